// Copyright (c) 2024, Jay Shah, Ganesh Bikshandi, Ying Zhang, Vijay Thakkar, Pradeep Ramani, Tri Dao.
// Splitting the different template instantiations to different files to speed up compilation.
// This file is auto-generated. See "generate_kernels.py"

#include "flash_fwd_hdim64_e4m3_split_softcap_sm90.cu"
#include "flash_fwd_hdim96_e4m3_split_softcap_sm90.cu"
#include "flash_fwd_hdim128_e4m3_split_softcap_sm90.cu"
#include "flash_fwd_hdim192_e4m3_split_softcap_sm90.cu"
#include "flash_fwd_hdim256_e4m3_split_softcap_sm90.cu"

// ===== COMPILED SASS (sm_90a) =====

	.target	sm_90a

	.elftype	@"ET_EXEC"


//--------------------- .note.nv.tkinfo           --------------------------
	.section	.note.nv.tkinfo,"",@"SHT_NOTE"
	.sectionflags	@"SHF_NOTE_NV_TKINFO"
	.tkinfo
        /*0018*/ 	.word	0x00000002
        /*0030*/ 	.string	""
        /*0030*/ 	.string	"ptxas"
        /*0030*/ 	.string	"Cuda compilation tools, release 13.0, V13.0.88"
        /*0030*/ 	.string	"Build cuda_13.0.r13.0/compiler.36424714_0"
        /*0030*/ 	.string	"-arch sm_90a -m 64 "



//--------------------- .note.nv.cuinfo           --------------------------
	.section	.note.nv.cuinfo,"",@"SHT_NOTE"
	.sectionflags	@"SHF_NOTE_NV_CUINFO"
        /*0018*/ 	.short	0x0002
        /*001a*/ 	.short	0x005a
        /*001c*/ 	.short	0x0082
	.zero		2


//--------------------- .nv.info                  --------------------------
	.section	.nv.info,"",@"SHT_CUDA_INFO"
	.align	4


	//----- nvinfo : EIATTR_REGCOUNT
	.align		4
        /*0000*/ 	.byte	0x04, 0x2f
        /*0002*/ 	.short	(.L_59 - .L_58)
	.align		4
.L_58:
        /*0004*/ 	.word	index@(_ZN7cutlass13device_kernelIN5flash11enable_sm90INS1_16FlashAttnFwdSm90INS1_25CollectiveMainloopFwdSm90ILi2EN4cute5tupleIJNS5_1CILi1EEES8_S8_EEENS6_IJNS7_ILi192EEENS7_ILi160EEENS7_ILi64EEEEEELi64ENS_12float_e4m3_tEfNS_4arch4Sm90ELb1ELb0ELb1ELb1ELb0ELb1ELb0ELb1ELb1ELb1ELb1ELb0EEENS1_21CollectiveEpilogueFwdINS6_IJSA_SC_SB_EEES9_NS_10bfloat16_tESG_Li384ELb1ELb1ELb1ELb1EEENS1_36VarlenDynamicPersistentTileSchedulerILi192ELi160ELi384ELi128ELb1ELb1ELb1ELb1ELb1ELb1EEEEEEEEEvNT_6ParamsE)
        /*0008*/ 	.word	0x00000080


	//----- nvinfo : EIATTR_FRAME_SIZE
	.align		4
.L_59:
        /*000c*/ 	.byte	0x04, 0x11
        /*000e*/ 	.short	(.L_61 - .L_60)
	.align		4
.L_60:
        /*0010*/ 	.word	index@(_ZN7cutlass13device_kernelIN5flash11enable_sm90INS1_16FlashAttnFwdSm90INS1_25CollectiveMainloopFwdSm90ILi2EN4cute5tupleIJNS5_1CILi1EEES8_S8_EEENS6_IJNS7_ILi192EEENS7_ILi160EEENS7_ILi64EEEEEELi64ENS_12float_e4m3_tEfNS_4arch4Sm90ELb1ELb0ELb1ELb1ELb0ELb1ELb0ELb1ELb1ELb1ELb1ELb0EEENS1_21CollectiveEpilogueFwdINS6_IJSA_SC_SB_EEES9_NS_10bfloat16_tESG_Li384ELb1ELb1ELb1ELb1EEENS1_36VarlenDynamicPersistentTileSchedulerILi192ELi160ELi384ELi128ELb1ELb1ELb1ELb1ELb1ELb1EEEEEEEEEvNT_6ParamsE)
        /*0014*/ 	.word	0x00000090


	//----- nvinfo : EIATTR_REGCOUNT
	.align		4
.L_61:
        /*0018*/ 	.byte	0x04, 0x2f
        /*001a*/ 	.short	(.L_63 - .L_62)
	.align		4
.L_62:
        /*001c*/ 	.word	index@(_ZN7cutlass13device_kernelIN5flash11enable_sm90INS1_16FlashAttnFwdSm90INS1_25CollectiveMainloopFwdSm90ILi2EN4cute5tupleIJNS5_1CILi1EEES8_S8_EEENS6_IJNS7_ILi192EEENS7_ILi160EEENS7_ILi64EEEEEELi64ENS_12float_e4m3_tEfNS_4arch4Sm90ELb1ELb0ELb1ELb1ELb0ELb0ELb0ELb1ELb1ELb1ELb1ELb0EEENS1_21CollectiveEpilogueFwdINS6_IJSA_SC_SB_EEES9_NS_10bfloat16_tESG_Li384ELb1ELb1ELb1ELb1EEENS1_36VarlenDynamicPersistentTileSchedulerILi192ELi160ELi384ELi128ELb1ELb1ELb1ELb1ELb1ELb1EEEEEEEEEvNT_6ParamsE)
        /*0020*/ 	.word	0x00000080


	//----- nvinfo : EIATTR_FRAME_SIZE
	.align		4
.L_63:
        /*0024*/ 	.byte	0x04, 0x11
        /*0026*/ 	.short	(.L_65 - .L_64)
	.align		4
.L_64:
        /*0028*/ 	.word	index@(_ZN7cutlass13device_kernelIN5flash11enable_sm90INS1_16FlashAttnFwdSm90INS1_25CollectiveMainloopFwdSm90ILi2EN4cute5tupleIJNS5_1CILi1EEES8_S8_EEENS6_IJNS7_ILi192EEENS7_ILi160EEENS7_ILi64EEEEEELi64ENS_12float_e4m3_tEfNS_4arch4Sm90ELb1ELb0ELb1ELb1ELb0ELb0ELb0ELb1ELb1ELb1ELb1ELb0EEENS1_21CollectiveEpilogueFwdINS6_IJSA_SC_SB_EEES9_NS_10bfloat16_tESG_Li384ELb1ELb1ELb1ELb1EEENS1_36VarlenDynamicPersistentTileSchedulerILi192ELi160ELi384ELi128ELb1ELb1ELb1ELb1ELb1ELb1EEEEEEEEEvNT_6ParamsE)
        /*002c*/ 	.word	0x00000020


	//----- nvinfo : EIATTR_REGCOUNT
	.align		4
.L_65:
        /*0030*/ 	.byte	0x04, 0x2f
        /*0032*/ 	.short	(.L_67 - .L_66)
	.align		4
.L_66:
        /*0034*/ 	.word	index@(_ZN7cutlass13device_kernelIN5flash11enable_sm90INS1_16FlashAttnFwdSm90INS1_25CollectiveMainloopFwdSm90ILi2EN4cute5tupleIJNS5_1CILi1EEES8_S8_EEENS6_IJNS7_ILi192EEENS7_ILi160EEENS7_ILi64EEEEEELi64ENS_12float_e4m3_tEfNS_4arch4Sm90ELb1ELb0ELb1ELb0ELb0ELb0ELb0ELb1ELb1ELb1ELb1ELb0EEENS1_21CollectiveEpilogueFwdINS6_IJSA_SC_SB_EEES9_NS_10bfloat16_tESG_Li384ELb0ELb1ELb1ELb1EEENS1_19SingleTileSchedulerILb0ELb1ELb1ELi192EEEEEEEEEvNT_6ParamsE)
        /*0038*/ 	.word	0x00000080


	//----- nvinfo : EIATTR_FRAME_SIZE
	.align		4
.L_67:
        /*003c*/ 	.byte	0x04, 0x11
        /*003e*/ 	.short	(.L_69 - .L_68)
	.align		4
.L_68:
        /*0040*/ 	.word	index@(_ZN7cutlass13device_kernelIN5flash11enable_sm90INS1_16FlashAttnFwdSm90INS1_25CollectiveMainloopFwdSm90ILi2EN4cute5tupleIJNS5_1CILi1EEES8_S8_EEENS6_IJNS7_ILi192EEENS7_ILi160EEENS7_ILi64EEEEEELi64ENS_12float_e4m3_tEfNS_4arch4Sm90ELb1ELb0ELb1ELb0ELb0ELb0ELb0ELb1ELb1ELb1ELb1ELb0EEENS1_21CollectiveEpilogueFwdINS6_IJSA_SC_SB_EEES9_NS_10bfloat16_tESG_Li384ELb0ELb1ELb1ELb1EEENS1_19SingleTileSchedulerILb0ELb1ELb1ELi192EEEEEEEEEvNT_6ParamsE)
        /*0044*/ 	.word	0x00000000


	//----- nvinfo : EIATTR_REGCOUNT
	.align		4
.L_69:
        /*0048*/ 	.byte	0x04, 0x2f
        /*004a*/ 	.short	(.L_71 - .L_70)
	.align		4
.L_70:
        /*004c*/ 	.word	index@(_ZN7cutlass13device_kernelIN5flash11enable_sm90INS1_16FlashAttnFwdSm90INS1_25CollectiveMainloopFwdSm90ILi2EN4cute5tupleIJNS5_1CILi1EEES8_S8_EEENS6_IJNS7_ILi192EEENS7_ILi160EEENS7_ILi64EEEEEELi64ENS_12float_e4m3_tEfNS_4arch4Sm90ELb0ELb1ELb1ELb1ELb0ELb1ELb0ELb1ELb1ELb1ELb1ELb0EEENS1_21CollectiveEpilogueFwdINS6_IJSA_SC_SB_EEES9_NS_10bfloat16_tESG_Li384ELb1ELb1ELb1ELb1EEENS1_36VarlenDynamicPersistentTileSchedulerILi192ELi160ELi384ELi128ELb1ELb1ELb1ELb1ELb0ELb1EEEEEEEEEvNT_6ParamsE)
        /*0050*/ 	.word	0x00000080


	//----- nvinfo : EIATTR_FRAME_SIZE
	.align		4
.L_71:
        /*0054*/ 	.byte	0x04, 0x11
        /*0056*/ 	.short	(.L_73 - .L_72)
	.align		4
.L_72:
        /*0058*/ 	.word	index@(_ZN7cutlass13device_kernelIN5flash11enable_sm90INS1_16FlashAttnFwdSm90INS1_25CollectiveMainloopFwdSm90ILi2EN4cute5tupleIJNS5_1CILi1EEES8_S8_EEENS6_IJNS7_ILi192EEENS7_ILi160EEENS7_ILi64EEEEEELi64ENS_12float_e4m3_tEfNS_4arch4Sm90ELb0ELb1ELb1ELb1ELb0ELb1ELb0ELb1ELb1ELb1ELb1ELb0EEENS1_21CollectiveEpilogueFwdINS6_IJSA_SC_SB_EEES9_NS_10bfloat16_tESG_Li384ELb1ELb1ELb1ELb1EEENS1_36VarlenDynamicPersistentTileSchedulerILi192ELi160ELi384ELi128ELb1ELb1ELb1ELb1ELb0ELb1EEEEEEEEEvNT_6ParamsE)
        /*005c*/ 	.word	0x00000078


	//----- nvinfo : EIATTR_REGCOUNT
	.align		4
.L_73:
        /*0060*/ 	.byte	0x04, 0x2f
        /*0062*/ 	.short	(.L_75 - .L_74)
	.align		4
.L_74:
        /*0064*/ 	.word	index@(_ZN7cutlass13device_kernelIN5flash11enable_sm90INS1_16FlashAttnFwdSm90INS1_25CollectiveMainloopFwdSm90ILi2EN4cute5tupleIJNS5_1CILi1EEES8_S8_EEENS6_IJNS7_ILi192EEENS7_ILi160EEENS7_ILi64EEEEEELi64ENS_12float_e4m3_tEfNS_4arch4Sm90ELb0ELb1ELb1ELb1ELb0ELb0ELb0ELb1ELb1ELb1ELb1ELb0EEENS1_21CollectiveEpilogueFwdINS6_IJSA_SC_SB_EEES9_NS_10bfloat16_tESG_Li384ELb1ELb1ELb1ELb1EEENS1_36VarlenDynamicPersistentTileSchedulerILi192ELi160ELi384ELi128ELb1ELb1ELb1ELb1ELb0ELb1EEEEEEEEEvNT_6ParamsE)
        /*0068*/ 	.word	0x00000080


	//----- nvinfo : EIATTR_FRAME_SIZE
	.align		4
.L_75:
        /*006c*/ 	.byte	0x04, 0x11
        /*006e*/ 	.short	(.L_77 - .L_76)
	.align		4
.L_76:
        /*0070*/ 	.word	index@(_ZN7cutlass13device_kernelIN5flash11enable_sm90INS1_16FlashAttnFwdSm90INS1_25CollectiveMainloopFwdSm90ILi2EN4cute5tupleIJNS5_1CILi1EEES8_S8_EEENS6_IJNS7_ILi192EEENS7_ILi160EEENS7_ILi64EEEEEELi64ENS_12float_e4m3_tEfNS_4arch4Sm90ELb0ELb1ELb1ELb1ELb0ELb0ELb0ELb1ELb1ELb1ELb1ELb0EEENS1_21CollectiveEpilogueFwdINS6_IJSA_SC_SB_EEES9_NS_10bfloat16_tESG_Li384ELb1ELb1ELb1ELb1EEENS1_36VarlenDynamicPersistentTileSchedulerILi192ELi160ELi384ELi128ELb1ELb1ELb1ELb1ELb0ELb1EEEEEEEEEvNT_6ParamsE)
        /*0074*/ 	.word	0x00000018


	//----- nvinfo : EIATTR_REGCOUNT
	.align		4
.L_77:
        /*0078*/ 	.byte	0x04, 0x2f
        /*007a*/ 	.short	(.L_79 - .L_78)
	.align		4
.L_78:
        /*007c*/ 	.word	index@(_ZN7cutlass13device_kernelIN5flash11enable_sm90INS1_16FlashAttnFwdSm90INS1_25CollectiveMainloopFwdSm90ILi2EN4cute5tupleIJNS5_1CILi1EEES8_S8_EEENS6_IJNS7_ILi192EEENS7_ILi160EEENS7_ILi64EEEEEELi64ENS_12float_e4m3_tEfNS_4arch4Sm90ELb0ELb1ELb1ELb0ELb0ELb0ELb0ELb1ELb1ELb1ELb1ELb0EEENS1_21CollectiveEpilogueFwdINS6_IJSA_SC_SB_EEES9_NS_10bfloat16_tESG_Li384ELb0ELb1ELb1ELb1EEENS1_19SingleTileSchedulerILb0ELb1ELb1ELi192EEEEEEEEEvNT_6ParamsE)
        /*0080*/ 	.word	0x00000080


	//----- nvinfo : EIATTR_FRAME_SIZE
	.align		4
.L_79:
        /*0084*/ 	.byte	0x04, 0x11
        /*0086*/ 	.short	(.L_81 - .L_80)
	.align		4
.L_80:
        /*0088*/ 	.word	index@(_ZN7cutlass13device_kernelIN5flash11enable_sm90INS1_16FlashAttnFwdSm90INS1_25CollectiveMainloopFwdSm90ILi2EN4cute5tupleIJNS5_1CILi1EEES8_S8_EEENS6_IJNS7_ILi192EEENS7_ILi160EEENS7_ILi64EEEEEELi64ENS_12float_e4m3_tEfNS_4arch4Sm90ELb0ELb1ELb1ELb0ELb0ELb0ELb0ELb1ELb1ELb1ELb1ELb0EEENS1_21CollectiveEpilogueFwdINS6_IJSA_SC_SB_EEES9_NS_10bfloat16_tESG_Li384ELb0ELb1ELb1ELb1EEENS1_19SingleTileSchedulerILb0ELb1ELb1ELi192EEEEEEEEEvNT_6ParamsE)
        /*008c*/ 	.word	0x00000000


	//----- nvinfo : EIATTR_REGCOUNT
	.align		4
.L_81:
        /*0090*/ 	.byte	0x04, 0x2f
        /*0092*/ 	.short	(.L_83 - .L_82)
	.align		4
.L_82:
        /*0094*/ 	.word	index@(_ZN7cutlass13device_kernelIN5flash11enable_sm90INS1_16FlashAttnFwdSm90INS1_25CollectiveMainloopFwdSm90ILi2EN4cute5tupleIJNS5_1CILi1EEES8_S8_EEENS6_IJNS7_ILi192EEENS7_ILi160EEENS7_ILi64EEEEEELi64ENS_12float_e4m3_tEfNS_4arch4Sm90ELb0ELb0ELb1ELb1ELb0ELb1ELb0ELb1ELb1ELb1ELb1ELb0EEENS1_21CollectiveEpilogueFwdINS6_IJSA_SC_SB_EEES9_NS_10bfloat16_tESG_Li384ELb1ELb1ELb1ELb1EEENS1_36VarlenDynamicPersistentTileSchedulerILi192ELi160ELi384ELi128ELb1ELb1ELb1ELb0ELb1ELb1EEEEEEEEEvNT_6ParamsE)
        /*0098*/ 	.word	0x00000080


	//----- nvinfo : EIATTR_FRAME_SIZE
	.align		4
.L_83:
        /*009c*/ 	.byte	0x04, 0x11
        /*009e*/ 	.short	(.L_85 - .L_84)
	.align		4
.L_84:
        /*00a0*/ 	.word	index@(_ZN7cutlass13device_kernelIN5flash11enable_sm90INS1_16FlashAttnFwdSm90INS1_25CollectiveMainloopFwdSm90ILi2EN4cute5tupleIJNS5_1CILi1EEES8_S8_EEENS6_IJNS7_ILi192EEENS7_ILi160EEENS7_ILi64EEEEEELi64ENS_12float_e4m3_tEfNS_4arch4Sm90ELb0ELb0ELb1ELb1ELb0ELb1ELb0ELb1ELb1ELb1ELb1ELb0EEENS1_21CollectiveEpilogueFwdINS6_IJSA_SC_SB_EEES9_NS_10bfloat16_tESG_Li384ELb1ELb1ELb1ELb1EEENS1_36VarlenDynamicPersistentTileSchedulerILi192ELi160ELi384ELi128ELb1ELb1ELb1ELb0ELb1ELb1EEEEEEEEEvNT_6ParamsE)
        /*00a4*/ 	.word	0x00000098


	//----- nvinfo : EIATTR_REGCOUNT
	.align		4
.L_85:
        /*00a8*/ 	.byte	0x04, 0x2f
        /*00aa*/ 	.short	(.L_87 - .L_86)
	.align		4
.L_86:
        /*00ac*/ 	.word	index@(_ZN7cutlass13device_kernelIN5flash11enable_sm90INS1_16FlashAttnFwdSm90INS1_25CollectiveMainloopFwdSm90ILi2EN4cute5tupleIJNS5_1CILi1EEES8_S8_EEENS6_IJNS7_ILi192EEENS7_ILi160EEENS7_ILi64EEEEEELi64ENS_12float_e4m3_tEfNS_4arch4Sm90ELb0ELb0ELb1ELb1ELb0ELb0ELb0ELb1ELb1ELb1ELb1ELb0EEENS1_21CollectiveEpilogueFwdINS6_IJSA_SC_SB_EEES9_NS_10bfloat16_tESG_Li384ELb1ELb1ELb1ELb1EEENS1_36VarlenDynamicPersistentTileSchedulerILi192ELi160ELi384ELi128ELb1ELb1ELb1ELb0ELb1ELb1EEEEEEEEEvNT_6ParamsE)
        /*00b0*/ 	.word	0x00000080


	//----- nvinfo : EIATTR_FRAME_SIZE
	.align		4
.L_87:
        /*00b4*/ 	.byte	0x04, 0x11
        /*00b6*/ 	.short	(.L_89 - .L_88)
	.align		4
.L_88:
        /*00b8*/ 	.word	index@(_ZN7cutlass13device_kernelIN5flash11enable_sm90INS1_16FlashAttnFwdSm90INS1_25CollectiveMainloopFwdSm90ILi2EN4cute5tupleIJNS5_1CILi1EEES8_S8_EEENS6_IJNS7_ILi192EEENS7_ILi160EEENS7_ILi64EEEEEELi64ENS_12float_e4m3_tEfNS_4arch4Sm90ELb0ELb0ELb1ELb1ELb0ELb0ELb0ELb1ELb1ELb1ELb1ELb0EEENS1_21CollectiveEpilogueFwdINS6_IJSA_SC_SB_EEES9_NS_10bfloat16_tESG_Li384ELb1ELb1ELb1ELb1EEENS1_36VarlenDynamicPersistentTileSchedulerILi192ELi160ELi384ELi128ELb1ELb1ELb1ELb0ELb1ELb1EEEEEEEEEvNT_6ParamsE)
        /*00bc*/ 	.word	0x00000020


	//----- nvinfo : EIATTR_REGCOUNT
	.align		4
.L_89:
        /*00c0*/ 	.byte	0x04, 0x2f
        /*00c2*/ 	.short	(.L_91 - .L_90)
	.align		4
.L_90:
        /*00c4*/ 	.word	index@(_ZN7cutlass13device_kernelIN5flash11enable_sm90INS1_16FlashAttnFwdSm90INS1_25CollectiveMainloopFwdSm90ILi2EN4cute5tupleIJNS5_1CILi1EEES8_S8_EEENS6_IJNS7_ILi192EEENS7_ILi160EEENS7_ILi64EEEEEELi64ENS_12float_e4m3_tEfNS_4arch4Sm90ELb0ELb0ELb1ELb0ELb0ELb0ELb0ELb1ELb1ELb1ELb1ELb0EEENS1_21CollectiveEpilogueFwdINS6_IJSA_SC_SB_EEES9_NS_10bfloat16_tESG_Li384ELb0ELb1ELb1ELb1EEENS1_19SingleTileSchedulerILb0ELb1ELb1ELi192EEEEEEEEEvNT_6ParamsE)
        /*00c8*/ 	.word	0x00000080


	//----- nvinfo : EIATTR_FRAME_SIZE
	.align		4
.L_91:
        /*00cc*/ 	.byte	0x04, 0x11
        /*00ce*/ 	.short	(.L_93 - .L_92)
	.align		4
.L_92:
        /*00d0*/ 	.word	index@(_ZN7cutlass13device_kernelIN5flash11enable_sm90INS1_16FlashAttnFwdSm90INS1_25CollectiveMainloopFwdSm90ILi2EN4cute5tupleIJNS5_1CILi1EEES8_S8_EEENS6_IJNS7_ILi192EEENS7_ILi160EEENS7_ILi64EEEEEELi64ENS_12float_e4m3_tEfNS_4arch4Sm90ELb0ELb0ELb1ELb0ELb0ELb0ELb0ELb1ELb1ELb1ELb1ELb0EEENS1_21CollectiveEpilogueFwdINS6_IJSA_SC_SB_EEES9_NS_10bfloat16_tESG_Li384ELb0ELb1ELb1ELb1EEENS1_19SingleTileSchedulerILb0ELb1ELb1ELi192EEEEEEEEEvNT_6ParamsE)
        /*00d4*/ 	.word	0x00000000


	//----- nvinfo : EIATTR_REGCOUNT
	.align		4
.L_93:
        /*00d8*/ 	.byte	0x04, 0x2f
        /*00da*/ 	.short	(.L_95 - .L_94)
	.align		4
.L_94:
        /*00dc*/ 	.word	index@(_ZN7cutlass13device_kernelIN5flash11enable_sm90INS1_16FlashAttnFwdSm90INS1_25CollectiveMainloopFwdSm90ILi2EN4cute5tupleIJNS5_1CILi1EEES8_S8_EEENS6_IJNS7_ILi192EEENS7_ILi128EEENS7_ILi96EEEEEELi96ENS_12float_e4m3_tEfNS_4arch4Sm90ELb1ELb0ELb1ELb1ELb0ELb1ELb0ELb1ELb1ELb1ELb1ELb0EEENS1_21CollectiveEpilogueFwdINS6_IJSA_SC_SB_EEES9_NS_10bfloat16_tESG_Li384ELb1ELb1ELb1ELb1EEENS1_36VarlenDynamicPersistentTileSchedulerILi192ELi128ELi384ELi128ELb1ELb1ELb1ELb1ELb1ELb1EEEEEEEEEvNT_6ParamsE)
        /*00e0*/ 	.word	0x00000080


	//----- nvinfo : EIATTR_FRAME_SIZE
	.align		4
.L_95:
        /*00e4*/ 	.byte	0x04, 0x11
        /*00e6*/ 	.short	(.L_97 - .L_96)
	.align		4
.L_96:
        /*00e8*/ 	.word	index@(_ZN7cutlass13device_kernelIN5flash11enable_sm90INS1_16FlashAttnFwdSm90INS1_25CollectiveMainloopFwdSm90ILi2EN4cute5tupleIJNS5_1CILi1EEES8_S8_EEENS6_IJNS7_ILi192EEENS7_ILi128EEENS7_ILi96EEEEEELi96ENS_12float_e4m3_tEfNS_4arch4Sm90ELb1ELb0ELb1ELb1ELb0ELb1ELb0ELb1ELb1ELb1ELb1ELb0EEENS1_21CollectiveEpilogueFwdINS6_IJSA_SC_SB_EEES9_NS_10bfloat16_tESG_Li384ELb1ELb1ELb1ELb1EEENS1_36VarlenDynamicPersistentTileSchedulerILi192ELi128ELi384ELi128ELb1ELb1ELb1ELb1ELb1ELb1EEEEEEEEEvNT_6ParamsE)
        /*00ec*/ 	.word	0x00000098


	//----- nvinfo : EIATTR_REGCOUNT
	.align		4
.L_97:
        /*00f0*/ 	.byte	0x04, 0x2f
        /*00f2*/ 	.short	(.L_99 - .L_98)
	.align		4
.L_98:
        /*00f4*/ 	.word	index@(_ZN7cutlass13device_kernelIN5flash11enable_sm90INS1_16FlashAttnFwdSm90INS1_25CollectiveMainloopFwdSm90ILi2EN4cute5tupleIJNS5_1CILi1EEES8_S8_EEENS6_IJNS7_ILi192EEENS7_ILi128EEENS7_ILi96EEEEEELi96ENS_12float_e4m3_tEfNS_4arch4Sm90ELb1ELb0ELb1ELb1ELb0ELb0ELb0ELb1ELb1ELb1ELb1ELb0EEENS1_21CollectiveEpilogueFwdINS6_IJSA_SC_SB_EEES9_NS_10bfloat16_tESG_Li384ELb1ELb1ELb1ELb1EEENS1_36VarlenDynamicPersistentTileSchedulerILi192ELi128ELi384ELi128ELb1ELb1ELb1ELb1ELb1ELb1EEEEEEEEEvNT_6ParamsE)
        /*00f8*/ 	.word	0x00000080


	//----- nvinfo : EIATTR_FRAME_SIZE
	.align		4
.L_99:
        /*00fc*/ 	.byte	0x04, 0x11
        /*00fe*/ 	.short	(.L_101 - .L_100)
	.align		4
.L_100:
        /*0100*/ 	.word	index@(_ZN7cutlass13device_kernelIN5flash11enable_sm90INS1_16FlashAttnFwdSm90INS1_25CollectiveMainloopFwdSm90ILi2EN4cute5tupleIJNS5_1CILi1EEES8_S8_EEENS6_IJNS7_ILi192EEENS7_ILi128EEENS7_ILi96EEEEEELi96ENS_12float_e4m3_tEfNS_4arch4Sm90ELb1ELb0ELb1ELb1ELb0ELb0ELb0ELb1ELb1ELb1ELb1ELb0EEENS1_21CollectiveEpilogueFwdINS6_IJSA_SC_SB_EEES9_NS_10bfloat16_tESG_Li384ELb1ELb1ELb1ELb1EEENS1_36VarlenDynamicPersistentTileSchedulerILi192ELi128ELi384ELi128ELb1ELb1ELb1ELb1ELb1ELb1EEEEEEEEEvNT_6ParamsE)
        /*0104*/ 	.word	0x00000028


	//----- nvinfo : EIATTR_REGCOUNT
	.align		4
.L_101:
        /*0108*/ 	.byte	0x04, 0x2f
        /*010a*/ 	.short	(.L_103 - .L_102)
	.align		4
.L_102:
        /*010c*/ 	.word	index@(_ZN7cutlass13device_kernelIN5flash11enable_sm90INS1_16FlashAttnFwdSm90INS1_25CollectiveMainloopFwdSm90ILi2EN4cute5tupleIJNS5_1CILi1EEES8_S8_EEENS6_IJNS7_ILi192EEENS7_ILi128EEENS7_ILi96EEEEEELi96ENS_12float_e4m3_tEfNS_4arch4Sm90ELb1ELb0ELb1ELb0ELb0ELb0ELb0ELb1ELb1ELb1ELb1ELb0EEENS1_21CollectiveEpilogueFwdINS6_IJSA_SC_SB_EEES9_NS_10bfloat16_tESG_Li384ELb0ELb1ELb1ELb1EEENS1_19SingleTileSchedulerILb0ELb1ELb1ELi192EEEEEEEEEvNT_6ParamsE)
        /*0110*/ 	.word	0x00000080


	//----- nvinfo : EIATTR_FRAME_SIZE
	.align		4
.L_103:
        /*0114*/ 	.byte	0x04, 0x11
        /*0116*/ 	.short	(.L_105 - .L_104)
	.align		4
.L_104:
        /*0118*/ 	.word	index@(_ZN7cutlass13device_kernelIN5flash11enable_sm90INS1_16FlashAttnFwdSm90INS1_25CollectiveMainloopFwdSm90ILi2EN4cute5tupleIJNS5_1CILi1EEES8_S8_EEENS6_IJNS7_ILi192EEENS7_ILi128EEENS7_ILi96EEEEEELi96ENS_12float_e4m3_tEfNS_4arch4Sm90ELb1ELb0ELb1ELb0ELb0ELb0ELb0ELb1ELb1ELb1ELb1ELb0EEENS1_21CollectiveEpilogueFwdINS6_IJSA_SC_SB_EEES9_NS_10bfloat16_tESG_Li384ELb0ELb1ELb1ELb1EEENS1_19SingleTileSchedulerILb0ELb1ELb1ELi192EEEEEEEEEvNT_6ParamsE)
        /*011c*/ 	.word	0x00000000


	//----- nvinfo : EIATTR_REGCOUNT
	.align		4
.L_105:
        /*0120*/ 	.byte	0x04, 0x2f
        /*0122*/ 	.short	(.L_107 - .L_106)
	.align		4
.L_106:
        /*0124*/ 	.word	index@(_ZN7cutlass13device_kernelIN5flash11enable_sm90INS1_16FlashAttnFwdSm90INS1_25CollectiveMainloopFwdSm90ILi2EN4cute5tupleIJNS5_1CILi1EEES8_S8_EEENS6_IJNS7_ILi192EEENS7_ILi128EEENS7_ILi96EEEEEELi96ENS_12float_e4m3_tEfNS_4arch4Sm90ELb0ELb1ELb1ELb1ELb0ELb1ELb0ELb1ELb1ELb1ELb1ELb0EEENS1_21CollectiveEpilogueFwdINS6_IJSA_SC_SB_EEES9_NS_10bfloat16_tESG_Li384ELb1ELb1ELb1ELb1EEENS1_36VarlenDynamicPersistentTileSchedulerILi192ELi128ELi384ELi128ELb1ELb1ELb1ELb1ELb0ELb1EEEEEEEEEvNT_6ParamsE)
        /*0128*/ 	.word	0x00000080


	//----- nvinfo : EIATTR_FRAME_SIZE
	.align		4
.L_107:
        /*012c*/ 	.byte	0x04, 0x11
        /*012e*/ 	.short	(.L_109 - .L_108)
	.align		4
.L_108:
        /*0130*/ 	.word	index@(_ZN7cutlass13device_kernelIN5flash11enable_sm90INS1_16FlashAttnFwdSm90INS1_25CollectiveMainloopFwdSm90ILi2EN4cute5tupleIJNS5_1CILi1EEES8_S8_EEENS6_IJNS7_ILi192EEENS7_ILi128EEENS7_ILi96EEEEEELi96ENS_12float_e4m3_tEfNS_4arch4Sm90ELb0ELb1ELb1ELb1ELb0ELb1ELb0ELb1ELb1ELb1ELb1ELb0EEENS1_21CollectiveEpilogueFwdINS6_IJSA_SC_SB_EEES9_NS_10bfloat16_tESG_Li384ELb1ELb1ELb1ELb1EEENS1_36VarlenDynamicPersistentTileSchedulerILi192ELi128ELi384ELi128ELb1ELb1ELb1ELb1ELb0ELb1EEEEEEEEEvNT_6ParamsE)
        /*0134*/ 	.word	0x00000088


	//----- nvinfo : EIATTR_REGCOUNT
	.align		4
.L_109:
        /*0138*/ 	.byte	0x04, 0x2f
        /*013a*/ 	.short	(.L_111 - .L_110)
	.align		4
.L_110:
        /*013c*/ 	.word	index@(_ZN7cutlass13device_kernelIN5flash11enable_sm90INS1_16FlashAttnFwdSm90INS1_25CollectiveMainloopFwdSm90ILi2EN4cute5tupleIJNS5_1CILi1EEES8_S8_EEENS6_IJNS7_ILi192EEENS7_ILi128EEENS7_ILi96EEEEEELi96ENS_12float_e4m3_tEfNS_4arch4Sm90ELb0ELb1ELb1ELb1ELb0ELb0ELb0ELb1ELb1ELb1ELb1ELb0EEENS1_21CollectiveEpilogueFwdINS6_IJSA_SC_SB_EEES9_NS_10bfloat16_tESG_Li384ELb1ELb1ELb1ELb1EEENS1_36VarlenDynamicPersistentTileSchedulerILi192ELi128ELi384ELi128ELb1ELb1ELb1ELb1ELb0ELb1EEEEEEEEEvNT_6ParamsE)
        /*0140*/ 	.word	0x00000080


	//----- nvinfo : EIATTR_FRAME_SIZE
	.align		4
.L_111:
        /*0144*/ 	.byte	0x04, 0x11
        /*0146*/ 	.short	(.L_113 - .L_112)
	.align		4
.L_112:
        /*0148*/ 	.word	index@(_ZN7cutlass13device_kernelIN5flash11enable_sm90INS1_16FlashAttnFwdSm90INS1_25CollectiveMainloopFwdSm90ILi2EN4cute5tupleIJNS5_1CILi1EEES8_S8_EEENS6_IJNS7_ILi192EEENS7_ILi128EEENS7_ILi96EEEEEELi96ENS_12float_e4m3_tEfNS_4arch4Sm90ELb0ELb1ELb1ELb1ELb0ELb0ELb0ELb1ELb1ELb1ELb1ELb0EEENS1_21CollectiveEpilogueFwdINS6_IJSA_SC_SB_EEES9_NS_10bfloat16_tESG_Li384ELb1ELb1ELb1ELb1EEENS1_36VarlenDynamicPersistentTileSchedulerILi192ELi128ELi384ELi128ELb1ELb1ELb1ELb1ELb0ELb1EEEEEEEEEvNT_6ParamsE)
        /*014c*/ 	.word	0x00000028


	//----- nvinfo : EIATTR_REGCOUNT
	.align		4
.L_113:
        /*0150*/ 	.byte	0x04, 0x2f
        /*0152*/ 	.short	(.L_115 - .L_114)
	.align		4
.L_114:
        /*0154*/ 	.word	index@(_ZN7cutlass13device_kernelIN5flash11enable_sm90INS1_16FlashAttnFwdSm90INS1_25CollectiveMainloopFwdSm90ILi2EN4cute5tupleIJNS5_1CILi1EEES8_S8_EEENS6_IJNS7_ILi192EEENS7_ILi128EEENS7_ILi96EEEEEELi96ENS_12float_e4m3_tEfNS_4arch4Sm90ELb0ELb1ELb1ELb0ELb0ELb0ELb0ELb1ELb1ELb1ELb1ELb0EEENS1_21CollectiveEpilogueFwdINS6_IJSA_SC_SB_EEES9_NS_10bfloat16_tESG_Li384ELb0ELb1ELb1ELb1EEENS1_19SingleTileSchedulerILb0ELb1ELb1ELi192EEEEEEEEEvNT_6ParamsE)
        /*0158*/ 	.word	0x00000080


	//----- nvinfo : EIATTR_FRAME_SIZE
	.align		4
.L_115:
        /*015c*/ 	.byte	0x04, 0x11
        /*015e*/ 	.short	(.L_117 - .L_116)
	.align		4
.L_116:
        /*0160*/ 	.word	index@(_ZN7cutlass13device_kernelIN5flash11enable_sm90INS1_16FlashAttnFwdSm90INS1_25CollectiveMainloopFwdSm90ILi2EN4cute5tupleIJNS5_1CILi1EEES8_S8_EEENS6_IJNS7_ILi192EEENS7_ILi128EEENS7_ILi96EEEEEELi96ENS_12float_e4m3_tEfNS_4arch4Sm90ELb0ELb1ELb1ELb0ELb0ELb0ELb0ELb1ELb1ELb1ELb1ELb0EEENS1_21CollectiveEpilogueFwdINS6_IJSA_SC_SB_EEES9_NS_10bfloat16_tESG_Li384ELb0ELb1ELb1ELb1EEENS1_19SingleTileSchedulerILb0ELb1ELb1ELi192EEEEEEEEEvNT_6ParamsE)
        /*0164*/ 	.word	0x00000000


	//----- nvinfo : EIATTR_REGCOUNT
	.align		4
.L_117:
        /*0168*/ 	.byte	0x04, 0x2f
        /*016a*/ 	.short	(.L_119 - .L_118)
	.align		4
.L_118:
        /*016c*/ 	.word	index@(_ZN7cutlass13device_kernelIN5flash11enable_sm90INS1_16FlashAttnFwdSm90INS1_25CollectiveMainloopFwdSm90ILi2EN4cute5tupleIJNS5_1CILi1EEES8_S8_EEENS6_IJNS7_ILi192EEENS7_ILi128EEENS7_ILi96EEEEEELi96ENS_12float_e4m3_tEfNS_4arch4Sm90ELb0ELb0ELb1ELb1ELb0ELb1ELb0ELb1ELb1ELb1ELb1ELb0EEENS1_21CollectiveEpilogueFwdINS6_IJSA_SC_SB_EEES9_NS_10bfloat16_tESG_Li384ELb1ELb1ELb1ELb1EEENS1_36VarlenDynamicPersistentTileSchedulerILi192ELi128ELi384ELi128ELb1ELb1ELb1ELb0ELb1ELb1EEEEEEEEEvNT_6ParamsE)
        /*0170*/ 	.word	0x00000080


	//----- nvinfo : EIATTR_FRAME_SIZE
	.align		4
.L_119:
        /*0174*/ 	.byte	0x04, 0x11
        /*0176*/ 	.short	(.L_121 - .L_120)
	.align		4
.L_120:
        /*0178*/ 	.word	index@(_ZN7cutlass13device_kernelIN5flash11enable_sm90INS1_16FlashAttnFwdSm90INS1_25CollectiveMainloopFwdSm90ILi2EN4cute5tupleIJNS5_1CILi1EEES8_S8_EEENS6_IJNS7_ILi192EEENS7_ILi128EEENS7_ILi96EEEEEELi96ENS_12float_e4m3_tEfNS_4arch4Sm90ELb0ELb0ELb1ELb1ELb0ELb1ELb0ELb1ELb1ELb1ELb1ELb0EEENS1_21CollectiveEpilogueFwdINS6_IJSA_SC_SB_EEES9_NS_10bfloat16_tESG_Li384ELb1ELb1ELb1ELb1EEENS1_36VarlenDynamicPersistentTileSchedulerILi192ELi128ELi384ELi128ELb1ELb1ELb1ELb0ELb1ELb1EEEEEEEEEvNT_6ParamsE)
        /*017c*/ 	.word	0x000000a0


	//----- nvinfo : EIATTR_REGCOUNT
	.align		4
.L_121:
        /*0180*/ 	.byte	0x04, 0x2f
        /*0182*/ 	.short	(.L_123 - .L_122)
	.align		4
.L_122:
        /*0184*/ 	.word	index@(_ZN7cutlass13device_kernelIN5flash11enable_sm90INS1_16FlashAttnFwdSm90INS1_25CollectiveMainloopFwdSm90ILi2EN4cute5tupleIJNS5_1CILi1EEES8_S8_EEENS6_IJNS7_ILi192EEENS7_ILi128EEENS7_ILi96EEEEEELi96ENS_12float_e4m3_tEfNS_4arch4Sm90ELb0ELb0ELb1ELb1ELb0ELb0ELb0ELb1ELb1ELb1ELb1ELb0EEENS1_21CollectiveEpilogueFwdINS6_IJSA_SC_SB_EEES9_NS_10bfloat16_tESG_Li384ELb1ELb1ELb1ELb1EEENS1_36VarlenDynamicPersistentTileSchedulerILi192ELi128ELi384ELi128ELb1ELb1ELb1ELb0ELb1ELb1EEEEEEEEEvNT_6ParamsE)
        /*0188*/ 	.word	0x00000080


	//----- nvinfo : EIATTR_FRAME_SIZE
	.align		4
.L_123:
        /*018c*/ 	.byte	0x04, 0x11
        /*018e*/ 	.short	(.L_125 - .L_124)
	.align		4
.L_124:
        /*0190*/ 	.word	index@(_ZN7cutlass13device_kernelIN5flash11enable_sm90INS1_16FlashAttnFwdSm90INS1_25CollectiveMainloopFwdSm90ILi2EN4cute5tupleIJNS5_1CILi1EEES8_S8_EEENS6_IJNS7_ILi192EEENS7_ILi128EEENS7_ILi96EEEEEELi96ENS_12float_e4m3_tEfNS_4arch4Sm90ELb0ELb0ELb1ELb1ELb0ELb0ELb0ELb1ELb1ELb1ELb1ELb0EEENS1_21CollectiveEpilogueFwdINS6_IJSA_SC_SB_EEES9_NS_10bfloat16_tESG_Li384ELb1ELb1ELb1ELb1EEENS1_36VarlenDynamicPersistentTileSchedulerILi192ELi128ELi384ELi128ELb1ELb1ELb1ELb0ELb1ELb1EEEEEEEEEvNT_6ParamsE)
        /*0194*/ 	.word	0x00000030


	//----- nvinfo : EIATTR_REGCOUNT
	.align		4
.L_125:
        /*0198*/ 	.byte	0x04, 0x2f
        /*019a*/ 	.short	(.L_127 - .L_126)
	.align		4
.L_126:
        /*019c*/ 	.word	index@(_ZN7cutlass13device_kernelIN5flash11enable_sm90INS1_16FlashAttnFwdSm90INS1_25CollectiveMainloopFwdSm90ILi2EN4cute5tupleIJNS5_1CILi1EEES8_S8_EEENS6_IJNS7_ILi192EEENS7_ILi128EEENS7_ILi96EEEEEELi96ENS_12float_e4m3_tEfNS_4arch4Sm90ELb0ELb0ELb1ELb0ELb0ELb0ELb0ELb1ELb1ELb1ELb1ELb0EEENS1_21CollectiveEpilogueFwdINS6_IJSA_SC_SB_EEES9_NS_10bfloat16_tESG_Li384ELb0ELb1ELb1ELb1EEENS1_19SingleTileSchedulerILb0ELb1ELb1ELi192EEEEEEEEEvNT_6ParamsE)
        /*01a0*/ 	.word	0x00000080


	//----- nvinfo : EIATTR_FRAME_SIZE
	.align		4
.L_127:
        /*01a4*/ 	.byte	0x04, 0x11
        /*01a6*/ 	.short	(.L_129 - .L_128)
	.align		4
.L_128:
        /*01a8*/ 	.word	index@(_ZN7cutlass13device_kernelIN5flash11enable_sm90INS1_16FlashAttnFwdSm90INS1_25CollectiveMainloopFwdSm90ILi2EN4cute5tupleIJNS5_1CILi1EEES8_S8_EEENS6_IJNS7_ILi192EEENS7_ILi128EEENS7_ILi96EEEEEELi96ENS_12float_e4m3_tEfNS_4arch4Sm90ELb0ELb0ELb1ELb0ELb0ELb0ELb0ELb1ELb1ELb1ELb1ELb0EEENS1_21CollectiveEpilogueFwdINS6_IJSA_SC_SB_EEES9_NS_10bfloat16_tESG_Li384ELb0ELb1ELb1ELb1EEENS1_19SingleTileSchedulerILb0ELb1ELb1ELi192EEEEEEEEEvNT_6ParamsE)
        /*01ac*/ 	.word	0x00000000


	//----- nvinfo : EIATTR_REGCOUNT
	.align		4
.L_129:
        /*01b0*/ 	.byte	0x04, 0x2f
        /*01b2*/ 	.short	(.L_131 - .L_130)
	.align		4
.L_130:
        /*01b4*/ 	.word	index@(_ZN7cutlass13device_kernelIN5flash11enable_sm90INS1_16FlashAttnFwdSm90INS1_25CollectiveMainloopFwdSm90ILi2EN4cute5tupleIJNS5_1CILi1EEES8_S8_EEENS6_IJNS7_ILi128EEENS7_ILi224EEESA_EEELi128ENS_12float_e4m3_tEfNS_4arch4Sm90ELb1ELb0ELb1ELb1ELb0ELb1ELb0ELb1ELb1ELb1ELb1ELb0EEENS1_21CollectiveEpilogueFwdINS6_IJSA_SA_SB_EEES9_NS_10bfloat16_tESF_Li256ELb1ELb1ELb1ELb1EEENS1_36VarlenDynamicPersistentTileSchedulerILi128ELi224ELi256ELi128ELb1ELb1ELb1ELb1ELb1ELb1EEEEEEEEEvNT_6ParamsE)
        /*01b8*/ 	.word	0x000000a8


	//----- nvinfo : EIATTR_FRAME_SIZE
	.align		4
.L_131:
        /*01bc*/ 	.byte	0x04, 0x11
        /*01be*/ 	.short	(.L_133 - .L_132)
	.align		4
.L_132:
        /*01c0*/ 	.word	index@(_ZN7cutlass13device_kernelIN5flash11enable_sm90INS1_16FlashAttnFwdSm90INS1_25CollectiveMainloopFwdSm90ILi2EN4cute5tupleIJNS5_1CILi1EEES8_S8_EEENS6_IJNS7_ILi128EEENS7_ILi224EEESA_EEELi128ENS_12float_e4m3_tEfNS_4arch4Sm90ELb1ELb0ELb1ELb1ELb0ELb1ELb0ELb1ELb1ELb1ELb1ELb0EEENS1_21CollectiveEpilogueFwdINS6_IJSA_SA_SB_EEES9_NS_10bfloat16_tESF_Li256ELb1ELb1ELb1ELb1EEENS1_36VarlenDynamicPersistentTileSchedulerILi128ELi224ELi256ELi128ELb1ELb1ELb1ELb1ELb1ELb1EEEEEEEEEvNT_6ParamsE)
        /*01c4*/ 	.word	0x00000100


	//----- nvinfo : EIATTR_REGCOUNT
	.align		4
.L_133:
        /*01c8*/ 	.byte	0x04, 0x2f
        /*01ca*/ 	.short	(.L_135 - .L_134)
	.align		4
.L_134:
        /*01cc*/ 	.word	index@(_ZN7cutlass13device_kernelIN5flash11enable_sm90INS1_16FlashAttnFwdSm90INS1_25CollectiveMainloopFwdSm90ILi2EN4cute5tupleIJNS5_1CILi1EEES8_S8_EEENS6_IJNS7_ILi128EEENS7_ILi224EEESA_EEELi128ENS_12float_e4m3_tEfNS_4arch4Sm90ELb1ELb0ELb1ELb1ELb0ELb0ELb0ELb1ELb1ELb1ELb1ELb0EEENS1_21CollectiveEpilogueFwdINS6_IJSA_SA_SB_EEES9_NS_10bfloat16_tESF_Li256ELb1ELb1ELb1ELb1EEENS1_36VarlenDynamicPersistentTileSchedulerILi128ELi224ELi256ELi128ELb1ELb1ELb1ELb1ELb1ELb1EEEEEEEEEvNT_6ParamsE)
        /*01d0*/ 	.word	0x000000a8


	//----- nvinfo : EIATTR_FRAME_SIZE
	.align		4
.L_135:
        /*01d4*/ 	.byte	0x04, 0x11
        /*01d6*/ 	.short	(.L_137 - .L_136)
	.align		4
.L_136:
        /*01d8*/ 	.word	index@(_ZN7cutlass13device_kernelIN5flash11enable_sm90INS1_16FlashAttnFwdSm90INS1_25CollectiveMainloopFwdSm90ILi2EN4cute5tupleIJNS5_1CILi1EEES8_S8_EEENS6_IJNS7_ILi128EEENS7_ILi224EEESA_EEELi128ENS_12float_e4m3_tEfNS_4arch4Sm90ELb1ELb0ELb1ELb1ELb0ELb0ELb0ELb1ELb1ELb1ELb1ELb0EEENS1_21CollectiveEpilogueFwdINS6_IJSA_SA_SB_EEES9_NS_10bfloat16_tESF_Li256ELb1ELb1ELb1ELb1EEENS1_36VarlenDynamicPersistentTileSchedulerILi128ELi224ELi256ELi128ELb1ELb1ELb1ELb1ELb1ELb1EEEEEEEEEvNT_6ParamsE)
        /*01dc*/ 	.word	0x00000048


	//----- nvinfo : EIATTR_REGCOUNT
	.align		4
.L_137:
        /*01e0*/ 	.byte	0x04, 0x2f
        /*01e2*/ 	.short	(.L_139 - .L_138)
	.align		4
.L_138:
        /*01e4*/ 	.word	index@(_ZN7cutlass13device_kernelIN5flash11enable_sm90INS1_16FlashAttnFwdSm90INS1_25CollectiveMainloopFwdSm90ILi2EN4cute5tupleIJNS5_1CILi1EEES8_S8_EEENS6_IJNS7_ILi128EEENS7_ILi224EEESA_EEELi128ENS_12float_e4m3_tEfNS_4arch4Sm90ELb1ELb0ELb1ELb0ELb0ELb0ELb0ELb1ELb1ELb1ELb1ELb0EEENS1_21CollectiveEpilogueFwdINS6_IJSA_SA_SB_EEES9_NS_10bfloat16_tESF_Li256ELb0ELb1ELb1ELb1EEENS1_19SingleTileSchedulerILb0ELb1ELb1ELi128EEEEEEEEEvNT_6ParamsE)
        /*01e8*/ 	.word	0x000000a8


	//----- nvinfo : EIATTR_FRAME_SIZE
	.align		4
.L_139:
        /*01ec*/ 	.byte	0x04, 0x11
        /*01ee*/ 	.short	(.L_141 - .L_140)
	.align		4
.L_140:
        /*01f0*/ 	.word	index@(_ZN7cutlass13device_kernelIN5flash11enable_sm90INS1_16FlashAttnFwdSm90INS1_25CollectiveMainloopFwdSm90ILi2EN4cute5tupleIJNS5_1CILi1EEES8_S8_EEENS6_IJNS7_ILi128EEENS7_ILi224EEESA_EEELi128ENS_12float_e4m3_tEfNS_4arch4Sm90ELb1ELb0ELb1ELb0ELb0ELb0ELb0ELb1ELb1ELb1ELb1ELb0EEENS1_21CollectiveEpilogueFwdINS6_IJSA_SA_SB_EEES9_NS_10bfloat16_tESF_Li256ELb0ELb1ELb1ELb1EEENS1_19SingleTileSchedulerILb0ELb1ELb1ELi128EEEEEEEEEvNT_6ParamsE)
        /*01f4*/ 	.word	0x00000028


	//----- nvinfo : EIATTR_REGCOUNT
	.align		4
.L_141:
        /*01f8*/ 	.byte	0x04, 0x2f
        /*01fa*/ 	.short	(.L_143 - .L_142)
	.align		4
.L_142:
        /*01fc*/ 	.word	index@(_ZN7cutlass13device_kernelIN5flash11enable_sm90INS1_16FlashAttnFwdSm90INS1_25CollectiveMainloopFwdSm90ILi2EN4cute5tupleIJNS5_1CILi1EEES8_S8_EEENS6_IJNS7_ILi128EEENS7_ILi192EEESA_EEELi128ENS_12float_e4m3_tEfNS_4arch4Sm90ELb0ELb1ELb1ELb1ELb0ELb1ELb0ELb1ELb1ELb1ELb1ELb0EEENS1_21CollectiveEpilogueFwdINS6_IJSA_SA_SB_EEES9_NS_10bfloat16_tESF_Li256ELb1ELb1ELb1ELb1EEENS1_36VarlenDynamicPersistentTileSchedulerILi128ELi192ELi256ELi128ELb1ELb1ELb1ELb1ELb0ELb1EEEEEEEEEvNT_6ParamsE)
        /*0200*/ 	.word	0x000000a8


	//----- nvinfo : EIATTR_FRAME_SIZE
	.align		4
.L_143:
        /*0204*/ 	.byte	0x04, 0x11
        /*0206*/ 	.short	(.L_145 - .L_144)
	.align		4
.L_144:
        /*0208*/ 	.word	index@(_ZN7cutlass13device_kernelIN5flash11enable_sm90INS1_16FlashAttnFwdSm90INS1_25CollectiveMainloopFwdSm90ILi2EN4cute5tupleIJNS5_1CILi1EEES8_S8_EEENS6_IJNS7_ILi128EEENS7_ILi192EEESA_EEELi128ENS_12float_e4m3_tEfNS_4arch4Sm90ELb0ELb1ELb1ELb1ELb0ELb1ELb0ELb1ELb1ELb1ELb1ELb0EEENS1_21CollectiveEpilogueFwdINS6_IJSA_SA_SB_EEES9_NS_10bfloat16_tESF_Li256ELb1ELb1ELb1ELb1EEENS1_36VarlenDynamicPersistentTileSchedulerILi128ELi192ELi256ELi128ELb1ELb1ELb1ELb1ELb0ELb1EEEEEEEEEvNT_6ParamsE)
        /*020c*/ 	.word	0x00000068


	//----- nvinfo : EIATTR_REGCOUNT
	.align		4
.L_145:
        /*0210*/ 	.byte	0x04, 0x2f
        /*0212*/ 	.short	(.L_147 - .L_146)
	.align		4
.L_146:
        /*0214*/ 	.word	index@(_ZN7cutlass13device_kernelIN5flash11enable_sm90INS1_16FlashAttnFwdSm90INS1_25CollectiveMainloopFwdSm90ILi2EN4cute5tupleIJNS5_1CILi1EEES8_S8_EEENS6_IJNS7_ILi128EEENS7_ILi192EEESA_EEELi128ENS_12float_e4m3_tEfNS_4arch4Sm90ELb0ELb1ELb1ELb1ELb0ELb0ELb0ELb1ELb1ELb1ELb1ELb0EEENS1_21CollectiveEpilogueFwdINS6_IJSA_SA_SB_EEES9_NS_10bfloat16_tESF_Li256ELb1ELb1ELb1ELb1EEENS1_36VarlenDynamicPersistentTileSchedulerILi128ELi192ELi256ELi128ELb1ELb1ELb1ELb1ELb0ELb1EEEEEEEEEvNT_6ParamsE)
        /*0218*/ 	.word	0x000000a8


	//----- nvinfo : EIATTR_FRAME_SIZE
	.align		4
.L_147:
        /*021c*/ 	.byte	0x04, 0x11
        /*021e*/ 	.short	(.L_149 - .L_148)
	.align		4
.L_148:
        /*0220*/ 	.word	index@(_ZN7cutlass13device_kernelIN5flash11enable_sm90INS1_16FlashAttnFwdSm90INS1_25CollectiveMainloopFwdSm90ILi2EN4cute5tupleIJNS5_1CILi1EEES8_S8_EEENS6_IJNS7_ILi128EEENS7_ILi192EEESA_EEELi128ENS_12float_e4m3_tEfNS_4arch4Sm90ELb0ELb1ELb1ELb1ELb0ELb0ELb0ELb1ELb1ELb1ELb1ELb0EEENS1_21CollectiveEpilogueFwdINS6_IJSA_SA_SB_EEES9_NS_10bfloat16_tESF_Li256ELb1ELb1ELb1ELb1EEENS1_36VarlenDynamicPersistentTileSchedulerILi128ELi192ELi256ELi128ELb1ELb1ELb1ELb1ELb0ELb1EEEEEEEEEvNT_6ParamsE)
        /*0224*/ 	.word	0x00000040


	//----- nvinfo : EIATTR_REGCOUNT
	.align		4
.L_149:
        /*0228*/ 	.byte	0x04, 0x2f
        /*022a*/ 	.short	(.L_151 - .L_150)
	.align		4
.L_150:
        /*022c*/ 	.word	index@(_ZN7cutlass13device_kernelIN5flash11enable_sm90INS1_16FlashAttnFwdSm90INS1_25CollectiveMainloopFwdSm90ILi2EN4cute5tupleIJNS5_1CILi1EEES8_S8_EEENS6_IJNS7_ILi128EEENS7_ILi192EEESA_EEELi128ENS_12float_e4m3_tEfNS_4arch4Sm90ELb0ELb1ELb1ELb0ELb0ELb0ELb0ELb1ELb1ELb1ELb1ELb0EEENS1_21CollectiveEpilogueFwdINS6_IJSA_SA_SB_EEES9_NS_10bfloat16_tESF_Li256ELb0ELb1ELb1ELb1EEENS1_19SingleTileSchedulerILb0ELb1ELb1ELi128EEEEEEEEEvNT_6ParamsE)
        /*0230*/ 	.word	0x000000a8


	//----- nvinfo : EIATTR_FRAME_SIZE
	.align		4
.L_151:
        /*0234*/ 	.byte	0x04, 0x11
        /*0236*/ 	.short	(.L_153 - .L_152)
	.align		4
.L_152:
        /*0238*/ 	.word	index@(_ZN7cutlass13device_kernelIN5flash11enable_sm90INS1_16FlashAttnFwdSm90INS1_25CollectiveMainloopFwdSm90ILi2EN4cute5tupleIJNS5_1CILi1EEES8_S8_EEENS6_IJNS7_ILi128EEENS7_ILi192EEESA_EEELi128ENS_12float_e4m3_tEfNS_4arch4Sm90ELb0ELb1ELb1ELb0ELb0ELb0ELb0ELb1ELb1ELb1ELb1ELb0EEENS1_21CollectiveEpilogueFwdINS6_IJSA_SA_SB_EEES9_NS_10bfloat16_tESF_Li256ELb0ELb1ELb1ELb1EEENS1_19SingleTileSchedulerILb0ELb1ELb1ELi128EEEEEEEEEvNT_6ParamsE)
        /*023c*/ 	.word	0x00000018


	//----- nvinfo : EIATTR_REGCOUNT
	.align		4
.L_153:
        /*0240*/ 	.byte	0x04, 0x2f
        /*0242*/ 	.short	(.L_155 - .L_154)
	.align		4
.L_154:
        /*0244*/ 	.word	index@(_ZN7cutlass13device_kernelIN5flash11enable_sm90INS1_16FlashAttnFwdSm90INS1_25CollectiveMainloopFwdSm90ILi2EN4cute5tupleIJNS5_1CILi1EEES8_S8_EEENS6_IJNS7_ILi128EEENS7_ILi224EEESA_EEELi128ENS_12float_e4m3_tEfNS_4arch4Sm90ELb0ELb0ELb1ELb1ELb0ELb1ELb0ELb1ELb1ELb1ELb1ELb0EEENS1_21CollectiveEpilogueFwdINS6_IJSA_SA_SB_EEES9_NS_10bfloat16_tESF_Li256ELb1ELb1ELb1ELb1EEENS1_36VarlenDynamicPersistentTileSchedulerILi128ELi224ELi256ELi128ELb1ELb1ELb1ELb0ELb1ELb1EEEEEEEEEvNT_6ParamsE)
        /*0248*/ 	.word	0x000000a8


	//----- nvinfo : EIATTR_FRAME_SIZE
	.align		4
.L_155:
        /*024c*/ 	.byte	0x04, 0x11
        /*024e*/ 	.short	(.L_157 - .L_156)
	.align		4
.L_156:
        /*0250*/ 	.word	index@(_ZN7cutlass13device_kernelIN5flash11enable_sm90INS1_16FlashAttnFwdSm90INS1_25CollectiveMainloopFwdSm90ILi2EN4cute5tupleIJNS5_1CILi1EEES8_S8_EEENS6_IJNS7_ILi128EEENS7_ILi224EEESA_EEELi128ENS_12float_e4m3_tEfNS_4arch4Sm90ELb0ELb0ELb1ELb1ELb0ELb1ELb0ELb1ELb1ELb1ELb1ELb0EEENS1_21CollectiveEpilogueFwdINS6_IJSA_SA_SB_EEES9_NS_10bfloat16_tESF_Li256ELb1ELb1ELb1ELb1EEENS1_36VarlenDynamicPersistentTileSchedulerILi128ELi224ELi256ELi128ELb1ELb1ELb1ELb0ELb1ELb1EEEEEEEEEvNT_6ParamsE)
        /*0254*/ 	.word	0x00000128


	//----- nvinfo : EIATTR_REGCOUNT
	.align		4
.L_157:
        /*0258*/ 	.byte	0x04, 0x2f
        /*025a*/ 	.short	(.L_159 - .L_158)
	.align		4
.L_158:
        /*025c*/ 	.word	index@(_ZN7cutlass13device_kernelIN5flash11enable_sm90INS1_16FlashAttnFwdSm90INS1_25CollectiveMainloopFwdSm90ILi2EN4cute5tupleIJNS5_1CILi1EEES8_S8_EEENS6_IJNS7_ILi128EEENS7_ILi224EEESA_EEELi128ENS_12float_e4m3_tEfNS_4arch4Sm90ELb0ELb0ELb1ELb1ELb0ELb0ELb0ELb1ELb1ELb1ELb1ELb0EEENS1_21CollectiveEpilogueFwdINS6_IJSA_SA_SB_EEES9_NS_10bfloat16_tESF_Li256ELb1ELb1ELb1ELb1EEENS1_36VarlenDynamicPersistentTileSchedulerILi128ELi224ELi256ELi128ELb1ELb1ELb1ELb0ELb1ELb1EEEEEEEEEvNT_6ParamsE)
        /*0260*/ 	.word	0x000000a8


	//----- nvinfo : EIATTR_FRAME_SIZE
	.align		4
.L_159:
        /*0264*/ 	.byte	0x04, 0x11
        /*0266*/ 	.short	(.L_161 - .L_160)
	.align		4
.L_160:
        /*0268*/ 	.word	index@(_ZN7cutlass13device_kernelIN5flash11enable_sm90INS1_16FlashAttnFwdSm90INS1_25CollectiveMainloopFwdSm90ILi2EN4cute5tupleIJNS5_1CILi1EEES8_S8_EEENS6_IJNS7_ILi128EEENS7_ILi224EEESA_EEELi128ENS_12float_e4m3_tEfNS_4arch4Sm90ELb0ELb0ELb1ELb1ELb0ELb0ELb0ELb1ELb1ELb1ELb1ELb0EEENS1_21CollectiveEpilogueFwdINS6_IJSA_SA_SB_EEES9_NS_10bfloat16_tESF_Li256ELb1ELb1ELb1ELb1EEENS1_36VarlenDynamicPersistentTileSchedulerILi128ELi224ELi256ELi128ELb1ELb1ELb1ELb0ELb1ELb1EEEEEEEEEvNT_6ParamsE)
        /*026c*/ 	.word	0x00000050


	//----- nvinfo : EIATTR_REGCOUNT
	.align		4
.L_161:
        /*0270*/ 	.byte	0x04, 0x2f
        /*0272*/ 	.short	(.L_163 - .L_162)
	.align		4
.L_162:
        /*0274*/ 	.word	index@(_ZN7cutlass13device_kernelIN5flash11enable_sm90INS1_16FlashAttnFwdSm90INS1_25CollectiveMainloopFwdSm90ILi2EN4cute5tupleIJNS5_1CILi1EEES8_S8_EEENS6_IJNS7_ILi128EEENS7_ILi224EEESA_EEELi128ENS_12float_e4m3_tEfNS_4arch4Sm90ELb0ELb0ELb1ELb0ELb0ELb0ELb0ELb1ELb1ELb1ELb1ELb0EEENS1_21CollectiveEpilogueFwdINS6_IJSA_SA_SB_EEES9_NS_10bfloat16_tESF_Li256ELb0ELb1ELb1ELb1EEENS1_19SingleTileSchedulerILb0ELb1ELb1ELi128EEEEEEEEEvNT_6ParamsE)
        /*0278*/ 	.word	0x000000a8


	//----- nvinfo : EIATTR_FRAME_SIZE
	.align		4
.L_163:
        /*027c*/ 	.byte	0x04, 0x11
        /*027e*/ 	.short	(.L_165 - .L_164)
	.align		4
.L_164:
        /*0280*/ 	.word	index@(_ZN7cutlass13device_kernelIN5flash11enable_sm90INS1_16FlashAttnFwdSm90INS1_25CollectiveMainloopFwdSm90ILi2EN4cute5tupleIJNS5_1CILi1EEES8_S8_EEENS6_IJNS7_ILi128EEENS7_ILi224EEESA_EEELi128ENS_12float_e4m3_tEfNS_4arch4Sm90ELb0ELb0ELb1ELb0ELb0ELb0ELb0ELb1ELb1ELb1ELb1ELb0EEENS1_21CollectiveEpilogueFwdINS6_IJSA_SA_SB_EEES9_NS_10bfloat16_tESF_Li256ELb0ELb1ELb1ELb1EEENS1_19SingleTileSchedulerILb0ELb1ELb1ELi128EEEEEEEEEvNT_6ParamsE)
        /*0284*/ 	.word	0x00000028


	//----- nvinfo : EIATTR_REGCOUNT
	.align		4
.L_165:
        /*0288*/ 	.byte	0x04, 0x2f
        /*028a*/ 	.short	(.L_167 - .L_166)
	.align		4
.L_166:
        /*028c*/ 	.word	index@(_ZN7cutlass13device_kernelIN5flash11enable_sm90INS1_16FlashAttnFwdSm90INS1_25CollectiveMainloopFwdSm90ILi2EN4cute5tupleIJNS5_1CILi1EEES8_S8_EEENS6_IJNS7_ILi128EEENS7_ILi160EEENS7_ILi192EEEEEELi192ENS_12float_e4m3_tEfNS_4arch4Sm90ELb1ELb0ELb1ELb1ELb0ELb1ELb0ELb1ELb1ELb1ELb1ELb0EEENS1_21CollectiveEpilogueFwdINS6_IJSA_SC_SB_EEES9_NS_10bfloat16_tESG_Li256ELb1ELb1ELb1ELb1EEENS1_36VarlenDynamicPersistentTileSchedulerILi128ELi160ELi256ELi128ELb1ELb1ELb1ELb1ELb1ELb1EEEEEEEEEvNT_6ParamsE)
        /*0290*/ 	.word	0x000000a8


	//----- nvinfo : EIATTR_FRAME_SIZE
	.align		4
.L_167:
        /*0294*/ 	.byte	0x04, 0x11
        /*0296*/ 	.short	(.L_169 - .L_168)
	.align		4
.L_168:
        /*0298*/ 	.word	index@(_ZN7cutlass13device_kernelIN5flash11enable_sm90INS1_16FlashAttnFwdSm90INS1_25CollectiveMainloopFwdSm90ILi2EN4cute5tupleIJNS5_1CILi1EEES8_S8_EEENS6_IJNS7_ILi128EEENS7_ILi160EEENS7_ILi192EEEEEELi192ENS_12float_e4m3_tEfNS_4arch4Sm90ELb1ELb0ELb1ELb1ELb0ELb1ELb0ELb1ELb1ELb1ELb1ELb0EEENS1_21CollectiveEpilogueFwdINS6_IJSA_SC_SB_EEES9_NS_10bfloat16_tESG_Li256ELb1ELb1ELb1ELb1EEENS1_36VarlenDynamicPersistentTileSchedulerILi128ELi160ELi256ELi128ELb1ELb1ELb1ELb1ELb1ELb1EEEEEEEEEvNT_6ParamsE)
        /*029c*/ 	.word	0x00000080


	//----- nvinfo : EIATTR_REGCOUNT
	.align		4
.L_169:
        /*02a0*/ 	.byte	0x04, 0x2f
        /*02a2*/ 	.short	(.L_171 - .L_170)
	.align		4
.L_170:
        /*02a4*/ 	.word	index@(_ZN7cutlass13device_kernelIN5flash11enable_sm90INS1_16FlashAttnFwdSm90INS1_25CollectiveMainloopFwdSm90ILi2EN4cute5tupleIJNS5_1CILi1EEES8_S8_EEENS6_IJNS7_ILi128EEENS7_ILi160EEENS7_ILi192EEEEEELi192ENS_12float_e4m3_tEfNS_4arch4Sm90ELb1ELb0ELb1ELb1ELb0ELb0ELb0ELb1ELb1ELb1ELb1ELb0EEENS1_21CollectiveEpilogueFwdINS6_IJSA_SC_SB_EEES9_NS_10bfloat16_tESG_Li256ELb1ELb1ELb1ELb1EEENS1_36VarlenDynamicPersistentTileSchedulerILi128ELi160ELi256ELi128ELb1ELb1ELb1ELb1ELb1ELb1EEEEEEEEEvNT_6ParamsE)
        /*02a8*/ 	.word	0x000000a8


	//----- nvinfo : EIATTR_FRAME_SIZE
	.align		4
.L_171:
        /*02ac*/ 	.byte	0x04, 0x11
        /*02ae*/ 	.short	(.L_173 - .L_172)
	.align		4
.L_172:
        /*02b0*/ 	.word	index@(_ZN7cutlass13device_kernelIN5flash11enable_sm90INS1_16FlashAttnFwdSm90INS1_25CollectiveMainloopFwdSm90ILi2EN4cute5tupleIJNS5_1CILi1EEES8_S8_EEENS6_IJNS7_ILi128EEENS7_ILi160EEENS7_ILi192EEEEEELi192ENS_12float_e4m3_tEfNS_4arch4Sm90ELb1ELb0ELb1ELb1ELb0ELb0ELb0ELb1ELb1ELb1ELb1ELb0EEENS1_21CollectiveEpilogueFwdINS6_IJSA_SC_SB_EEES9_NS_10bfloat16_tESG_Li256ELb1ELb1ELb1ELb1EEENS1_36VarlenDynamicPersistentTileSchedulerILi128ELi160ELi256ELi128ELb1ELb1ELb1ELb1ELb1ELb1EEEEEEEEEvNT_6ParamsE)
        /*02b4*/ 	.word	0x00000048


	//----- nvinfo : EIATTR_REGCOUNT
	.align		4
.L_173:
        /*02b8*/ 	.byte	0x04, 0x2f
        /*02ba*/ 	.short	(.L_175 - .L_174)
	.align		4
.L_174:
        /*02bc*/ 	.word	index@(_ZN7cutlass13device_kernelIN5flash11enable_sm90INS1_16FlashAttnFwdSm90INS1_25CollectiveMainloopFwdSm90ILi2EN4cute5tupleIJNS5_1CILi1EEES8_S8_EEENS6_IJNS7_ILi128EEENS7_ILi160EEENS7_ILi192EEEEEELi192ENS_12float_e4m3_tEfNS_4arch4Sm90ELb1ELb0ELb1ELb0ELb0ELb0ELb0ELb1ELb1ELb1ELb1ELb0EEENS1_21CollectiveEpilogueFwdINS6_IJSA_SC_SB_EEES9_NS_10bfloat16_tESG_Li256ELb0ELb1ELb1ELb1EEENS1_19SingleTileSchedulerILb0ELb1ELb1ELi128EEEEEEEEEvNT_6ParamsE)
        /*02c0*/ 	.word	0x000000a8


	//----- nvinfo : EIATTR_FRAME_SIZE
	.align		4
.L_175:
        /*02c4*/ 	.byte	0x04, 0x11
        /*02c6*/ 	.short	(.L_177 - .L_176)
	.align		4
.L_176:
        /*02c8*/ 	.word	index@(_ZN7cutlass13device_kernelIN5flash11enable_sm90INS1_16FlashAttnFwdSm90INS1_25CollectiveMainloopFwdSm90ILi2EN4cute5tupleIJNS5_1CILi1EEES8_S8_EEENS6_IJNS7_ILi128EEENS7_ILi160EEENS7_ILi192EEEEEELi192ENS_12float_e4m3_tEfNS_4arch4Sm90ELb1ELb0ELb1ELb0ELb0ELb0ELb0ELb1ELb1ELb1ELb1ELb0EEENS1_21CollectiveEpilogueFwdINS6_IJSA_SC_SB_EEES9_NS_10bfloat16_tESG_Li256ELb0ELb1ELb1ELb1EEENS1_19SingleTileSchedulerILb0ELb1ELb1ELi128EEEEEEEEEvNT_6ParamsE)
        /*02cc*/ 	.word	0x00000028


	//----- nvinfo : EIATTR_REGCOUNT
	.align		4
.L_177:
        /*02d0*/ 	.byte	0x04, 0x2f
        /*02d2*/ 	.short	(.L_179 - .L_178)
	.align		4
.L_178:
        /*02d4*/ 	.word	index@(_ZN7cutlass13device_kernelIN5flash11enable_sm90INS1_16FlashAttnFwdSm90INS1_25CollectiveMainloopFwdSm90ILi2EN4cute5tupleIJNS5_1CILi1EEES8_S8_EEENS6_IJNS7_ILi128EEESA_NS7_ILi192EEEEEELi192ENS_12float_e4m3_tEfNS_4arch4Sm90ELb0ELb1ELb1ELb1ELb0ELb1ELb0ELb1ELb1ELb1ELb1ELb0EEENS1_21CollectiveEpilogueFwdINS6_IJSA_SB_SA_EEES9_NS_10bfloat16_tESF_Li256ELb1ELb1ELb1ELb1EEENS1_36VarlenDynamicPersistentTileSchedulerILi128ELi128ELi256ELi128ELb1ELb1ELb1ELb1ELb0ELb1EEEEEEEEEvNT_6ParamsE)
        /*02d8*/ 	.word	0x000000a8


	//----- nvinfo : EIATTR_FRAME_SIZE
	.align		4
.L_179:
        /*02dc*/ 	.byte	0x04, 0x11
        /*02de*/ 	.short	(.L_181 - .L_180)
	.align		4
.L_180:
        /*02e0*/ 	.word	index@(_ZN7cutlass13device_kernelIN5flash11enable_sm90INS1_16FlashAttnFwdSm90INS1_25CollectiveMainloopFwdSm90ILi2EN4cute5tupleIJNS5_1CILi1EEES8_S8_EEENS6_IJNS7_ILi128EEESA_NS7_ILi192EEEEEELi192ENS_12float_e4m3_tEfNS_4arch4Sm90ELb0ELb1ELb1ELb1ELb0ELb1ELb0ELb1ELb1ELb1ELb1ELb0EEENS1_21CollectiveEpilogueFwdINS6_IJSA_SB_SA_EEES9_NS_10bfloat16_tESF_Li256ELb1ELb1ELb1ELb1EEENS1_36VarlenDynamicPersistentTileSchedulerILi128ELi128ELi256ELi128ELb1ELb1ELb1ELb1ELb0ELb1EEEEEEEEEvNT_6ParamsE)
        /*02e4*/ 	.word	0x00000078


	//----- nvinfo : EIATTR_REGCOUNT
	.align		4
.L_181:
        /*02e8*/ 	.byte	0x04, 0x2f
        /*02ea*/ 	.short	(.L_183 - .L_182)
	.align		4
.L_182:
        /*02ec*/ 	.word	index@(_ZN7cutlass13device_kernelIN5flash11enable_sm90INS1_16FlashAttnFwdSm90INS1_25CollectiveMainloopFwdSm90ILi2EN4cute5tupleIJNS5_1CILi1EEES8_S8_EEENS6_IJNS7_ILi128EEESA_NS7_ILi192EEEEEELi192ENS_12float_e4m3_tEfNS_4arch4Sm90ELb0ELb1ELb1ELb1ELb0ELb0ELb0ELb1ELb1ELb1ELb1ELb0EEENS1_21CollectiveEpilogueFwdINS6_IJSA_SB_SA_EEES9_NS_10bfloat16_tESF_Li256ELb1ELb1ELb1ELb1EEENS1_36VarlenDynamicPersistentTileSchedulerILi128ELi128ELi256ELi128ELb1ELb1ELb1ELb1ELb0ELb1EEEEEEEEEvNT_6ParamsE)
        /*02f0*/ 	.word	0x000000a8


	//----- nvinfo : EIATTR_FRAME_SIZE
	.align		4
.L_183:
        /*02f4*/ 	.byte	0x04, 0x11
        /*02f6*/ 	.short	(.L_185 - .L_184)
	.align		4
.L_184:
        /*02f8*/ 	.word	index@(_ZN7cutlass13device_kernelIN5flash11enable_sm90INS1_16FlashAttnFwdSm90INS1_25CollectiveMainloopFwdSm90ILi2EN4cute5tupleIJNS5_1CILi1EEES8_S8_EEENS6_IJNS7_ILi128EEESA_NS7_ILi192EEEEEELi192ENS_12float_e4m3_tEfNS_4arch4Sm90ELb0ELb1ELb1ELb1ELb0ELb0ELb0ELb1ELb1ELb1ELb1ELb0EEENS1_21CollectiveEpilogueFwdINS6_IJSA_SB_SA_EEES9_NS_10bfloat16_tESF_Li256ELb1ELb1ELb1ELb1EEENS1_36VarlenDynamicPersistentTileSchedulerILi128ELi128ELi256ELi128ELb1ELb1ELb1ELb1ELb0ELb1EEEEEEEEEvNT_6ParamsE)
        /*02fc*/ 	.word	0x00000048


	//----- nvinfo : EIATTR_REGCOUNT
	.align		4
.L_185:
        /*0300*/ 	.byte	0x04, 0x2f
        /*0302*/ 	.short	(.L_187 - .L_186)
	.align		4
.L_186:
        /*0304*/ 	.word	index@(_ZN7cutlass13device_kernelIN5flash11enable_sm90INS1_16FlashAttnFwdSm90INS1_25CollectiveMainloopFwdSm90ILi2EN4cute5tupleIJNS5_1CILi1EEES8_S8_EEENS6_IJNS7_ILi128EEESA_NS7_ILi192EEEEEELi192ENS_12float_e4m3_tEfNS_4arch4Sm90ELb0ELb1ELb1ELb0ELb0ELb0ELb0ELb1ELb1ELb1ELb1ELb0EEENS1_21CollectiveEpilogueFwdINS6_IJSA_SB_SA_EEES9_NS_10bfloat16_tESF_Li256ELb0ELb1ELb1ELb1EEENS1_19SingleTileSchedulerILb0ELb1ELb1ELi128EEEEEEEEEvNT_6ParamsE)
        /*0308*/ 	.word	0x000000a8


	//----- nvinfo : EIATTR_FRAME_SIZE
	.align		4
.L_187:
        /*030c*/ 	.byte	0x04, 0x11
        /*030e*/ 	.short	(.L_189 - .L_188)
	.align		4
.L_188:
        /*0310*/ 	.word	index@(_ZN7cutlass13device_kernelIN5flash11enable_sm90INS1_16FlashAttnFwdSm90INS1_25CollectiveMainloopFwdSm90ILi2EN4cute5tupleIJNS5_1CILi1EEES8_S8_EEENS6_IJNS7_ILi128EEESA_NS7_ILi192EEEEEELi192ENS_12float_e4m3_tEfNS_4arch4Sm90ELb0ELb1ELb1ELb0ELb0ELb0ELb0ELb1ELb1ELb1ELb1ELb0EEENS1_21CollectiveEpilogueFwdINS6_IJSA_SB_SA_EEES9_NS_10bfloat16_tESF_Li256ELb0ELb1ELb1ELb1EEENS1_19SingleTileSchedulerILb0ELb1ELb1ELi128EEEEEEEEEvNT_6ParamsE)
        /*0314*/ 	.word	0x00000018


	//----- nvinfo : EIATTR_REGCOUNT
	.align		4
.L_189:
        /*0318*/ 	.byte	0x04, 0x2f
        /*031a*/ 	.short	(.L_191 - .L_190)
	.align		4
.L_190:
        /*031c*/ 	.word	index@(_ZN7cutlass13device_kernelIN5flash11enable_sm90INS1_16FlashAttnFwdSm90INS1_25CollectiveMainloopFwdSm90ILi2EN4cute5tupleIJNS5_1CILi1EEES8_S8_EEENS6_IJNS7_ILi128EEENS7_ILi160EEENS7_ILi192EEEEEELi192ENS_12float_e4m3_tEfNS_4arch4Sm90ELb0ELb0ELb1ELb1ELb0ELb1ELb0ELb1ELb1ELb1ELb1ELb0EEENS1_21CollectiveEpilogueFwdINS6_IJSA_SC_SB_EEES9_NS_10bfloat16_tESG_Li256ELb1ELb1ELb1ELb1EEENS1_36VarlenDynamicPersistentTileSchedulerILi128ELi160ELi256ELi128ELb1ELb1ELb1ELb0ELb1ELb1EEEEEEEEEvNT_6ParamsE)
        /*0320*/ 	.word	0x000000a8


	//----- nvinfo : EIATTR_FRAME_SIZE
	.align		4
.L_191:
        /*0324*/ 	.byte	0x04, 0x11
        /*0326*/ 	.short	(.L_193 - .L_192)
	.align		4
.L_192:
        /*0328*/ 	.word	index@(_ZN7cutlass13device_kernelIN5flash11enable_sm90INS1_16FlashAttnFwdSm90INS1_25CollectiveMainloopFwdSm90ILi2EN4cute5tupleIJNS5_1CILi1EEES8_S8_EEENS6_IJNS7_ILi128EEENS7_ILi160EEENS7_ILi192EEEEEELi192ENS_12float_e4m3_tEfNS_4arch4Sm90ELb0ELb0ELb1ELb1ELb0ELb1ELb0ELb1ELb1ELb1ELb1ELb0EEENS1_21CollectiveEpilogueFwdINS6_IJSA_SC_SB_EEES9_NS_10bfloat16_tESG_Li256ELb1ELb1ELb1ELb1EEENS1_36VarlenDynamicPersistentTileSchedulerILi128ELi160ELi256ELi128ELb1ELb1ELb1ELb0ELb1ELb1EEEEEEEEEvNT_6ParamsE)
        /*032c*/ 	.word	0x000000e8


	//----- nvinfo : EIATTR_REGCOUNT
	.align		4
.L_193:
        /*0330*/ 	.byte	0x04, 0x2f
        /*0332*/ 	.short	(.L_195 - .L_194)
	.align		4
.L_194:
        /*0334*/ 	.word	index@(_ZN7cutlass13device_kernelIN5flash11enable_sm90INS1_16FlashAttnFwdSm90INS1_25CollectiveMainloopFwdSm90ILi2EN4cute5tupleIJNS5_1CILi1EEES8_S8_EEENS6_IJNS7_ILi128EEENS7_ILi160EEENS7_ILi192EEEEEELi192ENS_12float_e4m3_tEfNS_4arch4Sm90ELb0ELb0ELb1ELb1ELb0ELb0ELb0ELb1ELb1ELb1ELb1ELb0EEENS1_21CollectiveEpilogueFwdINS6_IJSA_SC_SB_EEES9_NS_10bfloat16_tESG_Li256ELb1ELb1ELb1ELb1EEENS1_36VarlenDynamicPersistentTileSchedulerILi128ELi160ELi256ELi128ELb1ELb1ELb1ELb0ELb1ELb1EEEEEEEEEvNT_6ParamsE)
        /*0338*/ 	.word	0x000000a8


	//----- nvinfo : EIATTR_FRAME_SIZE
	.align		4
.L_195:
        /*033c*/ 	.byte	0x04, 0x11
        /*033e*/ 	.short	(.L_197 - .L_196)
	.align		4
.L_196:
        /*0340*/ 	.word	index@(_ZN7cutlass13device_kernelIN5flash11enable_sm90INS1_16FlashAttnFwdSm90INS1_25CollectiveMainloopFwdSm90ILi2EN4cute5tupleIJNS5_1CILi1EEES8_S8_EEENS6_IJNS7_ILi128EEENS7_ILi160EEENS7_ILi192EEEEEELi192ENS_12float_e4m3_tEfNS_4arch4Sm90ELb0ELb0ELb1ELb1ELb0ELb0ELb0ELb1ELb1ELb1ELb1ELb0EEENS1_21CollectiveEpilogueFwdINS6_IJSA_SC_SB_EEES9_NS_10bfloat16_tESG_Li256ELb1ELb1ELb1ELb1EEENS1_36VarlenDynamicPersistentTileSchedulerILi128ELi160ELi256ELi128ELb1ELb1ELb1ELb0ELb1ELb1EEEEEEEEEvNT_6ParamsE)
        /*0344*/ 	.word	0x00000048


	//----- nvinfo : EIATTR_REGCOUNT
	.align		4
.L_197:
        /*0348*/ 	.byte	0x04, 0x2f
        /*034a*/ 	.short	(.L_199 - .L_198)
	.align		4
.L_198:
        /*034c*/ 	.word	index@(_ZN7cutlass13device_kernelIN5flash11enable_sm90INS1_16FlashAttnFwdSm90INS1_25CollectiveMainloopFwdSm90ILi2EN4cute5tupleIJNS5_1CILi1EEES8_S8_EEENS6_IJNS7_ILi128EEENS7_ILi160EEENS7_ILi192EEEEEELi192ENS_12float_e4m3_tEfNS_4arch4Sm90ELb0ELb0ELb1ELb0ELb0ELb0ELb0ELb1ELb1ELb1ELb1ELb0EEENS1_21CollectiveEpilogueFwdINS6_IJSA_SC_SB_EEES9_NS_10bfloat16_tESG_Li256ELb0ELb1ELb1ELb1EEENS1_19SingleTileSchedulerILb0ELb1ELb1ELi128EEEEEEEEEvNT_6ParamsE)
        /*0350*/ 	.word	0x000000a8


	//----- nvinfo : EIATTR_FRAME_SIZE
	.align		4
.L_199:
        /*0354*/ 	.byte	0x04, 0x11
        /*0356*/ 	.short	(.L_201 - .L_200)
	.align		4
.L_200:
        /*0358*/ 	.word	index@(_ZN7cutlass13device_kernelIN5flash11enable_sm90INS1_16FlashAttnFwdSm90INS1_25CollectiveMainloopFwdSm90ILi2EN4cute5tupleIJNS5_1CILi1EEES8_S8_EEENS6_IJNS7_ILi128EEENS7_ILi160EEENS7_ILi192EEEEEELi192ENS_12float_e4m3_tEfNS_4arch4Sm90ELb0ELb0ELb1ELb0ELb0ELb0ELb0ELb1ELb1ELb1ELb1ELb0EEENS1_21CollectiveEpilogueFwdINS6_IJSA_SC_SB_EEES9_NS_10bfloat16_tESG_Li256ELb0ELb1ELb1ELb1EEENS1_19SingleTileSchedulerILb0ELb1ELb1ELi128EEEEEEEEEvNT_6ParamsE)
        /*035c*/ 	.word	0x00000020


	//----- nvinfo : EIATTR_REGCOUNT
	.align		4
.L_201:
        /*0360*/ 	.byte	0x04, 0x2f
        /*0362*/ 	.short	(.L_203 - .L_202)
	.align		4
.L_202:
        /*0364*/ 	.word	index@(_ZN7cutlass13device_kernelIN5flash11enable_sm90INS1_16FlashAttnFwdSm90INS1_25CollectiveMainloopFwdSm90ILi2EN4cute5tupleIJNS5_1CILi1EEES8_S8_EEENS6_IJNS7_ILi128EEESA_NS7_ILi256EEEEEELi256ENS_12float_e4m3_tEfNS_4arch4Sm90ELb1ELb0ELb1ELb1ELb0ELb1ELb0ELb1ELb1ELb1ELb1ELb0EEENS1_21CollectiveEpilogueFwdINS6_IJSA_SB_SA_EEES9_NS_10bfloat16_tESF_Li256ELb1ELb1ELb1ELb1EEENS1_36VarlenDynamicPersistentTileSchedulerILi128ELi128ELi256ELi128ELb1ELb1ELb1ELb1ELb1ELb1EEEEEEEEEvNT_6ParamsE)
        /*0368*/ 	.word	0x000000a8


	//----- nvinfo : EIATTR_FRAME_SIZE
	.align		4
.L_203:
        /*036c*/ 	.byte	0x04, 0x11
        /*036e*/ 	.short	(.L_205 - .L_204)
	.align		4
.L_204:
        /*0370*/ 	.word	index@(_ZN7cutlass13device_kernelIN5flash11enable_sm90INS1_16FlashAttnFwdSm90INS1_25CollectiveMainloopFwdSm90ILi2EN4cute5tupleIJNS5_1CILi1EEES8_S8_EEENS6_IJNS7_ILi128EEESA_NS7_ILi256EEEEEELi256ENS_12float_e4m3_tEfNS_4arch4Sm90ELb1ELb0ELb1ELb1ELb0ELb1ELb0ELb1ELb1ELb1ELb1ELb0EEENS1_21CollectiveEpilogueFwdINS6_IJSA_SB_SA_EEES9_NS_10bfloat16_tESF_Li256ELb1ELb1ELb1ELb1EEENS1_36VarlenDynamicPersistentTileSchedulerILi128ELi128ELi256ELi128ELb1ELb1ELb1ELb1ELb1ELb1EEEEEEEEEvNT_6ParamsE)
        /*0374*/ 	.word	0x000001d0


	//----- nvinfo : EIATTR_REGCOUNT
	.align		4
.L_205:
        /*0378*/ 	.byte	0x04, 0x2f
        /*037a*/ 	.short	(.L_207 - .L_206)
	.align		4
.L_206:
        /*037c*/ 	.word	index@(_ZN7cutlass13device_kernelIN5flash11enable_sm90INS1_16FlashAttnFwdSm90INS1_25CollectiveMainloopFwdSm90ILi2EN4cute5tupleIJNS5_1CILi1EEES8_S8_EEENS6_IJNS7_ILi128EEESA_NS7_ILi256EEEEEELi256ENS_12float_e4m3_tEfNS_4arch4Sm90ELb1ELb0ELb1ELb1ELb0ELb0ELb0ELb1ELb1ELb1ELb1ELb0EEENS1_21CollectiveEpilogueFwdINS6_IJSA_SB_SA_EEES9_NS_10bfloat16_tESF_Li256ELb1ELb1ELb1ELb1EEENS1_36VarlenDynamicPersistentTileSchedulerILi128ELi128ELi256ELi128ELb1ELb1ELb1ELb1ELb1ELb1EEEEEEEEEvNT_6ParamsE)
        /*0380*/ 	.word	0x000000a8


	//----- nvinfo : EIATTR_FRAME_SIZE
	.align		4
.L_207:
        /*0384*/ 	.byte	0x04, 0x11
        /*0386*/ 	.short	(.L_209 - .L_208)
	.align		4
.L_208:
        /*0388*/ 	.word	index@(_ZN7cutlass13device_kernelIN5flash11enable_sm90INS1_16FlashAttnFwdSm90INS1_25CollectiveMainloopFwdSm90ILi2EN4cute5tupleIJNS5_1CILi1EEES8_S8_EEENS6_IJNS7_ILi128EEESA_NS7_ILi256EEEEEELi256ENS_12float_e4m3_tEfNS_4arch4Sm90ELb1ELb0ELb1ELb1ELb0ELb0ELb0ELb1ELb1ELb1ELb1ELb0EEENS1_21CollectiveEpilogueFwdINS6_IJSA_SB_SA_EEES9_NS_10bfloat16_tESF_Li256ELb1ELb1ELb1ELb1EEENS1_36VarlenDynamicPersistentTileSchedulerILi128ELi128ELi256ELi128ELb1ELb1ELb1ELb1ELb1ELb1EEEEEEEEEvNT_6ParamsE)
        /*038c*/ 	.word	0x00000058


	//----- nvinfo : EIATTR_REGCOUNT
	.align		4
.L_209:
        /*0390*/ 	.byte	0x04, 0x2f
        /*0392*/ 	.short	(.L_211 - .L_210)
	.align		4
.L_210:
        /*0394*/ 	.word	index@(_ZN7cutlass13device_kernelIN5flash11enable_sm90INS1_16FlashAttnFwdSm90INS1_25CollectiveMainloopFwdSm90ILi2EN4cute5tupleIJNS5_1CILi1EEES8_S8_EEENS6_IJNS7_ILi128EEESA_NS7_ILi256EEEEEELi256ENS_12float_e4m3_tEfNS_4arch4Sm90ELb1ELb0ELb1ELb0ELb0ELb0ELb0ELb1ELb1ELb1ELb1ELb0EEENS1_21CollectiveEpilogueFwdINS6_IJSA_SB_SA_EEES9_NS_10bfloat16_tESF_Li256ELb0ELb1ELb1ELb1EEENS1_19SingleTileSchedulerILb0ELb1ELb1ELi128EEEEEEEEEvNT_6ParamsE)
        /*0398*/ 	.word	0x000000a8


	//----- nvinfo : EIATTR_FRAME_SIZE
	.align		4
.L_211:
        /*039c*/ 	.byte	0x04, 0x11
        /*039e*/ 	.short	(.L_213 - .L_212)
	.align		4
.L_212:
        /*03a0*/ 	.word	index@(_ZN7cutlass13device_kernelIN5flash11enable_sm90INS1_16FlashAttnFwdSm90INS1_25CollectiveMainloopFwdSm90ILi2EN4cute5tupleIJNS5_1CILi1EEES8_S8_EEENS6_IJNS7_ILi128EEESA_NS7_ILi256EEEEEELi256ENS_12float_e4m3_tEfNS_4arch4Sm90ELb1ELb0ELb1ELb0ELb0ELb0ELb0ELb1ELb1ELb1ELb1ELb0EEENS1_21CollectiveEpilogueFwdINS6_IJSA_SB_SA_EEES9_NS_10bfloat16_tESF_Li256ELb0ELb1ELb1ELb1EEENS1_19SingleTileSchedulerILb0ELb1ELb1ELi128EEEEEEEEEvNT_6ParamsE)
        /*03a4*/ 	.word	0x00000038


	//----- nvinfo : EIATTR_REGCOUNT
	.align		4
.L_213:
        /*03a8*/ 	.byte	0x04, 0x2f
        /*03aa*/ 	.short	(.L_215 - .L_214)
	.align		4
.L_214:
        /*03ac*/ 	.word	index@(_ZN7cutlass13device_kernelIN5flash11enable_sm90INS1_16FlashAttnFwdSm90INS1_25CollectiveMainloopFwdSm90ILi2EN4cute5tupleIJNS5_1CILi1EEES8_S8_EEENS6_IJNS7_ILi128EEENS7_ILi64EEENS7_ILi256EEEEEELi256ENS_12float_e4m3_tEfNS_4arch4Sm90ELb0ELb1ELb1ELb1ELb0ELb1ELb0ELb1ELb1ELb1ELb1ELb0EEENS1_21CollectiveEpilogueFwdINS6_IJSA_SC_SB_EEES9_NS_10bfloat16_tESG_Li256ELb1ELb1ELb1ELb1EEENS1_36VarlenDynamicPersistentTileSchedulerILi128ELi64ELi256ELi128ELb1ELb1ELb1ELb1ELb0ELb1EEEEEEEEEvNT_6ParamsE)
        /*03b0*/ 	.word	0x000000a8


	//----- nvinfo : EIATTR_FRAME_SIZE
	.align		4
.L_215:
        /*03b4*/ 	.byte	0x04, 0x11
        /*03b6*/ 	.short	(.L_217 - .L_216)
	.align		4
.L_216:
        /*03b8*/ 	.word	index@(_ZN7cutlass13device_kernelIN5flash11enable_sm90INS1_16FlashAttnFwdSm90INS1_25CollectiveMainloopFwdSm90ILi2EN4cute5tupleIJNS5_1CILi1EEES8_S8_EEENS6_IJNS7_ILi128EEENS7_ILi64EEENS7_ILi256EEEEEELi256ENS_12float_e4m3_tEfNS_4arch4Sm90ELb0ELb1ELb1ELb1ELb0ELb1ELb0ELb1ELb1ELb1ELb1ELb0EEENS1_21CollectiveEpilogueFwdINS6_IJSA_SC_SB_EEES9_NS_10bfloat16_tESG_Li256ELb1ELb1ELb1ELb1EEENS1_36VarlenDynamicPersistentTileSchedulerILi128ELi64ELi256ELi128ELb1ELb1ELb1ELb1ELb0ELb1EEEEEEEEEvNT_6ParamsE)
        /*03bc*/ 	.word	0x000000b8


	//----- nvinfo : EIATTR_REGCOUNT
	.align		4
.L_217:
        /*03c0*/ 	.byte	0x04, 0x2f
        /*03c2*/ 	.short	(.L_219 - .L_218)
	.align		4
.L_218:
        /*03c4*/ 	.word	index@(_ZN7cutlass13device_kernelIN5flash11enable_sm90INS1_16FlashAttnFwdSm90INS1_25CollectiveMainloopFwdSm90ILi2EN4cute5tupleIJNS5_1CILi1EEES8_S8_EEENS6_IJNS7_ILi128EEENS7_ILi64EEENS7_ILi256EEEEEELi256ENS_12float_e4m3_tEfNS_4arch4Sm90ELb0ELb1ELb1ELb1ELb0ELb0ELb0ELb1ELb1ELb1ELb1ELb0EEENS1_21CollectiveEpilogueFwdINS6_IJSA_SC_SB_EEES9_NS_10bfloat16_tESG_Li256ELb1ELb1ELb1ELb1EEENS1_36VarlenDynamicPersistentTileSchedulerILi128ELi64ELi256ELi128ELb1ELb1ELb1ELb1ELb0ELb1EEEEEEEEEvNT_6ParamsE)
        /*03c8*/ 	.word	0x000000a8


	//----- nvinfo : EIATTR_FRAME_SIZE
	.align		4
.L_219:
        /*03cc*/ 	.byte	0x04, 0x11
        /*03ce*/ 	.short	(.L_221 - .L_220)
	.align		4
.L_220:
        /*03d0*/ 	.word	index@(_ZN7cutlass13device_kernelIN5flash11enable_sm90INS1_16FlashAttnFwdSm90INS1_25CollectiveMainloopFwdSm90ILi2EN4cute5tupleIJNS5_1CILi1EEES8_S8_EEENS6_IJNS7_ILi128EEENS7_ILi64EEENS7_ILi256EEEEEELi256ENS_12float_e4m3_tEfNS_4arch4Sm90ELb0ELb1ELb1ELb1ELb0ELb0ELb0ELb1ELb1ELb1ELb1ELb0EEENS1_21CollectiveEpilogueFwdINS6_IJSA_SC_SB_EEES9_NS_10bfloat16_tESG_Li256ELb1ELb1ELb1ELb1EEENS1_36VarlenDynamicPersistentTileSchedulerILi128ELi64ELi256ELi128ELb1ELb1ELb1ELb1ELb0ELb1EEEEEEEEEvNT_6ParamsE)
        /*03d4*/ 	.word	0x00000048


	//----- nvinfo : EIATTR_REGCOUNT
	.align		4
.L_221:
        /*03d8*/ 	.byte	0x04, 0x2f
        /*03da*/ 	.short	(.L_223 - .L_222)
	.align		4
.L_222:
        /*03dc*/ 	.word	index@(_ZN7cutlass13device_kernelIN5flash11enable_sm90INS1_16FlashAttnFwdSm90INS1_25CollectiveMainloopFwdSm90ILi2EN4cute5tupleIJNS5_1CILi1EEES8_S8_EEENS6_IJNS7_ILi128EEENS7_ILi64EEENS7_ILi256EEEEEELi256ENS_12float_e4m3_tEfNS_4arch4Sm90ELb0ELb1ELb1ELb0ELb0ELb0ELb0ELb1ELb1ELb1ELb1ELb0EEENS1_21CollectiveEpilogueFwdINS6_IJSA_SC_SB_EEES9_NS_10bfloat16_tESG_Li256ELb0ELb1ELb1ELb1EEENS1_19SingleTileSchedulerILb0ELb1ELb1ELi128EEEEEEEEEvNT_6ParamsE)
        /*03e0*/ 	.word	0x000000a8


	//----- nvinfo : EIATTR_FRAME_SIZE
	.align		4
.L_223:
        /*03e4*/ 	.byte	0x04, 0x11
        /*03e6*/ 	.short	(.L_225 - .L_224)
	.align		4
.L_224:
        /*03e8*/ 	.word	index@(_ZN7cutlass13device_kernelIN5flash11enable_sm90INS1_16FlashAttnFwdSm90INS1_25CollectiveMainloopFwdSm90ILi2EN4cute5tupleIJNS5_1CILi1EEES8_S8_EEENS6_IJNS7_ILi128EEENS7_ILi64EEENS7_ILi256EEEEEELi256ENS_12float_e4m3_tEfNS_4arch4Sm90ELb0ELb1ELb1ELb0ELb0ELb0ELb0ELb1ELb1ELb1ELb1ELb0EEENS1_21CollectiveEpilogueFwdINS6_IJSA_SC_SB_EEES9_NS_10bfloat16_tESG_Li256ELb0ELb1ELb1ELb1EEENS1_19SingleTileSchedulerILb0ELb1ELb1ELi128EEEEEEEEEvNT_6ParamsE)
        /*03ec*/ 	.word	0x00000020


	//----- nvinfo : EIATTR_REGCOUNT
	.align		4
.L_225:
        /*03f0*/ 	.byte	0x04, 0x2f
        /*03f2*/ 	.short	(.L_227 - .L_226)
	.align		4
.L_226:
        /*03f4*/ 	.word	index@(_ZN7cutlass13device_kernelIN5flash11enable_sm90INS1_16FlashAttnFwdSm90INS1_25CollectiveMainloopFwdSm90ILi2EN4cute5tupleIJNS5_1CILi1EEES8_S8_EEENS6_IJNS7_ILi128EEESA_NS7_ILi256EEEEEELi256ENS_12float_e4m3_tEfNS_4arch4Sm90ELb0ELb0ELb1ELb1ELb0ELb1ELb0ELb1ELb1ELb1ELb1ELb0EEENS1_21CollectiveEpilogueFwdINS6_IJSA_SB_SA_EEES9_NS_10bfloat16_tESF_Li256ELb1ELb1ELb1ELb1EEENS1_36VarlenDynamicPersistentTileSchedulerILi128ELi128ELi256ELi128ELb1ELb1ELb1ELb0ELb1ELb1EEEEEEEEEvNT_6ParamsE)
        /*03f8*/ 	.word	0x000000a8


	//----- nvinfo : EIATTR_FRAME_SIZE
	.align		4
.L_227:
        /*03fc*/ 	.byte	0x04, 0x11
        /*03fe*/ 	.short	(.L_229 - .L_228)
	.align		4
.L_228:
        /*0400*/ 	.word	index@(_ZN7cutlass13device_kernelIN5flash11enable_sm90INS1_16FlashAttnFwdSm90INS1_25CollectiveMainloopFwdSm90ILi2EN4cute5tupleIJNS5_1CILi1EEES8_S8_EEENS6_IJNS7_ILi128EEESA_NS7_ILi256EEEEEELi256ENS_12float_e4m3_tEfNS_4arch4Sm90ELb0ELb0ELb1ELb1ELb0ELb1ELb0ELb1ELb1ELb1ELb1ELb0EEENS1_21CollectiveEpilogueFwdINS6_IJSA_SB_SA_EEES9_NS_10bfloat16_tESF_Li256ELb1ELb1ELb1ELb1EEENS1_36VarlenDynamicPersistentTileSchedulerILi128ELi128ELi256ELi128ELb1ELb1ELb1ELb0ELb1ELb1EEEEEEEEEvNT_6ParamsE)
        /*0404*/ 	.word	0x000001c8


	//----- nvinfo : EIATTR_REGCOUNT
	.align		4
.L_229:
        /*0408*/ 	.byte	0x04, 0x2f
        /*040a*/ 	.short	(.L_231 - .L_230)
	.align		4
.L_230:
        /*040c*/ 	.word	index@(_ZN7cutlass13device_kernelIN5flash11enable_sm90INS1_16FlashAttnFwdSm90INS1_25CollectiveMainloopFwdSm90ILi2EN4cute5tupleIJNS5_1CILi1EEES8_S8_EEENS6_IJNS7_ILi128EEESA_NS7_ILi256EEEEEELi256ENS_12float_e4m3_tEfNS_4arch4Sm90ELb0ELb0ELb1ELb1ELb0ELb0ELb0ELb1ELb1ELb1ELb1ELb0EEENS1_21CollectiveEpilogueFwdINS6_IJSA_SB_SA_EEES9_NS_10bfloat16_tESF_Li256ELb1ELb1ELb1ELb1EEENS1_36VarlenDynamicPersistentTileSchedulerILi128ELi128ELi256ELi128ELb1ELb1ELb1ELb0ELb1ELb1EEEEEEEEEvNT_6ParamsE)
        /*0410*/ 	.word	0x000000a8


	//----- nvinfo : EIATTR_FRAME_SIZE
	.align		4
.L_231:
        /*0414*/ 	.byte	0x04, 0x11
        /*0416*/ 	.short	(.L_233 - .L_232)
	.align		4
.L_232:
        /*0418*/ 	.word	index@(_ZN7cutlass13device_kernelIN5flash11enable_sm90INS1_16FlashAttnFwdSm90INS1_25CollectiveMainloopFwdSm90ILi2EN4cute5tupleIJNS5_1CILi1EEES8_S8_EEENS6_IJNS7_ILi128EEESA_NS7_ILi256EEEEEELi256ENS_12float_e4m3_tEfNS_4arch4Sm90ELb0ELb0ELb1ELb1ELb0ELb0ELb0ELb1ELb1ELb1ELb1ELb0EEENS1_21CollectiveEpilogueFwdINS6_IJSA_SB_SA_EEES9_NS_10bfloat16_tESF_Li256ELb1ELb1ELb1ELb1EEENS1_36VarlenDynamicPersistentTileSchedulerILi128ELi128ELi256ELi128ELb1ELb1ELb1ELb0ELb1ELb1EEEEEEEEEvNT_6ParamsE)
        /*041c*/ 	.word	0x00000058


	//----- nvinfo : EIATTR_REGCOUNT
	.align		4
.L_233:
        /*0420*/ 	.byte	0x04, 0x2f
        /*0422*/ 	.short	(.L_235 - .L_234)
	.align		4
.L_234:
        /*0424*/ 	.word	index@(_ZN7cutlass13device_kernelIN5flash11enable_sm90INS1_16FlashAttnFwdSm90INS1_25CollectiveMainloopFwdSm90ILi2EN4cute5tupleIJNS5_1CILi1EEES8_S8_EEENS6_IJNS7_ILi128EEESA_NS7_ILi256EEEEEELi256ENS_12float_e4m3_tEfNS_4arch4Sm90ELb0ELb0ELb1ELb0ELb0ELb0ELb0ELb1ELb1ELb1ELb1ELb0EEENS1_21CollectiveEpilogueFwdINS6_IJSA_SB_SA_EEES9_NS_10bfloat16_tESF_Li256ELb0ELb1ELb1ELb1EEENS1_19SingleTileSchedulerILb0ELb1ELb1ELi128EEEEEEEEEvNT_6ParamsE)
        /*0428*/ 	.word	0x000000a8


	//----- nvinfo : EIATTR_FRAME_SIZE
	.align		4
.L_235:
        /*042c*/ 	.byte	0x04, 0x11
        /*042e*/ 	.short	(.L_237 - .L_236)
	.align		4
.L_236:
        /*0430*/ 	.word	index@(_ZN7cutlass13device_kernelIN5flash11enable_sm90INS1_16FlashAttnFwdSm90INS1_25CollectiveMainloopFwdSm90ILi2EN4cute5tupleIJNS5_1CILi1EEES8_S8_EEENS6_IJNS7_ILi128EEESA_NS7_ILi256EEEEEELi256ENS_12float_e4m3_tEfNS_4arch4Sm90ELb0ELb0ELb1ELb0ELb0ELb0ELb0ELb1ELb1ELb1ELb1ELb0EEENS1_21CollectiveEpilogueFwdINS6_IJSA_SB_SA_EEES9_NS_10bfloat16_tESF_Li256ELb0ELb1ELb1ELb1EEENS1_19SingleTileSchedulerILb0ELb1ELb1ELi128EEEEEEEEEvNT_6ParamsE)
        /*0434*/ 	.word	0x00000030


	//----- nvinfo : EIATTR_MIN_STACK_SIZE
	.align		4
.L_237:
        /*0438*/ 	.byte	0x04, 0x12
        /*043a*/ 	.short	(.L_239 - .L_238)
	.align		4
.L_238:
        /*043c*/ 	.word	index@(_ZN7cutlass13device_kernelIN5flash11enable_sm90INS1_16FlashAttnFwdSm90INS1_25CollectiveMainloopFwdSm90ILi2EN4cute5tupleIJNS5_1CILi1EEES8_S8_EEENS6_IJNS7_ILi128EEESA_NS7_ILi256EEEEEELi256ENS_12float_e4m3_tEfNS_4arch4Sm90ELb0ELb0ELb1ELb0ELb0ELb0ELb0ELb1ELb1ELb1ELb1ELb0EEENS1_21CollectiveEpilogueFwdINS6_IJSA_SB_SA_EEES9_NS_10bfloat16_tESF_Li256ELb0ELb1ELb1ELb1EEENS1_19SingleTileSchedulerILb0ELb1ELb1ELi128EEEEEEEEEvNT_6ParamsE)
        /*0440*/ 	.word	0x00000030


	//----- nvinfo : EIATTR_MIN_STACK_SIZE
	.align		4
.L_239:
        /*0444*/ 	.byte	0x04, 0x12
        /*0446*/ 	.short	(.L_241 - .L_240)
	.align		4
.L_240:
        /*0448*/ 	.word	index@(_ZN7cutlass13device_kernelIN5flash11enable_sm90INS1_16FlashAttnFwdSm90INS1_25CollectiveMainloopFwdSm90ILi2EN4cute5tupleIJNS5_1CILi1EEES8_S8_EEENS6_IJNS7_ILi128EEESA_NS7_ILi256EEEEEELi256ENS_12float_e4m3_tEfNS_4arch4Sm90ELb0ELb0ELb1ELb1ELb0ELb0ELb0ELb1ELb1ELb1ELb1ELb0EEENS1_21CollectiveEpilogueFwdINS6_IJSA_SB_SA_EEES9_NS_10bfloat16_tESF_Li256ELb1ELb1ELb1ELb1EEENS1_36VarlenDynamicPersistentTileSchedulerILi128ELi128ELi256ELi128ELb1ELb1ELb1ELb0ELb1ELb1EEEEEEEEEvNT_6ParamsE)
        /*044c*/ 	.word	0x00000058


	//----- nvinfo : EIATTR_MIN_STACK_SIZE
	.align		4
.L_241:
        /*0450*/ 	.byte	0x04, 0x12
        /*0452*/ 	.short	(.L_243 - .L_242)
	.align		4
.L_242:
        /*0454*/ 	.word	index@(_ZN7cutlass13device_kernelIN5flash11enable_sm90INS1_16FlashAttnFwdSm90INS1_25CollectiveMainloopFwdSm90ILi2EN4cute5tupleIJNS5_1CILi1EEES8_S8_EEENS6_IJNS7_ILi128EEESA_NS7_ILi256EEEEEELi256ENS_12float_e4m3_tEfNS_4arch4Sm90ELb0ELb0ELb1ELb1ELb0ELb1ELb0ELb1ELb1ELb1ELb1ELb0EEENS1_21CollectiveEpilogueFwdINS6_IJSA_SB_SA_EEES9_NS_10bfloat16_tESF_Li256ELb1ELb1ELb1ELb1EEENS1_36VarlenDynamicPersistentTileSchedulerILi128ELi128ELi256ELi128ELb1ELb1ELb1ELb0ELb1ELb1EEEEEEEEEvNT_6ParamsE)
        /*0458*/ 	.word	0x000001c8


	//----- nvinfo : EIATTR_MIN_STACK_SIZE
	.align		4
.L_243:
        /*045c*/ 	.byte	0x04, 0x12
        /*045e*/ 	.short	(.L_245 - .L_244)
	.align		4
.L_244:
        /*0460*/ 	.word	index@(_ZN7cutlass13device_kernelIN5flash11enable_sm90INS1_16FlashAttnFwdSm90INS1_25CollectiveMainloopFwdSm90ILi2EN4cute5tupleIJNS5_1CILi1EEES8_S8_EEENS6_IJNS7_ILi128EEENS7_ILi64EEENS7_ILi256EEEEEELi256ENS_12float_e4m3_tEfNS_4arch4Sm90ELb0ELb1ELb1ELb0ELb0ELb0ELb0ELb1ELb1ELb1ELb1ELb0EEENS1_21CollectiveEpilogueFwdINS6_IJSA_SC_SB_EEES9_NS_10bfloat16_tESG_Li256ELb0ELb1ELb1ELb1EEENS1_19SingleTileSchedulerILb0ELb1ELb1ELi128EEEEEEEEEvNT_6ParamsE)
        /*0464*/ 	.word	0x00000020


	//----- nvinfo : EIATTR_MIN_STACK_SIZE
	.align		4
.L_245:
        /*0468*/ 	.byte	0x04, 0x12
        /*046a*/ 	.short	(.L_247 - .L_246)
	.align		4
.L_246:
        /*046c*/ 	.word	index@(_ZN7cutlass13device_kernelIN5flash11enable_sm90INS1_16FlashAttnFwdSm90INS1_25CollectiveMainloopFwdSm90ILi2EN4cute5tupleIJNS5_1CILi1EEES8_S8_EEENS6_IJNS7_ILi128EEENS7_ILi64EEENS7_ILi256EEEEEELi256ENS_12float_e4m3_tEfNS_4arch4Sm90ELb0ELb1ELb1ELb1ELb0ELb0ELb0ELb1ELb1ELb1ELb1ELb0EEENS1_21CollectiveEpilogueFwdINS6_IJSA_SC_SB_EEES9_NS_10bfloat16_tESG_Li256ELb1ELb1ELb1ELb1EEENS1_36VarlenDynamicPersistentTileSchedulerILi128ELi64ELi256ELi128ELb1ELb1ELb1ELb1ELb0ELb1EEEEEEEEEvNT_6ParamsE)
        /*0470*/ 	.word	0x00000048


	//----- nvinfo : EIATTR_MIN_STACK_SIZE
	.align		4
.L_247:
        /*0474*/ 	.byte	0x04, 0x12
        /*0476*/ 	.short	(.L_249 - .L_248)
	.align		4
.L_248:
        /*0478*/ 	.word	index@(_ZN7cutlass13device_kernelIN5flash11enable_sm90INS1_16FlashAttnFwdSm90INS1_25CollectiveMainloopFwdSm90ILi2EN4cute5tupleIJNS5_1CILi1EEES8_S8_EEENS6_IJNS7_ILi128EEENS7_ILi64EEENS7_ILi256EEEEEELi256ENS_12float_e4m3_tEfNS_4arch4Sm90ELb0ELb1ELb1ELb1ELb0ELb1ELb0ELb1ELb1ELb1ELb1ELb0EEENS1_21CollectiveEpilogueFwdINS6_IJSA_SC_SB_EEES9_NS_10bfloat16_tESG_Li256ELb1ELb1ELb1ELb1EEENS1_36VarlenDynamicPersistentTileSchedulerILi128ELi64ELi256ELi128ELb1ELb1ELb1ELb1ELb0ELb1EEEEEEEEEvNT_6ParamsE)
        /*047c*/ 	.word	0x000000b8


	//----- nvinfo : EIATTR_MIN_STACK_SIZE
	.align		4
.L_249:
        /*0480*/ 	.byte	0x04, 0x12
        /*0482*/ 	.short	(.L_251 - .L_250)
	.align		4
.L_250:
        /*0484*/ 	.word	index@(_ZN7cutlass13device_kernelIN5flash11enable_sm90INS1_16FlashAttnFwdSm90INS1_25CollectiveMainloopFwdSm90ILi2EN4cute5tupleIJNS5_1CILi1EEES8_S8_EEENS6_IJNS7_ILi128EEESA_NS7_ILi256EEEEEELi256ENS_12float_e4m3_tEfNS_4arch4Sm90ELb1ELb0ELb1ELb0ELb0ELb0ELb0ELb1ELb1ELb1ELb1ELb0EEENS1_21CollectiveEpilogueFwdINS6_IJSA_SB_SA_EEES9_NS_10bfloat16_tESF_Li256ELb0ELb1ELb1ELb1EEENS1_19SingleTileSchedulerILb0ELb1ELb1ELi128EEEEEEEEEvNT_6ParamsE)
        /*0488*/ 	.word	0x00000038


	//----- nvinfo : EIATTR_MIN_STACK_SIZE
	.align		4
.L_251:
        /*048c*/ 	.byte	0x04, 0x12
        /*048e*/ 	.short	(.L_253 - .L_252)
	.align		4
.L_252:
        /*0490*/ 	.word	index@(_ZN7cutlass13device_kernelIN5flash11enable_sm90INS1_16FlashAttnFwdSm90INS1_25CollectiveMainloopFwdSm90ILi2EN4cute5tupleIJNS5_1CILi1EEES8_S8_EEENS6_IJNS7_ILi128EEESA_NS7_ILi256EEEEEELi256ENS_12float_e4m3_tEfNS_4arch4Sm90ELb1ELb0ELb1ELb1ELb0ELb0ELb0ELb1ELb1ELb1ELb1ELb0EEENS1_21CollectiveEpilogueFwdINS6_IJSA_SB_SA_EEES9_NS_10bfloat16_tESF_Li256ELb1ELb1ELb1ELb1EEENS1_36VarlenDynamicPersistentTileSchedulerILi128ELi128ELi256ELi128ELb1ELb1ELb1ELb1ELb1ELb1EEEEEEEEEvNT_6ParamsE)
        /*0494*/ 	.word	0x00000058


	//----- nvinfo : EIATTR_MIN_STACK_SIZE
	.align		4
.L_253:
        /*0498*/ 	.byte	0x04, 0x12
        /*049a*/ 	.short	(.L_255 - .L_254)
	.align		4
.L_254:
        /*049c*/ 	.word	index@(_ZN7cutlass13device_kernelIN5flash11enable_sm90INS1_16FlashAttnFwdSm90INS1_25CollectiveMainloopFwdSm90ILi2EN4cute5tupleIJNS5_1CILi1EEES8_S8_EEENS6_IJNS7_ILi128EEESA_NS7_ILi256EEEEEELi256ENS_12float_e4m3_tEfNS_4arch4Sm90ELb1ELb0ELb1ELb1ELb0ELb1ELb0ELb1ELb1ELb1ELb1ELb0EEENS1_21CollectiveEpilogueFwdINS6_IJSA_SB_SA_EEES9_NS_10bfloat16_tESF_Li256ELb1ELb1ELb1ELb1EEENS1_36VarlenDynamicPersistentTileSchedulerILi128ELi128ELi256ELi128ELb1ELb1ELb1ELb1ELb1ELb1EEEEEEEEEvNT_6ParamsE)
        /*04a0*/ 	.word	0x000001d0


	//----- nvinfo : EIATTR_MIN_STACK_SIZE
	.align		4
.L_255:
        /*04a4*/ 	.byte	0x04, 0x12
        /*04a6*/ 	.short	(.L_257 - .L_256)
	.align		4
.L_256:
        /*04a8*/ 	.word	index@(_ZN7cutlass13device_kernelIN5flash11enable_sm90INS1_16FlashAttnFwdSm90INS1_25CollectiveMainloopFwdSm90ILi2EN4cute5tupleIJNS5_1CILi1EEES8_S8_EEENS6_IJNS7_ILi128EEENS7_ILi160EEENS7_ILi192EEEEEELi192ENS_12float_e4m3_tEfNS_4arch4Sm90ELb0ELb0ELb1ELb0ELb0ELb0ELb0ELb1ELb1ELb1ELb1ELb0EEENS1_21CollectiveEpilogueFwdINS6_IJSA_SC_SB_EEES9_NS_10bfloat16_tESG_Li256ELb0ELb1ELb1ELb1EEENS1_19SingleTileSchedulerILb0ELb1ELb1ELi128EEEEEEEEEvNT_6ParamsE)
        /*04ac*/ 	.word	0x00000020


	//----- nvinfo : EIATTR_MIN_STACK_SIZE
	.align		4
.L_257:
        /*04b0*/ 	.byte	0x04, 0x12
        /*04b2*/ 	.short	(.L_259 - .L_258)
	.align		4
.L_258:
        /*04b4*/ 	.word	index@(_ZN7cutlass13device_kernelIN5flash11enable_sm90INS1_16FlashAttnFwdSm90INS1_25CollectiveMainloopFwdSm90ILi2EN4cute5tupleIJNS5_1CILi1EEES8_S8_EEENS6_IJNS7_ILi128EEENS7_ILi160EEENS7_ILi192EEEEEELi192ENS_12float_e4m3_tEfNS_4arch4Sm90ELb0ELb0ELb1ELb1ELb0ELb0ELb0ELb1ELb1ELb1ELb1ELb0EEENS1_21CollectiveEpilogueFwdINS6_IJSA_SC_SB_EEES9_NS_10bfloat16_tESG_Li256ELb1ELb1ELb1ELb1EEENS1_36VarlenDynamicPersistentTileSchedulerILi128ELi160ELi256ELi128ELb1ELb1ELb1ELb0ELb1ELb1EEEEEEEEEvNT_6ParamsE)
        /*04b8*/ 	.word	0x00000048


	//----- nvinfo : EIATTR_MIN_STACK_SIZE
	.align		4
.L_259:
        /*04bc*/ 	.byte	0x04, 0x12
        /*04be*/ 	.short	(.L_261 - .L_260)
	.align		4
.L_260:
        /*04c0*/ 	.word	index@(_ZN7cutlass13device_kernelIN5flash11enable_sm90INS1_16FlashAttnFwdSm90INS1_25CollectiveMainloopFwdSm90ILi2EN4cute5tupleIJNS5_1CILi1EEES8_S8_EEENS6_IJNS7_ILi128EEENS7_ILi160EEENS7_ILi192EEEEEELi192ENS_12float_e4m3_tEfNS_4arch4Sm90ELb0ELb0ELb1ELb1ELb0ELb1ELb0ELb1ELb1ELb1ELb1ELb0EEENS1_21CollectiveEpilogueFwdINS6_IJSA_SC_SB_EEES9_NS_10bfloat16_tESG_Li256ELb1ELb1ELb1ELb1EEENS1_36VarlenDynamicPersistentTileSchedulerILi128ELi160ELi256ELi128ELb1ELb1ELb1ELb0ELb1ELb1EEEEEEEEEvNT_6ParamsE)
        /*04c4*/ 	.word	0x000000e8


	//----- nvinfo : EIATTR_MIN_STACK_SIZE
	.align		4
.L_261:
        /*04c8*/ 	.byte	0x04, 0x12
        /*04ca*/ 	.short	(.L_263 - .L_262)
	.align		4
.L_262:
        /*04cc*/ 	.word	index@(_ZN7cutlass13device_kernelIN5flash11enable_sm90INS1_16FlashAttnFwdSm90INS1_25CollectiveMainloopFwdSm90ILi2EN4cute5tupleIJNS5_1CILi1EEES8_S8_EEENS6_IJNS7_ILi128EEESA_NS7_ILi192EEEEEELi192ENS_12float_e4m3_tEfNS_4arch4Sm90ELb0ELb1ELb1ELb0ELb0ELb0ELb0ELb1ELb1ELb1ELb1ELb0EEENS1_21CollectiveEpilogueFwdINS6_IJSA_SB_SA_EEES9_NS_10bfloat16_tESF_Li256ELb0ELb1ELb1ELb1EEENS1_19SingleTileSchedulerILb0ELb1ELb1ELi128EEEEEEEEEvNT_6ParamsE)
        /*04d0*/ 	.word	0x00000018


	//----- nvinfo : EIATTR_MIN_STACK_SIZE
	.align		4
.L_263:
        /*04d4*/ 	.byte	0x04, 0x12
        /*04d6*/ 	.short	(.L_265 - .L_264)
	.align		4
.L_264:
        /*04d8*/ 	.word	index@(_ZN7cutlass13device_kernelIN5flash11enable_sm90INS1_16FlashAttnFwdSm90INS1_25CollectiveMainloopFwdSm90ILi2EN4cute5tupleIJNS5_1CILi1EEES8_S8_EEENS6_IJNS7_ILi128EEESA_NS7_ILi192EEEEEELi192ENS_12float_e4m3_tEfNS_4arch4Sm90ELb0ELb1ELb1ELb1ELb0ELb0ELb0ELb1ELb1ELb1ELb1ELb0EEENS1_21CollectiveEpilogueFwdINS6_IJSA_SB_SA_EEES9_NS_10bfloat16_tESF_Li256ELb1ELb1ELb1ELb1EEENS1_36VarlenDynamicPersistentTileSchedulerILi128ELi128ELi256ELi128ELb1ELb1ELb1ELb1ELb0ELb1EEEEEEEEEvNT_6ParamsE)
        /*04dc*/ 	.word	0x00000048


	//----- nvinfo : EIATTR_MIN_STACK_SIZE
	.align		4
.L_265:
        /*04e0*/ 	.byte	0x04, 0x12
        /*04e2*/ 	.short	(.L_267 - .L_266)
	.align		4
.L_266:
        /*04e4*/ 	.word	index@(_ZN7cutlass13device_kernelIN5flash11enable_sm90INS1_16FlashAttnFwdSm90INS1_25CollectiveMainloopFwdSm90ILi2EN4cute5tupleIJNS5_1CILi1EEES8_S8_EEENS6_IJNS7_ILi128EEESA_NS7_ILi192EEEEEELi192ENS_12float_e4m3_tEfNS_4arch4Sm90ELb0ELb1ELb1ELb1ELb0ELb1ELb0ELb1ELb1ELb1ELb1ELb0EEENS1_21CollectiveEpilogueFwdINS6_IJSA_SB_SA_EEES9_NS_10bfloat16_tESF_Li256ELb1ELb1ELb1ELb1EEENS1_36VarlenDynamicPersistentTileSchedulerILi128ELi128ELi256ELi128ELb1ELb1ELb1ELb1ELb0ELb1EEEEEEEEEvNT_6ParamsE)
        /*04e8*/ 	.word	0x00000078


	//----- nvinfo : EIATTR_MIN_STACK_SIZE
	.align		4
.L_267:
        /*04ec*/ 	.byte	0x04, 0x12
        /*04ee*/ 	.short	(.L_269 - .L_268)
	.align		4
.L_268:
        /*04f0*/ 	.word	index@(_ZN7cutlass13device_kernelIN5flash11enable_sm90INS1_16FlashAttnFwdSm90INS1_25CollectiveMainloopFwdSm90ILi2EN4cute5tupleIJNS5_1CILi1EEES8_S8_EEENS6_IJNS7_ILi128EEENS7_ILi160EEENS7_ILi192EEEEEELi192ENS_12float_e4m3_tEfNS_4arch4Sm90ELb1ELb0ELb1ELb0ELb0ELb0ELb0ELb1ELb1ELb1ELb1ELb0EEENS1_21CollectiveEpilogueFwdINS6_IJSA_SC_SB_EEES9_NS_10bfloat16_tESG_Li256ELb0ELb1ELb1ELb1EEENS1_19SingleTileSchedulerILb0ELb1ELb1ELi128EEEEEEEEEvNT_6ParamsE)
        /*04f4*/ 	.word	0x00000028


	//----- nvinfo : EIATTR_MIN_STACK_SIZE
	.align		4
.L_269:
        /*04f8*/ 	.byte	0x04, 0x12
        /*04fa*/ 	.short	(.L_271 - .L_270)
	.align		4
.L_270:
        /*04fc*/ 	.word	index@(_ZN7cutlass13device_kernelIN5flash11enable_sm90INS1_16FlashAttnFwdSm90INS1_25CollectiveMainloopFwdSm90ILi2EN4cute5tupleIJNS5_1CILi1EEES8_S8_EEENS6_IJNS7_ILi128EEENS7_ILi160EEENS7_ILi192EEEEEELi192ENS_12float_e4m3_tEfNS_4arch4Sm90ELb1ELb0ELb1ELb1ELb0ELb0ELb0ELb1ELb1ELb1ELb1ELb0EEENS1_21CollectiveEpilogueFwdINS6_IJSA_SC_SB_EEES9_NS_10bfloat16_tESG_Li256ELb1ELb1ELb1ELb1EEENS1_36VarlenDynamicPersistentTileSchedulerILi128ELi160ELi256ELi128ELb1ELb1ELb1ELb1ELb1ELb1EEEEEEEEEvNT_6ParamsE)
        /*0500*/ 	.word	0x00000048


	//----- nvinfo : EIATTR_MIN_STACK_SIZE
	.align		4
.L_271:
        /*0504*/ 	.byte	0x04, 0x12
        /*0506*/ 	.short	(.L_273 - .L_272)
	.align		4
.L_272:
        /*0508*/ 	.word	index@(_ZN7cutlass13device_kernelIN5flash11enable_sm90INS1_16FlashAttnFwdSm90INS1_25CollectiveMainloopFwdSm90ILi2EN4cute5tupleIJNS5_1CILi1EEES8_S8_EEENS6_IJNS7_ILi128EEENS7_ILi160EEENS7_ILi192EEEEEELi192ENS_12float_e4m3_tEfNS_4arch4Sm90ELb1ELb0ELb1ELb1ELb0ELb1ELb0ELb1ELb1ELb1ELb1ELb0EEENS1_21CollectiveEpilogueFwdINS6_IJSA_SC_SB_EEES9_NS_10bfloat16_tESG_Li256ELb1ELb1ELb1ELb1EEENS1_36VarlenDynamicPersistentTileSchedulerILi128ELi160ELi256ELi128ELb1ELb1ELb1ELb1ELb1ELb1EEEEEEEEEvNT_6ParamsE)
        /*050c*/ 	.word	0x00000080


	//----- nvinfo : EIATTR_MIN_STACK_SIZE
	.align		4
.L_273:
        /*0510*/ 	.byte	0x04, 0x12
        /*0512*/ 	.short	(.L_275 - .L_274)
	.align		4
.L_274:
        /*0514*/ 	.word	index@(_ZN7cutlass13device_kernelIN5flash11enable_sm90INS1_16FlashAttnFwdSm90INS1_25CollectiveMainloopFwdSm90ILi2EN4cute5tupleIJNS5_1CILi1EEES8_S8_EEENS6_IJNS7_ILi128EEENS7_ILi224EEESA_EEELi128ENS_12float_e4m3_tEfNS_4arch4Sm90ELb0ELb0ELb1ELb0ELb0ELb0ELb0ELb1ELb1ELb1ELb1ELb0EEENS1_21CollectiveEpilogueFwdINS6_IJSA_SA_SB_EEES9_NS_10bfloat16_tESF_Li256ELb0ELb1ELb1ELb1EEENS1_19SingleTileSchedulerILb0ELb1ELb1ELi128EEEEEEEEEvNT_6ParamsE)
        /*0518*/ 	.word	0x00000028


	//----- nvinfo : EIATTR_MIN_STACK_SIZE
	.align		4
.L_275:
        /*051c*/ 	.byte	0x04, 0x12
        /*051e*/ 	.short	(.L_277 - .L_276)
	.align		4
.L_276:
        /*0520*/ 	.word	index@(_ZN7cutlass13device_kernelIN5flash11enable_sm90INS1_16FlashAttnFwdSm90INS1_25CollectiveMainloopFwdSm90ILi2EN4cute5tupleIJNS5_1CILi1EEES8_S8_EEENS6_IJNS7_ILi128EEENS7_ILi224EEESA_EEELi128ENS_12float_e4m3_tEfNS_4arch4Sm90ELb0ELb0ELb1ELb1ELb0ELb0ELb0ELb1ELb1ELb1ELb1ELb0EEENS1_21CollectiveEpilogueFwdINS6_IJSA_SA_SB_EEES9_NS_10bfloat16_tESF_Li256ELb1ELb1ELb1ELb1EEENS1_36VarlenDynamicPersistentTileSchedulerILi128ELi224ELi256ELi128ELb1ELb1ELb1ELb0ELb1ELb1EEEEEEEEEvNT_6ParamsE)
        /*0524*/ 	.word	0x00000050


	//----- nvinfo : EIATTR_MIN_STACK_SIZE
	.align		4
.L_277:
        /*0528*/ 	.byte	0x04, 0x12
        /*052a*/ 	.short	(.L_279 - .L_278)
	.align		4
.L_278:
        /*052c*/ 	.word	index@(_ZN7cutlass13device_kernelIN5flash11enable_sm90INS1_16FlashAttnFwdSm90INS1_25CollectiveMainloopFwdSm90ILi2EN4cute5tupleIJNS5_1CILi1EEES8_S8_EEENS6_IJNS7_ILi128EEENS7_ILi224EEESA_EEELi128ENS_12float_e4m3_tEfNS_4arch4Sm90ELb0ELb0ELb1ELb1ELb0ELb1ELb0ELb1ELb1ELb1ELb1ELb0EEENS1_21CollectiveEpilogueFwdINS6_IJSA_SA_SB_EEES9_NS_10bfloat16_tESF_Li256ELb1ELb1ELb1ELb1EEENS1_36VarlenDynamicPersistentTileSchedulerILi128ELi224ELi256ELi128ELb1ELb1ELb1ELb0ELb1ELb1EEEEEEEEEvNT_6ParamsE)
        /*0530*/ 	.word	0x00000128


	//----- nvinfo : EIATTR_MIN_STACK_SIZE
	.align		4
.L_279:
        /*0534*/ 	.byte	0x04, 0x12
        /*0536*/ 	.short	(.L_281 - .L_280)
	.align		4
.L_280:
        /*0538*/ 	.word	index@(_ZN7cutlass13device_kernelIN5flash11enable_sm90INS1_16FlashAttnFwdSm90INS1_25CollectiveMainloopFwdSm90ILi2EN4cute5tupleIJNS5_1CILi1EEES8_S8_EEENS6_IJNS7_ILi128EEENS7_ILi192EEESA_EEELi128ENS_12float_e4m3_tEfNS_4arch4Sm90ELb0ELb1ELb1ELb0ELb0ELb0ELb0ELb1ELb1ELb1ELb1ELb0EEENS1_21CollectiveEpilogueFwdINS6_IJSA_SA_SB_EEES9_NS_10bfloat16_tESF_Li256ELb0ELb1ELb1ELb1EEENS1_19SingleTileSchedulerILb0ELb1ELb1ELi128EEEEEEEEEvNT_6ParamsE)
        /*053c*/ 	.word	0x00000018


	//----- nvinfo : EIATTR_MIN_STACK_SIZE
	.align		4
.L_281:
        /*0540*/ 	.byte	0x04, 0x12
        /*0542*/ 	.short	(.L_283 - .L_282)
	.align		4
.L_282:
        /*0544*/ 	.word	index@(_ZN7cutlass13device_kernelIN5flash11enable_sm90INS1_16FlashAttnFwdSm90INS1_25CollectiveMainloopFwdSm90ILi2EN4cute5tupleIJNS5_1CILi1EEES8_S8_EEENS6_IJNS7_ILi128EEENS7_ILi192EEESA_EEELi128ENS_12float_e4m3_tEfNS_4arch4Sm90ELb0ELb1ELb1ELb1ELb0ELb0ELb0ELb1ELb1ELb1ELb1ELb0EEENS1_21CollectiveEpilogueFwdINS6_IJSA_SA_SB_EEES9_NS_10bfloat16_tESF_Li256ELb1ELb1ELb1ELb1EEENS1_36VarlenDynamicPersistentTileSchedulerILi128ELi192ELi256ELi128ELb1ELb1ELb1ELb1ELb0ELb1EEEEEEEEEvNT_6ParamsE)
        /*0548*/ 	.word	0x00000040


	//----- nvinfo : EIATTR_MIN_STACK_SIZE
	.align		4
.L_283:
        /*054c*/ 	.byte	0x04, 0x12
        /*054e*/ 	.short	(.L_285 - .L_284)
	.align		4
.L_284:
        /*0550*/ 	.word	index@(_ZN7cutlass13device_kernelIN5flash11enable_sm90INS1_16FlashAttnFwdSm90INS1_25CollectiveMainloopFwdSm90ILi2EN4cute5tupleIJNS5_1CILi1EEES8_S8_EEENS6_IJNS7_ILi128EEENS7_ILi192EEESA_EEELi128ENS_12float_e4m3_tEfNS_4arch4Sm90ELb0ELb1ELb1ELb1ELb0ELb1ELb0ELb1ELb1ELb1ELb1ELb0EEENS1_21CollectiveEpilogueFwdINS6_IJSA_SA_SB_EEES9_NS_10bfloat16_tESF_Li256ELb1ELb1ELb1ELb1EEENS1_36VarlenDynamicPersistentTileSchedulerILi128ELi192ELi256ELi128ELb1ELb1ELb1ELb1ELb0ELb1EEEEEEEEEvNT_6ParamsE)
        /*0554*/ 	.word	0x00000068


	//----- nvinfo : EIATTR_MIN_STACK_SIZE
	.align		4
.L_285:
        /*0558*/ 	.byte	0x04, 0x12
        /*055a*/ 	.short	(.L_287 - .L_286)
	.align		4
.L_286:
        /*055c*/ 	.word	index@(_ZN7cutlass13device_kernelIN5flash11enable_sm90INS1_16FlashAttnFwdSm90INS1_25CollectiveMainloopFwdSm90ILi2EN4cute5tupleIJNS5_1CILi1EEES8_S8_EEENS6_IJNS7_ILi128EEENS7_ILi224EEESA_EEELi128ENS_12float_e4m3_tEfNS_4arch4Sm90ELb1ELb0ELb1ELb0ELb0ELb0ELb0ELb1ELb1ELb1ELb1ELb0EEENS1_21CollectiveEpilogueFwdINS6_IJSA_SA_SB_EEES9_NS_10bfloat16_tESF_Li256ELb0ELb1ELb1ELb1EEENS1_19SingleTileSchedulerILb0ELb1ELb1ELi128EEEEEEEEEvNT_6ParamsE)
        /*0560*/ 	.word	0x00000028


	//----- nvinfo : EIATTR_MIN_STACK_SIZE
	.align		4
.L_287:
        /*0564*/ 	.byte	0x04, 0x12
        /*0566*/ 	.short	(.L_289 - .L_288)
	.align		4
.L_288:
        /*0568*/ 	.word	index@(_ZN7cutlass13device_kernelIN5flash11enable_sm90INS1_16FlashAttnFwdSm90INS1_25CollectiveMainloopFwdSm90ILi2EN4cute5tupleIJNS5_1CILi1EEES8_S8_EEENS6_IJNS7_ILi128EEENS7_ILi224EEESA_EEELi128ENS_12float_e4m3_tEfNS_4arch4Sm90ELb1ELb0ELb1ELb1ELb0ELb0ELb0ELb1ELb1ELb1ELb1ELb0EEENS1_21CollectiveEpilogueFwdINS6_IJSA_SA_SB_EEES9_NS_10bfloat16_tESF_Li256ELb1ELb1ELb1ELb1EEENS1_36VarlenDynamicPersistentTileSchedulerILi128ELi224ELi256ELi128ELb1ELb1ELb1ELb1ELb1ELb1EEEEEEEEEvNT_6ParamsE)
        /*056c*/ 	.word	0x00000048


	//----- nvinfo : EIATTR_MIN_STACK_SIZE
	.align		4
.L_289:
        /*0570*/ 	.byte	0x04, 0x12
        /*0572*/ 	.short	(.L_291 - .L_290)
	.align		4
.L_290:
        /*0574*/ 	.word	index@(_ZN7cutlass13device_kernelIN5flash11enable_sm90INS1_16FlashAttnFwdSm90INS1_25CollectiveMainloopFwdSm90ILi2EN4cute5tupleIJNS5_1CILi1EEES8_S8_EEENS6_IJNS7_ILi128EEENS7_ILi224EEESA_EEELi128ENS_12float_e4m3_tEfNS_4arch4Sm90ELb1ELb0ELb1ELb1ELb0ELb1ELb0ELb1ELb1ELb1ELb1ELb0EEENS1_21CollectiveEpilogueFwdINS6_IJSA_SA_SB_EEES9_NS_10bfloat16_tESF_Li256ELb1ELb1ELb1ELb1EEENS1_36VarlenDynamicPersistentTileSchedulerILi128ELi224ELi256ELi128ELb1ELb1ELb1ELb1ELb1ELb1EEEEEEEEEvNT_6ParamsE)
        /*0578*/ 	.word	0x00000100


	//----- nvinfo : EIATTR_MIN_STACK_SIZE
	.align		4
.L_291:
        /*057c*/ 	.byte	0x04, 0x12
        /*057e*/ 	.short	(.L_293 - .L_292)
	.align		4
.L_292:
        /*0580*/ 	.word	index@(_ZN7cutlass13device_kernelIN5flash11enable_sm90INS1_16FlashAttnFwdSm90INS1_25CollectiveMainloopFwdSm90ILi2EN4cute5tupleIJNS5_1CILi1EEES8_S8_EEENS6_IJNS7_ILi192EEENS7_ILi128EEENS7_ILi96EEEEEELi96ENS_12float_e4m3_tEfNS_4arch4Sm90ELb0ELb0ELb1ELb0ELb0ELb0ELb0ELb1ELb1ELb1ELb1ELb0EEENS1_21CollectiveEpilogueFwdINS6_IJSA_SC_SB_EEES9_NS_10bfloat16_tESG_Li384ELb0ELb1ELb1ELb1EEENS1_19SingleTileSchedulerILb0ELb1ELb1ELi192EEEEEEEEEvNT_6ParamsE)
        /*0584*/ 	.word	0x00000000


	//----- nvinfo : EIATTR_MIN_STACK_SIZE
	.align		4
.L_293:
        /*0588*/ 	.byte	0x04, 0x12
        /*058a*/ 	.short	(.L_295 - .L_294)
	.align		4
.L_294:
        /*058c*/ 	.word	index@(_ZN7cutlass13device_kernelIN5flash11enable_sm90INS1_16FlashAttnFwdSm90INS1_25CollectiveMainloopFwdSm90ILi2EN4cute5tupleIJNS5_1CILi1EEES8_S8_EEENS6_IJNS7_ILi192EEENS7_ILi128EEENS7_ILi96EEEEEELi96ENS_12float_e4m3_tEfNS_4arch4Sm90ELb0ELb0ELb1ELb1ELb0ELb0ELb0ELb1ELb1ELb1ELb1ELb0EEENS1_21CollectiveEpilogueFwdINS6_IJSA_SC_SB_EEES9_NS_10bfloat16_tESG_Li384ELb1ELb1ELb1ELb1EEENS1_36VarlenDynamicPersistentTileSchedulerILi192ELi128ELi384ELi128ELb1ELb1ELb1ELb0ELb1ELb1EEEEEEEEEvNT_6ParamsE)
        /*0590*/ 	.word	0x00000030


	//----- nvinfo : EIATTR_MIN_STACK_SIZE
	.align		4
.L_295:
        /*0594*/ 	.byte	0x04, 0x12
        /*0596*/ 	.short	(.L_297 - .L_296)
	.align		4
.L_296:
        /*0598*/ 	.word	index@(_ZN7cutlass13device_kernelIN5flash11enable_sm90INS1_16FlashAttnFwdSm90INS1_25CollectiveMainloopFwdSm90ILi2EN4cute5tupleIJNS5_1CILi1EEES8_S8_EEENS6_IJNS7_ILi192EEENS7_ILi128EEENS7_ILi96EEEEEELi96ENS_12float_e4m3_tEfNS_4arch4Sm90ELb0ELb0ELb1ELb1ELb0ELb1ELb0ELb1ELb1ELb1ELb1ELb0EEENS1_21CollectiveEpilogueFwdINS6_IJSA_SC_SB_EEES9_NS_10bfloat16_tESG_Li384ELb1ELb1ELb1ELb1EEENS1_36VarlenDynamicPersistentTileSchedulerILi192ELi128ELi384ELi128ELb1ELb1ELb1ELb0ELb1ELb1EEEEEEEEEvNT_6ParamsE)
        /*059c*/ 	.word	0x000000a0


	//----- nvinfo : EIATTR_MIN_STACK_SIZE
	.align		4
.L_297:
        /*05a0*/ 	.byte	0x04, 0x12
        /*05a2*/ 	.short	(.L_299 - .L_298)
	.align		4
.L_298:
        /*05a4*/ 	.word	index@(_ZN7cutlass13device_kernelIN5flash11enable_sm90INS1_16FlashAttnFwdSm90INS1_25CollectiveMainloopFwdSm90ILi2EN4cute5tupleIJNS5_1CILi1EEES8_S8_EEENS6_IJNS7_ILi192EEENS7_ILi128EEENS7_ILi96EEEEEELi96ENS_12float_e4m3_tEfNS_4arch4Sm90ELb0ELb1ELb1ELb0ELb0ELb0ELb0ELb1ELb1ELb1ELb1ELb0EEENS1_21CollectiveEpilogueFwdINS6_IJSA_SC_SB_EEES9_NS_10bfloat16_tESG_Li384ELb0ELb1ELb1ELb1EEENS1_19SingleTileSchedulerILb0ELb1ELb1ELi192EEEEEEEEEvNT_6ParamsE)
        /*05a8*/ 	.word	0x00000000


	//----- nvinfo : EIATTR_MIN_STACK_SIZE
	.align		4
.L_299:
        /*05ac*/ 	.byte	0x04, 0x12
        /*05ae*/ 	.short	(.L_301 - .L_300)
	.align		4
.L_300:
        /*05b0*/ 	.word	index@(_ZN7cutlass13device_kernelIN5flash11enable_sm90INS1_16FlashAttnFwdSm90INS1_25CollectiveMainloopFwdSm90ILi2EN4cute5tupleIJNS5_1CILi1EEES8_S8_EEENS6_IJNS7_ILi192EEENS7_ILi128EEENS7_ILi96EEEEEELi96ENS_12float_e4m3_tEfNS_4arch4Sm90ELb0ELb1ELb1ELb1ELb0ELb0ELb0ELb1ELb1ELb1ELb1ELb0EEENS1_21CollectiveEpilogueFwdINS6_IJSA_SC_SB_EEES9_NS_10bfloat16_tESG_Li384ELb1ELb1ELb1ELb1EEENS1_36VarlenDynamicPersistentTileSchedulerILi192ELi128ELi384ELi128ELb1ELb1ELb1ELb1ELb0ELb1EEEEEEEEEvNT_6ParamsE)
        /*05b4*/ 	.word	0x00000028


	//----- nvinfo : EIATTR_MIN_STACK_SIZE
	.align		4
.L_301:
        /*05b8*/ 	.byte	0x04, 0x12
        /*05ba*/ 	.short	(.L_303 - .L_302)
	.align		4
.L_302:
        /*05bc*/ 	.word	index@(_ZN7cutlass13device_kernelIN5flash11enable_sm90INS1_16FlashAttnFwdSm90INS1_25CollectiveMainloopFwdSm90ILi2EN4cute5tupleIJNS5_1CILi1EEES8_S8_EEENS6_IJNS7_ILi192EEENS7_ILi128EEENS7_ILi96EEEEEELi96ENS_12float_e4m3_tEfNS_4arch4Sm90ELb0ELb1ELb1ELb1ELb0ELb1ELb0ELb1ELb1ELb1ELb1ELb0EEENS1_21CollectiveEpilogueFwdINS6_IJSA_SC_SB_EEES9_NS_10bfloat16_tESG_Li384ELb1ELb1ELb1ELb1EEENS1_36VarlenDynamicPersistentTileSchedulerILi192ELi128ELi384ELi128ELb1ELb1ELb1ELb1ELb0ELb1EEEEEEEEEvNT_6ParamsE)
        /*05c0*/ 	.word	0x00000088


	//----- nvinfo : EIATTR_MIN_STACK_SIZE
	.align		4
.L_303:
        /*05c4*/ 	.byte	0x04, 0x12
        /*05c6*/ 	.short	(.L_305 - .L_304)
	.align		4
.L_304:
        /*05c8*/ 	.word	index@(_ZN7cutlass13device_kernelIN5flash11enable_sm90INS1_16FlashAttnFwdSm90INS1_25CollectiveMainloopFwdSm90ILi2EN4cute5tupleIJNS5_1CILi1EEES8_S8_EEENS6_IJNS7_ILi192EEENS7_ILi128EEENS7_ILi96EEEEEELi96ENS_12float_e4m3_tEfNS_4arch4Sm90ELb1ELb0ELb1ELb0ELb0ELb0ELb0ELb1ELb1ELb1ELb1ELb0EEENS1_21CollectiveEpilogueFwdINS6_IJSA_SC_SB_EEES9_NS_10bfloat16_tESG_Li384ELb0ELb1ELb1ELb1EEENS1_19SingleTileSchedulerILb0ELb1ELb1ELi192EEEEEEEEEvNT_6ParamsE)
        /*05cc*/ 	.word	0x00000000


	//----- nvinfo : EIATTR_MIN_STACK_SIZE
	.align		4
.L_305:
        /*05d0*/ 	.byte	0x04, 0x12
        /*05d2*/ 	.short	(.L_307 - .L_306)
	.align		4
.L_306:
        /*05d4*/ 	.word	index@(_ZN7cutlass13device_kernelIN5flash11enable_sm90INS1_16FlashAttnFwdSm90INS1_25CollectiveMainloopFwdSm90ILi2EN4cute5tupleIJNS5_1CILi1EEES8_S8_EEENS6_IJNS7_ILi192EEENS7_ILi128EEENS7_ILi96EEEEEELi96ENS_12float_e4m3_tEfNS_4arch4Sm90ELb1ELb0ELb1ELb1ELb0ELb0ELb0ELb1ELb1ELb1ELb1ELb0EEENS1_21CollectiveEpilogueFwdINS6_IJSA_SC_SB_EEES9_NS_10bfloat16_tESG_Li384ELb1ELb1ELb1ELb1EEENS1_36VarlenDynamicPersistentTileSchedulerILi192ELi128ELi384ELi128ELb1ELb1ELb1ELb1ELb1ELb1EEEEEEEEEvNT_6ParamsE)
        /*05d8*/ 	.word	0x00000028


	//----- nvinfo : EIATTR_MIN_STACK_SIZE
	.align		4
.L_307:
        /*05dc*/ 	.byte	0x04, 0x12
        /*05de*/ 	.short	(.L_309 - .L_308)
	.align		4
.L_308:
        /*05e0*/ 	.word	index@(_ZN7cutlass13device_kernelIN5flash11enable_sm90INS1_16FlashAttnFwdSm90INS1_25CollectiveMainloopFwdSm90ILi2EN4cute5tupleIJNS5_1CILi1EEES8_S8_EEENS6_IJNS7_ILi192EEENS7_ILi128EEENS7_ILi96EEEEEELi96ENS_12float_e4m3_tEfNS_4arch4Sm90ELb1ELb0ELb1ELb1ELb0ELb1ELb0ELb1ELb1ELb1ELb1ELb0EEENS1_21CollectiveEpilogueFwdINS6_IJSA_SC_SB_EEES9_NS_10bfloat16_tESG_Li384ELb1ELb1ELb1ELb1EEENS1_36VarlenDynamicPersistentTileSchedulerILi192ELi128ELi384ELi128ELb1ELb1ELb1ELb1ELb1ELb1EEEEEEEEEvNT_6ParamsE)
        /*05e4*/ 	.word	0x00000098


	//----- nvinfo : EIATTR_MIN_STACK_SIZE
	.align		4
.L_309:
        /*05e8*/ 	.byte	0x04, 0x12
        /*05ea*/ 	.short	(.L_311 - .L_310)
	.align		4
.L_310:
        /*05ec*/ 	.word	index@(_ZN7cutlass13device_kernelIN5flash11enable_sm90INS1_16FlashAttnFwdSm90INS1_25CollectiveMainloopFwdSm90ILi2EN4cute5tupleIJNS5_1CILi1EEES8_S8_EEENS6_IJNS7_ILi192EEENS7_ILi160EEENS7_ILi64EEEEEELi64ENS_12float_e4m3_tEfNS_4arch4Sm90ELb0ELb0ELb1ELb0ELb0ELb0ELb0ELb1ELb1ELb1ELb1ELb0EEENS1_21CollectiveEpilogueFwdINS6_IJSA_SC_SB_EEES9_NS_10bfloat16_tESG_Li384ELb0ELb1ELb1ELb1EEENS1_19SingleTileSchedulerILb0ELb1ELb1ELi192EEEEEEEEEvNT_6ParamsE)
        /*05f0*/ 	.word	0x00000000


	//----- nvinfo : EIATTR_MIN_STACK_SIZE
	.align		4
.L_311:
        /*05f4*/ 	.byte	0x04, 0x12
        /*05f6*/ 	.short	(.L_313 - .L_312)
	.align		4
.L_312:
        /*05f8*/ 	.word	index@(_ZN7cutlass13device_kernelIN5flash11enable_sm90INS1_16FlashAttnFwdSm90INS1_25CollectiveMainloopFwdSm90ILi2EN4cute5tupleIJNS5_1CILi1EEES8_S8_EEENS6_IJNS7_ILi192EEENS7_ILi160EEENS7_ILi64EEEEEELi64ENS_12float_e4m3_tEfNS_4arch4Sm90ELb0ELb0ELb1ELb1ELb0ELb0ELb0ELb1ELb1ELb1ELb1ELb0EEENS1_21CollectiveEpilogueFwdINS6_IJSA_SC_SB_EEES9_NS_10bfloat16_tESG_Li384ELb1ELb1ELb1ELb1EEENS1_36VarlenDynamicPersistentTileSchedulerILi192ELi160ELi384ELi128ELb1ELb1ELb1ELb0ELb1ELb1EEEEEEEEEvNT_6ParamsE)
        /*05fc*/ 	.word	0x00000020


	//----- nvinfo : EIATTR_MIN_STACK_SIZE
	.align		4
.L_313:
        /*0600*/ 	.byte	0x04, 0x12
        /*0602*/ 	.short	(.L_315 - .L_314)
	.align		4
.L_314:
        /*0604*/ 	.word	index@(_ZN7cutlass13device_kernelIN5flash11enable_sm90INS1_16FlashAttnFwdSm90INS1_25CollectiveMainloopFwdSm90ILi2EN4cute5tupleIJNS5_1CILi1EEES8_S8_EEENS6_IJNS7_ILi192EEENS7_ILi160EEENS7_ILi64EEEEEELi64ENS_12float_e4m3_tEfNS_4arch4Sm90ELb0ELb0ELb1ELb1ELb0ELb1ELb0ELb1ELb1ELb1ELb1ELb0EEENS1_21CollectiveEpilogueFwdINS6_IJSA_SC_SB_EEES9_NS_10bfloat16_tESG_Li384ELb1ELb1ELb1ELb1EEENS1_36VarlenDynamicPersistentTileSchedulerILi192ELi160ELi384ELi128ELb1ELb1ELb1ELb0ELb1ELb1EEEEEEEEEvNT_6ParamsE)
        /*0608*/ 	.word	0x00000098


	//----- nvinfo : EIATTR_MIN_STACK_SIZE
	.align		4
.L_315:
        /*060c*/ 	.byte	0x04, 0x12
        /*060e*/ 	.short	(.L_317 - .L_316)
	.align		4
.L_316:
        /*0610*/ 	.word	index@(_ZN7cutlass13device_kernelIN5flash11enable_sm90INS1_16FlashAttnFwdSm90INS1_25CollectiveMainloopFwdSm90ILi2EN4cute5tupleIJNS5_1CILi1EEES8_S8_EEENS6_IJNS7_ILi192EEENS7_ILi160EEENS7_ILi64EEEEEELi64ENS_12float_e4m3_tEfNS_4arch4Sm90ELb0ELb1ELb1ELb0ELb0ELb0ELb0ELb1ELb1ELb1ELb1ELb0EEENS1_21CollectiveEpilogueFwdINS6_IJSA_SC_SB_EEES9_NS_10bfloat16_tESG_Li384ELb0ELb1ELb1ELb1EEENS1_19SingleTileSchedulerILb0ELb1ELb1ELi192EEEEEEEEEvNT_6ParamsE)
        /*0614*/ 	.word	0x00000000


	//----- nvinfo : EIATTR_MIN_STACK_SIZE
	.align		4
.L_317:
        /*0618*/ 	.byte	0x04, 0x12
        /*061a*/ 	.short	(.L_319 - .L_318)
	.align		4
.L_318:
        /*061c*/ 	.word	index@(_ZN7cutlass13device_kernelIN5flash11enable_sm90INS1_16FlashAttnFwdSm90INS1_25CollectiveMainloopFwdSm90ILi2EN4cute5tupleIJNS5_1CILi1EEES8_S8_EEENS6_IJNS7_ILi192EEENS7_ILi160EEENS7_ILi64EEEEEELi64ENS_12float_e4m3_tEfNS_4arch4Sm90ELb0ELb1ELb1ELb1ELb0ELb0ELb0ELb1ELb1ELb1ELb1ELb0EEENS1_21CollectiveEpilogueFwdINS6_IJSA_SC_SB_EEES9_NS_10bfloat16_tESG_Li384ELb1ELb1ELb1ELb1EEENS1_36VarlenDynamicPersistentTileSchedulerILi192ELi160ELi384ELi128ELb1ELb1ELb1ELb1ELb0ELb1EEEEEEEEEvNT_6ParamsE)
        /*0620*/ 	.word	0x00000018


	//----- nvinfo : EIATTR_MIN_STACK_SIZE
	.align		4
.L_319:
        /*0624*/ 	.byte	0x04, 0x12
        /*0626*/ 	.short	(.L_321 - .L_320)
	.align		4
.L_320:
        /*0628*/ 	.word	index@(_ZN7cutlass13device_kernelIN5flash11enable_sm90INS1_16FlashAttnFwdSm90INS1_25CollectiveMainloopFwdSm90ILi2EN4cute5tupleIJNS5_1CILi1EEES8_S8_EEENS6_IJNS7_ILi192EEENS7_ILi160EEENS7_ILi64EEEEEELi64ENS_12float_e4m3_tEfNS_4arch4Sm90ELb0ELb1ELb1ELb1ELb0ELb1ELb0ELb1ELb1ELb1ELb1ELb0EEENS1_21CollectiveEpilogueFwdINS6_IJSA_SC_SB_EEES9_NS_10bfloat16_tESG_Li384ELb1ELb1ELb1ELb1EEENS1_36VarlenDynamicPersistentTileSchedulerILi192ELi160ELi384ELi128ELb1ELb1ELb1ELb1ELb0ELb1EEEEEEEEEvNT_6ParamsE)
        /*062c*/ 	.word	0x00000078


	//----- nvinfo : EIATTR_MIN_STACK_SIZE
	.align		4
.L_321:
        /*0630*/ 	.byte	0x04, 0x12
        /*0632*/ 	.short	(.L_323 - .L_322)
	.align		4
.L_322:
        /*0634*/ 	.word	index@(_ZN7cutlass13device_kernelIN5flash11enable_sm90INS1_16FlashAttnFwdSm90INS1_25CollectiveMainloopFwdSm90ILi2EN4cute5tupleIJNS5_1CILi1EEES8_S8_EEENS6_IJNS7_ILi192EEENS7_ILi160EEENS7_ILi64EEEEEELi64ENS_12float_e4m3_tEfNS_4arch4Sm90ELb1ELb0ELb1ELb0ELb0ELb0ELb0ELb1ELb1ELb1ELb1ELb0EEENS1_21CollectiveEpilogueFwdINS6_IJSA_SC_SB_EEES9_NS_10bfloat16_tESG_Li384ELb0ELb1ELb1ELb1EEENS1_19SingleTileSchedulerILb0ELb1ELb1ELi192EEEEEEEEEvNT_6ParamsE)
        /*0638*/ 	.word	0x00000000


	//----- nvinfo : EIATTR_MIN_STACK_SIZE
	.align		4
.L_323:
        /*063c*/ 	.byte	0x04, 0x12
        /*063e*/ 	.short	(.L_325 - .L_324)
	.align		4
.L_324:
        /*0640*/ 	.word	index@(_ZN7cutlass13device_kernelIN5flash11enable_sm90INS1_16FlashAttnFwdSm90INS1_25CollectiveMainloopFwdSm90ILi2EN4cute5tupleIJNS5_1CILi1EEES8_S8_EEENS6_IJNS7_ILi192EEENS7_ILi160EEENS7_ILi64EEEEEELi64ENS_12float_e4m3_tEfNS_4arch4Sm90ELb1ELb0ELb1ELb1ELb0ELb0ELb0ELb1ELb1ELb1ELb1ELb0EEENS1_21CollectiveEpilogueFwdINS6_IJSA_SC_SB_EEES9_NS_10bfloat16_tESG_Li384ELb1ELb1ELb1ELb1EEENS1_36VarlenDynamicPersistentTileSchedulerILi192ELi160ELi384ELi128ELb1ELb1ELb1ELb1ELb1ELb1EEEEEEEEEvNT_6ParamsE)
        /*0644*/ 	.word	0x00000020


	//----- nvinfo : EIATTR_MIN_STACK_SIZE
	.align		4
.L_325:
        /*0648*/ 	.byte	0x04, 0x12
        /*064a*/ 	.short	(.L_327 - .L_326)
	.align		4
.L_326:
        /*064c*/ 	.word	index@(_ZN7cutlass13device_kernelIN5flash11enable_sm90INS1_16FlashAttnFwdSm90INS1_25CollectiveMainloopFwdSm90ILi2EN4cute5tupleIJNS5_1CILi1EEES8_S8_EEENS6_IJNS7_ILi192EEENS7_ILi160EEENS7_ILi64EEEEEELi64ENS_12float_e4m3_tEfNS_4arch4Sm90ELb1ELb0ELb1ELb1ELb0ELb1ELb0ELb1ELb1ELb1ELb1ELb0EEENS1_21CollectiveEpilogueFwdINS6_IJSA_SC_SB_EEES9_NS_10bfloat16_tESG_Li384ELb1ELb1ELb1ELb1EEENS1_36VarlenDynamicPersistentTileSchedulerILi192ELi160ELi384ELi128ELb1ELb1ELb1ELb1ELb1ELb1EEEEEEEEEvNT_6ParamsE)
        /*0650*/ 	.word	0x00000090
.L_327:


//--------------------- .nv.compat                --------------------------
	.section	.nv.compat,"",@"SHT_CUDA_COMPAT_INFO"
	.align	4
        /*0000*/ 	.byte	0x02, 0x09, 0x01, 0x00, 0x02, 0x02, 0x04, 0x00, 0x02, 0x05, 0x05, 0x00, 0x03, 0x07, 0x01, 0x01
        /*0010*/ 	.byte	0x02, 0x03, 0x01, 0x00, 0x02, 0x06, 0x01, 0x00, 0x04, 0x0b, 0x08, 0x00, 0x00, 0x00, 0x00, 0x00
        /*0020*/ 	.byte	0x00, 0x00, 0x00, 0x00


//--------------------- .nv.info._ZN7cutlass13device_kernelIN5flash11enable_sm90INS1_16FlashAttnFwdSm90INS1_25CollectiveMainloopFwdSm90ILi2EN4cute5tupleIJNS5_1CILi1EEES8_S8_EEENS6_IJNS7_ILi128EEESA_NS7_ILi256EEEEEELi256ENS_12float_e4m3_tEfNS_4arch4Sm90ELb0ELb0ELb1ELb0ELb0ELb0ELb0ELb1ELb1ELb1ELb1ELb0EEENS1_21CollectiveEpilogueFwdINS6_IJSA_SB_SA_EEES9_NS_10bfloat16_tESF_Li256ELb0ELb1ELb1ELb1EEENS1_19SingleTileSchedulerILb0ELb1ELb1ELi128EEEEEEEEEvNT_6ParamsE --------------------------
	.section	.nv.info._ZN7cutlass13device_kernelIN5flash11enable_sm90INS1_16FlashAttnFwdSm90INS1_25CollectiveMainloopFwdSm90ILi2EN4cute5tupleIJNS5_1CILi1EEES8_S8_EEENS6_IJNS7_ILi128EEESA_NS7_ILi256EEEEEELi256ENS_12float_e4m3_tEfNS_4arch4Sm90ELb0ELb0ELb1ELb0ELb0ELb0ELb0ELb1ELb1ELb1ELb1ELb0EEENS1_21CollectiveEpilogueFwdINS6_IJSA_SB_SA_EEES9_NS_10bfloat16_tESF_Li256ELb0ELb1ELb1ELb1EEENS1_19SingleTileSchedulerILb0ELb1ELb1ELi128EEEEEEEEEvNT_6ParamsE,"",@"SHT_CUDA_INFO"
	.sectionflags	@""
	.align	4


	//----- nvinfo : EIATTR_CUDA_API_VERSION
	.align		4
        /*0000*/ 	.byte	0x04, 0x37
        /*0002*/ 	.short	(.L_329 - .L_328)
.L_328:
        /*0004*/ 	.word	0x00000082


	//----- nvinfo : EIATTR_KPARAM_INFO
	.align		4
.L_329:
        /*0008*/ 	.byte	0x04, 0x17
        /*000a*/ 	.short	(.L_331 - .L_330)
.L_330:
        /*000c*/ 	.word	0x00000000
        /*0010*/ 	.short	0x0000
        /*0012*/ 	.short	0x0070
        /*0014*/ 	.byte	0x00, 0xf0, 0x01, 0x28


	//----- nvinfo : EIATTR_SPARSE_MMA_MASK
	.align		4
.L_331:
        /*0018*/ 	.byte	0x03, 0x50
        /*001a*/ 	.short	0x0000


	//----- nvinfo : EIATTR_MAXREG_COUNT
	.align		4
        /*001c*/ 	.byte	0x03, 0x1b
        /*001e*/ 	.short	0x00a8


	//----- nvinfo : EIATTR_NUM_BARRIERS
	.align		4
        /*0020*/ 	.byte	0x02, 0x4c
        /*0022*/ 	.byte	0x10
	.zero		1


	//----- nvinfo : EIATTR_EXTERNS
	.align		4
        /*0024*/ 	.byte	0x04, 0x0f
        /*0026*/ 	.short	(.L_333 - .L_332)


	//   ....[0]....
	.align		4
.L_332:
        /*0028*/ 	.word	index@(__assertfail)


	//----- nvinfo : EIATTR_ANNOTATIONS
	.align		4
.L_333:
        /*002c*/ 	.byte	0x04, 0x55
        /*002e*/ 	.short	(.L_335 - .L_334)


	//   ....[0]....
.L_334:
        /*0030*/ 	.word	0x00000001
        /*0034*/ 	.byte	0x40, 0x09, 0x00, 0x00, 0x01, 0x00, 0x00, 0x00, 0xe0, 0x14, 0x00, 0x00, 0x01, 0x00, 0x00, 0x00
        /* <DEDUP_REMOVED lines=17> */
        /*0154*/ 	.byte	0x30, 0x00, 0x01, 0x00


	//----- nvinfo : EIATTR_MERCURY_ISA_VERSION
	.align		4
.L_335:
        /*0158*/ 	.byte	0x03, 0x5f
        /*015a*/ 	.short	0x0101


	//----- nvinfo : EIATTR_INT_WARP_WIDE_INSTR_OFFSETS
	.align		4
        /*015c*/ 	.byte	0x04, 0x31
        /*015e*/ 	.short	(.L_337 - .L_336)


	//   ....[0]....
.L_336:
        /*0160*/ 	.word	0x00000120


	//   ....[1]....
        /*0164*/ 	.word	0x000001c0


	//   ....[2]....
        /*0168*/ 	.word	0x00000230


	//----- nvinfo : EIATTR_COOP_GROUP_MASK_REGIDS
	.align		4
.L_337:
        /*016c*/ 	.byte	0x04, 0x29
        /*016e*/ 	.short	(.L_339 - .L_338)


	//   ....[0]....
.L_338:
        /*0170*/ 	.word	0xffffffff


	//   ....[1]....
        /*0174*/ 	.word	0xffffffff


	//   ....[2]....
        /*0178*/ 	.word	0xffffffff


	//   ....[3]....
        /*017c*/ 	.word	0xffffffff


	//   ....[4]....
        /*0180*/ 	.word	0xffffffff


	//   ....[5]....
        /*0184*/ 	.word	0xffffffff


	//   ....[6]....
        /*0188*/ 	.word	0xffffffff


	//   ....[7]....
        /*018c*/ 	.word	0xffffffff


	//   ....[8]....
        /*0190*/ 	.word	0xffffffff


	//   ....[9]....
        /*0194*/ 	.word	0xffffffff


	//   ....[10]....
        /*0198*/ 	.word	0xffffffff


	//   ....[11]....
        /*019c*/ 	.word	0xffffffff


	//   ....[12]....
        /*01a0*/ 	.word	0xffffffff


	//   ....[13]....
        /*01a4*/ 	.word	0xffffffff


	//   ....[14]....
        /*01a8*/ 	.word	0xffffffff


	//   ....[15]....
        /*01ac*/ 	.word	0xffffffff


	//   ....[16]....
        /*01b0*/ 	.word	0xffffffff


	//   ....[17]....
        /*01b4*/ 	.word	0xffffffff


	//   ....[18]....
        /*01b8*/ 	.word	0xffffffff


	//   ....[19]....
        /*01bc*/ 	.word	0xffffffff


	//   ....[20]....
        /*01c0*/ 	.word	0xffffffff


	//   ....[21]....
        /*01c4*/ 	.word	0xffffffff


	//   ....[22]....
        /*01c8*/ 	.word	0xffffffff


	//   ....[23]....
        /*01cc*/ 	.word	0xffffffff


	//   ....[24]....
        /*01d0*/ 	.word	0xffffffff


	//   ....[25]....
        /*01d4*/ 	.word	0xffffffff


	//   ....[26]....
        /*01d8*/ 	.word	0xffffffff


	//   ....[27]....
        /*01dc*/ 	.word	0xffffffff


	//   ....[28]....
        /*01e0*/ 	.word	0xffffffff


	//   ....[29]....
        /*01e4*/ 	.word	0xffffffff


	//   ....[30]....
        /*01e8*/ 	.word	0xffffffff


	//   ....[31]....
        /*01ec*/ 	.word	0xffffffff


	//   ....[32]....
        /*01f0*/ 	.word	0xffffffff


	//   ....[33]....
        /*01f4*/ 	.word	0xffffffff


	//   ....[34]....
        /*01f8*/ 	.word	0xffffffff


	//   ....[35]....
        /*01fc*/ 	.word	0xffffffff


	//   ....[36]....
        /*0200*/ 	.word	0xffffffff


	//   ....[37]....
        /*0204*/ 	.word	0xffffffff


	//   ....[38]....
        /*0208*/ 	.word	0xffffffff


	//   ....[39]....
        /*020c*/ 	.word	0xffffffff


	//   ....[40]....
        /*0210*/ 	.word	0xffffffff


	//   ....[41]....
        /*0214*/ 	.word	0xffffffff


	//   ....[42]....
        /*0218*/ 	.word	0xffffffff


	//   ....[43]....
        /*021c*/ 	.word	0xffffffff


	//   ....[44]....
        /*0220*/ 	.word	0xffffffff


	//   ....[45]....
        /*0224*/ 	.word	0xffffffff


	//   ....[46]....
        /*0228*/ 	.word	0xffffffff


	//   ....[47]....
        /*022c*/ 	.word	0xffffffff


	//   ....[48]....
        /*0230*/ 	.word	0xffffffff


	//   ....[49]....
        /*0234*/ 	.word	0xffffffff


	//   ....[50]....
        /*0238*/ 	.word	0xffffffff


	//   ....[51]....
        /*023c*/ 	.word	0xffffffff


	//   ....[52]....
        /*0240*/ 	.word	0xffffffff


	//   ....[53]....
        /*0244*/ 	.word	0xffffffff


	//   ....[54]....
        /*0248*/ 	.word	0xffffffff


	//   ....[55]....
        /*024c*/ 	.word	0xffffffff


	//   ....[56]....
        /*0250*/ 	.word	0xffffffff


	//   ....[57]....
        /*0254*/ 	.word	0xffffffff


	//   ....[58]....
        /*0258*/ 	.word	0xffffffff


	//   ....[59]....
        /*025c*/ 	.word	0xffffffff


	//   ....[60]....
        /*0260*/ 	.word	0xffffffff


	//   ....[61]....
        /*0264*/ 	.word	0xffffffff


	//   ....[62]....
        /*0268*/ 	.word	0xffffffff


	//   ....[63]....
        /*026c*/ 	.word	0xffffffff


	//   ....[64]....
        /*0270*/ 	.word	0xffffffff


	//   ....[65]....
        /*0274*/ 	.word	0xffffffff


	//   ....[66]....
        /*0278*/ 	.word	0xffffffff


	//   ....[67]....
        /*027c*/ 	.word	0xffffffff


	//   ....[68]....
        /*0280*/ 	.word	0xffffffff


	//   ....[69]....
        /*0284*/ 	.word	0xffffffff


	//   ....[70]....
        /*0288*/ 	.word	0xffffffff


	//   ....[71]....
        /*028c*/ 	.word	0xffffffff


	//   ....[72]....
        /*0290*/ 	.word	0xffffffff


	//   ....[73]....
        /*0294*/ 	.word	0xffffffff


	//   ....[74]....
        /*0298*/ 	.word	0xffffffff


	//   ....[75]....
        /*029c*/ 	.word	0xffffffff


	//   ....[76]....
        /*02a0*/ 	.word	0xffffffff


	//   ....[77]....
        /*02a4*/ 	.word	0xffffffff


	//   ....[78]....
        /*02a8*/ 	.word	0xffffffff


	//   ....[79]....
        /*02ac*/ 	.word	0xffffffff


	//   ....[80]....
        /*02b0*/ 	.word	0xffffffff


	//   ....[81]....
        /*02b4*/ 	.word	0xffffffff


	//   ....[82]....
        /*02b8*/ 	.word	0xffffffff


	//   ....[83]....
        /*02bc*/ 	.word	0xffffffff


	//   ....[84]....
        /*02c0*/ 	.word	0xffffffff


	//   ....[85]....
        /*02c4*/ 	.word	0xffffffff


	//   ....[86]....
        /*02c8*/ 	.word	0xffffffff


	//   ....[87]....
        /*02cc*/ 	.word	0xffffffff


	//   ....[88]....
        /*02d0*/ 	.word	0xffffffff


	//   ....[89]....
        /*02d4*/ 	.word	0xffffffff


	//   ....[90]....
        /*02d8*/ 	.word	0xffffffff


	//   ....[91]....
        /*02dc*/ 	.word	0xffffffff


	//   ....[92]....
        /*02e0*/ 	.word	0xffffffff


	//   ....[93]....
        /*02e4*/ 	.word	0xffffffff


	//   ....[94]....
        /*02e8*/ 	.word	0xffffffff


	//   ....[95]....
        /*02ec*/ 	.word	0xffffffff


	//   ....[96]....
        /*02f0*/ 	.word	0xffffffff


	//   ....[97]....
        /*02f4*/ 	.word	0xffffffff


	//   ....[98]....
        /*02f8*/ 	.word	0xffffffff


	//   ....[99]....
        /*02fc*/ 	.word	0xffffffff


	//   ....[100]....
        /*0300*/ 	.word	0xffffffff


	//   ....[101]....
        /*0304*/ 	.word	0xffffffff


	//   ....[102]....
        /*0308*/ 	.word	0xffffffff


	//   ....[103]....
        /*030c*/ 	.word	0xffffffff


	//   ....[104]....
        /*0310*/ 	.word	0xffffffff


	//   ....[105]....
        /*0314*/ 	.word	0xffffffff


	//   ....[106]....
        /*0318*/ 	.word	0xffffffff


	//   ....[107]....
        /*031c*/ 	.word	0xffffffff


	//   ....[108]....
        /*0320*/ 	.word	0xffffffff


	//   ....[109]....
        /*0324*/ 	.word	0xffffffff


	//   ....[110]....
        /*0328*/ 	.word	0xffffffff


	//   ....[111]....
        /*032c*/ 	.word	0xffffffff


	//   ....[112]....
        /*0330*/ 	.word	0xffffffff


	//   ....[113]....
        /*0334*/ 	.word	0xffffffff


	//   ....[114]....
        /*0338*/ 	.word	0xffffffff


	//   ....[115]....
        /*033c*/ 	.word	0xffffffff


	//   ....[116]....
        /*0340*/ 	.word	0xffffffff


	//   ....[117]....
        /*0344*/ 	.word	0xffffffff


	//   ....[118]....
        /*0348*/ 	.word	0xffffffff


	//   ....[119]....
        /*034c*/ 	.word	0xffffffff


	//   ....[120]....
        /*0350*/ 	.word	0xffffffff


	//   ....[121]....
        /*0354*/ 	.word	0xffffffff


	//   ....[122]....
        /*0358*/ 	.word	0xffffffff


	//   ....[123]....
        /*035c*/ 	.word	0xffffffff


	//   ....[124]....
        /*0360*/ 	.word	0xffffffff


	//   ....[125]....
        /*0364*/ 	.word	0xffffffff


	//   ....[126]....
        /*0368*/ 	.word	0xffffffff


	//   ....[127]....
        /*036c*/ 	.word	0xffffffff


	//   ....[128]....
        /*0370*/ 	.word	0xffffffff


	//   ....[129]....
        /*0374*/ 	.word	0xffffffff


	//   ....[130]....
        /*0378*/ 	.word	0xffffffff


	//   ....[131]....
        /*037c*/ 	.word	0xffffffff


	//   ....[132]....
        /*0380*/ 	.word	0xffffffff


	//   ....[133]....
        /*0384*/ 	.word	0xffffffff


	//   ....[134]....
        /*0388*/ 	.word	0xffffffff


	//   ....[135]....
        /*038c*/ 	.word	0xffffffff


	//   ....[136]....
        /*0390*/ 	.word	0xffffffff


	//   ....[137]....
        /*0394*/ 	.word	0xffffffff


	//   ....[138]....
        /*0398*/ 	.word	0xffffffff


	//   ....[139]....
        /*039c*/ 	.word	0xffffffff


	//   ....[140]....
        /*03a0*/ 	.word	0xffffffff


	//   ....[141]....
        /*03a4*/ 	.word	0xffffffff


	//   ....[142]....
        /*03a8*/ 	.word	0xffffffff


	//   ....[143]....
        /*03ac*/ 	.word	0xffffffff


	//   ....[144]....
        /*03b0*/ 	.word	0xffffffff


	//   ....[145]....
        /*03b4*/ 	.word	0xffffffff


	//   ....[146]....
        /*03b8*/ 	.word	0xffffffff


	//   ....[147]....
        /*03bc*/ 	.word	0xffffffff


	//   ....[148]....
        /*03c0*/ 	.word	0xffffffff


	//   ....[149]....
        /*03c4*/ 	.word	0xffffffff


	//   ....[150]....
        /*03c8*/ 	.word	0xffffffff


	//   ....[151]....
        /*03cc*/ 	.word	0xffffffff


	//   ....[152]....
        /*03d0*/ 	.word	0xffffffff


	//   ....[153]....
        /*03d4*/ 	.word	0xffffffff


	//   ....[154]....
        /*03d8*/ 	.word	0xffffffff


	//   ....[155]....
        /*03dc*/ 	.word	0xffffffff


	//   ....[156]....
        /*03e0*/ 	.word	0xffffffff


	//   ....[157]....
        /*03e4*/ 	.word	0xffffffff


	//   ....[158]....
        /*03e8*/ 	.word	0xffffffff


	//   ....[159]....
        /*03ec*/ 	.word	0xffffffff


	//   ....[160]....
        /*03f0*/ 	.word	0xffffffff


	//   ....[161]....
        /*03f4*/ 	.word	0xffffffff


	//   ....[162]....
        /*03f8*/ 	.word	0xffffffff


	//   ....[163]....
        /*03fc*/ 	.word	0xffffffff


	//   ....[164]....
        /*0400*/ 	.word	0xffffffff


	//   ....[165]....
        /*0404*/ 	.word	0xffffffff


	//   ....[166]....
        /*0408*/ 	.word	0xffffffff


	//   ....[167]....
        /*040c*/ 	.word	0xffffffff


	//   ....[168]....
        /*0410*/ 	.word	0xffffffff


	//   ....[169]....
        /*0414*/ 	.word	0xffffffff


	//   ....[170]....
        /*0418*/ 	.word	0xffffffff


	//   ....[171]....
        /*041c*/ 	.word	0xffffffff


	//   ....[172]....
        /*0420*/ 	.word	0xffffffff


	//   ....[173]....
        /*0424*/ 	.word	0xffffffff


	//   ....[174]....
        /*0428*/ 	.word	0xffffffff


	//   ....[175]....
        /*042c*/ 	.word	0x0500000f


	//   ....[176]....
        /*0430*/ 	.word	0x0500000f


	//   ....[177]....
        /*0434*/ 	.word	0x0500000f


	//   ....[178]....
        /*0438*/ 	.word	0x0500000f


	//   ....[179]....
        /*043c*/ 	.word	0x0500000f


	//   ....[180]....
        /*0440*/ 	.word	0x0500000f


	//   ....[181]....
        /*0444*/ 	.word	0x0500000f


	//   ....[182]....
        /*0448*/ 	.word	0x0500000f


	//   ....[183]....
        /*044c*/ 	.word	0x0500000f


	//   ....[184]....
        /*0450*/ 	.word	0x0500000f


	//   ....[185]....
        /*0454*/ 	.word	0x0500000f


	//   ....[186]....
        /*0458*/ 	.word	0x0500000f


	//   ....[187]....
        /*045c*/ 	.word	0x0500000f


	//   ....[188]....
        /*0460*/ 	.word	0x0500000f


	//   ....[189]....
        /*0464*/ 	.word	0x0500000f


	//   ....[190]....
        /*0468*/ 	.word	0x0500000f


	//   ....[191]....
        /*046c*/ 	.word	0x0500000f


	//----- nvinfo : EIATTR_COOP_GROUP_INSTR_OFFSETS
	.align		4
.L_339:
        /*0470*/ 	.byte	0x04, 0x28
        /*0472*/ 	.short	(.L_341 - .L_340)


	//   ....[0]....
.L_340:
        /*0474*/ 	.word	0x00000060


	//   ....[1]....
        /*0478*/ 	.word	0x00000130


	//   ....[2]....
        /*047c*/ 	.word	0x000001e0


	//   ....[3]....
        /*0480*/ 	.word	0x000003a0


	//   ....[4]....
        /*0484*/ 	.word	0x00000500


	//   ....[5]....
        /*0488*/ 	.word	0x00000620


	//   ....[6]....
        /*048c*/ 	.word	0x00000780


	//   ....[7]....
        /*0490*/ 	.word	0x00001300


	//   ....[8]....
        /*0494*/ 	.word	0x00002fb0


	//   ....[9]....
        /*0498*/ 	.word	0x00003030


	//   ....[10]....
        /*049c*/ 	.word	0x00003610


	//   ....[11]....
        /*04a0*/ 	.word	0x00003690


	//   ....[12]....
        /*04a4*/ 	.word	0x00005c80


	//   ....[13]....
        /*04a8*/ 	.word	0x00005d10


	//   ....[14]....
        /*04ac*/ 	.word	0x00005d30


	//   ....[15]....
        /*04b0*/ 	.word	0x00005d40


	//   ....[16]....
        /*04b4*/ 	.word	0x00007880


	//   ....[17]....
        /*04b8*/ 	.word	0x00007890


	//   ....[18]....
        /*04bc*/ 	.word	0x00007920


	//   ....[19]....
        /*04c0*/ 	.word	0x00007930


	//   ....[20]....
        /*04c4*/ 	.word	0x00008ee0


	//   ....[21]....
        /*04c8*/ 	.word	0x00008f10


	//   ....[22]....
        /*04cc*/ 	.word	0x00008f30


	//   ....[23]....
        /*04d0*/ 	.word	0x00008f50


	//   ....[24]....
        /*04d4*/ 	.word	0x00008f60


	//   ....[25]....
        /*04d8*/ 	.word	0x00008f70


	//   ....[26]....
        /*04dc*/ 	.word	0x00008f80


	//   ....[27]....
        /*04e0*/ 	.word	0x00008f90


	//   ....[28]....
        /*04e4*/ 	.word	0x00008fa0


	//   ....[29]....
        /*04e8*/ 	.word	0x00008fb0


	//   ....[30]....
        /*04ec*/ 	.word	0x00008fc0


	//   ....[31]....
        /*04f0*/ 	.word	0x00008fd0


	//   ....[32]....
        /*04f4*/ 	.word	0x00008fe0


	//   ....[33]....
        /*04f8*/ 	.word	0x00008ff0


	//   ....[34]....
        /*04fc*/ 	.word	0x00009010


	//   ....[35]....
        /*0500*/ 	.word	0x00009020


	//   ....[36]....
        /*0504*/ 	.word	0x00009040


	//   ....[37]....
        /*0508*/ 	.word	0x00009050


	//   ....[38]....
        /*050c*/ 	.word	0x00009060


	//   ....[39]....
        /*0510*/ 	.word	0x00009090


	//   ....[40]....
        /*0514*/ 	.word	0x000090a0


	//   ....[41]....
        /*0518*/ 	.word	0x000090b0


	//   ....[42]....
        /*051c*/ 	.word	0x000090c0


	//   ....[43]....
        /*0520*/ 	.word	0x000090d0


	//   ....[44]....
        /*0524*/ 	.word	0x000090e0


	//   ....[45]....
        /*0528*/ 	.word	0x00009100


	//   ....[46]....
        /*052c*/ 	.word	0x00009120


	//   ....[47]....
        /*0530*/ 	.word	0x00009130


	//   ....[48]....
        /*0534*/ 	.word	0x00009140


	//   ....[49]....
        /*0538*/ 	.word	0x00009150


	//   ....[50]....
        /*053c*/ 	.word	0x00009170


	//   ....[51]....
        /*0540*/ 	.word	0x00009190


	//   ....[52]....
        /*0544*/ 	.word	0x000091b0


	//   ....[53]....
        /*0548*/ 	.word	0x000091c0


	//   ....[54]....
        /*054c*/ 	.word	0x000091d0


	//   ....[55]....
        /*0550*/ 	.word	0x000091e0


	//   ....[56]....
        /*0554*/ 	.word	0x000091f0


	//   ....[57]....
        /*0558*/ 	.word	0x00009200


	//   ....[58]....
        /*055c*/ 	.word	0x00009230


	//   ....[59]....
        /*0560*/ 	.word	0x00009250


	//   ....[60]....
        /*0564*/ 	.word	0x00009260


	//   ....[61]....
        /*0568*/ 	.word	0x00009280


	//   ....[62]....
        /*056c*/ 	.word	0x000092a0


	//   ....[63]....
        /*0570*/ 	.word	0x000092b0


	//   ....[64]....
        /*0574*/ 	.word	0x000092d0


	//   ....[65]....
        /*0578*/ 	.word	0x00009300


	//   ....[66]....
        /*057c*/ 	.word	0x00009310


	//   ....[67]....
        /*0580*/ 	.word	0x00009330


	//   ....[68]....
        /*0584*/ 	.word	0x00009340


	//   ....[69]....
        /*0588*/ 	.word	0x00009370


	//   ....[70]....
        /*058c*/ 	.word	0x000093a0


	//   ....[71]....
        /*0590*/ 	.word	0x000093c0


	//   ....[72]....
        /*0594*/ 	.word	0x000093d0


	//   ....[73]....
        /*0598*/ 	.word	0x000093e0


	//   ....[74]....
        /*059c*/ 	.word	0x000093f0


	//   ....[75]....
        /*05a0*/ 	.word	0x00009420


	//   ....[76]....
        /*05a4*/ 	.word	0x00009430


	//   ....[77]....
        /*05a8*/ 	.word	0x00009450


	//   ....[78]....
        /*05ac*/ 	.word	0x00009460


	//   ....[79]....
        /*05b0*/ 	.word	0x00009480


	//   ....[80]....
        /*05b4*/ 	.word	0x000094a0


	//   ....[81]....
        /*05b8*/ 	.word	0x000094b0


	//   ....[82]....
        /*05bc*/ 	.word	0x000094c0


	//   ....[83]....
        /*05c0*/ 	.word	0x000094d0


	//   ....[84]....
        /*05c4*/ 	.word	0x000094f0


	//   ....[85]....
        /*05c8*/ 	.word	0x00009510


	//   ....[86]....
        /*05cc*/ 	.word	0x00009530


	//   ....[87]....
        /*05d0*/ 	.word	0x00009560


	//   ....[88]....
        /*05d4*/ 	.word	0x00009590


	//   ....[89]....
        /*05d8*/ 	.word	0x000095c0


	//   ....[90]....
        /*05dc*/ 	.word	0x000095f0


	//   ....[91]....
        /*05e0*/ 	.word	0x00009620


	//   ....[92]....
        /*05e4*/ 	.word	0x00009650


	//   ....[93]....
        /*05e8*/ 	.word	0x00009680


	//   ....[94]....
        /*05ec*/ 	.word	0x000096b0


	//   ....[95]....
        /*05f0*/ 	.word	0x000096e0


	//   ....[96]....
        /*05f4*/ 	.word	0x000096f0


	//   ....[97]....
        /*05f8*/ 	.word	0x00009700


	//   ....[98]....
        /*05fc*/ 	.word	0x00009740


	//   ....[99]....
        /*0600*/ 	.word	0x00009770


	//   ....[100]....
        /*0604*/ 	.word	0x000097a0


	//   ....[101]....
        /*0608*/ 	.word	0x000097c0


	//   ....[102]....
        /*060c*/ 	.word	0x000097e0


	//   ....[103]....
        /*0610*/ 	.word	0x00009810


	//   ....[104]....
        /*0614*/ 	.word	0x00009840


	//   ....[105]....
        /*0618*/ 	.word	0x000098d0


	//   ....[106]....
        /*061c*/ 	.word	0x00009940


	//   ....[107]....
        /*0620*/ 	.word	0x00009990


	//   ....[108]....
        /*0624*/ 	.word	0x000099d0


	//   ....[109]....
        /*0628*/ 	.word	0x00009a00


	//   ....[110]....
        /*062c*/ 	.word	0x00009ac0


	//   ....[111]....
        /*0630*/ 	.word	0x00009b00


	//   ....[112]....
        /*0634*/ 	.word	0x00009c00


	//   ....[113]....
        /*0638*/ 	.word	0x00009c50


	//   ....[114]....
        /*063c*/ 	.word	0x00009c80


	//   ....[115]....
        /*0640*/ 	.word	0x00009ce0


	//   ....[116]....
        /*0644*/ 	.word	0x00009d20


	//   ....[117]....
        /*0648*/ 	.word	0x00009d60


	//   ....[118]....
        /*064c*/ 	.word	0x00009da0


	//   ....[119]....
        /*0650*/ 	.word	0x00009dd0


	//   ....[120]....
        /*0654*/ 	.word	0x00009e00


	//   ....[121]....
        /*0658*/ 	.word	0x00009e30


	//   ....[122]....
        /*065c*/ 	.word	0x00009e60


	//   ....[123]....
        /*0660*/ 	.word	0x00009e90


	//   ....[124]....
        /*0664*/ 	.word	0x00009ec0


	//   ....[125]....
        /*0668*/ 	.word	0x00009ee0


	//   ....[126]....
        /*066c*/ 	.word	0x00009ef0


	//   ....[127]....
        /*0670*/ 	.word	0x00009f00


	//   ....[128]....
        /*0674*/ 	.word	0x00009f10


	//   ....[129]....
        /*0678*/ 	.word	0x00009f20


	//   ....[130]....
        /*067c*/ 	.word	0x00009f30


	//   ....[131]....
        /*0680*/ 	.word	0x00009f60


	//   ....[132]....
        /*0684*/ 	.word	0x00009f90


	//   ....[133]....
        /*0688*/ 	.word	0x00009fc0


	//   ....[134]....
        /*068c*/ 	.word	0x00009ff0


	//   ....[135]....
        /*0690*/ 	.word	0x0000a020


	//   ....[136]....
        /*0694*/ 	.word	0x0000a050


	//   ....[137]....
        /*0698*/ 	.word	0x0000a080


	//   ....[138]....
        /*069c*/ 	.word	0x0000a110


	//   ....[139]....
        /*06a0*/ 	.word	0x0000a140


	//   ....[140]....
        /*06a4*/ 	.word	0x0000a170


	//   ....[141]....
        /*06a8*/ 	.word	0x0000a1b0


	//   ....[142]....
        /*06ac*/ 	.word	0x0000a1e0


	//   ....[143]....
        /*06b0*/ 	.word	0x0000a210


	//   ....[144]....
        /*06b4*/ 	.word	0x0000a220


	//   ....[145]....
        /*06b8*/ 	.word	0x0000a230


	//   ....[146]....
        /*06bc*/ 	.word	0x0000a240


	//   ....[147]....
        /*06c0*/ 	.word	0x0000a250


	//   ....[148]....
        /*06c4*/ 	.word	0x0000a270


	//   ....[149]....
        /*06c8*/ 	.word	0x0000a2a0


	//   ....[150]....
        /*06cc*/ 	.word	0x0000a2d0


	//   ....[151]....
        /*06d0*/ 	.word	0x0000a2f0


	//   ....[152]....
        /*06d4*/ 	.word	0x0000a300


	//   ....[153]....
        /*06d8*/ 	.word	0x0000a310


	//   ....[154]....
        /*06dc*/ 	.word	0x0000af30


	//   ....[155]....
        /*06e0*/ 	.word	0x0000af60


	//   ....[156]....
        /*06e4*/ 	.word	0x0000c080


	//   ....[157]....
        /*06e8*/ 	.word	0x0000cd70


	//   ....[158]....
        /*06ec*/ 	.word	0x0000d840


	//   ....[159]....
        /*06f0*/ 	.word	0x0000d870


	//   ....[160]....
        /*06f4*/ 	.word	0x0000d940


	//   ....[161]....
        /*06f8*/ 	.word	0x0000d960


	//   ....[162]....
        /*06fc*/ 	.word	0x0000da00


	//   ....[163]....
        /*0700*/ 	.word	0x0000da20


	//   ....[164]....
        /*0704*/ 	.word	0x0000dac0


	//   ....[165]....
        /*0708*/ 	.word	0x0000dae0


	//   ....[166]....
        /*070c*/ 	.word	0x0000db80


	//   ....[167]....
        /*0710*/ 	.word	0x0000dba0


	//   ....[168]....
        /*0714*/ 	.word	0x0000dc40


	//   ....[169]....
        /*0718*/ 	.word	0x0000dc60


	//   ....[170]....
        /*071c*/ 	.word	0x0000dd00


	//   ....[171]....
        /*0720*/ 	.word	0x0000dd20


	//   ....[172]....
        /*0724*/ 	.word	0x0000dd30


	//   ....[173]....
        /*0728*/ 	.word	0x0000ddc0


	//   ....[174]....
        /*072c*/ 	.word	0x0000ffe0


	//   ....[175]....
        /*0730*/ 	.word	0x000104d0


	//   ....[176]....
        /*0734*/ 	.word	0x000106a0


	//   ....[177]....
        /*0738*/ 	.word	0x000106f0


	//   ....[178]....
        /*073c*/ 	.word	0x00010790


	//   ....[179]....
        /*0740*/ 	.word	0x000108a0


	//   ....[180]....
        /*0744*/ 	.word	0x00010910


	//   ....[181]....
        /*0748*/ 	.word	0x00010a20


	//   ....[182]....
        /*074c*/ 	.word	0x00010a90


	//   ....[183]....
        /*0750*/ 	.word	0x00010ba0


	//   ....[184]....
        /*0754*/ 	.word	0x00010c10


	//   ....[185]....
        /*0758*/ 	.word	0x00010d20


	//   ....[186]....
        /*075c*/ 	.word	0x00010d90


	//   ....[187]....
        /*0760*/ 	.word	0x00010ea0


	//   ....[188]....
        /*0764*/ 	.word	0x00010f10


	//   ....[189]....
        /*0768*/ 	.word	0x00011000


	//   ....[190]....
        /*076c*/ 	.word	0x00011090


	//   ....[191]....
        /*0770*/ 	.word	0x00011180


	//----- nvinfo : EIATTR_REG_RECONFIG
	.align		4
.L_341:
        /*0774*/ 	.byte	0x01, 0x54
	.zero		2


	//----- nvinfo : EIATTR_SYSCALL_OFFSETS
	.align		4
        /*0778*/ 	.byte	0x04, 0x46
        /*077a*/ 	.short	(.L_343 - .L_342)


	//   ....[0]....
.L_342:
        /*077c*/ 	.word	0x000014c0


	//   ....[1]....
        /*0780*/ 	.word	0x0000c6f0


	//   ....[2]....
        /*0784*/ 	.word	0x0000c830


	//   ....[3]....
        /*0788*/ 	.word	0x0000c970


	//   ....[4]....
        /*078c*/ 	.word	0x0000ca90


	//   ....[5]....
        /*0790*/ 	.word	0x0000d4c0


	//----- nvinfo : EIATTR_MBARRIER_INSTR_OFFSETS
	.align		4
.L_343:
        /*0794*/ 	.byte	0x04, 0x39
        /*0796*/ 	.short	(.L_345 - .L_344)


	//   ....[0]....
.L_344:
        /*0798*/ 	.word	0x00000250
        /*079c*/ 	.word	0x000000ff
        /*07a0*/ 	.word	0x00038800
        /*07a4*/ 	.short	0x0100
        /*07a6*/ 	.byte	0x08
	.zero		1


	//   ....[1]....
        /*07a8*/ 	.word	0x00000260
        /*07ac*/ 	.word	0x000000ff
        /*07b0*/ 	.word	0x00038820
        /*07b4*/ 	.short	0x0100
        /*07b6*/ 	.byte	0x08
	.zero		1


	//   ....[2]....
        /*07b8*/ 	.word	0x00000350
        /*07bc*/ 	.word	0x000000ff
        /*07c0*/ 	.word	0x00038830
        /*07c4*/ 	.short	0x0100
        /*07c6*/ 	.byte	0x08
	.zero		1


	//   ....[3]....
        /*07c8*/ 	.word	0x00000360
        /*07cc*/ 	.word	0x000000ff
        /*07d0*/ 	.word	0x00038840
        /*07d4*/ 	.short	0x0100
        /*07d6*/ 	.byte	0x08
	.zero		1


	//   ....[4]....
        /*07d8*/ 	.word	0x00000370
        /*07dc*/ 	.word	0x000000ff
        /*07e0*/ 	.word	0x00038838
        /*07e4*/ 	.short	0x0100
        /*07e6*/ 	.byte	0x08
	.zero		1


	//   ....[5]....
        /*07e8*/ 	.word	0x00000380
        /*07ec*/ 	.word	0x000000ff
        /*07f0*/ 	.word	0x00038848
        /*07f4*/ 	.short	0x0100
        /*07f6*/ 	.byte	0x08
	.zero		1


	//   ....[6]....
        /*07f8*/ 	.word	0x000004b0
        /*07fc*/ 	.word	0x000000ff
        /*0800*/ 	.word	0x00038850
        /*0804*/ 	.short	0x0100
        /*0806*/ 	.byte	0x08
	.zero		1


	//   ....[7]....
        /*0808*/ 	.word	0x000004c0
        /*080c*/ 	.word	0x000000ff
        /*0810*/ 	.word	0x00038860
        /*0814*/ 	.short	0x0100
        /*0816*/ 	.byte	0x08
	.zero		1


	//   ....[8]....
        /*0818*/ 	.word	0x000004d0
        /*081c*/ 	.word	0x000000ff
        /*0820*/ 	.word	0x00038858
        /*0824*/ 	.short	0x0100
        /*0826*/ 	.byte	0x08
	.zero		1


	//   ....[9]....
        /*0828*/ 	.word	0x000004e0
        /*082c*/ 	.word	0x000000ff
        /*0830*/ 	.word	0x00038868
        /*0834*/ 	.short	0x0100
        /*0836*/ 	.byte	0x08
	.zero		1


	//   ....[10]....
        /*0838*/ 	.word	0x000005d0
        /*083c*/ 	.word	0x000000ff
        /*0840*/ 	.word	0x00038870
        /*0844*/ 	.short	0x0100
        /*0846*/ 	.byte	0x06
	.zero		1


	//   ....[11]....
        /*0848*/ 	.word	0x000005e0
        /*084c*/ 	.word	0x000000ff
        /*0850*/ 	.word	0x00038880
        /*0854*/ 	.short	0x0100
        /*0856*/ 	.byte	0x06
	.zero		1


	//   ....[12]....
        /*0858*/ 	.word	0x000005f0
        /*085c*/ 	.word	0x000000ff
        /*0860*/ 	.word	0x00038878
        /*0864*/ 	.short	0x0100
        /*0866*/ 	.byte	0x06
	.zero		1


	//   ....[13]....
        /*0868*/ 	.word	0x00000600
        /*086c*/ 	.word	0x000000ff
        /*0870*/ 	.word	0x00038888
        /*0874*/ 	.short	0x0100
        /*0876*/ 	.byte	0x06
	.zero		1


	//   ....[14]....
        /*0878*/ 	.word	0x00000730
        /*087c*/ 	.word	0x000000ff
        /*0880*/ 	.word	0x00038890
        /*0884*/ 	.short	0x0100
        /*0886*/ 	.byte	0x08
	.zero		1


	//   ....[15]....
        /*0888*/ 	.word	0x00000740
        /*088c*/ 	.word	0x000000ff
        /*0890*/ 	.word	0x000388a0
        /*0894*/ 	.short	0x0100
        /*0896*/ 	.byte	0x08
	.zero		1


	//   ....[16]....
        /*0898*/ 	.word	0x00000750
        /*089c*/ 	.word	0x000000ff
        /*08a0*/ 	.word	0x00038898
        /*08a4*/ 	.short	0x0100
        /*08a6*/ 	.byte	0x08
	.zero		1


	//   ....[17]....
        /*08a8*/ 	.word	0x00000760
        /*08ac*/ 	.word	0x000000ff
        /*08b0*/ 	.word	0x000388a8
        /*08b4*/ 	.short	0x0100
        /*08b6*/ 	.byte	0x08
	.zero		1


	//   ....[18]....
        /*08b8*/ 	.word	0x00000890
        /*08bc*/ 	.word	0x000000ff
        /*08c0*/ 	.word	0x000388b0
        /*08c4*/ 	.short	0x0100
        /*08c6*/ 	.byte	0x08
	.zero		1


	//   ....[19]....
        /*08c8*/ 	.word	0x000008a0
        /*08cc*/ 	.word	0x000000ff
        /*08d0*/ 	.word	0x000388c0
        /*08d4*/ 	.short	0x0100
        /*08d6*/ 	.byte	0x08
	.zero		1


	//   ....[20]....
        /*08d8*/ 	.word	0x000008b0
        /*08dc*/ 	.word	0x000000ff
        /*08e0*/ 	.word	0x000388b8
        /*08e4*/ 	.short	0x0100
        /*08e6*/ 	.byte	0x08
	.zero		1


	//   ....[21]....
        /*08e8*/ 	.word	0x000008c0
        /*08ec*/ 	.word	0x000000ff
        /*08f0*/ 	.word	0x000388c8
        /*08f4*/ 	.short	0x0100
        /*08f6*/ 	.byte	0x08
	.zero		1


	//   ....[22]....
        /*08f8*/ 	.word	0x00001740
        /*08fc*/ 	.word	0x000000ff
        /*0900*/ 	.word	0x00038800
        /*0904*/ 	.short	0x010a
        /*0906*/ 	.byte	0x24
	.zero		1


	//   ....[23]....
        /*0908*/ 	.word	0x000017c0
        /*090c*/ 	.word	0x000000ff
        /*0910*/ 	.word	0x00038830
        /*0914*/ 	.short	0x010a
        /*0916*/ 	.byte	0x24
	.zero		1


	//   ....[24]....
        /*0918*/ 	.word	0x00001840
        /*091c*/ 	.word	0x000000ff
        /*0920*/ 	.word	0x00038830
        /*0924*/ 	.short	0x010a
        /*0926*/ 	.byte	0x24
	.zero		1


	//   ....[25]....
        /*0928*/ 	.word	0x00003980
        /*092c*/ 	.word	0x00000004
        /*0930*/ 	.word	0x00000000
        /*0934*/ 	.short	0x0101
        /*0936*/ 	.byte	0x3f
	.zero		1


	//   ....[26]....
        /*0938*/ 	.word	0x00004b80
        /*093c*/ 	.word	0x000000ff
        /*0940*/ 	.word	0x00038830
        /*0944*/ 	.short	0x010a
        /*0946*/ 	.byte	0x07
	.zero		1


	//   ....[27]....
        /*0948*/ 	.word	0x00004bc0
        /*094c*/ 	.word	0x000000ff
        /*0950*/ 	.word	0x00038830
        /*0954*/ 	.short	0x010a
        /*0956*/ 	.byte	0x07
	.zero		1


	//   ....[28]....
        /*0958*/ 	.word	0x00004f20
        /*095c*/ 	.word	0x000000ff
        /*0960*/ 	.word	0x00038850
        /*0964*/ 	.short	0x010a
        /*0966*/ 	.byte	0x0a
	.zero		1


	//   ....[29]....
        /*0968*/ 	.word	0x00004f60
        /*096c*/ 	.word	0x000000ff
        /*0970*/ 	.word	0x00038850
        /*0974*/ 	.short	0x010a
        /*0976*/ 	.byte	0x0a
	.zero		1


	//   ....[30]....
        /*0978*/ 	.word	0x00006930
        /*097c*/ 	.word	0x00000006
        /*0980*/ 	.word	0x00000000
        /*0984*/ 	.short	0x0101
        /*0986*/ 	.byte	0x3f
	.zero		1


	//   ....[31]....
        /*0988*/ 	.word	0x00006bc0
        /*098c*/ 	.word	0x000000ff
        /*0990*/ 	.word	0x00000000
        /*0994*/ 	.short	0x0101
        /*0996*/ 	.byte	0x04
	.zero		1


	//   ....[32]....
        /*0998*/ 	.word	0x000075c0
        /*099c*/ 	.word	0x000000ff
        /*09a0*/ 	.word	0x00038850
        /*09a4*/ 	.short	0x010a
        /*09a6*/ 	.byte	0x07
	.zero		1


	//   ....[33]....
        /*09a8*/ 	.word	0x00007600
        /*09ac*/ 	.word	0x000000ff
        /*09b0*/ 	.word	0x00038850
        /*09b4*/ 	.short	0x010a
        /*09b6*/ 	.byte	0x07
	.zero		1


	//   ....[34]....
        /*09b8*/ 	.word	0x00007bf0
        /*09bc*/ 	.word	0x000000ff
        /*09c0*/ 	.word	0x00000000
        /*09c4*/ 	.short	0x0101
        /*09c6*/ 	.byte	0x04
	.zero		1


	//   ....[35]....
        /*09c8*/ 	.word	0x00009e10
        /*09cc*/ 	.word	0x000000ff
        /*09d0*/ 	.word	0x00000000
        /*09d4*/ 	.short	0x0101
        /*09d6*/ 	.byte	0x04
	.zero		1


	//   ....[36]....
        /*09d8*/ 	.word	0x0000cfa0
        /*09dc*/ 	.word	0x000000ff
        /*09e0*/ 	.word	0x00038880
        /*09e4*/ 	.short	0x010a
        /*09e6*/ 	.byte	0x26
	.zero		1


	//   ....[37]....
        /*09e8*/ 	.word	0x0000d160
        /*09ec*/ 	.word	0x000000ff
        /*09f0*/ 	.word	0x00038840
        /*09f4*/ 	.short	0x010a
        /*09f6*/ 	.byte	0x26
	.zero		1


	//   ....[38]....
        /*09f8*/ 	.word	0x0000dea0
        /*09fc*/ 	.word	0x000000ff
        /*0a00*/ 	.word	0x00038800
        /*0a04*/ 	.short	0x0107
        /*0a06*/ 	.byte	0x26
	.zero		1


	//   ....[39]....
        /*0a08*/ 	.word	0x0000df00
        /*0a0c*/ 	.word	0x000000ff
        /*0a10*/ 	.word	0x00038800
        /*0a14*/ 	.short	0x0101
        /*0a16*/ 	.byte	0x26
	.zero		1


	//   ....[40]....
        /*0a18*/ 	.word	0x0000df10
        /*0a1c*/ 	.word	0x000000ff
        /*0a20*/ 	.word	0x00038820
        /*0a24*/ 	.short	0x010a
        /*0a26*/ 	.byte	0x26
	.zero		1


	//   ....[41]....
        /*0a28*/ 	.word	0x0000e280
        /*0a2c*/ 	.word	0x00000006
        /*0a30*/ 	.word	0x00038880
        /*0a34*/ 	.short	0x010a
        /*0a36*/ 	.byte	0x3f
	.zero		1


	//   ....[42]....
        /*0a38*/ 	.word	0x0000e5a0
        /*0a3c*/ 	.word	0x00000006
        /*0a40*/ 	.word	0x00038840
        /*0a44*/ 	.short	0x010a
        /*0a46*/ 	.byte	0x3f
	.zero		1


	//   ....[43]....
        /*0a48*/ 	.word	0x0000e910
        /*0a4c*/ 	.word	0x00000013
        /*0a50*/ 	.word	0x00038870
        /*0a54*/ 	.short	0x010a
        /*0a56*/ 	.byte	0x3f
	.zero		1


	//   ....[44]....
        /*0a58*/ 	.word	0x0000e980
        /*0a5c*/ 	.word	0x00000013
        /*0a60*/ 	.word	0x00038860
        /*0a64*/ 	.short	0x010a
        /*0a66*/ 	.byte	0x3f
	.zero		1


	//   ....[45]....
        /*0a68*/ 	.word	0x0000f330
        /*0a6c*/ 	.word	0x00000013
        /*0a70*/ 	.word	0x00038850
        /*0a74*/ 	.short	0x0101
        /*0a76*/ 	.byte	0x3f
	.zero		1


	//   ....[46]....
        /*0a78*/ 	.word	0x0000f3b0
        /*0a7c*/ 	.word	0x00000013
        /*0a80*/ 	.word	0x00000000
        /*0a84*/ 	.short	0x0101
        /*0a86*/ 	.byte	0x3f
	.zero		1


	//   ....[47]....
        /*0a88*/ 	.word	0x0000f4c0
        /*0a8c*/ 	.word	0x00000010
        /*0a90*/ 	.word	0x00038870
        /*0a94*/ 	.short	0x010a
        /*0a96*/ 	.byte	0x3f
	.zero		1


	//   ....[48]....
        /*0a98*/ 	.word	0x0000f530
        /*0a9c*/ 	.word	0x00000010
        /*0aa0*/ 	.word	0x00038860
        /*0aa4*/ 	.short	0x010a
        /*0aa6*/ 	.byte	0x3f
	.zero		1


	//   ....[49]....
        /*0aa8*/ 	.word	0x0000fe80
        /*0aac*/ 	.word	0x00000010
        /*0ab0*/ 	.word	0x00038850
        /*0ab4*/ 	.short	0x0101
        /*0ab6*/ 	.byte	0x3f
	.zero		1


	//   ....[50]....
        /*0ab8*/ 	.word	0x0000fee0
        /*0abc*/ 	.word	0x00000000
        /*0ac0*/ 	.word	0x00000000
        /*0ac4*/ 	.short	0x0101
        /*0ac6*/ 	.byte	0x3f
	.zero		1


	//   ....[51]....
        /*0ac8*/ 	.word	0x0000ff90
        /*0acc*/ 	.word	0x00000007
        /*0ad0*/ 	.word	0x00038820
        /*0ad4*/ 	.short	0x010a
        /*0ad6*/ 	.byte	0x3f
	.zero		1


	//   ....[52]....
        /*0ad8*/ 	.word	0x000100d0
        /*0adc*/ 	.word	0x00000006
        /*0ae0*/ 	.word	0x00000000
        /*0ae4*/ 	.short	0x010a
        /*0ae6*/ 	.byte	0x3f
	.zero		1


	//   ....[53]....
        /*0ae8*/ 	.word	0x00010140
        /*0aec*/ 	.word	0x00000005
        /*0af0*/ 	.word	0x00000000
        /*0af4*/ 	.short	0x010a
        /*0af6*/ 	.byte	0x3f
	.zero		1


	//   ....[54]....
        /*0af8*/ 	.word	0x00010190
        /*0afc*/ 	.word	0x00000000
        /*0b00*/ 	.word	0x00038860
        /*0b04*/ 	.short	0x010a
        /*0b06*/ 	.byte	0x3f
	.zero		1


	//   ....[55]....
        /*0b08*/ 	.word	0x000101e0
        /*0b0c*/ 	.word	0x00000005
        /*0b10*/ 	.word	0x00038860
        /*0b14*/ 	.short	0x010a
        /*0b16*/ 	.byte	0x3f
	.zero		1


	//   ....[56]....
        /*0b18*/ 	.word	0x00010220
        /*0b1c*/ 	.word	0x00000000
        /*0b20*/ 	.word	0x00038880
        /*0b24*/ 	.short	0x010a
        /*0b26*/ 	.byte	0x3f
	.zero		1


	//   ....[57]....
        /*0b28*/ 	.word	0x00010240
        /*0b2c*/ 	.word	0x00000005
        /*0b30*/ 	.word	0x00038880
        /*0b34*/ 	.short	0x010a
        /*0b36*/ 	.byte	0x3f
	.zero		1


	//   ....[58]....
        /*0b38*/ 	.word	0x000102b0
        /*0b3c*/ 	.word	0x00000003
        /*0b40*/ 	.word	0x00038800
        /*0b44*/ 	.short	0x010a
        /*0b46*/ 	.byte	0x3f
	.zero		1


	//   ....[59]....
        /*0b48*/ 	.word	0x00010310
        /*0b4c*/ 	.word	0x00000003
        /*0b50*/ 	.word	0x00038830
        /*0b54*/ 	.short	0x010a
        /*0b56*/ 	.byte	0x3f
	.zero		1


	//   ....[60]....
        /*0b58*/ 	.word	0x00010370
        /*0b5c*/ 	.word	0x0000000c
        /*0b60*/ 	.word	0x00038830
        /*0b64*/ 	.short	0x010a
        /*0b66*/ 	.byte	0x3f
	.zero		1


	//   ....[61]....
        /*0b68*/ 	.word	0x000103d0
        /*0b6c*/ 	.word	0x0000000b
        /*0b70*/ 	.word	0x00038850
        /*0b74*/ 	.short	0x010a
        /*0b76*/ 	.byte	0x3f
	.zero		1


	//   ....[62]....
        /*0b78*/ 	.word	0x00010430
        /*0b7c*/ 	.word	0x00000000
        /*0b80*/ 	.word	0x00038850
        /*0b84*/ 	.short	0x010a
        /*0b86*/ 	.byte	0x3f
	.zero		1


	//   ....[63]....
        /*0b88*/ 	.word	0x00010590
        /*0b8c*/ 	.word	0x00000003
        /*0b90*/ 	.word	0x00038880
        /*0b94*/ 	.short	0x010a
        /*0b96*/ 	.byte	0x3f
	.zero		1


	//   ....[64]....
        /*0b98*/ 	.word	0x000105f0
        /*0b9c*/ 	.word	0x00000003
        /*0ba0*/ 	.word	0x00038840
        /*0ba4*/ 	.short	0x010a
        /*0ba6*/ 	.byte	0x3f
	.zero		1


	//   ....[65]....
        /*0ba8*/ 	.word	0x000111d0
        /*0bac*/ 	.word	0x00000002
        /*0bb0*/ 	.word	0x00038820
        /*0bb4*/ 	.short	0x010a
        /*0bb6*/ 	.byte	0x3f
	.zero		1


	//   ....[66]....
        /*0bb8*/ 	.word	0x00011220
        /*0bbc*/ 	.word	0x00000006
        /*0bc0*/ 	.word	0x00038880
        /*0bc4*/ 	.short	0x010a
        /*0bc6*/ 	.byte	0x3f
	.zero		1


	//   ....[67]....
        /*0bc8*/ 	.word	0x00011270
        /*0bcc*/ 	.word	0x00000006
        /*0bd0*/ 	.word	0x00038840
        /*0bd4*/ 	.short	0x010a
        /*0bd6*/ 	.byte	0x3f
	.zero		1


	//   ....[68]....
        /*0bd8*/ 	.word	0x000112c0
        /*0bdc*/ 	.word	0x00000013
        /*0be0*/ 	.word	0x00038870
        /*0be4*/ 	.short	0x010a
        /*0be6*/ 	.byte	0x3f
	.zero		1


	//   ....[69]....
        /*0be8*/ 	.word	0x00011310
        /*0bec*/ 	.word	0x00000013
        /*0bf0*/ 	.word	0x00038860
        /*0bf4*/ 	.short	0x010a
        /*0bf6*/ 	.byte	0x3f
	.zero		1


	//   ....[70]....
        /*0bf8*/ 	.word	0x00011360
        /*0bfc*/ 	.word	0x00000010
        /*0c00*/ 	.word	0x00038870
        /*0c04*/ 	.short	0x010a
        /*0c06*/ 	.byte	0x3f
	.zero		1


	//   ....[71]....
        /*0c08*/ 	.word	0x000113b0
        /*0c0c*/ 	.word	0x00000010
        /*0c10*/ 	.word	0x00038860
        /*0c14*/ 	.short	0x010a
        /*0c16*/ 	.byte	0x3f
	.zero		1


	//   ....[72]....
        /*0c18*/ 	.word	0x00011400
        /*0c1c*/ 	.word	0x00000007
        /*0c20*/ 	.word	0x00038820
        /*0c24*/ 	.short	0x010a
        /*0c26*/ 	.byte	0x3f
	.zero		1


	//   ....[73]....
        /*0c28*/ 	.word	0x00011450
        /*0c2c*/ 	.word	0x00000006
        /*0c30*/ 	.word	0x00000000
        /*0c34*/ 	.short	0x010a
        /*0c36*/ 	.byte	0x3f
	.zero		1


	//   ....[74]....
        /*0c38*/ 	.word	0x000114a0
        /*0c3c*/ 	.word	0x00000005
        /*0c40*/ 	.word	0x00000000
        /*0c44*/ 	.short	0x010a
        /*0c46*/ 	.byte	0x3f
	.zero		1


	//   ....[75]....
        /*0c48*/ 	.word	0x000114f0
        /*0c4c*/ 	.word	0x00000000
        /*0c50*/ 	.word	0x00038860
        /*0c54*/ 	.short	0x010a
        /*0c56*/ 	.byte	0x3f
	.zero		1


	//   ....[76]....
        /*0c58*/ 	.word	0x00011540
        /*0c5c*/ 	.word	0x00000005
        /*0c60*/ 	.word	0x00038860
        /*0c64*/ 	.short	0x010a
        /*0c66*/ 	.byte	0x3f
	.zero		1


	//   ....[77]....
        /*0c68*/ 	.word	0x00011590
        /*0c6c*/ 	.word	0x00000000
        /*0c70*/ 	.word	0x00038880
        /*0c74*/ 	.short	0x010a
        /*0c76*/ 	.byte	0x3f
	.zero		1


	//----- nvinfo : EIATTR_NUM_MBARRIERS
	.align		4
.L_345:
        /*0c78*/ 	.byte	0x03, 0x38
        /*0c7a*/ 	.short	0x0016


	//----- nvinfo : EIATTR_EXIT_INSTR_OFFSETS
	.align		4
        /*0c7c*/ 	.byte	0x04, 0x1c
        /*0c7e*/ 	.short	(.L_347 - .L_346)


	//   ....[0]....
.L_346:
        /*0c80*/ 	.word	0x00010290


	//----- nvinfo : EIATTR_MAX_THREADS
	.align		4
.L_347:
        /*0c84*/ 	.byte	0x04, 0x05
        /*0c86*/ 	.short	(.L_349 - .L_348)
.L_348:
        /*0c88*/ 	.word	0x00000180
        /*0c8c*/ 	.word	0x00000001
        /*0c90*/ 	.word	0x00000001


	//----- nvinfo : EIATTR_CRS_STACK_SIZE
	.align		4
.L_349:
        /*0c94*/ 	.byte	0x04, 0x1e
        /*0c96*/ 	.short	(.L_351 - .L_350)
.L_350:
        /*0c98*/ 	.word	0x00000000


	//----- nvinfo : EIATTR_CBANK_PARAM_SIZE
	.align		4
.L_351:
        /*0c9c*/ 	.byte	0x03, 0x19
        /*0c9e*/ 	.short	0x0a70


	//----- nvinfo : EIATTR_PARAM_CBANK
	.align		4
        /*0ca0*/ 	.byte	0x04, 0x0a
        /*0ca2*/ 	.short	(.L_353 - .L_352)
	.align		4
.L_352:
        /*0ca4*/ 	.word	index@(.nv.constant0._ZN7cutlass13device_kernelIN5flash11enable_sm90INS1_16FlashAttnFwdSm90INS1_25CollectiveMainloopFwdSm90ILi2EN4cute5tupleIJNS5_1CILi1EEES8_S8_EEENS6_IJNS7_ILi128EEESA_NS7_ILi256EEEEEELi256ENS_12float_e4m3_tEfNS_4arch4Sm90ELb0ELb0ELb1ELb0ELb0ELb0ELb0ELb1ELb1ELb1ELb1ELb0EEENS1_21CollectiveEpilogueFwdINS6_IJSA_SB_SA_EEES9_NS_10bfloat16_tESF_Li256ELb0ELb1ELb1ELb1EEENS1_19SingleTileSchedulerILb0ELb1ELb1ELi128EEEEEEEEEvNT_6ParamsE)
        /*0ca8*/ 	.short	0x0210
        /*0caa*/ 	.short	0x0a70


	//----- nvinfo : EIATTR_SW_WAR
	.align		4
.L_353:
        /*0cac*/ 	.byte	0x04, 0x36
        /*0cae*/ 	.short	(.L_355 - .L_354)
.L_354:
        /*0cb0*/ 	.word	0x00000008
.L_355:


//--------------------- .nv.info._ZN7cutlass13device_kernelIN5flash11enable_sm90INS1_16FlashAttnFwdSm90INS1_25CollectiveMainloopFwdSm90ILi2EN4cute5tupleIJNS5_1CILi1EEES8_S8_EEENS6_IJNS7_ILi128EEESA_NS7_ILi256EEEEEELi256ENS_12float_e4m3_tEfNS_4arch4Sm90ELb0ELb0ELb1ELb1ELb0ELb0ELb0ELb1ELb1ELb1ELb1ELb0EEENS1_21CollectiveEpilogueFwdINS6_IJSA_SB_SA_EEES9_NS_10bfloat16_tESF_Li256ELb1ELb1ELb1ELb1EEENS1_36VarlenDynamicPersistentTileSchedulerILi128ELi128ELi256ELi128ELb1ELb1ELb1ELb0ELb1ELb1EEEEEEEEEvNT_6ParamsE --------------------------
	.section	.nv.info._ZN7cutlass13device_kernelIN5flash11enable_sm90INS1_16FlashAttnFwdSm90INS1_25CollectiveMainloopFwdSm90ILi2EN4cute5tupleIJNS5_1CILi1EEES8_S8_EEENS6_IJNS7_ILi128EEESA_NS7_ILi256EEEEEELi256ENS_12float_e4m3_tEfNS_4arch4Sm90ELb0ELb0ELb1ELb1ELb0ELb0ELb0ELb1ELb1ELb1ELb1ELb0EEENS1_21CollectiveEpilogueFwdINS6_IJSA_SB_SA_EEES9_NS_10bfloat16_tESF_Li256ELb1ELb1ELb1ELb1EEENS1_36VarlenDynamicPersistentTileSchedulerILi128ELi128ELi256ELi128ELb1ELb1ELb1ELb0ELb1ELb1EEEEEEEEEvNT_6ParamsE,"",@"SHT_CUDA_INFO"
	.sectionflags	@""
	.align	4


	//----- nvinfo : EIATTR_CUDA_API_VERSION
	.align		4
        /*0000*/ 	.byte	0x04, 0x37
        /*0002*/ 	.short	(.L_357 - .L_356)
.L_356:
        /*0004*/ 	.word	0x00000082


	//----- nvinfo : EIATTR_KPARAM_INFO
	.align		4
.L_357:
        /*0008*/ 	.byte	0x04, 0x17
        /*000a*/ 	.short	(.L_359 - .L_358)
.L_358:
        /*000c*/ 	.word	0x00000000
        /*0010*/ 	.short	0x0000
        /*0012*/ 	.short	0x0070
        /*0014*/ 	.byte	0x00, 0xf0, 0x01, 0x2a


	//----- nvinfo : EIATTR_SPARSE_MMA_MASK
	.align		4
.L_359:
        /*0018*/ 	.byte	0x03, 0x50
        /*001a*/ 	.short	0x0000


	//----- nvinfo : EIATTR_MAXREG_COUNT
	.align		4
        /*001c*/ 	.byte	0x03, 0x1b
        /*001e*/ 	.short	0x00a8


	//----- nvinfo : EIATTR_NUM_BARRIERS
	.align		4
        /*0020*/ 	.byte	0x02, 0x4c
        /*0022*/ 	.byte	0x10
	.zero		1


	//----- nvinfo : EIATTR_EXTERNS
	.align		4
        /*0024*/ 	.byte	0x04, 0x0f
        /*0026*/ 	.short	(.L_361 - .L_360)


	//   ....[0]....
	.align		4
.L_360:
        /*0028*/ 	.word	index@(__assertfail)


	//----- nvinfo : EIATTR_ANNOTATIONS
	.align		4
.L_361:
        /*002c*/ 	.byte	0x04, 0x55
        /*002e*/ 	.short	(.L_363 - .L_362)


	//   ....[0]....
.L_362:
        /* <DEDUP_REMOVED lines=55> */


	//----- nvinfo : EIATTR_MERCURY_ISA_VERSION
	.align		4
.L_363:
        /*0388*/ 	.byte	0x03, 0x5f
        /*038a*/ 	.short	0x0101


	//----- nvinfo : EIATTR_UNUSED_LOAD_BYTE_OFFSET
	.align		4
        /*038c*/ 	.byte	0x04, 0x44
        /*038e*/ 	.short	(.L_365 - .L_364)


	//   ....[0]....
.L_364:
        /*0390*/ 	.word	0x00000a40
        /*0394*/ 	.word	0x0000fff0


	//   ....[1]....
        /*0398*/ 	.word	0x00009060
        /*039c*/ 	.word	0x0000fff0


	//----- nvinfo : EIATTR_INT_WARP_WIDE_INSTR_OFFSETS
	.align		4
.L_365:
        /*03a0*/ 	.byte	0x04, 0x31
        /*03a2*/ 	.short	(.L_367 - .L_366)


	//   ....[0]....
.L_366:
        /*03a4*/ 	.word	0x00000130


	//   ....[1]....
        /*03a8*/ 	.word	0x00000170


	//   ....[2]....
        /*03ac*/ 	.word	0x000001e0


	//   ....[3]....
        /*03b0*/ 	.word	0x00010b80


	//   ....[4]....
        /*03b4*/ 	.word	0x00010c10


	//   ....[5]....
        /*03b8*/ 	.word	0x00013cb0


	//   ....[6]....
        /*03bc*/ 	.word	0x00013d10


	//----- nvinfo : EIATTR_COOP_GROUP_MASK_REGIDS
	.align		4
.L_367:
        /*03c0*/ 	.byte	0x04, 0x29
        /*03c2*/ 	.short	(.L_369 - .L_368)


	//   ....[0]....
.L_368:
        /*03c4*/ 	.word	0xffffffff


	//   ....[1]....
        /*03c8*/ 	.word	0xffffffff


	//   ....[2]....
        /*03cc*/ 	.word	0xffffffff


	//   ....[3]....
        /*03d0*/ 	.word	0xffffffff


	//   ....[4]....
        /*03d4*/ 	.word	0xffffffff


	//   ....[5]....
        /*03d8*/ 	.word	0xffffffff


	//   ....[6]....
        /*03dc*/ 	.word	0xffffffff


	//   ....[7]....
        /*03e0*/ 	.word	0xffffffff


	//   ....[8]....
        /*03e4*/ 	.word	0xffffffff


	//   ....[9]....
        /*03e8*/ 	.word	0xffffffff


	//   ....[10]....
        /*03ec*/ 	.word	0xffffffff


	//   ....[11]....
        /*03f0*/ 	.word	0xffffffff


	//   ....[12]....
        /*03f4*/ 	.word	0xffffffff


	//   ....[13]....
        /*03f8*/ 	.word	0xffffffff


	//   ....[14]....
        /*03fc*/ 	.word	0xffffffff


	//   ....[15]....
        /*0400*/ 	.word	0xffffffff


	//   ....[16]....
        /*0404*/ 	.word	0xffffffff


	//   ....[17]....
        /*0408*/ 	.word	0xffffffff


	//   ....[18]....
        /*040c*/ 	.word	0xffffffff


	//   ....[19]....
        /*0410*/ 	.word	0xffffffff


	//   ....[20]....
        /*0414*/ 	.word	0xffffffff


	//   ....[21]....
        /*0418*/ 	.word	0xffffffff


	//   ....[22]....
        /*041c*/ 	.word	0xffffffff


	//   ....[23]....
        /*0420*/ 	.word	0xffffffff


	//   ....[24]....
        /*0424*/ 	.word	0xffffffff


	//   ....[25]....
        /*0428*/ 	.word	0xffffffff


	//   ....[26]....
        /*042c*/ 	.word	0xffffffff


	//   ....[27]....
        /*0430*/ 	.word	0xffffffff


	//   ....[28]....
        /*0434*/ 	.word	0xffffffff


	//   ....[29]....
        /*0438*/ 	.word	0xffffffff


	//   ....[30]....
        /*043c*/ 	.word	0xffffffff


	//   ....[31]....
        /*0440*/ 	.word	0xffffffff


	//   ....[32]....
        /*0444*/ 	.word	0xffffffff


	//   ....[33]....
        /*0448*/ 	.word	0xffffffff


	//   ....[34]....
        /*044c*/ 	.word	0xffffffff


	//   ....[35]....
        /*0450*/ 	.word	0xffffffff


	//   ....[36]....
        /*0454*/ 	.word	0xffffffff


	//   ....[37]....
        /*0458*/ 	.word	0xffffffff


	//   ....[38]....
        /*045c*/ 	.word	0xffffffff


	//   ....[39]....
        /*0460*/ 	.word	0xffffffff


	//   ....[40]....
        /*0464*/ 	.word	0xffffffff


	//   ....[41]....
        /*0468*/ 	.word	0xffffffff


	//   ....[42]....
        /*046c*/ 	.word	0xffffffff


	//   ....[43]....
        /*0470*/ 	.word	0xffffffff


	//   ....[44]....
        /*0474*/ 	.word	0xffffffff


	//   ....[45]....
        /*0478*/ 	.word	0xffffffff


	//   ....[46]....
        /*047c*/ 	.word	0xffffffff


	//   ....[47]....
        /*0480*/ 	.word	0xffffffff


	//   ....[48]....
        /*0484*/ 	.word	0xffffffff


	//   ....[49]....
        /*0488*/ 	.word	0xffffffff


	//   ....[50]....
        /*048c*/ 	.word	0xffffffff


	//   ....[51]....
        /*0490*/ 	.word	0xffffffff


	//   ....[52]....
        /*0494*/ 	.word	0xffffffff


	//   ....[53]....
        /*0498*/ 	.word	0xffffffff


	//   ....[54]....
        /*049c*/ 	.word	0xffffffff


	//   ....[55]....
        /*04a0*/ 	.word	0xffffffff


	//   ....[56]....
        /*04a4*/ 	.word	0xffffffff


	//   ....[57]....
        /*04a8*/ 	.word	0xffffffff


	//   ....[58]....
        /*04ac*/ 	.word	0xffffffff


	//   ....[59]....
        /*04b0*/ 	.word	0xffffffff


	//   ....[60]....
        /*04b4*/ 	.word	0xffffffff


	//   ....[61]....
        /*04b8*/ 	.word	0xffffffff


	//   ....[62]....
        /*04bc*/ 	.word	0xffffffff


	//   ....[63]....
        /*04c0*/ 	.word	0xffffffff


	//   ....[64]....
        /*04c4*/ 	.word	0xffffffff


	//   ....[65]....
        /*04c8*/ 	.word	0xffffffff


	//   ....[66]....
        /*04cc*/ 	.word	0xffffffff


	//   ....[67]....
        /*04d0*/ 	.word	0xffffffff


	//   ....[68]....
        /*04d4*/ 	.word	0xffffffff


	//   ....[69]....
        /*04d8*/ 	.word	0xffffffff


	//   ....[70]....
        /*04dc*/ 	.word	0xffffffff


	//   ....[71]....
        /*04e0*/ 	.word	0xffffffff


	//   ....[72]....
        /*04e4*/ 	.word	0xffffffff


	//   ....[73]....
        /*04e8*/ 	.word	0xffffffff


	//   ....[74]....
        /*04ec*/ 	.word	0xffffffff


	//   ....[75]....
        /*04f0*/ 	.word	0xffffffff


	//   ....[76]....
        /*04f4*/ 	.word	0xffffffff


	//   ....[77]....
        /*04f8*/ 	.word	0xffffffff


	//   ....[78]....
        /*04fc*/ 	.word	0xffffffff


	//   ....[79]....
        /*0500*/ 	.word	0xffffffff


	//   ....[80]....
        /*0504*/ 	.word	0xffffffff


	//   ....[81]....
        /*0508*/ 	.word	0xffffffff


	//   ....[82]....
        /*050c*/ 	.word	0xffffffff


	//   ....[83]....
        /*0510*/ 	.word	0xffffffff


	//   ....[84]....
        /*0514*/ 	.word	0xffffffff


	//   ....[85]....
        /*0518*/ 	.word	0xffffffff


	//   ....[86]....
        /*051c*/ 	.word	0xffffffff


	//   ....[87]....
        /*0520*/ 	.word	0xffffffff


	//   ....[88]....
        /*0524*/ 	.word	0xffffffff


	//   ....[89]....
        /*0528*/ 	.word	0xffffffff


	//   ....[90]....
        /*052c*/ 	.word	0xffffffff


	//   ....[91]....
        /*0530*/ 	.word	0xffffffff


	//   ....[92]....
        /*0534*/ 	.word	0xffffffff


	//   ....[93]....
        /*0538*/ 	.word	0xffffffff


	//   ....[94]....
        /*053c*/ 	.word	0xffffffff


	//   ....[95]....
        /*0540*/ 	.word	0xffffffff


	//   ....[96]....
        /*0544*/ 	.word	0xffffffff


	//   ....[97]....
        /*0548*/ 	.word	0xffffffff


	//   ....[98]....
        /*054c*/ 	.word	0xffffffff


	//   ....[99]....
        /*0550*/ 	.word	0xffffffff


	//   ....[100]....
        /*0554*/ 	.word	0xffffffff


	//   ....[101]....
        /*0558*/ 	.word	0xffffffff


	//   ....[102]....
        /*055c*/ 	.word	0xffffffff


	//   ....[103]....
        /*0560*/ 	.word	0xffffffff


	//   ....[104]....
        /*0564*/ 	.word	0xffffffff


	//   ....[105]....
        /*0568*/ 	.word	0xffffffff


	//   ....[106]....
        /*056c*/ 	.word	0xffffffff


	//   ....[107]....
        /*0570*/ 	.word	0xffffffff


	//   ....[108]....
        /*0574*/ 	.word	0xffffffff


	//   ....[109]....
        /*0578*/ 	.word	0xffffffff


	//   ....[110]....
        /*057c*/ 	.word	0xffffffff


	//   ....[111]....
        /*0580*/ 	.word	0xffffffff


	//   ....[112]....
        /*0584*/ 	.word	0xffffffff


	//   ....[113]....
        /*0588*/ 	.word	0xffffffff


	//   ....[114]....
        /*058c*/ 	.word	0xffffffff


	//   ....[115]....
        /*0590*/ 	.word	0xffffffff


	//   ....[116]....
        /*0594*/ 	.word	0xffffffff


	//   ....[117]....
        /*0598*/ 	.word	0xffffffff


	//   ....[118]....
        /*059c*/ 	.word	0xffffffff


	//   ....[119]....
        /*05a0*/ 	.word	0xffffffff


	//   ....[120]....
        /*05a4*/ 	.word	0xffffffff


	//   ....[121]....
        /*05a8*/ 	.word	0xffffffff


	//   ....[122]....
        /*05ac*/ 	.word	0xffffffff


	//   ....[123]....
        /*05b0*/ 	.word	0xffffffff


	//   ....[124]....
        /*05b4*/ 	.word	0xffffffff


	//   ....[125]....
        /*05b8*/ 	.word	0xffffffff


	//   ....[126]....
        /*05bc*/ 	.word	0xffffffff


	//   ....[127]....
        /*05c0*/ 	.word	0xffffffff


	//   ....[128]....
        /*05c4*/ 	.word	0xffffffff


	//   ....[129]....
        /*05c8*/ 	.word	0xffffffff


	//   ....[130]....
        /*05cc*/ 	.word	0xffffffff


	//   ....[131]....
        /*05d0*/ 	.word	0xffffffff


	//   ....[132]....
        /*05d4*/ 	.word	0xffffffff


	//   ....[133]....
        /*05d8*/ 	.word	0xffffffff


	//   ....[134]....
        /*05dc*/ 	.word	0xffffffff


	//   ....[135]....
        /*05e0*/ 	.word	0xffffffff


	//   ....[136]....
        /*05e4*/ 	.word	0xffffffff


	//   ....[137]....
        /*05e8*/ 	.word	0xffffffff


	//   ....[138]....
        /*05ec*/ 	.word	0xffffffff


	//   ....[139]....
        /*05f0*/ 	.word	0xffffffff


	//   ....[140]....
        /*05f4*/ 	.word	0xffffffff


	//   ....[141]....
        /*05f8*/ 	.word	0xffffffff


	//   ....[142]....
        /*05fc*/ 	.word	0xffffffff


	//   ....[143]....
        /*0600*/ 	.word	0xffffffff


	//   ....[144]....
        /*0604*/ 	.word	0xffffffff


	//   ....[145]....
        /*0608*/ 	.word	0xffffffff


	//   ....[146]....
        /*060c*/ 	.word	0xffffffff


	//   ....[147]....
        /*0610*/ 	.word	0xffffffff


	//   ....[148]....
        /*0614*/ 	.word	0xffffffff


	//   ....[149]....
        /*0618*/ 	.word	0xffffffff


	//   ....[150]....
        /*061c*/ 	.word	0xffffffff


	//   ....[151]....
        /*0620*/ 	.word	0xffffffff


	//   ....[152]....
        /*0624*/ 	.word	0xffffffff


	//   ....[153]....
        /*0628*/ 	.word	0xffffffff


	//   ....[154]....
        /*062c*/ 	.word	0xffffffff


	//   ....[155]....
        /*0630*/ 	.word	0xffffffff


	//   ....[156]....
        /*0634*/ 	.word	0xffffffff


	//   ....[157]....
        /*0638*/ 	.word	0xffffffff


	//   ....[158]....
        /*063c*/ 	.word	0xffffffff


	//   ....[159]....
        /*0640*/ 	.word	0xffffffff


	//   ....[160]....
        /*0644*/ 	.word	0xffffffff


	//   ....[161]....
        /*0648*/ 	.word	0xffffffff


	//   ....[162]....
        /*064c*/ 	.word	0xffffffff


	//   ....[163]....
        /*0650*/ 	.word	0xffffffff


	//   ....[164]....
        /*0654*/ 	.word	0xffffffff


	//   ....[165]....
        /*0658*/ 	.word	0xffffffff


	//   ....[166]....
        /*065c*/ 	.word	0xffffffff


	//   ....[167]....
        /*0660*/ 	.word	0xffffffff


	//   ....[168]....
        /*0664*/ 	.word	0xffffffff


	//   ....[169]....
        /*0668*/ 	.word	0xffffffff


	//   ....[170]....
        /*066c*/ 	.word	0xffffffff


	//   ....[171]....
        /*0670*/ 	.word	0xffffffff


	//   ....[172]....
        /*0674*/ 	.word	0xffffffff


	//   ....[173]....
        /*0678*/ 	.word	0xffffffff


	//   ....[174]....
        /*067c*/ 	.word	0xffffffff


	//   ....[175]....
        /*0680*/ 	.word	0xffffffff


	//   ....[176]....
        /*0684*/ 	.word	0xffffffff


	//   ....[177]....
        /*0688*/ 	.word	0xffffffff


	//   ....[178]....
        /*068c*/ 	.word	0xffffffff


	//   ....[179]....
        /*0690*/ 	.word	0xffffffff


	//   ....[180]....
        /*0694*/ 	.word	0xffffffff


	//   ....[181]....
        /*0698*/ 	.word	0xffffffff


	//   ....[182]....
        /*069c*/ 	.word	0xffffffff


	//   ....[183]....
        /*06a0*/ 	.word	0xffffffff


	//   ....[184]....
        /*06a4*/ 	.word	0xffffffff


	//   ....[185]....
        /*06a8*/ 	.word	0xffffffff


	//   ....[186]....
        /*06ac*/ 	.word	0xffffffff


	//   ....[187]....
        /*06b0*/ 	.word	0xffffffff


	//   ....[188]....
        /*06b4*/ 	.word	0xffffffff


	//   ....[189]....
        /*06b8*/ 	.word	0xffffffff


	//   ....[190]....
        /*06bc*/ 	.word	0xffffffff


	//   ....[191]....
        /*06c0*/ 	.word	0xffffffff


	//   ....[192]....
        /*06c4*/ 	.word	0xffffffff


	//   ....[193]....
        /*06c8*/ 	.word	0xffffffff


	//   ....[194]....
        /*06cc*/ 	.word	0xffffffff


	//   ....[195]....
        /*06d0*/ 	.word	0xffffffff


	//   ....[196]....
        /*06d4*/ 	.word	0xffffffff


	//   ....[197]....
        /*06d8*/ 	.word	0xffffffff


	//   ....[198]....
        /*06dc*/ 	.word	0xffffffff


	//   ....[199]....
        /*06e0*/ 	.word	0xffffffff


	//   ....[200]....
        /*06e4*/ 	.word	0xffffffff


	//   ....[201]....
        /*06e8*/ 	.word	0xffffffff


	//   ....[202]....
        /*06ec*/ 	.word	0xffffffff


	//   ....[203]....
        /*06f0*/ 	.word	0xffffffff


	//   ....[204]....
        /*06f4*/ 	.word	0xffffffff


	//   ....[205]....
        /*06f8*/ 	.word	0xffffffff


	//   ....[206]....
        /*06fc*/ 	.word	0xffffffff


	//   ....[207]....
        /*0700*/ 	.word	0xffffffff


	//   ....[208]....
        /*0704*/ 	.word	0xffffffff


	//   ....[209]....
        /*0708*/ 	.word	0xffffffff


	//   ....[210]....
        /*070c*/ 	.word	0xffffffff


	//   ....[211]....
        /*0710*/ 	.word	0xffffffff


	//   ....[212]....
        /*0714*/ 	.word	0xffffffff


	//   ....[213]....
        /*0718*/ 	.word	0xffffffff


	//   ....[214]....
        /*071c*/ 	.word	0xffffffff


	//   ....[215]....
        /*0720*/ 	.word	0xffffffff


	//   ....[216]....
        /*0724*/ 	.word	0xffffffff


	//   ....[217]....
        /*0728*/ 	.word	0xffffffff


	//   ....[218]....
        /*072c*/ 	.word	0xffffffff


	//   ....[219]....
        /*0730*/ 	.word	0xffffffff


	//   ....[220]....
        /*0734*/ 	.word	0xffffffff


	//   ....[221]....
        /*0738*/ 	.word	0xffffffff


	//   ....[222]....
        /*073c*/ 	.word	0xffffffff


	//   ....[223]....
        /*0740*/ 	.word	0xffffffff


	//   ....[224]....
        /*0744*/ 	.word	0xffffffff


	//   ....[225]....
        /*0748*/ 	.word	0x0500000f


	//   ....[226]....
        /*074c*/ 	.word	0x0500000f


	//   ....[227]....
        /*0750*/ 	.word	0x0500000f


	//   ....[228]....
        /*0754*/ 	.word	0x0500000f


	//   ....[229]....
        /*0758*/ 	.word	0x0500000f


	//   ....[230]....
        /*075c*/ 	.word	0x0500000f


	//   ....[231]....
        /*0760*/ 	.word	0x0500000f


	//   ....[232]....
        /*0764*/ 	.word	0x0500000f


	//   ....[233]....
        /*0768*/ 	.word	0x0500000f


	//   ....[234]....
        /*076c*/ 	.word	0x0500000f


	//   ....[235]....
        /*0770*/ 	.word	0x0500000f


	//   ....[236]....
        /*0774*/ 	.word	0x0500000f


	//   ....[237]....
        /*0778*/ 	.word	0x0500000f


	//   ....[238]....
        /*077c*/ 	.word	0x0500000f


	//   ....[239]....
        /*0780*/ 	.word	0x0500000f


	//   ....[240]....
        /*0784*/ 	.word	0x0500000f


	//   ....[241]....
        /*0788*/ 	.word	0x0500000f


	//   ....[242]....
        /*078c*/ 	.word	0x0500000f


	//----- nvinfo : EIATTR_COOP_GROUP_INSTR_OFFSETS
	.align		4
.L_369:
        /*0790*/ 	.byte	0x04, 0x28
        /*0792*/ 	.short	(.L_371 - .L_370)


	//   ....[0]....
.L_370:
        /*0794*/ 	.word	0x00000070


	//   ....[1]....
        /*0798*/ 	.word	0x00000140


	//   ....[2]....
        /*079c*/ 	.word	0x00000190


	//   ....[3]....
        /*07a0*/ 	.word	0x000003c0


	//   ....[4]....
        /*07a4*/ 	.word	0x00000520


	//   ....[5]....
        /*07a8*/ 	.word	0x00000640


	//   ....[6]....
        /*07ac*/ 	.word	0x000007a0


	//   ....[7]....
        /*07b0*/ 	.word	0x00001d90


	//   ....[8]....
        /*07b4*/ 	.word	0x00003b30


	//   ....[9]....
        /*07b8*/ 	.word	0x00003b80


	//   ....[10]....
        /*07bc*/ 	.word	0x00004160


	//   ....[11]....
        /*07c0*/ 	.word	0x000041e0


	//   ....[12]....
        /*07c4*/ 	.word	0x00006770


	//   ....[13]....
        /*07c8*/ 	.word	0x00006790


	//   ....[14]....
        /*07cc*/ 	.word	0x000067b0


	//   ....[15]....
        /*07d0*/ 	.word	0x000067d0


	//   ....[16]....
        /*07d4*/ 	.word	0x000084f0


	//   ....[17]....
        /*07d8*/ 	.word	0x00008500


	//   ....[18]....
        /*07dc*/ 	.word	0x00008530


	//   ....[19]....
        /*07e0*/ 	.word	0x00008540


	//   ....[20]....
        /*07e4*/ 	.word	0x00009d10


	//   ....[21]....
        /*07e8*/ 	.word	0x00009e10


	//   ....[22]....
        /*07ec*/ 	.word	0x00009e50


	//   ....[23]....
        /*07f0*/ 	.word	0x00009e90


	//   ....[24]....
        /*07f4*/ 	.word	0x00009ec0


	//   ....[25]....
        /*07f8*/ 	.word	0x00009ef0


	//   ....[26]....
        /*07fc*/ 	.word	0x00009f20


	//   ....[27]....
        /*0800*/ 	.word	0x00009f50


	//   ....[28]....
        /*0804*/ 	.word	0x00009f70


	//   ....[29]....
        /*0808*/ 	.word	0x00009f90


	//   ....[30]....
        /*080c*/ 	.word	0x00009fb0


	//   ....[31]....
        /*0810*/ 	.word	0x00009fc0


	//   ....[32]....
        /*0814*/ 	.word	0x00009fd0


	//   ....[33]....
        /*0818*/ 	.word	0x00009ff0


	//   ....[34]....
        /*081c*/ 	.word	0x0000a010


	//   ....[35]....
        /*0820*/ 	.word	0x0000a030


	//   ....[36]....
        /*0824*/ 	.word	0x0000a050


	//   ....[37]....
        /*0828*/ 	.word	0x0000a060


	//   ....[38]....
        /*082c*/ 	.word	0x0000a080


	//   ....[39]....
        /*0830*/ 	.word	0x0000a090


	//   ....[40]....
        /*0834*/ 	.word	0x0000a0a0


	//   ....[41]....
        /*0838*/ 	.word	0x0000a0b0


	//   ....[42]....
        /*083c*/ 	.word	0x0000a0c0


	//   ....[43]....
        /*0840*/ 	.word	0x0000a0d0


	//   ....[44]....
        /*0844*/ 	.word	0x0000a0f0


	//   ....[45]....
        /*0848*/ 	.word	0x0000a100


	//   ....[46]....
        /*084c*/ 	.word	0x0000a110


	//   ....[47]....
        /*0850*/ 	.word	0x0000a120


	//   ....[48]....
        /*0854*/ 	.word	0x0000a140


	//   ....[49]....
        /*0858*/ 	.word	0x0000a160


	//   ....[50]....
        /*085c*/ 	.word	0x0000a180


	//   ....[51]....
        /*0860*/ 	.word	0x0000a1a0


	//   ....[52]....
        /*0864*/ 	.word	0x0000a1c0


	//   ....[53]....
        /*0868*/ 	.word	0x0000a1d0


	//   ....[54]....
        /*086c*/ 	.word	0x0000a1e0


	//   ....[55]....
        /*0870*/ 	.word	0x0000a200


	//   ....[56]....
        /*0874*/ 	.word	0x0000a210


	//   ....[57]....
        /*0878*/ 	.word	0x0000a220


	//   ....[58]....
        /*087c*/ 	.word	0x0000a230


	//   ....[59]....
        /*0880*/ 	.word	0x0000a240


	//   ....[60]....
        /*0884*/ 	.word	0x0000a250


	//   ....[61]....
        /*0888*/ 	.word	0x0000a260


	//   ....[62]....
        /*088c*/ 	.word	0x0000a270


	//   ....[63]....
        /*0890*/ 	.word	0x0000a280


	//   ....[64]....
        /*0894*/ 	.word	0x0000a290


	//   ....[65]....
        /*0898*/ 	.word	0x0000a2a0


	//   ....[66]....
        /*089c*/ 	.word	0x0000a2b0


	//   ....[67]....
        /*08a0*/ 	.word	0x0000a2c0


	//   ....[68]....
        /*08a4*/ 	.word	0x0000a2d0


	//   ....[69]....
        /*08a8*/ 	.word	0x0000a2e0


	//   ....[70]....
        /*08ac*/ 	.word	0x0000a2f0


	//   ....[71]....
        /*08b0*/ 	.word	0x0000a300


	//   ....[72]....
        /*08b4*/ 	.word	0x0000a310


	//   ....[73]....
        /*08b8*/ 	.word	0x0000a320


	//   ....[74]....
        /*08bc*/ 	.word	0x0000a330


	//   ....[75]....
        /*08c0*/ 	.word	0x0000a340


	//   ....[76]....
        /*08c4*/ 	.word	0x0000a350


	//   ....[77]....
        /*08c8*/ 	.word	0x0000a360


	//   ....[78]....
        /*08cc*/ 	.word	0x0000a370


	//   ....[79]....
        /*08d0*/ 	.word	0x0000a380


	//   ....[80]....
        /*08d4*/ 	.word	0x0000a390


	//   ....[81]....
        /*08d8*/ 	.word	0x0000a3a0


	//   ....[82]....
        /*08dc*/ 	.word	0x0000a3b0


	//   ....[83]....
        /*08e0*/ 	.word	0x0000a3c0


	//   ....[84]....
        /*08e4*/ 	.word	0x0000a3d0


	//   ....[85]....
        /*08e8*/ 	.word	0x0000a3e0


	//   ....[86]....
        /*08ec*/ 	.word	0x0000a3f0


	//   ....[87]....
        /*08f0*/ 	.word	0x0000a400


	//   ....[88]....
        /*08f4*/ 	.word	0x0000a410


	//   ....[89]....
        /*08f8*/ 	.word	0x0000a420


	//   ....[90]....
        /*08fc*/ 	.word	0x0000a430


	//   ....[91]....
        /*0900*/ 	.word	0x0000a440


	//   ....[92]....
        /*0904*/ 	.word	0x0000a450


	//   ....[93]....
        /*0908*/ 	.word	0x0000a460


	//   ....[94]....
        /*090c*/ 	.word	0x0000a470


	//   ....[95]....
        /*0910*/ 	.word	0x0000a490


	//   ....[96]....
        /*0914*/ 	.word	0x0000a4b0


	//   ....[97]....
        /*0918*/ 	.word	0x0000a4d0


	//   ....[98]....
        /*091c*/ 	.word	0x0000a4e0


	//   ....[99]....
        /*0920*/ 	.word	0x0000a4f0


	//   ....[100]....
        /*0924*/ 	.word	0x0000a500


	//   ....[101]....
        /*0928*/ 	.word	0x0000a510


	//   ....[102]....
        /*092c*/ 	.word	0x0000a520


	//   ....[103]....
        /*0930*/ 	.word	0x0000a530


	//   ....[104]....
        /*0934*/ 	.word	0x0000a540


	//   ....[105]....
        /*0938*/ 	.word	0x0000a550


	//   ....[106]....
        /*093c*/ 	.word	0x0000a560


	//   ....[107]....
        /*0940*/ 	.word	0x0000a570


	//   ....[108]....
        /*0944*/ 	.word	0x0000a580


	//   ....[109]....
        /*0948*/ 	.word	0x0000a590


	//   ....[110]....
        /*094c*/ 	.word	0x0000a5a0


	//   ....[111]....
        /*0950*/ 	.word	0x0000a5b0


	//   ....[112]....
        /*0954*/ 	.word	0x0000a5c0


	//   ....[113]....
        /*0958*/ 	.word	0x0000a5d0


	//   ....[114]....
        /*095c*/ 	.word	0x0000a5f0


	//   ....[115]....
        /*0960*/ 	.word	0x0000a610


	//   ....[116]....
        /*0964*/ 	.word	0x0000a620


	//   ....[117]....
        /*0968*/ 	.word	0x0000a630


	//   ....[118]....
        /*096c*/ 	.word	0x0000a640


	//   ....[119]....
        /*0970*/ 	.word	0x0000a650


	//   ....[120]....
        /*0974*/ 	.word	0x0000a670


	//   ....[121]....
        /*0978*/ 	.word	0x0000a680


	//   ....[122]....
        /*097c*/ 	.word	0x0000a6a0


	//   ....[123]....
        /*0980*/ 	.word	0x0000a6b0


	//   ....[124]....
        /*0984*/ 	.word	0x0000a6c0


	//   ....[125]....
        /*0988*/ 	.word	0x0000a6d0


	//   ....[126]....
        /*098c*/ 	.word	0x0000a6e0


	//   ....[127]....
        /*0990*/ 	.word	0x0000a6f0


	//   ....[128]....
        /*0994*/ 	.word	0x0000a700


	//   ....[129]....
        /*0998*/ 	.word	0x0000a710


	//   ....[130]....
        /*099c*/ 	.word	0x0000a720


	//   ....[131]....
        /*09a0*/ 	.word	0x0000a730


	//   ....[132]....
        /*09a4*/ 	.word	0x0000a740


	//   ....[133]....
        /*09a8*/ 	.word	0x0000a750


	//   ....[134]....
        /*09ac*/ 	.word	0x0000a760


	//   ....[135]....
        /*09b0*/ 	.word	0x0000a770


	//   ....[136]....
        /*09b4*/ 	.word	0x0000a790


	//   ....[137]....
        /*09b8*/ 	.word	0x0000a7a0


	//   ....[138]....
        /*09bc*/ 	.word	0x0000a7b0


	//   ....[139]....
        /*09c0*/ 	.word	0x0000a7c0


	//   ....[140]....
        /*09c4*/ 	.word	0x0000a7d0


	//   ....[141]....
        /*09c8*/ 	.word	0x0000a7e0


	//   ....[142]....
        /*09cc*/ 	.word	0x0000a7f0


	//   ....[143]....
        /*09d0*/ 	.word	0x0000a800


	//   ....[144]....
        /*09d4*/ 	.word	0x0000a810


	//   ....[145]....
        /*09d8*/ 	.word	0x0000a820


	//   ....[146]....
        /*09dc*/ 	.word	0x0000a830


	//   ....[147]....
        /*09e0*/ 	.word	0x0000a840


	//   ....[148]....
        /*09e4*/ 	.word	0x0000ba50


	//   ....[149]....
        /*09e8*/ 	.word	0x0000ba60


	//   ....[150]....
        /*09ec*/ 	.word	0x0000ba70


	//   ....[151]....
        /*09f0*/ 	.word	0x0000ba80


	//   ....[152]....
        /*09f4*/ 	.word	0x0000c550


	//   ....[153]....
        /*09f8*/ 	.word	0x0000c570


	//   ....[154]....
        /*09fc*/ 	.word	0x0000c710


	//   ....[155]....
        /*0a00*/ 	.word	0x0000c730


	//   ....[156]....
        /*0a04*/ 	.word	0x0000c870


	//   ....[157]....
        /*0a08*/ 	.word	0x0000c890


	//   ....[158]....
        /*0a0c*/ 	.word	0x0000c9e0


	//   ....[159]....
        /*0a10*/ 	.word	0x0000ca00


	//   ....[160]....
        /*0a14*/ 	.word	0x0000cff0


	//   ....[161]....
        /*0a18*/ 	.word	0x0000d030


	//   ....[162]....
        /*0a1c*/ 	.word	0x0000daf0


	//   ....[163]....
        /*0a20*/ 	.word	0x0000db00


	//   ....[164]....
        /*0a24*/ 	.word	0x0000ed10


	//   ....[165]....
        /*0a28*/ 	.word	0x0000ed40


	//   ....[166]....
        /*0a2c*/ 	.word	0x0000eeb0


	//   ....[167]....
        /*0a30*/ 	.word	0x0000eed0


	//   ....[168]....
        /*0a34*/ 	.word	0x0000f010


	//   ....[169]....
        /*0a38*/ 	.word	0x0000f030


	//   ....[170]....
        /*0a3c*/ 	.word	0x0000f180


	//   ....[171]....
        /*0a40*/ 	.word	0x0000f1a0


	//   ....[172]....
        /*0a44*/ 	.word	0x0000f380


	//   ....[173]....
        /*0a48*/ 	.word	0x0000f5c0


	//   ....[174]....
        /*0a4c*/ 	.word	0x0000f5f0


	//   ....[175]....
        /*0a50*/ 	.word	0x0000f630


	//   ....[176]....
        /*0a54*/ 	.word	0x0000f660


	//   ....[177]....
        /*0a58*/ 	.word	0x0000f690


	//   ....[178]....
        /*0a5c*/ 	.word	0x0000f6d0


	//   ....[179]....
        /*0a60*/ 	.word	0x0000f860


	//   ....[180]....
        /*0a64*/ 	.word	0x0000f890


	//   ....[181]....
        /*0a68*/ 	.word	0x0000f8c0


	//   ....[182]....
        /*0a6c*/ 	.word	0x0000f8f0


	//   ....[183]....
        /*0a70*/ 	.word	0x0000f920


	//   ....[184]....
        /*0a74*/ 	.word	0x0000f960


	//   ....[185]....
        /*0a78*/ 	.word	0x0000f9f0


	//   ....[186]....
        /*0a7c*/ 	.word	0x0000fa40


	//   ....[187]....
        /*0a80*/ 	.word	0x0000fa50


	//   ....[188]....
        /*0a84*/ 	.word	0x0000fae0


	//   ....[189]....
        /*0a88*/ 	.word	0x00011340


	//   ....[190]....
        /*0a8c*/ 	.word	0x00011fe0


	//   ....[191]....
        /*0a90*/ 	.word	0x00012010


	//   ....[192]....
        /*0a94*/ 	.word	0x00012030


	//   ....[193]....
        /*0a98*/ 	.word	0x00012050


	//   ....[194]....
        /*0a9c*/ 	.word	0x00012160


	//   ....[195]....
        /*0aa0*/ 	.word	0x00012170


	//   ....[196]....
        /*0aa4*/ 	.word	0x00012200


	//   ....[197]....
        /*0aa8*/ 	.word	0x00012210


	//   ....[198]....
        /*0aac*/ 	.word	0x000122a0


	//   ....[199]....
        /*0ab0*/ 	.word	0x000122b0


	//   ....[200]....
        /*0ab4*/ 	.word	0x00012340


	//   ....[201]....
        /*0ab8*/ 	.word	0x00012350


	//   ....[202]....
        /*0abc*/ 	.word	0x000123e0


	//   ....[203]....
        /*0ac0*/ 	.word	0x000123f0


	//   ....[204]....
        /*0ac4*/ 	.word	0x00012400


	//   ....[205]....
        /*0ac8*/ 	.word	0x00012450


	//   ....[206]....
        /*0acc*/ 	.word	0x00014c70


	//   ....[207]....
        /*0ad0*/ 	.word	0x00014c90


	//   ....[208]....
        /*0ad4*/ 	.word	0x00014cc0


	//   ....[209]....
        /*0ad8*/ 	.word	0x00014cf0


	//   ....[210]....
        /*0adc*/ 	.word	0x00014d20


	//   ....[211]....
        /*0ae0*/ 	.word	0x00014d50


	//   ....[212]....
        /*0ae4*/ 	.word	0x00014d80


	//   ....[213]....
        /*0ae8*/ 	.word	0x00014d90


	//   ....[214]....
        /*0aec*/ 	.word	0x00014f00


	//   ....[215]....
        /*0af0*/ 	.word	0x00014f30


	//   ....[216]....
        /*0af4*/ 	.word	0x00014f60


	//   ....[217]....
        /*0af8*/ 	.word	0x00014f90


	//   ....[218]....
        /*0afc*/ 	.word	0x00014fc0


	//   ....[219]....
        /*0b00*/ 	.word	0x00014ff0


	//   ....[220]....
        /*0b04*/ 	.word	0x00015070


	//   ....[221]....
        /*0b08*/ 	.word	0x000150b0


	//   ....[222]....
        /*0b0c*/ 	.word	0x000150c0


	//   ....[223]....
        /*0b10*/ 	.word	0x00015100


	//   ....[224]....
        /*0b14*/ 	.word	0x00015780


	//   ....[225]....
        /*0b18*/ 	.word	0x00015ca0


	//   ....[226]....
        /*0b1c*/ 	.word	0x00015e80


	//   ....[227]....
        /*0b20*/ 	.word	0x00015ef0


	//   ....[228]....
        /*0b24*/ 	.word	0x00015f60


	//   ....[229]....
        /*0b28*/ 	.word	0x00016000


	//   ....[230]....
        /*0b2c*/ 	.word	0x000160c0


	//   ....[231]....
        /*0b30*/ 	.word	0x000161d0


	//   ....[232]....
        /*0b34*/ 	.word	0x00016230


	//   ....[233]....
        /*0b38*/ 	.word	0x00016330


	//   ....[234]....
        /*0b3c*/ 	.word	0x00016390


	//   ....[235]....
        /*0b40*/ 	.word	0x00016490


	//   ....[236]....
        /*0b44*/ 	.word	0x000164f0


	//   ....[237]....
        /*0b48*/ 	.word	0x000165f0


	//   ....[238]....
        /*0b4c*/ 	.word	0x00016650


	//   ....[239]....
        /*0b50*/ 	.word	0x00016730


	//   ....[240]....
        /*0b54*/ 	.word	0x000167b0


	//   ....[241]....
        /*0b58*/ 	.word	0x00016890


	//   ....[242]....
        /*0b5c*/ 	.word	0x00016be0


	//----- nvinfo : EIATTR_REG_RECONFIG
	.align		4
.L_371:
        /*0b60*/ 	.byte	0x01, 0x54
	.zero		2


	//----- nvinfo : EIATTR_SYSCALL_OFFSETS
	.align		4
        /*0b64*/ 	.byte	0x04, 0x46
        /*0b66*/ 	.short	(.L_373 - .L_372)


	//   ....[0]....
.L_372:
        /*0b68*/ 	.word	0x00001f10


	//   ....[1]....
        /*0b6c*/ 	.word	0x00010d80


	//   ....[2]....
        /*0b70*/ 	.word	0x00010f10


	//   ....[3]....
        /*0b74*/ 	.word	0x00011070


	//   ....[4]....
        /*0b78*/ 	.word	0x000111b0


	//   ....[5]....
        /*0b7c*/ 	.word	0x00011c00


	//----- nvinfo : EIATTR_MBARRIER_INSTR_OFFSETS
	.align		4
.L_373:
        /*0b80*/ 	.byte	0x04, 0x39
        /*0b82*/ 	.short	(.L_375 - .L_374)


	//   ....[0]....
.L_374:
        /*0b84*/ 	.word	0x00000270
        /*0b88*/ 	.word	0x000000ff
        /*0b8c*/ 	.word	0x00038800
        /*0b90*/ 	.short	0x0100
        /*0b92*/ 	.byte	0x08
	.zero		1


	//   ....[1]....
        /*0b94*/ 	.word	0x00000280
        /*0b98*/ 	.word	0x000000ff
        /*0b9c*/ 	.word	0x00038820
        /*0ba0*/ 	.short	0x0100
        /*0ba2*/ 	.byte	0x08
	.zero		1


	//   ....[2]....
        /*0ba4*/ 	.word	0x00000370
        /*0ba8*/ 	.word	0x000000ff
        /*0bac*/ 	.word	0x00038830
        /*0bb0*/ 	.short	0x0100
        /*0bb2*/ 	.byte	0x08
	.zero		1


	//   ....[3]....
        /*0bb4*/ 	.word	0x00000380
        /*0bb8*/ 	.word	0x000000ff
        /*0bbc*/ 	.word	0x00038840
        /*0bc0*/ 	.short	0x0100
        /*0bc2*/ 	.byte	0x08
	.zero		1


	//   ....[4]....
        /*0bc4*/ 	.word	0x00000390
        /*0bc8*/ 	.word	0x000000ff
        /*0bcc*/ 	.word	0x00038838
        /*0bd0*/ 	.short	0x0100
        /*0bd2*/ 	.byte	0x08
	.zero		1


	//   ....[5]....
        /*0bd4*/ 	.word	0x000003a0
        /*0bd8*/ 	.word	0x000000ff
        /*0bdc*/ 	.word	0x00038848
        /*0be0*/ 	.short	0x0100
        /*0be2*/ 	.byte	0x08
	.zero		1


	//   ....[6]....
        /*0be4*/ 	.word	0x000004d0
        /*0be8*/ 	.word	0x000000ff
        /*0bec*/ 	.word	0x00038850
        /*0bf0*/ 	.short	0x0100
        /*0bf2*/ 	.byte	0x08
	.zero		1


	//   ....[7]....
        /*0bf4*/ 	.word	0x000004e0
        /*0bf8*/ 	.word	0x000000ff
        /*0bfc*/ 	.word	0x00038860
        /*0c00*/ 	.short	0x0100
        /*0c02*/ 	.byte	0x08
	.zero		1


	//   ....[8]....
        /*0c04*/ 	.word	0x000004f0
        /*0c08*/ 	.word	0x000000ff
        /*0c0c*/ 	.word	0x00038858
        /*0c10*/ 	.short	0x0100
        /*0c12*/ 	.byte	0x08
	.zero		1


	//   ....[9]....
        /*0c14*/ 	.word	0x00000500
        /*0c18*/ 	.word	0x000000ff
        /*0c1c*/ 	.word	0x00038868
        /*0c20*/ 	.short	0x0100
        /*0c22*/ 	.byte	0x08
	.zero		1


	//   ....[10]....
        /*0c24*/ 	.word	0x000005f0
        /*0c28*/ 	.word	0x000000ff
        /*0c2c*/ 	.word	0x00038870
        /*0c30*/ 	.short	0x0100
        /*0c32*/ 	.byte	0x06
	.zero		1


	//   ....[11]....
        /*0c34*/ 	.word	0x00000600
        /*0c38*/ 	.word	0x000000ff
        /*0c3c*/ 	.word	0x00038880
        /*0c40*/ 	.short	0x0100
        /*0c42*/ 	.byte	0x06
	.zero		1


	//   ....[12]....
        /*0c44*/ 	.word	0x00000610
        /*0c48*/ 	.word	0x000000ff
        /*0c4c*/ 	.word	0x00038878
        /*0c50*/ 	.short	0x0100
        /*0c52*/ 	.byte	0x06
	.zero		1


	//   ....[13]....
        /*0c54*/ 	.word	0x00000620
        /*0c58*/ 	.word	0x000000ff
        /*0c5c*/ 	.word	0x00038888
        /*0c60*/ 	.short	0x0100
        /*0c62*/ 	.byte	0x06
	.zero		1


	//   ....[14]....
        /*0c64*/ 	.word	0x00000750
        /*0c68*/ 	.word	0x000000ff
        /*0c6c*/ 	.word	0x00038890
        /*0c70*/ 	.short	0x0100
        /*0c72*/ 	.byte	0x08
	.zero		1


	//   ....[15]....
        /*0c74*/ 	.word	0x00000760
        /*0c78*/ 	.word	0x000000ff
        /*0c7c*/ 	.word	0x000388a0
        /*0c80*/ 	.short	0x0100
        /*0c82*/ 	.byte	0x08
	.zero		1


	//   ....[16]....
        /*0c84*/ 	.word	0x00000770
        /*0c88*/ 	.word	0x000000ff
        /*0c8c*/ 	.word	0x00038898
        /*0c90*/ 	.short	0x0100
        /*0c92*/ 	.byte	0x08
	.zero		1


	//   ....[17]....
        /*0c94*/ 	.word	0x00000780
        /*0c98*/ 	.word	0x000000ff
        /*0c9c*/ 	.word	0x000388a8
        /*0ca0*/ 	.short	0x0100
        /*0ca2*/ 	.byte	0x08
	.zero		1


	//   ....[18]....
        /*0ca4*/ 	.word	0x000008b0
        /*0ca8*/ 	.word	0x000000ff
        /*0cac*/ 	.word	0x000388b0
        /*0cb0*/ 	.short	0x0100
        /*0cb2*/ 	.byte	0x08
	.zero		1


	//   ....[19]....
        /*0cb4*/ 	.word	0x000008c0
        /*0cb8*/ 	.word	0x000000ff
        /*0cbc*/ 	.word	0x000388c0
        /*0cc0*/ 	.short	0x0100
        /*0cc2*/ 	.byte	0x08
	.zero		1


	//   ....[20]....
        /*0cc4*/ 	.word	0x000008d0
        /*0cc8*/ 	.word	0x000000ff
        /*0ccc*/ 	.word	0x000388b8
        /*0cd0*/ 	.short	0x0100
        /*0cd2*/ 	.byte	0x08
	.zero		1


	//   ....[21]....
        /*0cd4*/ 	.word	0x000008e0
        /*0cd8*/ 	.word	0x000000ff
        /*0cdc*/ 	.word	0x000388c8
        /*0ce0*/ 	.short	0x0100
        /*0ce2*/ 	.byte	0x08
	.zero		1


	//   ....[22]....
        /*0ce4*/ 	.word	0x000021c0
        /*0ce8*/ 	.word	0x00000002
        /*0cec*/ 	.word	0x00038800
        /*0cf0*/ 	.short	0x010a
        /*0cf2*/ 	.byte	0x3f
	.zero		1


	//   ....[23]....
        /*0cf4*/ 	.word	0x00002260
        /*0cf8*/ 	.word	0x00000004
        /*0cfc*/ 	.word	0x00038830
        /*0d00*/ 	.short	0x010a
        /*0d02*/ 	.byte	0x3f
	.zero		1


	//   ....[24]....
        /*0d04*/ 	.word	0x000022d0
        /*0d08*/ 	.word	0x00000004
        /*0d0c*/ 	.word	0x00038830
        /*0d10*/ 	.short	0x010a
        /*0d12*/ 	.byte	0x3f
	.zero		1


	//   ....[25]....
        /*0d14*/ 	.word	0x00003e70
        /*0d18*/ 	.word	0x00000004
        /*0d1c*/ 	.word	0x00000000
        /*0d20*/ 	.short	0x0101
        /*0d22*/ 	.byte	0x3f
	.zero		1


	//   ....[26]....
        /*0d24*/ 	.word	0x000055b0
        /*0d28*/ 	.word	0x000000ff
        /*0d2c*/ 	.word	0x00038830
        /*0d30*/ 	.short	0x010a
        /*0d32*/ 	.byte	0x06
	.zero		1


	//   ....[27]....
        /*0d34*/ 	.word	0x000055f0
        /*0d38*/ 	.word	0x000000ff
        /*0d3c*/ 	.word	0x00038830
        /*0d40*/ 	.short	0x010a
        /*0d42*/ 	.byte	0x06
	.zero		1


	//   ....[28]....
        /*0d44*/ 	.word	0x00005990
        /*0d48*/ 	.word	0x000000ff
        /*0d4c*/ 	.word	0x00038850
        /*0d50*/ 	.short	0x010a
        /*0d52*/ 	.byte	0x06
	.zero		1


	//   ....[29]....
        /*0d54*/ 	.word	0x000059d0
        /*0d58*/ 	.word	0x000000ff
        /*0d5c*/ 	.word	0x00038850
        /*0d60*/ 	.short	0x010a
        /*0d62*/ 	.byte	0x06
	.zero		1


	//   ....[30]....
        /*0d64*/ 	.word	0x00007580
        /*0d68*/ 	.word	0x000000d1
        /*0d6c*/ 	.word	0x00000000
        /*0d70*/ 	.short	0x0101
        /*0d72*/ 	.byte	0x3f
	.zero		1


	//   ....[31]....
        /*0d74*/ 	.word	0x000077c0
        /*0d78*/ 	.word	0x00000008
        /*0d7c*/ 	.word	0x00000000
        /*0d80*/ 	.short	0x0101
        /*0d82*/ 	.byte	0x3f
	.zero		1


	//   ....[32]....
        /*0d84*/ 	.word	0x000081b0
        /*0d88*/ 	.word	0x0000000e
        /*0d8c*/ 	.word	0x00038850
        /*0d90*/ 	.short	0x010a
        /*0d92*/ 	.byte	0x3f
	.zero		1


	//   ....[33]....
        /*0d94*/ 	.word	0x00008240
        /*0d98*/ 	.word	0x0000000e
        /*0d9c*/ 	.word	0x00038850
        /*0da0*/ 	.short	0x010a
        /*0da2*/ 	.byte	0x3f
	.zero		1


	//   ....[34]....
        /*0da4*/ 	.word	0x000087e0
        /*0da8*/ 	.word	0x00000099
        /*0dac*/ 	.word	0x00000000
        /*0db0*/ 	.short	0x0101
        /*0db2*/ 	.byte	0x3f
	.zero		1


	//   ....[35]....
        /*0db4*/ 	.word	0x0000c540
        /*0db8*/ 	.word	0x000000ff
        /*0dbc*/ 	.word	0x00000000
        /*0dc0*/ 	.short	0x0101
        /*0dc2*/ 	.byte	0x08
	.zero		1


	//   ....[36]....
        /*0dc4*/ 	.word	0x0000ce00
        /*0dc8*/ 	.word	0x000000ff
        /*0dcc*/ 	.word	0x00000000
        /*0dd0*/ 	.short	0x0101
        /*0dd2*/ 	.byte	0x08
	.zero		1


	//   ....[37]....
        /*0dd4*/ 	.word	0x000115c0
        /*0dd8*/ 	.word	0x00000002
        /*0ddc*/ 	.word	0x00038880
        /*0de0*/ 	.short	0x010a
        /*0de2*/ 	.byte	0x3f
	.zero		1


	//   ....[38]....
        /*0de4*/ 	.word	0x000117c0
        /*0de8*/ 	.word	0x00000002
        /*0dec*/ 	.word	0x00038840
        /*0df0*/ 	.short	0x010a
        /*0df2*/ 	.byte	0x3f
	.zero		1


	//   ....[39]....
        /*0df4*/ 	.word	0x00012540
        /*0df8*/ 	.word	0x00000011
        /*0dfc*/ 	.word	0x00038800
        /*0e00*/ 	.short	0x0107
        /*0e02*/ 	.byte	0x3f
	.zero		1


	//   ....[40]....
        /*0e04*/ 	.word	0x00012640
        /*0e08*/ 	.word	0x00000011
        /*0e0c*/ 	.word	0x00038800
        /*0e10*/ 	.short	0x0101
        /*0e12*/ 	.byte	0x3f
	.zero		1


	//   ....[41]....
        /*0e14*/ 	.word	0x00012660
        /*0e18*/ 	.word	0x00000011
        /*0e1c*/ 	.word	0x00038820
        /*0e20*/ 	.short	0x010a
        /*0e22*/ 	.byte	0x3f
	.zero		1


	//   ....[42]....
        /*0e24*/ 	.word	0x00012970
        /*0e28*/ 	.word	0x00000006
        /*0e2c*/ 	.word	0x00038880
        /*0e30*/ 	.short	0x010a
        /*0e32*/ 	.byte	0x3f
	.zero		1


	//   ....[43]....
        /*0e34*/ 	.word	0x00012cc0
        /*0e38*/ 	.word	0x00000006
        /*0e3c*/ 	.word	0x00038840
        /*0e40*/ 	.short	0x010a
        /*0e42*/ 	.byte	0x3f
	.zero		1


	//   ....[44]....
        /*0e44*/ 	.word	0x00013080
        /*0e48*/ 	.word	0x00000013
        /*0e4c*/ 	.word	0x00038870
        /*0e50*/ 	.short	0x010a
        /*0e52*/ 	.byte	0x3f
	.zero		1


	//   ....[45]....
        /*0e54*/ 	.word	0x000130f0
        /*0e58*/ 	.word	0x00000013
        /*0e5c*/ 	.word	0x00038860
        /*0e60*/ 	.short	0x010a
        /*0e62*/ 	.byte	0x3f
	.zero		1


	//   ....[46]....
        /*0e64*/ 	.word	0x00013b80
        /*0e68*/ 	.word	0x00000013
        /*0e6c*/ 	.word	0x00038850
        /*0e70*/ 	.short	0x0101
        /*0e72*/ 	.byte	0x3f
	.zero		1


	//   ....[47]....
        /*0e74*/ 	.word	0x00013c00
        /*0e78*/ 	.word	0x00000013
        /*0e7c*/ 	.word	0x00000000
        /*0e80*/ 	.short	0x0101
        /*0e82*/ 	.byte	0x3f
	.zero		1


	//   ....[48]....
        /*0e84*/ 	.word	0x00013e40
        /*0e88*/ 	.word	0x00000002
        /*0e8c*/ 	.word	0x00038870
        /*0e90*/ 	.short	0x010a
        /*0e92*/ 	.byte	0x3f
	.zero		1


	//   ....[49]....
        /*0e94*/ 	.word	0x00013eb0
        /*0e98*/ 	.word	0x00000002
        /*0e9c*/ 	.word	0x00038860
        /*0ea0*/ 	.short	0x010a
        /*0ea2*/ 	.byte	0x3f
	.zero		1


	//   ....[50]....
        /*0ea4*/ 	.word	0x00014940
        /*0ea8*/ 	.word	0x00000002
        /*0eac*/ 	.word	0x00038850
        /*0eb0*/ 	.short	0x0101
        /*0eb2*/ 	.byte	0x3f
	.zero		1


	//   ....[51]....
        /*0eb4*/ 	.word	0x00014990
        /*0eb8*/ 	.word	0x00000002
        /*0ebc*/ 	.word	0x00000000
        /*0ec0*/ 	.short	0x0101
        /*0ec2*/ 	.byte	0x3f
	.zero		1


	//   ....[52]....
        /*0ec4*/ 	.word	0x00015700
        /*0ec8*/ 	.word	0x00000000
        /*0ecc*/ 	.word	0x00038820
        /*0ed0*/ 	.short	0x010a
        /*0ed2*/ 	.byte	0x3f
	.zero		1


	//   ....[53]....
        /*0ed4*/ 	.word	0x000158c0
        /*0ed8*/ 	.word	0x00000006
        /*0edc*/ 	.word	0x00000000
        /*0ee0*/ 	.short	0x010a
        /*0ee2*/ 	.byte	0x3f
	.zero		1


	//   ....[54]....
        /*0ee4*/ 	.word	0x00015930
        /*0ee8*/ 	.word	0x00000007
        /*0eec*/ 	.word	0x00000000
        /*0ef0*/ 	.short	0x010a
        /*0ef2*/ 	.byte	0x3f
	.zero		1


	//   ....[55]....
        /*0ef4*/ 	.word	0x00015990
        /*0ef8*/ 	.word	0x00000004
        /*0efc*/ 	.word	0x00038860
        /*0f00*/ 	.short	0x010a
        /*0f02*/ 	.byte	0x3f
	.zero		1


	//   ....[56]....
        /*0f04*/ 	.word	0x000159e0
        /*0f08*/ 	.word	0x00000003
        /*0f0c*/ 	.word	0x00038860
        /*0f10*/ 	.short	0x010a
        /*0f12*/ 	.byte	0x3f
	.zero		1


	//   ....[57]....
        /*0f14*/ 	.word	0x00015a20
        /*0f18*/ 	.word	0x00000004
        /*0f1c*/ 	.word	0x00038880
        /*0f20*/ 	.short	0x010a
        /*0f22*/ 	.byte	0x3f
	.zero		1


	//   ....[58]....
        /*0f24*/ 	.word	0x00015a40
        /*0f28*/ 	.word	0x00000003
        /*0f2c*/ 	.word	0x00038880
        /*0f30*/ 	.short	0x010a
        /*0f32*/ 	.byte	0x3f
	.zero		1


	//   ....[59]....
        /*0f34*/ 	.word	0x00015aa0
        /*0f38*/ 	.word	0x00000002
        /*0f3c*/ 	.word	0x00038800
        /*0f40*/ 	.short	0x010a
        /*0f42*/ 	.byte	0x3f
	.zero		1


	//   ....[60]....
        /*0f44*/ 	.word	0x00015af0
        /*0f48*/ 	.word	0x00000004
        /*0f4c*/ 	.word	0x00038830
        /*0f50*/ 	.short	0x010a
        /*0f52*/ 	.byte	0x3f
	.zero		1


	//   ....[61]....
        /*0f54*/ 	.word	0x00015b50
        /*0f58*/ 	.word	0x00000003
        /*0f5c*/ 	.word	0x00038830
        /*0f60*/ 	.short	0x010a
        /*0f62*/ 	.byte	0x3f
	.zero		1


	//   ....[62]....
        /*0f64*/ 	.word	0x00015bb0
        /*0f68*/ 	.word	0x00000003
        /*0f6c*/ 	.word	0x00038850
        /*0f70*/ 	.short	0x010a
        /*0f72*/ 	.byte	0x3f
	.zero		1


	//   ....[63]....
        /*0f74*/ 	.word	0x00015c00
        /*0f78*/ 	.word	0x0000000e
        /*0f7c*/ 	.word	0x00038850
        /*0f80*/ 	.short	0x010a
        /*0f82*/ 	.byte	0x3f
	.zero		1


	//   ....[64]....
        /*0f84*/ 	.word	0x00015d50
        /*0f88*/ 	.word	0x00000002
        /*0f8c*/ 	.word	0x00038880
        /*0f90*/ 	.short	0x010a
        /*0f92*/ 	.byte	0x3f
	.zero		1


	//   ....[65]....
        /*0f94*/ 	.word	0x00015da0
        /*0f98*/ 	.word	0x00000002
        /*0f9c*/ 	.word	0x00038840
        /*0fa0*/ 	.short	0x010a
        /*0fa2*/ 	.byte	0x3f
	.zero		1


	//   ....[66]....
        /*0fa4*/ 	.word	0x000168d0
        /*0fa8*/ 	.word	0x00000011
        /*0fac*/ 	.word	0x00038820
        /*0fb0*/ 	.short	0x010a
        /*0fb2*/ 	.byte	0x3f
	.zero		1


	//   ....[67]....
        /*0fb4*/ 	.word	0x00016920
        /*0fb8*/ 	.word	0x00000006
        /*0fbc*/ 	.word	0x00038880
        /*0fc0*/ 	.short	0x010a
        /*0fc2*/ 	.byte	0x3f
	.zero		1


	//   ....[68]....
        /*0fc4*/ 	.word	0x00016970
        /*0fc8*/ 	.word	0x00000006
        /*0fcc*/ 	.word	0x00038840
        /*0fd0*/ 	.short	0x010a
        /*0fd2*/ 	.byte	0x3f
	.zero		1


	//   ....[69]....
        /*0fd4*/ 	.word	0x000169c0
        /*0fd8*/ 	.word	0x00000013
        /*0fdc*/ 	.word	0x00038870
        /*0fe0*/ 	.short	0x010a
        /*0fe2*/ 	.byte	0x3f
	.zero		1


	//   ....[70]....
        /*0fe4*/ 	.word	0x00016a10
        /*0fe8*/ 	.word	0x00000013
        /*0fec*/ 	.word	0x00038860
        /*0ff0*/ 	.short	0x010a
        /*0ff2*/ 	.byte	0x3f
	.zero		1


	//   ....[71]....
        /*0ff4*/ 	.word	0x00016a60
        /*0ff8*/ 	.word	0x00000002
        /*0ffc*/ 	.word	0x00038870
        /*1000*/ 	.short	0x010a
        /*1002*/ 	.byte	0x3f
	.zero		1


	//   ....[72]....
        /*1004*/ 	.word	0x00016ab0
        /*1008*/ 	.word	0x00000002
        /*100c*/ 	.word	0x00038860
        /*1010*/ 	.short	0x010a
        /*1012*/ 	.byte	0x3f
	.zero		1


	//   ....[73]....
        /*1014*/ 	.word	0x00016b00
        /*1018*/ 	.word	0x00000000
        /*101c*/ 	.word	0x00038820
        /*1020*/ 	.short	0x010a
        /*1022*/ 	.byte	0x3f
	.zero		1


	//   ....[74]....
        /*1024*/ 	.word	0x00016ca0
        /*1028*/ 	.word	0x00000006
        /*102c*/ 	.word	0x00000000
        /*1030*/ 	.short	0x010a
        /*1032*/ 	.byte	0x3f
	.zero		1


	//   ....[75]....
        /*1034*/ 	.word	0x00016cf0
        /*1038*/ 	.word	0x00000007
        /*103c*/ 	.word	0x00000000
        /*1040*/ 	.short	0x010a
        /*1042*/ 	.byte	0x3f
	.zero		1


	//   ....[76]....
        /*1044*/ 	.word	0x00016d40
        /*1048*/ 	.word	0x00000004
        /*104c*/ 	.word	0x00038860
        /*1050*/ 	.short	0x010a
        /*1052*/ 	.byte	0x3f
	.zero		1


	//   ....[77]....
        /*1054*/ 	.word	0x00016d90
        /*1058*/ 	.word	0x00000003
        /*105c*/ 	.word	0x00038860
        /*1060*/ 	.short	0x010a
        /*1062*/ 	.byte	0x3f
	.zero		1


	//   ....[78]....
        /*1064*/ 	.word	0x00016de0
        /*1068*/ 	.word	0x00000004
        /*106c*/ 	.word	0x00038880
        /*1070*/ 	.short	0x010a
        /*1072*/ 	.byte	0x3f
	.zero		1


	//----- nvinfo : EIATTR_NUM_MBARRIERS
	.align		4
.L_375:
        /*1074*/ 	.byte	0x03, 0x38
        /*1076*/ 	.short	0x0016


	//----- nvinfo : EIATTR_EXIT_INSTR_OFFSETS
	.align		4
        /*1078*/ 	.byte	0x04, 0x1c
        /*107a*/ 	.short	(.L_377 - .L_376)


	//   ....[0]....
.L_376:
        /*107c*/ 	.word	0x00000a80


	//   ....[1]....
        /*1080*/ 	.word	0x0000f320


	//   ....[2]....
        /*1084*/ 	.word	0x00015a90


	//----- nvinfo : EIATTR_MAX_THREADS
	.align		4
.L_377:
        /*1088*/ 	.byte	0x04, 0x05
        /*108a*/ 	.short	(.L_379 - .L_378)
.L_378:
        /*108c*/ 	.word	0x00000180
        /*1090*/ 	.word	0x00000001
        /*1094*/ 	.word	0x00000001


	//----- nvinfo : EIATTR_CRS_STACK_SIZE
	.align		4
.L_379:
        /*1098*/ 	.byte	0x04, 0x1e
        /*109a*/ 	.short	(.L_381 - .L_380)
.L_380:
        /*109c*/ 	.word	0x00000000


	//----- nvinfo : EIATTR_CBANK_PARAM_SIZE
	.align		4
.L_381:
        /*10a0*/ 	.byte	0x03, 0x19
        /*10a2*/ 	.short	0x0af0


	//----- nvinfo : EIATTR_PARAM_CBANK
	.align		4
        /*10a4*/ 	.byte	0x04, 0x0a
        /*10a6*/ 	.short	(.L_383 - .L_382)
	.align		4
.L_382:
        /*10a8*/ 	.word	index@(.nv.constant0._ZN7cutlass13device_kernelIN5flash11enable_sm90INS1_16FlashAttnFwdSm90INS1_25CollectiveMainloopFwdSm90ILi2EN4cute5tupleIJNS5_1CILi1EEES8_S8_EEENS6_IJNS7_ILi128EEESA_NS7_ILi256EEEEEELi256ENS_12float_e4m3_tEfNS_4arch4Sm90ELb0ELb0ELb1ELb1ELb0ELb0ELb0ELb1ELb1ELb1ELb1ELb0EEENS1_21CollectiveEpilogueFwdINS6_IJSA_SB_SA_EEES9_NS_10bfloat16_tESF_Li256ELb1ELb1ELb1ELb1EEENS1_36VarlenDynamicPersistentTileSchedulerILi128ELi128ELi256ELi128ELb1ELb1ELb1ELb0ELb1ELb1EEEEEEEEEvNT_6ParamsE)
        /*10ac*/ 	.short	0x0210
        /*10ae*/ 	.short	0x0af0


	//----- nvinfo : EIATTR_SW_WAR
	.align		4
.L_383:
        /*10b0*/ 	.byte	0x04, 0x36
        /*10b2*/ 	.short	(.L_385 - .L_384)
.L_384:
        /*10b4*/ 	.word	0x00000008
.L_385:


//--------------------- .nv.info._ZN7cutlass13device_kernelIN5flash11enable_sm90INS1_16FlashAttnFwdSm90INS1_25CollectiveMainloopFwdSm90ILi2EN4cute5tupleIJNS5_1CILi1EEES8_S8_EEENS6_IJNS7_ILi128EEESA_NS7_ILi256EEEEEELi256ENS_12float_e4m3_tEfNS_4arch4Sm90ELb0ELb0ELb1ELb1ELb0ELb1ELb0ELb1ELb1ELb1ELb1ELb0EEENS1_21CollectiveEpilogueFwdINS6_IJSA_SB_SA_EEES9_NS_10bfloat16_tESF_Li256ELb1ELb1ELb1ELb1EEENS1_36VarlenDynamicPersistentTileSchedulerILi128ELi128ELi256ELi128ELb1ELb1ELb1ELb0ELb1ELb1EEEEEEEEEvNT_6ParamsE --------------------------
	.section	.nv.info._ZN7cutlass13device_kernelIN5flash11enable_sm90INS1_16FlashAttnFwdSm90INS1_25CollectiveMainloopFwdSm90ILi2EN4cute5tupleIJNS5_1CILi1EEES8_S8_EEENS6_IJNS7_ILi128EEESA_NS7_ILi256EEEEEELi256ENS_12float_e4m3_tEfNS_4arch4Sm90ELb0ELb0ELb1ELb1ELb0ELb1ELb0ELb1ELb1ELb1ELb1ELb0EEENS1_21CollectiveEpilogueFwdINS6_IJSA_SB_SA_EEES9_NS_10bfloat16_tESF_Li256ELb1ELb1ELb1ELb1EEENS1_36VarlenDynamicPersistentTileSchedulerILi128ELi128ELi256ELi128ELb1ELb1ELb1ELb0ELb1ELb1EEEEEEEEEvNT_6ParamsE,"",@"SHT_CUDA_INFO"
	.sectionflags	@""
	.align	4


	//----- nvinfo : EIATTR_CUDA_API_VERSION
	.align		4
        /*0000*/ 	.byte	0x04, 0x37
        /*0002*/ 	.short	(.L_387 - .L_386)
.L_386:
        /*0004*/ 	.word	0x00000082


	//----- nvinfo : EIATTR_KPARAM_INFO
	.align		4
.L_387:
        /*0008*/ 	.byte	0x04, 0x17
        /*000a*/ 	.short	(.L_389 - .L_388)
.L_388:
        /*000c*/ 	.word	0x00000000
        /*0010*/ 	.short	0x0000
        /*0012*/ 	.short	0x0070
        /*0014*/ 	.byte	0x00, 0xf0, 0x01, 0x2a


	//----- nvinfo : EIATTR_SPARSE_MMA_MASK
	.align		4
.L_389:
        /*0018*/ 	.byte	0x03, 0x50
        /*001a*/ 	.short	0x0000


	//----- nvinfo : EIATTR_MAXREG_COUNT
	.align		4
        /*001c*/ 	.byte	0x03, 0x1b
        /*001e*/ 	.short	0x00a8


	//----- nvinfo : EIATTR_NUM_BARRIERS
	.align		4
        /*0020*/ 	.byte	0x02, 0x4c
        /*0022*/ 	.byte	0x10
	.zero		1


	//----- nvinfo : EIATTR_EXTERNS
	.align		4
        /*0024*/ 	.byte	0x04, 0x0f
        /*0026*/ 	.short	(.L_391 - .L_390)


	//   ....[0]....
	.align		4
.L_390:
        /*0028*/ 	.word	index@(__assertfail)


	//----- nvinfo : EIATTR_ANNOTATIONS
	.align		4
.L_391:
        /*002c*/ 	.byte	0x04, 0x55
        /*002e*/ 	.short	(.L_393 - .L_392)


	//   ....[0]....
.L_392:
        /* <DEDUP_REMOVED lines=254> */
        /*1004*/ 	.byte	0x60, 0x1c, 0x03, 0x00, 0x01, 0x00, 0x00, 0x00, 0x00, 0x1d, 0x03, 0x00


	//----- nvinfo : EIATTR_MERCURY_ISA_VERSION
	.align		4
.L_393:
        /*1010*/ 	.byte	0x03, 0x5f
        /*1012*/ 	.short	0x0101


	//----- nvinfo : EIATTR_UNUSED_LOAD_BYTE_OFFSET
	.align		4
        /*1014*/ 	.byte	0x04, 0x44
        /*1016*/ 	.short	(.L_395 - .L_394)


	//   ....[0]....
.L_394:
        /*1018*/ 	.word	0x00000ae0
        /*101c*/ 	.word	0x0000fff0


	//   ....[1]....
        /*1020*/ 	.word	0x0001c5c0
        /*1024*/ 	.word	0x0000fff0


	//----- nvinfo : EIATTR_INT_WARP_WIDE_INSTR_OFFSETS
	.align		4
.L_395:
        /*1028*/ 	.byte	0x04, 0x31
        /*102a*/ 	.short	(.L_397 - .L_396)


	//   ....[0]....
.L_396:
        /*102c*/ 	.word	0x00000190


	//   ....[1]....
        /*1030*/ 	.word	0x000001d0


	//   ....[2]....
        /*1034*/ 	.word	0x00000240


	//   ....[3]....
        /*1038*/ 	.word	0x00026a80


	//   ....[4]....
        /*103c*/ 	.word	0x00026ae0


	//   ....[5]....
        /*1040*/ 	.word	0x00029d10


	//   ....[6]....
        /*1044*/ 	.word	0x00029d70


	//----- nvinfo : EIATTR_COOP_GROUP_MASK_REGIDS
	.align		4
.L_397:
        /*1048*/ 	.byte	0x04, 0x29
        /*104a*/ 	.short	(.L_399 - .L_398)


	//   ....[0]....
.L_398:
        /*104c*/ 	.word	0xffffffff


	//   ....[1]....
        /*1050*/ 	.word	0xffffffff


	//   ....[2]....
        /*1054*/ 	.word	0xffffffff


	//   ....[3]....
        /*1058*/ 	.word	0xffffffff


	//   ....[4]....
        /*105c*/ 	.word	0xffffffff


	//   ....[5]....
        /*1060*/ 	.word	0xffffffff


	//   ....[6]....
        /*1064*/ 	.word	0xffffffff


	//   ....[7]....
        /*1068*/ 	.word	0xffffffff


	//   ....[8]....
        /*106c*/ 	.word	0xffffffff


	//   ....[9]....
        /*1070*/ 	.word	0xffffffff


	//   ....[10]....
        /*1074*/ 	.word	0xffffffff


	//   ....[11]....
        /*1078*/ 	.word	0xffffffff


	//   ....[12]....
        /*107c*/ 	.word	0xffffffff


	//   ....[13]....
        /*1080*/ 	.word	0xffffffff


	//   ....[14]....
        /*1084*/ 	.word	0xffffffff


	//   ....[15]....
        /*1088*/ 	.word	0xffffffff


	//   ....[16]....
        /*108c*/ 	.word	0xffffffff


	//   ....[17]....
        /*1090*/ 	.word	0xffffffff


	//   ....[18]....
        /*1094*/ 	.word	0xffffffff


	//   ....[19]....
        /*1098*/ 	.word	0xffffffff


	//   ....[20]....
        /*109c*/ 	.word	0xffffffff


	//   ....[21]....
        /*10a0*/ 	.word	0xffffffff


	//   ....[22]....
        /*10a4*/ 	.word	0xffffffff


	//   ....[23]....
        /*10a8*/ 	.word	0xffffffff


	//   ....[24]....
        /*10ac*/ 	.word	0xffffffff


	//   ....[25]....
        /*10b0*/ 	.word	0xffffffff


	//   ....[26]....
        /*10b4*/ 	.word	0xffffffff


	//   ....[27]....
        /*10b8*/ 	.word	0xffffffff


	//   ....[28]....
        /*10bc*/ 	.word	0xffffffff


	//   ....[29]....
        /*10c0*/ 	.word	0xffffffff


	//   ....[30]....
        /*10c4*/ 	.word	0xffffffff


	//   ....[31]....
        /*10c8*/ 	.word	0xffffffff


	//   ....[32]....
        /*10cc*/ 	.word	0xffffffff


	//   ....[33]....
        /*10d0*/ 	.word	0xffffffff


	//   ....[34]....
        /*10d4*/ 	.word	0xffffffff


	//   ....[35]....
        /*10d8*/ 	.word	0xffffffff


	//   ....[36]....
        /*10dc*/ 	.word	0xffffffff


	//   ....[37]....
        /*10e0*/ 	.word	0xffffffff


	//   ....[38]....
        /*10e4*/ 	.word	0xffffffff


	//   ....[39]....
        /*10e8*/ 	.word	0xffffffff


	//   ....[40]....
        /*10ec*/ 	.word	0xffffffff


	//   ....[41]....
        /*10f0*/ 	.word	0xffffffff


	//   ....[42]....
        /*10f4*/ 	.word	0xffffffff


	//   ....[43]....
        /*10f8*/ 	.word	0xffffffff


	//   ....[44]....
        /*10fc*/ 	.word	0xffffffff


	//   ....[45]....
        /*1100*/ 	.word	0xffffffff


	//   ....[46]....
        /*1104*/ 	.word	0xffffffff


	//   ....[47]....
        /*1108*/ 	.word	0xffffffff


	//   ....[48]....
        /*110c*/ 	.word	0xffffffff


	//   ....[49]....
        /*1110*/ 	.word	0xffffffff


	//   ....[50]....
        /*1114*/ 	.word	0xffffffff


	//   ....[51]....
        /*1118*/ 	.word	0xffffffff


	//   ....[52]....
        /*111c*/ 	.word	0xffffffff


	//   ....[53]....
        /*1120*/ 	.word	0xffffffff


	//   ....[54]....
        /*1124*/ 	.word	0xffffffff


	//   ....[55]....
        /*1128*/ 	.word	0xffffffff


	//   ....[56]....
        /*112c*/ 	.word	0xffffffff


	//   ....[57]....
        /*1130*/ 	.word	0xffffffff


	//   ....[58]....
        /*1134*/ 	.word	0xffffffff


	//   ....[59]....
        /*1138*/ 	.word	0xffffffff


	//   ....[60]....
        /*113c*/ 	.word	0xffffffff


	//   ....[61]....
        /*1140*/ 	.word	0xffffffff


	//   ....[62]....
        /*1144*/ 	.word	0xffffffff


	//   ....[63]....
        /*1148*/ 	.word	0xffffffff


	//   ....[64]....
        /*114c*/ 	.word	0xffffffff


	//   ....[65]....
        /*1150*/ 	.word	0xffffffff


	//   ....[66]....
        /*1154*/ 	.word	0xffffffff


	//   ....[67]....
        /*1158*/ 	.word	0xffffffff


	//   ....[68]....
        /*115c*/ 	.word	0xffffffff


	//   ....[69]....
        /*1160*/ 	.word	0xffffffff


	//   ....[70]....
        /*1164*/ 	.word	0xffffffff


	//   ....[71]....
        /*1168*/ 	.word	0xffffffff


	//   ....[72]....
        /*116c*/ 	.word	0xffffffff


	//   ....[73]....
        /*1170*/ 	.word	0xffffffff


	//   ....[74]....
        /*1174*/ 	.word	0xffffffff


	//   ....[75]....
        /*1178*/ 	.word	0xffffffff


	//   ....[76]....
        /*117c*/ 	.word	0xffffffff


	//   ....[77]....
        /*1180*/ 	.word	0xffffffff


	//   ....[78]....
        /*1184*/ 	.word	0xffffffff


	//   ....[79]....
        /*1188*/ 	.word	0xffffffff


	//   ....[80]....
        /*118c*/ 	.word	0xffffffff


	//   ....[81]....
        /*1190*/ 	.word	0xffffffff


	//   ....[82]....
        /*1194*/ 	.word	0xffffffff


	//   ....[83]....
        /*1198*/ 	.word	0xffffffff


	//   ....[84]....
        /*119c*/ 	.word	0xffffffff


	//   ....[85]....
        /*11a0*/ 	.word	0xffffffff


	//   ....[86]....
        /*11a4*/ 	.word	0xffffffff


	//   ....[87]....
        /*11a8*/ 	.word	0xffffffff


	//   ....[88]....
        /*11ac*/ 	.word	0xffffffff


	//   ....[89]....
        /*11b0*/ 	.word	0xffffffff


	//   ....[90]....
        /*11b4*/ 	.word	0xffffffff


	//   ....[91]....
        /*11b8*/ 	.word	0xffffffff


	//   ....[92]....
        /*11bc*/ 	.word	0xffffffff


	//   ....[93]....
        /*11c0*/ 	.word	0xffffffff


	//   ....[94]....
        /*11c4*/ 	.word	0xffffffff


	//   ....[95]....
        /*11c8*/ 	.word	0xffffffff


	//   ....[96]....
        /*11cc*/ 	.word	0xffffffff


	//   ....[97]....
        /*11d0*/ 	.word	0xffffffff


	//   ....[98]....
        /*11d4*/ 	.word	0xffffffff


	//   ....[99]....
        /*11d8*/ 	.word	0xffffffff


	//   ....[100]....
        /*11dc*/ 	.word	0xffffffff


	//   ....[101]....
        /*11e0*/ 	.word	0xffffffff


	//   ....[102]....
        /*11e4*/ 	.word	0xffffffff


	//   ....[103]....
        /*11e8*/ 	.word	0xffffffff


	//   ....[104]....
        /*11ec*/ 	.word	0xffffffff


	//   ....[105]....
        /*11f0*/ 	.word	0xffffffff


	//   ....[106]....
        /*11f4*/ 	.word	0xffffffff


	//   ....[107]....
        /*11f8*/ 	.word	0xffffffff


	//   ....[108]....
        /*11fc*/ 	.word	0xffffffff


	//   ....[109]....
        /*1200*/ 	.word	0xffffffff


	//   ....[110]....
        /*1204*/ 	.word	0xffffffff


	//   ....[111]....
        /*1208*/ 	.word	0xffffffff


	//   ....[112]....
        /*120c*/ 	.word	0xffffffff


	//   ....[113]....
        /*1210*/ 	.word	0xffffffff


	//   ....[114]....
        /*1214*/ 	.word	0xffffffff


	//   ....[115]....
        /*1218*/ 	.word	0xffffffff


	//   ....[116]....
        /*121c*/ 	.word	0xffffffff


	//   ....[117]....
        /*1220*/ 	.word	0xffffffff


	//   ....[118]....
        /*1224*/ 	.word	0xffffffff


	//   ....[119]....
        /*1228*/ 	.word	0xffffffff


	//   ....[120]....
        /*122c*/ 	.word	0xffffffff


	//   ....[121]....
        /*1230*/ 	.word	0xffffffff


	//   ....[122]....
        /*1234*/ 	.word	0xffffffff


	//   ....[123]....
        /*1238*/ 	.word	0xffffffff


	//   ....[124]....
        /*123c*/ 	.word	0xffffffff


	//   ....[125]....
        /*1240*/ 	.word	0xffffffff


	//   ....[126]....
        /*1244*/ 	.word	0xffffffff


	//   ....[127]....
        /*1248*/ 	.word	0xffffffff


	//   ....[128]....
        /*124c*/ 	.word	0xffffffff


	//   ....[129]....
        /*1250*/ 	.word	0xffffffff


	//   ....[130]....
        /*1254*/ 	.word	0xffffffff


	//   ....[131]....
        /*1258*/ 	.word	0xffffffff


	//   ....[132]....
        /*125c*/ 	.word	0xffffffff


	//   ....[133]....
        /*1260*/ 	.word	0xffffffff


	//   ....[134]....
        /*1264*/ 	.word	0xffffffff


	//   ....[135]....
        /*1268*/ 	.word	0xffffffff


	//   ....[136]....
        /*126c*/ 	.word	0xffffffff


	//   ....[137]....
        /*1270*/ 	.word	0xffffffff


	//   ....[138]....
        /*1274*/ 	.word	0xffffffff


	//   ....[139]....
        /*1278*/ 	.word	0xffffffff


	//   ....[140]....
        /*127c*/ 	.word	0xffffffff


	//   ....[141]....
        /*1280*/ 	.word	0xffffffff


	//   ....[142]....
        /*1284*/ 	.word	0xffffffff


	//   ....[143]....
        /*1288*/ 	.word	0xffffffff


	//   ....[144]....
        /*128c*/ 	.word	0xffffffff


	//   ....[145]....
        /*1290*/ 	.word	0xffffffff


	//   ....[146]....
        /*1294*/ 	.word	0xffffffff


	//   ....[147]....
        /*1298*/ 	.word	0xffffffff


	//   ....[148]....
        /*129c*/ 	.word	0xffffffff


	//   ....[149]....
        /*12a0*/ 	.word	0xffffffff


	//   ....[150]....
        /*12a4*/ 	.word	0xffffffff


	//   ....[151]....
        /*12a8*/ 	.word	0xffffffff


	//   ....[152]....
        /*12ac*/ 	.word	0xffffffff


	//   ....[153]....
        /*12b0*/ 	.word	0xffffffff


	//   ....[154]....
        /*12b4*/ 	.word	0xffffffff


	//   ....[155]....
        /*12b8*/ 	.word	0xffffffff


	//   ....[156]....
        /*12bc*/ 	.word	0xffffffff


	//   ....[157]....
        /*12c0*/ 	.word	0xffffffff


	//   ....[158]....
        /*12c4*/ 	.word	0xffffffff


	//   ....[159]....
        /*12c8*/ 	.word	0xffffffff


	//   ....[160]....
        /*12cc*/ 	.word	0xffffffff


	//   ....[161]....
        /*12d0*/ 	.word	0xffffffff


	//   ....[162]....
        /*12d4*/ 	.word	0xffffffff


	//   ....[163]....
        /*12d8*/ 	.word	0xffffffff


	//   ....[164]....
        /*12dc*/ 	.word	0xffffffff


	//   ....[165]....
        /*12e0*/ 	.word	0xffffffff


	//   ....[166]....
        /*12e4*/ 	.word	0xffffffff


	//   ....[167]....
        /*12e8*/ 	.word	0xffffffff


	//   ....[168]....
        /*12ec*/ 	.word	0xffffffff


	//   ....[169]....
        /*12f0*/ 	.word	0xffffffff


	//   ....[170]....
        /*12f4*/ 	.word	0xffffffff


	//   ....[171]....
        /*12f8*/ 	.word	0xffffffff


	//   ....[172]....
        /*12fc*/ 	.word	0xffffffff


	//   ....[173]....
        /*1300*/ 	.word	0xffffffff


	//   ....[174]....
        /*1304*/ 	.word	0xffffffff


	//   ....[175]....
        /*1308*/ 	.word	0xffffffff


	//   ....[176]....
        /*130c*/ 	.word	0xffffffff


	//   ....[177]....
        /*1310*/ 	.word	0xffffffff


	//   ....[178]....
        /*1314*/ 	.word	0xffffffff


	//   ....[179]....
        /*1318*/ 	.word	0xffffffff


	//   ....[180]....
        /*131c*/ 	.word	0xffffffff


	//   ....[181]....
        /*1320*/ 	.word	0xffffffff


	//   ....[182]....
        /*1324*/ 	.word	0xffffffff


	//   ....[183]....
        /*1328*/ 	.word	0xffffffff


	//   ....[184]....
        /*132c*/ 	.word	0xffffffff


	//   ....[185]....
        /*1330*/ 	.word	0xffffffff


	//   ....[186]....
        /*1334*/ 	.word	0xffffffff


	//   ....[187]....
        /*1338*/ 	.word	0xffffffff


	//   ....[188]....
        /*133c*/ 	.word	0xffffffff


	//   ....[189]....
        /*1340*/ 	.word	0xffffffff


	//   ....[190]....
        /*1344*/ 	.word	0xffffffff


	//   ....[191]....
        /*1348*/ 	.word	0xffffffff


	//   ....[192]....
        /*134c*/ 	.word	0xffffffff


	//   ....[193]....
        /*1350*/ 	.word	0xffffffff


	//   ....[194]....
        /*1354*/ 	.word	0xffffffff


	//   ....[195]....
        /*1358*/ 	.word	0xffffffff


	//   ....[196]....
        /*135c*/ 	.word	0xffffffff


	//   ....[197]....
        /*1360*/ 	.word	0xffffffff


	//   ....[198]....
        /*1364*/ 	.word	0xffffffff


	//   ....[199]....
        /*1368*/ 	.word	0xffffffff


	//   ....[200]....
        /*136c*/ 	.word	0xffffffff


	//   ....[201]....
        /*1370*/ 	.word	0xffffffff


	//   ....[202]....
        /*1374*/ 	.word	0xffffffff


	//   ....[203]....
        /*1378*/ 	.word	0xffffffff


	//   ....[204]....
        /*137c*/ 	.word	0xffffffff


	//   ....[205]....
        /*1380*/ 	.word	0xffffffff


	//   ....[206]....
        /*1384*/ 	.word	0xffffffff


	//   ....[207]....
        /*1388*/ 	.word	0xffffffff


	//   ....[208]....
        /*138c*/ 	.word	0xffffffff


	//   ....[209]....
        /*1390*/ 	.word	0xffffffff


	//   ....[210]....
        /*1394*/ 	.word	0xffffffff


	//   ....[211]....
        /*1398*/ 	.word	0xffffffff


	//   ....[212]....
        /*139c*/ 	.word	0xffffffff


	//   ....[213]....
        /*13a0*/ 	.word	0xffffffff


	//   ....[214]....
        /*13a4*/ 	.word	0xffffffff


	//   ....[215]....
        /*13a8*/ 	.word	0xffffffff


	//   ....[216]....
        /*13ac*/ 	.word	0xffffffff


	//   ....[217]....
        /*13b0*/ 	.word	0xffffffff


	//   ....[218]....
        /*13b4*/ 	.word	0xffffffff


	//   ....[219]....
        /*13b8*/ 	.word	0xffffffff


	//   ....[220]....
        /*13bc*/ 	.word	0xffffffff


	//   ....[221]....
        /*13c0*/ 	.word	0xffffffff


	//   ....[222]....
        /*13c4*/ 	.word	0xffffffff


	//   ....[223]....
        /*13c8*/ 	.word	0xffffffff


	//   ....[224]....
        /*13cc*/ 	.word	0xffffffff


	//   ....[225]....
        /*13d0*/ 	.word	0xffffffff


	//   ....[226]....
        /*13d4*/ 	.word	0xffffffff


	//   ....[227]....
        /*13d8*/ 	.word	0xffffffff


	//   ....[228]....
        /*13dc*/ 	.word	0xffffffff


	//   ....[229]....
        /*13e0*/ 	.word	0xffffffff


	//   ....[230]....
        /*13e4*/ 	.word	0xffffffff


	//   ....[231]....
        /*13e8*/ 	.word	0xffffffff


	//   ....[232]....
        /*13ec*/ 	.word	0xffffffff


	//   ....[233]....
        /*13f0*/ 	.word	0xffffffff


	//   ....[234]....
        /*13f4*/ 	.word	0x0500000f


	//   ....[235]....
        /*13f8*/ 	.word	0x0500000f


	//   ....[236]....
        /*13fc*/ 	.word	0x0500000f


	//   ....[237]....
        /*1400*/ 	.word	0x0500000f


	//   ....[238]....
        /*1404*/ 	.word	0x0500000f


	//   ....[239]....
        /*1408*/ 	.word	0x0500000f


	//   ....[240]....
        /*140c*/ 	.word	0x0500000f


	//   ....[241]....
        /*1410*/ 	.word	0x0500000f


	//   ....[242]....
        /*1414*/ 	.word	0x0500000f


	//   ....[243]....
        /*1418*/ 	.word	0x0500000f


	//   ....[244]....
        /*141c*/ 	.word	0x0500000f


	//   ....[245]....
        /*1420*/ 	.word	0x0500000f


	//   ....[246]....
        /*1424*/ 	.word	0x0500000f


	//   ....[247]....
        /*1428*/ 	.word	0x0500000f


	//   ....[248]....
        /*142c*/ 	.word	0x0500000f


	//   ....[249]....
        /*1430*/ 	.word	0x0500000f


	//   ....[250]....
        /*1434*/ 	.word	0x0500000f


	//   ....[251]....
        /*1438*/ 	.word	0x0500000f


	//   ....[252]....
        /*143c*/ 	.word	0x0500000f


	//   ....[253]....
        /*1440*/ 	.word	0x0500000f


	//   ....[254]....
        /*1444*/ 	.word	0x0500000f


	//   ....[255]....
        /*1448*/ 	.word	0x0500000f


	//   ....[0]....
        /*144c*/ 	.word	0x0500000f


	//   ....[1]....
        /*1450*/ 	.word	0x0500000f


	//   ....[2]....
        /*1454*/ 	.word	0x0500000f


	//   ....[3]....
        /*1458*/ 	.word	0x0500000f


	//   ....[4]....
        /*145c*/ 	.word	0x0500000f


	//   ....[5]....
        /*1460*/ 	.word	0x0500000f


	//   ....[6]....
        /*1464*/ 	.word	0x0500000f


	//   ....[7]....
        /*1468*/ 	.word	0x0500000f


	//   ....[8]....
        /*146c*/ 	.word	0x0500000f


	//   ....[9]....
        /*1470*/ 	.word	0x0500000f


	//   ....[10]....
        /*1474*/ 	.word	0x0500000f


	//   ....[11]....
        /*1478*/ 	.word	0x0500000f


	//   ....[12]....
        /*147c*/ 	.word	0x0500000f


	//   ....[13]....
        /*1480*/ 	.word	0x0500000f


	//   ....[14]....
        /*1484*/ 	.word	0x0500000f


	//   ....[15]....
        /*1488*/ 	.word	0x0500000f


	//   ....[16]....
        /*148c*/ 	.word	0x0500000f


	//   ....[17]....
        /*1490*/ 	.word	0x0500000f


	//   ....[18]....
        /*1494*/ 	.word	0x0500000f


	//   ....[19]....
        /*1498*/ 	.word	0x0500000f


	//   ....[20]....
        /*149c*/ 	.word	0x0500000f


	//   ....[21]....
        /*14a0*/ 	.word	0x0500000f


	//   ....[22]....
        /*14a4*/ 	.word	0x0500000f


	//   ....[23]....
        /*14a8*/ 	.word	0x0500000f


	//   ....[24]....
        /*14ac*/ 	.word	0x0500000f


	//   ....[25]....
        /*14b0*/ 	.word	0x0500000f


	//   ....[26]....
        /*14b4*/ 	.word	0x0500000f


	//   ....[27]....
        /*14b8*/ 	.word	0x0500000f


	//   ....[28]....
        /*14bc*/ 	.word	0x0500000f


	//   ....[29]....
        /*14c0*/ 	.word	0x0500000f


	//   ....[30]....
        /*14c4*/ 	.word	0x0500000f


	//   ....[31]....
        /*14c8*/ 	.word	0x0500000f


	//   ....[32]....
        /*14cc*/ 	.word	0x0500000f


	//   ....[33]....
        /*14d0*/ 	.word	0x0500000f


	//   ....[34]....
        /*14d4*/ 	.word	0x0500000f


	//   ....[35]....
        /*14d8*/ 	.word	0x0500000f


	//   ....[36]....
        /*14dc*/ 	.word	0x0500000f


	//   ....[37]....
        /*14e0*/ 	.word	0x0500000f


	//   ....[38]....
        /*14e4*/ 	.word	0x0500000f


	//   ....[39]....
        /*14e8*/ 	.word	0x0500000f


	//   ....[40]....
        /*14ec*/ 	.word	0x0500000f


	//   ....[41]....
        /*14f0*/ 	.word	0x0500000f


	//   ....[42]....
        /*14f4*/ 	.word	0x0500000f


	//   ....[43]....
        /*14f8*/ 	.word	0x0500000f


	//   ....[44]....
        /*14fc*/ 	.word	0x0500000f


	//   ....[45]....
        /*1500*/ 	.word	0x0500000f


	//   ....[46]....
        /*1504*/ 	.word	0x0500000f


	//   ....[47]....
        /*1508*/ 	.word	0x0500000f


	//   ....[48]....
        /*150c*/ 	.word	0x0500000f


	//   ....[49]....
        /*1510*/ 	.word	0x0500000f


	//   ....[50]....
        /*1514*/ 	.word	0x0500000f


	//   ....[51]....
        /*1518*/ 	.word	0x0500000f


	//   ....[52]....
        /*151c*/ 	.word	0x0500000f


	//   ....[53]....
        /*1520*/ 	.word	0x0500000f


	//   ....[54]....
        /*1524*/ 	.word	0x0500000f


	//   ....[55]....
        /*1528*/ 	.word	0x0500000f


	//   ....[56]....
        /*152c*/ 	.word	0x0500000f


	//   ....[57]....
        /*1530*/ 	.word	0x0500000f


	//   ....[58]....
        /*1534*/ 	.word	0x0500000f


	//   ....[59]....
        /*1538*/ 	.word	0x0500000f


	//   ....[60]....
        /*153c*/ 	.word	0x0500000f


	//   ....[61]....
        /*1540*/ 	.word	0x0500000f


	//   ....[62]....
        /*1544*/ 	.word	0x0500000f


	//   ....[63]....
        /*1548*/ 	.word	0x0500000f


	//   ....[64]....
        /*154c*/ 	.word	0x0500000f


	//   ....[65]....
        /*1550*/ 	.word	0x0500000f


	//   ....[66]....
        /*1554*/ 	.word	0x0500000f


	//   ....[67]....
        /*1558*/ 	.word	0x0500000f


	//   ....[68]....
        /*155c*/ 	.word	0x0500000f


	//   ....[69]....
        /*1560*/ 	.word	0x0500000f


	//   ....[70]....
        /*1564*/ 	.word	0x0500000f


	//   ....[71]....
        /*1568*/ 	.word	0x0500000f


	//   ....[72]....
        /*156c*/ 	.word	0x0500000f


	//   ....[73]....
        /*1570*/ 	.word	0x0500000f


	//   ....[74]....
        /*1574*/ 	.word	0x0500000f


	//   ....[75]....
        /*1578*/ 	.word	0x0500000f


	//   ....[76]....
        /*157c*/ 	.word	0x0500000f


	//   ....[77]....
        /*1580*/ 	.word	0x0500000f


	//   ....[78]....
        /*1584*/ 	.word	0x0500000f


	//   ....[79]....
        /*1588*/ 	.word	0x0500000f


	//   ....[80]....
        /*158c*/ 	.word	0x0500000f


	//   ....[81]....
        /*1590*/ 	.word	0x0500000f


	//   ....[82]....
        /*1594*/ 	.word	0x0500000f


	//   ....[83]....
        /*1598*/ 	.word	0x0500000f


	//   ....[84]....
        /*159c*/ 	.word	0x0500000f


	//   ....[85]....
        /*15a0*/ 	.word	0x0500000f


	//   ....[86]....
        /*15a4*/ 	.word	0x0500000f


	//   ....[87]....
        /*15a8*/ 	.word	0x0500000f


	//   ....[88]....
        /*15ac*/ 	.word	0x0500000f


	//   ....[89]....
        /*15b0*/ 	.word	0x0500000f


	//   ....[90]....
        /*15b4*/ 	.word	0x0500000f


	//   ....[91]....
        /*15b8*/ 	.word	0x0500000f


	//   ....[92]....
        /*15bc*/ 	.word	0x0500000f


	//   ....[93]....
        /*15c0*/ 	.word	0x0500000f


	//   ....[94]....
        /*15c4*/ 	.word	0x0500000f


	//   ....[95]....
        /*15c8*/ 	.word	0x0500000f


	//   ....[96]....
        /*15cc*/ 	.word	0x0500000f


	//   ....[97]....
        /*15d0*/ 	.word	0x0500000f


	//   ....[98]....
        /*15d4*/ 	.word	0x0500000f


	//   ....[99]....
        /*15d8*/ 	.word	0x0500000f


	//   ....[100]....
        /*15dc*/ 	.word	0x0500000f


	//   ....[101]....
        /*15e0*/ 	.word	0x0500000f


	//   ....[102]....
        /*15e4*/ 	.word	0x0500000f


	//   ....[103]....
        /*15e8*/ 	.word	0x0500000f


	//   ....[104]....
        /*15ec*/ 	.word	0x0500000f


	//   ....[105]....
        /*15f0*/ 	.word	0x0500000f


	//   ....[106]....
        /*15f4*/ 	.word	0x0500000f


	//   ....[107]....
        /*15f8*/ 	.word	0x0500000f


	//   ....[108]....
        /*15fc*/ 	.word	0x0500000f


	//   ....[109]....
        /*1600*/ 	.word	0x0500000f


	//   ....[110]....
        /*1604*/ 	.word	0x0500000f


	//   ....[111]....
        /*1608*/ 	.word	0x0500000f


	//   ....[112]....
        /*160c*/ 	.word	0x0500000f


	//   ....[113]....
        /*1610*/ 	.word	0x0500000f


	//   ....[114]....
        /*1614*/ 	.word	0x0500000f


	//   ....[115]....
        /*1618*/ 	.word	0x0500000f


	//   ....[116]....
        /*161c*/ 	.word	0x0500000f


	//   ....[117]....
        /*1620*/ 	.word	0x0500000f


	//   ....[118]....
        /*1624*/ 	.word	0x0500000f


	//   ....[119]....
        /*1628*/ 	.word	0x0500000f


	//   ....[120]....
        /*162c*/ 	.word	0x0500000f


	//   ....[121]....
        /*1630*/ 	.word	0x0500000f


	//   ....[122]....
        /*1634*/ 	.word	0x0500000f


	//   ....[123]....
        /*1638*/ 	.word	0x0500000f


	//   ....[124]....
        /*163c*/ 	.word	0x0500000f


	//   ....[125]....
        /*1640*/ 	.word	0x0500000f


	//   ....[126]....
        /*1644*/ 	.word	0x0500000f


	//   ....[127]....
        /*1648*/ 	.word	0x0500000f


	//   ....[128]....
        /*164c*/ 	.word	0x0500000f


	//   ....[129]....
        /*1650*/ 	.word	0x0500000f


	//   ....[130]....
        /*1654*/ 	.word	0x0500000f


	//   ....[131]....
        /*1658*/ 	.word	0x0500000f


	//   ....[132]....
        /*165c*/ 	.word	0x0500000f


	//   ....[133]....
        /*1660*/ 	.word	0x0500000f


	//   ....[134]....
        /*1664*/ 	.word	0x0500000f


	//   ....[135]....
        /*1668*/ 	.word	0x0500000f


	//   ....[136]....
        /*166c*/ 	.word	0x0500000f


	//   ....[137]....
        /*1670*/ 	.word	0x0500000f


	//   ....[138]....
        /*1674*/ 	.word	0x0500000f


	//   ....[139]....
        /*1678*/ 	.word	0x0500000f


	//   ....[140]....
        /*167c*/ 	.word	0x0500000f


	//   ....[141]....
        /*1680*/ 	.word	0x0500000f


	//   ....[142]....
        /*1684*/ 	.word	0x0500000f


	//   ....[143]....
        /*1688*/ 	.word	0x0500000f


	//   ....[144]....
        /*168c*/ 	.word	0x0500000f


	//   ....[145]....
        /*1690*/ 	.word	0x0500000f


	//   ....[146]....
        /*1694*/ 	.word	0x0500000f


	//   ....[147]....
        /*1698*/ 	.word	0x0500000f


	//   ....[148]....
        /*169c*/ 	.word	0x0500000f


	//   ....[149]....
        /*16a0*/ 	.word	0x0500000f


	//   ....[150]....
        /*16a4*/ 	.word	0x0500000f


	//   ....[151]....
        /*16a8*/ 	.word	0x0500000f


	//   ....[152]....
        /*16ac*/ 	.word	0x0500000f


	//   ....[153]....
        /*16b0*/ 	.word	0x0500000f


	//   ....[154]....
        /*16b4*/ 	.word	0x0500000f


	//   ....[155]....
        /*16b8*/ 	.word	0x0500000f


	//   ....[156]....
        /*16bc*/ 	.word	0x0500000f


	//   ....[157]....
        /*16c0*/ 	.word	0x0500000f


	//   ....[158]....
        /*16c4*/ 	.word	0x0500000f


	//   ....[159]....
        /*16c8*/ 	.word	0x0500000f


	//   ....[160]....
        /*16cc*/ 	.word	0x0500000f


	//   ....[161]....
        /*16d0*/ 	.word	0x0500000f


	//   ....[162]....
        /*16d4*/ 	.word	0x0500000f


	//   ....[163]....
        /*16d8*/ 	.word	0x0500000f


	//   ....[164]....
        /*16dc*/ 	.word	0x0500000f


	//   ....[165]....
        /*16e0*/ 	.word	0x0500000f


	//   ....[166]....
        /*16e4*/ 	.word	0x0500000f


	//   ....[167]....
        /*16e8*/ 	.word	0x0500000f


	//   ....[168]....
        /*16ec*/ 	.word	0x0500000f


	//   ....[169]....
        /*16f0*/ 	.word	0x0500000f


	//   ....[170]....
        /*16f4*/ 	.word	0x0500000f


	//   ....[171]....
        /*16f8*/ 	.word	0x0500000f


	//----- nvinfo : EIATTR_COOP_GROUP_INSTR_OFFSETS
	.align		4
.L_399:
        /*16fc*/ 	.byte	0x04, 0x28
        /*16fe*/ 	.short	(.L_401 - .L_400)


	//   ....[0]....
.L_400:
        /*1700*/ 	.word	0x00000070


	//   ....[1]....
        /*1704*/ 	.word	0x000001a0


	//   ....[2]....
        /*1708*/ 	.word	0x000001f0


	//   ....[3]....
        /*170c*/ 	.word	0x00000420


	//   ....[4]....
        /*1710*/ 	.word	0x00000580


	//   ....[5]....
        /*1714*/ 	.word	0x000006a0


	//   ....[6]....
        /*1718*/ 	.word	0x00000800


	//   ....[7]....
        /*171c*/ 	.word	0x0000da20


	//   ....[8]....
        /*1720*/ 	.word	0x0000e1f0


	//   ....[9]....
        /*1724*/ 	.word	0x0000e200


	//   ....[10]....
        /*1728*/ 	.word	0x0000e210


	//   ....[11]....
        /*172c*/ 	.word	0x0000e220


	//   ....[12]....
        /*1730*/ 	.word	0x00011860


	//   ....[13]....
        /*1734*/ 	.word	0x00011870


	//   ....[14]....
        /*1738*/ 	.word	0x00011880


	//   ....[15]....
        /*173c*/ 	.word	0x00011890


	//   ....[16]....
        /*1740*/ 	.word	0x000168e0


	//   ....[17]....
        /*1744*/ 	.word	0x00016970


	//   ....[18]....
        /*1748*/ 	.word	0x00016cb0


	//   ....[19]....
        /*174c*/ 	.word	0x00016cd0


	//   ....[20]....
        /*1750*/ 	.word	0x00019cb0


	//   ....[21]....
        /*1754*/ 	.word	0x00019cd0


	//   ....[22]....
        /*1758*/ 	.word	0x00019d00


	//   ....[23]....
        /*175c*/ 	.word	0x00019d40


	//   ....[24]....
        /*1760*/ 	.word	0x0001ba50


	//   ....[25]....
        /*1764*/ 	.word	0x0001ba60


	//   ....[26]....
        /*1768*/ 	.word	0x0001ba80


	//   ....[27]....
        /*176c*/ 	.word	0x0001baa0


	//   ....[28]....
        /*1770*/ 	.word	0x0001cd50


	//   ....[29]....
        /*1774*/ 	.word	0x0001cd80


	//   ....[30]....
        /*1778*/ 	.word	0x0001cdb0


	//   ....[31]....
        /*177c*/ 	.word	0x0001cde0


	//   ....[32]....
        /*1780*/ 	.word	0x0001ce10


	//   ....[33]....
        /*1784*/ 	.word	0x0001ce40


	//   ....[34]....
        /*1788*/ 	.word	0x0001ce70


	//   ....[35]....
        /*178c*/ 	.word	0x0001cea0


	//   ....[36]....
        /*1790*/ 	.word	0x0001ced0


	//   ....[37]....
        /*1794*/ 	.word	0x0001cf00


	//   ....[38]....
        /*1798*/ 	.word	0x0001cf30


	//   ....[39]....
        /*179c*/ 	.word	0x0001cf60


	//   ....[40]....
        /*17a0*/ 	.word	0x0001cf90


	//   ....[41]....
        /*17a4*/ 	.word	0x0001cfc0


	//   ....[42]....
        /*17a8*/ 	.word	0x0001cff0


	//   ....[43]....
        /*17ac*/ 	.word	0x0001d020


	//   ....[44]....
        /*17b0*/ 	.word	0x0001d050


	//   ....[45]....
        /*17b4*/ 	.word	0x0001d080


	//   ....[46]....
        /*17b8*/ 	.word	0x0001d0b0


	//   ....[47]....
        /*17bc*/ 	.word	0x0001d0e0


	//   ....[48]....
        /*17c0*/ 	.word	0x0001d110


	//   ....[49]....
        /*17c4*/ 	.word	0x0001d140


	//   ....[50]....
        /*17c8*/ 	.word	0x0001d170


	//   ....[51]....
        /*17cc*/ 	.word	0x0001d1a0


	//   ....[52]....
        /*17d0*/ 	.word	0x0001d1d0


	//   ....[53]....
        /*17d4*/ 	.word	0x0001d200


	//   ....[54]....
        /*17d8*/ 	.word	0x0001d230


	//   ....[55]....
        /*17dc*/ 	.word	0x0001d260


	//   ....[56]....
        /*17e0*/ 	.word	0x0001d290


	//   ....[57]....
        /*17e4*/ 	.word	0x0001d2c0


	//   ....[58]....
        /*17e8*/ 	.word	0x0001d2f0


	//   ....[59]....
        /*17ec*/ 	.word	0x0001d320


	//   ....[60]....
        /*17f0*/ 	.word	0x0001d350


	//   ....[61]....
        /*17f4*/ 	.word	0x0001d380


	//   ....[62]....
        /*17f8*/ 	.word	0x0001d3b0


	//   ....[63]....
        /*17fc*/ 	.word	0x0001d3e0


	//   ....[64]....
        /*1800*/ 	.word	0x0001d410


	//   ....[65]....
        /*1804*/ 	.word	0x0001d440


	//   ....[66]....
        /*1808*/ 	.word	0x0001d470


	//   ....[67]....
        /*180c*/ 	.word	0x0001d4a0


	//   ....[68]....
        /*1810*/ 	.word	0x0001d4d0


	//   ....[69]....
        /*1814*/ 	.word	0x0001d500


	//   ....[70]....
        /*1818*/ 	.word	0x0001d530


	//   ....[71]....
        /*181c*/ 	.word	0x0001d560


	//   ....[72]....
        /*1820*/ 	.word	0x0001d590


	//   ....[73]....
        /*1824*/ 	.word	0x0001d5c0


	//   ....[74]....
        /*1828*/ 	.word	0x0001d5f0


	//   ....[75]....
        /*182c*/ 	.word	0x0001d620


	//   ....[76]....
        /*1830*/ 	.word	0x0001d650


	//   ....[77]....
        /*1834*/ 	.word	0x0001d680


	//   ....[78]....
        /*1838*/ 	.word	0x0001d6b0


	//   ....[79]....
        /*183c*/ 	.word	0x0001d6e0


	//   ....[80]....
        /*1840*/ 	.word	0x0001d710


	//   ....[81]....
        /*1844*/ 	.word	0x0001d740


	//   ....[82]....
        /*1848*/ 	.word	0x0001d770


	//   ....[83]....
        /*184c*/ 	.word	0x0001d7a0


	//   ....[84]....
        /*1850*/ 	.word	0x0001d7d0


	//   ....[85]....
        /*1854*/ 	.word	0x0001d800


	//   ....[86]....
        /*1858*/ 	.word	0x0001d830


	//   ....[87]....
        /*185c*/ 	.word	0x0001d860


	//   ....[88]....
        /*1860*/ 	.word	0x0001d890


	//   ....[89]....
        /*1864*/ 	.word	0x0001d8c0


	//   ....[90]....
        /*1868*/ 	.word	0x0001d8f0


	//   ....[91]....
        /*186c*/ 	.word	0x0001d920


	//   ....[92]....
        /*1870*/ 	.word	0x0001d950


	//   ....[93]....
        /*1874*/ 	.word	0x0001d980


	//   ....[94]....
        /*1878*/ 	.word	0x0001d9b0


	//   ....[95]....
        /*187c*/ 	.word	0x0001d9e0


	//   ....[96]....
        /*1880*/ 	.word	0x0001da10


	//   ....[97]....
        /*1884*/ 	.word	0x0001da40


	//   ....[98]....
        /*1888*/ 	.word	0x0001da70


	//   ....[99]....
        /*188c*/ 	.word	0x0001daa0


	//   ....[100]....
        /*1890*/ 	.word	0x0001dad0


	//   ....[101]....
        /*1894*/ 	.word	0x0001db00


	//   ....[102]....
        /*1898*/ 	.word	0x0001db30


	//   ....[103]....
        /*189c*/ 	.word	0x0001db60


	//   ....[104]....
        /*18a0*/ 	.word	0x0001db90


	//   ....[105]....
        /*18a4*/ 	.word	0x0001dbc0


	//   ....[106]....
        /*18a8*/ 	.word	0x0001dbf0


	//   ....[107]....
        /*18ac*/ 	.word	0x0001dc20


	//   ....[108]....
        /*18b0*/ 	.word	0x0001dc50


	//   ....[109]....
        /*18b4*/ 	.word	0x0001dc80


	//   ....[110]....
        /*18b8*/ 	.word	0x0001dcb0


	//   ....[111]....
        /*18bc*/ 	.word	0x0001dce0


	//   ....[112]....
        /*18c0*/ 	.word	0x0001dd10


	//   ....[113]....
        /*18c4*/ 	.word	0x0001dd40


	//   ....[114]....
        /*18c8*/ 	.word	0x0001dd70


	//   ....[115]....
        /*18cc*/ 	.word	0x0001dda0


	//   ....[116]....
        /*18d0*/ 	.word	0x0001ddd0


	//   ....[117]....
        /*18d4*/ 	.word	0x0001de00


	//   ....[118]....
        /*18d8*/ 	.word	0x0001de30


	//   ....[119]....
        /*18dc*/ 	.word	0x0001de60


	//   ....[120]....
        /*18e0*/ 	.word	0x0001de90


	//   ....[121]....
        /*18e4*/ 	.word	0x0001dec0


	//   ....[122]....
        /*18e8*/ 	.word	0x0001def0


	//   ....[123]....
        /*18ec*/ 	.word	0x0001df20


	//   ....[124]....
        /*18f0*/ 	.word	0x0001df50


	//   ....[125]....
        /*18f4*/ 	.word	0x0001df80


	//   ....[126]....
        /*18f8*/ 	.word	0x0001dfb0


	//   ....[127]....
        /*18fc*/ 	.word	0x0001dfe0


	//   ....[128]....
        /*1900*/ 	.word	0x0001e010


	//   ....[129]....
        /*1904*/ 	.word	0x0001e040


	//   ....[130]....
        /*1908*/ 	.word	0x0001e070


	//   ....[131]....
        /*190c*/ 	.word	0x0001e0a0


	//   ....[132]....
        /*1910*/ 	.word	0x0001e0d0


	//   ....[133]....
        /*1914*/ 	.word	0x0001e100


	//   ....[134]....
        /*1918*/ 	.word	0x0001e130


	//   ....[135]....
        /*191c*/ 	.word	0x0001e160


	//   ....[136]....
        /*1920*/ 	.word	0x0001e190


	//   ....[137]....
        /*1924*/ 	.word	0x0001e1c0


	//   ....[138]....
        /*1928*/ 	.word	0x0001e1f0


	//   ....[139]....
        /*192c*/ 	.word	0x0001e220


	//   ....[140]....
        /*1930*/ 	.word	0x0001e250


	//   ....[141]....
        /*1934*/ 	.word	0x0001e280


	//   ....[142]....
        /*1938*/ 	.word	0x0001e2b0


	//   ....[143]....
        /*193c*/ 	.word	0x0001e2e0


	//   ....[144]....
        /*1940*/ 	.word	0x0001e2f0


	//   ....[145]....
        /*1944*/ 	.word	0x0001e320


	//   ....[146]....
        /*1948*/ 	.word	0x0001e330


	//   ....[147]....
        /*194c*/ 	.word	0x0001e360


	//   ....[148]....
        /*1950*/ 	.word	0x0001e390


	//   ....[149]....
        /*1954*/ 	.word	0x0001e3a0


	//   ....[150]....
        /*1958*/ 	.word	0x0001e3d0


	//   ....[151]....
        /*195c*/ 	.word	0x0001e400


	//   ....[152]....
        /*1960*/ 	.word	0x0001e410


	//   ....[153]....
        /*1964*/ 	.word	0x0001e440


	//   ....[154]....
        /*1968*/ 	.word	0x0001e470


	//   ....[155]....
        /*196c*/ 	.word	0x0001e480


	//   ....[156]....
        /*1970*/ 	.word	0x0001ef30


	//   ....[157]....
        /*1974*/ 	.word	0x0001ef50


	//   ....[158]....
        /*1978*/ 	.word	0x0001ef60


	//   ....[159]....
        /*197c*/ 	.word	0x0001ef70


	//   ....[160]....
        /*1980*/ 	.word	0x0001f970


	//   ....[161]....
        /*1984*/ 	.word	0x0001f980


	//   ....[162]....
        /*1988*/ 	.word	0x0001fb50


	//   ....[163]....
        /*198c*/ 	.word	0x0001fb60


	//   ....[164]....
        /*1990*/ 	.word	0x0001fd50


	//   ....[165]....
        /*1994*/ 	.word	0x0001fd60


	//   ....[166]....
        /*1998*/ 	.word	0x0001ff30


	//   ....[167]....
        /*199c*/ 	.word	0x0001ff40


	//   ....[168]....
        /*19a0*/ 	.word	0x000203b0


	//   ....[169]....
        /*19a4*/ 	.word	0x000203c0


	//   ....[170]....
        /*19a8*/ 	.word	0x00021360


	//   ....[171]....
        /*19ac*/ 	.word	0x00021370


	//   ....[172]....
        /*19b0*/ 	.word	0x000235d0


	//   ....[173]....
        /*19b4*/ 	.word	0x000235e0


	//   ....[174]....
        /*19b8*/ 	.word	0x000237b0


	//   ....[175]....
        /*19bc*/ 	.word	0x000237c0


	//   ....[176]....
        /*19c0*/ 	.word	0x00023990


	//   ....[177]....
        /*19c4*/ 	.word	0x000239a0


	//   ....[178]....
        /*19c8*/ 	.word	0x00023b70


	//   ....[179]....
        /*19cc*/ 	.word	0x00023b80


	//   ....[180]....
        /*19d0*/ 	.word	0x00023db0


	//   ....[181]....
        /*19d4*/ 	.word	0x00023ff0


	//   ....[182]....
        /*19d8*/ 	.word	0x00024020


	//   ....[183]....
        /*19dc*/ 	.word	0x00024050


	//   ....[184]....
        /*19e0*/ 	.word	0x00024080


	//   ....[185]....
        /*19e4*/ 	.word	0x000240b0


	//   ....[186]....
        /*19e8*/ 	.word	0x000240e0


	//   ....[187]....
        /*19ec*/ 	.word	0x00024280


	//   ....[188]....
        /*19f0*/ 	.word	0x000242b0


	//   ....[189]....
        /*19f4*/ 	.word	0x000242e0


	//   ....[190]....
        /*19f8*/ 	.word	0x00024310


	//   ....[191]....
        /*19fc*/ 	.word	0x00024340


	//   ....[192]....
        /*1a00*/ 	.word	0x00024370


	//   ....[193]....
        /*1a04*/ 	.word	0x000243f0


	//   ....[194]....
        /*1a08*/ 	.word	0x00024430


	//   ....[195]....
        /*1a0c*/ 	.word	0x00024440


	//   ....[196]....
        /*1a10*/ 	.word	0x000244f0


	//   ....[197]....
        /*1a14*/ 	.word	0x00025700


	//   ....[198]....
        /*1a18*/ 	.word	0x00027220


	//   ....[199]....
        /*1a1c*/ 	.word	0x00027f50


	//   ....[200]....
        /*1a20*/ 	.word	0x00027f80


	//   ....[201]....
        /*1a24*/ 	.word	0x00027fa0


	//   ....[202]....
        /*1a28*/ 	.word	0x00027fc0


	//   ....[203]....
        /*1a2c*/ 	.word	0x000280d0


	//   ....[204]....
        /*1a30*/ 	.word	0x000280e0


	//   ....[205]....
        /*1a34*/ 	.word	0x00028170


	//   ....[206]....
        /*1a38*/ 	.word	0x00028180


	//   ....[207]....
        /*1a3c*/ 	.word	0x00028210


	//   ....[208]....
        /*1a40*/ 	.word	0x00028220


	//   ....[209]....
        /*1a44*/ 	.word	0x000282b0


	//   ....[210]....
        /*1a48*/ 	.word	0x000282c0


	//   ....[211]....
        /*1a4c*/ 	.word	0x00028350


	//   ....[212]....
        /*1a50*/ 	.word	0x00028360


	//   ....[213]....
        /*1a54*/ 	.word	0x000283b0


	//   ....[214]....
        /*1a58*/ 	.word	0x000283e0


	//   ....[215]....
        /*1a5c*/ 	.word	0x0002ad00


	//   ....[216]....
        /*1a60*/ 	.word	0x0002ad30


	//   ....[217]....
        /*1a64*/ 	.word	0x0002ad80


	//   ....[218]....
        /*1a68*/ 	.word	0x0002adb0


	//   ....[219]....
        /*1a6c*/ 	.word	0x0002ade0


	//   ....[220]....
        /*1a70*/ 	.word	0x0002ae10


	//   ....[221]....
        /*1a74*/ 	.word	0x0002ae40


	//   ....[222]....
        /*1a78*/ 	.word	0x0002ae70


	//   ....[223]....
        /*1a7c*/ 	.word	0x0002b040


	//   ....[224]....
        /*1a80*/ 	.word	0x0002b070


	//   ....[225]....
        /*1a84*/ 	.word	0x0002b0a0


	//   ....[226]....
        /*1a88*/ 	.word	0x0002b0d0


	//   ....[227]....
        /*1a8c*/ 	.word	0x0002b100


	//   ....[228]....
        /*1a90*/ 	.word	0x0002b130


	//   ....[229]....
        /*1a94*/ 	.word	0x0002b200


	//   ....[230]....
        /*1a98*/ 	.word	0x0002b220


	//   ....[231]....
        /*1a9c*/ 	.word	0x0002b230


	//   ....[232]....
        /*1aa0*/ 	.word	0x0002b290


	//   ....[233]....
        /*1aa4*/ 	.word	0x0002b9e0


	//   ....[234]....
        /*1aa8*/ 	.word	0x0002be80


	//   ....[235]....
        /*1aac*/ 	.word	0x0002bf30


	//   ....[236]....
        /*1ab0*/ 	.word	0x0002bfc0


	//   ....[237]....
        /*1ab4*/ 	.word	0x0002c010


	//   ....[238]....
        /*1ab8*/ 	.word	0x0002c060


	//   ....[239]....
        /*1abc*/ 	.word	0x0002c150


	//   ....[240]....
        /*1ac0*/ 	.word	0x0002c1e0


	//   ....[241]....
        /*1ac4*/ 	.word	0x0002c230


	//   ....[242]....
        /*1ac8*/ 	.word	0x0002c280


	//   ....[243]....
        /*1acc*/ 	.word	0x0002c590


	//   ....[244]....
        /*1ad0*/ 	.word	0x0002c6b0


	//   ....[245]....
        /*1ad4*/ 	.word	0x0002c7d0


	//   ....[246]....
        /*1ad8*/ 	.word	0x0002c8f0


	//   ....[247]....
        /*1adc*/ 	.word	0x0002ca10


	//   ....[248]....
        /*1ae0*/ 	.word	0x0002cb20


	//   ....[249]....
        /*1ae4*/ 	.word	0x0002cc50


	//   ....[250]....
        /*1ae8*/ 	.word	0x0002cd60


	//   ....[251]....
        /*1aec*/ 	.word	0x0002ce80


	//   ....[252]....
        /*1af0*/ 	.word	0x0002cfa0


	//   ....[253]....
        /*1af4*/ 	.word	0x0002d050


	//   ....[254]....
        /*1af8*/ 	.word	0x0002d0a0


	//   ....[255]....
        /*1afc*/ 	.word	0x0002d120


	//   ....[0]....
        /*1b00*/ 	.word	0x0002d190


	//   ....[1]....
        /*1b04*/ 	.word	0x0002d1f0


	//   ....[2]....
        /*1b08*/ 	.word	0x0002d240


	//   ....[3]....
        /*1b0c*/ 	.word	0x0002d2c0


	//   ....[4]....
        /*1b10*/ 	.word	0x0002d330


	//   ....[5]....
        /*1b14*/ 	.word	0x0002d390


	//   ....[6]....
        /*1b18*/ 	.word	0x0002d3e0


	//   ....[7]....
        /*1b1c*/ 	.word	0x0002d460


	//   ....[8]....
        /*1b20*/ 	.word	0x0002d4d0


	//   ....[9]....
        /*1b24*/ 	.word	0x0002d530


	//   ....[10]....
        /*1b28*/ 	.word	0x0002d580


	//   ....[11]....
        /*1b2c*/ 	.word	0x0002d600


	//   ....[12]....
        /*1b30*/ 	.word	0x0002d670


	//   ....[13]....
        /*1b34*/ 	.word	0x0002d6d0


	//   ....[14]....
        /*1b38*/ 	.word	0x0002d720


	//   ....[15]....
        /*1b3c*/ 	.word	0x0002d7a0


	//   ....[16]....
        /*1b40*/ 	.word	0x0002d810


	//   ....[17]....
        /*1b44*/ 	.word	0x0002d870


	//   ....[18]....
        /*1b48*/ 	.word	0x0002d8c0


	//   ....[19]....
        /*1b4c*/ 	.word	0x0002d940


	//   ....[20]....
        /*1b50*/ 	.word	0x0002d9b0


	//   ....[21]....
        /*1b54*/ 	.word	0x0002da10


	//   ....[22]....
        /*1b58*/ 	.word	0x0002da60


	//   ....[23]....
        /*1b5c*/ 	.word	0x0002dae0


	//   ....[24]....
        /*1b60*/ 	.word	0x0002db50


	//   ....[25]....
        /*1b64*/ 	.word	0x0002dbb0


	//   ....[26]....
        /*1b68*/ 	.word	0x0002dc00


	//   ....[27]....
        /*1b6c*/ 	.word	0x0002dc80


	//   ....[28]....
        /*1b70*/ 	.word	0x0002dcf0


	//   ....[29]....
        /*1b74*/ 	.word	0x0002dd50


	//   ....[30]....
        /*1b78*/ 	.word	0x0002dda0


	//   ....[31]....
        /*1b7c*/ 	.word	0x0002de20


	//   ....[32]....
        /*1b80*/ 	.word	0x0002de90


	//   ....[33]....
        /*1b84*/ 	.word	0x0002def0


	//   ....[34]....
        /*1b88*/ 	.word	0x0002df40


	//   ....[35]....
        /*1b8c*/ 	.word	0x0002dfc0


	//   ....[36]....
        /*1b90*/ 	.word	0x0002e030


	//   ....[37]....
        /*1b94*/ 	.word	0x0002e090


	//   ....[38]....
        /*1b98*/ 	.word	0x0002e0e0


	//   ....[39]....
        /*1b9c*/ 	.word	0x0002e160


	//   ....[40]....
        /*1ba0*/ 	.word	0x0002e1d0


	//   ....[41]....
        /*1ba4*/ 	.word	0x0002e230


	//   ....[42]....
        /*1ba8*/ 	.word	0x0002e280


	//   ....[43]....
        /*1bac*/ 	.word	0x0002e300


	//   ....[44]....
        /*1bb0*/ 	.word	0x0002e370


	//   ....[45]....
        /*1bb4*/ 	.word	0x0002e3d0


	//   ....[46]....
        /*1bb8*/ 	.word	0x0002e420


	//   ....[47]....
        /*1bbc*/ 	.word	0x0002e4a0


	//   ....[48]....
        /*1bc0*/ 	.word	0x0002e510


	//   ....[49]....
        /*1bc4*/ 	.word	0x0002e570


	//   ....[50]....
        /*1bc8*/ 	.word	0x0002e5c0


	//   ....[51]....
        /*1bcc*/ 	.word	0x0002e640


	//   ....[52]....
        /*1bd0*/ 	.word	0x0002e6b0


	//   ....[53]....
        /*1bd4*/ 	.word	0x0002e710


	//   ....[54]....
        /*1bd8*/ 	.word	0x0002e760


	//   ....[55]....
        /*1bdc*/ 	.word	0x0002e7e0


	//   ....[56]....
        /*1be0*/ 	.word	0x0002e850


	//   ....[57]....
        /*1be4*/ 	.word	0x0002e8b0


	//   ....[58]....
        /*1be8*/ 	.word	0x0002e900


	//   ....[59]....
        /*1bec*/ 	.word	0x0002e980


	//   ....[60]....
        /*1bf0*/ 	.word	0x0002e9f0


	//   ....[61]....
        /*1bf4*/ 	.word	0x0002ea50


	//   ....[62]....
        /*1bf8*/ 	.word	0x0002eaa0


	//   ....[63]....
        /*1bfc*/ 	.word	0x0002eb20


	//   ....[64]....
        /*1c00*/ 	.word	0x0002eb90


	//   ....[65]....
        /*1c04*/ 	.word	0x0002ebf0


	//   ....[66]....
        /*1c08*/ 	.word	0x0002ec40


	//   ....[67]....
        /*1c0c*/ 	.word	0x0002ecc0


	//   ....[68]....
        /*1c10*/ 	.word	0x0002ed30


	//   ....[69]....
        /*1c14*/ 	.word	0x0002ed90


	//   ....[70]....
        /*1c18*/ 	.word	0x0002ede0


	//   ....[71]....
        /*1c1c*/ 	.word	0x0002ee60


	//   ....[72]....
        /*1c20*/ 	.word	0x0002eed0


	//   ....[73]....
        /*1c24*/ 	.word	0x0002ef30


	//   ....[74]....
        /*1c28*/ 	.word	0x0002ef80


	//   ....[75]....
        /*1c2c*/ 	.word	0x0002f000


	//   ....[76]....
        /*1c30*/ 	.word	0x0002f070


	//   ....[77]....
        /*1c34*/ 	.word	0x0002f0d0


	//   ....[78]....
        /*1c38*/ 	.word	0x0002f120


	//   ....[79]....
        /*1c3c*/ 	.word	0x0002f1a0


	//   ....[80]....
        /*1c40*/ 	.word	0x0002f210


	//   ....[81]....
        /*1c44*/ 	.word	0x0002f270


	//   ....[82]....
        /*1c48*/ 	.word	0x0002f2c0


	//   ....[83]....
        /*1c4c*/ 	.word	0x0002f340


	//   ....[84]....
        /*1c50*/ 	.word	0x0002f3b0


	//   ....[85]....
        /*1c54*/ 	.word	0x0002f410


	//   ....[86]....
        /*1c58*/ 	.word	0x0002f460


	//   ....[87]....
        /*1c5c*/ 	.word	0x0002f4e0


	//   ....[88]....
        /*1c60*/ 	.word	0x0002f550


	//   ....[89]....
        /*1c64*/ 	.word	0x0002f5b0


	//   ....[90]....
        /*1c68*/ 	.word	0x0002f600


	//   ....[91]....
        /*1c6c*/ 	.word	0x0002f680


	//   ....[92]....
        /*1c70*/ 	.word	0x0002f6f0


	//   ....[93]....
        /*1c74*/ 	.word	0x0002f750


	//   ....[94]....
        /*1c78*/ 	.word	0x0002f7a0


	//   ....[95]....
        /*1c7c*/ 	.word	0x0002f820


	//   ....[96]....
        /*1c80*/ 	.word	0x0002f890


	//   ....[97]....
        /*1c84*/ 	.word	0x0002f8f0


	//   ....[98]....
        /*1c88*/ 	.word	0x0002f940


	//   ....[99]....
        /*1c8c*/ 	.word	0x0002f9c0


	//   ....[100]....
        /*1c90*/ 	.word	0x0002fa30


	//   ....[101]....
        /*1c94*/ 	.word	0x0002fa90


	//   ....[102]....
        /*1c98*/ 	.word	0x0002fae0


	//   ....[103]....
        /*1c9c*/ 	.word	0x0002fb60


	//   ....[104]....
        /*1ca0*/ 	.word	0x0002fbd0


	//   ....[105]....
        /*1ca4*/ 	.word	0x0002fc30


	//   ....[106]....
        /*1ca8*/ 	.word	0x0002fc80


	//   ....[107]....
        /*1cac*/ 	.word	0x0002fd00


	//   ....[108]....
        /*1cb0*/ 	.word	0x0002fd70


	//   ....[109]....
        /*1cb4*/ 	.word	0x0002fdd0


	//   ....[110]....
        /*1cb8*/ 	.word	0x0002fe20


	//   ....[111]....
        /*1cbc*/ 	.word	0x0002fea0


	//   ....[112]....
        /*1cc0*/ 	.word	0x0002ff10


	//   ....[113]....
        /*1cc4*/ 	.word	0x0002ff80


	//   ....[114]....
        /*1cc8*/ 	.word	0x0002ffd0


	//   ....[115]....
        /*1ccc*/ 	.word	0x00030060


	//   ....[116]....
        /*1cd0*/ 	.word	0x000300b0


	//   ....[117]....
        /*1cd4*/ 	.word	0x00030140


	//   ....[118]....
        /*1cd8*/ 	.word	0x000301d0


	//   ....[119]....
        /*1cdc*/ 	.word	0x00030260


	//   ....[120]....
        /*1ce0*/ 	.word	0x000302f0


	//   ....[121]....
        /*1ce4*/ 	.word	0x00030380


	//   ....[122]....
        /*1ce8*/ 	.word	0x00030410


	//   ....[123]....
        /*1cec*/ 	.word	0x00030490


	//   ....[124]....
        /*1cf0*/ 	.word	0x000304e0


	//   ....[125]....
        /*1cf4*/ 	.word	0x00030580


	//   ....[126]....
        /*1cf8*/ 	.word	0x00030610


	//   ....[127]....
        /*1cfc*/ 	.word	0x000306a0


	//   ....[128]....
        /*1d00*/ 	.word	0x000306f0


	//   ....[129]....
        /*1d04*/ 	.word	0x00030780


	//   ....[130]....
        /*1d08*/ 	.word	0x00030810


	//   ....[131]....
        /*1d0c*/ 	.word	0x000308a0


	//   ....[132]....
        /*1d10*/ 	.word	0x00030930


	//   ....[133]....
        /*1d14*/ 	.word	0x000309c0


	//   ....[134]....
        /*1d18*/ 	.word	0x00030a50


	//   ....[135]....
        /*1d1c*/ 	.word	0x00030b10


	//   ....[136]....
        /*1d20*/ 	.word	0x00030df0


	//   ....[137]....
        /*1d24*/ 	.word	0x00031010


	//   ....[138]....
        /*1d28*/ 	.word	0x00031060


	//   ....[139]....
        /*1d2c*/ 	.word	0x000310c0


	//   ....[140]....
        /*1d30*/ 	.word	0x00031160


	//   ....[141]....
        /*1d34*/ 	.word	0x00031220


	//   ....[142]....
        /*1d38*/ 	.word	0x00031330


	//   ....[143]....
        /*1d3c*/ 	.word	0x00031390


	//   ....[144]....
        /*1d40*/ 	.word	0x00031490


	//   ....[145]....
        /*1d44*/ 	.word	0x000314f0


	//   ....[146]....
        /*1d48*/ 	.word	0x000315f0


	//   ....[147]....
        /*1d4c*/ 	.word	0x00031650


	//   ....[148]....
        /*1d50*/ 	.word	0x00031750


	//   ....[149]....
        /*1d54*/ 	.word	0x000317b0


	//   ....[150]....
        /*1d58*/ 	.word	0x00031890


	//   ....[151]....
        /*1d5c*/ 	.word	0x00031910


	//   ....[152]....
        /*1d60*/ 	.word	0x000319f0


	//   ....[153]....
        /*1d64*/ 	.word	0x00031cd0


	//   ....[154]....
        /*1d68*/ 	.word	0x00031d70


	//   ....[155]....
        /*1d6c*/ 	.word	0x00031f00


	//   ....[156]....
        /*1d70*/ 	.word	0x00031f80


	//   ....[157]....
        /*1d74*/ 	.word	0x00032000


	//   ....[158]....
        /*1d78*/ 	.word	0x00032080


	//   ....[159]....
        /*1d7c*/ 	.word	0x00032100


	//   ....[160]....
        /*1d80*/ 	.word	0x00032190


	//   ....[161]....
        /*1d84*/ 	.word	0x00032230


	//   ....[162]....
        /*1d88*/ 	.word	0x000322e0


	//   ....[163]....
        /*1d8c*/ 	.word	0x00032360


	//   ....[164]....
        /*1d90*/ 	.word	0x000323e0


	//   ....[165]....
        /*1d94*/ 	.word	0x00032460


	//   ....[166]....
        /*1d98*/ 	.word	0x000324f0


	//   ....[167]....
        /*1d9c*/ 	.word	0x00032570


	//   ....[168]....
        /*1da0*/ 	.word	0x00032610


	//   ....[169]....
        /*1da4*/ 	.word	0x00032660


	//   ....[170]....
        /*1da8*/ 	.word	0x000326f0


	//   ....[171]....
        /*1dac*/ 	.word	0x00032820


	//----- nvinfo : EIATTR_REG_RECONFIG
	.align		4
.L_401:
        /*1db0*/ 	.byte	0x01, 0x54
	.zero		2


	//----- nvinfo : EIATTR_SYSCALL_OFFSETS
	.align		4
        /*1db4*/ 	.byte	0x04, 0x46
        /*1db6*/ 	.short	(.L_403 - .L_402)


	//   ....[0]....
.L_402:
        /*1db8*/ 	.word	0x00002550


	//   ....[1]....
        /*1dbc*/ 	.word	0x000026a0


	//   ....[2]....
        /*1dc0*/ 	.word	0x0000dbe0


	//   ....[3]....
        /*1dc4*/ 	.word	0x0000e160


	//   ....[4]....
        /*1dc8*/ 	.word	0x00026c80


	//   ....[5]....
        /*1dcc*/ 	.word	0x00026e10


	//   ....[6]....
        /*1dd0*/ 	.word	0x00026f60


	//   ....[7]....
        /*1dd4*/ 	.word	0x000270a0


	//   ....[8]....
        /*1dd8*/ 	.word	0x00027b50


	//----- nvinfo : EIATTR_MBARRIER_INSTR_OFFSETS
	.align		4
.L_403:
        /*1ddc*/ 	.byte	0x04, 0x39
        /*1dde*/ 	.short	(.L_405 - .L_404)


	//   ....[0]....
.L_404:
        /*1de0*/ 	.word	0x000002d0
        /*1de4*/ 	.word	0x000000ff
        /*1de8*/ 	.word	0x00038800
        /*1dec*/ 	.short	0x0100
        /*1dee*/ 	.byte	0x08
	.zero		1


	//   ....[1]....
        /*1df0*/ 	.word	0x000002e0
        /*1df4*/ 	.word	0x000000ff
        /*1df8*/ 	.word	0x00038820
        /*1dfc*/ 	.short	0x0100
        /*1dfe*/ 	.byte	0x08
	.zero		1


	//   ....[2]....
        /*1e00*/ 	.word	0x000003d0
        /*1e04*/ 	.word	0x000000ff
        /*1e08*/ 	.word	0x00038830
        /*1e0c*/ 	.short	0x0100
        /*1e0e*/ 	.byte	0x08
	.zero		1


	//   ....[3]....
        /*1e10*/ 	.word	0x000003e0
        /*1e14*/ 	.word	0x000000ff
        /*1e18*/ 	.word	0x00038840
        /*1e1c*/ 	.short	0x0100
        /*1e1e*/ 	.byte	0x08
	.zero		1


	//   ....[4]....
        /*1e20*/ 	.word	0x000003f0
        /*1e24*/ 	.word	0x000000ff
        /*1e28*/ 	.word	0x00038838
        /*1e2c*/ 	.short	0x0100
        /*1e2e*/ 	.byte	0x08
	.zero		1


	//   ....[5]....
        /*1e30*/ 	.word	0x00000400
        /*1e34*/ 	.word	0x000000ff
        /*1e38*/ 	.word	0x00038848
        /*1e3c*/ 	.short	0x0100
        /*1e3e*/ 	.byte	0x08
	.zero		1


	//   ....[6]....
        /*1e40*/ 	.word	0x00000530
        /*1e44*/ 	.word	0x000000ff
        /*1e48*/ 	.word	0x00038850
        /*1e4c*/ 	.short	0x0100
        /*1e4e*/ 	.byte	0x08
	.zero		1


	//   ....[7]....
        /*1e50*/ 	.word	0x00000540
        /*1e54*/ 	.word	0x000000ff
        /*1e58*/ 	.word	0x00038860
        /*1e5c*/ 	.short	0x0100
        /*1e5e*/ 	.byte	0x08
	.zero		1


	//   ....[8]....
        /*1e60*/ 	.word	0x00000550
        /*1e64*/ 	.word	0x000000ff
        /*1e68*/ 	.word	0x00038858
        /*1e6c*/ 	.short	0x0100
        /*1e6e*/ 	.byte	0x08
	.zero		1


	//   ....[9]....
        /*1e70*/ 	.word	0x00000560
        /*1e74*/ 	.word	0x000000ff
        /*1e78*/ 	.word	0x00038868
        /*1e7c*/ 	.short	0x0100
        /*1e7e*/ 	.byte	0x08
	.zero		1


	//   ....[10]....
        /*1e80*/ 	.word	0x00000650
        /*1e84*/ 	.word	0x000000ff
        /*1e88*/ 	.word	0x00038870
        /*1e8c*/ 	.short	0x0100
        /*1e8e*/ 	.byte	0x06
	.zero		1


	//   ....[11]....
        /*1e90*/ 	.word	0x00000660
        /*1e94*/ 	.word	0x000000ff
        /*1e98*/ 	.word	0x00038880
        /*1e9c*/ 	.short	0x0100
        /*1e9e*/ 	.byte	0x06
	.zero		1


	//   ....[12]....
        /*1ea0*/ 	.word	0x00000670
        /*1ea4*/ 	.word	0x000000ff
        /*1ea8*/ 	.word	0x00038878
        /*1eac*/ 	.short	0x0100
        /*1eae*/ 	.byte	0x06
	.zero		1


	//   ....[13]....
        /*1eb0*/ 	.word	0x00000680
        /*1eb4*/ 	.word	0x000000ff
        /*1eb8*/ 	.word	0x00038888
        /*1ebc*/ 	.short	0x0100
        /*1ebe*/ 	.byte	0x06
	.zero		1


	//   ....[14]....
        /*1ec0*/ 	.word	0x000007b0
        /*1ec4*/ 	.word	0x000000ff
        /*1ec8*/ 	.word	0x00038890
        /*1ecc*/ 	.short	0x0100
        /*1ece*/ 	.byte	0x08
	.zero		1


	//   ....[15]....
        /*1ed0*/ 	.word	0x000007c0
        /*1ed4*/ 	.word	0x000000ff
        /*1ed8*/ 	.word	0x000388a0
        /*1edc*/ 	.short	0x0100
        /*1ede*/ 	.byte	0x08
	.zero		1


	//   ....[16]....
        /*1ee0*/ 	.word	0x000007d0
        /*1ee4*/ 	.word	0x000000ff
        /*1ee8*/ 	.word	0x00038898
        /*1eec*/ 	.short	0x0100
        /*1eee*/ 	.byte	0x08
	.zero		1


	//   ....[17]....
        /*1ef0*/ 	.word	0x000007e0
        /*1ef4*/ 	.word	0x000000ff
        /*1ef8*/ 	.word	0x000388a8
        /*1efc*/ 	.short	0x0100
        /*1efe*/ 	.byte	0x08
	.zero		1


	//   ....[18]....
        /*1f00*/ 	.word	0x00000910
        /*1f04*/ 	.word	0x000000ff
        /*1f08*/ 	.word	0x000388b0
        /*1f0c*/ 	.short	0x0100
        /*1f0e*/ 	.byte	0x08
	.zero		1


	//   ....[19]....
        /*1f10*/ 	.word	0x00000920
        /*1f14*/ 	.word	0x000000ff
        /*1f18*/ 	.word	0x000388c0
        /*1f1c*/ 	.short	0x0100
        /*1f1e*/ 	.byte	0x08
	.zero		1


	//   ....[20]....
        /*1f20*/ 	.word	0x00000930
        /*1f24*/ 	.word	0x000000ff
        /*1f28*/ 	.word	0x000388b8
        /*1f2c*/ 	.short	0x0100
        /*1f2e*/ 	.byte	0x08
	.zero		1


	//   ....[21]....
        /*1f30*/ 	.word	0x00000940
        /*1f34*/ 	.word	0x000000ff
        /*1f38*/ 	.word	0x000388c8
        /*1f3c*/ 	.short	0x0100
        /*1f3e*/ 	.byte	0x08
	.zero		1


	//   ....[22]....
        /*1f40*/ 	.word	0x00003cb0
        /*1f44*/ 	.word	0x00000070
        /*1f48*/ 	.word	0x00038890
        /*1f4c*/ 	.short	0x010a
        /*1f4e*/ 	.byte	0x3f
	.zero		1


	//   ....[23]....
        /*1f50*/ 	.word	0x00008110
        /*1f54*/ 	.word	0x00000070
        /*1f58*/ 	.word	0x00038890
        /*1f5c*/ 	.short	0x010a
        /*1f5e*/ 	.byte	0x3f
	.zero		1


	//   ....[24]....
        /*1f60*/ 	.word	0x0000c5c0
        /*1f64*/ 	.word	0x00000070
        /*1f68*/ 	.word	0x00038890
        /*1f6c*/ 	.short	0x010a
        /*1f6e*/ 	.byte	0x3f
	.zero		1


	//   ....[25]....
        /*1f70*/ 	.word	0x0000cb60
        /*1f74*/ 	.word	0x00000030
        /*1f78*/ 	.word	0x00000000
        /*1f7c*/ 	.short	0x0101
        /*1f7e*/ 	.byte	0x3f
	.zero		1


	//   ....[26]....
        /*1f80*/ 	.word	0x0000cba0
        /*1f84*/ 	.word	0x00000070
        /*1f88*/ 	.word	0x000388b0
        /*1f8c*/ 	.short	0x010a
        /*1f8e*/ 	.byte	0x3f
	.zero		1


	//   ....[27]....
        /*1f90*/ 	.word	0x0000d1a0
        /*1f94*/ 	.word	0x00000070
        /*1f98*/ 	.word	0x00000000
        /*1f9c*/ 	.short	0x0101
        /*1f9e*/ 	.byte	0x3f
	.zero		1


	//   ....[28]....
        /*1fa0*/ 	.word	0x0000dec0
        /*1fa4*/ 	.word	0x00000016
        /*1fa8*/ 	.word	0x00038800
        /*1fac*/ 	.short	0x010a
        /*1fae*/ 	.byte	0x3f
	.zero		1


	//   ....[29]....
        /*1fb0*/ 	.word	0x0000df10
        /*1fb4*/ 	.word	0x00000016
        /*1fb8*/ 	.word	0x00038800
        /*1fbc*/ 	.short	0x010a
        /*1fbe*/ 	.byte	0x3f
	.zero		1


	//   ....[30]....
        /*1fc0*/ 	.word	0x0000e4f0
        /*1fc4*/ 	.word	0x00000016
        /*1fc8*/ 	.word	0x00038800
        /*1fcc*/ 	.short	0x010a
        /*1fce*/ 	.byte	0x3f
	.zero		1


	//   ....[31]....
        /*1fd0*/ 	.word	0x00011b10
        /*1fd4*/ 	.word	0x00000016
        /*1fd8*/ 	.word	0x00038800
        /*1fdc*/ 	.short	0x010a
        /*1fde*/ 	.byte	0x3f
	.zero		1


	//   ....[32]....
        /*1fe0*/ 	.word	0x00015290
        /*1fe4*/ 	.word	0x00000000
        /*1fe8*/ 	.word	0x00038830
        /*1fec*/ 	.short	0x010a
        /*1fee*/ 	.byte	0x3f
	.zero		1


	//   ....[33]....
        /*1ff0*/ 	.word	0x00015340
        /*1ff4*/ 	.word	0x00000000
        /*1ff8*/ 	.word	0x00038830
        /*1ffc*/ 	.short	0x010a
        /*1ffe*/ 	.byte	0x3f
	.zero		1


	//   ....[34]....
        /*2000*/ 	.word	0x00017190
        /*2004*/ 	.word	0x00000025
        /*2008*/ 	.word	0x00000000
        /*200c*/ 	.short	0x0101
        /*200e*/ 	.byte	0x3f
	.zero		1


	//   ....[35]....
        /*2010*/ 	.word	0x000187e0
        /*2014*/ 	.word	0x00000009
        /*2018*/ 	.word	0x00038830
        /*201c*/ 	.short	0x010a
        /*201e*/ 	.byte	0x3f
	.zero		1


	//   ....[36]....
        /*2020*/ 	.word	0x00018830
        /*2024*/ 	.word	0x00000009
        /*2028*/ 	.word	0x00038830
        /*202c*/ 	.short	0x010a
        /*202e*/ 	.byte	0x3f
	.zero		1


	//   ....[37]....
        /*2030*/ 	.word	0x00018e50
        /*2034*/ 	.word	0x00000009
        /*2038*/ 	.word	0x00038850
        /*203c*/ 	.short	0x010a
        /*203e*/ 	.byte	0x3f
	.zero		1


	//   ....[38]....
        /*2040*/ 	.word	0x00018e90
        /*2044*/ 	.word	0x00000009
        /*2048*/ 	.word	0x00038850
        /*204c*/ 	.short	0x010a
        /*204e*/ 	.byte	0x3f
	.zero		1


	//   ....[39]....
        /*2050*/ 	.word	0x0001a5e0
        /*2054*/ 	.word	0x000000d6
        /*2058*/ 	.word	0x00000000
        /*205c*/ 	.short	0x0101
        /*205e*/ 	.byte	0x3f
	.zero		1


	//   ....[40]....
        /*2060*/ 	.word	0x0001ad20
        /*2064*/ 	.word	0x0000000f
        /*2068*/ 	.word	0x00000000
        /*206c*/ 	.short	0x0101
        /*206e*/ 	.byte	0x3f
	.zero		1


	//   ....[41]....
        /*2070*/ 	.word	0x0001b6f0
        /*2074*/ 	.word	0x00000002
        /*2078*/ 	.word	0x00038850
        /*207c*/ 	.short	0x010a
        /*207e*/ 	.byte	0x3f
	.zero		1


	//   ....[42]....
        /*2080*/ 	.word	0x0001b730
        /*2084*/ 	.word	0x00000002
        /*2088*/ 	.word	0x00038850
        /*208c*/ 	.short	0x010a
        /*208e*/ 	.byte	0x3f
	.zero		1


	//   ....[43]....
        /*2090*/ 	.word	0x0001c2e0
        /*2094*/ 	.word	0x00000000
        /*2098*/ 	.word	0x00000000
        /*209c*/ 	.short	0x0101
        /*209e*/ 	.byte	0x3f
	.zero		1


	//   ....[44]....
        /*20a0*/ 	.word	0x0001f8b0
        /*20a4*/ 	.word	0x00000008
        /*20a8*/ 	.word	0x00000000
        /*20ac*/ 	.short	0x0101
        /*20ae*/ 	.byte	0x3f
	.zero		1


	//   ....[45]....
        /*20b0*/ 	.word	0x00020320
        /*20b4*/ 	.word	0x0000000e
        /*20b8*/ 	.word	0x00000000
        /*20bc*/ 	.short	0x0101
        /*20be*/ 	.byte	0x3f
	.zero		1


	//   ....[46]....
        /*20c0*/ 	.word	0x000257e0
        /*20c4*/ 	.word	0x00000012
        /*20c8*/ 	.word	0x00038820
        /*20cc*/ 	.short	0x010a
        /*20ce*/ 	.byte	0x3f
	.zero		1


	//   ....[47]....
        /*20d0*/ 	.word	0x000258b0
        /*20d4*/ 	.word	0x00000005
        /*20d8*/ 	.word	0x000388a0
        /*20dc*/ 	.short	0x010a
        /*20de*/ 	.byte	0x3f
	.zero		1


	//   ....[48]....
        /*20e0*/ 	.word	0x00025bf0
        /*20e4*/ 	.word	0x00000005
        /*20e8*/ 	.word	0x000388c0
        /*20ec*/ 	.short	0x010a
        /*20ee*/ 	.byte	0x3f
	.zero		1


	//   ....[49]....
        /*20f0*/ 	.word	0x00026090
        /*20f4*/ 	.word	0x00000006
        /*20f8*/ 	.word	0x000388a0
        /*20fc*/ 	.short	0x010a
        /*20fe*/ 	.byte	0x3f
	.zero		1


	//   ....[50]....
        /*2100*/ 	.word	0x000263c0
        /*2104*/ 	.word	0x00000006
        /*2108*/ 	.word	0x000388c0
        /*210c*/ 	.short	0x010a
        /*210e*/ 	.byte	0x3f
	.zero		1


	//   ....[51]....
        /*2110*/ 	.word	0x000274c0
        /*2114*/ 	.word	0x00000000
        /*2118*/ 	.word	0x00038880
        /*211c*/ 	.short	0x010a
        /*211e*/ 	.byte	0x3f
	.zero		1


	//   ....[52]....
        /*2120*/ 	.word	0x000276c0
        /*2124*/ 	.word	0x00000000
        /*2128*/ 	.word	0x00038840
        /*212c*/ 	.short	0x010a
        /*212e*/ 	.byte	0x3f
	.zero		1


	//   ....[53]....
        /*2130*/ 	.word	0x000284b0
        /*2134*/ 	.word	0x00000012
        /*2138*/ 	.word	0x00038800
        /*213c*/ 	.short	0x0107
        /*213e*/ 	.byte	0x3f
	.zero		1


	//   ....[54]....
        /*2140*/ 	.word	0x000285b0
        /*2144*/ 	.word	0x00000012
        /*2148*/ 	.word	0x00038800
        /*214c*/ 	.short	0x0101
        /*214e*/ 	.byte	0x3f
	.zero		1


	//   ....[55]....
        /*2150*/ 	.word	0x000285d0
        /*2154*/ 	.word	0x00000012
        /*2158*/ 	.word	0x00038820
        /*215c*/ 	.short	0x010a
        /*215e*/ 	.byte	0x3f
	.zero		1


	//   ....[56]....
        /*2160*/ 	.word	0x000288f0
        /*2164*/ 	.word	0x00000006
        /*2168*/ 	.word	0x00038880
        /*216c*/ 	.short	0x010a
        /*216e*/ 	.byte	0x3f
	.zero		1


	//   ....[57]....
        /*2170*/ 	.word	0x00028c50
        /*2174*/ 	.word	0x00000006
        /*2178*/ 	.word	0x00038840
        /*217c*/ 	.short	0x010a
        /*217e*/ 	.byte	0x3f
	.zero		1


	//   ....[58]....
        /*2180*/ 	.word	0x00029010
        /*2184*/ 	.word	0x00000003
        /*2188*/ 	.word	0x00038870
        /*218c*/ 	.short	0x010a
        /*218e*/ 	.byte	0x3f
	.zero		1


	//   ....[59]....
        /*2190*/ 	.word	0x00029080
        /*2194*/ 	.word	0x00000003
        /*2198*/ 	.word	0x00038860
        /*219c*/ 	.short	0x010a
        /*219e*/ 	.byte	0x3f
	.zero		1


	//   ....[60]....
        /*21a0*/ 	.word	0x00029be0
        /*21a4*/ 	.word	0x00000003
        /*21a8*/ 	.word	0x00038850
        /*21ac*/ 	.short	0x0101
        /*21ae*/ 	.byte	0x3f
	.zero		1


	//   ....[61]....
        /*21b0*/ 	.word	0x00029c60
        /*21b4*/ 	.word	0x00000003
        /*21b8*/ 	.word	0x00000000
        /*21bc*/ 	.short	0x0101
        /*21be*/ 	.byte	0x3f
	.zero		1


	//   ....[62]....
        /*21c0*/ 	.word	0x00029ea0
        /*21c4*/ 	.word	0x00000000
        /*21c8*/ 	.word	0x00038870
        /*21cc*/ 	.short	0x010a
        /*21ce*/ 	.byte	0x3f
	.zero		1


	//   ....[63]....
        /*21d0*/ 	.word	0x00029f10
        /*21d4*/ 	.word	0x00000000
        /*21d8*/ 	.word	0x00038860
        /*21dc*/ 	.short	0x010a
        /*21de*/ 	.byte	0x3f
	.zero		1


	//   ....[64]....
        /*21e0*/ 	.word	0x0002aa00
        /*21e4*/ 	.word	0x00000000
        /*21e8*/ 	.word	0x00038850
        /*21ec*/ 	.short	0x0101
        /*21ee*/ 	.byte	0x3f
	.zero		1


	//   ....[65]....
        /*21f0*/ 	.word	0x0002aa50
        /*21f4*/ 	.word	0x00000000
        /*21f8*/ 	.word	0x00000000
        /*21fc*/ 	.short	0x0101
        /*21fe*/ 	.byte	0x3f
	.zero		1


	//   ....[66]....
        /*2200*/ 	.word	0x0002b960
        /*2204*/ 	.word	0x00000000
        /*2208*/ 	.word	0x00038820
        /*220c*/ 	.short	0x010a
        /*220e*/ 	.byte	0x3f
	.zero		1


	//   ....[67]....
        /*2210*/ 	.word	0x0002bb10
        /*2214*/ 	.word	0x00000006
        /*2218*/ 	.word	0x00000000
        /*221c*/ 	.short	0x010a
        /*221e*/ 	.byte	0x3f
	.zero		1


	//   ....[68]....
        /*2220*/ 	.word	0x0002bb80
        /*2224*/ 	.word	0x00000007
        /*2228*/ 	.word	0x00000000
        /*222c*/ 	.short	0x010a
        /*222e*/ 	.byte	0x3f
	.zero		1


	//   ....[69]....
        /*2230*/ 	.word	0x0002bbe0
        /*2234*/ 	.word	0x00000004
        /*2238*/ 	.word	0x00038860
        /*223c*/ 	.short	0x010a
        /*223e*/ 	.byte	0x3f
	.zero		1


	//   ....[70]....
        /*2240*/ 	.word	0x0002bc30
        /*2244*/ 	.word	0x00000003
        /*2248*/ 	.word	0x00038860
        /*224c*/ 	.short	0x010a
        /*224e*/ 	.byte	0x3f
	.zero		1


	//   ....[71]....
        /*2250*/ 	.word	0x0002bc70
        /*2254*/ 	.word	0x00000004
        /*2258*/ 	.word	0x00038880
        /*225c*/ 	.short	0x010a
        /*225e*/ 	.byte	0x3f
	.zero		1


	//   ....[72]....
        /*2260*/ 	.word	0x0002bc90
        /*2264*/ 	.word	0x00000003
        /*2268*/ 	.word	0x00038880
        /*226c*/ 	.short	0x010a
        /*226e*/ 	.byte	0x3f
	.zero		1


	//   ....[73]....
        /*2270*/ 	.word	0x0002bcf0
        /*2274*/ 	.word	0x00000070
        /*2278*/ 	.word	0x00038890
        /*227c*/ 	.short	0x010a
        /*227e*/ 	.byte	0x3f
	.zero		1


	//   ....[74]....
        /*2280*/ 	.word	0x0002bd40
        /*2284*/ 	.word	0x00000070
        /*2288*/ 	.word	0x00038890
        /*228c*/ 	.short	0x010a
        /*228e*/ 	.byte	0x3f
	.zero		1


	//   ....[75]....
        /*2290*/ 	.word	0x0002bd90
        /*2294*/ 	.word	0x00000070
        /*2298*/ 	.word	0x00038890
        /*229c*/ 	.short	0x010a
        /*229e*/ 	.byte	0x3f
	.zero		1


	//   ....[76]....
        /*22a0*/ 	.word	0x0002bde0
        /*22a4*/ 	.word	0x00000070
        /*22a8*/ 	.word	0x000388b0
        /*22ac*/ 	.short	0x010a
        /*22ae*/ 	.byte	0x3f
	.zero		1


	//   ....[77]....
        /*22b0*/ 	.word	0x0002c0a0
        /*22b4*/ 	.word	0x00000016
        /*22b8*/ 	.word	0x00038800
        /*22bc*/ 	.short	0x010a
        /*22be*/ 	.byte	0x3f
	.zero		1


	//   ....[78]....
        /*22c0*/ 	.word	0x0002c2b0
        /*22c4*/ 	.word	0x00000016
        /*22c8*/ 	.word	0x00038800
        /*22cc*/ 	.short	0x010a
        /*22ce*/ 	.byte	0x3f
	.zero		1


	//   ....[79]....
        /*22d0*/ 	.word	0x0002c300
        /*22d4*/ 	.word	0x00000000
        /*22d8*/ 	.word	0x00038830
        /*22dc*/ 	.short	0x010a
        /*22de*/ 	.byte	0x3f
	.zero		1


	//   ....[80]....
        /*22e0*/ 	.word	0x0002c350
        /*22e4*/ 	.word	0x00000009
        /*22e8*/ 	.word	0x00038830
        /*22ec*/ 	.short	0x010a
        /*22ee*/ 	.byte	0x3f
	.zero		1


	//   ....[81]....
        /*22f0*/ 	.word	0x0002c3a0
        /*22f4*/ 	.word	0x00000009
        /*22f8*/ 	.word	0x00038850
        /*22fc*/ 	.short	0x010a
        /*22fe*/ 	.byte	0x3f
	.zero		1


	//   ....[82]....
        /*2300*/ 	.word	0x0002c3f0
        /*2304*/ 	.word	0x00000002
        /*2308*/ 	.word	0x00038850
        /*230c*/ 	.short	0x010a
        /*230e*/ 	.byte	0x3f
	.zero		1


	//   ....[83]....
        /*2310*/ 	.word	0x00030bd0
        /*2314*/ 	.word	0x00000012
        /*2318*/ 	.word	0x00038820
        /*231c*/ 	.short	0x010a
        /*231e*/ 	.byte	0x3f
	.zero		1


	//   ....[84]....
        /*2320*/ 	.word	0x00030c20
        /*2324*/ 	.word	0x00000005
        /*2328*/ 	.word	0x000388a0
        /*232c*/ 	.short	0x010a
        /*232e*/ 	.byte	0x3f
	.zero		1


	//   ....[85]....
        /*2330*/ 	.word	0x00030c70
        /*2334*/ 	.word	0x00000005
        /*2338*/ 	.word	0x000388c0
        /*233c*/ 	.short	0x010a
        /*233e*/ 	.byte	0x3f
	.zero		1


	//   ....[86]....
        /*2340*/ 	.word	0x00030cc0
        /*2344*/ 	.word	0x00000006
        /*2348*/ 	.word	0x000388a0
        /*234c*/ 	.short	0x010a
        /*234e*/ 	.byte	0x3f
	.zero		1


	//   ....[87]....
        /*2350*/ 	.word	0x00030d10
        /*2354*/ 	.word	0x00000006
        /*2358*/ 	.word	0x000388c0
        /*235c*/ 	.short	0x010a
        /*235e*/ 	.byte	0x3f
	.zero		1


	//   ....[88]....
        /*2360*/ 	.word	0x00030eb0
        /*2364*/ 	.word	0x00000000
        /*2368*/ 	.word	0x00038880
        /*236c*/ 	.short	0x010a
        /*236e*/ 	.byte	0x3f
	.zero		1


	//   ....[89]....
        /*2370*/ 	.word	0x00030f00
        /*2374*/ 	.word	0x00000000
        /*2378*/ 	.word	0x00038840
        /*237c*/ 	.short	0x010a
        /*237e*/ 	.byte	0x3f
	.zero		1


	//   ....[90]....
        /*2380*/ 	.word	0x00031a30
        /*2384*/ 	.word	0x00000012
        /*2388*/ 	.word	0x00038820
        /*238c*/ 	.short	0x010a
        /*238e*/ 	.byte	0x3f
	.zero		1


	//   ....[91]....
        /*2390*/ 	.word	0x00031a80
        /*2394*/ 	.word	0x00000006
        /*2398*/ 	.word	0x00038880
        /*239c*/ 	.short	0x010a
        /*239e*/ 	.byte	0x3f
	.zero		1


	//   ....[92]....
        /*23a0*/ 	.word	0x00031ad0
        /*23a4*/ 	.word	0x00000006
        /*23a8*/ 	.word	0x00038840
        /*23ac*/ 	.short	0x010a
        /*23ae*/ 	.byte	0x3f
	.zero		1


	//   ....[93]....
        /*23b0*/ 	.word	0x00031b20
        /*23b4*/ 	.word	0x00000003
        /*23b8*/ 	.word	0x00038870
        /*23bc*/ 	.short	0x010a
        /*23be*/ 	.byte	0x3f
	.zero		1


	//   ....[94]....
        /*23c0*/ 	.word	0x00031b70
        /*23c4*/ 	.word	0x00000003
        /*23c8*/ 	.word	0x00038860
        /*23cc*/ 	.short	0x010a
        /*23ce*/ 	.byte	0x3f
	.zero		1


	//   ....[95]....
        /*23d0*/ 	.word	0x00031bc0
        /*23d4*/ 	.word	0x00000000
        /*23d8*/ 	.word	0x00038870
        /*23dc*/ 	.short	0x010a
        /*23de*/ 	.byte	0x3f
	.zero		1


	//   ....[96]....
        /*23e0*/ 	.word	0x00031c10
        /*23e4*/ 	.word	0x00000000
        /*23e8*/ 	.word	0x00038860
        /*23ec*/ 	.short	0x010a
        /*23ee*/ 	.byte	0x3f
	.zero		1


	//   ....[97]....
        /*23f0*/ 	.word	0x00032740
        /*23f4*/ 	.word	0x00000000
        /*23f8*/ 	.word	0x00038820
        /*23fc*/ 	.short	0x010a
        /*23fe*/ 	.byte	0x3f
	.zero		1


	//   ....[98]....
        /*2400*/ 	.word	0x000328e0
        /*2404*/ 	.word	0x00000006
        /*2408*/ 	.word	0x00000000
        /*240c*/ 	.short	0x010a
        /*240e*/ 	.byte	0x3f
	.zero		1


	//   ....[99]....
        /*2410*/ 	.word	0x00032930
        /*2414*/ 	.word	0x00000007
        /*2418*/ 	.word	0x00000000
        /*241c*/ 	.short	0x010a
        /*241e*/ 	.byte	0x3f
	.zero		1


	//   ....[100]....
        /*2420*/ 	.word	0x00032980
        /*2424*/ 	.word	0x00000004
        /*2428*/ 	.word	0x00038860
        /*242c*/ 	.short	0x010a
        /*242e*/ 	.byte	0x3f
	.zero		1


	//   ....[101]....
        /*2430*/ 	.word	0x000329d0
        /*2434*/ 	.word	0x00000003
        /*2438*/ 	.word	0x00038860
        /*243c*/ 	.short	0x010a
        /*243e*/ 	.byte	0x3f
	.zero		1


	//   ....[102]....
        /*2440*/ 	.word	0x00032a20
        /*2444*/ 	.word	0x00000004
        /*2448*/ 	.word	0x00038880
        /*244c*/ 	.short	0x010a
        /*244e*/ 	.byte	0x3f
	.zero		1


	//----- nvinfo : EIATTR_NUM_MBARRIERS
	.align		4
.L_405:
        /*2450*/ 	.byte	0x03, 0x38
        /*2452*/ 	.short	0x0016


	//----- nvinfo : EIATTR_EXIT_INSTR_OFFSETS
	.align		4
        /*2454*/ 	.byte	0x04, 0x1c
        /*2456*/ 	.short	(.L_407 - .L_406)


	//   ....[0]....
.L_406:
        /*2458*/ 	.word	0x0002bce0


	//----- nvinfo : EIATTR_MAX_THREADS
	.align		4
.L_407:
        /*245c*/ 	.byte	0x04, 0x05
        /*245e*/ 	.short	(.L_409 - .L_408)
.L_408:
        /*2460*/ 	.word	0x00000180
        /*2464*/ 	.word	0x00000001
        /*2468*/ 	.word	0x00000001


	//----- nvinfo : EIATTR_CRS_STACK_SIZE
	.align		4
.L_409:
        /*246c*/ 	.byte	0x04, 0x1e
        /*246e*/ 	.short	(.L_411 - .L_410)
.L_410:
        /*2470*/ 	.word	0x00000000


	//----- nvinfo : EIATTR_CBANK_PARAM_SIZE
	.align		4
.L_411:
        /*2474*/ 	.byte	0x03, 0x19
        /*2476*/ 	.short	0x0af0


	//----- nvinfo : EIATTR_PARAM_CBANK
	.align		4
        /*2478*/ 	.byte	0x04, 0x0a
        /*247a*/ 	.short	(.L_413 - .L_412)
	.align		4
.L_412:
        /*247c*/ 	.word	index@(.nv.constant0._ZN7cutlass13device_kernelIN5flash11enable_sm90INS1_16FlashAttnFwdSm90INS1_25CollectiveMainloopFwdSm90ILi2EN4cute5tupleIJNS5_1CILi1EEES8_S8_EEENS6_IJNS7_ILi128EEESA_NS7_ILi256EEEEEELi256ENS_12float_e4m3_tEfNS_4arch4Sm90ELb0ELb0ELb1ELb1ELb0ELb1ELb0ELb1ELb1ELb1ELb1ELb0EEENS1_21CollectiveEpilogueFwdINS6_IJSA_SB_SA_EEES9_NS_10bfloat16_tESF_Li256ELb1ELb1ELb1ELb1EEENS1_36VarlenDynamicPersistentTileSchedulerILi128ELi128ELi256ELi128ELb1ELb1ELb1ELb0ELb1ELb1EEEEEEEEEvNT_6ParamsE)
        /*2480*/ 	.short	0x0210
        /*2482*/ 	.short	0x0af0


	//----- nvinfo : EIATTR_SW_WAR
	.align		4
.L_413:
        /*2484*/ 	.byte	0x04, 0x36
        /*2486*/ 	.short	(.L_415 - .L_414)
.L_414:
        /*2488*/ 	.word	0x00000008
.L_415:


//--------------------- .nv.info._ZN7cutlass13device_kernelIN5flash11enable_sm90INS1_16FlashAttnFwdSm90INS1_25CollectiveMainloopFwdSm90ILi2EN4cute5tupleIJNS5_1CILi1EEES8_S8_EEENS6_IJNS7_ILi128EEENS7_ILi64EEENS7_ILi256EEEEEELi256ENS_12float_e4m3_tEfNS_4arch4Sm90ELb0ELb1ELb1ELb0ELb0ELb0ELb0ELb1ELb1ELb1ELb1ELb0EEENS1_21CollectiveEpilogueFwdINS6_IJSA_SC_SB_EEES9_NS_10bfloat16_tESG_Li256ELb0ELb1ELb1ELb1EEENS1_19SingleTileSchedulerILb0ELb1ELb1ELi128EEEEEEEEEvNT_6ParamsE --------------------------
	.section	.nv.info._ZN7cutlass13device_kernelIN5flash11enable_sm90INS1_16FlashAttnFwdSm90INS1_25CollectiveMainloopFwdSm90ILi2EN4cute5tupleIJNS5_1CILi1EEES8_S8_EEENS6_IJNS7_ILi128EEENS7_ILi64EEENS7_ILi256EEEEEELi256ENS_12float_e4m3_tEfNS_4arch4Sm90ELb0ELb1ELb1ELb0ELb0ELb0ELb0ELb1ELb1ELb1ELb1ELb0EEENS1_21CollectiveEpilogueFwdINS6_IJSA_SC_SB_EEES9_NS_10bfloat16_tESG_Li256ELb0ELb1ELb1ELb1EEENS1_19SingleTileSchedulerILb0ELb1ELb1ELi128EEEEEEEEEvNT_6ParamsE,"",@"SHT_CUDA_INFO"
	.sectionflags	@""
	.align	4


	//----- nvinfo : EIATTR_CUDA_API_VERSION
	.align		4
        /*0000*/ 	.byte	0x04, 0x37
        /*0002*/ 	.short	(.L_417 - .L_416)
.L_416:
        /*0004*/ 	.word	0x00000082


	//----- nvinfo : EIATTR_KPARAM_INFO
	.align		4
.L_417:
        /*0008*/ 	.byte	0x04, 0x17
        /*000a*/ 	.short	(.L_419 - .L_418)
.L_418:
        /*000c*/ 	.word	0x00000000
        /*0010*/ 	.short	0x0000
        /*0012*/ 	.short	0x0070
        /*0014*/ 	.byte	0x00, 0xf0, 0x01, 0x28


	//----- nvinfo : EIATTR_SPARSE_MMA_MASK
	.align		4
.L_419:
        /*0018*/ 	.byte	0x03, 0x50
        /*001a*/ 	.short	0x0000


	//----- nvinfo : EIATTR_MAXREG_COUNT
	.align		4
        /*001c*/ 	.byte	0x03, 0x1b
        /*001e*/ 	.short	0x00a8


	//----- nvinfo : EIATTR_NUM_BARRIERS
	.align		4
        /*0020*/ 	.byte	0x02, 0x4c
        /*0022*/ 	.byte	0x10
	.zero		1


	//----- nvinfo : EIATTR_EXTERNS
	.align		4
        /*0024*/ 	.byte	0x04, 0x0f
        /*0026*/ 	.short	(.L_421 - .L_420)


	//   ....[0]....
	.align		4
.L_420:
        /*0028*/ 	.word	index@(__assertfail)


	//----- nvinfo : EIATTR_ANNOTATIONS
	.align		4
.L_421:
        /*002c*/ 	.byte	0x04, 0x55
        /*002e*/ 	.short	(.L_423 - .L_422)


	//   ....[0]....
.L_422:
        /* <DEDUP_REMOVED lines=10> */


	//----- nvinfo : EIATTR_MERCURY_ISA_VERSION
	.align		4
.L_423:
        /*00c0*/ 	.byte	0x03, 0x5f
        /*00c2*/ 	.short	0x0101


	//----- nvinfo : EIATTR_INT_WARP_WIDE_INSTR_OFFSETS
	.align		4
        /*00c4*/ 	.byte	0x04, 0x31
        /*00c6*/ 	.short	(.L_425 - .L_424)


	//   ....[0]....
.L_424:
        /*00c8*/ 	.word	0x00000130


	//   ....[1]....
        /*00cc*/ 	.word	0x00000170


	//   ....[2]....
        /*00d0*/ 	.word	0x000001e0


	//----- nvinfo : EIATTR_COOP_GROUP_MASK_REGIDS
	.align		4
.L_425:
        /*00d4*/ 	.byte	0x04, 0x29
        /*00d6*/ 	.short	(.L_427 - .L_426)


	//   ....[0]....
.L_426:
        /*00d8*/ 	.word	0xffffffff


	//   ....[1]....
        /*00dc*/ 	.word	0xffffffff


	//   ....[2]....
        /*00e0*/ 	.word	0xffffffff


	//   ....[3]....
        /*00e4*/ 	.word	0xffffffff


	//   ....[4]....
        /*00e8*/ 	.word	0xffffffff


	//   ....[5]....
        /*00ec*/ 	.word	0xffffffff


	//   ....[6]....
        /*00f0*/ 	.word	0xffffffff


	//   ....[7]....
        /*00f4*/ 	.word	0xffffffff


	//   ....[8]....
        /*00f8*/ 	.word	0xffffffff


	//   ....[9]....
        /*00fc*/ 	.word	0xffffffff


	//   ....[10]....
        /*0100*/ 	.word	0xffffffff


	//   ....[11]....
        /*0104*/ 	.word	0xffffffff


	//   ....[12]....
        /*0108*/ 	.word	0xffffffff


	//   ....[13]....
        /*010c*/ 	.word	0xffffffff


	//   ....[14]....
        /*0110*/ 	.word	0xffffffff


	//   ....[15]....
        /*0114*/ 	.word	0xffffffff


	//   ....[16]....
        /*0118*/ 	.word	0xffffffff


	//   ....[17]....
        /*011c*/ 	.word	0xffffffff


	//   ....[18]....
        /*0120*/ 	.word	0xffffffff


	//   ....[19]....
        /*0124*/ 	.word	0xffffffff


	//   ....[20]....
        /*0128*/ 	.word	0xffffffff


	//   ....[21]....
        /*012c*/ 	.word	0xffffffff


	//   ....[22]....
        /*0130*/ 	.word	0xffffffff


	//   ....[23]....
        /*0134*/ 	.word	0xffffffff


	//   ....[24]....
        /*0138*/ 	.word	0xffffffff


	//   ....[25]....
        /*013c*/ 	.word	0xffffffff


	//   ....[26]....
        /*0140*/ 	.word	0xffffffff


	//   ....[27]....
        /*0144*/ 	.word	0xffffffff


	//   ....[28]....
        /*0148*/ 	.word	0xffffffff


	//   ....[29]....
        /*014c*/ 	.word	0xffffffff


	//   ....[30]....
        /*0150*/ 	.word	0xffffffff


	//   ....[31]....
        /*0154*/ 	.word	0xffffffff


	//   ....[32]....
        /*0158*/ 	.word	0xffffffff


	//   ....[33]....
        /*015c*/ 	.word	0xffffffff


	//   ....[34]....
        /*0160*/ 	.word	0xffffffff


	//   ....[35]....
        /*0164*/ 	.word	0xffffffff


	//   ....[36]....
        /*0168*/ 	.word	0xffffffff


	//   ....[37]....
        /*016c*/ 	.word	0xffffffff


	//   ....[38]....
        /*0170*/ 	.word	0xffffffff


	//   ....[39]....
        /*0174*/ 	.word	0xffffffff


	//   ....[40]....
        /*0178*/ 	.word	0xffffffff


	//   ....[41]....
        /*017c*/ 	.word	0xffffffff


	//   ....[42]....
        /*0180*/ 	.word	0xffffffff


	//   ....[43]....
        /*0184*/ 	.word	0xffffffff


	//   ....[44]....
        /*0188*/ 	.word	0xffffffff


	//   ....[45]....
        /*018c*/ 	.word	0xffffffff


	//   ....[46]....
        /*0190*/ 	.word	0xffffffff


	//   ....[47]....
        /*0194*/ 	.word	0xffffffff


	//   ....[48]....
        /*0198*/ 	.word	0xffffffff


	//   ....[49]....
        /*019c*/ 	.word	0xffffffff


	//   ....[50]....
        /*01a0*/ 	.word	0xffffffff


	//   ....[51]....
        /*01a4*/ 	.word	0xffffffff


	//   ....[52]....
        /*01a8*/ 	.word	0xffffffff


	//   ....[53]....
        /*01ac*/ 	.word	0xffffffff


	//   ....[54]....
        /*01b0*/ 	.word	0xffffffff


	//   ....[55]....
        /*01b4*/ 	.word	0xffffffff


	//   ....[56]....
        /*01b8*/ 	.word	0xffffffff


	//   ....[57]....
        /*01bc*/ 	.word	0xffffffff


	//   ....[58]....
        /*01c0*/ 	.word	0xffffffff


	//   ....[59]....
        /*01c4*/ 	.word	0xffffffff


	//   ....[60]....
        /*01c8*/ 	.word	0xffffffff


	//   ....[61]....
        /*01cc*/ 	.word	0xffffffff


	//   ....[62]....
        /*01d0*/ 	.word	0xffffffff


	//   ....[63]....
        /*01d4*/ 	.word	0xffffffff


	//   ....[64]....
        /*01d8*/ 	.word	0xffffffff


	//   ....[65]....
        /*01dc*/ 	.word	0xffffffff


	//   ....[66]....
        /*01e0*/ 	.word	0xffffffff


	//   ....[67]....
        /*01e4*/ 	.word	0xffffffff


	//   ....[68]....
        /*01e8*/ 	.word	0xffffffff


	//   ....[69]....
        /*01ec*/ 	.word	0xffffffff


	//   ....[70]....
        /*01f0*/ 	.word	0xffffffff


	//   ....[71]....
        /*01f4*/ 	.word	0xffffffff


	//   ....[72]....
        /*01f8*/ 	.word	0xffffffff


	//   ....[73]....
        /*01fc*/ 	.word	0xffffffff


	//   ....[74]....
        /*0200*/ 	.word	0xffffffff


	//   ....[75]....
        /*0204*/ 	.word	0xffffffff


	//   ....[76]....
        /*0208*/ 	.word	0xffffffff


	//   ....[77]....
        /*020c*/ 	.word	0xffffffff


	//   ....[78]....
        /*0210*/ 	.word	0xffffffff


	//   ....[79]....
        /*0214*/ 	.word	0xffffffff


	//   ....[80]....
        /*0218*/ 	.word	0xffffffff


	//   ....[81]....
        /*021c*/ 	.word	0xffffffff


	//   ....[82]....
        /*0220*/ 	.word	0xffffffff


	//   ....[83]....
        /*0224*/ 	.word	0xffffffff


	//   ....[84]....
        /*0228*/ 	.word	0xffffffff


	//   ....[85]....
        /*022c*/ 	.word	0xffffffff


	//   ....[86]....
        /*0230*/ 	.word	0xffffffff


	//   ....[87]....
        /*0234*/ 	.word	0xffffffff


	//   ....[88]....
        /*0238*/ 	.word	0xffffffff


	//   ....[89]....
        /*023c*/ 	.word	0xffffffff


	//   ....[90]....
        /*0240*/ 	.word	0xffffffff


	//   ....[91]....
        /*0244*/ 	.word	0xffffffff


	//   ....[92]....
        /*0248*/ 	.word	0xffffffff


	//   ....[93]....
        /*024c*/ 	.word	0xffffffff


	//   ....[94]....
        /*0250*/ 	.word	0xffffffff


	//   ....[95]....
        /*0254*/ 	.word	0xffffffff


	//   ....[96]....
        /*0258*/ 	.word	0xffffffff


	//   ....[97]....
        /*025c*/ 	.word	0xffffffff


	//   ....[98]....
        /*0260*/ 	.word	0xffffffff


	//   ....[99]....
        /*0264*/ 	.word	0xffffffff


	//   ....[100]....
        /*0268*/ 	.word	0xffffffff


	//   ....[101]....
        /*026c*/ 	.word	0xffffffff


	//   ....[102]....
        /*0270*/ 	.word	0xffffffff


	//   ....[103]....
        /*0274*/ 	.word	0xffffffff


	//   ....[104]....
        /*0278*/ 	.word	0xffffffff


	//   ....[105]....
        /*027c*/ 	.word	0xffffffff


	//   ....[106]....
        /*0280*/ 	.word	0xffffffff


	//   ....[107]....
        /*0284*/ 	.word	0xffffffff


	//   ....[108]....
        /*0288*/ 	.word	0xffffffff


	//   ....[109]....
        /*028c*/ 	.word	0xffffffff


	//   ....[110]....
        /*0290*/ 	.word	0xffffffff


	//   ....[111]....
        /*0294*/ 	.word	0xffffffff


	//   ....[112]....
        /*0298*/ 	.word	0xffffffff


	//   ....[113]....
        /*029c*/ 	.word	0xffffffff


	//   ....[114]....
        /*02a0*/ 	.word	0xffffffff


	//   ....[115]....
        /*02a4*/ 	.word	0xffffffff


	//   ....[116]....
        /*02a8*/ 	.word	0xffffffff


	//   ....[117]....
        /*02ac*/ 	.word	0xffffffff


	//   ....[118]....
        /*02b0*/ 	.word	0xffffffff


	//   ....[119]....
        /*02b4*/ 	.word	0xffffffff


	//   ....[120]....
        /*02b8*/ 	.word	0xffffffff


	//   ....[121]....
        /*02bc*/ 	.word	0xffffffff


	//   ....[122]....
        /*02c0*/ 	.word	0xffffffff


	//   ....[123]....
        /*02c4*/ 	.word	0xffffffff


	//   ....[124]....
        /*02c8*/ 	.word	0xffffffff


	//   ....[125]....
        /*02cc*/ 	.word	0xffffffff


	//   ....[126]....
        /*02d0*/ 	.word	0xffffffff


	//   ....[127]....
        /*02d4*/ 	.word	0xffffffff


	//   ....[128]....
        /*02d8*/ 	.word	0xffffffff


	//   ....[129]....
        /*02dc*/ 	.word	0xffffffff


	//   ....[130]....
        /*02e0*/ 	.word	0xffffffff


	//   ....[131]....
        /*02e4*/ 	.word	0xffffffff


	//   ....[132]....
        /*02e8*/ 	.word	0xffffffff


	//   ....[133]....
        /*02ec*/ 	.word	0xffffffff


	//   ....[134]....
        /*02f0*/ 	.word	0xffffffff


	//   ....[135]....
        /*02f4*/ 	.word	0xffffffff


	//   ....[136]....
        /*02f8*/ 	.word	0xffffffff


	//   ....[137]....
        /*02fc*/ 	.word	0xffffffff


	//   ....[138]....
        /*0300*/ 	.word	0xffffffff


	//   ....[139]....
        /*0304*/ 	.word	0xffffffff


	//   ....[140]....
        /*0308*/ 	.word	0xffffffff


	//   ....[141]....
        /*030c*/ 	.word	0xffffffff


	//   ....[142]....
        /*0310*/ 	.word	0xffffffff


	//   ....[143]....
        /*0314*/ 	.word	0xffffffff


	//   ....[144]....
        /*0318*/ 	.word	0xffffffff


	//   ....[145]....
        /*031c*/ 	.word	0xffffffff


	//   ....[146]....
        /*0320*/ 	.word	0xffffffff


	//   ....[147]....
        /*0324*/ 	.word	0xffffffff


	//   ....[148]....
        /*0328*/ 	.word	0xffffffff


	//   ....[149]....
        /*032c*/ 	.word	0xffffffff


	//   ....[150]....
        /*0330*/ 	.word	0xffffffff


	//   ....[151]....
        /*0334*/ 	.word	0xffffffff


	//   ....[152]....
        /*0338*/ 	.word	0xffffffff


	//   ....[153]....
        /*033c*/ 	.word	0xffffffff


	//   ....[154]....
        /*0340*/ 	.word	0xffffffff


	//   ....[155]....
        /*0344*/ 	.word	0xffffffff


	//   ....[156]....
        /*0348*/ 	.word	0xffffffff


	//   ....[157]....
        /*034c*/ 	.word	0xffffffff


	//   ....[158]....
        /*0350*/ 	.word	0xffffffff


	//   ....[159]....
        /*0354*/ 	.word	0xffffffff


	//   ....[160]....
        /*0358*/ 	.word	0xffffffff


	//   ....[161]....
        /*035c*/ 	.word	0xffffffff


	//   ....[162]....
        /*0360*/ 	.word	0xffffffff


	//   ....[163]....
        /*0364*/ 	.word	0xffffffff


	//   ....[164]....
        /*0368*/ 	.word	0xffffffff


	//   ....[165]....
        /*036c*/ 	.word	0xffffffff


	//   ....[166]....
        /*0370*/ 	.word	0xffffffff


	//   ....[167]....
        /*0374*/ 	.word	0xffffffff


	//   ....[168]....
        /*0378*/ 	.word	0xffffffff


	//   ....[169]....
        /*037c*/ 	.word	0xffffffff


	//   ....[170]....
        /*0380*/ 	.word	0xffffffff


	//   ....[171]....
        /*0384*/ 	.word	0xffffffff


	//   ....[172]....
        /*0388*/ 	.word	0xffffffff


	//   ....[173]....
        /*038c*/ 	.word	0xffffffff


	//   ....[174]....
        /*0390*/ 	.word	0xffffffff


	//   ....[175]....
        /*0394*/ 	.word	0xffffffff


	//   ....[176]....
        /*0398*/ 	.word	0xffffffff


	//   ....[177]....
        /*039c*/ 	.word	0xffffffff


	//   ....[178]....
        /*03a0*/ 	.word	0xffffffff


	//   ....[179]....
        /*03a4*/ 	.word	0xffffffff


	//   ....[180]....
        /*03a8*/ 	.word	0xffffffff


	//   ....[181]....
        /*03ac*/ 	.word	0xffffffff


	//   ....[182]....
        /*03b0*/ 	.word	0xffffffff


	//   ....[183]....
        /*03b4*/ 	.word	0xffffffff


	//   ....[184]....
        /*03b8*/ 	.word	0xffffffff


	//   ....[185]....
        /*03bc*/ 	.word	0xffffffff


	//   ....[186]....
        /*03c0*/ 	.word	0xffffffff


	//   ....[187]....
        /*03c4*/ 	.word	0xffffffff


	//   ....[188]....
        /*03c8*/ 	.word	0xffffffff


	//   ....[189]....
        /*03cc*/ 	.word	0x0500000f


	//   ....[190]....
        /*03d0*/ 	.word	0x0500000f


	//   ....[191]....
        /*03d4*/ 	.word	0x0500000f


	//   ....[192]....
        /*03d8*/ 	.word	0x0500000f


	//   ....[193]....
        /*03dc*/ 	.word	0x0500000f


	//   ....[194]....
        /*03e0*/ 	.word	0x0500000f


	//   ....[195]....
        /*03e4*/ 	.word	0x0500000f


	//   ....[196]....
        /*03e8*/ 	.word	0x0500000f


	//   ....[197]....
        /*03ec*/ 	.word	0x0500000f


	//   ....[198]....
        /*03f0*/ 	.word	0x0500000f


	//   ....[199]....
        /*03f4*/ 	.word	0x0500000f


	//   ....[200]....
        /*03f8*/ 	.word	0x0500000f


	//   ....[201]....
        /*03fc*/ 	.word	0x0500000f


	//   ....[202]....
        /*0400*/ 	.word	0x0500000f


	//   ....[203]....
        /*0404*/ 	.word	0x0500000f


	//   ....[204]....
        /*0408*/ 	.word	0x0500000f


	//   ....[205]....
        /*040c*/ 	.word	0x0500000f


	//----- nvinfo : EIATTR_COOP_GROUP_INSTR_OFFSETS
	.align		4
.L_427:
        /*0410*/ 	.byte	0x04, 0x28
        /*0412*/ 	.short	(.L_429 - .L_428)


	//   ....[0]....
.L_428:
        /*0414*/ 	.word	0x00000070


	//   ....[1]....
        /*0418*/ 	.word	0x00000140


	//   ....[2]....
        /*041c*/ 	.word	0x00000190


	//   ....[3]....
        /*0420*/ 	.word	0x000003c0


	//   ....[4]....
        /*0424*/ 	.word	0x00000520


	//   ....[5]....
        /*0428*/ 	.word	0x00000640


	//   ....[6]....
        /*042c*/ 	.word	0x000007a0


	//   ....[7]....
        /*0430*/ 	.word	0x00001760


	//   ....[8]....
        /*0434*/ 	.word	0x000022e0


	//   ....[9]....
        /*0438*/ 	.word	0x00002a70


	//   ....[10]....
        /*043c*/ 	.word	0x00003460


	//   ....[11]....
        /*0440*/ 	.word	0x00003480


	//   ....[12]....
        /*0444*/ 	.word	0x00003b10


	//   ....[13]....
        /*0448*/ 	.word	0x00003b70


	//   ....[14]....
        /*044c*/ 	.word	0x000054d0


	//   ....[15]....
        /*0450*/ 	.word	0x000057e0


	//   ....[16]....
        /*0454*/ 	.word	0x00005ec0


	//   ....[17]....
        /*0458*/ 	.word	0x00005f20


	//   ....[18]....
        /*045c*/ 	.word	0x00006340


	//   ....[19]....
        /*0460*/ 	.word	0x000063e0


	//   ....[20]....
        /*0464*/ 	.word	0x00008170


	//   ....[21]....
        /*0468*/ 	.word	0x000081c0


	//   ....[22]....
        /*046c*/ 	.word	0x000081d0


	//   ....[23]....
        /*0470*/ 	.word	0x00008200


	//   ....[24]....
        /*0474*/ 	.word	0x00009df0


	//   ....[25]....
        /*0478*/ 	.word	0x0000a1f0


	//   ....[26]....
        /*047c*/ 	.word	0x0000a730


	//   ....[27]....
        /*0480*/ 	.word	0x0000a830


	//   ....[28]....
        /*0484*/ 	.word	0x0000ab60


	//   ....[29]....
        /*0488*/ 	.word	0x0000ac10


	//   ....[30]....
        /*048c*/ 	.word	0x0000be30


	//   ....[31]....
        /*0490*/ 	.word	0x0000be40


	//   ....[32]....
        /*0494*/ 	.word	0x0000be70


	//   ....[33]....
        /*0498*/ 	.word	0x0000be80


	//   ....[34]....
        /*049c*/ 	.word	0x0000d4b0


	//   ....[35]....
        /*04a0*/ 	.word	0x0000d4e0


	//   ....[36]....
        /*04a4*/ 	.word	0x0000d500


	//   ....[37]....
        /*04a8*/ 	.word	0x0000d510


	//   ....[38]....
        /*04ac*/ 	.word	0x0000d520


	//   ....[39]....
        /*04b0*/ 	.word	0x0000d530


	//   ....[40]....
        /*04b4*/ 	.word	0x0000d540


	//   ....[41]....
        /*04b8*/ 	.word	0x0000d550


	//   ....[42]....
        /*04bc*/ 	.word	0x0000d570


	//   ....[43]....
        /*04c0*/ 	.word	0x0000d580


	//   ....[44]....
        /*04c4*/ 	.word	0x0000d590


	//   ....[45]....
        /*04c8*/ 	.word	0x0000d5a0


	//   ....[46]....
        /*04cc*/ 	.word	0x0000d5b0


	//   ....[47]....
        /*04d0*/ 	.word	0x0000d5c0


	//   ....[48]....
        /*04d4*/ 	.word	0x0000d5e0


	//   ....[49]....
        /*04d8*/ 	.word	0x0000d5f0


	//   ....[50]....
        /*04dc*/ 	.word	0x0000d600


	//   ....[51]....
        /*04e0*/ 	.word	0x0000d610


	//   ....[52]....
        /*04e4*/ 	.word	0x0000d620


	//   ....[53]....
        /*04e8*/ 	.word	0x0000d630


	//   ....[54]....
        /*04ec*/ 	.word	0x0000d640


	//   ....[55]....
        /*04f0*/ 	.word	0x0000d650


	//   ....[56]....
        /*04f4*/ 	.word	0x0000d660


	//   ....[57]....
        /*04f8*/ 	.word	0x0000d670


	//   ....[58]....
        /*04fc*/ 	.word	0x0000d680


	//   ....[59]....
        /*0500*/ 	.word	0x0000d690


	//   ....[60]....
        /*0504*/ 	.word	0x0000d6a0


	//   ....[61]....
        /*0508*/ 	.word	0x0000d6b0


	//   ....[62]....
        /*050c*/ 	.word	0x0000d6c0


	//   ....[63]....
        /*0510*/ 	.word	0x0000d6d0


	//   ....[64]....
        /*0514*/ 	.word	0x0000d6e0


	//   ....[65]....
        /*0518*/ 	.word	0x0000d6f0


	//   ....[66]....
        /*051c*/ 	.word	0x0000d700


	//   ....[67]....
        /*0520*/ 	.word	0x0000d710


	//   ....[68]....
        /*0524*/ 	.word	0x0000d720


	//   ....[69]....
        /*0528*/ 	.word	0x0000d740


	//   ....[70]....
        /*052c*/ 	.word	0x0000d750


	//   ....[71]....
        /*0530*/ 	.word	0x0000d760


	//   ....[72]....
        /*0534*/ 	.word	0x0000d770


	//   ....[73]....
        /*0538*/ 	.word	0x0000d780


	//   ....[74]....
        /*053c*/ 	.word	0x0000d790


	//   ....[75]....
        /*0540*/ 	.word	0x0000d7a0


	//   ....[76]....
        /*0544*/ 	.word	0x0000d7b0


	//   ....[77]....
        /*0548*/ 	.word	0x0000d7c0


	//   ....[78]....
        /*054c*/ 	.word	0x0000d7d0


	//   ....[79]....
        /*0550*/ 	.word	0x0000d7e0


	//   ....[80]....
        /*0554*/ 	.word	0x0000d7f0


	//   ....[81]....
        /*0558*/ 	.word	0x0000d800


	//   ....[82]....
        /*055c*/ 	.word	0x0000d810


	//   ....[83]....
        /*0560*/ 	.word	0x0000d820


	//   ....[84]....
        /*0564*/ 	.word	0x0000d830


	//   ....[85]....
        /*0568*/ 	.word	0x0000d840


	//   ....[86]....
        /*056c*/ 	.word	0x0000d850


	//   ....[87]....
        /*0570*/ 	.word	0x0000d860


	//   ....[88]....
        /*0574*/ 	.word	0x0000d870


	//   ....[89]....
        /*0578*/ 	.word	0x0000d880


	//   ....[90]....
        /*057c*/ 	.word	0x0000d890


	//   ....[91]....
        /*0580*/ 	.word	0x0000d8a0


	//   ....[92]....
        /*0584*/ 	.word	0x0000d8b0


	//   ....[93]....
        /*0588*/ 	.word	0x0000d8c0


	//   ....[94]....
        /*058c*/ 	.word	0x0000d8d0


	//   ....[95]....
        /*0590*/ 	.word	0x0000d8e0


	//   ....[96]....
        /*0594*/ 	.word	0x0000d8f0


	//   ....[97]....
        /*0598*/ 	.word	0x0000d900


	//   ....[98]....
        /*059c*/ 	.word	0x0000d910


	//   ....[99]....
        /*05a0*/ 	.word	0x0000d920


	//   ....[100]....
        /*05a4*/ 	.word	0x0000d930


	//   ....[101]....
        /*05a8*/ 	.word	0x0000d940


	//   ....[102]....
        /*05ac*/ 	.word	0x0000d950


	//   ....[103]....
        /*05b0*/ 	.word	0x0000d960


	//   ....[104]....
        /*05b4*/ 	.word	0x0000d970


	//   ....[105]....
        /*05b8*/ 	.word	0x0000d980


	//   ....[106]....
        /*05bc*/ 	.word	0x0000d990


	//   ....[107]....
        /*05c0*/ 	.word	0x0000d9a0


	//   ....[108]....
        /*05c4*/ 	.word	0x0000d9b0


	//   ....[109]....
        /*05c8*/ 	.word	0x0000d9c0


	//   ....[110]....
        /*05cc*/ 	.word	0x0000d9d0


	//   ....[111]....
        /*05d0*/ 	.word	0x0000d9e0


	//   ....[112]....
        /*05d4*/ 	.word	0x0000d9f0


	//   ....[113]....
        /*05d8*/ 	.word	0x0000da00


	//   ....[114]....
        /*05dc*/ 	.word	0x0000da10


	//   ....[115]....
        /*05e0*/ 	.word	0x0000da30


	//   ....[116]....
        /*05e4*/ 	.word	0x0000da70


	//   ....[117]....
        /*05e8*/ 	.word	0x0000da80


	//   ....[118]....
        /*05ec*/ 	.word	0x0000da90


	//   ....[119]....
        /*05f0*/ 	.word	0x0000daa0


	//   ....[120]....
        /*05f4*/ 	.word	0x0000dac0


	//   ....[121]....
        /*05f8*/ 	.word	0x0000dae0


	//   ....[122]....
        /*05fc*/ 	.word	0x0000daf0


	//   ....[123]....
        /*0600*/ 	.word	0x0000db10


	//   ....[124]....
        /*0604*/ 	.word	0x0000db20


	//   ....[125]....
        /*0608*/ 	.word	0x0000db30


	//   ....[126]....
        /*060c*/ 	.word	0x0000db50


	//   ....[127]....
        /*0610*/ 	.word	0x0000db60


	//   ....[128]....
        /*0614*/ 	.word	0x0000db80


	//   ....[129]....
        /*0618*/ 	.word	0x0000db90


	//   ....[130]....
        /*061c*/ 	.word	0x0000dba0


	//   ....[131]....
        /*0620*/ 	.word	0x0000dbb0


	//   ....[132]....
        /*0624*/ 	.word	0x0000dbd0


	//   ....[133]....
        /*0628*/ 	.word	0x0000dbf0


	//   ....[134]....
        /*062c*/ 	.word	0x0000dc20


	//   ....[135]....
        /*0630*/ 	.word	0x0000dc50


	//   ....[136]....
        /*0634*/ 	.word	0x0000dc80


	//   ....[137]....
        /*0638*/ 	.word	0x0000dcb0


	//   ....[138]....
        /*063c*/ 	.word	0x0000dce0


	//   ....[139]....
        /*0640*/ 	.word	0x0000dd20


	//   ....[140]....
        /*0644*/ 	.word	0x0000dd50


	//   ....[141]....
        /*0648*/ 	.word	0x0000dd80


	//   ....[142]....
        /*064c*/ 	.word	0x0000ddb0


	//   ....[143]....
        /*0650*/ 	.word	0x0000ddf0


	//   ....[144]....
        /*0654*/ 	.word	0x0000de20


	//   ....[145]....
        /*0658*/ 	.word	0x0000de50


	//   ....[146]....
        /*065c*/ 	.word	0x0000de80


	//   ....[147]....
        /*0660*/ 	.word	0x0000dea0


	//   ....[148]....
        /*0664*/ 	.word	0x0000ded0


	//   ....[149]....
        /*0668*/ 	.word	0x0000def0


	//   ....[150]....
        /*066c*/ 	.word	0x0000df20


	//   ....[151]....
        /*0670*/ 	.word	0x0000df50


	//   ....[152]....
        /*0674*/ 	.word	0x0000df80


	//   ....[153]....
        /*0678*/ 	.word	0x0000dfb0


	//   ....[154]....
        /*067c*/ 	.word	0x0000dfe0


	//   ....[155]....
        /*0680*/ 	.word	0x0000e010


	//   ....[156]....
        /*0684*/ 	.word	0x0000e040


	//   ....[157]....
        /*0688*/ 	.word	0x0000e070


	//   ....[158]....
        /*068c*/ 	.word	0x0000e0a0


	//   ....[159]....
        /*0690*/ 	.word	0x0000e0d0


	//   ....[160]....
        /*0694*/ 	.word	0x0000e100


	//   ....[161]....
        /*0698*/ 	.word	0x0000e130


	//   ....[162]....
        /*069c*/ 	.word	0x0000e720


	//   ....[163]....
        /*06a0*/ 	.word	0x0000e770


	//   ....[164]....
        /*06a4*/ 	.word	0x0000e7b0


	//   ....[165]....
        /*06a8*/ 	.word	0x0000e7e0


	//   ....[166]....
        /*06ac*/ 	.word	0x0000e820


	//   ....[167]....
        /*06b0*/ 	.word	0x0000e850


	//   ....[168]....
        /*06b4*/ 	.word	0x0000f4e0


	//   ....[169]....
        /*06b8*/ 	.word	0x0000f510


	//   ....[170]....
        /*06bc*/ 	.word	0x00010660


	//   ....[171]....
        /*06c0*/ 	.word	0x00011840


	//   ....[172]....
        /*06c4*/ 	.word	0x000122b0


	//   ....[173]....
        /*06c8*/ 	.word	0x000122f0


	//   ....[174]....
        /*06cc*/ 	.word	0x00012310


	//   ....[175]....
        /*06d0*/ 	.word	0x000123b0


	//   ....[176]....
        /*06d4*/ 	.word	0x000123d0


	//   ....[177]....
        /*06d8*/ 	.word	0x00012470


	//   ....[178]....
        /*06dc*/ 	.word	0x00012490


	//   ....[179]....
        /*06e0*/ 	.word	0x00012530


	//   ....[180]....
        /*06e4*/ 	.word	0x00012550


	//   ....[181]....
        /*06e8*/ 	.word	0x000125f0


	//   ....[182]....
        /*06ec*/ 	.word	0x00012610


	//   ....[183]....
        /*06f0*/ 	.word	0x000126b0


	//   ....[184]....
        /*06f4*/ 	.word	0x000126d0


	//   ....[185]....
        /*06f8*/ 	.word	0x00012770


	//   ....[186]....
        /*06fc*/ 	.word	0x00012790


	//   ....[187]....
        /*0700*/ 	.word	0x000127a0


	//   ....[188]....
        /*0704*/ 	.word	0x00014210


	//   ....[189]....
        /*0708*/ 	.word	0x00014880


	//   ....[190]....
        /*070c*/ 	.word	0x00014a30


	//   ....[191]....
        /*0710*/ 	.word	0x00014a80


	//   ....[192]....
        /*0714*/ 	.word	0x00014b20


	//   ....[193]....
        /*0718*/ 	.word	0x00014c30


	//   ....[194]....
        /*071c*/ 	.word	0x00014ca0


	//   ....[195]....
        /*0720*/ 	.word	0x00014db0


	//   ....[196]....
        /*0724*/ 	.word	0x00014e20


	//   ....[197]....
        /*0728*/ 	.word	0x00014f30


	//   ....[198]....
        /*072c*/ 	.word	0x00014fa0


	//   ....[199]....
        /*0730*/ 	.word	0x000150b0


	//   ....[200]....
        /*0734*/ 	.word	0x00015120


	//   ....[201]....
        /*0738*/ 	.word	0x00015230


	//   ....[202]....
        /*073c*/ 	.word	0x000152a0


	//   ....[203]....
        /*0740*/ 	.word	0x00015390


	//   ....[204]....
        /*0744*/ 	.word	0x00015420


	//   ....[205]....
        /*0748*/ 	.word	0x00015510


	//----- nvinfo : EIATTR_REG_RECONFIG
	.align		4
.L_429:
        /*074c*/ 	.byte	0x01, 0x54
	.zero		2


	//----- nvinfo : EIATTR_SYSCALL_OFFSETS
	.align		4
        /*0750*/ 	.byte	0x04, 0x46
        /*0752*/ 	.short	(.L_431 - .L_430)


	//   ....[0]....
.L_430:
        /*0754*/ 	.word	0x00001920


	//   ....[1]....
        /*0758*/ 	.word	0x000111b0


	//   ....[2]....
        /*075c*/ 	.word	0x000112f0


	//   ....[3]....
        /*0760*/ 	.word	0x00011430


	//   ....[4]....
        /*0764*/ 	.word	0x00011550


	//   ....[5]....
        /*0768*/ 	.word	0x00011f50


	//----- nvinfo : EIATTR_MBARRIER_INSTR_OFFSETS
	.align		4
.L_431:
        /*076c*/ 	.byte	0x04, 0x39
        /*076e*/ 	.short	(.L_433 - .L_432)


	//   ....[0]....
.L_432:
        /*0770*/ 	.word	0x00000270
        /*0774*/ 	.word	0x000000ff
        /*0778*/ 	.word	0x00020800
        /*077c*/ 	.short	0x0100
        /*077e*/ 	.byte	0x08
	.zero		1


	//   ....[1]....
        /*0780*/ 	.word	0x00000280
        /*0784*/ 	.word	0x000000ff
        /*0788*/ 	.word	0x00020820
        /*078c*/ 	.short	0x0100
        /*078e*/ 	.byte	0x08
	.zero		1


	//   ....[2]....
        /*0790*/ 	.word	0x00000370
        /*0794*/ 	.word	0x000000ff
        /*0798*/ 	.word	0x00020830
        /*079c*/ 	.short	0x0100
        /*079e*/ 	.byte	0x08
	.zero		1


	//   ....[3]....
        /*07a0*/ 	.word	0x00000380
        /*07a4*/ 	.word	0x000000ff
        /*07a8*/ 	.word	0x00020840
        /*07ac*/ 	.short	0x0100
        /*07ae*/ 	.byte	0x08
	.zero		1


	//   ....[4]....
        /*07b0*/ 	.word	0x00000390
        /*07b4*/ 	.word	0x000000ff
        /*07b8*/ 	.word	0x00020838
        /*07bc*/ 	.short	0x0100
        /*07be*/ 	.byte	0x08
	.zero		1


	//   ....[5]....
        /*07c0*/ 	.word	0x000003a0
        /*07c4*/ 	.word	0x000000ff
        /*07c8*/ 	.word	0x00020848
        /*07cc*/ 	.short	0x0100
        /*07ce*/ 	.byte	0x08
	.zero		1


	//   ....[6]....
        /*07d0*/ 	.word	0x000004d0
        /*07d4*/ 	.word	0x000000ff
        /*07d8*/ 	.word	0x00020850
        /*07dc*/ 	.short	0x0100
        /*07de*/ 	.byte	0x08
	.zero		1


	//   ....[7]....
        /*07e0*/ 	.word	0x000004e0
        /*07e4*/ 	.word	0x000000ff
        /*07e8*/ 	.word	0x00020860
        /*07ec*/ 	.short	0x0100
        /*07ee*/ 	.byte	0x08
	.zero		1


	//   ....[8]....
        /*07f0*/ 	.word	0x000004f0
        /*07f4*/ 	.word	0x000000ff
        /*07f8*/ 	.word	0x00020858
        /*07fc*/ 	.short	0x0100
        /*07fe*/ 	.byte	0x08
	.zero		1


	//   ....[9]....
        /*0800*/ 	.word	0x00000500
        /*0804*/ 	.word	0x000000ff
        /*0808*/ 	.word	0x00020868
        /*080c*/ 	.short	0x0100
        /*080e*/ 	.byte	0x08
	.zero		1


	//   ....[10]....
        /*0810*/ 	.word	0x000005f0
        /*0814*/ 	.word	0x000000ff
        /*0818*/ 	.word	0x00020870
        /*081c*/ 	.short	0x0100
        /*081e*/ 	.byte	0x06
	.zero		1


	//   ....[11]....
        /*0820*/ 	.word	0x00000600
        /*0824*/ 	.word	0x000000ff
        /*0828*/ 	.word	0x00020880
        /*082c*/ 	.short	0x0100
        /*082e*/ 	.byte	0x06
	.zero		1


	//   ....[12]....
        /*0830*/ 	.word	0x00000610
        /*0834*/ 	.word	0x000000ff
        /*0838*/ 	.word	0x00020878
        /*083c*/ 	.short	0x0100
        /*083e*/ 	.byte	0x06
	.zero		1


	//   ....[13]....
        /*0840*/ 	.word	0x00000620
        /*0844*/ 	.word	0x000000ff
        /*0848*/ 	.word	0x00020888
        /*084c*/ 	.short	0x0100
        /*084e*/ 	.byte	0x06
	.zero		1


	//   ....[14]....
        /*0850*/ 	.word	0x00000750
        /*0854*/ 	.word	0x000000ff
        /*0858*/ 	.word	0x00020890
        /*085c*/ 	.short	0x0100
        /*085e*/ 	.byte	0x08
	.zero		1


	//   ....[15]....
        /*0860*/ 	.word	0x00000760
        /*0864*/ 	.word	0x000000ff
        /*0868*/ 	.word	0x000208a0
        /*086c*/ 	.short	0x0100
        /*086e*/ 	.byte	0x08
	.zero		1


	//   ....[16]....
        /*0870*/ 	.word	0x00000770
        /*0874*/ 	.word	0x000000ff
        /*0878*/ 	.word	0x00020898
        /*087c*/ 	.short	0x0100
        /*087e*/ 	.byte	0x08
	.zero		1


	//   ....[17]....
        /*0880*/ 	.word	0x00000780
        /*0884*/ 	.word	0x000000ff
        /*0888*/ 	.word	0x000208a8
        /*088c*/ 	.short	0x0100
        /*088e*/ 	.byte	0x08
	.zero		1


	//   ....[18]....
        /*0890*/ 	.word	0x000008b0
        /*0894*/ 	.word	0x000000ff
        /*0898*/ 	.word	0x000208b0
        /*089c*/ 	.short	0x0100
        /*089e*/ 	.byte	0x08
	.zero		1


	//   ....[19]....
        /*08a0*/ 	.word	0x000008c0
        /*08a4*/ 	.word	0x000000ff
        /*08a8*/ 	.word	0x000208c0
        /*08ac*/ 	.short	0x0100
        /*08ae*/ 	.byte	0x08
	.zero		1


	//   ....[20]....
        /*08b0*/ 	.word	0x000008d0
        /*08b4*/ 	.word	0x000000ff
        /*08b8*/ 	.word	0x000208b8
        /*08bc*/ 	.short	0x0100
        /*08be*/ 	.byte	0x08
	.zero		1


	//   ....[21]....
        /*08c0*/ 	.word	0x000008e0
        /*08c4*/ 	.word	0x000000ff
        /*08c8*/ 	.word	0x000208c8
        /*08cc*/ 	.short	0x0100
        /*08ce*/ 	.byte	0x08
	.zero		1


	//   ....[22]....
        /*08d0*/ 	.word	0x00001bf0
        /*08d4*/ 	.word	0x000000ff
        /*08d8*/ 	.word	0x00020800
        /*08dc*/ 	.short	0x010a
        /*08de*/ 	.byte	0x29
	.zero		1


	//   ....[23]....
        /*08e0*/ 	.word	0x00001c80
        /*08e4*/ 	.word	0x000000ff
        /*08e8*/ 	.word	0x00020830
        /*08ec*/ 	.short	0x010a
        /*08ee*/ 	.byte	0x29
	.zero		1


	//   ....[24]....
        /*08f0*/ 	.word	0x00001d10
        /*08f4*/ 	.word	0x000000ff
        /*08f8*/ 	.word	0x00020830
        /*08fc*/ 	.short	0x010a
        /*08fe*/ 	.byte	0x29
	.zero		1


	//   ....[25]....
        /*0900*/ 	.word	0x000026a0
        /*0904*/ 	.word	0x00000003
        /*0908*/ 	.word	0x00000000
        /*090c*/ 	.short	0x0101
        /*090e*/ 	.byte	0x3f
	.zero		1


	//   ....[26]....
        /*0910*/ 	.word	0x00004be0
        /*0914*/ 	.word	0x000000ff
        /*0918*/ 	.word	0x00020830
        /*091c*/ 	.short	0x010a
        /*091e*/ 	.byte	0x06
	.zero		1


	//   ....[27]....
        /*0920*/ 	.word	0x00004c20
        /*0924*/ 	.word	0x000000ff
        /*0928*/ 	.word	0x00020830
        /*092c*/ 	.short	0x010a
        /*092e*/ 	.byte	0x06
	.zero		1


	//   ....[28]....
        /*0930*/ 	.word	0x00004f60
        /*0934*/ 	.word	0x000000ff
        /*0938*/ 	.word	0x00020850
        /*093c*/ 	.short	0x010a
        /*093e*/ 	.byte	0x06
	.zero		1


	//   ....[29]....
        /*0940*/ 	.word	0x00004fa0
        /*0944*/ 	.word	0x000000ff
        /*0948*/ 	.word	0x00020850
        /*094c*/ 	.short	0x010a
        /*094e*/ 	.byte	0x06
	.zero		1


	//   ....[30]....
        /*0950*/ 	.word	0x000055d0
        /*0954*/ 	.word	0x000000a5
        /*0958*/ 	.word	0x00000000
        /*095c*/ 	.short	0x0101
        /*095e*/ 	.byte	0x3f
	.zero		1


	//   ....[31]....
        /*0960*/ 	.word	0x00006a50
        /*0964*/ 	.word	0x000000ff
        /*0968*/ 	.word	0x00000000
        /*096c*/ 	.short	0x0101
        /*096e*/ 	.byte	0x06
	.zero		1


	//   ....[32]....
        /*0970*/ 	.word	0x000076b0
        /*0974*/ 	.word	0x000000ff
        /*0978*/ 	.word	0x00020830
        /*097c*/ 	.short	0x010a
        /*097e*/ 	.byte	0x06
	.zero		1


	//   ....[33]....
        /*0980*/ 	.word	0x000076f0
        /*0984*/ 	.word	0x000000ff
        /*0988*/ 	.word	0x00020830
        /*098c*/ 	.short	0x010a
        /*098e*/ 	.byte	0x06
	.zero		1


	//   ....[34]....
        /*0990*/ 	.word	0x00007a60
        /*0994*/ 	.word	0x000000ff
        /*0998*/ 	.word	0x00020850
        /*099c*/ 	.short	0x010a
        /*099e*/ 	.byte	0x06
	.zero		1


	//   ....[35]....
        /*09a0*/ 	.word	0x00007aa0
        /*09a4*/ 	.word	0x000000ff
        /*09a8*/ 	.word	0x00020850
        /*09ac*/ 	.short	0x010a
        /*09ae*/ 	.byte	0x06
	.zero		1


	//   ....[36]....
        /*09b0*/ 	.word	0x00008870
        /*09b4*/ 	.word	0x00000003
        /*09b8*/ 	.word	0x00000000
        /*09bc*/ 	.short	0x0101
        /*09be*/ 	.byte	0x3f
	.zero		1


	//   ....[37]....
        /*09c0*/ 	.word	0x00008a50
        /*09c4*/ 	.word	0x000000ff
        /*09c8*/ 	.word	0x00000000
        /*09cc*/ 	.short	0x0101
        /*09ce*/ 	.byte	0x06
	.zero		1


	//   ....[38]....
        /*09d0*/ 	.word	0x000094a0
        /*09d4*/ 	.word	0x000000ff
        /*09d8*/ 	.word	0x00020830
        /*09dc*/ 	.short	0x010a
        /*09de*/ 	.byte	0x06
	.zero		1


	//   ....[39]....
        /*09e0*/ 	.word	0x000094e0
        /*09e4*/ 	.word	0x000000ff
        /*09e8*/ 	.word	0x00020830
        /*09ec*/ 	.short	0x010a
        /*09ee*/ 	.byte	0x06
	.zero		1


	//   ....[40]....
        /*09f0*/ 	.word	0x00009810
        /*09f4*/ 	.word	0x000000ff
        /*09f8*/ 	.word	0x00020850
        /*09fc*/ 	.short	0x010a
        /*09fe*/ 	.byte	0x06
	.zero		1


	//   ....[41]....
        /*0a00*/ 	.word	0x00009850
        /*0a04*/ 	.word	0x000000ff
        /*0a08*/ 	.word	0x00020850
        /*0a0c*/ 	.short	0x010a
        /*0a0e*/ 	.byte	0x06
	.zero		1


	//   ....[42]....
        /*0a10*/ 	.word	0x00009e40
        /*0a14*/ 	.word	0x000000a0
        /*0a18*/ 	.word	0x00000000
        /*0a1c*/ 	.short	0x0101
        /*0a1e*/ 	.byte	0x3f
	.zero		1


	//   ....[43]....
        /*0a20*/ 	.word	0x0000b2b0
        /*0a24*/ 	.word	0x000000ff
        /*0a28*/ 	.word	0x00000000
        /*0a2c*/ 	.short	0x0101
        /*0a2e*/ 	.byte	0x06
	.zero		1


	//   ....[44]....
        /*0a30*/ 	.word	0x0000bbc0
        /*0a34*/ 	.word	0x000000ff
        /*0a38*/ 	.word	0x00020850
        /*0a3c*/ 	.short	0x010a
        /*0a3e*/ 	.byte	0x0e
	.zero		1


	//   ....[45]....
        /*0a40*/ 	.word	0x0000bc00
        /*0a44*/ 	.word	0x000000ff
        /*0a48*/ 	.word	0x00020850
        /*0a4c*/ 	.short	0x010a
        /*0a4e*/ 	.byte	0x0e
	.zero		1


	//   ....[46]....
        /*0a50*/ 	.word	0x0000c140
        /*0a54*/ 	.word	0x000000ff
        /*0a58*/ 	.word	0x00000000
        /*0a5c*/ 	.short	0x0101
        /*0a5e*/ 	.byte	0x04
	.zero		1


	//   ....[47]....
        /*0a60*/ 	.word	0x0000e870
        /*0a64*/ 	.word	0x000000ff
        /*0a68*/ 	.word	0x00000000
        /*0a6c*/ 	.short	0x0101
        /*0a6e*/ 	.byte	0x04
	.zero		1


	//   ....[48]....
        /*0a70*/ 	.word	0x00011a50
        /*0a74*/ 	.word	0x000000ff
        /*0a78*/ 	.word	0x00020880
        /*0a7c*/ 	.short	0x010a
        /*0a7e*/ 	.byte	0x27
	.zero		1


	//   ....[49]....
        /*0a80*/ 	.word	0x00011c10
        /*0a84*/ 	.word	0x000000ff
        /*0a88*/ 	.word	0x00020840
        /*0a8c*/ 	.short	0x010a
        /*0a8e*/ 	.byte	0x27
	.zero		1


	//   ....[50]....
        /*0a90*/ 	.word	0x00012900
        /*0a94*/ 	.word	0x000000ff
        /*0a98*/ 	.word	0x00020800
        /*0a9c*/ 	.short	0x0107
        /*0a9e*/ 	.byte	0x27
	.zero		1


	//   ....[51]....
        /*0aa0*/ 	.word	0x00012960
        /*0aa4*/ 	.word	0x000000ff
        /*0aa8*/ 	.word	0x00020800
        /*0aac*/ 	.short	0x0101
        /*0aae*/ 	.byte	0x27
	.zero		1


	//   ....[52]....
        /*0ab0*/ 	.word	0x00012970
        /*0ab4*/ 	.word	0x000000ff
        /*0ab8*/ 	.word	0x00020820
        /*0abc*/ 	.short	0x010a
        /*0abe*/ 	.byte	0x27
	.zero		1


	//   ....[53]....
        /*0ac0*/ 	.word	0x00012c90
        /*0ac4*/ 	.word	0x00000007
        /*0ac8*/ 	.word	0x00020880
        /*0acc*/ 	.short	0x010a
        /*0ace*/ 	.byte	0x3f
	.zero		1


	//   ....[54]....
        /*0ad0*/ 	.word	0x00012fb0
        /*0ad4*/ 	.word	0x00000007
        /*0ad8*/ 	.word	0x00020840
        /*0adc*/ 	.short	0x010a
        /*0ade*/ 	.byte	0x3f
	.zero		1


	//   ....[55]....
        /*0ae0*/ 	.word	0x00013340
        /*0ae4*/ 	.word	0x00000012
        /*0ae8*/ 	.word	0x00020870
        /*0aec*/ 	.short	0x010a
        /*0aee*/ 	.byte	0x3f
	.zero		1


	//   ....[56]....
        /*0af0*/ 	.word	0x000133b0
        /*0af4*/ 	.word	0x00000012
        /*0af8*/ 	.word	0x00020860
        /*0afc*/ 	.short	0x010a
        /*0afe*/ 	.byte	0x3f
	.zero		1


	//   ....[57]....
        /*0b00*/ 	.word	0x00013920
        /*0b04*/ 	.word	0x00000012
        /*0b08*/ 	.word	0x00020850
        /*0b0c*/ 	.short	0x0101
        /*0b0e*/ 	.byte	0x3f
	.zero		1


	//   ....[58]....
        /*0b10*/ 	.word	0x000139a0
        /*0b14*/ 	.word	0x00000012
        /*0b18*/ 	.word	0x00000000
        /*0b1c*/ 	.short	0x0101
        /*0b1e*/ 	.byte	0x3f
	.zero		1


	//   ....[59]....
        /*0b20*/ 	.word	0x00013a90
        /*0b24*/ 	.word	0x00000003
        /*0b28*/ 	.word	0x00020870
        /*0b2c*/ 	.short	0x010a
        /*0b2e*/ 	.byte	0x3f
	.zero		1


	//   ....[60]....
        /*0b30*/ 	.word	0x00013b20
        /*0b34*/ 	.word	0x00000003
        /*0b38*/ 	.word	0x00020860
        /*0b3c*/ 	.short	0x010a
        /*0b3e*/ 	.byte	0x3f
	.zero		1


	//   ....[61]....
        /*0b40*/ 	.word	0x000140b0
        /*0b44*/ 	.word	0x00000003
        /*0b48*/ 	.word	0x00020850
        /*0b4c*/ 	.short	0x0101
        /*0b4e*/ 	.byte	0x3f
	.zero		1


	//   ....[62]....
        /*0b50*/ 	.word	0x00014120
        /*0b54*/ 	.word	0x00000000
        /*0b58*/ 	.word	0x00000000
        /*0b5c*/ 	.short	0x0101
        /*0b5e*/ 	.byte	0x3f
	.zero		1


	//   ....[63]....
        /*0b60*/ 	.word	0x000141c0
        /*0b64*/ 	.word	0x00000009
        /*0b68*/ 	.word	0x00020820
        /*0b6c*/ 	.short	0x010a
        /*0b6e*/ 	.byte	0x3f
	.zero		1


	//   ....[64]....
        /*0b70*/ 	.word	0x00014300
        /*0b74*/ 	.word	0x00000005
        /*0b78*/ 	.word	0x00000000
        /*0b7c*/ 	.short	0x010a
        /*0b7e*/ 	.byte	0x3f
	.zero		1


	//   ....[65]....
        /*0b80*/ 	.word	0x00014370
        /*0b84*/ 	.word	0x00000007
        /*0b88*/ 	.word	0x00000000
        /*0b8c*/ 	.short	0x010a
        /*0b8e*/ 	.byte	0x3f
	.zero		1


	//   ....[66]....
        /*0b90*/ 	.word	0x000143c0
        /*0b94*/ 	.word	0x00000005
        /*0b98*/ 	.word	0x00020860
        /*0b9c*/ 	.short	0x010a
        /*0b9e*/ 	.byte	0x3f
	.zero		1


	//   ....[67]....
        /*0ba0*/ 	.word	0x00014410
        /*0ba4*/ 	.word	0x00000003
        /*0ba8*/ 	.word	0x00020860
        /*0bac*/ 	.short	0x010a
        /*0bae*/ 	.byte	0x3f
	.zero		1


	//   ....[68]....
        /*0bb0*/ 	.word	0x00014450
        /*0bb4*/ 	.word	0x00000005
        /*0bb8*/ 	.word	0x00020880
        /*0bbc*/ 	.short	0x010a
        /*0bbe*/ 	.byte	0x3f
	.zero		1


	//   ....[69]....
        /*0bc0*/ 	.word	0x00014470
        /*0bc4*/ 	.word	0x00000003
        /*0bc8*/ 	.word	0x00020880
        /*0bcc*/ 	.short	0x010a
        /*0bce*/ 	.byte	0x3f
	.zero		1


	//   ....[70]....
        /*0bd0*/ 	.word	0x000144e0
        /*0bd4*/ 	.word	0x00000003
        /*0bd8*/ 	.word	0x00020800
        /*0bdc*/ 	.short	0x010a
        /*0bde*/ 	.byte	0x3f
	.zero		1


	//   ....[71]....
        /*0be0*/ 	.word	0x00014540
        /*0be4*/ 	.word	0x00000003
        /*0be8*/ 	.word	0x00020830
        /*0bec*/ 	.short	0x010a
        /*0bee*/ 	.byte	0x3f
	.zero		1


	//   ....[72]....
        /*0bf0*/ 	.word	0x000145a0
        /*0bf4*/ 	.word	0x0000000c
        /*0bf8*/ 	.word	0x00020830
        /*0bfc*/ 	.short	0x010a
        /*0bfe*/ 	.byte	0x3f
	.zero		1


	//   ....[73]....
        /*0c00*/ 	.word	0x00014600
        /*0c04*/ 	.word	0x0000000c
        /*0c08*/ 	.word	0x00020850
        /*0c0c*/ 	.short	0x010a
        /*0c0e*/ 	.byte	0x3f
	.zero		1


	//   ....[74]....
        /*0c10*/ 	.word	0x00014660
        /*0c14*/ 	.word	0x00000009
        /*0c18*/ 	.word	0x00020830
        /*0c1c*/ 	.short	0x010a
        /*0c1e*/ 	.byte	0x3f
	.zero		1


	//   ....[75]....
        /*0c20*/ 	.word	0x000146c0
        /*0c24*/ 	.word	0x00000009
        /*0c28*/ 	.word	0x00020850
        /*0c2c*/ 	.short	0x010a
        /*0c2e*/ 	.byte	0x3f
	.zero		1


	//   ....[76]....
        /*0c30*/ 	.word	0x00014720
        /*0c34*/ 	.word	0x00000009
        /*0c38*/ 	.word	0x00020830
        /*0c3c*/ 	.short	0x010a
        /*0c3e*/ 	.byte	0x3f
	.zero		1


	//   ....[77]....
        /*0c40*/ 	.word	0x00014780
        /*0c44*/ 	.word	0x00000009
        /*0c48*/ 	.word	0x00020850
        /*0c4c*/ 	.short	0x010a
        /*0c4e*/ 	.byte	0x3f
	.zero		1


	//   ....[78]....
        /*0c50*/ 	.word	0x000147e0
        /*0c54*/ 	.word	0x00000005
        /*0c58*/ 	.word	0x00020850
        /*0c5c*/ 	.short	0x010a
        /*0c5e*/ 	.byte	0x3f
	.zero		1


	//   ....[79]....
        /*0c60*/ 	.word	0x00014930
        /*0c64*/ 	.word	0x00000013
        /*0c68*/ 	.word	0x00020880
        /*0c6c*/ 	.short	0x010a
        /*0c6e*/ 	.byte	0x3f
	.zero		1


	//   ....[80]....
        /*0c70*/ 	.word	0x00014980
        /*0c74*/ 	.word	0x00000013
        /*0c78*/ 	.word	0x00020840
        /*0c7c*/ 	.short	0x010a
        /*0c7e*/ 	.byte	0x3f
	.zero		1


	//   ....[81]....
        /*0c80*/ 	.word	0x00015540
        /*0c84*/ 	.word	0x00000013
        /*0c88*/ 	.word	0x00020820
        /*0c8c*/ 	.short	0x010a
        /*0c8e*/ 	.byte	0x3f
	.zero		1


	//   ....[82]....
        /*0c90*/ 	.word	0x00015590
        /*0c94*/ 	.word	0x00000007
        /*0c98*/ 	.word	0x00020880
        /*0c9c*/ 	.short	0x010a
        /*0c9e*/ 	.byte	0x3f
	.zero		1


	//   ....[83]....
        /*0ca0*/ 	.word	0x000155e0
        /*0ca4*/ 	.word	0x00000007
        /*0ca8*/ 	.word	0x00020840
        /*0cac*/ 	.short	0x010a
        /*0cae*/ 	.byte	0x3f
	.zero		1


	//   ....[84]....
        /*0cb0*/ 	.word	0x00015630
        /*0cb4*/ 	.word	0x00000012
        /*0cb8*/ 	.word	0x00020870
        /*0cbc*/ 	.short	0x010a
        /*0cbe*/ 	.byte	0x3f
	.zero		1


	//   ....[85]....
        /*0cc0*/ 	.word	0x00015680
        /*0cc4*/ 	.word	0x00000012
        /*0cc8*/ 	.word	0x00020860
        /*0ccc*/ 	.short	0x010a
        /*0cce*/ 	.byte	0x3f
	.zero		1


	//   ....[86]....
        /*0cd0*/ 	.word	0x000156d0
        /*0cd4*/ 	.word	0x00000003
        /*0cd8*/ 	.word	0x00020870
        /*0cdc*/ 	.short	0x010a
        /*0cde*/ 	.byte	0x3f
	.zero		1


	//   ....[87]....
        /*0ce0*/ 	.word	0x00015720
        /*0ce4*/ 	.word	0x00000003
        /*0ce8*/ 	.word	0x00020860
        /*0cec*/ 	.short	0x010a
        /*0cee*/ 	.byte	0x3f
	.zero		1


	//   ....[88]....
        /*0cf0*/ 	.word	0x00015770
        /*0cf4*/ 	.word	0x00000009
        /*0cf8*/ 	.word	0x00020820
        /*0cfc*/ 	.short	0x010a
        /*0cfe*/ 	.byte	0x3f
	.zero		1


	//   ....[89]....
        /*0d00*/ 	.word	0x000157c0
        /*0d04*/ 	.word	0x00000005
        /*0d08*/ 	.word	0x00000000
        /*0d0c*/ 	.short	0x010a
        /*0d0e*/ 	.byte	0x3f
	.zero		1


	//   ....[90]....
        /*0d10*/ 	.word	0x00015810
        /*0d14*/ 	.word	0x00000007
        /*0d18*/ 	.word	0x00000000
        /*0d1c*/ 	.short	0x010a
        /*0d1e*/ 	.byte	0x3f
	.zero		1


	//   ....[91]....
        /*0d20*/ 	.word	0x00015860
        /*0d24*/ 	.word	0x00000005
        /*0d28*/ 	.word	0x00020860
        /*0d2c*/ 	.short	0x010a
        /*0d2e*/ 	.byte	0x3f
	.zero		1


	//   ....[92]....
        /*0d30*/ 	.word	0x000158b0
        /*0d34*/ 	.word	0x00000003
        /*0d38*/ 	.word	0x00020860
        /*0d3c*/ 	.short	0x010a
        /*0d3e*/ 	.byte	0x3f
	.zero		1


	//   ....[93]....
        /*0d40*/ 	.word	0x00015900
        /*0d44*/ 	.word	0x00000005
        /*0d48*/ 	.word	0x00020880
        /*0d4c*/ 	.short	0x010a
        /*0d4e*/ 	.byte	0x3f
	.zero		1


	//----- nvinfo : EIATTR_NUM_MBARRIERS
	.align		4
.L_433:
        /*0d50*/ 	.byte	0x03, 0x38
        /*0d52*/ 	.short	0x0016


	//----- nvinfo : EIATTR_EXIT_INSTR_OFFSETS
	.align		4
        /*0d54*/ 	.byte	0x04, 0x1c
        /*0d56*/ 	.short	(.L_435 - .L_434)


	//   ....[0]....
.L_434:
        /*0d58*/ 	.word	0x000144c0


	//----- nvinfo : EIATTR_MAX_THREADS
	.align		4
.L_435:
        /*0d5c*/ 	.byte	0x04, 0x05
        /*0d5e*/ 	.short	(.L_437 - .L_436)
.L_436:
        /*0d60*/ 	.word	0x00000180
        /*0d64*/ 	.word	0x00000001
        /*0d68*/ 	.word	0x00000001


	//----- nvinfo : EIATTR_CRS_STACK_SIZE
	.align		4
.L_437:
        /*0d6c*/ 	.byte	0x04, 0x1e
        /*0d6e*/ 	.short	(.L_439 - .L_438)
.L_438:
        /*0d70*/ 	.word	0x00000000


	//----- nvinfo : EIATTR_CBANK_PARAM_SIZE
	.align		4
.L_439:
        /*0d74*/ 	.byte	0x03, 0x19
        /*0d76*/ 	.short	0x0a70


	//----- nvinfo : EIATTR_PARAM_CBANK
	.align		4
        /*0d78*/ 	.byte	0x04, 0x0a
        /*0d7a*/ 	.short	(.L_441 - .L_440)
	.align		4
.L_440:
        /*0d7c*/ 	.word	index@(.nv.constant0._ZN7cutlass13device_kernelIN5flash11enable_sm90INS1_16FlashAttnFwdSm90INS1_25CollectiveMainloopFwdSm90ILi2EN4cute5tupleIJNS5_1CILi1EEES8_S8_EEENS6_IJNS7_ILi128EEENS7_ILi64EEENS7_ILi256EEEEEELi256ENS_12float_e4m3_tEfNS_4arch4Sm90ELb0ELb1ELb1ELb0ELb0ELb0ELb0ELb1ELb1ELb1ELb1ELb0EEENS1_21CollectiveEpilogueFwdINS6_IJSA_SC_SB_EEES9_NS_10bfloat16_tESG_Li256ELb0ELb1ELb1ELb1EEENS1_19SingleTileSchedulerILb0ELb1ELb1ELi128EEEEEEEEEvNT_6ParamsE)
        /*0d80*/ 	.short	0x0210
        /*0d82*/ 	.short	0x0a70


	//----- nvinfo : EIATTR_SW_WAR
	.align		4
.L_441:
        /*0d84*/ 	.byte	0x04, 0x36
        /*0d86*/ 	.short	(.L_443 - .L_442)
.L_442:
        /*0d88*/ 	.word	0x00000008
.L_443:


//--------------------- .nv.info._ZN7cutlass13device_kernelIN5flash11enable_sm90INS1_16FlashAttnFwdSm90INS1_25CollectiveMainloopFwdSm90ILi2EN4cute5tupleIJNS5_1CILi1EEES8_S8_EEENS6_IJNS7_ILi128EEENS7_ILi64EEENS7_ILi256EEEEEELi256ENS_12float_e4m3_tEfNS_4arch4Sm90ELb0ELb1ELb1ELb1ELb0ELb0ELb0ELb1ELb1ELb1ELb1ELb0EEENS1_21CollectiveEpilogueFwdINS6_IJSA_SC_SB_EEES9_NS_10bfloat16_tESG_Li256ELb1ELb1ELb1ELb1EEENS1_36VarlenDynamicPersistentTileSchedulerILi128ELi64ELi256ELi128ELb1ELb1ELb1ELb1ELb0ELb1EEEEEEEEEvNT_6ParamsE --------------------------
	.section	.nv.info._ZN7cutlass13device_kernelIN5flash11enable_sm90INS1_16FlashAttnFwdSm90INS1_25CollectiveMainloopFwdSm90ILi2EN4cute5tupleIJNS5_1CILi1EEES8_S8_EEENS6_IJNS7_ILi128EEENS7_ILi64EEENS7_ILi256EEEEEELi256ENS_12float_e4m3_tEfNS_4arch4Sm90ELb0ELb1ELb1ELb1ELb0ELb0ELb0ELb1ELb1ELb1ELb1ELb0EEENS1_21CollectiveEpilogueFwdINS6_IJSA_SC_SB_EEES9_NS_10bfloat16_tESG_Li256ELb1ELb1ELb1ELb1EEENS1_36VarlenDynamicPersistentTileSchedulerILi128ELi64ELi256ELi128ELb1ELb1ELb1ELb1ELb0ELb1EEEEEEEEEvNT_6ParamsE,"",@"SHT_CUDA_INFO"
	.sectionflags	@""
	.align	4


	//----- nvinfo : EIATTR_CUDA_API_VERSION
	.align		4
        /*0000*/ 	.byte	0x04, 0x37
        /*0002*/ 	.short	(.L_445 - .L_444)
.L_444:
        /*0004*/ 	.word	0x00000082


	//----- nvinfo : EIATTR_KPARAM_INFO
	.align		4
.L_445:
        /*0008*/ 	.byte	0x04, 0x17
        /*000a*/ 	.short	(.L_447 - .L_446)
.L_446:
        /*000c*/ 	.word	0x00000000
        /*0010*/ 	.short	0x0000
        /*0012*/ 	.short	0x0070
        /*0014*/ 	.byte	0x00, 0xf0, 0x01, 0x2a


	//----- nvinfo : EIATTR_SPARSE_MMA_MASK
	.align		4
.L_447:
        /*0018*/ 	.byte	0x03, 0x50
        /*001a*/ 	.short	0x0000


	//----- nvinfo : EIATTR_MAXREG_COUNT
	.align		4
        /*001c*/ 	.byte	0x03, 0x1b
        /*001e*/ 	.short	0x00a8


	//----- nvinfo : EIATTR_NUM_BARRIERS
	.align		4
        /*0020*/ 	.byte	0x02, 0x4c
        /*0022*/ 	.byte	0x10
	.zero		1


	//----- nvinfo : EIATTR_EXTERNS
	.align		4
        /*0024*/ 	.byte	0x04, 0x0f
        /*0026*/ 	.short	(.L_449 - .L_448)


	//   ....[0]....
	.align		4
.L_448:
        /*0028*/ 	.word	index@(__assertfail)


	//----- nvinfo : EIATTR_ANNOTATIONS
	.align		4
.L_449:
        /*002c*/ 	.byte	0x04, 0x55
        /*002e*/ 	.short	(.L_451 - .L_450)


	//   ....[0]....
.L_450:
        /* <DEDUP_REMOVED lines=55> */


	//----- nvinfo : EIATTR_MERCURY_ISA_VERSION
	.align		4
.L_451:
        /*0388*/ 	.byte	0x03, 0x5f
        /*038a*/ 	.short	0x0101


	//----- nvinfo : EIATTR_UNUSED_LOAD_BYTE_OFFSET
	.align		4
        /*038c*/ 	.byte	0x04, 0x44
        /*038e*/ 	.short	(.L_453 - .L_452)


	//   ....[0]....
.L_452:
        /*0390*/ 	.word	0x00000a60
        /*0394*/ 	.word	0x0000fff0


	//   ....[1]....
        /*0398*/ 	.word	0x0000d130
        /*039c*/ 	.word	0x0000fff0


	//----- nvinfo : EIATTR_INT_WARP_WIDE_INSTR_OFFSETS
	.align		4
.L_453:
        /*03a0*/ 	.byte	0x04, 0x31
        /*03a2*/ 	.short	(.L_455 - .L_454)


	//   ....[0]....
.L_454:
        /*03a4*/ 	.word	0x00000130


	//   ....[1]....
        /*03a8*/ 	.word	0x00000170


	//   ....[2]....
        /*03ac*/ 	.word	0x000001e0


	//   ....[3]....
        /*03b0*/ 	.word	0x00015080


	//   ....[4]....
        /*03b4*/ 	.word	0x00015110


	//   ....[5]....
        /*03b8*/ 	.word	0x00017d50


	//   ....[6]....
        /*03bc*/ 	.word	0x00017de0


	//----- nvinfo : EIATTR_COOP_GROUP_MASK_REGIDS
	.align		4
.L_455:
        /*03c0*/ 	.byte	0x04, 0x29
        /*03c2*/ 	.short	(.L_457 - .L_456)


	//   ....[0]....
.L_456:
        /*03c4*/ 	.word	0xffffffff


	//   ....[1]....
        /*03c8*/ 	.word	0xffffffff


	//   ....[2]....
        /*03cc*/ 	.word	0xffffffff


	//   ....[3]....
        /*03d0*/ 	.word	0xffffffff


	//   ....[4]....
        /*03d4*/ 	.word	0xffffffff


	//   ....[5]....
        /*03d8*/ 	.word	0xffffffff


	//   ....[6]....
        /*03dc*/ 	.word	0xffffffff


	//   ....[7]....
        /*03e0*/ 	.word	0xffffffff


	//   ....[8]....
        /*03e4*/ 	.word	0xffffffff


	//   ....[9]....
        /*03e8*/ 	.word	0xffffffff


	//   ....[10]....
        /*03ec*/ 	.word	0xffffffff


	//   ....[11]....
        /*03f0*/ 	.word	0xffffffff


	//   ....[12]....
        /*03f4*/ 	.word	0xffffffff


	//   ....[13]....
        /*03f8*/ 	.word	0xffffffff


	//   ....[14]....
        /*03fc*/ 	.word	0xffffffff


	//   ....[15]....
        /*0400*/ 	.word	0xffffffff


	//   ....[16]....
        /*0404*/ 	.word	0xffffffff


	//   ....[17]....
        /*0408*/ 	.word	0xffffffff


	//   ....[18]....
        /*040c*/ 	.word	0xffffffff


	//   ....[19]....
        /*0410*/ 	.word	0xffffffff


	//   ....[20]....
        /*0414*/ 	.word	0xffffffff


	//   ....[21]....
        /*0418*/ 	.word	0xffffffff


	//   ....[22]....
        /*041c*/ 	.word	0xffffffff


	//   ....[23]....
        /*0420*/ 	.word	0xffffffff


	//   ....[24]....
        /*0424*/ 	.word	0xffffffff


	//   ....[25]....
        /*0428*/ 	.word	0xffffffff


	//   ....[26]....
        /*042c*/ 	.word	0xffffffff


	//   ....[27]....
        /*0430*/ 	.word	0xffffffff


	//   ....[28]....
        /*0434*/ 	.word	0xffffffff


	//   ....[29]....
        /*0438*/ 	.word	0xffffffff


	//   ....[30]....
        /*043c*/ 	.word	0xffffffff


	//   ....[31]....
        /*0440*/ 	.word	0xffffffff


	//   ....[32]....
        /*0444*/ 	.word	0xffffffff


	//   ....[33]....
        /*0448*/ 	.word	0xffffffff


	//   ....[34]....
        /*044c*/ 	.word	0xffffffff


	//   ....[35]....
        /*0450*/ 	.word	0xffffffff


	//   ....[36]....
        /*0454*/ 	.word	0xffffffff


	//   ....[37]....
        /*0458*/ 	.word	0xffffffff


	//   ....[38]....
        /*045c*/ 	.word	0xffffffff


	//   ....[39]....
        /*0460*/ 	.word	0xffffffff


	//   ....[40]....
        /*0464*/ 	.word	0xffffffff


	//   ....[41]....
        /*0468*/ 	.word	0xffffffff


	//   ....[42]....
        /*046c*/ 	.word	0xffffffff


	//   ....[43]....
        /*0470*/ 	.word	0xffffffff


	//   ....[44]....
        /*0474*/ 	.word	0xffffffff


	//   ....[45]....
        /*0478*/ 	.word	0xffffffff


	//   ....[46]....
        /*047c*/ 	.word	0xffffffff


	//   ....[47]....
        /*0480*/ 	.word	0xffffffff


	//   ....[48]....
        /*0484*/ 	.word	0xffffffff


	//   ....[49]....
        /*0488*/ 	.word	0xffffffff


	//   ....[50]....
        /*048c*/ 	.word	0xffffffff


	//   ....[51]....
        /*0490*/ 	.word	0xffffffff


	//   ....[52]....
        /*0494*/ 	.word	0xffffffff


	//   ....[53]....
        /*0498*/ 	.word	0xffffffff


	//   ....[54]....
        /*049c*/ 	.word	0xffffffff


	//   ....[55]....
        /*04a0*/ 	.word	0xffffffff


	//   ....[56]....
        /*04a4*/ 	.word	0xffffffff


	//   ....[57]....
        /*04a8*/ 	.word	0xffffffff


	//   ....[58]....
        /*04ac*/ 	.word	0xffffffff


	//   ....[59]....
        /*04b0*/ 	.word	0xffffffff


	//   ....[60]....
        /*04b4*/ 	.word	0xffffffff


	//   ....[61]....
        /*04b8*/ 	.word	0xffffffff


	//   ....[62]....
        /*04bc*/ 	.word	0xffffffff


	//   ....[63]....
        /*04c0*/ 	.word	0xffffffff


	//   ....[64]....
        /*04c4*/ 	.word	0xffffffff


	//   ....[65]....
        /*04c8*/ 	.word	0xffffffff


	//   ....[66]....
        /*04cc*/ 	.word	0xffffffff


	//   ....[67]....
        /*04d0*/ 	.word	0xffffffff


	//   ....[68]....
        /*04d4*/ 	.word	0xffffffff


	//   ....[69]....
        /*04d8*/ 	.word	0xffffffff


	//   ....[70]....
        /*04dc*/ 	.word	0xffffffff


	//   ....[71]....
        /*04e0*/ 	.word	0xffffffff


	//   ....[72]....
        /*04e4*/ 	.word	0xffffffff


	//   ....[73]....
        /*04e8*/ 	.word	0xffffffff


	//   ....[74]....
        /*04ec*/ 	.word	0xffffffff


	//   ....[75]....
        /*04f0*/ 	.word	0xffffffff


	//   ....[76]....
        /*04f4*/ 	.word	0xffffffff


	//   ....[77]....
        /*04f8*/ 	.word	0xffffffff


	//   ....[78]....
        /*04fc*/ 	.word	0xffffffff


	//   ....[79]....
        /*0500*/ 	.word	0xffffffff


	//   ....[80]....
        /*0504*/ 	.word	0xffffffff


	//   ....[81]....
        /*0508*/ 	.word	0xffffffff


	//   ....[82]....
        /*050c*/ 	.word	0xffffffff


	//   ....[83]....
        /*0510*/ 	.word	0xffffffff


	//   ....[84]....
        /*0514*/ 	.word	0xffffffff


	//   ....[85]....
        /*0518*/ 	.word	0xffffffff


	//   ....[86]....
        /*051c*/ 	.word	0xffffffff


	//   ....[87]....
        /*0520*/ 	.word	0xffffffff


	//   ....[88]....
        /*0524*/ 	.word	0xffffffff


	//   ....[89]....
        /*0528*/ 	.word	0xffffffff


	//   ....[90]....
        /*052c*/ 	.word	0xffffffff


	//   ....[91]....
        /*0530*/ 	.word	0xffffffff


	//   ....[92]....
        /*0534*/ 	.word	0xffffffff


	//   ....[93]....
        /*0538*/ 	.word	0xffffffff


	//   ....[94]....
        /*053c*/ 	.word	0xffffffff


	//   ....[95]....
        /*0540*/ 	.word	0xffffffff


	//   ....[96]....
        /*0544*/ 	.word	0xffffffff


	//   ....[97]....
        /*0548*/ 	.word	0xffffffff


	//   ....[98]....
        /*054c*/ 	.word	0xffffffff


	//   ....[99]....
        /*0550*/ 	.word	0xffffffff


	//   ....[100]....
        /*0554*/ 	.word	0xffffffff


	//   ....[101]....
        /*0558*/ 	.word	0xffffffff


	//   ....[102]....
        /*055c*/ 	.word	0xffffffff


	//   ....[103]....
        /*0560*/ 	.word	0xffffffff


	//   ....[104]....
        /*0564*/ 	.word	0xffffffff


	//   ....[105]....
        /*0568*/ 	.word	0xffffffff


	//   ....[106]....
        /*056c*/ 	.word	0xffffffff


	//   ....[107]....
        /*0570*/ 	.word	0xffffffff


	//   ....[108]....
        /*0574*/ 	.word	0xffffffff


	//   ....[109]....
        /*0578*/ 	.word	0xffffffff


	//   ....[110]....
        /*057c*/ 	.word	0xffffffff


	//   ....[111]....
        /*0580*/ 	.word	0xffffffff


	//   ....[112]....
        /*0584*/ 	.word	0xffffffff


	//   ....[113]....
        /*0588*/ 	.word	0xffffffff


	//   ....[114]....
        /*058c*/ 	.word	0xffffffff


	//   ....[115]....
        /*0590*/ 	.word	0xffffffff


	//   ....[116]....
        /*0594*/ 	.word	0xffffffff


	//   ....[117]....
        /*0598*/ 	.word	0xffffffff


	//   ....[118]....
        /*059c*/ 	.word	0xffffffff


	//   ....[119]....
        /*05a0*/ 	.word	0xffffffff


	//   ....[120]....
        /*05a4*/ 	.word	0xffffffff


	//   ....[121]....
        /*05a8*/ 	.word	0xffffffff


	//   ....[122]....
        /*05ac*/ 	.word	0xffffffff


	//   ....[123]....
        /*05b0*/ 	.word	0xffffffff


	//   ....[124]....
        /*05b4*/ 	.word	0xffffffff


	//   ....[125]....
        /*05b8*/ 	.word	0xffffffff


	//   ....[126]....
        /*05bc*/ 	.word	0xffffffff


	//   ....[127]....
        /*05c0*/ 	.word	0xffffffff


	//   ....[128]....
        /*05c4*/ 	.word	0xffffffff


	//   ....[129]....
        /*05c8*/ 	.word	0xffffffff


	//   ....[130]....
        /*05cc*/ 	.word	0xffffffff


	//   ....[131]....
        /*05d0*/ 	.word	0xffffffff


	//   ....[132]....
        /*05d4*/ 	.word	0xffffffff


	//   ....[133]....
        /*05d8*/ 	.word	0xffffffff


	//   ....[134]....
        /*05dc*/ 	.word	0xffffffff


	//   ....[135]....
        /*05e0*/ 	.word	0xffffffff


	//   ....[136]....
        /*05e4*/ 	.word	0xffffffff


	//   ....[137]....
        /*05e8*/ 	.word	0xffffffff


	//   ....[138]....
        /*05ec*/ 	.word	0xffffffff


	//   ....[139]....
        /*05f0*/ 	.word	0xffffffff


	//   ....[140]....
        /*05f4*/ 	.word	0xffffffff


	//   ....[141]....
        /*05f8*/ 	.word	0xffffffff


	//   ....[142]....
        /*05fc*/ 	.word	0xffffffff


	//   ....[143]....
        /*0600*/ 	.word	0xffffffff


	//   ....[144]....
        /*0604*/ 	.word	0xffffffff


	//   ....[145]....
        /*0608*/ 	.word	0xffffffff


	//   ....[146]....
        /*060c*/ 	.word	0xffffffff


	//   ....[147]....
        /*0610*/ 	.word	0xffffffff


	//   ....[148]....
        /*0614*/ 	.word	0xffffffff


	//   ....[149]....
        /*0618*/ 	.word	0xffffffff


	//   ....[150]....
        /*061c*/ 	.word	0xffffffff


	//   ....[151]....
        /*0620*/ 	.word	0xffffffff


	//   ....[152]....
        /*0624*/ 	.word	0xffffffff


	//   ....[153]....
        /*0628*/ 	.word	0xffffffff


	//   ....[154]....
        /*062c*/ 	.word	0xffffffff


	//   ....[155]....
        /*0630*/ 	.word	0xffffffff


	//   ....[156]....
        /*0634*/ 	.word	0xffffffff


	//   ....[157]....
        /*0638*/ 	.word	0xffffffff


	//   ....[158]....
        /*063c*/ 	.word	0xffffffff


	//   ....[159]....
        /*0640*/ 	.word	0xffffffff


	//   ....[160]....
        /*0644*/ 	.word	0xffffffff


	//   ....[161]....
        /*0648*/ 	.word	0xffffffff


	//   ....[162]....
        /*064c*/ 	.word	0xffffffff


	//   ....[163]....
        /*0650*/ 	.word	0xffffffff


	//   ....[164]....
        /*0654*/ 	.word	0xffffffff


	//   ....[165]....
        /*0658*/ 	.word	0xffffffff


	//   ....[166]....
        /*065c*/ 	.word	0xffffffff


	//   ....[167]....
        /*0660*/ 	.word	0xffffffff


	//   ....[168]....
        /*0664*/ 	.word	0xffffffff


	//   ....[169]....
        /*0668*/ 	.word	0xffffffff


	//   ....[170]....
        /*066c*/ 	.word	0xffffffff


	//   ....[171]....
        /*0670*/ 	.word	0xffffffff


	//   ....[172]....
        /*0674*/ 	.word	0xffffffff


	//   ....[173]....
        /*0678*/ 	.word	0xffffffff


	//   ....[174]....
        /*067c*/ 	.word	0xffffffff


	//   ....[175]....
        /*0680*/ 	.word	0xffffffff


	//   ....[176]....
        /*0684*/ 	.word	0xffffffff


	//   ....[177]....
        /*0688*/ 	.word	0xffffffff


	//   ....[178]....
        /*068c*/ 	.word	0xffffffff


	//   ....[179]....
        /*0690*/ 	.word	0xffffffff


	//   ....[180]....
        /*0694*/ 	.word	0xffffffff


	//   ....[181]....
        /*0698*/ 	.word	0xffffffff


	//   ....[182]....
        /*069c*/ 	.word	0xffffffff


	//   ....[183]....
        /*06a0*/ 	.word	0xffffffff


	//   ....[184]....
        /*06a4*/ 	.word	0xffffffff


	//   ....[185]....
        /*06a8*/ 	.word	0xffffffff


	//   ....[186]....
        /*06ac*/ 	.word	0xffffffff


	//   ....[187]....
        /*06b0*/ 	.word	0xffffffff


	//   ....[188]....
        /*06b4*/ 	.word	0xffffffff


	//   ....[189]....
        /*06b8*/ 	.word	0xffffffff


	//   ....[190]....
        /*06bc*/ 	.word	0xffffffff


	//   ....[191]....
        /*06c0*/ 	.word	0xffffffff


	//   ....[192]....
        /*06c4*/ 	.word	0xffffffff


	//   ....[193]....
        /*06c8*/ 	.word	0xffffffff


	//   ....[194]....
        /*06cc*/ 	.word	0xffffffff


	//   ....[195]....
        /*06d0*/ 	.word	0xffffffff


	//   ....[196]....
        /*06d4*/ 	.word	0xffffffff


	//   ....[197]....
        /*06d8*/ 	.word	0xffffffff


	//   ....[198]....
        /*06dc*/ 	.word	0xffffffff


	//   ....[199]....
        /*06e0*/ 	.word	0xffffffff


	//   ....[200]....
        /*06e4*/ 	.word	0xffffffff


	//   ....[201]....
        /*06e8*/ 	.word	0xffffffff


	//   ....[202]....
        /*06ec*/ 	.word	0xffffffff


	//   ....[203]....
        /*06f0*/ 	.word	0xffffffff


	//   ....[204]....
        /*06f4*/ 	.word	0xffffffff


	//   ....[205]....
        /*06f8*/ 	.word	0xffffffff


	//   ....[206]....
        /*06fc*/ 	.word	0xffffffff


	//   ....[207]....
        /*0700*/ 	.word	0xffffffff


	//   ....[208]....
        /*0704*/ 	.word	0xffffffff


	//   ....[209]....
        /*0708*/ 	.word	0xffffffff


	//   ....[210]....
        /*070c*/ 	.word	0xffffffff


	//   ....[211]....
        /*0710*/ 	.word	0xffffffff


	//   ....[212]....
        /*0714*/ 	.word	0xffffffff


	//   ....[213]....
        /*0718*/ 	.word	0xffffffff


	//   ....[214]....
        /*071c*/ 	.word	0xffffffff


	//   ....[215]....
        /*0720*/ 	.word	0xffffffff


	//   ....[216]....
        /*0724*/ 	.word	0xffffffff


	//   ....[217]....
        /*0728*/ 	.word	0xffffffff


	//   ....[218]....
        /*072c*/ 	.word	0xffffffff


	//   ....[219]....
        /*0730*/ 	.word	0xffffffff


	//   ....[220]....
        /*0734*/ 	.word	0xffffffff


	//   ....[221]....
        /*0738*/ 	.word	0xffffffff


	//   ....[222]....
        /*073c*/ 	.word	0xffffffff


	//   ....[223]....
        /*0740*/ 	.word	0xffffffff


	//   ....[224]....
        /*0744*/ 	.word	0xffffffff


	//   ....[225]....
        /*0748*/ 	.word	0xffffffff


	//   ....[226]....
        /*074c*/ 	.word	0xffffffff


	//   ....[227]....
        /*0750*/ 	.word	0xffffffff


	//   ....[228]....
        /*0754*/ 	.word	0xffffffff


	//   ....[229]....
        /*0758*/ 	.word	0xffffffff


	//   ....[230]....
        /*075c*/ 	.word	0xffffffff


	//   ....[231]....
        /*0760*/ 	.word	0xffffffff


	//   ....[232]....
        /*0764*/ 	.word	0xffffffff


	//   ....[233]....
        /*0768*/ 	.word	0xffffffff


	//   ....[234]....
        /*076c*/ 	.word	0xffffffff


	//   ....[235]....
        /*0770*/ 	.word	0xffffffff


	//   ....[236]....
        /*0774*/ 	.word	0xffffffff


	//   ....[237]....
        /*0778*/ 	.word	0xffffffff


	//   ....[238]....
        /*077c*/ 	.word	0xffffffff


	//   ....[239]....
        /*0780*/ 	.word	0x0500000f


	//   ....[240]....
        /*0784*/ 	.word	0x0500000f


	//   ....[241]....
        /*0788*/ 	.word	0x0500000f


	//   ....[242]....
        /*078c*/ 	.word	0x0500000f


	//   ....[243]....
        /*0790*/ 	.word	0x0500000f


	//   ....[244]....
        /*0794*/ 	.word	0x0500000f


	//   ....[245]....
        /*0798*/ 	.word	0x0500000f


	//   ....[246]....
        /*079c*/ 	.word	0x0500000f


	//   ....[247]....
        /*07a0*/ 	.word	0x0500000f


	//   ....[248]....
        /*07a4*/ 	.word	0x0500000f


	//   ....[249]....
        /*07a8*/ 	.word	0x0500000f


	//   ....[250]....
        /*07ac*/ 	.word	0x0500000f


	//   ....[251]....
        /*07b0*/ 	.word	0x0500000f


	//   ....[252]....
        /*07b4*/ 	.word	0x0500000f


	//   ....[253]....
        /*07b8*/ 	.word	0x0500000f


	//   ....[254]....
        /*07bc*/ 	.word	0x0500000f


	//   ....[255]....
        /*07c0*/ 	.word	0x0500000f


	//   ....[0]....
        /*07c4*/ 	.word	0x0500000f


	//----- nvinfo : EIATTR_COOP_GROUP_INSTR_OFFSETS
	.align		4
.L_457:
        /*07c8*/ 	.byte	0x04, 0x28
        /*07ca*/ 	.short	(.L_459 - .L_458)


	//   ....[0]....
.L_458:
        /*07cc*/ 	.word	0x00000070


	//   ....[1]....
        /*07d0*/ 	.word	0x00000140


	//   ....[2]....
        /*07d4*/ 	.word	0x00000190


	//   ....[3]....
        /*07d8*/ 	.word	0x000003c0


	//   ....[4]....
        /*07dc*/ 	.word	0x00000520


	//   ....[5]....
        /*07e0*/ 	.word	0x00000640


	//   ....[6]....
        /*07e4*/ 	.word	0x000007a0


	//   ....[7]....
        /*07e8*/ 	.word	0x000022e0


	//   ....[8]....
        /*07ec*/ 	.word	0x00002c20


	//   ....[9]....
        /*07f0*/ 	.word	0x000033b0


	//   ....[10]....
        /*07f4*/ 	.word	0x00003d30


	//   ....[11]....
        /*07f8*/ 	.word	0x00003f10


	//   ....[12]....
        /*07fc*/ 	.word	0x000041e0


	//   ....[13]....
        /*0800*/ 	.word	0x00004250


	//   ....[14]....
        /*0804*/ 	.word	0x00005cb0


	//   ....[15]....
        /*0808*/ 	.word	0x00005ee0


	//   ....[16]....
        /*080c*/ 	.word	0x000065d0


	//   ....[17]....
        /*0810*/ 	.word	0x000066d0


	//   ....[18]....
        /*0814*/ 	.word	0x00006b30


	//   ....[19]....
        /*0818*/ 	.word	0x00006b90


	//   ....[20]....
        /*081c*/ 	.word	0x000088b0


	//   ....[21]....
        /*0820*/ 	.word	0x000088c0


	//   ....[22]....
        /*0824*/ 	.word	0x00008940


	//   ....[23]....
        /*0828*/ 	.word	0x00008960


	//   ....[24]....
        /*082c*/ 	.word	0x0000a1e0


	//   ....[25]....
        /*0830*/ 	.word	0x0000a7d0


	//   ....[26]....
        /*0834*/ 	.word	0x0000aea0


	//   ....[27]....
        /*0838*/ 	.word	0x0000afa0


	//   ....[28]....
        /*083c*/ 	.word	0x0000b3e0


	//   ....[29]....
        /*0840*/ 	.word	0x0000b440


	//   ....[30]....
        /*0844*/ 	.word	0x0000c5c0


	//   ....[31]....
        /*0848*/ 	.word	0x0000c5d0


	//   ....[32]....
        /*084c*/ 	.word	0x0000c600


	//   ....[33]....
        /*0850*/ 	.word	0x0000c610


	//   ....[34]....
        /*0854*/ 	.word	0x0000dae0


	//   ....[35]....
        /*0858*/ 	.word	0x0000daf0


	//   ....[36]....
        /*085c*/ 	.word	0x0000db00


	//   ....[37]....
        /*0860*/ 	.word	0x0000db20


	//   ....[38]....
        /*0864*/ 	.word	0x0000db40


	//   ....[39]....
        /*0868*/ 	.word	0x0000db70


	//   ....[40]....
        /*086c*/ 	.word	0x0000dba0


	//   ....[41]....
        /*0870*/ 	.word	0x0000dbf0


	//   ....[42]....
        /*0874*/ 	.word	0x0000dc20


	//   ....[43]....
        /*0878*/ 	.word	0x0000dc70


	//   ....[44]....
        /*087c*/ 	.word	0x0000dca0


	//   ....[45]....
        /*0880*/ 	.word	0x0000dce0


	//   ....[46]....
        /*0884*/ 	.word	0x0000dd10


	//   ....[47]....
        /*0888*/ 	.word	0x0000dd60


	//   ....[48]....
        /*088c*/ 	.word	0x0000dd90


	//   ....[49]....
        /*0890*/ 	.word	0x0000ddc0


	//   ....[50]....
        /*0894*/ 	.word	0x0000ddf0


	//   ....[51]....
        /*0898*/ 	.word	0x0000de20


	//   ....[52]....
        /*089c*/ 	.word	0x0000de50


	//   ....[53]....
        /*08a0*/ 	.word	0x0000de90


	//   ....[54]....
        /*08a4*/ 	.word	0x0000dec0


	//   ....[55]....
        /*08a8*/ 	.word	0x0000df60


	//   ....[56]....
        /*08ac*/ 	.word	0x0000df90


	//   ....[57]....
        /*08b0*/ 	.word	0x0000dfc0


	//   ....[58]....
        /*08b4*/ 	.word	0x0000e0f0


	//   ....[59]....
        /*08b8*/ 	.word	0x0000e1a0


	//   ....[60]....
        /*08bc*/ 	.word	0x0000e1d0


	//   ....[61]....
        /*08c0*/ 	.word	0x0000e200


	//   ....[62]....
        /*08c4*/ 	.word	0x0000e230


	//   ....[63]....
        /*08c8*/ 	.word	0x0000e260


	//   ....[64]....
        /*08cc*/ 	.word	0x0000e290


	//   ....[65]....
        /*08d0*/ 	.word	0x0000e2c0


	//   ....[66]....
        /*08d4*/ 	.word	0x0000e2e0


	//   ....[67]....
        /*08d8*/ 	.word	0x0000e2f0


	//   ....[68]....
        /*08dc*/ 	.word	0x0000e300


	//   ....[69]....
        /*08e0*/ 	.word	0x0000e310


	//   ....[70]....
        /*08e4*/ 	.word	0x0000e320


	//   ....[71]....
        /*08e8*/ 	.word	0x0000e330


	//   ....[72]....
        /*08ec*/ 	.word	0x0000e340


	//   ....[73]....
        /*08f0*/ 	.word	0x0000e350


	//   ....[74]....
        /*08f4*/ 	.word	0x0000e360


	//   ....[75]....
        /*08f8*/ 	.word	0x0000e370


	//   ....[76]....
        /*08fc*/ 	.word	0x0000e380


	//   ....[77]....
        /*0900*/ 	.word	0x0000e390


	//   ....[78]....
        /*0904*/ 	.word	0x0000e3a0


	//   ....[79]....
        /*0908*/ 	.word	0x0000e3b0


	//   ....[80]....
        /*090c*/ 	.word	0x0000e3c0


	//   ....[81]....
        /*0910*/ 	.word	0x0000e3d0


	//   ....[82]....
        /*0914*/ 	.word	0x0000e3e0


	//   ....[83]....
        /*0918*/ 	.word	0x0000e3f0


	//   ....[84]....
        /*091c*/ 	.word	0x0000e400


	//   ....[85]....
        /*0920*/ 	.word	0x0000e410


	//   ....[86]....
        /*0924*/ 	.word	0x0000e420


	//   ....[87]....
        /*0928*/ 	.word	0x0000e430


	//   ....[88]....
        /*092c*/ 	.word	0x0000e440


	//   ....[89]....
        /*0930*/ 	.word	0x0000e450


	//   ....[90]....
        /*0934*/ 	.word	0x0000e460


	//   ....[91]....
        /*0938*/ 	.word	0x0000e470


	//   ....[92]....
        /*093c*/ 	.word	0x0000e480


	//   ....[93]....
        /*0940*/ 	.word	0x0000e490


	//   ....[94]....
        /*0944*/ 	.word	0x0000e4b0


	//   ....[95]....
        /*0948*/ 	.word	0x0000e4d0


	//   ....[96]....
        /*094c*/ 	.word	0x0000e4e0


	//   ....[97]....
        /*0950*/ 	.word	0x0000e4f0


	//   ....[98]....
        /*0954*/ 	.word	0x0000e500


	//   ....[99]....
        /*0958*/ 	.word	0x0000e510


	//   ....[100]....
        /*095c*/ 	.word	0x0000e520


	//   ....[101]....
        /*0960*/ 	.word	0x0000e530


	//   ....[102]....
        /*0964*/ 	.word	0x0000e540


	//   ....[103]....
        /*0968*/ 	.word	0x0000e550


	//   ....[104]....
        /*096c*/ 	.word	0x0000e560


	//   ....[105]....
        /*0970*/ 	.word	0x0000e570


	//   ....[106]....
        /*0974*/ 	.word	0x0000e580


	//   ....[107]....
        /*0978*/ 	.word	0x0000e590


	//   ....[108]....
        /*097c*/ 	.word	0x0000e5a0


	//   ....[109]....
        /*0980*/ 	.word	0x0000e5b0


	//   ....[110]....
        /*0984*/ 	.word	0x0000e5c0


	//   ....[111]....
        /*0988*/ 	.word	0x0000e5d0


	//   ....[112]....
        /*098c*/ 	.word	0x0000e5e0


	//   ....[113]....
        /*0990*/ 	.word	0x0000e5f0


	//   ....[114]....
        /*0994*/ 	.word	0x0000e600


	//   ....[115]....
        /*0998*/ 	.word	0x0000e610


	//   ....[116]....
        /*099c*/ 	.word	0x0000e620


	//   ....[117]....
        /*09a0*/ 	.word	0x0000e650


	//   ....[118]....
        /*09a4*/ 	.word	0x0000e660


	//   ....[119]....
        /*09a8*/ 	.word	0x0000e680


	//   ....[120]....
        /*09ac*/ 	.word	0x0000e690


	//   ....[121]....
        /*09b0*/ 	.word	0x0000e6c0


	//   ....[122]....
        /*09b4*/ 	.word	0x0000e6d0


	//   ....[123]....
        /*09b8*/ 	.word	0x0000e700


	//   ....[124]....
        /*09bc*/ 	.word	0x0000e730


	//   ....[125]....
        /*09c0*/ 	.word	0x0000e760


	//   ....[126]....
        /*09c4*/ 	.word	0x0000e790


	//   ....[127]....
        /*09c8*/ 	.word	0x0000e7c0


	//   ....[128]....
        /*09cc*/ 	.word	0x0000e7f0


	//   ....[129]....
        /*09d0*/ 	.word	0x0000e820


	//   ....[130]....
        /*09d4*/ 	.word	0x0000e850


	//   ....[131]....
        /*09d8*/ 	.word	0x0000e880


	//   ....[132]....
        /*09dc*/ 	.word	0x0000e8b0


	//   ....[133]....
        /*09e0*/ 	.word	0x0000e8d0


	//   ....[134]....
        /*09e4*/ 	.word	0x0000e8f0


	//   ....[135]....
        /*09e8*/ 	.word	0x0000e910


	//   ....[136]....
        /*09ec*/ 	.word	0x0000e940


	//   ....[137]....
        /*09f0*/ 	.word	0x0000e970


	//   ....[138]....
        /*09f4*/ 	.word	0x0000e9a0


	//   ....[139]....
        /*09f8*/ 	.word	0x0000e9d0


	//   ....[140]....
        /*09fc*/ 	.word	0x0000ea00


	//   ....[141]....
        /*0a00*/ 	.word	0x0000ea30


	//   ....[142]....
        /*0a04*/ 	.word	0x0000ea60


	//   ....[143]....
        /*0a08*/ 	.word	0x0000ea90


	//   ....[144]....
        /*0a0c*/ 	.word	0x0000eac0


	//   ....[145]....
        /*0a10*/ 	.word	0x0000eaf0


	//   ....[146]....
        /*0a14*/ 	.word	0x0000eb20


	//   ....[147]....
        /*0a18*/ 	.word	0x0000eb50


	//   ....[148]....
        /*0a1c*/ 	.word	0x0000eb80


	//   ....[149]....
        /*0a20*/ 	.word	0x0000ebb0


	//   ....[150]....
        /*0a24*/ 	.word	0x0000ebe0


	//   ....[151]....
        /*0a28*/ 	.word	0x0000ec10


	//   ....[152]....
        /*0a2c*/ 	.word	0x0000ec40


	//   ....[153]....
        /*0a30*/ 	.word	0x0000ec70


	//   ....[154]....
        /*0a34*/ 	.word	0x0000eca0


	//   ....[155]....
        /*0a38*/ 	.word	0x0000ecd0


	//   ....[156]....
        /*0a3c*/ 	.word	0x0000ed00


	//   ....[157]....
        /*0a40*/ 	.word	0x0000ed30


	//   ....[158]....
        /*0a44*/ 	.word	0x0000ed60


	//   ....[159]....
        /*0a48*/ 	.word	0x0000ed90


	//   ....[160]....
        /*0a4c*/ 	.word	0x0000edc0


	//   ....[161]....
        /*0a50*/ 	.word	0x0000edf0


	//   ....[162]....
        /*0a54*/ 	.word	0x0000fb00


	//   ....[163]....
        /*0a58*/ 	.word	0x0000fb10


	//   ....[164]....
        /*0a5c*/ 	.word	0x0000fb20


	//   ....[165]....
        /*0a60*/ 	.word	0x0000fb30


	//   ....[166]....
        /*0a64*/ 	.word	0x000105d0


	//   ....[167]....
        /*0a68*/ 	.word	0x000105f0


	//   ....[168]....
        /*0a6c*/ 	.word	0x000107a0


	//   ....[169]....
        /*0a70*/ 	.word	0x000107c0


	//   ....[170]....
        /*0a74*/ 	.word	0x00010900


	//   ....[171]....
        /*0a78*/ 	.word	0x00010920


	//   ....[172]....
        /*0a7c*/ 	.word	0x00010a70


	//   ....[173]....
        /*0a80*/ 	.word	0x00010a90


	//   ....[174]....
        /*0a84*/ 	.word	0x00010f70


	//   ....[175]....
        /*0a88*/ 	.word	0x00010f80


	//   ....[176]....
        /*0a8c*/ 	.word	0x00011820


	//   ....[177]....
        /*0a90*/ 	.word	0x00011830


	//   ....[178]....
        /*0a94*/ 	.word	0x00012a30


	//   ....[179]....
        /*0a98*/ 	.word	0x00012a60


	//   ....[180]....
        /*0a9c*/ 	.word	0x00012bd0


	//   ....[181]....
        /*0aa0*/ 	.word	0x00012bf0


	//   ....[182]....
        /*0aa4*/ 	.word	0x00012d30


	//   ....[183]....
        /*0aa8*/ 	.word	0x00012d50


	//   ....[184]....
        /*0aac*/ 	.word	0x00012ea0


	//   ....[185]....
        /*0ab0*/ 	.word	0x00012ec0


	//   ....[186]....
        /*0ab4*/ 	.word	0x000130a0


	//   ....[187]....
        /*0ab8*/ 	.word	0x000132e0


	//   ....[188]....
        /*0abc*/ 	.word	0x00013320


	//   ....[189]....
        /*0ac0*/ 	.word	0x00013360


	//   ....[190]....
        /*0ac4*/ 	.word	0x00013390


	//   ....[191]....
        /*0ac8*/ 	.word	0x000133c0


	//   ....[192]....
        /*0acc*/ 	.word	0x000133f0


	//   ....[193]....
        /*0ad0*/ 	.word	0x00013580


	//   ....[194]....
        /*0ad4*/ 	.word	0x000135b0


	//   ....[195]....
        /*0ad8*/ 	.word	0x000135f0


	//   ....[196]....
        /*0adc*/ 	.word	0x00013620


	//   ....[197]....
        /*0ae0*/ 	.word	0x00013650


	//   ....[198]....
        /*0ae4*/ 	.word	0x00013680


	//   ....[199]....
        /*0ae8*/ 	.word	0x00013720


	//   ....[200]....
        /*0aec*/ 	.word	0x00013770


	//   ....[201]....
        /*0af0*/ 	.word	0x00013780


	//   ....[202]....
        /*0af4*/ 	.word	0x000137c0


	//   ....[203]....
        /*0af8*/ 	.word	0x00015840


	//   ....[204]....
        /*0afc*/ 	.word	0x000164f0


	//   ....[205]....
        /*0b00*/ 	.word	0x00016500


	//   ....[206]....
        /*0b04*/ 	.word	0x00016510


	//   ....[207]....
        /*0b08*/ 	.word	0x00016580


	//   ....[208]....
        /*0b0c*/ 	.word	0x00016690


	//   ....[209]....
        /*0b10*/ 	.word	0x000166a0


	//   ....[210]....
        /*0b14*/ 	.word	0x00016730


	//   ....[211]....
        /*0b18*/ 	.word	0x00016740


	//   ....[212]....
        /*0b1c*/ 	.word	0x000167d0


	//   ....[213]....
        /*0b20*/ 	.word	0x000167e0


	//   ....[214]....
        /*0b24*/ 	.word	0x00016870


	//   ....[215]....
        /*0b28*/ 	.word	0x00016880


	//   ....[216]....
        /*0b2c*/ 	.word	0x00016910


	//   ....[217]....
        /*0b30*/ 	.word	0x00016920


	//   ....[218]....
        /*0b34*/ 	.word	0x00016930


	//   ....[219]....
        /*0b38*/ 	.word	0x00016940


	//   ....[220]....
        /*0b3c*/ 	.word	0x00018800


	//   ....[221]....
        /*0b40*/ 	.word	0x00018830


	//   ....[222]....
        /*0b44*/ 	.word	0x00018860


	//   ....[223]....
        /*0b48*/ 	.word	0x00018890


	//   ....[224]....
        /*0b4c*/ 	.word	0x000188c0


	//   ....[225]....
        /*0b50*/ 	.word	0x000188f0


	//   ....[226]....
        /*0b54*/ 	.word	0x00018920


	//   ....[227]....
        /*0b58*/ 	.word	0x00018950


	//   ....[228]....
        /*0b5c*/ 	.word	0x00018ac0


	//   ....[229]....
        /*0b60*/ 	.word	0x00018af0


	//   ....[230]....
        /*0b64*/ 	.word	0x00018b20


	//   ....[231]....
        /*0b68*/ 	.word	0x00018b50


	//   ....[232]....
        /*0b6c*/ 	.word	0x00018b80


	//   ....[233]....
        /*0b70*/ 	.word	0x00018bb0


	//   ....[234]....
        /*0b74*/ 	.word	0x00018c30


	//   ....[235]....
        /*0b78*/ 	.word	0x00018c70


	//   ....[236]....
        /*0b7c*/ 	.word	0x00018c80


	//   ....[237]....
        /*0b80*/ 	.word	0x00018cc0


	//   ....[238]....
        /*0b84*/ 	.word	0x000197a0


	//   ....[239]....
        /*0b88*/ 	.word	0x00019e80


	//   ....[240]....
        /*0b8c*/ 	.word	0x0001a060


	//   ....[241]....
        /*0b90*/ 	.word	0x0001a0d0


	//   ....[242]....
        /*0b94*/ 	.word	0x0001a130


	//   ....[243]....
        /*0b98*/ 	.word	0x0001a1d0


	//   ....[244]....
        /*0b9c*/ 	.word	0x0001a290


	//   ....[245]....
        /*0ba0*/ 	.word	0x0001a3a0


	//   ....[246]....
        /*0ba4*/ 	.word	0x0001a400


	//   ....[247]....
        /*0ba8*/ 	.word	0x0001a500


	//   ....[248]....
        /*0bac*/ 	.word	0x0001a560


	//   ....[249]....
        /*0bb0*/ 	.word	0x0001a660


	//   ....[250]....
        /*0bb4*/ 	.word	0x0001a6c0


	//   ....[251]....
        /*0bb8*/ 	.word	0x0001a7c0


	//   ....[252]....
        /*0bbc*/ 	.word	0x0001a820


	//   ....[253]....
        /*0bc0*/ 	.word	0x0001a900


	//   ....[254]....
        /*0bc4*/ 	.word	0x0001a980


	//   ....[255]....
        /*0bc8*/ 	.word	0x0001aa60


	//   ....[0]....
        /*0bcc*/ 	.word	0x0001adb0


	//----- nvinfo : EIATTR_REG_RECONFIG
	.align		4
.L_459:
        /*0bd0*/ 	.byte	0x01, 0x54
	.zero		2


	//----- nvinfo : EIATTR_SYSCALL_OFFSETS
	.align		4
        /*0bd4*/ 	.byte	0x04, 0x46
        /*0bd6*/ 	.short	(.L_461 - .L_460)


	//   ....[0]....
.L_460:
        /*0bd8*/ 	.word	0x00002460


	//   ....[1]....
        /*0bdc*/ 	.word	0x00015280


	//   ....[2]....
        /*0be0*/ 	.word	0x00015410


	//   ....[3]....
        /*0be4*/ 	.word	0x00015570


	//   ....[4]....
        /*0be8*/ 	.word	0x000156b0


	//   ....[5]....
        /*0bec*/ 	.word	0x000160d0


	//----- nvinfo : EIATTR_MBARRIER_INSTR_OFFSETS
	.align		4
.L_461:
        /*0bf0*/ 	.byte	0x04, 0x39
        /*0bf2*/ 	.short	(.L_463 - .L_462)


	//   ....[0]....
.L_462:
        /*0bf4*/ 	.word	0x00000270
        /*0bf8*/ 	.word	0x000000ff
        /*0bfc*/ 	.word	0x00028400
        /*0c00*/ 	.short	0x0100
        /*0c02*/ 	.byte	0x08
	.zero		1


	//   ....[1]....
        /*0c04*/ 	.word	0x00000280
        /*0c08*/ 	.word	0x000000ff
        /*0c0c*/ 	.word	0x00028420
        /*0c10*/ 	.short	0x0100
        /*0c12*/ 	.byte	0x08
	.zero		1


	//   ....[2]....
        /*0c14*/ 	.word	0x00000370
        /*0c18*/ 	.word	0x000000ff
        /*0c1c*/ 	.word	0x00028430
        /*0c20*/ 	.short	0x0100
        /*0c22*/ 	.byte	0x08
	.zero		1


	//   ....[3]....
        /*0c24*/ 	.word	0x00000380
        /*0c28*/ 	.word	0x000000ff
        /*0c2c*/ 	.word	0x00028440
        /*0c30*/ 	.short	0x0100
        /*0c32*/ 	.byte	0x08
	.zero		1


	//   ....[4]....
        /*0c34*/ 	.word	0x00000390
        /*0c38*/ 	.word	0x000000ff
        /*0c3c*/ 	.word	0x00028438
        /*0c40*/ 	.short	0x0100
        /*0c42*/ 	.byte	0x08
	.zero		1


	//   ....[5]....
        /*0c44*/ 	.word	0x000003a0
        /*0c48*/ 	.word	0x000000ff
        /*0c4c*/ 	.word	0x00028448
        /*0c50*/ 	.short	0x0100
        /*0c52*/ 	.byte	0x08
	.zero		1


	//   ....[6]....
        /*0c54*/ 	.word	0x000004d0
        /*0c58*/ 	.word	0x000000ff
        /*0c5c*/ 	.word	0x00028450
        /*0c60*/ 	.short	0x0100
        /*0c62*/ 	.byte	0x08
	.zero		1


	//   ....[7]....
        /*0c64*/ 	.word	0x000004e0
        /*0c68*/ 	.word	0x000000ff
        /*0c6c*/ 	.word	0x00028460
        /*0c70*/ 	.short	0x0100
        /*0c72*/ 	.byte	0x08
	.zero		1


	//   ....[8]....
        /*0c74*/ 	.word	0x000004f0
        /*0c78*/ 	.word	0x000000ff
        /*0c7c*/ 	.word	0x00028458
        /*0c80*/ 	.short	0x0100
        /*0c82*/ 	.byte	0x08
	.zero		1


	//   ....[9]....
        /*0c84*/ 	.word	0x00000500
        /*0c88*/ 	.word	0x000000ff
        /*0c8c*/ 	.word	0x00028468
        /*0c90*/ 	.short	0x0100
        /*0c92*/ 	.byte	0x08
	.zero		1


	//   ....[10]....
        /*0c94*/ 	.word	0x000005f0
        /*0c98*/ 	.word	0x000000ff
        /*0c9c*/ 	.word	0x00028470
        /*0ca0*/ 	.short	0x0100
        /*0ca2*/ 	.byte	0x06
	.zero		1


	//   ....[11]....
        /*0ca4*/ 	.word	0x00000600
        /*0ca8*/ 	.word	0x000000ff
        /*0cac*/ 	.word	0x00028480
        /*0cb0*/ 	.short	0x0100
        /*0cb2*/ 	.byte	0x06
	.zero		1


	//   ....[12]....
        /*0cb4*/ 	.word	0x00000610
        /*0cb8*/ 	.word	0x000000ff
        /*0cbc*/ 	.word	0x00028478
        /*0cc0*/ 	.short	0x0100
        /*0cc2*/ 	.byte	0x06
	.zero		1


	//   ....[13]....
        /*0cc4*/ 	.word	0x00000620
        /*0cc8*/ 	.word	0x000000ff
        /*0ccc*/ 	.word	0x00028488
        /*0cd0*/ 	.short	0x0100
        /*0cd2*/ 	.byte	0x06
	.zero		1


	//   ....[14]....
        /*0cd4*/ 	.word	0x00000750
        /*0cd8*/ 	.word	0x000000ff
        /*0cdc*/ 	.word	0x00028490
        /*0ce0*/ 	.short	0x0100
        /*0ce2*/ 	.byte	0x08
	.zero		1


	//   ....[15]....
        /*0ce4*/ 	.word	0x00000760
        /*0ce8*/ 	.word	0x000000ff
        /*0cec*/ 	.word	0x000284a0
        /*0cf0*/ 	.short	0x0100
        /*0cf2*/ 	.byte	0x08
	.zero		1


	//   ....[16]....
        /*0cf4*/ 	.word	0x00000770
        /*0cf8*/ 	.word	0x000000ff
        /*0cfc*/ 	.word	0x00028498
        /*0d00*/ 	.short	0x0100
        /*0d02*/ 	.byte	0x08
	.zero		1


	//   ....[17]....
        /*0d04*/ 	.word	0x00000780
        /*0d08*/ 	.word	0x000000ff
        /*0d0c*/ 	.word	0x000284a8
        /*0d10*/ 	.short	0x0100
        /*0d12*/ 	.byte	0x08
	.zero		1


	//   ....[18]....
        /*0d14*/ 	.word	0x000008b0
        /*0d18*/ 	.word	0x000000ff
        /*0d1c*/ 	.word	0x000284b0
        /*0d20*/ 	.short	0x0100
        /*0d22*/ 	.byte	0x08
	.zero		1


	//   ....[19]....
        /*0d24*/ 	.word	0x000008c0
        /*0d28*/ 	.word	0x000000ff
        /*0d2c*/ 	.word	0x000284c0
        /*0d30*/ 	.short	0x0100
        /*0d32*/ 	.byte	0x08
	.zero		1


	//   ....[20]....
        /*0d34*/ 	.word	0x000008d0
        /*0d38*/ 	.word	0x000000ff
        /*0d3c*/ 	.word	0x000284b8
        /*0d40*/ 	.short	0x0100
        /*0d42*/ 	.byte	0x08
	.zero		1


	//   ....[21]....
        /*0d44*/ 	.word	0x000008e0
        /*0d48*/ 	.word	0x000000ff
        /*0d4c*/ 	.word	0x000284c8
        /*0d50*/ 	.short	0x0100
        /*0d52*/ 	.byte	0x08
	.zero		1


	//   ....[22]....
        /*0d54*/ 	.word	0x00002750
        /*0d58*/ 	.word	0x000000ff
        /*0d5c*/ 	.word	0x00028400
        /*0d60*/ 	.short	0x010a
        /*0d62*/ 	.byte	0x28
	.zero		1


	//   ....[23]....
        /*0d64*/ 	.word	0x000027f0
        /*0d68*/ 	.word	0x00000006
        /*0d6c*/ 	.word	0x00028430
        /*0d70*/ 	.short	0x010a
        /*0d72*/ 	.byte	0x3f
	.zero		1


	//   ....[24]....
        /*0d74*/ 	.word	0x00002850
        /*0d78*/ 	.word	0x00000006
        /*0d7c*/ 	.word	0x00028430
        /*0d80*/ 	.short	0x010a
        /*0d82*/ 	.byte	0x3f
	.zero		1


	//   ....[25]....
        /*0d84*/ 	.word	0x00002f90
        /*0d88*/ 	.word	0x00000003
        /*0d8c*/ 	.word	0x00000000
        /*0d90*/ 	.short	0x0101
        /*0d92*/ 	.byte	0x3f
	.zero		1


	//   ....[26]....
        /*0d94*/ 	.word	0x000052e0
        /*0d98*/ 	.word	0x000000ff
        /*0d9c*/ 	.word	0x00028430
        /*0da0*/ 	.short	0x010a
        /*0da2*/ 	.byte	0x0a
	.zero		1


	//   ....[27]....
        /*0da4*/ 	.word	0x00005320
        /*0da8*/ 	.word	0x000000ff
        /*0dac*/ 	.word	0x00028430
        /*0db0*/ 	.short	0x010a
        /*0db2*/ 	.byte	0x0a
	.zero		1


	//   ....[28]....
        /*0db4*/ 	.word	0x00005670
        /*0db8*/ 	.word	0x000000ff
        /*0dbc*/ 	.word	0x00028450
        /*0dc0*/ 	.short	0x010a
        /*0dc2*/ 	.byte	0x0a
	.zero		1


	//   ....[29]....
        /*0dc4*/ 	.word	0x000056b0
        /*0dc8*/ 	.word	0x000000ff
        /*0dcc*/ 	.word	0x00028450
        /*0dd0*/ 	.short	0x010a
        /*0dd2*/ 	.byte	0x0a
	.zero		1


	//   ....[30]....
        /*0dd4*/ 	.word	0x00005d40
        /*0dd8*/ 	.word	0x00000007
        /*0ddc*/ 	.word	0x00000000
        /*0de0*/ 	.short	0x0101
        /*0de2*/ 	.byte	0x3f
	.zero		1


	//   ....[31]....
        /*0de4*/ 	.word	0x00007170
        /*0de8*/ 	.word	0x000000ff
        /*0dec*/ 	.word	0x00000000
        /*0df0*/ 	.short	0x0101
        /*0df2*/ 	.byte	0x0b
	.zero		1


	//   ....[32]....
        /*0df4*/ 	.word	0x00007dd0
        /*0df8*/ 	.word	0x000000ff
        /*0dfc*/ 	.word	0x00028430
        /*0e00*/ 	.short	0x010a
        /*0e02*/ 	.byte	0x07
	.zero		1


	//   ....[33]....
        /*0e04*/ 	.word	0x00007e10
        /*0e08*/ 	.word	0x000000ff
        /*0e0c*/ 	.word	0x00028430
        /*0e10*/ 	.short	0x010a
        /*0e12*/ 	.byte	0x07
	.zero		1


	//   ....[34]....
        /*0e14*/ 	.word	0x00008190
        /*0e18*/ 	.word	0x000000ff
        /*0e1c*/ 	.word	0x00028450
        /*0e20*/ 	.short	0x010a
        /*0e22*/ 	.byte	0x0a
	.zero		1


	//   ....[35]....
        /*0e24*/ 	.word	0x000081d0
        /*0e28*/ 	.word	0x000000ff
        /*0e2c*/ 	.word	0x00028450
        /*0e30*/ 	.short	0x010a
        /*0e32*/ 	.byte	0x0a
	.zero		1


	//   ....[36]....
        /*0e34*/ 	.word	0x00008e40
        /*0e38*/ 	.word	0x000000b1
        /*0e3c*/ 	.word	0x00000000
        /*0e40*/ 	.short	0x0101
        /*0e42*/ 	.byte	0x3f
	.zero		1


	//   ....[37]....
        /*0e44*/ 	.word	0x000091d0
        /*0e48*/ 	.word	0x000000ff
        /*0e4c*/ 	.word	0x00000000
        /*0e50*/ 	.short	0x0101
        /*0e52*/ 	.byte	0x05
	.zero		1


	//   ....[38]....
        /*0e54*/ 	.word	0x00009bc0
        /*0e58*/ 	.word	0x000000ff
        /*0e5c*/ 	.word	0x00028430
        /*0e60*/ 	.short	0x010a
        /*0e62*/ 	.byte	0x06
	.zero		1


	//   ....[39]....
        /*0e64*/ 	.word	0x00009c00
        /*0e68*/ 	.word	0x000000ff
        /*0e6c*/ 	.word	0x00028430
        /*0e70*/ 	.short	0x010a
        /*0e72*/ 	.byte	0x06
	.zero		1


	//   ....[40]....
        /*0e74*/ 	.word	0x00009f80
        /*0e78*/ 	.word	0x000000ff
        /*0e7c*/ 	.word	0x00028450
        /*0e80*/ 	.short	0x010a
        /*0e82*/ 	.byte	0x0a
	.zero		1


	//   ....[41]....
        /*0e84*/ 	.word	0x00009fc0
        /*0e88*/ 	.word	0x000000ff
        /*0e8c*/ 	.word	0x00028450
        /*0e90*/ 	.short	0x010a
        /*0e92*/ 	.byte	0x0a
	.zero		1


	//   ....[42]....
        /*0e94*/ 	.word	0x0000a5d0
        /*0e98*/ 	.word	0x00000006
        /*0e9c*/ 	.word	0x00000000
        /*0ea0*/ 	.short	0x0101
        /*0ea2*/ 	.byte	0x3f
	.zero		1


	//   ....[43]....
        /*0ea4*/ 	.word	0x0000ba50
        /*0ea8*/ 	.word	0x000000ff
        /*0eac*/ 	.word	0x00000000
        /*0eb0*/ 	.short	0x0101
        /*0eb2*/ 	.byte	0x05
	.zero		1


	//   ....[44]....
        /*0eb4*/ 	.word	0x0000c370
        /*0eb8*/ 	.word	0x000000ff
        /*0ebc*/ 	.word	0x00028450
        /*0ec0*/ 	.short	0x010a
        /*0ec2*/ 	.byte	0x0e
	.zero		1


	//   ....[45]....
        /*0ec4*/ 	.word	0x0000c3b0
        /*0ec8*/ 	.word	0x000000ff
        /*0ecc*/ 	.word	0x00028450
        /*0ed0*/ 	.short	0x010a
        /*0ed2*/ 	.byte	0x0e
	.zero		1


	//   ....[46]....
        /*0ed4*/ 	.word	0x0000c8f0
        /*0ed8*/ 	.word	0x000000ff
        /*0edc*/ 	.word	0x00000000
        /*0ee0*/ 	.short	0x0101
        /*0ee2*/ 	.byte	0x04
	.zero		1


	//   ....[47]....
        /*0ee4*/ 	.word	0x00010600
        /*0ee8*/ 	.word	0x000000ff
        /*0eec*/ 	.word	0x00000000
        /*0ef0*/ 	.short	0x0101
        /*0ef2*/ 	.byte	0x07
	.zero		1


	//   ....[48]....
        /*0ef4*/ 	.word	0x00010ee0
        /*0ef8*/ 	.word	0x000000ff
        /*0efc*/ 	.word	0x00000000
        /*0f00*/ 	.short	0x0101
        /*0f02*/ 	.byte	0x07
	.zero		1


	//   ....[49]....
        /*0f04*/ 	.word	0x00015ad0
        /*0f08*/ 	.word	0x00000002
        /*0f0c*/ 	.word	0x00028480
        /*0f10*/ 	.short	0x010a
        /*0f12*/ 	.byte	0x3f
	.zero		1


	//   ....[50]....
        /*0f14*/ 	.word	0x00015ce0
        /*0f18*/ 	.word	0x00000002
        /*0f1c*/ 	.word	0x00028440
        /*0f20*/ 	.short	0x010a
        /*0f22*/ 	.byte	0x3f
	.zero		1


	//   ....[51]....
        /*0f24*/ 	.word	0x00016a70
        /*0f28*/ 	.word	0x00000011
        /*0f2c*/ 	.word	0x00028400
        /*0f30*/ 	.short	0x0107
        /*0f32*/ 	.byte	0x3f
	.zero		1


	//   ....[52]....
        /*0f34*/ 	.word	0x00016b70
        /*0f38*/ 	.word	0x00000011
        /*0f3c*/ 	.word	0x00028400
        /*0f40*/ 	.short	0x0101
        /*0f42*/ 	.byte	0x3f
	.zero		1


	//   ....[53]....
        /*0f44*/ 	.word	0x00016b90
        /*0f48*/ 	.word	0x00000011
        /*0f4c*/ 	.word	0x00028420
        /*0f50*/ 	.short	0x010a
        /*0f52*/ 	.byte	0x3f
	.zero		1


	//   ....[54]....
        /*0f54*/ 	.word	0x00016eb0
        /*0f58*/ 	.word	0x00000006
        /*0f5c*/ 	.word	0x00028480
        /*0f60*/ 	.short	0x010a
        /*0f62*/ 	.byte	0x3f
	.zero		1


	//   ....[55]....
        /*0f64*/ 	.word	0x00017210
        /*0f68*/ 	.word	0x00000006
        /*0f6c*/ 	.word	0x00028440
        /*0f70*/ 	.short	0x010a
        /*0f72*/ 	.byte	0x3f
	.zero		1


	//   ....[56]....
        /*0f74*/ 	.word	0x000175d0
        /*0f78*/ 	.word	0x00000013
        /*0f7c*/ 	.word	0x00028470
        /*0f80*/ 	.short	0x010a
        /*0f82*/ 	.byte	0x3f
	.zero		1


	//   ....[57]....
        /*0f84*/ 	.word	0x00017640
        /*0f88*/ 	.word	0x00000013
        /*0f8c*/ 	.word	0x00028460
        /*0f90*/ 	.short	0x010a
        /*0f92*/ 	.byte	0x3f
	.zero		1


	//   ....[58]....
        /*0f94*/ 	.word	0x00017c20
        /*0f98*/ 	.word	0x00000013
        /*0f9c*/ 	.word	0x00028450
        /*0fa0*/ 	.short	0x0101
        /*0fa2*/ 	.byte	0x3f
	.zero		1


	//   ....[59]....
        /*0fa4*/ 	.word	0x00017ca0
        /*0fa8*/ 	.word	0x00000013
        /*0fac*/ 	.word	0x00000000
        /*0fb0*/ 	.short	0x0101
        /*0fb2*/ 	.byte	0x3f
	.zero		1


	//   ....[60]....
        /*0fb4*/ 	.word	0x00017ee0
        /*0fb8*/ 	.word	0x00000002
        /*0fbc*/ 	.word	0x00028470
        /*0fc0*/ 	.short	0x010a
        /*0fc2*/ 	.byte	0x3f
	.zero		1


	//   ....[61]....
        /*0fc4*/ 	.word	0x00017f50
        /*0fc8*/ 	.word	0x00000002
        /*0fcc*/ 	.word	0x00028460
        /*0fd0*/ 	.short	0x010a
        /*0fd2*/ 	.byte	0x3f
	.zero		1


	//   ....[62]....
        /*0fd4*/ 	.word	0x000184f0
        /*0fd8*/ 	.word	0x00000002
        /*0fdc*/ 	.word	0x00028450
        /*0fe0*/ 	.short	0x0101
        /*0fe2*/ 	.byte	0x3f
	.zero		1


	//   ....[63]....
        /*0fe4*/ 	.word	0x00018540
        /*0fe8*/ 	.word	0x00000002
        /*0fec*/ 	.word	0x00000000
        /*0ff0*/ 	.short	0x0101
        /*0ff2*/ 	.byte	0x3f
	.zero		1


	//   ....[64]....
        /*0ff4*/ 	.word	0x00019720
        /*0ff8*/ 	.word	0x00000000
        /*0ffc*/ 	.word	0x00028420
        /*1000*/ 	.short	0x010a
        /*1002*/ 	.byte	0x3f
	.zero		1


	//   ....[65]....
        /*1004*/ 	.word	0x00019900
        /*1008*/ 	.word	0x00000006
        /*100c*/ 	.word	0x00000000
        /*1010*/ 	.short	0x010a
        /*1012*/ 	.byte	0x3f
	.zero		1


	//   ....[66]....
        /*1014*/ 	.word	0x00019970
        /*1018*/ 	.word	0x00000007
        /*101c*/ 	.word	0x00000000
        /*1020*/ 	.short	0x010a
        /*1022*/ 	.byte	0x3f
	.zero		1


	//   ....[67]....
        /*1024*/ 	.word	0x000199d0
        /*1028*/ 	.word	0x00000004
        /*102c*/ 	.word	0x00028460
        /*1030*/ 	.short	0x010a
        /*1032*/ 	.byte	0x3f
	.zero		1


	//   ....[68]....
        /*1034*/ 	.word	0x00019a20
        /*1038*/ 	.word	0x00000003
        /*103c*/ 	.word	0x00028460
        /*1040*/ 	.short	0x010a
        /*1042*/ 	.byte	0x3f
	.zero		1


	//   ....[69]....
        /*1044*/ 	.word	0x00019a60
        /*1048*/ 	.word	0x00000004
        /*104c*/ 	.word	0x00028480
        /*1050*/ 	.short	0x010a
        /*1052*/ 	.byte	0x3f
	.zero		1


	//   ....[70]....
        /*1054*/ 	.word	0x00019a80
        /*1058*/ 	.word	0x00000003
        /*105c*/ 	.word	0x00028480
        /*1060*/ 	.short	0x010a
        /*1062*/ 	.byte	0x3f
	.zero		1


	//   ....[71]....
        /*1064*/ 	.word	0x00019af0
        /*1068*/ 	.word	0x00000003
        /*106c*/ 	.word	0x00028400
        /*1070*/ 	.short	0x010a
        /*1072*/ 	.byte	0x3f
	.zero		1


	//   ....[72]....
        /*1074*/ 	.word	0x00019b40
        /*1078*/ 	.word	0x00000006
        /*107c*/ 	.word	0x00028430
        /*1080*/ 	.short	0x010a
        /*1082*/ 	.byte	0x3f
	.zero		1


	//   ....[73]....
        /*1084*/ 	.word	0x00019ba0
        /*1088*/ 	.word	0x00000007
        /*108c*/ 	.word	0x00028430
        /*1090*/ 	.short	0x010a
        /*1092*/ 	.byte	0x3f
	.zero		1


	//   ....[74]....
        /*1094*/ 	.word	0x00019c00
        /*1098*/ 	.word	0x00000007
        /*109c*/ 	.word	0x00028450
        /*10a0*/ 	.short	0x010a
        /*10a2*/ 	.byte	0x3f
	.zero		1


	//   ....[75]....
        /*10a4*/ 	.word	0x00019c60
        /*10a8*/ 	.word	0x00000009
        /*10ac*/ 	.word	0x00028430
        /*10b0*/ 	.short	0x010a
        /*10b2*/ 	.byte	0x3f
	.zero		1


	//   ....[76]....
        /*10b4*/ 	.word	0x00019cc0
        /*10b8*/ 	.word	0x00000009
        /*10bc*/ 	.word	0x00028450
        /*10c0*/ 	.short	0x010a
        /*10c2*/ 	.byte	0x3f
	.zero		1


	//   ....[77]....
        /*10c4*/ 	.word	0x00019d20
        /*10c8*/ 	.word	0x00000007
        /*10cc*/ 	.word	0x00028430
        /*10d0*/ 	.short	0x010a
        /*10d2*/ 	.byte	0x3f
	.zero		1


	//   ....[78]....
        /*10d4*/ 	.word	0x00019d80
        /*10d8*/ 	.word	0x00000007
        /*10dc*/ 	.word	0x00028450
        /*10e0*/ 	.short	0x010a
        /*10e2*/ 	.byte	0x3f
	.zero		1


	//   ....[79]....
        /*10e4*/ 	.word	0x00019de0
        /*10e8*/ 	.word	0x00000005
        /*10ec*/ 	.word	0x00028450
        /*10f0*/ 	.short	0x010a
        /*10f2*/ 	.byte	0x3f
	.zero		1


	//   ....[80]....
        /*10f4*/ 	.word	0x00019f30
        /*10f8*/ 	.word	0x00000002
        /*10fc*/ 	.word	0x00028480
        /*1100*/ 	.short	0x010a
        /*1102*/ 	.byte	0x3f
	.zero		1


	//   ....[81]....
        /*1104*/ 	.word	0x00019f80
        /*1108*/ 	.word	0x00000002
        /*110c*/ 	.word	0x00028440
        /*1110*/ 	.short	0x010a
        /*1112*/ 	.byte	0x3f
	.zero		1


	//   ....[82]....
        /*1114*/ 	.word	0x0001aaa0
        /*1118*/ 	.word	0x00000011
        /*111c*/ 	.word	0x00028420
        /*1120*/ 	.short	0x010a
        /*1122*/ 	.byte	0x3f
	.zero		1


	//   ....[83]....
        /*1124*/ 	.word	0x0001aaf0
        /*1128*/ 	.word	0x00000006
        /*112c*/ 	.word	0x00028480
        /*1130*/ 	.short	0x010a
        /*1132*/ 	.byte	0x3f
	.zero		1


	//   ....[84]....
        /*1134*/ 	.word	0x0001ab40
        /*1138*/ 	.word	0x00000006
        /*113c*/ 	.word	0x00028440
        /*1140*/ 	.short	0x010a
        /*1142*/ 	.byte	0x3f
	.zero		1


	//   ....[85]....
        /*1144*/ 	.word	0x0001ab90
        /*1148*/ 	.word	0x00000013
        /*114c*/ 	.word	0x00028470
        /*1150*/ 	.short	0x010a
        /*1152*/ 	.byte	0x3f
	.zero		1


	//   ....[86]....
        /*1154*/ 	.word	0x0001abe0
        /*1158*/ 	.word	0x00000013
        /*115c*/ 	.word	0x00028460
        /*1160*/ 	.short	0x010a
        /*1162*/ 	.byte	0x3f
	.zero		1


	//   ....[87]....
        /*1164*/ 	.word	0x0001ac30
        /*1168*/ 	.word	0x00000002
        /*116c*/ 	.word	0x00028470
        /*1170*/ 	.short	0x010a
        /*1172*/ 	.byte	0x3f
	.zero		1


	//   ....[88]....
        /*1174*/ 	.word	0x0001ac80
        /*1178*/ 	.word	0x00000002
        /*117c*/ 	.word	0x00028460
        /*1180*/ 	.short	0x010a
        /*1182*/ 	.byte	0x3f
	.zero		1


	//   ....[89]....
        /*1184*/ 	.word	0x0001acd0
        /*1188*/ 	.word	0x00000000
        /*118c*/ 	.word	0x00028420
        /*1190*/ 	.short	0x010a
        /*1192*/ 	.byte	0x3f
	.zero		1


	//   ....[90]....
        /*1194*/ 	.word	0x0001ae70
        /*1198*/ 	.word	0x00000006
        /*119c*/ 	.word	0x00000000
        /*11a0*/ 	.short	0x010a
        /*11a2*/ 	.byte	0x3f
	.zero		1


	//   ....[91]....
        /*11a4*/ 	.word	0x0001aec0
        /*11a8*/ 	.word	0x00000007
        /*11ac*/ 	.word	0x00000000
        /*11b0*/ 	.short	0x010a
        /*11b2*/ 	.byte	0x3f
	.zero		1


	//   ....[92]....
        /*11b4*/ 	.word	0x0001af10
        /*11b8*/ 	.word	0x00000004
        /*11bc*/ 	.word	0x00028460
        /*11c0*/ 	.short	0x010a
        /*11c2*/ 	.byte	0x3f
	.zero		1


	//   ....[93]....
        /*11c4*/ 	.word	0x0001af60
        /*11c8*/ 	.word	0x00000003
        /*11cc*/ 	.word	0x00028460
        /*11d0*/ 	.short	0x010a
        /*11d2*/ 	.byte	0x3f
	.zero		1


	//   ....[94]....
        /*11d4*/ 	.word	0x0001afb0
        /*11d8*/ 	.word	0x00000004
        /*11dc*/ 	.word	0x00028480
        /*11e0*/ 	.short	0x010a
        /*11e2*/ 	.byte	0x3f
	.zero		1


	//----- nvinfo : EIATTR_NUM_MBARRIERS
	.align		4
.L_463:
        /*11e4*/ 	.byte	0x03, 0x38
        /*11e6*/ 	.short	0x0016


	//----- nvinfo : EIATTR_EXIT_INSTR_OFFSETS
	.align		4
        /*11e8*/ 	.byte	0x04, 0x1c
        /*11ea*/ 	.short	(.L_465 - .L_464)


	//   ....[0]....
.L_464:
        /*11ec*/ 	.word	0x00000aa0


	//   ....[1]....
        /*11f0*/ 	.word	0x00013040


	//   ....[2]....
        /*11f4*/ 	.word	0x00019ad0


	//----- nvinfo : EIATTR_MAX_THREADS
	.align		4
.L_465:
        /*11f8*/ 	.byte	0x04, 0x05
        /*11fa*/ 	.short	(.L_467 - .L_466)
.L_466:
        /*11fc*/ 	.word	0x00000180
        /*1200*/ 	.word	0x00000001
        /*1204*/ 	.word	0x00000001


	//----- nvinfo : EIATTR_CRS_STACK_SIZE
	.align		4
.L_467:
        /*1208*/ 	.byte	0x04, 0x1e
        /*120a*/ 	.short	(.L_469 - .L_468)
.L_468:
        /*120c*/ 	.word	0x00000000


	//----- nvinfo : EIATTR_CBANK_PARAM_SIZE
	.align		4
.L_469:
        /*1210*/ 	.byte	0x03, 0x19
        /*1212*/ 	.short	0x0af0


	//----- nvinfo : EIATTR_PARAM_CBANK
	.align		4
        /*1214*/ 	.byte	0x04, 0x0a
        /*1216*/ 	.short	(.L_471 - .L_470)
	.align		4
.L_470:
        /*1218*/ 	.word	index@(.nv.constant0._ZN7cutlass13device_kernelIN5flash11enable_sm90INS1_16FlashAttnFwdSm90INS1_25CollectiveMainloopFwdSm90ILi2EN4cute5tupleIJNS5_1CILi1EEES8_S8_EEENS6_IJNS7_ILi128EEENS7_ILi64EEENS7_ILi256EEEEEELi256ENS_12float_e4m3_tEfNS_4arch4Sm90ELb0ELb1ELb1ELb1ELb0ELb0ELb0ELb1ELb1ELb1ELb1ELb0EEENS1_21CollectiveEpilogueFwdINS6_IJSA_SC_SB_EEES9_NS_10bfloat16_tESG_Li256ELb1ELb1ELb1ELb1EEENS1_36VarlenDynamicPersistentTileSchedulerILi128ELi64ELi256ELi128ELb1ELb1ELb1ELb1ELb0ELb1EEEEEEEEEvNT_6ParamsE)
        /*121c*/ 	.short	0x0210
        /*121e*/ 	.short	0x0af0


	//----- nvinfo : EIATTR_SW_WAR
	.align		4
.L_471:
        /*1220*/ 	.byte	0x04, 0x36
        /*1222*/ 	.short	(.L_473 - .L_472)
.L_472:
        /*1224*/ 	.word	0x00000008
.L_473:


//--------------------- .nv.info._ZN7cutlass13device_kernelIN5flash11enable_sm90INS1_16FlashAttnFwdSm90INS1_25CollectiveMainloopFwdSm90ILi2EN4cute5tupleIJNS5_1CILi1EEES8_S8_EEENS6_IJNS7_ILi128EEENS7_ILi64EEENS7_ILi256EEEEEELi256ENS_12float_e4m3_tEfNS_4arch4Sm90ELb0ELb1ELb1ELb1ELb0ELb1ELb0ELb1ELb1ELb1ELb1ELb0EEENS1_21CollectiveEpilogueFwdINS6_IJSA_SC_SB_EEES9_NS_10bfloat16_tESG_Li256ELb1ELb1ELb1ELb1EEENS1_36VarlenDynamicPersistentTileSchedulerILi128ELi64ELi256ELi128ELb1ELb1ELb1ELb1ELb0ELb1EEEEEEEEEvNT_6ParamsE --------------------------
	.section	.nv.info._ZN7cutlass13device_kernelIN5flash11enable_sm90INS1_16FlashAttnFwdSm90INS1_25CollectiveMainloopFwdSm90ILi2EN4cute5tupleIJNS5_1CILi1EEES8_S8_EEENS6_IJNS7_ILi128EEENS7_ILi64EEENS7_ILi256EEEEEELi256ENS_12float_e4m3_tEfNS_4arch4Sm90ELb0ELb1ELb1ELb1ELb0ELb1ELb0ELb1ELb1ELb1ELb1ELb0EEENS1_21CollectiveEpilogueFwdINS6_IJSA_SC_SB_EEES9_NS_10bfloat16_tESG_Li256ELb1ELb1ELb1ELb1EEENS1_36VarlenDynamicPersistentTileSchedulerILi128ELi64ELi256ELi128ELb1ELb1ELb1ELb1ELb0ELb1EEEEEEEEEvNT_6ParamsE,"",@"SHT_CUDA_INFO"
	.sectionflags	@""
	.align	4


	//----- nvinfo : EIATTR_CUDA_API_VERSION
	.align		4
        /*0000*/ 	.byte	0x04, 0x37
        /*0002*/ 	.short	(.L_475 - .L_474)
.L_474:
        /*0004*/ 	.word	0x00000082


	//----- nvinfo : EIATTR_KPARAM_INFO
	.align		4
.L_475:
        /*0008*/ 	.byte	0x04, 0x17
        /*000a*/ 	.short	(.L_477 - .L_476)
.L_476:
        /*000c*/ 	.word	0x00000000
        /*0010*/ 	.short	0x0000
        /*0012*/ 	.short	0x0070
        /*0014*/ 	.byte	0x00, 0xf0, 0x01, 0x2a


	//----- nvinfo : EIATTR_SPARSE_MMA_MASK
	.align		4
.L_477:
        /*0018*/ 	.byte	0x03, 0x50
        /*001a*/ 	.short	0x0000


	//----- nvinfo : EIATTR_MAXREG_COUNT
	.align		4
        /*001c*/ 	.byte	0x03, 0x1b
        /*001e*/ 	.short	0x00a8


	//----- nvinfo : EIATTR_NUM_BARRIERS
	.align		4
        /*0020*/ 	.byte	0x02, 0x4c
        /*0022*/ 	.byte	0x10
	.zero		1


	//----- nvinfo : EIATTR_EXTERNS
	.align		4
        /*0024*/ 	.byte	0x04, 0x0f
        /*0026*/ 	.short	(.L_479 - .L_478)


	//   ....[0]....
	.align		4
.L_478:
        /*0028*/ 	.word	index@(__assertfail)


	//----- nvinfo : EIATTR_ANNOTATIONS
	.align		4
.L_479:
        /*002c*/ 	.byte	0x04, 0x55
        /*002e*/ 	.short	(.L_481 - .L_480)


	//   ....[0]....
.L_480:
        /* <DEDUP_REMOVED lines=111> */


	//----- nvinfo : EIATTR_MERCURY_ISA_VERSION
	.align		4
.L_481:
        /*0710*/ 	.byte	0x03, 0x5f
        /*0712*/ 	.short	0x0101


	//----- nvinfo : EIATTR_UNUSED_LOAD_BYTE_OFFSET
	.align		4
        /*0714*/ 	.byte	0x04, 0x44
        /*0716*/ 	.short	(.L_483 - .L_482)


	//   ....[0]....
.L_482:
        /*0718*/ 	.word	0x00000ad0
        /*071c*/ 	.word	0x0000fff0


	//   ....[1]....
        /*0720*/ 	.word	0x0001cf40
        /*0724*/ 	.word	0x0000fff0


	//----- nvinfo : EIATTR_INT_WARP_WIDE_INSTR_OFFSETS
	.align		4
.L_483:
        /*0728*/ 	.byte	0x04, 0x31
        /*072a*/ 	.short	(.L_485 - .L_484)


	//   ....[0]....
.L_484:
        /*072c*/ 	.word	0x00000190


	//   ....[1]....
        /*0730*/ 	.word	0x000001d0


	//   ....[2]....
        /*0734*/ 	.word	0x00000240


	//   ....[3]....
        /*0738*/ 	.word	0x00027690


	//   ....[4]....
        /*073c*/ 	.word	0x000276f0


	//   ....[5]....
        /*0740*/ 	.word	0x0002a390


	//   ....[6]....
        /*0744*/ 	.word	0x0002a3f0


	//----- nvinfo : EIATTR_COOP_GROUP_MASK_REGIDS
	.align		4
.L_485:
        /*0748*/ 	.byte	0x04, 0x29
        /*074a*/ 	.short	(.L_487 - .L_486)


	//   ....[0]....
.L_486:
        /*074c*/ 	.word	0xffffffff


	//   ....[1]....
        /*0750*/ 	.word	0xffffffff


	//   ....[2]....
        /*0754*/ 	.word	0xffffffff


	//   ....[3]....
        /*0758*/ 	.word	0xffffffff


	//   ....[4]....
        /*075c*/ 	.word	0xffffffff


	//   ....[5]....
        /*0760*/ 	.word	0xffffffff


	//   ....[6]....
        /*0764*/ 	.word	0xffffffff


	//   ....[7]....
        /*0768*/ 	.word	0xffffffff


	//   ....[8]....
        /*076c*/ 	.word	0xffffffff


	//   ....[9]....
        /*0770*/ 	.word	0xffffffff


	//   ....[10]....
        /*0774*/ 	.word	0xffffffff


	//   ....[11]....
        /*0778*/ 	.word	0xffffffff


	//   ....[12]....
        /*077c*/ 	.word	0xffffffff


	//   ....[13]....
        /*0780*/ 	.word	0xffffffff


	//   ....[14]....
        /*0784*/ 	.word	0xffffffff


	//   ....[15]....
        /*0788*/ 	.word	0xffffffff


	//   ....[16]....
        /*078c*/ 	.word	0xffffffff


	//   ....[17]....
        /*0790*/ 	.word	0xffffffff


	//   ....[18]....
        /*0794*/ 	.word	0xffffffff


	//   ....[19]....
        /*0798*/ 	.word	0xffffffff


	//   ....[20]....
        /*079c*/ 	.word	0xffffffff


	//   ....[21]....
        /*07a0*/ 	.word	0xffffffff


	//   ....[22]....
        /*07a4*/ 	.word	0xffffffff


	//   ....[23]....
        /*07a8*/ 	.word	0xffffffff


	//   ....[24]....
        /*07ac*/ 	.word	0xffffffff


	//   ....[25]....
        /*07b0*/ 	.word	0xffffffff


	//   ....[26]....
        /*07b4*/ 	.word	0xffffffff


	//   ....[27]....
        /*07b8*/ 	.word	0xffffffff


	//   ....[28]....
        /*07bc*/ 	.word	0xffffffff


	//   ....[29]....
        /*07c0*/ 	.word	0xffffffff


	//   ....[30]....
        /*07c4*/ 	.word	0xffffffff


	//   ....[31]....
        /*07c8*/ 	.word	0xffffffff


	//   ....[32]....
        /*07cc*/ 	.word	0xffffffff


	//   ....[33]....
        /*07d0*/ 	.word	0xffffffff


	//   ....[34]....
        /*07d4*/ 	.word	0xffffffff


	//   ....[35]....
        /*07d8*/ 	.word	0xffffffff


	//   ....[36]....
        /*07dc*/ 	.word	0xffffffff


	//   ....[37]....
        /*07e0*/ 	.word	0xffffffff


	//   ....[38]....
        /*07e4*/ 	.word	0xffffffff


	//   ....[39]....
        /*07e8*/ 	.word	0xffffffff


	//   ....[40]....
        /*07ec*/ 	.word	0xffffffff


	//   ....[41]....
        /*07f0*/ 	.word	0xffffffff


	//   ....[42]....
        /*07f4*/ 	.word	0xffffffff


	//   ....[43]....
        /*07f8*/ 	.word	0xffffffff


	//   ....[44]....
        /*07fc*/ 	.word	0xffffffff


	//   ....[45]....
        /*0800*/ 	.word	0xffffffff


	//   ....[46]....
        /*0804*/ 	.word	0xffffffff


	//   ....[47]....
        /*0808*/ 	.word	0xffffffff


	//   ....[48]....
        /*080c*/ 	.word	0xffffffff


	//   ....[49]....
        /*0810*/ 	.word	0xffffffff


	//   ....[50]....
        /*0814*/ 	.word	0xffffffff


	//   ....[51]....
        /*0818*/ 	.word	0xffffffff


	//   ....[52]....
        /*081c*/ 	.word	0xffffffff


	//   ....[53]....
        /*0820*/ 	.word	0xffffffff


	//   ....[54]....
        /*0824*/ 	.word	0xffffffff


	//   ....[55]....
        /*0828*/ 	.word	0xffffffff


	//   ....[56]....
        /*082c*/ 	.word	0xffffffff


	//   ....[57]....
        /*0830*/ 	.word	0xffffffff


	//   ....[58]....
        /*0834*/ 	.word	0xffffffff


	//   ....[59]....
        /*0838*/ 	.word	0xffffffff


	//   ....[60]....
        /*083c*/ 	.word	0xffffffff


	//   ....[61]....
        /*0840*/ 	.word	0xffffffff


	//   ....[62]....
        /*0844*/ 	.word	0xffffffff


	//   ....[63]....
        /*0848*/ 	.word	0xffffffff


	//   ....[64]....
        /*084c*/ 	.word	0xffffffff


	//   ....[65]....
        /*0850*/ 	.word	0xffffffff


	//   ....[66]....
        /*0854*/ 	.word	0xffffffff


	//   ....[67]....
        /*0858*/ 	.word	0xffffffff


	//   ....[68]....
        /*085c*/ 	.word	0xffffffff


	//   ....[69]....
        /*0860*/ 	.word	0xffffffff


	//   ....[70]....
        /*0864*/ 	.word	0xffffffff


	//   ....[71]....
        /*0868*/ 	.word	0xffffffff


	//   ....[72]....
        /*086c*/ 	.word	0xffffffff


	//   ....[73]....
        /*0870*/ 	.word	0xffffffff


	//   ....[74]....
        /*0874*/ 	.word	0xffffffff


	//   ....[75]....
        /*0878*/ 	.word	0xffffffff


	//   ....[76]....
        /*087c*/ 	.word	0xffffffff


	//   ....[77]....
        /*0880*/ 	.word	0xffffffff


	//   ....[78]....
        /*0884*/ 	.word	0xffffffff


	//   ....[79]....
        /*0888*/ 	.word	0xffffffff


	//   ....[80]....
        /*088c*/ 	.word	0xffffffff


	//   ....[81]....
        /*0890*/ 	.word	0xffffffff


	//   ....[82]....
        /*0894*/ 	.word	0xffffffff


	//   ....[83]....
        /*0898*/ 	.word	0xffffffff


	//   ....[84]....
        /*089c*/ 	.word	0xffffffff


	//   ....[85]....
        /*08a0*/ 	.word	0xffffffff


	//   ....[86]....
        /*08a4*/ 	.word	0xffffffff


	//   ....[87]....
        /*08a8*/ 	.word	0xffffffff


	//   ....[88]....
        /*08ac*/ 	.word	0xffffffff


	//   ....[89]....
        /*08b0*/ 	.word	0xffffffff


	//   ....[90]....
        /*08b4*/ 	.word	0xffffffff


	//   ....[91]....
        /*08b8*/ 	.word	0xffffffff


	//   ....[92]....
        /*08bc*/ 	.word	0xffffffff


	//   ....[93]....
        /*08c0*/ 	.word	0xffffffff


	//   ....[94]....
        /*08c4*/ 	.word	0xffffffff


	//   ....[95]....
        /*08c8*/ 	.word	0xffffffff


	//   ....[96]....
        /*08cc*/ 	.word	0xffffffff


	//   ....[97]....
        /*08d0*/ 	.word	0xffffffff


	//   ....[98]....
        /*08d4*/ 	.word	0xffffffff


	//   ....[99]....
        /*08d8*/ 	.word	0xffffffff


	//   ....[100]....
        /*08dc*/ 	.word	0xffffffff


	//   ....[101]....
        /*08e0*/ 	.word	0xffffffff


	//   ....[102]....
        /*08e4*/ 	.word	0xffffffff


	//   ....[103]....
        /*08e8*/ 	.word	0xffffffff


	//   ....[104]....
        /*08ec*/ 	.word	0xffffffff


	//   ....[105]....
        /*08f0*/ 	.word	0xffffffff


	//   ....[106]....
        /*08f4*/ 	.word	0xffffffff


	//   ....[107]....
        /*08f8*/ 	.word	0xffffffff


	//   ....[108]....
        /*08fc*/ 	.word	0xffffffff


	//   ....[109]....
        /*0900*/ 	.word	0xffffffff


	//   ....[110]....
        /*0904*/ 	.word	0xffffffff


	//   ....[111]....
        /*0908*/ 	.word	0xffffffff


	//   ....[112]....
        /*090c*/ 	.word	0xffffffff


	//   ....[113]....
        /*0910*/ 	.word	0xffffffff


	//   ....[114]....
        /*0914*/ 	.word	0xffffffff


	//   ....[115]....
        /*0918*/ 	.word	0xffffffff


	//   ....[116]....
        /*091c*/ 	.word	0xffffffff


	//   ....[117]....
        /*0920*/ 	.word	0xffffffff


	//   ....[118]....
        /*0924*/ 	.word	0xffffffff


	//   ....[119]....
        /*0928*/ 	.word	0xffffffff


	//   ....[120]....
        /*092c*/ 	.word	0xffffffff


	//   ....[121]....
        /*0930*/ 	.word	0xffffffff


	//   ....[122]....
        /*0934*/ 	.word	0xffffffff


	//   ....[123]....
        /*0938*/ 	.word	0xffffffff


	//   ....[124]....
        /*093c*/ 	.word	0xffffffff


	//   ....[125]....
        /*0940*/ 	.word	0xffffffff


	//   ....[126]....
        /*0944*/ 	.word	0xffffffff


	//   ....[127]....
        /*0948*/ 	.word	0xffffffff


	//   ....[128]....
        /*094c*/ 	.word	0xffffffff


	//   ....[129]....
        /*0950*/ 	.word	0xffffffff


	//   ....[130]....
        /*0954*/ 	.word	0xffffffff


	//   ....[131]....
        /*0958*/ 	.word	0xffffffff


	//   ....[132]....
        /*095c*/ 	.word	0xffffffff


	//   ....[133]....
        /*0960*/ 	.word	0xffffffff


	//   ....[134]....
        /*0964*/ 	.word	0xffffffff


	//   ....[135]....
        /*0968*/ 	.word	0xffffffff


	//   ....[136]....
        /*096c*/ 	.word	0xffffffff


	//   ....[137]....
        /*0970*/ 	.word	0xffffffff


	//   ....[138]....
        /*0974*/ 	.word	0xffffffff


	//   ....[139]....
        /*0978*/ 	.word	0xffffffff


	//   ....[140]....
        /*097c*/ 	.word	0xffffffff


	//   ....[141]....
        /*0980*/ 	.word	0xffffffff


	//   ....[142]....
        /*0984*/ 	.word	0xffffffff


	//   ....[143]....
        /*0988*/ 	.word	0xffffffff


	//   ....[144]....
        /*098c*/ 	.word	0xffffffff


	//   ....[145]....
        /*0990*/ 	.word	0xffffffff


	//   ....[146]....
        /*0994*/ 	.word	0xffffffff


	//   ....[147]....
        /*0998*/ 	.word	0xffffffff


	//   ....[148]....
        /*099c*/ 	.word	0xffffffff


	//   ....[149]....
        /*09a0*/ 	.word	0xffffffff


	//   ....[150]....
        /*09a4*/ 	.word	0xffffffff


	//   ....[151]....
        /*09a8*/ 	.word	0xffffffff


	//   ....[152]....
        /*09ac*/ 	.word	0xffffffff


	//   ....[153]....
        /*09b0*/ 	.word	0xffffffff


	//   ....[154]....
        /*09b4*/ 	.word	0xffffffff


	//   ....[155]....
        /*09b8*/ 	.word	0xffffffff


	//   ....[156]....
        /*09bc*/ 	.word	0xffffffff


	//   ....[157]....
        /*09c0*/ 	.word	0xffffffff


	//   ....[158]....
        /*09c4*/ 	.word	0xffffffff


	//   ....[159]....
        /*09c8*/ 	.word	0xffffffff


	//   ....[160]....
        /*09cc*/ 	.word	0xffffffff


	//   ....[161]....
        /*09d0*/ 	.word	0xffffffff


	//   ....[162]....
        /*09d4*/ 	.word	0xffffffff


	//   ....[163]....
        /*09d8*/ 	.word	0xffffffff


	//   ....[164]....
        /*09dc*/ 	.word	0xffffffff


	//   ....[165]....
        /*09e0*/ 	.word	0xffffffff


	//   ....[166]....
        /*09e4*/ 	.word	0xffffffff


	//   ....[167]....
        /*09e8*/ 	.word	0xffffffff


	//   ....[168]....
        /*09ec*/ 	.word	0xffffffff


	//   ....[169]....
        /*09f0*/ 	.word	0xffffffff


	//   ....[170]....
        /*09f4*/ 	.word	0xffffffff


	//   ....[171]....
        /*09f8*/ 	.word	0xffffffff


	//   ....[172]....
        /*09fc*/ 	.word	0xffffffff


	//   ....[173]....
        /*0a00*/ 	.word	0xffffffff


	//   ....[174]....
        /*0a04*/ 	.word	0xffffffff


	//   ....[175]....
        /*0a08*/ 	.word	0xffffffff


	//   ....[176]....
        /*0a0c*/ 	.word	0xffffffff


	//   ....[177]....
        /*0a10*/ 	.word	0xffffffff


	//   ....[178]....
        /*0a14*/ 	.word	0xffffffff


	//   ....[179]....
        /*0a18*/ 	.word	0xffffffff


	//   ....[180]....
        /*0a1c*/ 	.word	0xffffffff


	//   ....[181]....
        /*0a20*/ 	.word	0xffffffff


	//   ....[182]....
        /*0a24*/ 	.word	0xffffffff


	//   ....[183]....
        /*0a28*/ 	.word	0xffffffff


	//   ....[184]....
        /*0a2c*/ 	.word	0xffffffff


	//   ....[185]....
        /*0a30*/ 	.word	0xffffffff


	//   ....[186]....
        /*0a34*/ 	.word	0xffffffff


	//   ....[187]....
        /*0a38*/ 	.word	0xffffffff


	//   ....[188]....
        /*0a3c*/ 	.word	0xffffffff


	//   ....[189]....
        /*0a40*/ 	.word	0xffffffff


	//   ....[190]....
        /*0a44*/ 	.word	0xffffffff


	//   ....[191]....
        /*0a48*/ 	.word	0xffffffff


	//   ....[192]....
        /*0a4c*/ 	.word	0xffffffff


	//   ....[193]....
        /*0a50*/ 	.word	0xffffffff


	//   ....[194]....
        /*0a54*/ 	.word	0xffffffff


	//   ....[195]....
        /*0a58*/ 	.word	0xffffffff


	//   ....[196]....
        /*0a5c*/ 	.word	0xffffffff


	//   ....[197]....
        /*0a60*/ 	.word	0xffffffff


	//   ....[198]....
        /*0a64*/ 	.word	0xffffffff


	//   ....[199]....
        /*0a68*/ 	.word	0xffffffff


	//   ....[200]....
        /*0a6c*/ 	.word	0xffffffff


	//   ....[201]....
        /*0a70*/ 	.word	0xffffffff


	//   ....[202]....
        /*0a74*/ 	.word	0xffffffff


	//   ....[203]....
        /*0a78*/ 	.word	0xffffffff


	//   ....[204]....
        /*0a7c*/ 	.word	0xffffffff


	//   ....[205]....
        /*0a80*/ 	.word	0xffffffff


	//   ....[206]....
        /*0a84*/ 	.word	0xffffffff


	//   ....[207]....
        /*0a88*/ 	.word	0xffffffff


	//   ....[208]....
        /*0a8c*/ 	.word	0xffffffff


	//   ....[209]....
        /*0a90*/ 	.word	0xffffffff


	//   ....[210]....
        /*0a94*/ 	.word	0xffffffff


	//   ....[211]....
        /*0a98*/ 	.word	0xffffffff


	//   ....[212]....
        /*0a9c*/ 	.word	0xffffffff


	//   ....[213]....
        /*0aa0*/ 	.word	0xffffffff


	//   ....[214]....
        /*0aa4*/ 	.word	0xffffffff


	//   ....[215]....
        /*0aa8*/ 	.word	0xffffffff


	//   ....[216]....
        /*0aac*/ 	.word	0xffffffff


	//   ....[217]....
        /*0ab0*/ 	.word	0xffffffff


	//   ....[218]....
        /*0ab4*/ 	.word	0xffffffff


	//   ....[219]....
        /*0ab8*/ 	.word	0xffffffff


	//   ....[220]....
        /*0abc*/ 	.word	0xffffffff


	//   ....[221]....
        /*0ac0*/ 	.word	0xffffffff


	//   ....[222]....
        /*0ac4*/ 	.word	0xffffffff


	//   ....[223]....
        /*0ac8*/ 	.word	0xffffffff


	//   ....[224]....
        /*0acc*/ 	.word	0xffffffff


	//   ....[225]....
        /*0ad0*/ 	.word	0xffffffff


	//   ....[226]....
        /*0ad4*/ 	.word	0xffffffff


	//   ....[227]....
        /*0ad8*/ 	.word	0xffffffff


	//   ....[228]....
        /*0adc*/ 	.word	0xffffffff


	//   ....[229]....
        /*0ae0*/ 	.word	0xffffffff


	//   ....[230]....
        /*0ae4*/ 	.word	0xffffffff


	//   ....[231]....
        /*0ae8*/ 	.word	0xffffffff


	//   ....[232]....
        /*0aec*/ 	.word	0xffffffff


	//   ....[233]....
        /*0af0*/ 	.word	0xffffffff


	//   ....[234]....
        /*0af4*/ 	.word	0xffffffff


	//   ....[235]....
        /*0af8*/ 	.word	0xffffffff


	//   ....[236]....
        /*0afc*/ 	.word	0xffffffff


	//   ....[237]....
        /*0b00*/ 	.word	0xffffffff


	//   ....[238]....
        /*0b04*/ 	.word	0xffffffff


	//   ....[239]....
        /*0b08*/ 	.word	0xffffffff


	//   ....[240]....
        /*0b0c*/ 	.word	0xffffffff


	//   ....[241]....
        /*0b10*/ 	.word	0xffffffff


	//   ....[242]....
        /*0b14*/ 	.word	0xffffffff


	//   ....[243]....
        /*0b18*/ 	.word	0xffffffff


	//   ....[244]....
        /*0b1c*/ 	.word	0xffffffff


	//   ....[245]....
        /*0b20*/ 	.word	0xffffffff


	//   ....[246]....
        /*0b24*/ 	.word	0xffffffff


	//   ....[247]....
        /*0b28*/ 	.word	0xffffffff


	//   ....[248]....
        /*0b2c*/ 	.word	0xffffffff


	//   ....[249]....
        /*0b30*/ 	.word	0xffffffff


	//   ....[250]....
        /*0b34*/ 	.word	0xffffffff


	//   ....[251]....
        /*0b38*/ 	.word	0xffffffff


	//   ....[252]....
        /*0b3c*/ 	.word	0xffffffff


	//   ....[253]....
        /*0b40*/ 	.word	0xffffffff


	//   ....[254]....
        /*0b44*/ 	.word	0xffffffff


	//   ....[255]....
        /*0b48*/ 	.word	0xffffffff


	//   ....[0]....
        /*0b4c*/ 	.word	0xffffffff


	//   ....[1]....
        /*0b50*/ 	.word	0xffffffff


	//   ....[2]....
        /*0b54*/ 	.word	0xffffffff


	//   ....[3]....
        /*0b58*/ 	.word	0xffffffff


	//   ....[4]....
        /*0b5c*/ 	.word	0xffffffff


	//   ....[5]....
        /*0b60*/ 	.word	0xffffffff


	//   ....[6]....
        /*0b64*/ 	.word	0xffffffff


	//   ....[7]....
        /*0b68*/ 	.word	0xffffffff


	//   ....[8]....
        /*0b6c*/ 	.word	0xffffffff


	//   ....[9]....
        /*0b70*/ 	.word	0xffffffff


	//   ....[10]....
        /*0b74*/ 	.word	0xffffffff


	//   ....[11]....
        /*0b78*/ 	.word	0xffffffff


	//   ....[12]....
        /*0b7c*/ 	.word	0xffffffff


	//   ....[13]....
        /*0b80*/ 	.word	0xffffffff


	//   ....[14]....
        /*0b84*/ 	.word	0xffffffff


	//   ....[15]....
        /*0b88*/ 	.word	0xffffffff


	//   ....[16]....
        /*0b8c*/ 	.word	0x0500000f


	//   ....[17]....
        /*0b90*/ 	.word	0x0500000f


	//   ....[18]....
        /*0b94*/ 	.word	0x0500000f


	//   ....[19]....
        /*0b98*/ 	.word	0x0500000f


	//   ....[20]....
        /*0b9c*/ 	.word	0x0500000f


	//   ....[21]....
        /*0ba0*/ 	.word	0x0500000f


	//   ....[22]....
        /*0ba4*/ 	.word	0x0500000f


	//   ....[23]....
        /*0ba8*/ 	.word	0x0500000f


	//   ....[24]....
        /*0bac*/ 	.word	0x0500000f


	//   ....[25]....
        /*0bb0*/ 	.word	0x0500000f


	//   ....[26]....
        /*0bb4*/ 	.word	0x0500000f


	//   ....[27]....
        /*0bb8*/ 	.word	0x0500000f


	//   ....[28]....
        /*0bbc*/ 	.word	0x0500000f


	//   ....[29]....
        /*0bc0*/ 	.word	0x0500000f


	//   ....[30]....
        /*0bc4*/ 	.word	0x0500000f


	//   ....[31]....
        /*0bc8*/ 	.word	0x0500000f


	//   ....[32]....
        /*0bcc*/ 	.word	0x0500000f


	//   ....[33]....
        /*0bd0*/ 	.word	0x0500000f


	//   ....[34]....
        /*0bd4*/ 	.word	0x0500000f


	//   ....[35]....
        /*0bd8*/ 	.word	0x0500000f


	//   ....[36]....
        /*0bdc*/ 	.word	0x0500000f


	//   ....[37]....
        /*0be0*/ 	.word	0x0500000f


	//   ....[38]....
        /*0be4*/ 	.word	0x0500000f


	//   ....[39]....
        /*0be8*/ 	.word	0x0500000f


	//   ....[40]....
        /*0bec*/ 	.word	0x0500000f


	//   ....[41]....
        /*0bf0*/ 	.word	0x0500000f


	//   ....[42]....
        /*0bf4*/ 	.word	0x0500000f


	//   ....[43]....
        /*0bf8*/ 	.word	0x0500000f


	//   ....[44]....
        /*0bfc*/ 	.word	0x0500000f


	//   ....[45]....
        /*0c00*/ 	.word	0x0500000f


	//   ....[46]....
        /*0c04*/ 	.word	0x0500000f


	//   ....[47]....
        /*0c08*/ 	.word	0x0500000f


	//   ....[48]....
        /*0c0c*/ 	.word	0x0500000f


	//   ....[49]....
        /*0c10*/ 	.word	0x0500000f


	//   ....[50]....
        /*0c14*/ 	.word	0x0500000f


	//   ....[51]....
        /*0c18*/ 	.word	0x0500000f


	//   ....[52]....
        /*0c1c*/ 	.word	0x0500000f


	//   ....[53]....
        /*0c20*/ 	.word	0x0500000f


	//   ....[54]....
        /*0c24*/ 	.word	0x0500000f


	//   ....[55]....
        /*0c28*/ 	.word	0x0500000f


	//   ....[56]....
        /*0c2c*/ 	.word	0x0500000f


	//   ....[57]....
        /*0c30*/ 	.word	0x0500000f


	//   ....[58]....
        /*0c34*/ 	.word	0x0500000f


	//   ....[59]....
        /*0c38*/ 	.word	0x0500000f


	//   ....[60]....
        /*0c3c*/ 	.word	0x0500000f


	//   ....[61]....
        /*0c40*/ 	.word	0x0500000f


	//   ....[62]....
        /*0c44*/ 	.word	0x0500000f


	//   ....[63]....
        /*0c48*/ 	.word	0x0500000f


	//   ....[64]....
        /*0c4c*/ 	.word	0x0500000f


	//   ....[65]....
        /*0c50*/ 	.word	0x0500000f


	//   ....[66]....
        /*0c54*/ 	.word	0x0500000f


	//   ....[67]....
        /*0c58*/ 	.word	0x0500000f


	//   ....[68]....
        /*0c5c*/ 	.word	0x0500000f


	//   ....[69]....
        /*0c60*/ 	.word	0x0500000f


	//   ....[70]....
        /*0c64*/ 	.word	0x0500000f


	//   ....[71]....
        /*0c68*/ 	.word	0x0500000f


	//   ....[72]....
        /*0c6c*/ 	.word	0x0500000f


	//   ....[73]....
        /*0c70*/ 	.word	0x0500000f


	//   ....[74]....
        /*0c74*/ 	.word	0x0500000f


	//   ....[75]....
        /*0c78*/ 	.word	0x0500000f


	//   ....[76]....
        /*0c7c*/ 	.word	0x0500000f


	//   ....[77]....
        /*0c80*/ 	.word	0x0500000f


	//   ....[78]....
        /*0c84*/ 	.word	0x0500000f


	//   ....[79]....
        /*0c88*/ 	.word	0x0500000f


	//   ....[80]....
        /*0c8c*/ 	.word	0x0500000f


	//   ....[81]....
        /*0c90*/ 	.word	0x0500000f


	//   ....[82]....
        /*0c94*/ 	.word	0x0500000f


	//   ....[83]....
        /*0c98*/ 	.word	0x0500000f


	//   ....[84]....
        /*0c9c*/ 	.word	0x0500000f


	//   ....[85]....
        /*0ca0*/ 	.word	0x0500000f


	//   ....[86]....
        /*0ca4*/ 	.word	0x0500000f


	//   ....[87]....
        /*0ca8*/ 	.word	0x0500000f


	//   ....[88]....
        /*0cac*/ 	.word	0x0500000f


	//   ....[89]....
        /*0cb0*/ 	.word	0x0500000f


	//   ....[90]....
        /*0cb4*/ 	.word	0x0500000f


	//   ....[91]....
        /*0cb8*/ 	.word	0x0500000f


	//   ....[92]....
        /*0cbc*/ 	.word	0x0500000f


	//   ....[93]....
        /*0cc0*/ 	.word	0x0500000f


	//   ....[94]....
        /*0cc4*/ 	.word	0x0500000f


	//   ....[95]....
        /*0cc8*/ 	.word	0x0500000f


	//   ....[96]....
        /*0ccc*/ 	.word	0x0500000f


	//   ....[97]....
        /*0cd0*/ 	.word	0x0500000f


	//   ....[98]....
        /*0cd4*/ 	.word	0x0500000f


	//   ....[99]....
        /*0cd8*/ 	.word	0x0500000f


	//   ....[100]....
        /*0cdc*/ 	.word	0x0500000f


	//   ....[101]....
        /*0ce0*/ 	.word	0x0500000f


	//   ....[102]....
        /*0ce4*/ 	.word	0x0500000f


	//   ....[103]....
        /*0ce8*/ 	.word	0x0500000f


	//   ....[104]....
        /*0cec*/ 	.word	0x0500000f


	//   ....[105]....
        /*0cf0*/ 	.word	0x0500000f


	//   ....[106]....
        /*0cf4*/ 	.word	0x0500000f


	//   ....[107]....
        /*0cf8*/ 	.word	0x0500000f


	//   ....[108]....
        /*0cfc*/ 	.word	0x0500000f


	//   ....[109]....
        /*0d00*/ 	.word	0x0500000f


	//   ....[110]....
        /*0d04*/ 	.word	0x0500000f


	//   ....[111]....
        /*0d08*/ 	.word	0x0500000f


	//   ....[112]....
        /*0d0c*/ 	.word	0x0500000f


	//   ....[113]....
        /*0d10*/ 	.word	0x0500000f


	//   ....[114]....
        /*0d14*/ 	.word	0x0500000f


	//   ....[115]....
        /*0d18*/ 	.word	0x0500000f


	//   ....[116]....
        /*0d1c*/ 	.word	0x0500000f


	//   ....[117]....
        /*0d20*/ 	.word	0x0500000f


	//   ....[118]....
        /*0d24*/ 	.word	0x0500000f


	//   ....[119]....
        /*0d28*/ 	.word	0x0500000f


	//   ....[120]....
        /*0d2c*/ 	.word	0x0500000f


	//   ....[121]....
        /*0d30*/ 	.word	0x0500000f


	//   ....[122]....
        /*0d34*/ 	.word	0x0500000f


	//   ....[123]....
        /*0d38*/ 	.word	0x0500000f


	//   ....[124]....
        /*0d3c*/ 	.word	0x0500000f


	//   ....[125]....
        /*0d40*/ 	.word	0x0500000f


	//   ....[126]....
        /*0d44*/ 	.word	0x0500000f


	//   ....[127]....
        /*0d48*/ 	.word	0x0500000f


	//   ....[128]....
        /*0d4c*/ 	.word	0x0500000f


	//   ....[129]....
        /*0d50*/ 	.word	0x0500000f


	//   ....[130]....
        /*0d54*/ 	.word	0x0500000f


	//   ....[131]....
        /*0d58*/ 	.word	0x0500000f


	//   ....[132]....
        /*0d5c*/ 	.word	0x0500000f


	//   ....[133]....
        /*0d60*/ 	.word	0x0500000f


	//   ....[134]....
        /*0d64*/ 	.word	0x0500000f


	//   ....[135]....
        /*0d68*/ 	.word	0x0500000f


	//   ....[136]....
        /*0d6c*/ 	.word	0x0500000f


	//   ....[137]....
        /*0d70*/ 	.word	0x0500000f


	//   ....[138]....
        /*0d74*/ 	.word	0x0500000f


	//   ....[139]....
        /*0d78*/ 	.word	0x0500000f


	//   ....[140]....
        /*0d7c*/ 	.word	0x0500000f


	//   ....[141]....
        /*0d80*/ 	.word	0x0500000f


	//   ....[142]....
        /*0d84*/ 	.word	0x0500000f


	//   ....[143]....
        /*0d88*/ 	.word	0x0500000f


	//   ....[144]....
        /*0d8c*/ 	.word	0x0500000f


	//   ....[145]....
        /*0d90*/ 	.word	0x0500000f


	//   ....[146]....
        /*0d94*/ 	.word	0x0500000f


	//   ....[147]....
        /*0d98*/ 	.word	0x0500000f


	//   ....[148]....
        /*0d9c*/ 	.word	0x0500000f


	//   ....[149]....
        /*0da0*/ 	.word	0x0500000f


	//   ....[150]....
        /*0da4*/ 	.word	0x0500000f


	//   ....[151]....
        /*0da8*/ 	.word	0x0500000f


	//   ....[152]....
        /*0dac*/ 	.word	0x0500000f


	//   ....[153]....
        /*0db0*/ 	.word	0x0500000f


	//   ....[154]....
        /*0db4*/ 	.word	0x0500000f


	//   ....[155]....
        /*0db8*/ 	.word	0x0500000f


	//   ....[156]....
        /*0dbc*/ 	.word	0x0500000f


	//   ....[157]....
        /*0dc0*/ 	.word	0x0500000f


	//   ....[158]....
        /*0dc4*/ 	.word	0x0500000f


	//   ....[159]....
        /*0dc8*/ 	.word	0x0500000f


	//   ....[160]....
        /*0dcc*/ 	.word	0x0500000f


	//   ....[161]....
        /*0dd0*/ 	.word	0x0500000f


	//   ....[162]....
        /*0dd4*/ 	.word	0x0500000f


	//   ....[163]....
        /*0dd8*/ 	.word	0x0500000f


	//   ....[164]....
        /*0ddc*/ 	.word	0x0500000f


	//   ....[165]....
        /*0de0*/ 	.word	0x0500000f


	//   ....[166]....
        /*0de4*/ 	.word	0x0500000f


	//   ....[167]....
        /*0de8*/ 	.word	0x0500000f


	//   ....[168]....
        /*0dec*/ 	.word	0x0500000f


	//   ....[169]....
        /*0df0*/ 	.word	0x0500000f


	//   ....[170]....
        /*0df4*/ 	.word	0x0500000f


	//   ....[171]....
        /*0df8*/ 	.word	0x0500000f


	//   ....[172]....
        /*0dfc*/ 	.word	0x0500000f


	//   ....[173]....
        /*0e00*/ 	.word	0x0500000f


	//   ....[174]....
        /*0e04*/ 	.word	0x0500000f


	//   ....[175]....
        /*0e08*/ 	.word	0x0500000f


	//   ....[176]....
        /*0e0c*/ 	.word	0x0500000f


	//   ....[177]....
        /*0e10*/ 	.word	0x0500000f


	//   ....[178]....
        /*0e14*/ 	.word	0x0500000f


	//   ....[179]....
        /*0e18*/ 	.word	0x0500000f


	//   ....[180]....
        /*0e1c*/ 	.word	0x0500000f


	//   ....[181]....
        /*0e20*/ 	.word	0x0500000f


	//   ....[182]....
        /*0e24*/ 	.word	0x0500000f


	//   ....[183]....
        /*0e28*/ 	.word	0x0500000f


	//   ....[184]....
        /*0e2c*/ 	.word	0x0500000f


	//   ....[185]....
        /*0e30*/ 	.word	0x0500000f


	//   ....[186]....
        /*0e34*/ 	.word	0x0500000f


	//   ....[187]....
        /*0e38*/ 	.word	0x0500000f


	//   ....[188]....
        /*0e3c*/ 	.word	0x0500000f


	//   ....[189]....
        /*0e40*/ 	.word	0x0500000f


	//   ....[190]....
        /*0e44*/ 	.word	0x0500000f


	//   ....[191]....
        /*0e48*/ 	.word	0x0500000f


	//   ....[192]....
        /*0e4c*/ 	.word	0x0500000f


	//   ....[193]....
        /*0e50*/ 	.word	0x0500000f


	//   ....[194]....
        /*0e54*/ 	.word	0x0500000f


	//   ....[195]....
        /*0e58*/ 	.word	0x0500000f


	//   ....[196]....
        /*0e5c*/ 	.word	0x0500000f


	//   ....[197]....
        /*0e60*/ 	.word	0x0500000f


	//   ....[198]....
        /*0e64*/ 	.word	0x0500000f


	//   ....[199]....
        /*0e68*/ 	.word	0x0500000f


	//   ....[200]....
        /*0e6c*/ 	.word	0x0500000f


	//   ....[201]....
        /*0e70*/ 	.word	0x0500000f


	//   ....[202]....
        /*0e74*/ 	.word	0x0500000f


	//   ....[203]....
        /*0e78*/ 	.word	0x0500000f


	//   ....[204]....
        /*0e7c*/ 	.word	0x0500000f


	//   ....[205]....
        /*0e80*/ 	.word	0x0500000f


	//   ....[206]....
        /*0e84*/ 	.word	0x0500000f


	//   ....[207]....
        /*0e88*/ 	.word	0x0500000f


	//   ....[208]....
        /*0e8c*/ 	.word	0x0500000f


	//   ....[209]....
        /*0e90*/ 	.word	0x0500000f


	//   ....[210]....
        /*0e94*/ 	.word	0x0500000f


	//   ....[211]....
        /*0e98*/ 	.word	0x0500000f


	//   ....[212]....
        /*0e9c*/ 	.word	0x0500000f


	//   ....[213]....
        /*0ea0*/ 	.word	0x0500000f


	//   ....[214]....
        /*0ea4*/ 	.word	0x0500000f


	//   ....[215]....
        /*0ea8*/ 	.word	0x0500000f


	//   ....[216]....
        /*0eac*/ 	.word	0x0500000f


	//   ....[217]....
        /*0eb0*/ 	.word	0x0500000f


	//   ....[218]....
        /*0eb4*/ 	.word	0x0500000f


	//   ....[219]....
        /*0eb8*/ 	.word	0x0500000f


	//   ....[220]....
        /*0ebc*/ 	.word	0x0500000f


	//   ....[221]....
        /*0ec0*/ 	.word	0x0500000f


	//   ....[222]....
        /*0ec4*/ 	.word	0x0500000f


	//   ....[223]....
        /*0ec8*/ 	.word	0x0500000f


	//   ....[224]....
        /*0ecc*/ 	.word	0x0500000f


	//   ....[225]....
        /*0ed0*/ 	.word	0x0500000f


	//   ....[226]....
        /*0ed4*/ 	.word	0x0500000f


	//   ....[227]....
        /*0ed8*/ 	.word	0x0500000f


	//   ....[228]....
        /*0edc*/ 	.word	0x0500000f


	//   ....[229]....
        /*0ee0*/ 	.word	0x0500000f


	//   ....[230]....
        /*0ee4*/ 	.word	0x0500000f


	//   ....[231]....
        /*0ee8*/ 	.word	0x0500000f


	//   ....[232]....
        /*0eec*/ 	.word	0x0500000f


	//   ....[233]....
        /*0ef0*/ 	.word	0x0500000f


	//----- nvinfo : EIATTR_COOP_GROUP_INSTR_OFFSETS
	.align		4
.L_487:
        /*0ef4*/ 	.byte	0x04, 0x28
        /*0ef6*/ 	.short	(.L_489 - .L_488)


	//   ....[0]....
.L_488:
        /*0ef8*/ 	.word	0x00000070


	//   ....[1]....
        /*0efc*/ 	.word	0x000001a0


	//   ....[2]....
        /*0f00*/ 	.word	0x000001f0


	//   ....[3]....
        /*0f04*/ 	.word	0x00000420


	//   ....[4]....
        /*0f08*/ 	.word	0x00000580


	//   ....[5]....
        /*0f0c*/ 	.word	0x000006a0


	//   ....[6]....
        /*0f10*/ 	.word	0x00000800


	//   ....[7]....
        /*0f14*/ 	.word	0x00008630


	//   ....[8]....
        /*0f18*/ 	.word	0x00008f50


	//   ....[9]....
        /*0f1c*/ 	.word	0x00008f60


	//   ....[10]....
        /*0f20*/ 	.word	0x00008f70


	//   ....[11]....
        /*0f24*/ 	.word	0x00008f80


	//   ....[12]....
        /*0f28*/ 	.word	0x00009180


	//   ....[13]....
        /*0f2c*/ 	.word	0x00009190


	//   ....[14]....
        /*0f30*/ 	.word	0x000091a0


	//   ....[15]....
        /*0f34*/ 	.word	0x000091b0


	//   ....[16]....
        /*0f38*/ 	.word	0x00009390


	//   ....[17]....
        /*0f3c*/ 	.word	0x000093a0


	//   ....[18]....
        /*0f40*/ 	.word	0x000093b0


	//   ....[19]....
        /*0f44*/ 	.word	0x000093c0


	//   ....[20]....
        /*0f48*/ 	.word	0x000095c0


	//   ....[21]....
        /*0f4c*/ 	.word	0x000095d0


	//   ....[22]....
        /*0f50*/ 	.word	0x000095e0


	//   ....[23]....
        /*0f54*/ 	.word	0x000095f0


	//   ....[24]....
        /*0f58*/ 	.word	0x0000d8f0


	//   ....[25]....
        /*0f5c*/ 	.word	0x0000d910


	//   ....[26]....
        /*0f60*/ 	.word	0x0000d920


	//   ....[27]....
        /*0f64*/ 	.word	0x0000d930


	//   ....[28]....
        /*0f68*/ 	.word	0x0000da00


	//   ....[29]....
        /*0f6c*/ 	.word	0x0000da20


	//   ....[30]....
        /*0f70*/ 	.word	0x0000da30


	//   ....[31]....
        /*0f74*/ 	.word	0x0000da40


	//   ....[32]....
        /*0f78*/ 	.word	0x0000dc20


	//   ....[33]....
        /*0f7c*/ 	.word	0x0000dc40


	//   ....[34]....
        /*0f80*/ 	.word	0x0000dc60


	//   ....[35]....
        /*0f84*/ 	.word	0x0000dc70


	//   ....[36]....
        /*0f88*/ 	.word	0x0000dd10


	//   ....[37]....
        /*0f8c*/ 	.word	0x0000dd40


	//   ....[38]....
        /*0f90*/ 	.word	0x0000dd50


	//   ....[39]....
        /*0f94*/ 	.word	0x0000dd60


	//   ....[40]....
        /*0f98*/ 	.word	0x00012880


	//   ....[41]....
        /*0f9c*/ 	.word	0x00012dc0


	//   ....[42]....
        /*0fa0*/ 	.word	0x000138c0


	//   ....[43]....
        /*0fa4*/ 	.word	0x000138e0


	//   ....[44]....
        /*0fa8*/ 	.word	0x00013bd0


	//   ....[45]....
        /*0fac*/ 	.word	0x00013c30


	//   ....[46]....
        /*0fb0*/ 	.word	0x000157f0


	//   ....[47]....
        /*0fb4*/ 	.word	0x000159c0


	//   ....[48]....
        /*0fb8*/ 	.word	0x00015f70


	//   ....[49]....
        /*0fbc*/ 	.word	0x00015f90


	//   ....[50]....
        /*0fc0*/ 	.word	0x00016650


	//   ....[51]....
        /*0fc4*/ 	.word	0x00016670


	//   ....[52]....
        /*0fc8*/ 	.word	0x00018510


	//   ....[53]....
        /*0fcc*/ 	.word	0x00018530


	//   ....[54]....
        /*0fd0*/ 	.word	0x00018580


	//   ....[55]....
        /*0fd4*/ 	.word	0x000185a0


	//   ....[56]....
        /*0fd8*/ 	.word	0x0001a150


	//   ....[57]....
        /*0fdc*/ 	.word	0x0001a550


	//   ....[58]....
        /*0fe0*/ 	.word	0x0001ab00


	//   ....[59]....
        /*0fe4*/ 	.word	0x0001ab20


	//   ....[60]....
        /*0fe8*/ 	.word	0x0001b1e0


	//   ....[61]....
        /*0fec*/ 	.word	0x0001b200


	//   ....[62]....
        /*0ff0*/ 	.word	0x0001c3a0


	//   ....[63]....
        /*0ff4*/ 	.word	0x0001c3c0


	//   ....[64]....
        /*0ff8*/ 	.word	0x0001c3d0


	//   ....[65]....
        /*0ffc*/ 	.word	0x0001c420


	//   ....[66]....
        /*1000*/ 	.word	0x0001d7a0


	//   ....[67]....
        /*1004*/ 	.word	0x0001d7d0


	//   ....[68]....
        /*1008*/ 	.word	0x0001d800


	//   ....[69]....
        /*100c*/ 	.word	0x0001d830


	//   ....[70]....
        /*1010*/ 	.word	0x0001d860


	//   ....[71]....
        /*1014*/ 	.word	0x0001d890


	//   ....[72]....
        /*1018*/ 	.word	0x0001d8c0


	//   ....[73]....
        /*101c*/ 	.word	0x0001d8f0


	//   ....[74]....
        /*1020*/ 	.word	0x0001d920


	//   ....[75]....
        /*1024*/ 	.word	0x0001d980


	//   ....[76]....
        /*1028*/ 	.word	0x0001d9b0


	//   ....[77]....
        /*102c*/ 	.word	0x0001d9e0


	//   ....[78]....
        /*1030*/ 	.word	0x0001da10


	//   ....[79]....
        /*1034*/ 	.word	0x0001da40


	//   ....[80]....
        /*1038*/ 	.word	0x0001da70


	//   ....[81]....
        /*103c*/ 	.word	0x0001daa0


	//   ....[82]....
        /*1040*/ 	.word	0x0001dad0


	//   ....[83]....
        /*1044*/ 	.word	0x0001db00


	//   ....[84]....
        /*1048*/ 	.word	0x0001db30


	//   ....[85]....
        /*104c*/ 	.word	0x0001db60


	//   ....[86]....
        /*1050*/ 	.word	0x0001db90


	//   ....[87]....
        /*1054*/ 	.word	0x0001dbc0


	//   ....[88]....
        /*1058*/ 	.word	0x0001dbf0


	//   ....[89]....
        /*105c*/ 	.word	0x0001dc20


	//   ....[90]....
        /*1060*/ 	.word	0x0001dc50


	//   ....[91]....
        /*1064*/ 	.word	0x0001dc80


	//   ....[92]....
        /*1068*/ 	.word	0x0001dcb0


	//   ....[93]....
        /*106c*/ 	.word	0x0001dce0


	//   ....[94]....
        /*1070*/ 	.word	0x0001dd10


	//   ....[95]....
        /*1074*/ 	.word	0x0001dd40


	//   ....[96]....
        /*1078*/ 	.word	0x0001dd70


	//   ....[97]....
        /*107c*/ 	.word	0x0001dda0


	//   ....[98]....
        /*1080*/ 	.word	0x0001ddd0


	//   ....[99]....
        /*1084*/ 	.word	0x0001de00


	//   ....[100]....
        /*1088*/ 	.word	0x0001de30


	//   ....[101]....
        /*108c*/ 	.word	0x0001de60


	//   ....[102]....
        /*1090*/ 	.word	0x0001de90


	//   ....[103]....
        /*1094*/ 	.word	0x0001dec0


	//   ....[104]....
        /*1098*/ 	.word	0x0001def0


	//   ....[105]....
        /*109c*/ 	.word	0x0001df20


	//   ....[106]....
        /*10a0*/ 	.word	0x0001df50


	//   ....[107]....
        /*10a4*/ 	.word	0x0001df80


	//   ....[108]....
        /*10a8*/ 	.word	0x0001dfb0


	//   ....[109]....
        /*10ac*/ 	.word	0x0001dfe0


	//   ....[110]....
        /*10b0*/ 	.word	0x0001e010


	//   ....[111]....
        /*10b4*/ 	.word	0x0001e040


	//   ....[112]....
        /*10b8*/ 	.word	0x0001e070


	//   ....[113]....
        /*10bc*/ 	.word	0x0001e0a0


	//   ....[114]....
        /*10c0*/ 	.word	0x0001e0d0


	//   ....[115]....
        /*10c4*/ 	.word	0x0001e100


	//   ....[116]....
        /*10c8*/ 	.word	0x0001e130


	//   ....[117]....
        /*10cc*/ 	.word	0x0001e160


	//   ....[118]....
        /*10d0*/ 	.word	0x0001e190


	//   ....[119]....
        /*10d4*/ 	.word	0x0001e1c0


	//   ....[120]....
        /*10d8*/ 	.word	0x0001e1f0


	//   ....[121]....
        /*10dc*/ 	.word	0x0001e220


	//   ....[122]....
        /*10e0*/ 	.word	0x0001e250


	//   ....[123]....
        /*10e4*/ 	.word	0x0001e280


	//   ....[124]....
        /*10e8*/ 	.word	0x0001e2b0


	//   ....[125]....
        /*10ec*/ 	.word	0x0001e2e0


	//   ....[126]....
        /*10f0*/ 	.word	0x0001e310


	//   ....[127]....
        /*10f4*/ 	.word	0x0001e340


	//   ....[128]....
        /*10f8*/ 	.word	0x0001e370


	//   ....[129]....
        /*10fc*/ 	.word	0x0001e3a0


	//   ....[130]....
        /*1100*/ 	.word	0x0001e3d0


	//   ....[131]....
        /*1104*/ 	.word	0x0001e400


	//   ....[132]....
        /*1108*/ 	.word	0x0001e430


	//   ....[133]....
        /*110c*/ 	.word	0x0001e460


	//   ....[134]....
        /*1110*/ 	.word	0x0001e490


	//   ....[135]....
        /*1114*/ 	.word	0x0001e4c0


	//   ....[136]....
        /*1118*/ 	.word	0x0001e4f0


	//   ....[137]....
        /*111c*/ 	.word	0x0001e520


	//   ....[138]....
        /*1120*/ 	.word	0x0001e550


	//   ....[139]....
        /*1124*/ 	.word	0x0001e580


	//   ....[140]....
        /*1128*/ 	.word	0x0001e5b0


	//   ....[141]....
        /*112c*/ 	.word	0x0001e5e0


	//   ....[142]....
        /*1130*/ 	.word	0x0001e610


	//   ....[143]....
        /*1134*/ 	.word	0x0001e640


	//   ....[144]....
        /*1138*/ 	.word	0x0001e670


	//   ....[145]....
        /*113c*/ 	.word	0x0001e6a0


	//   ....[146]....
        /*1140*/ 	.word	0x0001e6d0


	//   ....[147]....
        /*1144*/ 	.word	0x0001e700


	//   ....[148]....
        /*1148*/ 	.word	0x0001e730


	//   ....[149]....
        /*114c*/ 	.word	0x0001e760


	//   ....[150]....
        /*1150*/ 	.word	0x0001e790


	//   ....[151]....
        /*1154*/ 	.word	0x0001e7c0


	//   ....[152]....
        /*1158*/ 	.word	0x0001e7f0


	//   ....[153]....
        /*115c*/ 	.word	0x0001e820


	//   ....[154]....
        /*1160*/ 	.word	0x0001e850


	//   ....[155]....
        /*1164*/ 	.word	0x0001e880


	//   ....[156]....
        /*1168*/ 	.word	0x0001e8b0


	//   ....[157]....
        /*116c*/ 	.word	0x0001e8e0


	//   ....[158]....
        /*1170*/ 	.word	0x0001e910


	//   ....[159]....
        /*1174*/ 	.word	0x0001e940


	//   ....[160]....
        /*1178*/ 	.word	0x0001e970


	//   ....[161]....
        /*117c*/ 	.word	0x0001e9a0


	//   ....[162]....
        /*1180*/ 	.word	0x0001e9d0


	//   ....[163]....
        /*1184*/ 	.word	0x0001ea00


	//   ....[164]....
        /*1188*/ 	.word	0x0001ea20


	//   ....[165]....
        /*118c*/ 	.word	0x0001ea50


	//   ....[166]....
        /*1190*/ 	.word	0x0001ea60


	//   ....[167]....
        /*1194*/ 	.word	0x0001ea90


	//   ....[168]....
        /*1198*/ 	.word	0x0001eaa0


	//   ....[169]....
        /*119c*/ 	.word	0x0001ead0


	//   ....[170]....
        /*11a0*/ 	.word	0x0001eae0


	//   ....[171]....
        /*11a4*/ 	.word	0x0001eb10


	//   ....[172]....
        /*11a8*/ 	.word	0x0001eb20


	//   ....[173]....
        /*11ac*/ 	.word	0x0001eb50


	//   ....[174]....
        /*11b0*/ 	.word	0x0001eb60


	//   ....[175]....
        /*11b4*/ 	.word	0x0001eb90


	//   ....[176]....
        /*11b8*/ 	.word	0x0001eba0


	//   ....[177]....
        /*11bc*/ 	.word	0x0001ebd0


	//   ....[178]....
        /*11c0*/ 	.word	0x0001ec00


	//   ....[179]....
        /*11c4*/ 	.word	0x0001ec10


	//   ....[180]....
        /*11c8*/ 	.word	0x0001ec40


	//   ....[181]....
        /*11cc*/ 	.word	0x0001ec50


	//   ....[182]....
        /*11d0*/ 	.word	0x0001ec80


	//   ....[183]....
        /*11d4*/ 	.word	0x0001ec90


	//   ....[184]....
        /*11d8*/ 	.word	0x0001ecc0


	//   ....[185]....
        /*11dc*/ 	.word	0x0001ecd0


	//   ....[186]....
        /*11e0*/ 	.word	0x0001ed00


	//   ....[187]....
        /*11e4*/ 	.word	0x0001ed10


	//   ....[188]....
        /*11e8*/ 	.word	0x0001ed40


	//   ....[189]....
        /*11ec*/ 	.word	0x0001ed50


	//   ....[190]....
        /*11f0*/ 	.word	0x0001ed80


	//   ....[191]....
        /*11f4*/ 	.word	0x0001ee00


	//   ....[192]....
        /*11f8*/ 	.word	0x0001ee30


	//   ....[193]....
        /*11fc*/ 	.word	0x0001ee60


	//   ....[194]....
        /*1200*/ 	.word	0x0001fae0


	//   ....[195]....
        /*1204*/ 	.word	0x0001fb00


	//   ....[196]....
        /*1208*/ 	.word	0x0001fb10


	//   ....[197]....
        /*120c*/ 	.word	0x0001fb20


	//   ....[198]....
        /*1210*/ 	.word	0x00020550


	//   ....[199]....
        /*1214*/ 	.word	0x00020560


	//   ....[200]....
        /*1218*/ 	.word	0x000206e0


	//   ....[201]....
        /*121c*/ 	.word	0x000206f0


	//   ....[202]....
        /*1220*/ 	.word	0x00020880


	//   ....[203]....
        /*1224*/ 	.word	0x00020890


	//   ....[204]....
        /*1228*/ 	.word	0x00020a20


	//   ....[205]....
        /*122c*/ 	.word	0x00020a30


	//   ....[206]....
        /*1230*/ 	.word	0x00020e60


	//   ....[207]....
        /*1234*/ 	.word	0x00020e70


	//   ....[208]....
        /*1238*/ 	.word	0x00021ef0


	//   ....[209]....
        /*123c*/ 	.word	0x00021f00


	//   ....[210]....
        /*1240*/ 	.word	0x00023660


	//   ....[211]....
        /*1244*/ 	.word	0x00023670


	//   ....[212]....
        /*1248*/ 	.word	0x00023800


	//   ....[213]....
        /*124c*/ 	.word	0x00023810


	//   ....[214]....
        /*1250*/ 	.word	0x000239a0


	//   ....[215]....
        /*1254*/ 	.word	0x000239b0


	//   ....[216]....
        /*1258*/ 	.word	0x00023b40


	//   ....[217]....
        /*125c*/ 	.word	0x00023b50


	//   ....[218]....
        /*1260*/ 	.word	0x00023d40


	//   ....[219]....
        /*1264*/ 	.word	0x00023f80


	//   ....[220]....
        /*1268*/ 	.word	0x00023fb0


	//   ....[221]....
        /*126c*/ 	.word	0x00023fe0


	//   ....[222]....
        /*1270*/ 	.word	0x00024010


	//   ....[223]....
        /*1274*/ 	.word	0x00024040


	//   ....[224]....
        /*1278*/ 	.word	0x00024070


	//   ....[225]....
        /*127c*/ 	.word	0x00024210


	//   ....[226]....
        /*1280*/ 	.word	0x00024240


	//   ....[227]....
        /*1284*/ 	.word	0x00024270


	//   ....[228]....
        /*1288*/ 	.word	0x000242a0


	//   ....[229]....
        /*128c*/ 	.word	0x000242d0


	//   ....[230]....
        /*1290*/ 	.word	0x00024300


	//   ....[231]....
        /*1294*/ 	.word	0x000243a0


	//   ....[232]....
        /*1298*/ 	.word	0x000243d0


	//   ....[233]....
        /*129c*/ 	.word	0x000243e0


	//   ....[234]....
        /*12a0*/ 	.word	0x00024410


	//   ....[235]....
        /*12a4*/ 	.word	0x00025ea0


	//   ....[236]....
        /*12a8*/ 	.word	0x00027e20


	//   ....[237]....
        /*12ac*/ 	.word	0x00028b40


	//   ....[238]....
        /*12b0*/ 	.word	0x00028b50


	//   ....[239]....
        /*12b4*/ 	.word	0x00028b80


	//   ....[240]....
        /*12b8*/ 	.word	0x00028b90


	//   ....[241]....
        /*12bc*/ 	.word	0x00028ca0


	//   ....[242]....
        /*12c0*/ 	.word	0x00028cb0


	//   ....[243]....
        /*12c4*/ 	.word	0x00028d40


	//   ....[244]....
        /*12c8*/ 	.word	0x00028d50


	//   ....[245]....
        /*12cc*/ 	.word	0x00028de0


	//   ....[246]....
        /*12d0*/ 	.word	0x00028df0


	//   ....[247]....
        /*12d4*/ 	.word	0x00028e80


	//   ....[248]....
        /*12d8*/ 	.word	0x00028e90


	//   ....[249]....
        /*12dc*/ 	.word	0x00028f20


	//   ....[250]....
        /*12e0*/ 	.word	0x00028f30


	//   ....[251]....
        /*12e4*/ 	.word	0x00028f80


	//   ....[252]....
        /*12e8*/ 	.word	0x00028fb0


	//   ....[253]....
        /*12ec*/ 	.word	0x0002ae60


	//   ....[254]....
        /*12f0*/ 	.word	0x0002aea0


	//   ....[255]....
        /*12f4*/ 	.word	0x0002aef0


	//   ....[0]....
        /*12f8*/ 	.word	0x0002af20


	//   ....[1]....
        /*12fc*/ 	.word	0x0002af50


	//   ....[2]....
        /*1300*/ 	.word	0x0002af80


	//   ....[3]....
        /*1304*/ 	.word	0x0002afb0


	//   ....[4]....
        /*1308*/ 	.word	0x0002afe0


	//   ....[5]....
        /*130c*/ 	.word	0x0002b1b0


	//   ....[6]....
        /*1310*/ 	.word	0x0002b1e0


	//   ....[7]....
        /*1314*/ 	.word	0x0002b210


	//   ....[8]....
        /*1318*/ 	.word	0x0002b240


	//   ....[9]....
        /*131c*/ 	.word	0x0002b270


	//   ....[10]....
        /*1320*/ 	.word	0x0002b2a0


	//   ....[11]....
        /*1324*/ 	.word	0x0002b380


	//   ....[12]....
        /*1328*/ 	.word	0x0002b3a0


	//   ....[13]....
        /*132c*/ 	.word	0x0002b3b0


	//   ....[14]....
        /*1330*/ 	.word	0x0002b430


	//   ....[15]....
        /*1334*/ 	.word	0x0002bf80


	//   ....[16]....
        /*1338*/ 	.word	0x0002c420


	//   ....[17]....
        /*133c*/ 	.word	0x0002c4d0


	//   ....[18]....
        /*1340*/ 	.word	0x0002c560


	//   ....[19]....
        /*1344*/ 	.word	0x0002c5b0


	//   ....[20]....
        /*1348*/ 	.word	0x0002c600


	//   ....[21]....
        /*134c*/ 	.word	0x0002c690


	//   ....[22]....
        /*1350*/ 	.word	0x0002c720


	//   ....[23]....
        /*1354*/ 	.word	0x0002c770


	//   ....[24]....
        /*1358*/ 	.word	0x0002c7c0


	//   ....[25]....
        /*135c*/ 	.word	0x0002c850


	//   ....[26]....
        /*1360*/ 	.word	0x0002c8e0


	//   ....[27]....
        /*1364*/ 	.word	0x0002c930


	//   ....[28]....
        /*1368*/ 	.word	0x0002c980


	//   ....[29]....
        /*136c*/ 	.word	0x0002ca10


	//   ....[30]....
        /*1370*/ 	.word	0x0002caa0


	//   ....[31]....
        /*1374*/ 	.word	0x0002caf0


	//   ....[32]....
        /*1378*/ 	.word	0x0002cb40


	//   ....[33]....
        /*137c*/ 	.word	0x0002cc40


	//   ....[34]....
        /*1380*/ 	.word	0x0002ccf0


	//   ....[35]....
        /*1384*/ 	.word	0x0002cd50


	//   ....[36]....
        /*1388*/ 	.word	0x0002cdd0


	//   ....[37]....
        /*138c*/ 	.word	0x0002cea0


	//   ....[38]....
        /*1390*/ 	.word	0x0002cef0


	//   ....[39]....
        /*1394*/ 	.word	0x0002cf40


	//   ....[40]....
        /*1398*/ 	.word	0x0002cf90


	//   ....[41]....
        /*139c*/ 	.word	0x0002d0b0


	//   ....[42]....
        /*13a0*/ 	.word	0x0002d150


	//   ....[43]....
        /*13a4*/ 	.word	0x0002d1b0


	//   ....[44]....
        /*13a8*/ 	.word	0x0002d230


	//   ....[45]....
        /*13ac*/ 	.word	0x0002d2b0


	//   ....[46]....
        /*13b0*/ 	.word	0x0002d300


	//   ....[47]....
        /*13b4*/ 	.word	0x0002d350


	//   ....[48]....
        /*13b8*/ 	.word	0x0002d3a0


	//   ....[49]....
        /*13bc*/ 	.word	0x0002d7f0


	//   ....[50]....
        /*13c0*/ 	.word	0x0002d910


	//   ....[51]....
        /*13c4*/ 	.word	0x0002da40


	//   ....[52]....
        /*13c8*/ 	.word	0x0002db60


	//   ....[53]....
        /*13cc*/ 	.word	0x0002dc90


	//   ....[54]....
        /*13d0*/ 	.word	0x0002ddb0


	//   ....[55]....
        /*13d4*/ 	.word	0x0002dee0


	//   ....[56]....
        /*13d8*/ 	.word	0x0002e000


	//   ....[57]....
        /*13dc*/ 	.word	0x0002e130


	//   ....[58]....
        /*13e0*/ 	.word	0x0002e250


	//   ....[59]....
        /*13e4*/ 	.word	0x0002e310


	//   ....[60]....
        /*13e8*/ 	.word	0x0002e360


	//   ....[61]....
        /*13ec*/ 	.word	0x0002e3e0


	//   ....[62]....
        /*13f0*/ 	.word	0x0002e450


	//   ....[63]....
        /*13f4*/ 	.word	0x0002e4b0


	//   ....[64]....
        /*13f8*/ 	.word	0x0002e500


	//   ....[65]....
        /*13fc*/ 	.word	0x0002e580


	//   ....[66]....
        /*1400*/ 	.word	0x0002e5f0


	//   ....[67]....
        /*1404*/ 	.word	0x0002e650


	//   ....[68]....
        /*1408*/ 	.word	0x0002e6a0


	//   ....[69]....
        /*140c*/ 	.word	0x0002e720


	//   ....[70]....
        /*1410*/ 	.word	0x0002e790


	//   ....[71]....
        /*1414*/ 	.word	0x0002e7f0


	//   ....[72]....
        /*1418*/ 	.word	0x0002e840


	//   ....[73]....
        /*141c*/ 	.word	0x0002e8c0


	//   ....[74]....
        /*1420*/ 	.word	0x0002e930


	//   ....[75]....
        /*1424*/ 	.word	0x0002e990


	//   ....[76]....
        /*1428*/ 	.word	0x0002e9e0


	//   ....[77]....
        /*142c*/ 	.word	0x0002ea60


	//   ....[78]....
        /*1430*/ 	.word	0x0002ead0


	//   ....[79]....
        /*1434*/ 	.word	0x0002eb30


	//   ....[80]....
        /*1438*/ 	.word	0x0002eb80


	//   ....[81]....
        /*143c*/ 	.word	0x0002ec00


	//   ....[82]....
        /*1440*/ 	.word	0x0002ec70


	//   ....[83]....
        /*1444*/ 	.word	0x0002ecd0


	//   ....[84]....
        /*1448*/ 	.word	0x0002ed20


	//   ....[85]....
        /*144c*/ 	.word	0x0002eda0


	//   ....[86]....
        /*1450*/ 	.word	0x0002ee10


	//   ....[87]....
        /*1454*/ 	.word	0x0002ee70


	//   ....[88]....
        /*1458*/ 	.word	0x0002eec0


	//   ....[89]....
        /*145c*/ 	.word	0x0002ef30


	//   ....[90]....
        /*1460*/ 	.word	0x0002ef90


	//   ....[91]....
        /*1464*/ 	.word	0x0002eff0


	//   ....[92]....
        /*1468*/ 	.word	0x0002f040


	//   ....[93]....
        /*146c*/ 	.word	0x0002f0a0


	//   ....[94]....
        /*1470*/ 	.word	0x0002f0f0


	//   ....[95]....
        /*1474*/ 	.word	0x0002f150


	//   ....[96]....
        /*1478*/ 	.word	0x0002f1a0


	//   ....[97]....
        /*147c*/ 	.word	0x0002f220


	//   ....[98]....
        /*1480*/ 	.word	0x0002f290


	//   ....[99]....
        /*1484*/ 	.word	0x0002f2f0


	//   ....[100]....
        /*1488*/ 	.word	0x0002f340


	//   ....[101]....
        /*148c*/ 	.word	0x0002f3a0


	//   ....[102]....
        /*1490*/ 	.word	0x0002f3f0


	//   ....[103]....
        /*1494*/ 	.word	0x0002f450


	//   ....[104]....
        /*1498*/ 	.word	0x0002f4a0


	//   ....[105]....
        /*149c*/ 	.word	0x0002f500


	//   ....[106]....
        /*14a0*/ 	.word	0x0002f550


	//   ....[107]....
        /*14a4*/ 	.word	0x0002f5b0


	//   ....[108]....
        /*14a8*/ 	.word	0x0002f600


	//   ....[109]....
        /*14ac*/ 	.word	0x0002f660


	//   ....[110]....
        /*14b0*/ 	.word	0x0002f6b0


	//   ....[111]....
        /*14b4*/ 	.word	0x0002f710


	//   ....[112]....
        /*14b8*/ 	.word	0x0002f760


	//   ....[113]....
        /*14bc*/ 	.word	0x0002f7c0


	//   ....[114]....
        /*14c0*/ 	.word	0x0002f810


	//   ....[115]....
        /*14c4*/ 	.word	0x0002f870


	//   ....[116]....
        /*14c8*/ 	.word	0x0002f8c0


	//   ....[117]....
        /*14cc*/ 	.word	0x0002f940


	//   ....[118]....
        /*14d0*/ 	.word	0x0002f9b0


	//   ....[119]....
        /*14d4*/ 	.word	0x0002fa10


	//   ....[120]....
        /*14d8*/ 	.word	0x0002fa60


	//   ....[121]....
        /*14dc*/ 	.word	0x0002fae0


	//   ....[122]....
        /*14e0*/ 	.word	0x0002fb50


	//   ....[123]....
        /*14e4*/ 	.word	0x0002fbb0


	//   ....[124]....
        /*14e8*/ 	.word	0x0002fc00


	//   ....[125]....
        /*14ec*/ 	.word	0x0002fc80


	//   ....[126]....
        /*14f0*/ 	.word	0x0002fcf0


	//   ....[127]....
        /*14f4*/ 	.word	0x0002fd50


	//   ....[128]....
        /*14f8*/ 	.word	0x0002fda0


	//   ....[129]....
        /*14fc*/ 	.word	0x0002fe20


	//   ....[130]....
        /*1500*/ 	.word	0x0002fe90


	//   ....[131]....
        /*1504*/ 	.word	0x0002fef0


	//   ....[132]....
        /*1508*/ 	.word	0x0002ff40


	//   ....[133]....
        /*150c*/ 	.word	0x0002ffc0


	//   ....[134]....
        /*1510*/ 	.word	0x00030030


	//   ....[135]....
        /*1514*/ 	.word	0x00030090


	//   ....[136]....
        /*1518*/ 	.word	0x000300e0


	//   ....[137]....
        /*151c*/ 	.word	0x00030160


	//   ....[138]....
        /*1520*/ 	.word	0x000301d0


	//   ....[139]....
        /*1524*/ 	.word	0x00030230


	//   ....[140]....
        /*1528*/ 	.word	0x00030280


	//   ....[141]....
        /*152c*/ 	.word	0x000302e0


	//   ....[142]....
        /*1530*/ 	.word	0x00030330


	//   ....[143]....
        /*1534*/ 	.word	0x00030390


	//   ....[144]....
        /*1538*/ 	.word	0x000303e0


	//   ....[145]....
        /*153c*/ 	.word	0x00030440


	//   ....[146]....
        /*1540*/ 	.word	0x00030490


	//   ....[147]....
        /*1544*/ 	.word	0x000304f0


	//   ....[148]....
        /*1548*/ 	.word	0x00030540


	//   ....[149]....
        /*154c*/ 	.word	0x000305c0


	//   ....[150]....
        /*1550*/ 	.word	0x00030630


	//   ....[151]....
        /*1554*/ 	.word	0x00030690


	//   ....[152]....
        /*1558*/ 	.word	0x000306e0


	//   ....[153]....
        /*155c*/ 	.word	0x00030760


	//   ....[154]....
        /*1560*/ 	.word	0x000307d0


	//   ....[155]....
        /*1564*/ 	.word	0x00030830


	//   ....[156]....
        /*1568*/ 	.word	0x00030880


	//   ....[157]....
        /*156c*/ 	.word	0x00030900


	//   ....[158]....
        /*1570*/ 	.word	0x00030970


	//   ....[159]....
        /*1574*/ 	.word	0x000309d0


	//   ....[160]....
        /*1578*/ 	.word	0x00030a20


	//   ....[161]....
        /*157c*/ 	.word	0x00030aa0


	//   ....[162]....
        /*1580*/ 	.word	0x00030b10


	//   ....[163]....
        /*1584*/ 	.word	0x00030b70


	//   ....[164]....
        /*1588*/ 	.word	0x00030bc0


	//   ....[165]....
        /*158c*/ 	.word	0x00030c40


	//   ....[166]....
        /*1590*/ 	.word	0x00030cb0


	//   ....[167]....
        /*1594*/ 	.word	0x00030d10


	//   ....[168]....
        /*1598*/ 	.word	0x00030d60


	//   ....[169]....
        /*159c*/ 	.word	0x00030dc0


	//   ....[170]....
        /*15a0*/ 	.word	0x00030e30


	//   ....[171]....
        /*15a4*/ 	.word	0x00030e90


	//   ....[172]....
        /*15a8*/ 	.word	0x00030ee0


	//   ....[173]....
        /*15ac*/ 	.word	0x00030f60


	//   ....[174]....
        /*15b0*/ 	.word	0x00031030


	//   ....[175]....
        /*15b4*/ 	.word	0x000310b0


	//   ....[176]....
        /*15b8*/ 	.word	0x00031160


	//   ....[177]....
        /*15bc*/ 	.word	0x00031400


	//   ....[178]....
        /*15c0*/ 	.word	0x00031450


	//   ....[179]....
        /*15c4*/ 	.word	0x000314e0


	//   ....[180]....
        /*15c8*/ 	.word	0x00031570


	//   ....[181]....
        /*15cc*/ 	.word	0x00031600


	//   ....[182]....
        /*15d0*/ 	.word	0x00031690


	//   ....[183]....
        /*15d4*/ 	.word	0x00031720


	//   ....[184]....
        /*15d8*/ 	.word	0x000317b0


	//   ....[185]....
        /*15dc*/ 	.word	0x00031830


	//   ....[186]....
        /*15e0*/ 	.word	0x00031880


	//   ....[187]....
        /*15e4*/ 	.word	0x00031920


	//   ....[188]....
        /*15e8*/ 	.word	0x000319b0


	//   ....[189]....
        /*15ec*/ 	.word	0x00031a40


	//   ....[190]....
        /*15f0*/ 	.word	0x00031a90


	//   ....[191]....
        /*15f4*/ 	.word	0x00031b20


	//   ....[192]....
        /*15f8*/ 	.word	0x00031bb0


	//   ....[193]....
        /*15fc*/ 	.word	0x00031c40


	//   ....[194]....
        /*1600*/ 	.word	0x00031cd0


	//   ....[195]....
        /*1604*/ 	.word	0x00031d60


	//   ....[196]....
        /*1608*/ 	.word	0x00031df0


	//   ....[197]....
        /*160c*/ 	.word	0x00031eb0


	//   ....[198]....
        /*1610*/ 	.word	0x00032190


	//   ....[199]....
        /*1614*/ 	.word	0x000323b0


	//   ....[200]....
        /*1618*/ 	.word	0x00032400


	//   ....[201]....
        /*161c*/ 	.word	0x00032460


	//   ....[202]....
        /*1620*/ 	.word	0x00032500


	//   ....[203]....
        /*1624*/ 	.word	0x000325c0


	//   ....[204]....
        /*1628*/ 	.word	0x000326d0


	//   ....[205]....
        /*162c*/ 	.word	0x00032730


	//   ....[206]....
        /*1630*/ 	.word	0x00032830


	//   ....[207]....
        /*1634*/ 	.word	0x00032890


	//   ....[208]....
        /*1638*/ 	.word	0x00032990


	//   ....[209]....
        /*163c*/ 	.word	0x000329f0


	//   ....[210]....
        /*1640*/ 	.word	0x00032af0


	//   ....[211]....
        /*1644*/ 	.word	0x00032b50


	//   ....[212]....
        /*1648*/ 	.word	0x00032c30


	//   ....[213]....
        /*164c*/ 	.word	0x00032cb0


	//   ....[214]....
        /*1650*/ 	.word	0x00032d90


	//   ....[215]....
        /*1654*/ 	.word	0x00033070


	//   ....[216]....
        /*1658*/ 	.word	0x00033110


	//   ....[217]....
        /*165c*/ 	.word	0x000332b0


	//   ....[218]....
        /*1660*/ 	.word	0x00033330


	//   ....[219]....
        /*1664*/ 	.word	0x000333b0


	//   ....[220]....
        /*1668*/ 	.word	0x00033430


	//   ....[221]....
        /*166c*/ 	.word	0x000334b0


	//   ....[222]....
        /*1670*/ 	.word	0x00033540


	//   ....[223]....
        /*1674*/ 	.word	0x000335e0


	//   ....[224]....
        /*1678*/ 	.word	0x00033690


	//   ....[225]....
        /*167c*/ 	.word	0x00033710


	//   ....[226]....
        /*1680*/ 	.word	0x00033790


	//   ....[227]....
        /*1684*/ 	.word	0x00033810


	//   ....[228]....
        /*1688*/ 	.word	0x000338a0


	//   ....[229]....
        /*168c*/ 	.word	0x00033920


	//   ....[230]....
        /*1690*/ 	.word	0x000339d0


	//   ....[231]....
        /*1694*/ 	.word	0x00033a20


	//   ....[232]....
        /*1698*/ 	.word	0x00033ae0


	//   ....[233]....
        /*169c*/ 	.word	0x00033c10


	//----- nvinfo : EIATTR_REG_RECONFIG
	.align		4
.L_489:
        /*16a0*/ 	.byte	0x01, 0x54
	.zero		2


	//----- nvinfo : EIATTR_SYSCALL_OFFSETS
	.align		4
        /*16a4*/ 	.byte	0x04, 0x46
        /*16a6*/ 	.short	(.L_491 - .L_490)


	//   ....[0]....
.L_490:
        /*16a8*/ 	.word	0x00002400


	//   ....[1]....
        /*16ac*/ 	.word	0x00002550


	//   ....[2]....
        /*16b0*/ 	.word	0x000087c0


	//   ....[3]....
        /*16b4*/ 	.word	0x00008d10


	//   ....[4]....
        /*16b8*/ 	.word	0x00027890


	//   ....[5]....
        /*16bc*/ 	.word	0x00027a20


	//   ....[6]....
        /*16c0*/ 	.word	0x00027b70


	//   ....[7]....
        /*16c4*/ 	.word	0x00027cb0


	//   ....[8]....
        /*16c8*/ 	.word	0x000286c0


	//----- nvinfo : EIATTR_MBARRIER_INSTR_OFFSETS
	.align		4
.L_491:
        /*16cc*/ 	.byte	0x04, 0x39
        /*16ce*/ 	.short	(.L_493 - .L_492)


	//   ....[0]....
.L_492:
        /*16d0*/ 	.word	0x000002d0
        /*16d4*/ 	.word	0x000000ff
        /*16d8*/ 	.word	0x00028400
        /*16dc*/ 	.short	0x0100
        /*16de*/ 	.byte	0x08
	.zero		1


	//   ....[1]....
        /*16e0*/ 	.word	0x000002e0
        /*16e4*/ 	.word	0x000000ff
        /*16e8*/ 	.word	0x00028420
        /*16ec*/ 	.short	0x0100
        /*16ee*/ 	.byte	0x08
	.zero		1


	//   ....[2]....
        /*16f0*/ 	.word	0x000003d0
        /*16f4*/ 	.word	0x000000ff
        /*16f8*/ 	.word	0x00028430
        /*16fc*/ 	.short	0x0100
        /*16fe*/ 	.byte	0x08
	.zero		1


	//   ....[3]....
        /*1700*/ 	.word	0x000003e0
        /*1704*/ 	.word	0x000000ff
        /*1708*/ 	.word	0x00028440
        /*170c*/ 	.short	0x0100
        /*170e*/ 	.byte	0x08
	.zero		1


	//   ....[4]....
        /*1710*/ 	.word	0x000003f0
        /*1714*/ 	.word	0x000000ff
        /*1718*/ 	.word	0x00028438
        /*171c*/ 	.short	0x0100
        /*171e*/ 	.byte	0x08
	.zero		1


	//   ....[5]....
        /*1720*/ 	.word	0x00000400
        /*1724*/ 	.word	0x000000ff
        /*1728*/ 	.word	0x00028448
        /*172c*/ 	.short	0x0100
        /*172e*/ 	.byte	0x08
	.zero		1


	//   ....[6]....
        /*1730*/ 	.word	0x00000530
        /*1734*/ 	.word	0x000000ff
        /*1738*/ 	.word	0x00028450
        /*173c*/ 	.short	0x0100
        /*173e*/ 	.byte	0x08
	.zero		1


	//   ....[7]....
        /*1740*/ 	.word	0x00000540
        /*1744*/ 	.word	0x000000ff
        /*1748*/ 	.word	0x00028460
        /*174c*/ 	.short	0x0100
        /*174e*/ 	.byte	0x08
	.zero		1


	//   ....[8]....
        /*1750*/ 	.word	0x00000550
        /*1754*/ 	.word	0x000000ff
        /*1758*/ 	.word	0x00028458
        /*175c*/ 	.short	0x0100
        /*175e*/ 	.byte	0x08
	.zero		1


	//   ....[9]....
        /*1760*/ 	.word	0x00000560
        /*1764*/ 	.word	0x000000ff
        /*1768*/ 	.word	0x00028468
        /*176c*/ 	.short	0x0100
        /*176e*/ 	.byte	0x08
	.zero		1


	//   ....[10]....
        /*1770*/ 	.word	0x00000650
        /*1774*/ 	.word	0x000000ff
        /*1778*/ 	.word	0x00028470
        /*177c*/ 	.short	0x0100
        /*177e*/ 	.byte	0x06
	.zero		1


	//   ....[11]....
        /*1780*/ 	.word	0x00000660
        /*1784*/ 	.word	0x000000ff
        /*1788*/ 	.word	0x00028480
        /*178c*/ 	.short	0x0100
        /*178e*/ 	.byte	0x06
	.zero		1


	//   ....[12]....
        /*1790*/ 	.word	0x00000670
        /*1794*/ 	.word	0x000000ff
        /*1798*/ 	.word	0x00028478
        /*179c*/ 	.short	0x0100
        /*179e*/ 	.byte	0x06
	.zero		1


	//   ....[13]....
        /*17a0*/ 	.word	0x00000680
        /*17a4*/ 	.word	0x000000ff
        /*17a8*/ 	.word	0x00028488
        /*17ac*/ 	.short	0x0100
        /*17ae*/ 	.byte	0x06
	.zero		1


	//   ....[14]....
        /*17b0*/ 	.word	0x000007b0
        /*17b4*/ 	.word	0x000000ff
        /*17b8*/ 	.word	0x00028490
        /*17bc*/ 	.short	0x0100
        /*17be*/ 	.byte	0x08
	.zero		1


	//   ....[15]....
        /*17c0*/ 	.word	0x000007c0
        /*17c4*/ 	.word	0x000000ff
        /*17c8*/ 	.word	0x000284a0
        /*17cc*/ 	.short	0x0100
        /*17ce*/ 	.byte	0x08
	.zero		1


	//   ....[16]....
        /*17d0*/ 	.word	0x000007d0
        /*17d4*/ 	.word	0x000000ff
        /*17d8*/ 	.word	0x00028498
        /*17dc*/ 	.short	0x0100
        /*17de*/ 	.byte	0x08
	.zero		1


	//   ....[17]....
        /*17e0*/ 	.word	0x000007e0
        /*17e4*/ 	.word	0x000000ff
        /*17e8*/ 	.word	0x000284a8
        /*17ec*/ 	.short	0x0100
        /*17ee*/ 	.byte	0x08
	.zero		1


	//   ....[18]....
        /*17f0*/ 	.word	0x00000910
        /*17f4*/ 	.word	0x000000ff
        /*17f8*/ 	.word	0x000284b0
        /*17fc*/ 	.short	0x0100
        /*17fe*/ 	.byte	0x08
	.zero		1


	//   ....[19]....
        /*1800*/ 	.word	0x00000920
        /*1804*/ 	.word	0x000000ff
        /*1808*/ 	.word	0x000284c0
        /*180c*/ 	.short	0x0100
        /*180e*/ 	.byte	0x08
	.zero		1


	//   ....[20]....
        /*1810*/ 	.word	0x00000930
        /*1814*/ 	.word	0x000000ff
        /*1818*/ 	.word	0x000284b8
        /*181c*/ 	.short	0x0100
        /*181e*/ 	.byte	0x08
	.zero		1


	//   ....[21]....
        /*1820*/ 	.word	0x00000940
        /*1824*/ 	.word	0x000000ff
        /*1828*/ 	.word	0x000284c8
        /*182c*/ 	.short	0x0100
        /*182e*/ 	.byte	0x08
	.zero		1


	//   ....[22]....
        /*1830*/ 	.word	0x00003300
        /*1834*/ 	.word	0x0000005b
        /*1838*/ 	.word	0x00028490
        /*183c*/ 	.short	0x010a
        /*183e*/ 	.byte	0x3f
	.zero		1


	//   ....[23]....
        /*1840*/ 	.word	0x00005350
        /*1844*/ 	.word	0x0000005b
        /*1848*/ 	.word	0x00028490
        /*184c*/ 	.short	0x010a
        /*184e*/ 	.byte	0x3f
	.zero		1


	//   ....[24]....
        /*1850*/ 	.word	0x00007450
        /*1854*/ 	.word	0x0000005b
        /*1858*/ 	.word	0x00028490
        /*185c*/ 	.short	0x010a
        /*185e*/ 	.byte	0x3f
	.zero		1


	//   ....[25]....
        /*1860*/ 	.word	0x00007660
        /*1864*/ 	.word	0x00000004
        /*1868*/ 	.word	0x00000000
        /*186c*/ 	.short	0x0101
        /*186e*/ 	.byte	0x3f
	.zero		1


	//   ....[26]....
        /*1870*/ 	.word	0x000076a0
        /*1874*/ 	.word	0x0000005b
        /*1878*/ 	.word	0x000284b0
        /*187c*/ 	.short	0x010a
        /*187e*/ 	.byte	0x3f
	.zero		1


	//   ....[27]....
        /*1880*/ 	.word	0x00007a50
        /*1884*/ 	.word	0x0000005b
        /*1888*/ 	.word	0x00000000
        /*188c*/ 	.short	0x0101
        /*188e*/ 	.byte	0x3f
	.zero		1


	//   ....[28]....
        /*1890*/ 	.word	0x00008a90
        /*1894*/ 	.word	0x00000010
        /*1898*/ 	.word	0x00028400
        /*189c*/ 	.short	0x010a
        /*189e*/ 	.byte	0x3f
	.zero		1


	//   ....[29]....
        /*18a0*/ 	.word	0x00008ae0
        /*18a4*/ 	.word	0x00000010
        /*18a8*/ 	.word	0x00028400
        /*18ac*/ 	.short	0x010a
        /*18ae*/ 	.byte	0x3f
	.zero		1


	//   ....[30]....
        /*18b0*/ 	.word	0x00009830
        /*18b4*/ 	.word	0x00000010
        /*18b8*/ 	.word	0x00028400
        /*18bc*/ 	.short	0x010a
        /*18be*/ 	.byte	0x3f
	.zero		1


	//   ....[31]....
        /*18c0*/ 	.word	0x0000dfe0
        /*18c4*/ 	.word	0x00000010
        /*18c8*/ 	.word	0x00028400
        /*18cc*/ 	.short	0x010a
        /*18ce*/ 	.byte	0x3f
	.zero		1


	//   ....[32]....
        /*18d0*/ 	.word	0x00012150
        /*18d4*/ 	.word	0x0000000b
        /*18d8*/ 	.word	0x00028430
        /*18dc*/ 	.short	0x010a
        /*18de*/ 	.byte	0x3f
	.zero		1


	//   ....[33]....
        /*18e0*/ 	.word	0x000121c0
        /*18e4*/ 	.word	0x0000000b
        /*18e8*/ 	.word	0x00028430
        /*18ec*/ 	.short	0x010a
        /*18ee*/ 	.byte	0x3f
	.zero		1


	//   ....[34]....
        /*18f0*/ 	.word	0x00012a10
        /*18f4*/ 	.word	0x00000005
        /*18f8*/ 	.word	0x00000000
        /*18fc*/ 	.short	0x0101
        /*18fe*/ 	.byte	0x3f
	.zero		1


	//   ....[35]....
        /*1900*/ 	.word	0x00014d00
        /*1904*/ 	.word	0x00000006
        /*1908*/ 	.word	0x00028430
        /*190c*/ 	.short	0x010a
        /*190e*/ 	.byte	0x3f
	.zero		1


	//   ....[36]....
        /*1910*/ 	.word	0x00014d50
        /*1914*/ 	.word	0x00000006
        /*1918*/ 	.word	0x00028430
        /*191c*/ 	.short	0x010a
        /*191e*/ 	.byte	0x3f
	.zero		1


	//   ....[37]....
        /*1920*/ 	.word	0x00015160
        /*1924*/ 	.word	0x00000007
        /*1928*/ 	.word	0x00028450
        /*192c*/ 	.short	0x010a
        /*192e*/ 	.byte	0x3f
	.zero		1


	//   ....[38]....
        /*1930*/ 	.word	0x000151a0
        /*1934*/ 	.word	0x00000007
        /*1938*/ 	.word	0x00028450
        /*193c*/ 	.short	0x010a
        /*193e*/ 	.byte	0x3f
	.zero		1


	//   ....[39]....
        /*1940*/ 	.word	0x00015810
        /*1944*/ 	.word	0x00000006
        /*1948*/ 	.word	0x00000000
        /*194c*/ 	.short	0x0101
        /*194e*/ 	.byte	0x3f
	.zero		1


	//   ....[40]....
        /*1950*/ 	.word	0x00016c90
        /*1954*/ 	.word	0x000000b1
        /*1958*/ 	.word	0x00000000
        /*195c*/ 	.short	0x0101
        /*195e*/ 	.byte	0x3f
	.zero		1


	//   ....[41]....
        /*1960*/ 	.word	0x00017900
        /*1964*/ 	.word	0x00000006
        /*1968*/ 	.word	0x00028430
        /*196c*/ 	.short	0x010a
        /*196e*/ 	.byte	0x3f
	.zero		1


	//   ....[42]....
        /*1970*/ 	.word	0x00017950
        /*1974*/ 	.word	0x00000006
        /*1978*/ 	.word	0x00028430
        /*197c*/ 	.short	0x010a
        /*197e*/ 	.byte	0x3f
	.zero		1


	//   ....[43]....
        /*1980*/ 	.word	0x00017d90
        /*1984*/ 	.word	0x00000007
        /*1988*/ 	.word	0x00028450
        /*198c*/ 	.short	0x010a
        /*198e*/ 	.byte	0x3f
	.zero		1


	//   ....[44]....
        /*1990*/ 	.word	0x00017dd0
        /*1994*/ 	.word	0x00000007
        /*1998*/ 	.word	0x00028450
        /*199c*/ 	.short	0x010a
        /*199e*/ 	.byte	0x3f
	.zero		1


	//   ....[45]....
        /*19a0*/ 	.word	0x00018cb0
        /*19a4*/ 	.word	0x000000b3
        /*19a8*/ 	.word	0x00000000
        /*19ac*/ 	.short	0x0101
        /*19ae*/ 	.byte	0x3f
	.zero		1


	//   ....[46]....
        /*19b0*/ 	.word	0x00018e70
        /*19b4*/ 	.word	0x000000b2
        /*19b8*/ 	.word	0x00000000
        /*19bc*/ 	.short	0x0101
        /*19be*/ 	.byte	0x3f
	.zero		1


	//   ....[47]....
        /*19c0*/ 	.word	0x00019860
        /*19c4*/ 	.word	0x00000006
        /*19c8*/ 	.word	0x00028430
        /*19cc*/ 	.short	0x010a
        /*19ce*/ 	.byte	0x3f
	.zero		1


	//   ....[48]....
        /*19d0*/ 	.word	0x000198b0
        /*19d4*/ 	.word	0x00000006
        /*19d8*/ 	.word	0x00028430
        /*19dc*/ 	.short	0x010a
        /*19de*/ 	.byte	0x3f
	.zero		1


	//   ....[49]....
        /*19e0*/ 	.word	0x00019cf0
        /*19e4*/ 	.word	0x00000007
        /*19e8*/ 	.word	0x00028450
        /*19ec*/ 	.short	0x010a
        /*19ee*/ 	.byte	0x3f
	.zero		1


	//   ....[50]....
        /*19f0*/ 	.word	0x00019d30
        /*19f4*/ 	.word	0x00000007
        /*19f8*/ 	.word	0x00028450
        /*19fc*/ 	.short	0x010a
        /*19fe*/ 	.byte	0x3f
	.zero		1


	//   ....[51]....
        /*1a00*/ 	.word	0x0001a390
        /*1a04*/ 	.word	0x00000007
        /*1a08*/ 	.word	0x00000000
        /*1a0c*/ 	.short	0x0101
        /*1a0e*/ 	.byte	0x3f
	.zero		1


	//   ....[52]....
        /*1a10*/ 	.word	0x0001b820
        /*1a14*/ 	.word	0x000000b0
        /*1a18*/ 	.word	0x00000000
        /*1a1c*/ 	.short	0x0101
        /*1a1e*/ 	.byte	0x3f
	.zero		1


	//   ....[53]....
        /*1a20*/ 	.word	0x0001c150
        /*1a24*/ 	.word	0x0000000a
        /*1a28*/ 	.word	0x00028450
        /*1a2c*/ 	.short	0x010a
        /*1a2e*/ 	.byte	0x3f
	.zero		1


	//   ....[54]....
        /*1a30*/ 	.word	0x0001c190
        /*1a34*/ 	.word	0x0000000a
        /*1a38*/ 	.word	0x00028450
        /*1a3c*/ 	.short	0x010a
        /*1a3e*/ 	.byte	0x3f
	.zero		1


	//   ....[55]....
        /*1a40*/ 	.word	0x0001c6b0
        /*1a44*/ 	.word	0x00000000
        /*1a48*/ 	.word	0x00000000
        /*1a4c*/ 	.short	0x0101
        /*1a4e*/ 	.byte	0x3f
	.zero		1


	//   ....[56]....
        /*1a50*/ 	.word	0x00020490
        /*1a54*/ 	.word	0x00000008
        /*1a58*/ 	.word	0x00000000
        /*1a5c*/ 	.short	0x0101
        /*1a5e*/ 	.byte	0x3f
	.zero		1


	//   ....[57]....
        /*1a60*/ 	.word	0x00020dc0
        /*1a64*/ 	.word	0x0000000e
        /*1a68*/ 	.word	0x00000000
        /*1a6c*/ 	.short	0x0101
        /*1a6e*/ 	.byte	0x3f
	.zero		1


	//   ....[58]....
        /*1a70*/ 	.word	0x00025f80
        /*1a74*/ 	.word	0x00000012
        /*1a78*/ 	.word	0x00028420
        /*1a7c*/ 	.short	0x010a
        /*1a7e*/ 	.byte	0x3f
	.zero		1


	//   ....[59]....
        /*1a80*/ 	.word	0x00026050
        /*1a84*/ 	.word	0x00000007
        /*1a88*/ 	.word	0x000284a0
        /*1a8c*/ 	.short	0x010a
        /*1a8e*/ 	.byte	0x3f
	.zero		1


	//   ....[60]....
        /*1a90*/ 	.word	0x00026390
        /*1a94*/ 	.word	0x00000007
        /*1a98*/ 	.word	0x000284c0
        /*1a9c*/ 	.short	0x010a
        /*1a9e*/ 	.byte	0x3f
	.zero		1


	//   ....[61]....
        /*1aa0*/ 	.word	0x00026830
        /*1aa4*/ 	.word	0x00000008
        /*1aa8*/ 	.word	0x000284a0
        /*1aac*/ 	.short	0x010a
        /*1aae*/ 	.byte	0x3f
	.zero		1


	//   ....[62]....
        /*1ab0*/ 	.word	0x00026b60
        /*1ab4*/ 	.word	0x00000008
        /*1ab8*/ 	.word	0x000284c0
        /*1abc*/ 	.short	0x010a
        /*1abe*/ 	.byte	0x3f
	.zero		1


	//   ....[63]....
        /*1ac0*/ 	.word	0x000280c0
        /*1ac4*/ 	.word	0x00000000
        /*1ac8*/ 	.word	0x00028480
        /*1acc*/ 	.short	0x010a
        /*1ace*/ 	.byte	0x3f
	.zero		1


	//   ....[64]....
        /*1ad0*/ 	.word	0x000282c0
        /*1ad4*/ 	.word	0x00000000
        /*1ad8*/ 	.word	0x00028440
        /*1adc*/ 	.short	0x010a
        /*1ade*/ 	.byte	0x3f
	.zero		1


	//   ....[65]....
        /*1ae0*/ 	.word	0x00029080
        /*1ae4*/ 	.word	0x00000012
        /*1ae8*/ 	.word	0x00028400
        /*1aec*/ 	.short	0x0107
        /*1aee*/ 	.byte	0x3f
	.zero		1


	//   ....[66]....
        /*1af0*/ 	.word	0x00029180
        /*1af4*/ 	.word	0x00000012
        /*1af8*/ 	.word	0x00028400
        /*1afc*/ 	.short	0x0101
        /*1afe*/ 	.byte	0x3f
	.zero		1


	//   ....[67]....
        /*1b00*/ 	.word	0x000291a0
        /*1b04*/ 	.word	0x00000012
        /*1b08*/ 	.word	0x00028420
        /*1b0c*/ 	.short	0x010a
        /*1b0e*/ 	.byte	0x3f
	.zero		1


	//   ....[68]....
        /*1b10*/ 	.word	0x000294c0
        /*1b14*/ 	.word	0x00000006
        /*1b18*/ 	.word	0x00028480
        /*1b1c*/ 	.short	0x010a
        /*1b1e*/ 	.byte	0x3f
	.zero		1


	//   ....[69]....
        /*1b20*/ 	.word	0x00029820
        /*1b24*/ 	.word	0x00000006
        /*1b28*/ 	.word	0x00028440
        /*1b2c*/ 	.short	0x010a
        /*1b2e*/ 	.byte	0x3f
	.zero		1


	//   ....[70]....
        /*1b30*/ 	.word	0x00029be0
        /*1b34*/ 	.word	0x00000014
        /*1b38*/ 	.word	0x00028470
        /*1b3c*/ 	.short	0x010a
        /*1b3e*/ 	.byte	0x3f
	.zero		1


	//   ....[71]....
        /*1b40*/ 	.word	0x00029c50
        /*1b44*/ 	.word	0x00000014
        /*1b48*/ 	.word	0x00028460
        /*1b4c*/ 	.short	0x010a
        /*1b4e*/ 	.byte	0x3f
	.zero		1


	//   ....[72]....
        /*1b50*/ 	.word	0x0002a260
        /*1b54*/ 	.word	0x00000014
        /*1b58*/ 	.word	0x00028450
        /*1b5c*/ 	.short	0x0101
        /*1b5e*/ 	.byte	0x3f
	.zero		1


	//   ....[73]....
        /*1b60*/ 	.word	0x0002a2e0
        /*1b64*/ 	.word	0x00000014
        /*1b68*/ 	.word	0x00000000
        /*1b6c*/ 	.short	0x0101
        /*1b6e*/ 	.byte	0x3f
	.zero		1


	//   ....[74]....
        /*1b70*/ 	.word	0x0002a520
        /*1b74*/ 	.word	0x00000000
        /*1b78*/ 	.word	0x00028470
        /*1b7c*/ 	.short	0x010a
        /*1b7e*/ 	.byte	0x3f
	.zero		1


	//   ....[75]....
        /*1b80*/ 	.word	0x0002a590
        /*1b84*/ 	.word	0x00000000
        /*1b88*/ 	.word	0x00028460
        /*1b8c*/ 	.short	0x010a
        /*1b8e*/ 	.byte	0x3f
	.zero		1


	//   ....[76]....
        /*1b90*/ 	.word	0x0002ab70
        /*1b94*/ 	.word	0x00000000
        /*1b98*/ 	.word	0x00028450
        /*1b9c*/ 	.short	0x0101
        /*1b9e*/ 	.byte	0x3f
	.zero		1


	//   ....[77]....
        /*1ba0*/ 	.word	0x0002abb0
        /*1ba4*/ 	.word	0x00000000
        /*1ba8*/ 	.word	0x00000000
        /*1bac*/ 	.short	0x0101
        /*1bae*/ 	.byte	0x3f
	.zero		1


	//   ....[78]....
        /*1bb0*/ 	.word	0x0002bf00
        /*1bb4*/ 	.word	0x00000000
        /*1bb8*/ 	.word	0x00028420
        /*1bbc*/ 	.short	0x010a
        /*1bbe*/ 	.byte	0x3f
	.zero		1


	//   ....[79]....
        /*1bc0*/ 	.word	0x0002c0b0
        /*1bc4*/ 	.word	0x00000006
        /*1bc8*/ 	.word	0x00000000
        /*1bcc*/ 	.short	0x010a
        /*1bce*/ 	.byte	0x3f
	.zero		1


	//   ....[80]....
        /*1bd0*/ 	.word	0x0002c120
        /*1bd4*/ 	.word	0x00000007
        /*1bd8*/ 	.word	0x00000000
        /*1bdc*/ 	.short	0x010a
        /*1bde*/ 	.byte	0x3f
	.zero		1


	//   ....[81]....
        /*1be0*/ 	.word	0x0002c180
        /*1be4*/ 	.word	0x00000004
        /*1be8*/ 	.word	0x00028460
        /*1bec*/ 	.short	0x010a
        /*1bee*/ 	.byte	0x3f
	.zero		1


	//   ....[82]....
        /*1bf0*/ 	.word	0x0002c1d0
        /*1bf4*/ 	.word	0x00000003
        /*1bf8*/ 	.word	0x00028460
        /*1bfc*/ 	.short	0x010a
        /*1bfe*/ 	.byte	0x3f
	.zero		1


	//   ....[83]....
        /*1c00*/ 	.word	0x0002c210
        /*1c04*/ 	.word	0x00000004
        /*1c08*/ 	.word	0x00028480
        /*1c0c*/ 	.short	0x010a
        /*1c0e*/ 	.byte	0x3f
	.zero		1


	//   ....[84]....
        /*1c10*/ 	.word	0x0002c230
        /*1c14*/ 	.word	0x00000003
        /*1c18*/ 	.word	0x00028480
        /*1c1c*/ 	.short	0x010a
        /*1c1e*/ 	.byte	0x3f
	.zero		1


	//   ....[85]....
        /*1c20*/ 	.word	0x0002c290
        /*1c24*/ 	.word	0x0000005b
        /*1c28*/ 	.word	0x00028490
        /*1c2c*/ 	.short	0x010a
        /*1c2e*/ 	.byte	0x3f
	.zero		1


	//   ....[86]....
        /*1c30*/ 	.word	0x0002c2e0
        /*1c34*/ 	.word	0x0000005b
        /*1c38*/ 	.word	0x00028490
        /*1c3c*/ 	.short	0x010a
        /*1c3e*/ 	.byte	0x3f
	.zero		1


	//   ....[87]....
        /*1c40*/ 	.word	0x0002c330
        /*1c44*/ 	.word	0x0000005b
        /*1c48*/ 	.word	0x00028490
        /*1c4c*/ 	.short	0x010a
        /*1c4e*/ 	.byte	0x3f
	.zero		1


	//   ....[88]....
        /*1c50*/ 	.word	0x0002c380
        /*1c54*/ 	.word	0x0000005b
        /*1c58*/ 	.word	0x000284b0
        /*1c5c*/ 	.short	0x010a
        /*1c5e*/ 	.byte	0x3f
	.zero		1


	//   ....[89]....
        /*1c60*/ 	.word	0x0002cb80
        /*1c64*/ 	.word	0x00000010
        /*1c68*/ 	.word	0x00028400
        /*1c6c*/ 	.short	0x010a
        /*1c6e*/ 	.byte	0x3f
	.zero		1


	//   ....[90]....
        /*1c70*/ 	.word	0x0002d4b0
        /*1c74*/ 	.word	0x00000010
        /*1c78*/ 	.word	0x00028400
        /*1c7c*/ 	.short	0x010a
        /*1c7e*/ 	.byte	0x3f
	.zero		1


	//   ....[91]....
        /*1c80*/ 	.word	0x0002d500
        /*1c84*/ 	.word	0x0000000b
        /*1c88*/ 	.word	0x00028430
        /*1c8c*/ 	.short	0x010a
        /*1c8e*/ 	.byte	0x3f
	.zero		1


	//   ....[92]....
        /*1c90*/ 	.word	0x0002d550
        /*1c94*/ 	.word	0x00000006
        /*1c98*/ 	.word	0x00028430
        /*1c9c*/ 	.short	0x010a
        /*1c9e*/ 	.byte	0x3f
	.zero		1


	//   ....[93]....
        /*1ca0*/ 	.word	0x0002d5a0
        /*1ca4*/ 	.word	0x00000007
        /*1ca8*/ 	.word	0x00028450
        /*1cac*/ 	.short	0x010a
        /*1cae*/ 	.byte	0x3f
	.zero		1


	//   ....[94]....
        /*1cb0*/ 	.word	0x0002d5f0
        /*1cb4*/ 	.word	0x00000006
        /*1cb8*/ 	.word	0x00028430
        /*1cbc*/ 	.short	0x010a
        /*1cbe*/ 	.byte	0x3f
	.zero		1


	//   ....[95]....
        /*1cc0*/ 	.word	0x0002d640
        /*1cc4*/ 	.word	0x00000007
        /*1cc8*/ 	.word	0x00028450
        /*1ccc*/ 	.short	0x010a
        /*1cce*/ 	.byte	0x3f
	.zero		1


	//   ....[96]....
        /*1cd0*/ 	.word	0x0002d690
        /*1cd4*/ 	.word	0x00000006
        /*1cd8*/ 	.word	0x00028430
        /*1cdc*/ 	.short	0x010a
        /*1cde*/ 	.byte	0x3f
	.zero		1


	//   ....[97]....
        /*1ce0*/ 	.word	0x0002d6e0
        /*1ce4*/ 	.word	0x00000007
        /*1ce8*/ 	.word	0x00028450
        /*1cec*/ 	.short	0x010a
        /*1cee*/ 	.byte	0x3f
	.zero		1


	//   ....[98]....
        /*1cf0*/ 	.word	0x0002d730
        /*1cf4*/ 	.word	0x0000000a
        /*1cf8*/ 	.word	0x00028450
        /*1cfc*/ 	.short	0x010a
        /*1cfe*/ 	.byte	0x3f
	.zero		1


	//   ....[99]....
        /*1d00*/ 	.word	0x00031f70
        /*1d04*/ 	.word	0x00000012
        /*1d08*/ 	.word	0x00028420
        /*1d0c*/ 	.short	0x010a
        /*1d0e*/ 	.byte	0x3f
	.zero		1


	//   ....[100]....
        /*1d10*/ 	.word	0x00031fc0
        /*1d14*/ 	.word	0x00000007
        /*1d18*/ 	.word	0x000284a0
        /*1d1c*/ 	.short	0x010a
        /*1d1e*/ 	.byte	0x3f
	.zero		1


	//   ....[101]....
        /*1d20*/ 	.word	0x00032010
        /*1d24*/ 	.word	0x00000007
        /*1d28*/ 	.word	0x000284c0
        /*1d2c*/ 	.short	0x010a
        /*1d2e*/ 	.byte	0x3f
	.zero		1


	//   ....[102]....
        /*1d30*/ 	.word	0x00032060
        /*1d34*/ 	.word	0x00000008
        /*1d38*/ 	.word	0x000284a0
        /*1d3c*/ 	.short	0x010a
        /*1d3e*/ 	.byte	0x3f
	.zero		1


	//   ....[103]....
        /*1d40*/ 	.word	0x000320b0
        /*1d44*/ 	.word	0x00000008
        /*1d48*/ 	.word	0x000284c0
        /*1d4c*/ 	.short	0x010a
        /*1d4e*/ 	.byte	0x3f
	.zero		1


	//   ....[104]....
        /*1d50*/ 	.word	0x00032250
        /*1d54*/ 	.word	0x00000000
        /*1d58*/ 	.word	0x00028480
        /*1d5c*/ 	.short	0x010a
        /*1d5e*/ 	.byte	0x3f
	.zero		1


	//   ....[105]....
        /*1d60*/ 	.word	0x000322a0
        /*1d64*/ 	.word	0x00000000
        /*1d68*/ 	.word	0x00028440
        /*1d6c*/ 	.short	0x010a
        /*1d6e*/ 	.byte	0x3f
	.zero		1


	//   ....[106]....
        /*1d70*/ 	.word	0x00032dd0
        /*1d74*/ 	.word	0x00000012
        /*1d78*/ 	.word	0x00028420
        /*1d7c*/ 	.short	0x010a
        /*1d7e*/ 	.byte	0x3f
	.zero		1


	//   ....[107]....
        /*1d80*/ 	.word	0x00032e20
        /*1d84*/ 	.word	0x00000006
        /*1d88*/ 	.word	0x00028480
        /*1d8c*/ 	.short	0x010a
        /*1d8e*/ 	.byte	0x3f
	.zero		1


	//   ....[108]....
        /*1d90*/ 	.word	0x00032e70
        /*1d94*/ 	.word	0x00000006
        /*1d98*/ 	.word	0x00028440
        /*1d9c*/ 	.short	0x010a
        /*1d9e*/ 	.byte	0x3f
	.zero		1


	//   ....[109]....
        /*1da0*/ 	.word	0x00032ec0
        /*1da4*/ 	.word	0x00000014
        /*1da8*/ 	.word	0x00028470
        /*1dac*/ 	.short	0x010a
        /*1dae*/ 	.byte	0x3f
	.zero		1


	//   ....[110]....
        /*1db0*/ 	.word	0x00032f10
        /*1db4*/ 	.word	0x00000014
        /*1db8*/ 	.word	0x00028460
        /*1dbc*/ 	.short	0x010a
        /*1dbe*/ 	.byte	0x3f
	.zero		1


	//   ....[111]....
        /*1dc0*/ 	.word	0x00032f60
        /*1dc4*/ 	.word	0x00000000
        /*1dc8*/ 	.word	0x00028470
        /*1dcc*/ 	.short	0x010a
        /*1dce*/ 	.byte	0x3f
	.zero		1


	//   ....[112]....
        /*1dd0*/ 	.word	0x00032fb0
        /*1dd4*/ 	.word	0x00000000
        /*1dd8*/ 	.word	0x00028460
        /*1ddc*/ 	.short	0x010a
        /*1dde*/ 	.byte	0x3f
	.zero		1


	//   ....[113]....
        /*1de0*/ 	.word	0x00033b30
        /*1de4*/ 	.word	0x00000000
        /*1de8*/ 	.word	0x00028420
        /*1dec*/ 	.short	0x010a
        /*1dee*/ 	.byte	0x3f
	.zero		1


	//   ....[114]....
        /*1df0*/ 	.word	0x00033cd0
        /*1df4*/ 	.word	0x00000006
        /*1df8*/ 	.word	0x00000000
        /*1dfc*/ 	.short	0x010a
        /*1dfe*/ 	.byte	0x3f
	.zero		1


	//   ....[115]....
        /*1e00*/ 	.word	0x00033d20
        /*1e04*/ 	.word	0x00000007
        /*1e08*/ 	.word	0x00000000
        /*1e0c*/ 	.short	0x010a
        /*1e0e*/ 	.byte	0x3f
	.zero		1


	//   ....[116]....
        /*1e10*/ 	.word	0x00033d70
        /*1e14*/ 	.word	0x00000004
        /*1e18*/ 	.word	0x00028460
        /*1e1c*/ 	.short	0x010a
        /*1e1e*/ 	.byte	0x3f
	.zero		1


	//   ....[117]....
        /*1e20*/ 	.word	0x00033dc0
        /*1e24*/ 	.word	0x00000003
        /*1e28*/ 	.word	0x00028460
        /*1e2c*/ 	.short	0x010a
        /*1e2e*/ 	.byte	0x3f
	.zero		1


	//   ....[118]....
        /*1e30*/ 	.word	0x00033e10
        /*1e34*/ 	.word	0x00000004
        /*1e38*/ 	.word	0x00028480
        /*1e3c*/ 	.short	0x010a
        /*1e3e*/ 	.byte	0x3f
	.zero		1


	//----- nvinfo : EIATTR_NUM_MBARRIERS
	.align		4
.L_493:
        /*1e40*/ 	.byte	0x03, 0x38
        /*1e42*/ 	.short	0x0016


	//----- nvinfo : EIATTR_EXIT_INSTR_OFFSETS
	.align		4
        /*1e44*/ 	.byte	0x04, 0x1c
        /*1e46*/ 	.short	(.L_495 - .L_494)


	//   ....[0]....
.L_494:
        /*1e48*/ 	.word	0x0002c280


	//----- nvinfo : EIATTR_MAX_THREADS
	.align		4
.L_495:
        /*1e4c*/ 	.byte	0x04, 0x05
        /*1e4e*/ 	.short	(.L_497 - .L_496)
.L_496:
        /*1e50*/ 	.word	0x00000180
        /*1e54*/ 	.word	0x00000001
        /*1e58*/ 	.word	0x00000001


	//----- nvinfo : EIATTR_CRS_STACK_SIZE
	.align		4
.L_497:
        /*1e5c*/ 	.byte	0x04, 0x1e
        /*1e5e*/ 	.short	(.L_499 - .L_498)
.L_498:
        /*1e60*/ 	.word	0x00000000


	//----- nvinfo : EIATTR_CBANK_PARAM_SIZE
	.align		4
.L_499:
        /*1e64*/ 	.byte	0x03, 0x19
        /*1e66*/ 	.short	0x0af0


	//----- nvinfo : EIATTR_PARAM_CBANK
	.align		4
        /*1e68*/ 	.byte	0x04, 0x0a
        /*1e6a*/ 	.short	(.L_501 - .L_500)
	.align		4
.L_500:
        /*1e6c*/ 	.word	index@(.nv.constant0._ZN7cutlass13device_kernelIN5flash11enable_sm90INS1_16FlashAttnFwdSm90INS1_25CollectiveMainloopFwdSm90ILi2EN4cute5tupleIJNS5_1CILi1EEES8_S8_EEENS6_IJNS7_ILi128EEENS7_ILi64EEENS7_ILi256EEEEEELi256ENS_12float_e4m3_tEfNS_4arch4Sm90ELb0ELb1ELb1ELb1ELb0ELb1ELb0ELb1ELb1ELb1ELb1ELb0EEENS1_21CollectiveEpilogueFwdINS6_IJSA_SC_SB_EEES9_NS_10bfloat16_tESG_Li256ELb1ELb1ELb1ELb1EEENS1_36VarlenDynamicPersistentTileSchedulerILi128ELi64ELi256ELi128ELb1ELb1ELb1ELb1ELb0ELb1EEEEEEEEEvNT_6ParamsE)
        /*1e70*/ 	.short	0x0210
        /*1e72*/ 	.short	0x0af0


	//----- nvinfo : EIATTR_SW_WAR
	.align		4
.L_501:
        /*1e74*/ 	.byte	0x04, 0x36
        /*1e76*/ 	.short	(.L_503 - .L_502)
.L_502:
        /*1e78*/ 	.word	0x00000008
.L_503:


//--------------------- .nv.info._ZN7cutlass13device_kernelIN5flash11enable_sm90INS1_16FlashAttnFwdSm90INS1_25CollectiveMainloopFwdSm90ILi2EN4cute5tupleIJNS5_1CILi1EEES8_S8_EEENS6_IJNS7_ILi128EEESA_NS7_ILi256EEEEEELi256ENS_12float_e4m3_tEfNS_4arch4Sm90ELb1ELb0ELb1ELb0ELb0ELb0ELb0ELb1ELb1ELb1ELb1ELb0EEENS1_21CollectiveEpilogueFwdINS6_IJSA_SB_SA_EEES9_NS_10bfloat16_tESF_Li256ELb0ELb1ELb1ELb1EEENS1_19SingleTileSchedulerILb0ELb1ELb1ELi128EEEEEEEEEvNT_6ParamsE --------------------------
	.section	.nv.info._ZN7cutlass13device_kernelIN5flash11enable_sm90INS1_16FlashAttnFwdSm90INS1_25CollectiveMainloopFwdSm90ILi2EN4cute5tupleIJNS5_1CILi1EEES8_S8_EEENS6_IJNS7_ILi128EEESA_NS7_ILi256EEEEEELi256ENS_12float_e4m3_tEfNS_4arch4Sm90ELb1ELb0ELb1ELb0ELb0ELb0ELb0ELb1ELb1ELb1ELb1ELb0EEENS1_21CollectiveEpilogueFwdINS6_IJSA_SB_SA_EEES9_NS_10bfloat16_tESF_Li256ELb0ELb1ELb1ELb1EEENS1_19SingleTileSchedulerILb0ELb1ELb1ELi128EEEEEEEEEvNT_6ParamsE,"",@"SHT_CUDA_INFO"
	.sectionflags	@""
	.align	4


	//----- nvinfo : EIATTR_CUDA_API_VERSION
	.align		4
        /*0000*/ 	.byte	0x04, 0x37
        /*0002*/ 	.short	(.L_505 - .L_504)
.L_504:
        /*0004*/ 	.word	0x00000082


	//----- nvinfo : EIATTR_KPARAM_INFO
	.align		4
.L_505:
        /*0008*/ 	.byte	0x04, 0x17
        /*000a*/ 	.short	(.L_507 - .L_506)
.L_506:
        /*000c*/ 	.word	0x00000000
        /*0010*/ 	.short	0x0000
        /*0012*/ 	.short	0x0070
        /*0014*/ 	.byte	0x00, 0xf0, 0x01, 0x28


	//----- nvinfo : EIATTR_SPARSE_MMA_MASK
	.align		4
.L_507:
        /*0018*/ 	.byte	0x03, 0x50
        /*001a*/ 	.short	0x0000


	//----- nvinfo : EIATTR_MAXREG_COUNT
	.align		4
        /*001c*/ 	.byte	0x03, 0x1b
        /*001e*/ 	.short	0x00a8


	//----- nvinfo : EIATTR_NUM_BARRIERS
	.align		4
        /*0020*/ 	.byte	0x02, 0x4c
        /*0022*/ 	.byte	0x10
	.zero		1


	//----- nvinfo : EIATTR_EXTERNS
	.align		4
        /*0024*/ 	.byte	0x04, 0x0f
        /*0026*/ 	.short	(.L_509 - .L_508)


	//   ....[0]....
	.align		4
.L_508:
        /*0028*/ 	.word	index@(__assertfail)


	//----- nvinfo : EIATTR_ANNOTATIONS
	.align		4
.L_509:
        /*002c*/ 	.byte	0x04, 0x55
        /*002e*/ 	.short	(.L_511 - .L_510)


	//   ....[0]....
.L_510:
        /* <DEDUP_REMOVED lines=19> */


	//----- nvinfo : EIATTR_MERCURY_ISA_VERSION
	.align		4
.L_511:
        /*0150*/ 	.byte	0x03, 0x5f
        /*0152*/ 	.short	0x0101


	//----- nvinfo : EIATTR_INT_WARP_WIDE_INSTR_OFFSETS
	.align		4
        /*0154*/ 	.byte	0x04, 0x31
        /*0156*/ 	.short	(.L_513 - .L_512)


	//   ....[0]....
.L_512:
        /*0158*/ 	.word	0x00000120


	//   ....[1]....
        /*015c*/ 	.word	0x000001c0


	//   ....[2]....
        /*0160*/ 	.word	0x00000230


	//----- nvinfo : EIATTR_COOP_GROUP_MASK_REGIDS
	.align		4
.L_513:
        /*0164*/ 	.byte	0x04, 0x29
        /*0166*/ 	.short	(.L_515 - .L_514)


	//   ....[0]....
.L_514:
        /*0168*/ 	.word	0xffffffff


	//   ....[1]....
        /*016c*/ 	.word	0xffffffff


	//   ....[2]....
        /*0170*/ 	.word	0xffffffff


	//   ....[3]....
        /*0174*/ 	.word	0xffffffff


	//   ....[4]....
        /*0178*/ 	.word	0xffffffff


	//   ....[5]....
        /*017c*/ 	.word	0xffffffff


	//   ....[6]....
        /*0180*/ 	.word	0xffffffff


	//   ....[7]....
        /*0184*/ 	.word	0xffffffff


	//   ....[8]....
        /*0188*/ 	.word	0xffffffff


	//   ....[9]....
        /*018c*/ 	.word	0xffffffff


	//   ....[10]....
        /*0190*/ 	.word	0xffffffff


	//   ....[11]....
        /*0194*/ 	.word	0xffffffff


	//   ....[12]....
        /*0198*/ 	.word	0xffffffff


	//   ....[13]....
        /*019c*/ 	.word	0xffffffff


	//   ....[14]....
        /*01a0*/ 	.word	0xffffffff


	//   ....[15]....
        /*01a4*/ 	.word	0xffffffff


	//   ....[16]....
        /*01a8*/ 	.word	0xffffffff


	//   ....[17]....
        /*01ac*/ 	.word	0xffffffff


	//   ....[18]....
        /*01b0*/ 	.word	0xffffffff


	//   ....[19]....
        /*01b4*/ 	.word	0xffffffff


	//   ....[20]....
        /*01b8*/ 	.word	0xffffffff


	//   ....[21]....
        /*01bc*/ 	.word	0xffffffff


	//   ....[22]....
        /*01c0*/ 	.word	0xffffffff


	//   ....[23]....
        /*01c4*/ 	.word	0xffffffff


	//   ....[24]....
        /*01c8*/ 	.word	0xffffffff


	//   ....[25]....
        /*01cc*/ 	.word	0xffffffff


	//   ....[26]....
        /*01d0*/ 	.word	0xffffffff


	//   ....[27]....
        /*01d4*/ 	.word	0xffffffff


	//   ....[28]....
        /*01d8*/ 	.word	0xffffffff


	//   ....[29]....
        /*01dc*/ 	.word	0xffffffff


	//   ....[30]....
        /*01e0*/ 	.word	0xffffffff


	//   ....[31]....
        /*01e4*/ 	.word	0xffffffff


	//   ....[32]....
        /*01e8*/ 	.word	0xffffffff


	//   ....[33]....
        /*01ec*/ 	.word	0xffffffff


	//   ....[34]....
        /*01f0*/ 	.word	0xffffffff


	//   ....[35]....
        /*01f4*/ 	.word	0xffffffff


	//   ....[36]....
        /*01f8*/ 	.word	0xffffffff


	//   ....[37]....
        /*01fc*/ 	.word	0xffffffff


	//   ....[38]....
        /*0200*/ 	.word	0xffffffff


	//   ....[39]....
        /*0204*/ 	.word	0xffffffff


	//   ....[40]....
        /*0208*/ 	.word	0xffffffff


	//   ....[41]....
        /*020c*/ 	.word	0xffffffff


	//   ....[42]....
        /*0210*/ 	.word	0xffffffff


	//   ....[43]....
        /*0214*/ 	.word	0xffffffff


	//   ....[44]....
        /*0218*/ 	.word	0xffffffff


	//   ....[45]....
        /*021c*/ 	.word	0xffffffff


	//   ....[46]....
        /*0220*/ 	.word	0xffffffff


	//   ....[47]....
        /*0224*/ 	.word	0xffffffff


	//   ....[48]....
        /*0228*/ 	.word	0xffffffff


	//   ....[49]....
        /*022c*/ 	.word	0xffffffff


	//   ....[50]....
        /*0230*/ 	.word	0xffffffff


	//   ....[51]....
        /*0234*/ 	.word	0xffffffff


	//   ....[52]....
        /*0238*/ 	.word	0xffffffff


	//   ....[53]....
        /*023c*/ 	.word	0xffffffff


	//   ....[54]....
        /*0240*/ 	.word	0xffffffff


	//   ....[55]....
        /*0244*/ 	.word	0xffffffff


	//   ....[56]....
        /*0248*/ 	.word	0xffffffff


	//   ....[57]....
        /*024c*/ 	.word	0xffffffff


	//   ....[58]....
        /*0250*/ 	.word	0xffffffff


	//   ....[59]....
        /*0254*/ 	.word	0xffffffff


	//   ....[60]....
        /*0258*/ 	.word	0xffffffff


	//   ....[61]....
        /*025c*/ 	.word	0xffffffff


	//   ....[62]....
        /*0260*/ 	.word	0xffffffff


	//   ....[63]....
        /*0264*/ 	.word	0xffffffff


	//   ....[64]....
        /*0268*/ 	.word	0xffffffff


	//   ....[65]....
        /*026c*/ 	.word	0xffffffff


	//   ....[66]....
        /*0270*/ 	.word	0xffffffff


	//   ....[67]....
        /*0274*/ 	.word	0xffffffff


	//   ....[68]....
        /*0278*/ 	.word	0xffffffff


	//   ....[69]....
        /*027c*/ 	.word	0xffffffff


	//   ....[70]....
        /*0280*/ 	.word	0xffffffff


	//   ....[71]....
        /*0284*/ 	.word	0xffffffff


	//   ....[72]....
        /*0288*/ 	.word	0xffffffff


	//   ....[73]....
        /*028c*/ 	.word	0xffffffff


	//   ....[74]....
        /*0290*/ 	.word	0xffffffff


	//   ....[75]....
        /*0294*/ 	.word	0xffffffff


	//   ....[76]....
        /*0298*/ 	.word	0xffffffff


	//   ....[77]....
        /*029c*/ 	.word	0xffffffff


	//   ....[78]....
        /*02a0*/ 	.word	0xffffffff


	//   ....[79]....
        /*02a4*/ 	.word	0xffffffff


	//   ....[80]....
        /*02a8*/ 	.word	0xffffffff


	//   ....[81]....
        /*02ac*/ 	.word	0xffffffff


	//   ....[82]....
        /*02b0*/ 	.word	0xffffffff


	//   ....[83]....
        /*02b4*/ 	.word	0xffffffff


	//   ....[84]....
        /*02b8*/ 	.word	0xffffffff


	//   ....[85]....
        /*02bc*/ 	.word	0xffffffff


	//   ....[86]....
        /*02c0*/ 	.word	0xffffffff


	//   ....[87]....
        /*02c4*/ 	.word	0xffffffff


	//   ....[88]....
        /*02c8*/ 	.word	0xffffffff


	//   ....[89]....
        /*02cc*/ 	.word	0xffffffff


	//   ....[90]....
        /*02d0*/ 	.word	0xffffffff


	//   ....[91]....
        /*02d4*/ 	.word	0xffffffff


	//   ....[92]....
        /*02d8*/ 	.word	0xffffffff


	//   ....[93]....
        /*02dc*/ 	.word	0xffffffff


	//   ....[94]....
        /*02e0*/ 	.word	0xffffffff


	//   ....[95]....
        /*02e4*/ 	.word	0xffffffff


	//   ....[96]....
        /*02e8*/ 	.word	0xffffffff


	//   ....[97]....
        /*02ec*/ 	.word	0xffffffff


	//   ....[98]....
        /*02f0*/ 	.word	0xffffffff


	//   ....[99]....
        /*02f4*/ 	.word	0xffffffff


	//   ....[100]....
        /*02f8*/ 	.word	0xffffffff


	//   ....[101]....
        /*02fc*/ 	.word	0xffffffff


	//   ....[102]....
        /*0300*/ 	.word	0xffffffff


	//   ....[103]....
        /*0304*/ 	.word	0xffffffff


	//   ....[104]....
        /*0308*/ 	.word	0xffffffff


	//   ....[105]....
        /*030c*/ 	.word	0xffffffff


	//   ....[106]....
        /*0310*/ 	.word	0xffffffff


	//   ....[107]....
        /*0314*/ 	.word	0xffffffff


	//   ....[108]....
        /*0318*/ 	.word	0xffffffff


	//   ....[109]....
        /*031c*/ 	.word	0xffffffff


	//   ....[110]....
        /*0320*/ 	.word	0xffffffff


	//   ....[111]....
        /*0324*/ 	.word	0xffffffff


	//   ....[112]....
        /*0328*/ 	.word	0xffffffff


	//   ....[113]....
        /*032c*/ 	.word	0xffffffff


	//   ....[114]....
        /*0330*/ 	.word	0xffffffff


	//   ....[115]....
        /*0334*/ 	.word	0xffffffff


	//   ....[116]....
        /*0338*/ 	.word	0xffffffff


	//   ....[117]....
        /*033c*/ 	.word	0xffffffff


	//   ....[118]....
        /*0340*/ 	.word	0xffffffff


	//   ....[119]....
        /*0344*/ 	.word	0xffffffff


	//   ....[120]....
        /*0348*/ 	.word	0xffffffff


	//   ....[121]....
        /*034c*/ 	.word	0xffffffff


	//   ....[122]....
        /*0350*/ 	.word	0xffffffff


	//   ....[123]....
        /*0354*/ 	.word	0xffffffff


	//   ....[124]....
        /*0358*/ 	.word	0xffffffff


	//   ....[125]....
        /*035c*/ 	.word	0xffffffff


	//   ....[126]....
        /*0360*/ 	.word	0xffffffff


	//   ....[127]....
        /*0364*/ 	.word	0xffffffff


	//   ....[128]....
        /*0368*/ 	.word	0xffffffff


	//   ....[129]....
        /*036c*/ 	.word	0xffffffff


	//   ....[130]....
        /*0370*/ 	.word	0xffffffff


	//   ....[131]....
        /*0374*/ 	.word	0xffffffff


	//   ....[132]....
        /*0378*/ 	.word	0xffffffff


	//   ....[133]....
        /*037c*/ 	.word	0xffffffff


	//   ....[134]....
        /*0380*/ 	.word	0xffffffff


	//   ....[135]....
        /*0384*/ 	.word	0xffffffff


	//   ....[136]....
        /*0388*/ 	.word	0xffffffff


	//   ....[137]....
        /*038c*/ 	.word	0xffffffff


	//   ....[138]....
        /*0390*/ 	.word	0xffffffff


	//   ....[139]....
        /*0394*/ 	.word	0xffffffff


	//   ....[140]....
        /*0398*/ 	.word	0xffffffff


	//   ....[141]....
        /*039c*/ 	.word	0xffffffff


	//   ....[142]....
        /*03a0*/ 	.word	0xffffffff


	//   ....[143]....
        /*03a4*/ 	.word	0xffffffff


	//   ....[144]....
        /*03a8*/ 	.word	0xffffffff


	//   ....[145]....
        /*03ac*/ 	.word	0xffffffff


	//   ....[146]....
        /*03b0*/ 	.word	0xffffffff


	//   ....[147]....
        /*03b4*/ 	.word	0xffffffff


	//   ....[148]....
        /*03b8*/ 	.word	0xffffffff


	//   ....[149]....
        /*03bc*/ 	.word	0xffffffff


	//   ....[150]....
        /*03c0*/ 	.word	0xffffffff


	//   ....[151]....
        /*03c4*/ 	.word	0xffffffff


	//   ....[152]....
        /*03c8*/ 	.word	0xffffffff


	//   ....[153]....
        /*03cc*/ 	.word	0xffffffff


	//   ....[154]....
        /*03d0*/ 	.word	0xffffffff


	//   ....[155]....
        /*03d4*/ 	.word	0xffffffff


	//   ....[156]....
        /*03d8*/ 	.word	0xffffffff


	//   ....[157]....
        /*03dc*/ 	.word	0xffffffff


	//   ....[158]....
        /*03e0*/ 	.word	0xffffffff


	//   ....[159]....
        /*03e4*/ 	.word	0xffffffff


	//   ....[160]....
        /*03e8*/ 	.word	0xffffffff


	//   ....[161]....
        /*03ec*/ 	.word	0xffffffff


	//   ....[162]....
        /*03f0*/ 	.word	0xffffffff


	//   ....[163]....
        /*03f4*/ 	.word	0xffffffff


	//   ....[164]....
        /*03f8*/ 	.word	0xffffffff


	//   ....[165]....
        /*03fc*/ 	.word	0xffffffff


	//   ....[166]....
        /*0400*/ 	.word	0xffffffff


	//   ....[167]....
        /*0404*/ 	.word	0xffffffff


	//   ....[168]....
        /*0408*/ 	.word	0xffffffff


	//   ....[169]....
        /*040c*/ 	.word	0xffffffff


	//   ....[170]....
        /*0410*/ 	.word	0xffffffff


	//   ....[171]....
        /*0414*/ 	.word	0xffffffff


	//   ....[172]....
        /*0418*/ 	.word	0xffffffff


	//   ....[173]....
        /*041c*/ 	.word	0xffffffff


	//   ....[174]....
        /*0420*/ 	.word	0xffffffff


	//   ....[175]....
        /*0424*/ 	.word	0xffffffff


	//   ....[176]....
        /*0428*/ 	.word	0xffffffff


	//   ....[177]....
        /*042c*/ 	.word	0xffffffff


	//   ....[178]....
        /*0430*/ 	.word	0xffffffff


	//   ....[179]....
        /*0434*/ 	.word	0xffffffff


	//   ....[180]....
        /*0438*/ 	.word	0xffffffff


	//   ....[181]....
        /*043c*/ 	.word	0xffffffff


	//   ....[182]....
        /*0440*/ 	.word	0xffffffff


	//   ....[183]....
        /*0444*/ 	.word	0x0500000f


	//   ....[184]....
        /*0448*/ 	.word	0x0500000f


	//   ....[185]....
        /*044c*/ 	.word	0x0500000f


	//   ....[186]....
        /*0450*/ 	.word	0x0500000f


	//   ....[187]....
        /*0454*/ 	.word	0x0500000f


	//   ....[188]....
        /*0458*/ 	.word	0x0500000f


	//   ....[189]....
        /*045c*/ 	.word	0x0500000f


	//   ....[190]....
        /*0460*/ 	.word	0x0500000f


	//   ....[191]....
        /*0464*/ 	.word	0x0500000f


	//   ....[192]....
        /*0468*/ 	.word	0x0500000f


	//   ....[193]....
        /*046c*/ 	.word	0x0500000f


	//   ....[194]....
        /*0470*/ 	.word	0x0500000f


	//   ....[195]....
        /*0474*/ 	.word	0x0500000f


	//   ....[196]....
        /*0478*/ 	.word	0x0500000f


	//   ....[197]....
        /*047c*/ 	.word	0x0500000f


	//   ....[198]....
        /*0480*/ 	.word	0x0500000f


	//   ....[199]....
        /*0484*/ 	.word	0x0500000f


	//----- nvinfo : EIATTR_COOP_GROUP_INSTR_OFFSETS
	.align		4
.L_515:
        /*0488*/ 	.byte	0x04, 0x28
        /*048a*/ 	.short	(.L_517 - .L_516)


	//   ....[0]....
.L_516:
        /*048c*/ 	.word	0x00000060


	//   ....[1]....
        /*0490*/ 	.word	0x00000130


	//   ....[2]....
        /*0494*/ 	.word	0x000001e0


	//   ....[3]....
        /*0498*/ 	.word	0x000003a0


	//   ....[4]....
        /*049c*/ 	.word	0x00000500


	//   ....[5]....
        /*04a0*/ 	.word	0x00000620


	//   ....[6]....
        /*04a4*/ 	.word	0x00000780


	//   ....[7]....
        /*04a8*/ 	.word	0x000013a0


	//   ....[8]....
        /*04ac*/ 	.word	0x00002310


	//   ....[9]....
        /*04b0*/ 	.word	0x00002380


	//   ....[10]....
        /*04b4*/ 	.word	0x00002da0


	//   ....[11]....
        /*04b8*/ 	.word	0x00002e20


	//   ....[12]....
        /*04bc*/ 	.word	0x000037c0


	//   ....[13]....
        /*04c0*/ 	.word	0x00003850


	//   ....[14]....
        /*04c4*/ 	.word	0x000058b0


	//   ....[15]....
        /*04c8*/ 	.word	0x000058f0


	//   ....[16]....
        /*04cc*/ 	.word	0x00006110


	//   ....[17]....
        /*04d0*/ 	.word	0x000061b0


	//   ....[18]....
        /*04d4*/ 	.word	0x00006b20


	//   ....[19]....
        /*04d8*/ 	.word	0x00006b90


	//   ....[20]....
        /*04dc*/ 	.word	0x000091e0


	//   ....[21]....
        /*04e0*/ 	.word	0x00009260


	//   ....[22]....
        /*04e4*/ 	.word	0x00009400


	//   ....[23]....
        /*04e8*/ 	.word	0x00009520


	//   ....[24]....
        /*04ec*/ 	.word	0x0000adf0


	//   ....[25]....
        /*04f0*/ 	.word	0x0000ae00


	//   ....[26]....
        /*04f4*/ 	.word	0x0000ae90


	//   ....[27]....
        /*04f8*/ 	.word	0x0000aea0


	//   ....[28]....
        /*04fc*/ 	.word	0x0000c460


	//   ....[29]....
        /*0500*/ 	.word	0x0000c490


	//   ....[30]....
        /*0504*/ 	.word	0x0000c4c0


	//   ....[31]....
        /*0508*/ 	.word	0x0000c4d0


	//   ....[32]....
        /*050c*/ 	.word	0x0000c4e0


	//   ....[33]....
        /*0510*/ 	.word	0x0000c4f0


	//   ....[34]....
        /*0514*/ 	.word	0x0000c510


	//   ....[35]....
        /*0518*/ 	.word	0x0000c520


	//   ....[36]....
        /*051c*/ 	.word	0x0000c530


	//   ....[37]....
        /*0520*/ 	.word	0x0000c540


	//   ....[38]....
        /*0524*/ 	.word	0x0000c550


	//   ....[39]....
        /*0528*/ 	.word	0x0000c560


	//   ....[40]....
        /*052c*/ 	.word	0x0000c580


	//   ....[41]....
        /*0530*/ 	.word	0x0000c590


	//   ....[42]....
        /*0534*/ 	.word	0x0000c5a0


	//   ....[43]....
        /*0538*/ 	.word	0x0000c5b0


	//   ....[44]....
        /*053c*/ 	.word	0x0000c5c0


	//   ....[45]....
        /*0540*/ 	.word	0x0000c5d0


	//   ....[46]....
        /*0544*/ 	.word	0x0000c5e0


	//   ....[47]....
        /*0548*/ 	.word	0x0000c5f0


	//   ....[48]....
        /*054c*/ 	.word	0x0000c600


	//   ....[49]....
        /*0550*/ 	.word	0x0000c610


	//   ....[50]....
        /*0554*/ 	.word	0x0000c620


	//   ....[51]....
        /*0558*/ 	.word	0x0000c630


	//   ....[52]....
        /*055c*/ 	.word	0x0000c640


	//   ....[53]....
        /*0560*/ 	.word	0x0000c650


	//   ....[54]....
        /*0564*/ 	.word	0x0000c660


	//   ....[55]....
        /*0568*/ 	.word	0x0000c670


	//   ....[56]....
        /*056c*/ 	.word	0x0000c690


	//   ....[57]....
        /*0570*/ 	.word	0x0000c6a0


	//   ....[58]....
        /*0574*/ 	.word	0x0000c6b0


	//   ....[59]....
        /*0578*/ 	.word	0x0000c6c0


	//   ....[60]....
        /*057c*/ 	.word	0x0000c6d0


	//   ....[61]....
        /*0580*/ 	.word	0x0000c6e0


	//   ....[62]....
        /*0584*/ 	.word	0x0000c6f0


	//   ....[63]....
        /*0588*/ 	.word	0x0000c700


	//   ....[64]....
        /*058c*/ 	.word	0x0000c720


	//   ....[65]....
        /*0590*/ 	.word	0x0000c740


	//   ....[66]....
        /*0594*/ 	.word	0x0000c750


	//   ....[67]....
        /*0598*/ 	.word	0x0000c760


	//   ....[68]....
        /*059c*/ 	.word	0x0000c780


	//   ....[69]....
        /*05a0*/ 	.word	0x0000c7a0


	//   ....[70]....
        /*05a4*/ 	.word	0x0000c7b0


	//   ....[71]....
        /*05a8*/ 	.word	0x0000c7c0


	//   ....[72]....
        /*05ac*/ 	.word	0x0000c7d0


	//   ....[73]....
        /*05b0*/ 	.word	0x0000c7e0


	//   ....[74]....
        /*05b4*/ 	.word	0x0000c7f0


	//   ....[75]....
        /*05b8*/ 	.word	0x0000c810


	//   ....[76]....
        /*05bc*/ 	.word	0x0000c820


	//   ....[77]....
        /*05c0*/ 	.word	0x0000c830


	//   ....[78]....
        /*05c4*/ 	.word	0x0000c840


	//   ....[79]....
        /*05c8*/ 	.word	0x0000c850


	//   ....[80]....
        /*05cc*/ 	.word	0x0000c870


	//   ....[81]....
        /*05d0*/ 	.word	0x0000c890


	//   ....[82]....
        /*05d4*/ 	.word	0x0000c8a0


	//   ....[83]....
        /*05d8*/ 	.word	0x0000c8b0


	//   ....[84]....
        /*05dc*/ 	.word	0x0000c8c0


	//   ....[85]....
        /*05e0*/ 	.word	0x0000c8d0


	//   ....[86]....
        /*05e4*/ 	.word	0x0000c8f0


	//   ....[87]....
        /*05e8*/ 	.word	0x0000c900


	//   ....[88]....
        /*05ec*/ 	.word	0x0000c920


	//   ....[89]....
        /*05f0*/ 	.word	0x0000c930


	//   ....[90]....
        /*05f4*/ 	.word	0x0000c940


	//   ....[91]....
        /*05f8*/ 	.word	0x0000c950


	//   ....[92]....
        /*05fc*/ 	.word	0x0000c960


	//   ....[93]....
        /*0600*/ 	.word	0x0000c980


	//   ....[94]....
        /*0604*/ 	.word	0x0000c9a0


	//   ....[95]....
        /*0608*/ 	.word	0x0000c9c0


	//   ....[96]....
        /*060c*/ 	.word	0x0000c9e0


	//   ....[97]....
        /*0610*/ 	.word	0x0000ca00


	//   ....[98]....
        /*0614*/ 	.word	0x0000ca10


	//   ....[99]....
        /*0618*/ 	.word	0x0000ca30


	//   ....[100]....
        /*061c*/ 	.word	0x0000ca60


	//   ....[101]....
        /*0620*/ 	.word	0x0000ca90


	//   ....[102]....
        /*0624*/ 	.word	0x0000caa0


	//   ....[103]....
        /*0628*/ 	.word	0x0000cac0


	//   ....[104]....
        /*062c*/ 	.word	0x0000cad0


	//   ....[105]....
        /*0630*/ 	.word	0x0000cae0


	//   ....[106]....
        /*0634*/ 	.word	0x0000caf0


	//   ....[107]....
        /*0638*/ 	.word	0x0000cb00


	//   ....[108]....
        /*063c*/ 	.word	0x0000cb10


	//   ....[109]....
        /*0640*/ 	.word	0x0000cb20


	//   ....[110]....
        /*0644*/ 	.word	0x0000cb40


	//   ....[111]....
        /*0648*/ 	.word	0x0000cb50


	//   ....[112]....
        /*064c*/ 	.word	0x0000cb60


	//   ....[113]....
        /*0650*/ 	.word	0x0000cb70


	//   ....[114]....
        /*0654*/ 	.word	0x0000cb80


	//   ....[115]....
        /*0658*/ 	.word	0x0000cb90


	//   ....[116]....
        /*065c*/ 	.word	0x0000cbb0


	//   ....[117]....
        /*0660*/ 	.word	0x0000cbd0


	//   ....[118]....
        /*0664*/ 	.word	0x0000cc00


	//   ....[119]....
        /*0668*/ 	.word	0x0000cc30


	//   ....[120]....
        /*066c*/ 	.word	0x0000cc60


	//   ....[121]....
        /*0670*/ 	.word	0x0000cc90


	//   ....[122]....
        /*0674*/ 	.word	0x0000ccc0


	//   ....[123]....
        /*0678*/ 	.word	0x0000ccf0


	//   ....[124]....
        /*067c*/ 	.word	0x0000cd20


	//   ....[125]....
        /*0680*/ 	.word	0x0000cd50


	//   ....[126]....
        /*0684*/ 	.word	0x0000cd80


	//   ....[127]....
        /*0688*/ 	.word	0x0000cdb0


	//   ....[128]....
        /*068c*/ 	.word	0x0000cdf0


	//   ....[129]....
        /*0690*/ 	.word	0x0000ce20


	//   ....[130]....
        /*0694*/ 	.word	0x0000ce50


	//   ....[131]....
        /*0698*/ 	.word	0x0000ce90


	//   ....[132]....
        /*069c*/ 	.word	0x0000ced0


	//   ....[133]....
        /*06a0*/ 	.word	0x0000cf10


	//   ....[134]....
        /*06a4*/ 	.word	0x0000cf50


	//   ....[135]....
        /*06a8*/ 	.word	0x0000cf90


	//   ....[136]....
        /*06ac*/ 	.word	0x0000cfd0


	//   ....[137]....
        /*06b0*/ 	.word	0x0000d000


	//   ....[138]....
        /*06b4*/ 	.word	0x0000d030


	//   ....[139]....
        /*06b8*/ 	.word	0x0000d070


	//   ....[140]....
        /*06bc*/ 	.word	0x0000d0b0


	//   ....[141]....
        /*06c0*/ 	.word	0x0000d0f0


	//   ....[142]....
        /*06c4*/ 	.word	0x0000d130


	//   ....[143]....
        /*06c8*/ 	.word	0x0000d160


	//   ....[144]....
        /*06cc*/ 	.word	0x0000d1a0


	//   ....[145]....
        /*06d0*/ 	.word	0x0000d1d0


	//   ....[146]....
        /*06d4*/ 	.word	0x0000d200


	//   ....[147]....
        /*06d8*/ 	.word	0x0000d230


	//   ....[148]....
        /*06dc*/ 	.word	0x0000d260


	//   ....[149]....
        /*06e0*/ 	.word	0x0000d290


	//   ....[150]....
        /*06e4*/ 	.word	0x0000d2c0


	//   ....[151]....
        /*06e8*/ 	.word	0x0000d2f0


	//   ....[152]....
        /*06ec*/ 	.word	0x0000d320


	//   ....[153]....
        /*06f0*/ 	.word	0x0000d350


	//   ....[154]....
        /*06f4*/ 	.word	0x0000d380


	//   ....[155]....
        /*06f8*/ 	.word	0x0000d3b0


	//   ....[156]....
        /*06fc*/ 	.word	0x0000d6c0


	//   ....[157]....
        /*0700*/ 	.word	0x0000d710


	//   ....[158]....
        /*0704*/ 	.word	0x0000d750


	//   ....[159]....
        /*0708*/ 	.word	0x0000d790


	//   ....[160]....
        /*070c*/ 	.word	0x0000d7c0


	//   ....[161]....
        /*0710*/ 	.word	0x0000d800


	//   ....[162]....
        /*0714*/ 	.word	0x0000e4a0


	//   ....[163]....
        /*0718*/ 	.word	0x0000e4d0


	//   ....[164]....
        /*071c*/ 	.word	0x0000f5f0


	//   ....[165]....
        /*0720*/ 	.word	0x000103d0


	//   ....[166]....
        /*0724*/ 	.word	0x00010e50


	//   ....[167]....
        /*0728*/ 	.word	0x00010e90


	//   ....[168]....
        /*072c*/ 	.word	0x00010f50


	//   ....[169]....
        /*0730*/ 	.word	0x00010f70


	//   ....[170]....
        /*0734*/ 	.word	0x00011010


	//   ....[171]....
        /*0738*/ 	.word	0x00011030


	//   ....[172]....
        /*073c*/ 	.word	0x000110d0


	//   ....[173]....
        /*0740*/ 	.word	0x000110f0


	//   ....[174]....
        /*0744*/ 	.word	0x00011190


	//   ....[175]....
        /*0748*/ 	.word	0x000111b0


	//   ....[176]....
        /*074c*/ 	.word	0x00011250


	//   ....[177]....
        /*0750*/ 	.word	0x00011270


	//   ....[178]....
        /*0754*/ 	.word	0x00011310


	//   ....[179]....
        /*0758*/ 	.word	0x00011330


	//   ....[180]....
        /*075c*/ 	.word	0x00011340


	//   ....[181]....
        /*0760*/ 	.word	0x000113d0


	//   ....[182]....
        /*0764*/ 	.word	0x00013600


	//   ....[183]....
        /*0768*/ 	.word	0x00013bb0


	//   ....[184]....
        /*076c*/ 	.word	0x00013d80


	//   ....[185]....
        /*0770*/ 	.word	0x00013dd0


	//   ....[186]....
        /*0774*/ 	.word	0x00013e70


	//   ....[187]....
        /*0778*/ 	.word	0x00013f80


	//   ....[188]....
        /*077c*/ 	.word	0x00013ff0


	//   ....[189]....
        /*0780*/ 	.word	0x00014100


	//   ....[190]....
        /*0784*/ 	.word	0x00014170


	//   ....[191]....
        /*0788*/ 	.word	0x00014280


	//   ....[192]....
        /*078c*/ 	.word	0x000142f0


	//   ....[193]....
        /*0790*/ 	.word	0x00014400


	//   ....[194]....
        /*0794*/ 	.word	0x00014470


	//   ....[195]....
        /*0798*/ 	.word	0x00014580


	//   ....[196]....
        /*079c*/ 	.word	0x000145f0


	//   ....[197]....
        /*07a0*/ 	.word	0x000146e0


	//   ....[198]....
        /*07a4*/ 	.word	0x00014770


	//   ....[199]....
        /*07a8*/ 	.word	0x00014860


	//----- nvinfo : EIATTR_REG_RECONFIG
	.align		4
.L_517:
        /*07ac*/ 	.byte	0x01, 0x54
	.zero		2


	//----- nvinfo : EIATTR_SYSCALL_OFFSETS
	.align		4
        /*07b0*/ 	.byte	0x04, 0x46
        /*07b2*/ 	.short	(.L_519 - .L_518)


	//   ....[0]....
.L_518:
        /*07b4*/ 	.word	0x00001560


	//   ....[1]....
        /*07b8*/ 	.word	0x0000fd70


	//   ....[2]....
        /*07bc*/ 	.word	0x0000feb0


	//   ....[3]....
        /*07c0*/ 	.word	0x0000fff0


	//   ....[4]....
        /*07c4*/ 	.word	0x00010110


	//   ....[5]....
        /*07c8*/ 	.word	0x00010ae0


	//----- nvinfo : EIATTR_MBARRIER_INSTR_OFFSETS
	.align		4
.L_519:
        /*07cc*/ 	.byte	0x04, 0x39
        /*07ce*/ 	.short	(.L_521 - .L_520)


	//   ....[0]....
.L_520:
        /*07d0*/ 	.word	0x00000250
        /*07d4*/ 	.word	0x000000ff
        /*07d8*/ 	.word	0x00038800
        /*07dc*/ 	.short	0x0100
        /*07de*/ 	.byte	0x08
	.zero		1


	//   ....[1]....
        /*07e0*/ 	.word	0x00000260
        /*07e4*/ 	.word	0x000000ff
        /*07e8*/ 	.word	0x00038820
        /*07ec*/ 	.short	0x0100
        /*07ee*/ 	.byte	0x08
	.zero		1


	//   ....[2]....
        /*07f0*/ 	.word	0x00000350
        /*07f4*/ 	.word	0x000000ff
        /*07f8*/ 	.word	0x00038830
        /*07fc*/ 	.short	0x0100
        /*07fe*/ 	.byte	0x08
	.zero		1


	//   ....[3]....
        /*0800*/ 	.word	0x00000360
        /*0804*/ 	.word	0x000000ff
        /*0808*/ 	.word	0x00038840
        /*080c*/ 	.short	0x0100
        /*080e*/ 	.byte	0x08
	.zero		1


	//   ....[4]....
        /*0810*/ 	.word	0x00000370
        /*0814*/ 	.word	0x000000ff
        /*0818*/ 	.word	0x00038838
        /*081c*/ 	.short	0x0100
        /*081e*/ 	.byte	0x08
	.zero		1


	//   ....[5]....
        /*0820*/ 	.word	0x00000380
        /*0824*/ 	.word	0x000000ff
        /*0828*/ 	.word	0x00038848
        /*082c*/ 	.short	0x0100
        /*082e*/ 	.byte	0x08
	.zero		1


	//   ....[6]....
        /*0830*/ 	.word	0x000004b0
        /*0834*/ 	.word	0x000000ff
        /*0838*/ 	.word	0x00038850
        /*083c*/ 	.short	0x0100
        /*083e*/ 	.byte	0x08
	.zero		1


	//   ....[7]....
        /*0840*/ 	.word	0x000004c0
        /*0844*/ 	.word	0x000000ff
        /*0848*/ 	.word	0x00038860
        /*084c*/ 	.short	0x0100
        /*084e*/ 	.byte	0x08
	.zero		1


	//   ....[8]....
        /*0850*/ 	.word	0x000004d0
        /*0854*/ 	.word	0x000000ff
        /*0858*/ 	.word	0x00038858
        /*085c*/ 	.short	0x0100
        /*085e*/ 	.byte	0x08
	.zero		1


	//   ....[9]....
        /*0860*/ 	.word	0x000004e0
        /*0864*/ 	.word	0x000000ff
        /*0868*/ 	.word	0x00038868
        /*086c*/ 	.short	0x0100
        /*086e*/ 	.byte	0x08
	.zero		1


	//   ....[10]....
        /*0870*/ 	.word	0x000005d0
        /*0874*/ 	.word	0x000000ff
        /*0878*/ 	.word	0x00038870
        /*087c*/ 	.short	0x0100
        /*087e*/ 	.byte	0x06
	.zero		1


	//   ....[11]....
        /*0880*/ 	.word	0x000005e0
        /*0884*/ 	.word	0x000000ff
        /*0888*/ 	.word	0x00038880
        /*088c*/ 	.short	0x0100
        /*088e*/ 	.byte	0x06
	.zero		1


	//   ....[12]....
        /*0890*/ 	.word	0x000005f0
        /*0894*/ 	.word	0x000000ff
        /*0898*/ 	.word	0x00038878
        /*089c*/ 	.short	0x0100
        /*089e*/ 	.byte	0x06
	.zero		1


	//   ....[13]....
        /*08a0*/ 	.word	0x00000600
        /*08a4*/ 	.word	0x000000ff
        /*08a8*/ 	.word	0x00038888
        /*08ac*/ 	.short	0x0100
        /*08ae*/ 	.byte	0x06
	.zero		1


	//   ....[14]....
        /*08b0*/ 	.word	0x00000730
        /*08b4*/ 	.word	0x000000ff
        /*08b8*/ 	.word	0x00038890
        /*08bc*/ 	.short	0x0100
        /*08be*/ 	.byte	0x08
	.zero		1


	//   ....[15]....
        /*08c0*/ 	.word	0x00000740
        /*08c4*/ 	.word	0x000000ff
        /*08c8*/ 	.word	0x000388a0
        /*08cc*/ 	.short	0x0100
        /*08ce*/ 	.byte	0x08
	.zero		1


	//   ....[16]....
        /*08d0*/ 	.word	0x00000750
        /*08d4*/ 	.word	0x000000ff
        /*08d8*/ 	.word	0x00038898
        /*08dc*/ 	.short	0x0100
        /*08de*/ 	.byte	0x08
	.zero		1


	//   ....[17]....
        /*08e0*/ 	.word	0x00000760
        /*08e4*/ 	.word	0x000000ff
        /*08e8*/ 	.word	0x000388a8
        /*08ec*/ 	.short	0x0100
        /*08ee*/ 	.byte	0x08
	.zero		1


	//   ....[18]....
        /*08f0*/ 	.word	0x00000890
        /*08f4*/ 	.word	0x000000ff
        /*08f8*/ 	.word	0x000388b0
        /*08fc*/ 	.short	0x0100
        /*08fe*/ 	.byte	0x08
	.zero		1


	//   ....[19]....
        /*0900*/ 	.word	0x000008a0
        /*0904*/ 	.word	0x000000ff
        /*0908*/ 	.word	0x000388c0
        /*090c*/ 	.short	0x0100
        /*090e*/ 	.byte	0x08
	.zero		1


	//   ....[20]....
        /*0910*/ 	.word	0x000008b0
        /*0914*/ 	.word	0x000000ff
        /*0918*/ 	.word	0x000388b8
        /*091c*/ 	.short	0x0100
        /*091e*/ 	.byte	0x08
	.zero		1


	//   ....[21]....
        /*0920*/ 	.word	0x000008c0
        /*0924*/ 	.word	0x000000ff
        /*0928*/ 	.word	0x000388c8
        /*092c*/ 	.short	0x0100
        /*092e*/ 	.byte	0x08
	.zero		1


	//   ....[22]....
        /*0930*/ 	.word	0x000017e0
        /*0934*/ 	.word	0x000000ff
        /*0938*/ 	.word	0x00038800
        /*093c*/ 	.short	0x010a
        /*093e*/ 	.byte	0x24
	.zero		1


	//   ....[23]....
        /*0940*/ 	.word	0x00001860
        /*0944*/ 	.word	0x000000ff
        /*0948*/ 	.word	0x00038830
        /*094c*/ 	.short	0x010a
        /*094e*/ 	.byte	0x24
	.zero		1


	//   ....[24]....
        /*0950*/ 	.word	0x000018f0
        /*0954*/ 	.word	0x000000ff
        /*0958*/ 	.word	0x00038830
        /*095c*/ 	.short	0x010a
        /*095e*/ 	.byte	0x24
	.zero		1


	//   ....[25]....
        /*0960*/ 	.word	0x000038b0
        /*0964*/ 	.word	0x0000001a
        /*0968*/ 	.word	0x00000000
        /*096c*/ 	.short	0x0101
        /*096e*/ 	.byte	0x3f
	.zero		1


	//   ....[26]....
        /*0970*/ 	.word	0x00004d10
        /*0974*/ 	.word	0x000000ff
        /*0978*/ 	.word	0x00038830
        /*097c*/ 	.short	0x010a
        /*097e*/ 	.byte	0x07
	.zero		1


	//   ....[27]....
        /*0980*/ 	.word	0x00004d50
        /*0984*/ 	.word	0x000000ff
        /*0988*/ 	.word	0x00038830
        /*098c*/ 	.short	0x010a
        /*098e*/ 	.byte	0x07
	.zero		1


	//   ....[28]....
        /*0990*/ 	.word	0x000050b0
        /*0994*/ 	.word	0x000000ff
        /*0998*/ 	.word	0x00038850
        /*099c*/ 	.short	0x010a
        /*099e*/ 	.byte	0x0a
	.zero		1


	//   ....[29]....
        /*09a0*/ 	.word	0x000050f0
        /*09a4*/ 	.word	0x000000ff
        /*09a8*/ 	.word	0x00038850
        /*09ac*/ 	.short	0x010a
        /*09ae*/ 	.byte	0x0a
	.zero		1


	//   ....[30]....
        /*09b0*/ 	.word	0x000073a0
        /*09b4*/ 	.word	0x00000003
        /*09b8*/ 	.word	0x00000000
        /*09bc*/ 	.short	0x0101
        /*09be*/ 	.byte	0x3f
	.zero		1


	//   ....[31]....
        /*09c0*/ 	.word	0x00007680
        /*09c4*/ 	.word	0x000000ff
        /*09c8*/ 	.word	0x00000000
        /*09cc*/ 	.short	0x0101
        /*09ce*/ 	.byte	0x04
	.zero		1


	//   ....[32]....
        /*09d0*/ 	.word	0x00008170
        /*09d4*/ 	.word	0x000000ff
        /*09d8*/ 	.word	0x00038830
        /*09dc*/ 	.short	0x010a
        /*09de*/ 	.byte	0x0a
	.zero		1


	//   ....[33]....
        /*09e0*/ 	.word	0x000081b0
        /*09e4*/ 	.word	0x000000ff
        /*09e8*/ 	.word	0x00038830
        /*09ec*/ 	.short	0x010a
        /*09ee*/ 	.byte	0x0a
	.zero		1


	//   ....[34]....
        /*09f0*/ 	.word	0x000084d0
        /*09f4*/ 	.word	0x000000ff
        /*09f8*/ 	.word	0x00038850
        /*09fc*/ 	.short	0x010a
        /*09fe*/ 	.byte	0x0a
	.zero		1


	//   ....[35]....
        /*0a00*/ 	.word	0x00008510
        /*0a04*/ 	.word	0x000000ff
        /*0a08*/ 	.word	0x00038850
        /*0a0c*/ 	.short	0x010a
        /*0a0e*/ 	.byte	0x0a
	.zero		1


	//   ....[36]....
        /*0a10*/ 	.word	0x00009fa0
        /*0a14*/ 	.word	0x00000003
        /*0a18*/ 	.word	0x00000000
        /*0a1c*/ 	.short	0x0101
        /*0a1e*/ 	.byte	0x3f
	.zero		1


	//   ....[37]....
        /*0a20*/ 	.word	0x0000a160
        /*0a24*/ 	.word	0x000000ff
        /*0a28*/ 	.word	0x00000000
        /*0a2c*/ 	.short	0x0101
        /*0a2e*/ 	.byte	0x07
	.zero		1


	//   ....[38]....
        /*0a30*/ 	.word	0x0000ab40
        /*0a34*/ 	.word	0x000000ff
        /*0a38*/ 	.word	0x00038850
        /*0a3c*/ 	.short	0x010a
        /*0a3e*/ 	.byte	0x07
	.zero		1


	//   ....[39]....
        /*0a40*/ 	.word	0x0000ab80
        /*0a44*/ 	.word	0x000000ff
        /*0a48*/ 	.word	0x00038850
        /*0a4c*/ 	.short	0x010a
        /*0a4e*/ 	.byte	0x07
	.zero		1


	//   ....[40]....
        /*0a50*/ 	.word	0x0000b160
        /*0a54*/ 	.word	0x000000ff
        /*0a58*/ 	.word	0x00000000
        /*0a5c*/ 	.short	0x0101
        /*0a5e*/ 	.byte	0x04
	.zero		1


	//   ....[41]....
        /*0a60*/ 	.word	0x0000d7e0
        /*0a64*/ 	.word	0x000000ff
        /*0a68*/ 	.word	0x00000000
        /*0a6c*/ 	.short	0x0101
        /*0a6e*/ 	.byte	0x04
	.zero		1


	//   ....[42]....
        /*0a70*/ 	.word	0x000105e0
        /*0a74*/ 	.word	0x000000ff
        /*0a78*/ 	.word	0x00038880
        /*0a7c*/ 	.short	0x010a
        /*0a7e*/ 	.byte	0x26
	.zero		1


	//   ....[43]....
        /*0a80*/ 	.word	0x000107a0
        /*0a84*/ 	.word	0x000000ff
        /*0a88*/ 	.word	0x00038840
        /*0a8c*/ 	.short	0x010a
        /*0a8e*/ 	.byte	0x26
	.zero		1


	//   ....[44]....
        /*0a90*/ 	.word	0x000114b0
        /*0a94*/ 	.word	0x000000ff
        /*0a98*/ 	.word	0x00038800
        /*0a9c*/ 	.short	0x0107
        /*0a9e*/ 	.byte	0x26
	.zero		1


	//   ....[45]....
        /*0aa0*/ 	.word	0x00011510
        /*0aa4*/ 	.word	0x000000ff
        /*0aa8*/ 	.word	0x00038800
        /*0aac*/ 	.short	0x0101
        /*0aae*/ 	.byte	0x26
	.zero		1


	//   ....[46]....
        /*0ab0*/ 	.word	0x00011520
        /*0ab4*/ 	.word	0x000000ff
        /*0ab8*/ 	.word	0x00038820
        /*0abc*/ 	.short	0x010a
        /*0abe*/ 	.byte	0x26
	.zero		1


	//   ....[47]....
        /*0ac0*/ 	.word	0x000118a0
        /*0ac4*/ 	.word	0x00000006
        /*0ac8*/ 	.word	0x00038880
        /*0acc*/ 	.short	0x010a
        /*0ace*/ 	.byte	0x3f
	.zero		1


	//   ....[48]....
        /*0ad0*/ 	.word	0x00011bc0
        /*0ad4*/ 	.word	0x00000006
        /*0ad8*/ 	.word	0x00038840
        /*0adc*/ 	.short	0x010a
        /*0ade*/ 	.byte	0x3f
	.zero		1


	//   ....[49]....
        /*0ae0*/ 	.word	0x00011f30
        /*0ae4*/ 	.word	0x00000013
        /*0ae8*/ 	.word	0x00038870
        /*0aec*/ 	.short	0x010a
        /*0aee*/ 	.byte	0x3f
	.zero		1


	//   ....[50]....
        /*0af0*/ 	.word	0x00011fa0
        /*0af4*/ 	.word	0x00000013
        /*0af8*/ 	.word	0x00038860
        /*0afc*/ 	.short	0x010a
        /*0afe*/ 	.byte	0x3f
	.zero		1


	//   ....[51]....
        /*0b00*/ 	.word	0x00012950
        /*0b04*/ 	.word	0x00000013
        /*0b08*/ 	.word	0x00038850
        /*0b0c*/ 	.short	0x0101
        /*0b0e*/ 	.byte	0x3f
	.zero		1


	//   ....[52]....
        /*0b10*/ 	.word	0x000129d0
        /*0b14*/ 	.word	0x00000013
        /*0b18*/ 	.word	0x00000000
        /*0b1c*/ 	.short	0x0101
        /*0b1e*/ 	.byte	0x3f
	.zero		1


	//   ....[53]....
        /*0b20*/ 	.word	0x00012ae0
        /*0b24*/ 	.word	0x00000010
        /*0b28*/ 	.word	0x00038870
        /*0b2c*/ 	.short	0x010a
        /*0b2e*/ 	.byte	0x3f
	.zero		1


	//   ....[54]....
        /*0b30*/ 	.word	0x00012b50
        /*0b34*/ 	.word	0x00000010
        /*0b38*/ 	.word	0x00038860
        /*0b3c*/ 	.short	0x010a
        /*0b3e*/ 	.byte	0x3f
	.zero		1


	//   ....[55]....
        /*0b40*/ 	.word	0x000134a0
        /*0b44*/ 	.word	0x00000010
        /*0b48*/ 	.word	0x00038850
        /*0b4c*/ 	.short	0x0101
        /*0b4e*/ 	.byte	0x3f
	.zero		1


	//   ....[56]....
        /*0b50*/ 	.word	0x00013500
        /*0b54*/ 	.word	0x00000000
        /*0b58*/ 	.word	0x00000000
        /*0b5c*/ 	.short	0x0101
        /*0b5e*/ 	.byte	0x3f
	.zero		1


	//   ....[57]....
        /*0b60*/ 	.word	0x000135b0
        /*0b64*/ 	.word	0x00000007
        /*0b68*/ 	.word	0x00038820
        /*0b6c*/ 	.short	0x010a
        /*0b6e*/ 	.byte	0x3f
	.zero		1


	//   ....[58]....
        /*0b70*/ 	.word	0x000136f0
        /*0b74*/ 	.word	0x00000006
        /*0b78*/ 	.word	0x00000000
        /*0b7c*/ 	.short	0x010a
        /*0b7e*/ 	.byte	0x3f
	.zero		1


	//   ....[59]....
        /*0b80*/ 	.word	0x00013760
        /*0b84*/ 	.word	0x00000005
        /*0b88*/ 	.word	0x00000000
        /*0b8c*/ 	.short	0x010a
        /*0b8e*/ 	.byte	0x3f
	.zero		1


	//   ....[60]....
        /*0b90*/ 	.word	0x000137b0
        /*0b94*/ 	.word	0x00000000
        /*0b98*/ 	.word	0x00038860
        /*0b9c*/ 	.short	0x010a
        /*0b9e*/ 	.byte	0x3f
	.zero		1


	//   ....[61]....
        /*0ba0*/ 	.word	0x00013800
        /*0ba4*/ 	.word	0x00000005
        /*0ba8*/ 	.word	0x00038860
        /*0bac*/ 	.short	0x010a
        /*0bae*/ 	.byte	0x3f
	.zero		1


	//   ....[62]....
        /*0bb0*/ 	.word	0x00013840
        /*0bb4*/ 	.word	0x00000000
        /*0bb8*/ 	.word	0x00038880
        /*0bbc*/ 	.short	0x010a
        /*0bbe*/ 	.byte	0x3f
	.zero		1


	//   ....[63]....
        /*0bc0*/ 	.word	0x00013860
        /*0bc4*/ 	.word	0x00000005
        /*0bc8*/ 	.word	0x00038880
        /*0bcc*/ 	.short	0x010a
        /*0bce*/ 	.byte	0x3f
	.zero		1


	//   ....[64]....
        /*0bd0*/ 	.word	0x000138d0
        /*0bd4*/ 	.word	0x00000002
        /*0bd8*/ 	.word	0x00038800
        /*0bdc*/ 	.short	0x010a
        /*0bde*/ 	.byte	0x3f
	.zero		1


	//   ....[65]....
        /*0be0*/ 	.word	0x00013930
        /*0be4*/ 	.word	0x00000002
        /*0be8*/ 	.word	0x00038830
        /*0bec*/ 	.short	0x010a
        /*0bee*/ 	.byte	0x3f
	.zero		1


	//   ....[66]....
        /*0bf0*/ 	.word	0x00013990
        /*0bf4*/ 	.word	0x00000014
        /*0bf8*/ 	.word	0x00038830
        /*0bfc*/ 	.short	0x010a
        /*0bfe*/ 	.byte	0x3f
	.zero		1


	//   ....[67]....
        /*0c00*/ 	.word	0x000139f0
        /*0c04*/ 	.word	0x0000000e
        /*0c08*/ 	.word	0x00038850
        /*0c0c*/ 	.short	0x010a
        /*0c0e*/ 	.byte	0x3f
	.zero		1


	//   ....[68]....
        /*0c10*/ 	.word	0x00013a50
        /*0c14*/ 	.word	0x0000000e
        /*0c18*/ 	.word	0x00038830
        /*0c1c*/ 	.short	0x010a
        /*0c1e*/ 	.byte	0x3f
	.zero		1


	//   ....[69]....
        /*0c20*/ 	.word	0x00013ab0
        /*0c24*/ 	.word	0x0000000b
        /*0c28*/ 	.word	0x00038850
        /*0c2c*/ 	.short	0x010a
        /*0c2e*/ 	.byte	0x3f
	.zero		1


	//   ....[70]....
        /*0c30*/ 	.word	0x00013b10
        /*0c34*/ 	.word	0x00000005
        /*0c38*/ 	.word	0x00038850
        /*0c3c*/ 	.short	0x010a
        /*0c3e*/ 	.byte	0x3f
	.zero		1


	//   ....[71]....
        /*0c40*/ 	.word	0x00013c70
        /*0c44*/ 	.word	0x00000003
        /*0c48*/ 	.word	0x00038880
        /*0c4c*/ 	.short	0x010a
        /*0c4e*/ 	.byte	0x3f
	.zero		1


	//   ....[72]....
        /*0c50*/ 	.word	0x00013cd0
        /*0c54*/ 	.word	0x00000003
        /*0c58*/ 	.word	0x00038840
        /*0c5c*/ 	.short	0x010a
        /*0c5e*/ 	.byte	0x3f
	.zero		1


	//   ....[73]....
        /*0c60*/ 	.word	0x000148b0
        /*0c64*/ 	.word	0x00000002
        /*0c68*/ 	.word	0x00038820
        /*0c6c*/ 	.short	0x010a
        /*0c6e*/ 	.byte	0x3f
	.zero		1


	//   ....[74]....
        /*0c70*/ 	.word	0x00014900
        /*0c74*/ 	.word	0x00000006
        /*0c78*/ 	.word	0x00038880
        /*0c7c*/ 	.short	0x010a
        /*0c7e*/ 	.byte	0x3f
	.zero		1


	//   ....[75]....
        /*0c80*/ 	.word	0x00014950
        /*0c84*/ 	.word	0x00000006
        /*0c88*/ 	.word	0x00038840
        /*0c8c*/ 	.short	0x010a
        /*0c8e*/ 	.byte	0x3f
	.zero		1


	//   ....[76]....
        /*0c90*/ 	.word	0x000149a0
        /*0c94*/ 	.word	0x00000013
        /*0c98*/ 	.word	0x00038870
        /*0c9c*/ 	.short	0x010a
        /*0c9e*/ 	.byte	0x3f
	.zero		1


	//   ....[77]....
        /*0ca0*/ 	.word	0x000149f0
        /*0ca4*/ 	.word	0x00000013
        /*0ca8*/ 	.word	0x00038860
        /*0cac*/ 	.short	0x010a
        /*0cae*/ 	.byte	0x3f
	.zero		1


	//   ....[78]....
        /*0cb0*/ 	.word	0x00014a40
        /*0cb4*/ 	.word	0x00000010
        /*0cb8*/ 	.word	0x00038870
        /*0cbc*/ 	.short	0x010a
        /*0cbe*/ 	.byte	0x3f
	.zero		1


	//   ....[79]....
        /*0cc0*/ 	.word	0x00014a90
        /*0cc4*/ 	.word	0x00000010
        /*0cc8*/ 	.word	0x00038860
        /*0ccc*/ 	.short	0x010a
        /*0cce*/ 	.byte	0x3f
	.zero		1


	//   ....[80]....
        /*0cd0*/ 	.word	0x00014ae0
        /*0cd4*/ 	.word	0x00000007
        /*0cd8*/ 	.word	0x00038820
        /*0cdc*/ 	.short	0x010a
        /*0cde*/ 	.byte	0x3f
	.zero		1


	//   ....[81]....
        /*0ce0*/ 	.word	0x00014b30
        /*0ce4*/ 	.word	0x00000006
        /*0ce8*/ 	.word	0x00000000
        /*0cec*/ 	.short	0x010a
        /*0cee*/ 	.byte	0x3f
	.zero		1


	//   ....[82]....
        /*0cf0*/ 	.word	0x00014b80
        /*0cf4*/ 	.word	0x00000005
        /*0cf8*/ 	.word	0x00000000
        /*0cfc*/ 	.short	0x010a
        /*0cfe*/ 	.byte	0x3f
	.zero		1


	//   ....[83]....
        /*0d00*/ 	.word	0x00014bd0
        /*0d04*/ 	.word	0x00000000
        /*0d08*/ 	.word	0x00038860
        /*0d0c*/ 	.short	0x010a
        /*0d0e*/ 	.byte	0x3f
	.zero		1


	//   ....[84]....
        /*0d10*/ 	.word	0x00014c20
        /*0d14*/ 	.word	0x00000005
        /*0d18*/ 	.word	0x00038860
        /*0d1c*/ 	.short	0x010a
        /*0d1e*/ 	.byte	0x3f
	.zero		1


	//   ....[85]....
        /*0d20*/ 	.word	0x00014c70
        /*0d24*/ 	.word	0x00000000
        /*0d28*/ 	.word	0x00038880
        /*0d2c*/ 	.short	0x010a
        /*0d2e*/ 	.byte	0x3f
	.zero		1


	//----- nvinfo : EIATTR_NUM_MBARRIERS
	.align		4
.L_521:
        /*0d30*/ 	.byte	0x03, 0x38
        /*0d32*/ 	.short	0x0016


	//----- nvinfo : EIATTR_EXIT_INSTR_OFFSETS
	.align		4
        /*0d34*/ 	.byte	0x04, 0x1c
        /*0d36*/ 	.short	(.L_523 - .L_522)


	//   ....[0]....
.L_522:
        /*0d38*/ 	.word	0x000138b0


	//----- nvinfo : EIATTR_MAX_THREADS
	.align		4
.L_523:
        /*0d3c*/ 	.byte	0x04, 0x05
        /*0d3e*/ 	.short	(.L_525 - .L_524)
.L_524:
        /*0d40*/ 	.word	0x00000180
        /*0d44*/ 	.word	0x00000001
        /*0d48*/ 	.word	0x00000001


	//----- nvinfo : EIATTR_CRS_STACK_SIZE
	.align		4
.L_525:
        /*0d4c*/ 	.byte	0x04, 0x1e
        /*0d4e*/ 	.short	(.L_527 - .L_526)
.L_526:
        /*0d50*/ 	.word	0x00000000


	//----- nvinfo : EIATTR_CBANK_PARAM_SIZE
	.align		4
.L_527:
        /*0d54*/ 	.byte	0x03, 0x19
        /*0d56*/ 	.short	0x0a70


	//----- nvinfo : EIATTR_PARAM_CBANK
	.align		4
        /*0d58*/ 	.byte	0x04, 0x0a
        /*0d5a*/ 	.short	(.L_529 - .L_528)
	.align		4
.L_528:
        /*0d5c*/ 	.word	index@(.nv.constant0._ZN7cutlass13device_kernelIN5flash11enable_sm90INS1_16FlashAttnFwdSm90INS1_25CollectiveMainloopFwdSm90ILi2EN4cute5tupleIJNS5_1CILi1EEES8_S8_EEENS6_IJNS7_ILi128EEESA_NS7_ILi256EEEEEELi256ENS_12float_e4m3_tEfNS_4arch4Sm90ELb1ELb0ELb1ELb0ELb0ELb0ELb0ELb1ELb1ELb1ELb1ELb0EEENS1_21CollectiveEpilogueFwdINS6_IJSA_SB_SA_EEES9_NS_10bfloat16_tESF_Li256ELb0ELb1ELb1ELb1EEENS1_19SingleTileSchedulerILb0ELb1ELb1ELi128EEEEEEEEEvNT_6ParamsE)
        /*0d60*/ 	.short	0x0210
        /*0d62*/ 	.short	0x0a70


	//----- nvinfo : EIATTR_SW_WAR
	.align		4
.L_529:
        /*0d64*/ 	.byte	0x04, 0x36
        /*0d66*/ 	.short	(.L_531 - .L_530)
.L_530:
        /*0d68*/ 	.word	0x00000008
.L_531:


//--------------------- .nv.info._ZN7cutlass13device_kernelIN5flash11enable_sm90INS1_16FlashAttnFwdSm90INS1_25CollectiveMainloopFwdSm90ILi2EN4cute5tupleIJNS5_1CILi1EEES8_S8_EEENS6_IJNS7_ILi128EEESA_NS7_ILi256EEEEEELi256ENS_12float_e4m3_tEfNS_4arch4Sm90ELb1ELb0ELb1ELb1ELb0ELb0ELb0ELb1ELb1ELb1ELb1ELb0EEENS1_21CollectiveEpilogueFwdINS6_IJSA_SB_SA_EEES9_NS_10bfloat16_tESF_Li256ELb1ELb1ELb1ELb1EEENS1_36VarlenDynamicPersistentTileSchedulerILi128ELi128ELi256ELi128ELb1ELb1ELb1ELb1ELb1ELb1EEEEEEEEEvNT_6ParamsE --------------------------
	.section	.nv.info._ZN7cutlass13device_kernelIN5flash11enable_sm90INS1_16FlashAttnFwdSm90INS1_25CollectiveMainloopFwdSm90ILi2EN4cute5tupleIJNS5_1CILi1EEES8_S8_EEENS6_IJNS7_ILi128EEESA_NS7_ILi256EEEEEELi256ENS_12float_e4m3_tEfNS_4arch4Sm90ELb1ELb0ELb1ELb1ELb0ELb0ELb0ELb1ELb1ELb1ELb1ELb0EEENS1_21CollectiveEpilogueFwdINS6_IJSA_SB_SA_EEES9_NS_10bfloat16_tESF_Li256ELb1ELb1ELb1ELb1EEENS1_36VarlenDynamicPersistentTileSchedulerILi128ELi128ELi256ELi128ELb1ELb1ELb1ELb1ELb1ELb1EEEEEEEEEvNT_6ParamsE,"",@"SHT_CUDA_INFO"
	.sectionflags	@""
	.align	4


	//----- nvinfo : EIATTR_CUDA_API_VERSION
	.align		4
        /*0000*/ 	.byte	0x04, 0x37
        /*0002*/ 	.short	(.L_533 - .L_532)
.L_532:
        /*0004*/ 	.word	0x00000082


	//----- nvinfo : EIATTR_KPARAM_INFO
	.align		4
.L_533:
        /*0008*/ 	.byte	0x04, 0x17
        /*000a*/ 	.short	(.L_535 - .L_534)
.L_534:
        /*000c*/ 	.word	0x00000000
        /*0010*/ 	.short	0x0000
        /*0012*/ 	.short	0x0070
        /*0014*/ 	.byte	0x00, 0xf0, 0x01, 0x2a


	//----- nvinfo : EIATTR_SPARSE_MMA_MASK
	.align		4
.L_535:
        /*0018*/ 	.byte	0x03, 0x50
        /*001a*/ 	.short	0x0000


	//----- nvinfo : EIATTR_MAXREG_COUNT
	.align		4
        /*001c*/ 	.byte	0x03, 0x1b
        /*001e*/ 	.short	0x00a8


	//----- nvinfo : EIATTR_NUM_BARRIERS
	.align		4
        /*0020*/ 	.byte	0x02, 0x4c
        /*0022*/ 	.byte	0x10
	.zero		1


	//----- nvinfo : EIATTR_EXTERNS
	.align		4
        /*0024*/ 	.byte	0x04, 0x0f
        /*0026*/ 	.short	(.L_537 - .L_536)


	//   ....[0]....
	.align		4
.L_536:
        /*0028*/ 	.word	index@(__assertfail)


	//----- nvinfo : EIATTR_ANNOTATIONS
	.align		4
.L_537:
        /*002c*/ 	.byte	0x04, 0x55
        /*002e*/ 	.short	(.L_539 - .L_538)


	//   ....[0]....
.L_538:
        /* <DEDUP_REMOVED lines=54> */


	//----- nvinfo : EIATTR_MERCURY_ISA_VERSION
	.align		4
.L_539:
        /*0380*/ 	.byte	0x03, 0x5f
        /*0382*/ 	.short	0x0101


	//----- nvinfo : EIATTR_UNUSED_LOAD_BYTE_OFFSET
	.align		4
        /*0384*/ 	.byte	0x04, 0x44
        /*0386*/ 	.short	(.L_541 - .L_540)


	//   ....[0]....
.L_540:
        /*0388*/ 	.word	0x00000a40
        /*038c*/ 	.word	0x0000fff0


	//   ....[1]....
        /*0390*/ 	.word	0x0000c500
        /*0394*/ 	.word	0x0000fff0


	//----- nvinfo : EIATTR_INT_WARP_WIDE_INSTR_OFFSETS
	.align		4
.L_541:
        /*0398*/ 	.byte	0x04, 0x31
        /*039a*/ 	.short	(.L_543 - .L_542)


	//   ....[0]....
.L_542:
        /*039c*/ 	.word	0x00000130


	//   ....[1]....
        /*03a0*/ 	.word	0x00000170


	//   ....[2]....
        /*03a4*/ 	.word	0x000001e0


	//   ....[3]....
        /*03a8*/ 	.word	0x000144b0


	//   ....[4]....
        /*03ac*/ 	.word	0x00014540


	//   ....[5]....
        /*03b0*/ 	.word	0x000175a0


	//   ....[6]....
        /*03b4*/ 	.word	0x00017600


	//----- nvinfo : EIATTR_COOP_GROUP_MASK_REGIDS
	.align		4
.L_543:
        /*03b8*/ 	.byte	0x04, 0x29
        /*03ba*/ 	.short	(.L_545 - .L_544)


	//   ....[0]....
.L_544:
        /*03bc*/ 	.word	0xffffffff


	//   ....[1]....
        /*03c0*/ 	.word	0xffffffff


	//   ....[2]....
        /*03c4*/ 	.word	0xffffffff


	//   ....[3]....
        /*03c8*/ 	.word	0xffffffff


	//   ....[4]....
        /*03cc*/ 	.word	0xffffffff


	//   ....[5]....
        /*03d0*/ 	.word	0xffffffff


	//   ....[6]....
        /*03d4*/ 	.word	0xffffffff


	//   ....[7]....
        /*03d8*/ 	.word	0xffffffff


	//   ....[8]....
        /*03dc*/ 	.word	0xffffffff


	//   ....[9]....
        /*03e0*/ 	.word	0xffffffff


	//   ....[10]....
        /*03e4*/ 	.word	0xffffffff


	//   ....[11]....
        /*03e8*/ 	.word	0xffffffff


	//   ....[12]....
        /*03ec*/ 	.word	0xffffffff


	//   ....[13]....
        /*03f0*/ 	.word	0xffffffff


	//   ....[14]....
        /*03f4*/ 	.word	0xffffffff


	//   ....[15]....
        /*03f8*/ 	.word	0xffffffff


	//   ....[16]....
        /*03fc*/ 	.word	0xffffffff


	//   ....[17]....
        /*0400*/ 	.word	0xffffffff


	//   ....[18]....
        /*0404*/ 	.word	0xffffffff


	//   ....[19]....
        /*0408*/ 	.word	0xffffffff


	//   ....[20]....
        /*040c*/ 	.word	0xffffffff


	//   ....[21]....
        /*0410*/ 	.word	0xffffffff


	//   ....[22]....
        /*0414*/ 	.word	0xffffffff


	//   ....[23]....
        /*0418*/ 	.word	0xffffffff


	//   ....[24]....
        /*041c*/ 	.word	0xffffffff


	//   ....[25]....
        /*0420*/ 	.word	0xffffffff


	//   ....[26]....
        /*0424*/ 	.word	0xffffffff


	//   ....[27]....
        /*0428*/ 	.word	0xffffffff


	//   ....[28]....
        /*042c*/ 	.word	0xffffffff


	//   ....[29]....
        /*0430*/ 	.word	0xffffffff


	//   ....[30]....
        /*0434*/ 	.word	0xffffffff


	//   ....[31]....
        /*0438*/ 	.word	0xffffffff


	//   ....[32]....
        /*043c*/ 	.word	0xffffffff


	//   ....[33]....
        /*0440*/ 	.word	0xffffffff


	//   ....[34]....
        /*0444*/ 	.word	0xffffffff


	//   ....[35]....
        /*0448*/ 	.word	0xffffffff


	//   ....[36]....
        /*044c*/ 	.word	0xffffffff


	//   ....[37]....
        /*0450*/ 	.word	0xffffffff


	//   ....[38]....
        /*0454*/ 	.word	0xffffffff


	//   ....[39]....
        /*0458*/ 	.word	0xffffffff


	//   ....[40]....
        /*045c*/ 	.word	0xffffffff


	//   ....[41]....
        /*0460*/ 	.word	0xffffffff


	//   ....[42]....
        /*0464*/ 	.word	0xffffffff


	//   ....[43]....
        /*0468*/ 	.word	0xffffffff


	//   ....[44]....
        /*046c*/ 	.word	0xffffffff


	//   ....[45]....
        /*0470*/ 	.word	0xffffffff


	//   ....[46]....
        /*0474*/ 	.word	0xffffffff


	//   ....[47]....
        /*0478*/ 	.word	0xffffffff


	//   ....[48]....
        /*047c*/ 	.word	0xffffffff


	//   ....[49]....
        /*0480*/ 	.word	0xffffffff


	//   ....[50]....
        /*0484*/ 	.word	0xffffffff


	//   ....[51]....
        /*0488*/ 	.word	0xffffffff


	//   ....[52]....
        /*048c*/ 	.word	0xffffffff


	//   ....[53]....
        /*0490*/ 	.word	0xffffffff


	//   ....[54]....
        /*0494*/ 	.word	0xffffffff


	//   ....[55]....
        /*0498*/ 	.word	0xffffffff


	//   ....[56]....
        /*049c*/ 	.word	0xffffffff


	//   ....[57]....
        /*04a0*/ 	.word	0xffffffff


	//   ....[58]....
        /*04a4*/ 	.word	0xffffffff


	//   ....[59]....
        /*04a8*/ 	.word	0xffffffff


	//   ....[60]....
        /*04ac*/ 	.word	0xffffffff


	//   ....[61]....
        /*04b0*/ 	.word	0xffffffff


	//   ....[62]....
        /*04b4*/ 	.word	0xffffffff


	//   ....[63]....
        /*04b8*/ 	.word	0xffffffff


	//   ....[64]....
        /*04bc*/ 	.word	0xffffffff


	//   ....[65]....
        /*04c0*/ 	.word	0xffffffff


	//   ....[66]....
        /*04c4*/ 	.word	0xffffffff


	//   ....[67]....
        /*04c8*/ 	.word	0xffffffff


	//   ....[68]....
        /*04cc*/ 	.word	0xffffffff


	//   ....[69]....
        /*04d0*/ 	.word	0xffffffff


	//   ....[70]....
        /*04d4*/ 	.word	0xffffffff


	//   ....[71]....
        /*04d8*/ 	.word	0xffffffff


	//   ....[72]....
        /*04dc*/ 	.word	0xffffffff


	//   ....[73]....
        /*04e0*/ 	.word	0xffffffff


	//   ....[74]....
        /*04e4*/ 	.word	0xffffffff


	//   ....[75]....
        /*04e8*/ 	.word	0xffffffff


	//   ....[76]....
        /*04ec*/ 	.word	0xffffffff


	//   ....[77]....
        /*04f0*/ 	.word	0xffffffff


	//   ....[78]....
        /*04f4*/ 	.word	0xffffffff


	//   ....[79]....
        /*04f8*/ 	.word	0xffffffff


	//   ....[80]....
        /*04fc*/ 	.word	0xffffffff


	//   ....[81]....
        /*0500*/ 	.word	0xffffffff


	//   ....[82]....
        /*0504*/ 	.word	0xffffffff


	//   ....[83]....
        /*0508*/ 	.word	0xffffffff


	//   ....[84]....
        /*050c*/ 	.word	0xffffffff


	//   ....[85]....
        /*0510*/ 	.word	0xffffffff


	//   ....[86]....
        /*0514*/ 	.word	0xffffffff


	//   ....[87]....
        /*0518*/ 	.word	0xffffffff


	//   ....[88]....
        /*051c*/ 	.word	0xffffffff


	//   ....[89]....
        /*0520*/ 	.word	0xffffffff


	//   ....[90]....
        /*0524*/ 	.word	0xffffffff


	//   ....[91]....
        /*0528*/ 	.word	0xffffffff


	//   ....[92]....
        /*052c*/ 	.word	0xffffffff


	//   ....[93]....
        /*0530*/ 	.word	0xffffffff


	//   ....[94]....
        /*0534*/ 	.word	0xffffffff


	//   ....[95]....
        /*0538*/ 	.word	0xffffffff


	//   ....[96]....
        /*053c*/ 	.word	0xffffffff


	//   ....[97]....
        /*0540*/ 	.word	0xffffffff


	//   ....[98]....
        /*0544*/ 	.word	0xffffffff


	//   ....[99]....
        /*0548*/ 	.word	0xffffffff


	//   ....[100]....
        /*054c*/ 	.word	0xffffffff


	//   ....[101]....
        /*0550*/ 	.word	0xffffffff


	//   ....[102]....
        /*0554*/ 	.word	0xffffffff


	//   ....[103]....
        /*0558*/ 	.word	0xffffffff


	//   ....[104]....
        /*055c*/ 	.word	0xffffffff


	//   ....[105]....
        /*0560*/ 	.word	0xffffffff


	//   ....[106]....
        /*0564*/ 	.word	0xffffffff


	//   ....[107]....
        /*0568*/ 	.word	0xffffffff


	//   ....[108]....
        /*056c*/ 	.word	0xffffffff


	//   ....[109]....
        /*0570*/ 	.word	0xffffffff


	//   ....[110]....
        /*0574*/ 	.word	0xffffffff


	//   ....[111]....
        /*0578*/ 	.word	0xffffffff


	//   ....[112]....
        /*057c*/ 	.word	0xffffffff


	//   ....[113]....
        /*0580*/ 	.word	0xffffffff


	//   ....[114]....
        /*0584*/ 	.word	0xffffffff


	//   ....[115]....
        /*0588*/ 	.word	0xffffffff


	//   ....[116]....
        /*058c*/ 	.word	0xffffffff


	//   ....[117]....
        /*0590*/ 	.word	0xffffffff


	//   ....[118]....
        /*0594*/ 	.word	0xffffffff


	//   ....[119]....
        /*0598*/ 	.word	0xffffffff


	//   ....[120]....
        /*059c*/ 	.word	0xffffffff


	//   ....[121]....
        /*05a0*/ 	.word	0xffffffff


	//   ....[122]....
        /*05a4*/ 	.word	0xffffffff


	//   ....[123]....
        /*05a8*/ 	.word	0xffffffff


	//   ....[124]....
        /*05ac*/ 	.word	0xffffffff


	//   ....[125]....
        /*05b0*/ 	.word	0xffffffff


	//   ....[126]....
        /*05b4*/ 	.word	0xffffffff


	//   ....[127]....
        /*05b8*/ 	.word	0xffffffff


	//   ....[128]....
        /*05bc*/ 	.word	0xffffffff


	//   ....[129]....
        /*05c0*/ 	.word	0xffffffff


	//   ....[130]....
        /*05c4*/ 	.word	0xffffffff


	//   ....[131]....
        /*05c8*/ 	.word	0xffffffff


	//   ....[132]....
        /*05cc*/ 	.word	0xffffffff


	//   ....[133]....
        /*05d0*/ 	.word	0xffffffff


	//   ....[134]....
        /*05d4*/ 	.word	0xffffffff


	//   ....[135]....
        /*05d8*/ 	.word	0xffffffff


	//   ....[136]....
        /*05dc*/ 	.word	0xffffffff


	//   ....[137]....
        /*05e0*/ 	.word	0xffffffff


	//   ....[138]....
        /*05e4*/ 	.word	0xffffffff


	//   ....[139]....
        /*05e8*/ 	.word	0xffffffff


	//   ....[140]....
        /*05ec*/ 	.word	0xffffffff


	//   ....[141]....
        /*05f0*/ 	.word	0xffffffff


	//   ....[142]....
        /*05f4*/ 	.word	0xffffffff


	//   ....[143]....
        /*05f8*/ 	.word	0xffffffff


	//   ....[144]....
        /*05fc*/ 	.word	0xffffffff


	//   ....[145]....
        /*0600*/ 	.word	0xffffffff


	//   ....[146]....
        /*0604*/ 	.word	0xffffffff


	//   ....[147]....
        /*0608*/ 	.word	0xffffffff


	//   ....[148]....
        /*060c*/ 	.word	0xffffffff


	//   ....[149]....
        /*0610*/ 	.word	0xffffffff


	//   ....[150]....
        /*0614*/ 	.word	0xffffffff


	//   ....[151]....
        /*0618*/ 	.word	0xffffffff


	//   ....[152]....
        /*061c*/ 	.word	0xffffffff


	//   ....[153]....
        /*0620*/ 	.word	0xffffffff


	//   ....[154]....
        /*0624*/ 	.word	0xffffffff


	//   ....[155]....
        /*0628*/ 	.word	0xffffffff


	//   ....[156]....
        /*062c*/ 	.word	0xffffffff


	//   ....[157]....
        /*0630*/ 	.word	0xffffffff


	//   ....[158]....
        /*0634*/ 	.word	0xffffffff


	//   ....[159]....
        /*0638*/ 	.word	0xffffffff


	//   ....[160]....
        /*063c*/ 	.word	0xffffffff


	//   ....[161]....
        /*0640*/ 	.word	0xffffffff


	//   ....[162]....
        /*0644*/ 	.word	0xffffffff


	//   ....[163]....
        /*0648*/ 	.word	0xffffffff


	//   ....[164]....
        /*064c*/ 	.word	0xffffffff


	//   ....[165]....
        /*0650*/ 	.word	0xffffffff


	//   ....[166]....
        /*0654*/ 	.word	0xffffffff


	//   ....[167]....
        /*0658*/ 	.word	0xffffffff


	//   ....[168]....
        /*065c*/ 	.word	0xffffffff


	//   ....[169]....
        /*0660*/ 	.word	0xffffffff


	//   ....[170]....
        /*0664*/ 	.word	0xffffffff


	//   ....[171]....
        /*0668*/ 	.word	0xffffffff


	//   ....[172]....
        /*066c*/ 	.word	0xffffffff


	//   ....[173]....
        /*0670*/ 	.word	0xffffffff


	//   ....[174]....
        /*0674*/ 	.word	0xffffffff


	//   ....[175]....
        /*0678*/ 	.word	0xffffffff


	//   ....[176]....
        /*067c*/ 	.word	0xffffffff


	//   ....[177]....
        /*0680*/ 	.word	0xffffffff


	//   ....[178]....
        /*0684*/ 	.word	0xffffffff


	//   ....[179]....
        /*0688*/ 	.word	0xffffffff


	//   ....[180]....
        /*068c*/ 	.word	0xffffffff


	//   ....[181]....
        /*0690*/ 	.word	0xffffffff


	//   ....[182]....
        /*0694*/ 	.word	0xffffffff


	//   ....[183]....
        /*0698*/ 	.word	0xffffffff


	//   ....[184]....
        /*069c*/ 	.word	0xffffffff


	//   ....[185]....
        /*06a0*/ 	.word	0xffffffff


	//   ....[186]....
        /*06a4*/ 	.word	0xffffffff


	//   ....[187]....
        /*06a8*/ 	.word	0xffffffff


	//   ....[188]....
        /*06ac*/ 	.word	0xffffffff


	//   ....[189]....
        /*06b0*/ 	.word	0xffffffff


	//   ....[190]....
        /*06b4*/ 	.word	0xffffffff


	//   ....[191]....
        /*06b8*/ 	.word	0xffffffff


	//   ....[192]....
        /*06bc*/ 	.word	0xffffffff


	//   ....[193]....
        /*06c0*/ 	.word	0xffffffff


	//   ....[194]....
        /*06c4*/ 	.word	0xffffffff


	//   ....[195]....
        /*06c8*/ 	.word	0xffffffff


	//   ....[196]....
        /*06cc*/ 	.word	0xffffffff


	//   ....[197]....
        /*06d0*/ 	.word	0xffffffff


	//   ....[198]....
        /*06d4*/ 	.word	0xffffffff


	//   ....[199]....
        /*06d8*/ 	.word	0xffffffff


	//   ....[200]....
        /*06dc*/ 	.word	0xffffffff


	//   ....[201]....
        /*06e0*/ 	.word	0xffffffff


	//   ....[202]....
        /*06e4*/ 	.word	0xffffffff


	//   ....[203]....
        /*06e8*/ 	.word	0xffffffff


	//   ....[204]....
        /*06ec*/ 	.word	0xffffffff


	//   ....[205]....
        /*06f0*/ 	.word	0xffffffff


	//   ....[206]....
        /*06f4*/ 	.word	0xffffffff


	//   ....[207]....
        /*06f8*/ 	.word	0xffffffff


	//   ....[208]....
        /*06fc*/ 	.word	0xffffffff


	//   ....[209]....
        /*0700*/ 	.word	0xffffffff


	//   ....[210]....
        /*0704*/ 	.word	0xffffffff


	//   ....[211]....
        /*0708*/ 	.word	0xffffffff


	//   ....[212]....
        /*070c*/ 	.word	0xffffffff


	//   ....[213]....
        /*0710*/ 	.word	0xffffffff


	//   ....[214]....
        /*0714*/ 	.word	0xffffffff


	//   ....[215]....
        /*0718*/ 	.word	0xffffffff


	//   ....[216]....
        /*071c*/ 	.word	0xffffffff


	//   ....[217]....
        /*0720*/ 	.word	0xffffffff


	//   ....[218]....
        /*0724*/ 	.word	0xffffffff


	//   ....[219]....
        /*0728*/ 	.word	0xffffffff


	//   ....[220]....
        /*072c*/ 	.word	0xffffffff


	//   ....[221]....
        /*0730*/ 	.word	0xffffffff


	//   ....[222]....
        /*0734*/ 	.word	0xffffffff


	//   ....[223]....
        /*0738*/ 	.word	0xffffffff


	//   ....[224]....
        /*073c*/ 	.word	0xffffffff


	//   ....[225]....
        /*0740*/ 	.word	0xffffffff


	//   ....[226]....
        /*0744*/ 	.word	0xffffffff


	//   ....[227]....
        /*0748*/ 	.word	0xffffffff


	//   ....[228]....
        /*074c*/ 	.word	0xffffffff


	//   ....[229]....
        /*0750*/ 	.word	0xffffffff


	//   ....[230]....
        /*0754*/ 	.word	0xffffffff


	//   ....[231]....
        /*0758*/ 	.word	0xffffffff


	//   ....[232]....
        /*075c*/ 	.word	0xffffffff


	//   ....[233]....
        /*0760*/ 	.word	0x0500000f


	//   ....[234]....
        /*0764*/ 	.word	0x0500000f


	//   ....[235]....
        /*0768*/ 	.word	0x0500000f


	//   ....[236]....
        /*076c*/ 	.word	0x0500000f


	//   ....[237]....
        /*0770*/ 	.word	0x0500000f


	//   ....[238]....
        /*0774*/ 	.word	0x0500000f


	//   ....[239]....
        /*0778*/ 	.word	0x0500000f


	//   ....[240]....
        /*077c*/ 	.word	0x0500000f


	//   ....[241]....
        /*0780*/ 	.word	0x0500000f


	//   ....[242]....
        /*0784*/ 	.word	0x0500000f


	//   ....[243]....
        /*0788*/ 	.word	0x0500000f


	//   ....[244]....
        /*078c*/ 	.word	0x0500000f


	//   ....[245]....
        /*0790*/ 	.word	0x0500000f


	//   ....[246]....
        /*0794*/ 	.word	0x0500000f


	//   ....[247]....
        /*0798*/ 	.word	0x0500000f


	//   ....[248]....
        /*079c*/ 	.word	0x0500000f


	//   ....[249]....
        /*07a0*/ 	.word	0x0500000f


	//   ....[250]....
        /*07a4*/ 	.word	0x0500000f


	//----- nvinfo : EIATTR_COOP_GROUP_INSTR_OFFSETS
	.align		4
.L_545:
        /*07a8*/ 	.byte	0x04, 0x28
        /*07aa*/ 	.short	(.L_547 - .L_546)


	//   ....[0]....
.L_546:
        /*07ac*/ 	.word	0x00000070


	//   ....[1]....
        /*07b0*/ 	.word	0x00000140


	//   ....[2]....
        /*07b4*/ 	.word	0x00000190


	//   ....[3]....
        /*07b8*/ 	.word	0x000003c0


	//   ....[4]....
        /*07bc*/ 	.word	0x00000520


	//   ....[5]....
        /*07c0*/ 	.word	0x00000640


	//   ....[6]....
        /*07c4*/ 	.word	0x000007a0


	//   ....[7]....
        /*07c8*/ 	.word	0x00001f70


	//   ....[8]....
        /*07cc*/ 	.word	0x00002c40


	//   ....[9]....
        /*07d0*/ 	.word	0x00003010


	//   ....[10]....
        /*07d4*/ 	.word	0x00003890


	//   ....[11]....
        /*07d8*/ 	.word	0x000038f0


	//   ....[12]....
        /*07dc*/ 	.word	0x000043b0


	//   ....[13]....
        /*07e0*/ 	.word	0x00004430


	//   ....[14]....
        /*07e4*/ 	.word	0x000063b0


	//   ....[15]....
        /*07e8*/ 	.word	0x000063e0


	//   ....[16]....
        /*07ec*/ 	.word	0x00006be0


	//   ....[17]....
        /*07f0*/ 	.word	0x00006d20


	//   ....[18]....
        /*07f4*/ 	.word	0x00007410


	//   ....[19]....
        /*07f8*/ 	.word	0x000074a0


	//   ....[20]....
        /*07fc*/ 	.word	0x00009cf0


	//   ....[21]....
        /*0800*/ 	.word	0x00009d10


	//   ....[22]....
        /*0804*/ 	.word	0x00009d30


	//   ....[23]....
        /*0808*/ 	.word	0x00009d50


	//   ....[24]....
        /*080c*/ 	.word	0x0000b930


	//   ....[25]....
        /*0810*/ 	.word	0x0000b940


	//   ....[26]....
        /*0814*/ 	.word	0x0000b9d0


	//   ....[27]....
        /*0818*/ 	.word	0x0000b9e0


	//   ....[28]....
        /*081c*/ 	.word	0x0000d000


	//   ....[29]....
        /*0820*/ 	.word	0x0000d030


	//   ....[30]....
        /*0824*/ 	.word	0x0000d080


	//   ....[31]....
        /*0828*/ 	.word	0x0000d0d0


	//   ....[32]....
        /*082c*/ 	.word	0x0000d100


	//   ....[33]....
        /*0830*/ 	.word	0x0000d180


	//   ....[34]....
        /*0834*/ 	.word	0x0000d1b0


	//   ....[35]....
        /*0838*/ 	.word	0x0000d1e0


	//   ....[36]....
        /*083c*/ 	.word	0x0000d210


	//   ....[37]....
        /*0840*/ 	.word	0x0000d240


	//   ....[38]....
        /*0844*/ 	.word	0x0000d270


	//   ....[39]....
        /*0848*/ 	.word	0x0000d2a0


	//   ....[40]....
        /*084c*/ 	.word	0x0000d300


	//   ....[41]....
        /*0850*/ 	.word	0x0000d330


	//   ....[42]....
        /*0854*/ 	.word	0x0000d370


	//   ....[43]....
        /*0858*/ 	.word	0x0000d3a0


	//   ....[44]....
        /*085c*/ 	.word	0x0000d3e0


	//   ....[45]....
        /*0860*/ 	.word	0x0000d440


	//   ....[46]....
        /*0864*/ 	.word	0x0000d470


	//   ....[47]....
        /*0868*/ 	.word	0x0000d4a0


	//   ....[48]....
        /*086c*/ 	.word	0x0000d4d0


	//   ....[49]....
        /*0870*/ 	.word	0x0000d500


	//   ....[50]....
        /*0874*/ 	.word	0x0000d530


	//   ....[51]....
        /*0878*/ 	.word	0x0000d560


	//   ....[52]....
        /*087c*/ 	.word	0x0000d590


	//   ....[53]....
        /*0880*/ 	.word	0x0000d5c0


	//   ....[54]....
        /*0884*/ 	.word	0x0000d5f0


	//   ....[55]....
        /*0888*/ 	.word	0x0000d630


	//   ....[56]....
        /*088c*/ 	.word	0x0000d660


	//   ....[57]....
        /*0890*/ 	.word	0x0000d670


	//   ....[58]....
        /*0894*/ 	.word	0x0000d680


	//   ....[59]....
        /*0898*/ 	.word	0x0000d690


	//   ....[60]....
        /*089c*/ 	.word	0x0000d6a0


	//   ....[61]....
        /*08a0*/ 	.word	0x0000d6b0


	//   ....[62]....
        /*08a4*/ 	.word	0x0000d6c0


	//   ....[63]....
        /*08a8*/ 	.word	0x0000d6d0


	//   ....[64]....
        /*08ac*/ 	.word	0x0000d6e0


	//   ....[65]....
        /*08b0*/ 	.word	0x0000d6f0


	//   ....[66]....
        /*08b4*/ 	.word	0x0000d700


	//   ....[67]....
        /*08b8*/ 	.word	0x0000d710


	//   ....[68]....
        /*08bc*/ 	.word	0x0000d720


	//   ....[69]....
        /*08c0*/ 	.word	0x0000d730


	//   ....[70]....
        /*08c4*/ 	.word	0x0000d740


	//   ....[71]....
        /*08c8*/ 	.word	0x0000d750


	//   ....[72]....
        /*08cc*/ 	.word	0x0000d760


	//   ....[73]....
        /*08d0*/ 	.word	0x0000d770


	//   ....[74]....
        /*08d4*/ 	.word	0x0000d780


	//   ....[75]....
        /*08d8*/ 	.word	0x0000d790


	//   ....[76]....
        /*08dc*/ 	.word	0x0000d7a0


	//   ....[77]....
        /*08e0*/ 	.word	0x0000d7b0


	//   ....[78]....
        /*08e4*/ 	.word	0x0000d7c0


	//   ....[79]....
        /*08e8*/ 	.word	0x0000d7d0


	//   ....[80]....
        /*08ec*/ 	.word	0x0000d7e0


	//   ....[81]....
        /*08f0*/ 	.word	0x0000d7f0


	//   ....[82]....
        /*08f4*/ 	.word	0x0000d800


	//   ....[83]....
        /*08f8*/ 	.word	0x0000d810


	//   ....[84]....
        /*08fc*/ 	.word	0x0000d820


	//   ....[85]....
        /*0900*/ 	.word	0x0000d840


	//   ....[86]....
        /*0904*/ 	.word	0x0000d850


	//   ....[87]....
        /*0908*/ 	.word	0x0000d860


	//   ....[88]....
        /*090c*/ 	.word	0x0000d870


	//   ....[89]....
        /*0910*/ 	.word	0x0000d880


	//   ....[90]....
        /*0914*/ 	.word	0x0000d890


	//   ....[91]....
        /*0918*/ 	.word	0x0000d8a0


	//   ....[92]....
        /*091c*/ 	.word	0x0000d8c0


	//   ....[93]....
        /*0920*/ 	.word	0x0000d8d0


	//   ....[94]....
        /*0924*/ 	.word	0x0000d900


	//   ....[95]....
        /*0928*/ 	.word	0x0000d910


	//   ....[96]....
        /*092c*/ 	.word	0x0000d920


	//   ....[97]....
        /*0930*/ 	.word	0x0000d930


	//   ....[98]....
        /*0934*/ 	.word	0x0000d940


	//   ....[99]....
        /*0938*/ 	.word	0x0000d950


	//   ....[100]....
        /*093c*/ 	.word	0x0000d960


	//   ....[101]....
        /*0940*/ 	.word	0x0000d970


	//   ....[102]....
        /*0944*/ 	.word	0x0000d980


	//   ....[103]....
        /*0948*/ 	.word	0x0000d990


	//   ....[104]....
        /*094c*/ 	.word	0x0000d9a0


	//   ....[105]....
        /*0950*/ 	.word	0x0000d9b0


	//   ....[106]....
        /*0954*/ 	.word	0x0000d9e0


	//   ....[107]....
        /*0958*/ 	.word	0x0000d9f0


	//   ....[108]....
        /*095c*/ 	.word	0x0000da00


	//   ....[109]....
        /*0960*/ 	.word	0x0000da10


	//   ....[110]....
        /*0964*/ 	.word	0x0000da20


	//   ....[111]....
        /*0968*/ 	.word	0x0000da50


	//   ....[112]....
        /*096c*/ 	.word	0x0000da70


	//   ....[113]....
        /*0970*/ 	.word	0x0000da80


	//   ....[114]....
        /*0974*/ 	.word	0x0000da90


	//   ....[115]....
        /*0978*/ 	.word	0x0000dab0


	//   ....[116]....
        /*097c*/ 	.word	0x0000dad0


	//   ....[117]....
        /*0980*/ 	.word	0x0000dae0


	//   ....[118]....
        /*0984*/ 	.word	0x0000daf0


	//   ....[119]....
        /*0988*/ 	.word	0x0000db00


	//   ....[120]....
        /*098c*/ 	.word	0x0000db10


	//   ....[121]....
        /*0990*/ 	.word	0x0000db20


	//   ....[122]....
        /*0994*/ 	.word	0x0000db50


	//   ....[123]....
        /*0998*/ 	.word	0x0000db60


	//   ....[124]....
        /*099c*/ 	.word	0x0000db80


	//   ....[125]....
        /*09a0*/ 	.word	0x0000dba0


	//   ....[126]....
        /*09a4*/ 	.word	0x0000dbb0


	//   ....[127]....
        /*09a8*/ 	.word	0x0000dbe0


	//   ....[128]....
        /*09ac*/ 	.word	0x0000dc10


	//   ....[129]....
        /*09b0*/ 	.word	0x0000dc20


	//   ....[130]....
        /*09b4*/ 	.word	0x0000dc30


	//   ....[131]....
        /*09b8*/ 	.word	0x0000dc40


	//   ....[132]....
        /*09bc*/ 	.word	0x0000dc50


	//   ....[133]....
        /*09c0*/ 	.word	0x0000dc60


	//   ....[134]....
        /*09c4*/ 	.word	0x0000dc80


	//   ....[135]....
        /*09c8*/ 	.word	0x0000dc90


	//   ....[136]....
        /*09cc*/ 	.word	0x0000dca0


	//   ....[137]....
        /*09d0*/ 	.word	0x0000dcb0


	//   ....[138]....
        /*09d4*/ 	.word	0x0000dcd0


	//   ....[139]....
        /*09d8*/ 	.word	0x0000dd00


	//   ....[140]....
        /*09dc*/ 	.word	0x0000dd30


	//   ....[141]....
        /*09e0*/ 	.word	0x0000dd50


	//   ....[142]....
        /*09e4*/ 	.word	0x0000dd80


	//   ....[143]....
        /*09e8*/ 	.word	0x0000ddb0


	//   ....[144]....
        /*09ec*/ 	.word	0x0000dde0


	//   ....[145]....
        /*09f0*/ 	.word	0x0000ddf0


	//   ....[146]....
        /*09f4*/ 	.word	0x0000de10


	//   ....[147]....
        /*09f8*/ 	.word	0x0000de40


	//   ....[148]....
        /*09fc*/ 	.word	0x0000de70


	//   ....[149]....
        /*0a00*/ 	.word	0x0000dea0


	//   ....[150]....
        /*0a04*/ 	.word	0x0000ded0


	//   ....[151]....
        /*0a08*/ 	.word	0x0000df00


	//   ....[152]....
        /*0a0c*/ 	.word	0x0000df30


	//   ....[153]....
        /*0a10*/ 	.word	0x0000df60


	//   ....[154]....
        /*0a14*/ 	.word	0x0000df90


	//   ....[155]....
        /*0a18*/ 	.word	0x0000dfc0


	//   ....[156]....
        /*0a1c*/ 	.word	0x0000eec0


	//   ....[157]....
        /*0a20*/ 	.word	0x0000eed0


	//   ....[158]....
        /*0a24*/ 	.word	0x0000eee0


	//   ....[159]....
        /*0a28*/ 	.word	0x0000eef0


	//   ....[160]....
        /*0a2c*/ 	.word	0x0000f9a0


	//   ....[161]....
        /*0a30*/ 	.word	0x0000f9c0


	//   ....[162]....
        /*0a34*/ 	.word	0x0000fb60


	//   ....[163]....
        /*0a38*/ 	.word	0x0000fb80


	//   ....[164]....
        /*0a3c*/ 	.word	0x0000fcc0


	//   ....[165]....
        /*0a40*/ 	.word	0x0000fce0


	//   ....[166]....
        /*0a44*/ 	.word	0x0000fe30


	//   ....[167]....
        /*0a48*/ 	.word	0x0000fe50


	//   ....[168]....
        /*0a4c*/ 	.word	0x00010430


	//   ....[169]....
        /*0a50*/ 	.word	0x00010470


	//   ....[170]....
        /*0a54*/ 	.word	0x00010f40


	//   ....[171]....
        /*0a58*/ 	.word	0x00010f50


	//   ....[172]....
        /*0a5c*/ 	.word	0x00012150


	//   ....[173]....
        /*0a60*/ 	.word	0x00012180


	//   ....[174]....
        /*0a64*/ 	.word	0x000122f0


	//   ....[175]....
        /*0a68*/ 	.word	0x00012310


	//   ....[176]....
        /*0a6c*/ 	.word	0x00012450


	//   ....[177]....
        /*0a70*/ 	.word	0x00012470


	//   ....[178]....
        /*0a74*/ 	.word	0x000125c0


	//   ....[179]....
        /*0a78*/ 	.word	0x000125e0


	//   ....[180]....
        /*0a7c*/ 	.word	0x000127b0


	//   ....[181]....
        /*0a80*/ 	.word	0x000129e0


	//   ....[182]....
        /*0a84*/ 	.word	0x00012a20


	//   ....[183]....
        /*0a88*/ 	.word	0x00012a60


	//   ....[184]....
        /*0a8c*/ 	.word	0x00012a90


	//   ....[185]....
        /*0a90*/ 	.word	0x00012ac0


	//   ....[186]....
        /*0a94*/ 	.word	0x00012af0


	//   ....[187]....
        /*0a98*/ 	.word	0x00012c80


	//   ....[188]....
        /*0a9c*/ 	.word	0x00012cb0


	//   ....[189]....
        /*0aa0*/ 	.word	0x00012cf0


	//   ....[190]....
        /*0aa4*/ 	.word	0x00012d20


	//   ....[191]....
        /*0aa8*/ 	.word	0x00012d50


	//   ....[192]....
        /*0aac*/ 	.word	0x00012d80


	//   ....[193]....
        /*0ab0*/ 	.word	0x00012e20


	//   ....[194]....
        /*0ab4*/ 	.word	0x00012e70


	//   ....[195]....
        /*0ab8*/ 	.word	0x00012e80


	//   ....[196]....
        /*0abc*/ 	.word	0x00012ec0


	//   ....[197]....
        /*0ac0*/ 	.word	0x00014c40


	//   ....[198]....
        /*0ac4*/ 	.word	0x000158b0


	//   ....[199]....
        /*0ac8*/ 	.word	0x000158c0


	//   ....[200]....
        /*0acc*/ 	.word	0x000158e0


	//   ....[201]....
        /*0ad0*/ 	.word	0x00015920


	//   ....[202]....
        /*0ad4*/ 	.word	0x00015a30


	//   ....[203]....
        /*0ad8*/ 	.word	0x00015a40


	//   ....[204]....
        /*0adc*/ 	.word	0x00015ad0


	//   ....[205]....
        /*0ae0*/ 	.word	0x00015ae0


	//   ....[206]....
        /*0ae4*/ 	.word	0x00015b70


	//   ....[207]....
        /*0ae8*/ 	.word	0x00015b80


	//   ....[208]....
        /*0aec*/ 	.word	0x00015c10


	//   ....[209]....
        /*0af0*/ 	.word	0x00015c20


	//   ....[210]....
        /*0af4*/ 	.word	0x00015cb0


	//   ....[211]....
        /*0af8*/ 	.word	0x00015cc0


	//   ....[212]....
        /*0afc*/ 	.word	0x00015cd0


	//   ....[213]....
        /*0b00*/ 	.word	0x00015ce0


	//   ....[214]....
        /*0b04*/ 	.word	0x00018520


	//   ....[215]....
        /*0b08*/ 	.word	0x00018580


	//   ....[216]....
        /*0b0c*/ 	.word	0x000185b0


	//   ....[217]....
        /*0b10*/ 	.word	0x000185e0


	//   ....[218]....
        /*0b14*/ 	.word	0x00018610


	//   ....[219]....
        /*0b18*/ 	.word	0x00018640


	//   ....[220]....
        /*0b1c*/ 	.word	0x00018670


	//   ....[221]....
        /*0b20*/ 	.word	0x00018680


	//   ....[222]....
        /*0b24*/ 	.word	0x000187f0


	//   ....[223]....
        /*0b28*/ 	.word	0x00018820


	//   ....[224]....
        /*0b2c*/ 	.word	0x00018850


	//   ....[225]....
        /*0b30*/ 	.word	0x00018880


	//   ....[226]....
        /*0b34*/ 	.word	0x000188b0


	//   ....[227]....
        /*0b38*/ 	.word	0x000188e0


	//   ....[228]....
        /*0b3c*/ 	.word	0x00018960


	//   ....[229]....
        /*0b40*/ 	.word	0x000189a0


	//   ....[230]....
        /*0b44*/ 	.word	0x000189c0


	//   ....[231]....
        /*0b48*/ 	.word	0x00018a00


	//   ....[232]....
        /*0b4c*/ 	.word	0x000194e0


	//   ....[233]....
        /*0b50*/ 	.word	0x00019ae0


	//   ....[234]....
        /*0b54*/ 	.word	0x00019cc0


	//   ....[235]....
        /*0b58*/ 	.word	0x00019d30


	//   ....[236]....
        /*0b5c*/ 	.word	0x00019d90


	//   ....[237]....
        /*0b60*/ 	.word	0x00019e30


	//   ....[238]....
        /*0b64*/ 	.word	0x00019ef0


	//   ....[239]....
        /*0b68*/ 	.word	0x0001a000


	//   ....[240]....
        /*0b6c*/ 	.word	0x0001a060


	//   ....[241]....
        /*0b70*/ 	.word	0x0001a160


	//   ....[242]....
        /*0b74*/ 	.word	0x0001a1c0


	//   ....[243]....
        /*0b78*/ 	.word	0x0001a2c0


	//   ....[244]....
        /*0b7c*/ 	.word	0x0001a320


	//   ....[245]....
        /*0b80*/ 	.word	0x0001a420


	//   ....[246]....
        /*0b84*/ 	.word	0x0001a480


	//   ....[247]....
        /*0b88*/ 	.word	0x0001a560


	//   ....[248]....
        /*0b8c*/ 	.word	0x0001a5e0


	//   ....[249]....
        /*0b90*/ 	.word	0x0001a6c0


	//   ....[250]....
        /*0b94*/ 	.word	0x0001aa10


	//----- nvinfo : EIATTR_REG_RECONFIG
	.align		4
.L_547:
        /*0b98*/ 	.byte	0x01, 0x54
	.zero		2


	//----- nvinfo : EIATTR_SYSCALL_OFFSETS
	.align		4
        /*0b9c*/ 	.byte	0x04, 0x46
        /*0b9e*/ 	.short	(.L_549 - .L_548)


	//   ....[0]....
.L_548:
        /*0ba0*/ 	.word	0x000020f0


	//   ....[1]....
        /*0ba4*/ 	.word	0x000146b0


	//   ....[2]....
        /*0ba8*/ 	.word	0x00014810


	//   ....[3]....
        /*0bac*/ 	.word	0x00014970


	//   ....[4]....
        /*0bb0*/ 	.word	0x00014ab0


	//   ....[5]....
        /*0bb4*/ 	.word	0x000154e0


	//----- nvinfo : EIATTR_MBARRIER_INSTR_OFFSETS
	.align		4
.L_549:
        /*0bb8*/ 	.byte	0x04, 0x39
        /*0bba*/ 	.short	(.L_551 - .L_550)


	//   ....[0]....
.L_550:
        /*0bbc*/ 	.word	0x00000270
        /*0bc0*/ 	.word	0x000000ff
        /*0bc4*/ 	.word	0x00038800
        /*0bc8*/ 	.short	0x0100
        /*0bca*/ 	.byte	0x08
	.zero		1


	//   ....[1]....
        /*0bcc*/ 	.word	0x00000280
        /*0bd0*/ 	.word	0x000000ff
        /*0bd4*/ 	.word	0x00038820
        /*0bd8*/ 	.short	0x0100
        /*0bda*/ 	.byte	0x08
	.zero		1


	//   ....[2]....
        /*0bdc*/ 	.word	0x00000370
        /*0be0*/ 	.word	0x000000ff
        /*0be4*/ 	.word	0x00038830
        /*0be8*/ 	.short	0x0100
        /*0bea*/ 	.byte	0x08
	.zero		1


	//   ....[3]....
        /*0bec*/ 	.word	0x00000380
        /*0bf0*/ 	.word	0x000000ff
        /*0bf4*/ 	.word	0x00038840
        /*0bf8*/ 	.short	0x0100
        /*0bfa*/ 	.byte	0x08
	.zero		1


	//   ....[4]....
        /*0bfc*/ 	.word	0x00000390
        /*0c00*/ 	.word	0x000000ff
        /*0c04*/ 	.word	0x00038838
        /*0c08*/ 	.short	0x0100
        /*0c0a*/ 	.byte	0x08
	.zero		1


	//   ....[5]....
        /*0c0c*/ 	.word	0x000003a0
        /*0c10*/ 	.word	0x000000ff
        /*0c14*/ 	.word	0x00038848
        /*0c18*/ 	.short	0x0100
        /*0c1a*/ 	.byte	0x08
	.zero		1


	//   ....[6]....
        /*0c1c*/ 	.word	0x000004d0
        /*0c20*/ 	.word	0x000000ff
        /*0c24*/ 	.word	0x00038850
        /*0c28*/ 	.short	0x0100
        /*0c2a*/ 	.byte	0x08
	.zero		1


	//   ....[7]....
        /*0c2c*/ 	.word	0x000004e0
        /*0c30*/ 	.word	0x000000ff
        /*0c34*/ 	.word	0x00038860
        /*0c38*/ 	.short	0x0100
        /*0c3a*/ 	.byte	0x08
	.zero		1


	//   ....[8]....
        /*0c3c*/ 	.word	0x000004f0
        /*0c40*/ 	.word	0x000000ff
        /*0c44*/ 	.word	0x00038858
        /*0c48*/ 	.short	0x0100
        /*0c4a*/ 	.byte	0x08
	.zero		1


	//   ....[9]....
        /*0c4c*/ 	.word	0x00000500
        /*0c50*/ 	.word	0x000000ff
        /*0c54*/ 	.word	0x00038868
        /*0c58*/ 	.short	0x0100
        /*0c5a*/ 	.byte	0x08
	.zero		1


	//   ....[10]....
        /*0c5c*/ 	.word	0x000005f0
        /*0c60*/ 	.word	0x000000ff
        /*0c64*/ 	.word	0x00038870
        /*0c68*/ 	.short	0x0100
        /*0c6a*/ 	.byte	0x06
	.zero		1


	//   ....[11]....
        /*0c6c*/ 	.word	0x00000600
        /*0c70*/ 	.word	0x000000ff
        /*0c74*/ 	.word	0x00038880
        /*0c78*/ 	.short	0x0100
        /*0c7a*/ 	.byte	0x06
	.zero		1


	//   ....[12]....
        /*0c7c*/ 	.word	0x00000610
        /*0c80*/ 	.word	0x000000ff
        /*0c84*/ 	.word	0x00038878
        /*0c88*/ 	.short	0x0100
        /*0c8a*/ 	.byte	0x06
	.zero		1


	//   ....[13]....
        /*0c8c*/ 	.word	0x00000620
        /*0c90*/ 	.word	0x000000ff
        /*0c94*/ 	.word	0x00038888
        /*0c98*/ 	.short	0x0100
        /*0c9a*/ 	.byte	0x06
	.zero		1


	//   ....[14]....
        /*0c9c*/ 	.word	0x00000750
        /*0ca0*/ 	.word	0x000000ff
        /*0ca4*/ 	.word	0x00038890
        /*0ca8*/ 	.short	0x0100
        /*0caa*/ 	.byte	0x08
	.zero		1


	//   ....[15]....
        /*0cac*/ 	.word	0x00000760
        /*0cb0*/ 	.word	0x000000ff
        /*0cb4*/ 	.word	0x000388a0
        /*0cb8*/ 	.short	0x0100
        /*0cba*/ 	.byte	0x08
	.zero		1


	//   ....[16]....
        /*0cbc*/ 	.word	0x00000770
        /*0cc0*/ 	.word	0x000000ff
        /*0cc4*/ 	.word	0x00038898
        /*0cc8*/ 	.short	0x0100
        /*0cca*/ 	.byte	0x08
	.zero		1


	//   ....[17]....
        /*0ccc*/ 	.word	0x00000780
        /*0cd0*/ 	.word	0x000000ff
        /*0cd4*/ 	.word	0x000388a8
        /*0cd8*/ 	.short	0x0100
        /*0cda*/ 	.byte	0x08
	.zero		1


	//   ....[18]....
        /*0cdc*/ 	.word	0x000008b0
        /*0ce0*/ 	.word	0x000000ff
        /*0ce4*/ 	.word	0x000388b0
        /*0ce8*/ 	.short	0x0100
        /*0cea*/ 	.byte	0x08
	.zero		1


	//   ....[19]....
        /*0cec*/ 	.word	0x000008c0
        /*0cf0*/ 	.word	0x000000ff
        /*0cf4*/ 	.word	0x000388c0
        /*0cf8*/ 	.short	0x0100
        /*0cfa*/ 	.byte	0x08
	.zero		1


	//   ....[20]....
        /*0cfc*/ 	.word	0x000008d0
        /*0d00*/ 	.word	0x000000ff
        /*0d04*/ 	.word	0x000388b8
        /*0d08*/ 	.short	0x0100
        /*0d0a*/ 	.byte	0x08
	.zero		1


	//   ....[21]....
        /*0d0c*/ 	.word	0x000008e0
        /*0d10*/ 	.word	0x000000ff
        /*0d14*/ 	.word	0x000388c8
        /*0d18*/ 	.short	0x0100
        /*0d1a*/ 	.byte	0x08
	.zero		1


	//   ....[22]....
        /*0d1c*/ 	.word	0x00002340
        /*0d20*/ 	.word	0x000000ff
        /*0d24*/ 	.word	0x00038800
        /*0d28*/ 	.short	0x010a
        /*0d2a*/ 	.byte	0x29
	.zero		1


	//   ....[23]....
        /*0d2c*/ 	.word	0x00002400
        /*0d30*/ 	.word	0x00000002
        /*0d34*/ 	.word	0x00038830
        /*0d38*/ 	.short	0x010a
        /*0d3a*/ 	.byte	0x3f
	.zero		1


	//   ....[24]....
        /*0d3c*/ 	.word	0x00002460
        /*0d40*/ 	.word	0x00000002
        /*0d44*/ 	.word	0x00038830
        /*0d48*/ 	.short	0x010a
        /*0d4a*/ 	.byte	0x3f
	.zero		1


	//   ....[25]....
        /*0d4c*/ 	.word	0x00003170
        /*0d50*/ 	.word	0x00000002
        /*0d54*/ 	.word	0x00000000
        /*0d58*/ 	.short	0x0101
        /*0d5a*/ 	.byte	0x3f
	.zero		1


	//   ....[26]....
        /*0d5c*/ 	.word	0x00005690
        /*0d60*/ 	.word	0x000000ff
        /*0d64*/ 	.word	0x00038830
        /*0d68*/ 	.short	0x010a
        /*0d6a*/ 	.byte	0x06
	.zero		1


	//   ....[27]....
        /*0d6c*/ 	.word	0x000056d0
        /*0d70*/ 	.word	0x000000ff
        /*0d74*/ 	.word	0x00038830
        /*0d78*/ 	.short	0x010a
        /*0d7a*/ 	.byte	0x06
	.zero		1


	//   ....[28]....
        /*0d7c*/ 	.word	0x00005a40
        /*0d80*/ 	.word	0x000000ff
        /*0d84*/ 	.word	0x00038850
        /*0d88*/ 	.short	0x010a
        /*0d8a*/ 	.byte	0x06
	.zero		1


	//   ....[29]....
        /*0d8c*/ 	.word	0x00005a80
        /*0d90*/ 	.word	0x000000ff
        /*0d94*/ 	.word	0x00038850
        /*0d98*/ 	.short	0x010a
        /*0d9a*/ 	.byte	0x06
	.zero		1


	//   ....[30]....
        /*0d9c*/ 	.word	0x00007b50
        /*0da0*/ 	.word	0x000000cf
        /*0da4*/ 	.word	0x00000000
        /*0da8*/ 	.short	0x0101
        /*0daa*/ 	.byte	0x3f
	.zero		1


	//   ....[31]....
        /*0dac*/ 	.word	0x000080a0
        /*0db0*/ 	.word	0x000000ff
        /*0db4*/ 	.word	0x00000000
        /*0db8*/ 	.short	0x0101
        /*0dba*/ 	.byte	0x06
	.zero		1


	//   ....[32]....
        /*0dbc*/ 	.word	0x00008bf0
        /*0dc0*/ 	.word	0x000000ff
        /*0dc4*/ 	.word	0x00038830
        /*0dc8*/ 	.short	0x010a
        /*0dca*/ 	.byte	0x06
	.zero		1


	//   ....[33]....
        /*0dcc*/ 	.word	0x00008c30
        /*0dd0*/ 	.word	0x000000ff
        /*0dd4*/ 	.word	0x00038830
        /*0dd8*/ 	.short	0x010a
        /*0dda*/ 	.byte	0x06
	.zero		1


	//   ....[34]....
        /*0ddc*/ 	.word	0x00008f70
        /*0de0*/ 	.word	0x000000ff
        /*0de4*/ 	.word	0x00038850
        /*0de8*/ 	.short	0x010a
        /*0dea*/ 	.byte	0x06
	.zero		1


	//   ....[35]....
        /*0dec*/ 	.word	0x00008fb0
        /*0df0*/ 	.word	0x000000ff
        /*0df4*/ 	.word	0x00038850
        /*0df8*/ 	.short	0x010a
        /*0dfa*/ 	.byte	0x06
	.zero		1


	//   ....[36]....
        /*0dfc*/ 	.word	0x0000aaf0
        /*0e00*/ 	.word	0x000000cf
        /*0e04*/ 	.word	0x00000000
        /*0e08*/ 	.short	0x0101
        /*0e0a*/ 	.byte	0x3f
	.zero		1


	//   ....[37]....
        /*0e0c*/ 	.word	0x0000ac80
        /*0e10*/ 	.word	0x000000ff
        /*0e14*/ 	.word	0x00000000
        /*0e18*/ 	.short	0x0101
        /*0e1a*/ 	.byte	0x06
	.zero		1


	//   ....[38]....
        /*0e1c*/ 	.word	0x0000b6e0
        /*0e20*/ 	.word	0x000000ff
        /*0e24*/ 	.word	0x00038850
        /*0e28*/ 	.short	0x010a
        /*0e2a*/ 	.byte	0x05
	.zero		1


	//   ....[39]....
        /*0e2c*/ 	.word	0x0000b720
        /*0e30*/ 	.word	0x000000ff
        /*0e34*/ 	.word	0x00038850
        /*0e38*/ 	.short	0x010a
        /*0e3a*/ 	.byte	0x05
	.zero		1


	//   ....[40]....
        /*0e3c*/ 	.word	0x0000bcc0
        /*0e40*/ 	.word	0x000000ff
        /*0e44*/ 	.word	0x00000000
        /*0e48*/ 	.short	0x0101
        /*0e4a*/ 	.byte	0x04
	.zero		1


	//   ....[41]....
        /*0e4c*/ 	.word	0x0000f990
        /*0e50*/ 	.word	0x000000ff
        /*0e54*/ 	.word	0x00000000
        /*0e58*/ 	.short	0x0101
        /*0e5a*/ 	.byte	0x08
	.zero		1


	//   ....[42]....
        /*0e5c*/ 	.word	0x000101f0
        /*0e60*/ 	.word	0x000000ff
        /*0e64*/ 	.word	0x00000000
        /*0e68*/ 	.short	0x0101
        /*0e6a*/ 	.byte	0x08
	.zero		1


	//   ....[43]....
        /*0e6c*/ 	.word	0x00014eb0
        /*0e70*/ 	.word	0x00000002
        /*0e74*/ 	.word	0x00038880
        /*0e78*/ 	.short	0x010a
        /*0e7a*/ 	.byte	0x3f
	.zero		1


	//   ....[44]....
        /*0e7c*/ 	.word	0x000150c0
        /*0e80*/ 	.word	0x00000002
        /*0e84*/ 	.word	0x00038840
        /*0e88*/ 	.short	0x010a
        /*0e8a*/ 	.byte	0x3f
	.zero		1


	//   ....[45]....
        /*0e8c*/ 	.word	0x00015e10
        /*0e90*/ 	.word	0x00000011
        /*0e94*/ 	.word	0x00038800
        /*0e98*/ 	.short	0x0107
        /*0e9a*/ 	.byte	0x3f
	.zero		1


	//   ....[46]....
        /*0e9c*/ 	.word	0x00015f10
        /*0ea0*/ 	.word	0x00000011
        /*0ea4*/ 	.word	0x00038800
        /*0ea8*/ 	.short	0x0101
        /*0eaa*/ 	.byte	0x3f
	.zero		1


	//   ....[47]....
        /*0eac*/ 	.word	0x00015f30
        /*0eb0*/ 	.word	0x00000011
        /*0eb4*/ 	.word	0x00038820
        /*0eb8*/ 	.short	0x010a
        /*0eba*/ 	.byte	0x3f
	.zero		1


	//   ....[48]....
        /*0ebc*/ 	.word	0x00016250
        /*0ec0*/ 	.word	0x00000006
        /*0ec4*/ 	.word	0x00038880
        /*0ec8*/ 	.short	0x010a
        /*0eca*/ 	.byte	0x3f
	.zero		1


	//   ....[49]....
        /*0ecc*/ 	.word	0x000165b0
        /*0ed0*/ 	.word	0x00000006
        /*0ed4*/ 	.word	0x00038840
        /*0ed8*/ 	.short	0x010a
        /*0eda*/ 	.byte	0x3f
	.zero		1


	//   ....[50]....
        /*0edc*/ 	.word	0x00016970
        /*0ee0*/ 	.word	0x00000013
        /*0ee4*/ 	.word	0x00038870
        /*0ee8*/ 	.short	0x010a
        /*0eea*/ 	.byte	0x3f
	.zero		1


	//   ....[51]....
        /*0eec*/ 	.word	0x000169e0
        /*0ef0*/ 	.word	0x00000013
        /*0ef4*/ 	.word	0x00038860
        /*0ef8*/ 	.short	0x010a
        /*0efa*/ 	.byte	0x3f
	.zero		1


	//   ....[52]....
        /*0efc*/ 	.word	0x00017470
        /*0f00*/ 	.word	0x00000013
        /*0f04*/ 	.word	0x00038850
        /*0f08*/ 	.short	0x0101
        /*0f0a*/ 	.byte	0x3f
	.zero		1


	//   ....[53]....
        /*0f0c*/ 	.word	0x000174f0
        /*0f10*/ 	.word	0x00000013
        /*0f14*/ 	.word	0x00000000
        /*0f18*/ 	.short	0x0101
        /*0f1a*/ 	.byte	0x3f
	.zero		1


	//   ....[54]....
        /*0f1c*/ 	.word	0x00017730
        /*0f20*/ 	.word	0x00000002
        /*0f24*/ 	.word	0x00038870
        /*0f28*/ 	.short	0x010a
        /*0f2a*/ 	.byte	0x3f
	.zero		1


	//   ....[55]....
        /*0f2c*/ 	.word	0x000177a0
        /*0f30*/ 	.word	0x00000002
        /*0f34*/ 	.word	0x00038860
        /*0f38*/ 	.short	0x010a
        /*0f3a*/ 	.byte	0x3f
	.zero		1


	//   ....[56]....
        /*0f3c*/ 	.word	0x00018230
        /*0f40*/ 	.word	0x00000002
        /*0f44*/ 	.word	0x00038850
        /*0f48*/ 	.short	0x0101
        /*0f4a*/ 	.byte	0x3f
	.zero		1


	//   ....[57]....
        /*0f4c*/ 	.word	0x00018280
        /*0f50*/ 	.word	0x00000002
        /*0f54*/ 	.word	0x00000000
        /*0f58*/ 	.short	0x0101
        /*0f5a*/ 	.byte	0x3f
	.zero		1


	//   ....[58]....
        /*0f5c*/ 	.word	0x00019460
        /*0f60*/ 	.word	0x00000000
        /*0f64*/ 	.word	0x00038820
        /*0f68*/ 	.short	0x010a
        /*0f6a*/ 	.byte	0x3f
	.zero		1


	//   ....[59]....
        /*0f6c*/ 	.word	0x00019620
        /*0f70*/ 	.word	0x00000006
        /*0f74*/ 	.word	0x00000000
        /*0f78*/ 	.short	0x010a
        /*0f7a*/ 	.byte	0x3f
	.zero		1


	//   ....[60]....
        /*0f7c*/ 	.word	0x00019690
        /*0f80*/ 	.word	0x00000007
        /*0f84*/ 	.word	0x00000000
        /*0f88*/ 	.short	0x010a
        /*0f8a*/ 	.byte	0x3f
	.zero		1


	//   ....[61]....
        /*0f8c*/ 	.word	0x000196f0
        /*0f90*/ 	.word	0x00000004
        /*0f94*/ 	.word	0x00038860
        /*0f98*/ 	.short	0x010a
        /*0f9a*/ 	.byte	0x3f
	.zero		1


	//   ....[62]....
        /*0f9c*/ 	.word	0x00019740
        /*0fa0*/ 	.word	0x00000003
        /*0fa4*/ 	.word	0x00038860
        /*0fa8*/ 	.short	0x010a
        /*0faa*/ 	.byte	0x3f
	.zero		1


	//   ....[63]....
        /*0fac*/ 	.word	0x00019780
        /*0fb0*/ 	.word	0x00000004
        /*0fb4*/ 	.word	0x00038880
        /*0fb8*/ 	.short	0x010a
        /*0fba*/ 	.byte	0x3f
	.zero		1


	//   ....[64]....
        /*0fbc*/ 	.word	0x000197a0
        /*0fc0*/ 	.word	0x00000003
        /*0fc4*/ 	.word	0x00038880
        /*0fc8*/ 	.short	0x010a
        /*0fca*/ 	.byte	0x3f
	.zero		1


	//   ....[65]....
        /*0fcc*/ 	.word	0x00019810
        /*0fd0*/ 	.word	0x00000003
        /*0fd4*/ 	.word	0x00038800
        /*0fd8*/ 	.short	0x010a
        /*0fda*/ 	.byte	0x3f
	.zero		1


	//   ....[66]....
        /*0fdc*/ 	.word	0x00019860
        /*0fe0*/ 	.word	0x00000002
        /*0fe4*/ 	.word	0x00038830
        /*0fe8*/ 	.short	0x010a
        /*0fea*/ 	.byte	0x3f
	.zero		1


	//   ....[67]....
        /*0fec*/ 	.word	0x000198c0
        /*0ff0*/ 	.word	0x00000007
        /*0ff4*/ 	.word	0x00038830
        /*0ff8*/ 	.short	0x010a
        /*0ffa*/ 	.byte	0x3f
	.zero		1


	//   ....[68]....
        /*0ffc*/ 	.word	0x00019920
        /*1000*/ 	.word	0x00000007
        /*1004*/ 	.word	0x00038850
        /*1008*/ 	.short	0x010a
        /*100a*/ 	.byte	0x3f
	.zero		1


	//   ....[69]....
        /*100c*/ 	.word	0x00019980
        /*1010*/ 	.word	0x00000007
        /*1014*/ 	.word	0x00038830
        /*1018*/ 	.short	0x010a
        /*101a*/ 	.byte	0x3f
	.zero		1


	//   ....[70]....
        /*101c*/ 	.word	0x000199e0
        /*1020*/ 	.word	0x00000007
        /*1024*/ 	.word	0x00038850
        /*1028*/ 	.short	0x010a
        /*102a*/ 	.byte	0x3f
	.zero		1


	//   ....[71]....
        /*102c*/ 	.word	0x00019a40
        /*1030*/ 	.word	0x00000005
        /*1034*/ 	.word	0x00038850
        /*1038*/ 	.short	0x010a
        /*103a*/ 	.byte	0x3f
	.zero		1


	//   ....[72]....
        /*103c*/ 	.word	0x00019b90
        /*1040*/ 	.word	0x00000002
        /*1044*/ 	.word	0x00038880
        /*1048*/ 	.short	0x010a
        /*104a*/ 	.byte	0x3f
	.zero		1


	//   ....[73]....
        /*104c*/ 	.word	0x00019be0
        /*1050*/ 	.word	0x00000002
        /*1054*/ 	.word	0x00038840
        /*1058*/ 	.short	0x010a
        /*105a*/ 	.byte	0x3f
	.zero		1


	//   ....[74]....
        /*105c*/ 	.word	0x0001a700
        /*1060*/ 	.word	0x00000011
        /*1064*/ 	.word	0x00038820
        /*1068*/ 	.short	0x010a
        /*106a*/ 	.byte	0x3f
	.zero		1


	//   ....[75]....
        /*106c*/ 	.word	0x0001a750
        /*1070*/ 	.word	0x00000006
        /*1074*/ 	.word	0x00038880
        /*1078*/ 	.short	0x010a
        /*107a*/ 	.byte	0x3f
	.zero		1


	//   ....[76]....
        /*107c*/ 	.word	0x0001a7a0
        /*1080*/ 	.word	0x00000006
        /*1084*/ 	.word	0x00038840
        /*1088*/ 	.short	0x010a
        /*108a*/ 	.byte	0x3f
	.zero		1


	//   ....[77]....
        /*108c*/ 	.word	0x0001a7f0
        /*1090*/ 	.word	0x00000013
        /*1094*/ 	.word	0x00038870
        /*1098*/ 	.short	0x010a
        /*109a*/ 	.byte	0x3f
	.zero		1


	//   ....[78]....
        /*109c*/ 	.word	0x0001a840
        /*10a0*/ 	.word	0x00000013
        /*10a4*/ 	.word	0x00038860
        /*10a8*/ 	.short	0x010a
        /*10aa*/ 	.byte	0x3f
	.zero		1


	//   ....[79]....
        /*10ac*/ 	.word	0x0001a890
        /*10b0*/ 	.word	0x00000002
        /*10b4*/ 	.word	0x00038870
        /*10b8*/ 	.short	0x010a
        /*10ba*/ 	.byte	0x3f
	.zero		1


	//   ....[80]....
        /*10bc*/ 	.word	0x0001a8e0
        /*10c0*/ 	.word	0x00000002
        /*10c4*/ 	.word	0x00038860
        /*10c8*/ 	.short	0x010a
        /*10ca*/ 	.byte	0x3f
	.zero		1


	//   ....[81]....
        /*10cc*/ 	.word	0x0001a930
        /*10d0*/ 	.word	0x00000000
        /*10d4*/ 	.word	0x00038820
        /*10d8*/ 	.short	0x010a
        /*10da*/ 	.byte	0x3f
	.zero		1


	//   ....[82]....
        /*10dc*/ 	.word	0x0001aad0
        /*10e0*/ 	.word	0x00000006
        /*10e4*/ 	.word	0x00000000
        /*10e8*/ 	.short	0x010a
        /*10ea*/ 	.byte	0x3f
	.zero		1


	//   ....[83]....
        /*10ec*/ 	.word	0x0001ab20
        /*10f0*/ 	.word	0x00000007
        /*10f4*/ 	.word	0x00000000
        /*10f8*/ 	.short	0x010a
        /*10fa*/ 	.byte	0x3f
	.zero		1


	//   ....[84]....
        /*10fc*/ 	.word	0x0001ab70
        /*1100*/ 	.word	0x00000004
        /*1104*/ 	.word	0x00038860
        /*1108*/ 	.short	0x010a
        /*110a*/ 	.byte	0x3f
	.zero		1


	//   ....[85]....
        /*110c*/ 	.word	0x0001abc0
        /*1110*/ 	.word	0x00000003
        /*1114*/ 	.word	0x00038860
        /*1118*/ 	.short	0x010a
        /*111a*/ 	.byte	0x3f
	.zero		1


	//   ....[86]....
        /*111c*/ 	.word	0x0001ac10
        /*1120*/ 	.word	0x00000004
        /*1124*/ 	.word	0x00038880
        /*1128*/ 	.short	0x010a
        /*112a*/ 	.byte	0x3f
	.zero		1


	//----- nvinfo : EIATTR_NUM_MBARRIERS
	.align		4
.L_551:
        /*112c*/ 	.byte	0x03, 0x38
        /*112e*/ 	.short	0x0016


	//----- nvinfo : EIATTR_EXIT_INSTR_OFFSETS
	.align		4
        /*1130*/ 	.byte	0x04, 0x1c
        /*1132*/ 	.short	(.L_553 - .L_552)


	//   ....[0]....
.L_552:
        /*1134*/ 	.word	0x00000a80


	//   ....[1]....
        /*1138*/ 	.word	0x00012760


	//   ....[2]....
        /*113c*/ 	.word	0x000197f0


	//----- nvinfo : EIATTR_MAX_THREADS
	.align		4
.L_553:
        /*1140*/ 	.byte	0x04, 0x05
        /*1142*/ 	.short	(.L_555 - .L_554)
.L_554:
        /*1144*/ 	.word	0x00000180
        /*1148*/ 	.word	0x00000001
        /*114c*/ 	.word	0x00000001


	//----- nvinfo : EIATTR_CRS_STACK_SIZE
	.align		4
.L_555:
        /*1150*/ 	.byte	0x04, 0x1e
        /*1152*/ 	.short	(.L_557 - .L_556)
.L_556:
        /*1154*/ 	.word	0x00000000


	//----- nvinfo : EIATTR_CBANK_PARAM_SIZE
	.align		4
.L_557:
        /*1158*/ 	.byte	0x03, 0x19
        /*115a*/ 	.short	0x0af0


	//----- nvinfo : EIATTR_PARAM_CBANK
	.align		4
        /*115c*/ 	.byte	0x04, 0x0a
        /*115e*/ 	.short	(.L_559 - .L_558)
	.align		4
.L_558:
        /*1160*/ 	.word	index@(.nv.constant0._ZN7cutlass13device_kernelIN5flash11enable_sm90INS1_16FlashAttnFwdSm90INS1_25CollectiveMainloopFwdSm90ILi2EN4cute5tupleIJNS5_1CILi1EEES8_S8_EEENS6_IJNS7_ILi128EEESA_NS7_ILi256EEEEEELi256ENS_12float_e4m3_tEfNS_4arch4Sm90ELb1ELb0ELb1ELb1ELb0ELb0ELb0ELb1ELb1ELb1ELb1ELb0EEENS1_21CollectiveEpilogueFwdINS6_IJSA_SB_SA_EEES9_NS_10bfloat16_tESF_Li256ELb1ELb1ELb1ELb1EEENS1_36VarlenDynamicPersistentTileSchedulerILi128ELi128ELi256ELi128ELb1ELb1ELb1ELb1ELb1ELb1EEEEEEEEEvNT_6ParamsE)
        /*1164*/ 	.short	0x0210
        /*1166*/ 	.short	0x0af0


	//----- nvinfo : EIATTR_SW_WAR
	.align		4
.L_559:
        /*1168*/ 	.byte	0x04, 0x36
        /*116a*/ 	.short	(.L_561 - .L_560)
.L_560:
        /*116c*/ 	.word	0x00000008
.L_561:


//--------------------- .nv.info._ZN7cutlass13device_kernelIN5flash11enable_sm90INS1_16FlashAttnFwdSm90INS1_25CollectiveMainloopFwdSm90ILi2EN4cute5tupleIJNS5_1CILi1EEES8_S8_EEENS6_IJNS7_ILi128EEESA_NS7_ILi256EEEEEELi256ENS_12float_e4m3_tEfNS_4arch4Sm90ELb1ELb0ELb1ELb1ELb0ELb1ELb0ELb1ELb1ELb1ELb1ELb0EEENS1_21CollectiveEpilogueFwdINS6_IJSA_SB_SA_EEES9_NS_10bfloat16_tESF_Li256ELb1ELb1ELb1ELb1EEENS1_36VarlenDynamicPersistentTileSchedulerILi128ELi128ELi256ELi128ELb1ELb1ELb1ELb1ELb1ELb1EEEEEEEEEvNT_6ParamsE --------------------------
	.section	.nv.info._ZN7cutlass13device_kernelIN5flash11enable_sm90INS1_16FlashAttnFwdSm90INS1_25CollectiveMainloopFwdSm90ILi2EN4cute5tupleIJNS5_1CILi1EEES8_S8_EEENS6_IJNS7_ILi128EEESA_NS7_ILi256EEEEEELi256ENS_12float_e4m3_tEfNS_4arch4Sm90ELb1ELb0ELb1ELb1ELb0ELb1ELb0ELb1ELb1ELb1ELb1ELb0EEENS1_21CollectiveEpilogueFwdINS6_IJSA_SB_SA_EEES9_NS_10bfloat16_tESF_Li256ELb1ELb1ELb1ELb1EEENS1_36VarlenDynamicPersistentTileSchedulerILi128ELi128ELi256ELi128ELb1ELb1ELb1ELb1ELb1ELb1EEEEEEEEEvNT_6ParamsE,"",@"SHT_CUDA_INFO"
	.sectionflags	@""
	.align	4


	//----- nvinfo : EIATTR_CUDA_API_VERSION
	.align		4
        /*0000*/ 	.byte	0x04, 0x37
        /*0002*/ 	.short	(.L_563 - .L_562)
.L_562:
        /*0004*/ 	.word	0x00000082


	//----- nvinfo : EIATTR_KPARAM_INFO
	.align		4
.L_563:
        /*0008*/ 	.byte	0x04, 0x17
        /*000a*/ 	.short	(.L_565 - .L_564)
.L_564:
        /*000c*/ 	.word	0x00000000
        /*0010*/ 	.short	0x0000
        /*0012*/ 	.short	0x0070
        /*0014*/ 	.byte	0x00, 0xf0, 0x01, 0x2a


	//----- nvinfo : EIATTR_SPARSE_MMA_MASK
	.align		4
.L_565:
        /*0018*/ 	.byte	0x03, 0x50
        /*001a*/ 	.short	0x0000


	//----- nvinfo : EIATTR_MAXREG_COUNT
	.align		4
        /*001c*/ 	.byte	0x03, 0x1b
        /*001e*/ 	.short	0x00a8


	//----- nvinfo : EIATTR_NUM_BARRIERS
	.align		4
        /*0020*/ 	.byte	0x02, 0x4c
        /*0022*/ 	.byte	0x10
	.zero		1


	//----- nvinfo : EIATTR_EXTERNS
	.align		4
        /*0024*/ 	.byte	0x04, 0x0f
        /*0026*/ 	.short	(.L_567 - .L_566)


	//   ....[0]....
	.align		4
.L_566:
        /*0028*/ 	.word	index@(__assertfail)


	//----- nvinfo : EIATTR_ANNOTATIONS
	.align		4
.L_567:
        /*002c*/ 	.byte	0x04, 0x55
        /*002e*/ 	.short	(.L_569 - .L_568)


	//   ....[0]....
.L_568:
        /* <DEDUP_REMOVED lines=274> */


	//----- nvinfo : EIATTR_MERCURY_ISA_VERSION
	.align		4
.L_569:
        /*1138*/ 	.byte	0x03, 0x5f
        /*113a*/ 	.short	0x0101


	//----- nvinfo : EIATTR_UNUSED_LOAD_BYTE_OFFSET
	.align		4
        /*113c*/ 	.byte	0x04, 0x44
        /*113e*/ 	.short	(.L_571 - .L_570)


	//   ....[0]....
.L_570:
        /*1140*/ 	.word	0x00000ae0
        /*1144*/ 	.word	0x0000fff0


	//   ....[1]....
        /*1148*/ 	.word	0x00022480
        /*114c*/ 	.word	0x0000fff0


	//----- nvinfo : EIATTR_INT_WARP_WIDE_INSTR_OFFSETS
	.align		4
.L_571:
        /*1150*/ 	.byte	0x04, 0x31
        /*1152*/ 	.short	(.L_573 - .L_572)


	//   ....[0]....
.L_572:
        /*1154*/ 	.word	0x00000190


	//   ....[1]....
        /*1158*/ 	.word	0x000001d0


	//   ....[2]....
        /*115c*/ 	.word	0x00000240


	//   ....[3]....
        /*1160*/ 	.word	0x0002d050


	//   ....[4]....
        /*1164*/ 	.word	0x0002d0b0


	//   ....[5]....
        /*1168*/ 	.word	0x000302f0


	//   ....[6]....
        /*116c*/ 	.word	0x00030350


	//----- nvinfo : EIATTR_COOP_GROUP_MASK_REGIDS
	.align		4
.L_573:
        /*1170*/ 	.byte	0x04, 0x29
        /*1172*/ 	.short	(.L_575 - .L_574)


	//   ....[0]....
.L_574:
        /*1174*/ 	.word	0xffffffff


	//   ....[1]....
        /*1178*/ 	.word	0xffffffff


	//   ....[2]....
        /*117c*/ 	.word	0xffffffff


	//   ....[3]....
        /*1180*/ 	.word	0xffffffff


	//   ....[4]....
        /*1184*/ 	.word	0xffffffff


	//   ....[5]....
        /*1188*/ 	.word	0xffffffff


	//   ....[6]....
        /*118c*/ 	.word	0xffffffff


	//   ....[7]....
        /*1190*/ 	.word	0xffffffff


	//   ....[8]....
        /*1194*/ 	.word	0xffffffff


	//   ....[9]....
        /*1198*/ 	.word	0xffffffff


	//   ....[10]....
        /*119c*/ 	.word	0xffffffff


	//   ....[11]....
        /*11a0*/ 	.word	0xffffffff


	//   ....[12]....
        /*11a4*/ 	.word	0xffffffff


	//   ....[13]....
        /*11a8*/ 	.word	0xffffffff


	//   ....[14]....
        /*11ac*/ 	.word	0xffffffff


	//   ....[15]....
        /*11b0*/ 	.word	0xffffffff


	//   ....[16]....
        /*11b4*/ 	.word	0xffffffff


	//   ....[17]....
        /*11b8*/ 	.word	0xffffffff


	//   ....[18]....
        /*11bc*/ 	.word	0xffffffff


	//   ....[19]....
        /*11c0*/ 	.word	0xffffffff


	//   ....[20]....
        /*11c4*/ 	.word	0xffffffff


	//   ....[21]....
        /*11c8*/ 	.word	0xffffffff


	//   ....[22]....
        /*11cc*/ 	.word	0xffffffff


	//   ....[23]....
        /*11d0*/ 	.word	0xffffffff


	//   ....[24]....
        /*11d4*/ 	.word	0xffffffff


	//   ....[25]....
        /*11d8*/ 	.word	0xffffffff


	//   ....[26]....
        /*11dc*/ 	.word	0xffffffff


	//   ....[27]....
        /*11e0*/ 	.word	0xffffffff


	//   ....[28]....
        /*11e4*/ 	.word	0xffffffff


	//   ....[29]....
        /*11e8*/ 	.word	0xffffffff


	//   ....[30]....
        /*11ec*/ 	.word	0xffffffff


	//   ....[31]....
        /*11f0*/ 	.word	0xffffffff


	//   ....[32]....
        /*11f4*/ 	.word	0xffffffff


	//   ....[33]....
        /*11f8*/ 	.word	0xffffffff


	//   ....[34]....
        /*11fc*/ 	.word	0xffffffff


	//   ....[35]....
        /*1200*/ 	.word	0xffffffff


	//   ....[36]....
        /*1204*/ 	.word	0xffffffff


	//   ....[37]....
        /*1208*/ 	.word	0xffffffff


	//   ....[38]....
        /*120c*/ 	.word	0xffffffff


	//   ....[39]....
        /*1210*/ 	.word	0xffffffff


	//   ....[40]....
        /*1214*/ 	.word	0xffffffff


	//   ....[41]....
        /*1218*/ 	.word	0xffffffff


	//   ....[42]....
        /*121c*/ 	.word	0xffffffff


	//   ....[43]....
        /*1220*/ 	.word	0xffffffff


	//   ....[44]....
        /*1224*/ 	.word	0xffffffff


	//   ....[45]....
        /*1228*/ 	.word	0xffffffff


	//   ....[46]....
        /*122c*/ 	.word	0xffffffff


	//   ....[47]....
        /*1230*/ 	.word	0xffffffff


	//   ....[48]....
        /*1234*/ 	.word	0xffffffff


	//   ....[49]....
        /*1238*/ 	.word	0xffffffff


	//   ....[50]....
        /*123c*/ 	.word	0xffffffff


	//   ....[51]....
        /*1240*/ 	.word	0xffffffff


	//   ....[52]....
        /*1244*/ 	.word	0xffffffff


	//   ....[53]....
        /*1248*/ 	.word	0xffffffff


	//   ....[54]....
        /*124c*/ 	.word	0xffffffff


	//   ....[55]....
        /*1250*/ 	.word	0xffffffff


	//   ....[56]....
        /*1254*/ 	.word	0xffffffff


	//   ....[57]....
        /*1258*/ 	.word	0xffffffff


	//   ....[58]....
        /*125c*/ 	.word	0xffffffff


	//   ....[59]....
        /*1260*/ 	.word	0xffffffff


	//   ....[60]....
        /*1264*/ 	.word	0xffffffff


	//   ....[61]....
        /*1268*/ 	.word	0xffffffff


	//   ....[62]....
        /*126c*/ 	.word	0xffffffff


	//   ....[63]....
        /*1270*/ 	.word	0xffffffff


	//   ....[64]....
        /*1274*/ 	.word	0xffffffff


	//   ....[65]....
        /*1278*/ 	.word	0xffffffff


	//   ....[66]....
        /*127c*/ 	.word	0xffffffff


	//   ....[67]....
        /*1280*/ 	.word	0xffffffff


	//   ....[68]....
        /*1284*/ 	.word	0xffffffff


	//   ....[69]....
        /*1288*/ 	.word	0xffffffff


	//   ....[70]....
        /*128c*/ 	.word	0xffffffff


	//   ....[71]....
        /*1290*/ 	.word	0xffffffff


	//   ....[72]....
        /*1294*/ 	.word	0xffffffff


	//   ....[73]....
        /*1298*/ 	.word	0xffffffff


	//   ....[74]....
        /*129c*/ 	.word	0xffffffff


	//   ....[75]....
        /*12a0*/ 	.word	0xffffffff


	//   ....[76]....
        /*12a4*/ 	.word	0xffffffff


	//   ....[77]....
        /*12a8*/ 	.word	0xffffffff


	//   ....[78]....
        /*12ac*/ 	.word	0xffffffff


	//   ....[79]....
        /*12b0*/ 	.word	0xffffffff


	//   ....[80]....
        /*12b4*/ 	.word	0xffffffff


	//   ....[81]....
        /*12b8*/ 	.word	0xffffffff


	//   ....[82]....
        /*12bc*/ 	.word	0xffffffff


	//   ....[83]....
        /*12c0*/ 	.word	0xffffffff


	//   ....[84]....
        /*12c4*/ 	.word	0xffffffff


	//   ....[85]....
        /*12c8*/ 	.word	0xffffffff


	//   ....[86]....
        /*12cc*/ 	.word	0xffffffff


	//   ....[87]....
        /*12d0*/ 	.word	0xffffffff


	//   ....[88]....
        /*12d4*/ 	.word	0xffffffff


	//   ....[89]....
        /*12d8*/ 	.word	0xffffffff


	//   ....[90]....
        /*12dc*/ 	.word	0xffffffff


	//   ....[91]....
        /*12e0*/ 	.word	0xffffffff


	//   ....[92]....
        /*12e4*/ 	.word	0xffffffff


	//   ....[93]....
        /*12e8*/ 	.word	0xffffffff


	//   ....[94]....
        /*12ec*/ 	.word	0xffffffff


	//   ....[95]....
        /*12f0*/ 	.word	0xffffffff


	//   ....[96]....
        /*12f4*/ 	.word	0xffffffff


	//   ....[97]....
        /*12f8*/ 	.word	0xffffffff


	//   ....[98]....
        /*12fc*/ 	.word	0xffffffff


	//   ....[99]....
        /*1300*/ 	.word	0xffffffff


	//   ....[100]....
        /*1304*/ 	.word	0xffffffff


	//   ....[101]....
        /*1308*/ 	.word	0xffffffff


	//   ....[102]....
        /*130c*/ 	.word	0xffffffff


	//   ....[103]....
        /*1310*/ 	.word	0xffffffff


	//   ....[104]....
        /*1314*/ 	.word	0xffffffff


	//   ....[105]....
        /*1318*/ 	.word	0xffffffff


	//   ....[106]....
        /*131c*/ 	.word	0xffffffff


	//   ....[107]....
        /*1320*/ 	.word	0xffffffff


	//   ....[108]....
        /*1324*/ 	.word	0xffffffff


	//   ....[109]....
        /*1328*/ 	.word	0xffffffff


	//   ....[110]....
        /*132c*/ 	.word	0xffffffff


	//   ....[111]....
        /*1330*/ 	.word	0xffffffff


	//   ....[112]....
        /*1334*/ 	.word	0xffffffff


	//   ....[113]....
        /*1338*/ 	.word	0xffffffff


	//   ....[114]....
        /*133c*/ 	.word	0xffffffff


	//   ....[115]....
        /*1340*/ 	.word	0xffffffff


	//   ....[116]....
        /*1344*/ 	.word	0xffffffff


	//   ....[117]....
        /*1348*/ 	.word	0xffffffff


	//   ....[118]....
        /*134c*/ 	.word	0xffffffff


	//   ....[119]....
        /*1350*/ 	.word	0xffffffff


	//   ....[120]....
        /*1354*/ 	.word	0xffffffff


	//   ....[121]....
        /*1358*/ 	.word	0xffffffff


	//   ....[122]....
        /*135c*/ 	.word	0xffffffff


	//   ....[123]....
        /*1360*/ 	.word	0xffffffff


	//   ....[124]....
        /*1364*/ 	.word	0xffffffff


	//   ....[125]....
        /*1368*/ 	.word	0xffffffff


	//   ....[126]....
        /*136c*/ 	.word	0xffffffff


	//   ....[127]....
        /*1370*/ 	.word	0xffffffff


	//   ....[128]....
        /*1374*/ 	.word	0xffffffff


	//   ....[129]....
        /*1378*/ 	.word	0xffffffff


	//   ....[130]....
        /*137c*/ 	.word	0xffffffff


	//   ....[131]....
        /*1380*/ 	.word	0xffffffff


	//   ....[132]....
        /*1384*/ 	.word	0xffffffff


	//   ....[133]....
        /*1388*/ 	.word	0xffffffff


	//   ....[134]....
        /*138c*/ 	.word	0xffffffff


	//   ....[135]....
        /*1390*/ 	.word	0xffffffff


	//   ....[136]....
        /*1394*/ 	.word	0xffffffff


	//   ....[137]....
        /*1398*/ 	.word	0xffffffff


	//   ....[138]....
        /*139c*/ 	.word	0xffffffff


	//   ....[139]....
        /*13a0*/ 	.word	0xffffffff


	//   ....[140]....
        /*13a4*/ 	.word	0xffffffff


	//   ....[141]....
        /*13a8*/ 	.word	0xffffffff


	//   ....[142]....
        /*13ac*/ 	.word	0xffffffff


	//   ....[143]....
        /*13b0*/ 	.word	0xffffffff


	//   ....[144]....
        /*13b4*/ 	.word	0xffffffff


	//   ....[145]....
        /*13b8*/ 	.word	0xffffffff


	//   ....[146]....
        /*13bc*/ 	.word	0xffffffff


	//   ....[147]....
        /*13c0*/ 	.word	0xffffffff


	//   ....[148]....
        /*13c4*/ 	.word	0xffffffff


	//   ....[149]....
        /*13c8*/ 	.word	0xffffffff


	//   ....[150]....
        /*13cc*/ 	.word	0xffffffff


	//   ....[151]....
        /*13d0*/ 	.word	0xffffffff


	//   ....[152]....
        /*13d4*/ 	.word	0xffffffff


	//   ....[153]....
        /*13d8*/ 	.word	0xffffffff


	//   ....[154]....
        /*13dc*/ 	.word	0xffffffff


	//   ....[155]....
        /*13e0*/ 	.word	0xffffffff


	//   ....[156]....
        /*13e4*/ 	.word	0xffffffff


	//   ....[157]....
        /*13e8*/ 	.word	0xffffffff


	//   ....[158]....
        /*13ec*/ 	.word	0xffffffff


	//   ....[159]....
        /*13f0*/ 	.word	0xffffffff


	//   ....[160]....
        /*13f4*/ 	.word	0xffffffff


	//   ....[161]....
        /*13f8*/ 	.word	0xffffffff


	//   ....[162]....
        /*13fc*/ 	.word	0xffffffff


	//   ....[163]....
        /*1400*/ 	.word	0xffffffff


	//   ....[164]....
        /*1404*/ 	.word	0xffffffff


	//   ....[165]....
        /*1408*/ 	.word	0xffffffff


	//   ....[166]....
        /*140c*/ 	.word	0xffffffff


	//   ....[167]....
        /*1410*/ 	.word	0xffffffff


	//   ....[168]....
        /*1414*/ 	.word	0xffffffff


	//   ....[169]....
        /*1418*/ 	.word	0xffffffff


	//   ....[170]....
        /*141c*/ 	.word	0xffffffff


	//   ....[171]....
        /*1420*/ 	.word	0xffffffff


	//   ....[172]....
        /*1424*/ 	.word	0xffffffff


	//   ....[173]....
        /*1428*/ 	.word	0xffffffff


	//   ....[174]....
        /*142c*/ 	.word	0xffffffff


	//   ....[175]....
        /*1430*/ 	.word	0xffffffff


	//   ....[176]....
        /*1434*/ 	.word	0xffffffff


	//   ....[177]....
        /*1438*/ 	.word	0xffffffff


	//   ....[178]....
        /*143c*/ 	.word	0xffffffff


	//   ....[179]....
        /*1440*/ 	.word	0xffffffff


	//   ....[180]....
        /*1444*/ 	.word	0xffffffff


	//   ....[181]....
        /*1448*/ 	.word	0xffffffff


	//   ....[182]....
        /*144c*/ 	.word	0xffffffff


	//   ....[183]....
        /*1450*/ 	.word	0xffffffff


	//   ....[184]....
        /*1454*/ 	.word	0xffffffff


	//   ....[185]....
        /*1458*/ 	.word	0xffffffff


	//   ....[186]....
        /*145c*/ 	.word	0xffffffff


	//   ....[187]....
        /*1460*/ 	.word	0xffffffff


	//   ....[188]....
        /*1464*/ 	.word	0xffffffff


	//   ....[189]....
        /*1468*/ 	.word	0xffffffff


	//   ....[190]....
        /*146c*/ 	.word	0xffffffff


	//   ....[191]....
        /*1470*/ 	.word	0xffffffff


	//   ....[192]....
        /*1474*/ 	.word	0xffffffff


	//   ....[193]....
        /*1478*/ 	.word	0xffffffff


	//   ....[194]....
        /*147c*/ 	.word	0xffffffff


	//   ....[195]....
        /*1480*/ 	.word	0xffffffff


	//   ....[196]....
        /*1484*/ 	.word	0xffffffff


	//   ....[197]....
        /*1488*/ 	.word	0xffffffff


	//   ....[198]....
        /*148c*/ 	.word	0xffffffff


	//   ....[199]....
        /*1490*/ 	.word	0xffffffff


	//   ....[200]....
        /*1494*/ 	.word	0xffffffff


	//   ....[201]....
        /*1498*/ 	.word	0xffffffff


	//   ....[202]....
        /*149c*/ 	.word	0xffffffff


	//   ....[203]....
        /*14a0*/ 	.word	0xffffffff


	//   ....[204]....
        /*14a4*/ 	.word	0xffffffff


	//   ....[205]....
        /*14a8*/ 	.word	0xffffffff


	//   ....[206]....
        /*14ac*/ 	.word	0xffffffff


	//   ....[207]....
        /*14b0*/ 	.word	0xffffffff


	//   ....[208]....
        /*14b4*/ 	.word	0xffffffff


	//   ....[209]....
        /*14b8*/ 	.word	0xffffffff


	//   ....[210]....
        /*14bc*/ 	.word	0xffffffff


	//   ....[211]....
        /*14c0*/ 	.word	0xffffffff


	//   ....[212]....
        /*14c4*/ 	.word	0xffffffff


	//   ....[213]....
        /*14c8*/ 	.word	0xffffffff


	//   ....[214]....
        /*14cc*/ 	.word	0xffffffff


	//   ....[215]....
        /*14d0*/ 	.word	0xffffffff


	//   ....[216]....
        /*14d4*/ 	.word	0xffffffff


	//   ....[217]....
        /*14d8*/ 	.word	0xffffffff


	//   ....[218]....
        /*14dc*/ 	.word	0xffffffff


	//   ....[219]....
        /*14e0*/ 	.word	0xffffffff


	//   ....[220]....
        /*14e4*/ 	.word	0xffffffff


	//   ....[221]....
        /*14e8*/ 	.word	0xffffffff


	//   ....[222]....
        /*14ec*/ 	.word	0xffffffff


	//   ....[223]....
        /*14f0*/ 	.word	0xffffffff


	//   ....[224]....
        /*14f4*/ 	.word	0xffffffff


	//   ....[225]....
        /*14f8*/ 	.word	0xffffffff


	//   ....[226]....
        /*14fc*/ 	.word	0xffffffff


	//   ....[227]....
        /*1500*/ 	.word	0xffffffff


	//   ....[228]....
        /*1504*/ 	.word	0xffffffff


	//   ....[229]....
        /*1508*/ 	.word	0xffffffff


	//   ....[230]....
        /*150c*/ 	.word	0xffffffff


	//   ....[231]....
        /*1510*/ 	.word	0xffffffff


	//   ....[232]....
        /*1514*/ 	.word	0xffffffff


	//   ....[233]....
        /*1518*/ 	.word	0xffffffff


	//   ....[234]....
        /*151c*/ 	.word	0xffffffff


	//   ....[235]....
        /*1520*/ 	.word	0xffffffff


	//   ....[236]....
        /*1524*/ 	.word	0xffffffff


	//   ....[237]....
        /*1528*/ 	.word	0xffffffff


	//   ....[238]....
        /*152c*/ 	.word	0xffffffff


	//   ....[239]....
        /*1530*/ 	.word	0xffffffff


	//   ....[240]....
        /*1534*/ 	.word	0xffffffff


	//   ....[241]....
        /*1538*/ 	.word	0xffffffff


	//   ....[242]....
        /*153c*/ 	.word	0xffffffff


	//   ....[243]....
        /*1540*/ 	.word	0xffffffff


	//   ....[244]....
        /*1544*/ 	.word	0xffffffff


	//   ....[245]....
        /*1548*/ 	.word	0xffffffff


	//   ....[246]....
        /*154c*/ 	.word	0xffffffff


	//   ....[247]....
        /*1550*/ 	.word	0xffffffff


	//   ....[248]....
        /*1554*/ 	.word	0xffffffff


	//   ....[249]....
        /*1558*/ 	.word	0xffffffff


	//   ....[250]....
        /*155c*/ 	.word	0xffffffff


	//   ....[251]....
        /*1560*/ 	.word	0xffffffff


	//   ....[252]....
        /*1564*/ 	.word	0xffffffff


	//   ....[253]....
        /*1568*/ 	.word	0xffffffff


	//   ....[254]....
        /*156c*/ 	.word	0xffffffff


	//   ....[255]....
        /*1570*/ 	.word	0xffffffff


	//   ....[0]....
        /*1574*/ 	.word	0xffffffff


	//   ....[1]....
        /*1578*/ 	.word	0xffffffff


	//   ....[2]....
        /*157c*/ 	.word	0xffffffff


	//   ....[3]....
        /*1580*/ 	.word	0xffffffff


	//   ....[4]....
        /*1584*/ 	.word	0xffffffff


	//   ....[5]....
        /*1588*/ 	.word	0xffffffff


	//   ....[6]....
        /*158c*/ 	.word	0xffffffff


	//   ....[7]....
        /*1590*/ 	.word	0xffffffff


	//   ....[8]....
        /*1594*/ 	.word	0xffffffff


	//   ....[9]....
        /*1598*/ 	.word	0xffffffff


	//   ....[10]....
        /*159c*/ 	.word	0x0500000f


	//   ....[11]....
        /*15a0*/ 	.word	0x0500000f


	//   ....[12]....
        /*15a4*/ 	.word	0x0500000f


	//   ....[13]....
        /*15a8*/ 	.word	0x0500000f


	//   ....[14]....
        /*15ac*/ 	.word	0x0500000f


	//   ....[15]....
        /*15b0*/ 	.word	0x0500000f


	//   ....[16]....
        /*15b4*/ 	.word	0x0500000f


	//   ....[17]....
        /*15b8*/ 	.word	0x0500000f


	//   ....[18]....
        /*15bc*/ 	.word	0x0500000f


	//   ....[19]....
        /*15c0*/ 	.word	0x0500000f


	//   ....[20]....
        /*15c4*/ 	.word	0x0500000f


	//   ....[21]....
        /*15c8*/ 	.word	0x0500000f


	//   ....[22]....
        /*15cc*/ 	.word	0x0500000f


	//   ....[23]....
        /*15d0*/ 	.word	0x0500000f


	//   ....[24]....
        /*15d4*/ 	.word	0x0500000f


	//   ....[25]....
        /*15d8*/ 	.word	0x0500000f


	//   ....[26]....
        /*15dc*/ 	.word	0x0500000f


	//   ....[27]....
        /*15e0*/ 	.word	0x0500000f


	//   ....[28]....
        /*15e4*/ 	.word	0x0500000f


	//   ....[29]....
        /*15e8*/ 	.word	0x0500000f


	//   ....[30]....
        /*15ec*/ 	.word	0x0500000f


	//   ....[31]....
        /*15f0*/ 	.word	0x0500000f


	//   ....[32]....
        /*15f4*/ 	.word	0x0500000f


	//   ....[33]....
        /*15f8*/ 	.word	0x0500000f


	//   ....[34]....
        /*15fc*/ 	.word	0x0500000f


	//   ....[35]....
        /*1600*/ 	.word	0x0500000f


	//   ....[36]....
        /*1604*/ 	.word	0x0500000f


	//   ....[37]....
        /*1608*/ 	.word	0x0500000f


	//   ....[38]....
        /*160c*/ 	.word	0x0500000f


	//   ....[39]....
        /*1610*/ 	.word	0x0500000f


	//   ....[40]....
        /*1614*/ 	.word	0x0500000f


	//   ....[41]....
        /*1618*/ 	.word	0x0500000f


	//   ....[42]....
        /*161c*/ 	.word	0x0500000f


	//   ....[43]....
        /*1620*/ 	.word	0x0500000f


	//   ....[44]....
        /*1624*/ 	.word	0x0500000f


	//   ....[45]....
        /*1628*/ 	.word	0x0500000f


	//   ....[46]....
        /*162c*/ 	.word	0x0500000f


	//   ....[47]....
        /*1630*/ 	.word	0x0500000f


	//   ....[48]....
        /*1634*/ 	.word	0x0500000f


	//   ....[49]....
        /*1638*/ 	.word	0x0500000f


	//   ....[50]....
        /*163c*/ 	.word	0x0500000f


	//   ....[51]....
        /*1640*/ 	.word	0x0500000f


	//   ....[52]....
        /*1644*/ 	.word	0x0500000f


	//   ....[53]....
        /*1648*/ 	.word	0x0500000f


	//   ....[54]....
        /*164c*/ 	.word	0x0500000f


	//   ....[55]....
        /*1650*/ 	.word	0x0500000f


	//   ....[56]....
        /*1654*/ 	.word	0x0500000f


	//   ....[57]....
        /*1658*/ 	.word	0x0500000f


	//   ....[58]....
        /*165c*/ 	.word	0x0500000f


	//   ....[59]....
        /*1660*/ 	.word	0x0500000f


	//   ....[60]....
        /*1664*/ 	.word	0x0500000f


	//   ....[61]....
        /*1668*/ 	.word	0x0500000f


	//   ....[62]....
        /*166c*/ 	.word	0x0500000f


	//   ....[63]....
        /*1670*/ 	.word	0x0500000f


	//   ....[64]....
        /*1674*/ 	.word	0x0500000f


	//   ....[65]....
        /*1678*/ 	.word	0x0500000f


	//   ....[66]....
        /*167c*/ 	.word	0x0500000f


	//   ....[67]....
        /*1680*/ 	.word	0x0500000f


	//   ....[68]....
        /*1684*/ 	.word	0x0500000f


	//   ....[69]....
        /*1688*/ 	.word	0x0500000f


	//   ....[70]....
        /*168c*/ 	.word	0x0500000f


	//   ....[71]....
        /*1690*/ 	.word	0x0500000f


	//   ....[72]....
        /*1694*/ 	.word	0x0500000f


	//   ....[73]....
        /*1698*/ 	.word	0x0500000f


	//   ....[74]....
        /*169c*/ 	.word	0x0500000f


	//   ....[75]....
        /*16a0*/ 	.word	0x0500000f


	//   ....[76]....
        /*16a4*/ 	.word	0x0500000f


	//   ....[77]....
        /*16a8*/ 	.word	0x0500000f


	//   ....[78]....
        /*16ac*/ 	.word	0x0500000f


	//   ....[79]....
        /*16b0*/ 	.word	0x0500000f


	//   ....[80]....
        /*16b4*/ 	.word	0x0500000f


	//   ....[81]....
        /*16b8*/ 	.word	0x0500000f


	//   ....[82]....
        /*16bc*/ 	.word	0x0500000f


	//   ....[83]....
        /*16c0*/ 	.word	0x0500000f


	//   ....[84]....
        /*16c4*/ 	.word	0x0500000f


	//   ....[85]....
        /*16c8*/ 	.word	0x0500000f


	//   ....[86]....
        /*16cc*/ 	.word	0x0500000f


	//   ....[87]....
        /*16d0*/ 	.word	0x0500000f


	//   ....[88]....
        /*16d4*/ 	.word	0x0500000f


	//   ....[89]....
        /*16d8*/ 	.word	0x0500000f


	//   ....[90]....
        /*16dc*/ 	.word	0x0500000f


	//   ....[91]....
        /*16e0*/ 	.word	0x0500000f


	//   ....[92]....
        /*16e4*/ 	.word	0x0500000f


	//   ....[93]....
        /*16e8*/ 	.word	0x0500000f


	//   ....[94]....
        /*16ec*/ 	.word	0x0500000f


	//   ....[95]....
        /*16f0*/ 	.word	0x0500000f


	//   ....[96]....
        /*16f4*/ 	.word	0x0500000f


	//   ....[97]....
        /*16f8*/ 	.word	0x0500000f


	//   ....[98]....
        /*16fc*/ 	.word	0x0500000f


	//   ....[99]....
        /*1700*/ 	.word	0x0500000f


	//   ....[100]....
        /*1704*/ 	.word	0x0500000f


	//   ....[101]....
        /*1708*/ 	.word	0x0500000f


	//   ....[102]....
        /*170c*/ 	.word	0x0500000f


	//   ....[103]....
        /*1710*/ 	.word	0x0500000f


	//   ....[104]....
        /*1714*/ 	.word	0x0500000f


	//   ....[105]....
        /*1718*/ 	.word	0x0500000f


	//   ....[106]....
        /*171c*/ 	.word	0x0500000f


	//   ....[107]....
        /*1720*/ 	.word	0x0500000f


	//   ....[108]....
        /*1724*/ 	.word	0x0500000f


	//   ....[109]....
        /*1728*/ 	.word	0x0500000f


	//   ....[110]....
        /*172c*/ 	.word	0x0500000f


	//   ....[111]....
        /*1730*/ 	.word	0x0500000f


	//   ....[112]....
        /*1734*/ 	.word	0x0500000f


	//   ....[113]....
        /*1738*/ 	.word	0x0500000f


	//   ....[114]....
        /*173c*/ 	.word	0x0500000f


	//   ....[115]....
        /*1740*/ 	.word	0x0500000f


	//   ....[116]....
        /*1744*/ 	.word	0x0500000f


	//   ....[117]....
        /*1748*/ 	.word	0x0500000f


	//   ....[118]....
        /*174c*/ 	.word	0x0500000f


	//   ....[119]....
        /*1750*/ 	.word	0x0500000f


	//   ....[120]....
        /*1754*/ 	.word	0x0500000f


	//   ....[121]....
        /*1758*/ 	.word	0x0500000f


	//   ....[122]....
        /*175c*/ 	.word	0x0500000f


	//   ....[123]....
        /*1760*/ 	.word	0x0500000f


	//   ....[124]....
        /*1764*/ 	.word	0x0500000f


	//   ....[125]....
        /*1768*/ 	.word	0x0500000f


	//   ....[126]....
        /*176c*/ 	.word	0x0500000f


	//   ....[127]....
        /*1770*/ 	.word	0x0500000f


	//   ....[128]....
        /*1774*/ 	.word	0x0500000f


	//   ....[129]....
        /*1778*/ 	.word	0x0500000f


	//   ....[130]....
        /*177c*/ 	.word	0x0500000f


	//   ....[131]....
        /*1780*/ 	.word	0x0500000f


	//   ....[132]....
        /*1784*/ 	.word	0x0500000f


	//   ....[133]....
        /*1788*/ 	.word	0x0500000f


	//   ....[134]....
        /*178c*/ 	.word	0x0500000f


	//   ....[135]....
        /*1790*/ 	.word	0x0500000f


	//   ....[136]....
        /*1794*/ 	.word	0x0500000f


	//   ....[137]....
        /*1798*/ 	.word	0x0500000f


	//   ....[138]....
        /*179c*/ 	.word	0x0500000f


	//   ....[139]....
        /*17a0*/ 	.word	0x0500000f


	//   ....[140]....
        /*17a4*/ 	.word	0x0500000f


	//   ....[141]....
        /*17a8*/ 	.word	0x0500000f


	//   ....[142]....
        /*17ac*/ 	.word	0x0500000f


	//   ....[143]....
        /*17b0*/ 	.word	0x0500000f


	//   ....[144]....
        /*17b4*/ 	.word	0x0500000f


	//   ....[145]....
        /*17b8*/ 	.word	0x0500000f


	//   ....[146]....
        /*17bc*/ 	.word	0x0500000f


	//   ....[147]....
        /*17c0*/ 	.word	0x0500000f


	//   ....[148]....
        /*17c4*/ 	.word	0x0500000f


	//   ....[149]....
        /*17c8*/ 	.word	0x0500000f


	//   ....[150]....
        /*17cc*/ 	.word	0x0500000f


	//   ....[151]....
        /*17d0*/ 	.word	0x0500000f


	//   ....[152]....
        /*17d4*/ 	.word	0x0500000f


	//   ....[153]....
        /*17d8*/ 	.word	0x0500000f


	//   ....[154]....
        /*17dc*/ 	.word	0x0500000f


	//   ....[155]....
        /*17e0*/ 	.word	0x0500000f


	//   ....[156]....
        /*17e4*/ 	.word	0x0500000f


	//   ....[157]....
        /*17e8*/ 	.word	0x0500000f


	//   ....[158]....
        /*17ec*/ 	.word	0x0500000f


	//   ....[159]....
        /*17f0*/ 	.word	0x0500000f


	//   ....[160]....
        /*17f4*/ 	.word	0x0500000f


	//   ....[161]....
        /*17f8*/ 	.word	0x0500000f


	//   ....[162]....
        /*17fc*/ 	.word	0x0500000f


	//   ....[163]....
        /*1800*/ 	.word	0x0500000f


	//   ....[164]....
        /*1804*/ 	.word	0x0500000f


	//   ....[165]....
        /*1808*/ 	.word	0x0500000f


	//   ....[166]....
        /*180c*/ 	.word	0x0500000f


	//   ....[167]....
        /*1810*/ 	.word	0x0500000f


	//   ....[168]....
        /*1814*/ 	.word	0x0500000f


	//   ....[169]....
        /*1818*/ 	.word	0x0500000f


	//   ....[170]....
        /*181c*/ 	.word	0x0500000f


	//   ....[171]....
        /*1820*/ 	.word	0x0500000f


	//   ....[172]....
        /*1824*/ 	.word	0x0500000f


	//   ....[173]....
        /*1828*/ 	.word	0x0500000f


	//   ....[174]....
        /*182c*/ 	.word	0x0500000f


	//   ....[175]....
        /*1830*/ 	.word	0x0500000f


	//   ....[176]....
        /*1834*/ 	.word	0x0500000f


	//   ....[177]....
        /*1838*/ 	.word	0x0500000f


	//   ....[178]....
        /*183c*/ 	.word	0x0500000f


	//   ....[179]....
        /*1840*/ 	.word	0x0500000f


	//   ....[180]....
        /*1844*/ 	.word	0x0500000f


	//   ....[181]....
        /*1848*/ 	.word	0x0500000f


	//   ....[182]....
        /*184c*/ 	.word	0x0500000f


	//   ....[183]....
        /*1850*/ 	.word	0x0500000f


	//   ....[184]....
        /*1854*/ 	.word	0x0500000f


	//   ....[185]....
        /*1858*/ 	.word	0x0500000f


	//   ....[186]....
        /*185c*/ 	.word	0x0500000f


	//   ....[187]....
        /*1860*/ 	.word	0x0500000f


	//   ....[188]....
        /*1864*/ 	.word	0x0500000f


	//   ....[189]....
        /*1868*/ 	.word	0x0500000f


	//   ....[190]....
        /*186c*/ 	.word	0x0500000f


	//   ....[191]....
        /*1870*/ 	.word	0x0500000f


	//   ....[192]....
        /*1874*/ 	.word	0x0500000f


	//   ....[193]....
        /*1878*/ 	.word	0x0500000f


	//   ....[194]....
        /*187c*/ 	.word	0x0500000f


	//   ....[195]....
        /*1880*/ 	.word	0x0500000f


	//   ....[196]....
        /*1884*/ 	.word	0x0500000f


	//   ....[197]....
        /*1888*/ 	.word	0x0500000f


	//   ....[198]....
        /*188c*/ 	.word	0x0500000f


	//   ....[199]....
        /*1890*/ 	.word	0x0500000f


	//   ....[200]....
        /*1894*/ 	.word	0x0500000f


	//   ....[201]....
        /*1898*/ 	.word	0x0500000f


	//   ....[202]....
        /*189c*/ 	.word	0x0500000f


	//   ....[203]....
        /*18a0*/ 	.word	0x0500000f


	//   ....[204]....
        /*18a4*/ 	.word	0x0500000f


	//   ....[205]....
        /*18a8*/ 	.word	0x0500000f


	//   ....[206]....
        /*18ac*/ 	.word	0x0500000f


	//   ....[207]....
        /*18b0*/ 	.word	0x0500000f


	//   ....[208]....
        /*18b4*/ 	.word	0x0500000f


	//   ....[209]....
        /*18b8*/ 	.word	0x0500000f


	//   ....[210]....
        /*18bc*/ 	.word	0x0500000f


	//   ....[211]....
        /*18c0*/ 	.word	0x0500000f


	//   ....[212]....
        /*18c4*/ 	.word	0x0500000f


	//   ....[213]....
        /*18c8*/ 	.word	0x0500000f


	//   ....[214]....
        /*18cc*/ 	.word	0x0500000f


	//   ....[215]....
        /*18d0*/ 	.word	0x0500000f


	//   ....[216]....
        /*18d4*/ 	.word	0x0500000f


	//   ....[217]....
        /*18d8*/ 	.word	0x0500000f


	//   ....[218]....
        /*18dc*/ 	.word	0x0500000f


	//   ....[219]....
        /*18e0*/ 	.word	0x0500000f


	//   ....[220]....
        /*18e4*/ 	.word	0x0500000f


	//   ....[221]....
        /*18e8*/ 	.word	0x0500000f


	//   ....[222]....
        /*18ec*/ 	.word	0x0500000f


	//   ....[223]....
        /*18f0*/ 	.word	0x0500000f


	//   ....[224]....
        /*18f4*/ 	.word	0x0500000f


	//   ....[225]....
        /*18f8*/ 	.word	0x0500000f


	//   ....[226]....
        /*18fc*/ 	.word	0x0500000f


	//   ....[227]....
        /*1900*/ 	.word	0x0500000f


	//----- nvinfo : EIATTR_COOP_GROUP_INSTR_OFFSETS
	.align		4
.L_575:
        /*1904*/ 	.byte	0x04, 0x28
        /*1906*/ 	.short	(.L_577 - .L_576)


	//   ....[0]....
.L_576:
        /*1908*/ 	.word	0x00000070


	//   ....[1]....
        /*190c*/ 	.word	0x000001a0


	//   ....[2]....
        /*1910*/ 	.word	0x000001f0


	//   ....[3]....
        /*1914*/ 	.word	0x00000420


	//   ....[4]....
        /*1918*/ 	.word	0x00000580


	//   ....[5]....
        /*191c*/ 	.word	0x000006a0


	//   ....[6]....
        /*1920*/ 	.word	0x00000800


	//   ....[7]....
        /*1924*/ 	.word	0x0000dbc0


	//   ....[8]....
        /*1928*/ 	.word	0x0000e520


	//   ....[9]....
        /*192c*/ 	.word	0x0000e530


	//   ....[10]....
        /*1930*/ 	.word	0x0000e540


	//   ....[11]....
        /*1934*/ 	.word	0x0000e550


	//   ....[12]....
        /*1938*/ 	.word	0x0000e760


	//   ....[13]....
        /*193c*/ 	.word	0x0000e770


	//   ....[14]....
        /*1940*/ 	.word	0x0000e780


	//   ....[15]....
        /*1944*/ 	.word	0x0000e790


	//   ....[16]....
        /*1948*/ 	.word	0x0000e970


	//   ....[17]....
        /*194c*/ 	.word	0x0000e980


	//   ....[18]....
        /*1950*/ 	.word	0x0000e990


	//   ....[19]....
        /*1954*/ 	.word	0x0000e9a0


	//   ....[20]....
        /*1958*/ 	.word	0x0000eba0


	//   ....[21]....
        /*195c*/ 	.word	0x0000ebb0


	//   ....[22]....
        /*1960*/ 	.word	0x0000ebc0


	//   ....[23]....
        /*1964*/ 	.word	0x0000ebd0


	//   ....[24]....
        /*1968*/ 	.word	0x00012f00


	//   ....[25]....
        /*196c*/ 	.word	0x00012f10


	//   ....[26]....
        /*1970*/ 	.word	0x00012f20


	//   ....[27]....
        /*1974*/ 	.word	0x00012f30


	//   ....[28]....
        /*1978*/ 	.word	0x00013000


	//   ....[29]....
        /*197c*/ 	.word	0x00013020


	//   ....[30]....
        /*1980*/ 	.word	0x00013030


	//   ....[31]....
        /*1984*/ 	.word	0x00013040


	//   ....[32]....
        /*1988*/ 	.word	0x00013220


	//   ....[33]....
        /*198c*/ 	.word	0x00013240


	//   ....[34]....
        /*1990*/ 	.word	0x00013260


	//   ....[35]....
        /*1994*/ 	.word	0x00013270


	//   ....[36]....
        /*1998*/ 	.word	0x000132f0


	//   ....[37]....
        /*199c*/ 	.word	0x00013300


	//   ....[38]....
        /*19a0*/ 	.word	0x00013310


	//   ....[39]....
        /*19a4*/ 	.word	0x00013320


	//   ....[40]....
        /*19a8*/ 	.word	0x000180b0


	//   ....[41]....
        /*19ac*/ 	.word	0x00018b90


	//   ....[42]....
        /*19b0*/ 	.word	0x00018bc0


	//   ....[43]....
        /*19b4*/ 	.word	0x00018be0


	//   ....[44]....
        /*19b8*/ 	.word	0x00019630


	//   ....[45]....
        /*19bc*/ 	.word	0x00019670


	//   ....[46]....
        /*19c0*/ 	.word	0x0001b7d0


	//   ....[47]....
        /*19c4*/ 	.word	0x0001bd50


	//   ....[48]....
        /*19c8*/ 	.word	0x0001c6d0


	//   ....[49]....
        /*19cc*/ 	.word	0x0001c7d0


	//   ....[50]....
        /*19d0*/ 	.word	0x0001cf50


	//   ....[51]....
        /*19d4*/ 	.word	0x0001cfb0


	//   ....[52]....
        /*19d8*/ 	.word	0x0001fb70


	//   ....[53]....
        /*19dc*/ 	.word	0x0001fbb0


	//   ....[54]....
        /*19e0*/ 	.word	0x0001fc20


	//   ....[55]....
        /*19e4*/ 	.word	0x0001fc30


	//   ....[56]....
        /*19e8*/ 	.word	0x00021910


	//   ....[57]....
        /*19ec*/ 	.word	0x00021920


	//   ....[58]....
        /*19f0*/ 	.word	0x00021940


	//   ....[59]....
        /*19f4*/ 	.word	0x00021960


	//   ....[60]....
        /*19f8*/ 	.word	0x00022c10


	//   ....[61]....
        /*19fc*/ 	.word	0x00022c40


	//   ....[62]....
        /*1a00*/ 	.word	0x00022c70


	//   ....[63]....
        /*1a04*/ 	.word	0x00022ca0


	//   ....[64]....
        /*1a08*/ 	.word	0x00022cd0


	//   ....[65]....
        /*1a0c*/ 	.word	0x00022d00


	//   ....[66]....
        /*1a10*/ 	.word	0x00022d30


	//   ....[67]....
        /*1a14*/ 	.word	0x00022d60


	//   ....[68]....
        /*1a18*/ 	.word	0x00022d90


	//   ....[69]....
        /*1a1c*/ 	.word	0x00022dc0


	//   ....[70]....
        /*1a20*/ 	.word	0x00022df0


	//   ....[71]....
        /*1a24*/ 	.word	0x00022e20


	//   ....[72]....
        /*1a28*/ 	.word	0x00022e60


	//   ....[73]....
        /*1a2c*/ 	.word	0x00022e90


	//   ....[74]....
        /*1a30*/ 	.word	0x00022ec0


	//   ....[75]....
        /*1a34*/ 	.word	0x00022ef0


	//   ....[76]....
        /*1a38*/ 	.word	0x00022f20


	//   ....[77]....
        /*1a3c*/ 	.word	0x00022f50


	//   ....[78]....
        /*1a40*/ 	.word	0x00022f80


	//   ....[79]....
        /*1a44*/ 	.word	0x00022fb0


	//   ....[80]....
        /*1a48*/ 	.word	0x00022fe0


	//   ....[81]....
        /*1a4c*/ 	.word	0x00023010


	//   ....[82]....
        /*1a50*/ 	.word	0x00023040


	//   ....[83]....
        /*1a54*/ 	.word	0x00023070


	//   ....[84]....
        /*1a58*/ 	.word	0x000230a0


	//   ....[85]....
        /*1a5c*/ 	.word	0x000230d0


	//   ....[86]....
        /*1a60*/ 	.word	0x00023100


	//   ....[87]....
        /*1a64*/ 	.word	0x00023130


	//   ....[88]....
        /*1a68*/ 	.word	0x00023160


	//   ....[89]....
        /*1a6c*/ 	.word	0x00023190


	//   ....[90]....
        /*1a70*/ 	.word	0x000231c0


	//   ....[91]....
        /*1a74*/ 	.word	0x000231f0


	//   ....[92]....
        /*1a78*/ 	.word	0x00023220


	//   ....[93]....
        /*1a7c*/ 	.word	0x00023250


	//   ....[94]....
        /*1a80*/ 	.word	0x00023280


	//   ....[95]....
        /*1a84*/ 	.word	0x000232b0


	//   ....[96]....
        /*1a88*/ 	.word	0x000232e0


	//   ....[97]....
        /*1a8c*/ 	.word	0x00023310


	//   ....[98]....
        /*1a90*/ 	.word	0x00023340


	//   ....[99]....
        /*1a94*/ 	.word	0x00023370


	//   ....[100]....
        /*1a98*/ 	.word	0x000233a0


	//   ....[101]....
        /*1a9c*/ 	.word	0x000233d0


	//   ....[102]....
        /*1aa0*/ 	.word	0x00023400


	//   ....[103]....
        /*1aa4*/ 	.word	0x00023430


	//   ....[104]....
        /*1aa8*/ 	.word	0x00023460


	//   ....[105]....
        /*1aac*/ 	.word	0x00023490


	//   ....[106]....
        /*1ab0*/ 	.word	0x000234c0


	//   ....[107]....
        /*1ab4*/ 	.word	0x000234f0


	//   ....[108]....
        /*1ab8*/ 	.word	0x00023520


	//   ....[109]....
        /*1abc*/ 	.word	0x00023550


	//   ....[110]....
        /*1ac0*/ 	.word	0x00023580


	//   ....[111]....
        /*1ac4*/ 	.word	0x000235b0


	//   ....[112]....
        /*1ac8*/ 	.word	0x000235e0


	//   ....[113]....
        /*1acc*/ 	.word	0x00023610


	//   ....[114]....
        /*1ad0*/ 	.word	0x00023640


	//   ....[115]....
        /*1ad4*/ 	.word	0x00023670


	//   ....[116]....
        /*1ad8*/ 	.word	0x000236a0


	//   ....[117]....
        /*1adc*/ 	.word	0x000236d0


	//   ....[118]....
        /*1ae0*/ 	.word	0x00023700


	//   ....[119]....
        /*1ae4*/ 	.word	0x00023730


	//   ....[120]....
        /*1ae8*/ 	.word	0x00023760


	//   ....[121]....
        /*1aec*/ 	.word	0x00023790


	//   ....[122]....
        /*1af0*/ 	.word	0x000237c0


	//   ....[123]....
        /*1af4*/ 	.word	0x000237f0


	//   ....[124]....
        /*1af8*/ 	.word	0x00023820


	//   ....[125]....
        /*1afc*/ 	.word	0x00023850


	//   ....[126]....
        /*1b00*/ 	.word	0x00023880


	//   ....[127]....
        /*1b04*/ 	.word	0x000238b0


	//   ....[128]....
        /*1b08*/ 	.word	0x000238e0


	//   ....[129]....
        /*1b0c*/ 	.word	0x00023910


	//   ....[130]....
        /*1b10*/ 	.word	0x00023940


	//   ....[131]....
        /*1b14*/ 	.word	0x00023970


	//   ....[132]....
        /*1b18*/ 	.word	0x000239a0


	//   ....[133]....
        /*1b1c*/ 	.word	0x000239d0


	//   ....[134]....
        /*1b20*/ 	.word	0x00023a00


	//   ....[135]....
        /*1b24*/ 	.word	0x00023a30


	//   ....[136]....
        /*1b28*/ 	.word	0x00023a60


	//   ....[137]....
        /*1b2c*/ 	.word	0x00023a90


	//   ....[138]....
        /*1b30*/ 	.word	0x00023ac0


	//   ....[139]....
        /*1b34*/ 	.word	0x00023af0


	//   ....[140]....
        /*1b38*/ 	.word	0x00023b20


	//   ....[141]....
        /*1b3c*/ 	.word	0x00023b50


	//   ....[142]....
        /*1b40*/ 	.word	0x00023b80


	//   ....[143]....
        /*1b44*/ 	.word	0x00023bb0


	//   ....[144]....
        /*1b48*/ 	.word	0x00023be0


	//   ....[145]....
        /*1b4c*/ 	.word	0x00023c10


	//   ....[146]....
        /*1b50*/ 	.word	0x00023c40


	//   ....[147]....
        /*1b54*/ 	.word	0x00023c70


	//   ....[148]....
        /*1b58*/ 	.word	0x00023ca0


	//   ....[149]....
        /*1b5c*/ 	.word	0x00023cd0


	//   ....[150]....
        /*1b60*/ 	.word	0x00023d00


	//   ....[151]....
        /*1b64*/ 	.word	0x00023d30


	//   ....[152]....
        /*1b68*/ 	.word	0x00023d60


	//   ....[153]....
        /*1b6c*/ 	.word	0x00023d90


	//   ....[154]....
        /*1b70*/ 	.word	0x00023dc0


	//   ....[155]....
        /*1b74*/ 	.word	0x00023df0


	//   ....[156]....
        /*1b78*/ 	.word	0x00023e20


	//   ....[157]....
        /*1b7c*/ 	.word	0x00023e50


	//   ....[158]....
        /*1b80*/ 	.word	0x00023e80


	//   ....[159]....
        /*1b84*/ 	.word	0x00023eb0


	//   ....[160]....
        /*1b88*/ 	.word	0x00023ee0


	//   ....[161]....
        /*1b8c*/ 	.word	0x00023f10


	//   ....[162]....
        /*1b90*/ 	.word	0x00023f40


	//   ....[163]....
        /*1b94*/ 	.word	0x00023f70


	//   ....[164]....
        /*1b98*/ 	.word	0x00023fa0


	//   ....[165]....
        /*1b9c*/ 	.word	0x00023fd0


	//   ....[166]....
        /*1ba0*/ 	.word	0x00024000


	//   ....[167]....
        /*1ba4*/ 	.word	0x00024030


	//   ....[168]....
        /*1ba8*/ 	.word	0x00024060


	//   ....[169]....
        /*1bac*/ 	.word	0x00024090


	//   ....[170]....
        /*1bb0*/ 	.word	0x000240c0


	//   ....[171]....
        /*1bb4*/ 	.word	0x000240f0


	//   ....[172]....
        /*1bb8*/ 	.word	0x00024120


	//   ....[173]....
        /*1bbc*/ 	.word	0x00024150


	//   ....[174]....
        /*1bc0*/ 	.word	0x00024170


	//   ....[175]....
        /*1bc4*/ 	.word	0x000241a0


	//   ....[176]....
        /*1bc8*/ 	.word	0x000241b0


	//   ....[177]....
        /*1bcc*/ 	.word	0x000241e0


	//   ....[178]....
        /*1bd0*/ 	.word	0x00024210


	//   ....[179]....
        /*1bd4*/ 	.word	0x00024220


	//   ....[180]....
        /*1bd8*/ 	.word	0x00024250


	//   ....[181]....
        /*1bdc*/ 	.word	0x00024260


	//   ....[182]....
        /*1be0*/ 	.word	0x00024290


	//   ....[183]....
        /*1be4*/ 	.word	0x000242a0


	//   ....[184]....
        /*1be8*/ 	.word	0x000242d0


	//   ....[185]....
        /*1bec*/ 	.word	0x00024300


	//   ....[186]....
        /*1bf0*/ 	.word	0x00024330


	//   ....[187]....
        /*1bf4*/ 	.word	0x00024340


	//   ....[188]....
        /*1bf8*/ 	.word	0x00024df0


	//   ....[189]....
        /*1bfc*/ 	.word	0x00024e10


	//   ....[190]....
        /*1c00*/ 	.word	0x00024e20


	//   ....[191]....
        /*1c04*/ 	.word	0x00024e30


	//   ....[192]....
        /*1c08*/ 	.word	0x00025830


	//   ....[193]....
        /*1c0c*/ 	.word	0x00025840


	//   ....[194]....
        /*1c10*/ 	.word	0x00025a10


	//   ....[195]....
        /*1c14*/ 	.word	0x00025a20


	//   ....[196]....
        /*1c18*/ 	.word	0x00025c10


	//   ....[197]....
        /*1c1c*/ 	.word	0x00025c20


	//   ....[198]....
        /*1c20*/ 	.word	0x00025df0


	//   ....[199]....
        /*1c24*/ 	.word	0x00025e00


	//   ....[200]....
        /*1c28*/ 	.word	0x00026270


	//   ....[201]....
        /*1c2c*/ 	.word	0x00026280


	//   ....[202]....
        /*1c30*/ 	.word	0x00027260


	//   ....[203]....
        /*1c34*/ 	.word	0x00027270


	//   ....[204]....
        /*1c38*/ 	.word	0x00029590


	//   ....[205]....
        /*1c3c*/ 	.word	0x000295a0


	//   ....[206]....
        /*1c40*/ 	.word	0x00029770


	//   ....[207]....
        /*1c44*/ 	.word	0x00029780


	//   ....[208]....
        /*1c48*/ 	.word	0x00029950


	//   ....[209]....
        /*1c4c*/ 	.word	0x00029960


	//   ....[210]....
        /*1c50*/ 	.word	0x00029b30


	//   ....[211]....
        /*1c54*/ 	.word	0x00029b40


	//   ....[212]....
        /*1c58*/ 	.word	0x00029d70


	//   ....[213]....
        /*1c5c*/ 	.word	0x00029fb0


	//   ....[214]....
        /*1c60*/ 	.word	0x00029fe0


	//   ....[215]....
        /*1c64*/ 	.word	0x0002a010


	//   ....[216]....
        /*1c68*/ 	.word	0x0002a040


	//   ....[217]....
        /*1c6c*/ 	.word	0x0002a070


	//   ....[218]....
        /*1c70*/ 	.word	0x0002a0a0


	//   ....[219]....
        /*1c74*/ 	.word	0x0002a240


	//   ....[220]....
        /*1c78*/ 	.word	0x0002a270


	//   ....[221]....
        /*1c7c*/ 	.word	0x0002a2a0


	//   ....[222]....
        /*1c80*/ 	.word	0x0002a2d0


	//   ....[223]....
        /*1c84*/ 	.word	0x0002a300


	//   ....[224]....
        /*1c88*/ 	.word	0x0002a330


	//   ....[225]....
        /*1c8c*/ 	.word	0x0002a3d0


	//   ....[226]....
        /*1c90*/ 	.word	0x0002a400


	//   ....[227]....
        /*1c94*/ 	.word	0x0002a410


	//   ....[228]....
        /*1c98*/ 	.word	0x0002a440


	//   ....[229]....
        /*1c9c*/ 	.word	0x0002bbf0


	//   ....[230]....
        /*1ca0*/ 	.word	0x0002d7f0


	//   ....[231]....
        /*1ca4*/ 	.word	0x0002e550


	//   ....[232]....
        /*1ca8*/ 	.word	0x0002e560


	//   ....[233]....
        /*1cac*/ 	.word	0x0002e590


	//   ....[234]....
        /*1cb0*/ 	.word	0x0002e5a0


	//   ....[235]....
        /*1cb4*/ 	.word	0x0002e6b0


	//   ....[236]....
        /*1cb8*/ 	.word	0x0002e6c0


	//   ....[237]....
        /*1cbc*/ 	.word	0x0002e750


	//   ....[238]....
        /*1cc0*/ 	.word	0x0002e760


	//   ....[239]....
        /*1cc4*/ 	.word	0x0002e7f0


	//   ....[240]....
        /*1cc8*/ 	.word	0x0002e800


	//   ....[241]....
        /*1ccc*/ 	.word	0x0002e890


	//   ....[242]....
        /*1cd0*/ 	.word	0x0002e8a0


	//   ....[243]....
        /*1cd4*/ 	.word	0x0002e930


	//   ....[244]....
        /*1cd8*/ 	.word	0x0002e940


	//   ....[245]....
        /*1cdc*/ 	.word	0x0002e990


	//   ....[246]....
        /*1ce0*/ 	.word	0x0002e9c0


	//   ....[247]....
        /*1ce4*/ 	.word	0x000312e0


	//   ....[248]....
        /*1ce8*/ 	.word	0x00031310


	//   ....[249]....
        /*1cec*/ 	.word	0x00031360


	//   ....[250]....
        /*1cf0*/ 	.word	0x00031390


	//   ....[251]....
        /*1cf4*/ 	.word	0x000313c0


	//   ....[252]....
        /*1cf8*/ 	.word	0x000313f0


	//   ....[253]....
        /*1cfc*/ 	.word	0x00031420


	//   ....[254]....
        /*1d00*/ 	.word	0x00031450


	//   ....[255]....
        /*1d04*/ 	.word	0x00031620


	//   ....[0]....
        /*1d08*/ 	.word	0x00031650


	//   ....[1]....
        /*1d0c*/ 	.word	0x00031680


	//   ....[2]....
        /*1d10*/ 	.word	0x000316b0


	//   ....[3]....
        /*1d14*/ 	.word	0x000316e0


	//   ....[4]....
        /*1d18*/ 	.word	0x00031710


	//   ....[5]....
        /*1d1c*/ 	.word	0x000317f0


	//   ....[6]....
        /*1d20*/ 	.word	0x00031810


	//   ....[7]....
        /*1d24*/ 	.word	0x00031820


	//   ....[8]....
        /*1d28*/ 	.word	0x000318a0


	//   ....[9]....
        /*1d2c*/ 	.word	0x000323f0


	//   ....[10]....
        /*1d30*/ 	.word	0x00032890


	//   ....[11]....
        /*1d34*/ 	.word	0x00032940


	//   ....[12]....
        /*1d38*/ 	.word	0x000329d0


	//   ....[13]....
        /*1d3c*/ 	.word	0x00032a20


	//   ....[14]....
        /*1d40*/ 	.word	0x00032a70


	//   ....[15]....
        /*1d44*/ 	.word	0x00032b00


	//   ....[16]....
        /*1d48*/ 	.word	0x00032b90


	//   ....[17]....
        /*1d4c*/ 	.word	0x00032be0


	//   ....[18]....
        /*1d50*/ 	.word	0x00032c30


	//   ....[19]....
        /*1d54*/ 	.word	0x00032cc0


	//   ....[20]....
        /*1d58*/ 	.word	0x00032d50


	//   ....[21]....
        /*1d5c*/ 	.word	0x00032da0


	//   ....[22]....
        /*1d60*/ 	.word	0x00032df0


	//   ....[23]....
        /*1d64*/ 	.word	0x00032e80


	//   ....[24]....
        /*1d68*/ 	.word	0x00032f10


	//   ....[25]....
        /*1d6c*/ 	.word	0x00032f60


	//   ....[26]....
        /*1d70*/ 	.word	0x00032fb0


	//   ....[27]....
        /*1d74*/ 	.word	0x000330b0


	//   ....[28]....
        /*1d78*/ 	.word	0x00033160


	//   ....[29]....
        /*1d7c*/ 	.word	0x000331b0


	//   ....[30]....
        /*1d80*/ 	.word	0x00033200


	//   ....[31]....
        /*1d84*/ 	.word	0x00033310


	//   ....[32]....
        /*1d88*/ 	.word	0x00033360


	//   ....[33]....
        /*1d8c*/ 	.word	0x000333b0


	//   ....[34]....
        /*1d90*/ 	.word	0x00033400


	//   ....[35]....
        /*1d94*/ 	.word	0x00033520


	//   ....[36]....
        /*1d98*/ 	.word	0x000335c0


	//   ....[37]....
        /*1d9c*/ 	.word	0x00033620


	//   ....[38]....
        /*1da0*/ 	.word	0x00033690


	//   ....[39]....
        /*1da4*/ 	.word	0x00033730


	//   ....[40]....
        /*1da8*/ 	.word	0x00033780


	//   ....[41]....
        /*1dac*/ 	.word	0x000337d0


	//   ....[42]....
        /*1db0*/ 	.word	0x00033820


	//   ....[43]....
        /*1db4*/ 	.word	0x00033c50


	//   ....[44]....
        /*1db8*/ 	.word	0x00033d70


	//   ....[45]....
        /*1dbc*/ 	.word	0x00033ea0


	//   ....[46]....
        /*1dc0*/ 	.word	0x00033fb0


	//   ....[47]....
        /*1dc4*/ 	.word	0x000340e0


	//   ....[48]....
        /*1dc8*/ 	.word	0x00034200


	//   ....[49]....
        /*1dcc*/ 	.word	0x00034330


	//   ....[50]....
        /*1dd0*/ 	.word	0x00034440


	//   ....[51]....
        /*1dd4*/ 	.word	0x00034570


	//   ....[52]....
        /*1dd8*/ 	.word	0x00034690


	//   ....[53]....
        /*1ddc*/ 	.word	0x00034770


	//   ....[54]....
        /*1de0*/ 	.word	0x000347c0


	//   ....[55]....
        /*1de4*/ 	.word	0x00034840


	//   ....[56]....
        /*1de8*/ 	.word	0x000348b0


	//   ....[57]....
        /*1dec*/ 	.word	0x00034910


	//   ....[58]....
        /*1df0*/ 	.word	0x00034960


	//   ....[59]....
        /*1df4*/ 	.word	0x000349e0


	//   ....[60]....
        /*1df8*/ 	.word	0x00034a50


	//   ....[61]....
        /*1dfc*/ 	.word	0x00034ab0


	//   ....[62]....
        /*1e00*/ 	.word	0x00034b00


	//   ....[63]....
        /*1e04*/ 	.word	0x00034b80


	//   ....[64]....
        /*1e08*/ 	.word	0x00034bf0


	//   ....[65]....
        /*1e0c*/ 	.word	0x00034c50


	//   ....[66]....
        /*1e10*/ 	.word	0x00034ca0


	//   ....[67]....
        /*1e14*/ 	.word	0x00034d20


	//   ....[68]....
        /*1e18*/ 	.word	0x00034d90


	//   ....[69]....
        /*1e1c*/ 	.word	0x00034df0


	//   ....[70]....
        /*1e20*/ 	.word	0x00034e40


	//   ....[71]....
        /*1e24*/ 	.word	0x00034ec0


	//   ....[72]....
        /*1e28*/ 	.word	0x00034f30


	//   ....[73]....
        /*1e2c*/ 	.word	0x00034f90


	//   ....[74]....
        /*1e30*/ 	.word	0x00034fe0


	//   ....[75]....
        /*1e34*/ 	.word	0x00035060


	//   ....[76]....
        /*1e38*/ 	.word	0x000350d0


	//   ....[77]....
        /*1e3c*/ 	.word	0x00035130


	//   ....[78]....
        /*1e40*/ 	.word	0x00035180


	//   ....[79]....
        /*1e44*/ 	.word	0x00035200


	//   ....[80]....
        /*1e48*/ 	.word	0x00035270


	//   ....[81]....
        /*1e4c*/ 	.word	0x000352d0


	//   ....[82]....
        /*1e50*/ 	.word	0x00035320


	//   ....[83]....
        /*1e54*/ 	.word	0x000353a0


	//   ....[84]....
        /*1e58*/ 	.word	0x00035410


	//   ....[85]....
        /*1e5c*/ 	.word	0x00035470


	//   ....[86]....
        /*1e60*/ 	.word	0x000354c0


	//   ....[87]....
        /*1e64*/ 	.word	0x00035540


	//   ....[88]....
        /*1e68*/ 	.word	0x000355b0


	//   ....[89]....
        /*1e6c*/ 	.word	0x00035610


	//   ....[90]....
        /*1e70*/ 	.word	0x00035660


	//   ....[91]....
        /*1e74*/ 	.word	0x000356e0


	//   ....[92]....
        /*1e78*/ 	.word	0x00035750


	//   ....[93]....
        /*1e7c*/ 	.word	0x000357b0


	//   ....[94]....
        /*1e80*/ 	.word	0x00035800


	//   ....[95]....
        /*1e84*/ 	.word	0x00035880


	//   ....[96]....
        /*1e88*/ 	.word	0x000358f0


	//   ....[97]....
        /*1e8c*/ 	.word	0x00035950


	//   ....[98]....
        /*1e90*/ 	.word	0x000359a0


	//   ....[99]....
        /*1e94*/ 	.word	0x00035a20


	//   ....[100]....
        /*1e98*/ 	.word	0x00035a90


	//   ....[101]....
        /*1e9c*/ 	.word	0x00035af0


	//   ....[102]....
        /*1ea0*/ 	.word	0x00035b40


	//   ....[103]....
        /*1ea4*/ 	.word	0x00035bc0


	//   ....[104]....
        /*1ea8*/ 	.word	0x00035c30


	//   ....[105]....
        /*1eac*/ 	.word	0x00035c90


	//   ....[106]....
        /*1eb0*/ 	.word	0x00035ce0


	//   ....[107]....
        /*1eb4*/ 	.word	0x00035d60


	//   ....[108]....
        /*1eb8*/ 	.word	0x00035dd0


	//   ....[109]....
        /*1ebc*/ 	.word	0x00035e30


	//   ....[110]....
        /*1ec0*/ 	.word	0x00035e80


	//   ....[111]....
        /*1ec4*/ 	.word	0x00035f00


	//   ....[112]....
        /*1ec8*/ 	.word	0x00035f70


	//   ....[113]....
        /*1ecc*/ 	.word	0x00035fd0


	//   ....[114]....
        /*1ed0*/ 	.word	0x00036020


	//   ....[115]....
        /*1ed4*/ 	.word	0x000360a0


	//   ....[116]....
        /*1ed8*/ 	.word	0x00036110


	//   ....[117]....
        /*1edc*/ 	.word	0x00036170


	//   ....[118]....
        /*1ee0*/ 	.word	0x000361c0


	//   ....[119]....
        /*1ee4*/ 	.word	0x00036240


	//   ....[120]....
        /*1ee8*/ 	.word	0x000362b0


	//   ....[121]....
        /*1eec*/ 	.word	0x00036310


	//   ....[122]....
        /*1ef0*/ 	.word	0x00036360


	//   ....[123]....
        /*1ef4*/ 	.word	0x000363e0


	//   ....[124]....
        /*1ef8*/ 	.word	0x00036450


	//   ....[125]....
        /*1efc*/ 	.word	0x000364b0


	//   ....[126]....
        /*1f00*/ 	.word	0x00036500


	//   ....[127]....
        /*1f04*/ 	.word	0x00036580


	//   ....[128]....
        /*1f08*/ 	.word	0x000365f0


	//   ....[129]....
        /*1f0c*/ 	.word	0x00036650


	//   ....[130]....
        /*1f10*/ 	.word	0x000366a0


	//   ....[131]....
        /*1f14*/ 	.word	0x00036700


	//   ....[132]....
        /*1f18*/ 	.word	0x00036790


	//   ....[133]....
        /*1f1c*/ 	.word	0x000367f0


	//   ....[134]....
        /*1f20*/ 	.word	0x00036840


	//   ....[135]....
        /*1f24*/ 	.word	0x000368c0


	//   ....[136]....
        /*1f28*/ 	.word	0x00036930


	//   ....[137]....
        /*1f2c*/ 	.word	0x00036990


	//   ....[138]....
        /*1f30*/ 	.word	0x000369e0


	//   ....[139]....
        /*1f34*/ 	.word	0x00036a60


	//   ....[140]....
        /*1f38*/ 	.word	0x00036ad0


	//   ....[141]....
        /*1f3c*/ 	.word	0x00036b30


	//   ....[142]....
        /*1f40*/ 	.word	0x00036b80


	//   ....[143]....
        /*1f44*/ 	.word	0x00036c00


	//   ....[144]....
        /*1f48*/ 	.word	0x00036c70


	//   ....[145]....
        /*1f4c*/ 	.word	0x00036cd0


	//   ....[146]....
        /*1f50*/ 	.word	0x00036d20


	//   ....[147]....
        /*1f54*/ 	.word	0x00036da0


	//   ....[148]....
        /*1f58*/ 	.word	0x00036e10


	//   ....[149]....
        /*1f5c*/ 	.word	0x00036e70


	//   ....[150]....
        /*1f60*/ 	.word	0x00036ec0


	//   ....[151]....
        /*1f64*/ 	.word	0x00036f40


	//   ....[152]....
        /*1f68*/ 	.word	0x00036fb0


	//   ....[153]....
        /*1f6c*/ 	.word	0x00037010


	//   ....[154]....
        /*1f70*/ 	.word	0x00037060


	//   ....[155]....
        /*1f74*/ 	.word	0x000370c0


	//   ....[156]....
        /*1f78*/ 	.word	0x00037150


	//   ....[157]....
        /*1f7c*/ 	.word	0x000371b0


	//   ....[158]....
        /*1f80*/ 	.word	0x00037200


	//   ....[159]....
        /*1f84*/ 	.word	0x00037280


	//   ....[160]....
        /*1f88*/ 	.word	0x000372f0


	//   ....[161]....
        /*1f8c*/ 	.word	0x00037350


	//   ....[162]....
        /*1f90*/ 	.word	0x000373a0


	//   ....[163]....
        /*1f94*/ 	.word	0x00037420


	//   ....[164]....
        /*1f98*/ 	.word	0x00037490


	//   ....[165]....
        /*1f9c*/ 	.word	0x000374f0


	//   ....[166]....
        /*1fa0*/ 	.word	0x00037540


	//   ....[167]....
        /*1fa4*/ 	.word	0x000375c0


	//   ....[168]....
        /*1fa8*/ 	.word	0x00037630


	//   ....[169]....
        /*1fac*/ 	.word	0x000376a0


	//   ....[170]....
        /*1fb0*/ 	.word	0x000376f0


	//   ....[171]....
        /*1fb4*/ 	.word	0x00037780


	//   ....[172]....
        /*1fb8*/ 	.word	0x000377d0


	//   ....[173]....
        /*1fbc*/ 	.word	0x00037860


	//   ....[174]....
        /*1fc0*/ 	.word	0x000378f0


	//   ....[175]....
        /*1fc4*/ 	.word	0x00037980


	//   ....[176]....
        /*1fc8*/ 	.word	0x00037a10


	//   ....[177]....
        /*1fcc*/ 	.word	0x00037aa0


	//   ....[178]....
        /*1fd0*/ 	.word	0x00037b30


	//   ....[179]....
        /*1fd4*/ 	.word	0x00037bb0


	//   ....[180]....
        /*1fd8*/ 	.word	0x00037c00


	//   ....[181]....
        /*1fdc*/ 	.word	0x00037ca0


	//   ....[182]....
        /*1fe0*/ 	.word	0x00037d30


	//   ....[183]....
        /*1fe4*/ 	.word	0x00037dc0


	//   ....[184]....
        /*1fe8*/ 	.word	0x00037e10


	//   ....[185]....
        /*1fec*/ 	.word	0x00037ea0


	//   ....[186]....
        /*1ff0*/ 	.word	0x00037f30


	//   ....[187]....
        /*1ff4*/ 	.word	0x00037fc0


	//   ....[188]....
        /*1ff8*/ 	.word	0x00038050


	//   ....[189]....
        /*1ffc*/ 	.word	0x000380e0


	//   ....[190]....
        /*2000*/ 	.word	0x00038170


	//   ....[191]....
        /*2004*/ 	.word	0x00038230


	//   ....[192]....
        /*2008*/ 	.word	0x00038510


	//   ....[193]....
        /*200c*/ 	.word	0x00038730


	//   ....[194]....
        /*2010*/ 	.word	0x00038780


	//   ....[195]....
        /*2014*/ 	.word	0x000387e0


	//   ....[196]....
        /*2018*/ 	.word	0x00038880


	//   ....[197]....
        /*201c*/ 	.word	0x00038940


	//   ....[198]....
        /*2020*/ 	.word	0x00038a50


	//   ....[199]....
        /*2024*/ 	.word	0x00038ab0


	//   ....[200]....
        /*2028*/ 	.word	0x00038bb0


	//   ....[201]....
        /*202c*/ 	.word	0x00038c10


	//   ....[202]....
        /*2030*/ 	.word	0x00038d10


	//   ....[203]....
        /*2034*/ 	.word	0x00038d70


	//   ....[204]....
        /*2038*/ 	.word	0x00038e70


	//   ....[205]....
        /*203c*/ 	.word	0x00038ed0


	//   ....[206]....
        /*2040*/ 	.word	0x00038fc0


	//   ....[207]....
        /*2044*/ 	.word	0x00039030


	//   ....[208]....
        /*2048*/ 	.word	0x00039110


	//   ....[209]....
        /*204c*/ 	.word	0x000393f0


	//   ....[210]....
        /*2050*/ 	.word	0x00039490


	//   ....[211]....
        /*2054*/ 	.word	0x00039620


	//   ....[212]....
        /*2058*/ 	.word	0x000396a0


	//   ....[213]....
        /*205c*/ 	.word	0x00039720


	//   ....[214]....
        /*2060*/ 	.word	0x000397a0


	//   ....[215]....
        /*2064*/ 	.word	0x00039820


	//   ....[216]....
        /*2068*/ 	.word	0x000398b0


	//   ....[217]....
        /*206c*/ 	.word	0x00039950


	//   ....[218]....
        /*2070*/ 	.word	0x00039a00


	//   ....[219]....
        /*2074*/ 	.word	0x00039a80


	//   ....[220]....
        /*2078*/ 	.word	0x00039b00


	//   ....[221]....
        /*207c*/ 	.word	0x00039b80


	//   ....[222]....
        /*2080*/ 	.word	0x00039c10


	//   ....[223]....
        /*2084*/ 	.word	0x00039c90


	//   ....[224]....
        /*2088*/ 	.word	0x00039d40


	//   ....[225]....
        /*208c*/ 	.word	0x00039d90


	//   ....[226]....
        /*2090*/ 	.word	0x00039e50


	//   ....[227]....
        /*2094*/ 	.word	0x00039f80


	//----- nvinfo : EIATTR_REG_RECONFIG
	.align		4
.L_577:
        /*2098*/ 	.byte	0x01, 0x54
	.zero		2


	//----- nvinfo : EIATTR_SYSCALL_OFFSETS
	.align		4
        /*209c*/ 	.byte	0x04, 0x46
        /*209e*/ 	.short	(.L_579 - .L_578)


	//   ....[0]....
.L_578:
        /*20a0*/ 	.word	0x00002630


	//   ....[1]....
        /*20a4*/ 	.word	0x00002780


	//   ....[2]....
        /*20a8*/ 	.word	0x0000dd60


	//   ....[3]....
        /*20ac*/ 	.word	0x0000e2c0


	//   ....[4]....
        /*20b0*/ 	.word	0x0002d250


	//   ....[5]....
        /*20b4*/ 	.word	0x0002d3e0


	//   ....[6]....
        /*20b8*/ 	.word	0x0002d530


	//   ....[7]....
        /*20bc*/ 	.word	0x0002d670


	//   ....[8]....
        /*20c0*/ 	.word	0x0002e120


	//----- nvinfo : EIATTR_MBARRIER_INSTR_OFFSETS
	.align		4
.L_579:
        /*20c4*/ 	.byte	0x04, 0x39
        /*20c6*/ 	.short	(.L_581 - .L_580)


	//   ....[0]....
.L_580:
        /*20c8*/ 	.word	0x000002d0
        /*20cc*/ 	.word	0x000000ff
        /*20d0*/ 	.word	0x00038800
        /*20d4*/ 	.short	0x0100
        /*20d6*/ 	.byte	0x08
	.zero		1


	//   ....[1]....
        /*20d8*/ 	.word	0x000002e0
        /*20dc*/ 	.word	0x000000ff
        /*20e0*/ 	.word	0x00038820
        /*20e4*/ 	.short	0x0100
        /*20e6*/ 	.byte	0x08
	.zero		1


	//   ....[2]....
        /*20e8*/ 	.word	0x000003d0
        /*20ec*/ 	.word	0x000000ff
        /*20f0*/ 	.word	0x00038830
        /*20f4*/ 	.short	0x0100
        /*20f6*/ 	.byte	0x08
	.zero		1


	//   ....[3]....
        /*20f8*/ 	.word	0x000003e0
        /*20fc*/ 	.word	0x000000ff
        /*2100*/ 	.word	0x00038840
        /*2104*/ 	.short	0x0100
        /*2106*/ 	.byte	0x08
	.zero		1


	//   ....[4]....
        /*2108*/ 	.word	0x000003f0
        /*210c*/ 	.word	0x000000ff
        /*2110*/ 	.word	0x00038838
        /*2114*/ 	.short	0x0100
        /*2116*/ 	.byte	0x08
	.zero		1


	//   ....[5]....
        /*2118*/ 	.word	0x00000400
        /*211c*/ 	.word	0x000000ff
        /*2120*/ 	.word	0x00038848
        /*2124*/ 	.short	0x0100
        /*2126*/ 	.byte	0x08
	.zero		1


	//   ....[6]....
        /*2128*/ 	.word	0x00000530
        /*212c*/ 	.word	0x000000ff
        /*2130*/ 	.word	0x00038850
        /*2134*/ 	.short	0x0100
        /*2136*/ 	.byte	0x08
	.zero		1


	//   ....[7]....
        /*2138*/ 	.word	0x00000540
        /*213c*/ 	.word	0x000000ff
        /*2140*/ 	.word	0x00038860
        /*2144*/ 	.short	0x0100
        /*2146*/ 	.byte	0x08
	.zero		1


	//   ....[8]....
        /*2148*/ 	.word	0x00000550
        /*214c*/ 	.word	0x000000ff
        /*2150*/ 	.word	0x00038858
        /*2154*/ 	.short	0x0100
        /*2156*/ 	.byte	0x08
	.zero		1


	//   ....[9]....
        /*2158*/ 	.word	0x00000560
        /*215c*/ 	.word	0x000000ff
        /*2160*/ 	.word	0x00038868
        /*2164*/ 	.short	0x0100
        /*2166*/ 	.byte	0x08
	.zero		1


	//   ....[10]....
        /*2168*/ 	.word	0x00000650
        /*216c*/ 	.word	0x000000ff
        /*2170*/ 	.word	0x00038870
        /*2174*/ 	.short	0x0100
        /*2176*/ 	.byte	0x06
	.zero		1


	//   ....[11]....
        /*2178*/ 	.word	0x00000660
        /*217c*/ 	.word	0x000000ff
        /*2180*/ 	.word	0x00038880
        /*2184*/ 	.short	0x0100
        /*2186*/ 	.byte	0x06
	.zero		1


	//   ....[12]....
        /*2188*/ 	.word	0x00000670
        /*218c*/ 	.word	0x000000ff
        /*2190*/ 	.word	0x00038878
        /*2194*/ 	.short	0x0100
        /*2196*/ 	.byte	0x06
	.zero		1


	//   ....[13]....
        /*2198*/ 	.word	0x00000680
        /*219c*/ 	.word	0x000000ff
        /*21a0*/ 	.word	0x00038888
        /*21a4*/ 	.short	0x0100
        /*21a6*/ 	.byte	0x06
	.zero		1


	//   ....[14]....
        /*21a8*/ 	.word	0x000007b0
        /*21ac*/ 	.word	0x000000ff
        /*21b0*/ 	.word	0x00038890
        /*21b4*/ 	.short	0x0100
        /*21b6*/ 	.byte	0x08
	.zero		1


	//   ....[15]....
        /*21b8*/ 	.word	0x000007c0
        /*21bc*/ 	.word	0x000000ff
        /*21c0*/ 	.word	0x000388a0
        /*21c4*/ 	.short	0x0100
        /*21c6*/ 	.byte	0x08
	.zero		1


	//   ....[16]....
        /*21c8*/ 	.word	0x000007d0
        /*21cc*/ 	.word	0x000000ff
        /*21d0*/ 	.word	0x00038898
        /*21d4*/ 	.short	0x0100
        /*21d6*/ 	.byte	0x08
	.zero		1


	//   ....[17]....
        /*21d8*/ 	.word	0x000007e0
        /*21dc*/ 	.word	0x000000ff
        /*21e0*/ 	.word	0x000388a8
        /*21e4*/ 	.short	0x0100
        /*21e6*/ 	.byte	0x08
	.zero		1


	//   ....[18]....
        /*21e8*/ 	.word	0x00000910
        /*21ec*/ 	.word	0x000000ff
        /*21f0*/ 	.word	0x000388b0
        /*21f4*/ 	.short	0x0100
        /*21f6*/ 	.byte	0x08
	.zero		1


	//   ....[19]....
        /*21f8*/ 	.word	0x00000920
        /*21fc*/ 	.word	0x000000ff
        /*2200*/ 	.word	0x000388c0
        /*2204*/ 	.short	0x0100
        /*2206*/ 	.byte	0x08
	.zero		1


	//   ....[20]....
        /*2208*/ 	.word	0x00000930
        /*220c*/ 	.word	0x000000ff
        /*2210*/ 	.word	0x000388b8
        /*2214*/ 	.short	0x0100
        /*2216*/ 	.byte	0x08
	.zero		1


	//   ....[21]....
        /*2218*/ 	.word	0x00000940
        /*221c*/ 	.word	0x000000ff
        /*2220*/ 	.word	0x000388c8
        /*2224*/ 	.short	0x0100
        /*2226*/ 	.byte	0x08
	.zero		1


	//   ....[22]....
        /*2228*/ 	.word	0x00003d90
        /*222c*/ 	.word	0x0000006f
        /*2230*/ 	.word	0x00038890
        /*2234*/ 	.short	0x010a
        /*2236*/ 	.byte	0x3f
	.zero		1


	//   ....[23]....
        /*2238*/ 	.word	0x000081f0
        /*223c*/ 	.word	0x0000006f
        /*2240*/ 	.word	0x00038890
        /*2244*/ 	.short	0x010a
        /*2246*/ 	.byte	0x3f
	.zero		1


	//   ....[24]....
        /*2248*/ 	.word	0x0000c6a0
        /*224c*/ 	.word	0x0000006f
        /*2250*/ 	.word	0x00038890
        /*2254*/ 	.short	0x010a
        /*2256*/ 	.byte	0x3f
	.zero		1


	//   ....[25]....
        /*2258*/ 	.word	0x0000cc40
        /*225c*/ 	.word	0x00000030
        /*2260*/ 	.word	0x00000000
        /*2264*/ 	.short	0x0101
        /*2266*/ 	.byte	0x3f
	.zero		1


	//   ....[26]....
        /*2268*/ 	.word	0x0000cc80
        /*226c*/ 	.word	0x0000006f
        /*2270*/ 	.word	0x000388b0
        /*2274*/ 	.short	0x010a
        /*2276*/ 	.byte	0x3f
	.zero		1


	//   ....[27]....
        /*2278*/ 	.word	0x0000d280
        /*227c*/ 	.word	0x0000006f
        /*2280*/ 	.word	0x00000000
        /*2284*/ 	.short	0x0101
        /*2286*/ 	.byte	0x3f
	.zero		1


	//   ....[28]....
        /*2288*/ 	.word	0x0000e040
        /*228c*/ 	.word	0x00000012
        /*2290*/ 	.word	0x00038800
        /*2294*/ 	.short	0x010a
        /*2296*/ 	.byte	0x3f
	.zero		1


	//   ....[29]....
        /*2298*/ 	.word	0x0000e090
        /*229c*/ 	.word	0x00000012
        /*22a0*/ 	.word	0x00038800
        /*22a4*/ 	.short	0x010a
        /*22a6*/ 	.byte	0x3f
	.zero		1


	//   ....[30]....
        /*22a8*/ 	.word	0x0000ee10
        /*22ac*/ 	.word	0x00000012
        /*22b0*/ 	.word	0x00038800
        /*22b4*/ 	.short	0x010a
        /*22b6*/ 	.byte	0x3f
	.zero		1


	//   ....[31]....
        /*22b8*/ 	.word	0x000135b0
        /*22bc*/ 	.word	0x00000012
        /*22c0*/ 	.word	0x00038800
        /*22c4*/ 	.short	0x010a
        /*22c6*/ 	.byte	0x3f
	.zero		1


	//   ....[32]....
        /*22c8*/ 	.word	0x00017870
        /*22cc*/ 	.word	0x00000000
        /*22d0*/ 	.word	0x00038830
        /*22d4*/ 	.short	0x010a
        /*22d6*/ 	.byte	0x3f
	.zero		1


	//   ....[33]....
        /*22d8*/ 	.word	0x000178e0
        /*22dc*/ 	.word	0x00000000
        /*22e0*/ 	.word	0x00038830
        /*22e4*/ 	.short	0x010a
        /*22e6*/ 	.byte	0x3f
	.zero		1


	//   ....[34]....
        /*22e8*/ 	.word	0x00019d00
        /*22ec*/ 	.word	0x0000001d
        /*22f0*/ 	.word	0x00000000
        /*22f4*/ 	.short	0x0101
        /*22f6*/ 	.byte	0x3f
	.zero		1


	//   ....[35]....
        /*22f8*/ 	.word	0x0001ad90
        /*22fc*/ 	.word	0x00000007
        /*2300*/ 	.word	0x00038830
        /*2304*/ 	.short	0x010a
        /*2306*/ 	.byte	0x3f
	.zero		1


	//   ....[36]....
        /*2308*/ 	.word	0x0001ade0
        /*230c*/ 	.word	0x00000007
        /*2310*/ 	.word	0x00038830
        /*2314*/ 	.short	0x010a
        /*2316*/ 	.byte	0x3f
	.zero		1


	//   ....[37]....
        /*2318*/ 	.word	0x0001b400
        /*231c*/ 	.word	0x00000007
        /*2320*/ 	.word	0x00038850
        /*2324*/ 	.short	0x010a
        /*2326*/ 	.byte	0x3f
	.zero		1


	//   ....[38]....
        /*2328*/ 	.word	0x0001b440
        /*232c*/ 	.word	0x00000007
        /*2330*/ 	.word	0x00038850
        /*2334*/ 	.short	0x010a
        /*2336*/ 	.byte	0x3f
	.zero		1


	//   ....[39]....
        /*2338*/ 	.word	0x0001d1c0
        /*233c*/ 	.word	0x0000000e
        /*2340*/ 	.word	0x00000000
        /*2344*/ 	.short	0x0101
        /*2346*/ 	.byte	0x3f
	.zero		1


	//   ....[40]....
        /*2348*/ 	.word	0x0001dc60
        /*234c*/ 	.word	0x0000000e
        /*2350*/ 	.word	0x00000000
        /*2354*/ 	.short	0x0101
        /*2356*/ 	.byte	0x3f
	.zero		1


	//   ....[41]....
        /*2358*/ 	.word	0x0001e6f0
        /*235c*/ 	.word	0x00000007
        /*2360*/ 	.word	0x00038830
        /*2364*/ 	.short	0x010a
        /*2366*/ 	.byte	0x3f
	.zero		1


	//   ....[42]....
        /*2368*/ 	.word	0x0001e740
        /*236c*/ 	.word	0x00000007
        /*2370*/ 	.word	0x00038830
        /*2374*/ 	.short	0x010a
        /*2376*/ 	.byte	0x3f
	.zero		1


	//   ....[43]....
        /*2378*/ 	.word	0x0001ed30
        /*237c*/ 	.word	0x00000007
        /*2380*/ 	.word	0x00038850
        /*2384*/ 	.short	0x010a
        /*2386*/ 	.byte	0x3f
	.zero		1


	//   ....[44]....
        /*2388*/ 	.word	0x0001ed70
        /*238c*/ 	.word	0x00000007
        /*2390*/ 	.word	0x00038850
        /*2394*/ 	.short	0x010a
        /*2396*/ 	.byte	0x3f
	.zero		1


	//   ....[45]....
        /*2398*/ 	.word	0x000204b0
        /*239c*/ 	.word	0x000000d8
        /*23a0*/ 	.word	0x00000000
        /*23a4*/ 	.short	0x0101
        /*23a6*/ 	.byte	0x3f
	.zero		1


	//   ....[46]....
        /*23a8*/ 	.word	0x00020bf0
        /*23ac*/ 	.word	0x0000000f
        /*23b0*/ 	.word	0x00000000
        /*23b4*/ 	.short	0x0101
        /*23b6*/ 	.byte	0x3f
	.zero		1


	//   ....[47]....
        /*23b8*/ 	.word	0x000215b0
        /*23bc*/ 	.word	0x0000000a
        /*23c0*/ 	.word	0x00038850
        /*23c4*/ 	.short	0x010a
        /*23c6*/ 	.byte	0x3f
	.zero		1


	//   ....[48]....
        /*23c8*/ 	.word	0x000215f0
        /*23cc*/ 	.word	0x0000000a
        /*23d0*/ 	.word	0x00038850
        /*23d4*/ 	.short	0x010a
        /*23d6*/ 	.byte	0x3f
	.zero		1


	//   ....[49]....
        /*23d8*/ 	.word	0x00021c00
        /*23dc*/ 	.word	0x00000000
        /*23e0*/ 	.word	0x00000000
        /*23e4*/ 	.short	0x0101
        /*23e6*/ 	.byte	0x3f
	.zero		1


	//   ....[50]....
        /*23e8*/ 	.word	0x00025770
        /*23ec*/ 	.word	0x00000008
        /*23f0*/ 	.word	0x00000000
        /*23f4*/ 	.short	0x0101
        /*23f6*/ 	.byte	0x3f
	.zero		1


	//   ....[51]....
        /*23f8*/ 	.word	0x000261e0
        /*23fc*/ 	.word	0x0000000e
        /*2400*/ 	.word	0x00000000
        /*2404*/ 	.short	0x0101
        /*2406*/ 	.byte	0x3f
	.zero		1


	//   ....[52]....
        /*2408*/ 	.word	0x0002bcd0
        /*240c*/ 	.word	0x00000012
        /*2410*/ 	.word	0x00038820
        /*2414*/ 	.short	0x010a
        /*2416*/ 	.byte	0x3f
	.zero		1


	//   ....[53]....
        /*2418*/ 	.word	0x0002bda0
        /*241c*/ 	.word	0x00000005
        /*2420*/ 	.word	0x000388a0
        /*2424*/ 	.short	0x010a
        /*2426*/ 	.byte	0x3f
	.zero		1


	//   ....[54]....
        /*2428*/ 	.word	0x0002c0e0
        /*242c*/ 	.word	0x00000005
        /*2430*/ 	.word	0x000388c0
        /*2434*/ 	.short	0x010a
        /*2436*/ 	.byte	0x3f
	.zero		1


	//   ....[55]....
        /*2438*/ 	.word	0x0002c580
        /*243c*/ 	.word	0x00000006
        /*2440*/ 	.word	0x000388a0
        /*2444*/ 	.short	0x010a
        /*2446*/ 	.byte	0x3f
	.zero		1


	//   ....[56]....
        /*2448*/ 	.word	0x0002c8b0
        /*244c*/ 	.word	0x00000006
        /*2450*/ 	.word	0x000388c0
        /*2454*/ 	.short	0x010a
        /*2456*/ 	.byte	0x3f
	.zero		1


	//   ....[57]....
        /*2458*/ 	.word	0x0002da90
        /*245c*/ 	.word	0x00000000
        /*2460*/ 	.word	0x00038880
        /*2464*/ 	.short	0x010a
        /*2466*/ 	.byte	0x3f
	.zero		1


	//   ....[58]....
        /*2468*/ 	.word	0x0002dc90
        /*246c*/ 	.word	0x00000000
        /*2470*/ 	.word	0x00038840
        /*2474*/ 	.short	0x010a
        /*2476*/ 	.byte	0x3f
	.zero		1


	//   ....[59]....
        /*2478*/ 	.word	0x0002ea90
        /*247c*/ 	.word	0x00000012
        /*2480*/ 	.word	0x00038800
        /*2484*/ 	.short	0x0107
        /*2486*/ 	.byte	0x3f
	.zero		1


	//   ....[60]....
        /*2488*/ 	.word	0x0002eb90
        /*248c*/ 	.word	0x00000012
        /*2490*/ 	.word	0x00038800
        /*2494*/ 	.short	0x0101
        /*2496*/ 	.byte	0x3f
	.zero		1


	//   ....[61]....
        /*2498*/ 	.word	0x0002ebb0
        /*249c*/ 	.word	0x00000012
        /*24a0*/ 	.word	0x00038820
        /*24a4*/ 	.short	0x010a
        /*24a6*/ 	.byte	0x3f
	.zero		1


	//   ....[62]....
        /*24a8*/ 	.word	0x0002eed0
        /*24ac*/ 	.word	0x00000006
        /*24b0*/ 	.word	0x00038880
        /*24b4*/ 	.short	0x010a
        /*24b6*/ 	.byte	0x3f
	.zero		1


	//   ....[63]....
        /*24b8*/ 	.word	0x0002f230
        /*24bc*/ 	.word	0x00000006
        /*24c0*/ 	.word	0x00038840
        /*24c4*/ 	.short	0x010a
        /*24c6*/ 	.byte	0x3f
	.zero		1


	//   ....[64]....
        /*24c8*/ 	.word	0x0002f5f0
        /*24cc*/ 	.word	0x00000003
        /*24d0*/ 	.word	0x00038870
        /*24d4*/ 	.short	0x010a
        /*24d6*/ 	.byte	0x3f
	.zero		1


	//   ....[65]....
        /*24d8*/ 	.word	0x0002f660
        /*24dc*/ 	.word	0x00000003
        /*24e0*/ 	.word	0x00038860
        /*24e4*/ 	.short	0x010a
        /*24e6*/ 	.byte	0x3f
	.zero		1


	//   ....[66]....
        /*24e8*/ 	.word	0x000301c0
        /*24ec*/ 	.word	0x00000003
        /*24f0*/ 	.word	0x00038850
        /*24f4*/ 	.short	0x0101
        /*24f6*/ 	.byte	0x3f
	.zero		1


	//   ....[67]....
        /*24f8*/ 	.word	0x00030240
        /*24fc*/ 	.word	0x00000003
        /*2500*/ 	.word	0x00000000
        /*2504*/ 	.short	0x0101
        /*2506*/ 	.byte	0x3f
	.zero		1


	//   ....[68]....
        /*2508*/ 	.word	0x00030480
        /*250c*/ 	.word	0x00000000
        /*2510*/ 	.word	0x00038870
        /*2514*/ 	.short	0x010a
        /*2516*/ 	.byte	0x3f
	.zero		1


	//   ....[69]....
        /*2518*/ 	.word	0x000304f0
        /*251c*/ 	.word	0x00000000
        /*2520*/ 	.word	0x00038860
        /*2524*/ 	.short	0x010a
        /*2526*/ 	.byte	0x3f
	.zero		1


	//   ....[70]....
        /*2528*/ 	.word	0x00030fe0
        /*252c*/ 	.word	0x00000000
        /*2530*/ 	.word	0x00038850
        /*2534*/ 	.short	0x0101
        /*2536*/ 	.byte	0x3f
	.zero		1


	//   ....[71]....
        /*2538*/ 	.word	0x00031030
        /*253c*/ 	.word	0x00000000
        /*2540*/ 	.word	0x00000000
        /*2544*/ 	.short	0x0101
        /*2546*/ 	.byte	0x3f
	.zero		1


	//   ....[72]....
        /*2548*/ 	.word	0x00032370
        /*254c*/ 	.word	0x00000000
        /*2550*/ 	.word	0x00038820
        /*2554*/ 	.short	0x010a
        /*2556*/ 	.byte	0x3f
	.zero		1


	//   ....[73]....
        /*2558*/ 	.word	0x00032520
        /*255c*/ 	.word	0x00000006
        /*2560*/ 	.word	0x00000000
        /*2564*/ 	.short	0x010a
        /*2566*/ 	.byte	0x3f
	.zero		1


	//   ....[74]....
        /*2568*/ 	.word	0x00032590
        /*256c*/ 	.word	0x00000007
        /*2570*/ 	.word	0x00000000
        /*2574*/ 	.short	0x010a
        /*2576*/ 	.byte	0x3f
	.zero		1


	//   ....[75]....
        /*2578*/ 	.word	0x000325f0
        /*257c*/ 	.word	0x00000004
        /*2580*/ 	.word	0x00038860
        /*2584*/ 	.short	0x010a
        /*2586*/ 	.byte	0x3f
	.zero		1


	//   ....[76]....
        /*2588*/ 	.word	0x00032640
        /*258c*/ 	.word	0x00000003
        /*2590*/ 	.word	0x00038860
        /*2594*/ 	.short	0x010a
        /*2596*/ 	.byte	0x3f
	.zero		1


	//   ....[77]....
        /*2598*/ 	.word	0x00032680
        /*259c*/ 	.word	0x00000004
        /*25a0*/ 	.word	0x00038880
        /*25a4*/ 	.short	0x010a
        /*25a6*/ 	.byte	0x3f
	.zero		1


	//   ....[78]....
        /*25a8*/ 	.word	0x000326a0
        /*25ac*/ 	.word	0x00000003
        /*25b0*/ 	.word	0x00038880
        /*25b4*/ 	.short	0x010a
        /*25b6*/ 	.byte	0x3f
	.zero		1


	//   ....[79]....
        /*25b8*/ 	.word	0x00032700
        /*25bc*/ 	.word	0x0000006f
        /*25c0*/ 	.word	0x00038890
        /*25c4*/ 	.short	0x010a
        /*25c6*/ 	.byte	0x3f
	.zero		1


	//   ....[80]....
        /*25c8*/ 	.word	0x00032750
        /*25cc*/ 	.word	0x0000006f
        /*25d0*/ 	.word	0x00038890
        /*25d4*/ 	.short	0x010a
        /*25d6*/ 	.byte	0x3f
	.zero		1


	//   ....[81]....
        /*25d8*/ 	.word	0x000327a0
        /*25dc*/ 	.word	0x0000006f
        /*25e0*/ 	.word	0x00038890
        /*25e4*/ 	.short	0x010a
        /*25e6*/ 	.byte	0x3f
	.zero		1


	//   ....[82]....
        /*25e8*/ 	.word	0x000327f0
        /*25ec*/ 	.word	0x0000006f
        /*25f0*/ 	.word	0x000388b0
        /*25f4*/ 	.short	0x010a
        /*25f6*/ 	.byte	0x3f
	.zero		1


	//   ....[83]....
        /*25f8*/ 	.word	0x00032ff0
        /*25fc*/ 	.word	0x00000012
        /*2600*/ 	.word	0x00038800
        /*2604*/ 	.short	0x010a
        /*2606*/ 	.byte	0x3f
	.zero		1


	//   ....[84]....
        /*2608*/ 	.word	0x00033930
        /*260c*/ 	.word	0x00000012
        /*2610*/ 	.word	0x00038800
        /*2614*/ 	.short	0x010a
        /*2616*/ 	.byte	0x3f
	.zero		1


	//   ....[85]....
        /*2618*/ 	.word	0x00033980
        /*261c*/ 	.word	0x00000000
        /*2620*/ 	.word	0x00038830
        /*2624*/ 	.short	0x010a
        /*2626*/ 	.byte	0x3f
	.zero		1


	//   ....[86]....
        /*2628*/ 	.word	0x000339d0
        /*262c*/ 	.word	0x00000007
        /*2630*/ 	.word	0x00038830
        /*2634*/ 	.short	0x010a
        /*2636*/ 	.byte	0x3f
	.zero		1


	//   ....[87]....
        /*2638*/ 	.word	0x00033a20
        /*263c*/ 	.word	0x00000007
        /*2640*/ 	.word	0x00038850
        /*2644*/ 	.short	0x010a
        /*2646*/ 	.byte	0x3f
	.zero		1


	//   ....[88]....
        /*2648*/ 	.word	0x00033a70
        /*264c*/ 	.word	0x00000007
        /*2650*/ 	.word	0x00038830
        /*2654*/ 	.short	0x010a
        /*2656*/ 	.byte	0x3f
	.zero		1


	//   ....[89]....
        /*2658*/ 	.word	0x00033ac0
        /*265c*/ 	.word	0x00000007
        /*2660*/ 	.word	0x00038850
        /*2664*/ 	.short	0x010a
        /*2666*/ 	.byte	0x3f
	.zero		1


	//   ....[90]....
        /*2668*/ 	.word	0x00033b10
        /*266c*/ 	.word	0x0000000a
        /*2670*/ 	.word	0x00038850
        /*2674*/ 	.short	0x010a
        /*2676*/ 	.byte	0x3f
	.zero		1


	//   ....[91]....
        /*2678*/ 	.word	0x000382f0
        /*267c*/ 	.word	0x00000012
        /*2680*/ 	.word	0x00038820
        /*2684*/ 	.short	0x010a
        /*2686*/ 	.byte	0x3f
	.zero		1


	//   ....[92]....
        /*2688*/ 	.word	0x00038340
        /*268c*/ 	.word	0x00000005
        /*2690*/ 	.word	0x000388a0
        /*2694*/ 	.short	0x010a
        /*2696*/ 	.byte	0x3f
	.zero		1


	//   ....[93]....
        /*2698*/ 	.word	0x00038390
        /*269c*/ 	.word	0x00000005
        /*26a0*/ 	.word	0x000388c0
        /*26a4*/ 	.short	0x010a
        /*26a6*/ 	.byte	0x3f
	.zero		1


	//   ....[94]....
        /*26a8*/ 	.word	0x000383e0
        /*26ac*/ 	.word	0x00000006
        /*26b0*/ 	.word	0x000388a0
        /*26b4*/ 	.short	0x010a
        /*26b6*/ 	.byte	0x3f
	.zero		1


	//   ....[95]....
        /*26b8*/ 	.word	0x00038430
        /*26bc*/ 	.word	0x00000006
        /*26c0*/ 	.word	0x000388c0
        /*26c4*/ 	.short	0x010a
        /*26c6*/ 	.byte	0x3f
	.zero		1


	//   ....[96]....
        /*26c8*/ 	.word	0x000385d0
        /*26cc*/ 	.word	0x00000000
        /*26d0*/ 	.word	0x00038880
        /*26d4*/ 	.short	0x010a
        /*26d6*/ 	.byte	0x3f
	.zero		1


	//   ....[97]....
        /*26d8*/ 	.word	0x00038620
        /*26dc*/ 	.word	0x00000000
        /*26e0*/ 	.word	0x00038840
        /*26e4*/ 	.short	0x010a
        /*26e6*/ 	.byte	0x3f
	.zero		1


	//   ....[98]....
        /*26e8*/ 	.word	0x00039150
        /*26ec*/ 	.word	0x00000012
        /*26f0*/ 	.word	0x00038820
        /*26f4*/ 	.short	0x010a
        /*26f6*/ 	.byte	0x3f
	.zero		1


	//   ....[99]....
        /*26f8*/ 	.word	0x000391a0
        /*26fc*/ 	.word	0x00000006
        /*2700*/ 	.word	0x00038880
        /*2704*/ 	.short	0x010a
        /*2706*/ 	.byte	0x3f
	.zero		1


	//   ....[100]....
        /*2708*/ 	.word	0x000391f0
        /*270c*/ 	.word	0x00000006
        /*2710*/ 	.word	0x00038840
        /*2714*/ 	.short	0x010a
        /*2716*/ 	.byte	0x3f
	.zero		1


	//   ....[101]....
        /*2718*/ 	.word	0x00039240
        /*271c*/ 	.word	0x00000003
        /*2720*/ 	.word	0x00038870
        /*2724*/ 	.short	0x010a
        /*2726*/ 	.byte	0x3f
	.zero		1


	//   ....[102]....
        /*2728*/ 	.word	0x00039290
        /*272c*/ 	.word	0x00000003
        /*2730*/ 	.word	0x00038860
        /*2734*/ 	.short	0x010a
        /*2736*/ 	.byte	0x3f
	.zero		1


	//   ....[103]....
        /*2738*/ 	.word	0x000392e0
        /*273c*/ 	.word	0x00000000
        /*2740*/ 	.word	0x00038870
        /*2744*/ 	.short	0x010a
        /*2746*/ 	.byte	0x3f
	.zero		1


	//   ....[104]....
        /*2748*/ 	.word	0x00039330
        /*274c*/ 	.word	0x00000000
        /*2750*/ 	.word	0x00038860
        /*2754*/ 	.short	0x010a
        /*2756*/ 	.byte	0x3f
	.zero		1


	//   ....[105]....
        /*2758*/ 	.word	0x00039ea0
        /*275c*/ 	.word	0x00000000
        /*2760*/ 	.word	0x00038820
        /*2764*/ 	.short	0x010a
        /*2766*/ 	.byte	0x3f
	.zero		1


	//   ....[106]....
        /*2768*/ 	.word	0x0003a040
        /*276c*/ 	.word	0x00000006
        /*2770*/ 	.word	0x00000000
        /*2774*/ 	.short	0x010a
        /*2776*/ 	.byte	0x3f
	.zero		1


	//   ....[107]....
        /*2778*/ 	.word	0x0003a090
        /*277c*/ 	.word	0x00000007
        /*2780*/ 	.word	0x00000000
        /*2784*/ 	.short	0x010a
        /*2786*/ 	.byte	0x3f
	.zero		1


	//   ....[108]....
        /*2788*/ 	.word	0x0003a0e0
        /*278c*/ 	.word	0x00000004
        /*2790*/ 	.word	0x00038860
        /*2794*/ 	.short	0x010a
        /*2796*/ 	.byte	0x3f
	.zero		1


	//   ....[109]....
        /*2798*/ 	.word	0x0003a130
        /*279c*/ 	.word	0x00000003
        /*27a0*/ 	.word	0x00038860
        /*27a4*/ 	.short	0x010a
        /*27a6*/ 	.byte	0x3f
	.zero		1


	//   ....[110]....
        /*27a8*/ 	.word	0x0003a180
        /*27ac*/ 	.word	0x00000004
        /*27b0*/ 	.word	0x00038880
        /*27b4*/ 	.short	0x010a
        /*27b6*/ 	.byte	0x3f
	.zero		1


	//----- nvinfo : EIATTR_NUM_MBARRIERS
	.align		4
.L_581:
        /*27b8*/ 	.byte	0x03, 0x38
        /*27ba*/ 	.short	0x0016


	//----- nvinfo : EIATTR_EXIT_INSTR_OFFSETS
	.align		4
        /*27bc*/ 	.byte	0x04, 0x1c
        /*27be*/ 	.short	(.L_583 - .L_582)


	//   ....[0]....
.L_582:
        /*27c0*/ 	.word	0x000326f0


	//----- nvinfo : EIATTR_MAX_THREADS
	.align		4
.L_583:
        /*27c4*/ 	.byte	0x04, 0x05
        /*27c6*/ 	.short	(.L_585 - .L_584)
.L_584:
        /*27c8*/ 	.word	0x00000180
        /*27cc*/ 	.word	0x00000001
        /*27d0*/ 	.word	0x00000001


	//----- nvinfo : EIATTR_CRS_STACK_SIZE
	.align		4
.L_585:
        /*27d4*/ 	.byte	0x04, 0x1e
        /*27d6*/ 	.short	(.L_587 - .L_586)
.L_586:
        /*27d8*/ 	.word	0x00000000


	//----- nvinfo : EIATTR_CBANK_PARAM_SIZE
	.align		4
.L_587:
        /*27dc*/ 	.byte	0x03, 0x19
        /*27de*/ 	.short	0x0af0


	//----- nvinfo : EIATTR_PARAM_CBANK
	.align		4
        /*27e0*/ 	.byte	0x04, 0x0a
        /*27e2*/ 	.short	(.L_589 - .L_588)
	.align		4
.L_588:
        /*27e4*/ 	.word	index@(.nv.constant0._ZN7cutlass13device_kernelIN5flash11enable_sm90INS1_16FlashAttnFwdSm90INS1_25CollectiveMainloopFwdSm90ILi2EN4cute5tupleIJNS5_1CILi1EEES8_S8_EEENS6_IJNS7_ILi128EEESA_NS7_ILi256EEEEEELi256ENS_12float_e4m3_tEfNS_4arch4Sm90ELb1ELb0ELb1ELb1ELb0ELb1ELb0ELb1ELb1ELb1ELb1ELb0EEENS1_21CollectiveEpilogueFwdINS6_IJSA_SB_SA_EEES9_NS_10bfloat16_tESF_Li256ELb1ELb1ELb1ELb1EEENS1_36VarlenDynamicPersistentTileSchedulerILi128ELi128ELi256ELi128ELb1ELb1ELb1ELb1ELb1ELb1EEEEEEEEEvNT_6ParamsE)
        /*27e8*/ 	.short	0x0210
        /*27ea*/ 	.short	0x0af0


	//----- nvinfo : EIATTR_SW_WAR
	.align		4
.L_589:
        /*27ec*/ 	.byte	0x04, 0x36
        /*27ee*/ 	.short	(.L_591 - .L_590)
.L_590:
        /*27f0*/ 	.word	0x00000008
.L_591:


//--------------------- .nv.info._ZN7cutlass13device_kernelIN5flash11enable_sm90INS1_16FlashAttnFwdSm90INS1_25CollectiveMainloopFwdSm90ILi2EN4cute5tupleIJNS5_1CILi1EEES8_S8_EEENS6_IJNS7_ILi128EEENS7_ILi160EEENS7_ILi192EEEEEELi192ENS_12float_e4m3_tEfNS_4arch4Sm90ELb0ELb0ELb1ELb0ELb0ELb0ELb0ELb1ELb1ELb1ELb1ELb0EEENS1_21CollectiveEpilogueFwdINS6_IJSA_SC_SB_EEES9_NS_10bfloat16_tESG_Li256ELb0ELb1ELb1ELb1EEENS1_19SingleTileSchedulerILb0ELb1ELb1ELi128EEEEEEEEEvNT_6ParamsE --------------------------
	.section	.nv.info._ZN7cutlass13device_kernelIN5flash11enable_sm90INS1_16FlashAttnFwdSm90INS1_25CollectiveMainloopFwdSm90ILi2EN4cute5tupleIJNS5_1CILi1EEES8_S8_EEENS6_IJNS7_ILi128EEENS7_ILi160EEENS7_ILi192EEEEEELi192ENS_12float_e4m3_tEfNS_4arch4Sm90ELb0ELb0ELb1ELb0ELb0ELb0ELb0ELb1ELb1ELb1ELb1ELb0EEENS1_21CollectiveEpilogueFwdINS6_IJSA_SC_SB_EEES9_NS_10bfloat16_tESG_Li256ELb0ELb1ELb1ELb1EEENS1_19SingleTileSchedulerILb0ELb1ELb1ELi128EEEEEEEEEvNT_6ParamsE,"",@"SHT_CUDA_INFO"
	.sectionflags	@""
	.align	4


	//----- nvinfo : EIATTR_CUDA_API_VERSION
	.align		4
        /*0000*/ 	.byte	0x04, 0x37
        /*0002*/ 	.short	(.L_593 - .L_592)
.L_592:
        /*0004*/ 	.word	0x00000082


	//----- nvinfo : EIATTR_KPARAM_INFO
	.align		4
.L_593:
        /*0008*/ 	.byte	0x04, 0x17
        /*000a*/ 	.short	(.L_595 - .L_594)
.L_594:
        /*000c*/ 	.word	0x00000000
        /*0010*/ 	.short	0x0000
        /*0012*/ 	.short	0x0070
        /*0014*/ 	.byte	0x00, 0xf0, 0x01, 0x28


	//----- nvinfo : EIATTR_SPARSE_MMA_MASK
	.align		4
.L_595:
        /*0018*/ 	.byte	0x03, 0x50
        /*001a*/ 	.short	0x0000


	//----- nvinfo : EIATTR_MAXREG_COUNT
	.align		4
        /*001c*/ 	.byte	0x03, 0x1b
        /*001e*/ 	.short	0x00a8


	//----- nvinfo : EIATTR_NUM_BARRIERS
	.align		4
        /*0020*/ 	.byte	0x02, 0x4c
        /*0022*/ 	.byte	0x10
	.zero		1


	//----- nvinfo : EIATTR_EXTERNS
	.align		4
        /*0024*/ 	.byte	0x04, 0x0f
        /*0026*/ 	.short	(.L_597 - .L_596)


	//   ....[0]....
	.align		4
.L_596:
        /*0028*/ 	.word	index@(__assertfail)


	//----- nvinfo : EIATTR_ANNOTATIONS
	.align		4
.L_597:
        /*002c*/ 	.byte	0x04, 0x55
        /*002e*/ 	.short	(.L_599 - .L_598)


	//   ....[0]....
.L_598:
        /* <DEDUP_REMOVED lines=15> */


	//----- nvinfo : EIATTR_MERCURY_ISA_VERSION
	.align		4
.L_599:
        /*0110*/ 	.byte	0x03, 0x5f
        /*0112*/ 	.short	0x0101


	//----- nvinfo : EIATTR_INT_WARP_WIDE_INSTR_OFFSETS
	.align		4
        /*0114*/ 	.byte	0x04, 0x31
        /*0116*/ 	.short	(.L_601 - .L_600)


	//   ....[0]....
.L_600:
        /*0118*/ 	.word	0x00000120


	//   ....[1]....
        /*011c*/ 	.word	0x000001c0


	//   ....[2]....
        /*0120*/ 	.word	0x00000230


	//----- nvinfo : EIATTR_COOP_GROUP_MASK_REGIDS
	.align		4
.L_601:
        /*0124*/ 	.byte	0x04, 0x29
        /*0126*/ 	.short	(.L_603 - .L_602)


	//   ....[0]....
.L_602:
        /*0128*/ 	.word	0xffffffff


	//   ....[1]....
        /*012c*/ 	.word	0xffffffff


	//   ....[2]....
        /*0130*/ 	.word	0xffffffff


	//   ....[3]....
        /*0134*/ 	.word	0xffffffff


	//   ....[4]....
        /*0138*/ 	.word	0xffffffff


	//   ....[5]....
        /*013c*/ 	.word	0xffffffff


	//   ....[6]....
        /*0140*/ 	.word	0xffffffff


	//   ....[7]....
        /*0144*/ 	.word	0xffffffff


	//   ....[8]....
        /*0148*/ 	.word	0xffffffff


	//   ....[9]....
        /*014c*/ 	.word	0xffffffff


	//   ....[10]....
        /*0150*/ 	.word	0xffffffff


	//   ....[11]....
        /*0154*/ 	.word	0xffffffff


	//   ....[12]....
        /*0158*/ 	.word	0xffffffff


	//   ....[13]....
        /*015c*/ 	.word	0xffffffff


	//   ....[14]....
        /*0160*/ 	.word	0xffffffff


	//   ....[15]....
        /*0164*/ 	.word	0xffffffff


	//   ....[16]....
        /*0168*/ 	.word	0xffffffff


	//   ....[17]....
        /*016c*/ 	.word	0xffffffff


	//   ....[18]....
        /*0170*/ 	.word	0xffffffff


	//   ....[19]....
        /*0174*/ 	.word	0xffffffff


	//   ....[20]....
        /*0178*/ 	.word	0xffffffff


	//   ....[21]....
        /*017c*/ 	.word	0xffffffff


	//   ....[22]....
        /*0180*/ 	.word	0xffffffff


	//   ....[23]....
        /*0184*/ 	.word	0xffffffff


	//   ....[24]....
        /*0188*/ 	.word	0xffffffff


	//   ....[25]....
        /*018c*/ 	.word	0xffffffff


	//   ....[26]....
        /*0190*/ 	.word	0xffffffff


	//   ....[27]....
        /*0194*/ 	.word	0xffffffff


	//   ....[28]....
        /*0198*/ 	.word	0xffffffff


	//   ....[29]....
        /*019c*/ 	.word	0xffffffff


	//   ....[30]....
        /*01a0*/ 	.word	0xffffffff


	//   ....[31]....
        /*01a4*/ 	.word	0xffffffff


	//   ....[32]....
        /*01a8*/ 	.word	0xffffffff


	//   ....[33]....
        /*01ac*/ 	.word	0xffffffff


	//   ....[34]....
        /*01b0*/ 	.word	0xffffffff


	//   ....[35]....
        /*01b4*/ 	.word	0xffffffff


	//   ....[36]....
        /*01b8*/ 	.word	0xffffffff


	//   ....[37]....
        /*01bc*/ 	.word	0xffffffff


	//   ....[38]....
        /*01c0*/ 	.word	0xffffffff


	//   ....[39]....
        /*01c4*/ 	.word	0xffffffff


	//   ....[40]....
        /*01c8*/ 	.word	0xffffffff


	//   ....[41]....
        /*01cc*/ 	.word	0xffffffff


	//   ....[42]....
        /*01d0*/ 	.word	0xffffffff


	//   ....[43]....
        /*01d4*/ 	.word	0xffffffff


	//   ....[44]....
        /*01d8*/ 	.word	0xffffffff


	//   ....[45]....
        /*01dc*/ 	.word	0xffffffff


	//   ....[46]....
        /*01e0*/ 	.word	0xffffffff


	//   ....[47]....
        /*01e4*/ 	.word	0xffffffff


	//   ....[48]....
        /*01e8*/ 	.word	0xffffffff


	//   ....[49]....
        /*01ec*/ 	.word	0xffffffff


	//   ....[50]....
        /*01f0*/ 	.word	0xffffffff


	//   ....[51]....
        /*01f4*/ 	.word	0xffffffff


	//   ....[52]....
        /*01f8*/ 	.word	0xffffffff


	//   ....[53]....
        /*01fc*/ 	.word	0xffffffff


	//   ....[54]....
        /*0200*/ 	.word	0xffffffff


	//   ....[55]....
        /*0204*/ 	.word	0xffffffff


	//   ....[56]....
        /*0208*/ 	.word	0xffffffff


	//   ....[57]....
        /*020c*/ 	.word	0xffffffff


	//   ....[58]....
        /*0210*/ 	.word	0xffffffff


	//   ....[59]....
        /*0214*/ 	.word	0xffffffff


	//   ....[60]....
        /*0218*/ 	.word	0xffffffff


	//   ....[61]....
        /*021c*/ 	.word	0xffffffff


	//   ....[62]....
        /*0220*/ 	.word	0xffffffff


	//   ....[63]....
        /*0224*/ 	.word	0xffffffff


	//   ....[64]....
        /*0228*/ 	.word	0xffffffff


	//   ....[65]....
        /*022c*/ 	.word	0xffffffff


	//   ....[66]....
        /*0230*/ 	.word	0xffffffff


	//   ....[67]....
        /*0234*/ 	.word	0xffffffff


	//   ....[68]....
        /*0238*/ 	.word	0xffffffff


	//   ....[69]....
        /*023c*/ 	.word	0xffffffff


	//   ....[70]....
        /*0240*/ 	.word	0xffffffff


	//   ....[71]....
        /*0244*/ 	.word	0xffffffff


	//   ....[72]....
        /*0248*/ 	.word	0xffffffff


	//   ....[73]....
        /*024c*/ 	.word	0xffffffff


	//   ....[74]....
        /*0250*/ 	.word	0xffffffff


	//   ....[75]....
        /*0254*/ 	.word	0xffffffff


	//   ....[76]....
        /*0258*/ 	.word	0xffffffff


	//   ....[77]....
        /*025c*/ 	.word	0xffffffff


	//   ....[78]....
        /*0260*/ 	.word	0xffffffff


	//   ....[79]....
        /*0264*/ 	.word	0xffffffff


	//   ....[80]....
        /*0268*/ 	.word	0xffffffff


	//   ....[81]....
        /*026c*/ 	.word	0xffffffff


	//   ....[82]....
        /*0270*/ 	.word	0xffffffff


	//   ....[83]....
        /*0274*/ 	.word	0xffffffff


	//   ....[84]....
        /*0278*/ 	.word	0xffffffff


	//   ....[85]....
        /*027c*/ 	.word	0xffffffff


	//   ....[86]....
        /*0280*/ 	.word	0xffffffff


	//   ....[87]....
        /*0284*/ 	.word	0xffffffff


	//   ....[88]....
        /*0288*/ 	.word	0xffffffff


	//   ....[89]....
        /*028c*/ 	.word	0xffffffff


	//   ....[90]....
        /*0290*/ 	.word	0xffffffff


	//   ....[91]....
        /*0294*/ 	.word	0xffffffff


	//   ....[92]....
        /*0298*/ 	.word	0xffffffff


	//   ....[93]....
        /*029c*/ 	.word	0xffffffff


	//   ....[94]....
        /*02a0*/ 	.word	0xffffffff


	//   ....[95]....
        /*02a4*/ 	.word	0xffffffff


	//   ....[96]....
        /*02a8*/ 	.word	0xffffffff


	//   ....[97]....
        /*02ac*/ 	.word	0xffffffff


	//   ....[98]....
        /*02b0*/ 	.word	0xffffffff


	//   ....[99]....
        /*02b4*/ 	.word	0xffffffff


	//   ....[100]....
        /*02b8*/ 	.word	0xffffffff


	//   ....[101]....
        /*02bc*/ 	.word	0xffffffff


	//   ....[102]....
        /*02c0*/ 	.word	0xffffffff


	//   ....[103]....
        /*02c4*/ 	.word	0xffffffff


	//   ....[104]....
        /*02c8*/ 	.word	0xffffffff


	//   ....[105]....
        /*02cc*/ 	.word	0xffffffff


	//   ....[106]....
        /*02d0*/ 	.word	0xffffffff


	//   ....[107]....
        /*02d4*/ 	.word	0xffffffff


	//   ....[108]....
        /*02d8*/ 	.word	0xffffffff


	//   ....[109]....
        /*02dc*/ 	.word	0xffffffff


	//   ....[110]....
        /*02e0*/ 	.word	0xffffffff


	//   ....[111]....
        /*02e4*/ 	.word	0xffffffff


	//   ....[112]....
        /*02e8*/ 	.word	0xffffffff


	//   ....[113]....
        /*02ec*/ 	.word	0xffffffff


	//   ....[114]....
        /*02f0*/ 	.word	0xffffffff


	//   ....[115]....
        /*02f4*/ 	.word	0xffffffff


	//   ....[116]....
        /*02f8*/ 	.word	0xffffffff


	//   ....[117]....
        /*02fc*/ 	.word	0xffffffff


	//   ....[118]....
        /*0300*/ 	.word	0xffffffff


	//   ....[119]....
        /*0304*/ 	.word	0xffffffff


	//   ....[120]....
        /*0308*/ 	.word	0xffffffff


	//   ....[121]....
        /*030c*/ 	.word	0xffffffff


	//   ....[122]....
        /*0310*/ 	.word	0xffffffff


	//   ....[123]....
        /*0314*/ 	.word	0xffffffff


	//   ....[124]....
        /*0318*/ 	.word	0xffffffff


	//   ....[125]....
        /*031c*/ 	.word	0xffffffff


	//   ....[126]....
        /*0320*/ 	.word	0xffffffff


	//   ....[127]....
        /*0324*/ 	.word	0xffffffff


	//   ....[128]....
        /*0328*/ 	.word	0xffffffff


	//   ....[129]....
        /*032c*/ 	.word	0xffffffff


	//   ....[130]....
        /*0330*/ 	.word	0xffffffff


	//   ....[131]....
        /*0334*/ 	.word	0xffffffff


	//   ....[132]....
        /*0338*/ 	.word	0xffffffff


	//   ....[133]....
        /*033c*/ 	.word	0xffffffff


	//   ....[134]....
        /*0340*/ 	.word	0xffffffff


	//   ....[135]....
        /*0344*/ 	.word	0x0500000f


	//   ....[136]....
        /*0348*/ 	.word	0x0500000f


	//   ....[137]....
        /*034c*/ 	.word	0x0500000f


	//   ....[138]....
        /*0350*/ 	.word	0x0500000f


	//   ....[139]....
        /*0354*/ 	.word	0x0500000f


	//   ....[140]....
        /*0358*/ 	.word	0x0500000f


	//   ....[141]....
        /*035c*/ 	.word	0x0500000f


	//   ....[142]....
        /*0360*/ 	.word	0x0500000f


	//   ....[143]....
        /*0364*/ 	.word	0x0500000f


	//----- nvinfo : EIATTR_COOP_GROUP_INSTR_OFFSETS
	.align		4
.L_603:
        /*0368*/ 	.byte	0x04, 0x28
        /*036a*/ 	.short	(.L_605 - .L_604)


	//   ....[0]....
.L_604:
        /*036c*/ 	.word	0x00000060


	//   ....[1]....
        /*0370*/ 	.word	0x00000130


	//   ....[2]....
        /*0374*/ 	.word	0x000001e0


	//   ....[3]....
        /*0378*/ 	.word	0x000003a0


	//   ....[4]....
        /*037c*/ 	.word	0x00000500


	//   ....[5]....
        /*0380*/ 	.word	0x00000620


	//   ....[6]....
        /*0384*/ 	.word	0x00000780


	//   ....[7]....
        /*0388*/ 	.word	0x000011e0


	//   ....[8]....
        /*038c*/ 	.word	0x000039e0


	//   ....[9]....
        /*0390*/ 	.word	0x00003a80


	//   ....[10]....
        /*0394*/ 	.word	0x00003e00


	//   ....[11]....
        /*0398*/ 	.word	0x00003f60


	//   ....[12]....
        /*039c*/ 	.word	0x00007540


	//   ....[13]....
        /*03a0*/ 	.word	0x000075a0


	//   ....[14]....
        /*03a4*/ 	.word	0x00007600


	//   ....[15]....
        /*03a8*/ 	.word	0x00007610


	//   ....[16]....
        /*03ac*/ 	.word	0x00009300


	//   ....[17]....
        /*03b0*/ 	.word	0x00009310


	//   ....[18]....
        /*03b4*/ 	.word	0x00009390


	//   ....[19]....
        /*03b8*/ 	.word	0x000093a0


	//   ....[20]....
        /*03bc*/ 	.word	0x0000a5a0


	//   ....[21]....
        /*03c0*/ 	.word	0x0000a5b0


	//   ....[22]....
        /*03c4*/ 	.word	0x0000a5c0


	//   ....[23]....
        /*03c8*/ 	.word	0x0000a5e0


	//   ....[24]....
        /*03cc*/ 	.word	0x0000a5f0


	//   ....[25]....
        /*03d0*/ 	.word	0x0000a600


	//   ....[26]....
        /*03d4*/ 	.word	0x0000a610


	//   ....[27]....
        /*03d8*/ 	.word	0x0000a620


	//   ....[28]....
        /*03dc*/ 	.word	0x0000a630


	//   ....[29]....
        /*03e0*/ 	.word	0x0000a640


	//   ....[30]....
        /*03e4*/ 	.word	0x0000a650


	//   ....[31]....
        /*03e8*/ 	.word	0x0000a660


	//   ....[32]....
        /*03ec*/ 	.word	0x0000a670


	//   ....[33]....
        /*03f0*/ 	.word	0x0000a680


	//   ....[34]....
        /*03f4*/ 	.word	0x0000a690


	//   ....[35]....
        /*03f8*/ 	.word	0x0000a6a0


	//   ....[36]....
        /*03fc*/ 	.word	0x0000a6b0


	//   ....[37]....
        /*0400*/ 	.word	0x0000a6c0


	//   ....[38]....
        /*0404*/ 	.word	0x0000a6d0


	//   ....[39]....
        /*0408*/ 	.word	0x0000a6e0


	//   ....[40]....
        /*040c*/ 	.word	0x0000a6f0


	//   ....[41]....
        /*0410*/ 	.word	0x0000a700


	//   ....[42]....
        /*0414*/ 	.word	0x0000a710


	//   ....[43]....
        /*0418*/ 	.word	0x0000a720


	//   ....[44]....
        /*041c*/ 	.word	0x0000a740


	//   ....[45]....
        /*0420*/ 	.word	0x0000a750


	//   ....[46]....
        /*0424*/ 	.word	0x0000a770


	//   ....[47]....
        /*0428*/ 	.word	0x0000a780


	//   ....[48]....
        /*042c*/ 	.word	0x0000a790


	//   ....[49]....
        /*0430*/ 	.word	0x0000a7a0


	//   ....[50]....
        /*0434*/ 	.word	0x0000a7c0


	//   ....[51]....
        /*0438*/ 	.word	0x0000a7e0


	//   ....[52]....
        /*043c*/ 	.word	0x0000a7f0


	//   ....[53]....
        /*0440*/ 	.word	0x0000a800


	//   ....[54]....
        /*0444*/ 	.word	0x0000a810


	//   ....[55]....
        /*0448*/ 	.word	0x0000a820


	//   ....[56]....
        /*044c*/ 	.word	0x0000a830


	//   ....[57]....
        /*0450*/ 	.word	0x0000a850


	//   ....[58]....
        /*0454*/ 	.word	0x0000a860


	//   ....[59]....
        /*0458*/ 	.word	0x0000a890


	//   ....[60]....
        /*045c*/ 	.word	0x0000a8c0


	//   ....[61]....
        /*0460*/ 	.word	0x0000a8e0


	//   ....[62]....
        /*0464*/ 	.word	0x0000a8f0


	//   ....[63]....
        /*0468*/ 	.word	0x0000a900


	//   ....[64]....
        /*046c*/ 	.word	0x0000a920


	//   ....[65]....
        /*0470*/ 	.word	0x0000a940


	//   ....[66]....
        /*0474*/ 	.word	0x0000a970


	//   ....[67]....
        /*0478*/ 	.word	0x0000a980


	//   ....[68]....
        /*047c*/ 	.word	0x0000a990


	//   ....[69]....
        /*0480*/ 	.word	0x0000a9a0


	//   ....[70]....
        /*0484*/ 	.word	0x0000a9b0


	//   ....[71]....
        /*0488*/ 	.word	0x0000a9c0


	//   ....[72]....
        /*048c*/ 	.word	0x0000a9e0


	//   ....[73]....
        /*0490*/ 	.word	0x0000aa00


	//   ....[74]....
        /*0494*/ 	.word	0x0000aa10


	//   ....[75]....
        /*0498*/ 	.word	0x0000aa30


	//   ....[76]....
        /*049c*/ 	.word	0x0000aa40


	//   ....[77]....
        /*04a0*/ 	.word	0x0000aa60


	//   ....[78]....
        /*04a4*/ 	.word	0x0000aa70


	//   ....[79]....
        /*04a8*/ 	.word	0x0000aa80


	//   ....[80]....
        /*04ac*/ 	.word	0x0000aa90


	//   ....[81]....
        /*04b0*/ 	.word	0x0000aab0


	//   ....[82]....
        /*04b4*/ 	.word	0x0000aac0


	//   ....[83]....
        /*04b8*/ 	.word	0x0000aae0


	//   ....[84]....
        /*04bc*/ 	.word	0x0000ab00


	//   ....[85]....
        /*04c0*/ 	.word	0x0000ab20


	//   ....[86]....
        /*04c4*/ 	.word	0x0000ab30


	//   ....[87]....
        /*04c8*/ 	.word	0x0000ab50


	//   ....[88]....
        /*04cc*/ 	.word	0x0000ab70


	//   ....[89]....
        /*04d0*/ 	.word	0x0000ab90


	//   ....[90]....
        /*04d4*/ 	.word	0x0000aba0


	//   ....[91]....
        /*04d8*/ 	.word	0x0000abc0


	//   ....[92]....
        /*04dc*/ 	.word	0x0000abe0


	//   ....[93]....
        /*04e0*/ 	.word	0x0000ac00


	//   ....[94]....
        /*04e4*/ 	.word	0x0000ac30


	//   ....[95]....
        /*04e8*/ 	.word	0x0000ac50


	//   ....[96]....
        /*04ec*/ 	.word	0x0000ac60


	//   ....[97]....
        /*04f0*/ 	.word	0x0000ac70


	//   ....[98]....
        /*04f4*/ 	.word	0x0000ac80


	//   ....[99]....
        /*04f8*/ 	.word	0x0000ac90


	//   ....[100]....
        /*04fc*/ 	.word	0x0000aca0


	//   ....[101]....
        /*0500*/ 	.word	0x0000acb0


	//   ....[102]....
        /*0504*/ 	.word	0x0000acd0


	//   ....[103]....
        /*0508*/ 	.word	0x0000ad00


	//   ....[104]....
        /*050c*/ 	.word	0x0000ad30


	//   ....[105]....
        /*0510*/ 	.word	0x0000ad60


	//   ....[106]....
        /*0514*/ 	.word	0x0000ad90


	//   ....[107]....
        /*0518*/ 	.word	0x0000adc0


	//   ....[108]....
        /*051c*/ 	.word	0x0000adf0


	//   ....[109]....
        /*0520*/ 	.word	0x0000ae30


	//   ....[110]....
        /*0524*/ 	.word	0x0000ae70


	//   ....[111]....
        /*0528*/ 	.word	0x0000aea0


	//   ....[112]....
        /*052c*/ 	.word	0x0000aed0


	//   ....[113]....
        /*0530*/ 	.word	0x0000aef0


	//   ....[114]....
        /*0534*/ 	.word	0x0000af00


	//   ....[115]....
        /*0538*/ 	.word	0x0000af10


	//   ....[116]....
        /*053c*/ 	.word	0x0000b3b0


	//   ....[117]....
        /*0540*/ 	.word	0x0000b410


	//   ....[118]....
        /*0544*/ 	.word	0x0000b440


	//   ....[119]....
        /*0548*/ 	.word	0x0000b480


	//   ....[120]....
        /*054c*/ 	.word	0x0000b4c0


	//   ....[121]....
        /*0550*/ 	.word	0x0000b4f0


	//   ....[122]....
        /*0554*/ 	.word	0x0000bea0


	//   ....[123]....
        /*0558*/ 	.word	0x0000bed0


	//   ....[124]....
        /*055c*/ 	.word	0x0000ccf0


	//   ....[125]....
        /*0560*/ 	.word	0x0000d9a0


	//   ....[126]....
        /*0564*/ 	.word	0x0000e600


	//   ....[127]....
        /*0568*/ 	.word	0x0000e630


	//   ....[128]....
        /*056c*/ 	.word	0x0000e660


	//   ....[129]....
        /*0570*/ 	.word	0x0000e730


	//   ....[130]....
        /*0574*/ 	.word	0x0000e750


	//   ....[131]....
        /*0578*/ 	.word	0x0000e7f0


	//   ....[132]....
        /*057c*/ 	.word	0x0000e810


	//   ....[133]....
        /*0580*/ 	.word	0x0000e820


	//   ....[134]....
        /*0584*/ 	.word	0x00010f50


	//   ....[135]....
        /*0588*/ 	.word	0x00011440


	//   ....[136]....
        /*058c*/ 	.word	0x00011610


	//   ....[137]....
        /*0590*/ 	.word	0x00011670


	//   ....[138]....
        /*0594*/ 	.word	0x00011770


	//   ....[139]....
        /*0598*/ 	.word	0x00011840


	//   ....[140]....
        /*059c*/ 	.word	0x000118b0


	//   ....[141]....
        /*05a0*/ 	.word	0x000119c0


	//   ....[142]....
        /*05a4*/ 	.word	0x00011a30


	//   ....[143]....
        /*05a8*/ 	.word	0x00011b30


	//----- nvinfo : EIATTR_REG_RECONFIG
	.align		4
.L_605:
        /*05ac*/ 	.byte	0x01, 0x54
	.zero		2


	//----- nvinfo : EIATTR_SYSCALL_OFFSETS
	.align		4
        /*05b0*/ 	.byte	0x04, 0x46
        /*05b2*/ 	.short	(.L_607 - .L_606)


	//   ....[0]....
.L_606:
        /*05b4*/ 	.word	0x000013a0


	//   ....[1]....
        /*05b8*/ 	.word	0x0000d360


	//   ....[2]....
        /*05bc*/ 	.word	0x0000d4a0


	//   ....[3]....
        /*05c0*/ 	.word	0x0000d5e0


	//   ....[4]....
        /*05c4*/ 	.word	0x0000d700


	//   ....[5]....
        /*05c8*/ 	.word	0x0000e1d0


	//----- nvinfo : EIATTR_MBARRIER_INSTR_OFFSETS
	.align		4
.L_607:
        /*05cc*/ 	.byte	0x04, 0x39
        /*05ce*/ 	.short	(.L_609 - .L_608)


	//   ....[0]....
.L_608:
        /*05d0*/ 	.word	0x00000250
        /*05d4*/ 	.word	0x000000ff
        /*05d8*/ 	.word	0x00033400
        /*05dc*/ 	.short	0x0100
        /*05de*/ 	.byte	0x08
	.zero		1


	//   ....[1]....
        /*05e0*/ 	.word	0x00000260
        /*05e4*/ 	.word	0x000000ff
        /*05e8*/ 	.word	0x00033420
        /*05ec*/ 	.short	0x0100
        /*05ee*/ 	.byte	0x08
	.zero		1


	//   ....[2]....
        /*05f0*/ 	.word	0x00000350
        /*05f4*/ 	.word	0x000000ff
        /*05f8*/ 	.word	0x00033430
        /*05fc*/ 	.short	0x0100
        /*05fe*/ 	.byte	0x08
	.zero		1


	//   ....[3]....
        /*0600*/ 	.word	0x00000360
        /*0604*/ 	.word	0x000000ff
        /*0608*/ 	.word	0x00033440
        /*060c*/ 	.short	0x0100
        /*060e*/ 	.byte	0x08
	.zero		1


	//   ....[4]....
        /*0610*/ 	.word	0x00000370
        /*0614*/ 	.word	0x000000ff
        /*0618*/ 	.word	0x00033438
        /*061c*/ 	.short	0x0100
        /*061e*/ 	.byte	0x08
	.zero		1


	//   ....[5]....
        /*0620*/ 	.word	0x00000380
        /*0624*/ 	.word	0x000000ff
        /*0628*/ 	.word	0x00033448
        /*062c*/ 	.short	0x0100
        /*062e*/ 	.byte	0x08
	.zero		1


	//   ....[6]....
        /*0630*/ 	.word	0x000004b0
        /*0634*/ 	.word	0x000000ff
        /*0638*/ 	.word	0x00033450
        /*063c*/ 	.short	0x0100
        /*063e*/ 	.byte	0x08
	.zero		1


	//   ....[7]....
        /*0640*/ 	.word	0x000004c0
        /*0644*/ 	.word	0x000000ff
        /*0648*/ 	.word	0x00033460
        /*064c*/ 	.short	0x0100
        /*064e*/ 	.byte	0x08
	.zero		1


	//   ....[8]....
        /*0650*/ 	.word	0x000004d0
        /*0654*/ 	.word	0x000000ff
        /*0658*/ 	.word	0x00033458
        /*065c*/ 	.short	0x0100
        /*065e*/ 	.byte	0x08
	.zero		1


	//   ....[9]....
        /*0660*/ 	.word	0x000004e0
        /*0664*/ 	.word	0x000000ff
        /*0668*/ 	.word	0x00033468
        /*066c*/ 	.short	0x0100
        /*066e*/ 	.byte	0x08
	.zero		1


	//   ....[10]....
        /*0670*/ 	.word	0x000005d0
        /*0674*/ 	.word	0x000000ff
        /*0678*/ 	.word	0x00033470
        /*067c*/ 	.short	0x0100
        /*067e*/ 	.byte	0x06
	.zero		1


	//   ....[11]....
        /*0680*/ 	.word	0x000005e0
        /*0684*/ 	.word	0x000000ff
        /*0688*/ 	.word	0x00033480
        /*068c*/ 	.short	0x0100
        /*068e*/ 	.byte	0x06
	.zero		1


	//   ....[12]....
        /*0690*/ 	.word	0x000005f0
        /*0694*/ 	.word	0x000000ff
        /*0698*/ 	.word	0x00033478
        /*069c*/ 	.short	0x0100
        /*069e*/ 	.byte	0x06
	.zero		1


	//   ....[13]....
        /*06a0*/ 	.word	0x00000600
        /*06a4*/ 	.word	0x000000ff
        /*06a8*/ 	.word	0x00033488
        /*06ac*/ 	.short	0x0100
        /*06ae*/ 	.byte	0x06
	.zero		1


	//   ....[14]....
        /*06b0*/ 	.word	0x00000730
        /*06b4*/ 	.word	0x000000ff
        /*06b8*/ 	.word	0x00033490
        /*06bc*/ 	.short	0x0100
        /*06be*/ 	.byte	0x08
	.zero		1


	//   ....[15]....
        /*06c0*/ 	.word	0x00000740
        /*06c4*/ 	.word	0x000000ff
        /*06c8*/ 	.word	0x000334a0
        /*06cc*/ 	.short	0x0100
        /*06ce*/ 	.byte	0x08
	.zero		1


	//   ....[16]....
        /*06d0*/ 	.word	0x00000750
        /*06d4*/ 	.word	0x000000ff
        /*06d8*/ 	.word	0x00033498
        /*06dc*/ 	.short	0x0100
        /*06de*/ 	.byte	0x08
	.zero		1


	//   ....[17]....
        /*06e0*/ 	.word	0x00000760
        /*06e4*/ 	.word	0x000000ff
        /*06e8*/ 	.word	0x000334a8
        /*06ec*/ 	.short	0x0100
        /*06ee*/ 	.byte	0x08
	.zero		1


	//   ....[18]....
        /*06f0*/ 	.word	0x00000890
        /*06f4*/ 	.word	0x000000ff
        /*06f8*/ 	.word	0x000334b0
        /*06fc*/ 	.short	0x0100
        /*06fe*/ 	.byte	0x08
	.zero		1


	//   ....[19]....
        /*0700*/ 	.word	0x000008a0
        /*0704*/ 	.word	0x000000ff
        /*0708*/ 	.word	0x000334c0
        /*070c*/ 	.short	0x0100
        /*070e*/ 	.byte	0x08
	.zero		1


	//   ....[20]....
        /*0710*/ 	.word	0x000008b0
        /*0714*/ 	.word	0x000000ff
        /*0718*/ 	.word	0x000334b8
        /*071c*/ 	.short	0x0100
        /*071e*/ 	.byte	0x08
	.zero		1


	//   ....[21]....
        /*0720*/ 	.word	0x000008c0
        /*0724*/ 	.word	0x000000ff
        /*0728*/ 	.word	0x000334c8
        /*072c*/ 	.short	0x0100
        /*072e*/ 	.byte	0x08
	.zero		1


	//   ....[22]....
        /*0730*/ 	.word	0x00001620
        /*0734*/ 	.word	0x000000ff
        /*0738*/ 	.word	0x00033400
        /*073c*/ 	.short	0x010a
        /*073e*/ 	.byte	0x28
	.zero		1


	//   ....[23]....
        /*0740*/ 	.word	0x000016a0
        /*0744*/ 	.word	0x000000ff
        /*0748*/ 	.word	0x00033430
        /*074c*/ 	.short	0x010a
        /*074e*/ 	.byte	0x28
	.zero		1


	//   ....[24]....
        /*0750*/ 	.word	0x00001720
        /*0754*/ 	.word	0x000000ff
        /*0758*/ 	.word	0x00033430
        /*075c*/ 	.short	0x010a
        /*075e*/ 	.byte	0x28
	.zero		1


	//   ....[25]....
        /*0760*/ 	.word	0x000044e0
        /*0764*/ 	.word	0x0000000f
        /*0768*/ 	.word	0x00000000
        /*076c*/ 	.short	0x0101
        /*076e*/ 	.byte	0x3f
	.zero		1


	//   ....[26]....
        /*0770*/ 	.word	0x00005790
        /*0774*/ 	.word	0x000000ff
        /*0778*/ 	.word	0x00033430
        /*077c*/ 	.short	0x010a
        /*077e*/ 	.byte	0x04
	.zero		1


	//   ....[27]....
        /*0780*/ 	.word	0x000057d0
        /*0784*/ 	.word	0x000000ff
        /*0788*/ 	.word	0x00033430
        /*078c*/ 	.short	0x010a
        /*078e*/ 	.byte	0x04
	.zero		1


	//   ....[28]....
        /*0790*/ 	.word	0x00006480
        /*0794*/ 	.word	0x000000ff
        /*0798*/ 	.word	0x00033450
        /*079c*/ 	.short	0x010a
        /*079e*/ 	.byte	0x04
	.zero		1


	//   ....[29]....
        /*07a0*/ 	.word	0x000064c0
        /*07a4*/ 	.word	0x000000ff
        /*07a8*/ 	.word	0x00033450
        /*07ac*/ 	.short	0x010a
        /*07ae*/ 	.byte	0x04
	.zero		1


	//   ....[30]....
        /*07b0*/ 	.word	0x00008370
        /*07b4*/ 	.word	0x00000006
        /*07b8*/ 	.word	0x00000000
        /*07bc*/ 	.short	0x0101
        /*07be*/ 	.byte	0x3f
	.zero		1


	//   ....[31]....
        /*07c0*/ 	.word	0x00008790
        /*07c4*/ 	.word	0x000000ff
        /*07c8*/ 	.word	0x00000000
        /*07cc*/ 	.short	0x0101
        /*07ce*/ 	.byte	0x04
	.zero		1


	//   ....[32]....
        /*07d0*/ 	.word	0x00009010
        /*07d4*/ 	.word	0x000000ff
        /*07d8*/ 	.word	0x00033450
        /*07dc*/ 	.short	0x010a
        /*07de*/ 	.byte	0x05
	.zero		1


	//   ....[33]....
        /*07e0*/ 	.word	0x00009050
        /*07e4*/ 	.word	0x000000ff
        /*07e8*/ 	.word	0x00033450
        /*07ec*/ 	.short	0x010a
        /*07ee*/ 	.byte	0x05
	.zero		1


	//   ....[34]....
        /*07f0*/ 	.word	0x00009660
        /*07f4*/ 	.word	0x000000ff
        /*07f8*/ 	.word	0x00000000
        /*07fc*/ 	.short	0x0101
        /*07fe*/ 	.byte	0x04
	.zero		1


	//   ....[35]....
        /*0800*/ 	.word	0x0000b4e0
        /*0804*/ 	.word	0x000000ff
        /*0808*/ 	.word	0x00000000
        /*080c*/ 	.short	0x0101
        /*080e*/ 	.byte	0x04
	.zero		1


	//   ....[36]....
        /*0810*/ 	.word	0x0000dbd0
        /*0814*/ 	.word	0x000000ff
        /*0818*/ 	.word	0x00033480
        /*081c*/ 	.short	0x010a
        /*081e*/ 	.byte	0x28
	.zero		1


	//   ....[37]....
        /*0820*/ 	.word	0x0000de00
        /*0824*/ 	.word	0x000000ff
        /*0828*/ 	.word	0x00033440
        /*082c*/ 	.short	0x010a
        /*082e*/ 	.byte	0x28
	.zero		1


	//   ....[38]....
        /*0830*/ 	.word	0x0000e990
        /*0834*/ 	.word	0x000000ff
        /*0838*/ 	.word	0x00033400
        /*083c*/ 	.short	0x0107
        /*083e*/ 	.byte	0x28
	.zero		1


	//   ....[39]....
        /*0840*/ 	.word	0x0000ea00
        /*0844*/ 	.word	0x000000ff
        /*0848*/ 	.word	0x00033400
        /*084c*/ 	.short	0x0101
        /*084e*/ 	.byte	0x28
	.zero		1


	//   ....[40]....
        /*0850*/ 	.word	0x0000ea20
        /*0854*/ 	.word	0x000000ff
        /*0858*/ 	.word	0x00033420
        /*085c*/ 	.short	0x010a
        /*085e*/ 	.byte	0x28
	.zero		1


	//   ....[41]....
        /*0860*/ 	.word	0x0000ed30
        /*0864*/ 	.word	0x00000006
        /*0868*/ 	.word	0x00033480
        /*086c*/ 	.short	0x010a
        /*086e*/ 	.byte	0x3f
	.zero		1


	//   ....[42]....
        /*0870*/ 	.word	0x0000f150
        /*0874*/ 	.word	0x00000006
        /*0878*/ 	.word	0x00033440
        /*087c*/ 	.short	0x010a
        /*087e*/ 	.byte	0x3f
	.zero		1


	//   ....[43]....
        /*0880*/ 	.word	0x0000f590
        /*0884*/ 	.word	0x00000003
        /*0888*/ 	.word	0x00033470
        /*088c*/ 	.short	0x010a
        /*088e*/ 	.byte	0x3f
	.zero		1


	//   ....[44]....
        /*0890*/ 	.word	0x0000f600
        /*0894*/ 	.word	0x00000003
        /*0898*/ 	.word	0x00033460
        /*089c*/ 	.short	0x010a
        /*089e*/ 	.byte	0x3f
	.zero		1


	//   ....[45]....
        /*08a0*/ 	.word	0x000100e0
        /*08a4*/ 	.word	0x00000003
        /*08a8*/ 	.word	0x00033450
        /*08ac*/ 	.short	0x0101
        /*08ae*/ 	.byte	0x3f
	.zero		1


	//   ....[46]....
        /*08b0*/ 	.word	0x00010160
        /*08b4*/ 	.word	0x00000003
        /*08b8*/ 	.word	0x00000000
        /*08bc*/ 	.short	0x0101
        /*08be*/ 	.byte	0x3f
	.zero		1


	//   ....[47]....
        /*08c0*/ 	.word	0x00010290
        /*08c4*/ 	.word	0x00000000
        /*08c8*/ 	.word	0x00033470
        /*08cc*/ 	.short	0x010a
        /*08ce*/ 	.byte	0x3f
	.zero		1


	//   ....[48]....
        /*08d0*/ 	.word	0x00010300
        /*08d4*/ 	.word	0x00000000
        /*08d8*/ 	.word	0x00033460
        /*08dc*/ 	.short	0x010a
        /*08de*/ 	.byte	0x3f
	.zero		1


	//   ....[49]....
        /*08e0*/ 	.word	0x00010de0
        /*08e4*/ 	.word	0x00000000
        /*08e8*/ 	.word	0x00033450
        /*08ec*/ 	.short	0x0101
        /*08ee*/ 	.byte	0x3f
	.zero		1


	//   ....[50]....
        /*08f0*/ 	.word	0x00010e50
        /*08f4*/ 	.word	0x00000002
        /*08f8*/ 	.word	0x00000000
        /*08fc*/ 	.short	0x0101
        /*08fe*/ 	.byte	0x3f
	.zero		1


	//   ....[51]....
        /*0900*/ 	.word	0x00010f00
        /*0904*/ 	.word	0x00000006
        /*0908*/ 	.word	0x00033420
        /*090c*/ 	.short	0x010a
        /*090e*/ 	.byte	0x3f
	.zero		1


	//   ....[52]....
        /*0910*/ 	.word	0x00011040
        /*0914*/ 	.word	0x00000007
        /*0918*/ 	.word	0x00000000
        /*091c*/ 	.short	0x010a
        /*091e*/ 	.byte	0x3f
	.zero		1


	//   ....[53]....
        /*0920*/ 	.word	0x000110b0
        /*0924*/ 	.word	0x00000005
        /*0928*/ 	.word	0x00000000
        /*092c*/ 	.short	0x010a
        /*092e*/ 	.byte	0x3f
	.zero		1


	//   ....[54]....
        /*0930*/ 	.word	0x00011100
        /*0934*/ 	.word	0x00000005
        /*0938*/ 	.word	0x00033460
        /*093c*/ 	.short	0x010a
        /*093e*/ 	.byte	0x3f
	.zero		1


	//   ....[55]....
        /*0940*/ 	.word	0x00011150
        /*0944*/ 	.word	0x00000003
        /*0948*/ 	.word	0x00033460
        /*094c*/ 	.short	0x010a
        /*094e*/ 	.byte	0x3f
	.zero		1


	//   ....[56]....
        /*0950*/ 	.word	0x00011190
        /*0954*/ 	.word	0x00000005
        /*0958*/ 	.word	0x00033480
        /*095c*/ 	.short	0x010a
        /*095e*/ 	.byte	0x3f
	.zero		1


	//   ....[57]....
        /*0960*/ 	.word	0x000111b0
        /*0964*/ 	.word	0x00000003
        /*0968*/ 	.word	0x00033480
        /*096c*/ 	.short	0x010a
        /*096e*/ 	.byte	0x3f
	.zero		1


	//   ....[58]....
        /*0970*/ 	.word	0x00011220
        /*0974*/ 	.word	0x00000003
        /*0978*/ 	.word	0x00033400
        /*097c*/ 	.short	0x010a
        /*097e*/ 	.byte	0x3f
	.zero		1


	//   ....[59]....
        /*0980*/ 	.word	0x00011280
        /*0984*/ 	.word	0x00000003
        /*0988*/ 	.word	0x00033430
        /*098c*/ 	.short	0x010a
        /*098e*/ 	.byte	0x3f
	.zero		1


	//   ....[60]....
        /*0990*/ 	.word	0x000112e0
        /*0994*/ 	.word	0x0000000c
        /*0998*/ 	.word	0x00033430
        /*099c*/ 	.short	0x010a
        /*099e*/ 	.byte	0x3f
	.zero		1


	//   ....[61]....
        /*09a0*/ 	.word	0x00011340
        /*09a4*/ 	.word	0x0000000b
        /*09a8*/ 	.word	0x00033450
        /*09ac*/ 	.short	0x010a
        /*09ae*/ 	.byte	0x3f
	.zero		1


	//   ....[62]....
        /*09b0*/ 	.word	0x000113a0
        /*09b4*/ 	.word	0x00000000
        /*09b8*/ 	.word	0x00033450
        /*09bc*/ 	.short	0x010a
        /*09be*/ 	.byte	0x3f
	.zero		1


	//   ....[63]....
        /*09c0*/ 	.word	0x00011500
        /*09c4*/ 	.word	0x00000003
        /*09c8*/ 	.word	0x00033480
        /*09cc*/ 	.short	0x010a
        /*09ce*/ 	.byte	0x3f
	.zero		1


	//   ....[64]....
        /*09d0*/ 	.word	0x00011560
        /*09d4*/ 	.word	0x00000003
        /*09d8*/ 	.word	0x00033440
        /*09dc*/ 	.short	0x010a
        /*09de*/ 	.byte	0x3f
	.zero		1


	//   ....[65]....
        /*09e0*/ 	.word	0x00011b70
        /*09e4*/ 	.word	0x00000003
        /*09e8*/ 	.word	0x00033420
        /*09ec*/ 	.short	0x010a
        /*09ee*/ 	.byte	0x3f
	.zero		1


	//   ....[66]....
        /*09f0*/ 	.word	0x00011bc0
        /*09f4*/ 	.word	0x00000006
        /*09f8*/ 	.word	0x00033480
        /*09fc*/ 	.short	0x010a
        /*09fe*/ 	.byte	0x3f
	.zero		1


	//   ....[67]....
        /*0a00*/ 	.word	0x00011c10
        /*0a04*/ 	.word	0x00000006
        /*0a08*/ 	.word	0x00033440
        /*0a0c*/ 	.short	0x010a
        /*0a0e*/ 	.byte	0x3f
	.zero		1


	//   ....[68]....
        /*0a10*/ 	.word	0x00011c60
        /*0a14*/ 	.word	0x00000003
        /*0a18*/ 	.word	0x00033470
        /*0a1c*/ 	.short	0x010a
        /*0a1e*/ 	.byte	0x3f
	.zero		1


	//   ....[69]....
        /*0a20*/ 	.word	0x00011cb0
        /*0a24*/ 	.word	0x00000003
        /*0a28*/ 	.word	0x00033460
        /*0a2c*/ 	.short	0x010a
        /*0a2e*/ 	.byte	0x3f
	.zero		1


	//   ....[70]....
        /*0a30*/ 	.word	0x00011d00
        /*0a34*/ 	.word	0x00000000
        /*0a38*/ 	.word	0x00033470
        /*0a3c*/ 	.short	0x010a
        /*0a3e*/ 	.byte	0x3f
	.zero		1


	//   ....[71]....
        /*0a40*/ 	.word	0x00011d50
        /*0a44*/ 	.word	0x00000000
        /*0a48*/ 	.word	0x00033460
        /*0a4c*/ 	.short	0x010a
        /*0a4e*/ 	.byte	0x3f
	.zero		1


	//   ....[72]....
        /*0a50*/ 	.word	0x00011da0
        /*0a54*/ 	.word	0x00000006
        /*0a58*/ 	.word	0x00033420
        /*0a5c*/ 	.short	0x010a
        /*0a5e*/ 	.byte	0x3f
	.zero		1


	//   ....[73]....
        /*0a60*/ 	.word	0x00011df0
        /*0a64*/ 	.word	0x00000007
        /*0a68*/ 	.word	0x00000000
        /*0a6c*/ 	.short	0x010a
        /*0a6e*/ 	.byte	0x3f
	.zero		1


	//   ....[74]....
        /*0a70*/ 	.word	0x00011e40
        /*0a74*/ 	.word	0x00000005
        /*0a78*/ 	.word	0x00000000
        /*0a7c*/ 	.short	0x010a
        /*0a7e*/ 	.byte	0x3f
	.zero		1


	//   ....[75]....
        /*0a80*/ 	.word	0x00011e90
        /*0a84*/ 	.word	0x00000005
        /*0a88*/ 	.word	0x00033460
        /*0a8c*/ 	.short	0x010a
        /*0a8e*/ 	.byte	0x3f
	.zero		1


	//   ....[76]....
        /*0a90*/ 	.word	0x00011ee0
        /*0a94*/ 	.word	0x00000003
        /*0a98*/ 	.word	0x00033460
        /*0a9c*/ 	.short	0x010a
        /*0a9e*/ 	.byte	0x3f
	.zero		1


	//   ....[77]....
        /*0aa0*/ 	.word	0x00011f30
        /*0aa4*/ 	.word	0x00000005
        /*0aa8*/ 	.word	0x00033480
        /*0aac*/ 	.short	0x010a
        /*0aae*/ 	.byte	0x3f
	.zero		1


	//----- nvinfo : EIATTR_NUM_MBARRIERS
	.align		4
.L_609:
        /*0ab0*/ 	.byte	0x03, 0x38
        /*0ab2*/ 	.short	0x0016


	//----- nvinfo : EIATTR_EXIT_INSTR_OFFSETS
	.align		4
        /*0ab4*/ 	.byte	0x04, 0x1c
        /*0ab6*/ 	.short	(.L_611 - .L_610)


	//   ....[0]....
.L_610:
        /*0ab8*/ 	.word	0x00011200


	//----- nvinfo : EIATTR_MAX_THREADS
	.align		4
.L_611:
        /*0abc*/ 	.byte	0x04, 0x05
        /*0abe*/ 	.short	(.L_613 - .L_612)
.L_612:
        /*0ac0*/ 	.word	0x00000180
        /*0ac4*/ 	.word	0x00000001
        /*0ac8*/ 	.word	0x00000001


	//----- nvinfo : EIATTR_CRS_STACK_SIZE
	.align		4
.L_613:
        /*0acc*/ 	.byte	0x04, 0x1e
        /*0ace*/ 	.short	(.L_615 - .L_614)
.L_614:
        /*0ad0*/ 	.word	0x00000000


	//----- nvinfo : EIATTR_CBANK_PARAM_SIZE
	.align		4
.L_615:
        /*0ad4*/ 	.byte	0x03, 0x19
        /*0ad6*/ 	.short	0x0a70


	//----- nvinfo : EIATTR_PARAM_CBANK
	.align		4
        /*0ad8*/ 	.byte	0x04, 0x0a
        /*0ada*/ 	.short	(.L_617 - .L_616)
	.align		4
.L_616:
        /*0adc*/ 	.word	index@(.nv.constant0._ZN7cutlass13device_kernelIN5flash11enable_sm90INS1_16FlashAttnFwdSm90INS1_25CollectiveMainloopFwdSm90ILi2EN4cute5tupleIJNS5_1CILi1EEES8_S8_EEENS6_IJNS7_ILi128EEENS7_ILi160EEENS7_ILi192EEEEEELi192ENS_12float_e4m3_tEfNS_4arch4Sm90ELb0ELb0ELb1ELb0ELb0ELb0ELb0ELb1ELb1ELb1ELb1ELb0EEENS1_21CollectiveEpilogueFwdINS6_IJSA_SC_SB_EEES9_NS_10bfloat16_tESG_Li256ELb0ELb1ELb1ELb1EEENS1_19SingleTileSchedulerILb0ELb1ELb1ELi128EEEEEEEEEvNT_6ParamsE)
        /*0ae0*/ 	.short	0x0210
        /*0ae2*/ 	.short	0x0a70


	//----- nvinfo : EIATTR_SW_WAR
	.align		4
.L_617:
        /*0ae4*/ 	.byte	0x04, 0x36
        /*0ae6*/ 	.short	(.L_619 - .L_618)
.L_618:
        /*0ae8*/ 	.word	0x00000008
.L_619:


//--------------------- .nv.info._ZN7cutlass13device_kernelIN5flash11enable_sm90INS1_16FlashAttnFwdSm90INS1_25CollectiveMainloopFwdSm90ILi2EN4cute5tupleIJNS5_1CILi1EEES8_S8_EEENS6_IJNS7_ILi128EEENS7_ILi160EEENS7_ILi192EEEEEELi192ENS_12float_e4m3_tEfNS_4arch4Sm90ELb0ELb0ELb1ELb1ELb0ELb0ELb0ELb1ELb1ELb1ELb1ELb0EEENS1_21CollectiveEpilogueFwdINS6_IJSA_SC_SB_EEES9_NS_10bfloat16_tESG_Li256ELb1ELb1ELb1ELb1EEENS1_36VarlenDynamicPersistentTileSchedulerILi128ELi160ELi256ELi128ELb1ELb1ELb1ELb0ELb1ELb1EEEEEEEEEvNT_6ParamsE --------------------------
	.section	.nv.info._ZN7cutlass13device_kernelIN5flash11enable_sm90INS1_16FlashAttnFwdSm90INS1_25CollectiveMainloopFwdSm90ILi2EN4cute5tupleIJNS5_1CILi1EEES8_S8_EEENS6_IJNS7_ILi128EEENS7_ILi160EEENS7_ILi192EEEEEELi192ENS_12float_e4m3_tEfNS_4arch4Sm90ELb0ELb0ELb1ELb1ELb0ELb0ELb0ELb1ELb1ELb1ELb1ELb0EEENS1_21CollectiveEpilogueFwdINS6_IJSA_SC_SB_EEES9_NS_10bfloat16_tESG_Li256ELb1ELb1ELb1ELb1EEENS1_36VarlenDynamicPersistentTileSchedulerILi128ELi160ELi256ELi128ELb1ELb1ELb1ELb0ELb1ELb1EEEEEEEEEvNT_6ParamsE,"",@"SHT_CUDA_INFO"
	.sectionflags	@""
	.align	4


	//----- nvinfo : EIATTR_CUDA_API_VERSION
	.align		4
        /*0000*/ 	.byte	0x04, 0x37
        /*0002*/ 	.short	(.L_621 - .L_620)
.L_620:
        /*0004*/ 	.word	0x00000082


	//----- nvinfo : EIATTR_KPARAM_INFO
	.align		4
.L_621:
        /*0008*/ 	.byte	0x04, 0x17
        /*000a*/ 	.short	(.L_623 - .L_622)
.L_622:
        /*000c*/ 	.word	0x00000000
        /*0010*/ 	.short	0x0000
        /*0012*/ 	.short	0x0070
        /*0014*/ 	.byte	0x00, 0xf0, 0x01, 0x2a


	//----- nvinfo : EIATTR_SPARSE_MMA_MASK
	.align		4
.L_623:
        /*0018*/ 	.byte	0x03, 0x50
        /*001a*/ 	.short	0x0000


	//----- nvinfo : EIATTR_MAXREG_COUNT
	.align		4
        /*001c*/ 	.byte	0x03, 0x1b
        /*001e*/ 	.short	0x00a8


	//----- nvinfo : EIATTR_NUM_BARRIERS
	.align		4
        /*0020*/ 	.byte	0x02, 0x4c
        /*0022*/ 	.byte	0x10
	.zero		1


	//----- nvinfo : EIATTR_EXTERNS
	.align		4
        /*0024*/ 	.byte	0x04, 0x0f
        /*0026*/ 	.short	(.L_625 - .L_624)


	//   ....[0]....
	.align		4
.L_624:
        /*0028*/ 	.word	index@(__assertfail)


	//----- nvinfo : EIATTR_ANNOTATIONS
	.align		4
.L_625:
        /*002c*/ 	.byte	0x04, 0x55
        /*002e*/ 	.short	(.L_627 - .L_626)


	//   ....[0]....
.L_626:
        /* <DEDUP_REMOVED lines=49> */


	//----- nvinfo : EIATTR_MERCURY_ISA_VERSION
	.align		4
.L_627:
        /*0330*/ 	.byte	0x03, 0x5f
        /*0332*/ 	.short	0x0101


	//----- nvinfo : EIATTR_UNUSED_LOAD_BYTE_OFFSET
	.align		4
        /*0334*/ 	.byte	0x04, 0x44
        /*0336*/ 	.short	(.L_629 - .L_628)


	//   ....[0]....
.L_628:
        /*0338*/ 	.word	0x00000a40
        /*033c*/ 	.word	0x0000fff0


	//   ....[1]....
        /*0340*/ 	.word	0x0000a7e0
        /*0344*/ 	.word	0x0000fff0


	//----- nvinfo : EIATTR_INT_WARP_WIDE_INSTR_OFFSETS
	.align		4
.L_629:
        /*0348*/ 	.byte	0x04, 0x31
        /*034a*/ 	.short	(.L_631 - .L_630)


	//   ....[0]....
.L_630:
        /*034c*/ 	.word	0x00000130


	//   ....[1]....
        /*0350*/ 	.word	0x00000170


	//   ....[2]....
        /*0354*/ 	.word	0x000001e0


	//   ....[3]....
        /*0358*/ 	.word	0x00010ee0


	//   ....[4]....
        /*035c*/ 	.word	0x00010f70


	//   ....[5]....
        /*0360*/ 	.word	0x00014170


	//   ....[6]....
        /*0364*/ 	.word	0x00014200


	//----- nvinfo : EIATTR_COOP_GROUP_MASK_REGIDS
	.align		4
.L_631:
        /*0368*/ 	.byte	0x04, 0x29
        /*036a*/ 	.short	(.L_633 - .L_632)


	//   ....[0]....
.L_632:
        /*036c*/ 	.word	0xffffffff


	//   ....[1]....
        /*0370*/ 	.word	0xffffffff


	//   ....[2]....
        /*0374*/ 	.word	0xffffffff


	//   ....[3]....
        /*0378*/ 	.word	0xffffffff


	//   ....[4]....
        /*037c*/ 	.word	0xffffffff


	//   ....[5]....
        /*0380*/ 	.word	0xffffffff


	//   ....[6]....
        /*0384*/ 	.word	0xffffffff


	//   ....[7]....
        /*0388*/ 	.word	0xffffffff


	//   ....[8]....
        /*038c*/ 	.word	0xffffffff


	//   ....[9]....
        /*0390*/ 	.word	0xffffffff


	//   ....[10]....
        /*0394*/ 	.word	0xffffffff


	//   ....[11]....
        /*0398*/ 	.word	0xffffffff


	//   ....[12]....
        /*039c*/ 	.word	0xffffffff


	//   ....[13]....
        /*03a0*/ 	.word	0xffffffff


	//   ....[14]....
        /*03a4*/ 	.word	0xffffffff


	//   ....[15]....
        /*03a8*/ 	.word	0xffffffff


	//   ....[16]....
        /*03ac*/ 	.word	0xffffffff


	//   ....[17]....
        /*03b0*/ 	.word	0xffffffff


	//   ....[18]....
        /*03b4*/ 	.word	0xffffffff


	//   ....[19]....
        /*03b8*/ 	.word	0xffffffff


	//   ....[20]....
        /*03bc*/ 	.word	0xffffffff


	//   ....[21]....
        /*03c0*/ 	.word	0xffffffff


	//   ....[22]....
        /*03c4*/ 	.word	0xffffffff


	//   ....[23]....
        /*03c8*/ 	.word	0xffffffff


	//   ....[24]....
        /*03cc*/ 	.word	0xffffffff


	//   ....[25]....
        /*03d0*/ 	.word	0xffffffff


	//   ....[26]....
        /*03d4*/ 	.word	0xffffffff


	//   ....[27]....
        /*03d8*/ 	.word	0xffffffff


	//   ....[28]....
        /*03dc*/ 	.word	0xffffffff


	//   ....[29]....
        /*03e0*/ 	.word	0xffffffff


	//   ....[30]....
        /*03e4*/ 	.word	0xffffffff


	//   ....[31]....
        /*03e8*/ 	.word	0xffffffff


	//   ....[32]....
        /*03ec*/ 	.word	0xffffffff


	//   ....[33]....
        /*03f0*/ 	.word	0xffffffff


	//   ....[34]....
        /*03f4*/ 	.word	0xffffffff


	//   ....[35]....
        /*03f8*/ 	.word	0xffffffff


	//   ....[36]....
        /*03fc*/ 	.word	0xffffffff


	//   ....[37]....
        /*0400*/ 	.word	0xffffffff


	//   ....[38]....
        /*0404*/ 	.word	0xffffffff


	//   ....[39]....
        /*0408*/ 	.word	0xffffffff


	//   ....[40]....
        /*040c*/ 	.word	0xffffffff


	//   ....[41]....
        /*0410*/ 	.word	0xffffffff


	//   ....[42]....
        /*0414*/ 	.word	0xffffffff


	//   ....[43]....
        /*0418*/ 	.word	0xffffffff


	//   ....[44]....
        /*041c*/ 	.word	0xffffffff


	//   ....[45]....
        /*0420*/ 	.word	0xffffffff


	//   ....[46]....
        /*0424*/ 	.word	0xffffffff


	//   ....[47]....
        /*0428*/ 	.word	0xffffffff


	//   ....[48]....
        /*042c*/ 	.word	0xffffffff


	//   ....[49]....
        /*0430*/ 	.word	0xffffffff


	//   ....[50]....
        /*0434*/ 	.word	0xffffffff


	//   ....[51]....
        /*0438*/ 	.word	0xffffffff


	//   ....[52]....
        /*043c*/ 	.word	0xffffffff


	//   ....[53]....
        /*0440*/ 	.word	0xffffffff


	//   ....[54]....
        /*0444*/ 	.word	0xffffffff


	//   ....[55]....
        /*0448*/ 	.word	0xffffffff


	//   ....[56]....
        /*044c*/ 	.word	0xffffffff


	//   ....[57]....
        /*0450*/ 	.word	0xffffffff


	//   ....[58]....
        /*0454*/ 	.word	0xffffffff


	//   ....[59]....
        /*0458*/ 	.word	0xffffffff


	//   ....[60]....
        /*045c*/ 	.word	0xffffffff


	//   ....[61]....
        /*0460*/ 	.word	0xffffffff


	//   ....[62]....
        /*0464*/ 	.word	0xffffffff


	//   ....[63]....
        /*0468*/ 	.word	0xffffffff


	//   ....[64]....
        /*046c*/ 	.word	0xffffffff


	//   ....[65]....
        /*0470*/ 	.word	0xffffffff


	//   ....[66]....
        /*0474*/ 	.word	0xffffffff


	//   ....[67]....
        /*0478*/ 	.word	0xffffffff


	//   ....[68]....
        /*047c*/ 	.word	0xffffffff


	//   ....[69]....
        /*0480*/ 	.word	0xffffffff


	//   ....[70]....
        /*0484*/ 	.word	0xffffffff


	//   ....[71]....
        /*0488*/ 	.word	0xffffffff


	//   ....[72]....
        /*048c*/ 	.word	0xffffffff


	//   ....[73]....
        /*0490*/ 	.word	0xffffffff


	//   ....[74]....
        /*0494*/ 	.word	0xffffffff


	//   ....[75]....
        /*0498*/ 	.word	0xffffffff


	//   ....[76]....
        /*049c*/ 	.word	0xffffffff


	//   ....[77]....
        /*04a0*/ 	.word	0xffffffff


	//   ....[78]....
        /*04a4*/ 	.word	0xffffffff


	//   ....[79]....
        /*04a8*/ 	.word	0xffffffff


	//   ....[80]....
        /*04ac*/ 	.word	0xffffffff


	//   ....[81]....
        /*04b0*/ 	.word	0xffffffff


	//   ....[82]....
        /*04b4*/ 	.word	0xffffffff


	//   ....[83]....
        /*04b8*/ 	.word	0xffffffff


	//   ....[84]....
        /*04bc*/ 	.word	0xffffffff


	//   ....[85]....
        /*04c0*/ 	.word	0xffffffff


	//   ....[86]....
        /*04c4*/ 	.word	0xffffffff


	//   ....[87]....
        /*04c8*/ 	.word	0xffffffff


	//   ....[88]....
        /*04cc*/ 	.word	0xffffffff


	//   ....[89]....
        /*04d0*/ 	.word	0xffffffff


	//   ....[90]....
        /*04d4*/ 	.word	0xffffffff


	//   ....[91]....
        /*04d8*/ 	.word	0xffffffff


	//   ....[92]....
        /*04dc*/ 	.word	0xffffffff


	//   ....[93]....
        /*04e0*/ 	.word	0xffffffff


	//   ....[94]....
        /*04e4*/ 	.word	0xffffffff


	//   ....[95]....
        /*04e8*/ 	.word	0xffffffff


	//   ....[96]....
        /*04ec*/ 	.word	0xffffffff


	//   ....[97]....
        /*04f0*/ 	.word	0xffffffff


	//   ....[98]....
        /*04f4*/ 	.word	0xffffffff


	//   ....[99]....
        /*04f8*/ 	.word	0xffffffff


	//   ....[100]....
        /*04fc*/ 	.word	0xffffffff


	//   ....[101]....
        /*0500*/ 	.word	0xffffffff


	//   ....[102]....
        /*0504*/ 	.word	0xffffffff


	//   ....[103]....
        /*0508*/ 	.word	0xffffffff


	//   ....[104]....
        /*050c*/ 	.word	0xffffffff


	//   ....[105]....
        /*0510*/ 	.word	0xffffffff


	//   ....[106]....
        /*0514*/ 	.word	0xffffffff


	//   ....[107]....
        /*0518*/ 	.word	0xffffffff


	//   ....[108]....
        /*051c*/ 	.word	0xffffffff


	//   ....[109]....
        /*0520*/ 	.word	0xffffffff


	//   ....[110]....
        /*0524*/ 	.word	0xffffffff


	//   ....[111]....
        /*0528*/ 	.word	0xffffffff


	//   ....[112]....
        /*052c*/ 	.word	0xffffffff


	//   ....[113]....
        /*0530*/ 	.word	0xffffffff


	//   ....[114]....
        /*0534*/ 	.word	0xffffffff


	//   ....[115]....
        /*0538*/ 	.word	0xffffffff


	//   ....[116]....
        /*053c*/ 	.word	0xffffffff


	//   ....[117]....
        /*0540*/ 	.word	0xffffffff


	//   ....[118]....
        /*0544*/ 	.word	0xffffffff


	//   ....[119]....
        /*0548*/ 	.word	0xffffffff


	//   ....[120]....
        /*054c*/ 	.word	0xffffffff


	//   ....[121]....
        /*0550*/ 	.word	0xffffffff


	//   ....[122]....
        /*0554*/ 	.word	0xffffffff


	//   ....[123]....
        /*0558*/ 	.word	0xffffffff


	//   ....[124]....
        /*055c*/ 	.word	0xffffffff


	//   ....[125]....
        /*0560*/ 	.word	0xffffffff


	//   ....[126]....
        /*0564*/ 	.word	0xffffffff


	//   ....[127]....
        /*0568*/ 	.word	0xffffffff


	//   ....[128]....
        /*056c*/ 	.word	0xffffffff


	//   ....[129]....
        /*0570*/ 	.word	0xffffffff


	//   ....[130]....
        /*0574*/ 	.word	0xffffffff


	//   ....[131]....
        /*0578*/ 	.word	0xffffffff


	//   ....[132]....
        /*057c*/ 	.word	0xffffffff


	//   ....[133]....
        /*0580*/ 	.word	0xffffffff


	//   ....[134]....
        /*0584*/ 	.word	0xffffffff


	//   ....[135]....
        /*0588*/ 	.word	0xffffffff


	//   ....[136]....
        /*058c*/ 	.word	0xffffffff


	//   ....[137]....
        /*0590*/ 	.word	0xffffffff


	//   ....[138]....
        /*0594*/ 	.word	0xffffffff


	//   ....[139]....
        /*0598*/ 	.word	0xffffffff


	//   ....[140]....
        /*059c*/ 	.word	0xffffffff


	//   ....[141]....
        /*05a0*/ 	.word	0xffffffff


	//   ....[142]....
        /*05a4*/ 	.word	0xffffffff


	//   ....[143]....
        /*05a8*/ 	.word	0xffffffff


	//   ....[144]....
        /*05ac*/ 	.word	0xffffffff


	//   ....[145]....
        /*05b0*/ 	.word	0xffffffff


	//   ....[146]....
        /*05b4*/ 	.word	0xffffffff


	//   ....[147]....
        /*05b8*/ 	.word	0xffffffff


	//   ....[148]....
        /*05bc*/ 	.word	0xffffffff


	//   ....[149]....
        /*05c0*/ 	.word	0xffffffff


	//   ....[150]....
        /*05c4*/ 	.word	0xffffffff


	//   ....[151]....
        /*05c8*/ 	.word	0xffffffff


	//   ....[152]....
        /*05cc*/ 	.word	0xffffffff


	//   ....[153]....
        /*05d0*/ 	.word	0xffffffff


	//   ....[154]....
        /*05d4*/ 	.word	0xffffffff


	//   ....[155]....
        /*05d8*/ 	.word	0xffffffff


	//   ....[156]....
        /*05dc*/ 	.word	0xffffffff


	//   ....[157]....
        /*05e0*/ 	.word	0xffffffff


	//   ....[158]....
        /*05e4*/ 	.word	0xffffffff


	//   ....[159]....
        /*05e8*/ 	.word	0xffffffff


	//   ....[160]....
        /*05ec*/ 	.word	0xffffffff


	//   ....[161]....
        /*05f0*/ 	.word	0xffffffff


	//   ....[162]....
        /*05f4*/ 	.word	0xffffffff


	//   ....[163]....
        /*05f8*/ 	.word	0xffffffff


	//   ....[164]....
        /*05fc*/ 	.word	0xffffffff


	//   ....[165]....
        /*0600*/ 	.word	0xffffffff


	//   ....[166]....
        /*0604*/ 	.word	0xffffffff


	//   ....[167]....
        /*0608*/ 	.word	0xffffffff


	//   ....[168]....
        /*060c*/ 	.word	0xffffffff


	//   ....[169]....
        /*0610*/ 	.word	0xffffffff


	//   ....[170]....
        /*0614*/ 	.word	0xffffffff


	//   ....[171]....
        /*0618*/ 	.word	0xffffffff


	//   ....[172]....
        /*061c*/ 	.word	0xffffffff


	//   ....[173]....
        /*0620*/ 	.word	0xffffffff


	//   ....[174]....
        /*0624*/ 	.word	0xffffffff


	//   ....[175]....
        /*0628*/ 	.word	0xffffffff


	//   ....[176]....
        /*062c*/ 	.word	0xffffffff


	//   ....[177]....
        /*0630*/ 	.word	0xffffffff


	//   ....[178]....
        /*0634*/ 	.word	0xffffffff


	//   ....[179]....
        /*0638*/ 	.word	0xffffffff


	//   ....[180]....
        /*063c*/ 	.word	0xffffffff


	//   ....[181]....
        /*0640*/ 	.word	0xffffffff


	//   ....[182]....
        /*0644*/ 	.word	0xffffffff


	//   ....[183]....
        /*0648*/ 	.word	0xffffffff


	//   ....[184]....
        /*064c*/ 	.word	0xffffffff


	//   ....[185]....
        /*0650*/ 	.word	0x0500000f


	//   ....[186]....
        /*0654*/ 	.word	0x0500000f


	//   ....[187]....
        /*0658*/ 	.word	0x0500000f


	//   ....[188]....
        /*065c*/ 	.word	0x0500000f


	//   ....[189]....
        /*0660*/ 	.word	0x0500000f


	//   ....[190]....
        /*0664*/ 	.word	0x0500000f


	//   ....[191]....
        /*0668*/ 	.word	0x0500000f


	//   ....[192]....
        /*066c*/ 	.word	0x0500000f


	//   ....[193]....
        /*0670*/ 	.word	0x0500000f


	//   ....[194]....
        /*0674*/ 	.word	0x0500000f


	//----- nvinfo : EIATTR_COOP_GROUP_INSTR_OFFSETS
	.align		4
.L_633:
        /*0678*/ 	.byte	0x04, 0x28
        /*067a*/ 	.short	(.L_635 - .L_634)


	//   ....[0]....
.L_634:
        /*067c*/ 	.word	0x00000070


	//   ....[1]....
        /*0680*/ 	.word	0x00000140


	//   ....[2]....
        /*0684*/ 	.word	0x00000190


	//   ....[3]....
        /*0688*/ 	.word	0x000003c0


	//   ....[4]....
        /*068c*/ 	.word	0x00000520


	//   ....[5]....
        /*0690*/ 	.word	0x00000640


	//   ....[6]....
        /*0694*/ 	.word	0x000007a0


	//   ....[7]....
        /*0698*/ 	.word	0x00001c50


	//   ....[8]....
        /*069c*/ 	.word	0x000042d0


	//   ....[9]....
        /*06a0*/ 	.word	0x00004310


	//   ....[10]....
        /*06a4*/ 	.word	0x000049f0


	//   ....[11]....
        /*06a8*/ 	.word	0x00004ae0


	//   ....[12]....
        /*06ac*/ 	.word	0x00007fb0


	//   ....[13]....
        /*06b0*/ 	.word	0x00007fd0


	//   ....[14]....
        /*06b4*/ 	.word	0x00007ff0


	//   ....[15]....
        /*06b8*/ 	.word	0x00008010


	//   ....[16]....
        /*06bc*/ 	.word	0x00009e20


	//   ....[17]....
        /*06c0*/ 	.word	0x00009e80


	//   ....[18]....
        /*06c4*/ 	.word	0x00009ea0


	//   ....[19]....
        /*06c8*/ 	.word	0x00009ec0


	//   ....[20]....
        /*06cc*/ 	.word	0x0000b300


	//   ....[21]....
        /*06d0*/ 	.word	0x0000b330


	//   ....[22]....
        /*06d4*/ 	.word	0x0000b370


	//   ....[23]....
        /*06d8*/ 	.word	0x0000b3b0


	//   ....[24]....
        /*06dc*/ 	.word	0x0000b3d0


	//   ....[25]....
        /*06e0*/ 	.word	0x0000b3f0


	//   ....[26]....
        /*06e4*/ 	.word	0x0000b410


	//   ....[27]....
        /*06e8*/ 	.word	0x0000b420


	//   ....[28]....
        /*06ec*/ 	.word	0x0000b430


	//   ....[29]....
        /*06f0*/ 	.word	0x0000b440


	//   ....[30]....
        /*06f4*/ 	.word	0x0000b450


	//   ....[31]....
        /*06f8*/ 	.word	0x0000b470


	//   ....[32]....
        /*06fc*/ 	.word	0x0000b490


	//   ....[33]....
        /*0700*/ 	.word	0x0000b4a0


	//   ....[34]....
        /*0704*/ 	.word	0x0000b4b0


	//   ....[35]....
        /*0708*/ 	.word	0x0000b4c0


	//   ....[36]....
        /*070c*/ 	.word	0x0000b4d0


	//   ....[37]....
        /*0710*/ 	.word	0x0000b4e0


	//   ....[38]....
        /*0714*/ 	.word	0x0000b4f0


	//   ....[39]....
        /*0718*/ 	.word	0x0000b500


	//   ....[40]....
        /*071c*/ 	.word	0x0000b510


	//   ....[41]....
        /*0720*/ 	.word	0x0000b520


	//   ....[42]....
        /*0724*/ 	.word	0x0000b530


	//   ....[43]....
        /*0728*/ 	.word	0x0000b540


	//   ....[44]....
        /*072c*/ 	.word	0x0000b550


	//   ....[45]....
        /*0730*/ 	.word	0x0000b560


	//   ....[46]....
        /*0734*/ 	.word	0x0000b570


	//   ....[47]....
        /*0738*/ 	.word	0x0000b580


	//   ....[48]....
        /*073c*/ 	.word	0x0000b590


	//   ....[49]....
        /*0740*/ 	.word	0x0000b5a0


	//   ....[50]....
        /*0744*/ 	.word	0x0000b5b0


	//   ....[51]....
        /*0748*/ 	.word	0x0000b5c0


	//   ....[52]....
        /*074c*/ 	.word	0x0000b5d0


	//   ....[53]....
        /*0750*/ 	.word	0x0000b5e0


	//   ....[54]....
        /*0754*/ 	.word	0x0000b5f0


	//   ....[55]....
        /*0758*/ 	.word	0x0000b600


	//   ....[56]....
        /*075c*/ 	.word	0x0000b610


	//   ....[57]....
        /*0760*/ 	.word	0x0000b620


	//   ....[58]....
        /*0764*/ 	.word	0x0000b630


	//   ....[59]....
        /*0768*/ 	.word	0x0000b640


	//   ....[60]....
        /*076c*/ 	.word	0x0000b650


	//   ....[61]....
        /*0770*/ 	.word	0x0000b660


	//   ....[62]....
        /*0774*/ 	.word	0x0000b670


	//   ....[63]....
        /*0778*/ 	.word	0x0000b680


	//   ....[64]....
        /*077c*/ 	.word	0x0000b690


	//   ....[65]....
        /*0780*/ 	.word	0x0000b6a0


	//   ....[66]....
        /*0784*/ 	.word	0x0000b6b0


	//   ....[67]....
        /*0788*/ 	.word	0x0000b6c0


	//   ....[68]....
        /*078c*/ 	.word	0x0000b6e0


	//   ....[69]....
        /*0790*/ 	.word	0x0000b6f0


	//   ....[70]....
        /*0794*/ 	.word	0x0000b700


	//   ....[71]....
        /*0798*/ 	.word	0x0000b710


	//   ....[72]....
        /*079c*/ 	.word	0x0000b720


	//   ....[73]....
        /*07a0*/ 	.word	0x0000b730


	//   ....[74]....
        /*07a4*/ 	.word	0x0000b740


	//   ....[75]....
        /*07a8*/ 	.word	0x0000b750


	//   ....[76]....
        /*07ac*/ 	.word	0x0000b760


	//   ....[77]....
        /*07b0*/ 	.word	0x0000b770


	//   ....[78]....
        /*07b4*/ 	.word	0x0000b780


	//   ....[79]....
        /*07b8*/ 	.word	0x0000b790


	//   ....[80]....
        /*07bc*/ 	.word	0x0000b7a0


	//   ....[81]....
        /*07c0*/ 	.word	0x0000b7b0


	//   ....[82]....
        /*07c4*/ 	.word	0x0000b7c0


	//   ....[83]....
        /*07c8*/ 	.word	0x0000b7d0


	//   ....[84]....
        /*07cc*/ 	.word	0x0000b7e0


	//   ....[85]....
        /*07d0*/ 	.word	0x0000b7f0


	//   ....[86]....
        /*07d4*/ 	.word	0x0000b800


	//   ....[87]....
        /*07d8*/ 	.word	0x0000b810


	//   ....[88]....
        /*07dc*/ 	.word	0x0000b820


	//   ....[89]....
        /*07e0*/ 	.word	0x0000b830


	//   ....[90]....
        /*07e4*/ 	.word	0x0000b840


	//   ....[91]....
        /*07e8*/ 	.word	0x0000b850


	//   ....[92]....
        /*07ec*/ 	.word	0x0000b860


	//   ....[93]....
        /*07f0*/ 	.word	0x0000b870


	//   ....[94]....
        /*07f4*/ 	.word	0x0000b880


	//   ....[95]....
        /*07f8*/ 	.word	0x0000b890


	//   ....[96]....
        /*07fc*/ 	.word	0x0000b8a0


	//   ....[97]....
        /*0800*/ 	.word	0x0000b8b0


	//   ....[98]....
        /*0804*/ 	.word	0x0000b8c0


	//   ....[99]....
        /*0808*/ 	.word	0x0000b8d0


	//   ....[100]....
        /*080c*/ 	.word	0x0000b8e0


	//   ....[101]....
        /*0810*/ 	.word	0x0000b8f0


	//   ....[102]....
        /*0814*/ 	.word	0x0000b900


	//   ....[103]....
        /*0818*/ 	.word	0x0000b910


	//   ....[104]....
        /*081c*/ 	.word	0x0000b920


	//   ....[105]....
        /*0820*/ 	.word	0x0000b930


	//   ....[106]....
        /*0824*/ 	.word	0x0000b940


	//   ....[107]....
        /*0828*/ 	.word	0x0000b950


	//   ....[108]....
        /*082c*/ 	.word	0x0000b960


	//   ....[109]....
        /*0830*/ 	.word	0x0000b970


	//   ....[110]....
        /*0834*/ 	.word	0x0000b980


	//   ....[111]....
        /*0838*/ 	.word	0x0000b990


	//   ....[112]....
        /*083c*/ 	.word	0x0000b9a0


	//   ....[113]....
        /*0840*/ 	.word	0x0000b9b0


	//   ....[114]....
        /*0844*/ 	.word	0x0000b9c0


	//   ....[115]....
        /*0848*/ 	.word	0x0000b9d0


	//   ....[116]....
        /*084c*/ 	.word	0x0000c8a0


	//   ....[117]....
        /*0850*/ 	.word	0x0000c8c0


	//   ....[118]....
        /*0854*/ 	.word	0x0000c8e0


	//   ....[119]....
        /*0858*/ 	.word	0x0000c900


	//   ....[120]....
        /*085c*/ 	.word	0x0000d220


	//   ....[121]....
        /*0860*/ 	.word	0x0000d240


	//   ....[122]....
        /*0864*/ 	.word	0x0000d370


	//   ....[123]....
        /*0868*/ 	.word	0x0000d390


	//   ....[124]....
        /*086c*/ 	.word	0x0000d490


	//   ....[125]....
        /*0870*/ 	.word	0x0000d4b0


	//   ....[126]....
        /*0874*/ 	.word	0x0000d5c0


	//   ....[127]....
        /*0878*/ 	.word	0x0000d5e0


	//   ....[128]....
        /*087c*/ 	.word	0x0000db20


	//   ....[129]....
        /*0880*/ 	.word	0x0000db30


	//   ....[130]....
        /*0884*/ 	.word	0x0000e1d0


	//   ....[131]....
        /*0888*/ 	.word	0x0000e1e0


	//   ....[132]....
        /*088c*/ 	.word	0x0000f1b0


	//   ....[133]....
        /*0890*/ 	.word	0x0000f1e0


	//   ....[134]....
        /*0894*/ 	.word	0x0000f300


	//   ....[135]....
        /*0898*/ 	.word	0x0000f320


	//   ....[136]....
        /*089c*/ 	.word	0x0000f420


	//   ....[137]....
        /*08a0*/ 	.word	0x0000f440


	//   ....[138]....
        /*08a4*/ 	.word	0x0000f550


	//   ....[139]....
        /*08a8*/ 	.word	0x0000f570


	//   ....[140]....
        /*08ac*/ 	.word	0x0000f710


	//   ....[141]....
        /*08b0*/ 	.word	0x0000f950


	//   ....[142]....
        /*08b4*/ 	.word	0x0000f980


	//   ....[143]....
        /*08b8*/ 	.word	0x0000f9c0


	//   ....[144]....
        /*08bc*/ 	.word	0x0000f9f0


	//   ....[145]....
        /*08c0*/ 	.word	0x0000fa20


	//   ....[146]....
        /*08c4*/ 	.word	0x0000fa60


	//   ....[147]....
        /*08c8*/ 	.word	0x0000fbf0


	//   ....[148]....
        /*08cc*/ 	.word	0x0000fc20


	//   ....[149]....
        /*08d0*/ 	.word	0x0000fc50


	//   ....[150]....
        /*08d4*/ 	.word	0x0000fc80


	//   ....[151]....
        /*08d8*/ 	.word	0x0000fcb0


	//   ....[152]....
        /*08dc*/ 	.word	0x0000fcf0


	//   ....[153]....
        /*08e0*/ 	.word	0x0000fd80


	//   ....[154]....
        /*08e4*/ 	.word	0x0000fdd0


	//   ....[155]....
        /*08e8*/ 	.word	0x0000fde0


	//   ....[156]....
        /*08ec*/ 	.word	0x0000fe70


	//   ....[157]....
        /*08f0*/ 	.word	0x00011690


	//   ....[158]....
        /*08f4*/ 	.word	0x00012470


	//   ....[159]....
        /*08f8*/ 	.word	0x00012490


	//   ....[160]....
        /*08fc*/ 	.word	0x000124d0


	//   ....[161]....
        /*0900*/ 	.word	0x00012540


	//   ....[162]....
        /*0904*/ 	.word	0x000125d0


	//   ....[163]....
        /*0908*/ 	.word	0x000125e0


	//   ....[164]....
        /*090c*/ 	.word	0x000125f0


	//   ....[165]....
        /*0910*/ 	.word	0x00012630


	//   ....[166]....
        /*0914*/ 	.word	0x00015220


	//   ....[167]....
        /*0918*/ 	.word	0x00015250


	//   ....[168]....
        /*091c*/ 	.word	0x00015280


	//   ....[169]....
        /*0920*/ 	.word	0x00015290


	//   ....[170]....
        /*0924*/ 	.word	0x000152e0


	//   ....[171]....
        /*0928*/ 	.word	0x00015310


	//   ....[172]....
        /*092c*/ 	.word	0x00015320


	//   ....[173]....
        /*0930*/ 	.word	0x00015350


	//   ....[174]....
        /*0934*/ 	.word	0x000154b0


	//   ....[175]....
        /*0938*/ 	.word	0x000154e0


	//   ....[176]....
        /*093c*/ 	.word	0x00015510


	//   ....[177]....
        /*0940*/ 	.word	0x00015540


	//   ....[178]....
        /*0944*/ 	.word	0x00015570


	//   ....[179]....
        /*0948*/ 	.word	0x000155b0


	//   ....[180]....
        /*094c*/ 	.word	0x00015630


	//   ....[181]....
        /*0950*/ 	.word	0x00015670


	//   ....[182]....
        /*0954*/ 	.word	0x00015680


	//   ....[183]....
        /*0958*/ 	.word	0x000156c0


	//   ....[184]....
        /*095c*/ 	.word	0x00015d40


	//   ....[185]....
        /*0960*/ 	.word	0x00016260


	//   ....[186]....
        /*0964*/ 	.word	0x00016420


	//   ....[187]....
        /*0968*/ 	.word	0x00016490


	//   ....[188]....
        /*096c*/ 	.word	0x00016500


	//   ....[189]....
        /*0970*/ 	.word	0x000165b0


	//   ....[190]....
        /*0974*/ 	.word	0x00016670


	//   ....[191]....
        /*0978*/ 	.word	0x00016770


	//   ....[192]....
        /*097c*/ 	.word	0x000167d0


	//   ....[193]....
        /*0980*/ 	.word	0x000168b0


	//   ....[194]....
        /*0984*/ 	.word	0x00016c00


	//----- nvinfo : EIATTR_REG_RECONFIG
	.align		4
.L_635:
        /*0988*/ 	.byte	0x01, 0x54
	.zero		2


	//----- nvinfo : EIATTR_SYSCALL_OFFSETS
	.align		4
        /*098c*/ 	.byte	0x04, 0x46
        /*098e*/ 	.short	(.L_637 - .L_636)


	//   ....[0]....
.L_636:
        /*0990*/ 	.word	0x00001dd0


	//   ....[1]....
        /*0994*/ 	.word	0x000110e0


	//   ....[2]....
        /*0998*/ 	.word	0x00011270


	//   ....[3]....
        /*099c*/ 	.word	0x000113c0


	//   ....[4]....
        /*09a0*/ 	.word	0x00011500


	//   ....[5]....
        /*09a4*/ 	.word	0x00012050


	//----- nvinfo : EIATTR_MBARRIER_INSTR_OFFSETS
	.align		4
.L_637:
        /*09a8*/ 	.byte	0x04, 0x39
        /*09aa*/ 	.short	(.L_639 - .L_638)


	//   ....[0]....
.L_638:
        /*09ac*/ 	.word	0x00000270
        /*09b0*/ 	.word	0x000000ff
        /*09b4*/ 	.word	0x00033400
        /*09b8*/ 	.short	0x0100
        /*09ba*/ 	.byte	0x08
	.zero		1


	//   ....[1]....
        /*09bc*/ 	.word	0x00000280
        /*09c0*/ 	.word	0x000000ff
        /*09c4*/ 	.word	0x00033420
        /*09c8*/ 	.short	0x0100
        /*09ca*/ 	.byte	0x08
	.zero		1


	//   ....[2]....
        /*09cc*/ 	.word	0x00000370
        /*09d0*/ 	.word	0x000000ff
        /*09d4*/ 	.word	0x00033430
        /*09d8*/ 	.short	0x0100
        /*09da*/ 	.byte	0x08
	.zero		1


	//   ....[3]....
        /*09dc*/ 	.word	0x00000380
        /*09e0*/ 	.word	0x000000ff
        /*09e4*/ 	.word	0x00033440
        /*09e8*/ 	.short	0x0100
        /*09ea*/ 	.byte	0x08
	.zero		1


	//   ....[4]....
        /*09ec*/ 	.word	0x00000390
        /*09f0*/ 	.word	0x000000ff
        /*09f4*/ 	.word	0x00033438
        /*09f8*/ 	.short	0x0100
        /*09fa*/ 	.byte	0x08
	.zero		1


	//   ....[5]....
        /*09fc*/ 	.word	0x000003a0
        /*0a00*/ 	.word	0x000000ff
        /*0a04*/ 	.word	0x00033448
        /*0a08*/ 	.short	0x0100
        /*0a0a*/ 	.byte	0x08
	.zero		1


	//   ....[6]....
        /*0a0c*/ 	.word	0x000004d0
        /*0a10*/ 	.word	0x000000ff
        /*0a14*/ 	.word	0x00033450
        /*0a18*/ 	.short	0x0100
        /*0a1a*/ 	.byte	0x08
	.zero		1


	//   ....[7]....
        /*0a1c*/ 	.word	0x000004e0
        /*0a20*/ 	.word	0x000000ff
        /*0a24*/ 	.word	0x00033460
        /*0a28*/ 	.short	0x0100
        /*0a2a*/ 	.byte	0x08
	.zero		1


	//   ....[8]....
        /*0a2c*/ 	.word	0x000004f0
        /*0a30*/ 	.word	0x000000ff
        /*0a34*/ 	.word	0x00033458
        /*0a38*/ 	.short	0x0100
        /*0a3a*/ 	.byte	0x08
	.zero		1


	//   ....[9]....
        /*0a3c*/ 	.word	0x00000500
        /*0a40*/ 	.word	0x000000ff
        /*0a44*/ 	.word	0x00033468
        /*0a48*/ 	.short	0x0100
        /*0a4a*/ 	.byte	0x08
	.zero		1


	//   ....[10]....
        /*0a4c*/ 	.word	0x000005f0
        /*0a50*/ 	.word	0x000000ff
        /*0a54*/ 	.word	0x00033470
        /*0a58*/ 	.short	0x0100
        /*0a5a*/ 	.byte	0x06
	.zero		1


	//   ....[11]....
        /*0a5c*/ 	.word	0x00000600
        /*0a60*/ 	.word	0x000000ff
        /*0a64*/ 	.word	0x00033480
        /*0a68*/ 	.short	0x0100
        /*0a6a*/ 	.byte	0x06
	.zero		1


	//   ....[12]....
        /*0a6c*/ 	.word	0x00000610
        /*0a70*/ 	.word	0x000000ff
        /*0a74*/ 	.word	0x00033478
        /*0a78*/ 	.short	0x0100
        /*0a7a*/ 	.byte	0x06
	.zero		1


	//   ....[13]....
        /*0a7c*/ 	.word	0x00000620
        /*0a80*/ 	.word	0x000000ff
        /*0a84*/ 	.word	0x00033488
        /*0a88*/ 	.short	0x0100
        /*0a8a*/ 	.byte	0x06
	.zero		1


	//   ....[14]....
        /*0a8c*/ 	.word	0x00000750
        /*0a90*/ 	.word	0x000000ff
        /*0a94*/ 	.word	0x00033490
        /*0a98*/ 	.short	0x0100
        /*0a9a*/ 	.byte	0x08
	.zero		1


	//   ....[15]....
        /*0a9c*/ 	.word	0x00000760
        /*0aa0*/ 	.word	0x000000ff
        /*0aa4*/ 	.word	0x000334a0
        /*0aa8*/ 	.short	0x0100
        /*0aaa*/ 	.byte	0x08
	.zero		1


	//   ....[16]....
        /*0aac*/ 	.word	0x00000770
        /*0ab0*/ 	.word	0x000000ff
        /*0ab4*/ 	.word	0x00033498
        /*0ab8*/ 	.short	0x0100
        /*0aba*/ 	.byte	0x08
	.zero		1


	//   ....[17]....
        /*0abc*/ 	.word	0x00000780
        /*0ac0*/ 	.word	0x000000ff
        /*0ac4*/ 	.word	0x000334a8
        /*0ac8*/ 	.short	0x0100
        /*0aca*/ 	.byte	0x08
	.zero		1


	//   ....[18]....
        /*0acc*/ 	.word	0x000008b0
        /*0ad0*/ 	.word	0x000000ff
        /*0ad4*/ 	.word	0x000334b0
        /*0ad8*/ 	.short	0x0100
        /*0ada*/ 	.byte	0x08
	.zero		1


	//   ....[19]....
        /*0adc*/ 	.word	0x000008c0
        /*0ae0*/ 	.word	0x000000ff
        /*0ae4*/ 	.word	0x000334c0
        /*0ae8*/ 	.short	0x0100
        /*0aea*/ 	.byte	0x08
	.zero		1


	//   ....[20]....
        /*0aec*/ 	.word	0x000008d0
        /*0af0*/ 	.word	0x000000ff
        /*0af4*/ 	.word	0x000334b8
        /*0af8*/ 	.short	0x0100
        /*0afa*/ 	.byte	0x08
	.zero		1


	//   ....[21]....
        /*0afc*/ 	.word	0x000008e0
        /*0b00*/ 	.word	0x000000ff
        /*0b04*/ 	.word	0x000334c8
        /*0b08*/ 	.short	0x0100
        /*0b0a*/ 	.byte	0x08
	.zero		1


	//   ....[22]....
        /*0b0c*/ 	.word	0x00002080
        /*0b10*/ 	.word	0x00000002
        /*0b14*/ 	.word	0x00033400
        /*0b18*/ 	.short	0x010a
        /*0b1a*/ 	.byte	0x3f
	.zero		1


	//   ....[23]....
        /*0b1c*/ 	.word	0x00002120
        /*0b20*/ 	.word	0x00000005
        /*0b24*/ 	.word	0x00033430
        /*0b28*/ 	.short	0x010a
        /*0b2a*/ 	.byte	0x3f
	.zero		1


	//   ....[24]....
        /*0b2c*/ 	.word	0x00002190
        /*0b30*/ 	.word	0x00000005
        /*0b34*/ 	.word	0x00033430
        /*0b38*/ 	.short	0x010a
        /*0b3a*/ 	.byte	0x3f
	.zero		1


	//   ....[25]....
        /*0b3c*/ 	.word	0x00004db0
        /*0b40*/ 	.word	0x00000018
        /*0b44*/ 	.word	0x00000000
        /*0b48*/ 	.short	0x0101
        /*0b4a*/ 	.byte	0x3f
	.zero		1


	//   ....[26]....
        /*0b4c*/ 	.word	0x000061c0
        /*0b50*/ 	.word	0x000000ff
        /*0b54*/ 	.word	0x00033430
        /*0b58*/ 	.short	0x010a
        /*0b5a*/ 	.byte	0x06
	.zero		1


	//   ....[27]....
        /*0b5c*/ 	.word	0x00006200
        /*0b60*/ 	.word	0x000000ff
        /*0b64*/ 	.word	0x00033430
        /*0b68*/ 	.short	0x010a
        /*0b6a*/ 	.byte	0x06
	.zero		1


	//   ....[28]....
        /*0b6c*/ 	.word	0x00006e80
        /*0b70*/ 	.word	0x000000ff
        /*0b74*/ 	.word	0x00033450
        /*0b78*/ 	.short	0x010a
        /*0b7a*/ 	.byte	0x06
	.zero		1


	//   ....[29]....
        /*0b7c*/ 	.word	0x00006ec0
        /*0b80*/ 	.word	0x000000ff
        /*0b84*/ 	.word	0x00033450
        /*0b88*/ 	.short	0x010a
        /*0b8a*/ 	.byte	0x06
	.zero		1


	//   ....[30]....
        /*0b8c*/ 	.word	0x000090c0
        /*0b90*/ 	.word	0x000000c2
        /*0b94*/ 	.word	0x00000000
        /*0b98*/ 	.short	0x0101
        /*0b9a*/ 	.byte	0x3f
	.zero		1


	//   ....[31]....
        /*0b9c*/ 	.word	0x00009270
        /*0ba0*/ 	.word	0x0000000a
        /*0ba4*/ 	.word	0x00000000
        /*0ba8*/ 	.short	0x0101
        /*0baa*/ 	.byte	0x3f
	.zero		1


	//   ....[32]....
        /*0bac*/ 	.word	0x00009ad0
        /*0bb0*/ 	.word	0x0000000f
        /*0bb4*/ 	.word	0x00033450
        /*0bb8*/ 	.short	0x010a
        /*0bba*/ 	.byte	0x3f
	.zero		1


	//   ....[33]....
        /*0bbc*/ 	.word	0x00009b60
        /*0bc0*/ 	.word	0x0000000f
        /*0bc4*/ 	.word	0x00033450
        /*0bc8*/ 	.short	0x010a
        /*0bca*/ 	.byte	0x3f
	.zero		1


	//   ....[34]....
        /*0bcc*/ 	.word	0x0000a160
        /*0bd0*/ 	.word	0x00000009
        /*0bd4*/ 	.word	0x00000000
        /*0bd8*/ 	.short	0x0101
        /*0bda*/ 	.byte	0x3f
	.zero		1


	//   ....[35]....
        /*0bdc*/ 	.word	0x0000d210
        /*0be0*/ 	.word	0x000000ff
        /*0be4*/ 	.word	0x00000000
        /*0be8*/ 	.short	0x0101
        /*0bea*/ 	.byte	0x08
	.zero		1


	//   ....[36]....
        /*0bec*/ 	.word	0x0000d880
        /*0bf0*/ 	.word	0x000000ff
        /*0bf4*/ 	.word	0x00000000
        /*0bf8*/ 	.short	0x0101
        /*0bfa*/ 	.byte	0x08
	.zero		1


	//   ....[37]....
        /*0bfc*/ 	.word	0x00011920
        /*0c00*/ 	.word	0x00000003
        /*0c04*/ 	.word	0x00033480
        /*0c08*/ 	.short	0x010a
        /*0c0a*/ 	.byte	0x3f
	.zero		1


	//   ....[38]....
        /*0c0c*/ 	.word	0x00011ba0
        /*0c10*/ 	.word	0x00000003
        /*0c14*/ 	.word	0x00033440
        /*0c18*/ 	.short	0x010a
        /*0c1a*/ 	.byte	0x3f
	.zero		1


	//   ....[39]....
        /*0c1c*/ 	.word	0x00012740
        /*0c20*/ 	.word	0x00000011
        /*0c24*/ 	.word	0x00033400
        /*0c28*/ 	.short	0x0107
        /*0c2a*/ 	.byte	0x3f
	.zero		1


	//   ....[40]....
        /*0c2c*/ 	.word	0x00012840
        /*0c30*/ 	.word	0x00000011
        /*0c34*/ 	.word	0x00033400
        /*0c38*/ 	.short	0x0101
        /*0c3a*/ 	.byte	0x3f
	.zero		1


	//   ....[41]....
        /*0c3c*/ 	.word	0x00012860
        /*0c40*/ 	.word	0x00000011
        /*0c44*/ 	.word	0x00033420
        /*0c48*/ 	.short	0x010a
        /*0c4a*/ 	.byte	0x3f
	.zero		1


	//   ....[42]....
        /*0c4c*/ 	.word	0x00012ba0
        /*0c50*/ 	.word	0x00000005
        /*0c54*/ 	.word	0x00033480
        /*0c58*/ 	.short	0x010a
        /*0c5a*/ 	.byte	0x3f
	.zero		1


	//   ....[43]....
        /*0c5c*/ 	.word	0x00012fe0
        /*0c60*/ 	.word	0x00000005
        /*0c64*/ 	.word	0x00033440
        /*0c68*/ 	.short	0x010a
        /*0c6a*/ 	.byte	0x3f
	.zero		1


	//   ....[44]....
        /*0c6c*/ 	.word	0x00013490
        /*0c70*/ 	.word	0x00000003
        /*0c74*/ 	.word	0x00033470
        /*0c78*/ 	.short	0x010a
        /*0c7a*/ 	.byte	0x3f
	.zero		1


	//   ....[45]....
        /*0c7c*/ 	.word	0x00013500
        /*0c80*/ 	.word	0x00000003
        /*0c84*/ 	.word	0x00033460
        /*0c88*/ 	.short	0x010a
        /*0c8a*/ 	.byte	0x3f
	.zero		1


	//   ....[46]....
        /*0c8c*/ 	.word	0x00014040
        /*0c90*/ 	.word	0x00000003
        /*0c94*/ 	.word	0x00033450
        /*0c98*/ 	.short	0x0101
        /*0c9a*/ 	.byte	0x3f
	.zero		1


	//   ....[47]....
        /*0c9c*/ 	.word	0x000140c0
        /*0ca0*/ 	.word	0x00000003
        /*0ca4*/ 	.word	0x00000000
        /*0ca8*/ 	.short	0x0101
        /*0caa*/ 	.byte	0x3f
	.zero		1


	//   ....[48]....
        /*0cac*/ 	.word	0x00014300
        /*0cb0*/ 	.word	0x00000000
        /*0cb4*/ 	.word	0x00033470
        /*0cb8*/ 	.short	0x010a
        /*0cba*/ 	.byte	0x3f
	.zero		1


	//   ....[49]....
        /*0cbc*/ 	.word	0x00014370
        /*0cc0*/ 	.word	0x00000000
        /*0cc4*/ 	.word	0x00033460
        /*0cc8*/ 	.short	0x010a
        /*0cca*/ 	.byte	0x3f
	.zero		1


	//   ....[50]....
        /*0ccc*/ 	.word	0x00014ee0
        /*0cd0*/ 	.word	0x00000000
        /*0cd4*/ 	.word	0x00033450
        /*0cd8*/ 	.short	0x0101
        /*0cda*/ 	.byte	0x3f
	.zero		1


	//   ....[51]....
        /*0cdc*/ 	.word	0x00014f30
        /*0ce0*/ 	.word	0x00000002
        /*0ce4*/ 	.word	0x00000000
        /*0ce8*/ 	.short	0x0101
        /*0cea*/ 	.byte	0x3f
	.zero		1


	//   ....[52]....
        /*0cec*/ 	.word	0x00015cc0
        /*0cf0*/ 	.word	0x00000000
        /*0cf4*/ 	.word	0x00033420
        /*0cf8*/ 	.short	0x010a
        /*0cfa*/ 	.byte	0x3f
	.zero		1


	//   ....[53]....
        /*0cfc*/ 	.word	0x00015e80
        /*0d00*/ 	.word	0x00000006
        /*0d04*/ 	.word	0x00000000
        /*0d08*/ 	.short	0x010a
        /*0d0a*/ 	.byte	0x3f
	.zero		1


	//   ....[54]....
        /*0d0c*/ 	.word	0x00015ef0
        /*0d10*/ 	.word	0x00000007
        /*0d14*/ 	.word	0x00000000
        /*0d18*/ 	.short	0x010a
        /*0d1a*/ 	.byte	0x3f
	.zero		1


	//   ....[55]....
        /*0d1c*/ 	.word	0x00015f50
        /*0d20*/ 	.word	0x00000004
        /*0d24*/ 	.word	0x00033460
        /*0d28*/ 	.short	0x010a
        /*0d2a*/ 	.byte	0x3f
	.zero		1


	//   ....[56]....
        /*0d2c*/ 	.word	0x00015fa0
        /*0d30*/ 	.word	0x00000003
        /*0d34*/ 	.word	0x00033460
        /*0d38*/ 	.short	0x010a
        /*0d3a*/ 	.byte	0x3f
	.zero		1


	//   ....[57]....
        /*0d3c*/ 	.word	0x00015fe0
        /*0d40*/ 	.word	0x00000004
        /*0d44*/ 	.word	0x00033480
        /*0d48*/ 	.short	0x010a
        /*0d4a*/ 	.byte	0x3f
	.zero		1


	//   ....[58]....
        /*0d4c*/ 	.word	0x00016000
        /*0d50*/ 	.word	0x00000003
        /*0d54*/ 	.word	0x00033480
        /*0d58*/ 	.short	0x010a
        /*0d5a*/ 	.byte	0x3f
	.zero		1


	//   ....[59]....
        /*0d5c*/ 	.word	0x00016060
        /*0d60*/ 	.word	0x00000002
        /*0d64*/ 	.word	0x00033400
        /*0d68*/ 	.short	0x010a
        /*0d6a*/ 	.byte	0x3f
	.zero		1


	//   ....[60]....
        /*0d6c*/ 	.word	0x000160b0
        /*0d70*/ 	.word	0x00000005
        /*0d74*/ 	.word	0x00033430
        /*0d78*/ 	.short	0x010a
        /*0d7a*/ 	.byte	0x3f
	.zero		1


	//   ....[61]....
        /*0d7c*/ 	.word	0x00016110
        /*0d80*/ 	.word	0x00000003
        /*0d84*/ 	.word	0x00033430
        /*0d88*/ 	.short	0x010a
        /*0d8a*/ 	.byte	0x3f
	.zero		1


	//   ....[62]....
        /*0d8c*/ 	.word	0x00016170
        /*0d90*/ 	.word	0x00000003
        /*0d94*/ 	.word	0x00033450
        /*0d98*/ 	.short	0x010a
        /*0d9a*/ 	.byte	0x3f
	.zero		1


	//   ....[63]....
        /*0d9c*/ 	.word	0x000161c0
        /*0da0*/ 	.word	0x0000000f
        /*0da4*/ 	.word	0x00033450
        /*0da8*/ 	.short	0x010a
        /*0daa*/ 	.byte	0x3f
	.zero		1


	//   ....[64]....
        /*0dac*/ 	.word	0x00016310
        /*0db0*/ 	.word	0x00000003
        /*0db4*/ 	.word	0x00033480
        /*0db8*/ 	.short	0x010a
        /*0dba*/ 	.byte	0x3f
	.zero		1


	//   ....[65]....
        /*0dbc*/ 	.word	0x00016360
        /*0dc0*/ 	.word	0x00000003
        /*0dc4*/ 	.word	0x00033440
        /*0dc8*/ 	.short	0x010a
        /*0dca*/ 	.byte	0x3f
	.zero		1


	//   ....[66]....
        /*0dcc*/ 	.word	0x000168f0
        /*0dd0*/ 	.word	0x00000011
        /*0dd4*/ 	.word	0x00033420
        /*0dd8*/ 	.short	0x010a
        /*0dda*/ 	.byte	0x3f
	.zero		1


	//   ....[67]....
        /*0ddc*/ 	.word	0x00016940
        /*0de0*/ 	.word	0x00000005
        /*0de4*/ 	.word	0x00033480
        /*0de8*/ 	.short	0x010a
        /*0dea*/ 	.byte	0x3f
	.zero		1


	//   ....[68]....
        /*0dec*/ 	.word	0x00016990
        /*0df0*/ 	.word	0x00000005
        /*0df4*/ 	.word	0x00033440
        /*0df8*/ 	.short	0x010a
        /*0dfa*/ 	.byte	0x3f
	.zero		1


	//   ....[69]....
        /*0dfc*/ 	.word	0x000169e0
        /*0e00*/ 	.word	0x00000003
        /*0e04*/ 	.word	0x00033470
        /*0e08*/ 	.short	0x010a
        /*0e0a*/ 	.byte	0x3f
	.zero		1


	//   ....[70]....
        /*0e0c*/ 	.word	0x00016a30
        /*0e10*/ 	.word	0x00000003
        /*0e14*/ 	.word	0x00033460
        /*0e18*/ 	.short	0x010a
        /*0e1a*/ 	.byte	0x3f
	.zero		1


	//   ....[71]....
        /*0e1c*/ 	.word	0x00016a80
        /*0e20*/ 	.word	0x00000000
        /*0e24*/ 	.word	0x00033470
        /*0e28*/ 	.short	0x010a
        /*0e2a*/ 	.byte	0x3f
	.zero		1


	//   ....[72]....
        /*0e2c*/ 	.word	0x00016ad0
        /*0e30*/ 	.word	0x00000000
        /*0e34*/ 	.word	0x00033460
        /*0e38*/ 	.short	0x010a
        /*0e3a*/ 	.byte	0x3f
	.zero		1


	//   ....[73]....
        /*0e3c*/ 	.word	0x00016b20
        /*0e40*/ 	.word	0x00000000
        /*0e44*/ 	.word	0x00033420
        /*0e48*/ 	.short	0x010a
        /*0e4a*/ 	.byte	0x3f
	.zero		1


	//   ....[74]....
        /*0e4c*/ 	.word	0x00016cc0
        /*0e50*/ 	.word	0x00000006
        /*0e54*/ 	.word	0x00000000
        /*0e58*/ 	.short	0x010a
        /*0e5a*/ 	.byte	0x3f
	.zero		1


	//   ....[75]....
        /*0e5c*/ 	.word	0x00016d10
        /*0e60*/ 	.word	0x00000007
        /*0e64*/ 	.word	0x00000000
        /*0e68*/ 	.short	0x010a
        /*0e6a*/ 	.byte	0x3f
	.zero		1


	//   ....[76]....
        /*0e6c*/ 	.word	0x00016d60
        /*0e70*/ 	.word	0x00000004
        /*0e74*/ 	.word	0x00033460
        /*0e78*/ 	.short	0x010a
        /*0e7a*/ 	.byte	0x3f
	.zero		1


	//   ....[77]....
        /*0e7c*/ 	.word	0x00016db0
        /*0e80*/ 	.word	0x00000003
        /*0e84*/ 	.word	0x00033460
        /*0e88*/ 	.short	0x010a
        /*0e8a*/ 	.byte	0x3f
	.zero		1


	//   ....[78]....
        /*0e8c*/ 	.word	0x00016e00
        /*0e90*/ 	.word	0x00000004
        /*0e94*/ 	.word	0x00033480
        /*0e98*/ 	.short	0x010a
        /*0e9a*/ 	.byte	0x3f
	.zero		1


	//----- nvinfo : EIATTR_NUM_MBARRIERS
	.align		4
.L_639:
        /*0e9c*/ 	.byte	0x03, 0x38
        /*0e9e*/ 	.short	0x0016


	//----- nvinfo : EIATTR_EXIT_INSTR_OFFSETS
	.align		4
        /*0ea0*/ 	.byte	0x04, 0x1c
        /*0ea2*/ 	.short	(.L_641 - .L_640)


	//   ....[0]....
.L_640:
        /*0ea4*/ 	.word	0x00000a80


	//   ....[1]....
        /*0ea8*/ 	.word	0x0000f6b0


	//   ....[2]....
        /*0eac*/ 	.word	0x00016050


	//----- nvinfo : EIATTR_MAX_THREADS
	.align		4
.L_641:
        /*0eb0*/ 	.byte	0x04, 0x05
        /*0eb2*/ 	.short	(.L_643 - .L_642)
.L_642:
        /*0eb4*/ 	.word	0x00000180
        /*0eb8*/ 	.word	0x00000001
        /*0ebc*/ 	.word	0x00000001


	//----- nvinfo : EIATTR_CRS_STACK_SIZE
	.align		4
.L_643:
        /*0ec0*/ 	.byte	0x04, 0x1e
        /*0ec2*/ 	.short	(.L_645 - .L_644)
.L_644:
        /*0ec4*/ 	.word	0x00000000


	//----- nvinfo : EIATTR_CBANK_PARAM_SIZE
	.align		4
.L_645:
        /*0ec8*/ 	.byte	0x03, 0x19
        /*0eca*/ 	.short	0x0af0


	//----- nvinfo : EIATTR_PARAM_CBANK
	.align		4
        /*0ecc*/ 	.byte	0x04, 0x0a
        /*0ece*/ 	.short	(.L_647 - .L_646)
	.align		4
.L_646:
        /*0ed0*/ 	.word	index@(.nv.constant0._ZN7cutlass13device_kernelIN5flash11enable_sm90INS1_16FlashAttnFwdSm90INS1_25CollectiveMainloopFwdSm90ILi2EN4cute5tupleIJNS5_1CILi1EEES8_S8_EEENS6_IJNS7_ILi128EEENS7_ILi160EEENS7_ILi192EEEEEELi192ENS_12float_e4m3_tEfNS_4arch4Sm90ELb0ELb0ELb1ELb1ELb0ELb0ELb0ELb1ELb1ELb1ELb1ELb0EEENS1_21CollectiveEpilogueFwdINS6_IJSA_SC_SB_EEES9_NS_10bfloat16_tESG_Li256ELb1ELb1ELb1ELb1EEENS1_36VarlenDynamicPersistentTileSchedulerILi128ELi160ELi256ELi128ELb1ELb1ELb1ELb0ELb1ELb1EEEEEEEEEvNT_6ParamsE)
        /*0ed4*/ 	.short	0x0210
        /*0ed6*/ 	.short	0x0af0


	//----- nvinfo : EIATTR_SW_WAR
	.align		4
.L_647:
        /*0ed8*/ 	.byte	0x04, 0x36
        /*0eda*/ 	.short	(.L_649 - .L_648)
.L_648:
        /*0edc*/ 	.word	0x00000008
.L_649:


//--------------------- .nv.info._ZN7cutlass13device_kernelIN5flash11enable_sm90INS1_16FlashAttnFwdSm90INS1_25CollectiveMainloopFwdSm90ILi2EN4cute5tupleIJNS5_1CILi1EEES8_S8_EEENS6_IJNS7_ILi128EEENS7_ILi160EEENS7_ILi192EEEEEELi192ENS_12float_e4m3_tEfNS_4arch4Sm90ELb0ELb0ELb1ELb1ELb0ELb1ELb0ELb1ELb1ELb1ELb1ELb0EEENS1_21CollectiveEpilogueFwdINS6_IJSA_SC_SB_EEES9_NS_10bfloat16_tESG_Li256ELb1ELb1ELb1ELb1EEENS1_36VarlenDynamicPersistentTileSchedulerILi128ELi160ELi256ELi128ELb1ELb1ELb1ELb0ELb1ELb1EEEEEEEEEvNT_6ParamsE --------------------------
	.section	.nv.info._ZN7cutlass13device_kernelIN5flash11enable_sm90INS1_16FlashAttnFwdSm90INS1_25CollectiveMainloopFwdSm90ILi2EN4cute5tupleIJNS5_1CILi1EEES8_S8_EEENS6_IJNS7_ILi128EEENS7_ILi160EEENS7_ILi192EEEEEELi192ENS_12float_e4m3_tEfNS_4arch4Sm90ELb0ELb0ELb1ELb1ELb0ELb1ELb0ELb1ELb1ELb1ELb1ELb0EEENS1_21CollectiveEpilogueFwdINS6_IJSA_SC_SB_EEES9_NS_10bfloat16_tESG_Li256ELb1ELb1ELb1ELb1EEENS1_36VarlenDynamicPersistentTileSchedulerILi128ELi160ELi256ELi128ELb1ELb1ELb1ELb0ELb1ELb1EEEEEEEEEvNT_6ParamsE,"",@"SHT_CUDA_INFO"
	.sectionflags	@""
	.align	4


	//----- nvinfo : EIATTR_CUDA_API_VERSION
	.align		4
        /*0000*/ 	.byte	0x04, 0x37
        /*0002*/ 	.short	(.L_651 - .L_650)
.L_650:
        /*0004*/ 	.word	0x00000082


	//----- nvinfo : EIATTR_KPARAM_INFO
	.align		4
.L_651:
        /*0008*/ 	.byte	0x04, 0x17
        /*000a*/ 	.short	(.L_653 - .L_652)
.L_652:
        /*000c*/ 	.word	0x00000000
        /*0010*/ 	.short	0x0000
        /*0012*/ 	.short	0x0070
        /*0014*/ 	.byte	0x00, 0xf0, 0x01, 0x2a


	//----- nvinfo : EIATTR_SPARSE_MMA_MASK
	.align		4
.L_653:
        /*0018*/ 	.byte	0x03, 0x50
        /*001a*/ 	.short	0x0000


	//----- nvinfo : EIATTR_MAXREG_COUNT
	.align		4
        /*001c*/ 	.byte	0x03, 0x1b
        /*001e*/ 	.short	0x00a8


	//----- nvinfo : EIATTR_NUM_BARRIERS
	.align		4
        /*0020*/ 	.byte	0x02, 0x4c
        /*0022*/ 	.byte	0x10
	.zero		1


	//----- nvinfo : EIATTR_EXTERNS
	.align		4
        /*0024*/ 	.byte	0x04, 0x0f
        /*0026*/ 	.short	(.L_655 - .L_654)


	//   ....[0]....
	.align		4
.L_654:
        /*0028*/ 	.word	index@(__assertfail)


	//----- nvinfo : EIATTR_ANNOTATIONS
	.align		4
.L_655:
        /*002c*/ 	.byte	0x04, 0x55
        /*002e*/ 	.short	(.L_657 - .L_656)


	//   ....[0]....
.L_656:
        /* <DEDUP_REMOVED lines=160> */


	//----- nvinfo : EIATTR_MERCURY_ISA_VERSION
	.align		4
.L_657:
        /*0a18*/ 	.byte	0x03, 0x5f
        /*0a1a*/ 	.short	0x0101


	//----- nvinfo : EIATTR_UNUSED_LOAD_BYTE_OFFSET
	.align		4
        /*0a1c*/ 	.byte	0x04, 0x44
        /*0a1e*/ 	.short	(.L_659 - .L_658)


	//   ....[0]....
.L_658:
        /*0a20*/ 	.word	0x00000ae0
        /*0a24*/ 	.word	0x0000fff0


	//   ....[1]....
        /*0a28*/ 	.word	0x00021220
        /*0a2c*/ 	.word	0x0000fff0


	//----- nvinfo : EIATTR_INT_WARP_WIDE_INSTR_OFFSETS
	.align		4
.L_659:
        /*0a30*/ 	.byte	0x04, 0x31
        /*0a32*/ 	.short	(.L_661 - .L_660)


	//   ....[0]....
.L_660:
        /*0a34*/ 	.word	0x00000190


	//   ....[1]....
        /*0a38*/ 	.word	0x000001d0


	//   ....[2]....
        /*0a3c*/ 	.word	0x00000240


	//   ....[3]....
        /*0a40*/ 	.word	0x00029c30


	//   ....[4]....
        /*0a44*/ 	.word	0x00029cc0


	//   ....[5]....
        /*0a48*/ 	.word	0x0002cf20


	//   ....[6]....
        /*0a4c*/ 	.word	0x0002cf80


	//----- nvinfo : EIATTR_COOP_GROUP_MASK_REGIDS
	.align		4
.L_661:
        /*0a50*/ 	.byte	0x04, 0x29
        /*0a52*/ 	.short	(.L_663 - .L_662)


	//   ....[0]....
.L_662:
        /*0a54*/ 	.word	0xffffffff


	//   ....[1]....
        /*0a58*/ 	.word	0xffffffff


	//   ....[2]....
        /*0a5c*/ 	.word	0xffffffff


	//   ....[3]....
        /*0a60*/ 	.word	0xffffffff


	//   ....[4]....
        /*0a64*/ 	.word	0xffffffff


	//   ....[5]....
        /*0a68*/ 	.word	0xffffffff


	//   ....[6]....
        /*0a6c*/ 	.word	0xffffffff


	//   ....[7]....
        /*0a70*/ 	.word	0xffffffff


	//   ....[8]....
        /*0a74*/ 	.word	0xffffffff


	//   ....[9]....
        /*0a78*/ 	.word	0xffffffff


	//   ....[10]....
        /*0a7c*/ 	.word	0xffffffff


	//   ....[11]....
        /*0a80*/ 	.word	0xffffffff


	//   ....[12]....
        /*0a84*/ 	.word	0xffffffff


	//   ....[13]....
        /*0a88*/ 	.word	0xffffffff


	//   ....[14]....
        /*0a8c*/ 	.word	0xffffffff


	//   ....[15]....
        /*0a90*/ 	.word	0xffffffff


	//   ....[16]....
        /*0a94*/ 	.word	0xffffffff


	//   ....[17]....
        /*0a98*/ 	.word	0xffffffff


	//   ....[18]....
        /*0a9c*/ 	.word	0xffffffff


	//   ....[19]....
        /*0aa0*/ 	.word	0xffffffff


	//   ....[20]....
        /*0aa4*/ 	.word	0xffffffff


	//   ....[21]....
        /*0aa8*/ 	.word	0xffffffff


	//   ....[22]....
        /*0aac*/ 	.word	0xffffffff


	//   ....[23]....
        /*0ab0*/ 	.word	0xffffffff


	//   ....[24]....
        /*0ab4*/ 	.word	0xffffffff


	//   ....[25]....
        /*0ab8*/ 	.word	0xffffffff


	//   ....[26]....
        /*0abc*/ 	.word	0xffffffff


	//   ....[27]....
        /*0ac0*/ 	.word	0xffffffff


	//   ....[28]....
        /*0ac4*/ 	.word	0xffffffff


	//   ....[29]....
        /*0ac8*/ 	.word	0xffffffff


	//   ....[30]....
        /*0acc*/ 	.word	0xffffffff


	//   ....[31]....
        /*0ad0*/ 	.word	0xffffffff


	//   ....[32]....
        /*0ad4*/ 	.word	0xffffffff


	//   ....[33]....
        /*0ad8*/ 	.word	0xffffffff


	//   ....[34]....
        /*0adc*/ 	.word	0xffffffff


	//   ....[35]....
        /*0ae0*/ 	.word	0xffffffff


	//   ....[36]....
        /*0ae4*/ 	.word	0xffffffff


	//   ....[37]....
        /*0ae8*/ 	.word	0xffffffff


	//   ....[38]....
        /*0aec*/ 	.word	0xffffffff


	//   ....[39]....
        /*0af0*/ 	.word	0xffffffff


	//   ....[40]....
        /*0af4*/ 	.word	0xffffffff


	//   ....[41]....
        /*0af8*/ 	.word	0xffffffff


	//   ....[42]....
        /*0afc*/ 	.word	0xffffffff


	//   ....[43]....
        /*0b00*/ 	.word	0xffffffff


	//   ....[44]....
        /*0b04*/ 	.word	0xffffffff


	//   ....[45]....
        /*0b08*/ 	.word	0xffffffff


	//   ....[46]....
        /*0b0c*/ 	.word	0xffffffff


	//   ....[47]....
        /*0b10*/ 	.word	0xffffffff


	//   ....[48]....
        /*0b14*/ 	.word	0xffffffff


	//   ....[49]....
        /*0b18*/ 	.word	0xffffffff


	//   ....[50]....
        /*0b1c*/ 	.word	0xffffffff


	//   ....[51]....
        /*0b20*/ 	.word	0xffffffff


	//   ....[52]....
        /*0b24*/ 	.word	0xffffffff


	//   ....[53]....
        /*0b28*/ 	.word	0xffffffff


	//   ....[54]....
        /*0b2c*/ 	.word	0xffffffff


	//   ....[55]....
        /*0b30*/ 	.word	0xffffffff


	//   ....[56]....
        /*0b34*/ 	.word	0xffffffff


	//   ....[57]....
        /*0b38*/ 	.word	0xffffffff


	//   ....[58]....
        /*0b3c*/ 	.word	0xffffffff


	//   ....[59]....
        /*0b40*/ 	.word	0xffffffff


	//   ....[60]....
        /*0b44*/ 	.word	0xffffffff


	//   ....[61]....
        /*0b48*/ 	.word	0xffffffff


	//   ....[62]....
        /*0b4c*/ 	.word	0xffffffff


	//   ....[63]....
        /*0b50*/ 	.word	0xffffffff


	//   ....[64]....
        /*0b54*/ 	.word	0xffffffff


	//   ....[65]....
        /*0b58*/ 	.word	0xffffffff


	//   ....[66]....
        /*0b5c*/ 	.word	0xffffffff


	//   ....[67]....
        /*0b60*/ 	.word	0xffffffff


	//   ....[68]....
        /*0b64*/ 	.word	0xffffffff


	//   ....[69]....
        /*0b68*/ 	.word	0xffffffff


	//   ....[70]....
        /*0b6c*/ 	.word	0xffffffff


	//   ....[71]....
        /*0b70*/ 	.word	0xffffffff


	//   ....[72]....
        /*0b74*/ 	.word	0xffffffff


	//   ....[73]....
        /*0b78*/ 	.word	0xffffffff


	//   ....[74]....
        /*0b7c*/ 	.word	0xffffffff


	//   ....[75]....
        /*0b80*/ 	.word	0xffffffff


	//   ....[76]....
        /*0b84*/ 	.word	0xffffffff


	//   ....[77]....
        /*0b88*/ 	.word	0xffffffff


	//   ....[78]....
        /*0b8c*/ 	.word	0xffffffff


	//   ....[79]....
        /*0b90*/ 	.word	0xffffffff


	//   ....[80]....
        /*0b94*/ 	.word	0xffffffff


	//   ....[81]....
        /*0b98*/ 	.word	0xffffffff


	//   ....[82]....
        /*0b9c*/ 	.word	0xffffffff


	//   ....[83]....
        /*0ba0*/ 	.word	0xffffffff


	//   ....[84]....
        /*0ba4*/ 	.word	0xffffffff


	//   ....[85]....
        /*0ba8*/ 	.word	0xffffffff


	//   ....[86]....
        /*0bac*/ 	.word	0xffffffff


	//   ....[87]....
        /*0bb0*/ 	.word	0xffffffff


	//   ....[88]....
        /*0bb4*/ 	.word	0xffffffff


	//   ....[89]....
        /*0bb8*/ 	.word	0xffffffff


	//   ....[90]....
        /*0bbc*/ 	.word	0xffffffff


	//   ....[91]....
        /*0bc0*/ 	.word	0xffffffff


	//   ....[92]....
        /*0bc4*/ 	.word	0xffffffff


	//   ....[93]....
        /*0bc8*/ 	.word	0xffffffff


	//   ....[94]....
        /*0bcc*/ 	.word	0xffffffff


	//   ....[95]....
        /*0bd0*/ 	.word	0xffffffff


	//   ....[96]....
        /*0bd4*/ 	.word	0xffffffff


	//   ....[97]....
        /*0bd8*/ 	.word	0xffffffff


	//   ....[98]....
        /*0bdc*/ 	.word	0xffffffff


	//   ....[99]....
        /*0be0*/ 	.word	0xffffffff


	//   ....[100]....
        /*0be4*/ 	.word	0xffffffff


	//   ....[101]....
        /*0be8*/ 	.word	0xffffffff


	//   ....[102]....
        /*0bec*/ 	.word	0xffffffff


	//   ....[103]....
        /*0bf0*/ 	.word	0xffffffff


	//   ....[104]....
        /*0bf4*/ 	.word	0xffffffff


	//   ....[105]....
        /*0bf8*/ 	.word	0xffffffff


	//   ....[106]....
        /*0bfc*/ 	.word	0xffffffff


	//   ....[107]....
        /*0c00*/ 	.word	0xffffffff


	//   ....[108]....
        /*0c04*/ 	.word	0xffffffff


	//   ....[109]....
        /*0c08*/ 	.word	0xffffffff


	//   ....[110]....
        /*0c0c*/ 	.word	0xffffffff


	//   ....[111]....
        /*0c10*/ 	.word	0xffffffff


	//   ....[112]....
        /*0c14*/ 	.word	0xffffffff


	//   ....[113]....
        /*0c18*/ 	.word	0xffffffff


	//   ....[114]....
        /*0c1c*/ 	.word	0xffffffff


	//   ....[115]....
        /*0c20*/ 	.word	0xffffffff


	//   ....[116]....
        /*0c24*/ 	.word	0xffffffff


	//   ....[117]....
        /*0c28*/ 	.word	0xffffffff


	//   ....[118]....
        /*0c2c*/ 	.word	0xffffffff


	//   ....[119]....
        /*0c30*/ 	.word	0xffffffff


	//   ....[120]....
        /*0c34*/ 	.word	0xffffffff


	//   ....[121]....
        /*0c38*/ 	.word	0xffffffff


	//   ....[122]....
        /*0c3c*/ 	.word	0xffffffff


	//   ....[123]....
        /*0c40*/ 	.word	0xffffffff


	//   ....[124]....
        /*0c44*/ 	.word	0xffffffff


	//   ....[125]....
        /*0c48*/ 	.word	0xffffffff


	//   ....[126]....
        /*0c4c*/ 	.word	0xffffffff


	//   ....[127]....
        /*0c50*/ 	.word	0xffffffff


	//   ....[128]....
        /*0c54*/ 	.word	0xffffffff


	//   ....[129]....
        /*0c58*/ 	.word	0xffffffff


	//   ....[130]....
        /*0c5c*/ 	.word	0xffffffff


	//   ....[131]....
        /*0c60*/ 	.word	0xffffffff


	//   ....[132]....
        /*0c64*/ 	.word	0xffffffff


	//   ....[133]....
        /*0c68*/ 	.word	0xffffffff


	//   ....[134]....
        /*0c6c*/ 	.word	0xffffffff


	//   ....[135]....
        /*0c70*/ 	.word	0xffffffff


	//   ....[136]....
        /*0c74*/ 	.word	0xffffffff


	//   ....[137]....
        /*0c78*/ 	.word	0xffffffff


	//   ....[138]....
        /*0c7c*/ 	.word	0xffffffff


	//   ....[139]....
        /*0c80*/ 	.word	0xffffffff


	//   ....[140]....
        /*0c84*/ 	.word	0xffffffff


	//   ....[141]....
        /*0c88*/ 	.word	0xffffffff


	//   ....[142]....
        /*0c8c*/ 	.word	0xffffffff


	//   ....[143]....
        /*0c90*/ 	.word	0xffffffff


	//   ....[144]....
        /*0c94*/ 	.word	0xffffffff


	//   ....[145]....
        /*0c98*/ 	.word	0xffffffff


	//   ....[146]....
        /*0c9c*/ 	.word	0xffffffff


	//   ....[147]....
        /*0ca0*/ 	.word	0xffffffff


	//   ....[148]....
        /*0ca4*/ 	.word	0xffffffff


	//   ....[149]....
        /*0ca8*/ 	.word	0xffffffff


	//   ....[150]....
        /*0cac*/ 	.word	0xffffffff


	//   ....[151]....
        /*0cb0*/ 	.word	0xffffffff


	//   ....[152]....
        /*0cb4*/ 	.word	0xffffffff


	//   ....[153]....
        /*0cb8*/ 	.word	0xffffffff


	//   ....[154]....
        /*0cbc*/ 	.word	0xffffffff


	//   ....[155]....
        /*0cc0*/ 	.word	0xffffffff


	//   ....[156]....
        /*0cc4*/ 	.word	0xffffffff


	//   ....[157]....
        /*0cc8*/ 	.word	0xffffffff


	//   ....[158]....
        /*0ccc*/ 	.word	0xffffffff


	//   ....[159]....
        /*0cd0*/ 	.word	0xffffffff


	//   ....[160]....
        /*0cd4*/ 	.word	0xffffffff


	//   ....[161]....
        /*0cd8*/ 	.word	0xffffffff


	//   ....[162]....
        /*0cdc*/ 	.word	0xffffffff


	//   ....[163]....
        /*0ce0*/ 	.word	0xffffffff


	//   ....[164]....
        /*0ce4*/ 	.word	0xffffffff


	//   ....[165]....
        /*0ce8*/ 	.word	0xffffffff


	//   ....[166]....
        /*0cec*/ 	.word	0xffffffff


	//   ....[167]....
        /*0cf0*/ 	.word	0xffffffff


	//   ....[168]....
        /*0cf4*/ 	.word	0xffffffff


	//   ....[169]....
        /*0cf8*/ 	.word	0xffffffff


	//   ....[170]....
        /*0cfc*/ 	.word	0xffffffff


	//   ....[171]....
        /*0d00*/ 	.word	0xffffffff


	//   ....[172]....
        /*0d04*/ 	.word	0xffffffff


	//   ....[173]....
        /*0d08*/ 	.word	0xffffffff


	//   ....[174]....
        /*0d0c*/ 	.word	0xffffffff


	//   ....[175]....
        /*0d10*/ 	.word	0xffffffff


	//   ....[176]....
        /*0d14*/ 	.word	0xffffffff


	//   ....[177]....
        /*0d18*/ 	.word	0xffffffff


	//   ....[178]....
        /*0d1c*/ 	.word	0xffffffff


	//   ....[179]....
        /*0d20*/ 	.word	0xffffffff


	//   ....[180]....
        /*0d24*/ 	.word	0xffffffff


	//   ....[181]....
        /*0d28*/ 	.word	0xffffffff


	//   ....[182]....
        /*0d2c*/ 	.word	0xffffffff


	//   ....[183]....
        /*0d30*/ 	.word	0xffffffff


	//   ....[184]....
        /*0d34*/ 	.word	0xffffffff


	//   ....[185]....
        /*0d38*/ 	.word	0xffffffff


	//   ....[186]....
        /*0d3c*/ 	.word	0xffffffff


	//   ....[187]....
        /*0d40*/ 	.word	0xffffffff


	//   ....[188]....
        /*0d44*/ 	.word	0xffffffff


	//   ....[189]....
        /*0d48*/ 	.word	0xffffffff


	//   ....[190]....
        /*0d4c*/ 	.word	0xffffffff


	//   ....[191]....
        /*0d50*/ 	.word	0xffffffff


	//   ....[192]....
        /*0d54*/ 	.word	0xffffffff


	//   ....[193]....
        /*0d58*/ 	.word	0xffffffff


	//   ....[194]....
        /*0d5c*/ 	.word	0x0500000f


	//   ....[195]....
        /*0d60*/ 	.word	0x0500000f


	//   ....[196]....
        /*0d64*/ 	.word	0x0500000f


	//   ....[197]....
        /*0d68*/ 	.word	0x0500000f


	//   ....[198]....
        /*0d6c*/ 	.word	0x0500000f


	//   ....[199]....
        /*0d70*/ 	.word	0x0500000f


	//   ....[200]....
        /*0d74*/ 	.word	0x0500000f


	//   ....[201]....
        /*0d78*/ 	.word	0x0500000f


	//   ....[202]....
        /*0d7c*/ 	.word	0x0500000f


	//   ....[203]....
        /*0d80*/ 	.word	0x0500000f


	//   ....[204]....
        /*0d84*/ 	.word	0x0500000f


	//   ....[205]....
        /*0d88*/ 	.word	0x0500000f


	//   ....[206]....
        /*0d8c*/ 	.word	0x0500000f


	//   ....[207]....
        /*0d90*/ 	.word	0x0500000f


	//   ....[208]....
        /*0d94*/ 	.word	0x0500000f


	//   ....[209]....
        /*0d98*/ 	.word	0x0500000f


	//   ....[210]....
        /*0d9c*/ 	.word	0x0500000f


	//   ....[211]....
        /*0da0*/ 	.word	0x0500000f


	//   ....[212]....
        /*0da4*/ 	.word	0x0500000f


	//   ....[213]....
        /*0da8*/ 	.word	0x0500000f


	//   ....[214]....
        /*0dac*/ 	.word	0x0500000f


	//   ....[215]....
        /*0db0*/ 	.word	0x0500000f


	//   ....[216]....
        /*0db4*/ 	.word	0x0500000f


	//   ....[217]....
        /*0db8*/ 	.word	0x0500000f


	//   ....[218]....
        /*0dbc*/ 	.word	0x0500000f


	//   ....[219]....
        /*0dc0*/ 	.word	0x0500000f


	//   ....[220]....
        /*0dc4*/ 	.word	0x0500000f


	//   ....[221]....
        /*0dc8*/ 	.word	0x0500000f


	//   ....[222]....
        /*0dcc*/ 	.word	0x0500000f


	//   ....[223]....
        /*0dd0*/ 	.word	0x0500000f


	//   ....[224]....
        /*0dd4*/ 	.word	0x0500000f


	//   ....[225]....
        /*0dd8*/ 	.word	0x0500000f


	//   ....[226]....
        /*0ddc*/ 	.word	0x0500000f


	//   ....[227]....
        /*0de0*/ 	.word	0x0500000f


	//   ....[228]....
        /*0de4*/ 	.word	0x0500000f


	//   ....[229]....
        /*0de8*/ 	.word	0x0500000f


	//   ....[230]....
        /*0dec*/ 	.word	0x0500000f


	//   ....[231]....
        /*0df0*/ 	.word	0x0500000f


	//   ....[232]....
        /*0df4*/ 	.word	0x0500000f


	//   ....[233]....
        /*0df8*/ 	.word	0x0500000f


	//   ....[234]....
        /*0dfc*/ 	.word	0x0500000f


	//   ....[235]....
        /*0e00*/ 	.word	0x0500000f


	//   ....[236]....
        /*0e04*/ 	.word	0x0500000f


	//   ....[237]....
        /*0e08*/ 	.word	0x0500000f


	//   ....[238]....
        /*0e0c*/ 	.word	0x0500000f


	//   ....[239]....
        /*0e10*/ 	.word	0x0500000f


	//   ....[240]....
        /*0e14*/ 	.word	0x0500000f


	//   ....[241]....
        /*0e18*/ 	.word	0x0500000f


	//   ....[242]....
        /*0e1c*/ 	.word	0x0500000f


	//   ....[243]....
        /*0e20*/ 	.word	0x0500000f


	//   ....[244]....
        /*0e24*/ 	.word	0x0500000f


	//   ....[245]....
        /*0e28*/ 	.word	0x0500000f


	//   ....[246]....
        /*0e2c*/ 	.word	0x0500000f


	//   ....[247]....
        /*0e30*/ 	.word	0x0500000f


	//   ....[248]....
        /*0e34*/ 	.word	0x0500000f


	//   ....[249]....
        /*0e38*/ 	.word	0x0500000f


	//   ....[250]....
        /*0e3c*/ 	.word	0x0500000f


	//   ....[251]....
        /*0e40*/ 	.word	0x0500000f


	//   ....[252]....
        /*0e44*/ 	.word	0x0500000f


	//   ....[253]....
        /*0e48*/ 	.word	0x0500000f


	//   ....[254]....
        /*0e4c*/ 	.word	0x0500000f


	//   ....[255]....
        /*0e50*/ 	.word	0x0500000f


	//   ....[0]....
        /*0e54*/ 	.word	0x0500000f


	//   ....[1]....
        /*0e58*/ 	.word	0x0500000f


	//   ....[2]....
        /*0e5c*/ 	.word	0x0500000f


	//   ....[3]....
        /*0e60*/ 	.word	0x0500000f


	//   ....[4]....
        /*0e64*/ 	.word	0x0500000f


	//   ....[5]....
        /*0e68*/ 	.word	0x0500000f


	//   ....[6]....
        /*0e6c*/ 	.word	0x0500000f


	//   ....[7]....
        /*0e70*/ 	.word	0x0500000f


	//   ....[8]....
        /*0e74*/ 	.word	0x0500000f


	//   ....[9]....
        /*0e78*/ 	.word	0x0500000f


	//   ....[10]....
        /*0e7c*/ 	.word	0x0500000f


	//   ....[11]....
        /*0e80*/ 	.word	0x0500000f


	//   ....[12]....
        /*0e84*/ 	.word	0x0500000f


	//   ....[13]....
        /*0e88*/ 	.word	0x0500000f


	//   ....[14]....
        /*0e8c*/ 	.word	0x0500000f


	//   ....[15]....
        /*0e90*/ 	.word	0x0500000f


	//   ....[16]....
        /*0e94*/ 	.word	0x0500000f


	//   ....[17]....
        /*0e98*/ 	.word	0x0500000f


	//   ....[18]....
        /*0e9c*/ 	.word	0x0500000f


	//   ....[19]....
        /*0ea0*/ 	.word	0x0500000f


	//   ....[20]....
        /*0ea4*/ 	.word	0x0500000f


	//   ....[21]....
        /*0ea8*/ 	.word	0x0500000f


	//   ....[22]....
        /*0eac*/ 	.word	0x0500000f


	//   ....[23]....
        /*0eb0*/ 	.word	0x0500000f


	//   ....[24]....
        /*0eb4*/ 	.word	0x0500000f


	//   ....[25]....
        /*0eb8*/ 	.word	0x0500000f


	//   ....[26]....
        /*0ebc*/ 	.word	0x0500000f


	//   ....[27]....
        /*0ec0*/ 	.word	0x0500000f


	//   ....[28]....
        /*0ec4*/ 	.word	0x0500000f


	//   ....[29]....
        /*0ec8*/ 	.word	0x0500000f


	//   ....[30]....
        /*0ecc*/ 	.word	0x0500000f


	//   ....[31]....
        /*0ed0*/ 	.word	0x0500000f


	//   ....[32]....
        /*0ed4*/ 	.word	0x0500000f


	//   ....[33]....
        /*0ed8*/ 	.word	0x0500000f


	//   ....[34]....
        /*0edc*/ 	.word	0x0500000f


	//   ....[35]....
        /*0ee0*/ 	.word	0x0500000f


	//   ....[36]....
        /*0ee4*/ 	.word	0x0500000f


	//   ....[37]....
        /*0ee8*/ 	.word	0x0500000f


	//   ....[38]....
        /*0eec*/ 	.word	0x0500000f


	//   ....[39]....
        /*0ef0*/ 	.word	0x0500000f


	//   ....[40]....
        /*0ef4*/ 	.word	0x0500000f


	//   ....[41]....
        /*0ef8*/ 	.word	0x0500000f


	//   ....[42]....
        /*0efc*/ 	.word	0x0500000f


	//   ....[43]....
        /*0f00*/ 	.word	0x0500000f


	//   ....[44]....
        /*0f04*/ 	.word	0x0500000f


	//   ....[45]....
        /*0f08*/ 	.word	0x0500000f


	//   ....[46]....
        /*0f0c*/ 	.word	0x0500000f


	//   ....[47]....
        /*0f10*/ 	.word	0x0500000f


	//   ....[48]....
        /*0f14*/ 	.word	0x0500000f


	//   ....[49]....
        /*0f18*/ 	.word	0x0500000f


	//   ....[50]....
        /*0f1c*/ 	.word	0x0500000f


	//   ....[51]....
        /*0f20*/ 	.word	0x0500000f


	//   ....[52]....
        /*0f24*/ 	.word	0x0500000f


	//   ....[53]....
        /*0f28*/ 	.word	0x0500000f


	//   ....[54]....
        /*0f2c*/ 	.word	0x0500000f


	//   ....[55]....
        /*0f30*/ 	.word	0x0500000f


	//   ....[56]....
        /*0f34*/ 	.word	0x0500000f


	//   ....[57]....
        /*0f38*/ 	.word	0x0500000f


	//   ....[58]....
        /*0f3c*/ 	.word	0x0500000f


	//   ....[59]....
        /*0f40*/ 	.word	0x0500000f


	//   ....[60]....
        /*0f44*/ 	.word	0x0500000f


	//   ....[61]....
        /*0f48*/ 	.word	0x0500000f


	//   ....[62]....
        /*0f4c*/ 	.word	0x0500000f


	//   ....[63]....
        /*0f50*/ 	.word	0x0500000f


	//   ....[64]....
        /*0f54*/ 	.word	0x0500000f


	//   ....[65]....
        /*0f58*/ 	.word	0x0500000f


	//   ....[66]....
        /*0f5c*/ 	.word	0x0500000f


	//   ....[67]....
        /*0f60*/ 	.word	0x0500000f


	//   ....[68]....
        /*0f64*/ 	.word	0x0500000f


	//   ....[69]....
        /*0f68*/ 	.word	0x0500000f


	//   ....[70]....
        /*0f6c*/ 	.word	0x0500000f


	//   ....[71]....
        /*0f70*/ 	.word	0x0500000f


	//   ....[72]....
        /*0f74*/ 	.word	0x0500000f


	//   ....[73]....
        /*0f78*/ 	.word	0x0500000f


	//   ....[74]....
        /*0f7c*/ 	.word	0x0500000f


	//   ....[75]....
        /*0f80*/ 	.word	0x0500000f


	//   ....[76]....
        /*0f84*/ 	.word	0x0500000f


	//   ....[77]....
        /*0f88*/ 	.word	0x0500000f


	//   ....[78]....
        /*0f8c*/ 	.word	0x0500000f


	//   ....[79]....
        /*0f90*/ 	.word	0x0500000f


	//   ....[80]....
        /*0f94*/ 	.word	0x0500000f


	//   ....[81]....
        /*0f98*/ 	.word	0x0500000f


	//   ....[82]....
        /*0f9c*/ 	.word	0x0500000f


	//   ....[83]....
        /*0fa0*/ 	.word	0x0500000f


	//   ....[84]....
        /*0fa4*/ 	.word	0x0500000f


	//   ....[85]....
        /*0fa8*/ 	.word	0x0500000f


	//   ....[86]....
        /*0fac*/ 	.word	0x0500000f


	//   ....[87]....
        /*0fb0*/ 	.word	0x0500000f


	//   ....[88]....
        /*0fb4*/ 	.word	0x0500000f


	//   ....[89]....
        /*0fb8*/ 	.word	0x0500000f


	//   ....[90]....
        /*0fbc*/ 	.word	0x0500000f


	//   ....[91]....
        /*0fc0*/ 	.word	0x0500000f


	//----- nvinfo : EIATTR_COOP_GROUP_INSTR_OFFSETS
	.align		4
.L_663:
        /*0fc4*/ 	.byte	0x04, 0x28
        /*0fc6*/ 	.short	(.L_665 - .L_664)


	//   ....[0]....
.L_664:
        /*0fc8*/ 	.word	0x00000070


	//   ....[1]....
        /*0fcc*/ 	.word	0x000001a0


	//   ....[2]....
        /*0fd0*/ 	.word	0x000001f0


	//   ....[3]....
        /*0fd4*/ 	.word	0x00000420


	//   ....[4]....
        /*0fd8*/ 	.word	0x00000580


	//   ....[5]....
        /*0fdc*/ 	.word	0x000006a0


	//   ....[6]....
        /*0fe0*/ 	.word	0x00000800


	//   ....[7]....
        /*0fe4*/ 	.word	0x00010f10


	//   ....[8]....
        /*0fe8*/ 	.word	0x00011670


	//   ....[9]....
        /*0fec*/ 	.word	0x00011680


	//   ....[10]....
        /*0ff0*/ 	.word	0x00011690


	//   ....[11]....
        /*0ff4*/ 	.word	0x000116a0


	//   ....[12]....
        /*0ff8*/ 	.word	0x00014bb0


	//   ....[13]....
        /*0ffc*/ 	.word	0x00014bc0


	//   ....[14]....
        /*1000*/ 	.word	0x00014bd0


	//   ....[15]....
        /*1004*/ 	.word	0x00014be0


	//   ....[16]....
        /*1008*/ 	.word	0x0001a980


	//   ....[17]....
        /*100c*/ 	.word	0x0001aa30


	//   ....[18]....
        /*1010*/ 	.word	0x0001ad10


	//   ....[19]....
        /*1014*/ 	.word	0x0001ae90


	//   ....[20]....
        /*1018*/ 	.word	0x0001e950


	//   ....[21]....
        /*101c*/ 	.word	0x0001e980


	//   ....[22]....
        /*1020*/ 	.word	0x0001e9d0


	//   ....[23]....
        /*1024*/ 	.word	0x0001e9f0


	//   ....[24]....
        /*1028*/ 	.word	0x00020860


	//   ....[25]....
        /*102c*/ 	.word	0x000208c0


	//   ....[26]....
        /*1030*/ 	.word	0x000208e0


	//   ....[27]....
        /*1034*/ 	.word	0x00020900


	//   ....[28]....
        /*1038*/ 	.word	0x00021920


	//   ....[29]....
        /*103c*/ 	.word	0x000219b0


	//   ....[30]....
        /*1040*/ 	.word	0x00021a00


	//   ....[31]....
        /*1044*/ 	.word	0x00021a70


	//   ....[32]....
        /*1048*/ 	.word	0x00021aa0


	//   ....[33]....
        /*104c*/ 	.word	0x00021ad0


	//   ....[34]....
        /*1050*/ 	.word	0x00021b10


	//   ....[35]....
        /*1054*/ 	.word	0x00021b40


	//   ....[36]....
        /*1058*/ 	.word	0x00021b70


	//   ....[37]....
        /*105c*/ 	.word	0x00021ba0


	//   ....[38]....
        /*1060*/ 	.word	0x00021bd0


	//   ....[39]....
        /*1064*/ 	.word	0x00021c00


	//   ....[40]....
        /*1068*/ 	.word	0x00021c30


	//   ....[41]....
        /*106c*/ 	.word	0x00021c60


	//   ....[42]....
        /*1070*/ 	.word	0x00021c90


	//   ....[43]....
        /*1074*/ 	.word	0x00021cc0


	//   ....[44]....
        /*1078*/ 	.word	0x00021cf0


	//   ....[45]....
        /*107c*/ 	.word	0x00021d20


	//   ....[46]....
        /*1080*/ 	.word	0x00021d50


	//   ....[47]....
        /*1084*/ 	.word	0x00021d80


	//   ....[48]....
        /*1088*/ 	.word	0x00021db0


	//   ....[49]....
        /*108c*/ 	.word	0x00021de0


	//   ....[50]....
        /*1090*/ 	.word	0x00021e10


	//   ....[51]....
        /*1094*/ 	.word	0x00021e40


	//   ....[52]....
        /*1098*/ 	.word	0x00021e70


	//   ....[53]....
        /*109c*/ 	.word	0x00021ea0


	//   ....[54]....
        /*10a0*/ 	.word	0x00021ed0


	//   ....[55]....
        /*10a4*/ 	.word	0x00021f00


	//   ....[56]....
        /*10a8*/ 	.word	0x00021f30


	//   ....[57]....
        /*10ac*/ 	.word	0x00021f60


	//   ....[58]....
        /*10b0*/ 	.word	0x00021f90


	//   ....[59]....
        /*10b4*/ 	.word	0x00021fc0


	//   ....[60]....
        /*10b8*/ 	.word	0x00021ff0


	//   ....[61]....
        /*10bc*/ 	.word	0x00022020


	//   ....[62]....
        /*10c0*/ 	.word	0x00022050


	//   ....[63]....
        /*10c4*/ 	.word	0x00022080


	//   ....[64]....
        /*10c8*/ 	.word	0x00022090


	//   ....[65]....
        /*10cc*/ 	.word	0x000220b0


	//   ....[66]....
        /*10d0*/ 	.word	0x000220c0


	//   ....[67]....
        /*10d4*/ 	.word	0x000220d0


	//   ....[68]....
        /*10d8*/ 	.word	0x000220e0


	//   ....[69]....
        /*10dc*/ 	.word	0x000220f0


	//   ....[70]....
        /*10e0*/ 	.word	0x00022110


	//   ....[71]....
        /*10e4*/ 	.word	0x00022120


	//   ....[72]....
        /*10e8*/ 	.word	0x00022150


	//   ....[73]....
        /*10ec*/ 	.word	0x00022160


	//   ....[74]....
        /*10f0*/ 	.word	0x00022170


	//   ....[75]....
        /*10f4*/ 	.word	0x00022180


	//   ....[76]....
        /*10f8*/ 	.word	0x00022190


	//   ....[77]....
        /*10fc*/ 	.word	0x000221a0


	//   ....[78]....
        /*1100*/ 	.word	0x000221b0


	//   ....[79]....
        /*1104*/ 	.word	0x000221d0


	//   ....[80]....
        /*1108*/ 	.word	0x000221f0


	//   ....[81]....
        /*110c*/ 	.word	0x00022200


	//   ....[82]....
        /*1110*/ 	.word	0x00022230


	//   ....[83]....
        /*1114*/ 	.word	0x00022260


	//   ....[84]....
        /*1118*/ 	.word	0x00022290


	//   ....[85]....
        /*111c*/ 	.word	0x000222a0


	//   ....[86]....
        /*1120*/ 	.word	0x000222d0


	//   ....[87]....
        /*1124*/ 	.word	0x000222e0


	//   ....[88]....
        /*1128*/ 	.word	0x00022310


	//   ....[89]....
        /*112c*/ 	.word	0x00022320


	//   ....[90]....
        /*1130*/ 	.word	0x00022350


	//   ....[91]....
        /*1134*/ 	.word	0x00022380


	//   ....[92]....
        /*1138*/ 	.word	0x000223b0


	//   ....[93]....
        /*113c*/ 	.word	0x000223e0


	//   ....[94]....
        /*1140*/ 	.word	0x00022410


	//   ....[95]....
        /*1144*/ 	.word	0x00022420


	//   ....[96]....
        /*1148*/ 	.word	0x00022430


	//   ....[97]....
        /*114c*/ 	.word	0x00022440


	//   ....[98]....
        /*1150*/ 	.word	0x00022460


	//   ....[99]....
        /*1154*/ 	.word	0x00022490


	//   ....[100]....
        /*1158*/ 	.word	0x000224c0


	//   ....[101]....
        /*115c*/ 	.word	0x000224f0


	//   ....[102]....
        /*1160*/ 	.word	0x00022520


	//   ....[103]....
        /*1164*/ 	.word	0x00022550


	//   ....[104]....
        /*1168*/ 	.word	0x00022580


	//   ....[105]....
        /*116c*/ 	.word	0x000225c0


	//   ....[106]....
        /*1170*/ 	.word	0x000225f0


	//   ....[107]....
        /*1174*/ 	.word	0x00022620


	//   ....[108]....
        /*1178*/ 	.word	0x00022650


	//   ....[109]....
        /*117c*/ 	.word	0x00022680


	//   ....[110]....
        /*1180*/ 	.word	0x000226b0


	//   ....[111]....
        /*1184*/ 	.word	0x000226e0


	//   ....[112]....
        /*1188*/ 	.word	0x00022710


	//   ....[113]....
        /*118c*/ 	.word	0x00022740


	//   ....[114]....
        /*1190*/ 	.word	0x00022770


	//   ....[115]....
        /*1194*/ 	.word	0x000227a0


	//   ....[116]....
        /*1198*/ 	.word	0x000227d0


	//   ....[117]....
        /*119c*/ 	.word	0x00022800


	//   ....[118]....
        /*11a0*/ 	.word	0x00022830


	//   ....[119]....
        /*11a4*/ 	.word	0x00022860


	//   ....[120]....
        /*11a8*/ 	.word	0x00022890


	//   ....[121]....
        /*11ac*/ 	.word	0x000228c0


	//   ....[122]....
        /*11b0*/ 	.word	0x000228f0


	//   ....[123]....
        /*11b4*/ 	.word	0x00022920


	//   ....[124]....
        /*11b8*/ 	.word	0x000232a0


	//   ....[125]....
        /*11bc*/ 	.word	0x000232c0


	//   ....[126]....
        /*11c0*/ 	.word	0x000232d0


	//   ....[127]....
        /*11c4*/ 	.word	0x000232e0


	//   ....[128]....
        /*11c8*/ 	.word	0x00023bc0


	//   ....[129]....
        /*11cc*/ 	.word	0x00023bd0


	//   ....[130]....
        /*11d0*/ 	.word	0x00023d20


	//   ....[131]....
        /*11d4*/ 	.word	0x00023d30


	//   ....[132]....
        /*11d8*/ 	.word	0x00023e80


	//   ....[133]....
        /*11dc*/ 	.word	0x00023e90


	//   ....[134]....
        /*11e0*/ 	.word	0x00023fe0


	//   ....[135]....
        /*11e4*/ 	.word	0x00023ff0


	//   ....[136]....
        /*11e8*/ 	.word	0x000243e0


	//   ....[137]....
        /*11ec*/ 	.word	0x000243f0


	//   ....[138]....
        /*11f0*/ 	.word	0x00025070


	//   ....[139]....
        /*11f4*/ 	.word	0x00025080


	//   ....[140]....
        /*11f8*/ 	.word	0x000265e0


	//   ....[141]....
        /*11fc*/ 	.word	0x000265f0


	//   ....[142]....
        /*1200*/ 	.word	0x00026750


	//   ....[143]....
        /*1204*/ 	.word	0x00026760


	//   ....[144]....
        /*1208*/ 	.word	0x000268b0


	//   ....[145]....
        /*120c*/ 	.word	0x000268c0


	//   ....[146]....
        /*1210*/ 	.word	0x00026a10


	//   ....[147]....
        /*1214*/ 	.word	0x00026a20


	//   ....[148]....
        /*1218*/ 	.word	0x00026bd0


	//   ....[149]....
        /*121c*/ 	.word	0x00026e10


	//   ....[150]....
        /*1220*/ 	.word	0x00026e40


	//   ....[151]....
        /*1224*/ 	.word	0x00026e70


	//   ....[152]....
        /*1228*/ 	.word	0x00026ea0


	//   ....[153]....
        /*122c*/ 	.word	0x00026ed0


	//   ....[154]....
        /*1230*/ 	.word	0x00026f00


	//   ....[155]....
        /*1234*/ 	.word	0x000270a0


	//   ....[156]....
        /*1238*/ 	.word	0x000270d0


	//   ....[157]....
        /*123c*/ 	.word	0x00027100


	//   ....[158]....
        /*1240*/ 	.word	0x00027130


	//   ....[159]....
        /*1244*/ 	.word	0x00027160


	//   ....[160]....
        /*1248*/ 	.word	0x00027190


	//   ....[161]....
        /*124c*/ 	.word	0x00027210


	//   ....[162]....
        /*1250*/ 	.word	0x00027250


	//   ....[163]....
        /*1254*/ 	.word	0x00027260


	//   ....[164]....
        /*1258*/ 	.word	0x00027310


	//   ....[165]....
        /*125c*/ 	.word	0x000284c0


	//   ....[166]....
        /*1260*/ 	.word	0x0002a3d0


	//   ....[167]....
        /*1264*/ 	.word	0x0002b1a0


	//   ....[168]....
        /*1268*/ 	.word	0x0002b1e0


	//   ....[169]....
        /*126c*/ 	.word	0x0002b230


	//   ....[170]....
        /*1270*/ 	.word	0x0002b2b0


	//   ....[171]....
        /*1274*/ 	.word	0x0002b340


	//   ....[172]....
        /*1278*/ 	.word	0x0002b350


	//   ....[173]....
        /*127c*/ 	.word	0x0002b3a0


	//   ....[174]....
        /*1280*/ 	.word	0x0002b3e0


	//   ....[175]....
        /*1284*/ 	.word	0x0002e020


	//   ....[176]....
        /*1288*/ 	.word	0x0002e050


	//   ....[177]....
        /*128c*/ 	.word	0x0002e0c0


	//   ....[178]....
        /*1290*/ 	.word	0x0002e0f0


	//   ....[179]....
        /*1294*/ 	.word	0x0002e120


	//   ....[180]....
        /*1298*/ 	.word	0x0002e150


	//   ....[181]....
        /*129c*/ 	.word	0x0002e180


	//   ....[182]....
        /*12a0*/ 	.word	0x0002e1b0


	//   ....[183]....
        /*12a4*/ 	.word	0x0002e370


	//   ....[184]....
        /*12a8*/ 	.word	0x0002e3a0


	//   ....[185]....
        /*12ac*/ 	.word	0x0002e3d0


	//   ....[186]....
        /*12b0*/ 	.word	0x0002e400


	//   ....[187]....
        /*12b4*/ 	.word	0x0002e430


	//   ....[188]....
        /*12b8*/ 	.word	0x0002e460


	//   ....[189]....
        /*12bc*/ 	.word	0x0002e520


	//   ....[190]....
        /*12c0*/ 	.word	0x0002e540


	//   ....[191]....
        /*12c4*/ 	.word	0x0002e550


	//   ....[192]....
        /*12c8*/ 	.word	0x0002e5b0


	//   ....[193]....
        /*12cc*/ 	.word	0x0002ecd0


	//   ....[194]....
        /*12d0*/ 	.word	0x0002f170


	//   ....[195]....
        /*12d4*/ 	.word	0x0002f220


	//   ....[196]....
        /*12d8*/ 	.word	0x0002f2b0


	//   ....[197]....
        /*12dc*/ 	.word	0x0002f300


	//   ....[198]....
        /*12e0*/ 	.word	0x0002f350


	//   ....[199]....
        /*12e4*/ 	.word	0x0002f430


	//   ....[200]....
        /*12e8*/ 	.word	0x0002f4c0


	//   ....[201]....
        /*12ec*/ 	.word	0x0002f510


	//   ....[202]....
        /*12f0*/ 	.word	0x0002f560


	//   ....[203]....
        /*12f4*/ 	.word	0x0002f7f0


	//   ....[204]....
        /*12f8*/ 	.word	0x0002f900


	//   ....[205]....
        /*12fc*/ 	.word	0x0002fa30


	//   ....[206]....
        /*1300*/ 	.word	0x0002fb40


	//   ....[207]....
        /*1304*/ 	.word	0x0002fc70


	//   ....[208]....
        /*1308*/ 	.word	0x0002fd90


	//   ....[209]....
        /*130c*/ 	.word	0x0002feb0


	//   ....[210]....
        /*1310*/ 	.word	0x0002ffd0


	//   ....[211]....
        /*1314*/ 	.word	0x00030050


	//   ....[212]....
        /*1318*/ 	.word	0x000300a0


	//   ....[213]....
        /*131c*/ 	.word	0x00030110


	//   ....[214]....
        /*1320*/ 	.word	0x00030170


	//   ....[215]....
        /*1324*/ 	.word	0x000301d0


	//   ....[216]....
        /*1328*/ 	.word	0x00030240


	//   ....[217]....
        /*132c*/ 	.word	0x000302c0


	//   ....[218]....
        /*1330*/ 	.word	0x00030320


	//   ....[219]....
        /*1334*/ 	.word	0x000303a0


	//   ....[220]....
        /*1338*/ 	.word	0x00030410


	//   ....[221]....
        /*133c*/ 	.word	0x00030470


	//   ....[222]....
        /*1340*/ 	.word	0x000304c0


	//   ....[223]....
        /*1344*/ 	.word	0x00030540


	//   ....[224]....
        /*1348*/ 	.word	0x000305b0


	//   ....[225]....
        /*134c*/ 	.word	0x00030610


	//   ....[226]....
        /*1350*/ 	.word	0x00030660


	//   ....[227]....
        /*1354*/ 	.word	0x00030710


	//   ....[228]....
        /*1358*/ 	.word	0x00030760


	//   ....[229]....
        /*135c*/ 	.word	0x000307c0


	//   ....[230]....
        /*1360*/ 	.word	0x00030810


	//   ....[231]....
        /*1364*/ 	.word	0x00030890


	//   ....[232]....
        /*1368*/ 	.word	0x000308e0


	//   ....[233]....
        /*136c*/ 	.word	0x00030940


	//   ....[234]....
        /*1370*/ 	.word	0x000309b0


	//   ....[235]....
        /*1374*/ 	.word	0x00030a20


	//   ....[236]....
        /*1378*/ 	.word	0x00030a80


	//   ....[237]....
        /*137c*/ 	.word	0x00030af0


	//   ....[238]....
        /*1380*/ 	.word	0x00030b50


	//   ....[239]....
        /*1384*/ 	.word	0x00030bb0


	//   ....[240]....
        /*1388*/ 	.word	0x00030c20


	//   ....[241]....
        /*138c*/ 	.word	0x00030c80


	//   ....[242]....
        /*1390*/ 	.word	0x00030cf0


	//   ....[243]....
        /*1394*/ 	.word	0x00030d70


	//   ....[244]....
        /*1398*/ 	.word	0x00030de0


	//   ....[245]....
        /*139c*/ 	.word	0x00030e40


	//   ....[246]....
        /*13a0*/ 	.word	0x00030e90


	//   ....[247]....
        /*13a4*/ 	.word	0x00030ef0


	//   ....[248]....
        /*13a8*/ 	.word	0x00030f80


	//   ....[249]....
        /*13ac*/ 	.word	0x00030fe0


	//   ....[250]....
        /*13b0*/ 	.word	0x00031030


	//   ....[251]....
        /*13b4*/ 	.word	0x000310d0


	//   ....[252]....
        /*13b8*/ 	.word	0x00031120


	//   ....[253]....
        /*13bc*/ 	.word	0x00031180


	//   ....[254]....
        /*13c0*/ 	.word	0x000311d0


	//   ....[255]....
        /*13c4*/ 	.word	0x00031250


	//   ....[0]....
        /*13c8*/ 	.word	0x000312a0


	//   ....[1]....
        /*13cc*/ 	.word	0x00031300


	//   ....[2]....
        /*13d0*/ 	.word	0x00031370


	//   ....[3]....
        /*13d4*/ 	.word	0x000313e0


	//   ....[4]....
        /*13d8*/ 	.word	0x00031430


	//   ....[5]....
        /*13dc*/ 	.word	0x00031490


	//   ....[6]....
        /*13e0*/ 	.word	0x000314f0


	//   ....[7]....
        /*13e4*/ 	.word	0x00031560


	//   ....[8]....
        /*13e8*/ 	.word	0x000315c0


	//   ....[9]....
        /*13ec*/ 	.word	0x00031630


	//   ....[10]....
        /*13f0*/ 	.word	0x00031680


	//   ....[11]....
        /*13f4*/ 	.word	0x00031700


	//   ....[12]....
        /*13f8*/ 	.word	0x00031760


	//   ....[13]....
        /*13fc*/ 	.word	0x000317d0


	//   ....[14]....
        /*1400*/ 	.word	0x00031830


	//   ....[15]....
        /*1404*/ 	.word	0x000318c0


	//   ....[16]....
        /*1408*/ 	.word	0x00031930


	//   ....[17]....
        /*140c*/ 	.word	0x00031990


	//   ....[18]....
        /*1410*/ 	.word	0x000319f0


	//   ....[19]....
        /*1414*/ 	.word	0x00031a70


	//   ....[20]....
        /*1418*/ 	.word	0x00031ae0


	//   ....[21]....
        /*141c*/ 	.word	0x00031b40


	//   ....[22]....
        /*1420*/ 	.word	0x00031b90


	//   ....[23]....
        /*1424*/ 	.word	0x00031bf0


	//   ....[24]....
        /*1428*/ 	.word	0x00031c40


	//   ....[25]....
        /*142c*/ 	.word	0x00031ca0


	//   ....[26]....
        /*1430*/ 	.word	0x00031cf0


	//   ....[27]....
        /*1434*/ 	.word	0x00031d50


	//   ....[28]....
        /*1438*/ 	.word	0x00031db0


	//   ....[29]....
        /*143c*/ 	.word	0x00031e10


	//   ....[30]....
        /*1440*/ 	.word	0x00031e60


	//   ....[31]....
        /*1444*/ 	.word	0x00031ef0


	//   ....[32]....
        /*1448*/ 	.word	0x00031f60


	//   ....[33]....
        /*144c*/ 	.word	0x00031fc0


	//   ....[34]....
        /*1450*/ 	.word	0x00032010


	//   ....[35]....
        /*1454*/ 	.word	0x000320a0


	//   ....[36]....
        /*1458*/ 	.word	0x00032120


	//   ....[37]....
        /*145c*/ 	.word	0x00032190


	//   ....[38]....
        /*1460*/ 	.word	0x000321e0


	//   ....[39]....
        /*1464*/ 	.word	0x00032270


	//   ....[40]....
        /*1468*/ 	.word	0x000322e0


	//   ....[41]....
        /*146c*/ 	.word	0x00032360


	//   ....[42]....
        /*1470*/ 	.word	0x000323b0


	//   ....[43]....
        /*1474*/ 	.word	0x00032440


	//   ....[44]....
        /*1478*/ 	.word	0x00032490


	//   ....[45]....
        /*147c*/ 	.word	0x00032520


	//   ....[46]....
        /*1480*/ 	.word	0x000325b0


	//   ....[47]....
        /*1484*/ 	.word	0x00032640


	//   ....[48]....
        /*1488*/ 	.word	0x000326d0


	//   ....[49]....
        /*148c*/ 	.word	0x00032760


	//   ....[50]....
        /*1490*/ 	.word	0x000327f0


	//   ....[51]....
        /*1494*/ 	.word	0x00032870


	//   ....[52]....
        /*1498*/ 	.word	0x000328c0


	//   ....[53]....
        /*149c*/ 	.word	0x00032960


	//   ....[54]....
        /*14a0*/ 	.word	0x000329f0


	//   ....[55]....
        /*14a4*/ 	.word	0x00032a70


	//   ....[56]....
        /*14a8*/ 	.word	0x00032ac0


	//   ....[57]....
        /*14ac*/ 	.word	0x00032b50


	//   ....[58]....
        /*14b0*/ 	.word	0x00032be0


	//   ....[59]....
        /*14b4*/ 	.word	0x00032c70


	//   ....[60]....
        /*14b8*/ 	.word	0x00032d00


	//   ....[61]....
        /*14bc*/ 	.word	0x00032d90


	//   ....[62]....
        /*14c0*/ 	.word	0x00032e20


	//   ....[63]....
        /*14c4*/ 	.word	0x00032ee0


	//   ....[64]....
        /*14c8*/ 	.word	0x000331c0


	//   ....[65]....
        /*14cc*/ 	.word	0x000333e0


	//   ....[66]....
        /*14d0*/ 	.word	0x00033430


	//   ....[67]....
        /*14d4*/ 	.word	0x00033490


	//   ....[68]....
        /*14d8*/ 	.word	0x000335a0


	//   ....[69]....
        /*14dc*/ 	.word	0x00033600


	//   ....[70]....
        /*14e0*/ 	.word	0x00033710


	//   ....[71]....
        /*14e4*/ 	.word	0x00033770


	//   ....[72]....
        /*14e8*/ 	.word	0x00033850


	//   ....[73]....
        /*14ec*/ 	.word	0x00033b70


	//   ....[74]....
        /*14f0*/ 	.word	0x00033c10


	//   ....[75]....
        /*14f4*/ 	.word	0x00033db0


	//   ....[76]....
        /*14f8*/ 	.word	0x00033e30


	//   ....[77]....
        /*14fc*/ 	.word	0x00033eb0


	//   ....[78]....
        /*1500*/ 	.word	0x00033f30


	//   ....[79]....
        /*1504*/ 	.word	0x00033fb0


	//   ....[80]....
        /*1508*/ 	.word	0x00034040


	//   ....[81]....
        /*150c*/ 	.word	0x000340e0


	//   ....[82]....
        /*1510*/ 	.word	0x00034190


	//   ....[83]....
        /*1514*/ 	.word	0x00034210


	//   ....[84]....
        /*1518*/ 	.word	0x00034290


	//   ....[85]....
        /*151c*/ 	.word	0x00034310


	//   ....[86]....
        /*1520*/ 	.word	0x000343a0


	//   ....[87]....
        /*1524*/ 	.word	0x00034420


	//   ....[88]....
        /*1528*/ 	.word	0x000344c0


	//   ....[89]....
        /*152c*/ 	.word	0x00034510


	//   ....[90]....
        /*1530*/ 	.word	0x000345a0


	//   ....[91]....
        /*1534*/ 	.word	0x000346d0


	//----- nvinfo : EIATTR_REG_RECONFIG
	.align		4
.L_665:
        /*1538*/ 	.byte	0x01, 0x54
	.zero		2


	//----- nvinfo : EIATTR_SYSCALL_OFFSETS
	.align		4
        /*153c*/ 	.byte	0x04, 0x46
        /*153e*/ 	.short	(.L_667 - .L_666)


	//   ....[0]....
.L_666:
        /*1540*/ 	.word	0x00002260


	//   ....[1]....
        /*1544*/ 	.word	0x000023b0


	//   ....[2]....
        /*1548*/ 	.word	0x000110a0


	//   ....[3]....
        /*154c*/ 	.word	0x000115f0


	//   ....[4]....
        /*1550*/ 	.word	0x00029e30


	//   ....[5]....
        /*1554*/ 	.word	0x00029fc0


	//   ....[6]....
        /*1558*/ 	.word	0x0002a110


	//   ....[7]....
        /*155c*/ 	.word	0x0002a250


	//   ....[8]....
        /*1560*/ 	.word	0x0002ad90


	//----- nvinfo : EIATTR_MBARRIER_INSTR_OFFSETS
	.align		4
.L_667:
        /*1564*/ 	.byte	0x04, 0x39
        /*1566*/ 	.short	(.L_669 - .L_668)


	//   ....[0]....
.L_668:
        /*1568*/ 	.word	0x000002d0
        /*156c*/ 	.word	0x000000ff
        /*1570*/ 	.word	0x00033400
        /*1574*/ 	.short	0x0100
        /*1576*/ 	.byte	0x08
	.zero		1


	//   ....[1]....
        /*1578*/ 	.word	0x000002e0
        /*157c*/ 	.word	0x000000ff
        /*1580*/ 	.word	0x00033420
        /*1584*/ 	.short	0x0100
        /*1586*/ 	.byte	0x08
	.zero		1


	//   ....[2]....
        /*1588*/ 	.word	0x000003d0
        /*158c*/ 	.word	0x000000ff
        /*1590*/ 	.word	0x00033430
        /*1594*/ 	.short	0x0100
        /*1596*/ 	.byte	0x08
	.zero		1


	//   ....[3]....
        /*1598*/ 	.word	0x000003e0
        /*159c*/ 	.word	0x000000ff
        /*15a0*/ 	.word	0x00033440
        /*15a4*/ 	.short	0x0100
        /*15a6*/ 	.byte	0x08
	.zero		1


	//   ....[4]....
        /*15a8*/ 	.word	0x000003f0
        /*15ac*/ 	.word	0x000000ff
        /*15b0*/ 	.word	0x00033438
        /*15b4*/ 	.short	0x0100
        /*15b6*/ 	.byte	0x08
	.zero		1


	//   ....[5]....
        /*15b8*/ 	.word	0x00000400
        /*15bc*/ 	.word	0x000000ff
        /*15c0*/ 	.word	0x00033448
        /*15c4*/ 	.short	0x0100
        /*15c6*/ 	.byte	0x08
	.zero		1


	//   ....[6]....
        /*15c8*/ 	.word	0x00000530
        /*15cc*/ 	.word	0x000000ff
        /*15d0*/ 	.word	0x00033450
        /*15d4*/ 	.short	0x0100
        /*15d6*/ 	.byte	0x08
	.zero		1


	//   ....[7]....
        /*15d8*/ 	.word	0x00000540
        /*15dc*/ 	.word	0x000000ff
        /*15e0*/ 	.word	0x00033460
        /*15e4*/ 	.short	0x0100
        /*15e6*/ 	.byte	0x08
	.zero		1


	//   ....[8]....
        /*15e8*/ 	.word	0x00000550
        /*15ec*/ 	.word	0x000000ff
        /*15f0*/ 	.word	0x00033458
        /*15f4*/ 	.short	0x0100
        /*15f6*/ 	.byte	0x08
	.zero		1


	//   ....[9]....
        /*15f8*/ 	.word	0x00000560
        /*15fc*/ 	.word	0x000000ff
        /*1600*/ 	.word	0x00033468
        /*1604*/ 	.short	0x0100
        /*1606*/ 	.byte	0x08
	.zero		1


	//   ....[10]....
        /*1608*/ 	.word	0x00000650
        /*160c*/ 	.word	0x000000ff
        /*1610*/ 	.word	0x00033470
        /*1614*/ 	.short	0x0100
        /*1616*/ 	.byte	0x06
	.zero		1


	//   ....[11]....
        /*1618*/ 	.word	0x00000660
        /*161c*/ 	.word	0x000000ff
        /*1620*/ 	.word	0x00033480
        /*1624*/ 	.short	0x0100
        /*1626*/ 	.byte	0x06
	.zero		1


	//   ....[12]....
        /*1628*/ 	.word	0x00000670
        /*162c*/ 	.word	0x000000ff
        /*1630*/ 	.word	0x00033478
        /*1634*/ 	.short	0x0100
        /*1636*/ 	.byte	0x06
	.zero		1


	//   ....[13]....
        /*1638*/ 	.word	0x00000680
        /*163c*/ 	.word	0x000000ff
        /*1640*/ 	.word	0x00033488
        /*1644*/ 	.short	0x0100
        /*1646*/ 	.byte	0x06
	.zero		1


	//   ....[14]....
        /*1648*/ 	.word	0x000007b0
        /*164c*/ 	.word	0x000000ff
        /*1650*/ 	.word	0x00033490
        /*1654*/ 	.short	0x0100
        /*1656*/ 	.byte	0x08
	.zero		1


	//   ....[15]....
        /*1658*/ 	.word	0x000007c0
        /*165c*/ 	.word	0x000000ff
        /*1660*/ 	.word	0x000334a0
        /*1664*/ 	.short	0x0100
        /*1666*/ 	.byte	0x08
	.zero		1


	//   ....[16]....
        /*1668*/ 	.word	0x000007d0
        /*166c*/ 	.word	0x000000ff
        /*1670*/ 	.word	0x00033498
        /*1674*/ 	.short	0x0100
        /*1676*/ 	.byte	0x08
	.zero		1


	//   ....[17]....
        /*1678*/ 	.word	0x000007e0
        /*167c*/ 	.word	0x000000ff
        /*1680*/ 	.word	0x000334a8
        /*1684*/ 	.short	0x0100
        /*1686*/ 	.byte	0x08
	.zero		1


	//   ....[18]....
        /*1688*/ 	.word	0x00000910
        /*168c*/ 	.word	0x000000ff
        /*1690*/ 	.word	0x000334b0
        /*1694*/ 	.short	0x0100
        /*1696*/ 	.byte	0x08
	.zero		1


	//   ....[19]....
        /*1698*/ 	.word	0x00000920
        /*169c*/ 	.word	0x000000ff
        /*16a0*/ 	.word	0x000334c0
        /*16a4*/ 	.short	0x0100
        /*16a6*/ 	.byte	0x08
	.zero		1


	//   ....[20]....
        /*16a8*/ 	.word	0x00000930
        /*16ac*/ 	.word	0x000000ff
        /*16b0*/ 	.word	0x000334b8
        /*16b4*/ 	.short	0x0100
        /*16b6*/ 	.byte	0x08
	.zero		1


	//   ....[21]....
        /*16b8*/ 	.word	0x00000940
        /*16bc*/ 	.word	0x000000ff
        /*16c0*/ 	.word	0x000334c8
        /*16c4*/ 	.short	0x0100
        /*16c6*/ 	.byte	0x08
	.zero		1


	//   ....[22]....
        /*16c8*/ 	.word	0x00003b90
        /*16cc*/ 	.word	0x0000002b
        /*16d0*/ 	.word	0x00033490
        /*16d4*/ 	.short	0x010a
        /*16d6*/ 	.byte	0x3f
	.zero		1


	//   ....[23]....
        /*16d8*/ 	.word	0x00009c10
        /*16dc*/ 	.word	0x0000002b
        /*16e0*/ 	.word	0x00033490
        /*16e4*/ 	.short	0x010a
        /*16e6*/ 	.byte	0x3f
	.zero		1


	//   ....[24]....
        /*16e8*/ 	.word	0x0000fe70
        /*16ec*/ 	.word	0x0000002b
        /*16f0*/ 	.word	0x00033490
        /*16f4*/ 	.short	0x010a
        /*16f6*/ 	.byte	0x3f
	.zero		1


	//   ....[25]....
        /*16f8*/ 	.word	0x00010250
        /*16fc*/ 	.word	0x0000002c
        /*1700*/ 	.word	0x00000000
        /*1704*/ 	.short	0x0101
        /*1706*/ 	.byte	0x3f
	.zero		1


	//   ....[26]....
        /*1708*/ 	.word	0x00010290
        /*170c*/ 	.word	0x0000002b
        /*1710*/ 	.word	0x000334b0
        /*1714*/ 	.short	0x010a
        /*1716*/ 	.byte	0x3f
	.zero		1


	//   ....[27]....
        /*1718*/ 	.word	0x000107b0
        /*171c*/ 	.word	0x0000002b
        /*1720*/ 	.word	0x00000000
        /*1724*/ 	.short	0x0101
        /*1726*/ 	.byte	0x3f
	.zero		1


	//   ....[28]....
        /*1728*/ 	.word	0x00011350
        /*172c*/ 	.word	0x00000010
        /*1730*/ 	.word	0x00033400
        /*1734*/ 	.short	0x010a
        /*1736*/ 	.byte	0x3f
	.zero		1


	//   ....[29]....
        /*1738*/ 	.word	0x000113a0
        /*173c*/ 	.word	0x00000010
        /*1740*/ 	.word	0x00033400
        /*1744*/ 	.short	0x010a
        /*1746*/ 	.byte	0x3f
	.zero		1


	//   ....[30]....
        /*1748*/ 	.word	0x00011c30
        /*174c*/ 	.word	0x00000010
        /*1750*/ 	.word	0x00033400
        /*1754*/ 	.short	0x010a
        /*1756*/ 	.byte	0x3f
	.zero		1


	//   ....[31]....
        /*1758*/ 	.word	0x000150b0
        /*175c*/ 	.word	0x00000010
        /*1760*/ 	.word	0x00033400
        /*1764*/ 	.short	0x010a
        /*1766*/ 	.byte	0x3f
	.zero		1


	//   ....[32]....
        /*1768*/ 	.word	0x00018230
        /*176c*/ 	.word	0x00000000
        /*1770*/ 	.word	0x00033430
        /*1774*/ 	.short	0x010a
        /*1776*/ 	.byte	0x3f
	.zero		1


	//   ....[33]....
        /*1778*/ 	.word	0x000182b0
        /*177c*/ 	.word	0x00000000
        /*1780*/ 	.word	0x00033430
        /*1784*/ 	.short	0x010a
        /*1786*/ 	.byte	0x3f
	.zero		1


	//   ....[34]....
        /*1788*/ 	.word	0x0001b210
        /*178c*/ 	.word	0x0000001b
        /*1790*/ 	.word	0x00000000
        /*1794*/ 	.short	0x0101
        /*1796*/ 	.byte	0x3f
	.zero		1


	//   ....[35]....
        /*1798*/ 	.word	0x0001c660
        /*179c*/ 	.word	0x0000000b
        /*17a0*/ 	.word	0x00033430
        /*17a4*/ 	.short	0x010a
        /*17a6*/ 	.byte	0x3f
	.zero		1


	//   ....[36]....
        /*17a8*/ 	.word	0x0001c6b0
        /*17ac*/ 	.word	0x0000000b
        /*17b0*/ 	.word	0x00033430
        /*17b4*/ 	.short	0x010a
        /*17b6*/ 	.byte	0x3f
	.zero		1


	//   ....[37]....
        /*17b8*/ 	.word	0x0001d7b0
        /*17bc*/ 	.word	0x0000000a
        /*17c0*/ 	.word	0x00033450
        /*17c4*/ 	.short	0x010a
        /*17c6*/ 	.byte	0x3f
	.zero		1


	//   ....[38]....
        /*17c8*/ 	.word	0x0001d7f0
        /*17cc*/ 	.word	0x0000000a
        /*17d0*/ 	.word	0x00033450
        /*17d4*/ 	.short	0x010a
        /*17d6*/ 	.byte	0x3f
	.zero		1


	//   ....[39]....
        /*17d8*/ 	.word	0x0001f500
        /*17dc*/ 	.word	0x000000c2
        /*17e0*/ 	.word	0x00000000
        /*17e4*/ 	.short	0x0101
        /*17e6*/ 	.byte	0x3f
	.zero		1


	//   ....[40]....
        /*17e8*/ 	.word	0x0001fce0
        /*17ec*/ 	.word	0x00000007
        /*17f0*/ 	.word	0x00000000
        /*17f4*/ 	.short	0x0101
        /*17f6*/ 	.byte	0x3f
	.zero		1


	//   ....[41]....
        /*17f8*/ 	.word	0x00020510
        /*17fc*/ 	.word	0x00000008
        /*1800*/ 	.word	0x00033450
        /*1804*/ 	.short	0x010a
        /*1806*/ 	.byte	0x3f
	.zero		1


	//   ....[42]....
        /*1808*/ 	.word	0x00020590
        /*180c*/ 	.word	0x00000008
        /*1810*/ 	.word	0x00033450
        /*1814*/ 	.short	0x010a
        /*1816*/ 	.byte	0x3f
	.zero		1


	//   ....[43]....
        /*1818*/ 	.word	0x00020b80
        /*181c*/ 	.word	0x00000010
        /*1820*/ 	.word	0x00000000
        /*1824*/ 	.short	0x0101
        /*1826*/ 	.byte	0x3f
	.zero		1


	//   ....[44]....
        /*1828*/ 	.word	0x00023b60
        /*182c*/ 	.word	0x00000000
        /*1830*/ 	.word	0x00000000
        /*1834*/ 	.short	0x0101
        /*1836*/ 	.byte	0x3f
	.zero		1


	//   ....[45]....
        /*1838*/ 	.word	0x000242e0
        /*183c*/ 	.word	0x00000024
        /*1840*/ 	.word	0x00000000
        /*1844*/ 	.short	0x0101
        /*1846*/ 	.byte	0x3f
	.zero		1


	//   ....[46]....
        /*1848*/ 	.word	0x000285a0
        /*184c*/ 	.word	0x00000012
        /*1850*/ 	.word	0x00033420
        /*1854*/ 	.short	0x010a
        /*1856*/ 	.byte	0x3f
	.zero		1


	//   ....[47]....
        /*1858*/ 	.word	0x00028670
        /*185c*/ 	.word	0x00000006
        /*1860*/ 	.word	0x000334a0
        /*1864*/ 	.short	0x010a
        /*1866*/ 	.byte	0x3f
	.zero		1


	//   ....[48]....
        /*1868*/ 	.word	0x00028ab0
        /*186c*/ 	.word	0x00000006
        /*1870*/ 	.word	0x000334c0
        /*1874*/ 	.short	0x010a
        /*1876*/ 	.byte	0x3f
	.zero		1


	//   ....[49]....
        /*1878*/ 	.word	0x00029040
        /*187c*/ 	.word	0x00000007
        /*1880*/ 	.word	0x000334a0
        /*1884*/ 	.short	0x010a
        /*1886*/ 	.byte	0x3f
	.zero		1


	//   ....[50]....
        /*1888*/ 	.word	0x00029470
        /*188c*/ 	.word	0x00000007
        /*1890*/ 	.word	0x000334c0
        /*1894*/ 	.short	0x010a
        /*1896*/ 	.byte	0x3f
	.zero		1


	//   ....[51]....
        /*1898*/ 	.word	0x0002a660
        /*189c*/ 	.word	0x00000002
        /*18a0*/ 	.word	0x00033480
        /*18a4*/ 	.short	0x010a
        /*18a6*/ 	.byte	0x3f
	.zero		1


	//   ....[52]....
        /*18a8*/ 	.word	0x0002a8b0
        /*18ac*/ 	.word	0x00000002
        /*18b0*/ 	.word	0x00033440
        /*18b4*/ 	.short	0x010a
        /*18b6*/ 	.byte	0x3f
	.zero		1


	//   ....[53]....
        /*18b8*/ 	.word	0x0002b4c0
        /*18bc*/ 	.word	0x00000012
        /*18c0*/ 	.word	0x00033400
        /*18c4*/ 	.short	0x0107
        /*18c6*/ 	.byte	0x3f
	.zero		1


	//   ....[54]....
        /*18c8*/ 	.word	0x0002b5c0
        /*18cc*/ 	.word	0x00000012
        /*18d0*/ 	.word	0x00033400
        /*18d4*/ 	.short	0x0101
        /*18d6*/ 	.byte	0x3f
	.zero		1


	//   ....[55]....
        /*18d8*/ 	.word	0x0002b5e0
        /*18dc*/ 	.word	0x00000012
        /*18e0*/ 	.word	0x00033420
        /*18e4*/ 	.short	0x010a
        /*18e6*/ 	.byte	0x3f
	.zero		1


	//   ....[56]....
        /*18e8*/ 	.word	0x0002b900
        /*18ec*/ 	.word	0x00000006
        /*18f0*/ 	.word	0x00033480
        /*18f4*/ 	.short	0x010a
        /*18f6*/ 	.byte	0x3f
	.zero		1


	//   ....[57]....
        /*18f8*/ 	.word	0x0002bd60
        /*18fc*/ 	.word	0x00000006
        /*1900*/ 	.word	0x00033440
        /*1904*/ 	.short	0x010a
        /*1906*/ 	.byte	0x3f
	.zero		1


	//   ....[58]....
        /*1908*/ 	.word	0x0002c210
        /*190c*/ 	.word	0x00000003
        /*1910*/ 	.word	0x00033470
        /*1914*/ 	.short	0x010a
        /*1916*/ 	.byte	0x3f
	.zero		1


	//   ....[59]....
        /*1918*/ 	.word	0x0002c280
        /*191c*/ 	.word	0x00000003
        /*1920*/ 	.word	0x00033460
        /*1924*/ 	.short	0x010a
        /*1926*/ 	.byte	0x3f
	.zero		1


	//   ....[60]....
        /*1928*/ 	.word	0x0002cdf0
        /*192c*/ 	.word	0x00000003
        /*1930*/ 	.word	0x00033450
        /*1934*/ 	.short	0x0101
        /*1936*/ 	.byte	0x3f
	.zero		1


	//   ....[61]....
        /*1938*/ 	.word	0x0002ce70
        /*193c*/ 	.word	0x00000003
        /*1940*/ 	.word	0x00000000
        /*1944*/ 	.short	0x0101
        /*1946*/ 	.byte	0x3f
	.zero		1


	//   ....[62]....
        /*1948*/ 	.word	0x0002d0b0
        /*194c*/ 	.word	0x00000000
        /*1950*/ 	.word	0x00033470
        /*1954*/ 	.short	0x010a
        /*1956*/ 	.byte	0x3f
	.zero		1


	//   ....[63]....
        /*1958*/ 	.word	0x0002d120
        /*195c*/ 	.word	0x00000000
        /*1960*/ 	.word	0x00033460
        /*1964*/ 	.short	0x010a
        /*1966*/ 	.byte	0x3f
	.zero		1


	//   ....[64]....
        /*1968*/ 	.word	0x0002dd30
        /*196c*/ 	.word	0x00000000
        /*1970*/ 	.word	0x00033450
        /*1974*/ 	.short	0x0101
        /*1976*/ 	.byte	0x3f
	.zero		1


	//   ....[65]....
        /*1978*/ 	.word	0x0002dd80
        /*197c*/ 	.word	0x00000000
        /*1980*/ 	.word	0x00000000
        /*1984*/ 	.short	0x0101
        /*1986*/ 	.byte	0x3f
	.zero		1


	//   ....[66]....
        /*1988*/ 	.word	0x0002ec50
        /*198c*/ 	.word	0x00000000
        /*1990*/ 	.word	0x00033420
        /*1994*/ 	.short	0x010a
        /*1996*/ 	.byte	0x3f
	.zero		1


	//   ....[67]....
        /*1998*/ 	.word	0x0002ee00
        /*199c*/ 	.word	0x00000006
        /*19a0*/ 	.word	0x00000000
        /*19a4*/ 	.short	0x010a
        /*19a6*/ 	.byte	0x3f
	.zero		1


	//   ....[68]....
        /*19a8*/ 	.word	0x0002ee70
        /*19ac*/ 	.word	0x00000007
        /*19b0*/ 	.word	0x00000000
        /*19b4*/ 	.short	0x010a
        /*19b6*/ 	.byte	0x3f
	.zero		1


	//   ....[69]....
        /*19b8*/ 	.word	0x0002eed0
        /*19bc*/ 	.word	0x00000004
        /*19c0*/ 	.word	0x00033460
        /*19c4*/ 	.short	0x010a
        /*19c6*/ 	.byte	0x3f
	.zero		1


	//   ....[70]....
        /*19c8*/ 	.word	0x0002ef20
        /*19cc*/ 	.word	0x00000003
        /*19d0*/ 	.word	0x00033460
        /*19d4*/ 	.short	0x010a
        /*19d6*/ 	.byte	0x3f
	.zero		1


	//   ....[71]....
        /*19d8*/ 	.word	0x0002ef60
        /*19dc*/ 	.word	0x00000004
        /*19e0*/ 	.word	0x00033480
        /*19e4*/ 	.short	0x010a
        /*19e6*/ 	.byte	0x3f
	.zero		1


	//   ....[72]....
        /*19e8*/ 	.word	0x0002ef80
        /*19ec*/ 	.word	0x00000003
        /*19f0*/ 	.word	0x00033480
        /*19f4*/ 	.short	0x010a
        /*19f6*/ 	.byte	0x3f
	.zero		1


	//   ....[73]....
        /*19f8*/ 	.word	0x0002efe0
        /*19fc*/ 	.word	0x0000002b
        /*1a00*/ 	.word	0x00033490
        /*1a04*/ 	.short	0x010a
        /*1a06*/ 	.byte	0x3f
	.zero		1


	//   ....[74]....
        /*1a08*/ 	.word	0x0002f030
        /*1a0c*/ 	.word	0x0000002b
        /*1a10*/ 	.word	0x00033490
        /*1a14*/ 	.short	0x010a
        /*1a16*/ 	.byte	0x3f
	.zero		1


	//   ....[75]....
        /*1a18*/ 	.word	0x0002f080
        /*1a1c*/ 	.word	0x0000002b
        /*1a20*/ 	.word	0x00033490
        /*1a24*/ 	.short	0x010a
        /*1a26*/ 	.byte	0x3f
	.zero		1


	//   ....[76]....
        /*1a28*/ 	.word	0x0002f0d0
        /*1a2c*/ 	.word	0x0000002b
        /*1a30*/ 	.word	0x000334b0
        /*1a34*/ 	.short	0x010a
        /*1a36*/ 	.byte	0x3f
	.zero		1


	//   ....[77]....
        /*1a38*/ 	.word	0x0002f380
        /*1a3c*/ 	.word	0x00000010
        /*1a40*/ 	.word	0x00033400
        /*1a44*/ 	.short	0x010a
        /*1a46*/ 	.byte	0x3f
	.zero		1


	//   ....[78]....
        /*1a48*/ 	.word	0x0002f5a0
        /*1a4c*/ 	.word	0x00000010
        /*1a50*/ 	.word	0x00033400
        /*1a54*/ 	.short	0x010a
        /*1a56*/ 	.byte	0x3f
	.zero		1


	//   ....[79]....
        /*1a58*/ 	.word	0x0002f5f0
        /*1a5c*/ 	.word	0x00000000
        /*1a60*/ 	.word	0x00033430
        /*1a64*/ 	.short	0x010a
        /*1a66*/ 	.byte	0x3f
	.zero		1


	//   ....[80]....
        /*1a68*/ 	.word	0x0002f640
        /*1a6c*/ 	.word	0x0000000b
        /*1a70*/ 	.word	0x00033430
        /*1a74*/ 	.short	0x010a
        /*1a76*/ 	.byte	0x3f
	.zero		1


	//   ....[81]....
        /*1a78*/ 	.word	0x0002f690
        /*1a7c*/ 	.word	0x0000000a
        /*1a80*/ 	.word	0x00033450
        /*1a84*/ 	.short	0x010a
        /*1a86*/ 	.byte	0x3f
	.zero		1


	//   ....[82]....
        /*1a88*/ 	.word	0x0002f6e0
        /*1a8c*/ 	.word	0x00000008
        /*1a90*/ 	.word	0x00033450
        /*1a94*/ 	.short	0x010a
        /*1a96*/ 	.byte	0x3f
	.zero		1


	//   ....[83]....
        /*1a98*/ 	.word	0x00032fa0
        /*1a9c*/ 	.word	0x00000012
        /*1aa0*/ 	.word	0x00033420
        /*1aa4*/ 	.short	0x010a
        /*1aa6*/ 	.byte	0x3f
	.zero		1


	//   ....[84]....
        /*1aa8*/ 	.word	0x00032ff0
        /*1aac*/ 	.word	0x00000006
        /*1ab0*/ 	.word	0x000334a0
        /*1ab4*/ 	.short	0x010a
        /*1ab6*/ 	.byte	0x3f
	.zero		1


	//   ....[85]....
        /*1ab8*/ 	.word	0x00033040
        /*1abc*/ 	.word	0x00000006
        /*1ac0*/ 	.word	0x000334c0
        /*1ac4*/ 	.short	0x010a
        /*1ac6*/ 	.byte	0x3f
	.zero		1


	//   ....[86]....
        /*1ac8*/ 	.word	0x00033090
        /*1acc*/ 	.word	0x00000007
        /*1ad0*/ 	.word	0x000334a0
        /*1ad4*/ 	.short	0x010a
        /*1ad6*/ 	.byte	0x3f
	.zero		1


	//   ....[87]....
        /*1ad8*/ 	.word	0x000330e0
        /*1adc*/ 	.word	0x00000007
        /*1ae0*/ 	.word	0x000334c0
        /*1ae4*/ 	.short	0x010a
        /*1ae6*/ 	.byte	0x3f
	.zero		1


	//   ....[88]....
        /*1ae8*/ 	.word	0x00033280
        /*1aec*/ 	.word	0x00000002
        /*1af0*/ 	.word	0x00033480
        /*1af4*/ 	.short	0x010a
        /*1af6*/ 	.byte	0x3f
	.zero		1


	//   ....[89]....
        /*1af8*/ 	.word	0x000332d0
        /*1afc*/ 	.word	0x00000002
        /*1b00*/ 	.word	0x00033440
        /*1b04*/ 	.short	0x010a
        /*1b06*/ 	.byte	0x3f
	.zero		1


	//   ....[90]....
        /*1b08*/ 	.word	0x000338d0
        /*1b0c*/ 	.word	0x00000012
        /*1b10*/ 	.word	0x00033420
        /*1b14*/ 	.short	0x010a
        /*1b16*/ 	.byte	0x3f
	.zero		1


	//   ....[91]....
        /*1b18*/ 	.word	0x00033920
        /*1b1c*/ 	.word	0x00000006
        /*1b20*/ 	.word	0x00033480
        /*1b24*/ 	.short	0x010a
        /*1b26*/ 	.byte	0x3f
	.zero		1


	//   ....[92]....
        /*1b28*/ 	.word	0x00033970
        /*1b2c*/ 	.word	0x00000006
        /*1b30*/ 	.word	0x00033440
        /*1b34*/ 	.short	0x010a
        /*1b36*/ 	.byte	0x3f
	.zero		1


	//   ....[93]....
        /*1b38*/ 	.word	0x000339c0
        /*1b3c*/ 	.word	0x00000003
        /*1b40*/ 	.word	0x00033470
        /*1b44*/ 	.short	0x010a
        /*1b46*/ 	.byte	0x3f
	.zero		1


	//   ....[94]....
        /*1b48*/ 	.word	0x00033a10
        /*1b4c*/ 	.word	0x00000003
        /*1b50*/ 	.word	0x00033460
        /*1b54*/ 	.short	0x010a
        /*1b56*/ 	.byte	0x3f
	.zero		1


	//   ....[95]....
        /*1b58*/ 	.word	0x00033a60
        /*1b5c*/ 	.word	0x00000000
        /*1b60*/ 	.word	0x00033470
        /*1b64*/ 	.short	0x010a
        /*1b66*/ 	.byte	0x3f
	.zero		1


	//   ....[96]....
        /*1b68*/ 	.word	0x00033ab0
        /*1b6c*/ 	.word	0x00000000
        /*1b70*/ 	.word	0x00033460
        /*1b74*/ 	.short	0x010a
        /*1b76*/ 	.byte	0x3f
	.zero		1


	//   ....[97]....
        /*1b78*/ 	.word	0x000345f0
        /*1b7c*/ 	.word	0x00000000
        /*1b80*/ 	.word	0x00033420
        /*1b84*/ 	.short	0x010a
        /*1b86*/ 	.byte	0x3f
	.zero		1


	//   ....[98]....
        /*1b88*/ 	.word	0x00034790
        /*1b8c*/ 	.word	0x00000006
        /*1b90*/ 	.word	0x00000000
        /*1b94*/ 	.short	0x010a
        /*1b96*/ 	.byte	0x3f
	.zero		1


	//   ....[99]....
        /*1b98*/ 	.word	0x000347e0
        /*1b9c*/ 	.word	0x00000007
        /*1ba0*/ 	.word	0x00000000
        /*1ba4*/ 	.short	0x010a
        /*1ba6*/ 	.byte	0x3f
	.zero		1


	//   ....[100]....
        /*1ba8*/ 	.word	0x00034830
        /*1bac*/ 	.word	0x00000004
        /*1bb0*/ 	.word	0x00033460
        /*1bb4*/ 	.short	0x010a
        /*1bb6*/ 	.byte	0x3f
	.zero		1


	//   ....[101]....
        /*1bb8*/ 	.word	0x00034880
        /*1bbc*/ 	.word	0x00000003
        /*1bc0*/ 	.word	0x00033460
        /*1bc4*/ 	.short	0x010a
        /*1bc6*/ 	.byte	0x3f
	.zero		1


	//   ....[102]....
        /*1bc8*/ 	.word	0x000348d0
        /*1bcc*/ 	.word	0x00000004
        /*1bd0*/ 	.word	0x00033480
        /*1bd4*/ 	.short	0x010a
        /*1bd6*/ 	.byte	0x3f
	.zero		1


	//----- nvinfo : EIATTR_NUM_MBARRIERS
	.align		4
.L_669:
        /*1bd8*/ 	.byte	0x03, 0x38
        /*1bda*/ 	.short	0x0016


	//----- nvinfo : EIATTR_EXIT_INSTR_OFFSETS
	.align		4
        /*1bdc*/ 	.byte	0x04, 0x1c
        /*1bde*/ 	.short	(.L_671 - .L_670)


	//   ....[0]....
.L_670:
        /*1be0*/ 	.word	0x0002efd0


	//----- nvinfo : EIATTR_MAX_THREADS
	.align		4
.L_671:
        /*1be4*/ 	.byte	0x04, 0x05
        /*1be6*/ 	.short	(.L_673 - .L_672)
.L_672:
        /*1be8*/ 	.word	0x00000180
        /*1bec*/ 	.word	0x00000001
        /*1bf0*/ 	.word	0x00000001


	//----- nvinfo : EIATTR_CRS_STACK_SIZE
	.align		4
.L_673:
        /*1bf4*/ 	.byte	0x04, 0x1e
        /*1bf6*/ 	.short	(.L_675 - .L_674)
.L_674:
        /*1bf8*/ 	.word	0x00000000


	//----- nvinfo : EIATTR_CBANK_PARAM_SIZE
	.align		4
.L_675:
        /*1bfc*/ 	.byte	0x03, 0x19
        /*1bfe*/ 	.short	0x0af0


	//----- nvinfo : EIATTR_PARAM_CBANK
	.align		4
        /*1c00*/ 	.byte	0x04, 0x0a
        /*1c02*/ 	.short	(.L_677 - .L_676)
	.align		4
.L_676:
        /*1c04*/ 	.word	index@(.nv.constant0._ZN7cutlass13device_kernelIN5flash11enable_sm90INS1_16FlashAttnFwdSm90INS1_25CollectiveMainloopFwdSm90ILi2EN4cute5tupleIJNS5_1CILi1EEES8_S8_EEENS6_IJNS7_ILi128EEENS7_ILi160EEENS7_ILi192EEEEEELi192ENS_12float_e4m3_tEfNS_4arch4Sm90ELb0ELb0ELb1ELb1ELb0ELb1ELb0ELb1ELb1ELb1ELb1ELb0EEENS1_21CollectiveEpilogueFwdINS6_IJSA_SC_SB_EEES9_NS_10bfloat16_tESG_Li256ELb1ELb1ELb1ELb1EEENS1_36VarlenDynamicPersistentTileSchedulerILi128ELi160ELi256ELi128ELb1ELb1ELb1ELb0ELb1ELb1EEEEEEEEEvNT_6ParamsE)
        /*1c08*/ 	.short	0x0210
        /*1c0a*/ 	.short	0x0af0


	//----- nvinfo : EIATTR_SW_WAR
	.align		4
.L_677:
        /*1c0c*/ 	.byte	0x04, 0x36
        /*1c0e*/ 	.short	(.L_679 - .L_678)
.L_678:
        /*1c10*/ 	.word	0x00000008
.L_679:


//--------------------- .nv.info._ZN7cutlass13device_kernelIN5flash11enable_sm90INS1_16FlashAttnFwdSm90INS1_25CollectiveMainloopFwdSm90ILi2EN4cute5tupleIJNS5_1CILi1EEES8_S8_EEENS6_IJNS7_ILi128EEESA_NS7_ILi192EEEEEELi192ENS_12float_e4m3_tEfNS_4arch4Sm90ELb0ELb1ELb1ELb0ELb0ELb0ELb0ELb1ELb1ELb1ELb1ELb0EEENS1_21CollectiveEpilogueFwdINS6_IJSA_SB_SA_EEES9_NS_10bfloat16_tESF_Li256ELb0ELb1ELb1ELb1EEENS1_19SingleTileSchedulerILb0ELb1ELb1ELi128EEEEEEEEEvNT_6ParamsE --------------------------
	.section	.nv.info._ZN7cutlass13device_kernelIN5flash11enable_sm90INS1_16FlashAttnFwdSm90INS1_25CollectiveMainloopFwdSm90ILi2EN4cute5tupleIJNS5_1CILi1EEES8_S8_EEENS6_IJNS7_ILi128EEESA_NS7_ILi192EEEEEELi192ENS_12float_e4m3_tEfNS_4arch4Sm90ELb0ELb1ELb1ELb0ELb0ELb0ELb0ELb1ELb1ELb1ELb1ELb0EEENS1_21CollectiveEpilogueFwdINS6_IJSA_SB_SA_EEES9_NS_10bfloat16_tESF_Li256ELb0ELb1ELb1ELb1EEENS1_19SingleTileSchedulerILb0ELb1ELb1ELi128EEEEEEEEEvNT_6ParamsE,"",@"SHT_CUDA_INFO"
	.sectionflags	@""
	.align	4


	//----- nvinfo : EIATTR_CUDA_API_VERSION
	.align		4
        /*0000*/ 	.byte	0x04, 0x37
        /*0002*/ 	.short	(.L_681 - .L_680)
.L_680:
        /*0004*/ 	.word	0x00000082


	//----- nvinfo : EIATTR_KPARAM_INFO
	.align		4
.L_681:
        /*0008*/ 	.byte	0x04, 0x17
        /*000a*/ 	.short	(.L_683 - .L_682)
.L_682:
        /*000c*/ 	.word	0x00000000
        /*0010*/ 	.short	0x0000
        /*0012*/ 	.short	0x0070
        /*0014*/ 	.byte	0x00, 0xf0, 0x01, 0x28


	//----- nvinfo : EIATTR_SPARSE_MMA_MASK
	.align		4
.L_683:
        /*0018*/ 	.byte	0x03, 0x50
        /*001a*/ 	.short	0x0000


	//----- nvinfo : EIATTR_MAXREG_COUNT
	.align		4
        /*001c*/ 	.byte	0x03, 0x1b
        /*001e*/ 	.short	0x00a8


	//----- nvinfo : EIATTR_NUM_BARRIERS
	.align		4
        /*0020*/ 	.byte	0x02, 0x4c
        /*0022*/ 	.byte	0x10
	.zero		1


	//----- nvinfo : EIATTR_EXTERNS
	.align		4
        /*0024*/ 	.byte	0x04, 0x0f
        /*0026*/ 	.short	(.L_685 - .L_684)


	//   ....[0]....
	.align		4
.L_684:
        /*0028*/ 	.word	index@(__assertfail)


	//----- nvinfo : EIATTR_ANNOTATIONS
	.align		4
.L_685:
        /*002c*/ 	.byte	0x04, 0x55
        /*002e*/ 	.short	(.L_687 - .L_686)


	//   ....[0]....
.L_686:
        /* <DEDUP_REMOVED lines=9> */


	//----- nvinfo : EIATTR_MERCURY_ISA_VERSION
	.align		4
.L_687:
        /*00b0*/ 	.byte	0x03, 0x5f
        /*00b2*/ 	.short	0x0101


	//----- nvinfo : EIATTR_INT_WARP_WIDE_INSTR_OFFSETS
	.align		4
        /*00b4*/ 	.byte	0x04, 0x31
        /*00b6*/ 	.short	(.L_689 - .L_688)


	//   ....[0]....
.L_688:
        /*00b8*/ 	.word	0x00000130


	//   ....[1]....
        /*00bc*/ 	.word	0x00000170


	//   ....[2]....
        /*00c0*/ 	.word	0x000001e0


	//----- nvinfo : EIATTR_COOP_GROUP_MASK_REGIDS
	.align		4
.L_689:
        /*00c4*/ 	.byte	0x04, 0x29
        /*00c6*/ 	.short	(.L_691 - .L_690)


	//   ....[0]....
.L_690:
        /*00c8*/ 	.word	0xffffffff


	//   ....[1]....
        /*00cc*/ 	.word	0xffffffff


	//   ....[2]....
        /*00d0*/ 	.word	0xffffffff


	//   ....[3]....
        /*00d4*/ 	.word	0xffffffff


	//   ....[4]....
        /*00d8*/ 	.word	0xffffffff


	//   ....[5]....
        /*00dc*/ 	.word	0xffffffff


	//   ....[6]....
        /*00e0*/ 	.word	0xffffffff


	//   ....[7]....
        /*00e4*/ 	.word	0xffffffff


	//   ....[8]....
        /*00e8*/ 	.word	0xffffffff


	//   ....[9]....
        /*00ec*/ 	.word	0xffffffff


	//   ....[10]....
        /*00f0*/ 	.word	0xffffffff


	//   ....[11]....
        /*00f4*/ 	.word	0xffffffff


	//   ....[12]....
        /*00f8*/ 	.word	0xffffffff


	//   ....[13]....
        /*00fc*/ 	.word	0xffffffff


	//   ....[14]....
        /*0100*/ 	.word	0xffffffff


	//   ....[15]....
        /*0104*/ 	.word	0xffffffff


	//   ....[16]....
        /*0108*/ 	.word	0xffffffff


	//   ....[17]....
        /*010c*/ 	.word	0xffffffff


	//   ....[18]....
        /*0110*/ 	.word	0xffffffff


	//   ....[19]....
        /*0114*/ 	.word	0xffffffff


	//   ....[20]....
        /*0118*/ 	.word	0xffffffff


	//   ....[21]....
        /*011c*/ 	.word	0xffffffff


	//   ....[22]....
        /*0120*/ 	.word	0xffffffff


	//   ....[23]....
        /*0124*/ 	.word	0xffffffff


	//   ....[24]....
        /*0128*/ 	.word	0xffffffff


	//   ....[25]....
        /*012c*/ 	.word	0xffffffff


	//   ....[26]....
        /*0130*/ 	.word	0xffffffff


	//   ....[27]....
        /*0134*/ 	.word	0xffffffff


	//   ....[28]....
        /*0138*/ 	.word	0xffffffff


	//   ....[29]....
        /*013c*/ 	.word	0xffffffff


	//   ....[30]....
        /*0140*/ 	.word	0xffffffff


	//   ....[31]....
        /*0144*/ 	.word	0xffffffff


	//   ....[32]....
        /*0148*/ 	.word	0xffffffff


	//   ....[33]....
        /*014c*/ 	.word	0xffffffff


	//   ....[34]....
        /*0150*/ 	.word	0xffffffff


	//   ....[35]....
        /*0154*/ 	.word	0xffffffff


	//   ....[36]....
        /*0158*/ 	.word	0xffffffff


	//   ....[37]....
        /*015c*/ 	.word	0xffffffff


	//   ....[38]....
        /*0160*/ 	.word	0xffffffff


	//   ....[39]....
        /*0164*/ 	.word	0xffffffff


	//   ....[40]....
        /*0168*/ 	.word	0xffffffff


	//   ....[41]....
        /*016c*/ 	.word	0xffffffff


	//   ....[42]....
        /*0170*/ 	.word	0xffffffff


	//   ....[43]....
        /*0174*/ 	.word	0xffffffff


	//   ....[44]....
        /*0178*/ 	.word	0xffffffff


	//   ....[45]....
        /*017c*/ 	.word	0xffffffff


	//   ....[46]....
        /*0180*/ 	.word	0xffffffff


	//   ....[47]....
        /*0184*/ 	.word	0xffffffff


	//   ....[48]....
        /*0188*/ 	.word	0xffffffff


	//   ....[49]....
        /*018c*/ 	.word	0xffffffff


	//   ....[50]....
        /*0190*/ 	.word	0xffffffff


	//   ....[51]....
        /*0194*/ 	.word	0xffffffff


	//   ....[52]....
        /*0198*/ 	.word	0xffffffff


	//   ....[53]....
        /*019c*/ 	.word	0xffffffff


	//   ....[54]....
        /*01a0*/ 	.word	0xffffffff


	//   ....[55]....
        /*01a4*/ 	.word	0xffffffff


	//   ....[56]....
        /*01a8*/ 	.word	0xffffffff


	//   ....[57]....
        /*01ac*/ 	.word	0xffffffff


	//   ....[58]....
        /*01b0*/ 	.word	0xffffffff


	//   ....[59]....
        /*01b4*/ 	.word	0xffffffff


	//   ....[60]....
        /*01b8*/ 	.word	0xffffffff


	//   ....[61]....
        /*01bc*/ 	.word	0xffffffff


	//   ....[62]....
        /*01c0*/ 	.word	0xffffffff


	//   ....[63]....
        /*01c4*/ 	.word	0xffffffff


	//   ....[64]....
        /*01c8*/ 	.word	0xffffffff


	//   ....[65]....
        /*01cc*/ 	.word	0xffffffff


	//   ....[66]....
        /*01d0*/ 	.word	0xffffffff


	//   ....[67]....
        /*01d4*/ 	.word	0xffffffff


	//   ....[68]....
        /*01d8*/ 	.word	0xffffffff


	//   ....[69]....
        /*01dc*/ 	.word	0xffffffff


	//   ....[70]....
        /*01e0*/ 	.word	0xffffffff


	//   ....[71]....
        /*01e4*/ 	.word	0xffffffff


	//   ....[72]....
        /*01e8*/ 	.word	0xffffffff


	//   ....[73]....
        /*01ec*/ 	.word	0xffffffff


	//   ....[74]....
        /*01f0*/ 	.word	0xffffffff


	//   ....[75]....
        /*01f4*/ 	.word	0xffffffff


	//   ....[76]....
        /*01f8*/ 	.word	0xffffffff


	//   ....[77]....
        /*01fc*/ 	.word	0xffffffff


	//   ....[78]....
        /*0200*/ 	.word	0xffffffff


	//   ....[79]....
        /*0204*/ 	.word	0xffffffff


	//   ....[80]....
        /*0208*/ 	.word	0xffffffff


	//   ....[81]....
        /*020c*/ 	.word	0xffffffff


	//   ....[82]....
        /*0210*/ 	.word	0xffffffff


	//   ....[83]....
        /*0214*/ 	.word	0xffffffff


	//   ....[84]....
        /*0218*/ 	.word	0xffffffff


	//   ....[85]....
        /*021c*/ 	.word	0xffffffff


	//   ....[86]....
        /*0220*/ 	.word	0xffffffff


	//   ....[87]....
        /*0224*/ 	.word	0xffffffff


	//   ....[88]....
        /*0228*/ 	.word	0xffffffff


	//   ....[89]....
        /*022c*/ 	.word	0xffffffff


	//   ....[90]....
        /*0230*/ 	.word	0xffffffff


	//   ....[91]....
        /*0234*/ 	.word	0xffffffff


	//   ....[92]....
        /*0238*/ 	.word	0xffffffff


	//   ....[93]....
        /*023c*/ 	.word	0xffffffff


	//   ....[94]....
        /*0240*/ 	.word	0xffffffff


	//   ....[95]....
        /*0244*/ 	.word	0xffffffff


	//   ....[96]....
        /*0248*/ 	.word	0xffffffff


	//   ....[97]....
        /*024c*/ 	.word	0xffffffff


	//   ....[98]....
        /*0250*/ 	.word	0xffffffff


	//   ....[99]....
        /*0254*/ 	.word	0xffffffff


	//   ....[100]....
        /*0258*/ 	.word	0xffffffff


	//   ....[101]....
        /*025c*/ 	.word	0xffffffff


	//   ....[102]....
        /*0260*/ 	.word	0xffffffff


	//   ....[103]....
        /*0264*/ 	.word	0xffffffff


	//   ....[104]....
        /*0268*/ 	.word	0xffffffff


	//   ....[105]....
        /*026c*/ 	.word	0xffffffff


	//   ....[106]....
        /*0270*/ 	.word	0xffffffff


	//   ....[107]....
        /*0274*/ 	.word	0xffffffff


	//   ....[108]....
        /*0278*/ 	.word	0xffffffff


	//   ....[109]....
        /*027c*/ 	.word	0xffffffff


	//   ....[110]....
        /*0280*/ 	.word	0xffffffff


	//   ....[111]....
        /*0284*/ 	.word	0xffffffff


	//   ....[112]....
        /*0288*/ 	.word	0xffffffff


	//   ....[113]....
        /*028c*/ 	.word	0xffffffff


	//   ....[114]....
        /*0290*/ 	.word	0xffffffff


	//   ....[115]....
        /*0294*/ 	.word	0xffffffff


	//   ....[116]....
        /*0298*/ 	.word	0xffffffff


	//   ....[117]....
        /*029c*/ 	.word	0xffffffff


	//   ....[118]....
        /*02a0*/ 	.word	0xffffffff


	//   ....[119]....
        /*02a4*/ 	.word	0xffffffff


	//   ....[120]....
        /*02a8*/ 	.word	0xffffffff


	//   ....[121]....
        /*02ac*/ 	.word	0xffffffff


	//   ....[122]....
        /*02b0*/ 	.word	0xffffffff


	//   ....[123]....
        /*02b4*/ 	.word	0xffffffff


	//   ....[124]....
        /*02b8*/ 	.word	0xffffffff


	//   ....[125]....
        /*02bc*/ 	.word	0xffffffff


	//   ....[126]....
        /*02c0*/ 	.word	0xffffffff


	//   ....[127]....
        /*02c4*/ 	.word	0xffffffff


	//   ....[128]....
        /*02c8*/ 	.word	0xffffffff


	//   ....[129]....
        /*02cc*/ 	.word	0xffffffff


	//   ....[130]....
        /*02d0*/ 	.word	0xffffffff


	//   ....[131]....
        /*02d4*/ 	.word	0xffffffff


	//   ....[132]....
        /*02d8*/ 	.word	0xffffffff


	//   ....[133]....
        /*02dc*/ 	.word	0xffffffff


	//   ....[134]....
        /*02e0*/ 	.word	0xffffffff


	//   ....[135]....
        /*02e4*/ 	.word	0xffffffff


	//   ....[136]....
        /*02e8*/ 	.word	0xffffffff


	//   ....[137]....
        /*02ec*/ 	.word	0xffffffff


	//   ....[138]....
        /*02f0*/ 	.word	0xffffffff


	//   ....[139]....
        /*02f4*/ 	.word	0xffffffff


	//   ....[140]....
        /*02f8*/ 	.word	0xffffffff


	//   ....[141]....
        /*02fc*/ 	.word	0xffffffff


	//   ....[142]....
        /*0300*/ 	.word	0xffffffff


	//   ....[143]....
        /*0304*/ 	.word	0xffffffff


	//   ....[144]....
        /*0308*/ 	.word	0xffffffff


	//   ....[145]....
        /*030c*/ 	.word	0xffffffff


	//   ....[146]....
        /*0310*/ 	.word	0xffffffff


	//   ....[147]....
        /*0314*/ 	.word	0xffffffff


	//   ....[148]....
        /*0318*/ 	.word	0xffffffff


	//   ....[149]....
        /*031c*/ 	.word	0x0500000f


	//   ....[150]....
        /*0320*/ 	.word	0x0500000f


	//   ....[151]....
        /*0324*/ 	.word	0x0500000f


	//   ....[152]....
        /*0328*/ 	.word	0x0500000f


	//   ....[153]....
        /*032c*/ 	.word	0x0500000f


	//   ....[154]....
        /*0330*/ 	.word	0x0500000f


	//   ....[155]....
        /*0334*/ 	.word	0x0500000f


	//   ....[156]....
        /*0338*/ 	.word	0x0500000f


	//   ....[157]....
        /*033c*/ 	.word	0x0500000f


	//----- nvinfo : EIATTR_COOP_GROUP_INSTR_OFFSETS
	.align		4
.L_691:
        /*0340*/ 	.byte	0x04, 0x28
        /*0342*/ 	.short	(.L_693 - .L_692)


	//   ....[0]....
.L_692:
        /*0344*/ 	.word	0x00000070


	//   ....[1]....
        /*0348*/ 	.word	0x00000140


	//   ....[2]....
        /*034c*/ 	.word	0x00000190


	//   ....[3]....
        /*0350*/ 	.word	0x000003c0


	//   ....[4]....
        /*0354*/ 	.word	0x00000520


	//   ....[5]....
        /*0358*/ 	.word	0x00000640


	//   ....[6]....
        /*035c*/ 	.word	0x000007a0


	//   ....[7]....
        /*0360*/ 	.word	0x000016f0


	//   ....[8]....
        /*0364*/ 	.word	0x00002410


	//   ....[9]....
        /*0368*/ 	.word	0x00002e10


	//   ....[10]....
        /*036c*/ 	.word	0x00003e10


	//   ....[11]....
        /*0370*/ 	.word	0x00003f30


	//   ....[12]....
        /*0374*/ 	.word	0x00004840


	//   ....[13]....
        /*0378*/ 	.word	0x00004890


	//   ....[14]....
        /*037c*/ 	.word	0x00006a20


	//   ....[15]....
        /*0380*/ 	.word	0x00006c90


	//   ....[16]....
        /*0384*/ 	.word	0x00007860


	//   ....[17]....
        /*0388*/ 	.word	0x000078b0


	//   ....[18]....
        /*038c*/ 	.word	0x00008210


	//   ....[19]....
        /*0390*/ 	.word	0x000082b0


	//   ....[20]....
        /*0394*/ 	.word	0x0000a910


	//   ....[21]....
        /*0398*/ 	.word	0x0000a940


	//   ....[22]....
        /*039c*/ 	.word	0x0000a960


	//   ....[23]....
        /*03a0*/ 	.word	0x0000a980


	//   ....[24]....
        /*03a4*/ 	.word	0x0000ce50


	//   ....[25]....
        /*03a8*/ 	.word	0x0000d110


	//   ....[26]....
        /*03ac*/ 	.word	0x0000dbc0


	//   ....[27]....
        /*03b0*/ 	.word	0x0000dc00


	//   ....[28]....
        /*03b4*/ 	.word	0x0000e680


	//   ....[29]....
        /*03b8*/ 	.word	0x0000e730


	//   ....[30]....
        /*03bc*/ 	.word	0x0000fc90


	//   ....[31]....
        /*03c0*/ 	.word	0x0000fca0


	//   ....[32]....
        /*03c4*/ 	.word	0x0000fcd0


	//   ....[33]....
        /*03c8*/ 	.word	0x0000fce0


	//   ....[34]....
        /*03cc*/ 	.word	0x00010f30


	//   ....[35]....
        /*03d0*/ 	.word	0x00010f40


	//   ....[36]....
        /*03d4*/ 	.word	0x00010f50


	//   ....[37]....
        /*03d8*/ 	.word	0x00010f60


	//   ....[38]....
        /*03dc*/ 	.word	0x00010f70


	//   ....[39]....
        /*03e0*/ 	.word	0x00010f80


	//   ....[40]....
        /*03e4*/ 	.word	0x00010f90


	//   ....[41]....
        /*03e8*/ 	.word	0x00010fa0


	//   ....[42]....
        /*03ec*/ 	.word	0x00010fb0


	//   ....[43]....
        /*03f0*/ 	.word	0x00010fc0


	//   ....[44]....
        /*03f4*/ 	.word	0x00010fe0


	//   ....[45]....
        /*03f8*/ 	.word	0x00010ff0


	//   ....[46]....
        /*03fc*/ 	.word	0x00011000


	//   ....[47]....
        /*0400*/ 	.word	0x00011020


	//   ....[48]....
        /*0404*/ 	.word	0x00011030


	//   ....[49]....
        /*0408*/ 	.word	0x00011040


	//   ....[50]....
        /*040c*/ 	.word	0x00011060


	//   ....[51]....
        /*0410*/ 	.word	0x00011070


	//   ....[52]....
        /*0414*/ 	.word	0x00011080


	//   ....[53]....
        /*0418*/ 	.word	0x00011090


	//   ....[54]....
        /*041c*/ 	.word	0x000110b0


	//   ....[55]....
        /*0420*/ 	.word	0x000110c0


	//   ....[56]....
        /*0424*/ 	.word	0x000110d0


	//   ....[57]....
        /*0428*/ 	.word	0x000110e0


	//   ....[58]....
        /*042c*/ 	.word	0x000110f0


	//   ....[59]....
        /*0430*/ 	.word	0x00011100


	//   ....[60]....
        /*0434*/ 	.word	0x00011110


	//   ....[61]....
        /*0438*/ 	.word	0x00011120


	//   ....[62]....
        /*043c*/ 	.word	0x00011130


	//   ....[63]....
        /*0440*/ 	.word	0x00011140


	//   ....[64]....
        /*0444*/ 	.word	0x00011150


	//   ....[65]....
        /*0448*/ 	.word	0x00011160


	//   ....[66]....
        /*044c*/ 	.word	0x00011170


	//   ....[67]....
        /*0450*/ 	.word	0x00011180


	//   ....[68]....
        /*0454*/ 	.word	0x00011190


	//   ....[69]....
        /*0458*/ 	.word	0x000111a0


	//   ....[70]....
        /*045c*/ 	.word	0x000111b0


	//   ....[71]....
        /*0460*/ 	.word	0x000111c0


	//   ....[72]....
        /*0464*/ 	.word	0x000111d0


	//   ....[73]....
        /*0468*/ 	.word	0x000111e0


	//   ....[74]....
        /*046c*/ 	.word	0x000111f0


	//   ....[75]....
        /*0470*/ 	.word	0x00011200


	//   ....[76]....
        /*0474*/ 	.word	0x00011210


	//   ....[77]....
        /*0478*/ 	.word	0x00011220


	//   ....[78]....
        /*047c*/ 	.word	0x00011230


	//   ....[79]....
        /*0480*/ 	.word	0x00011240


	//   ....[80]....
        /*0484*/ 	.word	0x00011250


	//   ....[81]....
        /*0488*/ 	.word	0x00011260


	//   ....[82]....
        /*048c*/ 	.word	0x00011270


	//   ....[83]....
        /*0490*/ 	.word	0x00011280


	//   ....[84]....
        /*0494*/ 	.word	0x00011290


	//   ....[85]....
        /*0498*/ 	.word	0x000112a0


	//   ....[86]....
        /*049c*/ 	.word	0x000112b0


	//   ....[87]....
        /*04a0*/ 	.word	0x000112c0


	//   ....[88]....
        /*04a4*/ 	.word	0x000112d0


	//   ....[89]....
        /*04a8*/ 	.word	0x000112e0


	//   ....[90]....
        /*04ac*/ 	.word	0x000112f0


	//   ....[91]....
        /*04b0*/ 	.word	0x00011300


	//   ....[92]....
        /*04b4*/ 	.word	0x00011310


	//   ....[93]....
        /*04b8*/ 	.word	0x00011320


	//   ....[94]....
        /*04bc*/ 	.word	0x00011330


	//   ....[95]....
        /*04c0*/ 	.word	0x00011340


	//   ....[96]....
        /*04c4*/ 	.word	0x00011350


	//   ....[97]....
        /*04c8*/ 	.word	0x00011380


	//   ....[98]....
        /*04cc*/ 	.word	0x000113b0


	//   ....[99]....
        /*04d0*/ 	.word	0x000113e0


	//   ....[100]....
        /*04d4*/ 	.word	0x00011410


	//   ....[101]....
        /*04d8*/ 	.word	0x00011440


	//   ....[102]....
        /*04dc*/ 	.word	0x00011470


	//   ....[103]....
        /*04e0*/ 	.word	0x000114a0


	//   ....[104]....
        /*04e4*/ 	.word	0x000114d0


	//   ....[105]....
        /*04e8*/ 	.word	0x00011500


	//   ....[106]....
        /*04ec*/ 	.word	0x00011530


	//   ....[107]....
        /*04f0*/ 	.word	0x00011560


	//   ....[108]....
        /*04f4*/ 	.word	0x00011590


	//   ....[109]....
        /*04f8*/ 	.word	0x000115c0


	//   ....[110]....
        /*04fc*/ 	.word	0x000115f0


	//   ....[111]....
        /*0500*/ 	.word	0x00011620


	//   ....[112]....
        /*0504*/ 	.word	0x00011650


	//   ....[113]....
        /*0508*/ 	.word	0x00011680


	//   ....[114]....
        /*050c*/ 	.word	0x000116b0


	//   ....[115]....
        /*0510*/ 	.word	0x000116e0


	//   ....[116]....
        /*0514*/ 	.word	0x00011720


	//   ....[117]....
        /*0518*/ 	.word	0x00011750


	//   ....[118]....
        /*051c*/ 	.word	0x00011780


	//   ....[119]....
        /*0520*/ 	.word	0x000117c0


	//   ....[120]....
        /*0524*/ 	.word	0x00011800


	//   ....[121]....
        /*0528*/ 	.word	0x00011840


	//   ....[122]....
        /*052c*/ 	.word	0x00011880


	//   ....[123]....
        /*0530*/ 	.word	0x000118c0


	//   ....[124]....
        /*0534*/ 	.word	0x00011900


	//   ....[125]....
        /*0538*/ 	.word	0x00011930


	//   ....[126]....
        /*053c*/ 	.word	0x00011960


	//   ....[127]....
        /*0540*/ 	.word	0x00011990


	//   ....[128]....
        /*0544*/ 	.word	0x000119a0


	//   ....[129]....
        /*0548*/ 	.word	0x000119b0


	//   ....[130]....
        /*054c*/ 	.word	0x00011d50


	//   ....[131]....
        /*0550*/ 	.word	0x00011db0


	//   ....[132]....
        /*0554*/ 	.word	0x00011de0


	//   ....[133]....
        /*0558*/ 	.word	0x00011e20


	//   ....[134]....
        /*055c*/ 	.word	0x00011e50


	//   ....[135]....
        /*0560*/ 	.word	0x00011e90


	//   ....[136]....
        /*0564*/ 	.word	0x00012840


	//   ....[137]....
        /*0568*/ 	.word	0x00012870


	//   ....[138]....
        /*056c*/ 	.word	0x000136c0


	//   ....[139]....
        /*0570*/ 	.word	0x000148a0


	//   ....[140]....
        /*0574*/ 	.word	0x000154a0


	//   ....[141]....
        /*0578*/ 	.word	0x000154d0


	//   ....[142]....
        /*057c*/ 	.word	0x00015500


	//   ....[143]....
        /*0580*/ 	.word	0x000155d0


	//   ....[144]....
        /*0584*/ 	.word	0x000155f0


	//   ....[145]....
        /*0588*/ 	.word	0x00015690


	//   ....[146]....
        /*058c*/ 	.word	0x000156b0


	//   ....[147]....
        /*0590*/ 	.word	0x000156c0


	//   ....[148]....
        /*0594*/ 	.word	0x00017490


	//   ....[149]....
        /*0598*/ 	.word	0x00017b00


	//   ....[150]....
        /*059c*/ 	.word	0x00017cd0


	//   ....[151]....
        /*05a0*/ 	.word	0x00017d20


	//   ....[152]....
        /*05a4*/ 	.word	0x00017dd0


	//   ....[153]....
        /*05a8*/ 	.word	0x00017ef0


	//   ....[154]....
        /*05ac*/ 	.word	0x00017f60


	//   ....[155]....
        /*05b0*/ 	.word	0x00018070


	//   ....[156]....
        /*05b4*/ 	.word	0x000180e0


	//   ....[157]....
        /*05b8*/ 	.word	0x000181e0


	//----- nvinfo : EIATTR_REG_RECONFIG
	.align		4
.L_693:
        /*05bc*/ 	.byte	0x01, 0x54
	.zero		2


	//----- nvinfo : EIATTR_SYSCALL_OFFSETS
	.align		4
        /*05c0*/ 	.byte	0x04, 0x46
        /*05c2*/ 	.short	(.L_695 - .L_694)


	//   ....[0]....
.L_694:
        /*05c4*/ 	.word	0x000018b0


	//   ....[1]....
        /*05c8*/ 	.word	0x00014210


	//   ....[2]....
        /*05cc*/ 	.word	0x00014350


	//   ....[3]....
        /*05d0*/ 	.word	0x00014490


	//   ....[4]....
        /*05d4*/ 	.word	0x000145b0


	//   ....[5]....
        /*05d8*/ 	.word	0x00015090


	//----- nvinfo : EIATTR_MBARRIER_INSTR_OFFSETS
	.align		4
.L_695:
        /*05dc*/ 	.byte	0x04, 0x39
        /*05de*/ 	.short	(.L_697 - .L_696)


	//   ....[0]....
.L_696:
        /*05e0*/ 	.word	0x00000270
        /*05e4*/ 	.word	0x000000ff
        /*05e8*/ 	.word	0x0002a800
        /*05ec*/ 	.short	0x0100
        /*05ee*/ 	.byte	0x08
	.zero		1


	//   ....[1]....
        /*05f0*/ 	.word	0x00000280
        /*05f4*/ 	.word	0x000000ff
        /*05f8*/ 	.word	0x0002a820
        /*05fc*/ 	.short	0x0100
        /*05fe*/ 	.byte	0x08
	.zero		1


	//   ....[2]....
        /*0600*/ 	.word	0x00000370
        /*0604*/ 	.word	0x000000ff
        /*0608*/ 	.word	0x0002a830
        /*060c*/ 	.short	0x0100
        /*060e*/ 	.byte	0x08
	.zero		1


	//   ....[3]....
        /*0610*/ 	.word	0x00000380
        /*0614*/ 	.word	0x000000ff
        /*0618*/ 	.word	0x0002a840
        /*061c*/ 	.short	0x0100
        /*061e*/ 	.byte	0x08
	.zero		1


	//   ....[4]....
        /*0620*/ 	.word	0x00000390
        /*0624*/ 	.word	0x000000ff
        /*0628*/ 	.word	0x0002a838
        /*062c*/ 	.short	0x0100
        /*062e*/ 	.byte	0x08
	.zero		1


	//   ....[5]....
        /*0630*/ 	.word	0x000003a0
        /*0634*/ 	.word	0x000000ff
        /*0638*/ 	.word	0x0002a848
        /*063c*/ 	.short	0x0100
        /*063e*/ 	.byte	0x08
	.zero		1


	//   ....[6]....
        /*0640*/ 	.word	0x000004d0
        /*0644*/ 	.word	0x000000ff
        /*0648*/ 	.word	0x0002a850
        /*064c*/ 	.short	0x0100
        /*064e*/ 	.byte	0x08
	.zero		1


	//   ....[7]....
        /*0650*/ 	.word	0x000004e0
        /*0654*/ 	.word	0x000000ff
        /*0658*/ 	.word	0x0002a860
        /*065c*/ 	.short	0x0100
        /*065e*/ 	.byte	0x08
	.zero		1


	//   ....[8]....
        /*0660*/ 	.word	0x000004f0
        /*0664*/ 	.word	0x000000ff
        /*0668*/ 	.word	0x0002a858
        /*066c*/ 	.short	0x0100
        /*066e*/ 	.byte	0x08
	.zero		1


	//   ....[9]....
        /*0670*/ 	.word	0x00000500
        /*0674*/ 	.word	0x000000ff
        /*0678*/ 	.word	0x0002a868
        /*067c*/ 	.short	0x0100
        /*067e*/ 	.byte	0x08
	.zero		1


	//   ....[10]....
        /*0680*/ 	.word	0x000005f0
        /*0684*/ 	.word	0x000000ff
        /*0688*/ 	.word	0x0002a870
        /*068c*/ 	.short	0x0100
        /*068e*/ 	.byte	0x06
	.zero		1


	//   ....[11]....
        /*0690*/ 	.word	0x00000600
        /*0694*/ 	.word	0x000000ff
        /*0698*/ 	.word	0x0002a880
        /*069c*/ 	.short	0x0100
        /*069e*/ 	.byte	0x06
	.zero		1


	//   ....[12]....
        /*06a0*/ 	.word	0x00000610
        /*06a4*/ 	.word	0x000000ff
        /*06a8*/ 	.word	0x0002a878
        /*06ac*/ 	.short	0x0100
        /*06ae*/ 	.byte	0x06
	.zero		1


	//   ....[13]....
        /*06b0*/ 	.word	0x00000620
        /*06b4*/ 	.word	0x000000ff
        /*06b8*/ 	.word	0x0002a888
        /*06bc*/ 	.short	0x0100
        /*06be*/ 	.byte	0x06
	.zero		1


	//   ....[14]....
        /*06c0*/ 	.word	0x00000750
        /*06c4*/ 	.word	0x000000ff
        /*06c8*/ 	.word	0x0002a890
        /*06cc*/ 	.short	0x0100
        /*06ce*/ 	.byte	0x08
	.zero		1


	//   ....[15]....
        /*06d0*/ 	.word	0x00000760
        /*06d4*/ 	.word	0x000000ff
        /*06d8*/ 	.word	0x0002a8a0
        /*06dc*/ 	.short	0x0100
        /*06de*/ 	.byte	0x08
	.zero		1


	//   ....[16]....
        /*06e0*/ 	.word	0x00000770
        /*06e4*/ 	.word	0x000000ff
        /*06e8*/ 	.word	0x0002a898
        /*06ec*/ 	.short	0x0100
        /*06ee*/ 	.byte	0x08
	.zero		1


	//   ....[17]....
        /*06f0*/ 	.word	0x00000780
        /*06f4*/ 	.word	0x000000ff
        /*06f8*/ 	.word	0x0002a8a8
        /*06fc*/ 	.short	0x0100
        /*06fe*/ 	.byte	0x08
	.zero		1


	//   ....[18]....
        /*0700*/ 	.word	0x000008b0
        /*0704*/ 	.word	0x000000ff
        /*0708*/ 	.word	0x0002a8b0
        /*070c*/ 	.short	0x0100
        /*070e*/ 	.byte	0x08
	.zero		1


	//   ....[19]....
        /*0710*/ 	.word	0x000008c0
        /*0714*/ 	.word	0x000000ff
        /*0718*/ 	.word	0x0002a8c0
        /*071c*/ 	.short	0x0100
        /*071e*/ 	.byte	0x08
	.zero		1


	//   ....[20]....
        /*0720*/ 	.word	0x000008d0
        /*0724*/ 	.word	0x000000ff
        /*0728*/ 	.word	0x0002a8b8
        /*072c*/ 	.short	0x0100
        /*072e*/ 	.byte	0x08
	.zero		1


	//   ....[21]....
        /*0730*/ 	.word	0x000008e0
        /*0734*/ 	.word	0x000000ff
        /*0738*/ 	.word	0x0002a8c8
        /*073c*/ 	.short	0x0100
        /*073e*/ 	.byte	0x08
	.zero		1


	//   ....[22]....
        /*0740*/ 	.word	0x00001b80
        /*0744*/ 	.word	0x000000ff
        /*0748*/ 	.word	0x0002a800
        /*074c*/ 	.short	0x010a
        /*074e*/ 	.byte	0x2c
	.zero		1


	//   ....[23]....
        /*0750*/ 	.word	0x00001c10
        /*0754*/ 	.word	0x000000ff
        /*0758*/ 	.word	0x0002a830
        /*075c*/ 	.short	0x010a
        /*075e*/ 	.byte	0x2c
	.zero		1


	//   ....[24]....
        /*0760*/ 	.word	0x00001ca0
        /*0764*/ 	.word	0x000000ff
        /*0768*/ 	.word	0x0002a830
        /*076c*/ 	.short	0x010a
        /*076e*/ 	.byte	0x2c
	.zero		1


	//   ....[25]....
        /*0770*/ 	.word	0x000024f0
        /*0774*/ 	.word	0x0000000f
        /*0778*/ 	.word	0x00000000
        /*077c*/ 	.short	0x0101
        /*077e*/ 	.byte	0x3f
	.zero		1


	//   ....[26]....
        /*0780*/ 	.word	0x00005c80
        /*0784*/ 	.word	0x000000ff
        /*0788*/ 	.word	0x0002a830
        /*078c*/ 	.short	0x010a
        /*078e*/ 	.byte	0x06
	.zero		1


	//   ....[27]....
        /*0790*/ 	.word	0x00005cc0
        /*0794*/ 	.word	0x000000ff
        /*0798*/ 	.word	0x0002a830
        /*079c*/ 	.short	0x010a
        /*079e*/ 	.byte	0x06
	.zero		1


	//   ....[28]....
        /*07a0*/ 	.word	0x00005f60
        /*07a4*/ 	.word	0x000000ff
        /*07a8*/ 	.word	0x0002a850
        /*07ac*/ 	.short	0x010a
        /*07ae*/ 	.byte	0x06
	.zero		1


	//   ....[29]....
        /*07b0*/ 	.word	0x00005fa0
        /*07b4*/ 	.word	0x000000ff
        /*07b8*/ 	.word	0x0002a850
        /*07bc*/ 	.short	0x010a
        /*07be*/ 	.byte	0x06
	.zero		1


	//   ....[30]....
        /*07c0*/ 	.word	0x00006af0
        /*07c4*/ 	.word	0x00000089
        /*07c8*/ 	.word	0x00000000
        /*07cc*/ 	.short	0x0101
        /*07ce*/ 	.byte	0x3f
	.zero		1


	//   ....[31]....
        /*07d0*/ 	.word	0x00008d00
        /*07d4*/ 	.word	0x000000ff
        /*07d8*/ 	.word	0x00000000
        /*07dc*/ 	.short	0x0101
        /*07de*/ 	.byte	0x06
	.zero		1


	//   ....[32]....
        /*07e0*/ 	.word	0x00009860
        /*07e4*/ 	.word	0x000000ff
        /*07e8*/ 	.word	0x0002a830
        /*07ec*/ 	.short	0x010a
        /*07ee*/ 	.byte	0x06
	.zero		1


	//   ....[33]....
        /*07f0*/ 	.word	0x000098a0
        /*07f4*/ 	.word	0x000000ff
        /*07f8*/ 	.word	0x0002a830
        /*07fc*/ 	.short	0x010a
        /*07fe*/ 	.byte	0x06
	.zero		1


	//   ....[34]....
        /*0800*/ 	.word	0x00009b70
        /*0804*/ 	.word	0x000000ff
        /*0808*/ 	.word	0x0002a850
        /*080c*/ 	.short	0x010a
        /*080e*/ 	.byte	0x06
	.zero		1


	//   ....[35]....
        /*0810*/ 	.word	0x00009bb0
        /*0814*/ 	.word	0x000000ff
        /*0818*/ 	.word	0x0002a850
        /*081c*/ 	.short	0x010a
        /*081e*/ 	.byte	0x06
	.zero		1


	//   ....[36]....
        /*0820*/ 	.word	0x0000b530
        /*0824*/ 	.word	0x00000004
        /*0828*/ 	.word	0x00000000
        /*082c*/ 	.short	0x0101
        /*082e*/ 	.byte	0x3f
	.zero		1


	//   ....[37]....
        /*0830*/ 	.word	0x0000b820
        /*0834*/ 	.word	0x000000ff
        /*0838*/ 	.word	0x00000000
        /*083c*/ 	.short	0x0101
        /*083e*/ 	.byte	0x06
	.zero		1


	//   ....[38]....
        /*0840*/ 	.word	0x0000c160
        /*0844*/ 	.word	0x000000ff
        /*0848*/ 	.word	0x0002a830
        /*084c*/ 	.short	0x010a
        /*084e*/ 	.byte	0x06
	.zero		1


	//   ....[39]....
        /*0850*/ 	.word	0x0000c1a0
        /*0854*/ 	.word	0x000000ff
        /*0858*/ 	.word	0x0002a830
        /*085c*/ 	.short	0x010a
        /*085e*/ 	.byte	0x06
	.zero		1


	//   ....[40]....
        /*0860*/ 	.word	0x0000c430
        /*0864*/ 	.word	0x000000ff
        /*0868*/ 	.word	0x0002a850
        /*086c*/ 	.short	0x010a
        /*086e*/ 	.byte	0x06
	.zero		1


	//   ....[41]....
        /*0870*/ 	.word	0x0000c470
        /*0874*/ 	.word	0x000000ff
        /*0878*/ 	.word	0x0002a850
        /*087c*/ 	.short	0x010a
        /*087e*/ 	.byte	0x06
	.zero		1


	//   ....[42]....
        /*0880*/ 	.word	0x0000cf50
        /*0884*/ 	.word	0x00000091
        /*0888*/ 	.word	0x00000000
        /*088c*/ 	.short	0x0101
        /*088e*/ 	.byte	0x3f
	.zero		1


	//   ....[43]....
        /*0890*/ 	.word	0x0000f170
        /*0894*/ 	.word	0x000000ff
        /*0898*/ 	.word	0x00000000
        /*089c*/ 	.short	0x0101
        /*089e*/ 	.byte	0x06
	.zero		1


	//   ....[44]....
        /*08a0*/ 	.word	0x0000f960
        /*08a4*/ 	.word	0x000000ff
        /*08a8*/ 	.word	0x0002a850
        /*08ac*/ 	.short	0x010a
        /*08ae*/ 	.byte	0x0c
	.zero		1


	//   ....[45]....
        /*08b0*/ 	.word	0x0000f9a0
        /*08b4*/ 	.word	0x000000ff
        /*08b8*/ 	.word	0x0002a850
        /*08bc*/ 	.short	0x010a
        /*08be*/ 	.byte	0x0c
	.zero		1


	//   ....[46]....
        /*08c0*/ 	.word	0x0000ffa0
        /*08c4*/ 	.word	0x000000ff
        /*08c8*/ 	.word	0x00000000
        /*08cc*/ 	.short	0x0101
        /*08ce*/ 	.byte	0x04
	.zero		1


	//   ....[47]....
        /*08d0*/ 	.word	0x00011e80
        /*08d4*/ 	.word	0x000000ff
        /*08d8*/ 	.word	0x00000000
        /*08dc*/ 	.short	0x0101
        /*08de*/ 	.byte	0x04
	.zero		1


	//   ....[48]....
        /*08e0*/ 	.word	0x00014ab0
        /*08e4*/ 	.word	0x000000ff
        /*08e8*/ 	.word	0x0002a880
        /*08ec*/ 	.short	0x010a
        /*08ee*/ 	.byte	0x26
	.zero		1


	//   ....[49]....
        /*08f0*/ 	.word	0x00014ce0
        /*08f4*/ 	.word	0x000000ff
        /*08f8*/ 	.word	0x0002a840
        /*08fc*/ 	.short	0x010a
        /*08fe*/ 	.byte	0x26
	.zero		1


	//   ....[50]....
        /*0900*/ 	.word	0x00015830
        /*0904*/ 	.word	0x000000ff
        /*0908*/ 	.word	0x0002a800
        /*090c*/ 	.short	0x0107
        /*090e*/ 	.byte	0x26
	.zero		1


	//   ....[51]....
        /*0910*/ 	.word	0x00015890
        /*0914*/ 	.word	0x000000ff
        /*0918*/ 	.word	0x0002a800
        /*091c*/ 	.short	0x0101
        /*091e*/ 	.byte	0x26
	.zero		1


	//   ....[52]....
        /*0920*/ 	.word	0x000158c0
        /*0924*/ 	.word	0x000000ff
        /*0928*/ 	.word	0x0002a820
        /*092c*/ 	.short	0x010a
        /*092e*/ 	.byte	0x26
	.zero		1


	//   ....[53]....
        /*0930*/ 	.word	0x00015bb0
        /*0934*/ 	.word	0x00000007
        /*0938*/ 	.word	0x0002a880
        /*093c*/ 	.short	0x010a
        /*093e*/ 	.byte	0x3f
	.zero		1


	//   ....[54]....
        /*0940*/ 	.word	0x00015fd0
        /*0944*/ 	.word	0x00000007
        /*0948*/ 	.word	0x0002a840
        /*094c*/ 	.short	0x010a
        /*094e*/ 	.byte	0x3f
	.zero		1


	//   ....[55]....
        /*0950*/ 	.word	0x00016430
        /*0954*/ 	.word	0x0000000d
        /*0958*/ 	.word	0x0002a870
        /*095c*/ 	.short	0x010a
        /*095e*/ 	.byte	0x3f
	.zero		1


	//   ....[56]....
        /*0960*/ 	.word	0x000164a0
        /*0964*/ 	.word	0x0000000d
        /*0968*/ 	.word	0x0002a860
        /*096c*/ 	.short	0x010a
        /*096e*/ 	.byte	0x3f
	.zero		1


	//   ....[57]....
        /*0970*/ 	.word	0x00016ab0
        /*0974*/ 	.word	0x0000000d
        /*0978*/ 	.word	0x0002a850
        /*097c*/ 	.short	0x0101
        /*097e*/ 	.byte	0x3f
	.zero		1


	//   ....[58]....
        /*0980*/ 	.word	0x00016b30
        /*0984*/ 	.word	0x0000000d
        /*0988*/ 	.word	0x00000000
        /*098c*/ 	.short	0x0101
        /*098e*/ 	.byte	0x3f
	.zero		1


	//   ....[59]....
        /*0990*/ 	.word	0x00016c20
        /*0994*/ 	.word	0x00000003
        /*0998*/ 	.word	0x0002a870
        /*099c*/ 	.short	0x010a
        /*099e*/ 	.byte	0x3f
	.zero		1


	//   ....[60]....
        /*09a0*/ 	.word	0x00016cb0
        /*09a4*/ 	.word	0x00000003
        /*09a8*/ 	.word	0x0002a860
        /*09ac*/ 	.short	0x010a
        /*09ae*/ 	.byte	0x3f
	.zero		1


	//   ....[61]....
        /*09b0*/ 	.word	0x00017330
        /*09b4*/ 	.word	0x00000003
        /*09b8*/ 	.word	0x0002a850
        /*09bc*/ 	.short	0x0101
        /*09be*/ 	.byte	0x3f
	.zero		1


	//   ....[62]....
        /*09c0*/ 	.word	0x00017390
        /*09c4*/ 	.word	0x00000000
        /*09c8*/ 	.word	0x00000000
        /*09cc*/ 	.short	0x0101
        /*09ce*/ 	.byte	0x3f
	.zero		1


	//   ....[63]....
        /*09d0*/ 	.word	0x00017440
        /*09d4*/ 	.word	0x00000007
        /*09d8*/ 	.word	0x0002a820
        /*09dc*/ 	.short	0x010a
        /*09de*/ 	.byte	0x3f
	.zero		1


	//   ....[64]....
        /*09e0*/ 	.word	0x00017580
        /*09e4*/ 	.word	0x00000006
        /*09e8*/ 	.word	0x00000000
        /*09ec*/ 	.short	0x010a
        /*09ee*/ 	.byte	0x3f
	.zero		1


	//   ....[65]....
        /*09f0*/ 	.word	0x000175f0
        /*09f4*/ 	.word	0x00000005
        /*09f8*/ 	.word	0x00000000
        /*09fc*/ 	.short	0x010a
        /*09fe*/ 	.byte	0x3f
	.zero		1


	//   ....[66]....
        /*0a00*/ 	.word	0x00017640
        /*0a04*/ 	.word	0x00000000
        /*0a08*/ 	.word	0x0002a860
        /*0a0c*/ 	.short	0x010a
        /*0a0e*/ 	.byte	0x3f
	.zero		1


	//   ....[67]....
        /*0a10*/ 	.word	0x00017690
        /*0a14*/ 	.word	0x00000005
        /*0a18*/ 	.word	0x0002a860
        /*0a1c*/ 	.short	0x010a
        /*0a1e*/ 	.byte	0x3f
	.zero		1


	//   ....[68]....
        /*0a20*/ 	.word	0x000176d0
        /*0a24*/ 	.word	0x00000000
        /*0a28*/ 	.word	0x0002a880
        /*0a2c*/ 	.short	0x010a
        /*0a2e*/ 	.byte	0x3f
	.zero		1


	//   ....[69]....
        /*0a30*/ 	.word	0x000176f0
        /*0a34*/ 	.word	0x00000005
        /*0a38*/ 	.word	0x0002a880
        /*0a3c*/ 	.short	0x010a
        /*0a3e*/ 	.byte	0x3f
	.zero		1


	//   ....[70]....
        /*0a40*/ 	.word	0x00017760
        /*0a44*/ 	.word	0x00000003
        /*0a48*/ 	.word	0x0002a800
        /*0a4c*/ 	.short	0x010a
        /*0a4e*/ 	.byte	0x3f
	.zero		1


	//   ....[71]....
        /*0a50*/ 	.word	0x000177c0
        /*0a54*/ 	.word	0x00000003
        /*0a58*/ 	.word	0x0002a830
        /*0a5c*/ 	.short	0x010a
        /*0a5e*/ 	.byte	0x3f
	.zero		1


	//   ....[72]....
        /*0a60*/ 	.word	0x00017820
        /*0a64*/ 	.word	0x0000000c
        /*0a68*/ 	.word	0x0002a830
        /*0a6c*/ 	.short	0x010a
        /*0a6e*/ 	.byte	0x3f
	.zero		1


	//   ....[73]....
        /*0a70*/ 	.word	0x00017880
        /*0a74*/ 	.word	0x0000000c
        /*0a78*/ 	.word	0x0002a850
        /*0a7c*/ 	.short	0x010a
        /*0a7e*/ 	.byte	0x3f
	.zero		1


	//   ....[74]....
        /*0a80*/ 	.word	0x000178e0
        /*0a84*/ 	.word	0x0000000a
        /*0a88*/ 	.word	0x0002a830
        /*0a8c*/ 	.short	0x010a
        /*0a8e*/ 	.byte	0x3f
	.zero		1


	//   ....[75]....
        /*0a90*/ 	.word	0x00017940
        /*0a94*/ 	.word	0x0000000a
        /*0a98*/ 	.word	0x0002a850
        /*0a9c*/ 	.short	0x010a
        /*0a9e*/ 	.byte	0x3f
	.zero		1


	//   ....[76]....
        /*0aa0*/ 	.word	0x000179a0
        /*0aa4*/ 	.word	0x0000000a
        /*0aa8*/ 	.word	0x0002a830
        /*0aac*/ 	.short	0x010a
        /*0aae*/ 	.byte	0x3f
	.zero		1


	//   ....[77]....
        /*0ab0*/ 	.word	0x00017a00
        /*0ab4*/ 	.word	0x0000000a
        /*0ab8*/ 	.word	0x0002a850
        /*0abc*/ 	.short	0x010a
        /*0abe*/ 	.byte	0x3f
	.zero		1


	//   ....[78]....
        /*0ac0*/ 	.word	0x00017a60
        /*0ac4*/ 	.word	0x00000003
        /*0ac8*/ 	.word	0x0002a850
        /*0acc*/ 	.short	0x010a
        /*0ace*/ 	.byte	0x3f
	.zero		1


	//   ....[79]....
        /*0ad0*/ 	.word	0x00017bc0
        /*0ad4*/ 	.word	0x00000003
        /*0ad8*/ 	.word	0x0002a880
        /*0adc*/ 	.short	0x010a
        /*0ade*/ 	.byte	0x3f
	.zero		1


	//   ....[80]....
        /*0ae0*/ 	.word	0x00017c20
        /*0ae4*/ 	.word	0x00000003
        /*0ae8*/ 	.word	0x0002a840
        /*0aec*/ 	.short	0x010a
        /*0aee*/ 	.byte	0x3f
	.zero		1


	//   ....[81]....
        /*0af0*/ 	.word	0x00018220
        /*0af4*/ 	.word	0x00000002
        /*0af8*/ 	.word	0x0002a820
        /*0afc*/ 	.short	0x010a
        /*0afe*/ 	.byte	0x3f
	.zero		1


	//   ....[82]....
        /*0b00*/ 	.word	0x00018270
        /*0b04*/ 	.word	0x00000007
        /*0b08*/ 	.word	0x0002a880
        /*0b0c*/ 	.short	0x010a
        /*0b0e*/ 	.byte	0x3f
	.zero		1


	//   ....[83]....
        /*0b10*/ 	.word	0x000182c0
        /*0b14*/ 	.word	0x00000007
        /*0b18*/ 	.word	0x0002a840
        /*0b1c*/ 	.short	0x010a
        /*0b1e*/ 	.byte	0x3f
	.zero		1


	//   ....[84]....
        /*0b20*/ 	.word	0x00018310
        /*0b24*/ 	.word	0x0000000d
        /*0b28*/ 	.word	0x0002a870
        /*0b2c*/ 	.short	0x010a
        /*0b2e*/ 	.byte	0x3f
	.zero		1


	//   ....[85]....
        /*0b30*/ 	.word	0x00018360
        /*0b34*/ 	.word	0x0000000d
        /*0b38*/ 	.word	0x0002a860
        /*0b3c*/ 	.short	0x010a
        /*0b3e*/ 	.byte	0x3f
	.zero		1


	//   ....[86]....
        /*0b40*/ 	.word	0x000183b0
        /*0b44*/ 	.word	0x00000003
        /*0b48*/ 	.word	0x0002a870
        /*0b4c*/ 	.short	0x010a
        /*0b4e*/ 	.byte	0x3f
	.zero		1


	//   ....[87]....
        /*0b50*/ 	.word	0x00018400
        /*0b54*/ 	.word	0x00000003
        /*0b58*/ 	.word	0x0002a860
        /*0b5c*/ 	.short	0x010a
        /*0b5e*/ 	.byte	0x3f
	.zero		1


	//   ....[88]....
        /*0b60*/ 	.word	0x00018450
        /*0b64*/ 	.word	0x00000007
        /*0b68*/ 	.word	0x0002a820
        /*0b6c*/ 	.short	0x010a
        /*0b6e*/ 	.byte	0x3f
	.zero		1


	//   ....[89]....
        /*0b70*/ 	.word	0x000184a0
        /*0b74*/ 	.word	0x00000006
        /*0b78*/ 	.word	0x00000000
        /*0b7c*/ 	.short	0x010a
        /*0b7e*/ 	.byte	0x3f
	.zero		1


	//   ....[90]....
        /*0b80*/ 	.word	0x000184f0
        /*0b84*/ 	.word	0x00000005
        /*0b88*/ 	.word	0x00000000
        /*0b8c*/ 	.short	0x010a
        /*0b8e*/ 	.byte	0x3f
	.zero		1


	//   ....[91]....
        /*0b90*/ 	.word	0x00018540
        /*0b94*/ 	.word	0x00000000
        /*0b98*/ 	.word	0x0002a860
        /*0b9c*/ 	.short	0x010a
        /*0b9e*/ 	.byte	0x3f
	.zero		1


	//   ....[92]....
        /*0ba0*/ 	.word	0x00018590
        /*0ba4*/ 	.word	0x00000005
        /*0ba8*/ 	.word	0x0002a860
        /*0bac*/ 	.short	0x010a
        /*0bae*/ 	.byte	0x3f
	.zero		1


	//   ....[93]....
        /*0bb0*/ 	.word	0x000185e0
        /*0bb4*/ 	.word	0x00000000
        /*0bb8*/ 	.word	0x0002a880
        /*0bbc*/ 	.short	0x010a
        /*0bbe*/ 	.byte	0x3f
	.zero		1


	//----- nvinfo : EIATTR_NUM_MBARRIERS
	.align		4
.L_697:
        /*0bc0*/ 	.byte	0x03, 0x38
        /*0bc2*/ 	.short	0x0016


	//----- nvinfo : EIATTR_EXIT_INSTR_OFFSETS
	.align		4
        /*0bc4*/ 	.byte	0x04, 0x1c
        /*0bc6*/ 	.short	(.L_699 - .L_698)


	//   ....[0]....
.L_698:
        /*0bc8*/ 	.word	0x00017740


	//----- nvinfo : EIATTR_MAX_THREADS
	.align		4
.L_699:
        /*0bcc*/ 	.byte	0x04, 0x05
        /*0bce*/ 	.short	(.L_701 - .L_700)
.L_700:
        /*0bd0*/ 	.word	0x00000180
        /*0bd4*/ 	.word	0x00000001
        /*0bd8*/ 	.word	0x00000001


	//----- nvinfo : EIATTR_CRS_STACK_SIZE
	.align		4
.L_701:
        /*0bdc*/ 	.byte	0x04, 0x1e
        /*0bde*/ 	.short	(.L_703 - .L_702)
.L_702:
        /*0be0*/ 	.word	0x00000000


	//----- nvinfo : EIATTR_CBANK_PARAM_SIZE
	.align		4
.L_703:
        /*0be4*/ 	.byte	0x03, 0x19
        /*0be6*/ 	.short	0x0a70


	//----- nvinfo : EIATTR_PARAM_CBANK
	.align		4
        /*0be8*/ 	.byte	0x04, 0x0a
        /*0bea*/ 	.short	(.L_705 - .L_704)
	.align		4
.L_704:
        /*0bec*/ 	.word	index@(.nv.constant0._ZN7cutlass13device_kernelIN5flash11enable_sm90INS1_16FlashAttnFwdSm90INS1_25CollectiveMainloopFwdSm90ILi2EN4cute5tupleIJNS5_1CILi1EEES8_S8_EEENS6_IJNS7_ILi128EEESA_NS7_ILi192EEEEEELi192ENS_12float_e4m3_tEfNS_4arch4Sm90ELb0ELb1ELb1ELb0ELb0ELb0ELb0ELb1ELb1ELb1ELb1ELb0EEENS1_21CollectiveEpilogueFwdINS6_IJSA_SB_SA_EEES9_NS_10bfloat16_tESF_Li256ELb0ELb1ELb1ELb1EEENS1_19SingleTileSchedulerILb0ELb1ELb1ELi128EEEEEEEEEvNT_6ParamsE)
        /*0bf0*/ 	.short	0x0210
        /*0bf2*/ 	.short	0x0a70


	//----- nvinfo : EIATTR_SW_WAR
	.align		4
.L_705:
        /*0bf4*/ 	.byte	0x04, 0x36
        /*0bf6*/ 	.short	(.L_707 - .L_706)
.L_706:
        /*0bf8*/ 	.word	0x00000008
.L_707:


//--------------------- .nv.info._ZN7cutlass13device_kernelIN5flash11enable_sm90INS1_16FlashAttnFwdSm90INS1_25CollectiveMainloopFwdSm90ILi2EN4cute5tupleIJNS5_1CILi1EEES8_S8_EEENS6_IJNS7_ILi128EEESA_NS7_ILi192EEEEEELi192ENS_12float_e4m3_tEfNS_4arch4Sm90ELb0ELb1ELb1ELb1ELb0ELb0ELb0ELb1ELb1ELb1ELb1ELb0EEENS1_21CollectiveEpilogueFwdINS6_IJSA_SB_SA_EEES9_NS_10bfloat16_tESF_Li256ELb1ELb1ELb1ELb1EEENS1_36VarlenDynamicPersistentTileSchedulerILi128ELi128ELi256ELi128ELb1ELb1ELb1ELb1ELb0ELb1EEEEEEEEEvNT_6ParamsE --------------------------
	.section	.nv.info._ZN7cutlass13device_kernelIN5flash11enable_sm90INS1_16FlashAttnFwdSm90INS1_25CollectiveMainloopFwdSm90ILi2EN4cute5tupleIJNS5_1CILi1EEES8_S8_EEENS6_IJNS7_ILi128EEESA_NS7_ILi192EEEEEELi192ENS_12float_e4m3_tEfNS_4arch4Sm90ELb0ELb1ELb1ELb1ELb0ELb0ELb0ELb1ELb1ELb1ELb1ELb0EEENS1_21CollectiveEpilogueFwdINS6_IJSA_SB_SA_EEES9_NS_10bfloat16_tESF_Li256ELb1ELb1ELb1ELb1EEENS1_36VarlenDynamicPersistentTileSchedulerILi128ELi128ELi256ELi128ELb1ELb1ELb1ELb1ELb0ELb1EEEEEEEEEvNT_6ParamsE,"",@"SHT_CUDA_INFO"
	.sectionflags	@""
	.align	4


	//----- nvinfo : EIATTR_CUDA_API_VERSION
	.align		4
        /*0000*/ 	.byte	0x04, 0x37
        /*0002*/ 	.short	(.L_709 - .L_708)
.L_708:
        /*0004*/ 	.word	0x00000082


	//----- nvinfo : EIATTR_KPARAM_INFO
	.align		4
.L_709:
        /*0008*/ 	.byte	0x04, 0x17
        /*000a*/ 	.short	(.L_711 - .L_710)
.L_710:
        /*000c*/ 	.word	0x00000000
        /*0010*/ 	.short	0x0000
        /*0012*/ 	.short	0x0070
        /*0014*/ 	.byte	0x00, 0xf0, 0x01, 0x2a


	//----- nvinfo : EIATTR_SPARSE_MMA_MASK
	.align		4
.L_711:
        /*0018*/ 	.byte	0x03, 0x50
        /*001a*/ 	.short	0x0000


	//----- nvinfo : EIATTR_MAXREG_COUNT
	.align		4
        /*001c*/ 	.byte	0x03, 0x1b
        /*001e*/ 	.short	0x00a8


	//----- nvinfo : EIATTR_NUM_BARRIERS
	.align		4
        /*0020*/ 	.byte	0x02, 0x4c
        /*0022*/ 	.byte	0x10
	.zero		1


	//----- nvinfo : EIATTR_EXTERNS
	.align		4
        /*0024*/ 	.byte	0x04, 0x0f
        /*0026*/ 	.short	(.L_713 - .L_712)


	//   ....[0]....
	.align		4
.L_712:
        /*0028*/ 	.word	index@(__assertfail)


	//----- nvinfo : EIATTR_ANNOTATIONS
	.align		4
.L_713:
        /*002c*/ 	.byte	0x04, 0x55
        /*002e*/ 	.short	(.L_715 - .L_714)


	//   ....[0]....
.L_714:
        /* <DEDUP_REMOVED lines=54> */


	//----- nvinfo : EIATTR_MERCURY_ISA_VERSION
	.align		4
.L_715:
        /*0380*/ 	.byte	0x03, 0x5f
        /*0382*/ 	.short	0x0101


	//----- nvinfo : EIATTR_UNUSED_LOAD_BYTE_OFFSET
	.align		4
        /*0384*/ 	.byte	0x04, 0x44
        /*0386*/ 	.short	(.L_717 - .L_716)


	//   ....[0]....
.L_716:
        /*0388*/ 	.word	0x00000a40
        /*038c*/ 	.word	0x0000fff0


	//   ....[1]....
        /*0390*/ 	.word	0x00010f50
        /*0394*/ 	.word	0x0000fff0


	//----- nvinfo : EIATTR_INT_WARP_WIDE_INSTR_OFFSETS
	.align		4
.L_717:
        /*0398*/ 	.byte	0x04, 0x31
        /*039a*/ 	.short	(.L_719 - .L_718)


	//   ....[0]....
.L_718:
        /*039c*/ 	.word	0x00000130


	//   ....[1]....
        /*03a0*/ 	.word	0x00000170


	//   ....[2]....
        /*03a4*/ 	.word	0x000001e0


	//   ....[3]....
        /*03a8*/ 	.word	0x00017d10


	//   ....[4]....
        /*03ac*/ 	.word	0x00017d70


	//   ....[5]....
        /*03b0*/ 	.word	0x0001ac20


	//   ....[6]....
        /*03b4*/ 	.word	0x0001ac80


	//----- nvinfo : EIATTR_COOP_GROUP_MASK_REGIDS
	.align		4
.L_719:
        /*03b8*/ 	.byte	0x04, 0x29
        /*03ba*/ 	.short	(.L_721 - .L_720)


	//   ....[0]....
.L_720:
        /*03bc*/ 	.word	0xffffffff


	//   ....[1]....
        /*03c0*/ 	.word	0xffffffff


	//   ....[2]....
        /*03c4*/ 	.word	0xffffffff


	//   ....[3]....
        /*03c8*/ 	.word	0xffffffff


	//   ....[4]....
        /*03cc*/ 	.word	0xffffffff


	//   ....[5]....
        /*03d0*/ 	.word	0xffffffff


	//   ....[6]....
        /*03d4*/ 	.word	0xffffffff


	//   ....[7]....
        /*03d8*/ 	.word	0xffffffff


	//   ....[8]....
        /*03dc*/ 	.word	0xffffffff


	//   ....[9]....
        /*03e0*/ 	.word	0xffffffff


	//   ....[10]....
        /*03e4*/ 	.word	0xffffffff


	//   ....[11]....
        /*03e8*/ 	.word	0xffffffff


	//   ....[12]....
        /*03ec*/ 	.word	0xffffffff


	//   ....[13]....
        /*03f0*/ 	.word	0xffffffff


	//   ....[14]....
        /*03f4*/ 	.word	0xffffffff


	//   ....[15]....
        /*03f8*/ 	.word	0xffffffff


	//   ....[16]....
        /*03fc*/ 	.word	0xffffffff


	//   ....[17]....
        /*0400*/ 	.word	0xffffffff


	//   ....[18]....
        /*0404*/ 	.word	0xffffffff


	//   ....[19]....
        /*0408*/ 	.word	0xffffffff


	//   ....[20]....
        /*040c*/ 	.word	0xffffffff


	//   ....[21]....
        /*0410*/ 	.word	0xffffffff


	//   ....[22]....
        /*0414*/ 	.word	0xffffffff


	//   ....[23]....
        /*0418*/ 	.word	0xffffffff


	//   ....[24]....
        /*041c*/ 	.word	0xffffffff


	//   ....[25]....
        /*0420*/ 	.word	0xffffffff


	//   ....[26]....
        /*0424*/ 	.word	0xffffffff


	//   ....[27]....
        /*0428*/ 	.word	0xffffffff


	//   ....[28]....
        /*042c*/ 	.word	0xffffffff


	//   ....[29]....
        /*0430*/ 	.word	0xffffffff


	//   ....[30]....
        /*0434*/ 	.word	0xffffffff


	//   ....[31]....
        /*0438*/ 	.word	0xffffffff


	//   ....[32]....
        /*043c*/ 	.word	0xffffffff


	//   ....[33]....
        /*0440*/ 	.word	0xffffffff


	//   ....[34]....
        /*0444*/ 	.word	0xffffffff


	//   ....[35]....
        /*0448*/ 	.word	0xffffffff


	//   ....[36]....
        /*044c*/ 	.word	0xffffffff


	//   ....[37]....
        /*0450*/ 	.word	0xffffffff


	//   ....[38]....
        /*0454*/ 	.word	0xffffffff


	//   ....[39]....
        /*0458*/ 	.word	0xffffffff


	//   ....[40]....
        /*045c*/ 	.word	0xffffffff


	//   ....[41]....
        /*0460*/ 	.word	0xffffffff


	//   ....[42]....
        /*0464*/ 	.word	0xffffffff


	//   ....[43]....
        /*0468*/ 	.word	0xffffffff


	//   ....[44]....
        /*046c*/ 	.word	0xffffffff


	//   ....[45]....
        /*0470*/ 	.word	0xffffffff


	//   ....[46]....
        /*0474*/ 	.word	0xffffffff


	//   ....[47]....
        /*0478*/ 	.word	0xffffffff


	//   ....[48]....
        /*047c*/ 	.word	0xffffffff


	//   ....[49]....
        /*0480*/ 	.word	0xffffffff


	//   ....[50]....
        /*0484*/ 	.word	0xffffffff


	//   ....[51]....
        /*0488*/ 	.word	0xffffffff


	//   ....[52]....
        /*048c*/ 	.word	0xffffffff


	//   ....[53]....
        /*0490*/ 	.word	0xffffffff


	//   ....[54]....
        /*0494*/ 	.word	0xffffffff


	//   ....[55]....
        /*0498*/ 	.word	0xffffffff


	//   ....[56]....
        /*049c*/ 	.word	0xffffffff


	//   ....[57]....
        /*04a0*/ 	.word	0xffffffff


	//   ....[58]....
        /*04a4*/ 	.word	0xffffffff


	//   ....[59]....
        /*04a8*/ 	.word	0xffffffff


	//   ....[60]....
        /*04ac*/ 	.word	0xffffffff


	//   ....[61]....
        /*04b0*/ 	.word	0xffffffff


	//   ....[62]....
        /*04b4*/ 	.word	0xffffffff


	//   ....[63]....
        /*04b8*/ 	.word	0xffffffff


	//   ....[64]....
        /*04bc*/ 	.word	0xffffffff


	//   ....[65]....
        /*04c0*/ 	.word	0xffffffff


	//   ....[66]....
        /*04c4*/ 	.word	0xffffffff


	//   ....[67]....
        /*04c8*/ 	.word	0xffffffff


	//   ....[68]....
        /*04cc*/ 	.word	0xffffffff


	//   ....[69]....
        /*04d0*/ 	.word	0xffffffff


	//   ....[70]....
        /*04d4*/ 	.word	0xffffffff


	//   ....[71]....
        /*04d8*/ 	.word	0xffffffff


	//   ....[72]....
        /*04dc*/ 	.word	0xffffffff


	//   ....[73]....
        /*04e0*/ 	.word	0xffffffff


	//   ....[74]....
        /*04e4*/ 	.word	0xffffffff


	//   ....[75]....
        /*04e8*/ 	.word	0xffffffff


	//   ....[76]....
        /*04ec*/ 	.word	0xffffffff


	//   ....[77]....
        /*04f0*/ 	.word	0xffffffff


	//   ....[78]....
        /*04f4*/ 	.word	0xffffffff


	//   ....[79]....
        /*04f8*/ 	.word	0xffffffff


	//   ....[80]....
        /*04fc*/ 	.word	0xffffffff


	//   ....[81]....
        /*0500*/ 	.word	0xffffffff


	//   ....[82]....
        /*0504*/ 	.word	0xffffffff


	//   ....[83]....
        /*0508*/ 	.word	0xffffffff


	//   ....[84]....
        /*050c*/ 	.word	0xffffffff


	//   ....[85]....
        /*0510*/ 	.word	0xffffffff


	//   ....[86]....
        /*0514*/ 	.word	0xffffffff


	//   ....[87]....
        /*0518*/ 	.word	0xffffffff


	//   ....[88]....
        /*051c*/ 	.word	0xffffffff


	//   ....[89]....
        /*0520*/ 	.word	0xffffffff


	//   ....[90]....
        /*0524*/ 	.word	0xffffffff


	//   ....[91]....
        /*0528*/ 	.word	0xffffffff


	//   ....[92]....
        /*052c*/ 	.word	0xffffffff


	//   ....[93]....
        /*0530*/ 	.word	0xffffffff


	//   ....[94]....
        /*0534*/ 	.word	0xffffffff


	//   ....[95]....
        /*0538*/ 	.word	0xffffffff


	//   ....[96]....
        /*053c*/ 	.word	0xffffffff


	//   ....[97]....
        /*0540*/ 	.word	0xffffffff


	//   ....[98]....
        /*0544*/ 	.word	0xffffffff


	//   ....[99]....
        /*0548*/ 	.word	0xffffffff


	//   ....[100]....
        /*054c*/ 	.word	0xffffffff


	//   ....[101]....
        /*0550*/ 	.word	0xffffffff


	//   ....[102]....
        /*0554*/ 	.word	0xffffffff


	//   ....[103]....
        /*0558*/ 	.word	0xffffffff


	//   ....[104]....
        /*055c*/ 	.word	0xffffffff


	//   ....[105]....
        /*0560*/ 	.word	0xffffffff


	//   ....[106]....
        /*0564*/ 	.word	0xffffffff


	//   ....[107]....
        /*0568*/ 	.word	0xffffffff


	//   ....[108]....
        /*056c*/ 	.word	0xffffffff


	//   ....[109]....
        /*0570*/ 	.word	0xffffffff


	//   ....[110]....
        /*0574*/ 	.word	0xffffffff


	//   ....[111]....
        /*0578*/ 	.word	0xffffffff


	//   ....[112]....
        /*057c*/ 	.word	0xffffffff


	//   ....[113]....
        /*0580*/ 	.word	0xffffffff


	//   ....[114]....
        /*0584*/ 	.word	0xffffffff


	//   ....[115]....
        /*0588*/ 	.word	0xffffffff


	//   ....[116]....
        /*058c*/ 	.word	0xffffffff


	//   ....[117]....
        /*0590*/ 	.word	0xffffffff


	//   ....[118]....
        /*0594*/ 	.word	0xffffffff


	//   ....[119]....
        /*0598*/ 	.word	0xffffffff


	//   ....[120]....
        /*059c*/ 	.word	0xffffffff


	//   ....[121]....
        /*05a0*/ 	.word	0xffffffff


	//   ....[122]....
        /*05a4*/ 	.word	0xffffffff


	//   ....[123]....
        /*05a8*/ 	.word	0xffffffff


	//   ....[124]....
        /*05ac*/ 	.word	0xffffffff


	//   ....[125]....
        /*05b0*/ 	.word	0xffffffff


	//   ....[126]....
        /*05b4*/ 	.word	0xffffffff


	//   ....[127]....
        /*05b8*/ 	.word	0xffffffff


	//   ....[128]....
        /*05bc*/ 	.word	0xffffffff


	//   ....[129]....
        /*05c0*/ 	.word	0xffffffff


	//   ....[130]....
        /*05c4*/ 	.word	0xffffffff


	//   ....[131]....
        /*05c8*/ 	.word	0xffffffff


	//   ....[132]....
        /*05cc*/ 	.word	0xffffffff


	//   ....[133]....
        /*05d0*/ 	.word	0xffffffff


	//   ....[134]....
        /*05d4*/ 	.word	0xffffffff


	//   ....[135]....
        /*05d8*/ 	.word	0xffffffff


	//   ....[136]....
        /*05dc*/ 	.word	0xffffffff


	//   ....[137]....
        /*05e0*/ 	.word	0xffffffff


	//   ....[138]....
        /*05e4*/ 	.word	0xffffffff


	//   ....[139]....
        /*05e8*/ 	.word	0xffffffff


	//   ....[140]....
        /*05ec*/ 	.word	0xffffffff


	//   ....[141]....
        /*05f0*/ 	.word	0xffffffff


	//   ....[142]....
        /*05f4*/ 	.word	0xffffffff


	//   ....[143]....
        /*05f8*/ 	.word	0xffffffff


	//   ....[144]....
        /*05fc*/ 	.word	0xffffffff


	//   ....[145]....
        /*0600*/ 	.word	0xffffffff


	//   ....[146]....
        /*0604*/ 	.word	0xffffffff


	//   ....[147]....
        /*0608*/ 	.word	0xffffffff


	//   ....[148]....
        /*060c*/ 	.word	0xffffffff


	//   ....[149]....
        /*0610*/ 	.word	0xffffffff


	//   ....[150]....
        /*0614*/ 	.word	0xffffffff


	//   ....[151]....
        /*0618*/ 	.word	0xffffffff


	//   ....[152]....
        /*061c*/ 	.word	0xffffffff


	//   ....[153]....
        /*0620*/ 	.word	0xffffffff


	//   ....[154]....
        /*0624*/ 	.word	0xffffffff


	//   ....[155]....
        /*0628*/ 	.word	0xffffffff


	//   ....[156]....
        /*062c*/ 	.word	0xffffffff


	//   ....[157]....
        /*0630*/ 	.word	0xffffffff


	//   ....[158]....
        /*0634*/ 	.word	0xffffffff


	//   ....[159]....
        /*0638*/ 	.word	0xffffffff


	//   ....[160]....
        /*063c*/ 	.word	0xffffffff


	//   ....[161]....
        /*0640*/ 	.word	0xffffffff


	//   ....[162]....
        /*0644*/ 	.word	0xffffffff


	//   ....[163]....
        /*0648*/ 	.word	0xffffffff


	//   ....[164]....
        /*064c*/ 	.word	0xffffffff


	//   ....[165]....
        /*0650*/ 	.word	0xffffffff


	//   ....[166]....
        /*0654*/ 	.word	0xffffffff


	//   ....[167]....
        /*0658*/ 	.word	0xffffffff


	//   ....[168]....
        /*065c*/ 	.word	0xffffffff


	//   ....[169]....
        /*0660*/ 	.word	0xffffffff


	//   ....[170]....
        /*0664*/ 	.word	0xffffffff


	//   ....[171]....
        /*0668*/ 	.word	0xffffffff


	//   ....[172]....
        /*066c*/ 	.word	0xffffffff


	//   ....[173]....
        /*0670*/ 	.word	0xffffffff


	//   ....[174]....
        /*0674*/ 	.word	0xffffffff


	//   ....[175]....
        /*0678*/ 	.word	0xffffffff


	//   ....[176]....
        /*067c*/ 	.word	0xffffffff


	//   ....[177]....
        /*0680*/ 	.word	0xffffffff


	//   ....[178]....
        /*0684*/ 	.word	0xffffffff


	//   ....[179]....
        /*0688*/ 	.word	0xffffffff


	//   ....[180]....
        /*068c*/ 	.word	0xffffffff


	//   ....[181]....
        /*0690*/ 	.word	0xffffffff


	//   ....[182]....
        /*0694*/ 	.word	0xffffffff


	//   ....[183]....
        /*0698*/ 	.word	0xffffffff


	//   ....[184]....
        /*069c*/ 	.word	0xffffffff


	//   ....[185]....
        /*06a0*/ 	.word	0xffffffff


	//   ....[186]....
        /*06a4*/ 	.word	0xffffffff


	//   ....[187]....
        /*06a8*/ 	.word	0xffffffff


	//   ....[188]....
        /*06ac*/ 	.word	0xffffffff


	//   ....[189]....
        /*06b0*/ 	.word	0xffffffff


	//   ....[190]....
        /*06b4*/ 	.word	0xffffffff


	//   ....[191]....
        /*06b8*/ 	.word	0xffffffff


	//   ....[192]....
        /*06bc*/ 	.word	0xffffffff


	//   ....[193]....
        /*06c0*/ 	.word	0xffffffff


	//   ....[194]....
        /*06c4*/ 	.word	0xffffffff


	//   ....[195]....
        /*06c8*/ 	.word	0xffffffff


	//   ....[196]....
        /*06cc*/ 	.word	0xffffffff


	//   ....[197]....
        /*06d0*/ 	.word	0xffffffff


	//   ....[198]....
        /*06d4*/ 	.word	0xffffffff


	//   ....[199]....
        /*06d8*/ 	.word	0x0500000f


	//   ....[200]....
        /*06dc*/ 	.word	0x0500000f


	//   ....[201]....
        /*06e0*/ 	.word	0x0500000f


	//   ....[202]....
        /*06e4*/ 	.word	0x0500000f


	//   ....[203]....
        /*06e8*/ 	.word	0x0500000f


	//   ....[204]....
        /*06ec*/ 	.word	0x0500000f


	//   ....[205]....
        /*06f0*/ 	.word	0x0500000f


	//   ....[206]....
        /*06f4*/ 	.word	0x0500000f


	//   ....[207]....
        /*06f8*/ 	.word	0x0500000f


	//   ....[208]....
        /*06fc*/ 	.word	0x0500000f


	//----- nvinfo : EIATTR_COOP_GROUP_INSTR_OFFSETS
	.align		4
.L_721:
        /*0700*/ 	.byte	0x04, 0x28
        /*0702*/ 	.short	(.L_723 - .L_722)


	//   ....[0]....
.L_722:
        /*0704*/ 	.word	0x00000070


	//   ....[1]....
        /*0708*/ 	.word	0x00000140


	//   ....[2]....
        /*070c*/ 	.word	0x00000190


	//   ....[3]....
        /*0710*/ 	.word	0x000003c0


	//   ....[4]....
        /*0714*/ 	.word	0x00000520


	//   ....[5]....
        /*0718*/ 	.word	0x00000640


	//   ....[6]....
        /*071c*/ 	.word	0x000007a0


	//   ....[7]....
        /*0720*/ 	.word	0x00002240


	//   ....[8]....
        /*0724*/ 	.word	0x00002c60


	//   ....[9]....
        /*0728*/ 	.word	0x000038f0


	//   ....[10]....
        /*072c*/ 	.word	0x00004830


	//   ....[11]....
        /*0730*/ 	.word	0x00004900


	//   ....[12]....
        /*0734*/ 	.word	0x00005150


	//   ....[13]....
        /*0738*/ 	.word	0x000051b0


	//   ....[14]....
        /*073c*/ 	.word	0x000072f0


	//   ....[15]....
        /*0740*/ 	.word	0x00007560


	//   ....[16]....
        /*0744*/ 	.word	0x00008140


	//   ....[17]....
        /*0748*/ 	.word	0x00008240


	//   ....[18]....
        /*074c*/ 	.word	0x00008b20


	//   ....[19]....
        /*0750*/ 	.word	0x00008ba0


	//   ....[20]....
        /*0754*/ 	.word	0x0000b250


	//   ....[21]....
        /*0758*/ 	.word	0x0000b270


	//   ....[22]....
        /*075c*/ 	.word	0x0000b290


	//   ....[23]....
        /*0760*/ 	.word	0x0000b2b0


	//   ....[24]....
        /*0764*/ 	.word	0x0000d800


	//   ....[25]....
        /*0768*/ 	.word	0x0000da60


	//   ....[26]....
        /*076c*/ 	.word	0x0000e630


	//   ....[27]....
        /*0770*/ 	.word	0x0000e6f0


	//   ....[28]....
        /*0774*/ 	.word	0x0000f0a0


	//   ....[29]....
        /*0778*/ 	.word	0x0000f100


	//   ....[30]....
        /*077c*/ 	.word	0x000105e0


	//   ....[31]....
        /*0780*/ 	.word	0x000105f0


	//   ....[32]....
        /*0784*/ 	.word	0x00010620


	//   ....[33]....
        /*0788*/ 	.word	0x00010630


	//   ....[34]....
        /*078c*/ 	.word	0x000116d0


	//   ....[35]....
        /*0790*/ 	.word	0x000116e0


	//   ....[36]....
        /*0794*/ 	.word	0x000116f0


	//   ....[37]....
        /*0798*/ 	.word	0x00011710


	//   ....[38]....
        /*079c*/ 	.word	0x00011730


	//   ....[39]....
        /*07a0*/ 	.word	0x00011760


	//   ....[40]....
        /*07a4*/ 	.word	0x00011820


	//   ....[41]....
        /*07a8*/ 	.word	0x00011850


	//   ....[42]....
        /*07ac*/ 	.word	0x00011930


	//   ....[43]....
        /*07b0*/ 	.word	0x00011960


	//   ....[44]....
        /*07b4*/ 	.word	0x00011990


	//   ....[45]....
        /*07b8*/ 	.word	0x000119c0


	//   ....[46]....
        /*07bc*/ 	.word	0x000119f0


	//   ....[47]....
        /*07c0*/ 	.word	0x00011a20


	//   ....[48]....
        /*07c4*/ 	.word	0x00011a50


	//   ....[49]....
        /*07c8*/ 	.word	0x00011a80


	//   ....[50]....
        /*07cc*/ 	.word	0x00011ab0


	//   ....[51]....
        /*07d0*/ 	.word	0x00011ae0


	//   ....[52]....
        /*07d4*/ 	.word	0x00011b10


	//   ....[53]....
        /*07d8*/ 	.word	0x00011b40


	//   ....[54]....
        /*07dc*/ 	.word	0x00011b70


	//   ....[55]....
        /*07e0*/ 	.word	0x00011ba0


	//   ....[56]....
        /*07e4*/ 	.word	0x00011bd0


	//   ....[57]....
        /*07e8*/ 	.word	0x00011c00


	//   ....[58]....
        /*07ec*/ 	.word	0x00011c30


	//   ....[59]....
        /*07f0*/ 	.word	0x00011c60


	//   ....[60]....
        /*07f4*/ 	.word	0x00011c90


	//   ....[61]....
        /*07f8*/ 	.word	0x00011cc0


	//   ....[62]....
        /*07fc*/ 	.word	0x00011cf0


	//   ....[63]....
        /*0800*/ 	.word	0x00011d20


	//   ....[64]....
        /*0804*/ 	.word	0x00011d30


	//   ....[65]....
        /*0808*/ 	.word	0x00011d50


	//   ....[66]....
        /*080c*/ 	.word	0x00011d80


	//   ....[67]....
        /*0810*/ 	.word	0x00011db0


	//   ....[68]....
        /*0814*/ 	.word	0x00011de0


	//   ....[69]....
        /*0818*/ 	.word	0x00011e10


	//   ....[70]....
        /*081c*/ 	.word	0x00011e40


	//   ....[71]....
        /*0820*/ 	.word	0x00011e50


	//   ....[72]....
        /*0824*/ 	.word	0x00011e80


	//   ....[73]....
        /*0828*/ 	.word	0x00011ea0


	//   ....[74]....
        /*082c*/ 	.word	0x00011eb0


	//   ....[75]....
        /*0830*/ 	.word	0x00011ee0


	//   ....[76]....
        /*0834*/ 	.word	0x00011ef0


	//   ....[77]....
        /*0838*/ 	.word	0x00011f00


	//   ....[78]....
        /*083c*/ 	.word	0x00011f10


	//   ....[79]....
        /*0840*/ 	.word	0x00011f20


	//   ....[80]....
        /*0844*/ 	.word	0x00011f30


	//   ....[81]....
        /*0848*/ 	.word	0x00011f50


	//   ....[82]....
        /*084c*/ 	.word	0x00011f70


	//   ....[83]....
        /*0850*/ 	.word	0x00011f90


	//   ....[84]....
        /*0854*/ 	.word	0x00011fb0


	//   ....[85]....
        /*0858*/ 	.word	0x00011fe0


	//   ....[86]....
        /*085c*/ 	.word	0x00012000


	//   ....[87]....
        /*0860*/ 	.word	0x00012030


	//   ....[88]....
        /*0864*/ 	.word	0x00012060


	//   ....[89]....
        /*0868*/ 	.word	0x00012070


	//   ....[90]....
        /*086c*/ 	.word	0x00012080


	//   ....[91]....
        /*0870*/ 	.word	0x00012090


	//   ....[92]....
        /*0874*/ 	.word	0x000120a0


	//   ....[93]....
        /*0878*/ 	.word	0x000120b0


	//   ....[94]....
        /*087c*/ 	.word	0x000120c0


	//   ....[95]....
        /*0880*/ 	.word	0x000120d0


	//   ....[96]....
        /*0884*/ 	.word	0x000120e0


	//   ....[97]....
        /*0888*/ 	.word	0x000120f0


	//   ....[98]....
        /*088c*/ 	.word	0x00012100


	//   ....[99]....
        /*0890*/ 	.word	0x00012110


	//   ....[100]....
        /*0894*/ 	.word	0x00012120


	//   ....[101]....
        /*0898*/ 	.word	0x00012130


	//   ....[102]....
        /*089c*/ 	.word	0x00012140


	//   ....[103]....
        /*08a0*/ 	.word	0x00012150


	//   ....[104]....
        /*08a4*/ 	.word	0x00012170


	//   ....[105]....
        /*08a8*/ 	.word	0x000121a0


	//   ....[106]....
        /*08ac*/ 	.word	0x000121c0


	//   ....[107]....
        /*08b0*/ 	.word	0x000121d0


	//   ....[108]....
        /*08b4*/ 	.word	0x000121e0


	//   ....[109]....
        /*08b8*/ 	.word	0x00012200


	//   ....[110]....
        /*08bc*/ 	.word	0x00012210


	//   ....[111]....
        /*08c0*/ 	.word	0x00012220


	//   ....[112]....
        /*08c4*/ 	.word	0x00012240


	//   ....[113]....
        /*08c8*/ 	.word	0x00012270


	//   ....[114]....
        /*08cc*/ 	.word	0x000122a0


	//   ....[115]....
        /*08d0*/ 	.word	0x000122d0


	//   ....[116]....
        /*08d4*/ 	.word	0x00012300


	//   ....[117]....
        /*08d8*/ 	.word	0x00012330


	//   ....[118]....
        /*08dc*/ 	.word	0x00012360


	//   ....[119]....
        /*08e0*/ 	.word	0x00012390


	//   ....[120]....
        /*08e4*/ 	.word	0x000123c0


	//   ....[121]....
        /*08e8*/ 	.word	0x000123f0


	//   ....[122]....
        /*08ec*/ 	.word	0x00012420


	//   ....[123]....
        /*08f0*/ 	.word	0x00012450


	//   ....[124]....
        /*08f4*/ 	.word	0x00012480


	//   ....[125]....
        /*08f8*/ 	.word	0x000124b0


	//   ....[126]....
        /*08fc*/ 	.word	0x000124e0


	//   ....[127]....
        /*0900*/ 	.word	0x00012510


	//   ....[128]....
        /*0904*/ 	.word	0x00012540


	//   ....[129]....
        /*0908*/ 	.word	0x00012570


	//   ....[130]....
        /*090c*/ 	.word	0x00012ff0


	//   ....[131]....
        /*0910*/ 	.word	0x00013000


	//   ....[132]....
        /*0914*/ 	.word	0x00013010


	//   ....[133]....
        /*0918*/ 	.word	0x00013020


	//   ....[134]....
        /*091c*/ 	.word	0x000138b0


	//   ....[135]....
        /*0920*/ 	.word	0x000138e0


	//   ....[136]....
        /*0924*/ 	.word	0x00013a20


	//   ....[137]....
        /*0928*/ 	.word	0x00013a40


	//   ....[138]....
        /*092c*/ 	.word	0x00013b40


	//   ....[139]....
        /*0930*/ 	.word	0x00013b60


	//   ....[140]....
        /*0934*/ 	.word	0x00013c70


	//   ....[141]....
        /*0938*/ 	.word	0x00013c90


	//   ....[142]....
        /*093c*/ 	.word	0x00014150


	//   ....[143]....
        /*0940*/ 	.word	0x00014160


	//   ....[144]....
        /*0944*/ 	.word	0x000147b0


	//   ....[145]....
        /*0948*/ 	.word	0x000147c0


	//   ....[146]....
        /*094c*/ 	.word	0x00015700


	//   ....[147]....
        /*0950*/ 	.word	0x00015730


	//   ....[148]....
        /*0954*/ 	.word	0x00015840


	//   ....[149]....
        /*0958*/ 	.word	0x00015860


	//   ....[150]....
        /*095c*/ 	.word	0x00015960


	//   ....[151]....
        /*0960*/ 	.word	0x00015980


	//   ....[152]....
        /*0964*/ 	.word	0x00015a90


	//   ....[153]....
        /*0968*/ 	.word	0x00015ab0


	//   ....[154]....
        /*096c*/ 	.word	0x00015c50


	//   ....[155]....
        /*0970*/ 	.word	0x00015e90


	//   ....[156]....
        /*0974*/ 	.word	0x00015ed0


	//   ....[157]....
        /*0978*/ 	.word	0x00015f10


	//   ....[158]....
        /*097c*/ 	.word	0x00015f40


	//   ....[159]....
        /*0980*/ 	.word	0x00015f70


	//   ....[160]....
        /*0984*/ 	.word	0x00015fa0


	//   ....[161]....
        /*0988*/ 	.word	0x00016130


	//   ....[162]....
        /*098c*/ 	.word	0x00016160


	//   ....[163]....
        /*0990*/ 	.word	0x000161a0


	//   ....[164]....
        /*0994*/ 	.word	0x000161d0


	//   ....[165]....
        /*0998*/ 	.word	0x00016200


	//   ....[166]....
        /*099c*/ 	.word	0x00016230


	//   ....[167]....
        /*09a0*/ 	.word	0x000162d0


	//   ....[168]....
        /*09a4*/ 	.word	0x00016320


	//   ....[169]....
        /*09a8*/ 	.word	0x00016330


	//   ....[170]....
        /*09ac*/ 	.word	0x00016370


	//   ....[171]....
        /*09b0*/ 	.word	0x000184c0


	//   ....[172]....
        /*09b4*/ 	.word	0x000192b0


	//   ....[173]....
        /*09b8*/ 	.word	0x000192d0


	//   ....[174]....
        /*09bc*/ 	.word	0x00019340


	//   ....[175]....
        /*09c0*/ 	.word	0x000193c0


	//   ....[176]....
        /*09c4*/ 	.word	0x00019450


	//   ....[177]....
        /*09c8*/ 	.word	0x00019460


	//   ....[178]....
        /*09cc*/ 	.word	0x000194b0


	//   ....[179]....
        /*09d0*/ 	.word	0x000194f0


	//   ....[180]....
        /*09d4*/ 	.word	0x0001b890


	//   ....[181]....
        /*09d8*/ 	.word	0x0001b8f0


	//   ....[182]....
        /*09dc*/ 	.word	0x0001b920


	//   ....[183]....
        /*09e0*/ 	.word	0x0001b950


	//   ....[184]....
        /*09e4*/ 	.word	0x0001b980


	//   ....[185]....
        /*09e8*/ 	.word	0x0001b9b0


	//   ....[186]....
        /*09ec*/ 	.word	0x0001b9e0


	//   ....[187]....
        /*09f0*/ 	.word	0x0001b9f0


	//   ....[188]....
        /*09f4*/ 	.word	0x0001bb60


	//   ....[189]....
        /*09f8*/ 	.word	0x0001bb90


	//   ....[190]....
        /*09fc*/ 	.word	0x0001bbc0


	//   ....[191]....
        /*0a00*/ 	.word	0x0001bbf0


	//   ....[192]....
        /*0a04*/ 	.word	0x0001bc20


	//   ....[193]....
        /*0a08*/ 	.word	0x0001bc50


	//   ....[194]....
        /*0a0c*/ 	.word	0x0001bcd0


	//   ....[195]....
        /*0a10*/ 	.word	0x0001bd10


	//   ....[196]....
        /*0a14*/ 	.word	0x0001bd30


	//   ....[197]....
        /*0a18*/ 	.word	0x0001bd70


	//   ....[198]....
        /*0a1c*/ 	.word	0x0001c850


	//   ....[199]....
        /*0a20*/ 	.word	0x0001cf10


	//   ....[200]....
        /*0a24*/ 	.word	0x0001d130


	//   ....[201]....
        /*0a28*/ 	.word	0x0001d180


	//   ....[202]....
        /*0a2c*/ 	.word	0x0001d1e0


	//   ....[203]....
        /*0a30*/ 	.word	0x0001d2f0


	//   ....[204]....
        /*0a34*/ 	.word	0x0001d350


	//   ....[205]....
        /*0a38*/ 	.word	0x0001d460


	//   ....[206]....
        /*0a3c*/ 	.word	0x0001d4c0


	//   ....[207]....
        /*0a40*/ 	.word	0x0001d5a0


	//   ....[208]....
        /*0a44*/ 	.word	0x0001d930


	//----- nvinfo : EIATTR_REG_RECONFIG
	.align		4
.L_723:
        /*0a48*/ 	.byte	0x01, 0x54
	.zero		2


	//----- nvinfo : EIATTR_SYSCALL_OFFSETS
	.align		4
        /*0a4c*/ 	.byte	0x04, 0x46
        /*0a4e*/ 	.short	(.L_725 - .L_724)


	//   ....[0]....
.L_724:
        /*0a50*/ 	.word	0x000023c0


	//   ....[1]....
        /*0a54*/ 	.word	0x00017f10


	//   ....[2]....
        /*0a58*/ 	.word	0x000180a0


	//   ....[3]....
        /*0a5c*/ 	.word	0x000181f0


	//   ....[4]....
        /*0a60*/ 	.word	0x00018330


	//   ....[5]....
        /*0a64*/ 	.word	0x00018e30


	//----- nvinfo : EIATTR_MBARRIER_INSTR_OFFSETS
	.align		4
.L_725:
        /*0a68*/ 	.byte	0x04, 0x39
        /*0a6a*/ 	.short	(.L_727 - .L_726)


	//   ....[0]....
.L_726:
        /*0a6c*/ 	.word	0x00000270
        /*0a70*/ 	.word	0x000000ff
        /*0a74*/ 	.word	0x0002a800
        /*0a78*/ 	.short	0x0100
        /*0a7a*/ 	.byte	0x08
	.zero		1


	//   ....[1]....
        /*0a7c*/ 	.word	0x00000280
        /*0a80*/ 	.word	0x000000ff
        /*0a84*/ 	.word	0x0002a820
        /*0a88*/ 	.short	0x0100
        /*0a8a*/ 	.byte	0x08
	.zero		1


	//   ....[2]....
        /*0a8c*/ 	.word	0x00000370
        /*0a90*/ 	.word	0x000000ff
        /*0a94*/ 	.word	0x0002a830
        /*0a98*/ 	.short	0x0100
        /*0a9a*/ 	.byte	0x08
	.zero		1


	//   ....[3]....
        /*0a9c*/ 	.word	0x00000380
        /*0aa0*/ 	.word	0x000000ff
        /*0aa4*/ 	.word	0x0002a840
        /*0aa8*/ 	.short	0x0100
        /*0aaa*/ 	.byte	0x08
	.zero		1


	//   ....[4]....
        /*0aac*/ 	.word	0x00000390
        /*0ab0*/ 	.word	0x000000ff
        /*0ab4*/ 	.word	0x0002a838
        /*0ab8*/ 	.short	0x0100
        /*0aba*/ 	.byte	0x08
	.zero		1


	//   ....[5]....
        /*0abc*/ 	.word	0x000003a0
        /*0ac0*/ 	.word	0x000000ff
        /*0ac4*/ 	.word	0x0002a848
        /*0ac8*/ 	.short	0x0100
        /*0aca*/ 	.byte	0x08
	.zero		1


	//   ....[6]....
        /*0acc*/ 	.word	0x000004d0
        /*0ad0*/ 	.word	0x000000ff
        /*0ad4*/ 	.word	0x0002a850
        /*0ad8*/ 	.short	0x0100
        /*0ada*/ 	.byte	0x08
	.zero		1


	//   ....[7]....
        /*0adc*/ 	.word	0x000004e0
        /*0ae0*/ 	.word	0x000000ff
        /*0ae4*/ 	.word	0x0002a860
        /*0ae8*/ 	.short	0x0100
        /*0aea*/ 	.byte	0x08
	.zero		1


	//   ....[8]....
        /*0aec*/ 	.word	0x000004f0
        /*0af0*/ 	.word	0x000000ff
        /*0af4*/ 	.word	0x0002a858
        /*0af8*/ 	.short	0x0100
        /*0afa*/ 	.byte	0x08
	.zero		1


	//   ....[9]....
        /*0afc*/ 	.word	0x00000500
        /*0b00*/ 	.word	0x000000ff
        /*0b04*/ 	.word	0x0002a868
        /*0b08*/ 	.short	0x0100
        /*0b0a*/ 	.byte	0x08
	.zero		1


	//   ....[10]....
        /*0b0c*/ 	.word	0x000005f0
        /*0b10*/ 	.word	0x000000ff
        /*0b14*/ 	.word	0x0002a870
        /*0b18*/ 	.short	0x0100
        /*0b1a*/ 	.byte	0x06
	.zero		1


	//   ....[11]....
        /*0b1c*/ 	.word	0x00000600
        /*0b20*/ 	.word	0x000000ff
        /*0b24*/ 	.word	0x0002a880
        /*0b28*/ 	.short	0x0100
        /*0b2a*/ 	.byte	0x06
	.zero		1


	//   ....[12]....
        /*0b2c*/ 	.word	0x00000610
        /*0b30*/ 	.word	0x000000ff
        /*0b34*/ 	.word	0x0002a878
        /*0b38*/ 	.short	0x0100
        /*0b3a*/ 	.byte	0x06
	.zero		1


	//   ....[13]....
        /*0b3c*/ 	.word	0x00000620
        /*0b40*/ 	.word	0x000000ff
        /*0b44*/ 	.word	0x0002a888
        /*0b48*/ 	.short	0x0100
        /*0b4a*/ 	.byte	0x06
	.zero		1


	//   ....[14]....
        /*0b4c*/ 	.word	0x00000750
        /*0b50*/ 	.word	0x000000ff
        /*0b54*/ 	.word	0x0002a890
        /*0b58*/ 	.short	0x0100
        /*0b5a*/ 	.byte	0x08
	.zero		1


	//   ....[15]....
        /*0b5c*/ 	.word	0x00000760
        /*0b60*/ 	.word	0x000000ff
        /*0b64*/ 	.word	0x0002a8a0
        /*0b68*/ 	.short	0x0100
        /*0b6a*/ 	.byte	0x08
	.zero		1


	//   ....[16]....
        /*0b6c*/ 	.word	0x00000770
        /*0b70*/ 	.word	0x000000ff
        /*0b74*/ 	.word	0x0002a898
        /*0b78*/ 	.short	0x0100
        /*0b7a*/ 	.byte	0x08
	.zero		1


	//   ....[17]....
        /*0b7c*/ 	.word	0x00000780
        /*0b80*/ 	.word	0x000000ff
        /*0b84*/ 	.word	0x0002a8a8
        /*0b88*/ 	.short	0x0100
        /*0b8a*/ 	.byte	0x08
	.zero		1


	//   ....[18]....
        /*0b8c*/ 	.word	0x000008b0
        /*0b90*/ 	.word	0x000000ff
        /*0b94*/ 	.word	0x0002a8b0
        /*0b98*/ 	.short	0x0100
        /*0b9a*/ 	.byte	0x08
	.zero		1


	//   ....[19]....
        /*0b9c*/ 	.word	0x000008c0
        /*0ba0*/ 	.word	0x000000ff
        /*0ba4*/ 	.word	0x0002a8c0
        /*0ba8*/ 	.short	0x0100
        /*0baa*/ 	.byte	0x08
	.zero		1


	//   ....[20]....
        /*0bac*/ 	.word	0x000008d0
        /*0bb0*/ 	.word	0x000000ff
        /*0bb4*/ 	.word	0x0002a8b8
        /*0bb8*/ 	.short	0x0100
        /*0bba*/ 	.byte	0x08
	.zero		1


	//   ....[21]....
        /*0bbc*/ 	.word	0x000008e0
        /*0bc0*/ 	.word	0x000000ff
        /*0bc4*/ 	.word	0x0002a8c8
        /*0bc8*/ 	.short	0x0100
        /*0bca*/ 	.byte	0x08
	.zero		1


	//   ....[22]....
        /*0bcc*/ 	.word	0x000026b0
        /*0bd0*/ 	.word	0x000000ff
        /*0bd4*/ 	.word	0x0002a800
        /*0bd8*/ 	.short	0x010a
        /*0bda*/ 	.byte	0x24
	.zero		1


	//   ....[23]....
        /*0bdc*/ 	.word	0x00002750
        /*0be0*/ 	.word	0x00000014
        /*0be4*/ 	.word	0x0002a830
        /*0be8*/ 	.short	0x010a
        /*0bea*/ 	.byte	0x3f
	.zero		1


	//   ....[24]....
        /*0bec*/ 	.word	0x000027b0
        /*0bf0*/ 	.word	0x00000014
        /*0bf4*/ 	.word	0x0002a830
        /*0bf8*/ 	.short	0x010a
        /*0bfa*/ 	.byte	0x3f
	.zero		1


	//   ....[25]....
        /*0bfc*/ 	.word	0x00002d10
        /*0c00*/ 	.word	0x00000014
        /*0c04*/ 	.word	0x00000000
        /*0c08*/ 	.short	0x0101
        /*0c0a*/ 	.byte	0x3f
	.zero		1


	//   ....[26]....
        /*0c0c*/ 	.word	0x00006560
        /*0c10*/ 	.word	0x000000ff
        /*0c14*/ 	.word	0x0002a830
        /*0c18*/ 	.short	0x010a
        /*0c1a*/ 	.byte	0x06
	.zero		1


	//   ....[27]....
        /*0c1c*/ 	.word	0x000065a0
        /*0c20*/ 	.word	0x000000ff
        /*0c24*/ 	.word	0x0002a830
        /*0c28*/ 	.short	0x010a
        /*0c2a*/ 	.byte	0x06
	.zero		1


	//   ....[28]....
        /*0c2c*/ 	.word	0x00006840
        /*0c30*/ 	.word	0x000000ff
        /*0c34*/ 	.word	0x0002a850
        /*0c38*/ 	.short	0x010a
        /*0c3a*/ 	.byte	0x06
	.zero		1


	//   ....[29]....
        /*0c3c*/ 	.word	0x00006880
        /*0c40*/ 	.word	0x000000ff
        /*0c44*/ 	.word	0x0002a850
        /*0c48*/ 	.short	0x010a
        /*0c4a*/ 	.byte	0x06
	.zero		1


	//   ....[30]....
        /*0c4c*/ 	.word	0x00007360
        /*0c50*/ 	.word	0x0000000d
        /*0c54*/ 	.word	0x00000000
        /*0c58*/ 	.short	0x0101
        /*0c5a*/ 	.byte	0x3f
	.zero		1


	//   ....[31]....
        /*0c5c*/ 	.word	0x000095f0
        /*0c60*/ 	.word	0x000000ff
        /*0c64*/ 	.word	0x00000000
        /*0c68*/ 	.short	0x0101
        /*0c6a*/ 	.byte	0x06
	.zero		1


	//   ....[32]....
        /*0c6c*/ 	.word	0x0000a160
        /*0c70*/ 	.word	0x000000ff
        /*0c74*/ 	.word	0x0002a830
        /*0c78*/ 	.short	0x010a
        /*0c7a*/ 	.byte	0x06
	.zero		1


	//   ....[33]....
        /*0c7c*/ 	.word	0x0000a1a0
        /*0c80*/ 	.word	0x000000ff
        /*0c84*/ 	.word	0x0002a830
        /*0c88*/ 	.short	0x010a
        /*0c8a*/ 	.byte	0x06
	.zero		1


	//   ....[34]....
        /*0c8c*/ 	.word	0x0000a470
        /*0c90*/ 	.word	0x000000ff
        /*0c94*/ 	.word	0x0002a850
        /*0c98*/ 	.short	0x010a
        /*0c9a*/ 	.byte	0x06
	.zero		1


	//   ....[35]....
        /*0c9c*/ 	.word	0x0000a4b0
        /*0ca0*/ 	.word	0x000000ff
        /*0ca4*/ 	.word	0x0002a850
        /*0ca8*/ 	.short	0x010a
        /*0caa*/ 	.byte	0x06
	.zero		1


	//   ....[36]....
        /*0cac*/ 	.word	0x0000ba10
        /*0cb0*/ 	.word	0x000000af
        /*0cb4*/ 	.word	0x00000000
        /*0cb8*/ 	.short	0x0101
        /*0cba*/ 	.byte	0x3f
	.zero		1


	//   ....[37]....
        /*0cbc*/ 	.word	0x0000c160
        /*0cc0*/ 	.word	0x000000ff
        /*0cc4*/ 	.word	0x00000000
        /*0cc8*/ 	.short	0x0101
        /*0cca*/ 	.byte	0x06
	.zero		1


	//   ....[38]....
        /*0ccc*/ 	.word	0x0000ca50
        /*0cd0*/ 	.word	0x000000ff
        /*0cd4*/ 	.word	0x0002a830
        /*0cd8*/ 	.short	0x010a
        /*0cda*/ 	.byte	0x06
	.zero		1


	//   ....[39]....
        /*0cdc*/ 	.word	0x0000ca90
        /*0ce0*/ 	.word	0x000000ff
        /*0ce4*/ 	.word	0x0002a830
        /*0ce8*/ 	.short	0x010a
        /*0cea*/ 	.byte	0x06
	.zero		1


	//   ....[40]....
        /*0cec*/ 	.word	0x0000cd60
        /*0cf0*/ 	.word	0x000000ff
        /*0cf4*/ 	.word	0x0002a850
        /*0cf8*/ 	.short	0x010a
        /*0cfa*/ 	.byte	0x06
	.zero		1


	//   ....[41]....
        /*0cfc*/ 	.word	0x0000cda0
        /*0d00*/ 	.word	0x000000ff
        /*0d04*/ 	.word	0x0002a850
        /*0d08*/ 	.short	0x010a
        /*0d0a*/ 	.byte	0x06
	.zero		1


	//   ....[42]....
        /*0d0c*/ 	.word	0x0000d860
        /*0d10*/ 	.word	0x0000000c
        /*0d14*/ 	.word	0x00000000
        /*0d18*/ 	.short	0x0101
        /*0d1a*/ 	.byte	0x3f
	.zero		1


	//   ....[43]....
        /*0d1c*/ 	.word	0x0000fae0
        /*0d20*/ 	.word	0x000000ff
        /*0d24*/ 	.word	0x00000000
        /*0d28*/ 	.short	0x0101
        /*0d2a*/ 	.byte	0x06
	.zero		1


	//   ....[44]....
        /*0d2c*/ 	.word	0x000102f0
        /*0d30*/ 	.word	0x000000ff
        /*0d34*/ 	.word	0x0002a850
        /*0d38*/ 	.short	0x010a
        /*0d3a*/ 	.byte	0x09
	.zero		1


	//   ....[45]....
        /*0d3c*/ 	.word	0x00010330
        /*0d40*/ 	.word	0x000000ff
        /*0d44*/ 	.word	0x0002a850
        /*0d48*/ 	.short	0x010a
        /*0d4a*/ 	.byte	0x09
	.zero		1


	//   ....[46]....
        /*0d4c*/ 	.word	0x00010910
        /*0d50*/ 	.word	0x000000ff
        /*0d54*/ 	.word	0x00000000
        /*0d58*/ 	.short	0x0101
        /*0d5a*/ 	.byte	0x04
	.zero		1


	//   ....[47]....
        /*0d5c*/ 	.word	0x000138d0
        /*0d60*/ 	.word	0x000000ff
        /*0d64*/ 	.word	0x00000000
        /*0d68*/ 	.short	0x0101
        /*0d6a*/ 	.byte	0x07
	.zero		1


	//   ....[48]....
        /*0d6c*/ 	.word	0x00013f30
        /*0d70*/ 	.word	0x000000ff
        /*0d74*/ 	.word	0x00000000
        /*0d78*/ 	.short	0x0101
        /*0d7a*/ 	.byte	0x07
	.zero		1


	//   ....[49]....
        /*0d7c*/ 	.word	0x00018750
        /*0d80*/ 	.word	0x00000002
        /*0d84*/ 	.word	0x0002a880
        /*0d88*/ 	.short	0x010a
        /*0d8a*/ 	.byte	0x3f
	.zero		1


	//   ....[50]....
        /*0d8c*/ 	.word	0x000189d0
        /*0d90*/ 	.word	0x00000002
        /*0d94*/ 	.word	0x0002a840
        /*0d98*/ 	.short	0x010a
        /*0d9a*/ 	.byte	0x3f
	.zero		1


	//   ....[51]....
        /*0d9c*/ 	.word	0x000195d0
        /*0da0*/ 	.word	0x00000011
        /*0da4*/ 	.word	0x0002a800
        /*0da8*/ 	.short	0x0107
        /*0daa*/ 	.byte	0x3f
	.zero		1


	//   ....[52]....
        /*0dac*/ 	.word	0x000196d0
        /*0db0*/ 	.word	0x00000011
        /*0db4*/ 	.word	0x0002a800
        /*0db8*/ 	.short	0x0101
        /*0dba*/ 	.byte	0x3f
	.zero		1


	//   ....[53]....
        /*0dbc*/ 	.word	0x000196f0
        /*0dc0*/ 	.word	0x00000011
        /*0dc4*/ 	.word	0x0002a820
        /*0dc8*/ 	.short	0x010a
        /*0dca*/ 	.byte	0x3f
	.zero		1


	//   ....[54]....
        /*0dcc*/ 	.word	0x00019a10
        /*0dd0*/ 	.word	0x00000006
        /*0dd4*/ 	.word	0x0002a880
        /*0dd8*/ 	.short	0x010a
        /*0dda*/ 	.byte	0x3f
	.zero		1


	//   ....[55]....
        /*0ddc*/ 	.word	0x00019e70
        /*0de0*/ 	.word	0x00000006
        /*0de4*/ 	.word	0x0002a840
        /*0de8*/ 	.short	0x010a
        /*0dea*/ 	.byte	0x3f
	.zero		1


	//   ....[56]....
        /*0dec*/ 	.word	0x0001a320
        /*0df0*/ 	.word	0x0000000c
        /*0df4*/ 	.word	0x0002a870
        /*0df8*/ 	.short	0x010a
        /*0dfa*/ 	.byte	0x3f
	.zero		1


	//   ....[57]....
        /*0dfc*/ 	.word	0x0001a390
        /*0e00*/ 	.word	0x0000000c
        /*0e04*/ 	.word	0x0002a860
        /*0e08*/ 	.short	0x010a
        /*0e0a*/ 	.byte	0x3f
	.zero		1


	//   ....[58]....
        /*0e0c*/ 	.word	0x0001aaf0
        /*0e10*/ 	.word	0x0000000c
        /*0e14*/ 	.word	0x0002a850
        /*0e18*/ 	.short	0x0101
        /*0e1a*/ 	.byte	0x3f
	.zero		1


	//   ....[59]....
        /*0e1c*/ 	.word	0x0001ab70
        /*0e20*/ 	.word	0x0000000c
        /*0e24*/ 	.word	0x00000000
        /*0e28*/ 	.short	0x0101
        /*0e2a*/ 	.byte	0x3f
	.zero		1


	//   ....[60]....
        /*0e2c*/ 	.word	0x0001adb0
        /*0e30*/ 	.word	0x00000002
        /*0e34*/ 	.word	0x0002a870
        /*0e38*/ 	.short	0x010a
        /*0e3a*/ 	.byte	0x3f
	.zero		1


	//   ....[61]....
        /*0e3c*/ 	.word	0x0001ae20
        /*0e40*/ 	.word	0x00000002
        /*0e44*/ 	.word	0x0002a860
        /*0e48*/ 	.short	0x010a
        /*0e4a*/ 	.byte	0x3f
	.zero		1


	//   ....[62]....
        /*0e4c*/ 	.word	0x0001b5a0
        /*0e50*/ 	.word	0x00000002
        /*0e54*/ 	.word	0x0002a850
        /*0e58*/ 	.short	0x0101
        /*0e5a*/ 	.byte	0x3f
	.zero		1


	//   ....[63]....
        /*0e5c*/ 	.word	0x0001b5f0
        /*0e60*/ 	.word	0x00000002
        /*0e64*/ 	.word	0x00000000
        /*0e68*/ 	.short	0x0101
        /*0e6a*/ 	.byte	0x3f
	.zero		1


	//   ....[64]....
        /*0e6c*/ 	.word	0x0001c7d0
        /*0e70*/ 	.word	0x00000000
        /*0e74*/ 	.word	0x0002a820
        /*0e78*/ 	.short	0x010a
        /*0e7a*/ 	.byte	0x3f
	.zero		1


	//   ....[65]....
        /*0e7c*/ 	.word	0x0001c990
        /*0e80*/ 	.word	0x00000006
        /*0e84*/ 	.word	0x00000000
        /*0e88*/ 	.short	0x010a
        /*0e8a*/ 	.byte	0x3f
	.zero		1


	//   ....[66]....
        /*0e8c*/ 	.word	0x0001ca00
        /*0e90*/ 	.word	0x00000007
        /*0e94*/ 	.word	0x00000000
        /*0e98*/ 	.short	0x010a
        /*0e9a*/ 	.byte	0x3f
	.zero		1


	//   ....[67]....
        /*0e9c*/ 	.word	0x0001ca60
        /*0ea0*/ 	.word	0x00000004
        /*0ea4*/ 	.word	0x0002a860
        /*0ea8*/ 	.short	0x010a
        /*0eaa*/ 	.byte	0x3f
	.zero		1


	//   ....[68]....
        /*0eac*/ 	.word	0x0001cab0
        /*0eb0*/ 	.word	0x00000003
        /*0eb4*/ 	.word	0x0002a860
        /*0eb8*/ 	.short	0x010a
        /*0eba*/ 	.byte	0x3f
	.zero		1


	//   ....[69]....
        /*0ebc*/ 	.word	0x0001caf0
        /*0ec0*/ 	.word	0x00000004
        /*0ec4*/ 	.word	0x0002a880
        /*0ec8*/ 	.short	0x010a
        /*0eca*/ 	.byte	0x3f
	.zero		1


	//   ....[70]....
        /*0ecc*/ 	.word	0x0001cb10
        /*0ed0*/ 	.word	0x00000003
        /*0ed4*/ 	.word	0x0002a880
        /*0ed8*/ 	.short	0x010a
        /*0eda*/ 	.byte	0x3f
	.zero		1


	//   ....[71]....
        /*0edc*/ 	.word	0x0001cb80
        /*0ee0*/ 	.word	0x00000003
        /*0ee4*/ 	.word	0x0002a800
        /*0ee8*/ 	.short	0x010a
        /*0eea*/ 	.byte	0x3f
	.zero		1


	//   ....[72]....
        /*0eec*/ 	.word	0x0001cbd0
        /*0ef0*/ 	.word	0x00000014
        /*0ef4*/ 	.word	0x0002a830
        /*0ef8*/ 	.short	0x010a
        /*0efa*/ 	.byte	0x3f
	.zero		1


	//   ....[73]....
        /*0efc*/ 	.word	0x0001cc30
        /*0f00*/ 	.word	0x00000008
        /*0f04*/ 	.word	0x0002a830
        /*0f08*/ 	.short	0x010a
        /*0f0a*/ 	.byte	0x3f
	.zero		1


	//   ....[74]....
        /*0f0c*/ 	.word	0x0001cc90
        /*0f10*/ 	.word	0x00000008
        /*0f14*/ 	.word	0x0002a850
        /*0f18*/ 	.short	0x010a
        /*0f1a*/ 	.byte	0x3f
	.zero		1


	//   ....[75]....
        /*0f1c*/ 	.word	0x0001ccf0
        /*0f20*/ 	.word	0x00000006
        /*0f24*/ 	.word	0x0002a830
        /*0f28*/ 	.short	0x010a
        /*0f2a*/ 	.byte	0x3f
	.zero		1


	//   ....[76]....
        /*0f2c*/ 	.word	0x0001cd50
        /*0f30*/ 	.word	0x00000006
        /*0f34*/ 	.word	0x0002a850
        /*0f38*/ 	.short	0x010a
        /*0f3a*/ 	.byte	0x3f
	.zero		1


	//   ....[77]....
        /*0f3c*/ 	.word	0x0001cdb0
        /*0f40*/ 	.word	0x00000006
        /*0f44*/ 	.word	0x0002a830
        /*0f48*/ 	.short	0x010a
        /*0f4a*/ 	.byte	0x3f
	.zero		1


	//   ....[78]....
        /*0f4c*/ 	.word	0x0001ce10
        /*0f50*/ 	.word	0x00000006
        /*0f54*/ 	.word	0x0002a850
        /*0f58*/ 	.short	0x010a
        /*0f5a*/ 	.byte	0x3f
	.zero		1


	//   ....[79]....
        /*0f5c*/ 	.word	0x0001ce70
        /*0f60*/ 	.word	0x00000007
        /*0f64*/ 	.word	0x0002a850
        /*0f68*/ 	.short	0x010a
        /*0f6a*/ 	.byte	0x3f
	.zero		1


	//   ....[80]....
        /*0f6c*/ 	.word	0x0001cfc0
        /*0f70*/ 	.word	0x00000002
        /*0f74*/ 	.word	0x0002a880
        /*0f78*/ 	.short	0x010a
        /*0f7a*/ 	.byte	0x3f
	.zero		1


	//   ....[81]....
        /*0f7c*/ 	.word	0x0001d010
        /*0f80*/ 	.word	0x00000002
        /*0f84*/ 	.word	0x0002a840
        /*0f88*/ 	.short	0x010a
        /*0f8a*/ 	.byte	0x3f
	.zero		1


	//   ....[82]....
        /*0f8c*/ 	.word	0x0001d620
        /*0f90*/ 	.word	0x00000011
        /*0f94*/ 	.word	0x0002a820
        /*0f98*/ 	.short	0x010a
        /*0f9a*/ 	.byte	0x3f
	.zero		1


	//   ....[83]....
        /*0f9c*/ 	.word	0x0001d670
        /*0fa0*/ 	.word	0x00000006
        /*0fa4*/ 	.word	0x0002a880
        /*0fa8*/ 	.short	0x010a
        /*0faa*/ 	.byte	0x3f
	.zero		1


	//   ....[84]....
        /*0fac*/ 	.word	0x0001d6c0
        /*0fb0*/ 	.word	0x00000006
        /*0fb4*/ 	.word	0x0002a840
        /*0fb8*/ 	.short	0x010a
        /*0fba*/ 	.byte	0x3f
	.zero		1


	//   ....[85]....
        /*0fbc*/ 	.word	0x0001d710
        /*0fc0*/ 	.word	0x0000000c
        /*0fc4*/ 	.word	0x0002a870
        /*0fc8*/ 	.short	0x010a
        /*0fca*/ 	.byte	0x3f
	.zero		1


	//   ....[86]....
        /*0fcc*/ 	.word	0x0001d760
        /*0fd0*/ 	.word	0x0000000c
        /*0fd4*/ 	.word	0x0002a860
        /*0fd8*/ 	.short	0x010a
        /*0fda*/ 	.byte	0x3f
	.zero		1


	//   ....[87]....
        /*0fdc*/ 	.word	0x0001d7b0
        /*0fe0*/ 	.word	0x00000002
        /*0fe4*/ 	.word	0x0002a870
        /*0fe8*/ 	.short	0x010a
        /*0fea*/ 	.byte	0x3f
	.zero		1


	//   ....[88]....
        /*0fec*/ 	.word	0x0001d800
        /*0ff0*/ 	.word	0x00000002
        /*0ff4*/ 	.word	0x0002a860
        /*0ff8*/ 	.short	0x010a
        /*0ffa*/ 	.byte	0x3f
	.zero		1


	//   ....[89]....
        /*0ffc*/ 	.word	0x0001d850
        /*1000*/ 	.word	0x00000000
        /*1004*/ 	.word	0x0002a820
        /*1008*/ 	.short	0x010a
        /*100a*/ 	.byte	0x3f
	.zero		1


	//   ....[90]....
        /*100c*/ 	.word	0x0001d9f0
        /*1010*/ 	.word	0x00000006
        /*1014*/ 	.word	0x00000000
        /*1018*/ 	.short	0x010a
        /*101a*/ 	.byte	0x3f
	.zero		1


	//   ....[91]....
        /*101c*/ 	.word	0x0001da40
        /*1020*/ 	.word	0x00000007
        /*1024*/ 	.word	0x00000000
        /*1028*/ 	.short	0x010a
        /*102a*/ 	.byte	0x3f
	.zero		1


	//   ....[92]....
        /*102c*/ 	.word	0x0001da90
        /*1030*/ 	.word	0x00000004
        /*1034*/ 	.word	0x0002a860
        /*1038*/ 	.short	0x010a
        /*103a*/ 	.byte	0x3f
	.zero		1


	//   ....[93]....
        /*103c*/ 	.word	0x0001dae0
        /*1040*/ 	.word	0x00000003
        /*1044*/ 	.word	0x0002a860
        /*1048*/ 	.short	0x010a
        /*104a*/ 	.byte	0x3f
	.zero		1


	//   ....[94]....
        /*104c*/ 	.word	0x0001db30
        /*1050*/ 	.word	0x00000004
        /*1054*/ 	.word	0x0002a880
        /*1058*/ 	.short	0x010a
        /*105a*/ 	.byte	0x3f
	.zero		1


	//----- nvinfo : EIATTR_NUM_MBARRIERS
	.align		4
.L_727:
        /*105c*/ 	.byte	0x03, 0x38
        /*105e*/ 	.short	0x0016


	//----- nvinfo : EIATTR_EXIT_INSTR_OFFSETS
	.align		4
        /*1060*/ 	.byte	0x04, 0x1c
        /*1062*/ 	.short	(.L_729 - .L_728)


	//   ....[0]....
.L_728:
        /*1064*/ 	.word	0x00000a80


	//   ....[1]....
        /*1068*/ 	.word	0x00015bf0


	//   ....[2]....
        /*106c*/ 	.word	0x0001cb60


	//----- nvinfo : EIATTR_MAX_THREADS
	.align		4
.L_729:
        /*1070*/ 	.byte	0x04, 0x05
        /*1072*/ 	.short	(.L_731 - .L_730)
.L_730:
        /*1074*/ 	.word	0x00000180
        /*1078*/ 	.word	0x00000001
        /*107c*/ 	.word	0x00000001


	//----- nvinfo : EIATTR_CRS_STACK_SIZE
	.align		4
.L_731:
        /*1080*/ 	.byte	0x04, 0x1e
        /*1082*/ 	.short	(.L_733 - .L_732)
.L_732:
        /*1084*/ 	.word	0x00000000


	//----- nvinfo : EIATTR_CBANK_PARAM_SIZE
	.align		4
.L_733:
        /*1088*/ 	.byte	0x03, 0x19
        /*108a*/ 	.short	0x0af0


	//----- nvinfo : EIATTR_PARAM_CBANK
	.align		4
        /*108c*/ 	.byte	0x04, 0x0a
        /*108e*/ 	.short	(.L_735 - .L_734)
	.align		4
.L_734:
        /*1090*/ 	.word	index@(.nv.constant0._ZN7cutlass13device_kernelIN5flash11enable_sm90INS1_16FlashAttnFwdSm90INS1_25CollectiveMainloopFwdSm90ILi2EN4cute5tupleIJNS5_1CILi1EEES8_S8_EEENS6_IJNS7_ILi128EEESA_NS7_ILi192EEEEEELi192ENS_12float_e4m3_tEfNS_4arch4Sm90ELb0ELb1ELb1ELb1ELb0ELb0ELb0ELb1ELb1ELb1ELb1ELb0EEENS1_21CollectiveEpilogueFwdINS6_IJSA_SB_SA_EEES9_NS_10bfloat16_tESF_Li256ELb1ELb1ELb1ELb1EEENS1_36VarlenDynamicPersistentTileSchedulerILi128ELi128ELi256ELi128ELb1ELb1ELb1ELb1ELb0ELb1EEEEEEEEEvNT_6ParamsE)
        /*1094*/ 	.short	0x0210
        /*1096*/ 	.short	0x0af0


	//----- nvinfo : EIATTR_SW_WAR
	.align		4
.L_735:
        /*1098*/ 	.byte	0x04, 0x36
        /*109a*/ 	.short	(.L_737 - .L_736)
.L_736:
        /*109c*/ 	.word	0x00000008
.L_737:


//--------------------- .nv.info._ZN7cutlass13device_kernelIN5flash11enable_sm90INS1_16FlashAttnFwdSm90INS1_25CollectiveMainloopFwdSm90ILi2EN4cute5tupleIJNS5_1CILi1EEES8_S8_EEENS6_IJNS7_ILi128EEESA_NS7_ILi192EEEEEELi192ENS_12float_e4m3_tEfNS_4arch4Sm90ELb0ELb1ELb1ELb1ELb0ELb1ELb0ELb1ELb1ELb1ELb1ELb0EEENS1_21CollectiveEpilogueFwdINS6_IJSA_SB_SA_EEES9_NS_10bfloat16_tESF_Li256ELb1ELb1ELb1ELb1EEENS1_36VarlenDynamicPersistentTileSchedulerILi128ELi128ELi256ELi128ELb1ELb1ELb1ELb1ELb0ELb1EEEEEEEEEvNT_6ParamsE --------------------------
	.section	.nv.info._ZN7cutlass13device_kernelIN5flash11enable_sm90INS1_16FlashAttnFwdSm90INS1_25CollectiveMainloopFwdSm90ILi2EN4cute5tupleIJNS5_1CILi1EEES8_S8_EEENS6_IJNS7_ILi128EEESA_NS7_ILi192EEEEEELi192ENS_12float_e4m3_tEfNS_4arch4Sm90ELb0ELb1ELb1ELb1ELb0ELb1ELb0ELb1ELb1ELb1ELb1ELb0EEENS1_21CollectiveEpilogueFwdINS6_IJSA_SB_SA_EEES9_NS_10bfloat16_tESF_Li256ELb1ELb1ELb1ELb1EEENS1_36VarlenDynamicPersistentTileSchedulerILi128ELi128ELi256ELi128ELb1ELb1ELb1ELb1ELb0ELb1EEEEEEEEEvNT_6ParamsE,"",@"SHT_CUDA_INFO"
	.sectionflags	@""
	.align	4


	//----- nvinfo : EIATTR_CUDA_API_VERSION
	.align		4
        /*0000*/ 	.byte	0x04, 0x37
        /*0002*/ 	.short	(.L_739 - .L_738)
.L_738:
        /*0004*/ 	.word	0x00000082


	//----- nvinfo : EIATTR_KPARAM_INFO
	.align		4
.L_739:
        /*0008*/ 	.byte	0x04, 0x17
        /*000a*/ 	.short	(.L_741 - .L_740)
.L_740:
        /*000c*/ 	.word	0x00000000
        /*0010*/ 	.short	0x0000
        /*0012*/ 	.short	0x0070
        /*0014*/ 	.byte	0x00, 0xf0, 0x01, 0x2a


	//----- nvinfo : EIATTR_SPARSE_MMA_MASK
	.align		4
.L_741:
        /*0018*/ 	.byte	0x03, 0x50
        /*001a*/ 	.short	0x0000


	//----- nvinfo : EIATTR_MAXREG_COUNT
	.align		4
        /*001c*/ 	.byte	0x03, 0x1b
        /*001e*/ 	.short	0x00a8


	//----- nvinfo : EIATTR_NUM_BARRIERS
	.align		4
        /*0020*/ 	.byte	0x02, 0x4c
        /*0022*/ 	.byte	0x10
	.zero		1


	//----- nvinfo : EIATTR_EXTERNS
	.align		4
        /*0024*/ 	.byte	0x04, 0x0f
        /*0026*/ 	.short	(.L_743 - .L_742)


	//   ....[0]....
	.align		4
.L_742:
        /*0028*/ 	.word	index@(__assertfail)


	//----- nvinfo : EIATTR_ANNOTATIONS
	.align		4
.L_743:
        /*002c*/ 	.byte	0x04, 0x55
        /*002e*/ 	.short	(.L_745 - .L_744)


	//   ....[0]....
.L_744:
        /* <DEDUP_REMOVED lines=83> */


	//----- nvinfo : EIATTR_MERCURY_ISA_VERSION
	.align		4
.L_745:
        /*0548*/ 	.byte	0x03, 0x5f
        /*054a*/ 	.short	0x0101


	//----- nvinfo : EIATTR_UNUSED_LOAD_BYTE_OFFSET
	.align		4
        /*054c*/ 	.byte	0x04, 0x44
        /*054e*/ 	.short	(.L_747 - .L_746)


	//   ....[0]....
.L_746:
        /*0550*/ 	.word	0x00000ad0
        /*0554*/ 	.word	0x0000fff0


	//   ....[1]....
        /*0558*/ 	.word	0x00020700
        /*055c*/ 	.word	0x0000fff0


	//----- nvinfo : EIATTR_INT_WARP_WIDE_INSTR_OFFSETS
	.align		4
.L_747:
        /*0560*/ 	.byte	0x04, 0x31
        /*0562*/ 	.short	(.L_749 - .L_748)


	//   ....[0]....
.L_748:
        /*0564*/ 	.word	0x00000190


	//   ....[1]....
        /*0568*/ 	.word	0x000001d0


	//   ....[2]....
        /*056c*/ 	.word	0x00000240


	//   ....[3]....
        /*0570*/ 	.word	0x00029c10


	//   ....[4]....
        /*0574*/ 	.word	0x00029c70


	//   ....[5]....
        /*0578*/ 	.word	0x0002cad0


	//   ....[6]....
        /*057c*/ 	.word	0x0002cb30


	//----- nvinfo : EIATTR_COOP_GROUP_MASK_REGIDS
	.align		4
.L_749:
        /*0580*/ 	.byte	0x04, 0x29
        /*0582*/ 	.short	(.L_751 - .L_750)


	//   ....[0]....
.L_750:
        /*0584*/ 	.word	0xffffffff


	//   ....[1]....
        /*0588*/ 	.word	0xffffffff


	//   ....[2]....
        /*058c*/ 	.word	0xffffffff


	//   ....[3]....
        /*0590*/ 	.word	0xffffffff


	//   ....[4]....
        /*0594*/ 	.word	0xffffffff


	//   ....[5]....
        /*0598*/ 	.word	0xffffffff


	//   ....[6]....
        /*059c*/ 	.word	0xffffffff


	//   ....[7]....
        /*05a0*/ 	.word	0xffffffff


	//   ....[8]....
        /*05a4*/ 	.word	0xffffffff


	//   ....[9]....
        /*05a8*/ 	.word	0xffffffff


	//   ....[10]....
        /*05ac*/ 	.word	0xffffffff


	//   ....[11]....
        /*05b0*/ 	.word	0xffffffff


	//   ....[12]....
        /*05b4*/ 	.word	0xffffffff


	//   ....[13]....
        /*05b8*/ 	.word	0xffffffff


	//   ....[14]....
        /*05bc*/ 	.word	0xffffffff


	//   ....[15]....
        /*05c0*/ 	.word	0xffffffff


	//   ....[16]....
        /*05c4*/ 	.word	0xffffffff


	//   ....[17]....
        /*05c8*/ 	.word	0xffffffff


	//   ....[18]....
        /*05cc*/ 	.word	0xffffffff


	//   ....[19]....
        /*05d0*/ 	.word	0xffffffff


	//   ....[20]....
        /*05d4*/ 	.word	0xffffffff


	//   ....[21]....
        /*05d8*/ 	.word	0xffffffff


	//   ....[22]....
        /*05dc*/ 	.word	0xffffffff


	//   ....[23]....
        /*05e0*/ 	.word	0xffffffff


	//   ....[24]....
        /*05e4*/ 	.word	0xffffffff


	//   ....[25]....
        /*05e8*/ 	.word	0xffffffff


	//   ....[26]....
        /*05ec*/ 	.word	0xffffffff


	//   ....[27]....
        /*05f0*/ 	.word	0xffffffff


	//   ....[28]....
        /*05f4*/ 	.word	0xffffffff


	//   ....[29]....
        /*05f8*/ 	.word	0xffffffff


	//   ....[30]....
        /*05fc*/ 	.word	0xffffffff


	//   ....[31]....
        /*0600*/ 	.word	0xffffffff


	//   ....[32]....
        /*0604*/ 	.word	0xffffffff


	//   ....[33]....
        /*0608*/ 	.word	0xffffffff


	//   ....[34]....
        /*060c*/ 	.word	0xffffffff


	//   ....[35]....
        /*0610*/ 	.word	0xffffffff


	//   ....[36]....
        /*0614*/ 	.word	0xffffffff


	//   ....[37]....
        /*0618*/ 	.word	0xffffffff


	//   ....[38]....
        /*061c*/ 	.word	0xffffffff


	//   ....[39]....
        /*0620*/ 	.word	0xffffffff


	//   ....[40]....
        /*0624*/ 	.word	0xffffffff


	//   ....[41]....
        /*0628*/ 	.word	0xffffffff


	//   ....[42]....
        /*062c*/ 	.word	0xffffffff


	//   ....[43]....
        /*0630*/ 	.word	0xffffffff


	//   ....[44]....
        /*0634*/ 	.word	0xffffffff


	//   ....[45]....
        /*0638*/ 	.word	0xffffffff


	//   ....[46]....
        /*063c*/ 	.word	0xffffffff


	//   ....[47]....
        /*0640*/ 	.word	0xffffffff


	//   ....[48]....
        /*0644*/ 	.word	0xffffffff


	//   ....[49]....
        /*0648*/ 	.word	0xffffffff


	//   ....[50]....
        /*064c*/ 	.word	0xffffffff


	//   ....[51]....
        /*0650*/ 	.word	0xffffffff


	//   ....[52]....
        /*0654*/ 	.word	0xffffffff


	//   ....[53]....
        /*0658*/ 	.word	0xffffffff


	//   ....[54]....
        /*065c*/ 	.word	0xffffffff


	//   ....[55]....
        /*0660*/ 	.word	0xffffffff


	//   ....[56]....
        /*0664*/ 	.word	0xffffffff


	//   ....[57]....
        /*0668*/ 	.word	0xffffffff


	//   ....[58]....
        /*066c*/ 	.word	0xffffffff


	//   ....[59]....
        /*0670*/ 	.word	0xffffffff


	//   ....[60]....
        /*0674*/ 	.word	0xffffffff


	//   ....[61]....
        /*0678*/ 	.word	0xffffffff


	//   ....[62]....
        /*067c*/ 	.word	0xffffffff


	//   ....[63]....
        /*0680*/ 	.word	0xffffffff


	//   ....[64]....
        /*0684*/ 	.word	0xffffffff


	//   ....[65]....
        /*0688*/ 	.word	0xffffffff


	//   ....[66]....
        /*068c*/ 	.word	0xffffffff


	//   ....[67]....
        /*0690*/ 	.word	0xffffffff


	//   ....[68]....
        /*0694*/ 	.word	0xffffffff


	//   ....[69]....
        /*0698*/ 	.word	0xffffffff


	//   ....[70]....
        /*069c*/ 	.word	0xffffffff


	//   ....[71]....
        /*06a0*/ 	.word	0xffffffff


	//   ....[72]....
        /*06a4*/ 	.word	0xffffffff


	//   ....[73]....
        /*06a8*/ 	.word	0xffffffff


	//   ....[74]....
        /*06ac*/ 	.word	0xffffffff


	//   ....[75]....
        /*06b0*/ 	.word	0xffffffff


	//   ....[76]....
        /*06b4*/ 	.word	0xffffffff


	//   ....[77]....
        /*06b8*/ 	.word	0xffffffff


	//   ....[78]....
        /*06bc*/ 	.word	0xffffffff


	//   ....[79]....
        /*06c0*/ 	.word	0xffffffff


	//   ....[80]....
        /*06c4*/ 	.word	0xffffffff


	//   ....[81]....
        /*06c8*/ 	.word	0xffffffff


	//   ....[82]....
        /*06cc*/ 	.word	0xffffffff


	//   ....[83]....
        /*06d0*/ 	.word	0xffffffff


	//   ....[84]....
        /*06d4*/ 	.word	0xffffffff


	//   ....[85]....
        /*06d8*/ 	.word	0xffffffff


	//   ....[86]....
        /*06dc*/ 	.word	0xffffffff


	//   ....[87]....
        /*06e0*/ 	.word	0xffffffff


	//   ....[88]....
        /*06e4*/ 	.word	0xffffffff


	//   ....[89]....
        /*06e8*/ 	.word	0xffffffff


	//   ....[90]....
        /*06ec*/ 	.word	0xffffffff


	//   ....[91]....
        /*06f0*/ 	.word	0xffffffff


	//   ....[92]....
        /*06f4*/ 	.word	0xffffffff


	//   ....[93]....
        /*06f8*/ 	.word	0xffffffff


	//   ....[94]....
        /*06fc*/ 	.word	0xffffffff


	//   ....[95]....
        /*0700*/ 	.word	0xffffffff


	//   ....[96]....
        /*0704*/ 	.word	0xffffffff


	//   ....[97]....
        /*0708*/ 	.word	0xffffffff


	//   ....[98]....
        /*070c*/ 	.word	0xffffffff


	//   ....[99]....
        /*0710*/ 	.word	0xffffffff


	//   ....[100]....
        /*0714*/ 	.word	0xffffffff


	//   ....[101]....
        /*0718*/ 	.word	0xffffffff


	//   ....[102]....
        /*071c*/ 	.word	0xffffffff


	//   ....[103]....
        /*0720*/ 	.word	0xffffffff


	//   ....[104]....
        /*0724*/ 	.word	0xffffffff


	//   ....[105]....
        /*0728*/ 	.word	0xffffffff


	//   ....[106]....
        /*072c*/ 	.word	0xffffffff


	//   ....[107]....
        /*0730*/ 	.word	0xffffffff


	//   ....[108]....
        /*0734*/ 	.word	0xffffffff


	//   ....[109]....
        /*0738*/ 	.word	0xffffffff


	//   ....[110]....
        /*073c*/ 	.word	0xffffffff


	//   ....[111]....
        /*0740*/ 	.word	0xffffffff


	//   ....[112]....
        /*0744*/ 	.word	0xffffffff


	//   ....[113]....
        /*0748*/ 	.word	0xffffffff


	//   ....[114]....
        /*074c*/ 	.word	0xffffffff


	//   ....[115]....
        /*0750*/ 	.word	0xffffffff


	//   ....[116]....
        /*0754*/ 	.word	0xffffffff


	//   ....[117]....
        /*0758*/ 	.word	0xffffffff


	//   ....[118]....
        /*075c*/ 	.word	0xffffffff


	//   ....[119]....
        /*0760*/ 	.word	0xffffffff


	//   ....[120]....
        /*0764*/ 	.word	0xffffffff


	//   ....[121]....
        /*0768*/ 	.word	0xffffffff


	//   ....[122]....
        /*076c*/ 	.word	0xffffffff


	//   ....[123]....
        /*0770*/ 	.word	0xffffffff


	//   ....[124]....
        /*0774*/ 	.word	0xffffffff


	//   ....[125]....
        /*0778*/ 	.word	0xffffffff


	//   ....[126]....
        /*077c*/ 	.word	0xffffffff


	//   ....[127]....
        /*0780*/ 	.word	0xffffffff


	//   ....[128]....
        /*0784*/ 	.word	0xffffffff


	//   ....[129]....
        /*0788*/ 	.word	0xffffffff


	//   ....[130]....
        /*078c*/ 	.word	0xffffffff


	//   ....[131]....
        /*0790*/ 	.word	0xffffffff


	//   ....[132]....
        /*0794*/ 	.word	0xffffffff


	//   ....[133]....
        /*0798*/ 	.word	0xffffffff


	//   ....[134]....
        /*079c*/ 	.word	0xffffffff


	//   ....[135]....
        /*07a0*/ 	.word	0xffffffff


	//   ....[136]....
        /*07a4*/ 	.word	0xffffffff


	//   ....[137]....
        /*07a8*/ 	.word	0xffffffff


	//   ....[138]....
        /*07ac*/ 	.word	0xffffffff


	//   ....[139]....
        /*07b0*/ 	.word	0xffffffff


	//   ....[140]....
        /*07b4*/ 	.word	0xffffffff


	//   ....[141]....
        /*07b8*/ 	.word	0xffffffff


	//   ....[142]....
        /*07bc*/ 	.word	0xffffffff


	//   ....[143]....
        /*07c0*/ 	.word	0xffffffff


	//   ....[144]....
        /*07c4*/ 	.word	0xffffffff


	//   ....[145]....
        /*07c8*/ 	.word	0xffffffff


	//   ....[146]....
        /*07cc*/ 	.word	0xffffffff


	//   ....[147]....
        /*07d0*/ 	.word	0xffffffff


	//   ....[148]....
        /*07d4*/ 	.word	0xffffffff


	//   ....[149]....
        /*07d8*/ 	.word	0xffffffff


	//   ....[150]....
        /*07dc*/ 	.word	0xffffffff


	//   ....[151]....
        /*07e0*/ 	.word	0xffffffff


	//   ....[152]....
        /*07e4*/ 	.word	0xffffffff


	//   ....[153]....
        /*07e8*/ 	.word	0xffffffff


	//   ....[154]....
        /*07ec*/ 	.word	0xffffffff


	//   ....[155]....
        /*07f0*/ 	.word	0xffffffff


	//   ....[156]....
        /*07f4*/ 	.word	0xffffffff


	//   ....[157]....
        /*07f8*/ 	.word	0xffffffff


	//   ....[158]....
        /*07fc*/ 	.word	0xffffffff


	//   ....[159]....
        /*0800*/ 	.word	0xffffffff


	//   ....[160]....
        /*0804*/ 	.word	0xffffffff


	//   ....[161]....
        /*0808*/ 	.word	0xffffffff


	//   ....[162]....
        /*080c*/ 	.word	0xffffffff


	//   ....[163]....
        /*0810*/ 	.word	0xffffffff


	//   ....[164]....
        /*0814*/ 	.word	0xffffffff


	//   ....[165]....
        /*0818*/ 	.word	0xffffffff


	//   ....[166]....
        /*081c*/ 	.word	0xffffffff


	//   ....[167]....
        /*0820*/ 	.word	0xffffffff


	//   ....[168]....
        /*0824*/ 	.word	0xffffffff


	//   ....[169]....
        /*0828*/ 	.word	0xffffffff


	//   ....[170]....
        /*082c*/ 	.word	0xffffffff


	//   ....[171]....
        /*0830*/ 	.word	0xffffffff


	//   ....[172]....
        /*0834*/ 	.word	0xffffffff


	//   ....[173]....
        /*0838*/ 	.word	0xffffffff


	//   ....[174]....
        /*083c*/ 	.word	0xffffffff


	//   ....[175]....
        /*0840*/ 	.word	0xffffffff


	//   ....[176]....
        /*0844*/ 	.word	0xffffffff


	//   ....[177]....
        /*0848*/ 	.word	0xffffffff


	//   ....[178]....
        /*084c*/ 	.word	0xffffffff


	//   ....[179]....
        /*0850*/ 	.word	0xffffffff


	//   ....[180]....
        /*0854*/ 	.word	0xffffffff


	//   ....[181]....
        /*0858*/ 	.word	0xffffffff


	//   ....[182]....
        /*085c*/ 	.word	0xffffffff


	//   ....[183]....
        /*0860*/ 	.word	0xffffffff


	//   ....[184]....
        /*0864*/ 	.word	0xffffffff


	//   ....[185]....
        /*0868*/ 	.word	0xffffffff


	//   ....[186]....
        /*086c*/ 	.word	0xffffffff


	//   ....[187]....
        /*0870*/ 	.word	0xffffffff


	//   ....[188]....
        /*0874*/ 	.word	0xffffffff


	//   ....[189]....
        /*0878*/ 	.word	0xffffffff


	//   ....[190]....
        /*087c*/ 	.word	0xffffffff


	//   ....[191]....
        /*0880*/ 	.word	0xffffffff


	//   ....[192]....
        /*0884*/ 	.word	0xffffffff


	//   ....[193]....
        /*0888*/ 	.word	0xffffffff


	//   ....[194]....
        /*088c*/ 	.word	0xffffffff


	//   ....[195]....
        /*0890*/ 	.word	0xffffffff


	//   ....[196]....
        /*0894*/ 	.word	0xffffffff


	//   ....[197]....
        /*0898*/ 	.word	0xffffffff


	//   ....[198]....
        /*089c*/ 	.word	0xffffffff


	//   ....[199]....
        /*08a0*/ 	.word	0xffffffff


	//   ....[200]....
        /*08a4*/ 	.word	0xffffffff


	//   ....[201]....
        /*08a8*/ 	.word	0xffffffff


	//   ....[202]....
        /*08ac*/ 	.word	0xffffffff


	//   ....[203]....
        /*08b0*/ 	.word	0xffffffff


	//   ....[204]....
        /*08b4*/ 	.word	0xffffffff


	//   ....[205]....
        /*08b8*/ 	.word	0xffffffff


	//   ....[206]....
        /*08bc*/ 	.word	0xffffffff


	//   ....[207]....
        /*08c0*/ 	.word	0xffffffff


	//   ....[208]....
        /*08c4*/ 	.word	0x0500000f


	//   ....[209]....
        /*08c8*/ 	.word	0x0500000f


	//   ....[210]....
        /*08cc*/ 	.word	0x0500000f


	//   ....[211]....
        /*08d0*/ 	.word	0x0500000f


	//   ....[212]....
        /*08d4*/ 	.word	0x0500000f


	//   ....[213]....
        /*08d8*/ 	.word	0x0500000f


	//   ....[214]....
        /*08dc*/ 	.word	0x0500000f


	//   ....[215]....
        /*08e0*/ 	.word	0x0500000f


	//   ....[216]....
        /*08e4*/ 	.word	0x0500000f


	//   ....[217]....
        /*08e8*/ 	.word	0x0500000f


	//   ....[218]....
        /*08ec*/ 	.word	0x0500000f


	//   ....[219]....
        /*08f0*/ 	.word	0x0500000f


	//   ....[220]....
        /*08f4*/ 	.word	0x0500000f


	//   ....[221]....
        /*08f8*/ 	.word	0x0500000f


	//   ....[222]....
        /*08fc*/ 	.word	0x0500000f


	//   ....[223]....
        /*0900*/ 	.word	0x0500000f


	//   ....[224]....
        /*0904*/ 	.word	0x0500000f


	//   ....[225]....
        /*0908*/ 	.word	0x0500000f


	//   ....[226]....
        /*090c*/ 	.word	0x0500000f


	//   ....[227]....
        /*0910*/ 	.word	0x0500000f


	//   ....[228]....
        /*0914*/ 	.word	0x0500000f


	//   ....[229]....
        /*0918*/ 	.word	0x0500000f


	//   ....[230]....
        /*091c*/ 	.word	0x0500000f


	//   ....[231]....
        /*0920*/ 	.word	0x0500000f


	//   ....[232]....
        /*0924*/ 	.word	0x0500000f


	//   ....[233]....
        /*0928*/ 	.word	0x0500000f


	//   ....[234]....
        /*092c*/ 	.word	0x0500000f


	//   ....[235]....
        /*0930*/ 	.word	0x0500000f


	//   ....[236]....
        /*0934*/ 	.word	0x0500000f


	//   ....[237]....
        /*0938*/ 	.word	0x0500000f


	//   ....[238]....
        /*093c*/ 	.word	0x0500000f


	//   ....[239]....
        /*0940*/ 	.word	0x0500000f


	//   ....[240]....
        /*0944*/ 	.word	0x0500000f


	//   ....[241]....
        /*0948*/ 	.word	0x0500000f


	//   ....[242]....
        /*094c*/ 	.word	0x0500000f


	//   ....[243]....
        /*0950*/ 	.word	0x0500000f


	//   ....[244]....
        /*0954*/ 	.word	0x0500000f


	//   ....[245]....
        /*0958*/ 	.word	0x0500000f


	//   ....[246]....
        /*095c*/ 	.word	0x0500000f


	//   ....[247]....
        /*0960*/ 	.word	0x0500000f


	//   ....[248]....
        /*0964*/ 	.word	0x0500000f


	//   ....[249]....
        /*0968*/ 	.word	0x0500000f


	//   ....[250]....
        /*096c*/ 	.word	0x0500000f


	//   ....[251]....
        /*0970*/ 	.word	0x0500000f


	//   ....[252]....
        /*0974*/ 	.word	0x0500000f


	//   ....[253]....
        /*0978*/ 	.word	0x0500000f


	//   ....[254]....
        /*097c*/ 	.word	0x0500000f


	//   ....[255]....
        /*0980*/ 	.word	0x0500000f


	//   ....[0]....
        /*0984*/ 	.word	0x0500000f


	//   ....[1]....
        /*0988*/ 	.word	0x0500000f


	//   ....[2]....
        /*098c*/ 	.word	0x0500000f


	//   ....[3]....
        /*0990*/ 	.word	0x0500000f


	//   ....[4]....
        /*0994*/ 	.word	0x0500000f


	//   ....[5]....
        /*0998*/ 	.word	0x0500000f


	//   ....[6]....
        /*099c*/ 	.word	0x0500000f


	//   ....[7]....
        /*09a0*/ 	.word	0x0500000f


	//   ....[8]....
        /*09a4*/ 	.word	0x0500000f


	//   ....[9]....
        /*09a8*/ 	.word	0x0500000f


	//   ....[10]....
        /*09ac*/ 	.word	0x0500000f


	//   ....[11]....
        /*09b0*/ 	.word	0x0500000f


	//   ....[12]....
        /*09b4*/ 	.word	0x0500000f


	//   ....[13]....
        /*09b8*/ 	.word	0x0500000f


	//   ....[14]....
        /*09bc*/ 	.word	0x0500000f


	//   ....[15]....
        /*09c0*/ 	.word	0x0500000f


	//   ....[16]....
        /*09c4*/ 	.word	0x0500000f


	//   ....[17]....
        /*09c8*/ 	.word	0x0500000f


	//   ....[18]....
        /*09cc*/ 	.word	0x0500000f


	//   ....[19]....
        /*09d0*/ 	.word	0x0500000f


	//   ....[20]....
        /*09d4*/ 	.word	0x0500000f


	//   ....[21]....
        /*09d8*/ 	.word	0x0500000f


	//   ....[22]....
        /*09dc*/ 	.word	0x0500000f


	//   ....[23]....
        /*09e0*/ 	.word	0x0500000f


	//   ....[24]....
        /*09e4*/ 	.word	0x0500000f


	//   ....[25]....
        /*09e8*/ 	.word	0x0500000f


	//   ....[26]....
        /*09ec*/ 	.word	0x0500000f


	//   ....[27]....
        /*09f0*/ 	.word	0x0500000f


	//   ....[28]....
        /*09f4*/ 	.word	0x0500000f


	//   ....[29]....
        /*09f8*/ 	.word	0x0500000f


	//   ....[30]....
        /*09fc*/ 	.word	0x0500000f


	//   ....[31]....
        /*0a00*/ 	.word	0x0500000f


	//   ....[32]....
        /*0a04*/ 	.word	0x0500000f


	//   ....[33]....
        /*0a08*/ 	.word	0x0500000f


	//   ....[34]....
        /*0a0c*/ 	.word	0x0500000f


	//   ....[35]....
        /*0a10*/ 	.word	0x0500000f


	//   ....[36]....
        /*0a14*/ 	.word	0x0500000f


	//   ....[37]....
        /*0a18*/ 	.word	0x0500000f


	//   ....[38]....
        /*0a1c*/ 	.word	0x0500000f


	//   ....[39]....
        /*0a20*/ 	.word	0x0500000f


	//   ....[40]....
        /*0a24*/ 	.word	0x0500000f


	//   ....[41]....
        /*0a28*/ 	.word	0x0500000f


	//   ....[42]....
        /*0a2c*/ 	.word	0x0500000f


	//   ....[43]....
        /*0a30*/ 	.word	0x0500000f


	//   ....[44]....
        /*0a34*/ 	.word	0x0500000f


	//   ....[45]....
        /*0a38*/ 	.word	0x0500000f


	//   ....[46]....
        /*0a3c*/ 	.word	0x0500000f


	//   ....[47]....
        /*0a40*/ 	.word	0x0500000f


	//   ....[48]....
        /*0a44*/ 	.word	0x0500000f


	//   ....[49]....
        /*0a48*/ 	.word	0x0500000f


	//   ....[50]....
        /*0a4c*/ 	.word	0x0500000f


	//   ....[51]....
        /*0a50*/ 	.word	0x0500000f


	//   ....[52]....
        /*0a54*/ 	.word	0x0500000f


	//   ....[53]....
        /*0a58*/ 	.word	0x0500000f


	//   ....[54]....
        /*0a5c*/ 	.word	0x0500000f


	//   ....[55]....
        /*0a60*/ 	.word	0x0500000f


	//   ....[56]....
        /*0a64*/ 	.word	0x0500000f


	//   ....[57]....
        /*0a68*/ 	.word	0x0500000f


	//   ....[58]....
        /*0a6c*/ 	.word	0x0500000f


	//   ....[59]....
        /*0a70*/ 	.word	0x0500000f


	//   ....[60]....
        /*0a74*/ 	.word	0x0500000f


	//   ....[61]....
        /*0a78*/ 	.word	0x0500000f


	//   ....[62]....
        /*0a7c*/ 	.word	0x0500000f


	//   ....[63]....
        /*0a80*/ 	.word	0x0500000f


	//   ....[64]....
        /*0a84*/ 	.word	0x0500000f


	//   ....[65]....
        /*0a88*/ 	.word	0x0500000f


	//   ....[66]....
        /*0a8c*/ 	.word	0x0500000f


	//   ....[67]....
        /*0a90*/ 	.word	0x0500000f


	//   ....[68]....
        /*0a94*/ 	.word	0x0500000f


	//   ....[69]....
        /*0a98*/ 	.word	0x0500000f


	//   ....[70]....
        /*0a9c*/ 	.word	0x0500000f


	//   ....[71]....
        /*0aa0*/ 	.word	0x0500000f


	//   ....[72]....
        /*0aa4*/ 	.word	0x0500000f


	//   ....[73]....
        /*0aa8*/ 	.word	0x0500000f


	//   ....[74]....
        /*0aac*/ 	.word	0x0500000f


	//   ....[75]....
        /*0ab0*/ 	.word	0x0500000f


	//   ....[76]....
        /*0ab4*/ 	.word	0x0500000f


	//   ....[77]....
        /*0ab8*/ 	.word	0x0500000f


	//   ....[78]....
        /*0abc*/ 	.word	0x0500000f


	//   ....[79]....
        /*0ac0*/ 	.word	0x0500000f


	//   ....[80]....
        /*0ac4*/ 	.word	0x0500000f


	//   ....[81]....
        /*0ac8*/ 	.word	0x0500000f


	//   ....[82]....
        /*0acc*/ 	.word	0x0500000f


	//   ....[83]....
        /*0ad0*/ 	.word	0x0500000f


	//   ....[84]....
        /*0ad4*/ 	.word	0x0500000f


	//   ....[85]....
        /*0ad8*/ 	.word	0x0500000f


	//   ....[86]....
        /*0adc*/ 	.word	0x0500000f


	//   ....[87]....
        /*0ae0*/ 	.word	0x0500000f


	//   ....[88]....
        /*0ae4*/ 	.word	0x0500000f


	//   ....[89]....
        /*0ae8*/ 	.word	0x0500000f


	//   ....[90]....
        /*0aec*/ 	.word	0x0500000f


	//   ....[91]....
        /*0af0*/ 	.word	0x0500000f


	//   ....[92]....
        /*0af4*/ 	.word	0x0500000f


	//   ....[93]....
        /*0af8*/ 	.word	0x0500000f


	//   ....[94]....
        /*0afc*/ 	.word	0x0500000f


	//   ....[95]....
        /*0b00*/ 	.word	0x0500000f


	//   ....[96]....
        /*0b04*/ 	.word	0x0500000f


	//   ....[97]....
        /*0b08*/ 	.word	0x0500000f


	//   ....[98]....
        /*0b0c*/ 	.word	0x0500000f


	//   ....[99]....
        /*0b10*/ 	.word	0x0500000f


	//   ....[100]....
        /*0b14*/ 	.word	0x0500000f


	//   ....[101]....
        /*0b18*/ 	.word	0x0500000f


	//   ....[102]....
        /*0b1c*/ 	.word	0x0500000f


	//   ....[103]....
        /*0b20*/ 	.word	0x0500000f


	//   ....[104]....
        /*0b24*/ 	.word	0x0500000f


	//   ....[105]....
        /*0b28*/ 	.word	0x0500000f


	//----- nvinfo : EIATTR_COOP_GROUP_INSTR_OFFSETS
	.align		4
.L_751:
        /*0b2c*/ 	.byte	0x04, 0x28
        /*0b2e*/ 	.short	(.L_753 - .L_752)


	//   ....[0]....
.L_752:
        /*0b30*/ 	.word	0x00000070


	//   ....[1]....
        /*0b34*/ 	.word	0x000001a0


	//   ....[2]....
        /*0b38*/ 	.word	0x000001f0


	//   ....[3]....
        /*0b3c*/ 	.word	0x00000420


	//   ....[4]....
        /*0b40*/ 	.word	0x00000580


	//   ....[5]....
        /*0b44*/ 	.word	0x000006a0


	//   ....[6]....
        /*0b48*/ 	.word	0x00000800


	//   ....[7]....
        /*0b4c*/ 	.word	0x0000a580


	//   ....[8]....
        /*0b50*/ 	.word	0x0000ae70


	//   ....[9]....
        /*0b54*/ 	.word	0x0000ae80


	//   ....[10]....
        /*0b58*/ 	.word	0x0000ae90


	//   ....[11]....
        /*0b5c*/ 	.word	0x0000aea0


	//   ....[12]....
        /*0b60*/ 	.word	0x0000e4d0


	//   ....[13]....
        /*0b64*/ 	.word	0x0000e4e0


	//   ....[14]....
        /*0b68*/ 	.word	0x0000e4f0


	//   ....[15]....
        /*0b6c*/ 	.word	0x0000e500


	//   ....[16]....
        /*0b70*/ 	.word	0x00012130


	//   ....[17]....
        /*0b74*/ 	.word	0x00013240


	//   ....[18]....
        /*0b78*/ 	.word	0x00013b80


	//   ....[19]....
        /*0b7c*/ 	.word	0x00013f30


	//   ....[20]....
        /*0b80*/ 	.word	0x00014550


	//   ....[21]....
        /*0b84*/ 	.word	0x000145b0


	//   ....[22]....
        /*0b88*/ 	.word	0x000168d0


	//   ....[23]....
        /*0b8c*/ 	.word	0x00016aa0


	//   ....[24]....
        /*0b90*/ 	.word	0x00017450


	//   ....[25]....
        /*0b94*/ 	.word	0x00017470


	//   ....[26]....
        /*0b98*/ 	.word	0x00018130


	//   ....[27]....
        /*0b9c*/ 	.word	0x00018150


	//   ....[28]....
        /*0ba0*/ 	.word	0x0001a860


	//   ....[29]....
        /*0ba4*/ 	.word	0x0001a890


	//   ....[30]....
        /*0ba8*/ 	.word	0x0001a8c0


	//   ....[31]....
        /*0bac*/ 	.word	0x0001a920


	//   ....[32]....
        /*0bb0*/ 	.word	0x0001cbd0


	//   ....[33]....
        /*0bb4*/ 	.word	0x0001d1a0


	//   ....[34]....
        /*0bb8*/ 	.word	0x0001db50


	//   ....[35]....
        /*0bbc*/ 	.word	0x0001db70


	//   ....[36]....
        /*0bc0*/ 	.word	0x0001e830


	//   ....[37]....
        /*0bc4*/ 	.word	0x0001e850


	//   ....[38]....
        /*0bc8*/ 	.word	0x0001fd10


	//   ....[39]....
        /*0bcc*/ 	.word	0x0001fd20


	//   ....[40]....
        /*0bd0*/ 	.word	0x0001fda0


	//   ....[41]....
        /*0bd4*/ 	.word	0x0001fdb0


	//   ....[42]....
        /*0bd8*/ 	.word	0x00020ce0


	//   ....[43]....
        /*0bdc*/ 	.word	0x00020da0


	//   ....[44]....
        /*0be0*/ 	.word	0x00020e20


	//   ....[45]....
        /*0be4*/ 	.word	0x00020ea0


	//   ....[46]....
        /*0be8*/ 	.word	0x00020f10


	//   ....[47]....
        /*0bec*/ 	.word	0x00020f40


	//   ....[48]....
        /*0bf0*/ 	.word	0x00020f70


	//   ....[49]....
        /*0bf4*/ 	.word	0x00020fa0


	//   ....[50]....
        /*0bf8*/ 	.word	0x00020fd0


	//   ....[51]....
        /*0bfc*/ 	.word	0x00021000


	//   ....[52]....
        /*0c00*/ 	.word	0x00021030


	//   ....[53]....
        /*0c04*/ 	.word	0x00021060


	//   ....[54]....
        /*0c08*/ 	.word	0x00021090


	//   ....[55]....
        /*0c0c*/ 	.word	0x000210c0


	//   ....[56]....
        /*0c10*/ 	.word	0x000210f0


	//   ....[57]....
        /*0c14*/ 	.word	0x00021120


	//   ....[58]....
        /*0c18*/ 	.word	0x00021150


	//   ....[59]....
        /*0c1c*/ 	.word	0x00021180


	//   ....[60]....
        /*0c20*/ 	.word	0x000211b0


	//   ....[61]....
        /*0c24*/ 	.word	0x000211e0


	//   ....[62]....
        /*0c28*/ 	.word	0x00021210


	//   ....[63]....
        /*0c2c*/ 	.word	0x00021240


	//   ....[64]....
        /*0c30*/ 	.word	0x00021270


	//   ....[65]....
        /*0c34*/ 	.word	0x000212a0


	//   ....[66]....
        /*0c38*/ 	.word	0x000212d0


	//   ....[67]....
        /*0c3c*/ 	.word	0x00021300


	//   ....[68]....
        /*0c40*/ 	.word	0x00021330


	//   ....[69]....
        /*0c44*/ 	.word	0x00021360


	//   ....[70]....
        /*0c48*/ 	.word	0x00021390


	//   ....[71]....
        /*0c4c*/ 	.word	0x000213c0


	//   ....[72]....
        /*0c50*/ 	.word	0x000213f0


	//   ....[73]....
        /*0c54*/ 	.word	0x00021420


	//   ....[74]....
        /*0c58*/ 	.word	0x00021450


	//   ....[75]....
        /*0c5c*/ 	.word	0x00021480


	//   ....[76]....
        /*0c60*/ 	.word	0x000214b0


	//   ....[77]....
        /*0c64*/ 	.word	0x000214d0


	//   ....[78]....
        /*0c68*/ 	.word	0x000214f0


	//   ....[79]....
        /*0c6c*/ 	.word	0x00021520


	//   ....[80]....
        /*0c70*/ 	.word	0x00021550


	//   ....[81]....
        /*0c74*/ 	.word	0x00021570


	//   ....[82]....
        /*0c78*/ 	.word	0x000215a0


	//   ....[83]....
        /*0c7c*/ 	.word	0x000215d0


	//   ....[84]....
        /*0c80*/ 	.word	0x00021600


	//   ....[85]....
        /*0c84*/ 	.word	0x00021630


	//   ....[86]....
        /*0c88*/ 	.word	0x00021660


	//   ....[87]....
        /*0c8c*/ 	.word	0x00021690


	//   ....[88]....
        /*0c90*/ 	.word	0x000216c0


	//   ....[89]....
        /*0c94*/ 	.word	0x000216f0


	//   ....[90]....
        /*0c98*/ 	.word	0x00021710


	//   ....[91]....
        /*0c9c*/ 	.word	0x00021720


	//   ....[92]....
        /*0ca0*/ 	.word	0x00021740


	//   ....[93]....
        /*0ca4*/ 	.word	0x00021760


	//   ....[94]....
        /*0ca8*/ 	.word	0x00021770


	//   ....[95]....
        /*0cac*/ 	.word	0x000217a0


	//   ....[96]....
        /*0cb0*/ 	.word	0x000217d0


	//   ....[97]....
        /*0cb4*/ 	.word	0x000217f0


	//   ....[98]....
        /*0cb8*/ 	.word	0x00021800


	//   ....[99]....
        /*0cbc*/ 	.word	0x00021830


	//   ....[100]....
        /*0cc0*/ 	.word	0x00021840


	//   ....[101]....
        /*0cc4*/ 	.word	0x00021870


	//   ....[102]....
        /*0cc8*/ 	.word	0x00021890


	//   ....[103]....
        /*0ccc*/ 	.word	0x000218c0


	//   ....[104]....
        /*0cd0*/ 	.word	0x000218f0


	//   ....[105]....
        /*0cd4*/ 	.word	0x00021920


	//   ....[106]....
        /*0cd8*/ 	.word	0x00021940


	//   ....[107]....
        /*0cdc*/ 	.word	0x00021950


	//   ....[108]....
        /*0ce0*/ 	.word	0x00021960


	//   ....[109]....
        /*0ce4*/ 	.word	0x00021970


	//   ....[110]....
        /*0ce8*/ 	.word	0x00021980


	//   ....[111]....
        /*0cec*/ 	.word	0x00021990


	//   ....[112]....
        /*0cf0*/ 	.word	0x000219b0


	//   ....[113]....
        /*0cf4*/ 	.word	0x000219e0


	//   ....[114]....
        /*0cf8*/ 	.word	0x00021a10


	//   ....[115]....
        /*0cfc*/ 	.word	0x00021a40


	//   ....[116]....
        /*0d00*/ 	.word	0x00021a70


	//   ....[117]....
        /*0d04*/ 	.word	0x00021aa0


	//   ....[118]....
        /*0d08*/ 	.word	0x00021ad0


	//   ....[119]....
        /*0d0c*/ 	.word	0x00021b00


	//   ....[120]....
        /*0d10*/ 	.word	0x00021b30


	//   ....[121]....
        /*0d14*/ 	.word	0x00021b60


	//   ....[122]....
        /*0d18*/ 	.word	0x00021b90


	//   ....[123]....
        /*0d1c*/ 	.word	0x00021bc0


	//   ....[124]....
        /*0d20*/ 	.word	0x00021bf0


	//   ....[125]....
        /*0d24*/ 	.word	0x00021c20


	//   ....[126]....
        /*0d28*/ 	.word	0x00021c40


	//   ....[127]....
        /*0d2c*/ 	.word	0x00021c50


	//   ....[128]....
        /*0d30*/ 	.word	0x00021c60


	//   ....[129]....
        /*0d34*/ 	.word	0x00021c80


	//   ....[130]....
        /*0d38*/ 	.word	0x00021ca0


	//   ....[131]....
        /*0d3c*/ 	.word	0x00021cc0


	//   ....[132]....
        /*0d40*/ 	.word	0x00021cf0


	//   ....[133]....
        /*0d44*/ 	.word	0x00021d20


	//   ....[134]....
        /*0d48*/ 	.word	0x00021d50


	//   ....[135]....
        /*0d4c*/ 	.word	0x00021d80


	//   ....[136]....
        /*0d50*/ 	.word	0x00021db0


	//   ....[137]....
        /*0d54*/ 	.word	0x00021de0


	//   ....[138]....
        /*0d58*/ 	.word	0x00022700


	//   ....[139]....
        /*0d5c*/ 	.word	0x00022720


	//   ....[140]....
        /*0d60*/ 	.word	0x00022730


	//   ....[141]....
        /*0d64*/ 	.word	0x00022740


	//   ....[142]....
        /*0d68*/ 	.word	0x00023020


	//   ....[143]....
        /*0d6c*/ 	.word	0x00023030


	//   ....[144]....
        /*0d70*/ 	.word	0x00023180


	//   ....[145]....
        /*0d74*/ 	.word	0x00023190


	//   ....[146]....
        /*0d78*/ 	.word	0x000232e0


	//   ....[147]....
        /*0d7c*/ 	.word	0x000232f0


	//   ....[148]....
        /*0d80*/ 	.word	0x00023440


	//   ....[149]....
        /*0d84*/ 	.word	0x00023450


	//   ....[150]....
        /*0d88*/ 	.word	0x00023840


	//   ....[151]....
        /*0d8c*/ 	.word	0x00023850


	//   ....[152]....
        /*0d90*/ 	.word	0x000244b0


	//   ....[153]....
        /*0d94*/ 	.word	0x000244c0


	//   ....[154]....
        /*0d98*/ 	.word	0x00025860


	//   ....[155]....
        /*0d9c*/ 	.word	0x00025870


	//   ....[156]....
        /*0da0*/ 	.word	0x000259d0


	//   ....[157]....
        /*0da4*/ 	.word	0x000259e0


	//   ....[158]....
        /*0da8*/ 	.word	0x00025b30


	//   ....[159]....
        /*0dac*/ 	.word	0x00025b40


	//   ....[160]....
        /*0db0*/ 	.word	0x00025c90


	//   ....[161]....
        /*0db4*/ 	.word	0x00025ca0


	//   ....[162]....
        /*0db8*/ 	.word	0x00025e50


	//   ....[163]....
        /*0dbc*/ 	.word	0x00026090


	//   ....[164]....
        /*0dc0*/ 	.word	0x000260c0


	//   ....[165]....
        /*0dc4*/ 	.word	0x000260f0


	//   ....[166]....
        /*0dc8*/ 	.word	0x00026120


	//   ....[167]....
        /*0dcc*/ 	.word	0x00026150


	//   ....[168]....
        /*0dd0*/ 	.word	0x00026180


	//   ....[169]....
        /*0dd4*/ 	.word	0x00026320


	//   ....[170]....
        /*0dd8*/ 	.word	0x00026350


	//   ....[171]....
        /*0ddc*/ 	.word	0x00026380


	//   ....[172]....
        /*0de0*/ 	.word	0x000263b0


	//   ....[173]....
        /*0de4*/ 	.word	0x000263e0


	//   ....[174]....
        /*0de8*/ 	.word	0x00026410


	//   ....[175]....
        /*0dec*/ 	.word	0x000264b0


	//   ....[176]....
        /*0df0*/ 	.word	0x000264e0


	//   ....[177]....
        /*0df4*/ 	.word	0x000264f0


	//   ....[178]....
        /*0df8*/ 	.word	0x00026520


	//   ....[179]....
        /*0dfc*/ 	.word	0x00028020


	//   ....[180]....
        /*0e00*/ 	.word	0x0002a3b0


	//   ....[181]....
        /*0e04*/ 	.word	0x0002b160


	//   ....[182]....
        /*0e08*/ 	.word	0x0002b180


	//   ....[183]....
        /*0e0c*/ 	.word	0x0002b1e0


	//   ....[184]....
        /*0e10*/ 	.word	0x0002b260


	//   ....[185]....
        /*0e14*/ 	.word	0x0002b2f0


	//   ....[186]....
        /*0e18*/ 	.word	0x0002b300


	//   ....[187]....
        /*0e1c*/ 	.word	0x0002b350


	//   ....[188]....
        /*0e20*/ 	.word	0x0002b390


	//   ....[189]....
        /*0e24*/ 	.word	0x0002d750


	//   ....[190]....
        /*0e28*/ 	.word	0x0002d790


	//   ....[191]....
        /*0e2c*/ 	.word	0x0002d7e0


	//   ....[192]....
        /*0e30*/ 	.word	0x0002d810


	//   ....[193]....
        /*0e34*/ 	.word	0x0002d840


	//   ....[194]....
        /*0e38*/ 	.word	0x0002d870


	//   ....[195]....
        /*0e3c*/ 	.word	0x0002d8a0


	//   ....[196]....
        /*0e40*/ 	.word	0x0002d8d0


	//   ....[197]....
        /*0e44*/ 	.word	0x0002daa0


	//   ....[198]....
        /*0e48*/ 	.word	0x0002dad0


	//   ....[199]....
        /*0e4c*/ 	.word	0x0002db00


	//   ....[200]....
        /*0e50*/ 	.word	0x0002db30


	//   ....[201]....
        /*0e54*/ 	.word	0x0002db60


	//   ....[202]....
        /*0e58*/ 	.word	0x0002db90


	//   ....[203]....
        /*0e5c*/ 	.word	0x0002dc70


	//   ....[204]....
        /*0e60*/ 	.word	0x0002dc90


	//   ....[205]....
        /*0e64*/ 	.word	0x0002dca0


	//   ....[206]....
        /*0e68*/ 	.word	0x0002dd20


	//   ....[207]....
        /*0e6c*/ 	.word	0x0002e870


	//   ....[208]....
        /*0e70*/ 	.word	0x0002ed10


	//   ....[209]....
        /*0e74*/ 	.word	0x0002edb0


	//   ....[210]....
        /*0e78*/ 	.word	0x0002ee40


	//   ....[211]....
        /*0e7c*/ 	.word	0x0002ee90


	//   ....[212]....
        /*0e80*/ 	.word	0x0002eee0


	//   ....[213]....
        /*0e84*/ 	.word	0x0002efb0


	//   ....[214]....
        /*0e88*/ 	.word	0x0002f040


	//   ....[215]....
        /*0e8c*/ 	.word	0x0002f090


	//   ....[216]....
        /*0e90*/ 	.word	0x0002f0e0


	//   ....[217]....
        /*0e94*/ 	.word	0x0002f550


	//   ....[218]....
        /*0e98*/ 	.word	0x0002f670


	//   ....[219]....
        /*0e9c*/ 	.word	0x0002f7a0


	//   ....[220]....
        /*0ea0*/ 	.word	0x0002f8c0


	//   ....[221]....
        /*0ea4*/ 	.word	0x0002f9f0


	//   ....[222]....
        /*0ea8*/ 	.word	0x0002fb10


	//   ....[223]....
        /*0eac*/ 	.word	0x0002fc30


	//   ....[224]....
        /*0eb0*/ 	.word	0x0002fc80


	//   ....[225]....
        /*0eb4*/ 	.word	0x0002fcf0


	//   ....[226]....
        /*0eb8*/ 	.word	0x0002fd80


	//   ....[227]....
        /*0ebc*/ 	.word	0x0002fde0


	//   ....[228]....
        /*0ec0*/ 	.word	0x0002fe40


	//   ....[229]....
        /*0ec4*/ 	.word	0x0002fec0


	//   ....[230]....
        /*0ec8*/ 	.word	0x0002ff30


	//   ....[231]....
        /*0ecc*/ 	.word	0x0002ff90


	//   ....[232]....
        /*0ed0*/ 	.word	0x0002ffe0


	//   ....[233]....
        /*0ed4*/ 	.word	0x00030060


	//   ....[234]....
        /*0ed8*/ 	.word	0x000300d0


	//   ....[235]....
        /*0edc*/ 	.word	0x00030130


	//   ....[236]....
        /*0ee0*/ 	.word	0x00030180


	//   ....[237]....
        /*0ee4*/ 	.word	0x00030200


	//   ....[238]....
        /*0ee8*/ 	.word	0x00030270


	//   ....[239]....
        /*0eec*/ 	.word	0x000302d0


	//   ....[240]....
        /*0ef0*/ 	.word	0x00030320


	//   ....[241]....
        /*0ef4*/ 	.word	0x000303d0


	//   ....[242]....
        /*0ef8*/ 	.word	0x00030420


	//   ....[243]....
        /*0efc*/ 	.word	0x00030480


	//   ....[244]....
        /*0f00*/ 	.word	0x000304d0


	//   ....[245]....
        /*0f04*/ 	.word	0x00030550


	//   ....[246]....
        /*0f08*/ 	.word	0x000305a0


	//   ....[247]....
        /*0f0c*/ 	.word	0x00030600


	//   ....[248]....
        /*0f10*/ 	.word	0x00030670


	//   ....[249]....
        /*0f14*/ 	.word	0x000306e0


	//   ....[250]....
        /*0f18*/ 	.word	0x00030740


	//   ....[251]....
        /*0f1c*/ 	.word	0x000307b0


	//   ....[252]....
        /*0f20*/ 	.word	0x00030810


	//   ....[253]....
        /*0f24*/ 	.word	0x00030870


	//   ....[254]....
        /*0f28*/ 	.word	0x000308e0


	//   ....[255]....
        /*0f2c*/ 	.word	0x00030940


	//   ....[0]....
        /*0f30*/ 	.word	0x000309b0


	//   ....[1]....
        /*0f34*/ 	.word	0x00030a30


	//   ....[2]....
        /*0f38*/ 	.word	0x00030aa0


	//   ....[3]....
        /*0f3c*/ 	.word	0x00030b00


	//   ....[4]....
        /*0f40*/ 	.word	0x00030b50


	//   ....[5]....
        /*0f44*/ 	.word	0x00030bb0


	//   ....[6]....
        /*0f48*/ 	.word	0x00030c40


	//   ....[7]....
        /*0f4c*/ 	.word	0x00030ca0


	//   ....[8]....
        /*0f50*/ 	.word	0x00030cf0


	//   ....[9]....
        /*0f54*/ 	.word	0x00030d90


	//   ....[10]....
        /*0f58*/ 	.word	0x00030de0


	//   ....[11]....
        /*0f5c*/ 	.word	0x00030e40


	//   ....[12]....
        /*0f60*/ 	.word	0x00030e90


	//   ....[13]....
        /*0f64*/ 	.word	0x00030f10


	//   ....[14]....
        /*0f68*/ 	.word	0x00030f60


	//   ....[15]....
        /*0f6c*/ 	.word	0x00030fc0


	//   ....[16]....
        /*0f70*/ 	.word	0x00031030


	//   ....[17]....
        /*0f74*/ 	.word	0x000310a0


	//   ....[18]....
        /*0f78*/ 	.word	0x00031100


	//   ....[19]....
        /*0f7c*/ 	.word	0x00031170


	//   ....[20]....
        /*0f80*/ 	.word	0x000311d0


	//   ....[21]....
        /*0f84*/ 	.word	0x00031240


	//   ....[22]....
        /*0f88*/ 	.word	0x00031290


	//   ....[23]....
        /*0f8c*/ 	.word	0x00031300


	//   ....[24]....
        /*0f90*/ 	.word	0x00031360


	//   ....[25]....
        /*0f94*/ 	.word	0x000313e0


	//   ....[26]....
        /*0f98*/ 	.word	0x00031430


	//   ....[27]....
        /*0f9c*/ 	.word	0x000314b0


	//   ....[28]....
        /*0fa0*/ 	.word	0x00031500


	//   ....[29]....
        /*0fa4*/ 	.word	0x00031580


	//   ....[30]....
        /*0fa8*/ 	.word	0x000315f0


	//   ....[31]....
        /*0fac*/ 	.word	0x00031650


	//   ....[32]....
        /*0fb0*/ 	.word	0x000316b0


	//   ....[33]....
        /*0fb4*/ 	.word	0x00031730


	//   ....[34]....
        /*0fb8*/ 	.word	0x000317a0


	//   ....[35]....
        /*0fbc*/ 	.word	0x00031800


	//   ....[36]....
        /*0fc0*/ 	.word	0x00031850


	//   ....[37]....
        /*0fc4*/ 	.word	0x000318b0


	//   ....[38]....
        /*0fc8*/ 	.word	0x00031900


	//   ....[39]....
        /*0fcc*/ 	.word	0x00031960


	//   ....[40]....
        /*0fd0*/ 	.word	0x000319b0


	//   ....[41]....
        /*0fd4*/ 	.word	0x00031a10


	//   ....[42]....
        /*0fd8*/ 	.word	0x00031a70


	//   ....[43]....
        /*0fdc*/ 	.word	0x00031ad0


	//   ....[44]....
        /*0fe0*/ 	.word	0x00031b20


	//   ....[45]....
        /*0fe4*/ 	.word	0x00031bb0


	//   ....[46]....
        /*0fe8*/ 	.word	0x00031c10


	//   ....[47]....
        /*0fec*/ 	.word	0x00031c70


	//   ....[48]....
        /*0ff0*/ 	.word	0x00031cc0


	//   ....[49]....
        /*0ff4*/ 	.word	0x00031d50


	//   ....[50]....
        /*0ff8*/ 	.word	0x00031dd0


	//   ....[51]....
        /*0ffc*/ 	.word	0x00031e50


	//   ....[52]....
        /*1000*/ 	.word	0x00031ea0


	//   ....[53]....
        /*1004*/ 	.word	0x00031f30


	//   ....[54]....
        /*1008*/ 	.word	0x00031fa0


	//   ....[55]....
        /*100c*/ 	.word	0x00032020


	//   ....[56]....
        /*1010*/ 	.word	0x00032070


	//   ....[57]....
        /*1014*/ 	.word	0x00032100


	//   ....[58]....
        /*1018*/ 	.word	0x00032150


	//   ....[59]....
        /*101c*/ 	.word	0x000321e0


	//   ....[60]....
        /*1020*/ 	.word	0x00032270


	//   ....[61]....
        /*1024*/ 	.word	0x00032300


	//   ....[62]....
        /*1028*/ 	.word	0x00032390


	//   ....[63]....
        /*102c*/ 	.word	0x00032420


	//   ....[64]....
        /*1030*/ 	.word	0x000324b0


	//   ....[65]....
        /*1034*/ 	.word	0x00032530


	//   ....[66]....
        /*1038*/ 	.word	0x00032580


	//   ....[67]....
        /*103c*/ 	.word	0x00032620


	//   ....[68]....
        /*1040*/ 	.word	0x000326b0


	//   ....[69]....
        /*1044*/ 	.word	0x00032730


	//   ....[70]....
        /*1048*/ 	.word	0x00032780


	//   ....[71]....
        /*104c*/ 	.word	0x00032810


	//   ....[72]....
        /*1050*/ 	.word	0x000328a0


	//   ....[73]....
        /*1054*/ 	.word	0x00032930


	//   ....[74]....
        /*1058*/ 	.word	0x000329c0


	//   ....[75]....
        /*105c*/ 	.word	0x00032a50


	//   ....[76]....
        /*1060*/ 	.word	0x00032ae0


	//   ....[77]....
        /*1064*/ 	.word	0x00032ba0


	//   ....[78]....
        /*1068*/ 	.word	0x00032e80


	//   ....[79]....
        /*106c*/ 	.word	0x00033090


	//   ....[80]....
        /*1070*/ 	.word	0x000330e0


	//   ....[81]....
        /*1074*/ 	.word	0x00033140


	//   ....[82]....
        /*1078*/ 	.word	0x00033250


	//   ....[83]....
        /*107c*/ 	.word	0x000332b0


	//   ....[84]....
        /*1080*/ 	.word	0x000333c0


	//   ....[85]....
        /*1084*/ 	.word	0x00033420


	//   ....[86]....
        /*1088*/ 	.word	0x00033500


	//   ....[87]....
        /*108c*/ 	.word	0x00033820


	//   ....[88]....
        /*1090*/ 	.word	0x000338c0


	//   ....[89]....
        /*1094*/ 	.word	0x00033a60


	//   ....[90]....
        /*1098*/ 	.word	0x00033ae0


	//   ....[91]....
        /*109c*/ 	.word	0x00033b60


	//   ....[92]....
        /*10a0*/ 	.word	0x00033be0


	//   ....[93]....
        /*10a4*/ 	.word	0x00033c60


	//   ....[94]....
        /*10a8*/ 	.word	0x00033cf0


	//   ....[95]....
        /*10ac*/ 	.word	0x00033d90


	//   ....[96]....
        /*10b0*/ 	.word	0x00033e40


	//   ....[97]....
        /*10b4*/ 	.word	0x00033ec0


	//   ....[98]....
        /*10b8*/ 	.word	0x00033f40


	//   ....[99]....
        /*10bc*/ 	.word	0x00033fc0


	//   ....[100]....
        /*10c0*/ 	.word	0x00034050


	//   ....[101]....
        /*10c4*/ 	.word	0x000340d0


	//   ....[102]....
        /*10c8*/ 	.word	0x00034180


	//   ....[103]....
        /*10cc*/ 	.word	0x000341d0


	//   ....[104]....
        /*10d0*/ 	.word	0x00034290


	//   ....[105]....
        /*10d4*/ 	.word	0x000343c0


	//----- nvinfo : EIATTR_REG_RECONFIG
	.align		4
.L_753:
        /*10d8*/ 	.byte	0x01, 0x54
	.zero		2


	//----- nvinfo : EIATTR_SYSCALL_OFFSETS
	.align		4
        /*10dc*/ 	.byte	0x04, 0x46
        /*10de*/ 	.short	(.L_755 - .L_754)


	//   ....[0]....
.L_754:
        /*10e0*/ 	.word	0x00002240


	//   ....[1]....
        /*10e4*/ 	.word	0x00002390


	//   ....[2]....
        /*10e8*/ 	.word	0x0000a710


	//   ....[3]....
        /*10ec*/ 	.word	0x0000ac50


	//   ....[4]....
        /*10f0*/ 	.word	0x00029e10


	//   ....[5]....
        /*10f4*/ 	.word	0x00029fa0


	//   ....[6]....
        /*10f8*/ 	.word	0x0002a100


	//   ....[7]....
        /*10fc*/ 	.word	0x0002a240


	//   ....[8]....
        /*1100*/ 	.word	0x0002acf0


	//----- nvinfo : EIATTR_MBARRIER_INSTR_OFFSETS
	.align		4
.L_755:
        /*1104*/ 	.byte	0x04, 0x39
        /*1106*/ 	.short	(.L_757 - .L_756)


	//   ....[0]....
.L_756:
        /*1108*/ 	.word	0x000002d0
        /*110c*/ 	.word	0x000000ff
        /*1110*/ 	.word	0x0002a800
        /*1114*/ 	.short	0x0100
        /*1116*/ 	.byte	0x08
	.zero		1


	//   ....[1]....
        /*1118*/ 	.word	0x000002e0
        /*111c*/ 	.word	0x000000ff
        /*1120*/ 	.word	0x0002a820
        /*1124*/ 	.short	0x0100
        /*1126*/ 	.byte	0x08
	.zero		1


	//   ....[2]....
        /*1128*/ 	.word	0x000003d0
        /*112c*/ 	.word	0x000000ff
        /*1130*/ 	.word	0x0002a830
        /*1134*/ 	.short	0x0100
        /*1136*/ 	.byte	0x08
	.zero		1


	//   ....[3]....
        /*1138*/ 	.word	0x000003e0
        /*113c*/ 	.word	0x000000ff
        /*1140*/ 	.word	0x0002a840
        /*1144*/ 	.short	0x0100
        /*1146*/ 	.byte	0x08
	.zero		1


	//   ....[4]....
        /*1148*/ 	.word	0x000003f0
        /*114c*/ 	.word	0x000000ff
        /*1150*/ 	.word	0x0002a838
        /*1154*/ 	.short	0x0100
        /*1156*/ 	.byte	0x08
	.zero		1


	//   ....[5]....
        /*1158*/ 	.word	0x00000400
        /*115c*/ 	.word	0x000000ff
        /*1160*/ 	.word	0x0002a848
        /*1164*/ 	.short	0x0100
        /*1166*/ 	.byte	0x08
	.zero		1


	//   ....[6]....
        /*1168*/ 	.word	0x00000530
        /*116c*/ 	.word	0x000000ff
        /*1170*/ 	.word	0x0002a850
        /*1174*/ 	.short	0x0100
        /*1176*/ 	.byte	0x08
	.zero		1


	//   ....[7]....
        /*1178*/ 	.word	0x00000540
        /*117c*/ 	.word	0x000000ff
        /*1180*/ 	.word	0x0002a860
        /*1184*/ 	.short	0x0100
        /*1186*/ 	.byte	0x08
	.zero		1


	//   ....[8]....
        /*1188*/ 	.word	0x00000550
        /*118c*/ 	.word	0x000000ff
        /*1190*/ 	.word	0x0002a858
        /*1194*/ 	.short	0x0100
        /*1196*/ 	.byte	0x08
	.zero		1


	//   ....[9]....
        /*1198*/ 	.word	0x00000560
        /*119c*/ 	.word	0x000000ff
        /*11a0*/ 	.word	0x0002a868
        /*11a4*/ 	.short	0x0100
        /*11a6*/ 	.byte	0x08
	.zero		1


	//   ....[10]....
        /*11a8*/ 	.word	0x00000650
        /*11ac*/ 	.word	0x000000ff
        /*11b0*/ 	.word	0x0002a870
        /*11b4*/ 	.short	0x0100
        /*11b6*/ 	.byte	0x06
	.zero		1


	//   ....[11]....
        /*11b8*/ 	.word	0x00000660
        /*11bc*/ 	.word	0x000000ff
        /*11c0*/ 	.word	0x0002a880
        /*11c4*/ 	.short	0x0100
        /*11c6*/ 	.byte	0x06
	.zero		1


	//   ....[12]....
        /*11c8*/ 	.word	0x00000670
        /*11cc*/ 	.word	0x000000ff
        /*11d0*/ 	.word	0x0002a878
        /*11d4*/ 	.short	0x0100
        /*11d6*/ 	.byte	0x06
	.zero		1


	//   ....[13]....
        /*11d8*/ 	.word	0x00000680
        /*11dc*/ 	.word	0x000000ff
        /*11e0*/ 	.word	0x0002a888
        /*11e4*/ 	.short	0x0100
        /*11e6*/ 	.byte	0x06
	.zero		1


	//   ....[14]....
        /*11e8*/ 	.word	0x000007b0
        /*11ec*/ 	.word	0x000000ff
        /*11f0*/ 	.word	0x0002a890
        /*11f4*/ 	.short	0x0100
        /*11f6*/ 	.byte	0x08
	.zero		1


	//   ....[15]....
        /*11f8*/ 	.word	0x000007c0
        /*11fc*/ 	.word	0x000000ff
        /*1200*/ 	.word	0x0002a8a0
        /*1204*/ 	.short	0x0100
        /*1206*/ 	.byte	0x08
	.zero		1


	//   ....[16]....
        /*1208*/ 	.word	0x000007d0
        /*120c*/ 	.word	0x000000ff
        /*1210*/ 	.word	0x0002a898
        /*1214*/ 	.short	0x0100
        /*1216*/ 	.byte	0x08
	.zero		1


	//   ....[17]....
        /*1218*/ 	.word	0x000007e0
        /*121c*/ 	.word	0x000000ff
        /*1220*/ 	.word	0x0002a8a8
        /*1224*/ 	.short	0x0100
        /*1226*/ 	.byte	0x08
	.zero		1


	//   ....[18]....
        /*1228*/ 	.word	0x00000910
        /*122c*/ 	.word	0x000000ff
        /*1230*/ 	.word	0x0002a8b0
        /*1234*/ 	.short	0x0100
        /*1236*/ 	.byte	0x08
	.zero		1


	//   ....[19]....
        /*1238*/ 	.word	0x00000920
        /*123c*/ 	.word	0x000000ff
        /*1240*/ 	.word	0x0002a8c0
        /*1244*/ 	.short	0x0100
        /*1246*/ 	.byte	0x08
	.zero		1


	//   ....[20]....
        /*1248*/ 	.word	0x00000930
        /*124c*/ 	.word	0x000000ff
        /*1250*/ 	.word	0x0002a8b8
        /*1254*/ 	.short	0x0100
        /*1256*/ 	.byte	0x08
	.zero		1


	//   ....[21]....
        /*1258*/ 	.word	0x00000940
        /*125c*/ 	.word	0x000000ff
        /*1260*/ 	.word	0x0002a8c8
        /*1264*/ 	.short	0x0100
        /*1266*/ 	.byte	0x08
	.zero		1


	//   ....[22]....
        /*1268*/ 	.word	0x00003410
        /*126c*/ 	.word	0x00000067
        /*1270*/ 	.word	0x0002a890
        /*1274*/ 	.short	0x010a
        /*1276*/ 	.byte	0x3f
	.zero		1


	//   ....[23]....
        /*1278*/ 	.word	0x00006400
        /*127c*/ 	.word	0x00000067
        /*1280*/ 	.word	0x0002a890
        /*1284*/ 	.short	0x010a
        /*1286*/ 	.byte	0x3f
	.zero		1


	//   ....[24]....
        /*1288*/ 	.word	0x00009480
        /*128c*/ 	.word	0x00000067
        /*1290*/ 	.word	0x0002a890
        /*1294*/ 	.short	0x010a
        /*1296*/ 	.byte	0x3f
	.zero		1


	//   ....[25]....
        /*1298*/ 	.word	0x000096f0
        /*129c*/ 	.word	0x00000004
        /*12a0*/ 	.word	0x00000000
        /*12a4*/ 	.short	0x0101
        /*12a6*/ 	.byte	0x3f
	.zero		1


	//   ....[26]....
        /*12a8*/ 	.word	0x00009730
        /*12ac*/ 	.word	0x00000067
        /*12b0*/ 	.word	0x0002a8b0
        /*12b4*/ 	.short	0x010a
        /*12b6*/ 	.byte	0x3f
	.zero		1


	//   ....[27]....
        /*12b8*/ 	.word	0x00009a60
        /*12bc*/ 	.word	0x00000067
        /*12c0*/ 	.word	0x00000000
        /*12c4*/ 	.short	0x0101
        /*12c6*/ 	.byte	0x3f
	.zero		1


	//   ....[28]....
        /*12c8*/ 	.word	0x0000a9d0
        /*12cc*/ 	.word	0x00000010
        /*12d0*/ 	.word	0x0002a800
        /*12d4*/ 	.short	0x010a
        /*12d6*/ 	.byte	0x3f
	.zero		1


	//   ....[29]....
        /*12d8*/ 	.word	0x0000aa20
        /*12dc*/ 	.word	0x00000010
        /*12e0*/ 	.word	0x0002a800
        /*12e4*/ 	.short	0x010a
        /*12e6*/ 	.byte	0x3f
	.zero		1


	//   ....[30]....
        /*12e8*/ 	.word	0x0000b410
        /*12ec*/ 	.word	0x00000010
        /*12f0*/ 	.word	0x0002a800
        /*12f4*/ 	.short	0x010a
        /*12f6*/ 	.byte	0x3f
	.zero		1


	//   ....[31]....
        /*12f8*/ 	.word	0x0000e9b0
        /*12fc*/ 	.word	0x00000010
        /*1300*/ 	.word	0x0002a800
        /*1304*/ 	.short	0x010a
        /*1306*/ 	.byte	0x3f
	.zero		1


	//   ....[32]....
        /*1308*/ 	.word	0x00011b30
        /*130c*/ 	.word	0x00000058
        /*1310*/ 	.word	0x0002a830
        /*1314*/ 	.short	0x010a
        /*1316*/ 	.byte	0x3f
	.zero		1


	//   ....[33]....
        /*1318*/ 	.word	0x00011ba0
        /*131c*/ 	.word	0x00000058
        /*1320*/ 	.word	0x0002a830
        /*1324*/ 	.short	0x010a
        /*1326*/ 	.byte	0x3f
	.zero		1


	//   ....[34]....
        /*1328*/ 	.word	0x000124a0
        /*132c*/ 	.word	0x00000058
        /*1330*/ 	.word	0x00000000
        /*1334*/ 	.short	0x0101
        /*1336*/ 	.byte	0x3f
	.zero		1


	//   ....[35]....
        /*1338*/ 	.word	0x000159b0
        /*133c*/ 	.word	0x00000007
        /*1340*/ 	.word	0x0002a830
        /*1344*/ 	.short	0x010a
        /*1346*/ 	.byte	0x3f
	.zero		1


	//   ....[36]....
        /*1348*/ 	.word	0x00015a00
        /*134c*/ 	.word	0x00000007
        /*1350*/ 	.word	0x0002a830
        /*1354*/ 	.short	0x010a
        /*1356*/ 	.byte	0x3f
	.zero		1


	//   ....[37]....
        /*1358*/ 	.word	0x00015d50
        /*135c*/ 	.word	0x00000007
        /*1360*/ 	.word	0x0002a850
        /*1364*/ 	.short	0x010a
        /*1366*/ 	.byte	0x3f
	.zero		1


	//   ....[38]....
        /*1368*/ 	.word	0x00015d90
        /*136c*/ 	.word	0x00000007
        /*1370*/ 	.word	0x0002a850
        /*1374*/ 	.short	0x010a
        /*1376*/ 	.byte	0x3f
	.zero		1


	//   ....[39]....
        /*1378*/ 	.word	0x000168f0
        /*137c*/ 	.word	0x00000014
        /*1380*/ 	.word	0x00000000
        /*1384*/ 	.short	0x0101
        /*1386*/ 	.byte	0x3f
	.zero		1


	//   ....[40]....
        /*1388*/ 	.word	0x00018ad0
        /*138c*/ 	.word	0x00000013
        /*1390*/ 	.word	0x00000000
        /*1394*/ 	.short	0x0101
        /*1396*/ 	.byte	0x3f
	.zero		1


	//   ....[41]....
        /*1398*/ 	.word	0x00019670
        /*139c*/ 	.word	0x00000007
        /*13a0*/ 	.word	0x0002a830
        /*13a4*/ 	.short	0x010a
        /*13a6*/ 	.byte	0x3f
	.zero		1


	//   ....[42]....
        /*13a8*/ 	.word	0x000196c0
        /*13ac*/ 	.word	0x00000007
        /*13b0*/ 	.word	0x0002a830
        /*13b4*/ 	.short	0x010a
        /*13b6*/ 	.byte	0x3f
	.zero		1


	//   ....[43]....
        /*13b8*/ 	.word	0x00019a40
        /*13bc*/ 	.word	0x00000007
        /*13c0*/ 	.word	0x0002a850
        /*13c4*/ 	.short	0x010a
        /*13c6*/ 	.byte	0x3f
	.zero		1


	//   ....[44]....
        /*13c8*/ 	.word	0x00019a80
        /*13cc*/ 	.word	0x00000007
        /*13d0*/ 	.word	0x0002a850
        /*13d4*/ 	.short	0x010a
        /*13d6*/ 	.byte	0x3f
	.zero		1


	//   ....[45]....
        /*13d8*/ 	.word	0x0001b1f0
        /*13dc*/ 	.word	0x000000b3
        /*13e0*/ 	.word	0x00000000
        /*13e4*/ 	.short	0x0101
        /*13e6*/ 	.byte	0x3f
	.zero		1


	//   ....[46]....
        /*13e8*/ 	.word	0x0001b760
        /*13ec*/ 	.word	0x00000013
        /*13f0*/ 	.word	0x00000000
        /*13f4*/ 	.short	0x0101
        /*13f6*/ 	.byte	0x3f
	.zero		1


	//   ....[47]....
        /*13f8*/ 	.word	0x0001c080
        /*13fc*/ 	.word	0x00000007
        /*1400*/ 	.word	0x0002a830
        /*1404*/ 	.short	0x010a
        /*1406*/ 	.byte	0x3f
	.zero		1


	//   ....[48]....
        /*1408*/ 	.word	0x0001c0d0
        /*140c*/ 	.word	0x00000007
        /*1410*/ 	.word	0x0002a830
        /*1414*/ 	.short	0x010a
        /*1416*/ 	.byte	0x3f
	.zero		1


	//   ....[49]....
        /*1418*/ 	.word	0x0001c450
        /*141c*/ 	.word	0x00000007
        /*1420*/ 	.word	0x0002a850
        /*1424*/ 	.short	0x010a
        /*1426*/ 	.byte	0x3f
	.zero		1


	//   ....[50]....
        /*1428*/ 	.word	0x0001c490
        /*142c*/ 	.word	0x00000007
        /*1430*/ 	.word	0x0002a850
        /*1434*/ 	.short	0x010a
        /*1436*/ 	.byte	0x3f
	.zero		1


	//   ....[51]....
        /*1438*/ 	.word	0x0001cfe0
        /*143c*/ 	.word	0x00000015
        /*1440*/ 	.word	0x00000000
        /*1444*/ 	.short	0x0101
        /*1446*/ 	.byte	0x3f
	.zero		1


	//   ....[52]....
        /*1448*/ 	.word	0x0001f1d0
        /*144c*/ 	.word	0x00000013
        /*1450*/ 	.word	0x00000000
        /*1454*/ 	.short	0x0101
        /*1456*/ 	.byte	0x3f
	.zero		1


	//   ....[53]....
        /*1458*/ 	.word	0x0001fa30
        /*145c*/ 	.word	0x00000000
        /*1460*/ 	.word	0x0002a850
        /*1464*/ 	.short	0x010a
        /*1466*/ 	.byte	0x3f
	.zero		1


	//   ....[54]....
        /*1468*/ 	.word	0x0001fab0
        /*146c*/ 	.word	0x00000000
        /*1470*/ 	.word	0x0002a850
        /*1474*/ 	.short	0x010a
        /*1476*/ 	.byte	0x3f
	.zero		1


	//   ....[55]....
        /*1478*/ 	.word	0x00020070
        /*147c*/ 	.word	0x00000003
        /*1480*/ 	.word	0x00000000
        /*1484*/ 	.short	0x0101
        /*1486*/ 	.byte	0x3f
	.zero		1


	//   ....[56]....
        /*1488*/ 	.word	0x00022fc0
        /*148c*/ 	.word	0x00000000
        /*1490*/ 	.word	0x00000000
        /*1494*/ 	.short	0x0101
        /*1496*/ 	.byte	0x3f
	.zero		1


	//   ....[57]....
        /*1498*/ 	.word	0x00023640
        /*149c*/ 	.word	0x00000028
        /*14a0*/ 	.word	0x00000000
        /*14a4*/ 	.short	0x0101
        /*14a6*/ 	.byte	0x3f
	.zero		1


	//   ....[58]....
        /*14a8*/ 	.word	0x00028100
        /*14ac*/ 	.word	0x00000012
        /*14b0*/ 	.word	0x0002a820
        /*14b4*/ 	.short	0x010a
        /*14b6*/ 	.byte	0x3f
	.zero		1


	//   ....[59]....
        /*14b8*/ 	.word	0x000281d0
        /*14bc*/ 	.word	0x00000008
        /*14c0*/ 	.word	0x0002a8a0
        /*14c4*/ 	.short	0x010a
        /*14c6*/ 	.byte	0x3f
	.zero		1


	//   ....[60]....
        /*14c8*/ 	.word	0x00028610
        /*14cc*/ 	.word	0x00000008
        /*14d0*/ 	.word	0x0002a8c0
        /*14d4*/ 	.short	0x010a
        /*14d6*/ 	.byte	0x3f
	.zero		1


	//   ....[61]....
        /*14d8*/ 	.word	0x00028bb0
        /*14dc*/ 	.word	0x00000009
        /*14e0*/ 	.word	0x0002a8a0
        /*14e4*/ 	.short	0x010a
        /*14e6*/ 	.byte	0x3f
	.zero		1


	//   ....[62]....
        /*14e8*/ 	.word	0x00028fe0
        /*14ec*/ 	.word	0x00000009
        /*14f0*/ 	.word	0x0002a8c0
        /*14f4*/ 	.short	0x010a
        /*14f6*/ 	.byte	0x3f
	.zero		1


	//   ....[63]....
        /*14f8*/ 	.word	0x0002a650
        /*14fc*/ 	.word	0x00000000
        /*1500*/ 	.word	0x0002a880
        /*1504*/ 	.short	0x010a
        /*1506*/ 	.byte	0x3f
	.zero		1


	//   ....[64]....
        /*1508*/ 	.word	0x0002a8a0
        /*150c*/ 	.word	0x00000000
        /*1510*/ 	.word	0x0002a840
        /*1514*/ 	.short	0x010a
        /*1516*/ 	.byte	0x3f
	.zero		1


	//   ....[65]....
        /*1518*/ 	.word	0x0002b470
        /*151c*/ 	.word	0x00000012
        /*1520*/ 	.word	0x0002a800
        /*1524*/ 	.short	0x0107
        /*1526*/ 	.byte	0x3f
	.zero		1


	//   ....[66]....
        /*1528*/ 	.word	0x0002b570
        /*152c*/ 	.word	0x00000012
        /*1530*/ 	.word	0x0002a800
        /*1534*/ 	.short	0x0101
        /*1536*/ 	.byte	0x3f
	.zero		1


	//   ....[67]....
        /*1538*/ 	.word	0x0002b590
        /*153c*/ 	.word	0x00000012
        /*1540*/ 	.word	0x0002a820
        /*1544*/ 	.short	0x010a
        /*1546*/ 	.byte	0x3f
	.zero		1


	//   ....[68]....
        /*1548*/ 	.word	0x0002b8b0
        /*154c*/ 	.word	0x00000006
        /*1550*/ 	.word	0x0002a880
        /*1554*/ 	.short	0x010a
        /*1556*/ 	.byte	0x3f
	.zero		1


	//   ....[69]....
        /*1558*/ 	.word	0x0002bd10
        /*155c*/ 	.word	0x00000006
        /*1560*/ 	.word	0x0002a840
        /*1564*/ 	.short	0x010a
        /*1566*/ 	.byte	0x3f
	.zero		1


	//   ....[70]....
        /*1568*/ 	.word	0x0002c1c0
        /*156c*/ 	.word	0x0000000c
        /*1570*/ 	.word	0x0002a870
        /*1574*/ 	.short	0x010a
        /*1576*/ 	.byte	0x3f
	.zero		1


	//   ....[71]....
        /*1578*/ 	.word	0x0002c230
        /*157c*/ 	.word	0x0000000c
        /*1580*/ 	.word	0x0002a860
        /*1584*/ 	.short	0x010a
        /*1586*/ 	.byte	0x3f
	.zero		1


	//   ....[72]....
        /*1588*/ 	.word	0x0002c9a0
        /*158c*/ 	.word	0x0000000c
        /*1590*/ 	.word	0x0002a850
        /*1594*/ 	.short	0x0101
        /*1596*/ 	.byte	0x3f
	.zero		1


	//   ....[73]....
        /*1598*/ 	.word	0x0002ca20
        /*159c*/ 	.word	0x0000000c
        /*15a0*/ 	.word	0x00000000
        /*15a4*/ 	.short	0x0101
        /*15a6*/ 	.byte	0x3f
	.zero		1


	//   ....[74]....
        /*15a8*/ 	.word	0x0002cc60
        /*15ac*/ 	.word	0x00000002
        /*15b0*/ 	.word	0x0002a870
        /*15b4*/ 	.short	0x010a
        /*15b6*/ 	.byte	0x3f
	.zero		1


	//   ....[75]....
        /*15b8*/ 	.word	0x0002ccd0
        /*15bc*/ 	.word	0x00000002
        /*15c0*/ 	.word	0x0002a860
        /*15c4*/ 	.short	0x010a
        /*15c6*/ 	.byte	0x3f
	.zero		1


	//   ....[76]....
        /*15c8*/ 	.word	0x0002d460
        /*15cc*/ 	.word	0x00000002
        /*15d0*/ 	.word	0x0002a850
        /*15d4*/ 	.short	0x0101
        /*15d6*/ 	.byte	0x3f
	.zero		1


	//   ....[77]....
        /*15d8*/ 	.word	0x0002d4b0
        /*15dc*/ 	.word	0x00000002
        /*15e0*/ 	.word	0x00000000
        /*15e4*/ 	.short	0x0101
        /*15e6*/ 	.byte	0x3f
	.zero		1


	//   ....[78]....
        /*15e8*/ 	.word	0x0002e7f0
        /*15ec*/ 	.word	0x00000000
        /*15f0*/ 	.word	0x0002a820
        /*15f4*/ 	.short	0x010a
        /*15f6*/ 	.byte	0x3f
	.zero		1


	//   ....[79]....
        /*15f8*/ 	.word	0x0002e9a0
        /*15fc*/ 	.word	0x00000006
        /*1600*/ 	.word	0x00000000
        /*1604*/ 	.short	0x010a
        /*1606*/ 	.byte	0x3f
	.zero		1


	//   ....[80]....
        /*1608*/ 	.word	0x0002ea10
        /*160c*/ 	.word	0x00000007
        /*1610*/ 	.word	0x00000000
        /*1614*/ 	.short	0x010a
        /*1616*/ 	.byte	0x3f
	.zero		1


	//   ....[81]....
        /*1618*/ 	.word	0x0002ea70
        /*161c*/ 	.word	0x00000004
        /*1620*/ 	.word	0x0002a860
        /*1624*/ 	.short	0x010a
        /*1626*/ 	.byte	0x3f
	.zero		1


	//   ....[82]....
        /*1628*/ 	.word	0x0002eac0
        /*162c*/ 	.word	0x00000003
        /*1630*/ 	.word	0x0002a860
        /*1634*/ 	.short	0x010a
        /*1636*/ 	.byte	0x3f
	.zero		1


	//   ....[83]....
        /*1638*/ 	.word	0x0002eb00
        /*163c*/ 	.word	0x00000004
        /*1640*/ 	.word	0x0002a880
        /*1644*/ 	.short	0x010a
        /*1646*/ 	.byte	0x3f
	.zero		1


	//   ....[84]....
        /*1648*/ 	.word	0x0002eb20
        /*164c*/ 	.word	0x00000003
        /*1650*/ 	.word	0x0002a880
        /*1654*/ 	.short	0x010a
        /*1656*/ 	.byte	0x3f
	.zero		1


	//   ....[85]....
        /*1658*/ 	.word	0x0002eb80
        /*165c*/ 	.word	0x00000067
        /*1660*/ 	.word	0x0002a890
        /*1664*/ 	.short	0x010a
        /*1666*/ 	.byte	0x3f
	.zero		1


	//   ....[86]....
        /*1668*/ 	.word	0x0002ebd0
        /*166c*/ 	.word	0x00000067
        /*1670*/ 	.word	0x0002a890
        /*1674*/ 	.short	0x010a
        /*1676*/ 	.byte	0x3f
	.zero		1


	//   ....[87]....
        /*1678*/ 	.word	0x0002ec20
        /*167c*/ 	.word	0x00000067
        /*1680*/ 	.word	0x0002a890
        /*1684*/ 	.short	0x010a
        /*1686*/ 	.byte	0x3f
	.zero		1


	//   ....[88]....
        /*1688*/ 	.word	0x0002ec70
        /*168c*/ 	.word	0x00000067
        /*1690*/ 	.word	0x0002a8b0
        /*1694*/ 	.short	0x010a
        /*1696*/ 	.byte	0x3f
	.zero		1


	//   ....[89]....
        /*1698*/ 	.word	0x0002ef10
        /*169c*/ 	.word	0x00000010
        /*16a0*/ 	.word	0x0002a800
        /*16a4*/ 	.short	0x010a
        /*16a6*/ 	.byte	0x3f
	.zero		1


	//   ....[90]....
        /*16a8*/ 	.word	0x0002f120
        /*16ac*/ 	.word	0x00000010
        /*16b0*/ 	.word	0x0002a800
        /*16b4*/ 	.short	0x010a
        /*16b6*/ 	.byte	0x3f
	.zero		1


	//   ....[91]....
        /*16b8*/ 	.word	0x0002f170
        /*16bc*/ 	.word	0x00000058
        /*16c0*/ 	.word	0x0002a830
        /*16c4*/ 	.short	0x010a
        /*16c6*/ 	.byte	0x3f
	.zero		1


	//   ....[92]....
        /*16c8*/ 	.word	0x0002f1c0
        /*16cc*/ 	.word	0x00000007
        /*16d0*/ 	.word	0x0002a830
        /*16d4*/ 	.short	0x010a
        /*16d6*/ 	.byte	0x3f
	.zero		1


	//   ....[93]....
        /*16d8*/ 	.word	0x0002f210
        /*16dc*/ 	.word	0x00000007
        /*16e0*/ 	.word	0x0002a850
        /*16e4*/ 	.short	0x010a
        /*16e6*/ 	.byte	0x3f
	.zero		1


	//   ....[94]....
        /*16e8*/ 	.word	0x0002f260
        /*16ec*/ 	.word	0x00000007
        /*16f0*/ 	.word	0x0002a830
        /*16f4*/ 	.short	0x010a
        /*16f6*/ 	.byte	0x3f
	.zero		1


	//   ....[95]....
        /*16f8*/ 	.word	0x0002f2b0
        /*16fc*/ 	.word	0x00000007
        /*1700*/ 	.word	0x0002a850
        /*1704*/ 	.short	0x010a
        /*1706*/ 	.byte	0x3f
	.zero		1


	//   ....[96]....
        /*1708*/ 	.word	0x0002f300
        /*170c*/ 	.word	0x00000007
        /*1710*/ 	.word	0x0002a830
        /*1714*/ 	.short	0x010a
        /*1716*/ 	.byte	0x3f
	.zero		1


	//   ....[97]....
        /*1718*/ 	.word	0x0002f350
        /*171c*/ 	.word	0x00000007
        /*1720*/ 	.word	0x0002a850
        /*1724*/ 	.short	0x010a
        /*1726*/ 	.byte	0x3f
	.zero		1


	//   ....[98]....
        /*1728*/ 	.word	0x0002f3a0
        /*172c*/ 	.word	0x00000000
        /*1730*/ 	.word	0x0002a850
        /*1734*/ 	.short	0x010a
        /*1736*/ 	.byte	0x3f
	.zero		1


	//   ....[99]....
        /*1738*/ 	.word	0x00032c60
        /*173c*/ 	.word	0x00000012
        /*1740*/ 	.word	0x0002a820
        /*1744*/ 	.short	0x010a
        /*1746*/ 	.byte	0x3f
	.zero		1


	//   ....[100]....
        /*1748*/ 	.word	0x00032cb0
        /*174c*/ 	.word	0x00000008
        /*1750*/ 	.word	0x0002a8a0
        /*1754*/ 	.short	0x010a
        /*1756*/ 	.byte	0x3f
	.zero		1


	//   ....[101]....
        /*1758*/ 	.word	0x00032d00
        /*175c*/ 	.word	0x00000008
        /*1760*/ 	.word	0x0002a8c0
        /*1764*/ 	.short	0x010a
        /*1766*/ 	.byte	0x3f
	.zero		1


	//   ....[102]....
        /*1768*/ 	.word	0x00032d50
        /*176c*/ 	.word	0x00000009
        /*1770*/ 	.word	0x0002a8a0
        /*1774*/ 	.short	0x010a
        /*1776*/ 	.byte	0x3f
	.zero		1


	//   ....[103]....
        /*1778*/ 	.word	0x00032da0
        /*177c*/ 	.word	0x00000009
        /*1780*/ 	.word	0x0002a8c0
        /*1784*/ 	.short	0x010a
        /*1786*/ 	.byte	0x3f
	.zero		1


	//   ....[104]....
        /*1788*/ 	.word	0x00032f40
        /*178c*/ 	.word	0x00000000
        /*1790*/ 	.word	0x0002a880
        /*1794*/ 	.short	0x010a
        /*1796*/ 	.byte	0x3f
	.zero		1


	//   ....[105]....
        /*1798*/ 	.word	0x00032f90
        /*179c*/ 	.word	0x00000000
        /*17a0*/ 	.word	0x0002a840
        /*17a4*/ 	.short	0x010a
        /*17a6*/ 	.byte	0x3f
	.zero		1


	//   ....[106]....
        /*17a8*/ 	.word	0x00033580
        /*17ac*/ 	.word	0x00000012
        /*17b0*/ 	.word	0x0002a820
        /*17b4*/ 	.short	0x010a
        /*17b6*/ 	.byte	0x3f
	.zero		1


	//   ....[107]....
        /*17b8*/ 	.word	0x000335d0
        /*17bc*/ 	.word	0x00000006
        /*17c0*/ 	.word	0x0002a880
        /*17c4*/ 	.short	0x010a
        /*17c6*/ 	.byte	0x3f
	.zero		1


	//   ....[108]....
        /*17c8*/ 	.word	0x00033620
        /*17cc*/ 	.word	0x00000006
        /*17d0*/ 	.word	0x0002a840
        /*17d4*/ 	.short	0x010a
        /*17d6*/ 	.byte	0x3f
	.zero		1


	//   ....[109]....
        /*17d8*/ 	.word	0x00033670
        /*17dc*/ 	.word	0x0000000c
        /*17e0*/ 	.word	0x0002a870
        /*17e4*/ 	.short	0x010a
        /*17e6*/ 	.byte	0x3f
	.zero		1


	//   ....[110]....
        /*17e8*/ 	.word	0x000336c0
        /*17ec*/ 	.word	0x0000000c
        /*17f0*/ 	.word	0x0002a860
        /*17f4*/ 	.short	0x010a
        /*17f6*/ 	.byte	0x3f
	.zero		1


	//   ....[111]....
        /*17f8*/ 	.word	0x00033710
        /*17fc*/ 	.word	0x00000002
        /*1800*/ 	.word	0x0002a870
        /*1804*/ 	.short	0x010a
        /*1806*/ 	.byte	0x3f
	.zero		1


	//   ....[112]....
        /*1808*/ 	.word	0x00033760
        /*180c*/ 	.word	0x00000002
        /*1810*/ 	.word	0x0002a860
        /*1814*/ 	.short	0x010a
        /*1816*/ 	.byte	0x3f
	.zero		1


	//   ....[113]....
        /*1818*/ 	.word	0x000342e0
        /*181c*/ 	.word	0x00000000
        /*1820*/ 	.word	0x0002a820
        /*1824*/ 	.short	0x010a
        /*1826*/ 	.byte	0x3f
	.zero		1


	//   ....[114]....
        /*1828*/ 	.word	0x00034480
        /*182c*/ 	.word	0x00000006
        /*1830*/ 	.word	0x00000000
        /*1834*/ 	.short	0x010a
        /*1836*/ 	.byte	0x3f
	.zero		1


	//   ....[115]....
        /*1838*/ 	.word	0x000344d0
        /*183c*/ 	.word	0x00000007
        /*1840*/ 	.word	0x00000000
        /*1844*/ 	.short	0x010a
        /*1846*/ 	.byte	0x3f
	.zero		1


	//   ....[116]....
        /*1848*/ 	.word	0x00034520
        /*184c*/ 	.word	0x00000004
        /*1850*/ 	.word	0x0002a860
        /*1854*/ 	.short	0x010a
        /*1856*/ 	.byte	0x3f
	.zero		1


	//   ....[117]....
        /*1858*/ 	.word	0x00034570
        /*185c*/ 	.word	0x00000003
        /*1860*/ 	.word	0x0002a860
        /*1864*/ 	.short	0x010a
        /*1866*/ 	.byte	0x3f
	.zero		1


	//   ....[118]....
        /*1868*/ 	.word	0x000345c0
        /*186c*/ 	.word	0x00000004
        /*1870*/ 	.word	0x0002a880
        /*1874*/ 	.short	0x010a
        /*1876*/ 	.byte	0x3f
	.zero		1


	//----- nvinfo : EIATTR_NUM_MBARRIERS
	.align		4
.L_757:
        /*1878*/ 	.byte	0x03, 0x38
        /*187a*/ 	.short	0x0016


	//----- nvinfo : EIATTR_EXIT_INSTR_OFFSETS
	.align		4
        /*187c*/ 	.byte	0x04, 0x1c
        /*187e*/ 	.short	(.L_759 - .L_758)


	//   ....[0]....
.L_758:
        /*1880*/ 	.word	0x0002eb70


	//----- nvinfo : EIATTR_MAX_THREADS
	.align		4
.L_759:
        /*1884*/ 	.byte	0x04, 0x05
        /*1886*/ 	.short	(.L_761 - .L_760)
.L_760:
        /*1888*/ 	.word	0x00000180
        /*188c*/ 	.word	0x00000001
        /*1890*/ 	.word	0x00000001


	//----- nvinfo : EIATTR_CRS_STACK_SIZE
	.align		4
.L_761:
        /*1894*/ 	.byte	0x04, 0x1e
        /*1896*/ 	.short	(.L_763 - .L_762)
.L_762:
        /*1898*/ 	.word	0x00000000


	//----- nvinfo : EIATTR_CBANK_PARAM_SIZE
	.align		4
.L_763:
        /*189c*/ 	.byte	0x03, 0x19
        /*189e*/ 	.short	0x0af0


	//----- nvinfo : EIATTR_PARAM_CBANK
	.align		4
        /*18a0*/ 	.byte	0x04, 0x0a
        /*18a2*/ 	.short	(.L_765 - .L_764)
	.align		4
.L_764:
        /*18a4*/ 	.word	index@(.nv.constant0._ZN7cutlass13device_kernelIN5flash11enable_sm90INS1_16FlashAttnFwdSm90INS1_25CollectiveMainloopFwdSm90ILi2EN4cute5tupleIJNS5_1CILi1EEES8_S8_EEENS6_IJNS7_ILi128EEESA_NS7_ILi192EEEEEELi192ENS_12float_e4m3_tEfNS_4arch4Sm90ELb0ELb1ELb1ELb1ELb0ELb1ELb0ELb1ELb1ELb1ELb1ELb0EEENS1_21CollectiveEpilogueFwdINS6_IJSA_SB_SA_EEES9_NS_10bfloat16_tESF_Li256ELb1ELb1ELb1ELb1EEENS1_36VarlenDynamicPersistentTileSchedulerILi128ELi128ELi256ELi128ELb1ELb1ELb1ELb1ELb0ELb1EEEEEEEEEvNT_6ParamsE)
        /*18a8*/ 	.short	0x0210
        /*18aa*/ 	.short	0x0af0


	//----- nvinfo : EIATTR_SW_WAR
	.align		4
.L_765:
        /*18ac*/ 	.byte	0x04, 0x36
        /*18ae*/ 	.short	(.L_767 - .L_766)
.L_766:
        /*18b0*/ 	.word	0x00000008
.L_767:


//--------------------- .nv.info._ZN7cutlass13device_kernelIN5flash11enable_sm90INS1_16FlashAttnFwdSm90INS1_25CollectiveMainloopFwdSm90ILi2EN4cute5tupleIJNS5_1CILi1EEES8_S8_EEENS6_IJNS7_ILi128EEENS7_ILi160EEENS7_ILi192EEEEEELi192ENS_12float_e4m3_tEfNS_4arch4Sm90ELb1ELb0ELb1ELb0ELb0ELb0ELb0ELb1ELb1ELb1ELb1ELb0EEENS1_21CollectiveEpilogueFwdINS6_IJSA_SC_SB_EEES9_NS_10bfloat16_tESG_Li256ELb0ELb1ELb1ELb1EEENS1_19SingleTileSchedulerILb0ELb1ELb1ELi128EEEEEEEEEvNT_6ParamsE --------------------------
	.section	.nv.info._ZN7cutlass13device_kernelIN5flash11enable_sm90INS1_16FlashAttnFwdSm90INS1_25CollectiveMainloopFwdSm90ILi2EN4cute5tupleIJNS5_1CILi1EEES8_S8_EEENS6_IJNS7_ILi128EEENS7_ILi160EEENS7_ILi192EEEEEELi192ENS_12float_e4m3_tEfNS_4arch4Sm90ELb1ELb0ELb1ELb0ELb0ELb0ELb0ELb1ELb1ELb1ELb1ELb0EEENS1_21CollectiveEpilogueFwdINS6_IJSA_SC_SB_EEES9_NS_10bfloat16_tESG_Li256ELb0ELb1ELb1ELb1EEENS1_19SingleTileSchedulerILb0ELb1ELb1ELi128EEEEEEEEEvNT_6ParamsE,"",@"SHT_CUDA_INFO"
	.sectionflags	@""
	.align	4


	//----- nvinfo : EIATTR_CUDA_API_VERSION
	.align		4
        /*0000*/ 	.byte	0x04, 0x37
        /*0002*/ 	.short	(.L_769 - .L_768)
.L_768:
        /*0004*/ 	.word	0x00000082


	//----- nvinfo : EIATTR_KPARAM_INFO
	.align		4
.L_769:
        /*0008*/ 	.byte	0x04, 0x17
        /*000a*/ 	.short	(.L_771 - .L_770)
.L_770:
        /*000c*/ 	.word	0x00000000
        /*0010*/ 	.short	0x0000
        /*0012*/ 	.short	0x0070
        /*0014*/ 	.byte	0x00, 0xf0, 0x01, 0x28


	//----- nvinfo : EIATTR_SPARSE_MMA_MASK
	.align		4
.L_771:
        /*0018*/ 	.byte	0x03, 0x50
        /*001a*/ 	.short	0x0000


	//----- nvinfo : EIATTR_MAXREG_COUNT
	.align		4
        /*001c*/ 	.byte	0x03, 0x1b
        /*001e*/ 	.short	0x00a8


	//----- nvinfo : EIATTR_NUM_BARRIERS
	.align		4
        /*0020*/ 	.byte	0x02, 0x4c
        /*0022*/ 	.byte	0x10
	.zero		1


	//----- nvinfo : EIATTR_EXTERNS
	.align		4
        /*0024*/ 	.byte	0x04, 0x0f
        /*0026*/ 	.short	(.L_773 - .L_772)


	//   ....[0]....
	.align		4
.L_772:
        /*0028*/ 	.word	index@(__assertfail)


	//----- nvinfo : EIATTR_ANNOTATIONS
	.align		4
.L_773:
        /*002c*/ 	.byte	0x04, 0x55
        /*002e*/ 	.short	(.L_775 - .L_774)


	//   ....[0]....
.L_774:
        /* <DEDUP_REMOVED lines=15> */


	//----- nvinfo : EIATTR_MERCURY_ISA_VERSION
	.align		4
.L_775:
        /*0108*/ 	.byte	0x03, 0x5f
        /*010a*/ 	.short	0x0101


	//----- nvinfo : EIATTR_INT_WARP_WIDE_INSTR_OFFSETS
	.align		4
        /*010c*/ 	.byte	0x04, 0x31
        /*010e*/ 	.short	(.L_777 - .L_776)


	//   ....[0]....
.L_776:
        /*0110*/ 	.word	0x00000120


	//   ....[1]....
        /*0114*/ 	.word	0x000001c0


	//   ....[2]....
        /*0118*/ 	.word	0x00000230


	//----- nvinfo : EIATTR_COOP_GROUP_MASK_REGIDS
	.align		4
.L_777:
        /*011c*/ 	.byte	0x04, 0x29
        /*011e*/ 	.short	(.L_779 - .L_778)


	//   ....[0]....
.L_778:
        /*0120*/ 	.word	0xffffffff


	//   ....[1]....
        /*0124*/ 	.word	0xffffffff


	//   ....[2]....
        /*0128*/ 	.word	0xffffffff


	//   ....[3]....
        /*012c*/ 	.word	0xffffffff


	//   ....[4]....
        /*0130*/ 	.word	0xffffffff


	//   ....[5]....
        /*0134*/ 	.word	0xffffffff


	//   ....[6]....
        /*0138*/ 	.word	0xffffffff


	//   ....[7]....
        /*013c*/ 	.word	0xffffffff


	//   ....[8]....
        /*0140*/ 	.word	0xffffffff


	//   ....[9]....
        /*0144*/ 	.word	0xffffffff


	//   ....[10]....
        /*0148*/ 	.word	0xffffffff


	//   ....[11]....
        /*014c*/ 	.word	0xffffffff


	//   ....[12]....
        /*0150*/ 	.word	0xffffffff


	//   ....[13]....
        /*0154*/ 	.word	0xffffffff


	//   ....[14]....
        /*0158*/ 	.word	0xffffffff


	//   ....[15]....
        /*015c*/ 	.word	0xffffffff


	//   ....[16]....
        /*0160*/ 	.word	0xffffffff


	//   ....[17]....
        /*0164*/ 	.word	0xffffffff


	//   ....[18]....
        /*0168*/ 	.word	0xffffffff


	//   ....[19]....
        /*016c*/ 	.word	0xffffffff


	//   ....[20]....
        /*0170*/ 	.word	0xffffffff


	//   ....[21]....
        /*0174*/ 	.word	0xffffffff


	//   ....[22]....
        /*0178*/ 	.word	0xffffffff


	//   ....[23]....
        /*017c*/ 	.word	0xffffffff


	//   ....[24]....
        /*0180*/ 	.word	0xffffffff


	//   ....[25]....
        /*0184*/ 	.word	0xffffffff


	//   ....[26]....
        /*0188*/ 	.word	0xffffffff


	//   ....[27]....
        /*018c*/ 	.word	0xffffffff


	//   ....[28]....
        /*0190*/ 	.word	0xffffffff


	//   ....[29]....
        /*0194*/ 	.word	0xffffffff


	//   ....[30]....
        /*0198*/ 	.word	0xffffffff


	//   ....[31]....
        /*019c*/ 	.word	0xffffffff


	//   ....[32]....
        /*01a0*/ 	.word	0xffffffff


	//   ....[33]....
        /*01a4*/ 	.word	0xffffffff


	//   ....[34]....
        /*01a8*/ 	.word	0xffffffff


	//   ....[35]....
        /*01ac*/ 	.word	0xffffffff


	//   ....[36]....
        /*01b0*/ 	.word	0xffffffff


	//   ....[37]....
        /*01b4*/ 	.word	0xffffffff


	//   ....[38]....
        /*01b8*/ 	.word	0xffffffff


	//   ....[39]....
        /*01bc*/ 	.word	0xffffffff


	//   ....[40]....
        /*01c0*/ 	.word	0xffffffff


	//   ....[41]....
        /*01c4*/ 	.word	0xffffffff


	//   ....[42]....
        /*01c8*/ 	.word	0xffffffff


	//   ....[43]....
        /*01cc*/ 	.word	0xffffffff


	//   ....[44]....
        /*01d0*/ 	.word	0xffffffff


	//   ....[45]....
        /*01d4*/ 	.word	0xffffffff


	//   ....[46]....
        /*01d8*/ 	.word	0xffffffff


	//   ....[47]....
        /*01dc*/ 	.word	0xffffffff


	//   ....[48]....
        /*01e0*/ 	.word	0xffffffff


	//   ....[49]....
        /*01e4*/ 	.word	0xffffffff


	//   ....[50]....
        /*01e8*/ 	.word	0xffffffff


	//   ....[51]....
        /*01ec*/ 	.word	0xffffffff


	//   ....[52]....
        /*01f0*/ 	.word	0xffffffff


	//   ....[53]....
        /*01f4*/ 	.word	0xffffffff


	//   ....[54]....
        /*01f8*/ 	.word	0xffffffff


	//   ....[55]....
        /*01fc*/ 	.word	0xffffffff


	//   ....[56]....
        /*0200*/ 	.word	0xffffffff


	//   ....[57]....
        /*0204*/ 	.word	0xffffffff


	//   ....[58]....
        /*0208*/ 	.word	0xffffffff


	//   ....[59]....
        /*020c*/ 	.word	0xffffffff


	//   ....[60]....
        /*0210*/ 	.word	0xffffffff


	//   ....[61]....
        /*0214*/ 	.word	0xffffffff


	//   ....[62]....
        /*0218*/ 	.word	0xffffffff


	//   ....[63]....
        /*021c*/ 	.word	0xffffffff


	//   ....[64]....
        /*0220*/ 	.word	0xffffffff


	//   ....[65]....
        /*0224*/ 	.word	0xffffffff


	//   ....[66]....
        /*0228*/ 	.word	0xffffffff


	//   ....[67]....
        /*022c*/ 	.word	0xffffffff


	//   ....[68]....
        /*0230*/ 	.word	0xffffffff


	//   ....[69]....
        /*0234*/ 	.word	0xffffffff


	//   ....[70]....
        /*0238*/ 	.word	0xffffffff


	//   ....[71]....
        /*023c*/ 	.word	0xffffffff


	//   ....[72]....
        /*0240*/ 	.word	0xffffffff


	//   ....[73]....
        /*0244*/ 	.word	0xffffffff


	//   ....[74]....
        /*0248*/ 	.word	0xffffffff


	//   ....[75]....
        /*024c*/ 	.word	0xffffffff


	//   ....[76]....
        /*0250*/ 	.word	0xffffffff


	//   ....[77]....
        /*0254*/ 	.word	0xffffffff


	//   ....[78]....
        /*0258*/ 	.word	0xffffffff


	//   ....[79]....
        /*025c*/ 	.word	0xffffffff


	//   ....[80]....
        /*0260*/ 	.word	0xffffffff


	//   ....[81]....
        /*0264*/ 	.word	0xffffffff


	//   ....[82]....
        /*0268*/ 	.word	0xffffffff


	//   ....[83]....
        /*026c*/ 	.word	0xffffffff


	//   ....[84]....
        /*0270*/ 	.word	0xffffffff


	//   ....[85]....
        /*0274*/ 	.word	0xffffffff


	//   ....[86]....
        /*0278*/ 	.word	0xffffffff


	//   ....[87]....
        /*027c*/ 	.word	0xffffffff


	//   ....[88]....
        /*0280*/ 	.word	0xffffffff


	//   ....[89]....
        /*0284*/ 	.word	0xffffffff


	//   ....[90]....
        /*0288*/ 	.word	0xffffffff


	//   ....[91]....
        /*028c*/ 	.word	0xffffffff


	//   ....[92]....
        /*0290*/ 	.word	0xffffffff


	//   ....[93]....
        /*0294*/ 	.word	0xffffffff


	//   ....[94]....
        /*0298*/ 	.word	0xffffffff


	//   ....[95]....
        /*029c*/ 	.word	0xffffffff


	//   ....[96]....
        /*02a0*/ 	.word	0xffffffff


	//   ....[97]....
        /*02a4*/ 	.word	0xffffffff


	//   ....[98]....
        /*02a8*/ 	.word	0xffffffff


	//   ....[99]....
        /*02ac*/ 	.word	0xffffffff


	//   ....[100]....
        /*02b0*/ 	.word	0xffffffff


	//   ....[101]....
        /*02b4*/ 	.word	0xffffffff


	//   ....[102]....
        /*02b8*/ 	.word	0xffffffff


	//   ....[103]....
        /*02bc*/ 	.word	0xffffffff


	//   ....[104]....
        /*02c0*/ 	.word	0xffffffff


	//   ....[105]....
        /*02c4*/ 	.word	0xffffffff


	//   ....[106]....
        /*02c8*/ 	.word	0xffffffff


	//   ....[107]....
        /*02cc*/ 	.word	0xffffffff


	//   ....[108]....
        /*02d0*/ 	.word	0xffffffff


	//   ....[109]....
        /*02d4*/ 	.word	0xffffffff


	//   ....[110]....
        /*02d8*/ 	.word	0xffffffff


	//   ....[111]....
        /*02dc*/ 	.word	0xffffffff


	//   ....[112]....
        /*02e0*/ 	.word	0xffffffff


	//   ....[113]....
        /*02e4*/ 	.word	0xffffffff


	//   ....[114]....
        /*02e8*/ 	.word	0xffffffff


	//   ....[115]....
        /*02ec*/ 	.word	0xffffffff


	//   ....[116]....
        /*02f0*/ 	.word	0xffffffff


	//   ....[117]....
        /*02f4*/ 	.word	0xffffffff


	//   ....[118]....
        /*02f8*/ 	.word	0xffffffff


	//   ....[119]....
        /*02fc*/ 	.word	0xffffffff


	//   ....[120]....
        /*0300*/ 	.word	0xffffffff


	//   ....[121]....
        /*0304*/ 	.word	0xffffffff


	//   ....[122]....
        /*0308*/ 	.word	0xffffffff


	//   ....[123]....
        /*030c*/ 	.word	0xffffffff


	//   ....[124]....
        /*0310*/ 	.word	0xffffffff


	//   ....[125]....
        /*0314*/ 	.word	0xffffffff


	//   ....[126]....
        /*0318*/ 	.word	0xffffffff


	//   ....[127]....
        /*031c*/ 	.word	0xffffffff


	//   ....[128]....
        /*0320*/ 	.word	0xffffffff


	//   ....[129]....
        /*0324*/ 	.word	0xffffffff


	//   ....[130]....
        /*0328*/ 	.word	0xffffffff


	//   ....[131]....
        /*032c*/ 	.word	0xffffffff


	//   ....[132]....
        /*0330*/ 	.word	0xffffffff


	//   ....[133]....
        /*0334*/ 	.word	0xffffffff


	//   ....[134]....
        /*0338*/ 	.word	0xffffffff


	//   ....[135]....
        /*033c*/ 	.word	0xffffffff


	//   ....[136]....
        /*0340*/ 	.word	0xffffffff


	//   ....[137]....
        /*0344*/ 	.word	0xffffffff


	//   ....[138]....
        /*0348*/ 	.word	0xffffffff


	//   ....[139]....
        /*034c*/ 	.word	0xffffffff


	//   ....[140]....
        /*0350*/ 	.word	0xffffffff


	//   ....[141]....
        /*0354*/ 	.word	0xffffffff


	//   ....[142]....
        /*0358*/ 	.word	0xffffffff


	//   ....[143]....
        /*035c*/ 	.word	0x0500000f


	//   ....[144]....
        /*0360*/ 	.word	0x0500000f


	//   ....[145]....
        /*0364*/ 	.word	0x0500000f


	//   ....[146]....
        /*0368*/ 	.word	0x0500000f


	//   ....[147]....
        /*036c*/ 	.word	0x0500000f


	//   ....[148]....
        /*0370*/ 	.word	0x0500000f


	//   ....[149]....
        /*0374*/ 	.word	0x0500000f


	//   ....[150]....
        /*0378*/ 	.word	0x0500000f


	//   ....[151]....
        /*037c*/ 	.word	0x0500000f


	//----- nvinfo : EIATTR_COOP_GROUP_INSTR_OFFSETS
	.align		4
.L_779:
        /*0380*/ 	.byte	0x04, 0x28
        /*0382*/ 	.short	(.L_781 - .L_780)


	//   ....[0]....
.L_780:
        /*0384*/ 	.word	0x00000060


	//   ....[1]....
        /*0388*/ 	.word	0x00000130


	//   ....[2]....
        /*038c*/ 	.word	0x000001e0


	//   ....[3]....
        /*0390*/ 	.word	0x000003a0


	//   ....[4]....
        /*0394*/ 	.word	0x00000500


	//   ....[5]....
        /*0398*/ 	.word	0x00000620


	//   ....[6]....
        /*039c*/ 	.word	0x00000780


	//   ....[7]....
        /*03a0*/ 	.word	0x000012e0


	//   ....[8]....
        /*03a4*/ 	.word	0x00002bd0


	//   ....[9]....
        /*03a8*/ 	.word	0x000032a0


	//   ....[10]....
        /*03ac*/ 	.word	0x00003850


	//   ....[11]....
        /*03b0*/ 	.word	0x000038e0


	//   ....[12]....
        /*03b4*/ 	.word	0x000044d0


	//   ....[13]....
        /*03b8*/ 	.word	0x00004560


	//   ....[14]....
        /*03bc*/ 	.word	0x00006b80


	//   ....[15]....
        /*03c0*/ 	.word	0x00007bc0


	//   ....[16]....
        /*03c4*/ 	.word	0x00007be0


	//   ....[17]....
        /*03c8*/ 	.word	0x00007c80


	//   ....[18]....
        /*03cc*/ 	.word	0x000088a0


	//   ....[19]....
        /*03d0*/ 	.word	0x00008910


	//   ....[20]....
        /*03d4*/ 	.word	0x0000bcc0


	//   ....[21]....
        /*03d8*/ 	.word	0x0000bd10


	//   ....[22]....
        /*03dc*/ 	.word	0x0000bd30


	//   ....[23]....
        /*03e0*/ 	.word	0x0000bd50


	//   ....[24]....
        /*03e4*/ 	.word	0x0000da50


	//   ....[25]....
        /*03e8*/ 	.word	0x0000da60


	//   ....[26]....
        /*03ec*/ 	.word	0x0000dac0


	//   ....[27]....
        /*03f0*/ 	.word	0x0000dad0


	//   ....[28]....
        /*03f4*/ 	.word	0x0000ecd0


	//   ....[29]....
        /*03f8*/ 	.word	0x0000ece0


	//   ....[30]....
        /*03fc*/ 	.word	0x0000ecf0


	//   ....[31]....
        /*0400*/ 	.word	0x0000ed10


	//   ....[32]....
        /*0404*/ 	.word	0x0000ed20


	//   ....[33]....
        /*0408*/ 	.word	0x0000ed30


	//   ....[34]....
        /*040c*/ 	.word	0x0000ed40


	//   ....[35]....
        /*0410*/ 	.word	0x0000ed50


	//   ....[36]....
        /*0414*/ 	.word	0x0000ed60


	//   ....[37]....
        /*0418*/ 	.word	0x0000ed70


	//   ....[38]....
        /*041c*/ 	.word	0x0000ed80


	//   ....[39]....
        /*0420*/ 	.word	0x0000ed90


	//   ....[40]....
        /*0424*/ 	.word	0x0000eda0


	//   ....[41]....
        /*0428*/ 	.word	0x0000edb0


	//   ....[42]....
        /*042c*/ 	.word	0x0000edc0


	//   ....[43]....
        /*0430*/ 	.word	0x0000ede0


	//   ....[44]....
        /*0434*/ 	.word	0x0000edf0


	//   ....[45]....
        /*0438*/ 	.word	0x0000ee00


	//   ....[46]....
        /*043c*/ 	.word	0x0000ee10


	//   ....[47]....
        /*0440*/ 	.word	0x0000ee20


	//   ....[48]....
        /*0444*/ 	.word	0x0000ee30


	//   ....[49]....
        /*0448*/ 	.word	0x0000ee40


	//   ....[50]....
        /*044c*/ 	.word	0x0000ee50


	//   ....[51]....
        /*0450*/ 	.word	0x0000ee70


	//   ....[52]....
        /*0454*/ 	.word	0x0000ee80


	//   ....[53]....
        /*0458*/ 	.word	0x0000ee90


	//   ....[54]....
        /*045c*/ 	.word	0x0000eea0


	//   ....[55]....
        /*0460*/ 	.word	0x0000eec0


	//   ....[56]....
        /*0464*/ 	.word	0x0000eed0


	//   ....[57]....
        /*0468*/ 	.word	0x0000eee0


	//   ....[58]....
        /*046c*/ 	.word	0x0000eef0


	//   ....[59]....
        /*0470*/ 	.word	0x0000ef00


	//   ....[60]....
        /*0474*/ 	.word	0x0000ef10


	//   ....[61]....
        /*0478*/ 	.word	0x0000ef20


	//   ....[62]....
        /*047c*/ 	.word	0x0000ef30


	//   ....[63]....
        /*0480*/ 	.word	0x0000ef40


	//   ....[64]....
        /*0484*/ 	.word	0x0000ef50


	//   ....[65]....
        /*0488*/ 	.word	0x0000ef60


	//   ....[66]....
        /*048c*/ 	.word	0x0000ef70


	//   ....[67]....
        /*0490*/ 	.word	0x0000ef80


	//   ....[68]....
        /*0494*/ 	.word	0x0000ef90


	//   ....[69]....
        /*0498*/ 	.word	0x0000efa0


	//   ....[70]....
        /*049c*/ 	.word	0x0000efb0


	//   ....[71]....
        /*04a0*/ 	.word	0x0000efc0


	//   ....[72]....
        /*04a4*/ 	.word	0x0000efd0


	//   ....[73]....
        /*04a8*/ 	.word	0x0000efe0


	//   ....[74]....
        /*04ac*/ 	.word	0x0000eff0


	//   ....[75]....
        /*04b0*/ 	.word	0x0000f000


	//   ....[76]....
        /*04b4*/ 	.word	0x0000f010


	//   ....[77]....
        /*04b8*/ 	.word	0x0000f020


	//   ....[78]....
        /*04bc*/ 	.word	0x0000f030


	//   ....[79]....
        /*04c0*/ 	.word	0x0000f040


	//   ....[80]....
        /*04c4*/ 	.word	0x0000f050


	//   ....[81]....
        /*04c8*/ 	.word	0x0000f060


	//   ....[82]....
        /*04cc*/ 	.word	0x0000f070


	//   ....[83]....
        /*04d0*/ 	.word	0x0000f080


	//   ....[84]....
        /*04d4*/ 	.word	0x0000f090


	//   ....[85]....
        /*04d8*/ 	.word	0x0000f0a0


	//   ....[86]....
        /*04dc*/ 	.word	0x0000f0b0


	//   ....[87]....
        /*04e0*/ 	.word	0x0000f0c0


	//   ....[88]....
        /*04e4*/ 	.word	0x0000f0d0


	//   ....[89]....
        /*04e8*/ 	.word	0x0000f100


	//   ....[90]....
        /*04ec*/ 	.word	0x0000f130


	//   ....[91]....
        /*04f0*/ 	.word	0x0000f160


	//   ....[92]....
        /*04f4*/ 	.word	0x0000f190


	//   ....[93]....
        /*04f8*/ 	.word	0x0000f1c0


	//   ....[94]....
        /*04fc*/ 	.word	0x0000f1f0


	//   ....[95]....
        /*0500*/ 	.word	0x0000f210


	//   ....[96]....
        /*0504*/ 	.word	0x0000f240


	//   ....[97]....
        /*0508*/ 	.word	0x0000f270


	//   ....[98]....
        /*050c*/ 	.word	0x0000f2a0


	//   ....[99]....
        /*0510*/ 	.word	0x0000f2b0


	//   ....[100]....
        /*0514*/ 	.word	0x0000f2d0


	//   ....[101]....
        /*0518*/ 	.word	0x0000f2f0


	//   ....[102]....
        /*051c*/ 	.word	0x0000f310


	//   ....[103]....
        /*0520*/ 	.word	0x0000f340


	//   ....[104]....
        /*0524*/ 	.word	0x0000f370


	//   ....[105]....
        /*0528*/ 	.word	0x0000f3a0


	//   ....[106]....
        /*052c*/ 	.word	0x0000f3d0


	//   ....[107]....
        /*0530*/ 	.word	0x0000f400


	//   ....[108]....
        /*0534*/ 	.word	0x0000f430


	//   ....[109]....
        /*0538*/ 	.word	0x0000f460


	//   ....[110]....
        /*053c*/ 	.word	0x0000f490


	//   ....[111]....
        /*0540*/ 	.word	0x0000f4c0


	//   ....[112]....
        /*0544*/ 	.word	0x0000f4f0


	//   ....[113]....
        /*0548*/ 	.word	0x0000f520


	//   ....[114]....
        /*054c*/ 	.word	0x0000f530


	//   ....[115]....
        /*0550*/ 	.word	0x0000f550


	//   ....[116]....
        /*0554*/ 	.word	0x0000f560


	//   ....[117]....
        /*0558*/ 	.word	0x0000f580


	//   ....[118]....
        /*055c*/ 	.word	0x0000f590


	//   ....[119]....
        /*0560*/ 	.word	0x0000f5a0


	//   ....[120]....
        /*0564*/ 	.word	0x0000f5b0


	//   ....[121]....
        /*0568*/ 	.word	0x0000f5c0


	//   ....[122]....
        /*056c*/ 	.word	0x0000f5d0


	//   ....[123]....
        /*0570*/ 	.word	0x0000f5e0


	//   ....[124]....
        /*0574*/ 	.word	0x0000fae0


	//   ....[125]....
        /*0578*/ 	.word	0x0000fb40


	//   ....[126]....
        /*057c*/ 	.word	0x0000fb70


	//   ....[127]....
        /*0580*/ 	.word	0x0000fbb0


	//   ....[128]....
        /*0584*/ 	.word	0x0000fbe0


	//   ....[129]....
        /*0588*/ 	.word	0x0000fc20


	//   ....[130]....
        /*058c*/ 	.word	0x000105d0


	//   ....[131]....
        /*0590*/ 	.word	0x00010600


	//   ....[132]....
        /*0594*/ 	.word	0x00011420


	//   ....[133]....
        /*0598*/ 	.word	0x000121c0


	//   ....[134]....
        /*059c*/ 	.word	0x00012e00


	//   ....[135]....
        /*05a0*/ 	.word	0x00012e20


	//   ....[136]....
        /*05a4*/ 	.word	0x00012f00


	//   ....[137]....
        /*05a8*/ 	.word	0x00012f20


	//   ....[138]....
        /*05ac*/ 	.word	0x00012fd0


	//   ....[139]....
        /*05b0*/ 	.word	0x00012ff0


	//   ....[140]....
        /*05b4*/ 	.word	0x00013000


	//   ....[141]....
        /*05b8*/ 	.word	0x00013010


	//   ....[142]....
        /*05bc*/ 	.word	0x00015760


	//   ....[143]....
        /*05c0*/ 	.word	0x00015d10


	//   ....[144]....
        /*05c4*/ 	.word	0x00015ef0


	//   ....[145]....
        /*05c8*/ 	.word	0x00015f40


	//   ....[146]....
        /*05cc*/ 	.word	0x00015fe0


	//   ....[147]....
        /*05d0*/ 	.word	0x000160f0


	//   ....[148]....
        /*05d4*/ 	.word	0x00016160


	//   ....[149]....
        /*05d8*/ 	.word	0x00016280


	//   ....[150]....
        /*05dc*/ 	.word	0x000162f0


	//   ....[151]....
        /*05e0*/ 	.word	0x00016390


	//----- nvinfo : EIATTR_REG_RECONFIG
	.align		4
.L_781:
        /*05e4*/ 	.byte	0x01, 0x54
	.zero		2


	//----- nvinfo : EIATTR_SYSCALL_OFFSETS
	.align		4
        /*05e8*/ 	.byte	0x04, 0x46
        /*05ea*/ 	.short	(.L_783 - .L_782)


	//   ....[0]....
.L_782:
        /*05ec*/ 	.word	0x000014a0


	//   ....[1]....
        /*05f0*/ 	.word	0x00011ba0


	//   ....[2]....
        /*05f4*/ 	.word	0x00011ce0


	//   ....[3]....
        /*05f8*/ 	.word	0x00011e20


	//   ....[4]....
        /*05fc*/ 	.word	0x00011f40


	//   ....[5]....
        /*0600*/ 	.word	0x000129b0


	//----- nvinfo : EIATTR_MBARRIER_INSTR_OFFSETS
	.align		4
.L_783:
        /*0604*/ 	.byte	0x04, 0x39
        /*0606*/ 	.short	(.L_785 - .L_784)


	//   ....[0]....
.L_784:
        /*0608*/ 	.word	0x00000250
        /*060c*/ 	.word	0x000000ff
        /*0610*/ 	.word	0x00033400
        /*0614*/ 	.short	0x0100
        /*0616*/ 	.byte	0x08
	.zero		1


	//   ....[1]....
        /*0618*/ 	.word	0x00000260
        /*061c*/ 	.word	0x000000ff
        /*0620*/ 	.word	0x00033420
        /*0624*/ 	.short	0x0100
        /*0626*/ 	.byte	0x08
	.zero		1


	//   ....[2]....
        /*0628*/ 	.word	0x00000350
        /*062c*/ 	.word	0x000000ff
        /*0630*/ 	.word	0x00033430
        /*0634*/ 	.short	0x0100
        /*0636*/ 	.byte	0x08
	.zero		1


	//   ....[3]....
        /*0638*/ 	.word	0x00000360
        /*063c*/ 	.word	0x000000ff
        /*0640*/ 	.word	0x00033440
        /*0644*/ 	.short	0x0100
        /*0646*/ 	.byte	0x08
	.zero		1


	//   ....[4]....
        /*0648*/ 	.word	0x00000370
        /*064c*/ 	.word	0x000000ff
        /*0650*/ 	.word	0x00033438
        /*0654*/ 	.short	0x0100
        /*0656*/ 	.byte	0x08
	.zero		1


	//   ....[5]....
        /*0658*/ 	.word	0x00000380
        /*065c*/ 	.word	0x000000ff
        /*0660*/ 	.word	0x00033448
        /*0664*/ 	.short	0x0100
        /*0666*/ 	.byte	0x08
	.zero		1


	//   ....[6]....
        /*0668*/ 	.word	0x000004b0
        /*066c*/ 	.word	0x000000ff
        /*0670*/ 	.word	0x00033450
        /*0674*/ 	.short	0x0100
        /*0676*/ 	.byte	0x08
	.zero		1


	//   ....[7]....
        /*0678*/ 	.word	0x000004c0
        /*067c*/ 	.word	0x000000ff
        /*0680*/ 	.word	0x00033460
        /*0684*/ 	.short	0x0100
        /*0686*/ 	.byte	0x08
	.zero		1


	//   ....[8]....
        /*0688*/ 	.word	0x000004d0
        /*068c*/ 	.word	0x000000ff
        /*0690*/ 	.word	0x00033458
        /*0694*/ 	.short	0x0100
        /*0696*/ 	.byte	0x08
	.zero		1


	//   ....[9]....
        /*0698*/ 	.word	0x000004e0
        /*069c*/ 	.word	0x000000ff
        /*06a0*/ 	.word	0x00033468
        /*06a4*/ 	.short	0x0100
        /*06a6*/ 	.byte	0x08
	.zero		1


	//   ....[10]....
        /*06a8*/ 	.word	0x000005d0
        /*06ac*/ 	.word	0x000000ff
        /*06b0*/ 	.word	0x00033470
        /*06b4*/ 	.short	0x0100
        /*06b6*/ 	.byte	0x06
	.zero		1


	//   ....[11]....
        /*06b8*/ 	.word	0x000005e0
        /*06bc*/ 	.word	0x000000ff
        /*06c0*/ 	.word	0x00033480
        /*06c4*/ 	.short	0x0100
        /*06c6*/ 	.byte	0x06
	.zero		1


	//   ....[12]....
        /*06c8*/ 	.word	0x000005f0
        /*06cc*/ 	.word	0x000000ff
        /*06d0*/ 	.word	0x00033478
        /*06d4*/ 	.short	0x0100
        /*06d6*/ 	.byte	0x06
	.zero		1


	//   ....[13]....
        /*06d8*/ 	.word	0x00000600
        /*06dc*/ 	.word	0x000000ff
        /*06e0*/ 	.word	0x00033488
        /*06e4*/ 	.short	0x0100
        /*06e6*/ 	.byte	0x06
	.zero		1


	//   ....[14]....
        /*06e8*/ 	.word	0x00000730
        /*06ec*/ 	.word	0x000000ff
        /*06f0*/ 	.word	0x00033490
        /*06f4*/ 	.short	0x0100
        /*06f6*/ 	.byte	0x08
	.zero		1


	//   ....[15]....
        /*06f8*/ 	.word	0x00000740
        /*06fc*/ 	.word	0x000000ff
        /*0700*/ 	.word	0x000334a0
        /*0704*/ 	.short	0x0100
        /*0706*/ 	.byte	0x08
	.zero		1


	//   ....[16]....
        /*0708*/ 	.word	0x00000750
        /*070c*/ 	.word	0x000000ff
        /*0710*/ 	.word	0x00033498
        /*0714*/ 	.short	0x0100
        /*0716*/ 	.byte	0x08
	.zero		1


	//   ....[17]....
        /*0718*/ 	.word	0x00000760
        /*071c*/ 	.word	0x000000ff
        /*0720*/ 	.word	0x000334a8
        /*0724*/ 	.short	0x0100
        /*0726*/ 	.byte	0x08
	.zero		1


	//   ....[18]....
        /*0728*/ 	.word	0x00000890
        /*072c*/ 	.word	0x000000ff
        /*0730*/ 	.word	0x000334b0
        /*0734*/ 	.short	0x0100
        /*0736*/ 	.byte	0x08
	.zero		1


	//   ....[19]....
        /*0738*/ 	.word	0x000008a0
        /*073c*/ 	.word	0x000000ff
        /*0740*/ 	.word	0x000334c0
        /*0744*/ 	.short	0x0100
        /*0746*/ 	.byte	0x08
	.zero		1


	//   ....[20]....
        /*0748*/ 	.word	0x000008b0
        /*074c*/ 	.word	0x000000ff
        /*0750*/ 	.word	0x000334b8
        /*0754*/ 	.short	0x0100
        /*0756*/ 	.byte	0x08
	.zero		1


	//   ....[21]....
        /*0758*/ 	.word	0x000008c0
        /*075c*/ 	.word	0x000000ff
        /*0760*/ 	.word	0x000334c8
        /*0764*/ 	.short	0x0100
        /*0766*/ 	.byte	0x08
	.zero		1


	//   ....[22]....
        /*0768*/ 	.word	0x00001720
        /*076c*/ 	.word	0x000000ff
        /*0770*/ 	.word	0x00033400
        /*0774*/ 	.short	0x010a
        /*0776*/ 	.byte	0x28
	.zero		1


	//   ....[23]....
        /*0778*/ 	.word	0x000017a0
        /*077c*/ 	.word	0x000000ff
        /*0780*/ 	.word	0x00033430
        /*0784*/ 	.short	0x010a
        /*0786*/ 	.byte	0x28
	.zero		1


	//   ....[24]....
        /*0788*/ 	.word	0x00001830
        /*078c*/ 	.word	0x000000ff
        /*0790*/ 	.word	0x00033430
        /*0794*/ 	.short	0x010a
        /*0796*/ 	.byte	0x28
	.zero		1


	//   ....[25]....
        /*0798*/ 	.word	0x000049d0
        /*079c*/ 	.word	0x00000038
        /*07a0*/ 	.word	0x00000000
        /*07a4*/ 	.short	0x0101
        /*07a6*/ 	.byte	0x3f
	.zero		1


	//   ....[26]....
        /*07a8*/ 	.word	0x00005ba0
        /*07ac*/ 	.word	0x000000ff
        /*07b0*/ 	.word	0x00033430
        /*07b4*/ 	.short	0x010a
        /*07b6*/ 	.byte	0x06
	.zero		1


	//   ....[27]....
        /*07b8*/ 	.word	0x00005be0
        /*07bc*/ 	.word	0x000000ff
        /*07c0*/ 	.word	0x00033430
        /*07c4*/ 	.short	0x010a
        /*07c6*/ 	.byte	0x06
	.zero		1


	//   ....[28]....
        /*07c8*/ 	.word	0x00006840
        /*07cc*/ 	.word	0x000000ff
        /*07d0*/ 	.word	0x00033450
        /*07d4*/ 	.short	0x010a
        /*07d6*/ 	.byte	0x06
	.zero		1


	//   ....[29]....
        /*07d8*/ 	.word	0x00006880
        /*07dc*/ 	.word	0x000000ff
        /*07e0*/ 	.word	0x00033450
        /*07e4*/ 	.short	0x010a
        /*07e6*/ 	.byte	0x06
	.zero		1


	//   ....[30]....
        /*07e8*/ 	.word	0x000092d0
        /*07ec*/ 	.word	0x00000005
        /*07f0*/ 	.word	0x00000000
        /*07f4*/ 	.short	0x0101
        /*07f6*/ 	.byte	0x3f
	.zero		1


	//   ....[31]....
        /*07f8*/ 	.word	0x00009660
        /*07fc*/ 	.word	0x000000ff
        /*0800*/ 	.word	0x00000000
        /*0804*/ 	.short	0x0101
        /*0806*/ 	.byte	0x06
	.zero		1


	//   ....[32]....
        /*0808*/ 	.word	0x00009fa0
        /*080c*/ 	.word	0x000000ff
        /*0810*/ 	.word	0x00033430
        /*0814*/ 	.short	0x010a
        /*0816*/ 	.byte	0x06
	.zero		1


	//   ....[33]....
        /*0818*/ 	.word	0x00009fe0
        /*081c*/ 	.word	0x000000ff
        /*0820*/ 	.word	0x00033430
        /*0824*/ 	.short	0x010a
        /*0826*/ 	.byte	0x06
	.zero		1


	//   ....[34]....
        /*0828*/ 	.word	0x0000ac00
        /*082c*/ 	.word	0x000000ff
        /*0830*/ 	.word	0x00033450
        /*0834*/ 	.short	0x010a
        /*0836*/ 	.byte	0x06
	.zero		1


	//   ....[35]....
        /*0838*/ 	.word	0x0000ac40
        /*083c*/ 	.word	0x000000ff
        /*0840*/ 	.word	0x00033450
        /*0844*/ 	.short	0x010a
        /*0846*/ 	.byte	0x06
	.zero		1


	//   ....[36]....
        /*0848*/ 	.word	0x0000cb90
        /*084c*/ 	.word	0x00000005
        /*0850*/ 	.word	0x00000000
        /*0854*/ 	.short	0x0101
        /*0856*/ 	.byte	0x3f
	.zero		1


	//   ....[37]....
        /*0858*/ 	.word	0x0000cee0
        /*085c*/ 	.word	0x000000ff
        /*0860*/ 	.word	0x00000000
        /*0864*/ 	.short	0x0101
        /*0866*/ 	.byte	0x06
	.zero		1


	//   ....[38]....
        /*0868*/ 	.word	0x0000d740
        /*086c*/ 	.word	0x000000ff
        /*0870*/ 	.word	0x00033450
        /*0874*/ 	.short	0x010a
        /*0876*/ 	.byte	0x05
	.zero		1


	//   ....[39]....
        /*0878*/ 	.word	0x0000d780
        /*087c*/ 	.word	0x000000ff
        /*0880*/ 	.word	0x00033450
        /*0884*/ 	.short	0x010a
        /*0886*/ 	.byte	0x05
	.zero		1


	//   ....[40]....
        /*0888*/ 	.word	0x0000dd90
        /*088c*/ 	.word	0x000000ff
        /*0890*/ 	.word	0x00000000
        /*0894*/ 	.short	0x0101
        /*0896*/ 	.byte	0x04
	.zero		1


	//   ....[41]....
        /*0898*/ 	.word	0x0000fc10
        /*089c*/ 	.word	0x000000ff
        /*08a0*/ 	.word	0x00000000
        /*08a4*/ 	.short	0x0101
        /*08a6*/ 	.byte	0x04
	.zero		1


	//   ....[42]....
        /*08a8*/ 	.word	0x000123d0
        /*08ac*/ 	.word	0x000000ff
        /*08b0*/ 	.word	0x00033480
        /*08b4*/ 	.short	0x010a
        /*08b6*/ 	.byte	0x28
	.zero		1


	//   ....[43]....
        /*08b8*/ 	.word	0x00012600
        /*08bc*/ 	.word	0x000000ff
        /*08c0*/ 	.word	0x00033440
        /*08c4*/ 	.short	0x010a
        /*08c6*/ 	.byte	0x28
	.zero		1


	//   ....[44]....
        /*08c8*/ 	.word	0x00013190
        /*08cc*/ 	.word	0x000000ff
        /*08d0*/ 	.word	0x00033400
        /*08d4*/ 	.short	0x0107
        /*08d6*/ 	.byte	0x28
	.zero		1


	//   ....[45]....
        /*08d8*/ 	.word	0x00013200
        /*08dc*/ 	.word	0x000000ff
        /*08e0*/ 	.word	0x00033400
        /*08e4*/ 	.short	0x0101
        /*08e6*/ 	.byte	0x28
	.zero		1


	//   ....[46]....
        /*08e8*/ 	.word	0x00013220
        /*08ec*/ 	.word	0x000000ff
        /*08f0*/ 	.word	0x00033420
        /*08f4*/ 	.short	0x010a
        /*08f6*/ 	.byte	0x28
	.zero		1


	//   ....[47]....
        /*08f8*/ 	.word	0x00013540
        /*08fc*/ 	.word	0x00000006
        /*0900*/ 	.word	0x00033480
        /*0904*/ 	.short	0x010a
        /*0906*/ 	.byte	0x3f
	.zero		1


	//   ....[48]....
        /*0908*/ 	.word	0x00013960
        /*090c*/ 	.word	0x00000006
        /*0910*/ 	.word	0x00033440
        /*0914*/ 	.short	0x010a
        /*0916*/ 	.byte	0x3f
	.zero		1


	//   ....[49]....
        /*0918*/ 	.word	0x00013da0
        /*091c*/ 	.word	0x00000003
        /*0920*/ 	.word	0x00033470
        /*0924*/ 	.short	0x010a
        /*0926*/ 	.byte	0x3f
	.zero		1


	//   ....[50]....
        /*0928*/ 	.word	0x00013e10
        /*092c*/ 	.word	0x00000003
        /*0930*/ 	.word	0x00033460
        /*0934*/ 	.short	0x010a
        /*0936*/ 	.byte	0x3f
	.zero		1


	//   ....[51]....
        /*0938*/ 	.word	0x000148f0
        /*093c*/ 	.word	0x00000003
        /*0940*/ 	.word	0x00033450
        /*0944*/ 	.short	0x0101
        /*0946*/ 	.byte	0x3f
	.zero		1


	//   ....[52]....
        /*0948*/ 	.word	0x00014970
        /*094c*/ 	.word	0x00000003
        /*0950*/ 	.word	0x00000000
        /*0954*/ 	.short	0x0101
        /*0956*/ 	.byte	0x3f
	.zero		1


	//   ....[53]....
        /*0958*/ 	.word	0x00014aa0
        /*095c*/ 	.word	0x00000000
        /*0960*/ 	.word	0x00033470
        /*0964*/ 	.short	0x010a
        /*0966*/ 	.byte	0x3f
	.zero		1


	//   ....[54]....
        /*0968*/ 	.word	0x00014b10
        /*096c*/ 	.word	0x00000000
        /*0970*/ 	.word	0x00033460
        /*0974*/ 	.short	0x010a
        /*0976*/ 	.byte	0x3f
	.zero		1


	//   ....[55]....
        /*0978*/ 	.word	0x000155f0
        /*097c*/ 	.word	0x00000000
        /*0980*/ 	.word	0x00033450
        /*0984*/ 	.short	0x0101
        /*0986*/ 	.byte	0x3f
	.zero		1


	//   ....[56]....
        /*0988*/ 	.word	0x00015660
        /*098c*/ 	.word	0x00000002
        /*0990*/ 	.word	0x00000000
        /*0994*/ 	.short	0x0101
        /*0996*/ 	.byte	0x3f
	.zero		1


	//   ....[57]....
        /*0998*/ 	.word	0x00015710
        /*099c*/ 	.word	0x00000006
        /*09a0*/ 	.word	0x00033420
        /*09a4*/ 	.short	0x010a
        /*09a6*/ 	.byte	0x3f
	.zero		1


	//   ....[58]....
        /*09a8*/ 	.word	0x00015850
        /*09ac*/ 	.word	0x00000007
        /*09b0*/ 	.word	0x00000000
        /*09b4*/ 	.short	0x010a
        /*09b6*/ 	.byte	0x3f
	.zero		1


	//   ....[59]....
        /*09b8*/ 	.word	0x000158c0
        /*09bc*/ 	.word	0x00000005
        /*09c0*/ 	.word	0x00000000
        /*09c4*/ 	.short	0x010a
        /*09c6*/ 	.byte	0x3f
	.zero		1


	//   ....[60]....
        /*09c8*/ 	.word	0x00015910
        /*09cc*/ 	.word	0x00000005
        /*09d0*/ 	.word	0x00033460
        /*09d4*/ 	.short	0x010a
        /*09d6*/ 	.byte	0x3f
	.zero		1


	//   ....[61]....
        /*09d8*/ 	.word	0x00015960
        /*09dc*/ 	.word	0x00000003
        /*09e0*/ 	.word	0x00033460
        /*09e4*/ 	.short	0x010a
        /*09e6*/ 	.byte	0x3f
	.zero		1


	//   ....[62]....
        /*09e8*/ 	.word	0x000159a0
        /*09ec*/ 	.word	0x00000005
        /*09f0*/ 	.word	0x00033480
        /*09f4*/ 	.short	0x010a
        /*09f6*/ 	.byte	0x3f
	.zero		1


	//   ....[63]....
        /*09f8*/ 	.word	0x000159c0
        /*09fc*/ 	.word	0x00000003
        /*0a00*/ 	.word	0x00033480
        /*0a04*/ 	.short	0x010a
        /*0a06*/ 	.byte	0x3f
	.zero		1


	//   ....[64]....
        /*0a08*/ 	.word	0x00015a30
        /*0a0c*/ 	.word	0x00000003
        /*0a10*/ 	.word	0x00033400
        /*0a14*/ 	.short	0x010a
        /*0a16*/ 	.byte	0x3f
	.zero		1


	//   ....[65]....
        /*0a18*/ 	.word	0x00015a90
        /*0a1c*/ 	.word	0x00000005
        /*0a20*/ 	.word	0x00033430
        /*0a24*/ 	.short	0x010a
        /*0a26*/ 	.byte	0x3f
	.zero		1


	//   ....[66]....
        /*0a28*/ 	.word	0x00015af0
        /*0a2c*/ 	.word	0x0000000f
        /*0a30*/ 	.word	0x00033430
        /*0a34*/ 	.short	0x010a
        /*0a36*/ 	.byte	0x3f
	.zero		1


	//   ....[67]....
        /*0a38*/ 	.word	0x00015b50
        /*0a3c*/ 	.word	0x0000000e
        /*0a40*/ 	.word	0x00033450
        /*0a44*/ 	.short	0x010a
        /*0a46*/ 	.byte	0x3f
	.zero		1


	//   ....[68]....
        /*0a48*/ 	.word	0x00015bb0
        /*0a4c*/ 	.word	0x0000000d
        /*0a50*/ 	.word	0x00033430
        /*0a54*/ 	.short	0x010a
        /*0a56*/ 	.byte	0x3f
	.zero		1


	//   ....[69]....
        /*0a58*/ 	.word	0x00015c10
        /*0a5c*/ 	.word	0x0000000d
        /*0a60*/ 	.word	0x00033450
        /*0a64*/ 	.short	0x010a
        /*0a66*/ 	.byte	0x3f
	.zero		1


	//   ....[70]....
        /*0a68*/ 	.word	0x00015c70
        /*0a6c*/ 	.word	0x00000003
        /*0a70*/ 	.word	0x00033450
        /*0a74*/ 	.short	0x010a
        /*0a76*/ 	.byte	0x3f
	.zero		1


	//   ....[71]....
        /*0a78*/ 	.word	0x00015dd0
        /*0a7c*/ 	.word	0x00000003
        /*0a80*/ 	.word	0x00033480
        /*0a84*/ 	.short	0x010a
        /*0a86*/ 	.byte	0x3f
	.zero		1


	//   ....[72]....
        /*0a88*/ 	.word	0x00015e30
        /*0a8c*/ 	.word	0x00000003
        /*0a90*/ 	.word	0x00033440
        /*0a94*/ 	.short	0x010a
        /*0a96*/ 	.byte	0x3f
	.zero		1


	//   ....[73]....
        /*0a98*/ 	.word	0x00016440
        /*0a9c*/ 	.word	0x00000003
        /*0aa0*/ 	.word	0x00033420
        /*0aa4*/ 	.short	0x010a
        /*0aa6*/ 	.byte	0x3f
	.zero		1


	//   ....[74]....
        /*0aa8*/ 	.word	0x00016490
        /*0aac*/ 	.word	0x00000006
        /*0ab0*/ 	.word	0x00033480
        /*0ab4*/ 	.short	0x010a
        /*0ab6*/ 	.byte	0x3f
	.zero		1


	//   ....[75]....
        /*0ab8*/ 	.word	0x000164e0
        /*0abc*/ 	.word	0x00000006
        /*0ac0*/ 	.word	0x00033440
        /*0ac4*/ 	.short	0x010a
        /*0ac6*/ 	.byte	0x3f
	.zero		1


	//   ....[76]....
        /*0ac8*/ 	.word	0x00016530
        /*0acc*/ 	.word	0x00000003
        /*0ad0*/ 	.word	0x00033470
        /*0ad4*/ 	.short	0x010a
        /*0ad6*/ 	.byte	0x3f
	.zero		1


	//   ....[77]....
        /*0ad8*/ 	.word	0x00016580
        /*0adc*/ 	.word	0x00000003
        /*0ae0*/ 	.word	0x00033460
        /*0ae4*/ 	.short	0x010a
        /*0ae6*/ 	.byte	0x3f
	.zero		1


	//   ....[78]....
        /*0ae8*/ 	.word	0x000165d0
        /*0aec*/ 	.word	0x00000000
        /*0af0*/ 	.word	0x00033470
        /*0af4*/ 	.short	0x010a
        /*0af6*/ 	.byte	0x3f
	.zero		1


	//   ....[79]....
        /*0af8*/ 	.word	0x00016620
        /*0afc*/ 	.word	0x00000000
        /*0b00*/ 	.word	0x00033460
        /*0b04*/ 	.short	0x010a
        /*0b06*/ 	.byte	0x3f
	.zero		1


	//   ....[80]....
        /*0b08*/ 	.word	0x00016670
        /*0b0c*/ 	.word	0x00000006
        /*0b10*/ 	.word	0x00033420
        /*0b14*/ 	.short	0x010a
        /*0b16*/ 	.byte	0x3f
	.zero		1


	//   ....[81]....
        /*0b18*/ 	.word	0x000166c0
        /*0b1c*/ 	.word	0x00000007
        /*0b20*/ 	.word	0x00000000
        /*0b24*/ 	.short	0x010a
        /*0b26*/ 	.byte	0x3f
	.zero		1


	//   ....[82]....
        /*0b28*/ 	.word	0x00016710
        /*0b2c*/ 	.word	0x00000005
        /*0b30*/ 	.word	0x00000000
        /*0b34*/ 	.short	0x010a
        /*0b36*/ 	.byte	0x3f
	.zero		1


	//   ....[83]....
        /*0b38*/ 	.word	0x00016760
        /*0b3c*/ 	.word	0x00000005
        /*0b40*/ 	.word	0x00033460
        /*0b44*/ 	.short	0x010a
        /*0b46*/ 	.byte	0x3f
	.zero		1


	//   ....[84]....
        /*0b48*/ 	.word	0x000167b0
        /*0b4c*/ 	.word	0x00000003
        /*0b50*/ 	.word	0x00033460
        /*0b54*/ 	.short	0x010a
        /*0b56*/ 	.byte	0x3f
	.zero		1


	//   ....[85]....
        /*0b58*/ 	.word	0x00016800
        /*0b5c*/ 	.word	0x00000005
        /*0b60*/ 	.word	0x00033480
        /*0b64*/ 	.short	0x010a
        /*0b66*/ 	.byte	0x3f
	.zero		1


	//----- nvinfo : EIATTR_NUM_MBARRIERS
	.align		4
.L_785:
        /*0b68*/ 	.byte	0x03, 0x38
        /*0b6a*/ 	.short	0x0016


	//----- nvinfo : EIATTR_EXIT_INSTR_OFFSETS
	.align		4
        /*0b6c*/ 	.byte	0x04, 0x1c
        /*0b6e*/ 	.short	(.L_787 - .L_786)


	//   ....[0]....
.L_786:
        /*0b70*/ 	.word	0x00015a10


	//----- nvinfo : EIATTR_MAX_THREADS
	.align		4
.L_787:
        /*0b74*/ 	.byte	0x04, 0x05
        /*0b76*/ 	.short	(.L_789 - .L_788)
.L_788:
        /*0b78*/ 	.word	0x00000180
        /*0b7c*/ 	.word	0x00000001
        /*0b80*/ 	.word	0x00000001


	//----- nvinfo : EIATTR_CRS_STACK_SIZE
	.align		4
.L_789:
        /*0b84*/ 	.byte	0x04, 0x1e
        /*0b86*/ 	.short	(.L_791 - .L_790)
.L_790:
        /*0b88*/ 	.word	0x00000000


	//----- nvinfo : EIATTR_CBANK_PARAM_SIZE
	.align		4
.L_791:
        /*0b8c*/ 	.byte	0x03, 0x19
        /*0b8e*/ 	.short	0x0a70


	//----- nvinfo : EIATTR_PARAM_CBANK
	.align		4
        /*0b90*/ 	.byte	0x04, 0x0a
        /*0b92*/ 	.short	(.L_793 - .L_792)
	.align		4
.L_792:
        /*0b94*/ 	.word	index@(.nv.constant0._ZN7cutlass13device_kernelIN5flash11enable_sm90INS1_16FlashAttnFwdSm90INS1_25CollectiveMainloopFwdSm90ILi2EN4cute5tupleIJNS5_1CILi1EEES8_S8_EEENS6_IJNS7_ILi128EEENS7_ILi160EEENS7_ILi192EEEEEELi192ENS_12float_e4m3_tEfNS_4arch4Sm90ELb1ELb0ELb1ELb0ELb0ELb0ELb0ELb1ELb1ELb1ELb1ELb0EEENS1_21CollectiveEpilogueFwdINS6_IJSA_SC_SB_EEES9_NS_10bfloat16_tESG_Li256ELb0ELb1ELb1ELb1EEENS1_19SingleTileSchedulerILb0ELb1ELb1ELi128EEEEEEEEEvNT_6ParamsE)
        /*0b98*/ 	.short	0x0210
        /*0b9a*/ 	.short	0x0a70


	//----- nvinfo : EIATTR_SW_WAR
	.align		4
.L_793:
        /*0b9c*/ 	.byte	0x04, 0x36
        /*0b9e*/ 	.short	(.L_795 - .L_794)
.L_794:
        /*0ba0*/ 	.word	0x00000008
.L_795:


//--------------------- .nv.info._ZN7cutlass13device_kernelIN5flash11enable_sm90INS1_16FlashAttnFwdSm90INS1_25CollectiveMainloopFwdSm90ILi2EN4cute5tupleIJNS5_1CILi1EEES8_S8_EEENS6_IJNS7_ILi128EEENS7_ILi160EEENS7_ILi192EEEEEELi192ENS_12float_e4m3_tEfNS_4arch4Sm90ELb1ELb0ELb1ELb1ELb0ELb0ELb0ELb1ELb1ELb1ELb1ELb0EEENS1_21CollectiveEpilogueFwdINS6_IJSA_SC_SB_EEES9_NS_10bfloat16_tESG_Li256ELb1ELb1ELb1ELb1EEENS1_36VarlenDynamicPersistentTileSchedulerILi128ELi160ELi256ELi128ELb1ELb1ELb1ELb1ELb1ELb1EEEEEEEEEvNT_6ParamsE --------------------------
	.section	.nv.info._ZN7cutlass13device_kernelIN5flash11enable_sm90INS1_16FlashAttnFwdSm90INS1_25CollectiveMainloopFwdSm90ILi2EN4cute5tupleIJNS5_1CILi1EEES8_S8_EEENS6_IJNS7_ILi128EEENS7_ILi160EEENS7_ILi192EEEEEELi192ENS_12float_e4m3_tEfNS_4arch4Sm90ELb1ELb0ELb1ELb1ELb0ELb0ELb0ELb1ELb1ELb1ELb1ELb0EEENS1_21CollectiveEpilogueFwdINS6_IJSA_SC_SB_EEES9_NS_10bfloat16_tESG_Li256ELb1ELb1ELb1ELb1EEENS1_36VarlenDynamicPersistentTileSchedulerILi128ELi160ELi256ELi128ELb1ELb1ELb1ELb1ELb1ELb1EEEEEEEEEvNT_6ParamsE,"",@"SHT_CUDA_INFO"
	.sectionflags	@""
	.align	4


	//----- nvinfo : EIATTR_CUDA_API_VERSION
	.align		4
        /*0000*/ 	.byte	0x04, 0x37
        /*0002*/ 	.short	(.L_797 - .L_796)
.L_796:
        /*0004*/ 	.word	0x00000082


	//----- nvinfo : EIATTR_KPARAM_INFO
	.align		4
.L_797:
        /*0008*/ 	.byte	0x04, 0x17
        /*000a*/ 	.short	(.L_799 - .L_798)
.L_798:
        /*000c*/ 	.word	0x00000000
        /*0010*/ 	.short	0x0000
        /*0012*/ 	.short	0x0070
        /*0014*/ 	.byte	0x00, 0xf0, 0x01, 0x2a


	//----- nvinfo : EIATTR_SPARSE_MMA_MASK
	.align		4
.L_799:
        /*0018*/ 	.byte	0x03, 0x50
        /*001a*/ 	.short	0x0000


	//----- nvinfo : EIATTR_MAXREG_COUNT
	.align		4
        /*001c*/ 	.byte	0x03, 0x1b
        /*001e*/ 	.short	0x00a8


	//----- nvinfo : EIATTR_NUM_BARRIERS
	.align		4
        /*0020*/ 	.byte	0x02, 0x4c
        /*0022*/ 	.byte	0x10
	.zero		1


	//----- nvinfo : EIATTR_EXTERNS
	.align		4
        /*0024*/ 	.byte	0x04, 0x0f
        /*0026*/ 	.short	(.L_801 - .L_800)


	//   ....[0]....
	.align		4
.L_800:
        /*0028*/ 	.word	index@(__assertfail)


	//----- nvinfo : EIATTR_ANNOTATIONS
	.align		4
.L_801:
        /*002c*/ 	.byte	0x04, 0x55
        /*002e*/ 	.short	(.L_803 - .L_802)


	//   ....[0]....
.L_802:
        /* <DEDUP_REMOVED lines=49> */


	//----- nvinfo : EIATTR_MERCURY_ISA_VERSION
	.align		4
.L_803:
        /*0328*/ 	.byte	0x03, 0x5f
        /*032a*/ 	.short	0x0101


	//----- nvinfo : EIATTR_UNUSED_LOAD_BYTE_OFFSET
	.align		4
        /*032c*/ 	.byte	0x04, 0x44
        /*032e*/ 	.short	(.L_805 - .L_804)


	//   ....[0]....
.L_804:
        /*0330*/ 	.word	0x00000a40
        /*0334*/ 	.word	0x0000fff0


	//   ....[1]....
        /*0338*/ 	.word	0x0000ed50
        /*033c*/ 	.word	0x0000fff0


	//----- nvinfo : EIATTR_INT_WARP_WIDE_INSTR_OFFSETS
	.align		4
.L_805:
        /*0340*/ 	.byte	0x04, 0x31
        /*0342*/ 	.short	(.L_807 - .L_806)


	//   ....[0]....
.L_806:
        /*0344*/ 	.word	0x00000130


	//   ....[1]....
        /*0348*/ 	.word	0x00000170


	//   ....[2]....
        /*034c*/ 	.word	0x000001e0


	//   ....[3]....
        /*0350*/ 	.word	0x000158e0


	//   ....[4]....
        /*0354*/ 	.word	0x00015970


	//   ....[5]....
        /*0358*/ 	.word	0x00018af0


	//   ....[6]....
        /*035c*/ 	.word	0x00018b80


	//----- nvinfo : EIATTR_COOP_GROUP_MASK_REGIDS
	.align		4
.L_807:
        /*0360*/ 	.byte	0x04, 0x29
        /*0362*/ 	.short	(.L_809 - .L_808)


	//   ....[0]....
.L_808:
        /*0364*/ 	.word	0xffffffff


	//   ....[1]....
        /*0368*/ 	.word	0xffffffff


	//   ....[2]....
        /*036c*/ 	.word	0xffffffff


	//   ....[3]....
        /*0370*/ 	.word	0xffffffff


	//   ....[4]....
        /*0374*/ 	.word	0xffffffff


	//   ....[5]....
        /*0378*/ 	.word	0xffffffff


	//   ....[6]....
        /*037c*/ 	.word	0xffffffff


	//   ....[7]....
        /*0380*/ 	.word	0xffffffff


	//   ....[8]....
        /*0384*/ 	.word	0xffffffff


	//   ....[9]....
        /*0388*/ 	.word	0xffffffff


	//   ....[10]....
        /*038c*/ 	.word	0xffffffff


	//   ....[11]....
        /*0390*/ 	.word	0xffffffff


	//   ....[12]....
        /*0394*/ 	.word	0xffffffff


	//   ....[13]....
        /*0398*/ 	.word	0xffffffff


	//   ....[14]....
        /*039c*/ 	.word	0xffffffff


	//   ....[15]....
        /*03a0*/ 	.word	0xffffffff


	//   ....[16]....
        /*03a4*/ 	.word	0xffffffff


	//   ....[17]....
        /*03a8*/ 	.word	0xffffffff


	//   ....[18]....
        /*03ac*/ 	.word	0xffffffff


	//   ....[19]....
        /*03b0*/ 	.word	0xffffffff


	//   ....[20]....
        /*03b4*/ 	.word	0xffffffff


	//   ....[21]....
        /*03b8*/ 	.word	0xffffffff


	//   ....[22]....
        /*03bc*/ 	.word	0xffffffff


	//   ....[23]....
        /*03c0*/ 	.word	0xffffffff


	//   ....[24]....
        /*03c4*/ 	.word	0xffffffff


	//   ....[25]....
        /*03c8*/ 	.word	0xffffffff


	//   ....[26]....
        /*03cc*/ 	.word	0xffffffff


	//   ....[27]....
        /*03d0*/ 	.word	0xffffffff


	//   ....[28]....
        /*03d4*/ 	.word	0xffffffff


	//   ....[29]....
        /*03d8*/ 	.word	0xffffffff


	//   ....[30]....
        /*03dc*/ 	.word	0xffffffff


	//   ....[31]....
        /*03e0*/ 	.word	0xffffffff


	//   ....[32]....
        /*03e4*/ 	.word	0xffffffff


	//   ....[33]....
        /*03e8*/ 	.word	0xffffffff


	//   ....[34]....
        /*03ec*/ 	.word	0xffffffff


	//   ....[35]....
        /*03f0*/ 	.word	0xffffffff


	//   ....[36]....
        /*03f4*/ 	.word	0xffffffff


	//   ....[37]....
        /*03f8*/ 	.word	0xffffffff


	//   ....[38]....
        /*03fc*/ 	.word	0xffffffff


	//   ....[39]....
        /*0400*/ 	.word	0xffffffff


	//   ....[40]....
        /*0404*/ 	.word	0xffffffff


	//   ....[41]....
        /*0408*/ 	.word	0xffffffff


	//   ....[42]....
        /*040c*/ 	.word	0xffffffff


	//   ....[43]....
        /*0410*/ 	.word	0xffffffff


	//   ....[44]....
        /*0414*/ 	.word	0xffffffff


	//   ....[45]....
        /*0418*/ 	.word	0xffffffff


	//   ....[46]....
        /*041c*/ 	.word	0xffffffff


	//   ....[47]....
        /*0420*/ 	.word	0xffffffff


	//   ....[48]....
        /*0424*/ 	.word	0xffffffff


	//   ....[49]....
        /*0428*/ 	.word	0xffffffff


	//   ....[50]....
        /*042c*/ 	.word	0xffffffff


	//   ....[51]....
        /*0430*/ 	.word	0xffffffff


	//   ....[52]....
        /*0434*/ 	.word	0xffffffff


	//   ....[53]....
        /*0438*/ 	.word	0xffffffff


	//   ....[54]....
        /*043c*/ 	.word	0xffffffff


	//   ....[55]....
        /*0440*/ 	.word	0xffffffff


	//   ....[56]....
        /*0444*/ 	.word	0xffffffff


	//   ....[57]....
        /*0448*/ 	.word	0xffffffff


	//   ....[58]....
        /*044c*/ 	.word	0xffffffff


	//   ....[59]....
        /*0450*/ 	.word	0xffffffff


	//   ....[60]....
        /*0454*/ 	.word	0xffffffff


	//   ....[61]....
        /*0458*/ 	.word	0xffffffff


	//   ....[62]....
        /*045c*/ 	.word	0xffffffff


	//   ....[63]....
        /*0460*/ 	.word	0xffffffff


	//   ....[64]....
        /*0464*/ 	.word	0xffffffff


	//   ....[65]....
        /*0468*/ 	.word	0xffffffff


	//   ....[66]....
        /*046c*/ 	.word	0xffffffff


	//   ....[67]....
        /*0470*/ 	.word	0xffffffff


	//   ....[68]....
        /*0474*/ 	.word	0xffffffff


	//   ....[69]....
        /*0478*/ 	.word	0xffffffff


	//   ....[70]....
        /*047c*/ 	.word	0xffffffff


	//   ....[71]....
        /*0480*/ 	.word	0xffffffff


	//   ....[72]....
        /*0484*/ 	.word	0xffffffff


	//   ....[73]....
        /*0488*/ 	.word	0xffffffff


	//   ....[74]....
        /*048c*/ 	.word	0xffffffff


	//   ....[75]....
        /*0490*/ 	.word	0xffffffff


	//   ....[76]....
        /*0494*/ 	.word	0xffffffff


	//   ....[77]....
        /*0498*/ 	.word	0xffffffff


	//   ....[78]....
        /*049c*/ 	.word	0xffffffff


	//   ....[79]....
        /*04a0*/ 	.word	0xffffffff


	//   ....[80]....
        /*04a4*/ 	.word	0xffffffff


	//   ....[81]....
        /*04a8*/ 	.word	0xffffffff


	//   ....[82]....
        /*04ac*/ 	.word	0xffffffff


	//   ....[83]....
        /*04b0*/ 	.word	0xffffffff


	//   ....[84]....
        /*04b4*/ 	.word	0xffffffff


	//   ....[85]....
        /*04b8*/ 	.word	0xffffffff


	//   ....[86]....
        /*04bc*/ 	.word	0xffffffff


	//   ....[87]....
        /*04c0*/ 	.word	0xffffffff


	//   ....[88]....
        /*04c4*/ 	.word	0xffffffff


	//   ....[89]....
        /*04c8*/ 	.word	0xffffffff


	//   ....[90]....
        /*04cc*/ 	.word	0xffffffff


	//   ....[91]....
        /*04d0*/ 	.word	0xffffffff


	//   ....[92]....
        /*04d4*/ 	.word	0xffffffff


	//   ....[93]....
        /*04d8*/ 	.word	0xffffffff


	//   ....[94]....
        /*04dc*/ 	.word	0xffffffff


	//   ....[95]....
        /*04e0*/ 	.word	0xffffffff


	//   ....[96]....
        /*04e4*/ 	.word	0xffffffff


	//   ....[97]....
        /*04e8*/ 	.word	0xffffffff


	//   ....[98]....
        /*04ec*/ 	.word	0xffffffff


	//   ....[99]....
        /*04f0*/ 	.word	0xffffffff


	//   ....[100]....
        /*04f4*/ 	.word	0xffffffff


	//   ....[101]....
        /*04f8*/ 	.word	0xffffffff


	//   ....[102]....
        /*04fc*/ 	.word	0xffffffff


	//   ....[103]....
        /*0500*/ 	.word	0xffffffff


	//   ....[104]....
        /*0504*/ 	.word	0xffffffff


	//   ....[105]....
        /*0508*/ 	.word	0xffffffff


	//   ....[106]....
        /*050c*/ 	.word	0xffffffff


	//   ....[107]....
        /*0510*/ 	.word	0xffffffff


	//   ....[108]....
        /*0514*/ 	.word	0xffffffff


	//   ....[109]....
        /*0518*/ 	.word	0xffffffff


	//   ....[110]....
        /*051c*/ 	.word	0xffffffff


	//   ....[111]....
        /*0520*/ 	.word	0xffffffff


	//   ....[112]....
        /*0524*/ 	.word	0xffffffff


	//   ....[113]....
        /*0528*/ 	.word	0xffffffff


	//   ....[114]....
        /*052c*/ 	.word	0xffffffff


	//   ....[115]....
        /*0530*/ 	.word	0xffffffff


	//   ....[116]....
        /*0534*/ 	.word	0xffffffff


	//   ....[117]....
        /*0538*/ 	.word	0xffffffff


	//   ....[118]....
        /*053c*/ 	.word	0xffffffff


	//   ....[119]....
        /*0540*/ 	.word	0xffffffff


	//   ....[120]....
        /*0544*/ 	.word	0xffffffff


	//   ....[121]....
        /*0548*/ 	.word	0xffffffff


	//   ....[122]....
        /*054c*/ 	.word	0xffffffff


	//   ....[123]....
        /*0550*/ 	.word	0xffffffff


	//   ....[124]....
        /*0554*/ 	.word	0xffffffff


	//   ....[125]....
        /*0558*/ 	.word	0xffffffff


	//   ....[126]....
        /*055c*/ 	.word	0xffffffff


	//   ....[127]....
        /*0560*/ 	.word	0xffffffff


	//   ....[128]....
        /*0564*/ 	.word	0xffffffff


	//   ....[129]....
        /*0568*/ 	.word	0xffffffff


	//   ....[130]....
        /*056c*/ 	.word	0xffffffff


	//   ....[131]....
        /*0570*/ 	.word	0xffffffff


	//   ....[132]....
        /*0574*/ 	.word	0xffffffff


	//   ....[133]....
        /*0578*/ 	.word	0xffffffff


	//   ....[134]....
        /*057c*/ 	.word	0xffffffff


	//   ....[135]....
        /*0580*/ 	.word	0xffffffff


	//   ....[136]....
        /*0584*/ 	.word	0xffffffff


	//   ....[137]....
        /*0588*/ 	.word	0xffffffff


	//   ....[138]....
        /*058c*/ 	.word	0xffffffff


	//   ....[139]....
        /*0590*/ 	.word	0xffffffff


	//   ....[140]....
        /*0594*/ 	.word	0xffffffff


	//   ....[141]....
        /*0598*/ 	.word	0xffffffff


	//   ....[142]....
        /*059c*/ 	.word	0xffffffff


	//   ....[143]....
        /*05a0*/ 	.word	0xffffffff


	//   ....[144]....
        /*05a4*/ 	.word	0xffffffff


	//   ....[145]....
        /*05a8*/ 	.word	0xffffffff


	//   ....[146]....
        /*05ac*/ 	.word	0xffffffff


	//   ....[147]....
        /*05b0*/ 	.word	0xffffffff


	//   ....[148]....
        /*05b4*/ 	.word	0xffffffff


	//   ....[149]....
        /*05b8*/ 	.word	0xffffffff


	//   ....[150]....
        /*05bc*/ 	.word	0xffffffff


	//   ....[151]....
        /*05c0*/ 	.word	0xffffffff


	//   ....[152]....
        /*05c4*/ 	.word	0xffffffff


	//   ....[153]....
        /*05c8*/ 	.word	0xffffffff


	//   ....[154]....
        /*05cc*/ 	.word	0xffffffff


	//   ....[155]....
        /*05d0*/ 	.word	0xffffffff


	//   ....[156]....
        /*05d4*/ 	.word	0xffffffff


	//   ....[157]....
        /*05d8*/ 	.word	0xffffffff


	//   ....[158]....
        /*05dc*/ 	.word	0xffffffff


	//   ....[159]....
        /*05e0*/ 	.word	0xffffffff


	//   ....[160]....
        /*05e4*/ 	.word	0xffffffff


	//   ....[161]....
        /*05e8*/ 	.word	0xffffffff


	//   ....[162]....
        /*05ec*/ 	.word	0xffffffff


	//   ....[163]....
        /*05f0*/ 	.word	0xffffffff


	//   ....[164]....
        /*05f4*/ 	.word	0xffffffff


	//   ....[165]....
        /*05f8*/ 	.word	0xffffffff


	//   ....[166]....
        /*05fc*/ 	.word	0xffffffff


	//   ....[167]....
        /*0600*/ 	.word	0xffffffff


	//   ....[168]....
        /*0604*/ 	.word	0xffffffff


	//   ....[169]....
        /*0608*/ 	.word	0xffffffff


	//   ....[170]....
        /*060c*/ 	.word	0xffffffff


	//   ....[171]....
        /*0610*/ 	.word	0xffffffff


	//   ....[172]....
        /*0614*/ 	.word	0xffffffff


	//   ....[173]....
        /*0618*/ 	.word	0xffffffff


	//   ....[174]....
        /*061c*/ 	.word	0xffffffff


	//   ....[175]....
        /*0620*/ 	.word	0xffffffff


	//   ....[176]....
        /*0624*/ 	.word	0xffffffff


	//   ....[177]....
        /*0628*/ 	.word	0xffffffff


	//   ....[178]....
        /*062c*/ 	.word	0xffffffff


	//   ....[179]....
        /*0630*/ 	.word	0xffffffff


	//   ....[180]....
        /*0634*/ 	.word	0xffffffff


	//   ....[181]....
        /*0638*/ 	.word	0xffffffff


	//   ....[182]....
        /*063c*/ 	.word	0xffffffff


	//   ....[183]....
        /*0640*/ 	.word	0xffffffff


	//   ....[184]....
        /*0644*/ 	.word	0xffffffff


	//   ....[185]....
        /*0648*/ 	.word	0xffffffff


	//   ....[186]....
        /*064c*/ 	.word	0xffffffff


	//   ....[187]....
        /*0650*/ 	.word	0xffffffff


	//   ....[188]....
        /*0654*/ 	.word	0xffffffff


	//   ....[189]....
        /*0658*/ 	.word	0xffffffff


	//   ....[190]....
        /*065c*/ 	.word	0xffffffff


	//   ....[191]....
        /*0660*/ 	.word	0xffffffff


	//   ....[192]....
        /*0664*/ 	.word	0xffffffff


	//   ....[193]....
        /*0668*/ 	.word	0x0500000f


	//   ....[194]....
        /*066c*/ 	.word	0x0500000f


	//   ....[195]....
        /*0670*/ 	.word	0x0500000f


	//   ....[196]....
        /*0674*/ 	.word	0x0500000f


	//   ....[197]....
        /*0678*/ 	.word	0x0500000f


	//   ....[198]....
        /*067c*/ 	.word	0x0500000f


	//   ....[199]....
        /*0680*/ 	.word	0x0500000f


	//   ....[200]....
        /*0684*/ 	.word	0x0500000f


	//   ....[201]....
        /*0688*/ 	.word	0x0500000f


	//   ....[202]....
        /*068c*/ 	.word	0x0500000f


	//----- nvinfo : EIATTR_COOP_GROUP_INSTR_OFFSETS
	.align		4
.L_809:
        /*0690*/ 	.byte	0x04, 0x28
        /*0692*/ 	.short	(.L_811 - .L_810)


	//   ....[0]....
.L_810:
        /*0694*/ 	.word	0x00000070


	//   ....[1]....
        /*0698*/ 	.word	0x00000140


	//   ....[2]....
        /*069c*/ 	.word	0x00000190


	//   ....[3]....
        /*06a0*/ 	.word	0x000003c0


	//   ....[4]....
        /*06a4*/ 	.word	0x00000520


	//   ....[5]....
        /*06a8*/ 	.word	0x00000640


	//   ....[6]....
        /*06ac*/ 	.word	0x000007a0


	//   ....[7]....
        /*06b0*/ 	.word	0x00001e50


	//   ....[8]....
        /*06b4*/ 	.word	0x00003440


	//   ....[9]....
        /*06b8*/ 	.word	0x00003470


	//   ....[10]....
        /*06bc*/ 	.word	0x000041e0


	//   ....[11]....
        /*06c0*/ 	.word	0x000042e0


	//   ....[12]....
        /*06c4*/ 	.word	0x00004e40


	//   ....[13]....
        /*06c8*/ 	.word	0x00004eb0


	//   ....[14]....
        /*06cc*/ 	.word	0x00007c80


	//   ....[15]....
        /*06d0*/ 	.word	0x00008580


	//   ....[16]....
        /*06d4*/ 	.word	0x000085a0


	//   ....[17]....
        /*06d8*/ 	.word	0x00008620


	//   ....[18]....
        /*06dc*/ 	.word	0x00009110


	//   ....[19]....
        /*06e0*/ 	.word	0x00009190


	//   ....[20]....
        /*06e4*/ 	.word	0x0000c620


	//   ....[21]....
        /*06e8*/ 	.word	0x0000c650


	//   ....[22]....
        /*06ec*/ 	.word	0x0000c6b0


	//   ....[23]....
        /*06f0*/ 	.word	0x0000c6c0


	//   ....[24]....
        /*06f4*/ 	.word	0x0000e3e0


	//   ....[25]....
        /*06f8*/ 	.word	0x0000e3f0


	//   ....[26]....
        /*06fc*/ 	.word	0x0000e420


	//   ....[27]....
        /*0700*/ 	.word	0x0000e430


	//   ....[28]....
        /*0704*/ 	.word	0x0000f880


	//   ....[29]....
        /*0708*/ 	.word	0x0000f8c0


	//   ....[30]....
        /*070c*/ 	.word	0x0000f8f0


	//   ....[31]....
        /*0710*/ 	.word	0x0000f910


	//   ....[32]....
        /*0714*/ 	.word	0x0000f930


	//   ....[33]....
        /*0718*/ 	.word	0x0000f950


	//   ....[34]....
        /*071c*/ 	.word	0x0000f970


	//   ....[35]....
        /*0720*/ 	.word	0x0000f990


	//   ....[36]....
        /*0724*/ 	.word	0x0000f9b0


	//   ....[37]....
        /*0728*/ 	.word	0x0000f9d0


	//   ....[38]....
        /*072c*/ 	.word	0x0000f9e0


	//   ....[39]....
        /*0730*/ 	.word	0x0000f9f0


	//   ....[40]....
        /*0734*/ 	.word	0x0000fa00


	//   ....[41]....
        /*0738*/ 	.word	0x0000fa10


	//   ....[42]....
        /*073c*/ 	.word	0x0000fa20


	//   ....[43]....
        /*0740*/ 	.word	0x0000fa30


	//   ....[44]....
        /*0744*/ 	.word	0x0000fa40


	//   ....[45]....
        /*0748*/ 	.word	0x0000fa50


	//   ....[46]....
        /*074c*/ 	.word	0x0000fa60


	//   ....[47]....
        /*0750*/ 	.word	0x0000fa70


	//   ....[48]....
        /*0754*/ 	.word	0x0000fa80


	//   ....[49]....
        /*0758*/ 	.word	0x0000fa90


	//   ....[50]....
        /*075c*/ 	.word	0x0000faa0


	//   ....[51]....
        /*0760*/ 	.word	0x0000fab0


	//   ....[52]....
        /*0764*/ 	.word	0x0000fac0


	//   ....[53]....
        /*0768*/ 	.word	0x0000fad0


	//   ....[54]....
        /*076c*/ 	.word	0x0000fae0


	//   ....[55]....
        /*0770*/ 	.word	0x0000faf0


	//   ....[56]....
        /*0774*/ 	.word	0x0000fb00


	//   ....[57]....
        /*0778*/ 	.word	0x0000fb10


	//   ....[58]....
        /*077c*/ 	.word	0x0000fb20


	//   ....[59]....
        /*0780*/ 	.word	0x0000fb30


	//   ....[60]....
        /*0784*/ 	.word	0x0000fb40


	//   ....[61]....
        /*0788*/ 	.word	0x0000fb50


	//   ....[62]....
        /*078c*/ 	.word	0x0000fb60


	//   ....[63]....
        /*0790*/ 	.word	0x0000fb70


	//   ....[64]....
        /*0794*/ 	.word	0x0000fb80


	//   ....[65]....
        /*0798*/ 	.word	0x0000fb90


	//   ....[66]....
        /*079c*/ 	.word	0x0000fba0


	//   ....[67]....
        /*07a0*/ 	.word	0x0000fbb0


	//   ....[68]....
        /*07a4*/ 	.word	0x0000fbc0


	//   ....[69]....
        /*07a8*/ 	.word	0x0000fbd0


	//   ....[70]....
        /*07ac*/ 	.word	0x0000fbe0


	//   ....[71]....
        /*07b0*/ 	.word	0x0000fbf0


	//   ....[72]....
        /*07b4*/ 	.word	0x0000fc00


	//   ....[73]....
        /*07b8*/ 	.word	0x0000fc10


	//   ....[74]....
        /*07bc*/ 	.word	0x0000fc20


	//   ....[75]....
        /*07c0*/ 	.word	0x0000fc30


	//   ....[76]....
        /*07c4*/ 	.word	0x0000fc40


	//   ....[77]....
        /*07c8*/ 	.word	0x0000fc50


	//   ....[78]....
        /*07cc*/ 	.word	0x0000fc60


	//   ....[79]....
        /*07d0*/ 	.word	0x0000fc70


	//   ....[80]....
        /*07d4*/ 	.word	0x0000fc80


	//   ....[81]....
        /*07d8*/ 	.word	0x0000fc90


	//   ....[82]....
        /*07dc*/ 	.word	0x0000fca0


	//   ....[83]....
        /*07e0*/ 	.word	0x0000fcb0


	//   ....[84]....
        /*07e4*/ 	.word	0x0000fcc0


	//   ....[85]....
        /*07e8*/ 	.word	0x0000fcd0


	//   ....[86]....
        /*07ec*/ 	.word	0x0000fce0


	//   ....[87]....
        /*07f0*/ 	.word	0x0000fcf0


	//   ....[88]....
        /*07f4*/ 	.word	0x0000fd00


	//   ....[89]....
        /*07f8*/ 	.word	0x0000fd10


	//   ....[90]....
        /*07fc*/ 	.word	0x0000fd20


	//   ....[91]....
        /*0800*/ 	.word	0x0000fd30


	//   ....[92]....
        /*0804*/ 	.word	0x0000fd40


	//   ....[93]....
        /*0808*/ 	.word	0x0000fd50


	//   ....[94]....
        /*080c*/ 	.word	0x0000fd60


	//   ....[95]....
        /*0810*/ 	.word	0x0000fd70


	//   ....[96]....
        /*0814*/ 	.word	0x0000fd80


	//   ....[97]....
        /*0818*/ 	.word	0x0000fd90


	//   ....[98]....
        /*081c*/ 	.word	0x0000fda0


	//   ....[99]....
        /*0820*/ 	.word	0x0000fdb0


	//   ....[100]....
        /*0824*/ 	.word	0x0000fdc0


	//   ....[101]....
        /*0828*/ 	.word	0x0000fdd0


	//   ....[102]....
        /*082c*/ 	.word	0x0000fde0


	//   ....[103]....
        /*0830*/ 	.word	0x0000fdf0


	//   ....[104]....
        /*0834*/ 	.word	0x0000fe00


	//   ....[105]....
        /*0838*/ 	.word	0x0000fe10


	//   ....[106]....
        /*083c*/ 	.word	0x0000fe20


	//   ....[107]....
        /*0840*/ 	.word	0x0000fe30


	//   ....[108]....
        /*0844*/ 	.word	0x0000fe40


	//   ....[109]....
        /*0848*/ 	.word	0x0000fe50


	//   ....[110]....
        /*084c*/ 	.word	0x0000fe60


	//   ....[111]....
        /*0850*/ 	.word	0x0000fe70


	//   ....[112]....
        /*0854*/ 	.word	0x0000fe80


	//   ....[113]....
        /*0858*/ 	.word	0x0000fe90


	//   ....[114]....
        /*085c*/ 	.word	0x0000fea0


	//   ....[115]....
        /*0860*/ 	.word	0x0000feb0


	//   ....[116]....
        /*0864*/ 	.word	0x0000fec0


	//   ....[117]....
        /*0868*/ 	.word	0x0000fed0


	//   ....[118]....
        /*086c*/ 	.word	0x0000fee0


	//   ....[119]....
        /*0870*/ 	.word	0x0000fef0


	//   ....[120]....
        /*0874*/ 	.word	0x0000ff00


	//   ....[121]....
        /*0878*/ 	.word	0x0000ff10


	//   ....[122]....
        /*087c*/ 	.word	0x0000ff20


	//   ....[123]....
        /*0880*/ 	.word	0x0000ff30


	//   ....[124]....
        /*0884*/ 	.word	0x00010de0


	//   ....[125]....
        /*0888*/ 	.word	0x00010df0


	//   ....[126]....
        /*088c*/ 	.word	0x00010e00


	//   ....[127]....
        /*0890*/ 	.word	0x00010e10


	//   ....[128]....
        /*0894*/ 	.word	0x000116f0


	//   ....[129]....
        /*0898*/ 	.word	0x00011710


	//   ....[130]....
        /*089c*/ 	.word	0x00011840


	//   ....[131]....
        /*08a0*/ 	.word	0x00011860


	//   ....[132]....
        /*08a4*/ 	.word	0x00011960


	//   ....[133]....
        /*08a8*/ 	.word	0x00011980


	//   ....[134]....
        /*08ac*/ 	.word	0x00011a90


	//   ....[135]....
        /*08b0*/ 	.word	0x00011ab0


	//   ....[136]....
        /*08b4*/ 	.word	0x00011fc0


	//   ....[137]....
        /*08b8*/ 	.word	0x00011fd0


	//   ....[138]....
        /*08bc*/ 	.word	0x000126b0


	//   ....[139]....
        /*08c0*/ 	.word	0x000126c0


	//   ....[140]....
        /*08c4*/ 	.word	0x000136a0


	//   ....[141]....
        /*08c8*/ 	.word	0x000136d0


	//   ....[142]....
        /*08cc*/ 	.word	0x000137f0


	//   ....[143]....
        /*08d0*/ 	.word	0x00013810


	//   ....[144]....
        /*08d4*/ 	.word	0x00013910


	//   ....[145]....
        /*08d8*/ 	.word	0x00013930


	//   ....[146]....
        /*08dc*/ 	.word	0x00013a40


	//   ....[147]....
        /*08e0*/ 	.word	0x00013a60


	//   ....[148]....
        /*08e4*/ 	.word	0x00013bf0


	//   ....[149]....
        /*08e8*/ 	.word	0x00013e20


	//   ....[150]....
        /*08ec*/ 	.word	0x00013e60


	//   ....[151]....
        /*08f0*/ 	.word	0x00013ea0


	//   ....[152]....
        /*08f4*/ 	.word	0x00013ed0


	//   ....[153]....
        /*08f8*/ 	.word	0x00013f00


	//   ....[154]....
        /*08fc*/ 	.word	0x00013f30


	//   ....[155]....
        /*0900*/ 	.word	0x000140c0


	//   ....[156]....
        /*0904*/ 	.word	0x000140f0


	//   ....[157]....
        /*0908*/ 	.word	0x00014130


	//   ....[158]....
        /*090c*/ 	.word	0x00014160


	//   ....[159]....
        /*0910*/ 	.word	0x00014190


	//   ....[160]....
        /*0914*/ 	.word	0x000141c0


	//   ....[161]....
        /*0918*/ 	.word	0x00014260


	//   ....[162]....
        /*091c*/ 	.word	0x000142b0


	//   ....[163]....
        /*0920*/ 	.word	0x000142c0


	//   ....[164]....
        /*0924*/ 	.word	0x00014300


	//   ....[165]....
        /*0928*/ 	.word	0x00016060


	//   ....[166]....
        /*092c*/ 	.word	0x00016de0


	//   ....[167]....
        /*0930*/ 	.word	0x00016e00


	//   ....[168]....
        /*0934*/ 	.word	0x00016eb0


	//   ....[169]....
        /*0938*/ 	.word	0x00016ec0


	//   ....[170]....
        /*093c*/ 	.word	0x00016f50


	//   ....[171]....
        /*0940*/ 	.word	0x00016f60


	//   ....[172]....
        /*0944*/ 	.word	0x00016f70


	//   ....[173]....
        /*0948*/ 	.word	0x00016f80


	//   ....[174]....
        /*094c*/ 	.word	0x00019ba0


	//   ....[175]....
        /*0950*/ 	.word	0x00019bd0


	//   ....[176]....
        /*0954*/ 	.word	0x00019c00


	//   ....[177]....
        /*0958*/ 	.word	0x00019c40


	//   ....[178]....
        /*095c*/ 	.word	0x00019c50


	//   ....[179]....
        /*0960*/ 	.word	0x00019c80


	//   ....[180]....
        /*0964*/ 	.word	0x00019c90


	//   ....[181]....
        /*0968*/ 	.word	0x00019cd0


	//   ....[182]....
        /*096c*/ 	.word	0x00019e40


	//   ....[183]....
        /*0970*/ 	.word	0x00019e70


	//   ....[184]....
        /*0974*/ 	.word	0x00019ea0


	//   ....[185]....
        /*0978*/ 	.word	0x00019ed0


	//   ....[186]....
        /*097c*/ 	.word	0x00019f00


	//   ....[187]....
        /*0980*/ 	.word	0x00019f30


	//   ....[188]....
        /*0984*/ 	.word	0x00019fb0


	//   ....[189]....
        /*0988*/ 	.word	0x00019ff0


	//   ....[190]....
        /*098c*/ 	.word	0x0001a000


	//   ....[191]....
        /*0990*/ 	.word	0x0001a040


	//   ....[192]....
        /*0994*/ 	.word	0x0001ab20


	//   ....[193]....
        /*0998*/ 	.word	0x0001b120


	//   ....[194]....
        /*099c*/ 	.word	0x0001b300


	//   ....[195]....
        /*09a0*/ 	.word	0x0001b360


	//   ....[196]....
        /*09a4*/ 	.word	0x0001b3d0


	//   ....[197]....
        /*09a8*/ 	.word	0x0001b4d0


	//   ....[198]....
        /*09ac*/ 	.word	0x0001b570


	//   ....[199]....
        /*09b0*/ 	.word	0x0001b670


	//   ....[200]....
        /*09b4*/ 	.word	0x0001b6d0


	//   ....[201]....
        /*09b8*/ 	.word	0x0001b7b0


	//   ....[202]....
        /*09bc*/ 	.word	0x0001bb00


	//----- nvinfo : EIATTR_REG_RECONFIG
	.align		4
.L_811:
        /*09c0*/ 	.byte	0x01, 0x54
	.zero		2


	//----- nvinfo : EIATTR_SYSCALL_OFFSETS
	.align		4
        /*09c4*/ 	.byte	0x04, 0x46
        /*09c6*/ 	.short	(.L_813 - .L_812)


	//   ....[0]....
.L_812:
        /*09c8*/ 	.word	0x00001fd0


	//   ....[1]....
        /*09cc*/ 	.word	0x00015ae0


	//   ....[2]....
        /*09d0*/ 	.word	0x00015c40


	//   ....[3]....
        /*09d4*/ 	.word	0x00015d90


	//   ....[4]....
        /*09d8*/ 	.word	0x00015ed0


	//   ....[5]....
        /*09dc*/ 	.word	0x000169e0


	//----- nvinfo : EIATTR_MBARRIER_INSTR_OFFSETS
	.align		4
.L_813:
        /*09e0*/ 	.byte	0x04, 0x39
        /*09e2*/ 	.short	(.L_815 - .L_814)


	//   ....[0]....
.L_814:
        /*09e4*/ 	.word	0x00000270
        /*09e8*/ 	.word	0x000000ff
        /*09ec*/ 	.word	0x00033400
        /*09f0*/ 	.short	0x0100
        /*09f2*/ 	.byte	0x08
	.zero		1


	//   ....[1]....
        /*09f4*/ 	.word	0x00000280
        /*09f8*/ 	.word	0x000000ff
        /*09fc*/ 	.word	0x00033420
        /*0a00*/ 	.short	0x0100
        /*0a02*/ 	.byte	0x08
	.zero		1


	//   ....[2]....
        /*0a04*/ 	.word	0x00000370
        /*0a08*/ 	.word	0x000000ff
        /*0a0c*/ 	.word	0x00033430
        /*0a10*/ 	.short	0x0100
        /*0a12*/ 	.byte	0x08
	.zero		1


	//   ....[3]....
        /*0a14*/ 	.word	0x00000380
        /*0a18*/ 	.word	0x000000ff
        /*0a1c*/ 	.word	0x00033440
        /*0a20*/ 	.short	0x0100
        /*0a22*/ 	.byte	0x08
	.zero		1


	//   ....[4]....
        /*0a24*/ 	.word	0x00000390
        /*0a28*/ 	.word	0x000000ff
        /*0a2c*/ 	.word	0x00033438
        /*0a30*/ 	.short	0x0100
        /*0a32*/ 	.byte	0x08
	.zero		1


	//   ....[5]....
        /*0a34*/ 	.word	0x000003a0
        /*0a38*/ 	.word	0x000000ff
        /*0a3c*/ 	.word	0x00033448
        /*0a40*/ 	.short	0x0100
        /*0a42*/ 	.byte	0x08
	.zero		1


	//   ....[6]....
        /*0a44*/ 	.word	0x000004d0
        /*0a48*/ 	.word	0x000000ff
        /*0a4c*/ 	.word	0x00033450
        /*0a50*/ 	.short	0x0100
        /*0a52*/ 	.byte	0x08
	.zero		1


	//   ....[7]....
        /*0a54*/ 	.word	0x000004e0
        /*0a58*/ 	.word	0x000000ff
        /*0a5c*/ 	.word	0x00033460
        /*0a60*/ 	.short	0x0100
        /*0a62*/ 	.byte	0x08
	.zero		1


	//   ....[8]....
        /*0a64*/ 	.word	0x000004f0
        /*0a68*/ 	.word	0x000000ff
        /*0a6c*/ 	.word	0x00033458
        /*0a70*/ 	.short	0x0100
        /*0a72*/ 	.byte	0x08
	.zero		1


	//   ....[9]....
        /*0a74*/ 	.word	0x00000500
        /*0a78*/ 	.word	0x000000ff
        /*0a7c*/ 	.word	0x00033468
        /*0a80*/ 	.short	0x0100
        /*0a82*/ 	.byte	0x08
	.zero		1


	//   ....[10]....
        /*0a84*/ 	.word	0x000005f0
        /*0a88*/ 	.word	0x000000ff
        /*0a8c*/ 	.word	0x00033470
        /*0a90*/ 	.short	0x0100
        /*0a92*/ 	.byte	0x06
	.zero		1


	//   ....[11]....
        /*0a94*/ 	.word	0x00000600
        /*0a98*/ 	.word	0x000000ff
        /*0a9c*/ 	.word	0x00033480
        /*0aa0*/ 	.short	0x0100
        /*0aa2*/ 	.byte	0x06
	.zero		1


	//   ....[12]....
        /*0aa4*/ 	.word	0x00000610
        /*0aa8*/ 	.word	0x000000ff
        /*0aac*/ 	.word	0x00033478
        /*0ab0*/ 	.short	0x0100
        /*0ab2*/ 	.byte	0x06
	.zero		1


	//   ....[13]....
        /*0ab4*/ 	.word	0x00000620
        /*0ab8*/ 	.word	0x000000ff
        /*0abc*/ 	.word	0x00033488
        /*0ac0*/ 	.short	0x0100
        /*0ac2*/ 	.byte	0x06
	.zero		1


	//   ....[14]....
        /*0ac4*/ 	.word	0x00000750
        /*0ac8*/ 	.word	0x000000ff
        /*0acc*/ 	.word	0x00033490
        /*0ad0*/ 	.short	0x0100
        /*0ad2*/ 	.byte	0x08
	.zero		1


	//   ....[15]....
        /*0ad4*/ 	.word	0x00000760
        /*0ad8*/ 	.word	0x000000ff
        /*0adc*/ 	.word	0x000334a0
        /*0ae0*/ 	.short	0x0100
        /*0ae2*/ 	.byte	0x08
	.zero		1


	//   ....[16]....
        /*0ae4*/ 	.word	0x00000770
        /*0ae8*/ 	.word	0x000000ff
        /*0aec*/ 	.word	0x00033498
        /*0af0*/ 	.short	0x0100
        /*0af2*/ 	.byte	0x08
	.zero		1


	//   ....[17]....
        /*0af4*/ 	.word	0x00000780
        /*0af8*/ 	.word	0x000000ff
        /*0afc*/ 	.word	0x000334a8
        /*0b00*/ 	.short	0x0100
        /*0b02*/ 	.byte	0x08
	.zero		1


	//   ....[18]....
        /*0b04*/ 	.word	0x000008b0
        /*0b08*/ 	.word	0x000000ff
        /*0b0c*/ 	.word	0x000334b0
        /*0b10*/ 	.short	0x0100
        /*0b12*/ 	.byte	0x08
	.zero		1


	//   ....[19]....
        /*0b14*/ 	.word	0x000008c0
        /*0b18*/ 	.word	0x000000ff
        /*0b1c*/ 	.word	0x000334c0
        /*0b20*/ 	.short	0x0100
        /*0b22*/ 	.byte	0x08
	.zero		1


	//   ....[20]....
        /*0b24*/ 	.word	0x000008d0
        /*0b28*/ 	.word	0x000000ff
        /*0b2c*/ 	.word	0x000334b8
        /*0b30*/ 	.short	0x0100
        /*0b32*/ 	.byte	0x08
	.zero		1


	//   ....[21]....
        /*0b34*/ 	.word	0x000008e0
        /*0b38*/ 	.word	0x000000ff
        /*0b3c*/ 	.word	0x000334c8
        /*0b40*/ 	.short	0x0100
        /*0b42*/ 	.byte	0x08
	.zero		1


	//   ....[22]....
        /*0b44*/ 	.word	0x00002220
        /*0b48*/ 	.word	0x000000ff
        /*0b4c*/ 	.word	0x00033400
        /*0b50*/ 	.short	0x010a
        /*0b52*/ 	.byte	0x29
	.zero		1


	//   ....[23]....
        /*0b54*/ 	.word	0x000022e0
        /*0b58*/ 	.word	0x00000002
        /*0b5c*/ 	.word	0x00033430
        /*0b60*/ 	.short	0x010a
        /*0b62*/ 	.byte	0x3f
	.zero		1


	//   ....[24]....
        /*0b64*/ 	.word	0x00002340
        /*0b68*/ 	.word	0x00000002
        /*0b6c*/ 	.word	0x00033430
        /*0b70*/ 	.short	0x010a
        /*0b72*/ 	.byte	0x3f
	.zero		1


	//   ....[25]....
        /*0b74*/ 	.word	0x00005330
        /*0b78*/ 	.word	0x00000032
        /*0b7c*/ 	.word	0x00000000
        /*0b80*/ 	.short	0x0101
        /*0b82*/ 	.byte	0x3f
	.zero		1


	//   ....[26]....
        /*0b84*/ 	.word	0x00006450
        /*0b88*/ 	.word	0x000000ff
        /*0b8c*/ 	.word	0x00033430
        /*0b90*/ 	.short	0x010a
        /*0b92*/ 	.byte	0x06
	.zero		1


	//   ....[27]....
        /*0b94*/ 	.word	0x00006490
        /*0b98*/ 	.word	0x000000ff
        /*0b9c*/ 	.word	0x00033430
        /*0ba0*/ 	.short	0x010a
        /*0ba2*/ 	.byte	0x06
	.zero		1


	//   ....[28]....
        /*0ba4*/ 	.word	0x000070e0
        /*0ba8*/ 	.word	0x000000ff
        /*0bac*/ 	.word	0x00033450
        /*0bb0*/ 	.short	0x010a
        /*0bb2*/ 	.byte	0x06
	.zero		1


	//   ....[29]....
        /*0bb4*/ 	.word	0x00007120
        /*0bb8*/ 	.word	0x000000ff
        /*0bbc*/ 	.word	0x00033450
        /*0bc0*/ 	.short	0x010a
        /*0bc2*/ 	.byte	0x06
	.zero		1


	//   ....[30]....
        /*0bc4*/ 	.word	0x000093e0
        /*0bc8*/ 	.word	0x00000004
        /*0bcc*/ 	.word	0x00000000
        /*0bd0*/ 	.short	0x0101
        /*0bd2*/ 	.byte	0x3f
	.zero		1


	//   ....[31]....
        /*0bd4*/ 	.word	0x00009f80
        /*0bd8*/ 	.word	0x000000ff
        /*0bdc*/ 	.word	0x00000000
        /*0be0*/ 	.short	0x0101
        /*0be2*/ 	.byte	0x06
	.zero		1


	//   ....[32]....
        /*0be4*/ 	.word	0x0000a8d0
        /*0be8*/ 	.word	0x000000ff
        /*0bec*/ 	.word	0x00033430
        /*0bf0*/ 	.short	0x010a
        /*0bf2*/ 	.byte	0x06
	.zero		1


	//   ....[33]....
        /*0bf4*/ 	.word	0x0000a910
        /*0bf8*/ 	.word	0x000000ff
        /*0bfc*/ 	.word	0x00033430
        /*0c00*/ 	.short	0x010a
        /*0c02*/ 	.byte	0x06
	.zero		1


	//   ....[34]....
        /*0c04*/ 	.word	0x0000b530
        /*0c08*/ 	.word	0x000000ff
        /*0c0c*/ 	.word	0x00033450
        /*0c10*/ 	.short	0x010a
        /*0c12*/ 	.byte	0x06
	.zero		1


	//   ....[35]....
        /*0c14*/ 	.word	0x0000b570
        /*0c18*/ 	.word	0x000000ff
        /*0c1c*/ 	.word	0x00033450
        /*0c20*/ 	.short	0x010a
        /*0c22*/ 	.byte	0x06
	.zero		1


	//   ....[36]....
        /*0c24*/ 	.word	0x0000cfa0
        /*0c28*/ 	.word	0x000000ba
        /*0c2c*/ 	.word	0x00000000
        /*0c30*/ 	.short	0x0101
        /*0c32*/ 	.byte	0x3f
	.zero		1


	//   ....[37]....
        /*0c34*/ 	.word	0x0000d890
        /*0c38*/ 	.word	0x000000ff
        /*0c3c*/ 	.word	0x00000000
        /*0c40*/ 	.short	0x0101
        /*0c42*/ 	.byte	0x06
	.zero		1


	//   ....[38]....
        /*0c44*/ 	.word	0x0000e0f0
        /*0c48*/ 	.word	0x000000ff
        /*0c4c*/ 	.word	0x00033450
        /*0c50*/ 	.short	0x010a
        /*0c52*/ 	.byte	0x05
	.zero		1


	//   ....[39]....
        /*0c54*/ 	.word	0x0000e130
        /*0c58*/ 	.word	0x000000ff
        /*0c5c*/ 	.word	0x00033450
        /*0c60*/ 	.short	0x010a
        /*0c62*/ 	.byte	0x05
	.zero		1


	//   ....[40]....
        /*0c64*/ 	.word	0x0000e870
        /*0c68*/ 	.word	0x000000ff
        /*0c6c*/ 	.word	0x00000000
        /*0c70*/ 	.short	0x0101
        /*0c72*/ 	.byte	0x04
	.zero		1


	//   ....[41]....
        /*0c74*/ 	.word	0x000116e0
        /*0c78*/ 	.word	0x000000ff
        /*0c7c*/ 	.word	0x00000000
        /*0c80*/ 	.short	0x0101
        /*0c82*/ 	.byte	0x08
	.zero		1


	//   ....[42]....
        /*0c84*/ 	.word	0x00011d60
        /*0c88*/ 	.word	0x000000ff
        /*0c8c*/ 	.word	0x00000000
        /*0c90*/ 	.short	0x0101
        /*0c92*/ 	.byte	0x08
	.zero		1


	//   ....[43]....
        /*0c94*/ 	.word	0x000162d0
        /*0c98*/ 	.word	0x00000004
        /*0c9c*/ 	.word	0x00033480
        /*0ca0*/ 	.short	0x010a
        /*0ca2*/ 	.byte	0x3f
	.zero		1


	//   ....[44]....
        /*0ca4*/ 	.word	0x00016550
        /*0ca8*/ 	.word	0x00000004
        /*0cac*/ 	.word	0x00033440
        /*0cb0*/ 	.short	0x010a
        /*0cb2*/ 	.byte	0x3f
	.zero		1


	//   ....[45]....
        /*0cb4*/ 	.word	0x000170c0
        /*0cb8*/ 	.word	0x00000011
        /*0cbc*/ 	.word	0x00033400
        /*0cc0*/ 	.short	0x0107
        /*0cc2*/ 	.byte	0x3f
	.zero		1


	//   ....[46]....
        /*0cc4*/ 	.word	0x000171c0
        /*0cc8*/ 	.word	0x00000011
        /*0ccc*/ 	.word	0x00033400
        /*0cd0*/ 	.short	0x0101
        /*0cd2*/ 	.byte	0x3f
	.zero		1


	//   ....[47]....
        /*0cd4*/ 	.word	0x000171e0
        /*0cd8*/ 	.word	0x00000011
        /*0cdc*/ 	.word	0x00033420
        /*0ce0*/ 	.short	0x010a
        /*0ce2*/ 	.byte	0x3f
	.zero		1


	//   ....[48]....
        /*0ce4*/ 	.word	0x00017500
        /*0ce8*/ 	.word	0x00000006
        /*0cec*/ 	.word	0x00033480
        /*0cf0*/ 	.short	0x010a
        /*0cf2*/ 	.byte	0x3f
	.zero		1


	//   ....[49]....
        /*0cf4*/ 	.word	0x00017960
        /*0cf8*/ 	.word	0x00000006
        /*0cfc*/ 	.word	0x00033440
        /*0d00*/ 	.short	0x010a
        /*0d02*/ 	.byte	0x3f
	.zero		1


	//   ....[50]....
        /*0d04*/ 	.word	0x00017e10
        /*0d08*/ 	.word	0x00000003
        /*0d0c*/ 	.word	0x00033470
        /*0d10*/ 	.short	0x010a
        /*0d12*/ 	.byte	0x3f
	.zero		1


	//   ....[51]....
        /*0d14*/ 	.word	0x00017e80
        /*0d18*/ 	.word	0x00000003
        /*0d1c*/ 	.word	0x00033460
        /*0d20*/ 	.short	0x010a
        /*0d22*/ 	.byte	0x3f
	.zero		1


	//   ....[52]....
        /*0d24*/ 	.word	0x000189c0
        /*0d28*/ 	.word	0x00000003
        /*0d2c*/ 	.word	0x00033450
        /*0d30*/ 	.short	0x0101
        /*0d32*/ 	.byte	0x3f
	.zero		1


	//   ....[53]....
        /*0d34*/ 	.word	0x00018a40
        /*0d38*/ 	.word	0x00000003
        /*0d3c*/ 	.word	0x00000000
        /*0d40*/ 	.short	0x0101
        /*0d42*/ 	.byte	0x3f
	.zero		1


	//   ....[54]....
        /*0d44*/ 	.word	0x00018c80
        /*0d48*/ 	.word	0x00000000
        /*0d4c*/ 	.word	0x00033470
        /*0d50*/ 	.short	0x010a
        /*0d52*/ 	.byte	0x3f
	.zero		1


	//   ....[55]....
        /*0d54*/ 	.word	0x00018cf0
        /*0d58*/ 	.word	0x00000000
        /*0d5c*/ 	.word	0x00033460
        /*0d60*/ 	.short	0x010a
        /*0d62*/ 	.byte	0x3f
	.zero		1


	//   ....[56]....
        /*0d64*/ 	.word	0x00019860
        /*0d68*/ 	.word	0x00000000
        /*0d6c*/ 	.word	0x00033450
        /*0d70*/ 	.short	0x0101
        /*0d72*/ 	.byte	0x3f
	.zero		1


	//   ....[57]....
        /*0d74*/ 	.word	0x000198b0
        /*0d78*/ 	.word	0x00000002
        /*0d7c*/ 	.word	0x00000000
        /*0d80*/ 	.short	0x0101
        /*0d82*/ 	.byte	0x3f
	.zero		1


	//   ....[58]....
        /*0d84*/ 	.word	0x0001aaa0
        /*0d88*/ 	.word	0x00000000
        /*0d8c*/ 	.word	0x00033420
        /*0d90*/ 	.short	0x010a
        /*0d92*/ 	.byte	0x3f
	.zero		1


	//   ....[59]....
        /*0d94*/ 	.word	0x0001ac60
        /*0d98*/ 	.word	0x00000006
        /*0d9c*/ 	.word	0x00000000
        /*0da0*/ 	.short	0x010a
        /*0da2*/ 	.byte	0x3f
	.zero		1


	//   ....[60]....
        /*0da4*/ 	.word	0x0001acd0
        /*0da8*/ 	.word	0x00000007
        /*0dac*/ 	.word	0x00000000
        /*0db0*/ 	.short	0x010a
        /*0db2*/ 	.byte	0x3f
	.zero		1


	//   ....[61]....
        /*0db4*/ 	.word	0x0001ad30
        /*0db8*/ 	.word	0x00000004
        /*0dbc*/ 	.word	0x00033460
        /*0dc0*/ 	.short	0x010a
        /*0dc2*/ 	.byte	0x3f
	.zero		1


	//   ....[62]....
        /*0dc4*/ 	.word	0x0001ad80
        /*0dc8*/ 	.word	0x00000003
        /*0dcc*/ 	.word	0x00033460
        /*0dd0*/ 	.short	0x010a
        /*0dd2*/ 	.byte	0x3f
	.zero		1


	//   ....[63]....
        /*0dd4*/ 	.word	0x0001adc0
        /*0dd8*/ 	.word	0x00000004
        /*0ddc*/ 	.word	0x00033480
        /*0de0*/ 	.short	0x010a
        /*0de2*/ 	.byte	0x3f
	.zero		1


	//   ....[64]....
        /*0de4*/ 	.word	0x0001ade0
        /*0de8*/ 	.word	0x00000003
        /*0dec*/ 	.word	0x00033480
        /*0df0*/ 	.short	0x010a
        /*0df2*/ 	.byte	0x3f
	.zero		1


	//   ....[65]....
        /*0df4*/ 	.word	0x0001ae50
        /*0df8*/ 	.word	0x00000003
        /*0dfc*/ 	.word	0x00033400
        /*0e00*/ 	.short	0x010a
        /*0e02*/ 	.byte	0x3f
	.zero		1


	//   ....[66]....
        /*0e04*/ 	.word	0x0001aea0
        /*0e08*/ 	.word	0x00000002
        /*0e0c*/ 	.word	0x00033430
        /*0e10*/ 	.short	0x010a
        /*0e12*/ 	.byte	0x3f
	.zero		1


	//   ....[67]....
        /*0e14*/ 	.word	0x0001af00
        /*0e18*/ 	.word	0x00000007
        /*0e1c*/ 	.word	0x00033430
        /*0e20*/ 	.short	0x010a
        /*0e22*/ 	.byte	0x3f
	.zero		1


	//   ....[68]....
        /*0e24*/ 	.word	0x0001af60
        /*0e28*/ 	.word	0x00000007
        /*0e2c*/ 	.word	0x00033450
        /*0e30*/ 	.short	0x010a
        /*0e32*/ 	.byte	0x3f
	.zero		1


	//   ....[69]....
        /*0e34*/ 	.word	0x0001afc0
        /*0e38*/ 	.word	0x00000007
        /*0e3c*/ 	.word	0x00033430
        /*0e40*/ 	.short	0x010a
        /*0e42*/ 	.byte	0x3f
	.zero		1


	//   ....[70]....
        /*0e44*/ 	.word	0x0001b020
        /*0e48*/ 	.word	0x00000007
        /*0e4c*/ 	.word	0x00033450
        /*0e50*/ 	.short	0x010a
        /*0e52*/ 	.byte	0x3f
	.zero		1


	//   ....[71]....
        /*0e54*/ 	.word	0x0001b080
        /*0e58*/ 	.word	0x00000005
        /*0e5c*/ 	.word	0x00033450
        /*0e60*/ 	.short	0x010a
        /*0e62*/ 	.byte	0x3f
	.zero		1


	//   ....[72]....
        /*0e64*/ 	.word	0x0001b1d0
        /*0e68*/ 	.word	0x00000004
        /*0e6c*/ 	.word	0x00033480
        /*0e70*/ 	.short	0x010a
        /*0e72*/ 	.byte	0x3f
	.zero		1


	//   ....[73]....
        /*0e74*/ 	.word	0x0001b220
        /*0e78*/ 	.word	0x00000004
        /*0e7c*/ 	.word	0x00033440
        /*0e80*/ 	.short	0x010a
        /*0e82*/ 	.byte	0x3f
	.zero		1


	//   ....[74]....
        /*0e84*/ 	.word	0x0001b7f0
        /*0e88*/ 	.word	0x00000011
        /*0e8c*/ 	.word	0x00033420
        /*0e90*/ 	.short	0x010a
        /*0e92*/ 	.byte	0x3f
	.zero		1


	//   ....[75]....
        /*0e94*/ 	.word	0x0001b840
        /*0e98*/ 	.word	0x00000006
        /*0e9c*/ 	.word	0x00033480
        /*0ea0*/ 	.short	0x010a
        /*0ea2*/ 	.byte	0x3f
	.zero		1


	//   ....[76]....
        /*0ea4*/ 	.word	0x0001b890
        /*0ea8*/ 	.word	0x00000006
        /*0eac*/ 	.word	0x00033440
        /*0eb0*/ 	.short	0x010a
        /*0eb2*/ 	.byte	0x3f
	.zero		1


	//   ....[77]....
        /*0eb4*/ 	.word	0x0001b8e0
        /*0eb8*/ 	.word	0x00000003
        /*0ebc*/ 	.word	0x00033470
        /*0ec0*/ 	.short	0x010a
        /*0ec2*/ 	.byte	0x3f
	.zero		1


	//   ....[78]....
        /*0ec4*/ 	.word	0x0001b930
        /*0ec8*/ 	.word	0x00000003
        /*0ecc*/ 	.word	0x00033460
        /*0ed0*/ 	.short	0x010a
        /*0ed2*/ 	.byte	0x3f
	.zero		1


	//   ....[79]....
        /*0ed4*/ 	.word	0x0001b980
        /*0ed8*/ 	.word	0x00000000
        /*0edc*/ 	.word	0x00033470
        /*0ee0*/ 	.short	0x010a
        /*0ee2*/ 	.byte	0x3f
	.zero		1


	//   ....[80]....
        /*0ee4*/ 	.word	0x0001b9d0
        /*0ee8*/ 	.word	0x00000000
        /*0eec*/ 	.word	0x00033460
        /*0ef0*/ 	.short	0x010a
        /*0ef2*/ 	.byte	0x3f
	.zero		1


	//   ....[81]....
        /*0ef4*/ 	.word	0x0001ba20
        /*0ef8*/ 	.word	0x00000000
        /*0efc*/ 	.word	0x00033420
        /*0f00*/ 	.short	0x010a
        /*0f02*/ 	.byte	0x3f
	.zero		1


	//   ....[82]....
        /*0f04*/ 	.word	0x0001bbc0
        /*0f08*/ 	.word	0x00000006
        /*0f0c*/ 	.word	0x00000000
        /*0f10*/ 	.short	0x010a
        /*0f12*/ 	.byte	0x3f
	.zero		1


	//   ....[83]....
        /*0f14*/ 	.word	0x0001bc10
        /*0f18*/ 	.word	0x00000007
        /*0f1c*/ 	.word	0x00000000
        /*0f20*/ 	.short	0x010a
        /*0f22*/ 	.byte	0x3f
	.zero		1


	//   ....[84]....
        /*0f24*/ 	.word	0x0001bc60
        /*0f28*/ 	.word	0x00000004
        /*0f2c*/ 	.word	0x00033460
        /*0f30*/ 	.short	0x010a
        /*0f32*/ 	.byte	0x3f
	.zero		1


	//   ....[85]....
        /*0f34*/ 	.word	0x0001bcb0
        /*0f38*/ 	.word	0x00000003
        /*0f3c*/ 	.word	0x00033460
        /*0f40*/ 	.short	0x010a
        /*0f42*/ 	.byte	0x3f
	.zero		1


	//   ....[86]....
        /*0f44*/ 	.word	0x0001bd00
        /*0f48*/ 	.word	0x00000004
        /*0f4c*/ 	.word	0x00033480
        /*0f50*/ 	.short	0x010a
        /*0f52*/ 	.byte	0x3f
	.zero		1


	//----- nvinfo : EIATTR_NUM_MBARRIERS
	.align		4
.L_815:
        /*0f54*/ 	.byte	0x03, 0x38
        /*0f56*/ 	.short	0x0016


	//----- nvinfo : EIATTR_EXIT_INSTR_OFFSETS
	.align		4
        /*0f58*/ 	.byte	0x04, 0x1c
        /*0f5a*/ 	.short	(.L_817 - .L_816)


	//   ....[0]....
.L_816:
        /*0f5c*/ 	.word	0x00000a80


	//   ....[1]....
        /*0f60*/ 	.word	0x00013ba0


	//   ....[2]....
        /*0f64*/ 	.word	0x0001ae30


	//----- nvinfo : EIATTR_MAX_THREADS
	.align		4
.L_817:
        /*0f68*/ 	.byte	0x04, 0x05
        /*0f6a*/ 	.short	(.L_819 - .L_818)
.L_818:
        /*0f6c*/ 	.word	0x00000180
        /*0f70*/ 	.word	0x00000001
        /*0f74*/ 	.word	0x00000001


	//----- nvinfo : EIATTR_CRS_STACK_SIZE
	.align		4
.L_819:
        /*0f78*/ 	.byte	0x04, 0x1e
        /*0f7a*/ 	.short	(.L_821 - .L_820)
.L_820:
        /*0f7c*/ 	.word	0x00000000


	//----- nvinfo : EIATTR_CBANK_PARAM_SIZE
	.align		4
.L_821:
        /*0f80*/ 	.byte	0x03, 0x19
        /*0f82*/ 	.short	0x0af0


	//----- nvinfo : EIATTR_PARAM_CBANK
	.align		4
        /*0f84*/ 	.byte	0x04, 0x0a
        /*0f86*/ 	.short	(.L_823 - .L_822)
	.align		4
.L_822:
        /*0f88*/ 	.word	index@(.nv.constant0._ZN7cutlass13device_kernelIN5flash11enable_sm90INS1_16FlashAttnFwdSm90INS1_25CollectiveMainloopFwdSm90ILi2EN4cute5tupleIJNS5_1CILi1EEES8_S8_EEENS6_IJNS7_ILi128EEENS7_ILi160EEENS7_ILi192EEEEEELi192ENS_12float_e4m3_tEfNS_4arch4Sm90ELb1ELb0ELb1ELb1ELb0ELb0ELb0ELb1ELb1ELb1ELb1ELb0EEENS1_21CollectiveEpilogueFwdINS6_IJSA_SC_SB_EEES9_NS_10bfloat16_tESG_Li256ELb1ELb1ELb1ELb1EEENS1_36VarlenDynamicPersistentTileSchedulerILi128ELi160ELi256ELi128ELb1ELb1ELb1ELb1ELb1ELb1EEEEEEEEEvNT_6ParamsE)
        /*0f8c*/ 	.short	0x0210
        /*0f8e*/ 	.short	0x0af0


	//----- nvinfo : EIATTR_SW_WAR
	.align		4
.L_823:
        /*0f90*/ 	.byte	0x04, 0x36
        /*0f92*/ 	.short	(.L_825 - .L_824)
.L_824:
        /*0f94*/ 	.word	0x00000008
.L_825:


//--------------------- .nv.info._ZN7cutlass13device_kernelIN5flash11enable_sm90INS1_16FlashAttnFwdSm90INS1_25CollectiveMainloopFwdSm90ILi2EN4cute5tupleIJNS5_1CILi1EEES8_S8_EEENS6_IJNS7_ILi128EEENS7_ILi160EEENS7_ILi192EEEEEELi192ENS_12float_e4m3_tEfNS_4arch4Sm90ELb1ELb0ELb1ELb1ELb0ELb1ELb0ELb1ELb1ELb1ELb1ELb0EEENS1_21CollectiveEpilogueFwdINS6_IJSA_SC_SB_EEES9_NS_10bfloat16_tESG_Li256ELb1ELb1ELb1ELb1EEENS1_36VarlenDynamicPersistentTileSchedulerILi128ELi160ELi256ELi128ELb1ELb1ELb1ELb1ELb1ELb1EEEEEEEEEvNT_6ParamsE --------------------------
	.section	.nv.info._ZN7cutlass13device_kernelIN5flash11enable_sm90INS1_16FlashAttnFwdSm90INS1_25CollectiveMainloopFwdSm90ILi2EN4cute5tupleIJNS5_1CILi1EEES8_S8_EEENS6_IJNS7_ILi128EEENS7_ILi160EEENS7_ILi192EEEEEELi192ENS_12float_e4m3_tEfNS_4arch4Sm90ELb1ELb0ELb1ELb1ELb0ELb1ELb0ELb1ELb1ELb1ELb1ELb0EEENS1_21CollectiveEpilogueFwdINS6_IJSA_SC_SB_EEES9_NS_10bfloat16_tESG_Li256ELb1ELb1ELb1ELb1EEENS1_36VarlenDynamicPersistentTileSchedulerILi128ELi160ELi256ELi128ELb1ELb1ELb1ELb1ELb1ELb1EEEEEEEEEvNT_6ParamsE,"",@"SHT_CUDA_INFO"
	.sectionflags	@""
	.align	4


	//----- nvinfo : EIATTR_CUDA_API_VERSION
	.align		4
        /*0000*/ 	.byte	0x04, 0x37
        /*0002*/ 	.short	(.L_827 - .L_826)
.L_826:
        /*0004*/ 	.word	0x00000082


	//----- nvinfo : EIATTR_KPARAM_INFO
	.align		4
.L_827:
        /*0008*/ 	.byte	0x04, 0x17
        /*000a*/ 	.short	(.L_829 - .L_828)
.L_828:
        /*000c*/ 	.word	0x00000000
        /*0010*/ 	.short	0x0000
        /*0012*/ 	.short	0x0070
        /*0014*/ 	.byte	0x00, 0xf0, 0x01, 0x2a


	//----- nvinfo : EIATTR_SPARSE_MMA_MASK
	.align		4
.L_829:
        /*0018*/ 	.byte	0x03, 0x50
        /*001a*/ 	.short	0x0000


	//----- nvinfo : EIATTR_MAXREG_COUNT
	.align		4
        /*001c*/ 	.byte	0x03, 0x1b
        /*001e*/ 	.short	0x00a8


	//----- nvinfo : EIATTR_NUM_BARRIERS
	.align		4
        /*0020*/ 	.byte	0x02, 0x4c
        /*0022*/ 	.byte	0x10
	.zero		1


	//----- nvinfo : EIATTR_EXTERNS
	.align		4
        /*0024*/ 	.byte	0x04, 0x0f
        /*0026*/ 	.short	(.L_831 - .L_830)


	//   ....[0]....
	.align		4
.L_830:
        /*0028*/ 	.word	index@(__assertfail)


	//----- nvinfo : EIATTR_ANNOTATIONS
	.align		4
.L_831:
        /*002c*/ 	.byte	0x04, 0x55
        /*002e*/ 	.short	(.L_833 - .L_832)


	//   ....[0]....
.L_832:
        /* <DEDUP_REMOVED lines=113> */


	//----- nvinfo : EIATTR_MERCURY_ISA_VERSION
	.align		4
.L_833:
        /*0728*/ 	.byte	0x03, 0x5f
        /*072a*/ 	.short	0x0101


	//----- nvinfo : EIATTR_UNUSED_LOAD_BYTE_OFFSET
	.align		4
        /*072c*/ 	.byte	0x04, 0x44
        /*072e*/ 	.short	(.L_835 - .L_834)


	//   ....[0]....
.L_834:
        /*0730*/ 	.word	0x00000ae0
        /*0734*/ 	.word	0x0000fff0


	//   ....[1]....
        /*0738*/ 	.word	0x000260a0
        /*073c*/ 	.word	0x0000fff0


	//----- nvinfo : EIATTR_INT_WARP_WIDE_INSTR_OFFSETS
	.align		4
.L_835:
        /*0740*/ 	.byte	0x04, 0x31
        /*0742*/ 	.short	(.L_837 - .L_836)


	//   ....[0]....
.L_836:
        /*0744*/ 	.word	0x00000190


	//   ....[1]....
        /*0748*/ 	.word	0x000001d0


	//   ....[2]....
        /*074c*/ 	.word	0x00000240


	//   ....[3]....
        /*0750*/ 	.word	0x0002f1d0


	//   ....[4]....
        /*0754*/ 	.word	0x0002f260


	//   ....[5]....
        /*0758*/ 	.word	0x000324c0


	//   ....[6]....
        /*075c*/ 	.word	0x00032520


	//----- nvinfo : EIATTR_COOP_GROUP_MASK_REGIDS
	.align		4
.L_837:
        /*0760*/ 	.byte	0x04, 0x29
        /*0762*/ 	.short	(.L_839 - .L_838)


	//   ....[0]....
.L_838:
        /*0764*/ 	.word	0xffffffff


	//   ....[1]....
        /*0768*/ 	.word	0xffffffff


	//   ....[2]....
        /*076c*/ 	.word	0xffffffff


	//   ....[3]....
        /*0770*/ 	.word	0xffffffff


	//   ....[4]....
        /*0774*/ 	.word	0xffffffff


	//   ....[5]....
        /*0778*/ 	.word	0xffffffff


	//   ....[6]....
        /*077c*/ 	.word	0xffffffff


	//   ....[7]....
        /*0780*/ 	.word	0xffffffff


	//   ....[8]....
        /*0784*/ 	.word	0xffffffff


	//   ....[9]....
        /*0788*/ 	.word	0xffffffff


	//   ....[10]....
        /*078c*/ 	.word	0xffffffff


	//   ....[11]....
        /*0790*/ 	.word	0xffffffff


	//   ....[12]....
        /*0794*/ 	.word	0xffffffff


	//   ....[13]....
        /*0798*/ 	.word	0xffffffff


	//   ....[14]....
        /*079c*/ 	.word	0xffffffff


	//   ....[15]....
        /*07a0*/ 	.word	0xffffffff


	//   ....[16]....
        /*07a4*/ 	.word	0xffffffff


	//   ....[17]....
        /*07a8*/ 	.word	0xffffffff


	//   ....[18]....
        /*07ac*/ 	.word	0xffffffff


	//   ....[19]....
        /*07b0*/ 	.word	0xffffffff


	//   ....[20]....
        /*07b4*/ 	.word	0xffffffff


	//   ....[21]....
        /*07b8*/ 	.word	0xffffffff


	//   ....[22]....
        /*07bc*/ 	.word	0xffffffff


	//   ....[23]....
        /*07c0*/ 	.word	0xffffffff


	//   ....[24]....
        /*07c4*/ 	.word	0xffffffff


	//   ....[25]....
        /*07c8*/ 	.word	0xffffffff


	//   ....[26]....
        /*07cc*/ 	.word	0xffffffff


	//   ....[27]....
        /*07d0*/ 	.word	0xffffffff


	//   ....[28]....
        /*07d4*/ 	.word	0xffffffff


	//   ....[29]....
        /*07d8*/ 	.word	0xffffffff


	//   ....[30]....
        /*07dc*/ 	.word	0xffffffff


	//   ....[31]....
        /*07e0*/ 	.word	0xffffffff


	//   ....[32]....
        /*07e4*/ 	.word	0xffffffff


	//   ....[33]....
        /*07e8*/ 	.word	0xffffffff


	//   ....[34]....
        /*07ec*/ 	.word	0xffffffff


	//   ....[35]....
        /*07f0*/ 	.word	0xffffffff


	//   ....[36]....
        /*07f4*/ 	.word	0xffffffff


	//   ....[37]....
        /*07f8*/ 	.word	0xffffffff


	//   ....[38]....
        /*07fc*/ 	.word	0xffffffff


	//   ....[39]....
        /*0800*/ 	.word	0xffffffff


	//   ....[40]....
        /*0804*/ 	.word	0xffffffff


	//   ....[41]....
        /*0808*/ 	.word	0xffffffff


	//   ....[42]....
        /*080c*/ 	.word	0xffffffff


	//   ....[43]....
        /*0810*/ 	.word	0xffffffff


	//   ....[44]....
        /*0814*/ 	.word	0xffffffff


	//   ....[45]....
        /*0818*/ 	.word	0xffffffff


	//   ....[46]....
        /*081c*/ 	.word	0xffffffff


	//   ....[47]....
        /*0820*/ 	.word	0xffffffff


	//   ....[48]....
        /*0824*/ 	.word	0xffffffff


	//   ....[49]....
        /*0828*/ 	.word	0xffffffff


	//   ....[50]....
        /*082c*/ 	.word	0xffffffff


	//   ....[51]....
        /*0830*/ 	.word	0xffffffff


	//   ....[52]....
        /*0834*/ 	.word	0xffffffff


	//   ....[53]....
        /*0838*/ 	.word	0xffffffff


	//   ....[54]....
        /*083c*/ 	.word	0xffffffff


	//   ....[55]....
        /*0840*/ 	.word	0xffffffff


	//   ....[56]....
        /*0844*/ 	.word	0xffffffff


	//   ....[57]....
        /*0848*/ 	.word	0xffffffff


	//   ....[58]....
        /*084c*/ 	.word	0xffffffff


	//   ....[59]....
        /*0850*/ 	.word	0xffffffff


	//   ....[60]....
        /*0854*/ 	.word	0xffffffff


	//   ....[61]....
        /*0858*/ 	.word	0xffffffff


	//   ....[62]....
        /*085c*/ 	.word	0xffffffff


	//   ....[63]....
        /*0860*/ 	.word	0xffffffff


	//   ....[64]....
        /*0864*/ 	.word	0xffffffff


	//   ....[65]....
        /*0868*/ 	.word	0xffffffff


	//   ....[66]....
        /*086c*/ 	.word	0xffffffff


	//   ....[67]....
        /*0870*/ 	.word	0xffffffff


	//   ....[68]....
        /*0874*/ 	.word	0xffffffff


	//   ....[69]....
        /*0878*/ 	.word	0xffffffff


	//   ....[70]....
        /*087c*/ 	.word	0xffffffff


	//   ....[71]....
        /*0880*/ 	.word	0xffffffff


	//   ....[72]....
        /*0884*/ 	.word	0xffffffff


	//   ....[73]....
        /*0888*/ 	.word	0xffffffff


	//   ....[74]....
        /*088c*/ 	.word	0xffffffff


	//   ....[75]....
        /*0890*/ 	.word	0xffffffff


	//   ....[76]....
        /*0894*/ 	.word	0xffffffff


	//   ....[77]....
        /*0898*/ 	.word	0xffffffff


	//   ....[78]....
        /*089c*/ 	.word	0xffffffff


	//   ....[79]....
        /*08a0*/ 	.word	0xffffffff


	//   ....[80]....
        /*08a4*/ 	.word	0xffffffff


	//   ....[81]....
        /*08a8*/ 	.word	0xffffffff


	//   ....[82]....
        /*08ac*/ 	.word	0xffffffff


	//   ....[83]....
        /*08b0*/ 	.word	0xffffffff


	//   ....[84]....
        /*08b4*/ 	.word	0xffffffff


	//   ....[85]....
        /*08b8*/ 	.word	0xffffffff


	//   ....[86]....
        /*08bc*/ 	.word	0xffffffff


	//   ....[87]....
        /*08c0*/ 	.word	0xffffffff


	//   ....[88]....
        /*08c4*/ 	.word	0xffffffff


	//   ....[89]....
        /*08c8*/ 	.word	0xffffffff


	//   ....[90]....
        /*08cc*/ 	.word	0xffffffff


	//   ....[91]....
        /*08d0*/ 	.word	0xffffffff


	//   ....[92]....
        /*08d4*/ 	.word	0xffffffff


	//   ....[93]....
        /*08d8*/ 	.word	0xffffffff


	//   ....[94]....
        /*08dc*/ 	.word	0xffffffff


	//   ....[95]....
        /*08e0*/ 	.word	0xffffffff


	//   ....[96]....
        /*08e4*/ 	.word	0xffffffff


	//   ....[97]....
        /*08e8*/ 	.word	0xffffffff


	//   ....[98]....
        /*08ec*/ 	.word	0xffffffff


	//   ....[99]....
        /*08f0*/ 	.word	0xffffffff


	//   ....[100]....
        /*08f4*/ 	.word	0xffffffff


	//   ....[101]....
        /*08f8*/ 	.word	0xffffffff


	//   ....[102]....
        /*08fc*/ 	.word	0xffffffff


	//   ....[103]....
        /*0900*/ 	.word	0xffffffff


	//   ....[104]....
        /*0904*/ 	.word	0xffffffff


	//   ....[105]....
        /*0908*/ 	.word	0xffffffff


	//   ....[106]....
        /*090c*/ 	.word	0xffffffff


	//   ....[107]....
        /*0910*/ 	.word	0xffffffff


	//   ....[108]....
        /*0914*/ 	.word	0xffffffff


	//   ....[109]....
        /*0918*/ 	.word	0xffffffff


	//   ....[110]....
        /*091c*/ 	.word	0xffffffff


	//   ....[111]....
        /*0920*/ 	.word	0xffffffff


	//   ....[112]....
        /*0924*/ 	.word	0xffffffff


	//   ....[113]....
        /*0928*/ 	.word	0xffffffff


	//   ....[114]....
        /*092c*/ 	.word	0xffffffff


	//   ....[115]....
        /*0930*/ 	.word	0xffffffff


	//   ....[116]....
        /*0934*/ 	.word	0xffffffff


	//   ....[117]....
        /*0938*/ 	.word	0xffffffff


	//   ....[118]....
        /*093c*/ 	.word	0xffffffff


	//   ....[119]....
        /*0940*/ 	.word	0xffffffff


	//   ....[120]....
        /*0944*/ 	.word	0xffffffff


	//   ....[121]....
        /*0948*/ 	.word	0xffffffff


	//   ....[122]....
        /*094c*/ 	.word	0xffffffff


	//   ....[123]....
        /*0950*/ 	.word	0xffffffff


	//   ....[124]....
        /*0954*/ 	.word	0xffffffff


	//   ....[125]....
        /*0958*/ 	.word	0xffffffff


	//   ....[126]....
        /*095c*/ 	.word	0xffffffff


	//   ....[127]....
        /*0960*/ 	.word	0xffffffff


	//   ....[128]....
        /*0964*/ 	.word	0xffffffff


	//   ....[129]....
        /*0968*/ 	.word	0xffffffff


	//   ....[130]....
        /*096c*/ 	.word	0xffffffff


	//   ....[131]....
        /*0970*/ 	.word	0xffffffff


	//   ....[132]....
        /*0974*/ 	.word	0xffffffff


	//   ....[133]....
        /*0978*/ 	.word	0xffffffff


	//   ....[134]....
        /*097c*/ 	.word	0xffffffff


	//   ....[135]....
        /*0980*/ 	.word	0xffffffff


	//   ....[136]....
        /*0984*/ 	.word	0xffffffff


	//   ....[137]....
        /*0988*/ 	.word	0xffffffff


	//   ....[138]....
        /*098c*/ 	.word	0xffffffff


	//   ....[139]....
        /*0990*/ 	.word	0xffffffff


	//   ....[140]....
        /*0994*/ 	.word	0xffffffff


	//   ....[141]....
        /*0998*/ 	.word	0xffffffff


	//   ....[142]....
        /*099c*/ 	.word	0xffffffff


	//   ....[143]....
        /*09a0*/ 	.word	0xffffffff


	//   ....[144]....
        /*09a4*/ 	.word	0xffffffff


	//   ....[145]....
        /*09a8*/ 	.word	0xffffffff


	//   ....[146]....
        /*09ac*/ 	.word	0xffffffff


	//   ....[147]....
        /*09b0*/ 	.word	0xffffffff


	//   ....[148]....
        /*09b4*/ 	.word	0xffffffff


	//   ....[149]....
        /*09b8*/ 	.word	0xffffffff


	//   ....[150]....
        /*09bc*/ 	.word	0xffffffff


	//   ....[151]....
        /*09c0*/ 	.word	0xffffffff


	//   ....[152]....
        /*09c4*/ 	.word	0xffffffff


	//   ....[153]....
        /*09c8*/ 	.word	0xffffffff


	//   ....[154]....
        /*09cc*/ 	.word	0xffffffff


	//   ....[155]....
        /*09d0*/ 	.word	0xffffffff


	//   ....[156]....
        /*09d4*/ 	.word	0xffffffff


	//   ....[157]....
        /*09d8*/ 	.word	0xffffffff


	//   ....[158]....
        /*09dc*/ 	.word	0xffffffff


	//   ....[159]....
        /*09e0*/ 	.word	0xffffffff


	//   ....[160]....
        /*09e4*/ 	.word	0xffffffff


	//   ....[161]....
        /*09e8*/ 	.word	0xffffffff


	//   ....[162]....
        /*09ec*/ 	.word	0xffffffff


	//   ....[163]....
        /*09f0*/ 	.word	0xffffffff


	//   ....[164]....
        /*09f4*/ 	.word	0xffffffff


	//   ....[165]....
        /*09f8*/ 	.word	0xffffffff


	//   ....[166]....
        /*09fc*/ 	.word	0xffffffff


	//   ....[167]....
        /*0a00*/ 	.word	0xffffffff


	//   ....[168]....
        /*0a04*/ 	.word	0xffffffff


	//   ....[169]....
        /*0a08*/ 	.word	0xffffffff


	//   ....[170]....
        /*0a0c*/ 	.word	0xffffffff


	//   ....[171]....
        /*0a10*/ 	.word	0xffffffff


	//   ....[172]....
        /*0a14*/ 	.word	0xffffffff


	//   ....[173]....
        /*0a18*/ 	.word	0xffffffff


	//   ....[174]....
        /*0a1c*/ 	.word	0xffffffff


	//   ....[175]....
        /*0a20*/ 	.word	0xffffffff


	//   ....[176]....
        /*0a24*/ 	.word	0xffffffff


	//   ....[177]....
        /*0a28*/ 	.word	0xffffffff


	//   ....[178]....
        /*0a2c*/ 	.word	0xffffffff


	//   ....[179]....
        /*0a30*/ 	.word	0xffffffff


	//   ....[180]....
        /*0a34*/ 	.word	0xffffffff


	//   ....[181]....
        /*0a38*/ 	.word	0xffffffff


	//   ....[182]....
        /*0a3c*/ 	.word	0xffffffff


	//   ....[183]....
        /*0a40*/ 	.word	0xffffffff


	//   ....[184]....
        /*0a44*/ 	.word	0xffffffff


	//   ....[185]....
        /*0a48*/ 	.word	0xffffffff


	//   ....[186]....
        /*0a4c*/ 	.word	0xffffffff


	//   ....[187]....
        /*0a50*/ 	.word	0xffffffff


	//   ....[188]....
        /*0a54*/ 	.word	0xffffffff


	//   ....[189]....
        /*0a58*/ 	.word	0xffffffff


	//   ....[190]....
        /*0a5c*/ 	.word	0xffffffff


	//   ....[191]....
        /*0a60*/ 	.word	0xffffffff


	//   ....[192]....
        /*0a64*/ 	.word	0xffffffff


	//   ....[193]....
        /*0a68*/ 	.word	0xffffffff


	//   ....[194]....
        /*0a6c*/ 	.word	0xffffffff


	//   ....[195]....
        /*0a70*/ 	.word	0xffffffff


	//   ....[196]....
        /*0a74*/ 	.word	0xffffffff


	//   ....[197]....
        /*0a78*/ 	.word	0xffffffff


	//   ....[198]....
        /*0a7c*/ 	.word	0xffffffff


	//   ....[199]....
        /*0a80*/ 	.word	0xffffffff


	//   ....[200]....
        /*0a84*/ 	.word	0xffffffff


	//   ....[201]....
        /*0a88*/ 	.word	0xffffffff


	//   ....[202]....
        /*0a8c*/ 	.word	0x0500000f


	//   ....[203]....
        /*0a90*/ 	.word	0x0500000f


	//   ....[204]....
        /*0a94*/ 	.word	0x0500000f


	//   ....[205]....
        /*0a98*/ 	.word	0x0500000f


	//   ....[206]....
        /*0a9c*/ 	.word	0x0500000f


	//   ....[207]....
        /*0aa0*/ 	.word	0x0500000f


	//   ....[208]....
        /*0aa4*/ 	.word	0x0500000f


	//   ....[209]....
        /*0aa8*/ 	.word	0x0500000f


	//   ....[210]....
        /*0aac*/ 	.word	0x0500000f


	//   ....[211]....
        /*0ab0*/ 	.word	0x0500000f


	//   ....[212]....
        /*0ab4*/ 	.word	0x0500000f


	//   ....[213]....
        /*0ab8*/ 	.word	0x0500000f


	//   ....[214]....
        /*0abc*/ 	.word	0x0500000f


	//   ....[215]....
        /*0ac0*/ 	.word	0x0500000f


	//   ....[216]....
        /*0ac4*/ 	.word	0x0500000f


	//   ....[217]....
        /*0ac8*/ 	.word	0x0500000f


	//   ....[218]....
        /*0acc*/ 	.word	0x0500000f


	//   ....[219]....
        /*0ad0*/ 	.word	0x0500000f


	//   ....[220]....
        /*0ad4*/ 	.word	0x0500000f


	//   ....[221]....
        /*0ad8*/ 	.word	0x0500000f


	//   ....[222]....
        /*0adc*/ 	.word	0x0500000f


	//   ....[223]....
        /*0ae0*/ 	.word	0x0500000f


	//   ....[224]....
        /*0ae4*/ 	.word	0x0500000f


	//   ....[225]....
        /*0ae8*/ 	.word	0x0500000f


	//   ....[226]....
        /*0aec*/ 	.word	0x0500000f


	//   ....[227]....
        /*0af0*/ 	.word	0x0500000f


	//   ....[228]....
        /*0af4*/ 	.word	0x0500000f


	//   ....[229]....
        /*0af8*/ 	.word	0x0500000f


	//   ....[230]....
        /*0afc*/ 	.word	0x0500000f


	//   ....[231]....
        /*0b00*/ 	.word	0x0500000f


	//   ....[232]....
        /*0b04*/ 	.word	0x0500000f


	//   ....[233]....
        /*0b08*/ 	.word	0x0500000f


	//   ....[234]....
        /*0b0c*/ 	.word	0x0500000f


	//   ....[235]....
        /*0b10*/ 	.word	0x0500000f


	//   ....[236]....
        /*0b14*/ 	.word	0x0500000f


	//   ....[237]....
        /*0b18*/ 	.word	0x0500000f


	//   ....[238]....
        /*0b1c*/ 	.word	0x0500000f


	//   ....[239]....
        /*0b20*/ 	.word	0x0500000f


	//   ....[240]....
        /*0b24*/ 	.word	0x0500000f


	//   ....[241]....
        /*0b28*/ 	.word	0x0500000f


	//   ....[242]....
        /*0b2c*/ 	.word	0x0500000f


	//   ....[243]....
        /*0b30*/ 	.word	0x0500000f


	//   ....[244]....
        /*0b34*/ 	.word	0x0500000f


	//   ....[245]....
        /*0b38*/ 	.word	0x0500000f


	//   ....[246]....
        /*0b3c*/ 	.word	0x0500000f


	//   ....[247]....
        /*0b40*/ 	.word	0x0500000f


	//   ....[248]....
        /*0b44*/ 	.word	0x0500000f


	//   ....[249]....
        /*0b48*/ 	.word	0x0500000f


	//   ....[250]....
        /*0b4c*/ 	.word	0x0500000f


	//   ....[251]....
        /*0b50*/ 	.word	0x0500000f


	//   ....[252]....
        /*0b54*/ 	.word	0x0500000f


	//   ....[253]....
        /*0b58*/ 	.word	0x0500000f


	//   ....[254]....
        /*0b5c*/ 	.word	0x0500000f


	//   ....[255]....
        /*0b60*/ 	.word	0x0500000f


	//   ....[0]....
        /*0b64*/ 	.word	0x0500000f


	//   ....[1]....
        /*0b68*/ 	.word	0x0500000f


	//   ....[2]....
        /*0b6c*/ 	.word	0x0500000f


	//   ....[3]....
        /*0b70*/ 	.word	0x0500000f


	//   ....[4]....
        /*0b74*/ 	.word	0x0500000f


	//   ....[5]....
        /*0b78*/ 	.word	0x0500000f


	//   ....[6]....
        /*0b7c*/ 	.word	0x0500000f


	//   ....[7]....
        /*0b80*/ 	.word	0x0500000f


	//   ....[8]....
        /*0b84*/ 	.word	0x0500000f


	//   ....[9]....
        /*0b88*/ 	.word	0x0500000f


	//   ....[10]....
        /*0b8c*/ 	.word	0x0500000f


	//   ....[11]....
        /*0b90*/ 	.word	0x0500000f


	//   ....[12]....
        /*0b94*/ 	.word	0x0500000f


	//   ....[13]....
        /*0b98*/ 	.word	0x0500000f


	//   ....[14]....
        /*0b9c*/ 	.word	0x0500000f


	//   ....[15]....
        /*0ba0*/ 	.word	0x0500000f


	//   ....[16]....
        /*0ba4*/ 	.word	0x0500000f


	//   ....[17]....
        /*0ba8*/ 	.word	0x0500000f


	//   ....[18]....
        /*0bac*/ 	.word	0x0500000f


	//   ....[19]....
        /*0bb0*/ 	.word	0x0500000f


	//   ....[20]....
        /*0bb4*/ 	.word	0x0500000f


	//   ....[21]....
        /*0bb8*/ 	.word	0x0500000f


	//   ....[22]....
        /*0bbc*/ 	.word	0x0500000f


	//   ....[23]....
        /*0bc0*/ 	.word	0x0500000f


	//   ....[24]....
        /*0bc4*/ 	.word	0x0500000f


	//   ....[25]....
        /*0bc8*/ 	.word	0x0500000f


	//   ....[26]....
        /*0bcc*/ 	.word	0x0500000f


	//   ....[27]....
        /*0bd0*/ 	.word	0x0500000f


	//   ....[28]....
        /*0bd4*/ 	.word	0x0500000f


	//   ....[29]....
        /*0bd8*/ 	.word	0x0500000f


	//   ....[30]....
        /*0bdc*/ 	.word	0x0500000f


	//   ....[31]....
        /*0be0*/ 	.word	0x0500000f


	//   ....[32]....
        /*0be4*/ 	.word	0x0500000f


	//   ....[33]....
        /*0be8*/ 	.word	0x0500000f


	//   ....[34]....
        /*0bec*/ 	.word	0x0500000f


	//   ....[35]....
        /*0bf0*/ 	.word	0x0500000f


	//   ....[36]....
        /*0bf4*/ 	.word	0x0500000f


	//   ....[37]....
        /*0bf8*/ 	.word	0x0500000f


	//   ....[38]....
        /*0bfc*/ 	.word	0x0500000f


	//   ....[39]....
        /*0c00*/ 	.word	0x0500000f


	//   ....[40]....
        /*0c04*/ 	.word	0x0500000f


	//   ....[41]....
        /*0c08*/ 	.word	0x0500000f


	//   ....[42]....
        /*0c0c*/ 	.word	0x0500000f


	//   ....[43]....
        /*0c10*/ 	.word	0x0500000f


	//   ....[44]....
        /*0c14*/ 	.word	0x0500000f


	//   ....[45]....
        /*0c18*/ 	.word	0x0500000f


	//   ....[46]....
        /*0c1c*/ 	.word	0x0500000f


	//   ....[47]....
        /*0c20*/ 	.word	0x0500000f


	//   ....[48]....
        /*0c24*/ 	.word	0x0500000f


	//   ....[49]....
        /*0c28*/ 	.word	0x0500000f


	//   ....[50]....
        /*0c2c*/ 	.word	0x0500000f


	//   ....[51]....
        /*0c30*/ 	.word	0x0500000f


	//   ....[52]....
        /*0c34*/ 	.word	0x0500000f


	//   ....[53]....
        /*0c38*/ 	.word	0x0500000f


	//   ....[54]....
        /*0c3c*/ 	.word	0x0500000f


	//   ....[55]....
        /*0c40*/ 	.word	0x0500000f


	//   ....[56]....
        /*0c44*/ 	.word	0x0500000f


	//   ....[57]....
        /*0c48*/ 	.word	0x0500000f


	//   ....[58]....
        /*0c4c*/ 	.word	0x0500000f


	//   ....[59]....
        /*0c50*/ 	.word	0x0500000f


	//   ....[60]....
        /*0c54*/ 	.word	0x0500000f


	//   ....[61]....
        /*0c58*/ 	.word	0x0500000f


	//   ....[62]....
        /*0c5c*/ 	.word	0x0500000f


	//   ....[63]....
        /*0c60*/ 	.word	0x0500000f


	//   ....[64]....
        /*0c64*/ 	.word	0x0500000f


	//   ....[65]....
        /*0c68*/ 	.word	0x0500000f


	//   ....[66]....
        /*0c6c*/ 	.word	0x0500000f


	//   ....[67]....
        /*0c70*/ 	.word	0x0500000f


	//   ....[68]....
        /*0c74*/ 	.word	0x0500000f


	//   ....[69]....
        /*0c78*/ 	.word	0x0500000f


	//   ....[70]....
        /*0c7c*/ 	.word	0x0500000f


	//   ....[71]....
        /*0c80*/ 	.word	0x0500000f


	//   ....[72]....
        /*0c84*/ 	.word	0x0500000f


	//   ....[73]....
        /*0c88*/ 	.word	0x0500000f


	//   ....[74]....
        /*0c8c*/ 	.word	0x0500000f


	//   ....[75]....
        /*0c90*/ 	.word	0x0500000f


	//   ....[76]....
        /*0c94*/ 	.word	0x0500000f


	//   ....[77]....
        /*0c98*/ 	.word	0x0500000f


	//   ....[78]....
        /*0c9c*/ 	.word	0x0500000f


	//   ....[79]....
        /*0ca0*/ 	.word	0x0500000f


	//   ....[80]....
        /*0ca4*/ 	.word	0x0500000f


	//   ....[81]....
        /*0ca8*/ 	.word	0x0500000f


	//   ....[82]....
        /*0cac*/ 	.word	0x0500000f


	//   ....[83]....
        /*0cb0*/ 	.word	0x0500000f


	//   ....[84]....
        /*0cb4*/ 	.word	0x0500000f


	//   ....[85]....
        /*0cb8*/ 	.word	0x0500000f


	//   ....[86]....
        /*0cbc*/ 	.word	0x0500000f


	//   ....[87]....
        /*0cc0*/ 	.word	0x0500000f


	//   ....[88]....
        /*0cc4*/ 	.word	0x0500000f


	//   ....[89]....
        /*0cc8*/ 	.word	0x0500000f


	//   ....[90]....
        /*0ccc*/ 	.word	0x0500000f


	//   ....[91]....
        /*0cd0*/ 	.word	0x0500000f


	//   ....[92]....
        /*0cd4*/ 	.word	0x0500000f


	//   ....[93]....
        /*0cd8*/ 	.word	0x0500000f


	//   ....[94]....
        /*0cdc*/ 	.word	0x0500000f


	//   ....[95]....
        /*0ce0*/ 	.word	0x0500000f


	//   ....[96]....
        /*0ce4*/ 	.word	0x0500000f


	//   ....[97]....
        /*0ce8*/ 	.word	0x0500000f


	//   ....[98]....
        /*0cec*/ 	.word	0x0500000f


	//   ....[99]....
        /*0cf0*/ 	.word	0x0500000f


	//----- nvinfo : EIATTR_COOP_GROUP_INSTR_OFFSETS
	.align		4
.L_839:
        /*0cf4*/ 	.byte	0x04, 0x28
        /*0cf6*/ 	.short	(.L_841 - .L_840)


	//   ....[0]....
.L_840:
        /*0cf8*/ 	.word	0x00000070


	//   ....[1]....
        /*0cfc*/ 	.word	0x000001a0


	//   ....[2]....
        /*0d00*/ 	.word	0x000001f0


	//   ....[3]....
        /*0d04*/ 	.word	0x00000420


	//   ....[4]....
        /*0d08*/ 	.word	0x00000580


	//   ....[5]....
        /*0d0c*/ 	.word	0x000006a0


	//   ....[6]....
        /*0d10*/ 	.word	0x00000800


	//   ....[7]....
        /*0d14*/ 	.word	0x00010e50


	//   ....[8]....
        /*0d18*/ 	.word	0x00011750


	//   ....[9]....
        /*0d1c*/ 	.word	0x00011760


	//   ....[10]....
        /*0d20*/ 	.word	0x00011770


	//   ....[11]....
        /*0d24*/ 	.word	0x00011780


	//   ....[12]....
        /*0d28*/ 	.word	0x00014e30


	//   ....[13]....
        /*0d2c*/ 	.word	0x00014e40


	//   ....[14]....
        /*0d30*/ 	.word	0x00014e50


	//   ....[15]....
        /*0d34*/ 	.word	0x00014e60


	//   ....[16]....
        /*0d38*/ 	.word	0x00019720


	//   ....[17]....
        /*0d3c*/ 	.word	0x0001a490


	//   ....[18]....
        /*0d40*/ 	.word	0x0001a4a0


	//   ....[19]....
        /*0d44*/ 	.word	0x0001a4c0


	//   ....[20]....
        /*0d48*/ 	.word	0x0001b1b0


	//   ....[21]....
        /*0d4c*/ 	.word	0x0001b1d0


	//   ....[22]....
        /*0d50*/ 	.word	0x0001df90


	//   ....[23]....
        /*0d54*/ 	.word	0x0001f010


	//   ....[24]....
        /*0d58*/ 	.word	0x0001f060


	//   ....[25]....
        /*0d5c*/ 	.word	0x0001f070


	//   ....[26]....
        /*0d60*/ 	.word	0x0001fd10


	//   ....[27]....
        /*0d64*/ 	.word	0x0001fd70


	//   ....[28]....
        /*0d68*/ 	.word	0x00023790


	//   ....[29]....
        /*0d6c*/ 	.word	0x000237f0


	//   ....[30]....
        /*0d70*/ 	.word	0x00023850


	//   ....[31]....
        /*0d74*/ 	.word	0x00023860


	//   ....[32]....
        /*0d78*/ 	.word	0x000256e0


	//   ....[33]....
        /*0d7c*/ 	.word	0x00025740


	//   ....[34]....
        /*0d80*/ 	.word	0x00025760


	//   ....[35]....
        /*0d84*/ 	.word	0x00025780


	//   ....[36]....
        /*0d88*/ 	.word	0x000266b0


	//   ....[37]....
        /*0d8c*/ 	.word	0x000267c0


	//   ....[38]....
        /*0d90*/ 	.word	0x00026890


	//   ....[39]....
        /*0d94*/ 	.word	0x000268c0


	//   ....[40]....
        /*0d98*/ 	.word	0x000268f0


	//   ....[41]....
        /*0d9c*/ 	.word	0x00026920


	//   ....[42]....
        /*0da0*/ 	.word	0x00026950


	//   ....[43]....
        /*0da4*/ 	.word	0x00026980


	//   ....[44]....
        /*0da8*/ 	.word	0x000269b0


	//   ....[45]....
        /*0dac*/ 	.word	0x000269e0


	//   ....[46]....
        /*0db0*/ 	.word	0x00026a10


	//   ....[47]....
        /*0db4*/ 	.word	0x00026a40


	//   ....[48]....
        /*0db8*/ 	.word	0x00026a70


	//   ....[49]....
        /*0dbc*/ 	.word	0x00026aa0


	//   ....[50]....
        /*0dc0*/ 	.word	0x00026ad0


	//   ....[51]....
        /*0dc4*/ 	.word	0x00026b00


	//   ....[52]....
        /*0dc8*/ 	.word	0x00026b30


	//   ....[53]....
        /*0dcc*/ 	.word	0x00026b60


	//   ....[54]....
        /*0dd0*/ 	.word	0x00026b90


	//   ....[55]....
        /*0dd4*/ 	.word	0x00026bc0


	//   ....[56]....
        /*0dd8*/ 	.word	0x00026bf0


	//   ....[57]....
        /*0ddc*/ 	.word	0x00026c20


	//   ....[58]....
        /*0de0*/ 	.word	0x00026c50


	//   ....[59]....
        /*0de4*/ 	.word	0x00026c80


	//   ....[60]....
        /*0de8*/ 	.word	0x00026cb0


	//   ....[61]....
        /*0dec*/ 	.word	0x00026ce0


	//   ....[62]....
        /*0df0*/ 	.word	0x00026d10


	//   ....[63]....
        /*0df4*/ 	.word	0x00026d40


	//   ....[64]....
        /*0df8*/ 	.word	0x00026d70


	//   ....[65]....
        /*0dfc*/ 	.word	0x00026da0


	//   ....[66]....
        /*0e00*/ 	.word	0x00026dd0


	//   ....[67]....
        /*0e04*/ 	.word	0x00026e00


	//   ....[68]....
        /*0e08*/ 	.word	0x00026e30


	//   ....[69]....
        /*0e0c*/ 	.word	0x00026e60


	//   ....[70]....
        /*0e10*/ 	.word	0x00026e90


	//   ....[71]....
        /*0e14*/ 	.word	0x00026ec0


	//   ....[72]....
        /*0e18*/ 	.word	0x00026ef0


	//   ....[73]....
        /*0e1c*/ 	.word	0x00026f20


	//   ....[74]....
        /*0e20*/ 	.word	0x00026f50


	//   ....[75]....
        /*0e24*/ 	.word	0x00026f80


	//   ....[76]....
        /*0e28*/ 	.word	0x00026fb0


	//   ....[77]....
        /*0e2c*/ 	.word	0x00026fd0


	//   ....[78]....
        /*0e30*/ 	.word	0x00026fe0


	//   ....[79]....
        /*0e34*/ 	.word	0x00027010


	//   ....[80]....
        /*0e38*/ 	.word	0x00027040


	//   ....[81]....
        /*0e3c*/ 	.word	0x00027070


	//   ....[82]....
        /*0e40*/ 	.word	0x000270a0


	//   ....[83]....
        /*0e44*/ 	.word	0x000270c0


	//   ....[84]....
        /*0e48*/ 	.word	0x000270d0


	//   ....[85]....
        /*0e4c*/ 	.word	0x000270e0


	//   ....[86]....
        /*0e50*/ 	.word	0x00027100


	//   ....[87]....
        /*0e54*/ 	.word	0x00027130


	//   ....[88]....
        /*0e58*/ 	.word	0x00027160


	//   ....[89]....
        /*0e5c*/ 	.word	0x00027170


	//   ....[90]....
        /*0e60*/ 	.word	0x000271a0


	//   ....[91]....
        /*0e64*/ 	.word	0x000271c0


	//   ....[92]....
        /*0e68*/ 	.word	0x000271f0


	//   ....[93]....
        /*0e6c*/ 	.word	0x00027220


	//   ....[94]....
        /*0e70*/ 	.word	0x00027250


	//   ....[95]....
        /*0e74*/ 	.word	0x00027260


	//   ....[96]....
        /*0e78*/ 	.word	0x00027290


	//   ....[97]....
        /*0e7c*/ 	.word	0x000272c0


	//   ....[98]....
        /*0e80*/ 	.word	0x000272f0


	//   ....[99]....
        /*0e84*/ 	.word	0x00027320


	//   ....[100]....
        /*0e88*/ 	.word	0x00027350


	//   ....[101]....
        /*0e8c*/ 	.word	0x00027370


	//   ....[102]....
        /*0e90*/ 	.word	0x00027380


	//   ....[103]....
        /*0e94*/ 	.word	0x00027390


	//   ....[104]....
        /*0e98*/ 	.word	0x000273a0


	//   ....[105]....
        /*0e9c*/ 	.word	0x000273b0


	//   ....[106]....
        /*0ea0*/ 	.word	0x000273c0


	//   ....[107]....
        /*0ea4*/ 	.word	0x000273d0


	//   ....[108]....
        /*0ea8*/ 	.word	0x000273f0


	//   ....[109]....
        /*0eac*/ 	.word	0x00027410


	//   ....[110]....
        /*0eb0*/ 	.word	0x00027440


	//   ....[111]....
        /*0eb4*/ 	.word	0x00027470


	//   ....[112]....
        /*0eb8*/ 	.word	0x000274a0


	//   ....[113]....
        /*0ebc*/ 	.word	0x000274d0


	//   ....[114]....
        /*0ec0*/ 	.word	0x00027500


	//   ....[115]....
        /*0ec4*/ 	.word	0x00027530


	//   ....[116]....
        /*0ec8*/ 	.word	0x00027560


	//   ....[117]....
        /*0ecc*/ 	.word	0x00027590


	//   ....[118]....
        /*0ed0*/ 	.word	0x000275c0


	//   ....[119]....
        /*0ed4*/ 	.word	0x000275f0


	//   ....[120]....
        /*0ed8*/ 	.word	0x00027620


	//   ....[121]....
        /*0edc*/ 	.word	0x00027650


	//   ....[122]....
        /*0ee0*/ 	.word	0x00027660


	//   ....[123]....
        /*0ee4*/ 	.word	0x00027670


	//   ....[124]....
        /*0ee8*/ 	.word	0x00027690


	//   ....[125]....
        /*0eec*/ 	.word	0x000276c0


	//   ....[126]....
        /*0ef0*/ 	.word	0x000276f0


	//   ....[127]....
        /*0ef4*/ 	.word	0x00027710


	//   ....[128]....
        /*0ef8*/ 	.word	0x00027740


	//   ....[129]....
        /*0efc*/ 	.word	0x00027770


	//   ....[130]....
        /*0f00*/ 	.word	0x000277a0


	//   ....[131]....
        /*0f04*/ 	.word	0x000277d0


	//   ....[132]....
        /*0f08*/ 	.word	0x00028130


	//   ....[133]....
        /*0f0c*/ 	.word	0x00028150


	//   ....[134]....
        /*0f10*/ 	.word	0x00028160


	//   ....[135]....
        /*0f14*/ 	.word	0x00028170


	//   ....[136]....
        /*0f18*/ 	.word	0x00028a50


	//   ....[137]....
        /*0f1c*/ 	.word	0x00028a60


	//   ....[138]....
        /*0f20*/ 	.word	0x00028bb0


	//   ....[139]....
        /*0f24*/ 	.word	0x00028bc0


	//   ....[140]....
        /*0f28*/ 	.word	0x00028d10


	//   ....[141]....
        /*0f2c*/ 	.word	0x00028d20


	//   ....[142]....
        /*0f30*/ 	.word	0x00028e70


	//   ....[143]....
        /*0f34*/ 	.word	0x00028e80


	//   ....[144]....
        /*0f38*/ 	.word	0x00029270


	//   ....[145]....
        /*0f3c*/ 	.word	0x00029280


	//   ....[146]....
        /*0f40*/ 	.word	0x0002a000


	//   ....[147]....
        /*0f44*/ 	.word	0x0002a010


	//   ....[148]....
        /*0f48*/ 	.word	0x0002b570


	//   ....[149]....
        /*0f4c*/ 	.word	0x0002b580


	//   ....[150]....
        /*0f50*/ 	.word	0x0002b6e0


	//   ....[151]....
        /*0f54*/ 	.word	0x0002b6f0


	//   ....[152]....
        /*0f58*/ 	.word	0x0002b840


	//   ....[153]....
        /*0f5c*/ 	.word	0x0002b850


	//   ....[154]....
        /*0f60*/ 	.word	0x0002b9a0


	//   ....[155]....
        /*0f64*/ 	.word	0x0002b9b0


	//   ....[156]....
        /*0f68*/ 	.word	0x0002bb60


	//   ....[157]....
        /*0f6c*/ 	.word	0x0002bda0


	//   ....[158]....
        /*0f70*/ 	.word	0x0002bdd0


	//   ....[159]....
        /*0f74*/ 	.word	0x0002be00


	//   ....[160]....
        /*0f78*/ 	.word	0x0002be30


	//   ....[161]....
        /*0f7c*/ 	.word	0x0002be60


	//   ....[162]....
        /*0f80*/ 	.word	0x0002be90


	//   ....[163]....
        /*0f84*/ 	.word	0x0002c030


	//   ....[164]....
        /*0f88*/ 	.word	0x0002c060


	//   ....[165]....
        /*0f8c*/ 	.word	0x0002c090


	//   ....[166]....
        /*0f90*/ 	.word	0x0002c0c0


	//   ....[167]....
        /*0f94*/ 	.word	0x0002c0f0


	//   ....[168]....
        /*0f98*/ 	.word	0x0002c120


	//   ....[169]....
        /*0f9c*/ 	.word	0x0002c1c0


	//   ....[170]....
        /*0fa0*/ 	.word	0x0002c1f0


	//   ....[171]....
        /*0fa4*/ 	.word	0x0002c200


	//   ....[172]....
        /*0fa8*/ 	.word	0x0002c230


	//   ....[173]....
        /*0fac*/ 	.word	0x0002d980


	//   ....[174]....
        /*0fb0*/ 	.word	0x0002f970


	//   ....[175]....
        /*0fb4*/ 	.word	0x00030770


	//   ....[176]....
        /*0fb8*/ 	.word	0x00030790


	//   ....[177]....
        /*0fbc*/ 	.word	0x000307d0


	//   ....[178]....
        /*0fc0*/ 	.word	0x00030850


	//   ....[179]....
        /*0fc4*/ 	.word	0x000308e0


	//   ....[180]....
        /*0fc8*/ 	.word	0x000308f0


	//   ....[181]....
        /*0fcc*/ 	.word	0x00030940


	//   ....[182]....
        /*0fd0*/ 	.word	0x00030980


	//   ....[183]....
        /*0fd4*/ 	.word	0x000335c0


	//   ....[184]....
        /*0fd8*/ 	.word	0x000335f0


	//   ....[185]....
        /*0fdc*/ 	.word	0x00033660


	//   ....[186]....
        /*0fe0*/ 	.word	0x00033690


	//   ....[187]....
        /*0fe4*/ 	.word	0x000336c0


	//   ....[188]....
        /*0fe8*/ 	.word	0x000336f0


	//   ....[189]....
        /*0fec*/ 	.word	0x00033720


	//   ....[190]....
        /*0ff0*/ 	.word	0x00033750


	//   ....[191]....
        /*0ff4*/ 	.word	0x00033910


	//   ....[192]....
        /*0ff8*/ 	.word	0x00033940


	//   ....[193]....
        /*0ffc*/ 	.word	0x00033970


	//   ....[194]....
        /*1000*/ 	.word	0x000339a0


	//   ....[195]....
        /*1004*/ 	.word	0x000339d0


	//   ....[196]....
        /*1008*/ 	.word	0x00033a00


	//   ....[197]....
        /*100c*/ 	.word	0x00033ad0


	//   ....[198]....
        /*1010*/ 	.word	0x00033af0


	//   ....[199]....
        /*1014*/ 	.word	0x00033b00


	//   ....[200]....
        /*1018*/ 	.word	0x00033b80


	//   ....[201]....
        /*101c*/ 	.word	0x000346c0


	//   ....[202]....
        /*1020*/ 	.word	0x00034b60


	//   ....[203]....
        /*1024*/ 	.word	0x00034c00


	//   ....[204]....
        /*1028*/ 	.word	0x00034c90


	//   ....[205]....
        /*102c*/ 	.word	0x00034ce0


	//   ....[206]....
        /*1030*/ 	.word	0x00034d30


	//   ....[207]....
        /*1034*/ 	.word	0x00034e00


	//   ....[208]....
        /*1038*/ 	.word	0x00034e90


	//   ....[209]....
        /*103c*/ 	.word	0x00034ee0


	//   ....[210]....
        /*1040*/ 	.word	0x00034f30


	//   ....[211]....
        /*1044*/ 	.word	0x00035340


	//   ....[212]....
        /*1048*/ 	.word	0x00035460


	//   ....[213]....
        /*104c*/ 	.word	0x00035580


	//   ....[214]....
        /*1050*/ 	.word	0x000356a0


	//   ....[215]....
        /*1054*/ 	.word	0x000357d0


	//   ....[216]....
        /*1058*/ 	.word	0x000358f0


	//   ....[217]....
        /*105c*/ 	.word	0x00035a00


	//   ....[218]....
        /*1060*/ 	.word	0x00035a50


	//   ....[219]....
        /*1064*/ 	.word	0x00035ad0


	//   ....[220]....
        /*1068*/ 	.word	0x00035b30


	//   ....[221]....
        /*106c*/ 	.word	0x00035b90


	//   ....[222]....
        /*1070*/ 	.word	0x00035bf0


	//   ....[223]....
        /*1074*/ 	.word	0x00035c70


	//   ....[224]....
        /*1078*/ 	.word	0x00035ce0


	//   ....[225]....
        /*107c*/ 	.word	0x00035d40


	//   ....[226]....
        /*1080*/ 	.word	0x00035d90


	//   ....[227]....
        /*1084*/ 	.word	0x00035e10


	//   ....[228]....
        /*1088*/ 	.word	0x00035e80


	//   ....[229]....
        /*108c*/ 	.word	0x00035ee0


	//   ....[230]....
        /*1090*/ 	.word	0x00035f30


	//   ....[231]....
        /*1094*/ 	.word	0x00035fb0


	//   ....[232]....
        /*1098*/ 	.word	0x00036020


	//   ....[233]....
        /*109c*/ 	.word	0x00036080


	//   ....[234]....
        /*10a0*/ 	.word	0x000360d0


	//   ....[235]....
        /*10a4*/ 	.word	0x00036180


	//   ....[236]....
        /*10a8*/ 	.word	0x000361d0


	//   ....[237]....
        /*10ac*/ 	.word	0x00036230


	//   ....[238]....
        /*10b0*/ 	.word	0x00036280


	//   ....[239]....
        /*10b4*/ 	.word	0x00036300


	//   ....[240]....
        /*10b8*/ 	.word	0x00036350


	//   ....[241]....
        /*10bc*/ 	.word	0x000363b0


	//   ....[242]....
        /*10c0*/ 	.word	0x00036420


	//   ....[243]....
        /*10c4*/ 	.word	0x00036490


	//   ....[244]....
        /*10c8*/ 	.word	0x000364f0


	//   ....[245]....
        /*10cc*/ 	.word	0x00036560


	//   ....[246]....
        /*10d0*/ 	.word	0x000365c0


	//   ....[247]....
        /*10d4*/ 	.word	0x00036640


	//   ....[248]....
        /*10d8*/ 	.word	0x000366b0


	//   ....[249]....
        /*10dc*/ 	.word	0x00036710


	//   ....[250]....
        /*10e0*/ 	.word	0x00036760


	//   ....[251]....
        /*10e4*/ 	.word	0x000367e0


	//   ....[252]....
        /*10e8*/ 	.word	0x00036850


	//   ....[253]....
        /*10ec*/ 	.word	0x000368b0


	//   ....[254]....
        /*10f0*/ 	.word	0x00036900


	//   ....[255]....
        /*10f4*/ 	.word	0x00036960


	//   ....[0]....
        /*10f8*/ 	.word	0x000369f0


	//   ....[1]....
        /*10fc*/ 	.word	0x00036a50


	//   ....[2]....
        /*1100*/ 	.word	0x00036aa0


	//   ....[3]....
        /*1104*/ 	.word	0x00036b40


	//   ....[4]....
        /*1108*/ 	.word	0x00036b90


	//   ....[5]....
        /*110c*/ 	.word	0x00036bf0


	//   ....[6]....
        /*1110*/ 	.word	0x00036c40


	//   ....[7]....
        /*1114*/ 	.word	0x00036cc0


	//   ....[8]....
        /*1118*/ 	.word	0x00036d10


	//   ....[9]....
        /*111c*/ 	.word	0x00036d70


	//   ....[10]....
        /*1120*/ 	.word	0x00036de0


	//   ....[11]....
        /*1124*/ 	.word	0x00036e50


	//   ....[12]....
        /*1128*/ 	.word	0x00036eb0


	//   ....[13]....
        /*112c*/ 	.word	0x00036f20


	//   ....[14]....
        /*1130*/ 	.word	0x00036f80


	//   ....[15]....
        /*1134*/ 	.word	0x00036ff0


	//   ....[16]....
        /*1138*/ 	.word	0x00037040


	//   ....[17]....
        /*113c*/ 	.word	0x000370b0


	//   ....[18]....
        /*1140*/ 	.word	0x00037110


	//   ....[19]....
        /*1144*/ 	.word	0x00037180


	//   ....[20]....
        /*1148*/ 	.word	0x000371e0


	//   ....[21]....
        /*114c*/ 	.word	0x00037250


	//   ....[22]....
        /*1150*/ 	.word	0x000372a0


	//   ....[23]....
        /*1154*/ 	.word	0x00037320


	//   ....[24]....
        /*1158*/ 	.word	0x000373a0


	//   ....[25]....
        /*115c*/ 	.word	0x00037400


	//   ....[26]....
        /*1160*/ 	.word	0x00037460


	//   ....[27]....
        /*1164*/ 	.word	0x000374e0


	//   ....[28]....
        /*1168*/ 	.word	0x00037550


	//   ....[29]....
        /*116c*/ 	.word	0x000375b0


	//   ....[30]....
        /*1170*/ 	.word	0x00037600


	//   ....[31]....
        /*1174*/ 	.word	0x00037660


	//   ....[32]....
        /*1178*/ 	.word	0x000376c0


	//   ....[33]....
        /*117c*/ 	.word	0x00037720


	//   ....[34]....
        /*1180*/ 	.word	0x00037770


	//   ....[35]....
        /*1184*/ 	.word	0x000377d0


	//   ....[36]....
        /*1188*/ 	.word	0x00037830


	//   ....[37]....
        /*118c*/ 	.word	0x00037890


	//   ....[38]....
        /*1190*/ 	.word	0x000378e0


	//   ....[39]....
        /*1194*/ 	.word	0x00037960


	//   ....[40]....
        /*1198*/ 	.word	0x000379d0


	//   ....[41]....
        /*119c*/ 	.word	0x00037a30


	//   ....[42]....
        /*11a0*/ 	.word	0x00037a80


	//   ....[43]....
        /*11a4*/ 	.word	0x00037b20


	//   ....[44]....
        /*11a8*/ 	.word	0x00037b90


	//   ....[45]....
        /*11ac*/ 	.word	0x00037c00


	//   ....[46]....
        /*11b0*/ 	.word	0x00037c50


	//   ....[47]....
        /*11b4*/ 	.word	0x00037ce0


	//   ....[48]....
        /*11b8*/ 	.word	0x00037d50


	//   ....[49]....
        /*11bc*/ 	.word	0x00037dd0


	//   ....[50]....
        /*11c0*/ 	.word	0x00037e20


	//   ....[51]....
        /*11c4*/ 	.word	0x00037eb0


	//   ....[52]....
        /*11c8*/ 	.word	0x00037f00


	//   ....[53]....
        /*11cc*/ 	.word	0x00037f90


	//   ....[54]....
        /*11d0*/ 	.word	0x00038020


	//   ....[55]....
        /*11d4*/ 	.word	0x000380b0


	//   ....[56]....
        /*11d8*/ 	.word	0x00038140


	//   ....[57]....
        /*11dc*/ 	.word	0x000381d0


	//   ....[58]....
        /*11e0*/ 	.word	0x00038260


	//   ....[59]....
        /*11e4*/ 	.word	0x000382e0


	//   ....[60]....
        /*11e8*/ 	.word	0x00038330


	//   ....[61]....
        /*11ec*/ 	.word	0x000383d0


	//   ....[62]....
        /*11f0*/ 	.word	0x00038460


	//   ....[63]....
        /*11f4*/ 	.word	0x000384e0


	//   ....[64]....
        /*11f8*/ 	.word	0x00038530


	//   ....[65]....
        /*11fc*/ 	.word	0x000385c0


	//   ....[66]....
        /*1200*/ 	.word	0x00038650


	//   ....[67]....
        /*1204*/ 	.word	0x000386e0


	//   ....[68]....
        /*1208*/ 	.word	0x00038770


	//   ....[69]....
        /*120c*/ 	.word	0x00038800


	//   ....[70]....
        /*1210*/ 	.word	0x00038890


	//   ....[71]....
        /*1214*/ 	.word	0x00038950


	//   ....[72]....
        /*1218*/ 	.word	0x00038c30


	//   ....[73]....
        /*121c*/ 	.word	0x00038e50


	//   ....[74]....
        /*1220*/ 	.word	0x00038ea0


	//   ....[75]....
        /*1224*/ 	.word	0x00038f00


	//   ....[76]....
        /*1228*/ 	.word	0x00039010


	//   ....[77]....
        /*122c*/ 	.word	0x00039070


	//   ....[78]....
        /*1230*/ 	.word	0x00039180


	//   ....[79]....
        /*1234*/ 	.word	0x000391e0


	//   ....[80]....
        /*1238*/ 	.word	0x000392c0


	//   ....[81]....
        /*123c*/ 	.word	0x000395e0


	//   ....[82]....
        /*1240*/ 	.word	0x00039680


	//   ....[83]....
        /*1244*/ 	.word	0x00039820


	//   ....[84]....
        /*1248*/ 	.word	0x000398a0


	//   ....[85]....
        /*124c*/ 	.word	0x00039920


	//   ....[86]....
        /*1250*/ 	.word	0x000399a0


	//   ....[87]....
        /*1254*/ 	.word	0x00039a20


	//   ....[88]....
        /*1258*/ 	.word	0x00039ab0


	//   ....[89]....
        /*125c*/ 	.word	0x00039b50


	//   ....[90]....
        /*1260*/ 	.word	0x00039c00


	//   ....[91]....
        /*1264*/ 	.word	0x00039c80


	//   ....[92]....
        /*1268*/ 	.word	0x00039d00


	//   ....[93]....
        /*126c*/ 	.word	0x00039d80


	//   ....[94]....
        /*1270*/ 	.word	0x00039e10


	//   ....[95]....
        /*1274*/ 	.word	0x00039e90


	//   ....[96]....
        /*1278*/ 	.word	0x00039f40


	//   ....[97]....
        /*127c*/ 	.word	0x00039f90


	//   ....[98]....
        /*1280*/ 	.word	0x0003a050


	//   ....[99]....
        /*1284*/ 	.word	0x0003a180


	//----- nvinfo : EIATTR_REG_RECONFIG
	.align		4
.L_841:
        /*1288*/ 	.byte	0x01, 0x54
	.zero		2


	//----- nvinfo : EIATTR_SYSCALL_OFFSETS
	.align		4
        /*128c*/ 	.byte	0x04, 0x46
        /*128e*/ 	.short	(.L_843 - .L_842)


	//   ....[0]....
.L_842:
        /*1290*/ 	.word	0x000020d0


	//   ....[1]....
        /*1294*/ 	.word	0x00002220


	//   ....[2]....
        /*1298*/ 	.word	0x00010fe0


	//   ....[3]....
        /*129c*/ 	.word	0x00011530


	//   ....[4]....
        /*12a0*/ 	.word	0x0002f3d0


	//   ....[5]....
        /*12a4*/ 	.word	0x0002f560


	//   ....[6]....
        /*12a8*/ 	.word	0x0002f6b0


	//   ....[7]....
        /*12ac*/ 	.word	0x0002f7f0


	//   ....[8]....
        /*12b0*/ 	.word	0x00030330


	//----- nvinfo : EIATTR_MBARRIER_INSTR_OFFSETS
	.align		4
.L_843:
        /*12b4*/ 	.byte	0x04, 0x39
        /*12b6*/ 	.short	(.L_845 - .L_844)


	//   ....[0]....
.L_844:
        /*12b8*/ 	.word	0x000002d0
        /*12bc*/ 	.word	0x000000ff
        /*12c0*/ 	.word	0x00033400
        /*12c4*/ 	.short	0x0100
        /*12c6*/ 	.byte	0x08
	.zero		1


	//   ....[1]....
        /*12c8*/ 	.word	0x000002e0
        /*12cc*/ 	.word	0x000000ff
        /*12d0*/ 	.word	0x00033420
        /*12d4*/ 	.short	0x0100
        /*12d6*/ 	.byte	0x08
	.zero		1


	//   ....[2]....
        /*12d8*/ 	.word	0x000003d0
        /*12dc*/ 	.word	0x000000ff
        /*12e0*/ 	.word	0x00033430
        /*12e4*/ 	.short	0x0100
        /*12e6*/ 	.byte	0x08
	.zero		1


	//   ....[3]....
        /*12e8*/ 	.word	0x000003e0
        /*12ec*/ 	.word	0x000000ff
        /*12f0*/ 	.word	0x00033440
        /*12f4*/ 	.short	0x0100
        /*12f6*/ 	.byte	0x08
	.zero		1


	//   ....[4]....
        /*12f8*/ 	.word	0x000003f0
        /*12fc*/ 	.word	0x000000ff
        /*1300*/ 	.word	0x00033438
        /*1304*/ 	.short	0x0100
        /*1306*/ 	.byte	0x08
	.zero		1


	//   ....[5]....
        /*1308*/ 	.word	0x00000400
        /*130c*/ 	.word	0x000000ff
        /*1310*/ 	.word	0x00033448
        /*1314*/ 	.short	0x0100
        /*1316*/ 	.byte	0x08
	.zero		1


	//   ....[6]....
        /*1318*/ 	.word	0x00000530
        /*131c*/ 	.word	0x000000ff
        /*1320*/ 	.word	0x00033450
        /*1324*/ 	.short	0x0100
        /*1326*/ 	.byte	0x08
	.zero		1


	//   ....[7]....
        /*1328*/ 	.word	0x00000540
        /*132c*/ 	.word	0x000000ff
        /*1330*/ 	.word	0x00033460
        /*1334*/ 	.short	0x0100
        /*1336*/ 	.byte	0x08
	.zero		1


	//   ....[8]....
        /*1338*/ 	.word	0x00000550
        /*133c*/ 	.word	0x000000ff
        /*1340*/ 	.word	0x00033458
        /*1344*/ 	.short	0x0100
        /*1346*/ 	.byte	0x08
	.zero		1


	//   ....[9]....
        /*1348*/ 	.word	0x00000560
        /*134c*/ 	.word	0x000000ff
        /*1350*/ 	.word	0x00033468
        /*1354*/ 	.short	0x0100
        /*1356*/ 	.byte	0x08
	.zero		1


	//   ....[10]....
        /*1358*/ 	.word	0x00000650
        /*135c*/ 	.word	0x000000ff
        /*1360*/ 	.word	0x00033470
        /*1364*/ 	.short	0x0100
        /*1366*/ 	.byte	0x06
	.zero		1


	//   ....[11]....
        /*1368*/ 	.word	0x00000660
        /*136c*/ 	.word	0x000000ff
        /*1370*/ 	.word	0x00033480
        /*1374*/ 	.short	0x0100
        /*1376*/ 	.byte	0x06
	.zero		1


	//   ....[12]....
        /*1378*/ 	.word	0x00000670
        /*137c*/ 	.word	0x000000ff
        /*1380*/ 	.word	0x00033478
        /*1384*/ 	.short	0x0100
        /*1386*/ 	.byte	0x06
	.zero		1


	//   ....[13]....
        /*1388*/ 	.word	0x00000680
        /*138c*/ 	.word	0x000000ff
        /*1390*/ 	.word	0x00033488
        /*1394*/ 	.short	0x0100
        /*1396*/ 	.byte	0x06
	.zero		1


	//   ....[14]....
        /*1398*/ 	.word	0x000007b0
        /*139c*/ 	.word	0x000000ff
        /*13a0*/ 	.word	0x00033490
        /*13a4*/ 	.short	0x0100
        /*13a6*/ 	.byte	0x08
	.zero		1


	//   ....[15]....
        /*13a8*/ 	.word	0x000007c0
        /*13ac*/ 	.word	0x000000ff
        /*13b0*/ 	.word	0x000334a0
        /*13b4*/ 	.short	0x0100
        /*13b6*/ 	.byte	0x08
	.zero		1


	//   ....[16]....
        /*13b8*/ 	.word	0x000007d0
        /*13bc*/ 	.word	0x000000ff
        /*13c0*/ 	.word	0x00033498
        /*13c4*/ 	.short	0x0100
        /*13c6*/ 	.byte	0x08
	.zero		1


	//   ....[17]....
        /*13c8*/ 	.word	0x000007e0
        /*13cc*/ 	.word	0x000000ff
        /*13d0*/ 	.word	0x000334a8
        /*13d4*/ 	.short	0x0100
        /*13d6*/ 	.byte	0x08
	.zero		1


	//   ....[18]....
        /*13d8*/ 	.word	0x00000910
        /*13dc*/ 	.word	0x000000ff
        /*13e0*/ 	.word	0x000334b0
        /*13e4*/ 	.short	0x0100
        /*13e6*/ 	.byte	0x08
	.zero		1


	//   ....[19]....
        /*13e8*/ 	.word	0x00000920
        /*13ec*/ 	.word	0x000000ff
        /*13f0*/ 	.word	0x000334c0
        /*13f4*/ 	.short	0x0100
        /*13f6*/ 	.byte	0x08
	.zero		1


	//   ....[20]....
        /*13f8*/ 	.word	0x00000930
        /*13fc*/ 	.word	0x000000ff
        /*1400*/ 	.word	0x000334b8
        /*1404*/ 	.short	0x0100
        /*1406*/ 	.byte	0x08
	.zero		1


	//   ....[21]....
        /*1408*/ 	.word	0x00000940
        /*140c*/ 	.word	0x000000ff
        /*1410*/ 	.word	0x000334c8
        /*1414*/ 	.short	0x0100
        /*1416*/ 	.byte	0x08
	.zero		1


	//   ....[22]....
        /*1418*/ 	.word	0x00003a10
        /*141c*/ 	.word	0x00000064
        /*1420*/ 	.word	0x00033490
        /*1424*/ 	.short	0x010a
        /*1426*/ 	.byte	0x3f
	.zero		1


	//   ....[23]....
        /*1428*/ 	.word	0x00009a90
        /*142c*/ 	.word	0x00000064
        /*1430*/ 	.word	0x00033490
        /*1434*/ 	.short	0x010a
        /*1436*/ 	.byte	0x3f
	.zero		1


	//   ....[24]....
        /*1438*/ 	.word	0x0000fcf0
        /*143c*/ 	.word	0x00000064
        /*1440*/ 	.word	0x00033490
        /*1444*/ 	.short	0x010a
        /*1446*/ 	.byte	0x3f
	.zero		1


	//   ....[25]....
        /*1448*/ 	.word	0x000100d0
        /*144c*/ 	.word	0x0000002c
        /*1450*/ 	.word	0x00000000
        /*1454*/ 	.short	0x0101
        /*1456*/ 	.byte	0x3f
	.zero		1


	//   ....[26]....
        /*1458*/ 	.word	0x00010110
        /*145c*/ 	.word	0x00000064
        /*1460*/ 	.word	0x000334b0
        /*1464*/ 	.short	0x010a
        /*1466*/ 	.byte	0x3f
	.zero		1


	//   ....[27]....
        /*1468*/ 	.word	0x00010650
        /*146c*/ 	.word	0x00000064
        /*1470*/ 	.word	0x00000000
        /*1474*/ 	.short	0x0101
        /*1476*/ 	.byte	0x3f
	.zero		1


	//   ....[28]....
        /*1478*/ 	.word	0x000112b0
        /*147c*/ 	.word	0x00000010
        /*1480*/ 	.word	0x00033400
        /*1484*/ 	.short	0x010a
        /*1486*/ 	.byte	0x3f
	.zero		1


	//   ....[29]....
        /*1488*/ 	.word	0x00011300
        /*148c*/ 	.word	0x00000010
        /*1490*/ 	.word	0x00033400
        /*1494*/ 	.short	0x010a
        /*1496*/ 	.byte	0x3f
	.zero		1


	//   ....[30]....
        /*1498*/ 	.word	0x00011d00
        /*149c*/ 	.word	0x00000010
        /*14a0*/ 	.word	0x00033400
        /*14a4*/ 	.short	0x010a
        /*14a6*/ 	.byte	0x3f
	.zero		1


	//   ....[31]....
        /*14a8*/ 	.word	0x00015320
        /*14ac*/ 	.word	0x00000010
        /*14b0*/ 	.word	0x00033400
        /*14b4*/ 	.short	0x010a
        /*14b6*/ 	.byte	0x3f
	.zero		1


	//   ....[32]....
        /*14b8*/ 	.word	0x000184a0
        /*14bc*/ 	.word	0x00000000
        /*14c0*/ 	.word	0x00033430
        /*14c4*/ 	.short	0x010a
        /*14c6*/ 	.byte	0x3f
	.zero		1


	//   ....[33]....
        /*14c8*/ 	.word	0x00018510
        /*14cc*/ 	.word	0x00000000
        /*14d0*/ 	.word	0x00033430
        /*14d4*/ 	.short	0x010a
        /*14d6*/ 	.byte	0x3f
	.zero		1


	//   ....[34]....
        /*14d8*/ 	.word	0x0001b420
        /*14dc*/ 	.word	0x0000003d
        /*14e0*/ 	.word	0x00000000
        /*14e4*/ 	.short	0x0101
        /*14e6*/ 	.byte	0x3f
	.zero		1


	//   ....[35]....
        /*14e8*/ 	.word	0x0001ca00
        /*14ec*/ 	.word	0x0000000b
        /*14f0*/ 	.word	0x00033430
        /*14f4*/ 	.short	0x010a
        /*14f6*/ 	.byte	0x3f
	.zero		1


	//   ....[36]....
        /*14f8*/ 	.word	0x0001ca50
        /*14fc*/ 	.word	0x0000000b
        /*1500*/ 	.word	0x00033430
        /*1504*/ 	.short	0x010a
        /*1506*/ 	.byte	0x3f
	.zero		1


	//   ....[37]....
        /*1508*/ 	.word	0x0001db50
        /*150c*/ 	.word	0x0000000a
        /*1510*/ 	.word	0x00033450
        /*1514*/ 	.short	0x010a
        /*1516*/ 	.byte	0x3f
	.zero		1


	//   ....[38]....
        /*1518*/ 	.word	0x0001db90
        /*151c*/ 	.word	0x0000000a
        /*1520*/ 	.word	0x00033450
        /*1524*/ 	.short	0x010a
        /*1526*/ 	.byte	0x3f
	.zero		1


	//   ....[39]....
        /*1528*/ 	.word	0x00020580
        /*152c*/ 	.word	0x0000009f
        /*1530*/ 	.word	0x00000000
        /*1534*/ 	.short	0x0101
        /*1536*/ 	.byte	0x3f
	.zero		1


	//   ....[40]....
        /*1538*/ 	.word	0x00020c30
        /*153c*/ 	.word	0x00000004
        /*1540*/ 	.word	0x00000000
        /*1544*/ 	.short	0x0101
        /*1546*/ 	.byte	0x3f
	.zero		1


	//   ....[41]....
        /*1548*/ 	.word	0x00021500
        /*154c*/ 	.word	0x0000000a
        /*1550*/ 	.word	0x00033430
        /*1554*/ 	.short	0x010a
        /*1556*/ 	.byte	0x3f
	.zero		1


	//   ....[42]....
        /*1558*/ 	.word	0x00021550
        /*155c*/ 	.word	0x0000000a
        /*1560*/ 	.word	0x00033430
        /*1564*/ 	.short	0x010a
        /*1566*/ 	.byte	0x3f
	.zero		1


	//   ....[43]....
        /*1568*/ 	.word	0x00022620
        /*156c*/ 	.word	0x0000000a
        /*1570*/ 	.word	0x00033450
        /*1574*/ 	.short	0x010a
        /*1576*/ 	.byte	0x3f
	.zero		1


	//   ....[44]....
        /*1578*/ 	.word	0x00022660
        /*157c*/ 	.word	0x0000000a
        /*1580*/ 	.word	0x00033450
        /*1584*/ 	.short	0x010a
        /*1586*/ 	.byte	0x3f
	.zero		1


	//   ....[45]....
        /*1588*/ 	.word	0x00024370
        /*158c*/ 	.word	0x000000c1
        /*1590*/ 	.word	0x00000000
        /*1594*/ 	.short	0x0101
        /*1596*/ 	.byte	0x3f
	.zero		1


	//   ....[46]....
        /*1598*/ 	.word	0x00024b40
        /*159c*/ 	.word	0x00000008
        /*15a0*/ 	.word	0x00000000
        /*15a4*/ 	.short	0x0101
        /*15a6*/ 	.byte	0x3f
	.zero		1


	//   ....[47]....
        /*15a8*/ 	.word	0x00025370
        /*15ac*/ 	.word	0x00000002
        /*15b0*/ 	.word	0x00033450
        /*15b4*/ 	.short	0x010a
        /*15b6*/ 	.byte	0x3f
	.zero		1


	//   ....[48]....
        /*15b8*/ 	.word	0x000253f0
        /*15bc*/ 	.word	0x00000002
        /*15c0*/ 	.word	0x00033450
        /*15c4*/ 	.short	0x010a
        /*15c6*/ 	.byte	0x3f
	.zero		1


	//   ....[49]....
        /*15c8*/ 	.word	0x00025d10
        /*15cc*/ 	.word	0x0000000c
        /*15d0*/ 	.word	0x00000000
        /*15d4*/ 	.short	0x0101
        /*15d6*/ 	.byte	0x3f
	.zero		1


	//   ....[50]....
        /*15d8*/ 	.word	0x000289f0
        /*15dc*/ 	.word	0x00000000
        /*15e0*/ 	.word	0x00000000
        /*15e4*/ 	.short	0x0101
        /*15e6*/ 	.byte	0x3f
	.zero		1


	//   ....[51]....
        /*15e8*/ 	.word	0x00029170
        /*15ec*/ 	.word	0x0000002c
        /*15f0*/ 	.word	0x00000000
        /*15f4*/ 	.short	0x0101
        /*15f6*/ 	.byte	0x3f
	.zero		1


	//   ....[52]....
        /*15f8*/ 	.word	0x0002da60
        /*15fc*/ 	.word	0x00000012
        /*1600*/ 	.word	0x00033420
        /*1604*/ 	.short	0x010a
        /*1606*/ 	.byte	0x3f
	.zero		1


	//   ....[53]....
        /*1608*/ 	.word	0x0002db30
        /*160c*/ 	.word	0x00000006
        /*1610*/ 	.word	0x000334a0
        /*1614*/ 	.short	0x010a
        /*1616*/ 	.byte	0x3f
	.zero		1


	//   ....[54]....
        /*1618*/ 	.word	0x0002df70
        /*161c*/ 	.word	0x00000006
        /*1620*/ 	.word	0x000334c0
        /*1624*/ 	.short	0x010a
        /*1626*/ 	.byte	0x3f
	.zero		1


	//   ....[55]....
        /*1628*/ 	.word	0x0002e500
        /*162c*/ 	.word	0x00000007
        /*1630*/ 	.word	0x000334a0
        /*1634*/ 	.short	0x010a
        /*1636*/ 	.byte	0x3f
	.zero		1


	//   ....[56]....
        /*1638*/ 	.word	0x0002e930
        /*163c*/ 	.word	0x00000007
        /*1640*/ 	.word	0x000334c0
        /*1644*/ 	.short	0x010a
        /*1646*/ 	.byte	0x3f
	.zero		1


	//   ....[57]....
        /*1648*/ 	.word	0x0002fc00
        /*164c*/ 	.word	0x00000002
        /*1650*/ 	.word	0x00033480
        /*1654*/ 	.short	0x010a
        /*1656*/ 	.byte	0x3f
	.zero		1


	//   ....[58]....
        /*1658*/ 	.word	0x0002fe50
        /*165c*/ 	.word	0x00000002
        /*1660*/ 	.word	0x00033440
        /*1664*/ 	.short	0x010a
        /*1666*/ 	.byte	0x3f
	.zero		1


	//   ....[59]....
        /*1668*/ 	.word	0x00030a60
        /*166c*/ 	.word	0x00000012
        /*1670*/ 	.word	0x00033400
        /*1674*/ 	.short	0x0107
        /*1676*/ 	.byte	0x3f
	.zero		1


	//   ....[60]....
        /*1678*/ 	.word	0x00030b60
        /*167c*/ 	.word	0x00000012
        /*1680*/ 	.word	0x00033400
        /*1684*/ 	.short	0x0101
        /*1686*/ 	.byte	0x3f
	.zero		1


	//   ....[61]....
        /*1688*/ 	.word	0x00030b80
        /*168c*/ 	.word	0x00000012
        /*1690*/ 	.word	0x00033420
        /*1694*/ 	.short	0x010a
        /*1696*/ 	.byte	0x3f
	.zero		1


	//   ....[62]....
        /*1698*/ 	.word	0x00030ea0
        /*169c*/ 	.word	0x00000006
        /*16a0*/ 	.word	0x00033480
        /*16a4*/ 	.short	0x010a
        /*16a6*/ 	.byte	0x3f
	.zero		1


	//   ....[63]....
        /*16a8*/ 	.word	0x00031300
        /*16ac*/ 	.word	0x00000006
        /*16b0*/ 	.word	0x00033440
        /*16b4*/ 	.short	0x010a
        /*16b6*/ 	.byte	0x3f
	.zero		1


	//   ....[64]....
        /*16b8*/ 	.word	0x000317b0
        /*16bc*/ 	.word	0x00000003
        /*16c0*/ 	.word	0x00033470
        /*16c4*/ 	.short	0x010a
        /*16c6*/ 	.byte	0x3f
	.zero		1


	//   ....[65]....
        /*16c8*/ 	.word	0x00031820
        /*16cc*/ 	.word	0x00000003
        /*16d0*/ 	.word	0x00033460
        /*16d4*/ 	.short	0x010a
        /*16d6*/ 	.byte	0x3f
	.zero		1


	//   ....[66]....
        /*16d8*/ 	.word	0x00032390
        /*16dc*/ 	.word	0x00000003
        /*16e0*/ 	.word	0x00033450
        /*16e4*/ 	.short	0x0101
        /*16e6*/ 	.byte	0x3f
	.zero		1


	//   ....[67]....
        /*16e8*/ 	.word	0x00032410
        /*16ec*/ 	.word	0x00000003
        /*16f0*/ 	.word	0x00000000
        /*16f4*/ 	.short	0x0101
        /*16f6*/ 	.byte	0x3f
	.zero		1


	//   ....[68]....
        /*16f8*/ 	.word	0x00032650
        /*16fc*/ 	.word	0x00000000
        /*1700*/ 	.word	0x00033470
        /*1704*/ 	.short	0x010a
        /*1706*/ 	.byte	0x3f
	.zero		1


	//   ....[69]....
        /*1708*/ 	.word	0x000326c0
        /*170c*/ 	.word	0x00000000
        /*1710*/ 	.word	0x00033460
        /*1714*/ 	.short	0x010a
        /*1716*/ 	.byte	0x3f
	.zero		1


	//   ....[70]....
        /*1718*/ 	.word	0x000332d0
        /*171c*/ 	.word	0x00000000
        /*1720*/ 	.word	0x00033450
        /*1724*/ 	.short	0x0101
        /*1726*/ 	.byte	0x3f
	.zero		1


	//   ....[71]....
        /*1728*/ 	.word	0x00033320
        /*172c*/ 	.word	0x00000000
        /*1730*/ 	.word	0x00000000
        /*1734*/ 	.short	0x0101
        /*1736*/ 	.byte	0x3f
	.zero		1


	//   ....[72]....
        /*1738*/ 	.word	0x00034640
        /*173c*/ 	.word	0x00000000
        /*1740*/ 	.word	0x00033420
        /*1744*/ 	.short	0x010a
        /*1746*/ 	.byte	0x3f
	.zero		1


	//   ....[73]....
        /*1748*/ 	.word	0x000347f0
        /*174c*/ 	.word	0x00000006
        /*1750*/ 	.word	0x00000000
        /*1754*/ 	.short	0x010a
        /*1756*/ 	.byte	0x3f
	.zero		1


	//   ....[74]....
        /*1758*/ 	.word	0x00034860
        /*175c*/ 	.word	0x00000007
        /*1760*/ 	.word	0x00000000
        /*1764*/ 	.short	0x010a
        /*1766*/ 	.byte	0x3f
	.zero		1


	//   ....[75]....
        /*1768*/ 	.word	0x000348c0
        /*176c*/ 	.word	0x00000004
        /*1770*/ 	.word	0x00033460
        /*1774*/ 	.short	0x010a
        /*1776*/ 	.byte	0x3f
	.zero		1


	//   ....[76]....
        /*1778*/ 	.word	0x00034910
        /*177c*/ 	.word	0x00000003
        /*1780*/ 	.word	0x00033460
        /*1784*/ 	.short	0x010a
        /*1786*/ 	.byte	0x3f
	.zero		1


	//   ....[77]....
        /*1788*/ 	.word	0x00034950
        /*178c*/ 	.word	0x00000004
        /*1790*/ 	.word	0x00033480
        /*1794*/ 	.short	0x010a
        /*1796*/ 	.byte	0x3f
	.zero		1


	//   ....[78]....
        /*1798*/ 	.word	0x00034970
        /*179c*/ 	.word	0x00000003
        /*17a0*/ 	.word	0x00033480
        /*17a4*/ 	.short	0x010a
        /*17a6*/ 	.byte	0x3f
	.zero		1


	//   ....[79]....
        /*17a8*/ 	.word	0x000349d0
        /*17ac*/ 	.word	0x00000064
        /*17b0*/ 	.word	0x00033490
        /*17b4*/ 	.short	0x010a
        /*17b6*/ 	.byte	0x3f
	.zero		1


	//   ....[80]....
        /*17b8*/ 	.word	0x00034a20
        /*17bc*/ 	.word	0x00000064
        /*17c0*/ 	.word	0x00033490
        /*17c4*/ 	.short	0x010a
        /*17c6*/ 	.byte	0x3f
	.zero		1


	//   ....[81]....
        /*17c8*/ 	.word	0x00034a70
        /*17cc*/ 	.word	0x00000064
        /*17d0*/ 	.word	0x00033490
        /*17d4*/ 	.short	0x010a
        /*17d6*/ 	.byte	0x3f
	.zero		1


	//   ....[82]....
        /*17d8*/ 	.word	0x00034ac0
        /*17dc*/ 	.word	0x00000064
        /*17e0*/ 	.word	0x000334b0
        /*17e4*/ 	.short	0x010a
        /*17e6*/ 	.byte	0x3f
	.zero		1


	//   ....[83]....
        /*17e8*/ 	.word	0x00034d60
        /*17ec*/ 	.word	0x00000010
        /*17f0*/ 	.word	0x00033400
        /*17f4*/ 	.short	0x010a
        /*17f6*/ 	.byte	0x3f
	.zero		1


	//   ....[84]....
        /*17f8*/ 	.word	0x00034f70
        /*17fc*/ 	.word	0x00000010
        /*1800*/ 	.word	0x00033400
        /*1804*/ 	.short	0x010a
        /*1806*/ 	.byte	0x3f
	.zero		1


	//   ....[85]....
        /*1808*/ 	.word	0x00034fc0
        /*180c*/ 	.word	0x00000000
        /*1810*/ 	.word	0x00033430
        /*1814*/ 	.short	0x010a
        /*1816*/ 	.byte	0x3f
	.zero		1


	//   ....[86]....
        /*1818*/ 	.word	0x00035010
        /*181c*/ 	.word	0x0000000b
        /*1820*/ 	.word	0x00033430
        /*1824*/ 	.short	0x010a
        /*1826*/ 	.byte	0x3f
	.zero		1


	//   ....[87]....
        /*1828*/ 	.word	0x00035060
        /*182c*/ 	.word	0x0000000a
        /*1830*/ 	.word	0x00033450
        /*1834*/ 	.short	0x010a
        /*1836*/ 	.byte	0x3f
	.zero		1


	//   ....[88]....
        /*1838*/ 	.word	0x000350b0
        /*183c*/ 	.word	0x0000000a
        /*1840*/ 	.word	0x00033430
        /*1844*/ 	.short	0x010a
        /*1846*/ 	.byte	0x3f
	.zero		1


	//   ....[89]....
        /*1848*/ 	.word	0x00035100
        /*184c*/ 	.word	0x0000000a
        /*1850*/ 	.word	0x00033450
        /*1854*/ 	.short	0x010a
        /*1856*/ 	.byte	0x3f
	.zero		1


	//   ....[90]....
        /*1858*/ 	.word	0x00035150
        /*185c*/ 	.word	0x00000002
        /*1860*/ 	.word	0x00033450
        /*1864*/ 	.short	0x010a
        /*1866*/ 	.byte	0x3f
	.zero		1


	//   ....[91]....
        /*1868*/ 	.word	0x00038a10
        /*186c*/ 	.word	0x00000012
        /*1870*/ 	.word	0x00033420
        /*1874*/ 	.short	0x010a
        /*1876*/ 	.byte	0x3f
	.zero		1


	//   ....[92]....
        /*1878*/ 	.word	0x00038a60
        /*187c*/ 	.word	0x00000006
        /*1880*/ 	.word	0x000334a0
        /*1884*/ 	.short	0x010a
        /*1886*/ 	.byte	0x3f
	.zero		1


	//   ....[93]....
        /*1888*/ 	.word	0x00038ab0
        /*188c*/ 	.word	0x00000006
        /*1890*/ 	.word	0x000334c0
        /*1894*/ 	.short	0x010a
        /*1896*/ 	.byte	0x3f
	.zero		1


	//   ....[94]....
        /*1898*/ 	.word	0x00038b00
        /*189c*/ 	.word	0x00000007
        /*18a0*/ 	.word	0x000334a0
        /*18a4*/ 	.short	0x010a
        /*18a6*/ 	.byte	0x3f
	.zero		1


	//   ....[95]....
        /*18a8*/ 	.word	0x00038b50
        /*18ac*/ 	.word	0x00000007
        /*18b0*/ 	.word	0x000334c0
        /*18b4*/ 	.short	0x010a
        /*18b6*/ 	.byte	0x3f
	.zero		1


	//   ....[96]....
        /*18b8*/ 	.word	0x00038cf0
        /*18bc*/ 	.word	0x00000002
        /*18c0*/ 	.word	0x00033480
        /*18c4*/ 	.short	0x010a
        /*18c6*/ 	.byte	0x3f
	.zero		1


	//   ....[97]....
        /*18c8*/ 	.word	0x00038d40
        /*18cc*/ 	.word	0x00000002
        /*18d0*/ 	.word	0x00033440
        /*18d4*/ 	.short	0x010a
        /*18d6*/ 	.byte	0x3f
	.zero		1


	//   ....[98]....
        /*18d8*/ 	.word	0x00039340
        /*18dc*/ 	.word	0x00000012
        /*18e0*/ 	.word	0x00033420
        /*18e4*/ 	.short	0x010a
        /*18e6*/ 	.byte	0x3f
	.zero		1


	//   ....[99]....
        /*18e8*/ 	.word	0x00039390
        /*18ec*/ 	.word	0x00000006
        /*18f0*/ 	.word	0x00033480
        /*18f4*/ 	.short	0x010a
        /*18f6*/ 	.byte	0x3f
	.zero		1


	//   ....[100]....
        /*18f8*/ 	.word	0x000393e0
        /*18fc*/ 	.word	0x00000006
        /*1900*/ 	.word	0x00033440
        /*1904*/ 	.short	0x010a
        /*1906*/ 	.byte	0x3f
	.zero		1


	//   ....[101]....
        /*1908*/ 	.word	0x00039430
        /*190c*/ 	.word	0x00000003
        /*1910*/ 	.word	0x00033470
        /*1914*/ 	.short	0x010a
        /*1916*/ 	.byte	0x3f
	.zero		1


	//   ....[102]....
        /*1918*/ 	.word	0x00039480
        /*191c*/ 	.word	0x00000003
        /*1920*/ 	.word	0x00033460
        /*1924*/ 	.short	0x010a
        /*1926*/ 	.byte	0x3f
	.zero		1


	//   ....[103]....
        /*1928*/ 	.word	0x000394d0
        /*192c*/ 	.word	0x00000000
        /*1930*/ 	.word	0x00033470
        /*1934*/ 	.short	0x010a
        /*1936*/ 	.byte	0x3f
	.zero		1


	//   ....[104]....
        /*1938*/ 	.word	0x00039520
        /*193c*/ 	.word	0x00000000
        /*1940*/ 	.word	0x00033460
        /*1944*/ 	.short	0x010a
        /*1946*/ 	.byte	0x3f
	.zero		1


	//   ....[105]....
        /*1948*/ 	.word	0x0003a0a0
        /*194c*/ 	.word	0x00000000
        /*1950*/ 	.word	0x00033420
        /*1954*/ 	.short	0x010a
        /*1956*/ 	.byte	0x3f
	.zero		1


	//   ....[106]....
        /*1958*/ 	.word	0x0003a240
        /*195c*/ 	.word	0x00000006
        /*1960*/ 	.word	0x00000000
        /*1964*/ 	.short	0x010a
        /*1966*/ 	.byte	0x3f
	.zero		1


	//   ....[107]....
        /*1968*/ 	.word	0x0003a290
        /*196c*/ 	.word	0x00000007
        /*1970*/ 	.word	0x00000000
        /*1974*/ 	.short	0x010a
        /*1976*/ 	.byte	0x3f
	.zero		1


	//   ....[108]....
        /*1978*/ 	.word	0x0003a2e0
        /*197c*/ 	.word	0x00000004
        /*1980*/ 	.word	0x00033460
        /*1984*/ 	.short	0x010a
        /*1986*/ 	.byte	0x3f
	.zero		1


	//   ....[109]....
        /*1988*/ 	.word	0x0003a330
        /*198c*/ 	.word	0x00000003
        /*1990*/ 	.word	0x00033460
        /*1994*/ 	.short	0x010a
        /*1996*/ 	.byte	0x3f
	.zero		1


	//   ....[110]....
        /*1998*/ 	.word	0x0003a380
        /*199c*/ 	.word	0x00000004
        /*19a0*/ 	.word	0x00033480
        /*19a4*/ 	.short	0x010a
        /*19a6*/ 	.byte	0x3f
	.zero		1


	//----- nvinfo : EIATTR_NUM_MBARRIERS
	.align		4
.L_845:
        /*19a8*/ 	.byte	0x03, 0x38
        /*19aa*/ 	.short	0x0016


	//----- nvinfo : EIATTR_EXIT_INSTR_OFFSETS
	.align		4
        /*19ac*/ 	.byte	0x04, 0x1c
        /*19ae*/ 	.short	(.L_847 - .L_846)


	//   ....[0]....
.L_846:
        /*19b0*/ 	.word	0x000349c0


	//----- nvinfo : EIATTR_MAX_THREADS
	.align		4
.L_847:
        /*19b4*/ 	.byte	0x04, 0x05
        /*19b6*/ 	.short	(.L_849 - .L_848)
.L_848:
        /*19b8*/ 	.word	0x00000180
        /*19bc*/ 	.word	0x00000001
        /*19c0*/ 	.word	0x00000001


	//----- nvinfo : EIATTR_CRS_STACK_SIZE
	.align		4
.L_849:
        /*19c4*/ 	.byte	0x04, 0x1e
        /*19c6*/ 	.short	(.L_851 - .L_850)
.L_850:
        /*19c8*/ 	.word	0x00000000


	//----- nvinfo : EIATTR_CBANK_PARAM_SIZE
	.align		4
.L_851:
        /*19cc*/ 	.byte	0x03, 0x19
        /*19ce*/ 	.short	0x0af0


	//----- nvinfo : EIATTR_PARAM_CBANK
	.align		4
        /*19d0*/ 	.byte	0x04, 0x0a
        /*19d2*/ 	.short	(.L_853 - .L_852)
	.align		4
.L_852:
        /*19d4*/ 	.word	index@(.nv.constant0._ZN7cutlass13device_kernelIN5flash11enable_sm90INS1_16FlashAttnFwdSm90INS1_25CollectiveMainloopFwdSm90ILi2EN4cute5tupleIJNS5_1CILi1EEES8_S8_EEENS6_IJNS7_ILi128EEENS7_ILi160EEENS7_ILi192EEEEEELi192ENS_12float_e4m3_tEfNS_4arch4Sm90ELb1ELb0ELb1ELb1ELb0ELb1ELb0ELb1ELb1ELb1ELb1ELb0EEENS1_21CollectiveEpilogueFwdINS6_IJSA_SC_SB_EEES9_NS_10bfloat16_tESG_Li256ELb1ELb1ELb1ELb1EEENS1_36VarlenDynamicPersistentTileSchedulerILi128ELi160ELi256ELi128ELb1ELb1ELb1ELb1ELb1ELb1EEEEEEEEEvNT_6ParamsE)
        /*19d8*/ 	.short	0x0210
        /*19da*/ 	.short	0x0af0


	//----- nvinfo : EIATTR_SW_WAR
	.align		4
.L_853:
        /*19dc*/ 	.byte	0x04, 0x36
        /*19de*/ 	.short	(.L_855 - .L_854)
.L_854:
        /*19e0*/ 	.word	0x00000008
.L_855:


//--------------------- .nv.info._ZN7cutlass13device_kernelIN5flash11enable_sm90INS1_16FlashAttnFwdSm90INS1_25CollectiveMainloopFwdSm90ILi2EN4cute5tupleIJNS5_1CILi1EEES8_S8_EEENS6_IJNS7_ILi128EEENS7_ILi224EEESA_EEELi128ENS_12float_e4m3_tEfNS_4arch4Sm90ELb0ELb0ELb1ELb0ELb0ELb0ELb0ELb1ELb1ELb1ELb1ELb0EEENS1_21CollectiveEpilogueFwdINS6_IJSA_SA_SB_EEES9_NS_10bfloat16_tESF_Li256ELb0ELb1ELb1ELb1EEENS1_19SingleTileSchedulerILb0ELb1ELb1ELi128EEEEEEEEEvNT_6ParamsE --------------------------
	.section	.nv.info._ZN7cutlass13device_kernelIN5flash11enable_sm90INS1_16FlashAttnFwdSm90INS1_25CollectiveMainloopFwdSm90ILi2EN4cute5tupleIJNS5_1CILi1EEES8_S8_EEENS6_IJNS7_ILi128EEENS7_ILi224EEESA_EEELi128ENS_12float_e4m3_tEfNS_4arch4Sm90ELb0ELb0ELb1ELb0ELb0ELb0ELb0ELb1ELb1ELb1ELb1ELb0EEENS1_21CollectiveEpilogueFwdINS6_IJSA_SA_SB_EEES9_NS_10bfloat16_tESF_Li256ELb0ELb1ELb1ELb1EEENS1_19SingleTileSchedulerILb0ELb1ELb1ELi128EEEEEEEEEvNT_6ParamsE,"",@"SHT_CUDA_INFO"
	.sectionflags	@""
	.align	4


	//----- nvinfo : EIATTR_CUDA_API_VERSION
	.align		4
        /*0000*/ 	.byte	0x04, 0x37
        /*0002*/ 	.short	(.L_857 - .L_856)
.L_856:
        /*0004*/ 	.word	0x00000082


	//----- nvinfo : EIATTR_KPARAM_INFO
	.align		4
.L_857:
        /*0008*/ 	.byte	0x04, 0x17
        /*000a*/ 	.short	(.L_859 - .L_858)
.L_858:
        /*000c*/ 	.word	0x00000000
        /*0010*/ 	.short	0x0000
        /*0012*/ 	.short	0x0070
        /*0014*/ 	.byte	0x00, 0xf0, 0x01, 0x28


	//----- nvinfo : EIATTR_SPARSE_MMA_MASK
	.align		4
.L_859:
        /*0018*/ 	.byte	0x03, 0x50
        /*001a*/ 	.short	0x0000


	//----- nvinfo : EIATTR_MAXREG_COUNT
	.align		4
        /*001c*/ 	.byte	0x03, 0x1b
        /*001e*/ 	.short	0x00a8


	//----- nvinfo : EIATTR_NUM_BARRIERS
	.align		4
        /*0020*/ 	.byte	0x02, 0x4c
        /*0022*/ 	.byte	0x10
	.zero		1


	//----- nvinfo : EIATTR_EXTERNS
	.align		4
        /*0024*/ 	.byte	0x04, 0x0f
        /*0026*/ 	.short	(.L_861 - .L_860)


	//   ....[0]....
	.align		4
.L_860:
        /*0028*/ 	.word	index@(__assertfail)


	//----- nvinfo : EIATTR_ANNOTATIONS
	.align		4
.L_861:
        /*002c*/ 	.byte	0x04, 0x55
        /*002e*/ 	.short	(.L_863 - .L_862)


	//   ....[0]....
.L_862:
        /* <DEDUP_REMOVED lines=19> */


	//----- nvinfo : EIATTR_MERCURY_ISA_VERSION
	.align		4
.L_863:
        /*0148*/ 	.byte	0x03, 0x5f
        /*014a*/ 	.short	0x0101


	//----- nvinfo : EIATTR_INT_WARP_WIDE_INSTR_OFFSETS
	.align		4
        /*014c*/ 	.byte	0x04, 0x31
        /*014e*/ 	.short	(.L_865 - .L_864)


	//   ....[0]....
.L_864:
        /*0150*/ 	.word	0x00000120


	//   ....[1]....
        /*0154*/ 	.word	0x000001c0


	//   ....[2]....
        /*0158*/ 	.word	0x00000230


	//----- nvinfo : EIATTR_COOP_GROUP_MASK_REGIDS
	.align		4
.L_865:
        /*015c*/ 	.byte	0x04, 0x29
        /*015e*/ 	.short	(.L_867 - .L_866)


	//   ....[0]....
.L_866:
        /*0160*/ 	.word	0xffffffff


	//   ....[1]....
        /*0164*/ 	.word	0xffffffff


	//   ....[2]....
        /*0168*/ 	.word	0xffffffff


	//   ....[3]....
        /*016c*/ 	.word	0xffffffff


	//   ....[4]....
        /*0170*/ 	.word	0xffffffff


	//   ....[5]....
        /*0174*/ 	.word	0xffffffff


	//   ....[6]....
        /*0178*/ 	.word	0xffffffff


	//   ....[7]....
        /*017c*/ 	.word	0xffffffff


	//   ....[8]....
        /*0180*/ 	.word	0xffffffff


	//   ....[9]....
        /*0184*/ 	.word	0xffffffff


	//   ....[10]....
        /*0188*/ 	.word	0xffffffff


	//   ....[11]....
        /*018c*/ 	.word	0xffffffff


	//   ....[12]....
        /*0190*/ 	.word	0xffffffff


	//   ....[13]....
        /*0194*/ 	.word	0xffffffff


	//   ....[14]....
        /*0198*/ 	.word	0xffffffff


	//   ....[15]....
        /*019c*/ 	.word	0xffffffff


	//   ....[16]....
        /*01a0*/ 	.word	0xffffffff


	//   ....[17]....
        /*01a4*/ 	.word	0xffffffff


	//   ....[18]....
        /*01a8*/ 	.word	0xffffffff


	//   ....[19]....
        /*01ac*/ 	.word	0xffffffff


	//   ....[20]....
        /*01b0*/ 	.word	0xffffffff


	//   ....[21]....
        /*01b4*/ 	.word	0xffffffff


	//   ....[22]....
        /*01b8*/ 	.word	0xffffffff


	//   ....[23]....
        /*01bc*/ 	.word	0xffffffff


	//   ....[24]....
        /*01c0*/ 	.word	0xffffffff


	//   ....[25]....
        /*01c4*/ 	.word	0xffffffff


	//   ....[26]....
        /*01c8*/ 	.word	0xffffffff


	//   ....[27]....
        /*01cc*/ 	.word	0xffffffff


	//   ....[28]....
        /*01d0*/ 	.word	0xffffffff


	//   ....[29]....
        /*01d4*/ 	.word	0xffffffff


	//   ....[30]....
        /*01d8*/ 	.word	0xffffffff


	//   ....[31]....
        /*01dc*/ 	.word	0xffffffff


	//   ....[32]....
        /*01e0*/ 	.word	0xffffffff


	//   ....[33]....
        /*01e4*/ 	.word	0xffffffff


	//   ....[34]....
        /*01e8*/ 	.word	0xffffffff


	//   ....[35]....
        /*01ec*/ 	.word	0xffffffff


	//   ....[36]....
        /*01f0*/ 	.word	0xffffffff


	//   ....[37]....
        /*01f4*/ 	.word	0xffffffff


	//   ....[38]....
        /*01f8*/ 	.word	0xffffffff


	//   ....[39]....
        /*01fc*/ 	.word	0xffffffff


	//   ....[40]....
        /*0200*/ 	.word	0xffffffff


	//   ....[41]....
        /*0204*/ 	.word	0xffffffff


	//   ....[42]....
        /*0208*/ 	.word	0xffffffff


	//   ....[43]....
        /*020c*/ 	.word	0xffffffff


	//   ....[44]....
        /*0210*/ 	.word	0xffffffff


	//   ....[45]....
        /*0214*/ 	.word	0xffffffff


	//   ....[46]....
        /*0218*/ 	.word	0xffffffff


	//   ....[47]....
        /*021c*/ 	.word	0xffffffff


	//   ....[48]....
        /*0220*/ 	.word	0xffffffff


	//   ....[49]....
        /*0224*/ 	.word	0xffffffff


	//   ....[50]....
        /*0228*/ 	.word	0xffffffff


	//   ....[51]....
        /*022c*/ 	.word	0xffffffff


	//   ....[52]....
        /*0230*/ 	.word	0xffffffff


	//   ....[53]....
        /*0234*/ 	.word	0xffffffff


	//   ....[54]....
        /*0238*/ 	.word	0xffffffff


	//   ....[55]....
        /*023c*/ 	.word	0xffffffff


	//   ....[56]....
        /*0240*/ 	.word	0xffffffff


	//   ....[57]....
        /*0244*/ 	.word	0xffffffff


	//   ....[58]....
        /*0248*/ 	.word	0xffffffff


	//   ....[59]....
        /*024c*/ 	.word	0xffffffff


	//   ....[60]....
        /*0250*/ 	.word	0xffffffff


	//   ....[61]....
        /*0254*/ 	.word	0xffffffff


	//   ....[62]....
        /*0258*/ 	.word	0xffffffff


	//   ....[63]....
        /*025c*/ 	.word	0xffffffff


	//   ....[64]....
        /*0260*/ 	.word	0xffffffff


	//   ....[65]....
        /*0264*/ 	.word	0xffffffff


	//   ....[66]....
        /*0268*/ 	.word	0xffffffff


	//   ....[67]....
        /*026c*/ 	.word	0xffffffff


	//   ....[68]....
        /*0270*/ 	.word	0xffffffff


	//   ....[69]....
        /*0274*/ 	.word	0xffffffff


	//   ....[70]....
        /*0278*/ 	.word	0xffffffff


	//   ....[71]....
        /*027c*/ 	.word	0xffffffff


	//   ....[72]....
        /*0280*/ 	.word	0xffffffff


	//   ....[73]....
        /*0284*/ 	.word	0xffffffff


	//   ....[74]....
        /*0288*/ 	.word	0xffffffff


	//   ....[75]....
        /*028c*/ 	.word	0xffffffff


	//   ....[76]....
        /*0290*/ 	.word	0xffffffff


	//   ....[77]....
        /*0294*/ 	.word	0xffffffff


	//   ....[78]....
        /*0298*/ 	.word	0xffffffff


	//   ....[79]....
        /*029c*/ 	.word	0xffffffff


	//   ....[80]....
        /*02a0*/ 	.word	0xffffffff


	//   ....[81]....
        /*02a4*/ 	.word	0xffffffff


	//   ....[82]....
        /*02a8*/ 	.word	0xffffffff


	//   ....[83]....
        /*02ac*/ 	.word	0xffffffff


	//   ....[84]....
        /*02b0*/ 	.word	0xffffffff


	//   ....[85]....
        /*02b4*/ 	.word	0xffffffff


	//   ....[86]....
        /*02b8*/ 	.word	0xffffffff


	//   ....[87]....
        /*02bc*/ 	.word	0xffffffff


	//   ....[88]....
        /*02c0*/ 	.word	0xffffffff


	//   ....[89]....
        /*02c4*/ 	.word	0xffffffff


	//   ....[90]....
        /*02c8*/ 	.word	0xffffffff


	//   ....[91]....
        /*02cc*/ 	.word	0xffffffff


	//   ....[92]....
        /*02d0*/ 	.word	0xffffffff


	//   ....[93]....
        /*02d4*/ 	.word	0xffffffff


	//   ....[94]....
        /*02d8*/ 	.word	0xffffffff


	//   ....[95]....
        /*02dc*/ 	.word	0xffffffff


	//   ....[96]....
        /*02e0*/ 	.word	0xffffffff


	//   ....[97]....
        /*02e4*/ 	.word	0xffffffff


	//   ....[98]....
        /*02e8*/ 	.word	0xffffffff


	//   ....[99]....
        /*02ec*/ 	.word	0xffffffff


	//   ....[100]....
        /*02f0*/ 	.word	0xffffffff


	//   ....[101]....
        /*02f4*/ 	.word	0xffffffff


	//   ....[102]....
        /*02f8*/ 	.word	0xffffffff


	//   ....[103]....
        /*02fc*/ 	.word	0xffffffff


	//   ....[104]....
        /*0300*/ 	.word	0xffffffff


	//   ....[105]....
        /*0304*/ 	.word	0xffffffff


	//   ....[106]....
        /*0308*/ 	.word	0xffffffff


	//   ....[107]....
        /*030c*/ 	.word	0xffffffff


	//   ....[108]....
        /*0310*/ 	.word	0xffffffff


	//   ....[109]....
        /*0314*/ 	.word	0xffffffff


	//   ....[110]....
        /*0318*/ 	.word	0xffffffff


	//   ....[111]....
        /*031c*/ 	.word	0x0500000f


	//   ....[112]....
        /*0320*/ 	.word	0x0500000f


	//   ....[113]....
        /*0324*/ 	.word	0x0500000f


	//   ....[114]....
        /*0328*/ 	.word	0x0500000f


	//   ....[115]....
        /*032c*/ 	.word	0x0500000f


	//   ....[116]....
        /*0330*/ 	.word	0x0500000f


	//   ....[117]....
        /*0334*/ 	.word	0x0500000f


	//   ....[118]....
        /*0338*/ 	.word	0x0500000f


	//   ....[119]....
        /*033c*/ 	.word	0x0500000f


	//   ....[120]....
        /*0340*/ 	.word	0x0500000f


	//   ....[121]....
        /*0344*/ 	.word	0x0500000f


	//   ....[122]....
        /*0348*/ 	.word	0x0500000f


	//   ....[123]....
        /*034c*/ 	.word	0x0500000f


	//   ....[124]....
        /*0350*/ 	.word	0x0500000f


	//   ....[125]....
        /*0354*/ 	.word	0x0500000f


	//   ....[126]....
        /*0358*/ 	.word	0x0500000f


	//   ....[127]....
        /*035c*/ 	.word	0x0500000f


	//----- nvinfo : EIATTR_COOP_GROUP_INSTR_OFFSETS
	.align		4
.L_867:
        /*0360*/ 	.byte	0x04, 0x28
        /*0362*/ 	.short	(.L_869 - .L_868)


	//   ....[0]....
.L_868:
        /*0364*/ 	.word	0x00000060


	//   ....[1]....
        /*0368*/ 	.word	0x00000130


	//   ....[2]....
        /*036c*/ 	.word	0x000001e0


	//   ....[3]....
        /*0370*/ 	.word	0x000003a0


	//   ....[4]....
        /*0374*/ 	.word	0x00000500


	//   ....[5]....
        /*0378*/ 	.word	0x00000620


	//   ....[6]....
        /*037c*/ 	.word	0x00000780


	//   ....[7]....
        /*0380*/ 	.word	0x000010f0


	//   ....[8]....
        /*0384*/ 	.word	0x00004020


	//   ....[9]....
        /*0388*/ 	.word	0x000040b0


	//   ....[10]....
        /*038c*/ 	.word	0x00004470


	//   ....[11]....
        /*0390*/ 	.word	0x00004640


	//   ....[12]....
        /*0394*/ 	.word	0x00008680


	//   ....[13]....
        /*0398*/ 	.word	0x000086b0


	//   ....[14]....
        /*039c*/ 	.word	0x00008720


	//   ....[15]....
        /*03a0*/ 	.word	0x00008730


	//   ....[16]....
        /*03a4*/ 	.word	0x0000aa00


	//   ....[17]....
        /*03a8*/ 	.word	0x0000aa10


	//   ....[18]....
        /*03ac*/ 	.word	0x0000aa90


	//   ....[19]....
        /*03b0*/ 	.word	0x0000aaa0


	//   ....[20]....
        /*03b4*/ 	.word	0x0000b8b0


	//   ....[21]....
        /*03b8*/ 	.word	0x0000b8c0


	//   ....[22]....
        /*03bc*/ 	.word	0x0000b8d0


	//   ....[23]....
        /*03c0*/ 	.word	0x0000b8f0


	//   ....[24]....
        /*03c4*/ 	.word	0x0000b900


	//   ....[25]....
        /*03c8*/ 	.word	0x0000b910


	//   ....[26]....
        /*03cc*/ 	.word	0x0000b920


	//   ....[27]....
        /*03d0*/ 	.word	0x0000b940


	//   ....[28]....
        /*03d4*/ 	.word	0x0000b950


	//   ....[29]....
        /*03d8*/ 	.word	0x0000b960


	//   ....[30]....
        /*03dc*/ 	.word	0x0000b970


	//   ....[31]....
        /*03e0*/ 	.word	0x0000b980


	//   ....[32]....
        /*03e4*/ 	.word	0x0000b990


	//   ....[33]....
        /*03e8*/ 	.word	0x0000b9c0


	//   ....[34]....
        /*03ec*/ 	.word	0x0000b9d0


	//   ....[35]....
        /*03f0*/ 	.word	0x0000b9e0


	//   ....[36]....
        /*03f4*/ 	.word	0x0000b9f0


	//   ....[37]....
        /*03f8*/ 	.word	0x0000ba00


	//   ....[38]....
        /*03fc*/ 	.word	0x0000ba10


	//   ....[39]....
        /*0400*/ 	.word	0x0000ba20


	//   ....[40]....
        /*0404*/ 	.word	0x0000ba30


	//   ....[41]....
        /*0408*/ 	.word	0x0000ba40


	//   ....[42]....
        /*040c*/ 	.word	0x0000ba50


	//   ....[43]....
        /*0410*/ 	.word	0x0000ba60


	//   ....[44]....
        /*0414*/ 	.word	0x0000ba70


	//   ....[45]....
        /*0418*/ 	.word	0x0000ba80


	//   ....[46]....
        /*041c*/ 	.word	0x0000ba90


	//   ....[47]....
        /*0420*/ 	.word	0x0000baa0


	//   ....[48]....
        /*0424*/ 	.word	0x0000bab0


	//   ....[49]....
        /*0428*/ 	.word	0x0000bac0


	//   ....[50]....
        /*042c*/ 	.word	0x0000bad0


	//   ....[51]....
        /*0430*/ 	.word	0x0000baf0


	//   ....[52]....
        /*0434*/ 	.word	0x0000bb00


	//   ....[53]....
        /*0438*/ 	.word	0x0000bb10


	//   ....[54]....
        /*043c*/ 	.word	0x0000bb20


	//   ....[55]....
        /*0440*/ 	.word	0x0000bb40


	//   ....[56]....
        /*0444*/ 	.word	0x0000bb50


	//   ....[57]....
        /*0448*/ 	.word	0x0000bb70


	//   ....[58]....
        /*044c*/ 	.word	0x0000bb80


	//   ....[59]....
        /*0450*/ 	.word	0x0000bb90


	//   ....[60]....
        /*0454*/ 	.word	0x0000bba0


	//   ....[61]....
        /*0458*/ 	.word	0x0000bbb0


	//   ....[62]....
        /*045c*/ 	.word	0x0000bbc0


	//   ....[63]....
        /*0460*/ 	.word	0x0000bbd0


	//   ....[64]....
        /*0464*/ 	.word	0x0000bbe0


	//   ....[65]....
        /*0468*/ 	.word	0x0000bbf0


	//   ....[66]....
        /*046c*/ 	.word	0x0000bc00


	//   ....[67]....
        /*0470*/ 	.word	0x0000bc10


	//   ....[68]....
        /*0474*/ 	.word	0x0000bc20


	//   ....[69]....
        /*0478*/ 	.word	0x0000bc30


	//   ....[70]....
        /*047c*/ 	.word	0x0000bc60


	//   ....[71]....
        /*0480*/ 	.word	0x0000bc90


	//   ....[72]....
        /*0484*/ 	.word	0x0000bcc0


	//   ....[73]....
        /*0488*/ 	.word	0x0000bd00


	//   ....[74]....
        /*048c*/ 	.word	0x0000bd40


	//   ....[75]....
        /*0490*/ 	.word	0x0000bd80


	//   ....[76]....
        /*0494*/ 	.word	0x0000bdc0


	//   ....[77]....
        /*0498*/ 	.word	0x0000bde0


	//   ....[78]....
        /*049c*/ 	.word	0x0000bdf0


	//   ....[79]....
        /*04a0*/ 	.word	0x0000be00


	//   ....[80]....
        /*04a4*/ 	.word	0x0000be20


	//   ....[81]....
        /*04a8*/ 	.word	0x0000be50


	//   ....[82]....
        /*04ac*/ 	.word	0x0000be60


	//   ....[83]....
        /*04b0*/ 	.word	0x0000be70


	//   ....[84]....
        /*04b4*/ 	.word	0x0000c2a0


	//   ....[85]....
        /*04b8*/ 	.word	0x0000c2e0


	//   ....[86]....
        /*04bc*/ 	.word	0x0000c320


	//   ....[87]....
        /*04c0*/ 	.word	0x0000c360


	//   ....[88]....
        /*04c4*/ 	.word	0x0000c390


	//   ....[89]....
        /*04c8*/ 	.word	0x0000c3d0


	//   ....[90]....
        /*04cc*/ 	.word	0x0000caa0


	//   ....[91]....
        /*04d0*/ 	.word	0x0000cad0


	//   ....[92]....
        /*04d4*/ 	.word	0x0000d5f0


	//   ....[93]....
        /*04d8*/ 	.word	0x0000e300


	//   ....[94]....
        /*04dc*/ 	.word	0x0000ecf0


	//   ....[95]....
        /*04e0*/ 	.word	0x0000ed20


	//   ....[96]....
        /*04e4*/ 	.word	0x0000ed40


	//   ....[97]....
        /*04e8*/ 	.word	0x0000ede0


	//   ....[98]....
        /*04ec*/ 	.word	0x0000ee00


	//   ....[99]....
        /*04f0*/ 	.word	0x0000ee90


	//   ....[100]....
        /*04f4*/ 	.word	0x0000eeb0


	//   ....[101]....
        /*04f8*/ 	.word	0x0000ef40


	//   ....[102]....
        /*04fc*/ 	.word	0x0000ef60


	//   ....[103]....
        /*0500*/ 	.word	0x0000eff0


	//   ....[104]....
        /*0504*/ 	.word	0x0000f010


	//   ....[105]....
        /*0508*/ 	.word	0x0000f0a0


	//   ....[106]....
        /*050c*/ 	.word	0x0000f0c0


	//   ....[107]....
        /*0510*/ 	.word	0x0000f150


	//   ....[108]....
        /*0514*/ 	.word	0x0000f170


	//   ....[109]....
        /*0518*/ 	.word	0x0000f180


	//   ....[110]....
        /*051c*/ 	.word	0x00010cc0


	//   ....[111]....
        /*0520*/ 	.word	0x000111b0


	//   ....[112]....
        /*0524*/ 	.word	0x00011380


	//   ....[113]....
        /*0528*/ 	.word	0x000113e0


	//   ....[114]....
        /*052c*/ 	.word	0x00011480


	//   ....[115]....
        /*0530*/ 	.word	0x00011580


	//   ....[116]....
        /*0534*/ 	.word	0x000115f0


	//   ....[117]....
        /*0538*/ 	.word	0x000116f0


	//   ....[118]....
        /*053c*/ 	.word	0x00011760


	//   ....[119]....
        /*0540*/ 	.word	0x00011860


	//   ....[120]....
        /*0544*/ 	.word	0x000118d0


	//   ....[121]....
        /*0548*/ 	.word	0x000119d0


	//   ....[122]....
        /*054c*/ 	.word	0x00011a40


	//   ....[123]....
        /*0550*/ 	.word	0x00011b40


	//   ....[124]....
        /*0554*/ 	.word	0x00011bb0


	//   ....[125]....
        /*0558*/ 	.word	0x00011ca0


	//   ....[126]....
        /*055c*/ 	.word	0x00011d10


	//   ....[127]....
        /*0560*/ 	.word	0x00011df0


	//----- nvinfo : EIATTR_REG_RECONFIG
	.align		4
.L_869:
        /*0564*/ 	.byte	0x01, 0x54
	.zero		2


	//----- nvinfo : EIATTR_SYSCALL_OFFSETS
	.align		4
        /*0568*/ 	.byte	0x04, 0x46
        /*056a*/ 	.short	(.L_871 - .L_870)


	//   ....[0]....
.L_870:
        /*056c*/ 	.word	0x000012b0


	//   ....[1]....
        /*0570*/ 	.word	0x0000dc70


	//   ....[2]....
        /*0574*/ 	.word	0x0000ddb0


	//   ....[3]....
        /*0578*/ 	.word	0x0000def0


	//   ....[4]....
        /*057c*/ 	.word	0x0000e010


	//   ....[5]....
        /*0580*/ 	.word	0x0000e990


	//----- nvinfo : EIATTR_MBARRIER_INSTR_OFFSETS
	.align		4
.L_871:
        /*0584*/ 	.byte	0x04, 0x39
        /*0586*/ 	.short	(.L_873 - .L_872)


	//   ....[0]....
.L_872:
        /*0588*/ 	.word	0x00000250
        /*058c*/ 	.word	0x000000ff
        /*0590*/ 	.word	0x0002e800
        /*0594*/ 	.short	0x0100
        /*0596*/ 	.byte	0x08
	.zero		1


	//   ....[1]....
        /*0598*/ 	.word	0x00000260
        /*059c*/ 	.word	0x000000ff
        /*05a0*/ 	.word	0x0002e820
        /*05a4*/ 	.short	0x0100
        /*05a6*/ 	.byte	0x08
	.zero		1


	//   ....[2]....
        /*05a8*/ 	.word	0x00000350
        /*05ac*/ 	.word	0x000000ff
        /*05b0*/ 	.word	0x0002e830
        /*05b4*/ 	.short	0x0100
        /*05b6*/ 	.byte	0x08
	.zero		1


	//   ....[3]....
        /*05b8*/ 	.word	0x00000360
        /*05bc*/ 	.word	0x000000ff
        /*05c0*/ 	.word	0x0002e840
        /*05c4*/ 	.short	0x0100
        /*05c6*/ 	.byte	0x08
	.zero		1


	//   ....[4]....
        /*05c8*/ 	.word	0x00000370
        /*05cc*/ 	.word	0x000000ff
        /*05d0*/ 	.word	0x0002e838
        /*05d4*/ 	.short	0x0100
        /*05d6*/ 	.byte	0x08
	.zero		1


	//   ....[5]....
        /*05d8*/ 	.word	0x00000380
        /*05dc*/ 	.word	0x000000ff
        /*05e0*/ 	.word	0x0002e848
        /*05e4*/ 	.short	0x0100
        /*05e6*/ 	.byte	0x08
	.zero		1


	//   ....[6]....
        /*05e8*/ 	.word	0x000004b0
        /*05ec*/ 	.word	0x000000ff
        /*05f0*/ 	.word	0x0002e850
        /*05f4*/ 	.short	0x0100
        /*05f6*/ 	.byte	0x08
	.zero		1


	//   ....[7]....
        /*05f8*/ 	.word	0x000004c0
        /*05fc*/ 	.word	0x000000ff
        /*0600*/ 	.word	0x0002e860
        /*0604*/ 	.short	0x0100
        /*0606*/ 	.byte	0x08
	.zero		1


	//   ....[8]....
        /*0608*/ 	.word	0x000004d0
        /*060c*/ 	.word	0x000000ff
        /*0610*/ 	.word	0x0002e858
        /*0614*/ 	.short	0x0100
        /*0616*/ 	.byte	0x08
	.zero		1


	//   ....[9]....
        /*0618*/ 	.word	0x000004e0
        /*061c*/ 	.word	0x000000ff
        /*0620*/ 	.word	0x0002e868
        /*0624*/ 	.short	0x0100
        /*0626*/ 	.byte	0x08
	.zero		1


	//   ....[10]....
        /*0628*/ 	.word	0x000005d0
        /*062c*/ 	.word	0x000000ff
        /*0630*/ 	.word	0x0002e870
        /*0634*/ 	.short	0x0100
        /*0636*/ 	.byte	0x06
	.zero		1


	//   ....[11]....
        /*0638*/ 	.word	0x000005e0
        /*063c*/ 	.word	0x000000ff
        /*0640*/ 	.word	0x0002e880
        /*0644*/ 	.short	0x0100
        /*0646*/ 	.byte	0x06
	.zero		1


	//   ....[12]....
        /*0648*/ 	.word	0x000005f0
        /*064c*/ 	.word	0x000000ff
        /*0650*/ 	.word	0x0002e878
        /*0654*/ 	.short	0x0100
        /*0656*/ 	.byte	0x06
	.zero		1


	//   ....[13]....
        /*0658*/ 	.word	0x00000600
        /*065c*/ 	.word	0x000000ff
        /*0660*/ 	.word	0x0002e888
        /*0664*/ 	.short	0x0100
        /*0666*/ 	.byte	0x06
	.zero		1


	//   ....[14]....
        /*0668*/ 	.word	0x00000730
        /*066c*/ 	.word	0x000000ff
        /*0670*/ 	.word	0x0002e890
        /*0674*/ 	.short	0x0100
        /*0676*/ 	.byte	0x08
	.zero		1


	//   ....[15]....
        /*0678*/ 	.word	0x00000740
        /*067c*/ 	.word	0x000000ff
        /*0680*/ 	.word	0x0002e8a0
        /*0684*/ 	.short	0x0100
        /*0686*/ 	.byte	0x08
	.zero		1


	//   ....[16]....
        /*0688*/ 	.word	0x00000750
        /*068c*/ 	.word	0x000000ff
        /*0690*/ 	.word	0x0002e898
        /*0694*/ 	.short	0x0100
        /*0696*/ 	.byte	0x08
	.zero		1


	//   ....[17]....
        /*0698*/ 	.word	0x00000760
        /*069c*/ 	.word	0x000000ff
        /*06a0*/ 	.word	0x0002e8a8
        /*06a4*/ 	.short	0x0100
        /*06a6*/ 	.byte	0x08
	.zero		1


	//   ....[18]....
        /*06a8*/ 	.word	0x00000890
        /*06ac*/ 	.word	0x000000ff
        /*06b0*/ 	.word	0x0002e8b0
        /*06b4*/ 	.short	0x0100
        /*06b6*/ 	.byte	0x08
	.zero		1


	//   ....[19]....
        /*06b8*/ 	.word	0x000008a0
        /*06bc*/ 	.word	0x000000ff
        /*06c0*/ 	.word	0x0002e8c0
        /*06c4*/ 	.short	0x0100
        /*06c6*/ 	.byte	0x08
	.zero		1


	//   ....[20]....
        /*06c8*/ 	.word	0x000008b0
        /*06cc*/ 	.word	0x000000ff
        /*06d0*/ 	.word	0x0002e8b8
        /*06d4*/ 	.short	0x0100
        /*06d6*/ 	.byte	0x08
	.zero		1


	//   ....[21]....
        /*06d8*/ 	.word	0x000008c0
        /*06dc*/ 	.word	0x000000ff
        /*06e0*/ 	.word	0x0002e8c8
        /*06e4*/ 	.short	0x0100
        /*06e6*/ 	.byte	0x08
	.zero		1


	//   ....[22]....
        /*06e8*/ 	.word	0x00001530
        /*06ec*/ 	.word	0x000000ff
        /*06f0*/ 	.word	0x0002e800
        /*06f4*/ 	.short	0x010a
        /*06f6*/ 	.byte	0x27
	.zero		1


	//   ....[23]....
        /*06f8*/ 	.word	0x000015b0
        /*06fc*/ 	.word	0x000000ff
        /*0700*/ 	.word	0x0002e830
        /*0704*/ 	.short	0x010a
        /*0706*/ 	.byte	0x27
	.zero		1


	//   ....[24]....
        /*0708*/ 	.word	0x00001630
        /*070c*/ 	.word	0x000000ff
        /*0710*/ 	.word	0x0002e830
        /*0714*/ 	.short	0x010a
        /*0716*/ 	.byte	0x27
	.zero		1


	//   ....[25]....
        /*0718*/ 	.word	0x00004b10
        /*071c*/ 	.word	0x00000039
        /*0720*/ 	.word	0x00000000
        /*0724*/ 	.short	0x0101
        /*0726*/ 	.byte	0x3f
	.zero		1


	//   ....[26]....
        /*0728*/ 	.word	0x000062e0
        /*072c*/ 	.word	0x000000ff
        /*0730*/ 	.word	0x0002e830
        /*0734*/ 	.short	0x010a
        /*0736*/ 	.byte	0x07
	.zero		1


	//   ....[27]....
        /*0738*/ 	.word	0x00006320
        /*073c*/ 	.word	0x000000ff
        /*0740*/ 	.word	0x0002e830
        /*0744*/ 	.short	0x010a
        /*0746*/ 	.byte	0x07
	.zero		1


	//   ....[28]....
        /*0748*/ 	.word	0x00006f10
        /*074c*/ 	.word	0x000000ff
        /*0750*/ 	.word	0x0002e850
        /*0754*/ 	.short	0x010a
        /*0756*/ 	.byte	0x0a
	.zero		1


	//   ....[29]....
        /*0758*/ 	.word	0x00006f50
        /*075c*/ 	.word	0x000000ff
        /*0760*/ 	.word	0x0002e850
        /*0764*/ 	.short	0x010a
        /*0766*/ 	.byte	0x0a
	.zero		1


	//   ....[30]....
        /*0768*/ 	.word	0x00009b30
        /*076c*/ 	.word	0x00000006
        /*0770*/ 	.word	0x00000000
        /*0774*/ 	.short	0x0101
        /*0776*/ 	.byte	0x3f
	.zero		1


	//   ....[31]....
        /*0778*/ 	.word	0x00009ea0
        /*077c*/ 	.word	0x000000ff
        /*0780*/ 	.word	0x00000000
        /*0784*/ 	.short	0x0101
        /*0786*/ 	.byte	0x04
	.zero		1


	//   ....[32]....
        /*0788*/ 	.word	0x0000a620
        /*078c*/ 	.word	0x000000ff
        /*0790*/ 	.word	0x0002e850
        /*0794*/ 	.short	0x010a
        /*0796*/ 	.byte	0x07
	.zero		1


	//   ....[33]....
        /*0798*/ 	.word	0x0000a660
        /*079c*/ 	.word	0x000000ff
        /*07a0*/ 	.word	0x0002e850
        /*07a4*/ 	.short	0x010a
        /*07a6*/ 	.byte	0x07
	.zero		1


	//   ....[34]....
        /*07a8*/ 	.word	0x0000ad60
        /*07ac*/ 	.word	0x000000ff
        /*07b0*/ 	.word	0x00000000
        /*07b4*/ 	.short	0x0101
        /*07b6*/ 	.byte	0x04
	.zero		1


	//   ....[35]....
        /*07b8*/ 	.word	0x0000c3c0
        /*07bc*/ 	.word	0x000000ff
        /*07c0*/ 	.word	0x00000000
        /*07c4*/ 	.short	0x0101
        /*07c6*/ 	.byte	0x04
	.zero		1


	//   ....[36]....
        /*07c8*/ 	.word	0x0000e530
        /*07cc*/ 	.word	0x000000ff
        /*07d0*/ 	.word	0x0002e880
        /*07d4*/ 	.short	0x010a
        /*07d6*/ 	.byte	0x26
	.zero		1


	//   ....[37]....
        /*07d8*/ 	.word	0x0000e690
        /*07dc*/ 	.word	0x000000ff
        /*07e0*/ 	.word	0x0002e840
        /*07e4*/ 	.short	0x010a
        /*07e6*/ 	.byte	0x26
	.zero		1


	//   ....[38]....
        /*07e8*/ 	.word	0x0000f2b0
        /*07ec*/ 	.word	0x000000ff
        /*07f0*/ 	.word	0x0002e800
        /*07f4*/ 	.short	0x0107
        /*07f6*/ 	.byte	0x26
	.zero		1


	//   ....[39]....
        /*07f8*/ 	.word	0x0000f300
        /*07fc*/ 	.word	0x000000ff
        /*0800*/ 	.word	0x0002e800
        /*0804*/ 	.short	0x0101
        /*0806*/ 	.byte	0x26
	.zero		1


	//   ....[40]....
        /*0808*/ 	.word	0x0000f320
        /*080c*/ 	.word	0x000000ff
        /*0810*/ 	.word	0x0002e820
        /*0814*/ 	.short	0x010a
        /*0816*/ 	.byte	0x26
	.zero		1


	//   ....[41]....
        /*0818*/ 	.word	0x0000f640
        /*081c*/ 	.word	0x00000004
        /*0820*/ 	.word	0x0002e880
        /*0824*/ 	.short	0x010a
        /*0826*/ 	.byte	0x3f
	.zero		1


	//   ....[42]....
        /*0828*/ 	.word	0x0000f880
        /*082c*/ 	.word	0x00000004
        /*0830*/ 	.word	0x0002e840
        /*0834*/ 	.short	0x010a
        /*0836*/ 	.byte	0x3f
	.zero		1


	//   ....[43]....
        /*0838*/ 	.word	0x0000fb20
        /*083c*/ 	.word	0x00000013
        /*0840*/ 	.word	0x0002e870
        /*0844*/ 	.short	0x010a
        /*0846*/ 	.byte	0x3f
	.zero		1


	//   ....[44]....
        /*0848*/ 	.word	0x0000fb90
        /*084c*/ 	.word	0x00000013
        /*0850*/ 	.word	0x0002e860
        /*0854*/ 	.short	0x010a
        /*0856*/ 	.byte	0x3f
	.zero		1


	//   ....[45]....
        /*0858*/ 	.word	0x000102c0
        /*085c*/ 	.word	0x00000013
        /*0860*/ 	.word	0x0002e850
        /*0864*/ 	.short	0x0101
        /*0866*/ 	.byte	0x3f
	.zero		1


	//   ....[46]....
        /*0868*/ 	.word	0x00010340
        /*086c*/ 	.word	0x00000013
        /*0870*/ 	.word	0x00000000
        /*0874*/ 	.short	0x0101
        /*0876*/ 	.byte	0x3f
	.zero		1


	//   ....[47]....
        /*0878*/ 	.word	0x00010460
        /*087c*/ 	.word	0x00000003
        /*0880*/ 	.word	0x0002e870
        /*0884*/ 	.short	0x010a
        /*0886*/ 	.byte	0x3f
	.zero		1


	//   ....[48]....
        /*0888*/ 	.word	0x000104f0
        /*088c*/ 	.word	0x00000002
        /*0890*/ 	.word	0x0002e860
        /*0894*/ 	.short	0x010a
        /*0896*/ 	.byte	0x3f
	.zero		1


	//   ....[49]....
        /*0898*/ 	.word	0x00010b80
        /*089c*/ 	.word	0x00000002
        /*08a0*/ 	.word	0x0002e850
        /*08a4*/ 	.short	0x0101
        /*08a6*/ 	.byte	0x3f
	.zero		1


	//   ....[50]....
        /*08a8*/ 	.word	0x00010bc0
        /*08ac*/ 	.word	0x00000000
        /*08b0*/ 	.word	0x00000000
        /*08b4*/ 	.short	0x0101
        /*08b6*/ 	.byte	0x3f
	.zero		1


	//   ....[51]....
        /*08b8*/ 	.word	0x00010c70
        /*08bc*/ 	.word	0x00000007
        /*08c0*/ 	.word	0x0002e820
        /*08c4*/ 	.short	0x010a
        /*08c6*/ 	.byte	0x3f
	.zero		1


	//   ....[52]....
        /*08c8*/ 	.word	0x00010db0
        /*08cc*/ 	.word	0x00000006
        /*08d0*/ 	.word	0x00000000
        /*08d4*/ 	.short	0x010a
        /*08d6*/ 	.byte	0x3f
	.zero		1


	//   ....[53]....
        /*08d8*/ 	.word	0x00010e20
        /*08dc*/ 	.word	0x00000005
        /*08e0*/ 	.word	0x00000000
        /*08e4*/ 	.short	0x010a
        /*08e6*/ 	.byte	0x3f
	.zero		1


	//   ....[54]....
        /*08e8*/ 	.word	0x00010e70
        /*08ec*/ 	.word	0x00000000
        /*08f0*/ 	.word	0x0002e860
        /*08f4*/ 	.short	0x010a
        /*08f6*/ 	.byte	0x3f
	.zero		1


	//   ....[55]....
        /*08f8*/ 	.word	0x00010ec0
        /*08fc*/ 	.word	0x00000005
        /*0900*/ 	.word	0x0002e860
        /*0904*/ 	.short	0x010a
        /*0906*/ 	.byte	0x3f
	.zero		1


	//   ....[56]....
        /*0908*/ 	.word	0x00010f00
        /*090c*/ 	.word	0x00000000
        /*0910*/ 	.word	0x0002e880
        /*0914*/ 	.short	0x010a
        /*0916*/ 	.byte	0x3f
	.zero		1


	//   ....[57]....
        /*0918*/ 	.word	0x00010f20
        /*091c*/ 	.word	0x00000005
        /*0920*/ 	.word	0x0002e880
        /*0924*/ 	.short	0x010a
        /*0926*/ 	.byte	0x3f
	.zero		1


	//   ....[58]....
        /*0928*/ 	.word	0x00010f90
        /*092c*/ 	.word	0x00000003
        /*0930*/ 	.word	0x0002e800
        /*0934*/ 	.short	0x010a
        /*0936*/ 	.byte	0x3f
	.zero		1


	//   ....[59]....
        /*0938*/ 	.word	0x00010ff0
        /*093c*/ 	.word	0x00000003
        /*0940*/ 	.word	0x0002e830
        /*0944*/ 	.short	0x010a
        /*0946*/ 	.byte	0x3f
	.zero		1


	//   ....[60]....
        /*0948*/ 	.word	0x00011050
        /*094c*/ 	.word	0x0000000c
        /*0950*/ 	.word	0x0002e830
        /*0954*/ 	.short	0x010a
        /*0956*/ 	.byte	0x3f
	.zero		1


	//   ....[61]....
        /*0958*/ 	.word	0x000110b0
        /*095c*/ 	.word	0x0000000b
        /*0960*/ 	.word	0x0002e850
        /*0964*/ 	.short	0x010a
        /*0966*/ 	.byte	0x3f
	.zero		1


	//   ....[62]....
        /*0968*/ 	.word	0x00011110
        /*096c*/ 	.word	0x00000000
        /*0970*/ 	.word	0x0002e850
        /*0974*/ 	.short	0x010a
        /*0976*/ 	.byte	0x3f
	.zero		1


	//   ....[63]....
        /*0978*/ 	.word	0x00011270
        /*097c*/ 	.word	0x00000003
        /*0980*/ 	.word	0x0002e880
        /*0984*/ 	.short	0x010a
        /*0986*/ 	.byte	0x3f
	.zero		1


	//   ....[64]....
        /*0988*/ 	.word	0x000112d0
        /*098c*/ 	.word	0x00000003
        /*0990*/ 	.word	0x0002e840
        /*0994*/ 	.short	0x010a
        /*0996*/ 	.byte	0x3f
	.zero		1


	//   ....[65]....
        /*0998*/ 	.word	0x00011e30
        /*099c*/ 	.word	0x00000002
        /*09a0*/ 	.word	0x0002e820
        /*09a4*/ 	.short	0x010a
        /*09a6*/ 	.byte	0x3f
	.zero		1


	//   ....[66]....
        /*09a8*/ 	.word	0x00011e80
        /*09ac*/ 	.word	0x00000004
        /*09b0*/ 	.word	0x0002e880
        /*09b4*/ 	.short	0x010a
        /*09b6*/ 	.byte	0x3f
	.zero		1


	//   ....[67]....
        /*09b8*/ 	.word	0x00011ed0
        /*09bc*/ 	.word	0x00000004
        /*09c0*/ 	.word	0x0002e840
        /*09c4*/ 	.short	0x010a
        /*09c6*/ 	.byte	0x3f
	.zero		1


	//   ....[68]....
        /*09c8*/ 	.word	0x00011f20
        /*09cc*/ 	.word	0x00000013
        /*09d0*/ 	.word	0x0002e870
        /*09d4*/ 	.short	0x010a
        /*09d6*/ 	.byte	0x3f
	.zero		1


	//   ....[69]....
        /*09d8*/ 	.word	0x00011f70
        /*09dc*/ 	.word	0x00000013
        /*09e0*/ 	.word	0x0002e860
        /*09e4*/ 	.short	0x010a
        /*09e6*/ 	.byte	0x3f
	.zero		1


	//   ....[70]....
        /*09e8*/ 	.word	0x00011fd0
        /*09ec*/ 	.word	0x00000002
        /*09f0*/ 	.word	0x0002e870
        /*09f4*/ 	.short	0x010a
        /*09f6*/ 	.byte	0x3f
	.zero		1


	//   ....[71]....
        /*09f8*/ 	.word	0x00012030
        /*09fc*/ 	.word	0x00000003
        /*0a00*/ 	.word	0x0002e860
        /*0a04*/ 	.short	0x010a
        /*0a06*/ 	.byte	0x3f
	.zero		1


	//   ....[72]....
        /*0a08*/ 	.word	0x00012080
        /*0a0c*/ 	.word	0x00000007
        /*0a10*/ 	.word	0x0002e820
        /*0a14*/ 	.short	0x010a
        /*0a16*/ 	.byte	0x3f
	.zero		1


	//   ....[73]....
        /*0a18*/ 	.word	0x000120d0
        /*0a1c*/ 	.word	0x00000006
        /*0a20*/ 	.word	0x00000000
        /*0a24*/ 	.short	0x010a
        /*0a26*/ 	.byte	0x3f
	.zero		1


	//   ....[74]....
        /*0a28*/ 	.word	0x00012120
        /*0a2c*/ 	.word	0x00000005
        /*0a30*/ 	.word	0x00000000
        /*0a34*/ 	.short	0x010a
        /*0a36*/ 	.byte	0x3f
	.zero		1


	//   ....[75]....
        /*0a38*/ 	.word	0x00012170
        /*0a3c*/ 	.word	0x00000000
        /*0a40*/ 	.word	0x0002e860
        /*0a44*/ 	.short	0x010a
        /*0a46*/ 	.byte	0x3f
	.zero		1


	//   ....[76]....
        /*0a48*/ 	.word	0x000121c0
        /*0a4c*/ 	.word	0x00000005
        /*0a50*/ 	.word	0x0002e860
        /*0a54*/ 	.short	0x010a
        /*0a56*/ 	.byte	0x3f
	.zero		1


	//   ....[77]....
        /*0a58*/ 	.word	0x00012210
        /*0a5c*/ 	.word	0x00000000
        /*0a60*/ 	.word	0x0002e880
        /*0a64*/ 	.short	0x010a
        /*0a66*/ 	.byte	0x3f
	.zero		1


	//----- nvinfo : EIATTR_NUM_MBARRIERS
	.align		4
.L_873:
        /*0a68*/ 	.byte	0x03, 0x38
        /*0a6a*/ 	.short	0x0016


	//----- nvinfo : EIATTR_EXIT_INSTR_OFFSETS
	.align		4
        /*0a6c*/ 	.byte	0x04, 0x1c
        /*0a6e*/ 	.short	(.L_875 - .L_874)


	//   ....[0]....
.L_874:
        /*0a70*/ 	.word	0x00010f70


	//----- nvinfo : EIATTR_MAX_THREADS
	.align		4
.L_875:
        /*0a74*/ 	.byte	0x04, 0x05
        /*0a76*/ 	.short	(.L_877 - .L_876)
.L_876:
        /*0a78*/ 	.word	0x00000180
        /*0a7c*/ 	.word	0x00000001
        /*0a80*/ 	.word	0x00000001


	//----- nvinfo : EIATTR_CRS_STACK_SIZE
	.align		4
.L_877:
        /*0a84*/ 	.byte	0x04, 0x1e
        /*0a86*/ 	.short	(.L_879 - .L_878)
.L_878:
        /*0a88*/ 	.word	0x00000000


	//----- nvinfo : EIATTR_CBANK_PARAM_SIZE
	.align		4
.L_879:
        /*0a8c*/ 	.byte	0x03, 0x19
        /*0a8e*/ 	.short	0x0a70


	//----- nvinfo : EIATTR_PARAM_CBANK
	.align		4
        /*0a90*/ 	.byte	0x04, 0x0a
        /*0a92*/ 	.short	(.L_881 - .L_880)
	.align		4
.L_880:
        /*0a94*/ 	.word	index@(.nv.constant0._ZN7cutlass13device_kernelIN5flash11enable_sm90INS1_16FlashAttnFwdSm90INS1_25CollectiveMainloopFwdSm90ILi2EN4cute5tupleIJNS5_1CILi1EEES8_S8_EEENS6_IJNS7_ILi128EEENS7_ILi224EEESA_EEELi128ENS_12float_e4m3_tEfNS_4arch4Sm90ELb0ELb0ELb1ELb0ELb0ELb0ELb0ELb1ELb1ELb1ELb1ELb0EEENS1_21CollectiveEpilogueFwdINS6_IJSA_SA_SB_EEES9_NS_10bfloat16_tESF_Li256ELb0ELb1ELb1ELb1EEENS1_19SingleTileSchedulerILb0ELb1ELb1ELi128EEEEEEEEEvNT_6ParamsE)
        /*0a98*/ 	.short	0x0210
        /*0a9a*/ 	.short	0x0a70


	//----- nvinfo : EIATTR_SW_WAR
	.align		4
.L_881:
        /*0a9c*/ 	.byte	0x04, 0x36
        /*0a9e*/ 	.short	(.L_883 - .L_882)
.L_882:
        /*0aa0*/ 	.word	0x00000008
.L_883:


//--------------------- .nv.info._ZN7cutlass13device_kernelIN5flash11enable_sm90INS1_16FlashAttnFwdSm90INS1_25CollectiveMainloopFwdSm90ILi2EN4cute5tupleIJNS5_1CILi1EEES8_S8_EEENS6_IJNS7_ILi128EEENS7_ILi224EEESA_EEELi128ENS_12float_e4m3_tEfNS_4arch4Sm90ELb0ELb0ELb1ELb1ELb0ELb0ELb0ELb1ELb1ELb1ELb1ELb0EEENS1_21CollectiveEpilogueFwdINS6_IJSA_SA_SB_EEES9_NS_10bfloat16_tESF_Li256ELb1ELb1ELb1ELb1EEENS1_36VarlenDynamicPersistentTileSchedulerILi128ELi224ELi256ELi128ELb1ELb1ELb1ELb0ELb1ELb1EEEEEEEEEvNT_6ParamsE --------------------------
	.section	.nv.info._ZN7cutlass13device_kernelIN5flash11enable_sm90INS1_16FlashAttnFwdSm90INS1_25CollectiveMainloopFwdSm90ILi2EN4cute5tupleIJNS5_1CILi1EEES8_S8_EEENS6_IJNS7_ILi128EEENS7_ILi224EEESA_EEELi128ENS_12float_e4m3_tEfNS_4arch4Sm90ELb0ELb0ELb1ELb1ELb0ELb0ELb0ELb1ELb1ELb1ELb1ELb0EEENS1_21CollectiveEpilogueFwdINS6_IJSA_SA_SB_EEES9_NS_10bfloat16_tESF_Li256ELb1ELb1ELb1ELb1EEENS1_36VarlenDynamicPersistentTileSchedulerILi128ELi224ELi256ELi128ELb1ELb1ELb1ELb0ELb1ELb1EEEEEEEEEvNT_6ParamsE,"",@"SHT_CUDA_INFO"
	.sectionflags	@""
	.align	4


	//----- nvinfo : EIATTR_CUDA_API_VERSION
	.align		4
        /*0000*/ 	.byte	0x04, 0x37
        /*0002*/ 	.short	(.L_885 - .L_884)
.L_884:
        /*0004*/ 	.word	0x00000082


	//----- nvinfo : EIATTR_KPARAM_INFO
	.align		4
.L_885:
        /*0008*/ 	.byte	0x04, 0x17
        /*000a*/ 	.short	(.L_887 - .L_886)
.L_886:
        /*000c*/ 	.word	0x00000000
        /*0010*/ 	.short	0x0000
        /*0012*/ 	.short	0x0070
        /*0014*/ 	.byte	0x00, 0xf0, 0x01, 0x2a


	//----- nvinfo : EIATTR_SPARSE_MMA_MASK
	.align		4
.L_887:
        /*0018*/ 	.byte	0x03, 0x50
        /*001a*/ 	.short	0x0000


	//----- nvinfo : EIATTR_MAXREG_COUNT
	.align		4
        /*001c*/ 	.byte	0x03, 0x1b
        /*001e*/ 	.short	0x00a8


	//----- nvinfo : EIATTR_NUM_BARRIERS
	.align		4
        /*0020*/ 	.byte	0x02, 0x4c
        /*0022*/ 	.byte	0x10
	.zero		1


	//----- nvinfo : EIATTR_EXTERNS
	.align		4
        /*0024*/ 	.byte	0x04, 0x0f
        /*0026*/ 	.short	(.L_889 - .L_888)


	//   ....[0]....
	.align		4
.L_888:
        /*0028*/ 	.word	index@(__assertfail)


	//----- nvinfo : EIATTR_ANNOTATIONS
	.align		4
.L_889:
        /*002c*/ 	.byte	0x04, 0x55
        /*002e*/ 	.short	(.L_891 - .L_890)


	//   ....[0]....
.L_890:
        /* <DEDUP_REMOVED lines=55> */


	//----- nvinfo : EIATTR_MERCURY_ISA_VERSION
	.align		4
.L_891:
        /*0388*/ 	.byte	0x03, 0x5f
        /*038a*/ 	.short	0x0101


	//----- nvinfo : EIATTR_UNUSED_LOAD_BYTE_OFFSET
	.align		4
        /*038c*/ 	.byte	0x04, 0x44
        /*038e*/ 	.short	(.L_893 - .L_892)


	//   ....[0]....
.L_892:
        /*0390*/ 	.word	0x00000a40
        /*0394*/ 	.word	0x0000fff0


	//   ....[1]....
        /*0398*/ 	.word	0x0000bbe0
        /*039c*/ 	.word	0x0000fff0


	//----- nvinfo : EIATTR_INT_WARP_WIDE_INSTR_OFFSETS
	.align		4
.L_893:
        /*03a0*/ 	.byte	0x04, 0x31
        /*03a2*/ 	.short	(.L_895 - .L_894)


	//   ....[0]....
.L_894:
        /*03a4*/ 	.word	0x00000130


	//   ....[1]....
        /*03a8*/ 	.word	0x00000170


	//   ....[2]....
        /*03ac*/ 	.word	0x000001e0


	//   ....[3]....
        /*03b0*/ 	.word	0x00011190


	//   ....[4]....
        /*03b4*/ 	.word	0x00011220


	//   ....[5]....
        /*03b8*/ 	.word	0x00013b70


	//   ....[6]....
        /*03bc*/ 	.word	0x00013c00


	//----- nvinfo : EIATTR_COOP_GROUP_MASK_REGIDS
	.align		4
.L_895:
        /*03c0*/ 	.byte	0x04, 0x29
        /*03c2*/ 	.short	(.L_897 - .L_896)


	//   ....[0]....
.L_896:
        /*03c4*/ 	.word	0xffffffff


	//   ....[1]....
        /*03c8*/ 	.word	0xffffffff


	//   ....[2]....
        /*03cc*/ 	.word	0xffffffff


	//   ....[3]....
        /*03d0*/ 	.word	0xffffffff


	//   ....[4]....
        /*03d4*/ 	.word	0xffffffff


	//   ....[5]....
        /*03d8*/ 	.word	0xffffffff


	//   ....[6]....
        /*03dc*/ 	.word	0xffffffff


	//   ....[7]....
        /*03e0*/ 	.word	0xffffffff


	//   ....[8]....
        /*03e4*/ 	.word	0xffffffff


	//   ....[9]....
        /*03e8*/ 	.word	0xffffffff


	//   ....[10]....
        /*03ec*/ 	.word	0xffffffff


	//   ....[11]....
        /*03f0*/ 	.word	0xffffffff


	//   ....[12]....
        /*03f4*/ 	.word	0xffffffff


	//   ....[13]....
        /*03f8*/ 	.word	0xffffffff


	//   ....[14]....
        /*03fc*/ 	.word	0xffffffff


	//   ....[15]....
        /*0400*/ 	.word	0xffffffff


	//   ....[16]....
        /*0404*/ 	.word	0xffffffff


	//   ....[17]....
        /*0408*/ 	.word	0xffffffff


	//   ....[18]....
        /*040c*/ 	.word	0xffffffff


	//   ....[19]....
        /*0410*/ 	.word	0xffffffff


	//   ....[20]....
        /*0414*/ 	.word	0xffffffff


	//   ....[21]....
        /*0418*/ 	.word	0xffffffff


	//   ....[22]....
        /*041c*/ 	.word	0xffffffff


	//   ....[23]....
        /*0420*/ 	.word	0xffffffff


	//   ....[24]....
        /*0424*/ 	.word	0xffffffff


	//   ....[25]....
        /*0428*/ 	.word	0xffffffff


	//   ....[26]....
        /*042c*/ 	.word	0xffffffff


	//   ....[27]....
        /*0430*/ 	.word	0xffffffff


	//   ....[28]....
        /*0434*/ 	.word	0xffffffff


	//   ....[29]....
        /*0438*/ 	.word	0xffffffff


	//   ....[30]....
        /*043c*/ 	.word	0xffffffff


	//   ....[31]....
        /*0440*/ 	.word	0xffffffff


	//   ....[32]....
        /*0444*/ 	.word	0xffffffff


	//   ....[33]....
        /*0448*/ 	.word	0xffffffff


	//   ....[34]....
        /*044c*/ 	.word	0xffffffff


	//   ....[35]....
        /*0450*/ 	.word	0xffffffff


	//   ....[36]....
        /*0454*/ 	.word	0xffffffff


	//   ....[37]....
        /*0458*/ 	.word	0xffffffff


	//   ....[38]....
        /*045c*/ 	.word	0xffffffff


	//   ....[39]....
        /*0460*/ 	.word	0xffffffff


	//   ....[40]....
        /*0464*/ 	.word	0xffffffff


	//   ....[41]....
        /*0468*/ 	.word	0xffffffff


	//   ....[42]....
        /*046c*/ 	.word	0xffffffff


	//   ....[43]....
        /*0470*/ 	.word	0xffffffff


	//   ....[44]....
        /*0474*/ 	.word	0xffffffff


	//   ....[45]....
        /*0478*/ 	.word	0xffffffff


	//   ....[46]....
        /*047c*/ 	.word	0xffffffff


	//   ....[47]....
        /*0480*/ 	.word	0xffffffff


	//   ....[48]....
        /*0484*/ 	.word	0xffffffff


	//   ....[49]....
        /*0488*/ 	.word	0xffffffff


	//   ....[50]....
        /*048c*/ 	.word	0xffffffff


	//   ....[51]....
        /*0490*/ 	.word	0xffffffff


	//   ....[52]....
        /*0494*/ 	.word	0xffffffff


	//   ....[53]....
        /*0498*/ 	.word	0xffffffff


	//   ....[54]....
        /*049c*/ 	.word	0xffffffff


	//   ....[55]....
        /*04a0*/ 	.word	0xffffffff


	//   ....[56]....
        /*04a4*/ 	.word	0xffffffff


	//   ....[57]....
        /*04a8*/ 	.word	0xffffffff


	//   ....[58]....
        /*04ac*/ 	.word	0xffffffff


	//   ....[59]....
        /*04b0*/ 	.word	0xffffffff


	//   ....[60]....
        /*04b4*/ 	.word	0xffffffff


	//   ....[61]....
        /*04b8*/ 	.word	0xffffffff


	//   ....[62]....
        /*04bc*/ 	.word	0xffffffff


	//   ....[63]....
        /*04c0*/ 	.word	0xffffffff


	//   ....[64]....
        /*04c4*/ 	.word	0xffffffff


	//   ....[65]....
        /*04c8*/ 	.word	0xffffffff


	//   ....[66]....
        /*04cc*/ 	.word	0xffffffff


	//   ....[67]....
        /*04d0*/ 	.word	0xffffffff


	//   ....[68]....
        /*04d4*/ 	.word	0xffffffff


	//   ....[69]....
        /*04d8*/ 	.word	0xffffffff


	//   ....[70]....
        /*04dc*/ 	.word	0xffffffff


	//   ....[71]....
        /*04e0*/ 	.word	0xffffffff


	//   ....[72]....
        /*04e4*/ 	.word	0xffffffff


	//   ....[73]....
        /*04e8*/ 	.word	0xffffffff


	//   ....[74]....
        /*04ec*/ 	.word	0xffffffff


	//   ....[75]....
        /*04f0*/ 	.word	0xffffffff


	//   ....[76]....
        /*04f4*/ 	.word	0xffffffff


	//   ....[77]....
        /*04f8*/ 	.word	0xffffffff


	//   ....[78]....
        /*04fc*/ 	.word	0xffffffff


	//   ....[79]....
        /*0500*/ 	.word	0xffffffff


	//   ....[80]....
        /*0504*/ 	.word	0xffffffff


	//   ....[81]....
        /*0508*/ 	.word	0xffffffff


	//   ....[82]....
        /*050c*/ 	.word	0xffffffff


	//   ....[83]....
        /*0510*/ 	.word	0xffffffff


	//   ....[84]....
        /*0514*/ 	.word	0xffffffff


	//   ....[85]....
        /*0518*/ 	.word	0xffffffff


	//   ....[86]....
        /*051c*/ 	.word	0xffffffff


	//   ....[87]....
        /*0520*/ 	.word	0xffffffff


	//   ....[88]....
        /*0524*/ 	.word	0xffffffff


	//   ....[89]....
        /*0528*/ 	.word	0xffffffff


	//   ....[90]....
        /*052c*/ 	.word	0xffffffff


	//   ....[91]....
        /*0530*/ 	.word	0xffffffff


	//   ....[92]....
        /*0534*/ 	.word	0xffffffff


	//   ....[93]....
        /*0538*/ 	.word	0xffffffff


	//   ....[94]....
        /*053c*/ 	.word	0xffffffff


	//   ....[95]....
        /*0540*/ 	.word	0xffffffff


	//   ....[96]....
        /*0544*/ 	.word	0xffffffff


	//   ....[97]....
        /*0548*/ 	.word	0xffffffff


	//   ....[98]....
        /*054c*/ 	.word	0xffffffff


	//   ....[99]....
        /*0550*/ 	.word	0xffffffff


	//   ....[100]....
        /*0554*/ 	.word	0xffffffff


	//   ....[101]....
        /*0558*/ 	.word	0xffffffff


	//   ....[102]....
        /*055c*/ 	.word	0xffffffff


	//   ....[103]....
        /*0560*/ 	.word	0xffffffff


	//   ....[104]....
        /*0564*/ 	.word	0xffffffff


	//   ....[105]....
        /*0568*/ 	.word	0xffffffff


	//   ....[106]....
        /*056c*/ 	.word	0xffffffff


	//   ....[107]....
        /*0570*/ 	.word	0xffffffff


	//   ....[108]....
        /*0574*/ 	.word	0xffffffff


	//   ....[109]....
        /*0578*/ 	.word	0xffffffff


	//   ....[110]....
        /*057c*/ 	.word	0xffffffff


	//   ....[111]....
        /*0580*/ 	.word	0xffffffff


	//   ....[112]....
        /*0584*/ 	.word	0xffffffff


	//   ....[113]....
        /*0588*/ 	.word	0xffffffff


	//   ....[114]....
        /*058c*/ 	.word	0xffffffff


	//   ....[115]....
        /*0590*/ 	.word	0xffffffff


	//   ....[116]....
        /*0594*/ 	.word	0xffffffff


	//   ....[117]....
        /*0598*/ 	.word	0xffffffff


	//   ....[118]....
        /*059c*/ 	.word	0xffffffff


	//   ....[119]....
        /*05a0*/ 	.word	0xffffffff


	//   ....[120]....
        /*05a4*/ 	.word	0xffffffff


	//   ....[121]....
        /*05a8*/ 	.word	0xffffffff


	//   ....[122]....
        /*05ac*/ 	.word	0xffffffff


	//   ....[123]....
        /*05b0*/ 	.word	0xffffffff


	//   ....[124]....
        /*05b4*/ 	.word	0xffffffff


	//   ....[125]....
        /*05b8*/ 	.word	0xffffffff


	//   ....[126]....
        /*05bc*/ 	.word	0xffffffff


	//   ....[127]....
        /*05c0*/ 	.word	0xffffffff


	//   ....[128]....
        /*05c4*/ 	.word	0xffffffff


	//   ....[129]....
        /*05c8*/ 	.word	0xffffffff


	//   ....[130]....
        /*05cc*/ 	.word	0xffffffff


	//   ....[131]....
        /*05d0*/ 	.word	0xffffffff


	//   ....[132]....
        /*05d4*/ 	.word	0xffffffff


	//   ....[133]....
        /*05d8*/ 	.word	0xffffffff


	//   ....[134]....
        /*05dc*/ 	.word	0xffffffff


	//   ....[135]....
        /*05e0*/ 	.word	0xffffffff


	//   ....[136]....
        /*05e4*/ 	.word	0xffffffff


	//   ....[137]....
        /*05e8*/ 	.word	0xffffffff


	//   ....[138]....
        /*05ec*/ 	.word	0xffffffff


	//   ....[139]....
        /*05f0*/ 	.word	0xffffffff


	//   ....[140]....
        /*05f4*/ 	.word	0xffffffff


	//   ....[141]....
        /*05f8*/ 	.word	0xffffffff


	//   ....[142]....
        /*05fc*/ 	.word	0xffffffff


	//   ....[143]....
        /*0600*/ 	.word	0xffffffff


	//   ....[144]....
        /*0604*/ 	.word	0xffffffff


	//   ....[145]....
        /*0608*/ 	.word	0xffffffff


	//   ....[146]....
        /*060c*/ 	.word	0xffffffff


	//   ....[147]....
        /*0610*/ 	.word	0xffffffff


	//   ....[148]....
        /*0614*/ 	.word	0xffffffff


	//   ....[149]....
        /*0618*/ 	.word	0xffffffff


	//   ....[150]....
        /*061c*/ 	.word	0xffffffff


	//   ....[151]....
        /*0620*/ 	.word	0xffffffff


	//   ....[152]....
        /*0624*/ 	.word	0xffffffff


	//   ....[153]....
        /*0628*/ 	.word	0xffffffff


	//   ....[154]....
        /*062c*/ 	.word	0xffffffff


	//   ....[155]....
        /*0630*/ 	.word	0xffffffff


	//   ....[156]....
        /*0634*/ 	.word	0xffffffff


	//   ....[157]....
        /*0638*/ 	.word	0xffffffff


	//   ....[158]....
        /*063c*/ 	.word	0xffffffff


	//   ....[159]....
        /*0640*/ 	.word	0xffffffff


	//   ....[160]....
        /*0644*/ 	.word	0xffffffff


	//   ....[161]....
        /*0648*/ 	.word	0x0500000f


	//   ....[162]....
        /*064c*/ 	.word	0x0500000f


	//   ....[163]....
        /*0650*/ 	.word	0x0500000f


	//   ....[164]....
        /*0654*/ 	.word	0x0500000f


	//   ....[165]....
        /*0658*/ 	.word	0x0500000f


	//   ....[166]....
        /*065c*/ 	.word	0x0500000f


	//   ....[167]....
        /*0660*/ 	.word	0x0500000f


	//   ....[168]....
        /*0664*/ 	.word	0x0500000f


	//   ....[169]....
        /*0668*/ 	.word	0x0500000f


	//   ....[170]....
        /*066c*/ 	.word	0x0500000f


	//   ....[171]....
        /*0670*/ 	.word	0x0500000f


	//   ....[172]....
        /*0674*/ 	.word	0x0500000f


	//   ....[173]....
        /*0678*/ 	.word	0x0500000f


	//   ....[174]....
        /*067c*/ 	.word	0x0500000f


	//   ....[175]....
        /*0680*/ 	.word	0x0500000f


	//   ....[176]....
        /*0684*/ 	.word	0x0500000f


	//   ....[177]....
        /*0688*/ 	.word	0x0500000f


	//   ....[178]....
        /*068c*/ 	.word	0x0500000f


	//----- nvinfo : EIATTR_COOP_GROUP_INSTR_OFFSETS
	.align		4
.L_897:
        /*0690*/ 	.byte	0x04, 0x28
        /*0692*/ 	.short	(.L_899 - .L_898)


	//   ....[0]....
.L_898:
        /*0694*/ 	.word	0x00000070


	//   ....[1]....
        /*0698*/ 	.word	0x00000140


	//   ....[2]....
        /*069c*/ 	.word	0x00000190


	//   ....[3]....
        /*06a0*/ 	.word	0x000003c0


	//   ....[4]....
        /*06a4*/ 	.word	0x00000520


	//   ....[5]....
        /*06a8*/ 	.word	0x00000640


	//   ....[6]....
        /*06ac*/ 	.word	0x000007a0


	//   ....[7]....
        /*06b0*/ 	.word	0x00001a30


	//   ....[8]....
        /*06b4*/ 	.word	0x000046b0


	//   ....[9]....
        /*06b8*/ 	.word	0x00004710


	//   ....[10]....
        /*06bc*/ 	.word	0x00005010


	//   ....[11]....
        /*06c0*/ 	.word	0x00005090


	//   ....[12]....
        /*06c4*/ 	.word	0x00009040


	//   ....[13]....
        /*06c8*/ 	.word	0x00009060


	//   ....[14]....
        /*06cc*/ 	.word	0x00009080


	//   ....[15]....
        /*06d0*/ 	.word	0x000090a0


	//   ....[16]....
        /*06d4*/ 	.word	0x0000b420


	//   ....[17]....
        /*06d8*/ 	.word	0x0000b430


	//   ....[18]....
        /*06dc*/ 	.word	0x0000b4b0


	//   ....[19]....
        /*06e0*/ 	.word	0x0000b4c0


	//   ....[20]....
        /*06e4*/ 	.word	0x0000c400


	//   ....[21]....
        /*06e8*/ 	.word	0x0000c430


	//   ....[22]....
        /*06ec*/ 	.word	0x0000c450


	//   ....[23]....
        /*06f0*/ 	.word	0x0000c470


	//   ....[24]....
        /*06f4*/ 	.word	0x0000c490


	//   ....[25]....
        /*06f8*/ 	.word	0x0000c4a0


	//   ....[26]....
        /*06fc*/ 	.word	0x0000c4b0


	//   ....[27]....
        /*0700*/ 	.word	0x0000c4c0


	//   ....[28]....
        /*0704*/ 	.word	0x0000c4d0


	//   ....[29]....
        /*0708*/ 	.word	0x0000c4e0


	//   ....[30]....
        /*070c*/ 	.word	0x0000c4f0


	//   ....[31]....
        /*0710*/ 	.word	0x0000c500


	//   ....[32]....
        /*0714*/ 	.word	0x0000c510


	//   ....[33]....
        /*0718*/ 	.word	0x0000c520


	//   ....[34]....
        /*071c*/ 	.word	0x0000c530


	//   ....[35]....
        /*0720*/ 	.word	0x0000c540


	//   ....[36]....
        /*0724*/ 	.word	0x0000c550


	//   ....[37]....
        /*0728*/ 	.word	0x0000c560


	//   ....[38]....
        /*072c*/ 	.word	0x0000c570


	//   ....[39]....
        /*0730*/ 	.word	0x0000c580


	//   ....[40]....
        /*0734*/ 	.word	0x0000c590


	//   ....[41]....
        /*0738*/ 	.word	0x0000c5a0


	//   ....[42]....
        /*073c*/ 	.word	0x0000c5b0


	//   ....[43]....
        /*0740*/ 	.word	0x0000c5c0


	//   ....[44]....
        /*0744*/ 	.word	0x0000c5d0


	//   ....[45]....
        /*0748*/ 	.word	0x0000c5e0


	//   ....[46]....
        /*074c*/ 	.word	0x0000c5f0


	//   ....[47]....
        /*0750*/ 	.word	0x0000c600


	//   ....[48]....
        /*0754*/ 	.word	0x0000c610


	//   ....[49]....
        /*0758*/ 	.word	0x0000c620


	//   ....[50]....
        /*075c*/ 	.word	0x0000c630


	//   ....[51]....
        /*0760*/ 	.word	0x0000c640


	//   ....[52]....
        /*0764*/ 	.word	0x0000c650


	//   ....[53]....
        /*0768*/ 	.word	0x0000c660


	//   ....[54]....
        /*076c*/ 	.word	0x0000c670


	//   ....[55]....
        /*0770*/ 	.word	0x0000c680


	//   ....[56]....
        /*0774*/ 	.word	0x0000c690


	//   ....[57]....
        /*0778*/ 	.word	0x0000c6a0


	//   ....[58]....
        /*077c*/ 	.word	0x0000c6b0


	//   ....[59]....
        /*0780*/ 	.word	0x0000c6c0


	//   ....[60]....
        /*0784*/ 	.word	0x0000c6d0


	//   ....[61]....
        /*0788*/ 	.word	0x0000c6e0


	//   ....[62]....
        /*078c*/ 	.word	0x0000c6f0


	//   ....[63]....
        /*0790*/ 	.word	0x0000c700


	//   ....[64]....
        /*0794*/ 	.word	0x0000c710


	//   ....[65]....
        /*0798*/ 	.word	0x0000c720


	//   ....[66]....
        /*079c*/ 	.word	0x0000c730


	//   ....[67]....
        /*07a0*/ 	.word	0x0000c740


	//   ....[68]....
        /*07a4*/ 	.word	0x0000c750


	//   ....[69]....
        /*07a8*/ 	.word	0x0000c760


	//   ....[70]....
        /*07ac*/ 	.word	0x0000c770


	//   ....[71]....
        /*07b0*/ 	.word	0x0000c780


	//   ....[72]....
        /*07b4*/ 	.word	0x0000c790


	//   ....[73]....
        /*07b8*/ 	.word	0x0000c7a0


	//   ....[74]....
        /*07bc*/ 	.word	0x0000c7b0


	//   ....[75]....
        /*07c0*/ 	.word	0x0000c7c0


	//   ....[76]....
        /*07c4*/ 	.word	0x0000c7d0


	//   ....[77]....
        /*07c8*/ 	.word	0x0000c7e0


	//   ....[78]....
        /*07cc*/ 	.word	0x0000c7f0


	//   ....[79]....
        /*07d0*/ 	.word	0x0000c800


	//   ....[80]....
        /*07d4*/ 	.word	0x0000c810


	//   ....[81]....
        /*07d8*/ 	.word	0x0000c820


	//   ....[82]....
        /*07dc*/ 	.word	0x0000c830


	//   ....[83]....
        /*07e0*/ 	.word	0x0000c840


	//   ....[84]....
        /*07e4*/ 	.word	0x0000d3c0


	//   ....[85]....
        /*07e8*/ 	.word	0x0000d3d0


	//   ....[86]....
        /*07ec*/ 	.word	0x0000d3e0


	//   ....[87]....
        /*07f0*/ 	.word	0x0000d430


	//   ....[88]....
        /*07f4*/ 	.word	0x0000dbc0


	//   ....[89]....
        /*07f8*/ 	.word	0x0000dbe0


	//   ....[90]....
        /*07fc*/ 	.word	0x0000dcd0


	//   ....[91]....
        /*0800*/ 	.word	0x0000dcf0


	//   ....[92]....
        /*0804*/ 	.word	0x0000ddb0


	//   ....[93]....
        /*0808*/ 	.word	0x0000ddd0


	//   ....[94]....
        /*080c*/ 	.word	0x0000dea0


	//   ....[95]....
        /*0810*/ 	.word	0x0000dec0


	//   ....[96]....
        /*0814*/ 	.word	0x0000e3b0


	//   ....[97]....
        /*0818*/ 	.word	0x0000e3c0


	//   ....[98]....
        /*081c*/ 	.word	0x0000e800


	//   ....[99]....
        /*0820*/ 	.word	0x0000e810


	//   ....[100]....
        /*0824*/ 	.word	0x0000f590


	//   ....[101]....
        /*0828*/ 	.word	0x0000f5b0


	//   ....[102]....
        /*082c*/ 	.word	0x0000f670


	//   ....[103]....
        /*0830*/ 	.word	0x0000f690


	//   ....[104]....
        /*0834*/ 	.word	0x0000f750


	//   ....[105]....
        /*0838*/ 	.word	0x0000f770


	//   ....[106]....
        /*083c*/ 	.word	0x0000f840


	//   ....[107]....
        /*0840*/ 	.word	0x0000f860


	//   ....[108]....
        /*0844*/ 	.word	0x0000f9b0


	//   ....[109]....
        /*0848*/ 	.word	0x0000fbf0


	//   ....[110]....
        /*084c*/ 	.word	0x0000fc20


	//   ....[111]....
        /*0850*/ 	.word	0x0000fc60


	//   ....[112]....
        /*0854*/ 	.word	0x0000fc90


	//   ....[113]....
        /*0858*/ 	.word	0x0000fcc0


	//   ....[114]....
        /*085c*/ 	.word	0x0000fd00


	//   ....[115]....
        /*0860*/ 	.word	0x0000fe90


	//   ....[116]....
        /*0864*/ 	.word	0x0000fec0


	//   ....[117]....
        /*0868*/ 	.word	0x0000fef0


	//   ....[118]....
        /*086c*/ 	.word	0x0000ff20


	//   ....[119]....
        /*0870*/ 	.word	0x0000ff50


	//   ....[120]....
        /*0874*/ 	.word	0x0000ff90


	//   ....[121]....
        /*0878*/ 	.word	0x00010020


	//   ....[122]....
        /*087c*/ 	.word	0x00010070


	//   ....[123]....
        /*0880*/ 	.word	0x00010080


	//   ....[124]....
        /*0884*/ 	.word	0x00010110


	//   ....[125]....
        /*0888*/ 	.word	0x00011950


	//   ....[126]....
        /*088c*/ 	.word	0x000124e0


	//   ....[127]....
        /*0890*/ 	.word	0x00012500


	//   ....[128]....
        /*0894*/ 	.word	0x00012560


	//   ....[129]....
        /*0898*/ 	.word	0x00012570


	//   ....[130]....
        /*089c*/ 	.word	0x000125e0


	//   ....[131]....
        /*08a0*/ 	.word	0x000125f0


	//   ....[132]....
        /*08a4*/ 	.word	0x00012660


	//   ....[133]....
        /*08a8*/ 	.word	0x00012670


	//   ....[134]....
        /*08ac*/ 	.word	0x000126e0


	//   ....[135]....
        /*08b0*/ 	.word	0x000126f0


	//   ....[136]....
        /*08b4*/ 	.word	0x00012760


	//   ....[137]....
        /*08b8*/ 	.word	0x00012770


	//   ....[138]....
        /*08bc*/ 	.word	0x000127e0


	//   ....[139]....
        /*08c0*/ 	.word	0x000127f0


	//   ....[140]....
        /*08c4*/ 	.word	0x00012800


	//   ....[141]....
        /*08c8*/ 	.word	0x00012840


	//   ....[142]....
        /*08cc*/ 	.word	0x00014720


	//   ....[143]....
        /*08d0*/ 	.word	0x00014750


	//   ....[144]....
        /*08d4*/ 	.word	0x00014780


	//   ....[145]....
        /*08d8*/ 	.word	0x00014790


	//   ....[146]....
        /*08dc*/ 	.word	0x000147e0


	//   ....[147]....
        /*08e0*/ 	.word	0x00014810


	//   ....[148]....
        /*08e4*/ 	.word	0x00014820


	//   ....[149]....
        /*08e8*/ 	.word	0x00014850


	//   ....[150]....
        /*08ec*/ 	.word	0x000149b0


	//   ....[151]....
        /*08f0*/ 	.word	0x000149e0


	//   ....[152]....
        /*08f4*/ 	.word	0x00014a10


	//   ....[153]....
        /*08f8*/ 	.word	0x00014a40


	//   ....[154]....
        /*08fc*/ 	.word	0x00014a70


	//   ....[155]....
        /*0900*/ 	.word	0x00014ab0


	//   ....[156]....
        /*0904*/ 	.word	0x00014b30


	//   ....[157]....
        /*0908*/ 	.word	0x00014b70


	//   ....[158]....
        /*090c*/ 	.word	0x00014b80


	//   ....[159]....
        /*0910*/ 	.word	0x00014bc0


	//   ....[160]....
        /*0914*/ 	.word	0x00015240


	//   ....[161]....
        /*0918*/ 	.word	0x00015760


	//   ....[162]....
        /*091c*/ 	.word	0x00015920


	//   ....[163]....
        /*0920*/ 	.word	0x00015990


	//   ....[164]....
        /*0924*/ 	.word	0x00015a00


	//   ....[165]....
        /*0928*/ 	.word	0x00015ac0


	//   ....[166]....
        /*092c*/ 	.word	0x00015b20


	//   ....[167]....
        /*0930*/ 	.word	0x00015c00


	//   ....[168]....
        /*0934*/ 	.word	0x00015c60


	//   ....[169]....
        /*0938*/ 	.word	0x00015d40


	//   ....[170]....
        /*093c*/ 	.word	0x00015da0


	//   ....[171]....
        /*0940*/ 	.word	0x00015e80


	//   ....[172]....
        /*0944*/ 	.word	0x00015ee0


	//   ....[173]....
        /*0948*/ 	.word	0x00015fc0


	//   ....[174]....
        /*094c*/ 	.word	0x00016020


	//   ....[175]....
        /*0950*/ 	.word	0x000160e0


	//   ....[176]....
        /*0954*/ 	.word	0x00016160


	//   ....[177]....
        /*0958*/ 	.word	0x00016220


	//   ....[178]....
        /*095c*/ 	.word	0x00016570


	//----- nvinfo : EIATTR_REG_RECONFIG
	.align		4
.L_899:
        /*0960*/ 	.byte	0x01, 0x54
	.zero		2


	//----- nvinfo : EIATTR_SYSCALL_OFFSETS
	.align		4
        /*0964*/ 	.byte	0x04, 0x46
        /*0966*/ 	.short	(.L_901 - .L_900)


	//   ....[0]....
.L_900:
        /*0968*/ 	.word	0x00001bb0


	//   ....[1]....
        /*096c*/ 	.word	0x00011390


	//   ....[2]....
        /*0970*/ 	.word	0x00011520


	//   ....[3]....
        /*0974*/ 	.word	0x00011680


	//   ....[4]....
        /*0978*/ 	.word	0x000117c0


	//   ....[5]....
        /*097c*/ 	.word	0x00012140


	//----- nvinfo : EIATTR_MBARRIER_INSTR_OFFSETS
	.align		4
.L_901:
        /*0980*/ 	.byte	0x04, 0x39
        /*0982*/ 	.short	(.L_903 - .L_902)


	//   ....[0]....
.L_902:
        /*0984*/ 	.word	0x00000270
        /*0988*/ 	.word	0x000000ff
        /*098c*/ 	.word	0x0002e800
        /*0990*/ 	.short	0x0100
        /*0992*/ 	.byte	0x08
	.zero		1


	//   ....[1]....
        /*0994*/ 	.word	0x00000280
        /*0998*/ 	.word	0x000000ff
        /*099c*/ 	.word	0x0002e820
        /*09a0*/ 	.short	0x0100
        /*09a2*/ 	.byte	0x08
	.zero		1


	//   ....[2]....
        /*09a4*/ 	.word	0x00000370
        /*09a8*/ 	.word	0x000000ff
        /*09ac*/ 	.word	0x0002e830
        /*09b0*/ 	.short	0x0100
        /*09b2*/ 	.byte	0x08
	.zero		1


	//   ....[3]....
        /*09b4*/ 	.word	0x00000380
        /*09b8*/ 	.word	0x000000ff
        /*09bc*/ 	.word	0x0002e840
        /*09c0*/ 	.short	0x0100
        /*09c2*/ 	.byte	0x08
	.zero		1


	//   ....[4]....
        /*09c4*/ 	.word	0x00000390
        /*09c8*/ 	.word	0x000000ff
        /*09cc*/ 	.word	0x0002e838
        /*09d0*/ 	.short	0x0100
        /*09d2*/ 	.byte	0x08
	.zero		1


	//   ....[5]....
        /*09d4*/ 	.word	0x000003a0
        /*09d8*/ 	.word	0x000000ff
        /*09dc*/ 	.word	0x0002e848
        /*09e0*/ 	.short	0x0100
        /*09e2*/ 	.byte	0x08
	.zero		1


	//   ....[6]....
        /*09e4*/ 	.word	0x000004d0
        /*09e8*/ 	.word	0x000000ff
        /*09ec*/ 	.word	0x0002e850
        /*09f0*/ 	.short	0x0100
        /*09f2*/ 	.byte	0x08
	.zero		1


	//   ....[7]....
        /*09f4*/ 	.word	0x000004e0
        /*09f8*/ 	.word	0x000000ff
        /*09fc*/ 	.word	0x0002e860
        /*0a00*/ 	.short	0x0100
        /*0a02*/ 	.byte	0x08
	.zero		1


	//   ....[8]....
        /*0a04*/ 	.word	0x000004f0
        /*0a08*/ 	.word	0x000000ff
        /*0a0c*/ 	.word	0x0002e858
        /*0a10*/ 	.short	0x0100
        /*0a12*/ 	.byte	0x08
	.zero		1


	//   ....[9]....
        /*0a14*/ 	.word	0x00000500
        /*0a18*/ 	.word	0x000000ff
        /*0a1c*/ 	.word	0x0002e868
        /*0a20*/ 	.short	0x0100
        /*0a22*/ 	.byte	0x08
	.zero		1


	//   ....[10]....
        /*0a24*/ 	.word	0x000005f0
        /*0a28*/ 	.word	0x000000ff
        /*0a2c*/ 	.word	0x0002e870
        /*0a30*/ 	.short	0x0100
        /*0a32*/ 	.byte	0x06
	.zero		1


	//   ....[11]....
        /*0a34*/ 	.word	0x00000600
        /*0a38*/ 	.word	0x000000ff
        /*0a3c*/ 	.word	0x0002e880
        /*0a40*/ 	.short	0x0100
        /*0a42*/ 	.byte	0x06
	.zero		1


	//   ....[12]....
        /*0a44*/ 	.word	0x00000610
        /*0a48*/ 	.word	0x000000ff
        /*0a4c*/ 	.word	0x0002e878
        /*0a50*/ 	.short	0x0100
        /*0a52*/ 	.byte	0x06
	.zero		1


	//   ....[13]....
        /*0a54*/ 	.word	0x00000620
        /*0a58*/ 	.word	0x000000ff
        /*0a5c*/ 	.word	0x0002e888
        /*0a60*/ 	.short	0x0100
        /*0a62*/ 	.byte	0x06
	.zero		1


	//   ....[14]....
        /*0a64*/ 	.word	0x00000750
        /*0a68*/ 	.word	0x000000ff
        /*0a6c*/ 	.word	0x0002e890
        /*0a70*/ 	.short	0x0100
        /*0a72*/ 	.byte	0x08
	.zero		1


	//   ....[15]....
        /*0a74*/ 	.word	0x00000760
        /*0a78*/ 	.word	0x000000ff
        /*0a7c*/ 	.word	0x0002e8a0
        /*0a80*/ 	.short	0x0100
        /*0a82*/ 	.byte	0x08
	.zero		1


	//   ....[16]....
        /*0a84*/ 	.word	0x00000770
        /*0a88*/ 	.word	0x000000ff
        /*0a8c*/ 	.word	0x0002e898
        /*0a90*/ 	.short	0x0100
        /*0a92*/ 	.byte	0x08
	.zero		1


	//   ....[17]....
        /*0a94*/ 	.word	0x00000780
        /*0a98*/ 	.word	0x000000ff
        /*0a9c*/ 	.word	0x0002e8a8
        /*0aa0*/ 	.short	0x0100
        /*0aa2*/ 	.byte	0x08
	.zero		1


	//   ....[18]....
        /*0aa4*/ 	.word	0x000008b0
        /*0aa8*/ 	.word	0x000000ff
        /*0aac*/ 	.word	0x0002e8b0
        /*0ab0*/ 	.short	0x0100
        /*0ab2*/ 	.byte	0x08
	.zero		1


	//   ....[19]....
        /*0ab4*/ 	.word	0x000008c0
        /*0ab8*/ 	.word	0x000000ff
        /*0abc*/ 	.word	0x0002e8c0
        /*0ac0*/ 	.short	0x0100
        /*0ac2*/ 	.byte	0x08
	.zero		1


	//   ....[20]....
        /*0ac4*/ 	.word	0x000008d0
        /*0ac8*/ 	.word	0x000000ff
        /*0acc*/ 	.word	0x0002e8b8
        /*0ad0*/ 	.short	0x0100
        /*0ad2*/ 	.byte	0x08
	.zero		1


	//   ....[21]....
        /*0ad4*/ 	.word	0x000008e0
        /*0ad8*/ 	.word	0x000000ff
        /*0adc*/ 	.word	0x0002e8c8
        /*0ae0*/ 	.short	0x0100
        /*0ae2*/ 	.byte	0x08
	.zero		1


	//   ....[22]....
        /*0ae4*/ 	.word	0x00001e60
        /*0ae8*/ 	.word	0x00000002
        /*0aec*/ 	.word	0x0002e800
        /*0af0*/ 	.short	0x010a
        /*0af2*/ 	.byte	0x3f
	.zero		1


	//   ....[23]....
        /*0af4*/ 	.word	0x00001f00
        /*0af8*/ 	.word	0x00000006
        /*0afc*/ 	.word	0x0002e830
        /*0b00*/ 	.short	0x010a
        /*0b02*/ 	.byte	0x3f
	.zero		1


	//   ....[24]....
        /*0b04*/ 	.word	0x00001f90
        /*0b08*/ 	.word	0x00000006
        /*0b0c*/ 	.word	0x0002e830
        /*0b10*/ 	.short	0x010a
        /*0b12*/ 	.byte	0x3f
	.zero		1


	//   ....[25]....
        /*0b14*/ 	.word	0x000054b0
        /*0b18*/ 	.word	0x00000056
        /*0b1c*/ 	.word	0x00000000
        /*0b20*/ 	.short	0x0101
        /*0b22*/ 	.byte	0x3f
	.zero		1


	//   ....[26]....
        /*0b24*/ 	.word	0x00006b70
        /*0b28*/ 	.word	0x000000ff
        /*0b2c*/ 	.word	0x0002e830
        /*0b30*/ 	.short	0x010a
        /*0b32*/ 	.byte	0x06
	.zero		1


	//   ....[27]....
        /*0b34*/ 	.word	0x00006bb0
        /*0b38*/ 	.word	0x000000ff
        /*0b3c*/ 	.word	0x0002e830
        /*0b40*/ 	.short	0x010a
        /*0b42*/ 	.byte	0x06
	.zero		1


	//   ....[28]....
        /*0b44*/ 	.word	0x00007800
        /*0b48*/ 	.word	0x000000ff
        /*0b4c*/ 	.word	0x0002e850
        /*0b50*/ 	.short	0x010a
        /*0b52*/ 	.byte	0x06
	.zero		1


	//   ....[29]....
        /*0b54*/ 	.word	0x00007840
        /*0b58*/ 	.word	0x000000ff
        /*0b5c*/ 	.word	0x0002e850
        /*0b60*/ 	.short	0x010a
        /*0b62*/ 	.byte	0x06
	.zero		1


	//   ....[30]....
        /*0b64*/ 	.word	0x0000a430
        /*0b68*/ 	.word	0x00000006
        /*0b6c*/ 	.word	0x00000000
        /*0b70*/ 	.short	0x0101
        /*0b72*/ 	.byte	0x3f
	.zero		1


	//   ....[31]....
        /*0b74*/ 	.word	0x0000a890
        /*0b78*/ 	.word	0x0000000a
        /*0b7c*/ 	.word	0x00000000
        /*0b80*/ 	.short	0x0101
        /*0b82*/ 	.byte	0x3f
	.zero		1


	//   ....[32]....
        /*0b84*/ 	.word	0x0000aff0
        /*0b88*/ 	.word	0x0000000d
        /*0b8c*/ 	.word	0x0002e850
        /*0b90*/ 	.short	0x010a
        /*0b92*/ 	.byte	0x3f
	.zero		1


	//   ....[33]....
        /*0b94*/ 	.word	0x0000b080
        /*0b98*/ 	.word	0x0000000d
        /*0b9c*/ 	.word	0x0002e850
        /*0ba0*/ 	.short	0x010a
        /*0ba2*/ 	.byte	0x3f
	.zero		1


	//   ....[34]....
        /*0ba4*/ 	.word	0x0000b760
        /*0ba8*/ 	.word	0x00000004
        /*0bac*/ 	.word	0x00000000
        /*0bb0*/ 	.short	0x0101
        /*0bb2*/ 	.byte	0x3f
	.zero		1


	//   ....[35]....
        /*0bb4*/ 	.word	0x0000dbb0
        /*0bb8*/ 	.word	0x00000003
        /*0bbc*/ 	.word	0x00000000
        /*0bc0*/ 	.short	0x0101
        /*0bc2*/ 	.byte	0x3f
	.zero		1


	//   ....[36]....
        /*0bc4*/ 	.word	0x0000e100
        /*0bc8*/ 	.word	0x00000002
        /*0bcc*/ 	.word	0x00000000
        /*0bd0*/ 	.short	0x0101
        /*0bd2*/ 	.byte	0x3f
	.zero		1


	//   ....[37]....
        /*0bd4*/ 	.word	0x00011bd0
        /*0bd8*/ 	.word	0x00000003
        /*0bdc*/ 	.word	0x0002e880
        /*0be0*/ 	.short	0x010a
        /*0be2*/ 	.byte	0x3f
	.zero		1


	//   ....[38]....
        /*0be4*/ 	.word	0x00011d70
        /*0be8*/ 	.word	0x00000003
        /*0bec*/ 	.word	0x0002e840
        /*0bf0*/ 	.short	0x010a
        /*0bf2*/ 	.byte	0x3f
	.zero		1


	//   ....[39]....
        /*0bf4*/ 	.word	0x000128f0
        /*0bf8*/ 	.word	0x00000011
        /*0bfc*/ 	.word	0x0002e800
        /*0c00*/ 	.short	0x0107
        /*0c02*/ 	.byte	0x3f
	.zero		1


	//   ....[40]....
        /*0c04*/ 	.word	0x000129e0
        /*0c08*/ 	.word	0x00000011
        /*0c0c*/ 	.word	0x0002e800
        /*0c10*/ 	.short	0x0101
        /*0c12*/ 	.byte	0x3f
	.zero		1


	//   ....[41]....
        /*0c14*/ 	.word	0x00012a00
        /*0c18*/ 	.word	0x00000011
        /*0c1c*/ 	.word	0x0002e820
        /*0c20*/ 	.short	0x010a
        /*0c22*/ 	.byte	0x3f
	.zero		1


	//   ....[42]....
        /*0c24*/ 	.word	0x00012d30
        /*0c28*/ 	.word	0x00000003
        /*0c2c*/ 	.word	0x0002e880
        /*0c30*/ 	.short	0x010a
        /*0c32*/ 	.byte	0x3f
	.zero		1


	//   ....[43]....
        /*0c34*/ 	.word	0x00012f70
        /*0c38*/ 	.word	0x00000003
        /*0c3c*/ 	.word	0x0002e840
        /*0c40*/ 	.short	0x010a
        /*0c42*/ 	.byte	0x3f
	.zero		1


	//   ....[44]....
        /*0c44*/ 	.word	0x00013240
        /*0c48*/ 	.word	0x00000014
        /*0c4c*/ 	.word	0x0002e870
        /*0c50*/ 	.short	0x010a
        /*0c52*/ 	.byte	0x3f
	.zero		1


	//   ....[45]....
        /*0c54*/ 	.word	0x000132b0
        /*0c58*/ 	.word	0x00000014
        /*0c5c*/ 	.word	0x0002e860
        /*0c60*/ 	.short	0x010a
        /*0c62*/ 	.byte	0x3f
	.zero		1


	//   ....[46]....
        /*0c64*/ 	.word	0x00013a40
        /*0c68*/ 	.word	0x00000014
        /*0c6c*/ 	.word	0x0002e850
        /*0c70*/ 	.short	0x0101
        /*0c72*/ 	.byte	0x3f
	.zero		1


	//   ....[47]....
        /*0c74*/ 	.word	0x00013ac0
        /*0c78*/ 	.word	0x00000014
        /*0c7c*/ 	.word	0x00000000
        /*0c80*/ 	.short	0x0101
        /*0c82*/ 	.byte	0x3f
	.zero		1


	//   ....[48]....
        /*0c84*/ 	.word	0x00013d00
        /*0c88*/ 	.word	0x00000010
        /*0c8c*/ 	.word	0x0002e870
        /*0c90*/ 	.short	0x010a
        /*0c92*/ 	.byte	0x3f
	.zero		1


	//   ....[49]....
        /*0c94*/ 	.word	0x00013d70
        /*0c98*/ 	.word	0x00000010
        /*0c9c*/ 	.word	0x0002e860
        /*0ca0*/ 	.short	0x010a
        /*0ca2*/ 	.byte	0x3f
	.zero		1


	//   ....[50]....
        /*0ca4*/ 	.word	0x000143f0
        /*0ca8*/ 	.word	0x00000010
        /*0cac*/ 	.word	0x0002e850
        /*0cb0*/ 	.short	0x0101
        /*0cb2*/ 	.byte	0x3f
	.zero		1


	//   ....[51]....
        /*0cb4*/ 	.word	0x00014430
        /*0cb8*/ 	.word	0x00000000
        /*0cbc*/ 	.word	0x00000000
        /*0cc0*/ 	.short	0x0101
        /*0cc2*/ 	.byte	0x3f
	.zero		1


	//   ....[52]....
        /*0cc4*/ 	.word	0x000151c0
        /*0cc8*/ 	.word	0x00000000
        /*0ccc*/ 	.word	0x0002e820
        /*0cd0*/ 	.short	0x010a
        /*0cd2*/ 	.byte	0x3f
	.zero		1


	//   ....[53]....
        /*0cd4*/ 	.word	0x00015380
        /*0cd8*/ 	.word	0x00000006
        /*0cdc*/ 	.word	0x00000000
        /*0ce0*/ 	.short	0x010a
        /*0ce2*/ 	.byte	0x3f
	.zero		1


	//   ....[54]....
        /*0ce4*/ 	.word	0x000153f0
        /*0ce8*/ 	.word	0x00000007
        /*0cec*/ 	.word	0x00000000
        /*0cf0*/ 	.short	0x010a
        /*0cf2*/ 	.byte	0x3f
	.zero		1


	//   ....[55]....
        /*0cf4*/ 	.word	0x00015450
        /*0cf8*/ 	.word	0x00000004
        /*0cfc*/ 	.word	0x0002e860
        /*0d00*/ 	.short	0x010a
        /*0d02*/ 	.byte	0x3f
	.zero		1


	//   ....[56]....
        /*0d04*/ 	.word	0x000154a0
        /*0d08*/ 	.word	0x00000003
        /*0d0c*/ 	.word	0x0002e860
        /*0d10*/ 	.short	0x010a
        /*0d12*/ 	.byte	0x3f
	.zero		1


	//   ....[57]....
        /*0d14*/ 	.word	0x000154e0
        /*0d18*/ 	.word	0x00000004
        /*0d1c*/ 	.word	0x0002e880
        /*0d20*/ 	.short	0x010a
        /*0d22*/ 	.byte	0x3f
	.zero		1


	//   ....[58]....
        /*0d24*/ 	.word	0x00015500
        /*0d28*/ 	.word	0x00000003
        /*0d2c*/ 	.word	0x0002e880
        /*0d30*/ 	.short	0x010a
        /*0d32*/ 	.byte	0x3f
	.zero		1


	//   ....[59]....
        /*0d34*/ 	.word	0x00015560
        /*0d38*/ 	.word	0x00000002
        /*0d3c*/ 	.word	0x0002e800
        /*0d40*/ 	.short	0x010a
        /*0d42*/ 	.byte	0x3f
	.zero		1


	//   ....[60]....
        /*0d44*/ 	.word	0x000155b0
        /*0d48*/ 	.word	0x00000006
        /*0d4c*/ 	.word	0x0002e830
        /*0d50*/ 	.short	0x010a
        /*0d52*/ 	.byte	0x3f
	.zero		1


	//   ....[61]....
        /*0d54*/ 	.word	0x00015610
        /*0d58*/ 	.word	0x00000003
        /*0d5c*/ 	.word	0x0002e830
        /*0d60*/ 	.short	0x010a
        /*0d62*/ 	.byte	0x3f
	.zero		1


	//   ....[62]....
        /*0d64*/ 	.word	0x00015670
        /*0d68*/ 	.word	0x00000003
        /*0d6c*/ 	.word	0x0002e850
        /*0d70*/ 	.short	0x010a
        /*0d72*/ 	.byte	0x3f
	.zero		1


	//   ....[63]....
        /*0d74*/ 	.word	0x000156c0
        /*0d78*/ 	.word	0x0000000d
        /*0d7c*/ 	.word	0x0002e850
        /*0d80*/ 	.short	0x010a
        /*0d82*/ 	.byte	0x3f
	.zero		1


	//   ....[64]....
        /*0d84*/ 	.word	0x00015810
        /*0d88*/ 	.word	0x00000003
        /*0d8c*/ 	.word	0x0002e880
        /*0d90*/ 	.short	0x010a
        /*0d92*/ 	.byte	0x3f
	.zero		1


	//   ....[65]....
        /*0d94*/ 	.word	0x00015860
        /*0d98*/ 	.word	0x00000003
        /*0d9c*/ 	.word	0x0002e840
        /*0da0*/ 	.short	0x010a
        /*0da2*/ 	.byte	0x3f
	.zero		1


	//   ....[66]....
        /*0da4*/ 	.word	0x00016260
        /*0da8*/ 	.word	0x00000011
        /*0dac*/ 	.word	0x0002e820
        /*0db0*/ 	.short	0x010a
        /*0db2*/ 	.byte	0x3f
	.zero		1


	//   ....[67]....
        /*0db4*/ 	.word	0x000162b0
        /*0db8*/ 	.word	0x00000003
        /*0dbc*/ 	.word	0x0002e880
        /*0dc0*/ 	.short	0x010a
        /*0dc2*/ 	.byte	0x3f
	.zero		1


	//   ....[68]....
        /*0dc4*/ 	.word	0x00016300
        /*0dc8*/ 	.word	0x00000003
        /*0dcc*/ 	.word	0x0002e840
        /*0dd0*/ 	.short	0x010a
        /*0dd2*/ 	.byte	0x3f
	.zero		1


	//   ....[69]....
        /*0dd4*/ 	.word	0x00016350
        /*0dd8*/ 	.word	0x00000014
        /*0ddc*/ 	.word	0x0002e870
        /*0de0*/ 	.short	0x010a
        /*0de2*/ 	.byte	0x3f
	.zero		1


	//   ....[70]....
        /*0de4*/ 	.word	0x000163a0
        /*0de8*/ 	.word	0x00000014
        /*0dec*/ 	.word	0x0002e860
        /*0df0*/ 	.short	0x010a
        /*0df2*/ 	.byte	0x3f
	.zero		1


	//   ....[71]....
        /*0df4*/ 	.word	0x000163f0
        /*0df8*/ 	.word	0x00000010
        /*0dfc*/ 	.word	0x0002e870
        /*0e00*/ 	.short	0x010a
        /*0e02*/ 	.byte	0x3f
	.zero		1


	//   ....[72]....
        /*0e04*/ 	.word	0x00016440
        /*0e08*/ 	.word	0x00000010
        /*0e0c*/ 	.word	0x0002e860
        /*0e10*/ 	.short	0x010a
        /*0e12*/ 	.byte	0x3f
	.zero		1


	//   ....[73]....
        /*0e14*/ 	.word	0x00016490
        /*0e18*/ 	.word	0x00000000
        /*0e1c*/ 	.word	0x0002e820
        /*0e20*/ 	.short	0x010a
        /*0e22*/ 	.byte	0x3f
	.zero		1


	//   ....[74]....
        /*0e24*/ 	.word	0x00016630
        /*0e28*/ 	.word	0x00000006
        /*0e2c*/ 	.word	0x00000000
        /*0e30*/ 	.short	0x010a
        /*0e32*/ 	.byte	0x3f
	.zero		1


	//   ....[75]....
        /*0e34*/ 	.word	0x00016680
        /*0e38*/ 	.word	0x00000007
        /*0e3c*/ 	.word	0x00000000
        /*0e40*/ 	.short	0x010a
        /*0e42*/ 	.byte	0x3f
	.zero		1


	//   ....[76]....
        /*0e44*/ 	.word	0x000166d0
        /*0e48*/ 	.word	0x00000004
        /*0e4c*/ 	.word	0x0002e860
        /*0e50*/ 	.short	0x010a
        /*0e52*/ 	.byte	0x3f
	.zero		1


	//   ....[77]....
        /*0e54*/ 	.word	0x00016720
        /*0e58*/ 	.word	0x00000003
        /*0e5c*/ 	.word	0x0002e860
        /*0e60*/ 	.short	0x010a
        /*0e62*/ 	.byte	0x3f
	.zero		1


	//   ....[78]....
        /*0e64*/ 	.word	0x00016770
        /*0e68*/ 	.word	0x00000004
        /*0e6c*/ 	.word	0x0002e880
        /*0e70*/ 	.short	0x010a
        /*0e72*/ 	.byte	0x3f
	.zero		1


	//----- nvinfo : EIATTR_NUM_MBARRIERS
	.align		4
.L_903:
        /*0e74*/ 	.byte	0x03, 0x38
        /*0e76*/ 	.short	0x0016


	//----- nvinfo : EIATTR_EXIT_INSTR_OFFSETS
	.align		4
        /*0e78*/ 	.byte	0x04, 0x1c
        /*0e7a*/ 	.short	(.L_905 - .L_904)


	//   ....[0]....
.L_904:
        /*0e7c*/ 	.word	0x00000a80


	//   ....[1]....
        /*0e80*/ 	.word	0x0000f950


	//   ....[2]....
        /*0e84*/ 	.word	0x00015550


	//----- nvinfo : EIATTR_MAX_THREADS
	.align		4
.L_905:
        /*0e88*/ 	.byte	0x04, 0x05
        /*0e8a*/ 	.short	(.L_907 - .L_906)
.L_906:
        /*0e8c*/ 	.word	0x00000180
        /*0e90*/ 	.word	0x00000001
        /*0e94*/ 	.word	0x00000001


	//----- nvinfo : EIATTR_CRS_STACK_SIZE
	.align		4
.L_907:
        /*0e98*/ 	.byte	0x04, 0x1e
        /*0e9a*/ 	.short	(.L_909 - .L_908)
.L_908:
        /*0e9c*/ 	.word	0x00000000


	//----- nvinfo : EIATTR_CBANK_PARAM_SIZE
	.align		4
.L_909:
        /*0ea0*/ 	.byte	0x03, 0x19
        /*0ea2*/ 	.short	0x0af0


	//----- nvinfo : EIATTR_PARAM_CBANK
	.align		4
        /*0ea4*/ 	.byte	0x04, 0x0a
        /*0ea6*/ 	.short	(.L_911 - .L_910)
	.align		4
.L_910:
        /*0ea8*/ 	.word	index@(.nv.constant0._ZN7cutlass13device_kernelIN5flash11enable_sm90INS1_16FlashAttnFwdSm90INS1_25CollectiveMainloopFwdSm90ILi2EN4cute5tupleIJNS5_1CILi1EEES8_S8_EEENS6_IJNS7_ILi128EEENS7_ILi224EEESA_EEELi128ENS_12float_e4m3_tEfNS_4arch4Sm90ELb0ELb0ELb1ELb1ELb0ELb0ELb0ELb1ELb1ELb1ELb1ELb0EEENS1_21CollectiveEpilogueFwdINS6_IJSA_SA_SB_EEES9_NS_10bfloat16_tESF_Li256ELb1ELb1ELb1ELb1EEENS1_36VarlenDynamicPersistentTileSchedulerILi128ELi224ELi256ELi128ELb1ELb1ELb1ELb0ELb1ELb1EEEEEEEEEvNT_6ParamsE)
        /*0eac*/ 	.short	0x0210
        /*0eae*/ 	.short	0x0af0


	//----- nvinfo : EIATTR_SW_WAR
	.align		4
.L_911:
        /*0eb0*/ 	.byte	0x04, 0x36
        /*0eb2*/ 	.short	(.L_913 - .L_912)
.L_912:
        /*0eb4*/ 	.word	0x00000008
.L_913:


//--------------------- .nv.info._ZN7cutlass13device_kernelIN5flash11enable_sm90INS1_16FlashAttnFwdSm90INS1_25CollectiveMainloopFwdSm90ILi2EN4cute5tupleIJNS5_1CILi1EEES8_S8_EEENS6_IJNS7_ILi128EEENS7_ILi224EEESA_EEELi128ENS_12float_e4m3_tEfNS_4arch4Sm90ELb0ELb0ELb1ELb1ELb0ELb1ELb0ELb1ELb1ELb1ELb1ELb0EEENS1_21CollectiveEpilogueFwdINS6_IJSA_SA_SB_EEES9_NS_10bfloat16_tESF_Li256ELb1ELb1ELb1ELb1EEENS1_36VarlenDynamicPersistentTileSchedulerILi128ELi224ELi256ELi128ELb1ELb1ELb1ELb0ELb1ELb1EEEEEEEEEvNT_6ParamsE --------------------------
	.section	.nv.info._ZN7cutlass13device_kernelIN5flash11enable_sm90INS1_16FlashAttnFwdSm90INS1_25CollectiveMainloopFwdSm90ILi2EN4cute5tupleIJNS5_1CILi1EEES8_S8_EEENS6_IJNS7_ILi128EEENS7_ILi224EEESA_EEELi128ENS_12float_e4m3_tEfNS_4arch4Sm90ELb0ELb0ELb1ELb1ELb0ELb1ELb0ELb1ELb1ELb1ELb1ELb0EEENS1_21CollectiveEpilogueFwdINS6_IJSA_SA_SB_EEES9_NS_10bfloat16_tESF_Li256ELb1ELb1ELb1ELb1EEENS1_36VarlenDynamicPersistentTileSchedulerILi128ELi224ELi256ELi128ELb1ELb1ELb1ELb0ELb1ELb1EEEEEEEEEvNT_6ParamsE,"",@"SHT_CUDA_INFO"
	.sectionflags	@""
	.align	4


	//----- nvinfo : EIATTR_CUDA_API_VERSION
	.align		4
        /*0000*/ 	.byte	0x04, 0x37
        /*0002*/ 	.short	(.L_915 - .L_914)
.L_914:
        /*0004*/ 	.word	0x00000082


	//----- nvinfo : EIATTR_KPARAM_INFO
	.align		4
.L_915:
        /*0008*/ 	.byte	0x04, 0x17
        /*000a*/ 	.short	(.L_917 - .L_916)
.L_916:
        /*000c*/ 	.word	0x00000000
        /*0010*/ 	.short	0x0000
        /*0012*/ 	.short	0x0070
        /*0014*/ 	.byte	0x00, 0xf0, 0x01, 0x2a


	//----- nvinfo : EIATTR_SPARSE_MMA_MASK
	.align		4
.L_917:
        /*0018*/ 	.byte	0x03, 0x50
        /*001a*/ 	.short	0x0000


	//----- nvinfo : EIATTR_MAXREG_COUNT
	.align		4
        /*001c*/ 	.byte	0x03, 0x1b
        /*001e*/ 	.short	0x00a8


	//----- nvinfo : EIATTR_NUM_BARRIERS
	.align		4
        /*0020*/ 	.byte	0x02, 0x4c
        /*0022*/ 	.byte	0x10
	.zero		1


	//----- nvinfo : EIATTR_EXTERNS
	.align		4
        /*0024*/ 	.byte	0x04, 0x0f
        /*0026*/ 	.short	(.L_919 - .L_918)


	//   ....[0]....
	.align		4
.L_918:
        /*0028*/ 	.word	index@(__assertfail)


	//----- nvinfo : EIATTR_ANNOTATIONS
	.align		4
.L_919:
        /*002c*/ 	.byte	0x04, 0x55
        /*002e*/ 	.short	(.L_921 - .L_920)


	//   ....[0]....
.L_920:
        /* <DEDUP_REMOVED lines=176> */


	//----- nvinfo : EIATTR_MERCURY_ISA_VERSION
	.align		4
.L_921:
        /*0b20*/ 	.byte	0x03, 0x5f
        /*0b22*/ 	.short	0x0101


	//----- nvinfo : EIATTR_UNUSED_LOAD_BYTE_OFFSET
	.align		4
        /*0b24*/ 	.byte	0x04, 0x44
        /*0b26*/ 	.short	(.L_923 - .L_922)


	//   ....[0]....
.L_922:
        /*0b28*/ 	.word	0x00000b00
        /*0b2c*/ 	.word	0x0000fff0


	//   ....[1]....
        /*0b30*/ 	.word	0x0001c690
        /*0b34*/ 	.word	0x0000fff0


	//----- nvinfo : EIATTR_INT_WARP_WIDE_INSTR_OFFSETS
	.align		4
.L_923:
        /*0b38*/ 	.byte	0x04, 0x31
        /*0b3a*/ 	.short	(.L_925 - .L_924)


	//   ....[0]....
.L_924:
        /*0b3c*/ 	.word	0x00000190


	//   ....[1]....
        /*0b40*/ 	.word	0x000001d0


	//   ....[2]....
        /*0b44*/ 	.word	0x00000240


	//   ....[3]....
        /*0b48*/ 	.word	0x000232d0


	//   ....[4]....
        /*0b4c*/ 	.word	0x00023330


	//   ....[5]....
        /*0b50*/ 	.word	0x00026070


	//   ....[6]....
        /*0b54*/ 	.word	0x000260d0


	//----- nvinfo : EIATTR_COOP_GROUP_MASK_REGIDS
	.align		4
.L_925:
        /*0b58*/ 	.byte	0x04, 0x29
        /*0b5a*/ 	.short	(.L_927 - .L_926)


	//   ....[0]....
.L_926:
        /*0b5c*/ 	.word	0xffffffff


	//   ....[1]....
        /*0b60*/ 	.word	0xffffffff


	//   ....[2]....
        /*0b64*/ 	.word	0xffffffff


	//   ....[3]....
        /*0b68*/ 	.word	0xffffffff


	//   ....[4]....
        /*0b6c*/ 	.word	0xffffffff


	//   ....[5]....
        /*0b70*/ 	.word	0xffffffff


	//   ....[6]....
        /*0b74*/ 	.word	0xffffffff


	//   ....[7]....
        /*0b78*/ 	.word	0xffffffff


	//   ....[8]....
        /*0b7c*/ 	.word	0xffffffff


	//   ....[9]....
        /*0b80*/ 	.word	0xffffffff


	//   ....[10]....
        /*0b84*/ 	.word	0xffffffff


	//   ....[11]....
        /*0b88*/ 	.word	0xffffffff


	//   ....[12]....
        /*0b8c*/ 	.word	0xffffffff


	//   ....[13]....
        /*0b90*/ 	.word	0xffffffff


	//   ....[14]....
        /*0b94*/ 	.word	0xffffffff


	//   ....[15]....
        /*0b98*/ 	.word	0xffffffff


	//   ....[16]....
        /*0b9c*/ 	.word	0xffffffff


	//   ....[17]....
        /*0ba0*/ 	.word	0xffffffff


	//   ....[18]....
        /*0ba4*/ 	.word	0xffffffff


	//   ....[19]....
        /*0ba8*/ 	.word	0xffffffff


	//   ....[20]....
        /*0bac*/ 	.word	0xffffffff


	//   ....[21]....
        /*0bb0*/ 	.word	0xffffffff


	//   ....[22]....
        /*0bb4*/ 	.word	0xffffffff


	//   ....[23]....
        /*0bb8*/ 	.word	0xffffffff


	//   ....[24]....
        /*0bbc*/ 	.word	0xffffffff


	//   ....[25]....
        /*0bc0*/ 	.word	0xffffffff


	//   ....[26]....
        /*0bc4*/ 	.word	0xffffffff


	//   ....[27]....
        /*0bc8*/ 	.word	0xffffffff


	//   ....[28]....
        /*0bcc*/ 	.word	0xffffffff


	//   ....[29]....
        /*0bd0*/ 	.word	0xffffffff


	//   ....[30]....
        /*0bd4*/ 	.word	0xffffffff


	//   ....[31]....
        /*0bd8*/ 	.word	0xffffffff


	//   ....[32]....
        /*0bdc*/ 	.word	0xffffffff


	//   ....[33]....
        /*0be0*/ 	.word	0xffffffff


	//   ....[34]....
        /*0be4*/ 	.word	0xffffffff


	//   ....[35]....
        /*0be8*/ 	.word	0xffffffff


	//   ....[36]....
        /*0bec*/ 	.word	0xffffffff


	//   ....[37]....
        /*0bf0*/ 	.word	0xffffffff


	//   ....[38]....
        /*0bf4*/ 	.word	0xffffffff


	//   ....[39]....
        /*0bf8*/ 	.word	0xffffffff


	//   ....[40]....
        /*0bfc*/ 	.word	0xffffffff


	//   ....[41]....
        /*0c00*/ 	.word	0xffffffff


	//   ....[42]....
        /*0c04*/ 	.word	0xffffffff


	//   ....[43]....
        /*0c08*/ 	.word	0xffffffff


	//   ....[44]....
        /*0c0c*/ 	.word	0xffffffff


	//   ....[45]....
        /*0c10*/ 	.word	0xffffffff


	//   ....[46]....
        /*0c14*/ 	.word	0xffffffff


	//   ....[47]....
        /*0c18*/ 	.word	0xffffffff


	//   ....[48]....
        /*0c1c*/ 	.word	0xffffffff


	//   ....[49]....
        /*0c20*/ 	.word	0xffffffff


	//   ....[50]....
        /*0c24*/ 	.word	0xffffffff


	//   ....[51]....
        /*0c28*/ 	.word	0xffffffff


	//   ....[52]....
        /*0c2c*/ 	.word	0xffffffff


	//   ....[53]....
        /*0c30*/ 	.word	0xffffffff


	//   ....[54]....
        /*0c34*/ 	.word	0xffffffff


	//   ....[55]....
        /*0c38*/ 	.word	0xffffffff


	//   ....[56]....
        /*0c3c*/ 	.word	0xffffffff


	//   ....[57]....
        /*0c40*/ 	.word	0xffffffff


	//   ....[58]....
        /*0c44*/ 	.word	0xffffffff


	//   ....[59]....
        /*0c48*/ 	.word	0xffffffff


	//   ....[60]....
        /*0c4c*/ 	.word	0xffffffff


	//   ....[61]....
        /*0c50*/ 	.word	0xffffffff


	//   ....[62]....
        /*0c54*/ 	.word	0xffffffff


	//   ....[63]....
        /*0c58*/ 	.word	0xffffffff


	//   ....[64]....
        /*0c5c*/ 	.word	0xffffffff


	//   ....[65]....
        /*0c60*/ 	.word	0xffffffff


	//   ....[66]....
        /*0c64*/ 	.word	0xffffffff


	//   ....[67]....
        /*0c68*/ 	.word	0xffffffff


	//   ....[68]....
        /*0c6c*/ 	.word	0xffffffff


	//   ....[69]....
        /*0c70*/ 	.word	0xffffffff


	//   ....[70]....
        /*0c74*/ 	.word	0xffffffff


	//   ....[71]....
        /*0c78*/ 	.word	0xffffffff


	//   ....[72]....
        /*0c7c*/ 	.word	0xffffffff


	//   ....[73]....
        /*0c80*/ 	.word	0xffffffff


	//   ....[74]....
        /*0c84*/ 	.word	0xffffffff


	//   ....[75]....
        /*0c88*/ 	.word	0xffffffff


	//   ....[76]....
        /*0c8c*/ 	.word	0xffffffff


	//   ....[77]....
        /*0c90*/ 	.word	0xffffffff


	//   ....[78]....
        /*0c94*/ 	.word	0xffffffff


	//   ....[79]....
        /*0c98*/ 	.word	0xffffffff


	//   ....[80]....
        /*0c9c*/ 	.word	0xffffffff


	//   ....[81]....
        /*0ca0*/ 	.word	0xffffffff


	//   ....[82]....
        /*0ca4*/ 	.word	0xffffffff


	//   ....[83]....
        /*0ca8*/ 	.word	0xffffffff


	//   ....[84]....
        /*0cac*/ 	.word	0xffffffff


	//   ....[85]....
        /*0cb0*/ 	.word	0xffffffff


	//   ....[86]....
        /*0cb4*/ 	.word	0xffffffff


	//   ....[87]....
        /*0cb8*/ 	.word	0xffffffff


	//   ....[88]....
        /*0cbc*/ 	.word	0xffffffff


	//   ....[89]....
        /*0cc0*/ 	.word	0xffffffff


	//   ....[90]....
        /*0cc4*/ 	.word	0xffffffff


	//   ....[91]....
        /*0cc8*/ 	.word	0xffffffff


	//   ....[92]....
        /*0ccc*/ 	.word	0xffffffff


	//   ....[93]....
        /*0cd0*/ 	.word	0xffffffff


	//   ....[94]....
        /*0cd4*/ 	.word	0xffffffff


	//   ....[95]....
        /*0cd8*/ 	.word	0xffffffff


	//   ....[96]....
        /*0cdc*/ 	.word	0xffffffff


	//   ....[97]....
        /*0ce0*/ 	.word	0xffffffff


	//   ....[98]....
        /*0ce4*/ 	.word	0xffffffff


	//   ....[99]....
        /*0ce8*/ 	.word	0xffffffff


	//   ....[100]....
        /*0cec*/ 	.word	0xffffffff


	//   ....[101]....
        /*0cf0*/ 	.word	0xffffffff


	//   ....[102]....
        /*0cf4*/ 	.word	0xffffffff


	//   ....[103]....
        /*0cf8*/ 	.word	0xffffffff


	//   ....[104]....
        /*0cfc*/ 	.word	0xffffffff


	//   ....[105]....
        /*0d00*/ 	.word	0xffffffff


	//   ....[106]....
        /*0d04*/ 	.word	0xffffffff


	//   ....[107]....
        /*0d08*/ 	.word	0xffffffff


	//   ....[108]....
        /*0d0c*/ 	.word	0xffffffff


	//   ....[109]....
        /*0d10*/ 	.word	0xffffffff


	//   ....[110]....
        /*0d14*/ 	.word	0xffffffff


	//   ....[111]....
        /*0d18*/ 	.word	0xffffffff


	//   ....[112]....
        /*0d1c*/ 	.word	0xffffffff


	//   ....[113]....
        /*0d20*/ 	.word	0xffffffff


	//   ....[114]....
        /*0d24*/ 	.word	0xffffffff


	//   ....[115]....
        /*0d28*/ 	.word	0xffffffff


	//   ....[116]....
        /*0d2c*/ 	.word	0xffffffff


	//   ....[117]....
        /*0d30*/ 	.word	0xffffffff


	//   ....[118]....
        /*0d34*/ 	.word	0xffffffff


	//   ....[119]....
        /*0d38*/ 	.word	0xffffffff


	//   ....[120]....
        /*0d3c*/ 	.word	0xffffffff


	//   ....[121]....
        /*0d40*/ 	.word	0xffffffff


	//   ....[122]....
        /*0d44*/ 	.word	0xffffffff


	//   ....[123]....
        /*0d48*/ 	.word	0xffffffff


	//   ....[124]....
        /*0d4c*/ 	.word	0xffffffff


	//   ....[125]....
        /*0d50*/ 	.word	0xffffffff


	//   ....[126]....
        /*0d54*/ 	.word	0xffffffff


	//   ....[127]....
        /*0d58*/ 	.word	0xffffffff


	//   ....[128]....
        /*0d5c*/ 	.word	0xffffffff


	//   ....[129]....
        /*0d60*/ 	.word	0xffffffff


	//   ....[130]....
        /*0d64*/ 	.word	0xffffffff


	//   ....[131]....
        /*0d68*/ 	.word	0xffffffff


	//   ....[132]....
        /*0d6c*/ 	.word	0xffffffff


	//   ....[133]....
        /*0d70*/ 	.word	0xffffffff


	//   ....[134]....
        /*0d74*/ 	.word	0xffffffff


	//   ....[135]....
        /*0d78*/ 	.word	0xffffffff


	//   ....[136]....
        /*0d7c*/ 	.word	0xffffffff


	//   ....[137]....
        /*0d80*/ 	.word	0xffffffff


	//   ....[138]....
        /*0d84*/ 	.word	0xffffffff


	//   ....[139]....
        /*0d88*/ 	.word	0xffffffff


	//   ....[140]....
        /*0d8c*/ 	.word	0xffffffff


	//   ....[141]....
        /*0d90*/ 	.word	0xffffffff


	//   ....[142]....
        /*0d94*/ 	.word	0xffffffff


	//   ....[143]....
        /*0d98*/ 	.word	0xffffffff


	//   ....[144]....
        /*0d9c*/ 	.word	0xffffffff


	//   ....[145]....
        /*0da0*/ 	.word	0xffffffff


	//   ....[146]....
        /*0da4*/ 	.word	0xffffffff


	//   ....[147]....
        /*0da8*/ 	.word	0xffffffff


	//   ....[148]....
        /*0dac*/ 	.word	0xffffffff


	//   ....[149]....
        /*0db0*/ 	.word	0xffffffff


	//   ....[150]....
        /*0db4*/ 	.word	0xffffffff


	//   ....[151]....
        /*0db8*/ 	.word	0xffffffff


	//   ....[152]....
        /*0dbc*/ 	.word	0xffffffff


	//   ....[153]....
        /*0dc0*/ 	.word	0xffffffff


	//   ....[154]....
        /*0dc4*/ 	.word	0xffffffff


	//   ....[155]....
        /*0dc8*/ 	.word	0xffffffff


	//   ....[156]....
        /*0dcc*/ 	.word	0xffffffff


	//   ....[157]....
        /*0dd0*/ 	.word	0xffffffff


	//   ....[158]....
        /*0dd4*/ 	.word	0xffffffff


	//   ....[159]....
        /*0dd8*/ 	.word	0xffffffff


	//   ....[160]....
        /*0ddc*/ 	.word	0xffffffff


	//   ....[161]....
        /*0de0*/ 	.word	0xffffffff


	//   ....[162]....
        /*0de4*/ 	.word	0xffffffff


	//   ....[163]....
        /*0de8*/ 	.word	0xffffffff


	//   ....[164]....
        /*0dec*/ 	.word	0xffffffff


	//   ....[165]....
        /*0df0*/ 	.word	0xffffffff


	//   ....[166]....
        /*0df4*/ 	.word	0xffffffff


	//   ....[167]....
        /*0df8*/ 	.word	0xffffffff


	//   ....[168]....
        /*0dfc*/ 	.word	0xffffffff


	//   ....[169]....
        /*0e00*/ 	.word	0xffffffff


	//   ....[170]....
        /*0e04*/ 	.word	0x0500000f


	//   ....[171]....
        /*0e08*/ 	.word	0x0500000f


	//   ....[172]....
        /*0e0c*/ 	.word	0x0500000f


	//   ....[173]....
        /*0e10*/ 	.word	0x0500000f


	//   ....[174]....
        /*0e14*/ 	.word	0x0500000f


	//   ....[175]....
        /*0e18*/ 	.word	0x0500000f


	//   ....[176]....
        /*0e1c*/ 	.word	0x0500000f


	//   ....[177]....
        /*0e20*/ 	.word	0x0500000f


	//   ....[178]....
        /*0e24*/ 	.word	0x0500000f


	//   ....[179]....
        /*0e28*/ 	.word	0x0500000f


	//   ....[180]....
        /*0e2c*/ 	.word	0x0500000f


	//   ....[181]....
        /*0e30*/ 	.word	0x0500000f


	//   ....[182]....
        /*0e34*/ 	.word	0x0500000f


	//   ....[183]....
        /*0e38*/ 	.word	0x0500000f


	//   ....[184]....
        /*0e3c*/ 	.word	0x0500000f


	//   ....[185]....
        /*0e40*/ 	.word	0x0500000f


	//   ....[186]....
        /*0e44*/ 	.word	0x0500000f


	//   ....[187]....
        /*0e48*/ 	.word	0x0500000f


	//   ....[188]....
        /*0e4c*/ 	.word	0x0500000f


	//   ....[189]....
        /*0e50*/ 	.word	0x0500000f


	//   ....[190]....
        /*0e54*/ 	.word	0x0500000f


	//   ....[191]....
        /*0e58*/ 	.word	0x0500000f


	//   ....[192]....
        /*0e5c*/ 	.word	0x0500000f


	//   ....[193]....
        /*0e60*/ 	.word	0x0500000f


	//   ....[194]....
        /*0e64*/ 	.word	0x0500000f


	//   ....[195]....
        /*0e68*/ 	.word	0x0500000f


	//   ....[196]....
        /*0e6c*/ 	.word	0x0500000f


	//   ....[197]....
        /*0e70*/ 	.word	0x0500000f


	//   ....[198]....
        /*0e74*/ 	.word	0x0500000f


	//   ....[199]....
        /*0e78*/ 	.word	0x0500000f


	//   ....[200]....
        /*0e7c*/ 	.word	0x0500000f


	//   ....[201]....
        /*0e80*/ 	.word	0x0500000f


	//   ....[202]....
        /*0e84*/ 	.word	0x0500000f


	//   ....[203]....
        /*0e88*/ 	.word	0x0500000f


	//   ....[204]....
        /*0e8c*/ 	.word	0x0500000f


	//   ....[205]....
        /*0e90*/ 	.word	0x0500000f


	//   ....[206]....
        /*0e94*/ 	.word	0x0500000f


	//   ....[207]....
        /*0e98*/ 	.word	0x0500000f


	//   ....[208]....
        /*0e9c*/ 	.word	0x0500000f


	//   ....[209]....
        /*0ea0*/ 	.word	0x0500000f


	//   ....[210]....
        /*0ea4*/ 	.word	0x0500000f


	//   ....[211]....
        /*0ea8*/ 	.word	0x0500000f


	//   ....[212]....
        /*0eac*/ 	.word	0x0500000f


	//   ....[213]....
        /*0eb0*/ 	.word	0x0500000f


	//   ....[214]....
        /*0eb4*/ 	.word	0x0500000f


	//   ....[215]....
        /*0eb8*/ 	.word	0x0500000f


	//   ....[216]....
        /*0ebc*/ 	.word	0x0500000f


	//   ....[217]....
        /*0ec0*/ 	.word	0x0500000f


	//   ....[218]....
        /*0ec4*/ 	.word	0x0500000f


	//   ....[219]....
        /*0ec8*/ 	.word	0x0500000f


	//   ....[220]....
        /*0ecc*/ 	.word	0x0500000f


	//   ....[221]....
        /*0ed0*/ 	.word	0x0500000f


	//   ....[222]....
        /*0ed4*/ 	.word	0x0500000f


	//   ....[223]....
        /*0ed8*/ 	.word	0x0500000f


	//   ....[224]....
        /*0edc*/ 	.word	0x0500000f


	//   ....[225]....
        /*0ee0*/ 	.word	0x0500000f


	//   ....[226]....
        /*0ee4*/ 	.word	0x0500000f


	//   ....[227]....
        /*0ee8*/ 	.word	0x0500000f


	//   ....[228]....
        /*0eec*/ 	.word	0x0500000f


	//   ....[229]....
        /*0ef0*/ 	.word	0x0500000f


	//   ....[230]....
        /*0ef4*/ 	.word	0x0500000f


	//   ....[231]....
        /*0ef8*/ 	.word	0x0500000f


	//   ....[232]....
        /*0efc*/ 	.word	0x0500000f


	//   ....[233]....
        /*0f00*/ 	.word	0x0500000f


	//   ....[234]....
        /*0f04*/ 	.word	0x0500000f


	//   ....[235]....
        /*0f08*/ 	.word	0x0500000f


	//   ....[236]....
        /*0f0c*/ 	.word	0x0500000f


	//   ....[237]....
        /*0f10*/ 	.word	0x0500000f


	//   ....[238]....
        /*0f14*/ 	.word	0x0500000f


	//   ....[239]....
        /*0f18*/ 	.word	0x0500000f


	//   ....[240]....
        /*0f1c*/ 	.word	0x0500000f


	//   ....[241]....
        /*0f20*/ 	.word	0x0500000f


	//   ....[242]....
        /*0f24*/ 	.word	0x0500000f


	//   ....[243]....
        /*0f28*/ 	.word	0x0500000f


	//   ....[244]....
        /*0f2c*/ 	.word	0x0500000f


	//   ....[245]....
        /*0f30*/ 	.word	0x0500000f


	//   ....[246]....
        /*0f34*/ 	.word	0x0500000f


	//   ....[247]....
        /*0f38*/ 	.word	0x0500000f


	//   ....[248]....
        /*0f3c*/ 	.word	0x0500000f


	//   ....[249]....
        /*0f40*/ 	.word	0x0500000f


	//   ....[250]....
        /*0f44*/ 	.word	0x0500000f


	//   ....[251]....
        /*0f48*/ 	.word	0x0500000f


	//   ....[252]....
        /*0f4c*/ 	.word	0x0500000f


	//   ....[253]....
        /*0f50*/ 	.word	0x0500000f


	//   ....[254]....
        /*0f54*/ 	.word	0x0500000f


	//   ....[255]....
        /*0f58*/ 	.word	0x0500000f


	//   ....[0]....
        /*0f5c*/ 	.word	0x0500000f


	//   ....[1]....
        /*0f60*/ 	.word	0x0500000f


	//   ....[2]....
        /*0f64*/ 	.word	0x0500000f


	//   ....[3]....
        /*0f68*/ 	.word	0x0500000f


	//   ....[4]....
        /*0f6c*/ 	.word	0x0500000f


	//   ....[5]....
        /*0f70*/ 	.word	0x0500000f


	//   ....[6]....
        /*0f74*/ 	.word	0x0500000f


	//   ....[7]....
        /*0f78*/ 	.word	0x0500000f


	//   ....[8]....
        /*0f7c*/ 	.word	0x0500000f


	//   ....[9]....
        /*0f80*/ 	.word	0x0500000f


	//   ....[10]....
        /*0f84*/ 	.word	0x0500000f


	//   ....[11]....
        /*0f88*/ 	.word	0x0500000f


	//   ....[12]....
        /*0f8c*/ 	.word	0x0500000f


	//   ....[13]....
        /*0f90*/ 	.word	0x0500000f


	//   ....[14]....
        /*0f94*/ 	.word	0x0500000f


	//   ....[15]....
        /*0f98*/ 	.word	0x0500000f


	//   ....[16]....
        /*0f9c*/ 	.word	0x0500000f


	//   ....[17]....
        /*0fa0*/ 	.word	0x0500000f


	//   ....[18]....
        /*0fa4*/ 	.word	0x0500000f


	//   ....[19]....
        /*0fa8*/ 	.word	0x0500000f


	//   ....[20]....
        /*0fac*/ 	.word	0x0500000f


	//   ....[21]....
        /*0fb0*/ 	.word	0x0500000f


	//   ....[22]....
        /*0fb4*/ 	.word	0x0500000f


	//   ....[23]....
        /*0fb8*/ 	.word	0x0500000f


	//   ....[24]....
        /*0fbc*/ 	.word	0x0500000f


	//   ....[25]....
        /*0fc0*/ 	.word	0x0500000f


	//   ....[26]....
        /*0fc4*/ 	.word	0x0500000f


	//   ....[27]....
        /*0fc8*/ 	.word	0x0500000f


	//   ....[28]....
        /*0fcc*/ 	.word	0x0500000f


	//   ....[29]....
        /*0fd0*/ 	.word	0x0500000f


	//   ....[30]....
        /*0fd4*/ 	.word	0x0500000f


	//   ....[31]....
        /*0fd8*/ 	.word	0x0500000f


	//   ....[32]....
        /*0fdc*/ 	.word	0x0500000f


	//   ....[33]....
        /*0fe0*/ 	.word	0x0500000f


	//   ....[34]....
        /*0fe4*/ 	.word	0x0500000f


	//   ....[35]....
        /*0fe8*/ 	.word	0x0500000f


	//   ....[36]....
        /*0fec*/ 	.word	0x0500000f


	//   ....[37]....
        /*0ff0*/ 	.word	0x0500000f


	//   ....[38]....
        /*0ff4*/ 	.word	0x0500000f


	//   ....[39]....
        /*0ff8*/ 	.word	0x0500000f


	//   ....[40]....
        /*0ffc*/ 	.word	0x0500000f


	//   ....[41]....
        /*1000*/ 	.word	0x0500000f


	//   ....[42]....
        /*1004*/ 	.word	0x0500000f


	//   ....[43]....
        /*1008*/ 	.word	0x0500000f


	//----- nvinfo : EIATTR_COOP_GROUP_INSTR_OFFSETS
	.align		4
.L_927:
        /*100c*/ 	.byte	0x04, 0x28
        /*100e*/ 	.short	(.L_929 - .L_928)


	//   ....[0]....
.L_928:
        /*1010*/ 	.word	0x00000070


	//   ....[1]....
        /*1014*/ 	.word	0x000001a0


	//   ....[2]....
        /*1018*/ 	.word	0x000001f0


	//   ....[3]....
        /*101c*/ 	.word	0x00000420


	//   ....[4]....
        /*1020*/ 	.word	0x00000580


	//   ....[5]....
        /*1024*/ 	.word	0x000006a0


	//   ....[6]....
        /*1028*/ 	.word	0x00000800


	//   ....[7]....
        /*102c*/ 	.word	0x0000d2d0


	//   ....[8]....
        /*1030*/ 	.word	0x0000dac0


	//   ....[9]....
        /*1034*/ 	.word	0x0000dad0


	//   ....[10]....
        /*1038*/ 	.word	0x0000dae0


	//   ....[11]....
        /*103c*/ 	.word	0x0000daf0


	//   ....[12]....
        /*1040*/ 	.word	0x0000fa10


	//   ....[13]....
        /*1044*/ 	.word	0x0000fa20


	//   ....[14]....
        /*1048*/ 	.word	0x0000fa30


	//   ....[15]....
        /*104c*/ 	.word	0x0000fa40


	//   ....[16]....
        /*1050*/ 	.word	0x00014830


	//   ....[17]....
        /*1054*/ 	.word	0x000148c0


	//   ....[18]....
        /*1058*/ 	.word	0x00014ba0


	//   ....[19]....
        /*105c*/ 	.word	0x00014be0


	//   ....[20]....
        /*1060*/ 	.word	0x000199a0


	//   ....[21]....
        /*1064*/ 	.word	0x000199b0


	//   ....[22]....
        /*1068*/ 	.word	0x000199f0


	//   ....[23]....
        /*106c*/ 	.word	0x00019a20


	//   ....[24]....
        /*1070*/ 	.word	0x0001be50


	//   ....[25]....
        /*1074*/ 	.word	0x0001beb0


	//   ....[26]....
        /*1078*/ 	.word	0x0001bed0


	//   ....[27]....
        /*107c*/ 	.word	0x0001bef0


	//   ....[28]....
        /*1080*/ 	.word	0x0001cb20


	//   ....[29]....
        /*1084*/ 	.word	0x0001cb50


	//   ....[30]....
        /*1088*/ 	.word	0x0001cb80


	//   ....[31]....
        /*108c*/ 	.word	0x0001cbb0


	//   ....[32]....
        /*1090*/ 	.word	0x0001cbe0


	//   ....[33]....
        /*1094*/ 	.word	0x0001cc10


	//   ....[34]....
        /*1098*/ 	.word	0x0001cc40


	//   ....[35]....
        /*109c*/ 	.word	0x0001cc70


	//   ....[36]....
        /*10a0*/ 	.word	0x0001cca0


	//   ....[37]....
        /*10a4*/ 	.word	0x0001ccd0


	//   ....[38]....
        /*10a8*/ 	.word	0x0001cd00


	//   ....[39]....
        /*10ac*/ 	.word	0x0001cd30


	//   ....[40]....
        /*10b0*/ 	.word	0x0001cd60


	//   ....[41]....
        /*10b4*/ 	.word	0x0001cd90


	//   ....[42]....
        /*10b8*/ 	.word	0x0001cdc0


	//   ....[43]....
        /*10bc*/ 	.word	0x0001cdf0


	//   ....[44]....
        /*10c0*/ 	.word	0x0001ce20


	//   ....[45]....
        /*10c4*/ 	.word	0x0001ce50


	//   ....[46]....
        /*10c8*/ 	.word	0x0001ce80


	//   ....[47]....
        /*10cc*/ 	.word	0x0001ceb0


	//   ....[48]....
        /*10d0*/ 	.word	0x0001cee0


	//   ....[49]....
        /*10d4*/ 	.word	0x0001cf10


	//   ....[50]....
        /*10d8*/ 	.word	0x0001cf40


	//   ....[51]....
        /*10dc*/ 	.word	0x0001cf70


	//   ....[52]....
        /*10e0*/ 	.word	0x0001cfa0


	//   ....[53]....
        /*10e4*/ 	.word	0x0001cfd0


	//   ....[54]....
        /*10e8*/ 	.word	0x0001d000


	//   ....[55]....
        /*10ec*/ 	.word	0x0001d030


	//   ....[56]....
        /*10f0*/ 	.word	0x0001d060


	//   ....[57]....
        /*10f4*/ 	.word	0x0001d090


	//   ....[58]....
        /*10f8*/ 	.word	0x0001d0c0


	//   ....[59]....
        /*10fc*/ 	.word	0x0001d0f0


	//   ....[60]....
        /*1100*/ 	.word	0x0001d120


	//   ....[61]....
        /*1104*/ 	.word	0x0001d150


	//   ....[62]....
        /*1108*/ 	.word	0x0001d180


	//   ....[63]....
        /*110c*/ 	.word	0x0001d1b0


	//   ....[64]....
        /*1110*/ 	.word	0x0001d1e0


	//   ....[65]....
        /*1114*/ 	.word	0x0001d210


	//   ....[66]....
        /*1118*/ 	.word	0x0001d240


	//   ....[67]....
        /*111c*/ 	.word	0x0001d270


	//   ....[68]....
        /*1120*/ 	.word	0x0001d2a0


	//   ....[69]....
        /*1124*/ 	.word	0x0001d2c0


	//   ....[70]....
        /*1128*/ 	.word	0x0001d2d0


	//   ....[71]....
        /*112c*/ 	.word	0x0001d2e0


	//   ....[72]....
        /*1130*/ 	.word	0x0001d2f0


	//   ....[73]....
        /*1134*/ 	.word	0x0001d310


	//   ....[74]....
        /*1138*/ 	.word	0x0001d320


	//   ....[75]....
        /*113c*/ 	.word	0x0001d350


	//   ....[76]....
        /*1140*/ 	.word	0x0001d380


	//   ....[77]....
        /*1144*/ 	.word	0x0001d3b0


	//   ....[78]....
        /*1148*/ 	.word	0x0001d3e0


	//   ....[79]....
        /*114c*/ 	.word	0x0001d410


	//   ....[80]....
        /*1150*/ 	.word	0x0001d440


	//   ....[81]....
        /*1154*/ 	.word	0x0001d470


	//   ....[82]....
        /*1158*/ 	.word	0x0001d4a0


	//   ....[83]....
        /*115c*/ 	.word	0x0001d4d0


	//   ....[84]....
        /*1160*/ 	.word	0x0001d500


	//   ....[85]....
        /*1164*/ 	.word	0x0001d540


	//   ....[86]....
        /*1168*/ 	.word	0x0001d560


	//   ....[87]....
        /*116c*/ 	.word	0x0001d590


	//   ....[88]....
        /*1170*/ 	.word	0x0001d5b0


	//   ....[89]....
        /*1174*/ 	.word	0x0001d5e0


	//   ....[90]....
        /*1178*/ 	.word	0x0001d610


	//   ....[91]....
        /*117c*/ 	.word	0x0001d640


	//   ....[92]....
        /*1180*/ 	.word	0x0001ded0


	//   ....[93]....
        /*1184*/ 	.word	0x0001dee0


	//   ....[94]....
        /*1188*/ 	.word	0x0001df00


	//   ....[95]....
        /*118c*/ 	.word	0x0001df10


	//   ....[96]....
        /*1190*/ 	.word	0x0001e650


	//   ....[97]....
        /*1194*/ 	.word	0x0001e660


	//   ....[98]....
        /*1198*/ 	.word	0x0001e7a0


	//   ....[99]....
        /*119c*/ 	.word	0x0001e7b0


	//   ....[100]....
        /*11a0*/ 	.word	0x0001e8f0


	//   ....[101]....
        /*11a4*/ 	.word	0x0001e900


	//   ....[102]....
        /*11a8*/ 	.word	0x0001ea40


	//   ....[103]....
        /*11ac*/ 	.word	0x0001ea50


	//   ....[104]....
        /*11b0*/ 	.word	0x0001efa0


	//   ....[105]....
        /*11b4*/ 	.word	0x0001efb0


	//   ....[106]....
        /*11b8*/ 	.word	0x0001f550


	//   ....[107]....
        /*11bc*/ 	.word	0x0001f560


	//   ....[108]....
        /*11c0*/ 	.word	0x00020360


	//   ....[109]....
        /*11c4*/ 	.word	0x00020370


	//   ....[110]....
        /*11c8*/ 	.word	0x000204d0


	//   ....[111]....
        /*11cc*/ 	.word	0x000204e0


	//   ....[112]....
        /*11d0*/ 	.word	0x00020630


	//   ....[113]....
        /*11d4*/ 	.word	0x00020640


	//   ....[114]....
        /*11d8*/ 	.word	0x00020790


	//   ....[115]....
        /*11dc*/ 	.word	0x000207a0


	//   ....[116]....
        /*11e0*/ 	.word	0x00020950


	//   ....[117]....
        /*11e4*/ 	.word	0x00020b90


	//   ....[118]....
        /*11e8*/ 	.word	0x00020bc0


	//   ....[119]....
        /*11ec*/ 	.word	0x00020bf0


	//   ....[120]....
        /*11f0*/ 	.word	0x00020c20


	//   ....[121]....
        /*11f4*/ 	.word	0x00020c50


	//   ....[122]....
        /*11f8*/ 	.word	0x00020c80


	//   ....[123]....
        /*11fc*/ 	.word	0x00020e20


	//   ....[124]....
        /*1200*/ 	.word	0x00020e50


	//   ....[125]....
        /*1204*/ 	.word	0x00020e80


	//   ....[126]....
        /*1208*/ 	.word	0x00020eb0


	//   ....[127]....
        /*120c*/ 	.word	0x00020ee0


	//   ....[128]....
        /*1210*/ 	.word	0x00020f10


	//   ....[129]....
        /*1214*/ 	.word	0x00020fa0


	//   ....[130]....
        /*1218*/ 	.word	0x00020fd0


	//   ....[131]....
        /*121c*/ 	.word	0x00020fe0


	//   ....[132]....
        /*1220*/ 	.word	0x00021090


	//   ....[133]....
        /*1224*/ 	.word	0x00022330


	//   ....[134]....
        /*1228*/ 	.word	0x00023a70


	//   ....[135]....
        /*122c*/ 	.word	0x000246a0


	//   ....[136]....
        /*1230*/ 	.word	0x000246e0


	//   ....[137]....
        /*1234*/ 	.word	0x00024780


	//   ....[138]....
        /*1238*/ 	.word	0x00024790


	//   ....[139]....
        /*123c*/ 	.word	0x00024810


	//   ....[140]....
        /*1240*/ 	.word	0x00024820


	//   ....[141]....
        /*1244*/ 	.word	0x000248a0


	//   ....[142]....
        /*1248*/ 	.word	0x000248b0


	//   ....[143]....
        /*124c*/ 	.word	0x00024930


	//   ....[144]....
        /*1250*/ 	.word	0x00024940


	//   ....[145]....
        /*1254*/ 	.word	0x000249c0


	//   ....[146]....
        /*1258*/ 	.word	0x000249d0


	//   ....[147]....
        /*125c*/ 	.word	0x00024a50


	//   ....[148]....
        /*1260*/ 	.word	0x00024a60


	//   ....[149]....
        /*1264*/ 	.word	0x00024ab0


	//   ....[150]....
        /*1268*/ 	.word	0x00024ad0


	//   ....[151]....
        /*126c*/ 	.word	0x00027000


	//   ....[152]....
        /*1270*/ 	.word	0x00027030


	//   ....[153]....
        /*1274*/ 	.word	0x00027090


	//   ....[154]....
        /*1278*/ 	.word	0x000270c0


	//   ....[155]....
        /*127c*/ 	.word	0x000270f0


	//   ....[156]....
        /*1280*/ 	.word	0x00027120


	//   ....[157]....
        /*1284*/ 	.word	0x00027150


	//   ....[158]....
        /*1288*/ 	.word	0x00027180


	//   ....[159]....
        /*128c*/ 	.word	0x00027350


	//   ....[160]....
        /*1290*/ 	.word	0x00027380


	//   ....[161]....
        /*1294*/ 	.word	0x000273b0


	//   ....[162]....
        /*1298*/ 	.word	0x000273e0


	//   ....[163]....
        /*129c*/ 	.word	0x00027410


	//   ....[164]....
        /*12a0*/ 	.word	0x00027440


	//   ....[165]....
        /*12a4*/ 	.word	0x00027510


	//   ....[166]....
        /*12a8*/ 	.word	0x00027530


	//   ....[167]....
        /*12ac*/ 	.word	0x00027540


	//   ....[168]....
        /*12b0*/ 	.word	0x000275a0


	//   ....[169]....
        /*12b4*/ 	.word	0x00027ce0


	//   ....[170]....
        /*12b8*/ 	.word	0x00028200


	//   ....[171]....
        /*12bc*/ 	.word	0x000282b0


	//   ....[172]....
        /*12c0*/ 	.word	0x00028340


	//   ....[173]....
        /*12c4*/ 	.word	0x00028390


	//   ....[174]....
        /*12c8*/ 	.word	0x000283e0


	//   ....[175]....
        /*12cc*/ 	.word	0x000284c0


	//   ....[176]....
        /*12d0*/ 	.word	0x00028550


	//   ....[177]....
        /*12d4*/ 	.word	0x000285a0


	//   ....[178]....
        /*12d8*/ 	.word	0x000285f0


	//   ....[179]....
        /*12dc*/ 	.word	0x00028830


	//   ....[180]....
        /*12e0*/ 	.word	0x00028950


	//   ....[181]....
        /*12e4*/ 	.word	0x00028a70


	//   ....[182]....
        /*12e8*/ 	.word	0x00028b90


	//   ....[183]....
        /*12ec*/ 	.word	0x00028cb0


	//   ....[184]....
        /*12f0*/ 	.word	0x00028d90


	//   ....[185]....
        /*12f4*/ 	.word	0x00028df0


	//   ....[186]....
        /*12f8*/ 	.word	0x00028e40


	//   ....[187]....
        /*12fc*/ 	.word	0x00028ec0


	//   ....[188]....
        /*1300*/ 	.word	0x00028f30


	//   ....[189]....
        /*1304*/ 	.word	0x00028f90


	//   ....[190]....
        /*1308*/ 	.word	0x00028fe0


	//   ....[191]....
        /*130c*/ 	.word	0x00029080


	//   ....[192]....
        /*1310*/ 	.word	0x000290f0


	//   ....[193]....
        /*1314*/ 	.word	0x00029150


	//   ....[194]....
        /*1318*/ 	.word	0x000291a0


	//   ....[195]....
        /*131c*/ 	.word	0x00029220


	//   ....[196]....
        /*1320*/ 	.word	0x00029280


	//   ....[197]....
        /*1324*/ 	.word	0x000292e0


	//   ....[198]....
        /*1328*/ 	.word	0x00029340


	//   ....[199]....
        /*132c*/ 	.word	0x000293c0


	//   ....[200]....
        /*1330*/ 	.word	0x00029410


	//   ....[201]....
        /*1334*/ 	.word	0x00029470


	//   ....[202]....
        /*1338*/ 	.word	0x000294c0


	//   ....[203]....
        /*133c*/ 	.word	0x00029520


	//   ....[204]....
        /*1340*/ 	.word	0x00029580


	//   ....[205]....
        /*1344*/ 	.word	0x000295e0


	//   ....[206]....
        /*1348*/ 	.word	0x00029640


	//   ....[207]....
        /*134c*/ 	.word	0x000296a0


	//   ....[208]....
        /*1350*/ 	.word	0x000296f0


	//   ....[209]....
        /*1354*/ 	.word	0x00029750


	//   ....[210]....
        /*1358*/ 	.word	0x000297a0


	//   ....[211]....
        /*135c*/ 	.word	0x00029820


	//   ....[212]....
        /*1360*/ 	.word	0x00029890


	//   ....[213]....
        /*1364*/ 	.word	0x000298f0


	//   ....[214]....
        /*1368*/ 	.word	0x00029970


	//   ....[215]....
        /*136c*/ 	.word	0x000299f0


	//   ....[216]....
        /*1370*/ 	.word	0x00029a40


	//   ....[217]....
        /*1374*/ 	.word	0x00029af0


	//   ....[218]....
        /*1378*/ 	.word	0x00029b40


	//   ....[219]....
        /*137c*/ 	.word	0x00029bc0


	//   ....[220]....
        /*1380*/ 	.word	0x00029c10


	//   ....[221]....
        /*1384*/ 	.word	0x00029c80


	//   ....[222]....
        /*1388*/ 	.word	0x00029ce0


	//   ....[223]....
        /*138c*/ 	.word	0x00029d60


	//   ....[224]....
        /*1390*/ 	.word	0x00029db0


	//   ....[225]....
        /*1394*/ 	.word	0x00029e20


	//   ....[226]....
        /*1398*/ 	.word	0x00029e80


	//   ....[227]....
        /*139c*/ 	.word	0x00029ef0


	//   ....[228]....
        /*13a0*/ 	.word	0x00029f40


	//   ....[229]....
        /*13a4*/ 	.word	0x00029fd0


	//   ....[230]....
        /*13a8*/ 	.word	0x0002a030


	//   ....[231]....
        /*13ac*/ 	.word	0x0002a0a0


	//   ....[232]....
        /*13b0*/ 	.word	0x0002a130


	//   ....[233]....
        /*13b4*/ 	.word	0x0002a190


	//   ....[234]....
        /*13b8*/ 	.word	0x0002a1e0


	//   ....[235]....
        /*13bc*/ 	.word	0x0002a260


	//   ....[236]....
        /*13c0*/ 	.word	0x0002a2d0


	//   ....[237]....
        /*13c4*/ 	.word	0x0002a330


	//   ....[238]....
        /*13c8*/ 	.word	0x0002a380


	//   ....[239]....
        /*13cc*/ 	.word	0x0002a410


	//   ....[240]....
        /*13d0*/ 	.word	0x0002a480


	//   ....[241]....
        /*13d4*/ 	.word	0x0002a4e0


	//   ....[242]....
        /*13d8*/ 	.word	0x0002a530


	//   ....[243]....
        /*13dc*/ 	.word	0x0002a5b0


	//   ....[244]....
        /*13e0*/ 	.word	0x0002a600


	//   ....[245]....
        /*13e4*/ 	.word	0x0002a690


	//   ....[246]....
        /*13e8*/ 	.word	0x0002a720


	//   ....[247]....
        /*13ec*/ 	.word	0x0002a7b0


	//   ....[248]....
        /*13f0*/ 	.word	0x0002a840


	//   ....[249]....
        /*13f4*/ 	.word	0x0002a8d0


	//   ....[250]....
        /*13f8*/ 	.word	0x0002a960


	//   ....[251]....
        /*13fc*/ 	.word	0x0002a9e0


	//   ....[252]....
        /*1400*/ 	.word	0x0002aa30


	//   ....[253]....
        /*1404*/ 	.word	0x0002aac0


	//   ....[254]....
        /*1408*/ 	.word	0x0002ab50


	//   ....[255]....
        /*140c*/ 	.word	0x0002abd0


	//   ....[0]....
        /*1410*/ 	.word	0x0002ac20


	//   ....[1]....
        /*1414*/ 	.word	0x0002acb0


	//   ....[2]....
        /*1418*/ 	.word	0x0002ad40


	//   ....[3]....
        /*141c*/ 	.word	0x0002add0


	//   ....[4]....
        /*1420*/ 	.word	0x0002ae60


	//   ....[5]....
        /*1424*/ 	.word	0x0002aef0


	//   ....[6]....
        /*1428*/ 	.word	0x0002af80


	//   ....[7]....
        /*142c*/ 	.word	0x0002b040


	//   ....[8]....
        /*1430*/ 	.word	0x0002b320


	//   ....[9]....
        /*1434*/ 	.word	0x0002b540


	//   ....[10]....
        /*1438*/ 	.word	0x0002b590


	//   ....[11]....
        /*143c*/ 	.word	0x0002b5f0


	//   ....[12]....
        /*1440*/ 	.word	0x0002b6e0


	//   ....[13]....
        /*1444*/ 	.word	0x0002b740


	//   ....[14]....
        /*1448*/ 	.word	0x0002b830


	//   ....[15]....
        /*144c*/ 	.word	0x0002b890


	//   ....[16]....
        /*1450*/ 	.word	0x0002b980


	//   ....[17]....
        /*1454*/ 	.word	0x0002b9e0


	//   ....[18]....
        /*1458*/ 	.word	0x0002bad0


	//   ....[19]....
        /*145c*/ 	.word	0x0002bb30


	//   ....[20]....
        /*1460*/ 	.word	0x0002bc20


	//   ....[21]....
        /*1464*/ 	.word	0x0002bc80


	//   ....[22]....
        /*1468*/ 	.word	0x0002bd50


	//   ....[23]....
        /*146c*/ 	.word	0x0002bdd0


	//   ....[24]....
        /*1470*/ 	.word	0x0002bea0


	//   ....[25]....
        /*1474*/ 	.word	0x0002c180


	//   ....[26]....
        /*1478*/ 	.word	0x0002c220


	//   ....[27]....
        /*147c*/ 	.word	0x0002c3c0


	//   ....[28]....
        /*1480*/ 	.word	0x0002c440


	//   ....[29]....
        /*1484*/ 	.word	0x0002c4c0


	//   ....[30]....
        /*1488*/ 	.word	0x0002c540


	//   ....[31]....
        /*148c*/ 	.word	0x0002c5c0


	//   ....[32]....
        /*1490*/ 	.word	0x0002c650


	//   ....[33]....
        /*1494*/ 	.word	0x0002c6f0


	//   ....[34]....
        /*1498*/ 	.word	0x0002c7a0


	//   ....[35]....
        /*149c*/ 	.word	0x0002c820


	//   ....[36]....
        /*14a0*/ 	.word	0x0002c8a0


	//   ....[37]....
        /*14a4*/ 	.word	0x0002c920


	//   ....[38]....
        /*14a8*/ 	.word	0x0002c9b0


	//   ....[39]....
        /*14ac*/ 	.word	0x0002ca30


	//   ....[40]....
        /*14b0*/ 	.word	0x0002cad0


	//   ....[41]....
        /*14b4*/ 	.word	0x0002cb20


	//   ....[42]....
        /*14b8*/ 	.word	0x0002cbb0


	//   ....[43]....
        /*14bc*/ 	.word	0x0002cce0


	//----- nvinfo : EIATTR_REG_RECONFIG
	.align		4
.L_929:
        /*14c0*/ 	.byte	0x01, 0x54
	.zero		2


	//----- nvinfo : EIATTR_SYSCALL_OFFSETS
	.align		4
        /*14c4*/ 	.byte	0x04, 0x46
        /*14c6*/ 	.short	(.L_931 - .L_930)


	//   ....[0]....
.L_930:
        /*14c8*/ 	.word	0x00001e60


	//   ....[1]....
        /*14cc*/ 	.word	0x00001fb0


	//   ....[2]....
        /*14d0*/ 	.word	0x0000d490


	//   ....[3]....
        /*14d4*/ 	.word	0x0000da30


	//   ....[4]....
        /*14d8*/ 	.word	0x000234d0


	//   ....[5]....
        /*14dc*/ 	.word	0x00023660


	//   ....[6]....
        /*14e0*/ 	.word	0x000237b0


	//   ....[7]....
        /*14e4*/ 	.word	0x000238f0


	//   ....[8]....
        /*14e8*/ 	.word	0x00024300


	//----- nvinfo : EIATTR_MBARRIER_INSTR_OFFSETS
	.align		4
.L_931:
        /*14ec*/ 	.byte	0x04, 0x39
        /*14ee*/ 	.short	(.L_933 - .L_932)


	//   ....[0]....
.L_932:
        /*14f0*/ 	.word	0x000002d0
        /*14f4*/ 	.word	0x000000ff
        /*14f8*/ 	.word	0x0002e800
        /*14fc*/ 	.short	0x0100
        /*14fe*/ 	.byte	0x08
	.zero		1


	//   ....[1]....
        /*1500*/ 	.word	0x000002e0
        /*1504*/ 	.word	0x000000ff
        /*1508*/ 	.word	0x0002e820
        /*150c*/ 	.short	0x0100
        /*150e*/ 	.byte	0x08
	.zero		1


	//   ....[2]....
        /*1510*/ 	.word	0x000003d0
        /*1514*/ 	.word	0x000000ff
        /*1518*/ 	.word	0x0002e830
        /*151c*/ 	.short	0x0100
        /*151e*/ 	.byte	0x08
	.zero		1


	//   ....[3]....
        /*1520*/ 	.word	0x000003e0
        /*1524*/ 	.word	0x000000ff
        /*1528*/ 	.word	0x0002e840
        /*152c*/ 	.short	0x0100
        /*152e*/ 	.byte	0x08
	.zero		1


	//   ....[4]....
        /*1530*/ 	.word	0x000003f0
        /*1534*/ 	.word	0x000000ff
        /*1538*/ 	.word	0x0002e838
        /*153c*/ 	.short	0x0100
        /*153e*/ 	.byte	0x08
	.zero		1


	//   ....[5]....
        /*1540*/ 	.word	0x00000400
        /*1544*/ 	.word	0x000000ff
        /*1548*/ 	.word	0x0002e848
        /*154c*/ 	.short	0x0100
        /*154e*/ 	.byte	0x08
	.zero		1


	//   ....[6]....
        /*1550*/ 	.word	0x00000530
        /*1554*/ 	.word	0x000000ff
        /*1558*/ 	.word	0x0002e850
        /*155c*/ 	.short	0x0100
        /*155e*/ 	.byte	0x08
	.zero		1


	//   ....[7]....
        /*1560*/ 	.word	0x00000540
        /*1564*/ 	.word	0x000000ff
        /*1568*/ 	.word	0x0002e860
        /*156c*/ 	.short	0x0100
        /*156e*/ 	.byte	0x08
	.zero		1


	//   ....[8]....
        /*1570*/ 	.word	0x00000550
        /*1574*/ 	.word	0x000000ff
        /*1578*/ 	.word	0x0002e858
        /*157c*/ 	.short	0x0100
        /*157e*/ 	.byte	0x08
	.zero		1


	//   ....[9]....
        /*1580*/ 	.word	0x00000560
        /*1584*/ 	.word	0x000000ff
        /*1588*/ 	.word	0x0002e868
        /*158c*/ 	.short	0x0100
        /*158e*/ 	.byte	0x08
	.zero		1


	//   ....[10]....
        /*1590*/ 	.word	0x00000650
        /*1594*/ 	.word	0x000000ff
        /*1598*/ 	.word	0x0002e870
        /*159c*/ 	.short	0x0100
        /*159e*/ 	.byte	0x06
	.zero		1


	//   ....[11]....
        /*15a0*/ 	.word	0x00000660
        /*15a4*/ 	.word	0x000000ff
        /*15a8*/ 	.word	0x0002e880
        /*15ac*/ 	.short	0x0100
        /*15ae*/ 	.byte	0x06
	.zero		1


	//   ....[12]....
        /*15b0*/ 	.word	0x00000670
        /*15b4*/ 	.word	0x000000ff
        /*15b8*/ 	.word	0x0002e878
        /*15bc*/ 	.short	0x0100
        /*15be*/ 	.byte	0x06
	.zero		1


	//   ....[13]....
        /*15c0*/ 	.word	0x00000680
        /*15c4*/ 	.word	0x000000ff
        /*15c8*/ 	.word	0x0002e888
        /*15cc*/ 	.short	0x0100
        /*15ce*/ 	.byte	0x06
	.zero		1


	//   ....[14]....
        /*15d0*/ 	.word	0x000007b0
        /*15d4*/ 	.word	0x000000ff
        /*15d8*/ 	.word	0x0002e890
        /*15dc*/ 	.short	0x0100
        /*15de*/ 	.byte	0x08
	.zero		1


	//   ....[15]....
        /*15e0*/ 	.word	0x000007c0
        /*15e4*/ 	.word	0x000000ff
        /*15e8*/ 	.word	0x0002e8a0
        /*15ec*/ 	.short	0x0100
        /*15ee*/ 	.byte	0x08
	.zero		1


	//   ....[16]....
        /*15f0*/ 	.word	0x000007d0
        /*15f4*/ 	.word	0x000000ff
        /*15f8*/ 	.word	0x0002e898
        /*15fc*/ 	.short	0x0100
        /*15fe*/ 	.byte	0x08
	.zero		1


	//   ....[17]....
        /*1600*/ 	.word	0x000007e0
        /*1604*/ 	.word	0x000000ff
        /*1608*/ 	.word	0x0002e8a8
        /*160c*/ 	.short	0x0100
        /*160e*/ 	.byte	0x08
	.zero		1


	//   ....[18]....
        /*1610*/ 	.word	0x00000910
        /*1614*/ 	.word	0x000000ff
        /*1618*/ 	.word	0x0002e8b0
        /*161c*/ 	.short	0x0100
        /*161e*/ 	.byte	0x08
	.zero		1


	//   ....[19]....
        /*1620*/ 	.word	0x00000920
        /*1624*/ 	.word	0x000000ff
        /*1628*/ 	.word	0x0002e8c0
        /*162c*/ 	.short	0x0100
        /*162e*/ 	.byte	0x08
	.zero		1


	//   ....[20]....
        /*1630*/ 	.word	0x00000930
        /*1634*/ 	.word	0x000000ff
        /*1638*/ 	.word	0x0002e8b8
        /*163c*/ 	.short	0x0100
        /*163e*/ 	.byte	0x08
	.zero		1


	//   ....[21]....
        /*1640*/ 	.word	0x00000940
        /*1644*/ 	.word	0x000000ff
        /*1648*/ 	.word	0x0002e8c8
        /*164c*/ 	.short	0x0100
        /*164e*/ 	.byte	0x08
	.zero		1


	//   ....[22]....
        /*1650*/ 	.word	0x000035d0
        /*1654*/ 	.word	0x0000006f
        /*1658*/ 	.word	0x0002e890
        /*165c*/ 	.short	0x010a
        /*165e*/ 	.byte	0x3f
	.zero		1


	//   ....[23]....
        /*1660*/ 	.word	0x000079e0
        /*1664*/ 	.word	0x0000006f
        /*1668*/ 	.word	0x0002e890
        /*166c*/ 	.short	0x010a
        /*166e*/ 	.byte	0x3f
	.zero		1


	//   ....[24]....
        /*1670*/ 	.word	0x0000bd00
        /*1674*/ 	.word	0x0000006f
        /*1678*/ 	.word	0x0002e890
        /*167c*/ 	.short	0x010a
        /*167e*/ 	.byte	0x3f
	.zero		1


	//   ....[25]....
        /*1680*/ 	.word	0x0000c420
        /*1684*/ 	.word	0x00000030
        /*1688*/ 	.word	0x00000000
        /*168c*/ 	.short	0x0101
        /*168e*/ 	.byte	0x3f
	.zero		1


	//   ....[26]....
        /*1690*/ 	.word	0x0000c460
        /*1694*/ 	.word	0x0000006f
        /*1698*/ 	.word	0x0002e8b0
        /*169c*/ 	.short	0x010a
        /*169e*/ 	.byte	0x3f
	.zero		1


	//   ....[27]....
        /*16a0*/ 	.word	0x0000cc10
        /*16a4*/ 	.word	0x0000006f
        /*16a8*/ 	.word	0x00000000
        /*16ac*/ 	.short	0x0101
        /*16ae*/ 	.byte	0x3f
	.zero		1


	//   ....[28]....
        /*16b0*/ 	.word	0x0000d790
        /*16b4*/ 	.word	0x00000010
        /*16b8*/ 	.word	0x0002e800
        /*16bc*/ 	.short	0x010a
        /*16be*/ 	.byte	0x3f
	.zero		1


	//   ....[29]....
        /*16c0*/ 	.word	0x0000d7e0
        /*16c4*/ 	.word	0x00000010
        /*16c8*/ 	.word	0x0002e800
        /*16cc*/ 	.short	0x010a
        /*16ce*/ 	.byte	0x3f
	.zero		1


	//   ....[30]....
        /*16d0*/ 	.word	0x0000e070
        /*16d4*/ 	.word	0x00000010
        /*16d8*/ 	.word	0x0002e800
        /*16dc*/ 	.short	0x010a
        /*16de*/ 	.byte	0x3f
	.zero		1


	//   ....[31]....
        /*16e0*/ 	.word	0x0000fe40
        /*16e4*/ 	.word	0x00000010
        /*16e8*/ 	.word	0x0002e800
        /*16ec*/ 	.short	0x010a
        /*16ee*/ 	.byte	0x3f
	.zero		1


	//   ....[32]....
        /*16f0*/ 	.word	0x000119d0
        /*16f4*/ 	.word	0x00000000
        /*16f8*/ 	.word	0x0002e830
        /*16fc*/ 	.short	0x010a
        /*16fe*/ 	.byte	0x3f
	.zero		1


	//   ....[33]....
        /*1700*/ 	.word	0x00011a80
        /*1704*/ 	.word	0x00000000
        /*1708*/ 	.word	0x0002e830
        /*170c*/ 	.short	0x010a
        /*170e*/ 	.byte	0x3f
	.zero		1


	//   ....[34]....
        /*1710*/ 	.word	0x00015380
        /*1714*/ 	.word	0x0000003b
        /*1718*/ 	.word	0x00000000
        /*171c*/ 	.short	0x0101
        /*171e*/ 	.byte	0x3f
	.zero		1


	//   ....[35]....
        /*1720*/ 	.word	0x00016ba0
        /*1724*/ 	.word	0x0000000d
        /*1728*/ 	.word	0x0002e830
        /*172c*/ 	.short	0x010a
        /*172e*/ 	.byte	0x3f
	.zero		1


	//   ....[36]....
        /*1730*/ 	.word	0x00016bf0
        /*1734*/ 	.word	0x0000000d
        /*1738*/ 	.word	0x0002e830
        /*173c*/ 	.short	0x010a
        /*173e*/ 	.byte	0x3f
	.zero		1


	//   ....[37]....
        /*1740*/ 	.word	0x00018150
        /*1744*/ 	.word	0x0000000d
        /*1748*/ 	.word	0x0002e850
        /*174c*/ 	.short	0x010a
        /*174e*/ 	.byte	0x3f
	.zero		1


	//   ....[38]....
        /*1750*/ 	.word	0x00018190
        /*1754*/ 	.word	0x0000000d
        /*1758*/ 	.word	0x0002e850
        /*175c*/ 	.short	0x010a
        /*175e*/ 	.byte	0x3f
	.zero		1


	//   ....[39]....
        /*1760*/ 	.word	0x0001afb0
        /*1764*/ 	.word	0x000000c7
        /*1768*/ 	.word	0x00000000
        /*176c*/ 	.short	0x0101
        /*176e*/ 	.byte	0x3f
	.zero		1


	//   ....[40]....
        /*1770*/ 	.word	0x0001b960
        /*1774*/ 	.word	0x00000000
        /*1778*/ 	.word	0x00000000
        /*177c*/ 	.short	0x0101
        /*177e*/ 	.byte	0x3f
	.zero		1


	//   ....[41]....
        /*1780*/ 	.word	0x0001ba00
        /*1784*/ 	.word	0x0000000b
        /*1788*/ 	.word	0x0002e850
        /*178c*/ 	.short	0x010a
        /*178e*/ 	.byte	0x3f
	.zero		1


	//   ....[42]....
        /*1790*/ 	.word	0x0001ba80
        /*1794*/ 	.word	0x0000000b
        /*1798*/ 	.word	0x0002e850
        /*179c*/ 	.short	0x010a
        /*179e*/ 	.byte	0x3f
	.zero		1


	//   ....[43]....
        /*17a0*/ 	.word	0x0001c570
        /*17a4*/ 	.word	0x00000003
        /*17a8*/ 	.word	0x00000000
        /*17ac*/ 	.short	0x0101
        /*17ae*/ 	.byte	0x3f
	.zero		1


	//   ....[44]....
        /*17b0*/ 	.word	0x0001e580
        /*17b4*/ 	.word	0x00000000
        /*17b8*/ 	.word	0x00000000
        /*17bc*/ 	.short	0x0101
        /*17be*/ 	.byte	0x3f
	.zero		1


	//   ....[45]....
        /*17c0*/ 	.word	0x0001ee10
        /*17c4*/ 	.word	0x00000008
        /*17c8*/ 	.word	0x00000000
        /*17cc*/ 	.short	0x0101
        /*17ce*/ 	.byte	0x3f
	.zero		1


	//   ....[46]....
        /*17d0*/ 	.word	0x00022410
        /*17d4*/ 	.word	0x00000012
        /*17d8*/ 	.word	0x0002e820
        /*17dc*/ 	.short	0x010a
        /*17de*/ 	.byte	0x3f
	.zero		1


	//   ....[47]....
        /*17e0*/ 	.word	0x000224e0
        /*17e4*/ 	.word	0x00000005
        /*17e8*/ 	.word	0x0002e8a0
        /*17ec*/ 	.short	0x010a
        /*17ee*/ 	.byte	0x3f
	.zero		1


	//   ....[48]....
        /*17f0*/ 	.word	0x00022720
        /*17f4*/ 	.word	0x00000005
        /*17f8*/ 	.word	0x0002e8c0
        /*17fc*/ 	.short	0x010a
        /*17fe*/ 	.byte	0x3f
	.zero		1


	//   ....[49]....
        /*1800*/ 	.word	0x00022ad0
        /*1804*/ 	.word	0x00000003
        /*1808*/ 	.word	0x0002e8a0
        /*180c*/ 	.short	0x010a
        /*180e*/ 	.byte	0x3f
	.zero		1


	//   ....[50]....
        /*1810*/ 	.word	0x00022d00
        /*1814*/ 	.word	0x00000003
        /*1818*/ 	.word	0x0002e8c0
        /*181c*/ 	.short	0x010a
        /*181e*/ 	.byte	0x3f
	.zero		1


	//   ....[51]....
        /*1820*/ 	.word	0x00023d10
        /*1824*/ 	.word	0x00000000
        /*1828*/ 	.word	0x0002e880
        /*182c*/ 	.short	0x010a
        /*182e*/ 	.byte	0x3f
	.zero		1


	//   ....[52]....
        /*1830*/ 	.word	0x00023ec0
        /*1834*/ 	.word	0x00000000
        /*1838*/ 	.word	0x0002e840
        /*183c*/ 	.short	0x010a
        /*183e*/ 	.byte	0x3f
	.zero		1


	//   ....[53]....
        /*1840*/ 	.word	0x00024b70
        /*1844*/ 	.word	0x00000012
        /*1848*/ 	.word	0x0002e800
        /*184c*/ 	.short	0x0107
        /*184e*/ 	.byte	0x3f
	.zero		1


	//   ....[54]....
        /*1850*/ 	.word	0x00024c60
        /*1854*/ 	.word	0x00000012
        /*1858*/ 	.word	0x0002e800
        /*185c*/ 	.short	0x0101
        /*185e*/ 	.byte	0x3f
	.zero		1


	//   ....[55]....
        /*1860*/ 	.word	0x00024c80
        /*1864*/ 	.word	0x00000012
        /*1868*/ 	.word	0x0002e820
        /*186c*/ 	.short	0x010a
        /*186e*/ 	.byte	0x3f
	.zero		1


	//   ....[56]....
        /*1870*/ 	.word	0x00024fa0
        /*1874*/ 	.word	0x00000006
        /*1878*/ 	.word	0x0002e880
        /*187c*/ 	.short	0x010a
        /*187e*/ 	.byte	0x3f
	.zero		1


	//   ....[57]....
        /*1880*/ 	.word	0x00025200
        /*1884*/ 	.word	0x00000006
        /*1888*/ 	.word	0x0002e840
        /*188c*/ 	.short	0x010a
        /*188e*/ 	.byte	0x3f
	.zero		1


	//   ....[58]....
        /*1890*/ 	.word	0x000254d0
        /*1894*/ 	.word	0x00000003
        /*1898*/ 	.word	0x0002e870
        /*189c*/ 	.short	0x010a
        /*189e*/ 	.byte	0x3f
	.zero		1


	//   ....[59]....
        /*18a0*/ 	.word	0x00025540
        /*18a4*/ 	.word	0x00000003
        /*18a8*/ 	.word	0x0002e860
        /*18ac*/ 	.short	0x010a
        /*18ae*/ 	.byte	0x3f
	.zero		1


	//   ....[60]....
        /*18b0*/ 	.word	0x00025f40
        /*18b4*/ 	.word	0x00000003
        /*18b8*/ 	.word	0x0002e850
        /*18bc*/ 	.short	0x0101
        /*18be*/ 	.byte	0x3f
	.zero		1


	//   ....[61]....
        /*18c0*/ 	.word	0x00025fc0
        /*18c4*/ 	.word	0x00000003
        /*18c8*/ 	.word	0x00000000
        /*18cc*/ 	.short	0x0101
        /*18ce*/ 	.byte	0x3f
	.zero		1


	//   ....[62]....
        /*18d0*/ 	.word	0x00026200
        /*18d4*/ 	.word	0x00000000
        /*18d8*/ 	.word	0x0002e870
        /*18dc*/ 	.short	0x010a
        /*18de*/ 	.byte	0x3f
	.zero		1


	//   ....[63]....
        /*18e0*/ 	.word	0x00026270
        /*18e4*/ 	.word	0x00000000
        /*18e8*/ 	.word	0x0002e860
        /*18ec*/ 	.short	0x010a
        /*18ee*/ 	.byte	0x3f
	.zero		1


	//   ....[64]....
        /*18f0*/ 	.word	0x00026d10
        /*18f4*/ 	.word	0x00000000
        /*18f8*/ 	.word	0x0002e850
        /*18fc*/ 	.short	0x0101
        /*18fe*/ 	.byte	0x3f
	.zero		1


	//   ....[65]....
        /*1900*/ 	.word	0x00026d50
        /*1904*/ 	.word	0x00000000
        /*1908*/ 	.word	0x00000000
        /*190c*/ 	.short	0x0101
        /*190e*/ 	.byte	0x3f
	.zero		1


	//   ....[66]....
        /*1910*/ 	.word	0x00027c60
        /*1914*/ 	.word	0x00000000
        /*1918*/ 	.word	0x0002e820
        /*191c*/ 	.short	0x010a
        /*191e*/ 	.byte	0x3f
	.zero		1


	//   ....[67]....
        /*1920*/ 	.word	0x00027e30
        /*1924*/ 	.word	0x00000006
        /*1928*/ 	.word	0x00000000
        /*192c*/ 	.short	0x010a
        /*192e*/ 	.byte	0x3f
	.zero		1


	//   ....[68]....
        /*1930*/ 	.word	0x00027ea0
        /*1934*/ 	.word	0x00000007
        /*1938*/ 	.word	0x00000000
        /*193c*/ 	.short	0x010a
        /*193e*/ 	.byte	0x3f
	.zero		1


	//   ....[69]....
        /*1940*/ 	.word	0x00027f00
        /*1944*/ 	.word	0x00000004
        /*1948*/ 	.word	0x0002e860
        /*194c*/ 	.short	0x010a
        /*194e*/ 	.byte	0x3f
	.zero		1


	//   ....[70]....
        /*1950*/ 	.word	0x00027f50
        /*1954*/ 	.word	0x00000003
        /*1958*/ 	.word	0x0002e860
        /*195c*/ 	.short	0x010a
        /*195e*/ 	.byte	0x3f
	.zero		1


	//   ....[71]....
        /*1960*/ 	.word	0x00027f90
        /*1964*/ 	.word	0x00000004
        /*1968*/ 	.word	0x0002e880
        /*196c*/ 	.short	0x010a
        /*196e*/ 	.byte	0x3f
	.zero		1


	//   ....[72]....
        /*1970*/ 	.word	0x00027fb0
        /*1974*/ 	.word	0x00000003
        /*1978*/ 	.word	0x0002e880
        /*197c*/ 	.short	0x010a
        /*197e*/ 	.byte	0x3f
	.zero		1


	//   ....[73]....
        /*1980*/ 	.word	0x00028010
        /*1984*/ 	.word	0x0000006f
        /*1988*/ 	.word	0x0002e890
        /*198c*/ 	.short	0x010a
        /*198e*/ 	.byte	0x3f
	.zero		1


	//   ....[74]....
        /*1990*/ 	.word	0x00028060
        /*1994*/ 	.word	0x0000006f
        /*1998*/ 	.word	0x0002e890
        /*199c*/ 	.short	0x010a
        /*199e*/ 	.byte	0x3f
	.zero		1


	//   ....[75]....
        /*19a0*/ 	.word	0x000280b0
        /*19a4*/ 	.word	0x0000006f
        /*19a8*/ 	.word	0x0002e890
        /*19ac*/ 	.short	0x010a
        /*19ae*/ 	.byte	0x3f
	.zero		1


	//   ....[76]....
        /*19b0*/ 	.word	0x00028100
        /*19b4*/ 	.word	0x0000006f
        /*19b8*/ 	.word	0x0002e8b0
        /*19bc*/ 	.short	0x010a
        /*19be*/ 	.byte	0x3f
	.zero		1


	//   ....[77]....
        /*19c0*/ 	.word	0x00028410
        /*19c4*/ 	.word	0x00000010
        /*19c8*/ 	.word	0x0002e800
        /*19cc*/ 	.short	0x010a
        /*19ce*/ 	.byte	0x3f
	.zero		1


	//   ....[78]....
        /*19d0*/ 	.word	0x00028620
        /*19d4*/ 	.word	0x00000010
        /*19d8*/ 	.word	0x0002e800
        /*19dc*/ 	.short	0x010a
        /*19de*/ 	.byte	0x3f
	.zero		1


	//   ....[79]....
        /*19e0*/ 	.word	0x00028670
        /*19e4*/ 	.word	0x00000000
        /*19e8*/ 	.word	0x0002e830
        /*19ec*/ 	.short	0x010a
        /*19ee*/ 	.byte	0x3f
	.zero		1


	//   ....[80]....
        /*19f0*/ 	.word	0x000286c0
        /*19f4*/ 	.word	0x0000000d
        /*19f8*/ 	.word	0x0002e830
        /*19fc*/ 	.short	0x010a
        /*19fe*/ 	.byte	0x3f
	.zero		1


	//   ....[81]....
        /*1a00*/ 	.word	0x00028710
        /*1a04*/ 	.word	0x0000000d
        /*1a08*/ 	.word	0x0002e850
        /*1a0c*/ 	.short	0x010a
        /*1a0e*/ 	.byte	0x3f
	.zero		1


	//   ....[82]....
        /*1a10*/ 	.word	0x00028760
        /*1a14*/ 	.word	0x0000000b
        /*1a18*/ 	.word	0x0002e850
        /*1a1c*/ 	.short	0x010a
        /*1a1e*/ 	.byte	0x3f
	.zero		1


	//   ....[83]....
        /*1a20*/ 	.word	0x0002b100
        /*1a24*/ 	.word	0x00000012
        /*1a28*/ 	.word	0x0002e820
        /*1a2c*/ 	.short	0x010a
        /*1a2e*/ 	.byte	0x3f
	.zero		1


	//   ....[84]....
        /*1a30*/ 	.word	0x0002b150
        /*1a34*/ 	.word	0x00000005
        /*1a38*/ 	.word	0x0002e8a0
        /*1a3c*/ 	.short	0x010a
        /*1a3e*/ 	.byte	0x3f
	.zero		1


	//   ....[85]....
        /*1a40*/ 	.word	0x0002b1a0
        /*1a44*/ 	.word	0x00000005
        /*1a48*/ 	.word	0x0002e8c0
        /*1a4c*/ 	.short	0x010a
        /*1a4e*/ 	.byte	0x3f
	.zero		1


	//   ....[86]....
        /*1a50*/ 	.word	0x0002b1f0
        /*1a54*/ 	.word	0x00000003
        /*1a58*/ 	.word	0x0002e8a0
        /*1a5c*/ 	.short	0x010a
        /*1a5e*/ 	.byte	0x3f
	.zero		1


	//   ....[87]....
        /*1a60*/ 	.word	0x0002b240
        /*1a64*/ 	.word	0x00000003
        /*1a68*/ 	.word	0x0002e8c0
        /*1a6c*/ 	.short	0x010a
        /*1a6e*/ 	.byte	0x3f
	.zero		1


	//   ....[88]....
        /*1a70*/ 	.word	0x0002b3e0
        /*1a74*/ 	.word	0x00000000
        /*1a78*/ 	.word	0x0002e880
        /*1a7c*/ 	.short	0x010a
        /*1a7e*/ 	.byte	0x3f
	.zero		1


	//   ....[89]....
        /*1a80*/ 	.word	0x0002b430
        /*1a84*/ 	.word	0x00000000
        /*1a88*/ 	.word	0x0002e840
        /*1a8c*/ 	.short	0x010a
        /*1a8e*/ 	.byte	0x3f
	.zero		1


	//   ....[90]....
        /*1a90*/ 	.word	0x0002bee0
        /*1a94*/ 	.word	0x00000012
        /*1a98*/ 	.word	0x0002e820
        /*1a9c*/ 	.short	0x010a
        /*1a9e*/ 	.byte	0x3f
	.zero		1


	//   ....[91]....
        /*1aa0*/ 	.word	0x0002bf30
        /*1aa4*/ 	.word	0x00000006
        /*1aa8*/ 	.word	0x0002e880
        /*1aac*/ 	.short	0x010a
        /*1aae*/ 	.byte	0x3f
	.zero		1


	//   ....[92]....
        /*1ab0*/ 	.word	0x0002bf80
        /*1ab4*/ 	.word	0x00000006
        /*1ab8*/ 	.word	0x0002e840
        /*1abc*/ 	.short	0x010a
        /*1abe*/ 	.byte	0x3f
	.zero		1


	//   ....[93]....
        /*1ac0*/ 	.word	0x0002bfd0
        /*1ac4*/ 	.word	0x00000003
        /*1ac8*/ 	.word	0x0002e870
        /*1acc*/ 	.short	0x010a
        /*1ace*/ 	.byte	0x3f
	.zero		1


	//   ....[94]....
        /*1ad0*/ 	.word	0x0002c020
        /*1ad4*/ 	.word	0x00000003
        /*1ad8*/ 	.word	0x0002e860
        /*1adc*/ 	.short	0x010a
        /*1ade*/ 	.byte	0x3f
	.zero		1


	//   ....[95]....
        /*1ae0*/ 	.word	0x0002c070
        /*1ae4*/ 	.word	0x00000000
        /*1ae8*/ 	.word	0x0002e870
        /*1aec*/ 	.short	0x010a
        /*1aee*/ 	.byte	0x3f
	.zero		1


	//   ....[96]....
        /*1af0*/ 	.word	0x0002c0c0
        /*1af4*/ 	.word	0x00000000
        /*1af8*/ 	.word	0x0002e860
        /*1afc*/ 	.short	0x010a
        /*1afe*/ 	.byte	0x3f
	.zero		1


	//   ....[97]....
        /*1b00*/ 	.word	0x0002cc00
        /*1b04*/ 	.word	0x00000000
        /*1b08*/ 	.word	0x0002e820
        /*1b0c*/ 	.short	0x010a
        /*1b0e*/ 	.byte	0x3f
	.zero		1


	//   ....[98]....
        /*1b10*/ 	.word	0x0002cda0
        /*1b14*/ 	.word	0x00000006
        /*1b18*/ 	.word	0x00000000
        /*1b1c*/ 	.short	0x010a
        /*1b1e*/ 	.byte	0x3f
	.zero		1


	//   ....[99]....
        /*1b20*/ 	.word	0x0002cdf0
        /*1b24*/ 	.word	0x00000007
        /*1b28*/ 	.word	0x00000000
        /*1b2c*/ 	.short	0x010a
        /*1b2e*/ 	.byte	0x3f
	.zero		1


	//   ....[100]....
        /*1b30*/ 	.word	0x0002ce40
        /*1b34*/ 	.word	0x00000004
        /*1b38*/ 	.word	0x0002e860
        /*1b3c*/ 	.short	0x010a
        /*1b3e*/ 	.byte	0x3f
	.zero		1


	//   ....[101]....
        /*1b40*/ 	.word	0x0002ce90
        /*1b44*/ 	.word	0x00000003
        /*1b48*/ 	.word	0x0002e860
        /*1b4c*/ 	.short	0x010a
        /*1b4e*/ 	.byte	0x3f
	.zero		1


	//   ....[102]....
        /*1b50*/ 	.word	0x0002cee0
        /*1b54*/ 	.word	0x00000004
        /*1b58*/ 	.word	0x0002e880
        /*1b5c*/ 	.short	0x010a
        /*1b5e*/ 	.byte	0x3f
	.zero		1


	//----- nvinfo : EIATTR_NUM_MBARRIERS
	.align		4
.L_933:
        /*1b60*/ 	.byte	0x03, 0x38
        /*1b62*/ 	.short	0x0016


	//----- nvinfo : EIATTR_EXIT_INSTR_OFFSETS
	.align		4
        /*1b64*/ 	.byte	0x04, 0x1c
        /*1b66*/ 	.short	(.L_935 - .L_934)


	//   ....[0]....
.L_934:
        /*1b68*/ 	.word	0x00028000


	//----- nvinfo : EIATTR_MAX_THREADS
	.align		4
.L_935:
        /*1b6c*/ 	.byte	0x04, 0x05
        /*1b6e*/ 	.short	(.L_937 - .L_936)
.L_936:
        /*1b70*/ 	.word	0x00000180
        /*1b74*/ 	.word	0x00000001
        /*1b78*/ 	.word	0x00000001


	//----- nvinfo : EIATTR_CRS_STACK_SIZE
	.align		4
.L_937:
        /*1b7c*/ 	.byte	0x04, 0x1e
        /*1b7e*/ 	.short	(.L_939 - .L_938)
.L_938:
        /*1b80*/ 	.word	0x00000000


	//----- nvinfo : EIATTR_CBANK_PARAM_SIZE
	.align		4
.L_939:
        /*1b84*/ 	.byte	0x03, 0x19
        /*1b86*/ 	.short	0x0af0


	//----- nvinfo : EIATTR_PARAM_CBANK
	.align		4
        /*1b88*/ 	.byte	0x04, 0x0a
        /*1b8a*/ 	.short	(.L_941 - .L_940)
	.align		4
.L_940:
        /*1b8c*/ 	.word	index@(.nv.constant0._ZN7cutlass13device_kernelIN5flash11enable_sm90INS1_16FlashAttnFwdSm90INS1_25CollectiveMainloopFwdSm90ILi2EN4cute5tupleIJNS5_1CILi1EEES8_S8_EEENS6_IJNS7_ILi128EEENS7_ILi224EEESA_EEELi128ENS_12float_e4m3_tEfNS_4arch4Sm90ELb0ELb0ELb1ELb1ELb0ELb1ELb0ELb1ELb1ELb1ELb1ELb0EEENS1_21CollectiveEpilogueFwdINS6_IJSA_SA_SB_EEES9_NS_10bfloat16_tESF_Li256ELb1ELb1ELb1ELb1EEENS1_36VarlenDynamicPersistentTileSchedulerILi128ELi224ELi256ELi128ELb1ELb1ELb1ELb0ELb1ELb1EEEEEEEEEvNT_6ParamsE)
        /*1b90*/ 	.short	0x0210
        /*1b92*/ 	.short	0x0af0


	//----- nvinfo : EIATTR_SW_WAR
	.align		4
.L_941:
        /*1b94*/ 	.byte	0x04, 0x36
        /*1b96*/ 	.short	(.L_943 - .L_942)
.L_942:
        /*1b98*/ 	.word	0x00000008
.L_943:


//--------------------- .nv.info._ZN7cutlass13device_kernelIN5flash11enable_sm90INS1_16FlashAttnFwdSm90INS1_25CollectiveMainloopFwdSm90ILi2EN4cute5tupleIJNS5_1CILi1EEES8_S8_EEENS6_IJNS7_ILi128EEENS7_ILi192EEESA_EEELi128ENS_12float_e4m3_tEfNS_4arch4Sm90ELb0ELb1ELb1ELb0ELb0ELb0ELb0ELb1ELb1ELb1ELb1ELb0EEENS1_21CollectiveEpilogueFwdINS6_IJSA_SA_SB_EEES9_NS_10bfloat16_tESF_Li256ELb0ELb1ELb1ELb1EEENS1_19SingleTileSchedulerILb0ELb1ELb1ELi128EEEEEEEEEvNT_6ParamsE --------------------------
	.section	.nv.info._ZN7cutlass13device_kernelIN5flash11enable_sm90INS1_16FlashAttnFwdSm90INS1_25CollectiveMainloopFwdSm90ILi2EN4cute5tupleIJNS5_1CILi1EEES8_S8_EEENS6_IJNS7_ILi128EEENS7_ILi192EEESA_EEELi128ENS_12float_e4m3_tEfNS_4arch4Sm90ELb0ELb1ELb1ELb0ELb0ELb0ELb0ELb1ELb1ELb1ELb1ELb0EEENS1_21CollectiveEpilogueFwdINS6_IJSA_SA_SB_EEES9_NS_10bfloat16_tESF_Li256ELb0ELb1ELb1ELb1EEENS1_19SingleTileSchedulerILb0ELb1ELb1ELi128EEEEEEEEEvNT_6ParamsE,"",@"SHT_CUDA_INFO"
	.sectionflags	@""
	.align	4


	//----- nvinfo : EIATTR_CUDA_API_VERSION
	.align		4
        /*0000*/ 	.byte	0x04, 0x37
        /*0002*/ 	.short	(.L_945 - .L_944)
.L_944:
        /*0004*/ 	.word	0x00000082


	//----- nvinfo : EIATTR_KPARAM_INFO
	.align		4
.L_945:
        /*0008*/ 	.byte	0x04, 0x17
        /*000a*/ 	.short	(.L_947 - .L_946)
.L_946:
        /*000c*/ 	.word	0x00000000
        /*0010*/ 	.short	0x0000
        /*0012*/ 	.short	0x0070
        /*0014*/ 	.byte	0x00, 0xf0, 0x01, 0x28


	//----- nvinfo : EIATTR_SPARSE_MMA_MASK
	.align		4
.L_947:
        /*0018*/ 	.byte	0x03, 0x50
        /*001a*/ 	.short	0x0000


	//----- nvinfo : EIATTR_MAXREG_COUNT
	.align		4
        /*001c*/ 	.byte	0x03, 0x1b
        /*001e*/ 	.short	0x00a8


	//----- nvinfo : EIATTR_NUM_BARRIERS
	.align		4
        /*0020*/ 	.byte	0x02, 0x4c
        /*0022*/ 	.byte	0x10
	.zero		1


	//----- nvinfo : EIATTR_EXTERNS
	.align		4
        /*0024*/ 	.byte	0x04, 0x0f
        /*0026*/ 	.short	(.L_949 - .L_948)


	//   ....[0]....
	.align		4
.L_948:
        /*0028*/ 	.word	index@(__assertfail)


	//----- nvinfo : EIATTR_ANNOTATIONS
	.align		4
.L_949:
        /*002c*/ 	.byte	0x04, 0x55
        /*002e*/ 	.short	(.L_951 - .L_950)


	//   ....[0]....
.L_950:
        /* <DEDUP_REMOVED lines=11> */


	//----- nvinfo : EIATTR_MERCURY_ISA_VERSION
	.align		4
.L_951:
        /*00c8*/ 	.byte	0x03, 0x5f
        /*00ca*/ 	.short	0x0101


	//----- nvinfo : EIATTR_INT_WARP_WIDE_INSTR_OFFSETS
	.align		4
        /*00cc*/ 	.byte	0x04, 0x31
        /*00ce*/ 	.short	(.L_953 - .L_952)


	//   ....[0]....
.L_952:
        /*00d0*/ 	.word	0x00000130


	//   ....[1]....
        /*00d4*/ 	.word	0x00000170


	//   ....[2]....
        /*00d8*/ 	.word	0x000001e0


	//----- nvinfo : EIATTR_COOP_GROUP_MASK_REGIDS
	.align		4
.L_953:
        /*00dc*/ 	.byte	0x04, 0x29
        /*00de*/ 	.short	(.L_955 - .L_954)


	//   ....[0]....
.L_954:
        /*00e0*/ 	.word	0xffffffff


	//   ....[1]....
        /*00e4*/ 	.word	0xffffffff


	//   ....[2]....
        /*00e8*/ 	.word	0xffffffff


	//   ....[3]....
        /*00ec*/ 	.word	0xffffffff


	//   ....[4]....
        /*00f0*/ 	.word	0xffffffff


	//   ....[5]....
        /*00f4*/ 	.word	0xffffffff


	//   ....[6]....
        /*00f8*/ 	.word	0xffffffff


	//   ....[7]....
        /*00fc*/ 	.word	0xffffffff


	//   ....[8]....
        /*0100*/ 	.word	0xffffffff


	//   ....[9]....
        /*0104*/ 	.word	0xffffffff


	//   ....[10]....
        /*0108*/ 	.word	0xffffffff


	//   ....[11]....
        /*010c*/ 	.word	0xffffffff


	//   ....[12]....
        /*0110*/ 	.word	0xffffffff


	//   ....[13]....
        /*0114*/ 	.word	0xffffffff


	//   ....[14]....
        /*0118*/ 	.word	0xffffffff


	//   ....[15]....
        /*011c*/ 	.word	0xffffffff


	//   ....[16]....
        /*0120*/ 	.word	0xffffffff


	//   ....[17]....
        /*0124*/ 	.word	0xffffffff


	//   ....[18]....
        /*0128*/ 	.word	0xffffffff


	//   ....[19]....
        /*012c*/ 	.word	0xffffffff


	//   ....[20]....
        /*0130*/ 	.word	0xffffffff


	//   ....[21]....
        /*0134*/ 	.word	0xffffffff


	//   ....[22]....
        /*0138*/ 	.word	0xffffffff


	//   ....[23]....
        /*013c*/ 	.word	0xffffffff


	//   ....[24]....
        /*0140*/ 	.word	0xffffffff


	//   ....[25]....
        /*0144*/ 	.word	0xffffffff


	//   ....[26]....
        /*0148*/ 	.word	0xffffffff


	//   ....[27]....
        /*014c*/ 	.word	0xffffffff


	//   ....[28]....
        /*0150*/ 	.word	0xffffffff


	//   ....[29]....
        /*0154*/ 	.word	0xffffffff


	//   ....[30]....
        /*0158*/ 	.word	0xffffffff


	//   ....[31]....
        /*015c*/ 	.word	0xffffffff


	//   ....[32]....
        /*0160*/ 	.word	0xffffffff


	//   ....[33]....
        /*0164*/ 	.word	0xffffffff


	//   ....[34]....
        /*0168*/ 	.word	0xffffffff


	//   ....[35]....
        /*016c*/ 	.word	0xffffffff


	//   ....[36]....
        /*0170*/ 	.word	0xffffffff


	//   ....[37]....
        /*0174*/ 	.word	0xffffffff


	//   ....[38]....
        /*0178*/ 	.word	0xffffffff


	//   ....[39]....
        /*017c*/ 	.word	0xffffffff


	//   ....[40]....
        /*0180*/ 	.word	0xffffffff


	//   ....[41]....
        /*0184*/ 	.word	0xffffffff


	//   ....[42]....
        /*0188*/ 	.word	0xffffffff


	//   ....[43]....
        /*018c*/ 	.word	0xffffffff


	//   ....[44]....
        /*0190*/ 	.word	0xffffffff


	//   ....[45]....
        /*0194*/ 	.word	0xffffffff


	//   ....[46]....
        /*0198*/ 	.word	0xffffffff


	//   ....[47]....
        /*019c*/ 	.word	0xffffffff


	//   ....[48]....
        /*01a0*/ 	.word	0xffffffff


	//   ....[49]....
        /*01a4*/ 	.word	0xffffffff


	//   ....[50]....
        /*01a8*/ 	.word	0xffffffff


	//   ....[51]....
        /*01ac*/ 	.word	0xffffffff


	//   ....[52]....
        /*01b0*/ 	.word	0xffffffff


	//   ....[53]....
        /*01b4*/ 	.word	0xffffffff


	//   ....[54]....
        /*01b8*/ 	.word	0xffffffff


	//   ....[55]....
        /*01bc*/ 	.word	0xffffffff


	//   ....[56]....
        /*01c0*/ 	.word	0xffffffff


	//   ....[57]....
        /*01c4*/ 	.word	0xffffffff


	//   ....[58]....
        /*01c8*/ 	.word	0xffffffff


	//   ....[59]....
        /*01cc*/ 	.word	0xffffffff


	//   ....[60]....
        /*01d0*/ 	.word	0xffffffff


	//   ....[61]....
        /*01d4*/ 	.word	0xffffffff


	//   ....[62]....
        /*01d8*/ 	.word	0xffffffff


	//   ....[63]....
        /*01dc*/ 	.word	0xffffffff


	//   ....[64]....
        /*01e0*/ 	.word	0xffffffff


	//   ....[65]....
        /*01e4*/ 	.word	0xffffffff


	//   ....[66]....
        /*01e8*/ 	.word	0xffffffff


	//   ....[67]....
        /*01ec*/ 	.word	0xffffffff


	//   ....[68]....
        /*01f0*/ 	.word	0xffffffff


	//   ....[69]....
        /*01f4*/ 	.word	0xffffffff


	//   ....[70]....
        /*01f8*/ 	.word	0xffffffff


	//   ....[71]....
        /*01fc*/ 	.word	0xffffffff


	//   ....[72]....
        /*0200*/ 	.word	0xffffffff


	//   ....[73]....
        /*0204*/ 	.word	0xffffffff


	//   ....[74]....
        /*0208*/ 	.word	0xffffffff


	//   ....[75]....
        /*020c*/ 	.word	0xffffffff


	//   ....[76]....
        /*0210*/ 	.word	0xffffffff


	//   ....[77]....
        /*0214*/ 	.word	0xffffffff


	//   ....[78]....
        /*0218*/ 	.word	0xffffffff


	//   ....[79]....
        /*021c*/ 	.word	0xffffffff


	//   ....[80]....
        /*0220*/ 	.word	0xffffffff


	//   ....[81]....
        /*0224*/ 	.word	0xffffffff


	//   ....[82]....
        /*0228*/ 	.word	0xffffffff


	//   ....[83]....
        /*022c*/ 	.word	0xffffffff


	//   ....[84]....
        /*0230*/ 	.word	0xffffffff


	//   ....[85]....
        /*0234*/ 	.word	0xffffffff


	//   ....[86]....
        /*0238*/ 	.word	0xffffffff


	//   ....[87]....
        /*023c*/ 	.word	0xffffffff


	//   ....[88]....
        /*0240*/ 	.word	0xffffffff


	//   ....[89]....
        /*0244*/ 	.word	0xffffffff


	//   ....[90]....
        /*0248*/ 	.word	0xffffffff


	//   ....[91]....
        /*024c*/ 	.word	0xffffffff


	//   ....[92]....
        /*0250*/ 	.word	0xffffffff


	//   ....[93]....
        /*0254*/ 	.word	0xffffffff


	//   ....[94]....
        /*0258*/ 	.word	0xffffffff


	//   ....[95]....
        /*025c*/ 	.word	0xffffffff


	//   ....[96]....
        /*0260*/ 	.word	0xffffffff


	//   ....[97]....
        /*0264*/ 	.word	0xffffffff


	//   ....[98]....
        /*0268*/ 	.word	0xffffffff


	//   ....[99]....
        /*026c*/ 	.word	0xffffffff


	//   ....[100]....
        /*0270*/ 	.word	0xffffffff


	//   ....[101]....
        /*0274*/ 	.word	0xffffffff


	//   ....[102]....
        /*0278*/ 	.word	0xffffffff


	//   ....[103]....
        /*027c*/ 	.word	0xffffffff


	//   ....[104]....
        /*0280*/ 	.word	0xffffffff


	//   ....[105]....
        /*0284*/ 	.word	0xffffffff


	//   ....[106]....
        /*0288*/ 	.word	0xffffffff


	//   ....[107]....
        /*028c*/ 	.word	0xffffffff


	//   ....[108]....
        /*0290*/ 	.word	0xffffffff


	//   ....[109]....
        /*0294*/ 	.word	0xffffffff


	//   ....[110]....
        /*0298*/ 	.word	0xffffffff


	//   ....[111]....
        /*029c*/ 	.word	0xffffffff


	//   ....[112]....
        /*02a0*/ 	.word	0xffffffff


	//   ....[113]....
        /*02a4*/ 	.word	0xffffffff


	//   ....[114]....
        /*02a8*/ 	.word	0xffffffff


	//   ....[115]....
        /*02ac*/ 	.word	0xffffffff


	//   ....[116]....
        /*02b0*/ 	.word	0xffffffff


	//   ....[117]....
        /*02b4*/ 	.word	0xffffffff


	//   ....[118]....
        /*02b8*/ 	.word	0xffffffff


	//   ....[119]....
        /*02bc*/ 	.word	0xffffffff


	//   ....[120]....
        /*02c0*/ 	.word	0xffffffff


	//   ....[121]....
        /*02c4*/ 	.word	0xffffffff


	//   ....[122]....
        /*02c8*/ 	.word	0xffffffff


	//   ....[123]....
        /*02cc*/ 	.word	0xffffffff


	//   ....[124]....
        /*02d0*/ 	.word	0xffffffff


	//   ....[125]....
        /*02d4*/ 	.word	0x0500000f


	//   ....[126]....
        /*02d8*/ 	.word	0x0500000f


	//   ....[127]....
        /*02dc*/ 	.word	0x0500000f


	//   ....[128]....
        /*02e0*/ 	.word	0x0500000f


	//   ....[129]....
        /*02e4*/ 	.word	0x0500000f


	//   ....[130]....
        /*02e8*/ 	.word	0x0500000f


	//   ....[131]....
        /*02ec*/ 	.word	0x0500000f


	//   ....[132]....
        /*02f0*/ 	.word	0x0500000f


	//   ....[133]....
        /*02f4*/ 	.word	0x0500000f


	//   ....[134]....
        /*02f8*/ 	.word	0x0500000f


	//   ....[135]....
        /*02fc*/ 	.word	0x0500000f


	//   ....[136]....
        /*0300*/ 	.word	0x0500000f


	//   ....[137]....
        /*0304*/ 	.word	0x0500000f


	//   ....[138]....
        /*0308*/ 	.word	0x0500000f


	//   ....[139]....
        /*030c*/ 	.word	0x0500000f


	//   ....[140]....
        /*0310*/ 	.word	0x0500000f


	//   ....[141]....
        /*0314*/ 	.word	0x0500000f


	//----- nvinfo : EIATTR_COOP_GROUP_INSTR_OFFSETS
	.align		4
.L_955:
        /*0318*/ 	.byte	0x04, 0x28
        /*031a*/ 	.short	(.L_957 - .L_956)


	//   ....[0]....
.L_956:
        /*031c*/ 	.word	0x00000070


	//   ....[1]....
        /*0320*/ 	.word	0x00000140


	//   ....[2]....
        /*0324*/ 	.word	0x00000190


	//   ....[3]....
        /*0328*/ 	.word	0x000003c0


	//   ....[4]....
        /*032c*/ 	.word	0x00000520


	//   ....[5]....
        /*0330*/ 	.word	0x00000640


	//   ....[6]....
        /*0334*/ 	.word	0x000007a0


	//   ....[7]....
        /*0338*/ 	.word	0x000015d0


	//   ....[8]....
        /*033c*/ 	.word	0x000021f0


	//   ....[9]....
        /*0340*/ 	.word	0x000035b0


	//   ....[10]....
        /*0344*/ 	.word	0x000048a0


	//   ....[11]....
        /*0348*/ 	.word	0x00004dc0


	//   ....[12]....
        /*034c*/ 	.word	0x000056c0


	//   ....[13]....
        /*0350*/ 	.word	0x00005710


	//   ....[14]....
        /*0354*/ 	.word	0x00007ee0


	//   ....[15]....
        /*0358*/ 	.word	0x00009380


	//   ....[16]....
        /*035c*/ 	.word	0x00009d00


	//   ....[17]....
        /*0360*/ 	.word	0x00009e10


	//   ....[18]....
        /*0364*/ 	.word	0x0000abf0


	//   ....[19]....
        /*0368*/ 	.word	0x0000ac70


	//   ....[20]....
        /*036c*/ 	.word	0x0000dcf0


	//   ....[21]....
        /*0370*/ 	.word	0x0000de20


	//   ....[22]....
        /*0374*/ 	.word	0x0000de30


	//   ....[23]....
        /*0378*/ 	.word	0x0000dfc0


	//   ....[24]....
        /*037c*/ 	.word	0x00010ba0


	//   ....[25]....
        /*0380*/ 	.word	0x000113e0


	//   ....[26]....
        /*0384*/ 	.word	0x000129a0


	//   ....[27]....
        /*0388*/ 	.word	0x00012ab0


	//   ....[28]....
        /*038c*/ 	.word	0x00013890


	//   ....[29]....
        /*0390*/ 	.word	0x00013900


	//   ....[30]....
        /*0394*/ 	.word	0x00015330


	//   ....[31]....
        /*0398*/ 	.word	0x00015340


	//   ....[32]....
        /*039c*/ 	.word	0x000153c0


	//   ....[33]....
        /*03a0*/ 	.word	0x000153d0


	//   ....[34]....
        /*03a4*/ 	.word	0x000162d0


	//   ....[35]....
        /*03a8*/ 	.word	0x000162e0


	//   ....[36]....
        /*03ac*/ 	.word	0x000162f0


	//   ....[37]....
        /*03b0*/ 	.word	0x00016310


	//   ....[38]....
        /*03b4*/ 	.word	0x00016320


	//   ....[39]....
        /*03b8*/ 	.word	0x00016330


	//   ....[40]....
        /*03bc*/ 	.word	0x00016340


	//   ....[41]....
        /*03c0*/ 	.word	0x00016350


	//   ....[42]....
        /*03c4*/ 	.word	0x00016360


	//   ....[43]....
        /*03c8*/ 	.word	0x00016370


	//   ....[44]....
        /*03cc*/ 	.word	0x00016380


	//   ....[45]....
        /*03d0*/ 	.word	0x00016390


	//   ....[46]....
        /*03d4*/ 	.word	0x000163a0


	//   ....[47]....
        /*03d8*/ 	.word	0x000163b0


	//   ....[48]....
        /*03dc*/ 	.word	0x000163c0


	//   ....[49]....
        /*03e0*/ 	.word	0x000163d0


	//   ....[50]....
        /*03e4*/ 	.word	0x000163f0


	//   ....[51]....
        /*03e8*/ 	.word	0x00016400


	//   ....[52]....
        /*03ec*/ 	.word	0x00016410


	//   ....[53]....
        /*03f0*/ 	.word	0x00016420


	//   ....[54]....
        /*03f4*/ 	.word	0x00016430


	//   ....[55]....
        /*03f8*/ 	.word	0x00016440


	//   ....[56]....
        /*03fc*/ 	.word	0x00016450


	//   ....[57]....
        /*0400*/ 	.word	0x00016470


	//   ....[58]....
        /*0404*/ 	.word	0x00016480


	//   ....[59]....
        /*0408*/ 	.word	0x00016490


	//   ....[60]....
        /*040c*/ 	.word	0x000164a0


	//   ....[61]....
        /*0410*/ 	.word	0x000164b0


	//   ....[62]....
        /*0414*/ 	.word	0x000164c0


	//   ....[63]....
        /*0418*/ 	.word	0x000164d0


	//   ....[64]....
        /*041c*/ 	.word	0x000164e0


	//   ....[65]....
        /*0420*/ 	.word	0x00016500


	//   ....[66]....
        /*0424*/ 	.word	0x00016510


	//   ....[67]....
        /*0428*/ 	.word	0x00016520


	//   ....[68]....
        /*042c*/ 	.word	0x00016530


	//   ....[69]....
        /*0430*/ 	.word	0x00016540


	//   ....[70]....
        /*0434*/ 	.word	0x00016550


	//   ....[71]....
        /*0438*/ 	.word	0x00016560


	//   ....[72]....
        /*043c*/ 	.word	0x00016570


	//   ....[73]....
        /*0440*/ 	.word	0x00016580


	//   ....[74]....
        /*0444*/ 	.word	0x00016590


	//   ....[75]....
        /*0448*/ 	.word	0x000165a0


	//   ....[76]....
        /*044c*/ 	.word	0x000165b0


	//   ....[77]....
        /*0450*/ 	.word	0x000165c0


	//   ....[78]....
        /*0454*/ 	.word	0x000165d0


	//   ....[79]....
        /*0458*/ 	.word	0x000165e0


	//   ....[80]....
        /*045c*/ 	.word	0x000165f0


	//   ....[81]....
        /*0460*/ 	.word	0x00016610


	//   ....[82]....
        /*0464*/ 	.word	0x00016640


	//   ....[83]....
        /*0468*/ 	.word	0x00016670


	//   ....[84]....
        /*046c*/ 	.word	0x000166a0


	//   ....[85]....
        /*0470*/ 	.word	0x000166d0


	//   ....[86]....
        /*0474*/ 	.word	0x00016700


	//   ....[87]....
        /*0478*/ 	.word	0x00016730


	//   ....[88]....
        /*047c*/ 	.word	0x00016760


	//   ....[89]....
        /*0480*/ 	.word	0x00016790


	//   ....[90]....
        /*0484*/ 	.word	0x000167b0


	//   ....[91]....
        /*0488*/ 	.word	0x000167c0


	//   ....[92]....
        /*048c*/ 	.word	0x000167d0


	//   ....[93]....
        /*0490*/ 	.word	0x000167e0


	//   ....[94]....
        /*0494*/ 	.word	0x000167f0


	//   ....[95]....
        /*0498*/ 	.word	0x00016800


	//   ....[96]....
        /*049c*/ 	.word	0x00016810


	//   ....[97]....
        /*04a0*/ 	.word	0x00016820


	//   ....[98]....
        /*04a4*/ 	.word	0x00016c40


	//   ....[99]....
        /*04a8*/ 	.word	0x00016c90


	//   ....[100]....
        /*04ac*/ 	.word	0x00016cd0


	//   ....[101]....
        /*04b0*/ 	.word	0x00016d10


	//   ....[102]....
        /*04b4*/ 	.word	0x00016d40


	//   ....[103]....
        /*04b8*/ 	.word	0x00016d70


	//   ....[104]....
        /*04bc*/ 	.word	0x00017450


	//   ....[105]....
        /*04c0*/ 	.word	0x00017480


	//   ....[106]....
        /*04c4*/ 	.word	0x00017fd0


	//   ....[107]....
        /*04c8*/ 	.word	0x000191b0


	//   ....[108]....
        /*04cc*/ 	.word	0x00019b30


	//   ....[109]....
        /*04d0*/ 	.word	0x00019b70


	//   ....[110]....
        /*04d4*/ 	.word	0x00019ba0


	//   ....[111]....
        /*04d8*/ 	.word	0x00019c40


	//   ....[112]....
        /*04dc*/ 	.word	0x00019c60


	//   ....[113]....
        /*04e0*/ 	.word	0x00019cf0


	//   ....[114]....
        /*04e4*/ 	.word	0x00019d10


	//   ....[115]....
        /*04e8*/ 	.word	0x00019da0


	//   ....[116]....
        /*04ec*/ 	.word	0x00019dc0


	//   ....[117]....
        /*04f0*/ 	.word	0x00019e50


	//   ....[118]....
        /*04f4*/ 	.word	0x00019e70


	//   ....[119]....
        /*04f8*/ 	.word	0x00019f00


	//   ....[120]....
        /*04fc*/ 	.word	0x00019f20


	//   ....[121]....
        /*0500*/ 	.word	0x00019fa0


	//   ....[122]....
        /*0504*/ 	.word	0x00019fc0


	//   ....[123]....
        /*0508*/ 	.word	0x00019fd0


	//   ....[124]....
        /*050c*/ 	.word	0x0001bb20


	//   ....[125]....
        /*0510*/ 	.word	0x0001c190


	//   ....[126]....
        /*0514*/ 	.word	0x0001c370


	//   ....[127]....
        /*0518*/ 	.word	0x0001c3c0


	//   ....[128]....
        /*051c*/ 	.word	0x0001c460


	//   ....[129]....
        /*0520*/ 	.word	0x0001c560


	//   ....[130]....
        /*0524*/ 	.word	0x0001c5d0


	//   ....[131]....
        /*0528*/ 	.word	0x0001c6d0


	//   ....[132]....
        /*052c*/ 	.word	0x0001c740


	//   ....[133]....
        /*0530*/ 	.word	0x0001c840


	//   ....[134]....
        /*0534*/ 	.word	0x0001c8b0


	//   ....[135]....
        /*0538*/ 	.word	0x0001c9b0


	//   ....[136]....
        /*053c*/ 	.word	0x0001ca20


	//   ....[137]....
        /*0540*/ 	.word	0x0001cb10


	//   ....[138]....
        /*0544*/ 	.word	0x0001cb80


	//   ....[139]....
        /*0548*/ 	.word	0x0001cc60


	//   ....[140]....
        /*054c*/ 	.word	0x0001ccf0


	//   ....[141]....
        /*0550*/ 	.word	0x0001cdd0


	//----- nvinfo : EIATTR_REG_RECONFIG
	.align		4
.L_957:
        /*0554*/ 	.byte	0x01, 0x54
	.zero		2


	//----- nvinfo : EIATTR_SYSCALL_OFFSETS
	.align		4
        /*0558*/ 	.byte	0x04, 0x46
        /*055a*/ 	.short	(.L_959 - .L_958)


	//   ....[0]....
.L_958:
        /*055c*/ 	.word	0x00001790


	//   ....[1]....
        /*0560*/ 	.word	0x00018b20


	//   ....[2]....
        /*0564*/ 	.word	0x00018c60


	//   ....[3]....
        /*0568*/ 	.word	0x00018da0


	//   ....[4]....
        /*056c*/ 	.word	0x00018ec0


	//   ....[5]....
        /*0570*/ 	.word	0x000197f0


	//----- nvinfo : EIATTR_MBARRIER_INSTR_OFFSETS
	.align		4
.L_959:
        /*0574*/ 	.byte	0x04, 0x39
        /*0576*/ 	.short	(.L_961 - .L_960)


	//   ....[0]....
.L_960:
        /*0578*/ 	.word	0x00000270
        /*057c*/ 	.word	0x000000ff
        /*0580*/ 	.word	0x00028800
        /*0584*/ 	.short	0x0100
        /*0586*/ 	.byte	0x08
	.zero		1


	//   ....[1]....
        /*0588*/ 	.word	0x00000280
        /*058c*/ 	.word	0x000000ff
        /*0590*/ 	.word	0x00028820
        /*0594*/ 	.short	0x0100
        /*0596*/ 	.byte	0x08
	.zero		1


	//   ....[2]....
        /*0598*/ 	.word	0x00000370
        /*059c*/ 	.word	0x000000ff
        /*05a0*/ 	.word	0x00028830
        /*05a4*/ 	.short	0x0100
        /*05a6*/ 	.byte	0x08
	.zero		1


	//   ....[3]....
        /*05a8*/ 	.word	0x00000380
        /*05ac*/ 	.word	0x000000ff
        /*05b0*/ 	.word	0x00028840
        /*05b4*/ 	.short	0x0100
        /*05b6*/ 	.byte	0x08
	.zero		1


	//   ....[4]....
        /*05b8*/ 	.word	0x00000390
        /*05bc*/ 	.word	0x000000ff
        /*05c0*/ 	.word	0x00028838
        /*05c4*/ 	.short	0x0100
        /*05c6*/ 	.byte	0x08
	.zero		1


	//   ....[5]....
        /*05c8*/ 	.word	0x000003a0
        /*05cc*/ 	.word	0x000000ff
        /*05d0*/ 	.word	0x00028848
        /*05d4*/ 	.short	0x0100
        /*05d6*/ 	.byte	0x08
	.zero		1


	//   ....[6]....
        /*05d8*/ 	.word	0x000004d0
        /*05dc*/ 	.word	0x000000ff
        /*05e0*/ 	.word	0x00028850
        /*05e4*/ 	.short	0x0100
        /*05e6*/ 	.byte	0x08
	.zero		1


	//   ....[7]....
        /*05e8*/ 	.word	0x000004e0
        /*05ec*/ 	.word	0x000000ff
        /*05f0*/ 	.word	0x00028860
        /*05f4*/ 	.short	0x0100
        /*05f6*/ 	.byte	0x08
	.zero		1


	//   ....[8]....
        /*05f8*/ 	.word	0x000004f0
        /*05fc*/ 	.word	0x000000ff
        /*0600*/ 	.word	0x00028858
        /*0604*/ 	.short	0x0100
        /*0606*/ 	.byte	0x08
	.zero		1


	//   ....[9]....
        /*0608*/ 	.word	0x00000500
        /*060c*/ 	.word	0x000000ff
        /*0610*/ 	.word	0x00028868
        /*0614*/ 	.short	0x0100
        /*0616*/ 	.byte	0x08
	.zero		1


	//   ....[10]....
        /*0618*/ 	.word	0x000005f0
        /*061c*/ 	.word	0x000000ff
        /*0620*/ 	.word	0x00028870
        /*0624*/ 	.short	0x0100
        /*0626*/ 	.byte	0x06
	.zero		1


	//   ....[11]....
        /*0628*/ 	.word	0x00000600
        /*062c*/ 	.word	0x000000ff
        /*0630*/ 	.word	0x00028880
        /*0634*/ 	.short	0x0100
        /*0636*/ 	.byte	0x06
	.zero		1


	//   ....[12]....
        /*0638*/ 	.word	0x00000610
        /*063c*/ 	.word	0x000000ff
        /*0640*/ 	.word	0x00028878
        /*0644*/ 	.short	0x0100
        /*0646*/ 	.byte	0x06
	.zero		1


	//   ....[13]....
        /*0648*/ 	.word	0x00000620
        /*064c*/ 	.word	0x000000ff
        /*0650*/ 	.word	0x00028888
        /*0654*/ 	.short	0x0100
        /*0656*/ 	.byte	0x06
	.zero		1


	//   ....[14]....
        /*0658*/ 	.word	0x00000750
        /*065c*/ 	.word	0x000000ff
        /*0660*/ 	.word	0x00028890
        /*0664*/ 	.short	0x0100
        /*0666*/ 	.byte	0x08
	.zero		1


	//   ....[15]....
        /*0668*/ 	.word	0x00000760
        /*066c*/ 	.word	0x000000ff
        /*0670*/ 	.word	0x000288a0
        /*0674*/ 	.short	0x0100
        /*0676*/ 	.byte	0x08
	.zero		1


	//   ....[16]....
        /*0678*/ 	.word	0x00000770
        /*067c*/ 	.word	0x000000ff
        /*0680*/ 	.word	0x00028898
        /*0684*/ 	.short	0x0100
        /*0686*/ 	.byte	0x08
	.zero		1


	//   ....[17]....
        /*0688*/ 	.word	0x00000780
        /*068c*/ 	.word	0x000000ff
        /*0690*/ 	.word	0x000288a8
        /*0694*/ 	.short	0x0100
        /*0696*/ 	.byte	0x08
	.zero		1


	//   ....[18]....
        /*0698*/ 	.word	0x000008b0
        /*069c*/ 	.word	0x000000ff
        /*06a0*/ 	.word	0x000288b0
        /*06a4*/ 	.short	0x0100
        /*06a6*/ 	.byte	0x08
	.zero		1


	//   ....[19]....
        /*06a8*/ 	.word	0x000008c0
        /*06ac*/ 	.word	0x000000ff
        /*06b0*/ 	.word	0x000288c0
        /*06b4*/ 	.short	0x0100
        /*06b6*/ 	.byte	0x08
	.zero		1


	//   ....[20]....
        /*06b8*/ 	.word	0x000008d0
        /*06bc*/ 	.word	0x000000ff
        /*06c0*/ 	.word	0x000288b8
        /*06c4*/ 	.short	0x0100
        /*06c6*/ 	.byte	0x08
	.zero		1


	//   ....[21]....
        /*06c8*/ 	.word	0x000008e0
        /*06cc*/ 	.word	0x000000ff
        /*06d0*/ 	.word	0x000288c8
        /*06d4*/ 	.short	0x0100
        /*06d6*/ 	.byte	0x08
	.zero		1


	//   ....[22]....
        /*06d8*/ 	.word	0x00001a60
        /*06dc*/ 	.word	0x000000ff
        /*06e0*/ 	.word	0x00028800
        /*06e4*/ 	.short	0x010a
        /*06e6*/ 	.byte	0x2c
	.zero		1


	//   ....[23]....
        /*06e8*/ 	.word	0x00001af0
        /*06ec*/ 	.word	0x000000ff
        /*06f0*/ 	.word	0x00028830
        /*06f4*/ 	.short	0x010a
        /*06f6*/ 	.byte	0x2c
	.zero		1


	//   ....[24]....
        /*06f8*/ 	.word	0x00001b80
        /*06fc*/ 	.word	0x000000ff
        /*0700*/ 	.word	0x00028830
        /*0704*/ 	.short	0x010a
        /*0706*/ 	.byte	0x2c
	.zero		1


	//   ....[25]....
        /*0708*/ 	.word	0x000023f0
        /*070c*/ 	.word	0x0000004c
        /*0710*/ 	.word	0x00000000
        /*0714*/ 	.short	0x0101
        /*0716*/ 	.byte	0x3f
	.zero		1


	//   ....[26]....
        /*0718*/ 	.word	0x00006e60
        /*071c*/ 	.word	0x000000ff
        /*0720*/ 	.word	0x00028830
        /*0724*/ 	.short	0x010a
        /*0726*/ 	.byte	0x08
	.zero		1


	//   ....[27]....
        /*0728*/ 	.word	0x00006ea0
        /*072c*/ 	.word	0x000000ff
        /*0730*/ 	.word	0x00028830
        /*0734*/ 	.short	0x010a
        /*0736*/ 	.byte	0x08
	.zero		1


	//   ....[28]....
        /*0738*/ 	.word	0x000070a0
        /*073c*/ 	.word	0x000000ff
        /*0740*/ 	.word	0x00028850
        /*0744*/ 	.short	0x010a
        /*0746*/ 	.byte	0x08
	.zero		1


	//   ....[29]....
        /*0748*/ 	.word	0x000070e0
        /*074c*/ 	.word	0x000000ff
        /*0750*/ 	.word	0x00028850
        /*0754*/ 	.short	0x010a
        /*0756*/ 	.byte	0x08
	.zero		1


	//   ....[30]....
        /*0758*/ 	.word	0x00008060
        /*075c*/ 	.word	0x0000002d
        /*0760*/ 	.word	0x00000000
        /*0764*/ 	.short	0x0101
        /*0766*/ 	.byte	0x3f
	.zero		1


	//   ....[31]....
        /*0768*/ 	.word	0x0000bc00
        /*076c*/ 	.word	0x000000ff
        /*0770*/ 	.word	0x00000000
        /*0774*/ 	.short	0x0101
        /*0776*/ 	.byte	0x09
	.zero		1


	//   ....[32]....
        /*0778*/ 	.word	0x0000c680
        /*077c*/ 	.word	0x000000ff
        /*0780*/ 	.word	0x00028830
        /*0784*/ 	.short	0x010a
        /*0786*/ 	.byte	0x08
	.zero		1


	//   ....[33]....
        /*0788*/ 	.word	0x0000c6c0
        /*078c*/ 	.word	0x000000ff
        /*0790*/ 	.word	0x00028830
        /*0794*/ 	.short	0x010a
        /*0796*/ 	.byte	0x08
	.zero		1


	//   ....[34]....
        /*0798*/ 	.word	0x0000c960
        /*079c*/ 	.word	0x000000ff
        /*07a0*/ 	.word	0x00028850
        /*07a4*/ 	.short	0x010a
        /*07a6*/ 	.byte	0x08
	.zero		1


	//   ....[35]....
        /*07a8*/ 	.word	0x0000c9a0
        /*07ac*/ 	.word	0x000000ff
        /*07b0*/ 	.word	0x00028850
        /*07b4*/ 	.short	0x010a
        /*07b6*/ 	.byte	0x08
	.zero		1


	//   ....[36]....
        /*07b8*/ 	.word	0x0000efe0
        /*07bc*/ 	.word	0x00000004
        /*07c0*/ 	.word	0x00000000
        /*07c4*/ 	.short	0x0101
        /*07c6*/ 	.byte	0x3f
	.zero		1


	//   ....[37]....
        /*07c8*/ 	.word	0x0000f2d0
        /*07cc*/ 	.word	0x000000ff
        /*07d0*/ 	.word	0x00000000
        /*07d4*/ 	.short	0x0101
        /*07d6*/ 	.byte	0x09
	.zero		1


	//   ....[38]....
        /*07d8*/ 	.word	0x0000fb00
        /*07dc*/ 	.word	0x000000ff
        /*07e0*/ 	.word	0x00028830
        /*07e4*/ 	.short	0x010a
        /*07e6*/ 	.byte	0x08
	.zero		1


	//   ....[39]....
        /*07e8*/ 	.word	0x0000fb40
        /*07ec*/ 	.word	0x000000ff
        /*07f0*/ 	.word	0x00028830
        /*07f4*/ 	.short	0x010a
        /*07f6*/ 	.byte	0x08
	.zero		1


	//   ....[40]....
        /*07f8*/ 	.word	0x0000fd60
        /*07fc*/ 	.word	0x000000ff
        /*0800*/ 	.word	0x00028850
        /*0804*/ 	.short	0x010a
        /*0806*/ 	.byte	0x08
	.zero		1


	//   ....[41]....
        /*0808*/ 	.word	0x0000fda0
        /*080c*/ 	.word	0x000000ff
        /*0810*/ 	.word	0x00028850
        /*0814*/ 	.short	0x010a
        /*0816*/ 	.byte	0x08
	.zero		1


	//   ....[42]....
        /*0818*/ 	.word	0x00010d40
        /*081c*/ 	.word	0x00000063
        /*0820*/ 	.word	0x00000000
        /*0824*/ 	.short	0x0101
        /*0826*/ 	.byte	0x3f
	.zero		1


	//   ....[43]....
        /*0828*/ 	.word	0x000148a0
        /*082c*/ 	.word	0x000000ff
        /*0830*/ 	.word	0x00000000
        /*0834*/ 	.short	0x0101
        /*0836*/ 	.byte	0x09
	.zero		1


	//   ....[44]....
        /*0838*/ 	.word	0x00014f90
        /*083c*/ 	.word	0x000000ff
        /*0840*/ 	.word	0x00028850
        /*0844*/ 	.short	0x010a
        /*0846*/ 	.byte	0x09
	.zero		1


	//   ....[45]....
        /*0848*/ 	.word	0x00014fd0
        /*084c*/ 	.word	0x000000ff
        /*0850*/ 	.word	0x00028850
        /*0854*/ 	.short	0x010a
        /*0856*/ 	.byte	0x09
	.zero		1


	//   ....[46]....
        /*0858*/ 	.word	0x000156b0
        /*085c*/ 	.word	0x000000ff
        /*0860*/ 	.word	0x00000000
        /*0864*/ 	.short	0x0101
        /*0866*/ 	.byte	0x04
	.zero		1


	//   ....[47]....
        /*0868*/ 	.word	0x00016d60
        /*086c*/ 	.word	0x000000ff
        /*0870*/ 	.word	0x00000000
        /*0874*/ 	.short	0x0101
        /*0876*/ 	.byte	0x04
	.zero		1


	//   ....[48]....
        /*0878*/ 	.word	0x000193c0
        /*087c*/ 	.word	0x000000ff
        /*0880*/ 	.word	0x00028880
        /*0884*/ 	.short	0x010a
        /*0886*/ 	.byte	0x27
	.zero		1


	//   ....[49]....
        /*0888*/ 	.word	0x00019520
        /*088c*/ 	.word	0x000000ff
        /*0890*/ 	.word	0x00028840
        /*0894*/ 	.short	0x010a
        /*0896*/ 	.byte	0x27
	.zero		1


	//   ....[50]....
        /*0898*/ 	.word	0x0001a0f0
        /*089c*/ 	.word	0x000000ff
        /*08a0*/ 	.word	0x00028800
        /*08a4*/ 	.short	0x0107
        /*08a6*/ 	.byte	0x27
	.zero		1


	//   ....[51]....
        /*08a8*/ 	.word	0x0001a130
        /*08ac*/ 	.word	0x000000ff
        /*08b0*/ 	.word	0x00028800
        /*08b4*/ 	.short	0x0101
        /*08b6*/ 	.byte	0x27
	.zero		1


	//   ....[52]....
        /*08b8*/ 	.word	0x0001a160
        /*08bc*/ 	.word	0x000000ff
        /*08c0*/ 	.word	0x00028820
        /*08c4*/ 	.short	0x010a
        /*08c6*/ 	.byte	0x27
	.zero		1


	//   ....[53]....
        /*08c8*/ 	.word	0x0001a470
        /*08cc*/ 	.word	0x00000004
        /*08d0*/ 	.word	0x00028880
        /*08d4*/ 	.short	0x010a
        /*08d6*/ 	.byte	0x3f
	.zero		1


	//   ....[54]....
        /*08d8*/ 	.word	0x0001a6b0
        /*08dc*/ 	.word	0x00000004
        /*08e0*/ 	.word	0x00028840
        /*08e4*/ 	.short	0x010a
        /*08e6*/ 	.byte	0x3f
	.zero		1


	//   ....[55]....
        /*08e8*/ 	.word	0x0001a970
        /*08ec*/ 	.word	0x00000014
        /*08f0*/ 	.word	0x00028870
        /*08f4*/ 	.short	0x010a
        /*08f6*/ 	.byte	0x3f
	.zero		1


	//   ....[56]....
        /*08f8*/ 	.word	0x0001a9e0
        /*08fc*/ 	.word	0x00000014
        /*0900*/ 	.word	0x00028860
        /*0904*/ 	.short	0x010a
        /*0906*/ 	.byte	0x3f
	.zero		1


	//   ....[57]....
        /*0908*/ 	.word	0x0001b150
        /*090c*/ 	.word	0x00000014
        /*0910*/ 	.word	0x00028850
        /*0914*/ 	.short	0x0101
        /*0916*/ 	.byte	0x3f
	.zero		1


	//   ....[58]....
        /*0918*/ 	.word	0x0001b1d0
        /*091c*/ 	.word	0x00000014
        /*0920*/ 	.word	0x00000000
        /*0924*/ 	.short	0x0101
        /*0926*/ 	.byte	0x3f
	.zero		1


	//   ....[59]....
        /*0928*/ 	.word	0x0001b2d0
        /*092c*/ 	.word	0x00000011
        /*0930*/ 	.word	0x00028870
        /*0934*/ 	.short	0x010a
        /*0936*/ 	.byte	0x3f
	.zero		1


	//   ....[60]....
        /*0938*/ 	.word	0x0001b390
        /*093c*/ 	.word	0x00000011
        /*0940*/ 	.word	0x00028860
        /*0944*/ 	.short	0x010a
        /*0946*/ 	.byte	0x3f
	.zero		1


	//   ....[61]....
        /*0948*/ 	.word	0x0001b9b0
        /*094c*/ 	.word	0x00000011
        /*0950*/ 	.word	0x00028850
        /*0954*/ 	.short	0x0101
        /*0956*/ 	.byte	0x3f
	.zero		1


	//   ....[62]....
        /*0958*/ 	.word	0x0001ba20
        /*095c*/ 	.word	0x00000000
        /*0960*/ 	.word	0x00000000
        /*0964*/ 	.short	0x0101
        /*0966*/ 	.byte	0x3f
	.zero		1


	//   ....[63]....
        /*0968*/ 	.word	0x0001bad0
        /*096c*/ 	.word	0x00000006
        /*0970*/ 	.word	0x00028820
        /*0974*/ 	.short	0x010a
        /*0976*/ 	.byte	0x3f
	.zero		1


	//   ....[64]....
        /*0978*/ 	.word	0x0001bc10
        /*097c*/ 	.word	0x00000007
        /*0980*/ 	.word	0x00000000
        /*0984*/ 	.short	0x010a
        /*0986*/ 	.byte	0x3f
	.zero		1


	//   ....[65]....
        /*0988*/ 	.word	0x0001bc80
        /*098c*/ 	.word	0x00000005
        /*0990*/ 	.word	0x00000000
        /*0994*/ 	.short	0x010a
        /*0996*/ 	.byte	0x3f
	.zero		1


	//   ....[66]....
        /*0998*/ 	.word	0x0001bcd0
        /*099c*/ 	.word	0x00000005
        /*09a0*/ 	.word	0x00028860
        /*09a4*/ 	.short	0x010a
        /*09a6*/ 	.byte	0x3f
	.zero		1


	//   ....[67]....
        /*09a8*/ 	.word	0x0001bd20
        /*09ac*/ 	.word	0x00000003
        /*09b0*/ 	.word	0x00028860
        /*09b4*/ 	.short	0x010a
        /*09b6*/ 	.byte	0x3f
	.zero		1


	//   ....[68]....
        /*09b8*/ 	.word	0x0001bd60
        /*09bc*/ 	.word	0x00000005
        /*09c0*/ 	.word	0x00028880
        /*09c4*/ 	.short	0x010a
        /*09c6*/ 	.byte	0x3f
	.zero		1


	//   ....[69]....
        /*09c8*/ 	.word	0x0001bd80
        /*09cc*/ 	.word	0x00000003
        /*09d0*/ 	.word	0x00028880
        /*09d4*/ 	.short	0x010a
        /*09d6*/ 	.byte	0x3f
	.zero		1


	//   ....[70]....
        /*09d8*/ 	.word	0x0001bdf0
        /*09dc*/ 	.word	0x00000003
        /*09e0*/ 	.word	0x00028800
        /*09e4*/ 	.short	0x010a
        /*09e6*/ 	.byte	0x3f
	.zero		1


	//   ....[71]....
        /*09e8*/ 	.word	0x0001be50
        /*09ec*/ 	.word	0x00000003
        /*09f0*/ 	.word	0x00028830
        /*09f4*/ 	.short	0x010a
        /*09f6*/ 	.byte	0x3f
	.zero		1


	//   ....[72]....
        /*09f8*/ 	.word	0x0001beb0
        /*09fc*/ 	.word	0x0000000d
        /*0a00*/ 	.word	0x00028830
        /*0a04*/ 	.short	0x010a
        /*0a06*/ 	.byte	0x3f
	.zero		1


	//   ....[73]....
        /*0a08*/ 	.word	0x0001bf10
        /*0a0c*/ 	.word	0x0000000d
        /*0a10*/ 	.word	0x00028850
        /*0a14*/ 	.short	0x010a
        /*0a16*/ 	.byte	0x3f
	.zero		1


	//   ....[74]....
        /*0a18*/ 	.word	0x0001bf70
        /*0a1c*/ 	.word	0x0000000b
        /*0a20*/ 	.word	0x00028830
        /*0a24*/ 	.short	0x010a
        /*0a26*/ 	.byte	0x3f
	.zero		1


	//   ....[75]....
        /*0a28*/ 	.word	0x0001bfd0
        /*0a2c*/ 	.word	0x0000000b
        /*0a30*/ 	.word	0x00028850
        /*0a34*/ 	.short	0x010a
        /*0a36*/ 	.byte	0x3f
	.zero		1


	//   ....[76]....
        /*0a38*/ 	.word	0x0001c030
        /*0a3c*/ 	.word	0x0000000b
        /*0a40*/ 	.word	0x00028830
        /*0a44*/ 	.short	0x010a
        /*0a46*/ 	.byte	0x3f
	.zero		1


	//   ....[77]....
        /*0a48*/ 	.word	0x0001c090
        /*0a4c*/ 	.word	0x0000000b
        /*0a50*/ 	.word	0x00028850
        /*0a54*/ 	.short	0x010a
        /*0a56*/ 	.byte	0x3f
	.zero		1


	//   ....[78]....
        /*0a58*/ 	.word	0x0001c0f0
        /*0a5c*/ 	.word	0x00000003
        /*0a60*/ 	.word	0x00028850
        /*0a64*/ 	.short	0x010a
        /*0a66*/ 	.byte	0x3f
	.zero		1


	//   ....[79]....
        /*0a68*/ 	.word	0x0001c250
        /*0a6c*/ 	.word	0x00000003
        /*0a70*/ 	.word	0x00028880
        /*0a74*/ 	.short	0x010a
        /*0a76*/ 	.byte	0x3f
	.zero		1


	//   ....[80]....
        /*0a78*/ 	.word	0x0001c2b0
        /*0a7c*/ 	.word	0x00000003
        /*0a80*/ 	.word	0x00028840
        /*0a84*/ 	.short	0x010a
        /*0a86*/ 	.byte	0x3f
	.zero		1


	//   ....[81]....
        /*0a88*/ 	.word	0x0001ce10
        /*0a8c*/ 	.word	0x00000002
        /*0a90*/ 	.word	0x00028820
        /*0a94*/ 	.short	0x010a
        /*0a96*/ 	.byte	0x3f
	.zero		1


	//   ....[82]....
        /*0a98*/ 	.word	0x0001ce60
        /*0a9c*/ 	.word	0x00000004
        /*0aa0*/ 	.word	0x00028880
        /*0aa4*/ 	.short	0x010a
        /*0aa6*/ 	.byte	0x3f
	.zero		1


	//   ....[83]....
        /*0aa8*/ 	.word	0x0001ceb0
        /*0aac*/ 	.word	0x00000004
        /*0ab0*/ 	.word	0x00028840
        /*0ab4*/ 	.short	0x010a
        /*0ab6*/ 	.byte	0x3f
	.zero		1


	//   ....[84]....
        /*0ab8*/ 	.word	0x0001cf00
        /*0abc*/ 	.word	0x00000014
        /*0ac0*/ 	.word	0x00028870
        /*0ac4*/ 	.short	0x010a
        /*0ac6*/ 	.byte	0x3f
	.zero		1


	//   ....[85]....
        /*0ac8*/ 	.word	0x0001cf50
        /*0acc*/ 	.word	0x00000014
        /*0ad0*/ 	.word	0x00028860
        /*0ad4*/ 	.short	0x010a
        /*0ad6*/ 	.byte	0x3f
	.zero		1


	//   ....[86]....
        /*0ad8*/ 	.word	0x0001cfa0
        /*0adc*/ 	.word	0x00000011
        /*0ae0*/ 	.word	0x00028870
        /*0ae4*/ 	.short	0x010a
        /*0ae6*/ 	.byte	0x3f
	.zero		1


	//   ....[87]....
        /*0ae8*/ 	.word	0x0001cff0
        /*0aec*/ 	.word	0x00000011
        /*0af0*/ 	.word	0x00028860
        /*0af4*/ 	.short	0x010a
        /*0af6*/ 	.byte	0x3f
	.zero		1


	//   ....[88]....
        /*0af8*/ 	.word	0x0001d040
        /*0afc*/ 	.word	0x00000006
        /*0b00*/ 	.word	0x00028820
        /*0b04*/ 	.short	0x010a
        /*0b06*/ 	.byte	0x3f
	.zero		1


	//   ....[89]....
        /*0b08*/ 	.word	0x0001d090
        /*0b0c*/ 	.word	0x00000007
        /*0b10*/ 	.word	0x00000000
        /*0b14*/ 	.short	0x010a
        /*0b16*/ 	.byte	0x3f
	.zero		1


	//   ....[90]....
        /*0b18*/ 	.word	0x0001d0e0
        /*0b1c*/ 	.word	0x00000005
        /*0b20*/ 	.word	0x00000000
        /*0b24*/ 	.short	0x010a
        /*0b26*/ 	.byte	0x3f
	.zero		1


	//   ....[91]....
        /*0b28*/ 	.word	0x0001d130
        /*0b2c*/ 	.word	0x00000005
        /*0b30*/ 	.word	0x00028860
        /*0b34*/ 	.short	0x010a
        /*0b36*/ 	.byte	0x3f
	.zero		1


	//   ....[92]....
        /*0b38*/ 	.word	0x0001d180
        /*0b3c*/ 	.word	0x00000003
        /*0b40*/ 	.word	0x00028860
        /*0b44*/ 	.short	0x010a
        /*0b46*/ 	.byte	0x3f
	.zero		1


	//   ....[93]....
        /*0b48*/ 	.word	0x0001d1d0
        /*0b4c*/ 	.word	0x00000005
        /*0b50*/ 	.word	0x00028880
        /*0b54*/ 	.short	0x010a
        /*0b56*/ 	.byte	0x3f
	.zero		1


	//----- nvinfo : EIATTR_NUM_MBARRIERS
	.align		4
.L_961:
        /*0b58*/ 	.byte	0x03, 0x38
        /*0b5a*/ 	.short	0x0016


	//----- nvinfo : EIATTR_EXIT_INSTR_OFFSETS
	.align		4
        /*0b5c*/ 	.byte	0x04, 0x1c
        /*0b5e*/ 	.short	(.L_963 - .L_962)


	//   ....[0]....
.L_962:
        /*0b60*/ 	.word	0x0001bdd0


	//----- nvinfo : EIATTR_MAX_THREADS
	.align		4
.L_963:
        /*0b64*/ 	.byte	0x04, 0x05
        /*0b66*/ 	.short	(.L_965 - .L_964)
.L_964:
        /*0b68*/ 	.word	0x00000180
        /*0b6c*/ 	.word	0x00000001
        /*0b70*/ 	.word	0x00000001


	//----- nvinfo : EIATTR_CRS_STACK_SIZE
	.align		4
.L_965:
        /*0b74*/ 	.byte	0x04, 0x1e
        /*0b76*/ 	.short	(.L_967 - .L_966)
.L_966:
        /*0b78*/ 	.word	0x00000000


	//----- nvinfo : EIATTR_CBANK_PARAM_SIZE
	.align		4
.L_967:
        /*0b7c*/ 	.byte	0x03, 0x19
        /*0b7e*/ 	.short	0x0a70


	//----- nvinfo : EIATTR_PARAM_CBANK
	.align		4
        /*0b80*/ 	.byte	0x04, 0x0a
        /*0b82*/ 	.short	(.L_969 - .L_968)
	.align		4
.L_968:
        /*0b84*/ 	.word	index@(.nv.constant0._ZN7cutlass13device_kernelIN5flash11enable_sm90INS1_16FlashAttnFwdSm90INS1_25CollectiveMainloopFwdSm90ILi2EN4cute5tupleIJNS5_1CILi1EEES8_S8_EEENS6_IJNS7_ILi128EEENS7_ILi192EEESA_EEELi128ENS_12float_e4m3_tEfNS_4arch4Sm90ELb0ELb1ELb1ELb0ELb0ELb0ELb0ELb1ELb1ELb1ELb1ELb0EEENS1_21CollectiveEpilogueFwdINS6_IJSA_SA_SB_EEES9_NS_10bfloat16_tESF_Li256ELb0ELb1ELb1ELb1EEENS1_19SingleTileSchedulerILb0ELb1ELb1ELi128EEEEEEEEEvNT_6ParamsE)
        /*0b88*/ 	.short	0x0210
        /*0b8a*/ 	.short	0x0a70


	//----- nvinfo : EIATTR_SW_WAR
	.align		4
.L_969:
        /*0b8c*/ 	.byte	0x04, 0x36
        /*0b8e*/ 	.short	(.L_971 - .L_970)
.L_970:
        /*0b90*/ 	.word	0x00000008
.L_971:


//--------------------- .nv.info._ZN7cutlass13device_kernelIN5flash11enable_sm90INS1_16FlashAttnFwdSm90INS1_25CollectiveMainloopFwdSm90ILi2EN4cute5tupleIJNS5_1CILi1EEES8_S8_EEENS6_IJNS7_ILi128EEENS7_ILi192EEESA_EEELi128ENS_12float_e4m3_tEfNS_4arch4Sm90ELb0ELb1ELb1ELb1ELb0ELb0ELb0ELb1ELb1ELb1ELb1ELb0EEENS1_21CollectiveEpilogueFwdINS6_IJSA_SA_SB_EEES9_NS_10bfloat16_tESF_Li256ELb1ELb1ELb1ELb1EEENS1_36VarlenDynamicPersistentTileSchedulerILi128ELi192ELi256ELi128ELb1ELb1ELb1ELb1ELb0ELb1EEEEEEEEEvNT_6ParamsE --------------------------
	.section	.nv.info._ZN7cutlass13device_kernelIN5flash11enable_sm90INS1_16FlashAttnFwdSm90INS1_25CollectiveMainloopFwdSm90ILi2EN4cute5tupleIJNS5_1CILi1EEES8_S8_EEENS6_IJNS7_ILi128EEENS7_ILi192EEESA_EEELi128ENS_12float_e4m3_tEfNS_4arch4Sm90ELb0ELb1ELb1ELb1ELb0ELb0ELb0ELb1ELb1ELb1ELb1ELb0EEENS1_21CollectiveEpilogueFwdINS6_IJSA_SA_SB_EEES9_NS_10bfloat16_tESF_Li256ELb1ELb1ELb1ELb1EEENS1_36VarlenDynamicPersistentTileSchedulerILi128ELi192ELi256ELi128ELb1ELb1ELb1ELb1ELb0ELb1EEEEEEEEEvNT_6ParamsE,"",@"SHT_CUDA_INFO"
	.sectionflags	@""
	.align	4


	//----- nvinfo : EIATTR_CUDA_API_VERSION
	.align		4
        /*0000*/ 	.byte	0x04, 0x37
        /*0002*/ 	.short	(.L_973 - .L_972)
.L_972:
        /*0004*/ 	.word	0x00000082


	//----- nvinfo : EIATTR_KPARAM_INFO
	.align		4
.L_973:
        /*0008*/ 	.byte	0x04, 0x17
        /*000a*/ 	.short	(.L_975 - .L_974)
.L_974:
        /*000c*/ 	.word	0x00000000
        /*0010*/ 	.short	0x0000
        /*0012*/ 	.short	0x0070
        /*0014*/ 	.byte	0x00, 0xf0, 0x01, 0x2a


	//----- nvinfo : EIATTR_SPARSE_MMA_MASK
	.align		4
.L_975:
        /*0018*/ 	.byte	0x03, 0x50
        /*001a*/ 	.short	0x0000


	//----- nvinfo : EIATTR_MAXREG_COUNT
	.align		4
        /*001c*/ 	.byte	0x03, 0x1b
        /*001e*/ 	.short	0x00a8


	//----- nvinfo : EIATTR_NUM_BARRIERS
	.align		4
        /*0020*/ 	.byte	0x02, 0x4c
        /*0022*/ 	.byte	0x10
	.zero		1


	//----- nvinfo : EIATTR_EXTERNS
	.align		4
        /*0024*/ 	.byte	0x04, 0x0f
        /*0026*/ 	.short	(.L_977 - .L_976)


	//   ....[0]....
	.align		4
.L_976:
        /*0028*/ 	.word	index@(__assertfail)


	//----- nvinfo : EIATTR_ANNOTATIONS
	.align		4
.L_977:
        /*002c*/ 	.byte	0x04, 0x55
        /*002e*/ 	.short	(.L_979 - .L_978)


	//   ....[0]....
.L_978:
        /* <DEDUP_REMOVED lines=46> */


	//----- nvinfo : EIATTR_MERCURY_ISA_VERSION
	.align		4
.L_979:
        /*0300*/ 	.byte	0x03, 0x5f
        /*0302*/ 	.short	0x0101


	//----- nvinfo : EIATTR_UNUSED_LOAD_BYTE_OFFSET
	.align		4
        /*0304*/ 	.byte	0x04, 0x44
        /*0306*/ 	.short	(.L_981 - .L_980)


	//   ....[0]....
.L_980:
        /*0308*/ 	.word	0x00000a40
        /*030c*/ 	.word	0x0000fff0


	//   ....[1]....
        /*0310*/ 	.word	0x00015f40
        /*0314*/ 	.word	0x0000fff0


	//----- nvinfo : EIATTR_INT_WARP_WIDE_INSTR_OFFSETS
	.align		4
.L_981:
        /*0318*/ 	.byte	0x04, 0x31
        /*031a*/ 	.short	(.L_983 - .L_982)


	//   ....[0]....
.L_982:
        /*031c*/ 	.word	0x00000130


	//   ....[1]....
        /*0320*/ 	.word	0x00000170


	//   ....[2]....
        /*0324*/ 	.word	0x000001e0


	//   ....[3]....
        /*0328*/ 	.word	0x0001bb80


	//   ....[4]....
        /*032c*/ 	.word	0x0001bc10


	//   ....[5]....
        /*0330*/ 	.word	0x0001e610


	//   ....[6]....
        /*0334*/ 	.word	0x0001e6a0


	//----- nvinfo : EIATTR_COOP_GROUP_MASK_REGIDS
	.align		4
.L_983:
        /*0338*/ 	.byte	0x04, 0x29
        /*033a*/ 	.short	(.L_985 - .L_984)


	//   ....[0]....
.L_984:
        /*033c*/ 	.word	0xffffffff


	//   ....[1]....
        /*0340*/ 	.word	0xffffffff


	//   ....[2]....
        /*0344*/ 	.word	0xffffffff


	//   ....[3]....
        /*0348*/ 	.word	0xffffffff


	//   ....[4]....
        /*034c*/ 	.word	0xffffffff


	//   ....[5]....
        /*0350*/ 	.word	0xffffffff


	//   ....[6]....
        /*0354*/ 	.word	0xffffffff


	//   ....[7]....
        /*0358*/ 	.word	0xffffffff


	//   ....[8]....
        /*035c*/ 	.word	0xffffffff


	//   ....[9]....
        /*0360*/ 	.word	0xffffffff


	//   ....[10]....
        /*0364*/ 	.word	0xffffffff


	//   ....[11]....
        /*0368*/ 	.word	0xffffffff


	//   ....[12]....
        /*036c*/ 	.word	0xffffffff


	//   ....[13]....
        /*0370*/ 	.word	0xffffffff


	//   ....[14]....
        /*0374*/ 	.word	0xffffffff


	//   ....[15]....
        /*0378*/ 	.word	0xffffffff


	//   ....[16]....
        /*037c*/ 	.word	0xffffffff


	//   ....[17]....
        /*0380*/ 	.word	0xffffffff


	//   ....[18]....
        /*0384*/ 	.word	0xffffffff


	//   ....[19]....
        /*0388*/ 	.word	0xffffffff


	//   ....[20]....
        /*038c*/ 	.word	0xffffffff


	//   ....[21]....
        /*0390*/ 	.word	0xffffffff


	//   ....[22]....
        /*0394*/ 	.word	0xffffffff


	//   ....[23]....
        /*0398*/ 	.word	0xffffffff


	//   ....[24]....
        /*039c*/ 	.word	0xffffffff


	//   ....[25]....
        /*03a0*/ 	.word	0xffffffff


	//   ....[26]....
        /*03a4*/ 	.word	0xffffffff


	//   ....[27]....
        /*03a8*/ 	.word	0xffffffff


	//   ....[28]....
        /*03ac*/ 	.word	0xffffffff


	//   ....[29]....
        /*03b0*/ 	.word	0xffffffff


	//   ....[30]....
        /*03b4*/ 	.word	0xffffffff


	//   ....[31]....
        /*03b8*/ 	.word	0xffffffff


	//   ....[32]....
        /*03bc*/ 	.word	0xffffffff


	//   ....[33]....
        /*03c0*/ 	.word	0xffffffff


	//   ....[34]....
        /*03c4*/ 	.word	0xffffffff


	//   ....[35]....
        /*03c8*/ 	.word	0xffffffff


	//   ....[36]....
        /*03cc*/ 	.word	0xffffffff


	//   ....[37]....
        /*03d0*/ 	.word	0xffffffff


	//   ....[38]....
        /*03d4*/ 	.word	0xffffffff


	//   ....[39]....
        /*03d8*/ 	.word	0xffffffff


	//   ....[40]....
        /*03dc*/ 	.word	0xffffffff


	//   ....[41]....
        /*03e0*/ 	.word	0xffffffff


	//   ....[42]....
        /*03e4*/ 	.word	0xffffffff


	//   ....[43]....
        /*03e8*/ 	.word	0xffffffff


	//   ....[44]....
        /*03ec*/ 	.word	0xffffffff


	//   ....[45]....
        /*03f0*/ 	.word	0xffffffff


	//   ....[46]....
        /*03f4*/ 	.word	0xffffffff


	//   ....[47]....
        /*03f8*/ 	.word	0xffffffff


	//   ....[48]....
        /*03fc*/ 	.word	0xffffffff


	//   ....[49]....
        /*0400*/ 	.word	0xffffffff


	//   ....[50]....
        /*0404*/ 	.word	0xffffffff


	//   ....[51]....
        /*0408*/ 	.word	0xffffffff


	//   ....[52]....
        /*040c*/ 	.word	0xffffffff


	//   ....[53]....
        /*0410*/ 	.word	0xffffffff


	//   ....[54]....
        /*0414*/ 	.word	0xffffffff


	//   ....[55]....
        /*0418*/ 	.word	0xffffffff


	//   ....[56]....
        /*041c*/ 	.word	0xffffffff


	//   ....[57]....
        /*0420*/ 	.word	0xffffffff


	//   ....[58]....
        /*0424*/ 	.word	0xffffffff


	//   ....[59]....
        /*0428*/ 	.word	0xffffffff


	//   ....[60]....
        /*042c*/ 	.word	0xffffffff


	//   ....[61]....
        /*0430*/ 	.word	0xffffffff


	//   ....[62]....
        /*0434*/ 	.word	0xffffffff


	//   ....[63]....
        /*0438*/ 	.word	0xffffffff


	//   ....[64]....
        /*043c*/ 	.word	0xffffffff


	//   ....[65]....
        /*0440*/ 	.word	0xffffffff


	//   ....[66]....
        /*0444*/ 	.word	0xffffffff


	//   ....[67]....
        /*0448*/ 	.word	0xffffffff


	//   ....[68]....
        /*044c*/ 	.word	0xffffffff


	//   ....[69]....
        /*0450*/ 	.word	0xffffffff


	//   ....[70]....
        /*0454*/ 	.word	0xffffffff


	//   ....[71]....
        /*0458*/ 	.word	0xffffffff


	//   ....[72]....
        /*045c*/ 	.word	0xffffffff


	//   ....[73]....
        /*0460*/ 	.word	0xffffffff


	//   ....[74]....
        /*0464*/ 	.word	0xffffffff


	//   ....[75]....
        /*0468*/ 	.word	0xffffffff


	//   ....[76]....
        /*046c*/ 	.word	0xffffffff


	//   ....[77]....
        /*0470*/ 	.word	0xffffffff


	//   ....[78]....
        /*0474*/ 	.word	0xffffffff


	//   ....[79]....
        /*0478*/ 	.word	0xffffffff


	//   ....[80]....
        /*047c*/ 	.word	0xffffffff


	//   ....[81]....
        /*0480*/ 	.word	0xffffffff


	//   ....[82]....
        /*0484*/ 	.word	0xffffffff


	//   ....[83]....
        /*0488*/ 	.word	0xffffffff


	//   ....[84]....
        /*048c*/ 	.word	0xffffffff


	//   ....[85]....
        /*0490*/ 	.word	0xffffffff


	//   ....[86]....
        /*0494*/ 	.word	0xffffffff


	//   ....[87]....
        /*0498*/ 	.word	0xffffffff


	//   ....[88]....
        /*049c*/ 	.word	0xffffffff


	//   ....[89]....
        /*04a0*/ 	.word	0xffffffff


	//   ....[90]....
        /*04a4*/ 	.word	0xffffffff


	//   ....[91]....
        /*04a8*/ 	.word	0xffffffff


	//   ....[92]....
        /*04ac*/ 	.word	0xffffffff


	//   ....[93]....
        /*04b0*/ 	.word	0xffffffff


	//   ....[94]....
        /*04b4*/ 	.word	0xffffffff


	//   ....[95]....
        /*04b8*/ 	.word	0xffffffff


	//   ....[96]....
        /*04bc*/ 	.word	0xffffffff


	//   ....[97]....
        /*04c0*/ 	.word	0xffffffff


	//   ....[98]....
        /*04c4*/ 	.word	0xffffffff


	//   ....[99]....
        /*04c8*/ 	.word	0xffffffff


	//   ....[100]....
        /*04cc*/ 	.word	0xffffffff


	//   ....[101]....
        /*04d0*/ 	.word	0xffffffff


	//   ....[102]....
        /*04d4*/ 	.word	0xffffffff


	//   ....[103]....
        /*04d8*/ 	.word	0xffffffff


	//   ....[104]....
        /*04dc*/ 	.word	0xffffffff


	//   ....[105]....
        /*04e0*/ 	.word	0xffffffff


	//   ....[106]....
        /*04e4*/ 	.word	0xffffffff


	//   ....[107]....
        /*04e8*/ 	.word	0xffffffff


	//   ....[108]....
        /*04ec*/ 	.word	0xffffffff


	//   ....[109]....
        /*04f0*/ 	.word	0xffffffff


	//   ....[110]....
        /*04f4*/ 	.word	0xffffffff


	//   ....[111]....
        /*04f8*/ 	.word	0xffffffff


	//   ....[112]....
        /*04fc*/ 	.word	0xffffffff


	//   ....[113]....
        /*0500*/ 	.word	0xffffffff


	//   ....[114]....
        /*0504*/ 	.word	0xffffffff


	//   ....[115]....
        /*0508*/ 	.word	0xffffffff


	//   ....[116]....
        /*050c*/ 	.word	0xffffffff


	//   ....[117]....
        /*0510*/ 	.word	0xffffffff


	//   ....[118]....
        /*0514*/ 	.word	0xffffffff


	//   ....[119]....
        /*0518*/ 	.word	0xffffffff


	//   ....[120]....
        /*051c*/ 	.word	0xffffffff


	//   ....[121]....
        /*0520*/ 	.word	0xffffffff


	//   ....[122]....
        /*0524*/ 	.word	0xffffffff


	//   ....[123]....
        /*0528*/ 	.word	0xffffffff


	//   ....[124]....
        /*052c*/ 	.word	0xffffffff


	//   ....[125]....
        /*0530*/ 	.word	0xffffffff


	//   ....[126]....
        /*0534*/ 	.word	0xffffffff


	//   ....[127]....
        /*0538*/ 	.word	0xffffffff


	//   ....[128]....
        /*053c*/ 	.word	0xffffffff


	//   ....[129]....
        /*0540*/ 	.word	0xffffffff


	//   ....[130]....
        /*0544*/ 	.word	0xffffffff


	//   ....[131]....
        /*0548*/ 	.word	0xffffffff


	//   ....[132]....
        /*054c*/ 	.word	0xffffffff


	//   ....[133]....
        /*0550*/ 	.word	0xffffffff


	//   ....[134]....
        /*0554*/ 	.word	0xffffffff


	//   ....[135]....
        /*0558*/ 	.word	0xffffffff


	//   ....[136]....
        /*055c*/ 	.word	0xffffffff


	//   ....[137]....
        /*0560*/ 	.word	0xffffffff


	//   ....[138]....
        /*0564*/ 	.word	0xffffffff


	//   ....[139]....
        /*0568*/ 	.word	0xffffffff


	//   ....[140]....
        /*056c*/ 	.word	0xffffffff


	//   ....[141]....
        /*0570*/ 	.word	0xffffffff


	//   ....[142]....
        /*0574*/ 	.word	0xffffffff


	//   ....[143]....
        /*0578*/ 	.word	0xffffffff


	//   ....[144]....
        /*057c*/ 	.word	0xffffffff


	//   ....[145]....
        /*0580*/ 	.word	0xffffffff


	//   ....[146]....
        /*0584*/ 	.word	0xffffffff


	//   ....[147]....
        /*0588*/ 	.word	0xffffffff


	//   ....[148]....
        /*058c*/ 	.word	0xffffffff


	//   ....[149]....
        /*0590*/ 	.word	0xffffffff


	//   ....[150]....
        /*0594*/ 	.word	0xffffffff


	//   ....[151]....
        /*0598*/ 	.word	0xffffffff


	//   ....[152]....
        /*059c*/ 	.word	0xffffffff


	//   ....[153]....
        /*05a0*/ 	.word	0xffffffff


	//   ....[154]....
        /*05a4*/ 	.word	0xffffffff


	//   ....[155]....
        /*05a8*/ 	.word	0xffffffff


	//   ....[156]....
        /*05ac*/ 	.word	0xffffffff


	//   ....[157]....
        /*05b0*/ 	.word	0xffffffff


	//   ....[158]....
        /*05b4*/ 	.word	0xffffffff


	//   ....[159]....
        /*05b8*/ 	.word	0xffffffff


	//   ....[160]....
        /*05bc*/ 	.word	0xffffffff


	//   ....[161]....
        /*05c0*/ 	.word	0xffffffff


	//   ....[162]....
        /*05c4*/ 	.word	0xffffffff


	//   ....[163]....
        /*05c8*/ 	.word	0xffffffff


	//   ....[164]....
        /*05cc*/ 	.word	0xffffffff


	//   ....[165]....
        /*05d0*/ 	.word	0xffffffff


	//   ....[166]....
        /*05d4*/ 	.word	0xffffffff


	//   ....[167]....
        /*05d8*/ 	.word	0xffffffff


	//   ....[168]....
        /*05dc*/ 	.word	0xffffffff


	//   ....[169]....
        /*05e0*/ 	.word	0xffffffff


	//   ....[170]....
        /*05e4*/ 	.word	0xffffffff


	//   ....[171]....
        /*05e8*/ 	.word	0xffffffff


	//   ....[172]....
        /*05ec*/ 	.word	0xffffffff


	//   ....[173]....
        /*05f0*/ 	.word	0xffffffff


	//   ....[174]....
        /*05f4*/ 	.word	0xffffffff


	//   ....[175]....
        /*05f8*/ 	.word	0x0500000f


	//   ....[176]....
        /*05fc*/ 	.word	0x0500000f


	//   ....[177]....
        /*0600*/ 	.word	0x0500000f


	//   ....[178]....
        /*0604*/ 	.word	0x0500000f


	//   ....[179]....
        /*0608*/ 	.word	0x0500000f


	//   ....[180]....
        /*060c*/ 	.word	0x0500000f


	//   ....[181]....
        /*0610*/ 	.word	0x0500000f


	//   ....[182]....
        /*0614*/ 	.word	0x0500000f


	//   ....[183]....
        /*0618*/ 	.word	0x0500000f


	//   ....[184]....
        /*061c*/ 	.word	0x0500000f


	//   ....[185]....
        /*0620*/ 	.word	0x0500000f


	//   ....[186]....
        /*0624*/ 	.word	0x0500000f


	//   ....[187]....
        /*0628*/ 	.word	0x0500000f


	//   ....[188]....
        /*062c*/ 	.word	0x0500000f


	//   ....[189]....
        /*0630*/ 	.word	0x0500000f


	//   ....[190]....
        /*0634*/ 	.word	0x0500000f


	//   ....[191]....
        /*0638*/ 	.word	0x0500000f


	//   ....[192]....
        /*063c*/ 	.word	0x0500000f


	//----- nvinfo : EIATTR_COOP_GROUP_INSTR_OFFSETS
	.align		4
.L_985:
        /*0640*/ 	.byte	0x04, 0x28
        /*0642*/ 	.short	(.L_987 - .L_986)


	//   ....[0]....
.L_986:
        /*0644*/ 	.word	0x00000070


	//   ....[1]....
        /*0648*/ 	.word	0x00000140


	//   ....[2]....
        /*064c*/ 	.word	0x00000190


	//   ....[3]....
        /*0650*/ 	.word	0x000003c0


	//   ....[4]....
        /*0654*/ 	.word	0x00000520


	//   ....[5]....
        /*0658*/ 	.word	0x00000640


	//   ....[6]....
        /*065c*/ 	.word	0x000007a0


	//   ....[7]....
        /*0660*/ 	.word	0x00001d40


	//   ....[8]....
        /*0664*/ 	.word	0x00002710


	//   ....[9]....
        /*0668*/ 	.word	0x00004180


	//   ....[10]....
        /*066c*/ 	.word	0x00004e60


	//   ....[11]....
        /*0670*/ 	.word	0x000051f0


	//   ....[12]....
        /*0674*/ 	.word	0x00005cd0


	//   ....[13]....
        /*0678*/ 	.word	0x00005d60


	//   ....[14]....
        /*067c*/ 	.word	0x000085c0


	//   ....[15]....
        /*0680*/ 	.word	0x000087c0


	//   ....[16]....
        /*0684*/ 	.word	0x0000a240


	//   ....[17]....
        /*0688*/ 	.word	0x0000a350


	//   ....[18]....
        /*068c*/ 	.word	0x0000b170


	//   ....[19]....
        /*0690*/ 	.word	0x0000b1c0


	//   ....[20]....
        /*0694*/ 	.word	0x0000e2c0


	//   ....[21]....
        /*0698*/ 	.word	0x0000e2e0


	//   ....[22]....
        /*069c*/ 	.word	0x0000e330


	//   ....[23]....
        /*06a0*/ 	.word	0x0000e340


	//   ....[24]....
        /*06a4*/ 	.word	0x000110e0


	//   ....[25]....
        /*06a8*/ 	.word	0x000113e0


	//   ....[26]....
        /*06ac*/ 	.word	0x00012e60


	//   ....[27]....
        /*06b0*/ 	.word	0x00012f70


	//   ....[28]....
        /*06b4*/ 	.word	0x00013d30


	//   ....[29]....
        /*06b8*/ 	.word	0x00013dc0


	//   ....[30]....
        /*06bc*/ 	.word	0x00015780


	//   ....[31]....
        /*06c0*/ 	.word	0x00015790


	//   ....[32]....
        /*06c4*/ 	.word	0x00015810


	//   ....[33]....
        /*06c8*/ 	.word	0x00015820


	//   ....[34]....
        /*06cc*/ 	.word	0x000167a0


	//   ....[35]....
        /*06d0*/ 	.word	0x000167b0


	//   ....[36]....
        /*06d4*/ 	.word	0x000167c0


	//   ....[37]....
        /*06d8*/ 	.word	0x000167d0


	//   ....[38]....
        /*06dc*/ 	.word	0x000167e0


	//   ....[39]....
        /*06e0*/ 	.word	0x000167f0


	//   ....[40]....
        /*06e4*/ 	.word	0x00016800


	//   ....[41]....
        /*06e8*/ 	.word	0x00016810


	//   ....[42]....
        /*06ec*/ 	.word	0x00016820


	//   ....[43]....
        /*06f0*/ 	.word	0x00016830


	//   ....[44]....
        /*06f4*/ 	.word	0x00016840


	//   ....[45]....
        /*06f8*/ 	.word	0x00016850


	//   ....[46]....
        /*06fc*/ 	.word	0x00016860


	//   ....[47]....
        /*0700*/ 	.word	0x00016870


	//   ....[48]....
        /*0704*/ 	.word	0x00016880


	//   ....[49]....
        /*0708*/ 	.word	0x00016890


	//   ....[50]....
        /*070c*/ 	.word	0x000168a0


	//   ....[51]....
        /*0710*/ 	.word	0x000168b0


	//   ....[52]....
        /*0714*/ 	.word	0x000168c0


	//   ....[53]....
        /*0718*/ 	.word	0x000168d0


	//   ....[54]....
        /*071c*/ 	.word	0x000168e0


	//   ....[55]....
        /*0720*/ 	.word	0x000168f0


	//   ....[56]....
        /*0724*/ 	.word	0x00016900


	//   ....[57]....
        /*0728*/ 	.word	0x00016910


	//   ....[58]....
        /*072c*/ 	.word	0x00016920


	//   ....[59]....
        /*0730*/ 	.word	0x00016930


	//   ....[60]....
        /*0734*/ 	.word	0x00016940


	//   ....[61]....
        /*0738*/ 	.word	0x00016950


	//   ....[62]....
        /*073c*/ 	.word	0x00016960


	//   ....[63]....
        /*0740*/ 	.word	0x00016970


	//   ....[64]....
        /*0744*/ 	.word	0x00016980


	//   ....[65]....
        /*0748*/ 	.word	0x00016990


	//   ....[66]....
        /*074c*/ 	.word	0x000169a0


	//   ....[67]....
        /*0750*/ 	.word	0x000169b0


	//   ....[68]....
        /*0754*/ 	.word	0x000169c0


	//   ....[69]....
        /*0758*/ 	.word	0x000169d0


	//   ....[70]....
        /*075c*/ 	.word	0x000169e0


	//   ....[71]....
        /*0760*/ 	.word	0x000169f0


	//   ....[72]....
        /*0764*/ 	.word	0x00016a10


	//   ....[73]....
        /*0768*/ 	.word	0x00016a40


	//   ....[74]....
        /*076c*/ 	.word	0x00016a50


	//   ....[75]....
        /*0770*/ 	.word	0x00016a80


	//   ....[76]....
        /*0774*/ 	.word	0x00016a90


	//   ....[77]....
        /*0778*/ 	.word	0x00016aa0


	//   ....[78]....
        /*077c*/ 	.word	0x00016ad0


	//   ....[79]....
        /*0780*/ 	.word	0x00016ae0


	//   ....[80]....
        /*0784*/ 	.word	0x00016b10


	//   ....[81]....
        /*0788*/ 	.word	0x00016b30


	//   ....[82]....
        /*078c*/ 	.word	0x00016b40


	//   ....[83]....
        /*0790*/ 	.word	0x00016b50


	//   ....[84]....
        /*0794*/ 	.word	0x00016b60


	//   ....[85]....
        /*0798*/ 	.word	0x00016b90


	//   ....[86]....
        /*079c*/ 	.word	0x00016bc0


	//   ....[87]....
        /*07a0*/ 	.word	0x00016bd0


	//   ....[88]....
        /*07a4*/ 	.word	0x00016be0


	//   ....[89]....
        /*07a8*/ 	.word	0x00016c10


	//   ....[90]....
        /*07ac*/ 	.word	0x00016c40


	//   ....[91]....
        /*07b0*/ 	.word	0x00016c70


	//   ....[92]....
        /*07b4*/ 	.word	0x00016ca0


	//   ....[93]....
        /*07b8*/ 	.word	0x00016cd0


	//   ....[94]....
        /*07bc*/ 	.word	0x00016d00


	//   ....[95]....
        /*07c0*/ 	.word	0x00016d30


	//   ....[96]....
        /*07c4*/ 	.word	0x00016d60


	//   ....[97]....
        /*07c8*/ 	.word	0x00016d90


	//   ....[98]....
        /*07cc*/ 	.word	0x00017700


	//   ....[99]....
        /*07d0*/ 	.word	0x00017740


	//   ....[100]....
        /*07d4*/ 	.word	0x00017760


	//   ....[101]....
        /*07d8*/ 	.word	0x00017790


	//   ....[102]....
        /*07dc*/ 	.word	0x00017e40


	//   ....[103]....
        /*07e0*/ 	.word	0x00017e80


	//   ....[104]....
        /*07e4*/ 	.word	0x00017f40


	//   ....[105]....
        /*07e8*/ 	.word	0x00017f60


	//   ....[106]....
        /*07ec*/ 	.word	0x00018020


	//   ....[107]....
        /*07f0*/ 	.word	0x00018040


	//   ....[108]....
        /*07f4*/ 	.word	0x00018110


	//   ....[109]....
        /*07f8*/ 	.word	0x00018130


	//   ....[110]....
        /*07fc*/ 	.word	0x000185b0


	//   ....[111]....
        /*0800*/ 	.word	0x000185d0


	//   ....[112]....
        /*0804*/ 	.word	0x00018a10


	//   ....[113]....
        /*0808*/ 	.word	0x00018a20


	//   ....[114]....
        /*080c*/ 	.word	0x00019790


	//   ....[115]....
        /*0810*/ 	.word	0x000197b0


	//   ....[116]....
        /*0814*/ 	.word	0x00019870


	//   ....[117]....
        /*0818*/ 	.word	0x00019890


	//   ....[118]....
        /*081c*/ 	.word	0x00019950


	//   ....[119]....
        /*0820*/ 	.word	0x00019970


	//   ....[120]....
        /*0824*/ 	.word	0x00019a40


	//   ....[121]....
        /*0828*/ 	.word	0x00019a60


	//   ....[122]....
        /*082c*/ 	.word	0x00019bc0


	//   ....[123]....
        /*0830*/ 	.word	0x00019de0


	//   ....[124]....
        /*0834*/ 	.word	0x00019e20


	//   ....[125]....
        /*0838*/ 	.word	0x00019e60


	//   ....[126]....
        /*083c*/ 	.word	0x00019e90


	//   ....[127]....
        /*0840*/ 	.word	0x00019ec0


	//   ....[128]....
        /*0844*/ 	.word	0x00019ef0


	//   ....[129]....
        /*0848*/ 	.word	0x0001a080


	//   ....[130]....
        /*084c*/ 	.word	0x0001a0b0


	//   ....[131]....
        /*0850*/ 	.word	0x0001a0f0


	//   ....[132]....
        /*0854*/ 	.word	0x0001a120


	//   ....[133]....
        /*0858*/ 	.word	0x0001a150


	//   ....[134]....
        /*085c*/ 	.word	0x0001a180


	//   ....[135]....
        /*0860*/ 	.word	0x0001a220


	//   ....[136]....
        /*0864*/ 	.word	0x0001a270


	//   ....[137]....
        /*0868*/ 	.word	0x0001a280


	//   ....[138]....
        /*086c*/ 	.word	0x0001a2c0


	//   ....[139]....
        /*0870*/ 	.word	0x0001c320


	//   ....[140]....
        /*0874*/ 	.word	0x0001ce70


	//   ....[141]....
        /*0878*/ 	.word	0x0001ced0


	//   ....[142]....
        /*087c*/ 	.word	0x0001cf70


	//   ....[143]....
        /*0880*/ 	.word	0x0001cf80


	//   ....[144]....
        /*0884*/ 	.word	0x0001d000


	//   ....[145]....
        /*0888*/ 	.word	0x0001d010


	//   ....[146]....
        /*088c*/ 	.word	0x0001d090


	//   ....[147]....
        /*0890*/ 	.word	0x0001d0a0


	//   ....[148]....
        /*0894*/ 	.word	0x0001d120


	//   ....[149]....
        /*0898*/ 	.word	0x0001d130


	//   ....[150]....
        /*089c*/ 	.word	0x0001d1b0


	//   ....[151]....
        /*08a0*/ 	.word	0x0001d1c0


	//   ....[152]....
        /*08a4*/ 	.word	0x0001d240


	//   ....[153]....
        /*08a8*/ 	.word	0x0001d250


	//   ....[154]....
        /*08ac*/ 	.word	0x0001d2a0


	//   ....[155]....
        /*08b0*/ 	.word	0x0001d2c0


	//   ....[156]....
        /*08b4*/ 	.word	0x0001f170


	//   ....[157]....
        /*08b8*/ 	.word	0x0001f1a0


	//   ....[158]....
        /*08bc*/ 	.word	0x0001f1d0


	//   ....[159]....
        /*08c0*/ 	.word	0x0001f200


	//   ....[160]....
        /*08c4*/ 	.word	0x0001f230


	//   ....[161]....
        /*08c8*/ 	.word	0x0001f260


	//   ....[162]....
        /*08cc*/ 	.word	0x0001f290


	//   ....[163]....
        /*08d0*/ 	.word	0x0001f2c0


	//   ....[164]....
        /*08d4*/ 	.word	0x0001f430


	//   ....[165]....
        /*08d8*/ 	.word	0x0001f460


	//   ....[166]....
        /*08dc*/ 	.word	0x0001f490


	//   ....[167]....
        /*08e0*/ 	.word	0x0001f4c0


	//   ....[168]....
        /*08e4*/ 	.word	0x0001f4f0


	//   ....[169]....
        /*08e8*/ 	.word	0x0001f520


	//   ....[170]....
        /*08ec*/ 	.word	0x0001f5a0


	//   ....[171]....
        /*08f0*/ 	.word	0x0001f5e0


	//   ....[172]....
        /*08f4*/ 	.word	0x0001f5f0


	//   ....[173]....
        /*08f8*/ 	.word	0x0001f630


	//   ....[174]....
        /*08fc*/ 	.word	0x00020110


	//   ....[175]....
        /*0900*/ 	.word	0x000207d0


	//   ....[176]....
        /*0904*/ 	.word	0x000209f0


	//   ....[177]....
        /*0908*/ 	.word	0x00020a40


	//   ....[178]....
        /*090c*/ 	.word	0x00020aa0


	//   ....[179]....
        /*0910*/ 	.word	0x00020b90


	//   ....[180]....
        /*0914*/ 	.word	0x00020bf0


	//   ....[181]....
        /*0918*/ 	.word	0x00020ce0


	//   ....[182]....
        /*091c*/ 	.word	0x00020d40


	//   ....[183]....
        /*0920*/ 	.word	0x00020e30


	//   ....[184]....
        /*0924*/ 	.word	0x00020e90


	//   ....[185]....
        /*0928*/ 	.word	0x00020f80


	//   ....[186]....
        /*092c*/ 	.word	0x00020fe0


	//   ....[187]....
        /*0930*/ 	.word	0x000210d0


	//   ....[188]....
        /*0934*/ 	.word	0x00021130


	//   ....[189]....
        /*0938*/ 	.word	0x00021210


	//   ....[190]....
        /*093c*/ 	.word	0x00021270


	//   ....[191]....
        /*0940*/ 	.word	0x00021340


	//   ....[192]....
        /*0944*/ 	.word	0x00021690


	//----- nvinfo : EIATTR_REG_RECONFIG
	.align		4
.L_987:
        /*0948*/ 	.byte	0x01, 0x54
	.zero		2


	//----- nvinfo : EIATTR_SYSCALL_OFFSETS
	.align		4
        /*094c*/ 	.byte	0x04, 0x46
        /*094e*/ 	.short	(.L_989 - .L_988)


	//   ....[0]....
.L_988:
        /*0950*/ 	.word	0x00001f20


	//   ....[1]....
        /*0954*/ 	.word	0x0001bd80


	//   ....[2]....
        /*0958*/ 	.word	0x0001bef0


	//   ....[3]....
        /*095c*/ 	.word	0x0001c050


	//   ....[4]....
        /*0960*/ 	.word	0x0001c190


	//   ....[5]....
        /*0964*/ 	.word	0x0001ca90


	//----- nvinfo : EIATTR_MBARRIER_INSTR_OFFSETS
	.align		4
.L_989:
        /*0968*/ 	.byte	0x04, 0x39
        /*096a*/ 	.short	(.L_991 - .L_990)


	//   ....[0]....
.L_990:
        /*096c*/ 	.word	0x00000270
        /*0970*/ 	.word	0x000000ff
        /*0974*/ 	.word	0x00028800
        /*0978*/ 	.short	0x0100
        /*097a*/ 	.byte	0x08
	.zero		1


	//   ....[1]....
        /*097c*/ 	.word	0x00000280
        /*0980*/ 	.word	0x000000ff
        /*0984*/ 	.word	0x00028820
        /*0988*/ 	.short	0x0100
        /*098a*/ 	.byte	0x08
	.zero		1


	//   ....[2]....
        /*098c*/ 	.word	0x00000370
        /*0990*/ 	.word	0x000000ff
        /*0994*/ 	.word	0x00028830
        /*0998*/ 	.short	0x0100
        /*099a*/ 	.byte	0x08
	.zero		1


	//   ....[3]....
        /*099c*/ 	.word	0x00000380
        /*09a0*/ 	.word	0x000000ff
        /*09a4*/ 	.word	0x00028840
        /*09a8*/ 	.short	0x0100
        /*09aa*/ 	.byte	0x08
	.zero		1


	//   ....[4]....
        /*09ac*/ 	.word	0x00000390
        /*09b0*/ 	.word	0x000000ff
        /*09b4*/ 	.word	0x00028838
        /*09b8*/ 	.short	0x0100
        /*09ba*/ 	.byte	0x08
	.zero		1


	//   ....[5]....
        /*09bc*/ 	.word	0x000003a0
        /*09c0*/ 	.word	0x000000ff
        /*09c4*/ 	.word	0x00028848
        /*09c8*/ 	.short	0x0100
        /*09ca*/ 	.byte	0x08
	.zero		1


	//   ....[6]....
        /*09cc*/ 	.word	0x000004d0
        /*09d0*/ 	.word	0x000000ff
        /*09d4*/ 	.word	0x00028850
        /*09d8*/ 	.short	0x0100
        /*09da*/ 	.byte	0x08
	.zero		1


	//   ....[7]....
        /*09dc*/ 	.word	0x000004e0
        /*09e0*/ 	.word	0x000000ff
        /*09e4*/ 	.word	0x00028860
        /*09e8*/ 	.short	0x0100
        /*09ea*/ 	.byte	0x08
	.zero		1


	//   ....[8]....
        /*09ec*/ 	.word	0x000004f0
        /*09f0*/ 	.word	0x000000ff
        /*09f4*/ 	.word	0x00028858
        /*09f8*/ 	.short	0x0100
        /*09fa*/ 	.byte	0x08
	.zero		1


	//   ....[9]....
        /*09fc*/ 	.word	0x00000500
        /*0a00*/ 	.word	0x000000ff
        /*0a04*/ 	.word	0x00028868
        /*0a08*/ 	.short	0x0100
        /*0a0a*/ 	.byte	0x08
	.zero		1


	//   ....[10]....
        /*0a0c*/ 	.word	0x000005f0
        /*0a10*/ 	.word	0x000000ff
        /*0a14*/ 	.word	0x00028870
        /*0a18*/ 	.short	0x0100
        /*0a1a*/ 	.byte	0x06
	.zero		1


	//   ....[11]....
        /*0a1c*/ 	.word	0x00000600
        /*0a20*/ 	.word	0x000000ff
        /*0a24*/ 	.word	0x00028880
        /*0a28*/ 	.short	0x0100
        /*0a2a*/ 	.byte	0x06
	.zero		1


	//   ....[12]....
        /*0a2c*/ 	.word	0x00000610
        /*0a30*/ 	.word	0x000000ff
        /*0a34*/ 	.word	0x00028878
        /*0a38*/ 	.short	0x0100
        /*0a3a*/ 	.byte	0x06
	.zero		1


	//   ....[13]....
        /*0a3c*/ 	.word	0x00000620
        /*0a40*/ 	.word	0x000000ff
        /*0a44*/ 	.word	0x00028888
        /*0a48*/ 	.short	0x0100
        /*0a4a*/ 	.byte	0x06
	.zero		1


	//   ....[14]....
        /*0a4c*/ 	.word	0x00000750
        /*0a50*/ 	.word	0x000000ff
        /*0a54*/ 	.word	0x00028890
        /*0a58*/ 	.short	0x0100
        /*0a5a*/ 	.byte	0x08
	.zero		1


	//   ....[15]....
        /*0a5c*/ 	.word	0x00000760
        /*0a60*/ 	.word	0x000000ff
        /*0a64*/ 	.word	0x000288a0
        /*0a68*/ 	.short	0x0100
        /*0a6a*/ 	.byte	0x08
	.zero		1


	//   ....[16]....
        /*0a6c*/ 	.word	0x00000770
        /*0a70*/ 	.word	0x000000ff
        /*0a74*/ 	.word	0x00028898
        /*0a78*/ 	.short	0x0100
        /*0a7a*/ 	.byte	0x08
	.zero		1


	//   ....[17]....
        /*0a7c*/ 	.word	0x00000780
        /*0a80*/ 	.word	0x000000ff
        /*0a84*/ 	.word	0x000288a8
        /*0a88*/ 	.short	0x0100
        /*0a8a*/ 	.byte	0x08
	.zero		1


	//   ....[18]....
        /*0a8c*/ 	.word	0x000008b0
        /*0a90*/ 	.word	0x000000ff
        /*0a94*/ 	.word	0x000288b0
        /*0a98*/ 	.short	0x0100
        /*0a9a*/ 	.byte	0x08
	.zero		1


	//   ....[19]....
        /*0a9c*/ 	.word	0x000008c0
        /*0aa0*/ 	.word	0x000000ff
        /*0aa4*/ 	.word	0x000288c0
        /*0aa8*/ 	.short	0x0100
        /*0aaa*/ 	.byte	0x08
	.zero		1


	//   ....[20]....
        /*0aac*/ 	.word	0x000008d0
        /*0ab0*/ 	.word	0x000000ff
        /*0ab4*/ 	.word	0x000288b8
        /*0ab8*/ 	.short	0x0100
        /*0aba*/ 	.byte	0x08
	.zero		1


	//   ....[21]....
        /*0abc*/ 	.word	0x000008e0
        /*0ac0*/ 	.word	0x000000ff
        /*0ac4*/ 	.word	0x000288c8
        /*0ac8*/ 	.short	0x0100
        /*0aca*/ 	.byte	0x08
	.zero		1


	//   ....[22]....
        /*0acc*/ 	.word	0x000021f0
        /*0ad0*/ 	.word	0x000000ff
        /*0ad4*/ 	.word	0x00028800
        /*0ad8*/ 	.short	0x010a
        /*0ada*/ 	.byte	0x2d
	.zero		1


	//   ....[23]....
        /*0adc*/ 	.word	0x000022b0
        /*0ae0*/ 	.word	0x0000007d
        /*0ae4*/ 	.word	0x00028830
        /*0ae8*/ 	.short	0x010a
        /*0aea*/ 	.byte	0x3f
	.zero		1


	//   ....[24]....
        /*0aec*/ 	.word	0x00002330
        /*0af0*/ 	.word	0x0000007d
        /*0af4*/ 	.word	0x00028830
        /*0af8*/ 	.short	0x010a
        /*0afa*/ 	.byte	0x3f
	.zero		1


	//   ....[25]....
        /*0afc*/ 	.word	0x00002ce0
        /*0b00*/ 	.word	0x0000007d
        /*0b04*/ 	.word	0x00000000
        /*0b08*/ 	.short	0x0101
        /*0b0a*/ 	.byte	0x3f
	.zero		1


	//   ....[26]....
        /*0b0c*/ 	.word	0x000073d0
        /*0b10*/ 	.word	0x000000ff
        /*0b14*/ 	.word	0x00028830
        /*0b18*/ 	.short	0x010a
        /*0b1a*/ 	.byte	0x06
	.zero		1


	//   ....[27]....
        /*0b1c*/ 	.word	0x00007410
        /*0b20*/ 	.word	0x000000ff
        /*0b24*/ 	.word	0x00028830
        /*0b28*/ 	.short	0x010a
        /*0b2a*/ 	.byte	0x06
	.zero		1


	//   ....[28]....
        /*0b2c*/ 	.word	0x00007610
        /*0b30*/ 	.word	0x000000ff
        /*0b34*/ 	.word	0x00028850
        /*0b38*/ 	.short	0x010a
        /*0b3a*/ 	.byte	0x06
	.zero		1


	//   ....[29]....
        /*0b3c*/ 	.word	0x00007650
        /*0b40*/ 	.word	0x000000ff
        /*0b44*/ 	.word	0x00028850
        /*0b48*/ 	.short	0x010a
        /*0b4a*/ 	.byte	0x06
	.zero		1


	//   ....[30]....
        /*0b4c*/ 	.word	0x000085e0
        /*0b50*/ 	.word	0x00000029
        /*0b54*/ 	.word	0x00000000
        /*0b58*/ 	.short	0x0101
        /*0b5a*/ 	.byte	0x3f
	.zero		1


	//   ....[31]....
        /*0b5c*/ 	.word	0x0000c130
        /*0b60*/ 	.word	0x000000ff
        /*0b64*/ 	.word	0x00000000
        /*0b68*/ 	.short	0x0101
        /*0b6a*/ 	.byte	0x06
	.zero		1


	//   ....[32]....
        /*0b6c*/ 	.word	0x0000cba0
        /*0b70*/ 	.word	0x000000ff
        /*0b74*/ 	.word	0x00028830
        /*0b78*/ 	.short	0x010a
        /*0b7a*/ 	.byte	0x06
	.zero		1


	//   ....[33]....
        /*0b7c*/ 	.word	0x0000cbe0
        /*0b80*/ 	.word	0x000000ff
        /*0b84*/ 	.word	0x00028830
        /*0b88*/ 	.short	0x010a
        /*0b8a*/ 	.byte	0x06
	.zero		1


	//   ....[34]....
        /*0b8c*/ 	.word	0x0000ce10
        /*0b90*/ 	.word	0x000000ff
        /*0b94*/ 	.word	0x00028850
        /*0b98*/ 	.short	0x010a
        /*0b9a*/ 	.byte	0x06
	.zero		1


	//   ....[35]....
        /*0b9c*/ 	.word	0x0000ce50
        /*0ba0*/ 	.word	0x000000ff
        /*0ba4*/ 	.word	0x00028850
        /*0ba8*/ 	.short	0x010a
        /*0baa*/ 	.byte	0x06
	.zero		1


	//   ....[36]....
        /*0bac*/ 	.word	0x0000f4b0
        /*0bb0*/ 	.word	0x00000004
        /*0bb4*/ 	.word	0x00000000
        /*0bb8*/ 	.short	0x0101
        /*0bba*/ 	.byte	0x3f
	.zero		1


	//   ....[37]....
        /*0bbc*/ 	.word	0x0000f7c0
        /*0bc0*/ 	.word	0x000000ff
        /*0bc4*/ 	.word	0x00000000
        /*0bc8*/ 	.short	0x0101
        /*0bca*/ 	.byte	0x06
	.zero		1


	//   ....[38]....
        /*0bcc*/ 	.word	0x0000ffc0
        /*0bd0*/ 	.word	0x000000ff
        /*0bd4*/ 	.word	0x00028830
        /*0bd8*/ 	.short	0x010a
        /*0bda*/ 	.byte	0x06
	.zero		1


	//   ....[39]....
        /*0bdc*/ 	.word	0x00010000
        /*0be0*/ 	.word	0x000000ff
        /*0be4*/ 	.word	0x00028830
        /*0be8*/ 	.short	0x010a
        /*0bea*/ 	.byte	0x06
	.zero		1


	//   ....[40]....
        /*0bec*/ 	.word	0x00010230
        /*0bf0*/ 	.word	0x000000ff
        /*0bf4*/ 	.word	0x00028850
        /*0bf8*/ 	.short	0x010a
        /*0bfa*/ 	.byte	0x06
	.zero		1


	//   ....[41]....
        /*0bfc*/ 	.word	0x00010270
        /*0c00*/ 	.word	0x000000ff
        /*0c04*/ 	.word	0x00028850
        /*0c08*/ 	.short	0x010a
        /*0c0a*/ 	.byte	0x06
	.zero		1


	//   ....[42]....
        /*0c0c*/ 	.word	0x000111f0
        /*0c10*/ 	.word	0x00000028
        /*0c14*/ 	.word	0x00000000
        /*0c18*/ 	.short	0x0101
        /*0c1a*/ 	.byte	0x3f
	.zero		1


	//   ....[43]....
        /*0c1c*/ 	.word	0x00014d50
        /*0c20*/ 	.word	0x000000ff
        /*0c24*/ 	.word	0x00000000
        /*0c28*/ 	.short	0x0101
        /*0c2a*/ 	.byte	0x06
	.zero		1


	//   ....[44]....
        /*0c2c*/ 	.word	0x00015440
        /*0c30*/ 	.word	0x000000ff
        /*0c34*/ 	.word	0x00028850
        /*0c38*/ 	.short	0x010a
        /*0c3a*/ 	.byte	0x09
	.zero		1


	//   ....[45]....
        /*0c3c*/ 	.word	0x00015480
        /*0c40*/ 	.word	0x000000ff
        /*0c44*/ 	.word	0x00028850
        /*0c48*/ 	.short	0x010a
        /*0c4a*/ 	.byte	0x09
	.zero		1


	//   ....[46]....
        /*0c4c*/ 	.word	0x00015b00
        /*0c50*/ 	.word	0x000000ff
        /*0c54*/ 	.word	0x00000000
        /*0c58*/ 	.short	0x0101
        /*0c5a*/ 	.byte	0x04
	.zero		1


	//   ....[47]....
        /*0c5c*/ 	.word	0x00017e70
        /*0c60*/ 	.word	0x00000011
        /*0c64*/ 	.word	0x00000000
        /*0c68*/ 	.short	0x0101
        /*0c6a*/ 	.byte	0x3f
	.zero		1


	//   ....[48]....
        /*0c6c*/ 	.word	0x00018310
        /*0c70*/ 	.word	0x00000011
        /*0c74*/ 	.word	0x00000000
        /*0c78*/ 	.short	0x0101
        /*0c7a*/ 	.byte	0x3f
	.zero		1


	//   ....[49]....
        /*0c7c*/ 	.word	0x0001c590
        /*0c80*/ 	.word	0x00000002
        /*0c84*/ 	.word	0x00028880
        /*0c88*/ 	.short	0x010a
        /*0c8a*/ 	.byte	0x3f
	.zero		1


	//   ....[50]....
        /*0c8c*/ 	.word	0x0001c730
        /*0c90*/ 	.word	0x00000002
        /*0c94*/ 	.word	0x00028840
        /*0c98*/ 	.short	0x010a
        /*0c9a*/ 	.byte	0x3f
	.zero		1


	//   ....[51]....
        /*0c9c*/ 	.word	0x0001d360
        /*0ca0*/ 	.word	0x00000012
        /*0ca4*/ 	.word	0x00028800
        /*0ca8*/ 	.short	0x0107
        /*0caa*/ 	.byte	0x3f
	.zero		1


	//   ....[52]....
        /*0cac*/ 	.word	0x0001d450
        /*0cb0*/ 	.word	0x00000012
        /*0cb4*/ 	.word	0x00028800
        /*0cb8*/ 	.short	0x0101
        /*0cba*/ 	.byte	0x3f
	.zero		1


	//   ....[53]....
        /*0cbc*/ 	.word	0x0001d470
        /*0cc0*/ 	.word	0x00000012
        /*0cc4*/ 	.word	0x00028820
        /*0cc8*/ 	.short	0x010a
        /*0cca*/ 	.byte	0x3f
	.zero		1


	//   ....[54]....
        /*0ccc*/ 	.word	0x0001d780
        /*0cd0*/ 	.word	0x00000004
        /*0cd4*/ 	.word	0x00028880
        /*0cd8*/ 	.short	0x010a
        /*0cda*/ 	.byte	0x3f
	.zero		1


	//   ....[55]....
        /*0cdc*/ 	.word	0x0001d9e0
        /*0ce0*/ 	.word	0x00000004
        /*0ce4*/ 	.word	0x00028840
        /*0ce8*/ 	.short	0x010a
        /*0cea*/ 	.byte	0x3f
	.zero		1


	//   ....[56]....
        /*0cec*/ 	.word	0x0001dcb0
        /*0cf0*/ 	.word	0x00000015
        /*0cf4*/ 	.word	0x00028870
        /*0cf8*/ 	.short	0x010a
        /*0cfa*/ 	.byte	0x3f
	.zero		1


	//   ....[57]....
        /*0cfc*/ 	.word	0x0001dd20
        /*0d00*/ 	.word	0x00000015
        /*0d04*/ 	.word	0x00028860
        /*0d08*/ 	.short	0x010a
        /*0d0a*/ 	.byte	0x3f
	.zero		1


	//   ....[58]....
        /*0d0c*/ 	.word	0x0001e4e0
        /*0d10*/ 	.word	0x00000015
        /*0d14*/ 	.word	0x00028850
        /*0d18*/ 	.short	0x0101
        /*0d1a*/ 	.byte	0x3f
	.zero		1


	//   ....[59]....
        /*0d1c*/ 	.word	0x0001e560
        /*0d20*/ 	.word	0x00000015
        /*0d24*/ 	.word	0x00000000
        /*0d28*/ 	.short	0x0101
        /*0d2a*/ 	.byte	0x3f
	.zero		1


	//   ....[60]....
        /*0d2c*/ 	.word	0x0001e7a0
        /*0d30*/ 	.word	0x00000013
        /*0d34*/ 	.word	0x00028870
        /*0d38*/ 	.short	0x010a
        /*0d3a*/ 	.byte	0x3f
	.zero		1


	//   ....[61]....
        /*0d3c*/ 	.word	0x0001e810
        /*0d40*/ 	.word	0x00000013
        /*0d44*/ 	.word	0x00028860
        /*0d48*/ 	.short	0x010a
        /*0d4a*/ 	.byte	0x3f
	.zero		1


	//   ....[62]....
        /*0d4c*/ 	.word	0x0001ee60
        /*0d50*/ 	.word	0x00000013
        /*0d54*/ 	.word	0x00028850
        /*0d58*/ 	.short	0x0101
        /*0d5a*/ 	.byte	0x3f
	.zero		1


	//   ....[63]....
        /*0d5c*/ 	.word	0x0001eeb0
        /*0d60*/ 	.word	0x00000013
        /*0d64*/ 	.word	0x00000000
        /*0d68*/ 	.short	0x0101
        /*0d6a*/ 	.byte	0x3f
	.zero		1


	//   ....[64]....
        /*0d6c*/ 	.word	0x00020090
        /*0d70*/ 	.word	0x00000000
        /*0d74*/ 	.word	0x00028820
        /*0d78*/ 	.short	0x010a
        /*0d7a*/ 	.byte	0x3f
	.zero		1


	//   ....[65]....
        /*0d7c*/ 	.word	0x00020250
        /*0d80*/ 	.word	0x00000006
        /*0d84*/ 	.word	0x00000000
        /*0d88*/ 	.short	0x010a
        /*0d8a*/ 	.byte	0x3f
	.zero		1


	//   ....[66]....
        /*0d8c*/ 	.word	0x000202c0
        /*0d90*/ 	.word	0x00000007
        /*0d94*/ 	.word	0x00000000
        /*0d98*/ 	.short	0x010a
        /*0d9a*/ 	.byte	0x3f
	.zero		1


	//   ....[67]....
        /*0d9c*/ 	.word	0x00020320
        /*0da0*/ 	.word	0x00000004
        /*0da4*/ 	.word	0x00028860
        /*0da8*/ 	.short	0x010a
        /*0daa*/ 	.byte	0x3f
	.zero		1


	//   ....[68]....
        /*0dac*/ 	.word	0x00020370
        /*0db0*/ 	.word	0x00000003
        /*0db4*/ 	.word	0x00028860
        /*0db8*/ 	.short	0x010a
        /*0dba*/ 	.byte	0x3f
	.zero		1


	//   ....[69]....
        /*0dbc*/ 	.word	0x000203b0
        /*0dc0*/ 	.word	0x00000004
        /*0dc4*/ 	.word	0x00028880
        /*0dc8*/ 	.short	0x010a
        /*0dca*/ 	.byte	0x3f
	.zero		1


	//   ....[70]....
        /*0dcc*/ 	.word	0x000203d0
        /*0dd0*/ 	.word	0x00000003
        /*0dd4*/ 	.word	0x00028880
        /*0dd8*/ 	.short	0x010a
        /*0dda*/ 	.byte	0x3f
	.zero		1


	//   ....[71]....
        /*0ddc*/ 	.word	0x00020440
        /*0de0*/ 	.word	0x00000003
        /*0de4*/ 	.word	0x00028800
        /*0de8*/ 	.short	0x010a
        /*0dea*/ 	.byte	0x3f
	.zero		1


	//   ....[72]....
        /*0dec*/ 	.word	0x00020490
        /*0df0*/ 	.word	0x0000007d
        /*0df4*/ 	.word	0x00028830
        /*0df8*/ 	.short	0x010a
        /*0dfa*/ 	.byte	0x3f
	.zero		1


	//   ....[73]....
        /*0dfc*/ 	.word	0x000204f0
        /*0e00*/ 	.word	0x00000009
        /*0e04*/ 	.word	0x00028830
        /*0e08*/ 	.short	0x010a
        /*0e0a*/ 	.byte	0x3f
	.zero		1


	//   ....[74]....
        /*0e0c*/ 	.word	0x00020550
        /*0e10*/ 	.word	0x00000009
        /*0e14*/ 	.word	0x00028850
        /*0e18*/ 	.short	0x010a
        /*0e1a*/ 	.byte	0x3f
	.zero		1


	//   ....[75]....
        /*0e1c*/ 	.word	0x000205b0
        /*0e20*/ 	.word	0x00000007
        /*0e24*/ 	.word	0x00028830
        /*0e28*/ 	.short	0x010a
        /*0e2a*/ 	.byte	0x3f
	.zero		1


	//   ....[76]....
        /*0e2c*/ 	.word	0x00020610
        /*0e30*/ 	.word	0x00000007
        /*0e34*/ 	.word	0x00028850
        /*0e38*/ 	.short	0x010a
        /*0e3a*/ 	.byte	0x3f
	.zero		1


	//   ....[77]....
        /*0e3c*/ 	.word	0x00020670
        /*0e40*/ 	.word	0x00000007
        /*0e44*/ 	.word	0x00028830
        /*0e48*/ 	.short	0x010a
        /*0e4a*/ 	.byte	0x3f
	.zero		1


	//   ....[78]....
        /*0e4c*/ 	.word	0x000206d0
        /*0e50*/ 	.word	0x00000007
        /*0e54*/ 	.word	0x00028850
        /*0e58*/ 	.short	0x010a
        /*0e5a*/ 	.byte	0x3f
	.zero		1


	//   ....[79]....
        /*0e5c*/ 	.word	0x00020730
        /*0e60*/ 	.word	0x00000003
        /*0e64*/ 	.word	0x00028850
        /*0e68*/ 	.short	0x010a
        /*0e6a*/ 	.byte	0x3f
	.zero		1


	//   ....[80]....
        /*0e6c*/ 	.word	0x00020880
        /*0e70*/ 	.word	0x00000002
        /*0e74*/ 	.word	0x00028880
        /*0e78*/ 	.short	0x010a
        /*0e7a*/ 	.byte	0x3f
	.zero		1


	//   ....[81]....
        /*0e7c*/ 	.word	0x000208d0
        /*0e80*/ 	.word	0x00000002
        /*0e84*/ 	.word	0x00028840
        /*0e88*/ 	.short	0x010a
        /*0e8a*/ 	.byte	0x3f
	.zero		1


	//   ....[82]....
        /*0e8c*/ 	.word	0x00021380
        /*0e90*/ 	.word	0x00000012
        /*0e94*/ 	.word	0x00028820
        /*0e98*/ 	.short	0x010a
        /*0e9a*/ 	.byte	0x3f
	.zero		1


	//   ....[83]....
        /*0e9c*/ 	.word	0x000213d0
        /*0ea0*/ 	.word	0x00000004
        /*0ea4*/ 	.word	0x00028880
        /*0ea8*/ 	.short	0x010a
        /*0eaa*/ 	.byte	0x3f
	.zero		1


	//   ....[84]....
        /*0eac*/ 	.word	0x00021420
        /*0eb0*/ 	.word	0x00000004
        /*0eb4*/ 	.word	0x00028840
        /*0eb8*/ 	.short	0x010a
        /*0eba*/ 	.byte	0x3f
	.zero		1


	//   ....[85]....
        /*0ebc*/ 	.word	0x00021470
        /*0ec0*/ 	.word	0x00000015
        /*0ec4*/ 	.word	0x00028870
        /*0ec8*/ 	.short	0x010a
        /*0eca*/ 	.byte	0x3f
	.zero		1


	//   ....[86]....
        /*0ecc*/ 	.word	0x000214c0
        /*0ed0*/ 	.word	0x00000015
        /*0ed4*/ 	.word	0x00028860
        /*0ed8*/ 	.short	0x010a
        /*0eda*/ 	.byte	0x3f
	.zero		1


	//   ....[87]....
        /*0edc*/ 	.word	0x00021510
        /*0ee0*/ 	.word	0x00000013
        /*0ee4*/ 	.word	0x00028870
        /*0ee8*/ 	.short	0x010a
        /*0eea*/ 	.byte	0x3f
	.zero		1


	//   ....[88]....
        /*0eec*/ 	.word	0x00021560
        /*0ef0*/ 	.word	0x00000013
        /*0ef4*/ 	.word	0x00028860
        /*0ef8*/ 	.short	0x010a
        /*0efa*/ 	.byte	0x3f
	.zero		1


	//   ....[89]....
        /*0efc*/ 	.word	0x000215b0
        /*0f00*/ 	.word	0x00000000
        /*0f04*/ 	.word	0x00028820
        /*0f08*/ 	.short	0x010a
        /*0f0a*/ 	.byte	0x3f
	.zero		1


	//   ....[90]....
        /*0f0c*/ 	.word	0x00021750
        /*0f10*/ 	.word	0x00000006
        /*0f14*/ 	.word	0x00000000
        /*0f18*/ 	.short	0x010a
        /*0f1a*/ 	.byte	0x3f
	.zero		1


	//   ....[91]....
        /*0f1c*/ 	.word	0x000217a0
        /*0f20*/ 	.word	0x00000007
        /*0f24*/ 	.word	0x00000000
        /*0f28*/ 	.short	0x010a
        /*0f2a*/ 	.byte	0x3f
	.zero		1


	//   ....[92]....
        /*0f2c*/ 	.word	0x000217f0
        /*0f30*/ 	.word	0x00000004
        /*0f34*/ 	.word	0x00028860
        /*0f38*/ 	.short	0x010a
        /*0f3a*/ 	.byte	0x3f
	.zero		1


	//   ....[93]....
        /*0f3c*/ 	.word	0x00021840
        /*0f40*/ 	.word	0x00000003
        /*0f44*/ 	.word	0x00028860
        /*0f48*/ 	.short	0x010a
        /*0f4a*/ 	.byte	0x3f
	.zero		1


	//   ....[94]....
        /*0f4c*/ 	.word	0x00021890
        /*0f50*/ 	.word	0x00000004
        /*0f54*/ 	.word	0x00028880
        /*0f58*/ 	.short	0x010a
        /*0f5a*/ 	.byte	0x3f
	.zero		1


	//----- nvinfo : EIATTR_NUM_MBARRIERS
	.align		4
.L_991:
        /*0f5c*/ 	.byte	0x03, 0x38
        /*0f5e*/ 	.short	0x0016


	//----- nvinfo : EIATTR_EXIT_INSTR_OFFSETS
	.align		4
        /*0f60*/ 	.byte	0x04, 0x1c
        /*0f62*/ 	.short	(.L_993 - .L_992)


	//   ....[0]....
.L_992:
        /*0f64*/ 	.word	0x00000a80


	//   ....[1]....
        /*0f68*/ 	.word	0x00019b60


	//   ....[2]....
        /*0f6c*/ 	.word	0x00020420


	//----- nvinfo : EIATTR_MAX_THREADS
	.align		4
.L_993:
        /*0f70*/ 	.byte	0x04, 0x05
        /*0f72*/ 	.short	(.L_995 - .L_994)
.L_994:
        /*0f74*/ 	.word	0x00000180
        /*0f78*/ 	.word	0x00000001
        /*0f7c*/ 	.word	0x00000001


	//----- nvinfo : EIATTR_CRS_STACK_SIZE
	.align		4
.L_995:
        /*0f80*/ 	.byte	0x04, 0x1e
        /*0f82*/ 	.short	(.L_997 - .L_996)
.L_996:
        /*0f84*/ 	.word	0x00000000


	//----- nvinfo : EIATTR_CBANK_PARAM_SIZE
	.align		4
.L_997:
        /*0f88*/ 	.byte	0x03, 0x19
        /*0f8a*/ 	.short	0x0af0


	//----- nvinfo : EIATTR_PARAM_CBANK
	.align		4
        /*0f8c*/ 	.byte	0x04, 0x0a
        /*0f8e*/ 	.short	(.L_999 - .L_998)
	.align		4
.L_998:
        /*0f90*/ 	.word	index@(.nv.constant0._ZN7cutlass13device_kernelIN5flash11enable_sm90INS1_16FlashAttnFwdSm90INS1_25CollectiveMainloopFwdSm90ILi2EN4cute5tupleIJNS5_1CILi1EEES8_S8_EEENS6_IJNS7_ILi128EEENS7_ILi192EEESA_EEELi128ENS_12float_e4m3_tEfNS_4arch4Sm90ELb0ELb1ELb1ELb1ELb0ELb0ELb0ELb1ELb1ELb1ELb1ELb0EEENS1_21CollectiveEpilogueFwdINS6_IJSA_SA_SB_EEES9_NS_10bfloat16_tESF_Li256ELb1ELb1ELb1ELb1EEENS1_36VarlenDynamicPersistentTileSchedulerILi128ELi192ELi256ELi128ELb1ELb1ELb1ELb1ELb0ELb1EEEEEEEEEvNT_6ParamsE)
        /*0f94*/ 	.short	0x0210
        /*0f96*/ 	.short	0x0af0


	//----- nvinfo : EIATTR_SW_WAR
	.align		4
.L_999:
        /*0f98*/ 	.byte	0x04, 0x36
        /*0f9a*/ 	.short	(.L_1001 - .L_1000)
.L_1000:
        /*0f9c*/ 	.word	0x00000008
.L_1001:


//--------------------- .nv.info._ZN7cutlass13device_kernelIN5flash11enable_sm90INS1_16FlashAttnFwdSm90INS1_25CollectiveMainloopFwdSm90ILi2EN4cute5tupleIJNS5_1CILi1EEES8_S8_EEENS6_IJNS7_ILi128EEENS7_ILi192EEESA_EEELi128ENS_12float_e4m3_tEfNS_4arch4Sm90ELb0ELb1ELb1ELb1ELb0ELb1ELb0ELb1ELb1ELb1ELb1ELb0EEENS1_21CollectiveEpilogueFwdINS6_IJSA_SA_SB_EEES9_NS_10bfloat16_tESF_Li256ELb1ELb1ELb1ELb1EEENS1_36VarlenDynamicPersistentTileSchedulerILi128ELi192ELi256ELi128ELb1ELb1ELb1ELb1ELb0ELb1EEEEEEEEEvNT_6ParamsE --------------------------
	.section	.nv.info._ZN7cutlass13device_kernelIN5flash11enable_sm90INS1_16FlashAttnFwdSm90INS1_25CollectiveMainloopFwdSm90ILi2EN4cute5tupleIJNS5_1CILi1EEES8_S8_EEENS6_IJNS7_ILi128EEENS7_ILi192EEESA_EEELi128ENS_12float_e4m3_tEfNS_4arch4Sm90ELb0ELb1ELb1ELb1ELb0ELb1ELb0ELb1ELb1ELb1ELb1ELb0EEENS1_21CollectiveEpilogueFwdINS6_IJSA_SA_SB_EEES9_NS_10bfloat16_tESF_Li256ELb1ELb1ELb1ELb1EEENS1_36VarlenDynamicPersistentTileSchedulerILi128ELi192ELi256ELi128ELb1ELb1ELb1ELb1ELb0ELb1EEEEEEEEEvNT_6ParamsE,"",@"SHT_CUDA_INFO"
	.sectionflags	@""
	.align	4


	//----- nvinfo : EIATTR_CUDA_API_VERSION
	.align		4
        /*0000*/ 	.byte	0x04, 0x37
        /*0002*/ 	.short	(.L_1003 - .L_1002)
.L_1002:
        /*0004*/ 	.word	0x00000082


	//----- nvinfo : EIATTR_KPARAM_INFO
	.align		4
.L_1003:
        /*0008*/ 	.byte	0x04, 0x17
        /*000a*/ 	.short	(.L_1005 - .L_1004)
.L_1004:
        /*000c*/ 	.word	0x00000000
        /*0010*/ 	.short	0x0000
        /*0012*/ 	.short	0x0070
        /*0014*/ 	.byte	0x00, 0xf0, 0x01, 0x2a


	//----- nvinfo : EIATTR_SPARSE_MMA_MASK
	.align		4
.L_1005:
        /*0018*/ 	.byte	0x03, 0x50
        /*001a*/ 	.short	0x0000


	//----- nvinfo : EIATTR_MAXREG_COUNT
	.align		4
        /*001c*/ 	.byte	0x03, 0x1b
        /*001e*/ 	.short	0x00a8


	//----- nvinfo : EIATTR_NUM_BARRIERS
	.align		4
        /*0020*/ 	.byte	0x02, 0x4c
        /*0022*/ 	.byte	0x10
	.zero		1


	//----- nvinfo : EIATTR_EXTERNS
	.align		4
        /*0024*/ 	.byte	0x04, 0x0f
        /*0026*/ 	.short	(.L_1007 - .L_1006)


	//   ....[0]....
	.align		4
.L_1006:
        /*0028*/ 	.word	index@(__assertfail)


	//----- nvinfo : EIATTR_ANNOTATIONS
	.align		4
.L_1007:
        /*002c*/ 	.byte	0x04, 0x55
        /*002e*/ 	.short	(.L_1009 - .L_1008)


	//   ....[0]....
.L_1008:
        /* <DEDUP_REMOVED lines=83> */


	//----- nvinfo : EIATTR_MERCURY_ISA_VERSION
	.align		4
.L_1009:
        /*0550*/ 	.byte	0x03, 0x5f
        /*0552*/ 	.short	0x0101


	//----- nvinfo : EIATTR_UNUSED_LOAD_BYTE_OFFSET
	.align		4
        /*0554*/ 	.byte	0x04, 0x44
        /*0556*/ 	.short	(.L_1011 - .L_1010)


	//   ....[0]....
.L_1010:
        /*0558*/ 	.word	0x00000af0
        /*055c*/ 	.word	0x0000fff0


	//   ....[1]....
        /*0560*/ 	.word	0x000244b0
        /*0564*/ 	.word	0x0000fff0


	//----- nvinfo : EIATTR_INT_WARP_WIDE_INSTR_OFFSETS
	.align		4
.L_1011:
        /*0568*/ 	.byte	0x04, 0x31
        /*056a*/ 	.short	(.L_1013 - .L_1012)


	//   ....[0]....
.L_1012:
        /*056c*/ 	.word	0x00000190


	//   ....[1]....
        /*0570*/ 	.word	0x000001d0


	//   ....[2]....
        /*0574*/ 	.word	0x00000240


	//   ....[3]....
        /*0578*/ 	.word	0x0002b930


	//   ....[4]....
        /*057c*/ 	.word	0x0002b990


	//   ....[5]....
        /*0580*/ 	.word	0x0002e540


	//   ....[6]....
        /*0584*/ 	.word	0x0002e5a0


	//----- nvinfo : EIATTR_COOP_GROUP_MASK_REGIDS
	.align		4
.L_1013:
        /*0588*/ 	.byte	0x04, 0x29
        /*058a*/ 	.short	(.L_1015 - .L_1014)


	//   ....[0]....
.L_1014:
        /*058c*/ 	.word	0xffffffff


	//   ....[1]....
        /*0590*/ 	.word	0xffffffff


	//   ....[2]....
        /*0594*/ 	.word	0xffffffff


	//   ....[3]....
        /*0598*/ 	.word	0xffffffff


	//   ....[4]....
        /*059c*/ 	.word	0xffffffff


	//   ....[5]....
        /*05a0*/ 	.word	0xffffffff


	//   ....[6]....
        /*05a4*/ 	.word	0xffffffff


	//   ....[7]....
        /*05a8*/ 	.word	0xffffffff


	//   ....[8]....
        /*05ac*/ 	.word	0xffffffff


	//   ....[9]....
        /*05b0*/ 	.word	0xffffffff


	//   ....[10]....
        /*05b4*/ 	.word	0xffffffff


	//   ....[11]....
        /*05b8*/ 	.word	0xffffffff


	//   ....[12]....
        /*05bc*/ 	.word	0xffffffff


	//   ....[13]....
        /*05c0*/ 	.word	0xffffffff


	//   ....[14]....
        /*05c4*/ 	.word	0xffffffff


	//   ....[15]....
        /*05c8*/ 	.word	0xffffffff


	//   ....[16]....
        /*05cc*/ 	.word	0xffffffff


	//   ....[17]....
        /*05d0*/ 	.word	0xffffffff


	//   ....[18]....
        /*05d4*/ 	.word	0xffffffff


	//   ....[19]....
        /*05d8*/ 	.word	0xffffffff


	//   ....[20]....
        /*05dc*/ 	.word	0xffffffff


	//   ....[21]....
        /*05e0*/ 	.word	0xffffffff


	//   ....[22]....
        /*05e4*/ 	.word	0xffffffff


	//   ....[23]....
        /*05e8*/ 	.word	0xffffffff


	//   ....[24]....
        /*05ec*/ 	.word	0xffffffff


	//   ....[25]....
        /*05f0*/ 	.word	0xffffffff


	//   ....[26]....
        /*05f4*/ 	.word	0xffffffff


	//   ....[27]....
        /*05f8*/ 	.word	0xffffffff


	//   ....[28]....
        /*05fc*/ 	.word	0xffffffff


	//   ....[29]....
        /*0600*/ 	.word	0xffffffff


	//   ....[30]....
        /*0604*/ 	.word	0xffffffff


	//   ....[31]....
        /*0608*/ 	.word	0xffffffff


	//   ....[32]....
        /*060c*/ 	.word	0xffffffff


	//   ....[33]....
        /*0610*/ 	.word	0xffffffff


	//   ....[34]....
        /*0614*/ 	.word	0xffffffff


	//   ....[35]....
        /*0618*/ 	.word	0xffffffff


	//   ....[36]....
        /*061c*/ 	.word	0xffffffff


	//   ....[37]....
        /*0620*/ 	.word	0xffffffff


	//   ....[38]....
        /*0624*/ 	.word	0xffffffff


	//   ....[39]....
        /*0628*/ 	.word	0xffffffff


	//   ....[40]....
        /*062c*/ 	.word	0xffffffff


	//   ....[41]....
        /*0630*/ 	.word	0xffffffff


	//   ....[42]....
        /*0634*/ 	.word	0xffffffff


	//   ....[43]....
        /*0638*/ 	.word	0xffffffff


	//   ....[44]....
        /*063c*/ 	.word	0xffffffff


	//   ....[45]....
        /*0640*/ 	.word	0xffffffff


	//   ....[46]....
        /*0644*/ 	.word	0xffffffff


	//   ....[47]....
        /*0648*/ 	.word	0xffffffff


	//   ....[48]....
        /*064c*/ 	.word	0xffffffff


	//   ....[49]....
        /*0650*/ 	.word	0xffffffff


	//   ....[50]....
        /*0654*/ 	.word	0xffffffff


	//   ....[51]....
        /*0658*/ 	.word	0xffffffff


	//   ....[52]....
        /*065c*/ 	.word	0xffffffff


	//   ....[53]....
        /*0660*/ 	.word	0xffffffff


	//   ....[54]....
        /*0664*/ 	.word	0xffffffff


	//   ....[55]....
        /*0668*/ 	.word	0xffffffff


	//   ....[56]....
        /*066c*/ 	.word	0xffffffff


	//   ....[57]....
        /*0670*/ 	.word	0xffffffff


	//   ....[58]....
        /*0674*/ 	.word	0xffffffff


	//   ....[59]....
        /*0678*/ 	.word	0xffffffff


	//   ....[60]....
        /*067c*/ 	.word	0xffffffff


	//   ....[61]....
        /*0680*/ 	.word	0xffffffff


	//   ....[62]....
        /*0684*/ 	.word	0xffffffff


	//   ....[63]....
        /*0688*/ 	.word	0xffffffff


	//   ....[64]....
        /*068c*/ 	.word	0xffffffff


	//   ....[65]....
        /*0690*/ 	.word	0xffffffff


	//   ....[66]....
        /*0694*/ 	.word	0xffffffff


	//   ....[67]....
        /*0698*/ 	.word	0xffffffff


	//   ....[68]....
        /*069c*/ 	.word	0xffffffff


	//   ....[69]....
        /*06a0*/ 	.word	0xffffffff


	//   ....[70]....
        /*06a4*/ 	.word	0xffffffff


	//   ....[71]....
        /*06a8*/ 	.word	0xffffffff


	//   ....[72]....
        /*06ac*/ 	.word	0xffffffff


	//   ....[73]....
        /*06b0*/ 	.word	0xffffffff


	//   ....[74]....
        /*06b4*/ 	.word	0xffffffff


	//   ....[75]....
        /*06b8*/ 	.word	0xffffffff


	//   ....[76]....
        /*06bc*/ 	.word	0xffffffff


	//   ....[77]....
        /*06c0*/ 	.word	0xffffffff


	//   ....[78]....
        /*06c4*/ 	.word	0xffffffff


	//   ....[79]....
        /*06c8*/ 	.word	0xffffffff


	//   ....[80]....
        /*06cc*/ 	.word	0xffffffff


	//   ....[81]....
        /*06d0*/ 	.word	0xffffffff


	//   ....[82]....
        /*06d4*/ 	.word	0xffffffff


	//   ....[83]....
        /*06d8*/ 	.word	0xffffffff


	//   ....[84]....
        /*06dc*/ 	.word	0xffffffff


	//   ....[85]....
        /*06e0*/ 	.word	0xffffffff


	//   ....[86]....
        /*06e4*/ 	.word	0xffffffff


	//   ....[87]....
        /*06e8*/ 	.word	0xffffffff


	//   ....[88]....
        /*06ec*/ 	.word	0xffffffff


	//   ....[89]....
        /*06f0*/ 	.word	0xffffffff


	//   ....[90]....
        /*06f4*/ 	.word	0xffffffff


	//   ....[91]....
        /*06f8*/ 	.word	0xffffffff


	//   ....[92]....
        /*06fc*/ 	.word	0xffffffff


	//   ....[93]....
        /*0700*/ 	.word	0xffffffff


	//   ....[94]....
        /*0704*/ 	.word	0xffffffff


	//   ....[95]....
        /*0708*/ 	.word	0xffffffff


	//   ....[96]....
        /*070c*/ 	.word	0xffffffff


	//   ....[97]....
        /*0710*/ 	.word	0xffffffff


	//   ....[98]....
        /*0714*/ 	.word	0xffffffff


	//   ....[99]....
        /*0718*/ 	.word	0xffffffff


	//   ....[100]....
        /*071c*/ 	.word	0xffffffff


	//   ....[101]....
        /*0720*/ 	.word	0xffffffff


	//   ....[102]....
        /*0724*/ 	.word	0xffffffff


	//   ....[103]....
        /*0728*/ 	.word	0xffffffff


	//   ....[104]....
        /*072c*/ 	.word	0xffffffff


	//   ....[105]....
        /*0730*/ 	.word	0xffffffff


	//   ....[106]....
        /*0734*/ 	.word	0xffffffff


	//   ....[107]....
        /*0738*/ 	.word	0xffffffff


	//   ....[108]....
        /*073c*/ 	.word	0xffffffff


	//   ....[109]....
        /*0740*/ 	.word	0xffffffff


	//   ....[110]....
        /*0744*/ 	.word	0xffffffff


	//   ....[111]....
        /*0748*/ 	.word	0xffffffff


	//   ....[112]....
        /*074c*/ 	.word	0xffffffff


	//   ....[113]....
        /*0750*/ 	.word	0xffffffff


	//   ....[114]....
        /*0754*/ 	.word	0xffffffff


	//   ....[115]....
        /*0758*/ 	.word	0xffffffff


	//   ....[116]....
        /*075c*/ 	.word	0xffffffff


	//   ....[117]....
        /*0760*/ 	.word	0xffffffff


	//   ....[118]....
        /*0764*/ 	.word	0xffffffff


	//   ....[119]....
        /*0768*/ 	.word	0xffffffff


	//   ....[120]....
        /*076c*/ 	.word	0xffffffff


	//   ....[121]....
        /*0770*/ 	.word	0xffffffff


	//   ....[122]....
        /*0774*/ 	.word	0xffffffff


	//   ....[123]....
        /*0778*/ 	.word	0xffffffff


	//   ....[124]....
        /*077c*/ 	.word	0xffffffff


	//   ....[125]....
        /*0780*/ 	.word	0xffffffff


	//   ....[126]....
        /*0784*/ 	.word	0xffffffff


	//   ....[127]....
        /*0788*/ 	.word	0xffffffff


	//   ....[128]....
        /*078c*/ 	.word	0xffffffff


	//   ....[129]....
        /*0790*/ 	.word	0xffffffff


	//   ....[130]....
        /*0794*/ 	.word	0xffffffff


	//   ....[131]....
        /*0798*/ 	.word	0xffffffff


	//   ....[132]....
        /*079c*/ 	.word	0xffffffff


	//   ....[133]....
        /*07a0*/ 	.word	0xffffffff


	//   ....[134]....
        /*07a4*/ 	.word	0xffffffff


	//   ....[135]....
        /*07a8*/ 	.word	0xffffffff


	//   ....[136]....
        /*07ac*/ 	.word	0xffffffff


	//   ....[137]....
        /*07b0*/ 	.word	0xffffffff


	//   ....[138]....
        /*07b4*/ 	.word	0xffffffff


	//   ....[139]....
        /*07b8*/ 	.word	0xffffffff


	//   ....[140]....
        /*07bc*/ 	.word	0xffffffff


	//   ....[141]....
        /*07c0*/ 	.word	0xffffffff


	//   ....[142]....
        /*07c4*/ 	.word	0xffffffff


	//   ....[143]....
        /*07c8*/ 	.word	0xffffffff


	//   ....[144]....
        /*07cc*/ 	.word	0xffffffff


	//   ....[145]....
        /*07d0*/ 	.word	0xffffffff


	//   ....[146]....
        /*07d4*/ 	.word	0xffffffff


	//   ....[147]....
        /*07d8*/ 	.word	0xffffffff


	//   ....[148]....
        /*07dc*/ 	.word	0xffffffff


	//   ....[149]....
        /*07e0*/ 	.word	0xffffffff


	//   ....[150]....
        /*07e4*/ 	.word	0xffffffff


	//   ....[151]....
        /*07e8*/ 	.word	0xffffffff


	//   ....[152]....
        /*07ec*/ 	.word	0xffffffff


	//   ....[153]....
        /*07f0*/ 	.word	0xffffffff


	//   ....[154]....
        /*07f4*/ 	.word	0xffffffff


	//   ....[155]....
        /*07f8*/ 	.word	0xffffffff


	//   ....[156]....
        /*07fc*/ 	.word	0xffffffff


	//   ....[157]....
        /*0800*/ 	.word	0xffffffff


	//   ....[158]....
        /*0804*/ 	.word	0xffffffff


	//   ....[159]....
        /*0808*/ 	.word	0xffffffff


	//   ....[160]....
        /*080c*/ 	.word	0xffffffff


	//   ....[161]....
        /*0810*/ 	.word	0xffffffff


	//   ....[162]....
        /*0814*/ 	.word	0xffffffff


	//   ....[163]....
        /*0818*/ 	.word	0xffffffff


	//   ....[164]....
        /*081c*/ 	.word	0xffffffff


	//   ....[165]....
        /*0820*/ 	.word	0xffffffff


	//   ....[166]....
        /*0824*/ 	.word	0xffffffff


	//   ....[167]....
        /*0828*/ 	.word	0xffffffff


	//   ....[168]....
        /*082c*/ 	.word	0xffffffff


	//   ....[169]....
        /*0830*/ 	.word	0xffffffff


	//   ....[170]....
        /*0834*/ 	.word	0xffffffff


	//   ....[171]....
        /*0838*/ 	.word	0xffffffff


	//   ....[172]....
        /*083c*/ 	.word	0xffffffff


	//   ....[173]....
        /*0840*/ 	.word	0xffffffff


	//   ....[174]....
        /*0844*/ 	.word	0xffffffff


	//   ....[175]....
        /*0848*/ 	.word	0xffffffff


	//   ....[176]....
        /*084c*/ 	.word	0xffffffff


	//   ....[177]....
        /*0850*/ 	.word	0xffffffff


	//   ....[178]....
        /*0854*/ 	.word	0xffffffff


	//   ....[179]....
        /*0858*/ 	.word	0xffffffff


	//   ....[180]....
        /*085c*/ 	.word	0xffffffff


	//   ....[181]....
        /*0860*/ 	.word	0xffffffff


	//   ....[182]....
        /*0864*/ 	.word	0xffffffff


	//   ....[183]....
        /*0868*/ 	.word	0xffffffff


	//   ....[184]....
        /*086c*/ 	.word	0xffffffff


	//   ....[185]....
        /*0870*/ 	.word	0xffffffff


	//   ....[186]....
        /*0874*/ 	.word	0xffffffff


	//   ....[187]....
        /*0878*/ 	.word	0xffffffff


	//   ....[188]....
        /*087c*/ 	.word	0xffffffff


	//   ....[189]....
        /*0880*/ 	.word	0xffffffff


	//   ....[190]....
        /*0884*/ 	.word	0xffffffff


	//   ....[191]....
        /*0888*/ 	.word	0xffffffff


	//   ....[192]....
        /*088c*/ 	.word	0x0500000f


	//   ....[193]....
        /*0890*/ 	.word	0x0500000f


	//   ....[194]....
        /*0894*/ 	.word	0x0500000f


	//   ....[195]....
        /*0898*/ 	.word	0x0500000f


	//   ....[196]....
        /*089c*/ 	.word	0x0500000f


	//   ....[197]....
        /*08a0*/ 	.word	0x0500000f


	//   ....[198]....
        /*08a4*/ 	.word	0x0500000f


	//   ....[199]....
        /*08a8*/ 	.word	0x0500000f


	//   ....[200]....
        /*08ac*/ 	.word	0x0500000f


	//   ....[201]....
        /*08b0*/ 	.word	0x0500000f


	//   ....[202]....
        /*08b4*/ 	.word	0x0500000f


	//   ....[203]....
        /*08b8*/ 	.word	0x0500000f


	//   ....[204]....
        /*08bc*/ 	.word	0x0500000f


	//   ....[205]....
        /*08c0*/ 	.word	0x0500000f


	//   ....[206]....
        /*08c4*/ 	.word	0x0500000f


	//   ....[207]....
        /*08c8*/ 	.word	0x0500000f


	//   ....[208]....
        /*08cc*/ 	.word	0x0500000f


	//   ....[209]....
        /*08d0*/ 	.word	0x0500000f


	//   ....[210]....
        /*08d4*/ 	.word	0x0500000f


	//   ....[211]....
        /*08d8*/ 	.word	0x0500000f


	//   ....[212]....
        /*08dc*/ 	.word	0x0500000f


	//   ....[213]....
        /*08e0*/ 	.word	0x0500000f


	//   ....[214]....
        /*08e4*/ 	.word	0x0500000f


	//   ....[215]....
        /*08e8*/ 	.word	0x0500000f


	//   ....[216]....
        /*08ec*/ 	.word	0x0500000f


	//   ....[217]....
        /*08f0*/ 	.word	0x0500000f


	//   ....[218]....
        /*08f4*/ 	.word	0x0500000f


	//   ....[219]....
        /*08f8*/ 	.word	0x0500000f


	//   ....[220]....
        /*08fc*/ 	.word	0x0500000f


	//   ....[221]....
        /*0900*/ 	.word	0x0500000f


	//   ....[222]....
        /*0904*/ 	.word	0x0500000f


	//   ....[223]....
        /*0908*/ 	.word	0x0500000f


	//   ....[224]....
        /*090c*/ 	.word	0x0500000f


	//   ....[225]....
        /*0910*/ 	.word	0x0500000f


	//   ....[226]....
        /*0914*/ 	.word	0x0500000f


	//   ....[227]....
        /*0918*/ 	.word	0x0500000f


	//   ....[228]....
        /*091c*/ 	.word	0x0500000f


	//   ....[229]....
        /*0920*/ 	.word	0x0500000f


	//   ....[230]....
        /*0924*/ 	.word	0x0500000f


	//   ....[231]....
        /*0928*/ 	.word	0x0500000f


	//   ....[232]....
        /*092c*/ 	.word	0x0500000f


	//   ....[233]....
        /*0930*/ 	.word	0x0500000f


	//   ....[234]....
        /*0934*/ 	.word	0x0500000f


	//   ....[235]....
        /*0938*/ 	.word	0x0500000f


	//   ....[236]....
        /*093c*/ 	.word	0x0500000f


	//   ....[237]....
        /*0940*/ 	.word	0x0500000f


	//   ....[238]....
        /*0944*/ 	.word	0x0500000f


	//   ....[239]....
        /*0948*/ 	.word	0x0500000f


	//   ....[240]....
        /*094c*/ 	.word	0x0500000f


	//   ....[241]....
        /*0950*/ 	.word	0x0500000f


	//   ....[242]....
        /*0954*/ 	.word	0x0500000f


	//   ....[243]....
        /*0958*/ 	.word	0x0500000f


	//   ....[244]....
        /*095c*/ 	.word	0x0500000f


	//   ....[245]....
        /*0960*/ 	.word	0x0500000f


	//   ....[246]....
        /*0964*/ 	.word	0x0500000f


	//   ....[247]....
        /*0968*/ 	.word	0x0500000f


	//   ....[248]....
        /*096c*/ 	.word	0x0500000f


	//   ....[249]....
        /*0970*/ 	.word	0x0500000f


	//   ....[250]....
        /*0974*/ 	.word	0x0500000f


	//   ....[251]....
        /*0978*/ 	.word	0x0500000f


	//   ....[252]....
        /*097c*/ 	.word	0x0500000f


	//   ....[253]....
        /*0980*/ 	.word	0x0500000f


	//   ....[254]....
        /*0984*/ 	.word	0x0500000f


	//   ....[255]....
        /*0988*/ 	.word	0x0500000f


	//   ....[0]....
        /*098c*/ 	.word	0x0500000f


	//   ....[1]....
        /*0990*/ 	.word	0x0500000f


	//   ....[2]....
        /*0994*/ 	.word	0x0500000f


	//   ....[3]....
        /*0998*/ 	.word	0x0500000f


	//   ....[4]....
        /*099c*/ 	.word	0x0500000f


	//   ....[5]....
        /*09a0*/ 	.word	0x0500000f


	//   ....[6]....
        /*09a4*/ 	.word	0x0500000f


	//   ....[7]....
        /*09a8*/ 	.word	0x0500000f


	//   ....[8]....
        /*09ac*/ 	.word	0x0500000f


	//   ....[9]....
        /*09b0*/ 	.word	0x0500000f


	//   ....[10]....
        /*09b4*/ 	.word	0x0500000f


	//   ....[11]....
        /*09b8*/ 	.word	0x0500000f


	//   ....[12]....
        /*09bc*/ 	.word	0x0500000f


	//   ....[13]....
        /*09c0*/ 	.word	0x0500000f


	//   ....[14]....
        /*09c4*/ 	.word	0x0500000f


	//   ....[15]....
        /*09c8*/ 	.word	0x0500000f


	//   ....[16]....
        /*09cc*/ 	.word	0x0500000f


	//   ....[17]....
        /*09d0*/ 	.word	0x0500000f


	//   ....[18]....
        /*09d4*/ 	.word	0x0500000f


	//   ....[19]....
        /*09d8*/ 	.word	0x0500000f


	//   ....[20]....
        /*09dc*/ 	.word	0x0500000f


	//   ....[21]....
        /*09e0*/ 	.word	0x0500000f


	//   ....[22]....
        /*09e4*/ 	.word	0x0500000f


	//   ....[23]....
        /*09e8*/ 	.word	0x0500000f


	//   ....[24]....
        /*09ec*/ 	.word	0x0500000f


	//   ....[25]....
        /*09f0*/ 	.word	0x0500000f


	//   ....[26]....
        /*09f4*/ 	.word	0x0500000f


	//   ....[27]....
        /*09f8*/ 	.word	0x0500000f


	//   ....[28]....
        /*09fc*/ 	.word	0x0500000f


	//   ....[29]....
        /*0a00*/ 	.word	0x0500000f


	//   ....[30]....
        /*0a04*/ 	.word	0x0500000f


	//   ....[31]....
        /*0a08*/ 	.word	0x0500000f


	//   ....[32]....
        /*0a0c*/ 	.word	0x0500000f


	//   ....[33]....
        /*0a10*/ 	.word	0x0500000f


	//   ....[34]....
        /*0a14*/ 	.word	0x0500000f


	//   ....[35]....
        /*0a18*/ 	.word	0x0500000f


	//   ....[36]....
        /*0a1c*/ 	.word	0x0500000f


	//   ....[37]....
        /*0a20*/ 	.word	0x0500000f


	//   ....[38]....
        /*0a24*/ 	.word	0x0500000f


	//   ....[39]....
        /*0a28*/ 	.word	0x0500000f


	//   ....[40]....
        /*0a2c*/ 	.word	0x0500000f


	//   ....[41]....
        /*0a30*/ 	.word	0x0500000f


	//   ....[42]....
        /*0a34*/ 	.word	0x0500000f


	//   ....[43]....
        /*0a38*/ 	.word	0x0500000f


	//   ....[44]....
        /*0a3c*/ 	.word	0x0500000f


	//   ....[45]....
        /*0a40*/ 	.word	0x0500000f


	//   ....[46]....
        /*0a44*/ 	.word	0x0500000f


	//   ....[47]....
        /*0a48*/ 	.word	0x0500000f


	//   ....[48]....
        /*0a4c*/ 	.word	0x0500000f


	//   ....[49]....
        /*0a50*/ 	.word	0x0500000f


	//   ....[50]....
        /*0a54*/ 	.word	0x0500000f


	//   ....[51]....
        /*0a58*/ 	.word	0x0500000f


	//   ....[52]....
        /*0a5c*/ 	.word	0x0500000f


	//   ....[53]....
        /*0a60*/ 	.word	0x0500000f


	//   ....[54]....
        /*0a64*/ 	.word	0x0500000f


	//   ....[55]....
        /*0a68*/ 	.word	0x0500000f


	//   ....[56]....
        /*0a6c*/ 	.word	0x0500000f


	//   ....[57]....
        /*0a70*/ 	.word	0x0500000f


	//   ....[58]....
        /*0a74*/ 	.word	0x0500000f


	//   ....[59]....
        /*0a78*/ 	.word	0x0500000f


	//   ....[60]....
        /*0a7c*/ 	.word	0x0500000f


	//   ....[61]....
        /*0a80*/ 	.word	0x0500000f


	//   ....[62]....
        /*0a84*/ 	.word	0x0500000f


	//   ....[63]....
        /*0a88*/ 	.word	0x0500000f


	//   ....[64]....
        /*0a8c*/ 	.word	0x0500000f


	//   ....[65]....
        /*0a90*/ 	.word	0x0500000f


	//   ....[66]....
        /*0a94*/ 	.word	0x0500000f


	//   ....[67]....
        /*0a98*/ 	.word	0x0500000f


	//   ....[68]....
        /*0a9c*/ 	.word	0x0500000f


	//   ....[69]....
        /*0aa0*/ 	.word	0x0500000f


	//   ....[70]....
        /*0aa4*/ 	.word	0x0500000f


	//   ....[71]....
        /*0aa8*/ 	.word	0x0500000f


	//   ....[72]....
        /*0aac*/ 	.word	0x0500000f


	//   ....[73]....
        /*0ab0*/ 	.word	0x0500000f


	//----- nvinfo : EIATTR_COOP_GROUP_INSTR_OFFSETS
	.align		4
.L_1015:
        /*0ab4*/ 	.byte	0x04, 0x28
        /*0ab6*/ 	.short	(.L_1017 - .L_1016)


	//   ....[0]....
.L_1016:
        /*0ab8*/ 	.word	0x00000070


	//   ....[1]....
        /*0abc*/ 	.word	0x000001a0


	//   ....[2]....
        /*0ac0*/ 	.word	0x000001f0


	//   ....[3]....
        /*0ac4*/ 	.word	0x00000420


	//   ....[4]....
        /*0ac8*/ 	.word	0x00000580


	//   ....[5]....
        /*0acc*/ 	.word	0x000006a0


	//   ....[6]....
        /*0ad0*/ 	.word	0x00000800


	//   ....[7]....
        /*0ad4*/ 	.word	0x0000aba0


	//   ....[8]....
        /*0ad8*/ 	.word	0x0000b530


	//   ....[9]....
        /*0adc*/ 	.word	0x0000b540


	//   ....[10]....
        /*0ae0*/ 	.word	0x0000b550


	//   ....[11]....
        /*0ae4*/ 	.word	0x0000b560


	//   ....[12]....
        /*0ae8*/ 	.word	0x0000b770


	//   ....[13]....
        /*0aec*/ 	.word	0x0000b780


	//   ....[14]....
        /*0af0*/ 	.word	0x0000b790


	//   ....[15]....
        /*0af4*/ 	.word	0x0000b7a0


	//   ....[16]....
        /*0af8*/ 	.word	0x0000dbe0


	//   ....[17]....
        /*0afc*/ 	.word	0x0000dc00


	//   ....[18]....
        /*0b00*/ 	.word	0x0000dc10


	//   ....[19]....
        /*0b04*/ 	.word	0x0000dc20


	//   ....[20]....
        /*0b08*/ 	.word	0x0000dd10


	//   ....[21]....
        /*0b0c*/ 	.word	0x0000dd30


	//   ....[22]....
        /*0b10*/ 	.word	0x0000dd40


	//   ....[23]....
        /*0b14*/ 	.word	0x0000dd50


	//   ....[24]....
        /*0b18*/ 	.word	0x00010820


	//   ....[25]....
        /*0b1c*/ 	.word	0x00011310


	//   ....[26]....
        /*0b20*/ 	.word	0x000131b0


	//   ....[27]....
        /*0b24*/ 	.word	0x000131d0


	//   ....[28]....
        /*0b28*/ 	.word	0x00013a20


	//   ....[29]....
        /*0b2c*/ 	.word	0x00013a90


	//   ....[30]....
        /*0b30*/ 	.word	0x00016440


	//   ....[31]....
        /*0b34*/ 	.word	0x000178f0


	//   ....[32]....
        /*0b38*/ 	.word	0x00018270


	//   ....[33]....
        /*0b3c*/ 	.word	0x00018380


	//   ....[34]....
        /*0b40*/ 	.word	0x00019150


	//   ....[35]....
        /*0b44*/ 	.word	0x000191d0


	//   ....[36]....
        /*0b48*/ 	.word	0x0001c470


	//   ....[37]....
        /*0b4c*/ 	.word	0x0001c490


	//   ....[38]....
        /*0b50*/ 	.word	0x0001c4e0


	//   ....[39]....
        /*0b54*/ 	.word	0x0001c500


	//   ....[40]....
        /*0b58*/ 	.word	0x0001f410


	//   ....[41]....
        /*0b5c*/ 	.word	0x0001f800


	//   ....[42]....
        /*0b60*/ 	.word	0x00021290


	//   ....[43]....
        /*0b64*/ 	.word	0x000213a0


	//   ....[44]....
        /*0b68*/ 	.word	0x000221d0


	//   ....[45]....
        /*0b6c*/ 	.word	0x00022240


	//   ....[46]....
        /*0b70*/ 	.word	0x00023c80


	//   ....[47]....
        /*0b74*/ 	.word	0x00023ce0


	//   ....[48]....
        /*0b78*/ 	.word	0x00023d00


	//   ....[49]....
        /*0b7c*/ 	.word	0x00023d20


	//   ....[50]....
        /*0b80*/ 	.word	0x00024940


	//   ....[51]....
        /*0b84*/ 	.word	0x00024990


	//   ....[52]....
        /*0b88*/ 	.word	0x000249c0


	//   ....[53]....
        /*0b8c*/ 	.word	0x000249f0


	//   ....[54]....
        /*0b90*/ 	.word	0x00024a20


	//   ....[55]....
        /*0b94*/ 	.word	0x00024a50


	//   ....[56]....
        /*0b98*/ 	.word	0x00024a80


	//   ....[57]....
        /*0b9c*/ 	.word	0x00024ab0


	//   ....[58]....
        /*0ba0*/ 	.word	0x00024ae0


	//   ....[59]....
        /*0ba4*/ 	.word	0x00024b10


	//   ....[60]....
        /*0ba8*/ 	.word	0x00024b40


	//   ....[61]....
        /*0bac*/ 	.word	0x00024b70


	//   ....[62]....
        /*0bb0*/ 	.word	0x00024ba0


	//   ....[63]....
        /*0bb4*/ 	.word	0x00024bd0


	//   ....[64]....
        /*0bb8*/ 	.word	0x00024c00


	//   ....[65]....
        /*0bbc*/ 	.word	0x00024c30


	//   ....[66]....
        /*0bc0*/ 	.word	0x00024c60


	//   ....[67]....
        /*0bc4*/ 	.word	0x00024c90


	//   ....[68]....
        /*0bc8*/ 	.word	0x00024cc0


	//   ....[69]....
        /*0bcc*/ 	.word	0x00024cf0


	//   ....[70]....
        /*0bd0*/ 	.word	0x00024d20


	//   ....[71]....
        /*0bd4*/ 	.word	0x00024d50


	//   ....[72]....
        /*0bd8*/ 	.word	0x00024d80


	//   ....[73]....
        /*0bdc*/ 	.word	0x00024db0


	//   ....[74]....
        /*0be0*/ 	.word	0x00024de0


	//   ....[75]....
        /*0be4*/ 	.word	0x00024e10


	//   ....[76]....
        /*0be8*/ 	.word	0x00024e40


	//   ....[77]....
        /*0bec*/ 	.word	0x00024e70


	//   ....[78]....
        /*0bf0*/ 	.word	0x00024ea0


	//   ....[79]....
        /*0bf4*/ 	.word	0x00024ed0


	//   ....[80]....
        /*0bf8*/ 	.word	0x00024f00


	//   ....[81]....
        /*0bfc*/ 	.word	0x00024f30


	//   ....[82]....
        /*0c00*/ 	.word	0x00024f60


	//   ....[83]....
        /*0c04*/ 	.word	0x00024f90


	//   ....[84]....
        /*0c08*/ 	.word	0x00024fc0


	//   ....[85]....
        /*0c0c*/ 	.word	0x00024ff0


	//   ....[86]....
        /*0c10*/ 	.word	0x00025020


	//   ....[87]....
        /*0c14*/ 	.word	0x00025050


	//   ....[88]....
        /*0c18*/ 	.word	0x00025080


	//   ....[89]....
        /*0c1c*/ 	.word	0x000250b0


	//   ....[90]....
        /*0c20*/ 	.word	0x000250e0


	//   ....[91]....
        /*0c24*/ 	.word	0x00025110


	//   ....[92]....
        /*0c28*/ 	.word	0x00025140


	//   ....[93]....
        /*0c2c*/ 	.word	0x00025170


	//   ....[94]....
        /*0c30*/ 	.word	0x000251a0


	//   ....[95]....
        /*0c34*/ 	.word	0x000251d0


	//   ....[96]....
        /*0c38*/ 	.word	0x000251e0


	//   ....[97]....
        /*0c3c*/ 	.word	0x000251f0


	//   ....[98]....
        /*0c40*/ 	.word	0x00025220


	//   ....[99]....
        /*0c44*/ 	.word	0x00025250


	//   ....[100]....
        /*0c48*/ 	.word	0x00025280


	//   ....[101]....
        /*0c4c*/ 	.word	0x000252b0


	//   ....[102]....
        /*0c50*/ 	.word	0x000252e0


	//   ....[103]....
        /*0c54*/ 	.word	0x00025310


	//   ....[104]....
        /*0c58*/ 	.word	0x00025340


	//   ....[105]....
        /*0c5c*/ 	.word	0x00025350


	//   ....[106]....
        /*0c60*/ 	.word	0x00025360


	//   ....[107]....
        /*0c64*/ 	.word	0x00025370


	//   ....[108]....
        /*0c68*/ 	.word	0x00025380


	//   ....[109]....
        /*0c6c*/ 	.word	0x00025390


	//   ....[110]....
        /*0c70*/ 	.word	0x000253a0


	//   ....[111]....
        /*0c74*/ 	.word	0x000253d0


	//   ....[112]....
        /*0c78*/ 	.word	0x00025400


	//   ....[113]....
        /*0c7c*/ 	.word	0x00025430


	//   ....[114]....
        /*0c80*/ 	.word	0x00025c70


	//   ....[115]....
        /*0c84*/ 	.word	0x00025c90


	//   ....[116]....
        /*0c88*/ 	.word	0x00025ca0


	//   ....[117]....
        /*0c8c*/ 	.word	0x00025cb0


	//   ....[118]....
        /*0c90*/ 	.word	0x000263b0


	//   ....[119]....
        /*0c94*/ 	.word	0x000263c0


	//   ....[120]....
        /*0c98*/ 	.word	0x000264d0


	//   ....[121]....
        /*0c9c*/ 	.word	0x000264e0


	//   ....[122]....
        /*0ca0*/ 	.word	0x000265f0


	//   ....[123]....
        /*0ca4*/ 	.word	0x00026600


	//   ....[124]....
        /*0ca8*/ 	.word	0x00026710


	//   ....[125]....
        /*0cac*/ 	.word	0x00026720


	//   ....[126]....
        /*0cb0*/ 	.word	0x00026cb0


	//   ....[127]....
        /*0cb4*/ 	.word	0x00026cc0


	//   ....[128]....
        /*0cb8*/ 	.word	0x00027220


	//   ....[129]....
        /*0cbc*/ 	.word	0x00027230


	//   ....[130]....
        /*0cc0*/ 	.word	0x00027f00


	//   ....[131]....
        /*0cc4*/ 	.word	0x00027f10


	//   ....[132]....
        /*0cc8*/ 	.word	0x00028030


	//   ....[133]....
        /*0ccc*/ 	.word	0x00028040


	//   ....[134]....
        /*0cd0*/ 	.word	0x00028150


	//   ....[135]....
        /*0cd4*/ 	.word	0x00028160


	//   ....[136]....
        /*0cd8*/ 	.word	0x00028270


	//   ....[137]....
        /*0cdc*/ 	.word	0x00028280


	//   ....[138]....
        /*0ce0*/ 	.word	0x000283f0


	//   ....[139]....
        /*0ce4*/ 	.word	0x00028610


	//   ....[140]....
        /*0ce8*/ 	.word	0x00028640


	//   ....[141]....
        /*0cec*/ 	.word	0x00028670


	//   ....[142]....
        /*0cf0*/ 	.word	0x000286a0


	//   ....[143]....
        /*0cf4*/ 	.word	0x000286d0


	//   ....[144]....
        /*0cf8*/ 	.word	0x00028700


	//   ....[145]....
        /*0cfc*/ 	.word	0x000288a0


	//   ....[146]....
        /*0d00*/ 	.word	0x000288d0


	//   ....[147]....
        /*0d04*/ 	.word	0x00028900


	//   ....[148]....
        /*0d08*/ 	.word	0x00028930


	//   ....[149]....
        /*0d0c*/ 	.word	0x00028960


	//   ....[150]....
        /*0d10*/ 	.word	0x00028990


	//   ....[151]....
        /*0d14*/ 	.word	0x00028a30


	//   ....[152]....
        /*0d18*/ 	.word	0x00028a60


	//   ....[153]....
        /*0d1c*/ 	.word	0x00028a70


	//   ....[154]....
        /*0d20*/ 	.word	0x00028aa0


	//   ....[155]....
        /*0d24*/ 	.word	0x0002a520


	//   ....[156]....
        /*0d28*/ 	.word	0x0002c0b0


	//   ....[157]....
        /*0d2c*/ 	.word	0x0002cc70


	//   ....[158]....
        /*0d30*/ 	.word	0x0002cc90


	//   ....[159]....
        /*0d34*/ 	.word	0x0002cd40


	//   ....[160]....
        /*0d38*/ 	.word	0x0002cd50


	//   ....[161]....
        /*0d3c*/ 	.word	0x0002cdd0


	//   ....[162]....
        /*0d40*/ 	.word	0x0002cde0


	//   ....[163]....
        /*0d44*/ 	.word	0x0002ce60


	//   ....[164]....
        /*0d48*/ 	.word	0x0002ce70


	//   ....[165]....
        /*0d4c*/ 	.word	0x0002cef0


	//   ....[166]....
        /*0d50*/ 	.word	0x0002cf00


	//   ....[167]....
        /*0d54*/ 	.word	0x0002cf80


	//   ....[168]....
        /*0d58*/ 	.word	0x0002cf90


	//   ....[169]....
        /*0d5c*/ 	.word	0x0002d010


	//   ....[170]....
        /*0d60*/ 	.word	0x0002d020


	//   ....[171]....
        /*0d64*/ 	.word	0x0002d070


	//   ....[172]....
        /*0d68*/ 	.word	0x0002d090


	//   ....[173]....
        /*0d6c*/ 	.word	0x0002f350


	//   ....[174]....
        /*0d70*/ 	.word	0x0002f390


	//   ....[175]....
        /*0d74*/ 	.word	0x0002f3e0


	//   ....[176]....
        /*0d78*/ 	.word	0x0002f410


	//   ....[177]....
        /*0d7c*/ 	.word	0x0002f440


	//   ....[178]....
        /*0d80*/ 	.word	0x0002f470


	//   ....[179]....
        /*0d84*/ 	.word	0x0002f4a0


	//   ....[180]....
        /*0d88*/ 	.word	0x0002f4d0


	//   ....[181]....
        /*0d8c*/ 	.word	0x0002f6a0


	//   ....[182]....
        /*0d90*/ 	.word	0x0002f6d0


	//   ....[183]....
        /*0d94*/ 	.word	0x0002f700


	//   ....[184]....
        /*0d98*/ 	.word	0x0002f730


	//   ....[185]....
        /*0d9c*/ 	.word	0x0002f760


	//   ....[186]....
        /*0da0*/ 	.word	0x0002f790


	//   ....[187]....
        /*0da4*/ 	.word	0x0002f870


	//   ....[188]....
        /*0da8*/ 	.word	0x0002f890


	//   ....[189]....
        /*0dac*/ 	.word	0x0002f8a0


	//   ....[190]....
        /*0db0*/ 	.word	0x0002f920


	//   ....[191]....
        /*0db4*/ 	.word	0x00030470


	//   ....[192]....
        /*0db8*/ 	.word	0x00030970


	//   ....[193]....
        /*0dbc*/ 	.word	0x00030a20


	//   ....[194]....
        /*0dc0*/ 	.word	0x00030ab0


	//   ....[195]....
        /*0dc4*/ 	.word	0x00030b00


	//   ....[196]....
        /*0dc8*/ 	.word	0x00030b50


	//   ....[197]....
        /*0dcc*/ 	.word	0x00030be0


	//   ....[198]....
        /*0dd0*/ 	.word	0x00030c70


	//   ....[199]....
        /*0dd4*/ 	.word	0x00030cc0


	//   ....[200]....
        /*0dd8*/ 	.word	0x00030d10


	//   ....[201]....
        /*0ddc*/ 	.word	0x00030e00


	//   ....[202]....
        /*0de0*/ 	.word	0x00030eb0


	//   ....[203]....
        /*0de4*/ 	.word	0x00030f10


	//   ....[204]....
        /*0de8*/ 	.word	0x00030f90


	//   ....[205]....
        /*0dec*/ 	.word	0x00031080


	//   ....[206]....
        /*0df0*/ 	.word	0x000310d0


	//   ....[207]....
        /*0df4*/ 	.word	0x00031120


	//   ....[208]....
        /*0df8*/ 	.word	0x00031170


	//   ....[209]....
        /*0dfc*/ 	.word	0x00031590


	//   ....[210]....
        /*0e00*/ 	.word	0x000316b0


	//   ....[211]....
        /*0e04*/ 	.word	0x000317e0


	//   ....[212]....
        /*0e08*/ 	.word	0x00031900


	//   ....[213]....
        /*0e0c*/ 	.word	0x00031a30


	//   ....[214]....
        /*0e10*/ 	.word	0x00031b00


	//   ....[215]....
        /*0e14*/ 	.word	0x00031b60


	//   ....[216]....
        /*0e18*/ 	.word	0x00031bb0


	//   ....[217]....
        /*0e1c*/ 	.word	0x00031c10


	//   ....[218]....
        /*0e20*/ 	.word	0x00031c80


	//   ....[219]....
        /*0e24*/ 	.word	0x00031ce0


	//   ....[220]....
        /*0e28*/ 	.word	0x00031d30


	//   ....[221]....
        /*0e2c*/ 	.word	0x00031dc0


	//   ....[222]....
        /*0e30*/ 	.word	0x00031e40


	//   ....[223]....
        /*0e34*/ 	.word	0x00031ea0


	//   ....[224]....
        /*0e38*/ 	.word	0x00031ef0


	//   ....[225]....
        /*0e3c*/ 	.word	0x00031f70


	//   ....[226]....
        /*0e40*/ 	.word	0x00031fe0


	//   ....[227]....
        /*0e44*/ 	.word	0x00032040


	//   ....[228]....
        /*0e48*/ 	.word	0x00032090


	//   ....[229]....
        /*0e4c*/ 	.word	0x00032110


	//   ....[230]....
        /*0e50*/ 	.word	0x00032180


	//   ....[231]....
        /*0e54*/ 	.word	0x000321e0


	//   ....[232]....
        /*0e58*/ 	.word	0x00032230


	//   ....[233]....
        /*0e5c*/ 	.word	0x000322b0


	//   ....[234]....
        /*0e60*/ 	.word	0x00032320


	//   ....[235]....
        /*0e64*/ 	.word	0x00032380


	//   ....[236]....
        /*0e68*/ 	.word	0x000323d0


	//   ....[237]....
        /*0e6c*/ 	.word	0x00032430


	//   ....[238]....
        /*0e70*/ 	.word	0x000324a0


	//   ....[239]....
        /*0e74*/ 	.word	0x00032500


	//   ....[240]....
        /*0e78*/ 	.word	0x00032550


	//   ....[241]....
        /*0e7c*/ 	.word	0x000325c0


	//   ....[242]....
        /*0e80*/ 	.word	0x00032630


	//   ....[243]....
        /*0e84*/ 	.word	0x00032690


	//   ....[244]....
        /*0e88*/ 	.word	0x000326e0


	//   ....[245]....
        /*0e8c*/ 	.word	0x00032770


	//   ....[246]....
        /*0e90*/ 	.word	0x00032800


	//   ....[247]....
        /*0e94*/ 	.word	0x00032860


	//   ....[248]....
        /*0e98*/ 	.word	0x000328b0


	//   ....[249]....
        /*0e9c*/ 	.word	0x00032930


	//   ....[250]....
        /*0ea0*/ 	.word	0x000329a0


	//   ....[251]....
        /*0ea4*/ 	.word	0x00032a00


	//   ....[252]....
        /*0ea8*/ 	.word	0x00032a50


	//   ....[253]....
        /*0eac*/ 	.word	0x00032ad0


	//   ....[254]....
        /*0eb0*/ 	.word	0x00032b40


	//   ....[255]....
        /*0eb4*/ 	.word	0x00032ba0


	//   ....[0]....
        /*0eb8*/ 	.word	0x00032bf0


	//   ....[1]....
        /*0ebc*/ 	.word	0x00032c70


	//   ....[2]....
        /*0ec0*/ 	.word	0x00032ce0


	//   ....[3]....
        /*0ec4*/ 	.word	0x00032d40


	//   ....[4]....
        /*0ec8*/ 	.word	0x00032d90


	//   ....[5]....
        /*0ecc*/ 	.word	0x00032e10


	//   ....[6]....
        /*0ed0*/ 	.word	0x00032e80


	//   ....[7]....
        /*0ed4*/ 	.word	0x00032ee0


	//   ....[8]....
        /*0ed8*/ 	.word	0x00032f30


	//   ....[9]....
        /*0edc*/ 	.word	0x00032fa0


	//   ....[10]....
        /*0ee0*/ 	.word	0x00033010


	//   ....[11]....
        /*0ee4*/ 	.word	0x00033070


	//   ....[12]....
        /*0ee8*/ 	.word	0x000330c0


	//   ....[13]....
        /*0eec*/ 	.word	0x00033140


	//   ....[14]....
        /*0ef0*/ 	.word	0x000331b0


	//   ....[15]....
        /*0ef4*/ 	.word	0x00033220


	//   ....[16]....
        /*0ef8*/ 	.word	0x00033270


	//   ....[17]....
        /*0efc*/ 	.word	0x00033300


	//   ....[18]....
        /*0f00*/ 	.word	0x00033350


	//   ....[19]....
        /*0f04*/ 	.word	0x000333e0


	//   ....[20]....
        /*0f08*/ 	.word	0x00033470


	//   ....[21]....
        /*0f0c*/ 	.word	0x00033500


	//   ....[22]....
        /*0f10*/ 	.word	0x00033590


	//   ....[23]....
        /*0f14*/ 	.word	0x00033620


	//   ....[24]....
        /*0f18*/ 	.word	0x000336b0


	//   ....[25]....
        /*0f1c*/ 	.word	0x00033730


	//   ....[26]....
        /*0f20*/ 	.word	0x00033780


	//   ....[27]....
        /*0f24*/ 	.word	0x00033810


	//   ....[28]....
        /*0f28*/ 	.word	0x000338a0


	//   ....[29]....
        /*0f2c*/ 	.word	0x00033920


	//   ....[30]....
        /*0f30*/ 	.word	0x00033970


	//   ....[31]....
        /*0f34*/ 	.word	0x00033a00


	//   ....[32]....
        /*0f38*/ 	.word	0x00033a90


	//   ....[33]....
        /*0f3c*/ 	.word	0x00033b20


	//   ....[34]....
        /*0f40*/ 	.word	0x00033bb0


	//   ....[35]....
        /*0f44*/ 	.word	0x00033c40


	//   ....[36]....
        /*0f48*/ 	.word	0x00033cd0


	//   ....[37]....
        /*0f4c*/ 	.word	0x00033d90


	//   ....[38]....
        /*0f50*/ 	.word	0x00034070


	//   ....[39]....
        /*0f54*/ 	.word	0x00034280


	//   ....[40]....
        /*0f58*/ 	.word	0x000342d0


	//   ....[41]....
        /*0f5c*/ 	.word	0x00034330


	//   ....[42]....
        /*0f60*/ 	.word	0x00034420


	//   ....[43]....
        /*0f64*/ 	.word	0x00034480


	//   ....[44]....
        /*0f68*/ 	.word	0x00034570


	//   ....[45]....
        /*0f6c*/ 	.word	0x000345d0


	//   ....[46]....
        /*0f70*/ 	.word	0x000346c0


	//   ....[47]....
        /*0f74*/ 	.word	0x00034720


	//   ....[48]....
        /*0f78*/ 	.word	0x00034810


	//   ....[49]....
        /*0f7c*/ 	.word	0x00034870


	//   ....[50]....
        /*0f80*/ 	.word	0x00034960


	//   ....[51]....
        /*0f84*/ 	.word	0x000349c0


	//   ....[52]....
        /*0f88*/ 	.word	0x00034a90


	//   ....[53]....
        /*0f8c*/ 	.word	0x00034b10


	//   ....[54]....
        /*0f90*/ 	.word	0x00034be0


	//   ....[55]....
        /*0f94*/ 	.word	0x00034ec0


	//   ....[56]....
        /*0f98*/ 	.word	0x00034f60


	//   ....[57]....
        /*0f9c*/ 	.word	0x00035100


	//   ....[58]....
        /*0fa0*/ 	.word	0x00035180


	//   ....[59]....
        /*0fa4*/ 	.word	0x00035200


	//   ....[60]....
        /*0fa8*/ 	.word	0x00035280


	//   ....[61]....
        /*0fac*/ 	.word	0x00035300


	//   ....[62]....
        /*0fb0*/ 	.word	0x00035390


	//   ....[63]....
        /*0fb4*/ 	.word	0x00035430


	//   ....[64]....
        /*0fb8*/ 	.word	0x000354e0


	//   ....[65]....
        /*0fbc*/ 	.word	0x00035560


	//   ....[66]....
        /*0fc0*/ 	.word	0x000355e0


	//   ....[67]....
        /*0fc4*/ 	.word	0x00035660


	//   ....[68]....
        /*0fc8*/ 	.word	0x000356f0


	//   ....[69]....
        /*0fcc*/ 	.word	0x00035770


	//   ....[70]....
        /*0fd0*/ 	.word	0x00035820


	//   ....[71]....
        /*0fd4*/ 	.word	0x00035870


	//   ....[72]....
        /*0fd8*/ 	.word	0x00035930


	//   ....[73]....
        /*0fdc*/ 	.word	0x00035a60


	//----- nvinfo : EIATTR_REG_RECONFIG
	.align		4
.L_1017:
        /*0fe0*/ 	.byte	0x01, 0x54
	.zero		2


	//----- nvinfo : EIATTR_SYSCALL_OFFSETS
	.align		4
        /*0fe4*/ 	.byte	0x04, 0x46
        /*0fe6*/ 	.short	(.L_1019 - .L_1018)


	//   ....[0]....
.L_1018:
        /*0fe8*/ 	.word	0x00001e70


	//   ....[1]....
        /*0fec*/ 	.word	0x00001fc0


	//   ....[2]....
        /*0ff0*/ 	.word	0x0000ad40


	//   ....[3]....
        /*0ff4*/ 	.word	0x0000b290


	//   ....[4]....
        /*0ff8*/ 	.word	0x0002bb30


	//   ....[5]....
        /*0ffc*/ 	.word	0x0002bca0


	//   ....[6]....
        /*1000*/ 	.word	0x0002be00


	//   ....[7]....
        /*1004*/ 	.word	0x0002bf40


	//   ....[8]....
        /*1008*/ 	.word	0x0002c870


	//----- nvinfo : EIATTR_MBARRIER_INSTR_OFFSETS
	.align		4
.L_1019:
        /*100c*/ 	.byte	0x04, 0x39
        /*100e*/ 	.short	(.L_1021 - .L_1020)


	//   ....[0]....
.L_1020:
        /*1010*/ 	.word	0x000002d0
        /*1014*/ 	.word	0x000000ff
        /*1018*/ 	.word	0x00028800
        /*101c*/ 	.short	0x0100
        /*101e*/ 	.byte	0x08
	.zero		1


	//   ....[1]....
        /*1020*/ 	.word	0x000002e0
        /*1024*/ 	.word	0x000000ff
        /*1028*/ 	.word	0x00028820
        /*102c*/ 	.short	0x0100
        /*102e*/ 	.byte	0x08
	.zero		1


	//   ....[2]....
        /*1030*/ 	.word	0x000003d0
        /*1034*/ 	.word	0x000000ff
        /*1038*/ 	.word	0x00028830
        /*103c*/ 	.short	0x0100
        /*103e*/ 	.byte	0x08
	.zero		1


	//   ....[3]....
        /*1040*/ 	.word	0x000003e0
        /*1044*/ 	.word	0x000000ff
        /*1048*/ 	.word	0x00028840
        /*104c*/ 	.short	0x0100
        /*104e*/ 	.byte	0x08
	.zero		1


	//   ....[4]....
        /*1050*/ 	.word	0x000003f0
        /*1054*/ 	.word	0x000000ff
        /*1058*/ 	.word	0x00028838
        /*105c*/ 	.short	0x0100
        /*105e*/ 	.byte	0x08
	.zero		1


	//   ....[5]....
        /*1060*/ 	.word	0x00000400
        /*1064*/ 	.word	0x000000ff
        /*1068*/ 	.word	0x00028848
        /*106c*/ 	.short	0x0100
        /*106e*/ 	.byte	0x08
	.zero		1


	//   ....[6]....
        /*1070*/ 	.word	0x00000530
        /*1074*/ 	.word	0x000000ff
        /*1078*/ 	.word	0x00028850
        /*107c*/ 	.short	0x0100
        /*107e*/ 	.byte	0x08
	.zero		1


	//   ....[7]....
        /*1080*/ 	.word	0x00000540
        /*1084*/ 	.word	0x000000ff
        /*1088*/ 	.word	0x00028860
        /*108c*/ 	.short	0x0100
        /*108e*/ 	.byte	0x08
	.zero		1


	//   ....[8]....
        /*1090*/ 	.word	0x00000550
        /*1094*/ 	.word	0x000000ff
        /*1098*/ 	.word	0x00028858
        /*109c*/ 	.short	0x0100
        /*109e*/ 	.byte	0x08
	.zero		1


	//   ....[9]....
        /*10a0*/ 	.word	0x00000560
        /*10a4*/ 	.word	0x000000ff
        /*10a8*/ 	.word	0x00028868
        /*10ac*/ 	.short	0x0100
        /*10ae*/ 	.byte	0x08
	.zero		1


	//   ....[10]....
        /*10b0*/ 	.word	0x00000650
        /*10b4*/ 	.word	0x000000ff
        /*10b8*/ 	.word	0x00028870
        /*10bc*/ 	.short	0x0100
        /*10be*/ 	.byte	0x06
	.zero		1


	//   ....[11]....
        /*10c0*/ 	.word	0x00000660
        /*10c4*/ 	.word	0x000000ff
        /*10c8*/ 	.word	0x00028880
        /*10cc*/ 	.short	0x0100
        /*10ce*/ 	.byte	0x06
	.zero		1


	//   ....[12]....
        /*10d0*/ 	.word	0x00000670
        /*10d4*/ 	.word	0x000000ff
        /*10d8*/ 	.word	0x00028878
        /*10dc*/ 	.short	0x0100
        /*10de*/ 	.byte	0x06
	.zero		1


	//   ....[13]....
        /*10e0*/ 	.word	0x00000680
        /*10e4*/ 	.word	0x000000ff
        /*10e8*/ 	.word	0x00028888
        /*10ec*/ 	.short	0x0100
        /*10ee*/ 	.byte	0x06
	.zero		1


	//   ....[14]....
        /*10f0*/ 	.word	0x000007b0
        /*10f4*/ 	.word	0x000000ff
        /*10f8*/ 	.word	0x00028890
        /*10fc*/ 	.short	0x0100
        /*10fe*/ 	.byte	0x08
	.zero		1


	//   ....[15]....
        /*1100*/ 	.word	0x000007c0
        /*1104*/ 	.word	0x000000ff
        /*1108*/ 	.word	0x000288a0
        /*110c*/ 	.short	0x0100
        /*110e*/ 	.byte	0x08
	.zero		1


	//   ....[16]....
        /*1110*/ 	.word	0x000007d0
        /*1114*/ 	.word	0x000000ff
        /*1118*/ 	.word	0x00028898
        /*111c*/ 	.short	0x0100
        /*111e*/ 	.byte	0x08
	.zero		1


	//   ....[17]....
        /*1120*/ 	.word	0x000007e0
        /*1124*/ 	.word	0x000000ff
        /*1128*/ 	.word	0x000288a8
        /*112c*/ 	.short	0x0100
        /*112e*/ 	.byte	0x08
	.zero		1


	//   ....[18]....
        /*1130*/ 	.word	0x00000910
        /*1134*/ 	.word	0x000000ff
        /*1138*/ 	.word	0x000288b0
        /*113c*/ 	.short	0x0100
        /*113e*/ 	.byte	0x08
	.zero		1


	//   ....[19]....
        /*1140*/ 	.word	0x00000920
        /*1144*/ 	.word	0x000000ff
        /*1148*/ 	.word	0x000288c0
        /*114c*/ 	.short	0x0100
        /*114e*/ 	.byte	0x08
	.zero		1


	//   ....[20]....
        /*1150*/ 	.word	0x00000930
        /*1154*/ 	.word	0x000000ff
        /*1158*/ 	.word	0x000288b8
        /*115c*/ 	.short	0x0100
        /*115e*/ 	.byte	0x08
	.zero		1


	//   ....[21]....
        /*1160*/ 	.word	0x00000940
        /*1164*/ 	.word	0x000000ff
        /*1168*/ 	.word	0x000288c8
        /*116c*/ 	.short	0x0100
        /*116e*/ 	.byte	0x08
	.zero		1


	//   ....[22]....
        /*1170*/ 	.word	0x000030e0
        /*1174*/ 	.word	0x00000073
        /*1178*/ 	.word	0x00028890
        /*117c*/ 	.short	0x010a
        /*117e*/ 	.byte	0x3f
	.zero		1


	//   ....[23]....
        /*1180*/ 	.word	0x000063d0
        /*1184*/ 	.word	0x00000073
        /*1188*/ 	.word	0x00028890
        /*118c*/ 	.short	0x010a
        /*118e*/ 	.byte	0x3f
	.zero		1


	//   ....[24]....
        /*1190*/ 	.word	0x000094e0
        /*1194*/ 	.word	0x00000073
        /*1198*/ 	.word	0x00028890
        /*119c*/ 	.short	0x010a
        /*119e*/ 	.byte	0x3f
	.zero		1


	//   ....[25]....
        /*11a0*/ 	.word	0x00009a50
        /*11a4*/ 	.word	0x00000020
        /*11a8*/ 	.word	0x00000000
        /*11ac*/ 	.short	0x0101
        /*11ae*/ 	.byte	0x3f
	.zero		1


	//   ....[26]....
        /*11b0*/ 	.word	0x00009a90
        /*11b4*/ 	.word	0x00000073
        /*11b8*/ 	.word	0x000288b0
        /*11bc*/ 	.short	0x010a
        /*11be*/ 	.byte	0x3f
	.zero		1


	//   ....[27]....
        /*11c0*/ 	.word	0x0000a070
        /*11c4*/ 	.word	0x00000073
        /*11c8*/ 	.word	0x00000000
        /*11cc*/ 	.short	0x0101
        /*11ce*/ 	.byte	0x3f
	.zero		1


	//   ....[28]....
        /*11d0*/ 	.word	0x0000b010
        /*11d4*/ 	.word	0x00000012
        /*11d8*/ 	.word	0x00028800
        /*11dc*/ 	.short	0x010a
        /*11de*/ 	.byte	0x3f
	.zero		1


	//   ....[29]....
        /*11e0*/ 	.word	0x0000b060
        /*11e4*/ 	.word	0x00000012
        /*11e8*/ 	.word	0x00028800
        /*11ec*/ 	.short	0x010a
        /*11ee*/ 	.byte	0x3f
	.zero		1


	//   ....[30]....
        /*11f0*/ 	.word	0x0000ba60
        /*11f4*/ 	.word	0x00000012
        /*11f8*/ 	.word	0x00028800
        /*11fc*/ 	.short	0x010a
        /*11fe*/ 	.byte	0x3f
	.zero		1


	//   ....[31]....
        /*1200*/ 	.word	0x0000dfb0
        /*1204*/ 	.word	0x00000012
        /*1208*/ 	.word	0x00028800
        /*120c*/ 	.short	0x010a
        /*120e*/ 	.byte	0x3f
	.zero		1


	//   ....[32]....
        /*1210*/ 	.word	0x00010030
        /*1214*/ 	.word	0x00000014
        /*1218*/ 	.word	0x00028830
        /*121c*/ 	.short	0x010a
        /*121e*/ 	.byte	0x3f
	.zero		1


	//   ....[33]....
        /*1220*/ 	.word	0x000100a0
        /*1224*/ 	.word	0x00000014
        /*1228*/ 	.word	0x00028830
        /*122c*/ 	.short	0x010a
        /*122e*/ 	.byte	0x3f
	.zero		1


	//   ....[34]....
        /*1230*/ 	.word	0x00010b20
        /*1234*/ 	.word	0x00000014
        /*1238*/ 	.word	0x00000000
        /*123c*/ 	.short	0x0101
        /*123e*/ 	.byte	0x3f
	.zero		1


	//   ....[35]....
        /*1240*/ 	.word	0x00015230
        /*1244*/ 	.word	0x0000000f
        /*1248*/ 	.word	0x00028830
        /*124c*/ 	.short	0x010a
        /*124e*/ 	.byte	0x3f
	.zero		1


	//   ....[36]....
        /*1250*/ 	.word	0x00015280
        /*1254*/ 	.word	0x0000000f
        /*1258*/ 	.word	0x00028830
        /*125c*/ 	.short	0x010a
        /*125e*/ 	.byte	0x3f
	.zero		1


	//   ....[37]....
        /*1260*/ 	.word	0x000155a0
        /*1264*/ 	.word	0x0000000f
        /*1268*/ 	.word	0x00028850
        /*126c*/ 	.short	0x010a
        /*126e*/ 	.byte	0x3f
	.zero		1


	//   ....[38]....
        /*1270*/ 	.word	0x000155e0
        /*1274*/ 	.word	0x0000000f
        /*1278*/ 	.word	0x00028850
        /*127c*/ 	.short	0x010a
        /*127e*/ 	.byte	0x3f
	.zero		1


	//   ....[39]....
        /*1280*/ 	.word	0x00016420
        /*1284*/ 	.word	0x00000072
        /*1288*/ 	.word	0x00000000
        /*128c*/ 	.short	0x0101
        /*128e*/ 	.byte	0x3f
	.zero		1


	//   ....[40]....
        /*1290*/ 	.word	0x0001a1a0
        /*1294*/ 	.word	0x00000014
        /*1298*/ 	.word	0x00000000
        /*129c*/ 	.short	0x0101
        /*129e*/ 	.byte	0x3f
	.zero		1


	//   ....[41]....
        /*12a0*/ 	.word	0x0001ac10
        /*12a4*/ 	.word	0x0000000f
        /*12a8*/ 	.word	0x00028830
        /*12ac*/ 	.short	0x010a
        /*12ae*/ 	.byte	0x3f
	.zero		1


	//   ....[42]....
        /*12b0*/ 	.word	0x0001ac60
        /*12b4*/ 	.word	0x0000000f
        /*12b8*/ 	.word	0x00028830
        /*12bc*/ 	.short	0x010a
        /*12be*/ 	.byte	0x3f
	.zero		1


	//   ....[43]....
        /*12c0*/ 	.word	0x0001afb0
        /*12c4*/ 	.word	0x0000000f
        /*12c8*/ 	.word	0x00028850
        /*12cc*/ 	.short	0x010a
        /*12ce*/ 	.byte	0x3f
	.zero		1


	//   ....[44]....
        /*12d0*/ 	.word	0x0001aff0
        /*12d4*/ 	.word	0x0000000f
        /*12d8*/ 	.word	0x00028850
        /*12dc*/ 	.short	0x010a
        /*12de*/ 	.byte	0x3f
	.zero		1


	//   ....[45]....
        /*12e0*/ 	.word	0x0001d7d0
        /*12e4*/ 	.word	0x00000003
        /*12e8*/ 	.word	0x00000000
        /*12ec*/ 	.short	0x0101
        /*12ee*/ 	.byte	0x3f
	.zero		1


	//   ....[46]....
        /*12f0*/ 	.word	0x0001da20
        /*12f4*/ 	.word	0x0000000e
        /*12f8*/ 	.word	0x00000000
        /*12fc*/ 	.short	0x0101
        /*12fe*/ 	.byte	0x3f
	.zero		1


	//   ....[47]....
        /*1300*/ 	.word	0x0001e200
        /*1304*/ 	.word	0x0000000f
        /*1308*/ 	.word	0x00028830
        /*130c*/ 	.short	0x010a
        /*130e*/ 	.byte	0x3f
	.zero		1


	//   ....[48]....
        /*1310*/ 	.word	0x0001e250
        /*1314*/ 	.word	0x0000000f
        /*1318*/ 	.word	0x00028830
        /*131c*/ 	.short	0x010a
        /*131e*/ 	.byte	0x3f
	.zero		1


	//   ....[49]....
        /*1320*/ 	.word	0x0001e5a0
        /*1324*/ 	.word	0x0000000f
        /*1328*/ 	.word	0x00028850
        /*132c*/ 	.short	0x010a
        /*132e*/ 	.byte	0x3f
	.zero		1


	//   ....[50]....
        /*1330*/ 	.word	0x0001e5e0
        /*1334*/ 	.word	0x0000000f
        /*1338*/ 	.word	0x00028850
        /*133c*/ 	.short	0x010a
        /*133e*/ 	.byte	0x3f
	.zero		1


	//   ....[51]....
        /*1340*/ 	.word	0x0001f490
        /*1344*/ 	.word	0x0000002d
        /*1348*/ 	.word	0x00000000
        /*134c*/ 	.short	0x0101
        /*134e*/ 	.byte	0x3f
	.zero		1


	//   ....[52]....
        /*1350*/ 	.word	0x000231c0
        /*1354*/ 	.word	0x0000000e
        /*1358*/ 	.word	0x00000000
        /*135c*/ 	.short	0x0101
        /*135e*/ 	.byte	0x3f
	.zero		1


	//   ....[53]....
        /*1360*/ 	.word	0x000238c0
        /*1364*/ 	.word	0x0000000d
        /*1368*/ 	.word	0x00028850
        /*136c*/ 	.short	0x010a
        /*136e*/ 	.byte	0x3f
	.zero		1


	//   ....[54]....
        /*1370*/ 	.word	0x00023940
        /*1374*/ 	.word	0x0000000d
        /*1378*/ 	.word	0x00028850
        /*137c*/ 	.short	0x010a
        /*137e*/ 	.byte	0x3f
	.zero		1


	//   ....[55]....
        /*1380*/ 	.word	0x00024020
        /*1384*/ 	.word	0x00000002
        /*1388*/ 	.word	0x00000000
        /*138c*/ 	.short	0x0101
        /*138e*/ 	.byte	0x3f
	.zero		1


	//   ....[56]....
        /*1390*/ 	.word	0x000262e0
        /*1394*/ 	.word	0x00000000
        /*1398*/ 	.word	0x00000000
        /*139c*/ 	.short	0x0101
        /*139e*/ 	.byte	0x3f
	.zero		1


	//   ....[57]....
        /*13a0*/ 	.word	0x00026ae0
        /*13a4*/ 	.word	0x0000000e
        /*13a8*/ 	.word	0x00000000
        /*13ac*/ 	.short	0x0101
        /*13ae*/ 	.byte	0x3f
	.zero		1


	//   ....[58]....
        /*13b0*/ 	.word	0x0002a600
        /*13b4*/ 	.word	0x00000013
        /*13b8*/ 	.word	0x00028820
        /*13bc*/ 	.short	0x010a
        /*13be*/ 	.byte	0x3f
	.zero		1


	//   ....[59]....
        /*13c0*/ 	.word	0x0002a6d0
        /*13c4*/ 	.word	0x00000007
        /*13c8*/ 	.word	0x000288a0
        /*13cc*/ 	.short	0x010a
        /*13ce*/ 	.byte	0x3f
	.zero		1


	//   ....[60]....
        /*13d0*/ 	.word	0x0002a910
        /*13d4*/ 	.word	0x00000007
        /*13d8*/ 	.word	0x000288c0
        /*13dc*/ 	.short	0x010a
        /*13de*/ 	.byte	0x3f
	.zero		1


	//   ....[61]....
        /*13e0*/ 	.word	0x0002acc0
        /*13e4*/ 	.word	0x00000005
        /*13e8*/ 	.word	0x000288a0
        /*13ec*/ 	.short	0x010a
        /*13ee*/ 	.byte	0x3f
	.zero		1


	//   ....[62]....
        /*13f0*/ 	.word	0x0002aef0
        /*13f4*/ 	.word	0x00000005
        /*13f8*/ 	.word	0x000288c0
        /*13fc*/ 	.short	0x010a
        /*13fe*/ 	.byte	0x3f
	.zero		1


	//   ....[63]....
        /*1400*/ 	.word	0x0002c330
        /*1404*/ 	.word	0x00000000
        /*1408*/ 	.word	0x00028880
        /*140c*/ 	.short	0x010a
        /*140e*/ 	.byte	0x3f
	.zero		1


	//   ....[64]....
        /*1410*/ 	.word	0x0002c4e0
        /*1414*/ 	.word	0x00000000
        /*1418*/ 	.word	0x00028840
        /*141c*/ 	.short	0x010a
        /*141e*/ 	.byte	0x3f
	.zero		1


	//   ....[65]....
        /*1420*/ 	.word	0x0002d130
        /*1424*/ 	.word	0x00000013
        /*1428*/ 	.word	0x00028800
        /*142c*/ 	.short	0x0107
        /*142e*/ 	.byte	0x3f
	.zero		1


	//   ....[66]....
        /*1430*/ 	.word	0x0002d220
        /*1434*/ 	.word	0x00000013
        /*1438*/ 	.word	0x00028800
        /*143c*/ 	.short	0x0101
        /*143e*/ 	.byte	0x3f
	.zero		1


	//   ....[67]....
        /*1440*/ 	.word	0x0002d240
        /*1444*/ 	.word	0x00000013
        /*1448*/ 	.word	0x00028820
        /*144c*/ 	.short	0x010a
        /*144e*/ 	.byte	0x3f
	.zero		1


	//   ....[68]....
        /*1450*/ 	.word	0x0002d550
        /*1454*/ 	.word	0x00000006
        /*1458*/ 	.word	0x00028880
        /*145c*/ 	.short	0x010a
        /*145e*/ 	.byte	0x3f
	.zero		1


	//   ....[69]....
        /*1460*/ 	.word	0x0002d7b0
        /*1464*/ 	.word	0x00000006
        /*1468*/ 	.word	0x00028840
        /*146c*/ 	.short	0x010a
        /*146e*/ 	.byte	0x3f
	.zero		1


	//   ....[70]....
        /*1470*/ 	.word	0x0002da80
        /*1474*/ 	.word	0x00000014
        /*1478*/ 	.word	0x00028870
        /*147c*/ 	.short	0x010a
        /*147e*/ 	.byte	0x3f
	.zero		1


	//   ....[71]....
        /*1480*/ 	.word	0x0002daf0
        /*1484*/ 	.word	0x00000014
        /*1488*/ 	.word	0x00028860
        /*148c*/ 	.short	0x010a
        /*148e*/ 	.byte	0x3f
	.zero		1


	//   ....[72]....
        /*1490*/ 	.word	0x0002e410
        /*1494*/ 	.word	0x00000014
        /*1498*/ 	.word	0x00028850
        /*149c*/ 	.short	0x0101
        /*149e*/ 	.byte	0x3f
	.zero		1


	//   ....[73]....
        /*14a0*/ 	.word	0x0002e490
        /*14a4*/ 	.word	0x00000014
        /*14a8*/ 	.word	0x00000000
        /*14ac*/ 	.short	0x0101
        /*14ae*/ 	.byte	0x3f
	.zero		1


	//   ....[74]....
        /*14b0*/ 	.word	0x0002e6d0
        /*14b4*/ 	.word	0x00000000
        /*14b8*/ 	.word	0x00028870
        /*14bc*/ 	.short	0x010a
        /*14be*/ 	.byte	0x3f
	.zero		1


	//   ....[75]....
        /*14c0*/ 	.word	0x0002e740
        /*14c4*/ 	.word	0x00000000
        /*14c8*/ 	.word	0x00028860
        /*14cc*/ 	.short	0x010a
        /*14ce*/ 	.byte	0x3f
	.zero		1


	//   ....[76]....
        /*14d0*/ 	.word	0x0002f060
        /*14d4*/ 	.word	0x00000000
        /*14d8*/ 	.word	0x00028850
        /*14dc*/ 	.short	0x0101
        /*14de*/ 	.byte	0x3f
	.zero		1


	//   ....[77]....
        /*14e0*/ 	.word	0x0002f0b0
        /*14e4*/ 	.word	0x00000000
        /*14e8*/ 	.word	0x00000000
        /*14ec*/ 	.short	0x0101
        /*14ee*/ 	.byte	0x3f
	.zero		1


	//   ....[78]....
        /*14f0*/ 	.word	0x000303f0
        /*14f4*/ 	.word	0x00000000
        /*14f8*/ 	.word	0x00028820
        /*14fc*/ 	.short	0x010a
        /*14fe*/ 	.byte	0x3f
	.zero		1


	//   ....[79]....
        /*1500*/ 	.word	0x000305a0
        /*1504*/ 	.word	0x00000006
        /*1508*/ 	.word	0x00000000
        /*150c*/ 	.short	0x010a
        /*150e*/ 	.byte	0x3f
	.zero		1


	//   ....[80]....
        /*1510*/ 	.word	0x00030610
        /*1514*/ 	.word	0x00000007
        /*1518*/ 	.word	0x00000000
        /*151c*/ 	.short	0x010a
        /*151e*/ 	.byte	0x3f
	.zero		1


	//   ....[81]....
        /*1520*/ 	.word	0x00030670
        /*1524*/ 	.word	0x00000004
        /*1528*/ 	.word	0x00028860
        /*152c*/ 	.short	0x010a
        /*152e*/ 	.byte	0x3f
	.zero		1


	//   ....[82]....
        /*1530*/ 	.word	0x000306c0
        /*1534*/ 	.word	0x00000003
        /*1538*/ 	.word	0x00028860
        /*153c*/ 	.short	0x010a
        /*153e*/ 	.byte	0x3f
	.zero		1


	//   ....[83]....
        /*1540*/ 	.word	0x00030700
        /*1544*/ 	.word	0x00000004
        /*1548*/ 	.word	0x00028880
        /*154c*/ 	.short	0x010a
        /*154e*/ 	.byte	0x3f
	.zero		1


	//   ....[84]....
        /*1550*/ 	.word	0x00030720
        /*1554*/ 	.word	0x00000003
        /*1558*/ 	.word	0x00028880
        /*155c*/ 	.short	0x010a
        /*155e*/ 	.byte	0x3f
	.zero		1


	//   ....[85]....
        /*1560*/ 	.word	0x00030780
        /*1564*/ 	.word	0x00000073
        /*1568*/ 	.word	0x00028890
        /*156c*/ 	.short	0x010a
        /*156e*/ 	.byte	0x3f
	.zero		1


	//   ....[86]....
        /*1570*/ 	.word	0x000307d0
        /*1574*/ 	.word	0x00000073
        /*1578*/ 	.word	0x00028890
        /*157c*/ 	.short	0x010a
        /*157e*/ 	.byte	0x3f
	.zero		1


	//   ....[87]....
        /*1580*/ 	.word	0x00030820
        /*1584*/ 	.word	0x00000073
        /*1588*/ 	.word	0x00028890
        /*158c*/ 	.short	0x010a
        /*158e*/ 	.byte	0x3f
	.zero		1


	//   ....[88]....
        /*1590*/ 	.word	0x00030870
        /*1594*/ 	.word	0x00000073
        /*1598*/ 	.word	0x000288b0
        /*159c*/ 	.short	0x010a
        /*159e*/ 	.byte	0x3f
	.zero		1


	//   ....[89]....
        /*15a0*/ 	.word	0x00030d40
        /*15a4*/ 	.word	0x00000012
        /*15a8*/ 	.word	0x00028800
        /*15ac*/ 	.short	0x010a
        /*15ae*/ 	.byte	0x3f
	.zero		1


	//   ....[90]....
        /*15b0*/ 	.word	0x00031230
        /*15b4*/ 	.word	0x00000012
        /*15b8*/ 	.word	0x00028800
        /*15bc*/ 	.short	0x010a
        /*15be*/ 	.byte	0x3f
	.zero		1


	//   ....[91]....
        /*15c0*/ 	.word	0x00031280
        /*15c4*/ 	.word	0x00000014
        /*15c8*/ 	.word	0x00028830
        /*15cc*/ 	.short	0x010a
        /*15ce*/ 	.byte	0x3f
	.zero		1


	//   ....[92]....
        /*15d0*/ 	.word	0x000312d0
        /*15d4*/ 	.word	0x0000000f
        /*15d8*/ 	.word	0x00028830
        /*15dc*/ 	.short	0x010a
        /*15de*/ 	.byte	0x3f
	.zero		1


	//   ....[93]....
        /*15e0*/ 	.word	0x00031320
        /*15e4*/ 	.word	0x0000000f
        /*15e8*/ 	.word	0x00028850
        /*15ec*/ 	.short	0x010a
        /*15ee*/ 	.byte	0x3f
	.zero		1


	//   ....[94]....
        /*15f0*/ 	.word	0x00031370
        /*15f4*/ 	.word	0x0000000f
        /*15f8*/ 	.word	0x00028830
        /*15fc*/ 	.short	0x010a
        /*15fe*/ 	.byte	0x3f
	.zero		1


	//   ....[95]....
        /*1600*/ 	.word	0x000313c0
        /*1604*/ 	.word	0x0000000f
        /*1608*/ 	.word	0x00028850
        /*160c*/ 	.short	0x010a
        /*160e*/ 	.byte	0x3f
	.zero		1


	//   ....[96]....
        /*1610*/ 	.word	0x00031410
        /*1614*/ 	.word	0x0000000f
        /*1618*/ 	.word	0x00028830
        /*161c*/ 	.short	0x010a
        /*161e*/ 	.byte	0x3f
	.zero		1


	//   ....[97]....
        /*1620*/ 	.word	0x00031460
        /*1624*/ 	.word	0x0000000f
        /*1628*/ 	.word	0x00028850
        /*162c*/ 	.short	0x010a
        /*162e*/ 	.byte	0x3f
	.zero		1


	//   ....[98]....
        /*1630*/ 	.word	0x000314b0
        /*1634*/ 	.word	0x0000000d
        /*1638*/ 	.word	0x00028850
        /*163c*/ 	.short	0x010a
        /*163e*/ 	.byte	0x3f
	.zero		1


	//   ....[99]....
        /*1640*/ 	.word	0x00033e50
        /*1644*/ 	.word	0x00000013
        /*1648*/ 	.word	0x00028820
        /*164c*/ 	.short	0x010a
        /*164e*/ 	.byte	0x3f
	.zero		1


	//   ....[100]....
        /*1650*/ 	.word	0x00033ea0
        /*1654*/ 	.word	0x00000007
        /*1658*/ 	.word	0x000288a0
        /*165c*/ 	.short	0x010a
        /*165e*/ 	.byte	0x3f
	.zero		1


	//   ....[101]....
        /*1660*/ 	.word	0x00033ef0
        /*1664*/ 	.word	0x00000007
        /*1668*/ 	.word	0x000288c0
        /*166c*/ 	.short	0x010a
        /*166e*/ 	.byte	0x3f
	.zero		1


	//   ....[102]....
        /*1670*/ 	.word	0x00033f40
        /*1674*/ 	.word	0x00000005
        /*1678*/ 	.word	0x000288a0
        /*167c*/ 	.short	0x010a
        /*167e*/ 	.byte	0x3f
	.zero		1


	//   ....[103]....
        /*1680*/ 	.word	0x00033f90
        /*1684*/ 	.word	0x00000005
        /*1688*/ 	.word	0x000288c0
        /*168c*/ 	.short	0x010a
        /*168e*/ 	.byte	0x3f
	.zero		1


	//   ....[104]....
        /*1690*/ 	.word	0x00034130
        /*1694*/ 	.word	0x00000000
        /*1698*/ 	.word	0x00028880
        /*169c*/ 	.short	0x010a
        /*169e*/ 	.byte	0x3f
	.zero		1


	//   ....[105]....
        /*16a0*/ 	.word	0x00034180
        /*16a4*/ 	.word	0x00000000
        /*16a8*/ 	.word	0x00028840
        /*16ac*/ 	.short	0x010a
        /*16ae*/ 	.byte	0x3f
	.zero		1


	//   ....[106]....
        /*16b0*/ 	.word	0x00034c20
        /*16b4*/ 	.word	0x00000013
        /*16b8*/ 	.word	0x00028820
        /*16bc*/ 	.short	0x010a
        /*16be*/ 	.byte	0x3f
	.zero		1


	//   ....[107]....
        /*16c0*/ 	.word	0x00034c70
        /*16c4*/ 	.word	0x00000006
        /*16c8*/ 	.word	0x00028880
        /*16cc*/ 	.short	0x010a
        /*16ce*/ 	.byte	0x3f
	.zero		1


	//   ....[108]....
        /*16d0*/ 	.word	0x00034cc0
        /*16d4*/ 	.word	0x00000006
        /*16d8*/ 	.word	0x00028840
        /*16dc*/ 	.short	0x010a
        /*16de*/ 	.byte	0x3f
	.zero		1


	//   ....[109]....
        /*16e0*/ 	.word	0x00034d10
        /*16e4*/ 	.word	0x00000014
        /*16e8*/ 	.word	0x00028870
        /*16ec*/ 	.short	0x010a
        /*16ee*/ 	.byte	0x3f
	.zero		1


	//   ....[110]....
        /*16f0*/ 	.word	0x00034d60
        /*16f4*/ 	.word	0x00000014
        /*16f8*/ 	.word	0x00028860
        /*16fc*/ 	.short	0x010a
        /*16fe*/ 	.byte	0x3f
	.zero		1


	//   ....[111]....
        /*1700*/ 	.word	0x00034db0
        /*1704*/ 	.word	0x00000000
        /*1708*/ 	.word	0x00028870
        /*170c*/ 	.short	0x010a
        /*170e*/ 	.byte	0x3f
	.zero		1


	//   ....[112]....
        /*1710*/ 	.word	0x00034e00
        /*1714*/ 	.word	0x00000000
        /*1718*/ 	.word	0x00028860
        /*171c*/ 	.short	0x010a
        /*171e*/ 	.byte	0x3f
	.zero		1


	//   ....[113]....
        /*1720*/ 	.word	0x00035980
        /*1724*/ 	.word	0x00000000
        /*1728*/ 	.word	0x00028820
        /*172c*/ 	.short	0x010a
        /*172e*/ 	.byte	0x3f
	.zero		1


	//   ....[114]....
        /*1730*/ 	.word	0x00035b20
        /*1734*/ 	.word	0x00000006
        /*1738*/ 	.word	0x00000000
        /*173c*/ 	.short	0x010a
        /*173e*/ 	.byte	0x3f
	.zero		1


	//   ....[115]....
        /*1740*/ 	.word	0x00035b70
        /*1744*/ 	.word	0x00000007
        /*1748*/ 	.word	0x00000000
        /*174c*/ 	.short	0x010a
        /*174e*/ 	.byte	0x3f
	.zero		1


	//   ....[116]....
        /*1750*/ 	.word	0x00035bc0
        /*1754*/ 	.word	0x00000004
        /*1758*/ 	.word	0x00028860
        /*175c*/ 	.short	0x010a
        /*175e*/ 	.byte	0x3f
	.zero		1


	//   ....[117]....
        /*1760*/ 	.word	0x00035c10
        /*1764*/ 	.word	0x00000003
        /*1768*/ 	.word	0x00028860
        /*176c*/ 	.short	0x010a
        /*176e*/ 	.byte	0x3f
	.zero		1


	//   ....[118]....
        /*1770*/ 	.word	0x00035c60
        /*1774*/ 	.word	0x00000004
        /*1778*/ 	.word	0x00028880
        /*177c*/ 	.short	0x010a
        /*177e*/ 	.byte	0x3f
	.zero		1


	//----- nvinfo : EIATTR_NUM_MBARRIERS
	.align		4
.L_1021:
        /*1780*/ 	.byte	0x03, 0x38
        /*1782*/ 	.short	0x0016


	//----- nvinfo : EIATTR_EXIT_INSTR_OFFSETS
	.align		4
        /*1784*/ 	.byte	0x04, 0x1c
        /*1786*/ 	.short	(.L_1023 - .L_1022)


	//   ....[0]....
.L_1022:
        /*1788*/ 	.word	0x00030770


	//----- nvinfo : EIATTR_MAX_THREADS
	.align		4
.L_1023:
        /*178c*/ 	.byte	0x04, 0x05
        /*178e*/ 	.short	(.L_1025 - .L_1024)
.L_1024:
        /*1790*/ 	.word	0x00000180
        /*1794*/ 	.word	0x00000001
        /*1798*/ 	.word	0x00000001


	//----- nvinfo : EIATTR_CRS_STACK_SIZE
	.align		4
.L_1025:
        /*179c*/ 	.byte	0x04, 0x1e
        /*179e*/ 	.short	(.L_1027 - .L_1026)
.L_1026:
        /*17a0*/ 	.word	0x00000000


	//----- nvinfo : EIATTR_CBANK_PARAM_SIZE
	.align		4
.L_1027:
        /*17a4*/ 	.byte	0x03, 0x19
        /*17a6*/ 	.short	0x0af0


	//----- nvinfo : EIATTR_PARAM_CBANK
	.align		4
        /*17a8*/ 	.byte	0x04, 0x0a
        /*17aa*/ 	.short	(.L_1029 - .L_1028)
	.align		4
.L_1028:
        /*17ac*/ 	.word	index@(.nv.constant0._ZN7cutlass13device_kernelIN5flash11enable_sm90INS1_16FlashAttnFwdSm90INS1_25CollectiveMainloopFwdSm90ILi2EN4cute5tupleIJNS5_1CILi1EEES8_S8_EEENS6_IJNS7_ILi128EEENS7_ILi192EEESA_EEELi128ENS_12float_e4m3_tEfNS_4arch4Sm90ELb0ELb1ELb1ELb1ELb0ELb1ELb0ELb1ELb1ELb1ELb1ELb0EEENS1_21CollectiveEpilogueFwdINS6_IJSA_SA_SB_EEES9_NS_10bfloat16_tESF_Li256ELb1ELb1ELb1ELb1EEENS1_36VarlenDynamicPersistentTileSchedulerILi128ELi192ELi256ELi128ELb1ELb1ELb1ELb1ELb0ELb1EEEEEEEEEvNT_6ParamsE)
        /*17b0*/ 	.short	0x0210
        /*17b2*/ 	.short	0x0af0


	//----- nvinfo : EIATTR_SW_WAR
	.align		4
.L_1029:
        /*17b4*/ 	.byte	0x04, 0x36
        /*17b6*/ 	.short	(.L_1031 - .L_1030)
.L_1030:
        /*17b8*/ 	.word	0x00000008
.L_1031:


//--------------------- .nv.info._ZN7cutlass13device_kernelIN5flash11enable_sm90INS1_16FlashAttnFwdSm90INS1_25CollectiveMainloopFwdSm90ILi2EN4cute5tupleIJNS5_1CILi1EEES8_S8_EEENS6_IJNS7_ILi128EEENS7_ILi224EEESA_EEELi128ENS_12float_e4m3_tEfNS_4arch4Sm90ELb1ELb0ELb1ELb0ELb0ELb0ELb0ELb1ELb1ELb1ELb1ELb0EEENS1_21CollectiveEpilogueFwdINS6_IJSA_SA_SB_EEES9_NS_10bfloat16_tESF_Li256ELb0ELb1ELb1ELb1EEENS1_19SingleTileSchedulerILb0ELb1ELb1ELi128EEEEEEEEEvNT_6ParamsE --------------------------
	.section	.nv.info._ZN7cutlass13device_kernelIN5flash11enable_sm90INS1_16FlashAttnFwdSm90INS1_25CollectiveMainloopFwdSm90ILi2EN4cute5tupleIJNS5_1CILi1EEES8_S8_EEENS6_IJNS7_ILi128EEENS7_ILi224EEESA_EEELi128ENS_12float_e4m3_tEfNS_4arch4Sm90ELb1ELb0ELb1ELb0ELb0ELb0ELb0ELb1ELb1ELb1ELb1ELb0EEENS1_21CollectiveEpilogueFwdINS6_IJSA_SA_SB_EEES9_NS_10bfloat16_tESF_Li256ELb0ELb1ELb1ELb1EEENS1_19SingleTileSchedulerILb0ELb1ELb1ELi128EEEEEEEEEvNT_6ParamsE,"",@"SHT_CUDA_INFO"
	.sectionflags	@""
	.align	4


	//----- nvinfo : EIATTR_CUDA_API_VERSION
	.align		4
        /*0000*/ 	.byte	0x04, 0x37
        /*0002*/ 	.short	(.L_1033 - .L_1032)
.L_1032:
        /*0004*/ 	.word	0x00000082


	//----- nvinfo : EIATTR_KPARAM_INFO
	.align		4
.L_1033:
        /*0008*/ 	.byte	0x04, 0x17
        /*000a*/ 	.short	(.L_1035 - .L_1034)
.L_1034:
        /*000c*/ 	.word	0x00000000
        /*0010*/ 	.short	0x0000
        /*0012*/ 	.short	0x0070
        /*0014*/ 	.byte	0x00, 0xf0, 0x01, 0x28


	//----- nvinfo : EIATTR_SPARSE_MMA_MASK
	.align		4
.L_1035:
        /*0018*/ 	.byte	0x03, 0x50
        /*001a*/ 	.short	0x0000


	//----- nvinfo : EIATTR_MAXREG_COUNT
	.align		4
        /*001c*/ 	.byte	0x03, 0x1b
        /*001e*/ 	.short	0x00a8


	//----- nvinfo : EIATTR_NUM_BARRIERS
	.align		4
        /*0020*/ 	.byte	0x02, 0x4c
        /*0022*/ 	.byte	0x10
	.zero		1


	//----- nvinfo : EIATTR_EXTERNS
	.align		4
        /*0024*/ 	.byte	0x04, 0x0f
        /*0026*/ 	.short	(.L_1037 - .L_1036)


	//   ....[0]....
	.align		4
.L_1036:
        /*0028*/ 	.word	index@(__assertfail)


	//----- nvinfo : EIATTR_ANNOTATIONS
	.align		4
.L_1037:
        /*002c*/ 	.byte	0x04, 0x55
        /*002e*/ 	.short	(.L_1039 - .L_1038)


	//   ....[0]....
.L_1038:
        /* <DEDUP_REMOVED lines=16> */


	//----- nvinfo : EIATTR_MERCURY_ISA_VERSION
	.align		4
.L_1039:
        /*0118*/ 	.byte	0x03, 0x5f
        /*011a*/ 	.short	0x0101


	//----- nvinfo : EIATTR_INT_WARP_WIDE_INSTR_OFFSETS
	.align		4
        /*011c*/ 	.byte	0x04, 0x31
        /*011e*/ 	.short	(.L_1041 - .L_1040)


	//   ....[0]....
.L_1040:
        /*0120*/ 	.word	0x00000120


	//   ....[1]....
        /*0124*/ 	.word	0x000001c0


	//   ....[2]....
        /*0128*/ 	.word	0x00000230


	//----- nvinfo : EIATTR_COOP_GROUP_MASK_REGIDS
	.align		4
.L_1041:
        /*012c*/ 	.byte	0x04, 0x29
        /*012e*/ 	.short	(.L_1043 - .L_1042)


	//   ....[0]....
.L_1042:
        /*0130*/ 	.word	0xffffffff


	//   ....[1]....
        /*0134*/ 	.word	0xffffffff


	//   ....[2]....
        /*0138*/ 	.word	0xffffffff


	//   ....[3]....
        /*013c*/ 	.word	0xffffffff


	//   ....[4]....
        /*0140*/ 	.word	0xffffffff


	//   ....[5]....
        /*0144*/ 	.word	0xffffffff


	//   ....[6]....
        /*0148*/ 	.word	0xffffffff


	//   ....[7]....
        /*014c*/ 	.word	0xffffffff


	//   ....[8]....
        /*0150*/ 	.word	0xffffffff


	//   ....[9]....
        /*0154*/ 	.word	0xffffffff


	//   ....[10]....
        /*0158*/ 	.word	0xffffffff


	//   ....[11]....
        /*015c*/ 	.word	0xffffffff


	//   ....[12]....
        /*0160*/ 	.word	0xffffffff


	//   ....[13]....
        /*0164*/ 	.word	0xffffffff


	//   ....[14]....
        /*0168*/ 	.word	0xffffffff


	//   ....[15]....
        /*016c*/ 	.word	0xffffffff


	//   ....[16]....
        /*0170*/ 	.word	0xffffffff


	//   ....[17]....
        /*0174*/ 	.word	0xffffffff


	//   ....[18]....
        /*0178*/ 	.word	0xffffffff


	//   ....[19]....
        /*017c*/ 	.word	0xffffffff


	//   ....[20]....
        /*0180*/ 	.word	0xffffffff


	//   ....[21]....
        /*0184*/ 	.word	0xffffffff


	//   ....[22]....
        /*0188*/ 	.word	0xffffffff


	//   ....[23]....
        /*018c*/ 	.word	0xffffffff


	//   ....[24]....
        /*0190*/ 	.word	0xffffffff


	//   ....[25]....
        /*0194*/ 	.word	0xffffffff


	//   ....[26]....
        /*0198*/ 	.word	0xffffffff


	//   ....[27]....
        /*019c*/ 	.word	0xffffffff


	//   ....[28]....
        /*01a0*/ 	.word	0xffffffff


	//   ....[29]....
        /*01a4*/ 	.word	0xffffffff


	//   ....[30]....
        /*01a8*/ 	.word	0xffffffff


	//   ....[31]....
        /*01ac*/ 	.word	0xffffffff


	//   ....[32]....
        /*01b0*/ 	.word	0xffffffff


	//   ....[33]....
        /*01b4*/ 	.word	0xffffffff


	//   ....[34]....
        /*01b8*/ 	.word	0xffffffff


	//   ....[35]....
        /*01bc*/ 	.word	0xffffffff


	//   ....[36]....
        /*01c0*/ 	.word	0xffffffff


	//   ....[37]....
        /*01c4*/ 	.word	0xffffffff


	//   ....[38]....
        /*01c8*/ 	.word	0xffffffff


	//   ....[39]....
        /*01cc*/ 	.word	0xffffffff


	//   ....[40]....
        /*01d0*/ 	.word	0xffffffff


	//   ....[41]....
        /*01d4*/ 	.word	0xffffffff


	//   ....[42]....
        /*01d8*/ 	.word	0xffffffff


	//   ....[43]....
        /*01dc*/ 	.word	0xffffffff


	//   ....[44]....
        /*01e0*/ 	.word	0xffffffff


	//   ....[45]....
        /*01e4*/ 	.word	0xffffffff


	//   ....[46]....
        /*01e8*/ 	.word	0xffffffff


	//   ....[47]....
        /*01ec*/ 	.word	0xffffffff


	//   ....[48]....
        /*01f0*/ 	.word	0xffffffff


	//   ....[49]....
        /*01f4*/ 	.word	0xffffffff


	//   ....[50]....
        /*01f8*/ 	.word	0xffffffff


	//   ....[51]....
        /*01fc*/ 	.word	0xffffffff


	//   ....[52]....
        /*0200*/ 	.word	0xffffffff


	//   ....[53]....
        /*0204*/ 	.word	0xffffffff


	//   ....[54]....
        /*0208*/ 	.word	0xffffffff


	//   ....[55]....
        /*020c*/ 	.word	0xffffffff


	//   ....[56]....
        /*0210*/ 	.word	0xffffffff


	//   ....[57]....
        /*0214*/ 	.word	0xffffffff


	//   ....[58]....
        /*0218*/ 	.word	0xffffffff


	//   ....[59]....
        /*021c*/ 	.word	0xffffffff


	//   ....[60]....
        /*0220*/ 	.word	0xffffffff


	//   ....[61]....
        /*0224*/ 	.word	0xffffffff


	//   ....[62]....
        /*0228*/ 	.word	0xffffffff


	//   ....[63]....
        /*022c*/ 	.word	0xffffffff


	//   ....[64]....
        /*0230*/ 	.word	0xffffffff


	//   ....[65]....
        /*0234*/ 	.word	0xffffffff


	//   ....[66]....
        /*0238*/ 	.word	0xffffffff


	//   ....[67]....
        /*023c*/ 	.word	0xffffffff


	//   ....[68]....
        /*0240*/ 	.word	0xffffffff


	//   ....[69]....
        /*0244*/ 	.word	0xffffffff


	//   ....[70]....
        /*0248*/ 	.word	0xffffffff


	//   ....[71]....
        /*024c*/ 	.word	0xffffffff


	//   ....[72]....
        /*0250*/ 	.word	0xffffffff


	//   ....[73]....
        /*0254*/ 	.word	0xffffffff


	//   ....[74]....
        /*0258*/ 	.word	0xffffffff


	//   ....[75]....
        /*025c*/ 	.word	0xffffffff


	//   ....[76]....
        /*0260*/ 	.word	0xffffffff


	//   ....[77]....
        /*0264*/ 	.word	0xffffffff


	//   ....[78]....
        /*0268*/ 	.word	0xffffffff


	//   ....[79]....
        /*026c*/ 	.word	0xffffffff


	//   ....[80]....
        /*0270*/ 	.word	0xffffffff


	//   ....[81]....
        /*0274*/ 	.word	0xffffffff


	//   ....[82]....
        /*0278*/ 	.word	0xffffffff


	//   ....[83]....
        /*027c*/ 	.word	0xffffffff


	//   ....[84]....
        /*0280*/ 	.word	0xffffffff


	//   ....[85]....
        /*0284*/ 	.word	0xffffffff


	//   ....[86]....
        /*0288*/ 	.word	0xffffffff


	//   ....[87]....
        /*028c*/ 	.word	0xffffffff


	//   ....[88]....
        /*0290*/ 	.word	0xffffffff


	//   ....[89]....
        /*0294*/ 	.word	0xffffffff


	//   ....[90]....
        /*0298*/ 	.word	0xffffffff


	//   ....[91]....
        /*029c*/ 	.word	0xffffffff


	//   ....[92]....
        /*02a0*/ 	.word	0xffffffff


	//   ....[93]....
        /*02a4*/ 	.word	0xffffffff


	//   ....[94]....
        /*02a8*/ 	.word	0xffffffff


	//   ....[95]....
        /*02ac*/ 	.word	0xffffffff


	//   ....[96]....
        /*02b0*/ 	.word	0xffffffff


	//   ....[97]....
        /*02b4*/ 	.word	0xffffffff


	//   ....[98]....
        /*02b8*/ 	.word	0xffffffff


	//   ....[99]....
        /*02bc*/ 	.word	0xffffffff


	//   ....[100]....
        /*02c0*/ 	.word	0xffffffff


	//   ....[101]....
        /*02c4*/ 	.word	0xffffffff


	//   ....[102]....
        /*02c8*/ 	.word	0xffffffff


	//   ....[103]....
        /*02cc*/ 	.word	0xffffffff


	//   ....[104]....
        /*02d0*/ 	.word	0xffffffff


	//   ....[105]....
        /*02d4*/ 	.word	0xffffffff


	//   ....[106]....
        /*02d8*/ 	.word	0xffffffff


	//   ....[107]....
        /*02dc*/ 	.word	0xffffffff


	//   ....[108]....
        /*02e0*/ 	.word	0xffffffff


	//   ....[109]....
        /*02e4*/ 	.word	0xffffffff


	//   ....[110]....
        /*02e8*/ 	.word	0xffffffff


	//   ....[111]....
        /*02ec*/ 	.word	0xffffffff


	//   ....[112]....
        /*02f0*/ 	.word	0xffffffff


	//   ....[113]....
        /*02f4*/ 	.word	0xffffffff


	//   ....[114]....
        /*02f8*/ 	.word	0xffffffff


	//   ....[115]....
        /*02fc*/ 	.word	0xffffffff


	//   ....[116]....
        /*0300*/ 	.word	0xffffffff


	//   ....[117]....
        /*0304*/ 	.word	0xffffffff


	//   ....[118]....
        /*0308*/ 	.word	0xffffffff


	//   ....[119]....
        /*030c*/ 	.word	0x0500000f


	//   ....[120]....
        /*0310*/ 	.word	0x0500000f


	//   ....[121]....
        /*0314*/ 	.word	0x0500000f


	//   ....[122]....
        /*0318*/ 	.word	0x0500000f


	//   ....[123]....
        /*031c*/ 	.word	0x0500000f


	//   ....[124]....
        /*0320*/ 	.word	0x0500000f


	//   ....[125]....
        /*0324*/ 	.word	0x0500000f


	//   ....[126]....
        /*0328*/ 	.word	0x0500000f


	//   ....[127]....
        /*032c*/ 	.word	0x0500000f


	//   ....[128]....
        /*0330*/ 	.word	0x0500000f


	//   ....[129]....
        /*0334*/ 	.word	0x0500000f


	//   ....[130]....
        /*0338*/ 	.word	0x0500000f


	//   ....[131]....
        /*033c*/ 	.word	0x0500000f


	//   ....[132]....
        /*0340*/ 	.word	0x0500000f


	//   ....[133]....
        /*0344*/ 	.word	0x0500000f


	//   ....[134]....
        /*0348*/ 	.word	0x0500000f


	//   ....[135]....
        /*034c*/ 	.word	0x0500000f


	//----- nvinfo : EIATTR_COOP_GROUP_INSTR_OFFSETS
	.align		4
.L_1043:
        /*0350*/ 	.byte	0x04, 0x28
        /*0352*/ 	.short	(.L_1045 - .L_1044)


	//   ....[0]....
.L_1044:
        /*0354*/ 	.word	0x00000060


	//   ....[1]....
        /*0358*/ 	.word	0x00000130


	//   ....[2]....
        /*035c*/ 	.word	0x000001e0


	//   ....[3]....
        /*0360*/ 	.word	0x000003a0


	//   ....[4]....
        /*0364*/ 	.word	0x00000500


	//   ....[5]....
        /*0368*/ 	.word	0x00000620


	//   ....[6]....
        /*036c*/ 	.word	0x00000780


	//   ....[7]....
        /*0370*/ 	.word	0x000011c0


	//   ....[8]....
        /*0374*/ 	.word	0x000029e0


	//   ....[9]....
        /*0378*/ 	.word	0x00002a20


	//   ....[10]....
        /*037c*/ 	.word	0x00003b90


	//   ....[11]....
        /*0380*/ 	.word	0x00003c20


	//   ....[12]....
        /*0384*/ 	.word	0x00004cd0


	//   ....[13]....
        /*0388*/ 	.word	0x00004d70


	//   ....[14]....
        /*038c*/ 	.word	0x000076f0


	//   ....[15]....
        /*0390*/ 	.word	0x00007a80


	//   ....[16]....
        /*0394*/ 	.word	0x00008c90


	//   ....[17]....
        /*0398*/ 	.word	0x00008d20


	//   ....[18]....
        /*039c*/ 	.word	0x00009f10


	//   ....[19]....
        /*03a0*/ 	.word	0x00009f90


	//   ....[20]....
        /*03a4*/ 	.word	0x0000dec0


	//   ....[21]....
        /*03a8*/ 	.word	0x0000def0


	//   ....[22]....
        /*03ac*/ 	.word	0x0000df60


	//   ....[23]....
        /*03b0*/ 	.word	0x0000df70


	//   ....[24]....
        /*03b4*/ 	.word	0x000101a0


	//   ....[25]....
        /*03b8*/ 	.word	0x000101c0


	//   ....[26]....
        /*03bc*/ 	.word	0x00010220


	//   ....[27]....
        /*03c0*/ 	.word	0x00010230


	//   ....[28]....
        /*03c4*/ 	.word	0x00011050


	//   ....[29]....
        /*03c8*/ 	.word	0x00011060


	//   ....[30]....
        /*03cc*/ 	.word	0x00011070


	//   ....[31]....
        /*03d0*/ 	.word	0x00011090


	//   ....[32]....
        /*03d4*/ 	.word	0x000110a0


	//   ....[33]....
        /*03d8*/ 	.word	0x000110b0


	//   ....[34]....
        /*03dc*/ 	.word	0x000110c0


	//   ....[35]....
        /*03e0*/ 	.word	0x000110e0


	//   ....[36]....
        /*03e4*/ 	.word	0x000110f0


	//   ....[37]....
        /*03e8*/ 	.word	0x00011100


	//   ....[38]....
        /*03ec*/ 	.word	0x00011110


	//   ....[39]....
        /*03f0*/ 	.word	0x00011120


	//   ....[40]....
        /*03f4*/ 	.word	0x00011130


	//   ....[41]....
        /*03f8*/ 	.word	0x00011140


	//   ....[42]....
        /*03fc*/ 	.word	0x00011150


	//   ....[43]....
        /*0400*/ 	.word	0x00011160


	//   ....[44]....
        /*0404*/ 	.word	0x00011170


	//   ....[45]....
        /*0408*/ 	.word	0x00011180


	//   ....[46]....
        /*040c*/ 	.word	0x00011190


	//   ....[47]....
        /*0410*/ 	.word	0x000111a0


	//   ....[48]....
        /*0414*/ 	.word	0x000111b0


	//   ....[49]....
        /*0418*/ 	.word	0x000111c0


	//   ....[50]....
        /*041c*/ 	.word	0x000111d0


	//   ....[51]....
        /*0420*/ 	.word	0x000111e0


	//   ....[52]....
        /*0424*/ 	.word	0x000111f0


	//   ....[53]....
        /*0428*/ 	.word	0x00011200


	//   ....[54]....
        /*042c*/ 	.word	0x00011210


	//   ....[55]....
        /*0430*/ 	.word	0x00011220


	//   ....[56]....
        /*0434*/ 	.word	0x00011230


	//   ....[57]....
        /*0438*/ 	.word	0x00011250


	//   ....[58]....
        /*043c*/ 	.word	0x00011260


	//   ....[59]....
        /*0440*/ 	.word	0x00011270


	//   ....[60]....
        /*0444*/ 	.word	0x00011290


	//   ....[61]....
        /*0448*/ 	.word	0x000112a0


	//   ....[62]....
        /*044c*/ 	.word	0x000112b0


	//   ....[63]....
        /*0450*/ 	.word	0x000112d0


	//   ....[64]....
        /*0454*/ 	.word	0x000112f0


	//   ....[65]....
        /*0458*/ 	.word	0x00011300


	//   ....[66]....
        /*045c*/ 	.word	0x00011320


	//   ....[67]....
        /*0460*/ 	.word	0x00011350


	//   ....[68]....
        /*0464*/ 	.word	0x00011360


	//   ....[69]....
        /*0468*/ 	.word	0x00011370


	//   ....[70]....
        /*046c*/ 	.word	0x00011390


	//   ....[71]....
        /*0470*/ 	.word	0x000113a0


	//   ....[72]....
        /*0474*/ 	.word	0x000113b0


	//   ....[73]....
        /*0478*/ 	.word	0x000113c0


	//   ....[74]....
        /*047c*/ 	.word	0x000113d0


	//   ....[75]....
        /*0480*/ 	.word	0x000113e0


	//   ....[76]....
        /*0484*/ 	.word	0x00011400


	//   ....[77]....
        /*0488*/ 	.word	0x00011430


	//   ....[78]....
        /*048c*/ 	.word	0x00011460


	//   ....[79]....
        /*0490*/ 	.word	0x00011490


	//   ....[80]....
        /*0494*/ 	.word	0x000114d0


	//   ....[81]....
        /*0498*/ 	.word	0x00011500


	//   ....[82]....
        /*049c*/ 	.word	0x00011530


	//   ....[83]....
        /*04a0*/ 	.word	0x00011560


	//   ....[84]....
        /*04a4*/ 	.word	0x00011590


	//   ....[85]....
        /*04a8*/ 	.word	0x000115c0


	//   ....[86]....
        /*04ac*/ 	.word	0x000115f0


	//   ....[87]....
        /*04b0*/ 	.word	0x00011600


	//   ....[88]....
        /*04b4*/ 	.word	0x00011610


	//   ....[89]....
        /*04b8*/ 	.word	0x00011620


	//   ....[90]....
        /*04bc*/ 	.word	0x00011630


	//   ....[91]....
        /*04c0*/ 	.word	0x00011640


	//   ....[92]....
        /*04c4*/ 	.word	0x00011a10


	//   ....[93]....
        /*04c8*/ 	.word	0x00011a60


	//   ....[94]....
        /*04cc*/ 	.word	0x00011aa0


	//   ....[95]....
        /*04d0*/ 	.word	0x00011ae0


	//   ....[96]....
        /*04d4*/ 	.word	0x00011b20


	//   ....[97]....
        /*04d8*/ 	.word	0x00011b60


	//   ....[98]....
        /*04dc*/ 	.word	0x00012230


	//   ....[99]....
        /*04e0*/ 	.word	0x00012260


	//   ....[100]....
        /*04e4*/ 	.word	0x00012d80


	//   ....[101]....
        /*04e8*/ 	.word	0x00013b80


	//   ....[102]....
        /*04ec*/ 	.word	0x00014520


	//   ....[103]....
        /*04f0*/ 	.word	0x00014560


	//   ....[104]....
        /*04f4*/ 	.word	0x00014610


	//   ....[105]....
        /*04f8*/ 	.word	0x00014630


	//   ....[106]....
        /*04fc*/ 	.word	0x000146c0


	//   ....[107]....
        /*0500*/ 	.word	0x000146e0


	//   ....[108]....
        /*0504*/ 	.word	0x00014770


	//   ....[109]....
        /*0508*/ 	.word	0x00014790


	//   ....[110]....
        /*050c*/ 	.word	0x00014820


	//   ....[111]....
        /*0510*/ 	.word	0x00014840


	//   ....[112]....
        /*0514*/ 	.word	0x000148d0


	//   ....[113]....
        /*0518*/ 	.word	0x000148f0


	//   ....[114]....
        /*051c*/ 	.word	0x00014980


	//   ....[115]....
        /*0520*/ 	.word	0x000149a0


	//   ....[116]....
        /*0524*/ 	.word	0x000149b0


	//   ....[117]....
        /*0528*/ 	.word	0x00014a30


	//   ....[118]....
        /*052c*/ 	.word	0x000165a0


	//   ....[119]....
        /*0530*/ 	.word	0x00016b50


	//   ....[120]....
        /*0534*/ 	.word	0x00016d20


	//   ....[121]....
        /*0538*/ 	.word	0x00016d70


	//   ....[122]....
        /*053c*/ 	.word	0x00016e10


	//   ....[123]....
        /*0540*/ 	.word	0x00016f10


	//   ....[124]....
        /*0544*/ 	.word	0x00016f80


	//   ....[125]....
        /*0548*/ 	.word	0x00017080


	//   ....[126]....
        /*054c*/ 	.word	0x000170f0


	//   ....[127]....
        /*0550*/ 	.word	0x000171f0


	//   ....[128]....
        /*0554*/ 	.word	0x00017260


	//   ....[129]....
        /*0558*/ 	.word	0x00017360


	//   ....[130]....
        /*055c*/ 	.word	0x000173d0


	//   ....[131]....
        /*0560*/ 	.word	0x000174d0


	//   ....[132]....
        /*0564*/ 	.word	0x00017540


	//   ....[133]....
        /*0568*/ 	.word	0x00017620


	//   ....[134]....
        /*056c*/ 	.word	0x000176b0


	//   ....[135]....
        /*0570*/ 	.word	0x00017790


	//----- nvinfo : EIATTR_REG_RECONFIG
	.align		4
.L_1045:
        /*0574*/ 	.byte	0x01, 0x54
	.zero		2


	//----- nvinfo : EIATTR_SYSCALL_OFFSETS
	.align		4
        /*0578*/ 	.byte	0x04, 0x46
        /*057a*/ 	.short	(.L_1047 - .L_1046)


	//   ....[0]....
.L_1046:
        /*057c*/ 	.word	0x00001380


	//   ....[1]....
        /*0580*/ 	.word	0x00013520


	//   ....[2]....
        /*0584*/ 	.word	0x00013660


	//   ....[3]....
        /*0588*/ 	.word	0x000137a0


	//   ....[4]....
        /*058c*/ 	.word	0x000138c0


	//   ....[5]....
        /*0590*/ 	.word	0x000141d0


	//----- nvinfo : EIATTR_MBARRIER_INSTR_OFFSETS
	.align		4
.L_1047:
        /*0594*/ 	.byte	0x04, 0x39
        /*0596*/ 	.short	(.L_1049 - .L_1048)


	//   ....[0]....
.L_1048:
        /*0598*/ 	.word	0x00000250
        /*059c*/ 	.word	0x000000ff
        /*05a0*/ 	.word	0x0002e800
        /*05a4*/ 	.short	0x0100
        /*05a6*/ 	.byte	0x08
	.zero		1


	//   ....[1]....
        /*05a8*/ 	.word	0x00000260
        /*05ac*/ 	.word	0x000000ff
        /*05b0*/ 	.word	0x0002e820
        /*05b4*/ 	.short	0x0100
        /*05b6*/ 	.byte	0x08
	.zero		1


	//   ....[2]....
        /*05b8*/ 	.word	0x00000350
        /*05bc*/ 	.word	0x000000ff
        /*05c0*/ 	.word	0x0002e830
        /*05c4*/ 	.short	0x0100
        /*05c6*/ 	.byte	0x08
	.zero		1


	//   ....[3]....
        /*05c8*/ 	.word	0x00000360
        /*05cc*/ 	.word	0x000000ff
        /*05d0*/ 	.word	0x0002e840
        /*05d4*/ 	.short	0x0100
        /*05d6*/ 	.byte	0x08
	.zero		1


	//   ....[4]....
        /*05d8*/ 	.word	0x00000370
        /*05dc*/ 	.word	0x000000ff
        /*05e0*/ 	.word	0x0002e838
        /*05e4*/ 	.short	0x0100
        /*05e6*/ 	.byte	0x08
	.zero		1


	//   ....[5]....
        /*05e8*/ 	.word	0x00000380
        /*05ec*/ 	.word	0x000000ff
        /*05f0*/ 	.word	0x0002e848
        /*05f4*/ 	.short	0x0100
        /*05f6*/ 	.byte	0x08
	.zero		1


	//   ....[6]....
        /*05f8*/ 	.word	0x000004b0
        /*05fc*/ 	.word	0x000000ff
        /*0600*/ 	.word	0x0002e850
        /*0604*/ 	.short	0x0100
        /*0606*/ 	.byte	0x08
	.zero		1


	//   ....[7]....
        /*0608*/ 	.word	0x000004c0
        /*060c*/ 	.word	0x000000ff
        /*0610*/ 	.word	0x0002e860
        /*0614*/ 	.short	0x0100
        /*0616*/ 	.byte	0x08
	.zero		1


	//   ....[8]....
        /*0618*/ 	.word	0x000004d0
        /*061c*/ 	.word	0x000000ff
        /*0620*/ 	.word	0x0002e858
        /*0624*/ 	.short	0x0100
        /*0626*/ 	.byte	0x08
	.zero		1


	//   ....[9]....
        /*0628*/ 	.word	0x000004e0
        /*062c*/ 	.word	0x000000ff
        /*0630*/ 	.word	0x0002e868
        /*0634*/ 	.short	0x0100
        /*0636*/ 	.byte	0x08
	.zero		1


	//   ....[10]....
        /*0638*/ 	.word	0x000005d0
        /*063c*/ 	.word	0x000000ff
        /*0640*/ 	.word	0x0002e870
        /*0644*/ 	.short	0x0100
        /*0646*/ 	.byte	0x06
	.zero		1


	//   ....[11]....
        /*0648*/ 	.word	0x000005e0
        /*064c*/ 	.word	0x000000ff
        /*0650*/ 	.word	0x0002e880
        /*0654*/ 	.short	0x0100
        /*0656*/ 	.byte	0x06
	.zero		1


	//   ....[12]....
        /*0658*/ 	.word	0x000005f0
        /*065c*/ 	.word	0x000000ff
        /*0660*/ 	.word	0x0002e878
        /*0664*/ 	.short	0x0100
        /*0666*/ 	.byte	0x06
	.zero		1


	//   ....[13]....
        /*0668*/ 	.word	0x00000600
        /*066c*/ 	.word	0x000000ff
        /*0670*/ 	.word	0x0002e888
        /*0674*/ 	.short	0x0100
        /*0676*/ 	.byte	0x06
	.zero		1


	//   ....[14]....
        /*0678*/ 	.word	0x00000730
        /*067c*/ 	.word	0x000000ff
        /*0680*/ 	.word	0x0002e890
        /*0684*/ 	.short	0x0100
        /*0686*/ 	.byte	0x08
	.zero		1


	//   ....[15]....
        /*0688*/ 	.word	0x00000740
        /*068c*/ 	.word	0x000000ff
        /*0690*/ 	.word	0x0002e8a0
        /*0694*/ 	.short	0x0100
        /*0696*/ 	.byte	0x08
	.zero		1


	//   ....[16]....
        /*0698*/ 	.word	0x00000750
        /*069c*/ 	.word	0x000000ff
        /*06a0*/ 	.word	0x0002e898
        /*06a4*/ 	.short	0x0100
        /*06a6*/ 	.byte	0x08
	.zero		1


	//   ....[17]....
        /*06a8*/ 	.word	0x00000760
        /*06ac*/ 	.word	0x000000ff
        /*06b0*/ 	.word	0x0002e8a8
        /*06b4*/ 	.short	0x0100
        /*06b6*/ 	.byte	0x08
	.zero		1


	//   ....[18]....
        /*06b8*/ 	.word	0x00000890
        /*06bc*/ 	.word	0x000000ff
        /*06c0*/ 	.word	0x0002e8b0
        /*06c4*/ 	.short	0x0100
        /*06c6*/ 	.byte	0x08
	.zero		1


	//   ....[19]....
        /*06c8*/ 	.word	0x000008a0
        /*06cc*/ 	.word	0x000000ff
        /*06d0*/ 	.word	0x0002e8c0
        /*06d4*/ 	.short	0x0100
        /*06d6*/ 	.byte	0x08
	.zero		1


	//   ....[20]....
        /*06d8*/ 	.word	0x000008b0
        /*06dc*/ 	.word	0x000000ff
        /*06e0*/ 	.word	0x0002e8b8
        /*06e4*/ 	.short	0x0100
        /*06e6*/ 	.byte	0x08
	.zero		1


	//   ....[21]....
        /*06e8*/ 	.word	0x000008c0
        /*06ec*/ 	.word	0x000000ff
        /*06f0*/ 	.word	0x0002e8c8
        /*06f4*/ 	.short	0x0100
        /*06f6*/ 	.byte	0x08
	.zero		1


	//   ....[22]....
        /*06f8*/ 	.word	0x00001600
        /*06fc*/ 	.word	0x000000ff
        /*0700*/ 	.word	0x0002e800
        /*0704*/ 	.short	0x010a
        /*0706*/ 	.byte	0x29
	.zero		1


	//   ....[23]....
        /*0708*/ 	.word	0x00001680
        /*070c*/ 	.word	0x000000ff
        /*0710*/ 	.word	0x0002e830
        /*0714*/ 	.short	0x010a
        /*0716*/ 	.byte	0x29
	.zero		1


	//   ....[24]....
        /*0718*/ 	.word	0x00001710
        /*071c*/ 	.word	0x000000ff
        /*0720*/ 	.word	0x0002e830
        /*0724*/ 	.short	0x010a
        /*0726*/ 	.byte	0x29
	.zero		1


	//   ....[25]....
        /*0728*/ 	.word	0x00003be0
        /*072c*/ 	.word	0x00000065
        /*0730*/ 	.word	0x00000000
        /*0734*/ 	.short	0x0101
        /*0736*/ 	.byte	0x3f
	.zero		1


	//   ....[26]....
        /*0738*/ 	.word	0x000067e0
        /*073c*/ 	.word	0x000000ff
        /*0740*/ 	.word	0x0002e830
        /*0744*/ 	.short	0x010a
        /*0746*/ 	.byte	0x0a
	.zero		1


	//   ....[27]....
        /*0748*/ 	.word	0x00006820
        /*074c*/ 	.word	0x000000ff
        /*0750*/ 	.word	0x0002e830
        /*0754*/ 	.short	0x010a
        /*0756*/ 	.byte	0x0a
	.zero		1


	//   ....[28]....
        /*0758*/ 	.word	0x00007410
        /*075c*/ 	.word	0x000000ff
        /*0760*/ 	.word	0x0002e850
        /*0764*/ 	.short	0x010a
        /*0766*/ 	.byte	0x0a
	.zero		1


	//   ....[29]....
        /*0768*/ 	.word	0x00007450
        /*076c*/ 	.word	0x000000ff
        /*0770*/ 	.word	0x0002e850
        /*0774*/ 	.short	0x010a
        /*0776*/ 	.byte	0x0a
	.zero		1


	//   ....[30]....
        /*0778*/ 	.word	0x0000af20
        /*077c*/ 	.word	0x00000005
        /*0780*/ 	.word	0x00000000
        /*0784*/ 	.short	0x0101
        /*0786*/ 	.byte	0x3f
	.zero		1


	//   ....[31]....
        /*0788*/ 	.word	0x0000b2d0
        /*078c*/ 	.word	0x000000ff
        /*0790*/ 	.word	0x00000000
        /*0794*/ 	.short	0x0101
        /*0796*/ 	.byte	0x0a
	.zero		1


	//   ....[32]....
        /*0798*/ 	.word	0x0000bb30
        /*079c*/ 	.word	0x000000ff
        /*07a0*/ 	.word	0x0002e830
        /*07a4*/ 	.short	0x010a
        /*07a6*/ 	.byte	0x07
	.zero		1


	//   ....[33]....
        /*07a8*/ 	.word	0x0000bb70
        /*07ac*/ 	.word	0x000000ff
        /*07b0*/ 	.word	0x0002e830
        /*07b4*/ 	.short	0x010a
        /*07b6*/ 	.byte	0x07
	.zero		1


	//   ....[34]....
        /*07b8*/ 	.word	0x0000c750
        /*07bc*/ 	.word	0x000000ff
        /*07c0*/ 	.word	0x0002e850
        /*07c4*/ 	.short	0x010a
        /*07c6*/ 	.byte	0x07
	.zero		1


	//   ....[35]....
        /*07c8*/ 	.word	0x0000c790
        /*07cc*/ 	.word	0x000000ff
        /*07d0*/ 	.word	0x0002e850
        /*07d4*/ 	.short	0x010a
        /*07d6*/ 	.byte	0x07
	.zero		1


	//   ....[36]....
        /*07d8*/ 	.word	0x0000f380
        /*07dc*/ 	.word	0x00000005
        /*07e0*/ 	.word	0x00000000
        /*07e4*/ 	.short	0x0101
        /*07e6*/ 	.byte	0x3f
	.zero		1


	//   ....[37]....
        /*07e8*/ 	.word	0x0000f6d0
        /*07ec*/ 	.word	0x000000ff
        /*07f0*/ 	.word	0x00000000
        /*07f4*/ 	.short	0x0101
        /*07f6*/ 	.byte	0x05
	.zero		1


	//   ....[38]....
        /*07f8*/ 	.word	0x0000fe30
        /*07fc*/ 	.word	0x000000ff
        /*0800*/ 	.word	0x0002e850
        /*0804*/ 	.short	0x010a
        /*0806*/ 	.byte	0x05
	.zero		1


	//   ....[39]....
        /*0808*/ 	.word	0x0000fe70
        /*080c*/ 	.word	0x000000ff
        /*0810*/ 	.word	0x0002e850
        /*0814*/ 	.short	0x010a
        /*0816*/ 	.byte	0x05
	.zero		1


	//   ....[40]....
        /*0818*/ 	.word	0x000104f0
        /*081c*/ 	.word	0x000000ff
        /*0820*/ 	.word	0x00000000
        /*0824*/ 	.short	0x0101
        /*0826*/ 	.byte	0x05
	.zero		1


	//   ....[41]....
        /*0828*/ 	.word	0x00011b40
        /*082c*/ 	.word	0x000000ff
        /*0830*/ 	.word	0x00000000
        /*0834*/ 	.short	0x0101
        /*0836*/ 	.byte	0x04
	.zero		1


	//   ....[42]....
        /*0838*/ 	.word	0x00013d90
        /*083c*/ 	.word	0x000000ff
        /*0840*/ 	.word	0x0002e880
        /*0844*/ 	.short	0x010a
        /*0846*/ 	.byte	0x28
	.zero		1


	//   ....[43]....
        /*0848*/ 	.word	0x00013ef0
        /*084c*/ 	.word	0x000000ff
        /*0850*/ 	.word	0x0002e840
        /*0854*/ 	.short	0x010a
        /*0856*/ 	.byte	0x28
	.zero		1


	//   ....[44]....
        /*0858*/ 	.word	0x00014af0
        /*085c*/ 	.word	0x000000ff
        /*0860*/ 	.word	0x0002e800
        /*0864*/ 	.short	0x0107
        /*0866*/ 	.byte	0x28
	.zero		1


	//   ....[45]....
        /*0868*/ 	.word	0x00014b40
        /*086c*/ 	.word	0x000000ff
        /*0870*/ 	.word	0x0002e800
        /*0874*/ 	.short	0x0101
        /*0876*/ 	.byte	0x28
	.zero		1


	//   ....[46]....
        /*0878*/ 	.word	0x00014b60
        /*087c*/ 	.word	0x000000ff
        /*0880*/ 	.word	0x0002e820
        /*0884*/ 	.short	0x010a
        /*0886*/ 	.byte	0x28
	.zero		1


	//   ....[47]....
        /*0888*/ 	.word	0x00014eb0
        /*088c*/ 	.word	0x00000004
        /*0890*/ 	.word	0x0002e880
        /*0894*/ 	.short	0x010a
        /*0896*/ 	.byte	0x3f
	.zero		1


	//   ....[48]....
        /*0898*/ 	.word	0x000150f0
        /*089c*/ 	.word	0x00000004
        /*08a0*/ 	.word	0x0002e840
        /*08a4*/ 	.short	0x010a
        /*08a6*/ 	.byte	0x3f
	.zero		1


	//   ....[49]....
        /*08a8*/ 	.word	0x00015390
        /*08ac*/ 	.word	0x00000013
        /*08b0*/ 	.word	0x0002e870
        /*08b4*/ 	.short	0x010a
        /*08b6*/ 	.byte	0x3f
	.zero		1


	//   ....[50]....
        /*08b8*/ 	.word	0x00015400
        /*08bc*/ 	.word	0x00000013
        /*08c0*/ 	.word	0x0002e860
        /*08c4*/ 	.short	0x010a
        /*08c6*/ 	.byte	0x3f
	.zero		1


	//   ....[51]....
        /*08c8*/ 	.word	0x00015b70
        /*08cc*/ 	.word	0x00000013
        /*08d0*/ 	.word	0x0002e850
        /*08d4*/ 	.short	0x0101
        /*08d6*/ 	.byte	0x3f
	.zero		1


	//   ....[52]....
        /*08d8*/ 	.word	0x00015bf0
        /*08dc*/ 	.word	0x00000013
        /*08e0*/ 	.word	0x00000000
        /*08e4*/ 	.short	0x0101
        /*08e6*/ 	.byte	0x3f
	.zero		1


	//   ....[53]....
        /*08e8*/ 	.word	0x00015d10
        /*08ec*/ 	.word	0x00000003
        /*08f0*/ 	.word	0x0002e870
        /*08f4*/ 	.short	0x010a
        /*08f6*/ 	.byte	0x3f
	.zero		1


	//   ....[54]....
        /*08f8*/ 	.word	0x00015da0
        /*08fc*/ 	.word	0x00000002
        /*0900*/ 	.word	0x0002e860
        /*0904*/ 	.short	0x010a
        /*0906*/ 	.byte	0x3f
	.zero		1


	//   ....[55]....
        /*0908*/ 	.word	0x00016460
        /*090c*/ 	.word	0x00000002
        /*0910*/ 	.word	0x0002e850
        /*0914*/ 	.short	0x0101
        /*0916*/ 	.byte	0x3f
	.zero		1


	//   ....[56]....
        /*0918*/ 	.word	0x000164a0
        /*091c*/ 	.word	0x00000000
        /*0920*/ 	.word	0x00000000
        /*0924*/ 	.short	0x0101
        /*0926*/ 	.byte	0x3f
	.zero		1


	//   ....[57]....
        /*0928*/ 	.word	0x00016550
        /*092c*/ 	.word	0x00000007
        /*0930*/ 	.word	0x0002e820
        /*0934*/ 	.short	0x010a
        /*0936*/ 	.byte	0x3f
	.zero		1


	//   ....[58]....
        /*0938*/ 	.word	0x00016690
        /*093c*/ 	.word	0x00000006
        /*0940*/ 	.word	0x00000000
        /*0944*/ 	.short	0x010a
        /*0946*/ 	.byte	0x3f
	.zero		1


	//   ....[59]....
        /*0948*/ 	.word	0x00016700
        /*094c*/ 	.word	0x00000005
        /*0950*/ 	.word	0x00000000
        /*0954*/ 	.short	0x010a
        /*0956*/ 	.byte	0x3f
	.zero		1


	//   ....[60]....
        /*0958*/ 	.word	0x00016750
        /*095c*/ 	.word	0x00000000
        /*0960*/ 	.word	0x0002e860
        /*0964*/ 	.short	0x010a
        /*0966*/ 	.byte	0x3f
	.zero		1


	//   ....[61]....
        /*0968*/ 	.word	0x000167a0
        /*096c*/ 	.word	0x00000005
        /*0970*/ 	.word	0x0002e860
        /*0974*/ 	.short	0x010a
        /*0976*/ 	.byte	0x3f
	.zero		1


	//   ....[62]....
        /*0978*/ 	.word	0x000167e0
        /*097c*/ 	.word	0x00000000
        /*0980*/ 	.word	0x0002e880
        /*0984*/ 	.short	0x010a
        /*0986*/ 	.byte	0x3f
	.zero		1


	//   ....[63]....
        /*0988*/ 	.word	0x00016800
        /*098c*/ 	.word	0x00000005
        /*0990*/ 	.word	0x0002e880
        /*0994*/ 	.short	0x010a
        /*0996*/ 	.byte	0x3f
	.zero		1


	//   ....[64]....
        /*0998*/ 	.word	0x00016870
        /*099c*/ 	.word	0x00000003
        /*09a0*/ 	.word	0x0002e800
        /*09a4*/ 	.short	0x010a
        /*09a6*/ 	.byte	0x3f
	.zero		1


	//   ....[65]....
        /*09a8*/ 	.word	0x000168d0
        /*09ac*/ 	.word	0x00000005
        /*09b0*/ 	.word	0x0002e830
        /*09b4*/ 	.short	0x010a
        /*09b6*/ 	.byte	0x3f
	.zero		1


	//   ....[66]....
        /*09b8*/ 	.word	0x00016930
        /*09bc*/ 	.word	0x0000000f
        /*09c0*/ 	.word	0x0002e830
        /*09c4*/ 	.short	0x010a
        /*09c6*/ 	.byte	0x3f
	.zero		1


	//   ....[67]....
        /*09c8*/ 	.word	0x00016990
        /*09cc*/ 	.word	0x0000000e
        /*09d0*/ 	.word	0x0002e850
        /*09d4*/ 	.short	0x010a
        /*09d6*/ 	.byte	0x3f
	.zero		1


	//   ....[68]....
        /*09d8*/ 	.word	0x000169f0
        /*09dc*/ 	.word	0x0000000e
        /*09e0*/ 	.word	0x0002e830
        /*09e4*/ 	.short	0x010a
        /*09e6*/ 	.byte	0x3f
	.zero		1


	//   ....[69]....
        /*09e8*/ 	.word	0x00016a50
        /*09ec*/ 	.word	0x0000000b
        /*09f0*/ 	.word	0x0002e850
        /*09f4*/ 	.short	0x010a
        /*09f6*/ 	.byte	0x3f
	.zero		1


	//   ....[70]....
        /*09f8*/ 	.word	0x00016ab0
        /*09fc*/ 	.word	0x00000003
        /*0a00*/ 	.word	0x0002e850
        /*0a04*/ 	.short	0x010a
        /*0a06*/ 	.byte	0x3f
	.zero		1


	//   ....[71]....
        /*0a08*/ 	.word	0x00016c10
        /*0a0c*/ 	.word	0x00000003
        /*0a10*/ 	.word	0x0002e880
        /*0a14*/ 	.short	0x010a
        /*0a16*/ 	.byte	0x3f
	.zero		1


	//   ....[72]....
        /*0a18*/ 	.word	0x00016c70
        /*0a1c*/ 	.word	0x00000003
        /*0a20*/ 	.word	0x0002e840
        /*0a24*/ 	.short	0x010a
        /*0a26*/ 	.byte	0x3f
	.zero		1


	//   ....[73]....
        /*0a28*/ 	.word	0x000177e0
        /*0a2c*/ 	.word	0x00000002
        /*0a30*/ 	.word	0x0002e820
        /*0a34*/ 	.short	0x010a
        /*0a36*/ 	.byte	0x3f
	.zero		1


	//   ....[74]....
        /*0a38*/ 	.word	0x00017830
        /*0a3c*/ 	.word	0x00000004
        /*0a40*/ 	.word	0x0002e880
        /*0a44*/ 	.short	0x010a
        /*0a46*/ 	.byte	0x3f
	.zero		1


	//   ....[75]....
        /*0a48*/ 	.word	0x00017880
        /*0a4c*/ 	.word	0x00000004
        /*0a50*/ 	.word	0x0002e840
        /*0a54*/ 	.short	0x010a
        /*0a56*/ 	.byte	0x3f
	.zero		1


	//   ....[76]....
        /*0a58*/ 	.word	0x000178d0
        /*0a5c*/ 	.word	0x00000013
        /*0a60*/ 	.word	0x0002e870
        /*0a64*/ 	.short	0x010a
        /*0a66*/ 	.byte	0x3f
	.zero		1


	//   ....[77]....
        /*0a68*/ 	.word	0x00017920
        /*0a6c*/ 	.word	0x00000013
        /*0a70*/ 	.word	0x0002e860
        /*0a74*/ 	.short	0x010a
        /*0a76*/ 	.byte	0x3f
	.zero		1


	//   ....[78]....
        /*0a78*/ 	.word	0x00017980
        /*0a7c*/ 	.word	0x00000002
        /*0a80*/ 	.word	0x0002e870
        /*0a84*/ 	.short	0x010a
        /*0a86*/ 	.byte	0x3f
	.zero		1


	//   ....[79]....
        /*0a88*/ 	.word	0x000179e0
        /*0a8c*/ 	.word	0x00000003
        /*0a90*/ 	.word	0x0002e860
        /*0a94*/ 	.short	0x010a
        /*0a96*/ 	.byte	0x3f
	.zero		1


	//   ....[80]....
        /*0a98*/ 	.word	0x00017a30
        /*0a9c*/ 	.word	0x00000007
        /*0aa0*/ 	.word	0x0002e820
        /*0aa4*/ 	.short	0x010a
        /*0aa6*/ 	.byte	0x3f
	.zero		1


	//   ....[81]....
        /*0aa8*/ 	.word	0x00017a80
        /*0aac*/ 	.word	0x00000006
        /*0ab0*/ 	.word	0x00000000
        /*0ab4*/ 	.short	0x010a
        /*0ab6*/ 	.byte	0x3f
	.zero		1


	//   ....[82]....
        /*0ab8*/ 	.word	0x00017ad0
        /*0abc*/ 	.word	0x00000005
        /*0ac0*/ 	.word	0x00000000
        /*0ac4*/ 	.short	0x010a
        /*0ac6*/ 	.byte	0x3f
	.zero		1


	//   ....[83]....
        /*0ac8*/ 	.word	0x00017b20
        /*0acc*/ 	.word	0x00000000
        /*0ad0*/ 	.word	0x0002e860
        /*0ad4*/ 	.short	0x010a
        /*0ad6*/ 	.byte	0x3f
	.zero		1


	//   ....[84]....
        /*0ad8*/ 	.word	0x00017b70
        /*0adc*/ 	.word	0x00000005
        /*0ae0*/ 	.word	0x0002e860
        /*0ae4*/ 	.short	0x010a
        /*0ae6*/ 	.byte	0x3f
	.zero		1


	//   ....[85]....
        /*0ae8*/ 	.word	0x00017bc0
        /*0aec*/ 	.word	0x00000000
        /*0af0*/ 	.word	0x0002e880
        /*0af4*/ 	.short	0x010a
        /*0af6*/ 	.byte	0x3f
	.zero		1


	//----- nvinfo : EIATTR_NUM_MBARRIERS
	.align		4
.L_1049:
        /*0af8*/ 	.byte	0x03, 0x38
        /*0afa*/ 	.short	0x0016


	//----- nvinfo : EIATTR_EXIT_INSTR_OFFSETS
	.align		4
        /*0afc*/ 	.byte	0x04, 0x1c
        /*0afe*/ 	.short	(.L_1051 - .L_1050)


	//   ....[0]....
.L_1050:
        /*0b00*/ 	.word	0x00016850


	//----- nvinfo : EIATTR_MAX_THREADS
	.align		4
.L_1051:
        /*0b04*/ 	.byte	0x04, 0x05
        /*0b06*/ 	.short	(.L_1053 - .L_1052)
.L_1052:
        /*0b08*/ 	.word	0x00000180
        /*0b0c*/ 	.word	0x00000001
        /*0b10*/ 	.word	0x00000001


	//----- nvinfo : EIATTR_CRS_STACK_SIZE
	.align		4
.L_1053:
        /*0b14*/ 	.byte	0x04, 0x1e
        /*0b16*/ 	.short	(.L_1055 - .L_1054)
.L_1054:
        /*0b18*/ 	.word	0x00000000


	//----- nvinfo : EIATTR_CBANK_PARAM_SIZE
	.align		4
.L_1055:
        /*0b1c*/ 	.byte	0x03, 0x19
        /*0b1e*/ 	.short	0x0a70


	//----- nvinfo : EIATTR_PARAM_CBANK
	.align		4
        /*0b20*/ 	.byte	0x04, 0x0a
        /*0b22*/ 	.short	(.L_1057 - .L_1056)
	.align		4
.L_1056:
        /*0b24*/ 	.word	index@(.nv.constant0._ZN7cutlass13device_kernelIN5flash11enable_sm90INS1_16FlashAttnFwdSm90INS1_25CollectiveMainloopFwdSm90ILi2EN4cute5tupleIJNS5_1CILi1EEES8_S8_EEENS6_IJNS7_ILi128EEENS7_ILi224EEESA_EEELi128ENS_12float_e4m3_tEfNS_4arch4Sm90ELb1ELb0ELb1ELb0ELb0ELb0ELb0ELb1ELb1ELb1ELb1ELb0EEENS1_21CollectiveEpilogueFwdINS6_IJSA_SA_SB_EEES9_NS_10bfloat16_tESF_Li256ELb0ELb1ELb1ELb1EEENS1_19SingleTileSchedulerILb0ELb1ELb1ELi128EEEEEEEEEvNT_6ParamsE)
        /*0b28*/ 	.short	0x0210
        /*0b2a*/ 	.short	0x0a70


	//----- nvinfo : EIATTR_SW_WAR
	.align		4
.L_1057:
        /*0b2c*/ 	.byte	0x04, 0x36
        /*0b2e*/ 	.short	(.L_1059 - .L_1058)
.L_1058:
        /*0b30*/ 	.word	0x00000008
.L_1059:


//--------------------- .nv.info._ZN7cutlass13device_kernelIN5flash11enable_sm90INS1_16FlashAttnFwdSm90INS1_25CollectiveMainloopFwdSm90ILi2EN4cute5tupleIJNS5_1CILi1EEES8_S8_EEENS6_IJNS7_ILi128EEENS7_ILi224EEESA_EEELi128ENS_12float_e4m3_tEfNS_4arch4Sm90ELb1ELb0ELb1ELb1ELb0ELb0ELb0ELb1ELb1ELb1ELb1ELb0EEENS1_21CollectiveEpilogueFwdINS6_IJSA_SA_SB_EEES9_NS_10bfloat16_tESF_Li256ELb1ELb1ELb1ELb1EEENS1_36VarlenDynamicPersistentTileSchedulerILi128ELi224ELi256ELi128ELb1ELb1ELb1ELb1ELb1ELb1EEEEEEEEEvNT_6ParamsE --------------------------
	.section	.nv.info._ZN7cutlass13device_kernelIN5flash11enable_sm90INS1_16FlashAttnFwdSm90INS1_25CollectiveMainloopFwdSm90ILi2EN4cute5tupleIJNS5_1CILi1EEES8_S8_EEENS6_IJNS7_ILi128EEENS7_ILi224EEESA_EEELi128ENS_12float_e4m3_tEfNS_4arch4Sm90ELb1ELb0ELb1ELb1ELb0ELb0ELb0ELb1ELb1ELb1ELb1ELb0EEENS1_21CollectiveEpilogueFwdINS6_IJSA_SA_SB_EEES9_NS_10bfloat16_tESF_Li256ELb1ELb1ELb1ELb1EEENS1_36VarlenDynamicPersistentTileSchedulerILi128ELi224ELi256ELi128ELb1ELb1ELb1ELb1ELb1ELb1EEEEEEEEEvNT_6ParamsE,"",@"SHT_CUDA_INFO"
	.sectionflags	@""
	.align	4


	//----- nvinfo : EIATTR_CUDA_API_VERSION
	.align		4
        /*0000*/ 	.byte	0x04, 0x37
        /*0002*/ 	.short	(.L_1061 - .L_1060)
.L_1060:
        /*0004*/ 	.word	0x00000082


	//----- nvinfo : EIATTR_KPARAM_INFO
	.align		4
.L_1061:
        /*0008*/ 	.byte	0x04, 0x17
        /*000a*/ 	.short	(.L_1063 - .L_1062)
.L_1062:
        /*000c*/ 	.word	0x00000000
        /*0010*/ 	.short	0x0000
        /*0012*/ 	.short	0x0070
        /*0014*/ 	.byte	0x00, 0xf0, 0x01, 0x2a


	//----- nvinfo : EIATTR_SPARSE_MMA_MASK
	.align		4
.L_1063:
        /*0018*/ 	.byte	0x03, 0x50
        /*001a*/ 	.short	0x0000


	//----- nvinfo : EIATTR_MAXREG_COUNT
	.align		4
        /*001c*/ 	.byte	0x03, 0x1b
        /*001e*/ 	.short	0x00a8


	//----- nvinfo : EIATTR_NUM_BARRIERS
	.align		4
        /*0020*/ 	.byte	0x02, 0x4c
        /*0022*/ 	.byte	0x10
	.zero		1


	//----- nvinfo : EIATTR_EXTERNS
	.align		4
        /*0024*/ 	.byte	0x04, 0x0f
        /*0026*/ 	.short	(.L_1065 - .L_1064)


	//   ....[0]....
	.align		4
.L_1064:
        /*0028*/ 	.word	index@(__assertfail)


	//----- nvinfo : EIATTR_ANNOTATIONS
	.align		4
.L_1065:
        /*002c*/ 	.byte	0x04, 0x55
        /*002e*/ 	.short	(.L_1067 - .L_1066)


	//   ....[0]....
.L_1066:
        /* <DEDUP_REMOVED lines=47> */


	//----- nvinfo : EIATTR_MERCURY_ISA_VERSION
	.align		4
.L_1067:
        /*0308*/ 	.byte	0x03, 0x5f
        /*030a*/ 	.short	0x0101


	//----- nvinfo : EIATTR_UNUSED_LOAD_BYTE_OFFSET
	.align		4
        /*030c*/ 	.byte	0x04, 0x44
        /*030e*/ 	.short	(.L_1069 - .L_1068)


	//   ....[0]....
.L_1068:
        /*0310*/ 	.word	0x00000a40
        /*0314*/ 	.word	0x0000fff0


	//   ....[1]....
        /*0318*/ 	.word	0x000112b0
        /*031c*/ 	.word	0x0000fff0


	//----- nvinfo : EIATTR_INT_WARP_WIDE_INSTR_OFFSETS
	.align		4
.L_1069:
        /*0320*/ 	.byte	0x04, 0x31
        /*0322*/ 	.short	(.L_1071 - .L_1070)


	//   ....[0]....
.L_1070:
        /*0324*/ 	.word	0x00000130


	//   ....[1]....
        /*0328*/ 	.word	0x00000170


	//   ....[2]....
        /*032c*/ 	.word	0x000001e0


	//   ....[3]....
        /*0330*/ 	.word	0x00016cf0


	//   ....[4]....
        /*0334*/ 	.word	0x00016d80


	//   ....[5]....
        /*0338*/ 	.word	0x000197b0


	//   ....[6]....
        /*033c*/ 	.word	0x00019840


	//----- nvinfo : EIATTR_COOP_GROUP_MASK_REGIDS
	.align		4
.L_1071:
        /*0340*/ 	.byte	0x04, 0x29
        /*0342*/ 	.short	(.L_1073 - .L_1072)


	//   ....[0]....
.L_1072:
        /*0344*/ 	.word	0xffffffff


	//   ....[1]....
        /*0348*/ 	.word	0xffffffff


	//   ....[2]....
        /*034c*/ 	.word	0xffffffff


	//   ....[3]....
        /*0350*/ 	.word	0xffffffff


	//   ....[4]....
        /*0354*/ 	.word	0xffffffff


	//   ....[5]....
        /*0358*/ 	.word	0xffffffff


	//   ....[6]....
        /*035c*/ 	.word	0xffffffff


	//   ....[7]....
        /*0360*/ 	.word	0xffffffff


	//   ....[8]....
        /*0364*/ 	.word	0xffffffff


	//   ....[9]....
        /*0368*/ 	.word	0xffffffff


	//   ....[10]....
        /*036c*/ 	.word	0xffffffff


	//   ....[11]....
        /*0370*/ 	.word	0xffffffff


	//   ....[12]....
        /*0374*/ 	.word	0xffffffff


	//   ....[13]....
        /*0378*/ 	.word	0xffffffff


	//   ....[14]....
        /*037c*/ 	.word	0xffffffff


	//   ....[15]....
        /*0380*/ 	.word	0xffffffff


	//   ....[16]....
        /*0384*/ 	.word	0xffffffff


	//   ....[17]....
        /*0388*/ 	.word	0xffffffff


	//   ....[18]....
        /*038c*/ 	.word	0xffffffff


	//   ....[19]....
        /*0390*/ 	.word	0xffffffff


	//   ....[20]....
        /*0394*/ 	.word	0xffffffff


	//   ....[21]....
        /*0398*/ 	.word	0xffffffff


	//   ....[22]....
        /*039c*/ 	.word	0xffffffff


	//   ....[23]....
        /*03a0*/ 	.word	0xffffffff


	//   ....[24]....
        /*03a4*/ 	.word	0xffffffff


	//   ....[25]....
        /*03a8*/ 	.word	0xffffffff


	//   ....[26]....
        /*03ac*/ 	.word	0xffffffff


	//   ....[27]....
        /*03b0*/ 	.word	0xffffffff


	//   ....[28]....
        /*03b4*/ 	.word	0xffffffff


	//   ....[29]....
        /*03b8*/ 	.word	0xffffffff


	//   ....[30]....
        /*03bc*/ 	.word	0xffffffff


	//   ....[31]....
        /*03c0*/ 	.word	0xffffffff


	//   ....[32]....
        /*03c4*/ 	.word	0xffffffff


	//   ....[33]....
        /*03c8*/ 	.word	0xffffffff


	//   ....[34]....
        /*03cc*/ 	.word	0xffffffff


	//   ....[35]....
        /*03d0*/ 	.word	0xffffffff


	//   ....[36]....
        /*03d4*/ 	.word	0xffffffff


	//   ....[37]....
        /*03d8*/ 	.word	0xffffffff


	//   ....[38]....
        /*03dc*/ 	.word	0xffffffff


	//   ....[39]....
        /*03e0*/ 	.word	0xffffffff


	//   ....[40]....
        /*03e4*/ 	.word	0xffffffff


	//   ....[41]....
        /*03e8*/ 	.word	0xffffffff


	//   ....[42]....
        /*03ec*/ 	.word	0xffffffff


	//   ....[43]....
        /*03f0*/ 	.word	0xffffffff


	//   ....[44]....
        /*03f4*/ 	.word	0xffffffff


	//   ....[45]....
        /*03f8*/ 	.word	0xffffffff


	//   ....[46]....
        /*03fc*/ 	.word	0xffffffff


	//   ....[47]....
        /*0400*/ 	.word	0xffffffff


	//   ....[48]....
        /*0404*/ 	.word	0xffffffff


	//   ....[49]....
        /*0408*/ 	.word	0xffffffff


	//   ....[50]....
        /*040c*/ 	.word	0xffffffff


	//   ....[51]....
        /*0410*/ 	.word	0xffffffff


	//   ....[52]....
        /*0414*/ 	.word	0xffffffff


	//   ....[53]....
        /*0418*/ 	.word	0xffffffff


	//   ....[54]....
        /*041c*/ 	.word	0xffffffff


	//   ....[55]....
        /*0420*/ 	.word	0xffffffff


	//   ....[56]....
        /*0424*/ 	.word	0xffffffff


	//   ....[57]....
        /*0428*/ 	.word	0xffffffff


	//   ....[58]....
        /*042c*/ 	.word	0xffffffff


	//   ....[59]....
        /*0430*/ 	.word	0xffffffff


	//   ....[60]....
        /*0434*/ 	.word	0xffffffff


	//   ....[61]....
        /*0438*/ 	.word	0xffffffff


	//   ....[62]....
        /*043c*/ 	.word	0xffffffff


	//   ....[63]....
        /*0440*/ 	.word	0xffffffff


	//   ....[64]....
        /*0444*/ 	.word	0xffffffff


	//   ....[65]....
        /*0448*/ 	.word	0xffffffff


	//   ....[66]....
        /*044c*/ 	.word	0xffffffff


	//   ....[67]....
        /*0450*/ 	.word	0xffffffff


	//   ....[68]....
        /*0454*/ 	.word	0xffffffff


	//   ....[69]....
        /*0458*/ 	.word	0xffffffff


	//   ....[70]....
        /*045c*/ 	.word	0xffffffff


	//   ....[71]....
        /*0460*/ 	.word	0xffffffff


	//   ....[72]....
        /*0464*/ 	.word	0xffffffff


	//   ....[73]....
        /*0468*/ 	.word	0xffffffff


	//   ....[74]....
        /*046c*/ 	.word	0xffffffff


	//   ....[75]....
        /*0470*/ 	.word	0xffffffff


	//   ....[76]....
        /*0474*/ 	.word	0xffffffff


	//   ....[77]....
        /*0478*/ 	.word	0xffffffff


	//   ....[78]....
        /*047c*/ 	.word	0xffffffff


	//   ....[79]....
        /*0480*/ 	.word	0xffffffff


	//   ....[80]....
        /*0484*/ 	.word	0xffffffff


	//   ....[81]....
        /*0488*/ 	.word	0xffffffff


	//   ....[82]....
        /*048c*/ 	.word	0xffffffff


	//   ....[83]....
        /*0490*/ 	.word	0xffffffff


	//   ....[84]....
        /*0494*/ 	.word	0xffffffff


	//   ....[85]....
        /*0498*/ 	.word	0xffffffff


	//   ....[86]....
        /*049c*/ 	.word	0xffffffff


	//   ....[87]....
        /*04a0*/ 	.word	0xffffffff


	//   ....[88]....
        /*04a4*/ 	.word	0xffffffff


	//   ....[89]....
        /*04a8*/ 	.word	0xffffffff


	//   ....[90]....
        /*04ac*/ 	.word	0xffffffff


	//   ....[91]....
        /*04b0*/ 	.word	0xffffffff


	//   ....[92]....
        /*04b4*/ 	.word	0xffffffff


	//   ....[93]....
        /*04b8*/ 	.word	0xffffffff


	//   ....[94]....
        /*04bc*/ 	.word	0xffffffff


	//   ....[95]....
        /*04c0*/ 	.word	0xffffffff


	//   ....[96]....
        /*04c4*/ 	.word	0xffffffff


	//   ....[97]....
        /*04c8*/ 	.word	0xffffffff


	//   ....[98]....
        /*04cc*/ 	.word	0xffffffff


	//   ....[99]....
        /*04d0*/ 	.word	0xffffffff


	//   ....[100]....
        /*04d4*/ 	.word	0xffffffff


	//   ....[101]....
        /*04d8*/ 	.word	0xffffffff


	//   ....[102]....
        /*04dc*/ 	.word	0xffffffff


	//   ....[103]....
        /*04e0*/ 	.word	0xffffffff


	//   ....[104]....
        /*04e4*/ 	.word	0xffffffff


	//   ....[105]....
        /*04e8*/ 	.word	0xffffffff


	//   ....[106]....
        /*04ec*/ 	.word	0xffffffff


	//   ....[107]....
        /*04f0*/ 	.word	0xffffffff


	//   ....[108]....
        /*04f4*/ 	.word	0xffffffff


	//   ....[109]....
        /*04f8*/ 	.word	0xffffffff


	//   ....[110]....
        /*04fc*/ 	.word	0xffffffff


	//   ....[111]....
        /*0500*/ 	.word	0xffffffff


	//   ....[112]....
        /*0504*/ 	.word	0xffffffff


	//   ....[113]....
        /*0508*/ 	.word	0xffffffff


	//   ....[114]....
        /*050c*/ 	.word	0xffffffff


	//   ....[115]....
        /*0510*/ 	.word	0xffffffff


	//   ....[116]....
        /*0514*/ 	.word	0xffffffff


	//   ....[117]....
        /*0518*/ 	.word	0xffffffff


	//   ....[118]....
        /*051c*/ 	.word	0xffffffff


	//   ....[119]....
        /*0520*/ 	.word	0xffffffff


	//   ....[120]....
        /*0524*/ 	.word	0xffffffff


	//   ....[121]....
        /*0528*/ 	.word	0xffffffff


	//   ....[122]....
        /*052c*/ 	.word	0xffffffff


	//   ....[123]....
        /*0530*/ 	.word	0xffffffff


	//   ....[124]....
        /*0534*/ 	.word	0xffffffff


	//   ....[125]....
        /*0538*/ 	.word	0xffffffff


	//   ....[126]....
        /*053c*/ 	.word	0xffffffff


	//   ....[127]....
        /*0540*/ 	.word	0xffffffff


	//   ....[128]....
        /*0544*/ 	.word	0xffffffff


	//   ....[129]....
        /*0548*/ 	.word	0xffffffff


	//   ....[130]....
        /*054c*/ 	.word	0xffffffff


	//   ....[131]....
        /*0550*/ 	.word	0xffffffff


	//   ....[132]....
        /*0554*/ 	.word	0xffffffff


	//   ....[133]....
        /*0558*/ 	.word	0xffffffff


	//   ....[134]....
        /*055c*/ 	.word	0xffffffff


	//   ....[135]....
        /*0560*/ 	.word	0xffffffff


	//   ....[136]....
        /*0564*/ 	.word	0xffffffff


	//   ....[137]....
        /*0568*/ 	.word	0xffffffff


	//   ....[138]....
        /*056c*/ 	.word	0xffffffff


	//   ....[139]....
        /*0570*/ 	.word	0xffffffff


	//   ....[140]....
        /*0574*/ 	.word	0xffffffff


	//   ....[141]....
        /*0578*/ 	.word	0xffffffff


	//   ....[142]....
        /*057c*/ 	.word	0xffffffff


	//   ....[143]....
        /*0580*/ 	.word	0xffffffff


	//   ....[144]....
        /*0584*/ 	.word	0xffffffff


	//   ....[145]....
        /*0588*/ 	.word	0xffffffff


	//   ....[146]....
        /*058c*/ 	.word	0xffffffff


	//   ....[147]....
        /*0590*/ 	.word	0xffffffff


	//   ....[148]....
        /*0594*/ 	.word	0xffffffff


	//   ....[149]....
        /*0598*/ 	.word	0xffffffff


	//   ....[150]....
        /*059c*/ 	.word	0xffffffff


	//   ....[151]....
        /*05a0*/ 	.word	0xffffffff


	//   ....[152]....
        /*05a4*/ 	.word	0xffffffff


	//   ....[153]....
        /*05a8*/ 	.word	0xffffffff


	//   ....[154]....
        /*05ac*/ 	.word	0xffffffff


	//   ....[155]....
        /*05b0*/ 	.word	0xffffffff


	//   ....[156]....
        /*05b4*/ 	.word	0xffffffff


	//   ....[157]....
        /*05b8*/ 	.word	0xffffffff


	//   ....[158]....
        /*05bc*/ 	.word	0xffffffff


	//   ....[159]....
        /*05c0*/ 	.word	0xffffffff


	//   ....[160]....
        /*05c4*/ 	.word	0xffffffff


	//   ....[161]....
        /*05c8*/ 	.word	0xffffffff


	//   ....[162]....
        /*05cc*/ 	.word	0xffffffff


	//   ....[163]....
        /*05d0*/ 	.word	0xffffffff


	//   ....[164]....
        /*05d4*/ 	.word	0xffffffff


	//   ....[165]....
        /*05d8*/ 	.word	0xffffffff


	//   ....[166]....
        /*05dc*/ 	.word	0xffffffff


	//   ....[167]....
        /*05e0*/ 	.word	0xffffffff


	//   ....[168]....
        /*05e4*/ 	.word	0xffffffff


	//   ....[169]....
        /*05e8*/ 	.word	0x0500000f


	//   ....[170]....
        /*05ec*/ 	.word	0x0500000f


	//   ....[171]....
        /*05f0*/ 	.word	0x0500000f


	//   ....[172]....
        /*05f4*/ 	.word	0x0500000f


	//   ....[173]....
        /*05f8*/ 	.word	0x0500000f


	//   ....[174]....
        /*05fc*/ 	.word	0x0500000f


	//   ....[175]....
        /*0600*/ 	.word	0x0500000f


	//   ....[176]....
        /*0604*/ 	.word	0x0500000f


	//   ....[177]....
        /*0608*/ 	.word	0x0500000f


	//   ....[178]....
        /*060c*/ 	.word	0x0500000f


	//   ....[179]....
        /*0610*/ 	.word	0x0500000f


	//   ....[180]....
        /*0614*/ 	.word	0x0500000f


	//   ....[181]....
        /*0618*/ 	.word	0x0500000f


	//   ....[182]....
        /*061c*/ 	.word	0x0500000f


	//   ....[183]....
        /*0620*/ 	.word	0x0500000f


	//   ....[184]....
        /*0624*/ 	.word	0x0500000f


	//   ....[185]....
        /*0628*/ 	.word	0x0500000f


	//   ....[186]....
        /*062c*/ 	.word	0x0500000f


	//----- nvinfo : EIATTR_COOP_GROUP_INSTR_OFFSETS
	.align		4
.L_1073:
        /*0630*/ 	.byte	0x04, 0x28
        /*0632*/ 	.short	(.L_1075 - .L_1074)


	//   ....[0]....
.L_1074:
        /*0634*/ 	.word	0x00000070


	//   ....[1]....
        /*0638*/ 	.word	0x00000140


	//   ....[2]....
        /*063c*/ 	.word	0x00000190


	//   ....[3]....
        /*0640*/ 	.word	0x000003c0


	//   ....[4]....
        /*0644*/ 	.word	0x00000520


	//   ....[5]....
        /*0648*/ 	.word	0x00000640


	//   ....[6]....
        /*064c*/ 	.word	0x000007a0


	//   ....[7]....
        /*0650*/ 	.word	0x00001c30


	//   ....[8]....
        /*0654*/ 	.word	0x000032a0


	//   ....[9]....
        /*0658*/ 	.word	0x00003ea0


	//   ....[10]....
        /*065c*/ 	.word	0x00004440


	//   ....[11]....
        /*0660*/ 	.word	0x00004500


	//   ....[12]....
        /*0664*/ 	.word	0x00005590


	//   ....[13]....
        /*0668*/ 	.word	0x00005640


	//   ....[14]....
        /*066c*/ 	.word	0x00008ab0


	//   ....[15]....
        /*0670*/ 	.word	0x00008ad0


	//   ....[16]....
        /*0674*/ 	.word	0x000098e0


	//   ....[17]....
        /*0678*/ 	.word	0x000099f0


	//   ....[18]....
        /*067c*/ 	.word	0x0000a8e0


	//   ....[19]....
        /*0680*/ 	.word	0x0000a970


	//   ....[20]....
        /*0684*/ 	.word	0x0000e7f0


	//   ....[21]....
        /*0688*/ 	.word	0x0000e840


	//   ....[22]....
        /*068c*/ 	.word	0x0000e880


	//   ....[23]....
        /*0690*/ 	.word	0x0000e8b0


	//   ....[24]....
        /*0694*/ 	.word	0x00010af0


	//   ....[25]....
        /*0698*/ 	.word	0x00010b00


	//   ....[26]....
        /*069c*/ 	.word	0x00010b80


	//   ....[27]....
        /*06a0*/ 	.word	0x00010b90


	//   ....[28]....
        /*06a4*/ 	.word	0x000119e0


	//   ....[29]....
        /*06a8*/ 	.word	0x00011a10


	//   ....[30]....
        /*06ac*/ 	.word	0x00011a40


	//   ....[31]....
        /*06b0*/ 	.word	0x00011a70


	//   ....[32]....
        /*06b4*/ 	.word	0x00011aa0


	//   ....[33]....
        /*06b8*/ 	.word	0x00011af0


	//   ....[34]....
        /*06bc*/ 	.word	0x00011b20


	//   ....[35]....
        /*06c0*/ 	.word	0x00011b50


	//   ....[36]....
        /*06c4*/ 	.word	0x00011b80


	//   ....[37]....
        /*06c8*/ 	.word	0x00011ba0


	//   ....[38]....
        /*06cc*/ 	.word	0x00011bb0


	//   ....[39]....
        /*06d0*/ 	.word	0x00011bc0


	//   ....[40]....
        /*06d4*/ 	.word	0x00011bd0


	//   ....[41]....
        /*06d8*/ 	.word	0x00011be0


	//   ....[42]....
        /*06dc*/ 	.word	0x00011bf0


	//   ....[43]....
        /*06e0*/ 	.word	0x00011c20


	//   ....[44]....
        /*06e4*/ 	.word	0x00011c50


	//   ....[45]....
        /*06e8*/ 	.word	0x00011c60


	//   ....[46]....
        /*06ec*/ 	.word	0x00011c70


	//   ....[47]....
        /*06f0*/ 	.word	0x00011c80


	//   ....[48]....
        /*06f4*/ 	.word	0x00011c90


	//   ....[49]....
        /*06f8*/ 	.word	0x00011ca0


	//   ....[50]....
        /*06fc*/ 	.word	0x00011cb0


	//   ....[51]....
        /*0700*/ 	.word	0x00011cc0


	//   ....[52]....
        /*0704*/ 	.word	0x00011cf0


	//   ....[53]....
        /*0708*/ 	.word	0x00011d00


	//   ....[54]....
        /*070c*/ 	.word	0x00011d10


	//   ....[55]....
        /*0710*/ 	.word	0x00011d20


	//   ....[56]....
        /*0714*/ 	.word	0x00011d30


	//   ....[57]....
        /*0718*/ 	.word	0x00011d40


	//   ....[58]....
        /*071c*/ 	.word	0x00011d60


	//   ....[59]....
        /*0720*/ 	.word	0x00011d80


	//   ....[60]....
        /*0724*/ 	.word	0x00011da0


	//   ....[61]....
        /*0728*/ 	.word	0x00011dd0


	//   ....[62]....
        /*072c*/ 	.word	0x00011de0


	//   ....[63]....
        /*0730*/ 	.word	0x00011df0


	//   ....[64]....
        /*0734*/ 	.word	0x00011e00


	//   ....[65]....
        /*0738*/ 	.word	0x00011e10


	//   ....[66]....
        /*073c*/ 	.word	0x00011e30


	//   ....[67]....
        /*0740*/ 	.word	0x00011e40


	//   ....[68]....
        /*0744*/ 	.word	0x00011e50


	//   ....[69]....
        /*0748*/ 	.word	0x00011e60


	//   ....[70]....
        /*074c*/ 	.word	0x00011e90


	//   ....[71]....
        /*0750*/ 	.word	0x00011ec0


	//   ....[72]....
        /*0754*/ 	.word	0x00011ef0


	//   ....[73]....
        /*0758*/ 	.word	0x00011f10


	//   ....[74]....
        /*075c*/ 	.word	0x00011f20


	//   ....[75]....
        /*0760*/ 	.word	0x00011f30


	//   ....[76]....
        /*0764*/ 	.word	0x00011f50


	//   ....[77]....
        /*0768*/ 	.word	0x00011f80


	//   ....[78]....
        /*076c*/ 	.word	0x00011fa0


	//   ....[79]....
        /*0770*/ 	.word	0x00011fc0


	//   ....[80]....
        /*0774*/ 	.word	0x00011ff0


	//   ....[81]....
        /*0778*/ 	.word	0x00012020


	//   ....[82]....
        /*077c*/ 	.word	0x00012050


	//   ....[83]....
        /*0780*/ 	.word	0x00012060


	//   ....[84]....
        /*0784*/ 	.word	0x00012070


	//   ....[85]....
        /*0788*/ 	.word	0x00012090


	//   ....[86]....
        /*078c*/ 	.word	0x000120c0


	//   ....[87]....
        /*0790*/ 	.word	0x000120f0


	//   ....[88]....
        /*0794*/ 	.word	0x00012120


	//   ....[89]....
        /*0798*/ 	.word	0x00012150


	//   ....[90]....
        /*079c*/ 	.word	0x00012180


	//   ....[91]....
        /*07a0*/ 	.word	0x000121b0


	//   ....[92]....
        /*07a4*/ 	.word	0x00012a60


	//   ....[93]....
        /*07a8*/ 	.word	0x00012a70


	//   ....[94]....
        /*07ac*/ 	.word	0x00012a80


	//   ....[95]....
        /*07b0*/ 	.word	0x00012ac0


	//   ....[96]....
        /*07b4*/ 	.word	0x00013240


	//   ....[97]....
        /*07b8*/ 	.word	0x00013260


	//   ....[98]....
        /*07bc*/ 	.word	0x00013350


	//   ....[99]....
        /*07c0*/ 	.word	0x00013370


	//   ....[100]....
        /*07c4*/ 	.word	0x00013430


	//   ....[101]....
        /*07c8*/ 	.word	0x00013450


	//   ....[102]....
        /*07cc*/ 	.word	0x00013520


	//   ....[103]....
        /*07d0*/ 	.word	0x00013540


	//   ....[104]....
        /*07d4*/ 	.word	0x00013a60


	//   ....[105]....
        /*07d8*/ 	.word	0x00013a70


	//   ....[106]....
        /*07dc*/ 	.word	0x00013eb0


	//   ....[107]....
        /*07e0*/ 	.word	0x00013ec0


	//   ....[108]....
        /*07e4*/ 	.word	0x00014c10


	//   ....[109]....
        /*07e8*/ 	.word	0x00014c30


	//   ....[110]....
        /*07ec*/ 	.word	0x00014cf0


	//   ....[111]....
        /*07f0*/ 	.word	0x00014d10


	//   ....[112]....
        /*07f4*/ 	.word	0x00014dd0


	//   ....[113]....
        /*07f8*/ 	.word	0x00014df0


	//   ....[114]....
        /*07fc*/ 	.word	0x00014ec0


	//   ....[115]....
        /*0800*/ 	.word	0x00014ee0


	//   ....[116]....
        /*0804*/ 	.word	0x00015020


	//   ....[117]....
        /*0808*/ 	.word	0x00015250


	//   ....[118]....
        /*080c*/ 	.word	0x00015290


	//   ....[119]....
        /*0810*/ 	.word	0x000152d0


	//   ....[120]....
        /*0814*/ 	.word	0x00015300


	//   ....[121]....
        /*0818*/ 	.word	0x00015330


	//   ....[122]....
        /*081c*/ 	.word	0x00015360


	//   ....[123]....
        /*0820*/ 	.word	0x000154f0


	//   ....[124]....
        /*0824*/ 	.word	0x00015520


	//   ....[125]....
        /*0828*/ 	.word	0x00015560


	//   ....[126]....
        /*082c*/ 	.word	0x00015590


	//   ....[127]....
        /*0830*/ 	.word	0x000155c0


	//   ....[128]....
        /*0834*/ 	.word	0x000155f0


	//   ....[129]....
        /*0838*/ 	.word	0x00015690


	//   ....[130]....
        /*083c*/ 	.word	0x000156e0


	//   ....[131]....
        /*0840*/ 	.word	0x000156f0


	//   ....[132]....
        /*0844*/ 	.word	0x00015730


	//   ....[133]....
        /*0848*/ 	.word	0x00017480


	//   ....[134]....
        /*084c*/ 	.word	0x00017f90


	//   ....[135]....
        /*0850*/ 	.word	0x00017fd0


	//   ....[136]....
        /*0854*/ 	.word	0x00018080


	//   ....[137]....
        /*0858*/ 	.word	0x00018090


	//   ....[138]....
        /*085c*/ 	.word	0x00018120


	//   ....[139]....
        /*0860*/ 	.word	0x00018130


	//   ....[140]....
        /*0864*/ 	.word	0x000181c0


	//   ....[141]....
        /*0868*/ 	.word	0x000181d0


	//   ....[142]....
        /*086c*/ 	.word	0x00018260


	//   ....[143]....
        /*0870*/ 	.word	0x00018270


	//   ....[144]....
        /*0874*/ 	.word	0x00018300


	//   ....[145]....
        /*0878*/ 	.word	0x00018310


	//   ....[146]....
        /*087c*/ 	.word	0x000183a0


	//   ....[147]....
        /*0880*/ 	.word	0x000183b0


	//   ....[148]....
        /*0884*/ 	.word	0x00018420


	//   ....[149]....
        /*0888*/ 	.word	0x00018440


	//   ....[150]....
        /*088c*/ 	.word	0x0001a390


	//   ....[151]....
        /*0890*/ 	.word	0x0001a3c0


	//   ....[152]....
        /*0894*/ 	.word	0x0001a3f0


	//   ....[153]....
        /*0898*/ 	.word	0x0001a430


	//   ....[154]....
        /*089c*/ 	.word	0x0001a440


	//   ....[155]....
        /*08a0*/ 	.word	0x0001a470


	//   ....[156]....
        /*08a4*/ 	.word	0x0001a480


	//   ....[157]....
        /*08a8*/ 	.word	0x0001a4c0


	//   ....[158]....
        /*08ac*/ 	.word	0x0001a630


	//   ....[159]....
        /*08b0*/ 	.word	0x0001a660


	//   ....[160]....
        /*08b4*/ 	.word	0x0001a690


	//   ....[161]....
        /*08b8*/ 	.word	0x0001a6c0


	//   ....[162]....
        /*08bc*/ 	.word	0x0001a6f0


	//   ....[163]....
        /*08c0*/ 	.word	0x0001a720


	//   ....[164]....
        /*08c4*/ 	.word	0x0001a7a0


	//   ....[165]....
        /*08c8*/ 	.word	0x0001a7e0


	//   ....[166]....
        /*08cc*/ 	.word	0x0001a7f0


	//   ....[167]....
        /*08d0*/ 	.word	0x0001a830


	//   ....[168]....
        /*08d4*/ 	.word	0x0001b310


	//   ....[169]....
        /*08d8*/ 	.word	0x0001b910


	//   ....[170]....
        /*08dc*/ 	.word	0x0001baf0


	//   ....[171]....
        /*08e0*/ 	.word	0x0001bb70


	//   ....[172]....
        /*08e4*/ 	.word	0x0001bbd0


	//   ....[173]....
        /*08e8*/ 	.word	0x0001bcd0


	//   ....[174]....
        /*08ec*/ 	.word	0x0001bd30


	//   ....[175]....
        /*08f0*/ 	.word	0x0001be30


	//   ....[176]....
        /*08f4*/ 	.word	0x0001be90


	//   ....[177]....
        /*08f8*/ 	.word	0x0001bf90


	//   ....[178]....
        /*08fc*/ 	.word	0x0001bff0


	//   ....[179]....
        /*0900*/ 	.word	0x0001c0f0


	//   ....[180]....
        /*0904*/ 	.word	0x0001c150


	//   ....[181]....
        /*0908*/ 	.word	0x0001c240


	//   ....[182]....
        /*090c*/ 	.word	0x0001c2a0


	//   ....[183]....
        /*0910*/ 	.word	0x0001c390


	//   ....[184]....
        /*0914*/ 	.word	0x0001c3f0


	//   ....[185]....
        /*0918*/ 	.word	0x0001c490


	//   ....[186]....
        /*091c*/ 	.word	0x0001c820


	//----- nvinfo : EIATTR_REG_RECONFIG
	.align		4
.L_1075:
        /*0920*/ 	.byte	0x01, 0x54
	.zero		2


	//----- nvinfo : EIATTR_SYSCALL_OFFSETS
	.align		4
        /*0924*/ 	.byte	0x04, 0x46
        /*0926*/ 	.short	(.L_1077 - .L_1076)


	//   ....[0]....
.L_1076:
        /*0928*/ 	.word	0x00001db0


	//   ....[1]....
        /*092c*/ 	.word	0x00016ef0


	//   ....[2]....
        /*0930*/ 	.word	0x00017050


	//   ....[3]....
        /*0934*/ 	.word	0x000171b0


	//   ....[4]....
        /*0938*/ 	.word	0x000172f0


	//   ....[5]....
        /*093c*/ 	.word	0x00017c40


	//----- nvinfo : EIATTR_MBARRIER_INSTR_OFFSETS
	.align		4
.L_1077:
        /*0940*/ 	.byte	0x04, 0x39
        /*0942*/ 	.short	(.L_1079 - .L_1078)


	//   ....[0]....
.L_1078:
        /*0944*/ 	.word	0x00000270
        /*0948*/ 	.word	0x000000ff
        /*094c*/ 	.word	0x0002e800
        /*0950*/ 	.short	0x0100
        /*0952*/ 	.byte	0x08
	.zero		1


	//   ....[1]....
        /*0954*/ 	.word	0x00000280
        /*0958*/ 	.word	0x000000ff
        /*095c*/ 	.word	0x0002e820
        /*0960*/ 	.short	0x0100
        /*0962*/ 	.byte	0x08
	.zero		1


	//   ....[2]....
        /*0964*/ 	.word	0x00000370
        /*0968*/ 	.word	0x000000ff
        /*096c*/ 	.word	0x0002e830
        /*0970*/ 	.short	0x0100
        /*0972*/ 	.byte	0x08
	.zero		1


	//   ....[3]....
        /*0974*/ 	.word	0x00000380
        /*0978*/ 	.word	0x000000ff
        /*097c*/ 	.word	0x0002e840
        /*0980*/ 	.short	0x0100
        /*0982*/ 	.byte	0x08
	.zero		1


	//   ....[4]....
        /*0984*/ 	.word	0x00000390
        /*0988*/ 	.word	0x000000ff
        /*098c*/ 	.word	0x0002e838
        /*0990*/ 	.short	0x0100
        /*0992*/ 	.byte	0x08
	.zero		1


	//   ....[5]....
        /*0994*/ 	.word	0x000003a0
        /*0998*/ 	.word	0x000000ff
        /*099c*/ 	.word	0x0002e848
        /*09a0*/ 	.short	0x0100
        /*09a2*/ 	.byte	0x08
	.zero		1


	//   ....[6]....
        /*09a4*/ 	.word	0x000004d0
        /*09a8*/ 	.word	0x000000ff
        /*09ac*/ 	.word	0x0002e850
        /*09b0*/ 	.short	0x0100
        /*09b2*/ 	.byte	0x08
	.zero		1


	//   ....[7]....
        /*09b4*/ 	.word	0x000004e0
        /*09b8*/ 	.word	0x000000ff
        /*09bc*/ 	.word	0x0002e860
        /*09c0*/ 	.short	0x0100
        /*09c2*/ 	.byte	0x08
	.zero		1


	//   ....[8]....
        /*09c4*/ 	.word	0x000004f0
        /*09c8*/ 	.word	0x000000ff
        /*09cc*/ 	.word	0x0002e858
        /*09d0*/ 	.short	0x0100
        /*09d2*/ 	.byte	0x08
	.zero		1


	//   ....[9]....
        /*09d4*/ 	.word	0x00000500
        /*09d8*/ 	.word	0x000000ff
        /*09dc*/ 	.word	0x0002e868
        /*09e0*/ 	.short	0x0100
        /*09e2*/ 	.byte	0x08
	.zero		1


	//   ....[10]....
        /*09e4*/ 	.word	0x000005f0
        /*09e8*/ 	.word	0x000000ff
        /*09ec*/ 	.word	0x0002e870
        /*09f0*/ 	.short	0x0100
        /*09f2*/ 	.byte	0x06
	.zero		1


	//   ....[11]....
        /*09f4*/ 	.word	0x00000600
        /*09f8*/ 	.word	0x000000ff
        /*09fc*/ 	.word	0x0002e880
        /*0a00*/ 	.short	0x0100
        /*0a02*/ 	.byte	0x06
	.zero		1


	//   ....[12]....
        /*0a04*/ 	.word	0x00000610
        /*0a08*/ 	.word	0x000000ff
        /*0a0c*/ 	.word	0x0002e878
        /*0a10*/ 	.short	0x0100
        /*0a12*/ 	.byte	0x06
	.zero		1


	//   ....[13]....
        /*0a14*/ 	.word	0x00000620
        /*0a18*/ 	.word	0x000000ff
        /*0a1c*/ 	.word	0x0002e888
        /*0a20*/ 	.short	0x0100
        /*0a22*/ 	.byte	0x06
	.zero		1


	//   ....[14]....
        /*0a24*/ 	.word	0x00000750
        /*0a28*/ 	.word	0x000000ff
        /*0a2c*/ 	.word	0x0002e890
        /*0a30*/ 	.short	0x0100
        /*0a32*/ 	.byte	0x08
	.zero		1


	//   ....[15]....
        /*0a34*/ 	.word	0x00000760
        /*0a38*/ 	.word	0x000000ff
        /*0a3c*/ 	.word	0x0002e8a0
        /*0a40*/ 	.short	0x0100
        /*0a42*/ 	.byte	0x08
	.zero		1


	//   ....[16]....
        /*0a44*/ 	.word	0x00000770
        /*0a48*/ 	.word	0x000000ff
        /*0a4c*/ 	.word	0x0002e898
        /*0a50*/ 	.short	0x0100
        /*0a52*/ 	.byte	0x08
	.zero		1


	//   ....[17]....
        /*0a54*/ 	.word	0x00000780
        /*0a58*/ 	.word	0x000000ff
        /*0a5c*/ 	.word	0x0002e8a8
        /*0a60*/ 	.short	0x0100
        /*0a62*/ 	.byte	0x08
	.zero		1


	//   ....[18]....
        /*0a64*/ 	.word	0x000008b0
        /*0a68*/ 	.word	0x000000ff
        /*0a6c*/ 	.word	0x0002e8b0
        /*0a70*/ 	.short	0x0100
        /*0a72*/ 	.byte	0x08
	.zero		1


	//   ....[19]....
        /*0a74*/ 	.word	0x000008c0
        /*0a78*/ 	.word	0x000000ff
        /*0a7c*/ 	.word	0x0002e8c0
        /*0a80*/ 	.short	0x0100
        /*0a82*/ 	.byte	0x08
	.zero		1


	//   ....[20]....
        /*0a84*/ 	.word	0x000008d0
        /*0a88*/ 	.word	0x000000ff
        /*0a8c*/ 	.word	0x0002e8b8
        /*0a90*/ 	.short	0x0100
        /*0a92*/ 	.byte	0x08
	.zero		1


	//   ....[21]....
        /*0a94*/ 	.word	0x000008e0
        /*0a98*/ 	.word	0x000000ff
        /*0a9c*/ 	.word	0x0002e8c8
        /*0aa0*/ 	.short	0x0100
        /*0aa2*/ 	.byte	0x08
	.zero		1


	//   ....[22]....
        /*0aa4*/ 	.word	0x00002000
        /*0aa8*/ 	.word	0x000000ff
        /*0aac*/ 	.word	0x0002e800
        /*0ab0*/ 	.short	0x010a
        /*0ab2*/ 	.byte	0x29
	.zero		1


	//   ....[23]....
        /*0ab4*/ 	.word	0x000020c0
        /*0ab8*/ 	.word	0x00000002
        /*0abc*/ 	.word	0x0002e830
        /*0ac0*/ 	.short	0x010a
        /*0ac2*/ 	.byte	0x3f
	.zero		1


	//   ....[24]....
        /*0ac4*/ 	.word	0x00002100
        /*0ac8*/ 	.word	0x00000002
        /*0acc*/ 	.word	0x0002e830
        /*0ad0*/ 	.short	0x010a
        /*0ad2*/ 	.byte	0x3f
	.zero		1


	//   ....[25]....
        /*0ad4*/ 	.word	0x00005930
        /*0ad8*/ 	.word	0x00000038
        /*0adc*/ 	.word	0x00000000
        /*0ae0*/ 	.short	0x0101
        /*0ae2*/ 	.byte	0x3f
	.zero		1


	//   ....[26]....
        /*0ae4*/ 	.word	0x00007000
        /*0ae8*/ 	.word	0x000000ff
        /*0aec*/ 	.word	0x0002e830
        /*0af0*/ 	.short	0x010a
        /*0af2*/ 	.byte	0x06
	.zero		1


	//   ....[27]....
        /*0af4*/ 	.word	0x00007040
        /*0af8*/ 	.word	0x000000ff
        /*0afc*/ 	.word	0x0002e830
        /*0b00*/ 	.short	0x010a
        /*0b02*/ 	.byte	0x06
	.zero		1


	//   ....[28]....
        /*0b04*/ 	.word	0x00007c60
        /*0b08*/ 	.word	0x000000ff
        /*0b0c*/ 	.word	0x0002e850
        /*0b10*/ 	.short	0x010a
        /*0b12*/ 	.byte	0x06
	.zero		1


	//   ....[29]....
        /*0b14*/ 	.word	0x00007ca0
        /*0b18*/ 	.word	0x000000ff
        /*0b1c*/ 	.word	0x0002e850
        /*0b20*/ 	.short	0x010a
        /*0b22*/ 	.byte	0x06
	.zero		1


	//   ....[30]....
        /*0b24*/ 	.word	0x0000b860
        /*0b28*/ 	.word	0x00000002
        /*0b2c*/ 	.word	0x00000000
        /*0b30*/ 	.short	0x0101
        /*0b32*/ 	.byte	0x3f
	.zero		1


	//   ....[31]....
        /*0b34*/ 	.word	0x0000bba0
        /*0b38*/ 	.word	0x000000ff
        /*0b3c*/ 	.word	0x00000000
        /*0b40*/ 	.short	0x0101
        /*0b42*/ 	.byte	0x06
	.zero		1


	//   ....[32]....
        /*0b44*/ 	.word	0x0000c410
        /*0b48*/ 	.word	0x000000ff
        /*0b4c*/ 	.word	0x0002e830
        /*0b50*/ 	.short	0x010a
        /*0b52*/ 	.byte	0x06
	.zero		1


	//   ....[33]....
        /*0b54*/ 	.word	0x0000c450
        /*0b58*/ 	.word	0x000000ff
        /*0b5c*/ 	.word	0x0002e830
        /*0b60*/ 	.short	0x010a
        /*0b62*/ 	.byte	0x06
	.zero		1


	//   ....[34]....
        /*0b64*/ 	.word	0x0000d040
        /*0b68*/ 	.word	0x000000ff
        /*0b6c*/ 	.word	0x0002e850
        /*0b70*/ 	.short	0x010a
        /*0b72*/ 	.byte	0x06
	.zero		1


	//   ....[35]....
        /*0b74*/ 	.word	0x0000d080
        /*0b78*/ 	.word	0x000000ff
        /*0b7c*/ 	.word	0x0002e850
        /*0b80*/ 	.short	0x010a
        /*0b82*/ 	.byte	0x06
	.zero		1


	//   ....[36]....
        /*0b84*/ 	.word	0x0000fd50
        /*0b88*/ 	.word	0x00000002
        /*0b8c*/ 	.word	0x00000000
        /*0b90*/ 	.short	0x0101
        /*0b92*/ 	.byte	0x3f
	.zero		1


	//   ....[37]....
        /*0b94*/ 	.word	0x00010040
        /*0b98*/ 	.word	0x000000ff
        /*0b9c*/ 	.word	0x00000000
        /*0ba0*/ 	.short	0x0101
        /*0ba2*/ 	.byte	0x06
	.zero		1


	//   ....[38]....
        /*0ba4*/ 	.word	0x000107b0
        /*0ba8*/ 	.word	0x000000ff
        /*0bac*/ 	.word	0x0002e850
        /*0bb0*/ 	.short	0x010a
        /*0bb2*/ 	.byte	0x05
	.zero		1


	//   ....[39]....
        /*0bb4*/ 	.word	0x000107f0
        /*0bb8*/ 	.word	0x000000ff
        /*0bbc*/ 	.word	0x0002e850
        /*0bc0*/ 	.short	0x010a
        /*0bc2*/ 	.byte	0x05
	.zero		1


	//   ....[40]....
        /*0bc4*/ 	.word	0x00010e70
        /*0bc8*/ 	.word	0x000000ff
        /*0bcc*/ 	.word	0x00000000
        /*0bd0*/ 	.short	0x0101
        /*0bd2*/ 	.byte	0x04
	.zero		1


	//   ....[41]....
        /*0bd4*/ 	.word	0x00013230
        /*0bd8*/ 	.word	0x00000003
        /*0bdc*/ 	.word	0x00000000
        /*0be0*/ 	.short	0x0101
        /*0be2*/ 	.byte	0x3f
	.zero		1


	//   ....[42]....
        /*0be4*/ 	.word	0x00013750
        /*0be8*/ 	.word	0x00000002
        /*0bec*/ 	.word	0x00000000
        /*0bf0*/ 	.short	0x0101
        /*0bf2*/ 	.byte	0x3f
	.zero		1


	//   ....[43]....
        /*0bf4*/ 	.word	0x000176f0
        /*0bf8*/ 	.word	0x00000004
        /*0bfc*/ 	.word	0x0002e880
        /*0c00*/ 	.short	0x010a
        /*0c02*/ 	.byte	0x3f
	.zero		1


	//   ....[44]....
        /*0c04*/ 	.word	0x00017890
        /*0c08*/ 	.word	0x00000004
        /*0c0c*/ 	.word	0x0002e840
        /*0c10*/ 	.short	0x010a
        /*0c12*/ 	.byte	0x3f
	.zero		1


	//   ....[45]....
        /*0c14*/ 	.word	0x000184e0
        /*0c18*/ 	.word	0x00000011
        /*0c1c*/ 	.word	0x0002e800
        /*0c20*/ 	.short	0x0107
        /*0c22*/ 	.byte	0x3f
	.zero		1


	//   ....[46]....
        /*0c24*/ 	.word	0x000185d0
        /*0c28*/ 	.word	0x00000011
        /*0c2c*/ 	.word	0x0002e800
        /*0c30*/ 	.short	0x0101
        /*0c32*/ 	.byte	0x3f
	.zero		1


	//   ....[47]....
        /*0c34*/ 	.word	0x000185f0
        /*0c38*/ 	.word	0x00000011
        /*0c3c*/ 	.word	0x0002e820
        /*0c40*/ 	.short	0x010a
        /*0c42*/ 	.byte	0x3f
	.zero		1


	//   ....[48]....
        /*0c44*/ 	.word	0x00018910
        /*0c48*/ 	.word	0x00000004
        /*0c4c*/ 	.word	0x0002e880
        /*0c50*/ 	.short	0x010a
        /*0c52*/ 	.byte	0x3f
	.zero		1


	//   ....[49]....
        /*0c54*/ 	.word	0x00018b70
        /*0c58*/ 	.word	0x00000004
        /*0c5c*/ 	.word	0x0002e840
        /*0c60*/ 	.short	0x010a
        /*0c62*/ 	.byte	0x3f
	.zero		1


	//   ....[50]....
        /*0c64*/ 	.word	0x00018e40
        /*0c68*/ 	.word	0x00000014
        /*0c6c*/ 	.word	0x0002e870
        /*0c70*/ 	.short	0x010a
        /*0c72*/ 	.byte	0x3f
	.zero		1


	//   ....[51]....
        /*0c74*/ 	.word	0x00018eb0
        /*0c78*/ 	.word	0x00000014
        /*0c7c*/ 	.word	0x0002e860
        /*0c80*/ 	.short	0x010a
        /*0c82*/ 	.byte	0x3f
	.zero		1


	//   ....[52]....
        /*0c84*/ 	.word	0x00019680
        /*0c88*/ 	.word	0x00000014
        /*0c8c*/ 	.word	0x0002e850
        /*0c90*/ 	.short	0x0101
        /*0c92*/ 	.byte	0x3f
	.zero		1


	//   ....[53]....
        /*0c94*/ 	.word	0x00019700
        /*0c98*/ 	.word	0x00000014
        /*0c9c*/ 	.word	0x00000000
        /*0ca0*/ 	.short	0x0101
        /*0ca2*/ 	.byte	0x3f
	.zero		1


	//   ....[54]....
        /*0ca4*/ 	.word	0x00019940
        /*0ca8*/ 	.word	0x00000010
        /*0cac*/ 	.word	0x0002e870
        /*0cb0*/ 	.short	0x010a
        /*0cb2*/ 	.byte	0x3f
	.zero		1


	//   ....[55]....
        /*0cb4*/ 	.word	0x000199b0
        /*0cb8*/ 	.word	0x00000010
        /*0cbc*/ 	.word	0x0002e860
        /*0cc0*/ 	.short	0x010a
        /*0cc2*/ 	.byte	0x3f
	.zero		1


	//   ....[56]....
        /*0cc4*/ 	.word	0x0001a060
        /*0cc8*/ 	.word	0x00000010
        /*0ccc*/ 	.word	0x0002e850
        /*0cd0*/ 	.short	0x0101
        /*0cd2*/ 	.byte	0x3f
	.zero		1


	//   ....[57]....
        /*0cd4*/ 	.word	0x0001a0a0
        /*0cd8*/ 	.word	0x00000000
        /*0cdc*/ 	.word	0x00000000
        /*0ce0*/ 	.short	0x0101
        /*0ce2*/ 	.byte	0x3f
	.zero		1


	//   ....[58]....
        /*0ce4*/ 	.word	0x0001b290
        /*0ce8*/ 	.word	0x00000000
        /*0cec*/ 	.word	0x0002e820
        /*0cf0*/ 	.short	0x010a
        /*0cf2*/ 	.byte	0x3f
	.zero		1


	//   ....[59]....
        /*0cf4*/ 	.word	0x0001b450
        /*0cf8*/ 	.word	0x00000006
        /*0cfc*/ 	.word	0x00000000
        /*0d00*/ 	.short	0x010a
        /*0d02*/ 	.byte	0x3f
	.zero		1


	//   ....[60]....
        /*0d04*/ 	.word	0x0001b4c0
        /*0d08*/ 	.word	0x00000007
        /*0d0c*/ 	.word	0x00000000
        /*0d10*/ 	.short	0x010a
        /*0d12*/ 	.byte	0x3f
	.zero		1


	//   ....[61]....
        /*0d14*/ 	.word	0x0001b520
        /*0d18*/ 	.word	0x00000004
        /*0d1c*/ 	.word	0x0002e860
        /*0d20*/ 	.short	0x010a
        /*0d22*/ 	.byte	0x3f
	.zero		1


	//   ....[62]....
        /*0d24*/ 	.word	0x0001b570
        /*0d28*/ 	.word	0x00000003
        /*0d2c*/ 	.word	0x0002e860
        /*0d30*/ 	.short	0x010a
        /*0d32*/ 	.byte	0x3f
	.zero		1


	//   ....[63]....
        /*0d34*/ 	.word	0x0001b5b0
        /*0d38*/ 	.word	0x00000004
        /*0d3c*/ 	.word	0x0002e880
        /*0d40*/ 	.short	0x010a
        /*0d42*/ 	.byte	0x3f
	.zero		1


	//   ....[64]....
        /*0d44*/ 	.word	0x0001b5d0
        /*0d48*/ 	.word	0x00000003
        /*0d4c*/ 	.word	0x0002e880
        /*0d50*/ 	.short	0x010a
        /*0d52*/ 	.byte	0x3f
	.zero		1


	//   ....[65]....
        /*0d54*/ 	.word	0x0001b640
        /*0d58*/ 	.word	0x00000003
        /*0d5c*/ 	.word	0x0002e800
        /*0d60*/ 	.short	0x010a
        /*0d62*/ 	.byte	0x3f
	.zero		1


	//   ....[66]....
        /*0d64*/ 	.word	0x0001b690
        /*0d68*/ 	.word	0x00000002
        /*0d6c*/ 	.word	0x0002e830
        /*0d70*/ 	.short	0x010a
        /*0d72*/ 	.byte	0x3f
	.zero		1


	//   ....[67]....
        /*0d74*/ 	.word	0x0001b6f0
        /*0d78*/ 	.word	0x00000008
        /*0d7c*/ 	.word	0x0002e830
        /*0d80*/ 	.short	0x010a
        /*0d82*/ 	.byte	0x3f
	.zero		1


	//   ....[68]....
        /*0d84*/ 	.word	0x0001b750
        /*0d88*/ 	.word	0x00000008
        /*0d8c*/ 	.word	0x0002e850
        /*0d90*/ 	.short	0x010a
        /*0d92*/ 	.byte	0x3f
	.zero		1


	//   ....[69]....
        /*0d94*/ 	.word	0x0001b7b0
        /*0d98*/ 	.word	0x00000008
        /*0d9c*/ 	.word	0x0002e830
        /*0da0*/ 	.short	0x010a
        /*0da2*/ 	.byte	0x3f
	.zero		1


	//   ....[70]....
        /*0da4*/ 	.word	0x0001b810
        /*0da8*/ 	.word	0x00000008
        /*0dac*/ 	.word	0x0002e850
        /*0db0*/ 	.short	0x010a
        /*0db2*/ 	.byte	0x3f
	.zero		1


	//   ....[71]....
        /*0db4*/ 	.word	0x0001b870
        /*0db8*/ 	.word	0x00000005
        /*0dbc*/ 	.word	0x0002e850
        /*0dc0*/ 	.short	0x010a
        /*0dc2*/ 	.byte	0x3f
	.zero		1


	//   ....[72]....
        /*0dc4*/ 	.word	0x0001b9c0
        /*0dc8*/ 	.word	0x00000004
        /*0dcc*/ 	.word	0x0002e880
        /*0dd0*/ 	.short	0x010a
        /*0dd2*/ 	.byte	0x3f
	.zero		1


	//   ....[73]....
        /*0dd4*/ 	.word	0x0001ba10
        /*0dd8*/ 	.word	0x00000004
        /*0ddc*/ 	.word	0x0002e840
        /*0de0*/ 	.short	0x010a
        /*0de2*/ 	.byte	0x3f
	.zero		1


	//   ....[74]....
        /*0de4*/ 	.word	0x0001c510
        /*0de8*/ 	.word	0x00000011
        /*0dec*/ 	.word	0x0002e820
        /*0df0*/ 	.short	0x010a
        /*0df2*/ 	.byte	0x3f
	.zero		1


	//   ....[75]....
        /*0df4*/ 	.word	0x0001c560
        /*0df8*/ 	.word	0x00000004
        /*0dfc*/ 	.word	0x0002e880
        /*0e00*/ 	.short	0x010a
        /*0e02*/ 	.byte	0x3f
	.zero		1


	//   ....[76]....
        /*0e04*/ 	.word	0x0001c5b0
        /*0e08*/ 	.word	0x00000004
        /*0e0c*/ 	.word	0x0002e840
        /*0e10*/ 	.short	0x010a
        /*0e12*/ 	.byte	0x3f
	.zero		1


	//   ....[77]....
        /*0e14*/ 	.word	0x0001c600
        /*0e18*/ 	.word	0x00000014
        /*0e1c*/ 	.word	0x0002e870
        /*0e20*/ 	.short	0x010a
        /*0e22*/ 	.byte	0x3f
	.zero		1


	//   ....[78]....
        /*0e24*/ 	.word	0x0001c650
        /*0e28*/ 	.word	0x00000014
        /*0e2c*/ 	.word	0x0002e860
        /*0e30*/ 	.short	0x010a
        /*0e32*/ 	.byte	0x3f
	.zero		1


	//   ....[79]....
        /*0e34*/ 	.word	0x0001c6a0
        /*0e38*/ 	.word	0x00000010
        /*0e3c*/ 	.word	0x0002e870
        /*0e40*/ 	.short	0x010a
        /*0e42*/ 	.byte	0x3f
	.zero		1


	//   ....[80]....
        /*0e44*/ 	.word	0x0001c6f0
        /*0e48*/ 	.word	0x00000010
        /*0e4c*/ 	.word	0x0002e860
        /*0e50*/ 	.short	0x010a
        /*0e52*/ 	.byte	0x3f
	.zero		1


	//   ....[81]....
        /*0e54*/ 	.word	0x0001c740
        /*0e58*/ 	.word	0x00000000
        /*0e5c*/ 	.word	0x0002e820
        /*0e60*/ 	.short	0x010a
        /*0e62*/ 	.byte	0x3f
	.zero		1


	//   ....[82]....
        /*0e64*/ 	.word	0x0001c8e0
        /*0e68*/ 	.word	0x00000006
        /*0e6c*/ 	.word	0x00000000
        /*0e70*/ 	.short	0x010a
        /*0e72*/ 	.byte	0x3f
	.zero		1


	//   ....[83]....
        /*0e74*/ 	.word	0x0001c930
        /*0e78*/ 	.word	0x00000007
        /*0e7c*/ 	.word	0x00000000
        /*0e80*/ 	.short	0x010a
        /*0e82*/ 	.byte	0x3f
	.zero		1


	//   ....[84]....
        /*0e84*/ 	.word	0x0001c980
        /*0e88*/ 	.word	0x00000004
        /*0e8c*/ 	.word	0x0002e860
        /*0e90*/ 	.short	0x010a
        /*0e92*/ 	.byte	0x3f
	.zero		1


	//   ....[85]....
        /*0e94*/ 	.word	0x0001c9d0
        /*0e98*/ 	.word	0x00000003
        /*0e9c*/ 	.word	0x0002e860
        /*0ea0*/ 	.short	0x010a
        /*0ea2*/ 	.byte	0x3f
	.zero		1


	//   ....[86]....
        /*0ea4*/ 	.word	0x0001ca20
        /*0ea8*/ 	.word	0x00000004
        /*0eac*/ 	.word	0x0002e880
        /*0eb0*/ 	.short	0x010a
        /*0eb2*/ 	.byte	0x3f
	.zero		1


	//----- nvinfo : EIATTR_NUM_MBARRIERS
	.align		4
.L_1079:
        /*0eb4*/ 	.byte	0x03, 0x38
        /*0eb6*/ 	.short	0x0016


	//----- nvinfo : EIATTR_EXIT_INSTR_OFFSETS
	.align		4
        /*0eb8*/ 	.byte	0x04, 0x1c
        /*0eba*/ 	.short	(.L_1081 - .L_1080)


	//   ....[0]....
.L_1080:
        /*0ebc*/ 	.word	0x00000a80


	//   ....[1]....
        /*0ec0*/ 	.word	0x00014fd0


	//   ....[2]....
        /*0ec4*/ 	.word	0x0001b620


	//----- nvinfo : EIATTR_MAX_THREADS
	.align		4
.L_1081:
        /*0ec8*/ 	.byte	0x04, 0x05
        /*0eca*/ 	.short	(.L_1083 - .L_1082)
.L_1082:
        /*0ecc*/ 	.word	0x00000180
        /*0ed0*/ 	.word	0x00000001
        /*0ed4*/ 	.word	0x00000001


	//----- nvinfo : EIATTR_CRS_STACK_SIZE
	.align		4
.L_1083:
        /*0ed8*/ 	.byte	0x04, 0x1e
        /*0eda*/ 	.short	(.L_1085 - .L_1084)
.L_1084:
        /*0edc*/ 	.word	0x00000000


	//----- nvinfo : EIATTR_CBANK_PARAM_SIZE
	.align		4
.L_1085:
        /*0ee0*/ 	.byte	0x03, 0x19
        /*0ee2*/ 	.short	0x0af0


	//----- nvinfo : EIATTR_PARAM_CBANK
	.align		4
        /*0ee4*/ 	.byte	0x04, 0x0a
        /*0ee6*/ 	.short	(.L_1087 - .L_1086)
	.align		4
.L_1086:
        /*0ee8*/ 	.word	index@(.nv.constant0._ZN7cutlass13device_kernelIN5flash11enable_sm90INS1_16FlashAttnFwdSm90INS1_25CollectiveMainloopFwdSm90ILi2EN4cute5tupleIJNS5_1CILi1EEES8_S8_EEENS6_IJNS7_ILi128EEENS7_ILi224EEESA_EEELi128ENS_12float_e4m3_tEfNS_4arch4Sm90ELb1ELb0ELb1ELb1ELb0ELb0ELb0ELb1ELb1ELb1ELb1ELb0EEENS1_21CollectiveEpilogueFwdINS6_IJSA_SA_SB_EEES9_NS_10bfloat16_tESF_Li256ELb1ELb1ELb1ELb1EEENS1_36VarlenDynamicPersistentTileSchedulerILi128ELi224ELi256ELi128ELb1ELb1ELb1ELb1ELb1ELb1EEEEEEEEEvNT_6ParamsE)
        /*0eec*/ 	.short	0x0210
        /*0eee*/ 	.short	0x0af0


	//----- nvinfo : EIATTR_SW_WAR
	.align		4
.L_1087:
        /*0ef0*/ 	.byte	0x04, 0x36
        /*0ef2*/ 	.short	(.L_1089 - .L_1088)
.L_1088:
        /*0ef4*/ 	.word	0x00000008
.L_1089:


//--------------------- .nv.info._ZN7cutlass13device_kernelIN5flash11enable_sm90INS1_16FlashAttnFwdSm90INS1_25CollectiveMainloopFwdSm90ILi2EN4cute5tupleIJNS5_1CILi1EEES8_S8_EEENS6_IJNS7_ILi128EEENS7_ILi224EEESA_EEELi128ENS_12float_e4m3_tEfNS_4arch4Sm90ELb1ELb0ELb1ELb1ELb0ELb1ELb0ELb1ELb1ELb1ELb1ELb0EEENS1_21CollectiveEpilogueFwdINS6_IJSA_SA_SB_EEES9_NS_10bfloat16_tESF_Li256ELb1ELb1ELb1ELb1EEENS1_36VarlenDynamicPersistentTileSchedulerILi128ELi224ELi256ELi128ELb1ELb1ELb1ELb1ELb1ELb1EEEEEEEEEvNT_6ParamsE --------------------------
	.section	.nv.info._ZN7cutlass13device_kernelIN5flash11enable_sm90INS1_16FlashAttnFwdSm90INS1_25CollectiveMainloopFwdSm90ILi2EN4cute5tupleIJNS5_1CILi1EEES8_S8_EEENS6_IJNS7_ILi128EEENS7_ILi224EEESA_EEELi128ENS_12float_e4m3_tEfNS_4arch4Sm90ELb1ELb0ELb1ELb1ELb0ELb1ELb0ELb1ELb1ELb1ELb1ELb0EEENS1_21CollectiveEpilogueFwdINS6_IJSA_SA_SB_EEES9_NS_10bfloat16_tESF_Li256ELb1ELb1ELb1ELb1EEENS1_36VarlenDynamicPersistentTileSchedulerILi128ELi224ELi256ELi128ELb1ELb1ELb1ELb1ELb1ELb1EEEEEEEEEvNT_6ParamsE,"",@"SHT_CUDA_INFO"
	.sectionflags	@""
	.align	4


	//----- nvinfo : EIATTR_CUDA_API_VERSION
	.align		4
        /*0000*/ 	.byte	0x04, 0x37
        /*0002*/ 	.short	(.L_1091 - .L_1090)
.L_1090:
        /*0004*/ 	.word	0x00000082


	//----- nvinfo : EIATTR_KPARAM_INFO
	.align		4
.L_1091:
        /*0008*/ 	.byte	0x04, 0x17
        /*000a*/ 	.short	(.L_1093 - .L_1092)
.L_1092:
        /*000c*/ 	.word	0x00000000
        /*0010*/ 	.short	0x0000
        /*0012*/ 	.short	0x0070
        /*0014*/ 	.byte	0x00, 0xf0, 0x01, 0x2a


	//----- nvinfo : EIATTR_SPARSE_MMA_MASK
	.align		4
.L_1093:
        /*0018*/ 	.byte	0x03, 0x50
        /*001a*/ 	.short	0x0000


	//----- nvinfo : EIATTR_MAXREG_COUNT
	.align		4
        /*001c*/ 	.byte	0x03, 0x1b
        /*001e*/ 	.short	0x00a8


	//----- nvinfo : EIATTR_NUM_BARRIERS
	.align		4
        /*0020*/ 	.byte	0x02, 0x4c
        /*0022*/ 	.byte	0x10
	.zero		1


	//----- nvinfo : EIATTR_EXTERNS
	.align		4
        /*0024*/ 	.byte	0x04, 0x0f
        /*0026*/ 	.short	(.L_1095 - .L_1094)


	//   ....[0]....
	.align		4
.L_1094:
        /*0028*/ 	.word	index@(__assertfail)


	//----- nvinfo : EIATTR_ANNOTATIONS
	.align		4
.L_1095:
        /*002c*/ 	.byte	0x04, 0x55
        /*002e*/ 	.short	(.L_1097 - .L_1096)


	//   ....[0]....
.L_1096:
        /* <DEDUP_REMOVED lines=189> */


	//----- nvinfo : EIATTR_MERCURY_ISA_VERSION
	.align		4
.L_1097:
        /*0bf0*/ 	.byte	0x03, 0x5f
        /*0bf2*/ 	.short	0x0101


	//----- nvinfo : EIATTR_UNUSED_LOAD_BYTE_OFFSET
	.align		4
        /*0bf4*/ 	.byte	0x04, 0x44
        /*0bf6*/ 	.short	(.L_1099 - .L_1098)


	//   ....[0]....
.L_1098:
        /*0bf8*/ 	.word	0x00000b00
        /*0bfc*/ 	.word	0x0000fff0


	//   ....[1]....
        /*0c00*/ 	.word	0x00023a10
        /*0c04*/ 	.word	0x0000fff0


	//----- nvinfo : EIATTR_INT_WARP_WIDE_INSTR_OFFSETS
	.align		4
.L_1099:
        /*0c08*/ 	.byte	0x04, 0x31
        /*0c0a*/ 	.short	(.L_1101 - .L_1100)


	//   ....[0]....
.L_1100:
        /*0c0c*/ 	.word	0x00000190


	//   ....[1]....
        /*0c10*/ 	.word	0x000001d0


	//   ....[2]....
        /*0c14*/ 	.word	0x00000240


	//   ....[3]....
        /*0c18*/ 	.word	0x0002ae10


	//   ....[4]....
        /*0c1c*/ 	.word	0x0002ae80


	//   ....[5]....
        /*0c20*/ 	.word	0x0002dc10


	//   ....[6]....
        /*0c24*/ 	.word	0x0002dc80


	//----- nvinfo : EIATTR_COOP_GROUP_MASK_REGIDS
	.align		4
.L_1101:
        /*0c28*/ 	.byte	0x04, 0x29
        /*0c2a*/ 	.short	(.L_1103 - .L_1102)


	//   ....[0]....
.L_1102:
        /*0c2c*/ 	.word	0xffffffff


	//   ....[1]....
        /*0c30*/ 	.word	0xffffffff


	//   ....[2]....
        /*0c34*/ 	.word	0xffffffff


	//   ....[3]....
        /*0c38*/ 	.word	0xffffffff


	//   ....[4]....
        /*0c3c*/ 	.word	0xffffffff


	//   ....[5]....
        /*0c40*/ 	.word	0xffffffff


	//   ....[6]....
        /*0c44*/ 	.word	0xffffffff


	//   ....[7]....
        /*0c48*/ 	.word	0xffffffff


	//   ....[8]....
        /*0c4c*/ 	.word	0xffffffff


	//   ....[9]....
        /*0c50*/ 	.word	0xffffffff


	//   ....[10]....
        /*0c54*/ 	.word	0xffffffff


	//   ....[11]....
        /*0c58*/ 	.word	0xffffffff


	//   ....[12]....
        /*0c5c*/ 	.word	0xffffffff


	//   ....[13]....
        /*0c60*/ 	.word	0xffffffff


	//   ....[14]....
        /*0c64*/ 	.word	0xffffffff


	//   ....[15]....
        /*0c68*/ 	.word	0xffffffff


	//   ....[16]....
        /*0c6c*/ 	.word	0xffffffff


	//   ....[17]....
        /*0c70*/ 	.word	0xffffffff


	//   ....[18]....
        /*0c74*/ 	.word	0xffffffff


	//   ....[19]....
        /*0c78*/ 	.word	0xffffffff


	//   ....[20]....
        /*0c7c*/ 	.word	0xffffffff


	//   ....[21]....
        /*0c80*/ 	.word	0xffffffff


	//   ....[22]....
        /*0c84*/ 	.word	0xffffffff


	//   ....[23]....
        /*0c88*/ 	.word	0xffffffff


	//   ....[24]....
        /*0c8c*/ 	.word	0xffffffff


	//   ....[25]....
        /*0c90*/ 	.word	0xffffffff


	//   ....[26]....
        /*0c94*/ 	.word	0xffffffff


	//   ....[27]....
        /*0c98*/ 	.word	0xffffffff


	//   ....[28]....
        /*0c9c*/ 	.word	0xffffffff


	//   ....[29]....
        /*0ca0*/ 	.word	0xffffffff


	//   ....[30]....
        /*0ca4*/ 	.word	0xffffffff


	//   ....[31]....
        /*0ca8*/ 	.word	0xffffffff


	//   ....[32]....
        /*0cac*/ 	.word	0xffffffff


	//   ....[33]....
        /*0cb0*/ 	.word	0xffffffff


	//   ....[34]....
        /*0cb4*/ 	.word	0xffffffff


	//   ....[35]....
        /*0cb8*/ 	.word	0xffffffff


	//   ....[36]....
        /*0cbc*/ 	.word	0xffffffff


	//   ....[37]....
        /*0cc0*/ 	.word	0xffffffff


	//   ....[38]....
        /*0cc4*/ 	.word	0xffffffff


	//   ....[39]....
        /*0cc8*/ 	.word	0xffffffff


	//   ....[40]....
        /*0ccc*/ 	.word	0xffffffff


	//   ....[41]....
        /*0cd0*/ 	.word	0xffffffff


	//   ....[42]....
        /*0cd4*/ 	.word	0xffffffff


	//   ....[43]....
        /*0cd8*/ 	.word	0xffffffff


	//   ....[44]....
        /*0cdc*/ 	.word	0xffffffff


	//   ....[45]....
        /*0ce0*/ 	.word	0xffffffff


	//   ....[46]....
        /*0ce4*/ 	.word	0xffffffff


	//   ....[47]....
        /*0ce8*/ 	.word	0xffffffff


	//   ....[48]....
        /*0cec*/ 	.word	0xffffffff


	//   ....[49]....
        /*0cf0*/ 	.word	0xffffffff


	//   ....[50]....
        /*0cf4*/ 	.word	0xffffffff


	//   ....[51]....
        /*0cf8*/ 	.word	0xffffffff


	//   ....[52]....
        /*0cfc*/ 	.word	0xffffffff


	//   ....[53]....
        /*0d00*/ 	.word	0xffffffff


	//   ....[54]....
        /*0d04*/ 	.word	0xffffffff


	//   ....[55]....
        /*0d08*/ 	.word	0xffffffff


	//   ....[56]....
        /*0d0c*/ 	.word	0xffffffff


	//   ....[57]....
        /*0d10*/ 	.word	0xffffffff


	//   ....[58]....
        /*0d14*/ 	.word	0xffffffff


	//   ....[59]....
        /*0d18*/ 	.word	0xffffffff


	//   ....[60]....
        /*0d1c*/ 	.word	0xffffffff


	//   ....[61]....
        /*0d20*/ 	.word	0xffffffff


	//   ....[62]....
        /*0d24*/ 	.word	0xffffffff


	//   ....[63]....
        /*0d28*/ 	.word	0xffffffff


	//   ....[64]....
        /*0d2c*/ 	.word	0xffffffff


	//   ....[65]....
        /*0d30*/ 	.word	0xffffffff


	//   ....[66]....
        /*0d34*/ 	.word	0xffffffff


	//   ....[67]....
        /*0d38*/ 	.word	0xffffffff


	//   ....[68]....
        /*0d3c*/ 	.word	0xffffffff


	//   ....[69]....
        /*0d40*/ 	.word	0xffffffff


	//   ....[70]....
        /*0d44*/ 	.word	0xffffffff


	//   ....[71]....
        /*0d48*/ 	.word	0xffffffff


	//   ....[72]....
        /*0d4c*/ 	.word	0xffffffff


	//   ....[73]....
        /*0d50*/ 	.word	0xffffffff


	//   ....[74]....
        /*0d54*/ 	.word	0xffffffff


	//   ....[75]....
        /*0d58*/ 	.word	0xffffffff


	//   ....[76]....
        /*0d5c*/ 	.word	0xffffffff


	//   ....[77]....
        /*0d60*/ 	.word	0xffffffff


	//   ....[78]....
        /*0d64*/ 	.word	0xffffffff


	//   ....[79]....
        /*0d68*/ 	.word	0xffffffff


	//   ....[80]....
        /*0d6c*/ 	.word	0xffffffff


	//   ....[81]....
        /*0d70*/ 	.word	0xffffffff


	//   ....[82]....
        /*0d74*/ 	.word	0xffffffff


	//   ....[83]....
        /*0d78*/ 	.word	0xffffffff


	//   ....[84]....
        /*0d7c*/ 	.word	0xffffffff


	//   ....[85]....
        /*0d80*/ 	.word	0xffffffff


	//   ....[86]....
        /*0d84*/ 	.word	0xffffffff


	//   ....[87]....
        /*0d88*/ 	.word	0xffffffff


	//   ....[88]....
        /*0d8c*/ 	.word	0xffffffff


	//   ....[89]....
        /*0d90*/ 	.word	0xffffffff


	//   ....[90]....
        /*0d94*/ 	.word	0xffffffff


	//   ....[91]....
        /*0d98*/ 	.word	0xffffffff


	//   ....[92]....
        /*0d9c*/ 	.word	0xffffffff


	//   ....[93]....
        /*0da0*/ 	.word	0xffffffff


	//   ....[94]....
        /*0da4*/ 	.word	0xffffffff


	//   ....[95]....
        /*0da8*/ 	.word	0xffffffff


	//   ....[96]....
        /*0dac*/ 	.word	0xffffffff


	//   ....[97]....
        /*0db0*/ 	.word	0xffffffff


	//   ....[98]....
        /*0db4*/ 	.word	0xffffffff


	//   ....[99]....
        /*0db8*/ 	.word	0xffffffff


	//   ....[100]....
        /*0dbc*/ 	.word	0xffffffff


	//   ....[101]....
        /*0dc0*/ 	.word	0xffffffff


	//   ....[102]....
        /*0dc4*/ 	.word	0xffffffff


	//   ....[103]....
        /*0dc8*/ 	.word	0xffffffff


	//   ....[104]....
        /*0dcc*/ 	.word	0xffffffff


	//   ....[105]....
        /*0dd0*/ 	.word	0xffffffff


	//   ....[106]....
        /*0dd4*/ 	.word	0xffffffff


	//   ....[107]....
        /*0dd8*/ 	.word	0xffffffff


	//   ....[108]....
        /*0ddc*/ 	.word	0xffffffff


	//   ....[109]....
        /*0de0*/ 	.word	0xffffffff


	//   ....[110]....
        /*0de4*/ 	.word	0xffffffff


	//   ....[111]....
        /*0de8*/ 	.word	0xffffffff


	//   ....[112]....
        /*0dec*/ 	.word	0xffffffff


	//   ....[113]....
        /*0df0*/ 	.word	0xffffffff


	//   ....[114]....
        /*0df4*/ 	.word	0xffffffff


	//   ....[115]....
        /*0df8*/ 	.word	0xffffffff


	//   ....[116]....
        /*0dfc*/ 	.word	0xffffffff


	//   ....[117]....
        /*0e00*/ 	.word	0xffffffff


	//   ....[118]....
        /*0e04*/ 	.word	0xffffffff


	//   ....[119]....
        /*0e08*/ 	.word	0xffffffff


	//   ....[120]....
        /*0e0c*/ 	.word	0xffffffff


	//   ....[121]....
        /*0e10*/ 	.word	0xffffffff


	//   ....[122]....
        /*0e14*/ 	.word	0xffffffff


	//   ....[123]....
        /*0e18*/ 	.word	0xffffffff


	//   ....[124]....
        /*0e1c*/ 	.word	0xffffffff


	//   ....[125]....
        /*0e20*/ 	.word	0xffffffff


	//   ....[126]....
        /*0e24*/ 	.word	0xffffffff


	//   ....[127]....
        /*0e28*/ 	.word	0xffffffff


	//   ....[128]....
        /*0e2c*/ 	.word	0xffffffff


	//   ....[129]....
        /*0e30*/ 	.word	0xffffffff


	//   ....[130]....
        /*0e34*/ 	.word	0xffffffff


	//   ....[131]....
        /*0e38*/ 	.word	0xffffffff


	//   ....[132]....
        /*0e3c*/ 	.word	0xffffffff


	//   ....[133]....
        /*0e40*/ 	.word	0xffffffff


	//   ....[134]....
        /*0e44*/ 	.word	0xffffffff


	//   ....[135]....
        /*0e48*/ 	.word	0xffffffff


	//   ....[136]....
        /*0e4c*/ 	.word	0xffffffff


	//   ....[137]....
        /*0e50*/ 	.word	0xffffffff


	//   ....[138]....
        /*0e54*/ 	.word	0xffffffff


	//   ....[139]....
        /*0e58*/ 	.word	0xffffffff


	//   ....[140]....
        /*0e5c*/ 	.word	0xffffffff


	//   ....[141]....
        /*0e60*/ 	.word	0xffffffff


	//   ....[142]....
        /*0e64*/ 	.word	0xffffffff


	//   ....[143]....
        /*0e68*/ 	.word	0xffffffff


	//   ....[144]....
        /*0e6c*/ 	.word	0xffffffff


	//   ....[145]....
        /*0e70*/ 	.word	0xffffffff


	//   ....[146]....
        /*0e74*/ 	.word	0xffffffff


	//   ....[147]....
        /*0e78*/ 	.word	0xffffffff


	//   ....[148]....
        /*0e7c*/ 	.word	0xffffffff


	//   ....[149]....
        /*0e80*/ 	.word	0xffffffff


	//   ....[150]....
        /*0e84*/ 	.word	0xffffffff


	//   ....[151]....
        /*0e88*/ 	.word	0xffffffff


	//   ....[152]....
        /*0e8c*/ 	.word	0xffffffff


	//   ....[153]....
        /*0e90*/ 	.word	0xffffffff


	//   ....[154]....
        /*0e94*/ 	.word	0xffffffff


	//   ....[155]....
        /*0e98*/ 	.word	0xffffffff


	//   ....[156]....
        /*0e9c*/ 	.word	0xffffffff


	//   ....[157]....
        /*0ea0*/ 	.word	0xffffffff


	//   ....[158]....
        /*0ea4*/ 	.word	0xffffffff


	//   ....[159]....
        /*0ea8*/ 	.word	0xffffffff


	//   ....[160]....
        /*0eac*/ 	.word	0xffffffff


	//   ....[161]....
        /*0eb0*/ 	.word	0xffffffff


	//   ....[162]....
        /*0eb4*/ 	.word	0xffffffff


	//   ....[163]....
        /*0eb8*/ 	.word	0xffffffff


	//   ....[164]....
        /*0ebc*/ 	.word	0xffffffff


	//   ....[165]....
        /*0ec0*/ 	.word	0xffffffff


	//   ....[166]....
        /*0ec4*/ 	.word	0xffffffff


	//   ....[167]....
        /*0ec8*/ 	.word	0xffffffff


	//   ....[168]....
        /*0ecc*/ 	.word	0xffffffff


	//   ....[169]....
        /*0ed0*/ 	.word	0xffffffff


	//   ....[170]....
        /*0ed4*/ 	.word	0xffffffff


	//   ....[171]....
        /*0ed8*/ 	.word	0xffffffff


	//   ....[172]....
        /*0edc*/ 	.word	0xffffffff


	//   ....[173]....
        /*0ee0*/ 	.word	0xffffffff


	//   ....[174]....
        /*0ee4*/ 	.word	0xffffffff


	//   ....[175]....
        /*0ee8*/ 	.word	0xffffffff


	//   ....[176]....
        /*0eec*/ 	.word	0xffffffff


	//   ....[177]....
        /*0ef0*/ 	.word	0xffffffff


	//   ....[178]....
        /*0ef4*/ 	.word	0xffffffff


	//   ....[179]....
        /*0ef8*/ 	.word	0xffffffff


	//   ....[180]....
        /*0efc*/ 	.word	0xffffffff


	//   ....[181]....
        /*0f00*/ 	.word	0xffffffff


	//   ....[182]....
        /*0f04*/ 	.word	0xffffffff


	//   ....[183]....
        /*0f08*/ 	.word	0xffffffff


	//   ....[184]....
        /*0f0c*/ 	.word	0xffffffff


	//   ....[185]....
        /*0f10*/ 	.word	0xffffffff


	//   ....[186]....
        /*0f14*/ 	.word	0x0500000f


	//   ....[187]....
        /*0f18*/ 	.word	0x0500000f


	//   ....[188]....
        /*0f1c*/ 	.word	0x0500000f


	//   ....[189]....
        /*0f20*/ 	.word	0x0500000f


	//   ....[190]....
        /*0f24*/ 	.word	0x0500000f


	//   ....[191]....
        /*0f28*/ 	.word	0x0500000f


	//   ....[192]....
        /*0f2c*/ 	.word	0x0500000f


	//   ....[193]....
        /*0f30*/ 	.word	0x0500000f


	//   ....[194]....
        /*0f34*/ 	.word	0x0500000f


	//   ....[195]....
        /*0f38*/ 	.word	0x0500000f


	//   ....[196]....
        /*0f3c*/ 	.word	0x0500000f


	//   ....[197]....
        /*0f40*/ 	.word	0x0500000f


	//   ....[198]....
        /*0f44*/ 	.word	0x0500000f


	//   ....[199]....
        /*0f48*/ 	.word	0x0500000f


	//   ....[200]....
        /*0f4c*/ 	.word	0x0500000f


	//   ....[201]....
        /*0f50*/ 	.word	0x0500000f


	//   ....[202]....
        /*0f54*/ 	.word	0x0500000f


	//   ....[203]....
        /*0f58*/ 	.word	0x0500000f


	//   ....[204]....
        /*0f5c*/ 	.word	0x0500000f


	//   ....[205]....
        /*0f60*/ 	.word	0x0500000f


	//   ....[206]....
        /*0f64*/ 	.word	0x0500000f


	//   ....[207]....
        /*0f68*/ 	.word	0x0500000f


	//   ....[208]....
        /*0f6c*/ 	.word	0x0500000f


	//   ....[209]....
        /*0f70*/ 	.word	0x0500000f


	//   ....[210]....
        /*0f74*/ 	.word	0x0500000f


	//   ....[211]....
        /*0f78*/ 	.word	0x0500000f


	//   ....[212]....
        /*0f7c*/ 	.word	0x0500000f


	//   ....[213]....
        /*0f80*/ 	.word	0x0500000f


	//   ....[214]....
        /*0f84*/ 	.word	0x0500000f


	//   ....[215]....
        /*0f88*/ 	.word	0x0500000f


	//   ....[216]....
        /*0f8c*/ 	.word	0x0500000f


	//   ....[217]....
        /*0f90*/ 	.word	0x0500000f


	//   ....[218]....
        /*0f94*/ 	.word	0x0500000f


	//   ....[219]....
        /*0f98*/ 	.word	0x0500000f


	//   ....[220]....
        /*0f9c*/ 	.word	0x0500000f


	//   ....[221]....
        /*0fa0*/ 	.word	0x0500000f


	//   ....[222]....
        /*0fa4*/ 	.word	0x0500000f


	//   ....[223]....
        /*0fa8*/ 	.word	0x0500000f


	//   ....[224]....
        /*0fac*/ 	.word	0x0500000f


	//   ....[225]....
        /*0fb0*/ 	.word	0x0500000f


	//   ....[226]....
        /*0fb4*/ 	.word	0x0500000f


	//   ....[227]....
        /*0fb8*/ 	.word	0x0500000f


	//   ....[228]....
        /*0fbc*/ 	.word	0x0500000f


	//   ....[229]....
        /*0fc0*/ 	.word	0x0500000f


	//   ....[230]....
        /*0fc4*/ 	.word	0x0500000f


	//   ....[231]....
        /*0fc8*/ 	.word	0x0500000f


	//   ....[232]....
        /*0fcc*/ 	.word	0x0500000f


	//   ....[233]....
        /*0fd0*/ 	.word	0x0500000f


	//   ....[234]....
        /*0fd4*/ 	.word	0x0500000f


	//   ....[235]....
        /*0fd8*/ 	.word	0x0500000f


	//   ....[236]....
        /*0fdc*/ 	.word	0x0500000f


	//   ....[237]....
        /*0fe0*/ 	.word	0x0500000f


	//   ....[238]....
        /*0fe4*/ 	.word	0x0500000f


	//   ....[239]....
        /*0fe8*/ 	.word	0x0500000f


	//   ....[240]....
        /*0fec*/ 	.word	0x0500000f


	//   ....[241]....
        /*0ff0*/ 	.word	0x0500000f


	//   ....[242]....
        /*0ff4*/ 	.word	0x0500000f


	//   ....[243]....
        /*0ff8*/ 	.word	0x0500000f


	//   ....[244]....
        /*0ffc*/ 	.word	0x0500000f


	//   ....[245]....
        /*1000*/ 	.word	0x0500000f


	//   ....[246]....
        /*1004*/ 	.word	0x0500000f


	//   ....[247]....
        /*1008*/ 	.word	0x0500000f


	//   ....[248]....
        /*100c*/ 	.word	0x0500000f


	//   ....[249]....
        /*1010*/ 	.word	0x0500000f


	//   ....[250]....
        /*1014*/ 	.word	0x0500000f


	//   ....[251]....
        /*1018*/ 	.word	0x0500000f


	//   ....[252]....
        /*101c*/ 	.word	0x0500000f


	//   ....[253]....
        /*1020*/ 	.word	0x0500000f


	//   ....[254]....
        /*1024*/ 	.word	0x0500000f


	//   ....[255]....
        /*1028*/ 	.word	0x0500000f


	//   ....[0]....
        /*102c*/ 	.word	0x0500000f


	//   ....[1]....
        /*1030*/ 	.word	0x0500000f


	//   ....[2]....
        /*1034*/ 	.word	0x0500000f


	//   ....[3]....
        /*1038*/ 	.word	0x0500000f


	//   ....[4]....
        /*103c*/ 	.word	0x0500000f


	//   ....[5]....
        /*1040*/ 	.word	0x0500000f


	//   ....[6]....
        /*1044*/ 	.word	0x0500000f


	//   ....[7]....
        /*1048*/ 	.word	0x0500000f


	//   ....[8]....
        /*104c*/ 	.word	0x0500000f


	//   ....[9]....
        /*1050*/ 	.word	0x0500000f


	//   ....[10]....
        /*1054*/ 	.word	0x0500000f


	//   ....[11]....
        /*1058*/ 	.word	0x0500000f


	//   ....[12]....
        /*105c*/ 	.word	0x0500000f


	//   ....[13]....
        /*1060*/ 	.word	0x0500000f


	//   ....[14]....
        /*1064*/ 	.word	0x0500000f


	//   ....[15]....
        /*1068*/ 	.word	0x0500000f


	//   ....[16]....
        /*106c*/ 	.word	0x0500000f


	//   ....[17]....
        /*1070*/ 	.word	0x0500000f


	//   ....[18]....
        /*1074*/ 	.word	0x0500000f


	//   ....[19]....
        /*1078*/ 	.word	0x0500000f


	//   ....[20]....
        /*107c*/ 	.word	0x0500000f


	//   ....[21]....
        /*1080*/ 	.word	0x0500000f


	//   ....[22]....
        /*1084*/ 	.word	0x0500000f


	//   ....[23]....
        /*1088*/ 	.word	0x0500000f


	//   ....[24]....
        /*108c*/ 	.word	0x0500000f


	//   ....[25]....
        /*1090*/ 	.word	0x0500000f


	//   ....[26]....
        /*1094*/ 	.word	0x0500000f


	//   ....[27]....
        /*1098*/ 	.word	0x0500000f


	//   ....[28]....
        /*109c*/ 	.word	0x0500000f


	//   ....[29]....
        /*10a0*/ 	.word	0x0500000f


	//   ....[30]....
        /*10a4*/ 	.word	0x0500000f


	//   ....[31]....
        /*10a8*/ 	.word	0x0500000f


	//   ....[32]....
        /*10ac*/ 	.word	0x0500000f


	//   ....[33]....
        /*10b0*/ 	.word	0x0500000f


	//   ....[34]....
        /*10b4*/ 	.word	0x0500000f


	//   ....[35]....
        /*10b8*/ 	.word	0x0500000f


	//   ....[36]....
        /*10bc*/ 	.word	0x0500000f


	//   ....[37]....
        /*10c0*/ 	.word	0x0500000f


	//   ....[38]....
        /*10c4*/ 	.word	0x0500000f


	//   ....[39]....
        /*10c8*/ 	.word	0x0500000f


	//   ....[40]....
        /*10cc*/ 	.word	0x0500000f


	//   ....[41]....
        /*10d0*/ 	.word	0x0500000f


	//   ....[42]....
        /*10d4*/ 	.word	0x0500000f


	//   ....[43]....
        /*10d8*/ 	.word	0x0500000f


	//   ....[44]....
        /*10dc*/ 	.word	0x0500000f


	//   ....[45]....
        /*10e0*/ 	.word	0x0500000f


	//   ....[46]....
        /*10e4*/ 	.word	0x0500000f


	//   ....[47]....
        /*10e8*/ 	.word	0x0500000f


	//   ....[48]....
        /*10ec*/ 	.word	0x0500000f


	//   ....[49]....
        /*10f0*/ 	.word	0x0500000f


	//   ....[50]....
        /*10f4*/ 	.word	0x0500000f


	//   ....[51]....
        /*10f8*/ 	.word	0x0500000f


	//   ....[52]....
        /*10fc*/ 	.word	0x0500000f


	//   ....[53]....
        /*1100*/ 	.word	0x0500000f


	//   ....[54]....
        /*1104*/ 	.word	0x0500000f


	//   ....[55]....
        /*1108*/ 	.word	0x0500000f


	//   ....[56]....
        /*110c*/ 	.word	0x0500000f


	//   ....[57]....
        /*1110*/ 	.word	0x0500000f


	//   ....[58]....
        /*1114*/ 	.word	0x0500000f


	//   ....[59]....
        /*1118*/ 	.word	0x0500000f


	//   ....[60]....
        /*111c*/ 	.word	0x0500000f


	//   ....[61]....
        /*1120*/ 	.word	0x0500000f


	//   ....[62]....
        /*1124*/ 	.word	0x0500000f


	//   ....[63]....
        /*1128*/ 	.word	0x0500000f


	//   ....[64]....
        /*112c*/ 	.word	0x0500000f


	//   ....[65]....
        /*1130*/ 	.word	0x0500000f


	//   ....[66]....
        /*1134*/ 	.word	0x0500000f


	//   ....[67]....
        /*1138*/ 	.word	0x0500000f


	//----- nvinfo : EIATTR_COOP_GROUP_INSTR_OFFSETS
	.align		4
.L_1103:
        /*113c*/ 	.byte	0x04, 0x28
        /*113e*/ 	.short	(.L_1105 - .L_1104)


	//   ....[0]....
.L_1104:
        /*1140*/ 	.word	0x00000070


	//   ....[1]....
        /*1144*/ 	.word	0x000001a0


	//   ....[2]....
        /*1148*/ 	.word	0x000001f0


	//   ....[3]....
        /*114c*/ 	.word	0x00000420


	//   ....[4]....
        /*1150*/ 	.word	0x00000580


	//   ....[5]....
        /*1154*/ 	.word	0x000006a0


	//   ....[6]....
        /*1158*/ 	.word	0x00000800


	//   ....[7]....
        /*115c*/ 	.word	0x0000d640


	//   ....[8]....
        /*1160*/ 	.word	0x0000e040


	//   ....[9]....
        /*1164*/ 	.word	0x0000e050


	//   ....[10]....
        /*1168*/ 	.word	0x0000e060


	//   ....[11]....
        /*116c*/ 	.word	0x0000e070


	//   ....[12]....
        /*1170*/ 	.word	0x0000e290


	//   ....[13]....
        /*1174*/ 	.word	0x0000e2a0


	//   ....[14]....
        /*1178*/ 	.word	0x0000e2b0


	//   ....[15]....
        /*117c*/ 	.word	0x0000e2c0


	//   ....[16]....
        /*1180*/ 	.word	0x00010800


	//   ....[17]....
        /*1184*/ 	.word	0x00010810


	//   ....[18]....
        /*1188*/ 	.word	0x00010820


	//   ....[19]....
        /*118c*/ 	.word	0x00010830


	//   ....[20]....
        /*1190*/ 	.word	0x00010930


	//   ....[21]....
        /*1194*/ 	.word	0x00010950


	//   ....[22]....
        /*1198*/ 	.word	0x00010960


	//   ....[23]....
        /*119c*/ 	.word	0x00010970


	//   ....[24]....
        /*11a0*/ 	.word	0x00013f00


	//   ....[25]....
        /*11a4*/ 	.word	0x00014ab0


	//   ....[26]....
        /*11a8*/ 	.word	0x00015270


	//   ....[27]....
        /*11ac*/ 	.word	0x000152a0


	//   ....[28]....
        /*11b0*/ 	.word	0x000165a0


	//   ....[29]....
        /*11b4*/ 	.word	0x000165c0


	//   ....[30]....
        /*11b8*/ 	.word	0x0001a100


	//   ....[31]....
        /*11bc*/ 	.word	0x0001a1b0


	//   ....[32]....
        /*11c0*/ 	.word	0x0001b8d0


	//   ....[33]....
        /*11c4*/ 	.word	0x0001baa0


	//   ....[34]....
        /*11c8*/ 	.word	0x0001c270


	//   ....[35]....
        /*11cc*/ 	.word	0x0001c370


	//   ....[36]....
        /*11d0*/ 	.word	0x00020d10


	//   ....[37]....
        /*11d4*/ 	.word	0x00020d30


	//   ....[38]....
        /*11d8*/ 	.word	0x00020d60


	//   ....[39]....
        /*11dc*/ 	.word	0x00020da0


	//   ....[40]....
        /*11e0*/ 	.word	0x000231d0


	//   ....[41]....
        /*11e4*/ 	.word	0x000231e0


	//   ....[42]....
        /*11e8*/ 	.word	0x00023260


	//   ....[43]....
        /*11ec*/ 	.word	0x00023270


	//   ....[44]....
        /*11f0*/ 	.word	0x00023eb0


	//   ....[45]....
        /*11f4*/ 	.word	0x00023f30


	//   ....[46]....
        /*11f8*/ 	.word	0x00023f60


	//   ....[47]....
        /*11fc*/ 	.word	0x00023f90


	//   ....[48]....
        /*1200*/ 	.word	0x00023fc0


	//   ....[49]....
        /*1204*/ 	.word	0x00023ff0


	//   ....[50]....
        /*1208*/ 	.word	0x00024020


	//   ....[51]....
        /*120c*/ 	.word	0x00024050


	//   ....[52]....
        /*1210*/ 	.word	0x00024080


	//   ....[53]....
        /*1214*/ 	.word	0x000240b0


	//   ....[54]....
        /*1218*/ 	.word	0x000240e0


	//   ....[55]....
        /*121c*/ 	.word	0x00024110


	//   ....[56]....
        /*1220*/ 	.word	0x00024140


	//   ....[57]....
        /*1224*/ 	.word	0x00024170


	//   ....[58]....
        /*1228*/ 	.word	0x000241a0


	//   ....[59]....
        /*122c*/ 	.word	0x000241d0


	//   ....[60]....
        /*1230*/ 	.word	0x00024200


	//   ....[61]....
        /*1234*/ 	.word	0x00024230


	//   ....[62]....
        /*1238*/ 	.word	0x00024260


	//   ....[63]....
        /*123c*/ 	.word	0x00024290


	//   ....[64]....
        /*1240*/ 	.word	0x000242c0


	//   ....[65]....
        /*1244*/ 	.word	0x000242f0


	//   ....[66]....
        /*1248*/ 	.word	0x00024320


	//   ....[67]....
        /*124c*/ 	.word	0x00024350


	//   ....[68]....
        /*1250*/ 	.word	0x00024380


	//   ....[69]....
        /*1254*/ 	.word	0x000243b0


	//   ....[70]....
        /*1258*/ 	.word	0x000243e0


	//   ....[71]....
        /*125c*/ 	.word	0x00024410


	//   ....[72]....
        /*1260*/ 	.word	0x00024440


	//   ....[73]....
        /*1264*/ 	.word	0x00024470


	//   ....[74]....
        /*1268*/ 	.word	0x000244a0


	//   ....[75]....
        /*126c*/ 	.word	0x000244d0


	//   ....[76]....
        /*1270*/ 	.word	0x00024500


	//   ....[77]....
        /*1274*/ 	.word	0x00024530


	//   ....[78]....
        /*1278*/ 	.word	0x00024550


	//   ....[79]....
        /*127c*/ 	.word	0x00024560


	//   ....[80]....
        /*1280*/ 	.word	0x00024570


	//   ....[81]....
        /*1284*/ 	.word	0x00024580


	//   ....[82]....
        /*1288*/ 	.word	0x000245a0


	//   ....[83]....
        /*128c*/ 	.word	0x000245d0


	//   ....[84]....
        /*1290*/ 	.word	0x000245f0


	//   ....[85]....
        /*1294*/ 	.word	0x00024600


	//   ....[86]....
        /*1298*/ 	.word	0x00024610


	//   ....[87]....
        /*129c*/ 	.word	0x00024630


	//   ....[88]....
        /*12a0*/ 	.word	0x00024660


	//   ....[89]....
        /*12a4*/ 	.word	0x00024670


	//   ....[90]....
        /*12a8*/ 	.word	0x00024680


	//   ....[91]....
        /*12ac*/ 	.word	0x00024690


	//   ....[92]....
        /*12b0*/ 	.word	0x000246a0


	//   ....[93]....
        /*12b4*/ 	.word	0x000246d0


	//   ....[94]....
        /*12b8*/ 	.word	0x00024700


	//   ....[95]....
        /*12bc*/ 	.word	0x00024730


	//   ....[96]....
        /*12c0*/ 	.word	0x00024760


	//   ....[97]....
        /*12c4*/ 	.word	0x00024790


	//   ....[98]....
        /*12c8*/ 	.word	0x000247c0


	//   ....[99]....
        /*12cc*/ 	.word	0x000247f0


	//   ....[100]....
        /*12d0*/ 	.word	0x00024820


	//   ....[101]....
        /*12d4*/ 	.word	0x00024850


	//   ....[102]....
        /*12d8*/ 	.word	0x00024880


	//   ....[103]....
        /*12dc*/ 	.word	0x000248b0


	//   ....[104]....
        /*12e0*/ 	.word	0x000248e0


	//   ....[105]....
        /*12e4*/ 	.word	0x00024910


	//   ....[106]....
        /*12e8*/ 	.word	0x00024940


	//   ....[107]....
        /*12ec*/ 	.word	0x00024970


	//   ....[108]....
        /*12f0*/ 	.word	0x00025290


	//   ....[109]....
        /*12f4*/ 	.word	0x000252b0


	//   ....[110]....
        /*12f8*/ 	.word	0x000252d0


	//   ....[111]....
        /*12fc*/ 	.word	0x000252e0


	//   ....[112]....
        /*1300*/ 	.word	0x00025a20


	//   ....[113]....
        /*1304*/ 	.word	0x00025a30


	//   ....[114]....
        /*1308*/ 	.word	0x00025b80


	//   ....[115]....
        /*130c*/ 	.word	0x00025b90


	//   ....[116]....
        /*1310*/ 	.word	0x00025ce0


	//   ....[117]....
        /*1314*/ 	.word	0x00025cf0


	//   ....[118]....
        /*1318*/ 	.word	0x00025e40


	//   ....[119]....
        /*131c*/ 	.word	0x00025e50


	//   ....[120]....
        /*1320*/ 	.word	0x00026420


	//   ....[121]....
        /*1324*/ 	.word	0x00026430


	//   ....[122]....
        /*1328*/ 	.word	0x000269d0


	//   ....[123]....
        /*132c*/ 	.word	0x000269e0


	//   ....[124]....
        /*1330*/ 	.word	0x000277a0


	//   ....[125]....
        /*1334*/ 	.word	0x000277b0


	//   ....[126]....
        /*1338*/ 	.word	0x00027920


	//   ....[127]....
        /*133c*/ 	.word	0x00027930


	//   ....[128]....
        /*1340*/ 	.word	0x00027a90


	//   ....[129]....
        /*1344*/ 	.word	0x00027aa0


	//   ....[130]....
        /*1348*/ 	.word	0x00027c00


	//   ....[131]....
        /*134c*/ 	.word	0x00027c10


	//   ....[132]....
        /*1350*/ 	.word	0x00027dd0


	//   ....[133]....
        /*1354*/ 	.word	0x00028020


	//   ....[134]....
        /*1358*/ 	.word	0x00028050


	//   ....[135]....
        /*135c*/ 	.word	0x00028080


	//   ....[136]....
        /*1360*/ 	.word	0x000280b0


	//   ....[137]....
        /*1364*/ 	.word	0x000280e0


	//   ....[138]....
        /*1368*/ 	.word	0x00028110


	//   ....[139]....
        /*136c*/ 	.word	0x000282c0


	//   ....[140]....
        /*1370*/ 	.word	0x000282f0


	//   ....[141]....
        /*1374*/ 	.word	0x00028320


	//   ....[142]....
        /*1378*/ 	.word	0x00028350


	//   ....[143]....
        /*137c*/ 	.word	0x00028380


	//   ....[144]....
        /*1380*/ 	.word	0x000283b0


	//   ....[145]....
        /*1384*/ 	.word	0x00028450


	//   ....[146]....
        /*1388*/ 	.word	0x00028480


	//   ....[147]....
        /*138c*/ 	.word	0x00028490


	//   ....[148]....
        /*1390*/ 	.word	0x000284c0


	//   ....[149]....
        /*1394*/ 	.word	0x00029d80


	//   ....[150]....
        /*1398*/ 	.word	0x0002b5d0


	//   ....[151]....
        /*139c*/ 	.word	0x0002c250


	//   ....[152]....
        /*13a0*/ 	.word	0x0002c270


	//   ....[153]....
        /*13a4*/ 	.word	0x0002c300


	//   ....[154]....
        /*13a8*/ 	.word	0x0002c310


	//   ....[155]....
        /*13ac*/ 	.word	0x0002c390


	//   ....[156]....
        /*13b0*/ 	.word	0x0002c3a0


	//   ....[157]....
        /*13b4*/ 	.word	0x0002c420


	//   ....[158]....
        /*13b8*/ 	.word	0x0002c430


	//   ....[159]....
        /*13bc*/ 	.word	0x0002c4b0


	//   ....[160]....
        /*13c0*/ 	.word	0x0002c4c0


	//   ....[161]....
        /*13c4*/ 	.word	0x0002c540


	//   ....[162]....
        /*13c8*/ 	.word	0x0002c550


	//   ....[163]....
        /*13cc*/ 	.word	0x0002c5d0


	//   ....[164]....
        /*13d0*/ 	.word	0x0002c5e0


	//   ....[165]....
        /*13d4*/ 	.word	0x0002c630


	//   ....[166]....
        /*13d8*/ 	.word	0x0002c650


	//   ....[167]....
        /*13dc*/ 	.word	0x0002ebc0


	//   ....[168]....
        /*13e0*/ 	.word	0x0002ec00


	//   ....[169]....
        /*13e4*/ 	.word	0x0002ec50


	//   ....[170]....
        /*13e8*/ 	.word	0x0002ec80


	//   ....[171]....
        /*13ec*/ 	.word	0x0002ecb0


	//   ....[172]....
        /*13f0*/ 	.word	0x0002ece0


	//   ....[173]....
        /*13f4*/ 	.word	0x0002ed10


	//   ....[174]....
        /*13f8*/ 	.word	0x0002ed40


	//   ....[175]....
        /*13fc*/ 	.word	0x0002ef20


	//   ....[176]....
        /*1400*/ 	.word	0x0002ef50


	//   ....[177]....
        /*1404*/ 	.word	0x0002ef80


	//   ....[178]....
        /*1408*/ 	.word	0x0002efb0


	//   ....[179]....
        /*140c*/ 	.word	0x0002efe0


	//   ....[180]....
        /*1410*/ 	.word	0x0002f010


	//   ....[181]....
        /*1414*/ 	.word	0x0002f0f0


	//   ....[182]....
        /*1418*/ 	.word	0x0002f110


	//   ....[183]....
        /*141c*/ 	.word	0x0002f120


	//   ....[184]....
        /*1420*/ 	.word	0x0002f1a0


	//   ....[185]....
        /*1424*/ 	.word	0x0002fd00


	//   ....[186]....
        /*1428*/ 	.word	0x00030220


	//   ....[187]....
        /*142c*/ 	.word	0x000302d0


	//   ....[188]....
        /*1430*/ 	.word	0x00030360


	//   ....[189]....
        /*1434*/ 	.word	0x000303b0


	//   ....[190]....
        /*1438*/ 	.word	0x00030400


	//   ....[191]....
        /*143c*/ 	.word	0x00030490


	//   ....[192]....
        /*1440*/ 	.word	0x00030520


	//   ....[193]....
        /*1444*/ 	.word	0x00030570


	//   ....[194]....
        /*1448*/ 	.word	0x000305c0


	//   ....[195]....
        /*144c*/ 	.word	0x000306b0


	//   ....[196]....
        /*1450*/ 	.word	0x00030760


	//   ....[197]....
        /*1454*/ 	.word	0x000307b0


	//   ....[198]....
        /*1458*/ 	.word	0x00030800


	//   ....[199]....
        /*145c*/ 	.word	0x00030950


	//   ....[200]....
        /*1460*/ 	.word	0x000309a0


	//   ....[201]....
        /*1464*/ 	.word	0x000309f0


	//   ....[202]....
        /*1468*/ 	.word	0x00030a40


	//   ....[203]....
        /*146c*/ 	.word	0x00030dc0


	//   ....[204]....
        /*1470*/ 	.word	0x00030ee0


	//   ....[205]....
        /*1474*/ 	.word	0x00031010


	//   ....[206]....
        /*1478*/ 	.word	0x00031120


	//   ....[207]....
        /*147c*/ 	.word	0x00031250


	//   ....[208]....
        /*1480*/ 	.word	0x00031330


	//   ....[209]....
        /*1484*/ 	.word	0x00031390


	//   ....[210]....
        /*1488*/ 	.word	0x000313e0


	//   ....[211]....
        /*148c*/ 	.word	0x00031460


	//   ....[212]....
        /*1490*/ 	.word	0x000314d0


	//   ....[213]....
        /*1494*/ 	.word	0x00031530


	//   ....[214]....
        /*1498*/ 	.word	0x00031580


	//   ....[215]....
        /*149c*/ 	.word	0x000315f0


	//   ....[216]....
        /*14a0*/ 	.word	0x00031660


	//   ....[217]....
        /*14a4*/ 	.word	0x000316c0


	//   ....[218]....
        /*14a8*/ 	.word	0x00031720


	//   ....[219]....
        /*14ac*/ 	.word	0x00031790


	//   ....[220]....
        /*14b0*/ 	.word	0x00031800


	//   ....[221]....
        /*14b4*/ 	.word	0x00031860


	//   ....[222]....
        /*14b8*/ 	.word	0x000318c0


	//   ....[223]....
        /*14bc*/ 	.word	0x00031920


	//   ....[224]....
        /*14c0*/ 	.word	0x00031990


	//   ....[225]....
        /*14c4*/ 	.word	0x000319f0


	//   ....[226]....
        /*14c8*/ 	.word	0x00031a50


	//   ....[227]....
        /*14cc*/ 	.word	0x00031ab0


	//   ....[228]....
        /*14d0*/ 	.word	0x00031b20


	//   ....[229]....
        /*14d4*/ 	.word	0x00031b80


	//   ....[230]....
        /*14d8*/ 	.word	0x00031be0


	//   ....[231]....
        /*14dc*/ 	.word	0x00031c50


	//   ....[232]....
        /*14e0*/ 	.word	0x00031cc0


	//   ....[233]....
        /*14e4*/ 	.word	0x00031d20


	//   ....[234]....
        /*14e8*/ 	.word	0x00031d80


	//   ....[235]....
        /*14ec*/ 	.word	0x00031e00


	//   ....[236]....
        /*14f0*/ 	.word	0x00031e70


	//   ....[237]....
        /*14f4*/ 	.word	0x00031ed0


	//   ....[238]....
        /*14f8*/ 	.word	0x00031f40


	//   ....[239]....
        /*14fc*/ 	.word	0x00031fc0


	//   ....[240]....
        /*1500*/ 	.word	0x00032030


	//   ....[241]....
        /*1504*/ 	.word	0x00032090


	//   ....[242]....
        /*1508*/ 	.word	0x000320e0


	//   ....[243]....
        /*150c*/ 	.word	0x00032140


	//   ....[244]....
        /*1510*/ 	.word	0x000321c0


	//   ....[245]....
        /*1514*/ 	.word	0x00032230


	//   ....[246]....
        /*1518*/ 	.word	0x00032290


	//   ....[247]....
        /*151c*/ 	.word	0x000322f0


	//   ....[248]....
        /*1520*/ 	.word	0x00032360


	//   ....[249]....
        /*1524*/ 	.word	0x000323c0


	//   ....[250]....
        /*1528*/ 	.word	0x00032410


	//   ....[251]....
        /*152c*/ 	.word	0x00032480


	//   ....[252]....
        /*1530*/ 	.word	0x000324e0


	//   ....[253]....
        /*1534*/ 	.word	0x00032550


	//   ....[254]....
        /*1538*/ 	.word	0x000325b0


	//   ....[255]....
        /*153c*/ 	.word	0x00032630


	//   ....[0]....
        /*1540*/ 	.word	0x00032680


	//   ....[1]....
        /*1544*/ 	.word	0x00032720


	//   ....[2]....
        /*1548*/ 	.word	0x00032770


	//   ....[3]....
        /*154c*/ 	.word	0x000327f0


	//   ....[4]....
        /*1550*/ 	.word	0x00032860


	//   ....[5]....
        /*1554*/ 	.word	0x000328c0


	//   ....[6]....
        /*1558*/ 	.word	0x00032910


	//   ....[7]....
        /*155c*/ 	.word	0x00032990


	//   ....[8]....
        /*1560*/ 	.word	0x00032a00


	//   ....[9]....
        /*1564*/ 	.word	0x00032a60


	//   ....[10]....
        /*1568*/ 	.word	0x00032ab0


	//   ....[11]....
        /*156c*/ 	.word	0x00032b30


	//   ....[12]....
        /*1570*/ 	.word	0x00032b80


	//   ....[13]....
        /*1574*/ 	.word	0x00032c10


	//   ....[14]....
        /*1578*/ 	.word	0x00032ca0


	//   ....[15]....
        /*157c*/ 	.word	0x00032d30


	//   ....[16]....
        /*1580*/ 	.word	0x00032dc0


	//   ....[17]....
        /*1584*/ 	.word	0x00032e50


	//   ....[18]....
        /*1588*/ 	.word	0x00032ee0


	//   ....[19]....
        /*158c*/ 	.word	0x00032f60


	//   ....[20]....
        /*1590*/ 	.word	0x00032fb0


	//   ....[21]....
        /*1594*/ 	.word	0x00033040


	//   ....[22]....
        /*1598*/ 	.word	0x000330d0


	//   ....[23]....
        /*159c*/ 	.word	0x00033150


	//   ....[24]....
        /*15a0*/ 	.word	0x000331a0


	//   ....[25]....
        /*15a4*/ 	.word	0x00033230


	//   ....[26]....
        /*15a8*/ 	.word	0x000332c0


	//   ....[27]....
        /*15ac*/ 	.word	0x00033350


	//   ....[28]....
        /*15b0*/ 	.word	0x000333e0


	//   ....[29]....
        /*15b4*/ 	.word	0x00033470


	//   ....[30]....
        /*15b8*/ 	.word	0x00033500


	//   ....[31]....
        /*15bc*/ 	.word	0x000335c0


	//   ....[32]....
        /*15c0*/ 	.word	0x000338a0


	//   ....[33]....
        /*15c4*/ 	.word	0x00033ac0


	//   ....[34]....
        /*15c8*/ 	.word	0x00033b10


	//   ....[35]....
        /*15cc*/ 	.word	0x00033c20


	//   ....[36]....
        /*15d0*/ 	.word	0x00033c70


	//   ....[37]....
        /*15d4*/ 	.word	0x00033d80


	//   ....[38]....
        /*15d8*/ 	.word	0x00033dd0


	//   ....[39]....
        /*15dc*/ 	.word	0x00033ee0


	//   ....[40]....
        /*15e0*/ 	.word	0x00033f30


	//   ....[41]....
        /*15e4*/ 	.word	0x00034040


	//   ....[42]....
        /*15e8*/ 	.word	0x00034090


	//   ....[43]....
        /*15ec*/ 	.word	0x000341a0


	//   ....[44]....
        /*15f0*/ 	.word	0x000341f0


	//   ....[45]....
        /*15f4*/ 	.word	0x000342e0


	//   ....[46]....
        /*15f8*/ 	.word	0x00034350


	//   ....[47]....
        /*15fc*/ 	.word	0x00034440


	//   ....[48]....
        /*1600*/ 	.word	0x00034490


	//   ....[49]....
        /*1604*/ 	.word	0x00034770


	//   ....[50]....
        /*1608*/ 	.word	0x00034810


	//   ....[51]....
        /*160c*/ 	.word	0x000349c0


	//   ....[52]....
        /*1610*/ 	.word	0x00034a40


	//   ....[53]....
        /*1614*/ 	.word	0x00034ac0


	//   ....[54]....
        /*1618*/ 	.word	0x00034b40


	//   ....[55]....
        /*161c*/ 	.word	0x00034bc0


	//   ....[56]....
        /*1620*/ 	.word	0x00034c50


	//   ....[57]....
        /*1624*/ 	.word	0x00034cf0


	//   ....[58]....
        /*1628*/ 	.word	0x00034da0


	//   ....[59]....
        /*162c*/ 	.word	0x00034e20


	//   ....[60]....
        /*1630*/ 	.word	0x00034ea0


	//   ....[61]....
        /*1634*/ 	.word	0x00034f20


	//   ....[62]....
        /*1638*/ 	.word	0x00034fb0


	//   ....[63]....
        /*163c*/ 	.word	0x00035030


	//   ....[64]....
        /*1640*/ 	.word	0x000350e0


	//   ....[65]....
        /*1644*/ 	.word	0x00035130


	//   ....[66]....
        /*1648*/ 	.word	0x000351f0


	//   ....[67]....
        /*164c*/ 	.word	0x00035320


	//----- nvinfo : EIATTR_REG_RECONFIG
	.align		4
.L_1105:
        /*1650*/ 	.byte	0x01, 0x54
	.zero		2


	//----- nvinfo : EIATTR_SYSCALL_OFFSETS
	.align		4
        /*1654*/ 	.byte	0x04, 0x46
        /*1656*/ 	.short	(.L_1107 - .L_1106)


	//   ....[0]....
.L_1106:
        /*1658*/ 	.word	0x00001ef0


	//   ....[1]....
        /*165c*/ 	.word	0x00002040


	//   ....[2]....
        /*1660*/ 	.word	0x0000d800


	//   ....[3]....
        /*1664*/ 	.word	0x0000dd90


	//   ....[4]....
        /*1668*/ 	.word	0x0002b020


	//   ....[5]....
        /*166c*/ 	.word	0x0002b1b0


	//   ....[6]....
        /*1670*/ 	.word	0x0002b300


	//   ....[7]....
        /*1674*/ 	.word	0x0002b440


	//   ....[8]....
        /*1678*/ 	.word	0x0002be70


	//----- nvinfo : EIATTR_MBARRIER_INSTR_OFFSETS
	.align		4
.L_1107:
        /*167c*/ 	.byte	0x04, 0x39
        /*167e*/ 	.short	(.L_1109 - .L_1108)


	//   ....[0]....
.L_1108:
        /*1680*/ 	.word	0x000002d0
        /*1684*/ 	.word	0x000000ff
        /*1688*/ 	.word	0x0002e800
        /*168c*/ 	.short	0x0100
        /*168e*/ 	.byte	0x08
	.zero		1


	//   ....[1]....
        /*1690*/ 	.word	0x000002e0
        /*1694*/ 	.word	0x000000ff
        /*1698*/ 	.word	0x0002e820
        /*169c*/ 	.short	0x0100
        /*169e*/ 	.byte	0x08
	.zero		1


	//   ....[2]....
        /*16a0*/ 	.word	0x000003d0
        /*16a4*/ 	.word	0x000000ff
        /*16a8*/ 	.word	0x0002e830
        /*16ac*/ 	.short	0x0100
        /*16ae*/ 	.byte	0x08
	.zero		1


	//   ....[3]....
        /*16b0*/ 	.word	0x000003e0
        /*16b4*/ 	.word	0x000000ff
        /*16b8*/ 	.word	0x0002e840
        /*16bc*/ 	.short	0x0100
        /*16be*/ 	.byte	0x08
	.zero		1


	//   ....[4]....
        /*16c0*/ 	.word	0x000003f0
        /*16c4*/ 	.word	0x000000ff
        /*16c8*/ 	.word	0x0002e838
        /*16cc*/ 	.short	0x0100
        /*16ce*/ 	.byte	0x08
	.zero		1


	//   ....[5]....
        /*16d0*/ 	.word	0x00000400
        /*16d4*/ 	.word	0x000000ff
        /*16d8*/ 	.word	0x0002e848
        /*16dc*/ 	.short	0x0100
        /*16de*/ 	.byte	0x08
	.zero		1


	//   ....[6]....
        /*16e0*/ 	.word	0x00000530
        /*16e4*/ 	.word	0x000000ff
        /*16e8*/ 	.word	0x0002e850
        /*16ec*/ 	.short	0x0100
        /*16ee*/ 	.byte	0x08
	.zero		1


	//   ....[7]....
        /*16f0*/ 	.word	0x00000540
        /*16f4*/ 	.word	0x000000ff
        /*16f8*/ 	.word	0x0002e860
        /*16fc*/ 	.short	0x0100
        /*16fe*/ 	.byte	0x08
	.zero		1


	//   ....[8]....
        /*1700*/ 	.word	0x00000550
        /*1704*/ 	.word	0x000000ff
        /*1708*/ 	.word	0x0002e858
        /*170c*/ 	.short	0x0100
        /*170e*/ 	.byte	0x08
	.zero		1


	//   ....[9]....
        /*1710*/ 	.word	0x00000560
        /*1714*/ 	.word	0x000000ff
        /*1718*/ 	.word	0x0002e868
        /*171c*/ 	.short	0x0100
        /*171e*/ 	.byte	0x08
	.zero		1


	//   ....[10]....
        /*1720*/ 	.word	0x00000650
        /*1724*/ 	.word	0x000000ff
        /*1728*/ 	.word	0x0002e870
        /*172c*/ 	.short	0x0100
        /*172e*/ 	.byte	0x06
	.zero		1


	//   ....[11]....
        /*1730*/ 	.word	0x00000660
        /*1734*/ 	.word	0x000000ff
        /*1738*/ 	.word	0x0002e880
        /*173c*/ 	.short	0x0100
        /*173e*/ 	.byte	0x06
	.zero		1


	//   ....[12]....
        /*1740*/ 	.word	0x00000670
        /*1744*/ 	.word	0x000000ff
        /*1748*/ 	.word	0x0002e878
        /*174c*/ 	.short	0x0100
        /*174e*/ 	.byte	0x06
	.zero		1


	//   ....[13]....
        /*1750*/ 	.word	0x00000680
        /*1754*/ 	.word	0x000000ff
        /*1758*/ 	.word	0x0002e888
        /*175c*/ 	.short	0x0100
        /*175e*/ 	.byte	0x06
	.zero		1


	//   ....[14]....
        /*1760*/ 	.word	0x000007b0
        /*1764*/ 	.word	0x000000ff
        /*1768*/ 	.word	0x0002e890
        /*176c*/ 	.short	0x0100
        /*176e*/ 	.byte	0x08
	.zero		1


	//   ....[15]....
        /*1770*/ 	.word	0x000007c0
        /*1774*/ 	.word	0x000000ff
        /*1778*/ 	.word	0x0002e8a0
        /*177c*/ 	.short	0x0100
        /*177e*/ 	.byte	0x08
	.zero		1


	//   ....[16]....
        /*1780*/ 	.word	0x000007d0
        /*1784*/ 	.word	0x000000ff
        /*1788*/ 	.word	0x0002e898
        /*178c*/ 	.short	0x0100
        /*178e*/ 	.byte	0x08
	.zero		1


	//   ....[17]....
        /*1790*/ 	.word	0x000007e0
        /*1794*/ 	.word	0x000000ff
        /*1798*/ 	.word	0x0002e8a8
        /*179c*/ 	.short	0x0100
        /*179e*/ 	.byte	0x08
	.zero		1


	//   ....[18]....
        /*17a0*/ 	.word	0x00000910
        /*17a4*/ 	.word	0x000000ff
        /*17a8*/ 	.word	0x0002e8b0
        /*17ac*/ 	.short	0x0100
        /*17ae*/ 	.byte	0x08
	.zero		1


	//   ....[19]....
        /*17b0*/ 	.word	0x00000920
        /*17b4*/ 	.word	0x000000ff
        /*17b8*/ 	.word	0x0002e8c0
        /*17bc*/ 	.short	0x0100
        /*17be*/ 	.byte	0x08
	.zero		1


	//   ....[20]....
        /*17c0*/ 	.word	0x00000930
        /*17c4*/ 	.word	0x000000ff
        /*17c8*/ 	.word	0x0002e8b8
        /*17cc*/ 	.short	0x0100
        /*17ce*/ 	.byte	0x08
	.zero		1


	//   ....[21]....
        /*17d0*/ 	.word	0x00000940
        /*17d4*/ 	.word	0x000000ff
        /*17d8*/ 	.word	0x0002e8c8
        /*17dc*/ 	.short	0x0100
        /*17de*/ 	.byte	0x08
	.zero		1


	//   ....[22]....
        /*17e0*/ 	.word	0x00003660
        /*17e4*/ 	.word	0x0000006c
        /*17e8*/ 	.word	0x0002e890
        /*17ec*/ 	.short	0x010a
        /*17ee*/ 	.byte	0x3f
	.zero		1


	//   ....[23]....
        /*17f0*/ 	.word	0x00007b40
        /*17f4*/ 	.word	0x0000006c
        /*17f8*/ 	.word	0x0002e890
        /*17fc*/ 	.short	0x010a
        /*17fe*/ 	.byte	0x3f
	.zero		1


	//   ....[24]....
        /*1800*/ 	.word	0x0000be50
        /*1804*/ 	.word	0x0000006c
        /*1808*/ 	.word	0x0002e890
        /*180c*/ 	.short	0x010a
        /*180e*/ 	.byte	0x3f
	.zero		1


	//   ....[25]....
        /*1810*/ 	.word	0x0000c5d0
        /*1814*/ 	.word	0x00000030
        /*1818*/ 	.word	0x00000000
        /*181c*/ 	.short	0x0101
        /*181e*/ 	.byte	0x3f
	.zero		1


	//   ....[26]....
        /*1820*/ 	.word	0x0000c610
        /*1824*/ 	.word	0x0000006c
        /*1828*/ 	.word	0x0002e8b0
        /*182c*/ 	.short	0x010a
        /*182e*/ 	.byte	0x3f
	.zero		1


	//   ....[27]....
        /*1830*/ 	.word	0x0000ceb0
        /*1834*/ 	.word	0x0000006c
        /*1838*/ 	.word	0x00000000
        /*183c*/ 	.short	0x0101
        /*183e*/ 	.byte	0x3f
	.zero		1


	//   ....[28]....
        /*1840*/ 	.word	0x0000db10
        /*1844*/ 	.word	0x00000010
        /*1848*/ 	.word	0x0002e800
        /*184c*/ 	.short	0x010a
        /*184e*/ 	.byte	0x3f
	.zero		1


	//   ....[29]....
        /*1850*/ 	.word	0x0000db60
        /*1854*/ 	.word	0x00000010
        /*1858*/ 	.word	0x0002e800
        /*185c*/ 	.short	0x010a
        /*185e*/ 	.byte	0x3f
	.zero		1


	//   ....[30]....
        /*1860*/ 	.word	0x0000e620
        /*1864*/ 	.word	0x00000010
        /*1868*/ 	.word	0x0002e800
        /*186c*/ 	.short	0x010a
        /*186e*/ 	.byte	0x3f
	.zero		1


	//   ....[31]....
        /*1870*/ 	.word	0x00010c10
        /*1874*/ 	.word	0x00000010
        /*1878*/ 	.word	0x0002e800
        /*187c*/ 	.short	0x010a
        /*187e*/ 	.byte	0x3f
	.zero		1


	//   ....[32]....
        /*1880*/ 	.word	0x00012d60
        /*1884*/ 	.word	0x00000000
        /*1888*/ 	.word	0x0002e830
        /*188c*/ 	.short	0x010a
        /*188e*/ 	.byte	0x3f
	.zero		1


	//   ....[33]....
        /*1890*/ 	.word	0x00012e00
        /*1894*/ 	.word	0x00000000
        /*1898*/ 	.word	0x0002e830
        /*189c*/ 	.short	0x010a
        /*189e*/ 	.byte	0x3f
	.zero		1


	//   ....[34]....
        /*18a0*/ 	.word	0x00017110
        /*18a4*/ 	.word	0x00000000
        /*18a8*/ 	.word	0x00000000
        /*18ac*/ 	.short	0x0101
        /*18ae*/ 	.byte	0x3f
	.zero		1


	//   ....[35]....
        /*18b0*/ 	.word	0x00018270
        /*18b4*/ 	.word	0x0000000d
        /*18b8*/ 	.word	0x0002e830
        /*18bc*/ 	.short	0x010a
        /*18be*/ 	.byte	0x3f
	.zero		1


	//   ....[36]....
        /*18c0*/ 	.word	0x000182c0
        /*18c4*/ 	.word	0x0000000d
        /*18c8*/ 	.word	0x0002e830
        /*18cc*/ 	.short	0x010a
        /*18ce*/ 	.byte	0x3f
	.zero		1


	//   ....[37]....
        /*18d0*/ 	.word	0x00019730
        /*18d4*/ 	.word	0x0000000d
        /*18d8*/ 	.word	0x0002e850
        /*18dc*/ 	.short	0x010a
        /*18de*/ 	.byte	0x3f
	.zero		1


	//   ....[38]....
        /*18e0*/ 	.word	0x00019770
        /*18e4*/ 	.word	0x0000000d
        /*18e8*/ 	.word	0x0002e850
        /*18ec*/ 	.short	0x010a
        /*18ee*/ 	.byte	0x3f
	.zero		1


	//   ....[39]....
        /*18f0*/ 	.word	0x0001d570
        /*18f4*/ 	.word	0x00000085
        /*18f8*/ 	.word	0x00000000
        /*18fc*/ 	.short	0x0101
        /*18fe*/ 	.byte	0x3f
	.zero		1


	//   ....[40]....
        /*1900*/ 	.word	0x0001d7d0
        /*1904*/ 	.word	0x00000085
        /*1908*/ 	.word	0x00000000
        /*190c*/ 	.short	0x0101
        /*190e*/ 	.byte	0x3f
	.zero		1


	//   ....[41]....
        /*1910*/ 	.word	0x0001e020
        /*1914*/ 	.word	0x0000000c
        /*1918*/ 	.word	0x0002e830
        /*191c*/ 	.short	0x010a
        /*191e*/ 	.byte	0x3f
	.zero		1


	//   ....[42]....
        /*1920*/ 	.word	0x0001e070
        /*1924*/ 	.word	0x0000000c
        /*1928*/ 	.word	0x0002e830
        /*192c*/ 	.short	0x010a
        /*192e*/ 	.byte	0x3f
	.zero		1


	//   ....[43]....
        /*1930*/ 	.word	0x0001f4d0
        /*1934*/ 	.word	0x0000000d
        /*1938*/ 	.word	0x0002e850
        /*193c*/ 	.short	0x010a
        /*193e*/ 	.byte	0x3f
	.zero		1


	//   ....[44]....
        /*1940*/ 	.word	0x0001f510
        /*1944*/ 	.word	0x0000000d
        /*1948*/ 	.word	0x0002e850
        /*194c*/ 	.short	0x010a
        /*194e*/ 	.byte	0x3f
	.zero		1


	//   ....[45]....
        /*1950*/ 	.word	0x000221d0
        /*1954*/ 	.word	0x0000006f
        /*1958*/ 	.word	0x00000000
        /*195c*/ 	.short	0x0101
        /*195e*/ 	.byte	0x3f
	.zero		1


	//   ....[46]....
        /*1960*/ 	.word	0x00022cd0
        /*1964*/ 	.word	0x00000000
        /*1968*/ 	.word	0x00000000
        /*196c*/ 	.short	0x0101
        /*196e*/ 	.byte	0x3f
	.zero		1


	//   ....[47]....
        /*1970*/ 	.word	0x00022d70
        /*1974*/ 	.word	0x00000009
        /*1978*/ 	.word	0x0002e850
        /*197c*/ 	.short	0x010a
        /*197e*/ 	.byte	0x3f
	.zero		1


	//   ....[48]....
        /*1980*/ 	.word	0x00022df0
        /*1984*/ 	.word	0x00000009
        /*1988*/ 	.word	0x0002e850
        /*198c*/ 	.short	0x010a
        /*198e*/ 	.byte	0x3f
	.zero		1


	//   ....[49]....
        /*1990*/ 	.word	0x00023920
        /*1994*/ 	.word	0x00000004
        /*1998*/ 	.word	0x00000000
        /*199c*/ 	.short	0x0101
        /*199e*/ 	.byte	0x3f
	.zero		1


	//   ....[50]....
        /*19a0*/ 	.word	0x00025940
        /*19a4*/ 	.word	0x00000000
        /*19a8*/ 	.word	0x00000000
        /*19ac*/ 	.short	0x0101
        /*19ae*/ 	.byte	0x3f
	.zero		1


	//   ....[51]....
        /*19b0*/ 	.word	0x00026240
        /*19b4*/ 	.word	0x0000000a
        /*19b8*/ 	.word	0x00000000
        /*19bc*/ 	.short	0x0101
        /*19be*/ 	.byte	0x3f
	.zero		1


	//   ....[52]....
        /*19c0*/ 	.word	0x00029e60
        /*19c4*/ 	.word	0x00000012
        /*19c8*/ 	.word	0x0002e820
        /*19cc*/ 	.short	0x010a
        /*19ce*/ 	.byte	0x3f
	.zero		1


	//   ....[53]....
        /*19d0*/ 	.word	0x00029f30
        /*19d4*/ 	.word	0x00000006
        /*19d8*/ 	.word	0x0002e8a0
        /*19dc*/ 	.short	0x010a
        /*19de*/ 	.byte	0x3f
	.zero		1


	//   ....[54]....
        /*19e0*/ 	.word	0x0002a170
        /*19e4*/ 	.word	0x00000006
        /*19e8*/ 	.word	0x0002e8c0
        /*19ec*/ 	.short	0x010a
        /*19ee*/ 	.byte	0x3f
	.zero		1


	//   ....[55]....
        /*19f0*/ 	.word	0x0002a520
        /*19f4*/ 	.word	0x00000004
        /*19f8*/ 	.word	0x0002e8a0
        /*19fc*/ 	.short	0x010a
        /*19fe*/ 	.byte	0x3f
	.zero		1


	//   ....[56]....
        /*1a00*/ 	.word	0x0002a750
        /*1a04*/ 	.word	0x00000004
        /*1a08*/ 	.word	0x0002e8c0
        /*1a0c*/ 	.short	0x010a
        /*1a0e*/ 	.byte	0x3f
	.zero		1


	//   ....[57]....
        /*1a10*/ 	.word	0x0002b880
        /*1a14*/ 	.word	0x00000000
        /*1a18*/ 	.word	0x0002e880
        /*1a1c*/ 	.short	0x010a
        /*1a1e*/ 	.byte	0x3f
	.zero		1


	//   ....[58]....
        /*1a20*/ 	.word	0x0002ba30
        /*1a24*/ 	.word	0x00000000
        /*1a28*/ 	.word	0x0002e840
        /*1a2c*/ 	.short	0x010a
        /*1a2e*/ 	.byte	0x3f
	.zero		1


	//   ....[59]....
        /*1a30*/ 	.word	0x0002c700
        /*1a34*/ 	.word	0x00000012
        /*1a38*/ 	.word	0x0002e800
        /*1a3c*/ 	.short	0x0107
        /*1a3e*/ 	.byte	0x3f
	.zero		1


	//   ....[60]....
        /*1a40*/ 	.word	0x0002c7f0
        /*1a44*/ 	.word	0x00000012
        /*1a48*/ 	.word	0x0002e800
        /*1a4c*/ 	.short	0x0101
        /*1a4e*/ 	.byte	0x3f
	.zero		1


	//   ....[61]....
        /*1a50*/ 	.word	0x0002c810
        /*1a54*/ 	.word	0x00000012
        /*1a58*/ 	.word	0x0002e820
        /*1a5c*/ 	.short	0x010a
        /*1a5e*/ 	.byte	0x3f
	.zero		1


	//   ....[62]....
        /*1a60*/ 	.word	0x0002cb40
        /*1a64*/ 	.word	0x00000006
        /*1a68*/ 	.word	0x0002e880
        /*1a6c*/ 	.short	0x010a
        /*1a6e*/ 	.byte	0x3f
	.zero		1


	//   ....[63]....
        /*1a70*/ 	.word	0x0002cda0
        /*1a74*/ 	.word	0x00000006
        /*1a78*/ 	.word	0x0002e840
        /*1a7c*/ 	.short	0x010a
        /*1a7e*/ 	.byte	0x3f
	.zero		1


	//   ....[64]....
        /*1a80*/ 	.word	0x0002d070
        /*1a84*/ 	.word	0x00000003
        /*1a88*/ 	.word	0x0002e870
        /*1a8c*/ 	.short	0x010a
        /*1a8e*/ 	.byte	0x3f
	.zero		1


	//   ....[65]....
        /*1a90*/ 	.word	0x0002d0e0
        /*1a94*/ 	.word	0x00000003
        /*1a98*/ 	.word	0x0002e860
        /*1a9c*/ 	.short	0x010a
        /*1a9e*/ 	.byte	0x3f
	.zero		1


	//   ....[66]....
        /*1aa0*/ 	.word	0x0002dae0
        /*1aa4*/ 	.word	0x00000003
        /*1aa8*/ 	.word	0x0002e850
        /*1aac*/ 	.short	0x0101
        /*1aae*/ 	.byte	0x3f
	.zero		1


	//   ....[67]....
        /*1ab0*/ 	.word	0x0002db60
        /*1ab4*/ 	.word	0x00000003
        /*1ab8*/ 	.word	0x00000000
        /*1abc*/ 	.short	0x0101
        /*1abe*/ 	.byte	0x3f
	.zero		1


	//   ....[68]....
        /*1ac0*/ 	.word	0x0002ddb0
        /*1ac4*/ 	.word	0x00000000
        /*1ac8*/ 	.word	0x0002e870
        /*1acc*/ 	.short	0x010a
        /*1ace*/ 	.byte	0x3f
	.zero		1


	//   ....[69]....
        /*1ad0*/ 	.word	0x0002de20
        /*1ad4*/ 	.word	0x00000000
        /*1ad8*/ 	.word	0x0002e860
        /*1adc*/ 	.short	0x010a
        /*1ade*/ 	.byte	0x3f
	.zero		1


	//   ....[70]....
        /*1ae0*/ 	.word	0x0002e8c0
        /*1ae4*/ 	.word	0x00000000
        /*1ae8*/ 	.word	0x0002e850
        /*1aec*/ 	.short	0x0101
        /*1aee*/ 	.byte	0x3f
	.zero		1


	//   ....[71]....
        /*1af0*/ 	.word	0x0002e900
        /*1af4*/ 	.word	0x00000000
        /*1af8*/ 	.word	0x00000000
        /*1afc*/ 	.short	0x0101
        /*1afe*/ 	.byte	0x3f
	.zero		1


	//   ....[72]....
        /*1b00*/ 	.word	0x0002fc80
        /*1b04*/ 	.word	0x00000000
        /*1b08*/ 	.word	0x0002e820
        /*1b0c*/ 	.short	0x010a
        /*1b0e*/ 	.byte	0x3f
	.zero		1


	//   ....[73]....
        /*1b10*/ 	.word	0x0002fe50
        /*1b14*/ 	.word	0x00000006
        /*1b18*/ 	.word	0x00000000
        /*1b1c*/ 	.short	0x010a
        /*1b1e*/ 	.byte	0x3f
	.zero		1


	//   ....[74]....
        /*1b20*/ 	.word	0x0002fec0
        /*1b24*/ 	.word	0x00000007
        /*1b28*/ 	.word	0x00000000
        /*1b2c*/ 	.short	0x010a
        /*1b2e*/ 	.byte	0x3f
	.zero		1


	//   ....[75]....
        /*1b30*/ 	.word	0x0002ff20
        /*1b34*/ 	.word	0x00000004
        /*1b38*/ 	.word	0x0002e860
        /*1b3c*/ 	.short	0x010a
        /*1b3e*/ 	.byte	0x3f
	.zero		1


	//   ....[76]....
        /*1b40*/ 	.word	0x0002ff70
        /*1b44*/ 	.word	0x00000003
        /*1b48*/ 	.word	0x0002e860
        /*1b4c*/ 	.short	0x010a
        /*1b4e*/ 	.byte	0x3f
	.zero		1


	//   ....[77]....
        /*1b50*/ 	.word	0x0002ffb0
        /*1b54*/ 	.word	0x00000004
        /*1b58*/ 	.word	0x0002e880
        /*1b5c*/ 	.short	0x010a
        /*1b5e*/ 	.byte	0x3f
	.zero		1


	//   ....[78]....
        /*1b60*/ 	.word	0x0002ffd0
        /*1b64*/ 	.word	0x00000003
        /*1b68*/ 	.word	0x0002e880
        /*1b6c*/ 	.short	0x010a
        /*1b6e*/ 	.byte	0x3f
	.zero		1


	//   ....[79]....
        /*1b70*/ 	.word	0x00030030
        /*1b74*/ 	.word	0x0000006c
        /*1b78*/ 	.word	0x0002e890
        /*1b7c*/ 	.short	0x010a
        /*1b7e*/ 	.byte	0x3f
	.zero		1


	//   ....[80]....
        /*1b80*/ 	.word	0x00030080
        /*1b84*/ 	.word	0x0000006c
        /*1b88*/ 	.word	0x0002e890
        /*1b8c*/ 	.short	0x010a
        /*1b8e*/ 	.byte	0x3f
	.zero		1


	//   ....[81]....
        /*1b90*/ 	.word	0x000300d0
        /*1b94*/ 	.word	0x0000006c
        /*1b98*/ 	.word	0x0002e890
        /*1b9c*/ 	.short	0x010a
        /*1b9e*/ 	.byte	0x3f
	.zero		1


	//   ....[82]....
        /*1ba0*/ 	.word	0x00030120
        /*1ba4*/ 	.word	0x0000006c
        /*1ba8*/ 	.word	0x0002e8b0
        /*1bac*/ 	.short	0x010a
        /*1bae*/ 	.byte	0x3f
	.zero		1


	//   ....[83]....
        /*1bb0*/ 	.word	0x000305f0
        /*1bb4*/ 	.word	0x00000010
        /*1bb8*/ 	.word	0x0002e800
        /*1bbc*/ 	.short	0x010a
        /*1bbe*/ 	.byte	0x3f
	.zero		1


	//   ....[84]....
        /*1bc0*/ 	.word	0x00030b00
        /*1bc4*/ 	.word	0x00000010
        /*1bc8*/ 	.word	0x0002e800
        /*1bcc*/ 	.short	0x010a
        /*1bce*/ 	.byte	0x3f
	.zero		1


	//   ....[85]....
        /*1bd0*/ 	.word	0x00030b50
        /*1bd4*/ 	.word	0x00000000
        /*1bd8*/ 	.word	0x0002e830
        /*1bdc*/ 	.short	0x010a
        /*1bde*/ 	.byte	0x3f
	.zero		1


	//   ....[86]....
        /*1be0*/ 	.word	0x00030ba0
        /*1be4*/ 	.word	0x0000000d
        /*1be8*/ 	.word	0x0002e830
        /*1bec*/ 	.short	0x010a
        /*1bee*/ 	.byte	0x3f
	.zero		1


	//   ....[87]....
        /*1bf0*/ 	.word	0x00030bf0
        /*1bf4*/ 	.word	0x0000000d
        /*1bf8*/ 	.word	0x0002e850
        /*1bfc*/ 	.short	0x010a
        /*1bfe*/ 	.byte	0x3f
	.zero		1


	//   ....[88]....
        /*1c00*/ 	.word	0x00030c40
        /*1c04*/ 	.word	0x0000000c
        /*1c08*/ 	.word	0x0002e830
        /*1c0c*/ 	.short	0x010a
        /*1c0e*/ 	.byte	0x3f
	.zero		1


	//   ....[89]....
        /*1c10*/ 	.word	0x00030c90
        /*1c14*/ 	.word	0x0000000d
        /*1c18*/ 	.word	0x0002e850
        /*1c1c*/ 	.short	0x010a
        /*1c1e*/ 	.byte	0x3f
	.zero		1


	//   ....[90]....
        /*1c20*/ 	.word	0x00030ce0
        /*1c24*/ 	.word	0x00000009
        /*1c28*/ 	.word	0x0002e850
        /*1c2c*/ 	.short	0x010a
        /*1c2e*/ 	.byte	0x3f
	.zero		1


	//   ....[91]....
        /*1c30*/ 	.word	0x00033680
        /*1c34*/ 	.word	0x00000012
        /*1c38*/ 	.word	0x0002e820
        /*1c3c*/ 	.short	0x010a
        /*1c3e*/ 	.byte	0x3f
	.zero		1


	//   ....[92]....
        /*1c40*/ 	.word	0x000336d0
        /*1c44*/ 	.word	0x00000006
        /*1c48*/ 	.word	0x0002e8a0
        /*1c4c*/ 	.short	0x010a
        /*1c4e*/ 	.byte	0x3f
	.zero		1


	//   ....[93]....
        /*1c50*/ 	.word	0x00033720
        /*1c54*/ 	.word	0x00000006
        /*1c58*/ 	.word	0x0002e8c0
        /*1c5c*/ 	.short	0x010a
        /*1c5e*/ 	.byte	0x3f
	.zero		1


	//   ....[94]....
        /*1c60*/ 	.word	0x00033770
        /*1c64*/ 	.word	0x00000004
        /*1c68*/ 	.word	0x0002e8a0
        /*1c6c*/ 	.short	0x010a
        /*1c6e*/ 	.byte	0x3f
	.zero		1


	//   ....[95]....
        /*1c70*/ 	.word	0x000337c0
        /*1c74*/ 	.word	0x00000004
        /*1c78*/ 	.word	0x0002e8c0
        /*1c7c*/ 	.short	0x010a
        /*1c7e*/ 	.byte	0x3f
	.zero		1


	//   ....[96]....
        /*1c80*/ 	.word	0x00033960
        /*1c84*/ 	.word	0x00000000
        /*1c88*/ 	.word	0x0002e880
        /*1c8c*/ 	.short	0x010a
        /*1c8e*/ 	.byte	0x3f
	.zero		1


	//   ....[97]....
        /*1c90*/ 	.word	0x000339b0
        /*1c94*/ 	.word	0x00000000
        /*1c98*/ 	.word	0x0002e840
        /*1c9c*/ 	.short	0x010a
        /*1c9e*/ 	.byte	0x3f
	.zero		1


	//   ....[98]....
        /*1ca0*/ 	.word	0x000344d0
        /*1ca4*/ 	.word	0x00000012
        /*1ca8*/ 	.word	0x0002e820
        /*1cac*/ 	.short	0x010a
        /*1cae*/ 	.byte	0x3f
	.zero		1


	//   ....[99]....
        /*1cb0*/ 	.word	0x00034520
        /*1cb4*/ 	.word	0x00000006
        /*1cb8*/ 	.word	0x0002e880
        /*1cbc*/ 	.short	0x010a
        /*1cbe*/ 	.byte	0x3f
	.zero		1


	//   ....[100]....
        /*1cc0*/ 	.word	0x00034570
        /*1cc4*/ 	.word	0x00000006
        /*1cc8*/ 	.word	0x0002e840
        /*1ccc*/ 	.short	0x010a
        /*1cce*/ 	.byte	0x3f
	.zero		1


	//   ....[101]....
        /*1cd0*/ 	.word	0x000345c0
        /*1cd4*/ 	.word	0x00000003
        /*1cd8*/ 	.word	0x0002e870
        /*1cdc*/ 	.short	0x010a
        /*1cde*/ 	.byte	0x3f
	.zero		1


	//   ....[102]....
        /*1ce0*/ 	.word	0x00034610
        /*1ce4*/ 	.word	0x00000003
        /*1ce8*/ 	.word	0x0002e860
        /*1cec*/ 	.short	0x010a
        /*1cee*/ 	.byte	0x3f
	.zero		1


	//   ....[103]....
        /*1cf0*/ 	.word	0x00034660
        /*1cf4*/ 	.word	0x00000000
        /*1cf8*/ 	.word	0x0002e870
        /*1cfc*/ 	.short	0x010a
        /*1cfe*/ 	.byte	0x3f
	.zero		1


	//   ....[104]....
        /*1d00*/ 	.word	0x000346b0
        /*1d04*/ 	.word	0x00000000
        /*1d08*/ 	.word	0x0002e860
        /*1d0c*/ 	.short	0x010a
        /*1d0e*/ 	.byte	0x3f
	.zero		1


	//   ....[105]....
        /*1d10*/ 	.word	0x00035240
        /*1d14*/ 	.word	0x00000000
        /*1d18*/ 	.word	0x0002e820
        /*1d1c*/ 	.short	0x010a
        /*1d1e*/ 	.byte	0x3f
	.zero		1


	//   ....[106]....
        /*1d20*/ 	.word	0x000353e0
        /*1d24*/ 	.word	0x00000006
        /*1d28*/ 	.word	0x00000000
        /*1d2c*/ 	.short	0x010a
        /*1d2e*/ 	.byte	0x3f
	.zero		1


	//   ....[107]....
        /*1d30*/ 	.word	0x00035430
        /*1d34*/ 	.word	0x00000007
        /*1d38*/ 	.word	0x00000000
        /*1d3c*/ 	.short	0x010a
        /*1d3e*/ 	.byte	0x3f
	.zero		1


	//   ....[108]....
        /*1d40*/ 	.word	0x00035480
        /*1d44*/ 	.word	0x00000004
        /*1d48*/ 	.word	0x0002e860
        /*1d4c*/ 	.short	0x010a
        /*1d4e*/ 	.byte	0x3f
	.zero		1


	//   ....[109]....
        /*1d50*/ 	.word	0x000354d0
        /*1d54*/ 	.word	0x00000003
        /*1d58*/ 	.word	0x0002e860
        /*1d5c*/ 	.short	0x010a
        /*1d5e*/ 	.byte	0x3f
	.zero		1


	//   ....[110]....
        /*1d60*/ 	.word	0x00035520
        /*1d64*/ 	.word	0x00000004
        /*1d68*/ 	.word	0x0002e880
        /*1d6c*/ 	.short	0x010a
        /*1d6e*/ 	.byte	0x3f
	.zero		1


	//----- nvinfo : EIATTR_NUM_MBARRIERS
	.align		4
.L_1109:
        /*1d70*/ 	.byte	0x03, 0x38
        /*1d72*/ 	.short	0x0016


	//----- nvinfo : EIATTR_EXIT_INSTR_OFFSETS
	.align		4
        /*1d74*/ 	.byte	0x04, 0x1c
        /*1d76*/ 	.short	(.L_1111 - .L_1110)


	//   ....[0]....
.L_1110:
        /*1d78*/ 	.word	0x00030020


	//----- nvinfo : EIATTR_MAX_THREADS
	.align		4
.L_1111:
        /*1d7c*/ 	.byte	0x04, 0x05
        /*1d7e*/ 	.short	(.L_1113 - .L_1112)
.L_1112:
        /*1d80*/ 	.word	0x00000180
        /*1d84*/ 	.word	0x00000001
        /*1d88*/ 	.word	0x00000001


	//----- nvinfo : EIATTR_CRS_STACK_SIZE
	.align		4
.L_1113:
        /*1d8c*/ 	.byte	0x04, 0x1e
        /*1d8e*/ 	.short	(.L_1115 - .L_1114)
.L_1114:
        /*1d90*/ 	.word	0x00000000


	//----- nvinfo : EIATTR_CBANK_PARAM_SIZE
	.align		4
.L_1115:
        /*1d94*/ 	.byte	0x03, 0x19
        /*1d96*/ 	.short	0x0af0


	//----- nvinfo : EIATTR_PARAM_CBANK
	.align		4
        /*1d98*/ 	.byte	0x04, 0x0a
        /*1d9a*/ 	.short	(.L_1117 - .L_1116)
	.align		4
.L_1116:
        /*1d9c*/ 	.word	index@(.nv.constant0._ZN7cutlass13device_kernelIN5flash11enable_sm90INS1_16FlashAttnFwdSm90INS1_25CollectiveMainloopFwdSm90ILi2EN4cute5tupleIJNS5_1CILi1EEES8_S8_EEENS6_IJNS7_ILi128EEENS7_ILi224EEESA_EEELi128ENS_12float_e4m3_tEfNS_4arch4Sm90ELb1ELb0ELb1ELb1ELb0ELb1ELb0ELb1ELb1ELb1ELb1ELb0EEENS1_21CollectiveEpilogueFwdINS6_IJSA_SA_SB_EEES9_NS_10bfloat16_tESF_Li256ELb1ELb1ELb1ELb1EEENS1_36VarlenDynamicPersistentTileSchedulerILi128ELi224ELi256ELi128ELb1ELb1ELb1ELb1ELb1ELb1EEEEEEEEEvNT_6ParamsE)
        /*1da0*/ 	.short	0x0210
        /*1da2*/ 	.short	0x0af0


	//----- nvinfo : EIATTR_SW_WAR
	.align		4
.L_1117:
        /*1da4*/ 	.byte	0x04, 0x36
        /*1da6*/ 	.short	(.L_1119 - .L_1118)
.L_1118:
        /*1da8*/ 	.word	0x00000008
.L_1119:


//--------------------- .nv.info._ZN7cutlass13device_kernelIN5flash11enable_sm90INS1_16FlashAttnFwdSm90INS1_25CollectiveMainloopFwdSm90ILi2EN4cute5tupleIJNS5_1CILi1EEES8_S8_EEENS6_IJNS7_ILi192EEENS7_ILi128EEENS7_ILi96EEEEEELi96ENS_12float_e4m3_tEfNS_4arch4Sm90ELb0ELb0ELb1ELb0ELb0ELb0ELb0ELb1ELb1ELb1ELb1ELb0EEENS1_21CollectiveEpilogueFwdINS6_IJSA_SC_SB_EEES9_NS_10bfloat16_tESG_Li384ELb0ELb1ELb1ELb1EEENS1_19SingleTileSchedulerILb0ELb1ELb1ELi192EEEEEEEEEvNT_6ParamsE --------------------------
	.section	.nv.info._ZN7cutlass13device_kernelIN5flash11enable_sm90INS1_16FlashAttnFwdSm90INS1_25CollectiveMainloopFwdSm90ILi2EN4cute5tupleIJNS5_1CILi1EEES8_S8_EEENS6_IJNS7_ILi192EEENS7_ILi128EEENS7_ILi96EEEEEELi96ENS_12float_e4m3_tEfNS_4arch4Sm90ELb0ELb0ELb1ELb0ELb0ELb0ELb0ELb1ELb1ELb1ELb1ELb0EEENS1_21CollectiveEpilogueFwdINS6_IJSA_SC_SB_EEES9_NS_10bfloat16_tESG_Li384ELb0ELb1ELb1ELb1EEENS1_19SingleTileSchedulerILb0ELb1ELb1ELi192EEEEEEEEEvNT_6ParamsE,"",@"SHT_CUDA_INFO"
	.sectionflags	@""
	.align	4


	//----- nvinfo : EIATTR_CUDA_API_VERSION
	.align		4
        /*0000*/ 	.byte	0x04, 0x37
        /*0002*/ 	.short	(.L_1121 - .L_1120)
.L_1120:
        /*0004*/ 	.word	0x00000082


	//----- nvinfo : EIATTR_KPARAM_INFO
	.align		4
.L_1121:
        /*0008*/ 	.byte	0x04, 0x17
        /*000a*/ 	.short	(.L_1123 - .L_1122)
.L_1122:
        /*000c*/ 	.word	0x00000000
        /*0010*/ 	.short	0x0000
        /*0012*/ 	.short	0x0070
        /*0014*/ 	.byte	0x00, 0xf0, 0x01, 0x28


	//----- nvinfo : EIATTR_SPARSE_MMA_MASK
	.align		4
.L_1123:
        /*0018*/ 	.byte	0x03, 0x50
        /*001a*/ 	.short	0x0000


	//----- nvinfo : EIATTR_MAXREG_COUNT
	.align		4
        /*001c*/ 	.byte	0x03, 0x1b
        /*001e*/ 	.short	0x0080


	//----- nvinfo : EIATTR_NUM_BARRIERS
	.align		4
        /*0020*/ 	.byte	0x02, 0x4c
        /*0022*/ 	.byte	0x09
	.zero		1


	//----- nvinfo : EIATTR_EXTERNS
	.align		4
        /*0024*/ 	.byte	0x04, 0x0f
        /*0026*/ 	.short	(.L_1125 - .L_1124)


	//   ....[0]....
	.align		4
.L_1124:
        /*0028*/ 	.word	index@(__assertfail)


	//----- nvinfo : EIATTR_MERCURY_ISA_VERSION
	.align		4
.L_1125:
        /*002c*/ 	.byte	0x03, 0x5f
        /*002e*/ 	.short	0x0101


	//----- nvinfo : EIATTR_INT_WARP_WIDE_INSTR_OFFSETS
	.align		4
        /*0030*/ 	.byte	0x04, 0x31
        /*0032*/ 	.short	(.L_1127 - .L_1126)


	//   ....[0]....
.L_1126:
        /*0034*/ 	.word	0x00000120


	//   ....[1]....
        /*0038*/ 	.word	0x00000160


	//   ....[2]....
        /*003c*/ 	.word	0x000001d0


	//----- nvinfo : EIATTR_COOP_GROUP_MASK_REGIDS
	.align		4
.L_1127:
        /*0040*/ 	.byte	0x04, 0x29
        /*0042*/ 	.short	(.L_1129 - .L_1128)


	//   ....[0]....
.L_1128:
        /*0044*/ 	.word	0xffffffff


	//   ....[1]....
        /*0048*/ 	.word	0xffffffff


	//   ....[2]....
        /*004c*/ 	.word	0xffffffff


	//   ....[3]....
        /*0050*/ 	.word	0xffffffff


	//   ....[4]....
        /*0054*/ 	.word	0xffffffff


	//   ....[5]....
        /*0058*/ 	.word	0xffffffff


	//   ....[6]....
        /*005c*/ 	.word	0xffffffff


	//   ....[7]....
        /*0060*/ 	.word	0xffffffff


	//   ....[8]....
        /*0064*/ 	.word	0xffffffff


	//   ....[9]....
        /*0068*/ 	.word	0xffffffff


	//   ....[10]....
        /*006c*/ 	.word	0xffffffff


	//   ....[11]....
        /*0070*/ 	.word	0xffffffff


	//   ....[12]....
        /*0074*/ 	.word	0xffffffff


	//   ....[13]....
        /*0078*/ 	.word	0xffffffff


	//   ....[14]....
        /*007c*/ 	.word	0xffffffff


	//   ....[15]....
        /*0080*/ 	.word	0xffffffff


	//   ....[16]....
        /*0084*/ 	.word	0xffffffff


	//   ....[17]....
        /*0088*/ 	.word	0xffffffff


	//   ....[18]....
        /*008c*/ 	.word	0xffffffff


	//   ....[19]....
        /*0090*/ 	.word	0xffffffff


	//   ....[20]....
        /*0094*/ 	.word	0xffffffff


	//   ....[21]....
        /*0098*/ 	.word	0xffffffff


	//   ....[22]....
        /*009c*/ 	.word	0xffffffff


	//   ....[23]....
        /*00a0*/ 	.word	0xffffffff


	//   ....[24]....
        /*00a4*/ 	.word	0xffffffff


	//   ....[25]....
        /*00a8*/ 	.word	0xffffffff


	//   ....[26]....
        /*00ac*/ 	.word	0xffffffff


	//   ....[27]....
        /*00b0*/ 	.word	0xffffffff


	//   ....[28]....
        /*00b4*/ 	.word	0xffffffff


	//   ....[29]....
        /*00b8*/ 	.word	0xffffffff


	//   ....[30]....
        /*00bc*/ 	.word	0xffffffff


	//   ....[31]....
        /*00c0*/ 	.word	0xffffffff


	//   ....[32]....
        /*00c4*/ 	.word	0xffffffff


	//   ....[33]....
        /*00c8*/ 	.word	0xffffffff


	//   ....[34]....
        /*00cc*/ 	.word	0xffffffff


	//   ....[35]....
        /*00d0*/ 	.word	0xffffffff


	//   ....[36]....
        /*00d4*/ 	.word	0xffffffff


	//   ....[37]....
        /*00d8*/ 	.word	0xffffffff


	//   ....[38]....
        /*00dc*/ 	.word	0xffffffff


	//   ....[39]....
        /*00e0*/ 	.word	0xffffffff


	//   ....[40]....
        /*00e4*/ 	.word	0xffffffff


	//   ....[41]....
        /*00e8*/ 	.word	0xffffffff


	//   ....[42]....
        /*00ec*/ 	.word	0xffffffff


	//   ....[43]....
        /*00f0*/ 	.word	0xffffffff


	//   ....[44]....
        /*00f4*/ 	.word	0xffffffff


	//   ....[45]....
        /*00f8*/ 	.word	0xffffffff


	//   ....[46]....
        /*00fc*/ 	.word	0xffffffff


	//   ....[47]....
        /*0100*/ 	.word	0xffffffff


	//   ....[48]....
        /*0104*/ 	.word	0xffffffff


	//   ....[49]....
        /*0108*/ 	.word	0xffffffff


	//   ....[50]....
        /*010c*/ 	.word	0xffffffff


	//   ....[51]....
        /*0110*/ 	.word	0xffffffff


	//   ....[52]....
        /*0114*/ 	.word	0xffffffff


	//   ....[53]....
        /*0118*/ 	.word	0xffffffff


	//   ....[54]....
        /*011c*/ 	.word	0xffffffff


	//   ....[55]....
        /*0120*/ 	.word	0xffffffff


	//   ....[56]....
        /*0124*/ 	.word	0xffffffff


	//   ....[57]....
        /*0128*/ 	.word	0xffffffff


	//   ....[58]....
        /*012c*/ 	.word	0xffffffff


	//   ....[59]....
        /*0130*/ 	.word	0xffffffff


	//   ....[60]....
        /*0134*/ 	.word	0xffffffff


	//   ....[61]....
        /*0138*/ 	.word	0xffffffff


	//   ....[62]....
        /*013c*/ 	.word	0xffffffff


	//   ....[63]....
        /*0140*/ 	.word	0xffffffff


	//   ....[64]....
        /*0144*/ 	.word	0xffffffff


	//   ....[65]....
        /*0148*/ 	.word	0xffffffff


	//   ....[66]....
        /*014c*/ 	.word	0xffffffff


	//   ....[67]....
        /*0150*/ 	.word	0xffffffff


	//   ....[68]....
        /*0154*/ 	.word	0xffffffff


	//   ....[69]....
        /*0158*/ 	.word	0xffffffff


	//   ....[70]....
        /*015c*/ 	.word	0xffffffff


	//   ....[71]....
        /*0160*/ 	.word	0xffffffff


	//   ....[72]....
        /*0164*/ 	.word	0xffffffff


	//   ....[73]....
        /*0168*/ 	.word	0xffffffff


	//   ....[74]....
        /*016c*/ 	.word	0xffffffff


	//   ....[75]....
        /*0170*/ 	.word	0xffffffff


	//   ....[76]....
        /*0174*/ 	.word	0xffffffff


	//   ....[77]....
        /*0178*/ 	.word	0xffffffff


	//   ....[78]....
        /*017c*/ 	.word	0xffffffff


	//   ....[79]....
        /*0180*/ 	.word	0xffffffff


	//   ....[80]....
        /*0184*/ 	.word	0xffffffff


	//   ....[81]....
        /*0188*/ 	.word	0xffffffff


	//   ....[82]....
        /*018c*/ 	.word	0xffffffff


	//   ....[83]....
        /*0190*/ 	.word	0xffffffff


	//   ....[84]....
        /*0194*/ 	.word	0xffffffff


	//   ....[85]....
        /*0198*/ 	.word	0x0500000f


	//   ....[86]....
        /*019c*/ 	.word	0x0500000f


	//   ....[87]....
        /*01a0*/ 	.word	0x0500000f


	//   ....[88]....
        /*01a4*/ 	.word	0x0500000f


	//   ....[89]....
        /*01a8*/ 	.word	0x0500000f


	//   ....[90]....
        /*01ac*/ 	.word	0x0500000f


	//   ....[91]....
        /*01b0*/ 	.word	0x0500000f


	//----- nvinfo : EIATTR_COOP_GROUP_INSTR_OFFSETS
	.align		4
.L_1129:
        /*01b4*/ 	.byte	0x04, 0x28
        /*01b6*/ 	.short	(.L_1131 - .L_1130)


	//   ....[0]....
.L_1130:
        /*01b8*/ 	.word	0x00000050


	//   ....[1]....
        /*01bc*/ 	.word	0x00000130


	//   ....[2]....
        /*01c0*/ 	.word	0x00000180


	//   ....[3]....
        /*01c4*/ 	.word	0x000003b0


	//   ....[4]....
        /*01c8*/ 	.word	0x00000510


	//   ....[5]....
        /*01cc*/ 	.word	0x00000630


	//   ....[6]....
        /*01d0*/ 	.word	0x00000790


	//   ....[7]....
        /*01d4*/ 	.word	0x000010c0


	//   ....[8]....
        /*01d8*/ 	.word	0x00002bc0


	//   ....[9]....
        /*01dc*/ 	.word	0x00002c30


	//   ....[10]....
        /*01e0*/ 	.word	0x000031d0


	//   ....[11]....
        /*01e4*/ 	.word	0x00003230


	//   ....[12]....
        /*01e8*/ 	.word	0x00004e60


	//   ....[13]....
        /*01ec*/ 	.word	0x00004ec0


	//   ....[14]....
        /*01f0*/ 	.word	0x00004f40


	//   ....[15]....
        /*01f4*/ 	.word	0x00004f70


	//   ....[16]....
        /*01f8*/ 	.word	0x00006670


	//   ....[17]....
        /*01fc*/ 	.word	0x00006690


	//   ....[18]....
        /*0200*/ 	.word	0x00006710


	//   ....[19]....
        /*0204*/ 	.word	0x00006720


	//   ....[20]....
        /*0208*/ 	.word	0x000073f0


	//   ....[21]....
        /*020c*/ 	.word	0x00007400


	//   ....[22]....
        /*0210*/ 	.word	0x00007410


	//   ....[23]....
        /*0214*/ 	.word	0x00007420


	//   ....[24]....
        /*0218*/ 	.word	0x00007430


	//   ....[25]....
        /*021c*/ 	.word	0x00007450


	//   ....[26]....
        /*0220*/ 	.word	0x00007460


	//   ....[27]....
        /*0224*/ 	.word	0x00007470


	//   ....[28]....
        /*0228*/ 	.word	0x00007490


	//   ....[29]....
        /*022c*/ 	.word	0x000074a0


	//   ....[30]....
        /*0230*/ 	.word	0x000074b0


	//   ....[31]....
        /*0234*/ 	.word	0x000074c0


	//   ....[32]....
        /*0238*/ 	.word	0x000074e0


	//   ....[33]....
        /*023c*/ 	.word	0x00007500


	//   ....[34]....
        /*0240*/ 	.word	0x00007520


	//   ....[35]....
        /*0244*/ 	.word	0x00007530


	//   ....[36]....
        /*0248*/ 	.word	0x00007550


	//   ....[37]....
        /*024c*/ 	.word	0x00007570


	//   ....[38]....
        /*0250*/ 	.word	0x00007580


	//   ....[39]....
        /*0254*/ 	.word	0x000075a0


	//   ....[40]....
        /*0258*/ 	.word	0x000075c0


	//   ....[41]....
        /*025c*/ 	.word	0x000075d0


	//   ....[42]....
        /*0260*/ 	.word	0x000075e0


	//   ....[43]....
        /*0264*/ 	.word	0x000075f0


	//   ....[44]....
        /*0268*/ 	.word	0x00007620


	//   ....[45]....
        /*026c*/ 	.word	0x00007630


	//   ....[46]....
        /*0270*/ 	.word	0x00007640


	//   ....[47]....
        /*0274*/ 	.word	0x00007650


	//   ....[48]....
        /*0278*/ 	.word	0x00007670


	//   ....[49]....
        /*027c*/ 	.word	0x00007680


	//   ....[50]....
        /*0280*/ 	.word	0x00007690


	//   ....[51]....
        /*0284*/ 	.word	0x000076a0


	//   ....[52]....
        /*0288*/ 	.word	0x000076b0


	//   ....[53]....
        /*028c*/ 	.word	0x000076c0


	//   ....[54]....
        /*0290*/ 	.word	0x000076d0


	//   ....[55]....
        /*0294*/ 	.word	0x000076e0


	//   ....[56]....
        /*0298*/ 	.word	0x000076f0


	//   ....[57]....
        /*029c*/ 	.word	0x00007700


	//   ....[58]....
        /*02a0*/ 	.word	0x00007710


	//   ....[59]....
        /*02a4*/ 	.word	0x00007720


	//   ....[60]....
        /*02a8*/ 	.word	0x00007740


	//   ....[61]....
        /*02ac*/ 	.word	0x00007760


	//   ....[62]....
        /*02b0*/ 	.word	0x00007780


	//   ....[63]....
        /*02b4*/ 	.word	0x00007790


	//   ....[64]....
        /*02b8*/ 	.word	0x000077a0


	//   ....[65]....
        /*02bc*/ 	.word	0x000077b0


	//   ....[66]....
        /*02c0*/ 	.word	0x000077c0


	//   ....[67]....
        /*02c4*/ 	.word	0x000077d0


	//   ....[68]....
        /*02c8*/ 	.word	0x00007ba0


	//   ....[69]....
        /*02cc*/ 	.word	0x00007c10


	//   ....[70]....
        /*02d0*/ 	.word	0x00007c40


	//   ....[71]....
        /*02d4*/ 	.word	0x00007c80


	//   ....[72]....
        /*02d8*/ 	.word	0x00007cc0


	//   ....[73]....
        /*02dc*/ 	.word	0x00007d00


	//   ....[74]....
        /*02e0*/ 	.word	0x00008220


	//   ....[75]....
        /*02e4*/ 	.word	0x00008250


	//   ....[76]....
        /*02e8*/ 	.word	0x00008c20


	//   ....[77]....
        /*02ec*/ 	.word	0x00009970


	//   ....[78]....
        /*02f0*/ 	.word	0x0000a6a0


	//   ....[79]....
        /*02f4*/ 	.word	0x0000a6b0


	//   ....[80]....
        /*02f8*/ 	.word	0x0000a6c0


	//   ....[81]....
        /*02fc*/ 	.word	0x0000a6d0


	//   ....[82]....
        /*0300*/ 	.word	0x0000a6f0


	//   ....[83]....
        /*0304*/ 	.word	0x0000a7f0


	//   ....[84]....
        /*0308*/ 	.word	0x0000bf90


	//   ....[85]....
        /*030c*/ 	.word	0x0000c480


	//   ....[86]....
        /*0310*/ 	.word	0x0000c630


	//   ....[87]....
        /*0314*/ 	.word	0x0000c680


	//   ....[88]....
        /*0318*/ 	.word	0x0000c720


	//   ....[89]....
        /*031c*/ 	.word	0x0000c800


	//   ....[90]....
        /*0320*/ 	.word	0x0000c8a0


	//   ....[91]....
        /*0324*/ 	.word	0x0000c970


	//----- nvinfo : EIATTR_REG_RECONFIG
	.align		4
.L_1131:
        /*0328*/ 	.byte	0x01, 0x54
	.zero		2


	//----- nvinfo : EIATTR_SYSCALL_OFFSETS
	.align		4
        /*032c*/ 	.byte	0x04, 0x46
        /*032e*/ 	.short	(.L_1133 - .L_1132)


	//   ....[0]....
.L_1132:
        /*0330*/ 	.word	0x00001280


	//   ....[1]....
        /*0334*/ 	.word	0x00009310


	//   ....[2]....
        /*0338*/ 	.word	0x00009450


	//   ....[3]....
        /*033c*/ 	.word	0x00009590


	//   ....[4]....
        /*0340*/ 	.word	0x000096b0


	//   ....[5]....
        /*0344*/ 	.word	0x0000a1c0


	//----- nvinfo : EIATTR_MBARRIER_INSTR_OFFSETS
	.align		4
.L_1133:
        /*0348*/ 	.byte	0x04, 0x39
        /*034a*/ 	.short	(.L_1135 - .L_1134)


	//   ....[0]....
.L_1134:
        /*034c*/ 	.word	0x00000260
        /*0350*/ 	.word	0x000000ff
        /*0354*/ 	.word	0x00017000
        /*0358*/ 	.short	0x0100
        /*035a*/ 	.byte	0x08
	.zero		1


	//   ....[1]....
        /*035c*/ 	.word	0x00000270
        /*0360*/ 	.word	0x000000ff
        /*0364*/ 	.word	0x00017020
        /*0368*/ 	.short	0x0100
        /*036a*/ 	.byte	0x08
	.zero		1


	//   ....[2]....
        /*036c*/ 	.word	0x00000360
        /*0370*/ 	.word	0x000000ff
        /*0374*/ 	.word	0x00017030
        /*0378*/ 	.short	0x0100
        /*037a*/ 	.byte	0x08
	.zero		1


	//   ....[3]....
        /*037c*/ 	.word	0x00000370
        /*0380*/ 	.word	0x000000ff
        /*0384*/ 	.word	0x00017040
        /*0388*/ 	.short	0x0100
        /*038a*/ 	.byte	0x08
	.zero		1


	//   ....[4]....
        /*038c*/ 	.word	0x00000380
        /*0390*/ 	.word	0x000000ff
        /*0394*/ 	.word	0x00017038
        /*0398*/ 	.short	0x0100
        /*039a*/ 	.byte	0x08
	.zero		1


	//   ....[5]....
        /*039c*/ 	.word	0x00000390
        /*03a0*/ 	.word	0x000000ff
        /*03a4*/ 	.word	0x00017048
        /*03a8*/ 	.short	0x0100
        /*03aa*/ 	.byte	0x08
	.zero		1


	//   ....[6]....
        /*03ac*/ 	.word	0x000004c0
        /*03b0*/ 	.word	0x000000ff
        /*03b4*/ 	.word	0x00017050
        /*03b8*/ 	.short	0x0100
        /*03ba*/ 	.byte	0x08
	.zero		1


	//   ....[7]....
        /*03bc*/ 	.word	0x000004d0
        /*03c0*/ 	.word	0x000000ff
        /*03c4*/ 	.word	0x00017060
        /*03c8*/ 	.short	0x0100
        /*03ca*/ 	.byte	0x08
	.zero		1


	//   ....[8]....
        /*03cc*/ 	.word	0x000004e0
        /*03d0*/ 	.word	0x000000ff
        /*03d4*/ 	.word	0x00017058
        /*03d8*/ 	.short	0x0100
        /*03da*/ 	.byte	0x08
	.zero		1


	//   ....[9]....
        /*03dc*/ 	.word	0x000004f0
        /*03e0*/ 	.word	0x000000ff
        /*03e4*/ 	.word	0x00017068
        /*03e8*/ 	.short	0x0100
        /*03ea*/ 	.byte	0x08
	.zero		1


	//   ....[10]....
        /*03ec*/ 	.word	0x000005e0
        /*03f0*/ 	.word	0x000000ff
        /*03f4*/ 	.word	0x00017070
        /*03f8*/ 	.short	0x0100
        /*03fa*/ 	.byte	0x06
	.zero		1


	//   ....[11]....
        /*03fc*/ 	.word	0x000005f0
        /*0400*/ 	.word	0x000000ff
        /*0404*/ 	.word	0x00017080
        /*0408*/ 	.short	0x0100
        /*040a*/ 	.byte	0x06
	.zero		1


	//   ....[12]....
        /*040c*/ 	.word	0x00000600
        /*0410*/ 	.word	0x000000ff
        /*0414*/ 	.word	0x00017078
        /*0418*/ 	.short	0x0100
        /*041a*/ 	.byte	0x06
	.zero		1


	//   ....[13]....
        /*041c*/ 	.word	0x00000610
        /*0420*/ 	.word	0x000000ff
        /*0424*/ 	.word	0x00017088
        /*0428*/ 	.short	0x0100
        /*042a*/ 	.byte	0x06
	.zero		1


	//   ....[14]....
        /*042c*/ 	.word	0x00000740
        /*0430*/ 	.word	0x000000ff
        /*0434*/ 	.word	0x00017090
        /*0438*/ 	.short	0x0100
        /*043a*/ 	.byte	0x08
	.zero		1


	//   ....[15]....
        /*043c*/ 	.word	0x00000750
        /*0440*/ 	.word	0x000000ff
        /*0444*/ 	.word	0x000170a0
        /*0448*/ 	.short	0x0100
        /*044a*/ 	.byte	0x08
	.zero		1


	//   ....[16]....
        /*044c*/ 	.word	0x00000760
        /*0450*/ 	.word	0x000000ff
        /*0454*/ 	.word	0x00017098
        /*0458*/ 	.short	0x0100
        /*045a*/ 	.byte	0x08
	.zero		1


	//   ....[17]....
        /*045c*/ 	.word	0x00000770
        /*0460*/ 	.word	0x000000ff
        /*0464*/ 	.word	0x000170a8
        /*0468*/ 	.short	0x0100
        /*046a*/ 	.byte	0x08
	.zero		1


	//   ....[18]....
        /*046c*/ 	.word	0x000008a0
        /*0470*/ 	.word	0x000000ff
        /*0474*/ 	.word	0x000170b0
        /*0478*/ 	.short	0x0100
        /*047a*/ 	.byte	0x08
	.zero		1


	//   ....[19]....
        /*047c*/ 	.word	0x000008b0
        /*0480*/ 	.word	0x000000ff
        /*0484*/ 	.word	0x000170c0
        /*0488*/ 	.short	0x0100
        /*048a*/ 	.byte	0x08
	.zero		1


	//   ....[20]....
        /*048c*/ 	.word	0x000008c0
        /*0490*/ 	.word	0x000000ff
        /*0494*/ 	.word	0x000170b8
        /*0498*/ 	.short	0x0100
        /*049a*/ 	.byte	0x08
	.zero		1


	//   ....[21]....
        /*049c*/ 	.word	0x000008d0
        /*04a0*/ 	.word	0x000000ff
        /*04a4*/ 	.word	0x000170c8
        /*04a8*/ 	.short	0x0100
        /*04aa*/ 	.byte	0x08
	.zero		1


	//   ....[22]....
        /*04ac*/ 	.word	0x00001550
        /*04b0*/ 	.word	0x000000ff
        /*04b4*/ 	.word	0x00017000
        /*04b8*/ 	.short	0x010a
        /*04ba*/ 	.byte	0x26
	.zero		1


	//   ....[23]....
        /*04bc*/ 	.word	0x000015e0
        /*04c0*/ 	.word	0x000000ff
        /*04c4*/ 	.word	0x00017030
        /*04c8*/ 	.short	0x010a
        /*04ca*/ 	.byte	0x26
	.zero		1


	//   ....[24]....
        /*04cc*/ 	.word	0x00001640
        /*04d0*/ 	.word	0x000000ff
        /*04d4*/ 	.word	0x00017030
        /*04d8*/ 	.short	0x010a
        /*04da*/ 	.byte	0x26
	.zero		1


	//   ....[25]....
        /*04dc*/ 	.word	0x00003640
        /*04e0*/ 	.word	0x0000000e
        /*04e4*/ 	.word	0x00000000
        /*04e8*/ 	.short	0x0101
        /*04ea*/ 	.byte	0x3f
	.zero		1


	//   ....[26]....
        /*04ec*/ 	.word	0x00004010
        /*04f0*/ 	.word	0x000000ff
        /*04f4*/ 	.word	0x00017030
        /*04f8*/ 	.short	0x010a
        /*04fa*/ 	.byte	0x16
	.zero		1


	//   ....[27]....
        /*04fc*/ 	.word	0x00004050
        /*0500*/ 	.word	0x000000ff
        /*0504*/ 	.word	0x00017030
        /*0508*/ 	.short	0x010a
        /*050a*/ 	.byte	0x16
	.zero		1


	//   ....[28]....
        /*050c*/ 	.word	0x000041e0
        /*0510*/ 	.word	0x000000ff
        /*0514*/ 	.word	0x00017050
        /*0518*/ 	.short	0x010a
        /*051a*/ 	.byte	0x0b
	.zero		1


	//   ....[29]....
        /*051c*/ 	.word	0x00004e10
        /*0520*/ 	.word	0x000000ff
        /*0524*/ 	.word	0x00017050
        /*0528*/ 	.short	0x010a
        /*052a*/ 	.byte	0x0b
	.zero		1


	//   ....[30]....
        /*052c*/ 	.word	0x00005bc0
        /*0530*/ 	.word	0x00000008
        /*0534*/ 	.word	0x00000000
        /*0538*/ 	.short	0x0101
        /*053a*/ 	.byte	0x3f
	.zero		1


	//   ....[31]....
        /*053c*/ 	.word	0x00005e70
        /*0540*/ 	.word	0x000000ff
        /*0544*/ 	.word	0x00000000
        /*0548*/ 	.short	0x0101
        /*054a*/ 	.byte	0x05
	.zero		1


	//   ....[32]....
        /*054c*/ 	.word	0x00006390
        /*0550*/ 	.word	0x000000ff
        /*0554*/ 	.word	0x00017050
        /*0558*/ 	.short	0x010a
        /*055a*/ 	.byte	0x0b
	.zero		1


	//   ....[33]....
        /*055c*/ 	.word	0x000063d0
        /*0560*/ 	.word	0x000000ff
        /*0564*/ 	.word	0x00017050
        /*0568*/ 	.short	0x010a
        /*056a*/ 	.byte	0x0b
	.zero		1


	//   ....[34]....
        /*056c*/ 	.word	0x00006a00
        /*0570*/ 	.word	0x000000ff
        /*0574*/ 	.word	0x00000000
        /*0578*/ 	.short	0x0101
        /*057a*/ 	.byte	0x04
	.zero		1


	//   ....[35]....
        /*057c*/ 	.word	0x00007ce0
        /*0580*/ 	.word	0x000000ff
        /*0584*/ 	.word	0x00000000
        /*0588*/ 	.short	0x0101
        /*058a*/ 	.byte	0x04
	.zero		1


	//   ....[36]....
        /*058c*/ 	.word	0x00009ba0
        /*0590*/ 	.word	0x000000ff
        /*0594*/ 	.word	0x00017080
        /*0598*/ 	.short	0x010a
        /*059a*/ 	.byte	0x26
	.zero		1


	//   ....[37]....
        /*059c*/ 	.word	0x00009dc0
        /*05a0*/ 	.word	0x000000ff
        /*05a4*/ 	.word	0x00017040
        /*05a8*/ 	.short	0x010a
        /*05aa*/ 	.byte	0x26
	.zero		1


	//   ....[38]....
        /*05ac*/ 	.word	0x0000a930
        /*05b0*/ 	.word	0x000000ff
        /*05b4*/ 	.word	0x00017000
        /*05b8*/ 	.short	0x0107
        /*05ba*/ 	.byte	0x26
	.zero		1


	//   ....[39]....
        /*05bc*/ 	.word	0x0000a970
        /*05c0*/ 	.word	0x000000ff
        /*05c4*/ 	.word	0x00017000
        /*05c8*/ 	.short	0x0101
        /*05ca*/ 	.byte	0x26
	.zero		1


	//   ....[40]....
        /*05cc*/ 	.word	0x0000a980
        /*05d0*/ 	.word	0x000000ff
        /*05d4*/ 	.word	0x00017020
        /*05d8*/ 	.short	0x010a
        /*05da*/ 	.byte	0x26
	.zero		1


	//   ....[41]....
        /*05dc*/ 	.word	0x0000ac90
        /*05e0*/ 	.word	0x00000006
        /*05e4*/ 	.word	0x00017080
        /*05e8*/ 	.short	0x010a
        /*05ea*/ 	.byte	0x3f
	.zero		1


	//   ....[42]....
        /*05ec*/ 	.word	0x0000b060
        /*05f0*/ 	.word	0x00000006
        /*05f4*/ 	.word	0x00017040
        /*05f8*/ 	.short	0x010a
        /*05fa*/ 	.byte	0x3f
	.zero		1


	//   ....[43]....
        /*05fc*/ 	.word	0x0000b470
        /*0600*/ 	.word	0x00000003
        /*0604*/ 	.word	0x00017070
        /*0608*/ 	.short	0x010a
        /*060a*/ 	.byte	0x3f
	.zero		1


	//   ....[44]....
        /*060c*/ 	.word	0x0000b4d0
        /*0610*/ 	.word	0x00000003
        /*0614*/ 	.word	0x00017060
        /*0618*/ 	.short	0x010a
        /*061a*/ 	.byte	0x3f
	.zero		1


	//   ....[45]....
        /*061c*/ 	.word	0x0000b880
        /*0620*/ 	.word	0x00000003
        /*0624*/ 	.word	0x00017050
        /*0628*/ 	.short	0x0101
        /*062a*/ 	.byte	0x3f
	.zero		1


	//   ....[46]....
        /*062c*/ 	.word	0x0000b8f0
        /*0630*/ 	.word	0x00000002
        /*0634*/ 	.word	0x00000000
        /*0638*/ 	.short	0x0101
        /*063a*/ 	.byte	0x3f
	.zero		1


	//   ....[47]....
        /*063c*/ 	.word	0x0000b9e0
        /*0640*/ 	.word	0x00000002
        /*0644*/ 	.word	0x00017070
        /*0648*/ 	.short	0x010a
        /*064a*/ 	.byte	0x3f
	.zero		1


	//   ....[48]....
        /*064c*/ 	.word	0x0000ba80
        /*0650*/ 	.word	0x00000002
        /*0654*/ 	.word	0x00017060
        /*0658*/ 	.short	0x010a
        /*065a*/ 	.byte	0x3f
	.zero		1


	//   ....[49]....
        /*065c*/ 	.word	0x0000be40
        /*0660*/ 	.word	0x00000002
        /*0664*/ 	.word	0x00017050
        /*0668*/ 	.short	0x0101
        /*066a*/ 	.byte	0x3f
	.zero		1


	//   ....[50]....
        /*066c*/ 	.word	0x0000bea0
        /*0670*/ 	.word	0x00000000
        /*0674*/ 	.word	0x00000000
        /*0678*/ 	.short	0x0101
        /*067a*/ 	.byte	0x3f
	.zero		1


	//   ....[51]....
        /*067c*/ 	.word	0x0000bf40
        /*0680*/ 	.word	0x00000007
        /*0684*/ 	.word	0x00017020
        /*0688*/ 	.short	0x010a
        /*068a*/ 	.byte	0x3f
	.zero		1


	//   ....[52]....
        /*068c*/ 	.word	0x0000c080
        /*0690*/ 	.word	0x00000005
        /*0694*/ 	.word	0x00000000
        /*0698*/ 	.short	0x010a
        /*069a*/ 	.byte	0x3f
	.zero		1


	//   ....[53]....
        /*069c*/ 	.word	0x0000c0f0
        /*06a0*/ 	.word	0x00000003
        /*06a4*/ 	.word	0x00000000
        /*06a8*/ 	.short	0x010a
        /*06aa*/ 	.byte	0x3f
	.zero		1


	//   ....[54]....
        /*06ac*/ 	.word	0x0000c140
        /*06b0*/ 	.word	0x00000003
        /*06b4*/ 	.word	0x00017060
        /*06b8*/ 	.short	0x010a
        /*06ba*/ 	.byte	0x3f
	.zero		1


	//   ....[55]....
        /*06bc*/ 	.word	0x0000c190
        /*06c0*/ 	.word	0x00000005
        /*06c4*/ 	.word	0x00017060
        /*06c8*/ 	.short	0x010a
        /*06ca*/ 	.byte	0x3f
	.zero		1


	//   ....[56]....
        /*06cc*/ 	.word	0x0000c1d0
        /*06d0*/ 	.word	0x00000003
        /*06d4*/ 	.word	0x00017080
        /*06d8*/ 	.short	0x010a
        /*06da*/ 	.byte	0x3f
	.zero		1


	//   ....[57]....
        /*06dc*/ 	.word	0x0000c1f0
        /*06e0*/ 	.word	0x00000005
        /*06e4*/ 	.word	0x00017080
        /*06e8*/ 	.short	0x010a
        /*06ea*/ 	.byte	0x3f
	.zero		1


	//   ....[58]....
        /*06ec*/ 	.word	0x0000c260
        /*06f0*/ 	.word	0x00000003
        /*06f4*/ 	.word	0x00017000
        /*06f8*/ 	.short	0x010a
        /*06fa*/ 	.byte	0x3f
	.zero		1


	//   ....[59]....
        /*06fc*/ 	.word	0x0000c2c0
        /*0700*/ 	.word	0x00000003
        /*0704*/ 	.word	0x00017030
        /*0708*/ 	.short	0x010a
        /*070a*/ 	.byte	0x3f
	.zero		1


	//   ....[60]....
        /*070c*/ 	.word	0x0000c320
        /*0710*/ 	.word	0x0000000a
        /*0714*/ 	.word	0x00017030
        /*0718*/ 	.short	0x010a
        /*071a*/ 	.byte	0x3f
	.zero		1


	//   ....[61]....
        /*071c*/ 	.word	0x0000c380
        /*0720*/ 	.word	0x00000046
        /*0724*/ 	.word	0x00017050
        /*0728*/ 	.short	0x010a
        /*072a*/ 	.byte	0x3f
	.zero		1


	//   ....[62]....
        /*072c*/ 	.word	0x0000c3e0
        /*0730*/ 	.word	0x00000005
        /*0734*/ 	.word	0x00017050
        /*0738*/ 	.short	0x010a
        /*073a*/ 	.byte	0x3f
	.zero		1


	//   ....[63]....
        /*073c*/ 	.word	0x0000c530
        /*0740*/ 	.word	0x00000019
        /*0744*/ 	.word	0x00017080
        /*0748*/ 	.short	0x010a
        /*074a*/ 	.byte	0x3f
	.zero		1


	//   ....[64]....
        /*074c*/ 	.word	0x0000c580
        /*0750*/ 	.word	0x00000019
        /*0754*/ 	.word	0x00017040
        /*0758*/ 	.short	0x010a
        /*075a*/ 	.byte	0x3f
	.zero		1


	//   ....[65]....
        /*075c*/ 	.word	0x0000c9a0
        /*0760*/ 	.word	0x00000019
        /*0764*/ 	.word	0x00017020
        /*0768*/ 	.short	0x010a
        /*076a*/ 	.byte	0x3f
	.zero		1


	//   ....[66]....
        /*076c*/ 	.word	0x0000c9f0
        /*0770*/ 	.word	0x00000006
        /*0774*/ 	.word	0x00017080
        /*0778*/ 	.short	0x010a
        /*077a*/ 	.byte	0x3f
	.zero		1


	//   ....[67]....
        /*077c*/ 	.word	0x0000ca40
        /*0780*/ 	.word	0x00000006
        /*0784*/ 	.word	0x00017040
        /*0788*/ 	.short	0x010a
        /*078a*/ 	.byte	0x3f
	.zero		1


	//   ....[68]....
        /*078c*/ 	.word	0x0000ca90
        /*0790*/ 	.word	0x00000003
        /*0794*/ 	.word	0x00017070
        /*0798*/ 	.short	0x010a
        /*079a*/ 	.byte	0x3f
	.zero		1


	//   ....[69]....
        /*079c*/ 	.word	0x0000cae0
        /*07a0*/ 	.word	0x00000003
        /*07a4*/ 	.word	0x00017060
        /*07a8*/ 	.short	0x010a
        /*07aa*/ 	.byte	0x3f
	.zero		1


	//   ....[70]....
        /*07ac*/ 	.word	0x0000cb30
        /*07b0*/ 	.word	0x00000002
        /*07b4*/ 	.word	0x00017070
        /*07b8*/ 	.short	0x010a
        /*07ba*/ 	.byte	0x3f
	.zero		1


	//   ....[71]....
        /*07bc*/ 	.word	0x0000cb80
        /*07c0*/ 	.word	0x00000002
        /*07c4*/ 	.word	0x00017060
        /*07c8*/ 	.short	0x010a
        /*07ca*/ 	.byte	0x3f
	.zero		1


	//   ....[72]....
        /*07cc*/ 	.word	0x0000cbd0
        /*07d0*/ 	.word	0x00000007
        /*07d4*/ 	.word	0x00017020
        /*07d8*/ 	.short	0x010a
        /*07da*/ 	.byte	0x3f
	.zero		1


	//   ....[73]....
        /*07dc*/ 	.word	0x0000cc20
        /*07e0*/ 	.word	0x00000005
        /*07e4*/ 	.word	0x00000000
        /*07e8*/ 	.short	0x010a
        /*07ea*/ 	.byte	0x3f
	.zero		1


	//   ....[74]....
        /*07ec*/ 	.word	0x0000cc70
        /*07f0*/ 	.word	0x00000003
        /*07f4*/ 	.word	0x00000000
        /*07f8*/ 	.short	0x010a
        /*07fa*/ 	.byte	0x3f
	.zero		1


	//   ....[75]....
        /*07fc*/ 	.word	0x0000ccc0
        /*0800*/ 	.word	0x00000003
        /*0804*/ 	.word	0x00017060
        /*0808*/ 	.short	0x010a
        /*080a*/ 	.byte	0x3f
	.zero		1


	//   ....[76]....
        /*080c*/ 	.word	0x0000cd10
        /*0810*/ 	.word	0x00000005
        /*0814*/ 	.word	0x00017060
        /*0818*/ 	.short	0x010a
        /*081a*/ 	.byte	0x3f
	.zero		1


	//   ....[77]....
        /*081c*/ 	.word	0x0000cd60
        /*0820*/ 	.word	0x00000003
        /*0824*/ 	.word	0x00017080
        /*0828*/ 	.short	0x010a
        /*082a*/ 	.byte	0x3f
	.zero		1


	//----- nvinfo : EIATTR_NUM_MBARRIERS
	.align		4
.L_1135:
        /*082c*/ 	.byte	0x03, 0x38
        /*082e*/ 	.short	0x0016


	//----- nvinfo : EIATTR_EXIT_INSTR_OFFSETS
	.align		4
        /*0830*/ 	.byte	0x04, 0x1c
        /*0832*/ 	.short	(.L_1137 - .L_1136)


	//   ....[0]....
.L_1136:
        /*0834*/ 	.word	0x0000c240


	//----- nvinfo : EIATTR_MAX_THREADS
	.align		4
.L_1137:
        /*0838*/ 	.byte	0x04, 0x05
        /*083a*/ 	.short	(.L_1139 - .L_1138)
.L_1138:
        /*083c*/ 	.word	0x00000200
        /*0840*/ 	.word	0x00000001
        /*0844*/ 	.word	0x00000001


	//----- nvinfo : EIATTR_CRS_STACK_SIZE
	.align		4
.L_1139:
        /*0848*/ 	.byte	0x04, 0x1e
        /*084a*/ 	.short	(.L_1141 - .L_1140)
.L_1140:
        /*084c*/ 	.word	0x00000000


	//----- nvinfo : EIATTR_CBANK_PARAM_SIZE
	.align		4
.L_1141:
        /*0850*/ 	.byte	0x03, 0x19
        /*0852*/ 	.short	0x0a70


	//----- nvinfo : EIATTR_PARAM_CBANK
	.align		4
        /*0854*/ 	.byte	0x04, 0x0a
        /*0856*/ 	.short	(.L_1143 - .L_1142)
	.align		4
.L_1142:
        /*0858*/ 	.word	index@(.nv.constant0._ZN7cutlass13device_kernelIN5flash11enable_sm90INS1_16FlashAttnFwdSm90INS1_25CollectiveMainloopFwdSm90ILi2EN4cute5tupleIJNS5_1CILi1EEES8_S8_EEENS6_IJNS7_ILi192EEENS7_ILi128EEENS7_ILi96EEEEEELi96ENS_12float_e4m3_tEfNS_4arch4Sm90ELb0ELb0ELb1ELb0ELb0ELb0ELb0ELb1ELb1ELb1ELb1ELb0EEENS1_21CollectiveEpilogueFwdINS6_IJSA_SC_SB_EEES9_NS_10bfloat16_tESG_Li384ELb0ELb1ELb1ELb1EEENS1_19SingleTileSchedulerILb0ELb1ELb1ELi192EEEEEEEEEvNT_6ParamsE)
        /*085c*/ 	.short	0x0210
        /*085e*/ 	.short	0x0a70


	//----- nvinfo : EIATTR_SW_WAR
	.align		4
.L_1143:
        /*0860*/ 	.byte	0x04, 0x36
        /*0862*/ 	.short	(.L_1145 - .L_1144)
.L_1144:
        /*0864*/ 	.word	0x00000008
.L_1145:


//--------------------- .nv.info._ZN7cutlass13device_kernelIN5flash11enable_sm90INS1_16FlashAttnFwdSm90INS1_25CollectiveMainloopFwdSm90ILi2EN4cute5tupleIJNS5_1CILi1EEES8_S8_EEENS6_IJNS7_ILi192EEENS7_ILi128EEENS7_ILi96EEEEEELi96ENS_12float_e4m3_tEfNS_4arch4Sm90ELb0ELb0ELb1ELb1ELb0ELb0ELb0ELb1ELb1ELb1ELb1ELb0EEENS1_21CollectiveEpilogueFwdINS6_IJSA_SC_SB_EEES9_NS_10bfloat16_tESG_Li384ELb1ELb1ELb1ELb1EEENS1_36VarlenDynamicPersistentTileSchedulerILi192ELi128ELi384ELi128ELb1ELb1ELb1ELb0ELb1ELb1EEEEEEEEEvNT_6ParamsE --------------------------
	.section	.nv.info._ZN7cutlass13device_kernelIN5flash11enable_sm90INS1_16FlashAttnFwdSm90INS1_25CollectiveMainloopFwdSm90ILi2EN4cute5tupleIJNS5_1CILi1EEES8_S8_EEENS6_IJNS7_ILi192EEENS7_ILi128EEENS7_ILi96EEEEEELi96ENS_12float_e4m3_tEfNS_4arch4Sm90ELb0ELb0ELb1ELb1ELb0ELb0ELb0ELb1ELb1ELb1ELb1ELb0EEENS1_21CollectiveEpilogueFwdINS6_IJSA_SC_SB_EEES9_NS_10bfloat16_tESG_Li384ELb1ELb1ELb1ELb1EEENS1_36VarlenDynamicPersistentTileSchedulerILi192ELi128ELi384ELi128ELb1ELb1ELb1ELb0ELb1ELb1EEEEEEEEEvNT_6ParamsE,"",@"SHT_CUDA_INFO"
	.sectionflags	@""
	.align	4


	//----- nvinfo : EIATTR_CUDA_API_VERSION
	.align		4
        /*0000*/ 	.byte	0x04, 0x37
        /*0002*/ 	.short	(.L_1147 - .L_1146)
.L_1146:
        /*0004*/ 	.word	0x00000082


	//----- nvinfo : EIATTR_KPARAM_INFO
	.align		4
.L_1147:
        /*0008*/ 	.byte	0x04, 0x17
        /*000a*/ 	.short	(.L_1149 - .L_1148)
.L_1148:
        /*000c*/ 	.word	0x00000000
        /*0010*/ 	.short	0x0000
        /*0012*/ 	.short	0x0070
        /*0014*/ 	.byte	0x00, 0xf0, 0x01, 0x2a


	//----- nvinfo : EIATTR_SPARSE_MMA_MASK
	.align		4
.L_1149:
        /*0018*/ 	.byte	0x03, 0x50
        /*001a*/ 	.short	0x0000


	//----- nvinfo : EIATTR_MAXREG_COUNT
	.align		4
        /*001c*/ 	.byte	0x03, 0x1b
        /*001e*/ 	.short	0x0080


	//----- nvinfo : EIATTR_NUM_BARRIERS
	.align		4
        /*0020*/ 	.byte	0x02, 0x4c
        /*0022*/ 	.byte	0x09
	.zero		1


	//----- nvinfo : EIATTR_EXTERNS
	.align		4
        /*0024*/ 	.byte	0x04, 0x0f
        /*0026*/ 	.short	(.L_1151 - .L_1150)


	//   ....[0]....
	.align		4
.L_1150:
        /*0028*/ 	.word	index@(__assertfail)


	//----- nvinfo : EIATTR_ANNOTATIONS
	.align		4
.L_1151:
        /*002c*/ 	.byte	0x04, 0x55
        /*002e*/ 	.short	(.L_1153 - .L_1152)


	//   ....[0]....
.L_1152:
        /* <DEDUP_REMOVED lines=30> */


	//----- nvinfo : EIATTR_MERCURY_ISA_VERSION
	.align		4
.L_1153:
        /*0200*/ 	.byte	0x03, 0x5f
        /*0202*/ 	.short	0x0101


	//----- nvinfo : EIATTR_UNUSED_LOAD_BYTE_OFFSET
	.align		4
        /*0204*/ 	.byte	0x04, 0x44
        /*0206*/ 	.short	(.L_1155 - .L_1154)


	//   ....[0]....
.L_1154:
        /*0208*/ 	.word	0x00000a00
        /*020c*/ 	.word	0x0000fff0


	//   ....[1]....
        /*0210*/ 	.word	0x000074c0
        /*0214*/ 	.word	0x0000fff0


	//----- nvinfo : EIATTR_INT_WARP_WIDE_INSTR_OFFSETS
	.align		4
.L_1155:
        /*0218*/ 	.byte	0x04, 0x31
        /*021a*/ 	.short	(.L_1157 - .L_1156)


	//   ....[0]....
.L_1156:
        /*021c*/ 	.word	0x00000130


	//   ....[1]....
        /*0220*/ 	.word	0x00000170


	//   ....[2]....
        /*0224*/ 	.word	0x000001e0


	//   ....[3]....
        /*0228*/ 	.word	0x0000c0b0


	//   ....[4]....
        /*022c*/ 	.word	0x0000c140


	//   ....[5]....
        /*0230*/ 	.word	0x0000eb70


	//   ....[6]....
        /*0234*/ 	.word	0x0000ec00


	//----- nvinfo : EIATTR_COOP_GROUP_MASK_REGIDS
	.align		4
.L_1157:
        /*0238*/ 	.byte	0x04, 0x29
        /*023a*/ 	.short	(.L_1159 - .L_1158)


	//   ....[0]....
.L_1158:
        /*023c*/ 	.word	0xffffffff


	//   ....[1]....
        /*0240*/ 	.word	0xffffffff


	//   ....[2]....
        /*0244*/ 	.word	0xffffffff


	//   ....[3]....
        /*0248*/ 	.word	0xffffffff


	//   ....[4]....
        /*024c*/ 	.word	0xffffffff


	//   ....[5]....
        /*0250*/ 	.word	0xffffffff


	//   ....[6]....
        /*0254*/ 	.word	0xffffffff


	//   ....[7]....
        /*0258*/ 	.word	0xffffffff


	//   ....[8]....
        /*025c*/ 	.word	0xffffffff


	//   ....[9]....
        /*0260*/ 	.word	0xffffffff


	//   ....[10]....
        /*0264*/ 	.word	0xffffffff


	//   ....[11]....
        /*0268*/ 	.word	0xffffffff


	//   ....[12]....
        /*026c*/ 	.word	0xffffffff


	//   ....[13]....
        /*0270*/ 	.word	0xffffffff


	//   ....[14]....
        /*0274*/ 	.word	0xffffffff


	//   ....[15]....
        /*0278*/ 	.word	0xffffffff


	//   ....[16]....
        /*027c*/ 	.word	0xffffffff


	//   ....[17]....
        /*0280*/ 	.word	0xffffffff


	//   ....[18]....
        /*0284*/ 	.word	0xffffffff


	//   ....[19]....
        /*0288*/ 	.word	0xffffffff


	//   ....[20]....
        /*028c*/ 	.word	0xffffffff


	//   ....[21]....
        /*0290*/ 	.word	0xffffffff


	//   ....[22]....
        /*0294*/ 	.word	0xffffffff


	//   ....[23]....
        /*0298*/ 	.word	0xffffffff


	//   ....[24]....
        /*029c*/ 	.word	0xffffffff


	//   ....[25]....
        /*02a0*/ 	.word	0xffffffff


	//   ....[26]....
        /*02a4*/ 	.word	0xffffffff


	//   ....[27]....
        /*02a8*/ 	.word	0xffffffff


	//   ....[28]....
        /*02ac*/ 	.word	0xffffffff


	//   ....[29]....
        /*02b0*/ 	.word	0xffffffff


	//   ....[30]....
        /*02b4*/ 	.word	0xffffffff


	//   ....[31]....
        /*02b8*/ 	.word	0xffffffff


	//   ....[32]....
        /*02bc*/ 	.word	0xffffffff


	//   ....[33]....
        /*02c0*/ 	.word	0xffffffff


	//   ....[34]....
        /*02c4*/ 	.word	0xffffffff


	//   ....[35]....
        /*02c8*/ 	.word	0xffffffff


	//   ....[36]....
        /*02cc*/ 	.word	0xffffffff


	//   ....[37]....
        /*02d0*/ 	.word	0xffffffff


	//   ....[38]....
        /*02d4*/ 	.word	0xffffffff


	//   ....[39]....
        /*02d8*/ 	.word	0xffffffff


	//   ....[40]....
        /*02dc*/ 	.word	0xffffffff


	//   ....[41]....
        /*02e0*/ 	.word	0xffffffff


	//   ....[42]....
        /*02e4*/ 	.word	0xffffffff


	//   ....[43]....
        /*02e8*/ 	.word	0xffffffff


	//   ....[44]....
        /*02ec*/ 	.word	0xffffffff


	//   ....[45]....
        /*02f0*/ 	.word	0xffffffff


	//   ....[46]....
        /*02f4*/ 	.word	0xffffffff


	//   ....[47]....
        /*02f8*/ 	.word	0xffffffff


	//   ....[48]....
        /*02fc*/ 	.word	0xffffffff


	//   ....[49]....
        /*0300*/ 	.word	0xffffffff


	//   ....[50]....
        /*0304*/ 	.word	0xffffffff


	//   ....[51]....
        /*0308*/ 	.word	0xffffffff


	//   ....[52]....
        /*030c*/ 	.word	0xffffffff


	//   ....[53]....
        /*0310*/ 	.word	0xffffffff


	//   ....[54]....
        /*0314*/ 	.word	0xffffffff


	//   ....[55]....
        /*0318*/ 	.word	0xffffffff


	//   ....[56]....
        /*031c*/ 	.word	0xffffffff


	//   ....[57]....
        /*0320*/ 	.word	0xffffffff


	//   ....[58]....
        /*0324*/ 	.word	0xffffffff


	//   ....[59]....
        /*0328*/ 	.word	0xffffffff


	//   ....[60]....
        /*032c*/ 	.word	0xffffffff


	//   ....[61]....
        /*0330*/ 	.word	0xffffffff


	//   ....[62]....
        /*0334*/ 	.word	0xffffffff


	//   ....[63]....
        /*0338*/ 	.word	0xffffffff


	//   ....[64]....
        /*033c*/ 	.word	0xffffffff


	//   ....[65]....
        /*0340*/ 	.word	0xffffffff


	//   ....[66]....
        /*0344*/ 	.word	0xffffffff


	//   ....[67]....
        /*0348*/ 	.word	0xffffffff


	//   ....[68]....
        /*034c*/ 	.word	0xffffffff


	//   ....[69]....
        /*0350*/ 	.word	0xffffffff


	//   ....[70]....
        /*0354*/ 	.word	0xffffffff


	//   ....[71]....
        /*0358*/ 	.word	0xffffffff


	//   ....[72]....
        /*035c*/ 	.word	0xffffffff


	//   ....[73]....
        /*0360*/ 	.word	0xffffffff


	//   ....[74]....
        /*0364*/ 	.word	0xffffffff


	//   ....[75]....
        /*0368*/ 	.word	0xffffffff


	//   ....[76]....
        /*036c*/ 	.word	0xffffffff


	//   ....[77]....
        /*0370*/ 	.word	0xffffffff


	//   ....[78]....
        /*0374*/ 	.word	0xffffffff


	//   ....[79]....
        /*0378*/ 	.word	0xffffffff


	//   ....[80]....
        /*037c*/ 	.word	0xffffffff


	//   ....[81]....
        /*0380*/ 	.word	0xffffffff


	//   ....[82]....
        /*0384*/ 	.word	0xffffffff


	//   ....[83]....
        /*0388*/ 	.word	0xffffffff


	//   ....[84]....
        /*038c*/ 	.word	0xffffffff


	//   ....[85]....
        /*0390*/ 	.word	0xffffffff


	//   ....[86]....
        /*0394*/ 	.word	0xffffffff


	//   ....[87]....
        /*0398*/ 	.word	0xffffffff


	//   ....[88]....
        /*039c*/ 	.word	0xffffffff


	//   ....[89]....
        /*03a0*/ 	.word	0xffffffff


	//   ....[90]....
        /*03a4*/ 	.word	0xffffffff


	//   ....[91]....
        /*03a8*/ 	.word	0xffffffff


	//   ....[92]....
        /*03ac*/ 	.word	0xffffffff


	//   ....[93]....
        /*03b0*/ 	.word	0xffffffff


	//   ....[94]....
        /*03b4*/ 	.word	0xffffffff


	//   ....[95]....
        /*03b8*/ 	.word	0xffffffff


	//   ....[96]....
        /*03bc*/ 	.word	0xffffffff


	//   ....[97]....
        /*03c0*/ 	.word	0xffffffff


	//   ....[98]....
        /*03c4*/ 	.word	0xffffffff


	//   ....[99]....
        /*03c8*/ 	.word	0xffffffff


	//   ....[100]....
        /*03cc*/ 	.word	0xffffffff


	//   ....[101]....
        /*03d0*/ 	.word	0xffffffff


	//   ....[102]....
        /*03d4*/ 	.word	0xffffffff


	//   ....[103]....
        /*03d8*/ 	.word	0xffffffff


	//   ....[104]....
        /*03dc*/ 	.word	0xffffffff


	//   ....[105]....
        /*03e0*/ 	.word	0xffffffff


	//   ....[106]....
        /*03e4*/ 	.word	0xffffffff


	//   ....[107]....
        /*03e8*/ 	.word	0xffffffff


	//   ....[108]....
        /*03ec*/ 	.word	0xffffffff


	//   ....[109]....
        /*03f0*/ 	.word	0xffffffff


	//   ....[110]....
        /*03f4*/ 	.word	0xffffffff


	//   ....[111]....
        /*03f8*/ 	.word	0xffffffff


	//   ....[112]....
        /*03fc*/ 	.word	0xffffffff


	//   ....[113]....
        /*0400*/ 	.word	0xffffffff


	//   ....[114]....
        /*0404*/ 	.word	0xffffffff


	//   ....[115]....
        /*0408*/ 	.word	0xffffffff


	//   ....[116]....
        /*040c*/ 	.word	0xffffffff


	//   ....[117]....
        /*0410*/ 	.word	0xffffffff


	//   ....[118]....
        /*0414*/ 	.word	0xffffffff


	//   ....[119]....
        /*0418*/ 	.word	0xffffffff


	//   ....[120]....
        /*041c*/ 	.word	0xffffffff


	//   ....[121]....
        /*0420*/ 	.word	0xffffffff


	//   ....[122]....
        /*0424*/ 	.word	0xffffffff


	//   ....[123]....
        /*0428*/ 	.word	0xffffffff


	//   ....[124]....
        /*042c*/ 	.word	0xffffffff


	//   ....[125]....
        /*0430*/ 	.word	0xffffffff


	//   ....[126]....
        /*0434*/ 	.word	0xffffffff


	//   ....[127]....
        /*0438*/ 	.word	0x0500000f


	//   ....[128]....
        /*043c*/ 	.word	0x0500000f


	//   ....[129]....
        /*0440*/ 	.word	0x0500000f


	//   ....[130]....
        /*0444*/ 	.word	0x0500000f


	//   ....[131]....
        /*0448*/ 	.word	0x0500000f


	//   ....[132]....
        /*044c*/ 	.word	0x0500000f


	//   ....[133]....
        /*0450*/ 	.word	0x0500000f


	//   ....[134]....
        /*0454*/ 	.word	0x0500000f


	//----- nvinfo : EIATTR_COOP_GROUP_INSTR_OFFSETS
	.align		4
.L_1159:
        /*0458*/ 	.byte	0x04, 0x28
        /*045a*/ 	.short	(.L_1161 - .L_1160)


	//   ....[0]....
.L_1160:
        /*045c*/ 	.word	0x00000060


	//   ....[1]....
        /*0460*/ 	.word	0x00000140


	//   ....[2]....
        /*0464*/ 	.word	0x00000190


	//   ....[3]....
        /*0468*/ 	.word	0x000003c0


	//   ....[4]....
        /*046c*/ 	.word	0x00000520


	//   ....[5]....
        /*0470*/ 	.word	0x00000640


	//   ....[6]....
        /*0474*/ 	.word	0x000007a0


	//   ....[7]....
        /*0478*/ 	.word	0x00001900


	//   ....[8]....
        /*047c*/ 	.word	0x00003310


	//   ....[9]....
        /*0480*/ 	.word	0x00003340


	//   ....[10]....
        /*0484*/ 	.word	0x00003940


	//   ....[11]....
        /*0488*/ 	.word	0x000039c0


	//   ....[12]....
        /*048c*/ 	.word	0x000057a0


	//   ....[13]....
        /*0490*/ 	.word	0x000057c0


	//   ....[14]....
        /*0494*/ 	.word	0x000057e0


	//   ....[15]....
        /*0498*/ 	.word	0x00005800


	//   ....[16]....
        /*049c*/ 	.word	0x00006df0


	//   ....[17]....
        /*04a0*/ 	.word	0x00006e10


	//   ....[18]....
        /*04a4*/ 	.word	0x00006e90


	//   ....[19]....
        /*04a8*/ 	.word	0x00006ea0


	//   ....[20]....
        /*04ac*/ 	.word	0x00007a90


	//   ....[21]....
        /*04b0*/ 	.word	0x00007af0


	//   ....[22]....
        /*04b4*/ 	.word	0x00007b20


	//   ....[23]....
        /*04b8*/ 	.word	0x00007b50


	//   ....[24]....
        /*04bc*/ 	.word	0x00007b70


	//   ....[25]....
        /*04c0*/ 	.word	0x00007b90


	//   ....[26]....
        /*04c4*/ 	.word	0x00007bb0


	//   ....[27]....
        /*04c8*/ 	.word	0x00007bd0


	//   ....[28]....
        /*04cc*/ 	.word	0x00007be0


	//   ....[29]....
        /*04d0*/ 	.word	0x00007bf0


	//   ....[30]....
        /*04d4*/ 	.word	0x00007c00


	//   ....[31]....
        /*04d8*/ 	.word	0x00007c10


	//   ....[32]....
        /*04dc*/ 	.word	0x00007c20


	//   ....[33]....
        /*04e0*/ 	.word	0x00007c30


	//   ....[34]....
        /*04e4*/ 	.word	0x00007c40


	//   ....[35]....
        /*04e8*/ 	.word	0x00007c50


	//   ....[36]....
        /*04ec*/ 	.word	0x00007c60


	//   ....[37]....
        /*04f0*/ 	.word	0x00007c70


	//   ....[38]....
        /*04f4*/ 	.word	0x00007c80


	//   ....[39]....
        /*04f8*/ 	.word	0x00007c90


	//   ....[40]....
        /*04fc*/ 	.word	0x00007ca0


	//   ....[41]....
        /*0500*/ 	.word	0x00007cb0


	//   ....[42]....
        /*0504*/ 	.word	0x00007cc0


	//   ....[43]....
        /*0508*/ 	.word	0x00007cd0


	//   ....[44]....
        /*050c*/ 	.word	0x00007ce0


	//   ....[45]....
        /*0510*/ 	.word	0x00007cf0


	//   ....[46]....
        /*0514*/ 	.word	0x00007d00


	//   ....[47]....
        /*0518*/ 	.word	0x00007d10


	//   ....[48]....
        /*051c*/ 	.word	0x00007d20


	//   ....[49]....
        /*0520*/ 	.word	0x00007d30


	//   ....[50]....
        /*0524*/ 	.word	0x00007d40


	//   ....[51]....
        /*0528*/ 	.word	0x00007d50


	//   ....[52]....
        /*052c*/ 	.word	0x00007d60


	//   ....[53]....
        /*0530*/ 	.word	0x00007d70


	//   ....[54]....
        /*0534*/ 	.word	0x00007d80


	//   ....[55]....
        /*0538*/ 	.word	0x00007d90


	//   ....[56]....
        /*053c*/ 	.word	0x00007da0


	//   ....[57]....
        /*0540*/ 	.word	0x00007db0


	//   ....[58]....
        /*0544*/ 	.word	0x00007dd0


	//   ....[59]....
        /*0548*/ 	.word	0x00007de0


	//   ....[60]....
        /*054c*/ 	.word	0x00007df0


	//   ....[61]....
        /*0550*/ 	.word	0x00007e00


	//   ....[62]....
        /*0554*/ 	.word	0x00007e10


	//   ....[63]....
        /*0558*/ 	.word	0x00007e20


	//   ....[64]....
        /*055c*/ 	.word	0x00007e30


	//   ....[65]....
        /*0560*/ 	.word	0x00007e40


	//   ....[66]....
        /*0564*/ 	.word	0x00007e50


	//   ....[67]....
        /*0568*/ 	.word	0x00007e60


	//   ....[68]....
        /*056c*/ 	.word	0x00008840


	//   ....[69]....
        /*0570*/ 	.word	0x00008850


	//   ....[70]....
        /*0574*/ 	.word	0x00008860


	//   ....[71]....
        /*0578*/ 	.word	0x000088a0


	//   ....[72]....
        /*057c*/ 	.word	0x00008f90


	//   ....[73]....
        /*0580*/ 	.word	0x00008fb0


	//   ....[74]....
        /*0584*/ 	.word	0x000090e0


	//   ....[75]....
        /*0588*/ 	.word	0x00009100


	//   ....[76]....
        /*058c*/ 	.word	0x000095e0


	//   ....[77]....
        /*0590*/ 	.word	0x000095f0


	//   ....[78]....
        /*0594*/ 	.word	0x00009930


	//   ....[79]....
        /*0598*/ 	.word	0x00009940


	//   ....[80]....
        /*059c*/ 	.word	0x0000a5d0


	//   ....[81]....
        /*05a0*/ 	.word	0x0000a5e0


	//   ....[82]....
        /*05a4*/ 	.word	0x0000a6e0


	//   ....[83]....
        /*05a8*/ 	.word	0x0000a700


	//   ....[84]....
        /*05ac*/ 	.word	0x0000a880


	//   ....[85]....
        /*05b0*/ 	.word	0x0000aaa0


	//   ....[86]....
        /*05b4*/ 	.word	0x0000aad0


	//   ....[87]....
        /*05b8*/ 	.word	0x0000ab00


	//   ....[88]....
        /*05bc*/ 	.word	0x0000ab30


	//   ....[89]....
        /*05c0*/ 	.word	0x0000ab60


	//   ....[90]....
        /*05c4*/ 	.word	0x0000abb0


	//   ....[91]....
        /*05c8*/ 	.word	0x0000ad40


	//   ....[92]....
        /*05cc*/ 	.word	0x0000ad70


	//   ....[93]....
        /*05d0*/ 	.word	0x0000ada0


	//   ....[94]....
        /*05d4*/ 	.word	0x0000add0


	//   ....[95]....
        /*05d8*/ 	.word	0x0000ae00


	//   ....[96]....
        /*05dc*/ 	.word	0x0000ae40


	//   ....[97]....
        /*05e0*/ 	.word	0x0000aec0


	//   ....[98]....
        /*05e4*/ 	.word	0x0000af10


	//   ....[99]....
        /*05e8*/ 	.word	0x0000af20


	//   ....[100]....
        /*05ec*/ 	.word	0x0000afe0


	//   ....[101]....
        /*05f0*/ 	.word	0x0000c810


	//   ....[102]....
        /*05f4*/ 	.word	0x0000d660


	//   ....[103]....
        /*05f8*/ 	.word	0x0000d680


	//   ....[104]....
        /*05fc*/ 	.word	0x0000d690


	//   ....[105]....
        /*0600*/ 	.word	0x0000d6b0


	//   ....[106]....
        /*0604*/ 	.word	0x0000d6d0


	//   ....[107]....
        /*0608*/ 	.word	0x0000d7e0


	//   ....[108]....
        /*060c*/ 	.word	0x0000f490


	//   ....[109]....
        /*0610*/ 	.word	0x0000f4c0


	//   ....[110]....
        /*0614*/ 	.word	0x0000f4f0


	//   ....[111]....
        /*0618*/ 	.word	0x0000f520


	//   ....[112]....
        /*061c*/ 	.word	0x0000f530


	//   ....[113]....
        /*0620*/ 	.word	0x0000f560


	//   ....[114]....
        /*0624*/ 	.word	0x0000f570


	//   ....[115]....
        /*0628*/ 	.word	0x0000f5c0


	//   ....[116]....
        /*062c*/ 	.word	0x0000f720


	//   ....[117]....
        /*0630*/ 	.word	0x0000f750


	//   ....[118]....
        /*0634*/ 	.word	0x0000f780


	//   ....[119]....
        /*0638*/ 	.word	0x0000f7b0


	//   ....[120]....
        /*063c*/ 	.word	0x0000f7e0


	//   ....[121]....
        /*0640*/ 	.word	0x0000f820


	//   ....[122]....
        /*0644*/ 	.word	0x0000f8a0


	//   ....[123]....
        /*0648*/ 	.word	0x0000f8f0


	//   ....[124]....
        /*064c*/ 	.word	0x0000f900


	//   ....[125]....
        /*0650*/ 	.word	0x0000f950


	//   ....[126]....
        /*0654*/ 	.word	0x0000ffc0


	//   ....[127]....
        /*0658*/ 	.word	0x000104a0


	//   ....[128]....
        /*065c*/ 	.word	0x000106a0


	//   ....[129]....
        /*0660*/ 	.word	0x000106f0


	//   ....[130]....
        /*0664*/ 	.word	0x00010750


	//   ....[131]....
        /*0668*/ 	.word	0x000107f0


	//   ....[132]....
        /*066c*/ 	.word	0x000108b0


	//   ....[133]....
        /*0670*/ 	.word	0x00010930


	//   ....[134]....
        /*0674*/ 	.word	0x00010d00


	//----- nvinfo : EIATTR_REG_RECONFIG
	.align		4
.L_1161:
        /*0678*/ 	.byte	0x01, 0x54
	.zero		2


	//----- nvinfo : EIATTR_SYSCALL_OFFSETS
	.align		4
        /*067c*/ 	.byte	0x04, 0x46
        /*067e*/ 	.short	(.L_1163 - .L_1162)


	//   ....[0]....
.L_1162:
        /*0680*/ 	.word	0x00001ab0


	//   ....[1]....
        /*0684*/ 	.word	0x0000c2b0


	//   ....[2]....
        /*0688*/ 	.word	0x0000c420


	//   ....[3]....
        /*068c*/ 	.word	0x0000c570


	//   ....[4]....
        /*0690*/ 	.word	0x0000c6b0


	//   ....[5]....
        /*0694*/ 	.word	0x0000d150


	//----- nvinfo : EIATTR_MBARRIER_INSTR_OFFSETS
	.align		4
.L_1163:
        /*0698*/ 	.byte	0x04, 0x39
        /*069a*/ 	.short	(.L_1165 - .L_1164)


	//   ....[0]....
.L_1164:
        /*069c*/ 	.word	0x00000270
        /*06a0*/ 	.word	0x000000ff
        /*06a4*/ 	.word	0x00019c00
        /*06a8*/ 	.short	0x0100
        /*06aa*/ 	.byte	0x08
	.zero		1


	//   ....[1]....
        /*06ac*/ 	.word	0x00000280
        /*06b0*/ 	.word	0x000000ff
        /*06b4*/ 	.word	0x00019c20
        /*06b8*/ 	.short	0x0100
        /*06ba*/ 	.byte	0x08
	.zero		1


	//   ....[2]....
        /*06bc*/ 	.word	0x00000370
        /*06c0*/ 	.word	0x000000ff
        /*06c4*/ 	.word	0x00019c30
        /*06c8*/ 	.short	0x0100
        /*06ca*/ 	.byte	0x08
	.zero		1


	//   ....[3]....
        /*06cc*/ 	.word	0x00000380
        /*06d0*/ 	.word	0x000000ff
        /*06d4*/ 	.word	0x00019c40
        /*06d8*/ 	.short	0x0100
        /*06da*/ 	.byte	0x08
	.zero		1


	//   ....[4]....
        /*06dc*/ 	.word	0x00000390
        /*06e0*/ 	.word	0x000000ff
        /*06e4*/ 	.word	0x00019c38
        /*06e8*/ 	.short	0x0100
        /*06ea*/ 	.byte	0x08
	.zero		1


	//   ....[5]....
        /*06ec*/ 	.word	0x000003a0
        /*06f0*/ 	.word	0x000000ff
        /*06f4*/ 	.word	0x00019c48
        /*06f8*/ 	.short	0x0100
        /*06fa*/ 	.byte	0x08
	.zero		1


	//   ....[6]....
        /*06fc*/ 	.word	0x000004d0
        /*0700*/ 	.word	0x000000ff
        /*0704*/ 	.word	0x00019c50
        /*0708*/ 	.short	0x0100
        /*070a*/ 	.byte	0x08
	.zero		1


	//   ....[7]....
        /*070c*/ 	.word	0x000004e0
        /*0710*/ 	.word	0x000000ff
        /*0714*/ 	.word	0x00019c60
        /*0718*/ 	.short	0x0100
        /*071a*/ 	.byte	0x08
	.zero		1


	//   ....[8]....
        /*071c*/ 	.word	0x000004f0
        /*0720*/ 	.word	0x000000ff
        /*0724*/ 	.word	0x00019c58
        /*0728*/ 	.short	0x0100
        /*072a*/ 	.byte	0x08
	.zero		1


	//   ....[9]....
        /*072c*/ 	.word	0x00000500
        /*0730*/ 	.word	0x000000ff
        /*0734*/ 	.word	0x00019c68
        /*0738*/ 	.short	0x0100
        /*073a*/ 	.byte	0x08
	.zero		1


	//   ....[10]....
        /*073c*/ 	.word	0x000005f0
        /*0740*/ 	.word	0x000000ff
        /*0744*/ 	.word	0x00019c70
        /*0748*/ 	.short	0x0100
        /*074a*/ 	.byte	0x06
	.zero		1


	//   ....[11]....
        /*074c*/ 	.word	0x00000600
        /*0750*/ 	.word	0x000000ff
        /*0754*/ 	.word	0x00019c80
        /*0758*/ 	.short	0x0100
        /*075a*/ 	.byte	0x06
	.zero		1


	//   ....[12]....
        /*075c*/ 	.word	0x00000610
        /*0760*/ 	.word	0x000000ff
        /*0764*/ 	.word	0x00019c78
        /*0768*/ 	.short	0x0100
        /*076a*/ 	.byte	0x06
	.zero		1


	//   ....[13]....
        /*076c*/ 	.word	0x00000620
        /*0770*/ 	.word	0x000000ff
        /*0774*/ 	.word	0x00019c88
        /*0778*/ 	.short	0x0100
        /*077a*/ 	.byte	0x06
	.zero		1


	//   ....[14]....
        /*077c*/ 	.word	0x00000750
        /*0780*/ 	.word	0x000000ff
        /*0784*/ 	.word	0x00019c90
        /*0788*/ 	.short	0x0100
        /*078a*/ 	.byte	0x08
	.zero		1


	//   ....[15]....
        /*078c*/ 	.word	0x00000760
        /*0790*/ 	.word	0x000000ff
        /*0794*/ 	.word	0x00019ca0
        /*0798*/ 	.short	0x0100
        /*079a*/ 	.byte	0x08
	.zero		1


	//   ....[16]....
        /*079c*/ 	.word	0x00000770
        /*07a0*/ 	.word	0x000000ff
        /*07a4*/ 	.word	0x00019c98
        /*07a8*/ 	.short	0x0100
        /*07aa*/ 	.byte	0x08
	.zero		1


	//   ....[17]....
        /*07ac*/ 	.word	0x00000780
        /*07b0*/ 	.word	0x000000ff
        /*07b4*/ 	.word	0x00019ca8
        /*07b8*/ 	.short	0x0100
        /*07ba*/ 	.byte	0x08
	.zero		1


	//   ....[18]....
        /*07bc*/ 	.word	0x000008b0
        /*07c0*/ 	.word	0x000000ff
        /*07c4*/ 	.word	0x00019cb0
        /*07c8*/ 	.short	0x0100
        /*07ca*/ 	.byte	0x08
	.zero		1


	//   ....[19]....
        /*07cc*/ 	.word	0x000008c0
        /*07d0*/ 	.word	0x000000ff
        /*07d4*/ 	.word	0x00019cc0
        /*07d8*/ 	.short	0x0100
        /*07da*/ 	.byte	0x08
	.zero		1


	//   ....[20]....
        /*07dc*/ 	.word	0x000008d0
        /*07e0*/ 	.word	0x000000ff
        /*07e4*/ 	.word	0x00019cb8
        /*07e8*/ 	.short	0x0100
        /*07ea*/ 	.byte	0x08
	.zero		1


	//   ....[21]....
        /*07ec*/ 	.word	0x000008e0
        /*07f0*/ 	.word	0x000000ff
        /*07f4*/ 	.word	0x00019cc8
        /*07f8*/ 	.short	0x0100
        /*07fa*/ 	.byte	0x08
	.zero		1


	//   ....[22]....
        /*07fc*/ 	.word	0x00001d60
        /*0800*/ 	.word	0x00000002
        /*0804*/ 	.word	0x00019c00
        /*0808*/ 	.short	0x010a
        /*080a*/ 	.byte	0x3f
	.zero		1


	//   ....[23]....
        /*080c*/ 	.word	0x00001e00
        /*0810*/ 	.word	0x00000004
        /*0814*/ 	.word	0x00019c30
        /*0818*/ 	.short	0x010a
        /*081a*/ 	.byte	0x3f
	.zero		1


	//   ....[24]....
        /*081c*/ 	.word	0x00001e70
        /*0820*/ 	.word	0x00000004
        /*0824*/ 	.word	0x00019c30
        /*0828*/ 	.short	0x010a
        /*082a*/ 	.byte	0x3f
	.zero		1


	//   ....[25]....
        /*082c*/ 	.word	0x00003cc0
        /*0830*/ 	.word	0x00000026
        /*0834*/ 	.word	0x00000000
        /*0838*/ 	.short	0x0101
        /*083a*/ 	.byte	0x3f
	.zero		1


	//   ....[26]....
        /*083c*/ 	.word	0x000047b0
        /*0840*/ 	.word	0x00000008
        /*0844*/ 	.word	0x00019c30
        /*0848*/ 	.short	0x010a
        /*084a*/ 	.byte	0x3f
	.zero		1


	//   ....[27]....
        /*084c*/ 	.word	0x000047f0
        /*0850*/ 	.word	0x00000008
        /*0854*/ 	.word	0x00019c30
        /*0858*/ 	.short	0x010a
        /*085a*/ 	.byte	0x3f
	.zero		1


	//   ....[28]....
        /*085c*/ 	.word	0x00004960
        /*0860*/ 	.word	0x000000ff
        /*0864*/ 	.word	0x00019c50
        /*0868*/ 	.short	0x010a
        /*086a*/ 	.byte	0x0b
	.zero		1


	//   ....[29]....
        /*086c*/ 	.word	0x000049a0
        /*0870*/ 	.word	0x000000ff
        /*0874*/ 	.word	0x00019c50
        /*0878*/ 	.short	0x010a
        /*087a*/ 	.byte	0x0b
	.zero		1


	//   ....[30]....
        /*087c*/ 	.word	0x00005760
        /*0880*/ 	.word	0x00000008
        /*0884*/ 	.word	0x00000000
        /*0888*/ 	.short	0x0101
        /*088a*/ 	.byte	0x3f
	.zero		1


	//   ....[31]....
        /*088c*/ 	.word	0x00006660
        /*0890*/ 	.word	0x000000ff
        /*0894*/ 	.word	0x00000000
        /*0898*/ 	.short	0x0101
        /*089a*/ 	.byte	0x06
	.zero		1


	//   ....[32]....
        /*089c*/ 	.word	0x00006b20
        /*08a0*/ 	.word	0x0000000c
        /*08a4*/ 	.word	0x00019c50
        /*08a8*/ 	.short	0x010a
        /*08aa*/ 	.byte	0x3f
	.zero		1


	//   ....[33]....
        /*08ac*/ 	.word	0x00006b60
        /*08b0*/ 	.word	0x0000000c
        /*08b4*/ 	.word	0x00019c50
        /*08b8*/ 	.short	0x010a
        /*08ba*/ 	.byte	0x3f
	.zero		1


	//   ....[34]....
        /*08bc*/ 	.word	0x00007140
        /*08c0*/ 	.word	0x0000000c
        /*08c4*/ 	.word	0x00000000
        /*08c8*/ 	.short	0x0101
        /*08ca*/ 	.byte	0x3f
	.zero		1


	//   ....[35]....
        /*08cc*/ 	.word	0x00008fc0
        /*08d0*/ 	.word	0x00000003
        /*08d4*/ 	.word	0x00000000
        /*08d8*/ 	.short	0x0101
        /*08da*/ 	.byte	0x3f
	.zero		1


	//   ....[36]....
        /*08dc*/ 	.word	0x00009370
        /*08e0*/ 	.word	0x00000002
        /*08e4*/ 	.word	0x00000000
        /*08e8*/ 	.short	0x0101
        /*08ea*/ 	.byte	0x3f
	.zero		1


	//   ....[37]....
        /*08ec*/ 	.word	0x0000ca40
        /*08f0*/ 	.word	0x00000004
        /*08f4*/ 	.word	0x00019c80
        /*08f8*/ 	.short	0x010a
        /*08fa*/ 	.byte	0x3f
	.zero		1


	//   ....[38]....
        /*08fc*/ 	.word	0x0000ccc0
        /*0900*/ 	.word	0x00000004
        /*0904*/ 	.word	0x00019c40
        /*0908*/ 	.short	0x010a
        /*090a*/ 	.byte	0x3f
	.zero		1


	//   ....[39]....
        /*090c*/ 	.word	0x0000d8c0
        /*0910*/ 	.word	0x00000010
        /*0914*/ 	.word	0x00019c00
        /*0918*/ 	.short	0x0107
        /*091a*/ 	.byte	0x3f
	.zero		1


	//   ....[40]....
        /*091c*/ 	.word	0x0000d9d0
        /*0920*/ 	.word	0x00000010
        /*0924*/ 	.word	0x00019c00
        /*0928*/ 	.short	0x0101
        /*092a*/ 	.byte	0x3f
	.zero		1


	//   ....[41]....
        /*092c*/ 	.word	0x0000d9f0
        /*0930*/ 	.word	0x00000010
        /*0934*/ 	.word	0x00019c20
        /*0938*/ 	.short	0x010a
        /*093a*/ 	.byte	0x3f
	.zero		1


	//   ....[42]....
        /*093c*/ 	.word	0x0000dcc0
        /*0940*/ 	.word	0x00000006
        /*0944*/ 	.word	0x00019c80
        /*0948*/ 	.short	0x010a
        /*094a*/ 	.byte	0x3f
	.zero		1


	//   ....[43]....
        /*094c*/ 	.word	0x0000e0e0
        /*0950*/ 	.word	0x00000006
        /*0954*/ 	.word	0x00019c40
        /*0958*/ 	.short	0x010a
        /*095a*/ 	.byte	0x3f
	.zero		1


	//   ....[44]....
        /*095c*/ 	.word	0x0000e590
        /*0960*/ 	.word	0x00000003
        /*0964*/ 	.word	0x00019c70
        /*0968*/ 	.short	0x010a
        /*096a*/ 	.byte	0x3f
	.zero		1


	//   ....[45]....
        /*096c*/ 	.word	0x0000e600
        /*0970*/ 	.word	0x00000003
        /*0974*/ 	.word	0x00019c60
        /*0978*/ 	.short	0x010a
        /*097a*/ 	.byte	0x3f
	.zero		1


	//   ....[46]....
        /*097c*/ 	.word	0x0000ea50
        /*0980*/ 	.word	0x00000003
        /*0984*/ 	.word	0x00019c50
        /*0988*/ 	.short	0x0101
        /*098a*/ 	.byte	0x3f
	.zero		1


	//   ....[47]....
        /*098c*/ 	.word	0x0000ead0
        /*0990*/ 	.word	0x00000003
        /*0994*/ 	.word	0x00000000
        /*0998*/ 	.short	0x0101
        /*099a*/ 	.byte	0x3f
	.zero		1


	//   ....[48]....
        /*099c*/ 	.word	0x0000ecd0
        /*09a0*/ 	.word	0x00000000
        /*09a4*/ 	.word	0x00019c70
        /*09a8*/ 	.short	0x010a
        /*09aa*/ 	.byte	0x3f
	.zero		1


	//   ....[49]....
        /*09ac*/ 	.word	0x0000ed40
        /*09b0*/ 	.word	0x00000000
        /*09b4*/ 	.word	0x00019c60
        /*09b8*/ 	.short	0x010a
        /*09ba*/ 	.byte	0x3f
	.zero		1


	//   ....[50]....
        /*09bc*/ 	.word	0x0000f190
        /*09c0*/ 	.word	0x00000000
        /*09c4*/ 	.word	0x00019c50
        /*09c8*/ 	.short	0x0101
        /*09ca*/ 	.byte	0x3f
	.zero		1


	//   ....[51]....
        /*09cc*/ 	.word	0x0000f1e0
        /*09d0*/ 	.word	0x00000002
        /*09d4*/ 	.word	0x00000000
        /*09d8*/ 	.short	0x0101
        /*09da*/ 	.byte	0x3f
	.zero		1


	//   ....[52]....
        /*09dc*/ 	.word	0x0000ff40
        /*09e0*/ 	.word	0x00000007
        /*09e4*/ 	.word	0x00019c20
        /*09e8*/ 	.short	0x010a
        /*09ea*/ 	.byte	0x3f
	.zero		1


	//   ....[53]....
        /*09ec*/ 	.word	0x000100e0
        /*09f0*/ 	.word	0x00000005
        /*09f4*/ 	.word	0x00000000
        /*09f8*/ 	.short	0x010a
        /*09fa*/ 	.byte	0x3f
	.zero		1


	//   ....[54]....
        /*09fc*/ 	.word	0x00010150
        /*0a00*/ 	.word	0x00000003
        /*0a04*/ 	.word	0x00000000
        /*0a08*/ 	.short	0x010a
        /*0a0a*/ 	.byte	0x3f
	.zero		1


	//   ....[55]....
        /*0a0c*/ 	.word	0x000101a0
        /*0a10*/ 	.word	0x00000003
        /*0a14*/ 	.word	0x00019c60
        /*0a18*/ 	.short	0x010a
        /*0a1a*/ 	.byte	0x3f
	.zero		1


	//   ....[56]....
        /*0a1c*/ 	.word	0x000101f0
        /*0a20*/ 	.word	0x00000005
        /*0a24*/ 	.word	0x00019c60
        /*0a28*/ 	.short	0x010a
        /*0a2a*/ 	.byte	0x3f
	.zero		1


	//   ....[57]....
        /*0a2c*/ 	.word	0x00010230
        /*0a30*/ 	.word	0x00000003
        /*0a34*/ 	.word	0x00019c80
        /*0a38*/ 	.short	0x010a
        /*0a3a*/ 	.byte	0x3f
	.zero		1


	//   ....[58]....
        /*0a3c*/ 	.word	0x00010250
        /*0a40*/ 	.word	0x00000005
        /*0a44*/ 	.word	0x00019c80
        /*0a48*/ 	.short	0x010a
        /*0a4a*/ 	.byte	0x3f
	.zero		1


	//   ....[59]....
        /*0a4c*/ 	.word	0x000102b0
        /*0a50*/ 	.word	0x00000002
        /*0a54*/ 	.word	0x00019c00
        /*0a58*/ 	.short	0x010a
        /*0a5a*/ 	.byte	0x3f
	.zero		1


	//   ....[60]....
        /*0a5c*/ 	.word	0x00010300
        /*0a60*/ 	.word	0x00000004
        /*0a64*/ 	.word	0x00019c30
        /*0a68*/ 	.short	0x010a
        /*0a6a*/ 	.byte	0x3f
	.zero		1


	//   ....[61]....
        /*0a6c*/ 	.word	0x00010350
        /*0a70*/ 	.word	0x00000008
        /*0a74*/ 	.word	0x00019c30
        /*0a78*/ 	.short	0x010a
        /*0a7a*/ 	.byte	0x3f
	.zero		1


	//   ....[62]....
        /*0a7c*/ 	.word	0x000103b0
        /*0a80*/ 	.word	0x0000000a
        /*0a84*/ 	.word	0x00019c50
        /*0a88*/ 	.short	0x010a
        /*0a8a*/ 	.byte	0x3f
	.zero		1


	//   ....[63]....
        /*0a8c*/ 	.word	0x00010400
        /*0a90*/ 	.word	0x0000000c
        /*0a94*/ 	.word	0x00019c50
        /*0a98*/ 	.short	0x010a
        /*0a9a*/ 	.byte	0x3f
	.zero		1


	//   ....[64]....
        /*0a9c*/ 	.word	0x00010550
        /*0aa0*/ 	.word	0x00000004
        /*0aa4*/ 	.word	0x00019c80
        /*0aa8*/ 	.short	0x010a
        /*0aaa*/ 	.byte	0x3f
	.zero		1


	//   ....[65]....
        /*0aac*/ 	.word	0x000105a0
        /*0ab0*/ 	.word	0x00000004
        /*0ab4*/ 	.word	0x00019c40
        /*0ab8*/ 	.short	0x010a
        /*0aba*/ 	.byte	0x3f
	.zero		1


	//   ....[66]....
        /*0abc*/ 	.word	0x000109f0
        /*0ac0*/ 	.word	0x00000010
        /*0ac4*/ 	.word	0x00019c20
        /*0ac8*/ 	.short	0x010a
        /*0aca*/ 	.byte	0x3f
	.zero		1


	//   ....[67]....
        /*0acc*/ 	.word	0x00010a40
        /*0ad0*/ 	.word	0x00000006
        /*0ad4*/ 	.word	0x00019c80
        /*0ad8*/ 	.short	0x010a
        /*0ada*/ 	.byte	0x3f
	.zero		1


	//   ....[68]....
        /*0adc*/ 	.word	0x00010a90
        /*0ae0*/ 	.word	0x00000006
        /*0ae4*/ 	.word	0x00019c40
        /*0ae8*/ 	.short	0x010a
        /*0aea*/ 	.byte	0x3f
	.zero		1


	//   ....[69]....
        /*0aec*/ 	.word	0x00010ae0
        /*0af0*/ 	.word	0x00000003
        /*0af4*/ 	.word	0x00019c70
        /*0af8*/ 	.short	0x010a
        /*0afa*/ 	.byte	0x3f
	.zero		1


	//   ....[70]....
        /*0afc*/ 	.word	0x00010b30
        /*0b00*/ 	.word	0x00000003
        /*0b04*/ 	.word	0x00019c60
        /*0b08*/ 	.short	0x010a
        /*0b0a*/ 	.byte	0x3f
	.zero		1


	//   ....[71]....
        /*0b0c*/ 	.word	0x00010b80
        /*0b10*/ 	.word	0x00000000
        /*0b14*/ 	.word	0x00019c70
        /*0b18*/ 	.short	0x010a
        /*0b1a*/ 	.byte	0x3f
	.zero		1


	//   ....[72]....
        /*0b1c*/ 	.word	0x00010bd0
        /*0b20*/ 	.word	0x00000000
        /*0b24*/ 	.word	0x00019c60
        /*0b28*/ 	.short	0x010a
        /*0b2a*/ 	.byte	0x3f
	.zero		1


	//   ....[73]....
        /*0b2c*/ 	.word	0x00010c20
        /*0b30*/ 	.word	0x00000007
        /*0b34*/ 	.word	0x00019c20
        /*0b38*/ 	.short	0x010a
        /*0b3a*/ 	.byte	0x3f
	.zero		1


	//   ....[74]....
        /*0b3c*/ 	.word	0x00010dc0
        /*0b40*/ 	.word	0x00000005
        /*0b44*/ 	.word	0x00000000
        /*0b48*/ 	.short	0x010a
        /*0b4a*/ 	.byte	0x3f
	.zero		1


	//   ....[75]....
        /*0b4c*/ 	.word	0x00010e10
        /*0b50*/ 	.word	0x00000003
        /*0b54*/ 	.word	0x00000000
        /*0b58*/ 	.short	0x010a
        /*0b5a*/ 	.byte	0x3f
	.zero		1


	//   ....[76]....
        /*0b5c*/ 	.word	0x00010e60
        /*0b60*/ 	.word	0x00000003
        /*0b64*/ 	.word	0x00019c60
        /*0b68*/ 	.short	0x010a
        /*0b6a*/ 	.byte	0x3f
	.zero		1


	//   ....[77]....
        /*0b6c*/ 	.word	0x00010eb0
        /*0b70*/ 	.word	0x00000005
        /*0b74*/ 	.word	0x00019c60
        /*0b78*/ 	.short	0x010a
        /*0b7a*/ 	.byte	0x3f
	.zero		1


	//   ....[78]....
        /*0b7c*/ 	.word	0x00010f00
        /*0b80*/ 	.word	0x00000003
        /*0b84*/ 	.word	0x00019c80
        /*0b88*/ 	.short	0x010a
        /*0b8a*/ 	.byte	0x3f
	.zero		1


	//----- nvinfo : EIATTR_NUM_MBARRIERS
	.align		4
.L_1165:
        /*0b8c*/ 	.byte	0x03, 0x38
        /*0b8e*/ 	.short	0x0016


	//----- nvinfo : EIATTR_EXIT_INSTR_OFFSETS
	.align		4
        /*0b90*/ 	.byte	0x04, 0x1c
        /*0b92*/ 	.short	(.L_1167 - .L_1166)


	//   ....[0]....
.L_1166:
        /*0b94*/ 	.word	0x00000a40


	//   ....[1]....
        /*0b98*/ 	.word	0x0000a820


	//   ....[2]....
        /*0b9c*/ 	.word	0x000102a0


	//----- nvinfo : EIATTR_MAX_THREADS
	.align		4
.L_1167:
        /*0ba0*/ 	.byte	0x04, 0x05
        /*0ba2*/ 	.short	(.L_1169 - .L_1168)
.L_1168:
        /*0ba4*/ 	.word	0x00000200
        /*0ba8*/ 	.word	0x00000001
        /*0bac*/ 	.word	0x00000001


	//----- nvinfo : EIATTR_CRS_STACK_SIZE
	.align		4
.L_1169:
        /*0bb0*/ 	.byte	0x04, 0x1e
        /*0bb2*/ 	.short	(.L_1171 - .L_1170)
.L_1170:
        /*0bb4*/ 	.word	0x00000000


	//----- nvinfo : EIATTR_CBANK_PARAM_SIZE
	.align		4
.L_1171:
        /*0bb8*/ 	.byte	0x03, 0x19
        /*0bba*/ 	.short	0x0af0


	//----- nvinfo : EIATTR_PARAM_CBANK
	.align		4
        /*0bbc*/ 	.byte	0x04, 0x0a
        /*0bbe*/ 	.short	(.L_1173 - .L_1172)
	.align		4
.L_1172:
        /*0bc0*/ 	.word	index@(.nv.constant0._ZN7cutlass13device_kernelIN5flash11enable_sm90INS1_16FlashAttnFwdSm90INS1_25CollectiveMainloopFwdSm90ILi2EN4cute5tupleIJNS5_1CILi1EEES8_S8_EEENS6_IJNS7_ILi192EEENS7_ILi128EEENS7_ILi96EEEEEELi96ENS_12float_e4m3_tEfNS_4arch4Sm90ELb0ELb0ELb1ELb1ELb0ELb0ELb0ELb1ELb1ELb1ELb1ELb0EEENS1_21CollectiveEpilogueFwdINS6_IJSA_SC_SB_EEES9_NS_10bfloat16_tESG_Li384ELb1ELb1ELb1ELb1EEENS1_36VarlenDynamicPersistentTileSchedulerILi192ELi128ELi384ELi128ELb1ELb1ELb1ELb0ELb1ELb1EEEEEEEEEvNT_6ParamsE)
        /*0bc4*/ 	.short	0x0210
        /*0bc6*/ 	.short	0x0af0


	//----- nvinfo : EIATTR_SW_WAR
	.align		4
.L_1173:
        /*0bc8*/ 	.byte	0x04, 0x36
        /*0bca*/ 	.short	(.L_1175 - .L_1174)
.L_1174:
        /*0bcc*/ 	.word	0x00000008
.L_1175:


//--------------------- .nv.info._ZN7cutlass13device_kernelIN5flash11enable_sm90INS1_16FlashAttnFwdSm90INS1_25CollectiveMainloopFwdSm90ILi2EN4cute5tupleIJNS5_1CILi1EEES8_S8_EEENS6_IJNS7_ILi192EEENS7_ILi128EEENS7_ILi96EEEEEELi96ENS_12float_e4m3_tEfNS_4arch4Sm90ELb0ELb0ELb1ELb1ELb0ELb1ELb0ELb1ELb1ELb1ELb1ELb0EEENS1_21CollectiveEpilogueFwdINS6_IJSA_SC_SB_EEES9_NS_10bfloat16_tESG_Li384ELb1ELb1ELb1ELb1EEENS1_36VarlenDynamicPersistentTileSchedulerILi192ELi128ELi384ELi128ELb1ELb1ELb1ELb0ELb1ELb1EEEEEEEEEvNT_6ParamsE --------------------------
	.section	.nv.info._ZN7cutlass13device_kernelIN5flash11enable_sm90INS1_16FlashAttnFwdSm90INS1_25CollectiveMainloopFwdSm90ILi2EN4cute5tupleIJNS5_1CILi1EEES8_S8_EEENS6_IJNS7_ILi192EEENS7_ILi128EEENS7_ILi96EEEEEELi96ENS_12float_e4m3_tEfNS_4arch4Sm90ELb0ELb0ELb1ELb1ELb0ELb1ELb0ELb1ELb1ELb1ELb1ELb0EEENS1_21CollectiveEpilogueFwdINS6_IJSA_SC_SB_EEES9_NS_10bfloat16_tESG_Li384ELb1ELb1ELb1ELb1EEENS1_36VarlenDynamicPersistentTileSchedulerILi192ELi128ELi384ELi128ELb1ELb1ELb1ELb0ELb1ELb1EEEEEEEEEvNT_6ParamsE,"",@"SHT_CUDA_INFO"
	.sectionflags	@""
	.align	4


	//----- nvinfo : EIATTR_CUDA_API_VERSION
	.align		4
        /*0000*/ 	.byte	0x04, 0x37
        /*0002*/ 	.short	(.L_1177 - .L_1176)
.L_1176:
        /*0004*/ 	.word	0x00000082


	//----- nvinfo : EIATTR_KPARAM_INFO
	.align		4
.L_1177:
        /*0008*/ 	.byte	0x04, 0x17
        /*000a*/ 	.short	(.L_1179 - .L_1178)
.L_1178:
        /*000c*/ 	.word	0x00000000
        /*0010*/ 	.short	0x0000
        /*0012*/ 	.short	0x0070
        /*0014*/ 	.byte	0x00, 0xf0, 0x01, 0x2a


	//----- nvinfo : EIATTR_SPARSE_MMA_MASK
	.align		4
.L_1179:
        /*0018*/ 	.byte	0x03, 0x50
        /*001a*/ 	.short	0x0000


	//----- nvinfo : EIATTR_MAXREG_COUNT
	.align		4
        /*001c*/ 	.byte	0x03, 0x1b
        /*001e*/ 	.short	0x0080


	//----- nvinfo : EIATTR_NUM_BARRIERS
	.align		4
        /*0020*/ 	.byte	0x02, 0x4c
        /*0022*/ 	.byte	0x10
	.zero		1


	//----- nvinfo : EIATTR_EXTERNS
	.align		4
        /*0024*/ 	.byte	0x04, 0x0f
        /*0026*/ 	.short	(.L_1181 - .L_1180)


	//   ....[0]....
	.align		4
.L_1180:
        /*0028*/ 	.word	index@(__assertfail)


	//----- nvinfo : EIATTR_ANNOTATIONS
	.align		4
.L_1181:
        /*002c*/ 	.byte	0x04, 0x55
        /*002e*/ 	.short	(.L_1183 - .L_1182)


	//   ....[0]....
.L_1182:
        /* <DEDUP_REMOVED lines=101> */


	//----- nvinfo : EIATTR_MERCURY_ISA_VERSION
	.align		4
.L_1183:
        /*0670*/ 	.byte	0x03, 0x5f
        /*0672*/ 	.short	0x0101


	//----- nvinfo : EIATTR_UNUSED_LOAD_BYTE_OFFSET
	.align		4
        /*0674*/ 	.byte	0x04, 0x44
        /*0676*/ 	.short	(.L_1185 - .L_1184)


	//   ....[0]....
.L_1184:
        /*0678*/ 	.word	0x00000a90
        /*067c*/ 	.word	0x0000fff0


	//   ....[1]....
        /*0680*/ 	.word	0x000110e0
        /*0684*/ 	.word	0x0000fff0


	//----- nvinfo : EIATTR_INT_WARP_WIDE_INSTR_OFFSETS
	.align		4
.L_1185:
        /*0688*/ 	.byte	0x04, 0x31
        /*068a*/ 	.short	(.L_1187 - .L_1186)


	//   ....[0]....
.L_1186:
        /*068c*/ 	.word	0x00000180


	//   ....[1]....
        /*0690*/ 	.word	0x00000220


	//   ....[2]....
        /*0694*/ 	.word	0x00000290


	//   ....[3]....
        /*0698*/ 	.word	0x00017430


	//   ....[4]....
        /*069c*/ 	.word	0x000174c0


	//   ....[5]....
        /*06a0*/ 	.word	0x00019f90


	//   ....[6]....
        /*06a4*/ 	.word	0x0001a020


	//----- nvinfo : EIATTR_COOP_GROUP_MASK_REGIDS
	.align		4
.L_1187:
        /*06a8*/ 	.byte	0x04, 0x29
        /*06aa*/ 	.short	(.L_1189 - .L_1188)


	//   ....[0]....
.L_1188:
        /*06ac*/ 	.word	0xffffffff


	//   ....[1]....
        /*06b0*/ 	.word	0xffffffff


	//   ....[2]....
        /*06b4*/ 	.word	0xffffffff


	//   ....[3]....
        /*06b8*/ 	.word	0xffffffff


	//   ....[4]....
        /*06bc*/ 	.word	0xffffffff


	//   ....[5]....
        /*06c0*/ 	.word	0xffffffff


	//   ....[6]....
        /*06c4*/ 	.word	0xffffffff


	//   ....[7]....
        /*06c8*/ 	.word	0xffffffff


	//   ....[8]....
        /*06cc*/ 	.word	0xffffffff


	//   ....[9]....
        /*06d0*/ 	.word	0xffffffff


	//   ....[10]....
        /*06d4*/ 	.word	0xffffffff


	//   ....[11]....
        /*06d8*/ 	.word	0xffffffff


	//   ....[12]....
        /*06dc*/ 	.word	0xffffffff


	//   ....[13]....
        /*06e0*/ 	.word	0xffffffff


	//   ....[14]....
        /*06e4*/ 	.word	0xffffffff


	//   ....[15]....
        /*06e8*/ 	.word	0xffffffff


	//   ....[16]....
        /*06ec*/ 	.word	0xffffffff


	//   ....[17]....
        /*06f0*/ 	.word	0xffffffff


	//   ....[18]....
        /*06f4*/ 	.word	0xffffffff


	//   ....[19]....
        /*06f8*/ 	.word	0xffffffff


	//   ....[20]....
        /*06fc*/ 	.word	0xffffffff


	//   ....[21]....
        /*0700*/ 	.word	0xffffffff


	//   ....[22]....
        /*0704*/ 	.word	0xffffffff


	//   ....[23]....
        /*0708*/ 	.word	0xffffffff


	//   ....[24]....
        /*070c*/ 	.word	0xffffffff


	//   ....[25]....
        /*0710*/ 	.word	0xffffffff


	//   ....[26]....
        /*0714*/ 	.word	0xffffffff


	//   ....[27]....
        /*0718*/ 	.word	0xffffffff


	//   ....[28]....
        /*071c*/ 	.word	0xffffffff


	//   ....[29]....
        /*0720*/ 	.word	0xffffffff


	//   ....[30]....
        /*0724*/ 	.word	0xffffffff


	//   ....[31]....
        /*0728*/ 	.word	0xffffffff


	//   ....[32]....
        /*072c*/ 	.word	0xffffffff


	//   ....[33]....
        /*0730*/ 	.word	0xffffffff


	//   ....[34]....
        /*0734*/ 	.word	0xffffffff


	//   ....[35]....
        /*0738*/ 	.word	0xffffffff


	//   ....[36]....
        /*073c*/ 	.word	0xffffffff


	//   ....[37]....
        /*0740*/ 	.word	0xffffffff


	//   ....[38]....
        /*0744*/ 	.word	0xffffffff


	//   ....[39]....
        /*0748*/ 	.word	0xffffffff


	//   ....[40]....
        /*074c*/ 	.word	0xffffffff


	//   ....[41]....
        /*0750*/ 	.word	0xffffffff


	//   ....[42]....
        /*0754*/ 	.word	0xffffffff


	//   ....[43]....
        /*0758*/ 	.word	0xffffffff


	//   ....[44]....
        /*075c*/ 	.word	0xffffffff


	//   ....[45]....
        /*0760*/ 	.word	0xffffffff


	//   ....[46]....
        /*0764*/ 	.word	0xffffffff


	//   ....[47]....
        /*0768*/ 	.word	0xffffffff


	//   ....[48]....
        /*076c*/ 	.word	0xffffffff


	//   ....[49]....
        /*0770*/ 	.word	0xffffffff


	//   ....[50]....
        /*0774*/ 	.word	0xffffffff


	//   ....[51]....
        /*0778*/ 	.word	0xffffffff


	//   ....[52]....
        /*077c*/ 	.word	0xffffffff


	//   ....[53]....
        /*0780*/ 	.word	0xffffffff


	//   ....[54]....
        /*0784*/ 	.word	0xffffffff


	//   ....[55]....
        /*0788*/ 	.word	0xffffffff


	//   ....[56]....
        /*078c*/ 	.word	0xffffffff


	//   ....[57]....
        /*0790*/ 	.word	0xffffffff


	//   ....[58]....
        /*0794*/ 	.word	0xffffffff


	//   ....[59]....
        /*0798*/ 	.word	0xffffffff


	//   ....[60]....
        /*079c*/ 	.word	0xffffffff


	//   ....[61]....
        /*07a0*/ 	.word	0xffffffff


	//   ....[62]....
        /*07a4*/ 	.word	0xffffffff


	//   ....[63]....
        /*07a8*/ 	.word	0xffffffff


	//   ....[64]....
        /*07ac*/ 	.word	0xffffffff


	//   ....[65]....
        /*07b0*/ 	.word	0xffffffff


	//   ....[66]....
        /*07b4*/ 	.word	0xffffffff


	//   ....[67]....
        /*07b8*/ 	.word	0xffffffff


	//   ....[68]....
        /*07bc*/ 	.word	0xffffffff


	//   ....[69]....
        /*07c0*/ 	.word	0xffffffff


	//   ....[70]....
        /*07c4*/ 	.word	0xffffffff


	//   ....[71]....
        /*07c8*/ 	.word	0xffffffff


	//   ....[72]....
        /*07cc*/ 	.word	0xffffffff


	//   ....[73]....
        /*07d0*/ 	.word	0xffffffff


	//   ....[74]....
        /*07d4*/ 	.word	0xffffffff


	//   ....[75]....
        /*07d8*/ 	.word	0xffffffff


	//   ....[76]....
        /*07dc*/ 	.word	0xffffffff


	//   ....[77]....
        /*07e0*/ 	.word	0xffffffff


	//   ....[78]....
        /*07e4*/ 	.word	0xffffffff


	//   ....[79]....
        /*07e8*/ 	.word	0xffffffff


	//   ....[80]....
        /*07ec*/ 	.word	0xffffffff


	//   ....[81]....
        /*07f0*/ 	.word	0xffffffff


	//   ....[82]....
        /*07f4*/ 	.word	0xffffffff


	//   ....[83]....
        /*07f8*/ 	.word	0xffffffff


	//   ....[84]....
        /*07fc*/ 	.word	0xffffffff


	//   ....[85]....
        /*0800*/ 	.word	0xffffffff


	//   ....[86]....
        /*0804*/ 	.word	0xffffffff


	//   ....[87]....
        /*0808*/ 	.word	0xffffffff


	//   ....[88]....
        /*080c*/ 	.word	0xffffffff


	//   ....[89]....
        /*0810*/ 	.word	0xffffffff


	//   ....[90]....
        /*0814*/ 	.word	0xffffffff


	//   ....[91]....
        /*0818*/ 	.word	0xffffffff


	//   ....[92]....
        /*081c*/ 	.word	0xffffffff


	//   ....[93]....
        /*0820*/ 	.word	0xffffffff


	//   ....[94]....
        /*0824*/ 	.word	0xffffffff


	//   ....[95]....
        /*0828*/ 	.word	0xffffffff


	//   ....[96]....
        /*082c*/ 	.word	0xffffffff


	//   ....[97]....
        /*0830*/ 	.word	0xffffffff


	//   ....[98]....
        /*0834*/ 	.word	0xffffffff


	//   ....[99]....
        /*0838*/ 	.word	0xffffffff


	//   ....[100]....
        /*083c*/ 	.word	0xffffffff


	//   ....[101]....
        /*0840*/ 	.word	0xffffffff


	//   ....[102]....
        /*0844*/ 	.word	0xffffffff


	//   ....[103]....
        /*0848*/ 	.word	0xffffffff


	//   ....[104]....
        /*084c*/ 	.word	0xffffffff


	//   ....[105]....
        /*0850*/ 	.word	0xffffffff


	//   ....[106]....
        /*0854*/ 	.word	0xffffffff


	//   ....[107]....
        /*0858*/ 	.word	0xffffffff


	//   ....[108]....
        /*085c*/ 	.word	0xffffffff


	//   ....[109]....
        /*0860*/ 	.word	0xffffffff


	//   ....[110]....
        /*0864*/ 	.word	0xffffffff


	//   ....[111]....
        /*0868*/ 	.word	0xffffffff


	//   ....[112]....
        /*086c*/ 	.word	0xffffffff


	//   ....[113]....
        /*0870*/ 	.word	0xffffffff


	//   ....[114]....
        /*0874*/ 	.word	0xffffffff


	//   ....[115]....
        /*0878*/ 	.word	0xffffffff


	//   ....[116]....
        /*087c*/ 	.word	0xffffffff


	//   ....[117]....
        /*0880*/ 	.word	0xffffffff


	//   ....[118]....
        /*0884*/ 	.word	0xffffffff


	//   ....[119]....
        /*0888*/ 	.word	0xffffffff


	//   ....[120]....
        /*088c*/ 	.word	0xffffffff


	//   ....[121]....
        /*0890*/ 	.word	0xffffffff


	//   ....[122]....
        /*0894*/ 	.word	0xffffffff


	//   ....[123]....
        /*0898*/ 	.word	0xffffffff


	//   ....[124]....
        /*089c*/ 	.word	0xffffffff


	//   ....[125]....
        /*08a0*/ 	.word	0xffffffff


	//   ....[126]....
        /*08a4*/ 	.word	0xffffffff


	//   ....[127]....
        /*08a8*/ 	.word	0xffffffff


	//   ....[128]....
        /*08ac*/ 	.word	0xffffffff


	//   ....[129]....
        /*08b0*/ 	.word	0xffffffff


	//   ....[130]....
        /*08b4*/ 	.word	0xffffffff


	//   ....[131]....
        /*08b8*/ 	.word	0xffffffff


	//   ....[132]....
        /*08bc*/ 	.word	0xffffffff


	//   ....[133]....
        /*08c0*/ 	.word	0xffffffff


	//   ....[134]....
        /*08c4*/ 	.word	0xffffffff


	//   ....[135]....
        /*08c8*/ 	.word	0xffffffff


	//   ....[136]....
        /*08cc*/ 	.word	0x0500000f


	//   ....[137]....
        /*08d0*/ 	.word	0x0500000f


	//   ....[138]....
        /*08d4*/ 	.word	0x0500000f


	//   ....[139]....
        /*08d8*/ 	.word	0x0500000f


	//   ....[140]....
        /*08dc*/ 	.word	0x0500000f


	//   ....[141]....
        /*08e0*/ 	.word	0x0500000f


	//   ....[142]....
        /*08e4*/ 	.word	0x0500000f


	//   ....[143]....
        /*08e8*/ 	.word	0x0500000f


	//   ....[144]....
        /*08ec*/ 	.word	0x0500000f


	//   ....[145]....
        /*08f0*/ 	.word	0x0500000f


	//   ....[146]....
        /*08f4*/ 	.word	0x0500000f


	//   ....[147]....
        /*08f8*/ 	.word	0x0500000f


	//   ....[148]....
        /*08fc*/ 	.word	0x0500000f


	//   ....[149]....
        /*0900*/ 	.word	0x0500000f


	//   ....[150]....
        /*0904*/ 	.word	0x0500000f


	//   ....[151]....
        /*0908*/ 	.word	0x0500000f


	//   ....[152]....
        /*090c*/ 	.word	0x0500000f


	//   ....[153]....
        /*0910*/ 	.word	0x0500000f


	//   ....[154]....
        /*0914*/ 	.word	0x0500000f


	//   ....[155]....
        /*0918*/ 	.word	0x0500000f


	//   ....[156]....
        /*091c*/ 	.word	0x0500000f


	//   ....[157]....
        /*0920*/ 	.word	0x0500000f


	//   ....[158]....
        /*0924*/ 	.word	0x0500000f


	//   ....[159]....
        /*0928*/ 	.word	0x0500000f


	//   ....[160]....
        /*092c*/ 	.word	0x0500000f


	//   ....[161]....
        /*0930*/ 	.word	0x0500000f


	//   ....[162]....
        /*0934*/ 	.word	0x0500000f


	//   ....[163]....
        /*0938*/ 	.word	0x0500000f


	//   ....[164]....
        /*093c*/ 	.word	0x0500000f


	//   ....[165]....
        /*0940*/ 	.word	0x0500000f


	//   ....[166]....
        /*0944*/ 	.word	0x0500000f


	//   ....[167]....
        /*0948*/ 	.word	0x0500000f


	//   ....[168]....
        /*094c*/ 	.word	0x0500000f


	//   ....[169]....
        /*0950*/ 	.word	0x0500000f


	//   ....[170]....
        /*0954*/ 	.word	0x0500000f


	//----- nvinfo : EIATTR_COOP_GROUP_INSTR_OFFSETS
	.align		4
.L_1189:
        /*0958*/ 	.byte	0x04, 0x28
        /*095a*/ 	.short	(.L_1191 - .L_1190)


	//   ....[0]....
.L_1190:
        /*095c*/ 	.word	0x00000060


	//   ....[1]....
        /*0960*/ 	.word	0x00000190


	//   ....[2]....
        /*0964*/ 	.word	0x00000240


	//   ....[3]....
        /*0968*/ 	.word	0x00000400


	//   ....[4]....
        /*096c*/ 	.word	0x00000560


	//   ....[5]....
        /*0970*/ 	.word	0x00000680


	//   ....[6]....
        /*0974*/ 	.word	0x000007e0


	//   ....[7]....
        /*0978*/ 	.word	0x00006fc0


	//   ....[8]....
        /*097c*/ 	.word	0x00007760


	//   ....[9]....
        /*0980*/ 	.word	0x00007770


	//   ....[10]....
        /*0984*/ 	.word	0x00007780


	//   ....[11]....
        /*0988*/ 	.word	0x00007790


	//   ....[12]....
        /*098c*/ 	.word	0x000092a0


	//   ....[13]....
        /*0990*/ 	.word	0x000092b0


	//   ....[14]....
        /*0994*/ 	.word	0x000092c0


	//   ....[15]....
        /*0998*/ 	.word	0x000092d0


	//   ....[16]....
        /*099c*/ 	.word	0x0000c9a0


	//   ....[17]....
        /*09a0*/ 	.word	0x0000ca30


	//   ....[18]....
        /*09a4*/ 	.word	0x0000cd50


	//   ....[19]....
        /*09a8*/ 	.word	0x0000cd90


	//   ....[20]....
        /*09ac*/ 	.word	0x0000f230


	//   ....[21]....
        /*09b0*/ 	.word	0x0000f240


	//   ....[22]....
        /*09b4*/ 	.word	0x0000f280


	//   ....[23]....
        /*09b8*/ 	.word	0x0000f2c0


	//   ....[24]....
        /*09bc*/ 	.word	0x00010960


	//   ....[25]....
        /*09c0*/ 	.word	0x00010970


	//   ....[26]....
        /*09c4*/ 	.word	0x00010a50


	//   ....[27]....
        /*09c8*/ 	.word	0x00010b40


	//   ....[28]....
        /*09cc*/ 	.word	0x00011810


	//   ....[29]....
        /*09d0*/ 	.word	0x00011850


	//   ....[30]....
        /*09d4*/ 	.word	0x00011880


	//   ....[31]....
        /*09d8*/ 	.word	0x000118b0


	//   ....[32]....
        /*09dc*/ 	.word	0x000118d0


	//   ....[33]....
        /*09e0*/ 	.word	0x000118e0


	//   ....[34]....
        /*09e4*/ 	.word	0x000118f0


	//   ....[35]....
        /*09e8*/ 	.word	0x00011900


	//   ....[36]....
        /*09ec*/ 	.word	0x00011910


	//   ....[37]....
        /*09f0*/ 	.word	0x00011920


	//   ....[38]....
        /*09f4*/ 	.word	0x00011930


	//   ....[39]....
        /*09f8*/ 	.word	0x00011940


	//   ....[40]....
        /*09fc*/ 	.word	0x00011950


	//   ....[41]....
        /*0a00*/ 	.word	0x00011960


	//   ....[42]....
        /*0a04*/ 	.word	0x00011970


	//   ....[43]....
        /*0a08*/ 	.word	0x00011980


	//   ....[44]....
        /*0a0c*/ 	.word	0x00011990


	//   ....[45]....
        /*0a10*/ 	.word	0x000119a0


	//   ....[46]....
        /*0a14*/ 	.word	0x000119b0


	//   ....[47]....
        /*0a18*/ 	.word	0x000119c0


	//   ....[48]....
        /*0a1c*/ 	.word	0x000119d0


	//   ....[49]....
        /*0a20*/ 	.word	0x000119e0


	//   ....[50]....
        /*0a24*/ 	.word	0x000119f0


	//   ....[51]....
        /*0a28*/ 	.word	0x00011a00


	//   ....[52]....
        /*0a2c*/ 	.word	0x00011a10


	//   ....[53]....
        /*0a30*/ 	.word	0x00011a20


	//   ....[54]....
        /*0a34*/ 	.word	0x00011a30


	//   ....[55]....
        /*0a38*/ 	.word	0x00011a40


	//   ....[56]....
        /*0a3c*/ 	.word	0x00011a50


	//   ....[57]....
        /*0a40*/ 	.word	0x00011a60


	//   ....[58]....
        /*0a44*/ 	.word	0x00011a70


	//   ....[59]....
        /*0a48*/ 	.word	0x00011a80


	//   ....[60]....
        /*0a4c*/ 	.word	0x00011a90


	//   ....[61]....
        /*0a50*/ 	.word	0x00011aa0


	//   ....[62]....
        /*0a54*/ 	.word	0x00011ab0


	//   ....[63]....
        /*0a58*/ 	.word	0x00011ac0


	//   ....[64]....
        /*0a5c*/ 	.word	0x00011ad0


	//   ....[65]....
        /*0a60*/ 	.word	0x00011ae0


	//   ....[66]....
        /*0a64*/ 	.word	0x00011af0


	//   ....[67]....
        /*0a68*/ 	.word	0x00011b00


	//   ....[68]....
        /*0a6c*/ 	.word	0x00011b10


	//   ....[69]....
        /*0a70*/ 	.word	0x00011b20


	//   ....[70]....
        /*0a74*/ 	.word	0x00011b30


	//   ....[71]....
        /*0a78*/ 	.word	0x00011b40


	//   ....[72]....
        /*0a7c*/ 	.word	0x00011b50


	//   ....[73]....
        /*0a80*/ 	.word	0x00011b60


	//   ....[74]....
        /*0a84*/ 	.word	0x00011b70


	//   ....[75]....
        /*0a88*/ 	.word	0x00011b80


	//   ....[76]....
        /*0a8c*/ 	.word	0x000124c0


	//   ....[77]....
        /*0a90*/ 	.word	0x000124d0


	//   ....[78]....
        /*0a94*/ 	.word	0x000124e0


	//   ....[79]....
        /*0a98*/ 	.word	0x00012520


	//   ....[80]....
        /*0a9c*/ 	.word	0x00012c10


	//   ....[81]....
        /*0aa0*/ 	.word	0x00012c20


	//   ....[82]....
        /*0aa4*/ 	.word	0x00012d30


	//   ....[83]....
        /*0aa8*/ 	.word	0x00012d50


	//   ....[84]....
        /*0aac*/ 	.word	0x000131c0


	//   ....[85]....
        /*0ab0*/ 	.word	0x000131d0


	//   ....[86]....
        /*0ab4*/ 	.word	0x000135d0


	//   ....[87]....
        /*0ab8*/ 	.word	0x000135e0


	//   ....[88]....
        /*0abc*/ 	.word	0x00014220


	//   ....[89]....
        /*0ac0*/ 	.word	0x00014230


	//   ....[90]....
        /*0ac4*/ 	.word	0x00014330


	//   ....[91]....
        /*0ac8*/ 	.word	0x00014350


	//   ....[92]....
        /*0acc*/ 	.word	0x000144d0


	//   ....[93]....
        /*0ad0*/ 	.word	0x000146f0


	//   ....[94]....
        /*0ad4*/ 	.word	0x00014720


	//   ....[95]....
        /*0ad8*/ 	.word	0x00014750


	//   ....[96]....
        /*0adc*/ 	.word	0x00014780


	//   ....[97]....
        /*0ae0*/ 	.word	0x000147b0


	//   ....[98]....
        /*0ae4*/ 	.word	0x000147e0


	//   ....[99]....
        /*0ae8*/ 	.word	0x00014970


	//   ....[100]....
        /*0aec*/ 	.word	0x000149a0


	//   ....[101]....
        /*0af0*/ 	.word	0x000149d0


	//   ....[102]....
        /*0af4*/ 	.word	0x00014a00


	//   ....[103]....
        /*0af8*/ 	.word	0x00014a30


	//   ....[104]....
        /*0afc*/ 	.word	0x00014a60


	//   ....[105]....
        /*0b00*/ 	.word	0x00014af0


	//   ....[106]....
        /*0b04*/ 	.word	0x00014b20


	//   ....[107]....
        /*0b08*/ 	.word	0x00014b30


	//   ....[108]....
        /*0b0c*/ 	.word	0x00014bd0


	//   ....[109]....
        /*0b10*/ 	.word	0x00015d50


	//   ....[110]....
        /*0b14*/ 	.word	0x00017ba0


	//   ....[111]....
        /*0b18*/ 	.word	0x00018a20


	//   ....[112]....
        /*0b1c*/ 	.word	0x00018a50


	//   ....[113]....
        /*0b20*/ 	.word	0x00018a70


	//   ....[114]....
        /*0b24*/ 	.word	0x00018a80


	//   ....[115]....
        /*0b28*/ 	.word	0x00018b50


	//   ....[116]....
        /*0b2c*/ 	.word	0x00018b60


	//   ....[117]....
        /*0b30*/ 	.word	0x0001a850


	//   ....[118]....
        /*0b34*/ 	.word	0x0001a880


	//   ....[119]....
        /*0b38*/ 	.word	0x0001a8f0


	//   ....[120]....
        /*0b3c*/ 	.word	0x0001a920


	//   ....[121]....
        /*0b40*/ 	.word	0x0001a950


	//   ....[122]....
        /*0b44*/ 	.word	0x0001a980


	//   ....[123]....
        /*0b48*/ 	.word	0x0001a9b0


	//   ....[124]....
        /*0b4c*/ 	.word	0x0001a9e0


	//   ....[125]....
        /*0b50*/ 	.word	0x0001ab80


	//   ....[126]....
        /*0b54*/ 	.word	0x0001abb0


	//   ....[127]....
        /*0b58*/ 	.word	0x0001abe0


	//   ....[128]....
        /*0b5c*/ 	.word	0x0001ac10


	//   ....[129]....
        /*0b60*/ 	.word	0x0001ac40


	//   ....[130]....
        /*0b64*/ 	.word	0x0001ac70


	//   ....[131]....
        /*0b68*/ 	.word	0x0001ad30


	//   ....[132]....
        /*0b6c*/ 	.word	0x0001ad50


	//   ....[133]....
        /*0b70*/ 	.word	0x0001ad60


	//   ....[134]....
        /*0b74*/ 	.word	0x0001adc0


	//   ....[135]....
        /*0b78*/ 	.word	0x0001b3f0


	//   ....[136]....
        /*0b7c*/ 	.word	0x0001b880


	//   ....[137]....
        /*0b80*/ 	.word	0x0001b910


	//   ....[138]....
        /*0b84*/ 	.word	0x0001b960


	//   ....[139]....
        /*0b88*/ 	.word	0x0001b9b0


	//   ....[140]....
        /*0b8c*/ 	.word	0x0001ba90


	//   ....[141]....
        /*0b90*/ 	.word	0x0001bb20


	//   ....[142]....
        /*0b94*/ 	.word	0x0001bb70


	//   ....[143]....
        /*0b98*/ 	.word	0x0001bbc0


	//   ....[144]....
        /*0b9c*/ 	.word	0x0001be20


	//   ....[145]....
        /*0ba0*/ 	.word	0x0001c100


	//   ....[146]....
        /*0ba4*/ 	.word	0x0001c2d0


	//   ....[147]....
        /*0ba8*/ 	.word	0x0001c330


	//   ....[148]....
        /*0bac*/ 	.word	0x0001c390


	//   ....[149]....
        /*0bb0*/ 	.word	0x0001c460


	//   ....[150]....
        /*0bb4*/ 	.word	0x0001c4e0


	//   ....[151]....
        /*0bb8*/ 	.word	0x0001c5b0


	//   ....[152]....
        /*0bbc*/ 	.word	0x0001c880


	//   ....[153]....
        /*0bc0*/ 	.word	0x0001c920


	//   ....[154]....
        /*0bc4*/ 	.word	0x0001cab0


	//   ....[155]....
        /*0bc8*/ 	.word	0x0001cb30


	//   ....[156]....
        /*0bcc*/ 	.word	0x0001cbb0


	//   ....[157]....
        /*0bd0*/ 	.word	0x0001cc30


	//   ....[158]....
        /*0bd4*/ 	.word	0x0001ccb0


	//   ....[159]....
        /*0bd8*/ 	.word	0x0001cd40


	//   ....[160]....
        /*0bdc*/ 	.word	0x0001cde0


	//   ....[161]....
        /*0be0*/ 	.word	0x0001ce90


	//   ....[162]....
        /*0be4*/ 	.word	0x0001cf10


	//   ....[163]....
        /*0be8*/ 	.word	0x0001cf90


	//   ....[164]....
        /*0bec*/ 	.word	0x0001d010


	//   ....[165]....
        /*0bf0*/ 	.word	0x0001d0a0


	//   ....[166]....
        /*0bf4*/ 	.word	0x0001d120


	//   ....[167]....
        /*0bf8*/ 	.word	0x0001d1c0


	//   ....[168]....
        /*0bfc*/ 	.word	0x0001d210


	//   ....[169]....
        /*0c00*/ 	.word	0x0001d2a0


	//   ....[170]....
        /*0c04*/ 	.word	0x0001d3d0


	//----- nvinfo : EIATTR_REG_RECONFIG
	.align		4
.L_1191:
        /*0c08*/ 	.byte	0x01, 0x54
	.zero		2


	//----- nvinfo : EIATTR_SYSCALL_OFFSETS
	.align		4
        /*0c0c*/ 	.byte	0x04, 0x46
        /*0c0e*/ 	.short	(.L_1193 - .L_1192)


	//   ....[0]....
.L_1192:
        /*0c10*/ 	.word	0x00001d20


	//   ....[1]....
        /*0c14*/ 	.word	0x00001e70


	//   ....[2]....
        /*0c18*/ 	.word	0x00007130


	//   ....[3]....
        /*0c1c*/ 	.word	0x000076b0


	//   ....[4]....
        /*0c20*/ 	.word	0x00017620


	//   ....[5]....
        /*0c24*/ 	.word	0x000177b0


	//   ....[6]....
        /*0c28*/ 	.word	0x00017900


	//   ....[7]....
        /*0c2c*/ 	.word	0x00017a50


	//   ....[8]....
        /*0c30*/ 	.word	0x00018520


	//----- nvinfo : EIATTR_MBARRIER_INSTR_OFFSETS
	.align		4
.L_1193:
        /*0c34*/ 	.byte	0x04, 0x39
        /*0c36*/ 	.short	(.L_1195 - .L_1194)


	//   ....[0]....
.L_1194:
        /*0c38*/ 	.word	0x000002b0
        /*0c3c*/ 	.word	0x000000ff
        /*0c40*/ 	.word	0x00019c00
        /*0c44*/ 	.short	0x0100
        /*0c46*/ 	.byte	0x08
	.zero		1


	//   ....[1]....
        /*0c48*/ 	.word	0x000002c0
        /*0c4c*/ 	.word	0x000000ff
        /*0c50*/ 	.word	0x00019c20
        /*0c54*/ 	.short	0x0100
        /*0c56*/ 	.byte	0x08
	.zero		1


	//   ....[2]....
        /*0c58*/ 	.word	0x000003b0
        /*0c5c*/ 	.word	0x000000ff
        /*0c60*/ 	.word	0x00019c30
        /*0c64*/ 	.short	0x0100
        /*0c66*/ 	.byte	0x08
	.zero		1


	//   ....[3]....
        /*0c68*/ 	.word	0x000003c0
        /*0c6c*/ 	.word	0x000000ff
        /*0c70*/ 	.word	0x00019c40
        /*0c74*/ 	.short	0x0100
        /*0c76*/ 	.byte	0x08
	.zero		1


	//   ....[4]....
        /*0c78*/ 	.word	0x000003d0
        /*0c7c*/ 	.word	0x000000ff
        /*0c80*/ 	.word	0x00019c38
        /*0c84*/ 	.short	0x0100
        /*0c86*/ 	.byte	0x08
	.zero		1


	//   ....[5]....
        /*0c88*/ 	.word	0x000003e0
        /*0c8c*/ 	.word	0x000000ff
        /*0c90*/ 	.word	0x00019c48
        /*0c94*/ 	.short	0x0100
        /*0c96*/ 	.byte	0x08
	.zero		1


	//   ....[6]....
        /*0c98*/ 	.word	0x00000510
        /*0c9c*/ 	.word	0x000000ff
        /*0ca0*/ 	.word	0x00019c50
        /*0ca4*/ 	.short	0x0100
        /*0ca6*/ 	.byte	0x08
	.zero		1


	//   ....[7]....
        /*0ca8*/ 	.word	0x00000520
        /*0cac*/ 	.word	0x000000ff
        /*0cb0*/ 	.word	0x00019c60
        /*0cb4*/ 	.short	0x0100
        /*0cb6*/ 	.byte	0x08
	.zero		1


	//   ....[8]....
        /*0cb8*/ 	.word	0x00000530
        /*0cbc*/ 	.word	0x000000ff
        /*0cc0*/ 	.word	0x00019c58
        /*0cc4*/ 	.short	0x0100
        /*0cc6*/ 	.byte	0x08
	.zero		1


	//   ....[9]....
        /*0cc8*/ 	.word	0x00000540
        /*0ccc*/ 	.word	0x000000ff
        /*0cd0*/ 	.word	0x00019c68
        /*0cd4*/ 	.short	0x0100
        /*0cd6*/ 	.byte	0x08
	.zero		1


	//   ....[10]....
        /*0cd8*/ 	.word	0x00000630
        /*0cdc*/ 	.word	0x000000ff
        /*0ce0*/ 	.word	0x00019c70
        /*0ce4*/ 	.short	0x0100
        /*0ce6*/ 	.byte	0x06
	.zero		1


	//   ....[11]....
        /*0ce8*/ 	.word	0x00000640
        /*0cec*/ 	.word	0x000000ff
        /*0cf0*/ 	.word	0x00019c80
        /*0cf4*/ 	.short	0x0100
        /*0cf6*/ 	.byte	0x06
	.zero		1


	//   ....[12]....
        /*0cf8*/ 	.word	0x00000650
        /*0cfc*/ 	.word	0x000000ff
        /*0d00*/ 	.word	0x00019c78
        /*0d04*/ 	.short	0x0100
        /*0d06*/ 	.byte	0x06
	.zero		1


	//   ....[13]....
        /*0d08*/ 	.word	0x00000660
        /*0d0c*/ 	.word	0x000000ff
        /*0d10*/ 	.word	0x00019c88
        /*0d14*/ 	.short	0x0100
        /*0d16*/ 	.byte	0x06
	.zero		1


	//   ....[14]....
        /*0d18*/ 	.word	0x00000790
        /*0d1c*/ 	.word	0x000000ff
        /*0d20*/ 	.word	0x00019c90
        /*0d24*/ 	.short	0x0100
        /*0d26*/ 	.byte	0x08
	.zero		1


	//   ....[15]....
        /*0d28*/ 	.word	0x000007a0
        /*0d2c*/ 	.word	0x000000ff
        /*0d30*/ 	.word	0x00019ca0
        /*0d34*/ 	.short	0x0100
        /*0d36*/ 	.byte	0x08
	.zero		1


	//   ....[16]....
        /*0d38*/ 	.word	0x000007b0
        /*0d3c*/ 	.word	0x000000ff
        /*0d40*/ 	.word	0x00019c98
        /*0d44*/ 	.short	0x0100
        /*0d46*/ 	.byte	0x08
	.zero		1


	//   ....[17]....
        /*0d48*/ 	.word	0x000007c0
        /*0d4c*/ 	.word	0x000000ff
        /*0d50*/ 	.word	0x00019ca8
        /*0d54*/ 	.short	0x0100
        /*0d56*/ 	.byte	0x08
	.zero		1


	//   ....[18]....
        /*0d58*/ 	.word	0x000008f0
        /*0d5c*/ 	.word	0x000000ff
        /*0d60*/ 	.word	0x00019cb0
        /*0d64*/ 	.short	0x0100
        /*0d66*/ 	.byte	0x08
	.zero		1


	//   ....[19]....
        /*0d68*/ 	.word	0x00000900
        /*0d6c*/ 	.word	0x000000ff
        /*0d70*/ 	.word	0x00019cc0
        /*0d74*/ 	.short	0x0100
        /*0d76*/ 	.byte	0x08
	.zero		1


	//   ....[20]....
        /*0d78*/ 	.word	0x00000910
        /*0d7c*/ 	.word	0x000000ff
        /*0d80*/ 	.word	0x00019cb8
        /*0d84*/ 	.short	0x0100
        /*0d86*/ 	.byte	0x08
	.zero		1


	//   ....[21]....
        /*0d88*/ 	.word	0x00000920
        /*0d8c*/ 	.word	0x000000ff
        /*0d90*/ 	.word	0x00019cc8
        /*0d94*/ 	.short	0x0100
        /*0d96*/ 	.byte	0x08
	.zero		1


	//   ....[22]....
        /*0d98*/ 	.word	0x00002b50
        /*0d9c*/ 	.word	0x00000054
        /*0da0*/ 	.word	0x00019c90
        /*0da4*/ 	.short	0x010a
        /*0da6*/ 	.byte	0x3f
	.zero		1


	//   ....[23]....
        /*0da8*/ 	.word	0x00004410
        /*0dac*/ 	.word	0x00000054
        /*0db0*/ 	.word	0x00019c90
        /*0db4*/ 	.short	0x010a
        /*0db6*/ 	.byte	0x3f
	.zero		1


	//   ....[24]....
        /*0db8*/ 	.word	0x00006590
        /*0dbc*/ 	.word	0x00000054
        /*0dc0*/ 	.word	0x00019c90
        /*0dc4*/ 	.short	0x010a
        /*0dc6*/ 	.byte	0x3f
	.zero		1


	//   ....[25]....
        /*0dc8*/ 	.word	0x00006760
        /*0dcc*/ 	.word	0x00000008
        /*0dd0*/ 	.word	0x00000000
        /*0dd4*/ 	.short	0x0101
        /*0dd6*/ 	.byte	0x3f
	.zero		1


	//   ....[26]....
        /*0dd8*/ 	.word	0x000067a0
        /*0ddc*/ 	.word	0x00000054
        /*0de0*/ 	.word	0x00019cb0
        /*0de4*/ 	.short	0x010a
        /*0de6*/ 	.byte	0x3f
	.zero		1


	//   ....[27]....
        /*0de8*/ 	.word	0x00006a10
        /*0dec*/ 	.word	0x00000054
        /*0df0*/ 	.word	0x00000000
        /*0df4*/ 	.short	0x0101
        /*0df6*/ 	.byte	0x3f
	.zero		1


	//   ....[28]....
        /*0df8*/ 	.word	0x00007410
        /*0dfc*/ 	.word	0x00000010
        /*0e00*/ 	.word	0x00019c00
        /*0e04*/ 	.short	0x010a
        /*0e06*/ 	.byte	0x3f
	.zero		1


	//   ....[29]....
        /*0e08*/ 	.word	0x00007460
        /*0e0c*/ 	.word	0x00000010
        /*0e10*/ 	.word	0x00019c00
        /*0e14*/ 	.short	0x010a
        /*0e16*/ 	.byte	0x3f
	.zero		1


	//   ....[30]....
        /*0e18*/ 	.word	0x00007ac0
        /*0e1c*/ 	.word	0x00000010
        /*0e20*/ 	.word	0x00019c00
        /*0e24*/ 	.short	0x010a
        /*0e26*/ 	.byte	0x3f
	.zero		1


	//   ....[31]....
        /*0e28*/ 	.word	0x000095d0
        /*0e2c*/ 	.word	0x00000010
        /*0e30*/ 	.word	0x00019c00
        /*0e34*/ 	.short	0x010a
        /*0e36*/ 	.byte	0x3f
	.zero		1


	//   ....[32]....
        /*0e38*/ 	.word	0x0000b740
        /*0e3c*/ 	.word	0x00000000
        /*0e40*/ 	.word	0x00019c30
        /*0e44*/ 	.short	0x010a
        /*0e46*/ 	.byte	0x3f
	.zero		1


	//   ....[33]....
        /*0e48*/ 	.word	0x0000b7e0
        /*0e4c*/ 	.word	0x00000000
        /*0e50*/ 	.word	0x00019c30
        /*0e54*/ 	.short	0x010a
        /*0e56*/ 	.byte	0x3f
	.zero		1


	//   ....[34]....
        /*0e58*/ 	.word	0x0000d580
        /*0e5c*/ 	.word	0x00000027
        /*0e60*/ 	.word	0x00000000
        /*0e64*/ 	.short	0x0101
        /*0e66*/ 	.byte	0x3f
	.zero		1


	//   ....[35]....
        /*0e68*/ 	.word	0x0000e130
        /*0e6c*/ 	.word	0x0000000d
        /*0e70*/ 	.word	0x00019c30
        /*0e74*/ 	.short	0x010a
        /*0e76*/ 	.byte	0x3f
	.zero		1


	//   ....[36]....
        /*0e78*/ 	.word	0x0000e1a0
        /*0e7c*/ 	.word	0x0000000d
        /*0e80*/ 	.word	0x00019c30
        /*0e84*/ 	.short	0x010a
        /*0e86*/ 	.byte	0x3f
	.zero		1


	//   ....[37]....
        /*0e88*/ 	.word	0x0000e3b0
        /*0e8c*/ 	.word	0x0000000e
        /*0e90*/ 	.word	0x00019c50
        /*0e94*/ 	.short	0x010a
        /*0e96*/ 	.byte	0x3f
	.zero		1


	//   ....[38]....
        /*0e98*/ 	.word	0x0000e400
        /*0e9c*/ 	.word	0x0000000e
        /*0ea0*/ 	.word	0x00019c50
        /*0ea4*/ 	.short	0x010a
        /*0ea6*/ 	.byte	0x3f
	.zero		1


	//   ....[39]....
        /*0ea8*/ 	.word	0x0000f860
        /*0eac*/ 	.word	0x0000000d
        /*0eb0*/ 	.word	0x00000000
        /*0eb4*/ 	.short	0x0101
        /*0eb6*/ 	.byte	0x3f
	.zero		1


	//   ....[40]....
        /*0eb8*/ 	.word	0x00010020
        /*0ebc*/ 	.word	0x0000000e
        /*0ec0*/ 	.word	0x00000000
        /*0ec4*/ 	.short	0x0101
        /*0ec6*/ 	.byte	0x3f
	.zero		1


	//   ....[41]....
        /*0ec8*/ 	.word	0x000106f0
        /*0ecc*/ 	.word	0x0000000a
        /*0ed0*/ 	.word	0x00019c50
        /*0ed4*/ 	.short	0x010a
        /*0ed6*/ 	.byte	0x3f
	.zero		1


	//   ....[42]....
        /*0ed8*/ 	.word	0x00010740
        /*0edc*/ 	.word	0x0000000a
        /*0ee0*/ 	.word	0x00019c50
        /*0ee4*/ 	.short	0x010a
        /*0ee6*/ 	.byte	0x3f
	.zero		1


	//   ....[43]....
        /*0ee8*/ 	.word	0x00011000
        /*0eec*/ 	.word	0x00000005
        /*0ef0*/ 	.word	0x00000000
        /*0ef4*/ 	.short	0x0101
        /*0ef6*/ 	.byte	0x3f
	.zero		1


	//   ....[44]....
        /*0ef8*/ 	.word	0x00012c30
        /*0efc*/ 	.word	0x00000000
        /*0f00*/ 	.word	0x00000000
        /*0f04*/ 	.short	0x0101
        /*0f06*/ 	.byte	0x3f
	.zero		1


	//   ....[45]....
        /*0f08*/ 	.word	0x000131b0
        /*0f0c*/ 	.word	0x00000002
        /*0f10*/ 	.word	0x00000000
        /*0f14*/ 	.short	0x0101
        /*0f16*/ 	.byte	0x3f
	.zero		1


	//   ....[46]....
        /*0f18*/ 	.word	0x00015e30
        /*0f1c*/ 	.word	0x00000011
        /*0f20*/ 	.word	0x00019c20
        /*0f24*/ 	.short	0x010a
        /*0f26*/ 	.byte	0x3f
	.zero		1


	//   ....[47]....
        /*0f28*/ 	.word	0x00015ef0
        /*0f2c*/ 	.word	0x00000008
        /*0f30*/ 	.word	0x00019ca0
        /*0f34*/ 	.short	0x010a
        /*0f36*/ 	.byte	0x3f
	.zero		1


	//   ....[48]....
        /*0f38*/ 	.word	0x00016320
        /*0f3c*/ 	.word	0x00000008
        /*0f40*/ 	.word	0x00019cc0
        /*0f44*/ 	.short	0x010a
        /*0f46*/ 	.byte	0x3f
	.zero		1


	//   ....[49]....
        /*0f48*/ 	.word	0x00016880
        /*0f4c*/ 	.word	0x00000009
        /*0f50*/ 	.word	0x00019ca0
        /*0f54*/ 	.short	0x010a
        /*0f56*/ 	.byte	0x3f
	.zero		1


	//   ....[50]....
        /*0f58*/ 	.word	0x00016ca0
        /*0f5c*/ 	.word	0x00000009
        /*0f60*/ 	.word	0x00019cc0
        /*0f64*/ 	.short	0x010a
        /*0f66*/ 	.byte	0x3f
	.zero		1


	//   ....[51]....
        /*0f68*/ 	.word	0x00017e20
        /*0f6c*/ 	.word	0x00000004
        /*0f70*/ 	.word	0x00019c80
        /*0f74*/ 	.short	0x010a
        /*0f76*/ 	.byte	0x3f
	.zero		1


	//   ....[52]....
        /*0f78*/ 	.word	0x00018060
        /*0f7c*/ 	.word	0x00000004
        /*0f80*/ 	.word	0x00019c40
        /*0f84*/ 	.short	0x010a
        /*0f86*/ 	.byte	0x3f
	.zero		1


	//   ....[53]....
        /*0f88*/ 	.word	0x00018c40
        /*0f8c*/ 	.word	0x00000011
        /*0f90*/ 	.word	0x00019c00
        /*0f94*/ 	.short	0x0107
        /*0f96*/ 	.byte	0x3f
	.zero		1


	//   ....[54]....
        /*0f98*/ 	.word	0x00018d40
        /*0f9c*/ 	.word	0x00000011
        /*0fa0*/ 	.word	0x00019c00
        /*0fa4*/ 	.short	0x0101
        /*0fa6*/ 	.byte	0x3f
	.zero		1


	//   ....[55]....
        /*0fa8*/ 	.word	0x00018d60
        /*0fac*/ 	.word	0x00000011
        /*0fb0*/ 	.word	0x00019c20
        /*0fb4*/ 	.short	0x010a
        /*0fb6*/ 	.byte	0x3f
	.zero		1


	//   ....[56]....
        /*0fb8*/ 	.word	0x00019060
        /*0fbc*/ 	.word	0x00000007
        /*0fc0*/ 	.word	0x00019c80
        /*0fc4*/ 	.short	0x010a
        /*0fc6*/ 	.byte	0x3f
	.zero		1


	//   ....[57]....
        /*0fc8*/ 	.word	0x000194b0
        /*0fcc*/ 	.word	0x00000007
        /*0fd0*/ 	.word	0x00019c40
        /*0fd4*/ 	.short	0x010a
        /*0fd6*/ 	.byte	0x3f
	.zero		1


	//   ....[58]....
        /*0fd8*/ 	.word	0x00019950
        /*0fdc*/ 	.word	0x00000003
        /*0fe0*/ 	.word	0x00019c70
        /*0fe4*/ 	.short	0x010a
        /*0fe6*/ 	.byte	0x3f
	.zero		1


	//   ....[59]....
        /*0fe8*/ 	.word	0x000199d0
        /*0fec*/ 	.word	0x00000003
        /*0ff0*/ 	.word	0x00019c60
        /*0ff4*/ 	.short	0x010a
        /*0ff6*/ 	.byte	0x3f
	.zero		1


	//   ....[60]....
        /*0ff8*/ 	.word	0x00019e40
        /*0ffc*/ 	.word	0x00000003
        /*1000*/ 	.word	0x00019c50
        /*1004*/ 	.short	0x0101
        /*1006*/ 	.byte	0x3f
	.zero		1


	//   ....[61]....
        /*1008*/ 	.word	0x00019ec0
        /*100c*/ 	.word	0x00000003
        /*1010*/ 	.word	0x00000000
        /*1014*/ 	.short	0x0101
        /*1016*/ 	.byte	0x3f
	.zero		1


	//   ....[62]....
        /*1018*/ 	.word	0x0001a0e0
        /*101c*/ 	.word	0x00000000
        /*1020*/ 	.word	0x00019c70
        /*1024*/ 	.short	0x010a
        /*1026*/ 	.byte	0x3f
	.zero		1


	//   ....[63]....
        /*1028*/ 	.word	0x0001a150
        /*102c*/ 	.word	0x00000000
        /*1030*/ 	.word	0x00019c60
        /*1034*/ 	.short	0x010a
        /*1036*/ 	.byte	0x3f
	.zero		1


	//   ....[64]....
        /*1038*/ 	.word	0x0001a5d0
        /*103c*/ 	.word	0x00000000
        /*1040*/ 	.word	0x00019c50
        /*1044*/ 	.short	0x0101
        /*1046*/ 	.byte	0x3f
	.zero		1


	//   ....[65]....
        /*1048*/ 	.word	0x0001a620
        /*104c*/ 	.word	0x00000000
        /*1050*/ 	.word	0x00000000
        /*1054*/ 	.short	0x0101
        /*1056*/ 	.byte	0x3f
	.zero		1


	//   ....[66]....
        /*1058*/ 	.word	0x0001b370
        /*105c*/ 	.word	0x00000007
        /*1060*/ 	.word	0x00019c20
        /*1064*/ 	.short	0x010a
        /*1066*/ 	.byte	0x3f
	.zero		1


	//   ....[67]....
        /*1068*/ 	.word	0x0001b550
        /*106c*/ 	.word	0x00000005
        /*1070*/ 	.word	0x00000000
        /*1074*/ 	.short	0x010a
        /*1076*/ 	.byte	0x3f
	.zero		1


	//   ....[68]....
        /*1078*/ 	.word	0x0001b580
        /*107c*/ 	.word	0x00000003
        /*1080*/ 	.word	0x00000000
        /*1084*/ 	.short	0x010a
        /*1086*/ 	.byte	0x3f
	.zero		1


	//   ....[69]....
        /*1088*/ 	.word	0x0001b5d0
        /*108c*/ 	.word	0x00000003
        /*1090*/ 	.word	0x00019c60
        /*1094*/ 	.short	0x010a
        /*1096*/ 	.byte	0x3f
	.zero		1


	//   ....[70]....
        /*1098*/ 	.word	0x0001b620
        /*109c*/ 	.word	0x00000005
        /*10a0*/ 	.word	0x00019c60
        /*10a4*/ 	.short	0x010a
        /*10a6*/ 	.byte	0x3f
	.zero		1


	//   ....[71]....
        /*10a8*/ 	.word	0x0001b660
        /*10ac*/ 	.word	0x00000003
        /*10b0*/ 	.word	0x00019c80
        /*10b4*/ 	.short	0x010a
        /*10b6*/ 	.byte	0x3f
	.zero		1


	//   ....[72]....
        /*10b8*/ 	.word	0x0001b680
        /*10bc*/ 	.word	0x00000005
        /*10c0*/ 	.word	0x00019c80
        /*10c4*/ 	.short	0x010a
        /*10c6*/ 	.byte	0x3f
	.zero		1


	//   ....[73]....
        /*10c8*/ 	.word	0x0001b6e0
        /*10cc*/ 	.word	0x00000054
        /*10d0*/ 	.word	0x00019c90
        /*10d4*/ 	.short	0x010a
        /*10d6*/ 	.byte	0x3f
	.zero		1


	//   ....[74]....
        /*10d8*/ 	.word	0x0001b730
        /*10dc*/ 	.word	0x00000054
        /*10e0*/ 	.word	0x00019c90
        /*10e4*/ 	.short	0x010a
        /*10e6*/ 	.byte	0x3f
	.zero		1


	//   ....[75]....
        /*10e8*/ 	.word	0x0001b780
        /*10ec*/ 	.word	0x00000054
        /*10f0*/ 	.word	0x00019c90
        /*10f4*/ 	.short	0x010a
        /*10f6*/ 	.byte	0x3f
	.zero		1


	//   ....[76]....
        /*10f8*/ 	.word	0x0001b7d0
        /*10fc*/ 	.word	0x00000054
        /*1100*/ 	.word	0x00019cb0
        /*1104*/ 	.short	0x010a
        /*1106*/ 	.byte	0x3f
	.zero		1


	//   ....[77]....
        /*1108*/ 	.word	0x0001b9e0
        /*110c*/ 	.word	0x00000010
        /*1110*/ 	.word	0x00019c00
        /*1114*/ 	.short	0x010a
        /*1116*/ 	.byte	0x3f
	.zero		1


	//   ....[78]....
        /*1118*/ 	.word	0x0001bc00
        /*111c*/ 	.word	0x00000010
        /*1120*/ 	.word	0x00019c00
        /*1124*/ 	.short	0x010a
        /*1126*/ 	.byte	0x3f
	.zero		1


	//   ....[79]....
        /*1128*/ 	.word	0x0001bc50
        /*112c*/ 	.word	0x00000000
        /*1130*/ 	.word	0x00019c30
        /*1134*/ 	.short	0x010a
        /*1136*/ 	.byte	0x3f
	.zero		1


	//   ....[80]....
        /*1138*/ 	.word	0x0001bca0
        /*113c*/ 	.word	0x0000000d
        /*1140*/ 	.word	0x00019c30
        /*1144*/ 	.short	0x010a
        /*1146*/ 	.byte	0x3f
	.zero		1


	//   ....[81]....
        /*1148*/ 	.word	0x0001bcf0
        /*114c*/ 	.word	0x0000000e
        /*1150*/ 	.word	0x00019c50
        /*1154*/ 	.short	0x010a
        /*1156*/ 	.byte	0x3f
	.zero		1


	//   ....[82]....
        /*1158*/ 	.word	0x0001bd40
        /*115c*/ 	.word	0x0000000a
        /*1160*/ 	.word	0x00019c50
        /*1164*/ 	.short	0x010a
        /*1166*/ 	.byte	0x3f
	.zero		1


	//   ....[83]....
        /*1168*/ 	.word	0x0001bee0
        /*116c*/ 	.word	0x00000011
        /*1170*/ 	.word	0x00019c20
        /*1174*/ 	.short	0x010a
        /*1176*/ 	.byte	0x3f
	.zero		1


	//   ....[84]....
        /*1178*/ 	.word	0x0001bf30
        /*117c*/ 	.word	0x00000008
        /*1180*/ 	.word	0x00019ca0
        /*1184*/ 	.short	0x010a
        /*1186*/ 	.byte	0x3f
	.zero		1


	//   ....[85]....
        /*1188*/ 	.word	0x0001bf80
        /*118c*/ 	.word	0x00000008
        /*1190*/ 	.word	0x00019cc0
        /*1194*/ 	.short	0x010a
        /*1196*/ 	.byte	0x3f
	.zero		1


	//   ....[86]....
        /*1198*/ 	.word	0x0001bfd0
        /*119c*/ 	.word	0x00000009
        /*11a0*/ 	.word	0x00019ca0
        /*11a4*/ 	.short	0x010a
        /*11a6*/ 	.byte	0x3f
	.zero		1


	//   ....[87]....
        /*11a8*/ 	.word	0x0001c020
        /*11ac*/ 	.word	0x00000009
        /*11b0*/ 	.word	0x00019cc0
        /*11b4*/ 	.short	0x010a
        /*11b6*/ 	.byte	0x3f
	.zero		1


	//   ....[88]....
        /*11b8*/ 	.word	0x0001c1c0
        /*11bc*/ 	.word	0x00000004
        /*11c0*/ 	.word	0x00019c80
        /*11c4*/ 	.short	0x010a
        /*11c6*/ 	.byte	0x3f
	.zero		1


	//   ....[89]....
        /*11c8*/ 	.word	0x0001c210
        /*11cc*/ 	.word	0x00000004
        /*11d0*/ 	.word	0x00019c40
        /*11d4*/ 	.short	0x010a
        /*11d6*/ 	.byte	0x3f
	.zero		1


	//   ....[90]....
        /*11d8*/ 	.word	0x0001c5f0
        /*11dc*/ 	.word	0x00000011
        /*11e0*/ 	.word	0x00019c20
        /*11e4*/ 	.short	0x010a
        /*11e6*/ 	.byte	0x3f
	.zero		1


	//   ....[91]....
        /*11e8*/ 	.word	0x0001c640
        /*11ec*/ 	.word	0x00000007
        /*11f0*/ 	.word	0x00019c80
        /*11f4*/ 	.short	0x010a
        /*11f6*/ 	.byte	0x3f
	.zero		1


	//   ....[92]....
        /*11f8*/ 	.word	0x0001c690
        /*11fc*/ 	.word	0x00000007
        /*1200*/ 	.word	0x00019c40
        /*1204*/ 	.short	0x010a
        /*1206*/ 	.byte	0x3f
	.zero		1


	//   ....[93]....
        /*1208*/ 	.word	0x0001c6e0
        /*120c*/ 	.word	0x00000003
        /*1210*/ 	.word	0x00019c70
        /*1214*/ 	.short	0x010a
        /*1216*/ 	.byte	0x3f
	.zero		1


	//   ....[94]....
        /*1218*/ 	.word	0x0001c730
        /*121c*/ 	.word	0x00000003
        /*1220*/ 	.word	0x00019c60
        /*1224*/ 	.short	0x010a
        /*1226*/ 	.byte	0x3f
	.zero		1


	//   ....[95]....
        /*1228*/ 	.word	0x0001c780
        /*122c*/ 	.word	0x00000000
        /*1230*/ 	.word	0x00019c70
        /*1234*/ 	.short	0x010a
        /*1236*/ 	.byte	0x3f
	.zero		1


	//   ....[96]....
        /*1238*/ 	.word	0x0001c7d0
        /*123c*/ 	.word	0x00000000
        /*1240*/ 	.word	0x00019c60
        /*1244*/ 	.short	0x010a
        /*1246*/ 	.byte	0x3f
	.zero		1


	//   ....[97]....
        /*1248*/ 	.word	0x0001d2f0
        /*124c*/ 	.word	0x00000007
        /*1250*/ 	.word	0x00019c20
        /*1254*/ 	.short	0x010a
        /*1256*/ 	.byte	0x3f
	.zero		1


	//   ....[98]....
        /*1258*/ 	.word	0x0001d490
        /*125c*/ 	.word	0x00000005
        /*1260*/ 	.word	0x00000000
        /*1264*/ 	.short	0x010a
        /*1266*/ 	.byte	0x3f
	.zero		1


	//   ....[99]....
        /*1268*/ 	.word	0x0001d4e0
        /*126c*/ 	.word	0x00000003
        /*1270*/ 	.word	0x00000000
        /*1274*/ 	.short	0x010a
        /*1276*/ 	.byte	0x3f
	.zero		1


	//   ....[100]....
        /*1278*/ 	.word	0x0001d530
        /*127c*/ 	.word	0x00000003
        /*1280*/ 	.word	0x00019c60
        /*1284*/ 	.short	0x010a
        /*1286*/ 	.byte	0x3f
	.zero		1


	//   ....[101]....
        /*1288*/ 	.word	0x0001d580
        /*128c*/ 	.word	0x00000005
        /*1290*/ 	.word	0x00019c60
        /*1294*/ 	.short	0x010a
        /*1296*/ 	.byte	0x3f
	.zero		1


	//   ....[102]....
        /*1298*/ 	.word	0x0001d5d0
        /*129c*/ 	.word	0x00000003
        /*12a0*/ 	.word	0x00019c80
        /*12a4*/ 	.short	0x010a
        /*12a6*/ 	.byte	0x3f
	.zero		1


	//----- nvinfo : EIATTR_NUM_MBARRIERS
	.align		4
.L_1195:
        /*12a8*/ 	.byte	0x03, 0x38
        /*12aa*/ 	.short	0x0016


	//----- nvinfo : EIATTR_EXIT_INSTR_OFFSETS
	.align		4
        /*12ac*/ 	.byte	0x04, 0x1c
        /*12ae*/ 	.short	(.L_1197 - .L_1196)


	//   ....[0]....
.L_1196:
        /*12b0*/ 	.word	0x0001b6d0


	//----- nvinfo : EIATTR_MAX_THREADS
	.align		4
.L_1197:
        /*12b4*/ 	.byte	0x04, 0x05
        /*12b6*/ 	.short	(.L_1199 - .L_1198)
.L_1198:
        /*12b8*/ 	.word	0x00000200
        /*12bc*/ 	.word	0x00000001
        /*12c0*/ 	.word	0x00000001


	//----- nvinfo : EIATTR_CRS_STACK_SIZE
	.align		4
.L_1199:
        /*12c4*/ 	.byte	0x04, 0x1e
        /*12c6*/ 	.short	(.L_1201 - .L_1200)
.L_1200:
        /*12c8*/ 	.word	0x00000000


	//----- nvinfo : EIATTR_CBANK_PARAM_SIZE
	.align		4
.L_1201:
        /*12cc*/ 	.byte	0x03, 0x19
        /*12ce*/ 	.short	0x0af0


	//----- nvinfo : EIATTR_PARAM_CBANK
	.align		4
        /*12d0*/ 	.byte	0x04, 0x0a
        /*12d2*/ 	.short	(.L_1203 - .L_1202)
	.align		4
.L_1202:
        /*12d4*/ 	.word	index@(.nv.constant0._ZN7cutlass13device_kernelIN5flash11enable_sm90INS1_16FlashAttnFwdSm90INS1_25CollectiveMainloopFwdSm90ILi2EN4cute5tupleIJNS5_1CILi1EEES8_S8_EEENS6_IJNS7_ILi192EEENS7_ILi128EEENS7_ILi96EEEEEELi96ENS_12float_e4m3_tEfNS_4arch4Sm90ELb0ELb0ELb1ELb1ELb0ELb1ELb0ELb1ELb1ELb1ELb1ELb0EEENS1_21CollectiveEpilogueFwdINS6_IJSA_SC_SB_EEES9_NS_10bfloat16_tESG_Li384ELb1ELb1ELb1ELb1EEENS1_36VarlenDynamicPersistentTileSchedulerILi192ELi128ELi384ELi128ELb1ELb1ELb1ELb0ELb1ELb1EEEEEEEEEvNT_6ParamsE)
        /*12d8*/ 	.short	0x0210
        /*12da*/ 	.short	0x0af0


	//----- nvinfo : EIATTR_SW_WAR
	.align		4
.L_1203:
        /*12dc*/ 	.byte	0x04, 0x36
        /*12de*/ 	.short	(.L_1205 - .L_1204)
.L_1204:
        /*12e0*/ 	.word	0x00000008
.L_1205:


//--------------------- .nv.info._ZN7cutlass13device_kernelIN5flash11enable_sm90INS1_16FlashAttnFwdSm90INS1_25CollectiveMainloopFwdSm90ILi2EN4cute5tupleIJNS5_1CILi1EEES8_S8_EEENS6_IJNS7_ILi192EEENS7_ILi128EEENS7_ILi96EEEEEELi96ENS_12float_e4m3_tEfNS_4arch4Sm90ELb0ELb1ELb1ELb0ELb0ELb0ELb0ELb1ELb1ELb1ELb1ELb0EEENS1_21CollectiveEpilogueFwdINS6_IJSA_SC_SB_EEES9_NS_10bfloat16_tESG_Li384ELb0ELb1ELb1ELb1EEENS1_19SingleTileSchedulerILb0ELb1ELb1ELi192EEEEEEEEEvNT_6ParamsE --------------------------
	.section	.nv.info._ZN7cutlass13device_kernelIN5flash11enable_sm90INS1_16FlashAttnFwdSm90INS1_25CollectiveMainloopFwdSm90ILi2EN4cute5tupleIJNS5_1CILi1EEES8_S8_EEENS6_IJNS7_ILi192EEENS7_ILi128EEENS7_ILi96EEEEEELi96ENS_12float_e4m3_tEfNS_4arch4Sm90ELb0ELb1ELb1ELb0ELb0ELb0ELb0ELb1ELb1ELb1ELb1ELb0EEENS1_21CollectiveEpilogueFwdINS6_IJSA_SC_SB_EEES9_NS_10bfloat16_tESG_Li384ELb0ELb1ELb1ELb1EEENS1_19SingleTileSchedulerILb0ELb1ELb1ELi192EEEEEEEEEvNT_6ParamsE,"",@"SHT_CUDA_INFO"
	.sectionflags	@""
	.align	4


	//----- nvinfo : EIATTR_CUDA_API_VERSION
	.align		4
        /*0000*/ 	.byte	0x04, 0x37
        /*0002*/ 	.short	(.L_1207 - .L_1206)
.L_1206:
        /*0004*/ 	.word	0x00000082


	//----- nvinfo : EIATTR_KPARAM_INFO
	.align		4
.L_1207:
        /*0008*/ 	.byte	0x04, 0x17
        /*000a*/ 	.short	(.L_1209 - .L_1208)
.L_1208:
        /*000c*/ 	.word	0x00000000
        /*0010*/ 	.short	0x0000
        /*0012*/ 	.short	0x0070
        /*0014*/ 	.byte	0x00, 0xf0, 0x01, 0x28


	//----- nvinfo : EIATTR_SPARSE_MMA_MASK
	.align		4
.L_1209:
        /*0018*/ 	.byte	0x03, 0x50
        /*001a*/ 	.short	0x0000


	//----- nvinfo : EIATTR_MAXREG_COUNT
	.align		4
        /*001c*/ 	.byte	0x03, 0x1b
        /*001e*/ 	.short	0x0080


	//----- nvinfo : EIATTR_NUM_BARRIERS
	.align		4
        /*0020*/ 	.byte	0x02, 0x4c
        /*0022*/ 	.byte	0x09
	.zero		1


	//----- nvinfo : EIATTR_EXTERNS
	.align		4
        /*0024*/ 	.byte	0x04, 0x0f
        /*0026*/ 	.short	(.L_1211 - .L_1210)


	//   ....[0]....
	.align		4
.L_1210:
        /*0028*/ 	.word	index@(__assertfail)


	//----- nvinfo : EIATTR_MERCURY_ISA_VERSION
	.align		4
.L_1211:
        /*002c*/ 	.byte	0x03, 0x5f
        /*002e*/ 	.short	0x0101


	//----- nvinfo : EIATTR_INT_WARP_WIDE_INSTR_OFFSETS
	.align		4
        /*0030*/ 	.byte	0x04, 0x31
        /*0032*/ 	.short	(.L_1213 - .L_1212)


	//   ....[0]....
.L_1212:
        /*0034*/ 	.word	0x00000120


	//   ....[1]....
        /*0038*/ 	.word	0x00000160


	//   ....[2]....
        /*003c*/ 	.word	0x000001d0


	//----- nvinfo : EIATTR_COOP_GROUP_MASK_REGIDS
	.align		4
.L_1213:
        /*0040*/ 	.byte	0x04, 0x29
        /*0042*/ 	.short	(.L_1215 - .L_1214)


	//   ....[0]....
.L_1214:
        /*0044*/ 	.word	0xffffffff


	//   ....[1]....
        /*0048*/ 	.word	0xffffffff


	//   ....[2]....
        /*004c*/ 	.word	0xffffffff


	//   ....[3]....
        /*0050*/ 	.word	0xffffffff


	//   ....[4]....
        /*0054*/ 	.word	0xffffffff


	//   ....[5]....
        /*0058*/ 	.word	0xffffffff


	//   ....[6]....
        /*005c*/ 	.word	0xffffffff


	//   ....[7]....
        /*0060*/ 	.word	0xffffffff


	//   ....[8]....
        /*0064*/ 	.word	0xffffffff


	//   ....[9]....
        /*0068*/ 	.word	0xffffffff


	//   ....[10]....
        /*006c*/ 	.word	0xffffffff


	//   ....[11]....
        /*0070*/ 	.word	0xffffffff


	//   ....[12]....
        /*0074*/ 	.word	0xffffffff


	//   ....[13]....
        /*0078*/ 	.word	0xffffffff


	//   ....[14]....
        /*007c*/ 	.word	0xffffffff


	//   ....[15]....
        /*0080*/ 	.word	0xffffffff


	//   ....[16]....
        /*0084*/ 	.word	0xffffffff


	//   ....[17]....
        /*0088*/ 	.word	0xffffffff


	//   ....[18]....
        /*008c*/ 	.word	0xffffffff


	//   ....[19]....
        /*0090*/ 	.word	0xffffffff


	//   ....[20]....
        /*0094*/ 	.word	0xffffffff


	//   ....[21]....
        /*0098*/ 	.word	0xffffffff


	//   ....[22]....
        /*009c*/ 	.word	0xffffffff


	//   ....[23]....
        /*00a0*/ 	.word	0xffffffff


	//   ....[24]....
        /*00a4*/ 	.word	0xffffffff


	//   ....[25]....
        /*00a8*/ 	.word	0xffffffff


	//   ....[26]....
        /*00ac*/ 	.word	0xffffffff


	//   ....[27]....
        /*00b0*/ 	.word	0xffffffff


	//   ....[28]....
        /*00b4*/ 	.word	0xffffffff


	//   ....[29]....
        /*00b8*/ 	.word	0xffffffff


	//   ....[30]....
        /*00bc*/ 	.word	0xffffffff


	//   ....[31]....
        /*00c0*/ 	.word	0xffffffff


	//   ....[32]....
        /*00c4*/ 	.word	0xffffffff


	//   ....[33]....
        /*00c8*/ 	.word	0xffffffff


	//   ....[34]....
        /*00cc*/ 	.word	0xffffffff


	//   ....[35]....
        /*00d0*/ 	.word	0xffffffff


	//   ....[36]....
        /*00d4*/ 	.word	0xffffffff


	//   ....[37]....
        /*00d8*/ 	.word	0xffffffff


	//   ....[38]....
        /*00dc*/ 	.word	0xffffffff


	//   ....[39]....
        /*00e0*/ 	.word	0xffffffff


	//   ....[40]....
        /*00e4*/ 	.word	0xffffffff


	//   ....[41]....
        /*00e8*/ 	.word	0xffffffff


	//   ....[42]....
        /*00ec*/ 	.word	0xffffffff


	//   ....[43]....
        /*00f0*/ 	.word	0xffffffff


	//   ....[44]....
        /*00f4*/ 	.word	0xffffffff


	//   ....[45]....
        /*00f8*/ 	.word	0xffffffff


	//   ....[46]....
        /*00fc*/ 	.word	0xffffffff


	//   ....[47]....
        /*0100*/ 	.word	0xffffffff


	//   ....[48]....
        /*0104*/ 	.word	0xffffffff


	//   ....[49]....
        /*0108*/ 	.word	0xffffffff


	//   ....[50]....
        /*010c*/ 	.word	0xffffffff


	//   ....[51]....
        /*0110*/ 	.word	0xffffffff


	//   ....[52]....
        /*0114*/ 	.word	0xffffffff


	//   ....[53]....
        /*0118*/ 	.word	0xffffffff


	//   ....[54]....
        /*011c*/ 	.word	0xffffffff


	//   ....[55]....
        /*0120*/ 	.word	0xffffffff


	//   ....[56]....
        /*0124*/ 	.word	0xffffffff


	//   ....[57]....
        /*0128*/ 	.word	0xffffffff


	//   ....[58]....
        /*012c*/ 	.word	0xffffffff


	//   ....[59]....
        /*0130*/ 	.word	0xffffffff


	//   ....[60]....
        /*0134*/ 	.word	0xffffffff


	//   ....[61]....
        /*0138*/ 	.word	0xffffffff


	//   ....[62]....
        /*013c*/ 	.word	0xffffffff


	//   ....[63]....
        /*0140*/ 	.word	0xffffffff


	//   ....[64]....
        /*0144*/ 	.word	0xffffffff


	//   ....[65]....
        /*0148*/ 	.word	0xffffffff


	//   ....[66]....
        /*014c*/ 	.word	0xffffffff


	//   ....[67]....
        /*0150*/ 	.word	0xffffffff


	//   ....[68]....
        /*0154*/ 	.word	0xffffffff


	//   ....[69]....
        /*0158*/ 	.word	0xffffffff


	//   ....[70]....
        /*015c*/ 	.word	0xffffffff


	//   ....[71]....
        /*0160*/ 	.word	0xffffffff


	//   ....[72]....
        /*0164*/ 	.word	0xffffffff


	//   ....[73]....
        /*0168*/ 	.word	0xffffffff


	//   ....[74]....
        /*016c*/ 	.word	0xffffffff


	//   ....[75]....
        /*0170*/ 	.word	0xffffffff


	//   ....[76]....
        /*0174*/ 	.word	0xffffffff


	//   ....[77]....
        /*0178*/ 	.word	0xffffffff


	//   ....[78]....
        /*017c*/ 	.word	0xffffffff


	//   ....[79]....
        /*0180*/ 	.word	0xffffffff


	//   ....[80]....
        /*0184*/ 	.word	0xffffffff


	//   ....[81]....
        /*0188*/ 	.word	0xffffffff


	//   ....[82]....
        /*018c*/ 	.word	0xffffffff


	//   ....[83]....
        /*0190*/ 	.word	0xffffffff


	//   ....[84]....
        /*0194*/ 	.word	0xffffffff


	//   ....[85]....
        /*0198*/ 	.word	0xffffffff


	//   ....[86]....
        /*019c*/ 	.word	0xffffffff


	//   ....[87]....
        /*01a0*/ 	.word	0xffffffff


	//   ....[88]....
        /*01a4*/ 	.word	0xffffffff


	//   ....[89]....
        /*01a8*/ 	.word	0xffffffff


	//   ....[90]....
        /*01ac*/ 	.word	0xffffffff


	//   ....[91]....
        /*01b0*/ 	.word	0xffffffff


	//   ....[92]....
        /*01b4*/ 	.word	0xffffffff


	//   ....[93]....
        /*01b8*/ 	.word	0xffffffff


	//   ....[94]....
        /*01bc*/ 	.word	0xffffffff


	//   ....[95]....
        /*01c0*/ 	.word	0xffffffff


	//   ....[96]....
        /*01c4*/ 	.word	0xffffffff


	//   ....[97]....
        /*01c8*/ 	.word	0xffffffff


	//   ....[98]....
        /*01cc*/ 	.word	0xffffffff


	//   ....[99]....
        /*01d0*/ 	.word	0x0500000f


	//   ....[100]....
        /*01d4*/ 	.word	0x0500000f


	//   ....[101]....
        /*01d8*/ 	.word	0x0500000f


	//   ....[102]....
        /*01dc*/ 	.word	0x0500000f


	//   ....[103]....
        /*01e0*/ 	.word	0x0500000f


	//   ....[104]....
        /*01e4*/ 	.word	0x0500000f


	//   ....[105]....
        /*01e8*/ 	.word	0x0500000f


	//----- nvinfo : EIATTR_COOP_GROUP_INSTR_OFFSETS
	.align		4
.L_1215:
        /*01ec*/ 	.byte	0x04, 0x28
        /*01ee*/ 	.short	(.L_1217 - .L_1216)


	//   ....[0]....
.L_1216:
        /*01f0*/ 	.word	0x00000050


	//   ....[1]....
        /*01f4*/ 	.word	0x00000130


	//   ....[2]....
        /*01f8*/ 	.word	0x00000180


	//   ....[3]....
        /*01fc*/ 	.word	0x000003b0


	//   ....[4]....
        /*0200*/ 	.word	0x00000510


	//   ....[5]....
        /*0204*/ 	.word	0x00000630


	//   ....[6]....
        /*0208*/ 	.word	0x00000790


	//   ....[7]....
        /*020c*/ 	.word	0x00001550


	//   ....[8]....
        /*0210*/ 	.word	0x00002160


	//   ....[9]....
        /*0214*/ 	.word	0x00002bf0


	//   ....[10]....
        /*0218*/ 	.word	0x00003d80


	//   ....[11]....
        /*021c*/ 	.word	0x00003e70


	//   ....[12]....
        /*0220*/ 	.word	0x00004730


	//   ....[13]....
        /*0224*/ 	.word	0x00004790


	//   ....[14]....
        /*0228*/ 	.word	0x00006460


	//   ....[15]....
        /*022c*/ 	.word	0x000066f0


	//   ....[16]....
        /*0230*/ 	.word	0x000071e0


	//   ....[17]....
        /*0234*/ 	.word	0x00007220


	//   ....[18]....
        /*0238*/ 	.word	0x00007ca0


	//   ....[19]....
        /*023c*/ 	.word	0x00007d30


	//   ....[20]....
        /*0240*/ 	.word	0x00009e20


	//   ....[21]....
        /*0244*/ 	.word	0x00009e50


	//   ....[22]....
        /*0248*/ 	.word	0x00009f20


	//   ....[23]....
        /*024c*/ 	.word	0x00009f30


	//   ....[24]....
        /*0250*/ 	.word	0x0000c010


	//   ....[25]....
        /*0254*/ 	.word	0x0000c290


	//   ....[26]....
        /*0258*/ 	.word	0x0000ce60


	//   ....[27]....
        /*025c*/ 	.word	0x0000cf60


	//   ....[28]....
        /*0260*/ 	.word	0x0000d7d0


	//   ....[29]....
        /*0264*/ 	.word	0x0000d840


	//   ....[30]....
        /*0268*/ 	.word	0x0000ead0


	//   ....[31]....
        /*026c*/ 	.word	0x0000eaf0


	//   ....[32]....
        /*0270*/ 	.word	0x0000eb70


	//   ....[33]....
        /*0274*/ 	.word	0x0000eb80


	//   ....[34]....
        /*0278*/ 	.word	0x0000f850


	//   ....[35]....
        /*027c*/ 	.word	0x0000f860


	//   ....[36]....
        /*0280*/ 	.word	0x0000f870


	//   ....[37]....
        /*0284*/ 	.word	0x0000f880


	//   ....[38]....
        /*0288*/ 	.word	0x0000f890


	//   ....[39]....
        /*028c*/ 	.word	0x0000f8b0


	//   ....[40]....
        /*0290*/ 	.word	0x0000f8c0


	//   ....[41]....
        /*0294*/ 	.word	0x0000f8d0


	//   ....[42]....
        /*0298*/ 	.word	0x0000f8f0


	//   ....[43]....
        /*029c*/ 	.word	0x0000f900


	//   ....[44]....
        /*02a0*/ 	.word	0x0000f910


	//   ....[45]....
        /*02a4*/ 	.word	0x0000f920


	//   ....[46]....
        /*02a8*/ 	.word	0x0000f940


	//   ....[47]....
        /*02ac*/ 	.word	0x0000f960


	//   ....[48]....
        /*02b0*/ 	.word	0x0000f970


	//   ....[49]....
        /*02b4*/ 	.word	0x0000f980


	//   ....[50]....
        /*02b8*/ 	.word	0x0000f9a0


	//   ....[51]....
        /*02bc*/ 	.word	0x0000f9c0


	//   ....[52]....
        /*02c0*/ 	.word	0x0000f9d0


	//   ....[53]....
        /*02c4*/ 	.word	0x0000f9f0


	//   ....[54]....
        /*02c8*/ 	.word	0x0000fa10


	//   ....[55]....
        /*02cc*/ 	.word	0x0000fa20


	//   ....[56]....
        /*02d0*/ 	.word	0x0000fa30


	//   ....[57]....
        /*02d4*/ 	.word	0x0000fa40


	//   ....[58]....
        /*02d8*/ 	.word	0x0000fa50


	//   ....[59]....
        /*02dc*/ 	.word	0x0000fa70


	//   ....[60]....
        /*02e0*/ 	.word	0x0000fa80


	//   ....[61]....
        /*02e4*/ 	.word	0x0000fa90


	//   ....[62]....
        /*02e8*/ 	.word	0x0000faa0


	//   ....[63]....
        /*02ec*/ 	.word	0x0000fab0


	//   ....[64]....
        /*02f0*/ 	.word	0x0000fac0


	//   ....[65]....
        /*02f4*/ 	.word	0x0000fad0


	//   ....[66]....
        /*02f8*/ 	.word	0x0000fae0


	//   ....[67]....
        /*02fc*/ 	.word	0x0000fb00


	//   ....[68]....
        /*0300*/ 	.word	0x0000fb30


	//   ....[69]....
        /*0304*/ 	.word	0x0000fb60


	//   ....[70]....
        /*0308*/ 	.word	0x0000fb90


	//   ....[71]....
        /*030c*/ 	.word	0x0000fbd0


	//   ....[72]....
        /*0310*/ 	.word	0x0000fc10


	//   ....[73]....
        /*0314*/ 	.word	0x0000fc40


	//   ....[74]....
        /*0318*/ 	.word	0x0000fc50


	//   ....[75]....
        /*031c*/ 	.word	0x0000fc60


	//   ....[76]....
        /*0320*/ 	.word	0x0000fc70


	//   ....[77]....
        /*0324*/ 	.word	0x0000fc80


	//   ....[78]....
        /*0328*/ 	.word	0x0000fc90


	//   ....[79]....
        /*032c*/ 	.word	0x0000fca0


	//   ....[80]....
        /*0330*/ 	.word	0x0000fcb0


	//   ....[81]....
        /*0334*/ 	.word	0x0000fcc0


	//   ....[82]....
        /*0338*/ 	.word	0x00010010


	//   ....[83]....
        /*033c*/ 	.word	0x00010070


	//   ....[84]....
        /*0340*/ 	.word	0x000100a0


	//   ....[85]....
        /*0344*/ 	.word	0x000100e0


	//   ....[86]....
        /*0348*/ 	.word	0x00010120


	//   ....[87]....
        /*034c*/ 	.word	0x00010160


	//   ....[88]....
        /*0350*/ 	.word	0x00010680


	//   ....[89]....
        /*0354*/ 	.word	0x000106b0


	//   ....[90]....
        /*0358*/ 	.word	0x00011080


	//   ....[91]....
        /*035c*/ 	.word	0x00012250


	//   ....[92]....
        /*0360*/ 	.word	0x00012f70


	//   ....[93]....
        /*0364*/ 	.word	0x00012fa0


	//   ....[94]....
        /*0368*/ 	.word	0x00012fd0


	//   ....[95]....
        /*036c*/ 	.word	0x00012ff0


	//   ....[96]....
        /*0370*/ 	.word	0x00013000


	//   ....[97]....
        /*0374*/ 	.word	0x000130e0


	//   ....[98]....
        /*0378*/ 	.word	0x00014870


	//   ....[99]....
        /*037c*/ 	.word	0x00014ee0


	//   ....[100]....
        /*0380*/ 	.word	0x00015090


	//   ....[101]....
        /*0384*/ 	.word	0x000150e0


	//   ....[102]....
        /*0388*/ 	.word	0x00015180


	//   ....[103]....
        /*038c*/ 	.word	0x00015260


	//   ....[104]....
        /*0390*/ 	.word	0x00015300


	//   ....[105]....
        /*0394*/ 	.word	0x000153d0


	//----- nvinfo : EIATTR_REG_RECONFIG
	.align		4
.L_1217:
        /*0398*/ 	.byte	0x01, 0x54
	.zero		2


	//----- nvinfo : EIATTR_SYSCALL_OFFSETS
	.align		4
        /*039c*/ 	.byte	0x04, 0x46
        /*039e*/ 	.short	(.L_1219 - .L_1218)


	//   ....[0]....
.L_1218:
        /*03a0*/ 	.word	0x00001710


	//   ....[1]....
        /*03a4*/ 	.word	0x00011be0


	//   ....[2]....
        /*03a8*/ 	.word	0x00011d20


	//   ....[3]....
        /*03ac*/ 	.word	0x00011e60


	//   ....[4]....
        /*03b0*/ 	.word	0x00011f80


	//   ....[5]....
        /*03b4*/ 	.word	0x00012ab0


	//----- nvinfo : EIATTR_MBARRIER_INSTR_OFFSETS
	.align		4
.L_1219:
        /*03b8*/ 	.byte	0x04, 0x39
        /*03ba*/ 	.short	(.L_1221 - .L_1220)


	//   ....[0]....
.L_1220:
        /*03bc*/ 	.word	0x00000260
        /*03c0*/ 	.word	0x000000ff
        /*03c4*/ 	.word	0x00017000
        /*03c8*/ 	.short	0x0100
        /*03ca*/ 	.byte	0x08
	.zero		1


	//   ....[1]....
        /*03cc*/ 	.word	0x00000270
        /*03d0*/ 	.word	0x000000ff
        /*03d4*/ 	.word	0x00017020
        /*03d8*/ 	.short	0x0100
        /*03da*/ 	.byte	0x08
	.zero		1


	//   ....[2]....
        /*03dc*/ 	.word	0x00000360
        /*03e0*/ 	.word	0x000000ff
        /*03e4*/ 	.word	0x00017030
        /*03e8*/ 	.short	0x0100
        /*03ea*/ 	.byte	0x08
	.zero		1


	//   ....[3]....
        /*03ec*/ 	.word	0x00000370
        /*03f0*/ 	.word	0x000000ff
        /*03f4*/ 	.word	0x00017040
        /*03f8*/ 	.short	0x0100
        /*03fa*/ 	.byte	0x08
	.zero		1


	//   ....[4]....
        /*03fc*/ 	.word	0x00000380
        /*0400*/ 	.word	0x000000ff
        /*0404*/ 	.word	0x00017038
        /*0408*/ 	.short	0x0100
        /*040a*/ 	.byte	0x08
	.zero		1


	//   ....[5]....
        /*040c*/ 	.word	0x00000390
        /*0410*/ 	.word	0x000000ff
        /*0414*/ 	.word	0x00017048
        /*0418*/ 	.short	0x0100
        /*041a*/ 	.byte	0x08
	.zero		1


	//   ....[6]....
        /*041c*/ 	.word	0x000004c0
        /*0420*/ 	.word	0x000000ff
        /*0424*/ 	.word	0x00017050
        /*0428*/ 	.short	0x0100
        /*042a*/ 	.byte	0x08
	.zero		1


	//   ....[7]....
        /*042c*/ 	.word	0x000004d0
        /*0430*/ 	.word	0x000000ff
        /*0434*/ 	.word	0x00017060
        /*0438*/ 	.short	0x0100
        /*043a*/ 	.byte	0x08
	.zero		1


	//   ....[8]....
        /*043c*/ 	.word	0x000004e0
        /*0440*/ 	.word	0x000000ff
        /*0444*/ 	.word	0x00017058
        /*0448*/ 	.short	0x0100
        /*044a*/ 	.byte	0x08
	.zero		1


	//   ....[9]....
        /*044c*/ 	.word	0x000004f0
        /*0450*/ 	.word	0x000000ff
        /*0454*/ 	.word	0x00017068
        /*0458*/ 	.short	0x0100
        /*045a*/ 	.byte	0x08
	.zero		1


	//   ....[10]....
        /*045c*/ 	.word	0x000005e0
        /*0460*/ 	.word	0x000000ff
        /*0464*/ 	.word	0x00017070
        /*0468*/ 	.short	0x0100
        /*046a*/ 	.byte	0x06
	.zero		1


	//   ....[11]....
        /*046c*/ 	.word	0x000005f0
        /*0470*/ 	.word	0x000000ff
        /*0474*/ 	.word	0x00017080
        /*0478*/ 	.short	0x0100
        /*047a*/ 	.byte	0x06
	.zero		1


	//   ....[12]....
        /*047c*/ 	.word	0x00000600
        /*0480*/ 	.word	0x000000ff
        /*0484*/ 	.word	0x00017078
        /*0488*/ 	.short	0x0100
        /*048a*/ 	.byte	0x06
	.zero		1


	//   ....[13]....
        /*048c*/ 	.word	0x00000610
        /*0490*/ 	.word	0x000000ff
        /*0494*/ 	.word	0x00017088
        /*0498*/ 	.short	0x0100
        /*049a*/ 	.byte	0x06
	.zero		1


	//   ....[14]....
        /*049c*/ 	.word	0x00000740
        /*04a0*/ 	.word	0x000000ff
        /*04a4*/ 	.word	0x00017090
        /*04a8*/ 	.short	0x0100
        /*04aa*/ 	.byte	0x08
	.zero		1


	//   ....[15]....
        /*04ac*/ 	.word	0x00000750
        /*04b0*/ 	.word	0x000000ff
        /*04b4*/ 	.word	0x000170a0
        /*04b8*/ 	.short	0x0100
        /*04ba*/ 	.byte	0x08
	.zero		1


	//   ....[16]....
        /*04bc*/ 	.word	0x00000760
        /*04c0*/ 	.word	0x000000ff
        /*04c4*/ 	.word	0x00017098
        /*04c8*/ 	.short	0x0100
        /*04ca*/ 	.byte	0x08
	.zero		1


	//   ....[17]....
        /*04cc*/ 	.word	0x00000770
        /*04d0*/ 	.word	0x000000ff
        /*04d4*/ 	.word	0x000170a8
        /*04d8*/ 	.short	0x0100
        /*04da*/ 	.byte	0x08
	.zero		1


	//   ....[18]....
        /*04dc*/ 	.word	0x000008a0
        /*04e0*/ 	.word	0x000000ff
        /*04e4*/ 	.word	0x000170b0
        /*04e8*/ 	.short	0x0100
        /*04ea*/ 	.byte	0x08
	.zero		1


	//   ....[19]....
        /*04ec*/ 	.word	0x000008b0
        /*04f0*/ 	.word	0x000000ff
        /*04f4*/ 	.word	0x000170c0
        /*04f8*/ 	.short	0x0100
        /*04fa*/ 	.byte	0x08
	.zero		1


	//   ....[20]....
        /*04fc*/ 	.word	0x000008c0
        /*0500*/ 	.word	0x000000ff
        /*0504*/ 	.word	0x000170b8
        /*0508*/ 	.short	0x0100
        /*050a*/ 	.byte	0x08
	.zero		1


	//   ....[21]....
        /*050c*/ 	.word	0x000008d0
        /*0510*/ 	.word	0x000000ff
        /*0514*/ 	.word	0x000170c8
        /*0518*/ 	.short	0x0100
        /*051a*/ 	.byte	0x08
	.zero		1


	//   ....[22]....
        /*051c*/ 	.word	0x000019e0
        /*0520*/ 	.word	0x000000ff
        /*0524*/ 	.word	0x00017000
        /*0528*/ 	.short	0x010a
        /*052a*/ 	.byte	0x26
	.zero		1


	//   ....[23]....
        /*052c*/ 	.word	0x00001a70
        /*0530*/ 	.word	0x000000ff
        /*0534*/ 	.word	0x00017030
        /*0538*/ 	.short	0x010a
        /*053a*/ 	.byte	0x26
	.zero		1


	//   ....[24]....
        /*053c*/ 	.word	0x00001ae0
        /*0540*/ 	.word	0x000000ff
        /*0544*/ 	.word	0x00017030
        /*0548*/ 	.short	0x010a
        /*054a*/ 	.byte	0x26
	.zero		1


	//   ....[25]....
        /*054c*/ 	.word	0x00002180
        /*0550*/ 	.word	0x00000010
        /*0554*/ 	.word	0x00000000
        /*0558*/ 	.short	0x0101
        /*055a*/ 	.byte	0x3f
	.zero		1


	//   ....[26]....
        /*055c*/ 	.word	0x00005840
        /*0560*/ 	.word	0x000000ff
        /*0564*/ 	.word	0x00017030
        /*0568*/ 	.short	0x010a
        /*056a*/ 	.byte	0x1c
	.zero		1


	//   ....[27]....
        /*056c*/ 	.word	0x00005880
        /*0570*/ 	.word	0x000000ff
        /*0574*/ 	.word	0x00017030
        /*0578*/ 	.short	0x010a
        /*057a*/ 	.byte	0x1c
	.zero		1


	//   ....[28]....
        /*057c*/ 	.word	0x00005a00
        /*0580*/ 	.word	0x000000ff
        /*0584*/ 	.word	0x00017050
        /*0588*/ 	.short	0x010a
        /*058a*/ 	.byte	0x0b
	.zero		1


	//   ....[29]....
        /*058c*/ 	.word	0x00005a80
        /*0590*/ 	.word	0x000000ff
        /*0594*/ 	.word	0x00017050
        /*0598*/ 	.short	0x010a
        /*059a*/ 	.byte	0x0b
	.zero		1


	//   ....[30]....
        /*059c*/ 	.word	0x00006480
        /*05a0*/ 	.word	0x00000022
        /*05a4*/ 	.word	0x00000000
        /*05a8*/ 	.short	0x0101
        /*05aa*/ 	.byte	0x3f
	.zero		1


	//   ....[31]....
        /*05ac*/ 	.word	0x00008740
        /*05b0*/ 	.word	0x000000ff
        /*05b4*/ 	.word	0x00000000
        /*05b8*/ 	.short	0x0101
        /*05ba*/ 	.byte	0x06
	.zero		1


	//   ....[32]....
        /*05bc*/ 	.word	0x00008fe0
        /*05c0*/ 	.word	0x000000ff
        /*05c4*/ 	.word	0x00017030
        /*05c8*/ 	.short	0x010a
        /*05ca*/ 	.byte	0x19
	.zero		1


	//   ....[33]....
        /*05cc*/ 	.word	0x00009020
        /*05d0*/ 	.word	0x000000ff
        /*05d4*/ 	.word	0x00017030
        /*05d8*/ 	.short	0x010a
        /*05da*/ 	.byte	0x19
	.zero		1


	//   ....[34]....
        /*05dc*/ 	.word	0x000091a0
        /*05e0*/ 	.word	0x000000ff
        /*05e4*/ 	.word	0x00017050
        /*05e8*/ 	.short	0x010a
        /*05ea*/ 	.byte	0x0e
	.zero		1


	//   ....[35]....
        /*05ec*/ 	.word	0x00009dd0
        /*05f0*/ 	.word	0x000000ff
        /*05f4*/ 	.word	0x00017050
        /*05f8*/ 	.short	0x010a
        /*05fa*/ 	.byte	0x0e
	.zero		1


	//   ....[36]....
        /*05fc*/ 	.word	0x0000ab10
        /*0600*/ 	.word	0x00000004
        /*0604*/ 	.word	0x00000000
        /*0608*/ 	.short	0x0101
        /*060a*/ 	.byte	0x3f
	.zero		1


	//   ....[37]....
        /*060c*/ 	.word	0x0000ae00
        /*0610*/ 	.word	0x000000ff
        /*0614*/ 	.word	0x00000000
        /*0618*/ 	.short	0x0101
        /*061a*/ 	.byte	0x06
	.zero		1


	//   ....[38]....
        /*061c*/ 	.word	0x0000b410
        /*0620*/ 	.word	0x000000ff
        /*0624*/ 	.word	0x00017030
        /*0628*/ 	.short	0x010a
        /*062a*/ 	.byte	0x1c
	.zero		1


	//   ....[39]....
        /*062c*/ 	.word	0x0000b450
        /*0630*/ 	.word	0x000000ff
        /*0634*/ 	.word	0x00017030
        /*0638*/ 	.short	0x010a
        /*063a*/ 	.byte	0x1c
	.zero		1


	//   ....[40]....
        /*063c*/ 	.word	0x0000b5d0
        /*0640*/ 	.word	0x000000ff
        /*0644*/ 	.word	0x00017050
        /*0648*/ 	.short	0x010a
        /*064a*/ 	.byte	0x0e
	.zero		1


	//   ....[41]....
        /*064c*/ 	.word	0x0000b650
        /*0650*/ 	.word	0x000000ff
        /*0654*/ 	.word	0x00017050
        /*0658*/ 	.short	0x010a
        /*065a*/ 	.byte	0x0e
	.zero		1


	//   ....[42]....
        /*065c*/ 	.word	0x0000c030
        /*0660*/ 	.word	0x00000022
        /*0664*/ 	.word	0x00000000
        /*0668*/ 	.short	0x0101
        /*066a*/ 	.byte	0x3f
	.zero		1


	//   ....[43]....
        /*066c*/ 	.word	0x0000e2d0
        /*0670*/ 	.word	0x000000ff
        /*0674*/ 	.word	0x00000000
        /*0678*/ 	.short	0x0101
        /*067a*/ 	.byte	0x07
	.zero		1


	//   ....[44]....
        /*067c*/ 	.word	0x0000e7f0
        /*0680*/ 	.word	0x000000ff
        /*0684*/ 	.word	0x00017050
        /*0688*/ 	.short	0x010a
        /*068a*/ 	.byte	0x0b
	.zero		1


	//   ....[45]....
        /*068c*/ 	.word	0x0000e830
        /*0690*/ 	.word	0x000000ff
        /*0694*/ 	.word	0x00017050
        /*0698*/ 	.short	0x010a
        /*069a*/ 	.byte	0x0b
	.zero		1


	//   ....[46]....
        /*069c*/ 	.word	0x0000ee60
        /*06a0*/ 	.word	0x000000ff
        /*06a4*/ 	.word	0x00000000
        /*06a8*/ 	.short	0x0101
        /*06aa*/ 	.byte	0x04
	.zero		1


	//   ....[47]....
        /*06ac*/ 	.word	0x00010140
        /*06b0*/ 	.word	0x000000ff
        /*06b4*/ 	.word	0x00000000
        /*06b8*/ 	.short	0x0101
        /*06ba*/ 	.byte	0x04
	.zero		1


	//   ....[48]....
        /*06bc*/ 	.word	0x00012470
        /*06c0*/ 	.word	0x000000ff
        /*06c4*/ 	.word	0x00017080
        /*06c8*/ 	.short	0x010a
        /*06ca*/ 	.byte	0x26
	.zero		1


	//   ....[49]....
        /*06cc*/ 	.word	0x000126a0
        /*06d0*/ 	.word	0x000000ff
        /*06d4*/ 	.word	0x00017040
        /*06d8*/ 	.short	0x010a
        /*06da*/ 	.byte	0x26
	.zero		1


	//   ....[50]....
        /*06dc*/ 	.word	0x00013210
        /*06e0*/ 	.word	0x000000ff
        /*06e4*/ 	.word	0x00017000
        /*06e8*/ 	.short	0x0107
        /*06ea*/ 	.byte	0x26
	.zero		1


	//   ....[51]....
        /*06ec*/ 	.word	0x00013260
        /*06f0*/ 	.word	0x000000ff
        /*06f4*/ 	.word	0x00017000
        /*06f8*/ 	.short	0x0101
        /*06fa*/ 	.byte	0x26
	.zero		1


	//   ....[52]....
        /*06fc*/ 	.word	0x00013290
        /*0700*/ 	.word	0x000000ff
        /*0704*/ 	.word	0x00017020
        /*0708*/ 	.short	0x010a
        /*070a*/ 	.byte	0x26
	.zero		1


	//   ....[53]....
        /*070c*/ 	.word	0x00013570
        /*0710*/ 	.word	0x00000004
        /*0714*/ 	.word	0x00017080
        /*0718*/ 	.short	0x010a
        /*071a*/ 	.byte	0x3f
	.zero		1


	//   ....[54]....
        /*071c*/ 	.word	0x00013940
        /*0720*/ 	.word	0x00000004
        /*0724*/ 	.word	0x00017040
        /*0728*/ 	.short	0x010a
        /*072a*/ 	.byte	0x3f
	.zero		1


	//   ....[55]....
        /*072c*/ 	.word	0x00013d50
        /*0730*/ 	.word	0x0000000c
        /*0734*/ 	.word	0x00017070
        /*0738*/ 	.short	0x010a
        /*073a*/ 	.byte	0x3f
	.zero		1


	//   ....[56]....
        /*073c*/ 	.word	0x00013db0
        /*0740*/ 	.word	0x0000000c
        /*0744*/ 	.word	0x00017060
        /*0748*/ 	.short	0x010a
        /*074a*/ 	.byte	0x3f
	.zero		1


	//   ....[57]....
        /*074c*/ 	.word	0x00014160
        /*0750*/ 	.word	0x0000000c
        /*0754*/ 	.word	0x00017050
        /*0758*/ 	.short	0x0101
        /*075a*/ 	.byte	0x3f
	.zero		1


	//   ....[58]....
        /*075c*/ 	.word	0x000141d0
        /*0760*/ 	.word	0x00000002
        /*0764*/ 	.word	0x00000000
        /*0768*/ 	.short	0x0101
        /*076a*/ 	.byte	0x3f
	.zero		1


	//   ....[59]....
        /*076c*/ 	.word	0x000142c0
        /*0770*/ 	.word	0x00000002
        /*0774*/ 	.word	0x00017070
        /*0778*/ 	.short	0x010a
        /*077a*/ 	.byte	0x3f
	.zero		1


	//   ....[60]....
        /*077c*/ 	.word	0x00014360
        /*0780*/ 	.word	0x00000002
        /*0784*/ 	.word	0x00017060
        /*0788*/ 	.short	0x010a
        /*078a*/ 	.byte	0x3f
	.zero		1


	//   ....[61]....
        /*078c*/ 	.word	0x00014720
        /*0790*/ 	.word	0x00000002
        /*0794*/ 	.word	0x00017050
        /*0798*/ 	.short	0x0101
        /*079a*/ 	.byte	0x3f
	.zero		1


	//   ....[62]....
        /*079c*/ 	.word	0x00014780
        /*07a0*/ 	.word	0x00000000
        /*07a4*/ 	.word	0x00000000
        /*07a8*/ 	.short	0x0101
        /*07aa*/ 	.byte	0x3f
	.zero		1


	//   ....[63]....
        /*07ac*/ 	.word	0x00014820
        /*07b0*/ 	.word	0x00000007
        /*07b4*/ 	.word	0x00017020
        /*07b8*/ 	.short	0x010a
        /*07ba*/ 	.byte	0x3f
	.zero		1


	//   ....[64]....
        /*07bc*/ 	.word	0x00014960
        /*07c0*/ 	.word	0x00000005
        /*07c4*/ 	.word	0x00000000
        /*07c8*/ 	.short	0x010a
        /*07ca*/ 	.byte	0x3f
	.zero		1


	//   ....[65]....
        /*07cc*/ 	.word	0x000149d0
        /*07d0*/ 	.word	0x00000003
        /*07d4*/ 	.word	0x00000000
        /*07d8*/ 	.short	0x010a
        /*07da*/ 	.byte	0x3f
	.zero		1


	//   ....[66]....
        /*07dc*/ 	.word	0x00014a20
        /*07e0*/ 	.word	0x00000003
        /*07e4*/ 	.word	0x00017060
        /*07e8*/ 	.short	0x010a
        /*07ea*/ 	.byte	0x3f
	.zero		1


	//   ....[67]....
        /*07ec*/ 	.word	0x00014a70
        /*07f0*/ 	.word	0x00000005
        /*07f4*/ 	.word	0x00017060
        /*07f8*/ 	.short	0x010a
        /*07fa*/ 	.byte	0x3f
	.zero		1


	//   ....[68]....
        /*07fc*/ 	.word	0x00014ab0
        /*0800*/ 	.word	0x00000003
        /*0804*/ 	.word	0x00017080
        /*0808*/ 	.short	0x010a
        /*080a*/ 	.byte	0x3f
	.zero		1


	//   ....[69]....
        /*080c*/ 	.word	0x00014ad0
        /*0810*/ 	.word	0x00000005
        /*0814*/ 	.word	0x00017080
        /*0818*/ 	.short	0x010a
        /*081a*/ 	.byte	0x3f
	.zero		1


	//   ....[70]....
        /*081c*/ 	.word	0x00014b40
        /*0820*/ 	.word	0x00000003
        /*0824*/ 	.word	0x00017000
        /*0828*/ 	.short	0x010a
        /*082a*/ 	.byte	0x3f
	.zero		1


	//   ....[71]....
        /*082c*/ 	.word	0x00014ba0
        /*0830*/ 	.word	0x00000003
        /*0834*/ 	.word	0x00017030
        /*0838*/ 	.short	0x010a
        /*083a*/ 	.byte	0x3f
	.zero		1


	//   ....[72]....
        /*083c*/ 	.word	0x00014c00
        /*0840*/ 	.word	0x0000000c
        /*0844*/ 	.word	0x00017030
        /*0848*/ 	.short	0x010a
        /*084a*/ 	.byte	0x3f
	.zero		1


	//   ....[73]....
        /*084c*/ 	.word	0x00014c60
        /*0850*/ 	.word	0x0000000e
        /*0854*/ 	.word	0x00017050
        /*0858*/ 	.short	0x010a
        /*085a*/ 	.byte	0x3f
	.zero		1


	//   ....[74]....
        /*085c*/ 	.word	0x00014cc0
        /*0860*/ 	.word	0x0000000a
        /*0864*/ 	.word	0x00017030
        /*0868*/ 	.short	0x010a
        /*086a*/ 	.byte	0x3f
	.zero		1


	//   ....[75]....
        /*086c*/ 	.word	0x00014d20
        /*0870*/ 	.word	0x0000000a
        /*0874*/ 	.word	0x00017050
        /*0878*/ 	.short	0x010a
        /*087a*/ 	.byte	0x3f
	.zero		1


	//   ....[76]....
        /*087c*/ 	.word	0x00014d80
        /*0880*/ 	.word	0x0000000a
        /*0884*/ 	.word	0x00017030
        /*0888*/ 	.short	0x010a
        /*088a*/ 	.byte	0x3f
	.zero		1


	//   ....[77]....
        /*088c*/ 	.word	0x00014de0
        /*0890*/ 	.word	0x0000000f
        /*0894*/ 	.word	0x00017050
        /*0898*/ 	.short	0x010a
        /*089a*/ 	.byte	0x3f
	.zero		1


	//   ....[78]....
        /*089c*/ 	.word	0x00014e40
        /*08a0*/ 	.word	0x00000003
        /*08a4*/ 	.word	0x00017050
        /*08a8*/ 	.short	0x010a
        /*08aa*/ 	.byte	0x3f
	.zero		1


	//   ....[79]....
        /*08ac*/ 	.word	0x00014f90
        /*08b0*/ 	.word	0x00000018
        /*08b4*/ 	.word	0x00017080
        /*08b8*/ 	.short	0x010a
        /*08ba*/ 	.byte	0x3f
	.zero		1


	//   ....[80]....
        /*08bc*/ 	.word	0x00014fe0
        /*08c0*/ 	.word	0x00000018
        /*08c4*/ 	.word	0x00017040
        /*08c8*/ 	.short	0x010a
        /*08ca*/ 	.byte	0x3f
	.zero		1


	//   ....[81]....
        /*08cc*/ 	.word	0x00015400
        /*08d0*/ 	.word	0x00000018
        /*08d4*/ 	.word	0x00017020
        /*08d8*/ 	.short	0x010a
        /*08da*/ 	.byte	0x3f
	.zero		1


	//   ....[82]....
        /*08dc*/ 	.word	0x00015450
        /*08e0*/ 	.word	0x00000004
        /*08e4*/ 	.word	0x00017080
        /*08e8*/ 	.short	0x010a
        /*08ea*/ 	.byte	0x3f
	.zero		1


	//   ....[83]....
        /*08ec*/ 	.word	0x000154a0
        /*08f0*/ 	.word	0x00000004
        /*08f4*/ 	.word	0x00017040
        /*08f8*/ 	.short	0x010a
        /*08fa*/ 	.byte	0x3f
	.zero		1


	//   ....[84]....
        /*08fc*/ 	.word	0x000154f0
        /*0900*/ 	.word	0x0000000c
        /*0904*/ 	.word	0x00017070
        /*0908*/ 	.short	0x010a
        /*090a*/ 	.byte	0x3f
	.zero		1


	//   ....[85]....
        /*090c*/ 	.word	0x00015540
        /*0910*/ 	.word	0x0000000c
        /*0914*/ 	.word	0x00017060
        /*0918*/ 	.short	0x010a
        /*091a*/ 	.byte	0x3f
	.zero		1


	//   ....[86]....
        /*091c*/ 	.word	0x00015590
        /*0920*/ 	.word	0x00000002
        /*0924*/ 	.word	0x00017070
        /*0928*/ 	.short	0x010a
        /*092a*/ 	.byte	0x3f
	.zero		1


	//   ....[87]....
        /*092c*/ 	.word	0x000155e0
        /*0930*/ 	.word	0x00000002
        /*0934*/ 	.word	0x00017060
        /*0938*/ 	.short	0x010a
        /*093a*/ 	.byte	0x3f
	.zero		1


	//   ....[88]....
        /*093c*/ 	.word	0x00015630
        /*0940*/ 	.word	0x00000007
        /*0944*/ 	.word	0x00017020
        /*0948*/ 	.short	0x010a
        /*094a*/ 	.byte	0x3f
	.zero		1


	//   ....[89]....
        /*094c*/ 	.word	0x00015680
        /*0950*/ 	.word	0x00000005
        /*0954*/ 	.word	0x00000000
        /*0958*/ 	.short	0x010a
        /*095a*/ 	.byte	0x3f
	.zero		1


	//   ....[90]....
        /*095c*/ 	.word	0x000156d0
        /*0960*/ 	.word	0x00000003
        /*0964*/ 	.word	0x00000000
        /*0968*/ 	.short	0x010a
        /*096a*/ 	.byte	0x3f
	.zero		1


	//   ....[91]....
        /*096c*/ 	.word	0x00015720
        /*0970*/ 	.word	0x00000003
        /*0974*/ 	.word	0x00017060
        /*0978*/ 	.short	0x010a
        /*097a*/ 	.byte	0x3f
	.zero		1


	//   ....[92]....
        /*097c*/ 	.word	0x00015770
        /*0980*/ 	.word	0x00000005
        /*0984*/ 	.word	0x00017060
        /*0988*/ 	.short	0x010a
        /*098a*/ 	.byte	0x3f
	.zero		1


	//   ....[93]....
        /*098c*/ 	.word	0x000157c0
        /*0990*/ 	.word	0x00000003
        /*0994*/ 	.word	0x00017080
        /*0998*/ 	.short	0x010a
        /*099a*/ 	.byte	0x3f
	.zero		1


	//----- nvinfo : EIATTR_NUM_MBARRIERS
	.align		4
.L_1221:
        /*099c*/ 	.byte	0x03, 0x38
        /*099e*/ 	.short	0x0016


	//----- nvinfo : EIATTR_EXIT_INSTR_OFFSETS
	.align		4
        /*09a0*/ 	.byte	0x04, 0x1c
        /*09a2*/ 	.short	(.L_1223 - .L_1222)


	//   ....[0]....
.L_1222:
        /*09a4*/ 	.word	0x00014b20


	//----- nvinfo : EIATTR_MAX_THREADS
	.align		4
.L_1223:
        /*09a8*/ 	.byte	0x04, 0x05
        /*09aa*/ 	.short	(.L_1225 - .L_1224)
.L_1224:
        /*09ac*/ 	.word	0x00000200
        /*09b0*/ 	.word	0x00000001
        /*09b4*/ 	.word	0x00000001


	//----- nvinfo : EIATTR_CRS_STACK_SIZE
	.align		4
.L_1225:
        /*09b8*/ 	.byte	0x04, 0x1e
        /*09ba*/ 	.short	(.L_1227 - .L_1226)
.L_1226:
        /*09bc*/ 	.word	0x00000000


	//----- nvinfo : EIATTR_CBANK_PARAM_SIZE
	.align		4
.L_1227:
        /*09c0*/ 	.byte	0x03, 0x19
        /*09c2*/ 	.short	0x0a70


	//----- nvinfo : EIATTR_PARAM_CBANK
	.align		4
        /*09c4*/ 	.byte	0x04, 0x0a
        /*09c6*/ 	.short	(.L_1229 - .L_1228)
	.align		4
.L_1228:
        /*09c8*/ 	.word	index@(.nv.constant0._ZN7cutlass13device_kernelIN5flash11enable_sm90INS1_16FlashAttnFwdSm90INS1_25CollectiveMainloopFwdSm90ILi2EN4cute5tupleIJNS5_1CILi1EEES8_S8_EEENS6_IJNS7_ILi192EEENS7_ILi128EEENS7_ILi96EEEEEELi96ENS_12float_e4m3_tEfNS_4arch4Sm90ELb0ELb1ELb1ELb0ELb0ELb0ELb0ELb1ELb1ELb1ELb1ELb0EEENS1_21CollectiveEpilogueFwdINS6_IJSA_SC_SB_EEES9_NS_10bfloat16_tESG_Li384ELb0ELb1ELb1ELb1EEENS1_19SingleTileSchedulerILb0ELb1ELb1ELi192EEEEEEEEEvNT_6ParamsE)
        /*09cc*/ 	.short	0x0210
        /*09ce*/ 	.short	0x0a70


	//----- nvinfo : EIATTR_SW_WAR
	.align		4
.L_1229:
        /*09d0*/ 	.byte	0x04, 0x36
        /*09d2*/ 	.short	(.L_1231 - .L_1230)
.L_1230:
        /*09d4*/ 	.word	0x00000008
.L_1231:


//--------------------- .nv.info._ZN7cutlass13device_kernelIN5flash11enable_sm90INS1_16FlashAttnFwdSm90INS1_25CollectiveMainloopFwdSm90ILi2EN4cute5tupleIJNS5_1CILi1EEES8_S8_EEENS6_IJNS7_ILi192EEENS7_ILi128EEENS7_ILi96EEEEEELi96ENS_12float_e4m3_tEfNS_4arch4Sm90ELb0ELb1ELb1ELb1ELb0ELb0ELb0ELb1ELb1ELb1ELb1ELb0EEENS1_21CollectiveEpilogueFwdINS6_IJSA_SC_SB_EEES9_NS_10bfloat16_tESG_Li384ELb1ELb1ELb1ELb1EEENS1_36VarlenDynamicPersistentTileSchedulerILi192ELi128ELi384ELi128ELb1ELb1ELb1ELb1ELb0ELb1EEEEEEEEEvNT_6ParamsE --------------------------
	.section	.nv.info._ZN7cutlass13device_kernelIN5flash11enable_sm90INS1_16FlashAttnFwdSm90INS1_25CollectiveMainloopFwdSm90ILi2EN4cute5tupleIJNS5_1CILi1EEES8_S8_EEENS6_IJNS7_ILi192EEENS7_ILi128EEENS7_ILi96EEEEEELi96ENS_12float_e4m3_tEfNS_4arch4Sm90ELb0ELb1ELb1ELb1ELb0ELb0ELb0ELb1ELb1ELb1ELb1ELb0EEENS1_21CollectiveEpilogueFwdINS6_IJSA_SC_SB_EEES9_NS_10bfloat16_tESG_Li384ELb1ELb1ELb1ELb1EEENS1_36VarlenDynamicPersistentTileSchedulerILi192ELi128ELi384ELi128ELb1ELb1ELb1ELb1ELb0ELb1EEEEEEEEEvNT_6ParamsE,"",@"SHT_CUDA_INFO"
	.sectionflags	@""
	.align	4


	//----- nvinfo : EIATTR_CUDA_API_VERSION
	.align		4
        /*0000*/ 	.byte	0x04, 0x37
        /*0002*/ 	.short	(.L_1233 - .L_1232)
.L_1232:
        /*0004*/ 	.word	0x00000082


	//----- nvinfo : EIATTR_KPARAM_INFO
	.align		4
.L_1233:
        /*0008*/ 	.byte	0x04, 0x17
        /*000a*/ 	.short	(.L_1235 - .L_1234)
.L_1234:
        /*000c*/ 	.word	0x00000000
        /*0010*/ 	.short	0x0000
        /*0012*/ 	.short	0x0070
        /*0014*/ 	.byte	0x00, 0xf0, 0x01, 0x2a


	//----- nvinfo : EIATTR_SPARSE_MMA_MASK
	.align		4
.L_1235:
        /*0018*/ 	.byte	0x03, 0x50
        /*001a*/ 	.short	0x0000


	//----- nvinfo : EIATTR_MAXREG_COUNT
	.align		4
        /*001c*/ 	.byte	0x03, 0x1b
        /*001e*/ 	.short	0x0080


	//----- nvinfo : EIATTR_NUM_BARRIERS
	.align		4
        /*0020*/ 	.byte	0x02, 0x4c
        /*0022*/ 	.byte	0x09
	.zero		1


	//----- nvinfo : EIATTR_EXTERNS
	.align		4
        /*0024*/ 	.byte	0x04, 0x0f
        /*0026*/ 	.short	(.L_1237 - .L_1236)


	//   ....[0]....
	.align		4
.L_1236:
        /*0028*/ 	.word	index@(__assertfail)


	//----- nvinfo : EIATTR_ANNOTATIONS
	.align		4
.L_1237:
        /*002c*/ 	.byte	0x04, 0x55
        /*002e*/ 	.short	(.L_1239 - .L_1238)


	//   ....[0]....
.L_1238:
        /* <DEDUP_REMOVED lines=28> */


	//----- nvinfo : EIATTR_MERCURY_ISA_VERSION
	.align		4
.L_1239:
        /*01d8*/ 	.byte	0x03, 0x5f
        /*01da*/ 	.short	0x0101


	//----- nvinfo : EIATTR_UNUSED_LOAD_BYTE_OFFSET
	.align		4
        /*01dc*/ 	.byte	0x04, 0x44
        /*01de*/ 	.short	(.L_1241 - .L_1240)


	//   ....[0]....
.L_1240:
        /*01e0*/ 	.word	0x00000a00
        /*01e4*/ 	.word	0x0000fff0


	//   ....[1]....
        /*01e8*/ 	.word	0x0000f6f0
        /*01ec*/ 	.word	0x0000fff0


	//----- nvinfo : EIATTR_INT_WARP_WIDE_INSTR_OFFSETS
	.align		4
.L_1241:
        /*01f0*/ 	.byte	0x04, 0x31
        /*01f2*/ 	.short	(.L_1243 - .L_1242)


	//   ....[0]....
.L_1242:
        /*01f4*/ 	.word	0x00000130


	//   ....[1]....
        /*01f8*/ 	.word	0x00000170


	//   ....[2]....
        /*01fc*/ 	.word	0x000001e0


	//   ....[3]....
        /*0200*/ 	.word	0x00014b10


	//   ....[4]....
        /*0204*/ 	.word	0x00014ba0


	//   ....[5]....
        /*0208*/ 	.word	0x00017620


	//   ....[6]....
        /*020c*/ 	.word	0x000176b0


	//----- nvinfo : EIATTR_COOP_GROUP_MASK_REGIDS
	.align		4
.L_1243:
        /*0210*/ 	.byte	0x04, 0x29
        /*0212*/ 	.short	(.L_1245 - .L_1244)


	//   ....[0]....
.L_1244:
        /*0214*/ 	.word	0xffffffff


	//   ....[1]....
        /*0218*/ 	.word	0xffffffff


	//   ....[2]....
        /*021c*/ 	.word	0xffffffff


	//   ....[3]....
        /*0220*/ 	.word	0xffffffff


	//   ....[4]....
        /*0224*/ 	.word	0xffffffff


	//   ....[5]....
        /*0228*/ 	.word	0xffffffff


	//   ....[6]....
        /*022c*/ 	.word	0xffffffff


	//   ....[7]....
        /*0230*/ 	.word	0xffffffff


	//   ....[8]....
        /*0234*/ 	.word	0xffffffff


	//   ....[9]....
        /*0238*/ 	.word	0xffffffff


	//   ....[10]....
        /*023c*/ 	.word	0xffffffff


	//   ....[11]....
        /*0240*/ 	.word	0xffffffff


	//   ....[12]....
        /*0244*/ 	.word	0xffffffff


	//   ....[13]....
        /*0248*/ 	.word	0xffffffff


	//   ....[14]....
        /*024c*/ 	.word	0xffffffff


	//   ....[15]....
        /*0250*/ 	.word	0xffffffff


	//   ....[16]....
        /*0254*/ 	.word	0xffffffff


	//   ....[17]....
        /*0258*/ 	.word	0xffffffff


	//   ....[18]....
        /*025c*/ 	.word	0xffffffff


	//   ....[19]....
        /*0260*/ 	.word	0xffffffff


	//   ....[20]....
        /*0264*/ 	.word	0xffffffff


	//   ....[21]....
        /*0268*/ 	.word	0xffffffff


	//   ....[22]....
        /*026c*/ 	.word	0xffffffff


	//   ....[23]....
        /*0270*/ 	.word	0xffffffff


	//   ....[24]....
        /*0274*/ 	.word	0xffffffff


	//   ....[25]....
        /*0278*/ 	.word	0xffffffff


	//   ....[26]....
        /*027c*/ 	.word	0xffffffff


	//   ....[27]....
        /*0280*/ 	.word	0xffffffff


	//   ....[28]....
        /*0284*/ 	.word	0xffffffff


	//   ....[29]....
        /*0288*/ 	.word	0xffffffff


	//   ....[30]....
        /*028c*/ 	.word	0xffffffff


	//   ....[31]....
        /*0290*/ 	.word	0xffffffff


	//   ....[32]....
        /*0294*/ 	.word	0xffffffff


	//   ....[33]....
        /*0298*/ 	.word	0xffffffff


	//   ....[34]....
        /*029c*/ 	.word	0xffffffff


	//   ....[35]....
        /*02a0*/ 	.word	0xffffffff


	//   ....[36]....
        /*02a4*/ 	.word	0xffffffff


	//   ....[37]....
        /*02a8*/ 	.word	0xffffffff


	//   ....[38]....
        /*02ac*/ 	.word	0xffffffff


	//   ....[39]....
        /*02b0*/ 	.word	0xffffffff


	//   ....[40]....
        /*02b4*/ 	.word	0xffffffff


	//   ....[41]....
        /*02b8*/ 	.word	0xffffffff


	//   ....[42]....
        /*02bc*/ 	.word	0xffffffff


	//   ....[43]....
        /*02c0*/ 	.word	0xffffffff


	//   ....[44]....
        /*02c4*/ 	.word	0xffffffff


	//   ....[45]....
        /*02c8*/ 	.word	0xffffffff


	//   ....[46]....
        /*02cc*/ 	.word	0xffffffff


	//   ....[47]....
        /*02d0*/ 	.word	0xffffffff


	//   ....[48]....
        /*02d4*/ 	.word	0xffffffff


	//   ....[49]....
        /*02d8*/ 	.word	0xffffffff


	//   ....[50]....
        /*02dc*/ 	.word	0xffffffff


	//   ....[51]....
        /*02e0*/ 	.word	0xffffffff


	//   ....[52]....
        /*02e4*/ 	.word	0xffffffff


	//   ....[53]....
        /*02e8*/ 	.word	0xffffffff


	//   ....[54]....
        /*02ec*/ 	.word	0xffffffff


	//   ....[55]....
        /*02f0*/ 	.word	0xffffffff


	//   ....[56]....
        /*02f4*/ 	.word	0xffffffff


	//   ....[57]....
        /*02f8*/ 	.word	0xffffffff


	//   ....[58]....
        /*02fc*/ 	.word	0xffffffff


	//   ....[59]....
        /*0300*/ 	.word	0xffffffff


	//   ....[60]....
        /*0304*/ 	.word	0xffffffff


	//   ....[61]....
        /*0308*/ 	.word	0xffffffff


	//   ....[62]....
        /*030c*/ 	.word	0xffffffff


	//   ....[63]....
        /*0310*/ 	.word	0xffffffff


	//   ....[64]....
        /*0314*/ 	.word	0xffffffff


	//   ....[65]....
        /*0318*/ 	.word	0xffffffff


	//   ....[66]....
        /*031c*/ 	.word	0xffffffff


	//   ....[67]....
        /*0320*/ 	.word	0xffffffff


	//   ....[68]....
        /*0324*/ 	.word	0xffffffff


	//   ....[69]....
        /*0328*/ 	.word	0xffffffff


	//   ....[70]....
        /*032c*/ 	.word	0xffffffff


	//   ....[71]....
        /*0330*/ 	.word	0xffffffff


	//   ....[72]....
        /*0334*/ 	.word	0xffffffff


	//   ....[73]....
        /*0338*/ 	.word	0xffffffff


	//   ....[74]....
        /*033c*/ 	.word	0xffffffff


	//   ....[75]....
        /*0340*/ 	.word	0xffffffff


	//   ....[76]....
        /*0344*/ 	.word	0xffffffff


	//   ....[77]....
        /*0348*/ 	.word	0xffffffff


	//   ....[78]....
        /*034c*/ 	.word	0xffffffff


	//   ....[79]....
        /*0350*/ 	.word	0xffffffff


	//   ....[80]....
        /*0354*/ 	.word	0xffffffff


	//   ....[81]....
        /*0358*/ 	.word	0xffffffff


	//   ....[82]....
        /*035c*/ 	.word	0xffffffff


	//   ....[83]....
        /*0360*/ 	.word	0xffffffff


	//   ....[84]....
        /*0364*/ 	.word	0xffffffff


	//   ....[85]....
        /*0368*/ 	.word	0xffffffff


	//   ....[86]....
        /*036c*/ 	.word	0xffffffff


	//   ....[87]....
        /*0370*/ 	.word	0xffffffff


	//   ....[88]....
        /*0374*/ 	.word	0xffffffff


	//   ....[89]....
        /*0378*/ 	.word	0xffffffff


	//   ....[90]....
        /*037c*/ 	.word	0xffffffff


	//   ....[91]....
        /*0380*/ 	.word	0xffffffff


	//   ....[92]....
        /*0384*/ 	.word	0xffffffff


	//   ....[93]....
        /*0388*/ 	.word	0xffffffff


	//   ....[94]....
        /*038c*/ 	.word	0xffffffff


	//   ....[95]....
        /*0390*/ 	.word	0xffffffff


	//   ....[96]....
        /*0394*/ 	.word	0xffffffff


	//   ....[97]....
        /*0398*/ 	.word	0xffffffff


	//   ....[98]....
        /*039c*/ 	.word	0xffffffff


	//   ....[99]....
        /*03a0*/ 	.word	0xffffffff


	//   ....[100]....
        /*03a4*/ 	.word	0xffffffff


	//   ....[101]....
        /*03a8*/ 	.word	0xffffffff


	//   ....[102]....
        /*03ac*/ 	.word	0xffffffff


	//   ....[103]....
        /*03b0*/ 	.word	0xffffffff


	//   ....[104]....
        /*03b4*/ 	.word	0xffffffff


	//   ....[105]....
        /*03b8*/ 	.word	0xffffffff


	//   ....[106]....
        /*03bc*/ 	.word	0xffffffff


	//   ....[107]....
        /*03c0*/ 	.word	0xffffffff


	//   ....[108]....
        /*03c4*/ 	.word	0xffffffff


	//   ....[109]....
        /*03c8*/ 	.word	0xffffffff


	//   ....[110]....
        /*03cc*/ 	.word	0xffffffff


	//   ....[111]....
        /*03d0*/ 	.word	0xffffffff


	//   ....[112]....
        /*03d4*/ 	.word	0xffffffff


	//   ....[113]....
        /*03d8*/ 	.word	0xffffffff


	//   ....[114]....
        /*03dc*/ 	.word	0xffffffff


	//   ....[115]....
        /*03e0*/ 	.word	0xffffffff


	//   ....[116]....
        /*03e4*/ 	.word	0xffffffff


	//   ....[117]....
        /*03e8*/ 	.word	0xffffffff


	//   ....[118]....
        /*03ec*/ 	.word	0xffffffff


	//   ....[119]....
        /*03f0*/ 	.word	0xffffffff


	//   ....[120]....
        /*03f4*/ 	.word	0xffffffff


	//   ....[121]....
        /*03f8*/ 	.word	0xffffffff


	//   ....[122]....
        /*03fc*/ 	.word	0xffffffff


	//   ....[123]....
        /*0400*/ 	.word	0xffffffff


	//   ....[124]....
        /*0404*/ 	.word	0xffffffff


	//   ....[125]....
        /*0408*/ 	.word	0xffffffff


	//   ....[126]....
        /*040c*/ 	.word	0xffffffff


	//   ....[127]....
        /*0410*/ 	.word	0xffffffff


	//   ....[128]....
        /*0414*/ 	.word	0xffffffff


	//   ....[129]....
        /*0418*/ 	.word	0xffffffff


	//   ....[130]....
        /*041c*/ 	.word	0xffffffff


	//   ....[131]....
        /*0420*/ 	.word	0xffffffff


	//   ....[132]....
        /*0424*/ 	.word	0xffffffff


	//   ....[133]....
        /*0428*/ 	.word	0xffffffff


	//   ....[134]....
        /*042c*/ 	.word	0xffffffff


	//   ....[135]....
        /*0430*/ 	.word	0xffffffff


	//   ....[136]....
        /*0434*/ 	.word	0xffffffff


	//   ....[137]....
        /*0438*/ 	.word	0xffffffff


	//   ....[138]....
        /*043c*/ 	.word	0xffffffff


	//   ....[139]....
        /*0440*/ 	.word	0xffffffff


	//   ....[140]....
        /*0444*/ 	.word	0xffffffff


	//   ....[141]....
        /*0448*/ 	.word	0x0500000f


	//   ....[142]....
        /*044c*/ 	.word	0x0500000f


	//   ....[143]....
        /*0450*/ 	.word	0x0500000f


	//   ....[144]....
        /*0454*/ 	.word	0x0500000f


	//   ....[145]....
        /*0458*/ 	.word	0x0500000f


	//   ....[146]....
        /*045c*/ 	.word	0x0500000f


	//   ....[147]....
        /*0460*/ 	.word	0x0500000f


	//   ....[148]....
        /*0464*/ 	.word	0x0500000f


	//----- nvinfo : EIATTR_COOP_GROUP_INSTR_OFFSETS
	.align		4
.L_1245:
        /*0468*/ 	.byte	0x04, 0x28
        /*046a*/ 	.short	(.L_1247 - .L_1246)


	//   ....[0]....
.L_1246:
        /*046c*/ 	.word	0x00000060


	//   ....[1]....
        /*0470*/ 	.word	0x00000140


	//   ....[2]....
        /*0474*/ 	.word	0x00000190


	//   ....[3]....
        /*0478*/ 	.word	0x000003c0


	//   ....[4]....
        /*047c*/ 	.word	0x00000520


	//   ....[5]....
        /*0480*/ 	.word	0x00000640


	//   ....[6]....
        /*0484*/ 	.word	0x000007a0


	//   ....[7]....
        /*0488*/ 	.word	0x00001e10


	//   ....[8]....
        /*048c*/ 	.word	0x00002720


	//   ....[9]....
        /*0490*/ 	.word	0x00003c40


	//   ....[10]....
        /*0494*/ 	.word	0x00004500


	//   ....[11]....
        /*0498*/ 	.word	0x000045a0


	//   ....[12]....
        /*049c*/ 	.word	0x00004dd0


	//   ....[13]....
        /*04a0*/ 	.word	0x00004e50


	//   ....[14]....
        /*04a4*/ 	.word	0x00006940


	//   ....[15]....
        /*04a8*/ 	.word	0x00006d10


	//   ....[16]....
        /*04ac*/ 	.word	0x000078f0


	//   ....[17]....
        /*04b0*/ 	.word	0x000079f0


	//   ....[18]....
        /*04b4*/ 	.word	0x00008230


	//   ....[19]....
        /*04b8*/ 	.word	0x000082a0


	//   ....[20]....
        /*04bc*/ 	.word	0x0000a560


	//   ....[21]....
        /*04c0*/ 	.word	0x0000a590


	//   ....[22]....
        /*04c4*/ 	.word	0x0000a5b0


	//   ....[23]....
        /*04c8*/ 	.word	0x0000a5d0


	//   ....[24]....
        /*04cc*/ 	.word	0x0000c460


	//   ....[25]....
        /*04d0*/ 	.word	0x0000c830


	//   ....[26]....
        /*04d4*/ 	.word	0x0000d400


	//   ....[27]....
        /*04d8*/ 	.word	0x0000d500


	//   ....[28]....
        /*04dc*/ 	.word	0x0000de20


	//   ....[29]....
        /*04e0*/ 	.word	0x0000deb0


	//   ....[30]....
        /*04e4*/ 	.word	0x0000f020


	//   ....[31]....
        /*04e8*/ 	.word	0x0000f040


	//   ....[32]....
        /*04ec*/ 	.word	0x0000f0c0


	//   ....[33]....
        /*04f0*/ 	.word	0x0000f0d0


	//   ....[34]....
        /*04f4*/ 	.word	0x0000fb60


	//   ....[35]....
        /*04f8*/ 	.word	0x0000fb70


	//   ....[36]....
        /*04fc*/ 	.word	0x0000fb80


	//   ....[37]....
        /*0500*/ 	.word	0x0000fba0


	//   ....[38]....
        /*0504*/ 	.word	0x0000fbc0


	//   ....[39]....
        /*0508*/ 	.word	0x0000fc30


	//   ....[40]....
        /*050c*/ 	.word	0x0000fc60


	//   ....[41]....
        /*0510*/ 	.word	0x0000fca0


	//   ....[42]....
        /*0514*/ 	.word	0x0000fcf0


	//   ....[43]....
        /*0518*/ 	.word	0x0000fd20


	//   ....[44]....
        /*051c*/ 	.word	0x0000fd50


	//   ....[45]....
        /*0520*/ 	.word	0x0000fd80


	//   ....[46]....
        /*0524*/ 	.word	0x0000fdb0


	//   ....[47]....
        /*0528*/ 	.word	0x0000fe00


	//   ....[48]....
        /*052c*/ 	.word	0x0000fe30


	//   ....[49]....
        /*0530*/ 	.word	0x0000fe60


	//   ....[50]....
        /*0534*/ 	.word	0x0000fe90


	//   ....[51]....
        /*0538*/ 	.word	0x0000feb0


	//   ....[52]....
        /*053c*/ 	.word	0x0000fec0


	//   ....[53]....
        /*0540*/ 	.word	0x0000fed0


	//   ....[54]....
        /*0544*/ 	.word	0x0000ff00


	//   ....[55]....
        /*0548*/ 	.word	0x0000ff30


	//   ....[56]....
        /*054c*/ 	.word	0x0000ff40


	//   ....[57]....
        /*0550*/ 	.word	0x0000ff50


	//   ....[58]....
        /*0554*/ 	.word	0x0000ff80


	//   ....[59]....
        /*0558*/ 	.word	0x0000ffa0


	//   ....[60]....
        /*055c*/ 	.word	0x0000ffc0


	//   ....[61]....
        /*0560*/ 	.word	0x0000fff0


	//   ....[62]....
        /*0564*/ 	.word	0x00010000


	//   ....[63]....
        /*0568*/ 	.word	0x00010030


	//   ....[64]....
        /*056c*/ 	.word	0x00010050


	//   ....[65]....
        /*0570*/ 	.word	0x00010070


	//   ....[66]....
        /*0574*/ 	.word	0x00010090


	//   ....[67]....
        /*0578*/ 	.word	0x000100a0


	//   ....[68]....
        /*057c*/ 	.word	0x000100b0


	//   ....[69]....
        /*0580*/ 	.word	0x000100c0


	//   ....[70]....
        /*0584*/ 	.word	0x000100d0


	//   ....[71]....
        /*0588*/ 	.word	0x000100e0


	//   ....[72]....
        /*058c*/ 	.word	0x000100f0


	//   ....[73]....
        /*0590*/ 	.word	0x00010120


	//   ....[74]....
        /*0594*/ 	.word	0x00010150


	//   ....[75]....
        /*0598*/ 	.word	0x00010180


	//   ....[76]....
        /*059c*/ 	.word	0x000101b0


	//   ....[77]....
        /*05a0*/ 	.word	0x000101d0


	//   ....[78]....
        /*05a4*/ 	.word	0x000101e0


	//   ....[79]....
        /*05a8*/ 	.word	0x000101f0


	//   ....[80]....
        /*05ac*/ 	.word	0x00010220


	//   ....[81]....
        /*05b0*/ 	.word	0x00010250


	//   ....[82]....
        /*05b4*/ 	.word	0x00010a60


	//   ....[83]....
        /*05b8*/ 	.word	0x00010a70


	//   ....[84]....
        /*05bc*/ 	.word	0x00010a80


	//   ....[85]....
        /*05c0*/ 	.word	0x00010ac0


	//   ....[86]....
        /*05c4*/ 	.word	0x00011190


	//   ....[87]....
        /*05c8*/ 	.word	0x000111c0


	//   ....[88]....
        /*05cc*/ 	.word	0x000112e0


	//   ....[89]....
        /*05d0*/ 	.word	0x00011300


	//   ....[90]....
        /*05d4*/ 	.word	0x00011820


	//   ....[91]....
        /*05d8*/ 	.word	0x00011850


	//   ....[92]....
        /*05dc*/ 	.word	0x00011ba0


	//   ....[93]....
        /*05e0*/ 	.word	0x00011bb0


	//   ....[94]....
        /*05e4*/ 	.word	0x00012830


	//   ....[95]....
        /*05e8*/ 	.word	0x00012840


	//   ....[96]....
        /*05ec*/ 	.word	0x00012940


	//   ....[97]....
        /*05f0*/ 	.word	0x00012960


	//   ....[98]....
        /*05f4*/ 	.word	0x00012af0


	//   ....[99]....
        /*05f8*/ 	.word	0x00012d20


	//   ....[100]....
        /*05fc*/ 	.word	0x00012d50


	//   ....[101]....
        /*0600*/ 	.word	0x00012d80


	//   ....[102]....
        /*0604*/ 	.word	0x00012db0


	//   ....[103]....
        /*0608*/ 	.word	0x00012de0


	//   ....[104]....
        /*060c*/ 	.word	0x00012e20


	//   ....[105]....
        /*0610*/ 	.word	0x00012fc0


	//   ....[106]....
        /*0614*/ 	.word	0x00012ff0


	//   ....[107]....
        /*0618*/ 	.word	0x00013020


	//   ....[108]....
        /*061c*/ 	.word	0x00013050


	//   ....[109]....
        /*0620*/ 	.word	0x00013080


	//   ....[110]....
        /*0624*/ 	.word	0x000130b0


	//   ....[111]....
        /*0628*/ 	.word	0x00013140


	//   ....[112]....
        /*062c*/ 	.word	0x000131a0


	//   ....[113]....
        /*0630*/ 	.word	0x000131b0


	//   ....[114]....
        /*0634*/ 	.word	0x00013200


	//   ....[115]....
        /*0638*/ 	.word	0x00015280


	//   ....[116]....
        /*063c*/ 	.word	0x00016110


	//   ....[117]....
        /*0640*/ 	.word	0x00016120


	//   ....[118]....
        /*0644*/ 	.word	0x00016130


	//   ....[119]....
        /*0648*/ 	.word	0x00016150


	//   ....[120]....
        /*064c*/ 	.word	0x00016170


	//   ....[121]....
        /*0650*/ 	.word	0x00016280


	//   ....[122]....
        /*0654*/ 	.word	0x00017f40


	//   ....[123]....
        /*0658*/ 	.word	0x00017f60


	//   ....[124]....
        /*065c*/ 	.word	0x00017f90


	//   ....[125]....
        /*0660*/ 	.word	0x00017fa0


	//   ....[126]....
        /*0664*/ 	.word	0x00017fd0


	//   ....[127]....
        /*0668*/ 	.word	0x00018010


	//   ....[128]....
        /*066c*/ 	.word	0x00018040


	//   ....[129]....
        /*0670*/ 	.word	0x00018080


	//   ....[130]....
        /*0674*/ 	.word	0x000181e0


	//   ....[131]....
        /*0678*/ 	.word	0x00018210


	//   ....[132]....
        /*067c*/ 	.word	0x00018250


	//   ....[133]....
        /*0680*/ 	.word	0x00018280


	//   ....[134]....
        /*0684*/ 	.word	0x000182b0


	//   ....[135]....
        /*0688*/ 	.word	0x000182e0


	//   ....[136]....
        /*068c*/ 	.word	0x00018360


	//   ....[137]....
        /*0690*/ 	.word	0x000183b0


	//   ....[138]....
        /*0694*/ 	.word	0x000183c0


	//   ....[139]....
        /*0698*/ 	.word	0x00018400


	//   ....[140]....
        /*069c*/ 	.word	0x00018ec0


	//   ....[141]....
        /*06a0*/ 	.word	0x00019550


	//   ....[142]....
        /*06a4*/ 	.word	0x00019740


	//   ....[143]....
        /*06a8*/ 	.word	0x00019790


	//   ....[144]....
        /*06ac*/ 	.word	0x000197f0


	//   ....[145]....
        /*06b0*/ 	.word	0x00019890


	//   ....[146]....
        /*06b4*/ 	.word	0x00019950


	//   ....[147]....
        /*06b8*/ 	.word	0x000199d0


	//   ....[148]....
        /*06bc*/ 	.word	0x00019d90


	//----- nvinfo : EIATTR_REG_RECONFIG
	.align		4
.L_1247:
        /*06c0*/ 	.byte	0x01, 0x54
	.zero		2


	//----- nvinfo : EIATTR_SYSCALL_OFFSETS
	.align		4
        /*06c4*/ 	.byte	0x04, 0x46
        /*06c6*/ 	.short	(.L_1249 - .L_1248)


	//   ....[0]....
.L_1248:
        /*06c8*/ 	.word	0x00001fc0


	//   ....[1]....
        /*06cc*/ 	.word	0x00014d10


	//   ....[2]....
        /*06d0*/ 	.word	0x00014e80


	//   ....[3]....
        /*06d4*/ 	.word	0x00014fd0


	//   ....[4]....
        /*06d8*/ 	.word	0x00015110


	//   ....[5]....
        /*06dc*/ 	.word	0x00015bd0


	//----- nvinfo : EIATTR_MBARRIER_INSTR_OFFSETS
	.align		4
.L_1249:
        /*06e0*/ 	.byte	0x04, 0x39
        /*06e2*/ 	.short	(.L_1251 - .L_1250)


	//   ....[0]....
.L_1250:
        /*06e4*/ 	.word	0x00000270
        /*06e8*/ 	.word	0x000000ff
        /*06ec*/ 	.word	0x00019c00
        /*06f0*/ 	.short	0x0100
        /*06f2*/ 	.byte	0x08
	.zero		1


	//   ....[1]....
        /*06f4*/ 	.word	0x00000280
        /*06f8*/ 	.word	0x000000ff
        /*06fc*/ 	.word	0x00019c20
        /*0700*/ 	.short	0x0100
        /*0702*/ 	.byte	0x08
	.zero		1


	//   ....[2]....
        /*0704*/ 	.word	0x00000370
        /*0708*/ 	.word	0x000000ff
        /*070c*/ 	.word	0x00019c30
        /*0710*/ 	.short	0x0100
        /*0712*/ 	.byte	0x08
	.zero		1


	//   ....[3]....
        /*0714*/ 	.word	0x00000380
        /*0718*/ 	.word	0x000000ff
        /*071c*/ 	.word	0x00019c40
        /*0720*/ 	.short	0x0100
        /*0722*/ 	.byte	0x08
	.zero		1


	//   ....[4]....
        /*0724*/ 	.word	0x00000390
        /*0728*/ 	.word	0x000000ff
        /*072c*/ 	.word	0x00019c38
        /*0730*/ 	.short	0x0100
        /*0732*/ 	.byte	0x08
	.zero		1


	//   ....[5]....
        /*0734*/ 	.word	0x000003a0
        /*0738*/ 	.word	0x000000ff
        /*073c*/ 	.word	0x00019c48
        /*0740*/ 	.short	0x0100
        /*0742*/ 	.byte	0x08
	.zero		1


	//   ....[6]....
        /*0744*/ 	.word	0x000004d0
        /*0748*/ 	.word	0x000000ff
        /*074c*/ 	.word	0x00019c50
        /*0750*/ 	.short	0x0100
        /*0752*/ 	.byte	0x08
	.zero		1


	//   ....[7]....
        /*0754*/ 	.word	0x000004e0
        /*0758*/ 	.word	0x000000ff
        /*075c*/ 	.word	0x00019c60
        /*0760*/ 	.short	0x0100
        /*0762*/ 	.byte	0x08
	.zero		1


	//   ....[8]....
        /*0764*/ 	.word	0x000004f0
        /*0768*/ 	.word	0x000000ff
        /*076c*/ 	.word	0x00019c58
        /*0770*/ 	.short	0x0100
        /*0772*/ 	.byte	0x08
	.zero		1


	//   ....[9]....
        /*0774*/ 	.word	0x00000500
        /*0778*/ 	.word	0x000000ff
        /*077c*/ 	.word	0x00019c68
        /*0780*/ 	.short	0x0100
        /*0782*/ 	.byte	0x08
	.zero		1


	//   ....[10]....
        /*0784*/ 	.word	0x000005f0
        /*0788*/ 	.word	0x000000ff
        /*078c*/ 	.word	0x00019c70
        /*0790*/ 	.short	0x0100
        /*0792*/ 	.byte	0x06
	.zero		1


	//   ....[11]....
        /*0794*/ 	.word	0x00000600
        /*0798*/ 	.word	0x000000ff
        /*079c*/ 	.word	0x00019c80
        /*07a0*/ 	.short	0x0100
        /*07a2*/ 	.byte	0x06
	.zero		1


	//   ....[12]....
        /*07a4*/ 	.word	0x00000610
        /*07a8*/ 	.word	0x000000ff
        /*07ac*/ 	.word	0x00019c78
        /*07b0*/ 	.short	0x0100
        /*07b2*/ 	.byte	0x06
	.zero		1


	//   ....[13]....
        /*07b4*/ 	.word	0x00000620
        /*07b8*/ 	.word	0x000000ff
        /*07bc*/ 	.word	0x00019c88
        /*07c0*/ 	.short	0x0100
        /*07c2*/ 	.byte	0x06
	.zero		1


	//   ....[14]....
        /*07c4*/ 	.word	0x00000750
        /*07c8*/ 	.word	0x000000ff
        /*07cc*/ 	.word	0x00019c90
        /*07d0*/ 	.short	0x0100
        /*07d2*/ 	.byte	0x08
	.zero		1


	//   ....[15]....
        /*07d4*/ 	.word	0x00000760
        /*07d8*/ 	.word	0x000000ff
        /*07dc*/ 	.word	0x00019ca0
        /*07e0*/ 	.short	0x0100
        /*07e2*/ 	.byte	0x08
	.zero		1


	//   ....[16]....
        /*07e4*/ 	.word	0x00000770
        /*07e8*/ 	.word	0x000000ff
        /*07ec*/ 	.word	0x00019c98
        /*07f0*/ 	.short	0x0100
        /*07f2*/ 	.byte	0x08
	.zero		1


	//   ....[17]....
        /*07f4*/ 	.word	0x00000780
        /*07f8*/ 	.word	0x000000ff
        /*07fc*/ 	.word	0x00019ca8
        /*0800*/ 	.short	0x0100
        /*0802*/ 	.byte	0x08
	.zero		1


	//   ....[18]....
        /*0804*/ 	.word	0x000008b0
        /*0808*/ 	.word	0x000000ff
        /*080c*/ 	.word	0x00019cb0
        /*0810*/ 	.short	0x0100
        /*0812*/ 	.byte	0x08
	.zero		1


	//   ....[19]....
        /*0814*/ 	.word	0x000008c0
        /*0818*/ 	.word	0x000000ff
        /*081c*/ 	.word	0x00019cc0
        /*0820*/ 	.short	0x0100
        /*0822*/ 	.byte	0x08
	.zero		1


	//   ....[20]....
        /*0824*/ 	.word	0x000008d0
        /*0828*/ 	.word	0x000000ff
        /*082c*/ 	.word	0x00019cb8
        /*0830*/ 	.short	0x0100
        /*0832*/ 	.byte	0x08
	.zero		1


	//   ....[21]....
        /*0834*/ 	.word	0x000008e0
        /*0838*/ 	.word	0x000000ff
        /*083c*/ 	.word	0x00019cc8
        /*0840*/ 	.short	0x0100
        /*0842*/ 	.byte	0x08
	.zero		1


	//   ....[22]....
        /*0844*/ 	.word	0x000022b0
        /*0848*/ 	.word	0x000000ff
        /*084c*/ 	.word	0x00019c00
        /*0850*/ 	.short	0x010a
        /*0852*/ 	.byte	0x2e
	.zero		1


	//   ....[23]....
        /*0854*/ 	.word	0x00002350
        /*0858*/ 	.word	0x0000005a
        /*085c*/ 	.word	0x00019c30
        /*0860*/ 	.short	0x010a
        /*0862*/ 	.byte	0x3f
	.zero		1


	//   ....[24]....
        /*0864*/ 	.word	0x000023b0
        /*0868*/ 	.word	0x0000005a
        /*086c*/ 	.word	0x00019c30
        /*0870*/ 	.short	0x010a
        /*0872*/ 	.byte	0x3f
	.zero		1


	//   ....[25]....
        /*0874*/ 	.word	0x00002ad0
        /*0878*/ 	.word	0x0000005a
        /*087c*/ 	.word	0x00000000
        /*0880*/ 	.short	0x0101
        /*0882*/ 	.byte	0x3f
	.zero		1


	//   ....[26]....
        /*0884*/ 	.word	0x00005ea0
        /*0888*/ 	.word	0x000000ff
        /*088c*/ 	.word	0x00019c30
        /*0890*/ 	.short	0x010a
        /*0892*/ 	.byte	0x18
	.zero		1


	//   ....[27]....
        /*0894*/ 	.word	0x00005ee0
        /*0898*/ 	.word	0x000000ff
        /*089c*/ 	.word	0x00019c30
        /*08a0*/ 	.short	0x010a
        /*08a2*/ 	.byte	0x18
	.zero		1


	//   ....[28]....
        /*08a4*/ 	.word	0x00006040
        /*08a8*/ 	.word	0x000000ff
        /*08ac*/ 	.word	0x00019c50
        /*08b0*/ 	.short	0x010a
        /*08b2*/ 	.byte	0x0b
	.zero		1


	//   ....[29]....
        /*08b4*/ 	.word	0x00006080
        /*08b8*/ 	.word	0x000000ff
        /*08bc*/ 	.word	0x00019c50
        /*08c0*/ 	.short	0x010a
        /*08c2*/ 	.byte	0x0b
	.zero		1


	//   ....[30]....
        /*08c4*/ 	.word	0x00006a30
        /*08c8*/ 	.word	0x00000022
        /*08cc*/ 	.word	0x00000000
        /*08d0*/ 	.short	0x0101
        /*08d2*/ 	.byte	0x3f
	.zero		1


	//   ....[31]....
        /*08d4*/ 	.word	0x00008d60
        /*08d8*/ 	.word	0x000000ff
        /*08dc*/ 	.word	0x00000000
        /*08e0*/ 	.short	0x0101
        /*08e2*/ 	.byte	0x07
	.zero		1


	//   ....[32]....
        /*08e4*/ 	.word	0x000095e0
        /*08e8*/ 	.word	0x000000ff
        /*08ec*/ 	.word	0x00019c30
        /*08f0*/ 	.short	0x010a
        /*08f2*/ 	.byte	0x16
	.zero		1


	//   ....[33]....
        /*08f4*/ 	.word	0x00009620
        /*08f8*/ 	.word	0x000000ff
        /*08fc*/ 	.word	0x00019c30
        /*0900*/ 	.short	0x010a
        /*0902*/ 	.byte	0x16
	.zero		1


	//   ....[34]....
        /*0904*/ 	.word	0x00009780
        /*0908*/ 	.word	0x000000ff
        /*090c*/ 	.word	0x00019c50
        /*0910*/ 	.short	0x010a
        /*0912*/ 	.byte	0x0b
	.zero		1


	//   ....[35]....
        /*0914*/ 	.word	0x000097c0
        /*0918*/ 	.word	0x000000ff
        /*091c*/ 	.word	0x00019c50
        /*0920*/ 	.short	0x010a
        /*0922*/ 	.byte	0x0b
	.zero		1


	//   ....[36]....
        /*0924*/ 	.word	0x0000ab90
        /*0928*/ 	.word	0x0000004f
        /*092c*/ 	.word	0x00000000
        /*0930*/ 	.short	0x0101
        /*0932*/ 	.byte	0x3f
	.zero		1


	//   ....[37]....
        /*0934*/ 	.word	0x0000b3e0
        /*0938*/ 	.word	0x000000ff
        /*093c*/ 	.word	0x00000000
        /*0940*/ 	.short	0x0101
        /*0942*/ 	.byte	0x07
	.zero		1


	//   ....[38]....
        /*0944*/ 	.word	0x0000b9e0
        /*0948*/ 	.word	0x000000ff
        /*094c*/ 	.word	0x00019c30
        /*0950*/ 	.short	0x010a
        /*0952*/ 	.byte	0x17
	.zero		1


	//   ....[39]....
        /*0954*/ 	.word	0x0000ba20
        /*0958*/ 	.word	0x000000ff
        /*095c*/ 	.word	0x00019c30
        /*0960*/ 	.short	0x010a
        /*0962*/ 	.byte	0x17
	.zero		1


	//   ....[40]....
        /*0964*/ 	.word	0x0000bb80
        /*0968*/ 	.word	0x000000ff
        /*096c*/ 	.word	0x00019c50
        /*0970*/ 	.short	0x010a
        /*0972*/ 	.byte	0x0b
	.zero		1


	//   ....[41]....
        /*0974*/ 	.word	0x0000bbc0
        /*0978*/ 	.word	0x000000ff
        /*097c*/ 	.word	0x00019c50
        /*0980*/ 	.short	0x010a
        /*0982*/ 	.byte	0x0b
	.zero		1


	//   ....[42]....
        /*0984*/ 	.word	0x0000c550
        /*0988*/ 	.word	0x00000022
        /*098c*/ 	.word	0x00000000
        /*0990*/ 	.short	0x0101
        /*0992*/ 	.byte	0x3f
	.zero		1


	//   ....[43]....
        /*0994*/ 	.word	0x0000e870
        /*0998*/ 	.word	0x000000ff
        /*099c*/ 	.word	0x00000000
        /*09a0*/ 	.short	0x0101
        /*09a2*/ 	.byte	0x07
	.zero		1


	//   ....[44]....
        /*09a4*/ 	.word	0x0000ed90
        /*09a8*/ 	.word	0x000000ff
        /*09ac*/ 	.word	0x00019c50
        /*09b0*/ 	.short	0x010a
        /*09b2*/ 	.byte	0x0e
	.zero		1


	//   ....[45]....
        /*09b4*/ 	.word	0x0000edd0
        /*09b8*/ 	.word	0x000000ff
        /*09bc*/ 	.word	0x00019c50
        /*09c0*/ 	.short	0x010a
        /*09c2*/ 	.byte	0x0e
	.zero		1


	//   ....[46]....
        /*09c4*/ 	.word	0x0000f3b0
        /*09c8*/ 	.word	0x000000ff
        /*09cc*/ 	.word	0x00000000
        /*09d0*/ 	.short	0x0101
        /*09d2*/ 	.byte	0x04
	.zero		1


	//   ....[47]....
        /*09d4*/ 	.word	0x000111b0
        /*09d8*/ 	.word	0x00000003
        /*09dc*/ 	.word	0x00000000
        /*09e0*/ 	.short	0x0101
        /*09e2*/ 	.byte	0x3f
	.zero		1


	//   ....[48]....
        /*09e4*/ 	.word	0x00011840
        /*09e8*/ 	.word	0x00000002
        /*09ec*/ 	.word	0x00000000
        /*09f0*/ 	.short	0x0101
        /*09f2*/ 	.byte	0x3f
	.zero		1


	//   ....[49]....
        /*09f4*/ 	.word	0x000154b0
        /*09f8*/ 	.word	0x00000004
        /*09fc*/ 	.word	0x00019c80
        /*0a00*/ 	.short	0x010a
        /*0a02*/ 	.byte	0x3f
	.zero		1


	//   ....[50]....
        /*0a04*/ 	.word	0x00015730
        /*0a08*/ 	.word	0x00000004
        /*0a0c*/ 	.word	0x00019c40
        /*0a10*/ 	.short	0x010a
        /*0a12*/ 	.byte	0x3f
	.zero		1


	//   ....[51]....
        /*0a14*/ 	.word	0x00016360
        /*0a18*/ 	.word	0x00000010
        /*0a1c*/ 	.word	0x00019c00
        /*0a20*/ 	.short	0x0107
        /*0a22*/ 	.byte	0x3f
	.zero		1


	//   ....[52]....
        /*0a24*/ 	.word	0x00016460
        /*0a28*/ 	.word	0x00000010
        /*0a2c*/ 	.word	0x00019c00
        /*0a30*/ 	.short	0x0101
        /*0a32*/ 	.byte	0x3f
	.zero		1


	//   ....[53]....
        /*0a34*/ 	.word	0x00016480
        /*0a38*/ 	.word	0x00000010
        /*0a3c*/ 	.word	0x00019c20
        /*0a40*/ 	.short	0x010a
        /*0a42*/ 	.byte	0x3f
	.zero		1


	//   ....[54]....
        /*0a44*/ 	.word	0x00016760
        /*0a48*/ 	.word	0x00000006
        /*0a4c*/ 	.word	0x00019c80
        /*0a50*/ 	.short	0x010a
        /*0a52*/ 	.byte	0x3f
	.zero		1


	//   ....[55]....
        /*0a54*/ 	.word	0x00016b80
        /*0a58*/ 	.word	0x00000006
        /*0a5c*/ 	.word	0x00019c40
        /*0a60*/ 	.short	0x010a
        /*0a62*/ 	.byte	0x3f
	.zero		1


	//   ....[56]....
        /*0a64*/ 	.word	0x00017030
        /*0a68*/ 	.word	0x00000003
        /*0a6c*/ 	.word	0x00019c70
        /*0a70*/ 	.short	0x010a
        /*0a72*/ 	.byte	0x3f
	.zero		1


	//   ....[57]....
        /*0a74*/ 	.word	0x000170a0
        /*0a78*/ 	.word	0x00000003
        /*0a7c*/ 	.word	0x00019c60
        /*0a80*/ 	.short	0x010a
        /*0a82*/ 	.byte	0x3f
	.zero		1


	//   ....[58]....
        /*0a84*/ 	.word	0x00017500
        /*0a88*/ 	.word	0x00000003
        /*0a8c*/ 	.word	0x00019c50
        /*0a90*/ 	.short	0x0101
        /*0a92*/ 	.byte	0x3f
	.zero		1


	//   ....[59]....
        /*0a94*/ 	.word	0x00017580
        /*0a98*/ 	.word	0x00000003
        /*0a9c*/ 	.word	0x00000000
        /*0aa0*/ 	.short	0x0101
        /*0aa2*/ 	.byte	0x3f
	.zero		1


	//   ....[60]....
        /*0aa4*/ 	.word	0x00017780
        /*0aa8*/ 	.word	0x00000000
        /*0aac*/ 	.word	0x00019c70
        /*0ab0*/ 	.short	0x010a
        /*0ab2*/ 	.byte	0x3f
	.zero		1


	//   ....[61]....
        /*0ab4*/ 	.word	0x000177f0
        /*0ab8*/ 	.word	0x00000000
        /*0abc*/ 	.word	0x00019c60
        /*0ac0*/ 	.short	0x010a
        /*0ac2*/ 	.byte	0x3f
	.zero		1


	//   ....[62]....
        /*0ac4*/ 	.word	0x00017c50
        /*0ac8*/ 	.word	0x00000000
        /*0acc*/ 	.word	0x00019c50
        /*0ad0*/ 	.short	0x0101
        /*0ad2*/ 	.byte	0x3f
	.zero		1


	//   ....[63]....
        /*0ad4*/ 	.word	0x00017ca0
        /*0ad8*/ 	.word	0x00000002
        /*0adc*/ 	.word	0x00000000
        /*0ae0*/ 	.short	0x0101
        /*0ae2*/ 	.byte	0x3f
	.zero		1


	//   ....[64]....
        /*0ae4*/ 	.word	0x00018e40
        /*0ae8*/ 	.word	0x00000009
        /*0aec*/ 	.word	0x00019c20
        /*0af0*/ 	.short	0x010a
        /*0af2*/ 	.byte	0x3f
	.zero		1


	//   ....[65]....
        /*0af4*/ 	.word	0x00018fe0
        /*0af8*/ 	.word	0x00000007
        /*0afc*/ 	.word	0x00000000
        /*0b00*/ 	.short	0x010a
        /*0b02*/ 	.byte	0x3f
	.zero		1


	//   ....[66]....
        /*0b04*/ 	.word	0x00019050
        /*0b08*/ 	.word	0x00000003
        /*0b0c*/ 	.word	0x00000000
        /*0b10*/ 	.short	0x010a
        /*0b12*/ 	.byte	0x3f
	.zero		1


	//   ....[67]....
        /*0b14*/ 	.word	0x000190a0
        /*0b18*/ 	.word	0x00000003
        /*0b1c*/ 	.word	0x00019c60
        /*0b20*/ 	.short	0x010a
        /*0b22*/ 	.byte	0x3f
	.zero		1


	//   ....[68]....
        /*0b24*/ 	.word	0x000190f0
        /*0b28*/ 	.word	0x00000005
        /*0b2c*/ 	.word	0x00019c60
        /*0b30*/ 	.short	0x010a
        /*0b32*/ 	.byte	0x3f
	.zero		1


	//   ....[69]....
        /*0b34*/ 	.word	0x00019130
        /*0b38*/ 	.word	0x00000003
        /*0b3c*/ 	.word	0x00019c80
        /*0b40*/ 	.short	0x010a
        /*0b42*/ 	.byte	0x3f
	.zero		1


	//   ....[70]....
        /*0b44*/ 	.word	0x00019150
        /*0b48*/ 	.word	0x00000005
        /*0b4c*/ 	.word	0x00019c80
        /*0b50*/ 	.short	0x010a
        /*0b52*/ 	.byte	0x3f
	.zero		1


	//   ....[71]....
        /*0b54*/ 	.word	0x000191c0
        /*0b58*/ 	.word	0x00000003
        /*0b5c*/ 	.word	0x00019c00
        /*0b60*/ 	.short	0x010a
        /*0b62*/ 	.byte	0x3f
	.zero		1


	//   ....[72]....
        /*0b64*/ 	.word	0x00019210
        /*0b68*/ 	.word	0x0000005a
        /*0b6c*/ 	.word	0x00019c30
        /*0b70*/ 	.short	0x010a
        /*0b72*/ 	.byte	0x3f
	.zero		1


	//   ....[73]....
        /*0b74*/ 	.word	0x00019270
        /*0b78*/ 	.word	0x00000006
        /*0b7c*/ 	.word	0x00019c30
        /*0b80*/ 	.short	0x010a
        /*0b82*/ 	.byte	0x3f
	.zero		1


	//   ....[74]....
        /*0b84*/ 	.word	0x000192d0
        /*0b88*/ 	.word	0x00000006
        /*0b8c*/ 	.word	0x00019c50
        /*0b90*/ 	.short	0x010a
        /*0b92*/ 	.byte	0x3f
	.zero		1


	//   ....[75]....
        /*0b94*/ 	.word	0x00019330
        /*0b98*/ 	.word	0x00000008
        /*0b9c*/ 	.word	0x00019c30
        /*0ba0*/ 	.short	0x010a
        /*0ba2*/ 	.byte	0x3f
	.zero		1


	//   ....[76]....
        /*0ba4*/ 	.word	0x00019390
        /*0ba8*/ 	.word	0x00000008
        /*0bac*/ 	.word	0x00019c50
        /*0bb0*/ 	.short	0x010a
        /*0bb2*/ 	.byte	0x3f
	.zero		1


	//   ....[77]....
        /*0bb4*/ 	.word	0x000193f0
        /*0bb8*/ 	.word	0x00000008
        /*0bbc*/ 	.word	0x00019c30
        /*0bc0*/ 	.short	0x010a
        /*0bc2*/ 	.byte	0x3f
	.zero		1


	//   ....[78]....
        /*0bc4*/ 	.word	0x00019450
        /*0bc8*/ 	.word	0x00000008
        /*0bcc*/ 	.word	0x00019c50
        /*0bd0*/ 	.short	0x010a
        /*0bd2*/ 	.byte	0x3f
	.zero		1


	//   ....[79]....
        /*0bd4*/ 	.word	0x000194b0
        /*0bd8*/ 	.word	0x00000005
        /*0bdc*/ 	.word	0x00019c50
        /*0be0*/ 	.short	0x010a
        /*0be2*/ 	.byte	0x3f
	.zero		1


	//   ....[80]....
        /*0be4*/ 	.word	0x00019600
        /*0be8*/ 	.word	0x00000004
        /*0bec*/ 	.word	0x00019c80
        /*0bf0*/ 	.short	0x010a
        /*0bf2*/ 	.byte	0x3f
	.zero		1


	//   ....[81]....
        /*0bf4*/ 	.word	0x00019650
        /*0bf8*/ 	.word	0x00000004
        /*0bfc*/ 	.word	0x00019c40
        /*0c00*/ 	.short	0x010a
        /*0c02*/ 	.byte	0x3f
	.zero		1


	//   ....[82]....
        /*0c04*/ 	.word	0x00019a80
        /*0c08*/ 	.word	0x00000010
        /*0c0c*/ 	.word	0x00019c20
        /*0c10*/ 	.short	0x010a
        /*0c12*/ 	.byte	0x3f
	.zero		1


	//   ....[83]....
        /*0c14*/ 	.word	0x00019ad0
        /*0c18*/ 	.word	0x00000006
        /*0c1c*/ 	.word	0x00019c80
        /*0c20*/ 	.short	0x010a
        /*0c22*/ 	.byte	0x3f
	.zero		1


	//   ....[84]....
        /*0c24*/ 	.word	0x00019b20
        /*0c28*/ 	.word	0x00000006
        /*0c2c*/ 	.word	0x00019c40
        /*0c30*/ 	.short	0x010a
        /*0c32*/ 	.byte	0x3f
	.zero		1


	//   ....[85]....
        /*0c34*/ 	.word	0x00019b70
        /*0c38*/ 	.word	0x00000003
        /*0c3c*/ 	.word	0x00019c70
        /*0c40*/ 	.short	0x010a
        /*0c42*/ 	.byte	0x3f
	.zero		1


	//   ....[86]....
        /*0c44*/ 	.word	0x00019bc0
        /*0c48*/ 	.word	0x00000003
        /*0c4c*/ 	.word	0x00019c60
        /*0c50*/ 	.short	0x010a
        /*0c52*/ 	.byte	0x3f
	.zero		1


	//   ....[87]....
        /*0c54*/ 	.word	0x00019c10
        /*0c58*/ 	.word	0x00000000
        /*0c5c*/ 	.word	0x00019c70
        /*0c60*/ 	.short	0x010a
        /*0c62*/ 	.byte	0x3f
	.zero		1


	//   ....[88]....
        /*0c64*/ 	.word	0x00019c60
        /*0c68*/ 	.word	0x00000000
        /*0c6c*/ 	.word	0x00019c60
        /*0c70*/ 	.short	0x010a
        /*0c72*/ 	.byte	0x3f
	.zero		1


	//   ....[89]....
        /*0c74*/ 	.word	0x00019cb0
        /*0c78*/ 	.word	0x00000009
        /*0c7c*/ 	.word	0x00019c20
        /*0c80*/ 	.short	0x010a
        /*0c82*/ 	.byte	0x3f
	.zero		1


	//   ....[90]....
        /*0c84*/ 	.word	0x00019e50
        /*0c88*/ 	.word	0x00000007
        /*0c8c*/ 	.word	0x00000000
        /*0c90*/ 	.short	0x010a
        /*0c92*/ 	.byte	0x3f
	.zero		1


	//   ....[91]....
        /*0c94*/ 	.word	0x00019ea0
        /*0c98*/ 	.word	0x00000003
        /*0c9c*/ 	.word	0x00000000
        /*0ca0*/ 	.short	0x010a
        /*0ca2*/ 	.byte	0x3f
	.zero		1


	//   ....[92]....
        /*0ca4*/ 	.word	0x00019ef0
        /*0ca8*/ 	.word	0x00000003
        /*0cac*/ 	.word	0x00019c60
        /*0cb0*/ 	.short	0x010a
        /*0cb2*/ 	.byte	0x3f
	.zero		1


	//   ....[93]....
        /*0cb4*/ 	.word	0x00019f40
        /*0cb8*/ 	.word	0x00000005
        /*0cbc*/ 	.word	0x00019c60
        /*0cc0*/ 	.short	0x010a
        /*0cc2*/ 	.byte	0x3f
	.zero		1


	//   ....[94]....
        /*0cc4*/ 	.word	0x00019f90
        /*0cc8*/ 	.word	0x00000003
        /*0ccc*/ 	.word	0x00019c80
        /*0cd0*/ 	.short	0x010a
        /*0cd2*/ 	.byte	0x3f
	.zero		1


	//----- nvinfo : EIATTR_NUM_MBARRIERS
	.align		4
.L_1251:
        /*0cd4*/ 	.byte	0x03, 0x38
        /*0cd6*/ 	.short	0x0016


	//----- nvinfo : EIATTR_EXIT_INSTR_OFFSETS
	.align		4
        /*0cd8*/ 	.byte	0x04, 0x1c
        /*0cda*/ 	.short	(.L_1253 - .L_1252)


	//   ....[0]....
.L_1252:
        /*0cdc*/ 	.word	0x00000a40


	//   ....[1]....
        /*0ce0*/ 	.word	0x00012a90


	//   ....[2]....
        /*0ce4*/ 	.word	0x000191a0


	//----- nvinfo : EIATTR_MAX_THREADS
	.align		4
.L_1253:
        /*0ce8*/ 	.byte	0x04, 0x05
        /*0cea*/ 	.short	(.L_1255 - .L_1254)
.L_1254:
        /*0cec*/ 	.word	0x00000200
        /*0cf0*/ 	.word	0x00000001
        /*0cf4*/ 	.word	0x00000001


	//----- nvinfo : EIATTR_CRS_STACK_SIZE
	.align		4
.L_1255:
        /*0cf8*/ 	.byte	0x04, 0x1e
        /*0cfa*/ 	.short	(.L_1257 - .L_1256)
.L_1256:
        /*0cfc*/ 	.word	0x00000000


	//----- nvinfo : EIATTR_CBANK_PARAM_SIZE
	.align		4
.L_1257:
        /*0d00*/ 	.byte	0x03, 0x19
        /*0d02*/ 	.short	0x0af0


	//----- nvinfo : EIATTR_PARAM_CBANK
	.align		4
        /*0d04*/ 	.byte	0x04, 0x0a
        /*0d06*/ 	.short	(.L_1259 - .L_1258)
	.align		4
.L_1258:
        /*0d08*/ 	.word	index@(.nv.constant0._ZN7cutlass13device_kernelIN5flash11enable_sm90INS1_16FlashAttnFwdSm90INS1_25CollectiveMainloopFwdSm90ILi2EN4cute5tupleIJNS5_1CILi1EEES8_S8_EEENS6_IJNS7_ILi192EEENS7_ILi128EEENS7_ILi96EEEEEELi96ENS_12float_e4m3_tEfNS_4arch4Sm90ELb0ELb1ELb1ELb1ELb0ELb0ELb0ELb1ELb1ELb1ELb1ELb0EEENS1_21CollectiveEpilogueFwdINS6_IJSA_SC_SB_EEES9_NS_10bfloat16_tESG_Li384ELb1ELb1ELb1ELb1EEENS1_36VarlenDynamicPersistentTileSchedulerILi192ELi128ELi384ELi128ELb1ELb1ELb1ELb1ELb0ELb1EEEEEEEEEvNT_6ParamsE)
        /*0d0c*/ 	.short	0x0210
        /*0d0e*/ 	.short	0x0af0


	//----- nvinfo : EIATTR_SW_WAR
	.align		4
.L_1259:
        /*0d10*/ 	.byte	0x04, 0x36
        /*0d12*/ 	.short	(.L_1261 - .L_1260)
.L_1260:
        /*0d14*/ 	.word	0x00000008
.L_1261:


//--------------------- .nv.info._ZN7cutlass13device_kernelIN5flash11enable_sm90INS1_16FlashAttnFwdSm90INS1_25CollectiveMainloopFwdSm90ILi2EN4cute5tupleIJNS5_1CILi1EEES8_S8_EEENS6_IJNS7_ILi192EEENS7_ILi128EEENS7_ILi96EEEEEELi96ENS_12float_e4m3_tEfNS_4arch4Sm90ELb0ELb1ELb1ELb1ELb0ELb1ELb0ELb1ELb1ELb1ELb1ELb0EEENS1_21CollectiveEpilogueFwdINS6_IJSA_SC_SB_EEES9_NS_10bfloat16_tESG_Li384ELb1ELb1ELb1ELb1EEENS1_36VarlenDynamicPersistentTileSchedulerILi192ELi128ELi384ELi128ELb1ELb1ELb1ELb1ELb0ELb1EEEEEEEEEvNT_6ParamsE --------------------------
	.section	.nv.info._ZN7cutlass13device_kernelIN5flash11enable_sm90INS1_16FlashAttnFwdSm90INS1_25CollectiveMainloopFwdSm90ILi2EN4cute5tupleIJNS5_1CILi1EEES8_S8_EEENS6_IJNS7_ILi192EEENS7_ILi128EEENS7_ILi96EEEEEELi96ENS_12float_e4m3_tEfNS_4arch4Sm90ELb0ELb1ELb1ELb1ELb0ELb1ELb0ELb1ELb1ELb1ELb1ELb0EEENS1_21CollectiveEpilogueFwdINS6_IJSA_SC_SB_EEES9_NS_10bfloat16_tESG_Li384ELb1ELb1ELb1ELb1EEENS1_36VarlenDynamicPersistentTileSchedulerILi192ELi128ELi384ELi128ELb1ELb1ELb1ELb1ELb0ELb1EEEEEEEEEvNT_6ParamsE,"",@"SHT_CUDA_INFO"
	.sectionflags	@""
	.align	4


	//----- nvinfo : EIATTR_CUDA_API_VERSION
	.align		4
        /*0000*/ 	.byte	0x04, 0x37
        /*0002*/ 	.short	(.L_1263 - .L_1262)
.L_1262:
        /*0004*/ 	.word	0x00000082


	//----- nvinfo : EIATTR_KPARAM_INFO
	.align		4
.L_1263:
        /*0008*/ 	.byte	0x04, 0x17
        /*000a*/ 	.short	(.L_1265 - .L_1264)
.L_1264:
        /*000c*/ 	.word	0x00000000
        /*0010*/ 	.short	0x0000
        /*0012*/ 	.short	0x0070
        /*0014*/ 	.byte	0x00, 0xf0, 0x01, 0x2a


	//----- nvinfo : EIATTR_SPARSE_MMA_MASK
	.align		4
.L_1265:
        /*0018*/ 	.byte	0x03, 0x50
        /*001a*/ 	.short	0x0000


	//----- nvinfo : EIATTR_MAXREG_COUNT
	.align		4
        /*001c*/ 	.byte	0x03, 0x1b
        /*001e*/ 	.short	0x0080


	//----- nvinfo : EIATTR_NUM_BARRIERS
	.align		4
        /*0020*/ 	.byte	0x02, 0x4c
        /*0022*/ 	.byte	0x10
	.zero		1


	//----- nvinfo : EIATTR_EXTERNS
	.align		4
        /*0024*/ 	.byte	0x04, 0x0f
        /*0026*/ 	.short	(.L_1267 - .L_1266)


	//   ....[0]....
	.align		4
.L_1266:
        /*0028*/ 	.word	index@(__assertfail)


	//----- nvinfo : EIATTR_ANNOTATIONS
	.align		4
.L_1267:
        /*002c*/ 	.byte	0x04, 0x55
        /*002e*/ 	.short	(.L_1269 - .L_1268)


	//   ....[0]....
.L_1268:
        /* <DEDUP_REMOVED lines=100> */


	//----- nvinfo : EIATTR_MERCURY_ISA_VERSION
	.align		4
.L_1269:
        /*0658*/ 	.byte	0x03, 0x5f
        /*065a*/ 	.short	0x0101


	//----- nvinfo : EIATTR_UNUSED_LOAD_BYTE_OFFSET
	.align		4
        /*065c*/ 	.byte	0x04, 0x44
        /*065e*/ 	.short	(.L_1271 - .L_1270)


	//   ....[0]....
.L_1270:
        /*0660*/ 	.word	0x00000aa0
        /*0664*/ 	.word	0x0000fff0


	//   ....[1]....
        /*0668*/ 	.word	0x0001a250
        /*066c*/ 	.word	0x0000fff0


	//----- nvinfo : EIATTR_INT_WARP_WIDE_INSTR_OFFSETS
	.align		4
.L_1271:
        /*0670*/ 	.byte	0x04, 0x31
        /*0672*/ 	.short	(.L_1273 - .L_1272)


	//   ....[0]....
.L_1272:
        /*0674*/ 	.word	0x00000190


	//   ....[1]....
        /*0678*/ 	.word	0x000001d0


	//   ....[2]....
        /*067c*/ 	.word	0x00000240


	//   ....[3]....
        /*0680*/ 	.word	0x00021160


	//   ....[4]....
        /*0684*/ 	.word	0x000211f0


	//   ....[5]....
        /*0688*/ 	.word	0x00023c70


	//   ....[6]....
        /*068c*/ 	.word	0x00023d00


	//----- nvinfo : EIATTR_COOP_GROUP_MASK_REGIDS
	.align		4
.L_1273:
        /*0690*/ 	.byte	0x04, 0x29
        /*0692*/ 	.short	(.L_1275 - .L_1274)


	//   ....[0]....
.L_1274:
        /*0694*/ 	.word	0xffffffff


	//   ....[1]....
        /*0698*/ 	.word	0xffffffff


	//   ....[2]....
        /*069c*/ 	.word	0xffffffff


	//   ....[3]....
        /*06a0*/ 	.word	0xffffffff


	//   ....[4]....
        /*06a4*/ 	.word	0xffffffff


	//   ....[5]....
        /*06a8*/ 	.word	0xffffffff


	//   ....[6]....
        /*06ac*/ 	.word	0xffffffff


	//   ....[7]....
        /*06b0*/ 	.word	0xffffffff


	//   ....[8]....
        /*06b4*/ 	.word	0xffffffff


	//   ....[9]....
        /*06b8*/ 	.word	0xffffffff


	//   ....[10]....
        /*06bc*/ 	.word	0xffffffff


	//   ....[11]....
        /*06c0*/ 	.word	0xffffffff


	//   ....[12]....
        /*06c4*/ 	.word	0xffffffff


	//   ....[13]....
        /*06c8*/ 	.word	0xffffffff


	//   ....[14]....
        /*06cc*/ 	.word	0xffffffff


	//   ....[15]....
        /*06d0*/ 	.word	0xffffffff


	//   ....[16]....
        /*06d4*/ 	.word	0xffffffff


	//   ....[17]....
        /*06d8*/ 	.word	0xffffffff


	//   ....[18]....
        /*06dc*/ 	.word	0xffffffff


	//   ....[19]....
        /*06e0*/ 	.word	0xffffffff


	//   ....[20]....
        /*06e4*/ 	.word	0xffffffff


	//   ....[21]....
        /*06e8*/ 	.word	0xffffffff


	//   ....[22]....
        /*06ec*/ 	.word	0xffffffff


	//   ....[23]....
        /*06f0*/ 	.word	0xffffffff


	//   ....[24]....
        /*06f4*/ 	.word	0xffffffff


	//   ....[25]....
        /*06f8*/ 	.word	0xffffffff


	//   ....[26]....
        /*06fc*/ 	.word	0xffffffff


	//   ....[27]....
        /*0700*/ 	.word	0xffffffff


	//   ....[28]....
        /*0704*/ 	.word	0xffffffff


	//   ....[29]....
        /*0708*/ 	.word	0xffffffff


	//   ....[30]....
        /*070c*/ 	.word	0xffffffff


	//   ....[31]....
        /*0710*/ 	.word	0xffffffff


	//   ....[32]....
        /*0714*/ 	.word	0xffffffff


	//   ....[33]....
        /*0718*/ 	.word	0xffffffff


	//   ....[34]....
        /*071c*/ 	.word	0xffffffff


	//   ....[35]....
        /*0720*/ 	.word	0xffffffff


	//   ....[36]....
        /*0724*/ 	.word	0xffffffff


	//   ....[37]....
        /*0728*/ 	.word	0xffffffff


	//   ....[38]....
        /*072c*/ 	.word	0xffffffff


	//   ....[39]....
        /*0730*/ 	.word	0xffffffff


	//   ....[40]....
        /*0734*/ 	.word	0xffffffff


	//   ....[41]....
        /*0738*/ 	.word	0xffffffff


	//   ....[42]....
        /*073c*/ 	.word	0xffffffff


	//   ....[43]....
        /*0740*/ 	.word	0xffffffff


	//   ....[44]....
        /*0744*/ 	.word	0xffffffff


	//   ....[45]....
        /*0748*/ 	.word	0xffffffff


	//   ....[46]....
        /*074c*/ 	.word	0xffffffff


	//   ....[47]....
        /*0750*/ 	.word	0xffffffff


	//   ....[48]....
        /*0754*/ 	.word	0xffffffff


	//   ....[49]....
        /*0758*/ 	.word	0xffffffff


	//   ....[50]....
        /*075c*/ 	.word	0xffffffff


	//   ....[51]....
        /*0760*/ 	.word	0xffffffff


	//   ....[52]....
        /*0764*/ 	.word	0xffffffff


	//   ....[53]....
        /*0768*/ 	.word	0xffffffff


	//   ....[54]....
        /*076c*/ 	.word	0xffffffff


	//   ....[55]....
        /*0770*/ 	.word	0xffffffff


	//   ....[56]....
        /*0774*/ 	.word	0xffffffff


	//   ....[57]....
        /*0778*/ 	.word	0xffffffff


	//   ....[58]....
        /*077c*/ 	.word	0xffffffff


	//   ....[59]....
        /*0780*/ 	.word	0xffffffff


	//   ....[60]....
        /*0784*/ 	.word	0xffffffff


	//   ....[61]....
        /*0788*/ 	.word	0xffffffff


	//   ....[62]....
        /*078c*/ 	.word	0xffffffff


	//   ....[63]....
        /*0790*/ 	.word	0xffffffff


	//   ....[64]....
        /*0794*/ 	.word	0xffffffff


	//   ....[65]....
        /*0798*/ 	.word	0xffffffff


	//   ....[66]....
        /*079c*/ 	.word	0xffffffff


	//   ....[67]....
        /*07a0*/ 	.word	0xffffffff


	//   ....[68]....
        /*07a4*/ 	.word	0xffffffff


	//   ....[69]....
        /*07a8*/ 	.word	0xffffffff


	//   ....[70]....
        /*07ac*/ 	.word	0xffffffff


	//   ....[71]....
        /*07b0*/ 	.word	0xffffffff


	//   ....[72]....
        /*07b4*/ 	.word	0xffffffff


	//   ....[73]....
        /*07b8*/ 	.word	0xffffffff


	//   ....[74]....
        /*07bc*/ 	.word	0xffffffff


	//   ....[75]....
        /*07c0*/ 	.word	0xffffffff


	//   ....[76]....
        /*07c4*/ 	.word	0xffffffff


	//   ....[77]....
        /*07c8*/ 	.word	0xffffffff


	//   ....[78]....
        /*07cc*/ 	.word	0xffffffff


	//   ....[79]....
        /*07d0*/ 	.word	0xffffffff


	//   ....[80]....
        /*07d4*/ 	.word	0xffffffff


	//   ....[81]....
        /*07d8*/ 	.word	0xffffffff


	//   ....[82]....
        /*07dc*/ 	.word	0xffffffff


	//   ....[83]....
        /*07e0*/ 	.word	0xffffffff


	//   ....[84]....
        /*07e4*/ 	.word	0xffffffff


	//   ....[85]....
        /*07e8*/ 	.word	0xffffffff


	//   ....[86]....
        /*07ec*/ 	.word	0xffffffff


	//   ....[87]....
        /*07f0*/ 	.word	0xffffffff


	//   ....[88]....
        /*07f4*/ 	.word	0xffffffff


	//   ....[89]....
        /*07f8*/ 	.word	0xffffffff


	//   ....[90]....
        /*07fc*/ 	.word	0xffffffff


	//   ....[91]....
        /*0800*/ 	.word	0xffffffff


	//   ....[92]....
        /*0804*/ 	.word	0xffffffff


	//   ....[93]....
        /*0808*/ 	.word	0xffffffff


	//   ....[94]....
        /*080c*/ 	.word	0xffffffff


	//   ....[95]....
        /*0810*/ 	.word	0xffffffff


	//   ....[96]....
        /*0814*/ 	.word	0xffffffff


	//   ....[97]....
        /*0818*/ 	.word	0xffffffff


	//   ....[98]....
        /*081c*/ 	.word	0xffffffff


	//   ....[99]....
        /*0820*/ 	.word	0xffffffff


	//   ....[100]....
        /*0824*/ 	.word	0xffffffff


	//   ....[101]....
        /*0828*/ 	.word	0xffffffff


	//   ....[102]....
        /*082c*/ 	.word	0xffffffff


	//   ....[103]....
        /*0830*/ 	.word	0xffffffff


	//   ....[104]....
        /*0834*/ 	.word	0xffffffff


	//   ....[105]....
        /*0838*/ 	.word	0xffffffff


	//   ....[106]....
        /*083c*/ 	.word	0xffffffff


	//   ....[107]....
        /*0840*/ 	.word	0xffffffff


	//   ....[108]....
        /*0844*/ 	.word	0xffffffff


	//   ....[109]....
        /*0848*/ 	.word	0xffffffff


	//   ....[110]....
        /*084c*/ 	.word	0xffffffff


	//   ....[111]....
        /*0850*/ 	.word	0xffffffff


	//   ....[112]....
        /*0854*/ 	.word	0xffffffff


	//   ....[113]....
        /*0858*/ 	.word	0xffffffff


	//   ....[114]....
        /*085c*/ 	.word	0xffffffff


	//   ....[115]....
        /*0860*/ 	.word	0xffffffff


	//   ....[116]....
        /*0864*/ 	.word	0xffffffff


	//   ....[117]....
        /*0868*/ 	.word	0xffffffff


	//   ....[118]....
        /*086c*/ 	.word	0xffffffff


	//   ....[119]....
        /*0870*/ 	.word	0xffffffff


	//   ....[120]....
        /*0874*/ 	.word	0xffffffff


	//   ....[121]....
        /*0878*/ 	.word	0xffffffff


	//   ....[122]....
        /*087c*/ 	.word	0xffffffff


	//   ....[123]....
        /*0880*/ 	.word	0xffffffff


	//   ....[124]....
        /*0884*/ 	.word	0xffffffff


	//   ....[125]....
        /*0888*/ 	.word	0xffffffff


	//   ....[126]....
        /*088c*/ 	.word	0xffffffff


	//   ....[127]....
        /*0890*/ 	.word	0xffffffff


	//   ....[128]....
        /*0894*/ 	.word	0xffffffff


	//   ....[129]....
        /*0898*/ 	.word	0xffffffff


	//   ....[130]....
        /*089c*/ 	.word	0xffffffff


	//   ....[131]....
        /*08a0*/ 	.word	0xffffffff


	//   ....[132]....
        /*08a4*/ 	.word	0xffffffff


	//   ....[133]....
        /*08a8*/ 	.word	0xffffffff


	//   ....[134]....
        /*08ac*/ 	.word	0xffffffff


	//   ....[135]....
        /*08b0*/ 	.word	0xffffffff


	//   ....[136]....
        /*08b4*/ 	.word	0xffffffff


	//   ....[137]....
        /*08b8*/ 	.word	0xffffffff


	//   ....[138]....
        /*08bc*/ 	.word	0xffffffff


	//   ....[139]....
        /*08c0*/ 	.word	0xffffffff


	//   ....[140]....
        /*08c4*/ 	.word	0xffffffff


	//   ....[141]....
        /*08c8*/ 	.word	0xffffffff


	//   ....[142]....
        /*08cc*/ 	.word	0xffffffff


	//   ....[143]....
        /*08d0*/ 	.word	0xffffffff


	//   ....[144]....
        /*08d4*/ 	.word	0xffffffff


	//   ....[145]....
        /*08d8*/ 	.word	0xffffffff


	//   ....[146]....
        /*08dc*/ 	.word	0xffffffff


	//   ....[147]....
        /*08e0*/ 	.word	0xffffffff


	//   ....[148]....
        /*08e4*/ 	.word	0xffffffff


	//   ....[149]....
        /*08e8*/ 	.word	0xffffffff


	//   ....[150]....
        /*08ec*/ 	.word	0x0500000f


	//   ....[151]....
        /*08f0*/ 	.word	0x0500000f


	//   ....[152]....
        /*08f4*/ 	.word	0x0500000f


	//   ....[153]....
        /*08f8*/ 	.word	0x0500000f


	//   ....[154]....
        /*08fc*/ 	.word	0x0500000f


	//   ....[155]....
        /*0900*/ 	.word	0x0500000f


	//   ....[156]....
        /*0904*/ 	.word	0x0500000f


	//   ....[157]....
        /*0908*/ 	.word	0x0500000f


	//   ....[158]....
        /*090c*/ 	.word	0x0500000f


	//   ....[159]....
        /*0910*/ 	.word	0x0500000f


	//   ....[160]....
        /*0914*/ 	.word	0x0500000f


	//   ....[161]....
        /*0918*/ 	.word	0x0500000f


	//   ....[162]....
        /*091c*/ 	.word	0x0500000f


	//   ....[163]....
        /*0920*/ 	.word	0x0500000f


	//   ....[164]....
        /*0924*/ 	.word	0x0500000f


	//   ....[165]....
        /*0928*/ 	.word	0x0500000f


	//   ....[166]....
        /*092c*/ 	.word	0x0500000f


	//   ....[167]....
        /*0930*/ 	.word	0x0500000f


	//   ....[168]....
        /*0934*/ 	.word	0x0500000f


	//   ....[169]....
        /*0938*/ 	.word	0x0500000f


	//   ....[170]....
        /*093c*/ 	.word	0x0500000f


	//   ....[171]....
        /*0940*/ 	.word	0x0500000f


	//   ....[172]....
        /*0944*/ 	.word	0x0500000f


	//   ....[173]....
        /*0948*/ 	.word	0x0500000f


	//   ....[174]....
        /*094c*/ 	.word	0x0500000f


	//   ....[175]....
        /*0950*/ 	.word	0x0500000f


	//   ....[176]....
        /*0954*/ 	.word	0x0500000f


	//   ....[177]....
        /*0958*/ 	.word	0x0500000f


	//   ....[178]....
        /*095c*/ 	.word	0x0500000f


	//   ....[179]....
        /*0960*/ 	.word	0x0500000f


	//   ....[180]....
        /*0964*/ 	.word	0x0500000f


	//   ....[181]....
        /*0968*/ 	.word	0x0500000f


	//   ....[182]....
        /*096c*/ 	.word	0x0500000f


	//   ....[183]....
        /*0970*/ 	.word	0x0500000f


	//   ....[184]....
        /*0974*/ 	.word	0x0500000f


	//----- nvinfo : EIATTR_COOP_GROUP_INSTR_OFFSETS
	.align		4
.L_1275:
        /*0978*/ 	.byte	0x04, 0x28
        /*097a*/ 	.short	(.L_1277 - .L_1276)


	//   ....[0]....
.L_1276:
        /*097c*/ 	.word	0x00000070


	//   ....[1]....
        /*0980*/ 	.word	0x000001a0


	//   ....[2]....
        /*0984*/ 	.word	0x000001f0


	//   ....[3]....
        /*0988*/ 	.word	0x00000420


	//   ....[4]....
        /*098c*/ 	.word	0x00000580


	//   ....[5]....
        /*0990*/ 	.word	0x000006a0


	//   ....[6]....
        /*0994*/ 	.word	0x00000800


	//   ....[7]....
        /*0998*/ 	.word	0x000077a0


	//   ....[8]....
        /*099c*/ 	.word	0x000080e0


	//   ....[9]....
        /*09a0*/ 	.word	0x000080f0


	//   ....[10]....
        /*09a4*/ 	.word	0x00008100


	//   ....[11]....
        /*09a8*/ 	.word	0x00008110


	//   ....[12]....
        /*09ac*/ 	.word	0x00009de0


	//   ....[13]....
        /*09b0*/ 	.word	0x00009df0


	//   ....[14]....
        /*09b4*/ 	.word	0x00009e00


	//   ....[15]....
        /*09b8*/ 	.word	0x00009e10


	//   ....[16]....
        /*09bc*/ 	.word	0x0000c910


	//   ....[17]....
        /*09c0*/ 	.word	0x0000d120


	//   ....[18]....
        /*09c4*/ 	.word	0x0000e560


	//   ....[19]....
        /*09c8*/ 	.word	0x0000e6a0


	//   ....[20]....
        /*09cc*/ 	.word	0x0000eb80


	//   ....[21]....
        /*09d0*/ 	.word	0x0000ec90


	//   ....[22]....
        /*09d4*/ 	.word	0x00010ae0


	//   ....[23]....
        /*09d8*/ 	.word	0x00010f20


	//   ....[24]....
        /*09dc*/ 	.word	0x00011c80


	//   ....[25]....
        /*09e0*/ 	.word	0x00011d90


	//   ....[26]....
        /*09e4*/ 	.word	0x00012510


	//   ....[27]....
        /*09e8*/ 	.word	0x00012570


	//   ....[28]....
        /*09ec*/ 	.word	0x00014b40


	//   ....[29]....
        /*09f0*/ 	.word	0x00014b60


	//   ....[30]....
        /*09f4*/ 	.word	0x00014b80


	//   ....[31]....
        /*09f8*/ 	.word	0x00014bb0


	//   ....[32]....
        /*09fc*/ 	.word	0x00016c80


	//   ....[33]....
        /*0a00*/ 	.word	0x00017100


	//   ....[34]....
        /*0a04*/ 	.word	0x000180c0


	//   ....[35]....
        /*0a08*/ 	.word	0x000181c0


	//   ....[36]....
        /*0a0c*/ 	.word	0x000185a0


	//   ....[37]....
        /*0a10*/ 	.word	0x000186f0


	//   ....[38]....
        /*0a14*/ 	.word	0x00019ac0


	//   ....[39]....
        /*0a18*/ 	.word	0x00019b80


	//   ....[40]....
        /*0a1c*/ 	.word	0x00019bc0


	//   ....[41]....
        /*0a20*/ 	.word	0x00019cc0


	//   ....[42]....
        /*0a24*/ 	.word	0x0001a8f0


	//   ....[43]....
        /*0a28*/ 	.word	0x0001a940


	//   ....[44]....
        /*0a2c*/ 	.word	0x0001a960


	//   ....[45]....
        /*0a30*/ 	.word	0x0001a9a0


	//   ....[46]....
        /*0a34*/ 	.word	0x0001a9c0


	//   ....[47]....
        /*0a38*/ 	.word	0x0001a9e0


	//   ....[48]....
        /*0a3c*/ 	.word	0x0001aa00


	//   ....[49]....
        /*0a40*/ 	.word	0x0001aa10


	//   ....[50]....
        /*0a44*/ 	.word	0x0001aa20


	//   ....[51]....
        /*0a48*/ 	.word	0x0001aa30


	//   ....[52]....
        /*0a4c*/ 	.word	0x0001aa40


	//   ....[53]....
        /*0a50*/ 	.word	0x0001aa50


	//   ....[54]....
        /*0a54*/ 	.word	0x0001aa60


	//   ....[55]....
        /*0a58*/ 	.word	0x0001aa70


	//   ....[56]....
        /*0a5c*/ 	.word	0x0001aa80


	//   ....[57]....
        /*0a60*/ 	.word	0x0001aa90


	//   ....[58]....
        /*0a64*/ 	.word	0x0001aaa0


	//   ....[59]....
        /*0a68*/ 	.word	0x0001aab0


	//   ....[60]....
        /*0a6c*/ 	.word	0x0001aac0


	//   ....[61]....
        /*0a70*/ 	.word	0x0001aad0


	//   ....[62]....
        /*0a74*/ 	.word	0x0001aae0


	//   ....[63]....
        /*0a78*/ 	.word	0x0001aaf0


	//   ....[64]....
        /*0a7c*/ 	.word	0x0001ab00


	//   ....[65]....
        /*0a80*/ 	.word	0x0001ab10


	//   ....[66]....
        /*0a84*/ 	.word	0x0001ab20


	//   ....[67]....
        /*0a88*/ 	.word	0x0001ab30


	//   ....[68]....
        /*0a8c*/ 	.word	0x0001ab40


	//   ....[69]....
        /*0a90*/ 	.word	0x0001ab50


	//   ....[70]....
        /*0a94*/ 	.word	0x0001ab60


	//   ....[71]....
        /*0a98*/ 	.word	0x0001ab70


	//   ....[72]....
        /*0a9c*/ 	.word	0x0001ab80


	//   ....[73]....
        /*0aa0*/ 	.word	0x0001ab90


	//   ....[74]....
        /*0aa4*/ 	.word	0x0001aba0


	//   ....[75]....
        /*0aa8*/ 	.word	0x0001abb0


	//   ....[76]....
        /*0aac*/ 	.word	0x0001abc0


	//   ....[77]....
        /*0ab0*/ 	.word	0x0001abd0


	//   ....[78]....
        /*0ab4*/ 	.word	0x0001abe0


	//   ....[79]....
        /*0ab8*/ 	.word	0x0001abf0


	//   ....[80]....
        /*0abc*/ 	.word	0x0001ac00


	//   ....[81]....
        /*0ac0*/ 	.word	0x0001ac10


	//   ....[82]....
        /*0ac4*/ 	.word	0x0001ac20


	//   ....[83]....
        /*0ac8*/ 	.word	0x0001ac30


	//   ....[84]....
        /*0acc*/ 	.word	0x0001ac40


	//   ....[85]....
        /*0ad0*/ 	.word	0x0001ac50


	//   ....[86]....
        /*0ad4*/ 	.word	0x0001ac60


	//   ....[87]....
        /*0ad8*/ 	.word	0x0001ac70


	//   ....[88]....
        /*0adc*/ 	.word	0x0001ac80


	//   ....[89]....
        /*0ae0*/ 	.word	0x0001ac90


	//   ....[90]....
        /*0ae4*/ 	.word	0x0001b5d0


	//   ....[91]....
        /*0ae8*/ 	.word	0x0001b5e0


	//   ....[92]....
        /*0aec*/ 	.word	0x0001b5f0


	//   ....[93]....
        /*0af0*/ 	.word	0x0001b630


	//   ....[94]....
        /*0af4*/ 	.word	0x0001bd20


	//   ....[95]....
        /*0af8*/ 	.word	0x0001bd40


	//   ....[96]....
        /*0afc*/ 	.word	0x0001be40


	//   ....[97]....
        /*0b00*/ 	.word	0x0001be60


	//   ....[98]....
        /*0b04*/ 	.word	0x0001c2a0


	//   ....[99]....
        /*0b08*/ 	.word	0x0001c2e0


	//   ....[100]....
        /*0b0c*/ 	.word	0x0001c720


	//   ....[101]....
        /*0b10*/ 	.word	0x0001c730


	//   ....[102]....
        /*0b14*/ 	.word	0x0001d350


	//   ....[103]....
        /*0b18*/ 	.word	0x0001d360


	//   ....[104]....
        /*0b1c*/ 	.word	0x0001d460


	//   ....[105]....
        /*0b20*/ 	.word	0x0001d480


	//   ....[106]....
        /*0b24*/ 	.word	0x0001d610


	//   ....[107]....
        /*0b28*/ 	.word	0x0001d810


	//   ....[108]....
        /*0b2c*/ 	.word	0x0001d840


	//   ....[109]....
        /*0b30*/ 	.word	0x0001d870


	//   ....[110]....
        /*0b34*/ 	.word	0x0001d8a0


	//   ....[111]....
        /*0b38*/ 	.word	0x0001d8d0


	//   ....[112]....
        /*0b3c*/ 	.word	0x0001d900


	//   ....[113]....
        /*0b40*/ 	.word	0x0001da90


	//   ....[114]....
        /*0b44*/ 	.word	0x0001dac0


	//   ....[115]....
        /*0b48*/ 	.word	0x0001daf0


	//   ....[116]....
        /*0b4c*/ 	.word	0x0001db20


	//   ....[117]....
        /*0b50*/ 	.word	0x0001db50


	//   ....[118]....
        /*0b54*/ 	.word	0x0001db80


	//   ....[119]....
        /*0b58*/ 	.word	0x0001dc10


	//   ....[120]....
        /*0b5c*/ 	.word	0x0001dc40


	//   ....[121]....
        /*0b60*/ 	.word	0x0001dc50


	//   ....[122]....
        /*0b64*/ 	.word	0x0001dc90


	//   ....[123]....
        /*0b68*/ 	.word	0x0001f650


	//   ....[124]....
        /*0b6c*/ 	.word	0x000218a0


	//   ....[125]....
        /*0b70*/ 	.word	0x00022720


	//   ....[126]....
        /*0b74*/ 	.word	0x00022730


	//   ....[127]....
        /*0b78*/ 	.word	0x00022740


	//   ....[128]....
        /*0b7c*/ 	.word	0x00022750


	//   ....[129]....
        /*0b80*/ 	.word	0x00022880


	//   ....[130]....
        /*0b84*/ 	.word	0x00022890


	//   ....[131]....
        /*0b88*/ 	.word	0x00024540


	//   ....[132]....
        /*0b8c*/ 	.word	0x00024570


	//   ....[133]....
        /*0b90*/ 	.word	0x000245e0


	//   ....[134]....
        /*0b94*/ 	.word	0x00024610


	//   ....[135]....
        /*0b98*/ 	.word	0x00024640


	//   ....[136]....
        /*0b9c*/ 	.word	0x00024670


	//   ....[137]....
        /*0ba0*/ 	.word	0x000246a0


	//   ....[138]....
        /*0ba4*/ 	.word	0x000246d0


	//   ....[139]....
        /*0ba8*/ 	.word	0x00024870


	//   ....[140]....
        /*0bac*/ 	.word	0x000248a0


	//   ....[141]....
        /*0bb0*/ 	.word	0x000248d0


	//   ....[142]....
        /*0bb4*/ 	.word	0x00024900


	//   ....[143]....
        /*0bb8*/ 	.word	0x00024930


	//   ....[144]....
        /*0bbc*/ 	.word	0x00024960


	//   ....[145]....
        /*0bc0*/ 	.word	0x00024a20


	//   ....[146]....
        /*0bc4*/ 	.word	0x00024a40


	//   ....[147]....
        /*0bc8*/ 	.word	0x00024a60


	//   ....[148]....
        /*0bcc*/ 	.word	0x00024ac0


	//   ....[149]....
        /*0bd0*/ 	.word	0x00025500


	//   ....[150]....
        /*0bd4*/ 	.word	0x00025980


	//   ....[151]....
        /*0bd8*/ 	.word	0x00025a10


	//   ....[152]....
        /*0bdc*/ 	.word	0x00025a60


	//   ....[153]....
        /*0be0*/ 	.word	0x00025ab0


	//   ....[154]....
        /*0be4*/ 	.word	0x00025b80


	//   ....[155]....
        /*0be8*/ 	.word	0x00025c10


	//   ....[156]....
        /*0bec*/ 	.word	0x00025c60


	//   ....[157]....
        /*0bf0*/ 	.word	0x00025cb0


	//   ....[158]....
        /*0bf4*/ 	.word	0x00026050


	//   ....[159]....
        /*0bf8*/ 	.word	0x00026330


	//   ....[160]....
        /*0bfc*/ 	.word	0x00026530


	//   ....[161]....
        /*0c00*/ 	.word	0x00026580


	//   ....[162]....
        /*0c04*/ 	.word	0x000265e0


	//   ....[163]....
        /*0c08*/ 	.word	0x00026680


	//   ....[164]....
        /*0c0c*/ 	.word	0x00026750


	//   ....[165]....
        /*0c10*/ 	.word	0x00026830


	//   ....[166]....
        /*0c14*/ 	.word	0x00026b00


	//   ....[167]....
        /*0c18*/ 	.word	0x00026ba0


	//   ....[168]....
        /*0c1c*/ 	.word	0x00026d20


	//   ....[169]....
        /*0c20*/ 	.word	0x00026d90


	//   ....[170]....
        /*0c24*/ 	.word	0x00026e00


	//   ....[171]....
        /*0c28*/ 	.word	0x00026e70


	//   ....[172]....
        /*0c2c*/ 	.word	0x00026ee0


	//   ....[173]....
        /*0c30*/ 	.word	0x00026f60


	//   ....[174]....
        /*0c34*/ 	.word	0x00027000


	//   ....[175]....
        /*0c38*/ 	.word	0x000270a0


	//   ....[176]....
        /*0c3c*/ 	.word	0x00027110


	//   ....[177]....
        /*0c40*/ 	.word	0x00027180


	//   ....[178]....
        /*0c44*/ 	.word	0x000271f0


	//   ....[179]....
        /*0c48*/ 	.word	0x00027270


	//   ....[180]....
        /*0c4c*/ 	.word	0x000272f0


	//   ....[181]....
        /*0c50*/ 	.word	0x000273a0


	//   ....[182]....
        /*0c54*/ 	.word	0x000273f0


	//   ....[183]....
        /*0c58*/ 	.word	0x00027490


	//   ....[184]....
        /*0c5c*/ 	.word	0x000275c0


	//----- nvinfo : EIATTR_REG_RECONFIG
	.align		4
.L_1277:
        /*0c60*/ 	.byte	0x01, 0x54
	.zero		2


	//----- nvinfo : EIATTR_SYSCALL_OFFSETS
	.align		4
        /*0c64*/ 	.byte	0x04, 0x46
        /*0c66*/ 	.short	(.L_1279 - .L_1278)


	//   ....[0]....
.L_1278:
        /*0c68*/ 	.word	0x00002060


	//   ....[1]....
        /*0c6c*/ 	.word	0x000021b0


	//   ....[2]....
        /*0c70*/ 	.word	0x00007910


	//   ....[3]....
        /*0c74*/ 	.word	0x00007e80


	//   ....[4]....
        /*0c78*/ 	.word	0x00021350


	//   ....[5]....
        /*0c7c*/ 	.word	0x000214c0


	//   ....[6]....
        /*0c80*/ 	.word	0x00021610


	//   ....[7]....
        /*0c84*/ 	.word	0x00021750


	//   ....[8]....
        /*0c88*/ 	.word	0x000221f0


	//----- nvinfo : EIATTR_MBARRIER_INSTR_OFFSETS
	.align		4
.L_1279:
        /*0c8c*/ 	.byte	0x04, 0x39
        /*0c8e*/ 	.short	(.L_1281 - .L_1280)


	//   ....[0]....
.L_1280:
        /*0c90*/ 	.word	0x000002d0
        /*0c94*/ 	.word	0x000000ff
        /*0c98*/ 	.word	0x00019c00
        /*0c9c*/ 	.short	0x0100
        /*0c9e*/ 	.byte	0x08
	.zero		1


	//   ....[1]....
        /*0ca0*/ 	.word	0x000002e0
        /*0ca4*/ 	.word	0x000000ff
        /*0ca8*/ 	.word	0x00019c20
        /*0cac*/ 	.short	0x0100
        /*0cae*/ 	.byte	0x08
	.zero		1


	//   ....[2]....
        /*0cb0*/ 	.word	0x000003d0
        /*0cb4*/ 	.word	0x000000ff
        /*0cb8*/ 	.word	0x00019c30
        /*0cbc*/ 	.short	0x0100
        /*0cbe*/ 	.byte	0x08
	.zero		1


	//   ....[3]....
        /*0cc0*/ 	.word	0x000003e0
        /*0cc4*/ 	.word	0x000000ff
        /*0cc8*/ 	.word	0x00019c40
        /*0ccc*/ 	.short	0x0100
        /*0cce*/ 	.byte	0x08
	.zero		1


	//   ....[4]....
        /*0cd0*/ 	.word	0x000003f0
        /*0cd4*/ 	.word	0x000000ff
        /*0cd8*/ 	.word	0x00019c38
        /*0cdc*/ 	.short	0x0100
        /*0cde*/ 	.byte	0x08
	.zero		1


	//   ....[5]....
        /*0ce0*/ 	.word	0x00000400
        /*0ce4*/ 	.word	0x000000ff
        /*0ce8*/ 	.word	0x00019c48
        /*0cec*/ 	.short	0x0100
        /*0cee*/ 	.byte	0x08
	.zero		1


	//   ....[6]....
        /*0cf0*/ 	.word	0x00000530
        /*0cf4*/ 	.word	0x000000ff
        /*0cf8*/ 	.word	0x00019c50
        /*0cfc*/ 	.short	0x0100
        /*0cfe*/ 	.byte	0x08
	.zero		1


	//   ....[7]....
        /*0d00*/ 	.word	0x00000540
        /*0d04*/ 	.word	0x000000ff
        /*0d08*/ 	.word	0x00019c60
        /*0d0c*/ 	.short	0x0100
        /*0d0e*/ 	.byte	0x08
	.zero		1


	//   ....[8]....
        /*0d10*/ 	.word	0x00000550
        /*0d14*/ 	.word	0x000000ff
        /*0d18*/ 	.word	0x00019c58
        /*0d1c*/ 	.short	0x0100
        /*0d1e*/ 	.byte	0x08
	.zero		1


	//   ....[9]....
        /*0d20*/ 	.word	0x00000560
        /*0d24*/ 	.word	0x000000ff
        /*0d28*/ 	.word	0x00019c68
        /*0d2c*/ 	.short	0x0100
        /*0d2e*/ 	.byte	0x08
	.zero		1


	//   ....[10]....
        /*0d30*/ 	.word	0x00000650
        /*0d34*/ 	.word	0x000000ff
        /*0d38*/ 	.word	0x00019c70
        /*0d3c*/ 	.short	0x0100
        /*0d3e*/ 	.byte	0x06
	.zero		1


	//   ....[11]....
        /*0d40*/ 	.word	0x00000660
        /*0d44*/ 	.word	0x000000ff
        /*0d48*/ 	.word	0x00019c80
        /*0d4c*/ 	.short	0x0100
        /*0d4e*/ 	.byte	0x06
	.zero		1


	//   ....[12]....
        /*0d50*/ 	.word	0x00000670
        /*0d54*/ 	.word	0x000000ff
        /*0d58*/ 	.word	0x00019c78
        /*0d5c*/ 	.short	0x0100
        /*0d5e*/ 	.byte	0x06
	.zero		1


	//   ....[13]....
        /*0d60*/ 	.word	0x00000680
        /*0d64*/ 	.word	0x000000ff
        /*0d68*/ 	.word	0x00019c88
        /*0d6c*/ 	.short	0x0100
        /*0d6e*/ 	.byte	0x06
	.zero		1


	//   ....[14]....
        /*0d70*/ 	.word	0x000007b0
        /*0d74*/ 	.word	0x000000ff
        /*0d78*/ 	.word	0x00019c90
        /*0d7c*/ 	.short	0x0100
        /*0d7e*/ 	.byte	0x08
	.zero		1


	//   ....[15]....
        /*0d80*/ 	.word	0x000007c0
        /*0d84*/ 	.word	0x000000ff
        /*0d88*/ 	.word	0x00019ca0
        /*0d8c*/ 	.short	0x0100
        /*0d8e*/ 	.byte	0x08
	.zero		1


	//   ....[16]....
        /*0d90*/ 	.word	0x000007d0
        /*0d94*/ 	.word	0x000000ff
        /*0d98*/ 	.word	0x00019c98
        /*0d9c*/ 	.short	0x0100
        /*0d9e*/ 	.byte	0x08
	.zero		1


	//   ....[17]....
        /*0da0*/ 	.word	0x000007e0
        /*0da4*/ 	.word	0x000000ff
        /*0da8*/ 	.word	0x00019ca8
        /*0dac*/ 	.short	0x0100
        /*0dae*/ 	.byte	0x08
	.zero		1


	//   ....[18]....
        /*0db0*/ 	.word	0x00000910
        /*0db4*/ 	.word	0x000000ff
        /*0db8*/ 	.word	0x00019cb0
        /*0dbc*/ 	.short	0x0100
        /*0dbe*/ 	.byte	0x08
	.zero		1


	//   ....[19]....
        /*0dc0*/ 	.word	0x00000920
        /*0dc4*/ 	.word	0x000000ff
        /*0dc8*/ 	.word	0x00019cc0
        /*0dcc*/ 	.short	0x0100
        /*0dce*/ 	.byte	0x08
	.zero		1


	//   ....[20]....
        /*0dd0*/ 	.word	0x00000930
        /*0dd4*/ 	.word	0x000000ff
        /*0dd8*/ 	.word	0x00019cb8
        /*0ddc*/ 	.short	0x0100
        /*0dde*/ 	.byte	0x08
	.zero		1


	//   ....[21]....
        /*0de0*/ 	.word	0x00000940
        /*0de4*/ 	.word	0x000000ff
        /*0de8*/ 	.word	0x00019cc8
        /*0dec*/ 	.short	0x0100
        /*0dee*/ 	.byte	0x08
	.zero		1


	//   ....[22]....
        /*0df0*/ 	.word	0x00002f00
        /*0df4*/ 	.word	0x00000052
        /*0df8*/ 	.word	0x00019c90
        /*0dfc*/ 	.short	0x010a
        /*0dfe*/ 	.byte	0x3f
	.zero		1


	//   ....[23]....
        /*0e00*/ 	.word	0x000047f0
        /*0e04*/ 	.word	0x00000052
        /*0e08*/ 	.word	0x00019c90
        /*0e0c*/ 	.short	0x010a
        /*0e0e*/ 	.byte	0x3f
	.zero		1


	//   ....[24]....
        /*0e10*/ 	.word	0x00006940
        /*0e14*/ 	.word	0x00000052
        /*0e18*/ 	.word	0x00019c90
        /*0e1c*/ 	.short	0x010a
        /*0e1e*/ 	.byte	0x3f
	.zero		1


	//   ....[25]....
        /*0e20*/ 	.word	0x00006af0
        /*0e24*/ 	.word	0x00000008
        /*0e28*/ 	.word	0x00000000
        /*0e2c*/ 	.short	0x0101
        /*0e2e*/ 	.byte	0x3f
	.zero		1


	//   ....[26]....
        /*0e30*/ 	.word	0x00006b30
        /*0e34*/ 	.word	0x00000052
        /*0e38*/ 	.word	0x00019cb0
        /*0e3c*/ 	.short	0x010a
        /*0e3e*/ 	.byte	0x3f
	.zero		1


	//   ....[27]....
        /*0e40*/ 	.word	0x00006db0
        /*0e44*/ 	.word	0x00000052
        /*0e48*/ 	.word	0x00000000
        /*0e4c*/ 	.short	0x0101
        /*0e4e*/ 	.byte	0x3f
	.zero		1


	//   ....[28]....
        /*0e50*/ 	.word	0x00007c00
        /*0e54*/ 	.word	0x00000010
        /*0e58*/ 	.word	0x00019c00
        /*0e5c*/ 	.short	0x010a
        /*0e5e*/ 	.byte	0x3f
	.zero		1


	//   ....[29]....
        /*0e60*/ 	.word	0x00007c50
        /*0e64*/ 	.word	0x00000010
        /*0e68*/ 	.word	0x00019c00
        /*0e6c*/ 	.short	0x010a
        /*0e6e*/ 	.byte	0x3f
	.zero		1


	//   ....[30]....
        /*0e70*/ 	.word	0x00008450
        /*0e74*/ 	.word	0x00000010
        /*0e78*/ 	.word	0x00019c00
        /*0e7c*/ 	.short	0x010a
        /*0e7e*/ 	.byte	0x3f
	.zero		1


	//   ....[31]....
        /*0e80*/ 	.word	0x0000a110
        /*0e84*/ 	.word	0x00000010
        /*0e88*/ 	.word	0x00019c00
        /*0e8c*/ 	.short	0x010a
        /*0e8e*/ 	.byte	0x3f
	.zero		1


	//   ....[32]....
        /*0e90*/ 	.word	0x0000c2c0
        /*0e94*/ 	.word	0x00000003
        /*0e98*/ 	.word	0x00019c30
        /*0e9c*/ 	.short	0x010a
        /*0e9e*/ 	.byte	0x3f
	.zero		1


	//   ....[33]....
        /*0ea0*/ 	.word	0x0000c330
        /*0ea4*/ 	.word	0x00000003
        /*0ea8*/ 	.word	0x00019c30
        /*0eac*/ 	.short	0x010a
        /*0eae*/ 	.byte	0x3f
	.zero		1


	//   ....[34]....
        /*0eb0*/ 	.word	0x0000cb00
        /*0eb4*/ 	.word	0x00000004
        /*0eb8*/ 	.word	0x00000000
        /*0ebc*/ 	.short	0x0101
        /*0ebe*/ 	.byte	0x3f
	.zero		1


	//   ....[35]....
        /*0ec0*/ 	.word	0x0000ff10
        /*0ec4*/ 	.word	0x00000015
        /*0ec8*/ 	.word	0x00019c30
        /*0ecc*/ 	.short	0x010a
        /*0ece*/ 	.byte	0x3f
	.zero		1


	//   ....[36]....
        /*0ed0*/ 	.word	0x0000ff90
        /*0ed4*/ 	.word	0x00000015
        /*0ed8*/ 	.word	0x00019c30
        /*0edc*/ 	.short	0x010a
        /*0ede*/ 	.byte	0x3f
	.zero		1


	//   ....[37]....
        /*0ee0*/ 	.word	0x000101b0
        /*0ee4*/ 	.word	0x00000016
        /*0ee8*/ 	.word	0x00019c50
        /*0eec*/ 	.short	0x010a
        /*0eee*/ 	.byte	0x3f
	.zero		1


	//   ....[38]....
        /*0ef0*/ 	.word	0x00010200
        /*0ef4*/ 	.word	0x00000016
        /*0ef8*/ 	.word	0x00019c50
        /*0efc*/ 	.short	0x010a
        /*0efe*/ 	.byte	0x3f
	.zero		1


	//   ....[39]....
        /*0f00*/ 	.word	0x00010af0
        /*0f04*/ 	.word	0x00000015
        /*0f08*/ 	.word	0x00000000
        /*0f0c*/ 	.short	0x0101
        /*0f0e*/ 	.byte	0x3f
	.zero		1


	//   ....[40]....
        /*0f10*/ 	.word	0x00012f80
        /*0f14*/ 	.word	0x00000016
        /*0f18*/ 	.word	0x00000000
        /*0f1c*/ 	.short	0x0101
        /*0f1e*/ 	.byte	0x3f
	.zero		1


	//   ....[41]....
        /*0f20*/ 	.word	0x00013a30
        /*0f24*/ 	.word	0x0000000f
        /*0f28*/ 	.word	0x00019c30
        /*0f2c*/ 	.short	0x010a
        /*0f2e*/ 	.byte	0x3f
	.zero		1


	//   ....[42]....
        /*0f30*/ 	.word	0x00013ab0
        /*0f34*/ 	.word	0x0000000f
        /*0f38*/ 	.word	0x00019c30
        /*0f3c*/ 	.short	0x010a
        /*0f3e*/ 	.byte	0x3f
	.zero		1


	//   ....[43]....
        /*0f40*/ 	.word	0x00013cd0
        /*0f44*/ 	.word	0x00000014
        /*0f48*/ 	.word	0x00019c50
        /*0f4c*/ 	.short	0x010a
        /*0f4e*/ 	.byte	0x3f
	.zero		1


	//   ....[44]....
        /*0f50*/ 	.word	0x00013d20
        /*0f54*/ 	.word	0x00000014
        /*0f58*/ 	.word	0x00019c50
        /*0f5c*/ 	.short	0x010a
        /*0f5e*/ 	.byte	0x3f
	.zero		1


	//   ....[45]....
        /*0f60*/ 	.word	0x00014c90
        /*0f64*/ 	.word	0x0000000f
        /*0f68*/ 	.word	0x00000000
        /*0f6c*/ 	.short	0x0101
        /*0f6e*/ 	.byte	0x3f
	.zero		1


	//   ....[46]....
        /*0f70*/ 	.word	0x00015f60
        /*0f74*/ 	.word	0x00000014
        /*0f78*/ 	.word	0x00000000
        /*0f7c*/ 	.short	0x0101
        /*0f7e*/ 	.byte	0x3f
	.zero		1


	//   ....[47]....
        /*0f80*/ 	.word	0x000160e0
        /*0f84*/ 	.word	0x00000014
        /*0f88*/ 	.word	0x00019c30
        /*0f8c*/ 	.short	0x010a
        /*0f8e*/ 	.byte	0x3f
	.zero		1


	//   ....[48]....
        /*0f90*/ 	.word	0x00016160
        /*0f94*/ 	.word	0x00000014
        /*0f98*/ 	.word	0x00019c30
        /*0f9c*/ 	.short	0x010a
        /*0f9e*/ 	.byte	0x3f
	.zero		1


	//   ....[49]....
        /*0fa0*/ 	.word	0x00016380
        /*0fa4*/ 	.word	0x0000000f
        /*0fa8*/ 	.word	0x00019c50
        /*0fac*/ 	.short	0x010a
        /*0fae*/ 	.byte	0x3f
	.zero		1


	//   ....[50]....
        /*0fb0*/ 	.word	0x000163d0
        /*0fb4*/ 	.word	0x0000000f
        /*0fb8*/ 	.word	0x00019c50
        /*0fbc*/ 	.short	0x010a
        /*0fbe*/ 	.byte	0x3f
	.zero		1


	//   ....[51]....
        /*0fc0*/ 	.word	0x00016d00
        /*0fc4*/ 	.word	0x0000002c
        /*0fc8*/ 	.word	0x00000000
        /*0fcc*/ 	.short	0x0101
        /*0fce*/ 	.byte	0x3f
	.zero		1


	//   ....[52]....
        /*0fd0*/ 	.word	0x00019160
        /*0fd4*/ 	.word	0x0000000f
        /*0fd8*/ 	.word	0x00000000
        /*0fdc*/ 	.short	0x0101
        /*0fde*/ 	.byte	0x3f
	.zero		1


	//   ....[53]....
        /*0fe0*/ 	.word	0x00019840
        /*0fe4*/ 	.word	0x00000005
        /*0fe8*/ 	.word	0x00019c50
        /*0fec*/ 	.short	0x010a
        /*0fee*/ 	.byte	0x3f
	.zero		1


	//   ....[54]....
        /*0ff0*/ 	.word	0x00019890
        /*0ff4*/ 	.word	0x00000005
        /*0ff8*/ 	.word	0x00019c50
        /*0ffc*/ 	.short	0x010a
        /*0ffe*/ 	.byte	0x3f
	.zero		1


	//   ....[55]....
        /*1000*/ 	.word	0x0001a180
        /*1004*/ 	.word	0x00000005
        /*1008*/ 	.word	0x00000000
        /*100c*/ 	.short	0x0101
        /*100e*/ 	.byte	0x3f
	.zero		1


	//   ....[56]....
        /*1010*/ 	.word	0x0001bd30
        /*1014*/ 	.word	0x00000000
        /*1018*/ 	.word	0x00000000
        /*101c*/ 	.short	0x0101
        /*101e*/ 	.byte	0x3f
	.zero		1


	//   ....[57]....
        /*1020*/ 	.word	0x0001c170
        /*1024*/ 	.word	0x00000004
        /*1028*/ 	.word	0x00000000
        /*102c*/ 	.short	0x0101
        /*102e*/ 	.byte	0x3f
	.zero		1


	//   ....[58]....
        /*1030*/ 	.word	0x0001f730
        /*1034*/ 	.word	0x00000013
        /*1038*/ 	.word	0x00019c20
        /*103c*/ 	.short	0x010a
        /*103e*/ 	.byte	0x3f
	.zero		1


	//   ....[59]....
        /*1040*/ 	.word	0x0001f7f0
        /*1044*/ 	.word	0x00000009
        /*1048*/ 	.word	0x00019ca0
        /*104c*/ 	.short	0x010a
        /*104e*/ 	.byte	0x3f
	.zero		1


	//   ....[60]....
        /*1050*/ 	.word	0x0001fc20
        /*1054*/ 	.word	0x00000009
        /*1058*/ 	.word	0x00019cc0
        /*105c*/ 	.short	0x010a
        /*105e*/ 	.byte	0x3f
	.zero		1


	//   ....[61]....
        /*1060*/ 	.word	0x00020180
        /*1064*/ 	.word	0x00000009
        /*1068*/ 	.word	0x00019ca0
        /*106c*/ 	.short	0x010a
        /*106e*/ 	.byte	0x3f
	.zero		1


	//   ....[62]....
        /*1070*/ 	.word	0x000205a0
        /*1074*/ 	.word	0x00000009
        /*1078*/ 	.word	0x00019cc0
        /*107c*/ 	.short	0x010a
        /*107e*/ 	.byte	0x3f
	.zero		1


	//   ....[63]....
        /*1080*/ 	.word	0x00021b00
        /*1084*/ 	.word	0x00000004
        /*1088*/ 	.word	0x00019c80
        /*108c*/ 	.short	0x010a
        /*108e*/ 	.byte	0x3f
	.zero		1


	//   ....[64]....
        /*1090*/ 	.word	0x00021d40
        /*1094*/ 	.word	0x00000004
        /*1098*/ 	.word	0x00019c40
        /*109c*/ 	.short	0x010a
        /*109e*/ 	.byte	0x3f
	.zero		1


	//   ....[65]....
        /*10a0*/ 	.word	0x00022970
        /*10a4*/ 	.word	0x00000013
        /*10a8*/ 	.word	0x00019c00
        /*10ac*/ 	.short	0x0107
        /*10ae*/ 	.byte	0x3f
	.zero		1


	//   ....[66]....
        /*10b0*/ 	.word	0x00022a70
        /*10b4*/ 	.word	0x00000013
        /*10b8*/ 	.word	0x00019c00
        /*10bc*/ 	.short	0x0101
        /*10be*/ 	.byte	0x3f
	.zero		1


	//   ....[67]....
        /*10c0*/ 	.word	0x00022a90
        /*10c4*/ 	.word	0x00000013
        /*10c8*/ 	.word	0x00019c20
        /*10cc*/ 	.short	0x010a
        /*10ce*/ 	.byte	0x3f
	.zero		1


	//   ....[68]....
        /*10d0*/ 	.word	0x00022d70
        /*10d4*/ 	.word	0x00000006
        /*10d8*/ 	.word	0x00019c80
        /*10dc*/ 	.short	0x010a
        /*10de*/ 	.byte	0x3f
	.zero		1


	//   ....[69]....
        /*10e0*/ 	.word	0x000231c0
        /*10e4*/ 	.word	0x00000006
        /*10e8*/ 	.word	0x00019c40
        /*10ec*/ 	.short	0x010a
        /*10ee*/ 	.byte	0x3f
	.zero		1


	//   ....[70]....
        /*10f0*/ 	.word	0x00023670
        /*10f4*/ 	.word	0x00000003
        /*10f8*/ 	.word	0x00019c70
        /*10fc*/ 	.short	0x010a
        /*10fe*/ 	.byte	0x3f
	.zero		1


	//   ....[71]....
        /*1100*/ 	.word	0x000236e0
        /*1104*/ 	.word	0x00000003
        /*1108*/ 	.word	0x00019c60
        /*110c*/ 	.short	0x010a
        /*110e*/ 	.byte	0x3f
	.zero		1


	//   ....[72]....
        /*1110*/ 	.word	0x00023b50
        /*1114*/ 	.word	0x00000003
        /*1118*/ 	.word	0x00019c50
        /*111c*/ 	.short	0x0101
        /*111e*/ 	.byte	0x3f
	.zero		1


	//   ....[73]....
        /*1120*/ 	.word	0x00023bd0
        /*1124*/ 	.word	0x00000003
        /*1128*/ 	.word	0x00000000
        /*112c*/ 	.short	0x0101
        /*112e*/ 	.byte	0x3f
	.zero		1


	//   ....[74]....
        /*1130*/ 	.word	0x00023de0
        /*1134*/ 	.word	0x00000000
        /*1138*/ 	.word	0x00019c70
        /*113c*/ 	.short	0x010a
        /*113e*/ 	.byte	0x3f
	.zero		1


	//   ....[75]....
        /*1140*/ 	.word	0x00023e50
        /*1144*/ 	.word	0x00000000
        /*1148*/ 	.word	0x00019c60
        /*114c*/ 	.short	0x010a
        /*114e*/ 	.byte	0x3f
	.zero		1


	//   ....[76]....
        /*1150*/ 	.word	0x000242d0
        /*1154*/ 	.word	0x00000000
        /*1158*/ 	.word	0x00019c50
        /*115c*/ 	.short	0x0101
        /*115e*/ 	.byte	0x3f
	.zero		1


	//   ....[77]....
        /*1160*/ 	.word	0x00024320
        /*1164*/ 	.word	0x00000002
        /*1168*/ 	.word	0x00000000
        /*116c*/ 	.short	0x0101
        /*116e*/ 	.byte	0x3f
	.zero		1


	//   ....[78]....
        /*1170*/ 	.word	0x00025480
        /*1174*/ 	.word	0x00000006
        /*1178*/ 	.word	0x00019c20
        /*117c*/ 	.short	0x010a
        /*117e*/ 	.byte	0x3f
	.zero		1


	//   ....[79]....
        /*1180*/ 	.word	0x00025660
        /*1184*/ 	.word	0x00000005
        /*1188*/ 	.word	0x00000000
        /*118c*/ 	.short	0x010a
        /*118e*/ 	.byte	0x3f
	.zero		1


	//   ....[80]....
        /*1190*/ 	.word	0x00025690
        /*1194*/ 	.word	0x00000009
        /*1198*/ 	.word	0x00000000
        /*119c*/ 	.short	0x010a
        /*119e*/ 	.byte	0x3f
	.zero		1


	//   ....[81]....
        /*11a0*/ 	.word	0x000256e0
        /*11a4*/ 	.word	0x00000017
        /*11a8*/ 	.word	0x00019c60
        /*11ac*/ 	.short	0x010a
        /*11ae*/ 	.byte	0x3f
	.zero		1


	//   ....[82]....
        /*11b0*/ 	.word	0x00025730
        /*11b4*/ 	.word	0x00000007
        /*11b8*/ 	.word	0x00019c60
        /*11bc*/ 	.short	0x010a
        /*11be*/ 	.byte	0x3f
	.zero		1


	//   ....[83]....
        /*11c0*/ 	.word	0x00025770
        /*11c4*/ 	.word	0x00000017
        /*11c8*/ 	.word	0x00019c80
        /*11cc*/ 	.short	0x010a
        /*11ce*/ 	.byte	0x3f
	.zero		1


	//   ....[84]....
        /*11d0*/ 	.word	0x00025790
        /*11d4*/ 	.word	0x00000007
        /*11d8*/ 	.word	0x00019c80
        /*11dc*/ 	.short	0x010a
        /*11de*/ 	.byte	0x3f
	.zero		1


	//   ....[85]....
        /*11e0*/ 	.word	0x000257f0
        /*11e4*/ 	.word	0x00000052
        /*11e8*/ 	.word	0x00019c90
        /*11ec*/ 	.short	0x010a
        /*11ee*/ 	.byte	0x3f
	.zero		1


	//   ....[86]....
        /*11f0*/ 	.word	0x00025840
        /*11f4*/ 	.word	0x00000052
        /*11f8*/ 	.word	0x00019c90
        /*11fc*/ 	.short	0x010a
        /*11fe*/ 	.byte	0x3f
	.zero		1


	//   ....[87]....
        /*1200*/ 	.word	0x00025890
        /*1204*/ 	.word	0x00000052
        /*1208*/ 	.word	0x00019c90
        /*120c*/ 	.short	0x010a
        /*120e*/ 	.byte	0x3f
	.zero		1


	//   ....[88]....
        /*1210*/ 	.word	0x000258e0
        /*1214*/ 	.word	0x00000052
        /*1218*/ 	.word	0x00019cb0
        /*121c*/ 	.short	0x010a
        /*121e*/ 	.byte	0x3f
	.zero		1


	//   ....[89]....
        /*1220*/ 	.word	0x00025ae0
        /*1224*/ 	.word	0x00000010
        /*1228*/ 	.word	0x00019c00
        /*122c*/ 	.short	0x010a
        /*122e*/ 	.byte	0x3f
	.zero		1


	//   ....[90]....
        /*1230*/ 	.word	0x00025cf0
        /*1234*/ 	.word	0x00000010
        /*1238*/ 	.word	0x00019c00
        /*123c*/ 	.short	0x010a
        /*123e*/ 	.byte	0x3f
	.zero		1


	//   ....[91]....
        /*1240*/ 	.word	0x00025d40
        /*1244*/ 	.word	0x00000003
        /*1248*/ 	.word	0x00019c30
        /*124c*/ 	.short	0x010a
        /*124e*/ 	.byte	0x3f
	.zero		1


	//   ....[92]....
        /*1250*/ 	.word	0x00025d90
        /*1254*/ 	.word	0x00000015
        /*1258*/ 	.word	0x00019c30
        /*125c*/ 	.short	0x010a
        /*125e*/ 	.byte	0x3f
	.zero		1


	//   ....[93]....
        /*1260*/ 	.word	0x00025de0
        /*1264*/ 	.word	0x00000016
        /*1268*/ 	.word	0x00019c50
        /*126c*/ 	.short	0x010a
        /*126e*/ 	.byte	0x3f
	.zero		1


	//   ....[94]....
        /*1270*/ 	.word	0x00025e30
        /*1274*/ 	.word	0x0000000f
        /*1278*/ 	.word	0x00019c30
        /*127c*/ 	.short	0x010a
        /*127e*/ 	.byte	0x3f
	.zero		1


	//   ....[95]....
        /*1280*/ 	.word	0x00025e80
        /*1284*/ 	.word	0x00000014
        /*1288*/ 	.word	0x00019c50
        /*128c*/ 	.short	0x010a
        /*128e*/ 	.byte	0x3f
	.zero		1


	//   ....[96]....
        /*1290*/ 	.word	0x00025ed0
        /*1294*/ 	.word	0x00000014
        /*1298*/ 	.word	0x00019c30
        /*129c*/ 	.short	0x010a
        /*129e*/ 	.byte	0x3f
	.zero		1


	//   ....[97]....
        /*12a0*/ 	.word	0x00025f20
        /*12a4*/ 	.word	0x0000000f
        /*12a8*/ 	.word	0x00019c50
        /*12ac*/ 	.short	0x010a
        /*12ae*/ 	.byte	0x3f
	.zero		1


	//   ....[98]....
        /*12b0*/ 	.word	0x00025f70
        /*12b4*/ 	.word	0x00000005
        /*12b8*/ 	.word	0x00019c50
        /*12bc*/ 	.short	0x010a
        /*12be*/ 	.byte	0x3f
	.zero		1


	//   ....[99]....
        /*12c0*/ 	.word	0x00026110
        /*12c4*/ 	.word	0x00000013
        /*12c8*/ 	.word	0x00019c20
        /*12cc*/ 	.short	0x010a
        /*12ce*/ 	.byte	0x3f
	.zero		1


	//   ....[100]....
        /*12d0*/ 	.word	0x00026160
        /*12d4*/ 	.word	0x00000009
        /*12d8*/ 	.word	0x00019ca0
        /*12dc*/ 	.short	0x010a
        /*12de*/ 	.byte	0x3f
	.zero		1


	//   ....[101]....
        /*12e0*/ 	.word	0x000261b0
        /*12e4*/ 	.word	0x00000009
        /*12e8*/ 	.word	0x00019cc0
        /*12ec*/ 	.short	0x010a
        /*12ee*/ 	.byte	0x3f
	.zero		1


	//   ....[102]....
        /*12f0*/ 	.word	0x00026200
        /*12f4*/ 	.word	0x00000009
        /*12f8*/ 	.word	0x00019ca0
        /*12fc*/ 	.short	0x010a
        /*12fe*/ 	.byte	0x3f
	.zero		1


	//   ....[103]....
        /*1300*/ 	.word	0x00026250
        /*1304*/ 	.word	0x00000009
        /*1308*/ 	.word	0x00019cc0
        /*130c*/ 	.short	0x010a
        /*130e*/ 	.byte	0x3f
	.zero		1


	//   ....[104]....
        /*1310*/ 	.word	0x000263f0
        /*1314*/ 	.word	0x00000004
        /*1318*/ 	.word	0x00019c80
        /*131c*/ 	.short	0x010a
        /*131e*/ 	.byte	0x3f
	.zero		1


	//   ....[105]....
        /*1320*/ 	.word	0x00026440
        /*1324*/ 	.word	0x00000004
        /*1328*/ 	.word	0x00019c40
        /*132c*/ 	.short	0x010a
        /*132e*/ 	.byte	0x3f
	.zero		1


	//   ....[106]....
        /*1330*/ 	.word	0x00026870
        /*1334*/ 	.word	0x00000013
        /*1338*/ 	.word	0x00019c20
        /*133c*/ 	.short	0x010a
        /*133e*/ 	.byte	0x3f
	.zero		1


	//   ....[107]....
        /*1340*/ 	.word	0x000268c0
        /*1344*/ 	.word	0x00000006
        /*1348*/ 	.word	0x00019c80
        /*134c*/ 	.short	0x010a
        /*134e*/ 	.byte	0x3f
	.zero		1


	//   ....[108]....
        /*1350*/ 	.word	0x00026910
        /*1354*/ 	.word	0x00000006
        /*1358*/ 	.word	0x00019c40
        /*135c*/ 	.short	0x010a
        /*135e*/ 	.byte	0x3f
	.zero		1


	//   ....[109]....
        /*1360*/ 	.word	0x00026960
        /*1364*/ 	.word	0x00000003
        /*1368*/ 	.word	0x00019c70
        /*136c*/ 	.short	0x010a
        /*136e*/ 	.byte	0x3f
	.zero		1


	//   ....[110]....
        /*1370*/ 	.word	0x000269b0
        /*1374*/ 	.word	0x00000003
        /*1378*/ 	.word	0x00019c60
        /*137c*/ 	.short	0x010a
        /*137e*/ 	.byte	0x3f
	.zero		1


	//   ....[111]....
        /*1380*/ 	.word	0x00026a00
        /*1384*/ 	.word	0x00000000
        /*1388*/ 	.word	0x00019c70
        /*138c*/ 	.short	0x010a
        /*138e*/ 	.byte	0x3f
	.zero		1


	//   ....[112]....
        /*1390*/ 	.word	0x00026a50
        /*1394*/ 	.word	0x00000000
        /*1398*/ 	.word	0x00019c60
        /*139c*/ 	.short	0x010a
        /*139e*/ 	.byte	0x3f
	.zero		1


	//   ....[113]....
        /*13a0*/ 	.word	0x000274e0
        /*13a4*/ 	.word	0x00000006
        /*13a8*/ 	.word	0x00019c20
        /*13ac*/ 	.short	0x010a
        /*13ae*/ 	.byte	0x3f
	.zero		1


	//   ....[114]....
        /*13b0*/ 	.word	0x00027680
        /*13b4*/ 	.word	0x00000005
        /*13b8*/ 	.word	0x00000000
        /*13bc*/ 	.short	0x010a
        /*13be*/ 	.byte	0x3f
	.zero		1


	//   ....[115]....
        /*13c0*/ 	.word	0x000276d0
        /*13c4*/ 	.word	0x00000009
        /*13c8*/ 	.word	0x00000000
        /*13cc*/ 	.short	0x010a
        /*13ce*/ 	.byte	0x3f
	.zero		1


	//   ....[116]....
        /*13d0*/ 	.word	0x00027720
        /*13d4*/ 	.word	0x00000017
        /*13d8*/ 	.word	0x00019c60
        /*13dc*/ 	.short	0x010a
        /*13de*/ 	.byte	0x3f
	.zero		1


	//   ....[117]....
        /*13e0*/ 	.word	0x00027770
        /*13e4*/ 	.word	0x00000007
        /*13e8*/ 	.word	0x00019c60
        /*13ec*/ 	.short	0x010a
        /*13ee*/ 	.byte	0x3f
	.zero		1


	//   ....[118]....
        /*13f0*/ 	.word	0x000277c0
        /*13f4*/ 	.word	0x00000017
        /*13f8*/ 	.word	0x00019c80
        /*13fc*/ 	.short	0x010a
        /*13fe*/ 	.byte	0x3f
	.zero		1


	//----- nvinfo : EIATTR_NUM_MBARRIERS
	.align		4
.L_1281:
        /*1400*/ 	.byte	0x03, 0x38
        /*1402*/ 	.short	0x0016


	//----- nvinfo : EIATTR_EXIT_INSTR_OFFSETS
	.align		4
        /*1404*/ 	.byte	0x04, 0x1c
        /*1406*/ 	.short	(.L_1283 - .L_1282)


	//   ....[0]....
.L_1282:
        /*1408*/ 	.word	0x000257e0


	//----- nvinfo : EIATTR_MAX_THREADS
	.align		4
.L_1283:
        /*140c*/ 	.byte	0x04, 0x05
        /*140e*/ 	.short	(.L_1285 - .L_1284)
.L_1284:
        /*1410*/ 	.word	0x00000200
        /*1414*/ 	.word	0x00000001
        /*1418*/ 	.word	0x00000001


	//----- nvinfo : EIATTR_CRS_STACK_SIZE
	.align		4
.L_1285:
        /*141c*/ 	.byte	0x04, 0x1e
        /*141e*/ 	.short	(.L_1287 - .L_1286)
.L_1286:
        /*1420*/ 	.word	0x00000000


	//----- nvinfo : EIATTR_CBANK_PARAM_SIZE
	.align		4
.L_1287:
        /*1424*/ 	.byte	0x03, 0x19
        /*1426*/ 	.short	0x0af0


	//----- nvinfo : EIATTR_PARAM_CBANK
	.align		4
        /*1428*/ 	.byte	0x04, 0x0a
        /*142a*/ 	.short	(.L_1289 - .L_1288)
	.align		4
.L_1288:
        /*142c*/ 	.word	index@(.nv.constant0._ZN7cutlass13device_kernelIN5flash11enable_sm90INS1_16FlashAttnFwdSm90INS1_25CollectiveMainloopFwdSm90ILi2EN4cute5tupleIJNS5_1CILi1EEES8_S8_EEENS6_IJNS7_ILi192EEENS7_ILi128EEENS7_ILi96EEEEEELi96ENS_12float_e4m3_tEfNS_4arch4Sm90ELb0ELb1ELb1ELb1ELb0ELb1ELb0ELb1ELb1ELb1ELb1ELb0EEENS1_21CollectiveEpilogueFwdINS6_IJSA_SC_SB_EEES9_NS_10bfloat16_tESG_Li384ELb1ELb1ELb1ELb1EEENS1_36VarlenDynamicPersistentTileSchedulerILi192ELi128ELi384ELi128ELb1ELb1ELb1ELb1ELb0ELb1EEEEEEEEEvNT_6ParamsE)
        /*1430*/ 	.short	0x0210
        /*1432*/ 	.short	0x0af0


	//----- nvinfo : EIATTR_SW_WAR
	.align		4
.L_1289:
        /*1434*/ 	.byte	0x04, 0x36
        /*1436*/ 	.short	(.L_1291 - .L_1290)
.L_1290:
        /*1438*/ 	.word	0x00000008
.L_1291:


//--------------------- .nv.info._ZN7cutlass13device_kernelIN5flash11enable_sm90INS1_16FlashAttnFwdSm90INS1_25CollectiveMainloopFwdSm90ILi2EN4cute5tupleIJNS5_1CILi1EEES8_S8_EEENS6_IJNS7_ILi192EEENS7_ILi128EEENS7_ILi96EEEEEELi96ENS_12float_e4m3_tEfNS_4arch4Sm90ELb1ELb0ELb1ELb0ELb0ELb0ELb0ELb1ELb1ELb1ELb1ELb0EEENS1_21CollectiveEpilogueFwdINS6_IJSA_SC_SB_EEES9_NS_10bfloat16_tESG_Li384ELb0ELb1ELb1ELb1EEENS1_19SingleTileSchedulerILb0ELb1ELb1ELi192EEEEEEEEEvNT_6ParamsE --------------------------
	.section	.nv.info._ZN7cutlass13device_kernelIN5flash11enable_sm90INS1_16FlashAttnFwdSm90INS1_25CollectiveMainloopFwdSm90ILi2EN4cute5tupleIJNS5_1CILi1EEES8_S8_EEENS6_IJNS7_ILi192EEENS7_ILi128EEENS7_ILi96EEEEEELi96ENS_12float_e4m3_tEfNS_4arch4Sm90ELb1ELb0ELb1ELb0ELb0ELb0ELb0ELb1ELb1ELb1ELb1ELb0EEENS1_21CollectiveEpilogueFwdINS6_IJSA_SC_SB_EEES9_NS_10bfloat16_tESG_Li384ELb0ELb1ELb1ELb1EEENS1_19SingleTileSchedulerILb0ELb1ELb1ELi192EEEEEEEEEvNT_6ParamsE,"",@"SHT_CUDA_INFO"
	.sectionflags	@""
	.align	4


	//----- nvinfo : EIATTR_CUDA_API_VERSION
	.align		4
        /*0000*/ 	.byte	0x04, 0x37
        /*0002*/ 	.short	(.L_1293 - .L_1292)
.L_1292:
        /*0004*/ 	.word	0x00000082


	//----- nvinfo : EIATTR_KPARAM_INFO
	.align		4
.L_1293:
        /*0008*/ 	.byte	0x04, 0x17
        /*000a*/ 	.short	(.L_1295 - .L_1294)
.L_1294:
        /*000c*/ 	.word	0x00000000
        /*0010*/ 	.short	0x0000
        /*0012*/ 	.short	0x0070
        /*0014*/ 	.byte	0x00, 0xf0, 0x01, 0x28


	//----- nvinfo : EIATTR_SPARSE_MMA_MASK
	.align		4
.L_1295:
        /*0018*/ 	.byte	0x03, 0x50
        /*001a*/ 	.short	0x0000


	//----- nvinfo : EIATTR_MAXREG_COUNT
	.align		4
        /*001c*/ 	.byte	0x03, 0x1b
        /*001e*/ 	.short	0x0080


	//----- nvinfo : EIATTR_NUM_BARRIERS
	.align		4
        /*0020*/ 	.byte	0x02, 0x4c
        /*0022*/ 	.byte	0x09
	.zero		1


	//----- nvinfo : EIATTR_EXTERNS
	.align		4
        /*0024*/ 	.byte	0x04, 0x0f
        /*0026*/ 	.short	(.L_1297 - .L_1296)


	//   ....[0]....
	.align		4
.L_1296:
        /*0028*/ 	.word	index@(__assertfail)


	//----- nvinfo : EIATTR_MERCURY_ISA_VERSION
	.align		4
.L_1297:
        /*002c*/ 	.byte	0x03, 0x5f
        /*002e*/ 	.short	0x0101


	//----- nvinfo : EIATTR_INT_WARP_WIDE_INSTR_OFFSETS
	.align		4
        /*0030*/ 	.byte	0x04, 0x31
        /*0032*/ 	.short	(.L_1299 - .L_1298)


	//   ....[0]....
.L_1298:
        /*0034*/ 	.word	0x00000120


	//   ....[1]....
        /*0038*/ 	.word	0x00000160


	//   ....[2]....
        /*003c*/ 	.word	0x000001d0


	//----- nvinfo : EIATTR_COOP_GROUP_MASK_REGIDS
	.align		4
.L_1299:
        /*0040*/ 	.byte	0x04, 0x29
        /*0042*/ 	.short	(.L_1301 - .L_1300)


	//   ....[0]....
.L_1300:
        /*0044*/ 	.word	0xffffffff


	//   ....[1]....
        /*0048*/ 	.word	0xffffffff


	//   ....[2]....
        /*004c*/ 	.word	0xffffffff


	//   ....[3]....
        /*0050*/ 	.word	0xffffffff


	//   ....[4]....
        /*0054*/ 	.word	0xffffffff


	//   ....[5]....
        /*0058*/ 	.word	0xffffffff


	//   ....[6]....
        /*005c*/ 	.word	0xffffffff


	//   ....[7]....
        /*0060*/ 	.word	0xffffffff


	//   ....[8]....
        /*0064*/ 	.word	0xffffffff


	//   ....[9]....
        /*0068*/ 	.word	0xffffffff


	//   ....[10]....
        /*006c*/ 	.word	0xffffffff


	//   ....[11]....
        /*0070*/ 	.word	0xffffffff


	//   ....[12]....
        /*0074*/ 	.word	0xffffffff


	//   ....[13]....
        /*0078*/ 	.word	0xffffffff


	//   ....[14]....
        /*007c*/ 	.word	0xffffffff


	//   ....[15]....
        /*0080*/ 	.word	0xffffffff


	//   ....[16]....
        /*0084*/ 	.word	0xffffffff


	//   ....[17]....
        /*0088*/ 	.word	0xffffffff


	//   ....[18]....
        /*008c*/ 	.word	0xffffffff


	//   ....[19]....
        /*0090*/ 	.word	0xffffffff


	//   ....[20]....
        /*0094*/ 	.word	0xffffffff


	//   ....[21]....
        /*0098*/ 	.word	0xffffffff


	//   ....[22]....
        /*009c*/ 	.word	0xffffffff


	//   ....[23]....
        /*00a0*/ 	.word	0xffffffff


	//   ....[24]....
        /*00a4*/ 	.word	0xffffffff


	//   ....[25]....
        /*00a8*/ 	.word	0xffffffff


	//   ....[26]....
        /*00ac*/ 	.word	0xffffffff


	//   ....[27]....
        /*00b0*/ 	.word	0xffffffff


	//   ....[28]....
        /*00b4*/ 	.word	0xffffffff


	//   ....[29]....
        /*00b8*/ 	.word	0xffffffff


	//   ....[30]....
        /*00bc*/ 	.word	0xffffffff


	//   ....[31]....
        /*00c0*/ 	.word	0xffffffff


	//   ....[32]....
        /*00c4*/ 	.word	0xffffffff


	//   ....[33]....
        /*00c8*/ 	.word	0xffffffff


	//   ....[34]....
        /*00cc*/ 	.word	0xffffffff


	//   ....[35]....
        /*00d0*/ 	.word	0xffffffff


	//   ....[36]....
        /*00d4*/ 	.word	0xffffffff


	//   ....[37]....
        /*00d8*/ 	.word	0xffffffff


	//   ....[38]....
        /*00dc*/ 	.word	0xffffffff


	//   ....[39]....
        /*00e0*/ 	.word	0xffffffff


	//   ....[40]....
        /*00e4*/ 	.word	0xffffffff


	//   ....[41]....
        /*00e8*/ 	.word	0xffffffff


	//   ....[42]....
        /*00ec*/ 	.word	0xffffffff


	//   ....[43]....
        /*00f0*/ 	.word	0xffffffff


	//   ....[44]....
        /*00f4*/ 	.word	0xffffffff


	//   ....[45]....
        /*00f8*/ 	.word	0xffffffff


	//   ....[46]....
        /*00fc*/ 	.word	0xffffffff


	//   ....[47]....
        /*0100*/ 	.word	0xffffffff


	//   ....[48]....
        /*0104*/ 	.word	0xffffffff


	//   ....[49]....
        /*0108*/ 	.word	0xffffffff


	//   ....[50]....
        /*010c*/ 	.word	0xffffffff


	//   ....[51]....
        /*0110*/ 	.word	0xffffffff


	//   ....[52]....
        /*0114*/ 	.word	0xffffffff


	//   ....[53]....
        /*0118*/ 	.word	0xffffffff


	//   ....[54]....
        /*011c*/ 	.word	0xffffffff


	//   ....[55]....
        /*0120*/ 	.word	0xffffffff


	//   ....[56]....
        /*0124*/ 	.word	0xffffffff


	//   ....[57]....
        /*0128*/ 	.word	0xffffffff


	//   ....[58]....
        /*012c*/ 	.word	0xffffffff


	//   ....[59]....
        /*0130*/ 	.word	0xffffffff


	//   ....[60]....
        /*0134*/ 	.word	0xffffffff


	//   ....[61]....
        /*0138*/ 	.word	0xffffffff


	//   ....[62]....
        /*013c*/ 	.word	0xffffffff


	//   ....[63]....
        /*0140*/ 	.word	0xffffffff


	//   ....[64]....
        /*0144*/ 	.word	0xffffffff


	//   ....[65]....
        /*0148*/ 	.word	0xffffffff


	//   ....[66]....
        /*014c*/ 	.word	0xffffffff


	//   ....[67]....
        /*0150*/ 	.word	0xffffffff


	//   ....[68]....
        /*0154*/ 	.word	0xffffffff


	//   ....[69]....
        /*0158*/ 	.word	0xffffffff


	//   ....[70]....
        /*015c*/ 	.word	0xffffffff


	//   ....[71]....
        /*0160*/ 	.word	0xffffffff


	//   ....[72]....
        /*0164*/ 	.word	0xffffffff


	//   ....[73]....
        /*0168*/ 	.word	0xffffffff


	//   ....[74]....
        /*016c*/ 	.word	0xffffffff


	//   ....[75]....
        /*0170*/ 	.word	0xffffffff


	//   ....[76]....
        /*0174*/ 	.word	0xffffffff


	//   ....[77]....
        /*0178*/ 	.word	0xffffffff


	//   ....[78]....
        /*017c*/ 	.word	0xffffffff


	//   ....[79]....
        /*0180*/ 	.word	0xffffffff


	//   ....[80]....
        /*0184*/ 	.word	0xffffffff


	//   ....[81]....
        /*0188*/ 	.word	0xffffffff


	//   ....[82]....
        /*018c*/ 	.word	0xffffffff


	//   ....[83]....
        /*0190*/ 	.word	0xffffffff


	//   ....[84]....
        /*0194*/ 	.word	0xffffffff


	//   ....[85]....
        /*0198*/ 	.word	0xffffffff


	//   ....[86]....
        /*019c*/ 	.word	0xffffffff


	//   ....[87]....
        /*01a0*/ 	.word	0xffffffff


	//   ....[88]....
        /*01a4*/ 	.word	0xffffffff


	//   ....[89]....
        /*01a8*/ 	.word	0xffffffff


	//   ....[90]....
        /*01ac*/ 	.word	0xffffffff


	//   ....[91]....
        /*01b0*/ 	.word	0xffffffff


	//   ....[92]....
        /*01b4*/ 	.word	0xffffffff


	//   ....[93]....
        /*01b8*/ 	.word	0x0500000f


	//   ....[94]....
        /*01bc*/ 	.word	0x0500000f


	//   ....[95]....
        /*01c0*/ 	.word	0x0500000f


	//   ....[96]....
        /*01c4*/ 	.word	0x0500000f


	//   ....[97]....
        /*01c8*/ 	.word	0x0500000f


	//   ....[98]....
        /*01cc*/ 	.word	0x0500000f


	//   ....[99]....
        /*01d0*/ 	.word	0x0500000f


	//----- nvinfo : EIATTR_COOP_GROUP_INSTR_OFFSETS
	.align		4
.L_1301:
        /*01d4*/ 	.byte	0x04, 0x28
        /*01d6*/ 	.short	(.L_1303 - .L_1302)


	//   ....[0]....
.L_1302:
        /*01d8*/ 	.word	0x00000050


	//   ....[1]....
        /*01dc*/ 	.word	0x00000130


	//   ....[2]....
        /*01e0*/ 	.word	0x00000180


	//   ....[3]....
        /*01e4*/ 	.word	0x000003b0


	//   ....[4]....
        /*01e8*/ 	.word	0x00000510


	//   ....[5]....
        /*01ec*/ 	.word	0x00000630


	//   ....[6]....
        /*01f0*/ 	.word	0x00000790


	//   ....[7]....
        /*01f4*/ 	.word	0x00001210


	//   ....[8]....
        /*01f8*/ 	.word	0x00001c70


	//   ....[9]....
        /*01fc*/ 	.word	0x00001cb0


	//   ....[10]....
        /*0200*/ 	.word	0x00002b40


	//   ....[11]....
        /*0204*/ 	.word	0x00002bc0


	//   ....[12]....
        /*0208*/ 	.word	0x00003570


	//   ....[13]....
        /*020c*/ 	.word	0x00003630


	//   ....[14]....
        /*0210*/ 	.word	0x00004ba0


	//   ....[15]....
        /*0214*/ 	.word	0x00004ca0


	//   ....[16]....
        /*0218*/ 	.word	0x000056a0


	//   ....[17]....
        /*021c*/ 	.word	0x00005800


	//   ....[18]....
        /*0220*/ 	.word	0x00006100


	//   ....[19]....
        /*0224*/ 	.word	0x00006170


	//   ....[20]....
        /*0228*/ 	.word	0x00008090


	//   ....[21]....
        /*022c*/ 	.word	0x000080c0


	//   ....[22]....
        /*0230*/ 	.word	0x00008170


	//   ....[23]....
        /*0234*/ 	.word	0x00008180


	//   ....[24]....
        /*0238*/ 	.word	0x00009880


	//   ....[25]....
        /*023c*/ 	.word	0x000098a0


	//   ....[26]....
        /*0240*/ 	.word	0x00009920


	//   ....[27]....
        /*0244*/ 	.word	0x00009930


	//   ....[28]....
        /*0248*/ 	.word	0x0000a600


	//   ....[29]....
        /*024c*/ 	.word	0x0000a610


	//   ....[30]....
        /*0250*/ 	.word	0x0000a620


	//   ....[31]....
        /*0254*/ 	.word	0x0000a630


	//   ....[32]....
        /*0258*/ 	.word	0x0000a640


	//   ....[33]....
        /*025c*/ 	.word	0x0000a660


	//   ....[34]....
        /*0260*/ 	.word	0x0000a670


	//   ....[35]....
        /*0264*/ 	.word	0x0000a680


	//   ....[36]....
        /*0268*/ 	.word	0x0000a6a0


	//   ....[37]....
        /*026c*/ 	.word	0x0000a6b0


	//   ....[38]....
        /*0270*/ 	.word	0x0000a6c0


	//   ....[39]....
        /*0274*/ 	.word	0x0000a6d0


	//   ....[40]....
        /*0278*/ 	.word	0x0000a6f0


	//   ....[41]....
        /*027c*/ 	.word	0x0000a710


	//   ....[42]....
        /*0280*/ 	.word	0x0000a720


	//   ....[43]....
        /*0284*/ 	.word	0x0000a730


	//   ....[44]....
        /*0288*/ 	.word	0x0000a750


	//   ....[45]....
        /*028c*/ 	.word	0x0000a770


	//   ....[46]....
        /*0290*/ 	.word	0x0000a780


	//   ....[47]....
        /*0294*/ 	.word	0x0000a7a0


	//   ....[48]....
        /*0298*/ 	.word	0x0000a7c0


	//   ....[49]....
        /*029c*/ 	.word	0x0000a7d0


	//   ....[50]....
        /*02a0*/ 	.word	0x0000a7e0


	//   ....[51]....
        /*02a4*/ 	.word	0x0000a7f0


	//   ....[52]....
        /*02a8*/ 	.word	0x0000a800


	//   ....[53]....
        /*02ac*/ 	.word	0x0000a820


	//   ....[54]....
        /*02b0*/ 	.word	0x0000a830


	//   ....[55]....
        /*02b4*/ 	.word	0x0000a840


	//   ....[56]....
        /*02b8*/ 	.word	0x0000a850


	//   ....[57]....
        /*02bc*/ 	.word	0x0000a860


	//   ....[58]....
        /*02c0*/ 	.word	0x0000a870


	//   ....[59]....
        /*02c4*/ 	.word	0x0000a880


	//   ....[60]....
        /*02c8*/ 	.word	0x0000a890


	//   ....[61]....
        /*02cc*/ 	.word	0x0000a8b0


	//   ....[62]....
        /*02d0*/ 	.word	0x0000a8e0


	//   ....[63]....
        /*02d4*/ 	.word	0x0000a910


	//   ....[64]....
        /*02d8*/ 	.word	0x0000a940


	//   ....[65]....
        /*02dc*/ 	.word	0x0000a980


	//   ....[66]....
        /*02e0*/ 	.word	0x0000a9c0


	//   ....[67]....
        /*02e4*/ 	.word	0x0000a9f0


	//   ....[68]....
        /*02e8*/ 	.word	0x0000aa00


	//   ....[69]....
        /*02ec*/ 	.word	0x0000aa10


	//   ....[70]....
        /*02f0*/ 	.word	0x0000aa20


	//   ....[71]....
        /*02f4*/ 	.word	0x0000aa30


	//   ....[72]....
        /*02f8*/ 	.word	0x0000aa40


	//   ....[73]....
        /*02fc*/ 	.word	0x0000aa50


	//   ....[74]....
        /*0300*/ 	.word	0x0000aa60


	//   ....[75]....
        /*0304*/ 	.word	0x0000aa70


	//   ....[76]....
        /*0308*/ 	.word	0x0000adc0


	//   ....[77]....
        /*030c*/ 	.word	0x0000ae20


	//   ....[78]....
        /*0310*/ 	.word	0x0000ae50


	//   ....[79]....
        /*0314*/ 	.word	0x0000ae90


	//   ....[80]....
        /*0318*/ 	.word	0x0000aed0


	//   ....[81]....
        /*031c*/ 	.word	0x0000af10


	//   ....[82]....
        /*0320*/ 	.word	0x0000b430


	//   ....[83]....
        /*0324*/ 	.word	0x0000b460


	//   ....[84]....
        /*0328*/ 	.word	0x0000be30


	//   ....[85]....
        /*032c*/ 	.word	0x0000cc30


	//   ....[86]....
        /*0330*/ 	.word	0x0000d970


	//   ....[87]....
        /*0334*/ 	.word	0x0000d9a0


	//   ....[88]....
        /*0338*/ 	.word	0x0000d9d0


	//   ....[89]....
        /*033c*/ 	.word	0x0000d9f0


	//   ....[90]....
        /*0340*/ 	.word	0x0000da00


	//   ....[91]....
        /*0344*/ 	.word	0x0000dae0


	//   ....[92]....
        /*0348*/ 	.word	0x0000f270


	//   ....[93]....
        /*034c*/ 	.word	0x0000f820


	//   ....[94]....
        /*0350*/ 	.word	0x0000f9d0


	//   ....[95]....
        /*0354*/ 	.word	0x0000fa20


	//   ....[96]....
        /*0358*/ 	.word	0x0000fac0


	//   ....[97]....
        /*035c*/ 	.word	0x0000fba0


	//   ....[98]....
        /*0360*/ 	.word	0x0000fc40


	//   ....[99]....
        /*0364*/ 	.word	0x0000fd10


	//----- nvinfo : EIATTR_REG_RECONFIG
	.align		4
.L_1303:
        /*0368*/ 	.byte	0x01, 0x54
	.zero		2


	//----- nvinfo : EIATTR_SYSCALL_OFFSETS
	.align		4
        /*036c*/ 	.byte	0x04, 0x46
        /*036e*/ 	.short	(.L_1305 - .L_1304)


	//   ....[0]....
.L_1304:
        /*0370*/ 	.word	0x000013d0


	//   ....[1]....
        /*0374*/ 	.word	0x0000c610


	//   ....[2]....
        /*0378*/ 	.word	0x0000c750


	//   ....[3]....
        /*037c*/ 	.word	0x0000c890


	//   ....[4]....
        /*0380*/ 	.word	0x0000c9b0


	//   ....[5]....
        /*0384*/ 	.word	0x0000d470


	//----- nvinfo : EIATTR_MBARRIER_INSTR_OFFSETS
	.align		4
.L_1305:
        /*0388*/ 	.byte	0x04, 0x39
        /*038a*/ 	.short	(.L_1307 - .L_1306)


	//   ....[0]....
.L_1306:
        /*038c*/ 	.word	0x00000260
        /*0390*/ 	.word	0x000000ff
        /*0394*/ 	.word	0x00017000
        /*0398*/ 	.short	0x0100
        /*039a*/ 	.byte	0x08
	.zero		1


	//   ....[1]....
        /*039c*/ 	.word	0x00000270
        /*03a0*/ 	.word	0x000000ff
        /*03a4*/ 	.word	0x00017020
        /*03a8*/ 	.short	0x0100
        /*03aa*/ 	.byte	0x08
	.zero		1


	//   ....[2]....
        /*03ac*/ 	.word	0x00000360
        /*03b0*/ 	.word	0x000000ff
        /*03b4*/ 	.word	0x00017030
        /*03b8*/ 	.short	0x0100
        /*03ba*/ 	.byte	0x08
	.zero		1


	//   ....[3]....
        /*03bc*/ 	.word	0x00000370
        /*03c0*/ 	.word	0x000000ff
        /*03c4*/ 	.word	0x00017040
        /*03c8*/ 	.short	0x0100
        /*03ca*/ 	.byte	0x08
	.zero		1


	//   ....[4]....
        /*03cc*/ 	.word	0x00000380
        /*03d0*/ 	.word	0x000000ff
        /*03d4*/ 	.word	0x00017038
        /*03d8*/ 	.short	0x0100
        /*03da*/ 	.byte	0x08
	.zero		1


	//   ....[5]....
        /*03dc*/ 	.word	0x00000390
        /*03e0*/ 	.word	0x000000ff
        /*03e4*/ 	.word	0x00017048
        /*03e8*/ 	.short	0x0100
        /*03ea*/ 	.byte	0x08
	.zero		1


	//   ....[6]....
        /*03ec*/ 	.word	0x000004c0
        /*03f0*/ 	.word	0x000000ff
        /*03f4*/ 	.word	0x00017050
        /*03f8*/ 	.short	0x0100
        /*03fa*/ 	.byte	0x08
	.zero		1


	//   ....[7]....
        /*03fc*/ 	.word	0x000004d0
        /*0400*/ 	.word	0x000000ff
        /*0404*/ 	.word	0x00017060
        /*0408*/ 	.short	0x0100
        /*040a*/ 	.byte	0x08
	.zero		1


	//   ....[8]....
        /*040c*/ 	.word	0x000004e0
        /*0410*/ 	.word	0x000000ff
        /*0414*/ 	.word	0x00017058
        /*0418*/ 	.short	0x0100
        /*041a*/ 	.byte	0x08
	.zero		1


	//   ....[9]....
        /*041c*/ 	.word	0x000004f0
        /*0420*/ 	.word	0x000000ff
        /*0424*/ 	.word	0x00017068
        /*0428*/ 	.short	0x0100
        /*042a*/ 	.byte	0x08
	.zero		1


	//   ....[10]....
        /*042c*/ 	.word	0x000005e0
        /*0430*/ 	.word	0x000000ff
        /*0434*/ 	.word	0x00017070
        /*0438*/ 	.short	0x0100
        /*043a*/ 	.byte	0x06
	.zero		1


	//   ....[11]....
        /*043c*/ 	.word	0x000005f0
        /*0440*/ 	.word	0x000000ff
        /*0444*/ 	.word	0x00017080
        /*0448*/ 	.short	0x0100
        /*044a*/ 	.byte	0x06
	.zero		1


	//   ....[12]....
        /*044c*/ 	.word	0x00000600
        /*0450*/ 	.word	0x000000ff
        /*0454*/ 	.word	0x00017078
        /*0458*/ 	.short	0x0100
        /*045a*/ 	.byte	0x06
	.zero		1


	//   ....[13]....
        /*045c*/ 	.word	0x00000610
        /*0460*/ 	.word	0x000000ff
        /*0464*/ 	.word	0x00017088
        /*0468*/ 	.short	0x0100
        /*046a*/ 	.byte	0x06
	.zero		1


	//   ....[14]....
        /*046c*/ 	.word	0x00000740
        /*0470*/ 	.word	0x000000ff
        /*0474*/ 	.word	0x00017090
        /*0478*/ 	.short	0x0100
        /*047a*/ 	.byte	0x08
	.zero		1


	//   ....[15]....
        /*047c*/ 	.word	0x00000750
        /*0480*/ 	.word	0x000000ff
        /*0484*/ 	.word	0x000170a0
        /*0488*/ 	.short	0x0100
        /*048a*/ 	.byte	0x08
	.zero		1


	//   ....[16]....
        /*048c*/ 	.word	0x00000760
        /*0490*/ 	.word	0x000000ff
        /*0494*/ 	.word	0x00017098
        /*0498*/ 	.short	0x0100
        /*049a*/ 	.byte	0x08
	.zero		1


	//   ....[17]....
        /*049c*/ 	.word	0x00000770
        /*04a0*/ 	.word	0x000000ff
        /*04a4*/ 	.word	0x000170a8
        /*04a8*/ 	.short	0x0100
        /*04aa*/ 	.byte	0x08
	.zero		1


	//   ....[18]....
        /*04ac*/ 	.word	0x000008a0
        /*04b0*/ 	.word	0x000000ff
        /*04b4*/ 	.word	0x000170b0
        /*04b8*/ 	.short	0x0100
        /*04ba*/ 	.byte	0x08
	.zero		1


	//   ....[19]....
        /*04bc*/ 	.word	0x000008b0
        /*04c0*/ 	.word	0x000000ff
        /*04c4*/ 	.word	0x000170c0
        /*04c8*/ 	.short	0x0100
        /*04ca*/ 	.byte	0x08
	.zero		1


	//   ....[20]....
        /*04cc*/ 	.word	0x000008c0
        /*04d0*/ 	.word	0x000000ff
        /*04d4*/ 	.word	0x000170b8
        /*04d8*/ 	.short	0x0100
        /*04da*/ 	.byte	0x08
	.zero		1


	//   ....[21]....
        /*04dc*/ 	.word	0x000008d0
        /*04e0*/ 	.word	0x000000ff
        /*04e4*/ 	.word	0x000170c8
        /*04e8*/ 	.short	0x0100
        /*04ea*/ 	.byte	0x08
	.zero		1


	//   ....[22]....
        /*04ec*/ 	.word	0x000016a0
        /*04f0*/ 	.word	0x000000ff
        /*04f4*/ 	.word	0x00017000
        /*04f8*/ 	.short	0x010a
        /*04fa*/ 	.byte	0x27
	.zero		1


	//   ....[23]....
        /*04fc*/ 	.word	0x00001730
        /*0500*/ 	.word	0x000000ff
        /*0504*/ 	.word	0x00017030
        /*0508*/ 	.short	0x010a
        /*050a*/ 	.byte	0x27
	.zero		1


	//   ....[24]....
        /*050c*/ 	.word	0x000017a0
        /*0510*/ 	.word	0x000000ff
        /*0514*/ 	.word	0x00017030
        /*0518*/ 	.short	0x010a
        /*051a*/ 	.byte	0x27
	.zero		1


	//   ....[25]....
        /*051c*/ 	.word	0x00003a70
        /*0520*/ 	.word	0x0000003b
        /*0524*/ 	.word	0x00000000
        /*0528*/ 	.short	0x0101
        /*052a*/ 	.byte	0x3f
	.zero		1


	//   ....[26]....
        /*052c*/ 	.word	0x000044f0
        /*0530*/ 	.word	0x000000ff
        /*0534*/ 	.word	0x00017030
        /*0538*/ 	.short	0x010a
        /*053a*/ 	.byte	0x1a
	.zero		1


	//   ....[27]....
        /*053c*/ 	.word	0x00004530
        /*0540*/ 	.word	0x000000ff
        /*0544*/ 	.word	0x00017030
        /*0548*/ 	.short	0x010a
        /*054a*/ 	.byte	0x1a
	.zero		1


	//   ....[28]....
        /*054c*/ 	.word	0x000046b0
        /*0550*/ 	.word	0x000000ff
        /*0554*/ 	.word	0x00017050
        /*0558*/ 	.short	0x010a
        /*055a*/ 	.byte	0x0e
	.zero		1


	//   ....[29]....
        /*055c*/ 	.word	0x00004ab0
        /*0560*/ 	.word	0x000000ff
        /*0564*/ 	.word	0x00017050
        /*0568*/ 	.short	0x010a
        /*056a*/ 	.byte	0x0e
	.zero		1


	//   ....[30]....
        /*056c*/ 	.word	0x000069b0
        /*0570*/ 	.word	0x00000002
        /*0574*/ 	.word	0x00000000
        /*0578*/ 	.short	0x0101
        /*057a*/ 	.byte	0x3f
	.zero		1


	//   ....[31]....
        /*057c*/ 	.word	0x00006c80
        /*0580*/ 	.word	0x000000ff
        /*0584*/ 	.word	0x00000000
        /*0588*/ 	.short	0x0101
        /*058a*/ 	.byte	0x07
	.zero		1


	//   ....[32]....
        /*058c*/ 	.word	0x00007250
        /*0590*/ 	.word	0x000000ff
        /*0594*/ 	.word	0x00017030
        /*0598*/ 	.short	0x010a
        /*059a*/ 	.byte	0x17
	.zero		1


	//   ....[33]....
        /*059c*/ 	.word	0x00007290
        /*05a0*/ 	.word	0x000000ff
        /*05a4*/ 	.word	0x00017030
        /*05a8*/ 	.short	0x010a
        /*05aa*/ 	.byte	0x17
	.zero		1


	//   ....[34]....
        /*05ac*/ 	.word	0x00007410
        /*05b0*/ 	.word	0x000000ff
        /*05b4*/ 	.word	0x00017050
        /*05b8*/ 	.short	0x010a
        /*05ba*/ 	.byte	0x0e
	.zero		1


	//   ....[35]....
        /*05bc*/ 	.word	0x00008040
        /*05c0*/ 	.word	0x000000ff
        /*05c4*/ 	.word	0x00017050
        /*05c8*/ 	.short	0x010a
        /*05ca*/ 	.byte	0x0e
	.zero		1


	//   ....[36]....
        /*05cc*/ 	.word	0x00008d80
        /*05d0*/ 	.word	0x00000002
        /*05d4*/ 	.word	0x00000000
        /*05d8*/ 	.short	0x0101
        /*05da*/ 	.byte	0x3f
	.zero		1


	//   ....[37]....
        /*05dc*/ 	.word	0x00009090
        /*05e0*/ 	.word	0x000000ff
        /*05e4*/ 	.word	0x00000000
        /*05e8*/ 	.short	0x0101
        /*05ea*/ 	.byte	0x07
	.zero		1


	//   ....[38]....
        /*05ec*/ 	.word	0x000095a0
        /*05f0*/ 	.word	0x000000ff
        /*05f4*/ 	.word	0x00017050
        /*05f8*/ 	.short	0x010a
        /*05fa*/ 	.byte	0x0b
	.zero		1


	//   ....[39]....
        /*05fc*/ 	.word	0x000095e0
        /*0600*/ 	.word	0x000000ff
        /*0604*/ 	.word	0x00017050
        /*0608*/ 	.short	0x010a
        /*060a*/ 	.byte	0x0b
	.zero		1


	//   ....[40]....
        /*060c*/ 	.word	0x00009c10
        /*0610*/ 	.word	0x000000ff
        /*0614*/ 	.word	0x00000000
        /*0618*/ 	.short	0x0101
        /*061a*/ 	.byte	0x04
	.zero		1


	//   ....[41]....
        /*061c*/ 	.word	0x0000aef0
        /*0620*/ 	.word	0x000000ff
        /*0624*/ 	.word	0x00000000
        /*0628*/ 	.short	0x0101
        /*062a*/ 	.byte	0x04
	.zero		1


	//   ....[42]....
        /*062c*/ 	.word	0x0000ce40
        /*0630*/ 	.word	0x000000ff
        /*0634*/ 	.word	0x00017080
        /*0638*/ 	.short	0x010a
        /*063a*/ 	.byte	0x26
	.zero		1


	//   ....[43]....
        /*063c*/ 	.word	0x0000d070
        /*0640*/ 	.word	0x000000ff
        /*0644*/ 	.word	0x00017040
        /*0648*/ 	.short	0x010a
        /*064a*/ 	.byte	0x26
	.zero		1


	//   ....[44]....
        /*064c*/ 	.word	0x0000dc10
        /*0650*/ 	.word	0x000000ff
        /*0654*/ 	.word	0x00017000
        /*0658*/ 	.short	0x0107
        /*065a*/ 	.byte	0x26
	.zero		1


	//   ....[45]....
        /*065c*/ 	.word	0x0000dc60
        /*0660*/ 	.word	0x000000ff
        /*0664*/ 	.word	0x00017000
        /*0668*/ 	.short	0x0101
        /*066a*/ 	.byte	0x26
	.zero		1


	//   ....[46]....
        /*066c*/ 	.word	0x0000dc90
        /*0670*/ 	.word	0x000000ff
        /*0674*/ 	.word	0x00017020
        /*0678*/ 	.short	0x010a
        /*067a*/ 	.byte	0x26
	.zero		1


	//   ....[47]....
        /*067c*/ 	.word	0x0000df50
        /*0680*/ 	.word	0x00000006
        /*0684*/ 	.word	0x00017080
        /*0688*/ 	.short	0x010a
        /*068a*/ 	.byte	0x3f
	.zero		1


	//   ....[48]....
        /*068c*/ 	.word	0x0000e320
        /*0690*/ 	.word	0x00000006
        /*0694*/ 	.word	0x00017040
        /*0698*/ 	.short	0x010a
        /*069a*/ 	.byte	0x3f
	.zero		1


	//   ....[49]....
        /*069c*/ 	.word	0x0000e740
        /*06a0*/ 	.word	0x00000003
        /*06a4*/ 	.word	0x00017070
        /*06a8*/ 	.short	0x010a
        /*06aa*/ 	.byte	0x3f
	.zero		1


	//   ....[50]....
        /*06ac*/ 	.word	0x0000e7b0
        /*06b0*/ 	.word	0x00000003
        /*06b4*/ 	.word	0x00017060
        /*06b8*/ 	.short	0x010a
        /*06ba*/ 	.byte	0x3f
	.zero		1


	//   ....[51]....
        /*06bc*/ 	.word	0x0000eb60
        /*06c0*/ 	.word	0x00000003
        /*06c4*/ 	.word	0x00017050
        /*06c8*/ 	.short	0x0101
        /*06ca*/ 	.byte	0x3f
	.zero		1


	//   ....[52]....
        /*06cc*/ 	.word	0x0000ebd0
        /*06d0*/ 	.word	0x00000002
        /*06d4*/ 	.word	0x00000000
        /*06d8*/ 	.short	0x0101
        /*06da*/ 	.byte	0x3f
	.zero		1


	//   ....[53]....
        /*06dc*/ 	.word	0x0000ecc0
        /*06e0*/ 	.word	0x00000002
        /*06e4*/ 	.word	0x00017070
        /*06e8*/ 	.short	0x010a
        /*06ea*/ 	.byte	0x3f
	.zero		1


	//   ....[54]....
        /*06ec*/ 	.word	0x0000ed60
        /*06f0*/ 	.word	0x00000002
        /*06f4*/ 	.word	0x00017060
        /*06f8*/ 	.short	0x010a
        /*06fa*/ 	.byte	0x3f
	.zero		1


	//   ....[55]....
        /*06fc*/ 	.word	0x0000f120
        /*0700*/ 	.word	0x00000002
        /*0704*/ 	.word	0x00017050
        /*0708*/ 	.short	0x0101
        /*070a*/ 	.byte	0x3f
	.zero		1


	//   ....[56]....
        /*070c*/ 	.word	0x0000f180
        /*0710*/ 	.word	0x00000000
        /*0714*/ 	.word	0x00000000
        /*0718*/ 	.short	0x0101
        /*071a*/ 	.byte	0x3f
	.zero		1


	//   ....[57]....
        /*071c*/ 	.word	0x0000f220
        /*0720*/ 	.word	0x00000007
        /*0724*/ 	.word	0x00017020
        /*0728*/ 	.short	0x010a
        /*072a*/ 	.byte	0x3f
	.zero		1


	//   ....[58]....
        /*072c*/ 	.word	0x0000f360
        /*0730*/ 	.word	0x00000005
        /*0734*/ 	.word	0x00000000
        /*0738*/ 	.short	0x010a
        /*073a*/ 	.byte	0x3f
	.zero		1


	//   ....[59]....
        /*073c*/ 	.word	0x0000f3d0
        /*0740*/ 	.word	0x00000003
        /*0744*/ 	.word	0x00000000
        /*0748*/ 	.short	0x010a
        /*074a*/ 	.byte	0x3f
	.zero		1


	//   ....[60]....
        /*074c*/ 	.word	0x0000f420
        /*0750*/ 	.word	0x00000003
        /*0754*/ 	.word	0x00017060
        /*0758*/ 	.short	0x010a
        /*075a*/ 	.byte	0x3f
	.zero		1


	//   ....[61]....
        /*075c*/ 	.word	0x0000f470
        /*0760*/ 	.word	0x00000005
        /*0764*/ 	.word	0x00017060
        /*0768*/ 	.short	0x010a
        /*076a*/ 	.byte	0x3f
	.zero		1


	//   ....[62]....
        /*076c*/ 	.word	0x0000f4b0
        /*0770*/ 	.word	0x00000003
        /*0774*/ 	.word	0x00017080
        /*0778*/ 	.short	0x010a
        /*077a*/ 	.byte	0x3f
	.zero		1


	//   ....[63]....
        /*077c*/ 	.word	0x0000f4d0
        /*0780*/ 	.word	0x00000005
        /*0784*/ 	.word	0x00017080
        /*0788*/ 	.short	0x010a
        /*078a*/ 	.byte	0x3f
	.zero		1


	//   ....[64]....
        /*078c*/ 	.word	0x0000f540
        /*0790*/ 	.word	0x00000003
        /*0794*/ 	.word	0x00017000
        /*0798*/ 	.short	0x010a
        /*079a*/ 	.byte	0x3f
	.zero		1


	//   ....[65]....
        /*079c*/ 	.word	0x0000f5a0
        /*07a0*/ 	.word	0x00000003
        /*07a4*/ 	.word	0x00017030
        /*07a8*/ 	.short	0x010a
        /*07aa*/ 	.byte	0x3f
	.zero		1


	//   ....[66]....
        /*07ac*/ 	.word	0x0000f600
        /*07b0*/ 	.word	0x0000000b
        /*07b4*/ 	.word	0x00017030
        /*07b8*/ 	.short	0x010a
        /*07ba*/ 	.byte	0x3f
	.zero		1


	//   ....[67]....
        /*07bc*/ 	.word	0x0000f660
        /*07c0*/ 	.word	0x00000029
        /*07c4*/ 	.word	0x00017050
        /*07c8*/ 	.short	0x010a
        /*07ca*/ 	.byte	0x3f
	.zero		1


	//   ....[68]....
        /*07cc*/ 	.word	0x0000f6c0
        /*07d0*/ 	.word	0x00000009
        /*07d4*/ 	.word	0x00017030
        /*07d8*/ 	.short	0x010a
        /*07da*/ 	.byte	0x3f
	.zero		1


	//   ....[69]....
        /*07dc*/ 	.word	0x0000f720
        /*07e0*/ 	.word	0x0000000b
        /*07e4*/ 	.word	0x00017050
        /*07e8*/ 	.short	0x010a
        /*07ea*/ 	.byte	0x3f
	.zero		1


	//   ....[70]....
        /*07ec*/ 	.word	0x0000f780
        /*07f0*/ 	.word	0x00000005
        /*07f4*/ 	.word	0x00017050
        /*07f8*/ 	.short	0x010a
        /*07fa*/ 	.byte	0x3f
	.zero		1


	//   ....[71]....
        /*07fc*/ 	.word	0x0000f8d0
        /*0800*/ 	.word	0x0000001a
        /*0804*/ 	.word	0x00017080
        /*0808*/ 	.short	0x010a
        /*080a*/ 	.byte	0x3f
	.zero		1


	//   ....[72]....
        /*080c*/ 	.word	0x0000f920
        /*0810*/ 	.word	0x0000001a
        /*0814*/ 	.word	0x00017040
        /*0818*/ 	.short	0x010a
        /*081a*/ 	.byte	0x3f
	.zero		1


	//   ....[73]....
        /*081c*/ 	.word	0x0000fd40
        /*0820*/ 	.word	0x0000001a
        /*0824*/ 	.word	0x00017020
        /*0828*/ 	.short	0x010a
        /*082a*/ 	.byte	0x3f
	.zero		1


	//   ....[74]....
        /*082c*/ 	.word	0x0000fd90
        /*0830*/ 	.word	0x00000006
        /*0834*/ 	.word	0x00017080
        /*0838*/ 	.short	0x010a
        /*083a*/ 	.byte	0x3f
	.zero		1


	//   ....[75]....
        /*083c*/ 	.word	0x0000fde0
        /*0840*/ 	.word	0x00000006
        /*0844*/ 	.word	0x00017040
        /*0848*/ 	.short	0x010a
        /*084a*/ 	.byte	0x3f
	.zero		1


	//   ....[76]....
        /*084c*/ 	.word	0x0000fe30
        /*0850*/ 	.word	0x00000003
        /*0854*/ 	.word	0x00017070
        /*0858*/ 	.short	0x010a
        /*085a*/ 	.byte	0x3f
	.zero		1


	//   ....[77]....
        /*085c*/ 	.word	0x0000fe80
        /*0860*/ 	.word	0x00000003
        /*0864*/ 	.word	0x00017060
        /*0868*/ 	.short	0x010a
        /*086a*/ 	.byte	0x3f
	.zero		1


	//   ....[78]....
        /*086c*/ 	.word	0x0000fed0
        /*0870*/ 	.word	0x00000002
        /*0874*/ 	.word	0x00017070
        /*0878*/ 	.short	0x010a
        /*087a*/ 	.byte	0x3f
	.zero		1


	//   ....[79]....
        /*087c*/ 	.word	0x0000ff20
        /*0880*/ 	.word	0x00000002
        /*0884*/ 	.word	0x00017060
        /*0888*/ 	.short	0x010a
        /*088a*/ 	.byte	0x3f
	.zero		1


	//   ....[80]....
        /*088c*/ 	.word	0x0000ff70
        /*0890*/ 	.word	0x00000007
        /*0894*/ 	.word	0x00017020
        /*0898*/ 	.short	0x010a
        /*089a*/ 	.byte	0x3f
	.zero		1


	//   ....[81]....
        /*089c*/ 	.word	0x0000ffc0
        /*08a0*/ 	.word	0x00000005
        /*08a4*/ 	.word	0x00000000
        /*08a8*/ 	.short	0x010a
        /*08aa*/ 	.byte	0x3f
	.zero		1


	//   ....[82]....
        /*08ac*/ 	.word	0x00010010
        /*08b0*/ 	.word	0x00000003
        /*08b4*/ 	.word	0x00000000
        /*08b8*/ 	.short	0x010a
        /*08ba*/ 	.byte	0x3f
	.zero		1


	//   ....[83]....
        /*08bc*/ 	.word	0x00010060
        /*08c0*/ 	.word	0x00000003
        /*08c4*/ 	.word	0x00017060
        /*08c8*/ 	.short	0x010a
        /*08ca*/ 	.byte	0x3f
	.zero		1


	//   ....[84]....
        /*08cc*/ 	.word	0x000100b0
        /*08d0*/ 	.word	0x00000005
        /*08d4*/ 	.word	0x00017060
        /*08d8*/ 	.short	0x010a
        /*08da*/ 	.byte	0x3f
	.zero		1


	//   ....[85]....
        /*08dc*/ 	.word	0x00010100
        /*08e0*/ 	.word	0x00000003
        /*08e4*/ 	.word	0x00017080
        /*08e8*/ 	.short	0x010a
        /*08ea*/ 	.byte	0x3f
	.zero		1


	//----- nvinfo : EIATTR_NUM_MBARRIERS
	.align		4
.L_1307:
        /*08ec*/ 	.byte	0x03, 0x38
        /*08ee*/ 	.short	0x0016


	//----- nvinfo : EIATTR_EXIT_INSTR_OFFSETS
	.align		4
        /*08f0*/ 	.byte	0x04, 0x1c
        /*08f2*/ 	.short	(.L_1309 - .L_1308)


	//   ....[0]....
.L_1308:
        /*08f4*/ 	.word	0x0000f520


	//----- nvinfo : EIATTR_MAX_THREADS
	.align		4
.L_1309:
        /*08f8*/ 	.byte	0x04, 0x05
        /*08fa*/ 	.short	(.L_1311 - .L_1310)
.L_1310:
        /*08fc*/ 	.word	0x00000200
        /*0900*/ 	.word	0x00000001
        /*0904*/ 	.word	0x00000001


	//----- nvinfo : EIATTR_CRS_STACK_SIZE
	.align		4
.L_1311:
        /*0908*/ 	.byte	0x04, 0x1e
        /*090a*/ 	.short	(.L_1313 - .L_1312)
.L_1312:
        /*090c*/ 	.word	0x00000000


	//----- nvinfo : EIATTR_CBANK_PARAM_SIZE
	.align		4
.L_1313:
        /*0910*/ 	.byte	0x03, 0x19
        /*0912*/ 	.short	0x0a70


	//----- nvinfo : EIATTR_PARAM_CBANK
	.align		4
        /*0914*/ 	.byte	0x04, 0x0a
        /*0916*/ 	.short	(.L_1315 - .L_1314)
	.align		4
.L_1314:
        /*0918*/ 	.word	index@(.nv.constant0._ZN7cutlass13device_kernelIN5flash11enable_sm90INS1_16FlashAttnFwdSm90INS1_25CollectiveMainloopFwdSm90ILi2EN4cute5tupleIJNS5_1CILi1EEES8_S8_EEENS6_IJNS7_ILi192EEENS7_ILi128EEENS7_ILi96EEEEEELi96ENS_12float_e4m3_tEfNS_4arch4Sm90ELb1ELb0ELb1ELb0ELb0ELb0ELb0ELb1ELb1ELb1ELb1ELb0EEENS1_21CollectiveEpilogueFwdINS6_IJSA_SC_SB_EEES9_NS_10bfloat16_tESG_Li384ELb0ELb1ELb1ELb1EEENS1_19SingleTileSchedulerILb0ELb1ELb1ELi192EEEEEEEEEvNT_6ParamsE)
        /*091c*/ 	.short	0x0210
        /*091e*/ 	.short	0x0a70


	//----- nvinfo : EIATTR_SW_WAR
	.align		4
.L_1315:
        /*0920*/ 	.byte	0x04, 0x36
        /*0922*/ 	.short	(.L_1317 - .L_1316)
.L_1316:
        /*0924*/ 	.word	0x00000008
.L_1317:


//--------------------- .nv.info._ZN7cutlass13device_kernelIN5flash11enable_sm90INS1_16FlashAttnFwdSm90INS1_25CollectiveMainloopFwdSm90ILi2EN4cute5tupleIJNS5_1CILi1EEES8_S8_EEENS6_IJNS7_ILi192EEENS7_ILi128EEENS7_ILi96EEEEEELi96ENS_12float_e4m3_tEfNS_4arch4Sm90ELb1ELb0ELb1ELb1ELb0ELb0ELb0ELb1ELb1ELb1ELb1ELb0EEENS1_21CollectiveEpilogueFwdINS6_IJSA_SC_SB_EEES9_NS_10bfloat16_tESG_Li384ELb1ELb1ELb1ELb1EEENS1_36VarlenDynamicPersistentTileSchedulerILi192ELi128ELi384ELi128ELb1ELb1ELb1ELb1ELb1ELb1EEEEEEEEEvNT_6ParamsE --------------------------
	.section	.nv.info._ZN7cutlass13device_kernelIN5flash11enable_sm90INS1_16FlashAttnFwdSm90INS1_25CollectiveMainloopFwdSm90ILi2EN4cute5tupleIJNS5_1CILi1EEES8_S8_EEENS6_IJNS7_ILi192EEENS7_ILi128EEENS7_ILi96EEEEEELi96ENS_12float_e4m3_tEfNS_4arch4Sm90ELb1ELb0ELb1ELb1ELb0ELb0ELb0ELb1ELb1ELb1ELb1ELb0EEENS1_21CollectiveEpilogueFwdINS6_IJSA_SC_SB_EEES9_NS_10bfloat16_tESG_Li384ELb1ELb1ELb1ELb1EEENS1_36VarlenDynamicPersistentTileSchedulerILi192ELi128ELi384ELi128ELb1ELb1ELb1ELb1ELb1ELb1EEEEEEEEEvNT_6ParamsE,"",@"SHT_CUDA_INFO"
	.sectionflags	@""
	.align	4


	//----- nvinfo : EIATTR_CUDA_API_VERSION
	.align		4
        /*0000*/ 	.byte	0x04, 0x37
        /*0002*/ 	.short	(.L_1319 - .L_1318)
.L_1318:
        /*0004*/ 	.word	0x00000082


	//----- nvinfo : EIATTR_KPARAM_INFO
	.align		4
.L_1319:
        /*0008*/ 	.byte	0x04, 0x17
        /*000a*/ 	.short	(.L_1321 - .L_1320)
.L_1320:
        /*000c*/ 	.word	0x00000000
        /*0010*/ 	.short	0x0000
        /*0012*/ 	.short	0x0070
        /*0014*/ 	.byte	0x00, 0xf0, 0x01, 0x2a


	//----- nvinfo : EIATTR_SPARSE_MMA_MASK
	.align		4
.L_1321:
        /*0018*/ 	.byte	0x03, 0x50
        /*001a*/ 	.short	0x0000


	//----- nvinfo : EIATTR_MAXREG_COUNT
	.align		4
        /*001c*/ 	.byte	0x03, 0x1b
        /*001e*/ 	.short	0x0080


	//----- nvinfo : EIATTR_NUM_BARRIERS
	.align		4
        /*0020*/ 	.byte	0x02, 0x4c
        /*0022*/ 	.byte	0x09
	.zero		1


	//----- nvinfo : EIATTR_EXTERNS
	.align		4
        /*0024*/ 	.byte	0x04, 0x0f
        /*0026*/ 	.short	(.L_1323 - .L_1322)


	//   ....[0]....
	.align		4
.L_1322:
        /*0028*/ 	.word	index@(__assertfail)


	//----- nvinfo : EIATTR_ANNOTATIONS
	.align		4
.L_1323:
        /*002c*/ 	.byte	0x04, 0x55
        /*002e*/ 	.short	(.L_1325 - .L_1324)


	//   ....[0]....
.L_1324:
        /* <DEDUP_REMOVED lines=26> */


	//----- nvinfo : EIATTR_MERCURY_ISA_VERSION
	.align		4
.L_1325:
        /*01c0*/ 	.byte	0x03, 0x5f
        /*01c2*/ 	.short	0x0101


	//----- nvinfo : EIATTR_UNUSED_LOAD_BYTE_OFFSET
	.align		4
        /*01c4*/ 	.byte	0x04, 0x44
        /*01c6*/ 	.short	(.L_1327 - .L_1326)


	//   ....[0]....
.L_1326:
        /*01c8*/ 	.word	0x00000a00
        /*01cc*/ 	.word	0x0000fff0


	//   ....[1]....
        /*01d0*/ 	.word	0x0000a470
        /*01d4*/ 	.word	0x0000fff0


	//----- nvinfo : EIATTR_INT_WARP_WIDE_INSTR_OFFSETS
	.align		4
.L_1327:
        /*01d8*/ 	.byte	0x04, 0x31
        /*01da*/ 	.short	(.L_1329 - .L_1328)


	//   ....[0]....
.L_1328:
        /*01dc*/ 	.word	0x00000130


	//   ....[1]....
        /*01e0*/ 	.word	0x00000170


	//   ....[2]....
        /*01e4*/ 	.word	0x000001e0


	//   ....[3]....
        /*01e8*/ 	.word	0x0000f560


	//   ....[4]....
        /*01ec*/ 	.word	0x0000f5f0


	//   ....[5]....
        /*01f0*/ 	.word	0x00011ff0


	//   ....[6]....
        /*01f4*/ 	.word	0x00012080


	//----- nvinfo : EIATTR_COOP_GROUP_MASK_REGIDS
	.align		4
.L_1329:
        /*01f8*/ 	.byte	0x04, 0x29
        /*01fa*/ 	.short	(.L_1331 - .L_1330)


	//   ....[0]....
.L_1330:
        /*01fc*/ 	.word	0xffffffff


	//   ....[1]....
        /*0200*/ 	.word	0xffffffff


	//   ....[2]....
        /*0204*/ 	.word	0xffffffff


	//   ....[3]....
        /*0208*/ 	.word	0xffffffff


	//   ....[4]....
        /*020c*/ 	.word	0xffffffff


	//   ....[5]....
        /*0210*/ 	.word	0xffffffff


	//   ....[6]....
        /*0214*/ 	.word	0xffffffff


	//   ....[7]....
        /*0218*/ 	.word	0xffffffff


	//   ....[8]....
        /*021c*/ 	.word	0xffffffff


	//   ....[9]....
        /*0220*/ 	.word	0xffffffff


	//   ....[10]....
        /*0224*/ 	.word	0xffffffff


	//   ....[11]....
        /*0228*/ 	.word	0xffffffff


	//   ....[12]....
        /*022c*/ 	.word	0xffffffff


	//   ....[13]....
        /*0230*/ 	.word	0xffffffff


	//   ....[14]....
        /*0234*/ 	.word	0xffffffff


	//   ....[15]....
        /*0238*/ 	.word	0xffffffff


	//   ....[16]....
        /*023c*/ 	.word	0xffffffff


	//   ....[17]....
        /*0240*/ 	.word	0xffffffff


	//   ....[18]....
        /*0244*/ 	.word	0xffffffff


	//   ....[19]....
        /*0248*/ 	.word	0xffffffff


	//   ....[20]....
        /*024c*/ 	.word	0xffffffff


	//   ....[21]....
        /*0250*/ 	.word	0xffffffff


	//   ....[22]....
        /*0254*/ 	.word	0xffffffff


	//   ....[23]....
        /*0258*/ 	.word	0xffffffff


	//   ....[24]....
        /*025c*/ 	.word	0xffffffff


	//   ....[25]....
        /*0260*/ 	.word	0xffffffff


	//   ....[26]....
        /*0264*/ 	.word	0xffffffff


	//   ....[27]....
        /*0268*/ 	.word	0xffffffff


	//   ....[28]....
        /*026c*/ 	.word	0xffffffff


	//   ....[29]....
        /*0270*/ 	.word	0xffffffff


	//   ....[30]....
        /*0274*/ 	.word	0xffffffff


	//   ....[31]....
        /*0278*/ 	.word	0xffffffff


	//   ....[32]....
        /*027c*/ 	.word	0xffffffff


	//   ....[33]....
        /*0280*/ 	.word	0xffffffff


	//   ....[34]....
        /*0284*/ 	.word	0xffffffff


	//   ....[35]....
        /*0288*/ 	.word	0xffffffff


	//   ....[36]....
        /*028c*/ 	.word	0xffffffff


	//   ....[37]....
        /*0290*/ 	.word	0xffffffff


	//   ....[38]....
        /*0294*/ 	.word	0xffffffff


	//   ....[39]....
        /*0298*/ 	.word	0xffffffff


	//   ....[40]....
        /*029c*/ 	.word	0xffffffff


	//   ....[41]....
        /*02a0*/ 	.word	0xffffffff


	//   ....[42]....
        /*02a4*/ 	.word	0xffffffff


	//   ....[43]....
        /*02a8*/ 	.word	0xffffffff


	//   ....[44]....
        /*02ac*/ 	.word	0xffffffff


	//   ....[45]....
        /*02b0*/ 	.word	0xffffffff


	//   ....[46]....
        /*02b4*/ 	.word	0xffffffff


	//   ....[47]....
        /*02b8*/ 	.word	0xffffffff


	//   ....[48]....
        /*02bc*/ 	.word	0xffffffff


	//   ....[49]....
        /*02c0*/ 	.word	0xffffffff


	//   ....[50]....
        /*02c4*/ 	.word	0xffffffff


	//   ....[51]....
        /*02c8*/ 	.word	0xffffffff


	//   ....[52]....
        /*02cc*/ 	.word	0xffffffff


	//   ....[53]....
        /*02d0*/ 	.word	0xffffffff


	//   ....[54]....
        /*02d4*/ 	.word	0xffffffff


	//   ....[55]....
        /*02d8*/ 	.word	0xffffffff


	//   ....[56]....
        /*02dc*/ 	.word	0xffffffff


	//   ....[57]....
        /*02e0*/ 	.word	0xffffffff


	//   ....[58]....
        /*02e4*/ 	.word	0xffffffff


	//   ....[59]....
        /*02e8*/ 	.word	0xffffffff


	//   ....[60]....
        /*02ec*/ 	.word	0xffffffff


	//   ....[61]....
        /*02f0*/ 	.word	0xffffffff


	//   ....[62]....
        /*02f4*/ 	.word	0xffffffff


	//   ....[63]....
        /*02f8*/ 	.word	0xffffffff


	//   ....[64]....
        /*02fc*/ 	.word	0xffffffff


	//   ....[65]....
        /*0300*/ 	.word	0xffffffff


	//   ....[66]....
        /*0304*/ 	.word	0xffffffff


	//   ....[67]....
        /*0308*/ 	.word	0xffffffff


	//   ....[68]....
        /*030c*/ 	.word	0xffffffff


	//   ....[69]....
        /*0310*/ 	.word	0xffffffff


	//   ....[70]....
        /*0314*/ 	.word	0xffffffff


	//   ....[71]....
        /*0318*/ 	.word	0xffffffff


	//   ....[72]....
        /*031c*/ 	.word	0xffffffff


	//   ....[73]....
        /*0320*/ 	.word	0xffffffff


	//   ....[74]....
        /*0324*/ 	.word	0xffffffff


	//   ....[75]....
        /*0328*/ 	.word	0xffffffff


	//   ....[76]....
        /*032c*/ 	.word	0xffffffff


	//   ....[77]....
        /*0330*/ 	.word	0xffffffff


	//   ....[78]....
        /*0334*/ 	.word	0xffffffff


	//   ....[79]....
        /*0338*/ 	.word	0xffffffff


	//   ....[80]....
        /*033c*/ 	.word	0xffffffff


	//   ....[81]....
        /*0340*/ 	.word	0xffffffff


	//   ....[82]....
        /*0344*/ 	.word	0xffffffff


	//   ....[83]....
        /*0348*/ 	.word	0xffffffff


	//   ....[84]....
        /*034c*/ 	.word	0xffffffff


	//   ....[85]....
        /*0350*/ 	.word	0xffffffff


	//   ....[86]....
        /*0354*/ 	.word	0xffffffff


	//   ....[87]....
        /*0358*/ 	.word	0xffffffff


	//   ....[88]....
        /*035c*/ 	.word	0xffffffff


	//   ....[89]....
        /*0360*/ 	.word	0xffffffff


	//   ....[90]....
        /*0364*/ 	.word	0xffffffff


	//   ....[91]....
        /*0368*/ 	.word	0xffffffff


	//   ....[92]....
        /*036c*/ 	.word	0xffffffff


	//   ....[93]....
        /*0370*/ 	.word	0xffffffff


	//   ....[94]....
        /*0374*/ 	.word	0xffffffff


	//   ....[95]....
        /*0378*/ 	.word	0xffffffff


	//   ....[96]....
        /*037c*/ 	.word	0xffffffff


	//   ....[97]....
        /*0380*/ 	.word	0xffffffff


	//   ....[98]....
        /*0384*/ 	.word	0xffffffff


	//   ....[99]....
        /*0388*/ 	.word	0xffffffff


	//   ....[100]....
        /*038c*/ 	.word	0xffffffff


	//   ....[101]....
        /*0390*/ 	.word	0xffffffff


	//   ....[102]....
        /*0394*/ 	.word	0xffffffff


	//   ....[103]....
        /*0398*/ 	.word	0xffffffff


	//   ....[104]....
        /*039c*/ 	.word	0xffffffff


	//   ....[105]....
        /*03a0*/ 	.word	0xffffffff


	//   ....[106]....
        /*03a4*/ 	.word	0xffffffff


	//   ....[107]....
        /*03a8*/ 	.word	0xffffffff


	//   ....[108]....
        /*03ac*/ 	.word	0xffffffff


	//   ....[109]....
        /*03b0*/ 	.word	0xffffffff


	//   ....[110]....
        /*03b4*/ 	.word	0xffffffff


	//   ....[111]....
        /*03b8*/ 	.word	0xffffffff


	//   ....[112]....
        /*03bc*/ 	.word	0xffffffff


	//   ....[113]....
        /*03c0*/ 	.word	0xffffffff


	//   ....[114]....
        /*03c4*/ 	.word	0xffffffff


	//   ....[115]....
        /*03c8*/ 	.word	0xffffffff


	//   ....[116]....
        /*03cc*/ 	.word	0xffffffff


	//   ....[117]....
        /*03d0*/ 	.word	0xffffffff


	//   ....[118]....
        /*03d4*/ 	.word	0xffffffff


	//   ....[119]....
        /*03d8*/ 	.word	0xffffffff


	//   ....[120]....
        /*03dc*/ 	.word	0xffffffff


	//   ....[121]....
        /*03e0*/ 	.word	0xffffffff


	//   ....[122]....
        /*03e4*/ 	.word	0xffffffff


	//   ....[123]....
        /*03e8*/ 	.word	0xffffffff


	//   ....[124]....
        /*03ec*/ 	.word	0xffffffff


	//   ....[125]....
        /*03f0*/ 	.word	0xffffffff


	//   ....[126]....
        /*03f4*/ 	.word	0xffffffff


	//   ....[127]....
        /*03f8*/ 	.word	0xffffffff


	//   ....[128]....
        /*03fc*/ 	.word	0xffffffff


	//   ....[129]....
        /*0400*/ 	.word	0xffffffff


	//   ....[130]....
        /*0404*/ 	.word	0xffffffff


	//   ....[131]....
        /*0408*/ 	.word	0xffffffff


	//   ....[132]....
        /*040c*/ 	.word	0xffffffff


	//   ....[133]....
        /*0410*/ 	.word	0xffffffff


	//   ....[134]....
        /*0414*/ 	.word	0xffffffff


	//   ....[135]....
        /*0418*/ 	.word	0x0500000f


	//   ....[136]....
        /*041c*/ 	.word	0x0500000f


	//   ....[137]....
        /*0420*/ 	.word	0x0500000f


	//   ....[138]....
        /*0424*/ 	.word	0x0500000f


	//   ....[139]....
        /*0428*/ 	.word	0x0500000f


	//   ....[140]....
        /*042c*/ 	.word	0x0500000f


	//   ....[141]....
        /*0430*/ 	.word	0x0500000f


	//   ....[142]....
        /*0434*/ 	.word	0x0500000f


	//----- nvinfo : EIATTR_COOP_GROUP_INSTR_OFFSETS
	.align		4
.L_1331:
        /*0438*/ 	.byte	0x04, 0x28
        /*043a*/ 	.short	(.L_1333 - .L_1332)


	//   ....[0]....
.L_1332:
        /*043c*/ 	.word	0x00000060


	//   ....[1]....
        /*0440*/ 	.word	0x00000140


	//   ....[2]....
        /*0444*/ 	.word	0x00000190


	//   ....[3]....
        /*0448*/ 	.word	0x000003c0


	//   ....[4]....
        /*044c*/ 	.word	0x00000520


	//   ....[5]....
        /*0450*/ 	.word	0x00000640


	//   ....[6]....
        /*0454*/ 	.word	0x000007a0


	//   ....[7]....
        /*0458*/ 	.word	0x00001b10


	//   ....[8]....
        /*045c*/ 	.word	0x00002520


	//   ....[9]....
        /*0460*/ 	.word	0x00002f10


	//   ....[10]....
        /*0464*/ 	.word	0x00003170


	//   ....[11]....
        /*0468*/ 	.word	0x00003200


	//   ....[12]....
        /*046c*/ 	.word	0x00003c00


	//   ....[13]....
        /*0470*/ 	.word	0x00003c70


	//   ....[14]....
        /*0474*/ 	.word	0x00005560


	//   ....[15]....
        /*0478*/ 	.word	0x00005590


	//   ....[16]....
        /*047c*/ 	.word	0x00005d30


	//   ....[17]....
        /*0480*/ 	.word	0x00005ea0


	//   ....[18]....
        /*0484*/ 	.word	0x00006690


	//   ....[19]....
        /*0488*/ 	.word	0x00006720


	//   ....[20]....
        /*048c*/ 	.word	0x000087a0


	//   ....[21]....
        /*0490*/ 	.word	0x000087d0


	//   ....[22]....
        /*0494*/ 	.word	0x000087f0


	//   ....[23]....
        /*0498*/ 	.word	0x00008810


	//   ....[24]....
        /*049c*/ 	.word	0x00009db0


	//   ....[25]....
        /*04a0*/ 	.word	0x00009dc0


	//   ....[26]....
        /*04a4*/ 	.word	0x00009e40


	//   ....[27]....
        /*04a8*/ 	.word	0x00009e50


	//   ....[28]....
        /*04ac*/ 	.word	0x0000a8d0


	//   ....[29]....
        /*04b0*/ 	.word	0x0000a8e0


	//   ....[30]....
        /*04b4*/ 	.word	0x0000a8f0


	//   ....[31]....
        /*04b8*/ 	.word	0x0000a920


	//   ....[32]....
        /*04bc*/ 	.word	0x0000a940


	//   ....[33]....
        /*04c0*/ 	.word	0x0000a9b0


	//   ....[34]....
        /*04c4*/ 	.word	0x0000a9f0


	//   ....[35]....
        /*04c8*/ 	.word	0x0000aa20


	//   ....[36]....
        /*04cc*/ 	.word	0x0000aa50


	//   ....[37]....
        /*04d0*/ 	.word	0x0000aa90


	//   ....[38]....
        /*04d4*/ 	.word	0x0000aac0


	//   ....[39]....
        /*04d8*/ 	.word	0x0000aaf0


	//   ....[40]....
        /*04dc*/ 	.word	0x0000ab30


	//   ....[41]....
        /*04e0*/ 	.word	0x0000ab60


	//   ....[42]....
        /*04e4*/ 	.word	0x0000ab90


	//   ....[43]....
        /*04e8*/ 	.word	0x0000abc0


	//   ....[44]....
        /*04ec*/ 	.word	0x0000abf0


	//   ....[45]....
        /*04f0*/ 	.word	0x0000ac20


	//   ....[46]....
        /*04f4*/ 	.word	0x0000ac50


	//   ....[47]....
        /*04f8*/ 	.word	0x0000ac80


	//   ....[48]....
        /*04fc*/ 	.word	0x0000acb0


	//   ....[49]....
        /*0500*/ 	.word	0x0000ace0


	//   ....[50]....
        /*0504*/ 	.word	0x0000ad10


	//   ....[51]....
        /*0508*/ 	.word	0x0000ad20


	//   ....[52]....
        /*050c*/ 	.word	0x0000ad30


	//   ....[53]....
        /*0510*/ 	.word	0x0000ad60


	//   ....[54]....
        /*0514*/ 	.word	0x0000ad90


	//   ....[55]....
        /*0518*/ 	.word	0x0000adb0


	//   ....[56]....
        /*051c*/ 	.word	0x0000add0


	//   ....[57]....
        /*0520*/ 	.word	0x0000ade0


	//   ....[58]....
        /*0524*/ 	.word	0x0000adf0


	//   ....[59]....
        /*0528*/ 	.word	0x0000ae00


	//   ....[60]....
        /*052c*/ 	.word	0x0000ae10


	//   ....[61]....
        /*0530*/ 	.word	0x0000ae20


	//   ....[62]....
        /*0534*/ 	.word	0x0000ae30


	//   ....[63]....
        /*0538*/ 	.word	0x0000ae40


	//   ....[64]....
        /*053c*/ 	.word	0x0000ae50


	//   ....[65]....
        /*0540*/ 	.word	0x0000ae60


	//   ....[66]....
        /*0544*/ 	.word	0x0000ae70


	//   ....[67]....
        /*0548*/ 	.word	0x0000ae90


	//   ....[68]....
        /*054c*/ 	.word	0x0000aec0


	//   ....[69]....
        /*0550*/ 	.word	0x0000aef0


	//   ....[70]....
        /*0554*/ 	.word	0x0000af00


	//   ....[71]....
        /*0558*/ 	.word	0x0000af10


	//   ....[72]....
        /*055c*/ 	.word	0x0000af40


	//   ....[73]....
        /*0560*/ 	.word	0x0000af80


	//   ....[74]....
        /*0564*/ 	.word	0x0000afb0


	//   ....[75]....
        /*0568*/ 	.word	0x0000afe0


	//   ....[76]....
        /*056c*/ 	.word	0x0000b7c0


	//   ....[77]....
        /*0570*/ 	.word	0x0000b7d0


	//   ....[78]....
        /*0574*/ 	.word	0x0000b7e0


	//   ....[79]....
        /*0578*/ 	.word	0x0000b820


	//   ....[80]....
        /*057c*/ 	.word	0x0000bef0


	//   ....[81]....
        /*0580*/ 	.word	0x0000bf20


	//   ....[82]....
        /*0584*/ 	.word	0x0000c040


	//   ....[83]....
        /*0588*/ 	.word	0x0000c060


	//   ....[84]....
        /*058c*/ 	.word	0x0000c590


	//   ....[85]....
        /*0590*/ 	.word	0x0000c5a0


	//   ....[86]....
        /*0594*/ 	.word	0x0000c8e0


	//   ....[87]....
        /*0598*/ 	.word	0x0000c8f0


	//   ....[88]....
        /*059c*/ 	.word	0x0000d550


	//   ....[89]....
        /*05a0*/ 	.word	0x0000d560


	//   ....[90]....
        /*05a4*/ 	.word	0x0000d660


	//   ....[91]....
        /*05a8*/ 	.word	0x0000d680


	//   ....[92]....
        /*05ac*/ 	.word	0x0000d7f0


	//   ....[93]....
        /*05b0*/ 	.word	0x0000da30


	//   ....[94]....
        /*05b4*/ 	.word	0x0000da60


	//   ....[95]....
        /*05b8*/ 	.word	0x0000da90


	//   ....[96]....
        /*05bc*/ 	.word	0x0000dac0


	//   ....[97]....
        /*05c0*/ 	.word	0x0000daf0


	//   ....[98]....
        /*05c4*/ 	.word	0x0000db30


	//   ....[99]....
        /*05c8*/ 	.word	0x0000dcd0


	//   ....[100]....
        /*05cc*/ 	.word	0x0000dd00


	//   ....[101]....
        /*05d0*/ 	.word	0x0000dd30


	//   ....[102]....
        /*05d4*/ 	.word	0x0000dd60


	//   ....[103]....
        /*05d8*/ 	.word	0x0000dd90


	//   ....[104]....
        /*05dc*/ 	.word	0x0000ddc0


	//   ....[105]....
        /*05e0*/ 	.word	0x0000de50


	//   ....[106]....
        /*05e4*/ 	.word	0x0000deb0


	//   ....[107]....
        /*05e8*/ 	.word	0x0000dec0


	//   ....[108]....
        /*05ec*/ 	.word	0x0000df10


	//   ....[109]....
        /*05f0*/ 	.word	0x0000fcb0


	//   ....[110]....
        /*05f4*/ 	.word	0x00010ae0


	//   ....[111]....
        /*05f8*/ 	.word	0x00010b00


	//   ....[112]....
        /*05fc*/ 	.word	0x00010b10


	//   ....[113]....
        /*0600*/ 	.word	0x00010b30


	//   ....[114]....
        /*0604*/ 	.word	0x00010b50


	//   ....[115]....
        /*0608*/ 	.word	0x00010c60


	//   ....[116]....
        /*060c*/ 	.word	0x00012910


	//   ....[117]....
        /*0610*/ 	.word	0x00012930


	//   ....[118]....
        /*0614*/ 	.word	0x00012960


	//   ....[119]....
        /*0618*/ 	.word	0x00012970


	//   ....[120]....
        /*061c*/ 	.word	0x000129a0


	//   ....[121]....
        /*0620*/ 	.word	0x000129e0


	//   ....[122]....
        /*0624*/ 	.word	0x00012a10


	//   ....[123]....
        /*0628*/ 	.word	0x00012a50


	//   ....[124]....
        /*062c*/ 	.word	0x00012bb0


	//   ....[125]....
        /*0630*/ 	.word	0x00012be0


	//   ....[126]....
        /*0634*/ 	.word	0x00012c20


	//   ....[127]....
        /*0638*/ 	.word	0x00012c50


	//   ....[128]....
        /*063c*/ 	.word	0x00012c80


	//   ....[129]....
        /*0640*/ 	.word	0x00012cb0


	//   ....[130]....
        /*0644*/ 	.word	0x00012d30


	//   ....[131]....
        /*0648*/ 	.word	0x00012d80


	//   ....[132]....
        /*064c*/ 	.word	0x00012d90


	//   ....[133]....
        /*0650*/ 	.word	0x00012dd0


	//   ....[134]....
        /*0654*/ 	.word	0x00013890


	//   ....[135]....
        /*0658*/ 	.word	0x00013e60


	//   ....[136]....
        /*065c*/ 	.word	0x00014060


	//   ....[137]....
        /*0660*/ 	.word	0x000140b0


	//   ....[138]....
        /*0664*/ 	.word	0x00014110


	//   ....[139]....
        /*0668*/ 	.word	0x000141b0


	//   ....[140]....
        /*066c*/ 	.word	0x00014270


	//   ....[141]....
        /*0670*/ 	.word	0x000142f0


	//   ....[142]....
        /*0674*/ 	.word	0x000146c0


	//----- nvinfo : EIATTR_REG_RECONFIG
	.align		4
.L_1333:
        /*0678*/ 	.byte	0x01, 0x54
	.zero		2


	//----- nvinfo : EIATTR_SYSCALL_OFFSETS
	.align		4
        /*067c*/ 	.byte	0x04, 0x46
        /*067e*/ 	.short	(.L_1335 - .L_1334)


	//   ....[0]....
.L_1334:
        /*0680*/ 	.word	0x00001cc0


	//   ....[1]....
        /*0684*/ 	.word	0x0000f760


	//   ....[2]....
        /*0688*/ 	.word	0x0000f8c0


	//   ....[3]....
        /*068c*/ 	.word	0x0000fa10


	//   ....[4]....
        /*0690*/ 	.word	0x0000fb50


	//   ....[5]....
        /*0694*/ 	.word	0x000105d0


	//----- nvinfo : EIATTR_MBARRIER_INSTR_OFFSETS
	.align		4
.L_1335:
        /*0698*/ 	.byte	0x04, 0x39
        /*069a*/ 	.short	(.L_1337 - .L_1336)


	//   ....[0]....
.L_1336:
        /*069c*/ 	.word	0x00000270
        /*06a0*/ 	.word	0x000000ff
        /*06a4*/ 	.word	0x00019c00
        /*06a8*/ 	.short	0x0100
        /*06aa*/ 	.byte	0x08
	.zero		1


	//   ....[1]....
        /*06ac*/ 	.word	0x00000280
        /*06b0*/ 	.word	0x000000ff
        /*06b4*/ 	.word	0x00019c20
        /*06b8*/ 	.short	0x0100
        /*06ba*/ 	.byte	0x08
	.zero		1


	//   ....[2]....
        /*06bc*/ 	.word	0x00000370
        /*06c0*/ 	.word	0x000000ff
        /*06c4*/ 	.word	0x00019c30
        /*06c8*/ 	.short	0x0100
        /*06ca*/ 	.byte	0x08
	.zero		1


	//   ....[3]....
        /*06cc*/ 	.word	0x00000380
        /*06d0*/ 	.word	0x000000ff
        /*06d4*/ 	.word	0x00019c40
        /*06d8*/ 	.short	0x0100
        /*06da*/ 	.byte	0x08
	.zero		1


	//   ....[4]....
        /*06dc*/ 	.word	0x00000390
        /*06e0*/ 	.word	0x000000ff
        /*06e4*/ 	.word	0x00019c38
        /*06e8*/ 	.short	0x0100
        /*06ea*/ 	.byte	0x08
	.zero		1


	//   ....[5]....
        /*06ec*/ 	.word	0x000003a0
        /*06f0*/ 	.word	0x000000ff
        /*06f4*/ 	.word	0x00019c48
        /*06f8*/ 	.short	0x0100
        /*06fa*/ 	.byte	0x08
	.zero		1


	//   ....[6]....
        /*06fc*/ 	.word	0x000004d0
        /*0700*/ 	.word	0x000000ff
        /*0704*/ 	.word	0x00019c50
        /*0708*/ 	.short	0x0100
        /*070a*/ 	.byte	0x08
	.zero		1


	//   ....[7]....
        /*070c*/ 	.word	0x000004e0
        /*0710*/ 	.word	0x000000ff
        /*0714*/ 	.word	0x00019c60
        /*0718*/ 	.short	0x0100
        /*071a*/ 	.byte	0x08
	.zero		1


	//   ....[8]....
        /*071c*/ 	.word	0x000004f0
        /*0720*/ 	.word	0x000000ff
        /*0724*/ 	.word	0x00019c58
        /*0728*/ 	.short	0x0100
        /*072a*/ 	.byte	0x08
	.zero		1


	//   ....[9]....
        /*072c*/ 	.word	0x00000500
        /*0730*/ 	.word	0x000000ff
        /*0734*/ 	.word	0x00019c68
        /*0738*/ 	.short	0x0100
        /*073a*/ 	.byte	0x08
	.zero		1


	//   ....[10]....
        /*073c*/ 	.word	0x000005f0
        /*0740*/ 	.word	0x000000ff
        /*0744*/ 	.word	0x00019c70
        /*0748*/ 	.short	0x0100
        /*074a*/ 	.byte	0x06
	.zero		1


	//   ....[11]....
        /*074c*/ 	.word	0x00000600
        /*0750*/ 	.word	0x000000ff
        /*0754*/ 	.word	0x00019c80
        /*0758*/ 	.short	0x0100
        /*075a*/ 	.byte	0x06
	.zero		1


	//   ....[12]....
        /*075c*/ 	.word	0x00000610
        /*0760*/ 	.word	0x000000ff
        /*0764*/ 	.word	0x00019c78
        /*0768*/ 	.short	0x0100
        /*076a*/ 	.byte	0x06
	.zero		1


	//   ....[13]....
        /*076c*/ 	.word	0x00000620
        /*0770*/ 	.word	0x000000ff
        /*0774*/ 	.word	0x00019c88
        /*0778*/ 	.short	0x0100
        /*077a*/ 	.byte	0x06
	.zero		1


	//   ....[14]....
        /*077c*/ 	.word	0x00000750
        /*0780*/ 	.word	0x000000ff
        /*0784*/ 	.word	0x00019c90
        /*0788*/ 	.short	0x0100
        /*078a*/ 	.byte	0x08
	.zero		1


	//   ....[15]....
        /*078c*/ 	.word	0x00000760
        /*0790*/ 	.word	0x000000ff
        /*0794*/ 	.word	0x00019ca0
        /*0798*/ 	.short	0x0100
        /*079a*/ 	.byte	0x08
	.zero		1


	//   ....[16]....
        /*079c*/ 	.word	0x00000770
        /*07a0*/ 	.word	0x000000ff
        /*07a4*/ 	.word	0x00019c98
        /*07a8*/ 	.short	0x0100
        /*07aa*/ 	.byte	0x08
	.zero		1


	//   ....[17]....
        /*07ac*/ 	.word	0x00000780
        /*07b0*/ 	.word	0x000000ff
        /*07b4*/ 	.word	0x00019ca8
        /*07b8*/ 	.short	0x0100
        /*07ba*/ 	.byte	0x08
	.zero		1


	//   ....[18]....
        /*07bc*/ 	.word	0x000008b0
        /*07c0*/ 	.word	0x000000ff
        /*07c4*/ 	.word	0x00019cb0
        /*07c8*/ 	.short	0x0100
        /*07ca*/ 	.byte	0x08
	.zero		1


	//   ....[19]....
        /*07cc*/ 	.word	0x000008c0
        /*07d0*/ 	.word	0x000000ff
        /*07d4*/ 	.word	0x00019cc0
        /*07d8*/ 	.short	0x0100
        /*07da*/ 	.byte	0x08
	.zero		1


	//   ....[20]....
        /*07dc*/ 	.word	0x000008d0
        /*07e0*/ 	.word	0x000000ff
        /*07e4*/ 	.word	0x00019cb8
        /*07e8*/ 	.short	0x0100
        /*07ea*/ 	.byte	0x08
	.zero		1


	//   ....[21]....
        /*07ec*/ 	.word	0x000008e0
        /*07f0*/ 	.word	0x000000ff
        /*07f4*/ 	.word	0x00019cc8
        /*07f8*/ 	.short	0x0100
        /*07fa*/ 	.byte	0x08
	.zero		1


	//   ....[22]....
        /*07fc*/ 	.word	0x00001f10
        /*0800*/ 	.word	0x000000ff
        /*0804*/ 	.word	0x00019c00
        /*0808*/ 	.short	0x010a
        /*080a*/ 	.byte	0x2f
	.zero		1


	//   ....[23]....
        /*080c*/ 	.word	0x00001fd0
        /*0810*/ 	.word	0x00000002
        /*0814*/ 	.word	0x00019c30
        /*0818*/ 	.short	0x010a
        /*081a*/ 	.byte	0x3f
	.zero		1


	//   ....[24]....
        /*081c*/ 	.word	0x00002030
        /*0820*/ 	.word	0x00000002
        /*0824*/ 	.word	0x00019c30
        /*0828*/ 	.short	0x010a
        /*082a*/ 	.byte	0x3f
	.zero		1


	//   ....[25]....
        /*082c*/ 	.word	0x00004060
        /*0830*/ 	.word	0x00000029
        /*0834*/ 	.word	0x00000000
        /*0838*/ 	.short	0x0101
        /*083a*/ 	.byte	0x3f
	.zero		1


	//   ....[26]....
        /*083c*/ 	.word	0x00004b10
        /*0840*/ 	.word	0x000000ff
        /*0844*/ 	.word	0x00019c30
        /*0848*/ 	.short	0x010a
        /*084a*/ 	.byte	0x16
	.zero		1


	//   ....[27]....
        /*084c*/ 	.word	0x00004b50
        /*0850*/ 	.word	0x000000ff
        /*0854*/ 	.word	0x00019c30
        /*0858*/ 	.short	0x010a
        /*085a*/ 	.byte	0x16
	.zero		1


	//   ....[28]....
        /*085c*/ 	.word	0x00004cb0
        /*0860*/ 	.word	0x000000ff
        /*0864*/ 	.word	0x00019c50
        /*0868*/ 	.short	0x010a
        /*086a*/ 	.byte	0x0b
	.zero		1


	//   ....[29]....
        /*086c*/ 	.word	0x00004cf0
        /*0870*/ 	.word	0x000000ff
        /*0874*/ 	.word	0x00019c50
        /*0878*/ 	.short	0x010a
        /*087a*/ 	.byte	0x0b
	.zero		1


	//   ....[30]....
        /*087c*/ 	.word	0x00006fc0
        /*0880*/ 	.word	0x00000002
        /*0884*/ 	.word	0x00000000
        /*0888*/ 	.short	0x0101
        /*088a*/ 	.byte	0x3f
	.zero		1


	//   ....[31]....
        /*088c*/ 	.word	0x00007260
        /*0890*/ 	.word	0x000000ff
        /*0894*/ 	.word	0x00000000
        /*0898*/ 	.short	0x0101
        /*089a*/ 	.byte	0x06
	.zero		1


	//   ....[32]....
        /*089c*/ 	.word	0x00007830
        /*08a0*/ 	.word	0x000000ff
        /*08a4*/ 	.word	0x00019c30
        /*08a8*/ 	.short	0x010a
        /*08aa*/ 	.byte	0x06
	.zero		1


	//   ....[33]....
        /*08ac*/ 	.word	0x00007870
        /*08b0*/ 	.word	0x000000ff
        /*08b4*/ 	.word	0x00019c30
        /*08b8*/ 	.short	0x010a
        /*08ba*/ 	.byte	0x06
	.zero		1


	//   ....[34]....
        /*08bc*/ 	.word	0x000079d0
        /*08c0*/ 	.word	0x000000ff
        /*08c4*/ 	.word	0x00019c50
        /*08c8*/ 	.short	0x010a
        /*08ca*/ 	.byte	0x0b
	.zero		1


	//   ....[35]....
        /*08cc*/ 	.word	0x00007a10
        /*08d0*/ 	.word	0x000000ff
        /*08d4*/ 	.word	0x00019c50
        /*08d8*/ 	.short	0x010a
        /*08da*/ 	.byte	0x0b
	.zero		1


	//   ....[36]....
        /*08dc*/ 	.word	0x00009310
        /*08e0*/ 	.word	0x00000002
        /*08e4*/ 	.word	0x00000000
        /*08e8*/ 	.short	0x0101
        /*08ea*/ 	.byte	0x3f
	.zero		1


	//   ....[37]....
        /*08ec*/ 	.word	0x00009650
        /*08f0*/ 	.word	0x000000ff
        /*08f4*/ 	.word	0x00000000
        /*08f8*/ 	.short	0x0101
        /*08fa*/ 	.byte	0x06
	.zero		1


	//   ....[38]....
        /*08fc*/ 	.word	0x00009b60
        /*0900*/ 	.word	0x000000ff
        /*0904*/ 	.word	0x00019c50
        /*0908*/ 	.short	0x010a
        /*090a*/ 	.byte	0x05
	.zero		1


	//   ....[39]....
        /*090c*/ 	.word	0x00009ba0
        /*0910*/ 	.word	0x000000ff
        /*0914*/ 	.word	0x00019c50
        /*0918*/ 	.short	0x010a
        /*091a*/ 	.byte	0x05
	.zero		1


	//   ....[40]....
        /*091c*/ 	.word	0x0000a130
        /*0920*/ 	.word	0x000000ff
        /*0924*/ 	.word	0x00000000
        /*0928*/ 	.short	0x0101
        /*092a*/ 	.byte	0x04
	.zero		1


	//   ....[41]....
        /*092c*/ 	.word	0x0000bf10
        /*0930*/ 	.word	0x00000003
        /*0934*/ 	.word	0x00000000
        /*0938*/ 	.short	0x0101
        /*093a*/ 	.byte	0x3f
	.zero		1


	//   ....[42]....
        /*093c*/ 	.word	0x0000c2a0
        /*0940*/ 	.word	0x00000002
        /*0944*/ 	.word	0x00000000
        /*0948*/ 	.short	0x0101
        /*094a*/ 	.byte	0x3f
	.zero		1


	//   ....[43]....
        /*094c*/ 	.word	0x0000fed0
        /*0950*/ 	.word	0x00000004
        /*0954*/ 	.word	0x00019c80
        /*0958*/ 	.short	0x010a
        /*095a*/ 	.byte	0x3f
	.zero		1


	//   ....[44]....
        /*095c*/ 	.word	0x00010150
        /*0960*/ 	.word	0x00000004
        /*0964*/ 	.word	0x00019c40
        /*0968*/ 	.short	0x010a
        /*096a*/ 	.byte	0x3f
	.zero		1


	//   ....[45]....
        /*096c*/ 	.word	0x00010d40
        /*0970*/ 	.word	0x00000010
        /*0974*/ 	.word	0x00019c00
        /*0978*/ 	.short	0x0107
        /*097a*/ 	.byte	0x3f
	.zero		1


	//   ....[46]....
        /*097c*/ 	.word	0x00010e50
        /*0980*/ 	.word	0x00000010
        /*0984*/ 	.word	0x00019c00
        /*0988*/ 	.short	0x0101
        /*098a*/ 	.byte	0x3f
	.zero		1


	//   ....[47]....
        /*098c*/ 	.word	0x00010e70
        /*0990*/ 	.word	0x00000010
        /*0994*/ 	.word	0x00019c20
        /*0998*/ 	.short	0x010a
        /*099a*/ 	.byte	0x3f
	.zero		1


	//   ....[48]....
        /*099c*/ 	.word	0x00011140
        /*09a0*/ 	.word	0x00000006
        /*09a4*/ 	.word	0x00019c80
        /*09a8*/ 	.short	0x010a
        /*09aa*/ 	.byte	0x3f
	.zero		1


	//   ....[49]....
        /*09ac*/ 	.word	0x00011560
        /*09b0*/ 	.word	0x00000006
        /*09b4*/ 	.word	0x00019c40
        /*09b8*/ 	.short	0x010a
        /*09ba*/ 	.byte	0x3f
	.zero		1


	//   ....[50]....
        /*09bc*/ 	.word	0x00011a10
        /*09c0*/ 	.word	0x00000003
        /*09c4*/ 	.word	0x00019c70
        /*09c8*/ 	.short	0x010a
        /*09ca*/ 	.byte	0x3f
	.zero		1


	//   ....[51]....
        /*09cc*/ 	.word	0x00011a80
        /*09d0*/ 	.word	0x00000003
        /*09d4*/ 	.word	0x00019c60
        /*09d8*/ 	.short	0x010a
        /*09da*/ 	.byte	0x3f
	.zero		1


	//   ....[52]....
        /*09dc*/ 	.word	0x00011ed0
        /*09e0*/ 	.word	0x00000003
        /*09e4*/ 	.word	0x00019c50
        /*09e8*/ 	.short	0x0101
        /*09ea*/ 	.byte	0x3f
	.zero		1


	//   ....[53]....
        /*09ec*/ 	.word	0x00011f50
        /*09f0*/ 	.word	0x00000003
        /*09f4*/ 	.word	0x00000000
        /*09f8*/ 	.short	0x0101
        /*09fa*/ 	.byte	0x3f
	.zero		1


	//   ....[54]....
        /*09fc*/ 	.word	0x00012150
        /*0a00*/ 	.word	0x00000000
        /*0a04*/ 	.word	0x00019c70
        /*0a08*/ 	.short	0x010a
        /*0a0a*/ 	.byte	0x3f
	.zero		1


	//   ....[55]....
        /*0a0c*/ 	.word	0x000121c0
        /*0a10*/ 	.word	0x00000000
        /*0a14*/ 	.word	0x00019c60
        /*0a18*/ 	.short	0x010a
        /*0a1a*/ 	.byte	0x3f
	.zero		1


	//   ....[56]....
        /*0a1c*/ 	.word	0x00012610
        /*0a20*/ 	.word	0x00000000
        /*0a24*/ 	.word	0x00019c50
        /*0a28*/ 	.short	0x0101
        /*0a2a*/ 	.byte	0x3f
	.zero		1


	//   ....[57]....
        /*0a2c*/ 	.word	0x00012660
        /*0a30*/ 	.word	0x00000002
        /*0a34*/ 	.word	0x00000000
        /*0a38*/ 	.short	0x0101
        /*0a3a*/ 	.byte	0x3f
	.zero		1


	//   ....[58]....
        /*0a3c*/ 	.word	0x00013810
        /*0a40*/ 	.word	0x00000007
        /*0a44*/ 	.word	0x00019c20
        /*0a48*/ 	.short	0x010a
        /*0a4a*/ 	.byte	0x3f
	.zero		1


	//   ....[59]....
        /*0a4c*/ 	.word	0x000139b0
        /*0a50*/ 	.word	0x00000005
        /*0a54*/ 	.word	0x00000000
        /*0a58*/ 	.short	0x010a
        /*0a5a*/ 	.byte	0x3f
	.zero		1


	//   ....[60]....
        /*0a5c*/ 	.word	0x00013a20
        /*0a60*/ 	.word	0x00000003
        /*0a64*/ 	.word	0x00000000
        /*0a68*/ 	.short	0x010a
        /*0a6a*/ 	.byte	0x3f
	.zero		1


	//   ....[61]....
        /*0a6c*/ 	.word	0x00013a70
        /*0a70*/ 	.word	0x00000003
        /*0a74*/ 	.word	0x00019c60
        /*0a78*/ 	.short	0x010a
        /*0a7a*/ 	.byte	0x3f
	.zero		1


	//   ....[62]....
        /*0a7c*/ 	.word	0x00013ac0
        /*0a80*/ 	.word	0x00000005
        /*0a84*/ 	.word	0x00019c60
        /*0a88*/ 	.short	0x010a
        /*0a8a*/ 	.byte	0x3f
	.zero		1


	//   ....[63]....
        /*0a8c*/ 	.word	0x00013b00
        /*0a90*/ 	.word	0x00000003
        /*0a94*/ 	.word	0x00019c80
        /*0a98*/ 	.short	0x010a
        /*0a9a*/ 	.byte	0x3f
	.zero		1


	//   ....[64]....
        /*0a9c*/ 	.word	0x00013b20
        /*0aa0*/ 	.word	0x00000005
        /*0aa4*/ 	.word	0x00019c80
        /*0aa8*/ 	.short	0x010a
        /*0aaa*/ 	.byte	0x3f
	.zero		1


	//   ....[65]....
        /*0aac*/ 	.word	0x00013b90
        /*0ab0*/ 	.word	0x00000003
        /*0ab4*/ 	.word	0x00019c00
        /*0ab8*/ 	.short	0x010a
        /*0aba*/ 	.byte	0x3f
	.zero		1


	//   ....[66]....
        /*0abc*/ 	.word	0x00013be0
        /*0ac0*/ 	.word	0x00000002
        /*0ac4*/ 	.word	0x00019c30
        /*0ac8*/ 	.short	0x010a
        /*0aca*/ 	.byte	0x3f
	.zero		1


	//   ....[67]....
        /*0acc*/ 	.word	0x00013c40
        /*0ad0*/ 	.word	0x00000007
        /*0ad4*/ 	.word	0x00019c30
        /*0ad8*/ 	.short	0x010a
        /*0ada*/ 	.byte	0x3f
	.zero		1


	//   ....[68]....
        /*0adc*/ 	.word	0x00013ca0
        /*0ae0*/ 	.word	0x00000007
        /*0ae4*/ 	.word	0x00019c50
        /*0ae8*/ 	.short	0x010a
        /*0aea*/ 	.byte	0x3f
	.zero		1


	//   ....[69]....
        /*0aec*/ 	.word	0x00013d00
        /*0af0*/ 	.word	0x00000007
        /*0af4*/ 	.word	0x00019c30
        /*0af8*/ 	.short	0x010a
        /*0afa*/ 	.byte	0x3f
	.zero		1


	//   ....[70]....
        /*0afc*/ 	.word	0x00013d60
        /*0b00*/ 	.word	0x00000007
        /*0b04*/ 	.word	0x00019c50
        /*0b08*/ 	.short	0x010a
        /*0b0a*/ 	.byte	0x3f
	.zero		1


	//   ....[71]....
        /*0b0c*/ 	.word	0x00013dc0
        /*0b10*/ 	.word	0x00000005
        /*0b14*/ 	.word	0x00019c50
        /*0b18*/ 	.short	0x010a
        /*0b1a*/ 	.byte	0x3f
	.zero		1


	//   ....[72]....
        /*0b1c*/ 	.word	0x00013f10
        /*0b20*/ 	.word	0x00000004
        /*0b24*/ 	.word	0x00019c80
        /*0b28*/ 	.short	0x010a
        /*0b2a*/ 	.byte	0x3f
	.zero		1


	//   ....[73]....
        /*0b2c*/ 	.word	0x00013f60
        /*0b30*/ 	.word	0x00000004
        /*0b34*/ 	.word	0x00019c40
        /*0b38*/ 	.short	0x010a
        /*0b3a*/ 	.byte	0x3f
	.zero		1


	//   ....[74]....
        /*0b3c*/ 	.word	0x000143b0
        /*0b40*/ 	.word	0x00000010
        /*0b44*/ 	.word	0x00019c20
        /*0b48*/ 	.short	0x010a
        /*0b4a*/ 	.byte	0x3f
	.zero		1


	//   ....[75]....
        /*0b4c*/ 	.word	0x00014400
        /*0b50*/ 	.word	0x00000006
        /*0b54*/ 	.word	0x00019c80
        /*0b58*/ 	.short	0x010a
        /*0b5a*/ 	.byte	0x3f
	.zero		1


	//   ....[76]....
        /*0b5c*/ 	.word	0x00014450
        /*0b60*/ 	.word	0x00000006
        /*0b64*/ 	.word	0x00019c40
        /*0b68*/ 	.short	0x010a
        /*0b6a*/ 	.byte	0x3f
	.zero		1


	//   ....[77]....
        /*0b6c*/ 	.word	0x000144a0
        /*0b70*/ 	.word	0x00000003
        /*0b74*/ 	.word	0x00019c70
        /*0b78*/ 	.short	0x010a
        /*0b7a*/ 	.byte	0x3f
	.zero		1


	//   ....[78]....
        /*0b7c*/ 	.word	0x000144f0
        /*0b80*/ 	.word	0x00000003
        /*0b84*/ 	.word	0x00019c60
        /*0b88*/ 	.short	0x010a
        /*0b8a*/ 	.byte	0x3f
	.zero		1


	//   ....[79]....
        /*0b8c*/ 	.word	0x00014540
        /*0b90*/ 	.word	0x00000000
        /*0b94*/ 	.word	0x00019c70
        /*0b98*/ 	.short	0x010a
        /*0b9a*/ 	.byte	0x3f
	.zero		1


	//   ....[80]....
        /*0b9c*/ 	.word	0x00014590
        /*0ba0*/ 	.word	0x00000000
        /*0ba4*/ 	.word	0x00019c60
        /*0ba8*/ 	.short	0x010a
        /*0baa*/ 	.byte	0x3f
	.zero		1


	//   ....[81]....
        /*0bac*/ 	.word	0x000145e0
        /*0bb0*/ 	.word	0x00000007
        /*0bb4*/ 	.word	0x00019c20
        /*0bb8*/ 	.short	0x010a
        /*0bba*/ 	.byte	0x3f
	.zero		1


	//   ....[82]....
        /*0bbc*/ 	.word	0x00014780
        /*0bc0*/ 	.word	0x00000005
        /*0bc4*/ 	.word	0x00000000
        /*0bc8*/ 	.short	0x010a
        /*0bca*/ 	.byte	0x3f
	.zero		1


	//   ....[83]....
        /*0bcc*/ 	.word	0x000147d0
        /*0bd0*/ 	.word	0x00000003
        /*0bd4*/ 	.word	0x00000000
        /*0bd8*/ 	.short	0x010a
        /*0bda*/ 	.byte	0x3f
	.zero		1


	//   ....[84]....
        /*0bdc*/ 	.word	0x00014820
        /*0be0*/ 	.word	0x00000003
        /*0be4*/ 	.word	0x00019c60
        /*0be8*/ 	.short	0x010a
        /*0bea*/ 	.byte	0x3f
	.zero		1


	//   ....[85]....
        /*0bec*/ 	.word	0x00014870
        /*0bf0*/ 	.word	0x00000005
        /*0bf4*/ 	.word	0x00019c60
        /*0bf8*/ 	.short	0x010a
        /*0bfa*/ 	.byte	0x3f
	.zero		1


	//   ....[86]....
        /*0bfc*/ 	.word	0x000148c0
        /*0c00*/ 	.word	0x00000003
        /*0c04*/ 	.word	0x00019c80
        /*0c08*/ 	.short	0x010a
        /*0c0a*/ 	.byte	0x3f
	.zero		1


	//----- nvinfo : EIATTR_NUM_MBARRIERS
	.align		4
.L_1337:
        /*0c0c*/ 	.byte	0x03, 0x38
        /*0c0e*/ 	.short	0x0016


	//----- nvinfo : EIATTR_EXIT_INSTR_OFFSETS
	.align		4
        /*0c10*/ 	.byte	0x04, 0x1c
        /*0c12*/ 	.short	(.L_1339 - .L_1338)


	//   ....[0]....
.L_1338:
        /*0c14*/ 	.word	0x00000a40


	//   ....[1]....
        /*0c18*/ 	.word	0x0000d7a0


	//   ....[2]....
        /*0c1c*/ 	.word	0x00013b70


	//----- nvinfo : EIATTR_MAX_THREADS
	.align		4
.L_1339:
        /*0c20*/ 	.byte	0x04, 0x05
        /*0c22*/ 	.short	(.L_1341 - .L_1340)
.L_1340:
        /*0c24*/ 	.word	0x00000200
        /*0c28*/ 	.word	0x00000001
        /*0c2c*/ 	.word	0x00000001


	//----- nvinfo : EIATTR_CRS_STACK_SIZE
	.align		4
.L_1341:
        /*0c30*/ 	.byte	0x04, 0x1e
        /*0c32*/ 	.short	(.L_1343 - .L_1342)
.L_1342:
        /*0c34*/ 	.word	0x00000000


	//----- nvinfo : EIATTR_CBANK_PARAM_SIZE
	.align		4
.L_1343:
        /*0c38*/ 	.byte	0x03, 0x19
        /*0c3a*/ 	.short	0x0af0


	//----- nvinfo : EIATTR_PARAM_CBANK
	.align		4
        /*0c3c*/ 	.byte	0x04, 0x0a
        /*0c3e*/ 	.short	(.L_1345 - .L_1344)
	.align		4
.L_1344:
        /*0c40*/ 	.word	index@(.nv.constant0._ZN7cutlass13device_kernelIN5flash11enable_sm90INS1_16FlashAttnFwdSm90INS1_25CollectiveMainloopFwdSm90ILi2EN4cute5tupleIJNS5_1CILi1EEES8_S8_EEENS6_IJNS7_ILi192EEENS7_ILi128EEENS7_ILi96EEEEEELi96ENS_12float_e4m3_tEfNS_4arch4Sm90ELb1ELb0ELb1ELb1ELb0ELb0ELb0ELb1ELb1ELb1ELb1ELb0EEENS1_21CollectiveEpilogueFwdINS6_IJSA_SC_SB_EEES9_NS_10bfloat16_tESG_Li384ELb1ELb1ELb1ELb1EEENS1_36VarlenDynamicPersistentTileSchedulerILi192ELi128ELi384ELi128ELb1ELb1ELb1ELb1ELb1ELb1EEEEEEEEEvNT_6ParamsE)
        /*0c44*/ 	.short	0x0210
        /*0c46*/ 	.short	0x0af0


	//----- nvinfo : EIATTR_SW_WAR
	.align		4
.L_1345:
        /*0c48*/ 	.byte	0x04, 0x36
        /*0c4a*/ 	.short	(.L_1347 - .L_1346)
.L_1346:
        /*0c4c*/ 	.word	0x00000008
.L_1347:


//--------------------- .nv.info._ZN7cutlass13device_kernelIN5flash11enable_sm90INS1_16FlashAttnFwdSm90INS1_25CollectiveMainloopFwdSm90ILi2EN4cute5tupleIJNS5_1CILi1EEES8_S8_EEENS6_IJNS7_ILi192EEENS7_ILi128EEENS7_ILi96EEEEEELi96ENS_12float_e4m3_tEfNS_4arch4Sm90ELb1ELb0ELb1ELb1ELb0ELb1ELb0ELb1ELb1ELb1ELb1ELb0EEENS1_21CollectiveEpilogueFwdINS6_IJSA_SC_SB_EEES9_NS_10bfloat16_tESG_Li384ELb1ELb1ELb1ELb1EEENS1_36VarlenDynamicPersistentTileSchedulerILi192ELi128ELi384ELi128ELb1ELb1ELb1ELb1ELb1ELb1EEEEEEEEEvNT_6ParamsE --------------------------
	.section	.nv.info._ZN7cutlass13device_kernelIN5flash11enable_sm90INS1_16FlashAttnFwdSm90INS1_25CollectiveMainloopFwdSm90ILi2EN4cute5tupleIJNS5_1CILi1EEES8_S8_EEENS6_IJNS7_ILi192EEENS7_ILi128EEENS7_ILi96EEEEEELi96ENS_12float_e4m3_tEfNS_4arch4Sm90ELb1ELb0ELb1ELb1ELb0ELb1ELb0ELb1ELb1ELb1ELb1ELb0EEENS1_21CollectiveEpilogueFwdINS6_IJSA_SC_SB_EEES9_NS_10bfloat16_tESG_Li384ELb1ELb1ELb1ELb1EEENS1_36VarlenDynamicPersistentTileSchedulerILi192ELi128ELi384ELi128ELb1ELb1ELb1ELb1ELb1ELb1EEEEEEEEEvNT_6ParamsE,"",@"SHT_CUDA_INFO"
	.sectionflags	@""
	.align	4


	//----- nvinfo : EIATTR_CUDA_API_VERSION
	.align		4
        /*0000*/ 	.byte	0x04, 0x37
        /*0002*/ 	.short	(.L_1349 - .L_1348)
.L_1348:
        /*0004*/ 	.word	0x00000082


	//----- nvinfo : EIATTR_KPARAM_INFO
	.align		4
.L_1349:
        /*0008*/ 	.byte	0x04, 0x17
        /*000a*/ 	.short	(.L_1351 - .L_1350)
.L_1350:
        /*000c*/ 	.word	0x00000000
        /*0010*/ 	.short	0x0000
        /*0012*/ 	.short	0x0070
        /*0014*/ 	.byte	0x00, 0xf0, 0x01, 0x2a


	//----- nvinfo : EIATTR_SPARSE_MMA_MASK
	.align		4
.L_1351:
        /*0018*/ 	.byte	0x03, 0x50
        /*001a*/ 	.short	0x0000


	//----- nvinfo : EIATTR_MAXREG_COUNT
	.align		4
        /*001c*/ 	.byte	0x03, 0x1b
        /*001e*/ 	.short	0x0080


	//----- nvinfo : EIATTR_NUM_BARRIERS
	.align		4
        /*0020*/ 	.byte	0x02, 0x4c
        /*0022*/ 	.byte	0x10
	.zero		1


	//----- nvinfo : EIATTR_EXTERNS
	.align		4
        /*0024*/ 	.byte	0x04, 0x0f
        /*0026*/ 	.short	(.L_1353 - .L_1352)


	//   ....[0]....
	.align		4
.L_1352:
        /*0028*/ 	.word	index@(__assertfail)


	//----- nvinfo : EIATTR_ANNOTATIONS
	.align		4
.L_1353:
        /*002c*/ 	.byte	0x04, 0x55
        /*002e*/ 	.short	(.L_1355 - .L_1354)


	//   ....[0]....
.L_1354:
        /* <DEDUP_REMOVED lines=105> */


	//----- nvinfo : EIATTR_MERCURY_ISA_VERSION
	.align		4
.L_1355:
        /*06b0*/ 	.byte	0x03, 0x5f
        /*06b2*/ 	.short	0x0101


	//----- nvinfo : EIATTR_UNUSED_LOAD_BYTE_OFFSET
	.align		4
        /*06b4*/ 	.byte	0x04, 0x44
        /*06b6*/ 	.short	(.L_1357 - .L_1356)


	//   ....[0]....
.L_1356:
        /*06b8*/ 	.word	0x00000a90
        /*06bc*/ 	.word	0x0000fff0


	//   ....[1]....
        /*06c0*/ 	.word	0x00014720
        /*06c4*/ 	.word	0x0000fff0


	//----- nvinfo : EIATTR_INT_WARP_WIDE_INSTR_OFFSETS
	.align		4
.L_1357:
        /*06c8*/ 	.byte	0x04, 0x31
        /*06ca*/ 	.short	(.L_1359 - .L_1358)


	//   ....[0]....
.L_1358:
        /*06cc*/ 	.word	0x00000180


	//   ....[1]....
        /*06d0*/ 	.word	0x00000220


	//   ....[2]....
        /*06d4*/ 	.word	0x00000290


	//   ....[3]....
        /*06d8*/ 	.word	0x0001b050


	//   ....[4]....
        /*06dc*/ 	.word	0x0001b0e0


	//   ....[5]....
        /*06e0*/ 	.word	0x0001dbb0


	//   ....[6]....
        /*06e4*/ 	.word	0x0001dc40


	//----- nvinfo : EIATTR_COOP_GROUP_MASK_REGIDS
	.align		4
.L_1359:
        /*06e8*/ 	.byte	0x04, 0x29
        /*06ea*/ 	.short	(.L_1361 - .L_1360)


	//   ....[0]....
.L_1360:
        /*06ec*/ 	.word	0xffffffff


	//   ....[1]....
        /*06f0*/ 	.word	0xffffffff


	//   ....[2]....
        /*06f4*/ 	.word	0xffffffff


	//   ....[3]....
        /*06f8*/ 	.word	0xffffffff


	//   ....[4]....
        /*06fc*/ 	.word	0xffffffff


	//   ....[5]....
        /*0700*/ 	.word	0xffffffff


	//   ....[6]....
        /*0704*/ 	.word	0xffffffff


	//   ....[7]....
        /*0708*/ 	.word	0xffffffff


	//   ....[8]....
        /*070c*/ 	.word	0xffffffff


	//   ....[9]....
        /*0710*/ 	.word	0xffffffff


	//   ....[10]....
        /*0714*/ 	.word	0xffffffff


	//   ....[11]....
        /*0718*/ 	.word	0xffffffff


	//   ....[12]....
        /*071c*/ 	.word	0xffffffff


	//   ....[13]....
        /*0720*/ 	.word	0xffffffff


	//   ....[14]....
        /*0724*/ 	.word	0xffffffff


	//   ....[15]....
        /*0728*/ 	.word	0xffffffff


	//   ....[16]....
        /*072c*/ 	.word	0xffffffff


	//   ....[17]....
        /*0730*/ 	.word	0xffffffff


	//   ....[18]....
        /*0734*/ 	.word	0xffffffff


	//   ....[19]....
        /*0738*/ 	.word	0xffffffff


	//   ....[20]....
        /*073c*/ 	.word	0xffffffff


	//   ....[21]....
        /*0740*/ 	.word	0xffffffff


	//   ....[22]....
        /*0744*/ 	.word	0xffffffff


	//   ....[23]....
        /*0748*/ 	.word	0xffffffff


	//   ....[24]....
        /*074c*/ 	.word	0xffffffff


	//   ....[25]....
        /*0750*/ 	.word	0xffffffff


	//   ....[26]....
        /*0754*/ 	.word	0xffffffff


	//   ....[27]....
        /*0758*/ 	.word	0xffffffff


	//   ....[28]....
        /*075c*/ 	.word	0xffffffff


	//   ....[29]....
        /*0760*/ 	.word	0xffffffff


	//   ....[30]....
        /*0764*/ 	.word	0xffffffff


	//   ....[31]....
        /*0768*/ 	.word	0xffffffff


	//   ....[32]....
        /*076c*/ 	.word	0xffffffff


	//   ....[33]....
        /*0770*/ 	.word	0xffffffff


	//   ....[34]....
        /*0774*/ 	.word	0xffffffff


	//   ....[35]....
        /*0778*/ 	.word	0xffffffff


	//   ....[36]....
        /*077c*/ 	.word	0xffffffff


	//   ....[37]....
        /*0780*/ 	.word	0xffffffff


	//   ....[38]....
        /*0784*/ 	.word	0xffffffff


	//   ....[39]....
        /*0788*/ 	.word	0xffffffff


	//   ....[40]....
        /*078c*/ 	.word	0xffffffff


	//   ....[41]....
        /*0790*/ 	.word	0xffffffff


	//   ....[42]....
        /*0794*/ 	.word	0xffffffff


	//   ....[43]....
        /*0798*/ 	.word	0xffffffff


	//   ....[44]....
        /*079c*/ 	.word	0xffffffff


	//   ....[45]....
        /*07a0*/ 	.word	0xffffffff


	//   ....[46]....
        /*07a4*/ 	.word	0xffffffff


	//   ....[47]....
        /*07a8*/ 	.word	0xffffffff


	//   ....[48]....
        /*07ac*/ 	.word	0xffffffff


	//   ....[49]....
        /*07b0*/ 	.word	0xffffffff


	//   ....[50]....
        /*07b4*/ 	.word	0xffffffff


	//   ....[51]....
        /*07b8*/ 	.word	0xffffffff


	//   ....[52]....
        /*07bc*/ 	.word	0xffffffff


	//   ....[53]....
        /*07c0*/ 	.word	0xffffffff


	//   ....[54]....
        /*07c4*/ 	.word	0xffffffff


	//   ....[55]....
        /*07c8*/ 	.word	0xffffffff


	//   ....[56]....
        /*07cc*/ 	.word	0xffffffff


	//   ....[57]....
        /*07d0*/ 	.word	0xffffffff


	//   ....[58]....
        /*07d4*/ 	.word	0xffffffff


	//   ....[59]....
        /*07d8*/ 	.word	0xffffffff


	//   ....[60]....
        /*07dc*/ 	.word	0xffffffff


	//   ....[61]....
        /*07e0*/ 	.word	0xffffffff


	//   ....[62]....
        /*07e4*/ 	.word	0xffffffff


	//   ....[63]....
        /*07e8*/ 	.word	0xffffffff


	//   ....[64]....
        /*07ec*/ 	.word	0xffffffff


	//   ....[65]....
        /*07f0*/ 	.word	0xffffffff


	//   ....[66]....
        /*07f4*/ 	.word	0xffffffff


	//   ....[67]....
        /*07f8*/ 	.word	0xffffffff


	//   ....[68]....
        /*07fc*/ 	.word	0xffffffff


	//   ....[69]....
        /*0800*/ 	.word	0xffffffff


	//   ....[70]....
        /*0804*/ 	.word	0xffffffff


	//   ....[71]....
        /*0808*/ 	.word	0xffffffff


	//   ....[72]....
        /*080c*/ 	.word	0xffffffff


	//   ....[73]....
        /*0810*/ 	.word	0xffffffff


	//   ....[74]....
        /*0814*/ 	.word	0xffffffff


	//   ....[75]....
        /*0818*/ 	.word	0xffffffff


	//   ....[76]....
        /*081c*/ 	.word	0xffffffff


	//   ....[77]....
        /*0820*/ 	.word	0xffffffff


	//   ....[78]....
        /*0824*/ 	.word	0xffffffff


	//   ....[79]....
        /*0828*/ 	.word	0xffffffff


	//   ....[80]....
        /*082c*/ 	.word	0xffffffff


	//   ....[81]....
        /*0830*/ 	.word	0xffffffff


	//   ....[82]....
        /*0834*/ 	.word	0xffffffff


	//   ....[83]....
        /*0838*/ 	.word	0xffffffff


	//   ....[84]....
        /*083c*/ 	.word	0xffffffff


	//   ....[85]....
        /*0840*/ 	.word	0xffffffff


	//   ....[86]....
        /*0844*/ 	.word	0xffffffff


	//   ....[87]....
        /*0848*/ 	.word	0xffffffff


	//   ....[88]....
        /*084c*/ 	.word	0xffffffff


	//   ....[89]....
        /*0850*/ 	.word	0xffffffff


	//   ....[90]....
        /*0854*/ 	.word	0xffffffff


	//   ....[91]....
        /*0858*/ 	.word	0xffffffff


	//   ....[92]....
        /*085c*/ 	.word	0xffffffff


	//   ....[93]....
        /*0860*/ 	.word	0xffffffff


	//   ....[94]....
        /*0864*/ 	.word	0xffffffff


	//   ....[95]....
        /*0868*/ 	.word	0xffffffff


	//   ....[96]....
        /*086c*/ 	.word	0xffffffff


	//   ....[97]....
        /*0870*/ 	.word	0xffffffff


	//   ....[98]....
        /*0874*/ 	.word	0xffffffff


	//   ....[99]....
        /*0878*/ 	.word	0xffffffff


	//   ....[100]....
        /*087c*/ 	.word	0xffffffff


	//   ....[101]....
        /*0880*/ 	.word	0xffffffff


	//   ....[102]....
        /*0884*/ 	.word	0xffffffff


	//   ....[103]....
        /*0888*/ 	.word	0xffffffff


	//   ....[104]....
        /*088c*/ 	.word	0xffffffff


	//   ....[105]....
        /*0890*/ 	.word	0xffffffff


	//   ....[106]....
        /*0894*/ 	.word	0xffffffff


	//   ....[107]....
        /*0898*/ 	.word	0xffffffff


	//   ....[108]....
        /*089c*/ 	.word	0xffffffff


	//   ....[109]....
        /*08a0*/ 	.word	0xffffffff


	//   ....[110]....
        /*08a4*/ 	.word	0xffffffff


	//   ....[111]....
        /*08a8*/ 	.word	0xffffffff


	//   ....[112]....
        /*08ac*/ 	.word	0xffffffff


	//   ....[113]....
        /*08b0*/ 	.word	0xffffffff


	//   ....[114]....
        /*08b4*/ 	.word	0xffffffff


	//   ....[115]....
        /*08b8*/ 	.word	0xffffffff


	//   ....[116]....
        /*08bc*/ 	.word	0xffffffff


	//   ....[117]....
        /*08c0*/ 	.word	0xffffffff


	//   ....[118]....
        /*08c4*/ 	.word	0xffffffff


	//   ....[119]....
        /*08c8*/ 	.word	0xffffffff


	//   ....[120]....
        /*08cc*/ 	.word	0xffffffff


	//   ....[121]....
        /*08d0*/ 	.word	0xffffffff


	//   ....[122]....
        /*08d4*/ 	.word	0xffffffff


	//   ....[123]....
        /*08d8*/ 	.word	0xffffffff


	//   ....[124]....
        /*08dc*/ 	.word	0xffffffff


	//   ....[125]....
        /*08e0*/ 	.word	0xffffffff


	//   ....[126]....
        /*08e4*/ 	.word	0xffffffff


	//   ....[127]....
        /*08e8*/ 	.word	0xffffffff


	//   ....[128]....
        /*08ec*/ 	.word	0xffffffff


	//   ....[129]....
        /*08f0*/ 	.word	0xffffffff


	//   ....[130]....
        /*08f4*/ 	.word	0xffffffff


	//   ....[131]....
        /*08f8*/ 	.word	0xffffffff


	//   ....[132]....
        /*08fc*/ 	.word	0xffffffff


	//   ....[133]....
        /*0900*/ 	.word	0xffffffff


	//   ....[134]....
        /*0904*/ 	.word	0xffffffff


	//   ....[135]....
        /*0908*/ 	.word	0xffffffff


	//   ....[136]....
        /*090c*/ 	.word	0xffffffff


	//   ....[137]....
        /*0910*/ 	.word	0xffffffff


	//   ....[138]....
        /*0914*/ 	.word	0xffffffff


	//   ....[139]....
        /*0918*/ 	.word	0xffffffff


	//   ....[140]....
        /*091c*/ 	.word	0xffffffff


	//   ....[141]....
        /*0920*/ 	.word	0xffffffff


	//   ....[142]....
        /*0924*/ 	.word	0xffffffff


	//   ....[143]....
        /*0928*/ 	.word	0xffffffff


	//   ....[144]....
        /*092c*/ 	.word	0x0500000f


	//   ....[145]....
        /*0930*/ 	.word	0x0500000f


	//   ....[146]....
        /*0934*/ 	.word	0x0500000f


	//   ....[147]....
        /*0938*/ 	.word	0x0500000f


	//   ....[148]....
        /*093c*/ 	.word	0x0500000f


	//   ....[149]....
        /*0940*/ 	.word	0x0500000f


	//   ....[150]....
        /*0944*/ 	.word	0x0500000f


	//   ....[151]....
        /*0948*/ 	.word	0x0500000f


	//   ....[152]....
        /*094c*/ 	.word	0x0500000f


	//   ....[153]....
        /*0950*/ 	.word	0x0500000f


	//   ....[154]....
        /*0954*/ 	.word	0x0500000f


	//   ....[155]....
        /*0958*/ 	.word	0x0500000f


	//   ....[156]....
        /*095c*/ 	.word	0x0500000f


	//   ....[157]....
        /*0960*/ 	.word	0x0500000f


	//   ....[158]....
        /*0964*/ 	.word	0x0500000f


	//   ....[159]....
        /*0968*/ 	.word	0x0500000f


	//   ....[160]....
        /*096c*/ 	.word	0x0500000f


	//   ....[161]....
        /*0970*/ 	.word	0x0500000f


	//   ....[162]....
        /*0974*/ 	.word	0x0500000f


	//   ....[163]....
        /*0978*/ 	.word	0x0500000f


	//   ....[164]....
        /*097c*/ 	.word	0x0500000f


	//   ....[165]....
        /*0980*/ 	.word	0x0500000f


	//   ....[166]....
        /*0984*/ 	.word	0x0500000f


	//   ....[167]....
        /*0988*/ 	.word	0x0500000f


	//   ....[168]....
        /*098c*/ 	.word	0x0500000f


	//   ....[169]....
        /*0990*/ 	.word	0x0500000f


	//   ....[170]....
        /*0994*/ 	.word	0x0500000f


	//   ....[171]....
        /*0998*/ 	.word	0x0500000f


	//   ....[172]....
        /*099c*/ 	.word	0x0500000f


	//   ....[173]....
        /*09a0*/ 	.word	0x0500000f


	//   ....[174]....
        /*09a4*/ 	.word	0x0500000f


	//   ....[175]....
        /*09a8*/ 	.word	0x0500000f


	//   ....[176]....
        /*09ac*/ 	.word	0x0500000f


	//   ....[177]....
        /*09b0*/ 	.word	0x0500000f


	//   ....[178]....
        /*09b4*/ 	.word	0x0500000f


	//----- nvinfo : EIATTR_COOP_GROUP_INSTR_OFFSETS
	.align		4
.L_1361:
        /*09b8*/ 	.byte	0x04, 0x28
        /*09ba*/ 	.short	(.L_1363 - .L_1362)


	//   ....[0]....
.L_1362:
        /*09bc*/ 	.word	0x00000060


	//   ....[1]....
        /*09c0*/ 	.word	0x00000190


	//   ....[2]....
        /*09c4*/ 	.word	0x00000240


	//   ....[3]....
        /*09c8*/ 	.word	0x00000400


	//   ....[4]....
        /*09cc*/ 	.word	0x00000560


	//   ....[5]....
        /*09d0*/ 	.word	0x00000680


	//   ....[6]....
        /*09d4*/ 	.word	0x000007e0


	//   ....[7]....
        /*09d8*/ 	.word	0x000070c0


	//   ....[8]....
        /*09dc*/ 	.word	0x000079f0


	//   ....[9]....
        /*09e0*/ 	.word	0x00007a00


	//   ....[10]....
        /*09e4*/ 	.word	0x00007a10


	//   ....[11]....
        /*09e8*/ 	.word	0x00007a20


	//   ....[12]....
        /*09ec*/ 	.word	0x000096d0


	//   ....[13]....
        /*09f0*/ 	.word	0x000096e0


	//   ....[14]....
        /*09f4*/ 	.word	0x000096f0


	//   ....[15]....
        /*09f8*/ 	.word	0x00009700


	//   ....[16]....
        /*09fc*/ 	.word	0x0000c000


	//   ....[17]....
        /*0a00*/ 	.word	0x0000cb00


	//   ....[18]....
        /*0a04*/ 	.word	0x0000cb20


	//   ....[19]....
        /*0a08*/ 	.word	0x0000cb40


	//   ....[20]....
        /*0a0c*/ 	.word	0x0000d580


	//   ....[21]....
        /*0a10*/ 	.word	0x0000d5a0


	//   ....[22]....
        /*0a14*/ 	.word	0x0000f300


	//   ....[23]....
        /*0a18*/ 	.word	0x0000f8d0


	//   ....[24]....
        /*0a1c*/ 	.word	0x000101e0


	//   ....[25]....
        /*0a20*/ 	.word	0x00010210


	//   ....[26]....
        /*0a24*/ 	.word	0x00010230


	//   ....[27]....
        /*0a28*/ 	.word	0x00010250


	//   ....[28]....
        /*0a2c*/ 	.word	0x00012860


	//   ....[29]....
        /*0a30*/ 	.word	0x00012890


	//   ....[30]....
        /*0a34*/ 	.word	0x000128c0


	//   ....[31]....
        /*0a38*/ 	.word	0x00012900


	//   ....[32]....
        /*0a3c*/ 	.word	0x00013fa0


	//   ....[33]....
        /*0a40*/ 	.word	0x00013fb0


	//   ....[34]....
        /*0a44*/ 	.word	0x00014100


	//   ....[35]....
        /*0a48*/ 	.word	0x00014110


	//   ....[36]....
        /*0a4c*/ 	.word	0x00014de0


	//   ....[37]....
        /*0a50*/ 	.word	0x00014e70


	//   ....[38]....
        /*0a54*/ 	.word	0x00014ea0


	//   ....[39]....
        /*0a58*/ 	.word	0x00014ec0


	//   ....[40]....
        /*0a5c*/ 	.word	0x00014ee0


	//   ....[41]....
        /*0a60*/ 	.word	0x00014f00


	//   ....[42]....
        /*0a64*/ 	.word	0x00014f10


	//   ....[43]....
        /*0a68*/ 	.word	0x00014f20


	//   ....[44]....
        /*0a6c*/ 	.word	0x00014f30


	//   ....[45]....
        /*0a70*/ 	.word	0x00014f40


	//   ....[46]....
        /*0a74*/ 	.word	0x00014f50


	//   ....[47]....
        /*0a78*/ 	.word	0x00014f60


	//   ....[48]....
        /*0a7c*/ 	.word	0x00014f70


	//   ....[49]....
        /*0a80*/ 	.word	0x00014f80


	//   ....[50]....
        /*0a84*/ 	.word	0x00014f90


	//   ....[51]....
        /*0a88*/ 	.word	0x00014fa0


	//   ....[52]....
        /*0a8c*/ 	.word	0x00014fb0


	//   ....[53]....
        /*0a90*/ 	.word	0x00014fc0


	//   ....[54]....
        /*0a94*/ 	.word	0x00014fd0


	//   ....[55]....
        /*0a98*/ 	.word	0x00014fe0


	//   ....[56]....
        /*0a9c*/ 	.word	0x00014ff0


	//   ....[57]....
        /*0aa0*/ 	.word	0x00015000


	//   ....[58]....
        /*0aa4*/ 	.word	0x00015010


	//   ....[59]....
        /*0aa8*/ 	.word	0x00015020


	//   ....[60]....
        /*0aac*/ 	.word	0x00015030


	//   ....[61]....
        /*0ab0*/ 	.word	0x00015040


	//   ....[62]....
        /*0ab4*/ 	.word	0x00015050


	//   ....[63]....
        /*0ab8*/ 	.word	0x00015060


	//   ....[64]....
        /*0abc*/ 	.word	0x00015070


	//   ....[65]....
        /*0ac0*/ 	.word	0x00015080


	//   ....[66]....
        /*0ac4*/ 	.word	0x00015090


	//   ....[67]....
        /*0ac8*/ 	.word	0x000150a0


	//   ....[68]....
        /*0acc*/ 	.word	0x000150b0


	//   ....[69]....
        /*0ad0*/ 	.word	0x000150c0


	//   ....[70]....
        /*0ad4*/ 	.word	0x000150d0


	//   ....[71]....
        /*0ad8*/ 	.word	0x000150e0


	//   ....[72]....
        /*0adc*/ 	.word	0x000150f0


	//   ....[73]....
        /*0ae0*/ 	.word	0x00015100


	//   ....[74]....
        /*0ae4*/ 	.word	0x00015110


	//   ....[75]....
        /*0ae8*/ 	.word	0x00015120


	//   ....[76]....
        /*0aec*/ 	.word	0x00015130


	//   ....[77]....
        /*0af0*/ 	.word	0x00015140


	//   ....[78]....
        /*0af4*/ 	.word	0x00015150


	//   ....[79]....
        /*0af8*/ 	.word	0x00015160


	//   ....[80]....
        /*0afc*/ 	.word	0x00015170


	//   ....[81]....
        /*0b00*/ 	.word	0x00015180


	//   ....[82]....
        /*0b04*/ 	.word	0x00015190


	//   ....[83]....
        /*0b08*/ 	.word	0x000151a0


	//   ....[84]....
        /*0b0c*/ 	.word	0x00015ae0


	//   ....[85]....
        /*0b10*/ 	.word	0x00015af0


	//   ....[86]....
        /*0b14*/ 	.word	0x00015b00


	//   ....[87]....
        /*0b18*/ 	.word	0x00015b50


	//   ....[88]....
        /*0b1c*/ 	.word	0x00016230


	//   ....[89]....
        /*0b20*/ 	.word	0x00016240


	//   ....[90]....
        /*0b24*/ 	.word	0x00016350


	//   ....[91]....
        /*0b28*/ 	.word	0x00016370


	//   ....[92]....
        /*0b2c*/ 	.word	0x00016780


	//   ....[93]....
        /*0b30*/ 	.word	0x000167b0


	//   ....[94]....
        /*0b34*/ 	.word	0x00016bf0


	//   ....[95]....
        /*0b38*/ 	.word	0x00016c00


	//   ....[96]....
        /*0b3c*/ 	.word	0x00017830


	//   ....[97]....
        /*0b40*/ 	.word	0x00017840


	//   ....[98]....
        /*0b44*/ 	.word	0x00017940


	//   ....[99]....
        /*0b48*/ 	.word	0x00017960


	//   ....[100]....
        /*0b4c*/ 	.word	0x00017ae0


	//   ....[101]....
        /*0b50*/ 	.word	0x00017d00


	//   ....[102]....
        /*0b54*/ 	.word	0x00017d30


	//   ....[103]....
        /*0b58*/ 	.word	0x00017d60


	//   ....[104]....
        /*0b5c*/ 	.word	0x00017d90


	//   ....[105]....
        /*0b60*/ 	.word	0x00017dc0


	//   ....[106]....
        /*0b64*/ 	.word	0x00017df0


	//   ....[107]....
        /*0b68*/ 	.word	0x00017f80


	//   ....[108]....
        /*0b6c*/ 	.word	0x00017fb0


	//   ....[109]....
        /*0b70*/ 	.word	0x00017fe0


	//   ....[110]....
        /*0b74*/ 	.word	0x00018010


	//   ....[111]....
        /*0b78*/ 	.word	0x00018040


	//   ....[112]....
        /*0b7c*/ 	.word	0x00018070


	//   ....[113]....
        /*0b80*/ 	.word	0x00018100


	//   ....[114]....
        /*0b84*/ 	.word	0x00018130


	//   ....[115]....
        /*0b88*/ 	.word	0x00018140


	//   ....[116]....
        /*0b8c*/ 	.word	0x00018180


	//   ....[117]....
        /*0b90*/ 	.word	0x00019870


	//   ....[118]....
        /*0b94*/ 	.word	0x0001b7c0


	//   ....[119]....
        /*0b98*/ 	.word	0x0001c640


	//   ....[120]....
        /*0b9c*/ 	.word	0x0001c670


	//   ....[121]....
        /*0ba0*/ 	.word	0x0001c690


	//   ....[122]....
        /*0ba4*/ 	.word	0x0001c6a0


	//   ....[123]....
        /*0ba8*/ 	.word	0x0001c770


	//   ....[124]....
        /*0bac*/ 	.word	0x0001c780


	//   ....[125]....
        /*0bb0*/ 	.word	0x0001e480


	//   ....[126]....
        /*0bb4*/ 	.word	0x0001e4b0


	//   ....[127]....
        /*0bb8*/ 	.word	0x0001e510


	//   ....[128]....
        /*0bbc*/ 	.word	0x0001e540


	//   ....[129]....
        /*0bc0*/ 	.word	0x0001e570


	//   ....[130]....
        /*0bc4*/ 	.word	0x0001e5a0


	//   ....[131]....
        /*0bc8*/ 	.word	0x0001e5d0


	//   ....[132]....
        /*0bcc*/ 	.word	0x0001e600


	//   ....[133]....
        /*0bd0*/ 	.word	0x0001e7a0


	//   ....[134]....
        /*0bd4*/ 	.word	0x0001e7d0


	//   ....[135]....
        /*0bd8*/ 	.word	0x0001e800


	//   ....[136]....
        /*0bdc*/ 	.word	0x0001e830


	//   ....[137]....
        /*0be0*/ 	.word	0x0001e860


	//   ....[138]....
        /*0be4*/ 	.word	0x0001e890


	//   ....[139]....
        /*0be8*/ 	.word	0x0001e950


	//   ....[140]....
        /*0bec*/ 	.word	0x0001e970


	//   ....[141]....
        /*0bf0*/ 	.word	0x0001e990


	//   ....[142]....
        /*0bf4*/ 	.word	0x0001e9f0


	//   ....[143]....
        /*0bf8*/ 	.word	0x0001f440


	//   ....[144]....
        /*0bfc*/ 	.word	0x0001f8c0


	//   ....[145]....
        /*0c00*/ 	.word	0x0001f950


	//   ....[146]....
        /*0c04*/ 	.word	0x0001f9a0


	//   ....[147]....
        /*0c08*/ 	.word	0x0001f9f0


	//   ....[148]....
        /*0c0c*/ 	.word	0x0001fac0


	//   ....[149]....
        /*0c10*/ 	.word	0x0001fb50


	//   ....[150]....
        /*0c14*/ 	.word	0x0001fba0


	//   ....[151]....
        /*0c18*/ 	.word	0x0001fbf0


	//   ....[152]....
        /*0c1c*/ 	.word	0x0001fef0


	//   ....[153]....
        /*0c20*/ 	.word	0x000201d0


	//   ....[154]....
        /*0c24*/ 	.word	0x000203a0


	//   ....[155]....
        /*0c28*/ 	.word	0x00020400


	//   ....[156]....
        /*0c2c*/ 	.word	0x00020460


	//   ....[157]....
        /*0c30*/ 	.word	0x00020530


	//   ....[158]....
        /*0c34*/ 	.word	0x000205b0


	//   ....[159]....
        /*0c38*/ 	.word	0x00020680


	//   ....[160]....
        /*0c3c*/ 	.word	0x00020950


	//   ....[161]....
        /*0c40*/ 	.word	0x000209f0


	//   ....[162]....
        /*0c44*/ 	.word	0x00020b70


	//   ....[163]....
        /*0c48*/ 	.word	0x00020bf0


	//   ....[164]....
        /*0c4c*/ 	.word	0x00020c70


	//   ....[165]....
        /*0c50*/ 	.word	0x00020cf0


	//   ....[166]....
        /*0c54*/ 	.word	0x00020d70


	//   ....[167]....
        /*0c58*/ 	.word	0x00020e00


	//   ....[168]....
        /*0c5c*/ 	.word	0x00020ea0


	//   ....[169]....
        /*0c60*/ 	.word	0x00020f50


	//   ....[170]....
        /*0c64*/ 	.word	0x00020fd0


	//   ....[171]....
        /*0c68*/ 	.word	0x00021050


	//   ....[172]....
        /*0c6c*/ 	.word	0x000210d0


	//   ....[173]....
        /*0c70*/ 	.word	0x00021160


	//   ....[174]....
        /*0c74*/ 	.word	0x000211e0


	//   ....[175]....
        /*0c78*/ 	.word	0x00021290


	//   ....[176]....
        /*0c7c*/ 	.word	0x000212e0


	//   ....[177]....
        /*0c80*/ 	.word	0x00021380


	//   ....[178]....
        /*0c84*/ 	.word	0x000214b0


	//----- nvinfo : EIATTR_REG_RECONFIG
	.align		4
.L_1363:
        /*0c88*/ 	.byte	0x01, 0x54
	.zero		2


	//----- nvinfo : EIATTR_SYSCALL_OFFSETS
	.align		4
        /*0c8c*/ 	.byte	0x04, 0x46
        /*0c8e*/ 	.short	(.L_1365 - .L_1364)


	//   ....[0]....
.L_1364:
        /*0c90*/ 	.word	0x00001d90


	//   ....[1]....
        /*0c94*/ 	.word	0x00001ee0


	//   ....[2]....
        /*0c98*/ 	.word	0x00007230


	//   ....[3]....
        /*0c9c*/ 	.word	0x00007790


	//   ....[4]....
        /*0ca0*/ 	.word	0x0001b240


	//   ....[5]....
        /*0ca4*/ 	.word	0x0001b3d0


	//   ....[6]....
        /*0ca8*/ 	.word	0x0001b520


	//   ....[7]....
        /*0cac*/ 	.word	0x0001b670


	//   ....[8]....
        /*0cb0*/ 	.word	0x0001c140


	//----- nvinfo : EIATTR_MBARRIER_INSTR_OFFSETS
	.align		4
.L_1365:
        /*0cb4*/ 	.byte	0x04, 0x39
        /*0cb6*/ 	.short	(.L_1367 - .L_1366)


	//   ....[0]....
.L_1366:
        /*0cb8*/ 	.word	0x000002b0
        /*0cbc*/ 	.word	0x000000ff
        /*0cc0*/ 	.word	0x00019c00
        /*0cc4*/ 	.short	0x0100
        /*0cc6*/ 	.byte	0x08
	.zero		1


	//   ....[1]....
        /*0cc8*/ 	.word	0x000002c0
        /*0ccc*/ 	.word	0x000000ff
        /*0cd0*/ 	.word	0x00019c20
        /*0cd4*/ 	.short	0x0100
        /*0cd6*/ 	.byte	0x08
	.zero		1


	//   ....[2]....
        /*0cd8*/ 	.word	0x000003b0
        /*0cdc*/ 	.word	0x000000ff
        /*0ce0*/ 	.word	0x00019c30
        /*0ce4*/ 	.short	0x0100
        /*0ce6*/ 	.byte	0x08
	.zero		1


	//   ....[3]....
        /*0ce8*/ 	.word	0x000003c0
        /*0cec*/ 	.word	0x000000ff
        /*0cf0*/ 	.word	0x00019c40
        /*0cf4*/ 	.short	0x0100
        /*0cf6*/ 	.byte	0x08
	.zero		1


	//   ....[4]....
        /*0cf8*/ 	.word	0x000003d0
        /*0cfc*/ 	.word	0x000000ff
        /*0d00*/ 	.word	0x00019c38
        /*0d04*/ 	.short	0x0100
        /*0d06*/ 	.byte	0x08
	.zero		1


	//   ....[5]....
        /*0d08*/ 	.word	0x000003e0
        /*0d0c*/ 	.word	0x000000ff
        /*0d10*/ 	.word	0x00019c48
        /*0d14*/ 	.short	0x0100
        /*0d16*/ 	.byte	0x08
	.zero		1


	//   ....[6]....
        /*0d18*/ 	.word	0x00000510
        /*0d1c*/ 	.word	0x000000ff
        /*0d20*/ 	.word	0x00019c50
        /*0d24*/ 	.short	0x0100
        /*0d26*/ 	.byte	0x08
	.zero		1


	//   ....[7]....
        /*0d28*/ 	.word	0x00000520
        /*0d2c*/ 	.word	0x000000ff
        /*0d30*/ 	.word	0x00019c60
        /*0d34*/ 	.short	0x0100
        /*0d36*/ 	.byte	0x08
	.zero		1


	//   ....[8]....
        /*0d38*/ 	.word	0x00000530
        /*0d3c*/ 	.word	0x000000ff
        /*0d40*/ 	.word	0x00019c58
        /*0d44*/ 	.short	0x0100
        /*0d46*/ 	.byte	0x08
	.zero		1


	//   ....[9]....
        /*0d48*/ 	.word	0x00000540
        /*0d4c*/ 	.word	0x000000ff
        /*0d50*/ 	.word	0x00019c68
        /*0d54*/ 	.short	0x0100
        /*0d56*/ 	.byte	0x08
	.zero		1


	//   ....[10]....
        /*0d58*/ 	.word	0x00000630
        /*0d5c*/ 	.word	0x000000ff
        /*0d60*/ 	.word	0x00019c70
        /*0d64*/ 	.short	0x0100
        /*0d66*/ 	.byte	0x06
	.zero		1


	//   ....[11]....
        /*0d68*/ 	.word	0x00000640
        /*0d6c*/ 	.word	0x000000ff
        /*0d70*/ 	.word	0x00019c80
        /*0d74*/ 	.short	0x0100
        /*0d76*/ 	.byte	0x06
	.zero		1


	//   ....[12]....
        /*0d78*/ 	.word	0x00000650
        /*0d7c*/ 	.word	0x000000ff
        /*0d80*/ 	.word	0x00019c78
        /*0d84*/ 	.short	0x0100
        /*0d86*/ 	.byte	0x06
	.zero		1


	//   ....[13]....
        /*0d88*/ 	.word	0x00000660
        /*0d8c*/ 	.word	0x000000ff
        /*0d90*/ 	.word	0x00019c88
        /*0d94*/ 	.short	0x0100
        /*0d96*/ 	.byte	0x06
	.zero		1


	//   ....[14]....
        /*0d98*/ 	.word	0x00000790
        /*0d9c*/ 	.word	0x000000ff
        /*0da0*/ 	.word	0x00019c90
        /*0da4*/ 	.short	0x0100
        /*0da6*/ 	.byte	0x08
	.zero		1


	//   ....[15]....
        /*0da8*/ 	.word	0x000007a0
        /*0dac*/ 	.word	0x000000ff
        /*0db0*/ 	.word	0x00019ca0
        /*0db4*/ 	.short	0x0100
        /*0db6*/ 	.byte	0x08
	.zero		1


	//   ....[16]....
        /*0db8*/ 	.word	0x000007b0
        /*0dbc*/ 	.word	0x000000ff
        /*0dc0*/ 	.word	0x00019c98
        /*0dc4*/ 	.short	0x0100
        /*0dc6*/ 	.byte	0x08
	.zero		1


	//   ....[17]....
        /*0dc8*/ 	.word	0x000007c0
        /*0dcc*/ 	.word	0x000000ff
        /*0dd0*/ 	.word	0x00019ca8
        /*0dd4*/ 	.short	0x0100
        /*0dd6*/ 	.byte	0x08
	.zero		1


	//   ....[18]....
        /*0dd8*/ 	.word	0x000008f0
        /*0ddc*/ 	.word	0x000000ff
        /*0de0*/ 	.word	0x00019cb0
        /*0de4*/ 	.short	0x0100
        /*0de6*/ 	.byte	0x08
	.zero		1


	//   ....[19]....
        /*0de8*/ 	.word	0x00000900
        /*0dec*/ 	.word	0x000000ff
        /*0df0*/ 	.word	0x00019cc0
        /*0df4*/ 	.short	0x0100
        /*0df6*/ 	.byte	0x08
	.zero		1


	//   ....[20]....
        /*0df8*/ 	.word	0x00000910
        /*0dfc*/ 	.word	0x000000ff
        /*0e00*/ 	.word	0x00019cb8
        /*0e04*/ 	.short	0x0100
        /*0e06*/ 	.byte	0x08
	.zero		1


	//   ....[21]....
        /*0e08*/ 	.word	0x00000920
        /*0e0c*/ 	.word	0x000000ff
        /*0e10*/ 	.word	0x00019cc8
        /*0e14*/ 	.short	0x0100
        /*0e16*/ 	.byte	0x08
	.zero		1


	//   ....[22]....
        /*0e18*/ 	.word	0x00002ba0
        /*0e1c*/ 	.word	0x00000053
        /*0e20*/ 	.word	0x00019c90
        /*0e24*/ 	.short	0x010a
        /*0e26*/ 	.byte	0x3f
	.zero		1


	//   ....[23]....
        /*0e28*/ 	.word	0x00004460
        /*0e2c*/ 	.word	0x00000053
        /*0e30*/ 	.word	0x00019c90
        /*0e34*/ 	.short	0x010a
        /*0e36*/ 	.byte	0x3f
	.zero		1


	//   ....[24]....
        /*0e38*/ 	.word	0x00006590
        /*0e3c*/ 	.word	0x00000053
        /*0e40*/ 	.word	0x00019c90
        /*0e44*/ 	.short	0x010a
        /*0e46*/ 	.byte	0x3f
	.zero		1


	//   ....[25]....
        /*0e48*/ 	.word	0x00006760
        /*0e4c*/ 	.word	0x00000008
        /*0e50*/ 	.word	0x00000000
        /*0e54*/ 	.short	0x0101
        /*0e56*/ 	.byte	0x3f
	.zero		1


	//   ....[26]....
        /*0e58*/ 	.word	0x000067a0
        /*0e5c*/ 	.word	0x00000053
        /*0e60*/ 	.word	0x00019cb0
        /*0e64*/ 	.short	0x010a
        /*0e66*/ 	.byte	0x3f
	.zero		1


	//   ....[27]....
        /*0e68*/ 	.word	0x00006a10
        /*0e6c*/ 	.word	0x00000053
        /*0e70*/ 	.word	0x00000000
        /*0e74*/ 	.short	0x0101
        /*0e76*/ 	.byte	0x3f
	.zero		1


	//   ....[28]....
        /*0e78*/ 	.word	0x00007510
        /*0e7c*/ 	.word	0x00000010
        /*0e80*/ 	.word	0x00019c00
        /*0e84*/ 	.short	0x010a
        /*0e86*/ 	.byte	0x3f
	.zero		1


	//   ....[29]....
        /*0e88*/ 	.word	0x00007560
        /*0e8c*/ 	.word	0x00000010
        /*0e90*/ 	.word	0x00019c00
        /*0e94*/ 	.short	0x010a
        /*0e96*/ 	.byte	0x3f
	.zero		1


	//   ....[30]....
        /*0e98*/ 	.word	0x00007d50
        /*0e9c*/ 	.word	0x00000010
        /*0ea0*/ 	.word	0x00019c00
        /*0ea4*/ 	.short	0x010a
        /*0ea6*/ 	.byte	0x3f
	.zero		1


	//   ....[31]....
        /*0ea8*/ 	.word	0x00009a00
        /*0eac*/ 	.word	0x00000010
        /*0eb0*/ 	.word	0x00019c00
        /*0eb4*/ 	.short	0x010a
        /*0eb6*/ 	.byte	0x3f
	.zero		1


	//   ....[32]....
        /*0eb8*/ 	.word	0x0000bb70
        /*0ebc*/ 	.word	0x00000000
        /*0ec0*/ 	.word	0x00019c30
        /*0ec4*/ 	.short	0x010a
        /*0ec6*/ 	.byte	0x3f
	.zero		1


	//   ....[33]....
        /*0ec8*/ 	.word	0x0000bbe0
        /*0ecc*/ 	.word	0x00000000
        /*0ed0*/ 	.word	0x00019c30
        /*0ed4*/ 	.short	0x010a
        /*0ed6*/ 	.byte	0x3f
	.zero		1


	//   ....[34]....
        /*0ed8*/ 	.word	0x0000dc80
        /*0edc*/ 	.word	0x00000000
        /*0ee0*/ 	.word	0x00000000
        /*0ee4*/ 	.short	0x0101
        /*0ee6*/ 	.byte	0x3f
	.zero		1


	//   ....[35]....
        /*0ee8*/ 	.word	0x0000e7c0
        /*0eec*/ 	.word	0x0000000e
        /*0ef0*/ 	.word	0x00019c30
        /*0ef4*/ 	.short	0x010a
        /*0ef6*/ 	.byte	0x3f
	.zero		1


	//   ....[36]....
        /*0ef8*/ 	.word	0x0000e830
        /*0efc*/ 	.word	0x0000000e
        /*0f00*/ 	.word	0x00019c30
        /*0f04*/ 	.short	0x010a
        /*0f06*/ 	.byte	0x3f
	.zero		1


	//   ....[37]....
        /*0f08*/ 	.word	0x0000ea40
        /*0f0c*/ 	.word	0x00000014
        /*0f10*/ 	.word	0x00019c50
        /*0f14*/ 	.short	0x010a
        /*0f16*/ 	.byte	0x3f
	.zero		1


	//   ....[38]....
        /*0f18*/ 	.word	0x0000ea90
        /*0f1c*/ 	.word	0x00000014
        /*0f20*/ 	.word	0x00019c50
        /*0f24*/ 	.short	0x010a
        /*0f26*/ 	.byte	0x3f
	.zero		1


	//   ....[39]....
        /*0f28*/ 	.word	0x00010820
        /*0f2c*/ 	.word	0x0000000e
        /*0f30*/ 	.word	0x00000000
        /*0f34*/ 	.short	0x0101
        /*0f36*/ 	.byte	0x3f
	.zero		1


	//   ....[40]....
        /*0f38*/ 	.word	0x00011020
        /*0f3c*/ 	.word	0x00000014
        /*0f40*/ 	.word	0x00000000
        /*0f44*/ 	.short	0x0101
        /*0f46*/ 	.byte	0x3f
	.zero		1


	//   ....[41]....
        /*0f48*/ 	.word	0x000117b0
        /*0f4c*/ 	.word	0x0000000a
        /*0f50*/ 	.word	0x00019c30
        /*0f54*/ 	.short	0x010a
        /*0f56*/ 	.byte	0x3f
	.zero		1


	//   ....[42]....
        /*0f58*/ 	.word	0x00011820
        /*0f5c*/ 	.word	0x0000000a
        /*0f60*/ 	.word	0x00019c30
        /*0f64*/ 	.short	0x010a
        /*0f66*/ 	.byte	0x3f
	.zero		1


	//   ....[43]....
        /*0f68*/ 	.word	0x00011a30
        /*0f6c*/ 	.word	0x0000000e
        /*0f70*/ 	.word	0x00019c50
        /*0f74*/ 	.short	0x010a
        /*0f76*/ 	.byte	0x3f
	.zero		1


	//   ....[44]....
        /*0f78*/ 	.word	0x00011a80
        /*0f7c*/ 	.word	0x0000000e
        /*0f80*/ 	.word	0x00019c50
        /*0f84*/ 	.short	0x010a
        /*0f86*/ 	.byte	0x3f
	.zero		1


	//   ....[45]....
        /*0f88*/ 	.word	0x00012f60
        /*0f8c*/ 	.word	0x00000054
        /*0f90*/ 	.word	0x00000000
        /*0f94*/ 	.short	0x0101
        /*0f96*/ 	.byte	0x3f
	.zero		1


	//   ....[46]....
        /*0f98*/ 	.word	0x000136a0
        /*0f9c*/ 	.word	0x0000000e
        /*0fa0*/ 	.word	0x00000000
        /*0fa4*/ 	.short	0x0101
        /*0fa6*/ 	.byte	0x3f
	.zero		1


	//   ....[47]....
        /*0fa8*/ 	.word	0x00013d30
        /*0fac*/ 	.word	0x0000000a
        /*0fb0*/ 	.word	0x00019c50
        /*0fb4*/ 	.short	0x010a
        /*0fb6*/ 	.byte	0x3f
	.zero		1


	//   ....[48]....
        /*0fb8*/ 	.word	0x00013d80
        /*0fbc*/ 	.word	0x0000000a
        /*0fc0*/ 	.word	0x00019c50
        /*0fc4*/ 	.short	0x010a
        /*0fc6*/ 	.byte	0x3f
	.zero		1


	//   ....[49]....
        /*0fc8*/ 	.word	0x00014640
        /*0fcc*/ 	.word	0x00000004
        /*0fd0*/ 	.word	0x00000000
        /*0fd4*/ 	.short	0x0101
        /*0fd6*/ 	.byte	0x3f
	.zero		1


	//   ....[50]....
        /*0fd8*/ 	.word	0x00016250
        /*0fdc*/ 	.word	0x00000000
        /*0fe0*/ 	.word	0x00000000
        /*0fe4*/ 	.short	0x0101
        /*0fe6*/ 	.byte	0x3f
	.zero		1


	//   ....[51]....
        /*0fe8*/ 	.word	0x000167a0
        /*0fec*/ 	.word	0x00000004
        /*0ff0*/ 	.word	0x00000000
        /*0ff4*/ 	.short	0x0101
        /*0ff6*/ 	.byte	0x3f
	.zero		1


	//   ....[52]....
        /*0ff8*/ 	.word	0x00019950
        /*0ffc*/ 	.word	0x00000011
        /*1000*/ 	.word	0x00019c20
        /*1004*/ 	.short	0x010a
        /*1006*/ 	.byte	0x3f
	.zero		1


	//   ....[53]....
        /*1008*/ 	.word	0x00019a10
        /*100c*/ 	.word	0x00000008
        /*1010*/ 	.word	0x00019ca0
        /*1014*/ 	.short	0x010a
        /*1016*/ 	.byte	0x3f
	.zero		1


	//   ....[54]....
        /*1018*/ 	.word	0x00019e40
        /*101c*/ 	.word	0x00000008
        /*1020*/ 	.word	0x00019cc0
        /*1024*/ 	.short	0x010a
        /*1026*/ 	.byte	0x3f
	.zero		1


	//   ....[55]....
        /*1028*/ 	.word	0x0001a3b0
        /*102c*/ 	.word	0x00000009
        /*1030*/ 	.word	0x00019ca0
        /*1034*/ 	.short	0x010a
        /*1036*/ 	.byte	0x3f
	.zero		1


	//   ....[56]....
        /*1038*/ 	.word	0x0001a7d0
        /*103c*/ 	.word	0x00000009
        /*1040*/ 	.word	0x00019cc0
        /*1044*/ 	.short	0x010a
        /*1046*/ 	.byte	0x3f
	.zero		1


	//   ....[57]....
        /*1048*/ 	.word	0x0001ba40
        /*104c*/ 	.word	0x00000004
        /*1050*/ 	.word	0x00019c80
        /*1054*/ 	.short	0x010a
        /*1056*/ 	.byte	0x3f
	.zero		1


	//   ....[58]....
        /*1058*/ 	.word	0x0001bc80
        /*105c*/ 	.word	0x00000004
        /*1060*/ 	.word	0x00019c40
        /*1064*/ 	.short	0x010a
        /*1066*/ 	.byte	0x3f
	.zero		1


	//   ....[59]....
        /*1068*/ 	.word	0x0001c860
        /*106c*/ 	.word	0x00000011
        /*1070*/ 	.word	0x00019c00
        /*1074*/ 	.short	0x0107
        /*1076*/ 	.byte	0x3f
	.zero		1


	//   ....[60]....
        /*1078*/ 	.word	0x0001c960
        /*107c*/ 	.word	0x00000011
        /*1080*/ 	.word	0x00019c00
        /*1084*/ 	.short	0x0101
        /*1086*/ 	.byte	0x3f
	.zero		1


	//   ....[61]....
        /*1088*/ 	.word	0x0001c980
        /*108c*/ 	.word	0x00000011
        /*1090*/ 	.word	0x00019c20
        /*1094*/ 	.short	0x010a
        /*1096*/ 	.byte	0x3f
	.zero		1


	//   ....[62]....
        /*1098*/ 	.word	0x0001cc80
        /*109c*/ 	.word	0x00000007
        /*10a0*/ 	.word	0x00019c80
        /*10a4*/ 	.short	0x010a
        /*10a6*/ 	.byte	0x3f
	.zero		1


	//   ....[63]....
        /*10a8*/ 	.word	0x0001d0d0
        /*10ac*/ 	.word	0x00000007
        /*10b0*/ 	.word	0x00019c40
        /*10b4*/ 	.short	0x010a
        /*10b6*/ 	.byte	0x3f
	.zero		1


	//   ....[64]....
        /*10b8*/ 	.word	0x0001d570
        /*10bc*/ 	.word	0x00000003
        /*10c0*/ 	.word	0x00019c70
        /*10c4*/ 	.short	0x010a
        /*10c6*/ 	.byte	0x3f
	.zero		1


	//   ....[65]....
        /*10c8*/ 	.word	0x0001d5f0
        /*10cc*/ 	.word	0x00000003
        /*10d0*/ 	.word	0x00019c60
        /*10d4*/ 	.short	0x010a
        /*10d6*/ 	.byte	0x3f
	.zero		1


	//   ....[66]....
        /*10d8*/ 	.word	0x0001da60
        /*10dc*/ 	.word	0x00000003
        /*10e0*/ 	.word	0x00019c50
        /*10e4*/ 	.short	0x0101
        /*10e6*/ 	.byte	0x3f
	.zero		1


	//   ....[67]....
        /*10e8*/ 	.word	0x0001dae0
        /*10ec*/ 	.word	0x00000003
        /*10f0*/ 	.word	0x00000000
        /*10f4*/ 	.short	0x0101
        /*10f6*/ 	.byte	0x3f
	.zero		1


	//   ....[68]....
        /*10f8*/ 	.word	0x0001dd00
        /*10fc*/ 	.word	0x00000000
        /*1100*/ 	.word	0x00019c70
        /*1104*/ 	.short	0x010a
        /*1106*/ 	.byte	0x3f
	.zero		1


	//   ....[69]....
        /*1108*/ 	.word	0x0001dd70
        /*110c*/ 	.word	0x00000000
        /*1110*/ 	.word	0x00019c60
        /*1114*/ 	.short	0x010a
        /*1116*/ 	.byte	0x3f
	.zero		1


	//   ....[70]....
        /*1118*/ 	.word	0x0001e1f0
        /*111c*/ 	.word	0x00000000
        /*1120*/ 	.word	0x00019c50
        /*1124*/ 	.short	0x0101
        /*1126*/ 	.byte	0x3f
	.zero		1


	//   ....[71]....
        /*1128*/ 	.word	0x0001e240
        /*112c*/ 	.word	0x00000000
        /*1130*/ 	.word	0x00000000
        /*1134*/ 	.short	0x0101
        /*1136*/ 	.byte	0x3f
	.zero		1


	//   ....[72]....
        /*1138*/ 	.word	0x0001f3c0
        /*113c*/ 	.word	0x00000007
        /*1140*/ 	.word	0x00019c20
        /*1144*/ 	.short	0x010a
        /*1146*/ 	.byte	0x3f
	.zero		1


	//   ....[73]....
        /*1148*/ 	.word	0x0001f5a0
        /*114c*/ 	.word	0x00000005
        /*1150*/ 	.word	0x00000000
        /*1154*/ 	.short	0x010a
        /*1156*/ 	.byte	0x3f
	.zero		1


	//   ....[74]....
        /*1158*/ 	.word	0x0001f5d0
        /*115c*/ 	.word	0x00000003
        /*1160*/ 	.word	0x00000000
        /*1164*/ 	.short	0x010a
        /*1166*/ 	.byte	0x3f
	.zero		1


	//   ....[75]....
        /*1168*/ 	.word	0x0001f620
        /*116c*/ 	.word	0x00000003
        /*1170*/ 	.word	0x00019c60
        /*1174*/ 	.short	0x010a
        /*1176*/ 	.byte	0x3f
	.zero		1


	//   ....[76]....
        /*1178*/ 	.word	0x0001f670
        /*117c*/ 	.word	0x00000005
        /*1180*/ 	.word	0x00019c60
        /*1184*/ 	.short	0x010a
        /*1186*/ 	.byte	0x3f
	.zero		1


	//   ....[77]....
        /*1188*/ 	.word	0x0001f6b0
        /*118c*/ 	.word	0x00000003
        /*1190*/ 	.word	0x00019c80
        /*1194*/ 	.short	0x010a
        /*1196*/ 	.byte	0x3f
	.zero		1


	//   ....[78]....
        /*1198*/ 	.word	0x0001f6d0
        /*119c*/ 	.word	0x00000005
        /*11a0*/ 	.word	0x00019c80
        /*11a4*/ 	.short	0x010a
        /*11a6*/ 	.byte	0x3f
	.zero		1


	//   ....[79]....
        /*11a8*/ 	.word	0x0001f730
        /*11ac*/ 	.word	0x00000053
        /*11b0*/ 	.word	0x00019c90
        /*11b4*/ 	.short	0x010a
        /*11b6*/ 	.byte	0x3f
	.zero		1


	//   ....[80]....
        /*11b8*/ 	.word	0x0001f780
        /*11bc*/ 	.word	0x00000053
        /*11c0*/ 	.word	0x00019c90
        /*11c4*/ 	.short	0x010a
        /*11c6*/ 	.byte	0x3f
	.zero		1


	//   ....[81]....
        /*11c8*/ 	.word	0x0001f7d0
        /*11cc*/ 	.word	0x00000053
        /*11d0*/ 	.word	0x00019c90
        /*11d4*/ 	.short	0x010a
        /*11d6*/ 	.byte	0x3f
	.zero		1


	//   ....[82]....
        /*11d8*/ 	.word	0x0001f820
        /*11dc*/ 	.word	0x00000053
        /*11e0*/ 	.word	0x00019cb0
        /*11e4*/ 	.short	0x010a
        /*11e6*/ 	.byte	0x3f
	.zero		1


	//   ....[83]....
        /*11e8*/ 	.word	0x0001fa20
        /*11ec*/ 	.word	0x00000010
        /*11f0*/ 	.word	0x00019c00
        /*11f4*/ 	.short	0x010a
        /*11f6*/ 	.byte	0x3f
	.zero		1


	//   ....[84]....
        /*11f8*/ 	.word	0x0001fc30
        /*11fc*/ 	.word	0x00000010
        /*1200*/ 	.word	0x00019c00
        /*1204*/ 	.short	0x010a
        /*1206*/ 	.byte	0x3f
	.zero		1


	//   ....[85]....
        /*1208*/ 	.word	0x0001fc80
        /*120c*/ 	.word	0x00000000
        /*1210*/ 	.word	0x00019c30
        /*1214*/ 	.short	0x010a
        /*1216*/ 	.byte	0x3f
	.zero		1


	//   ....[86]....
        /*1218*/ 	.word	0x0001fcd0
        /*121c*/ 	.word	0x0000000e
        /*1220*/ 	.word	0x00019c30
        /*1224*/ 	.short	0x010a
        /*1226*/ 	.byte	0x3f
	.zero		1


	//   ....[87]....
        /*1228*/ 	.word	0x0001fd20
        /*122c*/ 	.word	0x00000014
        /*1230*/ 	.word	0x00019c50
        /*1234*/ 	.short	0x010a
        /*1236*/ 	.byte	0x3f
	.zero		1


	//   ....[88]....
        /*1238*/ 	.word	0x0001fd70
        /*123c*/ 	.word	0x0000000a
        /*1240*/ 	.word	0x00019c30
        /*1244*/ 	.short	0x010a
        /*1246*/ 	.byte	0x3f
	.zero		1


	//   ....[89]....
        /*1248*/ 	.word	0x0001fdc0
        /*124c*/ 	.word	0x0000000e
        /*1250*/ 	.word	0x00019c50
        /*1254*/ 	.short	0x010a
        /*1256*/ 	.byte	0x3f
	.zero		1


	//   ....[90]....
        /*1258*/ 	.word	0x0001fe10
        /*125c*/ 	.word	0x0000000a
        /*1260*/ 	.word	0x00019c50
        /*1264*/ 	.short	0x010a
        /*1266*/ 	.byte	0x3f
	.zero		1


	//   ....[91]....
        /*1268*/ 	.word	0x0001ffb0
        /*126c*/ 	.word	0x00000011
        /*1270*/ 	.word	0x00019c20
        /*1274*/ 	.short	0x010a
        /*1276*/ 	.byte	0x3f
	.zero		1


	//   ....[92]....
        /*1278*/ 	.word	0x00020000
        /*127c*/ 	.word	0x00000008
        /*1280*/ 	.word	0x00019ca0
        /*1284*/ 	.short	0x010a
        /*1286*/ 	.byte	0x3f
	.zero		1


	//   ....[93]....
        /*1288*/ 	.word	0x00020050
        /*128c*/ 	.word	0x00000008
        /*1290*/ 	.word	0x00019cc0
        /*1294*/ 	.short	0x010a
        /*1296*/ 	.byte	0x3f
	.zero		1


	//   ....[94]....
        /*1298*/ 	.word	0x000200a0
        /*129c*/ 	.word	0x00000009
        /*12a0*/ 	.word	0x00019ca0
        /*12a4*/ 	.short	0x010a
        /*12a6*/ 	.byte	0x3f
	.zero		1


	//   ....[95]....
        /*12a8*/ 	.word	0x000200f0
        /*12ac*/ 	.word	0x00000009
        /*12b0*/ 	.word	0x00019cc0
        /*12b4*/ 	.short	0x010a
        /*12b6*/ 	.byte	0x3f
	.zero		1


	//   ....[96]....
        /*12b8*/ 	.word	0x00020290
        /*12bc*/ 	.word	0x00000004
        /*12c0*/ 	.word	0x00019c80
        /*12c4*/ 	.short	0x010a
        /*12c6*/ 	.byte	0x3f
	.zero		1


	//   ....[97]....
        /*12c8*/ 	.word	0x000202e0
        /*12cc*/ 	.word	0x00000004
        /*12d0*/ 	.word	0x00019c40
        /*12d4*/ 	.short	0x010a
        /*12d6*/ 	.byte	0x3f
	.zero		1


	//   ....[98]....
        /*12d8*/ 	.word	0x000206c0
        /*12dc*/ 	.word	0x00000011
        /*12e0*/ 	.word	0x00019c20
        /*12e4*/ 	.short	0x010a
        /*12e6*/ 	.byte	0x3f
	.zero		1


	//   ....[99]....
        /*12e8*/ 	.word	0x00020710
        /*12ec*/ 	.word	0x00000007
        /*12f0*/ 	.word	0x00019c80
        /*12f4*/ 	.short	0x010a
        /*12f6*/ 	.byte	0x3f
	.zero		1


	//   ....[100]....
        /*12f8*/ 	.word	0x00020760
        /*12fc*/ 	.word	0x00000007
        /*1300*/ 	.word	0x00019c40
        /*1304*/ 	.short	0x010a
        /*1306*/ 	.byte	0x3f
	.zero		1


	//   ....[101]....
        /*1308*/ 	.word	0x000207b0
        /*130c*/ 	.word	0x00000003
        /*1310*/ 	.word	0x00019c70
        /*1314*/ 	.short	0x010a
        /*1316*/ 	.byte	0x3f
	.zero		1


	//   ....[102]....
        /*1318*/ 	.word	0x00020800
        /*131c*/ 	.word	0x00000003
        /*1320*/ 	.word	0x00019c60
        /*1324*/ 	.short	0x010a
        /*1326*/ 	.byte	0x3f
	.zero		1


	//   ....[103]....
        /*1328*/ 	.word	0x00020850
        /*132c*/ 	.word	0x00000000
        /*1330*/ 	.word	0x00019c70
        /*1334*/ 	.short	0x010a
        /*1336*/ 	.byte	0x3f
	.zero		1


	//   ....[104]....
        /*1338*/ 	.word	0x000208a0
        /*133c*/ 	.word	0x00000000
        /*1340*/ 	.word	0x00019c60
        /*1344*/ 	.short	0x010a
        /*1346*/ 	.byte	0x3f
	.zero		1


	//   ....[105]....
        /*1348*/ 	.word	0x000213d0
        /*134c*/ 	.word	0x00000007
        /*1350*/ 	.word	0x00019c20
        /*1354*/ 	.short	0x010a
        /*1356*/ 	.byte	0x3f
	.zero		1


	//   ....[106]....
        /*1358*/ 	.word	0x00021570
        /*135c*/ 	.word	0x00000005
        /*1360*/ 	.word	0x00000000
        /*1364*/ 	.short	0x010a
        /*1366*/ 	.byte	0x3f
	.zero		1


	//   ....[107]....
        /*1368*/ 	.word	0x000215c0
        /*136c*/ 	.word	0x00000003
        /*1370*/ 	.word	0x00000000
        /*1374*/ 	.short	0x010a
        /*1376*/ 	.byte	0x3f
	.zero		1


	//   ....[108]....
        /*1378*/ 	.word	0x00021610
        /*137c*/ 	.word	0x00000003
        /*1380*/ 	.word	0x00019c60
        /*1384*/ 	.short	0x010a
        /*1386*/ 	.byte	0x3f
	.zero		1


	//   ....[109]....
        /*1388*/ 	.word	0x00021660
        /*138c*/ 	.word	0x00000005
        /*1390*/ 	.word	0x00019c60
        /*1394*/ 	.short	0x010a
        /*1396*/ 	.byte	0x3f
	.zero		1


	//   ....[110]....
        /*1398*/ 	.word	0x000216b0
        /*139c*/ 	.word	0x00000003
        /*13a0*/ 	.word	0x00019c80
        /*13a4*/ 	.short	0x010a
        /*13a6*/ 	.byte	0x3f
	.zero		1


	//----- nvinfo : EIATTR_NUM_MBARRIERS
	.align		4
.L_1367:
        /*13a8*/ 	.byte	0x03, 0x38
        /*13aa*/ 	.short	0x0016


	//----- nvinfo : EIATTR_EXIT_INSTR_OFFSETS
	.align		4
        /*13ac*/ 	.byte	0x04, 0x1c
        /*13ae*/ 	.short	(.L_1369 - .L_1368)


	//   ....[0]....
.L_1368:
        /*13b0*/ 	.word	0x0001f720


	//----- nvinfo : EIATTR_MAX_THREADS
	.align		4
.L_1369:
        /*13b4*/ 	.byte	0x04, 0x05
        /*13b6*/ 	.short	(.L_1371 - .L_1370)
.L_1370:
        /*13b8*/ 	.word	0x00000200
        /*13bc*/ 	.word	0x00000001
        /*13c0*/ 	.word	0x00000001


	//----- nvinfo : EIATTR_CRS_STACK_SIZE
	.align		4
.L_1371:
        /*13c4*/ 	.byte	0x04, 0x1e
        /*13c6*/ 	.short	(.L_1373 - .L_1372)
.L_1372:
        /*13c8*/ 	.word	0x00000000


	//----- nvinfo : EIATTR_CBANK_PARAM_SIZE
	.align		4
.L_1373:
        /*13cc*/ 	.byte	0x03, 0x19
        /*13ce*/ 	.short	0x0af0


	//----- nvinfo : EIATTR_PARAM_CBANK
	.align		4
        /*13d0*/ 	.byte	0x04, 0x0a
        /*13d2*/ 	.short	(.L_1375 - .L_1374)
	.align		4
.L_1374:
        /*13d4*/ 	.word	index@(.nv.constant0._ZN7cutlass13device_kernelIN5flash11enable_sm90INS1_16FlashAttnFwdSm90INS1_25CollectiveMainloopFwdSm90ILi2EN4cute5tupleIJNS5_1CILi1EEES8_S8_EEENS6_IJNS7_ILi192EEENS7_ILi128EEENS7_ILi96EEEEEELi96ENS_12float_e4m3_tEfNS_4arch4Sm90ELb1ELb0ELb1ELb1ELb0ELb1ELb0ELb1ELb1ELb1ELb1ELb0EEENS1_21CollectiveEpilogueFwdINS6_IJSA_SC_SB_EEES9_NS_10bfloat16_tESG_Li384ELb1ELb1ELb1ELb1EEENS1_36VarlenDynamicPersistentTileSchedulerILi192ELi128ELi384ELi128ELb1ELb1ELb1ELb1ELb1ELb1EEEEEEEEEvNT_6ParamsE)
        /*13d8*/ 	.short	0x0210
        /*13da*/ 	.short	0x0af0


	//----- nvinfo : EIATTR_SW_WAR
	.align		4
.L_1375:
        /*13dc*/ 	.byte	0x04, 0x36
        /*13de*/ 	.short	(.L_1377 - .L_1376)
.L_1376:
        /*13e0*/ 	.word	0x00000008
.L_1377:


//--------------------- .nv.info._ZN7cutlass13device_kernelIN5flash11enable_sm90INS1_16FlashAttnFwdSm90INS1_25CollectiveMainloopFwdSm90ILi2EN4cute5tupleIJNS5_1CILi1EEES8_S8_EEENS6_IJNS7_ILi192EEENS7_ILi160EEENS7_ILi64EEEEEELi64ENS_12float_e4m3_tEfNS_4arch4Sm90ELb0ELb0ELb1ELb0ELb0ELb0ELb0ELb1ELb1ELb1ELb1ELb0EEENS1_21CollectiveEpilogueFwdINS6_IJSA_SC_SB_EEES9_NS_10bfloat16_tESG_Li384ELb0ELb1ELb1ELb1EEENS1_19SingleTileSchedulerILb0ELb1ELb1ELi192EEEEEEEEEvNT_6ParamsE --------------------------
	.section	.nv.info._ZN7cutlass13device_kernelIN5flash11enable_sm90INS1_16FlashAttnFwdSm90INS1_25CollectiveMainloopFwdSm90ILi2EN4cute5tupleIJNS5_1CILi1EEES8_S8_EEENS6_IJNS7_ILi192EEENS7_ILi160EEENS7_ILi64EEEEEELi64ENS_12float_e4m3_tEfNS_4arch4Sm90ELb0ELb0ELb1ELb0ELb0ELb0ELb0ELb1ELb1ELb1ELb1ELb0EEENS1_21CollectiveEpilogueFwdINS6_IJSA_SC_SB_EEES9_NS_10bfloat16_tESG_Li384ELb0ELb1ELb1ELb1EEENS1_19SingleTileSchedulerILb0ELb1ELb1ELi192EEEEEEEEEvNT_6ParamsE,"",@"SHT_CUDA_INFO"
	.sectionflags	@""
	.align	4


	//----- nvinfo : EIATTR_CUDA_API_VERSION
	.align		4
        /*0000*/ 	.byte	0x04, 0x37
        /*0002*/ 	.short	(.L_1379 - .L_1378)
.L_1378:
        /*0004*/ 	.word	0x00000082


	//----- nvinfo : EIATTR_KPARAM_INFO
	.align		4
.L_1379:
        /*0008*/ 	.byte	0x04, 0x17
        /*000a*/ 	.short	(.L_1381 - .L_1380)
.L_1380:
        /*000c*/ 	.word	0x00000000
        /*0010*/ 	.short	0x0000
        /*0012*/ 	.short	0x0070
        /*0014*/ 	.byte	0x00, 0xf0, 0x01, 0x28


	//----- nvinfo : EIATTR_SPARSE_MMA_MASK
	.align		4
.L_1381:
        /*0018*/ 	.byte	0x03, 0x50
        /*001a*/ 	.short	0x0000


	//----- nvinfo : EIATTR_MAXREG_COUNT
	.align		4
        /*001c*/ 	.byte	0x03, 0x1b
        /*001e*/ 	.short	0x0080


	//----- nvinfo : EIATTR_NUM_BARRIERS
	.align		4
        /*0020*/ 	.byte	0x02, 0x4c
        /*0022*/ 	.byte	0x09
	.zero		1


	//----- nvinfo : EIATTR_EXTERNS
	.align		4
        /*0024*/ 	.byte	0x04, 0x0f
        /*0026*/ 	.short	(.L_1383 - .L_1382)


	//   ....[0]....
	.align		4
.L_1382:
        /*0028*/ 	.word	index@(__assertfail)


	//----- nvinfo : EIATTR_MERCURY_ISA_VERSION
	.align		4
.L_1383:
        /*002c*/ 	.byte	0x03, 0x5f
        /*002e*/ 	.short	0x0101


	//----- nvinfo : EIATTR_INT_WARP_WIDE_INSTR_OFFSETS
	.align		4
        /*0030*/ 	.byte	0x04, 0x31
        /*0032*/ 	.short	(.L_1385 - .L_1384)


	//   ....[0]....
.L_1384:
        /*0034*/ 	.word	0x00000120


	//   ....[1]....
        /*0038*/ 	.word	0x00000160


	//   ....[2]....
        /*003c*/ 	.word	0x000001d0


	//----- nvinfo : EIATTR_COOP_GROUP_MASK_REGIDS
	.align		4
.L_1385:
        /*0040*/ 	.byte	0x04, 0x29
        /*0042*/ 	.short	(.L_1387 - .L_1386)


	//   ....[0]....
.L_1386:
        /*0044*/ 	.word	0xffffffff


	//   ....[1]....
        /*0048*/ 	.word	0xffffffff


	//   ....[2]....
        /*004c*/ 	.word	0xffffffff


	//   ....[3]....
        /*0050*/ 	.word	0xffffffff


	//   ....[4]....
        /*0054*/ 	.word	0xffffffff


	//   ....[5]....
        /*0058*/ 	.word	0xffffffff


	//   ....[6]....
        /*005c*/ 	.word	0xffffffff


	//   ....[7]....
        /*0060*/ 	.word	0xffffffff


	//   ....[8]....
        /*0064*/ 	.word	0xffffffff


	//   ....[9]....
        /*0068*/ 	.word	0xffffffff


	//   ....[10]....
        /*006c*/ 	.word	0xffffffff


	//   ....[11]....
        /*0070*/ 	.word	0xffffffff


	//   ....[12]....
        /*0074*/ 	.word	0xffffffff


	//   ....[13]....
        /*0078*/ 	.word	0xffffffff


	//   ....[14]....
        /*007c*/ 	.word	0xffffffff


	//   ....[15]....
        /*0080*/ 	.word	0xffffffff


	//   ....[16]....
        /*0084*/ 	.word	0xffffffff


	//   ....[17]....
        /*0088*/ 	.word	0xffffffff


	//   ....[18]....
        /*008c*/ 	.word	0xffffffff


	//   ....[19]....
        /*0090*/ 	.word	0xffffffff


	//   ....[20]....
        /*0094*/ 	.word	0xffffffff


	//   ....[21]....
        /*0098*/ 	.word	0xffffffff


	//   ....[22]....
        /*009c*/ 	.word	0xffffffff


	//   ....[23]....
        /*00a0*/ 	.word	0xffffffff


	//   ....[24]....
        /*00a4*/ 	.word	0xffffffff


	//   ....[25]....
        /*00a8*/ 	.word	0xffffffff


	//   ....[26]....
        /*00ac*/ 	.word	0xffffffff


	//   ....[27]....
        /*00b0*/ 	.word	0xffffffff


	//   ....[28]....
        /*00b4*/ 	.word	0xffffffff


	//   ....[29]....
        /*00b8*/ 	.word	0xffffffff


	//   ....[30]....
        /*00bc*/ 	.word	0xffffffff


	//   ....[31]....
        /*00c0*/ 	.word	0xffffffff


	//   ....[32]....
        /*00c4*/ 	.word	0xffffffff


	//   ....[33]....
        /*00c8*/ 	.word	0xffffffff


	//   ....[34]....
        /*00cc*/ 	.word	0xffffffff


	//   ....[35]....
        /*00d0*/ 	.word	0xffffffff


	//   ....[36]....
        /*00d4*/ 	.word	0xffffffff


	//   ....[37]....
        /*00d8*/ 	.word	0xffffffff


	//   ....[38]....
        /*00dc*/ 	.word	0xffffffff


	//   ....[39]....
        /*00e0*/ 	.word	0xffffffff


	//   ....[40]....
        /*00e4*/ 	.word	0xffffffff


	//   ....[41]....
        /*00e8*/ 	.word	0xffffffff


	//   ....[42]....
        /*00ec*/ 	.word	0xffffffff


	//   ....[43]....
        /*00f0*/ 	.word	0xffffffff


	//   ....[44]....
        /*00f4*/ 	.word	0xffffffff


	//   ....[45]....
        /*00f8*/ 	.word	0xffffffff


	//   ....[46]....
        /*00fc*/ 	.word	0xffffffff


	//   ....[47]....
        /*0100*/ 	.word	0xffffffff


	//   ....[48]....
        /*0104*/ 	.word	0xffffffff


	//   ....[49]....
        /*0108*/ 	.word	0xffffffff


	//   ....[50]....
        /*010c*/ 	.word	0xffffffff


	//   ....[51]....
        /*0110*/ 	.word	0xffffffff


	//   ....[52]....
        /*0114*/ 	.word	0xffffffff


	//   ....[53]....
        /*0118*/ 	.word	0xffffffff


	//   ....[54]....
        /*011c*/ 	.word	0xffffffff


	//   ....[55]....
        /*0120*/ 	.word	0xffffffff


	//   ....[56]....
        /*0124*/ 	.word	0xffffffff


	//   ....[57]....
        /*0128*/ 	.word	0xffffffff


	//   ....[58]....
        /*012c*/ 	.word	0xffffffff


	//   ....[59]....
        /*0130*/ 	.word	0xffffffff


	//   ....[60]....
        /*0134*/ 	.word	0xffffffff


	//   ....[61]....
        /*0138*/ 	.word	0xffffffff


	//   ....[62]....
        /*013c*/ 	.word	0xffffffff


	//   ....[63]....
        /*0140*/ 	.word	0xffffffff


	//   ....[64]....
        /*0144*/ 	.word	0xffffffff


	//   ....[65]....
        /*0148*/ 	.word	0xffffffff


	//   ....[66]....
        /*014c*/ 	.word	0xffffffff


	//   ....[67]....
        /*0150*/ 	.word	0xffffffff


	//   ....[68]....
        /*0154*/ 	.word	0xffffffff


	//   ....[69]....
        /*0158*/ 	.word	0xffffffff


	//   ....[70]....
        /*015c*/ 	.word	0xffffffff


	//   ....[71]....
        /*0160*/ 	.word	0xffffffff


	//   ....[72]....
        /*0164*/ 	.word	0xffffffff


	//   ....[73]....
        /*0168*/ 	.word	0xffffffff


	//   ....[74]....
        /*016c*/ 	.word	0xffffffff


	//   ....[75]....
        /*0170*/ 	.word	0x0500000f


	//   ....[76]....
        /*0174*/ 	.word	0x0500000f


	//   ....[77]....
        /*0178*/ 	.word	0x0500000f


	//   ....[78]....
        /*017c*/ 	.word	0x0500000f


	//   ....[79]....
        /*0180*/ 	.word	0x0500000f


	//   ....[80]....
        /*0184*/ 	.word	0x0500000f


	//   ....[81]....
        /*0188*/ 	.word	0x0500000f


	//   ....[82]....
        /*018c*/ 	.word	0x0500000f


	//   ....[83]....
        /*0190*/ 	.word	0x0500000f


	//   ....[84]....
        /*0194*/ 	.word	0x0500000f


	//   ....[85]....
        /*0198*/ 	.word	0x0500000f


	//   ....[86]....
        /*019c*/ 	.word	0x0500000f


	//   ....[87]....
        /*01a0*/ 	.word	0x0500000f


	//----- nvinfo : EIATTR_COOP_GROUP_INSTR_OFFSETS
	.align		4
.L_1387:
        /*01a4*/ 	.byte	0x04, 0x28
        /*01a6*/ 	.short	(.L_1389 - .L_1388)


	//   ....[0]....
.L_1388:
        /*01a8*/ 	.word	0x00000050


	//   ....[1]....
        /*01ac*/ 	.word	0x00000130


	//   ....[2]....
        /*01b0*/ 	.word	0x00000180


	//   ....[3]....
        /*01b4*/ 	.word	0x000003b0


	//   ....[4]....
        /*01b8*/ 	.word	0x00000510


	//   ....[5]....
        /*01bc*/ 	.word	0x00000630


	//   ....[6]....
        /*01c0*/ 	.word	0x00000790


	//   ....[7]....
        /*01c4*/ 	.word	0x00001040


	//   ....[8]....
        /*01c8*/ 	.word	0x00002f20


	//   ....[9]....
        /*01cc*/ 	.word	0x00002f60


	//   ....[10]....
        /*01d0*/ 	.word	0x00003600


	//   ....[11]....
        /*01d4*/ 	.word	0x000036a0


	//   ....[12]....
        /*01d8*/ 	.word	0x00005d00


	//   ....[13]....
        /*01dc*/ 	.word	0x00005d30


	//   ....[14]....
        /*01e0*/ 	.word	0x00005dc0


	//   ....[15]....
        /*01e4*/ 	.word	0x00005dd0


	//   ....[16]....
        /*01e8*/ 	.word	0x00007800


	//   ....[17]....
        /*01ec*/ 	.word	0x00007810


	//   ....[18]....
        /*01f0*/ 	.word	0x00007890


	//   ....[19]....
        /*01f4*/ 	.word	0x000078b0


	//   ....[20]....
        /*01f8*/ 	.word	0x00008420


	//   ....[21]....
        /*01fc*/ 	.word	0x00008430


	//   ....[22]....
        /*0200*/ 	.word	0x00008440


	//   ....[23]....
        /*0204*/ 	.word	0x00008450


	//   ....[24]....
        /*0208*/ 	.word	0x00008460


	//   ....[25]....
        /*020c*/ 	.word	0x00008470


	//   ....[26]....
        /*0210*/ 	.word	0x00008480


	//   ....[27]....
        /*0214*/ 	.word	0x000084a0


	//   ....[28]....
        /*0218*/ 	.word	0x000084d0


	//   ....[29]....
        /*021c*/ 	.word	0x000084f0


	//   ....[30]....
        /*0220*/ 	.word	0x00008500


	//   ....[31]....
        /*0224*/ 	.word	0x00008530


	//   ....[32]....
        /*0228*/ 	.word	0x00008550


	//   ....[33]....
        /*022c*/ 	.word	0x00008590


	//   ....[34]....
        /*0230*/ 	.word	0x000085a0


	//   ....[35]....
        /*0234*/ 	.word	0x000085d0


	//   ....[36]....
        /*0238*/ 	.word	0x000085f0


	//   ....[37]....
        /*023c*/ 	.word	0x00008630


	//   ....[38]....
        /*0240*/ 	.word	0x00008640


	//   ....[39]....
        /*0244*/ 	.word	0x00008650


	//   ....[40]....
        /*0248*/ 	.word	0x00008660


	//   ....[41]....
        /*024c*/ 	.word	0x00008670


	//   ....[42]....
        /*0250*/ 	.word	0x00008680


	//   ....[43]....
        /*0254*/ 	.word	0x00008690


	//   ....[44]....
        /*0258*/ 	.word	0x000086a0


	//   ....[45]....
        /*025c*/ 	.word	0x000086b0


	//   ....[46]....
        /*0260*/ 	.word	0x000086c0


	//   ....[47]....
        /*0264*/ 	.word	0x000086d0


	//   ....[48]....
        /*0268*/ 	.word	0x000086e0


	//   ....[49]....
        /*026c*/ 	.word	0x000086f0


	//   ....[50]....
        /*0270*/ 	.word	0x00008700


	//   ....[51]....
        /*0274*/ 	.word	0x00008720


	//   ....[52]....
        /*0278*/ 	.word	0x000089b0


	//   ....[53]....
        /*027c*/ 	.word	0x000089f0


	//   ....[54]....
        /*0280*/ 	.word	0x00008a20


	//   ....[55]....
        /*0284*/ 	.word	0x00008a60


	//   ....[56]....
        /*0288*/ 	.word	0x00008a90


	//   ....[57]....
        /*028c*/ 	.word	0x00008ac0


	//   ....[58]....
        /*0290*/ 	.word	0x00008e90


	//   ....[59]....
        /*0294*/ 	.word	0x00008ec0


	//   ....[60]....
        /*0298*/ 	.word	0x000096b0


	//   ....[61]....
        /*029c*/ 	.word	0x0000a380


	//   ....[62]....
        /*02a0*/ 	.word	0x0000ae80


	//   ....[63]....
        /*02a4*/ 	.word	0x0000aeb0


	//   ....[64]....
        /*02a8*/ 	.word	0x0000aee0


	//   ....[65]....
        /*02ac*/ 	.word	0x0000af00


	//   ....[66]....
        /*02b0*/ 	.word	0x0000af10


	//   ....[67]....
        /*02b4*/ 	.word	0x0000af20


	//   ....[68]....
        /*02b8*/ 	.word	0x0000af70


	//   ....[69]....
        /*02bc*/ 	.word	0x0000aff0


	//   ....[70]....
        /*02c0*/ 	.word	0x0000b050


	//   ....[71]....
        /*02c4*/ 	.word	0x0000b080


	//   ....[72]....
        /*02c8*/ 	.word	0x0000b0b0


	//   ....[73]....
        /*02cc*/ 	.word	0x0000b0f0


	//   ....[74]....
        /*02d0*/ 	.word	0x0000c2c0


	//   ....[75]....
        /*02d4*/ 	.word	0x0000c7b0


	//   ....[76]....
        /*02d8*/ 	.word	0x0000c980


	//   ....[77]....
        /*02dc*/ 	.word	0x0000c9e0


	//   ....[78]....
        /*02e0*/ 	.word	0x0000caa0


	//   ....[79]....
        /*02e4*/ 	.word	0x0000cb50


	//   ....[80]....
        /*02e8*/ 	.word	0x0000cbb0


	//   ....[81]....
        /*02ec*/ 	.word	0x0000cc70


	//   ....[82]....
        /*02f0*/ 	.word	0x0000cce0


	//   ....[83]....
        /*02f4*/ 	.word	0x0000cd90


	//   ....[84]....
        /*02f8*/ 	.word	0x0000ce20


	//   ....[85]....
        /*02fc*/ 	.word	0x0000ced0


	//   ....[86]....
        /*0300*/ 	.word	0x0000cf50


	//   ....[87]....
        /*0304*/ 	.word	0x0000d000


	//----- nvinfo : EIATTR_REG_RECONFIG
	.align		4
.L_1389:
        /*0308*/ 	.byte	0x01, 0x54
	.zero		2


	//----- nvinfo : EIATTR_SYSCALL_OFFSETS
	.align		4
        /*030c*/ 	.byte	0x04, 0x46
        /*030e*/ 	.short	(.L_1391 - .L_1390)


	//   ....[0]....
.L_1390:
        /*0310*/ 	.word	0x00001210


	//   ....[1]....
        /*0314*/ 	.word	0x00009db0


	//   ....[2]....
        /*0318*/ 	.word	0x00009ef0


	//   ....[3]....
        /*031c*/ 	.word	0x0000a030


	//   ....[4]....
        /*0320*/ 	.word	0x0000a150


	//   ....[5]....
        /*0324*/ 	.word	0x0000aa20


	//----- nvinfo : EIATTR_MBARRIER_INSTR_OFFSETS
	.align		4
.L_1391:
        /*0328*/ 	.byte	0x04, 0x39
        /*032a*/ 	.short	(.L_1393 - .L_1392)


	//   ....[0]....
.L_1392:
        /*032c*/ 	.word	0x00000260
        /*0330*/ 	.word	0x000000ff
        /*0334*/ 	.word	0x00012400
        /*0338*/ 	.short	0x0100
        /*033a*/ 	.byte	0x08
	.zero		1


	//   ....[1]....
        /*033c*/ 	.word	0x00000270
        /*0340*/ 	.word	0x000000ff
        /*0344*/ 	.word	0x00012420
        /*0348*/ 	.short	0x0100
        /*034a*/ 	.byte	0x08
	.zero		1


	//   ....[2]....
        /*034c*/ 	.word	0x00000360
        /*0350*/ 	.word	0x000000ff
        /*0354*/ 	.word	0x00012430
        /*0358*/ 	.short	0x0100
        /*035a*/ 	.byte	0x08
	.zero		1


	//   ....[3]....
        /*035c*/ 	.word	0x00000370
        /*0360*/ 	.word	0x000000ff
        /*0364*/ 	.word	0x00012440
        /*0368*/ 	.short	0x0100
        /*036a*/ 	.byte	0x08
	.zero		1


	//   ....[4]....
        /*036c*/ 	.word	0x00000380
        /*0370*/ 	.word	0x000000ff
        /*0374*/ 	.word	0x00012438
        /*0378*/ 	.short	0x0100
        /*037a*/ 	.byte	0x08
	.zero		1


	//   ....[5]....
        /*037c*/ 	.word	0x00000390
        /*0380*/ 	.word	0x000000ff
        /*0384*/ 	.word	0x00012448
        /*0388*/ 	.short	0x0100
        /*038a*/ 	.byte	0x08
	.zero		1


	//   ....[6]....
        /*038c*/ 	.word	0x000004c0
        /*0390*/ 	.word	0x000000ff
        /*0394*/ 	.word	0x00012450
        /*0398*/ 	.short	0x0100
        /*039a*/ 	.byte	0x08
	.zero		1


	//   ....[7]....
        /*039c*/ 	.word	0x000004d0
        /*03a0*/ 	.word	0x000000ff
        /*03a4*/ 	.word	0x00012460
        /*03a8*/ 	.short	0x0100
        /*03aa*/ 	.byte	0x08
	.zero		1


	//   ....[8]....
        /*03ac*/ 	.word	0x000004e0
        /*03b0*/ 	.word	0x000000ff
        /*03b4*/ 	.word	0x00012458
        /*03b8*/ 	.short	0x0100
        /*03ba*/ 	.byte	0x08
	.zero		1


	//   ....[9]....
        /*03bc*/ 	.word	0x000004f0
        /*03c0*/ 	.word	0x000000ff
        /*03c4*/ 	.word	0x00012468
        /*03c8*/ 	.short	0x0100
        /*03ca*/ 	.byte	0x08
	.zero		1


	//   ....[10]....
        /*03cc*/ 	.word	0x000005e0
        /*03d0*/ 	.word	0x000000ff
        /*03d4*/ 	.word	0x00012470
        /*03d8*/ 	.short	0x0100
        /*03da*/ 	.byte	0x06
	.zero		1


	//   ....[11]....
        /*03dc*/ 	.word	0x000005f0
        /*03e0*/ 	.word	0x000000ff
        /*03e4*/ 	.word	0x00012480
        /*03e8*/ 	.short	0x0100
        /*03ea*/ 	.byte	0x06
	.zero		1


	//   ....[12]....
        /*03ec*/ 	.word	0x00000600
        /*03f0*/ 	.word	0x000000ff
        /*03f4*/ 	.word	0x00012478
        /*03f8*/ 	.short	0x0100
        /*03fa*/ 	.byte	0x06
	.zero		1


	//   ....[13]....
        /*03fc*/ 	.word	0x00000610
        /*0400*/ 	.word	0x000000ff
        /*0404*/ 	.word	0x00012488
        /*0408*/ 	.short	0x0100
        /*040a*/ 	.byte	0x06
	.zero		1


	//   ....[14]....
        /*040c*/ 	.word	0x00000740
        /*0410*/ 	.word	0x000000ff
        /*0414*/ 	.word	0x00012490
        /*0418*/ 	.short	0x0100
        /*041a*/ 	.byte	0x08
	.zero		1


	//   ....[15]....
        /*041c*/ 	.word	0x00000750
        /*0420*/ 	.word	0x000000ff
        /*0424*/ 	.word	0x000124a0
        /*0428*/ 	.short	0x0100
        /*042a*/ 	.byte	0x08
	.zero		1


	//   ....[16]....
        /*042c*/ 	.word	0x00000760
        /*0430*/ 	.word	0x000000ff
        /*0434*/ 	.word	0x00012498
        /*0438*/ 	.short	0x0100
        /*043a*/ 	.byte	0x08
	.zero		1


	//   ....[17]....
        /*043c*/ 	.word	0x00000770
        /*0440*/ 	.word	0x000000ff
        /*0444*/ 	.word	0x000124a8
        /*0448*/ 	.short	0x0100
        /*044a*/ 	.byte	0x08
	.zero		1


	//   ....[18]....
        /*044c*/ 	.word	0x000008a0
        /*0450*/ 	.word	0x000000ff
        /*0454*/ 	.word	0x000124b0
        /*0458*/ 	.short	0x0100
        /*045a*/ 	.byte	0x08
	.zero		1


	//   ....[19]....
        /*045c*/ 	.word	0x000008b0
        /*0460*/ 	.word	0x000000ff
        /*0464*/ 	.word	0x000124c0
        /*0468*/ 	.short	0x0100
        /*046a*/ 	.byte	0x08
	.zero		1


	//   ....[20]....
        /*046c*/ 	.word	0x000008c0
        /*0470*/ 	.word	0x000000ff
        /*0474*/ 	.word	0x000124b8
        /*0478*/ 	.short	0x0100
        /*047a*/ 	.byte	0x08
	.zero		1


	//   ....[21]....
        /*047c*/ 	.word	0x000008d0
        /*0480*/ 	.word	0x000000ff
        /*0484*/ 	.word	0x000124c8
        /*0488*/ 	.short	0x0100
        /*048a*/ 	.byte	0x08
	.zero		1


	//   ....[22]....
        /*048c*/ 	.word	0x000014e0
        /*0490*/ 	.word	0x000000ff
        /*0494*/ 	.word	0x00012400
        /*0498*/ 	.short	0x010a
        /*049a*/ 	.byte	0x2d
	.zero		1


	//   ....[23]....
        /*049c*/ 	.word	0x00001570
        /*04a0*/ 	.word	0x000000ff
        /*04a4*/ 	.word	0x00012430
        /*04a8*/ 	.short	0x010a
        /*04aa*/ 	.byte	0x2d
	.zero		1


	//   ....[24]....
        /*04ac*/ 	.word	0x000015d0
        /*04b0*/ 	.word	0x000000ff
        /*04b4*/ 	.word	0x00012430
        /*04b8*/ 	.short	0x010a
        /*04ba*/ 	.byte	0x2d
	.zero		1


	//   ....[25]....
        /*04bc*/ 	.word	0x000039f0
        /*04c0*/ 	.word	0x00000020
        /*04c4*/ 	.word	0x00000000
        /*04c8*/ 	.short	0x0101
        /*04ca*/ 	.byte	0x3f
	.zero		1


	//   ....[26]....
        /*04cc*/ 	.word	0x000048c0
        /*04d0*/ 	.word	0x000000ff
        /*04d4*/ 	.word	0x00012430
        /*04d8*/ 	.short	0x010a
        /*04da*/ 	.byte	0x13
	.zero		1


	//   ....[27]....
        /*04dc*/ 	.word	0x00004900
        /*04e0*/ 	.word	0x000000ff
        /*04e4*/ 	.word	0x00012430
        /*04e8*/ 	.short	0x010a
        /*04ea*/ 	.byte	0x13
	.zero		1


	//   ....[28]....
        /*04ec*/ 	.word	0x00004d60
        /*04f0*/ 	.word	0x000000ff
        /*04f4*/ 	.word	0x00012450
        /*04f8*/ 	.short	0x010a
        /*04fa*/ 	.byte	0x0c
	.zero		1


	//   ....[29]....
        /*04fc*/ 	.word	0x00005c90
        /*0500*/ 	.word	0x000000ff
        /*0504*/ 	.word	0x00012450
        /*0508*/ 	.short	0x010a
        /*050a*/ 	.byte	0x0c
	.zero		1


	//   ....[30]....
        /*050c*/ 	.word	0x00006d10
        /*0510*/ 	.word	0x00000006
        /*0514*/ 	.word	0x00000000
        /*0518*/ 	.short	0x0101
        /*051a*/ 	.byte	0x3f
	.zero		1


	//   ....[31]....
        /*051c*/ 	.word	0x00007020
        /*0520*/ 	.word	0x000000ff
        /*0524*/ 	.word	0x00000000
        /*0528*/ 	.short	0x0101
        /*052a*/ 	.byte	0x05
	.zero		1


	//   ....[32]....
        /*052c*/ 	.word	0x000074c0
        /*0530*/ 	.word	0x000000ff
        /*0534*/ 	.word	0x00012450
        /*0538*/ 	.short	0x010a
        /*053a*/ 	.byte	0x10
	.zero		1


	//   ....[33]....
        /*053c*/ 	.word	0x00007500
        /*0540*/ 	.word	0x000000ff
        /*0544*/ 	.word	0x00012450
        /*0548*/ 	.short	0x010a
        /*054a*/ 	.byte	0x10
	.zero		1


	//   ....[34]....
        /*054c*/ 	.word	0x00007b90
        /*0550*/ 	.word	0x000000ff
        /*0554*/ 	.word	0x00000000
        /*0558*/ 	.short	0x0101
        /*055a*/ 	.byte	0x04
	.zero		1


	//   ....[35]....
        /*055c*/ 	.word	0x00008ab0
        /*0560*/ 	.word	0x000000ff
        /*0564*/ 	.word	0x00000000
        /*0568*/ 	.short	0x0101
        /*056a*/ 	.byte	0x04
	.zero		1


	//   ....[36]....
        /*056c*/ 	.word	0x0000a5a0
        /*0570*/ 	.word	0x000000ff
        /*0574*/ 	.word	0x00012480
        /*0578*/ 	.short	0x010a
        /*057a*/ 	.byte	0x26
	.zero		1


	//   ....[37]....
        /*057c*/ 	.word	0x0000a700
        /*0580*/ 	.word	0x000000ff
        /*0584*/ 	.word	0x00012440
        /*0588*/ 	.short	0x010a
        /*058a*/ 	.byte	0x26
	.zero		1


	//   ....[38]....
        /*058c*/ 	.word	0x0000b200
        /*0590*/ 	.word	0x000000ff
        /*0594*/ 	.word	0x00012400
        /*0598*/ 	.short	0x0107
        /*059a*/ 	.byte	0x26
	.zero		1


	//   ....[39]....
        /*059c*/ 	.word	0x0000b240
        /*05a0*/ 	.word	0x000000ff
        /*05a4*/ 	.word	0x00012400
        /*05a8*/ 	.short	0x0101
        /*05aa*/ 	.byte	0x26
	.zero		1


	//   ....[40]....
        /*05ac*/ 	.word	0x0000b250
        /*05b0*/ 	.word	0x000000ff
        /*05b4*/ 	.word	0x00012420
        /*05b8*/ 	.short	0x010a
        /*05ba*/ 	.byte	0x26
	.zero		1


	//   ....[41]....
        /*05bc*/ 	.word	0x0000b540
        /*05c0*/ 	.word	0x00000007
        /*05c4*/ 	.word	0x00012480
        /*05c8*/ 	.short	0x010a
        /*05ca*/ 	.byte	0x3f
	.zero		1


	//   ....[42]....
        /*05cc*/ 	.word	0x0000b740
        /*05d0*/ 	.word	0x00000007
        /*05d4*/ 	.word	0x00012440
        /*05d8*/ 	.short	0x010a
        /*05da*/ 	.byte	0x3f
	.zero		1


	//   ....[43]....
        /*05dc*/ 	.word	0x0000b9b0
        /*05e0*/ 	.word	0x00000014
        /*05e4*/ 	.word	0x00012470
        /*05e8*/ 	.short	0x010a
        /*05ea*/ 	.byte	0x3f
	.zero		1


	//   ....[44]....
        /*05ec*/ 	.word	0x0000ba10
        /*05f0*/ 	.word	0x00000014
        /*05f4*/ 	.word	0x00012460
        /*05f8*/ 	.short	0x010a
        /*05fa*/ 	.byte	0x3f
	.zero		1


	//   ....[45]....
        /*05fc*/ 	.word	0x0000bcd0
        /*0600*/ 	.word	0x00000014
        /*0604*/ 	.word	0x00012450
        /*0608*/ 	.short	0x0101
        /*060a*/ 	.byte	0x3f
	.zero		1


	//   ....[46]....
        /*060c*/ 	.word	0x0000bd40
        /*0610*/ 	.word	0x00000004
        /*0614*/ 	.word	0x00000000
        /*0618*/ 	.short	0x0101
        /*061a*/ 	.byte	0x3f
	.zero		1


	//   ....[47]....
        /*061c*/ 	.word	0x0000be40
        /*0620*/ 	.word	0x0000000c
        /*0624*/ 	.word	0x00012470
        /*0628*/ 	.short	0x010a
        /*062a*/ 	.byte	0x3f
	.zero		1


	//   ....[48]....
        /*062c*/ 	.word	0x0000bee0
        /*0630*/ 	.word	0x0000000c
        /*0634*/ 	.word	0x00012460
        /*0638*/ 	.short	0x010a
        /*063a*/ 	.byte	0x3f
	.zero		1


	//   ....[49]....
        /*063c*/ 	.word	0x0000c1a0
        /*0640*/ 	.word	0x0000000c
        /*0644*/ 	.word	0x00012450
        /*0648*/ 	.short	0x0101
        /*064a*/ 	.byte	0x3f
	.zero		1


	//   ....[50]....
        /*064c*/ 	.word	0x0000c200
        /*0650*/ 	.word	0x00000004
        /*0654*/ 	.word	0x00000000
        /*0658*/ 	.short	0x0101
        /*065a*/ 	.byte	0x3f
	.zero		1


	//   ....[51]....
        /*065c*/ 	.word	0x0000c2a0
        /*0660*/ 	.word	0x00000009
        /*0664*/ 	.word	0x00012420
        /*0668*/ 	.short	0x010a
        /*066a*/ 	.byte	0x3f
	.zero		1


	//   ....[52]....
        /*066c*/ 	.word	0x0000c3b0
        /*0670*/ 	.word	0x00000007
        /*0674*/ 	.word	0x00000000
        /*0678*/ 	.short	0x010a
        /*067a*/ 	.byte	0x3f
	.zero		1


	//   ....[53]....
        /*067c*/ 	.word	0x0000c420
        /*0680*/ 	.word	0x00000005
        /*0684*/ 	.word	0x00000000
        /*0688*/ 	.short	0x010a
        /*068a*/ 	.byte	0x3f
	.zero		1


	//   ....[54]....
        /*068c*/ 	.word	0x0000c470
        /*0690*/ 	.word	0x00000003
        /*0694*/ 	.word	0x00012460
        /*0698*/ 	.short	0x010a
        /*069a*/ 	.byte	0x3f
	.zero		1


	//   ....[55]....
        /*069c*/ 	.word	0x0000c4c0
        /*06a0*/ 	.word	0x00000005
        /*06a4*/ 	.word	0x00012460
        /*06a8*/ 	.short	0x010a
        /*06aa*/ 	.byte	0x3f
	.zero		1


	//   ....[56]....
        /*06ac*/ 	.word	0x0000c500
        /*06b0*/ 	.word	0x00000003
        /*06b4*/ 	.word	0x00012480
        /*06b8*/ 	.short	0x010a
        /*06ba*/ 	.byte	0x3f
	.zero		1


	//   ....[57]....
        /*06bc*/ 	.word	0x0000c520
        /*06c0*/ 	.word	0x00000005
        /*06c4*/ 	.word	0x00012480
        /*06c8*/ 	.short	0x010a
        /*06ca*/ 	.byte	0x3f
	.zero		1


	//   ....[58]....
        /*06cc*/ 	.word	0x0000c590
        /*06d0*/ 	.word	0x00000003
        /*06d4*/ 	.word	0x00012400
        /*06d8*/ 	.short	0x010a
        /*06da*/ 	.byte	0x3f
	.zero		1


	//   ....[59]....
        /*06dc*/ 	.word	0x0000c5f0
        /*06e0*/ 	.word	0x00000003
        /*06e4*/ 	.word	0x00012430
        /*06e8*/ 	.short	0x010a
        /*06ea*/ 	.byte	0x3f
	.zero		1


	//   ....[60]....
        /*06ec*/ 	.word	0x0000c650
        /*06f0*/ 	.word	0x00000008
        /*06f4*/ 	.word	0x00012430
        /*06f8*/ 	.short	0x010a
        /*06fa*/ 	.byte	0x3f
	.zero		1


	//   ....[61]....
        /*06fc*/ 	.word	0x0000c6b0
        /*0700*/ 	.word	0x00000078
        /*0704*/ 	.word	0x00012450
        /*0708*/ 	.short	0x010a
        /*070a*/ 	.byte	0x3f
	.zero		1


	//   ....[62]....
        /*070c*/ 	.word	0x0000c710
        /*0710*/ 	.word	0x00000005
        /*0714*/ 	.word	0x00012450
        /*0718*/ 	.short	0x010a
        /*071a*/ 	.byte	0x3f
	.zero		1


	//   ....[63]....
        /*071c*/ 	.word	0x0000c870
        /*0720*/ 	.word	0x00000005
        /*0724*/ 	.word	0x00012480
        /*0728*/ 	.short	0x010a
        /*072a*/ 	.byte	0x3f
	.zero		1


	//   ....[64]....
        /*072c*/ 	.word	0x0000c8d0
        /*0730*/ 	.word	0x00000005
        /*0734*/ 	.word	0x00012440
        /*0738*/ 	.short	0x010a
        /*073a*/ 	.byte	0x3f
	.zero		1


	//   ....[65]....
        /*073c*/ 	.word	0x0000d040
        /*0740*/ 	.word	0x00000003
        /*0744*/ 	.word	0x00012420
        /*0748*/ 	.short	0x010a
        /*074a*/ 	.byte	0x3f
	.zero		1


	//   ....[66]....
        /*074c*/ 	.word	0x0000d090
        /*0750*/ 	.word	0x00000007
        /*0754*/ 	.word	0x00012480
        /*0758*/ 	.short	0x010a
        /*075a*/ 	.byte	0x3f
	.zero		1


	//   ....[67]....
        /*075c*/ 	.word	0x0000d0e0
        /*0760*/ 	.word	0x00000007
        /*0764*/ 	.word	0x00012440
        /*0768*/ 	.short	0x010a
        /*076a*/ 	.byte	0x3f
	.zero		1


	//   ....[68]....
        /*076c*/ 	.word	0x0000d130
        /*0770*/ 	.word	0x00000014
        /*0774*/ 	.word	0x00012470
        /*0778*/ 	.short	0x010a
        /*077a*/ 	.byte	0x3f
	.zero		1


	//   ....[69]....
        /*077c*/ 	.word	0x0000d180
        /*0780*/ 	.word	0x00000014
        /*0784*/ 	.word	0x00012460
        /*0788*/ 	.short	0x010a
        /*078a*/ 	.byte	0x3f
	.zero		1


	//   ....[70]....
        /*078c*/ 	.word	0x0000d1d0
        /*0790*/ 	.word	0x0000000c
        /*0794*/ 	.word	0x00012470
        /*0798*/ 	.short	0x010a
        /*079a*/ 	.byte	0x3f
	.zero		1


	//   ....[71]....
        /*079c*/ 	.word	0x0000d220
        /*07a0*/ 	.word	0x0000000c
        /*07a4*/ 	.word	0x00012460
        /*07a8*/ 	.short	0x010a
        /*07aa*/ 	.byte	0x3f
	.zero		1


	//   ....[72]....
        /*07ac*/ 	.word	0x0000d270
        /*07b0*/ 	.word	0x00000009
        /*07b4*/ 	.word	0x00012420
        /*07b8*/ 	.short	0x010a
        /*07ba*/ 	.byte	0x3f
	.zero		1


	//   ....[73]....
        /*07bc*/ 	.word	0x0000d2c0
        /*07c0*/ 	.word	0x00000007
        /*07c4*/ 	.word	0x00000000
        /*07c8*/ 	.short	0x010a
        /*07ca*/ 	.byte	0x3f
	.zero		1


	//   ....[74]....
        /*07cc*/ 	.word	0x0000d310
        /*07d0*/ 	.word	0x00000005
        /*07d4*/ 	.word	0x00000000
        /*07d8*/ 	.short	0x010a
        /*07da*/ 	.byte	0x3f
	.zero		1


	//   ....[75]....
        /*07dc*/ 	.word	0x0000d360
        /*07e0*/ 	.word	0x00000003
        /*07e4*/ 	.word	0x00012460
        /*07e8*/ 	.short	0x010a
        /*07ea*/ 	.byte	0x3f
	.zero		1


	//   ....[76]....
        /*07ec*/ 	.word	0x0000d3b0
        /*07f0*/ 	.word	0x00000005
        /*07f4*/ 	.word	0x00012460
        /*07f8*/ 	.short	0x010a
        /*07fa*/ 	.byte	0x3f
	.zero		1


	//   ....[77]....
        /*07fc*/ 	.word	0x0000d400
        /*0800*/ 	.word	0x00000003
        /*0804*/ 	.word	0x00012480
        /*0808*/ 	.short	0x010a
        /*080a*/ 	.byte	0x3f
	.zero		1


	//----- nvinfo : EIATTR_NUM_MBARRIERS
	.align		4
.L_1393:
        /*080c*/ 	.byte	0x03, 0x38
        /*080e*/ 	.short	0x0016


	//----- nvinfo : EIATTR_EXIT_INSTR_OFFSETS
	.align		4
        /*0810*/ 	.byte	0x04, 0x1c
        /*0812*/ 	.short	(.L_1395 - .L_1394)


	//   ....[0]....
.L_1394:
        /*0814*/ 	.word	0x0000c570


	//----- nvinfo : EIATTR_MAX_THREADS
	.align		4
.L_1395:
        /*0818*/ 	.byte	0x04, 0x05
        /*081a*/ 	.short	(.L_1397 - .L_1396)
.L_1396:
        /*081c*/ 	.word	0x00000200
        /*0820*/ 	.word	0x00000001
        /*0824*/ 	.word	0x00000001


	//----- nvinfo : EIATTR_CRS_STACK_SIZE
	.align		4
.L_1397:
        /*0828*/ 	.byte	0x04, 0x1e
        /*082a*/ 	.short	(.L_1399 - .L_1398)
.L_1398:
        /*082c*/ 	.word	0x00000000


	//----- nvinfo : EIATTR_CBANK_PARAM_SIZE
	.align		4
.L_1399:
        /*0830*/ 	.byte	0x03, 0x19
        /*0832*/ 	.short	0x0a70


	//----- nvinfo : EIATTR_PARAM_CBANK
	.align		4
        /*0834*/ 	.byte	0x04, 0x0a
        /*0836*/ 	.short	(.L_1401 - .L_1400)
	.align		4
.L_1400:
        /*0838*/ 	.word	index@(.nv.constant0._ZN7cutlass13device_kernelIN5flash11enable_sm90INS1_16FlashAttnFwdSm90INS1_25CollectiveMainloopFwdSm90ILi2EN4cute5tupleIJNS5_1CILi1EEES8_S8_EEENS6_IJNS7_ILi192EEENS7_ILi160EEENS7_ILi64EEEEEELi64ENS_12float_e4m3_tEfNS_4arch4Sm90ELb0ELb0ELb1ELb0ELb0ELb0ELb0ELb1ELb1ELb1ELb1ELb0EEENS1_21CollectiveEpilogueFwdINS6_IJSA_SC_SB_EEES9_NS_10bfloat16_tESG_Li384ELb0ELb1ELb1ELb1EEENS1_19SingleTileSchedulerILb0ELb1ELb1ELi192EEEEEEEEEvNT_6ParamsE)
        /*083c*/ 	.short	0x0210
        /*083e*/ 	.short	0x0a70


	//----- nvinfo : EIATTR_SW_WAR
	.align		4
.L_1401:
        /*0840*/ 	.byte	0x04, 0x36
        /*0842*/ 	.short	(.L_1403 - .L_1402)
.L_1402:
        /*0844*/ 	.word	0x00000008
.L_1403:


//--------------------- .nv.info._ZN7cutlass13device_kernelIN5flash11enable_sm90INS1_16FlashAttnFwdSm90INS1_25CollectiveMainloopFwdSm90ILi2EN4cute5tupleIJNS5_1CILi1EEES8_S8_EEENS6_IJNS7_ILi192EEENS7_ILi160EEENS7_ILi64EEEEEELi64ENS_12float_e4m3_tEfNS_4arch4Sm90ELb0ELb0ELb1ELb1ELb0ELb0ELb0ELb1ELb1ELb1ELb1ELb0EEENS1_21CollectiveEpilogueFwdINS6_IJSA_SC_SB_EEES9_NS_10bfloat16_tESG_Li384ELb1ELb1ELb1ELb1EEENS1_36VarlenDynamicPersistentTileSchedulerILi192ELi160ELi384ELi128ELb1ELb1ELb1ELb0ELb1ELb1EEEEEEEEEvNT_6ParamsE --------------------------
	.section	.nv.info._ZN7cutlass13device_kernelIN5flash11enable_sm90INS1_16FlashAttnFwdSm90INS1_25CollectiveMainloopFwdSm90ILi2EN4cute5tupleIJNS5_1CILi1EEES8_S8_EEENS6_IJNS7_ILi192EEENS7_ILi160EEENS7_ILi64EEEEEELi64ENS_12float_e4m3_tEfNS_4arch4Sm90ELb0ELb0ELb1ELb1ELb0ELb0ELb0ELb1ELb1ELb1ELb1ELb0EEENS1_21CollectiveEpilogueFwdINS6_IJSA_SC_SB_EEES9_NS_10bfloat16_tESG_Li384ELb1ELb1ELb1ELb1EEENS1_36VarlenDynamicPersistentTileSchedulerILi192ELi160ELi384ELi128ELb1ELb1ELb1ELb0ELb1ELb1EEEEEEEEEvNT_6ParamsE,"",@"SHT_CUDA_INFO"
	.sectionflags	@""
	.align	4


	//----- nvinfo : EIATTR_CUDA_API_VERSION
	.align		4
        /*0000*/ 	.byte	0x04, 0x37
        /*0002*/ 	.short	(.L_1405 - .L_1404)
.L_1404:
        /*0004*/ 	.word	0x00000082


	//----- nvinfo : EIATTR_KPARAM_INFO
	.align		4
.L_1405:
        /*0008*/ 	.byte	0x04, 0x17
        /*000a*/ 	.short	(.L_1407 - .L_1406)
.L_1406:
        /*000c*/ 	.word	0x00000000
        /*0010*/ 	.short	0x0000
        /*0012*/ 	.short	0x0070
        /*0014*/ 	.byte	0x00, 0xf0, 0x01, 0x2a


	//----- nvinfo : EIATTR_SPARSE_MMA_MASK
	.align		4
.L_1407:
        /*0018*/ 	.byte	0x03, 0x50
        /*001a*/ 	.short	0x0000


	//----- nvinfo : EIATTR_MAXREG_COUNT
	.align		4
        /*001c*/ 	.byte	0x03, 0x1b
        /*001e*/ 	.short	0x0080


	//----- nvinfo : EIATTR_NUM_BARRIERS
	.align		4
        /*0020*/ 	.byte	0x02, 0x4c
        /*0022*/ 	.byte	0x09
	.zero		1


	//----- nvinfo : EIATTR_EXTERNS
	.align		4
        /*0024*/ 	.byte	0x04, 0x0f
        /*0026*/ 	.short	(.L_1409 - .L_1408)


	//   ....[0]....
	.align		4
.L_1408:
        /*0028*/ 	.word	index@(__assertfail)


	//----- nvinfo : EIATTR_ANNOTATIONS
	.align		4
.L_1409:
        /*002c*/ 	.byte	0x04, 0x55
        /*002e*/ 	.short	(.L_1411 - .L_1410)


	//   ....[0]....
.L_1410:
        /* <DEDUP_REMOVED lines=14> */


	//----- nvinfo : EIATTR_MERCURY_ISA_VERSION
	.align		4
.L_1411:
        /*0100*/ 	.byte	0x03, 0x5f
        /*0102*/ 	.short	0x0101


	//----- nvinfo : EIATTR_UNUSED_LOAD_BYTE_OFFSET
	.align		4
        /*0104*/ 	.byte	0x04, 0x44
        /*0106*/ 	.short	(.L_1413 - .L_1412)


	//   ....[0]....
.L_1412:
        /*0108*/ 	.word	0x00000a00
        /*010c*/ 	.word	0x0000fff0


	//   ....[1]....
        /*0110*/ 	.word	0x00008470
        /*0114*/ 	.word	0x0000fff0


	//----- nvinfo : EIATTR_INT_WARP_WIDE_INSTR_OFFSETS
	.align		4
.L_1413:
        /*0118*/ 	.byte	0x04, 0x31
        /*011a*/ 	.short	(.L_1415 - .L_1414)


	//   ....[0]....
.L_1414:
        /*011c*/ 	.word	0x00000130


	//   ....[1]....
        /*0120*/ 	.word	0x00000170


	//   ....[2]....
        /*0124*/ 	.word	0x000001e0


	//   ....[3]....
        /*0128*/ 	.word	0x0000c650


	//   ....[4]....
        /*012c*/ 	.word	0x0000c6e0


	//   ....[5]....
        /*0130*/ 	.word	0x0000ea40


	//   ....[6]....
        /*0134*/ 	.word	0x0000ead0


	//----- nvinfo : EIATTR_COOP_GROUP_MASK_REGIDS
	.align		4
.L_1415:
        /*0138*/ 	.byte	0x04, 0x29
        /*013a*/ 	.short	(.L_1417 - .L_1416)


	//   ....[0]....
.L_1416:
        /*013c*/ 	.word	0xffffffff


	//   ....[1]....
        /*0140*/ 	.word	0xffffffff


	//   ....[2]....
        /*0144*/ 	.word	0xffffffff


	//   ....[3]....
        /*0148*/ 	.word	0xffffffff


	//   ....[4]....
        /*014c*/ 	.word	0xffffffff


	//   ....[5]....
        /*0150*/ 	.word	0xffffffff


	//   ....[6]....
        /*0154*/ 	.word	0xffffffff


	//   ....[7]....
        /*0158*/ 	.word	0xffffffff


	//   ....[8]....
        /*015c*/ 	.word	0xffffffff


	//   ....[9]....
        /*0160*/ 	.word	0xffffffff


	//   ....[10]....
        /*0164*/ 	.word	0xffffffff


	//   ....[11]....
        /*0168*/ 	.word	0xffffffff


	//   ....[12]....
        /*016c*/ 	.word	0xffffffff


	//   ....[13]....
        /*0170*/ 	.word	0xffffffff


	//   ....[14]....
        /*0174*/ 	.word	0xffffffff


	//   ....[15]....
        /*0178*/ 	.word	0xffffffff


	//   ....[16]....
        /*017c*/ 	.word	0xffffffff


	//   ....[17]....
        /*0180*/ 	.word	0xffffffff


	//   ....[18]....
        /*0184*/ 	.word	0xffffffff


	//   ....[19]....
        /*0188*/ 	.word	0xffffffff


	//   ....[20]....
        /*018c*/ 	.word	0xffffffff


	//   ....[21]....
        /*0190*/ 	.word	0xffffffff


	//   ....[22]....
        /*0194*/ 	.word	0xffffffff


	//   ....[23]....
        /*0198*/ 	.word	0xffffffff


	//   ....[24]....
        /*019c*/ 	.word	0xffffffff


	//   ....[25]....
        /*01a0*/ 	.word	0xffffffff


	//   ....[26]....
        /*01a4*/ 	.word	0xffffffff


	//   ....[27]....
        /*01a8*/ 	.word	0xffffffff


	//   ....[28]....
        /*01ac*/ 	.word	0xffffffff


	//   ....[29]....
        /*01b0*/ 	.word	0xffffffff


	//   ....[30]....
        /*01b4*/ 	.word	0xffffffff


	//   ....[31]....
        /*01b8*/ 	.word	0xffffffff


	//   ....[32]....
        /*01bc*/ 	.word	0xffffffff


	//   ....[33]....
        /*01c0*/ 	.word	0xffffffff


	//   ....[34]....
        /*01c4*/ 	.word	0xffffffff


	//   ....[35]....
        /*01c8*/ 	.word	0xffffffff


	//   ....[36]....
        /*01cc*/ 	.word	0xffffffff


	//   ....[37]....
        /*01d0*/ 	.word	0xffffffff


	//   ....[38]....
        /*01d4*/ 	.word	0xffffffff


	//   ....[39]....
        /*01d8*/ 	.word	0xffffffff


	//   ....[40]....
        /*01dc*/ 	.word	0xffffffff


	//   ....[41]....
        /*01e0*/ 	.word	0xffffffff


	//   ....[42]....
        /*01e4*/ 	.word	0xffffffff


	//   ....[43]....
        /*01e8*/ 	.word	0xffffffff


	//   ....[44]....
        /*01ec*/ 	.word	0xffffffff


	//   ....[45]....
        /*01f0*/ 	.word	0xffffffff


	//   ....[46]....
        /*01f4*/ 	.word	0xffffffff


	//   ....[47]....
        /*01f8*/ 	.word	0xffffffff


	//   ....[48]....
        /*01fc*/ 	.word	0xffffffff


	//   ....[49]....
        /*0200*/ 	.word	0xffffffff


	//   ....[50]....
        /*0204*/ 	.word	0xffffffff


	//   ....[51]....
        /*0208*/ 	.word	0xffffffff


	//   ....[52]....
        /*020c*/ 	.word	0xffffffff


	//   ....[53]....
        /*0210*/ 	.word	0xffffffff


	//   ....[54]....
        /*0214*/ 	.word	0xffffffff


	//   ....[55]....
        /*0218*/ 	.word	0xffffffff


	//   ....[56]....
        /*021c*/ 	.word	0xffffffff


	//   ....[57]....
        /*0220*/ 	.word	0xffffffff


	//   ....[58]....
        /*0224*/ 	.word	0xffffffff


	//   ....[59]....
        /*0228*/ 	.word	0xffffffff


	//   ....[60]....
        /*022c*/ 	.word	0xffffffff


	//   ....[61]....
        /*0230*/ 	.word	0xffffffff


	//   ....[62]....
        /*0234*/ 	.word	0xffffffff


	//   ....[63]....
        /*0238*/ 	.word	0xffffffff


	//   ....[64]....
        /*023c*/ 	.word	0xffffffff


	//   ....[65]....
        /*0240*/ 	.word	0xffffffff


	//   ....[66]....
        /*0244*/ 	.word	0xffffffff


	//   ....[67]....
        /*0248*/ 	.word	0xffffffff


	//   ....[68]....
        /*024c*/ 	.word	0xffffffff


	//   ....[69]....
        /*0250*/ 	.word	0xffffffff


	//   ....[70]....
        /*0254*/ 	.word	0xffffffff


	//   ....[71]....
        /*0258*/ 	.word	0xffffffff


	//   ....[72]....
        /*025c*/ 	.word	0xffffffff


	//   ....[73]....
        /*0260*/ 	.word	0xffffffff


	//   ....[74]....
        /*0264*/ 	.word	0xffffffff


	//   ....[75]....
        /*0268*/ 	.word	0xffffffff


	//   ....[76]....
        /*026c*/ 	.word	0xffffffff


	//   ....[77]....
        /*0270*/ 	.word	0xffffffff


	//   ....[78]....
        /*0274*/ 	.word	0xffffffff


	//   ....[79]....
        /*0278*/ 	.word	0xffffffff


	//   ....[80]....
        /*027c*/ 	.word	0xffffffff


	//   ....[81]....
        /*0280*/ 	.word	0xffffffff


	//   ....[82]....
        /*0284*/ 	.word	0xffffffff


	//   ....[83]....
        /*0288*/ 	.word	0xffffffff


	//   ....[84]....
        /*028c*/ 	.word	0xffffffff


	//   ....[85]....
        /*0290*/ 	.word	0xffffffff


	//   ....[86]....
        /*0294*/ 	.word	0xffffffff


	//   ....[87]....
        /*0298*/ 	.word	0xffffffff


	//   ....[88]....
        /*029c*/ 	.word	0xffffffff


	//   ....[89]....
        /*02a0*/ 	.word	0xffffffff


	//   ....[90]....
        /*02a4*/ 	.word	0xffffffff


	//   ....[91]....
        /*02a8*/ 	.word	0xffffffff


	//   ....[92]....
        /*02ac*/ 	.word	0xffffffff


	//   ....[93]....
        /*02b0*/ 	.word	0xffffffff


	//   ....[94]....
        /*02b4*/ 	.word	0xffffffff


	//   ....[95]....
        /*02b8*/ 	.word	0xffffffff


	//   ....[96]....
        /*02bc*/ 	.word	0xffffffff


	//   ....[97]....
        /*02c0*/ 	.word	0xffffffff


	//   ....[98]....
        /*02c4*/ 	.word	0xffffffff


	//   ....[99]....
        /*02c8*/ 	.word	0xffffffff


	//   ....[100]....
        /*02cc*/ 	.word	0xffffffff


	//   ....[101]....
        /*02d0*/ 	.word	0xffffffff


	//   ....[102]....
        /*02d4*/ 	.word	0xffffffff


	//   ....[103]....
        /*02d8*/ 	.word	0xffffffff


	//   ....[104]....
        /*02dc*/ 	.word	0xffffffff


	//   ....[105]....
        /*02e0*/ 	.word	0xffffffff


	//   ....[106]....
        /*02e4*/ 	.word	0xffffffff


	//   ....[107]....
        /*02e8*/ 	.word	0xffffffff


	//   ....[108]....
        /*02ec*/ 	.word	0xffffffff


	//   ....[109]....
        /*02f0*/ 	.word	0xffffffff


	//   ....[110]....
        /*02f4*/ 	.word	0xffffffff


	//   ....[111]....
        /*02f8*/ 	.word	0xffffffff


	//   ....[112]....
        /*02fc*/ 	.word	0xffffffff


	//   ....[113]....
        /*0300*/ 	.word	0xffffffff


	//   ....[114]....
        /*0304*/ 	.word	0xffffffff


	//   ....[115]....
        /*0308*/ 	.word	0xffffffff


	//   ....[116]....
        /*030c*/ 	.word	0xffffffff


	//   ....[117]....
        /*0310*/ 	.word	0xffffffff


	//   ....[118]....
        /*0314*/ 	.word	0xffffffff


	//   ....[119]....
        /*0318*/ 	.word	0xffffffff


	//   ....[120]....
        /*031c*/ 	.word	0xffffffff


	//   ....[121]....
        /*0320*/ 	.word	0xffffffff


	//   ....[122]....
        /*0324*/ 	.word	0xffffffff


	//   ....[123]....
        /*0328*/ 	.word	0xffffffff


	//   ....[124]....
        /*032c*/ 	.word	0xffffffff


	//   ....[125]....
        /*0330*/ 	.word	0x0500000f


	//   ....[126]....
        /*0334*/ 	.word	0x0500000f


	//   ....[127]....
        /*0338*/ 	.word	0x0500000f


	//   ....[128]....
        /*033c*/ 	.word	0x0500000f


	//   ....[129]....
        /*0340*/ 	.word	0x0500000f


	//   ....[130]....
        /*0344*/ 	.word	0x0500000f


	//   ....[131]....
        /*0348*/ 	.word	0x0500000f


	//   ....[132]....
        /*034c*/ 	.word	0x0500000f


	//   ....[133]....
        /*0350*/ 	.word	0x0500000f


	//   ....[134]....
        /*0354*/ 	.word	0x0500000f


	//   ....[135]....
        /*0358*/ 	.word	0x0500000f


	//   ....[136]....
        /*035c*/ 	.word	0x0500000f


	//   ....[137]....
        /*0360*/ 	.word	0x0500000f


	//   ....[138]....
        /*0364*/ 	.word	0x0500000f


	//----- nvinfo : EIATTR_COOP_GROUP_INSTR_OFFSETS
	.align		4
.L_1417:
        /*0368*/ 	.byte	0x04, 0x28
        /*036a*/ 	.short	(.L_1419 - .L_1418)


	//   ....[0]....
.L_1418:
        /*036c*/ 	.word	0x00000060


	//   ....[1]....
        /*0370*/ 	.word	0x00000140


	//   ....[2]....
        /*0374*/ 	.word	0x00000190


	//   ....[3]....
        /*0378*/ 	.word	0x000003c0


	//   ....[4]....
        /*037c*/ 	.word	0x00000520


	//   ....[5]....
        /*0380*/ 	.word	0x00000640


	//   ....[6]....
        /*0384*/ 	.word	0x000007a0


	//   ....[7]....
        /*0388*/ 	.word	0x000017b0


	//   ....[8]....
        /*038c*/ 	.word	0x00003580


	//   ....[9]....
        /*0390*/ 	.word	0x000035d0


	//   ....[10]....
        /*0394*/ 	.word	0x00003ca0


	//   ....[11]....
        /*0398*/ 	.word	0x00003d40


	//   ....[12]....
        /*039c*/ 	.word	0x00006540


	//   ....[13]....
        /*03a0*/ 	.word	0x00006560


	//   ....[14]....
        /*03a4*/ 	.word	0x00006580


	//   ....[15]....
        /*03a8*/ 	.word	0x000065a0


	//   ....[16]....
        /*03ac*/ 	.word	0x00007e90


	//   ....[17]....
        /*03b0*/ 	.word	0x00007ea0


	//   ....[18]....
        /*03b4*/ 	.word	0x00007f30


	//   ....[19]....
        /*03b8*/ 	.word	0x00007f50


	//   ....[20]....
        /*03bc*/ 	.word	0x00008940


	//   ....[21]....
        /*03c0*/ 	.word	0x00008960


	//   ....[22]....
        /*03c4*/ 	.word	0x00008980


	//   ....[23]....
        /*03c8*/ 	.word	0x000089a0


	//   ....[24]....
        /*03cc*/ 	.word	0x000089b0


	//   ....[25]....
        /*03d0*/ 	.word	0x000089c0


	//   ....[26]....
        /*03d4*/ 	.word	0x000089d0


	//   ....[27]....
        /*03d8*/ 	.word	0x000089e0


	//   ....[28]....
        /*03dc*/ 	.word	0x000089f0


	//   ....[29]....
        /*03e0*/ 	.word	0x00008a00


	//   ....[30]....
        /*03e4*/ 	.word	0x00008a10


	//   ....[31]....
        /*03e8*/ 	.word	0x00008a20


	//   ....[32]....
        /*03ec*/ 	.word	0x00008a30


	//   ....[33]....
        /*03f0*/ 	.word	0x00008a40


	//   ....[34]....
        /*03f4*/ 	.word	0x00008a50


	//   ....[35]....
        /*03f8*/ 	.word	0x00008a60


	//   ....[36]....
        /*03fc*/ 	.word	0x00008a70


	//   ....[37]....
        /*0400*/ 	.word	0x00008a80


	//   ....[38]....
        /*0404*/ 	.word	0x00008a90


	//   ....[39]....
        /*0408*/ 	.word	0x00008aa0


	//   ....[40]....
        /*040c*/ 	.word	0x00008ab0


	//   ....[41]....
        /*0410*/ 	.word	0x00008ac0


	//   ....[42]....
        /*0414*/ 	.word	0x00008ad0


	//   ....[43]....
        /*0418*/ 	.word	0x00008ae0


	//   ....[44]....
        /*041c*/ 	.word	0x00008af0


	//   ....[45]....
        /*0420*/ 	.word	0x00008b00


	//   ....[46]....
        /*0424*/ 	.word	0x00008b10


	//   ....[47]....
        /*0428*/ 	.word	0x00008b20


	//   ....[48]....
        /*042c*/ 	.word	0x00008b30


	//   ....[49]....
        /*0430*/ 	.word	0x00008b40


	//   ....[50]....
        /*0434*/ 	.word	0x00008b50


	//   ....[51]....
        /*0438*/ 	.word	0x00008b60


	//   ....[52]....
        /*043c*/ 	.word	0x00009390


	//   ....[53]....
        /*0440*/ 	.word	0x000093a0


	//   ....[54]....
        /*0444*/ 	.word	0x000093b0


	//   ....[55]....
        /*0448*/ 	.word	0x000093f0


	//   ....[56]....
        /*044c*/ 	.word	0x00009a10


	//   ....[57]....
        /*0450*/ 	.word	0x00009a50


	//   ....[58]....
        /*0454*/ 	.word	0x00009a70


	//   ....[59]....
        /*0458*/ 	.word	0x00009ab0


	//   ....[60]....
        /*045c*/ 	.word	0x00009ad0


	//   ....[61]....
        /*0460*/ 	.word	0x00009ae0


	//   ....[62]....
        /*0464*/ 	.word	0x00009b00


	//   ....[63]....
        /*0468*/ 	.word	0x00009b20


	//   ....[64]....
        /*046c*/ 	.word	0x00009f70


	//   ....[65]....
        /*0470*/ 	.word	0x00009f80


	//   ....[66]....
        /*0474*/ 	.word	0x0000a1c0


	//   ....[67]....
        /*0478*/ 	.word	0x0000a1d0


	//   ....[68]....
        /*047c*/ 	.word	0x0000ad10


	//   ....[69]....
        /*0480*/ 	.word	0x0000ad40


	//   ....[70]....
        /*0484*/ 	.word	0x0000ad80


	//   ....[71]....
        /*0488*/ 	.word	0x0000adb0


	//   ....[72]....
        /*048c*/ 	.word	0x0000adc0


	//   ....[73]....
        /*0490*/ 	.word	0x0000add0


	//   ....[74]....
        /*0494*/ 	.word	0x0000ade0


	//   ....[75]....
        /*0498*/ 	.word	0x0000ae00


	//   ....[76]....
        /*049c*/ 	.word	0x0000af50


	//   ....[77]....
        /*04a0*/ 	.word	0x0000b160


	//   ....[78]....
        /*04a4*/ 	.word	0x0000b190


	//   ....[79]....
        /*04a8*/ 	.word	0x0000b1c0


	//   ....[80]....
        /*04ac*/ 	.word	0x0000b1f0


	//   ....[81]....
        /*04b0*/ 	.word	0x0000b220


	//   ....[82]....
        /*04b4*/ 	.word	0x0000b260


	//   ....[83]....
        /*04b8*/ 	.word	0x0000b400


	//   ....[84]....
        /*04bc*/ 	.word	0x0000b430


	//   ....[85]....
        /*04c0*/ 	.word	0x0000b460


	//   ....[86]....
        /*04c4*/ 	.word	0x0000b490


	//   ....[87]....
        /*04c8*/ 	.word	0x0000b4c0


	//   ....[88]....
        /*04cc*/ 	.word	0x0000b4f0


	//   ....[89]....
        /*04d0*/ 	.word	0x0000b580


	//   ....[90]....
        /*04d4*/ 	.word	0x0000b5d0


	//   ....[91]....
        /*04d8*/ 	.word	0x0000b5e0


	//   ....[92]....
        /*04dc*/ 	.word	0x0000b690


	//   ....[93]....
        /*04e0*/ 	.word	0x0000cda0


	//   ....[94]....
        /*04e4*/ 	.word	0x0000d9b0


	//   ....[95]....
        /*04e8*/ 	.word	0x0000d9e0


	//   ....[96]....
        /*04ec*/ 	.word	0x0000da50


	//   ....[97]....
        /*04f0*/ 	.word	0x0000da90


	//   ....[98]....
        /*04f4*/ 	.word	0x0000dad0


	//   ....[99]....
        /*04f8*/ 	.word	0x0000db00


	//   ....[100]....
        /*04fc*/ 	.word	0x0000db10


	//   ....[101]....
        /*0500*/ 	.word	0x0000db20


	//   ....[102]....
        /*0504*/ 	.word	0x0000db30


	//   ....[103]....
        /*0508*/ 	.word	0x0000db50


	//   ....[104]....
        /*050c*/ 	.word	0x0000dba0


	//   ....[105]....
        /*0510*/ 	.word	0x0000dc10


	//   ....[106]....
        /*0514*/ 	.word	0x0000f190


	//   ....[107]....
        /*0518*/ 	.word	0x0000f1c0


	//   ....[108]....
        /*051c*/ 	.word	0x0000f1f0


	//   ....[109]....
        /*0520*/ 	.word	0x0000f200


	//   ....[110]....
        /*0524*/ 	.word	0x0000f220


	//   ....[111]....
        /*0528*/ 	.word	0x0000f240


	//   ....[112]....
        /*052c*/ 	.word	0x0000f280


	//   ....[113]....
        /*0530*/ 	.word	0x0000f2b0


	//   ....[114]....
        /*0534*/ 	.word	0x0000f420


	//   ....[115]....
        /*0538*/ 	.word	0x0000f450


	//   ....[116]....
        /*053c*/ 	.word	0x0000f480


	//   ....[117]....
        /*0540*/ 	.word	0x0000f4b0


	//   ....[118]....
        /*0544*/ 	.word	0x0000f4e0


	//   ....[119]....
        /*0548*/ 	.word	0x0000f520


	//   ....[120]....
        /*054c*/ 	.word	0x0000f5a0


	//   ....[121]....
        /*0550*/ 	.word	0x0000f5f0


	//   ....[122]....
        /*0554*/ 	.word	0x0000f600


	//   ....[123]....
        /*0558*/ 	.word	0x0000f690


	//   ....[124]....
        /*055c*/ 	.word	0x0000fc40


	//   ....[125]....
        /*0560*/ 	.word	0x00010120


	//   ....[126]....
        /*0564*/ 	.word	0x000102e0


	//   ....[127]....
        /*0568*/ 	.word	0x00010350


	//   ....[128]....
        /*056c*/ 	.word	0x000103d0


	//   ....[129]....
        /*0570*/ 	.word	0x00010480


	//   ....[130]....
        /*0574*/ 	.word	0x00010500


	//   ....[131]....
        /*0578*/ 	.word	0x000105a0


	//   ....[132]....
        /*057c*/ 	.word	0x00010620


	//   ....[133]....
        /*0580*/ 	.word	0x000106d0


	//   ....[134]....
        /*0584*/ 	.word	0x00010730


	//   ....[135]....
        /*0588*/ 	.word	0x000107e0


	//   ....[136]....
        /*058c*/ 	.word	0x00010860


	//   ....[137]....
        /*0590*/ 	.word	0x00010900


	//   ....[138]....
        /*0594*/ 	.word	0x00010c40


	//----- nvinfo : EIATTR_REG_RECONFIG
	.align		4
.L_1419:
        /*0598*/ 	.byte	0x01, 0x54
	.zero		2


	//----- nvinfo : EIATTR_SYSCALL_OFFSETS
	.align		4
        /*059c*/ 	.byte	0x04, 0x46
        /*059e*/ 	.short	(.L_1421 - .L_1420)


	//   ....[0]....
.L_1420:
        /*05a0*/ 	.word	0x00001970


	//   ....[1]....
        /*05a4*/ 	.word	0x0000c840


	//   ....[2]....
        /*05a8*/ 	.word	0x0000c9b0


	//   ....[3]....
        /*05ac*/ 	.word	0x0000cb00


	//   ....[4]....
        /*05b0*/ 	.word	0x0000cc40


	//   ....[5]....
        /*05b4*/ 	.word	0x0000d530


	//----- nvinfo : EIATTR_MBARRIER_INSTR_OFFSETS
	.align		4
.L_1421:
        /*05b8*/ 	.byte	0x04, 0x39
        /*05ba*/ 	.short	(.L_1423 - .L_1422)


	//   ....[0]....
.L_1422:
        /*05bc*/ 	.word	0x00000270
        /*05c0*/ 	.word	0x000000ff
        /*05c4*/ 	.word	0x00013200
        /*05c8*/ 	.short	0x0100
        /*05ca*/ 	.byte	0x08
	.zero		1


	//   ....[1]....
        /*05cc*/ 	.word	0x00000280
        /*05d0*/ 	.word	0x000000ff
        /*05d4*/ 	.word	0x00013220
        /*05d8*/ 	.short	0x0100
        /*05da*/ 	.byte	0x08
	.zero		1


	//   ....[2]....
        /*05dc*/ 	.word	0x00000370
        /*05e0*/ 	.word	0x000000ff
        /*05e4*/ 	.word	0x00013230
        /*05e8*/ 	.short	0x0100
        /*05ea*/ 	.byte	0x08
	.zero		1


	//   ....[3]....
        /*05ec*/ 	.word	0x00000380
        /*05f0*/ 	.word	0x000000ff
        /*05f4*/ 	.word	0x00013240
        /*05f8*/ 	.short	0x0100
        /*05fa*/ 	.byte	0x08
	.zero		1


	//   ....[4]....
        /*05fc*/ 	.word	0x00000390
        /*0600*/ 	.word	0x000000ff
        /*0604*/ 	.word	0x00013238
        /*0608*/ 	.short	0x0100
        /*060a*/ 	.byte	0x08
	.zero		1


	//   ....[5]....
        /*060c*/ 	.word	0x000003a0
        /*0610*/ 	.word	0x000000ff
        /*0614*/ 	.word	0x00013248
        /*0618*/ 	.short	0x0100
        /*061a*/ 	.byte	0x08
	.zero		1


	//   ....[6]....
        /*061c*/ 	.word	0x000004d0
        /*0620*/ 	.word	0x000000ff
        /*0624*/ 	.word	0x00013250
        /*0628*/ 	.short	0x0100
        /*062a*/ 	.byte	0x08
	.zero		1


	//   ....[7]....
        /*062c*/ 	.word	0x000004e0
        /*0630*/ 	.word	0x000000ff
        /*0634*/ 	.word	0x00013260
        /*0638*/ 	.short	0x0100
        /*063a*/ 	.byte	0x08
	.zero		1


	//   ....[8]....
        /*063c*/ 	.word	0x000004f0
        /*0640*/ 	.word	0x000000ff
        /*0644*/ 	.word	0x00013258
        /*0648*/ 	.short	0x0100
        /*064a*/ 	.byte	0x08
	.zero		1


	//   ....[9]....
        /*064c*/ 	.word	0x00000500
        /*0650*/ 	.word	0x000000ff
        /*0654*/ 	.word	0x00013268
        /*0658*/ 	.short	0x0100
        /*065a*/ 	.byte	0x08
	.zero		1


	//   ....[10]....
        /*065c*/ 	.word	0x000005f0
        /*0660*/ 	.word	0x000000ff
        /*0664*/ 	.word	0x00013270
        /*0668*/ 	.short	0x0100
        /*066a*/ 	.byte	0x06
	.zero		1


	//   ....[11]....
        /*066c*/ 	.word	0x00000600
        /*0670*/ 	.word	0x000000ff
        /*0674*/ 	.word	0x00013280
        /*0678*/ 	.short	0x0100
        /*067a*/ 	.byte	0x06
	.zero		1


	//   ....[12]....
        /*067c*/ 	.word	0x00000610
        /*0680*/ 	.word	0x000000ff
        /*0684*/ 	.word	0x00013278
        /*0688*/ 	.short	0x0100
        /*068a*/ 	.byte	0x06
	.zero		1


	//   ....[13]....
        /*068c*/ 	.word	0x00000620
        /*0690*/ 	.word	0x000000ff
        /*0694*/ 	.word	0x00013288
        /*0698*/ 	.short	0x0100
        /*069a*/ 	.byte	0x06
	.zero		1


	//   ....[14]....
        /*069c*/ 	.word	0x00000750
        /*06a0*/ 	.word	0x000000ff
        /*06a4*/ 	.word	0x00013290
        /*06a8*/ 	.short	0x0100
        /*06aa*/ 	.byte	0x08
	.zero		1


	//   ....[15]....
        /*06ac*/ 	.word	0x00000760
        /*06b0*/ 	.word	0x000000ff
        /*06b4*/ 	.word	0x000132a0
        /*06b8*/ 	.short	0x0100
        /*06ba*/ 	.byte	0x08
	.zero		1


	//   ....[16]....
        /*06bc*/ 	.word	0x00000770
        /*06c0*/ 	.word	0x000000ff
        /*06c4*/ 	.word	0x00013298
        /*06c8*/ 	.short	0x0100
        /*06ca*/ 	.byte	0x08
	.zero		1


	//   ....[17]....
        /*06cc*/ 	.word	0x00000780
        /*06d0*/ 	.word	0x000000ff
        /*06d4*/ 	.word	0x000132a8
        /*06d8*/ 	.short	0x0100
        /*06da*/ 	.byte	0x08
	.zero		1


	//   ....[18]....
        /*06dc*/ 	.word	0x000008b0
        /*06e0*/ 	.word	0x000000ff
        /*06e4*/ 	.word	0x000132b0
        /*06e8*/ 	.short	0x0100
        /*06ea*/ 	.byte	0x08
	.zero		1


	//   ....[19]....
        /*06ec*/ 	.word	0x000008c0
        /*06f0*/ 	.word	0x000000ff
        /*06f4*/ 	.word	0x000132c0
        /*06f8*/ 	.short	0x0100
        /*06fa*/ 	.byte	0x08
	.zero		1


	//   ....[20]....
        /*06fc*/ 	.word	0x000008d0
        /*0700*/ 	.word	0x000000ff
        /*0704*/ 	.word	0x000132b8
        /*0708*/ 	.short	0x0100
        /*070a*/ 	.byte	0x08
	.zero		1


	//   ....[21]....
        /*070c*/ 	.word	0x000008e0
        /*0710*/ 	.word	0x000000ff
        /*0714*/ 	.word	0x000132c8
        /*0718*/ 	.short	0x0100
        /*071a*/ 	.byte	0x08
	.zero		1


	//   ....[22]....
        /*071c*/ 	.word	0x00001c20
        /*0720*/ 	.word	0x00000002
        /*0724*/ 	.word	0x00013200
        /*0728*/ 	.short	0x010a
        /*072a*/ 	.byte	0x3f
	.zero		1


	//   ....[23]....
        /*072c*/ 	.word	0x00001cc0
        /*0730*/ 	.word	0x00000006
        /*0734*/ 	.word	0x00013230
        /*0738*/ 	.short	0x010a
        /*073a*/ 	.byte	0x3f
	.zero		1


	//   ....[24]....
        /*073c*/ 	.word	0x00001d50
        /*0740*/ 	.word	0x00000006
        /*0744*/ 	.word	0x00013230
        /*0748*/ 	.short	0x010a
        /*074a*/ 	.byte	0x3f
	.zero		1


	//   ....[25]....
        /*074c*/ 	.word	0x000040a0
        /*0750*/ 	.word	0x0000002e
        /*0754*/ 	.word	0x00000000
        /*0758*/ 	.short	0x0101
        /*075a*/ 	.byte	0x3f
	.zero		1


	//   ....[26]....
        /*075c*/ 	.word	0x00004f40
        /*0760*/ 	.word	0x0000000a
        /*0764*/ 	.word	0x00013230
        /*0768*/ 	.short	0x010a
        /*076a*/ 	.byte	0x3f
	.zero		1


	//   ....[27]....
        /*076c*/ 	.word	0x00004f80
        /*0770*/ 	.word	0x0000000a
        /*0774*/ 	.word	0x00013230
        /*0778*/ 	.short	0x010a
        /*077a*/ 	.byte	0x3f
	.zero		1


	//   ....[28]....
        /*077c*/ 	.word	0x000053e0
        /*0780*/ 	.word	0x000000ff
        /*0784*/ 	.word	0x00013250
        /*0788*/ 	.short	0x010a
        /*078a*/ 	.byte	0x09
	.zero		1


	//   ....[29]....
        /*078c*/ 	.word	0x00005420
        /*0790*/ 	.word	0x000000ff
        /*0794*/ 	.word	0x00013250
        /*0798*/ 	.short	0x010a
        /*079a*/ 	.byte	0x09
	.zero		1


	//   ....[30]....
        /*079c*/ 	.word	0x000073a0
        /*07a0*/ 	.word	0x00000006
        /*07a4*/ 	.word	0x00000000
        /*07a8*/ 	.short	0x0101
        /*07aa*/ 	.byte	0x3f
	.zero		1


	//   ....[31]....
        /*07ac*/ 	.word	0x00007720
        /*07b0*/ 	.word	0x000000ff
        /*07b4*/ 	.word	0x00000000
        /*07b8*/ 	.short	0x0101
        /*07ba*/ 	.byte	0x06
	.zero		1


	//   ....[32]....
        /*07bc*/ 	.word	0x00007b60
        /*07c0*/ 	.word	0x0000000d
        /*07c4*/ 	.word	0x00013250
        /*07c8*/ 	.short	0x010a
        /*07ca*/ 	.byte	0x3f
	.zero		1


	//   ....[33]....
        /*07cc*/ 	.word	0x00007ba0
        /*07d0*/ 	.word	0x0000000d
        /*07d4*/ 	.word	0x00013250
        /*07d8*/ 	.short	0x010a
        /*07da*/ 	.byte	0x3f
	.zero		1


	//   ....[34]....
        /*07dc*/ 	.word	0x000081f0
        /*07e0*/ 	.word	0x00000000
        /*07e4*/ 	.word	0x00000000
        /*07e8*/ 	.short	0x0101
        /*07ea*/ 	.byte	0x3f
	.zero		1


	//   ....[35]....
        /*07ec*/ 	.word	0x00009910
        /*07f0*/ 	.word	0x00000000
        /*07f4*/ 	.word	0x00000000
        /*07f8*/ 	.short	0x0101
        /*07fa*/ 	.byte	0x3f
	.zero		1


	//   ....[36]....
        /*07fc*/ 	.word	0x00009f60
        /*0800*/ 	.word	0x00000006
        /*0804*/ 	.word	0x00000000
        /*0808*/ 	.short	0x0101
        /*080a*/ 	.byte	0x3f
	.zero		1


	//   ....[37]....
        /*080c*/ 	.word	0x0000cff0
        /*0810*/ 	.word	0x00000002
        /*0814*/ 	.word	0x00013280
        /*0818*/ 	.short	0x010a
        /*081a*/ 	.byte	0x3f
	.zero		1


	//   ....[38]....
        /*081c*/ 	.word	0x0000d180
        /*0820*/ 	.word	0x00000002
        /*0824*/ 	.word	0x00013240
        /*0828*/ 	.short	0x010a
        /*082a*/ 	.byte	0x3f
	.zero		1


	//   ....[39]....
        /*082c*/ 	.word	0x0000dcd0
        /*0830*/ 	.word	0x00000010
        /*0834*/ 	.word	0x00013200
        /*0838*/ 	.short	0x0107
        /*083a*/ 	.byte	0x3f
	.zero		1


	//   ....[40]....
        /*083c*/ 	.word	0x0000ddd0
        /*0840*/ 	.word	0x00000010
        /*0844*/ 	.word	0x00013200
        /*0848*/ 	.short	0x0101
        /*084a*/ 	.byte	0x3f
	.zero		1


	//   ....[41]....
        /*084c*/ 	.word	0x0000ddf0
        /*0850*/ 	.word	0x00000010
        /*0854*/ 	.word	0x00013220
        /*0858*/ 	.short	0x010a
        /*085a*/ 	.byte	0x3f
	.zero		1


	//   ....[42]....
        /*085c*/ 	.word	0x0000e0b0
        /*0860*/ 	.word	0x00000004
        /*0864*/ 	.word	0x00013280
        /*0868*/ 	.short	0x010a
        /*086a*/ 	.byte	0x3f
	.zero		1


	//   ....[43]....
        /*086c*/ 	.word	0x0000e300
        /*0870*/ 	.word	0x00000004
        /*0874*/ 	.word	0x00013240
        /*0878*/ 	.short	0x010a
        /*087a*/ 	.byte	0x3f
	.zero		1


	//   ....[44]....
        /*087c*/ 	.word	0x0000e5c0
        /*0880*/ 	.word	0x00000003
        /*0884*/ 	.word	0x00013270
        /*0888*/ 	.short	0x010a
        /*088a*/ 	.byte	0x3f
	.zero		1


	//   ....[45]....
        /*088c*/ 	.word	0x0000e640
        /*0890*/ 	.word	0x00000003
        /*0894*/ 	.word	0x00013260
        /*0898*/ 	.short	0x010a
        /*089a*/ 	.byte	0x3f
	.zero		1


	//   ....[46]....
        /*089c*/ 	.word	0x0000e920
        /*08a0*/ 	.word	0x00000003
        /*08a4*/ 	.word	0x00013250
        /*08a8*/ 	.short	0x0101
        /*08aa*/ 	.byte	0x3f
	.zero		1


	//   ....[47]....
        /*08ac*/ 	.word	0x0000e9a0
        /*08b0*/ 	.word	0x00000002
        /*08b4*/ 	.word	0x00000000
        /*08b8*/ 	.short	0x0101
        /*08ba*/ 	.byte	0x3f
	.zero		1


	//   ....[48]....
        /*08bc*/ 	.word	0x0000eb90
        /*08c0*/ 	.word	0x00000002
        /*08c4*/ 	.word	0x00013270
        /*08c8*/ 	.short	0x010a
        /*08ca*/ 	.byte	0x3f
	.zero		1


	//   ....[49]....
        /*08cc*/ 	.word	0x0000ec10
        /*08d0*/ 	.word	0x00000002
        /*08d4*/ 	.word	0x00013260
        /*08d8*/ 	.short	0x010a
        /*08da*/ 	.byte	0x3f
	.zero		1


	//   ....[50]....
        /*08dc*/ 	.word	0x0000eee0
        /*08e0*/ 	.word	0x00000002
        /*08e4*/ 	.word	0x00013250
        /*08e8*/ 	.short	0x0101
        /*08ea*/ 	.byte	0x3f
	.zero		1


	//   ....[51]....
        /*08ec*/ 	.word	0x0000ef30
        /*08f0*/ 	.word	0x00000000
        /*08f4*/ 	.word	0x00000000
        /*08f8*/ 	.short	0x0101
        /*08fa*/ 	.byte	0x3f
	.zero		1


	//   ....[52]....
        /*08fc*/ 	.word	0x0000fbc0
        /*0900*/ 	.word	0x00000007
        /*0904*/ 	.word	0x00013220
        /*0908*/ 	.short	0x010a
        /*090a*/ 	.byte	0x3f
	.zero		1


	//   ....[53]....
        /*090c*/ 	.word	0x0000fd60
        /*0910*/ 	.word	0x00000005
        /*0914*/ 	.word	0x00000000
        /*0918*/ 	.short	0x010a
        /*091a*/ 	.byte	0x3f
	.zero		1


	//   ....[54]....
        /*091c*/ 	.word	0x0000fdd0
        /*0920*/ 	.word	0x00000003
        /*0924*/ 	.word	0x00000000
        /*0928*/ 	.short	0x010a
        /*092a*/ 	.byte	0x3f
	.zero		1


	//   ....[55]....
        /*092c*/ 	.word	0x0000fe20
        /*0930*/ 	.word	0x00000003
        /*0934*/ 	.word	0x00013260
        /*0938*/ 	.short	0x010a
        /*093a*/ 	.byte	0x3f
	.zero		1


	//   ....[56]....
        /*093c*/ 	.word	0x0000fe70
        /*0940*/ 	.word	0x00000005
        /*0944*/ 	.word	0x00013260
        /*0948*/ 	.short	0x010a
        /*094a*/ 	.byte	0x3f
	.zero		1


	//   ....[57]....
        /*094c*/ 	.word	0x0000feb0
        /*0950*/ 	.word	0x00000003
        /*0954*/ 	.word	0x00013280
        /*0958*/ 	.short	0x010a
        /*095a*/ 	.byte	0x3f
	.zero		1


	//   ....[58]....
        /*095c*/ 	.word	0x0000fed0
        /*0960*/ 	.word	0x00000005
        /*0964*/ 	.word	0x00013280
        /*0968*/ 	.short	0x010a
        /*096a*/ 	.byte	0x3f
	.zero		1


	//   ....[59]....
        /*096c*/ 	.word	0x0000ff30
        /*0970*/ 	.word	0x00000002
        /*0974*/ 	.word	0x00013200
        /*0978*/ 	.short	0x010a
        /*097a*/ 	.byte	0x3f
	.zero		1


	//   ....[60]....
        /*097c*/ 	.word	0x0000ff80
        /*0980*/ 	.word	0x00000006
        /*0984*/ 	.word	0x00013230
        /*0988*/ 	.short	0x010a
        /*098a*/ 	.byte	0x3f
	.zero		1


	//   ....[61]....
        /*098c*/ 	.word	0x0000ffd0
        /*0990*/ 	.word	0x0000000a
        /*0994*/ 	.word	0x00013230
        /*0998*/ 	.short	0x010a
        /*099a*/ 	.byte	0x3f
	.zero		1


	//   ....[62]....
        /*099c*/ 	.word	0x00010030
        /*09a0*/ 	.word	0x0000000c
        /*09a4*/ 	.word	0x00013250
        /*09a8*/ 	.short	0x010a
        /*09aa*/ 	.byte	0x3f
	.zero		1


	//   ....[63]....
        /*09ac*/ 	.word	0x00010080
        /*09b0*/ 	.word	0x0000000d
        /*09b4*/ 	.word	0x00013250
        /*09b8*/ 	.short	0x010a
        /*09ba*/ 	.byte	0x3f
	.zero		1


	//   ....[64]....
        /*09bc*/ 	.word	0x000101d0
        /*09c0*/ 	.word	0x00000002
        /*09c4*/ 	.word	0x00013280
        /*09c8*/ 	.short	0x010a
        /*09ca*/ 	.byte	0x3f
	.zero		1


	//   ....[65]....
        /*09cc*/ 	.word	0x00010220
        /*09d0*/ 	.word	0x00000002
        /*09d4*/ 	.word	0x00013240
        /*09d8*/ 	.short	0x010a
        /*09da*/ 	.byte	0x3f
	.zero		1


	//   ....[66]....
        /*09dc*/ 	.word	0x00010930
        /*09e0*/ 	.word	0x00000010
        /*09e4*/ 	.word	0x00013220
        /*09e8*/ 	.short	0x010a
        /*09ea*/ 	.byte	0x3f
	.zero		1


	//   ....[67]....
        /*09ec*/ 	.word	0x00010980
        /*09f0*/ 	.word	0x00000004
        /*09f4*/ 	.word	0x00013280
        /*09f8*/ 	.short	0x010a
        /*09fa*/ 	.byte	0x3f
	.zero		1


	//   ....[68]....
        /*09fc*/ 	.word	0x000109d0
        /*0a00*/ 	.word	0x00000004
        /*0a04*/ 	.word	0x00013240
        /*0a08*/ 	.short	0x010a
        /*0a0a*/ 	.byte	0x3f
	.zero		1


	//   ....[69]....
        /*0a0c*/ 	.word	0x00010a20
        /*0a10*/ 	.word	0x00000003
        /*0a14*/ 	.word	0x00013270
        /*0a18*/ 	.short	0x010a
        /*0a1a*/ 	.byte	0x3f
	.zero		1


	//   ....[70]....
        /*0a1c*/ 	.word	0x00010a70
        /*0a20*/ 	.word	0x00000003
        /*0a24*/ 	.word	0x00013260
        /*0a28*/ 	.short	0x010a
        /*0a2a*/ 	.byte	0x3f
	.zero		1


	//   ....[71]....
        /*0a2c*/ 	.word	0x00010ac0
        /*0a30*/ 	.word	0x00000002
        /*0a34*/ 	.word	0x00013270
        /*0a38*/ 	.short	0x010a
        /*0a3a*/ 	.byte	0x3f
	.zero		1


	//   ....[72]....
        /*0a3c*/ 	.word	0x00010b10
        /*0a40*/ 	.word	0x00000002
        /*0a44*/ 	.word	0x00013260
        /*0a48*/ 	.short	0x010a
        /*0a4a*/ 	.byte	0x3f
	.zero		1


	//   ....[73]....
        /*0a4c*/ 	.word	0x00010b60
        /*0a50*/ 	.word	0x00000007
        /*0a54*/ 	.word	0x00013220
        /*0a58*/ 	.short	0x010a
        /*0a5a*/ 	.byte	0x3f
	.zero		1


	//   ....[74]....
        /*0a5c*/ 	.word	0x00010d00
        /*0a60*/ 	.word	0x00000005
        /*0a64*/ 	.word	0x00000000
        /*0a68*/ 	.short	0x010a
        /*0a6a*/ 	.byte	0x3f
	.zero		1


	//   ....[75]....
        /*0a6c*/ 	.word	0x00010d50
        /*0a70*/ 	.word	0x00000003
        /*0a74*/ 	.word	0x00000000
        /*0a78*/ 	.short	0x010a
        /*0a7a*/ 	.byte	0x3f
	.zero		1


	//   ....[76]....
        /*0a7c*/ 	.word	0x00010da0
        /*0a80*/ 	.word	0x00000003
        /*0a84*/ 	.word	0x00013260
        /*0a88*/ 	.short	0x010a
        /*0a8a*/ 	.byte	0x3f
	.zero		1


	//   ....[77]....
        /*0a8c*/ 	.word	0x00010df0
        /*0a90*/ 	.word	0x00000005
        /*0a94*/ 	.word	0x00013260
        /*0a98*/ 	.short	0x010a
        /*0a9a*/ 	.byte	0x3f
	.zero		1


	//   ....[78]....
        /*0a9c*/ 	.word	0x00010e40
        /*0aa0*/ 	.word	0x00000003
        /*0aa4*/ 	.word	0x00013280
        /*0aa8*/ 	.short	0x010a
        /*0aaa*/ 	.byte	0x3f
	.zero		1


	//----- nvinfo : EIATTR_NUM_MBARRIERS
	.align		4
.L_1423:
        /*0aac*/ 	.byte	0x03, 0x38
        /*0aae*/ 	.short	0x0016


	//----- nvinfo : EIATTR_EXIT_INSTR_OFFSETS
	.align		4
        /*0ab0*/ 	.byte	0x04, 0x1c
        /*0ab2*/ 	.short	(.L_1425 - .L_1424)


	//   ....[0]....
.L_1424:
        /*0ab4*/ 	.word	0x00000a40


	//   ....[1]....
        /*0ab8*/ 	.word	0x0000af00


	//   ....[2]....
        /*0abc*/ 	.word	0x0000ff20


	//----- nvinfo : EIATTR_MAX_THREADS
	.align		4
.L_1425:
        /*0ac0*/ 	.byte	0x04, 0x05
        /*0ac2*/ 	.short	(.L_1427 - .L_1426)
.L_1426:
        /*0ac4*/ 	.word	0x00000200
        /*0ac8*/ 	.word	0x00000001
        /*0acc*/ 	.word	0x00000001


	//----- nvinfo : EIATTR_CRS_STACK_SIZE
	.align		4
.L_1427:
        /*0ad0*/ 	.byte	0x04, 0x1e
        /*0ad2*/ 	.short	(.L_1429 - .L_1428)
.L_1428:
        /*0ad4*/ 	.word	0x00000000


	//----- nvinfo : EIATTR_CBANK_PARAM_SIZE
	.align		4
.L_1429:
        /*0ad8*/ 	.byte	0x03, 0x19
        /*0ada*/ 	.short	0x0af0


	//----- nvinfo : EIATTR_PARAM_CBANK
	.align		4
        /*0adc*/ 	.byte	0x04, 0x0a
        /*0ade*/ 	.short	(.L_1431 - .L_1430)
	.align		4
.L_1430:
        /*0ae0*/ 	.word	index@(.nv.constant0._ZN7cutlass13device_kernelIN5flash11enable_sm90INS1_16FlashAttnFwdSm90INS1_25CollectiveMainloopFwdSm90ILi2EN4cute5tupleIJNS5_1CILi1EEES8_S8_EEENS6_IJNS7_ILi192EEENS7_ILi160EEENS7_ILi64EEEEEELi64ENS_12float_e4m3_tEfNS_4arch4Sm90ELb0ELb0ELb1ELb1ELb0ELb0ELb0ELb1ELb1ELb1ELb1ELb0EEENS1_21CollectiveEpilogueFwdINS6_IJSA_SC_SB_EEES9_NS_10bfloat16_tESG_Li384ELb1ELb1ELb1ELb1EEENS1_36VarlenDynamicPersistentTileSchedulerILi192ELi160ELi384ELi128ELb1ELb1ELb1ELb0ELb1ELb1EEEEEEEEEvNT_6ParamsE)
        /*0ae4*/ 	.short	0x0210
        /*0ae6*/ 	.short	0x0af0


	//----- nvinfo : EIATTR_SW_WAR
	.align		4
.L_1431:
        /*0ae8*/ 	.byte	0x04, 0x36
        /*0aea*/ 	.short	(.L_1433 - .L_1432)
.L_1432:
        /*0aec*/ 	.word	0x00000008
.L_1433:


//--------------------- .nv.info._ZN7cutlass13device_kernelIN5flash11enable_sm90INS1_16FlashAttnFwdSm90INS1_25CollectiveMainloopFwdSm90ILi2EN4cute5tupleIJNS5_1CILi1EEES8_S8_EEENS6_IJNS7_ILi192EEENS7_ILi160EEENS7_ILi64EEEEEELi64ENS_12float_e4m3_tEfNS_4arch4Sm90ELb0ELb0ELb1ELb1ELb0ELb1ELb0ELb1ELb1ELb1ELb1ELb0EEENS1_21CollectiveEpilogueFwdINS6_IJSA_SC_SB_EEES9_NS_10bfloat16_tESG_Li384ELb1ELb1ELb1ELb1EEENS1_36VarlenDynamicPersistentTileSchedulerILi192ELi160ELi384ELi128ELb1ELb1ELb1ELb0ELb1ELb1EEEEEEEEEvNT_6ParamsE --------------------------
	.section	.nv.info._ZN7cutlass13device_kernelIN5flash11enable_sm90INS1_16FlashAttnFwdSm90INS1_25CollectiveMainloopFwdSm90ILi2EN4cute5tupleIJNS5_1CILi1EEES8_S8_EEENS6_IJNS7_ILi192EEENS7_ILi160EEENS7_ILi64EEEEEELi64ENS_12float_e4m3_tEfNS_4arch4Sm90ELb0ELb0ELb1ELb1ELb0ELb1ELb0ELb1ELb1ELb1ELb1ELb0EEENS1_21CollectiveEpilogueFwdINS6_IJSA_SC_SB_EEES9_NS_10bfloat16_tESG_Li384ELb1ELb1ELb1ELb1EEENS1_36VarlenDynamicPersistentTileSchedulerILi192ELi160ELi384ELi128ELb1ELb1ELb1ELb0ELb1ELb1EEEEEEEEEvNT_6ParamsE,"",@"SHT_CUDA_INFO"
	.sectionflags	@""
	.align	4


	//----- nvinfo : EIATTR_CUDA_API_VERSION
	.align		4
        /*0000*/ 	.byte	0x04, 0x37
        /*0002*/ 	.short	(.L_1435 - .L_1434)
.L_1434:
        /*0004*/ 	.word	0x00000082


	//----- nvinfo : EIATTR_KPARAM_INFO
	.align		4
.L_1435:
        /*0008*/ 	.byte	0x04, 0x17
        /*000a*/ 	.short	(.L_1437 - .L_1436)
.L_1436:
        /*000c*/ 	.word	0x00000000
        /*0010*/ 	.short	0x0000
        /*0012*/ 	.short	0x0070
        /*0014*/ 	.byte	0x00, 0xf0, 0x01, 0x2a


	//----- nvinfo : EIATTR_SPARSE_MMA_MASK
	.align		4
.L_1437:
        /*0018*/ 	.byte	0x03, 0x50
        /*001a*/ 	.short	0x0000


	//----- nvinfo : EIATTR_MAXREG_COUNT
	.align		4
        /*001c*/ 	.byte	0x03, 0x1b
        /*001e*/ 	.short	0x0080


	//----- nvinfo : EIATTR_NUM_BARRIERS
	.align		4
        /*0020*/ 	.byte	0x02, 0x4c
        /*0022*/ 	.byte	0x10
	.zero		1


	//----- nvinfo : EIATTR_EXTERNS
	.align		4
        /*0024*/ 	.byte	0x04, 0x0f
        /*0026*/ 	.short	(.L_1439 - .L_1438)


	//   ....[0]....
	.align		4
.L_1438:
        /*0028*/ 	.word	index@(__assertfail)


	//----- nvinfo : EIATTR_ANNOTATIONS
	.align		4
.L_1439:
        /*002c*/ 	.byte	0x04, 0x55
        /*002e*/ 	.short	(.L_1441 - .L_1440)


	//   ....[0]....
.L_1440:
        /* <DEDUP_REMOVED lines=105> */


	//----- nvinfo : EIATTR_MERCURY_ISA_VERSION
	.align		4
.L_1441:
        /*06b0*/ 	.byte	0x03, 0x5f
        /*06b2*/ 	.short	0x0101


	//----- nvinfo : EIATTR_UNUSED_LOAD_BYTE_OFFSET
	.align		4
        /*06b4*/ 	.byte	0x04, 0x44
        /*06b6*/ 	.short	(.L_1443 - .L_1442)


	//   ....[0]....
.L_1442:
        /*06b8*/ 	.word	0x00000a90
        /*06bc*/ 	.word	0x0000fff0


	//   ....[1]....
        /*06c0*/ 	.word	0x0000f020
        /*06c4*/ 	.word	0x0000fff0


	//----- nvinfo : EIATTR_INT_WARP_WIDE_INSTR_OFFSETS
	.align		4
.L_1443:
        /*06c8*/ 	.byte	0x04, 0x31
        /*06ca*/ 	.short	(.L_1445 - .L_1444)


	//   ....[0]....
.L_1444:
        /*06cc*/ 	.word	0x00000180


	//   ....[1]....
        /*06d0*/ 	.word	0x00000220


	//   ....[2]....
        /*06d4*/ 	.word	0x00000290


	//   ....[3]....
        /*06d8*/ 	.word	0x00014170


	//   ....[4]....
        /*06dc*/ 	.word	0x00014200


	//   ....[5]....
        /*06e0*/ 	.word	0x000167f0


	//   ....[6]....
        /*06e4*/ 	.word	0x00016880


	//----- nvinfo : EIATTR_COOP_GROUP_MASK_REGIDS
	.align		4
.L_1445:
        /*06e8*/ 	.byte	0x04, 0x29
        /*06ea*/ 	.short	(.L_1447 - .L_1446)


	//   ....[0]....
.L_1446:
        /*06ec*/ 	.word	0xffffffff


	//   ....[1]....
        /*06f0*/ 	.word	0xffffffff


	//   ....[2]....
        /*06f4*/ 	.word	0xffffffff


	//   ....[3]....
        /*06f8*/ 	.word	0xffffffff


	//   ....[4]....
        /*06fc*/ 	.word	0xffffffff


	//   ....[5]....
        /*0700*/ 	.word	0xffffffff


	//   ....[6]....
        /*0704*/ 	.word	0xffffffff


	//   ....[7]....
        /*0708*/ 	.word	0xffffffff


	//   ....[8]....
        /*070c*/ 	.word	0xffffffff


	//   ....[9]....
        /*0710*/ 	.word	0xffffffff


	//   ....[10]....
        /*0714*/ 	.word	0xffffffff


	//   ....[11]....
        /*0718*/ 	.word	0xffffffff


	//   ....[12]....
        /*071c*/ 	.word	0xffffffff


	//   ....[13]....
        /*0720*/ 	.word	0xffffffff


	//   ....[14]....
        /*0724*/ 	.word	0xffffffff


	//   ....[15]....
        /*0728*/ 	.word	0xffffffff


	//   ....[16]....
        /*072c*/ 	.word	0xffffffff


	//   ....[17]....
        /*0730*/ 	.word	0xffffffff


	//   ....[18]....
        /*0734*/ 	.word	0xffffffff


	//   ....[19]....
        /*0738*/ 	.word	0xffffffff


	//   ....[20]....
        /*073c*/ 	.word	0xffffffff


	//   ....[21]....
        /*0740*/ 	.word	0xffffffff


	//   ....[22]....
        /*0744*/ 	.word	0xffffffff


	//   ....[23]....
        /*0748*/ 	.word	0xffffffff


	//   ....[24]....
        /*074c*/ 	.word	0xffffffff


	//   ....[25]....
        /*0750*/ 	.word	0xffffffff


	//   ....[26]....
        /*0754*/ 	.word	0xffffffff


	//   ....[27]....
        /*0758*/ 	.word	0xffffffff


	//   ....[28]....
        /*075c*/ 	.word	0xffffffff


	//   ....[29]....
        /*0760*/ 	.word	0xffffffff


	//   ....[30]....
        /*0764*/ 	.word	0xffffffff


	//   ....[31]....
        /*0768*/ 	.word	0xffffffff


	//   ....[32]....
        /*076c*/ 	.word	0xffffffff


	//   ....[33]....
        /*0770*/ 	.word	0xffffffff


	//   ....[34]....
        /*0774*/ 	.word	0xffffffff


	//   ....[35]....
        /*0778*/ 	.word	0xffffffff


	//   ....[36]....
        /*077c*/ 	.word	0xffffffff


	//   ....[37]....
        /*0780*/ 	.word	0xffffffff


	//   ....[38]....
        /*0784*/ 	.word	0xffffffff


	//   ....[39]....
        /*0788*/ 	.word	0xffffffff


	//   ....[40]....
        /*078c*/ 	.word	0xffffffff


	//   ....[41]....
        /*0790*/ 	.word	0xffffffff


	//   ....[42]....
        /*0794*/ 	.word	0xffffffff


	//   ....[43]....
        /*0798*/ 	.word	0xffffffff


	//   ....[44]....
        /*079c*/ 	.word	0xffffffff


	//   ....[45]....
        /*07a0*/ 	.word	0xffffffff


	//   ....[46]....
        /*07a4*/ 	.word	0xffffffff


	//   ....[47]....
        /*07a8*/ 	.word	0xffffffff


	//   ....[48]....
        /*07ac*/ 	.word	0xffffffff


	//   ....[49]....
        /*07b0*/ 	.word	0xffffffff


	//   ....[50]....
        /*07b4*/ 	.word	0xffffffff


	//   ....[51]....
        /*07b8*/ 	.word	0xffffffff


	//   ....[52]....
        /*07bc*/ 	.word	0xffffffff


	//   ....[53]....
        /*07c0*/ 	.word	0xffffffff


	//   ....[54]....
        /*07c4*/ 	.word	0xffffffff


	//   ....[55]....
        /*07c8*/ 	.word	0xffffffff


	//   ....[56]....
        /*07cc*/ 	.word	0xffffffff


	//   ....[57]....
        /*07d0*/ 	.word	0xffffffff


	//   ....[58]....
        /*07d4*/ 	.word	0xffffffff


	//   ....[59]....
        /*07d8*/ 	.word	0xffffffff


	//   ....[60]....
        /*07dc*/ 	.word	0xffffffff


	//   ....[61]....
        /*07e0*/ 	.word	0xffffffff


	//   ....[62]....
        /*07e4*/ 	.word	0xffffffff


	//   ....[63]....
        /*07e8*/ 	.word	0xffffffff


	//   ....[64]....
        /*07ec*/ 	.word	0xffffffff


	//   ....[65]....
        /*07f0*/ 	.word	0xffffffff


	//   ....[66]....
        /*07f4*/ 	.word	0xffffffff


	//   ....[67]....
        /*07f8*/ 	.word	0xffffffff


	//   ....[68]....
        /*07fc*/ 	.word	0xffffffff


	//   ....[69]....
        /*0800*/ 	.word	0xffffffff


	//   ....[70]....
        /*0804*/ 	.word	0xffffffff


	//   ....[71]....
        /*0808*/ 	.word	0xffffffff


	//   ....[72]....
        /*080c*/ 	.word	0xffffffff


	//   ....[73]....
        /*0810*/ 	.word	0xffffffff


	//   ....[74]....
        /*0814*/ 	.word	0xffffffff


	//   ....[75]....
        /*0818*/ 	.word	0xffffffff


	//   ....[76]....
        /*081c*/ 	.word	0xffffffff


	//   ....[77]....
        /*0820*/ 	.word	0xffffffff


	//   ....[78]....
        /*0824*/ 	.word	0xffffffff


	//   ....[79]....
        /*0828*/ 	.word	0xffffffff


	//   ....[80]....
        /*082c*/ 	.word	0xffffffff


	//   ....[81]....
        /*0830*/ 	.word	0xffffffff


	//   ....[82]....
        /*0834*/ 	.word	0xffffffff


	//   ....[83]....
        /*0838*/ 	.word	0xffffffff


	//   ....[84]....
        /*083c*/ 	.word	0xffffffff


	//   ....[85]....
        /*0840*/ 	.word	0xffffffff


	//   ....[86]....
        /*0844*/ 	.word	0xffffffff


	//   ....[87]....
        /*0848*/ 	.word	0xffffffff


	//   ....[88]....
        /*084c*/ 	.word	0xffffffff


	//   ....[89]....
        /*0850*/ 	.word	0xffffffff


	//   ....[90]....
        /*0854*/ 	.word	0xffffffff


	//   ....[91]....
        /*0858*/ 	.word	0xffffffff


	//   ....[92]....
        /*085c*/ 	.word	0xffffffff


	//   ....[93]....
        /*0860*/ 	.word	0xffffffff


	//   ....[94]....
        /*0864*/ 	.word	0xffffffff


	//   ....[95]....
        /*0868*/ 	.word	0xffffffff


	//   ....[96]....
        /*086c*/ 	.word	0xffffffff


	//   ....[97]....
        /*0870*/ 	.word	0xffffffff


	//   ....[98]....
        /*0874*/ 	.word	0xffffffff


	//   ....[99]....
        /*0878*/ 	.word	0xffffffff


	//   ....[100]....
        /*087c*/ 	.word	0xffffffff


	//   ....[101]....
        /*0880*/ 	.word	0xffffffff


	//   ....[102]....
        /*0884*/ 	.word	0xffffffff


	//   ....[103]....
        /*0888*/ 	.word	0xffffffff


	//   ....[104]....
        /*088c*/ 	.word	0xffffffff


	//   ....[105]....
        /*0890*/ 	.word	0xffffffff


	//   ....[106]....
        /*0894*/ 	.word	0xffffffff


	//   ....[107]....
        /*0898*/ 	.word	0xffffffff


	//   ....[108]....
        /*089c*/ 	.word	0xffffffff


	//   ....[109]....
        /*08a0*/ 	.word	0xffffffff


	//   ....[110]....
        /*08a4*/ 	.word	0xffffffff


	//   ....[111]....
        /*08a8*/ 	.word	0xffffffff


	//   ....[112]....
        /*08ac*/ 	.word	0xffffffff


	//   ....[113]....
        /*08b0*/ 	.word	0xffffffff


	//   ....[114]....
        /*08b4*/ 	.word	0xffffffff


	//   ....[115]....
        /*08b8*/ 	.word	0xffffffff


	//   ....[116]....
        /*08bc*/ 	.word	0xffffffff


	//   ....[117]....
        /*08c0*/ 	.word	0xffffffff


	//   ....[118]....
        /*08c4*/ 	.word	0xffffffff


	//   ....[119]....
        /*08c8*/ 	.word	0xffffffff


	//   ....[120]....
        /*08cc*/ 	.word	0xffffffff


	//   ....[121]....
        /*08d0*/ 	.word	0xffffffff


	//   ....[122]....
        /*08d4*/ 	.word	0xffffffff


	//   ....[123]....
        /*08d8*/ 	.word	0xffffffff


	//   ....[124]....
        /*08dc*/ 	.word	0xffffffff


	//   ....[125]....
        /*08e0*/ 	.word	0xffffffff


	//   ....[126]....
        /*08e4*/ 	.word	0xffffffff


	//   ....[127]....
        /*08e8*/ 	.word	0xffffffff


	//   ....[128]....
        /*08ec*/ 	.word	0xffffffff


	//   ....[129]....
        /*08f0*/ 	.word	0xffffffff


	//   ....[130]....
        /*08f4*/ 	.word	0xffffffff


	//   ....[131]....
        /*08f8*/ 	.word	0xffffffff


	//   ....[132]....
        /*08fc*/ 	.word	0xffffffff


	//   ....[133]....
        /*0900*/ 	.word	0xffffffff


	//   ....[134]....
        /*0904*/ 	.word	0x0500000f


	//   ....[135]....
        /*0908*/ 	.word	0x0500000f


	//   ....[136]....
        /*090c*/ 	.word	0x0500000f


	//   ....[137]....
        /*0910*/ 	.word	0x0500000f


	//   ....[138]....
        /*0914*/ 	.word	0x0500000f


	//   ....[139]....
        /*0918*/ 	.word	0x0500000f


	//   ....[140]....
        /*091c*/ 	.word	0x0500000f


	//   ....[141]....
        /*0920*/ 	.word	0x0500000f


	//   ....[142]....
        /*0924*/ 	.word	0x0500000f


	//   ....[143]....
        /*0928*/ 	.word	0x0500000f


	//   ....[144]....
        /*092c*/ 	.word	0x0500000f


	//   ....[145]....
        /*0930*/ 	.word	0x0500000f


	//   ....[146]....
        /*0934*/ 	.word	0x0500000f


	//   ....[147]....
        /*0938*/ 	.word	0x0500000f


	//   ....[148]....
        /*093c*/ 	.word	0x0500000f


	//   ....[149]....
        /*0940*/ 	.word	0x0500000f


	//   ....[150]....
        /*0944*/ 	.word	0x0500000f


	//   ....[151]....
        /*0948*/ 	.word	0x0500000f


	//   ....[152]....
        /*094c*/ 	.word	0x0500000f


	//   ....[153]....
        /*0950*/ 	.word	0x0500000f


	//   ....[154]....
        /*0954*/ 	.word	0x0500000f


	//   ....[155]....
        /*0958*/ 	.word	0x0500000f


	//   ....[156]....
        /*095c*/ 	.word	0x0500000f


	//   ....[157]....
        /*0960*/ 	.word	0x0500000f


	//   ....[158]....
        /*0964*/ 	.word	0x0500000f


	//   ....[159]....
        /*0968*/ 	.word	0x0500000f


	//   ....[160]....
        /*096c*/ 	.word	0x0500000f


	//   ....[161]....
        /*0970*/ 	.word	0x0500000f


	//   ....[162]....
        /*0974*/ 	.word	0x0500000f


	//   ....[163]....
        /*0978*/ 	.word	0x0500000f


	//   ....[164]....
        /*097c*/ 	.word	0x0500000f


	//   ....[165]....
        /*0980*/ 	.word	0x0500000f


	//   ....[166]....
        /*0984*/ 	.word	0x0500000f


	//   ....[167]....
        /*0988*/ 	.word	0x0500000f


	//   ....[168]....
        /*098c*/ 	.word	0x0500000f


	//   ....[169]....
        /*0990*/ 	.word	0x0500000f


	//   ....[170]....
        /*0994*/ 	.word	0x0500000f


	//   ....[171]....
        /*0998*/ 	.word	0x0500000f


	//   ....[172]....
        /*099c*/ 	.word	0x0500000f


	//   ....[173]....
        /*09a0*/ 	.word	0x0500000f


	//   ....[174]....
        /*09a4*/ 	.word	0x0500000f


	//----- nvinfo : EIATTR_COOP_GROUP_INSTR_OFFSETS
	.align		4
.L_1447:
        /*09a8*/ 	.byte	0x04, 0x28
        /*09aa*/ 	.short	(.L_1449 - .L_1448)


	//   ....[0]....
.L_1448:
        /*09ac*/ 	.word	0x00000060


	//   ....[1]....
        /*09b0*/ 	.word	0x00000190


	//   ....[2]....
        /*09b4*/ 	.word	0x00000240


	//   ....[3]....
        /*09b8*/ 	.word	0x00000400


	//   ....[4]....
        /*09bc*/ 	.word	0x00000560


	//   ....[5]....
        /*09c0*/ 	.word	0x00000680


	//   ....[6]....
        /*09c4*/ 	.word	0x000007e0


	//   ....[7]....
        /*09c8*/ 	.word	0x000054a0


	//   ....[8]....
        /*09cc*/ 	.word	0x00005c20


	//   ....[9]....
        /*09d0*/ 	.word	0x00005c30


	//   ....[10]....
        /*09d4*/ 	.word	0x00005c40


	//   ....[11]....
        /*09d8*/ 	.word	0x00005c50


	//   ....[12]....
        /*09dc*/ 	.word	0x00006f50


	//   ....[13]....
        /*09e0*/ 	.word	0x00006f60


	//   ....[14]....
        /*09e4*/ 	.word	0x00006f70


	//   ....[15]....
        /*09e8*/ 	.word	0x00006f80


	//   ....[16]....
        /*09ec*/ 	.word	0x00009d20


	//   ....[17]....
        /*09f0*/ 	.word	0x00009db0


	//   ....[18]....
        /*09f4*/ 	.word	0x0000a140


	//   ....[19]....
        /*09f8*/ 	.word	0x0000a160


	//   ....[20]....
        /*09fc*/ 	.word	0x0000ced0


	//   ....[21]....
        /*0a00*/ 	.word	0x0000cf00


	//   ....[22]....
        /*0a04*/ 	.word	0x0000cf30


	//   ....[23]....
        /*0a08*/ 	.word	0x0000cf80


	//   ....[24]....
        /*0a0c*/ 	.word	0x0000e980


	//   ....[25]....
        /*0a10*/ 	.word	0x0000e990


	//   ....[26]....
        /*0a14*/ 	.word	0x0000ea20


	//   ....[27]....
        /*0a18*/ 	.word	0x0000ea40


	//   ....[28]....
        /*0a1c*/ 	.word	0x0000f550


	//   ....[29]....
        /*0a20*/ 	.word	0x0000f570


	//   ....[30]....
        /*0a24*/ 	.word	0x0000f5a0


	//   ....[31]....
        /*0a28*/ 	.word	0x0000f5c0


	//   ....[32]....
        /*0a2c*/ 	.word	0x0000f5d0


	//   ....[33]....
        /*0a30*/ 	.word	0x0000f5e0


	//   ....[34]....
        /*0a34*/ 	.word	0x0000f600


	//   ....[35]....
        /*0a38*/ 	.word	0x0000f610


	//   ....[36]....
        /*0a3c*/ 	.word	0x0000f620


	//   ....[37]....
        /*0a40*/ 	.word	0x0000f630


	//   ....[38]....
        /*0a44*/ 	.word	0x0000f640


	//   ....[39]....
        /*0a48*/ 	.word	0x0000f650


	//   ....[40]....
        /*0a4c*/ 	.word	0x0000f660


	//   ....[41]....
        /*0a50*/ 	.word	0x0000f670


	//   ....[42]....
        /*0a54*/ 	.word	0x0000f680


	//   ....[43]....
        /*0a58*/ 	.word	0x0000f6a0


	//   ....[44]....
        /*0a5c*/ 	.word	0x0000f6b0


	//   ....[45]....
        /*0a60*/ 	.word	0x0000f6c0


	//   ....[46]....
        /*0a64*/ 	.word	0x0000f6d0


	//   ....[47]....
        /*0a68*/ 	.word	0x0000f6e0


	//   ....[48]....
        /*0a6c*/ 	.word	0x0000f6f0


	//   ....[49]....
        /*0a70*/ 	.word	0x0000f700


	//   ....[50]....
        /*0a74*/ 	.word	0x0000f710


	//   ....[51]....
        /*0a78*/ 	.word	0x0000f720


	//   ....[52]....
        /*0a7c*/ 	.word	0x0000f730


	//   ....[53]....
        /*0a80*/ 	.word	0x0000f740


	//   ....[54]....
        /*0a84*/ 	.word	0x0000f750


	//   ....[55]....
        /*0a88*/ 	.word	0x0000f760


	//   ....[56]....
        /*0a8c*/ 	.word	0x0000f770


	//   ....[57]....
        /*0a90*/ 	.word	0x0000f780


	//   ....[58]....
        /*0a94*/ 	.word	0x0000f790


	//   ....[59]....
        /*0a98*/ 	.word	0x0000f7a0


	//   ....[60]....
        /*0a9c*/ 	.word	0x0000ff40


	//   ....[61]....
        /*0aa0*/ 	.word	0x0000ff50


	//   ....[62]....
        /*0aa4*/ 	.word	0x0000ff60


	//   ....[63]....
        /*0aa8*/ 	.word	0x0000ffa0


	//   ....[64]....
        /*0aac*/ 	.word	0x000104f0


	//   ....[65]....
        /*0ab0*/ 	.word	0x00010510


	//   ....[66]....
        /*0ab4*/ 	.word	0x00010520


	//   ....[67]....
        /*0ab8*/ 	.word	0x00010540


	//   ....[68]....
        /*0abc*/ 	.word	0x00010560


	//   ....[69]....
        /*0ac0*/ 	.word	0x00010580


	//   ....[70]....
        /*0ac4*/ 	.word	0x00010670


	//   ....[71]....
        /*0ac8*/ 	.word	0x00010680


	//   ....[72]....
        /*0acc*/ 	.word	0x00010a80


	//   ....[73]....
        /*0ad0*/ 	.word	0x00010a90


	//   ....[74]....
        /*0ad4*/ 	.word	0x00010d10


	//   ....[75]....
        /*0ad8*/ 	.word	0x00010d20


	//   ....[76]....
        /*0adc*/ 	.word	0x000117c0


	//   ....[77]....
        /*0ae0*/ 	.word	0x000117f0


	//   ....[78]....
        /*0ae4*/ 	.word	0x00011830


	//   ....[79]....
        /*0ae8*/ 	.word	0x00011860


	//   ....[80]....
        /*0aec*/ 	.word	0x00011880


	//   ....[81]....
        /*0af0*/ 	.word	0x00011890


	//   ....[82]....
        /*0af4*/ 	.word	0x000118a0


	//   ....[83]....
        /*0af8*/ 	.word	0x000118c0


	//   ....[84]....
        /*0afc*/ 	.word	0x00011a20


	//   ....[85]....
        /*0b00*/ 	.word	0x00011c20


	//   ....[86]....
        /*0b04*/ 	.word	0x00011c50


	//   ....[87]....
        /*0b08*/ 	.word	0x00011c80


	//   ....[88]....
        /*0b0c*/ 	.word	0x00011cb0


	//   ....[89]....
        /*0b10*/ 	.word	0x00011ce0


	//   ....[90]....
        /*0b14*/ 	.word	0x00011d10


	//   ....[91]....
        /*0b18*/ 	.word	0x00011e90


	//   ....[92]....
        /*0b1c*/ 	.word	0x00011ec0


	//   ....[93]....
        /*0b20*/ 	.word	0x00011ef0


	//   ....[94]....
        /*0b24*/ 	.word	0x00011f20


	//   ....[95]....
        /*0b28*/ 	.word	0x00011f50


	//   ....[96]....
        /*0b2c*/ 	.word	0x00011f80


	//   ....[97]....
        /*0b30*/ 	.word	0x00012010


	//   ....[98]....
        /*0b34*/ 	.word	0x00012040


	//   ....[99]....
        /*0b38*/ 	.word	0x00012050


	//   ....[100]....
        /*0b3c*/ 	.word	0x000120f0


	//   ....[101]....
        /*0b40*/ 	.word	0x000131d0


	//   ....[102]....
        /*0b44*/ 	.word	0x000148b0


	//   ....[103]....
        /*0b48*/ 	.word	0x00015580


	//   ....[104]....
        /*0b4c*/ 	.word	0x00015590


	//   ....[105]....
        /*0b50*/ 	.word	0x000155a0


	//   ....[106]....
        /*0b54*/ 	.word	0x000155c0


	//   ....[107]....
        /*0b58*/ 	.word	0x00015620


	//   ....[108]....
        /*0b5c*/ 	.word	0x00015640


	//   ....[109]....
        /*0b60*/ 	.word	0x000156c0


	//   ....[110]....
        /*0b64*/ 	.word	0x000156e0


	//   ....[111]....
        /*0b68*/ 	.word	0x000156f0


	//   ....[112]....
        /*0b6c*/ 	.word	0x00015760


	//   ....[113]....
        /*0b70*/ 	.word	0x000157b0


	//   ....[114]....
        /*0b74*/ 	.word	0x000157c0


	//   ....[115]....
        /*0b78*/ 	.word	0x00017050


	//   ....[116]....
        /*0b7c*/ 	.word	0x00017080


	//   ....[117]....
        /*0b80*/ 	.word	0x000170f0


	//   ....[118]....
        /*0b84*/ 	.word	0x00017120


	//   ....[119]....
        /*0b88*/ 	.word	0x00017150


	//   ....[120]....
        /*0b8c*/ 	.word	0x00017180


	//   ....[121]....
        /*0b90*/ 	.word	0x000171b0


	//   ....[122]....
        /*0b94*/ 	.word	0x000171e0


	//   ....[123]....
        /*0b98*/ 	.word	0x00017380


	//   ....[124]....
        /*0b9c*/ 	.word	0x000173b0


	//   ....[125]....
        /*0ba0*/ 	.word	0x000173e0


	//   ....[126]....
        /*0ba4*/ 	.word	0x00017410


	//   ....[127]....
        /*0ba8*/ 	.word	0x00017440


	//   ....[128]....
        /*0bac*/ 	.word	0x00017470


	//   ....[129]....
        /*0bb0*/ 	.word	0x00017530


	//   ....[130]....
        /*0bb4*/ 	.word	0x00017550


	//   ....[131]....
        /*0bb8*/ 	.word	0x00017560


	//   ....[132]....
        /*0bbc*/ 	.word	0x000175c0


	//   ....[133]....
        /*0bc0*/ 	.word	0x00017be0


	//   ....[134]....
        /*0bc4*/ 	.word	0x00018070


	//   ....[135]....
        /*0bc8*/ 	.word	0x00018100


	//   ....[136]....
        /*0bcc*/ 	.word	0x00018150


	//   ....[137]....
        /*0bd0*/ 	.word	0x000181a0


	//   ....[138]....
        /*0bd4*/ 	.word	0x00018280


	//   ....[139]....
        /*0bd8*/ 	.word	0x00018310


	//   ....[140]....
        /*0bdc*/ 	.word	0x00018360


	//   ....[141]....
        /*0be0*/ 	.word	0x000183b0


	//   ....[142]....
        /*0be4*/ 	.word	0x00018600


	//   ....[143]....
        /*0be8*/ 	.word	0x000188e0


	//   ....[144]....
        /*0bec*/ 	.word	0x00018ae0


	//   ....[145]....
        /*0bf0*/ 	.word	0x00018b30


	//   ....[146]....
        /*0bf4*/ 	.word	0x00018b90


	//   ....[147]....
        /*0bf8*/ 	.word	0x00018c50


	//   ....[148]....
        /*0bfc*/ 	.word	0x00018cb0


	//   ....[149]....
        /*0c00*/ 	.word	0x00018db0


	//   ....[150]....
        /*0c04*/ 	.word	0x00018e10


	//   ....[151]....
        /*0c08*/ 	.word	0x00018f10


	//   ....[152]....
        /*0c0c*/ 	.word	0x00018f70


	//   ....[153]....
        /*0c10*/ 	.word	0x00019050


	//   ....[154]....
        /*0c14*/ 	.word	0x000190b0


	//   ....[155]....
        /*0c18*/ 	.word	0x00019180


	//   ....[156]....
        /*0c1c*/ 	.word	0x00019450


	//   ....[157]....
        /*0c20*/ 	.word	0x000194f0


	//   ....[158]....
        /*0c24*/ 	.word	0x00019680


	//   ....[159]....
        /*0c28*/ 	.word	0x000196f0


	//   ....[160]....
        /*0c2c*/ 	.word	0x00019760


	//   ....[161]....
        /*0c30*/ 	.word	0x000197d0


	//   ....[162]....
        /*0c34*/ 	.word	0x00019840


	//   ....[163]....
        /*0c38*/ 	.word	0x000198c0


	//   ....[164]....
        /*0c3c*/ 	.word	0x00019950


	//   ....[165]....
        /*0c40*/ 	.word	0x000199f0


	//   ....[166]....
        /*0c44*/ 	.word	0x00019a60


	//   ....[167]....
        /*0c48*/ 	.word	0x00019ad0


	//   ....[168]....
        /*0c4c*/ 	.word	0x00019b40


	//   ....[169]....
        /*0c50*/ 	.word	0x00019bc0


	//   ....[170]....
        /*0c54*/ 	.word	0x00019c30


	//   ....[171]....
        /*0c58*/ 	.word	0x00019cd0


	//   ....[172]....
        /*0c5c*/ 	.word	0x00019d20


	//   ....[173]....
        /*0c60*/ 	.word	0x00019db0


	//   ....[174]....
        /*0c64*/ 	.word	0x00019ee0


	//----- nvinfo : EIATTR_REG_RECONFIG
	.align		4
.L_1449:
        /*0c68*/ 	.byte	0x01, 0x54
	.zero		2


	//----- nvinfo : EIATTR_SYSCALL_OFFSETS
	.align		4
        /*0c6c*/ 	.byte	0x04, 0x46
        /*0c6e*/ 	.short	(.L_1451 - .L_1450)


	//   ....[0]....
.L_1450:
        /*0c70*/ 	.word	0x00001c60


	//   ....[1]....
        /*0c74*/ 	.word	0x00001db0


	//   ....[2]....
        /*0c78*/ 	.word	0x00005610


	//   ....[3]....
        /*0c7c*/ 	.word	0x00005b90


	//   ....[4]....
        /*0c80*/ 	.word	0x00014360


	//   ....[5]....
        /*0c84*/ 	.word	0x000144d0


	//   ....[6]....
        /*0c88*/ 	.word	0x00014620


	//   ....[7]....
        /*0c8c*/ 	.word	0x00014760


	//   ....[8]....
        /*0c90*/ 	.word	0x000150d0


	//----- nvinfo : EIATTR_MBARRIER_INSTR_OFFSETS
	.align		4
.L_1451:
        /*0c94*/ 	.byte	0x04, 0x39
        /*0c96*/ 	.short	(.L_1453 - .L_1452)


	//   ....[0]....
.L_1452:
        /*0c98*/ 	.word	0x000002b0
        /*0c9c*/ 	.word	0x000000ff
        /*0ca0*/ 	.word	0x00013200
        /*0ca4*/ 	.short	0x0100
        /*0ca6*/ 	.byte	0x08
	.zero		1


	//   ....[1]....
        /*0ca8*/ 	.word	0x000002c0
        /*0cac*/ 	.word	0x000000ff
        /*0cb0*/ 	.word	0x00013220
        /*0cb4*/ 	.short	0x0100
        /*0cb6*/ 	.byte	0x08
	.zero		1


	//   ....[2]....
        /*0cb8*/ 	.word	0x000003b0
        /*0cbc*/ 	.word	0x000000ff
        /*0cc0*/ 	.word	0x00013230
        /*0cc4*/ 	.short	0x0100
        /*0cc6*/ 	.byte	0x08
	.zero		1


	//   ....[3]....
        /*0cc8*/ 	.word	0x000003c0
        /*0ccc*/ 	.word	0x000000ff
        /*0cd0*/ 	.word	0x00013240
        /*0cd4*/ 	.short	0x0100
        /*0cd6*/ 	.byte	0x08
	.zero		1


	//   ....[4]....
        /*0cd8*/ 	.word	0x000003d0
        /*0cdc*/ 	.word	0x000000ff
        /*0ce0*/ 	.word	0x00013238
        /*0ce4*/ 	.short	0x0100
        /*0ce6*/ 	.byte	0x08
	.zero		1


	//   ....[5]....
        /*0ce8*/ 	.word	0x000003e0
        /*0cec*/ 	.word	0x000000ff
        /*0cf0*/ 	.word	0x00013248
        /*0cf4*/ 	.short	0x0100
        /*0cf6*/ 	.byte	0x08
	.zero		1


	//   ....[6]....
        /*0cf8*/ 	.word	0x00000510
        /*0cfc*/ 	.word	0x000000ff
        /*0d00*/ 	.word	0x00013250
        /*0d04*/ 	.short	0x0100
        /*0d06*/ 	.byte	0x08
	.zero		1


	//   ....[7]....
        /*0d08*/ 	.word	0x00000520
        /*0d0c*/ 	.word	0x000000ff
        /*0d10*/ 	.word	0x00013260
        /*0d14*/ 	.short	0x0100
        /*0d16*/ 	.byte	0x08
	.zero		1


	//   ....[8]....
        /*0d18*/ 	.word	0x00000530
        /*0d1c*/ 	.word	0x000000ff
        /*0d20*/ 	.word	0x00013258
        /*0d24*/ 	.short	0x0100
        /*0d26*/ 	.byte	0x08
	.zero		1


	//   ....[9]....
        /*0d28*/ 	.word	0x00000540
        /*0d2c*/ 	.word	0x000000ff
        /*0d30*/ 	.word	0x00013268
        /*0d34*/ 	.short	0x0100
        /*0d36*/ 	.byte	0x08
	.zero		1


	//   ....[10]....
        /*0d38*/ 	.word	0x00000630
        /*0d3c*/ 	.word	0x000000ff
        /*0d40*/ 	.word	0x00013270
        /*0d44*/ 	.short	0x0100
        /*0d46*/ 	.byte	0x06
	.zero		1


	//   ....[11]....
        /*0d48*/ 	.word	0x00000640
        /*0d4c*/ 	.word	0x000000ff
        /*0d50*/ 	.word	0x00013280
        /*0d54*/ 	.short	0x0100
        /*0d56*/ 	.byte	0x06
	.zero		1


	//   ....[12]....
        /*0d58*/ 	.word	0x00000650
        /*0d5c*/ 	.word	0x000000ff
        /*0d60*/ 	.word	0x00013278
        /*0d64*/ 	.short	0x0100
        /*0d66*/ 	.byte	0x06
	.zero		1


	//   ....[13]....
        /*0d68*/ 	.word	0x00000660
        /*0d6c*/ 	.word	0x000000ff
        /*0d70*/ 	.word	0x00013288
        /*0d74*/ 	.short	0x0100
        /*0d76*/ 	.byte	0x06
	.zero		1


	//   ....[14]....
        /*0d78*/ 	.word	0x00000790
        /*0d7c*/ 	.word	0x000000ff
        /*0d80*/ 	.word	0x00013290
        /*0d84*/ 	.short	0x0100
        /*0d86*/ 	.byte	0x08
	.zero		1


	//   ....[15]....
        /*0d88*/ 	.word	0x000007a0
        /*0d8c*/ 	.word	0x000000ff
        /*0d90*/ 	.word	0x000132a0
        /*0d94*/ 	.short	0x0100
        /*0d96*/ 	.byte	0x08
	.zero		1


	//   ....[16]....
        /*0d98*/ 	.word	0x000007b0
        /*0d9c*/ 	.word	0x000000ff
        /*0da0*/ 	.word	0x00013298
        /*0da4*/ 	.short	0x0100
        /*0da6*/ 	.byte	0x08
	.zero		1


	//   ....[17]....
        /*0da8*/ 	.word	0x000007c0
        /*0dac*/ 	.word	0x000000ff
        /*0db0*/ 	.word	0x000132a8
        /*0db4*/ 	.short	0x0100
        /*0db6*/ 	.byte	0x08
	.zero		1


	//   ....[18]....
        /*0db8*/ 	.word	0x000008f0
        /*0dbc*/ 	.word	0x000000ff
        /*0dc0*/ 	.word	0x000132b0
        /*0dc4*/ 	.short	0x0100
        /*0dc6*/ 	.byte	0x08
	.zero		1


	//   ....[19]....
        /*0dc8*/ 	.word	0x00000900
        /*0dcc*/ 	.word	0x000000ff
        /*0dd0*/ 	.word	0x000132c0
        /*0dd4*/ 	.short	0x0100
        /*0dd6*/ 	.byte	0x08
	.zero		1


	//   ....[20]....
        /*0dd8*/ 	.word	0x00000910
        /*0ddc*/ 	.word	0x000000ff
        /*0de0*/ 	.word	0x000132b8
        /*0de4*/ 	.short	0x0100
        /*0de6*/ 	.byte	0x08
	.zero		1


	//   ....[21]....
        /*0de8*/ 	.word	0x00000920
        /*0dec*/ 	.word	0x000000ff
        /*0df0*/ 	.word	0x000132c8
        /*0df4*/ 	.short	0x0100
        /*0df6*/ 	.byte	0x08
	.zero		1


	//   ....[22]....
        /*0df8*/ 	.word	0x00002920
        /*0dfc*/ 	.word	0x0000004b
        /*0e00*/ 	.word	0x00013290
        /*0e04*/ 	.short	0x010a
        /*0e06*/ 	.byte	0x3f
	.zero		1


	//   ....[23]....
        /*0e08*/ 	.word	0x00003a80
        /*0e0c*/ 	.word	0x0000004b
        /*0e10*/ 	.word	0x00013290
        /*0e14*/ 	.short	0x010a
        /*0e16*/ 	.byte	0x3f
	.zero		1


	//   ....[24]....
        /*0e18*/ 	.word	0x00004b70
        /*0e1c*/ 	.word	0x0000004b
        /*0e20*/ 	.word	0x00013290
        /*0e24*/ 	.short	0x010a
        /*0e26*/ 	.byte	0x3f
	.zero		1


	//   ....[25]....
        /*0e28*/ 	.word	0x00004cf0
        /*0e2c*/ 	.word	0x00000004
        /*0e30*/ 	.word	0x00000000
        /*0e34*/ 	.short	0x0101
        /*0e36*/ 	.byte	0x3f
	.zero		1


	//   ....[26]....
        /*0e38*/ 	.word	0x00004d30
        /*0e3c*/ 	.word	0x0000004b
        /*0e40*/ 	.word	0x000132b0
        /*0e44*/ 	.short	0x010a
        /*0e46*/ 	.byte	0x3f
	.zero		1


	//   ....[27]....
        /*0e48*/ 	.word	0x00004fb0
        /*0e4c*/ 	.word	0x0000004b
        /*0e50*/ 	.word	0x00000000
        /*0e54*/ 	.short	0x0101
        /*0e56*/ 	.byte	0x3f
	.zero		1


	//   ....[28]....
        /*0e58*/ 	.word	0x000058f0
        /*0e5c*/ 	.word	0x00000010
        /*0e60*/ 	.word	0x00013200
        /*0e64*/ 	.short	0x010a
        /*0e66*/ 	.byte	0x3f
	.zero		1


	//   ....[29]....
        /*0e68*/ 	.word	0x00005940
        /*0e6c*/ 	.word	0x00000010
        /*0e70*/ 	.word	0x00013200
        /*0e74*/ 	.short	0x010a
        /*0e76*/ 	.byte	0x3f
	.zero		1


	//   ....[30]....
        /*0e78*/ 	.word	0x00005eb0
        /*0e7c*/ 	.word	0x00000010
        /*0e80*/ 	.word	0x00013200
        /*0e84*/ 	.short	0x010a
        /*0e86*/ 	.byte	0x3f
	.zero		1


	//   ....[31]....
        /*0e88*/ 	.word	0x00007140
        /*0e8c*/ 	.word	0x00000010
        /*0e90*/ 	.word	0x00013200
        /*0e94*/ 	.short	0x010a
        /*0e96*/ 	.byte	0x3f
	.zero		1


	//   ....[32]....
        /*0e98*/ 	.word	0x000082a0
        /*0e9c*/ 	.word	0x00000000
        /*0ea0*/ 	.word	0x00013230
        /*0ea4*/ 	.short	0x010a
        /*0ea6*/ 	.byte	0x3f
	.zero		1


	//   ....[33]....
        /*0ea8*/ 	.word	0x00008350
        /*0eac*/ 	.word	0x00000000
        /*0eb0*/ 	.word	0x00013230
        /*0eb4*/ 	.short	0x010a
        /*0eb6*/ 	.byte	0x3f
	.zero		1


	//   ....[34]....
        /*0eb8*/ 	.word	0x0000a810
        /*0ebc*/ 	.word	0x0000001b
        /*0ec0*/ 	.word	0x00000000
        /*0ec4*/ 	.short	0x0101
        /*0ec6*/ 	.byte	0x3f
	.zero		1


	//   ....[35]....
        /*0ec8*/ 	.word	0x0000b720
        /*0ecc*/ 	.word	0x0000000d
        /*0ed0*/ 	.word	0x00013230
        /*0ed4*/ 	.short	0x010a
        /*0ed6*/ 	.byte	0x3f
	.zero		1


	//   ....[36]....
        /*0ed8*/ 	.word	0x0000b7b0
        /*0edc*/ 	.word	0x0000000d
        /*0ee0*/ 	.word	0x00013230
        /*0ee4*/ 	.short	0x010a
        /*0ee6*/ 	.byte	0x3f
	.zero		1


	//   ....[37]....
        /*0ee8*/ 	.word	0x0000bd70
        /*0eec*/ 	.word	0x0000000e
        /*0ef0*/ 	.word	0x00013250
        /*0ef4*/ 	.short	0x010a
        /*0ef6*/ 	.byte	0x3f
	.zero		1


	//   ....[38]....
        /*0ef8*/ 	.word	0x0000bdc0
        /*0efc*/ 	.word	0x0000000e
        /*0f00*/ 	.word	0x00013250
        /*0f04*/ 	.short	0x010a
        /*0f06*/ 	.byte	0x3f
	.zero		1


	//   ....[39]....
        /*0f08*/ 	.word	0x0000d830
        /*0f0c*/ 	.word	0x0000000d
        /*0f10*/ 	.word	0x00000000
        /*0f14*/ 	.short	0x0101
        /*0f16*/ 	.byte	0x3f
	.zero		1


	//   ....[40]....
        /*0f18*/ 	.word	0x0000e0b0
        /*0f1c*/ 	.word	0x0000000e
        /*0f20*/ 	.word	0x00000000
        /*0f24*/ 	.short	0x0101
        /*0f26*/ 	.byte	0x3f
	.zero		1


	//   ....[41]....
        /*0f28*/ 	.word	0x0000e610
        /*0f2c*/ 	.word	0x00000008
        /*0f30*/ 	.word	0x00013250
        /*0f34*/ 	.short	0x010a
        /*0f36*/ 	.byte	0x3f
	.zero		1


	//   ....[42]....
        /*0f38*/ 	.word	0x0000e660
        /*0f3c*/ 	.word	0x00000008
        /*0f40*/ 	.word	0x00013250
        /*0f44*/ 	.short	0x010a
        /*0f46*/ 	.byte	0x3f
	.zero		1


	//   ....[43]....
        /*0f48*/ 	.word	0x0000ee80
        /*0f4c*/ 	.word	0x00000002
        /*0f50*/ 	.word	0x00000000
        /*0f54*/ 	.short	0x0101
        /*0f56*/ 	.byte	0x3f
	.zero		1


	//   ....[44]....
        /*0f58*/ 	.word	0x00010630
        /*0f5c*/ 	.word	0x00000000
        /*0f60*/ 	.word	0x00000000
        /*0f64*/ 	.short	0x0101
        /*0f66*/ 	.byte	0x3f
	.zero		1


	//   ....[45]....
        /*0f68*/ 	.word	0x00010a70
        /*0f6c*/ 	.word	0x00000004
        /*0f70*/ 	.word	0x00000000
        /*0f74*/ 	.short	0x0101
        /*0f76*/ 	.byte	0x3f
	.zero		1


	//   ....[46]....
        /*0f78*/ 	.word	0x000132b0
        /*0f7c*/ 	.word	0x00000011
        /*0f80*/ 	.word	0x00013220
        /*0f84*/ 	.short	0x010a
        /*0f86*/ 	.byte	0x3f
	.zero		1


	//   ....[47]....
        /*0f88*/ 	.word	0x00013380
        /*0f8c*/ 	.word	0x00000007
        /*0f90*/ 	.word	0x000132a0
        /*0f94*/ 	.short	0x010a
        /*0f96*/ 	.byte	0x3f
	.zero		1


	//   ....[48]....
        /*0f98*/ 	.word	0x000135c0
        /*0f9c*/ 	.word	0x00000007
        /*0fa0*/ 	.word	0x000132c0
        /*0fa4*/ 	.short	0x010a
        /*0fa6*/ 	.byte	0x3f
	.zero		1


	//   ....[49]....
        /*0fa8*/ 	.word	0x00013970
        /*0fac*/ 	.word	0x00000007
        /*0fb0*/ 	.word	0x000132a0
        /*0fb4*/ 	.short	0x010a
        /*0fb6*/ 	.byte	0x3f
	.zero		1


	//   ....[50]....
        /*0fb8*/ 	.word	0x00013ba0
        /*0fbc*/ 	.word	0x00000007
        /*0fc0*/ 	.word	0x000132c0
        /*0fc4*/ 	.short	0x010a
        /*0fc6*/ 	.byte	0x3f
	.zero		1


	//   ....[51]....
        /*0fc8*/ 	.word	0x00014b10
        /*0fcc*/ 	.word	0x00000004
        /*0fd0*/ 	.word	0x00013280
        /*0fd4*/ 	.short	0x010a
        /*0fd6*/ 	.byte	0x3f
	.zero		1


	//   ....[52]....
        /*0fd8*/ 	.word	0x00014cb0
        /*0fdc*/ 	.word	0x00000004
        /*0fe0*/ 	.word	0x00013240
        /*0fe4*/ 	.short	0x010a
        /*0fe6*/ 	.byte	0x3f
	.zero		1


	//   ....[53]....
        /*0fe8*/ 	.word	0x000158f0
        /*0fec*/ 	.word	0x00000011
        /*0ff0*/ 	.word	0x00013200
        /*0ff4*/ 	.short	0x0107
        /*0ff6*/ 	.byte	0x3f
	.zero		1


	//   ....[54]....
        /*0ff8*/ 	.word	0x000159e0
        /*0ffc*/ 	.word	0x00000011
        /*1000*/ 	.word	0x00013200
        /*1004*/ 	.short	0x0101
        /*1006*/ 	.byte	0x3f
	.zero		1


	//   ....[55]....
        /*1008*/ 	.word	0x00015a00
        /*100c*/ 	.word	0x00000011
        /*1010*/ 	.word	0x00013220
        /*1014*/ 	.short	0x010a
        /*1016*/ 	.byte	0x3f
	.zero		1


	//   ....[56]....
        /*1018*/ 	.word	0x00015cf0
        /*101c*/ 	.word	0x00000006
        /*1020*/ 	.word	0x00013280
        /*1024*/ 	.short	0x010a
        /*1026*/ 	.byte	0x3f
	.zero		1


	//   ....[57]....
        /*1028*/ 	.word	0x00015f40
        /*102c*/ 	.word	0x00000006
        /*1030*/ 	.word	0x00013240
        /*1034*/ 	.short	0x010a
        /*1036*/ 	.byte	0x3f
	.zero		1


	//   ....[58]....
        /*1038*/ 	.word	0x00016200
        /*103c*/ 	.word	0x00000003
        /*1040*/ 	.word	0x00013270
        /*1044*/ 	.short	0x010a
        /*1046*/ 	.byte	0x3f
	.zero		1


	//   ....[59]....
        /*1048*/ 	.word	0x00016280
        /*104c*/ 	.word	0x00000003
        /*1050*/ 	.word	0x00013260
        /*1054*/ 	.short	0x010a
        /*1056*/ 	.byte	0x3f
	.zero		1


	//   ....[60]....
        /*1058*/ 	.word	0x000166a0
        /*105c*/ 	.word	0x00000003
        /*1060*/ 	.word	0x00013250
        /*1064*/ 	.short	0x0101
        /*1066*/ 	.byte	0x3f
	.zero		1


	//   ....[61]....
        /*1068*/ 	.word	0x00016720
        /*106c*/ 	.word	0x00000003
        /*1070*/ 	.word	0x00000000
        /*1074*/ 	.short	0x0101
        /*1076*/ 	.byte	0x3f
	.zero		1


	//   ....[62]....
        /*1078*/ 	.word	0x00016940
        /*107c*/ 	.word	0x00000000
        /*1080*/ 	.word	0x00013270
        /*1084*/ 	.short	0x010a
        /*1086*/ 	.byte	0x3f
	.zero		1


	//   ....[63]....
        /*1088*/ 	.word	0x000169b0
        /*108c*/ 	.word	0x00000000
        /*1090*/ 	.word	0x00013260
        /*1094*/ 	.short	0x010a
        /*1096*/ 	.byte	0x3f
	.zero		1


	//   ....[64]....
        /*1098*/ 	.word	0x00016de0
        /*109c*/ 	.word	0x00000000
        /*10a0*/ 	.word	0x00013250
        /*10a4*/ 	.short	0x0101
        /*10a6*/ 	.byte	0x3f
	.zero		1


	//   ....[65]....
        /*10a8*/ 	.word	0x00016e30
        /*10ac*/ 	.word	0x00000002
        /*10b0*/ 	.word	0x00000000
        /*10b4*/ 	.short	0x0101
        /*10b6*/ 	.byte	0x3f
	.zero		1


	//   ....[66]....
        /*10b8*/ 	.word	0x00017b60
        /*10bc*/ 	.word	0x00000006
        /*10c0*/ 	.word	0x00013220
        /*10c4*/ 	.short	0x010a
        /*10c6*/ 	.byte	0x3f
	.zero		1


	//   ....[67]....
        /*10c8*/ 	.word	0x00017d40
        /*10cc*/ 	.word	0x00000005
        /*10d0*/ 	.word	0x00000000
        /*10d4*/ 	.short	0x010a
        /*10d6*/ 	.byte	0x3f
	.zero		1


	//   ....[68]....
        /*10d8*/ 	.word	0x00017d70
        /*10dc*/ 	.word	0x00000009
        /*10e0*/ 	.word	0x00000000
        /*10e4*/ 	.short	0x010a
        /*10e6*/ 	.byte	0x3f
	.zero		1


	//   ....[69]....
        /*10e8*/ 	.word	0x00017dc0
        /*10ec*/ 	.word	0x0000001d
        /*10f0*/ 	.word	0x00013260
        /*10f4*/ 	.short	0x010a
        /*10f6*/ 	.byte	0x3f
	.zero		1


	//   ....[70]....
        /*10f8*/ 	.word	0x00017e10
        /*10fc*/ 	.word	0x00000007
        /*1100*/ 	.word	0x00013260
        /*1104*/ 	.short	0x010a
        /*1106*/ 	.byte	0x3f
	.zero		1


	//   ....[71]....
        /*1108*/ 	.word	0x00017e50
        /*110c*/ 	.word	0x0000001d
        /*1110*/ 	.word	0x00013280
        /*1114*/ 	.short	0x010a
        /*1116*/ 	.byte	0x3f
	.zero		1


	//   ....[72]....
        /*1118*/ 	.word	0x00017e70
        /*111c*/ 	.word	0x00000007
        /*1120*/ 	.word	0x00013280
        /*1124*/ 	.short	0x010a
        /*1126*/ 	.byte	0x3f
	.zero		1


	//   ....[73]....
        /*1128*/ 	.word	0x00017ed0
        /*112c*/ 	.word	0x0000004b
        /*1130*/ 	.word	0x00013290
        /*1134*/ 	.short	0x010a
        /*1136*/ 	.byte	0x3f
	.zero		1


	//   ....[74]....
        /*1138*/ 	.word	0x00017f20
        /*113c*/ 	.word	0x0000004b
        /*1140*/ 	.word	0x00013290
        /*1144*/ 	.short	0x010a
        /*1146*/ 	.byte	0x3f
	.zero		1


	//   ....[75]....
        /*1148*/ 	.word	0x00017f70
        /*114c*/ 	.word	0x0000004b
        /*1150*/ 	.word	0x00013290
        /*1154*/ 	.short	0x010a
        /*1156*/ 	.byte	0x3f
	.zero		1


	//   ....[76]....
        /*1158*/ 	.word	0x00017fc0
        /*115c*/ 	.word	0x0000004b
        /*1160*/ 	.word	0x000132b0
        /*1164*/ 	.short	0x010a
        /*1166*/ 	.byte	0x3f
	.zero		1


	//   ....[77]....
        /*1168*/ 	.word	0x000181d0
        /*116c*/ 	.word	0x00000010
        /*1170*/ 	.word	0x00013200
        /*1174*/ 	.short	0x010a
        /*1176*/ 	.byte	0x3f
	.zero		1


	//   ....[78]....
        /*1178*/ 	.word	0x000183e0
        /*117c*/ 	.word	0x00000010
        /*1180*/ 	.word	0x00013200
        /*1184*/ 	.short	0x010a
        /*1186*/ 	.byte	0x3f
	.zero		1


	//   ....[79]....
        /*1188*/ 	.word	0x00018430
        /*118c*/ 	.word	0x00000000
        /*1190*/ 	.word	0x00013230
        /*1194*/ 	.short	0x010a
        /*1196*/ 	.byte	0x3f
	.zero		1


	//   ....[80]....
        /*1198*/ 	.word	0x00018480
        /*119c*/ 	.word	0x0000000d
        /*11a0*/ 	.word	0x00013230
        /*11a4*/ 	.short	0x010a
        /*11a6*/ 	.byte	0x3f
	.zero		1


	//   ....[81]....
        /*11a8*/ 	.word	0x000184d0
        /*11ac*/ 	.word	0x0000000e
        /*11b0*/ 	.word	0x00013250
        /*11b4*/ 	.short	0x010a
        /*11b6*/ 	.byte	0x3f
	.zero		1


	//   ....[82]....
        /*11b8*/ 	.word	0x00018520
        /*11bc*/ 	.word	0x00000008
        /*11c0*/ 	.word	0x00013250
        /*11c4*/ 	.short	0x010a
        /*11c6*/ 	.byte	0x3f
	.zero		1


	//   ....[83]....
        /*11c8*/ 	.word	0x000186c0
        /*11cc*/ 	.word	0x00000011
        /*11d0*/ 	.word	0x00013220
        /*11d4*/ 	.short	0x010a
        /*11d6*/ 	.byte	0x3f
	.zero		1


	//   ....[84]....
        /*11d8*/ 	.word	0x00018710
        /*11dc*/ 	.word	0x00000007
        /*11e0*/ 	.word	0x000132a0
        /*11e4*/ 	.short	0x010a
        /*11e6*/ 	.byte	0x3f
	.zero		1


	//   ....[85]....
        /*11e8*/ 	.word	0x00018760
        /*11ec*/ 	.word	0x00000007
        /*11f0*/ 	.word	0x000132c0
        /*11f4*/ 	.short	0x010a
        /*11f6*/ 	.byte	0x3f
	.zero		1


	//   ....[86]....
        /*11f8*/ 	.word	0x000187b0
        /*11fc*/ 	.word	0x00000007
        /*1200*/ 	.word	0x000132a0
        /*1204*/ 	.short	0x010a
        /*1206*/ 	.byte	0x3f
	.zero		1


	//   ....[87]....
        /*1208*/ 	.word	0x00018800
        /*120c*/ 	.word	0x00000007
        /*1210*/ 	.word	0x000132c0
        /*1214*/ 	.short	0x010a
        /*1216*/ 	.byte	0x3f
	.zero		1


	//   ....[88]....
        /*1218*/ 	.word	0x000189a0
        /*121c*/ 	.word	0x00000004
        /*1220*/ 	.word	0x00013280
        /*1224*/ 	.short	0x010a
        /*1226*/ 	.byte	0x3f
	.zero		1


	//   ....[89]....
        /*1228*/ 	.word	0x000189f0
        /*122c*/ 	.word	0x00000004
        /*1230*/ 	.word	0x00013240
        /*1234*/ 	.short	0x010a
        /*1236*/ 	.byte	0x3f
	.zero		1


	//   ....[90]....
        /*1238*/ 	.word	0x000191c0
        /*123c*/ 	.word	0x00000011
        /*1240*/ 	.word	0x00013220
        /*1244*/ 	.short	0x010a
        /*1246*/ 	.byte	0x3f
	.zero		1


	//   ....[91]....
        /*1248*/ 	.word	0x00019210
        /*124c*/ 	.word	0x00000006
        /*1250*/ 	.word	0x00013280
        /*1254*/ 	.short	0x010a
        /*1256*/ 	.byte	0x3f
	.zero		1


	//   ....[92]....
        /*1258*/ 	.word	0x00019260
        /*125c*/ 	.word	0x00000006
        /*1260*/ 	.word	0x00013240
        /*1264*/ 	.short	0x010a
        /*1266*/ 	.byte	0x3f
	.zero		1


	//   ....[93]....
        /*1268*/ 	.word	0x000192b0
        /*126c*/ 	.word	0x00000003
        /*1270*/ 	.word	0x00013270
        /*1274*/ 	.short	0x010a
        /*1276*/ 	.byte	0x3f
	.zero		1


	//   ....[94]....
        /*1278*/ 	.word	0x00019300
        /*127c*/ 	.word	0x00000003
        /*1280*/ 	.word	0x00013260
        /*1284*/ 	.short	0x010a
        /*1286*/ 	.byte	0x3f
	.zero		1


	//   ....[95]....
        /*1288*/ 	.word	0x00019350
        /*128c*/ 	.word	0x00000000
        /*1290*/ 	.word	0x00013270
        /*1294*/ 	.short	0x010a
        /*1296*/ 	.byte	0x3f
	.zero		1


	//   ....[96]....
        /*1298*/ 	.word	0x000193a0
        /*129c*/ 	.word	0x00000000
        /*12a0*/ 	.word	0x00013260
        /*12a4*/ 	.short	0x010a
        /*12a6*/ 	.byte	0x3f
	.zero		1


	//   ....[97]....
        /*12a8*/ 	.word	0x00019e00
        /*12ac*/ 	.word	0x00000006
        /*12b0*/ 	.word	0x00013220
        /*12b4*/ 	.short	0x010a
        /*12b6*/ 	.byte	0x3f
	.zero		1


	//   ....[98]....
        /*12b8*/ 	.word	0x00019fa0
        /*12bc*/ 	.word	0x00000005
        /*12c0*/ 	.word	0x00000000
        /*12c4*/ 	.short	0x010a
        /*12c6*/ 	.byte	0x3f
	.zero		1


	//   ....[99]....
        /*12c8*/ 	.word	0x00019ff0
        /*12cc*/ 	.word	0x00000009
        /*12d0*/ 	.word	0x00000000
        /*12d4*/ 	.short	0x010a
        /*12d6*/ 	.byte	0x3f
	.zero		1


	//   ....[100]....
        /*12d8*/ 	.word	0x0001a040
        /*12dc*/ 	.word	0x0000001d
        /*12e0*/ 	.word	0x00013260
        /*12e4*/ 	.short	0x010a
        /*12e6*/ 	.byte	0x3f
	.zero		1


	//   ....[101]....
        /*12e8*/ 	.word	0x0001a090
        /*12ec*/ 	.word	0x00000007
        /*12f0*/ 	.word	0x00013260
        /*12f4*/ 	.short	0x010a
        /*12f6*/ 	.byte	0x3f
	.zero		1


	//   ....[102]....
        /*12f8*/ 	.word	0x0001a0e0
        /*12fc*/ 	.word	0x0000001d
        /*1300*/ 	.word	0x00013280
        /*1304*/ 	.short	0x010a
        /*1306*/ 	.byte	0x3f
	.zero		1


	//----- nvinfo : EIATTR_NUM_MBARRIERS
	.align		4
.L_1453:
        /*1308*/ 	.byte	0x03, 0x38
        /*130a*/ 	.short	0x0016


	//----- nvinfo : EIATTR_EXIT_INSTR_OFFSETS
	.align		4
        /*130c*/ 	.byte	0x04, 0x1c
        /*130e*/ 	.short	(.L_1455 - .L_1454)


	//   ....[0]....
.L_1454:
        /*1310*/ 	.word	0x00017ec0


	//----- nvinfo : EIATTR_MAX_THREADS
	.align		4
.L_1455:
        /*1314*/ 	.byte	0x04, 0x05
        /*1316*/ 	.short	(.L_1457 - .L_1456)
.L_1456:
        /*1318*/ 	.word	0x00000200
        /*131c*/ 	.word	0x00000001
        /*1320*/ 	.word	0x00000001


	//----- nvinfo : EIATTR_CRS_STACK_SIZE
	.align		4
.L_1457:
        /*1324*/ 	.byte	0x04, 0x1e
        /*1326*/ 	.short	(.L_1459 - .L_1458)
.L_1458:
        /*1328*/ 	.word	0x00000000


	//----- nvinfo : EIATTR_CBANK_PARAM_SIZE
	.align		4
.L_1459:
        /*132c*/ 	.byte	0x03, 0x19
        /*132e*/ 	.short	0x0af0


	//----- nvinfo : EIATTR_PARAM_CBANK
	.align		4
        /*1330*/ 	.byte	0x04, 0x0a
        /*1332*/ 	.short	(.L_1461 - .L_1460)
	.align		4
.L_1460:
        /*1334*/ 	.word	index@(.nv.constant0._ZN7cutlass13device_kernelIN5flash11enable_sm90INS1_16FlashAttnFwdSm90INS1_25CollectiveMainloopFwdSm90ILi2EN4cute5tupleIJNS5_1CILi1EEES8_S8_EEENS6_IJNS7_ILi192EEENS7_ILi160EEENS7_ILi64EEEEEELi64ENS_12float_e4m3_tEfNS_4arch4Sm90ELb0ELb0ELb1ELb1ELb0ELb1ELb0ELb1ELb1ELb1ELb1ELb0EEENS1_21CollectiveEpilogueFwdINS6_IJSA_SC_SB_EEES9_NS_10bfloat16_tESG_Li384ELb1ELb1ELb1ELb1EEENS1_36VarlenDynamicPersistentTileSchedulerILi192ELi160ELi384ELi128ELb1ELb1ELb1ELb0ELb1ELb1EEEEEEEEEvNT_6ParamsE)
        /*1338*/ 	.short	0x0210
        /*133a*/ 	.short	0x0af0


	//----- nvinfo : EIATTR_SW_WAR
	.align		4
.L_1461:
        /*133c*/ 	.byte	0x04, 0x36
        /*133e*/ 	.short	(.L_1463 - .L_1462)
.L_1462:
        /*1340*/ 	.word	0x00000008
.L_1463:


//--------------------- .nv.info._ZN7cutlass13device_kernelIN5flash11enable_sm90INS1_16FlashAttnFwdSm90INS1_25CollectiveMainloopFwdSm90ILi2EN4cute5tupleIJNS5_1CILi1EEES8_S8_EEENS6_IJNS7_ILi192EEENS7_ILi160EEENS7_ILi64EEEEEELi64ENS_12float_e4m3_tEfNS_4arch4Sm90ELb0ELb1ELb1ELb0ELb0ELb0ELb0ELb1ELb1ELb1ELb1ELb0EEENS1_21CollectiveEpilogueFwdINS6_IJSA_SC_SB_EEES9_NS_10bfloat16_tESG_Li384ELb0ELb1ELb1ELb1EEENS1_19SingleTileSchedulerILb0ELb1ELb1ELi192EEEEEEEEEvNT_6ParamsE --------------------------
	.section	.nv.info._ZN7cutlass13device_kernelIN5flash11enable_sm90INS1_16FlashAttnFwdSm90INS1_25CollectiveMainloopFwdSm90ILi2EN4cute5tupleIJNS5_1CILi1EEES8_S8_EEENS6_IJNS7_ILi192EEENS7_ILi160EEENS7_ILi64EEEEEELi64ENS_12float_e4m3_tEfNS_4arch4Sm90ELb0ELb1ELb1ELb0ELb0ELb0ELb0ELb1ELb1ELb1ELb1ELb0EEENS1_21CollectiveEpilogueFwdINS6_IJSA_SC_SB_EEES9_NS_10bfloat16_tESG_Li384ELb0ELb1ELb1ELb1EEENS1_19SingleTileSchedulerILb0ELb1ELb1ELi192EEEEEEEEEvNT_6ParamsE,"",@"SHT_CUDA_INFO"
	.sectionflags	@""
	.align	4


	//----- nvinfo : EIATTR_CUDA_API_VERSION
	.align		4
        /*0000*/ 	.byte	0x04, 0x37
        /*0002*/ 	.short	(.L_1465 - .L_1464)
.L_1464:
        /*0004*/ 	.word	0x00000082


	//----- nvinfo : EIATTR_KPARAM_INFO
	.align		4
.L_1465:
        /*0008*/ 	.byte	0x04, 0x17
        /*000a*/ 	.short	(.L_1467 - .L_1466)
.L_1466:
        /*000c*/ 	.word	0x00000000
        /*0010*/ 	.short	0x0000
        /*0012*/ 	.short	0x0070
        /*0014*/ 	.byte	0x00, 0xf0, 0x01, 0x28


	//----- nvinfo : EIATTR_SPARSE_MMA_MASK
	.align		4
.L_1467:
        /*0018*/ 	.byte	0x03, 0x50
        /*001a*/ 	.short	0x0000


	//----- nvinfo : EIATTR_MAXREG_COUNT
	.align		4
        /*001c*/ 	.byte	0x03, 0x1b
        /*001e*/ 	.short	0x0080


	//----- nvinfo : EIATTR_NUM_BARRIERS
	.align		4
        /*0020*/ 	.byte	0x02, 0x4c
        /*0022*/ 	.byte	0x09
	.zero		1


	//----- nvinfo : EIATTR_EXTERNS
	.align		4
        /*0024*/ 	.byte	0x04, 0x0f
        /*0026*/ 	.short	(.L_1469 - .L_1468)


	//   ....[0]....
	.align		4
.L_1468:
        /*0028*/ 	.word	index@(__assertfail)


	//----- nvinfo : EIATTR_MERCURY_ISA_VERSION
	.align		4
.L_1469:
        /*002c*/ 	.byte	0x03, 0x5f
        /*002e*/ 	.short	0x0101


	//----- nvinfo : EIATTR_INT_WARP_WIDE_INSTR_OFFSETS
	.align		4
        /*0030*/ 	.byte	0x04, 0x31
        /*0032*/ 	.short	(.L_1471 - .L_1470)


	//   ....[0]....
.L_1470:
        /*0034*/ 	.word	0x00000120


	//   ....[1]....
        /*0038*/ 	.word	0x00000160


	//   ....[2]....
        /*003c*/ 	.word	0x000001d0


	//----- nvinfo : EIATTR_COOP_GROUP_MASK_REGIDS
	.align		4
.L_1471:
        /*0040*/ 	.byte	0x04, 0x29
        /*0042*/ 	.short	(.L_1473 - .L_1472)


	//   ....[0]....
.L_1472:
        /*0044*/ 	.word	0xffffffff


	//   ....[1]....
        /*0048*/ 	.word	0xffffffff


	//   ....[2]....
        /*004c*/ 	.word	0xffffffff


	//   ....[3]....
        /*0050*/ 	.word	0xffffffff


	//   ....[4]....
        /*0054*/ 	.word	0xffffffff


	//   ....[5]....
        /*0058*/ 	.word	0xffffffff


	//   ....[6]....
        /*005c*/ 	.word	0xffffffff


	//   ....[7]....
        /*0060*/ 	.word	0xffffffff


	//   ....[8]....
        /*0064*/ 	.word	0xffffffff


	//   ....[9]....
        /*0068*/ 	.word	0xffffffff


	//   ....[10]....
        /*006c*/ 	.word	0xffffffff


	//   ....[11]....
        /*0070*/ 	.word	0xffffffff


	//   ....[12]....
        /*0074*/ 	.word	0xffffffff


	//   ....[13]....
        /*0078*/ 	.word	0xffffffff


	//   ....[14]....
        /*007c*/ 	.word	0xffffffff


	//   ....[15]....
        /*0080*/ 	.word	0xffffffff


	//   ....[16]....
        /*0084*/ 	.word	0xffffffff


	//   ....[17]....
        /*0088*/ 	.word	0xffffffff


	//   ....[18]....
        /*008c*/ 	.word	0xffffffff


	//   ....[19]....
        /*0090*/ 	.word	0xffffffff


	//   ....[20]....
        /*0094*/ 	.word	0xffffffff


	//   ....[21]....
        /*0098*/ 	.word	0xffffffff


	//   ....[22]....
        /*009c*/ 	.word	0xffffffff


	//   ....[23]....
        /*00a0*/ 	.word	0xffffffff


	//   ....[24]....
        /*00a4*/ 	.word	0xffffffff


	//   ....[25]....
        /*00a8*/ 	.word	0xffffffff


	//   ....[26]....
        /*00ac*/ 	.word	0xffffffff


	//   ....[27]....
        /*00b0*/ 	.word	0xffffffff


	//   ....[28]....
        /*00b4*/ 	.word	0xffffffff


	//   ....[29]....
        /*00b8*/ 	.word	0xffffffff


	//   ....[30]....
        /*00bc*/ 	.word	0xffffffff


	//   ....[31]....
        /*00c0*/ 	.word	0xffffffff


	//   ....[32]....
        /*00c4*/ 	.word	0xffffffff


	//   ....[33]....
        /*00c8*/ 	.word	0xffffffff


	//   ....[34]....
        /*00cc*/ 	.word	0xffffffff


	//   ....[35]....
        /*00d0*/ 	.word	0xffffffff


	//   ....[36]....
        /*00d4*/ 	.word	0xffffffff


	//   ....[37]....
        /*00d8*/ 	.word	0xffffffff


	//   ....[38]....
        /*00dc*/ 	.word	0xffffffff


	//   ....[39]....
        /*00e0*/ 	.word	0xffffffff


	//   ....[40]....
        /*00e4*/ 	.word	0xffffffff


	//   ....[41]....
        /*00e8*/ 	.word	0xffffffff


	//   ....[42]....
        /*00ec*/ 	.word	0xffffffff


	//   ....[43]....
        /*00f0*/ 	.word	0xffffffff


	//   ....[44]....
        /*00f4*/ 	.word	0xffffffff


	//   ....[45]....
        /*00f8*/ 	.word	0xffffffff


	//   ....[46]....
        /*00fc*/ 	.word	0xffffffff


	//   ....[47]....
        /*0100*/ 	.word	0xffffffff


	//   ....[48]....
        /*0104*/ 	.word	0xffffffff


	//   ....[49]....
        /*0108*/ 	.word	0xffffffff


	//   ....[50]....
        /*010c*/ 	.word	0xffffffff


	//   ....[51]....
        /*0110*/ 	.word	0xffffffff


	//   ....[52]....
        /*0114*/ 	.word	0xffffffff


	//   ....[53]....
        /*0118*/ 	.word	0xffffffff


	//   ....[54]....
        /*011c*/ 	.word	0xffffffff


	//   ....[55]....
        /*0120*/ 	.word	0xffffffff


	//   ....[56]....
        /*0124*/ 	.word	0xffffffff


	//   ....[57]....
        /*0128*/ 	.word	0xffffffff


	//   ....[58]....
        /*012c*/ 	.word	0xffffffff


	//   ....[59]....
        /*0130*/ 	.word	0xffffffff


	//   ....[60]....
        /*0134*/ 	.word	0xffffffff


	//   ....[61]....
        /*0138*/ 	.word	0xffffffff


	//   ....[62]....
        /*013c*/ 	.word	0xffffffff


	//   ....[63]....
        /*0140*/ 	.word	0xffffffff


	//   ....[64]....
        /*0144*/ 	.word	0xffffffff


	//   ....[65]....
        /*0148*/ 	.word	0xffffffff


	//   ....[66]....
        /*014c*/ 	.word	0xffffffff


	//   ....[67]....
        /*0150*/ 	.word	0xffffffff


	//   ....[68]....
        /*0154*/ 	.word	0xffffffff


	//   ....[69]....
        /*0158*/ 	.word	0xffffffff


	//   ....[70]....
        /*015c*/ 	.word	0xffffffff


	//   ....[71]....
        /*0160*/ 	.word	0xffffffff


	//   ....[72]....
        /*0164*/ 	.word	0xffffffff


	//   ....[73]....
        /*0168*/ 	.word	0xffffffff


	//   ....[74]....
        /*016c*/ 	.word	0xffffffff


	//   ....[75]....
        /*0170*/ 	.word	0xffffffff


	//   ....[76]....
        /*0174*/ 	.word	0xffffffff


	//   ....[77]....
        /*0178*/ 	.word	0xffffffff


	//   ....[78]....
        /*017c*/ 	.word	0xffffffff


	//   ....[79]....
        /*0180*/ 	.word	0xffffffff


	//   ....[80]....
        /*0184*/ 	.word	0xffffffff


	//   ....[81]....
        /*0188*/ 	.word	0xffffffff


	//   ....[82]....
        /*018c*/ 	.word	0xffffffff


	//   ....[83]....
        /*0190*/ 	.word	0xffffffff


	//   ....[84]....
        /*0194*/ 	.word	0xffffffff


	//   ....[85]....
        /*0198*/ 	.word	0xffffffff


	//   ....[86]....
        /*019c*/ 	.word	0xffffffff


	//   ....[87]....
        /*01a0*/ 	.word	0xffffffff


	//   ....[88]....
        /*01a4*/ 	.word	0xffffffff


	//   ....[89]....
        /*01a8*/ 	.word	0x0500000f


	//   ....[90]....
        /*01ac*/ 	.word	0x0500000f


	//   ....[91]....
        /*01b0*/ 	.word	0x0500000f


	//   ....[92]....
        /*01b4*/ 	.word	0x0500000f


	//   ....[93]....
        /*01b8*/ 	.word	0x0500000f


	//   ....[94]....
        /*01bc*/ 	.word	0x0500000f


	//   ....[95]....
        /*01c0*/ 	.word	0x0500000f


	//   ....[96]....
        /*01c4*/ 	.word	0x0500000f


	//   ....[97]....
        /*01c8*/ 	.word	0x0500000f


	//   ....[98]....
        /*01cc*/ 	.word	0x0500000f


	//   ....[99]....
        /*01d0*/ 	.word	0x0500000f


	//   ....[100]....
        /*01d4*/ 	.word	0x0500000f


	//   ....[101]....
        /*01d8*/ 	.word	0x0500000f


	//----- nvinfo : EIATTR_COOP_GROUP_INSTR_OFFSETS
	.align		4
.L_1473:
        /*01dc*/ 	.byte	0x04, 0x28
        /*01de*/ 	.short	(.L_1475 - .L_1474)


	//   ....[0]....
.L_1474:
        /*01e0*/ 	.word	0x00000050


	//   ....[1]....
        /*01e4*/ 	.word	0x00000130


	//   ....[2]....
        /*01e8*/ 	.word	0x00000180


	//   ....[3]....
        /*01ec*/ 	.word	0x000003b0


	//   ....[4]....
        /*01f0*/ 	.word	0x00000510


	//   ....[5]....
        /*01f4*/ 	.word	0x00000630


	//   ....[6]....
        /*01f8*/ 	.word	0x00000790


	//   ....[7]....
        /*01fc*/ 	.word	0x000014a0


	//   ....[8]....
        /*0200*/ 	.word	0x00002840


	//   ....[9]....
        /*0204*/ 	.word	0x00003410


	//   ....[10]....
        /*0208*/ 	.word	0x00004640


	//   ....[11]....
        /*020c*/ 	.word	0x00004700


	//   ....[12]....
        /*0210*/ 	.word	0x00005130


	//   ....[13]....
        /*0214*/ 	.word	0x000051f0


	//   ....[14]....
        /*0218*/ 	.word	0x00007480


	//   ....[15]....
        /*021c*/ 	.word	0x00007830


	//   ....[16]....
        /*0220*/ 	.word	0x00008e80


	//   ....[17]....
        /*0224*/ 	.word	0x00008f90


	//   ....[18]....
        /*0228*/ 	.word	0x00009a90


	//   ....[19]....
        /*022c*/ 	.word	0x00009b20


	//   ....[20]....
        /*0230*/ 	.word	0x0000c4b0


	//   ....[21]....
        /*0234*/ 	.word	0x0000c4f0


	//   ....[22]....
        /*0238*/ 	.word	0x0000c590


	//   ....[23]....
        /*023c*/ 	.word	0x0000c5a0


	//   ....[24]....
        /*0240*/ 	.word	0x0000edb0


	//   ....[25]....
        /*0244*/ 	.word	0x0000f110


	//   ....[26]....
        /*0248*/ 	.word	0x00010a40


	//   ....[27]....
        /*024c*/ 	.word	0x00010ae0


	//   ....[28]....
        /*0250*/ 	.word	0x000113e0


	//   ....[29]....
        /*0254*/ 	.word	0x00011460


	//   ....[30]....
        /*0258*/ 	.word	0x00012940


	//   ....[31]....
        /*025c*/ 	.word	0x00012950


	//   ....[32]....
        /*0260*/ 	.word	0x000129d0


	//   ....[33]....
        /*0264*/ 	.word	0x000129f0


	//   ....[34]....
        /*0268*/ 	.word	0x00013540


	//   ....[35]....
        /*026c*/ 	.word	0x00013550


	//   ....[36]....
        /*0270*/ 	.word	0x00013560


	//   ....[37]....
        /*0274*/ 	.word	0x00013570


	//   ....[38]....
        /*0278*/ 	.word	0x00013580


	//   ....[39]....
        /*027c*/ 	.word	0x00013590


	//   ....[40]....
        /*0280*/ 	.word	0x000135b0


	//   ....[41]....
        /*0284*/ 	.word	0x000135c0


	//   ....[42]....
        /*0288*/ 	.word	0x000135f0


	//   ....[43]....
        /*028c*/ 	.word	0x00013600


	//   ....[44]....
        /*0290*/ 	.word	0x00013610


	//   ....[45]....
        /*0294*/ 	.word	0x00013640


	//   ....[46]....
        /*0298*/ 	.word	0x00013660


	//   ....[47]....
        /*029c*/ 	.word	0x00013670


	//   ....[48]....
        /*02a0*/ 	.word	0x00013690


	//   ....[49]....
        /*02a4*/ 	.word	0x000136a0


	//   ....[50]....
        /*02a8*/ 	.word	0x000136b0


	//   ....[51]....
        /*02ac*/ 	.word	0x000136c0


	//   ....[52]....
        /*02b0*/ 	.word	0x000136d0


	//   ....[53]....
        /*02b4*/ 	.word	0x000136e0


	//   ....[54]....
        /*02b8*/ 	.word	0x00013710


	//   ....[55]....
        /*02bc*/ 	.word	0x00013770


	//   ....[56]....
        /*02c0*/ 	.word	0x000137a0


	//   ....[57]....
        /*02c4*/ 	.word	0x000137c0


	//   ....[58]....
        /*02c8*/ 	.word	0x000137f0


	//   ....[59]....
        /*02cc*/ 	.word	0x00013800


	//   ....[60]....
        /*02d0*/ 	.word	0x00013810


	//   ....[61]....
        /*02d4*/ 	.word	0x00013820


	//   ....[62]....
        /*02d8*/ 	.word	0x00013830


	//   ....[63]....
        /*02dc*/ 	.word	0x00013840


	//   ....[64]....
        /*02e0*/ 	.word	0x00013860


	//   ....[65]....
        /*02e4*/ 	.word	0x00013870


	//   ....[66]....
        /*02e8*/ 	.word	0x00013b10


	//   ....[67]....
        /*02ec*/ 	.word	0x00013b50


	//   ....[68]....
        /*02f0*/ 	.word	0x00013b80


	//   ....[69]....
        /*02f4*/ 	.word	0x00013bc0


	//   ....[70]....
        /*02f8*/ 	.word	0x00013bf0


	//   ....[71]....
        /*02fc*/ 	.word	0x00013c20


	//   ....[72]....
        /*0300*/ 	.word	0x00013fe0


	//   ....[73]....
        /*0304*/ 	.word	0x00014010


	//   ....[74]....
        /*0308*/ 	.word	0x00014810


	//   ....[75]....
        /*030c*/ 	.word	0x00015940


	//   ....[76]....
        /*0310*/ 	.word	0x00016400


	//   ....[77]....
        /*0314*/ 	.word	0x00016440


	//   ....[78]....
        /*0318*/ 	.word	0x00016470


	//   ....[79]....
        /*031c*/ 	.word	0x00016480


	//   ....[80]....
        /*0320*/ 	.word	0x00016490


	//   ....[81]....
        /*0324*/ 	.word	0x000164b0


	//   ....[82]....
        /*0328*/ 	.word	0x000164f0


	//   ....[83]....
        /*032c*/ 	.word	0x00016570


	//   ....[84]....
        /*0330*/ 	.word	0x00016590


	//   ....[85]....
        /*0334*/ 	.word	0x000165f0


	//   ....[86]....
        /*0338*/ 	.word	0x00016630


	//   ....[87]....
        /*033c*/ 	.word	0x00016660


	//   ....[88]....
        /*0340*/ 	.word	0x00017820


	//   ....[89]....
        /*0344*/ 	.word	0x00017e90


	//   ....[90]....
        /*0348*/ 	.word	0x00018060


	//   ....[91]....
        /*034c*/ 	.word	0x000180b0


	//   ....[92]....
        /*0350*/ 	.word	0x000181e0


	//   ....[93]....
        /*0354*/ 	.word	0x00018240


	//   ....[94]....
        /*0358*/ 	.word	0x000182a0


	//   ....[95]....
        /*035c*/ 	.word	0x00018360


	//   ....[96]....
        /*0360*/ 	.word	0x000183c0


	//   ....[97]....
        /*0364*/ 	.word	0x00018480


	//   ....[98]....
        /*0368*/ 	.word	0x00018510


	//   ....[99]....
        /*036c*/ 	.word	0x000185d0


	//   ....[100]....
        /*0370*/ 	.word	0x00018640


	//   ....[101]....
        /*0374*/ 	.word	0x000186f0


	//----- nvinfo : EIATTR_REG_RECONFIG
	.align		4
.L_1475:
        /*0378*/ 	.byte	0x01, 0x54
	.zero		2


	//----- nvinfo : EIATTR_SYSCALL_OFFSETS
	.align		4
        /*037c*/ 	.byte	0x04, 0x46
        /*037e*/ 	.short	(.L_1477 - .L_1476)


	//   ....[0]....
.L_1476:
        /*0380*/ 	.word	0x00001670


	//   ....[1]....
        /*0384*/ 	.word	0x00015370


	//   ....[2]....
        /*0388*/ 	.word	0x000154b0


	//   ....[3]....
        /*038c*/ 	.word	0x000155f0


	//   ....[4]....
        /*0390*/ 	.word	0x00015710


	//   ....[5]....
        /*0394*/ 	.word	0x00015fd0


	//----- nvinfo : EIATTR_MBARRIER_INSTR_OFFSETS
	.align		4
.L_1477:
        /*0398*/ 	.byte	0x04, 0x39
        /*039a*/ 	.short	(.L_1479 - .L_1478)


	//   ....[0]....
.L_1478:
        /*039c*/ 	.word	0x00000260
        /*03a0*/ 	.word	0x000000ff
        /*03a4*/ 	.word	0x00012400
        /*03a8*/ 	.short	0x0100
        /*03aa*/ 	.byte	0x08
	.zero		1


	//   ....[1]....
        /*03ac*/ 	.word	0x00000270
        /*03b0*/ 	.word	0x000000ff
        /*03b4*/ 	.word	0x00012420
        /*03b8*/ 	.short	0x0100
        /*03ba*/ 	.byte	0x08
	.zero		1


	//   ....[2]....
        /*03bc*/ 	.word	0x00000360
        /*03c0*/ 	.word	0x000000ff
        /*03c4*/ 	.word	0x00012430
        /*03c8*/ 	.short	0x0100
        /*03ca*/ 	.byte	0x08
	.zero		1


	//   ....[3]....
        /*03cc*/ 	.word	0x00000370
        /*03d0*/ 	.word	0x000000ff
        /*03d4*/ 	.word	0x00012440
        /*03d8*/ 	.short	0x0100
        /*03da*/ 	.byte	0x08
	.zero		1


	//   ....[4]....
        /*03dc*/ 	.word	0x00000380
        /*03e0*/ 	.word	0x000000ff
        /*03e4*/ 	.word	0x00012438
        /*03e8*/ 	.short	0x0100
        /*03ea*/ 	.byte	0x08
	.zero		1


	//   ....[5]....
        /*03ec*/ 	.word	0x00000390
        /*03f0*/ 	.word	0x000000ff
        /*03f4*/ 	.word	0x00012448
        /*03f8*/ 	.short	0x0100
        /*03fa*/ 	.byte	0x08
	.zero		1


	//   ....[6]....
        /*03fc*/ 	.word	0x000004c0
        /*0400*/ 	.word	0x000000ff
        /*0404*/ 	.word	0x00012450
        /*0408*/ 	.short	0x0100
        /*040a*/ 	.byte	0x08
	.zero		1


	//   ....[7]....
        /*040c*/ 	.word	0x000004d0
        /*0410*/ 	.word	0x000000ff
        /*0414*/ 	.word	0x00012460
        /*0418*/ 	.short	0x0100
        /*041a*/ 	.byte	0x08
	.zero		1


	//   ....[8]....
        /*041c*/ 	.word	0x000004e0
        /*0420*/ 	.word	0x000000ff
        /*0424*/ 	.word	0x00012458
        /*0428*/ 	.short	0x0100
        /*042a*/ 	.byte	0x08
	.zero		1


	//   ....[9]....
        /*042c*/ 	.word	0x000004f0
        /*0430*/ 	.word	0x000000ff
        /*0434*/ 	.word	0x00012468
        /*0438*/ 	.short	0x0100
        /*043a*/ 	.byte	0x08
	.zero		1


	//   ....[10]....
        /*043c*/ 	.word	0x000005e0
        /*0440*/ 	.word	0x000000ff
        /*0444*/ 	.word	0x00012470
        /*0448*/ 	.short	0x0100
        /*044a*/ 	.byte	0x06
	.zero		1


	//   ....[11]....
        /*044c*/ 	.word	0x000005f0
        /*0450*/ 	.word	0x000000ff
        /*0454*/ 	.word	0x00012480
        /*0458*/ 	.short	0x0100
        /*045a*/ 	.byte	0x06
	.zero		1


	//   ....[12]....
        /*045c*/ 	.word	0x00000600
        /*0460*/ 	.word	0x000000ff
        /*0464*/ 	.word	0x00012478
        /*0468*/ 	.short	0x0100
        /*046a*/ 	.byte	0x06
	.zero		1


	//   ....[13]....
        /*046c*/ 	.word	0x00000610
        /*0470*/ 	.word	0x000000ff
        /*0474*/ 	.word	0x00012488
        /*0478*/ 	.short	0x0100
        /*047a*/ 	.byte	0x06
	.zero		1


	//   ....[14]....
        /*047c*/ 	.word	0x00000740
        /*0480*/ 	.word	0x000000ff
        /*0484*/ 	.word	0x00012490
        /*0488*/ 	.short	0x0100
        /*048a*/ 	.byte	0x08
	.zero		1


	//   ....[15]....
        /*048c*/ 	.word	0x00000750
        /*0490*/ 	.word	0x000000ff
        /*0494*/ 	.word	0x000124a0
        /*0498*/ 	.short	0x0100
        /*049a*/ 	.byte	0x08
	.zero		1


	//   ....[16]....
        /*049c*/ 	.word	0x00000760
        /*04a0*/ 	.word	0x000000ff
        /*04a4*/ 	.word	0x00012498
        /*04a8*/ 	.short	0x0100
        /*04aa*/ 	.byte	0x08
	.zero		1


	//   ....[17]....
        /*04ac*/ 	.word	0x00000770
        /*04b0*/ 	.word	0x000000ff
        /*04b4*/ 	.word	0x000124a8
        /*04b8*/ 	.short	0x0100
        /*04ba*/ 	.byte	0x08
	.zero		1


	//   ....[18]....
        /*04bc*/ 	.word	0x000008a0
        /*04c0*/ 	.word	0x000000ff
        /*04c4*/ 	.word	0x000124b0
        /*04c8*/ 	.short	0x0100
        /*04ca*/ 	.byte	0x08
	.zero		1


	//   ....[19]....
        /*04cc*/ 	.word	0x000008b0
        /*04d0*/ 	.word	0x000000ff
        /*04d4*/ 	.word	0x000124c0
        /*04d8*/ 	.short	0x0100
        /*04da*/ 	.byte	0x08
	.zero		1


	//   ....[20]....
        /*04dc*/ 	.word	0x000008c0
        /*04e0*/ 	.word	0x000000ff
        /*04e4*/ 	.word	0x000124b8
        /*04e8*/ 	.short	0x0100
        /*04ea*/ 	.byte	0x08
	.zero		1


	//   ....[21]....
        /*04ec*/ 	.word	0x000008d0
        /*04f0*/ 	.word	0x000000ff
        /*04f4*/ 	.word	0x000124c8
        /*04f8*/ 	.short	0x0100
        /*04fa*/ 	.byte	0x08
	.zero		1


	//   ....[22]....
        /*04fc*/ 	.word	0x00001940
        /*0500*/ 	.word	0x000000ff
        /*0504*/ 	.word	0x00012400
        /*0508*/ 	.short	0x010a
        /*050a*/ 	.byte	0x2e
	.zero		1


	//   ....[23]....
        /*050c*/ 	.word	0x000019d0
        /*0510*/ 	.word	0x000000ff
        /*0514*/ 	.word	0x00012430
        /*0518*/ 	.short	0x010a
        /*051a*/ 	.byte	0x2e
	.zero		1


	//   ....[24]....
        /*051c*/ 	.word	0x00001a40
        /*0520*/ 	.word	0x000000ff
        /*0524*/ 	.word	0x00012430
        /*0528*/ 	.short	0x010a
        /*052a*/ 	.byte	0x2e
	.zero		1


	//   ....[25]....
        /*052c*/ 	.word	0x00002890
        /*0530*/ 	.word	0x00000010
        /*0534*/ 	.word	0x00000000
        /*0538*/ 	.short	0x0101
        /*053a*/ 	.byte	0x3f
	.zero		1


	//   ....[26]....
        /*053c*/ 	.word	0x00006460
        /*0540*/ 	.word	0x000000ff
        /*0544*/ 	.word	0x00012430
        /*0548*/ 	.short	0x010a
        /*054a*/ 	.byte	0x16
	.zero		1


	//   ....[27]....
        /*054c*/ 	.word	0x000064a0
        /*0550*/ 	.word	0x000000ff
        /*0554*/ 	.word	0x00012430
        /*0558*/ 	.short	0x010a
        /*055a*/ 	.byte	0x16
	.zero		1


	//   ....[28]....
        /*055c*/ 	.word	0x000068f0
        /*0560*/ 	.word	0x000000ff
        /*0564*/ 	.word	0x00012450
        /*0568*/ 	.short	0x010a
        /*056a*/ 	.byte	0x0d
	.zero		1


	//   ....[29]....
        /*056c*/ 	.word	0x00006ba0
        /*0570*/ 	.word	0x000000ff
        /*0574*/ 	.word	0x00012450
        /*0578*/ 	.short	0x010a
        /*057a*/ 	.byte	0x0d
	.zero		1


	//   ....[30]....
        /*057c*/ 	.word	0x00007540
        /*0580*/ 	.word	0x00000038
        /*0584*/ 	.word	0x00000000
        /*0588*/ 	.short	0x0101
        /*058a*/ 	.byte	0x3f
	.zero		1


	//   ....[31]....
        /*058c*/ 	.word	0x0000a860
        /*0590*/ 	.word	0x000000ff
        /*0594*/ 	.word	0x00000000
        /*0598*/ 	.short	0x0101
        /*059a*/ 	.byte	0x0a
	.zero		1


	//   ....[32]....
        /*059c*/ 	.word	0x0000b090
        /*05a0*/ 	.word	0x000000ff
        /*05a4*/ 	.word	0x00012430
        /*05a8*/ 	.short	0x010a
        /*05aa*/ 	.byte	0x16
	.zero		1


	//   ....[33]....
        /*05ac*/ 	.word	0x0000b0d0
        /*05b0*/ 	.word	0x000000ff
        /*05b4*/ 	.word	0x00012430
        /*05b8*/ 	.short	0x010a
        /*05ba*/ 	.byte	0x16
	.zero		1


	//   ....[34]....
        /*05bc*/ 	.word	0x0000b510
        /*05c0*/ 	.word	0x000000ff
        /*05c4*/ 	.word	0x00012450
        /*05c8*/ 	.short	0x010a
        /*05ca*/ 	.byte	0x0d
	.zero		1


	//   ....[35]....
        /*05cc*/ 	.word	0x0000c440
        /*05d0*/ 	.word	0x000000ff
        /*05d4*/ 	.word	0x00012450
        /*05d8*/ 	.short	0x010a
        /*05da*/ 	.byte	0x0d
	.zero		1


	//   ....[36]....
        /*05dc*/ 	.word	0x0000d4e0
        /*05e0*/ 	.word	0x00000006
        /*05e4*/ 	.word	0x00000000
        /*05e8*/ 	.short	0x0101
        /*05ea*/ 	.byte	0x3f
	.zero		1


	//   ....[37]....
        /*05ec*/ 	.word	0x0000d7d0
        /*05f0*/ 	.word	0x000000ff
        /*05f4*/ 	.word	0x00000000
        /*05f8*/ 	.short	0x0101
        /*05fa*/ 	.byte	0x0a
	.zero		1


	//   ....[38]....
        /*05fc*/ 	.word	0x0000dd60
        /*0600*/ 	.word	0x000000ff
        /*0604*/ 	.word	0x00012430
        /*0608*/ 	.short	0x010a
        /*060a*/ 	.byte	0x1a
	.zero		1


	//   ....[39]....
        /*060c*/ 	.word	0x0000dda0
        /*0610*/ 	.word	0x000000ff
        /*0614*/ 	.word	0x00012430
        /*0618*/ 	.short	0x010a
        /*061a*/ 	.byte	0x1a
	.zero		1


	//   ....[40]....
        /*061c*/ 	.word	0x0000e1e0
        /*0620*/ 	.word	0x000000ff
        /*0624*/ 	.word	0x00012450
        /*0628*/ 	.short	0x010a
        /*062a*/ 	.byte	0x0d
	.zero		1


	//   ....[41]....
        /*062c*/ 	.word	0x0000e490
        /*0630*/ 	.word	0x000000ff
        /*0634*/ 	.word	0x00012450
        /*0638*/ 	.short	0x010a
        /*063a*/ 	.byte	0x0d
	.zero		1


	//   ....[42]....
        /*063c*/ 	.word	0x0000eea0
        /*0640*/ 	.word	0x00000038
        /*0644*/ 	.word	0x00000000
        /*0648*/ 	.short	0x0101
        /*064a*/ 	.byte	0x3f
	.zero		1


	//   ....[43]....
        /*064c*/ 	.word	0x00012150
        /*0650*/ 	.word	0x000000ff
        /*0654*/ 	.word	0x00000000
        /*0658*/ 	.short	0x0101
        /*065a*/ 	.byte	0x0a
	.zero		1


	//   ....[44]....
        /*065c*/ 	.word	0x000125f0
        /*0660*/ 	.word	0x000000ff
        /*0664*/ 	.word	0x00012450
        /*0668*/ 	.short	0x010a
        /*066a*/ 	.byte	0x0e
	.zero		1


	//   ....[45]....
        /*066c*/ 	.word	0x00012630
        /*0670*/ 	.word	0x000000ff
        /*0674*/ 	.word	0x00012450
        /*0678*/ 	.short	0x010a
        /*067a*/ 	.byte	0x0e
	.zero		1


	//   ....[46]....
        /*067c*/ 	.word	0x00012cd0
        /*0680*/ 	.word	0x000000ff
        /*0684*/ 	.word	0x00000000
        /*0688*/ 	.short	0x0101
        /*068a*/ 	.byte	0x04
	.zero		1


	//   ....[47]....
        /*068c*/ 	.word	0x00013c10
        /*0690*/ 	.word	0x000000ff
        /*0694*/ 	.word	0x00000000
        /*0698*/ 	.short	0x0101
        /*069a*/ 	.byte	0x04
	.zero		1


	//   ....[48]....
        /*069c*/ 	.word	0x00015b50
        /*06a0*/ 	.word	0x000000ff
        /*06a4*/ 	.word	0x00012480
        /*06a8*/ 	.short	0x010a
        /*06aa*/ 	.byte	0x26
	.zero		1


	//   ....[49]....
        /*06ac*/ 	.word	0x00015cb0
        /*06b0*/ 	.word	0x000000ff
        /*06b4*/ 	.word	0x00012440
        /*06b8*/ 	.short	0x010a
        /*06ba*/ 	.byte	0x26
	.zero		1


	//   ....[50]....
        /*06bc*/ 	.word	0x00016780
        /*06c0*/ 	.word	0x000000ff
        /*06c4*/ 	.word	0x00012400
        /*06c8*/ 	.short	0x0107
        /*06ca*/ 	.byte	0x26
	.zero		1


	//   ....[51]....
        /*06cc*/ 	.word	0x000167c0
        /*06d0*/ 	.word	0x000000ff
        /*06d4*/ 	.word	0x00012400
        /*06d8*/ 	.short	0x0101
        /*06da*/ 	.byte	0x26
	.zero		1


	//   ....[52]....
        /*06dc*/ 	.word	0x000167f0
        /*06e0*/ 	.word	0x000000ff
        /*06e4*/ 	.word	0x00012420
        /*06e8*/ 	.short	0x010a
        /*06ea*/ 	.byte	0x26
	.zero		1


	//   ....[53]....
        /*06ec*/ 	.word	0x00016aa0
        /*06f0*/ 	.word	0x00000007
        /*06f4*/ 	.word	0x00012480
        /*06f8*/ 	.short	0x010a
        /*06fa*/ 	.byte	0x3f
	.zero		1


	//   ....[54]....
        /*06fc*/ 	.word	0x00016ca0
        /*0700*/ 	.word	0x00000007
        /*0704*/ 	.word	0x00012440
        /*0708*/ 	.short	0x010a
        /*070a*/ 	.byte	0x3f
	.zero		1


	//   ....[55]....
        /*070c*/ 	.word	0x00016f10
        /*0710*/ 	.word	0x00000014
        /*0714*/ 	.word	0x00012470
        /*0718*/ 	.short	0x010a
        /*071a*/ 	.byte	0x3f
	.zero		1


	//   ....[56]....
        /*071c*/ 	.word	0x00016f70
        /*0720*/ 	.word	0x00000014
        /*0724*/ 	.word	0x00012460
        /*0728*/ 	.short	0x010a
        /*072a*/ 	.byte	0x3f
	.zero		1


	//   ....[57]....
        /*072c*/ 	.word	0x00017230
        /*0730*/ 	.word	0x00000014
        /*0734*/ 	.word	0x00012450
        /*0738*/ 	.short	0x0101
        /*073a*/ 	.byte	0x3f
	.zero		1


	//   ....[58]....
        /*073c*/ 	.word	0x000172a0
        /*0740*/ 	.word	0x00000004
        /*0744*/ 	.word	0x00000000
        /*0748*/ 	.short	0x0101
        /*074a*/ 	.byte	0x3f
	.zero		1


	//   ....[59]....
        /*074c*/ 	.word	0x000173a0
        /*0750*/ 	.word	0x0000000c
        /*0754*/ 	.word	0x00012470
        /*0758*/ 	.short	0x010a
        /*075a*/ 	.byte	0x3f
	.zero		1


	//   ....[60]....
        /*075c*/ 	.word	0x00017440
        /*0760*/ 	.word	0x0000000c
        /*0764*/ 	.word	0x00012460
        /*0768*/ 	.short	0x010a
        /*076a*/ 	.byte	0x3f
	.zero		1


	//   ....[61]....
        /*076c*/ 	.word	0x00017700
        /*0770*/ 	.word	0x0000000c
        /*0774*/ 	.word	0x00012450
        /*0778*/ 	.short	0x0101
        /*077a*/ 	.byte	0x3f
	.zero		1


	//   ....[62]....
        /*077c*/ 	.word	0x00017770
        /*0780*/ 	.word	0x00000002
        /*0784*/ 	.word	0x00000000
        /*0788*/ 	.short	0x0101
        /*078a*/ 	.byte	0x3f
	.zero		1


	//   ....[63]....
        /*078c*/ 	.word	0x00017800
        /*0790*/ 	.word	0x00000009
        /*0794*/ 	.word	0x00012420
        /*0798*/ 	.short	0x010a
        /*079a*/ 	.byte	0x3f
	.zero		1


	//   ....[64]....
        /*079c*/ 	.word	0x00017910
        /*07a0*/ 	.word	0x00000007
        /*07a4*/ 	.word	0x00000000
        /*07a8*/ 	.short	0x010a
        /*07aa*/ 	.byte	0x3f
	.zero		1


	//   ....[65]....
        /*07ac*/ 	.word	0x00017980
        /*07b0*/ 	.word	0x00000005
        /*07b4*/ 	.word	0x00000000
        /*07b8*/ 	.short	0x010a
        /*07ba*/ 	.byte	0x3f
	.zero		1


	//   ....[66]....
        /*07bc*/ 	.word	0x000179d0
        /*07c0*/ 	.word	0x00000003
        /*07c4*/ 	.word	0x00012460
        /*07c8*/ 	.short	0x010a
        /*07ca*/ 	.byte	0x3f
	.zero		1


	//   ....[67]....
        /*07cc*/ 	.word	0x00017a20
        /*07d0*/ 	.word	0x00000005
        /*07d4*/ 	.word	0x00012460
        /*07d8*/ 	.short	0x010a
        /*07da*/ 	.byte	0x3f
	.zero		1


	//   ....[68]....
        /*07dc*/ 	.word	0x00017a60
        /*07e0*/ 	.word	0x00000003
        /*07e4*/ 	.word	0x00012480
        /*07e8*/ 	.short	0x010a
        /*07ea*/ 	.byte	0x3f
	.zero		1


	//   ....[69]....
        /*07ec*/ 	.word	0x00017a80
        /*07f0*/ 	.word	0x00000005
        /*07f4*/ 	.word	0x00012480
        /*07f8*/ 	.short	0x010a
        /*07fa*/ 	.byte	0x3f
	.zero		1


	//   ....[70]....
        /*07fc*/ 	.word	0x00017af0
        /*0800*/ 	.word	0x00000003
        /*0804*/ 	.word	0x00012400
        /*0808*/ 	.short	0x010a
        /*080a*/ 	.byte	0x3f
	.zero		1


	//   ....[71]....
        /*080c*/ 	.word	0x00017b50
        /*0810*/ 	.word	0x00000005
        /*0814*/ 	.word	0x00012430
        /*0818*/ 	.short	0x010a
        /*081a*/ 	.byte	0x3f
	.zero		1


	//   ....[72]....
        /*081c*/ 	.word	0x00017bb0
        /*0820*/ 	.word	0x0000000a
        /*0824*/ 	.word	0x00012430
        /*0828*/ 	.short	0x010a
        /*082a*/ 	.byte	0x3f
	.zero		1


	//   ....[73]....
        /*082c*/ 	.word	0x00017c10
        /*0830*/ 	.word	0x00000080
        /*0834*/ 	.word	0x00012450
        /*0838*/ 	.short	0x010a
        /*083a*/ 	.byte	0x3f
	.zero		1


	//   ....[74]....
        /*083c*/ 	.word	0x00017c70
        /*0840*/ 	.word	0x0000000c
        /*0844*/ 	.word	0x00012430
        /*0848*/ 	.short	0x010a
        /*084a*/ 	.byte	0x3f
	.zero		1


	//   ....[75]....
        /*084c*/ 	.word	0x00017cd0
        /*0850*/ 	.word	0x0000000c
        /*0854*/ 	.word	0x00012450
        /*0858*/ 	.short	0x010a
        /*085a*/ 	.byte	0x3f
	.zero		1


	//   ....[76]....
        /*085c*/ 	.word	0x00017d30
        /*0860*/ 	.word	0x0000000c
        /*0864*/ 	.word	0x00012430
        /*0868*/ 	.short	0x010a
        /*086a*/ 	.byte	0x3f
	.zero		1


	//   ....[77]....
        /*086c*/ 	.word	0x00017d90
        /*0870*/ 	.word	0x00000080
        /*0874*/ 	.word	0x00012450
        /*0878*/ 	.short	0x010a
        /*087a*/ 	.byte	0x3f
	.zero		1


	//   ....[78]....
        /*087c*/ 	.word	0x00017df0
        /*0880*/ 	.word	0x00000003
        /*0884*/ 	.word	0x00012450
        /*0888*/ 	.short	0x010a
        /*088a*/ 	.byte	0x3f
	.zero		1


	//   ....[79]....
        /*088c*/ 	.word	0x00017f50
        /*0890*/ 	.word	0x00000005
        /*0894*/ 	.word	0x00012480
        /*0898*/ 	.short	0x010a
        /*089a*/ 	.byte	0x3f
	.zero		1


	//   ....[80]....
        /*089c*/ 	.word	0x00017fb0
        /*08a0*/ 	.word	0x00000005
        /*08a4*/ 	.word	0x00012440
        /*08a8*/ 	.short	0x010a
        /*08aa*/ 	.byte	0x3f
	.zero		1


	//   ....[81]....
        /*08ac*/ 	.word	0x00018730
        /*08b0*/ 	.word	0x00000003
        /*08b4*/ 	.word	0x00012420
        /*08b8*/ 	.short	0x010a
        /*08ba*/ 	.byte	0x3f
	.zero		1


	//   ....[82]....
        /*08bc*/ 	.word	0x00018780
        /*08c0*/ 	.word	0x00000007
        /*08c4*/ 	.word	0x00012480
        /*08c8*/ 	.short	0x010a
        /*08ca*/ 	.byte	0x3f
	.zero		1


	//   ....[83]....
        /*08cc*/ 	.word	0x000187d0
        /*08d0*/ 	.word	0x00000007
        /*08d4*/ 	.word	0x00012440
        /*08d8*/ 	.short	0x010a
        /*08da*/ 	.byte	0x3f
	.zero		1


	//   ....[84]....
        /*08dc*/ 	.word	0x00018820
        /*08e0*/ 	.word	0x00000014
        /*08e4*/ 	.word	0x00012470
        /*08e8*/ 	.short	0x010a
        /*08ea*/ 	.byte	0x3f
	.zero		1


	//   ....[85]....
        /*08ec*/ 	.word	0x00018870
        /*08f0*/ 	.word	0x00000014
        /*08f4*/ 	.word	0x00012460
        /*08f8*/ 	.short	0x010a
        /*08fa*/ 	.byte	0x3f
	.zero		1


	//   ....[86]....
        /*08fc*/ 	.word	0x000188c0
        /*0900*/ 	.word	0x0000000c
        /*0904*/ 	.word	0x00012470
        /*0908*/ 	.short	0x010a
        /*090a*/ 	.byte	0x3f
	.zero		1


	//   ....[87]....
        /*090c*/ 	.word	0x00018910
        /*0910*/ 	.word	0x0000000c
        /*0914*/ 	.word	0x00012460
        /*0918*/ 	.short	0x010a
        /*091a*/ 	.byte	0x3f
	.zero		1


	//   ....[88]....
        /*091c*/ 	.word	0x00018960
        /*0920*/ 	.word	0x00000009
        /*0924*/ 	.word	0x00012420
        /*0928*/ 	.short	0x010a
        /*092a*/ 	.byte	0x3f
	.zero		1


	//   ....[89]....
        /*092c*/ 	.word	0x000189b0
        /*0930*/ 	.word	0x00000007
        /*0934*/ 	.word	0x00000000
        /*0938*/ 	.short	0x010a
        /*093a*/ 	.byte	0x3f
	.zero		1


	//   ....[90]....
        /*093c*/ 	.word	0x00018a00
        /*0940*/ 	.word	0x00000005
        /*0944*/ 	.word	0x00000000
        /*0948*/ 	.short	0x010a
        /*094a*/ 	.byte	0x3f
	.zero		1


	//   ....[91]....
        /*094c*/ 	.word	0x00018a50
        /*0950*/ 	.word	0x00000003
        /*0954*/ 	.word	0x00012460
        /*0958*/ 	.short	0x010a
        /*095a*/ 	.byte	0x3f
	.zero		1


	//   ....[92]....
        /*095c*/ 	.word	0x00018aa0
        /*0960*/ 	.word	0x00000005
        /*0964*/ 	.word	0x00012460
        /*0968*/ 	.short	0x010a
        /*096a*/ 	.byte	0x3f
	.zero		1


	//   ....[93]....
        /*096c*/ 	.word	0x00018af0
        /*0970*/ 	.word	0x00000003
        /*0974*/ 	.word	0x00012480
        /*0978*/ 	.short	0x010a
        /*097a*/ 	.byte	0x3f
	.zero		1


	//----- nvinfo : EIATTR_NUM_MBARRIERS
	.align		4
.L_1479:
        /*097c*/ 	.byte	0x03, 0x38
        /*097e*/ 	.short	0x0016


	//----- nvinfo : EIATTR_EXIT_INSTR_OFFSETS
	.align		4
        /*0980*/ 	.byte	0x04, 0x1c
        /*0982*/ 	.short	(.L_1481 - .L_1480)


	//   ....[0]....
.L_1480:
        /*0984*/ 	.word	0x00017ad0


	//----- nvinfo : EIATTR_MAX_THREADS
	.align		4
.L_1481:
        /*0988*/ 	.byte	0x04, 0x05
        /*098a*/ 	.short	(.L_1483 - .L_1482)
.L_1482:
        /*098c*/ 	.word	0x00000200
        /*0990*/ 	.word	0x00000001
        /*0994*/ 	.word	0x00000001


	//----- nvinfo : EIATTR_CRS_STACK_SIZE
	.align		4
.L_1483:
        /*0998*/ 	.byte	0x04, 0x1e
        /*099a*/ 	.short	(.L_1485 - .L_1484)
.L_1484:
        /*099c*/ 	.word	0x00000000


	//----- nvinfo : EIATTR_CBANK_PARAM_SIZE
	.align		4
.L_1485:
        /*09a0*/ 	.byte	0x03, 0x19
        /*09a2*/ 	.short	0x0a70


	//----- nvinfo : EIATTR_PARAM_CBANK
	.align		4
        /*09a4*/ 	.byte	0x04, 0x0a
        /*09a6*/ 	.short	(.L_1487 - .L_1486)
	.align		4
.L_1486:
        /*09a8*/ 	.word	index@(.nv.constant0._ZN7cutlass13device_kernelIN5flash11enable_sm90INS1_16FlashAttnFwdSm90INS1_25CollectiveMainloopFwdSm90ILi2EN4cute5tupleIJNS5_1CILi1EEES8_S8_EEENS6_IJNS7_ILi192EEENS7_ILi160EEENS7_ILi64EEEEEELi64ENS_12float_e4m3_tEfNS_4arch4Sm90ELb0ELb1ELb1ELb0ELb0ELb0ELb0ELb1ELb1ELb1ELb1ELb0EEENS1_21CollectiveEpilogueFwdINS6_IJSA_SC_SB_EEES9_NS_10bfloat16_tESG_Li384ELb0ELb1ELb1ELb1EEENS1_19SingleTileSchedulerILb0ELb1ELb1ELi192EEEEEEEEEvNT_6ParamsE)
        /*09ac*/ 	.short	0x0210
        /*09ae*/ 	.short	0x0a70


	//----- nvinfo : EIATTR_SW_WAR
	.align		4
.L_1487:
        /*09b0*/ 	.byte	0x04, 0x36
        /*09b2*/ 	.short	(.L_1489 - .L_1488)
.L_1488:
        /*09b4*/ 	.word	0x00000008
.L_1489:


//--------------------- .nv.info._ZN7cutlass13device_kernelIN5flash11enable_sm90INS1_16FlashAttnFwdSm90INS1_25CollectiveMainloopFwdSm90ILi2EN4cute5tupleIJNS5_1CILi1EEES8_S8_EEENS6_IJNS7_ILi192EEENS7_ILi160EEENS7_ILi64EEEEEELi64ENS_12float_e4m3_tEfNS_4arch4Sm90ELb0ELb1ELb1ELb1ELb0ELb0ELb0ELb1ELb1ELb1ELb1ELb0EEENS1_21CollectiveEpilogueFwdINS6_IJSA_SC_SB_EEES9_NS_10bfloat16_tESG_Li384ELb1ELb1ELb1ELb1EEENS1_36VarlenDynamicPersistentTileSchedulerILi192ELi160ELi384ELi128ELb1ELb1ELb1ELb1ELb0ELb1EEEEEEEEEvNT_6ParamsE --------------------------
	.section	.nv.info._ZN7cutlass13device_kernelIN5flash11enable_sm90INS1_16FlashAttnFwdSm90INS1_25CollectiveMainloopFwdSm90ILi2EN4cute5tupleIJNS5_1CILi1EEES8_S8_EEENS6_IJNS7_ILi192EEENS7_ILi160EEENS7_ILi64EEEEEELi64ENS_12float_e4m3_tEfNS_4arch4Sm90ELb0ELb1ELb1ELb1ELb0ELb0ELb0ELb1ELb1ELb1ELb1ELb0EEENS1_21CollectiveEpilogueFwdINS6_IJSA_SC_SB_EEES9_NS_10bfloat16_tESG_Li384ELb1ELb1ELb1ELb1EEENS1_36VarlenDynamicPersistentTileSchedulerILi192ELi160ELi384ELi128ELb1ELb1ELb1ELb1ELb0ELb1EEEEEEEEEvNT_6ParamsE,"",@"SHT_CUDA_INFO"
	.sectionflags	@""
	.align	4


	//----- nvinfo : EIATTR_CUDA_API_VERSION
	.align		4
        /*0000*/ 	.byte	0x04, 0x37
        /*0002*/ 	.short	(.L_1491 - .L_1490)
.L_1490:
        /*0004*/ 	.word	0x00000082


	//----- nvinfo : EIATTR_KPARAM_INFO
	.align		4
.L_1491:
        /*0008*/ 	.byte	0x04, 0x17
        /*000a*/ 	.short	(.L_1493 - .L_1492)
.L_1492:
        /*000c*/ 	.word	0x00000000
        /*0010*/ 	.short	0x0000
        /*0012*/ 	.short	0x0070
        /*0014*/ 	.byte	0x00, 0xf0, 0x01, 0x2a


	//----- nvinfo : EIATTR_SPARSE_MMA_MASK
	.align		4
.L_1493:
        /*0018*/ 	.byte	0x03, 0x50
        /*001a*/ 	.short	0x0000


	//----- nvinfo : EIATTR_MAXREG_COUNT
	.align		4
        /*001c*/ 	.byte	0x03, 0x1b
        /*001e*/ 	.short	0x0080


	//----- nvinfo : EIATTR_NUM_BARRIERS
	.align		4
        /*0020*/ 	.byte	0x02, 0x4c
        /*0022*/ 	.byte	0x09
	.zero		1


	//----- nvinfo : EIATTR_EXTERNS
	.align		4
        /*0024*/ 	.byte	0x04, 0x0f
        /*0026*/ 	.short	(.L_1495 - .L_1494)


	//   ....[0]....
	.align		4
.L_1494:
        /*0028*/ 	.word	index@(__assertfail)


	//----- nvinfo : EIATTR_ANNOTATIONS
	.align		4
.L_1495:
        /*002c*/ 	.byte	0x04, 0x55
        /*002e*/ 	.short	(.L_1497 - .L_1496)


	//   ....[0]....
.L_1496:
        /* <DEDUP_REMOVED lines=10> */


	//----- nvinfo : EIATTR_MERCURY_ISA_VERSION
	.align		4
.L_1497:
        /*00b8*/ 	.byte	0x03, 0x5f
        /*00ba*/ 	.short	0x0101


	//----- nvinfo : EIATTR_UNUSED_LOAD_BYTE_OFFSET
	.align		4
        /*00bc*/ 	.byte	0x04, 0x44
        /*00be*/ 	.short	(.L_1499 - .L_1498)


	//   ....[0]....
.L_1498:
        /*00c0*/ 	.word	0x00000a00
        /*00c4*/ 	.word	0x0000fff0


	//   ....[1]....
        /*00c8*/ 	.word	0x000130c0
        /*00cc*/ 	.word	0x0000fff0


	//----- nvinfo : EIATTR_INT_WARP_WIDE_INSTR_OFFSETS
	.align		4
.L_1499:
        /*00d0*/ 	.byte	0x04, 0x31
        /*00d2*/ 	.short	(.L_1501 - .L_1500)


	//   ....[0]....
.L_1500:
        /*00d4*/ 	.word	0x00000130


	//   ....[1]....
        /*00d8*/ 	.word	0x00000170


	//   ....[2]....
        /*00dc*/ 	.word	0x000001e0


	//   ....[3]....
        /*00e0*/ 	.word	0x00017bc0


	//   ....[4]....
        /*00e4*/ 	.word	0x00017c50


	//   ....[5]....
        /*00e8*/ 	.word	0x0001a010


	//   ....[6]....
        /*00ec*/ 	.word	0x0001a0a0


	//----- nvinfo : EIATTR_COOP_GROUP_MASK_REGIDS
	.align		4
.L_1501:
        /*00f0*/ 	.byte	0x04, 0x29
        /*00f2*/ 	.short	(.L_1503 - .L_1502)


	//   ....[0]....
.L_1502:
        /*00f4*/ 	.word	0xffffffff


	//   ....[1]....
        /*00f8*/ 	.word	0xffffffff


	//   ....[2]....
        /*00fc*/ 	.word	0xffffffff


	//   ....[3]....
        /*0100*/ 	.word	0xffffffff


	//   ....[4]....
        /*0104*/ 	.word	0xffffffff


	//   ....[5]....
        /*0108*/ 	.word	0xffffffff


	//   ....[6]....
        /*010c*/ 	.word	0xffffffff


	//   ....[7]....
        /*0110*/ 	.word	0xffffffff


	//   ....[8]....
        /*0114*/ 	.word	0xffffffff


	//   ....[9]....
        /*0118*/ 	.word	0xffffffff


	//   ....[10]....
        /*011c*/ 	.word	0xffffffff


	//   ....[11]....
        /*0120*/ 	.word	0xffffffff


	//   ....[12]....
        /*0124*/ 	.word	0xffffffff


	//   ....[13]....
        /*0128*/ 	.word	0xffffffff


	//   ....[14]....
        /*012c*/ 	.word	0xffffffff


	//   ....[15]....
        /*0130*/ 	.word	0xffffffff


	//   ....[16]....
        /*0134*/ 	.word	0xffffffff


	//   ....[17]....
        /*0138*/ 	.word	0xffffffff


	//   ....[18]....
        /*013c*/ 	.word	0xffffffff


	//   ....[19]....
        /*0140*/ 	.word	0xffffffff


	//   ....[20]....
        /*0144*/ 	.word	0xffffffff


	//   ....[21]....
        /*0148*/ 	.word	0xffffffff


	//   ....[22]....
        /*014c*/ 	.word	0xffffffff


	//   ....[23]....
        /*0150*/ 	.word	0xffffffff


	//   ....[24]....
        /*0154*/ 	.word	0xffffffff


	//   ....[25]....
        /*0158*/ 	.word	0xffffffff


	//   ....[26]....
        /*015c*/ 	.word	0xffffffff


	//   ....[27]....
        /*0160*/ 	.word	0xffffffff


	//   ....[28]....
        /*0164*/ 	.word	0xffffffff


	//   ....[29]....
        /*0168*/ 	.word	0xffffffff


	//   ....[30]....
        /*016c*/ 	.word	0xffffffff


	//   ....[31]....
        /*0170*/ 	.word	0xffffffff


	//   ....[32]....
        /*0174*/ 	.word	0xffffffff


	//   ....[33]....
        /*0178*/ 	.word	0xffffffff


	//   ....[34]....
        /*017c*/ 	.word	0xffffffff


	//   ....[35]....
        /*0180*/ 	.word	0xffffffff


	//   ....[36]....
        /*0184*/ 	.word	0xffffffff


	//   ....[37]....
        /*0188*/ 	.word	0xffffffff


	//   ....[38]....
        /*018c*/ 	.word	0xffffffff


	//   ....[39]....
        /*0190*/ 	.word	0xffffffff


	//   ....[40]....
        /*0194*/ 	.word	0xffffffff


	//   ....[41]....
        /*0198*/ 	.word	0xffffffff


	//   ....[42]....
        /*019c*/ 	.word	0xffffffff


	//   ....[43]....
        /*01a0*/ 	.word	0xffffffff


	//   ....[44]....
        /*01a4*/ 	.word	0xffffffff


	//   ....[45]....
        /*01a8*/ 	.word	0xffffffff


	//   ....[46]....
        /*01ac*/ 	.word	0xffffffff


	//   ....[47]....
        /*01b0*/ 	.word	0xffffffff


	//   ....[48]....
        /*01b4*/ 	.word	0xffffffff


	//   ....[49]....
        /*01b8*/ 	.word	0xffffffff


	//   ....[50]....
        /*01bc*/ 	.word	0xffffffff


	//   ....[51]....
        /*01c0*/ 	.word	0xffffffff


	//   ....[52]....
        /*01c4*/ 	.word	0xffffffff


	//   ....[53]....
        /*01c8*/ 	.word	0xffffffff


	//   ....[54]....
        /*01cc*/ 	.word	0xffffffff


	//   ....[55]....
        /*01d0*/ 	.word	0xffffffff


	//   ....[56]....
        /*01d4*/ 	.word	0xffffffff


	//   ....[57]....
        /*01d8*/ 	.word	0xffffffff


	//   ....[58]....
        /*01dc*/ 	.word	0xffffffff


	//   ....[59]....
        /*01e0*/ 	.word	0xffffffff


	//   ....[60]....
        /*01e4*/ 	.word	0xffffffff


	//   ....[61]....
        /*01e8*/ 	.word	0xffffffff


	//   ....[62]....
        /*01ec*/ 	.word	0xffffffff


	//   ....[63]....
        /*01f0*/ 	.word	0xffffffff


	//   ....[64]....
        /*01f4*/ 	.word	0xffffffff


	//   ....[65]....
        /*01f8*/ 	.word	0xffffffff


	//   ....[66]....
        /*01fc*/ 	.word	0xffffffff


	//   ....[67]....
        /*0200*/ 	.word	0xffffffff


	//   ....[68]....
        /*0204*/ 	.word	0xffffffff


	//   ....[69]....
        /*0208*/ 	.word	0xffffffff


	//   ....[70]....
        /*020c*/ 	.word	0xffffffff


	//   ....[71]....
        /*0210*/ 	.word	0xffffffff


	//   ....[72]....
        /*0214*/ 	.word	0xffffffff


	//   ....[73]....
        /*0218*/ 	.word	0xffffffff


	//   ....[74]....
        /*021c*/ 	.word	0xffffffff


	//   ....[75]....
        /*0220*/ 	.word	0xffffffff


	//   ....[76]....
        /*0224*/ 	.word	0xffffffff


	//   ....[77]....
        /*0228*/ 	.word	0xffffffff


	//   ....[78]....
        /*022c*/ 	.word	0xffffffff


	//   ....[79]....
        /*0230*/ 	.word	0xffffffff


	//   ....[80]....
        /*0234*/ 	.word	0xffffffff


	//   ....[81]....
        /*0238*/ 	.word	0xffffffff


	//   ....[82]....
        /*023c*/ 	.word	0xffffffff


	//   ....[83]....
        /*0240*/ 	.word	0xffffffff


	//   ....[84]....
        /*0244*/ 	.word	0xffffffff


	//   ....[85]....
        /*0248*/ 	.word	0xffffffff


	//   ....[86]....
        /*024c*/ 	.word	0xffffffff


	//   ....[87]....
        /*0250*/ 	.word	0xffffffff


	//   ....[88]....
        /*0254*/ 	.word	0xffffffff


	//   ....[89]....
        /*0258*/ 	.word	0xffffffff


	//   ....[90]....
        /*025c*/ 	.word	0xffffffff


	//   ....[91]....
        /*0260*/ 	.word	0xffffffff


	//   ....[92]....
        /*0264*/ 	.word	0xffffffff


	//   ....[93]....
        /*0268*/ 	.word	0xffffffff


	//   ....[94]....
        /*026c*/ 	.word	0xffffffff


	//   ....[95]....
        /*0270*/ 	.word	0xffffffff


	//   ....[96]....
        /*0274*/ 	.word	0xffffffff


	//   ....[97]....
        /*0278*/ 	.word	0xffffffff


	//   ....[98]....
        /*027c*/ 	.word	0xffffffff


	//   ....[99]....
        /*0280*/ 	.word	0xffffffff


	//   ....[100]....
        /*0284*/ 	.word	0xffffffff


	//   ....[101]....
        /*0288*/ 	.word	0xffffffff


	//   ....[102]....
        /*028c*/ 	.word	0xffffffff


	//   ....[103]....
        /*0290*/ 	.word	0xffffffff


	//   ....[104]....
        /*0294*/ 	.word	0xffffffff


	//   ....[105]....
        /*0298*/ 	.word	0xffffffff


	//   ....[106]....
        /*029c*/ 	.word	0xffffffff


	//   ....[107]....
        /*02a0*/ 	.word	0xffffffff


	//   ....[108]....
        /*02a4*/ 	.word	0xffffffff


	//   ....[109]....
        /*02a8*/ 	.word	0xffffffff


	//   ....[110]....
        /*02ac*/ 	.word	0xffffffff


	//   ....[111]....
        /*02b0*/ 	.word	0xffffffff


	//   ....[112]....
        /*02b4*/ 	.word	0xffffffff


	//   ....[113]....
        /*02b8*/ 	.word	0xffffffff


	//   ....[114]....
        /*02bc*/ 	.word	0xffffffff


	//   ....[115]....
        /*02c0*/ 	.word	0xffffffff


	//   ....[116]....
        /*02c4*/ 	.word	0xffffffff


	//   ....[117]....
        /*02c8*/ 	.word	0xffffffff


	//   ....[118]....
        /*02cc*/ 	.word	0xffffffff


	//   ....[119]....
        /*02d0*/ 	.word	0xffffffff


	//   ....[120]....
        /*02d4*/ 	.word	0xffffffff


	//   ....[121]....
        /*02d8*/ 	.word	0xffffffff


	//   ....[122]....
        /*02dc*/ 	.word	0xffffffff


	//   ....[123]....
        /*02e0*/ 	.word	0xffffffff


	//   ....[124]....
        /*02e4*/ 	.word	0xffffffff


	//   ....[125]....
        /*02e8*/ 	.word	0xffffffff


	//   ....[126]....
        /*02ec*/ 	.word	0xffffffff


	//   ....[127]....
        /*02f0*/ 	.word	0xffffffff


	//   ....[128]....
        /*02f4*/ 	.word	0xffffffff


	//   ....[129]....
        /*02f8*/ 	.word	0xffffffff


	//   ....[130]....
        /*02fc*/ 	.word	0xffffffff


	//   ....[131]....
        /*0300*/ 	.word	0xffffffff


	//   ....[132]....
        /*0304*/ 	.word	0xffffffff


	//   ....[133]....
        /*0308*/ 	.word	0xffffffff


	//   ....[134]....
        /*030c*/ 	.word	0xffffffff


	//   ....[135]....
        /*0310*/ 	.word	0xffffffff


	//   ....[136]....
        /*0314*/ 	.word	0xffffffff


	//   ....[137]....
        /*0318*/ 	.word	0xffffffff


	//   ....[138]....
        /*031c*/ 	.word	0xffffffff


	//   ....[139]....
        /*0320*/ 	.word	0x0500000f


	//   ....[140]....
        /*0324*/ 	.word	0x0500000f


	//   ....[141]....
        /*0328*/ 	.word	0x0500000f


	//   ....[142]....
        /*032c*/ 	.word	0x0500000f


	//   ....[143]....
        /*0330*/ 	.word	0x0500000f


	//   ....[144]....
        /*0334*/ 	.word	0x0500000f


	//   ....[145]....
        /*0338*/ 	.word	0x0500000f


	//   ....[146]....
        /*033c*/ 	.word	0x0500000f


	//   ....[147]....
        /*0340*/ 	.word	0x0500000f


	//   ....[148]....
        /*0344*/ 	.word	0x0500000f


	//   ....[149]....
        /*0348*/ 	.word	0x0500000f


	//   ....[150]....
        /*034c*/ 	.word	0x0500000f


	//   ....[151]....
        /*0350*/ 	.word	0x0500000f


	//   ....[152]....
        /*0354*/ 	.word	0x0500000f


	//----- nvinfo : EIATTR_COOP_GROUP_INSTR_OFFSETS
	.align		4
.L_1503:
        /*0358*/ 	.byte	0x04, 0x28
        /*035a*/ 	.short	(.L_1505 - .L_1504)


	//   ....[0]....
.L_1504:
        /*035c*/ 	.word	0x00000060


	//   ....[1]....
        /*0360*/ 	.word	0x00000140


	//   ....[2]....
        /*0364*/ 	.word	0x00000190


	//   ....[3]....
        /*0368*/ 	.word	0x000003c0


	//   ....[4]....
        /*036c*/ 	.word	0x00000520


	//   ....[5]....
        /*0370*/ 	.word	0x00000640


	//   ....[6]....
        /*0374*/ 	.word	0x000007a0


	//   ....[7]....
        /*0378*/ 	.word	0x00001990


	//   ....[8]....
        /*037c*/ 	.word	0x00002a70


	//   ....[9]....
        /*0380*/ 	.word	0x00003bc0


	//   ....[10]....
        /*0384*/ 	.word	0x00004900


	//   ....[11]....
        /*0388*/ 	.word	0x000049f0


	//   ....[12]....
        /*038c*/ 	.word	0x000054a0


	//   ....[13]....
        /*0390*/ 	.word	0x00005530


	//   ....[14]....
        /*0394*/ 	.word	0x000077d0


	//   ....[15]....
        /*0398*/ 	.word	0x000088b0


	//   ....[16]....
        /*039c*/ 	.word	0x000090e0


	//   ....[17]....
        /*03a0*/ 	.word	0x000091f0


	//   ....[18]....
        /*03a4*/ 	.word	0x00009cf0


	//   ....[19]....
        /*03a8*/ 	.word	0x00009d80


	//   ....[20]....
        /*03ac*/ 	.word	0x0000c7b0


	//   ....[21]....
        /*03b0*/ 	.word	0x0000c7e0


	//   ....[22]....
        /*03b4*/ 	.word	0x0000c840


	//   ....[23]....
        /*03b8*/ 	.word	0x0000c870


	//   ....[24]....
        /*03bc*/ 	.word	0x0000f060


	//   ....[25]....
        /*03c0*/ 	.word	0x00010140


	//   ....[26]....
        /*03c4*/ 	.word	0x00010960


	//   ....[27]....
        /*03c8*/ 	.word	0x00010a80


	//   ....[28]....
        /*03cc*/ 	.word	0x000115a0


	//   ....[29]....
        /*03d0*/ 	.word	0x00011630


	//   ....[30]....
        /*03d4*/ 	.word	0x00012ad0


	//   ....[31]....
        /*03d8*/ 	.word	0x00012ae0


	//   ....[32]....
        /*03dc*/ 	.word	0x00012b60


	//   ....[33]....
        /*03e0*/ 	.word	0x00012b70


	//   ....[34]....
        /*03e4*/ 	.word	0x000136a0


	//   ....[35]....
        /*03e8*/ 	.word	0x000136b0


	//   ....[36]....
        /*03ec*/ 	.word	0x000136c0


	//   ....[37]....
        /*03f0*/ 	.word	0x000136d0


	//   ....[38]....
        /*03f4*/ 	.word	0x000136e0


	//   ....[39]....
        /*03f8*/ 	.word	0x000136f0


	//   ....[40]....
        /*03fc*/ 	.word	0x00013700


	//   ....[41]....
        /*0400*/ 	.word	0x00013710


	//   ....[42]....
        /*0404*/ 	.word	0x00013720


	//   ....[43]....
        /*0408*/ 	.word	0x00013750


	//   ....[44]....
        /*040c*/ 	.word	0x00013780


	//   ....[45]....
        /*0410*/ 	.word	0x00013790


	//   ....[46]....
        /*0414*/ 	.word	0x000137a0


	//   ....[47]....
        /*0418*/ 	.word	0x000137d0


	//   ....[48]....
        /*041c*/ 	.word	0x00013800


	//   ....[49]....
        /*0420*/ 	.word	0x00013830


	//   ....[50]....
        /*0424*/ 	.word	0x00013840


	//   ....[51]....
        /*0428*/ 	.word	0x00013870


	//   ....[52]....
        /*042c*/ 	.word	0x00013880


	//   ....[53]....
        /*0430*/ 	.word	0x000138b0


	//   ....[54]....
        /*0434*/ 	.word	0x000138c0


	//   ....[55]....
        /*0438*/ 	.word	0x000138f0


	//   ....[56]....
        /*043c*/ 	.word	0x00013920


	//   ....[57]....
        /*0440*/ 	.word	0x00013930


	//   ....[58]....
        /*0444*/ 	.word	0x00013940


	//   ....[59]....
        /*0448*/ 	.word	0x00013960


	//   ....[60]....
        /*044c*/ 	.word	0x00013990


	//   ....[61]....
        /*0450*/ 	.word	0x000139a0


	//   ....[62]....
        /*0454*/ 	.word	0x000139b0


	//   ....[63]....
        /*0458*/ 	.word	0x000139c0


	//   ....[64]....
        /*045c*/ 	.word	0x000139e0


	//   ....[65]....
        /*0460*/ 	.word	0x000139f0


	//   ....[66]....
        /*0464*/ 	.word	0x000141e0


	//   ....[67]....
        /*0468*/ 	.word	0x00014220


	//   ....[68]....
        /*046c*/ 	.word	0x00014240


	//   ....[69]....
        /*0470*/ 	.word	0x00014260


	//   ....[70]....
        /*0474*/ 	.word	0x00014770


	//   ....[71]....
        /*0478*/ 	.word	0x000147b0


	//   ....[72]....
        /*047c*/ 	.word	0x000147d0


	//   ....[73]....
        /*0480*/ 	.word	0x00014800


	//   ....[74]....
        /*0484*/ 	.word	0x00014820


	//   ....[75]....
        /*0488*/ 	.word	0x00014840


	//   ....[76]....
        /*048c*/ 	.word	0x00014860


	//   ....[77]....
        /*0490*/ 	.word	0x00014880


	//   ....[78]....
        /*0494*/ 	.word	0x00014d40


	//   ....[79]....
        /*0498*/ 	.word	0x00014d50


	//   ....[80]....
        /*049c*/ 	.word	0x00014f90


	//   ....[81]....
        /*04a0*/ 	.word	0x00014fa0


	//   ....[82]....
        /*04a4*/ 	.word	0x00015ab0


	//   ....[83]....
        /*04a8*/ 	.word	0x00015ae0


	//   ....[84]....
        /*04ac*/ 	.word	0x00015b20


	//   ....[85]....
        /*04b0*/ 	.word	0x00015b50


	//   ....[86]....
        /*04b4*/ 	.word	0x00015b80


	//   ....[87]....
        /*04b8*/ 	.word	0x00015b90


	//   ....[88]....
        /*04bc*/ 	.word	0x00015ba0


	//   ....[89]....
        /*04c0*/ 	.word	0x00015bc0


	//   ....[90]....
        /*04c4*/ 	.word	0x00015d30


	//   ....[91]....
        /*04c8*/ 	.word	0x00015f10


	//   ....[92]....
        /*04cc*/ 	.word	0x00015f40


	//   ....[93]....
        /*04d0*/ 	.word	0x00015f70


	//   ....[94]....
        /*04d4*/ 	.word	0x00015fa0


	//   ....[95]....
        /*04d8*/ 	.word	0x00015fd0


	//   ....[96]....
        /*04dc*/ 	.word	0x00016020


	//   ....[97]....
        /*04e0*/ 	.word	0x000161b0


	//   ....[98]....
        /*04e4*/ 	.word	0x000161e0


	//   ....[99]....
        /*04e8*/ 	.word	0x00016210


	//   ....[100]....
        /*04ec*/ 	.word	0x00016240


	//   ....[101]....
        /*04f0*/ 	.word	0x00016270


	//   ....[102]....
        /*04f4*/ 	.word	0x000162a0


	//   ....[103]....
        /*04f8*/ 	.word	0x00016350


	//   ....[104]....
        /*04fc*/ 	.word	0x000163b0


	//   ....[105]....
        /*0500*/ 	.word	0x000163c0


	//   ....[106]....
        /*0504*/ 	.word	0x00016410


	//   ....[107]....
        /*0508*/ 	.word	0x00018320


	//   ....[108]....
        /*050c*/ 	.word	0x00018fa0


	//   ....[109]....
        /*0510*/ 	.word	0x00018fb0


	//   ....[110]....
        /*0514*/ 	.word	0x00018fd0


	//   ....[111]....
        /*0518*/ 	.word	0x00019060


	//   ....[112]....
        /*051c*/ 	.word	0x00019080


	//   ....[113]....
        /*0520*/ 	.word	0x000190e0


	//   ....[114]....
        /*0524*/ 	.word	0x00019110


	//   ....[115]....
        /*0528*/ 	.word	0x00019170


	//   ....[116]....
        /*052c*/ 	.word	0x00019190


	//   ....[117]....
        /*0530*/ 	.word	0x000191a0


	//   ....[118]....
        /*0534*/ 	.word	0x00019200


	//   ....[119]....
        /*0538*/ 	.word	0x00019220


	//   ....[120]....
        /*053c*/ 	.word	0x0001a770


	//   ....[121]....
        /*0540*/ 	.word	0x0001a7a0


	//   ....[122]....
        /*0544*/ 	.word	0x0001a7d0


	//   ....[123]....
        /*0548*/ 	.word	0x0001a7f0


	//   ....[124]....
        /*054c*/ 	.word	0x0001a810


	//   ....[125]....
        /*0550*/ 	.word	0x0001a840


	//   ....[126]....
        /*0554*/ 	.word	0x0001a870


	//   ....[127]....
        /*0558*/ 	.word	0x0001a880


	//   ....[128]....
        /*055c*/ 	.word	0x0001a9f0


	//   ....[129]....
        /*0560*/ 	.word	0x0001aa20


	//   ....[130]....
        /*0564*/ 	.word	0x0001aa50


	//   ....[131]....
        /*0568*/ 	.word	0x0001aa90


	//   ....[132]....
        /*056c*/ 	.word	0x0001aac0


	//   ....[133]....
        /*0570*/ 	.word	0x0001aaf0


	//   ....[134]....
        /*0574*/ 	.word	0x0001ab70


	//   ....[135]....
        /*0578*/ 	.word	0x0001abc0


	//   ....[136]....
        /*057c*/ 	.word	0x0001abd0


	//   ....[137]....
        /*0580*/ 	.word	0x0001ac10


	//   ....[138]....
        /*0584*/ 	.word	0x0001b630


	//   ....[139]....
        /*0588*/ 	.word	0x0001bcc0


	//   ....[140]....
        /*058c*/ 	.word	0x0001be80


	//   ....[141]....
        /*0590*/ 	.word	0x0001bed0


	//   ....[142]....
        /*0594*/ 	.word	0x0001bf30


	//   ....[143]....
        /*0598*/ 	.word	0x0001c080


	//   ....[144]....
        /*059c*/ 	.word	0x0001c0e0


	//   ....[145]....
        /*05a0*/ 	.word	0x0001c1a0


	//   ....[146]....
        /*05a4*/ 	.word	0x0001c200


	//   ....[147]....
        /*05a8*/ 	.word	0x0001c2d0


	//   ....[148]....
        /*05ac*/ 	.word	0x0001c330


	//   ....[149]....
        /*05b0*/ 	.word	0x0001c3e0


	//   ....[150]....
        /*05b4*/ 	.word	0x0001c460


	//   ....[151]....
        /*05b8*/ 	.word	0x0001c510


	//   ....[152]....
        /*05bc*/ 	.word	0x0001c850


	//----- nvinfo : EIATTR_REG_RECONFIG
	.align		4
.L_1505:
        /*05c0*/ 	.byte	0x01, 0x54
	.zero		2


	//----- nvinfo : EIATTR_SYSCALL_OFFSETS
	.align		4
        /*05c4*/ 	.byte	0x04, 0x46
        /*05c6*/ 	.short	(.L_1507 - .L_1506)


	//   ....[0]....
.L_1506:
        /*05c8*/ 	.word	0x00001b50


	//   ....[1]....
        /*05cc*/ 	.word	0x00017db0


	//   ....[2]....
        /*05d0*/ 	.word	0x00017f20


	//   ....[3]....
        /*05d4*/ 	.word	0x00018070


	//   ....[4]....
        /*05d8*/ 	.word	0x000181b0


	//   ....[5]....
        /*05dc*/ 	.word	0x00018ab0


	//----- nvinfo : EIATTR_MBARRIER_INSTR_OFFSETS
	.align		4
.L_1507:
        /*05e0*/ 	.byte	0x04, 0x39
        /*05e2*/ 	.short	(.L_1509 - .L_1508)


	//   ....[0]....
.L_1508:
        /*05e4*/ 	.word	0x00000270
        /*05e8*/ 	.word	0x000000ff
        /*05ec*/ 	.word	0x00013200
        /*05f0*/ 	.short	0x0100
        /*05f2*/ 	.byte	0x08
	.zero		1


	//   ....[1]....
        /*05f4*/ 	.word	0x00000280
        /*05f8*/ 	.word	0x000000ff
        /*05fc*/ 	.word	0x00013220
        /*0600*/ 	.short	0x0100
        /*0602*/ 	.byte	0x08
	.zero		1


	//   ....[2]....
        /*0604*/ 	.word	0x00000370
        /*0608*/ 	.word	0x000000ff
        /*060c*/ 	.word	0x00013230
        /*0610*/ 	.short	0x0100
        /*0612*/ 	.byte	0x08
	.zero		1


	//   ....[3]....
        /*0614*/ 	.word	0x00000380
        /*0618*/ 	.word	0x000000ff
        /*061c*/ 	.word	0x00013240
        /*0620*/ 	.short	0x0100
        /*0622*/ 	.byte	0x08
	.zero		1


	//   ....[4]....
        /*0624*/ 	.word	0x00000390
        /*0628*/ 	.word	0x000000ff
        /*062c*/ 	.word	0x00013238
        /*0630*/ 	.short	0x0100
        /*0632*/ 	.byte	0x08
	.zero		1


	//   ....[5]....
        /*0634*/ 	.word	0x000003a0
        /*0638*/ 	.word	0x000000ff
        /*063c*/ 	.word	0x00013248
        /*0640*/ 	.short	0x0100
        /*0642*/ 	.byte	0x08
	.zero		1


	//   ....[6]....
        /*0644*/ 	.word	0x000004d0
        /*0648*/ 	.word	0x000000ff
        /*064c*/ 	.word	0x00013250
        /*0650*/ 	.short	0x0100
        /*0652*/ 	.byte	0x08
	.zero		1


	//   ....[7]....
        /*0654*/ 	.word	0x000004e0
        /*0658*/ 	.word	0x000000ff
        /*065c*/ 	.word	0x00013260
        /*0660*/ 	.short	0x0100
        /*0662*/ 	.byte	0x08
	.zero		1


	//   ....[8]....
        /*0664*/ 	.word	0x000004f0
        /*0668*/ 	.word	0x000000ff
        /*066c*/ 	.word	0x00013258
        /*0670*/ 	.short	0x0100
        /*0672*/ 	.byte	0x08
	.zero		1


	//   ....[9]....
        /*0674*/ 	.word	0x00000500
        /*0678*/ 	.word	0x000000ff
        /*067c*/ 	.word	0x00013268
        /*0680*/ 	.short	0x0100
        /*0682*/ 	.byte	0x08
	.zero		1


	//   ....[10]....
        /*0684*/ 	.word	0x000005f0
        /*0688*/ 	.word	0x000000ff
        /*068c*/ 	.word	0x00013270
        /*0690*/ 	.short	0x0100
        /*0692*/ 	.byte	0x06
	.zero		1


	//   ....[11]....
        /*0694*/ 	.word	0x00000600
        /*0698*/ 	.word	0x000000ff
        /*069c*/ 	.word	0x00013280
        /*06a0*/ 	.short	0x0100
        /*06a2*/ 	.byte	0x06
	.zero		1


	//   ....[12]....
        /*06a4*/ 	.word	0x00000610
        /*06a8*/ 	.word	0x000000ff
        /*06ac*/ 	.word	0x00013278
        /*06b0*/ 	.short	0x0100
        /*06b2*/ 	.byte	0x06
	.zero		1


	//   ....[13]....
        /*06b4*/ 	.word	0x00000620
        /*06b8*/ 	.word	0x000000ff
        /*06bc*/ 	.word	0x00013288
        /*06c0*/ 	.short	0x0100
        /*06c2*/ 	.byte	0x06
	.zero		1


	//   ....[14]....
        /*06c4*/ 	.word	0x00000750
        /*06c8*/ 	.word	0x000000ff
        /*06cc*/ 	.word	0x00013290
        /*06d0*/ 	.short	0x0100
        /*06d2*/ 	.byte	0x08
	.zero		1


	//   ....[15]....
        /*06d4*/ 	.word	0x00000760
        /*06d8*/ 	.word	0x000000ff
        /*06dc*/ 	.word	0x000132a0
        /*06e0*/ 	.short	0x0100
        /*06e2*/ 	.byte	0x08
	.zero		1


	//   ....[16]....
        /*06e4*/ 	.word	0x00000770
        /*06e8*/ 	.word	0x000000ff
        /*06ec*/ 	.word	0x00013298
        /*06f0*/ 	.short	0x0100
        /*06f2*/ 	.byte	0x08
	.zero		1


	//   ....[17]....
        /*06f4*/ 	.word	0x00000780
        /*06f8*/ 	.word	0x000000ff
        /*06fc*/ 	.word	0x000132a8
        /*0700*/ 	.short	0x0100
        /*0702*/ 	.byte	0x08
	.zero		1


	//   ....[18]....
        /*0704*/ 	.word	0x000008b0
        /*0708*/ 	.word	0x000000ff
        /*070c*/ 	.word	0x000132b0
        /*0710*/ 	.short	0x0100
        /*0712*/ 	.byte	0x08
	.zero		1


	//   ....[19]....
        /*0714*/ 	.word	0x000008c0
        /*0718*/ 	.word	0x000000ff
        /*071c*/ 	.word	0x000132c0
        /*0720*/ 	.short	0x0100
        /*0722*/ 	.byte	0x08
	.zero		1


	//   ....[20]....
        /*0724*/ 	.word	0x000008d0
        /*0728*/ 	.word	0x000000ff
        /*072c*/ 	.word	0x000132b8
        /*0730*/ 	.short	0x0100
        /*0732*/ 	.byte	0x08
	.zero		1


	//   ....[21]....
        /*0734*/ 	.word	0x000008e0
        /*0738*/ 	.word	0x000000ff
        /*073c*/ 	.word	0x000132c8
        /*0740*/ 	.short	0x0100
        /*0742*/ 	.byte	0x08
	.zero		1


	//   ....[22]....
        /*0744*/ 	.word	0x00001e20
        /*0748*/ 	.word	0x000000ff
        /*074c*/ 	.word	0x00013200
        /*0750*/ 	.short	0x010a
        /*0752*/ 	.byte	0x2d
	.zero		1


	//   ....[23]....
        /*0754*/ 	.word	0x00001ee0
        /*0758*/ 	.word	0x00000069
        /*075c*/ 	.word	0x00013230
        /*0760*/ 	.short	0x010a
        /*0762*/ 	.byte	0x3f
	.zero		1


	//   ....[24]....
        /*0764*/ 	.word	0x00001f20
        /*0768*/ 	.word	0x00000069
        /*076c*/ 	.word	0x00013230
        /*0770*/ 	.short	0x010a
        /*0772*/ 	.byte	0x3f
	.zero		1


	//   ....[25]....
        /*0774*/ 	.word	0x00002b80
        /*0778*/ 	.word	0x00000069
        /*077c*/ 	.word	0x00000000
        /*0780*/ 	.short	0x0101
        /*0782*/ 	.byte	0x3f
	.zero		1


	//   ....[26]....
        /*0784*/ 	.word	0x00006700
        /*0788*/ 	.word	0x000000ff
        /*078c*/ 	.word	0x00013230
        /*0790*/ 	.short	0x010a
        /*0792*/ 	.byte	0x18
	.zero		1


	//   ....[27]....
        /*0794*/ 	.word	0x00006740
        /*0798*/ 	.word	0x000000ff
        /*079c*/ 	.word	0x00013230
        /*07a0*/ 	.short	0x010a
        /*07a2*/ 	.byte	0x18
	.zero		1


	//   ....[28]....
        /*07a4*/ 	.word	0x00006b90
        /*07a8*/ 	.word	0x000000ff
        /*07ac*/ 	.word	0x00013250
        /*07b0*/ 	.short	0x010a
        /*07b2*/ 	.byte	0x0b
	.zero		1


	//   ....[29]....
        /*07b4*/ 	.word	0x00006e50
        /*07b8*/ 	.word	0x000000ff
        /*07bc*/ 	.word	0x00013250
        /*07c0*/ 	.short	0x010a
        /*07c2*/ 	.byte	0x0b
	.zero		1


	//   ....[30]....
        /*07c4*/ 	.word	0x000077e0
        /*07c8*/ 	.word	0x00000038
        /*07cc*/ 	.word	0x00000000
        /*07d0*/ 	.short	0x0101
        /*07d2*/ 	.byte	0x3f
	.zero		1


	//   ....[31]....
        /*07d4*/ 	.word	0x0000aac0
        /*07d8*/ 	.word	0x000000ff
        /*07dc*/ 	.word	0x00000000
        /*07e0*/ 	.short	0x0101
        /*07e2*/ 	.byte	0x06
	.zero		1


	//   ....[32]....
        /*07e4*/ 	.word	0x0000b2d0
        /*07e8*/ 	.word	0x000000ff
        /*07ec*/ 	.word	0x00013230
        /*07f0*/ 	.short	0x010a
        /*07f2*/ 	.byte	0x16
	.zero		1


	//   ....[33]....
        /*07f4*/ 	.word	0x0000b310
        /*07f8*/ 	.word	0x000000ff
        /*07fc*/ 	.word	0x00013230
        /*0800*/ 	.short	0x010a
        /*0802*/ 	.byte	0x16
	.zero		1


	//   ....[34]....
        /*0804*/ 	.word	0x0000b760
        /*0808*/ 	.word	0x000000ff
        /*080c*/ 	.word	0x00013250
        /*0810*/ 	.short	0x010a
        /*0812*/ 	.byte	0x0b
	.zero		1


	//   ....[35]....
        /*0814*/ 	.word	0x0000bf50
        /*0818*/ 	.word	0x000000ff
        /*081c*/ 	.word	0x00013250
        /*0820*/ 	.short	0x010a
        /*0822*/ 	.byte	0x0b
	.zero		1


	//   ....[36]....
        /*0824*/ 	.word	0x0000d720
        /*0828*/ 	.word	0x00000004
        /*082c*/ 	.word	0x00000000
        /*0830*/ 	.short	0x0101
        /*0832*/ 	.byte	0x3f
	.zero		1


	//   ....[37]....
        /*0834*/ 	.word	0x0000da10
        /*0838*/ 	.word	0x000000ff
        /*083c*/ 	.word	0x00000000
        /*0840*/ 	.short	0x0101
        /*0842*/ 	.byte	0x06
	.zero		1


	//   ....[38]....
        /*0844*/ 	.word	0x0000df90
        /*0848*/ 	.word	0x000000ff
        /*084c*/ 	.word	0x00013230
        /*0850*/ 	.short	0x010a
        /*0852*/ 	.byte	0x18
	.zero		1


	//   ....[39]....
        /*0854*/ 	.word	0x0000dfd0
        /*0858*/ 	.word	0x000000ff
        /*085c*/ 	.word	0x00013230
        /*0860*/ 	.short	0x010a
        /*0862*/ 	.byte	0x18
	.zero		1


	//   ....[40]....
        /*0864*/ 	.word	0x0000e420
        /*0868*/ 	.word	0x000000ff
        /*086c*/ 	.word	0x00013250
        /*0870*/ 	.short	0x010a
        /*0872*/ 	.byte	0x0b
	.zero		1


	//   ....[41]....
        /*0874*/ 	.word	0x0000e6e0
        /*0878*/ 	.word	0x000000ff
        /*087c*/ 	.word	0x00013250
        /*0880*/ 	.short	0x010a
        /*0882*/ 	.byte	0x0b
	.zero		1


	//   ....[42]....
        /*0884*/ 	.word	0x0000f070
        /*0888*/ 	.word	0x00000038
        /*088c*/ 	.word	0x00000000
        /*0890*/ 	.short	0x0101
        /*0892*/ 	.byte	0x3f
	.zero		1


	//   ....[43]....
        /*0894*/ 	.word	0x00012350
        /*0898*/ 	.word	0x000000ff
        /*089c*/ 	.word	0x00000000
        /*08a0*/ 	.short	0x0101
        /*08a2*/ 	.byte	0x06
	.zero		1


	//   ....[44]....
        /*08a4*/ 	.word	0x000127f0
        /*08a8*/ 	.word	0x000000ff
        /*08ac*/ 	.word	0x00013250
        /*08b0*/ 	.short	0x010a
        /*08b2*/ 	.byte	0x0e
	.zero		1


	//   ....[45]....
        /*08b4*/ 	.word	0x00012830
        /*08b8*/ 	.word	0x000000ff
        /*08bc*/ 	.word	0x00013250
        /*08c0*/ 	.short	0x010a
        /*08c2*/ 	.byte	0x0e
	.zero		1


	//   ....[46]....
        /*08c4*/ 	.word	0x00012e50
        /*08c8*/ 	.word	0x000000ff
        /*08cc*/ 	.word	0x00000000
        /*08d0*/ 	.short	0x0101
        /*08d2*/ 	.byte	0x04
	.zero		1


	//   ....[47]....
        /*08d4*/ 	.word	0x000148b0
        /*08d8*/ 	.word	0x00000007
        /*08dc*/ 	.word	0x00000000
        /*08e0*/ 	.short	0x0101
        /*08e2*/ 	.byte	0x3f
	.zero		1


	//   ....[48]....
        /*08e4*/ 	.word	0x00014a80
        /*08e8*/ 	.word	0x00000008
        /*08ec*/ 	.word	0x00000000
        /*08f0*/ 	.short	0x0101
        /*08f2*/ 	.byte	0x3f
	.zero		1


	//   ....[49]....
        /*08f4*/ 	.word	0x00018550
        /*08f8*/ 	.word	0x00000002
        /*08fc*/ 	.word	0x00013280
        /*0900*/ 	.short	0x010a
        /*0902*/ 	.byte	0x3f
	.zero		1


	//   ....[50]....
        /*0904*/ 	.word	0x000186f0
        /*0908*/ 	.word	0x00000002
        /*090c*/ 	.word	0x00013240
        /*0910*/ 	.short	0x010a
        /*0912*/ 	.byte	0x3f
	.zero		1


	//   ....[51]....
        /*0914*/ 	.word	0x000192c0
        /*0918*/ 	.word	0x00000012
        /*091c*/ 	.word	0x00013200
        /*0920*/ 	.short	0x0107
        /*0922*/ 	.byte	0x3f
	.zero		1


	//   ....[52]....
        /*0924*/ 	.word	0x000193c0
        /*0928*/ 	.word	0x00000012
        /*092c*/ 	.word	0x00013200
        /*0930*/ 	.short	0x0101
        /*0932*/ 	.byte	0x3f
	.zero		1


	//   ....[53]....
        /*0934*/ 	.word	0x000193e0
        /*0938*/ 	.word	0x00000012
        /*093c*/ 	.word	0x00013220
        /*0940*/ 	.short	0x010a
        /*0942*/ 	.byte	0x3f
	.zero		1


	//   ....[54]....
        /*0944*/ 	.word	0x00019690
        /*0948*/ 	.word	0x00000004
        /*094c*/ 	.word	0x00013280
        /*0950*/ 	.short	0x010a
        /*0952*/ 	.byte	0x3f
	.zero		1


	//   ....[55]....
        /*0954*/ 	.word	0x000198d0
        /*0958*/ 	.word	0x00000004
        /*095c*/ 	.word	0x00013240
        /*0960*/ 	.short	0x010a
        /*0962*/ 	.byte	0x3f
	.zero		1


	//   ....[56]....
        /*0964*/ 	.word	0x00019b90
        /*0968*/ 	.word	0x00000003
        /*096c*/ 	.word	0x00013270
        /*0970*/ 	.short	0x010a
        /*0972*/ 	.byte	0x3f
	.zero		1


	//   ....[57]....
        /*0974*/ 	.word	0x00019c10
        /*0978*/ 	.word	0x00000003
        /*097c*/ 	.word	0x00013260
        /*0980*/ 	.short	0x010a
        /*0982*/ 	.byte	0x3f
	.zero		1


	//   ....[58]....
        /*0984*/ 	.word	0x00019ef0
        /*0988*/ 	.word	0x00000003
        /*098c*/ 	.word	0x00013250
        /*0990*/ 	.short	0x0101
        /*0992*/ 	.byte	0x3f
	.zero		1


	//   ....[59]....
        /*0994*/ 	.word	0x00019f70
        /*0998*/ 	.word	0x00000002
        /*099c*/ 	.word	0x00000000
        /*09a0*/ 	.short	0x0101
        /*09a2*/ 	.byte	0x3f
	.zero		1


	//   ....[60]....
        /*09a4*/ 	.word	0x0001a160
        /*09a8*/ 	.word	0x00000002
        /*09ac*/ 	.word	0x00013270
        /*09b0*/ 	.short	0x010a
        /*09b2*/ 	.byte	0x3f
	.zero		1


	//   ....[61]....
        /*09b4*/ 	.word	0x0001a1e0
        /*09b8*/ 	.word	0x00000002
        /*09bc*/ 	.word	0x00013260
        /*09c0*/ 	.short	0x010a
        /*09c2*/ 	.byte	0x3f
	.zero		1


	//   ....[62]....
        /*09c4*/ 	.word	0x0001a4b0
        /*09c8*/ 	.word	0x00000002
        /*09cc*/ 	.word	0x00013250
        /*09d0*/ 	.short	0x0101
        /*09d2*/ 	.byte	0x3f
	.zero		1


	//   ....[63]....
        /*09d4*/ 	.word	0x0001a500
        /*09d8*/ 	.word	0x00000000
        /*09dc*/ 	.word	0x00000000
        /*09e0*/ 	.short	0x0101
        /*09e2*/ 	.byte	0x3f
	.zero		1


	//   ....[64]....
        /*09e4*/ 	.word	0x0001b5b0
        /*09e8*/ 	.word	0x00000006
        /*09ec*/ 	.word	0x00013220
        /*09f0*/ 	.short	0x010a
        /*09f2*/ 	.byte	0x3f
	.zero		1


	//   ....[65]....
        /*09f4*/ 	.word	0x0001b750
        /*09f8*/ 	.word	0x00000005
        /*09fc*/ 	.word	0x00000000
        /*0a00*/ 	.short	0x010a
        /*0a02*/ 	.byte	0x3f
	.zero		1


	//   ....[66]....
        /*0a04*/ 	.word	0x0001b7c0
        /*0a08*/ 	.word	0x00000009
        /*0a0c*/ 	.word	0x00000000
        /*0a10*/ 	.short	0x010a
        /*0a12*/ 	.byte	0x3f
	.zero		1


	//   ....[67]....
        /*0a14*/ 	.word	0x0001b810
        /*0a18*/ 	.word	0x00000013
        /*0a1c*/ 	.word	0x00013260
        /*0a20*/ 	.short	0x010a
        /*0a22*/ 	.byte	0x3f
	.zero		1


	//   ....[68]....
        /*0a24*/ 	.word	0x0001b860
        /*0a28*/ 	.word	0x00000007
        /*0a2c*/ 	.word	0x00013260
        /*0a30*/ 	.short	0x010a
        /*0a32*/ 	.byte	0x3f
	.zero		1


	//   ....[69]....
        /*0a34*/ 	.word	0x0001b8a0
        /*0a38*/ 	.word	0x00000013
        /*0a3c*/ 	.word	0x00013280
        /*0a40*/ 	.short	0x010a
        /*0a42*/ 	.byte	0x3f
	.zero		1


	//   ....[70]....
        /*0a44*/ 	.word	0x0001b8c0
        /*0a48*/ 	.word	0x00000007
        /*0a4c*/ 	.word	0x00013280
        /*0a50*/ 	.short	0x010a
        /*0a52*/ 	.byte	0x3f
	.zero		1


	//   ....[71]....
        /*0a54*/ 	.word	0x0001b930
        /*0a58*/ 	.word	0x00000003
        /*0a5c*/ 	.word	0x00013200
        /*0a60*/ 	.short	0x010a
        /*0a62*/ 	.byte	0x3f
	.zero		1


	//   ....[72]....
        /*0a64*/ 	.word	0x0001b980
        /*0a68*/ 	.word	0x00000069
        /*0a6c*/ 	.word	0x00013230
        /*0a70*/ 	.short	0x010a
        /*0a72*/ 	.byte	0x3f
	.zero		1


	//   ....[73]....
        /*0a74*/ 	.word	0x0001b9e0
        /*0a78*/ 	.word	0x00000008
        /*0a7c*/ 	.word	0x00013230
        /*0a80*/ 	.short	0x010a
        /*0a82*/ 	.byte	0x3f
	.zero		1


	//   ....[74]....
        /*0a84*/ 	.word	0x0001ba40
        /*0a88*/ 	.word	0x00000080
        /*0a8c*/ 	.word	0x00013250
        /*0a90*/ 	.short	0x010a
        /*0a92*/ 	.byte	0x3f
	.zero		1


	//   ....[75]....
        /*0a94*/ 	.word	0x0001baa0
        /*0a98*/ 	.word	0x0000000a
        /*0a9c*/ 	.word	0x00013230
        /*0aa0*/ 	.short	0x010a
        /*0aa2*/ 	.byte	0x3f
	.zero		1


	//   ....[76]....
        /*0aa4*/ 	.word	0x0001bb00
        /*0aa8*/ 	.word	0x0000000a
        /*0aac*/ 	.word	0x00013250
        /*0ab0*/ 	.short	0x010a
        /*0ab2*/ 	.byte	0x3f
	.zero		1


	//   ....[77]....
        /*0ab4*/ 	.word	0x0001bb60
        /*0ab8*/ 	.word	0x0000000a
        /*0abc*/ 	.word	0x00013230
        /*0ac0*/ 	.short	0x010a
        /*0ac2*/ 	.byte	0x3f
	.zero		1


	//   ....[78]....
        /*0ac4*/ 	.word	0x0001bbc0
        /*0ac8*/ 	.word	0x00000080
        /*0acc*/ 	.word	0x00013250
        /*0ad0*/ 	.short	0x010a
        /*0ad2*/ 	.byte	0x3f
	.zero		1


	//   ....[79]....
        /*0ad4*/ 	.word	0x0001bc20
        /*0ad8*/ 	.word	0x00000003
        /*0adc*/ 	.word	0x00013250
        /*0ae0*/ 	.short	0x010a
        /*0ae2*/ 	.byte	0x3f
	.zero		1


	//   ....[80]....
        /*0ae4*/ 	.word	0x0001bd70
        /*0ae8*/ 	.word	0x00000002
        /*0aec*/ 	.word	0x00013280
        /*0af0*/ 	.short	0x010a
        /*0af2*/ 	.byte	0x3f
	.zero		1


	//   ....[81]....
        /*0af4*/ 	.word	0x0001bdc0
        /*0af8*/ 	.word	0x00000002
        /*0afc*/ 	.word	0x00013240
        /*0b00*/ 	.short	0x010a
        /*0b02*/ 	.byte	0x3f
	.zero		1


	//   ....[82]....
        /*0b04*/ 	.word	0x0001c540
        /*0b08*/ 	.word	0x00000012
        /*0b0c*/ 	.word	0x00013220
        /*0b10*/ 	.short	0x010a
        /*0b12*/ 	.byte	0x3f
	.zero		1


	//   ....[83]....
        /*0b14*/ 	.word	0x0001c590
        /*0b18*/ 	.word	0x00000004
        /*0b1c*/ 	.word	0x00013280
        /*0b20*/ 	.short	0x010a
        /*0b22*/ 	.byte	0x3f
	.zero		1


	//   ....[84]....
        /*0b24*/ 	.word	0x0001c5e0
        /*0b28*/ 	.word	0x00000004
        /*0b2c*/ 	.word	0x00013240
        /*0b30*/ 	.short	0x010a
        /*0b32*/ 	.byte	0x3f
	.zero		1


	//   ....[85]....
        /*0b34*/ 	.word	0x0001c630
        /*0b38*/ 	.word	0x00000003
        /*0b3c*/ 	.word	0x00013270
        /*0b40*/ 	.short	0x010a
        /*0b42*/ 	.byte	0x3f
	.zero		1


	//   ....[86]....
        /*0b44*/ 	.word	0x0001c680
        /*0b48*/ 	.word	0x00000003
        /*0b4c*/ 	.word	0x00013260
        /*0b50*/ 	.short	0x010a
        /*0b52*/ 	.byte	0x3f
	.zero		1


	//   ....[87]....
        /*0b54*/ 	.word	0x0001c6d0
        /*0b58*/ 	.word	0x00000002
        /*0b5c*/ 	.word	0x00013270
        /*0b60*/ 	.short	0x010a
        /*0b62*/ 	.byte	0x3f
	.zero		1


	//   ....[88]....
        /*0b64*/ 	.word	0x0001c720
        /*0b68*/ 	.word	0x00000002
        /*0b6c*/ 	.word	0x00013260
        /*0b70*/ 	.short	0x010a
        /*0b72*/ 	.byte	0x3f
	.zero		1


	//   ....[89]....
        /*0b74*/ 	.word	0x0001c770
        /*0b78*/ 	.word	0x00000006
        /*0b7c*/ 	.word	0x00013220
        /*0b80*/ 	.short	0x010a
        /*0b82*/ 	.byte	0x3f
	.zero		1


	//   ....[90]....
        /*0b84*/ 	.word	0x0001c910
        /*0b88*/ 	.word	0x00000005
        /*0b8c*/ 	.word	0x00000000
        /*0b90*/ 	.short	0x010a
        /*0b92*/ 	.byte	0x3f
	.zero		1


	//   ....[91]....
        /*0b94*/ 	.word	0x0001c960
        /*0b98*/ 	.word	0x00000009
        /*0b9c*/ 	.word	0x00000000
        /*0ba0*/ 	.short	0x010a
        /*0ba2*/ 	.byte	0x3f
	.zero		1


	//   ....[92]....
        /*0ba4*/ 	.word	0x0001c9b0
        /*0ba8*/ 	.word	0x00000013
        /*0bac*/ 	.word	0x00013260
        /*0bb0*/ 	.short	0x010a
        /*0bb2*/ 	.byte	0x3f
	.zero		1


	//   ....[93]....
        /*0bb4*/ 	.word	0x0001ca00
        /*0bb8*/ 	.word	0x00000007
        /*0bbc*/ 	.word	0x00013260
        /*0bc0*/ 	.short	0x010a
        /*0bc2*/ 	.byte	0x3f
	.zero		1


	//   ....[94]....
        /*0bc4*/ 	.word	0x0001ca50
        /*0bc8*/ 	.word	0x00000013
        /*0bcc*/ 	.word	0x00013280
        /*0bd0*/ 	.short	0x010a
        /*0bd2*/ 	.byte	0x3f
	.zero		1


	//----- nvinfo : EIATTR_NUM_MBARRIERS
	.align		4
.L_1509:
        /*0bd4*/ 	.byte	0x03, 0x38
        /*0bd6*/ 	.short	0x0016


	//----- nvinfo : EIATTR_EXIT_INSTR_OFFSETS
	.align		4
        /*0bd8*/ 	.byte	0x04, 0x1c
        /*0bda*/ 	.short	(.L_1511 - .L_1510)


	//   ....[0]....
.L_1510:
        /*0bdc*/ 	.word	0x00000a40


	//   ....[1]....
        /*0be0*/ 	.word	0x00015cd0


	//   ....[2]....
        /*0be4*/ 	.word	0x0001b910


	//----- nvinfo : EIATTR_MAX_THREADS
	.align		4
.L_1511:
        /*0be8*/ 	.byte	0x04, 0x05
        /*0bea*/ 	.short	(.L_1513 - .L_1512)
.L_1512:
        /*0bec*/ 	.word	0x00000200
        /*0bf0*/ 	.word	0x00000001
        /*0bf4*/ 	.word	0x00000001


	//----- nvinfo : EIATTR_CRS_STACK_SIZE
	.align		4
.L_1513:
        /*0bf8*/ 	.byte	0x04, 0x1e
        /*0bfa*/ 	.short	(.L_1515 - .L_1514)
.L_1514:
        /*0bfc*/ 	.word	0x00000000


	//----- nvinfo : EIATTR_CBANK_PARAM_SIZE
	.align		4
.L_1515:
        /*0c00*/ 	.byte	0x03, 0x19
        /*0c02*/ 	.short	0x0af0


	//----- nvinfo : EIATTR_PARAM_CBANK
	.align		4
        /*0c04*/ 	.byte	0x04, 0x0a
        /*0c06*/ 	.short	(.L_1517 - .L_1516)
	.align		4
.L_1516:
        /*0c08*/ 	.word	index@(.nv.constant0._ZN7cutlass13device_kernelIN5flash11enable_sm90INS1_16FlashAttnFwdSm90INS1_25CollectiveMainloopFwdSm90ILi2EN4cute5tupleIJNS5_1CILi1EEES8_S8_EEENS6_IJNS7_ILi192EEENS7_ILi160EEENS7_ILi64EEEEEELi64ENS_12float_e4m3_tEfNS_4arch4Sm90ELb0ELb1ELb1ELb1ELb0ELb0ELb0ELb1ELb1ELb1ELb1ELb0EEENS1_21CollectiveEpilogueFwdINS6_IJSA_SC_SB_EEES9_NS_10bfloat16_tESG_Li384ELb1ELb1ELb1ELb1EEENS1_36VarlenDynamicPersistentTileSchedulerILi192ELi160ELi384ELi128ELb1ELb1ELb1ELb1ELb0ELb1EEEEEEEEEvNT_6ParamsE)
        /*0c0c*/ 	.short	0x0210
        /*0c0e*/ 	.short	0x0af0


	//----- nvinfo : EIATTR_SW_WAR
	.align		4
.L_1517:
        /*0c10*/ 	.byte	0x04, 0x36
        /*0c12*/ 	.short	(.L_1519 - .L_1518)
.L_1518:
        /*0c14*/ 	.word	0x00000008
.L_1519:


//--------------------- .nv.info._ZN7cutlass13device_kernelIN5flash11enable_sm90INS1_16FlashAttnFwdSm90INS1_25CollectiveMainloopFwdSm90ILi2EN4cute5tupleIJNS5_1CILi1EEES8_S8_EEENS6_IJNS7_ILi192EEENS7_ILi160EEENS7_ILi64EEEEEELi64ENS_12float_e4m3_tEfNS_4arch4Sm90ELb0ELb1ELb1ELb1ELb0ELb1ELb0ELb1ELb1ELb1ELb1ELb0EEENS1_21CollectiveEpilogueFwdINS6_IJSA_SC_SB_EEES9_NS_10bfloat16_tESG_Li384ELb1ELb1ELb1ELb1EEENS1_36VarlenDynamicPersistentTileSchedulerILi192ELi160ELi384ELi128ELb1ELb1ELb1ELb1ELb0ELb1EEEEEEEEEvNT_6ParamsE --------------------------
	.section	.nv.info._ZN7cutlass13device_kernelIN5flash11enable_sm90INS1_16FlashAttnFwdSm90INS1_25CollectiveMainloopFwdSm90ILi2EN4cute5tupleIJNS5_1CILi1EEES8_S8_EEENS6_IJNS7_ILi192EEENS7_ILi160EEENS7_ILi64EEEEEELi64ENS_12float_e4m3_tEfNS_4arch4Sm90ELb0ELb1ELb1ELb1ELb0ELb1ELb0ELb1ELb1ELb1ELb1ELb0EEENS1_21CollectiveEpilogueFwdINS6_IJSA_SC_SB_EEES9_NS_10bfloat16_tESG_Li384ELb1ELb1ELb1ELb1EEENS1_36VarlenDynamicPersistentTileSchedulerILi192ELi160ELi384ELi128ELb1ELb1ELb1ELb1ELb0ELb1EEEEEEEEEvNT_6ParamsE,"",@"SHT_CUDA_INFO"
	.sectionflags	@""
	.align	4


	//----- nvinfo : EIATTR_CUDA_API_VERSION
	.align		4
        /*0000*/ 	.byte	0x04, 0x37
        /*0002*/ 	.short	(.L_1521 - .L_1520)
.L_1520:
        /*0004*/ 	.word	0x00000082


	//----- nvinfo : EIATTR_KPARAM_INFO
	.align		4
.L_1521:
        /*0008*/ 	.byte	0x04, 0x17
        /*000a*/ 	.short	(.L_1523 - .L_1522)
.L_1522:
        /*000c*/ 	.word	0x00000000
        /*0010*/ 	.short	0x0000
        /*0012*/ 	.short	0x0070
        /*0014*/ 	.byte	0x00, 0xf0, 0x01, 0x2a


	//----- nvinfo : EIATTR_SPARSE_MMA_MASK
	.align		4
.L_1523:
        /*0018*/ 	.byte	0x03, 0x50
        /*001a*/ 	.short	0x0000


	//----- nvinfo : EIATTR_MAXREG_COUNT
	.align		4
        /*001c*/ 	.byte	0x03, 0x1b
        /*001e*/ 	.short	0x0080


	//----- nvinfo : EIATTR_NUM_BARRIERS
	.align		4
        /*0020*/ 	.byte	0x02, 0x4c
        /*0022*/ 	.byte	0x10
	.zero		1


	//----- nvinfo : EIATTR_EXTERNS
	.align		4
        /*0024*/ 	.byte	0x04, 0x0f
        /*0026*/ 	.short	(.L_1525 - .L_1524)


	//   ....[0]....
	.align		4
.L_1524:
        /*0028*/ 	.word	index@(__assertfail)


	//----- nvinfo : EIATTR_ANNOTATIONS
	.align		4
.L_1525:
        /*002c*/ 	.byte	0x04, 0x55
        /*002e*/ 	.short	(.L_1527 - .L_1526)


	//   ....[0]....
.L_1526:
        /* <DEDUP_REMOVED lines=104> */


	//----- nvinfo : EIATTR_MERCURY_ISA_VERSION
	.align		4
.L_1527:
        /*0698*/ 	.byte	0x03, 0x5f
        /*069a*/ 	.short	0x0101


	//----- nvinfo : EIATTR_UNUSED_LOAD_BYTE_OFFSET
	.align		4
        /*069c*/ 	.byte	0x04, 0x44
        /*069e*/ 	.short	(.L_1529 - .L_1528)


	//   ....[0]....
.L_1528:
        /*06a0*/ 	.word	0x00000a90
        /*06a4*/ 	.word	0x0000fff0


	//   ....[1]....
        /*06a8*/ 	.word	0x0001af40
        /*06ac*/ 	.word	0x0000fff0


	//----- nvinfo : EIATTR_INT_WARP_WIDE_INSTR_OFFSETS
	.align		4
.L_1529:
        /*06b0*/ 	.byte	0x04, 0x31
        /*06b2*/ 	.short	(.L_1531 - .L_1530)


	//   ....[0]....
.L_1530:
        /*06b4*/ 	.word	0x00000180


	//   ....[1]....
        /*06b8*/ 	.word	0x000001c0


	//   ....[2]....
        /*06bc*/ 	.word	0x00000280


	//   ....[3]....
        /*06c0*/ 	.word	0x00020d40


	//   ....[4]....
        /*06c4*/ 	.word	0x00020dd0


	//   ....[5]....
        /*06c8*/ 	.word	0x000233a0


	//   ....[6]....
        /*06cc*/ 	.word	0x00023430


	//----- nvinfo : EIATTR_COOP_GROUP_MASK_REGIDS
	.align		4
.L_1531:
        /*06d0*/ 	.byte	0x04, 0x29
        /*06d2*/ 	.short	(.L_1533 - .L_1532)


	//   ....[0]....
.L_1532:
        /*06d4*/ 	.word	0xffffffff


	//   ....[1]....
        /*06d8*/ 	.word	0xffffffff


	//   ....[2]....
        /*06dc*/ 	.word	0xffffffff


	//   ....[3]....
        /*06e0*/ 	.word	0xffffffff


	//   ....[4]....
        /*06e4*/ 	.word	0xffffffff


	//   ....[5]....
        /*06e8*/ 	.word	0xffffffff


	//   ....[6]....
        /*06ec*/ 	.word	0xffffffff


	//   ....[7]....
        /*06f0*/ 	.word	0xffffffff


	//   ....[8]....
        /*06f4*/ 	.word	0xffffffff


	//   ....[9]....
        /*06f8*/ 	.word	0xffffffff


	//   ....[10]....
        /*06fc*/ 	.word	0xffffffff


	//   ....[11]....
        /*0700*/ 	.word	0xffffffff


	//   ....[12]....
        /*0704*/ 	.word	0xffffffff


	//   ....[13]....
        /*0708*/ 	.word	0xffffffff


	//   ....[14]....
        /*070c*/ 	.word	0xffffffff


	//   ....[15]....
        /*0710*/ 	.word	0xffffffff


	//   ....[16]....
        /*0714*/ 	.word	0xffffffff


	//   ....[17]....
        /*0718*/ 	.word	0xffffffff


	//   ....[18]....
        /*071c*/ 	.word	0xffffffff


	//   ....[19]....
        /*0720*/ 	.word	0xffffffff


	//   ....[20]....
        /*0724*/ 	.word	0xffffffff


	//   ....[21]....
        /*0728*/ 	.word	0xffffffff


	//   ....[22]....
        /*072c*/ 	.word	0xffffffff


	//   ....[23]....
        /*0730*/ 	.word	0xffffffff


	//   ....[24]....
        /*0734*/ 	.word	0xffffffff


	//   ....[25]....
        /*0738*/ 	.word	0xffffffff


	//   ....[26]....
        /*073c*/ 	.word	0xffffffff


	//   ....[27]....
        /*0740*/ 	.word	0xffffffff


	//   ....[28]....
        /*0744*/ 	.word	0xffffffff


	//   ....[29]....
        /*0748*/ 	.word	0xffffffff


	//   ....[30]....
        /*074c*/ 	.word	0xffffffff


	//   ....[31]....
        /*0750*/ 	.word	0xffffffff


	//   ....[32]....
        /*0754*/ 	.word	0xffffffff


	//   ....[33]....
        /*0758*/ 	.word	0xffffffff


	//   ....[34]....
        /*075c*/ 	.word	0xffffffff


	//   ....[35]....
        /*0760*/ 	.word	0xffffffff


	//   ....[36]....
        /*0764*/ 	.word	0xffffffff


	//   ....[37]....
        /*0768*/ 	.word	0xffffffff


	//   ....[38]....
        /*076c*/ 	.word	0xffffffff


	//   ....[39]....
        /*0770*/ 	.word	0xffffffff


	//   ....[40]....
        /*0774*/ 	.word	0xffffffff


	//   ....[41]....
        /*0778*/ 	.word	0xffffffff


	//   ....[42]....
        /*077c*/ 	.word	0xffffffff


	//   ....[43]....
        /*0780*/ 	.word	0xffffffff


	//   ....[44]....
        /*0784*/ 	.word	0xffffffff


	//   ....[45]....
        /*0788*/ 	.word	0xffffffff


	//   ....[46]....
        /*078c*/ 	.word	0xffffffff


	//   ....[47]....
        /*0790*/ 	.word	0xffffffff


	//   ....[48]....
        /*0794*/ 	.word	0xffffffff


	//   ....[49]....
        /*0798*/ 	.word	0xffffffff


	//   ....[50]....
        /*079c*/ 	.word	0xffffffff


	//   ....[51]....
        /*07a0*/ 	.word	0xffffffff


	//   ....[52]....
        /*07a4*/ 	.word	0xffffffff


	//   ....[53]....
        /*07a8*/ 	.word	0xffffffff


	//   ....[54]....
        /*07ac*/ 	.word	0xffffffff


	//   ....[55]....
        /*07b0*/ 	.word	0xffffffff


	//   ....[56]....
        /*07b4*/ 	.word	0xffffffff


	//   ....[57]....
        /*07b8*/ 	.word	0xffffffff


	//   ....[58]....
        /*07bc*/ 	.word	0xffffffff


	//   ....[59]....
        /*07c0*/ 	.word	0xffffffff


	//   ....[60]....
        /*07c4*/ 	.word	0xffffffff


	//   ....[61]....
        /*07c8*/ 	.word	0xffffffff


	//   ....[62]....
        /*07cc*/ 	.word	0xffffffff


	//   ....[63]....
        /*07d0*/ 	.word	0xffffffff


	//   ....[64]....
        /*07d4*/ 	.word	0xffffffff


	//   ....[65]....
        /*07d8*/ 	.word	0xffffffff


	//   ....[66]....
        /*07dc*/ 	.word	0xffffffff


	//   ....[67]....
        /*07e0*/ 	.word	0xffffffff


	//   ....[68]....
        /*07e4*/ 	.word	0xffffffff


	//   ....[69]....
        /*07e8*/ 	.word	0xffffffff


	//   ....[70]....
        /*07ec*/ 	.word	0xffffffff


	//   ....[71]....
        /*07f0*/ 	.word	0xffffffff


	//   ....[72]....
        /*07f4*/ 	.word	0xffffffff


	//   ....[73]....
        /*07f8*/ 	.word	0xffffffff


	//   ....[74]....
        /*07fc*/ 	.word	0xffffffff


	//   ....[75]....
        /*0800*/ 	.word	0xffffffff


	//   ....[76]....
        /*0804*/ 	.word	0xffffffff


	//   ....[77]....
        /*0808*/ 	.word	0xffffffff


	//   ....[78]....
        /*080c*/ 	.word	0xffffffff


	//   ....[79]....
        /*0810*/ 	.word	0xffffffff


	//   ....[80]....
        /*0814*/ 	.word	0xffffffff


	//   ....[81]....
        /*0818*/ 	.word	0xffffffff


	//   ....[82]....
        /*081c*/ 	.word	0xffffffff


	//   ....[83]....
        /*0820*/ 	.word	0xffffffff


	//   ....[84]....
        /*0824*/ 	.word	0xffffffff


	//   ....[85]....
        /*0828*/ 	.word	0xffffffff


	//   ....[86]....
        /*082c*/ 	.word	0xffffffff


	//   ....[87]....
        /*0830*/ 	.word	0xffffffff


	//   ....[88]....
        /*0834*/ 	.word	0xffffffff


	//   ....[89]....
        /*0838*/ 	.word	0xffffffff


	//   ....[90]....
        /*083c*/ 	.word	0xffffffff


	//   ....[91]....
        /*0840*/ 	.word	0xffffffff


	//   ....[92]....
        /*0844*/ 	.word	0xffffffff


	//   ....[93]....
        /*0848*/ 	.word	0xffffffff


	//   ....[94]....
        /*084c*/ 	.word	0xffffffff


	//   ....[95]....
        /*0850*/ 	.word	0xffffffff


	//   ....[96]....
        /*0854*/ 	.word	0xffffffff


	//   ....[97]....
        /*0858*/ 	.word	0xffffffff


	//   ....[98]....
        /*085c*/ 	.word	0xffffffff


	//   ....[99]....
        /*0860*/ 	.word	0xffffffff


	//   ....[100]....
        /*0864*/ 	.word	0xffffffff


	//   ....[101]....
        /*0868*/ 	.word	0xffffffff


	//   ....[102]....
        /*086c*/ 	.word	0xffffffff


	//   ....[103]....
        /*0870*/ 	.word	0xffffffff


	//   ....[104]....
        /*0874*/ 	.word	0xffffffff


	//   ....[105]....
        /*0878*/ 	.word	0xffffffff


	//   ....[106]....
        /*087c*/ 	.word	0xffffffff


	//   ....[107]....
        /*0880*/ 	.word	0xffffffff


	//   ....[108]....
        /*0884*/ 	.word	0xffffffff


	//   ....[109]....
        /*0888*/ 	.word	0xffffffff


	//   ....[110]....
        /*088c*/ 	.word	0xffffffff


	//   ....[111]....
        /*0890*/ 	.word	0xffffffff


	//   ....[112]....
        /*0894*/ 	.word	0xffffffff


	//   ....[113]....
        /*0898*/ 	.word	0xffffffff


	//   ....[114]....
        /*089c*/ 	.word	0xffffffff


	//   ....[115]....
        /*08a0*/ 	.word	0xffffffff


	//   ....[116]....
        /*08a4*/ 	.word	0xffffffff


	//   ....[117]....
        /*08a8*/ 	.word	0xffffffff


	//   ....[118]....
        /*08ac*/ 	.word	0xffffffff


	//   ....[119]....
        /*08b0*/ 	.word	0xffffffff


	//   ....[120]....
        /*08b4*/ 	.word	0xffffffff


	//   ....[121]....
        /*08b8*/ 	.word	0xffffffff


	//   ....[122]....
        /*08bc*/ 	.word	0xffffffff


	//   ....[123]....
        /*08c0*/ 	.word	0xffffffff


	//   ....[124]....
        /*08c4*/ 	.word	0xffffffff


	//   ....[125]....
        /*08c8*/ 	.word	0xffffffff


	//   ....[126]....
        /*08cc*/ 	.word	0xffffffff


	//   ....[127]....
        /*08d0*/ 	.word	0xffffffff


	//   ....[128]....
        /*08d4*/ 	.word	0xffffffff


	//   ....[129]....
        /*08d8*/ 	.word	0xffffffff


	//   ....[130]....
        /*08dc*/ 	.word	0xffffffff


	//   ....[131]....
        /*08e0*/ 	.word	0xffffffff


	//   ....[132]....
        /*08e4*/ 	.word	0xffffffff


	//   ....[133]....
        /*08e8*/ 	.word	0xffffffff


	//   ....[134]....
        /*08ec*/ 	.word	0xffffffff


	//   ....[135]....
        /*08f0*/ 	.word	0xffffffff


	//   ....[136]....
        /*08f4*/ 	.word	0xffffffff


	//   ....[137]....
        /*08f8*/ 	.word	0xffffffff


	//   ....[138]....
        /*08fc*/ 	.word	0xffffffff


	//   ....[139]....
        /*0900*/ 	.word	0xffffffff


	//   ....[140]....
        /*0904*/ 	.word	0xffffffff


	//   ....[141]....
        /*0908*/ 	.word	0xffffffff


	//   ....[142]....
        /*090c*/ 	.word	0xffffffff


	//   ....[143]....
        /*0910*/ 	.word	0xffffffff


	//   ....[144]....
        /*0914*/ 	.word	0xffffffff


	//   ....[145]....
        /*0918*/ 	.word	0xffffffff


	//   ....[146]....
        /*091c*/ 	.word	0xffffffff


	//   ....[147]....
        /*0920*/ 	.word	0xffffffff


	//   ....[148]....
        /*0924*/ 	.word	0x0500000f


	//   ....[149]....
        /*0928*/ 	.word	0x0500000f


	//   ....[150]....
        /*092c*/ 	.word	0x0500000f


	//   ....[151]....
        /*0930*/ 	.word	0x0500000f


	//   ....[152]....
        /*0934*/ 	.word	0x0500000f


	//   ....[153]....
        /*0938*/ 	.word	0x0500000f


	//   ....[154]....
        /*093c*/ 	.word	0x0500000f


	//   ....[155]....
        /*0940*/ 	.word	0x0500000f


	//   ....[156]....
        /*0944*/ 	.word	0x0500000f


	//   ....[157]....
        /*0948*/ 	.word	0x0500000f


	//   ....[158]....
        /*094c*/ 	.word	0x0500000f


	//   ....[159]....
        /*0950*/ 	.word	0x0500000f


	//   ....[160]....
        /*0954*/ 	.word	0x0500000f


	//   ....[161]....
        /*0958*/ 	.word	0x0500000f


	//   ....[162]....
        /*095c*/ 	.word	0x0500000f


	//   ....[163]....
        /*0960*/ 	.word	0x0500000f


	//   ....[164]....
        /*0964*/ 	.word	0x0500000f


	//   ....[165]....
        /*0968*/ 	.word	0x0500000f


	//   ....[166]....
        /*096c*/ 	.word	0x0500000f


	//   ....[167]....
        /*0970*/ 	.word	0x0500000f


	//   ....[168]....
        /*0974*/ 	.word	0x0500000f


	//   ....[169]....
        /*0978*/ 	.word	0x0500000f


	//   ....[170]....
        /*097c*/ 	.word	0x0500000f


	//   ....[171]....
        /*0980*/ 	.word	0x0500000f


	//   ....[172]....
        /*0984*/ 	.word	0x0500000f


	//   ....[173]....
        /*0988*/ 	.word	0x0500000f


	//   ....[174]....
        /*098c*/ 	.word	0x0500000f


	//   ....[175]....
        /*0990*/ 	.word	0x0500000f


	//   ....[176]....
        /*0994*/ 	.word	0x0500000f


	//   ....[177]....
        /*0998*/ 	.word	0x0500000f


	//   ....[178]....
        /*099c*/ 	.word	0x0500000f


	//   ....[179]....
        /*09a0*/ 	.word	0x0500000f


	//   ....[180]....
        /*09a4*/ 	.word	0x0500000f


	//   ....[181]....
        /*09a8*/ 	.word	0x0500000f


	//   ....[182]....
        /*09ac*/ 	.word	0x0500000f


	//   ....[183]....
        /*09b0*/ 	.word	0x0500000f


	//   ....[184]....
        /*09b4*/ 	.word	0x0500000f


	//   ....[185]....
        /*09b8*/ 	.word	0x0500000f


	//   ....[186]....
        /*09bc*/ 	.word	0x0500000f


	//   ....[187]....
        /*09c0*/ 	.word	0x0500000f


	//   ....[188]....
        /*09c4*/ 	.word	0x0500000f


	//----- nvinfo : EIATTR_COOP_GROUP_INSTR_OFFSETS
	.align		4
.L_1533:
        /*09c8*/ 	.byte	0x04, 0x28
        /*09ca*/ 	.short	(.L_1535 - .L_1534)


	//   ....[0]....
.L_1534:
        /*09cc*/ 	.word	0x00000060


	//   ....[1]....
        /*09d0*/ 	.word	0x00000190


	//   ....[2]....
        /*09d4*/ 	.word	0x00000290


	//   ....[3]....
        /*09d8*/ 	.word	0x00000400


	//   ....[4]....
        /*09dc*/ 	.word	0x00000560


	//   ....[5]....
        /*09e0*/ 	.word	0x00000680


	//   ....[6]....
        /*09e4*/ 	.word	0x000007e0


	//   ....[7]....
        /*09e8*/ 	.word	0x00005cd0


	//   ....[8]....
        /*09ec*/ 	.word	0x00006640


	//   ....[9]....
        /*09f0*/ 	.word	0x00006650


	//   ....[10]....
        /*09f4*/ 	.word	0x00006660


	//   ....[11]....
        /*09f8*/ 	.word	0x00006670


	//   ....[12]....
        /*09fc*/ 	.word	0x00007b90


	//   ....[13]....
        /*0a00*/ 	.word	0x00007ba0


	//   ....[14]....
        /*0a04*/ 	.word	0x00007bb0


	//   ....[15]....
        /*0a08*/ 	.word	0x00007bc0


	//   ....[16]....
        /*0a0c*/ 	.word	0x00009910


	//   ....[17]....
        /*0a10*/ 	.word	0x0000a3d0


	//   ....[18]....
        /*0a14*/ 	.word	0x0000ba40


	//   ....[19]....
        /*0a18*/ 	.word	0x0000bb60


	//   ....[20]....
        /*0a1c*/ 	.word	0x0000c3a0


	//   ....[21]....
        /*0a20*/ 	.word	0x0000c570


	//   ....[22]....
        /*0a24*/ 	.word	0x0000eba0


	//   ....[23]....
        /*0a28*/ 	.word	0x0000fe90


	//   ....[24]....
        /*0a2c*/ 	.word	0x00010b30


	//   ....[25]....
        /*0a30*/ 	.word	0x00010c30


	//   ....[26]....
        /*0a34*/ 	.word	0x00011440


	//   ....[27]....
        /*0a38*/ 	.word	0x000114a0


	//   ....[28]....
        /*0a3c*/ 	.word	0x00014150


	//   ....[29]....
        /*0a40*/ 	.word	0x000141a0


	//   ....[30]....
        /*0a44*/ 	.word	0x000141d0


	//   ....[31]....
        /*0a48*/ 	.word	0x00014220


	//   ....[32]....
        /*0a4c*/ 	.word	0x00016ab0


	//   ....[33]....
        /*0a50*/ 	.word	0x00017df0


	//   ....[34]....
        /*0a54*/ 	.word	0x00018ae0


	//   ....[35]....
        /*0a58*/ 	.word	0x00018be0


	//   ....[36]....
        /*0a5c*/ 	.word	0x000192e0


	//   ....[37]....
        /*0a60*/ 	.word	0x00019340


	//   ....[38]....
        /*0a64*/ 	.word	0x0001a830


	//   ....[39]....
        /*0a68*/ 	.word	0x0001a920


	//   ....[40]....
        /*0a6c*/ 	.word	0x0001a930


	//   ....[41]....
        /*0a70*/ 	.word	0x0001aa10


	//   ....[42]....
        /*0a74*/ 	.word	0x0001b570


	//   ....[43]....
        /*0a78*/ 	.word	0x0001b580


	//   ....[44]....
        /*0a7c*/ 	.word	0x0001b590


	//   ....[45]....
        /*0a80*/ 	.word	0x0001b5a0


	//   ....[46]....
        /*0a84*/ 	.word	0x0001b5b0


	//   ....[47]....
        /*0a88*/ 	.word	0x0001b5c0


	//   ....[48]....
        /*0a8c*/ 	.word	0x0001b5d0


	//   ....[49]....
        /*0a90*/ 	.word	0x0001b5e0


	//   ....[50]....
        /*0a94*/ 	.word	0x0001b5f0


	//   ....[51]....
        /*0a98*/ 	.word	0x0001b600


	//   ....[52]....
        /*0a9c*/ 	.word	0x0001b610


	//   ....[53]....
        /*0aa0*/ 	.word	0x0001b620


	//   ....[54]....
        /*0aa4*/ 	.word	0x0001b630


	//   ....[55]....
        /*0aa8*/ 	.word	0x0001b640


	//   ....[56]....
        /*0aac*/ 	.word	0x0001b650


	//   ....[57]....
        /*0ab0*/ 	.word	0x0001b660


	//   ....[58]....
        /*0ab4*/ 	.word	0x0001b670


	//   ....[59]....
        /*0ab8*/ 	.word	0x0001b680


	//   ....[60]....
        /*0abc*/ 	.word	0x0001b690


	//   ....[61]....
        /*0ac0*/ 	.word	0x0001b6a0


	//   ....[62]....
        /*0ac4*/ 	.word	0x0001b6b0


	//   ....[63]....
        /*0ac8*/ 	.word	0x0001b6c0


	//   ....[64]....
        /*0acc*/ 	.word	0x0001b6d0


	//   ....[65]....
        /*0ad0*/ 	.word	0x0001b6e0


	//   ....[66]....
        /*0ad4*/ 	.word	0x0001b6f0


	//   ....[67]....
        /*0ad8*/ 	.word	0x0001b700


	//   ....[68]....
        /*0adc*/ 	.word	0x0001b710


	//   ....[69]....
        /*0ae0*/ 	.word	0x0001b720


	//   ....[70]....
        /*0ae4*/ 	.word	0x0001b730


	//   ....[71]....
        /*0ae8*/ 	.word	0x0001b740


	//   ....[72]....
        /*0aec*/ 	.word	0x0001b750


	//   ....[73]....
        /*0af0*/ 	.word	0x0001b760


	//   ....[74]....
        /*0af4*/ 	.word	0x0001bff0


	//   ....[75]....
        /*0af8*/ 	.word	0x0001c030


	//   ....[76]....
        /*0afc*/ 	.word	0x0001c050


	//   ....[77]....
        /*0b00*/ 	.word	0x0001c070


	//   ....[78]....
        /*0b04*/ 	.word	0x0001c540


	//   ....[79]....
        /*0b08*/ 	.word	0x0001c570


	//   ....[80]....
        /*0b0c*/ 	.word	0x0001c590


	//   ....[81]....
        /*0b10*/ 	.word	0x0001c5d0


	//   ....[82]....
        /*0b14*/ 	.word	0x0001c5f0


	//   ....[83]....
        /*0b18*/ 	.word	0x0001c610


	//   ....[84]....
        /*0b1c*/ 	.word	0x0001c630


	//   ....[85]....
        /*0b20*/ 	.word	0x0001c660


	//   ....[86]....
        /*0b24*/ 	.word	0x0001ca10


	//   ....[87]....
        /*0b28*/ 	.word	0x0001ca20


	//   ....[88]....
        /*0b2c*/ 	.word	0x0001cd40


	//   ....[89]....
        /*0b30*/ 	.word	0x0001cd50


	//   ....[90]....
        /*0b34*/ 	.word	0x0001d770


	//   ....[91]....
        /*0b38*/ 	.word	0x0001d7a0


	//   ....[92]....
        /*0b3c*/ 	.word	0x0001d7e0


	//   ....[93]....
        /*0b40*/ 	.word	0x0001d810


	//   ....[94]....
        /*0b44*/ 	.word	0x0001d830


	//   ....[95]....
        /*0b48*/ 	.word	0x0001d840


	//   ....[96]....
        /*0b4c*/ 	.word	0x0001d850


	//   ....[97]....
        /*0b50*/ 	.word	0x0001d870


	//   ....[98]....
        /*0b54*/ 	.word	0x0001d9e0


	//   ....[99]....
        /*0b58*/ 	.word	0x0001dbe0


	//   ....[100]....
        /*0b5c*/ 	.word	0x0001dc10


	//   ....[101]....
        /*0b60*/ 	.word	0x0001dc40


	//   ....[102]....
        /*0b64*/ 	.word	0x0001dc70


	//   ....[103]....
        /*0b68*/ 	.word	0x0001dca0


	//   ....[104]....
        /*0b6c*/ 	.word	0x0001dcd0


	//   ....[105]....
        /*0b70*/ 	.word	0x0001de60


	//   ....[106]....
        /*0b74*/ 	.word	0x0001de90


	//   ....[107]....
        /*0b78*/ 	.word	0x0001dec0


	//   ....[108]....
        /*0b7c*/ 	.word	0x0001def0


	//   ....[109]....
        /*0b80*/ 	.word	0x0001df20


	//   ....[110]....
        /*0b84*/ 	.word	0x0001df50


	//   ....[111]....
        /*0b88*/ 	.word	0x0001dfe0


	//   ....[112]....
        /*0b8c*/ 	.word	0x0001e010


	//   ....[113]....
        /*0b90*/ 	.word	0x0001e020


	//   ....[114]....
        /*0b94*/ 	.word	0x0001e060


	//   ....[115]....
        /*0b98*/ 	.word	0x0001f970


	//   ....[116]....
        /*0b9c*/ 	.word	0x00021480


	//   ....[117]....
        /*0ba0*/ 	.word	0x00022160


	//   ....[118]....
        /*0ba4*/ 	.word	0x00022180


	//   ....[119]....
        /*0ba8*/ 	.word	0x00022220


	//   ....[120]....
        /*0bac*/ 	.word	0x00022230


	//   ....[121]....
        /*0bb0*/ 	.word	0x000222a0


	//   ....[122]....
        /*0bb4*/ 	.word	0x000222b0


	//   ....[123]....
        /*0bb8*/ 	.word	0x000222c0


	//   ....[124]....
        /*0bbc*/ 	.word	0x00022300


	//   ....[125]....
        /*0bc0*/ 	.word	0x00022320


	//   ....[126]....
        /*0bc4*/ 	.word	0x00022330


	//   ....[127]....
        /*0bc8*/ 	.word	0x00022380


	//   ....[128]....
        /*0bcc*/ 	.word	0x00022390


	//   ....[129]....
        /*0bd0*/ 	.word	0x00023c10


	//   ....[130]....
        /*0bd4*/ 	.word	0x00023c40


	//   ....[131]....
        /*0bd8*/ 	.word	0x00023ca0


	//   ....[132]....
        /*0bdc*/ 	.word	0x00023cd0


	//   ....[133]....
        /*0be0*/ 	.word	0x00023d00


	//   ....[134]....
        /*0be4*/ 	.word	0x00023d30


	//   ....[135]....
        /*0be8*/ 	.word	0x00023d60


	//   ....[136]....
        /*0bec*/ 	.word	0x00023d90


	//   ....[137]....
        /*0bf0*/ 	.word	0x00023f30


	//   ....[138]....
        /*0bf4*/ 	.word	0x00023f60


	//   ....[139]....
        /*0bf8*/ 	.word	0x00023f90


	//   ....[140]....
        /*0bfc*/ 	.word	0x00023fc0


	//   ....[141]....
        /*0c00*/ 	.word	0x00023ff0


	//   ....[142]....
        /*0c04*/ 	.word	0x00024020


	//   ....[143]....
        /*0c08*/ 	.word	0x000240e0


	//   ....[144]....
        /*0c0c*/ 	.word	0x00024100


	//   ....[145]....
        /*0c10*/ 	.word	0x00024120


	//   ....[146]....
        /*0c14*/ 	.word	0x00024180


	//   ....[147]....
        /*0c18*/ 	.word	0x00024bb0


	//   ....[148]....
        /*0c1c*/ 	.word	0x00025030


	//   ....[149]....
        /*0c20*/ 	.word	0x000250c0


	//   ....[150]....
        /*0c24*/ 	.word	0x00025110


	//   ....[151]....
        /*0c28*/ 	.word	0x00025160


	//   ....[152]....
        /*0c2c*/ 	.word	0x00025230


	//   ....[153]....
        /*0c30*/ 	.word	0x000252c0


	//   ....[154]....
        /*0c34*/ 	.word	0x00025310


	//   ....[155]....
        /*0c38*/ 	.word	0x00025360


	//   ....[156]....
        /*0c3c*/ 	.word	0x000256f0


	//   ....[157]....
        /*0c40*/ 	.word	0x000259d0


	//   ....[158]....
        /*0c44*/ 	.word	0x00025c00


	//   ....[159]....
        /*0c48*/ 	.word	0x00025c50


	//   ....[160]....
        /*0c4c*/ 	.word	0x00025cb0


	//   ....[161]....
        /*0c50*/ 	.word	0x00025d80


	//   ....[162]....
        /*0c54*/ 	.word	0x00025de0


	//   ....[163]....
        /*0c58*/ 	.word	0x00025ec0


	//   ....[164]....
        /*0c5c*/ 	.word	0x00025f20


	//   ....[165]....
        /*0c60*/ 	.word	0x00026000


	//   ....[166]....
        /*0c64*/ 	.word	0x00026060


	//   ....[167]....
        /*0c68*/ 	.word	0x00026140


	//   ....[168]....
        /*0c6c*/ 	.word	0x000261a0


	//   ....[169]....
        /*0c70*/ 	.word	0x00026270


	//   ....[170]....
        /*0c74*/ 	.word	0x00026540


	//   ....[171]....
        /*0c78*/ 	.word	0x000265e0


	//   ....[172]....
        /*0c7c*/ 	.word	0x00026760


	//   ....[173]....
        /*0c80*/ 	.word	0x000267d0


	//   ....[174]....
        /*0c84*/ 	.word	0x00026840


	//   ....[175]....
        /*0c88*/ 	.word	0x000268b0


	//   ....[176]....
        /*0c8c*/ 	.word	0x00026920


	//   ....[177]....
        /*0c90*/ 	.word	0x000269a0


	//   ....[178]....
        /*0c94*/ 	.word	0x00026a30


	//   ....[179]....
        /*0c98*/ 	.word	0x00026ad0


	//   ....[180]....
        /*0c9c*/ 	.word	0x00026b40


	//   ....[181]....
        /*0ca0*/ 	.word	0x00026bb0


	//   ....[182]....
        /*0ca4*/ 	.word	0x00026c20


	//   ....[183]....
        /*0ca8*/ 	.word	0x00026ca0


	//   ....[184]....
        /*0cac*/ 	.word	0x00026d10


	//   ....[185]....
        /*0cb0*/ 	.word	0x00026dc0


	//   ....[186]....
        /*0cb4*/ 	.word	0x00026e10


	//   ....[187]....
        /*0cb8*/ 	.word	0x00026ea0


	//   ....[188]....
        /*0cbc*/ 	.word	0x00026fd0


	//----- nvinfo : EIATTR_REG_RECONFIG
	.align		4
.L_1535:
        /*0cc0*/ 	.byte	0x01, 0x54
	.zero		2


	//----- nvinfo : EIATTR_SYSCALL_OFFSETS
	.align		4
        /*0cc4*/ 	.byte	0x04, 0x46
        /*0cc6*/ 	.short	(.L_1537 - .L_1536)


	//   ....[0]....
.L_1536:
        /*0cc8*/ 	.word	0x00001e40


	//   ....[1]....
        /*0ccc*/ 	.word	0x00001f90


	//   ....[2]....
        /*0cd0*/ 	.word	0x00005e40


	//   ....[3]....
        /*0cd4*/ 	.word	0x000063b0


	//   ....[4]....
        /*0cd8*/ 	.word	0x00020f30


	//   ....[5]....
        /*0cdc*/ 	.word	0x000210a0


	//   ....[6]....
        /*0ce0*/ 	.word	0x000211f0


	//   ....[7]....
        /*0ce4*/ 	.word	0x00021330


	//   ....[8]....
        /*0ce8*/ 	.word	0x00021c90


	//----- nvinfo : EIATTR_MBARRIER_INSTR_OFFSETS
	.align		4
.L_1537:
        /*0cec*/ 	.byte	0x04, 0x39
        /*0cee*/ 	.short	(.L_1539 - .L_1538)


	//   ....[0]....
.L_1538:
        /*0cf0*/ 	.word	0x000002b0
        /*0cf4*/ 	.word	0x000000ff
        /*0cf8*/ 	.word	0x00013200
        /*0cfc*/ 	.short	0x0100
        /*0cfe*/ 	.byte	0x08
	.zero		1


	//   ....[1]....
        /*0d00*/ 	.word	0x000002c0
        /*0d04*/ 	.word	0x000000ff
        /*0d08*/ 	.word	0x00013220
        /*0d0c*/ 	.short	0x0100
        /*0d0e*/ 	.byte	0x08
	.zero		1


	//   ....[2]....
        /*0d10*/ 	.word	0x000003b0
        /*0d14*/ 	.word	0x000000ff
        /*0d18*/ 	.word	0x00013230
        /*0d1c*/ 	.short	0x0100
        /*0d1e*/ 	.byte	0x08
	.zero		1


	//   ....[3]....
        /*0d20*/ 	.word	0x000003c0
        /*0d24*/ 	.word	0x000000ff
        /*0d28*/ 	.word	0x00013240
        /*0d2c*/ 	.short	0x0100
        /*0d2e*/ 	.byte	0x08
	.zero		1


	//   ....[4]....
        /*0d30*/ 	.word	0x000003d0
        /*0d34*/ 	.word	0x000000ff
        /*0d38*/ 	.word	0x00013238
        /*0d3c*/ 	.short	0x0100
        /*0d3e*/ 	.byte	0x08
	.zero		1


	//   ....[5]....
        /*0d40*/ 	.word	0x000003e0
        /*0d44*/ 	.word	0x000000ff
        /*0d48*/ 	.word	0x00013248
        /*0d4c*/ 	.short	0x0100
        /*0d4e*/ 	.byte	0x08
	.zero		1


	//   ....[6]....
        /*0d50*/ 	.word	0x00000510
        /*0d54*/ 	.word	0x000000ff
        /*0d58*/ 	.word	0x00013250
        /*0d5c*/ 	.short	0x0100
        /*0d5e*/ 	.byte	0x08
	.zero		1


	//   ....[7]....
        /*0d60*/ 	.word	0x00000520
        /*0d64*/ 	.word	0x000000ff
        /*0d68*/ 	.word	0x00013260
        /*0d6c*/ 	.short	0x0100
        /*0d6e*/ 	.byte	0x08
	.zero		1


	//   ....[8]....
        /*0d70*/ 	.word	0x00000530
        /*0d74*/ 	.word	0x000000ff
        /*0d78*/ 	.word	0x00013258
        /*0d7c*/ 	.short	0x0100
        /*0d7e*/ 	.byte	0x08
	.zero		1


	//   ....[9]....
        /*0d80*/ 	.word	0x00000540
        /*0d84*/ 	.word	0x000000ff
        /*0d88*/ 	.word	0x00013268
        /*0d8c*/ 	.short	0x0100
        /*0d8e*/ 	.byte	0x08
	.zero		1


	//   ....[10]....
        /*0d90*/ 	.word	0x00000630
        /*0d94*/ 	.word	0x000000ff
        /*0d98*/ 	.word	0x00013270
        /*0d9c*/ 	.short	0x0100
        /*0d9e*/ 	.byte	0x06
	.zero		1


	//   ....[11]....
        /*0da0*/ 	.word	0x00000640
        /*0da4*/ 	.word	0x000000ff
        /*0da8*/ 	.word	0x00013280
        /*0dac*/ 	.short	0x0100
        /*0dae*/ 	.byte	0x06
	.zero		1


	//   ....[12]....
        /*0db0*/ 	.word	0x00000650
        /*0db4*/ 	.word	0x000000ff
        /*0db8*/ 	.word	0x00013278
        /*0dbc*/ 	.short	0x0100
        /*0dbe*/ 	.byte	0x06
	.zero		1


	//   ....[13]....
        /*0dc0*/ 	.word	0x00000660
        /*0dc4*/ 	.word	0x000000ff
        /*0dc8*/ 	.word	0x00013288
        /*0dcc*/ 	.short	0x0100
        /*0dce*/ 	.byte	0x06
	.zero		1


	//   ....[14]....
        /*0dd0*/ 	.word	0x00000790
        /*0dd4*/ 	.word	0x000000ff
        /*0dd8*/ 	.word	0x00013290
        /*0ddc*/ 	.short	0x0100
        /*0dde*/ 	.byte	0x08
	.zero		1


	//   ....[15]....
        /*0de0*/ 	.word	0x000007a0
        /*0de4*/ 	.word	0x000000ff
        /*0de8*/ 	.word	0x000132a0
        /*0dec*/ 	.short	0x0100
        /*0dee*/ 	.byte	0x08
	.zero		1


	//   ....[16]....
        /*0df0*/ 	.word	0x000007b0
        /*0df4*/ 	.word	0x000000ff
        /*0df8*/ 	.word	0x00013298
        /*0dfc*/ 	.short	0x0100
        /*0dfe*/ 	.byte	0x08
	.zero		1


	//   ....[17]....
        /*0e00*/ 	.word	0x000007c0
        /*0e04*/ 	.word	0x000000ff
        /*0e08*/ 	.word	0x000132a8
        /*0e0c*/ 	.short	0x0100
        /*0e0e*/ 	.byte	0x08
	.zero		1


	//   ....[18]....
        /*0e10*/ 	.word	0x000008f0
        /*0e14*/ 	.word	0x000000ff
        /*0e18*/ 	.word	0x000132b0
        /*0e1c*/ 	.short	0x0100
        /*0e1e*/ 	.byte	0x08
	.zero		1


	//   ....[19]....
        /*0e20*/ 	.word	0x00000900
        /*0e24*/ 	.word	0x000000ff
        /*0e28*/ 	.word	0x000132c0
        /*0e2c*/ 	.short	0x0100
        /*0e2e*/ 	.byte	0x08
	.zero		1


	//   ....[20]....
        /*0e30*/ 	.word	0x00000910
        /*0e34*/ 	.word	0x000000ff
        /*0e38*/ 	.word	0x000132b8
        /*0e3c*/ 	.short	0x0100
        /*0e3e*/ 	.byte	0x08
	.zero		1


	//   ....[21]....
        /*0e40*/ 	.word	0x00000920
        /*0e44*/ 	.word	0x000000ff
        /*0e48*/ 	.word	0x000132c8
        /*0e4c*/ 	.short	0x0100
        /*0e4e*/ 	.byte	0x08
	.zero		1


	//   ....[22]....
        /*0e50*/ 	.word	0x00002c50
        /*0e54*/ 	.word	0x0000004a
        /*0e58*/ 	.word	0x00013290
        /*0e5c*/ 	.short	0x010a
        /*0e5e*/ 	.byte	0x3f
	.zero		1


	//   ....[23]....
        /*0e60*/ 	.word	0x00003e00
        /*0e64*/ 	.word	0x0000004a
        /*0e68*/ 	.word	0x00013290
        /*0e6c*/ 	.short	0x010a
        /*0e6e*/ 	.byte	0x3f
	.zero		1


	//   ....[24]....
        /*0e70*/ 	.word	0x00004f10
        /*0e74*/ 	.word	0x0000004a
        /*0e78*/ 	.word	0x00013290
        /*0e7c*/ 	.short	0x010a
        /*0e7e*/ 	.byte	0x3f
	.zero		1


	//   ....[25]....
        /*0e80*/ 	.word	0x000050f0
        /*0e84*/ 	.word	0x00000004
        /*0e88*/ 	.word	0x00000000
        /*0e8c*/ 	.short	0x0101
        /*0e8e*/ 	.byte	0x3f
	.zero		1


	//   ....[26]....
        /*0e90*/ 	.word	0x00005130
        /*0e94*/ 	.word	0x0000004a
        /*0e98*/ 	.word	0x000132b0
        /*0e9c*/ 	.short	0x010a
        /*0e9e*/ 	.byte	0x3f
	.zero		1


	//   ....[27]....
        /*0ea0*/ 	.word	0x000053b0
        /*0ea4*/ 	.word	0x0000004a
        /*0ea8*/ 	.word	0x00000000
        /*0eac*/ 	.short	0x0101
        /*0eae*/ 	.byte	0x3f
	.zero		1


	//   ....[28]....
        /*0eb0*/ 	.word	0x00006130
        /*0eb4*/ 	.word	0x00000012
        /*0eb8*/ 	.word	0x00013200
        /*0ebc*/ 	.short	0x010a
        /*0ebe*/ 	.byte	0x3f
	.zero		1


	//   ....[29]....
        /*0ec0*/ 	.word	0x00006180
        /*0ec4*/ 	.word	0x00000012
        /*0ec8*/ 	.word	0x00013200
        /*0ecc*/ 	.short	0x010a
        /*0ece*/ 	.byte	0x3f
	.zero		1


	//   ....[30]....
        /*0ed0*/ 	.word	0x000068f0
        /*0ed4*/ 	.word	0x00000012
        /*0ed8*/ 	.word	0x00013200
        /*0edc*/ 	.short	0x010a
        /*0ede*/ 	.byte	0x3f
	.zero		1


	//   ....[31]....
        /*0ee0*/ 	.word	0x00007d90
        /*0ee4*/ 	.word	0x00000012
        /*0ee8*/ 	.word	0x00013200
        /*0eec*/ 	.short	0x010a
        /*0eee*/ 	.byte	0x3f
	.zero		1


	//   ....[32]....
        /*0ef0*/ 	.word	0x00008f20
        /*0ef4*/ 	.word	0x0000000c
        /*0ef8*/ 	.word	0x00013230
        /*0efc*/ 	.short	0x010a
        /*0efe*/ 	.byte	0x3f
	.zero		1


	//   ....[33]....
        /*0f00*/ 	.word	0x00008fd0
        /*0f04*/ 	.word	0x0000000c
        /*0f08*/ 	.word	0x00013230
        /*0f0c*/ 	.short	0x010a
        /*0f0e*/ 	.byte	0x3f
	.zero		1


	//   ....[34]....
        /*0f10*/ 	.word	0x00009c70
        /*0f14*/ 	.word	0x0000000c
        /*0f18*/ 	.word	0x00000000
        /*0f1c*/ 	.short	0x0101
        /*0f1e*/ 	.byte	0x3f
	.zero		1


	//   ....[35]....
        /*0f20*/ 	.word	0x0000da10
        /*0f24*/ 	.word	0x00000003
        /*0f28*/ 	.word	0x00013230
        /*0f2c*/ 	.short	0x010a
        /*0f2e*/ 	.byte	0x3f
	.zero		1


	//   ....[36]....
        /*0f30*/ 	.word	0x0000daa0
        /*0f34*/ 	.word	0x00000003
        /*0f38*/ 	.word	0x00013230
        /*0f3c*/ 	.short	0x010a
        /*0f3e*/ 	.byte	0x3f
	.zero		1


	//   ....[37]....
        /*0f40*/ 	.word	0x0000e060
        /*0f44*/ 	.word	0x00000014
        /*0f48*/ 	.word	0x00013250
        /*0f4c*/ 	.short	0x010a
        /*0f4e*/ 	.byte	0x3f
	.zero		1


	//   ....[38]....
        /*0f50*/ 	.word	0x0000e0b0
        /*0f54*/ 	.word	0x00000014
        /*0f58*/ 	.word	0x00013250
        /*0f5c*/ 	.short	0x010a
        /*0f5e*/ 	.byte	0x3f
	.zero		1


	//   ....[39]....
        /*0f60*/ 	.word	0x0000ebb0
        /*0f64*/ 	.word	0x00000038
        /*0f68*/ 	.word	0x00000000
        /*0f6c*/ 	.short	0x0101
        /*0f6e*/ 	.byte	0x3f
	.zero		1


	//   ....[40]....
        /*0f70*/ 	.word	0x000120b0
        /*0f74*/ 	.word	0x00000014
        /*0f78*/ 	.word	0x00000000
        /*0f7c*/ 	.short	0x0101
        /*0f7e*/ 	.byte	0x3f
	.zero		1


	//   ....[41]....
        /*0f80*/ 	.word	0x000129f0
        /*0f84*/ 	.word	0x0000000b
        /*0f88*/ 	.word	0x00013230
        /*0f8c*/ 	.short	0x010a
        /*0f8e*/ 	.byte	0x3f
	.zero		1


	//   ....[42]....
        /*0f90*/ 	.word	0x00012a80
        /*0f94*/ 	.word	0x0000000b
        /*0f98*/ 	.word	0x00013230
        /*0f9c*/ 	.short	0x010a
        /*0f9e*/ 	.byte	0x3f
	.zero		1


	//   ....[43]....
        /*0fa0*/ 	.word	0x00013040
        /*0fa4*/ 	.word	0x0000000e
        /*0fa8*/ 	.word	0x00013250
        /*0fac*/ 	.short	0x010a
        /*0fae*/ 	.byte	0x3f
	.zero		1


	//   ....[44]....
        /*0fb0*/ 	.word	0x00013090
        /*0fb4*/ 	.word	0x0000000e
        /*0fb8*/ 	.word	0x00013250
        /*0fbc*/ 	.short	0x010a
        /*0fbe*/ 	.byte	0x3f
	.zero		1


	//   ....[45]....
        /*0fc0*/ 	.word	0x00014ae0
        /*0fc4*/ 	.word	0x0000000b
        /*0fc8*/ 	.word	0x00000000
        /*0fcc*/ 	.short	0x0101
        /*0fce*/ 	.byte	0x3f
	.zero		1


	//   ....[46]....
        /*0fd0*/ 	.word	0x00015330
        /*0fd4*/ 	.word	0x0000000e
        /*0fd8*/ 	.word	0x00000000
        /*0fdc*/ 	.short	0x0101
        /*0fde*/ 	.byte	0x3f
	.zero		1


	//   ....[47]....
        /*0fe0*/ 	.word	0x00015960
        /*0fe4*/ 	.word	0x0000000c
        /*0fe8*/ 	.word	0x00013230
        /*0fec*/ 	.short	0x010a
        /*0fee*/ 	.byte	0x3f
	.zero		1


	//   ....[48]....
        /*0ff0*/ 	.word	0x000159f0
        /*0ff4*/ 	.word	0x0000000c
        /*0ff8*/ 	.word	0x00013230
        /*0ffc*/ 	.short	0x010a
        /*0ffe*/ 	.byte	0x3f
	.zero		1


	//   ....[49]....
        /*1000*/ 	.word	0x00015fb0
        /*1004*/ 	.word	0x0000000e
        /*1008*/ 	.word	0x00013250
        /*100c*/ 	.short	0x010a
        /*100e*/ 	.byte	0x3f
	.zero		1


	//   ....[50]....
        /*1010*/ 	.word	0x00016000
        /*1014*/ 	.word	0x0000000e
        /*1018*/ 	.word	0x00013250
        /*101c*/ 	.short	0x010a
        /*101e*/ 	.byte	0x3f
	.zero		1


	//   ....[51]....
        /*1020*/ 	.word	0x00016ac0
        /*1024*/ 	.word	0x0000000c
        /*1028*/ 	.word	0x00000000
        /*102c*/ 	.short	0x0101
        /*102e*/ 	.byte	0x3f
	.zero		1


	//   ....[52]....
        /*1030*/ 	.word	0x0001a010
        /*1034*/ 	.word	0x0000000e
        /*1038*/ 	.word	0x00000000
        /*103c*/ 	.short	0x0101
        /*103e*/ 	.byte	0x3f
	.zero		1


	//   ....[53]....
        /*1040*/ 	.word	0x0001a560
        /*1044*/ 	.word	0x0000000b
        /*1048*/ 	.word	0x00013250
        /*104c*/ 	.short	0x010a
        /*104e*/ 	.byte	0x3f
	.zero		1


	//   ....[54]....
        /*1050*/ 	.word	0x0001a5b0
        /*1054*/ 	.word	0x0000000b
        /*1058*/ 	.word	0x00013250
        /*105c*/ 	.short	0x010a
        /*105e*/ 	.byte	0x3f
	.zero		1


	//   ....[55]....
        /*1060*/ 	.word	0x0001ae00
        /*1064*/ 	.word	0x00000003
        /*1068*/ 	.word	0x00000000
        /*106c*/ 	.short	0x0101
        /*106e*/ 	.byte	0x3f
	.zero		1


	//   ....[56]....
        /*1070*/ 	.word	0x0001c600
        /*1074*/ 	.word	0x00000000
        /*1078*/ 	.word	0x00000000
        /*107c*/ 	.short	0x0101
        /*107e*/ 	.byte	0x3f
	.zero		1


	//   ....[57]....
        /*1080*/ 	.word	0x0001ca00
        /*1084*/ 	.word	0x00000006
        /*1088*/ 	.word	0x00000000
        /*108c*/ 	.short	0x0101
        /*108e*/ 	.byte	0x3f
	.zero		1


	//   ....[58]....
        /*1090*/ 	.word	0x0001fa50
        /*1094*/ 	.word	0x00000013
        /*1098*/ 	.word	0x00013220
        /*109c*/ 	.short	0x010a
        /*109e*/ 	.byte	0x3f
	.zero		1


	//   ....[59]....
        /*10a0*/ 	.word	0x0001fb20
        /*10a4*/ 	.word	0x00000005
        /*10a8*/ 	.word	0x000132a0
        /*10ac*/ 	.short	0x010a
        /*10ae*/ 	.byte	0x3f
	.zero		1


	//   ....[60]....
        /*10b0*/ 	.word	0x0001fd60
        /*10b4*/ 	.word	0x00000005
        /*10b8*/ 	.word	0x000132c0
        /*10bc*/ 	.short	0x010a
        /*10be*/ 	.byte	0x3f
	.zero		1


	//   ....[61]....
        /*10c0*/ 	.word	0x00020110
        /*10c4*/ 	.word	0x00000005
        /*10c8*/ 	.word	0x000132a0
        /*10cc*/ 	.short	0x010a
        /*10ce*/ 	.byte	0x3f
	.zero		1


	//   ....[62]....
        /*10d0*/ 	.word	0x00020340
        /*10d4*/ 	.word	0x00000005
        /*10d8*/ 	.word	0x000132c0
        /*10dc*/ 	.short	0x010a
        /*10de*/ 	.byte	0x3f
	.zero		1


	//   ....[63]....
        /*10e0*/ 	.word	0x000216e0
        /*10e4*/ 	.word	0x00000004
        /*10e8*/ 	.word	0x00013280
        /*10ec*/ 	.short	0x010a
        /*10ee*/ 	.byte	0x3f
	.zero		1


	//   ....[64]....
        /*10f0*/ 	.word	0x00021880
        /*10f4*/ 	.word	0x00000004
        /*10f8*/ 	.word	0x00013240
        /*10fc*/ 	.short	0x010a
        /*10fe*/ 	.byte	0x3f
	.zero		1


	//   ....[65]....
        /*1100*/ 	.word	0x000224c0
        /*1104*/ 	.word	0x00000013
        /*1108*/ 	.word	0x00013200
        /*110c*/ 	.short	0x0107
        /*110e*/ 	.byte	0x3f
	.zero		1


	//   ....[66]....
        /*1110*/ 	.word	0x000225b0
        /*1114*/ 	.word	0x00000013
        /*1118*/ 	.word	0x00013200
        /*111c*/ 	.short	0x0101
        /*111e*/ 	.byte	0x3f
	.zero		1


	//   ....[67]....
        /*1120*/ 	.word	0x000225d0
        /*1124*/ 	.word	0x00000013
        /*1128*/ 	.word	0x00013220
        /*112c*/ 	.short	0x010a
        /*112e*/ 	.byte	0x3f
	.zero		1


	//   ....[68]....
        /*1130*/ 	.word	0x000228b0
        /*1134*/ 	.word	0x00000006
        /*1138*/ 	.word	0x00013280
        /*113c*/ 	.short	0x010a
        /*113e*/ 	.byte	0x3f
	.zero		1


	//   ....[69]....
        /*1140*/ 	.word	0x00022b00
        /*1144*/ 	.word	0x00000006
        /*1148*/ 	.word	0x00013240
        /*114c*/ 	.short	0x010a
        /*114e*/ 	.byte	0x3f
	.zero		1


	//   ....[70]....
        /*1150*/ 	.word	0x00022dc0
        /*1154*/ 	.word	0x00000003
        /*1158*/ 	.word	0x00013270
        /*115c*/ 	.short	0x010a
        /*115e*/ 	.byte	0x3f
	.zero		1


	//   ....[71]....
        /*1160*/ 	.word	0x00022e40
        /*1164*/ 	.word	0x00000003
        /*1168*/ 	.word	0x00013260
        /*116c*/ 	.short	0x010a
        /*116e*/ 	.byte	0x3f
	.zero		1


	//   ....[72]....
        /*1170*/ 	.word	0x00023260
        /*1174*/ 	.word	0x00000003
        /*1178*/ 	.word	0x00013250
        /*117c*/ 	.short	0x0101
        /*117e*/ 	.byte	0x3f
	.zero		1


	//   ....[73]....
        /*1180*/ 	.word	0x000232e0
        /*1184*/ 	.word	0x00000003
        /*1188*/ 	.word	0x00000000
        /*118c*/ 	.short	0x0101
        /*118e*/ 	.byte	0x3f
	.zero		1


	//   ....[74]....
        /*1190*/ 	.word	0x000234f0
        /*1194*/ 	.word	0x00000000
        /*1198*/ 	.word	0x00013270
        /*119c*/ 	.short	0x010a
        /*119e*/ 	.byte	0x3f
	.zero		1


	//   ....[75]....
        /*11a0*/ 	.word	0x00023560
        /*11a4*/ 	.word	0x00000000
        /*11a8*/ 	.word	0x00013260
        /*11ac*/ 	.short	0x010a
        /*11ae*/ 	.byte	0x3f
	.zero		1


	//   ....[76]....
        /*11b0*/ 	.word	0x00023990
        /*11b4*/ 	.word	0x00000000
        /*11b8*/ 	.word	0x00013250
        /*11bc*/ 	.short	0x0101
        /*11be*/ 	.byte	0x3f
	.zero		1


	//   ....[77]....
        /*11c0*/ 	.word	0x000239e0
        /*11c4*/ 	.word	0x00000002
        /*11c8*/ 	.word	0x00000000
        /*11cc*/ 	.short	0x0101
        /*11ce*/ 	.byte	0x3f
	.zero		1


	//   ....[78]....
        /*11d0*/ 	.word	0x00024b30
        /*11d4*/ 	.word	0x00000006
        /*11d8*/ 	.word	0x00013220
        /*11dc*/ 	.short	0x010a
        /*11de*/ 	.byte	0x3f
	.zero		1


	//   ....[79]....
        /*11e0*/ 	.word	0x00024d10
        /*11e4*/ 	.word	0x00000005
        /*11e8*/ 	.word	0x00000000
        /*11ec*/ 	.short	0x010a
        /*11ee*/ 	.byte	0x3f
	.zero		1


	//   ....[80]....
        /*11f0*/ 	.word	0x00024d40
        /*11f4*/ 	.word	0x00000009
        /*11f8*/ 	.word	0x00000000
        /*11fc*/ 	.short	0x010a
        /*11fe*/ 	.byte	0x3f
	.zero		1


	//   ....[81]....
        /*1200*/ 	.word	0x00024d90
        /*1204*/ 	.word	0x0000001d
        /*1208*/ 	.word	0x00013260
        /*120c*/ 	.short	0x010a
        /*120e*/ 	.byte	0x3f
	.zero		1


	//   ....[82]....
        /*1210*/ 	.word	0x00024de0
        /*1214*/ 	.word	0x00000007
        /*1218*/ 	.word	0x00013260
        /*121c*/ 	.short	0x010a
        /*121e*/ 	.byte	0x3f
	.zero		1


	//   ....[83]....
        /*1220*/ 	.word	0x00024e20
        /*1224*/ 	.word	0x0000001d
        /*1228*/ 	.word	0x00013280
        /*122c*/ 	.short	0x010a
        /*122e*/ 	.byte	0x3f
	.zero		1


	//   ....[84]....
        /*1230*/ 	.word	0x00024e40
        /*1234*/ 	.word	0x00000007
        /*1238*/ 	.word	0x00013280
        /*123c*/ 	.short	0x010a
        /*123e*/ 	.byte	0x3f
	.zero		1


	//   ....[85]....
        /*1240*/ 	.word	0x00024ea0
        /*1244*/ 	.word	0x0000004a
        /*1248*/ 	.word	0x00013290
        /*124c*/ 	.short	0x010a
        /*124e*/ 	.byte	0x3f
	.zero		1


	//   ....[86]....
        /*1250*/ 	.word	0x00024ef0
        /*1254*/ 	.word	0x0000004a
        /*1258*/ 	.word	0x00013290
        /*125c*/ 	.short	0x010a
        /*125e*/ 	.byte	0x3f
	.zero		1


	//   ....[87]....
        /*1260*/ 	.word	0x00024f40
        /*1264*/ 	.word	0x0000004a
        /*1268*/ 	.word	0x00013290
        /*126c*/ 	.short	0x010a
        /*126e*/ 	.byte	0x3f
	.zero		1


	//   ....[88]....
        /*1270*/ 	.word	0x00024f90
        /*1274*/ 	.word	0x0000004a
        /*1278*/ 	.word	0x000132b0
        /*127c*/ 	.short	0x010a
        /*127e*/ 	.byte	0x3f
	.zero		1


	//   ....[89]....
        /*1280*/ 	.word	0x00025190
        /*1284*/ 	.word	0x00000012
        /*1288*/ 	.word	0x00013200
        /*128c*/ 	.short	0x010a
        /*128e*/ 	.byte	0x3f
	.zero		1


	//   ....[90]....
        /*1290*/ 	.word	0x00025390
        /*1294*/ 	.word	0x00000012
        /*1298*/ 	.word	0x00013200
        /*129c*/ 	.short	0x010a
        /*129e*/ 	.byte	0x3f
	.zero		1


	//   ....[91]....
        /*12a0*/ 	.word	0x000253e0
        /*12a4*/ 	.word	0x0000000c
        /*12a8*/ 	.word	0x00013230
        /*12ac*/ 	.short	0x010a
        /*12ae*/ 	.byte	0x3f
	.zero		1


	//   ....[92]....
        /*12b0*/ 	.word	0x00025430
        /*12b4*/ 	.word	0x00000003
        /*12b8*/ 	.word	0x00013230
        /*12bc*/ 	.short	0x010a
        /*12be*/ 	.byte	0x3f
	.zero		1


	//   ....[93]....
        /*12c0*/ 	.word	0x00025480
        /*12c4*/ 	.word	0x00000014
        /*12c8*/ 	.word	0x00013250
        /*12cc*/ 	.short	0x010a
        /*12ce*/ 	.byte	0x3f
	.zero		1


	//   ....[94]....
        /*12d0*/ 	.word	0x000254d0
        /*12d4*/ 	.word	0x0000000b
        /*12d8*/ 	.word	0x00013230
        /*12dc*/ 	.short	0x010a
        /*12de*/ 	.byte	0x3f
	.zero		1


	//   ....[95]....
        /*12e0*/ 	.word	0x00025520
        /*12e4*/ 	.word	0x0000000e
        /*12e8*/ 	.word	0x00013250
        /*12ec*/ 	.short	0x010a
        /*12ee*/ 	.byte	0x3f
	.zero		1


	//   ....[96]....
        /*12f0*/ 	.word	0x00025570
        /*12f4*/ 	.word	0x0000000c
        /*12f8*/ 	.word	0x00013230
        /*12fc*/ 	.short	0x010a
        /*12fe*/ 	.byte	0x3f
	.zero		1


	//   ....[97]....
        /*1300*/ 	.word	0x000255c0
        /*1304*/ 	.word	0x0000000e
        /*1308*/ 	.word	0x00013250
        /*130c*/ 	.short	0x010a
        /*130e*/ 	.byte	0x3f
	.zero		1


	//   ....[98]....
        /*1310*/ 	.word	0x00025610
        /*1314*/ 	.word	0x0000000b
        /*1318*/ 	.word	0x00013250
        /*131c*/ 	.short	0x010a
        /*131e*/ 	.byte	0x3f
	.zero		1


	//   ....[99]....
        /*1320*/ 	.word	0x000257b0
        /*1324*/ 	.word	0x00000013
        /*1328*/ 	.word	0x00013220
        /*132c*/ 	.short	0x010a
        /*132e*/ 	.byte	0x3f
	.zero		1


	//   ....[100]....
        /*1330*/ 	.word	0x00025800
        /*1334*/ 	.word	0x00000005
        /*1338*/ 	.word	0x000132a0
        /*133c*/ 	.short	0x010a
        /*133e*/ 	.byte	0x3f
	.zero		1


	//   ....[101]....
        /*1340*/ 	.word	0x00025850
        /*1344*/ 	.word	0x00000005
        /*1348*/ 	.word	0x000132c0
        /*134c*/ 	.short	0x010a
        /*134e*/ 	.byte	0x3f
	.zero		1


	//   ....[102]....
        /*1350*/ 	.word	0x000258a0
        /*1354*/ 	.word	0x00000005
        /*1358*/ 	.word	0x000132a0
        /*135c*/ 	.short	0x010a
        /*135e*/ 	.byte	0x3f
	.zero		1


	//   ....[103]....
        /*1360*/ 	.word	0x000258f0
        /*1364*/ 	.word	0x00000005
        /*1368*/ 	.word	0x000132c0
        /*136c*/ 	.short	0x010a
        /*136e*/ 	.byte	0x3f
	.zero		1


	//   ....[104]....
        /*1370*/ 	.word	0x00025a90
        /*1374*/ 	.word	0x00000004
        /*1378*/ 	.word	0x00013280
        /*137c*/ 	.short	0x010a
        /*137e*/ 	.byte	0x3f
	.zero		1


	//   ....[105]....
        /*1380*/ 	.word	0x00025ae0
        /*1384*/ 	.word	0x00000004
        /*1388*/ 	.word	0x00013240
        /*138c*/ 	.short	0x010a
        /*138e*/ 	.byte	0x3f
	.zero		1


	//   ....[106]....
        /*1390*/ 	.word	0x000262b0
        /*1394*/ 	.word	0x00000013
        /*1398*/ 	.word	0x00013220
        /*139c*/ 	.short	0x010a
        /*139e*/ 	.byte	0x3f
	.zero		1


	//   ....[107]....
        /*13a0*/ 	.word	0x00026300
        /*13a4*/ 	.word	0x00000006
        /*13a8*/ 	.word	0x00013280
        /*13ac*/ 	.short	0x010a
        /*13ae*/ 	.byte	0x3f
	.zero		1


	//   ....[108]....
        /*13b0*/ 	.word	0x00026350
        /*13b4*/ 	.word	0x00000006
        /*13b8*/ 	.word	0x00013240
        /*13bc*/ 	.short	0x010a
        /*13be*/ 	.byte	0x3f
	.zero		1


	//   ....[109]....
        /*13c0*/ 	.word	0x000263a0
        /*13c4*/ 	.word	0x00000003
        /*13c8*/ 	.word	0x00013270
        /*13cc*/ 	.short	0x010a
        /*13ce*/ 	.byte	0x3f
	.zero		1


	//   ....[110]....
        /*13d0*/ 	.word	0x000263f0
        /*13d4*/ 	.word	0x00000003
        /*13d8*/ 	.word	0x00013260
        /*13dc*/ 	.short	0x010a
        /*13de*/ 	.byte	0x3f
	.zero		1


	//   ....[111]....
        /*13e0*/ 	.word	0x00026440
        /*13e4*/ 	.word	0x00000000
        /*13e8*/ 	.word	0x00013270
        /*13ec*/ 	.short	0x010a
        /*13ee*/ 	.byte	0x3f
	.zero		1


	//   ....[112]....
        /*13f0*/ 	.word	0x00026490
        /*13f4*/ 	.word	0x00000000
        /*13f8*/ 	.word	0x00013260
        /*13fc*/ 	.short	0x010a
        /*13fe*/ 	.byte	0x3f
	.zero		1


	//   ....[113]....
        /*1400*/ 	.word	0x00026ef0
        /*1404*/ 	.word	0x00000006
        /*1408*/ 	.word	0x00013220
        /*140c*/ 	.short	0x010a
        /*140e*/ 	.byte	0x3f
	.zero		1


	//   ....[114]....
        /*1410*/ 	.word	0x00027090
        /*1414*/ 	.word	0x00000005
        /*1418*/ 	.word	0x00000000
        /*141c*/ 	.short	0x010a
        /*141e*/ 	.byte	0x3f
	.zero		1


	//   ....[115]....
        /*1420*/ 	.word	0x000270e0
        /*1424*/ 	.word	0x00000009
        /*1428*/ 	.word	0x00000000
        /*142c*/ 	.short	0x010a
        /*142e*/ 	.byte	0x3f
	.zero		1


	//   ....[116]....
        /*1430*/ 	.word	0x00027130
        /*1434*/ 	.word	0x0000001d
        /*1438*/ 	.word	0x00013260
        /*143c*/ 	.short	0x010a
        /*143e*/ 	.byte	0x3f
	.zero		1


	//   ....[117]....
        /*1440*/ 	.word	0x00027180
        /*1444*/ 	.word	0x00000007
        /*1448*/ 	.word	0x00013260
        /*144c*/ 	.short	0x010a
        /*144e*/ 	.byte	0x3f
	.zero		1


	//   ....[118]....
        /*1450*/ 	.word	0x000271d0
        /*1454*/ 	.word	0x0000001d
        /*1458*/ 	.word	0x00013280
        /*145c*/ 	.short	0x010a
        /*145e*/ 	.byte	0x3f
	.zero		1


	//----- nvinfo : EIATTR_NUM_MBARRIERS
	.align		4
.L_1539:
        /*1460*/ 	.byte	0x03, 0x38
        /*1462*/ 	.short	0x0016


	//----- nvinfo : EIATTR_EXIT_INSTR_OFFSETS
	.align		4
        /*1464*/ 	.byte	0x04, 0x1c
        /*1466*/ 	.short	(.L_1541 - .L_1540)


	//   ....[0]....
.L_1540:
        /*1468*/ 	.word	0x00024e90


	//----- nvinfo : EIATTR_MAX_THREADS
	.align		4
.L_1541:
        /*146c*/ 	.byte	0x04, 0x05
        /*146e*/ 	.short	(.L_1543 - .L_1542)
.L_1542:
        /*1470*/ 	.word	0x00000200
        /*1474*/ 	.word	0x00000001
        /*1478*/ 	.word	0x00000001


	//----- nvinfo : EIATTR_CRS_STACK_SIZE
	.align		4
.L_1543:
        /*147c*/ 	.byte	0x04, 0x1e
        /*147e*/ 	.short	(.L_1545 - .L_1544)
.L_1544:
        /*1480*/ 	.word	0x00000000


	//----- nvinfo : EIATTR_CBANK_PARAM_SIZE
	.align		4
.L_1545:
        /*1484*/ 	.byte	0x03, 0x19
        /*1486*/ 	.short	0x0af0


	//----- nvinfo : EIATTR_PARAM_CBANK
	.align		4
        /*1488*/ 	.byte	0x04, 0x0a
        /*148a*/ 	.short	(.L_1547 - .L_1546)
	.align		4
.L_1546:
        /*148c*/ 	.word	index@(.nv.constant0._ZN7cutlass13device_kernelIN5flash11enable_sm90INS1_16FlashAttnFwdSm90INS1_25CollectiveMainloopFwdSm90ILi2EN4cute5tupleIJNS5_1CILi1EEES8_S8_EEENS6_IJNS7_ILi192EEENS7_ILi160EEENS7_ILi64EEEEEELi64ENS_12float_e4m3_tEfNS_4arch4Sm90ELb0ELb1ELb1ELb1ELb0ELb1ELb0ELb1ELb1ELb1ELb1ELb0EEENS1_21CollectiveEpilogueFwdINS6_IJSA_SC_SB_EEES9_NS_10bfloat16_tESG_Li384ELb1ELb1ELb1ELb1EEENS1_36VarlenDynamicPersistentTileSchedulerILi192ELi160ELi384ELi128ELb1ELb1ELb1ELb1ELb0ELb1EEEEEEEEEvNT_6ParamsE)
        /*1490*/ 	.short	0x0210
        /*1492*/ 	.short	0x0af0


	//----- nvinfo : EIATTR_SW_WAR
	.align		4
.L_1547:
        /*1494*/ 	.byte	0x04, 0x36
        /*1496*/ 	.short	(.L_1549 - .L_1548)
.L_1548:
        /*1498*/ 	.word	0x00000008
.L_1549:


//--------------------- .nv.info._ZN7cutlass13device_kernelIN5flash11enable_sm90INS1_16FlashAttnFwdSm90INS1_25CollectiveMainloopFwdSm90ILi2EN4cute5tupleIJNS5_1CILi1EEES8_S8_EEENS6_IJNS7_ILi192EEENS7_ILi160EEENS7_ILi64EEEEEELi64ENS_12float_e4m3_tEfNS_4arch4Sm90ELb1ELb0ELb1ELb0ELb0ELb0ELb0ELb1ELb1ELb1ELb1ELb0EEENS1_21CollectiveEpilogueFwdINS6_IJSA_SC_SB_EEES9_NS_10bfloat16_tESG_Li384ELb0ELb1ELb1ELb1EEENS1_19SingleTileSchedulerILb0ELb1ELb1ELi192EEEEEEEEEvNT_6ParamsE --------------------------
	.section	.nv.info._ZN7cutlass13device_kernelIN5flash11enable_sm90INS1_16FlashAttnFwdSm90INS1_25CollectiveMainloopFwdSm90ILi2EN4cute5tupleIJNS5_1CILi1EEES8_S8_EEENS6_IJNS7_ILi192EEENS7_ILi160EEENS7_ILi64EEEEEELi64ENS_12float_e4m3_tEfNS_4arch4Sm90ELb1ELb0ELb1ELb0ELb0ELb0ELb0ELb1ELb1ELb1ELb1ELb0EEENS1_21CollectiveEpilogueFwdINS6_IJSA_SC_SB_EEES9_NS_10bfloat16_tESG_Li384ELb0ELb1ELb1ELb1EEENS1_19SingleTileSchedulerILb0ELb1ELb1ELi192EEEEEEEEEvNT_6ParamsE,"",@"SHT_CUDA_INFO"
	.sectionflags	@""
	.align	4


	//----- nvinfo : EIATTR_CUDA_API_VERSION
	.align		4
        /*0000*/ 	.byte	0x04, 0x37
        /*0002*/ 	.short	(.L_1551 - .L_1550)
.L_1550:
        /*0004*/ 	.word	0x00000082


	//----- nvinfo : EIATTR_KPARAM_INFO
	.align		4
.L_1551:
        /*0008*/ 	.byte	0x04, 0x17
        /*000a*/ 	.short	(.L_1553 - .L_1552)
.L_1552:
        /*000c*/ 	.word	0x00000000
        /*0010*/ 	.short	0x0000
        /*0012*/ 	.short	0x0070
        /*0014*/ 	.byte	0x00, 0xf0, 0x01, 0x28


	//----- nvinfo : EIATTR_SPARSE_MMA_MASK
	.align		4
.L_1553:
        /*0018*/ 	.byte	0x03, 0x50
        /*001a*/ 	.short	0x0000


	//----- nvinfo : EIATTR_MAXREG_COUNT
	.align		4
        /*001c*/ 	.byte	0x03, 0x1b
        /*001e*/ 	.short	0x0080


	//----- nvinfo : EIATTR_NUM_BARRIERS
	.align		4
        /*0020*/ 	.byte	0x02, 0x4c
        /*0022*/ 	.byte	0x09
	.zero		1


	//----- nvinfo : EIATTR_EXTERNS
	.align		4
        /*0024*/ 	.byte	0x04, 0x0f
        /*0026*/ 	.short	(.L_1555 - .L_1554)


	//   ....[0]....
	.align		4
.L_1554:
        /*0028*/ 	.word	index@(__assertfail)


	//----- nvinfo : EIATTR_MERCURY_ISA_VERSION
	.align		4
.L_1555:
        /*002c*/ 	.byte	0x03, 0x5f
        /*002e*/ 	.short	0x0101


	//----- nvinfo : EIATTR_INT_WARP_WIDE_INSTR_OFFSETS
	.align		4
        /*0030*/ 	.byte	0x04, 0x31
        /*0032*/ 	.short	(.L_1557 - .L_1556)


	//   ....[0]....
.L_1556:
        /*0034*/ 	.word	0x00000120


	//   ....[1]....
        /*0038*/ 	.word	0x00000160


	//   ....[2]....
        /*003c*/ 	.word	0x000001d0


	//----- nvinfo : EIATTR_COOP_GROUP_MASK_REGIDS
	.align		4
.L_1557:
        /*0040*/ 	.byte	0x04, 0x29
        /*0042*/ 	.short	(.L_1559 - .L_1558)


	//   ....[0]....
.L_1558:
        /*0044*/ 	.word	0xffffffff


	//   ....[1]....
        /*0048*/ 	.word	0xffffffff


	//   ....[2]....
        /*004c*/ 	.word	0xffffffff


	//   ....[3]....
        /*0050*/ 	.word	0xffffffff


	//   ....[4]....
        /*0054*/ 	.word	0xffffffff


	//   ....[5]....
        /*0058*/ 	.word	0xffffffff


	//   ....[6]....
        /*005c*/ 	.word	0xffffffff


	//   ....[7]....
        /*0060*/ 	.word	0xffffffff


	//   ....[8]....
        /*0064*/ 	.word	0xffffffff


	//   ....[9]....
        /*0068*/ 	.word	0xffffffff


	//   ....[10]....
        /*006c*/ 	.word	0xffffffff


	//   ....[11]....
        /*0070*/ 	.word	0xffffffff


	//   ....[12]....
        /*0074*/ 	.word	0xffffffff


	//   ....[13]....
        /*0078*/ 	.word	0xffffffff


	//   ....[14]....
        /*007c*/ 	.word	0xffffffff


	//   ....[15]....
        /*0080*/ 	.word	0xffffffff


	//   ....[16]....
        /*0084*/ 	.word	0xffffffff


	//   ....[17]....
        /*0088*/ 	.word	0xffffffff


	//   ....[18]....
        /*008c*/ 	.word	0xffffffff


	//   ....[19]....
        /*0090*/ 	.word	0xffffffff


	//   ....[20]....
        /*0094*/ 	.word	0xffffffff


	//   ....[21]....
        /*0098*/ 	.word	0xffffffff


	//   ....[22]....
        /*009c*/ 	.word	0xffffffff


	//   ....[23]....
        /*00a0*/ 	.word	0xffffffff


	//   ....[24]....
        /*00a4*/ 	.word	0xffffffff


	//   ....[25]....
        /*00a8*/ 	.word	0xffffffff


	//   ....[26]....
        /*00ac*/ 	.word	0xffffffff


	//   ....[27]....
        /*00b0*/ 	.word	0xffffffff


	//   ....[28]....
        /*00b4*/ 	.word	0xffffffff


	//   ....[29]....
        /*00b8*/ 	.word	0xffffffff


	//   ....[30]....
        /*00bc*/ 	.word	0xffffffff


	//   ....[31]....
        /*00c0*/ 	.word	0xffffffff


	//   ....[32]....
        /*00c4*/ 	.word	0xffffffff


	//   ....[33]....
        /*00c8*/ 	.word	0xffffffff


	//   ....[34]....
        /*00cc*/ 	.word	0xffffffff


	//   ....[35]....
        /*00d0*/ 	.word	0xffffffff


	//   ....[36]....
        /*00d4*/ 	.word	0xffffffff


	//   ....[37]....
        /*00d8*/ 	.word	0xffffffff


	//   ....[38]....
        /*00dc*/ 	.word	0xffffffff


	//   ....[39]....
        /*00e0*/ 	.word	0xffffffff


	//   ....[40]....
        /*00e4*/ 	.word	0xffffffff


	//   ....[41]....
        /*00e8*/ 	.word	0xffffffff


	//   ....[42]....
        /*00ec*/ 	.word	0xffffffff


	//   ....[43]....
        /*00f0*/ 	.word	0xffffffff


	//   ....[44]....
        /*00f4*/ 	.word	0xffffffff


	//   ....[45]....
        /*00f8*/ 	.word	0xffffffff


	//   ....[46]....
        /*00fc*/ 	.word	0xffffffff


	//   ....[47]....
        /*0100*/ 	.word	0xffffffff


	//   ....[48]....
        /*0104*/ 	.word	0xffffffff


	//   ....[49]....
        /*0108*/ 	.word	0xffffffff


	//   ....[50]....
        /*010c*/ 	.word	0xffffffff


	//   ....[51]....
        /*0110*/ 	.word	0xffffffff


	//   ....[52]....
        /*0114*/ 	.word	0xffffffff


	//   ....[53]....
        /*0118*/ 	.word	0xffffffff


	//   ....[54]....
        /*011c*/ 	.word	0xffffffff


	//   ....[55]....
        /*0120*/ 	.word	0xffffffff


	//   ....[56]....
        /*0124*/ 	.word	0xffffffff


	//   ....[57]....
        /*0128*/ 	.word	0xffffffff


	//   ....[58]....
        /*012c*/ 	.word	0xffffffff


	//   ....[59]....
        /*0130*/ 	.word	0xffffffff


	//   ....[60]....
        /*0134*/ 	.word	0xffffffff


	//   ....[61]....
        /*0138*/ 	.word	0xffffffff


	//   ....[62]....
        /*013c*/ 	.word	0xffffffff


	//   ....[63]....
        /*0140*/ 	.word	0xffffffff


	//   ....[64]....
        /*0144*/ 	.word	0xffffffff


	//   ....[65]....
        /*0148*/ 	.word	0xffffffff


	//   ....[66]....
        /*014c*/ 	.word	0xffffffff


	//   ....[67]....
        /*0150*/ 	.word	0xffffffff


	//   ....[68]....
        /*0154*/ 	.word	0xffffffff


	//   ....[69]....
        /*0158*/ 	.word	0xffffffff


	//   ....[70]....
        /*015c*/ 	.word	0xffffffff


	//   ....[71]....
        /*0160*/ 	.word	0xffffffff


	//   ....[72]....
        /*0164*/ 	.word	0xffffffff


	//   ....[73]....
        /*0168*/ 	.word	0xffffffff


	//   ....[74]....
        /*016c*/ 	.word	0xffffffff


	//   ....[75]....
        /*0170*/ 	.word	0xffffffff


	//   ....[76]....
        /*0174*/ 	.word	0xffffffff


	//   ....[77]....
        /*0178*/ 	.word	0xffffffff


	//   ....[78]....
        /*017c*/ 	.word	0xffffffff


	//   ....[79]....
        /*0180*/ 	.word	0xffffffff


	//   ....[80]....
        /*0184*/ 	.word	0xffffffff


	//   ....[81]....
        /*0188*/ 	.word	0xffffffff


	//   ....[82]....
        /*018c*/ 	.word	0xffffffff


	//   ....[83]....
        /*0190*/ 	.word	0x0500000f


	//   ....[84]....
        /*0194*/ 	.word	0x0500000f


	//   ....[85]....
        /*0198*/ 	.word	0x0500000f


	//   ....[86]....
        /*019c*/ 	.word	0x0500000f


	//   ....[87]....
        /*01a0*/ 	.word	0x0500000f


	//   ....[88]....
        /*01a4*/ 	.word	0x0500000f


	//   ....[89]....
        /*01a8*/ 	.word	0x0500000f


	//   ....[90]....
        /*01ac*/ 	.word	0x0500000f


	//   ....[91]....
        /*01b0*/ 	.word	0x0500000f


	//   ....[92]....
        /*01b4*/ 	.word	0x0500000f


	//   ....[93]....
        /*01b8*/ 	.word	0x0500000f


	//   ....[94]....
        /*01bc*/ 	.word	0x0500000f


	//   ....[95]....
        /*01c0*/ 	.word	0x0500000f


	//----- nvinfo : EIATTR_COOP_GROUP_INSTR_OFFSETS
	.align		4
.L_1559:
        /*01c4*/ 	.byte	0x04, 0x28
        /*01c6*/ 	.short	(.L_1561 - .L_1560)


	//   ....[0]....
.L_1560:
        /*01c8*/ 	.word	0x00000050


	//   ....[1]....
        /*01cc*/ 	.word	0x00000130


	//   ....[2]....
        /*01d0*/ 	.word	0x00000180


	//   ....[3]....
        /*01d4*/ 	.word	0x000003b0


	//   ....[4]....
        /*01d8*/ 	.word	0x00000510


	//   ....[5]....
        /*01dc*/ 	.word	0x00000630


	//   ....[6]....
        /*01e0*/ 	.word	0x00000790


	//   ....[7]....
        /*01e4*/ 	.word	0x00001140


	//   ....[8]....
        /*01e8*/ 	.word	0x00002180


	//   ....[9]....
        /*01ec*/ 	.word	0x00002c50


	//   ....[10]....
        /*01f0*/ 	.word	0x00002ee0


	//   ....[11]....
        /*01f4*/ 	.word	0x00002f90


	//   ....[12]....
        /*01f8*/ 	.word	0x00003b20


	//   ....[13]....
        /*01fc*/ 	.word	0x00003bd0


	//   ....[14]....
        /*0200*/ 	.word	0x00005910


	//   ....[15]....
        /*0204*/ 	.word	0x00005a00


	//   ....[16]....
        /*0208*/ 	.word	0x00006690


	//   ....[17]....
        /*020c*/ 	.word	0x000067b0


	//   ....[18]....
        /*0210*/ 	.word	0x00007340


	//   ....[19]....
        /*0214*/ 	.word	0x000073a0


	//   ....[20]....
        /*0218*/ 	.word	0x00009a20


	//   ....[21]....
        /*021c*/ 	.word	0x00009a80


	//   ....[22]....
        /*0220*/ 	.word	0x00009b00


	//   ....[23]....
        /*0224*/ 	.word	0x00009b20


	//   ....[24]....
        /*0228*/ 	.word	0x0000b510


	//   ....[25]....
        /*022c*/ 	.word	0x0000b520


	//   ....[26]....
        /*0230*/ 	.word	0x0000b5a0


	//   ....[27]....
        /*0234*/ 	.word	0x0000b5c0


	//   ....[28]....
        /*0238*/ 	.word	0x0000c0e0


	//   ....[29]....
        /*023c*/ 	.word	0x0000c0f0


	//   ....[30]....
        /*0240*/ 	.word	0x0000c100


	//   ....[31]....
        /*0244*/ 	.word	0x0000c110


	//   ....[32]....
        /*0248*/ 	.word	0x0000c120


	//   ....[33]....
        /*024c*/ 	.word	0x0000c130


	//   ....[34]....
        /*0250*/ 	.word	0x0000c150


	//   ....[35]....
        /*0254*/ 	.word	0x0000c160


	//   ....[36]....
        /*0258*/ 	.word	0x0000c190


	//   ....[37]....
        /*025c*/ 	.word	0x0000c1a0


	//   ....[38]....
        /*0260*/ 	.word	0x0000c1c0


	//   ....[39]....
        /*0264*/ 	.word	0x0000c1f0


	//   ....[40]....
        /*0268*/ 	.word	0x0000c200


	//   ....[41]....
        /*026c*/ 	.word	0x0000c210


	//   ....[42]....
        /*0270*/ 	.word	0x0000c230


	//   ....[43]....
        /*0274*/ 	.word	0x0000c250


	//   ....[44]....
        /*0278*/ 	.word	0x0000c270


	//   ....[45]....
        /*027c*/ 	.word	0x0000c280


	//   ....[46]....
        /*0280*/ 	.word	0x0000c290


	//   ....[47]....
        /*0284*/ 	.word	0x0000c2a0


	//   ....[48]....
        /*0288*/ 	.word	0x0000c2d0


	//   ....[49]....
        /*028c*/ 	.word	0x0000c330


	//   ....[50]....
        /*0290*/ 	.word	0x0000c360


	//   ....[51]....
        /*0294*/ 	.word	0x0000c380


	//   ....[52]....
        /*0298*/ 	.word	0x0000c3b0


	//   ....[53]....
        /*029c*/ 	.word	0x0000c3c0


	//   ....[54]....
        /*02a0*/ 	.word	0x0000c3d0


	//   ....[55]....
        /*02a4*/ 	.word	0x0000c3e0


	//   ....[56]....
        /*02a8*/ 	.word	0x0000c3f0


	//   ....[57]....
        /*02ac*/ 	.word	0x0000c400


	//   ....[58]....
        /*02b0*/ 	.word	0x0000c420


	//   ....[59]....
        /*02b4*/ 	.word	0x0000c430


	//   ....[60]....
        /*02b8*/ 	.word	0x0000c6d0


	//   ....[61]....
        /*02bc*/ 	.word	0x0000c710


	//   ....[62]....
        /*02c0*/ 	.word	0x0000c740


	//   ....[63]....
        /*02c4*/ 	.word	0x0000c780


	//   ....[64]....
        /*02c8*/ 	.word	0x0000c7b0


	//   ....[65]....
        /*02cc*/ 	.word	0x0000c7e0


	//   ....[66]....
        /*02d0*/ 	.word	0x0000cba0


	//   ....[67]....
        /*02d4*/ 	.word	0x0000cbd0


	//   ....[68]....
        /*02d8*/ 	.word	0x0000d3c0


	//   ....[69]....
        /*02dc*/ 	.word	0x0000e180


	//   ....[70]....
        /*02e0*/ 	.word	0x0000ec60


	//   ....[71]....
        /*02e4*/ 	.word	0x0000eca0


	//   ....[72]....
        /*02e8*/ 	.word	0x0000ecd0


	//   ....[73]....
        /*02ec*/ 	.word	0x0000ece0


	//   ....[74]....
        /*02f0*/ 	.word	0x0000ecf0


	//   ....[75]....
        /*02f4*/ 	.word	0x0000ed10


	//   ....[76]....
        /*02f8*/ 	.word	0x0000ed50


	//   ....[77]....
        /*02fc*/ 	.word	0x0000edd0


	//   ....[78]....
        /*0300*/ 	.word	0x0000edf0


	//   ....[79]....
        /*0304*/ 	.word	0x0000ee50


	//   ....[80]....
        /*0308*/ 	.word	0x0000ee90


	//   ....[81]....
        /*030c*/ 	.word	0x0000eec0


	//   ....[82]....
        /*0310*/ 	.word	0x000100a0


	//   ....[83]....
        /*0314*/ 	.word	0x00010650


	//   ....[84]....
        /*0318*/ 	.word	0x00010820


	//   ....[85]....
        /*031c*/ 	.word	0x00010870


	//   ....[86]....
        /*0320*/ 	.word	0x000109a0


	//   ....[87]....
        /*0324*/ 	.word	0x00010a00


	//   ....[88]....
        /*0328*/ 	.word	0x00010a60


	//   ....[89]....
        /*032c*/ 	.word	0x00010b20


	//   ....[90]....
        /*0330*/ 	.word	0x00010b80


	//   ....[91]....
        /*0334*/ 	.word	0x00010c40


	//   ....[92]....
        /*0338*/ 	.word	0x00010cd0


	//   ....[93]....
        /*033c*/ 	.word	0x00010d90


	//   ....[94]....
        /*0340*/ 	.word	0x00010e00


	//   ....[95]....
        /*0344*/ 	.word	0x00010eb0


	//----- nvinfo : EIATTR_REG_RECONFIG
	.align		4
.L_1561:
        /*0348*/ 	.byte	0x01, 0x54
	.zero		2


	//----- nvinfo : EIATTR_SYSCALL_OFFSETS
	.align		4
        /*034c*/ 	.byte	0x04, 0x46
        /*034e*/ 	.short	(.L_1563 - .L_1562)


	//   ....[0]....
.L_1562:
        /*0350*/ 	.word	0x00001310


	//   ....[1]....
        /*0354*/ 	.word	0x0000dbc0


	//   ....[2]....
        /*0358*/ 	.word	0x0000dd00


	//   ....[3]....
        /*035c*/ 	.word	0x0000de40


	//   ....[4]....
        /*0360*/ 	.word	0x0000df60


	//   ....[5]....
        /*0364*/ 	.word	0x0000e810


	//----- nvinfo : EIATTR_MBARRIER_INSTR_OFFSETS
	.align		4
.L_1563:
        /*0368*/ 	.byte	0x04, 0x39
        /*036a*/ 	.short	(.L_1565 - .L_1564)


	//   ....[0]....
.L_1564:
        /*036c*/ 	.word	0x00000260
        /*0370*/ 	.word	0x000000ff
        /*0374*/ 	.word	0x00012400
        /*0378*/ 	.short	0x0100
        /*037a*/ 	.byte	0x08
	.zero		1


	//   ....[1]....
        /*037c*/ 	.word	0x00000270
        /*0380*/ 	.word	0x000000ff
        /*0384*/ 	.word	0x00012420
        /*0388*/ 	.short	0x0100
        /*038a*/ 	.byte	0x08
	.zero		1


	//   ....[2]....
        /*038c*/ 	.word	0x00000360
        /*0390*/ 	.word	0x000000ff
        /*0394*/ 	.word	0x00012430
        /*0398*/ 	.short	0x0100
        /*039a*/ 	.byte	0x08
	.zero		1


	//   ....[3]....
        /*039c*/ 	.word	0x00000370
        /*03a0*/ 	.word	0x000000ff
        /*03a4*/ 	.word	0x00012440
        /*03a8*/ 	.short	0x0100
        /*03aa*/ 	.byte	0x08
	.zero		1


	//   ....[4]....
        /*03ac*/ 	.word	0x00000380
        /*03b0*/ 	.word	0x000000ff
        /*03b4*/ 	.word	0x00012438
        /*03b8*/ 	.short	0x0100
        /*03ba*/ 	.byte	0x08
	.zero		1


	//   ....[5]....
        /*03bc*/ 	.word	0x00000390
        /*03c0*/ 	.word	0x000000ff
        /*03c4*/ 	.word	0x00012448
        /*03c8*/ 	.short	0x0100
        /*03ca*/ 	.byte	0x08
	.zero		1


	//   ....[6]....
        /*03cc*/ 	.word	0x000004c0
        /*03d0*/ 	.word	0x000000ff
        /*03d4*/ 	.word	0x00012450
        /*03d8*/ 	.short	0x0100
        /*03da*/ 	.byte	0x08
	.zero		1


	//   ....[7]....
        /*03dc*/ 	.word	0x000004d0
        /*03e0*/ 	.word	0x000000ff
        /*03e4*/ 	.word	0x00012460
        /*03e8*/ 	.short	0x0100
        /*03ea*/ 	.byte	0x08
	.zero		1


	//   ....[8]....
        /*03ec*/ 	.word	0x000004e0
        /*03f0*/ 	.word	0x000000ff
        /*03f4*/ 	.word	0x00012458
        /*03f8*/ 	.short	0x0100
        /*03fa*/ 	.byte	0x08
	.zero		1


	//   ....[9]....
        /*03fc*/ 	.word	0x000004f0
        /*0400*/ 	.word	0x000000ff
        /*0404*/ 	.word	0x00012468
        /*0408*/ 	.short	0x0100
        /*040a*/ 	.byte	0x08
	.zero		1


	//   ....[10]....
        /*040c*/ 	.word	0x000005e0
        /*0410*/ 	.word	0x000000ff
        /*0414*/ 	.word	0x00012470
        /*0418*/ 	.short	0x0100
        /*041a*/ 	.byte	0x06
	.zero		1


	//   ....[11]....
        /*041c*/ 	.word	0x000005f0
        /*0420*/ 	.word	0x000000ff
        /*0424*/ 	.word	0x00012480
        /*0428*/ 	.short	0x0100
        /*042a*/ 	.byte	0x06
	.zero		1


	//   ....[12]....
        /*042c*/ 	.word	0x00000600
        /*0430*/ 	.word	0x000000ff
        /*0434*/ 	.word	0x00012478
        /*0438*/ 	.short	0x0100
        /*043a*/ 	.byte	0x06
	.zero		1


	//   ....[13]....
        /*043c*/ 	.word	0x00000610
        /*0440*/ 	.word	0x000000ff
        /*0444*/ 	.word	0x00012488
        /*0448*/ 	.short	0x0100
        /*044a*/ 	.byte	0x06
	.zero		1


	//   ....[14]....
        /*044c*/ 	.word	0x00000740
        /*0450*/ 	.word	0x000000ff
        /*0454*/ 	.word	0x00012490
        /*0458*/ 	.short	0x0100
        /*045a*/ 	.byte	0x08
	.zero		1


	//   ....[15]....
        /*045c*/ 	.word	0x00000750
        /*0460*/ 	.word	0x000000ff
        /*0464*/ 	.word	0x000124a0
        /*0468*/ 	.short	0x0100
        /*046a*/ 	.byte	0x08
	.zero		1


	//   ....[16]....
        /*046c*/ 	.word	0x00000760
        /*0470*/ 	.word	0x000000ff
        /*0474*/ 	.word	0x00012498
        /*0478*/ 	.short	0x0100
        /*047a*/ 	.byte	0x08
	.zero		1


	//   ....[17]....
        /*047c*/ 	.word	0x00000770
        /*0480*/ 	.word	0x000000ff
        /*0484*/ 	.word	0x000124a8
        /*0488*/ 	.short	0x0100
        /*048a*/ 	.byte	0x08
	.zero		1


	//   ....[18]....
        /*048c*/ 	.word	0x000008a0
        /*0490*/ 	.word	0x000000ff
        /*0494*/ 	.word	0x000124b0
        /*0498*/ 	.short	0x0100
        /*049a*/ 	.byte	0x08
	.zero		1


	//   ....[19]....
        /*049c*/ 	.word	0x000008b0
        /*04a0*/ 	.word	0x000000ff
        /*04a4*/ 	.word	0x000124c0
        /*04a8*/ 	.short	0x0100
        /*04aa*/ 	.byte	0x08
	.zero		1


	//   ....[20]....
        /*04ac*/ 	.word	0x000008c0
        /*04b0*/ 	.word	0x000000ff
        /*04b4*/ 	.word	0x000124b8
        /*04b8*/ 	.short	0x0100
        /*04ba*/ 	.byte	0x08
	.zero		1


	//   ....[21]....
        /*04bc*/ 	.word	0x000008d0
        /*04c0*/ 	.word	0x000000ff
        /*04c4*/ 	.word	0x000124c8
        /*04c8*/ 	.short	0x0100
        /*04ca*/ 	.byte	0x08
	.zero		1


	//   ....[22]....
        /*04cc*/ 	.word	0x000015e0
        /*04d0*/ 	.word	0x000000ff
        /*04d4*/ 	.word	0x00012400
        /*04d8*/ 	.short	0x010a
        /*04da*/ 	.byte	0x30
	.zero		1


	//   ....[23]....
        /*04dc*/ 	.word	0x00001670
        /*04e0*/ 	.word	0x000000ff
        /*04e4*/ 	.word	0x00012430
        /*04e8*/ 	.short	0x010a
        /*04ea*/ 	.byte	0x30
	.zero		1


	//   ....[24]....
        /*04ec*/ 	.word	0x000016c0
        /*04f0*/ 	.word	0x000000ff
        /*04f4*/ 	.word	0x00012430
        /*04f8*/ 	.short	0x010a
        /*04fa*/ 	.byte	0x30
	.zero		1


	//   ....[25]....
        /*04fc*/ 	.word	0x00003f00
        /*0500*/ 	.word	0x00000040
        /*0504*/ 	.word	0x00000000
        /*0508*/ 	.short	0x0101
        /*050a*/ 	.byte	0x3f
	.zero		1


	//   ....[26]....
        /*050c*/ 	.word	0x00004e20
        /*0510*/ 	.word	0x000000ff
        /*0514*/ 	.word	0x00012430
        /*0518*/ 	.short	0x010a
        /*051a*/ 	.byte	0x14
	.zero		1


	//   ....[27]....
        /*051c*/ 	.word	0x00004e60
        /*0520*/ 	.word	0x000000ff
        /*0524*/ 	.word	0x00012430
        /*0528*/ 	.short	0x010a
        /*052a*/ 	.byte	0x14
	.zero		1


	//   ....[28]....
        /*052c*/ 	.word	0x000052b0
        /*0530*/ 	.word	0x000000ff
        /*0534*/ 	.word	0x00012450
        /*0538*/ 	.short	0x010a
        /*053a*/ 	.byte	0x0d
	.zero		1


	//   ....[29]....
        /*053c*/ 	.word	0x00005830
        /*0540*/ 	.word	0x000000ff
        /*0544*/ 	.word	0x00012450
        /*0548*/ 	.short	0x010a
        /*054a*/ 	.byte	0x0d
	.zero		1


	//   ....[30]....
        /*054c*/ 	.word	0x00007db0
        /*0550*/ 	.word	0x00000002
        /*0554*/ 	.word	0x00000000
        /*0558*/ 	.short	0x0101
        /*055a*/ 	.byte	0x3f
	.zero		1


	//   ....[31]....
        /*055c*/ 	.word	0x000080c0
        /*0560*/ 	.word	0x000000ff
        /*0564*/ 	.word	0x00000000
        /*0568*/ 	.short	0x0101
        /*056a*/ 	.byte	0x0a
	.zero		1


	//   ....[32]....
        /*056c*/ 	.word	0x00008620
        /*0570*/ 	.word	0x000000ff
        /*0574*/ 	.word	0x00012430
        /*0578*/ 	.short	0x010a
        /*057a*/ 	.byte	0x16
	.zero		1


	//   ....[33]....
        /*057c*/ 	.word	0x00008660
        /*0580*/ 	.word	0x000000ff
        /*0584*/ 	.word	0x00012430
        /*0588*/ 	.short	0x010a
        /*058a*/ 	.byte	0x16
	.zero		1


	//   ....[34]....
        /*058c*/ 	.word	0x00008aa0
        /*0590*/ 	.word	0x000000ff
        /*0594*/ 	.word	0x00012450
        /*0598*/ 	.short	0x010a
        /*059a*/ 	.byte	0x0d
	.zero		1


	//   ....[35]....
        /*059c*/ 	.word	0x000099d0
        /*05a0*/ 	.word	0x000000ff
        /*05a4*/ 	.word	0x00012450
        /*05a8*/ 	.short	0x010a
        /*05aa*/ 	.byte	0x0d
	.zero		1


	//   ....[36]....
        /*05ac*/ 	.word	0x0000aa80
        /*05b0*/ 	.word	0x00000002
        /*05b4*/ 	.word	0x00000000
        /*05b8*/ 	.short	0x0101
        /*05ba*/ 	.byte	0x3f
	.zero		1


	//   ....[37]....
        /*05bc*/ 	.word	0x0000ad70
        /*05c0*/ 	.word	0x000000ff
        /*05c4*/ 	.word	0x00000000
        /*05c8*/ 	.short	0x0101
        /*05ca*/ 	.byte	0x0a
	.zero		1


	//   ....[38]....
        /*05cc*/ 	.word	0x0000b200
        /*05d0*/ 	.word	0x000000ff
        /*05d4*/ 	.word	0x00012450
        /*05d8*/ 	.short	0x010a
        /*05da*/ 	.byte	0x10
	.zero		1


	//   ....[39]....
        /*05dc*/ 	.word	0x0000b240
        /*05e0*/ 	.word	0x000000ff
        /*05e4*/ 	.word	0x00012450
        /*05e8*/ 	.short	0x010a
        /*05ea*/ 	.byte	0x10
	.zero		1


	//   ....[40]....
        /*05ec*/ 	.word	0x0000b8a0
        /*05f0*/ 	.word	0x000000ff
        /*05f4*/ 	.word	0x00000000
        /*05f8*/ 	.short	0x0101
        /*05fa*/ 	.byte	0x04
	.zero		1


	//   ....[41]....
        /*05fc*/ 	.word	0x0000c7d0
        /*0600*/ 	.word	0x000000ff
        /*0604*/ 	.word	0x00000000
        /*0608*/ 	.short	0x0101
        /*060a*/ 	.byte	0x04
	.zero		1


	//   ....[42]....
        /*060c*/ 	.word	0x0000e390
        /*0610*/ 	.word	0x000000ff
        /*0614*/ 	.word	0x00012480
        /*0618*/ 	.short	0x010a
        /*061a*/ 	.byte	0x26
	.zero		1


	//   ....[43]....
        /*061c*/ 	.word	0x0000e4f0
        /*0620*/ 	.word	0x000000ff
        /*0624*/ 	.word	0x00012440
        /*0628*/ 	.short	0x010a
        /*062a*/ 	.byte	0x26
	.zero		1


	//   ....[44]....
        /*062c*/ 	.word	0x0000efe0
        /*0630*/ 	.word	0x000000ff
        /*0634*/ 	.word	0x00012400
        /*0638*/ 	.short	0x0107
        /*063a*/ 	.byte	0x26
	.zero		1


	//   ....[45]....
        /*063c*/ 	.word	0x0000f020
        /*0640*/ 	.word	0x000000ff
        /*0644*/ 	.word	0x00012400
        /*0648*/ 	.short	0x0101
        /*064a*/ 	.byte	0x26
	.zero		1


	//   ....[46]....
        /*064c*/ 	.word	0x0000f030
        /*0650*/ 	.word	0x000000ff
        /*0654*/ 	.word	0x00012420
        /*0658*/ 	.short	0x010a
        /*065a*/ 	.byte	0x26
	.zero		1


	//   ....[47]....
        /*065c*/ 	.word	0x0000f320
        /*0660*/ 	.word	0x00000007
        /*0664*/ 	.word	0x00012480
        /*0668*/ 	.short	0x010a
        /*066a*/ 	.byte	0x3f
	.zero		1


	//   ....[48]....
        /*066c*/ 	.word	0x0000f520
        /*0670*/ 	.word	0x00000007
        /*0674*/ 	.word	0x00012440
        /*0678*/ 	.short	0x010a
        /*067a*/ 	.byte	0x3f
	.zero		1


	//   ....[49]....
        /*067c*/ 	.word	0x0000f790
        /*0680*/ 	.word	0x00000014
        /*0684*/ 	.word	0x00012470
        /*0688*/ 	.short	0x010a
        /*068a*/ 	.byte	0x3f
	.zero		1


	//   ....[50]....
        /*068c*/ 	.word	0x0000f7f0
        /*0690*/ 	.word	0x00000014
        /*0694*/ 	.word	0x00012460
        /*0698*/ 	.short	0x010a
        /*069a*/ 	.byte	0x3f
	.zero		1


	//   ....[51]....
        /*069c*/ 	.word	0x0000fab0
        /*06a0*/ 	.word	0x00000014
        /*06a4*/ 	.word	0x00012450
        /*06a8*/ 	.short	0x0101
        /*06aa*/ 	.byte	0x3f
	.zero		1


	//   ....[52]....
        /*06ac*/ 	.word	0x0000fb20
        /*06b0*/ 	.word	0x00000004
        /*06b4*/ 	.word	0x00000000
        /*06b8*/ 	.short	0x0101
        /*06ba*/ 	.byte	0x3f
	.zero		1


	//   ....[53]....
        /*06bc*/ 	.word	0x0000fc20
        /*06c0*/ 	.word	0x0000000c
        /*06c4*/ 	.word	0x00012470
        /*06c8*/ 	.short	0x010a
        /*06ca*/ 	.byte	0x3f
	.zero		1


	//   ....[54]....
        /*06cc*/ 	.word	0x0000fcc0
        /*06d0*/ 	.word	0x0000000c
        /*06d4*/ 	.word	0x00012460
        /*06d8*/ 	.short	0x010a
        /*06da*/ 	.byte	0x3f
	.zero		1


	//   ....[55]....
        /*06dc*/ 	.word	0x0000ff80
        /*06e0*/ 	.word	0x0000000c
        /*06e4*/ 	.word	0x00012450
        /*06e8*/ 	.short	0x0101
        /*06ea*/ 	.byte	0x3f
	.zero		1


	//   ....[56]....
        /*06ec*/ 	.word	0x0000ffe0
        /*06f0*/ 	.word	0x00000004
        /*06f4*/ 	.word	0x00000000
        /*06f8*/ 	.short	0x0101
        /*06fa*/ 	.byte	0x3f
	.zero		1


	//   ....[57]....
        /*06fc*/ 	.word	0x00010080
        /*0700*/ 	.word	0x00000009
        /*0704*/ 	.word	0x00012420
        /*0708*/ 	.short	0x010a
        /*070a*/ 	.byte	0x3f
	.zero		1


	//   ....[58]....
        /*070c*/ 	.word	0x00010190
        /*0710*/ 	.word	0x00000007
        /*0714*/ 	.word	0x00000000
        /*0718*/ 	.short	0x010a
        /*071a*/ 	.byte	0x3f
	.zero		1


	//   ....[59]....
        /*071c*/ 	.word	0x00010200
        /*0720*/ 	.word	0x00000005
        /*0724*/ 	.word	0x00000000
        /*0728*/ 	.short	0x010a
        /*072a*/ 	.byte	0x3f
	.zero		1


	//   ....[60]....
        /*072c*/ 	.word	0x00010250
        /*0730*/ 	.word	0x00000003
        /*0734*/ 	.word	0x00012460
        /*0738*/ 	.short	0x010a
        /*073a*/ 	.byte	0x3f
	.zero		1


	//   ....[61]....
        /*073c*/ 	.word	0x000102a0
        /*0740*/ 	.word	0x00000005
        /*0744*/ 	.word	0x00012460
        /*0748*/ 	.short	0x010a
        /*074a*/ 	.byte	0x3f
	.zero		1


	//   ....[62]....
        /*074c*/ 	.word	0x000102e0
        /*0750*/ 	.word	0x00000003
        /*0754*/ 	.word	0x00012480
        /*0758*/ 	.short	0x010a
        /*075a*/ 	.byte	0x3f
	.zero		1


	//   ....[63]....
        /*075c*/ 	.word	0x00010300
        /*0760*/ 	.word	0x00000005
        /*0764*/ 	.word	0x00012480
        /*0768*/ 	.short	0x010a
        /*076a*/ 	.byte	0x3f
	.zero		1


	//   ....[64]....
        /*076c*/ 	.word	0x00010370
        /*0770*/ 	.word	0x00000003
        /*0774*/ 	.word	0x00012400
        /*0778*/ 	.short	0x010a
        /*077a*/ 	.byte	0x3f
	.zero		1


	//   ....[65]....
        /*077c*/ 	.word	0x000103d0
        /*0780*/ 	.word	0x00000003
        /*0784*/ 	.word	0x00012430
        /*0788*/ 	.short	0x010a
        /*078a*/ 	.byte	0x3f
	.zero		1


	//   ....[66]....
        /*078c*/ 	.word	0x00010430
        /*0790*/ 	.word	0x00000009
        /*0794*/ 	.word	0x00012430
        /*0798*/ 	.short	0x010a
        /*079a*/ 	.byte	0x3f
	.zero		1


	//   ....[67]....
        /*079c*/ 	.word	0x00010490
        /*07a0*/ 	.word	0x00000079
        /*07a4*/ 	.word	0x00012450
        /*07a8*/ 	.short	0x010a
        /*07aa*/ 	.byte	0x3f
	.zero		1


	//   ....[68]....
        /*07ac*/ 	.word	0x000104f0
        /*07b0*/ 	.word	0x00000007
        /*07b4*/ 	.word	0x00012430
        /*07b8*/ 	.short	0x010a
        /*07ba*/ 	.byte	0x3f
	.zero		1


	//   ....[69]....
        /*07bc*/ 	.word	0x00010550
        /*07c0*/ 	.word	0x0000003a
        /*07c4*/ 	.word	0x00012450
        /*07c8*/ 	.short	0x010a
        /*07ca*/ 	.byte	0x3f
	.zero		1


	//   ....[70]....
        /*07cc*/ 	.word	0x000105b0
        /*07d0*/ 	.word	0x00000005
        /*07d4*/ 	.word	0x00012450
        /*07d8*/ 	.short	0x010a
        /*07da*/ 	.byte	0x3f
	.zero		1


	//   ....[71]....
        /*07dc*/ 	.word	0x00010710
        /*07e0*/ 	.word	0x00000005
        /*07e4*/ 	.word	0x00012480
        /*07e8*/ 	.short	0x010a
        /*07ea*/ 	.byte	0x3f
	.zero		1


	//   ....[72]....
        /*07ec*/ 	.word	0x00010770
        /*07f0*/ 	.word	0x00000005
        /*07f4*/ 	.word	0x00012440
        /*07f8*/ 	.short	0x010a
        /*07fa*/ 	.byte	0x3f
	.zero		1


	//   ....[73]....
        /*07fc*/ 	.word	0x00010ef0
        /*0800*/ 	.word	0x00000003
        /*0804*/ 	.word	0x00012420
        /*0808*/ 	.short	0x010a
        /*080a*/ 	.byte	0x3f
	.zero		1


	//   ....[74]....
        /*080c*/ 	.word	0x00010f40
        /*0810*/ 	.word	0x00000007
        /*0814*/ 	.word	0x00012480
        /*0818*/ 	.short	0x010a
        /*081a*/ 	.byte	0x3f
	.zero		1


	//   ....[75]....
        /*081c*/ 	.word	0x00010f90
        /*0820*/ 	.word	0x00000007
        /*0824*/ 	.word	0x00012440
        /*0828*/ 	.short	0x010a
        /*082a*/ 	.byte	0x3f
	.zero		1


	//   ....[76]....
        /*082c*/ 	.word	0x00010fe0
        /*0830*/ 	.word	0x00000014
        /*0834*/ 	.word	0x00012470
        /*0838*/ 	.short	0x010a
        /*083a*/ 	.byte	0x3f
	.zero		1


	//   ....[77]....
        /*083c*/ 	.word	0x00011030
        /*0840*/ 	.word	0x00000014
        /*0844*/ 	.word	0x00012460
        /*0848*/ 	.short	0x010a
        /*084a*/ 	.byte	0x3f
	.zero		1


	//   ....[78]....
        /*084c*/ 	.word	0x00011080
        /*0850*/ 	.word	0x0000000c
        /*0854*/ 	.word	0x00012470
        /*0858*/ 	.short	0x010a
        /*085a*/ 	.byte	0x3f
	.zero		1


	//   ....[79]....
        /*085c*/ 	.word	0x000110d0
        /*0860*/ 	.word	0x0000000c
        /*0864*/ 	.word	0x00012460
        /*0868*/ 	.short	0x010a
        /*086a*/ 	.byte	0x3f
	.zero		1


	//   ....[80]....
        /*086c*/ 	.word	0x00011120
        /*0870*/ 	.word	0x00000009
        /*0874*/ 	.word	0x00012420
        /*0878*/ 	.short	0x010a
        /*087a*/ 	.byte	0x3f
	.zero		1


	//   ....[81]....
        /*087c*/ 	.word	0x00011170
        /*0880*/ 	.word	0x00000007
        /*0884*/ 	.word	0x00000000
        /*0888*/ 	.short	0x010a
        /*088a*/ 	.byte	0x3f
	.zero		1


	//   ....[82]....
        /*088c*/ 	.word	0x000111c0
        /*0890*/ 	.word	0x00000005
        /*0894*/ 	.word	0x00000000
        /*0898*/ 	.short	0x010a
        /*089a*/ 	.byte	0x3f
	.zero		1


	//   ....[83]....
        /*089c*/ 	.word	0x00011210
        /*08a0*/ 	.word	0x00000003
        /*08a4*/ 	.word	0x00012460
        /*08a8*/ 	.short	0x010a
        /*08aa*/ 	.byte	0x3f
	.zero		1


	//   ....[84]....
        /*08ac*/ 	.word	0x00011260
        /*08b0*/ 	.word	0x00000005
        /*08b4*/ 	.word	0x00012460
        /*08b8*/ 	.short	0x010a
        /*08ba*/ 	.byte	0x3f
	.zero		1


	//   ....[85]....
        /*08bc*/ 	.word	0x000112b0
        /*08c0*/ 	.word	0x00000003
        /*08c4*/ 	.word	0x00012480
        /*08c8*/ 	.short	0x010a
        /*08ca*/ 	.byte	0x3f
	.zero		1


	//----- nvinfo : EIATTR_NUM_MBARRIERS
	.align		4
.L_1565:
        /*08cc*/ 	.byte	0x03, 0x38
        /*08ce*/ 	.short	0x0016


	//----- nvinfo : EIATTR_EXIT_INSTR_OFFSETS
	.align		4
        /*08d0*/ 	.byte	0x04, 0x1c
        /*08d2*/ 	.short	(.L_1567 - .L_1566)


	//   ....[0]....
.L_1566:
        /*08d4*/ 	.word	0x00010350


	//----- nvinfo : EIATTR_MAX_THREADS
	.align		4
.L_1567:
        /*08d8*/ 	.byte	0x04, 0x05
        /*08da*/ 	.short	(.L_1569 - .L_1568)
.L_1568:
        /*08dc*/ 	.word	0x00000200
        /*08e0*/ 	.word	0x00000001
        /*08e4*/ 	.word	0x00000001


	//----- nvinfo : EIATTR_CRS_STACK_SIZE
	.align		4
.L_1569:
        /*08e8*/ 	.byte	0x04, 0x1e
        /*08ea*/ 	.short	(.L_1571 - .L_1570)
.L_1570:
        /*08ec*/ 	.word	0x00000000


	//----- nvinfo : EIATTR_CBANK_PARAM_SIZE
	.align		4
.L_1571:
        /*08f0*/ 	.byte	0x03, 0x19
        /*08f2*/ 	.short	0x0a70


	//----- nvinfo : EIATTR_PARAM_CBANK
	.align		4
        /*08f4*/ 	.byte	0x04, 0x0a
        /*08f6*/ 	.short	(.L_1573 - .L_1572)
	.align		4
.L_1572:
        /*08f8*/ 	.word	index@(.nv.constant0._ZN7cutlass13device_kernelIN5flash11enable_sm90INS1_16FlashAttnFwdSm90INS1_25CollectiveMainloopFwdSm90ILi2EN4cute5tupleIJNS5_1CILi1EEES8_S8_EEENS6_IJNS7_ILi192EEENS7_ILi160EEENS7_ILi64EEEEEELi64ENS_12float_e4m3_tEfNS_4arch4Sm90ELb1ELb0ELb1ELb0ELb0ELb0ELb0ELb1ELb1ELb1ELb1ELb0EEENS1_21CollectiveEpilogueFwdINS6_IJSA_SC_SB_EEES9_NS_10bfloat16_tESG_Li384ELb0ELb1ELb1ELb1EEENS1_19SingleTileSchedulerILb0ELb1ELb1ELi192EEEEEEEEEvNT_6ParamsE)
        /*08fc*/ 	.short	0x0210
        /*08fe*/ 	.short	0x0a70


	//----- nvinfo : EIATTR_SW_WAR
	.align		4
.L_1573:
        /*0900*/ 	.byte	0x04, 0x36
        /*0902*/ 	.short	(.L_1575 - .L_1574)
.L_1574:
        /*0904*/ 	.word	0x00000008
.L_1575:


//--------------------- .nv.info._ZN7cutlass13device_kernelIN5flash11enable_sm90INS1_16FlashAttnFwdSm90INS1_25CollectiveMainloopFwdSm90ILi2EN4cute5tupleIJNS5_1CILi1EEES8_S8_EEENS6_IJNS7_ILi192EEENS7_ILi160EEENS7_ILi64EEEEEELi64ENS_12float_e4m3_tEfNS_4arch4Sm90ELb1ELb0ELb1ELb1ELb0ELb0ELb0ELb1ELb1ELb1ELb1ELb0EEENS1_21CollectiveEpilogueFwdINS6_IJSA_SC_SB_EEES9_NS_10bfloat16_tESG_Li384ELb1ELb1ELb1ELb1EEENS1_36VarlenDynamicPersistentTileSchedulerILi192ELi160ELi384ELi128ELb1ELb1ELb1ELb1ELb1ELb1EEEEEEEEEvNT_6ParamsE --------------------------
	.section	.nv.info._ZN7cutlass13device_kernelIN5flash11enable_sm90INS1_16FlashAttnFwdSm90INS1_25CollectiveMainloopFwdSm90ILi2EN4cute5tupleIJNS5_1CILi1EEES8_S8_EEENS6_IJNS7_ILi192EEENS7_ILi160EEENS7_ILi64EEEEEELi64ENS_12float_e4m3_tEfNS_4arch4Sm90ELb1ELb0ELb1ELb1ELb0ELb0ELb0ELb1ELb1ELb1ELb1ELb0EEENS1_21CollectiveEpilogueFwdINS6_IJSA_SC_SB_EEES9_NS_10bfloat16_tESG_Li384ELb1ELb1ELb1ELb1EEENS1_36VarlenDynamicPersistentTileSchedulerILi192ELi160ELi384ELi128ELb1ELb1ELb1ELb1ELb1ELb1EEEEEEEEEvNT_6ParamsE,"",@"SHT_CUDA_INFO"
	.sectionflags	@""
	.align	4


	//----- nvinfo : EIATTR_CUDA_API_VERSION
	.align		4
        /*0000*/ 	.byte	0x04, 0x37
        /*0002*/ 	.short	(.L_1577 - .L_1576)
.L_1576:
        /*0004*/ 	.word	0x00000082


	//----- nvinfo : EIATTR_KPARAM_INFO
	.align		4
.L_1577:
        /*0008*/ 	.byte	0x04, 0x17
        /*000a*/ 	.short	(.L_1579 - .L_1578)
.L_1578:
        /*000c*/ 	.word	0x00000000
        /*0010*/ 	.short	0x0000
        /*0012*/ 	.short	0x0070
        /*0014*/ 	.byte	0x00, 0xf0, 0x01, 0x2a


	//----- nvinfo : EIATTR_SPARSE_MMA_MASK
	.align		4
.L_1579:
        /*0018*/ 	.byte	0x03, 0x50
        /*001a*/ 	.short	0x0000


	//----- nvinfo : EIATTR_MAXREG_COUNT
	.align		4
        /*001c*/ 	.byte	0x03, 0x1b
        /*001e*/ 	.short	0x0080


	//----- nvinfo : EIATTR_NUM_BARRIERS
	.align		4
        /*0020*/ 	.byte	0x02, 0x4c
        /*0022*/ 	.byte	0x09
	.zero		1


	//----- nvinfo : EIATTR_EXTERNS
	.align		4
        /*0024*/ 	.byte	0x04, 0x0f
        /*0026*/ 	.short	(.L_1581 - .L_1580)


	//   ....[0]....
	.align		4
.L_1580:
        /*0028*/ 	.word	index@(__assertfail)


	//----- nvinfo : EIATTR_ANNOTATIONS
	.align		4
.L_1581:
        /*002c*/ 	.byte	0x04, 0x55
        /*002e*/ 	.short	(.L_1583 - .L_1582)


	//   ....[0]....
.L_1582:
        /* <DEDUP_REMOVED lines=11> */


	//----- nvinfo : EIATTR_MERCURY_ISA_VERSION
	.align		4
.L_1583:
        /*00c8*/ 	.byte	0x03, 0x5f
        /*00ca*/ 	.short	0x0101


	//----- nvinfo : EIATTR_UNUSED_LOAD_BYTE_OFFSET
	.align		4
        /*00cc*/ 	.byte	0x04, 0x44
        /*00ce*/ 	.short	(.L_1585 - .L_1584)


	//   ....[0]....
.L_1584:
        /*00d0*/ 	.word	0x00000a00
        /*00d4*/ 	.word	0x0000fff0


	//   ....[1]....
        /*00d8*/ 	.word	0x0000bfe0
        /*00dc*/ 	.word	0x0000fff0


	//----- nvinfo : EIATTR_INT_WARP_WIDE_INSTR_OFFSETS
	.align		4
.L_1585:
        /*00e0*/ 	.byte	0x04, 0x31
        /*00e2*/ 	.short	(.L_1587 - .L_1586)


	//   ....[0]....
.L_1586:
        /*00e4*/ 	.word	0x00000130


	//   ....[1]....
        /*00e8*/ 	.word	0x00000170


	//   ....[2]....
        /*00ec*/ 	.word	0x000001e0


	//   ....[3]....
        /*00f0*/ 	.word	0x00010680


	//   ....[4]....
        /*00f4*/ 	.word	0x00010710


	//   ....[5]....
        /*00f8*/ 	.word	0x00012a40


	//   ....[6]....
        /*00fc*/ 	.word	0x00012ad0


	//----- nvinfo : EIATTR_COOP_GROUP_MASK_REGIDS
	.align		4
.L_1587:
        /*0100*/ 	.byte	0x04, 0x29
        /*0102*/ 	.short	(.L_1589 - .L_1588)


	//   ....[0]....
.L_1588:
        /*0104*/ 	.word	0xffffffff


	//   ....[1]....
        /*0108*/ 	.word	0xffffffff


	//   ....[2]....
        /*010c*/ 	.word	0xffffffff


	//   ....[3]....
        /*0110*/ 	.word	0xffffffff


	//   ....[4]....
        /*0114*/ 	.word	0xffffffff


	//   ....[5]....
        /*0118*/ 	.word	0xffffffff


	//   ....[6]....
        /*011c*/ 	.word	0xffffffff


	//   ....[7]....
        /*0120*/ 	.word	0xffffffff


	//   ....[8]....
        /*0124*/ 	.word	0xffffffff


	//   ....[9]....
        /*0128*/ 	.word	0xffffffff


	//   ....[10]....
        /*012c*/ 	.word	0xffffffff


	//   ....[11]....
        /*0130*/ 	.word	0xffffffff


	//   ....[12]....
        /*0134*/ 	.word	0xffffffff


	//   ....[13]....
        /*0138*/ 	.word	0xffffffff


	//   ....[14]....
        /*013c*/ 	.word	0xffffffff


	//   ....[15]....
        /*0140*/ 	.word	0xffffffff


	//   ....[16]....
        /*0144*/ 	.word	0xffffffff


	//   ....[17]....
        /*0148*/ 	.word	0xffffffff


	//   ....[18]....
        /*014c*/ 	.word	0xffffffff


	//   ....[19]....
        /*0150*/ 	.word	0xffffffff


	//   ....[20]....
        /*0154*/ 	.word	0xffffffff


	//   ....[21]....
        /*0158*/ 	.word	0xffffffff


	//   ....[22]....
        /*015c*/ 	.word	0xffffffff


	//   ....[23]....
        /*0160*/ 	.word	0xffffffff


	//   ....[24]....
        /*0164*/ 	.word	0xffffffff


	//   ....[25]....
        /*0168*/ 	.word	0xffffffff


	//   ....[26]....
        /*016c*/ 	.word	0xffffffff


	//   ....[27]....
        /*0170*/ 	.word	0xffffffff


	//   ....[28]....
        /*0174*/ 	.word	0xffffffff


	//   ....[29]....
        /*0178*/ 	.word	0xffffffff


	//   ....[30]....
        /*017c*/ 	.word	0xffffffff


	//   ....[31]....
        /*0180*/ 	.word	0xffffffff


	//   ....[32]....
        /*0184*/ 	.word	0xffffffff


	//   ....[33]....
        /*0188*/ 	.word	0xffffffff


	//   ....[34]....
        /*018c*/ 	.word	0xffffffff


	//   ....[35]....
        /*0190*/ 	.word	0xffffffff


	//   ....[36]....
        /*0194*/ 	.word	0xffffffff


	//   ....[37]....
        /*0198*/ 	.word	0xffffffff


	//   ....[38]....
        /*019c*/ 	.word	0xffffffff


	//   ....[39]....
        /*01a0*/ 	.word	0xffffffff


	//   ....[40]....
        /*01a4*/ 	.word	0xffffffff


	//   ....[41]....
        /*01a8*/ 	.word	0xffffffff


	//   ....[42]....
        /*01ac*/ 	.word	0xffffffff


	//   ....[43]....
        /*01b0*/ 	.word	0xffffffff


	//   ....[44]....
        /*01b4*/ 	.word	0xffffffff


	//   ....[45]....
        /*01b8*/ 	.word	0xffffffff


	//   ....[46]....
        /*01bc*/ 	.word	0xffffffff


	//   ....[47]....
        /*01c0*/ 	.word	0xffffffff


	//   ....[48]....
        /*01c4*/ 	.word	0xffffffff


	//   ....[49]....
        /*01c8*/ 	.word	0xffffffff


	//   ....[50]....
        /*01cc*/ 	.word	0xffffffff


	//   ....[51]....
        /*01d0*/ 	.word	0xffffffff


	//   ....[52]....
        /*01d4*/ 	.word	0xffffffff


	//   ....[53]....
        /*01d8*/ 	.word	0xffffffff


	//   ....[54]....
        /*01dc*/ 	.word	0xffffffff


	//   ....[55]....
        /*01e0*/ 	.word	0xffffffff


	//   ....[56]....
        /*01e4*/ 	.word	0xffffffff


	//   ....[57]....
        /*01e8*/ 	.word	0xffffffff


	//   ....[58]....
        /*01ec*/ 	.word	0xffffffff


	//   ....[59]....
        /*01f0*/ 	.word	0xffffffff


	//   ....[60]....
        /*01f4*/ 	.word	0xffffffff


	//   ....[61]....
        /*01f8*/ 	.word	0xffffffff


	//   ....[62]....
        /*01fc*/ 	.word	0xffffffff


	//   ....[63]....
        /*0200*/ 	.word	0xffffffff


	//   ....[64]....
        /*0204*/ 	.word	0xffffffff


	//   ....[65]....
        /*0208*/ 	.word	0xffffffff


	//   ....[66]....
        /*020c*/ 	.word	0xffffffff


	//   ....[67]....
        /*0210*/ 	.word	0xffffffff


	//   ....[68]....
        /*0214*/ 	.word	0xffffffff


	//   ....[69]....
        /*0218*/ 	.word	0xffffffff


	//   ....[70]....
        /*021c*/ 	.word	0xffffffff


	//   ....[71]....
        /*0220*/ 	.word	0xffffffff


	//   ....[72]....
        /*0224*/ 	.word	0xffffffff


	//   ....[73]....
        /*0228*/ 	.word	0xffffffff


	//   ....[74]....
        /*022c*/ 	.word	0xffffffff


	//   ....[75]....
        /*0230*/ 	.word	0xffffffff


	//   ....[76]....
        /*0234*/ 	.word	0xffffffff


	//   ....[77]....
        /*0238*/ 	.word	0xffffffff


	//   ....[78]....
        /*023c*/ 	.word	0xffffffff


	//   ....[79]....
        /*0240*/ 	.word	0xffffffff


	//   ....[80]....
        /*0244*/ 	.word	0xffffffff


	//   ....[81]....
        /*0248*/ 	.word	0xffffffff


	//   ....[82]....
        /*024c*/ 	.word	0xffffffff


	//   ....[83]....
        /*0250*/ 	.word	0xffffffff


	//   ....[84]....
        /*0254*/ 	.word	0xffffffff


	//   ....[85]....
        /*0258*/ 	.word	0xffffffff


	//   ....[86]....
        /*025c*/ 	.word	0xffffffff


	//   ....[87]....
        /*0260*/ 	.word	0xffffffff


	//   ....[88]....
        /*0264*/ 	.word	0xffffffff


	//   ....[89]....
        /*0268*/ 	.word	0xffffffff


	//   ....[90]....
        /*026c*/ 	.word	0xffffffff


	//   ....[91]....
        /*0270*/ 	.word	0xffffffff


	//   ....[92]....
        /*0274*/ 	.word	0xffffffff


	//   ....[93]....
        /*0278*/ 	.word	0xffffffff


	//   ....[94]....
        /*027c*/ 	.word	0xffffffff


	//   ....[95]....
        /*0280*/ 	.word	0xffffffff


	//   ....[96]....
        /*0284*/ 	.word	0xffffffff


	//   ....[97]....
        /*0288*/ 	.word	0xffffffff


	//   ....[98]....
        /*028c*/ 	.word	0xffffffff


	//   ....[99]....
        /*0290*/ 	.word	0xffffffff


	//   ....[100]....
        /*0294*/ 	.word	0xffffffff


	//   ....[101]....
        /*0298*/ 	.word	0xffffffff


	//   ....[102]....
        /*029c*/ 	.word	0xffffffff


	//   ....[103]....
        /*02a0*/ 	.word	0xffffffff


	//   ....[104]....
        /*02a4*/ 	.word	0xffffffff


	//   ....[105]....
        /*02a8*/ 	.word	0xffffffff


	//   ....[106]....
        /*02ac*/ 	.word	0xffffffff


	//   ....[107]....
        /*02b0*/ 	.word	0xffffffff


	//   ....[108]....
        /*02b4*/ 	.word	0xffffffff


	//   ....[109]....
        /*02b8*/ 	.word	0xffffffff


	//   ....[110]....
        /*02bc*/ 	.word	0xffffffff


	//   ....[111]....
        /*02c0*/ 	.word	0xffffffff


	//   ....[112]....
        /*02c4*/ 	.word	0xffffffff


	//   ....[113]....
        /*02c8*/ 	.word	0xffffffff


	//   ....[114]....
        /*02cc*/ 	.word	0xffffffff


	//   ....[115]....
        /*02d0*/ 	.word	0xffffffff


	//   ....[116]....
        /*02d4*/ 	.word	0xffffffff


	//   ....[117]....
        /*02d8*/ 	.word	0xffffffff


	//   ....[118]....
        /*02dc*/ 	.word	0xffffffff


	//   ....[119]....
        /*02e0*/ 	.word	0xffffffff


	//   ....[120]....
        /*02e4*/ 	.word	0xffffffff


	//   ....[121]....
        /*02e8*/ 	.word	0xffffffff


	//   ....[122]....
        /*02ec*/ 	.word	0xffffffff


	//   ....[123]....
        /*02f0*/ 	.word	0xffffffff


	//   ....[124]....
        /*02f4*/ 	.word	0xffffffff


	//   ....[125]....
        /*02f8*/ 	.word	0xffffffff


	//   ....[126]....
        /*02fc*/ 	.word	0xffffffff


	//   ....[127]....
        /*0300*/ 	.word	0xffffffff


	//   ....[128]....
        /*0304*/ 	.word	0xffffffff


	//   ....[129]....
        /*0308*/ 	.word	0xffffffff


	//   ....[130]....
        /*030c*/ 	.word	0xffffffff


	//   ....[131]....
        /*0310*/ 	.word	0xffffffff


	//   ....[132]....
        /*0314*/ 	.word	0xffffffff


	//   ....[133]....
        /*0318*/ 	.word	0x0500000f


	//   ....[134]....
        /*031c*/ 	.word	0x0500000f


	//   ....[135]....
        /*0320*/ 	.word	0x0500000f


	//   ....[136]....
        /*0324*/ 	.word	0x0500000f


	//   ....[137]....
        /*0328*/ 	.word	0x0500000f


	//   ....[138]....
        /*032c*/ 	.word	0x0500000f


	//   ....[139]....
        /*0330*/ 	.word	0x0500000f


	//   ....[140]....
        /*0334*/ 	.word	0x0500000f


	//   ....[141]....
        /*0338*/ 	.word	0x0500000f


	//   ....[142]....
        /*033c*/ 	.word	0x0500000f


	//   ....[143]....
        /*0340*/ 	.word	0x0500000f


	//   ....[144]....
        /*0344*/ 	.word	0x0500000f


	//   ....[145]....
        /*0348*/ 	.word	0x0500000f


	//   ....[146]....
        /*034c*/ 	.word	0x0500000f


	//----- nvinfo : EIATTR_COOP_GROUP_INSTR_OFFSETS
	.align		4
.L_1589:
        /*0350*/ 	.byte	0x04, 0x28
        /*0352*/ 	.short	(.L_1591 - .L_1590)


	//   ....[0]....
.L_1590:
        /*0354*/ 	.word	0x00000060


	//   ....[1]....
        /*0358*/ 	.word	0x00000140


	//   ....[2]....
        /*035c*/ 	.word	0x00000190


	//   ....[3]....
        /*0360*/ 	.word	0x000003c0


	//   ....[4]....
        /*0364*/ 	.word	0x00000520


	//   ....[5]....
        /*0368*/ 	.word	0x00000640


	//   ....[6]....
        /*036c*/ 	.word	0x000007a0


	//   ....[7]....
        /*0370*/ 	.word	0x00001990


	//   ....[8]....
        /*0374*/ 	.word	0x00002720


	//   ....[9]....
        /*0378*/ 	.word	0x000027a0


	//   ....[10]....
        /*037c*/ 	.word	0x000034b0


	//   ....[11]....
        /*0380*/ 	.word	0x00003580


	//   ....[12]....
        /*0384*/ 	.word	0x00004120


	//   ....[13]....
        /*0388*/ 	.word	0x000041b0


	//   ....[14]....
        /*038c*/ 	.word	0x00006100


	//   ....[15]....
        /*0390*/ 	.word	0x00006140


	//   ....[16]....
        /*0394*/ 	.word	0x00006c50


	//   ....[17]....
        /*0398*/ 	.word	0x00006d50


	//   ....[18]....
        /*039c*/ 	.word	0x00007830


	//   ....[19]....
        /*03a0*/ 	.word	0x000078c0


	//   ....[20]....
        /*03a4*/ 	.word	0x0000a140


	//   ....[21]....
        /*03a8*/ 	.word	0x0000a170


	//   ....[22]....
        /*03ac*/ 	.word	0x0000a1a0


	//   ....[23]....
        /*03b0*/ 	.word	0x0000a1d0


	//   ....[24]....
        /*03b4*/ 	.word	0x0000ba20


	//   ....[25]....
        /*03b8*/ 	.word	0x0000ba30


	//   ....[26]....
        /*03bc*/ 	.word	0x0000bab0


	//   ....[27]....
        /*03c0*/ 	.word	0x0000bac0


	//   ....[28]....
        /*03c4*/ 	.word	0x0000c4c0


	//   ....[29]....
        /*03c8*/ 	.word	0x0000c4d0


	//   ....[30]....
        /*03cc*/ 	.word	0x0000c4e0


	//   ....[31]....
        /*03d0*/ 	.word	0x0000c4f0


	//   ....[32]....
        /*03d4*/ 	.word	0x0000c500


	//   ....[33]....
        /*03d8*/ 	.word	0x0000c510


	//   ....[34]....
        /*03dc*/ 	.word	0x0000c530


	//   ....[35]....
        /*03e0*/ 	.word	0x0000c540


	//   ....[36]....
        /*03e4*/ 	.word	0x0000c550


	//   ....[37]....
        /*03e8*/ 	.word	0x0000c570


	//   ....[38]....
        /*03ec*/ 	.word	0x0000c590


	//   ....[39]....
        /*03f0*/ 	.word	0x0000c5a0


	//   ....[40]....
        /*03f4*/ 	.word	0x0000c5d0


	//   ....[41]....
        /*03f8*/ 	.word	0x0000c5e0


	//   ....[42]....
        /*03fc*/ 	.word	0x0000c5f0


	//   ....[43]....
        /*0400*/ 	.word	0x0000c600


	//   ....[44]....
        /*0404*/ 	.word	0x0000c610


	//   ....[45]....
        /*0408*/ 	.word	0x0000c640


	//   ....[46]....
        /*040c*/ 	.word	0x0000c660


	//   ....[47]....
        /*0410*/ 	.word	0x0000c690


	//   ....[48]....
        /*0414*/ 	.word	0x0000c6b0


	//   ....[49]....
        /*0418*/ 	.word	0x0000c6d0


	//   ....[50]....
        /*041c*/ 	.word	0x0000c6e0


	//   ....[51]....
        /*0420*/ 	.word	0x0000c6f0


	//   ....[52]....
        /*0424*/ 	.word	0x0000c700


	//   ....[53]....
        /*0428*/ 	.word	0x0000c730


	//   ....[54]....
        /*042c*/ 	.word	0x0000c750


	//   ....[55]....
        /*0430*/ 	.word	0x0000c780


	//   ....[56]....
        /*0434*/ 	.word	0x0000c7b0


	//   ....[57]....
        /*0438*/ 	.word	0x0000c7e0


	//   ....[58]....
        /*043c*/ 	.word	0x0000c810


	//   ....[59]....
        /*0440*/ 	.word	0x0000c840


	//   ....[60]....
        /*0444*/ 	.word	0x0000ced0


	//   ....[61]....
        /*0448*/ 	.word	0x0000cee0


	//   ....[62]....
        /*044c*/ 	.word	0x0000cef0


	//   ....[63]....
        /*0450*/ 	.word	0x0000cf30


	//   ....[64]....
        /*0454*/ 	.word	0x0000d530


	//   ....[65]....
        /*0458*/ 	.word	0x0000d570


	//   ....[66]....
        /*045c*/ 	.word	0x0000d590


	//   ....[67]....
        /*0460*/ 	.word	0x0000d5d0


	//   ....[68]....
        /*0464*/ 	.word	0x0000d5f0


	//   ....[69]....
        /*0468*/ 	.word	0x0000d600


	//   ....[70]....
        /*046c*/ 	.word	0x0000d620


	//   ....[71]....
        /*0470*/ 	.word	0x0000d640


	//   ....[72]....
        /*0474*/ 	.word	0x0000dae0


	//   ....[73]....
        /*0478*/ 	.word	0x0000daf0


	//   ....[74]....
        /*047c*/ 	.word	0x0000dd30


	//   ....[75]....
        /*0480*/ 	.word	0x0000dd40


	//   ....[76]....
        /*0484*/ 	.word	0x0000e850


	//   ....[77]....
        /*0488*/ 	.word	0x0000e880


	//   ....[78]....
        /*048c*/ 	.word	0x0000e8c0


	//   ....[79]....
        /*0490*/ 	.word	0x0000e8f0


	//   ....[80]....
        /*0494*/ 	.word	0x0000e900


	//   ....[81]....
        /*0498*/ 	.word	0x0000e910


	//   ....[82]....
        /*049c*/ 	.word	0x0000e920


	//   ....[83]....
        /*04a0*/ 	.word	0x0000e940


	//   ....[84]....
        /*04a4*/ 	.word	0x0000ea90


	//   ....[85]....
        /*04a8*/ 	.word	0x0000ec90


	//   ....[86]....
        /*04ac*/ 	.word	0x0000ecc0


	//   ....[87]....
        /*04b0*/ 	.word	0x0000ecf0


	//   ....[88]....
        /*04b4*/ 	.word	0x0000ed20


	//   ....[89]....
        /*04b8*/ 	.word	0x0000ed50


	//   ....[90]....
        /*04bc*/ 	.word	0x0000eda0


	//   ....[91]....
        /*04c0*/ 	.word	0x0000ef30


	//   ....[92]....
        /*04c4*/ 	.word	0x0000ef60


	//   ....[93]....
        /*04c8*/ 	.word	0x0000ef90


	//   ....[94]....
        /*04cc*/ 	.word	0x0000efc0


	//   ....[95]....
        /*04d0*/ 	.word	0x0000eff0


	//   ....[96]....
        /*04d4*/ 	.word	0x0000f020


	//   ....[97]....
        /*04d8*/ 	.word	0x0000f0d0


	//   ....[98]....
        /*04dc*/ 	.word	0x0000f130


	//   ....[99]....
        /*04e0*/ 	.word	0x0000f140


	//   ....[100]....
        /*04e4*/ 	.word	0x0000f190


	//   ....[101]....
        /*04e8*/ 	.word	0x00010dc0


	//   ....[102]....
        /*04ec*/ 	.word	0x000119b0


	//   ....[103]....
        /*04f0*/ 	.word	0x000119e0


	//   ....[104]....
        /*04f4*/ 	.word	0x00011a00


	//   ....[105]....
        /*04f8*/ 	.word	0x00011a70


	//   ....[106]....
        /*04fc*/ 	.word	0x00011a90


	//   ....[107]....
        /*0500*/ 	.word	0x00011af0


	//   ....[108]....
        /*0504*/ 	.word	0x00011b10


	//   ....[109]....
        /*0508*/ 	.word	0x00011b20


	//   ....[110]....
        /*050c*/ 	.word	0x00011ba0


	//   ....[111]....
        /*0510*/ 	.word	0x00011bb0


	//   ....[112]....
        /*0514*/ 	.word	0x00011bc0


	//   ....[113]....
        /*0518*/ 	.word	0x00011bd0


	//   ....[114]....
        /*051c*/ 	.word	0x000131b0


	//   ....[115]....
        /*0520*/ 	.word	0x000131e0


	//   ....[116]....
        /*0524*/ 	.word	0x00013210


	//   ....[117]....
        /*0528*/ 	.word	0x00013230


	//   ....[118]....
        /*052c*/ 	.word	0x00013250


	//   ....[119]....
        /*0530*/ 	.word	0x00013280


	//   ....[120]....
        /*0534*/ 	.word	0x000132b0


	//   ....[121]....
        /*0538*/ 	.word	0x000132c0


	//   ....[122]....
        /*053c*/ 	.word	0x00013430


	//   ....[123]....
        /*0540*/ 	.word	0x00013460


	//   ....[124]....
        /*0544*/ 	.word	0x00013490


	//   ....[125]....
        /*0548*/ 	.word	0x000134d0


	//   ....[126]....
        /*054c*/ 	.word	0x00013500


	//   ....[127]....
        /*0550*/ 	.word	0x00013530


	//   ....[128]....
        /*0554*/ 	.word	0x000135b0


	//   ....[129]....
        /*0558*/ 	.word	0x00013600


	//   ....[130]....
        /*055c*/ 	.word	0x00013610


	//   ....[131]....
        /*0560*/ 	.word	0x00013650


	//   ....[132]....
        /*0564*/ 	.word	0x00014070


	//   ....[133]....
        /*0568*/ 	.word	0x00014640


	//   ....[134]....
        /*056c*/ 	.word	0x00014800


	//   ....[135]....
        /*0570*/ 	.word	0x00014860


	//   ....[136]....
        /*0574*/ 	.word	0x000148c0


	//   ....[137]....
        /*0578*/ 	.word	0x000149a0


	//   ....[138]....
        /*057c*/ 	.word	0x00014a00


	//   ....[139]....
        /*0580*/ 	.word	0x00014ad0


	//   ....[140]....
        /*0584*/ 	.word	0x00014b30


	//   ....[141]....
        /*0588*/ 	.word	0x00014c00


	//   ....[142]....
        /*058c*/ 	.word	0x00014c60


	//   ....[143]....
        /*0590*/ 	.word	0x00014d10


	//   ....[144]....
        /*0594*/ 	.word	0x00014d90


	//   ....[145]....
        /*0598*/ 	.word	0x00014e40


	//   ....[146]....
        /*059c*/ 	.word	0x00015180


	//----- nvinfo : EIATTR_REG_RECONFIG
	.align		4
.L_1591:
        /*05a0*/ 	.byte	0x01, 0x54
	.zero		2


	//----- nvinfo : EIATTR_SYSCALL_OFFSETS
	.align		4
        /*05a4*/ 	.byte	0x04, 0x46
        /*05a6*/ 	.short	(.L_1593 - .L_1592)


	//   ....[0]....
.L_1592:
        /*05a8*/ 	.word	0x00001b40


	//   ....[1]....
        /*05ac*/ 	.word	0x00010870


	//   ....[2]....
        /*05b0*/ 	.word	0x000109d0


	//   ....[3]....
        /*05b4*/ 	.word	0x00010b20


	//   ....[4]....
        /*05b8*/ 	.word	0x00010c60


	//   ....[5]....
        /*05bc*/ 	.word	0x00011530


	//----- nvinfo : EIATTR_MBARRIER_INSTR_OFFSETS
	.align		4
.L_1593:
        /*05c0*/ 	.byte	0x04, 0x39
        /*05c2*/ 	.short	(.L_1595 - .L_1594)


	//   ....[0]....
.L_1594:
        /*05c4*/ 	.word	0x00000270
        /*05c8*/ 	.word	0x000000ff
        /*05cc*/ 	.word	0x00013200
        /*05d0*/ 	.short	0x0100
        /*05d2*/ 	.byte	0x08
	.zero		1


	//   ....[1]....
        /*05d4*/ 	.word	0x00000280
        /*05d8*/ 	.word	0x000000ff
        /*05dc*/ 	.word	0x00013220
        /*05e0*/ 	.short	0x0100
        /*05e2*/ 	.byte	0x08
	.zero		1


	//   ....[2]....
        /*05e4*/ 	.word	0x00000370
        /*05e8*/ 	.word	0x000000ff
        /*05ec*/ 	.word	0x00013230
        /*05f0*/ 	.short	0x0100
        /*05f2*/ 	.byte	0x08
	.zero		1


	//   ....[3]....
        /*05f4*/ 	.word	0x00000380
        /*05f8*/ 	.word	0x000000ff
        /*05fc*/ 	.word	0x00013240
        /*0600*/ 	.short	0x0100
        /*0602*/ 	.byte	0x08
	.zero		1


	//   ....[4]....
        /*0604*/ 	.word	0x00000390
        /*0608*/ 	.word	0x000000ff
        /*060c*/ 	.word	0x00013238
        /*0610*/ 	.short	0x0100
        /*0612*/ 	.byte	0x08
	.zero		1


	//   ....[5]....
        /*0614*/ 	.word	0x000003a0
        /*0618*/ 	.word	0x000000ff
        /*061c*/ 	.word	0x00013248
        /*0620*/ 	.short	0x0100
        /*0622*/ 	.byte	0x08
	.zero		1


	//   ....[6]....
        /*0624*/ 	.word	0x000004d0
        /*0628*/ 	.word	0x000000ff
        /*062c*/ 	.word	0x00013250
        /*0630*/ 	.short	0x0100
        /*0632*/ 	.byte	0x08
	.zero		1


	//   ....[7]....
        /*0634*/ 	.word	0x000004e0
        /*0638*/ 	.word	0x000000ff
        /*063c*/ 	.word	0x00013260
        /*0640*/ 	.short	0x0100
        /*0642*/ 	.byte	0x08
	.zero		1


	//   ....[8]....
        /*0644*/ 	.word	0x000004f0
        /*0648*/ 	.word	0x000000ff
        /*064c*/ 	.word	0x00013258
        /*0650*/ 	.short	0x0100
        /*0652*/ 	.byte	0x08
	.zero		1


	//   ....[9]....
        /*0654*/ 	.word	0x00000500
        /*0658*/ 	.word	0x000000ff
        /*065c*/ 	.word	0x00013268
        /*0660*/ 	.short	0x0100
        /*0662*/ 	.byte	0x08
	.zero		1


	//   ....[10]....
        /*0664*/ 	.word	0x000005f0
        /*0668*/ 	.word	0x000000ff
        /*066c*/ 	.word	0x00013270
        /*0670*/ 	.short	0x0100
        /*0672*/ 	.byte	0x06
	.zero		1


	//   ....[11]....
        /*0674*/ 	.word	0x00000600
        /*0678*/ 	.word	0x000000ff
        /*067c*/ 	.word	0x00013280
        /*0680*/ 	.short	0x0100
        /*0682*/ 	.byte	0x06
	.zero		1


	//   ....[12]....
        /*0684*/ 	.word	0x00000610
        /*0688*/ 	.word	0x000000ff
        /*068c*/ 	.word	0x00013278
        /*0690*/ 	.short	0x0100
        /*0692*/ 	.byte	0x06
	.zero		1


	//   ....[13]....
        /*0694*/ 	.word	0x00000620
        /*0698*/ 	.word	0x000000ff
        /*069c*/ 	.word	0x00013288
        /*06a0*/ 	.short	0x0100
        /*06a2*/ 	.byte	0x06
	.zero		1


	//   ....[14]....
        /*06a4*/ 	.word	0x00000750
        /*06a8*/ 	.word	0x000000ff
        /*06ac*/ 	.word	0x00013290
        /*06b0*/ 	.short	0x0100
        /*06b2*/ 	.byte	0x08
	.zero		1


	//   ....[15]....
        /*06b4*/ 	.word	0x00000760
        /*06b8*/ 	.word	0x000000ff
        /*06bc*/ 	.word	0x000132a0
        /*06c0*/ 	.short	0x0100
        /*06c2*/ 	.byte	0x08
	.zero		1


	//   ....[16]....
        /*06c4*/ 	.word	0x00000770
        /*06c8*/ 	.word	0x000000ff
        /*06cc*/ 	.word	0x00013298
        /*06d0*/ 	.short	0x0100
        /*06d2*/ 	.byte	0x08
	.zero		1


	//   ....[17]....
        /*06d4*/ 	.word	0x00000780
        /*06d8*/ 	.word	0x000000ff
        /*06dc*/ 	.word	0x000132a8
        /*06e0*/ 	.short	0x0100
        /*06e2*/ 	.byte	0x08
	.zero		1


	//   ....[18]....
        /*06e4*/ 	.word	0x000008b0
        /*06e8*/ 	.word	0x000000ff
        /*06ec*/ 	.word	0x000132b0
        /*06f0*/ 	.short	0x0100
        /*06f2*/ 	.byte	0x08
	.zero		1


	//   ....[19]....
        /*06f4*/ 	.word	0x000008c0
        /*06f8*/ 	.word	0x000000ff
        /*06fc*/ 	.word	0x000132c0
        /*0700*/ 	.short	0x0100
        /*0702*/ 	.byte	0x08
	.zero		1


	//   ....[20]....
        /*0704*/ 	.word	0x000008d0
        /*0708*/ 	.word	0x000000ff
        /*070c*/ 	.word	0x000132b8
        /*0710*/ 	.short	0x0100
        /*0712*/ 	.byte	0x08
	.zero		1


	//   ....[21]....
        /*0714*/ 	.word	0x000008e0
        /*0718*/ 	.word	0x000000ff
        /*071c*/ 	.word	0x000132c8
        /*0720*/ 	.short	0x0100
        /*0722*/ 	.byte	0x08
	.zero		1


	//   ....[22]....
        /*0724*/ 	.word	0x00001d90
        /*0728*/ 	.word	0x000000ff
        /*072c*/ 	.word	0x00013200
        /*0730*/ 	.short	0x010a
        /*0732*/ 	.byte	0x2d
	.zero		1


	//   ....[23]....
        /*0734*/ 	.word	0x00001e50
        /*0738*/ 	.word	0x00000002
        /*073c*/ 	.word	0x00013230
        /*0740*/ 	.short	0x010a
        /*0742*/ 	.byte	0x3f
	.zero		1


	//   ....[24]....
        /*0744*/ 	.word	0x00001e90
        /*0748*/ 	.word	0x00000002
        /*074c*/ 	.word	0x00013230
        /*0750*/ 	.short	0x010a
        /*0752*/ 	.byte	0x3f
	.zero		1


	//   ....[25]....
        /*0754*/ 	.word	0x00004550
        /*0758*/ 	.word	0x00000028
        /*075c*/ 	.word	0x00000000
        /*0760*/ 	.short	0x0101
        /*0762*/ 	.byte	0x3f
	.zero		1


	//   ....[26]....
        /*0764*/ 	.word	0x000053b0
        /*0768*/ 	.word	0x000000ff
        /*076c*/ 	.word	0x00013230
        /*0770*/ 	.short	0x010a
        /*0772*/ 	.byte	0x15
	.zero		1


	//   ....[27]....
        /*0774*/ 	.word	0x000053f0
        /*0778*/ 	.word	0x000000ff
        /*077c*/ 	.word	0x00013230
        /*0780*/ 	.short	0x010a
        /*0782*/ 	.byte	0x15
	.zero		1


	//   ....[28]....
        /*0784*/ 	.word	0x00005840
        /*0788*/ 	.word	0x000000ff
        /*078c*/ 	.word	0x00013250
        /*0790*/ 	.short	0x010a
        /*0792*/ 	.byte	0x0b
	.zero		1


	//   ....[29]....
        /*0794*/ 	.word	0x00005880
        /*0798*/ 	.word	0x000000ff
        /*079c*/ 	.word	0x00013250
        /*07a0*/ 	.short	0x010a
        /*07a2*/ 	.byte	0x0b
	.zero		1


	//   ....[30]....
        /*07a4*/ 	.word	0x00008370
        /*07a8*/ 	.word	0x00000002
        /*07ac*/ 	.word	0x00000000
        /*07b0*/ 	.short	0x0101
        /*07b2*/ 	.byte	0x3f
	.zero		1


	//   ....[31]....
        /*07b4*/ 	.word	0x00008640
        /*07b8*/ 	.word	0x000000ff
        /*07bc*/ 	.word	0x00000000
        /*07c0*/ 	.short	0x0101
        /*07c2*/ 	.byte	0x06
	.zero		1


	//   ....[32]....
        /*07c4*/ 	.word	0x00008b90
        /*07c8*/ 	.word	0x000000ff
        /*07cc*/ 	.word	0x00013230
        /*07d0*/ 	.short	0x010a
        /*07d2*/ 	.byte	0x06
	.zero		1


	//   ....[33]....
        /*07d4*/ 	.word	0x00008bd0
        /*07d8*/ 	.word	0x000000ff
        /*07dc*/ 	.word	0x00013230
        /*07e0*/ 	.short	0x010a
        /*07e2*/ 	.byte	0x06
	.zero		1


	//   ....[34]....
        /*07e4*/ 	.word	0x00009020
        /*07e8*/ 	.word	0x000000ff
        /*07ec*/ 	.word	0x00013250
        /*07f0*/ 	.short	0x010a
        /*07f2*/ 	.byte	0x0b
	.zero		1


	//   ....[35]....
        /*07f4*/ 	.word	0x00009060
        /*07f8*/ 	.word	0x000000ff
        /*07fc*/ 	.word	0x00013250
        /*0800*/ 	.short	0x010a
        /*0802*/ 	.byte	0x0b
	.zero		1


	//   ....[36]....
        /*0804*/ 	.word	0x0000b000
        /*0808*/ 	.word	0x00000002
        /*080c*/ 	.word	0x00000000
        /*0810*/ 	.short	0x0101
        /*0812*/ 	.byte	0x3f
	.zero		1


	//   ....[37]....
        /*0814*/ 	.word	0x0000b2f0
        /*0818*/ 	.word	0x000000ff
        /*081c*/ 	.word	0x00000000
        /*0820*/ 	.short	0x0101
        /*0822*/ 	.byte	0x06
	.zero		1


	//   ....[38]....
        /*0824*/ 	.word	0x0000b780
        /*0828*/ 	.word	0x000000ff
        /*082c*/ 	.word	0x00013250
        /*0830*/ 	.short	0x010a
        /*0832*/ 	.byte	0x05
	.zero		1


	//   ....[39]....
        /*0834*/ 	.word	0x0000b7c0
        /*0838*/ 	.word	0x000000ff
        /*083c*/ 	.word	0x00013250
        /*0840*/ 	.short	0x010a
        /*0842*/ 	.byte	0x05
	.zero		1


	//   ....[40]....
        /*0844*/ 	.word	0x0000bda0
        /*0848*/ 	.word	0x000000ff
        /*084c*/ 	.word	0x00000000
        /*0850*/ 	.short	0x0101
        /*0852*/ 	.byte	0x04
	.zero		1


	//   ....[41]....
        /*0854*/ 	.word	0x0000d3f0
        /*0858*/ 	.word	0x00000000
        /*085c*/ 	.word	0x00000000
        /*0860*/ 	.short	0x0101
        /*0862*/ 	.byte	0x3f
	.zero		1


	//   ....[42]....
        /*0864*/ 	.word	0x0000dad0
        /*0868*/ 	.word	0x00000006
        /*086c*/ 	.word	0x00000000
        /*0870*/ 	.short	0x0101
        /*0872*/ 	.byte	0x3f
	.zero		1


	//   ....[43]....
        /*0874*/ 	.word	0x00011000
        /*0878*/ 	.word	0x00000002
        /*087c*/ 	.word	0x00013280
        /*0880*/ 	.short	0x010a
        /*0882*/ 	.byte	0x3f
	.zero		1


	//   ....[44]....
        /*0884*/ 	.word	0x00011190
        /*0888*/ 	.word	0x00000002
        /*088c*/ 	.word	0x00013240
        /*0890*/ 	.short	0x010a
        /*0892*/ 	.byte	0x3f
	.zero		1


	//   ....[45]....
        /*0894*/ 	.word	0x00011cd0
        /*0898*/ 	.word	0x00000010
        /*089c*/ 	.word	0x00013200
        /*08a0*/ 	.short	0x0107
        /*08a2*/ 	.byte	0x3f
	.zero		1


	//   ....[46]....
        /*08a4*/ 	.word	0x00011dd0
        /*08a8*/ 	.word	0x00000010
        /*08ac*/ 	.word	0x00013200
        /*08b0*/ 	.short	0x0101
        /*08b2*/ 	.byte	0x3f
	.zero		1


	//   ....[47]....
        /*08b4*/ 	.word	0x00011df0
        /*08b8*/ 	.word	0x00000010
        /*08bc*/ 	.word	0x00013220
        /*08c0*/ 	.short	0x010a
        /*08c2*/ 	.byte	0x3f
	.zero		1


	//   ....[48]....
        /*08c4*/ 	.word	0x000120d0
        /*08c8*/ 	.word	0x00000009
        /*08cc*/ 	.word	0x00013280
        /*08d0*/ 	.short	0x010a
        /*08d2*/ 	.byte	0x3f
	.zero		1


	//   ....[49]....
        /*08d4*/ 	.word	0x00012300
        /*08d8*/ 	.word	0x00000009
        /*08dc*/ 	.word	0x00013240
        /*08e0*/ 	.short	0x010a
        /*08e2*/ 	.byte	0x3f
	.zero		1


	//   ....[50]....
        /*08e4*/ 	.word	0x000125c0
        /*08e8*/ 	.word	0x00000003
        /*08ec*/ 	.word	0x00013270
        /*08f0*/ 	.short	0x010a
        /*08f2*/ 	.byte	0x3f
	.zero		1


	//   ....[51]....
        /*08f4*/ 	.word	0x00012640
        /*08f8*/ 	.word	0x00000003
        /*08fc*/ 	.word	0x00013260
        /*0900*/ 	.short	0x010a
        /*0902*/ 	.byte	0x3f
	.zero		1


	//   ....[52]....
        /*0904*/ 	.word	0x00012920
        /*0908*/ 	.word	0x00000003
        /*090c*/ 	.word	0x00013250
        /*0910*/ 	.short	0x0101
        /*0912*/ 	.byte	0x3f
	.zero		1


	//   ....[53]....
        /*0914*/ 	.word	0x000129a0
        /*0918*/ 	.word	0x00000002
        /*091c*/ 	.word	0x00000000
        /*0920*/ 	.short	0x0101
        /*0922*/ 	.byte	0x3f
	.zero		1


	//   ....[54]....
        /*0924*/ 	.word	0x00012b90
        /*0928*/ 	.word	0x00000002
        /*092c*/ 	.word	0x00013270
        /*0930*/ 	.short	0x010a
        /*0932*/ 	.byte	0x3f
	.zero		1


	//   ....[55]....
        /*0934*/ 	.word	0x00012c10
        /*0938*/ 	.word	0x00000002
        /*093c*/ 	.word	0x00013260
        /*0940*/ 	.short	0x010a
        /*0942*/ 	.byte	0x3f
	.zero		1


	//   ....[56]....
        /*0944*/ 	.word	0x00012ee0
        /*0948*/ 	.word	0x00000002
        /*094c*/ 	.word	0x00013250
        /*0950*/ 	.short	0x0101
        /*0952*/ 	.byte	0x3f
	.zero		1


	//   ....[57]....
        /*0954*/ 	.word	0x00012f30
        /*0958*/ 	.word	0x00000000
        /*095c*/ 	.word	0x00000000
        /*0960*/ 	.short	0x0101
        /*0962*/ 	.byte	0x3f
	.zero		1


	//   ....[58]....
        /*0964*/ 	.word	0x00013ff0
        /*0968*/ 	.word	0x00000007
        /*096c*/ 	.word	0x00013220
        /*0970*/ 	.short	0x010a
        /*0972*/ 	.byte	0x3f
	.zero		1


	//   ....[59]....
        /*0974*/ 	.word	0x00014190
        /*0978*/ 	.word	0x00000005
        /*097c*/ 	.word	0x00000000
        /*0980*/ 	.short	0x010a
        /*0982*/ 	.byte	0x3f
	.zero		1


	//   ....[60]....
        /*0984*/ 	.word	0x00014200
        /*0988*/ 	.word	0x00000003
        /*098c*/ 	.word	0x00000000
        /*0990*/ 	.short	0x010a
        /*0992*/ 	.byte	0x3f
	.zero		1


	//   ....[61]....
        /*0994*/ 	.word	0x00014250
        /*0998*/ 	.word	0x00000003
        /*099c*/ 	.word	0x00013260
        /*09a0*/ 	.short	0x010a
        /*09a2*/ 	.byte	0x3f
	.zero		1


	//   ....[62]....
        /*09a4*/ 	.word	0x000142a0
        /*09a8*/ 	.word	0x00000005
        /*09ac*/ 	.word	0x00013260
        /*09b0*/ 	.short	0x010a
        /*09b2*/ 	.byte	0x3f
	.zero		1


	//   ....[63]....
        /*09b4*/ 	.word	0x000142e0
        /*09b8*/ 	.word	0x00000003
        /*09bc*/ 	.word	0x00013280
        /*09c0*/ 	.short	0x010a
        /*09c2*/ 	.byte	0x3f
	.zero		1


	//   ....[64]....
        /*09c4*/ 	.word	0x00014300
        /*09c8*/ 	.word	0x00000005
        /*09cc*/ 	.word	0x00013280
        /*09d0*/ 	.short	0x010a
        /*09d2*/ 	.byte	0x3f
	.zero		1


	//   ....[65]....
        /*09d4*/ 	.word	0x00014370
        /*09d8*/ 	.word	0x00000003
        /*09dc*/ 	.word	0x00013200
        /*09e0*/ 	.short	0x010a
        /*09e2*/ 	.byte	0x3f
	.zero		1


	//   ....[66]....
        /*09e4*/ 	.word	0x000143c0
        /*09e8*/ 	.word	0x00000002
        /*09ec*/ 	.word	0x00013230
        /*09f0*/ 	.short	0x010a
        /*09f2*/ 	.byte	0x3f
	.zero		1


	//   ....[67]....
        /*09f4*/ 	.word	0x00014420
        /*09f8*/ 	.word	0x00000008
        /*09fc*/ 	.word	0x00013230
        /*0a00*/ 	.short	0x010a
        /*0a02*/ 	.byte	0x3f
	.zero		1


	//   ....[68]....
        /*0a04*/ 	.word	0x00014480
        /*0a08*/ 	.word	0x00000008
        /*0a0c*/ 	.word	0x00013250
        /*0a10*/ 	.short	0x010a
        /*0a12*/ 	.byte	0x3f
	.zero		1


	//   ....[69]....
        /*0a14*/ 	.word	0x000144e0
        /*0a18*/ 	.word	0x00000008
        /*0a1c*/ 	.word	0x00013230
        /*0a20*/ 	.short	0x010a
        /*0a22*/ 	.byte	0x3f
	.zero		1


	//   ....[70]....
        /*0a24*/ 	.word	0x00014540
        /*0a28*/ 	.word	0x00000008
        /*0a2c*/ 	.word	0x00013250
        /*0a30*/ 	.short	0x010a
        /*0a32*/ 	.byte	0x3f
	.zero		1


	//   ....[71]....
        /*0a34*/ 	.word	0x000145a0
        /*0a38*/ 	.word	0x00000005
        /*0a3c*/ 	.word	0x00013250
        /*0a40*/ 	.short	0x010a
        /*0a42*/ 	.byte	0x3f
	.zero		1


	//   ....[72]....
        /*0a44*/ 	.word	0x000146f0
        /*0a48*/ 	.word	0x00000002
        /*0a4c*/ 	.word	0x00013280
        /*0a50*/ 	.short	0x010a
        /*0a52*/ 	.byte	0x3f
	.zero		1


	//   ....[73]....
        /*0a54*/ 	.word	0x00014740
        /*0a58*/ 	.word	0x00000002
        /*0a5c*/ 	.word	0x00013240
        /*0a60*/ 	.short	0x010a
        /*0a62*/ 	.byte	0x3f
	.zero		1


	//   ....[74]....
        /*0a64*/ 	.word	0x00014e70
        /*0a68*/ 	.word	0x00000010
        /*0a6c*/ 	.word	0x00013220
        /*0a70*/ 	.short	0x010a
        /*0a72*/ 	.byte	0x3f
	.zero		1


	//   ....[75]....
        /*0a74*/ 	.word	0x00014ec0
        /*0a78*/ 	.word	0x00000009
        /*0a7c*/ 	.word	0x00013280
        /*0a80*/ 	.short	0x010a
        /*0a82*/ 	.byte	0x3f
	.zero		1


	//   ....[76]....
        /*0a84*/ 	.word	0x00014f10
        /*0a88*/ 	.word	0x00000009
        /*0a8c*/ 	.word	0x00013240
        /*0a90*/ 	.short	0x010a
        /*0a92*/ 	.byte	0x3f
	.zero		1


	//   ....[77]....
        /*0a94*/ 	.word	0x00014f60
        /*0a98*/ 	.word	0x00000003
        /*0a9c*/ 	.word	0x00013270
        /*0aa0*/ 	.short	0x010a
        /*0aa2*/ 	.byte	0x3f
	.zero		1


	//   ....[78]....
        /*0aa4*/ 	.word	0x00014fb0
        /*0aa8*/ 	.word	0x00000003
        /*0aac*/ 	.word	0x00013260
        /*0ab0*/ 	.short	0x010a
        /*0ab2*/ 	.byte	0x3f
	.zero		1


	//   ....[79]....
        /*0ab4*/ 	.word	0x00015000
        /*0ab8*/ 	.word	0x00000002
        /*0abc*/ 	.word	0x00013270
        /*0ac0*/ 	.short	0x010a
        /*0ac2*/ 	.byte	0x3f
	.zero		1


	//   ....[80]....
        /*0ac4*/ 	.word	0x00015050
        /*0ac8*/ 	.word	0x00000002
        /*0acc*/ 	.word	0x00013260
        /*0ad0*/ 	.short	0x010a
        /*0ad2*/ 	.byte	0x3f
	.zero		1


	//   ....[81]....
        /*0ad4*/ 	.word	0x000150a0
        /*0ad8*/ 	.word	0x00000007
        /*0adc*/ 	.word	0x00013220
        /*0ae0*/ 	.short	0x010a
        /*0ae2*/ 	.byte	0x3f
	.zero		1


	//   ....[82]....
        /*0ae4*/ 	.word	0x00015240
        /*0ae8*/ 	.word	0x00000005
        /*0aec*/ 	.word	0x00000000
        /*0af0*/ 	.short	0x010a
        /*0af2*/ 	.byte	0x3f
	.zero		1


	//   ....[83]....
        /*0af4*/ 	.word	0x00015290
        /*0af8*/ 	.word	0x00000003
        /*0afc*/ 	.word	0x00000000
        /*0b00*/ 	.short	0x010a
        /*0b02*/ 	.byte	0x3f
	.zero		1


	//   ....[84]....
        /*0b04*/ 	.word	0x000152e0
        /*0b08*/ 	.word	0x00000003
        /*0b0c*/ 	.word	0x00013260
        /*0b10*/ 	.short	0x010a
        /*0b12*/ 	.byte	0x3f
	.zero		1


	//   ....[85]....
        /*0b14*/ 	.word	0x00015330
        /*0b18*/ 	.word	0x00000005
        /*0b1c*/ 	.word	0x00013260
        /*0b20*/ 	.short	0x010a
        /*0b22*/ 	.byte	0x3f
	.zero		1


	//   ....[86]....
        /*0b24*/ 	.word	0x00015380
        /*0b28*/ 	.word	0x00000003
        /*0b2c*/ 	.word	0x00013280
        /*0b30*/ 	.short	0x010a
        /*0b32*/ 	.byte	0x3f
	.zero		1


	//----- nvinfo : EIATTR_NUM_MBARRIERS
	.align		4
.L_1595:
        /*0b34*/ 	.byte	0x03, 0x38
        /*0b36*/ 	.short	0x0016


	//----- nvinfo : EIATTR_EXIT_INSTR_OFFSETS
	.align		4
        /*0b38*/ 	.byte	0x04, 0x1c
        /*0b3a*/ 	.short	(.L_1597 - .L_1596)


	//   ....[0]....
.L_1596:
        /*0b3c*/ 	.word	0x00000a40


	//   ....[1]....
        /*0b40*/ 	.word	0x0000ea40


	//   ....[2]....
        /*0b44*/ 	.word	0x00014350


	//----- nvinfo : EIATTR_MAX_THREADS
	.align		4
.L_1597:
        /*0b48*/ 	.byte	0x04, 0x05
        /*0b4a*/ 	.short	(.L_1599 - .L_1598)
.L_1598:
        /*0b4c*/ 	.word	0x00000200
        /*0b50*/ 	.word	0x00000001
        /*0b54*/ 	.word	0x00000001


	//----- nvinfo : EIATTR_CRS_STACK_SIZE
	.align		4
.L_1599:
        /*0b58*/ 	.byte	0x04, 0x1e
        /*0b5a*/ 	.short	(.L_1601 - .L_1600)
.L_1600:
        /*0b5c*/ 	.word	0x00000000


	//----- nvinfo : EIATTR_CBANK_PARAM_SIZE
	.align		4
.L_1601:
        /*0b60*/ 	.byte	0x03, 0x19
        /*0b62*/ 	.short	0x0af0


	//----- nvinfo : EIATTR_PARAM_CBANK
	.align		4
        /*0b64*/ 	.byte	0x04, 0x0a
        /*0b66*/ 	.short	(.L_1603 - .L_1602)
	.align		4
.L_1602:
        /*0b68*/ 	.word	index@(.nv.constant0._ZN7cutlass13device_kernelIN5flash11enable_sm90INS1_16FlashAttnFwdSm90INS1_25CollectiveMainloopFwdSm90ILi2EN4cute5tupleIJNS5_1CILi1EEES8_S8_EEENS6_IJNS7_ILi192EEENS7_ILi160EEENS7_ILi64EEEEEELi64ENS_12float_e4m3_tEfNS_4arch4Sm90ELb1ELb0ELb1ELb1ELb0ELb0ELb0ELb1ELb1ELb1ELb1ELb0EEENS1_21CollectiveEpilogueFwdINS6_IJSA_SC_SB_EEES9_NS_10bfloat16_tESG_Li384ELb1ELb1ELb1ELb1EEENS1_36VarlenDynamicPersistentTileSchedulerILi192ELi160ELi384ELi128ELb1ELb1ELb1ELb1ELb1ELb1EEEEEEEEEvNT_6ParamsE)
        /*0b6c*/ 	.short	0x0210
        /*0b6e*/ 	.short	0x0af0


	//----- nvinfo : EIATTR_SW_WAR
	.align		4
.L_1603:
        /*0b70*/ 	.byte	0x04, 0x36
        /*0b72*/ 	.short	(.L_1605 - .L_1604)
.L_1604:
        /*0b74*/ 	.word	0x00000008
.L_1605:


//--------------------- .nv.info._ZN7cutlass13device_kernelIN5flash11enable_sm90INS1_16FlashAttnFwdSm90INS1_25CollectiveMainloopFwdSm90ILi2EN4cute5tupleIJNS5_1CILi1EEES8_S8_EEENS6_IJNS7_ILi192EEENS7_ILi160EEENS7_ILi64EEEEEELi64ENS_12float_e4m3_tEfNS_4arch4Sm90ELb1ELb0ELb1ELb1ELb0ELb1ELb0ELb1ELb1ELb1ELb1ELb0EEENS1_21CollectiveEpilogueFwdINS6_IJSA_SC_SB_EEES9_NS_10bfloat16_tESG_Li384ELb1ELb1ELb1ELb1EEENS1_36VarlenDynamicPersistentTileSchedulerILi192ELi160ELi384ELi128ELb1ELb1ELb1ELb1ELb1ELb1EEEEEEEEEvNT_6ParamsE --------------------------
	.section	.nv.info._ZN7cutlass13device_kernelIN5flash11enable_sm90INS1_16FlashAttnFwdSm90INS1_25CollectiveMainloopFwdSm90ILi2EN4cute5tupleIJNS5_1CILi1EEES8_S8_EEENS6_IJNS7_ILi192EEENS7_ILi160EEENS7_ILi64EEEEEELi64ENS_12float_e4m3_tEfNS_4arch4Sm90ELb1ELb0ELb1ELb1ELb0ELb1ELb0ELb1ELb1ELb1ELb1ELb0EEENS1_21CollectiveEpilogueFwdINS6_IJSA_SC_SB_EEES9_NS_10bfloat16_tESG_Li384ELb1ELb1ELb1ELb1EEENS1_36VarlenDynamicPersistentTileSchedulerILi192ELi160ELi384ELi128ELb1ELb1ELb1ELb1ELb1ELb1EEEEEEEEEvNT_6ParamsE,"",@"SHT_CUDA_INFO"
	.sectionflags	@""
	.align	4


	//----- nvinfo : EIATTR_CUDA_API_VERSION
	.align		4
        /*0000*/ 	.byte	0x04, 0x37
        /*0002*/ 	.short	(.L_1607 - .L_1606)
.L_1606:
        /*0004*/ 	.word	0x00000082


	//----- nvinfo : EIATTR_KPARAM_INFO
	.align		4
.L_1607:
        /*0008*/ 	.byte	0x04, 0x17
        /*000a*/ 	.short	(.L_1609 - .L_1608)
.L_1608:
        /*000c*/ 	.word	0x00000000
        /*0010*/ 	.short	0x0000
        /*0012*/ 	.short	0x0070
        /*0014*/ 	.byte	0x00, 0xf0, 0x01, 0x2a


	//----- nvinfo : EIATTR_SPARSE_MMA_MASK
	.align		4
.L_1609:
        /*0018*/ 	.byte	0x03, 0x50
        /*001a*/ 	.short	0x0000


	//----- nvinfo : EIATTR_MAXREG_COUNT
	.align		4
        /*001c*/ 	.byte	0x03, 0x1b
        /*001e*/ 	.short	0x0080


	//----- nvinfo : EIATTR_NUM_BARRIERS
	.align		4
        /*0020*/ 	.byte	0x02, 0x4c
        /*0022*/ 	.byte	0x10
	.zero		1


	//----- nvinfo : EIATTR_EXTERNS
	.align		4
        /*0024*/ 	.byte	0x04, 0x0f
        /*0026*/ 	.short	(.L_1611 - .L_1610)


	//   ....[0]....
	.align		4
.L_1610:
        /*0028*/ 	.word	index@(__assertfail)


	//----- nvinfo : EIATTR_ANNOTATIONS
	.align		4
.L_1611:
        /*002c*/ 	.byte	0x04, 0x55
        /*002e*/ 	.short	(.L_1613 - .L_1612)


	//   ....[0]....
.L_1612:
        /* <DEDUP_REMOVED lines=106> */


	//----- nvinfo : EIATTR_MERCURY_ISA_VERSION
	.align		4
.L_1613:
        /*06c0*/ 	.byte	0x03, 0x5f
        /*06c2*/ 	.short	0x0101


	//----- nvinfo : EIATTR_UNUSED_LOAD_BYTE_OFFSET
	.align		4
        /*06c4*/ 	.byte	0x04, 0x44
        /*06c6*/ 	.short	(.L_1615 - .L_1614)


	//   ....[0]....
.L_1614:
        /*06c8*/ 	.word	0x00000a90
        /*06cc*/ 	.word	0x0000fff0


	//   ....[1]....
        /*06d0*/ 	.word	0x00013250
        /*06d4*/ 	.word	0x0000fff0


	//----- nvinfo : EIATTR_INT_WARP_WIDE_INSTR_OFFSETS
	.align		4
.L_1615:
        /*06d8*/ 	.byte	0x04, 0x31
        /*06da*/ 	.short	(.L_1617 - .L_1616)


	//   ....[0]....
.L_1616:
        /*06dc*/ 	.word	0x00000180


	//   ....[1]....
        /*06e0*/ 	.word	0x00000220


	//   ....[2]....
        /*06e4*/ 	.word	0x00000290


	//   ....[3]....
        /*06e8*/ 	.word	0x00018980


	//   ....[4]....
        /*06ec*/ 	.word	0x00018a10


	//   ....[5]....
        /*06f0*/ 	.word	0x0001b020


	//   ....[6]....
        /*06f4*/ 	.word	0x0001b0b0


	//----- nvinfo : EIATTR_COOP_GROUP_MASK_REGIDS
	.align		4
.L_1617:
        /*06f8*/ 	.byte	0x04, 0x29
        /*06fa*/ 	.short	(.L_1619 - .L_1618)


	//   ....[0]....
.L_1618:
        /*06fc*/ 	.word	0xffffffff


	//   ....[1]....
        /*0700*/ 	.word	0xffffffff


	//   ....[2]....
        /*0704*/ 	.word	0xffffffff


	//   ....[3]....
        /*0708*/ 	.word	0xffffffff


	//   ....[4]....
        /*070c*/ 	.word	0xffffffff


	//   ....[5]....
        /*0710*/ 	.word	0xffffffff


	//   ....[6]....
        /*0714*/ 	.word	0xffffffff


	//   ....[7]....
        /*0718*/ 	.word	0xffffffff


	//   ....[8]....
        /*071c*/ 	.word	0xffffffff


	//   ....[9]....
        /*0720*/ 	.word	0xffffffff


	//   ....[10]....
        /*0724*/ 	.word	0xffffffff


	//   ....[11]....
        /*0728*/ 	.word	0xffffffff


	//   ....[12]....
        /*072c*/ 	.word	0xffffffff


	//   ....[13]....
        /*0730*/ 	.word	0xffffffff


	//   ....[14]....
        /*0734*/ 	.word	0xffffffff


	//   ....[15]....
        /*0738*/ 	.word	0xffffffff


	//   ....[16]....
        /*073c*/ 	.word	0xffffffff


	//   ....[17]....
        /*0740*/ 	.word	0xffffffff


	//   ....[18]....
        /*0744*/ 	.word	0xffffffff


	//   ....[19]....
        /*0748*/ 	.word	0xffffffff


	//   ....[20]....
        /*074c*/ 	.word	0xffffffff


	//   ....[21]....
        /*0750*/ 	.word	0xffffffff


	//   ....[22]....
        /*0754*/ 	.word	0xffffffff


	//   ....[23]....
        /*0758*/ 	.word	0xffffffff


	//   ....[24]....
        /*075c*/ 	.word	0xffffffff


	//   ....[25]....
        /*0760*/ 	.word	0xffffffff


	//   ....[26]....
        /*0764*/ 	.word	0xffffffff


	//   ....[27]....
        /*0768*/ 	.word	0xffffffff


	//   ....[28]....
        /*076c*/ 	.word	0xffffffff


	//   ....[29]....
        /*0770*/ 	.word	0xffffffff


	//   ....[30]....
        /*0774*/ 	.word	0xffffffff


	//   ....[31]....
        /*0778*/ 	.word	0xffffffff


	//   ....[32]....
        /*077c*/ 	.word	0xffffffff


	//   ....[33]....
        /*0780*/ 	.word	0xffffffff


	//   ....[34]....
        /*0784*/ 	.word	0xffffffff


	//   ....[35]....
        /*0788*/ 	.word	0xffffffff


	//   ....[36]....
        /*078c*/ 	.word	0xffffffff


	//   ....[37]....
        /*0790*/ 	.word	0xffffffff


	//   ....[38]....
        /*0794*/ 	.word	0xffffffff


	//   ....[39]....
        /*0798*/ 	.word	0xffffffff


	//   ....[40]....
        /*079c*/ 	.word	0xffffffff


	//   ....[41]....
        /*07a0*/ 	.word	0xffffffff


	//   ....[42]....
        /*07a4*/ 	.word	0xffffffff


	//   ....[43]....
        /*07a8*/ 	.word	0xffffffff


	//   ....[44]....
        /*07ac*/ 	.word	0xffffffff


	//   ....[45]....
        /*07b0*/ 	.word	0xffffffff


	//   ....[46]....
        /*07b4*/ 	.word	0xffffffff


	//   ....[47]....
        /*07b8*/ 	.word	0xffffffff


	//   ....[48]....
        /*07bc*/ 	.word	0xffffffff


	//   ....[49]....
        /*07c0*/ 	.word	0xffffffff


	//   ....[50]....
        /*07c4*/ 	.word	0xffffffff


	//   ....[51]....
        /*07c8*/ 	.word	0xffffffff


	//   ....[52]....
        /*07cc*/ 	.word	0xffffffff


	//   ....[53]....
        /*07d0*/ 	.word	0xffffffff


	//   ....[54]....
        /*07d4*/ 	.word	0xffffffff


	//   ....[55]....
        /*07d8*/ 	.word	0xffffffff


	//   ....[56]....
        /*07dc*/ 	.word	0xffffffff


	//   ....[57]....
        /*07e0*/ 	.word	0xffffffff


	//   ....[58]....
        /*07e4*/ 	.word	0xffffffff


	//   ....[59]....
        /*07e8*/ 	.word	0xffffffff


	//   ....[60]....
        /*07ec*/ 	.word	0xffffffff


	//   ....[61]....
        /*07f0*/ 	.word	0xffffffff


	//   ....[62]....
        /*07f4*/ 	.word	0xffffffff


	//   ....[63]....
        /*07f8*/ 	.word	0xffffffff


	//   ....[64]....
        /*07fc*/ 	.word	0xffffffff


	//   ....[65]....
        /*0800*/ 	.word	0xffffffff


	//   ....[66]....
        /*0804*/ 	.word	0xffffffff


	//   ....[67]....
        /*0808*/ 	.word	0xffffffff


	//   ....[68]....
        /*080c*/ 	.word	0xffffffff


	//   ....[69]....
        /*0810*/ 	.word	0xffffffff


	//   ....[70]....
        /*0814*/ 	.word	0xffffffff


	//   ....[71]....
        /*0818*/ 	.word	0xffffffff


	//   ....[72]....
        /*081c*/ 	.word	0xffffffff


	//   ....[73]....
        /*0820*/ 	.word	0xffffffff


	//   ....[74]....
        /*0824*/ 	.word	0xffffffff


	//   ....[75]....
        /*0828*/ 	.word	0xffffffff


	//   ....[76]....
        /*082c*/ 	.word	0xffffffff


	//   ....[77]....
        /*0830*/ 	.word	0xffffffff


	//   ....[78]....
        /*0834*/ 	.word	0xffffffff


	//   ....[79]....
        /*0838*/ 	.word	0xffffffff


	//   ....[80]....
        /*083c*/ 	.word	0xffffffff


	//   ....[81]....
        /*0840*/ 	.word	0xffffffff


	//   ....[82]....
        /*0844*/ 	.word	0xffffffff


	//   ....[83]....
        /*0848*/ 	.word	0xffffffff


	//   ....[84]....
        /*084c*/ 	.word	0xffffffff


	//   ....[85]....
        /*0850*/ 	.word	0xffffffff


	//   ....[86]....
        /*0854*/ 	.word	0xffffffff


	//   ....[87]....
        /*0858*/ 	.word	0xffffffff


	//   ....[88]....
        /*085c*/ 	.word	0xffffffff


	//   ....[89]....
        /*0860*/ 	.word	0xffffffff


	//   ....[90]....
        /*0864*/ 	.word	0xffffffff


	//   ....[91]....
        /*0868*/ 	.word	0xffffffff


	//   ....[92]....
        /*086c*/ 	.word	0xffffffff


	//   ....[93]....
        /*0870*/ 	.word	0xffffffff


	//   ....[94]....
        /*0874*/ 	.word	0xffffffff


	//   ....[95]....
        /*0878*/ 	.word	0xffffffff


	//   ....[96]....
        /*087c*/ 	.word	0xffffffff


	//   ....[97]....
        /*0880*/ 	.word	0xffffffff


	//   ....[98]....
        /*0884*/ 	.word	0xffffffff


	//   ....[99]....
        /*0888*/ 	.word	0xffffffff


	//   ....[100]....
        /*088c*/ 	.word	0xffffffff


	//   ....[101]....
        /*0890*/ 	.word	0xffffffff


	//   ....[102]....
        /*0894*/ 	.word	0xffffffff


	//   ....[103]....
        /*0898*/ 	.word	0xffffffff


	//   ....[104]....
        /*089c*/ 	.word	0xffffffff


	//   ....[105]....
        /*08a0*/ 	.word	0xffffffff


	//   ....[106]....
        /*08a4*/ 	.word	0xffffffff


	//   ....[107]....
        /*08a8*/ 	.word	0xffffffff


	//   ....[108]....
        /*08ac*/ 	.word	0xffffffff


	//   ....[109]....
        /*08b0*/ 	.word	0xffffffff


	//   ....[110]....
        /*08b4*/ 	.word	0xffffffff


	//   ....[111]....
        /*08b8*/ 	.word	0xffffffff


	//   ....[112]....
        /*08bc*/ 	.word	0xffffffff


	//   ....[113]....
        /*08c0*/ 	.word	0xffffffff


	//   ....[114]....
        /*08c4*/ 	.word	0xffffffff


	//   ....[115]....
        /*08c8*/ 	.word	0xffffffff


	//   ....[116]....
        /*08cc*/ 	.word	0xffffffff


	//   ....[117]....
        /*08d0*/ 	.word	0xffffffff


	//   ....[118]....
        /*08d4*/ 	.word	0xffffffff


	//   ....[119]....
        /*08d8*/ 	.word	0xffffffff


	//   ....[120]....
        /*08dc*/ 	.word	0xffffffff


	//   ....[121]....
        /*08e0*/ 	.word	0xffffffff


	//   ....[122]....
        /*08e4*/ 	.word	0xffffffff


	//   ....[123]....
        /*08e8*/ 	.word	0xffffffff


	//   ....[124]....
        /*08ec*/ 	.word	0xffffffff


	//   ....[125]....
        /*08f0*/ 	.word	0xffffffff


	//   ....[126]....
        /*08f4*/ 	.word	0xffffffff


	//   ....[127]....
        /*08f8*/ 	.word	0xffffffff


	//   ....[128]....
        /*08fc*/ 	.word	0xffffffff


	//   ....[129]....
        /*0900*/ 	.word	0xffffffff


	//   ....[130]....
        /*0904*/ 	.word	0xffffffff


	//   ....[131]....
        /*0908*/ 	.word	0xffffffff


	//   ....[132]....
        /*090c*/ 	.word	0xffffffff


	//   ....[133]....
        /*0910*/ 	.word	0xffffffff


	//   ....[134]....
        /*0914*/ 	.word	0xffffffff


	//   ....[135]....
        /*0918*/ 	.word	0xffffffff


	//   ....[136]....
        /*091c*/ 	.word	0xffffffff


	//   ....[137]....
        /*0920*/ 	.word	0xffffffff


	//   ....[138]....
        /*0924*/ 	.word	0xffffffff


	//   ....[139]....
        /*0928*/ 	.word	0xffffffff


	//   ....[140]....
        /*092c*/ 	.word	0xffffffff


	//   ....[141]....
        /*0930*/ 	.word	0xffffffff


	//   ....[142]....
        /*0934*/ 	.word	0x0500000f


	//   ....[143]....
        /*0938*/ 	.word	0x0500000f


	//   ....[144]....
        /*093c*/ 	.word	0x0500000f


	//   ....[145]....
        /*0940*/ 	.word	0x0500000f


	//   ....[146]....
        /*0944*/ 	.word	0x0500000f


	//   ....[147]....
        /*0948*/ 	.word	0x0500000f


	//   ....[148]....
        /*094c*/ 	.word	0x0500000f


	//   ....[149]....
        /*0950*/ 	.word	0x0500000f


	//   ....[150]....
        /*0954*/ 	.word	0x0500000f


	//   ....[151]....
        /*0958*/ 	.word	0x0500000f


	//   ....[152]....
        /*095c*/ 	.word	0x0500000f


	//   ....[153]....
        /*0960*/ 	.word	0x0500000f


	//   ....[154]....
        /*0964*/ 	.word	0x0500000f


	//   ....[155]....
        /*0968*/ 	.word	0x0500000f


	//   ....[156]....
        /*096c*/ 	.word	0x0500000f


	//   ....[157]....
        /*0970*/ 	.word	0x0500000f


	//   ....[158]....
        /*0974*/ 	.word	0x0500000f


	//   ....[159]....
        /*0978*/ 	.word	0x0500000f


	//   ....[160]....
        /*097c*/ 	.word	0x0500000f


	//   ....[161]....
        /*0980*/ 	.word	0x0500000f


	//   ....[162]....
        /*0984*/ 	.word	0x0500000f


	//   ....[163]....
        /*0988*/ 	.word	0x0500000f


	//   ....[164]....
        /*098c*/ 	.word	0x0500000f


	//   ....[165]....
        /*0990*/ 	.word	0x0500000f


	//   ....[166]....
        /*0994*/ 	.word	0x0500000f


	//   ....[167]....
        /*0998*/ 	.word	0x0500000f


	//   ....[168]....
        /*099c*/ 	.word	0x0500000f


	//   ....[169]....
        /*09a0*/ 	.word	0x0500000f


	//   ....[170]....
        /*09a4*/ 	.word	0x0500000f


	//   ....[171]....
        /*09a8*/ 	.word	0x0500000f


	//   ....[172]....
        /*09ac*/ 	.word	0x0500000f


	//   ....[173]....
        /*09b0*/ 	.word	0x0500000f


	//   ....[174]....
        /*09b4*/ 	.word	0x0500000f


	//   ....[175]....
        /*09b8*/ 	.word	0x0500000f


	//   ....[176]....
        /*09bc*/ 	.word	0x0500000f


	//   ....[177]....
        /*09c0*/ 	.word	0x0500000f


	//   ....[178]....
        /*09c4*/ 	.word	0x0500000f


	//   ....[179]....
        /*09c8*/ 	.word	0x0500000f


	//   ....[180]....
        /*09cc*/ 	.word	0x0500000f


	//   ....[181]....
        /*09d0*/ 	.word	0x0500000f


	//   ....[182]....
        /*09d4*/ 	.word	0x0500000f


	//----- nvinfo : EIATTR_COOP_GROUP_INSTR_OFFSETS
	.align		4
.L_1619:
        /*09d8*/ 	.byte	0x04, 0x28
        /*09da*/ 	.short	(.L_1621 - .L_1620)


	//   ....[0]....
.L_1620:
        /*09dc*/ 	.word	0x00000060


	//   ....[1]....
        /*09e0*/ 	.word	0x00000190


	//   ....[2]....
        /*09e4*/ 	.word	0x00000240


	//   ....[3]....
        /*09e8*/ 	.word	0x00000400


	//   ....[4]....
        /*09ec*/ 	.word	0x00000560


	//   ....[5]....
        /*09f0*/ 	.word	0x00000680


	//   ....[6]....
        /*09f4*/ 	.word	0x000007e0


	//   ....[7]....
        /*09f8*/ 	.word	0x00005650


	//   ....[8]....
        /*09fc*/ 	.word	0x00005f60


	//   ....[9]....
        /*0a00*/ 	.word	0x00005f70


	//   ....[10]....
        /*0a04*/ 	.word	0x00005f80


	//   ....[11]....
        /*0a08*/ 	.word	0x00005f90


	//   ....[12]....
        /*0a0c*/ 	.word	0x00007450


	//   ....[13]....
        /*0a10*/ 	.word	0x00007460


	//   ....[14]....
        /*0a14*/ 	.word	0x00007470


	//   ....[15]....
        /*0a18*/ 	.word	0x00007480


	//   ....[16]....
        /*0a1c*/ 	.word	0x00008f40


	//   ....[17]....
        /*0a20*/ 	.word	0x00009600


	//   ....[18]....
        /*0a24*/ 	.word	0x00009d20


	//   ....[19]....
        /*0a28*/ 	.word	0x00009d50


	//   ....[20]....
        /*0a2c*/ 	.word	0x0000aab0


	//   ....[21]....
        /*0a30*/ 	.word	0x0000aad0


	//   ....[22]....
        /*0a34*/ 	.word	0x0000cf90


	//   ....[23]....
        /*0a38*/ 	.word	0x0000cfd0


	//   ....[24]....
        /*0a3c*/ 	.word	0x0000da90


	//   ....[25]....
        /*0a40*/ 	.word	0x0000dbc0


	//   ....[26]....
        /*0a44*/ 	.word	0x0000e6c0


	//   ....[27]....
        /*0a48*/ 	.word	0x0000e720


	//   ....[28]....
        /*0a4c*/ 	.word	0x000111b0


	//   ....[29]....
        /*0a50*/ 	.word	0x000111d0


	//   ....[30]....
        /*0a54*/ 	.word	0x00011200


	//   ....[31]....
        /*0a58*/ 	.word	0x00011250


	//   ....[32]....
        /*0a5c*/ 	.word	0x00012b40


	//   ....[33]....
        /*0a60*/ 	.word	0x00012be0


	//   ....[34]....
        /*0a64*/ 	.word	0x00012cb0


	//   ....[35]....
        /*0a68*/ 	.word	0x00012d30


	//   ....[36]....
        /*0a6c*/ 	.word	0x00013770


	//   ....[37]....
        /*0a70*/ 	.word	0x000137a0


	//   ....[38]....
        /*0a74*/ 	.word	0x000137e0


	//   ....[39]....
        /*0a78*/ 	.word	0x00013800


	//   ....[40]....
        /*0a7c*/ 	.word	0x00013810


	//   ....[41]....
        /*0a80*/ 	.word	0x00013820


	//   ....[42]....
        /*0a84*/ 	.word	0x00013830


	//   ....[43]....
        /*0a88*/ 	.word	0x00013840


	//   ....[44]....
        /*0a8c*/ 	.word	0x00013850


	//   ....[45]....
        /*0a90*/ 	.word	0x00013860


	//   ....[46]....
        /*0a94*/ 	.word	0x00013870


	//   ....[47]....
        /*0a98*/ 	.word	0x00013890


	//   ....[48]....
        /*0a9c*/ 	.word	0x000138a0


	//   ....[49]....
        /*0aa0*/ 	.word	0x000138b0


	//   ....[50]....
        /*0aa4*/ 	.word	0x000138c0


	//   ....[51]....
        /*0aa8*/ 	.word	0x000138d0


	//   ....[52]....
        /*0aac*/ 	.word	0x000138e0


	//   ....[53]....
        /*0ab0*/ 	.word	0x000138f0


	//   ....[54]....
        /*0ab4*/ 	.word	0x00013900


	//   ....[55]....
        /*0ab8*/ 	.word	0x00013910


	//   ....[56]....
        /*0abc*/ 	.word	0x00013920


	//   ....[57]....
        /*0ac0*/ 	.word	0x00013930


	//   ....[58]....
        /*0ac4*/ 	.word	0x00013940


	//   ....[59]....
        /*0ac8*/ 	.word	0x00013950


	//   ....[60]....
        /*0acc*/ 	.word	0x00013960


	//   ....[61]....
        /*0ad0*/ 	.word	0x00013970


	//   ....[62]....
        /*0ad4*/ 	.word	0x00013980


	//   ....[63]....
        /*0ad8*/ 	.word	0x00013990


	//   ....[64]....
        /*0adc*/ 	.word	0x000139a0


	//   ....[65]....
        /*0ae0*/ 	.word	0x000139b0


	//   ....[66]....
        /*0ae4*/ 	.word	0x000139c0


	//   ....[67]....
        /*0ae8*/ 	.word	0x000139d0


	//   ....[68]....
        /*0aec*/ 	.word	0x00014170


	//   ....[69]....
        /*0af0*/ 	.word	0x00014180


	//   ....[70]....
        /*0af4*/ 	.word	0x00014190


	//   ....[71]....
        /*0af8*/ 	.word	0x000141e0


	//   ....[72]....
        /*0afc*/ 	.word	0x00014730


	//   ....[73]....
        /*0b00*/ 	.word	0x00014770


	//   ....[74]....
        /*0b04*/ 	.word	0x000147a0


	//   ....[75]....
        /*0b08*/ 	.word	0x000147e0


	//   ....[76]....
        /*0b0c*/ 	.word	0x00014810


	//   ....[77]....
        /*0b10*/ 	.word	0x00014830


	//   ....[78]....
        /*0b14*/ 	.word	0x00014850


	//   ....[79]....
        /*0b18*/ 	.word	0x00014870


	//   ....[80]....
        /*0b1c*/ 	.word	0x00014c60


	//   ....[81]....
        /*0b20*/ 	.word	0x00014c80


	//   ....[82]....
        /*0b24*/ 	.word	0x00014f40


	//   ....[83]....
        /*0b28*/ 	.word	0x00014f50


	//   ....[84]....
        /*0b2c*/ 	.word	0x000159e0


	//   ....[85]....
        /*0b30*/ 	.word	0x00015a10


	//   ....[86]....
        /*0b34*/ 	.word	0x00015a50


	//   ....[87]....
        /*0b38*/ 	.word	0x00015a80


	//   ....[88]....
        /*0b3c*/ 	.word	0x00015aa0


	//   ....[89]....
        /*0b40*/ 	.word	0x00015ab0


	//   ....[90]....
        /*0b44*/ 	.word	0x00015ac0


	//   ....[91]....
        /*0b48*/ 	.word	0x00015ae0


	//   ....[92]....
        /*0b4c*/ 	.word	0x00015c40


	//   ....[93]....
        /*0b50*/ 	.word	0x00015e40


	//   ....[94]....
        /*0b54*/ 	.word	0x00015e70


	//   ....[95]....
        /*0b58*/ 	.word	0x00015ea0


	//   ....[96]....
        /*0b5c*/ 	.word	0x00015ed0


	//   ....[97]....
        /*0b60*/ 	.word	0x00015f00


	//   ....[98]....
        /*0b64*/ 	.word	0x00015f30


	//   ....[99]....
        /*0b68*/ 	.word	0x000160c0


	//   ....[100]....
        /*0b6c*/ 	.word	0x000160f0


	//   ....[101]....
        /*0b70*/ 	.word	0x00016120


	//   ....[102]....
        /*0b74*/ 	.word	0x00016150


	//   ....[103]....
        /*0b78*/ 	.word	0x00016180


	//   ....[104]....
        /*0b7c*/ 	.word	0x000161b0


	//   ....[105]....
        /*0b80*/ 	.word	0x00016240


	//   ....[106]....
        /*0b84*/ 	.word	0x00016270


	//   ....[107]....
        /*0b88*/ 	.word	0x00016280


	//   ....[108]....
        /*0b8c*/ 	.word	0x000162c0


	//   ....[109]....
        /*0b90*/ 	.word	0x00017900


	//   ....[110]....
        /*0b94*/ 	.word	0x000190c0


	//   ....[111]....
        /*0b98*/ 	.word	0x00019d90


	//   ....[112]....
        /*0b9c*/ 	.word	0x00019da0


	//   ....[113]....
        /*0ba0*/ 	.word	0x00019db0


	//   ....[114]....
        /*0ba4*/ 	.word	0x00019dd0


	//   ....[115]....
        /*0ba8*/ 	.word	0x00019e60


	//   ....[116]....
        /*0bac*/ 	.word	0x00019e80


	//   ....[117]....
        /*0bb0*/ 	.word	0x00019f00


	//   ....[118]....
        /*0bb4*/ 	.word	0x00019f20


	//   ....[119]....
        /*0bb8*/ 	.word	0x00019f30


	//   ....[120]....
        /*0bbc*/ 	.word	0x00019fa0


	//   ....[121]....
        /*0bc0*/ 	.word	0x00019ff0


	//   ....[122]....
        /*0bc4*/ 	.word	0x0001a000


	//   ....[123]....
        /*0bc8*/ 	.word	0x0001b890


	//   ....[124]....
        /*0bcc*/ 	.word	0x0001b8c0


	//   ....[125]....
        /*0bd0*/ 	.word	0x0001b920


	//   ....[126]....
        /*0bd4*/ 	.word	0x0001b950


	//   ....[127]....
        /*0bd8*/ 	.word	0x0001b980


	//   ....[128]....
        /*0bdc*/ 	.word	0x0001b9b0


	//   ....[129]....
        /*0be0*/ 	.word	0x0001b9e0


	//   ....[130]....
        /*0be4*/ 	.word	0x0001ba10


	//   ....[131]....
        /*0be8*/ 	.word	0x0001bbb0


	//   ....[132]....
        /*0bec*/ 	.word	0x0001bbe0


	//   ....[133]....
        /*0bf0*/ 	.word	0x0001bc10


	//   ....[134]....
        /*0bf4*/ 	.word	0x0001bc40


	//   ....[135]....
        /*0bf8*/ 	.word	0x0001bc70


	//   ....[136]....
        /*0bfc*/ 	.word	0x0001bca0


	//   ....[137]....
        /*0c00*/ 	.word	0x0001bd60


	//   ....[138]....
        /*0c04*/ 	.word	0x0001bd80


	//   ....[139]....
        /*0c08*/ 	.word	0x0001bda0


	//   ....[140]....
        /*0c0c*/ 	.word	0x0001be00


	//   ....[141]....
        /*0c10*/ 	.word	0x0001c830


	//   ....[142]....
        /*0c14*/ 	.word	0x0001ccb0


	//   ....[143]....
        /*0c18*/ 	.word	0x0001cd40


	//   ....[144]....
        /*0c1c*/ 	.word	0x0001cd90


	//   ....[145]....
        /*0c20*/ 	.word	0x0001cde0


	//   ....[146]....
        /*0c24*/ 	.word	0x0001ceb0


	//   ....[147]....
        /*0c28*/ 	.word	0x0001cf40


	//   ....[148]....
        /*0c2c*/ 	.word	0x0001cf90


	//   ....[149]....
        /*0c30*/ 	.word	0x0001cfe0


	//   ....[150]....
        /*0c34*/ 	.word	0x0001d2d0


	//   ....[151]....
        /*0c38*/ 	.word	0x0001d5b0


	//   ....[152]....
        /*0c3c*/ 	.word	0x0001d7b0


	//   ....[153]....
        /*0c40*/ 	.word	0x0001d800


	//   ....[154]....
        /*0c44*/ 	.word	0x0001d860


	//   ....[155]....
        /*0c48*/ 	.word	0x0001d950


	//   ....[156]....
        /*0c4c*/ 	.word	0x0001d9b0


	//   ....[157]....
        /*0c50*/ 	.word	0x0001dab0


	//   ....[158]....
        /*0c54*/ 	.word	0x0001db10


	//   ....[159]....
        /*0c58*/ 	.word	0x0001dbc0


	//   ....[160]....
        /*0c5c*/ 	.word	0x0001dc70


	//   ....[161]....
        /*0c60*/ 	.word	0x0001dd50


	//   ....[162]....
        /*0c64*/ 	.word	0x0001ddb0


	//   ....[163]....
        /*0c68*/ 	.word	0x0001de70


	//   ....[164]....
        /*0c6c*/ 	.word	0x0001e140


	//   ....[165]....
        /*0c70*/ 	.word	0x0001e1e0


	//   ....[166]....
        /*0c74*/ 	.word	0x0001e360


	//   ....[167]....
        /*0c78*/ 	.word	0x0001e3d0


	//   ....[168]....
        /*0c7c*/ 	.word	0x0001e440


	//   ....[169]....
        /*0c80*/ 	.word	0x0001e4b0


	//   ....[170]....
        /*0c84*/ 	.word	0x0001e520


	//   ....[171]....
        /*0c88*/ 	.word	0x0001e5a0


	//   ....[172]....
        /*0c8c*/ 	.word	0x0001e630


	//   ....[173]....
        /*0c90*/ 	.word	0x0001e6d0


	//   ....[174]....
        /*0c94*/ 	.word	0x0001e740


	//   ....[175]....
        /*0c98*/ 	.word	0x0001e7b0


	//   ....[176]....
        /*0c9c*/ 	.word	0x0001e820


	//   ....[177]....
        /*0ca0*/ 	.word	0x0001e8a0


	//   ....[178]....
        /*0ca4*/ 	.word	0x0001e910


	//   ....[179]....
        /*0ca8*/ 	.word	0x0001e9c0


	//   ....[180]....
        /*0cac*/ 	.word	0x0001ea10


	//   ....[181]....
        /*0cb0*/ 	.word	0x0001eaa0


	//   ....[182]....
        /*0cb4*/ 	.word	0x0001ebd0


	//----- nvinfo : EIATTR_REG_RECONFIG
	.align		4
.L_1621:
        /*0cb8*/ 	.byte	0x01, 0x54
	.zero		2


	//----- nvinfo : EIATTR_SYSCALL_OFFSETS
	.align		4
        /*0cbc*/ 	.byte	0x04, 0x46
        /*0cbe*/ 	.short	(.L_1623 - .L_1622)


	//   ....[0]....
.L_1622:
        /*0cc0*/ 	.word	0x00001d00


	//   ....[1]....
        /*0cc4*/ 	.word	0x00001e50


	//   ....[2]....
        /*0cc8*/ 	.word	0x000057c0


	//   ....[3]....
        /*0ccc*/ 	.word	0x00005d20


	//   ....[4]....
        /*0cd0*/ 	.word	0x00018b70


	//   ....[5]....
        /*0cd4*/ 	.word	0x00018ce0


	//   ....[6]....
        /*0cd8*/ 	.word	0x00018e30


	//   ....[7]....
        /*0cdc*/ 	.word	0x00018f70


	//   ....[8]....
        /*0ce0*/ 	.word	0x000198e0


	//----- nvinfo : EIATTR_MBARRIER_INSTR_OFFSETS
	.align		4
.L_1623:
        /*0ce4*/ 	.byte	0x04, 0x39
        /*0ce6*/ 	.short	(.L_1625 - .L_1624)


	//   ....[0]....
.L_1624:
        /*0ce8*/ 	.word	0x000002b0
        /*0cec*/ 	.word	0x000000ff
        /*0cf0*/ 	.word	0x00013200
        /*0cf4*/ 	.short	0x0100
        /*0cf6*/ 	.byte	0x08
	.zero		1


	//   ....[1]....
        /*0cf8*/ 	.word	0x000002c0
        /*0cfc*/ 	.word	0x000000ff
        /*0d00*/ 	.word	0x00013220
        /*0d04*/ 	.short	0x0100
        /*0d06*/ 	.byte	0x08
	.zero		1


	//   ....[2]....
        /*0d08*/ 	.word	0x000003b0
        /*0d0c*/ 	.word	0x000000ff
        /*0d10*/ 	.word	0x00013230
        /*0d14*/ 	.short	0x0100
        /*0d16*/ 	.byte	0x08
	.zero		1


	//   ....[3]....
        /*0d18*/ 	.word	0x000003c0
        /*0d1c*/ 	.word	0x000000ff
        /*0d20*/ 	.word	0x00013240
        /*0d24*/ 	.short	0x0100
        /*0d26*/ 	.byte	0x08
	.zero		1


	//   ....[4]....
        /*0d28*/ 	.word	0x000003d0
        /*0d2c*/ 	.word	0x000000ff
        /*0d30*/ 	.word	0x00013238
        /*0d34*/ 	.short	0x0100
        /*0d36*/ 	.byte	0x08
	.zero		1


	//   ....[5]....
        /*0d38*/ 	.word	0x000003e0
        /*0d3c*/ 	.word	0x000000ff
        /*0d40*/ 	.word	0x00013248
        /*0d44*/ 	.short	0x0100
        /*0d46*/ 	.byte	0x08
	.zero		1


	//   ....[6]....
        /*0d48*/ 	.word	0x00000510
        /*0d4c*/ 	.word	0x000000ff
        /*0d50*/ 	.word	0x00013250
        /*0d54*/ 	.short	0x0100
        /*0d56*/ 	.byte	0x08
	.zero		1


	//   ....[7]....
        /*0d58*/ 	.word	0x00000520
        /*0d5c*/ 	.word	0x000000ff
        /*0d60*/ 	.word	0x00013260
        /*0d64*/ 	.short	0x0100
        /*0d66*/ 	.byte	0x08
	.zero		1


	//   ....[8]....
        /*0d68*/ 	.word	0x00000530
        /*0d6c*/ 	.word	0x000000ff
        /*0d70*/ 	.word	0x00013258
        /*0d74*/ 	.short	0x0100
        /*0d76*/ 	.byte	0x08
	.zero		1


	//   ....[9]....
        /*0d78*/ 	.word	0x00000540
        /*0d7c*/ 	.word	0x000000ff
        /*0d80*/ 	.word	0x00013268
        /*0d84*/ 	.short	0x0100
        /*0d86*/ 	.byte	0x08
	.zero		1


	//   ....[10]....
        /*0d88*/ 	.word	0x00000630
        /*0d8c*/ 	.word	0x000000ff
        /*0d90*/ 	.word	0x00013270
        /*0d94*/ 	.short	0x0100
        /*0d96*/ 	.byte	0x06
	.zero		1


	//   ....[11]....
        /*0d98*/ 	.word	0x00000640
        /*0d9c*/ 	.word	0x000000ff
        /*0da0*/ 	.word	0x00013280
        /*0da4*/ 	.short	0x0100
        /*0da6*/ 	.byte	0x06
	.zero		1


	//   ....[12]....
        /*0da8*/ 	.word	0x00000650
        /*0dac*/ 	.word	0x000000ff
        /*0db0*/ 	.word	0x00013278
        /*0db4*/ 	.short	0x0100
        /*0db6*/ 	.byte	0x06
	.zero		1


	//   ....[13]....
        /*0db8*/ 	.word	0x00000660
        /*0dbc*/ 	.word	0x000000ff
        /*0dc0*/ 	.word	0x00013288
        /*0dc4*/ 	.short	0x0100
        /*0dc6*/ 	.byte	0x06
	.zero		1


	//   ....[14]....
        /*0dc8*/ 	.word	0x00000790
        /*0dcc*/ 	.word	0x000000ff
        /*0dd0*/ 	.word	0x00013290
        /*0dd4*/ 	.short	0x0100
        /*0dd6*/ 	.byte	0x08
	.zero		1


	//   ....[15]....
        /*0dd8*/ 	.word	0x000007a0
        /*0ddc*/ 	.word	0x000000ff
        /*0de0*/ 	.word	0x000132a0
        /*0de4*/ 	.short	0x0100
        /*0de6*/ 	.byte	0x08
	.zero		1


	//   ....[16]....
        /*0de8*/ 	.word	0x000007b0
        /*0dec*/ 	.word	0x000000ff
        /*0df0*/ 	.word	0x00013298
        /*0df4*/ 	.short	0x0100
        /*0df6*/ 	.byte	0x08
	.zero		1


	//   ....[17]....
        /*0df8*/ 	.word	0x000007c0
        /*0dfc*/ 	.word	0x000000ff
        /*0e00*/ 	.word	0x000132a8
        /*0e04*/ 	.short	0x0100
        /*0e06*/ 	.byte	0x08
	.zero		1


	//   ....[18]....
        /*0e08*/ 	.word	0x000008f0
        /*0e0c*/ 	.word	0x000000ff
        /*0e10*/ 	.word	0x000132b0
        /*0e14*/ 	.short	0x0100
        /*0e16*/ 	.byte	0x08
	.zero		1


	//   ....[19]....
        /*0e18*/ 	.word	0x00000900
        /*0e1c*/ 	.word	0x000000ff
        /*0e20*/ 	.word	0x000132c0
        /*0e24*/ 	.short	0x0100
        /*0e26*/ 	.byte	0x08
	.zero		1


	//   ....[20]....
        /*0e28*/ 	.word	0x00000910
        /*0e2c*/ 	.word	0x000000ff
        /*0e30*/ 	.word	0x000132b8
        /*0e34*/ 	.short	0x0100
        /*0e36*/ 	.byte	0x08
	.zero		1


	//   ....[21]....
        /*0e38*/ 	.word	0x00000920
        /*0e3c*/ 	.word	0x000000ff
        /*0e40*/ 	.word	0x000132c8
        /*0e44*/ 	.short	0x0100
        /*0e46*/ 	.byte	0x08
	.zero		1


	//   ....[22]....
        /*0e48*/ 	.word	0x00002a00
        /*0e4c*/ 	.word	0x0000004c
        /*0e50*/ 	.word	0x00013290
        /*0e54*/ 	.short	0x010a
        /*0e56*/ 	.byte	0x3f
	.zero		1


	//   ....[23]....
        /*0e58*/ 	.word	0x00003b70
        /*0e5c*/ 	.word	0x0000004c
        /*0e60*/ 	.word	0x00013290
        /*0e64*/ 	.short	0x010a
        /*0e66*/ 	.byte	0x3f
	.zero		1


	//   ....[24]....
        /*0e68*/ 	.word	0x00004c50
        /*0e6c*/ 	.word	0x0000004c
        /*0e70*/ 	.word	0x00013290
        /*0e74*/ 	.short	0x010a
        /*0e76*/ 	.byte	0x3f
	.zero		1


	//   ....[25]....
        /*0e78*/ 	.word	0x00004de0
        /*0e7c*/ 	.word	0x00000004
        /*0e80*/ 	.word	0x00000000
        /*0e84*/ 	.short	0x0101
        /*0e86*/ 	.byte	0x3f
	.zero		1


	//   ....[26]....
        /*0e88*/ 	.word	0x00004e20
        /*0e8c*/ 	.word	0x0000004c
        /*0e90*/ 	.word	0x000132b0
        /*0e94*/ 	.short	0x010a
        /*0e96*/ 	.byte	0x3f
	.zero		1


	//   ....[27]....
        /*0e98*/ 	.word	0x000050a0
        /*0e9c*/ 	.word	0x0000004c
        /*0ea0*/ 	.word	0x00000000
        /*0ea4*/ 	.short	0x0101
        /*0ea6*/ 	.byte	0x3f
	.zero		1


	//   ....[28]....
        /*0ea8*/ 	.word	0x00005aa0
        /*0eac*/ 	.word	0x00000010
        /*0eb0*/ 	.word	0x00013200
        /*0eb4*/ 	.short	0x010a
        /*0eb6*/ 	.byte	0x3f
	.zero		1


	//   ....[29]....
        /*0eb8*/ 	.word	0x00005af0
        /*0ebc*/ 	.word	0x00000010
        /*0ec0*/ 	.word	0x00013200
        /*0ec4*/ 	.short	0x010a
        /*0ec6*/ 	.byte	0x3f
	.zero		1


	//   ....[30]....
        /*0ec8*/ 	.word	0x00006200
        /*0ecc*/ 	.word	0x00000010
        /*0ed0*/ 	.word	0x00013200
        /*0ed4*/ 	.short	0x010a
        /*0ed6*/ 	.byte	0x3f
	.zero		1


	//   ....[31]....
        /*0ed8*/ 	.word	0x00007640
        /*0edc*/ 	.word	0x00000010
        /*0ee0*/ 	.word	0x00013200
        /*0ee4*/ 	.short	0x010a
        /*0ee6*/ 	.byte	0x3f
	.zero		1


	//   ....[32]....
        /*0ee8*/ 	.word	0x00008780
        /*0eec*/ 	.word	0x00000000
        /*0ef0*/ 	.word	0x00013230
        /*0ef4*/ 	.short	0x010a
        /*0ef6*/ 	.byte	0x3f
	.zero		1


	//   ....[33]....
        /*0ef8*/ 	.word	0x00008820
        /*0efc*/ 	.word	0x00000000
        /*0f00*/ 	.word	0x00013230
        /*0f04*/ 	.short	0x010a
        /*0f06*/ 	.byte	0x3f
	.zero		1


	//   ....[34]....
        /*0f08*/ 	.word	0x0000b4c0
        /*0f0c*/ 	.word	0x00000041
        /*0f10*/ 	.word	0x00000000
        /*0f14*/ 	.short	0x0101
        /*0f16*/ 	.byte	0x3f
	.zero		1


	//   ....[35]....
        /*0f18*/ 	.word	0x0000bf10
        /*0f1c*/ 	.word	0x00000003
        /*0f20*/ 	.word	0x00013230
        /*0f24*/ 	.short	0x010a
        /*0f26*/ 	.byte	0x3f
	.zero		1


	//   ....[36]....
        /*0f28*/ 	.word	0x0000bfa0
        /*0f2c*/ 	.word	0x00000003
        /*0f30*/ 	.word	0x00013230
        /*0f34*/ 	.short	0x010a
        /*0f36*/ 	.byte	0x3f
	.zero		1


	//   ....[37]....
        /*0f38*/ 	.word	0x0000c560
        /*0f3c*/ 	.word	0x0000000f
        /*0f40*/ 	.word	0x00013250
        /*0f44*/ 	.short	0x010a
        /*0f46*/ 	.byte	0x3f
	.zero		1


	//   ....[38]....
        /*0f48*/ 	.word	0x0000c5b0
        /*0f4c*/ 	.word	0x0000000f
        /*0f50*/ 	.word	0x00013250
        /*0f54*/ 	.short	0x010a
        /*0f56*/ 	.byte	0x3f
	.zero		1


	//   ....[39]....
        /*0f58*/ 	.word	0x0000ec40
        /*0f5c*/ 	.word	0x00000003
        /*0f60*/ 	.word	0x00000000
        /*0f64*/ 	.short	0x0101
        /*0f66*/ 	.byte	0x3f
	.zero		1


	//   ....[40]....
        /*0f68*/ 	.word	0x0000f890
        /*0f6c*/ 	.word	0x0000000f
        /*0f70*/ 	.word	0x00000000
        /*0f74*/ 	.short	0x0101
        /*0f76*/ 	.byte	0x3f
	.zero		1


	//   ....[41]....
        /*0f78*/ 	.word	0x0000f9f0
        /*0f7c*/ 	.word	0x0000000a
        /*0f80*/ 	.word	0x00013230
        /*0f84*/ 	.short	0x010a
        /*0f86*/ 	.byte	0x3f
	.zero		1


	//   ....[42]....
        /*0f88*/ 	.word	0x0000fa80
        /*0f8c*/ 	.word	0x0000000a
        /*0f90*/ 	.word	0x00013230
        /*0f94*/ 	.short	0x010a
        /*0f96*/ 	.byte	0x3f
	.zero		1


	//   ....[43]....
        /*0f98*/ 	.word	0x00010040
        /*0f9c*/ 	.word	0x0000000d
        /*0fa0*/ 	.word	0x00013250
        /*0fa4*/ 	.short	0x010a
        /*0fa6*/ 	.byte	0x3f
	.zero		1


	//   ....[44]....
        /*0fa8*/ 	.word	0x00010090
        /*0fac*/ 	.word	0x0000000d
        /*0fb0*/ 	.word	0x00013250
        /*0fb4*/ 	.short	0x010a
        /*0fb6*/ 	.byte	0x3f
	.zero		1


	//   ....[45]....
        /*0fb8*/ 	.word	0x00011b00
        /*0fbc*/ 	.word	0x0000000f
        /*0fc0*/ 	.word	0x00000000
        /*0fc4*/ 	.short	0x0101
        /*0fc6*/ 	.byte	0x3f
	.zero		1


	//   ....[46]....
        /*0fc8*/ 	.word	0x00012320
        /*0fcc*/ 	.word	0x0000000d
        /*0fd0*/ 	.word	0x00000000
        /*0fd4*/ 	.short	0x0101
        /*0fd6*/ 	.byte	0x3f
	.zero		1


	//   ....[47]....
        /*0fd8*/ 	.word	0x00012880
        /*0fdc*/ 	.word	0x00000008
        /*0fe0*/ 	.word	0x00013250
        /*0fe4*/ 	.short	0x010a
        /*0fe6*/ 	.byte	0x3f
	.zero		1


	//   ....[48]....
        /*0fe8*/ 	.word	0x000128d0
        /*0fec*/ 	.word	0x00000008
        /*0ff0*/ 	.word	0x00013250
        /*0ff4*/ 	.short	0x010a
        /*0ff6*/ 	.byte	0x3f
	.zero		1


	//   ....[49]....
        /*0ff8*/ 	.word	0x00013120
        /*0ffc*/ 	.word	0x00000008
        /*1000*/ 	.word	0x00000000
        /*1004*/ 	.short	0x0101
        /*1006*/ 	.byte	0x3f
	.zero		1


	//   ....[50]....
        /*1008*/ 	.word	0x00014820
        /*100c*/ 	.word	0x00000000
        /*1010*/ 	.word	0x00000000
        /*1014*/ 	.short	0x0101
        /*1016*/ 	.byte	0x3f
	.zero		1


	//   ....[51]....
        /*1018*/ 	.word	0x00014c40
        /*101c*/ 	.word	0x00000004
        /*1020*/ 	.word	0x00000000
        /*1024*/ 	.short	0x0101
        /*1026*/ 	.byte	0x3f
	.zero		1


	//   ....[52]....
        /*1028*/ 	.word	0x000179e0
        /*102c*/ 	.word	0x00000011
        /*1030*/ 	.word	0x00013220
        /*1034*/ 	.short	0x010a
        /*1036*/ 	.byte	0x3f
	.zero		1


	//   ....[53]....
        /*1038*/ 	.word	0x00017ab0
        /*103c*/ 	.word	0x00000006
        /*1040*/ 	.word	0x000132a0
        /*1044*/ 	.short	0x010a
        /*1046*/ 	.byte	0x3f
	.zero		1


	//   ....[54]....
        /*1048*/ 	.word	0x00017cf0
        /*104c*/ 	.word	0x00000006
        /*1050*/ 	.word	0x000132c0
        /*1054*/ 	.short	0x010a
        /*1056*/ 	.byte	0x3f
	.zero		1


	//   ....[55]....
        /*1058*/ 	.word	0x000180a0
        /*105c*/ 	.word	0x00000006
        /*1060*/ 	.word	0x000132a0
        /*1064*/ 	.short	0x010a
        /*1066*/ 	.byte	0x3f
	.zero		1


	//   ....[56]....
        /*1068*/ 	.word	0x000182d0
        /*106c*/ 	.word	0x00000006
        /*1070*/ 	.word	0x000132c0
        /*1074*/ 	.short	0x010a
        /*1076*/ 	.byte	0x3f
	.zero		1


	//   ....[57]....
        /*1078*/ 	.word	0x00019320
        /*107c*/ 	.word	0x00000004
        /*1080*/ 	.word	0x00013280
        /*1084*/ 	.short	0x010a
        /*1086*/ 	.byte	0x3f
	.zero		1


	//   ....[58]....
        /*1088*/ 	.word	0x000194c0
        /*108c*/ 	.word	0x00000004
        /*1090*/ 	.word	0x00013240
        /*1094*/ 	.short	0x010a
        /*1096*/ 	.byte	0x3f
	.zero		1


	//   ....[59]....
        /*1098*/ 	.word	0x0001a120
        /*109c*/ 	.word	0x00000011
        /*10a0*/ 	.word	0x00013200
        /*10a4*/ 	.short	0x0107
        /*10a6*/ 	.byte	0x3f
	.zero		1


	//   ....[60]....
        /*10a8*/ 	.word	0x0001a210
        /*10ac*/ 	.word	0x00000011
        /*10b0*/ 	.word	0x00013200
        /*10b4*/ 	.short	0x0101
        /*10b6*/ 	.byte	0x3f
	.zero		1


	//   ....[61]....
        /*10b8*/ 	.word	0x0001a230
        /*10bc*/ 	.word	0x00000011
        /*10c0*/ 	.word	0x00013220
        /*10c4*/ 	.short	0x010a
        /*10c6*/ 	.byte	0x3f
	.zero		1


	//   ....[62]....
        /*10c8*/ 	.word	0x0001a520
        /*10cc*/ 	.word	0x00000006
        /*10d0*/ 	.word	0x00013280
        /*10d4*/ 	.short	0x010a
        /*10d6*/ 	.byte	0x3f
	.zero		1


	//   ....[63]....
        /*10d8*/ 	.word	0x0001a770
        /*10dc*/ 	.word	0x00000006
        /*10e0*/ 	.word	0x00013240
        /*10e4*/ 	.short	0x010a
        /*10e6*/ 	.byte	0x3f
	.zero		1


	//   ....[64]....
        /*10e8*/ 	.word	0x0001aa30
        /*10ec*/ 	.word	0x00000003
        /*10f0*/ 	.word	0x00013270
        /*10f4*/ 	.short	0x010a
        /*10f6*/ 	.byte	0x3f
	.zero		1


	//   ....[65]....
        /*10f8*/ 	.word	0x0001aab0
        /*10fc*/ 	.word	0x00000003
        /*1100*/ 	.word	0x00013260
        /*1104*/ 	.short	0x010a
        /*1106*/ 	.byte	0x3f
	.zero		1


	//   ....[66]....
        /*1108*/ 	.word	0x0001aed0
        /*110c*/ 	.word	0x00000003
        /*1110*/ 	.word	0x00013250
        /*1114*/ 	.short	0x0101
        /*1116*/ 	.byte	0x3f
	.zero		1


	//   ....[67]....
        /*1118*/ 	.word	0x0001af50
        /*111c*/ 	.word	0x00000003
        /*1120*/ 	.word	0x00000000
        /*1124*/ 	.short	0x0101
        /*1126*/ 	.byte	0x3f
	.zero		1


	//   ....[68]....
        /*1128*/ 	.word	0x0001b170
        /*112c*/ 	.word	0x00000000
        /*1130*/ 	.word	0x00013270
        /*1134*/ 	.short	0x010a
        /*1136*/ 	.byte	0x3f
	.zero		1


	//   ....[69]....
        /*1138*/ 	.word	0x0001b1e0
        /*113c*/ 	.word	0x00000000
        /*1140*/ 	.word	0x00013260
        /*1144*/ 	.short	0x010a
        /*1146*/ 	.byte	0x3f
	.zero		1


	//   ....[70]....
        /*1148*/ 	.word	0x0001b610
        /*114c*/ 	.word	0x00000000
        /*1150*/ 	.word	0x00013250
        /*1154*/ 	.short	0x0101
        /*1156*/ 	.byte	0x3f
	.zero		1


	//   ....[71]....
        /*1158*/ 	.word	0x0001b660
        /*115c*/ 	.word	0x00000002
        /*1160*/ 	.word	0x00000000
        /*1164*/ 	.short	0x0101
        /*1166*/ 	.byte	0x3f
	.zero		1


	//   ....[72]....
        /*1168*/ 	.word	0x0001c7b0
        /*116c*/ 	.word	0x00000006
        /*1170*/ 	.word	0x00013220
        /*1174*/ 	.short	0x010a
        /*1176*/ 	.byte	0x3f
	.zero		1


	//   ....[73]....
        /*1178*/ 	.word	0x0001c990
        /*117c*/ 	.word	0x00000005
        /*1180*/ 	.word	0x00000000
        /*1184*/ 	.short	0x010a
        /*1186*/ 	.byte	0x3f
	.zero		1


	//   ....[74]....
        /*1188*/ 	.word	0x0001c9c0
        /*118c*/ 	.word	0x00000009
        /*1190*/ 	.word	0x00000000
        /*1194*/ 	.short	0x010a
        /*1196*/ 	.byte	0x3f
	.zero		1


	//   ....[75]....
        /*1198*/ 	.word	0x0001ca10
        /*119c*/ 	.word	0x0000001d
        /*11a0*/ 	.word	0x00013260
        /*11a4*/ 	.short	0x010a
        /*11a6*/ 	.byte	0x3f
	.zero		1


	//   ....[76]....
        /*11a8*/ 	.word	0x0001ca60
        /*11ac*/ 	.word	0x00000007
        /*11b0*/ 	.word	0x00013260
        /*11b4*/ 	.short	0x010a
        /*11b6*/ 	.byte	0x3f
	.zero		1


	//   ....[77]....
        /*11b8*/ 	.word	0x0001caa0
        /*11bc*/ 	.word	0x0000001d
        /*11c0*/ 	.word	0x00013280
        /*11c4*/ 	.short	0x010a
        /*11c6*/ 	.byte	0x3f
	.zero		1


	//   ....[78]....
        /*11c8*/ 	.word	0x0001cac0
        /*11cc*/ 	.word	0x00000007
        /*11d0*/ 	.word	0x00013280
        /*11d4*/ 	.short	0x010a
        /*11d6*/ 	.byte	0x3f
	.zero		1


	//   ....[79]....
        /*11d8*/ 	.word	0x0001cb20
        /*11dc*/ 	.word	0x0000004c
        /*11e0*/ 	.word	0x00013290
        /*11e4*/ 	.short	0x010a
        /*11e6*/ 	.byte	0x3f
	.zero		1


	//   ....[80]....
        /*11e8*/ 	.word	0x0001cb70
        /*11ec*/ 	.word	0x0000004c
        /*11f0*/ 	.word	0x00013290
        /*11f4*/ 	.short	0x010a
        /*11f6*/ 	.byte	0x3f
	.zero		1


	//   ....[81]....
        /*11f8*/ 	.word	0x0001cbc0
        /*11fc*/ 	.word	0x0000004c
        /*1200*/ 	.word	0x00013290
        /*1204*/ 	.short	0x010a
        /*1206*/ 	.byte	0x3f
	.zero		1


	//   ....[82]....
        /*1208*/ 	.word	0x0001cc10
        /*120c*/ 	.word	0x0000004c
        /*1210*/ 	.word	0x000132b0
        /*1214*/ 	.short	0x010a
        /*1216*/ 	.byte	0x3f
	.zero		1


	//   ....[83]....
        /*1218*/ 	.word	0x0001ce10
        /*121c*/ 	.word	0x00000010
        /*1220*/ 	.word	0x00013200
        /*1224*/ 	.short	0x010a
        /*1226*/ 	.byte	0x3f
	.zero		1


	//   ....[84]....
        /*1228*/ 	.word	0x0001d010
        /*122c*/ 	.word	0x00000010
        /*1230*/ 	.word	0x00013200
        /*1234*/ 	.short	0x010a
        /*1236*/ 	.byte	0x3f
	.zero		1


	//   ....[85]....
        /*1238*/ 	.word	0x0001d060
        /*123c*/ 	.word	0x00000000
        /*1240*/ 	.word	0x00013230
        /*1244*/ 	.short	0x010a
        /*1246*/ 	.byte	0x3f
	.zero		1


	//   ....[86]....
        /*1248*/ 	.word	0x0001d0b0
        /*124c*/ 	.word	0x00000003
        /*1250*/ 	.word	0x00013230
        /*1254*/ 	.short	0x010a
        /*1256*/ 	.byte	0x3f
	.zero		1


	//   ....[87]....
        /*1258*/ 	.word	0x0001d100
        /*125c*/ 	.word	0x0000000f
        /*1260*/ 	.word	0x00013250
        /*1264*/ 	.short	0x010a
        /*1266*/ 	.byte	0x3f
	.zero		1


	//   ....[88]....
        /*1268*/ 	.word	0x0001d150
        /*126c*/ 	.word	0x0000000a
        /*1270*/ 	.word	0x00013230
        /*1274*/ 	.short	0x010a
        /*1276*/ 	.byte	0x3f
	.zero		1


	//   ....[89]....
        /*1278*/ 	.word	0x0001d1a0
        /*127c*/ 	.word	0x0000000d
        /*1280*/ 	.word	0x00013250
        /*1284*/ 	.short	0x010a
        /*1286*/ 	.byte	0x3f
	.zero		1


	//   ....[90]....
        /*1288*/ 	.word	0x0001d1f0
        /*128c*/ 	.word	0x00000008
        /*1290*/ 	.word	0x00013250
        /*1294*/ 	.short	0x010a
        /*1296*/ 	.byte	0x3f
	.zero		1


	//   ....[91]....
        /*1298*/ 	.word	0x0001d390
        /*129c*/ 	.word	0x00000011
        /*12a0*/ 	.word	0x00013220
        /*12a4*/ 	.short	0x010a
        /*12a6*/ 	.byte	0x3f
	.zero		1


	//   ....[92]....
        /*12a8*/ 	.word	0x0001d3e0
        /*12ac*/ 	.word	0x00000006
        /*12b0*/ 	.word	0x000132a0
        /*12b4*/ 	.short	0x010a
        /*12b6*/ 	.byte	0x3f
	.zero		1


	//   ....[93]....
        /*12b8*/ 	.word	0x0001d430
        /*12bc*/ 	.word	0x00000006
        /*12c0*/ 	.word	0x000132c0
        /*12c4*/ 	.short	0x010a
        /*12c6*/ 	.byte	0x3f
	.zero		1


	//   ....[94]....
        /*12c8*/ 	.word	0x0001d480
        /*12cc*/ 	.word	0x00000006
        /*12d0*/ 	.word	0x000132a0
        /*12d4*/ 	.short	0x010a
        /*12d6*/ 	.byte	0x3f
	.zero		1


	//   ....[95]....
        /*12d8*/ 	.word	0x0001d4d0
        /*12dc*/ 	.word	0x00000006
        /*12e0*/ 	.word	0x000132c0
        /*12e4*/ 	.short	0x010a
        /*12e6*/ 	.byte	0x3f
	.zero		1


	//   ....[96]....
        /*12e8*/ 	.word	0x0001d670
        /*12ec*/ 	.word	0x00000004
        /*12f0*/ 	.word	0x00013280
        /*12f4*/ 	.short	0x010a
        /*12f6*/ 	.byte	0x3f
	.zero		1


	//   ....[97]....
        /*12f8*/ 	.word	0x0001d6c0
        /*12fc*/ 	.word	0x00000004
        /*1300*/ 	.word	0x00013240
        /*1304*/ 	.short	0x010a
        /*1306*/ 	.byte	0x3f
	.zero		1


	//   ....[98]....
        /*1308*/ 	.word	0x0001deb0
        /*130c*/ 	.word	0x00000011
        /*1310*/ 	.word	0x00013220
        /*1314*/ 	.short	0x010a
        /*1316*/ 	.byte	0x3f
	.zero		1


	//   ....[99]....
        /*1318*/ 	.word	0x0001df00
        /*131c*/ 	.word	0x00000006
        /*1320*/ 	.word	0x00013280
        /*1324*/ 	.short	0x010a
        /*1326*/ 	.byte	0x3f
	.zero		1


	//   ....[100]....
        /*1328*/ 	.word	0x0001df50
        /*132c*/ 	.word	0x00000006
        /*1330*/ 	.word	0x00013240
        /*1334*/ 	.short	0x010a
        /*1336*/ 	.byte	0x3f
	.zero		1


	//   ....[101]....
        /*1338*/ 	.word	0x0001dfa0
        /*133c*/ 	.word	0x00000003
        /*1340*/ 	.word	0x00013270
        /*1344*/ 	.short	0x010a
        /*1346*/ 	.byte	0x3f
	.zero		1


	//   ....[102]....
        /*1348*/ 	.word	0x0001dff0
        /*134c*/ 	.word	0x00000003
        /*1350*/ 	.word	0x00013260
        /*1354*/ 	.short	0x010a
        /*1356*/ 	.byte	0x3f
	.zero		1


	//   ....[103]....
        /*1358*/ 	.word	0x0001e040
        /*135c*/ 	.word	0x00000000
        /*1360*/ 	.word	0x00013270
        /*1364*/ 	.short	0x010a
        /*1366*/ 	.byte	0x3f
	.zero		1


	//   ....[104]....
        /*1368*/ 	.word	0x0001e090
        /*136c*/ 	.word	0x00000000
        /*1370*/ 	.word	0x00013260
        /*1374*/ 	.short	0x010a
        /*1376*/ 	.byte	0x3f
	.zero		1


	//   ....[105]....
        /*1378*/ 	.word	0x0001eaf0
        /*137c*/ 	.word	0x00000006
        /*1380*/ 	.word	0x00013220
        /*1384*/ 	.short	0x010a
        /*1386*/ 	.byte	0x3f
	.zero		1


	//   ....[106]....
        /*1388*/ 	.word	0x0001ec90
        /*138c*/ 	.word	0x00000005
        /*1390*/ 	.word	0x00000000
        /*1394*/ 	.short	0x010a
        /*1396*/ 	.byte	0x3f
	.zero		1


	//   ....[107]....
        /*1398*/ 	.word	0x0001ece0
        /*139c*/ 	.word	0x00000009
        /*13a0*/ 	.word	0x00000000
        /*13a4*/ 	.short	0x010a
        /*13a6*/ 	.byte	0x3f
	.zero		1


	//   ....[108]....
        /*13a8*/ 	.word	0x0001ed30
        /*13ac*/ 	.word	0x0000001d
        /*13b0*/ 	.word	0x00013260
        /*13b4*/ 	.short	0x010a
        /*13b6*/ 	.byte	0x3f
	.zero		1


	//   ....[109]....
        /*13b8*/ 	.word	0x0001ed80
        /*13bc*/ 	.word	0x00000007
        /*13c0*/ 	.word	0x00013260
        /*13c4*/ 	.short	0x010a
        /*13c6*/ 	.byte	0x3f
	.zero		1


	//   ....[110]....
        /*13c8*/ 	.word	0x0001edd0
        /*13cc*/ 	.word	0x0000001d
        /*13d0*/ 	.word	0x00013280
        /*13d4*/ 	.short	0x010a
        /*13d6*/ 	.byte	0x3f
	.zero		1


	//----- nvinfo : EIATTR_NUM_MBARRIERS
	.align		4
.L_1625:
        /*13d8*/ 	.byte	0x03, 0x38
        /*13da*/ 	.short	0x0016


	//----- nvinfo : EIATTR_EXIT_INSTR_OFFSETS
	.align		4
        /*13dc*/ 	.byte	0x04, 0x1c
        /*13de*/ 	.short	(.L_1627 - .L_1626)


	//   ....[0]....
.L_1626:
        /*13e0*/ 	.word	0x0001cb10


	//----- nvinfo : EIATTR_MAX_THREADS
	.align		4
.L_1627:
        /*13e4*/ 	.byte	0x04, 0x05
        /*13e6*/ 	.short	(.L_1629 - .L_1628)
.L_1628:
        /*13e8*/ 	.word	0x00000200
        /*13ec*/ 	.word	0x00000001
        /*13f0*/ 	.word	0x00000001


	//----- nvinfo : EIATTR_CRS_STACK_SIZE
	.align		4
.L_1629:
        /*13f4*/ 	.byte	0x04, 0x1e
        /*13f6*/ 	.short	(.L_1631 - .L_1630)
.L_1630:
        /*13f8*/ 	.word	0x00000000


	//----- nvinfo : EIATTR_CBANK_PARAM_SIZE
	.align		4
.L_1631:
        /*13fc*/ 	.byte	0x03, 0x19
        /*13fe*/ 	.short	0x0af0


	//----- nvinfo : EIATTR_PARAM_CBANK
	.align		4
        /*1400*/ 	.byte	0x04, 0x0a
        /*1402*/ 	.short	(.L_1633 - .L_1632)
	.align		4
.L_1632:
        /*1404*/ 	.word	index@(.nv.constant0._ZN7cutlass13device_kernelIN5flash11enable_sm90INS1_16FlashAttnFwdSm90INS1_25CollectiveMainloopFwdSm90ILi2EN4cute5tupleIJNS5_1CILi1EEES8_S8_EEENS6_IJNS7_ILi192EEENS7_ILi160EEENS7_ILi64EEEEEELi64ENS_12float_e4m3_tEfNS_4arch4Sm90ELb1ELb0ELb1ELb1ELb0ELb1ELb0ELb1ELb1ELb1ELb1ELb0EEENS1_21CollectiveEpilogueFwdINS6_IJSA_SC_SB_EEES9_NS_10bfloat16_tESG_Li384ELb1ELb1ELb1ELb1EEENS1_36VarlenDynamicPersistentTileSchedulerILi192ELi160ELi384ELi128ELb1ELb1ELb1ELb1ELb1ELb1EEEEEEEEEvNT_6ParamsE)
        /*1408*/ 	.short	0x0210
        /*140a*/ 	.short	0x0af0


	//----- nvinfo : EIATTR_SW_WAR
	.align		4
.L_1633:
        /*140c*/ 	.byte	0x04, 0x36
        /*140e*/ 	.short	(.L_1635 - .L_1634)
.L_1634:
        /*1410*/ 	.word	0x00000008
.L_1635:


//--------------------- .nv.callgraph             --------------------------
	.section	.nv.callgraph,"",@"SHT_CUDA_CALLGRAPH"
	.align	4
	.sectionentsize	8
	.align		4
        /*0000*/ 	.word	0x00000000
	.align		4
        /*0004*/ 	.word	0xffffffff
	.align		4
        /*0008*/ 	.word	index@(_ZN7cutlass13device_kernelIN5flash11enable_sm90INS1_16FlashAttnFwdSm90INS1_25CollectiveMainloopFwdSm90ILi2EN4cute5tupleIJNS5_1CILi1EEES8_S8_EEENS6_IJNS7_ILi128EEESA_NS7_ILi256EEEEEELi256ENS_12float_e4m3_tEfNS_4arch4Sm90ELb0ELb0ELb1ELb0ELb0ELb0ELb0ELb1ELb1ELb1ELb1ELb0EEENS1_21CollectiveEpilogueFwdINS6_IJSA_SB_SA_EEES9_NS_10bfloat16_tESF_Li256ELb0ELb1ELb1ELb1EEENS1_19SingleTileSchedulerILb0ELb1ELb1ELi128EEEEEEEEEvNT_6ParamsE)
	.align		4
        /*000c*/ 	.word	index@(__assertfail)
	.align		4
        /*0010*/ 	.word	index@(_ZN7cutlass13device_kernelIN5flash11enable_sm90INS1_16FlashAttnFwdSm90INS1_25CollectiveMainloopFwdSm90ILi2EN4cute5tupleIJNS5_1CILi1EEES8_S8_EEENS6_IJNS7_ILi128EEESA_NS7_ILi256EEEEEELi256ENS_12float_e4m3_tEfNS_4arch4Sm90ELb0ELb0ELb1ELb1ELb0ELb0ELb0ELb1ELb1ELb1ELb1ELb0EEENS1_21CollectiveEpilogueFwdINS6_IJSA_SB_SA_EEES9_NS_10bfloat16_tESF_Li256ELb1ELb1ELb1ELb1EEENS1_36VarlenDynamicPersistentTileSchedulerILi128ELi128ELi256ELi128ELb1ELb1ELb1ELb0ELb1ELb1EEEEEEEEEvNT_6ParamsE)
	.align		4
        /*0014*/ 	.word	index@(__assertfail)
	.align		4
        /*0018*/ 	.word	index@(_ZN7cutlass13device_kernelIN5flash11enable_sm90INS1_16FlashAttnFwdSm90INS1_25CollectiveMainloopFwdSm90ILi2EN4cute5tupleIJNS5_1CILi1EEES8_S8_EEENS6_IJNS7_ILi128EEESA_NS7_ILi256EEEEEELi256ENS_12float_e4m3_tEfNS_4arch4Sm90ELb0ELb0ELb1ELb1ELb0ELb1ELb0ELb1ELb1ELb1ELb1ELb0EEENS1_21CollectiveEpilogueFwdINS6_IJSA_SB_SA_EEES9_NS_10bfloat16_tESF_Li256ELb1ELb1ELb1ELb1EEENS1_36VarlenDynamicPersistentTileSchedulerILi128ELi128ELi256ELi128ELb1ELb1ELb1ELb0ELb1ELb1EEEEEEEEEvNT_6ParamsE)
	.align		4
        /*001c*/ 	.word	index@(__assertfail)
	.align		4
        /*0020*/ 	.word	index@(_ZN7cutlass13device_kernelIN5flash11enable_sm90INS1_16FlashAttnFwdSm90INS1_25CollectiveMainloopFwdSm90ILi2EN4cute5tupleIJNS5_1CILi1EEES8_S8_EEENS6_IJNS7_ILi128EEENS7_ILi64EEENS7_ILi256EEEEEELi256ENS_12float_e4m3_tEfNS_4arch4Sm90ELb0ELb1ELb1ELb0ELb0ELb0ELb0ELb1ELb1ELb1ELb1ELb0EEENS1_21CollectiveEpilogueFwdINS6_IJSA_SC_SB_EEES9_NS_10bfloat16_tESG_Li256ELb0ELb1ELb1ELb1EEENS1_19SingleTileSchedulerILb0ELb1ELb1ELi128EEEEEEEEEvNT_6ParamsE)
	.align		4
        /*0024*/ 	.word	index@(__assertfail)
	.align		4
        /*0028*/ 	.word	index@(_ZN7cutlass13device_kernelIN5flash11enable_sm90INS1_16FlashAttnFwdSm90INS1_25CollectiveMainloopFwdSm90ILi2EN4cute5tupleIJNS5_1CILi1EEES8_S8_EEENS6_IJNS7_ILi128EEENS7_ILi64EEENS7_ILi256EEEEEELi256ENS_12float_e4m3_tEfNS_4arch4Sm90ELb0ELb1ELb1ELb1ELb0ELb0ELb0ELb1ELb1ELb1ELb1ELb0EEENS1_21CollectiveEpilogueFwdINS6_IJSA_SC_SB_EEES9_NS_10bfloat16_tESG_Li256ELb1ELb1ELb1ELb1EEENS1_36VarlenDynamicPersistentTileSchedulerILi128ELi64ELi256ELi128ELb1ELb1ELb1ELb1ELb0ELb1EEEEEEEEEvNT_6ParamsE)
	.align		4
        /*002c*/ 	.word	index@(__assertfail)
	.align		4
        /*0030*/ 	.word	index@(_ZN7cutlass13device_kernelIN5flash11enable_sm90INS1_16FlashAttnFwdSm90INS1_25CollectiveMainloopFwdSm90ILi2EN4cute5tupleIJNS5_1CILi1EEES8_S8_EEENS6_IJNS7_ILi128EEENS7_ILi64EEENS7_ILi256EEEEEELi256ENS_12float_e4m3_tEfNS_4arch4Sm90ELb0ELb1ELb1ELb1ELb0ELb1ELb0ELb1ELb1ELb1ELb1ELb0EEENS1_21CollectiveEpilogueFwdINS6_IJSA_SC_SB_EEES9_NS_10bfloat16_tESG_Li256ELb1ELb1ELb1ELb1EEENS1_36VarlenDynamicPersistentTileSchedulerILi128ELi64ELi256ELi128ELb1ELb1ELb1ELb1ELb0ELb1EEEEEEEEEvNT_6ParamsE)
	.align		4
        /*0034*/ 	.word	index@(__assertfail)
	.align		4
        /*0038*/ 	.word	index@(_ZN7cutlass13device_kernelIN5flash11enable_sm90INS1_16FlashAttnFwdSm90INS1_25CollectiveMainloopFwdSm90ILi2EN4cute5tupleIJNS5_1CILi1EEES8_S8_EEENS6_IJNS7_ILi128EEESA_NS7_ILi256EEEEEELi256ENS_12float_e4m3_tEfNS_4arch4Sm90ELb1ELb0ELb1ELb0ELb0ELb0ELb0ELb1ELb1ELb1ELb1ELb0EEENS1_21CollectiveEpilogueFwdINS6_IJSA_SB_SA_EEES9_NS_10bfloat16_tESF_Li256ELb0ELb1ELb1ELb1EEENS1_19SingleTileSchedulerILb0ELb1ELb1ELi128EEEEEEEEEvNT_6ParamsE)
	.align		4
        /*003c*/ 	.word	index@(__assertfail)
	.align		4
        /*0040*/ 	.word	index@(_ZN7cutlass13device_kernelIN5flash11enable_sm90INS1_16FlashAttnFwdSm90INS1_25CollectiveMainloopFwdSm90ILi2EN4cute5tupleIJNS5_1CILi1EEES8_S8_EEENS6_IJNS7_ILi128EEESA_NS7_ILi256EEEEEELi256ENS_12float_e4m3_tEfNS_4arch4Sm90ELb1ELb0ELb1ELb1ELb0ELb0ELb0ELb1ELb1ELb1ELb1ELb0EEENS1_21CollectiveEpilogueFwdINS6_IJSA_SB_SA_EEES9_NS_10bfloat16_tESF_Li256ELb1ELb1ELb1ELb1EEENS1_36VarlenDynamicPersistentTileSchedulerILi128ELi128ELi256ELi128ELb1ELb1ELb1ELb1ELb1ELb1EEEEEEEEEvNT_6ParamsE)
	.align		4
        /*0044*/ 	.word	index@(__assertfail)
	.align		4
        /*0048*/ 	.word	index@(_ZN7cutlass13device_kernelIN5flash11enable_sm90INS1_16FlashAttnFwdSm90INS1_25CollectiveMainloopFwdSm90ILi2EN4cute5tupleIJNS5_1CILi1EEES8_S8_EEENS6_IJNS7_ILi128EEESA_NS7_ILi256EEEEEELi256ENS_12float_e4m3_tEfNS_4arch4Sm90ELb1ELb0ELb1ELb1ELb0ELb1ELb0ELb1ELb1ELb1ELb1ELb0EEENS1_21CollectiveEpilogueFwdINS6_IJSA_SB_SA_EEES9_NS_10bfloat16_tESF_Li256ELb1ELb1ELb1ELb1EEENS1_36VarlenDynamicPersistentTileSchedulerILi128ELi128ELi256ELi128ELb1ELb1ELb1ELb1ELb1ELb1EEEEEEEEEvNT_6ParamsE)
	.align		4
        /*004c*/ 	.word	index@(__assertfail)
	.align		4
        /*0050*/ 	.word	index@(_ZN7cutlass13device_kernelIN5flash11enable_sm90INS1_16FlashAttnFwdSm90INS1_25CollectiveMainloopFwdSm90ILi2EN4cute5tupleIJNS5_1CILi1EEES8_S8_EEENS6_IJNS7_ILi128EEENS7_ILi160EEENS7_ILi192EEEEEELi192ENS_12float_e4m3_tEfNS_4arch4Sm90ELb0ELb0ELb1ELb0ELb0ELb0ELb0ELb1ELb1ELb1ELb1ELb0EEENS1_21CollectiveEpilogueFwdINS6_IJSA_SC_SB_EEES9_NS_10bfloat16_tESG_Li256ELb0ELb1ELb1ELb1EEENS1_19SingleTileSchedulerILb0ELb1ELb1ELi128EEEEEEEEEvNT_6ParamsE)
	.align		4
        /*0054*/ 	.word	index@(__assertfail)
	.align		4
        /*0058*/ 	.word	index@(_ZN7cutlass13device_kernelIN5flash11enable_sm90INS1_16FlashAttnFwdSm90INS1_25CollectiveMainloopFwdSm90ILi2EN4cute5tupleIJNS5_1CILi1EEES8_S8_EEENS6_IJNS7_ILi128EEENS7_ILi160EEENS7_ILi192EEEEEELi192ENS_12float_e4m3_tEfNS_4arch4Sm90ELb0ELb0ELb1ELb1ELb0ELb0ELb0ELb1ELb1ELb1ELb1ELb0EEENS1_21CollectiveEpilogueFwdINS6_IJSA_SC_SB_EEES9_NS_10bfloat16_tESG_Li256ELb1ELb1ELb1ELb1EEENS1_36VarlenDynamicPersistentTileSchedulerILi128ELi160ELi256ELi128ELb1ELb1ELb1ELb0ELb1ELb1EEEEEEEEEvNT_6ParamsE)
	.align		4
        /*005c*/ 	.word	index@(__assertfail)
	.align		4
        /*0060*/ 	.word	index@(_ZN7cutlass13device_kernelIN5flash11enable_sm90INS1_16FlashAttnFwdSm90INS1_25CollectiveMainloopFwdSm90ILi2EN4cute5tupleIJNS5_1CILi1EEES8_S8_EEENS6_IJNS7_ILi128EEENS7_ILi160EEENS7_ILi192EEEEEELi192ENS_12float_e4m3_tEfNS_4arch4Sm90ELb0ELb0ELb1ELb1ELb0ELb1ELb0ELb1ELb1ELb1ELb1ELb0EEENS1_21CollectiveEpilogueFwdINS6_IJSA_SC_SB_EEES9_NS_10bfloat16_tESG_Li256ELb1ELb1ELb1ELb1EEENS1_36VarlenDynamicPersistentTileSchedulerILi128ELi160ELi256ELi128ELb1ELb1ELb1ELb0ELb1ELb1EEEEEEEEEvNT_6ParamsE)
	.align		4
        /*0064*/ 	.word	index@(__assertfail)
	.align		4
        /*0068*/ 	.word	index@(_ZN7cutlass13device_kernelIN5flash11enable_sm90INS1_16FlashAttnFwdSm90INS1_25CollectiveMainloopFwdSm90ILi2EN4cute5tupleIJNS5_1CILi1EEES8_S8_EEENS6_IJNS7_ILi128EEESA_NS7_ILi192EEEEEELi192ENS_12float_e4m3_tEfNS_4arch4Sm90ELb0ELb1ELb1ELb0ELb0ELb0ELb0ELb1ELb1ELb1ELb1ELb0EEENS1_21CollectiveEpilogueFwdINS6_IJSA_SB_SA_EEES9_NS_10bfloat16_tESF_Li256ELb0ELb1ELb1ELb1EEENS1_19SingleTileSchedulerILb0ELb1ELb1ELi128EEEEEEEEEvNT_6ParamsE)
	.align		4
        /*006c*/ 	.word	index@(__assertfail)
	.align		4
        /*0070*/ 	.word	index@(_ZN7cutlass13device_kernelIN5flash11enable_sm90INS1_16FlashAttnFwdSm90INS1_25CollectiveMainloopFwdSm90ILi2EN4cute5tupleIJNS5_1CILi1EEES8_S8_EEENS6_IJNS7_ILi128EEESA_NS7_ILi192EEEEEELi192ENS_12float_e4m3_tEfNS_4arch4Sm90ELb0ELb1ELb1ELb1ELb0ELb0ELb0ELb1ELb1ELb1ELb1ELb0EEENS1_21CollectiveEpilogueFwdINS6_IJSA_SB_SA_EEES9_NS_10bfloat16_tESF_Li256ELb1ELb1ELb1ELb1EEENS1_36VarlenDynamicPersistentTileSchedulerILi128ELi128ELi256ELi128ELb1ELb1ELb1ELb1ELb0ELb1EEEEEEEEEvNT_6ParamsE)
	.align		4
        /*0074*/ 	.word	index@(__assertfail)
	.align		4
        /*0078*/ 	.word	index@(_ZN7cutlass13device_kernelIN5flash11enable_sm90INS1_16FlashAttnFwdSm90INS1_25CollectiveMainloopFwdSm90ILi2EN4cute5tupleIJNS5_1CILi1EEES8_S8_EEENS6_IJNS7_ILi128EEESA_NS7_ILi192EEEEEELi192ENS_12float_e4m3_tEfNS_4arch4Sm90ELb0ELb1ELb1ELb1ELb0ELb1ELb0ELb1ELb1ELb1ELb1ELb0EEENS1_21CollectiveEpilogueFwdINS6_IJSA_SB_SA_EEES9_NS_10bfloat16_tESF_Li256ELb1ELb1ELb1ELb1EEENS1_36VarlenDynamicPersistentTileSchedulerILi128ELi128ELi256ELi128ELb1ELb1ELb1ELb1ELb0ELb1EEEEEEEEEvNT_6ParamsE)
	.align		4
        /*007c*/ 	.word	index@(__assertfail)
	.align		4
        /*0080*/ 	.word	index@(_ZN7cutlass13device_kernelIN5flash11enable_sm90INS1_16FlashAttnFwdSm90INS1_25CollectiveMainloopFwdSm90ILi2EN4cute5tupleIJNS5_1CILi1EEES8_S8_EEENS6_IJNS7_ILi128EEENS7_ILi160EEENS7_ILi192EEEEEELi192ENS_12float_e4m3_tEfNS_4arch4Sm90ELb1ELb0ELb1ELb0ELb0ELb0ELb0ELb1ELb1ELb1ELb1ELb0EEENS1_21CollectiveEpilogueFwdINS6_IJSA_SC_SB_EEES9_NS_10bfloat16_tESG_Li256ELb0ELb1ELb1ELb1EEENS1_19SingleTileSchedulerILb0ELb1ELb1ELi128EEEEEEEEEvNT_6ParamsE)
	.align		4
        /*0084*/ 	.word	index@(__assertfail)
	.align		4
        /*0088*/ 	.word	index@(_ZN7cutlass13device_kernelIN5flash11enable_sm90INS1_16FlashAttnFwdSm90INS1_25CollectiveMainloopFwdSm90ILi2EN4cute5tupleIJNS5_1CILi1EEES8_S8_EEENS6_IJNS7_ILi128EEENS7_ILi160EEENS7_ILi192EEEEEELi192ENS_12float_e4m3_tEfNS_4arch4Sm90ELb1ELb0ELb1ELb1ELb0ELb0ELb0ELb1ELb1ELb1ELb1ELb0EEENS1_21CollectiveEpilogueFwdINS6_IJSA_SC_SB_EEES9_NS_10bfloat16_tESG_Li256ELb1ELb1ELb1ELb1EEENS1_36VarlenDynamicPersistentTileSchedulerILi128ELi160ELi256ELi128ELb1ELb1ELb1ELb1ELb1ELb1EEEEEEEEEvNT_6ParamsE)
	.align		4
        /*008c*/ 	.word	index@(__assertfail)
	.align		4
        /*0090*/ 	.word	index@(_ZN7cutlass13device_kernelIN5flash11enable_sm90INS1_16FlashAttnFwdSm90INS1_25CollectiveMainloopFwdSm90ILi2EN4cute5tupleIJNS5_1CILi1EEES8_S8_EEENS6_IJNS7_ILi128EEENS7_ILi160EEENS7_ILi192EEEEEELi192ENS_12float_e4m3_tEfNS_4arch4Sm90ELb1ELb0ELb1ELb1ELb0ELb1ELb0ELb1ELb1ELb1ELb1ELb0EEENS1_21CollectiveEpilogueFwdINS6_IJSA_SC_SB_EEES9_NS_10bfloat16_tESG_Li256ELb1ELb1ELb1ELb1EEENS1_36VarlenDynamicPersistentTileSchedulerILi128ELi160ELi256ELi128ELb1ELb1ELb1ELb1ELb1ELb1EEEEEEEEEvNT_6ParamsE)
	.align		4
        /*0094*/ 	.word	index@(__assertfail)
	.align		4
        /*0098*/ 	.word	index@(_ZN7cutlass13device_kernelIN5flash11enable_sm90INS1_16FlashAttnFwdSm90INS1_25CollectiveMainloopFwdSm90ILi2EN4cute5tupleIJNS5_1CILi1EEES8_S8_EEENS6_IJNS7_ILi128EEENS7_ILi224EEESA_EEELi128ENS_12float_e4m3_tEfNS_4arch4Sm90ELb0ELb0ELb1ELb0ELb0ELb0ELb0ELb1ELb1ELb1ELb1ELb0EEENS1_21CollectiveEpilogueFwdINS6_IJSA_SA_SB_EEES9_NS_10bfloat16_tESF_Li256ELb0ELb1ELb1ELb1EEENS1_19SingleTileSchedulerILb0ELb1ELb1ELi128EEEEEEEEEvNT_6ParamsE)
	.align		4
        /*009c*/ 	.word	index@(__assertfail)
	.align		4
        /*00a0*/ 	.word	index@(_ZN7cutlass13device_kernelIN5flash11enable_sm90INS1_16FlashAttnFwdSm90INS1_25CollectiveMainloopFwdSm90ILi2EN4cute5tupleIJNS5_1CILi1EEES8_S8_EEENS6_IJNS7_ILi128EEENS7_ILi224EEESA_EEELi128ENS_12float_e4m3_tEfNS_4arch4Sm90ELb0ELb0ELb1ELb1ELb0ELb0ELb0ELb1ELb1ELb1ELb1ELb0EEENS1_21CollectiveEpilogueFwdINS6_IJSA_SA_SB_EEES9_NS_10bfloat16_tESF_Li256ELb1ELb1ELb1ELb1EEENS1_36VarlenDynamicPersistentTileSchedulerILi128ELi224ELi256ELi128ELb1ELb1ELb1ELb0ELb1ELb1EEEEEEEEEvNT_6ParamsE)
	.align		4
        /*00a4*/ 	.word	index@(__assertfail)
	.align		4
        /*00a8*/ 	.word	index@(_ZN7cutlass13device_kernelIN5flash11enable_sm90INS1_16FlashAttnFwdSm90INS1_25CollectiveMainloopFwdSm90ILi2EN4cute5tupleIJNS5_1CILi1EEES8_S8_EEENS6_IJNS7_ILi128EEENS7_ILi224EEESA_EEELi128ENS_12float_e4m3_tEfNS_4arch4Sm90ELb0ELb0ELb1ELb1ELb0ELb1ELb0ELb1ELb1ELb1ELb1ELb0EEENS1_21CollectiveEpilogueFwdINS6_IJSA_SA_SB_EEES9_NS_10bfloat16_tESF_Li256ELb1ELb1ELb1ELb1EEENS1_36VarlenDynamicPersistentTileSchedulerILi128ELi224ELi256ELi128ELb1ELb1ELb1ELb0ELb1ELb1EEEEEEEEEvNT_6ParamsE)
	.align		4
        /*00ac*/ 	.word	index@(__assertfail)
	.align		4
        /*00b0*/ 	.word	index@(_ZN7cutlass13device_kernelIN5flash11enable_sm90INS1_16FlashAttnFwdSm90INS1_25CollectiveMainloopFwdSm90ILi2EN4cute5tupleIJNS5_1CILi1EEES8_S8_EEENS6_IJNS7_ILi128EEENS7_ILi192EEESA_EEELi128ENS_12float_e4m3_tEfNS_4arch4Sm90ELb0ELb1ELb1ELb0ELb0ELb0ELb0ELb1ELb1ELb1ELb1ELb0EEENS1_21CollectiveEpilogueFwdINS6_IJSA_SA_SB_EEES9_NS_10bfloat16_tESF_Li256ELb0ELb1ELb1ELb1EEENS1_19SingleTileSchedulerILb0ELb1ELb1ELi128EEEEEEEEEvNT_6ParamsE)
	.align		4
        /*00b4*/ 	.word	index@(__assertfail)
	.align		4
        /*00b8*/ 	.word	index@(_ZN7cutlass13device_kernelIN5flash11enable_sm90INS1_16FlashAttnFwdSm90INS1_25CollectiveMainloopFwdSm90ILi2EN4cute5tupleIJNS5_1CILi1EEES8_S8_EEENS6_IJNS7_ILi128EEENS7_ILi192EEESA_EEELi128ENS_12float_e4m3_tEfNS_4arch4Sm90ELb0ELb1ELb1ELb1ELb0ELb0ELb0ELb1ELb1ELb1ELb1ELb0EEENS1_21CollectiveEpilogueFwdINS6_IJSA_SA_SB_EEES9_NS_10bfloat16_tESF_Li256ELb1ELb1ELb1ELb1EEENS1_36VarlenDynamicPersistentTileSchedulerILi128ELi192ELi256ELi128ELb1ELb1ELb1ELb1ELb0ELb1EEEEEEEEEvNT_6ParamsE)
	.align		4
        /*00bc*/ 	.word	index@(__assertfail)
	.align		4
        /*00c0*/ 	.word	index@(_ZN7cutlass13device_kernelIN5flash11enable_sm90INS1_16FlashAttnFwdSm90INS1_25CollectiveMainloopFwdSm90ILi2EN4cute5tupleIJNS5_1CILi1EEES8_S8_EEENS6_IJNS7_ILi128EEENS7_ILi192EEESA_EEELi128ENS_12float_e4m3_tEfNS_4arch4Sm90ELb0ELb1ELb1ELb1ELb0ELb1ELb0ELb1ELb1ELb1ELb1ELb0EEENS1_21CollectiveEpilogueFwdINS6_IJSA_SA_SB_EEES9_NS_10bfloat16_tESF_Li256ELb1ELb1ELb1ELb1EEENS1_36VarlenDynamicPersistentTileSchedulerILi128ELi192ELi256ELi128ELb1ELb1ELb1ELb1ELb0ELb1EEEEEEEEEvNT_6ParamsE)
	.align		4
        /*00c4*/ 	.word	index@(__assertfail)
	.align		4
        /*00c8*/ 	.word	index@(_ZN7cutlass13device_kernelIN5flash11enable_sm90INS1_16FlashAttnFwdSm90INS1_25CollectiveMainloopFwdSm90ILi2EN4cute5tupleIJNS5_1CILi1EEES8_S8_EEENS6_IJNS7_ILi128EEENS7_ILi224EEESA_EEELi128ENS_12float_e4m3_tEfNS_4arch4Sm90ELb1ELb0ELb1ELb0ELb0ELb0ELb0ELb1ELb1ELb1ELb1ELb0EEENS1_21CollectiveEpilogueFwdINS6_IJSA_SA_SB_EEES9_NS_10bfloat16_tESF_Li256ELb0ELb1ELb1ELb1EEENS1_19SingleTileSchedulerILb0ELb1ELb1ELi128EEEEEEEEEvNT_6ParamsE)
	.align		4
        /*00cc*/ 	.word	index@(__assertfail)
	.align		4
        /*00d0*/ 	.word	index@(_ZN7cutlass13device_kernelIN5flash11enable_sm90INS1_16FlashAttnFwdSm90INS1_25CollectiveMainloopFwdSm90ILi2EN4cute5tupleIJNS5_1CILi1EEES8_S8_EEENS6_IJNS7_ILi128EEENS7_ILi224EEESA_EEELi128ENS_12float_e4m3_tEfNS_4arch4Sm90ELb1ELb0ELb1ELb1ELb0ELb0ELb0ELb1ELb1ELb1ELb1ELb0EEENS1_21CollectiveEpilogueFwdINS6_IJSA_SA_SB_EEES9_NS_10bfloat16_tESF_Li256ELb1ELb1ELb1ELb1EEENS1_36VarlenDynamicPersistentTileSchedulerILi128ELi224ELi256ELi128ELb1ELb1ELb1ELb1ELb1ELb1EEEEEEEEEvNT_6ParamsE)
	.align		4
        /*00d4*/ 	.word	index@(__assertfail)
	.align		4
        /*00d8*/ 	.word	index@(_ZN7cutlass13device_kernelIN5flash11enable_sm90INS1_16FlashAttnFwdSm90INS1_25CollectiveMainloopFwdSm90ILi2EN4cute5tupleIJNS5_1CILi1EEES8_S8_EEENS6_IJNS7_ILi128EEENS7_ILi224EEESA_EEELi128ENS_12float_e4m3_tEfNS_4arch4Sm90ELb1ELb0ELb1ELb1ELb0ELb1ELb0ELb1ELb1ELb1ELb1ELb0EEENS1_21CollectiveEpilogueFwdINS6_IJSA_SA_SB_EEES9_NS_10bfloat16_tESF_Li256ELb1ELb1ELb1ELb1EEENS1_36VarlenDynamicPersistentTileSchedulerILi128ELi224ELi256ELi128ELb1ELb1ELb1ELb1ELb1ELb1EEEEEEEEEvNT_6ParamsE)
	.align		4
        /*00dc*/ 	.word	index@(__assertfail)
	.align		4
        /*00e0*/ 	.word	index@(_ZN7cutlass13device_kernelIN5flash11enable_sm90INS1_16FlashAttnFwdSm90INS1_25CollectiveMainloopFwdSm90ILi2EN4cute5tupleIJNS5_1CILi1EEES8_S8_EEENS6_IJNS7_ILi192EEENS7_ILi128EEENS7_ILi96EEEEEELi96ENS_12float_e4m3_tEfNS_4arch4Sm90ELb0ELb0ELb1ELb0ELb0ELb0ELb0ELb1ELb1ELb1ELb1ELb0EEENS1_21CollectiveEpilogueFwdINS6_IJSA_SC_SB_EEES9_NS_10bfloat16_tESG_Li384ELb0ELb1ELb1ELb1EEENS1_19SingleTileSchedulerILb0ELb1ELb1ELi192EEEEEEEEEvNT_6ParamsE)
	.align		4
        /*00e4*/ 	.word	index@(__assertfail)
	.align		4
        /*00e8*/ 	.word	index@(_ZN7cutlass13device_kernelIN5flash11enable_sm90INS1_16FlashAttnFwdSm90INS1_25CollectiveMainloopFwdSm90ILi2EN4cute5tupleIJNS5_1CILi1EEES8_S8_EEENS6_IJNS7_ILi192EEENS7_ILi128EEENS7_ILi96EEEEEELi96ENS_12float_e4m3_tEfNS_4arch4Sm90ELb0ELb0ELb1ELb1ELb0ELb0ELb0ELb1ELb1ELb1ELb1ELb0EEENS1_21CollectiveEpilogueFwdINS6_IJSA_SC_SB_EEES9_NS_10bfloat16_tESG_Li384ELb1ELb1ELb1ELb1EEENS1_36VarlenDynamicPersistentTileSchedulerILi192ELi128ELi384ELi128ELb1ELb1ELb1ELb0ELb1ELb1EEEEEEEEEvNT_6ParamsE)
	.align		4
        /*00ec*/ 	.word	index@(__assertfail)
	.align		4
        /*00f0*/ 	.word	index@(_ZN7cutlass13device_kernelIN5flash11enable_sm90INS1_16FlashAttnFwdSm90INS1_25CollectiveMainloopFwdSm90ILi2EN4cute5tupleIJNS5_1CILi1EEES8_S8_EEENS6_IJNS7_ILi192EEENS7_ILi128EEENS7_ILi96EEEEEELi96ENS_12float_e4m3_tEfNS_4arch4Sm90ELb0ELb0ELb1ELb1ELb0ELb1ELb0ELb1ELb1ELb1ELb1ELb0EEENS1_21CollectiveEpilogueFwdINS6_IJSA_SC_SB_EEES9_NS_10bfloat16_tESG_Li384ELb1ELb1ELb1ELb1EEENS1_36VarlenDynamicPersistentTileSchedulerILi192ELi128ELi384ELi128ELb1ELb1ELb1ELb0ELb1ELb1EEEEEEEEEvNT_6ParamsE)
	.align		4
        /*00f4*/ 	.word	index@(__assertfail)
	.align		4
        /*00f8*/ 	.word	index@(_ZN7cutlass13device_kernelIN5flash11enable_sm90INS1_16FlashAttnFwdSm90INS1_25CollectiveMainloopFwdSm90ILi2EN4cute5tupleIJNS5_1CILi1EEES8_S8_EEENS6_IJNS7_ILi192EEENS7_ILi128EEENS7_ILi96EEEEEELi96ENS_12float_e4m3_tEfNS_4arch4Sm90ELb0ELb1ELb1ELb0ELb0ELb0ELb0ELb1ELb1ELb1ELb1ELb0EEENS1_21CollectiveEpilogueFwdINS6_IJSA_SC_SB_EEES9_NS_10bfloat16_tESG_Li384ELb0ELb1ELb1ELb1EEENS1_19SingleTileSchedulerILb0ELb1ELb1ELi192EEEEEEEEEvNT_6ParamsE)
	.align		4
        /*00fc*/ 	.word	index@(__assertfail)
	.align		4
        /*0100*/ 	.word	index@(_ZN7cutlass13device_kernelIN5flash11enable_sm90INS1_16FlashAttnFwdSm90INS1_25CollectiveMainloopFwdSm90ILi2EN4cute5tupleIJNS5_1CILi1EEES8_S8_EEENS6_IJNS7_ILi192EEENS7_ILi128EEENS7_ILi96EEEEEELi96ENS_12float_e4m3_tEfNS_4arch4Sm90ELb0ELb1ELb1ELb1ELb0ELb0ELb0ELb1ELb1ELb1ELb1ELb0EEENS1_21CollectiveEpilogueFwdINS6_IJSA_SC_SB_EEES9_NS_10bfloat16_tESG_Li384ELb1ELb1ELb1ELb1EEENS1_36VarlenDynamicPersistentTileSchedulerILi192ELi128ELi384ELi128ELb1ELb1ELb1ELb1ELb0ELb1EEEEEEEEEvNT_6ParamsE)
	.align		4
        /*0104*/ 	.word	index@(__assertfail)
	.align		4
        /*0108*/ 	.word	index@(_ZN7cutlass13device_kernelIN5flash11enable_sm90INS1_16FlashAttnFwdSm90INS1_25CollectiveMainloopFwdSm90ILi2EN4cute5tupleIJNS5_1CILi1EEES8_S8_EEENS6_IJNS7_ILi192EEENS7_ILi128EEENS7_ILi96EEEEEELi96ENS_12float_e4m3_tEfNS_4arch4Sm90ELb0ELb1ELb1ELb1ELb0ELb1ELb0ELb1ELb1ELb1ELb1ELb0EEENS1_21CollectiveEpilogueFwdINS6_IJSA_SC_SB_EEES9_NS_10bfloat16_tESG_Li384ELb1ELb1ELb1ELb1EEENS1_36VarlenDynamicPersistentTileSchedulerILi192ELi128ELi384ELi128ELb1ELb1ELb1ELb1ELb0ELb1EEEEEEEEEvNT_6ParamsE)
	.align		4
        /*010c*/ 	.word	index@(__assertfail)
	.align		4
        /*0110*/ 	.word	index@(_ZN7cutlass13device_kernelIN5flash11enable_sm90INS1_16FlashAttnFwdSm90INS1_25CollectiveMainloopFwdSm90ILi2EN4cute5tupleIJNS5_1CILi1EEES8_S8_EEENS6_IJNS7_ILi192EEENS7_ILi128EEENS7_ILi96EEEEEELi96ENS_12float_e4m3_tEfNS_4arch4Sm90ELb1ELb0ELb1ELb0ELb0ELb0ELb0ELb1ELb1ELb1ELb1ELb0EEENS1_21CollectiveEpilogueFwdINS6_IJSA_SC_SB_EEES9_NS_10bfloat16_tESG_Li384ELb0ELb1ELb1ELb1EEENS1_19SingleTileSchedulerILb0ELb1ELb1ELi192EEEEEEEEEvNT_6ParamsE)
	.align		4
        /*0114*/ 	.word	index@(__assertfail)
	.align		4
        /*0118*/ 	.word	index@(_ZN7cutlass13device_kernelIN5flash11enable_sm90INS1_16FlashAttnFwdSm90INS1_25CollectiveMainloopFwdSm90ILi2EN4cute5tupleIJNS5_1CILi1EEES8_S8_EEENS6_IJNS7_ILi192EEENS7_ILi128EEENS7_ILi96EEEEEELi96ENS_12float_e4m3_tEfNS_4arch4Sm90ELb1ELb0ELb1ELb1ELb0ELb0ELb0ELb1ELb1ELb1ELb1ELb0EEENS1_21CollectiveEpilogueFwdINS6_IJSA_SC_SB_EEES9_NS_10bfloat16_tESG_Li384ELb1ELb1ELb1ELb1EEENS1_36VarlenDynamicPersistentTileSchedulerILi192ELi128ELi384ELi128ELb1ELb1ELb1ELb1ELb1ELb1EEEEEEEEEvNT_6ParamsE)
	.align		4
        /*011c*/ 	.word	index@(__assertfail)
	.align		4
        /*0120*/ 	.word	index@(_ZN7cutlass13device_kernelIN5flash11enable_sm90INS1_16FlashAttnFwdSm90INS1_25CollectiveMainloopFwdSm90ILi2EN4cute5tupleIJNS5_1CILi1EEES8_S8_EEENS6_IJNS7_ILi192EEENS7_ILi128EEENS7_ILi96EEEEEELi96ENS_12float_e4m3_tEfNS_4arch4Sm90ELb1ELb0ELb1ELb1ELb0ELb1ELb0ELb1ELb1ELb1ELb1ELb0EEENS1_21CollectiveEpilogueFwdINS6_IJSA_SC_SB_EEES9_NS_10bfloat16_tESG_Li384ELb1ELb1ELb1ELb1EEENS1_36VarlenDynamicPersistentTileSchedulerILi192ELi128ELi384ELi128ELb1ELb1ELb1ELb1ELb1ELb1EEEEEEEEEvNT_6ParamsE)
	.align		4
        /*0124*/ 	.word	index@(__assertfail)
	.align		4
        /*0128*/ 	.word	index@(_ZN7cutlass13device_kernelIN5flash11enable_sm90INS1_16FlashAttnFwdSm90INS1_25CollectiveMainloopFwdSm90ILi2EN4cute5tupleIJNS5_1CILi1EEES8_S8_EEENS6_IJNS7_ILi192EEENS7_ILi160EEENS7_ILi64EEEEEELi64ENS_12float_e4m3_tEfNS_4arch4Sm90ELb0ELb0ELb1ELb0ELb0ELb0ELb0ELb1ELb1ELb1ELb1ELb0EEENS1_21CollectiveEpilogueFwdINS6_IJSA_SC_SB_EEES9_NS_10bfloat16_tESG_Li384ELb0ELb1ELb1ELb1EEENS1_19SingleTileSchedulerILb0ELb1ELb1ELi192EEEEEEEEEvNT_6ParamsE)
	.align		4
        /*012c*/ 	.word	index@(__assertfail)
	.align		4
        /*0130*/ 	.word	index@(_ZN7cutlass13device_kernelIN5flash11enable_sm90INS1_16FlashAttnFwdSm90INS1_25CollectiveMainloopFwdSm90ILi2EN4cute5tupleIJNS5_1CILi1EEES8_S8_EEENS6_IJNS7_ILi192EEENS7_ILi160EEENS7_ILi64EEEEEELi64ENS_12float_e4m3_tEfNS_4arch4Sm90ELb0ELb0ELb1ELb1ELb0ELb0ELb0ELb1ELb1ELb1ELb1ELb0EEENS1_21CollectiveEpilogueFwdINS6_IJSA_SC_SB_EEES9_NS_10bfloat16_tESG_Li384ELb1ELb1ELb1ELb1EEENS1_36VarlenDynamicPersistentTileSchedulerILi192ELi160ELi384ELi128ELb1ELb1ELb1ELb0ELb1ELb1EEEEEEEEEvNT_6ParamsE)
	.align		4
        /*0134*/ 	.word	index@(__assertfail)
	.align		4
        /*0138*/ 	.word	index@(_ZN7cutlass13device_kernelIN5flash11enable_sm90INS1_16FlashAttnFwdSm90INS1_25CollectiveMainloopFwdSm90ILi2EN4cute5tupleIJNS5_1CILi1EEES8_S8_EEENS6_IJNS7_ILi192EEENS7_ILi160EEENS7_ILi64EEEEEELi64ENS_12float_e4m3_tEfNS_4arch4Sm90ELb0ELb0ELb1ELb1ELb0ELb1ELb0ELb1ELb1ELb1ELb1ELb0EEENS1_21CollectiveEpilogueFwdINS6_IJSA_SC_SB_EEES9_NS_10bfloat16_tESG_Li384ELb1ELb1ELb1ELb1EEENS1_36VarlenDynamicPersistentTileSchedulerILi192ELi160ELi384ELi128ELb1ELb1ELb1ELb0ELb1ELb1EEEEEEEEEvNT_6ParamsE)
	.align		4
        /*013c*/ 	.word	index@(__assertfail)
	.align		4
        /*0140*/ 	.word	index@(_ZN7cutlass13device_kernelIN5flash11enable_sm90INS1_16FlashAttnFwdSm90INS1_25CollectiveMainloopFwdSm90ILi2EN4cute5tupleIJNS5_1CILi1EEES8_S8_EEENS6_IJNS7_ILi192EEENS7_ILi160EEENS7_ILi64EEEEEELi64ENS_12float_e4m3_tEfNS_4arch4Sm90ELb0ELb1ELb1ELb0ELb0ELb0ELb0ELb1ELb1ELb1ELb1ELb0EEENS1_21CollectiveEpilogueFwdINS6_IJSA_SC_SB_EEES9_NS_10bfloat16_tESG_Li384ELb0ELb1ELb1ELb1EEENS1_19SingleTileSchedulerILb0ELb1ELb1ELi192EEEEEEEEEvNT_6ParamsE)
	.align		4
        /*0144*/ 	.word	index@(__assertfail)
	.align		4
        /*0148*/ 	.word	index@(_ZN7cutlass13device_kernelIN5flash11enable_sm90INS1_16FlashAttnFwdSm90INS1_25CollectiveMainloopFwdSm90ILi2EN4cute5tupleIJNS5_1CILi1EEES8_S8_EEENS6_IJNS7_ILi192EEENS7_ILi160EEENS7_ILi64EEEEEELi64ENS_12float_e4m3_tEfNS_4arch4Sm90ELb0ELb1ELb1ELb1ELb0ELb0ELb0ELb1ELb1ELb1ELb1ELb0EEENS1_21CollectiveEpilogueFwdINS6_IJSA_SC_SB_EEES9_NS_10bfloat16_tESG_Li384ELb1ELb1ELb1ELb1EEENS1_36VarlenDynamicPersistentTileSchedulerILi192ELi160ELi384ELi128ELb1ELb1ELb1ELb1ELb0ELb1EEEEEEEEEvNT_6ParamsE)
	.align		4
        /*014c*/ 	.word	index@(__assertfail)
	.align		4
        /*0150*/ 	.word	index@(_ZN7cutlass13device_kernelIN5flash11enable_sm90INS1_16FlashAttnFwdSm90INS1_25CollectiveMainloopFwdSm90ILi2EN4cute5tupleIJNS5_1CILi1EEES8_S8_EEENS6_IJNS7_ILi192EEENS7_ILi160EEENS7_ILi64EEEEEELi64ENS_12float_e4m3_tEfNS_4arch4Sm90ELb0ELb1ELb1ELb1ELb0ELb1ELb0ELb1ELb1ELb1ELb1ELb0EEENS1_21CollectiveEpilogueFwdINS6_IJSA_SC_SB_EEES9_NS_10bfloat16_tESG_Li384ELb1ELb1ELb1ELb1EEENS1_36VarlenDynamicPersistentTileSchedulerILi192ELi160ELi384ELi128ELb1ELb1ELb1ELb1ELb0ELb1EEEEEEEEEvNT_6ParamsE)
	.align		4
        /*0154*/ 	.word	index@(__assertfail)
	.align		4
        /*0158*/ 	.word	index@(_ZN7cutlass13device_kernelIN5flash11enable_sm90INS1_16FlashAttnFwdSm90INS1_25CollectiveMainloopFwdSm90ILi2EN4cute5tupleIJNS5_1CILi1EEES8_S8_EEENS6_IJNS7_ILi192EEENS7_ILi160EEENS7_ILi64EEEEEELi64ENS_12float_e4m3_tEfNS_4arch4Sm90ELb1ELb0ELb1ELb0ELb0ELb0ELb0ELb1ELb1ELb1ELb1ELb0EEENS1_21CollectiveEpilogueFwdINS6_IJSA_SC_SB_EEES9_NS_10bfloat16_tESG_Li384ELb0ELb1ELb1ELb1EEENS1_19SingleTileSchedulerILb0ELb1ELb1ELi192EEEEEEEEEvNT_6ParamsE)
	.align		4
        /*015c*/ 	.word	index@(__assertfail)
	.align		4
        /*0160*/ 	.word	index@(_ZN7cutlass13device_kernelIN5flash11enable_sm90INS1_16FlashAttnFwdSm90INS1_25CollectiveMainloopFwdSm90ILi2EN4cute5tupleIJNS5_1CILi1EEES8_S8_EEENS6_IJNS7_ILi192EEENS7_ILi160EEENS7_ILi64EEEEEELi64ENS_12float_e4m3_tEfNS_4arch4Sm90ELb1ELb0ELb1ELb1ELb0ELb0ELb0ELb1ELb1ELb1ELb1ELb0EEENS1_21CollectiveEpilogueFwdINS6_IJSA_SC_SB_EEES9_NS_10bfloat16_tESG_Li384ELb1ELb1ELb1ELb1EEENS1_36VarlenDynamicPersistentTileSchedulerILi192ELi160ELi384ELi128ELb1ELb1ELb1ELb1ELb1ELb1EEEEEEEEEvNT_6ParamsE)
	.align		4
        /*0164*/ 	.word	index@(__assertfail)
	.align		4
        /*0168*/ 	.word	index@(_ZN7cutlass13device_kernelIN5flash11enable_sm90INS1_16FlashAttnFwdSm90INS1_25CollectiveMainloopFwdSm90ILi2EN4cute5tupleIJNS5_1CILi1EEES8_S8_EEENS6_IJNS7_ILi192EEENS7_ILi160EEENS7_ILi64EEEEEELi64ENS_12float_e4m3_tEfNS_4arch4Sm90ELb1ELb0ELb1ELb1ELb0ELb1ELb0ELb1ELb1ELb1ELb1ELb0EEENS1_21CollectiveEpilogueFwdINS6_IJSA_SC_SB_EEES9_NS_10bfloat16_tESG_Li384ELb1ELb1ELb1ELb1EEENS1_36VarlenDynamicPersistentTileSchedulerILi192ELi160ELi384ELi128ELb1ELb1ELb1ELb1ELb1ELb1EEEEEEEEEvNT_6ParamsE)
	.align		4
        /*016c*/ 	.word	index@(__assertfail)
	.align		4
        /*0170*/ 	.word	0x00000000
	.align		4
        /*0174*/ 	.word	0xfffffffe
	.align		4
        /*0178*/ 	.word	0x00000000
	.align		4
        /*017c*/ 	.word	0xfffffffd
	.align		4
        /*0180*/ 	.word	0x00000000
	.align		4
        /*0184*/ 	.word	0xfffffffc


//--------------------- .nv.constant4             --------------------------
	.section	.nv.constant4,"a",@progbits
	.align	8
	.align		8
.nv.constant4:
        /*0000*/ 	.dword	__assertfail
	.align		8
        /*0008*/ 	.dword	__unnamed_1
	.align		8
        /*0010*/ 	.dword	__unnamed_2
	.align		8
        /*0018*/ 	.dword	__unnamed_3
	.align		8
        /*0020*/ 	.dword	__unnamed_4
	.align		8
        /*0028*/ 	.dword	__unnamed_5
	.align		8
        /*0030*/ 	.dword	__unnamed_6
	.align		8
        /*0038*/ 	.dword	_ZZN5flash28permute_output_fp8_VcolmajorIN4cute6TensorINS1_11ArrayEngineIfLm32EEENS1_6LayoutINS1_5tupleIJNS6_IJNS1_1CILi2EEES8_NS7_ILi8EEEEEENS7_ILi1EEESB_EEENS6_IJNS6_IJSB_S8_NS7_ILi4EEEEEENS7_ILi0EEESF_EEEEEEEEEvRT_E9upper_map
	.align		8
        /*0040*/ 	.dword	__unnamed_7
	.align		8
        /*0048*/ 	.dword	__unnamed_8
	.align		8
        /*0050*/ 	.dword	__unnamed_9
	.align		8
        /*0058*/ 	.dword	__unnamed_10
	.align		8
        /*0060*/ 	.dword	__unnamed_11
	.align		8
        /*0068*/ 	.dword	__unnamed_12
	.align		8
        /*0070*/ 	.dword	_ZZN5flash28permute_output_fp8_VcolmajorIN4cute6TensorINS1_11ArrayEngineIfLm48EEENS1_6LayoutINS1_5tupleIJNS6_IJNS1_1CILi2EEES8_NS7_ILi12EEEEEENS7_ILi1EEESB_EEENS6_IJNS6_IJSB_S8_NS7_ILi4EEEEEENS7_ILi0EEESF_EEEEEEEEEvRT_E9upper_map
	.align		8
        /*0078*/ 	.dword	__unnamed_13
	.align		8
        /*0080*/ 	.dword	__unnamed_14
	.align		8
        /*0088*/ 	.dword	__unnamed_15
	.align		8
        /*0090*/ 	.dword	__unnamed_16
	.align		8
        /*0098*/ 	.dword	__unnamed_17
	.align		8
        /*00a0*/ 	.dword	__unnamed_18
	.align		8
        /*00a8*/ 	.dword	_ZZN5flash28permute_output_fp8_VcolmajorIN4cute6TensorINS1_11ArrayEngineIfLm64EEENS1_6LayoutINS1_5tupleIJNS6_IJNS1_1CILi2EEES8_NS7_ILi16EEEEEENS7_ILi1EEESB_EEENS6_IJNS6_IJSB_S8_NS7_ILi4EEEEEENS7_ILi0EEESF_EEEEEEEEEvRT_E9upper_map
	.align		8
        /*00b0*/ 	.dword	__unnamed_19
	.align		8
        /*00b8*/ 	.dword	__unnamed_20
	.align		8
        /*00c0*/ 	.dword	__unnamed_21
	.align		8
        /*00c8*/ 	.dword	__unnamed_22
	.align		8
        /*00d0*/ 	.dword	__unnamed_23
	.align		8
        /*00d8*/ 	.dword	__unnamed_24
	.align		8
        /*00e0*/ 	.dword	__unnamed_25
	.align		8
        /*00e8*/ 	.dword	__unnamed_26
	.align		8
        /*00f0*/ 	.dword	__unnamed_27
	.align		8
        /*00f8*/ 	.dword	__unnamed_28
	.align		8
        /*0100*/ 	.dword	_ZZN5flash28permute_output_fp8_VcolmajorIN4cute6TensorINS1_11ArrayEngineIfLm96EEENS1_6LayoutINS1_5tupleIJNS6_IJNS1_1CILi2EEES8_NS7_ILi24EEEEEENS7_ILi1EEESB_EEENS6_IJNS6_IJSB_S8_NS7_ILi4EEEEEENS7_ILi0EEESF_EEEEEEEEEvRT_E9upper_map
	.align		8
        /*0108*/ 	.dword	__unnamed_29
	.align		8
        /*0110*/ 	.dword	__unnamed_30
	.align		8
        /*0118*/ 	.dword	__unnamed_31
	.align		8
        /*0120*/ 	.dword	__unnamed_32
	.align		8
        /*0128*/ 	.dword	__unnamed_33
	.align		8
        /*0130*/ 	.dword	__unnamed_34
	.align		8
        /*0138*/ 	.dword	__unnamed_35
	.align		8
        /*0140*/ 	.dword	_ZZN5flash28permute_output_fp8_VcolmajorIN4cute6TensorINS1_11ArrayEngineIfLm128EEENS1_6LayoutINS1_5tupleIJNS6_IJNS1_1CILi2EEES8_NS7_ILi32EEEEEENS7_ILi1EEESB_EEENS6_IJNS6_IJSB_S8_NS7_ILi4EEEEEENS7_ILi0EEESF_EEEEEEEEEvRT_E9upper_map
	.align		8
        /*0148*/ 	.dword	__unnamed_36
	.align		8
        /*0150*/ 	.dword	__unnamed_37
	.align		8
        /*0158*/ 	.dword	__unnamed_38
	.align		8
        /*0160*/ 	.dword	__unnamed_39
	.align		8
        /*0168*/ 	.dword	__unnamed_40
	.align		8
        /*0170*/ 	.dword	_ZN80_INTERNAL_09203ac2_44_flash_fwd_hdimall_e4m3_split_softcap_sm90_cu_59c7631c_36024cuda3std3__45__cpo5beginE
	.align		8
        /*0178*/ 	.dword	_ZN80_INTERNAL_09203ac2_44_flash_fwd_hdimall_e4m3_split_softcap_sm90_cu_59c7631c_36024cuda3std3__45__cpo3endE
	.align		8
        /*0180*/ 	.dword	_ZN80_INTERNAL_09203ac2_44_flash_fwd_hdimall_e4m3_split_softcap_sm90_cu_59c7631c_36024cuda3std3__45__cpo6cbeginE
	.align		8
        /*0188*/ 	.dword	_ZN80_INTERNAL_09203ac2_44_flash_fwd_hdimall_e4m3_split_softcap_sm90_cu_59c7631c_36024cuda3std3__45__cpo4cendE
	.align		8
        /*0190*/ 	.dword	_ZN80_INTERNAL_09203ac2_44_flash_fwd_hdimall_e4m3_split_softcap_sm90_cu_59c7631c_36024cuda3std3__482_GLOBAL__N__09203ac2_44_flash_fwd_hdimall_e4m3_split_softcap_sm90_cu_59c7631c_36026ignoreE
	.align		8
        /*0198*/ 	.dword	_ZN80_INTERNAL_09203ac2_44_flash_fwd_hdimall_e4m3_split_softcap_sm90_cu_59c7631c_36024cuda3std3__419piecewise_constructE
	.align		8
        /*01a0*/ 	.dword	_ZN80_INTERNAL_09203ac2_44_flash_fwd_hdimall_e4m3_split_softcap_sm90_cu_59c7631c_36024cuda3std3__48in_placeE
	.align		8
        /*01a8*/ 	.dword	_ZN80_INTERNAL_09203ac2_44_flash_fwd_hdimall_e4m3_split_softcap_sm90_cu_59c7631c_36024cuda3std6ranges3__45__cpo4swapE
	.align		8
        /*01b0*/ 	.dword	_ZN80_INTERNAL_09203ac2_44_flash_fwd_hdimall_e4m3_split_softcap_sm90_cu_59c7631c_36024cuda3std6ranges3__45__cpo9iter_moveE
	.align		8
        /*01b8*/ 	.dword	_ZN80_INTERNAL_09203ac2_44_flash_fwd_hdimall_e4m3_split_softcap_sm90_cu_59c7631c_36024cute7productE
	.align		8
        /*01c0*/ 	.dword	_ZN80_INTERNAL_09203ac2_44_flash_fwd_hdimall_e4m3_split_softcap_sm90_cu_59c7631c_36024cute1_E
	.align		8
        /*01c8*/ 	.dword	$str$23
	.align		8
        /*01d0*/ 	.dword	$str$24


//--------------------- .text._ZN7cutlass13device_kernelIN5flash11enable_sm90INS1_16FlashAttnFwdSm90INS1_25CollectiveMainloopFwdSm90ILi2EN4cute5tupleIJNS5_1CILi1EEES8_S8_EEENS6_IJNS7_ILi128EEESA_NS7_ILi256EEEEEELi256ENS_12float_e4m3_tEfNS_4arch4Sm90ELb0ELb0ELb1ELb0ELb0ELb0ELb0ELb1ELb1ELb1ELb1ELb0EEENS1_21CollectiveEpilogueFwdINS6_IJSA_SB_SA_EEES9_NS_10bfloat16_tESF_Li256ELb0ELb1ELb1ELb1EEENS1_19SingleTileSchedulerILb0ELb1ELb1ELi128EEEEEEEEEvNT_6ParamsE --------------------------
	.section	.text._ZN7cutlass13device_kernelIN5flash11enable_sm90INS1_16FlashAttnFwdSm90INS1_25CollectiveMainloopFwdSm90ILi2EN4cute5tupleIJNS5_1CILi1EEES8_S8_EEENS6_IJNS7_ILi128EEESA_NS7_ILi256EEEEEELi256ENS_12float_e4m3_tEfNS_4arch4Sm90ELb0ELb0ELb1ELb0ELb0ELb0ELb0ELb1ELb1ELb1ELb1ELb0EEENS1_21CollectiveEpilogueFwdINS6_IJSA_SB_SA_EEES9_NS_10bfloat16_tESF_Li256ELb0ELb1ELb1ELb1EEENS1_19SingleTileSchedulerILb0ELb1ELb1ELi128EEEEEEEEEvNT_6ParamsE,"ax",@progbits
	.align	128
.text._ZN7cutlass13device_kernelIN5flash11enable_sm90INS1_16FlashAttnFwdSm90INS1_25CollectiveMainloopFwdSm90ILi2EN4cute5tupleIJNS5_1CILi1EEES8_S8_EEENS6_IJNS7_ILi128EEESA_NS7_ILi256EEEEEELi256ENS_12float_e4m3_tEfNS_4arch4Sm90ELb0ELb0ELb1ELb0ELb0ELb0ELb0ELb1ELb1ELb1ELb1ELb0EEENS1_21CollectiveEpilogueFwdINS6_IJSA_SB_SA_EEES9_NS_10bfloat16_tESF_Li256ELb0ELb1ELb1ELb1EEENS1_19SingleTileSchedulerILb0ELb1ELb1ELi128EEEEEEEEEvNT_6ParamsE:
        .type           _ZN7cutlass13device_kernelIN5flash11enable_sm90INS1_16FlashAttnFwdSm90INS1_25CollectiveMainloopFwdSm90ILi2EN4cute5tupleIJNS5_1CILi1EEES8_S8_EEENS6_IJNS7_ILi128EEESA_NS7_ILi256EEEEEELi256ENS_12float_e4m3_tEfNS_4arch4Sm90ELb0ELb0ELb1ELb0ELb0ELb0ELb0ELb1ELb1ELb1ELb1ELb0EEENS1_21CollectiveEpilogueFwdINS6_IJSA_SB_SA_EEES9_NS_10bfloat16_tESF_Li256ELb0ELb1ELb1ELb1EEENS1_19SingleTileSchedulerILb0ELb1ELb1ELi128EEEEEEEEEvNT_6ParamsE,@function
        .size           _ZN7cutlass13device_kernelIN5flash11enable_sm90INS1_16FlashAttnFwdSm90INS1_25CollectiveMainloopFwdSm90ILi2EN4cute5tupleIJNS5_1CILi1EEES8_S8_EEENS6_IJNS7_ILi128EEESA_NS7_ILi256EEEEEELi256ENS_12float_e4m3_tEfNS_4arch4Sm90ELb0ELb0ELb1ELb0ELb0ELb0ELb0ELb1ELb1ELb1ELb1ELb0EEENS1_21CollectiveEpilogueFwdINS6_IJSA_SB_SA_EEES9_NS_10bfloat16_tESF_Li256ELb0ELb1ELb1ELb1EEENS1_19SingleTileSchedulerILb0ELb1ELb1ELi128EEEEEEEEEvNT_6ParamsE,(.L_x_13338 - _ZN7cutlass13device_kernelIN5flash11enable_sm90INS1_16FlashAttnFwdSm90INS1_25CollectiveMainloopFwdSm90ILi2EN4cute5tupleIJNS5_1CILi1EEES8_S8_EEENS6_IJNS7_ILi128EEESA_NS7_ILi256EEEEEELi256ENS_12float_e4m3_tEfNS_4arch4Sm90ELb0ELb0ELb1ELb0ELb0ELb0ELb0ELb1ELb1ELb1ELb1ELb0EEENS1_21CollectiveEpilogueFwdINS6_IJSA_SB_SA_EEES9_NS_10bfloat16_tESF_Li256ELb0ELb1ELb1ELb1EEENS1_19SingleTileSchedulerILb0ELb1ELb1ELi128EEEEEEEEEvNT_6ParamsE)
        .other          _ZN7cutlass13device_kernelIN5flash11enable_sm90INS1_16FlashAttnFwdSm90INS1_25CollectiveMainloopFwdSm90ILi2EN4cute5tupleIJNS5_1CILi1EEES8_S8_EEENS6_IJNS7_ILi128EEESA_NS7_ILi256EEEEEELi256ENS_12float_e4m3_tEfNS_4arch4Sm90ELb0ELb0ELb1ELb0ELb0ELb0ELb0ELb1ELb1ELb1ELb1ELb0EEENS1_21CollectiveEpilogueFwdINS6_IJSA_SB_SA_EEES9_NS_10bfloat16_tESF_Li256ELb0ELb1ELb1ELb1EEENS1_19SingleTileSchedulerILb0ELb1ELb1ELi128EEEEEEEEEvNT_6ParamsE,@"STO_CUDA_ENTRY STV_DEFAULT"
_ZN7cutlass13device_kernelIN5flash11enable_sm90INS1_16FlashAttnFwdSm90INS1_25CollectiveMainloopFwdSm90ILi2EN4cute5tupleIJNS5_1CILi1EEES8_S8_EEENS6_IJNS7_ILi128EEESA_NS7_ILi256EEEEEELi256ENS_12float_e4m3_tEfNS_4arch4Sm90ELb0ELb0ELb1ELb0ELb0ELb0ELb0ELb1ELb1ELb1ELb1ELb0EEENS1_21CollectiveEpilogueFwdINS6_IJSA_SB_SA_EEES9_NS_10bfloat16_tESF_Li256ELb0ELb1ELb1ELb1EEENS1_19SingleTileSchedulerILb0ELb1ELb1ELi128EEEEEEEEEvNT_6ParamsE:
[----:B------:R-:W0:Y:S02]  /*0000*/  LDC R1, c[0x0][0x28] ;  /* 0x00000a00ff017b82 */ /* 0x000e240000000800 */
[----:B0-----:R-:W-:Y:S01]  /*0010*/  VIADD R1, R1, 0xffffffd0 ;  /* 0xffffffd001017836 */ /* 0x001fe20000000000 */
[----:B------:R-:W0:Y:S01]  /*0020*/  S2R R3, SR_TID.X ;  /* 0x0000000000037919 */ /* 0x000e220000002100 */
[----:B------:R-:W-:Y:S01]  /*0030*/  ELECT P0, URZ, PT ;  /* 0x00000000003f782f */ /* 0x000fe20003800000 */
[----:B------:R-:W-:Y:S01]  /*0040*/  BSSY B0, `(.L_x_0) ;  /* 0x000000d000007945 */ /* 0x000fe20003800000 */
[----:B0-----:R-:W-:-:S05]  /*0050*/  SHF.R.U32.HI R0, RZ, 0x5, R3 ;  /* 0x00000005ff007819 */ /* 0x001fca0000011603 */
[----:B------:R-:W0:Y:S02]  /*0060*/  SHFL.IDX PT, R2, R0, RZ, 0x1f ;  /* 0x00001fff00027589 */ /* 0x000e2400000e0000 */
[----:B0-----:R-:W-:-:S13]  /*0070*/  ISETP.EQ.AND P0, PT, R2, RZ, P0 ;  /* 0x000000ff0200720c */ /* 0x001fda0000702270 */
[----:B------:R-:W-:Y:S05]  /*0080*/  @!P0 BRA `(.L_x_1) ;  /* 0x0000000000208947 */ /* 0x000fea0003800000 */
[----:B------:R-:W-:Y:S02]  /*0090*/  ULDC.64 UR4, c[0x0][0x198] ;  /* 0x0000660000047ab9 */ /* 0x000fe40000000a00 */
[----:B------:R-:W-:Y:S02]  /*00a0*/  UIADD3 UR6, UP0, UR4, 0x370, URZ ;  /* 0x0000037004067890 */ /* 0x000fe4000ff1e03f */
[----:B------:R-:W-:Y:S02]  /*00b0*/  UIADD3 UR4, UP1, UR4, 0x470, URZ ;  /* 0x0000047004047890 */ /* 0x000fe4000ff3e03f */
[----:B------:R-:W-:Y:S02]  /*00c0*/  UIADD3.X UR7, URZ, UR5, URZ, UP0, !UPT ;  /* 0x000000053f077290 */ /* 0x000fe400087fe43f */
[----:B------:R-:W-:-:S07]  /*00d0*/  UIADD3.X UR5, URZ, UR5, URZ, UP1, !UPT ;  /* 0x000000053f057290 */ /* 0x000fce0008ffe43f */
[----:B------:R0:W-:Y:S02]  /*00e0*/  UTMACCTL.PF [UR6] ;  /* 0x00000000060079b9 */ /* 0x0001e40008040000 */
[----:B------:R0:W-:Y:S02]  /*00f0*/  UTMACCTL.PF [UR4] ;  /* 0x00000000040079b9 */ /* 0x0001e40008040000 */
[----:B0-----:R-:W-:Y:S01]  /*0100*/  NOP ;  /* 0x0000000000007918 */ /* 0x001fe20000000000 */
.L_x_1:
[----:B------:R-:W-:Y:S05]  /*0110*/  BSYNC B0 ;  /* 0x0000000000007941 */ /* 0x000fea0003800000 */
.L_x_0:
[----:B------:R-:W-:Y:S01]  /*0120*/  VOTEU.ANY UP0, P0 ;  /* 0x00000000003f7886 */ /* 0x000fe20000000100 */
[----:B------:R-:W0:Y:S01]  /*0130*/  SHFL.IDX PT, R2, R0, RZ, 0x1f ;  /* 0x00001fff00027589 */ /* 0x000e2200000e0000 */
[----:B------:R-:W-:Y:S01]  /*0140*/  UMOV UR4, 0x80 ;  /* 0x0000008000047882 */ /* 0x000fe20000000000 */
[----:B------:R-:W-:Y:S01]  /*0150*/  UMOV UR7, 0x100 ;  /* 0x0000010000077882 */ /* 0x000fe20000000000 */
[----:B------:R-:W-:Y:S01]  /*0160*/  SHF.R.U32.HI R18, RZ, 0x7, R3 ;  /* 0x00000007ff127819 */ /* 0x000fe20000011603 */
[----:B------:R-:W1:Y:S01]  /*0170*/  @UP0 S2UR UR8, SR_CgaCtaId ;  /* 0x00000000000809c3 */ /* 0x000e620000008800 */
[----:B------:R-:W-:Y:S01]  /*0180*/  @UP0 UMOV UR6, 0x400 ;  /* 0x0000040000060882 */ /* 0x000fe20000000000 */
[----:B------:R-:W-:-:S04]  /*0190*/  @UP0 UIADD3 UR4, -UR4, 0x100000, URZ ;  /* 0x0010000004040890 */ /* 0x000fc8000fffe13f */
[----:B------:R-:W-:Y:S02]  /*01a0*/  @UP0 USHF.L.U32 UR5, UR4, 0xb, URZ ;  /* 0x0000000b04050899 */ /* 0x000fe4000800063f */
[----:B------:R-:W-:Y:S01]  /*01b0*/  @UP0 USHF.L.U32 UR4, UR4, 0x1, URZ ;  /* 0x0000000104040899 */ /* 0x000fe2000800063f */
[----:B------:R-:W-:Y:S01]  /*01c0*/  VOTEU.ANY UP1, P0 ;  /* 0x00000000003f7886 */ /* 0x000fe20000020100 */
[----:B0-----:R-:W-:Y:S02]  /*01d0*/  ISETP.NE.AND P1, PT, R2, RZ, PT ;  /* 0x000000ff0200720c */ /* 0x001fe40003f25270 */
[----:B------:R0:W2:Y:S01]  /*01e0*/  SHFL.IDX PT, R2, R18, RZ, 0x1f ;  /* 0x00001fff12027589 */ /* 0x0000a200000e0000 */
[----:B-1----:R-:W-:Y:S02]  /*01f0*/  @UP0 ULEA UR8, UR8, UR6, 0x18 ;  /* 0x0000000608080291 */ /* 0x002fe4000f8ec03f */
[----:B------:R-:W-:-:S04]  /*0200*/  @UP0 UIADD3 UR6, -UR7, 0x100000, URZ ;  /* 0x0010000007060890 */ /* 0x000fc8000fffe13f */
[----:B------:R-:W-:Y:S02]  /*0210*/  @UP0 USHF.L.U32 UR7, UR6, 0xb, URZ ;  /* 0x0000000b06070899 */ /* 0x000fe4000800063f */
[----:B------:R-:W-:Y:S01]  /*0220*/  @UP0 USHF.L.U32 UR6, UR6, 0x1, URZ ;  /* 0x0000000106060899 */ /* 0x000fe2000800063f */
[----:B------:R-:W-:Y:S01]  /*0230*/  VOTEU.ANY UP0, P0 ;  /* 0x00000000003f7886 */ /* 0x000fe20000000100 */
[----:B------:R-:W1:Y:S04]  /*0240*/  FENCE.VIEW.ASYNC.S ;  /* 0x00000000000073c6 */ /* 0x000e680000000000 */
[----:B-1----:R0:W1:Y:S06]  /*0250*/  @UP0 SYNCS.EXCH.64 URZ, [UR8+0x38800], UR4 ;  /* 0x03880004083f05b2 */ /* 0x00206c0008000100 */
[----:B------:R0:W3:Y:S02]  /*0260*/  @UP1 SYNCS.EXCH.64 URZ, [UR8+0x38820], UR6 ;  /* 0x03882006083f15b2 */ /* 0x0000e40008000100 */
[----:B0-----:R-:W-:Y:S05]  /*0270*/  @P1 BRA `(.L_x_2) ;  /* 0x0000000000481947 */ /* 0x001fea0003800000 */
[----:B------:R-:W0:Y:S01]  /*0280*/  S2UR UR5, SR_CgaCtaId ;  /* 0x00000000000579c3 */ /* 0x000e220000008800 */
[----:B------:R-:W-:Y:S01]  /*0290*/  UMOV UR4, 0x400 ;  /* 0x0000040000047882 */ /* 0x000fe20000000000 */
[----:B------:R-:W-:Y:S01]  /*02a0*/  UMOV UR6, 0x1 ;  /* 0x0000000100067882 */ /* 0x000fe20000000000 */
[----:B------:R-:W-:Y:S01]  /*02b0*/  UMOV UR7, 0x2 ;  /* 0x0000000200077882 */ /* 0x000fe20000000000 */
[----:B------:R-:W-:Y:S01]  /*02c0*/  ELECT P0, URZ, PT ;  /* 0x00000000003f782f */ /* 0x000fe20003800000 */
[----:B0-----:R-:W-:Y:S02]  /*02d0*/  ULEA UR8, UR5, UR4, 0x18 ;  /* 0x0000000405087291 */ /* 0x001fe4000f8ec03f */
[----:B------:R-:W-:-:S04]  /*02e0*/  UIADD3 UR4, -UR6, 0x100000, URZ ;  /* 0x0010000006047890 */ /* 0x000fc8000fffe13f */
[----:B------:R-:W-:Y:S02]  /*02f0*/  USHF.L.U32 UR5, UR4, 0xb, URZ ;  /* 0x0000000b04057899 */ /* 0x000fe4000800063f */
[----:B------:R-:W-:Y:S02]  /*0300*/  USHF.L.U32 UR4, UR4, 0x1, URZ ;  /* 0x0000000104047899 */ /* 0x000fe4000800063f */
[----:B------:R-:W-:-:S04]  /*0310*/  UIADD3 UR6, -UR7, 0x100000, URZ ;  /* 0x0010000007067890 */ /* 0x000fc8000fffe13f */
[----:B------:R-:W-:Y:S02]  /*0320*/  USHF.L.U32 UR7, UR6, 0xb, URZ ;  /* 0x0000000b06077899 */ /* 0x000fe4000800063f */
[----:B------:R-:W-:Y:S01]  /*0330*/  USHF.L.U32 UR6, UR6, 0x1, URZ ;  /* 0x0000000106067899 */ /* 0x000fe2000800063f */
[----:B------:R-:W0:Y:S03]  /*0340*/  FENCE.VIEW.ASYNC.S ;  /* 0x00000000000073c6 */ /* 0x000e260000000000 */
[----:B0-----:R0:W4:Y:S08]  /*0350*/  SYNCS.EXCH.64 URZ, [UR8+0x38830], UR4 ;  /* 0x03883004083f75b2 */ /* 0x0011300008000100 */
[----:B------:R0:W0:Y:S01]  /*0360*/  SYNCS.EXCH.64 URZ, [UR8+0x38840], UR6 ;  /* 0x03884006083f75b2 */ /* 0x0000220008000100 */
[----:B------:R0:W0:Y:S01]  /*0370*/  SYNCS.EXCH.64 URZ, [UR8+0x38838], UR4 ;  /* 0x03883804083f75b2 */ /* 0x0000220008000100 */
[----:B------:R0:W0:Y:S01]  /*0380*/  SYNCS.EXCH.64 URZ, [UR8+0x38848], UR6 ;  /* 0x03884806083f75b2 */ /* 0x0000220008000100 */
[----:B------:R-:W-:Y:S01]  /*0390*/  NOP ;  /* 0x0000000000007918 */ /* 0x000fe20000000000 */
.L_x_2:
[----:B------:R-:W5:Y:S01]  /*03a0*/  SHFL.IDX PT, R3, R0, RZ, 0x1f ;  /* 0x00001fff00037589 */ /* 0x000f6200000e0000 */
[----:B------:R-:W-:Y:S01]  /*03b0*/  NOP ;  /* 0x0000000000007918 */ /* 0x000fe20000000000 */
[----:B-----5:R-:W-:-:S13]  /*03c0*/  ISETP.NE.AND P0, PT, R3, RZ, PT ;  /* 0x000000ff0300720c */ /* 0x020fda0003f05270 */
[----:B------:R-:W-:Y:S05]  /*03d0*/  @P0 BRA `(.L_x_3) ;  /* 0x0000000000480947 */ /* 0x000fea0003800000 */
[----:B0-----:R-:W0:Y:S01]  /*03e0*/  S2UR UR5, SR_CgaCtaId ;  /* 0x00000000000579c3 */ /* 0x001e220000008800 */
        /* <DEDUP_REMOVED lines=12> */
[----:B0-----:R0:W0:Y:S08]  /*04b0*/  SYNCS.EXCH.64 URZ, [UR8+0x38850], UR4 ;  /* 0x03885004083f75b2 */ /* 0x0010300008000100 */
[----:B------:R0:W0:Y:S01]  /*04c0*/  SYNCS.EXCH.64 URZ, [UR8+0x38860], UR6 ;  /* 0x03886006083f75b2 */ /* 0x0000220008000100 */
[----:B------:R0:W0:Y:S01]  /*04d0*/  SYNCS.EXCH.64 URZ, [UR8+0x38858], UR4 ;  /* 0x03885804083f75b2 */ /* 0x0000220008000100 */
[----:B------:R0:W0:Y:S01]  /*04e0*/  SYNCS.EXCH.64 URZ, [UR8+0x38868], UR6 ;  /* 0x03886806083f75b2 */ /* 0x0000220008000100 */
[----:B------:R-:W-:Y:S01]  /*04f0*/  NOP ;  /* 0x0000000000007918 */ /* 0x000fe20000000000 */
.L_x_3:
[----:B------:R-:W5:Y:S01]  /*0500*/  SHFL.IDX PT, R3, R0, RZ, 0x1f ;  /* 0x00001fff00037589 */ /* 0x000f6200000e0000 */
[----:B------:R-:W-:Y:S01]  /*0510*/  NOP ;  /* 0x0000000000007918 */ /* 0x000fe20000000000 */
[----:B-----5:R-:W-:-:S13]  /*0520*/  ISETP.NE.AND P0, PT, R3, RZ, PT ;  /* 0x000000ff0300720c */ /* 0x020fda0003f05270 */
[----:B------:R-:W-:Y:S05]  /*0530*/  @P0 BRA `(.L_x_4) ;  /* 0x0000000000380947 */ /* 0x000fea0003800000 */
[----:B0-----:R-:W0:Y:S01]  /*0540*/  S2UR UR5, SR_CgaCtaId ;  /* 0x00000000000579c3 */ /* 0x001e220000008800 */
[----:B------:R-:W-:Y:S01]  /*0550*/  UMOV UR4, 0x400 ;  /* 0x0000040000047882 */ /* 0x000fe20000000000 */
[----:B------:R-:W-:Y:S01]  /*0560*/  UMOV UR7, 0x1 ;  /* 0x0000000100077882 */ /* 0x000fe20000000000 */
[----:B------:R-:W-:Y:S01]  /*0570*/  ELECT P0, URZ, PT ;  /* 0x00000000003f782f */ /* 0x000fe20003800000 */
[----:B0-----:R-:W-:Y:S02]  /*0580*/  ULEA UR6, UR5, UR4, 0x18 ;  /* 0x0000000405067291 */ /* 0x001fe4000f8ec03f */
[----:B------:R-:W-:-:S04]  /*0590*/  UIADD3 UR4, -UR7, 0x100000, URZ ;  /* 0x0010000007047890 */ /* 0x000fc8000fffe13f */
[----:B------:R-:W-:Y:S02]  /*05a0*/  USHF.L.U32 UR5, UR4, 0xb, URZ ;  /* 0x0000000b04057899 */ /* 0x000fe4000800063f */
[----:B------:R-:W-:Y:S01]  /*05b0*/  USHF.L.U32 UR4, UR4, 0x1, URZ ;  /* 0x0000000104047899 */ /* 0x000fe2000800063f */
[----:B------:R-:W0:Y:S11]  /*05c0*/  FENCE.VIEW.ASYNC.S ;  /* 0x00000000000073c6 */ /* 0x000e360000000000 */
[----:B0-----:R0:W0:Y:S01]  /*05d0*/  SYNCS.EXCH.64 URZ, [UR6+0x38870], UR4 ;  /* 0x03887004063f75b2 */ /* 0x0010220008000100 */
[----:B------:R0:W0:Y:S01]  /*05e0*/  SYNCS.EXCH.64 URZ, [UR6+0x38880], UR4 ;  /* 0x03888004063f75b2 */ /* 0x0000220008000100 */
[----:B------:R0:W0:Y:S01]  /*05f0*/  SYNCS.EXCH.64 URZ, [UR6+0x38878], UR4 ;  /* 0x03887804063f75b2 */ /* 0x0000220008000100 */
[----:B------:R0:W0:Y:S01]  /*0600*/  SYNCS.EXCH.64 URZ, [UR6+0x38888], UR4 ;  /* 0x03888804063f75b2 */ /* 0x0000220008000100 */
[----:B------:R-:W-:Y:S01]  /*0610*/  NOP ;  /* 0x0000000000007918 */ /* 0x000fe20000000000 */
.L_x_4:
        /* <DEDUP_REMOVED lines=22> */
.L_x_5:
        /* <DEDUP_REMOVED lines=22> */
.L_x_6:
[----:B--2---:R-:W-:Y:S01]  /*08e0*/  ISETP.NE.AND P0, PT, R2, RZ, PT ;  /* 0x000000ff0200720c */ /* 0x004fe20003f05270 */
[----:B------:R-:W-:Y:S01]  /*08f0*/  IMAD.MOV.U32 R2, RZ, RZ, 0x1 ;  /* 0x00000001ff027424 */ /* 0x000fe200078e00ff */
[----:B------:R-:W-:Y:S01]  /*0900*/  NOP ;  /* 0x0000000000007918 */ /* 0x000fe20000000000 */
[----:B------:R-:W-:Y:S01]  /*0910*/  ULDC.64 UR40, c[0x0][0x208] ;  /* 0x0000820000287ab9 */ /* 0x000fe20000000a00 */
[----:B------:R-:W-:Y:S02]  /*0920*/  BSSY B6, `(.L_x_7) ;  /* 0x0000f96000067945 */ /* 0x000fe40003800000 */
[----:B------:R-:W-:-:S05]  /*0930*/  SEL R2, R2, 0x2, !P0 ;  /* 0x0000000202027807 */ /* 0x000fca0004000000 */
[----:B------:R2:W-:Y:S01]  /*0940*/  STL [R1+0x24], R2 ;  /* 0x0000240201007387 */ /* 0x0005e20000100800 */
[----:B01-34-:R-:W-:Y:S06]  /*0950*/  BAR.SYNC.DEFER_BLOCKING 0x0 ;  /* 0x0000000000007b1d */ /* 0x01bfec0000010000 */
[----:B------:R-:W-:Y:S05]  /*0960*/  @!P0 BRA `(.L_x_8) ;  /* 0x000000b400b08947 */ /* 0x000fea0003800000 */
.L_x_9:
[----:B------:R-:W-:-:S08]  /*0970*/  NOP ;  /* 0x0000000000007918 */ /* 0x000fd00000000000 */
[----:B------:R-:W0:Y:S02]  /*0980*/  USETMAXREG.TRY_ALLOC.CTAPOOL UP0, 0xf0 ;  /* 0x000000f0000079c8 */ /* 0x000e240008000600 */
[----:B0-----:R-:W-:-:S13]  /*0990*/  PLOP3.LUT P0, PT, PT, PT, UP0, 0x80, 0x0 ;  /* 0x000000000000781c */ /* 0x001fda0003f0f008 */
[----:B------:R-:W-:Y:S05]  /*09a0*/  @!P0 BRA `(.L_x_9) ;  /* 0xfffffffc00f08947 */ /* 0x000fea000383ffff */
[----:B--2---:R-:W0:Y:S01]  /*09b0*/  LDC R2, c[0x0][0xc50] ;  /* 0x00031400ff027b82 */ /* 0x004e220000000800 */
[----:B------:R-:W1:Y:S07]  /*09c0*/  S2R R10, SR_TID.X ;  /* 0x00000000000a7919 */ /* 0x000e6e0000002100 */
[----:B------:R-:W2:Y:S08]  /*09d0*/  S2UR UR4, SR_CTAID.Y ;  /* 0x00000000000479c3 */ /* 0x000eb00000002600 */
[----:B------:R-:W3:Y:S08]  /*09e0*/  S2UR UR39, SR_CTAID.Z ;  /* 0x00000000002779c3 */ /* 0x000ef00000002700 */
[----:B------:R-:W-:Y:S06]  /*09f0*/  BAR.ARV 0x8, 0x180 ;  /* 0x0206000000007b1d */ /* 0x000fec0000002000 */
[----:B0-----:R-:W-:Y:S01]  /*0a00*/  ISETP.NE.AND P1, PT, R2, 0x1, PT ;  /* 0x000000010200780c */ /* 0x001fe20003f25270 */
[----:B--2---:R-:W-:Y:S01]  /*0a10*/  IMAD.U32 R16, RZ, RZ, UR4 ;  /* 0x00000004ff107e24 */ /* 0x004fe2000f8e00ff */
[----:B-1----:R-:W-:-:S11]  /*0a20*/  LOP3.LUT R4, R10, 0xffffff80, RZ, 0xc0, !PT ;  /* 0xffffff800a047812 */ /* 0x002fd600078ec0ff */
[----:B------:R-:W0:Y:S01]  /*0a30*/  @P1 LDC R0, c[0x0][0xc54] ;  /* 0x00031500ff001b82 */ /* 0x000e220000000800 */
[----:B------:R-:W-:-:S07]  /*0a40*/  ISETP.NE.AND P0, PT, R4, 0x80, PT ;  /* 0x000000800400780c */ /* 0x000fce0003f05270 */
[----:B------:R-:W1:Y:S08]  /*0a50*/  @P1 LDC R3, c[0x0][0xc58] ;  /* 0x00031600ff031b82 */ /* 0x000e700000000800 */
[----:B------:R-:W-:Y:S06]  /*0a60*/  @!P0 BAR.ARV 0x9, 0x100 ;  /* 0x0244000000008b1d */ /* 0x000fec0000002000 */
[----:B---3--:R-:W-:Y:S01]  /*0a70*/  ISETP.LE.AND P0, PT, RZ, UR39, PT ;  /* 0x00000027ff007c0c */ /* 0x008fe2000bf03270 */
[----:B0-----:R-:W-:-:S05]  /*0a80*/  @P1 IMAD.HI.U32 R0, R0, UR4, RZ ;  /* 0x0000000400001c27 */ /* 0x001fca000f8e00ff */
[----:B-1----:R-:W-:-:S05]  /*0a90*/  @P1 SHF.R.U32.HI R16, RZ, R3, R0 ;  /* 0x00000003ff101219 */ /* 0x002fca0000011600 */
[----:B------:R-:W-:-:S04]  /*0aa0*/  IMAD.MOV R3, RZ, RZ, -R16 ;  /* 0x000000ffff037224 */ /* 0x000fc800078e0a10 */
[----:B------:R-:W-:Y:S01]  /*0ab0*/  IMAD R2, R2, R3, UR4 ;  /* 0x0000000402027e24 */ /* 0x000fe2000f8e0203 */
[----:B------:R-:W-:Y:S06]  /*0ac0*/  @!P0 BRA `(.L_x_10) ;  /* 0x000000f400ec8947 */ /* 0x000fec0003800000 */
[----:B------:R-:W0:Y:S01]  /*0ad0*/  LDC.64 R4, c[0x0][0x418] ;  /* 0x00010600ff047b82 */ /* 0x000e220000000a00 */
[----:B------:R-:W-:-:S07]  /*0ae0*/  LOP3.LUT R17, R2, 0xffff, RZ, 0xc0, !PT ;  /* 0x0000ffff02117812 */ /* 0x000fce00078ec0ff */
[----:B------:R-:W1:Y:S08]  /*0af0*/  LDC R27, c[0x0][0x424] ;  /* 0x00010900ff1b7b82 */ /* 0x000e700000000800 */
[----:B------:R-:W2:Y:S01]  /*0b00*/  LDC R0, c[0x0][0x2f0] ;  /* 0x0000bc00ff007b82 */ /* 0x000ea20000000800 */
[----:B0-----:R-:W-:-:S04]  /*0b10*/  ISETP.NE.U32.AND P0, PT, R4, RZ, PT ;  /* 0x000000ff0400720c */ /* 0x001fc80003f05070 */
[----:B------:R-:W-:-:S04]  /*0b20*/  ISETP.NE.AND.EX P0, PT, R5, RZ, PT, P0 ;  /* 0x000000ff0500720c */ /* 0x000fc80003f05300 */
[----:B-1----:R-:W-:-:S05]  /*0b30*/  SEL R27, R27, 0x1, P0 ;  /* 0x000000011b1b7807 */ /* 0x002fca0000000000 */
[----:B--2---:R-:W-:-:S04]  /*0b40*/  IMAD R27, R27, R0, RZ ;  /* 0x000000001b1b7224 */ /* 0x004fc800078e02ff */
[C---:B------:R-:W-:Y:S01]  /*0b50*/  VIADD R0, R27.reuse, 0x7f ;  /* 0x0000007f1b007836 */ /* 0x040fe20000000000 */
[----:B------:R-:W-:-:S04]  /*0b60*/  ISETP.GE.AND P0, PT, R27, 0x1, PT ;  /* 0x000000011b00780c */ /* 0x000fc80003f06270 */
[----:B------:R-:W-:-:S04]  /*0b70*/  SHF.R.S32.HI R3, RZ, 0x1f, R0 ;  /* 0x0000001fff037819 */ /* 0x000fc80000011400 */
[----:B------:R-:W-:Y:S01]  /*0b80*/  LEA.HI R3, R3, R0, RZ, 0x7 ;  /* 0x0000000003037211 */ /* 0x000fe200078f38ff */
[----:B------:R-:W-:-:S03]  /*0b90*/  IMAD.MOV.U32 R0, RZ, RZ, RZ ;  /* 0x000000ffff007224 */ /* 0x000fc600078e00ff */
[----:B------:R-:W-:Y:S01]  /*0ba0*/  SHF.R.S32.HI R26, RZ, 0x7, R3 ;  /* 0x00000007ff1a7819 */ /* 0x000fe20000011403 */
[----:B------:R-:W-:Y:S06]  /*0bb0*/  @!P0 BRA `(.L_x_11) ;  /* 0x0000000000788947 */ /* 0x000fec0003800000 */
[----:B------:R-:W-:-:S04]  /*0bc0*/  SHF.R.U32.HI R5, RZ, 0x10, R2 ;  /* 0x00000010ff057819 */ /* 0x000fc80000011602 */
[----:B------:R-:W-:-:S13]  /*0bd0*/  ISETP.NE.AND P0, PT, R5, RZ, PT ;  /* 0x000000ff0500720c */ /* 0x000fda0003f05270 */
[----:B------:R-:W0:Y:S02]  /*0be0*/  @!P0 LDC R5, c[0x0][0x9f0] ;  /* 0x00027c00ff058b82 */ /* 0x000e240000000800 */
[-C--:B0-----:R-:W-:Y:S02]  /*0bf0*/  IABS R7, R5.reuse ;  /* 0x0000000500077213 */ /* 0x081fe40000000000 */
[----:B------:R-:W-:Y:S02]  /*0c00*/  IADD3 R0, R26, -0x1, R5 ;  /* 0xffffffff1a007810 */ /* 0x000fe40007ffe005 */
[----:B------:R-:W0:Y:S01]  /*0c10*/  I2F.RP R4, R7 ;  /* 0x0000000700047306 */ /* 0x000e220000209400 */
[----:B------:R-:W-:-:S05]  /*0c20*/  IABS R8, R5 ;  /* 0x0000000500087213 */ /* 0x000fca0000000000 */
[----:B------:R-:W-:Y:S02]  /*0c30*/  IMAD.MOV R8, RZ, RZ, -R8 ;  /* 0x000000ffff087224 */ /* 0x000fe400078e0a08 */
[----:B0-----:R-:W0:Y:S02]  /*0c40*/  MUFU.RCP R4, R4 ;  /* 0x0000000400047308 */ /* 0x001e240000001000 */
[----:B0-----:R-:W-:Y:S01]  /*0c50*/  VIADD R2, R4, 0xffffffe ;  /* 0x0ffffffe04027836 */ /* 0x001fe20000000000 */
[----:B------:R-:W-:Y:S02]  /*0c60*/  IABS R4, R0 ;  /* 0x0000000000047213 */ /* 0x000fe40000000000 */
[----:B------:R-:W-:-:S03]  /*0c70*/  LOP3.LUT R0, R0, R5, RZ, 0x3c, !PT ;  /* 0x0000000500007212 */ /* 0x000fc600078e3cff */
[----:B------:R0:W1:Y:S01]  /*0c80*/  F2I.FTZ.U32.TRUNC.NTZ R3, R2 ;  /* 0x0000000200037305 */ /* 0x000062000021f000 */
[----:B------:R-:W-:Y:S01]  /*0c90*/  ISETP.GE.AND P2, PT, R0, RZ, PT ;  /* 0x000000ff0000720c */ /* 0x000fe20003f46270 */
[----:B0-----:R-:W-:Y:S02]  /*0ca0*/  IMAD.MOV.U32 R2, RZ, RZ, RZ ;  /* 0x000000ffff027224 */ /* 0x001fe400078e00ff */
[----:B-1----:R-:W-:-:S04]  /*0cb0*/  IMAD.MOV R6, RZ, RZ, -R3 ;  /* 0x000000ffff067224 */ /* 0x002fc800078e0a03 */
[----:B------:R-:W-:-:S04]  /*0cc0*/  IMAD R9, R6, R7, RZ ;  /* 0x0000000706097224 */ /* 0x000fc800078e02ff */
[----:B------:R-:W-:-:S04]  /*0cd0*/  IMAD.HI.U32 R3, R3, R9, R2 ;  /* 0x0000000903037227 */ /* 0x000fc800078e0002 */
[----:B------:R-:W-:Y:S02]  /*0ce0*/  IMAD.MOV.U32 R2, RZ, RZ, R8 ;  /* 0x000000ffff027224 */ /* 0x000fe400078e0008 */
[----:B------:R-:W-:-:S04]  /*0cf0*/  IMAD.HI.U32 R3, R3, R4, RZ ;  /* 0x0000000403037227 */ /* 0x000fc800078e00ff */
[----:B------:R-:W-:-:S05]  /*0d00*/  IMAD R2, R3, R2, R4 ;  /* 0x0000000203027224 */ /* 0x000fca00078e0204 */
[----:B------:R-:W-:-:S13]  /*0d10*/  ISETP.GT.U32.AND P1, PT, R7, R2, PT ;  /* 0x000000020700720c */ /* 0x000fda0003f24070 */
[----:B------:R-:W-:Y:S02]  /*0d20*/  @!P1 IMAD.IADD R2, R2, 0x1, -R7 ;  /* 0x0000000102029824 */ /* 0x000fe400078e0a07 */
[----:B------:R-:W-:Y:S01]  /*0d30*/  @!P1 VIADD R3, R3, 0x1 ;  /* 0x0000000103039836 */ /* 0x000fe20000000000 */
[----:B------:R-:W-:Y:S02]  /*0d40*/  ISETP.NE.AND P1, PT, R5, RZ, PT ;  /* 0x000000ff0500720c */ /* 0x000fe40003f25270 */
[----:B------:R-:W-:-:S13]  /*0d50*/  ISETP.GE.U32.AND P0, PT, R2, R7, PT ;  /* 0x000000070200720c */ /* 0x000fda0003f06070 */
[----:B------:R-:W-:-:S04]  /*0d60*/  @P0 VIADD R3, R3, 0x1 ;  /* 0x0000000103030836 */ /* 0x000fc80000000000 */
[----:B------:R-:W-:-:S04]  /*0d70*/  IMAD.MOV.U32 R0, RZ, RZ, R3 ;  /* 0x000000ffff007224 */ /* 0x000fc800078e0003 */
[----:B------:R-:W-:Y:S01]  /*0d80*/  @!P2 IMAD.MOV R0, RZ, RZ, -R0 ;  /* 0x000000ffff00a224 */ /* 0x000fe200078e0a00 */
[----:B------:R-:W-:-:S07]  /*0d90*/  @!P1 LOP3.LUT R0, RZ, R5, RZ, 0x33, !PT ;  /* 0x00000005ff009212 */ /* 0x000fce00078e33ff */
.L_x_11:
[-C--:B------:R-:W-:Y:S01]  /*0da0*/  IMAD R17, R17, R0.reuse, RZ ;  /* 0x0000000011117224 */ /* 0x080fe200078e02ff */
[----:B------:R-:W-:Y:S01]  /*0db0*/  USHF.R.S32.HI UR38, URZ, 0x1f, UR39 ;  /* 0x0000001f3f267899 */ /* 0x000fe20008011427 */
[----:B------:R-:W-:Y:S01]  /*0dc0*/  VIADD R92, R10, 0xffffff80 ;  /* 0xffffff800a5c7836 */ /* 0x000fe20000000000 */
[----:B------:R-:W-:Y:S02]  /*0dd0*/  PLOP3.LUT P0, PT, PT, PT, PT, 0x80, 0x0 ;  /* 0x000000000000781c */ /* 0x000fe40003f0f070 */
[----:B------:R-:W-:Y:S02]  /*0de0*/  CS2R R84, SRZ ;  /* 0x0000000000547805 */ /* 0x000fe4000001ff00 */
[----:B------:R-:W-:Y:S01]  /*0df0*/  VIADDMNMX R26, R17, R0, R26, PT ;  /* 0x00000000111a7246 */ /* 0x000fe2000380011a */
[----:B------:R-:W-:Y:S01]  /*0e00*/  IMAD.MOV.U32 R0, RZ, RZ, RZ ;  /* 0x000000ffff007224 */ /* 0x000fe200078e00ff */
[----:B------:R-:W-:Y:S02]  /*0e10*/  CS2R R2, SRZ ;  /* 0x0000000000027805 */ /* 0x000fe4000001ff00 */
[----:B------:R-:W-:-:S02]  /*0e20*/  CS2R R152, SRZ ;  /* 0x0000000000987805 */ /* 0x000fc4000001ff00 */
[----:B------:R-:W-:Y:S02]  /*0e30*/  ISETP.GT.AND P1, PT, R26, R17, PT ;  /* 0x000000111a00720c */ /* 0x000fe40003f24270 */
[----:B------:R-:W-:Y:S02]  /*0e40*/  CS2R R30, SRZ ;  /* 0x00000000001e7805 */ /* 0x000fe4000001ff00 */
[----:B------:R-:W-:Y:S01]  /*0e50*/  CS2R R28, SRZ ;  /* 0x00000000001c7805 */ /* 0x000fe2000001ff00 */
[----:B------:R-:W-:Y:S01]  /*0e60*/  IMAD.MOV.U32 R104, RZ, RZ, RZ ;  /* 0x000000ffff687224 */ /* 0x000fe200078e00ff */
[----:B------:R-:W-:Y:S02]  /*0e70*/  CS2R R64, SRZ ;  /* 0x0000000000407805 */ /* 0x000fe4000001ff00 */
[----:B------:R-:W-:Y:S02]  /*0e80*/  CS2R R36, SRZ ;  /* 0x0000000000247805 */ /* 0x000fe4000001ff00 */
[----:B------:R-:W-:-:S02]  /*0e90*/  CS2R R32, SRZ ;  /* 0x0000000000207805 */ /* 0x000fc4000001ff00 */
[----:B------:R-:W-:Y:S01]  /*0ea0*/  CS2R R38, SRZ ;  /* 0x0000000000267805 */ /* 0x000fe2000001ff00 */
[----:B------:R-:W-:Y:S01]  /*0eb0*/  IMAD.MOV.U32 R34, RZ, RZ, RZ ;  /* 0x000000ffff227224 */ /* 0x000fe200078e00ff */
[----:B------:R-:W-:Y:S02]  /*0ec0*/  CS2R R116, SRZ ;  /* 0x0000000000747805 */ /* 0x000fe4000001ff00 */
[----:B------:R-:W-:Y:S02]  /*0ed0*/  CS2R R72, SRZ ;  /* 0x0000000000487805 */ /* 0x000fe4000001ff00 */
[----:B------:R-:W-:Y:S02]  /*0ee0*/  CS2R R44, SRZ ;  /* 0x00000000002c7805 */ /* 0x000fe4000001ff00 */
[----:B------:R-:W-:Y:S02]  /*0ef0*/  CS2R R24, SRZ ;  /* 0x0000000000187805 */ /* 0x000fe4000001ff00 */
[----:B------:R-:W-:Y:S01]  /*0f00*/  CS2R R46, SRZ ;  /* 0x00000000002e7805 */ /* 0x000fe2000001ff00 */
[----:B------:R-:W-:Y:S01]  /*0f10*/  IMAD.MOV.U32 R42, RZ, RZ, RZ ;  /* 0x000000ffff2a7224 */ /* 0x000fe200078e00ff */
[----:B------:R-:W-:Y:S01]  /*0f20*/  CS2R R22, SRZ ;  /* 0x0000000000167805 */ /* 0x000fe2000001ff00 */
[----:B------:R-:W-:Y:S01]  /*0f30*/  IMAD.MOV.U32 R101, RZ, RZ, RZ ;  /* 0x000000ffff657224 */ /* 0x000fe200078e00ff */
[----:B------:R-:W-:-:S02]  /*0f40*/  CS2R R80, SRZ ;  /* 0x0000000000507805 */ /* 0x000fc4000001ff00 */
[----:B------:R-:W-:Y:S02]  /*0f50*/  CS2R R52, SRZ ;  /* 0x0000000000347805 */ /* 0x000fe4000001ff00 */
[----:B------:R-:W-:Y:S01]  /*0f60*/  CS2R R54, SRZ ;  /* 0x0000000000367805 */ /* 0x000fe2000001ff00 */
[----:B------:R-:W-:Y:S01]  /*0f70*/  IMAD.MOV.U32 R50, RZ, RZ, RZ ;  /* 0x000000ffff327224 */ /* 0x000fe200078e00ff */
[----:B------:R-:W-:Y:S01]  /*0f80*/  CS2R R20, SRZ ;  /* 0x0000000000147805 */ /* 0x000fe2000001ff00 */
[----:B------:R-:W-:Y:S01]  /*0f90*/  IMAD.MOV.U32 R93, RZ, RZ, RZ ;  /* 0x000000ffff5d7224 */ /* 0x000fe200078e00ff */
[----:B------:R-:W-:Y:S02]  /*0fa0*/  CS2R R88, SRZ ;  /* 0x0000000000587805 */ /* 0x000fe4000001ff00 */
[----:B------:R-:W-:Y:S02]  /*0fb0*/  CS2R R60, SRZ ;  /* 0x00000000003c7805 */ /* 0x000fe4000001ff00 */
[----:B------:R-:W-:Y:S01]  /*0fc0*/  CS2R R62, SRZ ;  /* 0x00000000003e7805 */ /* 0x000fe2000001ff00 */
[----:B------:R-:W-:Y:S01]  /*0fd0*/  IMAD.MOV.U32 R58, RZ, RZ, RZ ;  /* 0x000000ffff3a7224 */ /* 0x000fe200078e00ff */
[----:B------:R-:W-:Y:S01]  /*0fe0*/  CS2R R96, SRZ ;  /* 0x0000000000607805 */ /* 0x000fe2000001ff00 */
[----:B------:R-:W-:Y:S01]  /*0ff0*/  IMAD.MOV.U32 R19, RZ, RZ, RZ ;  /* 0x000000ffff137224 */ /* 0x000fe200078e00ff */
[----:B------:R-:W-:Y:S01]  /*1000*/  CS2R R76, SRZ ;  /* 0x00000000004c7805 */ /* 0x000fe2000001ff00 */
[----:B------:R-:W-:Y:S01]  /*1010*/  IMAD.MOV.U32 R109, RZ, RZ, RZ ;  /* 0x000000ffff6d7224 */ /* 0x000fe200078e00ff */
[----:B------:R-:W-:-:S02]  /*1020*/  CS2R R14, SRZ ;  /* 0x00000000000e7805 */ /* 0x000fc4000001ff00 */
[----:B------:R-:W-:Y:S02]  /*1030*/  CS2R R70, SRZ ;  /* 0x0000000000467805 */ /* 0x000fe4000001ff00 */
[----:B------:R-:W-:Y:S02]  /*1040*/  CS2R R66, SRZ ;  /* 0x0000000000427805 */ /* 0x000fe4000001ff00 */
[----:B------:R-:W-:Y:S02]  /*1050*/  CS2R R56, SRZ ;  /* 0x0000000000387805 */ /* 0x000fe4000001ff00 */
[----:B------:R-:W-:Y:S02]  /*1060*/  CS2R R12, SRZ ;  /* 0x00000000000c7805 */ /* 0x000fe4000001ff00 */
[----:B------:R-:W-:Y:S02]  /*1070*/  CS2R R78, SRZ ;  /* 0x00000000004e7805 */ /* 0x000fe4000001ff00 */
        /* <DEDUP_REMOVED lines=17> */
[----:B------:R-:W-:Y:S01]  /*1190*/  CS2R R68, SRZ ;  /* 0x0000000000447805 */ /* 0x000fe2000001ff00 */
[----:B------:R-:W-:Y:S01]  /*11a0*/  IMAD.MOV.U32 R124, RZ, RZ, RZ ;  /* 0x000000ffff7c7224 */ /* 0x000fe200078e00ff */
[----:B------:R-:W-:-:S02]  /*11b0*/  CS2R R126, SRZ ;  /* 0x00000000007e7805 */ /* 0x000fc4000001ff00 */
[----:B------:R-:W-:Y:S01]  /*11c0*/  CS2R R122, SRZ ;  /* 0x00000000007a7805 */ /* 0x000fe2000001ff00 */
[----:B------:R-:W-:Y:S01]  /*11d0*/  IMAD.MOV.U32 R121, RZ, RZ, RZ ;  /* 0x000000ffff797224 */ /* 0x000fe200078e00ff */
        /* <DEDUP_REMOVED lines=12> */
[----:B------:R-:W-:Y:S06]  /*12a0*/  @!P1 BRA `(.L_x_12) ;  /* 0x00000070002c9947 */ /* 0x000fec0003800000 */
[----:B------:R-:W-:Y:S01]  /*12b0*/  SHF.R.S32.HI R3, RZ, 0x1f, R92 ;  /* 0x0000001fff037819 */ /* 0x000fe2000001145c */
[----:B------:R-:W0:Y:S01]  /*12c0*/  S2UR UR5, SR_CgaCtaId ;  /* 0x00000000000579c3 */ /* 0x000e220000008800 */
[----:B------:R-:W-:Y:S02]  /*12d0*/  UMOV UR36, 0x400 ;  /* 0x0000040000247882 */ /* 0x000fe40000000000 */
[----:B------:R-:W-:-:S04]  /*12e0*/  LEA.HI R19, R3, R92, RZ, 0x7 ;  /* 0x0000005c03137211 */ /* 0x000fc800078f38ff */
[----:B------:R-:W-:-:S06]  /*12f0*/  SHF.R.S32.HI R0, RZ, 0x7, R19 ;  /* 0x00000007ff007819 */ /* 0x000fcc0000011413 */
[----:B------:R-:W1:Y:S01]  /*1300*/  SHFL.IDX PT, R0, R0, RZ, 0x1f ;  /* 0x00001fff00007589 */ /* 0x000e6200000e0000 */
[----:B0-----:R-:W-:-:S04]  /*1310*/  ULEA UR36, UR5, UR36, 0x18 ;  /* 0x0000002405247291 */ /* 0x001fc8000f8ec03f */
[----:B------:R-:W-:-:S04]  /*1320*/  UIADD3 UR5, UR36, 0x20400, URZ ;  /* 0x0002040024057890 */ /* 0x000fc8000fffe03f */
[----:B------:R-:W-:Y:S01]  /*1330*/  ULOP3.LUT UP0, URZ, UR5, 0x3ff, URZ, 0xc0, !UPT ;  /* 0x000003ff053f7892 */ /* 0x000fe2000f80c03f */
[----:B-1----:R-:W-:-:S05]  /*1340*/  R2UR UR37, R0 ;  /* 0x00000000002572ca */ /* 0x002fca00000e0000 */
[----:B------:R-:W-:-:S08]  /*1350*/  PLOP3.LUT P0, PT, PT, PT, UP0, 0x80, 0x0 ;  /* 0x000000000000781c */ /* 0x000fd00003f0f008 */
[----:B------:R-:W-:-:S04]  /*1360*/  ULEA.HI UR4, UR37, UR37, URZ, 0x1 ;  /* 0x0000002525047291 */ /* 0x000fc8000f8f083f */
[----:B------:R-:W-:-:S04]  /*1370*/  ULOP3.LUT UR4, UR4, 0x1e, URZ, 0xc0, !UPT ;  /* 0x0000001e04047892 */ /* 0x000fc8000f8ec03f */
[----:B------:R-:W-:-:S04]  /*1380*/  UIADD3 UR4, UR37, -UR4, URZ ;  /* 0x8000000425047290 */ /* 0x000fc8000fffe03f */
[----:B------:R-:W-:-:S04]  /*1390*/  ULEA UR4, UR4, UR5, 0xd ;  /* 0x0000000504047291 */ /* 0x000fc8000f8e683f */
[----:B------:R-:W-:-:S04]  /*13a0*/  USHF.R.U32.HI UR4, URZ, 0x4, UR4 ;  /* 0x000000043f047899 */ /* 0x000fc80008011604 */
[----:B------:R-:W-:Y:S01]  /*13b0*/  ULOP3.LUT UR42, UR4, 0x3fff, URZ, 0xc0, !UPT ;  /* 0x00003fff042a7892 */ /* 0x000fe2000f8ec03f */
[----:B------:R-:W-:Y:S11]  /*13c0*/  @!P0 BRA `(.L_x_13) ;  /* 0x0000000000408947 */ /* 0x000ff60003800000 */
[----:B------:R-:W-:Y:S01]  /*13d0*/  MOV R0, 0x0 ;  /* 0x0000000000007802 */ /* 0x000fe20000000f00 */
[----:B------:R-:W-:Y:S01]  /*13e0*/  ULDC.64 UR4, c[0x4][0x1c8] ;  /* 0x0100720000047ab9 */ /* 0x000fe20000000a00 */
[----:B------:R-:W-:Y:S01]  /*13f0*/  ULDC.64 UR6, c[0x4][0x98] ;  /* 0x0100260000067ab9 */ /* 0x000fe20000000a00 */
[----:B------:R-:W-:Y:S01]  /*1400*/  IMAD.U32 R4, RZ, RZ, UR4 ;  /* 0x00000004ff047e24 */ /* 0x000fe2000f8e00ff */
[----:B------:R0:W1:Y:S01]  /*1410*/  LDC.64 R2, c[0x4][R0] ;  /* 0x0100000000027b82 */ /* 0x0000620000000a00 */
[----:B------:R-:W-:Y:S01]  /*1420*/  IMAD.U32 R5, RZ, RZ, UR5 ;  /* 0x00000005ff057e24 */ /* 0x000fe2000f8e00ff */
[----:B------:R-:W-:Y:S01]  /*1430*/  ULDC.64 UR4, c[0x4][0x1d0] ;  /* 0x0100740000047ab9 */ /* 0x000fe20000000a00 */
[----:B------:R-:W-:Y:S02]  /*1440*/  IMAD.U32 R10, RZ, RZ, UR6 ;  /* 0x00000006ff0a7e24 */ /* 0x000fe4000f8e00ff */
[----:B------:R-:W-:Y:S02]  /*1450*/  IMAD.U32 R6, RZ, RZ, UR4 ;  /* 0x00000004ff067e24 */ /* 0x000fe4000f8e00ff */
[----:B------:R-:W-:-:S02]  /*1460*/  IMAD.U32 R7, RZ, RZ, UR5 ;  /* 0x00000005ff077e24 */ /* 0x000fc4000f8e00ff */
[----:B------:R-:W-:Y:S02]  /*1470*/  IMAD.U32 R11, RZ, RZ, UR7 ;  /* 0x00000007ff0b7e24 */ /* 0x000fe4000f8e00ff */
[----:B------:R-:W-:Y:S02]  /*1480*/  IMAD.MOV.U32 R8, RZ, RZ, 0x70 ;  /* 0x00000070ff087424 */ /* 0x000fe400078e00ff */
[----:B------:R-:W-:Y:S02]  /*1490*/  IMAD.MOV.U32 R12, RZ, RZ, 0x1 ;  /* 0x00000001ff0c7424 */ /* 0x000fe400078e00ff */
[----:B0-----:R-:W-:-:S07]  /*14a0*/  IMAD.MOV.U32 R13, RZ, RZ, RZ ;  /* 0x000000ffff0d7224 */ /* 0x001fce00078e00ff */
[----:B------:R-:W-:-:S07]  /*14b0*/  LEPC R20, `(.L_x_13) ;  /* 0x000000001014794e */ /* 0x000fce0000000000 */
[----:B-1----:R-:W-:Y:S05]  /*14c0*/  CALL.ABS.NOINC R2 ;  /* 0x0000000002007343 */ /* 0x002fea0003c00000 */
.L_x_13:
[----:B------:R-:W0:Y:S01]  /*14d0*/  LDC.64 R12, c[0x0][0x990] ;  /* 0x00026400ff0c7b82 */ /* 0x000e220000000a00 */
[----:B------:R-:W2:Y:S01]  /*14e0*/  LDL.LU R24, [R1+0x24] ;  /* 0x0000240001187983 */ /* 0x000ea20000300800 */
[----:B------:R-:W-:-:S06]  /*14f0*/  ULDC UR4, c[0x0][0x9d8] ;  /* 0x0002760000047ab9 */ /* 0x000fcc0000000800 */
[----:B------:R-:W1:Y:S01]  /*1500*/  LDC.64 R20, c[0x0][0x998] ;  /* 0x00026600ff147b82 */ /* 0x000e620000000a00 */
[----:B0-----:R-:W-:-:S04]  /*1510*/  ISETP.NE.U32.AND P0, PT, R12, RZ, PT ;  /* 0x000000ff0c00720c */ /* 0x001fc80003f05070 */
[----:B------:R-:W-:Y:S02]  /*1520*/  ISETP.NE.AND.EX P0, PT, R13, RZ, PT, P0 ;  /* 0x000000ff0d00720c */ /* 0x000fe40003f05300 */
[----:B-1----:R-:W-:-:S04]  /*1530*/  ISETP.NE.U32.AND P1, PT, R20, RZ, PT ;  /* 0x000000ff1400720c */ /* 0x002fc80003f25070 */
[----:B------:R-:W-:-:S07]  /*1540*/  ISETP.NE.AND.EX P1, PT, R21, RZ, PT, P1 ;  /* 0x000000ff1500720c */ /* 0x000fce0003f25310 */
[----:B------:R-:W0:Y:S01]  /*1550*/  @P0 LDC.64 R8, c[0x0][0x9a8] ;  /* 0x00026a00ff080b82 */ /* 0x000e220000000a00 */
[----:B------:R-:W-:-:S07]  /*1560*/  @P0 SHF.R.S32.HI R7, RZ, 0x1f, R16 ;  /* 0x0000001fff070819 */ /* 0x000fce0000011410 */
[----:B------:R-:W1:Y:S08]  /*1570*/  @P1 LDC.64 R10, c[0x0][0x9b8] ;  /* 0x00026e00ff0a1b82 */ /* 0x000e700000000a00 */
[----:B------:R-:W3:Y:S08]  /*1580*/  @P0 LDC.64 R14, c[0x0][0x9b0] ;  /* 0x00026c00ff0e0b82 */ /* 0x000ef00000000a00 */
[----:B------:R-:W4:Y:S01]  /*1590*/  @P1 LDC.64 R22, c[0x0][0x9c0] ;  /* 0x00027000ff161b82 */ /* 0x000f220000000a00 */
[----:B0-----:R-:W-:-:S02]  /*15a0*/  @P0 IMAD R0, R8, UR38, RZ ;  /* 0x0000002608000c24 */ /* 0x001fc4000f8e02ff */
[----:B------:R-:W-:-:S04]  /*15b0*/  @P0 IMAD.WIDE.U32 R2, R8, UR39, RZ ;  /* 0x0000002708020c25 */ /* 0x000fc8000f8e00ff */
[----:B------:R-:W-:Y:S02]  /*15c0*/  @P0 IMAD R9, R9, UR39, R0 ;  /* 0x0000002709090c24 */ /* 0x000fe4000f8e0200 */
[C---:B-1----:R-:W-:Y:S02]  /*15d0*/  @P1 IMAD R4, R10.reuse, UR38, RZ ;  /* 0x000000260a041c24 */ /* 0x042fe4000f8e02ff */
[----:B------:R-:W-:Y:S01]  /*15e0*/  @P0 IMAD.IADD R3, R3, 0x1, R9 ;  /* 0x0000000103030824 */ /* 0x000fe200078e0209 */
[----:B------:R-:W-:Y:S01]  /*15f0*/  @P1 SHF.R.S32.HI R9, RZ, 0x1f, R16 ;  /* 0x0000001fff091819 */ /* 0x000fe20000011410 */
[----:B------:R-:W-:Y:S02]  /*1600*/  @P1 IMAD R11, R11, UR39, R4 ;  /* 0x000000270b0b1c24 */ /* 0x000fe4000f8e0204 */
[----:B------:R-:W-:-:S04]  /*1610*/  @P1 IMAD.WIDE.U32 R4, R10, UR39, RZ ;  /* 0x000000270a041c25 */ /* 0x000fc8000f8e00ff */
[-C--:B---3--:R-:W-:Y:S02]  /*1620*/  @P0 IMAD R7, R7, R14.reuse, RZ ;  /* 0x0000000e07070224 */ /* 0x088fe400078e02ff */
[----:B------:R-:W-:Y:S02]  /*1630*/  @P1 IMAD.IADD R5, R5, 0x1, R11 ;  /* 0x0000000105051824 */ /* 0x000fe400078e020b */
[----:B------:R-:W-:-:S04]  /*1640*/  @P0 IMAD.WIDE.U32 R2, R16, R14, R2 ;  /* 0x0000000e10020225 */ /* 0x000fc800078e0002 */
[-C--:B----4-:R-:W-:Y:S02]  /*1650*/  @P1 IMAD R0, R9, R22.reuse, RZ ;  /* 0x0000001609001224 */ /* 0x090fe400078e02ff */
[C---:B------:R-:W-:Y:S02]  /*1660*/  @P0 IMAD R9, R16.reuse, R15, R7 ;  /* 0x0000000f10090224 */ /* 0x040fe400078e0207 */
[C---:B------:R-:W-:Y:S02]  /*1670*/  @P1 IMAD R11, R16.reuse, R23, R0 ;  /* 0x00000017100b1224 */ /* 0x040fe400078e0200 */
[----:B------:R-:W-:Y:S01]  /*1680*/  @P1 IMAD.WIDE.U32 R6, R16, R22, R4 ;  /* 0x0000001610061225 */ /* 0x000fe200078e0004 */
[----:B------:R-:W-:-:S03]  /*1690*/  @P0 LEA R4, P2, R2, R12, 0x2 ;  /* 0x0000000c02040211 */ /* 0x000fc600078410ff */
[----:B------:R-:W-:Y:S01]  /*16a0*/  @P0 IMAD.IADD R3, R3, 0x1, R9 ;  /* 0x0000000103030824 */ /* 0x000fe200078e0209 */
[----:B------:R-:W-:Y:S01]  /*16b0*/  @P1 LEA R8, P3, R6, R20, 0x2 ;  /* 0x0000001406081211 */ /* 0x000fe200078610ff */
[----:B------:R-:W-:-:S03]  /*16c0*/  @P1 IMAD.IADD R0, R7, 0x1, R11 ;  /* 0x0000000107001824 */ /* 0x000fc600078e020b */
[----:B------:R-:W-:Y:S01]  /*16d0*/  @P0 LEA.HI.X R5, R2, R13, R3, 0x2, P2 ;  /* 0x0000000d02050211 */ /* 0x000fe200010f1403 */
[----:B------:R-:W-:Y:S01]  /*16e0*/  IMAD.MOV.U32 R3, RZ, RZ, 0x3f800000 ;  /* 0x3f800000ff037424 */ /* 0x000fe200078e00ff */
[----:B------:R-:W-:Y:S01]  /*16f0*/  @P1 LEA.HI.X R9, R6, R21, R0, 0x2, P3 ;  /* 0x0000001506091211 */ /* 0x000fe200018f1400 */
[----:B------:R-:W-:-:S04]  /*1700*/  IMAD.MOV.U32 R0, RZ, RZ, 0x3f800000 ;  /* 0x3f800000ff007424 */ /* 0x000fc800078e00ff */
[----:B------:R-:W3:Y:S04]  /*1710*/  @P0 LDG.E R3, desc[UR40][R4.64] ;  /* 0x0000002804030981 */ /* 0x000ee8000c1e1900 */
[----:B------:R-:W3:Y:S01]  /*1720*/  @P1 LDG.E R0, desc[UR40][R8.64] ;  /* 0x0000002808001981 */ /* 0x000ee2000c1e1900 */
[----:B------:R-:W-:-:S04]  /*1730*/  SHF.L.U32 R6, RZ, 0x1f, RZ ;  /* 0x0000001fff067819 */ /* 0x000fc800000006ff */
[----:B------:R-:W0:Y:S01]  /*1740*/  SYNCS.PHASECHK.TRANS64.TRYWAIT P1, [UR36+0x38800], R6 ;  /* 0x03880006ff0075a7 */ /* 0x000e220008020164 */
[----:B--2---:R-:W-:-:S04]  /*1750*/  LOP3.LUT R2, R24, 0x1, RZ, 0xfc, !PT ;  /* 0x0000000118027812 */ /* 0x004fc800078efcff */
[----:B------:R-:W-:Y:S01]  /*1760*/  ISETP.NE.AND P0, PT, R2, 0x3, PT ;  /* 0x000000030200780c */ /* 0x000fe20003f05270 */
[----:B---3--:R-:W-:-:S04]  /*1770*/  FMUL.FTZ R0, R3, R0 ;  /* 0x0000000003007220 */ /* 0x008fc80000410000 */
[----:B------:R-:W-:Y:S01]  /*1780*/  FMUL.FTZ R0, R0, UR4 ;  /* 0x0000000400007c20 */ /* 0x000fe20008410000 */
[----:B0-----:R-:W-:Y:S07]  /*1790*/  @!P1 BRA `(.L_x_14) ;  /* 0x000000e800c09947 */ /* 0x001fee0003800000 */
.L_x_97:
[----:B------:R-:W-:Y:S05]  /*17a0*/  @!P0 BRA `(.L_x_15) ;  /* 0x0000000000048947 */ /* 0x000fea0003800000 */
[----:B------:R-:W-:Y:S01]  /*17b0*/  BPT.TRAP 0x1 ;  /* 0x000000040000795c */ /* 0x000fe20000300000 */
.L_x_15:
[----:B------:R1:W2:Y:S01]  /*17c0*/  SYNCS.PHASECHK.TRANS64.TRYWAIT P2, [UR36+0x38830], R6 ;  /* 0x03883006ff0075a7 */ /* 0x0002a20008040164 */
[----:B------:R-:W-:Y:S05]  /*17d0*/  @!P0 BRA `(.L_x_16) ;  /* 0x0000000000048947 */ /* 0x000fea0003800000 */
[----:B------:R-:W-:Y:S01]  /*17e0*/  BPT.TRAP 0x1 ;  /* 0x000000040000795c */ /* 0x000fe20000300000 */
.L_x_16:
[----:B------:R-:W3:Y:S02]  /*17f0*/  S2R R2, SR_TID.X ;  /* 0x0000000000027919 */ /* 0x000ee40000002100 */
[----:B---3--:R-:W-:-:S04]  /*1800*/  LOP3.LUT R2, R2, 0x7f, RZ, 0xc0, !PT ;  /* 0x0000007f02027812 */ /* 0x008fc800078ec0ff */
[----:B------:R-:W-:Y:S01]  /*1810*/  ISETP.NE.AND P1, PT, R2, RZ, PT ;  /* 0x000000ff0200720c */ /* 0x000fe20003f25270 */
[----:B------:R-:W-:Y:S01]  /*1820*/  IMAD.U32 R2, RZ, RZ, UR42 ;  /* 0x0000002aff027e24 */ /* 0x000fe2000f8e00ff */
[----:B--2---:R-:W-:Y:S11]  /*1830*/  @P2 BRA `(.L_x_17) ;  /* 0x0000000000082947 */ /* 0x004ff60003800000 */
[----:B------:R-:W2:Y:S02]  /*1840*/  SYNCS.PHASECHK.TRANS64.TRYWAIT P2, [UR36+0x38830], R6 ;  /* 0x03883006ff0075a7 */ /* 0x000ea40008040164 */
[----:B--2---:R-:W-:Y:S05]  /*1850*/  @!P2 BRA `(.L_x_18) ;  /* 0x000000e800a8a947 */ /* 0x004fea0003800000 */
.L_x_17:
[----:B------:R-:W-:Y:S05]  /*1860*/  WARPSYNC.ALL ;  /* 0x0000000000007948 */ /* 0x000fea0003800000 */
[----:B------:R-:W-:Y:S01]  /*1870*/  IMAD.MOV.U32 R9, RZ, RZ, RZ ;  /* 0x000000ffff097224 */ /* 0x000fe200078e00ff */
[----:B------:R-:W-:Y:S01]  /*1880*/  LOP3.LUT R2, R2, 0x10000, RZ, 0xfc, !PT ;  /* 0x0001000002027812 */ /* 0x000fe200078efcff */
[----:B------:R-:W-:Y:S02]  /*1890*/  IMAD.MOV.U32 R25, RZ, RZ, RZ ;  /* 0x000000ffff197224 */ /* 0x000fe400078e00ff */
[----:B0-----:R-:W-:Y:S01]  /*18a0*/  IMAD.MOV.U32 R3, RZ, RZ, 0x40000040 ;  /* 0x40000040ff037424 */ /* 0x001fe200078e00ff */
[----:B------:R-:W-:Y:S01]  /*18b0*/  UIADD3 UR4, UR36, 0x28400, URZ ;  /* 0x0002840024047890 */ /* 0x000fe2000fffe03f */
[----:B------:R-:W-:Y:S01]  /*18c0*/  R2UR UR8, R2 ;  /* 0x00000000020872ca */ /* 0x000fe200000e0000 */
[----:B------:R-:W-:-:S02]  /*18d0*/  WARPGROUP.ARRIVE ;  /* 0x00000000000079c5 */ /* 0x000fc40000000000 */
[----:B------:R-:W-:Y:S01]  /*18e0*/  R2UR UR9, R3 ;  /* 0x00000000030972ca */ /* 0x000fe200000e0000 */
[----:B------:R-:W-:Y:S01]  /*18f0*/  USHF.R.U32.HI UR4, URZ, 0x4, UR4 ;  /* 0x000000043f047899 */ /* 0x000fe20008011604 */
[----:B------:R-:W-:Y:S01]  /*1900*/  R2UR UR32, R2 ;  /* 0x00000000022072ca */ /* 0x000fe200000e0000 */
[----:B------:R-:W-:Y:S01]  /*1910*/  UMOV UR11, 0x40000040 ;  /* 0x40000040000b7882 */ /* 0x000fe20000000000 */
[----:B------:R-:W-:Y:S01]  /*1920*/  UMOV UR13, 0x40000040 ;  /* 0x40000040000d7882 */ /* 0x000fe20000000000 */
[----:B------:R-:W-:Y:S01]  /*1930*/  ULOP3.LUT UR4, UR4, 0x3fff, URZ, 0xc0, !UPT ;  /* 0x00003fff04047892 */ /* 0x000fe2000f8ec03f */
[----:B------:R-:W-:Y:S01]  /*1940*/  LOP3.LUT R19, R19, 0xffffff80, RZ, 0xc0, !PT ;  /* 0xffffff8013137812 */ /* 0x000fe200078ec0ff */
[----:B------:R-:W-:Y:S01]  /*1950*/  UMOV UR15, 0x40000040 ;  /* 0x40000040000f7882 */ /* 0x000fe20000000000 */
[----:B------:R-:W-:Y:S01]  /*1960*/  UMOV UR17, 0x40000040 ;  /* 0x4000004000117882 */ /* 0x000fe20000000000 */
[----:B------:R-:W-:Y:S01]  /*1970*/  ULOP3.LUT UR6, UR4, 0x10000, URZ, 0xfc, !UPT ;  /* 0x0001000004067892 */ /* 0x000fe2000f8efc3f */
[----:B------:R-:W-:Y:S01]  /*1980*/  IMAD.MOV.U32 R11, RZ, RZ, -0x2 ;  /* 0xfffffffeff0b7424 */ /* 0x000fe200078e00ff */
[----:B------:R-:W-:Y:S01]  /*1990*/  UMOV UR19, 0x40000040 ;  /* 0x4000004000137882 */ /* 0x000fe20000000000 */
[----:B------:R-:W-:Y:S01]  /*19a0*/  UMOV UR21, 0x40000040 ;  /* 0x4000004000157882 */ /* 0x000fe20000000000 */
[----:B------:R-:W-:Y:S01]  /*19b0*/  UIADD3 UR14, UR6, 0x4, URZ ;  /* 0x00000004060e7890 */ /* 0x000fe2000fffe03f */
[----:B------:R-:W-:Y:S01]  /*19c0*/  IMAD.IADD R19, R92, 0x1, -R19 ;  /* 0x000000015c137824 */ /* 0x000fe200078e0a13 */
[----:B------:R-:W-:Y:S01]  /*19d0*/  UIADD3 UR12, UR32, 0x4, URZ ;  /* 0x00000004200c7890 */ /* 0x000fe2000fffe03f */
[----:B------:R-:W-:Y:S01]  /*19e0*/  P2R R7, PR, RZ, 0x1 ;  /* 0x00000001ff077803 */ /* 0x000fe20000000000 */
[----:B------:R-:W-:Y:S01]  /*19f0*/  UMOV UR10, UR6 ;  /* 0x00000006000a7c82 */ /* 0x000fe20008000000 */
[----:B------:R-:W-:Y:S01]  /*1a00*/  UIADD3 UR16, UR32, 0x6, URZ ;  /* 0x0000000620107890 */ /* 0x000fe2000fffe03f */
[----:B------:R-:W-:Y:S01]  /*1a10*/  QGMMA.64x128x32.F32.E4M3.E4M3 R28, gdesc[UR8], RZ, !UPT, gsb0 ;  /* 0x01e00000081c79f3 */ /* 0x000fe2000c0008ff */
[----:B------:R-:W-:-:S02]  /*1a20*/  UIADD3 UR8, UR32, 0x2, URZ ;  /* 0x0000000220087890 */ /* 0x000fc4000fffe03f */
[----:B------:R-:W0:Y:S01]  /*1a30*/  S2UR UR5, SR_CgaCtaId ;  /* 0x00000000000579c3 */ /* 0x000e220000008800 */
[----:B------:R-:W-:Y:S01]  /*1a40*/  UIADD3 UR10, UR6, 0x2, URZ ;  /* 0x00000002060a7890 */ /* 0x000fe2000fffe03f */
[--C-:B------:R-:W-:Y:S01]  /*1a50*/  IMAD.MOV.U32 R93, RZ, RZ, R25.reuse ;  /* 0x000000ffff5d7224 */ /* 0x100fe200078e0019 */
[----:B------:R-:W-:Y:S01]  /*1a60*/  UMOV UR9, 0x40000040 ;  /* 0x4000004000097882 */ /* 0x000fe20000000000 */
[----:B------:R-:W-:Y:S01]  /*1a70*/  UMOV UR11, 0x40000040 ;  /* 0x40000040000b7882 */ /* 0x000fe20000000000 */
[----:B------:R-:W-:Y:S01]  /*1a80*/  UIADD3 UR18, UR6, 0x6, URZ ;  /* 0x0000000606127890 */ /* 0x000fe2000fffe03f */
[--C-:B------:R-:W-:Y:S01]  /*1a90*/  IMAD.MOV.U32 R95, RZ, RZ, R25.reuse ;  /* 0x000000ffff5f7224 */ /* 0x100fe200078e0019 */
[----:B------:R-:W-:Y:S01]  /*1aa0*/  UIADD3 UR20, UR32, 0x400, URZ ;  /* 0x0000040020147890 */ /* 0x000fe2000fffe03f */
[--C-:B------:R-:W-:Y:S01]  /*1ab0*/  IMAD.MOV.U32 R97, RZ, RZ, R25.reuse ;  /* 0x000000ffff617224 */ /* 0x100fe200078e0019 */
[----:B------:R-:W-:Y:S01]  /*1ac0*/  UIADD3 UR22, UR6, 0x400, URZ ;  /* 0x0000040006167890 */ /* 0x000fe2000fffe03f */
[--C-:B------:R-:W-:Y:S01]  /*1ad0*/  IMAD.MOV.U32 R99, RZ, RZ, R25.reuse ;  /* 0x000000ffff637224 */ /* 0x100fe200078e0019 */
[----:B------:R-:W-:Y:S01]  /*1ae0*/  UMOV UR23, 0x40000040 ;  /* 0x4000004000177882 */ /* 0x000fe20000000000 */
[----:B------:R-:W-:Y:S01]  /*1af0*/  UIADD3 UR24, UR32, 0x402, URZ ;  /* 0x0000040220187890 */ /* 0x000fe2000fffe03f */
[--C-:B------:R-:W-:Y:S01]  /*1b00*/  IMAD.MOV.U32 R101, RZ, RZ, R25.reuse ;  /* 0x000000ffff657224 */ /* 0x100fe200078e0019 */
        /* <DEDUP_REMOVED lines=16> */
[----:B------:R-:W-:Y:S01]  /*1c10*/  ULDC UR4, c[0x0][0x988] ;  /* 0x0002620000047ab9 */ /* 0x000fe20000000800 */
[----:B------:R-:W-:-:S02]  /*1c20*/  IMAD.MOV.U32 R113, RZ, RZ, R25 ;  /* 0x000000ffff717224 */ /* 0x000fc400078e0019 */
[----:B------:R-:W-:Y:S02]  /*1c30*/  IMAD.U32 R193, RZ, RZ, UR4 ;  /* 0x00000004ffc17e24 */ /* 0x000fe4000f8e00ff */
[--C-:B------:R-:W-:Y:S02]  /*1c40*/  IMAD.MOV.U32 R115, RZ, RZ, R25.reuse ;  /* 0x000000ffff737224 */ /* 0x100fe400078e0019 */
[--C-:B------:R-:W-:Y:S02]  /*1c50*/  IMAD.MOV.U32 R117, RZ, RZ, R25.reuse ;  /* 0x000000ffff757224 */ /* 0x100fe400078e0019 */
[--C-:B------:R-:W-:Y:S02]  /*1c60*/  IMAD.MOV.U32 R119, RZ, RZ, R25.reuse ;  /* 0x000000ffff777224 */ /* 0x100fe400078e0019 */
[--C-:B------:R-:W-:Y:S02]  /*1c70*/  IMAD.MOV.U32 R121, RZ, RZ, R25.reuse ;  /* 0x000000ffff797224 */ /* 0x100fe400078e0019 */
[----:B------:R-:W-:-:S02]  /*1c80*/  IMAD.MOV.U32 R123, RZ, RZ, R25 ;  /* 0x000000ffff7b7224 */ /* 0x000fc400078e0019 */
[--C-:B------:R-:W-:Y:S02]  /*1c90*/  IMAD.MOV.U32 R125, RZ, RZ, R25.reuse ;  /* 0x000000ffff7d7224 */ /* 0x100fe400078e0019 */
        /* <DEDUP_REMOVED lines=20> */
[----:B------:R-:W-:Y:S01]  /*1de0*/  IMAD.MOV.U32 R150, RZ, RZ, R25 ;  /* 0x000000ffff967224 */ /* 0x000fe200078e0019 */
[----:B------:R-:W-:Y:S02]  /*1df0*/  WARPGROUP.DEPBAR.LE gsb0, 0x0 ;  /* 0x00008000000079c5 */ /* 0x000fe40000010000 */
[----:B------:R-:W-:-:S06]  /*1e00*/  WARPGROUP.ARRIVE ;  /* 0x00000000000079c5 */ /* 0x000fcc0000000000 */
[----:B------:R-:W-:Y:S03]  /*1e10*/  QGMMA.64x128x32.F32.E4M3.E4M3 R28, gdesc[UR8], R28, gsb0 ;  /* 0x01e00000081c79f3 */ /* 0x000fe6000800081c */
[----:B------:R-:W-:Y:S02]  /*1e20*/  WARPGROUP.DEPBAR.LE gsb0, 0x0 ;  /* 0x00008000000079c5 */ /* 0x000fe40000010000 */
[----:B------:R-:W-:-:S07]  /*1e30*/  WARPGROUP.ARRIVE ;  /* 0x00000000000079c5 */ /* 0x000fce0000000000 */
        /* <DEDUP_REMOVED lines=17> */
[C---:B------:R-:W-:Y:S01]  /*1f50*/  FMUL.FTZ R28, R0.reuse, R28 ;  /* 0x0000001c001c7220 */ /* 0x040fe20000410000 */
[C---:B------:R-:W-:Y:S01]  /*1f60*/  FMUL.FTZ R48, R0.reuse, R48 ;  /* 0x0000003000307220 */ /* 0x040fe20000410000 */
[C---:B------:R-:W-:Y:S01]  /*1f70*/  FMUL.FTZ R32, R0.reuse, R32 ;  /* 0x0000002000207220 */ /* 0x040fe20000410000 */
[C---:B------:R-:W-:Y:S01]  /*1f80*/  FMUL.FTZ R52, R0.reuse, R52 ;  /* 0x0000003400347220 */ /* 0x040fe20000410000 */
[----:B------:R-:W-:Y:S01]  /*1f90*/  MUFU.TANH R4, R28 ;  /* 0x0000001c00047308 */ /* 0x000fe20000002400 */
[C---:B------:R-:W-:Y:S01]  /*1fa0*/  FMUL.FTZ R30, R0.reuse, R30 ;  /* 0x0000001e001e7220 */ /* 0x040fe20000410000 */
[C---:B------:R-:W-:Y:S01]  /*1fb0*/  FMUL.FTZ R31, R0.reuse, R31 ;  /* 0x0000001f001f7220 */ /* 0x040fe20000410000 */
[C---:B------:R-:W-:Y:S01]  /*1fc0*/  FMUL.FTZ R34, R0.reuse, R34 ;  /* 0x0000002200227220 */ /* 0x040fe20000410000 */
[C---:B------:R-:W-:Y:S01]  /*1fd0*/  FMUL.FTZ R35, R0.reuse, R35 ;  /* 0x0000002300237220 */ /* 0x040fe20000410000 */
[C---:B------:R-:W-:Y:S01]  /*1fe0*/  FMUL.FTZ R38, R0.reuse, R38 ;  /* 0x0000002600267220 */ /* 0x040fe20000410000 */
[C---:B------:R-:W-:Y:S01]  /*1ff0*/  FMUL.FTZ R39, R0.reuse, R39 ;  /* 0x0000002700277220 */ /* 0x040fe20000410000 */
[C---:B------:R-:W-:Y:S01]  /*2000*/  FMUL.FTZ R44, R0.reuse, R44 ;  /* 0x0000002c002c7220 */ /* 0x040fe20000410000 */
[----:B------:R2:W-:Y:S01]  /*2010*/  MUFU.TANH R28, R48 ;  /* 0x00000030001c7308 */ /* 0x0005e20000002400 */
[C---:B------:R-:W-:Y:S01]  /*2020*/  FMUL.FTZ R29, R0.reuse, R29 ;  /* 0x0000001d001d7220 */ /* 0x040fe20000410000 */
[C---:B------:R-:W-:Y:S01]  /*2030*/  FMUL.FTZ R64, R0.reuse, R64 ;  /* 0x0000004000407220 */ /* 0x040fe20000410000 */
[C---:B------:R-:W-:Y:S01]  /*2040*/  FMUL.FTZ R42, R0.reuse, R42 ;  /* 0x0000002a002a7220 */ /* 0x040fe20000410000 */
[C---:B------:R-:W-:Y:S01]  /*2050*/  FMUL.FTZ R68, R0.reuse, R68 ;  /* 0x0000004400447220 */ /* 0x040fe20000410000 */
[C---:B------:R-:W-:Y:S01]  /*2060*/  FMUL.FTZ R43, R0.reuse, R43 ;  /* 0x0000002b002b7220 */ /* 0x040fe20000410000 */
[C---:B------:R-:W-:Y:S01]  /*2070*/  FMUL.FTZ R33, R0.reuse, R33 ;  /* 0x0000002100217220 */ /* 0x040fe20000410000 */
[C---:B------:R-:W-:Y:S01]  /*2080*/  FMUL.FTZ R72, R0.reuse, R72 ;  /* 0x0000004800487220 */ /* 0x040fe20000410000 */
[----:B-1----:R-:W-:Y:S01]  /*2090*/  MUFU.TANH R6, R32 ;  /* 0x0000002000067308 */ /* 0x002fe20000002400 */
[----:B--2---:R-:W-:Y:S01]  /*20a0*/  SHF.R.S32.HI R48, RZ, 0x1f, R19 ;  /* 0x0000001fff307819 */ /* 0x004fe20000011413 */
[C---:B------:R-:W-:Y:S01]  /*20b0*/  FMUL.FTZ R46, R0.reuse, R46 ;  /* 0x0000002e002e7220 */ /* 0x040fe20000410000 */
[C---:B------:R-:W-:Y:S01]  /*20c0*/  FMUL.FTZ R36, R0.reuse, R36 ;  /* 0x0000002400247220 */ /* 0x040fe20000410000 */
[----:B------:R-:W-:Y:S01]  /*20d0*/  FMUL.FTZ R47, R0, R47 ;  /* 0x0000002f002f7220 */ /* 0x000fe20000410000 */
[----:B------:R-:W-:Y:S01]  /*20e0*/  LEA.HI R48, R48, R19, RZ, 0x2 ;  /* 0x0000001330307211 */ /* 0x000fe200078f10ff */
        /* <DEDUP_REMOVED lines=9> */
[----:B------:R-:W-:Y:S01]  /*2180*/  FMUL.FTZ R45, R0, R45 ;  /* 0x0000002d002d7220 */ /* 0x000fe20000410000 */
[----:B------:R-:W-:Y:S01]  /*2190*/  MUFU.TANH R30, R30 ;  /* 0x0000001e001e7308 */ /* 0x000fe20000002400 */
[----:B-1----:R-:W-:Y:S01]  /*21a0*/  LOP3.LUT R52, R48, 0x7ffffffc, RZ, 0xc0, !PT ;  /* 0x7ffffffc30347812 */ /* 0x002fe200078ec0ff */
[C---:B------:R-:W-:Y:S01]  /*21b0*/  FMUL.FTZ R76, R0.reuse, R76 ;  /* 0x0000004c004c7220 */ /* 0x040fe20000410000 */
[C---:B------:R-:W-:Y:S01]  /*21c0*/  FMUL.FTZ R58, R0.reuse, R58 ;  /* 0x0000003a003a7220 */ /* 0x040fe20000410000 */
[C---:B------:R-:W-:Y:S01]  /*21d0*/  FMUL.FTZ R49, R0.reuse, R49 ;  /* 0x0000003100317220 */ /* 0x040fe20000410000 */
[----:B------:R-:W-:Y:S01]  /*21e0*/  FMUL.FTZ R59, R0, R59 ;  /* 0x0000003b003b7220 */ /* 0x000fe20000410000 */
[----:B------:R-:W-:-:S02]  /*21f0*/  IMAD.IADD R52, R19, 0x1, -R52 ;  /* 0x0000000113347824 */ /* 0x000fc400078e0a34 */
[C---:B------:R-:W-:Y:S01]  /*2200*/  FMUL.FTZ R62, R0.reuse, R62 ;  /* 0x0000003e003e7220 */ /* 0x040fe20000410000 */
[----:B------:R-:W1:Y:S01]  /*2210*/  MUFU.TANH R31, R31 ;  /* 0x0000001f001f7308 */ /* 0x000e620000002400 */
[----:B------:R-:W-:Y:S01]  /*2220*/  FMUL.FTZ R53, R0, R53 ;  /* 0x0000003500357220 */ /* 0x000fe20000410000 */
[----:B------:R-:W-:Y:S02]  /*2230*/  IMAD R52, R52, R11, 0x80 ;  /* 0x0000008034347424 */ /* 0x000fe400078e020b */
[C---:B------:R-:W-:Y:S01]  /*2240*/  FMUL.FTZ R63, R0.reuse, R63 ;  /* 0x0000003f003f7220 */ /* 0x040fe20000410000 */
[C---:B------:R-:W-:Y:S01]  /*2250*/  FMUL.FTZ R66, R0.reuse, R66 ;  /* 0x0000004200427220 */ /* 0x040fe20000410000 */
[C---:B------:R-:W-:Y:S01]  /*2260*/  FMUL.FTZ R57, R0.reuse, R57 ;  /* 0x0000003900397220 */ /* 0x040fe20000410000 */
[----:B------:R-:W-:Y:S02]  /*2270*/  IMAD.IADD R27, R27, 0x1, R52 ;  /* 0x000000011b1b7824 */ /* 0x000fe400078e0234 */
[C---:B------:R-:W-:Y:S01]  /*2280*/  FMUL.FTZ R67, R0.reuse, R67 ;  /* 0x0000004300437220 */ /* 0x040fe20000410000 */
[----:B------:R-:W-:Y:S01]  /*2290*/  MUFU.TANH R34, R34 ;  /* 0x0000002200227308 */ /* 0x000fe20000002400 */
[----:B------:R-:W-:Y:S01]  /*22a0*/  FMUL.FTZ R70, R0, R70 ;  /* 0x0000004600467220 */ /* 0x000fe20000410000 */
[----:B------:R-:W-:-:S02]  /*22b0*/  IMAD R27, R26, -0x80, R27 ;  /* 0xffffff801a1b7824 */ /* 0x000fc400078e021b */
[C---:B------:R-:W-:Y:S01]  /*22c0*/  FMUL.FTZ R60, R0.reuse, R60 ;  /* 0x0000003c003c7220 */ /* 0x040fe20000410000 */
[C---:B------:R-:W-:Y:S01]  /*22d0*/  FMUL.FTZ R61, R0.reuse, R61 ;  /* 0x0000003d003d7220 */ /* 0x040fe20000410000 */
[C---:B------:R-:W-:Y:S01]  /*22e0*/  FMUL.FTZ R71, R0.reuse, R71 ;  /* 0x0000004700477220 */ /* 0x040fe20000410000 */
[C---:B------:R-:W-:Y:S01]  /*22f0*/  FMUL.FTZ R80, R0.reuse, R80 ;  /* 0x0000005000507220 */ /* 0x040fe20000410000 */
[C---:B------:R-:W-:Y:S01]  /*2300*/  ISETP.GT.AND P2, PT, R27.reuse, RZ, PT ;  /* 0x000000ff1b00720c */ /* 0x040fe20003f44270 */
[----:B------:R-:W-:Y:S01]  /*2310*/  MUFU.TANH R35, R35 ;  /* 0x0000002300237308 */ /* 0x000fe20000002400 */
[C---:B------:R-:W-:Y:S01]  /*2320*/  ISETP.GT.AND P3, PT, R27.reuse, 0x1, PT ;  /* 0x000000011b00780c */ /* 0x040fe20003f64270 */
[C---:B------:R-:W-:Y:S01]  /*2330*/  FMUL.FTZ R74, R0.reuse, R74 ;  /* 0x0000004a004a7220 */ /* 0x040fe20000410000 */
[----:B------:R-:W-:Y:S01]  /*2340*/  ISETP.GT.AND P6, PT, R27, 0x8, PT ;  /* 0x000000081b00780c */ /* 0x000fe20003fc4270 */
[C---:B------:R-:W-:Y:S01]  /*2350*/  FMUL.FTZ R65, R0.reuse, R65 ;  /* 0x0000004100417220 */ /* 0x040fe20000410000 */
[----:B-1----:R-:W-:Y:S01]  /*2360*/  FSEL R31, R31, -INF , P3 ;  /* 0xff8000001f1f7808 */ /* 0x002fe20001800000 */
[C---:B------:R-:W-:Y:S01]  /*2370*/  FMUL.FTZ R75, R0.reuse, R75 ;  /* 0x0000004b004b7220 */ /* 0x040fe20000410000 */
[C---:B------:R-:W-:Y:S01]  /*2380*/  ISETP.GT.AND P5, PT, R27.reuse, 0x9, PT ;  /* 0x000000091b00780c */ /* 0x040fe20003fa4270 */
[----:B------:R-:W1:Y:S01]  /*2390*/  MUFU.TANH R38, R38 ;  /* 0x0000002600267308 */ /* 0x000e620000002400 */
[----:B------:R-:W-:Y:S01]  /*23a0*/  ISETP.GT.AND P4, PT, R27, 0x10, PT ;  /* 0x000000101b00780c */ /* 0x000fe20003f84270 */
[----:B------:R-:W-:Y:S01]  /*23b0*/  FMUL.FTZ R69, R0, R69 ;  /* 0x0000004500457220 */ /* 0x000fe20000410000 */
[----:B------:R-:W-:Y:S01]  /*23c0*/  FSEL R4, R4, -INF , P2 ;  /* 0xff80000004047808 */ /* 0x000fe20001000000 */
[----:B------:R-:W-:Y:S01]  /*23d0*/  FMUL.FTZ R78, R0, R78 ;  /* 0x0000004e004e7220 */ /* 0x000fe20000410000 */
[----:B------:R-:W-:Y:S01]  /*23e0*/  FSEL R6, R6, -INF , P6 ;  /* 0xff80000006067808 */ /* 0x000fe20003000000 */
[C---:B------:R-:W-:Y:S01]  /*23f0*/  FMUL.FTZ R79, R0.reuse, R79 ;  /* 0x0000004f004f7220 */ /* 0x040fe20000410000 */
[C---:B------:R-:W-:Y:S01]  /*2400*/  FMUL.FTZ R82, R0.reuse, R82 ;  /* 0x0000005200527220 */ /* 0x040fe20000410000 */
[----:B------:R-:W2:Y:S01]  /*2410*/  MUFU.TANH R5, R29 ;  /* 0x0000001d00057308 */ /* 0x000ea20000002400 */
        /* <DEDUP_REMOVED lines=8> */
[----:B-1----:R-:W-:Y:S01]  /*24a0*/  FSEL R92, R38, -INF , P4 ;  /* 0xff800000265c7808 */ /* 0x002fe20002000000 */
[C---:B------:R-:W-:Y:S01]  /*24b0*/  FMUL.FTZ R81, R0.reuse, R81 ;  /* 0x0000005100517220 */ /* 0x040fe20000410000 */
[C---:B------:R-:W-:Y:S01]  /*24c0*/  FMUL.FTZ R84, R0.reuse, R84 ;  /* 0x0000005400547220 */ /* 0x040fe20000410000 */
[C---:B------:R-:W-:Y:S01]  /*24d0*/  FMUL.FTZ R85, R0.reuse, R85 ;  /* 0x0000005500557220 */ /* 0x040fe20000410000 */
[C---:B------:R-:W-:Y:S01]  /*24e0*/  FMUL.FTZ R88, R0.reuse, R88 ;  /* 0x0000005800587220 */ /* 0x040fe20000410000 */
[----:B------:R-:W-:-:S02]  /*24f0*/  FMUL.FTZ R89, R0, R89 ;  /* 0x0000005900597220 */ /* 0x000fc40000410000 */
[----:B------:R-:W1:Y:S01]  /*2500*/  MUFU.TANH R39, R39 ;  /* 0x0000002700277308 */ /* 0x000e620000002400 */
[----:B--2---:R-:W-:Y:S02]  /*2510*/  FSEL R5, R5, -INF , P3 ;  /* 0xff80000005057808 */ /* 0x004fe40001800000 */
[----:B------:R-:W-:-:S05]  /*2520*/  ISETP.GT.AND P3, PT, R27, 0x18, PT ;  /* 0x000000181b00780c */ /* 0x000fca0003f64270 */
[----:B------:R2:W-:Y:S08]  /*2530*/  MUFU.TANH R44, R64 ;  /* 0x00000040002c7308 */ /* 0x0005f00000002400 */
[----:B------:R-:W3:Y:S01]  /*2540*/  MUFU.TANH R42, R42 ;  /* 0x0000002a002a7308 */ /* 0x000ee20000002400 */
[----:B--2---:R-:W-:Y:S02]  /*2550*/  FSEL R64, R30, -INF , P2 ;  /* 0xff8000001e407808 */ /* 0x004fe40001000000 */
[----:B------:R-:W-:-:S02]  /*2560*/  ISETP.GT.AND P2, PT, R27, 0x11, PT ;  /* 0x000000111b00780c */ /* 0x000fc40003f44270 */
[----:B------:R-:W-:Y:S02]  /*2570*/  FMNMX.FTZ R11, R64, R31, !PT ;  /* 0x0000001f400b7209 */ /* 0x000fe40007810000 */
[----:B-1----:R-:W-:Y:S01]  /*2580*/  FSEL R94, R39, -INF , P2 ;  /* 0xff800000275e7808 */ /* 0x002fe20001000000 */
[----:B------:R1:W-:Y:S08]  /*2590*/  MUFU.TANH R48, R68 ;  /* 0x0000004400307308 */ /* 0x0003f00000002400 */
[----:B------:R-:W2:Y:S01]  /*25a0*/  MUFU.TANH R8, R33 ;  /* 0x0000002100087308 */ /* 0x000ea20000002400 */
[----:B-1----:R-:W-:-:S02]  /*25b0*/  FSEL R68, R34, -INF , P6 ;  /* 0xff80000022447808 */ /* 0x002fc40003000000 */
[----:B------:R-:W-:Y:S02]  /*25c0*/  ISETP.GT.AND P6, PT, R27, 0x19, PT ;  /* 0x000000191b00780c */ /* 0x000fe40003fc4270 */
[----:B------:R-:W-:Y:S02]  /*25d0*/  FMNMX.FTZ R11, R68, R11, !PT ;  /* 0x0000000b440b7209 */ /* 0x000fe40007810000 */
[----:B---3--:R-:W-:Y:S01]  /*25e0*/  FSEL R96, R42, -INF , P3 ;  /* 0xff8000002a607808 */ /* 0x008fe20001800000 */
[----:B------:R-:W1:Y:S08]  /*25f0*/  MUFU.TANH R43, R43 ;  /* 0x0000002b002b7308 */ /* 0x000e700000002400 */
[----:B------:R3:W-:Y:S01]  /*2600*/  MUFU.TANH R52, R72 ;  /* 0x0000004800347308 */ /* 0x0007e20000002400 */
[----:B--2---:R-:W-:-:S07]  /*2610*/  FSEL R8, R8, -INF , P5 ;  /* 0xff80000008087808 */ /* 0x004fce0002800000 */
[----:B------:R-:W2:Y:S01]  /*2620*/  MUFU.TANH R10, R36 ;  /* 0x00000024000a7308 */ /* 0x000ea20000002400 */
[----:B---3--:R-:W-:Y:S02]  /*2630*/  FSEL R72, R35, -INF , P5 ;  /* 0xff80000023487808 */ /* 0x008fe40002800000 */
[----:B------:R-:W-:Y:S02]  /*2640*/  ISETP.GT.AND P5, PT, R27, 0x20, PT ;  /* 0x000000201b00780c */ /* 0x000fe40003fa4270 */
[----:B------:R-:W-:Y:S02]  /*2650*/  FMNMX.FTZ R11, R72, R11, !PT ;  /* 0x0000000b480b7209 */ /* 0x000fe40007810000 */
[----:B-1----:R-:W-:Y:S01]  /*2660*/  FSEL R98, R43, -INF , P6 ;  /* 0xff8000002b627808 */ /* 0x002fe20003000000 */
[----:B------:R-:W1:Y:S01]  /*2670*/  MUFU.TANH R46, R46 ;  /* 0x0000002e002e7308 */ /* 0x000e620000002400 */
[----:B------:R-:W-:Y:S02]  /*2680*/  FMNMX.FTZ R11, R92, R11, !PT ;  /* 0x0000000b5c0b7209 */ /* 0x000fe40007810000 */
[----:B------:R-:W-:-:S02]  /*2690*/  FSEL R22, R22, -INF , P5 ;  /* 0xff80000016167808 */ /* 0x000fc40002800000 */
[----:B------:R-:W-:-:S03]  /*26a0*/  FMNMX.FTZ R11, R94, R11, !PT ;  /* 0x0000000b5e0b7209 */ /* 0x000fc60007810000 */
[----:B------:R-:W3:Y:S01]  /*26b0*/  MUFU.TANH R12, R37 ;  /* 0x00000025000c7308 */ /* 0x000ee20000002400 */
[----:B------:R-:W-:Y:S02]  /*26c0*/  FMNMX.FTZ R11, R96, R11, !PT ;  /* 0x0000000b600b7209 */ /* 0x000fe40007810000 */
[----:B--2---:R-:W-:Y:S02]  /*26d0*/  FSEL R10, R10, -INF , P4 ;  /* 0xff8000000a0a7808 */ /* 0x004fe40002000000 */
[C---:B------:R-:W-:Y:S02]  /*26e0*/  ISETP.GT.AND P4, PT, R27.reuse, 0x21, PT ;  /* 0x000000211b00780c */ /* 0x040fe40003f84270 */
[----:B------:R-:W-:Y:S01]  /*26f0*/  FMNMX.FTZ R11, R98, R11, !PT ;  /* 0x0000000b620b7209 */ /* 0x000fe20007810000 */
[----:B------:R-:W-:Y:S01]  /*2700*/  MUFU.TANH R47, R47 ;  /* 0x0000002f002f7308 */ /* 0x000fe20000002400 */
[----:B-1----:R-:W-:Y:S02]  /*2710*/  FSEL R100, R46, -INF , P5 ;  /* 0xff8000002e647808 */ /* 0x002fe40002800000 */
[----:B------:R-:W-:-:S02]  /*2720*/  ISETP.GT.AND P5, PT, R27, 0x31, PT ;  /* 0x000000311b00780c */ /* 0x000fc40003fa4270 */
[----:B------:R-:W-:-:S03]  /*2730*/  FMNMX.FTZ R11, R100, R11, !PT ;  /* 0x0000000b640b7209 */ /* 0x000fc60007810000 */
[----:B------:R-:W1:Y:S01]  /*2740*/  MUFU.TANH R14, R40 ;  /* 0x00000028000e7308 */ /* 0x000e620000002400 */
[----:B---3--:R-:W-:Y:S02]  /*2750*/  FSEL R12, R12, -INF , P2 ;  /* 0xff8000000c0c7808 */ /* 0x008fe40001000000 */
[----:B------:R-:W-:-:S04]  /*2760*/  ISETP.GT.AND P2, PT, R27, 0x28, PT ;  /* 0x000000281b00780c */ /* 0x000fc80003f44270 */
[----:B------:R-:W-:Y:S01]  /*2770*/  FSEL R28, R28, -INF , P2 ;  /* 0xff8000001c1c7808 */ /* 0x000fe20001000000 */
[----:B------:R-:W2:Y:S08]  /*2780*/  MUFU.TANH R50, R50 ;  /* 0x0000003200327308 */ /* 0x000eb00000002400 */
[----:B------:R-:W3:Y:S01]  /*2790*/  MUFU.TANH R20, R41 ;  /* 0x0000002900147308 */ /* 0x000ee20000002400 */
[----:B-1----:R-:W-:-:S02]  /*27a0*/  FSEL R14, R14, -INF , P3 ;  /* 0xff8000000e0e7808 */ /* 0x002fc40001800000 */
[----:B------:R-:W-:-:S05]  /*27b0*/  ISETP.GT.AND P3, PT, R27, 0x29, PT ;  /* 0x000000291b00780c */ /* 0x000fca0003f64270 */
[----:B------:R-:W1:Y:S01]  /*27c0*/  MUFU.TANH R51, R51 ;  /* 0x0000003300337308 */ /* 0x000e620000002400 */
[----:B--2---:R-:W-:Y:S02]  /*27d0*/  FSEL R102, R50, -INF , P2 ;  /* 0xff80000032667808 */ /* 0x004fe40001000000 */
[----:B------:R-:W-:-:S05]  /*27e0*/  ISETP.GT.AND P2, PT, R27, 0x39, PT ;  /* 0x000000391b00780c */ /* 0x000fca0003f44270 */
[----:B------:R-:W2:Y:S01]  /*27f0*/  MUFU.TANH R54, R54 ;  /* 0x0000003600367308 */ /* 0x000ea20000002400 */
[----:B---3--:R-:W-:Y:S02]  /*2800*/  FSEL R20, R20, -INF , P6 ;  /* 0xff80000014147808 */ /* 0x008fe40003000000 */
[----:B------:R-:W-:-:S04]  /*2810*/  ISETP.GT.AND P6, PT, R27, 0x30, PT ;  /* 0x000000301b00780c */ /* 0x000fc80003fc4270 */
[----:B------:R-:W-:Y:S01]  /*2820*/  FSEL R32, R32, -INF , P6 ;  /* 0xff80000020207808 */ /* 0x000fe20003000000 */
[----:B------:R-:W3:Y:S01]  /*2830*/  MUFU.TANH R24, R45 ;  /* 0x0000002d00187308 */ /* 0x000ee20000002400 */
[----:B-1----:R-:W-:-:S07]  /*2840*/  FSEL R104, R51, -INF , P3 ;  /* 0xff80000033687808 */ /* 0x002fce0001800000 */
[----:B------:R-:W-:Y:S01]  /*2850*/  MUFU.TANH R36, R56 ;  /* 0x0000003800247308 */ /* 0x000fe20000002400 */
[----:B--2---:R-:W-:Y:S02]  /*2860*/  FSEL R106, R54, -INF , P6 ;  /* 0xff800000366a7808 */ /* 0x004fe40003000000 */
[----:B------:R-:W-:-:S05]  /*2870*/  ISETP.GT.AND P6, PT, R27, 0x41, PT ;  /* 0x000000411b00780c */ /* 0x000fca0003fc4270 */
[----:B------:R-:W1:Y:S01]  /*2880*/  MUFU.TANH R55, R55 ;  /* 0x0000003700377308 */ /* 0x000e620000002400 */
[----:B---3--:R-:W-:-:S07]  /*2890*/  FSEL R24, R24, -INF , P4 ;  /* 0xff80000018187808 */ /* 0x008fce0002000000 */
[----:B------:R2:W-:Y:S08]  /*28a0*/  MUFU.TANH R56, R76 ;  /* 0x0000004c00387308 */ /* 0x0005f00000002400 */
[----:B------:R-:W3:Y:S01]  /*28b0*/  MUFU.TANH R58, R58 ;  /* 0x0000003a003a7308 */ /* 0x000ee20000002400 */
[----:B--2---:R-:W-:Y:S02]  /*28c0*/  FSEL R76, R47, -INF , P4 ;  /* 0xff8000002f4c7808 */ /* 0x004fe40002000000 */
[----:B------:R-:W-:-:S02]  /*28d0*/  ISETP.GT.AND P4, PT, R27, 0x38, PT ;  /* 0x000000381b00780c */ /* 0x000fc40003f84270 */
[----:B------:R-:W-:Y:S02]  /*28e0*/  FMNMX.FTZ R11, R76, R11, !PT ;  /* 0x0000000b4c0b7209 */ /* 0x000fe40007810000 */
[----:B-1----:R-:W-:Y:S01]  /*28f0*/  FSEL R108, R55, -INF , P5 ;  /* 0xff800000376c7808 */ /* 0x002fe20002800000 */
[----:B------:R-:W1:Y:S01]  /*2900*/  MUFU.TANH R49, R49 ;  /* 0x0000003100317308 */ /* 0x000e620000002400 */
[----:B------:R-:W-:Y:S02]  /*2910*/  FMNMX.FTZ R11, R102, R11, !PT ;  /* 0x0000000b660b7209 */ /* 0x000fe40007810000 */
[----:B------:R-:W-:Y:S02]  /*2920*/  FSEL R36, R36, -INF , P4 ;  /* 0xff80000024247808 */ /* 0x000fe40002000000 */
[----:B------:R-:W-:-:S03]  /*2930*/  FMNMX.FTZ R11, R104, R11, !PT ;  /* 0x0000000b680b7209 */ /* 0x000fc60007810000 */
[----:B------:R-:W2:Y:S01]  /*2940*/  MUFU.TANH R59, R59 ;  /* 0x0000003b003b7308 */ /* 0x000ea20000002400 */
[----:B------:R-:W-:Y:S02]  /*2950*/  FMNMX.FTZ R11, R106, R11, !PT ;  /* 0x0000000b6a0b7209 */ /* 0x000fe40007810000 */
[----:B---3--:R-:W-:Y:S02]  /*2960*/  FSEL R110, R58, -INF , P4 ;  /* 0xff8000003a6e7808 */ /* 0x008fe40002000000 */
[----:B------:R-:W-:Y:S02]  /*2970*/  FMNMX.FTZ R11, R108, R11, !PT ;  /* 0x0000000b6c0b7209 */ /* 0x000fe40007810000 */
[----:B------:R-:W-:Y:S01]  /*2980*/  ISETP.GT.AND P4, PT, R27, 0x49, PT ;  /* 0x000000491b00780c */ /* 0x000fe20003f84270 */
[----:B------:R-:W3:Y:S01]  /*2990*/  MUFU.TANH R62, R62 ;  /* 0x0000003e003e7308 */ /* 0x000ee20000002400 */
[----:B-1----:R-:W-:Y:S02]  /*29a0*/  FSEL R30, R49, -INF , P3 ;  /* 0xff800000311e7808 */ /* 0x002fe40001800000 */
[----:B------:R-:W-:-:S02]  /*29b0*/  ISETP.GT.AND P3, PT, R27, 0x40, PT ;  /* 0x000000401b00780c */ /* 0x000fc40003f64270 */
[----:B------:R-:W-:-:S03]  /*29c0*/  FMNMX.FTZ R11, R110, R11, !PT ;  /* 0x0000000b6e0b7209 */ /* 0x000fc60007810000 */
[----:B------:R-:W1:Y:S01]  /*29d0*/  MUFU.TANH R53, R53 ;  /* 0x0000003500357308 */ /* 0x000e620000002400 */
[----:B--2---:R-:W-:-:S04]  /*29e0*/  FSEL R112, R59, -INF , P2 ;  /* 0xff8000003b707808 */ /* 0x004fc80001000000 */
[----:B------:R-:W-:-:S03]  /*29f0*/  FMNMX.FTZ R11, R112, R11, !PT ;  /* 0x0000000b700b7209 */ /* 0x000fc60007810000 */
[----:B------:R-:W-:Y:S01]  /*2a00*/  MUFU.TANH R63, R63 ;  /* 0x0000003f003f7308 */ /* 0x000fe20000002400 */
[----:B---3--:R-:W-:-:S04]  /*2a10*/  FSEL R114, R62, -INF , P3 ;  /* 0xff8000003e727808 */ /* 0x008fc80001800000 */
[----:B------:R-:W-:-:S03]  /*2a20*/  FMNMX.FTZ R11, R114, R11, !PT ;  /* 0x0000000b720b7209 */ /* 0x000fc60007810000 */
[----:B------:R-:W2:Y:S01]  /*2a30*/  MUFU.TANH R66, R66 ;  /* 0x0000004200427308 */ /* 0x000ea20000002400 */
[----:B-1----:R-:W-:Y:S02]  /*2a40*/  FSEL R34, R53, -INF , P5 ;  /* 0xff80000035227808 */ /* 0x002fe40002800000 */
[----:B------:R-:W-:-:S04]  /*2a50*/  ISETP.GT.AND P5, PT, R27, 0x48, PT ;  /* 0x000000481b00780c */ /* 0x000fc80003fa4270 */
[----:B------:R-:W-:Y:S01]  /*2a60*/  FSEL R44, R44, -INF , P5 ;  /* 0xff8000002c2c7808 */ /* 0x000fe20002800000 */
[----:B------:R-:W1:Y:S08]  /*2a70*/  MUFU.TANH R57, R57 ;  /* 0x0000003900397308 */ /* 0x000e700000002400 */
[----:B------:R-:W3:Y:S01]  /*2a80*/  MUFU.TANH R67, R67 ;  /* 0x0000004300437308 */ /* 0x000ee20000002400 */
[----:B--2---:R-:W-:-:S02]  /*2a90*/  FSEL R116, R66, -INF , P5 ;  /* 0xff80000042747808 */ /* 0x004fc40002800000 */
[----:B------:R-:W-:-:S05]  /*2aa0*/  ISETP.GT.AND P5, PT, R27, 0x59, PT ;  /* 0x000000591b00780c */ /* 0x000fca0003fa4270 */
[----:B------:R-:W2:Y:S01]  /*2ab0*/  MUFU.TANH R40, R60 ;  /* 0x0000003c00287308 */ /* 0x000ea20000002400 */
[----:B-1----:R-:W-:Y:S02]  /*2ac0*/  FSEL R38, R57, -INF , P2 ;  /* 0xff80000039267808 */ /* 0x002fe40001000000 */
[----:B------:R-:W-:-:S04]  /*2ad0*/  ISETP.GT.AND P2, PT, R27, 0x50, PT ;  /* 0x000000501b00780c */ /* 0x000fc80003f44270 */
[----:B------:R-:W-:Y:S01]  /*2ae0*/  FSEL R48, R48, -INF , P2 ;  /* 0xff80000030307808 */ /* 0x000fe20001000000 */
[----:B------:R-:W1:Y:S01]  /*2af0*/  MUFU.TANH R70, R70 ;  /* 0x0000004600467308 */ /* 0x000e620000002400 */
[----:B---3--:R-:W-:-:S07]  /*2b00*/  FSEL R118, R67, -INF , P4 ;  /* 0xff80000043767808 */ /* 0x008fce0002000000 */
[----:B------:R-:W3:Y:S01]  /*2b10*/  MUFU.TANH R61, R61 ;  /* 0x0000003d003d7308 */ /* 0x000ee20000002400 */
[----:B--2---:R-:W-:Y:S02]  /*2b20*/  FSEL R40, R40, -INF , P3 ;  /* 0xff80000028287808 */ /* 0x004fe40001800000 */
[----:B------:R-:W-:-:S05]  /*2b30*/  ISETP.GT.AND P3, PT, R27, 0x51, PT ;  /* 0x000000511b00780c */ /* 0x000fca0003f64270 */
[----:B------:R-:W2:Y:S01]  /*2b40*/  MUFU.TANH R71, R71 ;  /* 0x0000004700477308 */ /* 0x000ea20000002400 */
[----:B-1----:R-:W-:Y:S02]  /*2b50*/  FSEL R120, R70, -INF , P2 ;  /* 0xff80000046787808 */ /* 0x002fe40001000000 */
[----:B------:R-:W-:-:S05]  /*2b60*/  ISETP.GT.AND P2, PT, R27, 0x68, PT ;  /* 0x000000681b00780c */ /* 0x000fca0003f44270 */
[----:B------:R1:W4:Y:S01]  /*2b70*/  MUFU.TANH R60, R80 ;  /* 0x00000050003c7308 */ /* 0x0003220000002400 */
[----:B---3--:R-:W-:-:S07]  /*2b80*/  FSEL R42, R61, -INF , P6 ;  /* 0xff8000003d2a7808 */ /* 0x008fce0003000000 */
[----:B------:R-:W3:Y:S01]  /*2b90*/  MUFU.TANH R74, R74 ;  /* 0x0000004a004a7308 */ /* 0x000ee20000002400 */
[----:B-1----:R-:W-:Y:S02]  /*2ba0*/  FSEL R80, R63, -INF , P6 ;  /* 0xff8000003f507808 */ /* 0x002fe40003000000 */
[----:B------:R-:W-:Y:S02]  /*2bb0*/  ISETP.GT.AND P6, PT, R27, 0x58, PT ;  /* 0x000000581b00780c */ /* 0x000fe40003fc4270 */
[----:B------:R-:W-:Y:S02]  /*2bc0*/  FMNMX.FTZ R11, R80, R11, !PT ;  /* 0x0000000b500b7209 */ /* 0x000fe40007810000 */
[----:B--2---:R-:W-:Y:S01]  /*2bd0*/  FSEL R122, R71, -INF , P3 ;  /* 0xff800000477a7808 */ /* 0x004fe20001800000 */
[----:B------:R-:W1:Y:S01]  /*2be0*/  MUFU.TANH R65, R65 ;  /* 0x0000004100417308 */ /* 0x000e620000002400 */
[----:B------:R-:W-:Y:S02]  /*2bf0*/  FMNMX.FTZ R11, R116, R11, !PT ;  /* 0x0000000b740b7209 */ /* 0x000fe40007810000 */
[----:B------:R-:W-:-:S02]  /*2c00*/  FSEL R52, R52, -INF , P6 ;  /* 0xff80000034347808 */ /* 0x000fc40003000000 */
[----:B------:R-:W-:Y:S02]  /*2c10*/  FMNMX.FTZ R11, R118, R11, !PT ;  /* 0x0000000b760b7209 */ /* 0x000fe40007810000 */
[----:B----4-:R-:W-:Y:S01]  /*2c20*/  FSEL R60, R60, -INF , P2 ;  /* 0xff8000003c3c7808 */ /* 0x010fe20001000000 */
[----:B------:R-:W2:Y:S01]  /*2c30*/  MUFU.TANH R75, R75 ;  /* 0x0000004b004b7308 */ /* 0x000ea20000002400 */
[----:B------:R-:W-:Y:S02]  /*2c40*/  FMNMX.FTZ R11, R120, R11, !PT ;  /* 0x0000000b780b7209 */ /* 0x000fe40007810000 */
[----:B---3--:R-:W-:Y:S02]  /*2c50*/  FSEL R74, R74, -INF , P6 ;  /* 0xff8000004a4a7808 */ /* 0x008fe40003000000 */
[----:B------:R-:W-:Y:S02]  /*2c60*/  FMNMX.FTZ R11, R122, R11, !PT ;  /* 0x0000000b7a0b7209 */ /* 0x000fe40007810000 */
[----:B------:R-:W-:Y:S01]  /*2c70*/  ISETP.GT.AND P6, PT, R27, 0x69, PT ;  /* 0x000000691b00780c */ /* 0x000fe20003fc4270 */
[----:B------:R-:W3:Y:S01]  /*2c80*/  MUFU.TANH R69, R69 ;  /* 0x0000004500457308 */ /* 0x000ee20000002400 */
[----:B-1----:R-:W-:-:S02]  /*2c90*/  FSEL R46, R65, -INF , P4 ;  /* 0xff800000412e7808 */ /* 0x002fc40002000000 */
[----:B------:R-:W-:Y:S02]  /*2ca0*/  ISETP.GT.AND P4, PT, R27, 0x60, PT ;  /* 0x000000601b00780c */ /* 0x000fe40003f84270 */
[----:B------:R-:W-:Y:S02]  /*2cb0*/  FMNMX.FTZ R11, R74, R11, !PT ;  /* 0x0000000b4a0b7209 */ /* 0x000fe40007810000 */
[----:B------:R-:W-:Y:S01]  /*2cc0*/  FSEL R56, R56, -INF , P4 ;  /* 0xff80000038387808 */ /* 0x000fe20002000000 */
[----:B------:R-:W1:Y:S01]  /*2cd0*/  MUFU.TANH R78, R78 ;  /* 0x0000004e004e7308 */ /* 0x000e620000002400 */
[----:B--2---:R-:W-:Y:S01]  /*2ce0*/  FSEL R124, R75, -INF , P5 ;  /* 0xff8000004b7c7808 */ /* 0x004fe20002800000 */
[----:B------:R-:W-:-:S03]  /*2cf0*/  IMAD.MOV.U32 R75, RZ, RZ, R25 ;  /* 0x000000ffff4b7224 */ /* 0x000fc600078e0019 */
[----:B------:R-:W-:-:S03]  /*2d00*/  FMNMX.FTZ R11, R124, R11, !PT ;  /* 0x0000000b7c0b7209 */ /* 0x000fc60007810000 */
[----:B------:R-:W2:Y:S01]  /*2d10*/  MUFU.TANH R79, R79 ;  /* 0x0000004f004f7308 */ /* 0x000ea20000002400 */
[----:B---3--:R-:W-:Y:S02]  /*2d20*/  FSEL R50, R69, -INF , P3 ;  /* 0xff80000045327808 */ /* 0x008fe40001800000 */
[----:B------:R-:W-:-:S05]  /*2d30*/  ISETP.GT.AND P3, PT, R27, 0x61, PT ;  /* 0x000000611b00780c */ /* 0x000fca0003f64270 */
[----:B------:R-:W3:Y:S01]  /*2d40*/  MUFU.TANH R82, R82 ;  /* 0x0000005200527308 */ /* 0x000ee20000002400 */
[----:B-1----:R-:W-:Y:S02]  /*2d50*/  FSEL R78, R78, -INF , P4 ;  /* 0xff8000004e4e7808 */ /* 0x002fe40002000000 */
[----:B------:R-:W-:Y:S02]  /*2d60*/  ISETP.GT.AND P4, PT, R27, 0x71, PT ;  /* 0x000000711b00780c */ /* 0x000fe40003f84270 */
[----:B------:R-:W-:-:S03]  /*2d70*/  FMNMX.FTZ R11, R78, R11, !PT ;  /* 0x0000000b4e0b7209 */ /* 0x000fc60007810000 */
[----:B------:R-:W1:Y:S01]  /*2d80*/  MUFU.TANH R73, R73 ;  /* 0x0000004900497308 */ /* 0x000e620000002400 */
[----:B--2---:R-:W-:Y:S01]  /*2d90*/  FSEL R126, R79, -INF , P3 ;  /* 0xff8000004f7e7808 */ /* 0x004fe20001800000 */
[----:B------:R-:W-:-:S03]  /*2da0*/  IMAD.MOV.U32 R79, RZ, RZ, R25 ;  /* 0x000000ffff4f7224 */ /* 0x000fc600078e0019 */
[----:B------:R-:W-:-:S03]  /*2db0*/  FMNMX.FTZ R11, R126, R11, !PT ;  /* 0x0000000b7e0b7209 */ /* 0x000fc60007810000 */
[----:B------:R-:W2:Y:S01]  /*2dc0*/  MUFU.TANH R83, R83 ;  /* 0x0000005300537308 */ /* 0x000ea20000002400 */
[----:B---3--:R-:W-:Y:S02]  /*2dd0*/  FSEL R82, R82, -INF , P2 ;  /* 0xff80000052527808 */ /* 0x008fe40001000000 */
[----:B------:R-:W-:Y:S02]  /*2de0*/  ISETP.GT.AND P2, PT, R27, 0x79, PT ;  /* 0x000000791b00780c */ /* 0x000fe40003f44270 */
[----:B------:R-:W-:-:S03]  /*2df0*/  FMNMX.FTZ R11, R82, R11, !PT ;  /* 0x0000000b520b7209 */ /* 0x000fc60007810000 */
[----:B------:R-:W3:Y:S01]  /*2e00*/  MUFU.TANH R86, R86 ;  /* 0x0000005600567308 */ /* 0x000ee20000002400 */
[----:B-1----:R-:W-:Y:S01]  /*2e10*/  FSEL R54, R73, -INF , P5 ;  /* 0xff80000049367808 */ /* 0x002fe20002800000 */
[----:B------:R-:W-:Y:S01]  /*2e20*/  IMAD.MOV.U32 R73, RZ, RZ, R25 ;  /* 0x000000ffff497224 */ /* 0x000fe200078e0019 */
[----:B------:R-:W-:-:S05]  /*2e30*/  ISETP.GT.AND P5, PT, R27, 0x70, PT ;  /* 0x000000701b00780c */ /* 0x000fca0003fa4270 */
[----:B------:R-:W1:Y:S01]  /*2e40*/  MUFU.TANH R77, R77 ;  /* 0x0000004d004d7308 */ /* 0x000e620000002400 */
[----:B--2---:R-:W-:Y:S01]  /*2e50*/  FSEL R128, R83, -INF , P6 ;  /* 0xff80000053807808 */ /* 0x004fe20003000000 */
[----:B------:R-:W-:-:S03]  /*2e60*/  IMAD.MOV.U32 R83, RZ, RZ, R25 ;  /* 0x000000ffff537224 */ /* 0x000fc600078e0019 */
[----:B------:R-:W-:-:S03]  /*2e70*/  FMNMX.FTZ R11, R128, R11, !PT ;  /* 0x0000000b800b7209 */ /* 0x000fc60007810000 */
[----:B------:R-:W2:Y:S01]  /*2e80*/  MUFU.TANH R87, R87 ;  /* 0x0000005700577308 */ /* 0x000ea20000002400 */
[----:B---3--:R-:W-:-:S04]  /*2e90*/  FSEL R86, R86, -INF , P5 ;  /* 0xff80000056567808 */ /* 0x008fc80002800000 */
        /* <DEDUP_REMOVED lines=9> */
[----:B------:R-:W-:Y:S01]  /*2f30*/  MUFU.TANH R81, R81 ;  /* 0x0000005100517308 */ /* 0x000fe20000002400 */
[----:B---3--:R-:W-:-:S04]  /*2f40*/  FSEL R132, R90, -INF , P3 ;  /* 0xff8000005a847808 */ /* 0x008fc80001800000 */
[----:B------:R-:W-:-:S03]  /*2f50*/  FMNMX.FTZ R11, R132, R11, !PT ;  /* 0x0000000b840b7209 */ /* 0x000fc60007810000 */
[----:B------:R-:W2:Y:S01]  /*2f60*/  MUFU.TANH R84, R84 ;  /* 0x0000005400547308 */ /* 0x000ea20000002400 */
[----:B-1----:R-:W-:Y:S01]  /*2f70*/  FSEL R134, R91, -INF , P2 ;  /* 0xff8000005b867808 */ /* 0x002fe20001000000 */
[----:B------:R-:W-:-:S03]  /*2f80*/  IMAD.MOV.U32 R91, RZ, RZ, R25 ;  /* 0x000000ffff5b7224 */ /* 0x000fc600078e0019 */
[----:B------:R-:W-:-:S03]  /*2f90*/  FMNMX.FTZ R11, R134, R11, !PT ;  /* 0x0000000b860b7209 */ /* 0x000fc60007810000 */
[----:B------:R-:W1:Y:S02]  /*2fa0*/  MUFU.TANH R85, R85 ;  /* 0x0000005500557308 */ /* 0x000e640000002400 */
[----:B------:R-:W3:Y:S06]  /*2fb0*/  SHFL.BFLY PT, R62, R11, 0x2, 0x1f ;  /* 0x0c401f000b3e7f89 */ /* 0x000eec00000e0000 */
[----:B------:R-:W4:Y:S01]  /*2fc0*/  MUFU.TANH R88, R88 ;  /* 0x0000005800587308 */ /* 0x000f220000002400 */
[----:B--2---:R-:W-:-:S07]  /*2fd0*/  FSEL R84, R84, -INF , P5 ;  /* 0xff80000054547808 */ /* 0x004fce0002800000 */
[----:B------:R-:W2:Y:S01]  /*2fe0*/  MUFU.TANH R89, R89 ;  /* 0x0000005900597308 */ /* 0x000ea20000002400 */
[----:B-1----:R-:W-:Y:S01]  /*2ff0*/  FSEL R90, R85, -INF , P4 ;  /* 0xff800000555a7808 */ /* 0x002fe20002000000 */
[----:B------:R-:W-:Y:S01]  /*3000*/  IMAD.MOV.U32 R85, RZ, RZ, R25 ;  /* 0x000000ffff557224 */ /* 0x000fe200078e0019 */
[----:B----4-:R-:W-:Y:S02]  /*3010*/  FSEL R88, R88, -INF , P3 ;  /* 0xff80000058587808 */ /* 0x010fe40001800000 */
[----:B---3--:R-:W-:-:S05]  /*3020*/  FMNMX.FTZ R62, R11, R62, !PT ;  /* 0x0000003e0b3e7209 */ /* 0x008fca0007810000 */
[----:B------:R-:W1:Y:S02]  /*3030*/  SHFL.BFLY PT, R13, R62, 0x1, 0x1f ;  /* 0x0c201f003e0d7f89 */ /* 0x000e6400000e0000 */
[----:B-1----:R-:W-:-:S04]  /*3040*/  FMNMX.FTZ R194, R62, R13, !PT ;  /* 0x0000000d3ec27209 */ /* 0x002fc80007810000 */
[C---:B------:R-:W-:Y:S01]  /*3050*/  FSETP.NEU.FTZ.AND P0, PT, R194.reuse, -INF , PT ;  /* 0xff800000c200780b */ /* 0x040fe20003f1d000 */
[----:B------:R-:W-:-:S05]  /*3060*/  FFMA.FTZ R13, R194, R193, -8 ;  /* 0xc1000000c20d7423 */ /* 0x000fca00000100c1 */
[----:B------:R-:W-:Y:S02]  /*3070*/  FSEL R29, R13, RZ, P0 ;  /* 0x000000ff0d1d7208 */ /* 0x000fe40000000000 */
[----:B------:R-:W-:Y:S02]  /*3080*/  FMNMX.FTZ R13, R4, R5, !PT ;  /* 0x00000005040d7209 */ /* 0x000fe40007810000 */
[----:B------:R-:W-:Y:S01]  /*3090*/  ISETP.NE.AND P0, PT, R7, RZ, PT ;  /* 0x000000ff0700720c */ /* 0x000fe20003f05270 */
[--C-:B------:R-:W-:Y:S01]  /*30a0*/  FFMA.FTZ R70, R76, R193, -R29.reuse ;  /* 0x000000c14c467223 */ /* 0x100fe2000001081d */
[----:B------:R-:W-:Y:S01]  /*30b0*/  FMNMX.FTZ R13, R6, R13, !PT ;  /* 0x0000000d060d7209 */ /* 0x000fe20007810000 */
[-CC-:B------:R-:W-:Y:S01]  /*30c0*/  FFMA.FTZ R62, R31, R193.reuse, -R29.reuse ;  /* 0x000000c11f3e7223 */ /* 0x180fe2000001081d */
[----:B------:R-:W-:Y:S01]  /*30d0*/  FSEL R76, R81, -INF , P6 ;  /* 0xff800000514c7808 */ /* 0x000fe20003000000 */
[--C-:B------:R-:W-:Y:S01]  /*30e0*/  FFMA.FTZ R31, R80, R193, -R29.reuse ;  /* 0x000000c1501f7223 */ /* 0x100fe2000001081d */
[----:B------:R-:W-:Y:S01]  /*30f0*/  FMNMX.FTZ R15, R8, R13, !PT ;  /* 0x0000000d080f7209 */ /* 0x000fe20007810000 */
[-CC-:B------:R-:W-:Y:S01]  /*3100*/  FFMA.FTZ R92, R92, R193.reuse, -R29.reuse ;  /* 0x000000c15c5c7223 */ /* 0x180fe2000001081d */
[----:B--2---:R-:W-:Y:S01]  /*3110*/  FSEL R80, R89, -INF , P2 ;  /* 0xff80000059507808 */ /* 0x004fe20001000000 */
[--C-:B------:R-:W-:Y:S01]  /*3120*/  FFMA.FTZ R7, R64, R193, -R29.reuse ;  /* 0x000000c140077223 */ /* 0x100fe2000001081d */
[----:B------:R-:W-:Y:S01]  /*3130*/  FMNMX.FTZ R15, R10, R15, !PT ;  /* 0x0000000f0a0f7209 */ /* 0x000fe20007810000 */
[----:B------:R-:W-:Y:S01]  /*3140*/  MUFU.EX2 R13, R92 ;  /* 0x0000005c000d7308 */ /* 0x000fe20000000800 */
[-CC-:B------:R-:W-:Y:S01]  /*3150*/  FFMA.FTZ R74, R74, R193.reuse, -R29.reuse ;  /* 0x000000c14a4a7223 */ /* 0x180fe2000001081d */
[--C-:B------:R-:W-:Y:S01]  /*3160*/  FFMA.FTZ R11, R68, R193, -R29.reuse ;  /* 0x000000c1440b7223 */ /* 0x100fe2000001081d */
[----:B------:R-:W-:Y:S01]  /*3170*/  FMNMX.FTZ R15, R12, R15, !PT ;  /* 0x0000000f0c0f7209 */ /* 0x000fe20007810000 */
[-CC-:B------:R-:W-:Y:S01]  /*3180*/  FFMA.FTZ R64, R72, R193.reuse, -R29.reuse ;  /* 0x000000c148407223 */ /* 0x180fe2000001081d */
[-CC-:B------:R-:W-:Y:S01]  /*3190*/  FFMA.FTZ R66, R94, R193.reuse, -R29.reuse ;  /* 0x000000c15e427223 */ /* 0x180fe2000001081d */
        /* <DEDUP_REMOVED lines=34> */
[----:B------:R-:W-:Y:S01]  /*33c0*/  FFMA.FTZ R134, R134, R193, -R29 ;  /* 0x000000c186867223 */ /* 0x000fe2000001081d */
[----:B------:R-:W-:Y:S01]  /*33d0*/  MUFU.EX2 R11, R11 ;  /* 0x0000000b000b7308 */ /* 0x000fe20000000800 */
[--C-:B------:R-:W-:Y:S01]  /*33e0*/  IMAD.MOV.U32 R81, RZ, RZ, R25.reuse ;  /* 0x000000ffff517224 */ /* 0x100fe200078e0019 */
[----:B------:R-:W-:Y:S01]  /*33f0*/  FMNMX.FTZ R21, R38, R21, !PT ;  /* 0x0000001526157209 */ /* 0x000fe20007810000 */
[----:B------:R-:W-:-:S02]  /*3400*/  IMAD.MOV.U32 R89, RZ, RZ, R25 ;  /* 0x000000ffff597224 */ /* 0x000fc400078e0019 */
[--C-:B------:R-:W-:Y:S01]  /*3410*/  IMAD.MOV.U32 R98, RZ, RZ, R25.reuse ;  /* 0x000000ffff627224 */ /* 0x100fe200078e0019 */
[----:B------:R-:W-:Y:S01]  /*3420*/  FMNMX.FTZ R21, R40, R21, !PT ;  /* 0x0000001528157209 */ /* 0x000fe20007810000 */
[----:B------:R-:W-:Y:S01]  /*3430*/  IMAD.MOV.U32 R108, RZ, RZ, R25 ;  /* 0x000000ffff6c7224 */ /* 0x000fe200078e0019 */
[----:B------:R-:W1:Y:S02]  /*3440*/  MUFU.EX2 R64, R64 ;  /* 0x0000004000407308 */ /* 0x000e640000000800 */
[----:B------:R-:W-:-:S04]  /*3450*/  FMNMX.FTZ R21, R42, R21, !PT ;  /* 0x000000152a157209 */ /* 0x000fc80007810000 */
[----:B------:R-:W-:Y:S02]  /*3460*/  FMNMX.FTZ R21, R44, R21, !PT ;  /* 0x000000152c157209 */ /* 0x000fe40007810000 */
[----:B------:R-:W-:Y:S02]  /*3470*/  MUFU.EX2 R94, R31 ;  /* 0x0000001f005e7308 */ /* 0x000fe40000000800 */
[----:B------:R-:W-:-:S04]  /*3480*/  FMNMX.FTZ R23, R46, R21, !PT ;  /* 0x000000152e177209 */ /* 0x000fc80007810000 */
[----:B------:R-:W-:Y:S02]  /*3490*/  FMNMX.FTZ R23, R48, R23, !PT ;  /* 0x0000001730177209 */ /* 0x000fe40007810000 */
[----:B------:R-:W-:Y:S01]  /*34a0*/  MUFU.EX2 R66, R66 ;  /* 0x0000004200427308 */ /* 0x000fe20000000800 */
[----:B-1----:R-:W-:Y:S02]  /*34b0*/  F2FP.SATFINITE.E4M3.F32.PACK_AB_MERGE_C R229, R64, R11, RZ ;  /* 0x0000000b40e5723e */ /* 0x002fe400048070ff */
[----:B------:R-:W-:Y:S02]  /*34c0*/  FMNMX.FTZ R23, R50, R23, !PT ;  /* 0x0000001732177209 */ /* 0x000fe40007810000 */
[----:B------:R-:W-:Y:S02]  /*34d0*/  F2FP.SATFINITE.E4M3.F32.PACK_AB_MERGE_C R229, R62, R7, R229 ;  /* 0x000000073ee5723e */ /* 0x000fe400048070e5 */
[----:B------:R-:W-:Y:S01]  /*34e0*/  FMNMX.FTZ R23, R52, R23, !PT ;  /* 0x0000001734177209 */ /* 0x000fe20007810000 */
[----:B------:R1:W-:Y:S03]  /*34f0*/  MUFU.EX2 R15, R96 ;  /* 0x00000060000f7308 */ /* 0x0003e60000000800 */
[----:B------:R-:W-:-:S04]  /*3500*/  FMNMX.FTZ R23, R54, R23, !PT ;  /* 0x0000001736177209 */ /* 0x000fc80007810000 */
[----:B------:R-:W-:Y:S01]  /*3510*/  FMNMX.FTZ R23, R56, R23, !PT ;  /* 0x0000001738177209 */ /* 0x000fe20007810000 */
[----:B------:R-:W2:Y:S01]  /*3520*/  MUFU.EX2 R68, R68 ;  /* 0x0000004400447308 */ /* 0x000ea20000000800 */
[----:B-1----:R-:W-:Y:S02]  /*3530*/  IMAD.MOV.U32 R96, RZ, RZ, R25 ;  /* 0x000000ffff607224 */ /* 0x002fe400078e0019 */
[----:B------:R-:W-:-:S04]  /*3540*/  FMNMX.FTZ R23, R58, R23, !PT ;  /* 0x000000173a177209 */ /* 0x000fc80007810000 */
[----:B------:R-:W-:Y:S01]  /*3550*/  FMNMX.FTZ R23, R60, R23, !PT ;  /* 0x000000173c177209 */ /* 0x000fe20007810000 */
[----:B------:R1:W-:Y:S03]  /*3560*/  MUFU.EX2 R19, R100 ;  /* 0x0000006400137308 */ /* 0x0003e60000000800 */
[----:B------:R-:W-:-:S04]  /*3570*/  FMNMX.FTZ R27, R76, R23, !PT ;  /* 0x000000174c1b7209 */ /* 0x000fc80007810000 */
[----:B------:R-:W-:Y:S01]  /*3580*/  FMNMX.FTZ R27, R84, R27, !PT ;  /* 0x0000001b541b7209 */ /* 0x000fe20007810000 */
[----:B------:R-:W-:Y:S01]  /*3590*/  MUFU.EX2 R70, R70 ;  /* 0x0000004600467308 */ /* 0x000fe20000000800 */
[----:B--2---:R-:W-:Y:S01]  /*35a0*/  F2FP.SATFINITE.E4M3.F32.PACK_AB_MERGE_C R231, R68, R15, RZ ;  /* 0x0000000f44e7723e */ /* 0x004fe200048070ff */
[----:B-1----:R-:W-:Y:S01]  /*35b0*/  IMAD.MOV.U32 R100, RZ, RZ, R25 ;  /* 0x000000ffff647224 */ /* 0x002fe200078e0019 */
[----:B------:R-:W-:Y:S02]  /*35c0*/  FMNMX.FTZ R27, R90, R27, !PT ;  /* 0x0000001b5a1b7209 */ /* 0x000fe40007810000 */
[----:B------:R-:W-:Y:S02]  /*35d0*/  F2FP.SATFINITE.E4M3.F32.PACK_AB_MERGE_C R231, R66, R13, R231 ;  /* 0x0000000d42e7723e */ /* 0x000fe400048070e7 */
[----:B------:R-:W-:Y:S01]  /*35e0*/  FMNMX.FTZ R27, R88, R27, !PT ;  /* 0x0000001b581b7209 */ /* 0x000fe20007810000 */
[----:B------:R-:W-:Y:S03]  /*35f0*/  MUFU.EX2 R102, R102 ;  /* 0x0000006600667308 */ /* 0x000fe60000000800 */
[----:B------:R-:W-:-:S05]  /*3600*/  FMNMX.FTZ R27, R80, R27, !PT ;  /* 0x0000001b501b7209 */ /* 0x000fca0007810000 */
[----:B------:R-:W1:Y:S01]  /*3610*/  SHFL.BFLY PT, R92, R27, 0x2, 0x1f ;  /* 0x0c401f001b5c7f89 */ /* 0x000e6200000e0000 */
[----:B------:R2:W-:Y:S08]  /*3620*/  MUFU.EX2 R51, R104 ;  /* 0x0000006800337308 */ /* 0x0005f00000000800 */
[----:B------:R3:W-:Y:S01]  /*3630*/  MUFU.EX2 R21, R106 ;  /* 0x0000006a00157308 */ /* 0x0007e20000000800 */
[----:B--2---:R-:W-:-:S07]  /*3640*/  IMAD.MOV.U32 R104, RZ, RZ, R25 ;  /* 0x000000ffff687224 */ /* 0x004fce00078e0019 */
[----:B------:R-:W-:Y:S01]  /*3650*/  MUFU.EX2 R72, R72 ;  /* 0x0000004800487308 */ /* 0x000fe20000000800 */
[----:B---3--:R-:W-:Y:S01]  /*3660*/  IMAD.MOV.U32 R106, RZ, RZ, R25 ;  /* 0x000000ffff6a7224 */ /* 0x008fe200078e0019 */
[----:B-1----:R-:W-:-:S06]  /*3670*/  FMNMX.FTZ R92, R27, R92, !PT ;  /* 0x0000005c1b5c7209 */ /* 0x002fcc0007810000 */
[----:B------:R-:W-:Y:S01]  /*3680*/  MUFU.EX2 R110, R110 ;  /* 0x0000006e006e7308 */ /* 0x000fe20000000800 */
[----:B------:R-:W1:Y:S07]  /*3690*/  SHFL.BFLY PT, R27, R92, 0x1, 0x1f ;  /* 0x0c201f005c1b7f89 */ /* 0x000e6e00000e0000 */
[----:B------:R2:W-:Y:S08]  /*36a0*/  MUFU.EX2 R53, R112 ;  /* 0x0000007000357308 */ /* 0x0005f00000000800 */
[----:B------:R3:W-:Y:S01]  /*36b0*/  MUFU.EX2 R23, R114 ;  /* 0x0000007200177308 */ /* 0x0007e20000000800 */
[----:B--2---:R-:W-:-:S07]  /*36c0*/  IMAD.MOV.U32 R112, RZ, RZ, R25 ;  /* 0x000000ffff707224 */ /* 0x004fce00078e0019 */
[----:B------:R-:W-:Y:S01]  /*36d0*/  MUFU.EX2 R116, R116 ;  /* 0x0000007400747308 */ /* 0x000fe20000000800 */
[--C-:B---3--:R-:W-:Y:S01]  /*36e0*/  IMAD.MOV.U32 R114, RZ, RZ, R25.reuse ;  /* 0x000000ffff727224 */ /* 0x108fe200078e0019 */
[----:B-1----:R-:W-:Y:S01]  /*36f0*/  FMNMX.FTZ R206, R92, R27, !PT ;  /* 0x0000001b5cce7209 */ /* 0x002fe20007810000 */
[----:B------:R-:W-:-:S03]  /*3700*/  IMAD.MOV.U32 R92, RZ, RZ, R25 ;  /* 0x000000ffff5c7224 */ /* 0x000fc600078e0019 */
[C---:B------:R-:W-:Y:S01]  /*3710*/  FSETP.NEU.FTZ.AND P2, PT, R206.reuse, -INF , PT ;  /* 0xff800000ce00780b */ /* 0x040fe20003f5d000 */
[----:B------:R-:W-:Y:S01]  /*3720*/  FFMA.FTZ R27, R206, R193, -8 ;  /* 0xc1000000ce1b7423 */ /* 0x000fe200000100c1 */
[----:B------:R-:W-:Y:S04]  /*3730*/  MUFU.EX2 R55, R118 ;  /* 0x0000007600377308 */ /* 0x000fe80000000800 */
[----:B------:R-:W-:-:S04]  /*3740*/  FSEL R27, R27, RZ, P2 ;  /* 0x000000ff1b1b7208 */ /* 0x000fc80001000000 */
[----:B------:R-:W-:Y:S01]  /*3750*/  MUFU.EX2 R120, R120 ;  /* 0x0000007800787308 */ /* 0x000fe20000000800 */
[-CC-:B------:R-:W-:Y:S01]  /*3760*/  FFMA.FTZ R4, R4, R193.reuse, -R27.reuse ;  /* 0x000000c104047223 */ /* 0x180fe2000001081b */
[-CC-:B------:R-:W-:Y:S01]  /*3770*/  FFMA.FTZ R5, R5, R193.reuse, -R27.reuse ;  /* 0x000000c105057223 */ /* 0x180fe2000001081b */
[-CC-:B------:R-:W-:Y:S01]  /*3780*/  FFMA.FTZ R6, R6, R193.reuse, -R27.reuse ;  /* 0x000000c106067223 */ /* 0x180fe2000001081b */
[-CC-:B------:R-:W-:Y:S01]  /*3790*/  FFMA.FTZ R8, R8, R193.reuse, -R27.reuse ;  /* 0x000000c108087223 */ /* 0x180fe2000001081b */
[-CC-:B------:R-:W-:Y:S01]  /*37a0*/  FFMA.FTZ R10, R10, R193.reuse, -R27.reuse ;  /* 0x000000c10a0a7223 */ /* 0x180fe2000001081b */
[-CC-:B------:R-:W-:Y:S01]  /*37b0*/  FFMA.FTZ R12, R12, R193.reuse, -R27.reuse ;  /* 0x000000c10c0c7223 */ /* 0x180fe2000001081b */
[-CC-:B------:R-:W-:Y:S01]  /*37c0*/  FFMA.FTZ R14, R14, R193.reuse, -R27.reuse ;  /* 0x000000c10e0e7223 */ /* 0x180fe2000001081b */
[----:B------:R1:W-:Y:S01]  /*37d0*/  MUFU.EX2 R29, R4 ;  /* 0x00000004001d7308 */ /* 0x0003e20000000800 */
[-CC-:B------:R-:W-:Y:S01]  /*37e0*/  FFMA.FTZ R20, R20, R193.reuse, -R27.reuse ;  /* 0x000000c114147223 */ /* 0x180fe2000001081b */
[-CC-:B------:R-:W-:Y:S01]  /*37f0*/  FFMA.FTZ R22, R22, R193.reuse, -R27.reuse ;  /* 0x000000c116167223 */ /* 0x180fe2000001081b */
[-CC-:B------:R-:W-:Y:S01]  /*3800*/  FFMA.FTZ R24, R24, R193.reuse, -R27.reuse ;  /* 0x000000c118187223 */ /* 0x180fe2000001081b */
[-CC-:B------:R-:W-:Y:S01]  /*3810*/  FFMA.FTZ R28, R28, R193.reuse, -R27.reuse ;  /* 0x000000c11c1c7223 */ /* 0x180fe2000001081b */
[-CC-:B------:R-:W-:Y:S01]  /*3820*/  FFMA.FTZ R30, R30, R193.reuse, -R27.reuse ;  /* 0x000000c11e1e7223 */ /* 0x180fe2000001081b */
[-CC-:B------:R-:W-:Y:S01]  /*3830*/  FFMA.FTZ R32, R32, R193.reuse, -R27.reuse ;  /* 0x000000c120207223 */ /* 0x180fe2000001081b */
[-CC-:B------:R-:W-:Y:S01]  /*3840*/  FFMA.FTZ R34, R34, R193.reuse, -R27.reuse ;  /* 0x000000c122227223 */ /* 0x180fe2000001081b */
[----:B------:R-:W2:Y:S01]  /*3850*/  MUFU.EX2 R74, R5 ;  /* 0x00000005004a7308 */ /* 0x000ea20000000800 */
[----:B-1----:R-:W-:Y:S01]  /*3860*/  FADD.FTZ R4, R7, R62 ;  /* 0x0000003e07047221 */ /* 0x002fe20000010000 */
[-CC-:B------:R-:W-:Y:S01]  /*3870*/  FFMA.FTZ R36, R36, R193.reuse, -R27.reuse ;  /* 0x000000c124247223 */ /* 0x180fe2000001081b */
[-CC-:B------:R-:W-:Y:S01]  /*3880*/  FFMA.FTZ R38, R38, R193.reuse, -R27.reuse ;  /* 0x000000c126267223 */ /* 0x180fe2000001081b */
[----:B------:R-:W-:Y:S01]  /*3890*/  FFMA.FTZ R40, R40, R193, -R27 ;  /* 0x000000c128287223 */ /* 0x000fe2000001081b */
[----:B------:R-:W-:Y:S01]  /*38a0*/  FADD.FTZ R49, R11, R4 ;  /* 0x000000040b317221 */ /* 0x000fe20000010000 */
[----:B------:R-:W-:-:S02]  /*38b0*/  IMAD.U32 R4, RZ, RZ, UR36 ;  /* 0x00000024ff047e24 */ /* 0x000fc4000f8e00ff */
[-CC-:B------:R-:W-:Y:S01]  /*38c0*/  FFMA.FTZ R42, R42, R193.reuse, -R27.reuse ;  /* 0x000000c12a2a7223 */ /* 0x180fe2000001081b */
[----:B------:R-:W1:Y:S01]  /*38d0*/  MUFU.EX2 R6, R6 ;  /* 0x0000000600067308 */ /* 0x000e620000000800 */
[-CC-:B------:R-:W-:Y:S01]  /*38e0*/  FFMA.FTZ R44, R44, R193.reuse, -R27.reuse ;  /* 0x000000c12c2c7223 */ /* 0x180fe2000001081b */
[----:B------:R-:W-:Y:S02]  /*38f0*/  @!P1 VIADD R4, R4, 0x38840 ;  /* 0x0003884004049836 */ /* 0x000fe40000000000 */
[-CC-:B------:R-:W-:Y:S01]  /*3900*/  FFMA.FTZ R46, R46, R193.reuse, -R27.reuse ;  /* 0x000000c12e2e7223 */ /* 0x180fe2000001081b */
[-CC-:B------:R-:W-:Y:S01]  /*3910*/  FFMA.FTZ R48, R48, R193.reuse, -R27.reuse ;  /* 0x000000c130307223 */ /* 0x180fe2000001081b */
[-CC-:B------:R-:W-:Y:S01]  /*3920*/  FFMA.FTZ R50, R50, R193.reuse, -R27.reuse ;  /* 0x000000c132327223 */ /* 0x180fe2000001081b */
[-CC-:B------:R-:W-:Y:S01]  /*3930*/  FFMA.FTZ R52, R52, R193.reuse, -R27.reuse ;  /* 0x000000c134347223 */ /* 0x180fe2000001081b */
[----:B------:R-:W-:Y:S01]  /*3940*/  @!P1 PRMT R4, RZ, 0x654, R4 ;  /* 0x00000654ff049816 */ /* 0x000fe20000000004 */
[----:B------:R1:W3:Y:S01]  /*3950*/  MUFU.EX2 R31, R8 ;  /* 0x00000008001f7308 */ /* 0x0002e20000000800 */
[----:B--2---:R-:W-:Y:S01]  /*3960*/  FADD.FTZ R47, R29, R74 ;  /* 0x0000004a1d2f7221 */ /* 0x004fe20000010000 */
[-CC-:B------:R-:W-:Y:S01]  /*3970*/  FFMA.FTZ R54, R54, R193.reuse, -R27.reuse ;  /* 0x000000c136367223 */ /* 0x180fe2000001081b */
[----:B------:R2:W-:Y:S01]  /*3980*/  @!P1 SYNCS.ARRIVE.TRANS64.RED.A1T0 RZ, [R4+URZ], RZ ;  /* 0x000000ff04ff99a7 */ /* 0x0005e2000810043f */
[-CC-:B------:R-:W-:Y:S01]  /*3990*/  FFMA.FTZ R56, R56, R193.reuse, -R27.reuse ;  /* 0x000000c138387223 */ /* 0x180fe2000001081b */
[-CC-:B------:R-:W-:Y:S01]  /*39a0*/  FFMA.FTZ R58, R58, R193.reuse, -R27.reuse ;  /* 0x000000c13a3a7223 */ /* 0x180fe2000001081b */
[-CC-:B------:R-:W-:Y:S01]  /*39b0*/  FFMA.FTZ R60, R60, R193.reuse, -R27.reuse ;  /* 0x000000c13c3c7223 */ /* 0x180fe2000001081b */
[-C--:B------:R-:W-:Y:S01]  /*39c0*/  FFMA.FTZ R76, R76, R193.reuse, -R27 ;  /* 0x000000c14c4c7223 */ /* 0x080fe2000001081b */
[----:B------:R-:W4:Y:S01]  /*39d0*/  MUFU.EX2 R10, R10 ;  /* 0x0000000a000a7308 */ /* 0x000f220000000800 */
[----:B-1----:R-:W-:Y:S01]  /*39e0*/  FADD.FTZ R8, R6, R47 ;  /* 0x0000002f06087221 */ /* 0x002fe20000010000 */
[-CC-:B------:R-:W-:Y:S01]  /*39f0*/  FFMA.FTZ R84, R84, R193.reuse, -R27.reuse ;  /* 0x000000c154547223 */ /* 0x180fe2000001081b */
[-CC-:B------:R-:W-:Y:S01]  /*3a00*/  FFMA.FTZ R90, R90, R193.reuse, -R27.reuse ;  /* 0x000000c15a5a7223 */ /* 0x180fe2000001081b */
[-CC-:B------:R-:W-:Y:S01]  /*3a10*/  FFMA.FTZ R88, R88, R193.reuse, -R27.reuse ;  /* 0x000000c158587223 */ /* 0x180fe2000001081b */
[----:B------:R-:W-:Y:S01]  /*3a20*/  FFMA.FTZ R27, R80, R193, -R27 ;  /* 0x000000c1501b7223 */ /* 0x000fe2000001081b */
[----:B------:R-:W-:-:S02]  /*3a30*/  IMAD.MOV.U32 R62, RZ, RZ, R25 ;  /* 0x000000ffff3e7224 */ /* 0x000fc400078e0019 */
[----:B------:R1:W5:Y:S01]  /*3a40*/  MUFU.EX2 R33, R12 ;  /* 0x0000000c00217308 */ /* 0x0003620000000800 */
[----:B---3--:R-:W-:Y:S01]  /*3a50*/  FADD.FTZ R47, R31, R8 ;  /* 0x000000081f2f7221 */ /* 0x008fe20000010000 */
[--C-:B------:R-:W-:Y:S02]  /*3a60*/  IMAD.MOV.U32 R80, RZ, RZ, R25.reuse ;  /* 0x000000ffff507224 */ /* 0x100fe400078e0019 */
[----:B------:R-:W-:-:S04]  /*3a70*/  IMAD.MOV.U32 R118, RZ, RZ, R25 ;  /* 0x000000ffff767224 */ /* 0x000fc800078e0019 */
[----:B------:R-:W2:Y:S01]  /*3a80*/  MUFU.EX2 R14, R14 ;  /* 0x0000000e000e7308 */ /* 0x000ea20000000800 */
[----:B-1----:R-:W-:Y:S01]  /*3a90*/  FADD.FTZ R12, R64, R49 ;  /* 0x00000031400c7221 */ /* 0x002fe20000010000 */
[----:B----4-:R-:W-:Y:S01]  /*3aa0*/  FADD.FTZ R8, R10, R47 ;  /* 0x0000002f0a087221 */ /* 0x010fe20000010000 */
[----:B------:R-:W-:Y:S02]  /*3ab0*/  IMAD.MOV.U32 R64, RZ, RZ, R25 ;  /* 0x000000ffff407224 */ /* 0x000fe400078e0019 */
[----:B------:R-:W-:-:S03]  /*3ac0*/  FADD.FTZ R49, R13, R12 ;  /* 0x0000000c0d317221 */ /* 0x000fc60000010000 */
[----:B------:R-:W1:Y:S01]  /*3ad0*/  MUFU.EX2 R5, R20 ;  /* 0x0000001400057308 */ /* 0x000e620000000800 */
[----:B------:R-:W-:Y:S01]  /*3ae0*/  FADD.FTZ R12, R66, R49 ;  /* 0x00000031420c7221 */ /* 0x000fe20000010000 */
[----:B-----5:R-:W-:Y:S01]  /*3af0*/  FADD.FTZ R49, R33, R8 ;  /* 0x0000000821317221 */ /* 0x020fe20000010000 */
[----:B------:R-:W-:Y:S02]  /*3b00*/  IMAD.MOV.U32 R66, RZ, RZ, R25 ;  /* 0x000000ffff427224 */ /* 0x000fe400078e0019 */
[----:B------:R-:W-:Y:S01]  /*3b10*/  FADD.FTZ R69, R15, R12 ;  /* 0x0000000c0f457221 */ /* 0x000fe20000010000 */
[----:B------:R-:W-:Y:S02]  /*3b20*/  F2FP.SATFINITE.E4M3.F32.PACK_AB_MERGE_C R12, R31, R6, RZ ;  /* 0x000000061f0c723e */ /* 0x000fe400048070ff */
[----:B------:R-:W3:Y:S01]  /*3b30*/  MUFU.EX2 R22, R22 ;  /* 0x0000001600167308 */ /* 0x000ee20000000800 */
[----:B--2---:R-:W-:Y:S01]  /*3b40*/  FADD.FTZ R4, R14, R49 ;  /* 0x000000310e047221 */ /* 0x004fe20000010000 */
[----:B------:R-:W-:Y:S01]  /*3b50*/  FADD.FTZ R8, R68, R69 ;  /* 0x0000004544087221 */ /* 0x000fe20000010000 */
[----:B------:R-:W-:Y:S01]  /*3b60*/  F2FP.SATFINITE.E4M3.F32.PACK_AB_MERGE_C R228, R74, R29, R12 ;  /* 0x0000001d4ae4723e */ /* 0x000fe2000480700c */
[----:B------:R-:W-:-:S02]  /*3b70*/  IMAD.MOV.U32 R29, RZ, RZ, R25 ;  /* 0x000000ffff1d7224 */ /* 0x000fc400078e0019 */
[----:B------:R-:W-:Y:S01]  /*3b80*/  FADD.FTZ R69, R19, R8 ;  /* 0x0000000813457221 */ /* 0x000fe20000010000 */
[----:B------:R-:W-:Y:S01]  /*3b90*/  IMAD.MOV.U32 R68, RZ, RZ, R25 ;  /* 0x000000ffff447224 */ /* 0x000fe200078e0019 */
[----:B------:R2:W4:Y:S01]  /*3ba0*/  MUFU.EX2 R35, R24 ;  /* 0x0000001800237308 */ /* 0x0005220000000800 */
[C---:B-1----:R-:W-:Y:S01]  /*3bb0*/  FADD.FTZ R49, R5.reuse, R4 ;  /* 0x0000000405317221 */ /* 0x042fe20000010000 */
[----:B------:R-:W-:Y:S01]  /*3bc0*/  FADD.FTZ R71, R70, R69 ;  /* 0x0000004546477221 */ /* 0x000fe20000010000 */
[----:B------:R-:W-:Y:S01]  /*3bd0*/  F2FP.SATFINITE.E4M3.F32.PACK_AB_MERGE_C R14, R5, R14, RZ ;  /* 0x0000000e050e723e */ /* 0x000fe200048070ff */
[----:B------:R-:W-:Y:S02]  /*3be0*/  IMAD.MOV.U32 R74, RZ, RZ, R25 ;  /* 0x000000ffff4a7224 */ /* 0x000fe400078e0019 */
[----:B------:R-:W-:Y:S01]  /*3bf0*/  FADD.FTZ R8, R102, R71 ;  /* 0x0000004766087221 */ /* 0x000fe20000010000 */
[----:B------:R-:W-:Y:S01]  /*3c00*/  F2FP.SATFINITE.E4M3.F32.PACK_AB_MERGE_C R230, R33, R10, R14 ;  /* 0x0000000a21e6723e */ /* 0x000fe2000480700e */
[----:B------:R-:W1:Y:S01]  /*3c10*/  MUFU.EX2 R28, R28 ;  /* 0x0000001c001c7308 */ /* 0x000e620000000800 */
[----:B---3--:R-:W-:Y:S01]  /*3c20*/  FADD.FTZ R4, R22, R49 ;  /* 0x0000003116047221 */ /* 0x008fe20000010000 */
[C---:B------:R-:W-:Y:S01]  /*3c30*/  FADD.FTZ R8, R51.reuse, R8 ;  /* 0x0000000833087221 */ /* 0x040fe20000010000 */
[----:B------:R-:W-:Y:S01]  /*3c40*/  F2FP.SATFINITE.E4M3.F32.PACK_AB_MERGE_C R51, R51, R102, RZ ;  /* 0x000000663333723e */ /* 0x000fe200048070ff */
[----:B--2---:R-:W-:-:S02]  /*3c50*/  IMAD.MOV.U32 R24, RZ, RZ, R25 ;  /* 0x000000ffff187224 */ /* 0x004fc400078e0019 */
[----:B------:R-:W-:Y:S01]  /*3c60*/  FADD.FTZ R71, R21, R8 ;  /* 0x0000000815477221 */ /* 0x000fe20000010000 */
[----:B------:R-:W-:Y:S01]  /*3c70*/  F2FP.SATFINITE.E4M3.F32.PACK_AB_MERGE_C R217, R70, R19, R51 ;  /* 0x0000001346d9723e */ /* 0x000fe20004807033 */
[----:B------:R2:W3:Y:S01]  /*3c80*/  MUFU.EX2 R37, R30 ;  /* 0x0000001e00257308 */ /* 0x0004e20000000800 */
[----:B----4-:R-:W-:Y:S01]  /*3c90*/  FADD.FTZ R69, R35, R4 ;  /* 0x0000000423457221 */ /* 0x010fe20000010000 */
[----:B------:R-:W-:Y:S01]  /*3ca0*/  FADD.FTZ R71, R72, R71 ;  /* 0x0000004748477221 */ /* 0x000fe20000010000 */
[--C-:B------:R-:W-:Y:S02]  /*3cb0*/  IMAD.MOV.U32 R33, RZ, RZ, R25.reuse ;  /* 0x000000ffff217224 */ /* 0x100fe400078e0019 */
[----:B------:R-:W-:Y:S02]  /*3cc0*/  IMAD.MOV.U32 R51, RZ, RZ, R25 ;  /* 0x000000ffff337224 */ /* 0x000fe400078e0019 */
[----:B------:R-:W-:Y:S01]  /*3cd0*/  FADD.FTZ R8, R110, R71 ;  /* 0x000000476e087221 */ /* 0x000fe20000010000 */
[C---:B------:R-:W-:Y:S01]  /*3ce0*/  F2FP.SATFINITE.E4M3.F32.PACK_AB_MERGE_C R110, R53.reuse, R110, RZ ;  /* 0x0000006e356e723e */ /* 0x040fe200048070ff */
[----:B------:R-:W4:Y:S01]  /*3cf0*/  MUFU.EX2 R32, R32 ;  /* 0x0000002000207308 */ /* 0x000f220000000800 */
[----:B-1----:R-:W-:Y:S01]  /*3d00*/  FADD.FTZ R4, R28, R69 ;  /* 0x000000451c047221 */ /* 0x002fe20000010000 */
[----:B------:R-:W-:Y:S01]  /*3d10*/  FADD.FTZ R8, R53, R8 ;  /* 0x0000000835087221 */ /* 0x000fe20000010000 */
[----:B------:R-:W-:Y:S01]  /*3d20*/  F2FP.SATFINITE.E4M3.F32.PACK_AB_MERGE_C R219, R72, R21, R110 ;  /* 0x0000001548db723e */ /* 0x000fe2000480706e */
[----:B--2---:R-:W-:-:S02]  /*3d30*/  IMAD.MOV.U32 R30, RZ, RZ, R25 ;  /* 0x000000ffff1e7224 */ /* 0x004fc400078e0019 */
[----:B------:R-:W-:Y:S01]  /*3d40*/  FADD.FTZ R31, R23, R8 ;  /* 0x00000008171f7221 */ /* 0x000fe20000010000 */
[----:B------:R-:W-:Y:S01]  /*3d50*/  IMAD.MOV.U32 R53, RZ, RZ, R25 ;  /* 0x000000ffff357224 */ /* 0x000fe200078e0019 */
[----:B------:R-:W1:Y:S01]  /*3d60*/  MUFU.EX2 R39, R34 ;  /* 0x0000002200277308 */ /* 0x000e620000000800 */
[C---:B---3--:R-:W-:Y:S01]  /*3d70*/  FADD.FTZ R69, R37.reuse, R4 ;  /* 0x0000000425457221 */ /* 0x048fe20000010000 */
[----:B------:R-:W-:Y:S01]  /*3d80*/  FADD.FTZ R31, R94, R31 ;  /* 0x0000001f5e1f7221 */ /* 0x000fe20000010000 */
[----:B------:R-:W-:Y:S01]  /*3d90*/  F2FP.SATFINITE.E4M3.F32.PACK_AB_MERGE_C R28, R37, R28, RZ ;  /* 0x0000001c251c723e */ /* 0x000fe200048070ff */
[----:B------:R-:W-:Y:S02]  /*3da0*/  IMAD.MOV.U32 R37, RZ, RZ, R25 ;  /* 0x000000ffff257224 */ /* 0x000fe400078e0019 */
[----:B------:R-:W-:Y:S01]  /*3db0*/  FADD.FTZ R6, R116, R31 ;  /* 0x0000001f74067221 */ /* 0x000fe20000010000 */
[C---:B------:R-:W-:Y:S01]  /*3dc0*/  F2FP.SATFINITE.E4M3.F32.PACK_AB_MERGE_C R116, R55.reuse, R116, RZ ;  /* 0x000000743774723e */ /* 0x040fe200048070ff */
[----:B------:R-:W2:Y:S01]  /*3dd0*/  MUFU.EX2 R36, R36 ;  /* 0x0000002400247308 */ /* 0x000ea20000000800 */
[----:B----4-:R-:W-:Y:S01]  /*3de0*/  FADD.FTZ R4, R32, R69 ;  /* 0x0000004520047221 */ /* 0x010fe20000010000 */
[----:B------:R-:W-:Y:S01]  /*3df0*/  FADD.FTZ R55, R55, R6 ;  /* 0x0000000637377221 */ /* 0x000fe20000010000 */
[----:B------:R-:W-:Y:S01]  /*3e00*/  F2FP.SATFINITE.E4M3.F32.PACK_AB_MERGE_C R221, R94, R23, R116 ;  /* 0x000000175edd723e */ /* 0x000fe20004807074 */
[----:B------:R-:W-:Y:S01]  /*3e10*/  IMAD.MOV.U32 R31, RZ, RZ, R25 ;  /* 0x000000ffff1f7224 */ /* 0x000fe200078e0019 */
[----:B------:R-:W-:Y:S01]  /*3e20*/  F2FP.SATFINITE.E4M3.F32.PACK_AB_MERGE_C R216, R35, R22, R28 ;  /* 0x0000001623d8723e */ /* 0x000fe2000480701c */
[----:B------:R-:W-:Y:S01]  /*3e30*/  FADD.FTZ R6, R120, R55 ;  /* 0x0000003778067221 */ /* 0x000fe20000010000 */
[--C-:B------:R-:W-:Y:S01]  /*3e40*/  IMAD.MOV.U32 R28, RZ, RZ, R25.reuse ;  /* 0x000000ffff1c7224 */ /* 0x100fe200078e0019 */
[----:B------:R3:W4:Y:S01]  /*3e50*/  MUFU.EX2 R41, R38 ;  /* 0x0000002600297308 */ /* 0x0007220000000800 */
[----:B-1----:R-:W-:Y:S01]  /*3e60*/  FADD.FTZ R15, R39, R4 ;  /* 0x00000004270f7221 */ /* 0x002fe20000010000 */
[----:B------:R-:W-:-:S02]  /*3e70*/  IMAD.MOV.U32 R35, RZ, RZ, R25 ;  /* 0x000000ffff237224 */ /* 0x000fc400078e0019 */
[--C-:B------:R-:W-:Y:S02]  /*3e80*/  IMAD.MOV.U32 R34, RZ, RZ, R25.reuse ;  /* 0x000000ffff227224 */ /* 0x100fe400078e0019 */
[----:B------:R-:W-:Y:S02]  /*3e90*/  IMAD.MOV.U32 R55, RZ, RZ, R25 ;  /* 0x000000ffff377224 */ /* 0x000fe400078e0019 */
[----:B------:R-:W1:Y:S01]  /*3ea0*/  MUFU.EX2 R40, R40 ;  /* 0x0000002800287308 */ /* 0x000e620000000800 */
[----:B--2---:R-:W-:Y:S01]  /*3eb0*/  FADD.FTZ R4, R36, R15 ;  /* 0x0000000f24047221 */ /* 0x004fe20000010000 */
[--C-:B---3--:R-:W-:Y:S02]  /*3ec0*/  IMAD.MOV.U32 R38, RZ, RZ, R25.reuse ;  /* 0x000000ffff267224 */ /* 0x108fe400078e0019 */
[--C-:B------:R-:W-:Y:S02]  /*3ed0*/  IMAD.MOV.U32 R69, RZ, RZ, R25.reuse ;  /* 0x000000ffff457224 */ /* 0x100fe400078e0019 */
[----:B------:R-:W-:-:S02]  /*3ee0*/  IMAD.MOV.U32 R71, RZ, RZ, R25 ;  /* 0x000000ffff477224 */ /* 0x000fc400078e0019 */
[----:B------:R2:W3:Y:S01]  /*3ef0*/  MUFU.EX2 R43, R42 ;  /* 0x0000002a002b7308 */ /* 0x0004e20000000800 */
[C---:B----4-:R-:W-:Y:S01]  /*3f00*/  FADD.FTZ R15, R41.reuse, R4 ;  /* 0x00000004290f7221 */ /* 0x050fe20000010000 */
[----:B------:R-:W-:Y:S01]  /*3f10*/  F2FP.SATFINITE.E4M3.F32.PACK_AB_MERGE_C R36, R41, R36, RZ ;  /* 0x000000242924723e */ /* 0x000fe200048070ff */
[--C-:B------:R-:W-:Y:S02]  /*3f20*/  IMAD.MOV.U32 R41, RZ, RZ, R25.reuse ;  /* 0x000000ffff297224 */ /* 0x100fe400078e0019 */
[--C-:B------:R-:W-:Y:S01]  /*3f30*/  IMAD.MOV.U32 R70, RZ, RZ, R25.reuse ;  /* 0x000000ffff467224 */ /* 0x100fe200078e0019 */
[----:B------:R-:W-:Y:S01]  /*3f40*/  F2FP.SATFINITE.E4M3.F32.PACK_AB_MERGE_C R218, R39, R32, R36 ;  /* 0x0000002027da723e */ /* 0x000fe20004807024 */
[----:B------:R-:W-:Y:S01]  /*3f50*/  IMAD.MOV.U32 R32, RZ, RZ, R25 ;  /* 0x000000ffff207224 */ /* 0x000fe200078e0019 */
[----:B------:R-:W4:Y:S01]  /*3f60*/  MUFU.EX2 R44, R44 ;  /* 0x0000002c002c7308 */ /* 0x000f220000000800 */
[----:B-1----:R-:W-:Y:S01]  /*3f70*/  FADD.FTZ R4, R40, R15 ;  /* 0x0000000f28047221 */ /* 0x002fe20000010000 */
[----:B------:R-:W-:-:S02]  /*3f80*/  IMAD.MOV.U32 R36, RZ, RZ, R25 ;  /* 0x000000ffff247224 */ /* 0x000fc400078e0019 */
[--C-:B------:R-:W-:Y:S02]  /*3f90*/  IMAD.MOV.U32 R39, RZ, RZ, R25.reuse ;  /* 0x000000ffff277224 */ /* 0x100fe400078e0019 */
[--C-:B--2---:R-:W-:Y:S02]  /*3fa0*/  IMAD.MOV.U32 R42, RZ, RZ, R25.reuse ;  /* 0x000000ffff2a7224 */ /* 0x104fe400078e0019 */
[----:B------:R1:W2:Y:S01]  /*3fb0*/  MUFU.EX2 R45, R46 ;  /* 0x0000002e002d7308 */ /* 0x0002a20000000800 */
[----:B---3--:R-:W-:Y:S01]  /*3fc0*/  FADD.FTZ R15, R43, R4 ;  /* 0x000000042b0f7221 */ /* 0x008fe20000010000 */
[--C-:B------:R-:W-:Y:S02]  /*3fd0*/  IMAD.MOV.U32 R72, RZ, RZ, R25.reuse ;  /* 0x000000ffff487224 */ /* 0x100fe400078e0019 */
[--C-:B------:R-:W-:Y:S02]  /*3fe0*/  IMAD.MOV.U32 R94, RZ, RZ, R25.reuse ;  /* 0x000000ffff5e7224 */ /* 0x100fe400078e0019 */
[----:B------:R-:W-:-:S02]  /*3ff0*/  IMAD.MOV.U32 R102, RZ, RZ, R25 ;  /* 0x000000ffff667224 */ /* 0x000fc400078e0019 */
[----:B------:R-:W3:Y:S01]  /*4000*/  MUFU.EX2 R48, R48 ;  /* 0x0000003000307308 */ /* 0x000ee20000000800 */
[----:B----4-:R-:W-:Y:S01]  /*4010*/  FADD.FTZ R4, R44, R15 ;  /* 0x0000000f2c047221 */ /* 0x010fe20000010000 */
[--C-:B-1----:R-:W-:Y:S02]  /*4020*/  IMAD.MOV.U32 R46, RZ, RZ, R25.reuse ;  /* 0x000000ffff2e7224 */ /* 0x102fe400078e0019 */
[--C-:B------:R-:W-:Y:S02]  /*4030*/  IMAD.MOV.U32 R110, RZ, RZ, R25.reuse ;  /* 0x000000ffff6e7224 */ /* 0x100fe400078e0019 */
[----:B------:R-:W-:Y:S02]  /*4040*/  IMAD.MOV.U32 R116, RZ, RZ, R25 ;  /* 0x000000ffff747224 */ /* 0x000fe400078e0019 */
[----:B------:R-:W1:Y:S01]  /*4050*/  MUFU.EX2 R57, R122 ;  /* 0x0000007a00397308 */ /* 0x000e620000000800 */
[C---:B--2---:R-:W-:Y:S01]  /*4060*/  F2FP.SATFINITE.E4M3.F32.PACK_AB_MERGE_C R44, R45.reuse, R44, RZ ;  /* 0x0000002c2d2c723e */ /* 0x044fe200048070ff */
[----:B------:R-:W-:-:S03]  /*4070*/  FADD.FTZ R45, R45, R4 ;  /* 0x000000042d2d7221 */ /* 0x000fc60000010000 */
[----:B------:R-:W-:Y:S01]  /*4080*/  F2FP.SATFINITE.E4M3.F32.PACK_AB_MERGE_C R220, R43, R40, R44 ;  /* 0x000000282bdc723e */ /* 0x000fe2000480702c */
[----:B------:R-:W-:Y:S02]  /*4090*/  IMAD.MOV.U32 R40, RZ, RZ, R25 ;  /* 0x000000ffff287224 */ /* 0x000fe400078e0019 */
[----:B------:R2:W4:Y:S01]  /*40a0*/  MUFU.EX2 R47, R50 ;  /* 0x00000032002f7308 */ /* 0x0005220000000800 */
[----:B---3--:R-:W-:Y:S01]  /*40b0*/  FADD.FTZ R4, R48, R45 ;  /* 0x0000002d30047221 */ /* 0x008fe20000010000 */
[--C-:B------:R-:W-:Y:S02]  /*40c0*/  IMAD.MOV.U32 R43, RZ, RZ, R25.reuse ;  /* 0x000000ffff2b7224 */ /* 0x100fe400078e0019 */
[--C-:B------:R-:W-:Y:S02]  /*40d0*/  IMAD.MOV.U32 R45, RZ, RZ, R25.reuse ;  /* 0x000000ffff2d7224 */ /* 0x100fe400078e0019 */
[--C-:B------:R-:W-:Y:S02]  /*40e0*/  IMAD.MOV.U32 R44, RZ, RZ, R25.reuse ;  /* 0x000000ffff2c7224 */ /* 0x100fe400078e0019 */
[----:B------:R-:W3:Y:S01]  /*40f0*/  MUFU.EX2 R52, R52 ;  /* 0x0000003400347308 */ /* 0x000ee20000000800 */
[----:B-1----:R-:W-:Y:S01]  /*4100*/  FADD.FTZ R6, R57, R6 ;  /* 0x0000000639067221 */ /* 0x002fe20000010000 */
[----:B--2---:R-:W-:-:S02]  /*4110*/  IMAD.MOV.U32 R50, RZ, RZ, R25 ;  /* 0x000000ffff327224 */ /* 0x004fc400078e0019 */
[----:B------:R-:W-:Y:S02]  /*4120*/  IMAD.MOV.U32 R122, RZ, RZ, R25 ;  /* 0x000000ffff7a7224 */ /* 0x000fe400078e0019 */
[----:B------:R-:W-:Y:S02]  /*4130*/  FADD.FTZ R15, R59, R6 ;  /* 0x000000063b0f7221 */ /* 0x000fe40000010000 */
[----:B------:R1:W2:Y:S01]  /*4140*/  MUFU.EX2 R49, R54 ;  /* 0x0000003600317308 */ /* 0x0002a20000000800 */
[----:B----4-:R-:W-:-:S07]  /*4150*/  FADD.FTZ R13, R47, R4 ;  /* 0x000000042f0d7221 */ /* 0x010fce0000010000 */
[----:B------:R-:W4:Y:S01]  /*4160*/  MUFU.EX2 R124, R124 ;  /* 0x0000007c007c7308 */ /* 0x000f220000000800 */
[----:B---3--:R-:W-:Y:S01]  /*4170*/  FADD.FTZ R4, R52, R13 ;  /* 0x0000000d34047221 */ /* 0x008fe20000010000 */
[----:B-1----:R-:W-:-:S06]  /*4180*/  IMAD.MOV.U32 R54, RZ, RZ, R25 ;  /* 0x000000ffff367224 */ /* 0x002fcc00078e0019 */
[----:B------:R-:W-:Y:S01]  /*4190*/  MUFU.EX2 R82, R82 ;  /* 0x0000005200527308 */ /* 0x000fe20000000800 */
[C---:B--2---:R-:W-:Y:S01]  /*41a0*/  F2FP.SATFINITE.E4M3.F32.PACK_AB_MERGE_C R52, R49.reuse, R52, RZ ;  /* 0x000000343134723e */ /* 0x044fe200048070ff */
[----:B------:R-:W-:-:S03]  /*41b0*/  FADD.FTZ R49, R49, R4 ;  /* 0x0000000431317221 */ /* 0x000fc60000010000 */
[----:B------:R-:W-:Y:S01]  /*41c0*/  F2FP.SATFINITE.E4M3.F32.PACK_AB_MERGE_C R222, R47, R48, R52 ;  /* 0x000000302fde723e */ /* 0x000fe20004807034 */
[----:B------:R-:W-:Y:S02]  /*41d0*/  IMAD.MOV.U32 R47, RZ, RZ, R25 ;  /* 0x000000ffff2f7224 */ /* 0x000fe400078e0019 */
[----:B------:R1:W2:Y:S01]  /*41e0*/  MUFU.EX2 R63, R128 ;  /* 0x00000080003f7308 */ /* 0x0002a20000000800 */
[C---:B----4-:R-:W-:Y:S01]  /*41f0*/  FADD.FTZ R15, R124.reuse, R15 ;  /* 0x0000000f7c0f7221 */ /* 0x050fe20000010000 */
[----:B------:R-:W-:Y:S01]  /*4200*/  F2FP.SATFINITE.E4M3.F32.PACK_AB_MERGE_C R59, R124, R59, RZ ;  /* 0x0000003b7c3b723e */ /* 0x000fe200048070ff */
[--C-:B------:R-:W-:Y:S02]  /*4210*/  IMAD.MOV.U32 R48, RZ, RZ, R25.reuse ;  /* 0x000000ffff307224 */ /* 0x100fe400078e0019 */
[----:B------:R-:W-:Y:S01]  /*4220*/  IMAD.MOV.U32 R52, RZ, RZ, R25 ;  /* 0x000000ffff347224 */ /* 0x000fe200078e0019 */
[----:B------:R-:W-:Y:S01]  /*4230*/  F2FP.SATFINITE.E4M3.F32.PACK_AB_MERGE_C R223, R57, R120, R59 ;  /* 0x0000007839df723e */ /* 0x000fe2000480703b */
[--C-:B------:R-:W-:Y:S01]  /*4240*/  IMAD.MOV.U32 R57, RZ, RZ, R25.reuse ;  /* 0x000000ffff397224 */ /* 0x100fe200078e0019 */
[----:B------:R-:W3:Y:S01]  /*4250*/  MUFU.EX2 R78, R78 ;  /* 0x0000004e004e7308 */ /* 0x000ee20000000800 */
[----:B------:R-:W-:-:S02]  /*4260*/  IMAD.MOV.U32 R59, RZ, RZ, R25 ;  /* 0x000000ffff3b7224 */ /* 0x000fc400078e0019 */
[--C-:B------:R-:W-:Y:S02]  /*4270*/  IMAD.MOV.U32 R120, RZ, RZ, R25.reuse ;  /* 0x000000ffff787224 */ /* 0x100fe400078e0019 */
[--C-:B------:R-:W-:Y:S02]  /*4280*/  IMAD.MOV.U32 R124, RZ, RZ, R25.reuse ;  /* 0x000000ffff7c7224 */ /* 0x100fe400078e0019 */
[----:B-1----:R-:W-:Y:S01]  /*4290*/  IMAD.MOV.U32 R128, RZ, RZ, R25 ;  /* 0x000000ffff807224 */ /* 0x002fe200078e0019 */
[----:B------:R-:W1:Y:S01]  /*42a0*/  MUFU.EX2 R56, R56 ;  /* 0x0000003800387308 */ /* 0x000e620000000800 */
[----:B--2---:R-:W-:-:S07]  /*42b0*/  F2FP.SATFINITE.E4M3.F32.PACK_AB_MERGE_C R8, R63, R82, RZ ;  /* 0x000000523f08723e */ /* 0x004fce00048070ff */
[----:B------:R2:W4:Y:S01]  /*42c0*/  MUFU.EX2 R61, R126 ;  /* 0x0000007e003d7308 */ /* 0x0005220000000800 */
[----:B---3--:R-:W-:-:S07]  /*42d0*/  FADD.FTZ R6, R78, R15 ;  /* 0x0000000f4e067221 */ /* 0x008fce0000010000 */
[----:B------:R-:W-:Y:S01]  /*42e0*/  MUFU.EX2 R132, R132 ;  /* 0x0000008400847308 */ /* 0x000fe20000000800 */
[----:B-1----:R-:W-:Y:S01]  /*42f0*/  FADD.FTZ R4, R56, R49 ;  /* 0x0000003138047221 */ /* 0x002fe20000010000 */
[--C-:B------:R-:W-:Y:S02]  /*4300*/  IMAD.MOV.U32 R49, RZ, RZ, R25.reuse ;  /* 0x000000ffff317224 */ /* 0x100fe400078e0019 */
[----:B--2---:R-:W-:-:S04]  /*4310*/  IMAD.MOV.U32 R126, RZ, RZ, R25 ;  /* 0x000000ffff7e7224 */ /* 0x004fc800078e0019 */
[----:B------:R1:W2:Y:S01]  /*4320*/  MUFU.EX2 R67, R134 ;  /* 0x0000008600437308 */ /* 0x0002a20000000800 */
[C---:B----4-:R-:W-:Y:S01]  /*4330*/  F2FP.SATFINITE.E4M3.F32.PACK_AB_MERGE_C R225, R61.reuse, R78, R8 ;  /* 0x0000004e3de1723e */ /* 0x050fe20004807008 */
[----:B------:R-:W-:Y:S01]  /*4340*/  FADD.FTZ R61, R61, R6 ;  /* 0x000000063d3d7221 */ /* 0x000fe20000010000 */
[----:B------:R-:W-:-:S03]  /*4350*/  IMAD.MOV.U32 R78, RZ, RZ, R25 ;  /* 0x000000ffff4e7224 */ /* 0x000fc600078e0019 */
[----:B------:R-:W-:Y:S01]  /*4360*/  FADD.FTZ R82, R82, R61 ;  /* 0x0000003d52527221 */ /* 0x000fe20000010000 */
[--C-:B------:R-:W-:Y:S01]  /*4370*/  IMAD.MOV.U32 R61, RZ, RZ, R25.reuse ;  /* 0x000000ffff3d7224 */ /* 0x100fe200078e0019 */
[----:B------:R3:W4:Y:S01]  /*4380*/  MUFU.EX2 R11, R58 ;  /* 0x0000003a000b7308 */ /* 0x0007220000000800 */
[--C-:B-1----:R-:W-:Y:S02]  /*4390*/  IMAD.MOV.U32 R134, RZ, RZ, R25.reuse ;  /* 0x000000ffff867224 */ /* 0x102fe400078e0019 */
[----:B------:R-:W-:Y:S01]  /*43a0*/  FADD.FTZ R63, R63, R82 ;  /* 0x000000523f3f7221 */ /* 0x000fe20000010000 */
[----:B------:R-:W-:-:S04]  /*43b0*/  IMAD.MOV.U32 R82, RZ, RZ, R25 ;  /* 0x000000ffff527224 */ /* 0x000fc800078e0019 */
[----:B------:R-:W1:Y:S01]  /*43c0*/  MUFU.EX2 R86, R86 ;  /* 0x0000005600567308 */ /* 0x000e620000000800 */
[----:B--2---:R-:W-:Y:S01]  /*43d0*/  F2FP.SATFINITE.E4M3.F32.PACK_AB_MERGE_C R8, R67, R132, RZ ;  /* 0x000000844308723e */ /* 0x004fe200048070ff */
[----:B---3--:R-:W-:-:S06]  /*43e0*/  IMAD.MOV.U32 R58, RZ, RZ, R25 ;  /* 0x000000ffff3a7224 */ /* 0x008fcc00078e0019 */
[----:B------:R2:W3:Y:S01]  /*43f0*/  MUFU.EX2 R65, R130 ;  /* 0x0000008200417308 */ /* 0x0004e20000000800 */
[----:B----4-:R-:W-:-:S07]  /*4400*/  FADD.FTZ R13, R11, R4 ;  /* 0x000000040b0d7221 */ /* 0x010fce0000010000 */
[----:B------:R-:W4:Y:S01]  /*4410*/  MUFU.EX2 R60, R60 ;  /* 0x0000003c003c7308 */ /* 0x000f220000000800 */
[----:B-1----:R-:W-:Y:S01]  /*4420*/  FADD.FTZ R6, R86, R63 ;  /* 0x0000003f56067221 */ /* 0x002fe20000010000 */
[--C-:B------:R-:W-:Y:S02]  /*4430*/  IMAD.MOV.U32 R63, RZ, RZ, R25.reuse ;  /* 0x000000ffff3f7224 */ /* 0x100fe400078e0019 */
[----:B--2---:R-:W-:-:S04]  /*4440*/  IMAD.MOV.U32 R130, RZ, RZ, R25 ;  /* 0x000000ffff827224 */ /* 0x004fc800078e0019 */
[----:B------:R1:W2:Y:S01]  /*4450*/  MUFU.EX2 R5, R76 ;  /* 0x0000004c00057308 */ /* 0x0002a20000000800 */
[C---:B---3--:R-:W-:Y:S01]  /*4460*/  F2FP.SATFINITE.E4M3.F32.PACK_AB_MERGE_C R227, R65.reuse, R86, R8 ;  /* 0x0000005641e3723e */ /* 0x048fe20004807008 */
[----:B------:R-:W-:Y:S02]  /*4470*/  VIADD R8, R26, 0xfffffffe ;  /* 0xfffffffe1a087836 */ /* 0x000fe40000000000 */
[----:B------:R-:W-:Y:S01]  /*4480*/  FADD.FTZ R65, R65, R6 ;  /* 0x0000000641417221 */ /* 0x000fe20000010000 */
[--C-:B------:R-:W-:Y:S02]  /*4490*/  IMAD.MOV.U32 R26, RZ, RZ, R25.reuse ;  /* 0x000000ffff1a7224 */ /* 0x100fe400078e0019 */
[----:B------:R-:W-:Y:S01]  /*44a0*/  IMAD.MOV.U32 R86, RZ, RZ, R25 ;  /* 0x000000ffff567224 */ /* 0x000fe200078e0019 */
[----:B------:R-:W-:Y:S01]  /*44b0*/  ISETP.GE.AND P2, PT, R8, R17, PT ;  /* 0x000000110800720c */ /* 0x000fe20003f46270 */
[----:B------:R-:W3:Y:S01]  /*44c0*/  MUFU.EX2 R84, R84 ;  /* 0x0000005400547308 */ /* 0x000ee20000000800 */
[----:B----4-:R-:W-:Y:S01]  /*44d0*/  FADD.FTZ R4, R60, R13 ;  /* 0x0000000d3c047221 */ /* 0x010fe20000010000 */
[----:B------:R-:W-:Y:S01]  /*44e0*/  FADD.FTZ R132, R132, R65 ;  /* 0x0000004184847221 */ /* 0x000fe20000010000 */
[----:B------:R-:W-:-:S02]  /*44f0*/  IMAD.MOV.U32 R65, RZ, RZ, R25 ;  /* 0x000000ffff417224 */ /* 0x000fc400078e0019 */
[----:B-1----:R-:W-:-:S03]  /*4500*/  IMAD.MOV.U32 R76, RZ, RZ, R25 ;  /* 0x000000ffff4c7224 */ /* 0x002fc600078e0019 */
[----:B------:R1:W4:Y:S01]  /*4510*/  MUFU.EX2 R7, R90 ;  /* 0x0000005a00077308 */ /* 0x0003220000000800 */
[C---:B--2---:R-:W-:Y:S01]  /*4520*/  F2FP.SATFINITE.E4M3.F32.PACK_AB_MERGE_C R60, R5.reuse, R60, RZ ;  /* 0x0000003c053c723e */ /* 0x044fe200048070ff */
[----:B------:R-:W-:-:S03]  /*4530*/  FADD.FTZ R5, R5, R4 ;  /* 0x0000000405057221 */ /* 0x000fc60000010000 */
[----:B------:R-:W-:Y:S01]  /*4540*/  F2FP.SATFINITE.E4M3.F32.PACK_AB_MERGE_C R224, R11, R56, R60 ;  /* 0x000000380be0723e */ /* 0x000fe2000480703c */
[----:B------:R-:W-:Y:S02]  /*4550*/  IMAD.MOV.U32 R56, RZ, RZ, R25 ;  /* 0x000000ffff387224 */ /* 0x000fe400078e0019 */
[----:B------:R-:W2:Y:S01]  /*4560*/  MUFU.EX2 R88, R88 ;  /* 0x0000005800587308 */ /* 0x000ea20000000800 */
[----:B---3--:R-:W-:Y:S01]  /*4570*/  FADD.FTZ R4, R84, R5 ;  /* 0x0000000554047221 */ /* 0x008fe20000010000 */
[--C-:B------:R-:W-:Y:S02]  /*4580*/  IMAD.MOV.U32 R60, RZ, RZ, R25.reuse ;  /* 0x000000ffff3c7224 */ /* 0x100fe400078e0019 */
[----:B-1----:R-:W-:-:S04]  /*4590*/  IMAD.MOV.U32 R90, RZ, RZ, R25 ;  /* 0x000000ffff5a7224 */ /* 0x002fc800078e0019 */
[----:B------:R-:W1:Y:S01]  /*45a0*/  MUFU.EX2 R27, R27 ;  /* 0x0000001b001b7308 */ /* 0x000e620000000800 */
[----:B----4-:R-:W-:-:S04]  /*45b0*/  FADD.FTZ R5, R7, R4 ;  /* 0x0000000407057221 */ /* 0x010fc80000010000 */
[----:B--2---:R-:W-:Y:S01]  /*45c0*/  FADD.FTZ R6, R88, R5 ;  /* 0x0000000558067221 */ /* 0x004fe20000010000 */
[----:B------:R-:W-:Y:S01]  /*45d0*/  IMAD.MOV.U32 R5, RZ, RZ, RZ ;  /* 0x000000ffff057224 */ /* 0x000fe200078e00ff */
[C---:B-1----:R-:W-:Y:S02]  /*45e0*/  F2FP.SATFINITE.E4M3.F32.PACK_AB_MERGE_C R4, R27.reuse, R88, RZ ;  /* 0x000000581b04723e */ /* 0x042fe400048070ff */
[----:B------:R-:W-:Y:S01]  /*45f0*/  FADD.FTZ R6, R27, R6 ;  /* 0x000000061b067221 */ /* 0x000fe20000010000 */
[--C-:B------:R-:W-:Y:S01]  /*4600*/  IMAD.MOV.U32 R27, RZ, RZ, R25.reuse ;  /* 0x000000ffff1b7224 */ /* 0x100fe200078e0019 */
[----:B------:R-:W-:Y:S01]  /*4610*/  F2FP.SATFINITE.E4M3.F32.PACK_AB_MERGE_C R226, R7, R84, R4 ;  /* 0x0000005407e2723e */ /* 0x000fe20004807004 */
[----:B------:R-:W-:Y:S01]  /*4620*/  FADD.FTZ R7, R67, R132 ;  /* 0x0000008443077221 */ /* 0x000fe20000010000 */
[--C-:B------:R-:W-:Y:S02]  /*4630*/  IMAD.MOV.U32 R67, RZ, RZ, R25.reuse ;  /* 0x000000ffff437224 */ /* 0x100fe400078e0019 */
[----:B------:R-:W-:-:S02]  /*4640*/  IMAD.MOV.U32 R84, RZ, RZ, R25 ;  /* 0x000000ffff547224 */ /* 0x000fc400078e0019 */
[--C-:B------:R-:W-:Y:S02]  /*4650*/  IMAD.MOV.U32 R88, RZ, RZ, R25.reuse ;  /* 0x000000ffff587224 */ /* 0x100fe400078e0019 */
[----:B------:R-:W-:Y:S01]  /*4660*/  IMAD.MOV.U32 R132, RZ, RZ, R25 ;  /* 0x000000ffff847224 */ /* 0x000fe200078e0019 */
[----:B0-----:R-:W-:Y:S06]  /*4670*/  @!P2 BRA `(.L_x_19) ;  /* 0x0000002c00b8a947 */ /* 0x001fec0003800000 */
[----:B------:R-:W-:Y:S01]  /*4680*/  IMAD.MOV.U32 R9, RZ, RZ, R194 ;  /* 0x000000ffff097224 */ /* 0x000fe200078e00c2 */
[----:B------:R-:W-:Y:S01]  /*4690*/  CS2R R150, SRZ ;  /* 0x0000000000967805 */ /* 0x000fe2000001ff00 */
[----:B------:R-:W-:Y:S01]  /*46a0*/  IMAD.MOV.U32 R4, RZ, RZ, R206 ;  /* 0x000000ffff047224 */ /* 0x000fe200078e00ce */
[----:B------:R-:W-:Y:S01]  /*46b0*/  CS2R R148, SRZ ;  /* 0x0000000000947805 */ /* 0x000fe2000001ff00 */
[----:B------:R-:W-:Y:S01]  /*46c0*/  IMAD.MOV.U32 R10, RZ, RZ, RZ ;  /* 0x000000ffff0a7224 */ /* 0x000fe200078e00ff */
        /* <DEDUP_REMOVED lines=61> */
[----:B------:R-:W-:Y:S01]  /*4aa0*/  CS2R R24, SRZ ;  /* 0x0000000000187805 */ /* 0x000fe2000001ff00 */
[----:B------:R-:W-:-:S06]  /*4ab0*/  UMOV UR4, URZ ;  /* 0x0000003f00047c82 */ /* 0x000fcc0008000000 */
.L_x_29:
[----:B------:R-:W-:Y:S01]  /*4ac0*/  ISETP.NE.AND P3, PT, RZ, UR37, PT ;  /* 0x00000025ff007c0c */ /* 0x000fe2000bf65270 */
[----:B------:R-:W-:-:S04]  /*4ad0*/  UISETP.NE.AND UP0, UPT, UR4, 0x1, UPT ;  /* 0x000000010400788c */ /* 0x000fc8000bf05270 */
[----:B------:R-:W-:-:S06]  /*4ae0*/  USEL UR7, URZ, 0x1, UP0 ;  /* 0x000000013f077887 */ /* 0x000fcc0008000000 */
[----:B------:R-:W-:Y:S02]  /*4af0*/  LOP3.LUT R5, R10, UR7, RZ, 0x3c, !PT ;  /* 0x000000070a057c12 */ /* 0x000fe4000f8e3cff */
[----:B------:R-:W-:Y:S05]  /*4b00*/  @P3 BRA `(.L_x_20) ;  /* 0x0000000000343947 */ /* 0x000fea0003800000 */
[----:B------:R-:W-:Y:S05]  /*4b10*/  @!P0 BRA `(.L_x_21) ;  /* 0x0000000000048947 */ /* 0x000fea0003800000 */
[----:B------:R-:W-:Y:S01]  /*4b20*/  BPT.TRAP 0x1 ;  /* 0x000000040000795c */ /* 0x000fe20000300000 */
.L_x_21:
[----:B------:R-:W-:Y:S01]  /*4b30*/  UIADD3 UR7, UR4, 0x1, URZ ;  /* 0x0000000104077890 */ /* 0x000fe2000fffe03f */
[----:B------:R-:W-:-:S03]  /*4b40*/  SHF.L.U32 R11, R5, 0x1f, RZ ;  /* 0x0000001f050b7819 */ /* 0x000fc600000006ff */
[----:B------:R-:W-:-:S04]  /*4b50*/  UISETP.NE.AND UP0, UPT, UR7, 0x2, UPT ;  /* 0x000000020700788c */ /* 0x000fc8000bf05270 */
[----:B------:R-:W-:-:S04]  /*4b60*/  USEL UR7, UR7, URZ, UP0 ;  /* 0x0000003f07077287 */ /* 0x000fc80008000000 */
[----:B------:R-:W-:-:S09]  /*4b70*/  ULEA UR7, UR7, UR36, 0x3 ;  /* 0x0000002407077291 */ /* 0x000fd2000f8e183f */
[----:B------:R0:W1:Y:S01]  /*4b80*/  SYNCS.PHASECHK.TRANS64.TRYWAIT P2, [UR7+0x38830], R11 ;  /* 0x0388300bff0075a7 */ /* 0x0000620008040147 */
[----:B------:R-:W-:Y:S05]  /*4b90*/  @!P0 BRA `(.L_x_22) ;  /* 0x0000000000048947 */ /* 0x000fea0003800000 */
[----:B------:R-:W-:Y:S01]  /*4ba0*/  BPT.TRAP 0x1 ;  /* 0x000000040000795c */ /* 0x000fe20000300000 */
.L_x_22:
[----:B-1----:R-:W-:Y:S05]  /*4bb0*/  @P2 BRA `(.L_x_20) ;  /* 0x0000000000082947 */ /* 0x002fea0003800000 */
[----:B------:R-:W1:Y:S02]  /*4bc0*/  SYNCS.PHASECHK.TRANS64.TRYWAIT P2, [UR7+0x38830], R11 ;  /* 0x0388300bff0075a7 */ /* 0x000e640008040147 */
[----:B-1----:R-:W-:Y:S05]  /*4bd0*/  @!P2 BRA `(.L_x_23) ;  /* 0x000000b400e0a947 */ /* 0x002fea0003800000 */
.L_x_20:
[----:B01----:R-:W-:Y:S01]  /*4be0*/  VIADD R11, R18, 0x8 ;  /* 0x00000008120b7836 */ /* 0x003fe20000000000 */
[----:B------:R-:W-:Y:S01]  /*4bf0*/  UIADD3 UR7, UR4, 0x1, URZ ;  /* 0x0000000104077890 */ /* 0x000fe2000fffe03f */
[----:B------:R-:W-:Y:S01]  /*4c00*/  R2UR UR44, R2 ;  /* 0x00000000022c72ca */ /* 0x000fe200000e0000 */
[----:B------:R-:W-:Y:S01]  /*4c10*/  UMOV UR47, 0x40000040 ;  /* 0x40000040002f7882 */ /* 0x000fe20000000000 */
[----:B------:R-:W-:Y:S01]  /*4c20*/  R2UR UR45, R3 ;  /* 0x00000000032d72ca */ /* 0x000fe200000e0000 */
[----:B------:R0:W-:Y:S01]  /*4c30*/  BAR.SYNC.DEFER_BLOCKING R11, 0x100 ;  /* 0x0004000b0000751d */ /* 0x0001e20000010000 */
[----:B------:R-:W-:-:S04]  /*4c40*/  UISETP.NE.AND UP0, UPT, UR7, 0x2, UPT ;  /* 0x000000020700788c */ /* 0x000fc8000bf05270 */
[----:B------:R-:W-:Y:S01]  /*4c50*/  USEL UR7, UR7, URZ, UP0 ;  /* 0x0000003f07077287 */ /* 0x000fe20008000000 */
[----:B------:R-:W-:Y:S01]  /*4c60*/  UMOV UR11, 0x40000040 ;  /* 0x40000040000b7882 */ /* 0x000fe20000000000 */
[----:B------:R-:W-:Y:S02]  /*4c70*/  UMOV UR15, 0x40000040 ;  /* 0x40000040000f7882 */ /* 0x000fe40000000000 */
[----:B------:R-:W-:Y:S01]  /*4c80*/  ULEA UR46, UR7, UR6, 0xb ;  /* 0x00000006072e7291 */ /* 0x000fe2000f8e583f */
[----:B------:R-:W-:Y:S01]  /*4c90*/  UMOV UR19, 0x40000040 ;  /* 0x4000004000137882 */ /* 0x000fe20000000000 */
[----:B------:R-:W-:Y:S02]  /*4ca0*/  UMOV UR23, 0x40000040 ;  /* 0x4000004000177882 */ /* 0x000fe40000000000 */
[----:B------:R-:W-:Y:S02]  /*4cb0*/  UIADD3 UR10, UR46, 0x2, URZ ;  /* 0x000000022e0a7890 */ /* 0x000fe4000fffe03f */
[----:B------:R-:W-:-:S02]  /*4cc0*/  UIADD3 UR14, UR46, 0x4, URZ ;  /* 0x000000042e0e7890 */ /* 0x000fc4000fffe03f */
[----:B------:R-:W-:Y:S02]  /*4cd0*/  UIADD3 UR18, UR46, 0x6, URZ ;  /* 0x000000062e127890 */ /* 0x000fe4000fffe03f */
[----:B------:R-:W-:Y:S02]  /*4ce0*/  UIADD3 UR22, UR46, 0x400, URZ ;  /* 0x000004002e167890 */ /* 0x000fe4000fffe03f */
[----:B------:R-:W-:Y:S01]  /*4cf0*/  UIADD3 UR26, UR46, 0x402, URZ ;  /* 0x000004022e1a7890 */ /* 0x000fe2000fffe03f */
[----:B------:R-:W-:Y:S01]  /*4d00*/  UMOV UR27, 0x40000040 ;  /* 0x40000040001b7882 */ /* 0x000fe20000000000 */
[----:B------:R-:W-:Y:S01]  /*4d10*/  WARPGROUP.ARRIVE ;  /* 0x00000000000079c5 */ /* 0x000fe20000000000 */
[----:B------:R-:W-:Y:S01]  /*4d20*/  UIADD3 UR30, UR46, 0x404, URZ ;  /* 0x000004042e1e7890 */ /* 0x000fe2000fffe03f */
[----:B------:R-:W-:Y:S01]  /*4d30*/  UMOV UR31, 0x40000040 ;  /* 0x40000040001f7882 */ /* 0x000fe20000000000 */
[----:B------:R-:W-:-:S03]  /*4d40*/  UIADD3 UR34, UR46, 0x406, URZ ;  /* 0x000004062e227890 */ /* 0x000fc6000fffe03f */
[----:B------:R-:W-:Y:S01]  /*4d50*/  QGMMA.64x128x32.F32.E4M3.E4M3 R152, gdesc[UR44], RZ, !UPT, gsb0 ;  /* 0x01e000002c9879f3 */ /* 0x000fe2000c0008ff */
[----:B------:R-:W-:Y:S02]  /*4d60*/  UMOV UR35, 0x40000040 ;  /* 0x4000004000237882 */ /* 0x000fe40000000000 */
        /* <DEDUP_REMOVED lines=22> */
[----:B0-----:R-:W-:Y:S05]  /*4ed0*/  @P3 BRA `(.L_x_24) ;  /* 0x0000000000283947 */ /* 0x001fea0003800000 */
[----:B------:R-:W-:Y:S05]  /*4ee0*/  @!P0 BRA `(.L_x_25) ;  /* 0x0000000000048947 */ /* 0x000fea0003800000 */
[----:B------:R-:W-:Y:S01]  /*4ef0*/  BPT.TRAP 0x1 ;  /* 0x000000040000795c */ /* 0x000fe20000300000 */
.L_x_25:
[----:B------:R-:W-:Y:S01]  /*4f00*/  ULEA UR10, UR4, UR36, 0x3 ;  /* 0x00000024040a7291 */ /* 0x000fe2000f8e183f */
[----:B------:R-:W-:-:S08]  /*4f10*/  SHF.L.U32 R10, R10, 0x1f, RZ ;  /* 0x0000001f0a0a7819 */ /* 0x000fd000000006ff */
[----:B------:R0:W1:Y:S01]  /*4f20*/  SYNCS.PHASECHK.TRANS64.TRYWAIT P2, [UR10+0x38850], R10 ;  /* 0x0388500aff0075a7 */ /* 0x000062000804014a */
[----:B------:R-:W-:Y:S05]  /*4f30*/  @!P0 BRA `(.L_x_26) ;  /* 0x0000000000048947 */ /* 0x000fea0003800000 */
[----:B------:R-:W-:Y:S01]  /*4f40*/  BPT.TRAP 0x1 ;  /* 0x000000040000795c */ /* 0x000fe20000300000 */
.L_x_26:
[----:B-1----:R-:W-:Y:S05]  /*4f50*/  @P2 BRA `(.L_x_24) ;  /* 0x0000000000082947 */ /* 0x002fea0003800000 */
[----:B------:R-:W1:Y:S02]  /*4f60*/  SYNCS.PHASECHK.TRANS64.TRYWAIT P2, [UR10+0x38850], R10 ;  /* 0x0388500aff0075a7 */ /* 0x000e64000804014a */
[----:B-1----:R-:W-:Y:S05]  /*4f70*/  @!P2 BRA `(.L_x_27) ;  /* 0x000000b40010a947 */ /* 0x002fea0003800000 */
.L_x_24:
[----:B------:R-:W-:Y:S01]  /*4f80*/  UIADD3 UR10, UR36, 0x400, URZ ;  /* 0x00000400240a7890 */ /* 0x000fe2000fffe03f */
[----:B------:R-:W-:Y:S01]  /*4f90*/  WARPGROUP.ARRIVE ;  /* 0x00000000000079c5 */ /* 0x000fe20000000000 */
[----:B------:R-:W-:Y:S01]  /*4fa0*/  UMOV UR11, 0x40000040 ;  /* 0x40000040000b7882 */ /* 0x000fe20000000000 */
[----:B------:R-:W-:Y:S01]  /*4fb0*/  UMOV UR15, 0x40000040 ;  /* 0x40000040000f7882 */ /* 0x000fe20000000000 */
[----:B------:R-:W-:Y:S01]  /*4fc0*/  USHF.R.U32.HI UR10, URZ, 0x4, UR10 ;  /* 0x000000043f0a7899 */ /* 0x000fe2000801160a */
[C---:B-1----:R-:W-:Y:S01]  /*4fd0*/  FMUL.FTZ R11, R0.reuse, R152 ;  /* 0x00000098000b7220 */ /* 0x042fe20000410000 */
[C---:B------:R-:W-:Y:S01]  /*4fe0*/  FMUL.FTZ R12, R0.reuse, R154 ;  /* 0x0000009a000c7220 */ /* 0x040fe20000410000 */
[C---:B0-----:R-:W-:Y:S01]  /*4ff0*/  FMUL.FTZ R10, R0.reuse, R153 ;  /* 0x00000099000a7220 */ /* 0x041fe20000410000 */
[----:B------:R-:W-:Y:S01]  /*5000*/  ULOP3.LUT UR10, UR10, 0x3fff, URZ, 0xc0, !UPT ;  /* 0x00003fff0a0a7892 */ /* 0x000fe2000f8ec03f */
[C---:B------:R-:W-:Y:S01]  /*5010*/  FMUL.FTZ R13, R0.reuse, R155 ;  /* 0x0000009b000d7220 */ /* 0x040fe20000410000 */
[C---:B------:R-:W-:Y:S01]  /*5020*/  FMUL.FTZ R14, R0.reuse, R156 ;  /* 0x0000009c000e7220 */ /* 0x040fe20000410000 */
[----:B------:R-:W0:Y:S01]  /*5030*/  MUFU.TANH R11, R11 ;  /* 0x0000000b000b7308 */ /* 0x000e220000002400 */
[----:B------:R-:W-:Y:S01]  /*5040*/  ULOP3.LUT UR10, UR10, 0x10000, URZ, 0xfc, !UPT ;  /* 0x000100000a0a7892 */ /* 0x000fe2000f8efc3f */
[C---:B------:R-:W-:Y:S01]  /*5050*/  FMUL.FTZ R19, R0.reuse, R158 ;  /* 0x0000009e00137220 */ /* 0x040fe20000410000 */
[C---:B------:R-:W-:Y:S01]  /*5060*/  FMUL.FTZ R15, R0.reuse, R157 ;  /* 0x0000009d000f7220 */ /* 0x040fe20000410000 */
[C---:B------:R-:W-:Y:S01]  /*5070*/  FMUL.FTZ R20, R0.reuse, R159 ;  /* 0x0000009f00147220 */ /* 0x040fe20000410000 */
[----:B------:R-:W-:Y:S01]  /*5080*/  ULEA UR10, UR4, UR10, 0xb ;  /* 0x0000000a040a7291 */ /* 0x000fe2000f8e583f */
[C---:B------:R-:W-:Y:S01]  /*5090*/  FMUL.FTZ R21, R0.reuse, R160 ;  /* 0x000000a000157220 */ /* 0x040fe20000410000 */
[C---:B------:R-:W-:Y:S01]  /*50a0*/  FMUL.FTZ R23, R0.reuse, R162 ;  /* 0x000000a200177220 */ /* 0x040fe20000410000 */
[----:B------:R-:W1:Y:S01]  /*50b0*/  MUFU.TANH R12, R12 ;  /* 0x0000000c000c7308 */ /* 0x000e620000002400 */
[----:B------:R-:W-:Y:S01]  /*50c0*/  UIADD3 UR14, UR10, 0x2, URZ ;  /* 0x000000020a0e7890 */ /* 0x000fe2000fffe03f */
[C---:B------:R-:W-:Y:S01]  /*50d0*/  FMUL.FTZ R22, R0.reuse, R161 ;  /* 0x000000a100167220 */ /* 0x040fe20000410000 */
[C---:B------:R-:W-:Y:S01]  /*50e0*/  FMUL.FTZ R160, R0.reuse, R171 ;  /* 0x000000ab00a07220 */ /* 0x040fe20000410000 */
[C---:B------:R-:W-:Y:S01]  /*50f0*/  FMUL.FTZ R171, R0.reuse, R182 ;  /* 0x000000b600ab7220 */ /* 0x040fe20000410000 */
[C---:B------:R-:W-:Y:S01]  /*5100*/  FMUL.FTZ R182, R0.reuse, R193 ;  /* 0x000000c100b67220 */ /* 0x040fe20000410000 */
[----:B------:R-:W-:Y:S01]  /*5110*/  QGMMA.64x256x32.F32.E4M3.E4M3 R24, R228, gdesc[UR8], R24, gsb0 ;  /* 0x03e00008e4187df3 */ /* 0x000fe20008000818 */
[C---:B------:R-:W-:Y:S01]  /*5120*/  FMUL.FTZ R159, R0.reuse, R170 ;  /* 0x000000aa009f7220 */ /* 0x040fe20000410000 */
[----:B------:R-:W2:Y:S01]  /*5130*/  MUFU.TANH R10, R10 ;  /* 0x0000000a000a7308 */ /* 0x000ea20000002400 */
[----:B0-----:R-:W-:Y:S01]  /*5140*/  FMNMX.FTZ R193, R11, R4, !PT ;  /* 0x000000040bc17209 */ /* 0x001fe20007810000 */
[C---:B------:R-:W-:Y:S01]  /*5150*/  FMUL.FTZ R152, R0.reuse, R163 ;  /* 0x000000a300987220 */ /* 0x040fe20000410000 */
[C---:B------:R-:W-:Y:S01]  /*5160*/  FMUL.FTZ R153, R0.reuse, R164 ;  /* 0x000000a400997220 */ /* 0x040fe20000410000 */
[C---:B------:R-:W-:Y:S01]  /*5170*/  FMUL.FTZ R170, R0.reuse, R181 ;  /* 0x000000b500aa7220 */ /* 0x040fe20000410000 */
[C---:B------:R-:W-:Y:S01]  /*5180*/  FMUL.FTZ R181, R0.reuse, R192 ;  /* 0x000000c000b57220 */ /* 0x040fe20000410000 */
[C---:B------:R-:W-:Y:S01]  /*5190*/  FMUL.FTZ R161, R0.reuse, R172 ;  /* 0x000000ac00a17220 */ /* 0x040fe20000410000 */
[----:B------:R-:W-:Y:S01]  /*51a0*/  FMUL.FTZ R154, R0, R165 ;  /* 0x000000a5009a7220 */ /* 0x000fe20000410000 */
[----:B------:R-:W0:Y:S01]  /*51b0*/  MUFU.TANH R13, R13 ;  /* 0x0000000d000d7308 */ /* 0x000e220000002400 */
[----:B-1----:R-:W-:Y:S01]  /*51c0*/  FMNMX.FTZ R192, R12, R9, !PT ;  /* 0x000000090cc07209 */ /* 0x002fe20007810000 */
[C---:B------:R-:W-:Y:S01]  /*51d0*/  FMUL.FTZ R155, R0.reuse, R166 ;  /* 0x000000a6009b7220 */ /* 0x040fe20000410000 */
[C---:B------:R-:W-:Y:S01]  /*51e0*/  FMUL.FTZ R163, R0.reuse, R174 ;  /* 0x000000ae00a37220 */ /* 0x040fe20000410000 */
[C---:B------:R-:W-:Y:S01]  /*51f0*/  FMUL.FTZ R172, R0.reuse, R183 ;  /* 0x000000b700ac7220 */ /* 0x040fe20000410000 */
[C---:B------:R-:W-:Y:S01]  /*5200*/  FMUL.FTZ R174, R0.reuse, R185 ;  /* 0x000000b900ae7220 */ /* 0x040fe20000410000 */
[C---:B------:R-:W-:Y:S01]  /*5210*/  FMUL.FTZ R183, R0.reuse, R194 ;  /* 0x000000c200b77220 */ /* 0x040fe20000410000 */
[----:B------:R-:W-:Y:S01]  /*5220*/  FMUL.FTZ R185, R0, R196 ;  /* 0x000000c400b97220 */ /* 0x000fe20000410000 */
[----:B------:R-:W1:Y:S01]  /*5230*/  MUFU.TANH R14, R14 ;  /* 0x0000000e000e7308 */ /* 0x000e620000002400 */
[----:B--2---:R-:W-:Y:S01]  /*5240*/  FMNMX.FTZ R193, R10, R193, !PT ;  /* 0x000000c10ac17209 */ /* 0x004fe20007810000 */
[C---:B------:R-:W-:Y:S01]  /*5250*/  FMUL.FTZ R156, R0.reuse, R167 ;  /* 0x000000a7009c7220 */ /* 0x040fe20000410000 */
[C---:B------:R-:W-:Y:S01]  /*5260*/  FMUL.FTZ R157, R0.reuse, R168 ;  /* 0x000000a8009d7220 */ /* 0x040fe20000410000 */
[C---:B------:R-:W-:Y:S01]  /*5270*/  FMUL.FTZ R158, R0.reuse, R169 ;  /* 0x000000a9009e7220 */ /* 0x040fe20000410000 */
[C---:B------:R-:W-:Y:S01]  /*5280*/  FMUL.FTZ R162, R0.reuse, R173 ;  /* 0x000000ad00a27220 */ /* 0x040fe20000410000 */
[C---:B------:R-:W-:Y:S01]  /*5290*/  FMUL.FTZ R173, R0.reuse, R184 ;  /* 0x000000b800ad7220 */ /* 0x040fe20000410000 */
        /* <DEDUP_REMOVED lines=16> */
[C---:B------:R-:W-:Y:S01]  /*53a0*/  FMUL.FTZ R176, R0.reuse, R187 ;  /* 0x000000bb00b07220 */ /* 0x040fe20000410000 */
        /* <DEDUP_REMOVED lines=14> */
[----:B------:R-:W-:Y:S01]  /*5490*/  FMUL.FTZ R214, R0, R214 ;  /* 0x000000d600d67220 */ /* 0x000fe20000410000 */
[----:B------:R-:W-:Y:S01]  /*54a0*/  UMOV UR11, 0x40000040 ;  /* 0x40000040000b7882 */ /* 0x000fe20000000000 */
[----:B------:R-:W0:Y:S01]  /*54b0*/  MUFU.TANH R23, R23 ;  /* 0x0000001700177308 */ /* 0x000e220000002400 */
[----:B-1----:R-:W-:-:S07]  /*54c0*/  FMNMX.FTZ R194, R20, R193, !PT ;  /* 0x000000c114c27209 */ /* 0x002fce0007810000 */
[----:B------:R-:W1:Y:S01]  /*54d0*/  MUFU.TANH R22, R22 ;  /* 0x0000001600167308 */ /* 0x000e620000002400 */
[----:B--2---:R-:W-:Y:S01]  /*54e0*/  FMNMX.FTZ R193, R21, R196, !PT ;  /* 0x000000c415c17209 */ /* 0x004fe20007810000 */
[----:B------:R-:W-:-:S06]  /*54f0*/  FMUL.FTZ R196, R0, R204 ;  /* 0x000000cc00c47220 */ /* 0x000fcc0000410000 */
[----:B------:R-:W2:Y:S01]  /*5500*/  MUFU.TANH R152, R152 ;  /* 0x0000009800987308 */ /* 0x000ea20000002400 */
[----:B0-----:R-:W-:-:S07]  /*5510*/  FMNMX.FTZ R195, R23, R194, !PT ;  /* 0x000000c217c37209 */ /* 0x001fce0007810000 */
[----:B------:R-:W0:Y:S01]  /*5520*/  MUFU.TANH R153, R153 ;  /* 0x0000009900997308 */ /* 0x000e220000002400 */
[----:B-1----:R-:W-:-:S07]  /*5530*/  FMNMX.FTZ R194, R22, R193, !PT ;  /* 0x000000c116c27209 */ /* 0x002fce0007810000 */
[----:B------:R-:W1:Y:S01]  /*5540*/  MUFU.TANH R154, R154 ;  /* 0x0000009a009a7308 */ /* 0x000e620000002400 */
[----:B--2---:R-:W-:-:S07]  /*5550*/  FMNMX.FTZ R200, R152, R195, !PT ;  /* 0x000000c398c87209 */ /* 0x004fce0007810000 */
[----:B------:R-:W2:Y:S01]  /*5560*/  MUFU.TANH R155, R155 ;  /* 0x0000009b009b7308 */ /* 0x000ea20000002400 */
[----:B0-----:R-:W-:-:S07]  /*5570*/  FMNMX.FTZ R193, R153, R194, !PT ;  /* 0x000000c299c17209 */ /* 0x001fce0007810000 */
        /* <DEDUP_REMOVED lines=12> */
[----:B0-----:R-:W-:Y:S01]  /*5640*/  FMNMX.FTZ R195, R159, R202, !PT ;  /* 0x000000ca9fc37209 */ /* 0x001fe20007810000 */
[----:B------:R-:W-:-:S06]  /*5650*/  FMUL.FTZ R202, R0, R207 ;  /* 0x000000cf00ca7220 */ /* 0x000fcc0000410000 */
[----:B------:R-:W0:Y:S01]  /*5660*/  MUFU.TANH R162, R162 ;  /* 0x000000a200a27308 */ /* 0x000e220000002400 */
[----:B-1----:R-:W-:-:S07]  /*5670*/  FMNMX.FTZ R204, R160, R195, !PT ;  /* 0x000000c3a0cc7209 */ /* 0x002fce0007810000 */
[----:B------:R-:W1:Y:S01]  /*5680*/  MUFU.TANH R163, R163 ;  /* 0x000000a300a37308 */ /* 0x000e620000002400 */
[----:B--2---:R-:W-:-:S07]  /*5690*/  FMNMX.FTZ R193, R161, R194, !PT ;  /* 0x000000c2a1c17209 */ /* 0x004fce0007810000 */
[----:B------:R-:W2:Y:S01]  /*56a0*/  MUFU.TANH R164, R164 ;  /* 0x000000a400a47308 */ /* 0x000ea20000002400 */
[----:B0-----:R-:W-:-:S07]  /*56b0*/  FMNMX.FTZ R194, R162, R193, !PT ;  /* 0x000000c1a2c27209 */ /* 0x001fce0007810000 */
[----:B------:R-:W0:Y:S01]  /*56c0*/  MUFU.TANH R165, R165 ;  /* 0x000000a500a57308 */ /* 0x000e220000002400 */
[----:B-1----:R-:W-:Y:S01]  /*56d0*/  FMNMX.FTZ R195, R163, R204, !PT ;  /* 0x000000cca3c37209 */ /* 0x002fe20007810000 */
[C---:B------:R-:W-:Y:S01]  /*56e0*/  FMUL.FTZ R204, R0.reuse, R208 ;  /* 0x000000d000cc7220 */ /* 0x040fe20000410000 */
[----:B------:R-:W-:Y:S01]  /*56f0*/  FMUL.FTZ R208, R0, R209 ;  /* 0x000000d100d07220 */ /* 0x000fe20000410000 */
[----:B------:R-:W-:-:S04]  /*5700*/  IMAD.U32 R209, RZ, RZ, UR7 ;  /* 0x00000007ffd17e24 */ /* 0x000fc8000f8e00ff */
[----:B------:R-:W1:Y:S01]  /*5710*/  MUFU.TANH R166, R166 ;  /* 0x000000a600a67308 */ /* 0x000e620000002400 */
[----:B--2---:R-:W-:Y:S02]  /*5720*/  FMNMX.FTZ R206, R164, R195, !PT ;  /* 0x000000c3a4ce7209 */ /* 0x004fe40007810000 */
[----:B------:R-:W-:-:S05]  /*5730*/  @!P1 LEA R209, R209, UR36, 0x3 ;  /* 0x00000024d1d19c11 */ /* 0x000fca000f8e18ff */
        /* <DEDUP_REMOVED lines=20> */
[----:B------:R-:W-:Y:S02]  /*5880*/  WARPGROUP.DEPBAR.LE gsb0, 0x0 ;  /* 0x00008000000079c5 */ /* 0x000fe40000010000 */
[----:B------:R-:W-:Y:S01]  /*5890*/  WARPGROUP.ARRIVE ;  /* 0x00000000000079c5 */ /* 0x000fe20000000000 */
[----:B------:R-:W-:-:S03]  /*58a0*/  FMUL.FTZ R228, R0, R211 ;  /* 0x000000d300e47220 */ /* 0x000fc60000410000 */
[----:B------:R-:W0:Y:S01]  /*58b0*/  MUFU.TANH R177, R177 ;  /* 0x000000b100b17308 */ /* 0x000e220000002400 */
[----:B-1----:R-:W-:Y:S01]  /*58c0*/  FMNMX.FTZ R195, R175, R206, !PT ;  /* 0x000000ceafc37209 */ /* 0x002fe20007810000 */
[----:B------:R-:W-:Y:S01]  /*58d0*/  FMUL.FTZ R230, R0, R213 ;  /* 0x000000d500e67220 */ /* 0x000fe20000410000 */
[----:B------:R-:W-:Y:S01]  /*58e0*/  QGMMA.64x256x32.F32.E4M3.E4M3 R24, R216, gdesc[UR12], R24, gsb0 ;  /* 0x03e0000cd8187df3 */ /* 0x000fe20008000818 */
[----:B------:R-:W-:Y:S01]  /*58f0*/  UIADD3 UR14, UR10, 0x4, URZ ;  /* 0x000000040a0e7890 */ /* 0x000fe2000fffe03f */
[----:B------:R-:W-:-:S03]  /*5900*/  UMOV UR15, 0x40000040 ;  /* 0x40000040000f7882 */ /* 0x000fc60000000000 */
[----:B------:R-:W1:Y:S01]  /*5910*/  MUFU.TANH R178, R178 ;  /* 0x000000b200b27308 */ /* 0x000e620000002400 */
[----:B--2---:R-:W-:Y:S01]  /*5920*/  FMNMX.FTZ R206, R176, R195, !PT ;  /* 0x000000c3b0ce7209 */ /* 0x004fe20007810000 */
[----:B------:R-:W-:-:S06]  /*5930*/  UIADD3 UR10, UR10, 0x6, URZ ;  /* 0x000000060a0a7890 */ /* 0x000fcc000fffe03f */
        /* <DEDUP_REMOVED lines=49> */
[----:B0-----:R-:W-:-:S04]  /*5c50*/  FMNMX.FTZ R193, R212, R193, !PT ;  /* 0x000000c1d4c17209 */ /* 0x001fc80007810000 */
[----:B-1----:R-:W-:Y:S02]  /*5c60*/  FMNMX.FTZ R197, R230, R193, !PT ;  /* 0x000000c1e6c57209 */ /* 0x002fe40007810000 */
[----:B------:R-:W0:Y:S03]  /*5c70*/  LDC R193, c[0x0][0x988] ;  /* 0x00026200ffc17b82 */ /* 0x000e260000000800 */
[----:B------:R-:W1:Y:S01]  /*5c80*/  SHFL.BFLY PT, R194, R197, 0x2, 0x1f ;  /* 0x0c401f00c5c27f89 */ /* 0x000e6200000e0000 */
[----:B--2---:R-:W-:Y:S02]  /*5c90*/  FMNMX.FTZ R195, R214, R195, !PT ;  /* 0x000000c3d6c37209 */ /* 0x004fe40007810000 */
[----:B-1----:R-:W-:Y:S01]  /*5ca0*/  FMNMX.FTZ R199, R197, R194, !PT ;  /* 0x000000c2c5c77209 */ /* 0x002fe20007810000 */
[----:B------:R-:W-:Y:S02]  /*5cb0*/  WARPGROUP.DEPBAR.LE gsb0, 0x0 ;  /* 0x00008000000079c5 */ /* 0x000fe40000010000 */
[----:B------:R-:W-:Y:S01]  /*5cc0*/  WARPGROUP.ARRIVE ;  /* 0x00000000000079c5 */ /* 0x000fe20000000000 */
[----:B------:R-:W-:-:S05]  /*5cd0*/  FMUL.FTZ R216, R0, R215 ;  /* 0x000000d700d87220 */ /* 0x000fca0000410000 */
[----:B------:R-:W-:Y:S01]  /*5ce0*/  QGMMA.64x256x32.F32.E4M3.E4M3 R24, R220, gdesc[UR12], R24, gsb0 ;  /* 0x03e0000cdc187df3 */ /* 0x000fe20008000818 */
[----:B------:R-:W1:Y:S02]  /*5cf0*/  MUFU.TANH R216, R216 ;  /* 0x000000d800d87308 */ /* 0x000e640000002400 */
[----:B-1----:R-:W-:-:S05]  /*5d00*/  FMNMX.FTZ R195, R216, R195, !PT ;  /* 0x000000c3d8c37209 */ /* 0x002fca0007810000 */
[----:B------:R-:W1:Y:S02]  /*5d10*/  SHFL.BFLY PT, R206, R195, 0x2, 0x1f ;  /* 0x0c401f00c3ce7f89 */ /* 0x000e6400000e0000 */
[----:B-1----:R-:W-:Y:S02]  /*5d20*/  FMNMX.FTZ R201, R195, R206, !PT ;  /* 0x000000cec3c97209 */ /* 0x002fe40007810000 */
[----:B------:R-:W1:Y:S04]  /*5d30*/  SHFL.BFLY PT, R206, R199, 0x1, 0x1f ;  /* 0x0c201f00c7ce7f89 */ /* 0x000e6800000e0000 */
[----:B------:R-:W2:Y:S01]  /*5d40*/  SHFL.BFLY PT, R194, R201, 0x1, 0x1f ;  /* 0x0c201f00c9c27f89 */ /* 0x000ea200000e0000 */
[----:B-1----:R-:W-:Y:S02]  /*5d50*/  FMNMX.FTZ R206, R199, R206, !PT ;  /* 0x000000cec7ce7209 */ /* 0x002fe40007810000 */
[----:B--2---:R-:W-:-:S03]  /*5d60*/  FMNMX.FTZ R194, R201, R194, !PT ;  /* 0x000000c2c9c27209 */ /* 0x004fc60007810000 */
[C---:B0-----:R-:W-:Y:S01]  /*5d70*/  FFMA.FTZ R218, R206.reuse, R193, -8 ;  /* 0xc1000000ceda7423 */ /* 0x041fe200000100c1 */
[----:B------:R-:W-:-:S03]  /*5d80*/  FADD.FTZ R4, -R206, R4 ;  /* 0x00000004ce047221 */ /* 0x000fc60000010100 */
[-CC-:B------:R-:W-:Y:S01]  /*5d90*/  FFMA.FTZ R232, R11, R193.reuse, -R218.reuse ;  /* 0x000000c10be87223 */ /* 0x180fe200000108da */
[----:B------:R-:W-:-:S01]  /*5da0*/  FFMA.FTZ R11, R10, R193, -R218 ;  /* 0x000000c10a0b7223 */ /* 0x000fc200000108da */
        /* <DEDUP_REMOVED lines=24> */
[-C--:B------:R-:W-:Y:S01]  /*5f30*/  FMUL.FTZ R203, R4, R193.reuse ;  /* 0x000000c104cb7220 */ /* 0x080fe20000410000 */
[----:B------:R-:W-:-:S01]  /*5f40*/  FFMA.FTZ R196, R204, R193, -R218 ;  /* 0x000000c1ccc47223 */ /* 0x000fc200000108da */
[C---:B------:R-:W-:Y:S01]  /*5f50*/  FADD.FTZ R4, -R194.reuse, R9 ;  /* 0x00000009c2047221 */ /* 0x040fe20000010100 */
[----:B------:R-:W-:-:S01]  /*5f60*/  FFMA.FTZ R204, R194, R193, -8 ;  /* 0xc1000000c2cc7423 */ /* 0x000fc200000100c1 */
[----:B------:R-:W-:Y:S01]  /*5f70*/  MUFU.EX2 R9, R203 ;  /* 0x000000cb00097308 */ /* 0x000fe20000000800 */
[----:B------:R-:W-:-:S01]  /*5f80*/  FFMA.FTZ R15, R15, R193, -R218 ;  /* 0x000000c10f0f7223 */ /* 0x000fc200000108da */
[-C--:B------:R-:W-:Y:S01]  /*5f90*/  FMUL.FTZ R4, R4, R193.reuse ;  /* 0x000000c104047220 */ /* 0x080fe20000410000 */
[----:B------:R-:W-:-:S01]  /*5fa0*/  FFMA.FTZ R201, R12, R193, -R204 ;  /* 0x000000c10cc97223 */ /* 0x000fc200000108cc */
[-CC-:B------:R-:W-:Y:S01]  /*5fb0*/  FFMA.FTZ R12, R13, R193.reuse, -R204.reuse ;  /* 0x000000c10d0c7223 */ /* 0x180fe200000108cc */
[----:B------:R-:W-:-:S01]  /*5fc0*/  FFMA.FTZ R13, R19, R193, -R204 ;  /* 0x000000c1130d7223 */ /* 0x000fc200000108cc */
[-CC-:B------:R-:W-:Y:S01]  /*5fd0*/  FFMA.FTZ R20, R20, R193.reuse, -R204.reuse ;  /* 0x000000c114147223 */ /* 0x180fe200000108cc */
[----:B------:R-:W-:-:S01]  /*5fe0*/  FFMA.FTZ R19, R23, R193, -R204 ;  /* 0x000000c117137223 */ /* 0x000fc200000108cc */
[----:B------:R-:W0:Y:S01]  /*5ff0*/  MUFU.EX2 R232, R232 ;  /* 0x000000e800e87308 */ /* 0x000e220000000800 */
[----:B------:R-:W-:-:S01]  /*6000*/  FFMA.FTZ R23, R155, R193, -R204 ;  /* 0x000000c19b177223 */ /* 0x000fc200000108cc */
[-CC-:B------:R-:W-:Y:S01]  /*6010*/  FFMA.FTZ R152, R152, R193.reuse, -R204.reuse ;  /* 0x000000c198987223 */ /* 0x180fe200000108cc */
[----:B------:R-:W-:-:S01]  /*6020*/  FFMA.FTZ R155, R159, R193, -R204 ;  /* 0x000000c19f9b7223 */ /* 0x000fc200000108cc */
[-CC-:B------:R-:W-:Y:S01]  /*6030*/  FFMA.FTZ R159, R163, R193.reuse, -R204.reuse ;  /* 0x000000c1a39f7223 */ /* 0x180fe200000108cc */
[----:B------:R-:W-:-:S01]  /*6040*/  FFMA.FTZ R163, R167, R193, -R204 ;  /* 0x000000c1a7a37223 */ /* 0x000fc200000108cc */
[-CC-:B------:R-:W-:Y:S01]  /*6050*/  FFMA.FTZ R167, R171, R193.reuse, -R204.reuse ;  /* 0x000000c1aba77223 */ /* 0x180fe200000108cc */
[----:B------:R-:W-:-:S01]  /*6060*/  FFMA.FTZ R171, R175, R193, -R204 ;  /* 0x000000c1afab7223 */ /* 0x000fc200000108cc */
[----:B------:R-:W-:Y:S01]  /*6070*/  MUFU.EX2 R4, R4 ;  /* 0x0000000400047308 */ /* 0x000fe20000000800 */
[----:B------:R-:W-:-:S01]  /*6080*/  FFMA.FTZ R175, R179, R193, -R204 ;  /* 0x000000c1b3af7223 */ /* 0x000fc200000108cc */
[-C--:B------:R-:W-:Y:S01]  /*6090*/  FFMA.FTZ R156, R156, R193.reuse, -R204 ;  /* 0x000000c19c9c7223 */ /* 0x080fe200000108cc */
[----:B------:R-:W-:-:S01]  /*60a0*/  FFMA.FTZ R197, R208, R193, -R218 ;  /* 0x000000c1d0c57223 */ /* 0x000fc200000108da */
[-CC-:B------:R-:W-:Y:S01]  /*60b0*/  FFMA.FTZ R160, R160, R193.reuse, -R204.reuse ;  /* 0x000000c1a0a07223 */ /* 0x180fe200000108cc */
[----:B------:R-:W-:-:S01]  /*60c0*/  FFMA.FTZ R164, R164, R193, -R204 ;  /* 0x000000c1a4a47223 */ /* 0x000fc200000108cc */
[-CC-:B------:R-:W-:Y:S01]  /*60d0*/  FFMA.FTZ R168, R168, R193.reuse, -R204.reuse ;  /* 0x000000c1a8a87223 */ /* 0x180fe200000108cc */
[----:B------:R-:W-:-:S01]  /*60e0*/  FFMA.FTZ R172, R172, R193, -R204 ;  /* 0x000000c1acac7223 */ /* 0x000fc200000108cc */
[----:B------:R-:W1:Y:S01]  /*60f0*/  MUFU.EX2 R201, R201 ;  /* 0x000000c900c97308 */ /* 0x000e620000000800 */
[----:B0-----:R-:W-:-:S01]  /*6100*/  FFMA.FTZ R6, R9, R6, R232 ;  /* 0x0000000609067223 */ /* 0x001fc200000100e8 */
[-CC-:B------:R-:W-:Y:S01]  /*6110*/  FFMA.FTZ R176, R176, R193.reuse, -R204.reuse ;  /* 0x000000c1b0b07223 */ /* 0x180fe200000108cc */
[----:B------:R-:W-:-:S01]  /*6120*/  FFMA.FTZ R180, R180, R193, -R204 ;  /* 0x000000c1b4b47223 */ /* 0x000fc200000108cc */
[-CC-:B------:R-:W-:Y:S01]  /*6130*/  FFMA.FTZ R184, R184, R193.reuse, -R204.reuse ;  /* 0x000000c1b8b87223 */ /* 0x180fe200000108cc */
[----:B------:R-:W-:-:S01]  /*6140*/  FFMA.FTZ R188, R188, R193, -R204 ;  /* 0x000000c1bcbc7223 */ /* 0x000fc200000108cc */
[-C--:B------:R-:W-:Y:S01]  /*6150*/  FFMA.FTZ R192, R192, R193.reuse, -R204 ;  /* 0x000000c1c0c07223 */ /* 0x080fe200000108cc */
[----:B------:R-:W-:-:S01]  /*6160*/  FFMA.FTZ R195, R198, R193, -R218 ;  /* 0x000000c1c6c37223 */ /* 0x000fc200000108da */
[----:B------:R-:W0:Y:S01]  /*6170*/  MUFU.EX2 R11, R11 ;  /* 0x0000000b000b7308 */ /* 0x000e220000000800 */
[----:B------:R-:W-:-:S01]  /*6180*/  FFMA.FTZ R198, R212, R193, -R218 ;  /* 0x000000c1d4c67223 */ /* 0x000fc200000108da */
[----:B------:R-:W-:-:S06]  /*6190*/  FFMA.FTZ R199, R230, R193, -R218 ;  /* 0x000000c1e6c77223 */ /* 0x000fcc00000108da */
[----:B------:R-:W2:Y:S01]  /*61a0*/  MUFU.EX2 R12, R12 ;  /* 0x0000000c000c7308 */ /* 0x000ea20000000800 */
[----:B-1----:R-:W-:-:S07]  /*61b0*/  FFMA.FTZ R7, R4, R7, R201 ;  /* 0x0000000704077223 */ /* 0x002fce00000100c9 */
[----:B------:R-:W1:Y:S01]  /*61c0*/  MUFU.EX2 R10, R10 ;  /* 0x0000000a000a7308 */ /* 0x000e620000000800 */
[----:B0-----:R-:W-:-:S07]  /*61d0*/  FADD.FTZ R179, R11, R6 ;  /* 0x000000060bb37221 */ /* 0x001fce0000010000 */
[----:B------:R-:W0:Y:S01]  /*61e0*/  MUFU.EX2 R13, R13 ;  /* 0x0000000d000d7308 */ /* 0x000e220000000800 */
[----:B--2---:R-:W-:-:S07]  /*61f0*/  FADD.FTZ R6, R12, R7 ;  /* 0x000000070c067221 */ /* 0x004fce0000010000 */
[----:B------:R-:W2:Y:S01]  /*6200*/  MUFU.EX2 R15, R15 ;  /* 0x0000000f000f7308 */ /* 0x000ea20000000800 */
[----:B-1----:R-:W-:-:S01]  /*6210*/  FADD.FTZ R208, R10, R179 ;  /* 0x000000b30ad07221 */ /* 0x002fc20000010000 */
[----:B------:R-:W-:-:S06]  /*6220*/  FFMA.FTZ R179, R183, R193, -R204 ;  /* 0x000000c1b7b37223 */ /* 0x000fcc00000108cc */
[----:B------:R-:W1:Y:S01]  /*6230*/  MUFU.EX2 R20, R20 ;  /* 0x0000001400147308 */ /* 0x000e620000000800 */
[----:B0-----:R-:W-:-:S07]  /*6240*/  FADD.FTZ R7, R13, R6 ;  /* 0x000000060d077221 */ /* 0x001fce0000010000 */
[----:B------:R-:W0:Y:S01]  /*6250*/  MUFU.EX2 R14, R14 ;  /* 0x0000000e000e7308 */ /* 0x000e220000000800 */
[----:B--2---:R-:W-:-:S07]  /*6260*/  FADD.FTZ R203, R15, R208 ;  /* 0x000000d00fcb7221 */ /* 0x004fce0000010000 */
[----:B------:R-:W2:Y:S01]  /*6270*/  MUFU.EX2 R19, R19 ;  /* 0x0000001300137308 */ /* 0x000ea20000000800 */
[----:B-1----:R-:W-:-:S07]  /*6280*/  FADD.FTZ R6, R20, R7 ;  /* 0x0000000714067221 */ /* 0x002fce0000010000 */
        /* <DEDUP_REMOVED lines=9> */
[----:B--2---:R-:W-:-:S01]  /*6320*/  FADD.FTZ R208, R22, R183 ;  /* 0x000000b716d07221 */ /* 0x004fc20000010000 */
[----:B------:R-:W-:-:S06]  /*6330*/  FFMA.FTZ R183, R187, R193, -R204 ;  /* 0x000000c1bbb77223 */ /* 0x000fcc00000108cc */
[----:B------:R-:W2:Y:S01]  /*6340*/  MUFU.EX2 R156, R156 ;  /* 0x0000009c009c7308 */ /* 0x000ea20000000800 */
[----:B-1----:R-:W-:-:S07]  /*6350*/  FADD.FTZ R7, R23, R6 ;  /* 0x0000000617077221 */ /* 0x002fce0000010000 */
[----:B------:R-:W1:Y:S01]  /*6360*/  MUFU.EX2 R154, R154 ;  /* 0x0000009a009a7308 */ /* 0x000e620000000800 */
[----:B0-----:R-:W-:-:S07]  /*6370*/  FADD.FTZ R203, R153, R208 ;  /* 0x000000d099cb7221 */ /* 0x001fce0000010000 */
[----:B------:R-:W0:Y:S01]  /*6380*/  MUFU.EX2 R155, R155 ;  /* 0x0000009b009b7308 */ /* 0x000e220000000800 */
[----:B--2---:R-:W-:-:S01]  /*6390*/  FADD.FTZ R6, R156, R7 ;  /* 0x000000079c067221 */ /* 0x004fc20000010000 */
[----:B------:R-:W-:Y:S02]  /*63a0*/  WARPGROUP.DEPBAR.LE gsb0, 0x0 ;  /* 0x00008000000079c5 */ /* 0x000fe40000010000 */
[----:B------:R-:W-:-:S04]  /*63b0*/  WARPGROUP.ARRIVE ;  /* 0x00000000000079c5 */ /* 0x000fc80000000000 */
[----:B------:R-:W2:Y:S01]  /*63c0*/  MUFU.EX2 R157, R157 ;  /* 0x0000009d009d7308 */ /* 0x000ea20000000800 */
[----:B-1----:R-:W-:-:S01]  /*63d0*/  FADD.FTZ R208, R154, R203 ;  /* 0x000000cb9ad07221 */ /* 0x002fc20000010000 */
[----:B------:R-:W-:Y:S06]  /*63e0*/  QGMMA.64x256x32.F32.E4M3.E4M3 R24, R224, gdesc[UR8], R24, gsb0 ;  /* 0x03e00008e0187df3 */ /* 0x000fec0008000818 */
[----:B------:R-:W1:Y:S01]  /*63f0*/  MUFU.EX2 R160, R160 ;  /* 0x000000a000a07308 */ /* 0x000e620000000800 */
[----:B0-----:R-:W-:-:S07]  /*6400*/  FADD.FTZ R7, R155, R6 ;  /* 0x000000069b077221 */ /* 0x001fce0000010000 */
[----:B------:R-:W0:Y:S01]  /*6410*/  MUFU.EX2 R158, R158 ;  /* 0x0000009e009e7308 */ /* 0x000e220000000800 */
[----:B--2---:R-:W-:-:S07]  /*6420*/  FADD.FTZ R187, R157, R208 ;  /* 0x000000d09dbb7221 */ /* 0x004fce0000010000 */
[----:B------:R-:W2:Y:S01]  /*6430*/  MUFU.EX2 R159, R159 ;  /* 0x0000009f009f7308 */ /* 0x000ea20000000800 */
[----:B-1----:R-:W-:-:S07]  /*6440*/  FADD.FTZ R6, R160, R7 ;  /* 0x00000007a0067221 */ /* 0x002fce0000010000 */
[----:B------:R-:W1:Y:S01]  /*6450*/  MUFU.EX2 R161, R161 ;  /* 0x000000a100a17308 */ /* 0x000e620000000800 */
[----:B0-----:R-:W-:-:S01]  /*6460*/  FADD.FTZ R208, R158, R187 ;  /* 0x000000bb9ed07221 */ /* 0x001fc20000010000 */
[----:B------:R-:W-:-:S06]  /*6470*/  FFMA.FTZ R187, R191, R193, -R204 ;  /* 0x000000c1bfbb7223 */ /* 0x000fcc00000108cc */
        /* <DEDUP_REMOVED lines=42> */
[----:B-1----:R-:W-:-:S01]  /*6720*/  FADD.FTZ R208, R178, R203 ;  /* 0x000000cbb2d07221 */ /* 0x002fc20000010000 */
[----:B------:R-:W-:-:S06]  /*6730*/  FFMA.FTZ R203, R228, R193, -R204 ;  /* 0x000000c1e4cb7223 */ /* 0x000fcc00000108cc */
[----:B------:R-:W1:Y:S01]  /*6740*/  MUFU.EX2 R184, R184 ;  /* 0x000000b800b87308 */ /* 0x000e620000000800 */
[----:B0-----:R-:W-:-:S01]  /*6750*/  FADD.FTZ R7, R179, R6 ;  /* 0x00000006b3077221 */ /* 0x001fc20000010000 */
[----:B------:R-:W-:-:S06]  /*6760*/  IADD3 R6, -R18, 0xb, RZ ;  /* 0x0000000b12067810 */ /* 0x000fcc0007ffe1ff */
[----:B------:R-:W0:Y:S01]  /*6770*/  MUFU.EX2 R182, R182 ;  /* 0x000000b600b67308 */ /* 0x000e220000000800 */
[----:B--2---:R-:W-:-:S07]  /*6780*/  FADD.FTZ R205, R181, R208 ;  /* 0x000000d0b5cd7221 */ /* 0x004fce0000010000 */
[----:B------:R-:W2:Y:S01]  /*6790*/  MUFU.EX2 R183, R183 ;  /* 0x000000b700b77308 */ /* 0x000ea20000000800 */
[----:B-1----:R-:W-:-:S07]  /*67a0*/  FADD.FTZ R208, R184, R7 ;  /* 0x00000007b8d07221 */ /* 0x002fce0000010000 */
[----:B------:R-:W1:Y:S01]  /*67b0*/  MUFU.EX2 R185, R185 ;  /* 0x000000b900b97308 */ /* 0x000e620000000800 */
[----:B0-----:R-:W-:-:S01]  /*67c0*/  FADD.FTZ R210, R182, R205 ;  /* 0x000000cdb6d27221 */ /* 0x001fc20000010000 */
[-CC-:B------:R-:W-:Y:S01]  /*67d0*/  FFMA.FTZ R205, R214, R193.reuse, -R204.reuse ;  /* 0x000000c1d6cd7223 */ /* 0x180fe200000108cc */
[----:B------:R-:W-:-:S05]  /*67e0*/  FFMA.FTZ R204, R216, R193, -R204 ;  /* 0x000000c1d8cc7223 */ /* 0x000fca00000108cc */
        /* <DEDUP_REMOVED lines=12> */
[----:B------:R-:W-:Y:S02]  /*68b0*/  WARPGROUP.DEPBAR.LE gsb0, 0x0 ;  /* 0x00008000000079c5 */ /* 0x000fe40000010000 */
[----:B------:R0:W-:Y:S06]  /*68c0*/  BAR.ARV R6, 0x100 ;  /* 0x000400060000751d */ /* 0x0001ec0000002000 */
[----:B------:R-:W3:Y:S01]  /*68d0*/  MUFU.EX2 R191, R191 ;  /* 0x000000bf00bf7308 */ /* 0x000ee20000000800 */
[----:B--2---:R-:W-:-:S01]  /*68e0*/  FADD.FTZ R208, R192, R7 ;  /* 0x00000007c0d07221 */ /* 0x004fc20000010000 */
[----:B0-----:R-:W-:-:S02]  /*68f0*/  @!P1 VIADD R6, R209, 0x38840 ;  /* 0x00038840d1069836 */ /* 0x001fc40000000000 */
[----:B-1----:R-:W-:-:S03]  /*6900*/  FADD.FTZ R210, R190, R207 ;  /* 0x000000cfbed27221 */ /* 0x002fc60000010000 */
[----:B------:R-:W-:Y:S01]  /*6910*/  @!P1 PRMT R6, RZ, 0x654, R6 ;  /* 0x00000654ff069816 */ /* 0x000fe20000000006 */
[----:B------:R-:W0:Y:S03]  /*6920*/  MUFU.EX2 R195, R195 ;  /* 0x000000c300c37308 */ /* 0x000e260000000800 */
[----:B------:R1:W-:Y:S05]  /*6930*/  @!P1 SYNCS.ARRIVE.TRANS64.RED.A1T0 RZ, [R6+URZ], RZ ;  /* 0x000000ff06ff99a7 */ /* 0x0003ea000810043f */
[----:B------:R-:W2:Y:S01]  /*6940*/  MUFU.EX2 R200, R200 ;  /* 0x000000c800c87308 */ /* 0x000ea20000000800 */
[----:B---3--:R-:W-:-:S07]  /*6950*/  FADD.FTZ R7, R191, R208 ;  /* 0x000000d0bf077221 */ /* 0x008fce0000010000 */
        /* <DEDUP_REMOVED lines=16> */
[----:B-1----:R-:W-:-:S03]  /*6a60*/  FADD.FTZ R6, R199, R6 ;  /* 0x00000006c7067221 */ /* 0x002fc60000010000 */
[----:B0-----:R-:W-:Y:S01]  /*6a70*/  FADD.FTZ R7, R204, R208 ;  /* 0x000000d0cc077221 */ /* 0x001fe20000010000 */
[----:B------:R-:W-:Y:S06]  /*6a80*/  @!P0 BRA `(.L_x_28) ;  /* 0x0000000000048947 */ /* 0x000fec0003800000 */
[----:B------:R-:W-:Y:S01]  /*6a90*/  BPT.TRAP 0x1 ;  /* 0x000000040000795c */ /* 0x000fe20000300000 */
.L_x_28:
[----:B------:R-:W-:Y:S01]  /*6aa0*/  ULEA UR4, UR4, UR36, 0x3 ;  /* 0x0000002404047291 */ /* 0x000fe2000f8e183f */
[----:B------:R-:W-:Y:S01]  /*6ab0*/  ISETP.GT.AND P2, PT, R8, R17, PT ;  /* 0x000000110800720c */ /* 0x000fe20003f44270 */
[----:B------:R-:W-:Y:S01]  /*6ac0*/  FMUL.FTZ R24, R24, R9 ;  /* 0x0000000918187220 */ /* 0x000fe20000410000 */
[----:B------:R-:W-:Y:S01]  /*6ad0*/  F2FP.SATFINITE.E4M3.F32.PACK_AB_MERGE_C R10, R15, R10, RZ ;  /* 0x0000000a0f0a723e */ /* 0x000fe200048070ff */
[----:B------:R-:W-:Y:S01]  /*6ae0*/  UIADD3 UR4, UR4, 0x38860, URZ ;  /* 0x0003886004047890 */ /* 0x000fe2000fffe03f */
[----:B------:R-:W-:Y:S01]  /*6af0*/  F2FP.SATFINITE.E4M3.F32.PACK_AB_MERGE_C R13, R20, R13, RZ ;  /* 0x0000000d140d723e */ /* 0x000fe200048070ff */
[----:B------:R-:W-:Y:S01]  /*6b00*/  FMUL.FTZ R25, R25, R9 ;  /* 0x0000000919197220 */ /* 0x000fe20000410000 */
[----:B------:R-:W-:Y:S01]  /*6b10*/  F2FP.SATFINITE.E4M3.F32.PACK_AB_MERGE_C R22, R153, R22, RZ ;  /* 0x000000169916723e */ /* 0x000fe200048070ff */
[----:B------:R-:W-:Y:S01]  /*6b20*/  UPRMT UR4, UR5, 0x654, UR4 ;  /* 0x0000065405047896 */ /* 0x000fe20008000004 */
[----:B------:R-:W-:Y:S01]  /*6b30*/  F2FP.SATFINITE.E4M3.F32.PACK_AB_MERGE_C R23, R156, R23, RZ ;  /* 0x000000179c17723e */ /* 0x000fe200048070ff */
[-C--:B------:R-:W-:Y:S01]  /*6b40*/  FMUL.FTZ R28, R28, R9.reuse ;  /* 0x000000091c1c7220 */ /* 0x080fe20000410000 */
[----:B------:R-:W-:Y:S01]  /*6b50*/  F2FP.SATFINITE.E4M3.F32.PACK_AB_MERGE_C R158, R161, R158, RZ ;  /* 0x0000009ea19e723e */ /* 0x000fe200048070ff */
[----:B------:R-:W-:Y:S01]  /*6b60*/  FMUL.FTZ R29, R29, R9 ;  /* 0x000000091d1d7220 */ /* 0x000fe20000410000 */
[----:B------:R-:W-:Y:S01]  /*6b70*/  F2FP.SATFINITE.E4M3.F32.PACK_AB_MERGE_C R159, R164, R159, RZ ;  /* 0x0000009fa49f723e */ /* 0x000fe200048070ff */
[-C--:B------:R-:W-:Y:S01]  /*6b80*/  FMUL.FTZ R32, R32, R9.reuse ;  /* 0x0000000920207220 */ /* 0x080fe20000410000 */
[----:B------:R-:W-:Y:S01]  /*6b90*/  F2FP.SATFINITE.E4M3.F32.PACK_AB_MERGE_C R166, R169, R166, RZ ;  /* 0x000000a6a9a6723e */ /* 0x000fe200048070ff */
[----:B------:R-:W-:Y:S01]  /*6ba0*/  FMUL.FTZ R33, R33, R9 ;  /* 0x0000000921217220 */ /* 0x000fe20000410000 */
[----:B------:R-:W-:Y:S01]  /*6bb0*/  F2FP.SATFINITE.E4M3.F32.PACK_AB_MERGE_C R167, R172, R167, RZ ;  /* 0x000000a7aca7723e */ /* 0x000fe200048070ff */
[----:B------:R-:W-:Y:S01]  /*6bc0*/  SYNCS.ARRIVE.TRANS64.RED.A1T0 RZ, [UR4], RZ ;  /* 0x000000ffffff79a7 */ /* 0x000fe20008100404 */
[----:B------:R-:W-:Y:S01]  /*6bd0*/  F2FP.SATFINITE.E4M3.F32.PACK_AB_MERGE_C R174, R177, R174, RZ ;  /* 0x000000aeb1ae723e */ /* 0x000fe200048070ff */
[----:B------:R-:W-:Y:S01]  /*6be0*/  UMOV UR4, UR7 ;  /* 0x0000000700047c82 */ /* 0x000fe20008000000 */
        /* <DEDUP_REMOVED lines=14> */
[----:B------:R-:W-:Y:S01]  /*6cd0*/  F2FP.SATFINITE.E4M3.F32.PACK_AB_MERGE_C R228, R11, R232, R10 ;  /* 0x000000e80be4723e */ /* 0x000fe2000480700a */
[-C--:B------:R-:W-:Y:S01]  /*6ce0*/  FMUL.FTZ R49, R49, R9.reuse ;  /* 0x0000000931317220 */ /* 0x080fe20000410000 */
        /* <DEDUP_REMOVED lines=49> */
[----:B------:R-:W-:Y:S01]  /*7000*/  FMUL.FTZ R149, R149, R9 ;  /* 0x0000000995957220 */ /* 0x000fe20000410000 */
        /* <DEDUP_REMOVED lines=64> */
[----:B------:R-:W-:Y:S01]  /*7410*/  F2FP.SATFINITE.E4M3.F32.PACK_AB_MERGE_C R229, R12, R201, R13 ;  /* 0x000000c90ce5723e */ /* 0x000fe2000480700d */
[----:B------:R-:W-:Y:S01]  /*7420*/  VIADD R8, R8, 0xffffffff ;  /* 0xffffffff08087836 */ /* 0x000fe20000000000 */
[----:B------:R-:W-:Y:S01]  /*7430*/  F2FP.SATFINITE.E4M3.F32.PACK_AB_MERGE_C R230, R21, R14, R22 ;  /* 0x0000000e15e6723e */ /* 0x000fe20004807016 */
[----:B------:R-:W-:Y:S01]  /*7440*/  IMAD.MOV.U32 R9, RZ, RZ, R194 ;  /* 0x000000ffff097224 */ /* 0x000fe200078e00c2 */
[----:B------:R-:W-:Y:S01]  /*7450*/  F2FP.SATFINITE.E4M3.F32.PACK_AB_MERGE_C R231, R152, R19, R23 ;  /* 0x0000001398e7723e */ /* 0x000fe20004807017 */
[----:B------:R-:W-:Y:S01]  /*7460*/  IMAD.MOV.U32 R4, RZ, RZ, R206 ;  /* 0x000000ffff047224 */ /* 0x000fe200078e00ce */
[----:B------:R-:W-:Y:S01]  /*7470*/  F2FP.SATFINITE.E4M3.F32.PACK_AB_MERGE_C R216, R157, R154, R158 ;  /* 0x0000009a9dd8723e */ /* 0x000fe2000480709e */
[----:B------:R-:W-:Y:S01]  /*7480*/  IMAD.MOV.U32 R10, RZ, RZ, R5 ;  /* 0x000000ffff0a7224 */ /* 0x000fe200078e0005 */
[----:B------:R-:W-:-:S02]  /*7490*/  F2FP.SATFINITE.E4M3.F32.PACK_AB_MERGE_C R217, R160, R155, R159 ;  /* 0x0000009ba0d9723e */ /* 0x000fc4000480709f */
[----:B------:R-:W-:Y:S02]  /*74a0*/  F2FP.SATFINITE.E4M3.F32.PACK_AB_MERGE_C R218, R165, R162, R166 ;  /* 0x000000a2a5da723e */ /* 0x000fe400048070a6 */
[----:B------:R-:W-:Y:S02]  /*74b0*/  F2FP.SATFINITE.E4M3.F32.PACK_AB_MERGE_C R219, R168, R163, R167 ;  /* 0x000000a3a8db723e */ /* 0x000fe400048070a7 */
[----:B------:R-:W-:Y:S02]  /*74c0*/  F2FP.SATFINITE.E4M3.F32.PACK_AB_MERGE_C R220, R173, R170, R174 ;  /* 0x000000aaaddc723e */ /* 0x000fe400048070ae */
[----:B------:R-:W-:Y:S02]  /*74d0*/  F2FP.SATFINITE.E4M3.F32.PACK_AB_MERGE_C R221, R176, R171, R175 ;  /* 0x000000abb0dd723e */ /* 0x000fe400048070af */
[----:B------:R-:W-:Y:S02]  /*74e0*/  F2FP.SATFINITE.E4M3.F32.PACK_AB_MERGE_C R222, R181, R178, R182 ;  /* 0x000000b2b5de723e */ /* 0x000fe400048070b6 */
[----:B------:R-:W-:-:S02]  /*74f0*/  F2FP.SATFINITE.E4M3.F32.PACK_AB_MERGE_C R223, R184, R179, R183 ;  /* 0x000000b3b8df723e */ /* 0x000fc400048070b7 */
[----:B------:R-:W-:Y:S02]  /*7500*/  F2FP.SATFINITE.E4M3.F32.PACK_AB_MERGE_C R224, R189, R186, R190 ;  /* 0x000000babde0723e */ /* 0x000fe400048070be */
[----:B------:R-:W-:Y:S02]  /*7510*/  F2FP.SATFINITE.E4M3.F32.PACK_AB_MERGE_C R225, R192, R187, R191 ;  /* 0x000000bbc0e1723e */ /* 0x000fe400048070bf */
[----:B------:R-:W-:Y:S02]  /*7520*/  F2FP.SATFINITE.E4M3.F32.PACK_AB_MERGE_C R226, R197, R196, R198 ;  /* 0x000000c4c5e2723e */ /* 0x000fe400048070c6 */
[----:B------:R-:W-:Y:S01]  /*7530*/  F2FP.SATFINITE.E4M3.F32.PACK_AB_MERGE_C R227, R203, R202, R205 ;  /* 0x000000cacbe3723e */ /* 0x000fe200048070cd */
[----:B------:R-:W-:Y:S06]  /*7540*/  @P2 BRA `(.L_x_29) ;  /* 0xffffffd4005c2947 */ /* 0x000fec000383ffff */
[----:B------:R-:W-:-:S07]  /*7550*/  IMAD.U32 R9, RZ, RZ, UR7 ;  /* 0x00000007ff097e24 */ /* 0x000fce000f8e00ff */
.L_x_19:
[----:B------:R-:W-:Y:S06]  /*7560*/  BAR.ARV 0x8, 0x180 ;  /* 0x0206000000007b1d */ /* 0x000fec0000002000 */
[----:B------:R-:W-:Y:S05]  /*7570*/  @!P0 BRA `(.L_x_30) ;  /* 0x0000000000048947 */ /* 0x000fea0003800000 */
[----:B------:R-:W-:Y:S01]  /*7580*/  BPT.TRAP 0x1 ;  /* 0x000000040000795c */ /* 0x000fe20000300000 */
.L_x_30:
[----:B------:R-:W-:Y:S02]  /*7590*/  R2UR UR7, R9 ;  /* 0x00000000090772ca */ /* 0x000fe400000e0000 */
[----:B------:R-:W-:-:S11]  /*75a0*/  SHF.L.U32 R5, R5, 0x1f, RZ ;  /* 0x0000001f05057819 */ /* 0x000fd600000006ff */
[----:B------:R-:W-:-:S09]  /*75b0*/  ULEA UR7, UR7, UR36, 0x3 ;  /* 0x0000002407077291 */ /* 0x000fd2000f8e183f */
[----:B------:R0:W1:Y:S01]  /*75c0*/  SYNCS.PHASECHK.TRANS64.TRYWAIT P1, [UR7+0x38850], R5 ;  /* 0x03885005ff0075a7 */ /* 0x0000620008020147 */
[----:B------:R-:W-:Y:S05]  /*75d0*/  @!P0 BRA `(.L_x_31) ;  /* 0x0000000000048947 */ /* 0x000fea0003800000 */
[----:B------:R-:W-:Y:S01]  /*75e0*/  BPT.TRAP 0x1 ;  /* 0x000000040000795c */ /* 0x000fe20000300000 */
.L_x_31:
[----:B-1----:R-:W-:Y:S05]  /*75f0*/  @P1 BRA `(.L_x_32) ;  /* 0x0000000000081947 */ /* 0x002fea0003800000 */
[----:B------:R-:W1:Y:S02]  /*7600*/  SYNCS.PHASECHK.TRANS64.TRYWAIT P1, [UR7+0x38850], R5 ;  /* 0x03885005ff0075a7 */ /* 0x000e640008020147 */
[----:B-1----:R-:W-:Y:S05]  /*7610*/  @!P1 BRA `(.L_x_33) ;  /* 0x0000008c00809947 */ /* 0x002fea0003800000 */
.L_x_32:
[----:B------:R-:W-:Y:S01]  /*7620*/  UIADD3 UR36, UR36, 0x400, URZ ;  /* 0x0000040024247890 */ /* 0x000fe2000fffe03f */
[----:B------:R-:W-:Y:S01]  /*7630*/  R2UR UR6, R9 ;  /* 0x00000000090672ca */ /* 0x000fe200000e0000 */
[----:B------:R-:W-:Y:S01]  /*7640*/  WARPGROUP.ARRIVE ;  /* 0x00000000000079c5 */ /* 0x000fe20000000000 */
[----:B------:R-:W-:Y:S01]  /*7650*/  UMOV UR11, 0x40000040 ;  /* 0x40000040000b7882 */ /* 0x000fe20000000000 */
[----:B------:R-:W-:Y:S01]  /*7660*/  USHF.R.U32.HI UR36, URZ, 0x4, UR36 ;  /* 0x000000043f247899 */ /* 0x000fe20008011624 */
[----:B------:R-:W2:Y:S01]  /*7670*/  LDC.64 R8, c[0x0][0x9a0] ;  /* 0x00026800ff087b82 */ /* 0x000ea20000000a00 */
[----:B------:R-:W-:Y:S02]  /*7680*/  IMAD.MOV.U32 R17, RZ, RZ, 0x3f800000 ;  /* 0x3f800000ff117424 */ /* 0x000fe400078e00ff */
[----:B------:R-:W-:-:S04]  /*7690*/  ULOP3.LUT UR36, UR36, 0x3fff, URZ, 0xc0, !UPT ;  /* 0x00003fff24247892 */ /* 0x000fc8000f8ec03f */
[----:B------:R-:W-:-:S04]  /*76a0*/  ULOP3.LUT UR4, UR36, 0x10000, URZ, 0xfc, !UPT ;  /* 0x0001000024047892 */ /* 0x000fc8000f8efc3f */
[----:B------:R-:W-:-:S04]  /*76b0*/  ULEA UR4, UR6, UR4, 0xb ;  /* 0x0000000406047291 */ /* 0x000fc8000f8e583f */
[----:B------:R-:W-:-:S03]  /*76c0*/  UIADD3 UR6, UR4, 0x2, URZ ;  /* 0x0000000204067890 */ /* 0x000fc6000fffe03f */
[----:B------:R-:W-:Y:S02]  /*76d0*/  UMOV UR10, UR4 ;  /* 0x00000004000a7c82 */ /* 0x000fe40008000000 */
[----:B------:R-:W-:Y:S01]  /*76e0*/  QGMMA.64x256x32.F32.E4M3.E4M3 R24, R228, gdesc[UR8], R24, gsb0 ;  /* 0x03e00008e4187df3 */ /* 0x000fe20008000818 */
[----:B------:R-:W-:Y:S01]  /*76f0*/  UMOV UR11, 0x40000040 ;  /* 0x40000040000b7882 */ /* 0x000fe20000000000 */
[----:B------:R-:W-:Y:S01]  /*7700*/  UMOV UR10, UR6 ;  /* 0x00000006000a7c82 */ /* 0x000fe20008000000 */
[----:B------:R-:W-:Y:S01]  /*7710*/  UIADD3 UR6, UR4, 0x4, URZ ;  /* 0x0000000404067890 */ /* 0x000fe2000fffe03f */
[----:B--2---:R-:W-:-:S04]  /*7720*/  ISETP.NE.U32.AND P1, PT, R8, RZ, PT ;  /* 0x000000ff0800720c */ /* 0x004fc80003f25070 */
[----:B------:R-:W-:-:S13]  /*7730*/  ISETP.NE.AND.EX P1, PT, R9, RZ, PT, P1 ;  /* 0x000000ff0900720c */ /* 0x000fda0003f25310 */
[----:B01----:R-:W0:Y:S01]  /*7740*/  @P1 LDC.64 R4, c[0x0][0x9c8] ;  /* 0x00027200ff041b82 */ /* 0x003e220000000a00 */
[----:B------:R-:W-:-:S07]  /*7750*/  @P1 SHF.R.S32.HI R13, RZ, 0x1f, R16 ;  /* 0x0000001fff0d1819 */ /* 0x000fce0000011410 */
[----:B------:R-:W1:Y:S01]  /*7760*/  @P1 LDC.64 R10, c[0x0][0x9d0] ;  /* 0x00027400ff0a1b82 */ /* 0x000e620000000a00 */
[C---:B0-----:R-:W-:Y:S02]  /*7770*/  @P1 IMAD R0, R4.reuse, UR38, RZ ;  /* 0x0000002604001c24 */ /* 0x041fe4000f8e02ff */
[----:B------:R-:W-:-:S04]  /*7780*/  @P1 IMAD.WIDE.U32 R2, R4, UR39, RZ ;  /* 0x0000002704021c25 */ /* 0x000fc8000f8e00ff */
[----:B------:R-:W-:Y:S02]  /*7790*/  @P1 IMAD R5, R5, UR39, R0 ;  /* 0x0000002705051c24 */ /* 0x000fe4000f8e0200 */
[-C--:B-1----:R-:W-:Y:S02]  /*77a0*/  @P1 IMAD R0, R13, R10.reuse, RZ ;  /* 0x0000000a0d001224 */ /* 0x082fe400078e02ff */
[----:B------:R-:W-:Y:S02]  /*77b0*/  @P1 IMAD.IADD R3, R3, 0x1, R5 ;  /* 0x0000000103031824 */ /* 0x000fe400078e0205 */
[C---:B------:R-:W-:Y:S02]  /*77c0*/  @P1 IMAD R5, R16.reuse, R11, R0 ;  /* 0x0000000b10051224 */ /* 0x040fe400078e0200 */
[----:B------:R-:W-:-:S04]  /*77d0*/  @P1 IMAD.WIDE.U32 R2, R16, R10, R2 ;  /* 0x0000000a10021225 */ /* 0x000fc800078e0002 */
[----:B------:R-:W-:Y:S01]  /*77e0*/  @P1 IMAD.IADD R0, R3, 0x1, R5 ;  /* 0x0000000103001824 */ /* 0x000fe200078e0205 */
[----:B------:R-:W-:-:S04]  /*77f0*/  @P1 LEA R4, P2, R2, R8, 0x2 ;  /* 0x0000000802041211 */ /* 0x000fc800078410ff */
[----:B------:R-:W-:-:S05]  /*7800*/  @P1 LEA.HI.X R5, R2, R9, R0, 0x2, P2 ;  /* 0x0000000902051211 */ /* 0x000fca00010f1400 */
[----:B------:R0:W2:Y:S01]  /*7810*/  @P1 LDG.E R17, desc[UR40][R4.64] ;  /* 0x0000002804111981 */ /* 0x0000a2000c1e1900 */
[----:B------:R-:W-:Y:S02]  /*7820*/  WARPGROUP.DEPBAR.LE gsb0, 0x0 ;  /* 0x00008000000079c5 */ /* 0x000fe40000010000 */
[----:B------:R-:W-:-:S06]  /*7830*/  WARPGROUP.ARRIVE ;  /* 0x00000000000079c5 */ /* 0x000fcc0000000000 */
[----:B------:R-:W-:Y:S01]  /*7840*/  QGMMA.64x256x32.F32.E4M3.E4M3 R24, R216, gdesc[UR8], R24, gsb0 ;  /* 0x03e00008d8187df3 */ /* 0x000fe20008000818 */
[----:B------:R-:W-:Y:S01]  /*7850*/  UMOV UR10, UR6 ;  /* 0x00000006000a7c82 */ /* 0x000fe20008000000 */
[----:B------:R-:W-:Y:S01]  /*7860*/  UMOV UR11, 0x40000040 ;  /* 0x40000040000b7882 */ /* 0x000fe20000000000 */
[----:B------:R-:W-:Y:S01]  /*7870*/  UIADD3 UR4, UR4, 0x6, URZ ;  /* 0x0000000604047890 */ /* 0x000fe2000fffe03f */
[----:B------:R-:W1:Y:S04]  /*7880*/  SHFL.BFLY PT, R3, R6, 0x2, 0x1f ;  /* 0x0c401f0006037f89 */ /* 0x000e6800000e0000 */
[----:B------:R-:W3:Y:S01]  /*7890*/  SHFL.BFLY PT, R2, R7, 0x2, 0x1f ;  /* 0x0c401f0007027f89 */ /* 0x000ee200000e0000 */
[----:B------:R-:W-:Y:S02]  /*78a0*/  WARPGROUP.DEPBAR.LE gsb0, 0x0 ;  /* 0x00008000000079c5 */ /* 0x000fe40000010000 */
[----:B------:R-:W-:-:S15]  /*78b0*/  WARPGROUP.ARRIVE ;  /* 0x00000000000079c5 */ /* 0x000fde0000000000 */
[----:B------:R-:W-:-:S02]  /*78c0*/  NOP ;  /* 0x0000000000007918 */ /* 0x000fc40000000000 */
[----:B------:R-:W-:Y:S01]  /*78d0*/  QGMMA.64x256x32.F32.E4M3.E4M3 R24, R220, gdesc[UR8], R24, gsb0 ;  /* 0x03e00008dc187df3 */ /* 0x000fe20008000818 */
[----:B------:R-:W-:Y:S01]  /*78e0*/  UMOV UR10, UR4 ;  /* 0x00000004000a7c82 */ /* 0x000fe20008000000 */
[----:B------:R-:W-:Y:S01]  /*78f0*/  UMOV UR11, 0x40000040 ;  /* 0x40000040000b7882 */ /* 0x000fe20000000000 */
[----:B-1----:R-:W-:Y:S01]  /*7900*/  FADD.FTZ R3, R3, R6 ;  /* 0x0000000603037221 */ /* 0x002fe20000010000 */
[----:B---3--:R-:W-:-:S04]  /*7910*/  FADD.FTZ R2, R2, R7 ;  /* 0x0000000702027221 */ /* 0x008fc80000010000 */
[----:B------:R-:W1:Y:S04]  /*7920*/  SHFL.BFLY PT, R0, R3, 0x1, 0x1f ;  /* 0x0c201f0003007f89 */ /* 0x000e6800000e0000 */
[----:B------:R-:W3:Y:S01]  /*7930*/  SHFL.BFLY PT, R9, R2, 0x1, 0x1f ;  /* 0x0c201f0002097f89 */ /* 0x000ee200000e0000 */
[----:B0-----:R-:W-:Y:S02]  /*7940*/  IMAD.MOV.U32 R4, RZ, RZ, RZ ;  /* 0x000000ffff047224 */ /* 0x001fe400078e00ff */
[----:B-1----:R-:W-:Y:S01]  /*7950*/  FADD.FTZ R10, R3, R0 ;  /* 0x00000000030a7221 */ /* 0x002fe20000010000 */
[----:B---3--:R-:W-:-:S04]  /*7960*/  FADD.FTZ R9, R2, R9 ;  /* 0x0000000902097221 */ /* 0x008fc80000010000 */
[C---:B------:R-:W-:Y:S01]  /*7970*/  FSETP.NE.FTZ.AND P1, PT, R10.reuse, RZ, PT ;  /* 0x000000ff0a00720b */ /* 0x040fe20003f35000 */
[----:B------:R-:W-:Y:S01]  /*7980*/  FMUL.FTZ R5, R10, 0.00390625 ;  /* 0x3b8000000a057820 */ /* 0x000fe20000410000 */
[----:B------:R-:W-:-:S04]  /*7990*/  FMUL.FTZ R11, R9, 0.00390625 ;  /* 0x3b800000090b7820 */ /* 0x000fc80000410000 */
[----:B------:R-:W-:Y:S02]  /*79a0*/  FSETP.NE.FTZ.AND P2, PT, R5, RZ, PT ;  /* 0x000000ff0500720b */ /* 0x000fe40003f55000 */
[----:B------:R-:W-:-:S05]  /*79b0*/  FSETP.NE.FTZ.AND P3, PT, R11, RZ, PT ;  /* 0x000000ff0b00720b */ /* 0x000fca0003f75000 */
[----:B------:R-:W-:Y:S01]  /*79c0*/  @P1 MUFU.RCP R4, R10 ;  /* 0x0000000a00041308 */ /* 0x000fe20000001000 */
[----:B------:R-:W-:Y:S01]  /*79d0*/  FSETP.NE.FTZ.AND P1, PT, R9, RZ, PT ;  /* 0x000000ff0900720b */ /* 0x000fe20003f35000 */
[----:B------:R-:W-:-:S06]  /*79e0*/  IMAD.MOV.U32 R8, RZ, RZ, RZ ;  /* 0x000000ffff087224 */ /* 0x000fcc00078e00ff */
[----:B------:R-:W0:Y:S08]  /*79f0*/  @P2 MUFU.LG2 R5, R5 ;  /* 0x0000000500052308 */ /* 0x000e300000000c00 */
[----:B------:R-:W1:Y:S08]  /*7a00*/  @P3 MUFU.LG2 R7, R11 ;  /* 0x0000000b00073308 */ /* 0x000e700000000c00 */
[----:B------:R-:W3:Y:S01]  /*7a10*/  @P1 MUFU.RCP R8, R9 ;  /* 0x0000000900081308 */ /* 0x000ee20000001000 */
[C---:B------:R-:W-:Y:S01]  /*7a20*/  @P2 FMUL.FTZ R3, R193.reuse, 0.69314718246459960938 ;  /* 0x3f317218c1032820 */ /* 0x040fe20000410000 */
[----:B------:R-:W-:Y:S01]  /*7a30*/  @P3 FMUL.FTZ R12, R193, 0.69314718246459960938 ;  /* 0x3f317218c10c3820 */ /* 0x000fe20000410000 */
[----:B0-----:R-:W-:Y:S01]  /*7a40*/  @P2 FMUL.FTZ R6, R5, 0.69314718246459960938 ;  /* 0x3f31721805062820 */ /* 0x001fe20000410000 */
[----:B------:R-:W-:-:S02]  /*7a50*/  IMAD.MOV.U32 R2, RZ, RZ, -0x800000 ;  /* 0xff800000ff027424 */ /* 0x000fc400078e00ff */
[----:B--2---:R-:W-:Y:S01]  /*7a60*/  FMUL.FTZ R18, R4, R17 ;  /* 0x0000001104127220 */ /* 0x004fe20000410000 */
[----:B------:R-:W-:Y:S02]  /*7a70*/  IMAD.MOV.U32 R0, RZ, RZ, -0x800000 ;  /* 0xff800000ff007424 */ /* 0x000fe400078e00ff */
[----:B-1----:R-:W-:Y:S01]  /*7a80*/  @P3 FMUL.FTZ R7, R7, 0.69314718246459960938 ;  /* 0x3f31721807073820 */ /* 0x002fe20000410000 */
[----:B------:R-:W-:-:S03]  /*7a90*/  @P2 FFMA.FTZ R2, R3, R206, R6 ;  /* 0x000000ce03022223 */ /* 0x000fc60000010006 */
[----:B------:R-:W-:Y:S01]  /*7aa0*/  @P3 FFMA.FTZ R0, R12, R194, R7 ;  /* 0x000000c20c003223 */ /* 0x000fe20000010007 */
[----:B---3--:R-:W-:Y:S01]  /*7ab0*/  FMUL.FTZ R17, R8, R17 ;  /* 0x0000001108117220 */ /* 0x008fe20000410000 */
[----:B------:R-:W-:Y:S02]  /*7ac0*/  WARPGROUP.DEPBAR.LE gsb0, 0x0 ;  /* 0x00008000000079c5 */ /* 0x000fe40000010000 */
[----:B------:R-:W-:-:S06]  /*7ad0*/  WARPGROUP.ARRIVE ;  /* 0x00000000000079c5 */ /* 0x000fcc0000000000 */
[----:B------:R-:W-:Y:S03]  /*7ae0*/  QGMMA.64x256x32.F32.E4M3.E4M3 R24, R224, gdesc[UR8], R24, gsb0 ;  /* 0x03e00008e0187df3 */ /* 0x000fe60008000818 */
[----:B------:R-:W-:Y:S02]  /*7af0*/  WARPGROUP.DEPBAR.LE gsb0, 0x0 ;  /* 0x00008000000079c5 */ /* 0x000fe40000010000 */
[----:B------:R-:W-:Y:S05]  /*7b00*/  @!P0 BRA `(.L_x_34) ;  /* 0x0000000000048947 */ /* 0x000fea0003800000 */
[----:B------:R-:W-:Y:S01]  /*7b10*/  BPT.TRAP 0x1 ;  /* 0x000000040000795c */ /* 0x000fe20000300000 */
.L_x_34:
[----:B------:R-:W-:Y:S01]  /*7b20*/  UIADD3 UR4, UR7, 0x38860, URZ ;  /* 0x0003886007047890 */ /* 0x000fe2000fffe03f */
[-C--:B------:R-:W-:Y:S01]  /*7b30*/  FMUL.FTZ R152, R29, R18.reuse ;  /* 0x000000121d987220 */ /* 0x080fe20000410000 */
[-C--:B------:R-:W-:Y:S01]  /*7b40*/  FMUL.FTZ R8, R93, R18.reuse ;  /* 0x000000125d087220 */ /* 0x080fe20000410000 */
[-C--:B------:R-:W-:Y:S01]  /*7b50*/  FMUL.FTZ R4, R109, R18.reuse ;  /* 0x000000126d047220 */ /* 0x080fe20000410000 */
[----:B------:R-:W-:Y:S01]  /*7b60*/  UPRMT UR4, UR5, 0x654, UR4 ;  /* 0x0000065405047896 */ /* 0x000fe20008000004 */
        /* <DEDUP_REMOVED lines=8> */
[----:B------:R-:W-:Y:S01]  /*7bf0*/  SYNCS.ARRIVE.TRANS64.RED.A1T0 RZ, [UR4], RZ ;  /* 0x000000ffffff79a7 */ /* 0x000fe20008100404 */
        /* <DEDUP_REMOVED lines=111> */
[----:B------:R-:W-:Y:S01]  /*82f0*/  PLOP3.LUT P0, PT, PT, PT, PT, 0x8, 0x0 ;  /* 0x000000000000781c */ /* 0x000fe20003f0e170 */
[-C--:B------:R-:W-:Y:S01]  /*8300*/  FMUL.FTZ R134, R134, R17.reuse ;  /* 0x0000001186867220 */ /* 0x080fe20000410000 */
[-C--:B------:R-:W-:Y:S01]  /*8310*/  FMUL.FTZ R131, R131, R17.reuse ;  /* 0x0000001183837220 */ /* 0x080fe20000410000 */
[-C--:B------:R-:W-:Y:S01]  /*8320*/  FMUL.FTZ R142, R142, R17.reuse ;  /* 0x000000118e8e7220 */ /* 0x080fe20000410000 */
[-C--:B------:R-:W-:Y:S01]  /*8330*/  FMUL.FTZ R139, R139, R17.reuse ;  /* 0x000000118b8b7220 */ /* 0x080fe20000410000 */
[-C--:B------:R-:W-:Y:S01]  /*8340*/  FMUL.FTZ R150, R150, R17.reuse ;  /* 0x0000001196967220 */ /* 0x080fe20000410000 */
[----:B------:R-:W-:-:S07]  /*8350*/  FMUL.FTZ R147, R147, R17 ;  /* 0x0000001193937220 */ /* 0x000fce0000410000 */
.L_x_12:
[----:B------:R-:W-:Y:S05]  /*8360*/  @P0 BRA `(.L_x_35) ;  /* 0x0000003800540947 */ /* 0x000fea0003800000 */
[----:B------:R-:W0:Y:S01]  /*8370*/  S2R R18, SR_TID.X ;  /* 0x0000000000127919 */ /* 0x000e220000002100 */
[----:B------:R-:W-:Y:S01]  /*8380*/  ULDC.64 UR4, c[0x4][0x140] ;  /* 0x0100500000047ab9 */ /* 0x000fe20000000a00 */
[----:B------:R-:W-:Y:S01]  /*8390*/  ULDC.64 UR6, c[0x0][0xb38] ;  /* 0x0002ce0000067ab9 */ /* 0x000fe20000000a00 */
[----:B------:R-:W-:Y:S01]  /*83a0*/  ULDC.64 UR8, c[0x0][0xb28] ;  /* 0x0002ca0000087ab9 */ /* 0x000fe20000000a00 */
[----:B0-----:R-:W-:-:S05]  /*83b0*/  IMAD.SHL.U32 R17, R18, 0x4, RZ ;  /* 0x0000000412117824 */ /* 0x001fca00078e00ff */
[----:B------:R-:W-:Y:S01]  /*83c0*/  LOP3.LUT R17, R17, 0xc, RZ, 0xc0, !PT ;  /* 0x0000000c11117812 */ /* 0x000fe200078ec0ff */
[----:B------:R-:W-:Y:S03]  /*83d0*/  BAR.SYNC.DEFER_BLOCKING 0x1, 0x100 ;  /* 0x0044000000007b1d */ /* 0x000fe60000010000 */
[----:B------:R-:W-:-:S05]  /*83e0*/  IADD3 R26, P0, R17, UR4, RZ ;  /* 0x00000004111a7c10 */ /* 0x000fca000ff1e0ff */
[----:B------:R-:W-:Y:S01]  /*83f0*/  IMAD.X R27, RZ, RZ, UR5, P0 ;  /* 0x00000005ff1b7e24 */ /* 0x000fe200080e06ff */
[----:B------:R-:W-:-:S04]  /*8400*/  ULDC.64 UR4, c[0x0][0xbd0] ;  /* 0x0002f40000047ab9 */ /* 0x000fc80000000a00 */
[----:B------:R0:W2:Y:S01]  /*8410*/  LDG.E.CONSTANT R26, desc[UR40][R26.64] ;  /* 0x000000281a1a7981 */ /* 0x0000a2000c1e9900 */
[C---:B------:R-:W-:Y:S01]  /*8420*/  LOP3.LUT P0, R17, R18.reuse, 0x3, RZ, 0xc0, !PT ;  /* 0x0000000312117812 */ /* 0x040fe2000780c0ff */
[----:B------:R-:W-:Y:S01]  /*8430*/  VIADD R18, R18, 0xffffff80 ;  /* 0xffffff8012127836 */ /* 0x000fe20000000000 */
[----:B------:R-:W-:Y:S02]  /*8440*/  BSSY B0, `(.L_x_36) ;  /* 0x00002ad000007945 */ /* 0x000fe40003800000 */
[----:B------:R-:W-:-:S04]  /*8450*/  ISETP.EQ.OR P0, PT, R17, 0x3, !P0 ;  /* 0x000000031100780c */ /* 0x000fc80004702670 */
[----:B------:R-:W-:Y:S02]  /*8460*/  SEL R157, R41, R8, P0 ;  /* 0x00000008299d7207 */ /* 0x000fe40000000000 */
[----:B------:R-:W-:Y:S02]  /*8470*/  SEL R8, R8, R41, P0 ;  /* 0x0000002908087207 */ /* 0x000fe40000000000 */
[----:B------:R-:W-:Y:S02]  /*8480*/  SEL R41, R7, R76, P0 ;  /* 0x0000004c07297207 */ /* 0x000fe40000000000 */
[----:B------:R-:W-:Y:S02]  /*8490*/  SEL R76, R76, R7, P0 ;  /* 0x000000074c4c7207 */ /* 0x000fe40000000000 */
[----:B------:R-:W-:Y:S02]  /*84a0*/  SHF.R.S32.HI R7, RZ, 0x1f, R18 ;  /* 0x0000001fff077819 */ /* 0x000fe40000011412 */
[----:B------:R-:W-:-:S02]  /*84b0*/  SEL R163, R25, R4, P0 ;  /* 0x0000000419a37207 */ /* 0x000fc40000000000 */
[----:B------:R-:W-:Y:S02]  /*84c0*/  SEL R25, R4, R25, P0 ;  /* 0x0000001904197207 */ /* 0x000fe40000000000 */
[----:B------:R-:W-:Y:S02]  /*84d0*/  LEA.HI R4, R7, R18, RZ, 0x7 ;  /* 0x0000001207047211 */ /* 0x000fe400078f38ff */
[----:B------:R-:W-:Y:S02]  /*84e0*/  SEL R161, R5, R72, P0 ;  /* 0x0000004805a17207 */ /* 0x000fe40000000000 */
[----:B------:R-:W-:Y:S02]  /*84f0*/  SEL R105, R36, R29, P0 ;  /* 0x0000001d24697207 */ /* 0x000fe40000000000 */
[----:B------:R-:W-:Y:S02]  /*8500*/  SEL R72, R72, R5, P0 ;  /* 0x0000000548487207 */ /* 0x000fe40000000000 */
[----:B------:R-:W-:-:S02]  /*8510*/  SEL R29, R29, R36, P0 ;  /* 0x000000241d1d7207 */ /* 0x000fc40000000000 */
[----:B------:R-:W-:Y:S02]  /*8520*/  SEL R165, R3, R68, P0 ;  /* 0x0000004403a57207 */ /* 0x000fe40000000000 */
[----:B------:R-:W-:Y:S02]  /*8530*/  LOP3.LUT R5, R4, 0xffffff80, RZ, 0xc0, !PT ;  /* 0xffffff8004057812 */ /* 0x000fe400078ec0ff */
[----:B------:R-:W-:Y:S02]  /*8540*/  SEL R3, R68, R3, P0 ;  /* 0x0000000344037207 */ /* 0x000fe40000000000 */
[----:B------:R-:W-:Y:S02]  /*8550*/  SEL R181, R30, R31, P0 ;  /* 0x0000001f1eb57207 */ /* 0x000fe40000000000 */
[----:B------:R-:W-:Y:S02]  /*8560*/  SEL R36, R31, R30, P0 ;  /* 0x0000001e1f247207 */ /* 0x000fe40000000000 */
[----:B------:R-:W-:-:S02]  /*8570*/  SEL R31, R38, R39, P0 ;  /* 0x00000027261f7207 */ /* 0x000fc40000000000 */
[----:B------:R-:W-:Y:S02]  /*8580*/  SEL R68, R39, R38, P0 ;  /* 0x0000002627447207 */ /* 0x000fe40000000000 */
[----:B------:R-:W-:Y:S01]  /*8590*/  SEL R39, R42, R81, P0 ;  /* 0x000000512a277207 */ /* 0x000fe20000000000 */
[----:B------:R-:W1:Y:S01]  /*85a0*/  S2R R38, SR_CTAID.X ;  /* 0x0000000000267919 */ /* 0x000e620000002500 */
[----:B------:R-:W-:Y:S01]  /*85b0*/  SEL R81, R81, R42, P0 ;  /* 0x0000002a51517207 */ /* 0x000fe20000000000 */
[----:B------:R-:W-:Y:S01]  /*85c0*/  IMAD.IADD R42, R18, 0x1, -R5 ;  /* 0x00000001122a7824 */ /* 0x000fe200078e0a05 */
[----:B------:R-:W-:Y:S02]  /*85d0*/  SEL R155, R49, R10, P0 ;  /* 0x0000000a319b7207 */ /* 0x000fe40000000000 */
[----:B------:R-:W-:Y:S02]  /*85e0*/  SEL R10, R10, R49, P0 ;  /* 0x000000310a0a7207 */ /* 0x000fe40000000000 */
[----:B------:R-:W-:-:S02]  /*85f0*/  SEL R49, R9, R80, P0 ;  /* 0x0000005009317207 */ /* 0x000fc40000000000 */
[----:B------:R-:W-:Y:S02]  /*8600*/  SEL R9, R80, R9, P0 ;  /* 0x0000000950097207 */ /* 0x000fe40000000000 */
[----:B------:R-:W-:Y:S02]  /*8610*/  SEL R189, R62, R63, P0 ;  /* 0x0000003f3ebd7207 */ /* 0x000fe40000000000 */
[----:B------:R-:W-:Y:S02]  /*8620*/  SEL R80, R63, R62, P0 ;  /* 0x0000003e3f507207 */ /* 0x000fe40000000000 */
[----:B------:R-:W-:Y:S02]  /*8630*/  SEL R113, R24, R101, P0 ;  /* 0x0000006518717207 */ /* 0x000fe40000000000 */
[----:B------:R-:W-:Y:S02]  /*8640*/  SHF.R.S32.HI R63, RZ, 0x1f, R42 ;  /* 0x0000001fff3f7819 */ /* 0x000fe4000001142a */
[----:B------:R-:W-:-:S02]  /*8650*/  SEL R24, R101, R24, P0 ;  /* 0x0000001865187207 */ /* 0x000fc40000000000 */
[----:B------:R-:W-:Y:S02]  /*8660*/  SEL R101, R44, R23, P0 ;  /* 0x000000172c657207 */ /* 0x000fe40000000000 */
[----:B------:R-:W-:Y:S02]  /*8670*/  SEL R23, R23, R44, P0 ;  /* 0x0000002c17177207 */ /* 0x000fe40000000000 */
[----:B------:R-:W-:Y:S02]  /*8680*/  SEL R159, R33, R6, P0 ;  /* 0x00000006219f7207 */ /* 0x000fe40000000000 */
[----:B------:R-:W-:Y:S02]  /*8690*/  LEA.HI R44, R63, R42, RZ, 0x2 ;  /* 0x0000002a3f2c7211 */ /* 0x000fe400078f10ff */
[----:B0-----:R-:W-:Y:S02]  /*86a0*/  SHF.R.S32.HI R27, RZ, 0x7, R4 ;  /* 0x00000007ff1b7819 */ /* 0x001fe40000011404 */
[----:B------:R-:W-:-:S02]  /*86b0*/  SEL R199, R86, R87, P0 ;  /* 0x0000005756c77207 */ /* 0x000fc40000000000 */
[----:B------:R-:W-:Y:S02]  /*86c0*/  SEL R33, R6, R33, P0 ;  /* 0x0000002106217207 */ /* 0x000fe40000000000 */
[----:B------:R-:W-:Y:S02]  /*86d0*/  SEL R87, R87, R86, P0 ;  /* 0x0000005657577207 */ /* 0x000fe40000000000 */
[----:B------:R-:W-:Y:S02]  /*86e0*/  LEA.HI R7, R7, R18, RZ, 0x2 ;  /* 0x0000001207077211 */ /* 0x000fe400078f10ff */
[----:B------:R-:W-:Y:S02]  /*86f0*/  SEL R141, R77, R14, P0 ;  /* 0x0000000e4d8d7207 */ /* 0x000fe40000000000 */
[--C-:B------:R-:W-:Y:S02]  /*8700*/  SHF.R.S32.HI R5, RZ, 0x2, R44.reuse ;  /* 0x00000002ff057819 */ /* 0x100fe4000001142c */
[----:B------:R-:W-:-:S02]  /*8710*/  SHF.R.S32.HI R6, RZ, 0x1f, R44 ;  /* 0x0000001fff067819 */ /* 0x000fc4000001142c */
[----:B------:R-:W-:Y:S02]  /*8720*/  LEA.HI R4, R4, R27, RZ, 0x1 ;  /* 0x0000001b04047211 */ /* 0x000fe400078f08ff */
[----:B------:R-:W-:Y:S02]  /*8730*/  SEL R14, R14, R77, P0 ;  /* 0x0000004d0e0e7207 */ /* 0x000fe40000000000 */
[----:B------:R-:W-:Y:S02]  /*8740*/  LOP3.LUT R7, R7, 0xfffffffc, RZ, 0xc0, !PT ;  /* 0xfffffffc07077812 */ /* 0x000fe400078ec0ff */
[----:B------:R-:W-:Y:S02]  /*8750*/  LEA.HI R6, R6, R5, RZ, 0x3 ;  /* 0x0000000506067211 */ /* 0x000fe400078f18ff */
[----:B------:R-:W-:Y:S02]  /*8760*/  LOP3.LUT R4, R4, 0x3fffffe, RZ, 0xc0, !PT ;  /* 0x03fffffe04047812 */ /* 0x000fe400078ec0ff */
[----:B------:R-:W-:-:S02]  /*8770*/  SEL R179, R28, R65, P0 ;  /* 0x000000411cb37207 */ /* 0x000fc40000000000 */
[----:B------:R-:W-:Y:S01]  /*8780*/  SEL R65, R65, R28, P0 ;  /* 0x0000001c41417207 */ /* 0x000fe20000000000 */
[----:B------:R-:W-:Y:S01]  /*8790*/  IMAD.IADD R28, R18, 0x1, -R7 ;  /* 0x00000001121c7824 */ /* 0x000fe200078e0a07 */
[----:B------:R-:W-:Y:S01]  /*87a0*/  SEL R195, R74, R75, P0 ;  /* 0x0000004b4ac37207 */ /* 0x000fe20000000000 */
[----:B------:R-:W-:Y:S01]  /*87b0*/  IMAD.IADD R18, R27, 0x1, -R4 ;  /* 0x000000011b127824 */ /* 0x000fe200078e0a04 */
[----:B------:R-:W-:Y:S02]  /*87c0*/  SEL R74, R75, R74, P0 ;  /* 0x0000004a4b4a7207 */ /* 0x000fe40000000000 */
[----:B------:R-:W-:Y:S02]  /*87d0*/  LOP3.LUT R6, R6, 0xfffffff8, RZ, 0xc0, !PT ;  /* 0xfffffff806067812 */ /* 0x000fe400078ec0ff */
[----:B------:R-:W-:Y:S02]  /*87e0*/  SHF.R.S32.HI R75, RZ, 0x1f, R16 ;  /* 0x0000001fff4b7819 */ /* 0x000fe40000011410 */
[----:B------:R-:W-:Y:S01]  /*87f0*/  LEA.HI R4, R63, R42, RZ, 0x5 ;  /* 0x0000002a3f047211 */ /* 0x000fe200078f28ff */
[----:B------:R-:W-:Y:S01]  /*8800*/  IMAD.IADD R7, R5, 0x1, -R6 ;  /* 0x0000000105077824 */ /* 0x000fe200078e0a06 */
[----:B------:R-:W-:Y:S01]  /*8810*/  SEL R59, R32, R117, P0 ;  /* 0x00000075203b7207 */ /* 0x000fe20000000000 */
[C---:B------:R-:W-:Y:S01]  /*8820*/  IMAD R27, R75.reuse, UR4, RZ ;  /* 0x000000044b1b7c24 */ /* 0x040fe2000f8e02ff */
[----:B------:R-:W-:Y:S01]  /*8830*/  SHF.R.S32.HI R6, RZ, 0x5, R4 ;  /* 0x00000005ff067819 */ /* 0x000fe20000011404 */
[----:B------:R-:W-:Y:S01]  /*8840*/  IMAD R75, R75, UR6, RZ ;  /* 0x000000064b4b7c24 */ /* 0x000fe2000f8e02ff */
[----:B------:R-:W-:Y:S01]  /*8850*/  SEL R32, R117, R32, P0 ;  /* 0x0000002075207207 */ /* 0x000fe20000000000 */
[----:B------:R-:W-:Y:S01]  /*8860*/  IMAD R63, R16, UR5, R27 ;  /* 0x00000005103f7c24 */ /* 0x000fe2000f8e021b */
[----:B------:R-:W-:Y:S01]  /*8870*/  SEL R117, R22, R93, P0 ;  /* 0x0000005d16757207 */ /* 0x000fe20000000000 */
[----:B------:R-:W-:Y:S01]  /*8880*/  IMAD R27, R6, 0x10, R7 ;  /* 0x00000010061b7824 */ /* 0x000fe200078e0207 */
[----:B------:R-:W-:Y:S01]  /*8890*/  SEL R35, R153, R104, P0 ;  /* 0x0000006899237207 */ /* 0x000fe20000000000 */
[C---:B------:R-:W-:Y:S01]  /*88a0*/  IMAD R75, R16.reuse, UR7, R75 ;  /* 0x00000007104b7c24 */ /* 0x040fe2000f8e024b */
[----:B------:R-:W-:Y:S01]  /*88b0*/  SEL R22, R93, R22, P0 ;  /* 0x000000165d167207 */ /* 0x000fe20000000000 */
[----:B------:R-:W-:Y:S01]  /*88c0*/  IMAD.WIDE.U32 R6, R16, UR6, RZ ;  /* 0x0000000610067c25 */ /* 0x000fe2000f8e00ff */
[----:B------:R-:W-:Y:S01]  /*88d0*/  SEL R149, R57, R12, P0 ;  /* 0x0000000c39957207 */ /* 0x000fe20000000000 */
[----:B------:R-:W-:Y:S01]  /*88e0*/  ULDC.64 UR6, c[0x0][0xb48] ;  /* 0x0002d20000067ab9 */ /* 0x000fe20000000a00 */
[----:B------:R-:W-:Y:S01]  /*88f0*/  SEL R177, R64, R145, P0 ;  /* 0x0000009140b17207 */ /* 0x000fe20000000000 */
[----:B------:R-:W-:Y:S01]  /*8900*/  IMAD.IADD R7, R7, 0x1, R75 ;  /* 0x0000000107077824 */ /* 0x000fe200078e024b */
[----:B------:R-:W-:Y:S01]  /*8910*/  SEL R153, R104, R153, P0 ;  /* 0x0000009968997207 */ /* 0x000fe20000000000 */
[----:B------:R-:W-:Y:S01]  /*8920*/  IMAD.WIDE.U32 R4, R16, UR4, RZ ;  /* 0x0000000410047c25 */ /* 0x000fe2000f8e00ff */
[----:B------:R-:W-:Y:S01]  /*8930*/  SEL R93, R52, R21, P0 ;  /* 0x00000015345d7207 */ /* 0x000fe20000000000 */
[----:B------:R-:W0:Y:S01]  /*8940*/  S2UR UR4, SR_CTAID.Y ;  /* 0x00000000000479c3 */ /* 0x000e220000002600 */
[----:B------:R-:W-:Y:S01]  /*8950*/  SEL R12, R12, R57, P0 ;  /* 0x000000390c0c7207 */ /* 0x000fe20000000000 */
[----:B------:R-:W-:Y:S01]  /*8960*/  IMAD.IADD R5, R5, 0x1, R63 ;  /* 0x0000000105057824 */ /* 0x000fe200078e023f */
[----:B------:R-:W-:Y:S01]  /*8970*/  SEL R64, R145, R64, P0 ;  /* 0x0000004091407207 */ /* 0x000fe20000000000 */
[----:B------:R-:W-:Y:S01]  /*8980*/  IMAD R27, R18, 0x40, R27 ;  /* 0x00000040121b7824 */ /* 0x000fe200078e021b */
[----:B------:R-:W-:-:S02]  /*8990*/  SEL R21, R21, R52, P0 ;  /* 0x0000003415157207 */ /* 0x000fc40000000000 */
[----:B------:R-:W-:Y:S02]  /*89a0*/  SEL R57, R11, R84, P0 ;  /* 0x000000540b397207 */ /* 0x000fe40000000000 */
[----:B------:R-:W-:Y:S02]  /*89b0*/  SEL R145, R148, R69, P0 ;  /* 0x0000004594917207 */ /* 0x000fe40000000000 */
[----:B------:R-:W-:Y:S02]  /*89c0*/  SEL R11, R84, R11, P0 ;  /* 0x0000000b540b7207 */ /* 0x000fe40000000000 */
[----:B------:R-:W-:Y:S02]  /*89d0*/  SEL R69, R69, R148, P0 ;  /* 0x0000009445457207 */ /* 0x000fe40000000000 */
[----:B------:R-:W-:Y:S02]  /*89e0*/  SEL R221, R130, R131, P0 ;  /* 0x0000008382dd7207 */ /* 0x000fe40000000000 */
        /* <DEDUP_REMOVED lines=40> */
[----:B------:R-:W-:Y:S02]  /*8c70*/  LEA.HI R30, R28, R28, RZ, 0x1 ;  /* 0x0000001c1c1e7211 */ /* 0x000fe400078f08ff */
[----:B------:R-:W-:Y:S02]  /*8c80*/  SEL R167, R116, R37, P0 ;  /* 0x0000002574a77207 */ /* 0x000fe40000000000 */
[----:B------:R-:W-:-:S02]  /*8c90*/  LOP3.LUT R63, R30, 0x1ffffffe, RZ, 0xc0, !PT ;  /* 0x1ffffffe1e3f7812 */ /* 0x000fc400078ec0ff */
[----:B------:R-:W-:Y:S02]  /*8ca0*/  SEL R173, R48, R129, P0 ;  /* 0x0000008130ad7207 */ /* 0x000fe40000000000 */
[----:B------:R-:W-:Y:S01]  /*8cb0*/  SEL R77, R55, R54, P0 ;  /* 0x00000036374d7207 */ /* 0x000fe20000000000 */
[----:B------:R-:W-:Y:S01]  /*8cc0*/  IMAD.IADD R28, R28, 0x1, -R63 ;  /* 0x000000011c1c7824 */ /* 0x000fe200078e0a3f */
[----:B------:R-:W-:Y:S02]  /*8cd0*/  SEL R48, R129, R48, P0 ;  /* 0x0000003081307207 */ /* 0x000fe40000000000 */
[----:B------:R-:W-:Y:S01]  /*8ce0*/  SEL R37, R37, R116, P0 ;  /* 0x0000007425257207 */ /* 0x000fe20000000000 */
[--C-:B------:R-:W-:Y:S01]  /*8cf0*/  IMAD R28, R28, 0x8, R27.reuse ;  /* 0x000000081c1c7824 */ /* 0x100fe200078e021b */
[----:B------:R-:W-:Y:S01]  /*8d00*/  SEL R129, R132, R53, P0 ;  /* 0x0000003584817207 */ /* 0x000fe20000000000 */
[----:B-1----:R-:W-:Y:S01]  /*8d10*/  IMAD R27, R38, 0x80, R27 ;  /* 0x00000080261b7824 */ /* 0x002fe200078e021b */
        /* <DEDUP_REMOVED lines=9> */
[----:B------:R-:W-:Y:S02]  /*8db0*/  LOP3.LUT R63, R44, 0x7ffffffc, RZ, 0xc0, !PT ;  /* 0x7ffffffc2c3f7812 */ /* 0x000fe400078ec0ff */
[----:B------:R-:W-:Y:S02]  /*8dc0*/  SEL R15, R96, R15, P0 ;  /* 0x0000000f600f7207 */ /* 0x000fe40000000000 */
        /* <DEDUP_REMOVED lines=16> */
[----:B------:R-:W-:Y:S01]  /*8ed0*/  SEL R197, R78, R79, P0 ;  /* 0x0000004f4ec57207 */ /* 0x000fe20000000000 */
[----:B--2---:R1:W-:Y:S01]  /*8ee0*/  SHFL.IDX PT, R86, R159, R26, 0x1c1f ;  /* 0x001c1f1a9f567589 */ /* 0x0043e200000e0000 */
[----:B------:R-:W-:-:S02]  /*8ef0*/  SEL R78, R79, R78, P0 ;  /* 0x0000004e4f4e7207 */ /* 0x000fc40000000000 */
[----:B------:R-:W-:Y:S01]  /*8f00*/  LOP3.LUT P1, RZ, R42, 0x3, RZ, 0xc0, !PT ;  /* 0x000000032aff7812 */ /* 0x000fe2000782c0ff */
[----:B------:R-:W-:Y:S01]  /*8f10*/  SHFL.IDX PT, R141, R141, R26, 0x1c1f ;  /* 0x001c1f1a8d8d7589 */ /* 0x000fe200000e0000 */
[----:B------:R-:W-:-:S03]  /*8f20*/  SEL R19, R19, R60, P0 ;  /* 0x0000003c13137207 */ /* 0x000fc60000000000 */
[----:B------:R-:W-:Y:S01]  /*8f30*/  SHFL.IDX PT, R35, R35, R26, 0x1c1f ;  /* 0x001c1f1a23237589 */ /* 0x000fe200000e0000 */
[----:B-1----:R-:W-:-:S03]  /*8f40*/  LOP3.LUT R159, R26, 0x2, RZ, 0x3c, !PT ;  /* 0x000000021a9f7812 */ /* 0x002fc600078e3cff */
[----:B------:R-:W-:Y:S04]  /*8f50*/  SHFL.IDX PT, R120, R113, R26, 0x1c1f ;  /* 0x001c1f1a71787589 */ /* 0x000fe800000e0000 */
[----:B------:R-:W1:Y:S04]  /*8f60*/  SHFL.IDX PT, R172, R14, R159, 0x1c1f ;  /* 0x001c1f9f0eac7589 */ /* 0x000e6800000e0000 */
[----:B------:R-:W2:Y:S04]  /*8f70*/  SHFL.IDX PT, R160, R153, R159, 0x1c1f ;  /* 0x001c1f9f99a07589 */ /* 0x000ea800000e0000 */
[----:B------:R-:W-:Y:S04]  /*8f80*/  SHFL.IDX PT, R111, R93, R26, 0x1c1f ;  /* 0x001c1f1a5d6f7589 */ /* 0x000fe800000e0000 */
[----:B------:R-:W-:Y:S04]  /*8f90*/  SHFL.IDX PT, R166, R21, R159, 0x1c1f ;  /* 0x001c1f9f15a67589 */ /* 0x000fe800000e0000 */
[----:B------:R-:W-:Y:S04]  /*8fa0*/  SHFL.IDX PT, R75, R57, R26, 0x1c1f ;  /* 0x001c1f1a394b7589 */ /* 0x000fe800000e0000 */
[----:B------:R-:W-:Y:S04]  /*8fb0*/  SHFL.IDX PT, R113, R145, R26, 0x1c1f ;  /* 0x001c1f1a91717589 */ /* 0x000fe800000e0000 */
[----:B------:R-:W-:Y:S04]  /*8fc0*/  SHFL.IDX PT, R182, R11, R159, 0x1c1f ;  /* 0x001c1f9f0bb67589 */ /* 0x000fe800000e0000 */
[----:B------:R1:W-:Y:S04]  /*8fd0*/  SHFL.IDX PT, R154, R69, R159, 0x1c1f ;  /* 0x001c1f9f459a7589 */ /* 0x0003e800000e0000 */
[----:B------:R-:W-:Y:S04]  /*8fe0*/  SHFL.IDX PT, R155, R155, R26, 0x1c1f ;  /* 0x001c1f1a9b9b7589 */ /* 0x000fe800000e0000 */
[----:B------:R2:W-:Y:S01]  /*8ff0*/  SHFL.IDX PT, R180, R10, R159, 0x1c1f ;  /* 0x001c1f9f0ab47589 */ /* 0x0005e200000e0000 */
[----:B-1----:R-:W-:-:S03]  /*9000*/  SEL R69, R172, R141, P0 ;  /* 0x0000008dac457207 */ /* 0x002fc60000000000 */
[----:B------:R-:W-:Y:S04]  /*9010*/  SHFL.IDX PT, R114, R39, R26, 0x1c1f ;  /* 0x001c1f1a27727589 */ /* 0x000fe800000e0000 */
[----:B------:R-:W-:Y:S01]  /*9020*/  SHFL.IDX PT, R39, R131, R26, 0x1c1f ;  /* 0x001c1f1a83277589 */ /* 0x000fe200000e0000 */
[----:B--2---:R-:W-:-:S03]  /*9030*/  SEL R10, R35, R160, P0 ;  /* 0x000000a0230a7207 */ /* 0x004fc60000000000 */
[----:B------:R1:W-:Y:S04]  /*9040*/  SHFL.IDX PT, R131, R67, R159, 0x1c1f ;  /* 0x001c1f9f43837589 */ /* 0x0003e800000e0000 */
[----:B------:R-:W-:Y:S04]  /*9050*/  SHFL.IDX PT, R90, R163, R26, 0x1c1f ;  /* 0x001c1f1aa35a7589 */ /* 0x000fe800000e0000 */
[----:B------:R-:W-:Y:S01]  /*9060*/  SHFL.IDX PT, R88, R161, R26, 0x1c1f ;  /* 0x001c1f1aa1587589 */ /* 0x000fe200000e0000 */
[----:B-1----:R-:W-:Y:S02]  /*9070*/  SEL R67, R141, R172, P0 ;  /* 0x000000ac8d437207 */ /* 0x002fe40000000000 */
[----:B------:R-:W1:Y:S01]  /*9080*/  LDC R141, c[0x0][0xbe8] ;  /* 0x0002fa00ff8d7b82 */ /* 0x000e620000000800 */
[----:B------:R-:W2:Y:S04]  /*9090*/  SHFL.IDX PT, R163, R24, R159, 0x1c1f ;  /* 0x001c1f9f18a37589 */ /* 0x000ea800000e0000 */
[----:B------:R-:W-:Y:S04]  /*90a0*/  SHFL.IDX PT, R124, R59, R26, 0x1c1f ;  /* 0x001c1f1a3b7c7589 */ /* 0x000fe800000e0000 */
[----:B------:R-:W-:Y:S04]  /*90b0*/  SHFL.IDX PT, R123, R105, R26, 0x1c1f ;  /* 0x001c1f1a697b7589 */ /* 0x000fe800000e0000 */
[----:B------:R-:W-:Y:S04]  /*90c0*/  SHFL.IDX PT, R121, R121, R26, 0x1c1f ;  /* 0x001c1f1a79797589 */ /* 0x000fe800000e0000 */
[----:B------:R-:W3:Y:S04]  /*90d0*/  SHFL.IDX PT, R162, R29, R159, 0x1c1f ;  /* 0x001c1f9f1da27589 */ /* 0x000ee800000e0000 */
[----:B------:R-:W4:Y:S01]  /*90e0*/  SHFL.IDX PT, R161, R32, R159, 0x1c1f ;  /* 0x001c1f9f20a17589 */ /* 0x000f2200000e0000 */
[----:B-1----:R-:W-:-:S03]  /*90f0*/  ISETP.NE.AND P2, PT, R141, 0x1, PT ;  /* 0x000000018d00780c */ /* 0x002fc60003f45270 */
[----:B------:R-:W-:Y:S01]  /*9100*/  SHFL.IDX PT, R152, R34, R159, 0x1c1f ;  /* 0x001c1f9f22987589 */ /* 0x000fe200000e0000 */
[----:B--2---:R-:W-:-:S03]  /*9110*/  SEL R24, R163, R120, P0 ;  /* 0x00000078a3187207 */ /* 0x004fc60000000000 */
[----:B------:R-:W-:Y:S04]  /*9120*/  SHFL.IDX PT, R125, R125, R26, 0x1c1f ;  /* 0x001c1f1a7d7d7589 */ /* 0x000fe800000e0000 */
[----:B------:R-:W-:Y:S04]  /*9130*/  SHFL.IDX PT, R115, R31, R26, 0x1c1f ;  /* 0x001c1f1a1f737589 */ /* 0x000fe800000e0000 */
[----:B------:R-:W-:Y:S04]  /*9140*/  SHFL.IDX PT, R104, R47, R26, 0x1c1f ;  /* 0x001c1f1a2f687589 */ /* 0x000fe800000e0000 */
[----:B------:R1:W-:Y:S01]  /*9150*/  SHFL.IDX PT, R170, R20, R159, 0x1c1f ;  /* 0x001c1f9f14aa7589 */ /* 0x0003e200000e0000 */
[----:B---3--:R-:W-:-:S03]  /*9160*/  SEL R21, R162, R123, P0 ;  /* 0x0000007ba2157207 */ /* 0x008fc60000000000 */
[----:B------:R-:W-:Y:S01]  /*9170*/  SHFL.IDX PT, R146, R68, R159, 0x1c1f ;  /* 0x001c1f9f44927589 */ /* 0x000fe200000e0000 */
[----:B----4-:R-:W-:-:S03]  /*9180*/  SEL R14, R124, R161, P0 ;  /* 0x000000a17c0e7207 */ /* 0x010fc60000000000 */
[----:B------:R-:W2:Y:S01]  /*9190*/  SHFL.IDX PT, R151, R81, R159, 0x1c1f ;  /* 0x001c1f9f51977589 */ /* 0x000ea200000e0000 */
[----:B-1----:R-:W-:-:S03]  /*91a0*/  SEL R20, R161, R124, P0 ;  /* 0x0000007ca1147207 */ /* 0x002fc60000000000 */
[----:B------:R-:W-:Y:S04]  /*91b0*/  SHFL.IDX PT, R145, R89, R159, 0x1c1f ;  /* 0x001c1f9f59917589 */ /* 0x000fe800000e0000 */
[----:B------:R-:W-:Y:S04]  /*91c0*/  SHFL.IDX PT, R105, R183, R26, 0x1c1f ;  /* 0x001c1f1ab7697589 */ /* 0x000fe800000e0000 */
[----:B------:R-:W-:Y:S04]  /*91d0*/  SHFL.IDX PT, R144, R73, R159, 0x1c1f ;  /* 0x001c1f9f49907589 */ /* 0x000fe800000e0000 */
[----:B------:R-:W-:Y:S04]  /*91e0*/  SHFL.IDX PT, R147, R147, R26, 0x1c1f ;  /* 0x001c1f1a93937589 */ /* 0x000fe800000e0000 */
[----:B------:R-:W-:Y:S04]  /*91f0*/  SHFL.IDX PT, R178, R13, R159, 0x1c1f ;  /* 0x001c1f9f0db27589 */ /* 0x000fe800000e0000 */
[----:B------:R-:W-:Y:S01]  /*9200*/  SHFL.IDX PT, R158, R85, R159, 0x1c1f ;  /* 0x001c1f9f559e7589 */ /* 0x000fe200000e0000 */
[----:B--2---:R-:W-:-:S02]  /*9210*/  SEL R124, R114, R151, P0 ;  /* 0x00000097727c7207 */ /* 0x004fc40000000000 */
[----:B------:R-:W-:Y:S01]  /*9220*/  SEL R114, R151, R114, P0 ;  /* 0x0000007297727207 */ /* 0x000fe20000000000 */
[----:B------:R1:W-:Y:S01]  /*9230*/  SHFL.IDX PT, R176, R12, R159, 0x1c1f ;  /* 0x001c1f9f0cb07589 */ /* 0x0003e200000e0000 */
[----:B------:R-:W0:Y:S03]  /*9240*/  LDC R151, c[0x0][0xc50] ;  /* 0x00031400ff977b82 */ /* 0x000e260000000800 */
[----:B------:R-:W-:Y:S04]  /*9250*/  SHFL.IDX PT, R93, R167, R26, 0x1c1f ;  /* 0x001c1f1aa75d7589 */ /* 0x000fe800000e0000 */
[----:B------:R-:W-:Y:S01]  /*9260*/  SHFL.IDX PT, R31, R139, R26, 0x1c1f ;  /* 0x001c1f1a8b1f7589 */ /* 0x000fe200000e0000 */
[----:B-1----:R-:W-:-:S03]  /*9270*/  SEL R12, R160, R35, P0 ;  /* 0x00000023a00c7207 */ /* 0x002fc60000000000 */
[----:B------:R1:W-:Y:S01]  /*9280*/  SHFL.IDX PT, R85, R33, R159, 0x1c1f ;  /* 0x001c1f9f21557589 */ /* 0x0003e200000e0000 */
[----:B------:R-:W-:-:S03]  /*9290*/  SEL R35, R166, R111, P0 ;  /* 0x0000006fa6237207 */ /* 0x000fc60000000000 */
[----:B------:R-:W2:Y:S04]  /*92a0*/  SHFL.IDX PT, R149, R149, R26, 0x1c1f ;  /* 0x001c1f1a95957589 */ /* 0x000ea800000e0000 */
[----:B------:R-:W-:Y:S01]  /*92b0*/  SHFL.IDX PT, R118, R179, R26, 0x1c1f ;  /* 0x001c1f1ab3767589 */ /* 0x000fe200000e0000 */
[----:B-1----:R-:W-:-:S03]  /*92c0*/  SEL R33, R111, R166, P0 ;  /* 0x000000a66f217207 */ /* 0x002fc60000000000 */
[----:B------:R1:W-:Y:S01]  /*92d0*/  SHFL.IDX PT, R167, R76, R159, 0x1c1f ;  /* 0x001c1f9f4ca77589 */ /* 0x0003e200000e0000 */
[----:B------:R-:W-:Y:S02]  /*92e0*/  SEL R111, R113, R154, P0 ;  /* 0x0000009a716f7207 */ /* 0x000fe40000000000 */
[----:B------:R-:W-:Y:S01]  /*92f0*/  SEL R113, R154, R113, P0 ;  /* 0x000000719a717207 */ /* 0x000fe20000000000 */
[----:B------:R-:W-:Y:S04]  /*9300*/  SHFL.IDX PT, R153, R65, R159, 0x1c1f ;  /* 0x001c1f9f41997589 */ /* 0x000fe800000e0000 */
[----:B------:R3:W-:Y:S01]  /*9310*/  SHFL.IDX PT, R139, R74, R159, 0x1c1f ;  /* 0x001c1f9f4a8b7589 */ /* 0x0007e200000e0000 */
[----:B-1----:R-:W-:-:S03]  /*9320*/  SEL R76, R182, R75, P0 ;  /* 0x0000004bb64c7207 */ /* 0x002fc60000000000 */
[----:B------:R1:W-:Y:S04]  /*9330*/  SHFL.IDX PT, R128, R77, R159, 0x1c1f ;  /* 0x001c1f9f4d807589 */ /* 0x0003e800000e0000 */
[----:B------:R-:W4:Y:S01]  /*9340*/  SHFL.IDX PT, R127, R43, R26, 0x1c1f ;  /* 0x001c1f1a2b7f7589 */ /* 0x000f2200000e0000 */
[----:B--2---:R-:W-:Y:S02]  /*9350*/  SEL R73, R176, R149, P0 ;  /* 0x00000095b0497207 */ /* 0x004fe40000000000 */
[----:B---3--:R-:W-:Y:S01]  /*9360*/  SEL R74, R75, R182, P0 ;  /* 0x000000b64b4a7207 */ /* 0x008fe20000000000 */
[----:B------:R-:W-:Y:S01]  /*9370*/  SHFL.IDX PT, R103, R129, R26, 0x1c1f ;  /* 0x001c1f1a81677589 */ /* 0x000fe200000e0000 */
[----:B------:R-:W-:Y:S02]  /*9380*/  SEL R75, R155, R180, P0 ;  /* 0x000000b49b4b7207 */ /* 0x000fe40000000000 */
[----:B-1----:R-:W-:Y:S01]  /*9390*/  SEL R77, R180, R155, P0 ;  /* 0x0000009bb44d7207 */ /* 0x002fe20000000000 */
[----:B------:R-:W1:Y:S01]  /*93a0*/  SHFL.IDX PT, R95, R185, R26, 0x1c1f ;  /* 0x001c1f1ab95f7589 */ /* 0x000e6200000e0000 */
[----:B------:R-:W2:Y:S03]  /*93b0*/  LDC.64 R154, c[0x0][0xbd8] ;  /* 0x0002f600ff9a7b82 */ /* 0x000ea60000000a00 */
[----:B------:R-:W-:Y:S04]  /*93c0*/  SHFL.IDX PT, R94, R187, R26, 0x1c1f ;  /* 0x001c1f1abb5e7589 */ /* 0x000fe800000e0000 */
[----:B------:R-:W-:Y:S04]  /*93d0*/  SHFL.IDX PT, R129, R97, R159, 0x1c1f ;  /* 0x001c1f9f61817589 */ /* 0x000fe800000e0000 */
[----:B------:R-:W-:Y:S04]  /*93e0*/  SHFL.IDX PT, R108, R175, R26, 0x1c1f ;  /* 0x001c1f1aaf6c7589 */ /* 0x000fe800000e0000 */
[----:B------:R-:W-:Y:S01]  /*93f0*/  SHFL.IDX PT, R63, R189, R26, 0x1c1f ;  /* 0x001c1f1abd3f7589 */ /* 0x000fe200000e0000 */
[----:B----4-:R-:W-:-:S02]  /*9400*/  SEL R11, R127, R158, P0 ;  /* 0x0000009e7f0b7207 */ /* 0x010fc40000000000 */
[----:B------:R-:W-:Y:S01]  /*9410*/  SEL R13, R158, R127, P0 ;  /* 0x0000007f9e0d7207 */ /* 0x000fe20000000000 */
[----:B------:R-:W-:Y:S04]  /*9420*/  SHFL.IDX PT, R132, R80, R159, 0x1c1f ;  /* 0x001c1f9f50847589 */ /* 0x000fe800000e0000 */
[----:B------:R3:W-:Y:S01]  /*9430*/  SHFL.IDX PT, R168, R22, R159, 0x1c1f ;  /* 0x001c1f9f16a87589 */ /* 0x0007e200000e0000 */
[----:B-1----:R-:W-:-:S03]  /*9440*/  SEL R127, R95, R128, P0 ;  /* 0x000000805f7f7207 */ /* 0x002fc60000000000 */
[----:B------:R-:W-:Y:S04]  /*9450*/  SHFL.IDX PT, R175, R40, R159, 0x1c1f ;  /* 0x001c1f9f28af7589 */ /* 0x000fe800000e0000 */
[----:B------:R-:W-:Y:S01]  /*9460*/  SHFL.IDX PT, R30, R51, R26, 0x1c1f ;  /* 0x001c1f1a331e7589 */ /* 0x000fe200000e0000 */
[----:B---3--:R-:W-:-:S03]  /*9470*/  SEL R22, R120, R163, P0 ;  /* 0x000000a378167207 */ /* 0x008fc60000000000 */
[----:B------:R-:W-:Y:S01]  /*9480*/  SHFL.IDX PT, R133, R133, R26, 0x1c1f ;  /* 0x001c1f1a85857589 */ /* 0x000fe200000e0000 */
[----:B------:R-:W-:-:S03]  /*9490*/  SEL R120, R121, R152, P0 ;  /* 0x0000009879787207 */ /* 0x000fc60000000000 */
[----:B------:R-:W-:Y:S04]  /*94a0*/  SHFL.IDX PT, R83, R157, R26, 0x1c1f ;  /* 0x001c1f1a9d537589 */ /* 0x000fe800000e0000 */
[----:B------:R1:W3:Y:S04]  /*94b0*/  SHFL.IDX PT, R174, R15, R159, 0x1c1f ;  /* 0x001c1f9f0fae7589 */ /* 0x0002e800000e0000 */
[----:B------:R-:W-:Y:S04]  /*94c0*/  SHFL.IDX PT, R192, R53, R159, 0x1c1f ;  /* 0x001c1f9f35c07589 */ /* 0x000fe800000e0000 */
[----:B------:R4:W-:Y:S01]  /*94d0*/  SHFL.IDX PT, R40, R122, R159, 0x1c1f ;  /* 0x001c1f9f7a287589 */ /* 0x0009e200000e0000 */
[----:B-1----:R-:W-:-:S03]  /*94e0*/  SEL R15, R123, R162, P0 ;  /* 0x000000a27b0f7207 */ /* 0x002fc60000000000 */
[----:B------:R-:W-:Y:S01]  /*94f0*/  SHFL.IDX PT, R51, R193, R26, 0x1c1f ;  /* 0x001c1f1ac1337589 */ /* 0x000fe200000e0000 */
[----:B------:R-:W-:-:S03]  /*9500*/  SEL R123, R146, R115, P0 ;  /* 0x00000073927b7207 */ /* 0x000fc60000000000 */
[----:B------:R1:W-:Y:S01]  /*9510*/  SHFL.IDX PT, R157, R64, R159, 0x1c1f ;  /* 0x001c1f9f409d7589 */ /* 0x0003e200000e0000 */
[----:B----4-:R-:W-:-:S03]  /*9520*/  SEL R122, R152, R121, P0 ;  /* 0x00000079987a7207 */ /* 0x010fc60000000000 */
[----:B------:R4:W-:Y:S01]  /*9530*/  SHFL.IDX PT, R148, R36, R159, 0x1c1f ;  /* 0x001c1f9f24947589 */ /* 0x0009e200000e0000 */
[----:B------:R-:W-:Y:S02]  /*9540*/  SEL R121, R115, R146, P0 ;  /* 0x0000009273797207 */ /* 0x000fe40000000000 */
[----:B------:R-:W-:Y:S01]  /*9550*/  SEL R115, R144, R105, P0 ;  /* 0x0000006990737207 */ /* 0x000fe20000000000 */
[----:B------:R5:W-:Y:S01]  /*9560*/  SHFL.IDX PT, R136, R70, R159, 0x1c1f ;  /* 0x001c1f9f46887589 */ /* 0x000be200000e0000 */
[----:B------:R-:W0:Y:S01]  /*9570*/  @P2 LDC R146, c[0x0][0xbf0] ;  /* 0x0002fc00ff922b82 */ /* 0x000e220000000800 */
[----:B-1----:R-:W-:Y:S02]  /*9580*/  SEL R64, R170, R125, P0 ;  /* 0x0000007daa407207 */ /* 0x002fe40000000000 */
[----:B------:R1:W-:Y:S01]  /*9590*/  SHFL.IDX PT, R53, R126, R159, 0x1c1f ;  /* 0x001c1f9f7e357589 */ /* 0x0003e200000e0000 */
[----:B---3--:R-:W-:Y:S02]  /*95a0*/  SEL R68, R174, R133, P0 ;  /* 0x00000085ae447207 */ /* 0x008fe40000000000 */
[----:B----4-:R-:W-:Y:S01]  /*95b0*/  SEL R36, R125, R170, P0 ;  /* 0x000000aa7d247207 */ /* 0x010fe20000000000 */
[----:B------:R-:W-:Y:S01]  /*95c0*/  SHFL.IDX PT, R52, R195, R26, 0x1c1f ;  /* 0x001c1f1ac3347589 */ /* 0x000fe200000e0000 */
[----:B------:R-:W-:-:S02]  /*95d0*/  SEL R125, R105, R144, P0 ;  /* 0x00000090697d7207 */ /* 0x000fc40000000000 */
[----:B-----5:R-:W-:Y:S01]  /*95e0*/  SEL R70, R147, R178, P0 ;  /* 0x000000b293467207 */ /* 0x020fe20000000000 */
[----:B------:R-:W-:Y:S01]  /*95f0*/  SHFL.IDX PT, R99, R171, R26, 0x1c1f ;  /* 0x001c1f1aab637589 */ /* 0x000fe200000e0000 */
[----:B------:R-:W-:Y:S02]  /*9600*/  SEL R105, R128, R95, P0 ;  /* 0x0000005f80697207 */ /* 0x000fe40000000000 */
[----:B-1----:R-:W-:Y:S01]  /*9610*/  SEL R126, R104, R145, P0 ;  /* 0x00000091687e7207 */ /* 0x002fe20000000000 */
[----:B------:R1:W-:Y:S01]  /*9620*/  SHFL.IDX PT, R171, R72, R159, 0x1c1f ;  /* 0x001c1f9f48ab7589 */ /* 0x0003e200000e0000 */
[----:B------:R-:W-:Y:S02]  /*9630*/  SEL R104, R145, R104, P0 ;  /* 0x0000006891687207 */ /* 0x000fe40000000000 */
[----:B------:R-:W3:Y:S01]  /*9640*/  LDC.64 R144, c[0x0][0xb40] ;  /* 0x0002d000ff907b82 */ /* 0x000ee20000000a00 */
[----:B------:R-:W-:Y:S01]  /*9650*/  SHFL.IDX PT, R112, R177, R26, 0x1c1f ;  /* 0x001c1f1ab1707589 */ /* 0x000fe200000e0000 */
[----:B------:R-:W-:-:S02]  /*9660*/  SEL R128, R94, R129, P0 ;  /* 0x000000815e807207 */ /* 0x000fc40000000000 */
[----:B------:R-:W-:Y:S01]  /*9670*/  SEL R94, R129, R94, P0 ;  /* 0x0000005e815e7207 */ /* 0x000fe20000000000 */
[----:B------:R-:W4:Y:S01]  /*9680*/  SHFL.IDX PT, R190, R45, R159, 0x1c1f ;  /* 0x001c1f9f2dbe7589 */ /* 0x000f2200000e0000 */
[----:B------:R-:W-:Y:S02]  /*9690*/  SEL R129, R63, R132, P0 ;  /* 0x000000843f817207 */ /* 0x000fe40000000000 */
[----:B-1----:R-:W-:Y:S01]  /*96a0*/  SEL R72, R178, R147, P0 ;  /* 0x00000093b2487207 */ /* 0x002fe20000000000 */
[----:B------:R-:W-:Y:S01]  /*96b0*/  SHFL.IDX PT, R177, R48, R159, 0x1c1f ;  /* 0x001c1f9f30b17589 */ /* 0x000fe200000e0000 */
[----:B------:R-:W1:Y:S01]  /*96c0*/  @P2 LDC R147, c[0x0][0xbec] ;  /* 0x0002fb00ff932b82 */ /* 0x000e620000000800 */
[----:B------:R-:W-:Y:S02]  /*96d0*/  SEL R95, R132, R63, P0 ;  /* 0x0000003f845f7207 */ /* 0x000fe40000000000 */
[----:B------:R5:W-:Y:S04]  /*96e0*/  SHFL.IDX PT, R48, R71, R159, 0x1c1f ;  /* 0x001c1f9f47307589 */ /* 0x000be800000e0000 */
[----:B------:R2:W-:Y:S04]  /*96f0*/  SHFL.IDX PT, R45, R116, R159, 0x1c1f ;  /* 0x001c1f9f742d7589 */ /* 0x0005e800000e0000 */
[----:B------:R-:W-:Y:S01]  /*9700*/  SHFL.IDX PT, R156, R61, R159, 0x1c1f ;  /* 0x001c1f9f3d9c7589 */ /* 0x000fe200000e0000 */
[----:B-----5:R-:W-:Y:S01]  /*9710*/  SEL R71, R149, R176, P0 ;  /* 0x000000b095477207 */ /* 0x020fe20000000000 */
[----:B---3--:R-:W-:Y:S01]  /*9720*/  IMAD.WIDE.U32 R6, R144, UR39, R6 ;  /* 0x0000002790067c25 */ /* 0x008fe2000f8e0006 */
[----:B------:R-:W3:Y:S01]  /*9730*/  @P2 LDC R149, c[0x0][0xbf0] ;  /* 0x0002fc00ff952b82 */ /* 0x000ee20000000800 */
[----:B------:R-:W-:Y:S01]  /*9740*/  SHFL.IDX PT, R119, R181, R26, 0x1c1f ;  /* 0x001c1f1ab5777589 */ /* 0x000fe200000e0000 */
[----:B--2---:R-:W-:-:S02]  /*9750*/  SEL R116, R118, R153, P0 ;  /* 0x0000009976747207 */ /* 0x004fc40000000000 */
[----:B------:R-:W-:Y:S01]  /*9760*/  SEL R118, R153, R118, P0 ;  /* 0x0000007699767207 */ /* 0x000fe20000000000 */
[----:B------:R2:W-:Y:S01]  /*9770*/  SHFL.IDX PT, R61, R138, R159, 0x1c1f ;  /* 0x001c1f9f8a3d7589 */ /* 0x0005e200000e0000 */
[----:B----4-:R-:W-:Y:S02]  /*9780*/  SEL R97, R99, R190, P0 ;  /* 0x000000be63617207 */ /* 0x010fe40000000000 */
[----:B------:R-:W4:Y:S01]  /*9790*/  @P2 LDC R153, c[0x0][0xbec] ;  /* 0x0002fb00ff992b82 */ /* 0x000f220000000800 */
[----:B------:R-:W-:Y:S01]  /*97a0*/  SHFL.IDX PT, R181, R143, R26, 0x1c1f ;  /* 0x001c1f1a8fb57589 */ /* 0x000fe200000e0000 */
[----:B------:R-:W-:-:S03]  /*97b0*/  SEL R99, R190, R99, P0 ;  /* 0x00000063be637207 */ /* 0x000fc60000000000 */
[----:B------:R-:W-:Y:S01]  /*97c0*/  SHFL.IDX PT, R50, R191, R26, 0x1c1f ;  /* 0x001c1f1abf327589 */ /* 0x000fe200000e0000 */
[----:B--2---:R-:W-:-:S03]  /*97d0*/  IMAD R138, R154, UR38, RZ ;  /* 0x000000269a8a7c24 */ /* 0x004fc6000f8e02ff */
[----:B------:R2:W5:Y:S01]  /*97e0*/  SHFL.IDX PT, R143, R66, R159, 0x1c1f ;  /* 0x001c1f9f428f7589 */ /* 0x00056200000e0000 */
[----:B------:R-:W-:Y:S02]  /*97f0*/  IMAD R63, R155, UR39, R138 ;  /* 0x000000279b3f7c24 */ /* 0x000fe4000f8e028a */
[----:B------:R-:W-:Y:S01]  /*9800*/  IMAD.MOV R138, RZ, RZ, -R16 ;  /* 0x000000ffff8a7224 */ /* 0x000fe200078e0a10 */
[----:B------:R-:W-:Y:S01]  /*9810*/  SHFL.IDX PT, R100, R109, R26, 0x1c1f ;  /* 0x001c1f1a6d647589 */ /* 0x000fe200000e0000 */
[----:B------:R-:W-:Y:S01]  /*9820*/  IMAD.WIDE.U32 R154, R154, UR39, R4 ;  /* 0x000000279a9a7c25 */ /* 0x000fe2000f8e0004 */
[----:B------:R-:W-:Y:S02]  /*9830*/  SEL R4, R52, R139, P0 ;  /* 0x0000008b34047207 */ /* 0x000fe40000000000 */
[----:B------:R-:W-:Y:S01]  /*9840*/  SHFL.IDX PT, R109, R137, R26, 0x1c1f ;  /* 0x001c1f1a896d7589 */ /* 0x000fe200000e0000 */
[----:B--2---:R-:W-:Y:S01]  /*9850*/  SEL R66, R133, R174, P0 ;  /* 0x000000ae85427207 */ /* 0x004fe20000000000 */
[----:B0-----:R-:W-:Y:S01]  /*9860*/  IMAD R151, R151, R138, UR4 ;  /* 0x0000000497977e24 */ /* 0x001fe2000f8e028a */
[----:B------:R-:W-:Y:S01]  /*9870*/  SEL R133, R51, R136, P0 ;  /* 0x0000008833857207 */ /* 0x000fe20000000000 */
[----:B-1----:R-:W-:Y:S01]  /*9880*/  @P2 IMAD.HI.U32 R16, R28, R147, RZ ;  /* 0x000000931c102227 */ /* 0x002fe200078e00ff */
[----:B------:R-:W-:Y:S01]  /*9890*/  SEL R51, R136, R51, P0 ;  /* 0x0000003388337207 */ /* 0x000fe20000000000 */
[----:B------:R-:W-:Y:S01]  /*98a0*/  ULDC.64 UR4, c[0x0][0xbe0] ;  /* 0x0002f80000047ab9 */ /* 0x000fe20000000a00 */
[----:B------:R-:W-:Y:S01]  /*98b0*/  SEL R136, R139, R52, P0 ;  /* 0x000000348b887207 */ /* 0x000fe20000000000 */
[----:B------:R-:W-:Y:S01]  /*98c0*/  IMAD R52, R144, UR38, RZ ;  /* 0x0000002690347c24 */ /* 0x000fe2000f8e02ff */
[----:B------:R-:W-:Y:S01]  /*98d0*/  SHFL.IDX PT, R54, R197, R26, 0x1c1f ;  /* 0x001c1f1ac5367589 */ /* 0x000fe200000e0000 */
[----:B------:R-:W-:-:S02]  /*98e0*/  IMAD.IADD R155, R155, 0x1, R63 ;  /* 0x000000019b9b7824 */ /* 0x000fc400078e023f */
[----:B------:R-:W-:Y:S01]  /*98f0*/  IMAD R145, R145, UR39, R52 ;  /* 0x0000002791917c24 */ /* 0x000fe2000f8e0234 */
[----:B------:R-:W-:Y:S01]  /*9900*/  SHF.R.S32.HI R52, RZ, 0x1f, R151 ;  /* 0x0000001fff347819 */ /* 0x000fe20000011497 */
[----:B------:R-:W-:Y:S01]  /*9910*/  IMAD.MOV.U32 R63, RZ, RZ, R28 ;  /* 0x000000ffff3f7224 */ /* 0x000fe200078e001c */
[----:B---3--:R-:W-:Y:S01]  /*9920*/  @P2 SHF.R.U32.HI R63, RZ, R149, R16 ;  /* 0x00000095ff3f2219 */ /* 0x008fe20000011610 */
[----:B------:R-:W-:Y:S01]  /*9930*/  IMAD.IADD R145, R7, 0x1, R145 ;  /* 0x0000000107917824 */ /* 0x000fe200078e0291 */
[----:B------:R-:W0:Y:S01]  /*9940*/  SHFL.IDX PT, R137, R78, R159, 0x1c1f ;  /* 0x001c1f9f4e897589 */ /* 0x000e2200000e0000 */
[----:B------:R-:W-:Y:S01]  /*9950*/  IMAD R7, R52, UR4, RZ ;  /* 0x0000000434077c24 */ /* 0x000fe2000f8e02ff */
[----:B-----5:R-:W-:Y:S01]  /*9960*/  SEL R132, R50, R143, P0 ;  /* 0x0000008f32847207 */ /* 0x020fe20000000000 */
[----:B----4-:R-:W-:Y:S01]  /*9970*/  @P2 IMAD.HI.U32 R153, R28, R153, RZ ;  /* 0x000000991c992227 */ /* 0x010fe200078e00ff */
[----:B------:R-:W-:Y:S01]  /*9980*/  SEL R50, R143, R50, P0 ;  /* 0x000000328f327207 */ /* 0x000fe20000000000 */
[----:B------:R-:W-:Y:S01]  /*9990*/  SHFL.IDX PT, R55, R55, R26, 0x1c1f ;  /* 0x001c1f1a37377589 */ /* 0x000fe200000e0000 */
[----:B------:R-:W-:Y:S01]  /*99a0*/  SHF.R.S32.HI R139, RZ, 0x1f, R63 ;  /* 0x0000001fff8b7819 */ /* 0x000fe2000001143f */
[----:B------:R-:W-:-:S02]  /*99b0*/  IMAD.MOV.U32 R144, RZ, RZ, R6 ;  /* 0x000000ffff907224 */ /* 0x000fc400078e0006 */
[C---:B------:R-:W-:Y:S01]  /*99c0*/  IMAD R16, R151.reuse, UR5, R7 ;  /* 0x0000000597107c24 */ /* 0x040fe2000f8e0207 */
[----:B------:R-:W1:Y:S01]  /*99d0*/  SHFL.IDX PT, R140, R82, R159, 0x1c1f ;  /* 0x001c1f9f528c7589 */ /* 0x000e6200000e0000 */
[----:B------:R-:W-:Y:S01]  /*99e0*/  IMAD.WIDE.U32 R6, R151, UR4, R154 ;  /* 0x0000000497067c25 */ /* 0x000fe2000f8e009a */
[----:B------:R-:W-:Y:S02]  /*99f0*/  ULDC.64 UR4, c[0x0][0xb30] ;  /* 0x0002cc0000047ab9 */ /* 0x000fe40000000a00 */
[----:B------:R-:W2:Y:S01]  /*9a00*/  SHFL.IDX PT, R117, R117, R26, 0x1c1f ;  /* 0x001c1f1a75757589 */ /* 0x000ea200000e0000 */
[----:B------:R-:W-:Y:S01]  /*9a10*/  IMAD.MOV.U32 R143, RZ, RZ, R28 ;  /* 0x000000ffff8f7224 */ /* 0x000fe200078e001c */
[----:B------:R-:W-:Y:S01]  /*9a20*/  @P2 SHF.R.U32.HI R143, RZ, R146, R153 ;  /* 0x00000092ff8f2219 */ /* 0x000fe20000011699 */
[----:B------:R-:W-:Y:S01]  /*9a30*/  IMAD R52, R52, UR6, RZ ;  /* 0x0000000634347c24 */ /* 0x000fe2000f8e02ff */
[----:B------:R-:W-:Y:S01]  /*9a40*/  IADD3 R138, P2, R63, R6, RZ ;  /* 0x000000063f8a7210 */ /* 0x000fe20007f5e0ff */
[----:B------:R-:W-:Y:S01]  /*9a50*/  IMAD.MOV R63, RZ, RZ, -R63 ;  /* 0x000000ffff3f7224 */ /* 0x000fe200078e0a3f */
[----:B------:R-:W-:Y:S01]  /*9a60*/  SHF.R.S32.HI R6, RZ, 0x1f, R143 ;  /* 0x0000001fff067819 */ /* 0x000fe2000001148f */
[----:B------:R-:W-:Y:S01]  /*9a70*/  IMAD R147, R151, UR7, R52 ;  /* 0x0000000797937c24 */ /* 0x000fe2000f8e0234 */
[----:B------:R-:W-:Y:S01]  /*9a80*/  IADD3.X R139, R139, R7, R16, P2, !PT ;  /* 0x000000078b8b7210 */ /* 0x000fe200017fe410 */
[----:B------:R-:W-:Y:S01]  /*9a90*/  IMAD.WIDE.U32 R144, R151, UR6, R144 ;  /* 0x0000000697907c25 */ /* 0x000fe2000f8e0090 */
[----:B------:R-:W-:Y:S01]  /*9aa0*/  ULDC.64 UR6, c[0x0][0xbc8] ;  /* 0x0002f20000067ab9 */ /* 0x000fe20000000a00 */
[----:B0-----:R-:W-:Y:S01]  /*9ab0*/  SEL R5, R54, R137, P0 ;  /* 0x0000008936057207 */ /* 0x001fe20000000000 */
[----:B------:R-:W-:Y:S01]  /*9ac0*/  SHFL.IDX PT, R79, R49, R26, 0x1c1f ;  /* 0x001c1f1a314f7589 */ /* 0x000fe200000e0000 */
[----:B------:R-:W-:Y:S01]  /*9ad0*/  IMAD R63, R141, R63, R28 ;  /* 0x0000003f8d3f7224 */ /* 0x000fe200078e021c */
[----:B------:R-:W-:Y:S01]  /*9ae0*/  SEL R137, R137, R54, P0 ;  /* 0x0000003689897207 */ /* 0x000fe20000000000 */
[----:B------:R-:W-:Y:S01]  /*9af0*/  IMAD R6, R6, UR4, RZ ;  /* 0x0000000406067c24 */ /* 0x000fe2000f8e02ff */
[----:B------:R-:W0:Y:S01]  /*9b00*/  SHFL.IDX PT, R186, R9, R159, 0x1c1f ;  /* 0x001c1f9f09ba7589 */ /* 0x000e2200000e0000 */
[----:B------:R-:W-:Y:S01]  /*9b10*/  IMAD.IADD R145, R145, 0x1, R147 ;  /* 0x0000000191917824 */ /* 0x000fe200078e0293 */
[----:B------:R-:W-:Y:S01]  /*9b20*/  SHF.R.S32.HI R16, RZ, 0x1f, R63 ;  /* 0x0000001fff107819 */ /* 0x000fe2000001143f */
[C---:B------:R-:W-:Y:S01]  /*9b30*/  IMAD R149, R143.reuse, UR5, R6 ;  /* 0x000000058f957c24 */ /* 0x040fe2000f8e0206 */
[----:B------:R-:W3:Y:S01]  /*9b40*/  S2UR UR5, SR_CgaCtaId ;  /* 0x00000000000579c3 */ /* 0x000ee20000008800 */
[----:B------:R-:W-:Y:S01]  /*9b50*/  IMAD.MOV R52, RZ, RZ, -R143 ;  /* 0x000000ffff347224 */ /* 0x000fe200078e0a8f */
[----:B-1----:R-:W-:Y:S01]  /*9b60*/  SEL R54, R140, R55, P0 ;  /* 0x000000378c367207 */ /* 0x002fe20000000000 */
[----:B------:R-:W-:Y:S01]  /*9b70*/  IMAD.WIDE.U32 R6, R143, UR4, R144 ;  /* 0x000000048f067c25 */ /* 0x000fe2000f8e0090 */
[----:B--2---:R-:W-:Y:S01]  /*9b80*/  SEL R32, R117, R168, P0 ;  /* 0x000000a875207207 */ /* 0x004fe20000000000 */
[----:B------:R-:W-:Y:S01]  /*9b90*/  UMOV UR4, 0x400 ;  /* 0x0000040000047882 */ /* 0x000fe20000000000 */
[----:B------:R-:W-:Y:S01]  /*9ba0*/  SEL R34, R168, R117, P0 ;  /* 0x00000075a8227207 */ /* 0x000fe20000000000 */
[----:B------:R-:W-:Y:S01]  /*9bb0*/  IMAD R16, R16, UR6, RZ ;  /* 0x0000000610107c24 */ /* 0x000fe2000f8e02ff */
[----:B------:R-:W-:Y:S01]  /*9bc0*/  SEL R117, R119, R148, P0 ;  /* 0x0000009477757207 */ /* 0x000fe20000000000 */
[----:B------:R-:W-:Y:S01]  /*9bd0*/  IMAD R147, R141, R52, R28 ;  /* 0x000000348d937224 */ /* 0x000fe200078e021c */
[----:B------:R-:W-:Y:S01]  /*9be0*/  SEL R119, R148, R119, P0 ;  /* 0x0000007794777207 */ /* 0x000fe20000000000 */
[----:B------:R-:W-:Y:S01]  /*9bf0*/  IMAD.IADD R7, R7, 0x1, R149 ;  /* 0x0000000107077824 */ /* 0x000fe200078e0295 */
[----:B------:R-:W1:Y:S01]  /*9c00*/  SHFL.IDX PT, R184, R8, R159, 0x1c1f ;  /* 0x001c1f9f08b87589 */ /* 0x000e6200000e0000 */
[C---:B------:R-:W-:Y:S01]  /*9c10*/  IMAD R143, R63.reuse, UR7, R16 ;  /* 0x000000073f8f7c24 */ /* 0x040fe2000f8e0210 */
[----:B------:R-:W-:Y:S01]  /*9c20*/  SHF.R.S32.HI R28, RZ, 0x1f, R147 ;  /* 0x0000001fff1c7819 */ /* 0x000fe20000011493 */
[----:B------:R-:W-:Y:S01]  /*9c30*/  IMAD.WIDE.U32 R138, R63, UR6, R138 ;  /* 0x000000063f8a7c25 */ /* 0x000fe2000f8e008a */
[----:B------:R-:W-:Y:S01]  /*9c40*/  ULDC.64 UR6, c[0x0][0xba8] ;  /* 0x0002ea0000067ab9 */ /* 0x000fe20000000a00 */
[----:B------:R-:W-:Y:S02]  /*9c50*/  SHFL.IDX PT, R92, R165, R26, 0x1c1f ;  /* 0x001c1f1aa55c7589 */ /* 0x000fe400000e0000 */
[----:B------:R-:W-:Y:S01]  /*9c60*/  IMAD.WIDE.U32 R144, R147, UR8, R6 ;  /* 0x0000000893907c25 */ /* 0x000fe2000f8e0006 */
[----:B------:R-:W-:Y:S01]  /*9c70*/  SEL R6, R55, R140, P0 ;  /* 0x0000008c37067207 */ /* 0x000fe20000000000 */
[----:B------:R-:W-:Y:S01]  /*9c80*/  SHFL.IDX PT, R98, R169, R26, 0x1c1f ;  /* 0x001c1f1aa9627589 */ /* 0x000fe200000e0000 */
[----:B------:R-:W-:Y:S01]  /*9c90*/  LEA R140, P2, R138, UR6, 0x2 ;  /* 0x000000068a8c7c11 */ /* 0x000fe2000f8410ff */
[----:B------:R-:W-:Y:S01]  /*9ca0*/  IMAD.IADD R55, R139, 0x1, R143 ;  /* 0x000000018b377824 */ /* 0x000fe200078e028f */
[----:B------:R-:W-:Y:S01]  /*9cb0*/  ULDC UR6, c[0x0][0xa88] ;  /* 0x0002a20000067ab9 */ /* 0x000fe20000000800 */
[----:B------:R-:W-:Y:S01]  /*9cc0*/  IMAD R28, R28, UR8, RZ ;  /* 0x000000081c1c7c24 */ /* 0x000fe2000f8e02ff */
[----:B---3--:R-:W-:Y:S01]  /*9cd0*/  ULEA UR4, UR5, UR4, 0x18 ;  /* 0x0000000405047291 */ /* 0x008fe2000f8ec03f */
[----:B------:R-:W-:Y:S01]  /*9ce0*/  SHFL.IDX PT, R146, R140, RZ, 0x1c1f ;  /* 0x001c1fff8c927589 */ /* 0x000fe200000e0000 */
[----:B------:R-:W-:Y:S01]  /*9cf0*/  LEA.HI.X R138, R138, UR7, R55, 0x2, P2 ;  /* 0x000000078a8a7c11 */ /* 0x000fe200090f1437 */
[----:B------:R-:W-:Y:S01]  /*9d00*/  IMAD R63, R147, UR9, R28 ;  /* 0x00000009933f7c24 */ /* 0x000fe2000f8e021c */
[----:B------:R-:W-:Y:S01]  /*9d10*/  UIADD3 UR4, UR4, 0x38820, URZ ;  /* 0x0003882004047890 */ /* 0x000fe2000fffe03f */
[----:B------:R-:W-:Y:S01]  /*9d20*/  SHFL.IDX PT, R148, R140, 0x1, 0x1c1f ;  /* 0x003c1f008c947f89 */ /* 0x000fe200000e0000 */
[----:B------:R-:W-:Y:S01]  /*9d30*/  IMAD R16, R141, UR6, RZ ;  /* 0x000000068d107c24 */ /* 0x000fe2000f8e02ff */
[----:B------:R-:W-:Y:S01]  /*9d40*/  ULDC.64 UR8, c[0x0][0xb00] ;  /* 0x0002c00000087ab9 */ /* 0x000fe20000000a00 */
[----:B------:R-:W-:Y:S01]  /*9d50*/  IMAD.IADD R7, R145, 0x1, R63 ;  /* 0x0000000191077824 */ /* 0x000fe200078e023f */
[----:B------:R-:W-:Y:S01]  /*9d60*/  SHFL.IDX PT, R147, R138, RZ, 0x1c1f ;  /* 0x001c1fff8a937589 */ /* 0x000fe200000e0000 */
[C---:B------:R-:W-:Y:S01]  /*9d70*/  VIADD R63, R27.reuse, 0x8 ;  /* 0x000000081b3f7836 */ /* 0x040fe20000000000 */
[----:B------:R-:W-:Y:S01]  /*9d80*/  ISETP.GE.OR P2, PT, R27, R16, P1 ;  /* 0x000000101b00720c */ /* 0x000fe20000f46670 */
[----:B------:R-:W-:Y:S01]  /*9d90*/  UPRMT UR4, URZ, 0x654, UR4 ;  /* 0x000006543f047896 */ /* 0x000fe20008000004 */
[----:B------:R-:W-:Y:S01]  /*9da0*/  SHFL.IDX PT, R149, R138, 0x1, 0x1c1f ;  /* 0x003c1f008a957f89 */ /* 0x000fe200000e0000 */
[----:B------:R-:W-:-:S02]  /*9db0*/  LEA R28, P3, R144, UR8, 0x2 ;  /* 0x00000008901c7c11 */ /* 0x000fc4000f8610ff */
[-C--:B------:R-:W-:Y:S01]  /*9dc0*/  ISETP.GE.OR P1, PT, R63, R16.reuse, P1 ;  /* 0x000000103f00720c */ /* 0x080fe20000f26670 */
[----:B------:R-:W-:Y:S01]  /*9dd0*/  SHFL.IDX PT, R179, R56, R159, 0x1c1f ;  /* 0x001c1f9f38b37589 */ /* 0x000fe200000e0000 */
[----:B------:R-:W-:Y:S02]  /*9de0*/  LEA.HI.X R52, R144, UR9, R7, 0x2, P3 ;  /* 0x0000000990347c11 */ /* 0x000fe400098f1407 */
[----:B------:R-:W-:Y:S01]  /*9df0*/  ISETP.GE.AND P3, PT, R27, R16, PT ;  /* 0x000000101b00720c */ /* 0x000fe20003f66270 */
[----:B------:R-:W-:Y:S01]  /*9e00*/  SHFL.IDX PT, R101, R101, R26, 0x1c1f ;  /* 0x001c1f1a65657589 */ /* 0x000fe200000e0000 */
[----:B------:R-:W-:Y:S01]  /*9e10*/  SYNCS.ARRIVE.TRANS64.RED.A1T0 RZ, [UR4], RZ ;  /* 0x000000ffffff79a7 */ /* 0x000fe20008100404 */
[----:B0-----:R-:W-:Y:S02]  /*9e20*/  SEL R78, R79, R186, P0 ;  /* 0x000000ba4f4e7207 */ /* 0x001fe40000000000 */
[----:B------:R-:W-:Y:S01]  /*9e30*/  SHFL.IDX PT, R102, R173, R26, 0x1c1f ;  /* 0x001c1f1aad667589 */ /* 0x000fe200000e0000 */
[----:B------:R-:W-:-:S02]  /*9e40*/  SEL R80, R186, R79, P0 ;  /* 0x0000004fba507207 */ /* 0x000fc40000000000 */
[----:B-1----:R-:W-:Y:S01]  /*9e50*/  SEL R79, R83, R184, P0 ;  /* 0x000000b8534f7207 */ /* 0x002fe20000000000 */
[----:B------:R-:W-:Y:S01]  /*9e60*/  SHFL.IDX PT, R57, R199, R26, 0x1c1f ;  /* 0x001c1f1ac7397589 */ /* 0x000fe200000e0000 */
[----:B------:R-:W-:Y:S02]  /*9e70*/  SEL R81, R184, R83, P0 ;  /* 0x00000053b8517207 */ /* 0x000fe40000000000 */
[----:B------:R-:W-:Y:S01]  /*9e80*/  SEL R83, R86, R85, P0 ;  /* 0x0000005556537207 */ /* 0x000fe20000000000 */
[----:B------:R-:W-:Y:S01]  /*9e90*/  SHFL.IDX PT, R38, R135, R26, 0x1c1f ;  /* 0x001c1f1a87267589 */ /* 0x000fe200000e0000 */
[----:B------:R-:W-:Y:S02]  /*9ea0*/  SEL R85, R85, R86, P0 ;  /* 0x0000005655557207 */ /* 0x000fe40000000000 */
[----:B------:R-:W-:Y:S01]  /*9eb0*/  SEL R86, R88, R171, P0 ;  /* 0x000000ab58567207 */ /* 0x000fe20000000000 */
[----:B------:R-:W0:Y:S01]  /*9ec0*/  SHFL.IDX PT, R164, R23, R159, 0x1c1f ;  /* 0x001c1f9f17a47589 */ /* 0x000e2200000e0000 */
[----:B------:R-:W-:-:S03]  /*9ed0*/  SEL R88, R171, R88, P0 ;  /* 0x00000058ab587207 */ /* 0x000fc60000000000 */
[----:B------:R-:W1:Y:S04]  /*9ee0*/  SHFL.IDX PT, R165, R19, R159, 0x1c1f ;  /* 0x001c1f9f13a57589 */ /* 0x000e6800000e0000 */
[----:B------:R2:W3:Y:S04]  /*9ef0*/  SHFL.IDX PT, R169, R25, R159, 0x1c1f ;  /* 0x001c1f9f19a97589 */ /* 0x0004e800000e0000 */
[----:B------:R3:W4:Y:S04]  /*9f00*/  SHFL.IDX PT, R56, R87, R159, 0x1c1f ;  /* 0x001c1f9f57387589 */ /* 0x00072800000e0000 */
[----:B------:R-:W5:Y:S04]  /*9f10*/  SHFL.IDX PT, R84, R41, R26, 0x1c1f ;  /* 0x001c1f1a29547589 */ /* 0x000f6800000e0000 */
[----:B------:R-:W-:Y:S04]  /*9f20*/  SHFL.IDX PT, R58, R201, R26, 0x1c1f ;  /* 0x001c1f1ac93a7589 */ /* 0x000fe800000e0000 */
[----:B------:R-:W5:Y:S01]  /*9f30*/  SHFL.IDX PT, R59, R203, R26, 0x1c1f ;  /* 0x001c1f1acb3b7589 */ /* 0x000f6200000e0000 */
[----:B0-----:R-:W-:-:S02]  /*9f40*/  SEL R23, R101, R164, P0 ;  /* 0x000000a465177207 */ /* 0x001fc40000000000 */
[----:B--2---:R-:W-:Y:S01]  /*9f50*/  SEL R25, R164, R101, P0 ;  /* 0x00000065a4197207 */ /* 0x004fe20000000000 */
[----:B------:R-:W-:Y:S01]  /*9f60*/  SHFL.IDX PT, R62, R207, R26, 0x1c1f ;  /* 0x001c1f1acf3e7589 */ /* 0x000fe200000e0000 */
[----:B-1----:R-:W-:Y:S02]  /*9f70*/  SEL R65, R165, R100, P0 ;  /* 0x00000064a5417207 */ /* 0x002fe40000000000 */
[----:B------:R-:W-:Y:S01]  /*9f80*/  SEL R101, R103, R192, P0 ;  /* 0x000000c067657207 */ /* 0x000fe20000000000 */
[----:B------:R0:W1:Y:S01]  /*9f90*/  SHFL.IDX PT, R188, R37, R159, 0x1c1f ;  /* 0x001c1f9f25bc7589 */ /* 0x00006200000e0000 */
[----:B---3--:R-:W-:Y:S02]  /*9fa0*/  SEL R87, R90, R169, P0 ;  /* 0x000000a95a577207 */ /* 0x008fe40000000000 */
[----:B------:R-:W-:Y:S01]  /*9fb0*/  SEL R89, R169, R90, P0 ;  /* 0x0000005aa9597207 */ /* 0x000fe20000000000 */
[----:B------:R-:W2:Y:S01]  /*9fc0*/  SHFL.IDX PT, R173, R3, R159, 0x1c1f ;  /* 0x001c1f9f03ad7589 */ /* 0x000ea200000e0000 */
[----:B----4-:R-:W-:-:S02]  /*9fd0*/  SEL R7, R57, R56, P0 ;  /* 0x0000003839077207 */ /* 0x010fc40000000000 */
[----:B------:R-:W-:Y:S01]  /*9fe0*/  SEL R55, R56, R57, P0 ;  /* 0x0000003938377207 */ /* 0x000fe20000000000 */
[----:B------:R-:W3:Y:S01]  /*9ff0*/  SHFL.IDX PT, R135, R91, R159, 0x1c1f ;  /* 0x001c1f9f5b877589 */ /* 0x000ee200000e0000 */
[----:B-----5:R-:W-:Y:S02]  /*a000*/  SEL R82, R84, R167, P0 ;  /* 0x000000a754527207 */ /* 0x020fe40000000000 */
[----:B0-----:R-:W-:Y:S01]  /*a010*/  SEL R37, R100, R165, P0 ;  /* 0x000000a564257207 */ /* 0x001fe20000000000 */
[----:B------:R0:W4:Y:S01]  /*a020*/  SHFL.IDX PT, R19, R96, R159, 0x1c1f ;  /* 0x001c1f9f60137589 */ /* 0x00012200000e0000 */
[----:B------:R-:W-:Y:S02]  /*a030*/  SEL R100, R102, R177, P0 ;  /* 0x000000b166647207 */ /* 0x000fe40000000000 */
[----:B------:R-:W-:Y:S01]  /*a040*/  SEL R84, R167, R84, P0 ;  /* 0x00000054a7547207 */ /* 0x000fe20000000000 */
[----:B------:R-:W-:Y:S01]  /*a050*/  SHFL.IDX PT, R60, R205, R26, 0x1c1f ;  /* 0x001c1f1acd3c7589 */ /* 0x000fe200000e0000 */
[----:B------:R-:W-:-:S02]  /*a060*/  SEL R57, R59, R48, P0 ;  /* 0x000000303b397207 */ /* 0x000fc40000000000 */
[----:B------:R-:W-:Y:S01]  /*a070*/  SEL R102, R177, R102, P0 ;  /* 0x00000066b1667207 */ /* 0x000fe20000000000 */
[----:B------:R-:W5:Y:S01]  /*a080*/  SHFL.IDX PT, R150, R150, R159, 0x1c1f ;  /* 0x001c1f9f96967589 */ /* 0x000f6200000e0000 */
[----:B------:R-:W-:Y:S02]  /*a090*/  SEL R103, R192, R103, P0 ;  /* 0x00000067c0677207 */ /* 0x000fe40000000000 */
[----:B0-----:R-:W-:Y:S01]  /*a0a0*/  SEL R96, R98, R175, P0 ;  /* 0x000000af62607207 */ /* 0x001fe20000000000 */
[----:B------:R-:W-:Y:S01]  /*a0b0*/  @!P2 ST.E desc[UR40][R146.64], R2 ;  /* 0x000000029200a985 */ /* 0x000fe2000c101928 */
[----:B-1----:R-:W-:Y:S02]  /*a0c0*/  SEL R91, R93, R188, P0 ;  /* 0x000000bc5d5b7207 */ /* 0x002fe40000000000 */
[----:B------:R-:W-:Y:S01]  /*a0d0*/  SEL R93, R188, R93, P0 ;  /* 0x0000005dbc5d7207 */ /* 0x000fe20000000000 */
[----:B------:R-:W-:Y:S01]  /*a0e0*/  @!P1 ST.E desc[UR40][R148.64], R0 ;  /* 0x0000000094009985 */ /* 0x000fe2000c101928 */
[----:B--2---:R-:W-:-:S02]  /*a0f0*/  SEL R90, R92, R173, P0 ;  /* 0x000000ad5c5a7207 */ /* 0x004fc40000000000 */
[----:B------:R-:W-:Y:S01]  /*a100*/  SEL R92, R173, R92, P0 ;  /* 0x0000005cad5c7207 */ /* 0x000fe20000000000 */
[----:B------:R-:W0:Y:S01]  /*a110*/  SHFL.IDX PT, R49, R209, R26, 0x1c1f ;  /* 0x001c1f1ad1317589 */ /* 0x000e2200000e0000 */
[----:B---3--:R-:W-:Y:S02]  /*a120*/  SEL R56, R58, R135, P0 ;  /* 0x000000873a387207 */ /* 0x008fe40000000000 */
[----:B------:R-:W-:Y:S01]  /*a130*/  SEL R98, R175, R98, P0 ;  /* 0x00000062af627207 */ /* 0x000fe20000000000 */
[----:B------:R-:W1:Y:S01]  /*a140*/  SHFL.IDX PT, R47, R211, R26, 0x1c1f ;  /* 0x001c1f1ad32f7589 */ /* 0x000e6200000e0000 */
[----:B----4-:R-:W-:Y:S02]  /*a150*/  SEL R139, R62, R19, P0 ;  /* 0x000000133e8b7207 */ /* 0x010fe40000000000 */
[----:B------:R-:W-:Y:S01]  /*a160*/  SEL R141, R19, R62, P0 ;  /* 0x0000003e138d7207 */ /* 0x000fe20000000000 */
[----:B------:R-:W2:Y:S01]  /*a170*/  SHFL.IDX PT, R46, R213, R26, 0x1c1f ;  /* 0x001c1f1ad52e7589 */ /* 0x000ea200000e0000 */
[----:B------:R-:W-:Y:S01]  /*a180*/  SEL R58, R135, R58, P0 ;  /* 0x0000003a873a7207 */ /* 0x000fe20000000000 */
[----:B------:R-:W-:Y:S01]  /*a190*/  IMAD.SHL.U32 R19, R18, 0x2, RZ ;  /* 0x0000000212137824 */ /* 0x000fe200078e00ff */
[----:B------:R-:W-:Y:S01]  /*a1a0*/  SEL R59, R48, R59, P0 ;  /* 0x0000003b303b7207 */ /* 0x000fe20000000000 */
[----:B------:R-:W3:Y:S01]  /*a1b0*/  SHFL.IDX PT, R44, R215, R26, 0x1c1f ;  /* 0x001c1f1ad72c7589 */ /* 0x000ee200000e0000 */
[----:B-----5:R-:W-:-:S02]  /*a1c0*/  SEL R3, R181, R150, P0 ;  /* 0x00000096b5037207 */ /* 0x020fc40000000000 */
[----:B------:R-:W-:Y:S01]  /*a1d0*/  SEL R9, R150, R181, P0 ;  /* 0x000000b596097207 */ /* 0x000fe20000000000 */
[----:B------:R-:W4:Y:S01]  /*a1e0*/  SHFL.IDX PT, R43, R217, R26, 0x1c1f ;  /* 0x001c1f1ad92b7589 */ /* 0x000f2200000e0000 */
[----:B------:R-:W-:Y:S02]  /*a1f0*/  SEL R138, R60, R131, P0 ;  /* 0x000000833c8a7207 */ /* 0x000fe40000000000 */
[----:B------:R-:W-:Y:S01]  /*a200*/  SEL R140, R131, R60, P0 ;  /* 0x0000003c838c7207 */ /* 0x000fe20000000000 */
[----:B------:R-:W0:Y:S04]  /*a210*/  SHFL.IDX PT, R42, R219, R26, 0x1c1f ;  /* 0x001c1f1adb2a7589 */ /* 0x000e2800000e0000 */
[----:B------:R-:W0:Y:S04]  /*a220*/  SHFL.IDX PT, R41, R221, R26, 0x1c1f ;  /* 0x001c1f1add297589 */ /* 0x000e2800000e0000 */
[----:B------:R5:W0:Y:S04]  /*a230*/  SHFL.IDX PT, R26, R110, R159, 0x1c1f ;  /* 0x001c1f9f6e1a7589 */ /* 0x000a2800000e0000 */
[----:B------:R1:W0:Y:S04]  /*a240*/  SHFL.IDX PT, R8, R106, R159, 0x1c1f ;  /* 0x001c1f9f6a087589 */ /* 0x00022800000e0000 */
[----:B------:R2:W0:Y:S01]  /*a250*/  SHFL.IDX PT, R29, R107, R159, 0x1c1f ;  /* 0x001c1f9f6b1d7589 */ /* 0x00042200000e0000 */
[----:B-----5:R-:W-:-:S03]  /*a260*/  SEL R110, R112, R157, P0 ;  /* 0x0000009d706e7207 */ /* 0x020fc60000000000 */
[----:B------:R0:W0:Y:S01]  /*a270*/  SHFL.IDX PT, R134, R134, R159, 0x1c1f ;  /* 0x001c1f9f86867589 */ /* 0x00002200000e0000 */
[----:B------:R-:W-:Y:S02]  /*a280*/  SEL R112, R157, R112, P0 ;  /* 0x000000709d707207 */ /* 0x000fe40000000000 */
[----:B-1----:R-:W-:Y:S01]  /*a290*/  SEL R106, R108, R179, P0 ;  /* 0x000000b36c6a7207 */ /* 0x002fe20000000000 */
[----:B------:R1:W0:Y:S01]  /*a2a0*/  SHFL.IDX PT, R130, R130, R159, 0x1c1f ;  /* 0x001c1f9f82827589 */ /* 0x00022200000e0000 */
[----:B------:R-:W-:Y:S02]  /*a2b0*/  SEL R108, R179, R108, P0 ;  /* 0x0000006cb36c7207 */ /* 0x000fe40000000000 */
[----:B--2---:R-:W-:Y:S01]  /*a2c0*/  SEL R107, R109, R156, P0 ;  /* 0x0000009c6d6b7207 */ /* 0x004fe20000000000 */
[----:B------:R1:W2:Y:S01]  /*a2d0*/  SHFL.IDX PT, R142, R142, R159, 0x1c1f ;  /* 0x001c1f9f8e8e7589 */ /* 0x0002a200000e0000 */
[----:B------:R-:W-:-:S03]  /*a2e0*/  SEL R109, R156, R109, P0 ;  /* 0x0000006d9c6d7207 */ /* 0x000fc60000000000 */
[----:B------:R1:W0:Y:S04]  /*a2f0*/  SHFL.IDX PT, R17, R17, R159, 0x1c1f ;  /* 0x001c1f9f11117589 */ /* 0x00022800000e0000 */
[----:B------:R1:W0:Y:S04]  /*a300*/  SHFL.IDX PT, R144, R28, RZ, 0x1c1f ;  /* 0x001c1fff1c907589 */ /* 0x00022800000e0000 */
[----:B------:R1:W0:Y:S01]  /*a310*/  SHFL.IDX PT, R145, R52, RZ, 0x1c1f ;  /* 0x001c1fff34917589 */ /* 0x00022200000e0000 */
[----:B---34-:R-:W-:Y:S05]  /*a320*/  @P3 BRA `(.L_x_37) ;  /* 0x0000000800f83947 */ /* 0x018fea0003800000 */
[----:B------:R-:W-:Y:S01]  /*a330*/  ULDC UR4, c[0x0][0xac8] ;  /* 0x0002b20000047ab9 */ /* 0x000fe20000000800 */
[C---:B------:R-:W-:Y:S01]  /*a340*/  VIADD R0, R19.reuse, 0x8 ;  /* 0x0000000813007836 */ /* 0x040fe20000000000 */
[C---:B------:R-:W-:Y:S01]  /*a350*/  ISETP.GE.AND P1, PT, R19.reuse, UR4, PT ;  /* 0x0000000413007c0c */ /* 0x040fe2000bf26270 */
[C---:B------:R-:W-:Y:S02]  /*a360*/  VIADD R18, R19.reuse, 0x10 ;  /* 0x0000001013127836 */ /* 0x040fe40000000000 */
[C---:B------:R-:W-:Y:S01]  /*a370*/  VIADD R27, R19.reuse, 0x18 ;  /* 0x00000018131b7836 */ /* 0x040fe20000000000 */
[----:B------:R-:W-:Y:S01]  /*a380*/  ISETP.GE.AND P4, PT, R0, UR4, PT ;  /* 0x0000000400007c0c */ /* 0x000fe2000bf86270 */
[C---:B------:R-:W-:Y:S01]  /*a390*/  VIADD R60, R19.reuse, 0x20 ;  /* 0x00000020133c7836 */ /* 0x040fe20000000000 */
[----:B------:R-:W-:Y:S01]  /*a3a0*/  ISETP.GE.AND P5, PT, R18, UR4, PT ;  /* 0x0000000412007c0c */ /* 0x000fe2000bfa6270 */
[----:B------:R-:W-:Y:S01]  /*a3b0*/  VIADD R62, R19, 0x28 ;  /* 0x00000028133e7836 */ /* 0x000fe20000000000 */
[----:B------:R-:W-:Y:S01]  /*a3c0*/  ISETP.GE.AND P6, PT, R27, UR4, PT ;  /* 0x000000041b007c0c */ /* 0x000fe2000bfc6270 */
[----:B------:R-:W-:-:S03]  /*a3d0*/  VIADD R135, R19, 0x30 ;  /* 0x0000003013877836 */ /* 0x000fc60000000000 */
[----:B------:R-:W-:Y:S01]  /*a3e0*/  ISETP.GE.AND P2, PT, R62, UR4, PT ;  /* 0x000000043e007c0c */ /* 0x000fe2000bf46270 */
[----:B0-----:R-:W-:Y:S01]  /*a3f0*/  @!P1 IMAD.WIDE R146, R19, 0x4, R144 ;  /* 0x0000000413929825 */ /* 0x001fe200078e0290 */
[----:B------:R-:W-:-:S03]  /*a400*/  ISETP.GE.AND P3, PT, R135, UR4, PT ;  /* 0x0000000487007c0c */ /* 0x000fc6000bf66270 */
[----:B------:R-:W-:Y:S01]  /*a410*/  @!P4 LEA.HI R0, R0, R0, RZ, 0x1 ;  /* 0x000000000000c211 */ /* 0x000fe200078f08ff */
[----:B------:R0:W-:Y:S01]  /*a420*/  @!P1 ST.E.64 desc[UR40][R146.64], R10 ;  /* 0x0000000a92009985 */ /* 0x0001e2000c101b28 */
[----:B------:R-:W-:Y:S02]  /*a430*/  ISETP.GE.AND P1, PT, R60, UR4, PT ;  /* 0x000000043c007c0c */ /* 0x000fe4000bf26270 */
[----:B------:R-:W-:Y:S02]  /*a440*/  @!P5 LEA.HI R18, R18, R18, RZ, 0x1 ;  /* 0x000000121212d211 */ /* 0x000fe400078f08ff */
[----:B------:R-:W-:Y:S02]  /*a450*/  @!P6 LEA.HI R48, R27, R27, RZ, 0x1 ;  /* 0x0000001b1b30e211 */ /* 0x000fe400078f08ff */
[----:B------:R-:W-:Y:S01]  /*a460*/  @!P4 LOP3.LUT R27, R0, 0xfffffffe, RZ, 0xc0, !PT ;  /* 0xfffffffe001bc812 */ /* 0x000fe200078ec0ff */
[C---:B------:R-:W-:Y:S01]  /*a470*/  VIADD R0, R19.reuse, 0x38 ;  /* 0x0000003813007836 */ /* 0x040fe20000000000 */
[----:B------:R-:W-:Y:S01]  /*a480*/  @!P5 LOP3.LUT R131, R18, 0xfffffffe, RZ, 0xc0, !PT ;  /* 0xfffffffe1283d812 */ /* 0x000fe200078ec0ff */
[C---:B------:R-:W-:Y:S01]  /*a490*/  VIADD R18, R19.reuse, 0x40 ;  /* 0x0000004013127836 */ /* 0x040fe20000000000 */
[----:B------:R-:W-:Y:S01]  /*a4a0*/  @!P6 LOP3.LUT R149, R48, 0xfffffffe, RZ, 0xc0, !PT ;  /* 0xfffffffe3095e812 */ /* 0x000fe200078ec0ff */
[----:B------:R-:W-:Y:S01]  /*a4b0*/  VIADD R48, R19, 0x48 ;  /* 0x0000004813307836 */ /* 0x000fe20000000000 */
[----:B------:R-:W-:Y:S01]  /*a4c0*/  @!P2 LEA.HI R62, R62, R62, RZ, 0x1 ;  /* 0x0000003e3e3ea211 */ /* 0x000fe200078f08ff */
[----:B0-----:R-:W-:Y:S01]  /*a4d0*/  @!P4 IMAD.WIDE R10, R27, 0x4, R144 ;  /* 0x000000041b0ac825 */ /* 0x001fe200078e0290 */
[----:B------:R-:W-:-:S02]  /*a4e0*/  @!P1 LEA.HI R60, R60, R60, RZ, 0x1 ;  /* 0x0000003c3c3c9211 */ /* 0x000fc400078f08ff */
[----:B------:R-:W-:Y:S01]  /*a4f0*/  @!P3 LEA.HI R135, R135, R135, RZ, 0x1 ;  /* 0x000000878787b211 */ /* 0x000fe200078f08ff */
[--C-:B------:R-:W-:Y:S01]  /*a500*/  @!P5 IMAD.WIDE R146, R131, 0x4, R144.reuse ;  /* 0x000000048392d825 */ /* 0x100fe200078e0290 */
[----:B------:R0:W-:Y:S01]  /*a510*/  @!P4 ST.E.64 desc[UR40][R10.64], R12 ;  /* 0x0000000c0a00c985 */ /* 0x0001e2000c101b28 */
[----:B------:R-:W-:Y:S02]  /*a520*/  @!P1 LOP3.LUT R27, R60, 0xfffffffe, RZ, 0xc0, !PT ;  /* 0xfffffffe3c1b9812 */ /* 0x000fe400078ec0ff */
[--C-:B------:R-:W-:Y:S01]  /*a530*/  @!P6 IMAD.WIDE R148, R149, 0x4, R144.reuse ;  /* 0x000000049594e825 */ /* 0x100fe200078e0290 */
[----:B------:R3:W-:Y:S01]  /*a540*/  @!P5 ST.E.64 desc[UR40][R146.64], R14 ;  /* 0x0000000e9200d985 */ /* 0x0007e2000c101b28 */
[----:B------:R-:W-:Y:S02]  /*a550*/  ISETP.GE.AND P4, PT, R0, UR4, PT ;  /* 0x0000000400007c0c */ /* 0x000fe4000bf86270 */
[----:B------:R-:W-:Y:S01]  /*a560*/  ISETP.GE.AND P5, PT, R18, UR4, PT ;  /* 0x0000000412007c0c */ /* 0x000fe2000bfa6270 */
[----:B------:R4:W-:Y:S01]  /*a570*/  @!P6 ST.E.64 desc[UR40][R148.64], R20 ;  /* 0x000000149400e985 */ /* 0x0009e2000c101b28 */
[----:B------:R-:W-:Y:S01]  /*a580*/  ISETP.GE.AND P6, PT, R48, UR4, PT ;  /* 0x0000000430007c0c */ /* 0x000fe2000bfc6270 */
[----:B------:R-:W-:Y:S01]  /*a590*/  VIADD R60, R19, 0x60 ;  /* 0x00000060133c7836 */ /* 0x000fe20000000000 */
[----:B0-----:R-:W-:Y:S01]  /*a5a0*/  @!P2 LOP3.LUT R13, R62, 0xfffffffe, RZ, 0xc0, !PT ;  /* 0xfffffffe3e0da812 */ /* 0x001fe200078ec0ff */
[----:B------:R-:W-:Y:S01]  /*a5b0*/  @!P1 IMAD.WIDE R10, R27, 0x4, R144 ;  /* 0x000000041b0a9825 */ /* 0x000fe200078e0290 */
[----:B---3--:R-:W-:-:S03]  /*a5c0*/  @!P3 LOP3.LUT R15, R135, 0xfffffffe, RZ, 0xc0, !PT ;  /* 0xfffffffe870fb812 */ /* 0x008fc600078ec0ff */
[--C-:B------:R-:W-:Y:S01]  /*a5d0*/  @!P2 IMAD.WIDE R12, R13, 0x4, R144.reuse ;  /* 0x000000040d0ca825 */ /* 0x100fe200078e0290 */
[----:B------:R0:W-:Y:S01]  /*a5e0*/  @!P1 ST.E.64 desc[UR40][R10.64], R22 ;  /* 0x000000160a009985 */ /* 0x0001e2000c101b28 */
[----:B------:R-:W-:Y:S02]  /*a5f0*/  @!P4 LEA.HI R0, R0, R0, RZ, 0x1 ;  /* 0x000000000000c211 */ /* 0x000fe400078f08ff */
[----:B------:R-:W-:Y:S01]  /*a600*/  @!P3 IMAD.WIDE R14, R15, 0x4, R144 ;  /* 0x000000040f0eb825 */ /* 0x000fe200078e0290 */
[----:B------:R3:W-:Y:S01]  /*a610*/  @!P2 ST.E.64 desc[UR40][R12.64], R24 ;  /* 0x000000180c00a985 */ /* 0x0007e2000c101b28 */
[----:B------:R-:W-:Y:S02]  /*a620*/  @!P5 LEA.HI R18, R18, R18, RZ, 0x1 ;  /* 0x000000121212d211 */ /* 0x000fe400078f08ff */
[C---:B----4-:R-:W-:Y:S01]  /*a630*/  VIADD R20, R19.reuse, 0x50 ;  /* 0x0000005013147836 */ /* 0x050fe20000000000 */
[----:B------:R4:W-:Y:S01]  /*a640*/  @!P3 ST.E.64 desc[UR40][R14.64], R32 ;  /* 0x000000200e00b985 */ /* 0x0009e2000c101b28 */
[C---:B------:R-:W-:Y:S01]  /*a650*/  VIADD R27, R19.reuse, 0x58 ;  /* 0x00000058131b7836 */ /* 0x040fe20000000000 */
[----:B------:R-:W-:Y:S01]  /*a660*/  @!P4 LOP3.LUT R21, R0, 0xfffffffe, RZ, 0xc0, !PT ;  /* 0xfffffffe0015c812 */ /* 0x000fe200078ec0ff */
[----:B------:R-:W-:Y:S01]  /*a670*/  VIADD R0, R19, 0x68 ;  /* 0x0000006813007836 */ /* 0x000fe20000000000 */
[----:B------:R-:W-:-:S02]  /*a680*/  ISETP.GE.AND P3, PT, R20, UR4, PT ;  /* 0x0000000414007c0c */ /* 0x000fc4000bf66270 */
[----:B------:R-:W-:Y:S01]  /*a690*/  @!P6 LEA.HI R48, R48, R48, RZ, 0x1 ;  /* 0x000000303030e211 */ /* 0x000fe200078f08ff */
[--C-:B0-----:R-:W-:Y:S01]  /*a6a0*/  @!P4 IMAD.WIDE R10, R21, 0x4, R144.reuse ;  /* 0x00000004150ac825 */ /* 0x101fe200078e0290 */
[----:B------:R-:W-:Y:S02]  /*a6b0*/  @!P5 LOP3.LUT R23, R18, 0xfffffffe, RZ, 0xc0, !PT ;  /* 0xfffffffe1217d812 */ /* 0x000fe400078ec0ff */
[----:B------:R-:W-:Y:S01]  /*a6c0*/  ISETP.GE.AND P1, PT, R27, UR4, PT ;  /* 0x000000041b007c0c */ /* 0x000fe2000bf26270 */
[----:B------:R-:W-:Y:S01]  /*a6d0*/  VIADD R18, R19, 0x70 ;  /* 0x0000007013127836 */ /* 0x000fe20000000000 */
[----:B------:R-:W-:Y:S01]  /*a6e0*/  ISETP.GE.AND P2, PT, R60, UR4, PT ;  /* 0x000000043c007c0c */ /* 0x000fe2000bf46270 */
[--C-:B---3--:R-:W-:Y:S01]  /*a6f0*/  @!P5 IMAD.WIDE R12, R23, 0x4, R144.reuse ;  /* 0x00000004170cd825 */ /* 0x108fe200078e0290 */
[----:B----4-:R-:W-:Y:S01]  /*a700*/  @!P6 LOP3.LUT R15, R48, 0xfffffffe, RZ, 0xc0, !PT ;  /* 0xfffffffe300fe812 */ /* 0x010fe200078ec0ff */
[----:B------:R0:W-:Y:S01]  /*a710*/  @!P4 ST.E.64 desc[UR40][R10.64], R34 ;  /* 0x000000220a00c985 */ /* 0x0001e2000c101b28 */
[----:B------:R-:W-:Y:S01]  /*a720*/  ISETP.GE.AND P4, PT, R0, UR4, PT ;  /* 0x0000000400007c0c */ /* 0x000fe2000bf86270 */
[----:B------:R-:W-:Y:S01]  /*a730*/  VIADD R22, R19, 0x80 ;  /* 0x0000008013167836 */ /* 0x000fe20000000000 */
[----:B------:R-:W-:Y:S01]  /*a740*/  @!P3 LEA.HI R20, R20, R20, RZ, 0x1 ;  /* 0x000000141414b211 */ /* 0x000fe200078f08ff */
[----:B------:R-:W-:Y:S01]  /*a750*/  @!P6 IMAD.WIDE R14, R15, 0x4, R144 ;  /* 0x000000040f0ee825 */ /* 0x000fe200078e0290 */
[----:B------:R3:W-:Y:S01]  /*a760*/  @!P5 ST.E.64 desc[UR40][R12.64], R36 ;  /* 0x000000240c00d985 */ /* 0x0007e2000c101b28 */
[----:B------:R-:W-:-:S02]  /*a770*/  ISETP.GE.AND P5, PT, R18, UR4, PT ;  /* 0x0000000412007c0c */ /* 0x000fc4000bfa6270 */
[----:B------:R-:W-:Y:S01]  /*a780*/  @!P3 LOP3.LUT R21, R20, 0xfffffffe, RZ, 0xc0, !PT ;  /* 0xfffffffe1415b812 */ /* 0x000fe200078ec0ff */
[----:B------:R-:W-:Y:S01]  /*a790*/  VIADD R20, R19, 0x78 ;  /* 0x0000007813147836 */ /* 0x000fe20000000000 */
[----:B------:R4:W-:Y:S01]  /*a7a0*/  @!P6 ST.E.64 desc[UR40][R14.64], R64 ;  /* 0x000000400e00e985 */ /* 0x0009e2000c101b28 */
[----:B------:R-:W-:Y:S01]  /*a7b0*/  @!P1 LEA.HI R27, R27, R27, RZ, 0x1 ;  /* 0x0000001b1b1b9211 */ /* 0x000fe200078f08ff */
[----:B------:R-:W-:Y:S01]  /*a7c0*/  VIADD R23, R19, 0x88 ;  /* 0x0000008813177836 */ /* 0x000fe20000000000 */
[----:B------:R-:W-:Y:S01]  /*a7d0*/  @!P2 LEA.HI R60, R60, R60, RZ, 0x1 ;  /* 0x0000003c3c3ca211 */ /* 0x000fe200078f08ff */
[--C-:B0-----:R-:W-:Y:S01]  /*a7e0*/  @!P3 IMAD.WIDE R10, R21, 0x4, R144.reuse ;  /* 0x00000004150ab825 */ /* 0x101fe200078e0290 */
[----:B------:R-:W-:Y:S02]  /*a7f0*/  @!P1 LOP3.LUT R27, R27, 0xfffffffe, RZ, 0xc0, !PT ;  /* 0xfffffffe1b1b9812 */ /* 0x000fe400078ec0ff */
[----:B------:R-:W-:Y:S02]  /*a800*/  @!P4 LEA.HI R0, R0, R0, RZ, 0x1 ;  /* 0x000000000000c211 */ /* 0x000fe400078f08ff */
[----:B------:R0:W-:Y:S01]  /*a810*/  @!P3 ST.E.64 desc[UR40][R10.64], R66 ;  /* 0x000000420a00b985 */ /* 0x0001e2000c101b28 */
[----:B------:R-:W-:Y:S01]  /*a820*/  ISETP.GE.AND P3, PT, R20, UR4, PT ;  /* 0x0000000414007c0c */ /* 0x000fe2000bf66270 */
[----:B---3--:R-:W-:Y:S01]  /*a830*/  @!P1 IMAD.WIDE R12, R27, 0x4, R144 ;  /* 0x000000041b0c9825 */ /* 0x008fe200078e0290 */
[----:B------:R-:W-:-:S02]  /*a840*/  @!P5 LEA.HI R18, R18, R18, RZ, 0x1 ;  /* 0x000000121212d211 */ /* 0x000fc400078f08ff */
[----:B----4-:R-:W-:Y:S02]  /*a850*/  @!P2 LOP3.LUT R15, R60, 0xfffffffe, RZ, 0xc0, !PT ;  /* 0xfffffffe3c0fa812 */ /* 0x010fe400078ec0ff */
[----:B------:R3:W-:Y:S01]  /*a860*/  @!P1 ST.E.64 desc[UR40][R12.64], R68 ;  /* 0x000000440c009985 */ /* 0x0007e2000c101b28 */
[----:B------:R-:W-:Y:S02]  /*a870*/  ISETP.GE.AND P6, PT, R22, UR4, PT ;  /* 0x0000000416007c0c */ /* 0x000fe4000bfc6270 */
[--C-:B------:R-:W-:Y:S01]  /*a880*/  @!P2 IMAD.WIDE R14, R15, 0x4, R144.reuse ;  /* 0x000000040f0ea825 */ /* 0x100fe200078e0290 */
[----:B------:R-:W-:Y:S02]  /*a890*/  @!P4 LOP3.LUT R21, R0, 0xfffffffe, RZ, 0xc0, !PT ;  /* 0xfffffffe0015c812 */ /* 0x000fe400078ec0ff */
[----:B------:R-:W-:Y:S01]  /*a8a0*/  ISETP.GE.AND P1, PT, R23, UR4, PT ;  /* 0x0000000417007c0c */ /* 0x000fe2000bf26270 */
[----:B------:R-:W-:Y:S01]  /*a8b0*/  VIADD R0, R19, 0x90 ;  /* 0x0000009013007836 */ /* 0x000fe20000000000 */
[----:B------:R-:W-:Y:S01]  /*a8c0*/  @!P3 LEA.HI R20, R20, R20, RZ, 0x1 ;  /* 0x000000141414b211 */ /* 0x000fe200078f08ff */
[----:B------:R4:W-:Y:S01]  /*a8d0*/  @!P2 ST.E.64 desc[UR40][R14.64], R70 ;  /* 0x000000460e00a985 */ /* 0x0009e2000c101b28 */
[----:B0-----:R-:W-:-:S02]  /*a8e0*/  @!P4 IMAD.WIDE R10, R21, 0x4, R144 ;  /* 0x00000004150ac825 */ /* 0x001fc400078e0290 */
[----:B------:R-:W-:Y:S02]  /*a8f0*/  ISETP.GE.AND P2, PT, R0, UR4, PT ;  /* 0x0000000400007c0c */ /* 0x000fe4000bf46270 */
[----:B---3--:R-:W-:Y:S01]  /*a900*/  @!P5 LOP3.LUT R13, R18, 0xfffffffe, RZ, 0xc0, !PT ;  /* 0xfffffffe120dd812 */ /* 0x008fe200078ec0ff */
[----:B------:R-:W-:Y:S01]  /*a910*/  VIADD R18, R19, 0x98 ;  /* 0x0000009813127836 */ /* 0x000fe20000000000 */
[----:B------:R0:W-:Y:S01]  /*a920*/  @!P4 ST.E.64 desc[UR40][R10.64], R72 ;  /* 0x000000480a00c985 */ /* 0x0001e2000c101b28 */
[----:B------:R-:W-:Y:S02]  /*a930*/  @!P6 LEA.HI R22, R22, R22, RZ, 0x1 ;  /* 0x000000161616e211 */ /* 0x000fe400078f08ff */
[--C-:B------:R-:W-:Y:S01]  /*a940*/  @!P5 IMAD.WIDE R12, R13, 0x4, R144.reuse ;  /* 0x000000040d0cd825 */ /* 0x100fe200078e0290 */
[----:B------:R-:W-:Y:S02]  /*a950*/  @!P1 LEA.HI R23, R23, R23, RZ, 0x1 ;  /* 0x0000001717179211 */ /* 0x000fe400078f08ff */
[----:B------:R-:W-:Y:S01]  /*a960*/  @!P6 LOP3.LUT R21, R22, 0xfffffffe, RZ, 0xc0, !PT ;  /* 0xfffffffe1615e812 */ /* 0x000fe200078ec0ff */
[----:B------:R-:W-:Y:S01]  /*a970*/  VIADD R22, R19, 0xa0 ;  /* 0x000000a013167836 */ /* 0x000fe20000000000 */
[----:B----4-:R-:W-:Y:S01]  /*a980*/  @!P3 LOP3.LUT R15, R20, 0xfffffffe, RZ, 0xc0, !PT ;  /* 0xfffffffe140fb812 */ /* 0x010fe200078ec0ff */
[----:B------:R3:W-:Y:S01]  /*a990*/  @!P5 ST.E.64 desc[UR40][R12.64], R74 ;  /* 0x0000004a0c00d985 */ /* 0x0007e2000c101b28 */
[----:B------:R-:W-:Y:S01]  /*a9a0*/  @!P2 LEA.HI R0, R0, R0, RZ, 0x1 ;  /* 0x000000000000a211 */ /* 0x000fe200078f08ff */
[----:B------:R-:W-:Y:S01]  /*a9b0*/  @!P6 IMAD.WIDE R20, R21, 0x4, R144 ;  /* 0x000000041514e825 */ /* 0x000fe200078e0290 */
[----:B------:R-:W-:-:S02]  /*a9c0*/  ISETP.GE.AND P4, PT, R22, UR4, PT ;  /* 0x0000000416007c0c */ /* 0x000fc4000bf86270 */
[----:B0-----:R-:W-:Y:S01]  /*a9d0*/  @!P1 LOP3.LUT R11, R23, 0xfffffffe, RZ, 0xc0, !PT ;  /* 0xfffffffe170b9812 */ /* 0x001fe200078ec0ff */
[----:B------:R-:W-:Y:S01]  /*a9e0*/  @!P3 IMAD.WIDE R14, R15, 0x4, R144 ;  /* 0x000000040f0eb825 */ /* 0x000fe200078e0290 */
[----:B------:R-:W-:-:S03]  /*a9f0*/  @!P2 LOP3.LUT R23, R0, 0xfffffffe, RZ, 0xc0, !PT ;  /* 0xfffffffe0017a812 */ /* 0x000fc600078ec0ff */
[--C-:B------:R-:W-:Y:S01]  /*aa00*/  @!P1 IMAD.WIDE R10, R11, 0x4, R144.reuse ;  /* 0x000000040b0a9825 */ /* 0x100fe200078e0290 */
[----:B------:R0:W-:Y:S01]  /*aa10*/  @!P3 ST.E.64 desc[UR40][R14.64], R76 ;  /* 0x0000004c0e00b985 */ /* 0x0001e2000c101b28 */
[----:B------:R-:W-:Y:S02]  /*aa20*/  ISETP.GE.AND P3, PT, R18, UR4, PT ;  /* 0x0000000412007c0c */ /* 0x000fe4000bf66270 */
[----:B------:R-:W-:Y:S01]  /*aa30*/  VIADD R0, R19, 0xa8 ;  /* 0x000000a813007836 */ /* 0x000fe20000000000 */
[----:B------:R4:W-:Y:S01]  /*aa40*/  @!P6 ST.E.64 desc[UR40][R20.64], R78 ;  /* 0x0000004e1400e985 */ /* 0x0009e2000c101b28 */
[----:B---3--:R-:W-:Y:S01]  /*aa50*/  @!P2 IMAD.WIDE R12, R23, 0x4, R144 ;  /* 0x00000004170ca825 */ /* 0x008fe200078e0290 */
[----:B------:R-:W-:Y:S02]  /*aa60*/  @!P4 LEA.HI R22, R22, R22, RZ, 0x1 ;  /* 0x000000161616c211 */ /* 0x000fe400078f08ff */
[----:B------:R3:W-:Y:S01]  /*aa70*/  @!P1 ST.E.64 desc[UR40][R10.64], R80 ;  /* 0x000000500a009985 */ /* 0x0007e2000c101b28 */
[----:B------:R-:W-:Y:S01]  /*aa80*/  ISETP.GE.AND P1, PT, R0, UR4, PT ;  /* 0x0000000400007c0c */ /* 0x000fe2000bf26270 */
[----:B------:R-:W-:-:S02]  /*aa90*/  VIADD R23, R19, 0xb8 ;  /* 0x000000b813177836 */ /* 0x000fc40000000000 */
[----:B------:R5:W-:Y:S02]  /*aaa0*/  @!P2 ST.E.64 desc[UR40][R12.64], R82 ;  /* 0x000000520c00a985 */ /* 0x000be4000c101b28 */
[----:B------:R-:W-:Y:S01]  /*aab0*/  @!P3 LEA.HI R18, R18, R18, RZ, 0x1 ;  /* 0x000000121212b211 */ /* 0x000fe200078f08ff */
[----:B0-----:R-:W-:Y:S01]  /*aac0*/  VIADD R14, R19, 0xb0 ;  /* 0x000000b0130e7836 */ /* 0x001fe20000000000 */
[----:B------:R-:W-:Y:S02]  /*aad0*/  ISETP.GE.AND P5, PT, R23, UR4, PT ;  /* 0x0000000417007c0c */ /* 0x000fe4000bfa6270 */
[----:B------:R-:W-:Y:S01]  /*aae0*/  @!P3 LOP3.LUT R15, R18, 0xfffffffe, RZ, 0xc0, !PT ;  /* 0xfffffffe120fb812 */ /* 0x000fe200078ec0ff */
[C---:B----4-:R-:W-:Y:S01]  /*aaf0*/  VIADD R20, R19.reuse, 0xc0 ;  /* 0x000000c013147836 */ /* 0x050fe20000000000 */
[----:B------:R-:W-:Y:S01]  /*ab00*/  ISETP.GE.AND P6, PT, R14, UR4, PT ;  /* 0x000000040e007c0c */ /* 0x000fe2000bfc6270 */
[----:B------:R-:W-:Y:S01]  /*ab10*/  VIADD R18, R19, 0xc8 ;  /* 0x000000c813127836 */ /* 0x000fe20000000000 */
[----:B------:R-:W-:Y:S01]  /*ab20*/  @!P1 LEA.HI R0, R0, R0, RZ, 0x1 ;  /* 0x0000000000009211 */ /* 0x000fe200078f08ff */
[----:B---3--:R-:W-:Y:S01]  /*ab30*/  @!P3 IMAD.WIDE R10, R15, 0x4, R144 ;  /* 0x000000040f0ab825 */ /* 0x008fe200078e0290 */
[----:B------:R-:W-:-:S02]  /*ab40*/  ISETP.GE.AND P2, PT, R20, UR4, PT ;  /* 0x0000000414007c0c */ /* 0x000fc4000bf46270 */
[----:B------:R-:W-:Y:S02]  /*ab50*/  @!P1 LOP3.LUT R15, R0, 0xfffffffe, RZ, 0xc0, !PT ;  /* 0xfffffffe000f9812 */ /* 0x000fe400078ec0ff */
[----:B------:R0:W-:Y:S01]  /*ab60*/  @!P3 ST.E.64 desc[UR40][R10.64], R84 ;  /* 0x000000540a00b985 */ /* 0x0001e2000c101b28 */
[----:B------:R-:W-:Y:S02]  /*ab70*/  ISETP.GE.AND P3, PT, R18, UR4, PT ;  /* 0x0000000412007c0c */ /* 0x000fe4000bf66270 */
[----:B------:R-:W-:Y:S02]  /*ab80*/  @!P5 LEA.HI R23, R23, R23, RZ, 0x1 ;  /* 0x000000171717d211 */ /* 0x000fe400078f08ff */
[----:B------:R-:W-:Y:S01]  /*ab90*/  @!P6 LEA.HI R0, R14, R14, RZ, 0x1 ;  /* 0x0000000e0e00e211 */ /* 0x000fe200078f08ff */
[--C-:B------:R-:W-:Y:S01]  /*aba0*/  @!P1 IMAD.WIDE R14, R15, 0x4, R144.reuse ;  /* 0x000000040f0e9825 */ /* 0x100fe200078e0290 */
[----:B-----5:R-:W-:Y:S02]  /*abb0*/  @!P4 LOP3.LUT R13, R22, 0xfffffffe, RZ, 0xc0, !PT ;  /* 0xfffffffe160dc812 */ /* 0x020fe400078ec0ff */
[----:B------:R-:W-:Y:S01]  /*abc0*/  @!P6 LOP3.LUT R21, R0, 0xfffffffe, RZ, 0xc0, !PT ;  /* 0xfffffffe0015e812 */ /* 0x000fe200078ec0ff */
[----:B------:R-:W-:Y:S01]  /*abd0*/  VIADD R0, R19, 0xd0 ;  /* 0x000000d013007836 */ /* 0x000fe20000000000 */
[----:B------:R-:W-:Y:S01]  /*abe0*/  @!P2 LEA.HI R20, R20, R20, RZ, 0x1 ;  /* 0x000000141414a211 */ /* 0x000fe200078f08ff */
[----:B------:R-:W-:Y:S01]  /*abf0*/  @!P4 IMAD.WIDE R12, R13, 0x4, R144 ;  /* 0x000000040d0cc825 */ /* 0x000fe200078e0290 */
[----:B------:R-:W-:-:S02]  /*ac00*/  @!P5 LOP3.LUT R23, R23, 0xfffffffe, RZ, 0xc0, !PT ;  /* 0xfffffffe1717d812 */ /* 0x000fc400078ec0ff */
[----:B------:R-:W-:Y:S01]  /*ac10*/  @!P3 LEA.HI R18, R18, R18, RZ, 0x1 ;  /* 0x000000121212b211 */ /* 0x000fe200078f08ff */
[--C-:B0-----:R-:W-:Y:S01]  /*ac20*/  @!P6 IMAD.WIDE R10, R21, 0x4, R144.reuse ;  /* 0x00000004150ae825 */ /* 0x101fe200078e0290 */
[----:B------:R-:W-:Y:S01]  /*ac30*/  @!P2 LOP3.LUT R25, R20, 0xfffffffe, RZ, 0xc0, !PT ;  /* 0xfffffffe1419a812 */ /* 0x000fe200078ec0ff */
[----:B------:R0:W-:Y:S02]  /*ac40*/  @!P4 ST.E.64 desc[UR40][R12.64], R86 ;  /* 0x000000560c00c985 */ /* 0x0001e4000c101b28 */
[----:B------:R-:W-:Y:S01]  /*ac50*/  @!P5 IMAD.WIDE R20, R23, 0x4, R144 ;  /* 0x000000041714d825 */ /* 0x000fe200078e0290 */
[----:B------:R-:W-:Y:S01]  /*ac60*/  @!P3 LOP3.LUT R23, R18, 0xfffffffe, RZ, 0xc0, !PT ;  /* 0xfffffffe1217b812 */ /* 0x000fe200078ec0ff */
[----:B------:R3:W-:Y:S01]  /*ac70*/  @!P1 ST.E.64 desc[UR40][R14.64], R88 ;  /* 0x000000580e009985 */ /* 0x0007e2000c101b28 */
[----:B------:R-:W-:Y:S01]  /*ac80*/  ISETP.GE.AND P1, PT, R0, UR4, PT ;  /* 0x0000000400007c0c */ /* 0x000fe2000bf26270 */
[C---:B------:R-:W-:Y:S02]  /*ac90*/  VIADD R18, R19.reuse, 0xd8 ;  /* 0x000000d813127836 */ /* 0x040fe40000000000 */
[----:B------:R4:W-:Y:S01]  /*aca0*/  @!P6 ST.E.64 desc[UR40][R10.64], R90 ;  /* 0x0000005a0a00e985 */ /* 0x0009e2000c101b28 */
[----:B------:R-:W-:-:S03]  /*acb0*/  VIADD R22, R19, 0xe0 ;  /* 0x000000e013167836 */ /* 0x000fc60000000000 */
[----:B------:R-:W-:Y:S01]  /*acc0*/  @!P5 ST.E.64 desc[UR40][R20.64], R92 ;  /* 0x0000005c1400d985 */ /* 0x000fe2000c101b28 */
[----:B0-----:R-:W-:-:S04]  /*acd0*/  @!P2 IMAD.WIDE R12, R25, 0x4, R144 ;  /* 0x00000004190ca825 */ /* 0x001fc800078e0290 */
[----:B---3--:R-:W-:Y:S01]  /*ace0*/  @!P3 IMAD.WIDE R14, R23, 0x4, R144 ;  /* 0x00000004170eb825 */ /* 0x008fe200078e0290 */
[----:B------:R0:W-:Y:S01]  /*acf0*/  @!P2 ST.E.64 desc[UR40][R12.64], R96 ;  /* 0x000000600c00a985 */ /* 0x0001e2000c101b28 */
[----:B------:R-:W-:Y:S02]  /*ad00*/  ISETP.GE.AND P2, PT, R18, UR4, PT ;  /* 0x0000000412007c0c */ /* 0x000fe4000bf46270 */
[C---:B------:R-:W-:Y:S01]  /*ad10*/  VIADD R23, R19.reuse, 0xe8 ;  /* 0x000000e813177836 */ /* 0x040fe20000000000 */
[----:B------:R3:W-:Y:S01]  /*ad20*/  @!P3 ST.E.64 desc[UR40][R14.64], R98 ;  /* 0x000000620e00b985 */ /* 0x0007e2000c101b28 */
[C---:B----4-:R-:W-:Y:S01]  /*ad30*/  VIADD R11, R19.reuse, 0xf8 ;  /* 0x000000f8130b7836 */ /* 0x050fe20000000000 */
[----:B------:R-:W-:Y:S01]  /*ad40*/  ISETP.GE.AND P3, PT, R22, UR4, PT ;  /* 0x0000000416007c0c */ /* 0x000fe2000bf66270 */
[----:B------:R-:W-:Y:S01]  /*ad50*/  VIADD R10, R19, 0xf0 ;  /* 0x000000f0130a7836 */ /* 0x000fe20000000000 */
[----:B------:R-:W-:Y:S02]  /*ad60*/  ISETP.GE.AND P4, PT, R23, UR4, PT ;  /* 0x0000000417007c0c */ /* 0x000fe4000bf86270 */
[----:B------:R-:W-:-:S02]  /*ad70*/  ISETP.GE.AND P6, PT, R11, UR4, PT ;  /* 0x000000040b007c0c */ /* 0x000fc4000bfc6270 */
[----:B------:R-:W-:Y:S02]  /*ad80*/  ISETP.GE.AND P5, PT, R10, UR4, PT ;  /* 0x000000040a007c0c */ /* 0x000fe4000bfa6270 */
[----:B------:R-:W-:Y:S02]  /*ad90*/  @!P1 LEA.HI R0, R0, R0, RZ, 0x1 ;  /* 0x0000000000009211 */ /* 0x000fe400078f08ff */
[----:B------:R-:W-:-:S03]  /*ada0*/  @!P2 LEA.HI R18, R18, R18, RZ, 0x1 ;  /* 0x000000121212a211 */ /* 0x000fc600078f08ff */
[----:B------:R-:W-:Y:S02]  /*adb0*/  @!P3 LEA.HI R22, R22, R22, RZ, 0x1 ;  /* 0x000000161616b211 */ /* 0x000fe400078f08ff */
[----:B------:R-:W-:Y:S02]  /*adc0*/  @!P4 LEA.HI R23, R23, R23, RZ, 0x1 ;  /* 0x000000171717c211 */ /* 0x000fe400078f08ff */
[----:B0-----:R-:W-:Y:S02]  /*add0*/  @!P6 LEA.HI R12, R11, R11, RZ, 0x1 ;  /* 0x0000000b0b0ce211 */ /* 0x001fe400078f08ff */
[----:B------:R-:W-:Y:S02]  /*ade0*/  @!P5 LEA.HI R10, R10, R10, RZ, 0x1 ;  /* 0x0000000a0a0ad211 */ /* 0x000fe400078f08ff */
[----:B------:R-:W-:Y:S02]  /*adf0*/  @!P1 LOP3.LUT R11, R0, 0xfffffffe, RZ, 0xc0, !PT ;  /* 0xfffffffe000b9812 */ /* 0x000fe400078ec0ff */
[----:B------:R-:W-:-:S02]  /*ae00*/  @!P2 LOP3.LUT R13, R18, 0xfffffffe, RZ, 0xc0, !PT ;  /* 0xfffffffe120da812 */ /* 0x000fc400078ec0ff */
[----:B---3--:R-:W-:Y:S02]  /*ae10*/  @!P3 LOP3.LUT R15, R22, 0xfffffffe, RZ, 0xc0, !PT ;  /* 0xfffffffe160fb812 */ /* 0x008fe400078ec0ff */
[----:B------:R-:W-:Y:S02]  /*ae20*/  @!P4 LOP3.LUT R21, R23, 0xfffffffe, RZ, 0xc0, !PT ;  /* 0xfffffffe1715c812 */ /* 0x000fe400078ec0ff */
[----:B------:R-:W-:Y:S01]  /*ae30*/  @!P5 LOP3.LUT R23, R10, 0xfffffffe, RZ, 0xc0, !PT ;  /* 0xfffffffe0a17d812 */ /* 0x000fe200078ec0ff */
[----:B------:R-:W-:Y:S01]  /*ae40*/  @!P1 IMAD.WIDE R10, R11, 0x4, R144 ;  /* 0x000000040b0a9825 */ /* 0x000fe200078e0290 */
[----:B------:R-:W-:-:S03]  /*ae50*/  @!P6 LOP3.LUT R25, R12, 0xfffffffe, RZ, 0xc0, !PT ;  /* 0xfffffffe0c19e812 */ /* 0x000fc600078ec0ff */
[--C-:B------:R-:W-:Y:S01]  /*ae60*/  @!P2 IMAD.WIDE R12, R13, 0x4, R144.reuse ;  /* 0x000000040d0ca825 */ /* 0x100fe200078e0290 */
[----:B------:R3:W-:Y:S03]  /*ae70*/  @!P1 ST.E.64 desc[UR40][R10.64], R100 ;  /* 0x000000640a009985 */ /* 0x0007e6000c101b28 */
[--C-:B------:R-:W-:Y:S01]  /*ae80*/  @!P3 IMAD.WIDE R14, R15, 0x4, R144.reuse ;  /* 0x000000040f0eb825 */ /* 0x100fe200078e0290 */
[----:B------:R3:W-:Y:S03]  /*ae90*/  @!P2 ST.E.64 desc[UR40][R12.64], R102 ;  /* 0x000000660c00a985 */ /* 0x0007e6000c101b28 */
[--C-:B------:R-:W-:Y:S01]  /*aea0*/  @!P4 IMAD.WIDE R20, R21, 0x4, R144.reuse ;  /* 0x000000041514c825 */ /* 0x100fe200078e0290 */
[----:B------:R3:W-:Y:S03]  /*aeb0*/  @!P3 ST.E.64 desc[UR40][R14.64], R106 ;  /* 0x0000006a0e00b985 */ /* 0x0007e6000c101b28 */
[--C-:B------:R-:W-:Y:S01]  /*aec0*/  @!P5 IMAD.WIDE R22, R23, 0x4, R144.reuse ;  /* 0x000000041716d825 */ /* 0x100fe200078e0290 */
[----:B------:R3:W-:Y:S03]  /*aed0*/  @!P4 ST.E.64 desc[UR40][R20.64], R108 ;  /* 0x0000006c1400c985 */ /* 0x0007e6000c101b28 */
[----:B------:R-:W-:Y:S01]  /*aee0*/  @!P6 IMAD.WIDE R144, R25, 0x4, R144 ;  /* 0x000000041990e825 */ /* 0x000fe200078e0290 */
[----:B------:R3:W-:Y:S04]  /*aef0*/  @!P5 ST.E.64 desc[UR40][R22.64], R110 ;  /* 0x0000006e1600d985 */ /* 0x0007e8000c101b28 */
[----:B------:R3:W-:Y:S02]  /*af00*/  @!P6 ST.E.64 desc[UR40][R144.64], R112 ;  /* 0x000000709000e985 */ /* 0x0007e4000c101b28 */
.L_x_37:
[----:B------:R-:W-:Y:S05]  /*af10*/  BSYNC B0 ;  /* 0x0000000000007941 */ /* 0x000fea0003800000 */
.L_x_36:
[----:B------:R-:W-:Y:S01]  /*af20*/  ISETP.GE.AND P1, PT, R63, R16, PT ;  /* 0x000000103f00720c */ /* 0x000fe20003f26270 */
[----:B---3--:R-:W3:Y:S01]  /*af30*/  SHFL.IDX PT, R11, R52, 0x1, 0x1c1f ;  /* 0x003c1f00340b7f89 */ /* 0x008ee200000e0000 */
[----:B0-----:R-:W-:Y:S02]  /*af40*/  SEL R13, R47, R26, P0 ;  /* 0x0000001a2f0d7207 */ /* 0x001fe40000000000 */
[----:B------:R-:W-:Y:S01]  /*af50*/  SEL R15, R26, R47, P0 ;  /* 0x0000002f1a0f7207 */ /* 0x000fe20000000000 */
[----:B------:R1:W4:Y:S01]  /*af60*/  SHFL.IDX PT, R10, R28, 0x1, 0x1c1f ;  /* 0x003c1f001c0a7f89 */ /* 0x00032200000e0000 */
[----:B------:R-:W-:Y:S02]  /*af70*/  SEL R20, R46, R29, P0 ;  /* 0x0000001d2e147207 */ /* 0x000fe40000000000 */
[----:B------:R-:W-:Y:S02]  /*af80*/  SEL R12, R49, R8, P0 ;  /* 0x00000008310c7207 */ /* 0x000fe40000000000 */
[----:B------:R-:W-:-:S02]  /*af90*/  SEL R14, R8, R49, P0 ;  /* 0x00000031080e7207 */ /* 0x000fc40000000000 */
[----:B------:R-:W-:Y:S02]  /*afa0*/  SEL R46, R29, R46, P0 ;  /* 0x0000002e1d2e7207 */ /* 0x000fe40000000000 */
[----:B------:R-:W-:Y:S02]  /*afb0*/  SEL R26, R41, R130, P0 ;  /* 0x00000082291a7207 */ /* 0x000fe40000000000 */
[----:B------:R-:W-:Y:S02]  /*afc0*/  SEL R27, R39, R134, P0 ;  /* 0x00000086271b7207 */ /* 0x000fe40000000000 */
[----:B------:R-:W-:Y:S02]  /*afd0*/  SEL R131, R134, R39, P0 ;  /* 0x0000002786837207 */ /* 0x000fe40000000000 */
[----:B-1----:R-:W-:Y:S02]  /*afe0*/  SEL R28, R38, R61, P0 ;  /* 0x0000003d261c7207 */ /* 0x002fe40000000000 */
        /* <DEDUP_REMOVED lines=8> */
[----:B--2---:R-:W-:Y:S02]  /*b070*/  SEL R29, R31, R142, P0 ;  /* 0x0000008e1f1d7207 */ /* 0x004fe40000000000 */
[----:B------:R-:W-:Y:S02]  /*b080*/  SEL R39, R142, R31, P0 ;  /* 0x0000001f8e277207 */ /* 0x000fe40000000000 */
[----:B------:R-:W-:Y:S02]  /*b090*/  SEL R2, R30, R17, P0 ;  /* 0x000000111e027207 */ /* 0x000fe40000000000 */
[----:B------:R-:W-:Y:S01]  /*b0a0*/  SEL R8, R17, R30, P0 ;  /* 0x0000001e11087207 */ /* 0x000fe20000000000 */
[----:B---34-:R-:W-:Y:S06]  /*b0b0*/  @P1 BRA `(.L_x_10) ;  /* 0x0000005000701947 */ /* 0x018fec0003800000 */
[C---:B------:R-:W-:Y:S01]  /*b0c0*/  VIADD R0, R19.reuse, 0x8 ;  /* 0x0000000813007836 */ /* 0x040fe20000000000 */
[----:B------:R-:W-:Y:S01]  /*b0d0*/  ULDC UR4, c[0x0][0xac8] ;  /* 0x0002b20000047ab9 */ /* 0x000fe20000000800 */
[C---:B------:R-:W-:Y:S01]  /*b0e0*/  VIADD R16, R19.reuse, 0x10 ;  /* 0x0000001013107836 */ /* 0x040fe20000000000 */
[C---:B------:R-:W-:Y:S01]  /*b0f0*/  ISETP.GE.AND P3, PT, R19.reuse, UR4, PT ;  /* 0x0000000413007c0c */ /* 0x040fe2000bf66270 */
[C---:B------:R-:W-:Y:S01]  /*b100*/  VIADD R18, R19.reuse, 0x18 ;  /* 0x0000001813127836 */ /* 0x040fe20000000000 */
[----:B------:R-:W-:Y:S01]  /*b110*/  ISETP.GE.AND P4, PT, R0, UR4, PT ;  /* 0x0000000400007c0c */ /* 0x000fe2000bf86270 */
[C---:B------:R-:W-:Y:S01]  /*b120*/  VIADD R34, R19.reuse, 0x20 ;  /* 0x0000002013227836 */ /* 0x040fe20000000000 */
[----:B------:R-:W-:Y:S01]  /*b130*/  ISETP.GE.AND P5, PT, R16, UR4, PT ;  /* 0x0000000410007c0c */ /* 0x000fe2000bfa6270 */
[C---:B------:R-:W-:Y:S01]  /*b140*/  VIADD R35, R19.reuse, 0x28 ;  /* 0x0000002813237836 */ /* 0x040fe20000000000 */
[----:B------:R-:W-:Y:S01]  /*b150*/  ISETP.GE.AND P0, PT, R18, UR4, PT ;  /* 0x0000000412007c0c */ /* 0x000fe2000bf06270 */
[C---:B------:R-:W-:Y:S01]  /*b160*/  VIADD R36, R19.reuse, 0x30 ;  /* 0x0000003013247836 */ /* 0x040fe20000000000 */
[----:B------:R-:W-:Y:S01]  /*b170*/  ISETP.GE.AND P1, PT, R34, UR4, PT ;  /* 0x0000000422007c0c */ /* 0x000fe2000bf26270 */
[----:B------:R-:W-:Y:S01]  /*b180*/  VIADD R40, R19, 0x38 ;  /* 0x0000003813287836 */ /* 0x000fe20000000000 */
[----:B------:R-:W-:Y:S01]  /*b190*/  ISETP.GE.AND P2, PT, R35, UR4, PT ;  /* 0x0000000423007c0c */ /* 0x000fe2000bf46270 */
[----:B------:R-:W-:-:S04]  /*b1a0*/  VIADD R41, R19, 0x40 ;  /* 0x0000004013297836 */ /* 0x000fc80000000000 */
[----:B------:R-:W-:Y:S02]  /*b1b0*/  @!P4 LEA.HI R0, R0, R0, RZ, 0x1 ;  /* 0x000000000000c211 */ /* 0x000fe400078f08ff */
[----:B------:R-:W-:Y:S02]  /*b1c0*/  @!P5 LEA.HI R16, R16, R16, RZ, 0x1 ;  /* 0x000000101010d211 */ /* 0x000fe400078f08ff */
[----:B------:R-:W-:Y:S02]  /*b1d0*/  @!P4 LOP3.LUT R31, R0, 0xfffffffe, RZ, 0xc0, !PT ;  /* 0xfffffffe001fc812 */ /* 0x000fe400078ec0ff */
[----:B------:R-:W-:Y:S01]  /*b1e0*/  @!P5 LOP3.LUT R33, R16, 0xfffffffe, RZ, 0xc0, !PT ;  /* 0xfffffffe1021d812 */ /* 0x000fe200078ec0ff */
[--C-:B------:R-:W-:Y:S01]  /*b1f0*/  @!P3 IMAD.WIDE R16, R19, 0x4, R10.reuse ;  /* 0x000000041310b825 */ /* 0x100fe200078e020a */
[----:B------:R-:W-:Y:S02]  /*b200*/  @!P0 LEA.HI R18, R18, R18, RZ, 0x1 ;  /* 0x0000001212128211 */ /* 0x000fe400078f08ff */
[----:B------:R-:W-:Y:S01]  /*b210*/  @!P1 LEA.HI R34, R34, R34, RZ, 0x1 ;  /* 0x0000002222229211 */ /* 0x000fe200078f08ff */
[----:B------:R-:W-:Y:S01]  /*b220*/  @!P4 IMAD.WIDE R30, R31, 0x4, R10 ;  /* 0x000000041f1ec825 */ /* 0x000fe200078e020a */
[----:B------:R0:W-:Y:S01]  /*b230*/  @!P3 ST.E.64 desc[UR40][R16.64], R116 ;  /* 0x000000741000b985 */ /* 0x0001e2000c101b28 */
[----:B------:R-:W-:-:S02]  /*b240*/  @!P2 LEA.HI R0, R35, R35, RZ, 0x1 ;  /* 0x000000232300a211 */ /* 0x000fc400078f08ff */
[--C-:B------:R-:W-:Y:S01]  /*b250*/  @!P5 IMAD.WIDE R32, R33, 0x4, R10.reuse ;  /* 0x000000042120d825 */ /* 0x100fe200078e020a */
[----:B------:R1:W-:Y:S01]  /*b260*/  @!P4 ST.E.64 desc[UR40][R30.64], R118 ;  /* 0x000000761e00c985 */ /* 0x0003e2000c101b28 */
[----:B------:R-:W-:Y:S02]  /*b270*/  @!P0 LOP3.LUT R35, R18, 0xfffffffe, RZ, 0xc0, !PT ;  /* 0xfffffffe12238812 */ /* 0x000fe400078ec0ff */
[----:B------:R-:W-:Y:S01]  /*b280*/  ISETP.GE.AND P3, PT, R36, UR4, PT ;  /* 0x0000000424007c0c */ /* 0x000fe2000bf66270 */
[----:B------:R2:W-:Y:S01]  /*b290*/  @!P5 ST.E.64 desc[UR40][R32.64], R120 ;  /* 0x000000782000d985 */ /* 0x0005e2000c101b28 */
[----:B------:R-:W-:Y:S01]  /*b2a0*/  @!P1 LOP3.LUT R37, R34, 0xfffffffe, RZ, 0xc0, !PT ;  /* 0xfffffffe22259812 */ /* 0x000fe200078ec0ff */
[C---:B------:R-:W-:Y:S01]  /*b2b0*/  VIADD R18, R19.reuse, 0x50 ;  /* 0x0000005013127836 */ /* 0x040fe20000000000 */
[----:B------:R-:W-:Y:S01]  /*b2c0*/  ISETP.GE.AND P4, PT, R40, UR4, PT ;  /* 0x0000000428007c0c */ /* 0x000fe2000bf86270 */
[----:B------:R-:W-:Y:S01]  /*b2d0*/  VIADD R34, R19, 0x58 ;  /* 0x0000005813227836 */ /* 0x000fe20000000000 */
[----:B------:R-:W-:Y:S01]  /*b2e0*/  ISETP.GE.AND P5, PT, R41, UR4, PT ;  /* 0x0000000429007c0c */ /* 0x000fe2000bfa6270 */
[----:B0-----:R-:W-:-:S04]  /*b2f0*/  @!P0 IMAD.WIDE R16, R35, 0x4, R10 ;  /* 0x0000000423108825 */ /* 0x001fc800078e020a */
[--C-:B-1----:R-:W-:Y:S01]  /*b300*/  @!P1 IMAD.WIDE R30, R37, 0x4, R10.reuse ;  /* 0x00000004251e9825 */ /* 0x102fe200078e020a */
[----:B------:R0:W-:Y:S01]  /*b310*/  @!P0 ST.E.64 desc[UR40][R16.64], R122 ;  /* 0x0000007a10008985 */ /* 0x0001e2000c101b28 */
[----:B------:R-:W-:Y:S02]  /*b320*/  @!P3 LEA.HI R36, R36, R36, RZ, 0x1 ;  /* 0x000000242424b211 */ /* 0x000fe400078f08ff */
[----:B--2---:R-:W-:Y:S01]  /*b330*/  @!P2 LOP3.LUT R33, R0, 0xfffffffe, RZ, 0xc0, !PT ;  /* 0xfffffffe0021a812 */ /* 0x004fe200078ec0ff */
[----:B------:R-:W-:Y:S01]  /*b340*/  VIADD R0, R19, 0x48 ;  /* 0x0000004813007836 */ /* 0x000fe20000000000 */
[----:B------:R1:W-:Y:S01]  /*b350*/  @!P1 ST.E.64 desc[UR40][R30.64], R124 ;  /* 0x0000007c1e009985 */ /* 0x0003e2000c101b28 */
[----:B------:R-:W-:Y:S02]  /*b360*/  ISETP.GE.AND P1, PT, R18, UR4, PT ;  /* 0x0000000412007c0c */ /* 0x000fe4000bf26270 */
[----:B------:R-:W-:Y:S01]  /*b370*/  @!P2 IMAD.WIDE R32, R33, 0x4, R10 ;  /* 0x000000042120a825 */ /* 0x000fe200078e020a */
[----:B------:R-:W-:-:S02]  /*b380*/  ISETP.GE.AND P0, PT, R0, UR4, PT ;  /* 0x0000000400007c0c */ /* 0x000fc4000bf06270 */
[----:B------:R-:W-:Y:S02]  /*b390*/  @!P4 LEA.HI R40, R40, R40, RZ, 0x1 ;  /* 0x000000282828c211 */ /* 0x000fe400078f08ff */
[----:B------:R-:W-:Y:S01]  /*b3a0*/  @!P5 LEA.HI R41, R41, R41, RZ, 0x1 ;  /* 0x000000292929d211 */ /* 0x000fe200078f08ff */
[----:B------:R2:W-:Y:S01]  /*b3b0*/  @!P2 ST.E.64 desc[UR40][R32.64], R114 ;  /* 0x000000722000a985 */ /* 0x0005e2000c101b28 */
[----:B------:R-:W-:Y:S01]  /*b3c0*/  @!P3 LOP3.LUT R35, R36, 0xfffffffe, RZ, 0xc0, !PT ;  /* 0xfffffffe2423b812 */ /* 0x000fe200078ec0ff */
[C---:B------:R-:W-:Y:S01]  /*b3d0*/  VIADD R36, R19.reuse, 0x60 ;  /* 0x0000006013247836 */ /* 0x040fe20000000000 */
[----:B------:R-:W-:Y:S01]  /*b3e0*/  @!P4 LOP3.LUT R37, R40, 0xfffffffe, RZ, 0xc0, !PT ;  /* 0xfffffffe2825c812 */ /* 0x000fe200078ec0ff */
[----:B------:R-:W-:Y:S01]  /*b3f0*/  VIADD R40, R19, 0x68 ;  /* 0x0000006813287836 */ /* 0x000fe20000000000 */
[----:B------:R-:W-:Y:S01]  /*b400*/  ISETP.GE.AND P2, PT, R34, UR4, PT ;  /* 0x0000000422007c0c */ /* 0x000fe2000bf46270 */
[----:B0-----:R-:W-:Y:S01]  /*b410*/  @!P3 IMAD.WIDE R16, R35, 0x4, R10 ;  /* 0x000000042310b825 */ /* 0x001fe200078e020a */
[----:B------:R-:W-:-:S02]  /*b420*/  @!P1 LEA.HI R18, R18, R18, RZ, 0x1 ;  /* 0x0000001212129211 */ /* 0x000fc400078f08ff */
[----:B------:R-:W-:Y:S01]  /*b430*/  @!P0 LEA.HI R0, R0, R0, RZ, 0x1 ;  /* 0x0000000000008211 */ /* 0x000fe200078f08ff */
[--C-:B-1----:R-:W-:Y:S01]  /*b440*/  @!P4 IMAD.WIDE R30, R37, 0x4, R10.reuse ;  /* 0x00000004251ec825 */ /* 0x102fe200078e020a */
[----:B------:R0:W-:Y:S01]  /*b450*/  @!P3 ST.E.64 desc[UR40][R16.64], R126 ;  /* 0x0000007e1000b985 */ /* 0x0001e2000c101b28 */
[----:B------:R-:W-:Y:S02]  /*b460*/  ISETP.GE.AND P3, PT, R36, UR4, PT ;  /* 0x0000000424007c0c */ /* 0x000fe4000bf66270 */
[----:B--2---:R-:W-:Y:S01]  /*b470*/  @!P5 LOP3.LUT R33, R41, 0xfffffffe, RZ, 0xc0, !PT ;  /* 0xfffffffe2921d812 */ /* 0x004fe200078ec0ff */
[----:B------:R1:W-:Y:S01]  /*b480*/  @!P4 ST.E.64 desc[UR40][R30.64], R104 ;  /* 0x000000681e00c985 */ /* 0x0003e2000c101b28 */
[----:B------:R-:W-:Y:S01]  /*b490*/  @!P0 LOP3.LUT R35, R0, 0xfffffffe, RZ, 0xc0, !PT ;  /* 0xfffffffe00238812 */ /* 0x000fe200078ec0ff */
[----:B------:R-:W-:Y:S01]  /*b4a0*/  VIADD R41, R19, 0x70 ;  /* 0x0000007013297836 */ /* 0x000fe20000000000 */
[----:B------:R-:W-:Y:S01]  /*b4b0*/  @!P1 LOP3.LUT R37, R18, 0xfffffffe, RZ, 0xc0, !PT ;  /* 0xfffffffe12259812 */ /* 0x000fe200078ec0ff */
[----:B------:R-:W-:Y:S01]  /*b4c0*/  @!P5 IMAD.WIDE R32, R33, 0x4, R10 ;  /* 0x000000042120d825 */ /* 0x000fe200078e020a */
[----:B------:R-:W-:-:S02]  /*b4d0*/  @!P2 LEA.HI R34, R34, R34, RZ, 0x1 ;  /* 0x000000222222a211 */ /* 0x000fc400078f08ff */
[----:B------:R-:W-:Y:S01]  /*b4e0*/  ISETP.GE.AND P4, PT, R41, UR4, PT ;  /* 0x0000000429007c0c */ /* 0x000fe2000bf86270 */
[----:B------:R-:W-:Y:S01]  /*b4f0*/  VIADD R0, R19, 0x78 ;  /* 0x0000007813007836 */ /* 0x000fe20000000000 */
[----:B------:R2:W-:Y:S01]  /*b500*/  @!P5 ST.E.64 desc[UR40][R32.64], R128 ;  /* 0x000000802000d985 */ /* 0x0005e2000c101b28 */
[----:B------:R-:W-:Y:S01]  /*b510*/  ISETP.GE.AND P5, PT, R40, UR4, PT ;  /* 0x0000000428007c0c */ /* 0x000fe2000bfa6270 */
[--C-:B0-----:R-:W-:Y:S01]  /*b520*/  @!P0 IMAD.WIDE R16, R35, 0x4, R10.reuse ;  /* 0x0000000423108825 */ /* 0x101fe200078e020a */
[----:B------:R-:W-:Y:S02]  /*b530*/  @!P3 LEA.HI R36, R36, R36, RZ, 0x1 ;  /* 0x000000242424b211 */ /* 0x000fe400078f08ff */
[----:B------:R-:W-:Y:S01]  /*b540*/  ISETP.GE.AND P6, PT, R0, UR4, PT ;  /* 0x0000000400007c0c */ /* 0x000fe2000bfc6270 */
[----:B-1----:R-:W-:Y:S01]  /*b550*/  @!P1 IMAD.WIDE R30, R37, 0x4, R10 ;  /* 0x00000004251e9825 */ /* 0x002fe200078e020a */
[----:B------:R0:W-:Y:S01]  /*b560*/  @!P0 ST.E.64 desc[UR40][R16.64], R94 ;  /* 0x0000005e10008985 */ /* 0x0001e2000c101b28 */
[----:B------:R-:W-:-:S02]  /*b570*/  @!P3 LOP3.LUT R35, R36, 0xfffffffe, RZ, 0xc0, !PT ;  /* 0xfffffffe2423b812 */ /* 0x000fc400078ec0ff */
[----:B------:R-:W-:Y:S01]  /*b580*/  VIADD R18, R19, 0x80 ;  /* 0x0000008013127836 */ /* 0x000fe20000000000 */
[----:B------:R1:W-:Y:S01]  /*b590*/  @!P1 ST.E.64 desc[UR40][R30.64], R132 ;  /* 0x000000841e009985 */ /* 0x0003e2000c101b28 */
[----:B------:R-:W-:Y:S01]  /*b5a0*/  @!P4 LEA.HI R41, R41, R41, RZ, 0x1 ;  /* 0x000000292929c211 */ /* 0x000fe200078f08ff */
[C---:B------:R-:W-:Y:S01]  /*b5b0*/  VIADD R36, R19.reuse, 0x90 ;  /* 0x0000009013247836 */ /* 0x040fe20000000000 */
[----:B--2---:R-:W-:Y:S01]  /*b5c0*/  @!P2 LOP3.LUT R33, R34, 0xfffffffe, RZ, 0xc0, !PT ;  /* 0xfffffffe2221a812 */ /* 0x004fe200078ec0ff */
[----:B------:R-:W-:Y:S01]  /*b5d0*/  VIADD R34, R19, 0x88 ;  /* 0x0000008813227836 */ /* 0x000fe20000000000 */
[----:B------:R-:W-:Y:S02]  /*b5e0*/  ISETP.GE.AND P1, PT, R18, UR4, PT ;  /* 0x0000000412007c0c */ /* 0x000fe4000bf26270 */
[----:B------:R-:W-:Y:S01]  /*b5f0*/  @!P5 LEA.HI R40, R40, R40, RZ, 0x1 ;  /* 0x000000282828d211 */ /* 0x000fe200078f08ff */
[----:B------:R-:W-:Y:S01]  /*b600*/  @!P2 IMAD.WIDE R32, R33, 0x4, R10 ;  /* 0x000000042120a825 */ /* 0x000fe200078e020a */
[----:B------:R-:W-:-:S02]  /*b610*/  ISETP.GE.AND P0, PT, R34, UR4, PT ;  /* 0x0000000422007c0c */ /* 0x000fc4000bf06270 */
[----:B------:R-:W-:Y:S01]  /*b620*/  @!P5 LOP3.LUT R37, R40, 0xfffffffe, RZ, 0xc0, !PT ;  /* 0xfffffffe2825d812 */ /* 0x000fe200078ec0ff */
[--C-:B0-----:R-:W-:Y:S01]  /*b630*/  @!P3 IMAD.WIDE R16, R35, 0x4, R10.reuse ;  /* 0x000000042310b825 */ /* 0x101fe200078e020a */
[----:B------:R0:W-:Y:S01]  /*b640*/  @!P2 ST.E.64 desc[UR40][R32.64], R50 ;  /* 0x000000322000a985 */ /* 0x0001e2000c101b28 */
[----:B------:R-:W-:Y:S02]  /*b650*/  @!P6 LEA.HI R0, R0, R0, RZ, 0x1 ;  /* 0x000000000000e211 */ /* 0x000fe400078f08ff */
[----:B-1----:R-:W-:Y:S01]  /*b660*/  @!P5 IMAD.WIDE R30, R37, 0x4, R10 ;  /* 0x00000004251ed825 */ /* 0x002fe200078e020a */
[----:B------:R1:W-:Y:S01]  /*b670*/  @!P3 ST.E.64 desc[UR40][R16.64], R4 ;  /* 0x000000041000b985 */ /* 0x0003e2000c101b28 */
[----:B------:R-:W-:Y:S02]  /*b680*/  @!P1 LEA.HI R18, R18, R18, RZ, 0x1 ;  /* 0x0000001212129211 */ /* 0x000fe400078f08ff */
[----:B------:R-:W-:Y:S01]  /*b690*/  @!P6 LOP3.LUT R35, R0, 0xfffffffe, RZ, 0xc0, !PT ;  /* 0xfffffffe0023e812 */ /* 0x000fe200078ec0ff */
[----:B------:R2:W-:Y:S01]  /*b6a0*/  @!P5 ST.E.64 desc[UR40][R30.64], R136 ;  /* 0x000000881e00d985 */ /* 0x0005e2000c101b28 */
[----:B------:R-:W-:Y:S01]  /*b6b0*/  @!P0 LEA.HI R34, R34, R34, RZ, 0x1 ;  /* 0x0000002222228211 */ /* 0x000fe200078f08ff */
[C---:B------:R-:W-:Y:S01]  /*b6c0*/  VIADD R0, R19.reuse, 0x98 ;  /* 0x0000009813007836 */ /* 0x040fe20000000000 */
[----:B------:R-:W-:Y:S01]  /*b6d0*/  ISETP.GE.AND P2, PT, R36, UR4, PT ;  /* 0x0000000424007c0c */ /* 0x000fe2000bf46270 */
[----:B------:R-:W-:Y:S01]  /*b6e0*/  VIADD R37, R19, 0xa0 ;  /* 0x000000a013257836 */ /* 0x000fe20000000000 */
[----:B0-----:R-:W-:-:S02]  /*b6f0*/  @!P4 LOP3.LUT R33, R41, 0xfffffffe, RZ, 0xc0, !PT ;  /* 0xfffffffe2921c812 */ /* 0x001fc400078ec0ff */
[----:B------:R-:W-:Y:S02]  /*b700*/  ISETP.GE.AND P3, PT, R0, UR4, PT ;  /* 0x0000000400007c0c */ /* 0x000fe4000bf66270 */
[----:B-1----:R-:W-:Y:S01]  /*b710*/  @!P1 LOP3.LUT R17, R18, 0xfffffffe, RZ, 0xc0, !PT ;  /* 0xfffffffe12119812 */ /* 0x002fe200078ec0ff */
[----:B------:R-:W-:Y:S01]  /*b720*/  @!P4 IMAD.WIDE R32, R33, 0x4, R10 ;  /* 0x000000042120c825 */ /* 0x000fe200078e020a */
[----:B--2---:R-:W-:-:S03]  /*b730*/  @!P0 LOP3.LUT R31, R34, 0xfffffffe, RZ, 0xc0, !PT ;  /* 0xfffffffe221f8812 */ /* 0x004fc600078ec0ff */
[----:B------:R-:W-:Y:S01]  /*b740*/  VIADD R18, R19, 0xa8 ;  /* 0x000000a813127836 */ /* 0x000fe20000000000 */
[----:B------:R0:W-:Y:S01]  /*b750*/  @!P4 ST.E.64 desc[UR40][R32.64], R6 ;  /* 0x000000062000c985 */ /* 0x0001e2000c101b28 */
[--C-:B------:R-:W-:Y:S01]  /*b760*/  @!P6 IMAD.WIDE R4, R35, 0x4, R10.reuse ;  /* 0x000000042304e825 */ /* 0x100fe200078e020a */
[----:B------:R-:W-:Y:S02]  /*b770*/  ISETP.GE.AND P4, PT, R37, UR4, PT ;  /* 0x0000000425007c0c */ /* 0x000fe4000bf86270 */
[----:B------:R-:W-:Y:S01]  /*b780*/  ISETP.GE.AND P5, PT, R18, UR4, PT ;  /* 0x0000000412007c0c */ /* 0x000fe2000bfa6270 */
[----:B------:R-:W-:Y:S01]  /*b790*/  VIADD R30, R19, 0xb0 ;  /* 0x000000b0131e7836 */ /* 0x000fe20000000000 */
[----:B------:R1:W-:Y:S01]  /*b7a0*/  @!P6 ST.E.64 desc[UR40][R4.64], R54 ;  /* 0x000000360400e985 */ /* 0x0003e2000c101b28 */
[----:B------:R-:W-:Y:S02]  /*b7b0*/  @!P2 LEA.HI R36, R36, R36, RZ, 0x1 ;  /* 0x000000242424a211 */ /* 0x000fe400078f08ff */
[----:B------:R-:W-:Y:S01]  /*b7c0*/  @!P3 LEA.HI R0, R0, R0, RZ, 0x1 ;  /* 0x000000000000b211 */ /* 0x000fe200078f08ff */
[----:B0-----:R-:W-:-:S05]  /*b7d0*/  @!P1 IMAD.WIDE R6, R17, 0x4, R10 ;  /* 0x0000000411069825 */ /* 0x001fca00078e020a */
[----:B------:R-:W-:Y:S02]  /*b7e0*/  @!P4 LEA.HI R37, R37, R37, RZ, 0x1 ;  /* 0x000000252525c211 */ /* 0x000fe400078f08ff */
[----:B------:R-:W-:Y:S01]  /*b7f0*/  @!P5 LEA.HI R18, R18, R18, RZ, 0x1 ;  /* 0x000000121212d211 */ /* 0x000fe200078f08ff */
[--C-:B------:R-:W-:Y:S01]  /*b800*/  @!P0 IMAD.WIDE R16, R31, 0x4, R10.reuse ;  /* 0x000000041f108825 */ /* 0x100fe200078e020a */
[----:B------:R0:W-:Y:S01]  /*b810*/  @!P1 ST.E.64 desc[UR40][R6.64], R56 ;  /* 0x0000003806009985 */ /* 0x0001e2000c101b28 */
[----:B------:R-:W-:Y:S02]  /*b820*/  ISETP.GE.AND P1, PT, R30, UR4, PT ;  /* 0x000000041e007c0c */ /* 0x000fe4000bf26270 */
[C---:B------:R-:W-:Y:S01]  /*b830*/  VIADD R32, R19.reuse, 0xb8 ;  /* 0x000000b813207836 */ /* 0x040fe20000000000 */
[----:B------:R2:W-:Y:S01]  /*b840*/  @!P0 ST.E.64 desc[UR40][R16.64], R58 ;  /* 0x0000003a10008985 */ /* 0x0005e2000c101b28 */
[----:B-1----:R-:W-:Y:S02]  /*b850*/  @!P2 LOP3.LUT R5, R36, 0xfffffffe, RZ, 0xc0, !PT ;  /* 0xfffffffe2405a812 */ /* 0x002fe400078ec0ff */
[----:B------:R-:W-:Y:S01]  /*b860*/  @!P5 LOP3.LUT R31, R18, 0xfffffffe, RZ, 0xc0, !PT ;  /* 0xfffffffe121fd812 */ /* 0x000fe200078ec0ff */
[----:B------:R-:W-:Y:S01]  /*b870*/  VIADD R18, R19, 0xc0 ;  /* 0x000000c013127836 */ /* 0x000fe20000000000 */
[----:B------:R-:W-:Y:S01]  /*b880*/  ISETP.GE.AND P0, PT, R32, UR4, PT ;  /* 0x0000000420007c0c */ /* 0x000fe2000bf06270 */
[----:B------:R-:W-:Y:S01]  /*b890*/  @!P2 IMAD.WIDE R4, R5, 0x4, R10 ;  /* 0x000000040504a825 */ /* 0x000fe200078e020a */
[----:B0-----:R-:W-:-:S04]  /*b8a0*/  @!P3 LOP3.LUT R7, R0, 0xfffffffe, RZ, 0xc0, !PT ;  /* 0xfffffffe0007b812 */ /* 0x001fc800078ec0ff */
[----:B------:R0:W-:Y:S01]  /*b8b0*/  @!P2 ST.E.64 desc[UR40][R4.64], R138 ;  /* 0x0000008a0400a985 */ /* 0x0001e2000c101b28 */
[----:B------:R-:W-:Y:S01]  /*b8c0*/  @!P1 LEA.HI R0, R30, R30, RZ, 0x1 ;  /* 0x0000001e1e009211 */ /* 0x000fe200078f08ff */
[--C-:B------:R-:W-:Y:S01]  /*b8d0*/  @!P5 IMAD.WIDE R30, R31, 0x4, R10.reuse ;  /* 0x000000041f1ed825 */ /* 0x100fe200078e020a */
[----:B--2---:R-:W-:Y:S02]  /*b8e0*/  @!P4 LOP3.LUT R17, R37, 0xfffffffe, RZ, 0xc0, !PT ;  /* 0xfffffffe2511c812 */ /* 0x004fe400078ec0ff */
[----:B------:R-:W-:Y:S01]  /*b8f0*/  @!P1 LOP3.LUT R33, R0, 0xfffffffe, RZ, 0xc0, !PT ;  /* 0xfffffffe00219812 */ /* 0x000fe200078ec0ff */
[--C-:B------:R-:W-:Y:S01]  /*b900*/  @!P3 IMAD.WIDE R6, R7, 0x4, R10.reuse ;  /* 0x000000040706b825 */ /* 0x100fe200078e020a */
[----:B------:R-:W-:Y:S02]  /*b910*/  @!P0 LEA.HI R32, R32, R32, RZ, 0x1 ;  /* 0x0000002020208211 */ /* 0x000fe400078f08ff */
[----:B------:R-:W-:Y:S01]  /*b920*/  ISETP.GE.AND P2, PT, R18, UR4, PT ;  /* 0x0000000412007c0c */ /* 0x000fe2000bf46270 */
[----:B------:R-:W-:Y:S01]  /*b930*/  @!P4 IMAD.WIDE R16, R17, 0x4, R10 ;  /* 0x000000041110c825 */ /* 0x000fe200078e020a */
[----:B------:R-:W-:Y:S01]  /*b940*/  @!P0 LOP3.LUT R35, R32, 0xfffffffe, RZ, 0xc0, !PT ;  /* 0xfffffffe20238812 */ /* 0x000fe200078ec0ff */
[----:B------:R1:W-:Y:S02]  /*b950*/  @!P3 ST.E.64 desc[UR40][R6.64], R140 ;  /* 0x0000008c0600b985 */ /* 0x0003e4000c101b28 */
[----:B------:R-:W-:-:S02]  /*b960*/  VIADD R0, R19, 0xc8 ;  /* 0x000000c813007836 */ /* 0x000fc40000000000 */
[----:B------:R2:W-:Y:S01]  /*b970*/  @!P4 ST.E.64 desc[UR40][R16.64], R12 ;  /* 0x0000000c1000c985 */ /* 0x0005e2000c101b28 */
[--C-:B0-----:R-:W-:Y:S02]  /*b980*/  @!P1 IMAD.WIDE R4, R33, 0x4, R10.reuse ;  /* 0x0000000421049825 */ /* 0x101fe400078e020a */
[----:B------:R-:W-:Y:S01]  /*b990*/  ISETP.GE.AND P3, PT, R0, UR4, PT ;  /* 0x0000000400007c0c */ /* 0x000fe2000bf66270 */
[----:B------:R0:W-:Y:S02]  /*b9a0*/  @!P5 ST.E.64 desc[UR40][R30.64], R14 ;  /* 0x0000000e1e00d985 */ /* 0x0001e4000c101b28 */
[----:B------:R-:W-:Y:S02]  /*b9b0*/  @!P2 LEA.HI R18, R18, R18, RZ, 0x1 ;  /* 0x000000121212a211 */ /* 0x000fe400078f08ff */
[----:B------:R-:W-:Y:S01]  /*b9c0*/  @!P1 ST.E.64 desc[UR40][R4.64], R20 ;  /* 0x0000001404009985 */ /* 0x000fe2000c101b28 */
[----:B-1----:R-:W-:-:S04]  /*b9d0*/  @!P0 IMAD.WIDE R6, R35, 0x4, R10 ;  /* 0x0000000423068825 */ /* 0x002fc800078e020a */
[C---:B--2---:R-:W-:Y:S01]  /*b9e0*/  VIADD R12, R19.reuse, 0xd0 ;  /* 0x000000d0130c7836 */ /* 0x044fe20000000000 */
[----:B------:R1:W-:Y:S01]  /*b9f0*/  @!P0 ST.E.64 desc[UR40][R6.64], R46 ;  /* 0x0000002e06008985 */ /* 0x0003e2000c101b28 */
[C---:B------:R-:W-:Y:S01]  /*ba00*/  VIADD R16, R19.reuse, 0xe8 ;  /* 0x000000e813107836 */ /* 0x040fe20000000000 */
[----:B------:R-:W-:Y:S01]  /*ba10*/  @!P3 LEA.HI R0, R0, R0, RZ, 0x1 ;  /* 0x000000000000b211 */ /* 0x000fe200078f08ff */
[C---:B0-----:R-:W-:Y:S01]  /*ba20*/  VIADD R14, R19.reuse, 0xd8 ;  /* 0x000000d8130e7836 */ /* 0x041fe20000000000 */
[----:B------:R-:W-:Y:S01]  /*ba30*/  ISETP.GE.AND P1, PT, R12, UR4, PT ;  /* 0x000000040c007c0c */ /* 0x000fe2000bf26270 */
[C---:B------:R-:W-:Y:S01]  /*ba40*/  VIADD R15, R19.reuse, 0xe0 ;  /* 0x000000e0130f7836 */ /* 0x040fe20000000000 */
[----:B------:R-:W-:Y:S01]  /*ba50*/  ISETP.GE.AND P5, PT, R16, UR4, PT ;  /* 0x0000000410007c0c */ /* 0x000fe2000bfa6270 */
[C---:B------:R-:W-:Y:S01]  /*ba60*/  VIADD R17, R19.reuse, 0xf0 ;  /* 0x000000f013117836 */ /* 0x040fe20000000000 */
[----:B------:R-:W-:Y:S01]  /*ba70*/  ISETP.GE.AND P0, PT, R14, UR4, PT ;  /* 0x000000040e007c0c */ /* 0x000fe2000bf06270 */
[----:B------:R-:W-:Y:S01]  /*ba80*/  VIADD R19, R19, 0xf8 ;  /* 0x000000f813137836 */ /* 0x000fe20000000000 */
[----:B------:R-:W-:-:S02]  /*ba90*/  ISETP.GE.AND P4, PT, R15, UR4, PT ;  /* 0x000000040f007c0c */ /* 0x000fc4000bf86270 */
[----:B------:R-:W-:Y:S02]  /*baa0*/  ISETP.GE.AND P6, PT, R17, UR4, PT ;  /* 0x0000000411007c0c */ /* 0x000fe4000bfc6270 */
[----:B------:R-:W-:Y:S02]  /*bab0*/  @!P2 LOP3.LUT R13, R18, 0xfffffffe, RZ, 0xc0, !PT ;  /* 0xfffffffe120da812 */ /* 0x000fe400078ec0ff */
[----:B-1----:R-:W-:Y:S02]  /*bac0*/  @!P3 LOP3.LUT R7, R0, 0xfffffffe, RZ, 0xc0, !PT ;  /* 0xfffffffe0007b812 */ /* 0x002fe400078ec0ff */
[----:B------:R-:W-:Y:S01]  /*bad0*/  @!P1 LEA.HI R12, R12, R12, RZ, 0x1 ;  /* 0x0000000c0c0c9211 */ /* 0x000fe200078f08ff */
[--C-:B------:R-:W-:Y:S01]  /*bae0*/  @!P2 IMAD.WIDE R4, R13, 0x4, R10.reuse ;  /* 0x000000040d04a825 */ /* 0x100fe200078e020a */
[----:B------:R-:W-:Y:S02]  /*baf0*/  @!P5 LEA.HI R16, R16, R16, RZ, 0x1 ;  /* 0x000000101010d211 */ /* 0x000fe400078f08ff */
[----:B------:R-:W-:Y:S01]  /*bb00*/  @!P0 LEA.HI R14, R14, R14, RZ, 0x1 ;  /* 0x0000000e0e0e8211 */ /* 0x000fe200078f08ff */
[----:B------:R-:W-:Y:S01]  /*bb10*/  @!P3 IMAD.WIDE R6, R7, 0x4, R10 ;  /* 0x000000040706b825 */ /* 0x000fe200078e020a */
[----:B------:R-:W-:Y:S01]  /*bb20*/  @!P4 LEA.HI R0, R15, R15, RZ, 0x1 ;  /* 0x0000000f0f00c211 */ /* 0x000fe200078f08ff */
[----:B------:R0:W-:Y:S01]  /*bb30*/  @!P2 ST.E.64 desc[UR40][R4.64], R22 ;  /* 0x000000160400a985 */ /* 0x0001e2000c101b28 */
[----:B------:R-:W-:-:S02]  /*bb40*/  @!P1 LOP3.LUT R13, R12, 0xfffffffe, RZ, 0xc0, !PT ;  /* 0xfffffffe0c0d9812 */ /* 0x000fc400078ec0ff */
[----:B------:R-:W-:Y:S01]  /*bb50*/  @!P6 LEA.HI R18, R17, R17, RZ, 0x1 ;  /* 0x000000111112e211 */ /* 0x000fe200078f08ff */
[----:B------:R1:W-:Y:S01]  /*bb60*/  @!P3 ST.E.64 desc[UR40][R6.64], R24 ;  /* 0x000000180600b985 */ /* 0x0003e2000c101b28 */
[----:B------:R-:W-:Y:S01]  /*bb70*/  @!P0 LOP3.LUT R15, R14, 0xfffffffe, RZ, 0xc0, !PT ;  /* 0xfffffffe0e0f8812 */ /* 0x000fe200078ec0ff */
[--C-:B------:R-:W-:Y:S01]  /*bb80*/  @!P1 IMAD.WIDE R12, R13, 0x4, R10.reuse ;  /* 0x000000040d0c9825 */ /* 0x100fe200078e020a */
[----:B------:R-:W-:Y:S02]  /*bb90*/  @!P4 LOP3.LUT R17, R0, 0xfffffffe, RZ, 0xc0, !PT ;  /* 0xfffffffe0011c812 */ /* 0x000fe400078ec0ff */
[----:B------:R-:W-:Y:S01]  /*bba0*/  @!P5 LOP3.LUT R21, R16, 0xfffffffe, RZ, 0xc0, !PT ;  /* 0xfffffffe1015d812 */ /* 0x000fe200078ec0ff */
[--C-:B------:R-:W-:Y:S01]  /*bbb0*/  @!P0 IMAD.WIDE R14, R15, 0x4, R10.reuse ;  /* 0x000000040f0e8825 */ /* 0x100fe200078e020a */
[----:B------:R2:W-:Y:S01]  /*bbc0*/  @!P1 ST.E.64 desc[UR40][R12.64], R26 ;  /* 0x0000001a0c009985 */ /* 0x0005e2000c101b28 */
[----:B0-----:R-:W-:Y:S02]  /*bbd0*/  @!P6 LOP3.LUT R23, R18, 0xfffffffe, RZ, 0xc0, !PT ;  /* 0xfffffffe1217e812 */ /* 0x001fe400078ec0ff */
[----:B------:R-:W-:Y:S01]  /*bbe0*/  @!P4 IMAD.WIDE R4, R17, 0x4, R10 ;  /* 0x000000041104c825 */ /* 0x000fe200078e020a */
[----:B------:R2:W-:Y:S01]  /*bbf0*/  @!P0 ST.E.64 desc[UR40][R14.64], R130 ;  /* 0x000000820e008985 */ /* 0x0005e2000c101b28 */
[----:B------:R-:W-:-:S02]  /*bc00*/  ISETP.GE.AND P0, PT, R19, UR4, PT ;  /* 0x0000000413007c0c */ /* 0x000fc4000bf06270 */
[--C-:B-1----:R-:W-:Y:S01]  /*bc10*/  @!P5 IMAD.WIDE R6, R21, 0x4, R10.reuse ;  /* 0x000000041506d825 */ /* 0x102fe200078e020a */
[----:B------:R2:W-:Y:S03]  /*bc20*/  @!P4 ST.E.64 desc[UR40][R4.64], R28 ;  /* 0x0000001c0400c985 */ /* 0x0005e6000c101b28 */
[----:B------:R-:W-:Y:S01]  /*bc30*/  @!P6 IMAD.WIDE R16, R23, 0x4, R10 ;  /* 0x000000041710e825 */ /* 0x000fe200078e020a */
[----:B------:R2:W-:Y:S04]  /*bc40*/  @!P5 ST.E.64 desc[UR40][R6.64], R38 ;  /* 0x000000260600d985 */ /* 0x0005e8000c101b28 */
[----:B------:R2:W-:Y:S02]  /*bc50*/  @!P6 ST.E.64 desc[UR40][R16.64], R2 ;  /* 0x000000021000e985 */ /* 0x0005e4000c101b28 */
[----:B------:R-:W-:Y:S05]  /*bc60*/  @P0 BRA `(.L_x_10) ;  /* 0x0000004400840947 */ /* 0x000fea0003800000 */
[----:B------:R-:W-:-:S04]  /*bc70*/  LEA.HI R19, R19, R19, RZ, 0x1 ;  /* 0x0000001313137211 */ /* 0x000fc800078f08ff */
[----:B------:R-:W-:-:S05]  /*bc80*/  LOP3.LUT R19, R19, 0xfffffffe, RZ, 0xc0, !PT ;  /* 0xfffffffe13137812 */ /* 0x000fca00078ec0ff */
[----:B------:R-:W-:-:S05]  /*bc90*/  IMAD.WIDE R10, R19, 0x4, R10 ;  /* 0x00000004130a7825 */ /* 0x000fca00078e020a */
[----:B------:R1:W-:Y:S01]  /*bca0*/  ST.E.64 desc[UR40][R10.64], R8 ;  /* 0x000000080a007985 */ /* 0x0003e2000c101b28 */
[----:B------:R-:W-:Y:S05]  /*bcb0*/  BRA `(.L_x_10) ;  /* 0x0000004400707947 */ /* 0x000fea0003800000 */
.L_x_35:
[----:B------:R-:W0:Y:S02]  /*bcc0*/  S2R R0, SR_TID.X ;  /* 0x0000000000007919 */ /* 0x000e240000002100 */
[----:B0-----:R-:W-:-:S05]  /*bcd0*/  VIADD R2, R0, 0xffffff80 ;  /* 0xffffff8000027836 */ /* 0x001fca0000000000 */
[----:B------:R-:W-:-:S13]  /*bce0*/  ISETP.GT.AND P0, PT, R2, 0x7f, PT ;  /* 0x0000007f0200780c */ /* 0x000fda0003f04270 */
[----:B------:R-:W-:Y:S05]  /*bcf0*/  @P0 BRA `(.L_x_10) ;  /* 0x0000004400600947 */ /* 0x000fea0003800000 */
[----:B------:R-:W0:Y:S01]  /*bd00*/  S2R R3, SR_CTAID.X ;  /* 0x0000000000037919 */ /* 0x000e220000002500 */
[----:B------:R-:W1:Y:S01]  /*bd10*/  LDC R6, c[0x0][0xbe8] ;  /* 0x0002fa00ff067b82 */ /* 0x000e620000000800 */
[----:B------:R-:W-:Y:S01]  /*bd20*/  ULDC UR4, c[0x0][0xa88] ;  /* 0x0002a20000047ab9 */ /* 0x000fe20000000800 */
[----:B0-----:R-:W-:Y:S02]  /*bd30*/  IMAD R0, R3, 0x80, R0 ;  /* 0x0000008003007824 */ /* 0x001fe400078e0200 */
[----:B-1----:R-:W-:Y:S02]  /*bd40*/  IMAD R3, R6, UR4, RZ ;  /* 0x0000000406037c24 */ /* 0x002fe4000f8e02ff */
[----:B------:R-:W-:-:S05]  /*bd50*/  VIADD R0, R0, 0xffffff80 ;  /* 0xffffff8000007836 */ /* 0x000fca0000000000 */
[----:B------:R-:W-:-:S13]  /*bd60*/  ISETP.GE.AND P0, PT, R0, R3, PT ;  /* 0x000000030000720c */ /* 0x000fda0003f06270 */
[----:B------:R-:W-:Y:S05]  /*bd70*/  @P0 BRA `(.L_x_10) ;  /* 0x0000004400400947 */ /* 0x000fea0003800000 */
[----:B------:R-:W-:Y:S01]  /*bd80*/  ISETP.NE.AND P0, PT, R6, 0x1, PT ;  /* 0x000000010600780c */ /* 0x000fe20003f05270 */
[----:B------:R-:W0:Y:S01]  /*bd90*/  LDC.64 R12, c[0x0][0xbd8] ;  /* 0x0002f600ff0c7b82 */ /* 0x000e220000000a00 */
[----:B------:R-:W-:Y:S01]  /*bda0*/  SHF.R.S32.HI R5, RZ, 0x1f, R16 ;  /* 0x0000001fff057819 */ /* 0x000fe20000011410 */
[----:B------:R-:W-:Y:S02]  /*bdb0*/  ULDC.64 UR4, c[0x0][0xbd0] ;  /* 0x0002f40000047ab9 */ /* 0x000fe40000000a00 */
[----:B------:R-:W-:-:S04]  /*bdc0*/  IMAD.WIDE.U32 R2, R16, UR4, RZ ;  /* 0x0000000410027c25 */ /* 0x000fc8000f8e00ff */
[----:B------:R-:W1:Y:S01]  /*bdd0*/  S2UR UR6, SR_CTAID.Y ;  /* 0x00000000000679c3 */ /* 0x000e620000002600 */
[----:B------:R-:W-:-:S04]  /*bde0*/  IMAD R5, R5, UR4, RZ ;  /* 0x0000000405057c24 */ /* 0x000fc8000f8e02ff */
[----:B------:R-:W-:Y:S01]  /*bdf0*/  IMAD R5, R16, UR5, R5 ;  /* 0x0000000510057c24 */ /* 0x000fe2000f8e0205 */
[----:B------:R-:W-:Y:S01]  /*be00*/  ULDC.64 UR4, c[0x0][0xbe0] ;  /* 0x0002f80000047ab9 */ /* 0x000fe20000000a00 */
[----:B------:R-:W-:Y:S01]  /*be10*/  IMAD.MOV R16, RZ, RZ, -R16 ;  /* 0x000000ffff107224 */ /* 0x000fe200078e0a10 */
[----:B------:R-:W2:Y:S01]  /*be20*/  @P0 LDC R9, c[0x0][0xbec] ;  /* 0x0002fb00ff090b82 */ /* 0x000ea20000000800 */
[----:B------:R-:W-:Y:S02]  /*be30*/  IMAD.IADD R3, R3, 0x1, R5 ;  /* 0x0000000103037824 */ /* 0x000fe400078e0205 */
[----:B------:R-:W-:-:S05]  /*be40*/  IMAD.MOV.U32 R5, RZ, RZ, R0 ;  /* 0x000000ffff057224 */ /* 0x000fca00078e0000 */
[----:B------:R-:W1:Y:S01]  /*be50*/  LDC R7, c[0x0][0xc50] ;  /* 0x00031400ff077b82 */ /* 0x000e620000000800 */
[C---:B0-----:R-:W-:Y:S02]  /*be60*/  IMAD R8, R12.reuse, UR38, RZ ;  /* 0x000000260c087c24 */ /* 0x041fe4000f8e02ff */
[----:B------:R-:W-:-:S04]  /*be70*/  IMAD.WIDE.U32 R2, R12, UR39, R2 ;  /* 0x000000270c027c25 */ /* 0x000fc8000f8e0002 */
[----:B------:R-:W-:Y:S01]  /*be80*/  IMAD R13, R13, UR39, R8 ;  /* 0x000000270d0d7c24 */ /* 0x000fe2000f8e0208 */
[----:B------:R-:W0:Y:S03]  /*be90*/  @P0 LDC R11, c[0x0][0xbf0] ;  /* 0x0002fc00ff0b0b82 */ /* 0x000e260000000800 */
[----:B------:R-:W-:Y:S02]  /*bea0*/  IMAD.IADD R3, R13, 0x1, R3 ;  /* 0x000000010d037824 */ /* 0x000fe400078e0203 */
[----:B--2---:R-:W-:-:S04]  /*beb0*/  @P0 IMAD.HI.U32 R4, R0, R9, RZ ;  /* 0x0000000900040227 */ /* 0x004fc800078e00ff */
[----:B-1----:R-:W-:-:S04]  /*bec0*/  IMAD R9, R7, R16, UR6 ;  /* 0x0000000607097e24 */ /* 0x002fc8000f8e0210 */
[----:B------:R-:W-:Y:S01]  /*bed0*/  IMAD.WIDE.U32 R2, R9, UR4, R2 ;  /* 0x0000000409027c25 */ /* 0x000fe2000f8e0002 */
[----:B0-----:R-:W-:Y:S02]  /*bee0*/  @P0 SHF.R.U32.HI R5, RZ, R11, R4 ;  /* 0x0000000bff050219 */ /* 0x001fe40000011604 */
[----:B------:R-:W-:Y:S02]  /*bef0*/  SHF.R.S32.HI R4, RZ, 0x1f, R9 ;  /* 0x0000001fff047819 */ /* 0x000fe40000011409 */
[----:B------:R-:W-:Y:S01]  /*bf00*/  IADD3 R2, P0, R5, R2, RZ ;  /* 0x0000000205027210 */ /* 0x000fe20007f1e0ff */
[----:B------:R-:W-:Y:S02]  /*bf10*/  IMAD.MOV R7, RZ, RZ, -R5 ;  /* 0x000000ffff077224 */ /* 0x000fe400078e0a05 */
[----:B------:R-:W-:Y:S02]  /*bf20*/  IMAD R4, R4, UR4, RZ ;  /* 0x0000000404047c24 */ /* 0x000fe4000f8e02ff */
[----:B------:R-:W-:-:S02]  /*bf30*/  IMAD R7, R6, R7, R0 ;  /* 0x0000000706077224 */ /* 0x000fc400078e0200 */
[----:B------:R-:W-:Y:S01]  /*bf40*/  IMAD R4, R9, UR5, R4 ;  /* 0x0000000509047c24 */ /* 0x000fe2000f8e0204 */
[----:B------:R-:W-:Y:S01]  /*bf50*/  SHF.R.S32.HI R9, RZ, 0x1f, R5 ;  /* 0x0000001fff097819 */ /* 0x000fe20000011405 */
[----:B------:R-:W-:Y:S01]  /*bf60*/  ULDC.64 UR4, c[0x0][0xbc8] ;  /* 0x0002f20000047ab9 */ /* 0x000fe20000000a00 */
[----:B------:R-:W-:Y:S02]  /*bf70*/  SHF.R.S32.HI R0, RZ, 0x1f, R7 ;  /* 0x0000001fff007819 */ /* 0x000fe40000011407 */
[----:B------:R-:W-:-:S03]  /*bf80*/  IADD3.X R3, R9, R3, R4, P0, !PT ;  /* 0x0000000309037210 */ /* 0x000fc600007fe404 */
[----:B------:R-:W-:Y:S02]  /*bf90*/  IMAD R0, R0, UR4, RZ ;  /* 0x0000000400007c24 */ /* 0x000fe4000f8e02ff */
[----:B------:R-:W-:-:S04]  /*bfa0*/  IMAD.WIDE.U32 R2, R7, UR4, R2 ;  /* 0x0000000407027c25 */ /* 0x000fc8000f8e0002 */
[----:B------:R-:W-:Y:S01]  /*bfb0*/  IMAD R5, R7, UR5, R0 ;  /* 0x0000000507057c24 */ /* 0x000fe2000f8e0200 */
[----:B------:R-:W-:Y:S02]  /*bfc0*/  ULDC.64 UR4, c[0x0][0xba8] ;  /* 0x0002ea0000047ab9 */ /* 0x000fe40000000a00 */
[----:B------:R-:W-:Y:S01]  /*bfd0*/  LEA R4, P0, R2, UR4, 0x2 ;  /* 0x0000000402047c11 */ /* 0x000fe2000f8010ff */
[----:B------:R-:W-:-:S05]  /*bfe0*/  IMAD.IADD R3, R3, 0x1, R5 ;  /* 0x0000000103037824 */ /* 0x000fca00078e0205 */
[----:B------:R-:W-:Y:S01]  /*bff0*/  LEA.HI.X R5, R2, UR5, R3, 0x2, P0 ;  /* 0x0000000502057c11 */ /* 0x000fe200080f1403 */
[----:B------:R-:W-:-:S05]  /*c000*/  IMAD.MOV.U32 R3, RZ, RZ, -0x800000 ;  /* 0xff800000ff037424 */ /* 0x000fca00078e00ff */
[----:B------:R0:W-:Y:S01]  /*c010*/  STG.E desc[UR40][R4.64], R3 ;  /* 0x0000000304007986 */ /* 0x0001e2000c101928 */
[----:B------:R-:W-:Y:S05]  /*c020*/  BRA `(.L_x_10) ;  /* 0x0000004000947947 */ /* 0x000fea0003800000 */
.L_x_8:
[----:B------:R-:W-:-:S08]  /*c030*/  NOP ;  /* 0x0000000000007918 */ /* 0x000fd00000000000 */
[----:B--2---:R-:W0:-:S00]  /*c040*/  USETMAXREG.DEALLOC.CTAPOOL 0x18 ;  /* 0x00000018000079c8 */ /* 0x004e0000080e0500 */
[----:B0-----:R-:W-:Y:S01]  /*c050*/  LOP3.LUT R0, R0, 0x3, RZ, 0xc0, !PT ;  /* 0x0000000300007812 */ /* 0x001fe200078ec0ff */
[----:B------:R-:W0:Y:S05]  /*c060*/  S2R R17, SR_CTAID.Z ;  /* 0x0000000000117919 */ /* 0x000e2a0000002700 */
[----:B------:R-:W1:Y:S01]  /*c070*/  S2UR UR6, SR_CTAID.Y ;  /* 0x00000000000679c3 */ /* 0x000e620000002600 */
[----:B------:R-:W2:Y:S02]  /*c080*/  SHFL.IDX PT, R0, R0, RZ, 0x1f ;  /* 0x00001fff00007589 */ /* 0x000ea400000e0000 */
[----:B--2---:R-:W-:-:S13]  /*c090*/  ISETP.NE.AND P0, PT, R0, RZ, PT ;  /* 0x000000ff0000720c */ /* 0x004fda0003f05270 */
[----:B01----:R-:W-:Y:S05]  /*c0a0*/  @!P0 BRA `(.L_x_38) ;  /* 0x0000000000288947 */ /* 0x003fea0003800000 */
[----:B------:R-:W-:Y:S01]  /*c0b0*/  ULDC UR7, c[0x0][0xc50] ;  /* 0x0003140000077ab9 */ /* 0x000fe20000000800 */
[----:B------:R-:W-:Y:S01]  /*c0c0*/  UMOV UR36, UR6 ;  /* 0x0000000600247c82 */ /* 0x000fe20008000000 */
[----:B------:R-:W-:-:S06]  /*c0d0*/  UISETP.NE.AND UP0, UPT, UR7, 0x1, UPT ;  /* 0x000000010700788c */ /* 0x000fcc000bf05270 */
[----:B------:R-:W-:-:S13]  /*c0e0*/  PLOP3.LUT P0, PT, PT, PT, UP0, 0x80, 0x0 ;  /* 0x000000000000781c */ /* 0x000fda0003f0f008 */
[----:B------:R-:W-:Y:S05]  /*c0f0*/  @!P0 BRA `(.L_x_39) ;  /* 0x0000000000308947 */ /* 0x000fea0003800000 */
[----:B------:R-:W-:Y:S01]  /*c100*/  ULDC UR4, c[0x0][0xc54] ;  /* 0x0003150000047ab9 */ /* 0x000fe20000000800 */
[----:B------:R-:W-:Y:S01]  /*c110*/  ULDC UR36, c[0x0][0xc58] ;  /* 0x0003160000247ab9 */ /* 0x000fe20000000800 */
[----:B------:R-:W-:-:S04]  /*c120*/  UIMAD.WIDE.U32 UR4, UR6, UR4, URZ ;  /* 0x00000004060472a5 */ /* 0x000fc8000f8e003f */
[----:B------:R-:W-:Y:S01]  /*c130*/  USHF.R.U32.HI UR36, URZ, UR36, UR5 ;  /* 0x000000243f247299 */ /* 0x000fe20008011605 */
[----:B------:R-:W-:Y:S11]  /*c140*/  BRA `(.L_x_39) ;  /* 0x00000000001c7947 */ /* 0x000ff60003800000 */
.L_x_38:
[----:B------:R-:W-:Y:S01]  /*c150*/  ULDC UR7, c[0x0][0xc50] ;  /* 0x0003140000077ab9 */ /* 0x000fe20000000800 */
[----:B------:R-:W-:Y:S01]  /*c160*/  UMOV UR36, UR6 ;  /* 0x0000000600247c82 */ /* 0x000fe20008000000 */
[----:B------:R-:W-:-:S11]  /*c170*/  UISETP.NE.AND UP0, UPT, UR7, 0x1, UPT ;  /* 0x000000010700788c */ /* 0x000fd6000bf05270 */
[----:B------:R-:W-:Y:S01]  /*c180*/  @UP0 ULDC UR4, c[0x0][0xc54] ;  /* 0x0003150000040ab9 */ /* 0x000fe20000000800 */
[----:B------:R-:W-:Y:S01]  /*c190*/  @UP0 ULDC UR8, c[0x0][0xc58] ;  /* 0x0003160000080ab9 */ /* 0x000fe20000000800 */
[----:B------:R-:W-:-:S04]  /*c1a0*/  UIMAD.WIDE.U32 UR4, UR6, UR4, URZ ;  /* 0x00000004060472a5 */ /* 0x000fc8000f8e003f */
[----:B------:R-:W-:-:S12]  /*c1b0*/  @UP0 USHF.R.U32.HI UR36, URZ, UR8, UR5 ;  /* 0x000000083f240299 */ /* 0x000fd80008011605 */
.L_x_39:
[----:B------:R-:W-:Y:S01]  /*c1c0*/  ISETP.GE.AND P0, PT, R17, RZ, PT ;  /* 0x000000ff1100720c */ /* 0x000fe20003f06270 */
[----:B------:R-:W-:Y:S01]  /*c1d0*/  UIADD3 UR4, -UR36, URZ, URZ ;  /* 0x0000003f24047290 */ /* 0x000fe2000fffe13f */
[----:B------:R-:W-:Y:S02]  /*c1e0*/  IMAD.MOV.U32 R21, RZ, RZ, 0x1 ;  /* 0x00000001ff157424 */ /* 0x000fe400078e00ff */
[----:B------:R-:W-:Y:S01]  /*c1f0*/  IMAD.MOV.U32 R0, RZ, RZ, RZ ;  /* 0x000000ffff007224 */ /* 0x000fe200078e00ff */
[----:B------:R-:W-:Y:S01]  /*c200*/  UIMAD UR4, UR7, UR4, UR6 ;  /* 0x00000004070472a4 */ /* 0x000fe2000f8e0206 */
[----:B------:R-:W-:-:S07]  /*c210*/  IMAD.MOV.U32 R2, RZ, RZ, 0x1 ;  /* 0x00000001ff027424 */ /* 0x000fce00078e00ff */
[----:B------:R-:W-:Y:S05]  /*c220*/  @!P0 BRA `(.L_x_40) ;  /* 0x0000003c00488947 */ /* 0x000fea0003800000 */
[----:B------:R-:W-:Y:S01]  /*c230*/  ULDC.64 UR6, c[0x0][0x418] ;  /* 0x0001060000067ab9 */ /* 0x000fe20000000a00 */
[----:B------:R-:W-:Y:S01]  /*c240*/  ULDC UR5, c[0x0][0x424] ;  /* 0x0001090000057ab9 */ /* 0x000fe20000000800 */
[----:B------:R-:W-:Y:S01]  /*c250*/  UISETP.NE.U32.AND UP0, UPT, UR6, URZ, UPT ;  /* 0x0000003f0600728c */ /* 0x000fe2000bf05070 */
[----:B------:R-:W-:Y:S02]  /*c260*/  IMAD.MOV.U32 R18, RZ, RZ, RZ ;  /* 0x000000ffff127224 */ /* 0x000fe400078e00ff */
[----:B------:R-:W-:Y:S01]  /*c270*/  ULDC UR6, c[0x0][0x2f0] ;  /* 0x0000bc0000067ab9 */ /* 0x000fe20000000800 */
[----:B------:R-:W-:Y:S02]  /*c280*/  UISETP.NE.AND.EX UP0, UPT, UR7, URZ, UPT, UP0 ;  /* 0x0000003f0700728c */ /* 0x000fe4000bf05300 */
[----:B------:R-:W-:Y:S02]  /*c290*/  ULOP3.LUT UR7, UR4, 0xffff, URZ, 0xc0, !UPT ;  /* 0x0000ffff04077892 */ /* 0x000fe4000f8ec03f */
[----:B------:R-:W-:-:S04]  /*c2a0*/  USEL UR5, UR5, 0x1, UP0 ;  /* 0x0000000105057887 */ /* 0x000fc80008000000 */
[----:B------:R-:W-:-:S04]  /*c2b0*/  UIMAD UR5, UR5, UR6, URZ ;  /* 0x00000006050572a4 */ /* 0x000fc8000f8e023f */
[----:B------:R-:W-:Y:S02]  /*c2c0*/  UISETP.GE.AND UP0, UPT, UR5, 0x1, UPT ;  /* 0x000000010500788c */ /* 0x000fe4000bf06270 */
[----:B------:R-:W-:-:S04]  /*c2d0*/  UIADD3 UR5, UR5, 0x7f, URZ ;  /* 0x0000007f05057890 */ /* 0x000fc8000fffe03f */
[----:B------:R-:W-:Y:S01]  /*c2e0*/  PLOP3.LUT P0, PT, PT, PT, UP0, 0x80, 0x0 ;  /* 0x000000000000781c */ /* 0x000fe20003f0f008 */
[----:B------:R-:W-:-:S04]  /*c2f0*/  USHF.R.S32.HI UR6, URZ, 0x1f, UR5 ;  /* 0x0000001f3f067899 */ /* 0x000fc80008011405 */
[----:B------:R-:W-:-:S04]  /*c300*/  ULEA.HI UR6, UR6, UR5, URZ, 0x7 ;  /* 0x0000000506067291 */ /* 0x000fc8000f8f383f */
[----:B------:R-:W-:-:S04]  /*c310*/  USHF.R.S32.HI UR6, URZ, 0x7, UR6 ;  /* 0x000000073f067899 */ /* 0x000fc80008011406 */
[----:B------:R-:W-:Y:S08]  /*c320*/  @!P0 BRA `(.L_x_41) ;  /* 0x00000000007c8947 */ /* 0x000ff00003800000 */
[----:B------:R-:W-:-:S04]  /*c330*/  USHF.R.U32.HI UR4, URZ, 0x10, UR4 ;  /* 0x000000103f047899 */ /* 0x000fc80008011604 */
[----:B------:R-:W-:-:S11]  /*c340*/  UISETP.NE.AND UP0, UPT, UR4, URZ, UPT ;  /* 0x0000003f0400728c */ /* 0x000fd6000bf05270 */
[----:B------:R-:W-:Y:S02]  /*c350*/  @!UP0 ULDC UR4, c[0x0][0x9f0] ;  /* 0x00027c0000048ab9 */ /* 0x000fe40000000800 */
[----:B------:R-:W-:Y:S01]  /*c360*/  IMAD.U32 R6, RZ, RZ, UR4 ;  /* 0x00000004ff067e24 */ /* 0x000fe2000f8e00ff */
[----:B------:R-:W-:-:S04]  /*c370*/  UIADD3 UR5, UR6, -0x1, UR4 ;  /* 0xffffffff06057890 */ /* 0x000fc8000fffe004 */
[-C--:B------:R-:W-:Y:S02]  /*c380*/  IABS R0, R6.reuse ;  /* 0x0000000600007213 */ /* 0x080fe40000000000 */
[----:B------:R-:W-:Y:S02]  /*c390*/  IABS R6, R6 ;  /* 0x0000000600067213 */ /* 0x000fe40000000000 */
[----:B------:R-:W0:Y:S08]  /*c3a0*/  I2F.RP R4, R0 ;  /* 0x0000000000047306 */ /* 0x000e300000209400 */
[----:B0-----:R-:W0:Y:S02]  /*c3b0*/  MUFU.RCP R4, R4 ;  /* 0x0000000400047308 */ /* 0x001e240000001000 */
[----:B0-----:R-:W-:-:S06]  /*c3c0*/  VIADD R2, R4, 0xffffffe ;  /* 0x0ffffffe04027836 */ /* 0x001fcc0000000000 */
[----:B------:R0:W1:Y:S02]  /*c3d0*/  F2I.FTZ.U32.TRUNC.NTZ R3, R2 ;  /* 0x0000000200037305 */ /* 0x000064000021f000 */
[----:B0-----:R-:W-:Y:S02]  /*c3e0*/  IMAD.MOV.U32 R2, RZ, RZ, RZ ;  /* 0x000000ffff027224 */ /* 0x001fe400078e00ff */
[----:B-1----:R-:W-:-:S04]  /*c3f0*/  IMAD.MOV R5, RZ, RZ, -R3 ;  /* 0x000000ffff057224 */ /* 0x002fc800078e0a03 */
[----:B------:R-:W-:-:S04]  /*c400*/  IMAD R5, R5, R0, RZ ;  /* 0x0000000005057224 */ /* 0x000fc800078e02ff */
[----:B------:R-:W-:-:S04]  /*c410*/  IMAD.HI.U32 R3, R3, R5, R2 ;  /* 0x0000000503037227 */ /* 0x000fc800078e0002 */
[----:B------:R-:W-:Y:S01]  /*c420*/  IMAD.U32 R5, RZ, RZ, UR5 ;  /* 0x00000005ff057e24 */ /* 0x000fe2000f8e00ff */
[----:B------:R-:W-:-:S04]  /*c430*/  ULOP3.LUT UR5, UR5, UR4, URZ, 0x3c, !UPT ;  /* 0x0000000405057292 */ /* 0x000fc8000f8e3c3f */
[----:B------:R-:W-:Y:S01]  /*c440*/  IABS R2, R5 ;  /* 0x0000000500027213 */ /* 0x000fe20000000000 */
[----:B------:R-:W-:Y:S01]  /*c450*/  IMAD.MOV R5, RZ, RZ, -R6 ;  /* 0x000000ffff057224 */ /* 0x000fe200078e0a06 */
[----:B------:R-:W-:-:S03]  /*c460*/  ISETP.LE.AND P2, PT, RZ, UR5, PT ;  /* 0x00000005ff007c0c */ /* 0x000fc6000bf43270 */
[----:B------:R-:W-:-:S04]  /*c470*/  IMAD.HI.U32 R3, R3, R2, RZ ;  /* 0x0000000203037227 */ /* 0x000fc800078e00ff */
[----:B------:R-:W-:-:S05]  /*c480*/  IMAD R5, R3, R5, R2 ;  /* 0x0000000503057224 */ /* 0x000fca00078e0202 */
[----:B------:R-:W-:-:S13]  /*c490*/  ISETP.GT.U32.AND P1, PT, R0, R5, PT ;  /* 0x000000050000720c */ /* 0x000fda0003f24070 */
[----:B------:R-:W-:Y:S02]  /*c4a0*/  @!P1 IMAD.IADD R5, R5, 0x1, -R0 ;  /* 0x0000000105059824 */ /* 0x000fe400078e0a00 */
[----:B------:R-:W-:Y:S01]  /*c4b0*/  @!P1 VIADD R3, R3, 0x1 ;  /* 0x0000000103039836 */ /* 0x000fe20000000000 */
[----:B------:R-:W-:Y:S02]  /*c4c0*/  ISETP.NE.AND P1, PT, RZ, UR4, PT ;  /* 0x00000004ff007c0c */ /* 0x000fe4000bf25270 */
[----:B------:R-:W-:-:S13]  /*c4d0*/  ISETP.GE.U32.AND P0, PT, R5, R0, PT ;  /* 0x000000000500720c */ /* 0x000fda0003f06070 */
[----:B------:R-:W-:-:S04]  /*c4e0*/  @P0 VIADD R3, R3, 0x1 ;  /* 0x0000000103030836 */ /* 0x000fc80000000000 */
[----:B------:R-:W-:Y:S01]  /*c4f0*/  @!P2 IMAD.MOV R3, RZ, RZ, -R3 ;  /* 0x000000ffff03a224 */ /* 0x000fe200078e0a03 */
[----:B------:R-:W-:-:S05]  /*c500*/  @!P1 LOP3.LUT R3, RZ, UR4, RZ, 0x33, !PT ;  /* 0x00000004ff039c12 */ /* 0x000fca000f8e33ff */
[----:B------:R-:W-:-:S07]  /*c510*/  IMAD.MOV.U32 R18, RZ, RZ, R3 ;  /* 0x000000ffff127224 */ /* 0x000fce00078e0003 */
.L_x_41:
[----:B------:R-:W-:Y:S02]  /*c520*/  IMAD R0, R18, UR7, RZ ;  /* 0x0000000712007c24 */ /* 0x000fe4000f8e02ff */
[----:B------:R-:W-:-:S03]  /*c530*/  IMAD.MOV.U32 R2, RZ, RZ, 0x1 ;  /* 0x00000001ff027424 */ /* 0x000fc600078e00ff */
[----:B------:R-:W-:Y:S01]  /*c540*/  VIADDMNMX R18, R0, R18, UR6, PT ;  /* 0x0000000600127e46 */ /* 0x000fe2000b800112 */
[----:B------:R0:W-:Y:S03]  /*c550*/  STL [R1+0x10], R0 ;  /* 0x0000100001007387 */ /* 0x0001e60000100800 */
[----:B------:R-:W-:Y:S01]  /*c560*/  ISETP.GT.AND P0, PT, R18, R0, PT ;  /* 0x000000001200720c */ /* 0x000fe20003f04270 */
[----:B0-----:R-:W-:-:S12]  /*c570*/  IMAD.MOV.U32 R0, RZ, RZ, RZ ;  /* 0x000000ffff007224 */ /* 0x001fd800078e00ff */
[----:B------:R-:W-:Y:S05]  /*c580*/  @!P0 BRA `(.L_x_40) ;  /* 0x0000003800708947 */ /* 0x000fea0003800000 */
[----:B------:R-:W0:Y:S01]  /*c590*/  S2UR UR4, SR_CgaCtaId ;  /* 0x00000000000479c3 */ /* 0x000e220000008800 */
[----:B------:R-:W-:Y:S02]  /*c5a0*/  UMOV UR38, 0x400 ;  /* 0x0000040000267882 */ /* 0x000fe40000000000 */
[----:B0-----:R-:W-:-:S04]  /*c5b0*/  ULEA UR38, UR4, UR38, 0x18 ;  /* 0x0000002604267291 */ /* 0x001fc8000f8ec03f */
[----:B------:R-:W-:-:S04]  /*c5c0*/  UIADD3 UR4, UR38, 0x28400, URZ ;  /* 0x0002840026047890 */ /* 0x000fc8000fffe03f */
[----:B------:R-:W-:-:S06]  /*c5d0*/  ULOP3.LUT UP0, URZ, UR4, 0x3ff, URZ, 0xc0, !UPT ;  /* 0x000003ff043f7892 */ /* 0x000fcc000f80c03f */
[----:B------:R-:W-:-:S13]  /*c5e0*/  PLOP3.LUT P0, PT, PT, PT, UP0, 0x80, 0x0 ;  /* 0x000000000000781c */ /* 0x000fda0003f0f008 */
[----:B------:R-:W-:Y:S05]  /*c5f0*/  @!P0 BRA `(.L_x_42) ;  /* 0x0000000000408947 */ /* 0x000fea0003800000 */
[----:B------:R-:W-:Y:S01]  /*c600*/  MOV R2, 0x0 ;  /* 0x0000000000027802 */ /* 0x000fe20000000f00 */
[----:B------:R-:W-:Y:S01]  /*c610*/  ULDC.64 UR6, c[0x4][0x1c8] ;  /* 0x0100720000067ab9 */ /* 0x000fe20000000a00 */
[----:B------:R-:W-:Y:S01]  /*c620*/  ULDC.64 UR8, c[0x4][0x1d0] ;  /* 0x0100740000087ab9 */ /* 0x000fe20000000a00 */
[----:B------:R-:W-:Y:S01]  /*c630*/  ULDC.64 UR4, c[0x4][0x118] ;  /* 0x0100460000047ab9 */ /* 0x000fe20000000a00 */
[----:B------:R-:W-:Y:S02]  /*c640*/  IMAD.U32 R4, RZ, RZ, UR6 ;  /* 0x00000006ff047e24 */ /* 0x000fe4000f8e00ff */
[----:B------:R-:W0:Y:S01]  /*c650*/  LDC.64 R2, c[0x4][R2] ;  /* 0x0100000002027b82 */ /* 0x000e220000000a00 */
[----:B------:R-:W-:Y:S02]  /*c660*/  IMAD.U32 R5, RZ, RZ, UR7 ;  /* 0x00000007ff057e24 */ /* 0x000fe4000f8e00ff */
[----:B------:R-:W-:Y:S02]  /*c670*/  IMAD.U32 R6, RZ, RZ, UR8 ;  /* 0x00000008ff067e24 */ /* 0x000fe4000f8e00ff */
[----:B------:R-:W-:-:S02]  /*c680*/  IMAD.U32 R7, RZ, RZ, UR9 ;  /* 0x00000009ff077e24 */ /* 0x000fc4000f8e00ff */
[----:B------:R-:W-:Y:S02]  /*c690*/  IMAD.U32 R10, RZ, RZ, UR4 ;  /* 0x00000004ff0a7e24 */ /* 0x000fe4000f8e00ff */
[----:B------:R-:W-:Y:S02]  /*c6a0*/  IMAD.U32 R11, RZ, RZ, UR5 ;  /* 0x00000005ff0b7e24 */ /* 0x000fe4000f8e00ff */
[----:B------:R-:W-:Y:S02]  /*c6b0*/  IMAD.MOV.U32 R8, RZ, RZ, 0x70 ;  /* 0x00000070ff087424 */ /* 0x000fe400078e00ff */
[----:B------:R-:W-:Y:S02]  /*c6c0*/  IMAD.MOV.U32 R12, RZ, RZ, 0x1 ;  /* 0x00000001ff0c7424 */ /* 0x000fe400078e00ff */
[----:B------:R-:W-:-:S07]  /*c6d0*/  IMAD.MOV.U32 R13, RZ, RZ, RZ ;  /* 0x000000ffff0d7224 */ /* 0x000fce00078e00ff */
[----:B------:R-:W-:-:S07]  /*c6e0*/  LEPC R20, `(.L_x_42) ;  /* 0x000000001014794e */ /* 0x000fce0000000000 */
[----:B0-----:R-:W-:Y:S05]  /*c6f0*/  CALL.ABS.NOINC R2 ;  /* 0x0000000002007343 */ /* 0x001fea0003c00000 */
.L_x_42:
[----:B------:R-:W-:-:S06]  /*c700*/  UIADD3 UR4, UR38, 0x10400, URZ ;  /* 0x0001040026047890 */ /* 0x000fcc000fffe03f */
[----:B------:R-:W-:-:S05]  /*c710*/  IMAD.U32 R16, RZ, RZ, UR4 ;  /* 0x00000004ff107e24 */ /* 0x000fca000f8e00ff */
[----:B------:R-:W-:-:S13]  /*c720*/  LOP3.LUT P0, RZ, R16, 0x3ff, RZ, 0xc0, !PT ;  /* 0x000003ff10ff7812 */ /* 0x000fda000780c0ff */
        /* <DEDUP_REMOVED lines=17> */
.L_x_43:
[----:B------:R-:W-:-:S04]  /*c840*/  IMAD.U32 R0, RZ, RZ, UR38 ;  /* 0x00000026ff007e24 */ /* 0x000fc8000f8e00ff */
[----:B------:R-:W-:-:S05]  /*c850*/  VIADD R0, R0, 0x400 ;  /* 0x0000040000007836 */ /* 0x000fca0000000000 */
        /* <DEDUP_REMOVED lines=18> */
.L_x_44:
        /* <DEDUP_REMOVED lines=18> */
.L_x_45:
[----:B------:R-:W0:Y:S01]  /*caa0*/  LDC.64 R2, c[0x0][0x9f8] ;  /* 0x00027e00ff027b82 */ /* 0x000e220000000a00 */
[----:B------:R-:W-:Y:S01]  /*cab0*/  IMAD.MOV.U32 R9, RZ, RZ, R17 ;  /* 0x000000ffff097224 */ /* 0x000fe200078e0011 */
[----:B------:R-:W2:Y:S01]  /*cac0*/  LDL.LU R7, [R1+0x4] ;  /* 0x0000040001077983 */ /* 0x000ea20000300800 */
[----:B------:R-:W1:Y:S01]  /*cad0*/  S2R R11, SR_TID.X ;  /* 0x00000000000b7919 */ /* 0x000e620000002100 */
[----:B0-----:R-:W-:-:S04]  /*cae0*/  ISETP.NE.U32.AND P0, PT, R2, RZ, PT ;  /* 0x000000ff0200720c */ /* 0x001fc80003f05070 */
[----:B------:R-:W-:-:S13]  /*caf0*/  ISETP.NE.AND.EX P0, PT, R3, RZ, PT, P0 ;  /* 0x000000ff0300720c */ /* 0x000fda0003f05300 */
[----:B------:R-:W0:Y:S02]  /*cb00*/  @P0 LDC.64 R2, c[0x0][0x9f8] ;  /* 0x00027e00ff020b82 */ /* 0x000e240000000a00 */
[----:B0-----:R-:W-:-:S05]  /*cb10*/  @P0 IMAD.WIDE R2, R17, 0x4, R2 ;  /* 0x0000000411020825 */ /* 0x001fca00078e0202 */
[----:B------:R0:W3:Y:S01]  /*cb20*/  @P0 LDG.E R9, desc[UR40][R2.64] ;  /* 0x0000002802090981 */ /* 0x0000e2000c1e1900 */
[C---:B-1----:R-:W-:Y:S01]  /*cb30*/  IMAD.SHL.U32 R17, R11.reuse, 0x80, RZ ;  /* 0x000000800b117824 */ /* 0x042fe200078e00ff */
[C---:B------:R-:W-:Y:S01]  /*cb40*/  LOP3.LUT R8, R11.reuse, 0x7f, RZ, 0xc0, !PT ;  /* 0x0000007f0b087812 */ /* 0x040fe200078ec0ff */
[----:B0-----:R-:W0:Y:S03]  /*cb50*/  LDC.64 R2, c[0x0][0x418] ;  /* 0x00010600ff027b82 */ /* 0x001e260000000a00 */
[----:B------:R-:W-:Y:S01]  /*cb60*/  SHF.R.U32.HI R5, RZ, 0x5, R8 ;  /* 0x00000005ff057819 */ /* 0x000fe20000011608 */
[----:B------:R-:W-:Y:S01]  /*cb70*/  IMAD.SHL.U32 R19, R11, 0x10, RZ ;  /* 0x000000100b137824 */ /* 0x000fe200078e00ff */
[C---:B------:R-:W-:Y:S02]  /*cb80*/  LOP3.LUT R4, R17.reuse, 0x380, RZ, 0xc0, !PT ;  /* 0x0000038011047812 */ /* 0x040fe400078ec0ff */
[----:B------:R-:W-:-:S02]  /*cb90*/  LOP3.LUT R0, R17, 0x400, RZ, 0xc0, !PT ;  /* 0x0000040011007812 */ /* 0x000fc400078ec0ff */
[----:B------:R-:W-:Y:S01]  /*cba0*/  LOP3.LUT R19, R19, 0x70, RZ, 0xc0, !PT ;  /* 0x0000007013137812 */ /* 0x000fe200078ec0ff */
[C---:B------:R-:W-:Y:S01]  /*cbb0*/  IMAD R6, R5.reuse, 0x10, R4 ;  /* 0x0000001005067824 */ /* 0x040fe200078e0204 */
[----:B------:R-:W-:Y:S01]  /*cbc0*/  LOP3.LUT R4, R4, 0x10, R11, 0xf8, !PT ;  /* 0x0000001004047812 */ /* 0x000fe200078ef80b */
[----:B------:R-:W-:-:S03]  /*cbd0*/  IMAD R0, R5, 0x800, R0 ;  /* 0x0000080005007824 */ /* 0x000fc600078e0200 */
[----:B------:R-:W-:-:S05]  /*cbe0*/  LOP3.LUT R5, R4, R19, RZ, 0x3c, !PT ;  /* 0x0000001304057212 */ /* 0x000fca00078e3cff */
[----:B------:R-:W-:Y:S01]  /*cbf0*/  IMAD.IADD R0, R0, 0x1, R5 ;  /* 0x0000000100007824 */ /* 0x000fe200078e0205 */
[----:B0-----:R-:W-:-:S04]  /*cc00*/  ISETP.NE.U32.AND P0, PT, R2, RZ, PT ;  /* 0x000000ff0200720c */ /* 0x001fc80003f05070 */
[----:B------:R0:W-:Y:S01]  /*cc10*/  STL [R1], R0 ;  /* 0x0000000001007387 */ /* 0x0001e20000100800 */
[----:B------:R-:W-:Y:S02]  /*cc20*/  R2P PR, R11, 0x6 ;  /* 0x000000060b007804 */ /* 0x000fe40000000000 */
[----:B------:R-:W-:Y:S01]  /*cc30*/  ISETP.NE.AND.EX P3, PT, R3, RZ, PT, P0 ;  /* 0x000000ff0300720c */ /* 0x000fe20003f65300 */
[----:B0-----:R-:W-:Y:S02]  /*cc40*/  IMAD.MOV.U32 R0, RZ, RZ, 0x40 ;  /* 0x00000040ff007424 */ /* 0x001fe400078e00ff */
[----:B------:R-:W-:-:S03]  /*cc50*/  IMAD.MOV.U32 R4, RZ, RZ, 0x20 ;  /* 0x00000020ff047424 */ /* 0x000fc600078e00ff */
[----:B------:R-:W-:-:S05]  /*cc60*/  SEL R0, R0, 0xffffffc0, !P2 ;  /* 0xffffffc000007807 */ /* 0x000fca0005000000 */
[----:B------:R0:W-:Y:S02]  /*cc70*/  STL [R1+0xc], R0 ;  /* 0x00000c0001007387 */ /* 0x0001e40000100800 */
[----:B0-----:R-:W-:Y:S02]  /*cc80*/  SEL R0, R4, 0xffffffe0, !P1 ;  /* 0xffffffe004007807 */ /* 0x001fe40004800000 */
[----:B------:R-:W-:Y:S01]  /*cc90*/  LOP3.LUT R6, R6, R19, RZ, 0x3c, !PT ;  /* 0x0000001306067212 */ /* 0x000fe200078e3cff */
[----:B------:R-:W-:-:S03]  /*cca0*/  UMOV UR4, 0xffffffff ;  /* 0xffffffff00047882 */ /* 0x000fc60000000000 */
[----:B------:R-:W-:Y:S02]  /*ccb0*/  LOP3.LUT R17, R6, 0xc00, R17, 0xf8, !PT ;  /* 0x00000c0006117812 */ /* 0x000fe400078ef811 */
[----:B------:R-:W-:-:S04]  /*ccc0*/  SHF.R.U32.HI R6, RZ, 0x5, R11 ;  /* 0x00000005ff067819 */ /* 0x000fc8000001160b */
[----:B------:R-:W-:Y:S02]  /*ccd0*/  LOP3.LUT R6, R6, 0x3, RZ, 0xc0, !PT ;  /* 0x0000000306067812 */ /* 0x000fe400078ec0ff */
[----:B--2---:R-:W-:-:S04]  /*cce0*/  LOP3.LUT R7, R7, 0xfffffffe, RZ, 0xc0, !PT ;  /* 0xfffffffe07077812 */ /* 0x004fc800078ec0ff */
[----:B------:R-:W-:Y:S02]  /*ccf0*/  @P3 LOP3.LUT R7, R7, 0x1, RZ, 0xfc, !PT ;  /* 0x0000000107073812 */ /* 0x000fe400078efcff */
[----:B---3--:R-:W-:Y:S01]  /*cd00*/  SHF.R.S32.HI R10, RZ, 0x1f, R9 ;  /* 0x0000001fff0a7819 */ /* 0x008fe20000011409 */
[----:B------:R0:W-:Y:S04]  /*cd10*/  STL [R1+0x8], R9 ;  /* 0x0000080901007387 */ /* 0x0001e80000100800 */
[----:B------:R0:W-:Y:S04]  /*cd20*/  STL [R1+0x4], R7 ;  /* 0x0000040701007387 */ /* 0x0001e80000100800 */
[----:B------:R0:W-:Y:S04]  /*cd30*/  STL [R1+0x14], R0 ;  /* 0x0000140001007387 */ /* 0x0001e80000100800 */
[----:B------:R0:W-:Y:S01]  /*cd40*/  STL [R1+0x18], R10 ;  /* 0x0000180a01007387 */ /* 0x0001e20000100800 */
[----:B------:R-:W-:Y:S01]  /*cd50*/  SEL R16, R9, RZ, !P3 ;  /* 0x000000ff09107207 */ /* 0x000fe20005800000 */
[----:B------:R-:W-:Y:S06]  /*cd60*/  BRA.DIV UR4, `(.L_x_46) ;  /* 0x0000003604c47947 */ /* 0x000fec000b800000 */
[----:B------:R1:W2:Y:S02]  /*cd70*/  SHFL.IDX PT, R14, R6, RZ, 0x1f ;  /* 0x00001fff060e7589 */ /* 0x0002a400000e0000 */
.L_x_99:
[----:B------:R-:W-:Y:S01]  /*cd80*/  PLOP3.LUT P1, PT, PT, PT, PT, 0x8, 0x0 ;  /* 0x000000000000781c */ /* 0x000fe20003f2e170 */
[----:B0-----:R-:W-:Y:S01]  /*cd90*/  IMAD.MOV.U32 R0, RZ, RZ, R7 ;  /* 0x000000ffff007224 */ /* 0x001fe200078e0007 */
[----:B--2---:R-:W-:-:S04]  /*cda0*/  ISETP.NE.AND P0, PT, R14, RZ, PT ;  /* 0x000000ff0e00720c */ /* 0x004fc80003f05270 */
[----:B------:R-:W-:-:S07]  /*cdb0*/  LOP3.LUT R0, R0, 0xfffffffd, RZ, 0xc0, !PT ;  /* 0xfffffffd00007812 */ /* 0x000fce00078ec0ff */
[----:B------:R-:W-:-:S05]  /*cdc0*/  @P1 LOP3.LUT R0, R0, 0x2, RZ, 0xfc, !PT ;  /* 0x0000000200001812 */ /* 0x000fca00078efcff */
[----:B------:R0:W-:Y:S01]  /*cdd0*/  STL [R1+0x4], R0 ;  /* 0x0000040001007387 */ /* 0x0001e20000100800 */
[----:B------:R-:W-:Y:S05]  /*cde0*/  @P0 BRA `(.L_x_47) ;  /* 0x0000000400600947 */ /* 0x000fea0003800000 */
[----:B------:R-:W-:Y:S01]  /*cdf0*/  UMOV UR4, 0xffffffff ;  /* 0xffffffff00047882 */ /* 0x000fe20000000000 */
[----:B0-----:R-:W-:Y:S02]  /*ce00*/  VIADD R0, R18, 0xffffffff ;  /* 0xffffffff12007836 */ /* 0x001fe40000000000 */
[----:B------:R-:W-:Y:S05]  /*ce10*/  BRA.DIV UR4, `(.L_x_48) ;  /* 0x0000003604b87947 */ /* 0x000fea000b800000 */
[----:B------:R-:W-:-:S13]  /*ce20*/  ELECT P6, URZ, PT ;  /* 0x00000000003f782f */ /* 0x000fda00038c0000 */
.L_x_102:
[----:B------:R-:W-:Y:S05]  /*ce30*/  @!P6 BRA `(.L_x_47) ;  /* 0x00000004004ce947 */ /* 0x000fea0003800000 */
[----:B------:R-:W-:Y:S01]  /*ce40*/  IMAD.MOV.U32 R16, RZ, RZ, R9 ;  /* 0x000000ffff107224 */ /* 0x000fe200078e0009 */
[----:B------:R-:W-:Y:S06]  /*ce50*/  @!P3 BRA `(.L_x_49) ;  /* 0x000000000044b947 */ /* 0x000fec0003800000 */
[----:B------:R-:W0:Y:S01]  /*ce60*/  LDC R7, c[0x0][0x43c] ;  /* 0x00010f00ff077b82 */ /* 0x000e220000000800 */
[----:B------:R-:W-:Y:S01]  /*ce70*/  ULDC.64 UR4, c[0x0][0x428] ;  /* 0x00010a0000047ab9 */ /* 0x000fe20000000a00 */
[----:B0-----:R-:W-:-:S13]  /*ce80*/  ISETP.NE.AND P0, PT, R7, 0x1, PT ;  /* 0x000000010700780c */ /* 0x001fda0003f05270 */
[----:B------:R-:W1:Y:S02]  /*ce90*/  @P0 LDC.64 R4, c[0x0][0x440] ;  /* 0x00011000ff040b82 */ /* 0x000e640000000a00 */
[----:B-1----:R-:W-:-:S04]  /*cea0*/  @P0 IMAD.HI.U32 R6, R0, R4, RZ ;  /* 0x0000000400060227 */ /* 0x002fc800078e00ff */
[----:B------:R-:W-:Y:S01]  /*ceb0*/  IMAD.MOV.U32 R4, RZ, RZ, R0 ;  /* 0x000000ffff047224 */ /* 0x000fe200078e0000 */
[----:B------:R-:W-:Y:S01]  /*cec0*/  @P0 SHF.R.U32.HI R4, RZ, R5, R6 ;  /* 0x00000005ff040219 */ /* 0x000fe20000011606 */
[----:B------:R-:W-:-:S04]  /*ced0*/  IMAD R6, R10, UR4, RZ ;  /* 0x000000040a067c24 */ /* 0x000fc8000f8e02ff */
[----:B------:R-:W-:Y:S02]  /*cee0*/  IMAD.MOV R5, RZ, RZ, -R4 ;  /* 0x000000ffff057224 */ /* 0x000fe400078e0a04 */
[----:B------:R-:W-:Y:S02]  /*cef0*/  IMAD R6, R9, UR5, R6 ;  /* 0x0000000509067c24 */ /* 0x000fe4000f8e0206 */
[----:B------:R-:W-:Y:S01]  /*cf00*/  IMAD R0, R7, R5, R0 ;  /* 0x0000000507007224 */ /* 0x000fe200078e0200 */
[----:B------:R-:W-:-:S03]  /*cf10*/  SHF.R.S32.HI R5, RZ, 0x1f, R4 ;  /* 0x0000001fff057819 */ /* 0x000fc60000011404 */
[----:B------:R-:W-:-:S04]  /*cf20*/  IMAD.WIDE.U32 R4, R9, UR4, R4 ;  /* 0x0000000409047c25 */ /* 0x000fc8000f8e0004 */
[----:B------:R-:W-:Y:S01]  /*cf30*/  IMAD.IADD R6, R5, 0x1, R6 ;  /* 0x0000000105067824 */ /* 0x000fe200078e0206 */
[----:B------:R-:W-:-:S04]  /*cf40*/  LEA R2, P0, R4, R2, 0x2 ;  /* 0x0000000204027211 */ /* 0x000fc800078010ff */
[----:B------:R-:W-:-:S05]  /*cf50*/  LEA.HI.X R3, R4, R3, R6, 0x2, P0 ;  /* 0x0000000304037211 */ /* 0x000fca00000f1406 */
[----:B------:R0:W5:Y:S04]  /*cf60*/  LDG.E R16, desc[UR40][R2.64] ;  /* 0x0000002802107981 */ /* 0x000168000c1e1900 */
.L_x_49:
[----:B0-----:R-:W-:Y:S01]  /*cf70*/  IMAD.MOV.U32 R2, RZ, RZ, 0x1 ;  /* 0x00000001ff027424 */ /* 0x001fe200078e00ff */
[----:B------:R-:W-:-:S04]  /*cf80*/  ISETP.NE.AND P1, PT, R8, RZ, PT ;  /* 0x000000ff0800720c */ /* 0x000fc80003f25270 */
[----:B------:R-:W-:-:S04]  /*cf90*/  SHF.L.U32 R2, R2, 0x1f, RZ ;  /* 0x0000001f02027819 */ /* 0x000fc800000006ff */
[----:B------:R-:W0:Y:S02]  /*cfa0*/  SYNCS.PHASECHK.TRANS64.TRYWAIT P0, [UR38+0x38880], R2 ;  /* 0x03888002ff0075a7 */ /* 0x000e240008000166 */
[----:B0-----:R-:W-:Y:S05]  /*cfb0*/  @!P0 BRA `(.L_x_50) ;  /* 0x0000003400708947 */ /* 0x001fea0003800000 */
.L_x_103:
[----:B------:R-:W-:Y:S05]  /*cfc0*/  @P1 BRA `(.L_x_51) ;  /* 0x0000000000181947 */ /* 0x000fea0003800000 */
[----:B------:R-:W2:Y:S01]  /*cfd0*/  S2R R4, SR_TID.X ;  /* 0x0000000000047919 */ /* 0x000ea20000002100 */
[----:B0-----:R-:W-:-:S04]  /*cfe0*/  IMAD.MOV.U32 R3, RZ, RZ, 0x8000 ;  /* 0x00008000ff037424 */ /* 0x001fc800078e00ff */
[----:B------:R3:W-:Y:S01]  /*cff0*/  SYNCS.ARRIVE.TRANS64 RZ, [UR38+0x38870], R3 ;  /* 0x03887003ffff79a7 */ /* 0x0007e20008000026 */
[----:B--2---:R-:W-:-:S13]  /*d000*/  LOP3.LUT P0, RZ, R4, 0x1f, RZ, 0xc0, !PT ;  /* 0x0000001f04ff7812 */ /* 0x004fda000780c0ff */
[----:B---3--:R-:W-:Y:S05]  /*d010*/  @!P0 BRA `(.L_x_51) ;  /* 0x0000000000048947 */ /* 0x008fea0003800000 */
[----:B------:R-:W-:Y:S01]  /*d020*/  BPT.TRAP 0x1 ;  /* 0x000000040000795c */ /* 0x000fe20000300000 */
.L_x_51:
[----:B------:R-:W-:Y:S01]  /*d030*/  IMAD.SHL.U32 R0, R0, 0x80, RZ ;  /* 0x0000008000007824 */ /* 0x000fe200078e00ff */
[----:B------:R-:W-:Y:S01]  /*d040*/  ULDC.64 UR4, c[0x0][0x198] ;  /* 0x0000660000047ab9 */ /* 0x000fe20000000a00 */
[----:B-----5:R-:W-:Y:S01]  /*d050*/  R2UR UR13, R16 ;  /* 0x00000000100d72ca */ /* 0x020fe200000e0000 */
[----:B------:R-:W-:Y:S02]  /*d060*/  UIADD3 UR4, UP0, UR4, 0x470, URZ ;  /* 0x0000047004047890 */ /* 0x000fe4000ff1e03f */
[----:B------:R-:W-:Y:S01]  /*d070*/  R2UR UR11, R0 ;  /* 0x00000000000b72ca */ /* 0x000fe200000e0000 */
[----:B------:R-:W-:Y:S02]  /*d080*/  UIADD3 UR8, UR38, 0x10400, URZ ;  /* 0x0001040026087890 */ /* 0x000fe4000fffe03f */
[----:B------:R-:W-:Y:S02]  /*d090*/  UIADD3 UR9, UR38, 0x38870, URZ ;  /* 0x0003887026097890 */ /* 0x000fe4000fffe03f */
[----:B------:R-:W-:-:S02]  /*d0a0*/  UIADD3.X UR5, URZ, UR5, URZ, UP0, !UPT ;  /* 0x000000053f057290 */ /* 0x000fc400087fe43f */
[----:B------:R-:W-:Y:S01]  /*d0b0*/  UIADD3 UR32, UR38, 0x14400, URZ ;  /* 0x0001440026207890 */ /* 0x000fe2000fffe03f */
[----:B------:R-:W-:Y:S01]  /*d0c0*/  UMOV UR6, 0x0 ;  /* 0x0000000000067882 */ /* 0x000fe20000000000 */
[----:B------:R-:W-:Y:S01]  /*d0d0*/  UMOV UR7, 0x14f00000 ;  /* 0x14f0000000077882 */ /* 0x000fe20000000000 */
[----:B------:R-:W-:Y:S01]  /*d0e0*/  UMOV UR10, URZ ;  /* 0x0000003f000a7c82 */ /* 0x000fe20008000000 */
[----:B------:R-:W-:Y:S01]  /*d0f0*/  UMOV UR12, UR36 ;  /* 0x00000024000c7c82 */ /* 0x000fe20008000000 */
[----:B------:R-:W-:Y:S01]  /*d100*/  UMOV UR34, 0x80 ;  /* 0x0000008000227882 */ /* 0x000fe20000000000 */
[----:B------:R-:W-:Y:S01]  /*d110*/  UMOV UR33, UR9 ;  /* 0x0000000900217c82 */ /* 0x000fe20008000000 */
[----:B------:R-:W-:Y:S01]  /*d120*/  UMOV UR37, UR13 ;  /* 0x0000000d00257c82 */ /* 0x000fe20008000000 */
[----:B------:R-:W-:Y:S01]  /*d130*/  UMOV UR35, UR11 ;  /* 0x0000000b00237c82 */ /* 0x000fe20008000000 */
[----:B------:R2:W-:Y:S01]  /*d140*/  UTMALDG.4D [UR8], [UR4], desc[UR6] ;  /* 0x00000608040075b4 */ /* 0x0005e20008019000 */
[----:B------:R2:W-:Y:S01]  /*d150*/  UTMALDG.4D [UR32], [UR4], desc[UR6] ;  /* 0x00000620040075b4 */ /* 0x0005e20008019000 */
[----:B------:R-:W3:Y:S02]  /*d160*/  SYNCS.PHASECHK.TRANS64.TRYWAIT P0, [UR38+0x38840], R2 ;  /* 0x03884002ff0075a7 */ /* 0x000ee40008000166 */
[----:B--23--:R-:W-:Y:S05]  /*d170*/  @!P0 BRA `(.L_x_52) ;  /* 0x0000003400188947 */ /* 0x00cfea0003800000 */
.L_x_104:
[----:B------:R-:W-:Y:S05]  /*d180*/  @P1 BRA `(.L_x_53) ;  /* 0x0000000000181947 */ /* 0x000fea0003800000 */
[----:B0-----:R-:W0:Y:S01]  /*d190*/  S2R R3, SR_TID.X ;  /* 0x0000000000037919 */ /* 0x001e220000002100 */
[----:B------:R-:W-:-:S04]  /*d1a0*/  IMAD.MOV.U32 R2, RZ, RZ, 0x8000 ;  /* 0x00008000ff027424 */ /* 0x000fc800078e00ff */
[----:B------:R2:W-:Y:S01]  /*d1b0*/  SYNCS.ARRIVE.TRANS64 RZ, [UR38+0x38830], R2 ;  /* 0x03883002ffff79a7 */ /* 0x0005e20008000026 */
[----:B0-----:R-:W-:-:S13]  /*d1c0*/  LOP3.LUT P0, RZ, R3, 0x1f, RZ, 0xc0, !PT ;  /* 0x0000001f03ff7812 */ /* 0x001fda000780c0ff */
[----:B--2---:R-:W-:Y:S05]  /*d1d0*/  @!P0 BRA `(.L_x_53) ;  /* 0x0000000000048947 */ /* 0x004fea0003800000 */
[----:B------:R-:W-:Y:S01]  /*d1e0*/  BPT.TRAP 0x1 ;  /* 0x000000040000795c */ /* 0x000fe20000300000 */
.L_x_53:
[----:B0-----:R-:W2:Y:S01]  /*d1f0*/  LDL.LU R2, [R1+0x4] ;  /* 0x0000040001027983 */ /* 0x001ea20000300800 */
[----:B------:R-:W-:Y:S01]  /*d200*/  PLOP3.LUT P0, PT, PT, PT, PT, 0x80, 0x0 ;  /* 0x000000000000781c */ /* 0x000fe20003f0f070 */
[----:B------:R-:W-:Y:S01]  /*d210*/  ULDC.64 UR4, c[0x0][0x198] ;  /* 0x0000660000047ab9 */ /* 0x000fe20000000a00 */
[----:B------:R-:W-:Y:S01]  /*d220*/  R2UR UR11, R0 ;  /* 0x00000000000b72ca */ /* 0x000fe200000e0000 */
[----:B------:R-:W-:Y:S01]  /*d230*/  UIADD3 UR4, UP0, UR4, 0x370, URZ ;  /* 0x0000037004047890 */ /* 0x000fe2000ff1e03f */
        /* <DEDUP_REMOVED lines=15> */
[----:B--2---:R-:W-:-:S04]  /*d330*/  LOP3.LUT R2, R2, 0xfffffffd, RZ, 0xc0, !PT ;  /* 0xfffffffd02027812 */ /* 0x004fc800078ec0ff */
[----:B------:R-:W-:-:S05]  /*d340*/  @P0 LOP3.LUT R2, R2, 0x2, RZ, 0xfc, !PT ;  /* 0x0000000202020812 */ /* 0x000fca00078efcff */
[----:B------:R3:W-:Y:S01]  /*d350*/  STL [R1+0x4], R2 ;  /* 0x0000040201007387 */ /* 0x0007e20000100800 */
[----:B------:R-:W-:Y:S01]  /*d360*/  NOP ;  /* 0x0000000000007918 */ /* 0x000fe20000000000 */
.L_x_47:
[----:B------:R-:W-:Y:S05]  /*d370*/  WARPSYNC.ALL ;  /* 0x0000000000007948 */ /* 0x000fea0003800000 */
[----:B---3--:R-:W-:Y:S01]  /*d380*/  UIADD3 UR4, UR38, 0x20400, URZ ;  /* 0x0002040026047890 */ /* 0x008fe2000fffe03f */
[----:B------:R-:W-:Y:S03]  /*d390*/  BAR.SYNC.DEFER_BLOCKING 0x8, 0x180 ;  /* 0x0206000000007b1d */ /* 0x000fe60000010000 */
        /* <DEDUP_REMOVED lines=8> */
[----:B------:R-:W2:Y:S01]  /*d420*/  LDC.64 R2, c[0x4][R2] ;  /* 0x0100000002027b82 */ /* 0x000ea20000000a00 */
[----:B------:R-:W-:Y:S02]  /*d430*/  IMAD.U32 R5, RZ, RZ, UR7 ;  /* 0x00000007ff057e24 */ /* 0x000fe4000f8e00ff */
[----:B-1----:R-:W-:Y:S02]  /*d440*/  IMAD.U32 R6, RZ, RZ, UR8 ;  /* 0x00000008ff067e24 */ /* 0x002fe4000f8e00ff */
[----:B------:R-:W-:-:S02]  /*d450*/  IMAD.U32 R7, RZ, RZ, UR9 ;  /* 0x00000009ff077e24 */ /* 0x000fc4000f8e00ff */
[----:B------:R-:W-:Y:S02]  /*d460*/  IMAD.U32 R10, RZ, RZ, UR4 ;  /* 0x00000004ff0a7e24 */ /* 0x000fe4000f8e00ff */
[----:B------:R-:W-:Y:S02]  /*d470*/  IMAD.U32 R11, RZ, RZ, UR5 ;  /* 0x00000005ff0b7e24 */ /* 0x000fe4000f8e00ff */
[----:B------:R-:W-:Y:S02]  /*d480*/  IMAD.MOV.U32 R8, RZ, RZ, 0x70 ;  /* 0x00000070ff087424 */ /* 0x000fe400078e00ff */
[----:B------:R-:W-:Y:S02]  /*d490*/  IMAD.MOV.U32 R12, RZ, RZ, 0x1 ;  /* 0x00000001ff0c7424 */ /* 0x000fe400078e00ff */
[----:B------:R-:W-:-:S07]  /*d4a0*/  IMAD.MOV.U32 R13, RZ, RZ, RZ ;  /* 0x000000ffff0d7224 */ /* 0x000fce00078e00ff */
[----:B------:R-:W-:-:S07]  /*d4b0*/  LEPC R20, `(.L_x_54) ;  /* 0x000000001014794e */ /* 0x000fce0000000000 */
[----:B0-2---:R-:W-:Y:S05]  /*d4c0*/  CALL.ABS.NOINC R2 ;  /* 0x0000000002007343 */ /* 0x005fea0003c00000 */
.L_x_54:
[----:B------:R-:W0:Y:S01]  /*d4d0*/  S2R R4, SR_CTAID.Z ;  /* 0x0000000000047919 */ /* 0x000e220000002700 */
[----:B------:R-:W2:Y:S01]  /*d4e0*/  LDC R8, c[0x0][0x448] ;  /* 0x00011200ff087b82 */ /* 0x000ea20000000800 */
[----:B------:R-:W-:Y:S01]  /*d4f0*/  USHF.R.S32.HI UR4, URZ, 0x1f, UR36 ;  /* 0x0000001f3f047899 */ /* 0x000fe20008011424 */
[----:B------:R-:W3:Y:S01]  /*d500*/  S2R R10, SR_TID.X ;  /* 0x00000000000a7919 */ /* 0x000ee20000002100 */
[----:B------:R-:W-:Y:S02]  /*d510*/  ULDC.64 UR8, c[0x0][0x2d8] ;  /* 0x0000b60000087ab9 */ /* 0x000fe40000000a00 */
[----:B------:R-:W-:Y:S01]  /*d520*/  UIMAD UR6, UR4, UR8, URZ ;  /* 0x00000008040672a4 */ /* 0x000fe2000f8e023f */
[----:B------:R-:W4:Y:S02]  /*d530*/  S2R R9, SR_CTAID.X ;  /* 0x0000000000097919 */ /* 0x000f240000002500 */
[----:B------:R-:W5:Y:S01]  /*d540*/  LDC.64 R2, c[0x0][0x2e0] ;  /* 0x0000b800ff027b82 */ /* 0x000f620000000a00 */
[----:B------:R-:W-:-:S02]  /*d550*/  UIMAD.WIDE.U32 UR4, UR36, UR8, URZ ;  /* 0x00000008240472a5 */ /* 0x000fc4000f8e003f */
[----:B------:R-:W-:-:S04]  /*d560*/  UIMAD UR6, UR36, UR9, UR6 ;  /* 0x00000009240672a4 */ /* 0x000fc8000f8e0206 */
[----:B------:R-:W-:Y:S01]  /*d570*/  UIADD3 UR5, UR5, UR6, URZ ;  /* 0x0000000605057290 */ /* 0x000fe2000fffe03f */
[----:B--2---:R-:W-:Y:S02]  /*d580*/  ISETP.NE.AND P0, PT, R8, 0x1, PT ;  /* 0x000000010800780c */ /* 0x004fe40003f05270 */
[----:B0-----:R-:W-:Y:S02]  /*d590*/  SHF.R.S32.HI R0, RZ, 0x1f, R4 ;  /* 0x0000001fff007819 */ /* 0x001fe40000011404 */
[----:B---3--:R-:W-:-:S03]  /*d5a0*/  LOP3.LUT R7, R10, 0x7f, RZ, 0xc0, !PT ;  /* 0x0000007f0a077812 */ /* 0x008fc600078ec0ff */
[----:B-----5:R-:W-:-:S06]  /*d5b0*/  IMAD R0, R0, R2, RZ ;  /* 0x0000000200007224 */ /* 0x020fcc00078e02ff */
[----:B-1----:R-:W0:Y:S01]  /*d5c0*/  @P0 LDC R6, c[0x0][0x44c] ;  /* 0x00011300ff060b82 */ /* 0x002e220000000800 */
[----:B------:R-:W-:Y:S01]  /*d5d0*/  SHF.R.U32.HI R10, RZ, 0x3, R10 ;  /* 0x00000003ff0a7819 */ /* 0x000fe2000001160a */
[C---:B------:R-:W-:Y:S01]  /*d5e0*/  IMAD R0, R4.reuse, R3, R0 ;  /* 0x0000000304007224 */ /* 0x040fe200078e0200 */
[----:B------:R-:W-:Y:S01]  /*d5f0*/  LEA.HI R5, R7, R19, RZ, 0x1d ;  /* 0x0000001307057211 */ /* 0x000fe200078fe8ff */
[----:B------:R-:W-:Y:S01]  /*d600*/  IMAD.WIDE.U32 R2, R4, R2, UR4 ;  /* 0x0000000404027e25 */ /* 0x000fe2000f8e0002 */
[----:B------:R-:W-:-:S03]  /*d610*/  ULDC.64 UR4, c[0x0][0x2d0] ;  /* 0x0000b40000047ab9 */ /* 0x000fc60000000a00 */
[----:B------:R-:W-:Y:S02]  /*d620*/  IMAD.IADD R3, R3, 0x1, R0 ;  /* 0x0000000103037824 */ /* 0x000fe400078e0200 */
[----:B------:R-:W1:Y:S01]  /*d630*/  @P0 LDC R0, c[0x0][0x450] ;  /* 0x00011400ff000b82 */ /* 0x000e620000000800 */
[----:B----4-:R-:W-:-:S04]  /*d640*/  IMAD R5, R9, 0x80, R5 ;  /* 0x0000008009057824 */ /* 0x010fc800078e0205 */
[----:B------:R-:W-:Y:S02]  /*d650*/  IMAD.MOV.U32 R4, RZ, RZ, R5 ;  /* 0x000000ffff047224 */ /* 0x000fe400078e0005 */
[----:B0-----:R-:W-:-:S05]  /*d660*/  @P0 IMAD.HI.U32 R6, R5, R6, RZ ;  /* 0x0000000605060227 */ /* 0x001fca00078e00ff */
[----:B-1----:R-:W-:-:S05]  /*d670*/  @P0 SHF.R.U32.HI R4, RZ, R0, R6 ;  /* 0x00000000ff040219 */ /* 0x002fca0000011606 */
[----:B------:R-:W-:Y:S02]  /*d680*/  IMAD.MOV R0, RZ, RZ, -R4 ;  /* 0x000000ffff007224 */ /* 0x000fe400078e0a04 */
[----:B------:R-:W-:-:S04]  /*d690*/  IMAD.WIDE.U32 R2, R4, UR4, R2 ;  /* 0x0000000404027c25 */ /* 0x000fc8000f8e0002 */
[----:B------:R-:W-:Y:S01]  /*d6a0*/  IMAD R0, R8, R0, R5 ;  /* 0x0000000008007224 */ /* 0x000fe200078e0205 */
[----:B------:R-:W-:-:S05]  /*d6b0*/  SHF.R.S32.HI R5, RZ, 0x1f, R4 ;  /* 0x0000001fff057819 */ /* 0x000fca0000011404 */
[----:B------:R-:W-:-:S04]  /*d6c0*/  IMAD R5, R5, UR4, RZ ;  /* 0x0000000405057c24 */ /* 0x000fc8000f8e02ff */
[----:B------:R-:W-:Y:S01]  /*d6d0*/  IMAD R5, R4, UR5, R5 ;  /* 0x0000000504057c24 */ /* 0x000fe2000f8e0205 */
[----:B------:R-:W-:Y:S01]  /*d6e0*/  SHF.R.S32.HI R4, RZ, 0x1f, R0 ;  /* 0x0000001fff047819 */ /* 0x000fe20000011400 */
[----:B------:R-:W-:Y:S02]  /*d6f0*/  ULDC.64 UR4, c[0x0][0x2c8] ;  /* 0x0000b20000047ab9 */ /* 0x000fe40000000a00 */
[----:B------:R-:W-:Y:S01]  /*d700*/  IMAD.IADD R3, R3, 0x1, R5 ;  /* 0x0000000103037824 */ /* 0x000fe200078e0205 */
[----:B------:R-:W-:Y:S01]  /*d710*/  SHF.R.U32.HI R5, RZ, 0x3, R7 ;  /* 0x00000003ff057819 */ /* 0x000fe20000011607 */
[----:B------:R-:W-:Y:S02]  /*d720*/  IMAD R4, R4, UR4, RZ ;  /* 0x0000000404047c24 */ /* 0x000fe4000f8e02ff */
[----:B------:R-:W-:-:S04]  /*d730*/  IMAD.WIDE.U32 R2, R0, UR4, R2 ;  /* 0x0000000400027c25 */ /* 0x000fc8000f8e0002 */
[----:B------:R-:W-:Y:S01]  /*d740*/  IMAD R4, R0, UR5, R4 ;  /* 0x0000000500047c24 */ /* 0x000fe2000f8e0204 */
[----:B------:R-:W-:Y:S02]  /*d750*/  ULDC.64 UR4, c[0x0][0x280] ;  /* 0x0000a00000047ab9 */ /* 0x000fe40000000a00 */
[----:B------:R-:W-:Y:S01]  /*d760*/  IADD3 R0, P0, R2, UR4, RZ ;  /* 0x0000000402007c10 */ /* 0x000fe2000ff1e0ff */
[----:B------:R-:W-:Y:S02]  /*d770*/  ULDC UR4, c[0x0][0x2b8] ;  /* 0x0000ae0000047ab9 */ /* 0x000fe40000000800 */
[----:B------:R-:W-:Y:S02]  /*d780*/  ISETP.GE.AND P1, PT, R19, UR4, PT ;  /* 0x0000000413007c0c */ /* 0x000fe4000bf26270 */
[----:B------:R-:W-:Y:S01]  /*d790*/  IADD3.X R2, R3, UR5, R4, P0, !PT ;  /* 0x0000000503027c10 */ /* 0x000fe200087fe404 */
[----:B------:R-:W-:Y:S01]  /*d7a0*/  IMAD.SHL.U32 R4, R10, 0x10, RZ ;  /* 0x000000100a047824 */ /* 0x000fe200078e00ff */
[----:B------:R-:W-:-:S04]  /*d7b0*/  LOP3.LUT R3, R19, 0x80, RZ, 0xfc, !PT ;  /* 0x0000008013037812 */ /* 0x000fc800078efcff */
[----:B------:R-:W-:Y:S01]  /*d7c0*/  ISETP.GE.AND P0, PT, R3, UR4, PT ;  /* 0x0000000403007c0c */ /* 0x000fe2000bf06270 */
[----:B------:R-:W-:Y:S01]  /*d7d0*/  IMAD.SHL.U32 R3, R10, 0x80, RZ ;  /* 0x000000800a037824 */ /* 0x000fe200078e00ff */
[----:B------:R-:W-:-:S04]  /*d7e0*/  UMOV UR4, 0xffffffff ;  /* 0xffffffff00047882 */ /* 0x000fc80000000000 */
[----:B------:R-:W-:-:S04]  /*d7f0*/  LOP3.LUT R3, R19, 0x380, R3, 0xf8, !PT ;  /* 0x0000038013037812 */ /* 0x000fc800078ef803 */
[----:B------:R-:W-:Y:S01]  /*d800*/  LOP3.LUT R4, R3, 0x70, R4, 0x78, !PT ;  /* 0x0000007003047812 */ /* 0x000fe200078e7804 */
[----:B------:R-:W-:-:S05]  /*d810*/  IMAD.SHL.U32 R3, R7, 0x10, RZ ;  /* 0x0000001007037824 */ /* 0x000fca00078e00ff */
[----:B------:R-:W-:Y:S01]  /*d820*/  LOP3.LUT R4, R4, 0x400, R3, 0xf8, !PT ;  /* 0x0000040004047812 */ /* 0x000fe200078ef803 */
[----:B------:R-:W-:Y:S06]  /*d830*/  BRA.DIV UR4, `(.L_x_55) ;  /* 0x0000002e04807947 */ /* 0x000fec000b800000 */
[----:B------:R-:W0:Y:S01]  /*d840*/  SHFL.IDX PT, R7, R0, RZ, 0x181f ;  /* 0x00181fff00077589 */ /* 0x000e2200000e0000 */
[----:B------:R-:W-:Y:S01]  /*d850*/  ULDC UR4, c[0x0][0x288] ;  /* 0x0000a20000047ab9 */ /* 0x000fe20000000800 */
[----:B------:R-:W-:Y:S02]  /*d860*/  IMAD R5, R9, 0x80, R5 ;  /* 0x0000008009057824 */ /* 0x000fe400078e0205 */
[----:B------:R-:W1:Y:S01]  /*d870*/  SHFL.IDX PT, R6, R2, RZ, 0x181f ;  /* 0x00181fff02067589 */ /* 0x000e6200000e0000 */
[----:B------:R-:W-:-:S05]  /*d880*/  IMAD R3, R8, UR4, RZ ;  /* 0x0000000408037c24 */ /* 0x000fca000f8e02ff */
[----:B------:R-:W-:-:S13]  /*d890*/  ISETP.GE.AND P2, PT, R5, R3, PT ;  /* 0x000000030500720c */ /* 0x000fda0003f46270 */
[----:B------:R-:W-:Y:S01]  /*d8a0*/  @!P2 VIADD R8, R4, UR38 ;  /* 0x000000260408ac36 */ /* 0x000fe20008000000 */
[----:B0-----:R-:W-:-:S05]  /*d8b0*/  @!P2 IADD3 R7, P3, R19, R7, RZ ;  /* 0x000000071307a210 */ /* 0x001fca0007f7e0ff */
[----:B-1----:R-:W-:-:S05]  /*d8c0*/  @!P2 IMAD.X R6, RZ, RZ, R6, P3 ;  /* 0x000000ffff06a224 */ /* 0x002fca00018e0606 */
[----:B------:R-:W-:-:S04]  /*d8d0*/  @!P2 LOP3.LUT R7, R7, R6, RZ, 0x3c, !PT ;  /* 0x000000060707a212 */ /* 0x000fc800078e3cff */
[----:B------:R-:W-:-:S04]  /*d8e0*/  @!P2 LOP3.LUT R6, R7, R6, RZ, 0x3c, !PT ;  /* 0x000000060706a212 */ /* 0x000fc800078e3cff */
[----:B------:R-:W-:-:S05]  /*d8f0*/  @!P2 LOP3.LUT R7, R7, R6, RZ, 0x3c, !PT ;  /* 0x000000060707a212 */ /* 0x000fca00078e3cff */
[----:B------:R-:W-:Y:S01]  /*d900*/  @!PT LDS RZ, [RZ] ;  /* 0x00000000fffff984 */ /* 0x000fe20000000800 */
[----:B------:R-:W-:Y:S04]  /*d910*/  @!P2 LDGSTS.E.BYPASS.LTC128B.128 [R8+0x20400], desc[UR40][R6.64], !P1 ;  /* 0x204000000608afae */ /* 0x000fe8000c901d68 */
[----:B------:R0:W-:Y:S02]  /*d920*/  @!P2 LDGSTS.E.BYPASS.LTC128B.128 [R8+0x24400], desc[UR40][R6.64+0x80], !P0 ;  /* 0x244000800608afae */ /* 0x0001e4000c101d68 */
[----:B0-----:R-:W-:Y:S02]  /*d930*/  VIADD R6, R5, 0x10 ;  /* 0x0000001005067836 */ /* 0x001fe40000000000 */
[----:B------:R-:W0:Y:S03]  /*d940*/  SHFL.IDX PT, R7, R0, 0x1, 0x181f ;  /* 0x00381f0000077f89 */ /* 0x000e2600000e0000 */
[----:B------:R-:W-:-:S02]  /*d950*/  ISETP.GE.AND P2, PT, R6, R3, PT ;  /* 0x000000030600720c */ /* 0x000fc40003f46270 */
[----:B------:R-:W1:Y:S11]  /*d960*/  SHFL.IDX PT, R6, R2, 0x1, 0x181f ;  /* 0x00381f0002067f89 */ /* 0x000e7600000e0000 */
[----:B------:R-:W-:Y:S01]  /*d970*/  @!P2 VIADD R8, R4, UR38 ;  /* 0x000000260408ac36 */ /* 0x000fe20008000000 */
[----:B0-----:R-:W-:-:S05]  /*d980*/  @!P2 IADD3 R7, P3, R19, R7, RZ ;  /* 0x000000071307a210 */ /* 0x001fca0007f7e0ff */
[----:B-1----:R-:W-:-:S05]  /*d990*/  @!P2 IMAD.X R6, RZ, RZ, R6, P3 ;  /* 0x000000ffff06a224 */ /* 0x002fca00018e0606 */
[----:B------:R-:W-:-:S04]  /*d9a0*/  @!P2 LOP3.LUT R7, R7, R6, RZ, 0x3c, !PT ;  /* 0x000000060707a212 */ /* 0x000fc800078e3cff */
[----:B------:R-:W-:-:S04]  /*d9b0*/  @!P2 LOP3.LUT R6, R7, R6, RZ, 0x3c, !PT ;  /* 0x000000060706a212 */ /* 0x000fc800078e3cff */
[----:B------:R-:W-:-:S05]  /*d9c0*/  @!P2 LOP3.LUT R7, R7, R6, RZ, 0x3c, !PT ;  /* 0x000000060707a212 */ /* 0x000fca00078e3cff */
        /* <DEDUP_REMOVED lines=52> */
[----:B------:R-:W-:Y:S01]  /*dd10*/  ISETP.GE.AND P2, PT, R6, R3, PT ;  /* 0x000000030600720c */ /* 0x000fe20003f46270 */
[----:B------:R-:W-:Y:S04]  /*dd20*/  SHFL.IDX PT, R0, R0, 0x7, 0x181f ;  /* 0x00f81f0000007f89 */ /* 0x000fe800000e0000 */
[----:B------:R-:W1:Y:S08]  /*dd30*/  SHFL.IDX PT, R6, R2, 0x6, 0x181f ;  /* 0x00d81f0002067f89 */ /* 0x000e7000000e0000 */
[----:B------:R-:W-:Y:S01]  /*dd40*/  @!P2 VIADD R8, R4, UR38 ;  /* 0x000000260408ac36 */ /* 0x000fe20008000000 */
[----:B0-----:R-:W-:-:S05]  /*dd50*/  @!P2 IADD3 R7, P3, R19, R7, RZ ;  /* 0x000000071307a210 */ /* 0x001fca0007f7e0ff */
[----:B-1----:R-:W-:-:S05]  /*dd60*/  @!P2 IMAD.X R6, RZ, RZ, R6, P3 ;  /* 0x000000ffff06a224 */ /* 0x002fca00018e0606 */
[----:B------:R-:W-:-:S04]  /*dd70*/  @!P2 LOP3.LUT R7, R7, R6, RZ, 0x3c, !PT ;  /* 0x000000060707a212 */ /* 0x000fc800078e3cff */
[----:B------:R-:W-:-:S04]  /*dd80*/  @!P2 LOP3.LUT R6, R7, R6, RZ, 0x3c, !PT ;  /* 0x000000060706a212 */ /* 0x000fc800078e3cff */
[----:B------:R-:W-:-:S05]  /*dd90*/  @!P2 LOP3.LUT R7, R7, R6, RZ, 0x3c, !PT ;  /* 0x000000060707a212 */ /* 0x000fca00078e3cff */
[----:B------:R-:W-:Y:S04]  /*dda0*/  @!P2 LDGSTS.E.BYPASS.LTC128B.128 [R8+0x23400], desc[UR40][R6.64], !P1 ;  /* 0x234000000608afae */ /* 0x000fe8000c901d68 */
[----:B------:R0:W-:Y:S04]  /*ddb0*/  @!P2 LDGSTS.E.BYPASS.LTC128B.128 [R8+0x27400], desc[UR40][R6.64+0x80], !P0 ;  /* 0x274000800608afae */ /* 0x0001e8000c101d68 */
[----:B0-----:R0:W1:Y:S02]  /*ddc0*/  SHFL.IDX PT, R6, R2, 0x7, 0x181f ;  /* 0x00f81f0002067f89 */ /* 0x00106400000e0000 */
.L_x_121:
[----:B------:R-:W-:Y:S01]  /*ddd0*/  VIADD R5, R5, 0x70 ;  /* 0x0000007005057836 */ /* 0x000fe20000000000 */
[----:B------:R-:W-:Y:S04]  /*dde0*/  BSSY B0, `(.L_x_56) ;  /* 0x000000b000007945 */ /* 0x000fe80003800000 */
[----:B------:R-:W-:-:S13]  /*ddf0*/  ISETP.GE.AND P2, PT, R5, R3, PT ;  /* 0x000000030500720c */ /* 0x000fda0003f46270 */
[----:B------:R-:W-:Y:S05]  /*de00*/  @P2 BRA `(.L_x_57) ;  /* 0x0000000000202947 */ /* 0x000fea0003800000 */
[----:B0-----:R-:W-:Y:S01]  /*de10*/  IADD3 R2, P2, R19, R0, RZ ;  /* 0x0000000013027210 */ /* 0x001fe20007f5e0ff */
[----:B------:R-:W-:-:S04]  /*de20*/  VIADD R5, R4, UR38 ;  /* 0x0000002604057c36 */ /* 0x000fc80008000000 */
[----:B-1----:R-:W-:-:S05]  /*de30*/  IMAD.X R3, RZ, RZ, R6, P2 ;  /* 0x000000ffff037224 */ /* 0x002fca00010e0606 */
[----:B------:R-:W-:Y:S01]  /*de40*/  @!PT LDS RZ, [RZ] ;  /* 0x00000000fffff984 */ /* 0x000fe20000000800 */
[----:B------:R-:W-:Y:S01]  /*de50*/  @!PT LDS RZ, [RZ] ;  /* 0x00000000fffff984 */ /* 0x000fe20000000800 */
[----:B------:R-:W-:Y:S01]  /*de60*/  @!PT LDS RZ, [RZ] ;  /* 0x00000000fffff984 */ /* 0x000fe20000000800 */
[----:B------:R2:W-:Y:S04]  /*de70*/  LDGSTS.E.BYPASS.LTC128B.128 [R5+0x23c00], desc[UR40][R2.64], !P1 ;  /* 0x23c0000002057fae */ /* 0x0005e8000c901d68 */
[----:B------:R2:W-:Y:S02]  /*de80*/  LDGSTS.E.BYPASS.LTC128B.128 [R5+0x27c00], desc[UR40][R2.64+0x80], !P0 ;  /* 0x27c0008002057fae */ /* 0x0005e4000c101d68 */
.L_x_57:
[----:B------:R-:W-:Y:S05]  /*de90*/  BSYNC B0 ;  /* 0x0000000000007941 */ /* 0x000fea0003800000 */
.L_x_56:
[----:B------:R-:W-:Y:S01]  /*dea0*/  NOP ;  /* 0x0000000000007918 */ /* 0x000fe20000000000 */
[----:B------:R-:W-:Y:S01]  /*deb0*/  SYNCS.ARRIVE.TRANS64.RED.A0T1 RZ, [UR38+0x38800], RZ ;  /* 0x038800ffffff79a7 */ /* 0x000fe20008200426 */
[----:B------:R-:W-:Y:S01]  /*dec0*/  IMAD.MOV.U32 R0, RZ, RZ, 0x1 ;  /* 0x00000001ff007424 */ /* 0x000fe200078e00ff */
[----:B------:R-:W-:Y:S04]  /*ded0*/  ARRIVES.LDGSTSBAR.64.TRANSCNT [UR38+0x38800] ;  /* 0x03880000ff0079b0 */ /* 0x000fe80008000aa6 */
[----:B------:R-:W-:Y:S01]  /*dee0*/  SHF.L.U32 R0, R0, 0x1f, RZ ;  /* 0x0000001f00007819 */ /* 0x000fe200000006ff */
[----:B------:R-:W-:Y:S01]  /*def0*/  NOP ;  /* 0x0000000000007918 */ /* 0x000fe20000000000 */
[----:B------:R-:W-:Y:S02]  /*df00*/  SYNCS.ARRIVE.TRANS64.A1T0 RZ, [UR38+0x38800], RZ ;  /* 0x038800ffffff79a7 */ /* 0x000fe40008100026 */
[----:B------:R-:W3:Y:S02]  /*df10*/  SYNCS.PHASECHK.TRANS64.TRYWAIT P0, [UR38+0x38820], R0 ;  /* 0x03882000ff0075a7 */ /* 0x000ee40008000166 */
[----:B---3--:R-:W-:Y:S05]  /*df20*/  @!P0 BRA `(.L_x_58) ;  /* 0x0000003000a48947 */ /* 0x008fea0003800000 */
.L_x_122:
[----:B0-2---:R-:W2:Y:S01]  /*df30*/  LDL R2, [R1+0x10] ;  /* 0x0000100001027983 */ /* 0x005ea20000100800 */
[----:B------:R-:W-:Y:S02]  /*df40*/  VIADD R3, R18, 0xfffffffe ;  /* 0xfffffffe12037836 */ /* 0x000fe40000000000 */
[----:B------:R-:W-:-:S03]  /*df50*/  IMAD.MOV.U32 R21, RZ, RZ, 0x1 ;  /* 0x00000001ff157424 */ /* 0x000fc600078e00ff */
[----:B--2---:R-:W-:-:S13]  /*df60*/  ISETP.GE.AND P0, PT, R3, R2, PT ;  /* 0x000000020300720c */ /* 0x004fda0003f06270 */
[----:B------:R-:W-:Y:S05]  /*df70*/  @!P0 BRA `(.L_x_59) ;  /* 0x0000001400248947 */ /* 0x000fea0003800000 */
[----:B------:R-:W1:Y:S04]  /*df80*/  LDL R5, [R1+0x24] ;  /* 0x0000240001057983 */ /* 0x000e680000100800 */
[----:B------:R-:W2:Y:S04]  /*df90*/  LDL R2, [R1+0xc] ;  /* 0x00000c0001027983 */ /* 0x000ea80000100800 */
[----:B------:R-:W3:Y:S01]  /*dfa0*/  LDL R4, [R1+0x14] ;  /* 0x0000140001047983 */ /* 0x000ee20000100800 */
[C---:B-1----:R-:W-:Y:S02]  /*dfb0*/  LOP3.LUT R6, R5.reuse, 0x1, RZ, 0xfc, !PT ;  /* 0x0000000105067812 */ /* 0x042fe400078efcff */
[----:B------:R-:W-:Y:S01]  /*dfc0*/  LOP3.LUT R0, R5, 0x2, RZ, 0xfc, !PT ;  /* 0x0000000205007812 */ /* 0x000fe200078efcff */
[----:B--2---:R-:W-:-:S02]  /*dfd0*/  IMAD.IADD R5, R2, 0x1, R17 ;  /* 0x0000000102057824 */ /* 0x004fc400078e0211 */
[----:B------:R-:W-:Y:S01]  /*dfe0*/  STL [R1+0x2c], R6 ;  /* 0x00002c0601007387 */ /* 0x000fe20000100800 */
[----:B---3--:R-:W-:-:S03]  /*dff0*/  IMAD.IADD R4, R2, 0x1, R4 ;  /* 0x0000000102047824 */ /* 0x008fc600078e0204 */
[----:B------:R0:W-:Y:S04]  /*e000*/  STL [R1+0x28], R0 ;  /* 0x0000280001007387 */ /* 0x0001e80000100800 */
[----:B------:R1:W-:Y:S04]  /*e010*/  STL [R1+0x20], R5 ;  /* 0x0000200501007387 */ /* 0x0003e80000100800 */
[----:B------:R1:W-:Y:S01]  /*e020*/  STL [R1+0x1c], R4 ;  /* 0x00001c0401007387 */ /* 0x0003e20000100800 */
[----:B------:R-:W-:Y:S02]  /*e030*/  IMAD.MOV.U32 R2, RZ, RZ, RZ ;  /* 0x000000ffff027224 */ /* 0x000fe400078e00ff */
[----:B0-----:R-:W-:-:S07]  /*e040*/  IMAD.MOV.U32 R0, RZ, RZ, 0x1 ;  /* 0x00000001ff007424 */ /* 0x001fce00078e00ff */
.L_x_78:
[----:B-1----:R-:W2:Y:S01]  /*e050*/  LDL R4, [R1+0x4] ;  /* 0x0000040001047983 */ /* 0x002ea20000100800 */
[----:B------:R-:W-:Y:S01]  /*e060*/  VIADD R20, R2, 0x1 ;  /* 0x0000000102147836 */ /* 0x000fe20000000000 */
[----:B------:R-:W-:Y:S04]  /*e070*/  BSSY B0, `(.L_x_60) ;  /* 0x0000081000007945 */ /* 0x000fe80003800000 */
[----:B------:R-:W-:-:S04]  /*e080*/  ISETP.NE.AND P0, PT, R20, 0x2, PT ;  /* 0x000000021400780c */ /* 0x000fc80003f05270 */
[----:B------:R-:W-:Y:S02]  /*e090*/  SEL R21, RZ, 0x1, P0 ;  /* 0x00000001ff157807 */ /* 0x000fe40000000000 */
[----:B------:R-:W-:Y:S02]  /*e0a0*/  SEL R20, R20, RZ, P0 ;  /* 0x000000ff14147207 */ /* 0x000fe40000000000 */
[----:B------:R-:W-:Y:S02]  /*e0b0*/  LOP3.LUT R21, R0, R21, RZ, 0x3c, !PT ;  /* 0x0000001500157212 */ /* 0x000fe400078e3cff */
[----:B--2---:R-:W-:-:S13]  /*e0c0*/  LOP3.LUT P1, RZ, R4, 0x2, RZ, 0xc0, !PT ;  /* 0x0000000204ff7812 */ /* 0x004fda000782c0ff */
[----:B0-----:R-:W-:Y:S05]  /*e0d0*/  @!P1 BRA `(.L_x_61) ;  /* 0x0000000400e89947 */ /* 0x001fea0003800000 */
[----:B------:R-:W-:Y:S01]  /*e0e0*/  LOP3.LUT P1, RZ, R4, 0x1, RZ, 0xc0, !PT ;  /* 0x0000000104ff7812 */ /* 0x000fe2000782c0ff */
[----:B------:R-:W-:-:S12]  /*e0f0*/  IMAD.MOV.U32 R8, RZ, RZ, R3 ;  /* 0x000000ffff087224 */ /* 0x000fd800078e0003 */
[----:B------:R-:W-:Y:S05]  /*e100*/  @!P1 BRA `(.L_x_62) ;  /* 0x0000000000509947 */ /* 0x000fea0003800000 */
[----:B------:R-:W2:Y:S01]  /*e110*/  LDL R9, [R1+0x18] ;  /* 0x0000180001097983 */ /* 0x000ea20000100800 */
[----:B------:R-:W0:Y:S01]  /*e120*/  LDC R7, c[0x0][0x43c] ;  /* 0x00010f00ff077b82 */ /* 0x000e220000000800 */
[----:B------:R-:W-:Y:S02]  /*e130*/  ULDC.64 UR4, c[0x0][0x428] ;  /* 0x00010a0000047ab9 */ /* 0x000fe40000000a00 */
[----:B------:R-:W3:Y:S01]  /*e140*/  LDL R10, [R1+0x8] ;  /* 0x00000800010a7983 */ /* 0x000ee20000100800 */
[----:B0-----:R-:W-:-:S13]  /*e150*/  ISETP.NE.AND P0, PT, R7, 0x1, PT ;  /* 0x000000010700780c */ /* 0x001fda0003f05270 */
[----:B------:R-:W0:Y:S02]  /*e160*/  @P0 LDC.64 R4, c[0x0][0x440] ;  /* 0x00011000ff040b82 */ /* 0x000e240000000a00 */
[----:B0-----:R-:W-:-:S04]  /*e170*/  @P0 IMAD.HI.U32 R6, R3, R4, RZ ;  /* 0x0000000403060227 */ /* 0x001fc800078e00ff */
[----:B------:R-:W-:Y:S01]  /*e180*/  IMAD.MOV.U32 R4, RZ, RZ, R3 ;  /* 0x000000ffff047224 */ /* 0x000fe200078e0003 */
[----:B------:R-:W-:-:S04]  /*e190*/  @P0 SHF.R.U32.HI R4, RZ, R5, R6 ;  /* 0x00000005ff040219 */ /* 0x000fc80000011606 */
[--C-:B------:R-:W-:Y:S01]  /*e1a0*/  SHF.R.S32.HI R5, RZ, 0x1f, R4.reuse ;  /* 0x0000001fff057819 */ /* 0x100fe20000011404 */
[----:B------:R-:W-:-:S04]  /*e1b0*/  IMAD.MOV R8, RZ, RZ, -R4 ;  /* 0x000000ffff087224 */ /* 0x000fc800078e0a04 */
[----:B------:R-:W-:Y:S02]  /*e1c0*/  IMAD R8, R7, R8, R3 ;  /* 0x0000000807087224 */ /* 0x000fe400078e0203 */
[----:B------:R-:W0:Y:S01]  /*e1d0*/  LDC.64 R6, c[0x0][0x418] ;  /* 0x00010600ff067b82 */ /* 0x000e220000000a00 */
[----:B--2---:R-:W-:-:S04]  /*e1e0*/  IMAD R9, R9, UR4, RZ ;  /* 0x0000000409097c24 */ /* 0x004fc8000f8e02ff */
[C---:B---3--:R-:W-:Y:S02]  /*e1f0*/  IMAD R9, R10.reuse, UR5, R9 ;  /* 0x000000050a097c24 */ /* 0x048fe4000f8e0209 */
[----:B------:R-:W-:-:S04]  /*e200*/  IMAD.WIDE.U32 R4, R10, UR4, R4 ;  /* 0x000000040a047c25 */ /* 0x000fc8000f8e0004 */
[----:B------:R-:W-:Y:S01]  /*e210*/  IMAD.IADD R9, R9, 0x1, R5 ;  /* 0x0000000109097824 */ /* 0x000fe200078e0205 */
[----:B0-----:R-:W-:-:S04]  /*e220*/  LEA R6, P0, R4, R6, 0x2 ;  /* 0x0000000604067211 */ /* 0x001fc800078010ff */
[----:B------:R-:W-:-:S05]  /*e230*/  LEA.HI.X R7, R4, R7, R9, 0x2, P0 ;  /* 0x0000000704077211 */ /* 0x000fca00000f1409 */
[----:B------:R0:W5:Y:S04]  /*e240*/  LDG.E R16, desc[UR40][R6.64] ;  /* 0x0000002806107981 */ /* 0x000168000c1e1900 */
.L_x_62:
[----:B0-----:R-:W-:Y:S01]  /*e250*/  LEA R6, R20, UR38, 0x3 ;  /* 0x0000002614067c11 */ /* 0x001fe2000f8e18ff */
[----:B------:R-:W0:Y:S01]  /*e260*/  S2R R4, SR_TID.X ;  /* 0x0000000000047919 */ /* 0x000e220000002100 */
[----:B------:R-:W-:-:S04]  /*e270*/  SHF.L.U32 R5, R21, 0x1f, RZ ;  /* 0x0000001f15057819 */ /* 0x000fc800000006ff */
[----:B------:R-:W1:Y:S01]  /*e280*/  SYNCS.PHASECHK.TRANS64.TRYWAIT P0, [R6+URZ+0x38880], R5 ;  /* 0x03888005060075a7 */ /* 0x000e62000800017f */
[----:B0-----:R-:W-:-:S04]  /*e290*/  LOP3.LUT R4, R4, 0x7f, RZ, 0xc0, !PT ;  /* 0x0000007f04047812 */ /* 0x001fc800078ec0ff */
[----:B------:R-:W-:Y:S01]  /*e2a0*/  ISETP.NE.AND P1, PT, R4, RZ, PT ;  /* 0x000000ff0400720c */ /* 0x000fe20003f25270 */
[----:B-1----:R-:W-:-:S12]  /*e2b0*/  @!P0 BRA `(.L_x_63) ;  /* 0x0000002c00d88947 */ /* 0x002fd80003800000 */
.L_x_123:
[----:B------:R-:W-:Y:S04]  /*e2c0*/  BSSY B1, `(.L_x_64) ;  /* 0x0000009000017945 */ /* 0x000fe80003800000 */
[----:B------:R-:W-:Y:S05]  /*e2d0*/  @P1 BRA `(.L_x_65) ;  /* 0x00000000001c1947 */ /* 0x000fea0003800000 */
[----:B------:R-:W1:Y:S02]  /*e2e0*/  S2R R4, SR_TID.X ;  /* 0x0000000000047919 */ /* 0x000e640000002100 */
[----:B-1----:R-:W-:Y:S01]  /*e2f0*/  LOP3.LUT R7, R4, 0x1f, RZ, 0xc0, !PT ;  /* 0x0000001f04077812 */ /* 0x002fe200078ec0ff */
[----:B------:R-:W-:-:S03]  /*e300*/  IMAD.MOV.U32 R4, RZ, RZ, 0x8000 ;  /* 0x00008000ff047424 */ /* 0x000fc600078e00ff */
[----:B------:R-:W-:Y:S01]  /*e310*/  ISETP.NE.AND P0, PT, R7, RZ, PT ;  /* 0x000000ff0700720c */ /* 0x000fe20003f05270 */
[----:B------:R1:W-:-:S12]  /*e320*/  SYNCS.ARRIVE.TRANS64 RZ, [R6+URZ+0x38870], R4 ;  /* 0x0388700406ff79a7 */ /* 0x0003d8000800003f */
[----:B-1----:R-:W-:Y:S05]  /*e330*/  @!P0 BRA `(.L_x_65) ;  /* 0x0000000000048947 */ /* 0x002fea0003800000 */
[----:B------:R-:W-:Y:S01]  /*e340*/  BPT.TRAP 0x1 ;  /* 0x000000040000795c */ /* 0x000fe20000300000 */
.L_x_65:
[----:B------:R-:W-:Y:S05]  /*e350*/  BSYNC B1 ;  /* 0x0000000000017941 */ /* 0x000fea0003800000 */
.L_x_64:
[----:B------:R-:W-:Y:S01]  /*e360*/  LEA R4, R20, UR38, 0xf ;  /* 0x0000002614047c11 */ /* 0x000fe2000f8e78ff */
[----:B------:R-:W-:Y:S01]  /*e370*/  IMAD.SHL.U32 R7, R8, 0x80, RZ ;  /* 0x0000008008077824 */ /* 0x000fe200078e00ff */
[----:B------:R-:W-:Y:S01]  /*e380*/  R2UR UR33, R6 ;  /* 0x00000000062172ca */ /* 0x000fe200000e0000 */
[----:B------:R-:W-:Y:S01]  /*e390*/  IMAD.MOV.U32 R11, RZ, RZ, RZ ;  /* 0x000000ffff0b7224 */ /* 0x000fe200078e00ff */
[----:B------:R-:W-:Y:S01]  /*e3a0*/  R2UR UR8, R4 ;  /* 0x00000000040872ca */ /* 0x000fe200000e0000 */
[----:B------:R-:W-:Y:S01]  /*e3b0*/  ULDC.64 UR4, c[0x0][0x198] ;  /* 0x0000660000047ab9 */ /* 0x000fe20000000a00 */
[----:B------:R-:W-:Y:S01]  /*e3c0*/  R2UR UR35, R7 ;  /* 0x00000000072372ca */ /* 0x000fe200000e0000 */
[----:B------:R-:W-:Y:S01]  /*e3d0*/  UIADD3 UR4, UP0, UR4, 0x470, URZ ;  /* 0x0000047004047890 */ /* 0x000fe2000ff1e03f */
[----:B------:R-:W-:Y:S01]  /*e3e0*/  R2UR UR34, R11 ;  /* 0x000000000b2272ca */ /* 0x000fe200000e0000 */
[----:B------:R-:W-:Y:S01]  /*e3f0*/  UMOV UR6, 0x0 ;  /* 0x0000000000067882 */ /* 0x000fe20000000000 */
[----:B------:R-:W-:Y:S01]  /*e400*/  PLOP3.LUT P0, PT, PT, PT, PT, 0x80, 0x0 ;  /* 0x000000000000781c */ /* 0x000fe20003f0f070 */
[----:B------:R-:W-:Y:S01]  /*e410*/  UIADD3.X UR5, URZ, UR5, URZ, UP0, !UPT ;  /* 0x000000053f057290 */ /* 0x000fe200087fe43f */
[----:B------:R-:W-:-:S03]  /*e420*/  UMOV UR7, 0x14f00000 ;  /* 0x14f0000000077882 */ /* 0x000fc60000000000 */
[----:B------:R-:W-:Y:S02]  /*e430*/  UIADD3 UR33, UR33, 0x38870, URZ ;  /* 0x0003887021217890 */ /* 0x000fe4000fffe03f */
[----:B------:R-:W-:-:S12]  /*e440*/  UIADD3 UR32, UR8, 0x10400, URZ ;  /* 0x0001040008207890 */ /* 0x000fd8000fffe03f */
.L_x_66:
[----:B------:R-:W-:-:S13]  /*e450*/  @P0 ELECT P2, URZ, PT ;  /* 0x00000000003f082f */ /* 0x000fda0003840000 */
[----:B-----5:R-:W-:Y:S02]  /*e460*/  @P2 R2UR UR37, R16 ;  /* 0x00000000102522ca */ /* 0x020fe400000e0000 */
[----:B------:R-:W-:-:S11]  /*e470*/  @P2 PLOP3.LUT P0, PT, P2, PT, PT, 0x8, 0x0 ;  /* 0x000000000000281c */ /* 0x000fd6000170e170 */
[----:B------:R1:W-:Y:S01]  /*e480*/  UTMALDG.4D [UR32], [UR4], desc[UR6] ;  /* 0x00000620040075b4 */ /* 0x0003e20008019000 */
[----:B------:R-:W-:Y:S01]  /*e490*/  PLOP3.LUT P2, PT, PT, PT, PT, 0x8, 0x0 ;  /* 0x000000000000781c */ /* 0x000fe20003f4e170 */
[----:B-1----:R-:W-:-:S12]  /*e4a0*/  @P0 BRA.U.ANY `(.L_x_66) ;  /* 0xfffffffd00e80947 */ /* 0x002fd8000393ffff */
[----:B------:R-:W-:Y:S01]  /*e4b0*/  IMAD.MOV.U32 R10, RZ, RZ, 0x80 ;  /* 0x00000080ff0a7424 */ /* 0x000fe200078e00ff */
[----:B------:R-:W-:Y:S01]  /*e4c0*/  R2UR UR11, R7 ;  /* 0x00000000070b72ca */ /* 0x000fe200000e0000 */
[----:B------:R-:W-:Y:S01]  /*e4d0*/  UIADD3 UR8, UR8, 0x14400, URZ ;  /* 0x0001440008087890 */ /* 0x000fe2000fffe03f */
[----:B------:R-:W-:Y:S01]  /*e4e0*/  PLOP3.LUT P0, PT, PT, PT, PT, 0x80, 0x0 ;  /* 0x000000000000781c */ /* 0x000fe20003f0f070 */
[----:B------:R-:W-:Y:S01]  /*e4f0*/  UMOV UR6, 0x0 ;  /* 0x0000000000067882 */ /* 0x000fe20000000000 */
[----:B------:R-:W-:Y:S01]  /*e500*/  R2UR UR10, R10 ;  /* 0x000000000a0a72ca */ /* 0x000fe200000e0000 */
[----:B------:R-:W-:-:S14]  /*e510*/  UMOV UR7, 0x14f00000 ;  /* 0x14f0000000077882 */ /* 0x000fdc0000000000 */
.L_x_67:
[----:B------:R-:W-:-:S13]  /*e520*/  @P0 ELECT P2, URZ, PT ;  /* 0x00000000003f082f */ /* 0x000fda0003840000 */
[----:B------:R-:W-:Y:S01]  /*e530*/  @P2 R2UR UR13, R16 ;  /* 0x00000000100d22ca */ /* 0x000fe200000e0000 */
[----:B------:R-:W-:Y:S01]  /*e540*/  UMOV UR9, UR33 ;  /* 0x0000002100097c82 */ /* 0x000fe20008000000 */
[----:B------:R-:W-:Y:S01]  /*e550*/  UMOV UR12, UR36 ;  /* 0x00000024000c7c82 */ /* 0x000fe20008000000 */
[----:B------:R-:W-:-:S10]  /*e560*/  @P2 PLOP3.LUT P0, PT, P2, PT, PT, 0x8, 0x0 ;  /* 0x000000000000281c */ /* 0x000fd4000170e170 */
[----:B------:R1:W-:Y:S01]  /*e570*/  UTMALDG.4D [UR8], [UR4], desc[UR6] ;  /* 0x00000608040075b4 */ /* 0x0003e20008019000 */
[----:B------:R-:W-:Y:S02]  /*e580*/  PLOP3.LUT P2, PT, PT, PT, PT, 0x8, 0x0 ;  /* 0x000000000000781c */ /* 0x000fe40003f4e170 */
[----:B-1----:R-:W-:Y:S11]  /*e590*/  @P0 BRA.U.ANY `(.L_x_67) ;  /* 0xfffffffd00e00947 */ /* 0x002ff6000393ffff */
[----:B------:R-:W1:Y:S02]  /*e5a0*/  SYNCS.PHASECHK.TRANS64.TRYWAIT P0, [R6+URZ+0x38840], R5 ;  /* 0x03884005060075a7 */ /* 0x000e64000800017f */
[----:B-1----:R-:W-:Y:S05]  /*e5b0*/  @!P0 BRA `(.L_x_68) ;  /* 0x0000002c002c8947 */ /* 0x002fea0003800000 */
.L_x_124:
[----:B------:R-:W-:Y:S01]  /*e5c0*/  BSSY B1, `(.L_x_69) ;  /* 0x000000b000017945 */ /* 0x000fe20003800000 */
[----:B------:R-:W-:Y:S02]  /*e5d0*/  IMAD.MOV.U32 R8, RZ, RZ, 0x0 ;  /* 0x00000000ff087424 */ /* 0x000fe400078e00ff */
[----:B------:R-:W-:Y:S01]  /*e5e0*/  IMAD.MOV.U32 R9, RZ, RZ, 0x14f00000 ;  /* 0x14f00000ff097424 */ /* 0x000fe200078e00ff */
[----:B------:R-:W-:Y:S06]  /*e5f0*/  @P1 BRA `(.L_x_70) ;  /* 0x00000000001c1947 */ /* 0x000fec0003800000 */
[----:B------:R-:W2:Y:S01]  /*e600*/  S2R R12, SR_TID.X ;  /* 0x00000000000c7919 */ /* 0x000ea20000002100 */
[----:B01----:R-:W-:-:S04]  /*e610*/  IMAD.MOV.U32 R5, RZ, RZ, 0x8000 ;  /* 0x00008000ff057424 */ /* 0x003fc800078e00ff */
[----:B------:R3:W-:Y:S01]  /*e620*/  SYNCS.ARRIVE.TRANS64 RZ, [R6+URZ+0x38830], R5 ;  /* 0x0388300506ff79a7 */ /* 0x0007e2000800003f */
[----:B--2---:R-:W-:-:S04]  /*e630*/  LOP3.LUT R12, R12, 0x1f, RZ, 0xc0, !PT ;  /* 0x0000001f0c0c7812 */ /* 0x004fc800078ec0ff */
[----:B------:R-:W-:-:S13]  /*e640*/  ISETP.NE.AND P0, PT, R12, RZ, PT ;  /* 0x000000ff0c00720c */ /* 0x000fda0003f05270 */
[----:B---3--:R-:W-:Y:S05]  /*e650*/  @!P0 BRA `(.L_x_70) ;  /* 0x0000000000048947 */ /* 0x008fea0003800000 */
[----:B------:R-:W-:Y:S01]  /*e660*/  BPT.TRAP 0x1 ;  /* 0x000000040000795c */ /* 0x000fe20000300000 */
.L_x_70:
[----:B------:R-:W-:Y:S05]  /*e670*/  BSYNC B1 ;  /* 0x0000000000017941 */ /* 0x000fea0003800000 */
.L_x_69:
[----:B------:R-:W-:Y:S01]  /*e680*/  R2UR UR4, R4 ;  /* 0x00000000040472ca */ /* 0x000fe200000e0000 */
[----:B------:R-:W-:Y:S01]  /*e690*/  ULDC.64 UR6, c[0x0][0x198] ;  /* 0x0000660000067ab9 */ /* 0x000fe20000000a00 */
[----:B------:R-:W-:Y:S01]  /*e6a0*/  R2UR UR9, R6 ;  /* 0x00000000060972ca */ /* 0x000fe200000e0000 */
[----:B------:R-:W-:Y:S01]  /*e6b0*/  UIADD3 UR6, UP0, UR6, 0x370, URZ ;  /* 0x0000037006067890 */ /* 0x000fe2000ff1e03f */
[----:B------:R-:W-:Y:S02]  /*e6c0*/  R2UR UR10, R11 ;  /* 0x000000000b0a72ca */ /* 0x000fe400000e0000 */
[----:B------:R-:W-:Y:S01]  /*e6d0*/  R2UR UR14, R8 ;  /* 0x00000000080e72ca */ /* 0x000fe200000e0000 */
[----:B------:R-:W-:Y:S01]  /*e6e0*/  UIADD3.X UR7, URZ, UR7, URZ, UP0, !UPT ;  /* 0x000000073f077290 */ /* 0x000fe200087fe43f */
[----:B------:R-:W-:Y:S02]  /*e6f0*/  R2UR UR15, R9 ;  /* 0x00000000090f72ca */ /* 0x000fe400000e0000 */
[----:B------:R-:W-:-:S02]  /*e700*/  R2UR UR11, R7 ;  /* 0x00000000070b72ca */ /* 0x000fc400000e0000 */
[----:B------:R-:W-:Y:S01]  /*e710*/  PLOP3.LUT P0, PT, PT, PT, PT, 0x80, 0x0 ;  /* 0x000000000000781c */ /* 0x000fe20003f0f070 */
[----:B------:R-:W-:Y:S02]  /*e720*/  UIADD3 UR8, UR4, 0x28400, URZ ;  /* 0x0002840004087890 */ /* 0x000fe4000fffe03f */
[----:B------:R-:W-:-:S12]  /*e730*/  UIADD3 UR9, UR9, 0x38830, URZ ;  /* 0x0003883009097890 */ /* 0x000fd8000fffe03f */
.L_x_71:
[----:B------:R-:W-:-:S13]  /*e740*/  @P0 ELECT P1, URZ, PT ;  /* 0x00000000003f082f */ /* 0x000fda0003820000 */
[----:B------:R-:W-:Y:S01]  /*e750*/  @P1 R2UR UR13, R16 ;  /* 0x00000000100d12ca */ /* 0x000fe200000e0000 */
[----:B------:R-:W-:Y:S01]  /*e760*/  UMOV UR12, UR36 ;  /* 0x00000024000c7c82 */ /* 0x000fe20008000000 */
[----:B------:R-:W-:-:S11]  /*e770*/  @P1 PLOP3.LUT P0, PT, P1, PT, PT, 0x8, 0x0 ;  /* 0x000000000000181c */ /* 0x000fd60000f0e170 */
[----:B------:R2:W-:Y:S01]  /*e780*/  UTMALDG.4D [UR8], [UR6], desc[UR14] ;  /* 0x00000e08060075b4 */ /* 0x0005e20008019000 */
[----:B------:R-:W-:Y:S01]  /*e790*/  PLOP3.LUT P1, PT, PT, PT, PT, 0x8, 0x0 ;  /* 0x000000000000781c */ /* 0x000fe20003f2e170 */
[----:B--2---:R-:W-:-:S12]  /*e7a0*/  @P0 BRA.U.ANY `(.L_x_71) ;  /* 0xfffffffd00e40947 */ /* 0x004fd8000393ffff */
[----:B------:R-:W-:Y:S01]  /*e7b0*/  R2UR UR10, R10 ;  /* 0x000000000a0a72ca */ /* 0x000fe200000e0000 */
[----:B------:R-:W-:Y:S01]  /*e7c0*/  UIADD3 UR8, UR4, 0x2c400, URZ ;  /* 0x0002c40004087890 */ /* 0x000fe2000fffe03f */
[----:B------:R-:W-:Y:S02]  /*e7d0*/  R2UR UR14, R8 ;  /* 0x00000000080e72ca */ /* 0x000fe400000e0000 */
[----:B------:R-:W-:Y:S02]  /*e7e0*/  R2UR UR15, R9 ;  /* 0x00000000090f72ca */ /* 0x000fe400000e0000 */
[----:B------:R-:W-:Y:S02]  /*e7f0*/  R2UR UR11, R7 ;  /* 0x00000000070b72ca */ /* 0x000fe400000e0000 */
[----:B------:R-:W-:-:S13]  /*e800*/  PLOP3.LUT P0, PT, PT, PT, PT, 0x80, 0x0 ;  /* 0x000000000000781c */ /* 0x000fda0003f0f070 */
.L_x_72:
[----:B------:R-:W-:-:S13]  /*e810*/  @P0 ELECT P1, URZ, PT ;  /* 0x00000000003f082f */ /* 0x000fda0003820000 */
[----:B------:R-:W-:Y:S01]  /*e820*/  @P1 R2UR UR13, R16 ;  /* 0x00000000100d12ca */ /* 0x000fe200000e0000 */
[----:B------:R-:W-:Y:S01]  /*e830*/  UMOV UR12, UR36 ;  /* 0x00000024000c7c82 */ /* 0x000fe20008000000 */
[----:B------:R-:W-:-:S11]  /*e840*/  @P1 PLOP3.LUT P0, PT, P1, PT, PT, 0x8, 0x0 ;  /* 0x000000000000181c */ /* 0x000fd60000f0e170 */
[----:B------:R2:W-:Y:S01]  /*e850*/  UTMALDG.4D [UR8], [UR6], desc[UR14] ;  /* 0x00000e08060075b4 */ /* 0x0005e20008019000 */
[----:B------:R-:W-:Y:S01]  /*e860*/  PLOP3.LUT P1, PT, PT, PT, PT, 0x8, 0x0 ;  /* 0x000000000000781c */ /* 0x000fe20003f2e170 */
[----:B--2---:R-:W-:-:S12]  /*e870*/  @P0 BRA.U.ANY `(.L_x_72) ;  /* 0xfffffffd00e40947 */ /* 0x004fd8000393ffff */
.L_x_61:
[----:B------:R-:W-:Y:S05]  /*e880*/  BSYNC B0 ;  /* 0x0000000000007941 */ /* 0x000fea0003800000 */
.L_x_60:
[----:B------:R-:W2:Y:S02]  /*e890*/  LDL R4, [R1+0x2c] ;  /* 0x00002c0001047983 */ /* 0x000ea40000100800 */
[----:B--2---:R-:W-:-:S13]  /*e8a0*/  ISETP.NE.AND P0, PT, R4, 0x3, PT ;  /* 0x000000030400780c */ /* 0x004fda0003f05270 */
[----:B------:R-:W-:Y:S05]  /*e8b0*/  @!P0 BRA `(.L_x_73) ;  /* 0x0000000000048947 */ /* 0x000fea0003800000 */
[----:B------:R-:W-:Y:S01]  /*e8c0*/  BPT.TRAP 0x1 ;  /* 0x000000040000795c */ /* 0x000fe20000300000 */
.L_x_73:
[----:B01----:R-:W2:Y:S01]  /*e8d0*/  LDL R5, [R1+0x28] ;  /* 0x0000280001057983 */ /* 0x003ea20000100800 */
[----:B------:R-:W-:Y:S02]  /*e8e0*/  LOP3.LUT R4, R0, 0x1, RZ, 0x3c, !PT ;  /* 0x0000000100047812 */ /* 0x000fe400078e3cff */
[----:B------:R-:W-:Y:S02]  /*e8f0*/  LEA R19, R2, UR38, 0x3 ;  /* 0x0000002602137c11 */ /* 0x000fe4000f8e18ff */
[----:B------:R-:W-:-:S04]  /*e900*/  SHF.L.U32 R4, R4, 0x1f, RZ ;  /* 0x0000001f04047819 */ /* 0x000fc800000006ff */
[----:B------:R-:W0:Y:S01]  /*e910*/  SYNCS.PHASECHK.TRANS64.TRYWAIT P0, [R19+URZ+0x38870], R4 ;  /* 0x03887004130075a7 */ /* 0x000e22000800017f */
[----:B--2---:R-:W-:Y:S01]  /*e920*/  ISETP.NE.AND P1, PT, R5, 0x3, PT ;  /* 0x000000030500780c */ /* 0x004fe20003f25270 */
[----:B0-----:R-:W-:-:S12]  /*e930*/  @!P0 BRA `(.L_x_74) ;  /* 0x0000002800608947 */ /* 0x001fd80003800000 */
.L_x_125:
[----:B------:R-:W-:Y:S05]  /*e940*/  @!P1 BRA `(.L_x_75) ;  /* 0x0000000000049947 */ /* 0x000fea0003800000 */
[----:B------:R-:W-:Y:S01]  /*e950*/  BPT.TRAP 0x1 ;  /* 0x000000040000795c */ /* 0x000fe20000300000 */
.L_x_75:
[----:B0-----:R-:W-:Y:S01]  /*e960*/  SHF.L.U32 R4, R0, 0x1f, RZ ;  /* 0x0000001f00047819 */ /* 0x001fe200000006ff */
[----:B------:R-:W-:-:S03]  /*e970*/  IMAD.SHL.U32 R0, R2, 0x8000, RZ ;  /* 0x0000800002007824 */ /* 0x000fc600078e00ff */
[----:B------:R-:W0:Y:S02]  /*e980*/  SYNCS.PHASECHK.TRANS64.TRYWAIT P0, [R19+URZ+0x38860], R4 ;  /* 0x03886004130075a7 */ /* 0x000e24000800017f */
[----:B0-----:R-:W-:Y:S05]  /*e990*/  @!P0 BRA `(.L_x_76) ;  /* 0x00000028005c8947 */ /* 0x001fea0003800000 */
.L_x_126:
[----:B------:R-:W2:Y:S04]  /*e9a0*/  LDL R2, [R1+0x20] ;  /* 0x0000200001027983 */ /* 0x000ea80000100800 */
[----:B------:R-:W3:Y:S01]  /*e9b0*/  LDL R12, [R1] ;  /* 0x00000000010c7983 */ /* 0x000ee20000100800 */
[----:B0-----:R-:W-:Y:S01]  /*e9c0*/  LOP3.LUT R4, R0, R17, RZ, 0xfc, !PT ;  /* 0x0000001100047212 */ /* 0x001fe200078efcff */
[----:B------:R-:W-:Y:S05]  /*e9d0*/  WARPSYNC.ALL ;  /* 0x0000000000007948 */ /* 0x000fea0003800000 */
[----:B------:R-:W0:Y:S01]  /*e9e0*/  LDSM.16.MT88.4 R4, [R4+UR38+0x10400] ;  /* 0x010400260404783b */ /* 0x000e220008004200 */
[----:B------:R-:W-:-:S04]  /*e9f0*/  IMAD.U32 R13, RZ, RZ, UR38 ;  /* 0x00000026ff0d7e24 */ /* 0x000fc8000f8e00ff */
[----:B------:R-:W-:Y:S01]  /*ea00*/  VIADD R13, R13, 0x400 ;  /* 0x000004000d0d7836 */ /* 0x000fe20000000000 */
[C-C-:B0-----:R-:W-:Y:S02]  /*ea10*/  PRMT R8, R4.reuse, 0x6420, R5.reuse ;  /* 0x0000642004087816 */ /* 0x141fe40000000005 */
[----:B------:R-:W-:Y:S02]  /*ea20*/  PRMT R9, R4, 0x7531, R5 ;  /* 0x0000753104097816 */ /* 0x000fe40000000005 */
[C-C-:B------:R-:W-:Y:S02]  /*ea30*/  PRMT R10, R6.reuse, 0x6420, R7.reuse ;  /* 0x00006420060a7816 */ /* 0x140fe40000000007 */
[----:B------:R-:W-:Y:S02]  /*ea40*/  PRMT R11, R6, 0x7531, R7 ;  /* 0x00007531060b7816 */ /* 0x000fe40000000007 */
[----:B--2---:R-:W-:Y:S02]  /*ea50*/  IADD3 R2, R2, UR38, R0 ;  /* 0x0000002602027c10 */ /* 0x004fe4000fffe000 */
[----:B---3--:R-:W-:-:S03]  /*ea60*/  IADD3 R18, R13, R0, R12 ;  /* 0x000000000d127210 */ /* 0x008fc60007ffe00c */
[----:B------:R-:W0:Y:S04]  /*ea70*/  LDSM.16.MT88.4 R4, [R2+0x10400] ;  /* 0x010400000204783b */ /* 0x000e280000004200 */
[----:B------:R0:W-:Y:S02]  /*ea80*/  STSM.16.M88.4 [R18], R8 ;  /* 0x0000000812007844 */ /* 0x0001e40000000200 */
[C-C-:B0-----:R-:W-:Y:S02]  /*ea90*/  PRMT R8, R4.reuse, 0x6420, R5.reuse ;  /* 0x0000642004087816 */ /* 0x141fe40000000005 */
[----:B------:R-:W-:Y:S01]  /*eaa0*/  PRMT R9, R4, 0x7531, R5 ;  /* 0x0000753104097816 */ /* 0x000fe20000000005 */
[----:B------:R-:W-:Y:S01]  /*eab0*/  VIADD R4, R0, 0x4000 ;  /* 0x0000400000047836 */ /* 0x000fe20000000000 */
[----:B------:R-:W-:-:S02]  /*eac0*/  PRMT R10, R6, 0x6420, R7 ;  /* 0x00006420060a7816 */ /* 0x000fc40000000007 */
[----:B------:R-:W-:Y:S02]  /*ead0*/  PRMT R11, R6, 0x7531, R7 ;  /* 0x00007531060b7816 */ /* 0x000fe40000000007 */
[----:B------:R-:W-:-:S03]  /*eae0*/  LOP3.LUT R4, R4, R17, RZ, 0xfc, !PT ;  /* 0x0000001104047212 */ /* 0x000fc600078efcff */
[----:B------:R0:W-:Y:S04]  /*eaf0*/  STSM.16.M88.4 [R18+0x2000], R8 ;  /* 0x0020000812007844 */ /* 0x0001e80000000200 */
[----:B------:R-:W1:Y:S01]  /*eb00*/  LDSM.16.MT88.4 R4, [R4+UR38+0x10400] ;  /* 0x010400260404783b */ /* 0x000e620008004200 */
[----:B0-----:R-:W-:Y:S01]  /*eb10*/  IMAD.MOV.U32 R11, RZ, RZ, R12 ;  /* 0x000000ffff0b7224 */ /* 0x001fe200078e000c */
[C-C-:B-1----:R-:W-:Y:S02]  /*eb20*/  PRMT R12, R4.reuse, 0x6420, R5.reuse ;  /* 0x00006420040c7816 */ /* 0x142fe40000000005 */
[----:B------:R-:W-:Y:S02]  /*eb30*/  PRMT R13, R4, 0x7531, R5 ;  /* 0x00007531040d7816 */ /* 0x000fe40000000005 */
[----:B------:R-:W-:-:S02]  /*eb40*/  PRMT R14, R6, 0x6420, R7 ;  /* 0x00006420060e7816 */ /* 0x000fc40000000007 */
[----:B------:R-:W-:Y:S02]  /*eb50*/  PRMT R15, R6, 0x7531, R7 ;  /* 0x00007531060f7816 */ /* 0x000fe40000000007 */
[----:B------:R-:W0:Y:S04]  /*eb60*/  LDSM.16.MT88.4 R4, [R2+0x14400] ;  /* 0x014400000204783b */ /* 0x000e280000004200 */
[----:B------:R1:W-:Y:S02]  /*eb70*/  STSM.16.M88.4 [R18+0x4000], R12 ;  /* 0x0040000c12007844 */ /* 0x0003e40000000200 */
[----:B-1----:R-:W-:Y:S01]  /*eb80*/  IMAD.MOV.U32 R15, RZ, RZ, R11 ;  /* 0x000000ffff0f7224 */ /* 0x002fe200078e000b */
[C-C-:B0-----:R-:W-:Y:S02]  /*eb90*/  PRMT R8, R4.reuse, 0x6420, R5.reuse ;  /* 0x0000642004087816 */ /* 0x141fe40000000005 */
[----:B------:R-:W-:-:S02]  /*eba0*/  PRMT R9, R4, 0x7531, R5 ;  /* 0x0000753104097816 */ /* 0x000fc40000000005 */
[C-C-:B------:R-:W-:Y:S02]  /*ebb0*/  PRMT R10, R6.reuse, 0x6420, R7.reuse ;  /* 0x00006420060a7816 */ /* 0x140fe40000000007 */
[----:B------:R-:W-:-:S05]  /*ebc0*/  PRMT R11, R6, 0x7531, R7 ;  /* 0x00007531060b7816 */ /* 0x000fca0000000007 */
[----:B------:R0:W-:Y:S04]  /*ebd0*/  STSM.16.M88.4 [R18+0x6000], R8 ;  /* 0x0060000812007844 */ /* 0x0001e80000000200 */
[----:B0-----:R-:W2:Y:S01]  /*ebe0*/  LDL R18, [R1+0x14] ;  /* 0x0000140001127983 */ /* 0x001ea20000100800 */
[----:B------:R-:W-:Y:S02]  /*ebf0*/  VIADD R4, R0, 0x1000 ;  /* 0x0000100000047836 */ /* 0x000fe40000000000 */
[----:B------:R-:W-:Y:S02]  /*ec00*/  IMAD.MOV.U32 R11, RZ, RZ, R15 ;  /* 0x000000ffff0b7224 */ /* 0x000fe400078e000f */
[----:B------:R-:W-:Y:S01]  /*ec10*/  IMAD.U32 R10, RZ, RZ, UR38 ;  /* 0x00000026ff0a7e24 */ /* 0x000fe2000f8e00ff */
[----:B------:R-:W-:-:S03]  /*ec20*/  LOP3.LUT R4, R4, R17, RZ, 0xfc, !PT ;  /* 0x0000001104047212 */ /* 0x000fc600078efcff */
[----:B------:R-:W-:-:S03]  /*ec30*/  VIADD R10, R10, 0x400 ;  /* 0x000004000a0a7836 */ /* 0x000fc60000000000 */
[----:B------:R-:W0:Y:S02]  /*ec40*/  LDSM.16.MT88.4 R4, [R4+UR38+0x10400] ;  /* 0x010400260404783b */ /* 0x000e240008004200 */
[C-C-:B0-----:R-:W-:Y:S02]  /*ec50*/  PRMT R12, R4.reuse, 0x6420, R5.reuse ;  /* 0x00006420040c7816 */ /* 0x141fe40000000005 */
[----:B------:R-:W-:Y:S02]  /*ec60*/  PRMT R13, R4, 0x7531, R5 ;  /* 0x00007531040d7816 */ /* 0x000fe40000000005 */
[C-C-:B------:R-:W-:Y:S02]  /*ec70*/  PRMT R14, R6.reuse, 0x6420, R7.reuse ;  /* 0x00006420060e7816 */ /* 0x140fe40000000007 */
[----:B------:R-:W-:Y:S02]  /*ec80*/  PRMT R15, R6, 0x7531, R7 ;  /* 0x00007531060f7816 */ /* 0x000fe40000000007 */
[----:B------:R-:W0:Y:S02]  /*ec90*/  LDSM.16.MT88.4 R4, [R2+0x11400] ;  /* 0x011400000204783b */ /* 0x000e240000004200 */
[----:B0-----:R-:W-:-:S02]  /*eca0*/  PRMT R8, R4, 0x6420, R5 ;  /* 0x0000642004087816 */ /* 0x001fc40000000005 */
[----:B------:R-:W-:Y:S01]  /*ecb0*/  PRMT R9, R4, 0x7531, R5 ;  /* 0x0000753104097816 */ /* 0x000fe20000000005 */
[----:B------:R-:W-:-:S05]  /*ecc0*/  VIADD R4, R0, 0x5000 ;  /* 0x0000500000047836 */ /* 0x000fca0000000000 */
[----:B------:R-:W-:Y:S02]  /*ecd0*/  LOP3.LUT R4, R4, R17, RZ, 0xfc, !PT ;  /* 0x0000001104047212 */ /* 0x000fe400078efcff */
[----:B--2---:R-:W-:-:S05]  /*ece0*/  IADD3 R18, R11, R0, R18 ;  /* 0x000000000b127210 */ /* 0x004fca0007ffe012 */
[----:B------:R-:W-:Y:S01]  /*ecf0*/  IMAD.IADD R18, R10, 0x1, R18 ;  /* 0x000000010a127824 */ /* 0x000fe200078e0212 */
[----:B------:R-:W-:-:S04]  /*ed00*/  PRMT R10, R6, 0x6420, R7 ;  /* 0x00006420060a7816 */ /* 0x000fc80000000007 */
[----:B------:R0:W-:Y:S02]  /*ed10*/  STSM.16.M88.4 [R18], R12 ;  /* 0x0000000c12007844 */ /* 0x0001e40000000200 */
[----:B0-----:R-:W-:Y:S01]  /*ed20*/  IMAD.MOV.U32 R15, RZ, RZ, R11 ;  /* 0x000000ffff0f7224 */ /* 0x001fe200078e000b */
[----:B------:R-:W-:-:S05]  /*ed30*/  PRMT R11, R6, 0x7531, R7 ;  /* 0x00007531060b7816 */ /* 0x000fca0000000007 */
        /* <DEDUP_REMOVED lines=65> */
[----:B------:R-:W-:Y:S02]  /*f150*/  PRMT R9, R4, 0x7531, R5 ;  /* 0x0000753104097816 */ /* 0x000fe40000000005 */
[----:B--2---:R-:W-:Y:S01]  /*f160*/  IADD3 R18, R18, R10, R0 ;  /* 0x0000000a12127210 */ /* 0x004fe20007ffe000 */
[----:B------:R-:W-:Y:S01]  /*f170*/  VIADD R0, R0, 0x7000 ;  /* 0x0000700000007836 */ /* 0x000fe20000000000 */
[----:B------:R-:W-:-:S03]  /*f180*/  PRMT R10, R6, 0x6420, R7 ;  /* 0x00006420060a7816 */ /* 0x000fc60000000007 */
[----:B------:R-:W-:Y:S01]  /*f190*/  IMAD.IADD R18, R11, 0x1, R18 ;  /* 0x000000010b127824 */ /* 0x000fe200078e0212 */
[----:B------:R-:W-:Y:S02]  /*f1a0*/  PRMT R11, R6, 0x7531, R7 ;  /* 0x00007531060b7816 */ /* 0x000fe40000000007 */
[----:B------:R-:W-:Y:S02]  /*f1b0*/  LOP3.LUT R0, R0, R17, RZ, 0xfc, !PT ;  /* 0x0000001100007212 */ /* 0x000fe400078efcff */
[----:B------:R-:W-:Y:S04]  /*f1c0*/  STSM.16.M88.4 [R18], R12 ;  /* 0x0000000c12007844 */ /* 0x000fe80000000200 */
[----:B------:R-:W-:Y:S04]  /*f1d0*/  STSM.16.M88.4 [R18+0x2000], R8 ;  /* 0x0020000812007844 */ /* 0x000fe80000000200 */
[----:B------:R-:W0:Y:S02]  /*f1e0*/  LDSM.16.MT88.4 R4, [R0+UR38+0x10400] ;  /* 0x010400260004783b */ /* 0x000e240008004200 */
[----:B0-----:R-:W-:-:S02]  /*f1f0*/  PRMT R8, R4, 0x6420, R5 ;  /* 0x0000642004087816 */ /* 0x001fc40000000005 */
[----:B------:R-:W-:Y:S02]  /*f200*/  PRMT R9, R4, 0x7531, R5 ;  /* 0x0000753104097816 */ /* 0x000fe40000000005 */
[C-C-:B------:R-:W-:Y:S02]  /*f210*/  PRMT R10, R6.reuse, 0x6420, R7.reuse ;  /* 0x00006420060a7816 */ /* 0x140fe40000000007 */
[----:B------:R-:W-:Y:S02]  /*f220*/  PRMT R11, R6, 0x7531, R7 ;  /* 0x00007531060b7816 */ /* 0x000fe40000000007 */
[----:B------:R-:W0:Y:S04]  /*f230*/  LDSM.16.MT88.4 R4, [R2+0x17400] ;  /* 0x017400000204783b */ /* 0x000e280000004200 */
[----:B------:R0:W-:Y:S02]  /*f240*/  STSM.16.M88.4 [R18+0x4000], R8 ;  /* 0x0040000812007844 */ /* 0x0001e40000000200 */
[----:B0-----:R-:W-:-:S02]  /*f250*/  PRMT R8, R4, 0x6420, R5 ;  /* 0x0000642004087816 */ /* 0x001fc40000000005 */
[----:B------:R-:W-:Y:S02]  /*f260*/  PRMT R9, R4, 0x7531, R5 ;  /* 0x0000753104097816 */ /* 0x000fe40000000005 */
[C-C-:B------:R-:W-:Y:S02]  /*f270*/  PRMT R10, R6.reuse, 0x6420, R7.reuse ;  /* 0x00006420060a7816 */ /* 0x140fe40000000007 */
[----:B------:R-:W-:-:S05]  /*f280*/  PRMT R11, R6, 0x7531, R7 ;  /* 0x00007531060b7816 */ /* 0x000fca0000000007 */
[----:B------:R0:W-:Y:S01]  /*f290*/  STSM.16.M88.4 [R18+0x6000], R8 ;  /* 0x0060000812007844 */ /* 0x0001e20000000200 */
[----:B------:R-:W-:Y:S01]  /*f2a0*/  @!PT LDS RZ, [RZ] ;  /* 0x00000000fffff984 */ /* 0x000fe20000000800 */
[----:B------:R-:W-:Y:S01]  /*f2b0*/  @!PT LDS RZ, [RZ] ;  /* 0x00000000fffff984 */ /* 0x000fe20000000800 */
[----:B------:R-:W-:Y:S01]  /*f2c0*/  @!PT LDS RZ, [RZ] ;  /* 0x00000000fffff984 */ /* 0x000fe20000000800 */
[----:B------:R-:W-:Y:S01]  /*f2d0*/  @!PT LDS RZ, [RZ] ;  /* 0x00000000fffff984 */ /* 0x000fe20000000800 */
[----:B------:R1:W-:Y:S06]  /*f2e0*/  MEMBAR.ALL.CTA ;  /* 0x0000000000007992 */ /* 0x0003ec0000008000 */
[----:B-1----:R-:W1:Y:S01]  /*f2f0*/  FENCE.VIEW.ASYNC.S ;  /* 0x00000000000073c6 */ /* 0x002e620000000000 */
[----:B------:R-:W-:Y:S05]  /*f300*/  @!P1 BRA `(.L_x_77) ;  /* 0x0000000000049947 */ /* 0x000fea0003800000 */
[----:B------:R-:W-:Y:S01]  /*f310*/  BPT.TRAP 0x1 ;  /* 0x000000040000795c */ /* 0x000fe20000300000 */
.L_x_77:
[----:B------:R-:W2:Y:S01]  /*f320*/  S2R R0, SR_TID.X ;  /* 0x0000000000007919 */ /* 0x000ea20000002100 */
[----:B-1----:R1:W-:Y:S01]  /*f330*/  SYNCS.ARRIVE.TRANS64.A1T0 RZ, [R19+URZ+0x38850], RZ ;  /* 0x038850ff13ff79a7 */ /* 0x0023e2000810003f */
[----:B--2---:R-:W-:Y:S02]  /*f340*/  LOP3.LUT R2, R0, 0x7f, RZ, 0xc0, !PT ;  /* 0x0000007f00027812 */ /* 0x004fe400078ec0ff */
[----:B------:R-:W2:Y:S01]  /*f350*/  LDL R0, [R1+0x10] ;  /* 0x0000100001007983 */ /* 0x000ea20000100800 */
[----:B------:R-:W-:Y:S01]  /*f360*/  BAR.SYNC.DEFER_BLOCKING 0x2, 0x80 ;  /* 0x0082000000007b1d */ /* 0x000fe20000010000 */
[----:B------:R-:W-:Y:S01]  /*f370*/  ISETP.NE.AND P0, PT, R2, RZ, PT ;  /* 0x000000ff0200720c */ /* 0x000fe20003f05270 */
[----:B------:R-:W-:-:S12]  /*f380*/  IMAD.MOV.U32 R2, RZ, RZ, R20 ;  /* 0x000000ffff027224 */ /* 0x000fd800078e0014 */
[----:B-1----:R-:W-:-:S05]  /*f390*/  @!P0 VIADD R19, R19, 0x38880 ;  /* 0x0003888013138836 */ /* 0x002fca0000000000 */
[----:B------:R-:W-:-:S04]  /*f3a0*/  @!P0 PRMT R19, RZ, 0x654, R19 ;  /* 0x00000654ff138816 */ /* 0x000fc80000000013 */
[----:B------:R3:W-:Y:S01]  /*f3b0*/  @!P0 SYNCS.ARRIVE.TRANS64.RED.A1T0 RZ, [R19+URZ], RZ ;  /* 0x000000ff13ff89a7 */ /* 0x0007e2000810043f */
[C---:B--2---:R-:W-:Y:S01]  /*f3c0*/  ISETP.GT.AND P0, PT, R3.reuse, R0, PT ;  /* 0x000000000300720c */ /* 0x044fe20003f04270 */
[----:B------:R-:W-:Y:S02]  /*f3d0*/  VIADD R3, R3, 0xffffffff ;  /* 0xffffffff03037836 */ /* 0x000fe40000000000 */
[----:B------:R-:W-:-:S10]  /*f3e0*/  IMAD.MOV.U32 R0, RZ, RZ, R21 ;  /* 0x000000ffff007224 */ /* 0x000fd400078e0015 */
[----:B---3--:R-:W-:Y:S05]  /*f3f0*/  @P0 BRA `(.L_x_78) ;  /* 0xffffffec00140947 */ /* 0x008fea000383ffff */
[----:B------:R-:W-:Y:S05]  /*f400*/  BRA `(.L_x_79) ;  /* 0x0000000000047947 */ /* 0x000fea0003800000 */
.L_x_59:
[----:B------:R-:W-:-:S07]  /*f410*/  IMAD.MOV.U32 R20, RZ, RZ, RZ ;  /* 0x000000ffff147224 */ /* 0x000fce00078e00ff */
.L_x_79:
[----:B------:R-:W2:Y:S02]  /*f420*/  LDL R2, [R1+0x24] ;  /* 0x0000240001027983 */ /* 0x000ea40000100800 */
[----:B--2---:R-:W-:-:S04]  /*f430*/  LOP3.LUT R0, R2, 0x1, RZ, 0xfc, !PT ;  /* 0x0000000102007812 */ /* 0x004fc800078efcff */
[----:B------:R-:W-:-:S13]  /*f440*/  ISETP.NE.AND P0, PT, R0, 0x3, PT ;  /* 0x000000030000780c */ /* 0x000fda0003f05270 */
[----:B------:R-:W-:Y:S05]  /*f450*/  @!P0 BRA `(.L_x_80) ;  /* 0x0000000000048947 */ /* 0x000fea0003800000 */
[----:B------:R-:W-:Y:S01]  /*f460*/  BPT.TRAP 0x1 ;  /* 0x000000040000795c */ /* 0x000fe20000300000 */
.L_x_80:
[----:B------:R-:W-:Y:S01]  /*f470*/  LOP3.LUT R3, R21, 0x1, RZ, 0x3c, !PT ;  /* 0x0000000115037812 */ /* 0x000fe200078e3cff */
[----:B------:R-:W-:Y:S01]  /*f480*/  BSSY B0, `(.L_x_81) ;  /* 0x0000007000007945 */ /* 0x000fe20003800000 */
[----:B------:R-:W-:Y:S02]  /*f490*/  LEA R16, R20, UR38, 0x3 ;  /* 0x0000002614107c11 */ /* 0x000fe4000f8e18ff */
[----:B------:R-:W-:Y:S02]  /*f4a0*/  SHF.L.U32 R3, R3, 0x1f, RZ ;  /* 0x0000001f03037819 */ /* 0x000fe400000006ff */
[----:B------:R-:W-:Y:S02]  /*f4b0*/  LOP3.LUT R0, R2, 0x2, RZ, 0xfc, !PT ;  /* 0x0000000202007812 */ /* 0x000fe400078efcff */
[----:B------:R-:W2:Y:S02]  /*f4c0*/  SYNCS.PHASECHK.TRANS64.TRYWAIT P0, [R16+URZ+0x38870], R3 ;  /* 0x03887003100075a7 */ /* 0x000ea4000800017f */
[----:B------:R-:W-:Y:S01]  /*f4d0*/  ISETP.NE.AND P1, PT, R0, 0x3, PT ;  /* 0x000000030000780c */ /* 0x000fe20003f25270 */
[----:B--2---:R-:W-:-:S12]  /*f4e0*/  @!P0 BRA `(.L_x_82) ;  /* 0x0000001c009c8947 */ /* 0x004fd80003800000 */
.L_x_127:
[----:B------:R-:W-:Y:S05]  /*f4f0*/  BSYNC B0 ;  /* 0x0000000000007941 */ /* 0x000fea0003800000 */
.L_x_81:
[----:B------:R-:W-:Y:S05]  /*f500*/  @!P1 BRA `(.L_x_83) ;  /* 0x0000000000049947 */ /* 0x000fea0003800000 */
[----:B------:R-:W-:Y:S01]  /*f510*/  BPT.TRAP 0x1 ;  /* 0x000000040000795c */ /* 0x000fe20000300000 */
.L_x_83:
[----:B--2---:R-:W-:-:S04]  /*f520*/  SHF.L.U32 R3, R21, 0x1f, RZ ;  /* 0x0000001f15037819 */ /* 0x004fc800000006ff */
[----:B------:R-:W2:Y:S02]  /*f530*/  SYNCS.PHASECHK.TRANS64.TRYWAIT P0, [R16+URZ+0x38860], R3 ;  /* 0x03886003100075a7 */ /* 0x000ea4000800017f */
[----:B--2---:R-:W-:Y:S05]  /*f540*/  @!P0 BRA `(.L_x_84) ;  /* 0x0000001c00988947 */ /* 0x004fea0003800000 */
.L_x_128:
[----:B------:R-:W3:Y:S04]  /*f550*/  LDL.LU R12, [R1+0xc] ;  /* 0x00000c00010c7983 */ /* 0x000ee80000300800 */
[----:B------:R-:W4:Y:S01]  /*f560*/  LDL.LU R19, [R1] ;  /* 0x0000000001137983 */ /* 0x000f220000300800 */
[----:B0-----:R-:W-:Y:S01]  /*f570*/  IMAD.SHL.U32 R18, R20, 0x8000, RZ ;  /* 0x0000800014127824 */ /* 0x001fe200078e00ff */
[----:B------:R-:W-:Y:S05]  /*f580*/  WARPSYNC.ALL ;  /* 0x0000000000007948 */ /* 0x000fea0003800000 */
[----:B--2---:R-:W-:Y:S01]  /*f590*/  LOP3.LUT R3, R18, R17, RZ, 0xfc, !PT ;  /* 0x0000001112037212 */ /* 0x004fe200078efcff */
[----:B------:R-:W-:-:S04]  /*f5a0*/  IMAD.U32 R2, RZ, RZ, UR38 ;  /* 0x00000026ff027e24 */ /* 0x000fc8000f8e00ff */
[----:B-1----:R-:W0:Y:S01]  /*f5b0*/  LDSM.16.MT88.4 R4, [R3+UR38+0x10400] ;  /* 0x010400260304783b */ /* 0x002e220008004200 */
[----:B------:R-:W-:Y:S01]  /*f5c0*/  VIADD R2, R2, 0x400 ;  /* 0x0000040002027836 */ /* 0x000fe20000000000 */
[C-C-:B0-----:R-:W-:Y:S02]  /*f5d0*/  PRMT R8, R4.reuse, 0x6420, R5.reuse ;  /* 0x0000642004087816 */ /* 0x141fe40000000005 */
[----:B------:R-:W-:Y:S02]  /*f5e0*/  PRMT R9, R4, 0x7531, R5 ;  /* 0x0000753104097816 */ /* 0x000fe40000000005 */
[C-C-:B------:R-:W-:Y:S02]  /*f5f0*/  PRMT R10, R6.reuse, 0x6420, R7.reuse ;  /* 0x00006420060a7816 */ /* 0x140fe40000000007 */
[----:B------:R-:W-:Y:S02]  /*f600*/  PRMT R11, R6, 0x7531, R7 ;  /* 0x00007531060b7816 */ /* 0x000fe40000000007 */
[----:B---3--:R-:W-:-:S02]  /*f610*/  IADD3 R0, R18, R17, R12 ;  /* 0x0000001112007210 */ /* 0x008fc40007ffe00c */
[----:B----4-:R-:W-:-:S03]  /*f620*/  IADD3 R2, R2, R18, R19 ;  /* 0x0000001202027210 */ /* 0x010fc60007ffe013 */
[----:B------:R-:W0:Y:S04]  /*f630*/  LDSM.16.MT88.4 R4, [R0+UR38+0x10400] ;  /* 0x010400260004783b */ /* 0x000e280008004200 */
        /* <DEDUP_REMOVED lines=14> */
[----:B------:R-:W0:Y:S04]  /*f720*/  LDSM.16.MT88.4 R4, [R0+UR38+0x14400] ;  /* 0x014400260004783b */ /* 0x000e280008004200 */
[----:B------:R1:W-:Y:S02]  /*f730*/  STSM.16.M88.4 [R2+0x4000], R12 ;  /* 0x0040000c02007844 */ /* 0x0003e40000000200 */
[----:B-1----:R-:W-:Y:S01]  /*f740*/  IMAD.MOV.U32 R15, RZ, RZ, R11 ;  /* 0x000000ffff0f7224 */ /* 0x002fe200078e000b */
[C-C-:B0-----:R-:W-:Y:S02]  /*f750*/  PRMT R8, R4.reuse, 0x6420, R5.reuse ;  /* 0x0000642004087816 */ /* 0x141fe40000000005 */
[----:B------:R-:W-:-:S02]  /*f760*/  PRMT R9, R4, 0x7531, R5 ;  /* 0x0000753104097816 */ /* 0x000fc40000000005 */
[C-C-:B------:R-:W-:Y:S02]  /*f770*/  PRMT R10, R6.reuse, 0x6420, R7.reuse ;  /* 0x00006420060a7816 */ /* 0x140fe40000000007 */
[----:B------:R-:W-:-:S05]  /*f780*/  PRMT R11, R6, 0x7531, R7 ;  /* 0x00007531060b7816 */ /* 0x000fca0000000007 */
[----:B------:R0:W-:Y:S04]  /*f790*/  STSM.16.M88.4 [R2+0x6000], R8 ;  /* 0x0060000802007844 */ /* 0x0001e80000000200 */
[----:B0-----:R-:W2:Y:S01]  /*f7a0*/  LDL.LU R11, [R1+0x14] ;  /* 0x00001400010b7983 */ /* 0x001ea20000300800 */
[----:B------:R-:W-:Y:S02]  /*f7b0*/  VIADD R4, R18, 0x1000 ;  /* 0x0000100012047836 */ /* 0x000fe40000000000 */
[----:B------:R-:W-:-:S03]  /*f7c0*/  IMAD.U32 R10, RZ, RZ, UR38 ;  /* 0x00000026ff0a7e24 */ /* 0x000fc6000f8e00ff */
[----:B------:R-:W-:Y:S01]  /*f7d0*/  LOP3.LUT R3, R4, R17, RZ, 0xfc, !PT ;  /* 0x0000001104037212 */ /* 0x000fe200078efcff */
[----:B------:R-:W-:-:S04]  /*f7e0*/  VIADD R10, R10, 0x400 ;  /* 0x000004000a0a7836 */ /* 0x000fc80000000000 */
[----:B------:R0:W1:Y:S02]  /*f7f0*/  LDSM.16.MT88.4 R4, [R3+UR38+0x10400] ;  /* 0x010400260304783b */ /* 0x0000640008004200 */
[----:B0-----:R-:W-:Y:S01]  /*f800*/  IMAD.MOV.U32 R3, RZ, RZ, R15 ;  /* 0x000000ffff037224 */ /* 0x001fe200078e000f */
[C-C-:B-1----:R-:W-:Y:S02]  /*f810*/  PRMT R12, R4.reuse, 0x6420, R5.reuse ;  /* 0x00006420040c7816 */ /* 0x142fe40000000005 */
[----:B------:R-:W-:Y:S02]  /*f820*/  PRMT R13, R4, 0x7531, R5 ;  /* 0x00007531040d7816 */ /* 0x000fe40000000005 */
[C-C-:B------:R-:W-:Y:S02]  /*f830*/  PRMT R14, R6.reuse, 0x6420, R7.reuse ;  /* 0x00006420060e7816 */ /* 0x140fe40000000007 */
[----:B------:R-:W-:Y:S02]  /*f840*/  PRMT R15, R6, 0x7531, R7 ;  /* 0x00007531060f7816 */ /* 0x000fe40000000007 */
[----:B------:R-:W0:Y:S02]  /*f850*/  LDSM.16.MT88.4 R4, [R0+UR38+0x11400] ;  /* 0x011400260004783b */ /* 0x000e240008004200 */
[----:B0-----:R-:W-:-:S02]  /*f860*/  PRMT R8, R4, 0x6420, R5 ;  /* 0x0000642004087816 */ /* 0x001fc40000000005 */
[----:B------:R-:W-:Y:S01]  /*f870*/  PRMT R9, R4, 0x7531, R5 ;  /* 0x0000753104097816 */ /* 0x000fe20000000005 */
[----:B------:R-:W-:Y:S01]  /*f880*/  VIADD R4, R18, 0x5000 ;  /* 0x0000500012047836 */ /* 0x000fe20000000000 */
[----:B--2---:R-:W-:-:S05]  /*f890*/  IADD3 R2, R19, R18, R11 ;  /* 0x0000001213027210 */ /* 0x004fca0007ffe00b */
[----:B------:R-:W-:Y:S01]  /*f8a0*/  IMAD.IADD R2, R10, 0x1, R2 ;  /* 0x000000010a027824 */ /* 0x000fe200078e0202 */
[----:B------:R-:W-:-:S04]  /*f8b0*/  PRMT R10, R6, 0x6420, R7 ;  /* 0x00006420060a7816 */ /* 0x000fc80000000007 */
[----:B------:R0:W-:Y:S02]  /*f8c0*/  STSM.16.M88.4 [R2], R12 ;  /* 0x0000000c02007844 */ /* 0x0001e40000000200 */
[----:B0-----:R-:W-:Y:S01]  /*f8d0*/  IMAD.MOV.U32 R15, RZ, RZ, R11 ;  /* 0x000000ffff0f7224 */ /* 0x001fe200078e000b */
[----:B------:R-:W-:-:S05]  /*f8e0*/  PRMT R11, R6, 0x7531, R7 ;  /* 0x00007531060b7816 */ /* 0x000fca0000000007 */
[----:B------:R0:W-:Y:S02]  /*f8f0*/  STSM.16.M88.4 [R2+0x2000], R8 ;  /* 0x0020000802007844 */ /* 0x0001e40000000200 */
[----:B0-----:R-:W-:Y:S01]  /*f900*/  IMAD.MOV.U32 R11, RZ, RZ, R3 ;  /* 0x000000ffff0b7224 */ /* 0x001fe200078e0003 */
[----:B------:R-:W-:-:S05]  /*f910*/  LOP3.LUT R3, R4, R17, RZ, 0xfc, !PT ;  /* 0x0000001104037212 */ /* 0x000fca00078efcff */
[----:B------:R0:W1:Y:S02]  /*f920*/  LDSM.16.MT88.4 R4, [R3+UR38+0x10400] ;  /* 0x010400260304783b */ /* 0x0000640008004200 */
[----:B0-----:R-:W-:Y:S01]  /*f930*/  IMAD.MOV.U32 R3, RZ, RZ, R15 ;  /* 0x000000ffff037224 */ /* 0x001fe200078e000f */
[C-C-:B-1----:R-:W-:Y:S02]  /*f940*/  PRMT R12, R4.reuse, 0x6420, R5.reuse ;  /* 0x00006420040c7816 */ /* 0x142fe40000000005 */
[----:B------:R-:W-:Y:S02]  /*f950*/  PRMT R13, R4, 0x7531, R5 ;  /* 0x00007531040d7816 */ /* 0x000fe40000000005 */
[C-C-:B------:R-:W-:Y:S02]  /*f960*/  PRMT R14, R6.reuse, 0x6420, R7.reuse ;  /* 0x00006420060e7816 */ /* 0x140fe40000000007 */
[----:B------:R-:W-:Y:S02]  /*f970*/  PRMT R15, R6, 0x7531, R7 ;  /* 0x00007531060f7816 */ /* 0x000fe40000000007 */
[----:B------:R-:W0:Y:S04]  /*f980*/  LDSM.16.MT88.4 R4, [R0+UR38+0x15400] ;  /* 0x015400260004783b */ /* 0x000e280008004200 */
[----:B------:R1:W-:Y:S02]  /*f990*/  STSM.16.M88.4 [R2+0x4000], R12 ;  /* 0x0040000c02007844 */ /* 0x0003e40000000200 */
[----:B-1----:R-:W-:-:S02]  /*f9a0*/  IMAD.MOV.U32 R13, RZ, RZ, R11 ;  /* 0x000000ffff0d7224 */ /* 0x002fc400078e000b */
[----:B------:R-:W-:Y:S02]  /*f9b0*/  IMAD.MOV.U32 R14, RZ, RZ, R19 ;  /* 0x000000ffff0e7224 */ /* 0x000fe400078e0013 */
[----:B------:R-:W-:Y:S01]  /*f9c0*/  IMAD.U32 R15, RZ, RZ, UR38 ;  /* 0x00000026ff0f7e24 */ /* 0x000fe2000f8e00ff */
[----:B------:R-:W-:-:S03]  /*f9d0*/  IADD3 R3, R18, R13, R3 ;  /* 0x0000000d12037210 */ /* 0x000fc60007ffe003 */
[----:B------:R-:W-:-:S05]  /*f9e0*/  VIADD R15, R15, 0x400 ;  /* 0x000004000f0f7836 */ /* 0x000fca0000000000 */
[----:B------:R-:W-:Y:S02]  /*f9f0*/  IADD3 R3, R15, R3, R14 ;  /* 0x000000030f037210 */ /* 0x000fe40007ffe00e */
[C-C-:B0-----:R-:W-:Y:S02]  /*fa00*/  PRMT R8, R4.reuse, 0x6420, R5.reuse ;  /* 0x0000642004087816 */ /* 0x141fe40000000005 */
[----:B------:R-:W-:Y:S01]  /*fa10*/  PRMT R9, R4, 0x7531, R5 ;  /* 0x0000753104097816 */ /* 0x000fe20000000005 */
[----:B------:R-:W-:Y:S01]  /*fa20*/  VIADD R4, R18, 0x2000 ;  /* 0x0000200012047836 */ /* 0x000fe20000000000 */
[C-C-:B------:R-:W-:Y:S02]  /*fa30*/  PRMT R10, R6.reuse, 0x6420, R7.reuse ;  /* 0x00006420060a7816 */ /* 0x140fe40000000007 */
[----:B------:R-:W-:Y:S02]  /*fa40*/  PRMT R11, R6, 0x7531, R7 ;  /* 0x00007531060b7816 */ /* 0x000fe40000000007 */
[----:B------:R-:W-:-:S03]  /*fa50*/  LOP3.LUT R19, R4, R17, RZ, 0xfc, !PT ;  /* 0x0000001104137212 */ /* 0x000fc600078efcff */
[----:B------:R-:W-:Y:S04]  /*fa60*/  STSM.16.M88.4 [R2+0x6000], R8 ;  /* 0x0060000802007844 */ /* 0x000fe80000000200 */
[----:B------:R0:W1:Y:S02]  /*fa70*/  LDSM.16.MT88.4 R4, [R19+UR38+0x10400] ;  /* 0x010400261304783b */ /* 0x0000640008004200 */
[----:B0-----:R-:W-:-:S05]  /*fa80*/  IADD3 R19, R14, R18, R13 ;  /* 0x000000120e137210 */ /* 0x001fca0007ffe00d */
[----:B------:R-:W-:Y:S01]  /*fa90*/  IMAD.IADD R2, R15, 0x1, R19 ;  /* 0x000000010f027824 */ /* 0x000fe200078e0213 */
[C-C-:B-1----:R-:W-:Y:S02]  /*faa0*/  PRMT R8, R4.reuse, 0x6420, R5.reuse ;  /* 0x0000642004087816 */ /* 0x142fe40000000005 */
[----:B------:R-:W-:Y:S02]  /*fab0*/  PRMT R9, R4, 0x7531, R5 ;  /* 0x0000753104097816 */ /* 0x000fe40000000005 */
[C-C-:B------:R-:W-:Y:S02]  /*fac0*/  PRMT R10, R6.reuse, 0x6420, R7.reuse ;  /* 0x00006420060a7816 */ /* 0x140fe40000000007 */
[----:B------:R-:W-:Y:S02]  /*fad0*/  PRMT R11, R6, 0x7531, R7 ;  /* 0x00007531060b7816 */ /* 0x000fe40000000007 */
[----:B------:R-:W0:Y:S04]  /*fae0*/  LDSM.16.MT88.4 R4, [R0+UR38+0x12400] ;  /* 0x012400260004783b */ /* 0x000e280008004200 */
[----:B------:R0:W-:Y:S02]  /*faf0*/  STSM.16.M88.4 [R2], R8 ;  /* 0x0000000802007844 */ /* 0x0001e40000000200 */
[----:B0-----:R-:W-:-:S02]  /*fb00*/  PRMT R8, R4, 0x6420, R5 ;  /* 0x0000642004087816 */ /* 0x001fc40000000005 */
[----:B------:R-:W-:Y:S01]  /*fb10*/  PRMT R9, R4, 0x7531, R5 ;  /* 0x0000753104097816 */ /* 0x000fe20000000005 */
[----:B------:R-:W-:Y:S01]  /*fb20*/  VIADD R4, R18, 0x6000 ;  /* 0x0000600012047836 */ /* 0x000fe20000000000 */
[C-C-:B------:R-:W-:Y:S02]  /*fb30*/  PRMT R10, R6.reuse, 0x6420, R7.reuse ;  /* 0x00006420060a7816 */ /* 0x140fe40000000007 */
[----:B------:R-:W-:Y:S02]  /*fb40*/  PRMT R11, R6, 0x7531, R7 ;  /* 0x00007531060b7816 */ /* 0x000fe40000000007 */
[----:B------:R-:W-:-:S03]  /*fb50*/  LOP3.LUT R19, R4, R17, RZ, 0xfc, !PT ;  /* 0x0000001104137212 */ /* 0x000fc600078efcff */
[----:B------:R-:W-:Y:S04]  /*fb60*/  STSM.16.M88.4 [R2+0x2000], R8 ;  /* 0x0020000802007844 */ /* 0x000fe80000000200 */
[----:B------:R-:W0:Y:S02]  /*fb70*/  LDSM.16.MT88.4 R4, [R19+UR38+0x10400] ;  /* 0x010400261304783b */ /* 0x000e240008004200 */
[C-C-:B0-----:R-:W-:Y:S02]  /*fb80*/  PRMT R12, R4.reuse, 0x6420, R5.reuse ;  /* 0x00006420040c7816 */ /* 0x141fe40000000005 */
[----:B------:R-:W-:Y:S02]  /*fb90*/  PRMT R13, R4, 0x7531, R5 ;  /* 0x00007531040d7816 */ /* 0x000fe40000000005 */
[----:B------:R-:W-:-:S02]  /*fba0*/  PRMT R14, R6, 0x6420, R7 ;  /* 0x00006420060e7816 */ /* 0x000fc40000000007 */
[----:B------:R-:W-:Y:S02]  /*fbb0*/  PRMT R15, R6, 0x7531, R7 ;  /* 0x00007531060f7816 */ /* 0x000fe40000000007 */
[----:B------:R-:W0:Y:S04]  /*fbc0*/  LDSM.16.MT88.4 R4, [R0+UR38+0x16400] ;  /* 0x016400260004783b */ /* 0x000e280008004200 */
[----:B------:R-:W-:Y:S01]  /*fbd0*/  STSM.16.M88.4 [R2+0x4000], R12 ;  /* 0x0040000c02007844 */ /* 0x000fe20000000200 */
[C-C-:B0-----:R-:W-:Y:S02]  /*fbe0*/  PRMT R8, R4.reuse, 0x6420, R5.reuse ;  /* 0x0000642004087816 */ /* 0x141fe40000000005 */
[----:B------:R-:W-:Y:S01]  /*fbf0*/  PRMT R9, R4, 0x7531, R5 ;  /* 0x0000753104097816 */ /* 0x000fe20000000005 */
[----:B------:R-:W-:Y:S01]  /*fc00*/  VIADD R4, R18, 0x3000 ;  /* 0x0000300012047836 */ /* 0x000fe20000000000 */
[--C-:B------:R-:W-:Y:S01]  /*fc10*/  PRMT R10, R6, 0x6420, R7.reuse ;  /* 0x00006420060a7816 */ /* 0x100fe20000000007 */
[----:B------:R-:W-:Y:S01]  /*fc20*/  VIADD R18, R18, 0x7000 ;  /* 0x0000700012127836 */ /* 0x000fe20000000000 */
[----:B------:R-:W-:-:S02]  /*fc30*/  PRMT R11, R6, 0x7531, R7 ;  /* 0x00007531060b7816 */ /* 0x000fc40000000007 */
[-C--:B------:R-:W-:Y:S02]  /*fc40*/  LOP3.LUT R19, R4, R17.reuse, RZ, 0xfc, !PT ;  /* 0x0000001104137212 */ /* 0x080fe400078efcff */
[----:B------:R-:W-:Y:S01]  /*fc50*/  LOP3.LUT R18, R18, R17, RZ, 0xfc, !PT ;  /* 0x0000001112127212 */ /* 0x000fe200078efcff */
[----:B------:R-:W-:Y:S04]  /*fc60*/  STSM.16.M88.4 [R2+0x6000], R8 ;  /* 0x0060000802007844 */ /* 0x000fe80000000200 */
[----:B------:R-:W0:Y:S04]  /*fc70*/  LDSM.16.MT88.4 R8, [R19+UR38+0x10400] ;  /* 0x010400261308783b */ /* 0x000e280008004200 */
[----:B------:R-:W1:Y:S01]  /*fc80*/  LDSM.16.MT88.4 R4, [R0+UR38+0x13400] ;  /* 0x013400260004783b */ /* 0x000e620008004200 */
[----:B0-----:R-:W-:-:S02]  /*fc90*/  PRMT R12, R8, 0x6420, R9 ;  /* 0x00006420080c7816 */ /* 0x001fc40000000009 */
[----:B------:R-:W-:Y:S02]  /*fca0*/  PRMT R13, R8, 0x7531, R9 ;  /* 0x00007531080d7816 */ /* 0x000fe40000000009 */
[C-C-:B------:R-:W-:Y:S02]  /*fcb0*/  PRMT R14, R10.reuse, 0x6420, R11.reuse ;  /* 0x000064200a0e7816 */ /* 0x140fe4000000000b */
[----:B------:R-:W-:Y:S02]  /*fcc0*/  PRMT R15, R10, 0x7531, R11 ;  /* 0x000075310a0f7816 */ /* 0x000fe4000000000b */
[C-C-:B-1----:R-:W-:Y:S02]  /*fcd0*/  PRMT R8, R4.reuse, 0x6420, R5.reuse ;  /* 0x0000642004087816 */ /* 0x142fe40000000005 */
[----:B------:R-:W-:Y:S01]  /*fce0*/  PRMT R9, R4, 0x7531, R5 ;  /* 0x0000753104097816 */ /* 0x000fe20000000005 */
[----:B------:R-:W-:Y:S01]  /*fcf0*/  STSM.16.M88.4 [R3], R12 ;  /* 0x0000000c03007844 */ /* 0x000fe20000000200 */
[----:B------:R-:W-:-:S02]  /*fd00*/  PRMT R10, R6, 0x6420, R7 ;  /* 0x00006420060a7816 */ /* 0x000fc40000000007 */
[----:B------:R-:W-:-:S05]  /*fd10*/  PRMT R11, R6, 0x7531, R7 ;  /* 0x00007531060b7816 */ /* 0x000fca0000000007 */
[----:B------:R-:W-:Y:S04]  /*fd20*/  STSM.16.M88.4 [R3+0x2000], R8 ;  /* 0x0020000803007844 */ /* 0x000fe80000000200 */
[----:B------:R-:W0:Y:S04]  /*fd30*/  LDSM.16.MT88.4 R8, [R18+UR38+0x10400] ;  /* 0x010400261208783b */ /* 0x000e280008004200 */
[----:B------:R-:W1:Y:S01]  /*fd40*/  LDSM.16.MT88.4 R4, [R0+UR38+0x17400] ;  /* 0x017400260004783b */ /* 0x000e620008004200 */
[C-C-:B0-----:R-:W-:Y:S02]  /*fd50*/  PRMT R12, R8.reuse, 0x6420, R9.reuse ;  /* 0x00006420080c7816 */ /* 0x141fe40000000009 */
[----:B------:R-:W-:-:S02]  /*fd60*/  PRMT R13, R8, 0x7531, R9 ;  /* 0x00007531080d7816 */ /* 0x000fc40000000009 */
[C-C-:B------:R-:W-:Y:S02]  /*fd70*/  PRMT R14, R10.reuse, 0x6420, R11.reuse ;  /* 0x000064200a0e7816 */ /* 0x140fe4000000000b */
[----:B------:R-:W-:Y:S02]  /*fd80*/  PRMT R15, R10, 0x7531, R11 ;  /* 0x000075310a0f7816 */ /* 0x000fe4000000000b */
[C-C-:B-1----:R-:W-:Y:S02]  /*fd90*/  PRMT R8, R4.reuse, 0x6420, R5.reuse ;  /* 0x0000642004087816 */ /* 0x142fe40000000005 */
[----:B------:R-:W-:Y:S01]  /*fda0*/  PRMT R9, R4, 0x7531, R5 ;  /* 0x0000753104097816 */ /* 0x000fe20000000005 */
[----:B------:R0:W-:Y:S01]  /*fdb0*/  STSM.16.M88.4 [R3+0x4000], R12 ;  /* 0x0040000c03007844 */ /* 0x0001e20000000200 */
        /* <DEDUP_REMOVED lines=11> */
.L_x_85:
[----:B------:R-:W2:Y:S01]  /*fe70*/  S2R R0, SR_TID.X ;  /* 0x0000000000007919 */ /* 0x000ea20000002100 */
[----:B-1----:R-:W-:Y:S01]  /*fe80*/  SYNCS.ARRIVE.TRANS64.A1T0 RZ, [R16+URZ+0x38850], RZ ;  /* 0x038850ff10ff79a7 */ /* 0x002fe2000810003f */
[----:B--2---:R-:W-:Y:S01]  /*fe90*/  LOP3.LUT R0, R0, 0x7f, RZ, 0xc0, !PT ;  /* 0x0000007f00007812 */ /* 0x004fe200078ec0ff */
[----:B------:R-:W-:Y:S03]  /*fea0*/  BAR.SYNC.DEFER_BLOCKING 0x2, 0x80 ;  /* 0x0082000000007b1d */ /* 0x000fe60000010000 */
[----:B------:R-:W-:-:S13]  /*feb0*/  ISETP.NE.AND P0, PT, R0, RZ, PT ;  /* 0x000000ff0000720c */ /* 0x000fda0003f05270 */
[----:B------:R-:W-:-:S05]  /*fec0*/  @!P0 VIADD R0, R16, 0x38880 ;  /* 0x0003888010008836 */ /* 0x000fca0000000000 */
[----:B------:R-:W-:-:S04]  /*fed0*/  @!P0 PRMT R0, RZ, 0x654, R0 ;  /* 0x00000654ff008816 */ /* 0x000fc80000000000 */
[----:B------:R1:W-:Y:S02]  /*fee0*/  @!P0 SYNCS.ARRIVE.TRANS64.RED.A1T0 RZ, [R0+URZ], RZ ;  /* 0x000000ff00ff89a7 */ /* 0x0003e4000810043f */
[----:B-1----:R-:W-:-:S05]  /*fef0*/  VIADD R0, R20, 0x1 ;  /* 0x0000000114007836 */ /* 0x002fca0000000000 */
[----:B------:R-:W-:-:S04]  /*ff00*/  ISETP.NE.AND P0, PT, R0, 0x2, PT ;  /* 0x000000020000780c */ /* 0x000fc80003f05270 */
[----:B------:R-:W-:Y:S02]  /*ff10*/  SEL R2, RZ, 0x1, P0 ;  /* 0x00000001ff027807 */ /* 0x000fe40000000000 */
[----:B------:R-:W-:Y:S02]  /*ff20*/  SEL R0, R0, RZ, P0 ;  /* 0x000000ff00007207 */ /* 0x000fe40000000000 */
[----:B------:R-:W-:Y:S01]  /*ff30*/  LOP3.LUT R21, R21, R2, RZ, 0x3c, !PT ;  /* 0x0000000215157212 */ /* 0x000fe200078e3cff */
[----:B------:R-:W-:-:S07]  /*ff40*/  IMAD.MOV.U32 R2, RZ, RZ, RZ ;  /* 0x000000ffff027224 */ /* 0x000fce00078e00ff */
.L_x_40:
[----:B------:R-:W1:Y:S01]  /*ff50*/  S2R R4, SR_CgaCtaId ;  /* 0x0000000000047919 */ /* 0x000e620000008800 */
[----:B0-----:R-:W-:Y:S02]  /*ff60*/  MOV R3, 0x400 ;  /* 0x0000040000037802 */ /* 0x001fe40000000f00 */
[----:B------:R-:W-:Y:S02]  /*ff70*/  SHF.L.U32 R2, R2, 0x1f, RZ ;  /* 0x0000001f02027819 */ /* 0x000fe400000006ff */
[----:B-1----:R-:W-:-:S04]  /*ff80*/  LEA R7, R4, R3, 0x18 ;  /* 0x0000000304077211 */ /* 0x002fc800078ec0ff */
[----:B------:R-:W0:Y:S02]  /*ff90*/  SYNCS.PHASECHK.TRANS64.TRYWAIT P0, [R7+URZ+0x38820], R2 ;  /* 0x03882002070075a7 */ /* 0x000e24000800017f */
[----:B0-----:R-:W-:Y:S05]  /*ffa0*/  @!P0 BRA `(.L_x_86) ;  /* 0x0000001400148947 */ /* 0x001fea0003800000 */
.L_x_129:
[----:B------:R-:W1:Y:S02]  /*ffb0*/  S2R R3, SR_TID.X ;  /* 0x0000000000037919 */ /* 0x000e640000002100 */
[----:B-1----:R-:W-:-:S04]  /*ffc0*/  SHF.R.U32.HI R3, RZ, 0x5, R3 ;  /* 0x00000005ff037819 */ /* 0x002fc80000011603 */
[----:B------:R-:W-:-:S05]  /*ffd0*/  LOP3.LUT R3, R3, 0x3, RZ, 0xc0, !PT ;  /* 0x0000000303037812 */ /* 0x000fca00078ec0ff */
[----:B0-----:R-:W0:Y:S02]  /*ffe0*/  SHFL.IDX PT, R2, R3, RZ, 0x1f ;  /* 0x00001fff03027589 */ /* 0x001e2400000e0000 */
[----:B0-----:R-:W-:-:S13]  /*fff0*/  ISETP.NE.AND P0, PT, R2, RZ, PT ;  /* 0x000000ff0200720c */ /* 0x001fda0003f05270 */
[----:B------:R-:W-:Y:S05]  /*10000*/  @P0 BRA `(.L_x_10) ;  /* 0x00000000009c0947 */ /* 0x000fea0003800000 */
[----:B------:R-:W-:-:S13]  /*10010*/  ELECT P0, URZ, PT ;  /* 0x00000000003f782f */ /* 0x000fda0003800000 */
[----:B------:R-:W-:Y:S05]  /*10020*/  @!P0 BRA `(.L_x_10) ;  /* 0x0000000000948947 */ /* 0x000fea0003800000 */
[----:B------:R-:W2:Y:S02]  /*10030*/  LDL.LU R3, [R1+0x24] ;  /* 0x0000240001037983 */ /* 0x000ea40000300800 */
[----:B--2---:R-:W-:-:S04]  /*10040*/  LOP3.LUT R2, R3, 0x2, RZ, 0xfc, !PT ;  /* 0x0000000203027812 */ /* 0x004fc800078efcff */
[----:B------:R-:W-:-:S13]  /*10050*/  ISETP.NE.AND P0, PT, R2, 0x3, PT ;  /* 0x000000030200780c */ /* 0x000fda0003f05270 */
[----:B------:R-:W-:Y:S05]  /*10060*/  @!P0 BRA `(.L_x_87) ;  /* 0x0000000000048947 */ /* 0x000fea0003800000 */
[----:B------:R-:W-:Y:S01]  /*10070*/  BPT.TRAP 0x1 ;  /* 0x000000040000795c */ /* 0x000fe20000300000 */
.L_x_87:
[----:B------:R-:W-:Y:S01]  /*10080*/  VIADD R5, R7, 0x38840 ;  /* 0x0003884007057836 */ /* 0x000fe20000000000 */
[----:B------:R-:W-:Y:S01]  /*10090*/  SHF.L.U32 R3, R21, 0x1f, RZ ;  /* 0x0000001f15037819 */ /* 0x000fe200000006ff */
[C---:B------:R-:W-:Y:S02]  /*100a0*/  VIADD R2, R0.reuse, 0x1 ;  /* 0x0000000100027836 */ /* 0x040fe40000000000 */
[----:B------:R-:W-:-:S03]  /*100b0*/  IMAD R6, R0, 0x8, R5 ;  /* 0x0000000800067824 */ /* 0x000fc600078e0205 */
[----:B------:R-:W-:Y:S01]  /*100c0*/  ISETP.NE.AND P2, PT, R2, 0x2, PT ;  /* 0x000000020200780c */ /* 0x000fe20003f45270 */
[----:B------:R-:W0:Y:S03]  /*100d0*/  SYNCS.PHASECHK.TRANS64.TRYWAIT P1, [R6+URZ], R3 ;  /* 0x00000003060075a7 */ /* 0x000e26000802017f */
[----:B------:R-:W-:-:S04]  /*100e0*/  SEL R4, RZ, 0x1, P2 ;  /* 0x00000001ff047807 */ /* 0x000fc80001000000 */
[----:B------:R-:W-:Y:S02]  /*100f0*/  LOP3.LUT R21, R21, R4, RZ, 0x3c, !PT ;  /* 0x0000000415157212 */ /* 0x000fe400078e3cff */
[----:B------:R-:W-:Y:S02]  /*10100*/  SEL R4, R2, RZ, P2 ;  /* 0x000000ff02047207 */ /* 0x000fe40001000000 */
[----:B------:R-:W-:-:S03]  /*10110*/  SHF.L.U32 R2, R21, 0x1f, RZ ;  /* 0x0000001f15027819 */ /* 0x000fc600000006ff */
[----:B------:R-:W-:Y:S01]  /*10120*/  IMAD R5, R4, 0x8, R5 ;  /* 0x0000000804057824 */ /* 0x000fe200078e0205 */
[----:B0-----:R-:W-:Y:S06]  /*10130*/  @!P1 BRA `(.L_x_88) ;  /* 0x0000001000c49947 */ /* 0x001fec0003800000 */
.L_x_130:
[----:B------:R-:W1:Y:S02]  /*10140*/  SYNCS.PHASECHK.TRANS64.TRYWAIT P1, [R5+URZ], R2 ;  /* 0x00000002050075a7 */ /* 0x000e64000802017f */
[----:B-1----:R-:W-:Y:S05]  /*10150*/  @!P1 BRA `(.L_x_89) ;  /* 0x0000001000d09947 */ /* 0x002fea0003800000 */
.L_x_131:
[----:B------:R-:W-:Y:S05]  /*10160*/  @!P0 BRA `(.L_x_90) ;  /* 0x0000000000048947 */ /* 0x000fea0003800000 */
[----:B------:R-:W-:Y:S01]  /*10170*/  BPT.TRAP 0x1 ;  /* 0x000000040000795c */ /* 0x000fe20000300000 */
.L_x_90:
[----:B------:R-:W-:-:S04]  /*10180*/  IMAD R0, R0, 0x8, R7 ;  /* 0x0000000800007824 */ /* 0x000fc800078e0207 */
[----:B------:R-:W2:Y:S02]  /*10190*/  SYNCS.PHASECHK.TRANS64.TRYWAIT P1, [R0+URZ+0x38860], R3 ;  /* 0x03886003000075a7 */ /* 0x000ea4000802017f */
[----:B--2---:R-:W-:Y:S05]  /*101a0*/  @!P1 BRA `(.L_x_91) ;  /* 0x0000001000d09947 */ /* 0x004fea0003800000 */
.L_x_132:
[----:B------:R-:W-:Y:S05]  /*101b0*/  @!P0 BRA `(.L_x_92) ;  /* 0x0000000000048947 */ /* 0x000fea0003800000 */
[----:B------:R-:W-:Y:S01]  /*101c0*/  BPT.TRAP 0x1 ;  /* 0x000000040000795c */ /* 0x000fe20000300000 */
.L_x_92:
[----:B-1----:R-:W-:-:S04]  /*101d0*/  IMAD R5, R4, 0x8, R7 ;  /* 0x0000000804057824 */ /* 0x002fc800078e0207 */
[----:B------:R-:W1:Y:S02]  /*101e0*/  SYNCS.PHASECHK.TRANS64.TRYWAIT P1, [R5+URZ+0x38860], R2 ;  /* 0x03886002050075a7 */ /* 0x000e64000802017f */
[----:B-1----:R-:W-:Y:S05]  /*101f0*/  @!P1 BRA `(.L_x_93) ;  /* 0x0000001000d09947 */ /* 0x002fea0003800000 */
.L_x_133:
[----:B------:R-:W-:Y:S05]  /*10200*/  @!P0 BRA `(.L_x_94) ;  /* 0x0000000000048947 */ /* 0x000fea0003800000 */
[----:B------:R-:W-:Y:S01]  /*10210*/  BPT.TRAP 0x1 ;  /* 0x000000040000795c */ /* 0x000fe20000300000 */
.L_x_94:
[----:B------:R-:W3:Y:S02]  /*10220*/  SYNCS.PHASECHK.TRANS64.TRYWAIT P0, [R0+URZ+0x38880], R3 ;  /* 0x03888003000075a7 */ /* 0x000ee4000800017f */
[----:B---3--:R-:W-:Y:S05]  /*10230*/  @!P0 BRA `(.L_x_95) ;  /* 0x0000001000d48947 */ /* 0x008fea0003800000 */
.L_x_96:
[----:B----4-:R4:W0:Y:S02]  /*10240*/  SYNCS.PHASECHK.TRANS64.TRYWAIT P0, [R5+URZ+0x38880], R2 ;  /* 0x03888002050075a7 */ /* 0x010824000800017f */
[----:B0-----:R-:W-:Y:S05]  /*10250*/  @!P0 NANOSLEEP.SYNCS 0x989680 ;  /* 0x009896800000895d */ /* 0x001fea0003900000 */
[----:B------:R-:W0:Y:S02]  /*10260*/  @!P0 SYNCS.PHASECHK.TRANS64 P0, [R5+URZ+0x38880], R2 ;  /* 0x03888002050085a7 */ /* 0x000e24000800007f */
[----:B0-----:R-:W-:Y:S05]  /*10270*/  @!P0 BRA `(.L_x_96) ;  /* 0xfffffffc00f08947 */ /* 0x001fea000383ffff */
.L_x_10:
[----:B------:R-:W-:Y:S05]  /*10280*/  BSYNC B6 ;  /* 0x0000000000067941 */ /* 0x000fea0003800000 */
.L_x_7:
[----:B------:R-:W-:Y:S05]  /*10290*/  EXIT ;  /* 0x000000000000794d */ /* 0x000fea0003800000 */
.L_x_14:
[----:B0-----:R-:W-:-:S04]  /*102a0*/  IMAD.U32 R3, RZ, RZ, UR36 ;  /* 0x00000024ff037e24 */ /* 0x001fc8000f8e00ff */
[----:B------:R0:W1:Y:S03]  /*102b0*/  SYNCS.PHASECHK.TRANS64.TRYWAIT P1, [R3+URZ+0x38800], R6 ;  /* 0x03880006030075a7 */ /* 0x000066000802017f */
[----:B-1----:R-:W-:Y:S05]  /*102c0*/  @!P1 NANOSLEEP.SYNCS 0x989680 ;  /* 0x009896800000995d */ /* 0x002fea0003900000 */
[----:B------:R-:W1:Y:S02]  /*102d0*/  @!P1 SYNCS.PHASECHK.TRANS64 P1, [R3+URZ+0x38800], R6 ;  /* 0x03880006030095a7 */ /* 0x000e64000802007f */
[----:B-1----:R-:W-:Y:S05]  /*102e0*/  @!P1 BRA `(.L_x_14) ;  /* 0xfffffffc00ec9947 */ /* 0x002fea000383ffff */
[----:B------:R-:W-:Y:S05]  /*102f0*/  BRA `(.L_x_97) ;  /* 0xffffff1400287947 */ /* 0x000fea000383ffff */
.L_x_18:
[----:B0-----:R-:W-:-:S04]  /*10300*/  IMAD.U32 R3, RZ, RZ, UR36 ;  /* 0x00000024ff037e24 */ /* 0x001fc8000f8e00ff */
[----:B------:R0:W2:Y:S03]  /*10310*/  SYNCS.PHASECHK.TRANS64.TRYWAIT P2, [R3+URZ+0x38830], R6 ;  /* 0x03883006030075a7 */ /* 0x0000a6000804017f */
[----:B--2---:R-:W-:Y:S05]  /*10320*/  @!P2 NANOSLEEP.SYNCS 0x989680 ;  /* 0x009896800000a95d */ /* 0x004fea0003900000 */
[----:B------:R-:W2:Y:S02]  /*10330*/  @!P2 SYNCS.PHASECHK.TRANS64 P2, [R3+URZ+0x38830], R6 ;  /* 0x038830060300a5a7 */ /* 0x000ea4000804007f */
[----:B--2---:R-:W-:Y:S05]  /*10340*/  @!P2 BRA `(.L_x_18) ;  /* 0xfffffffc00eca947 */ /* 0x004fea000383ffff */
[----:B------:R-:W-:Y:S05]  /*10350*/  BRA `(.L_x_17) ;  /* 0xffffff1400407947 */ /* 0x000fea000383ffff */
.L_x_23:
[----:B-1----:R-:W-:-:S04]  /*10360*/  IMAD.U32 R12, RZ, RZ, UR7 ;  /* 0x00000007ff0c7e24 */ /* 0x002fc8000f8e00ff */
[----:B------:R1:W2:Y:S03]  /*10370*/  SYNCS.PHASECHK.TRANS64.TRYWAIT P2, [R12+URZ+0x38830], R11 ;  /* 0x0388300b0c0075a7 */ /* 0x0002a6000804017f */
[----:B--2---:R-:W-:Y:S05]  /*10380*/  @!P2 NANOSLEEP.SYNCS 0x989680 ;  /* 0x009896800000a95d */ /* 0x004fea0003900000 */
[----:B------:R-:W2:Y:S02]  /*10390*/  @!P2 SYNCS.PHASECHK.TRANS64 P2, [R12+URZ+0x38830], R11 ;  /* 0x0388300b0c00a5a7 */ /* 0x000ea4000804007f */
[----:B--2---:R-:W-:Y:S05]  /*103a0*/  @!P2 BRA `(.L_x_23) ;  /* 0xfffffffc00eca947 */ /* 0x004fea000383ffff */
[----:B------:R-:W-:Y:S05]  /*103b0*/  BRA `(.L_x_20) ;  /* 0xffffff4800087947 */ /* 0x000fea000383ffff */
.L_x_27:
[----:B-1----:R-:W-:-:S04]  /*103c0*/  IMAD.U32 R11, RZ, RZ, UR10 ;  /* 0x0000000aff0b7e24 */ /* 0x002fc8000f8e00ff */
[----:B------:R1:W2:Y:S03]  /*103d0*/  SYNCS.PHASECHK.TRANS64.TRYWAIT P2, [R11+URZ+0x38850], R10 ;  /* 0x0388500a0b0075a7 */ /* 0x0002a6000804017f */
[----:B--2---:R-:W-:Y:S05]  /*103e0*/  @!P2 NANOSLEEP.SYNCS 0x989680 ;  /* 0x009896800000a95d */ /* 0x004fea0003900000 */
[----:B------:R-:W2:Y:S02]  /*103f0*/  @!P2 SYNCS.PHASECHK.TRANS64 P2, [R11+URZ+0x38850], R10 ;  /* 0x0388500a0b00a5a7 */ /* 0x000ea4000804007f */
[----:B--2---:R-:W-:Y:S05]  /*10400*/  @!P2 BRA `(.L_x_27) ;  /* 0xfffffffc00eca947 */ /* 0x004fea000383ffff */
[----:B------:R-:W-:Y:S05]  /*10410*/  BRA `(.L_x_24) ;  /* 0xffffff4800d87947 */ /* 0x000fea000383ffff */
.L_x_33:
[----:B-1----:R-:W-:-:S04]  /*10420*/  IMAD.U32 R0, RZ, RZ, UR7 ;  /* 0x00000007ff007e24 */ /* 0x002fc8000f8e00ff */
[----:B------:R1:W2:Y:S03]  /*10430*/  SYNCS.PHASECHK.TRANS64.TRYWAIT P1, [R0+URZ+0x38850], R5 ;  /* 0x03885005000075a7 */ /* 0x0002a6000802017f */
[----:B--2---:R-:W-:Y:S05]  /*10440*/  @!P1 NANOSLEEP.SYNCS 0x989680 ;  /* 0x009896800000995d */ /* 0x004fea0003900000 */
[----:B------:R-:W2:Y:S02]  /*10450*/  @!P1 SYNCS.PHASECHK.TRANS64 P1, [R0+URZ+0x38850], R5 ;  /* 0x03885005000095a7 */ /* 0x000ea4000802007f */
[----:B--2---:R-:W-:Y:S05]  /*10460*/  @!P1 BRA `(.L_x_33) ;  /* 0xfffffffc00ec9947 */ /* 0x004fea000383ffff */
[----:B------:R-:W-:Y:S05]  /*10470*/  BRA `(.L_x_32) ;  /* 0xffffff7000687947 */ /* 0x000fea000383ffff */
.L_x_46:
[----:B------:R-:W-:Y:S02]  /*10480*/  IMAD.MOV.U32 R13, RZ, RZ, R6 ;  /* 0x000000ffff0d7224 */ /* 0x000fe400078e0006 */
[----:B------:R-:W-:Y:S02]  /*10490*/  IMAD.MOV.U32 R12, RZ, RZ, RZ ;  /* 0x000000ffff0c7224 */ /* 0x000fe400078e00ff */
[----:B------:R-:W-:Y:S02]  /*104a0*/  IMAD.MOV.U32 R11, RZ, RZ, 0x1f ;  /* 0x0000001fff0b7424 */ /* 0x000fe400078e00ff */
[----:B------:R-:W-:-:S07]  /*104b0*/  IMAD.MOV.U32 R15, RZ, RZ, -0x1 ;  /* 0xffffffffff0f7424 */ /* 0x000fce00078e00ff */
[----:B0-----:R-:W-:Y:S05]  /*104c0*/  WARPSYNC.COLLECTIVE R15, `(.L_x_98) ;  /* 0x000000000f087348 */ /* 0x001fea0003c00000 */
[----:B------:R1:W2:Y:S02]  /*104d0*/  SHFL.IDX P6, R14, R13, R12, R11 ;  /* 0x0000000c0d0e7389 */ /* 0x0002a400000c000b */
[----:B012---:R-:W-:Y:S01]  /*104e0*/  ENDCOLLECTIVE ;  /* 0x000000000000791b */ /* 0x007fe20003800000 */
.L_x_98:
[----:B------:R-:W-:Y:S05]  /*104f0*/  BRA `(.L_x_99) ;  /* 0xffffffc800207947 */ /* 0x000fea000383ffff */
.L_x_48:
[----:B------:R-:W-:Y:S01]  /*10500*/  BSSY B0, `(.L_x_100) ;  /* 0x0000006000007945 */ /* 0x000fe20003800000 */
[----:B------:R-:W-:-:S07]  /*10510*/  IMAD.MOV.U32 R15, RZ, RZ, -0x1 ;  /* 0xffffffffff0f7424 */ /* 0x000fce00078e00ff */
[----:B-1----:R-:W-:Y:S05]  /*10520*/  WARPSYNC.COLLECTIVE R15, `(.L_x_101) ;  /* 0x000000000f0c7348 */ /* 0x002fea0003c00000 */
[----:B------:R-:W-:Y:S02]  /*10530*/  ELECT P6, UR62, PT ;  /* 0x00000000003e782f */ /* 0x000fe400038c0000 */
[----:B------:R-:W-:Y:S01]  /*10540*/  MOV R14, UR62 ;  /* 0x0000003e000e7c02 */ /* 0x000fe20008000f00 */
[----:B-1----:R-:W-:Y:S10]  /*10550*/  ENDCOLLECTIVE ;  /* 0x000000000000791b */ /* 0x002ff40003800000 */
.L_x_101:
[----:B------:R-:W-:Y:S05]  /*10560*/  BSYNC B0 ;  /* 0x0000000000007941 */ /* 0x000fea0003800000 */
.L_x_100:
[----:B------:R-:W-:Y:S05]  /*10570*/  BRA `(.L_x_102) ;  /* 0xffffffc8002c7947 */ /* 0x000fea000383ffff */
.L_x_50:
[----:B0-----:R-:W-:-:S04]  /*10580*/  IMAD.U32 R3, RZ, RZ, UR38 ;  /* 0x00000026ff037e24 */ /* 0x001fc8000f8e00ff */
[----:B------:R0:W2:Y:S03]  /*10590*/  SYNCS.PHASECHK.TRANS64.TRYWAIT P0, [R3+URZ+0x38880], R2 ;  /* 0x03888002030075a7 */ /* 0x0000a6000800017f */
[----:B--2---:R-:W-:Y:S05]  /*105a0*/  @!P0 NANOSLEEP.SYNCS 0x989680 ;  /* 0x009896800000895d */ /* 0x004fea0003900000 */
[----:B------:R-:W2:Y:S02]  /*105b0*/  @!P0 SYNCS.PHASECHK.TRANS64 P0, [R3+URZ+0x38880], R2 ;  /* 0x03888002030085a7 */ /* 0x000ea4000800007f */
[----:B--2---:R-:W-:Y:S05]  /*105c0*/  @!P0 BRA `(.L_x_50) ;  /* 0xfffffffc00ec8947 */ /* 0x004fea000383ffff */
[----:B------:R-:W-:Y:S05]  /*105d0*/  BRA `(.L_x_103) ;  /* 0xffffffc800787947 */ /* 0x000fea000383ffff */
.L_x_52:
[----:B0-----:R-:W-:-:S04]  /*105e0*/  IMAD.U32 R3, RZ, RZ, UR38 ;  /* 0x00000026ff037e24 */ /* 0x001fc8000f8e00ff */
[----:B------:R0:W2:Y:S03]  /*105f0*/  SYNCS.PHASECHK.TRANS64.TRYWAIT P0, [R3+URZ+0x38840], R2 ;  /* 0x03884002030075a7 */ /* 0x0000a6000800017f */
[----:B--2---:R-:W-:Y:S05]  /*10600*/  @!P0 NANOSLEEP.SYNCS 0x989680 ;  /* 0x009896800000895d */ /* 0x004fea0003900000 */
[----:B------:R-:W2:Y:S02]  /*10610*/  @!P0 SYNCS.PHASECHK.TRANS64 P0, [R3+URZ+0x38840], R2 ;  /* 0x03884002030085a7 */ /* 0x000ea4000800007f */
[----:B--2---:R-:W-:Y:S05]  /*10620*/  @!P0 BRA `(.L_x_52) ;  /* 0xfffffffc00ec8947 */ /* 0x004fea000383ffff */
[----:B------:R-:W-:Y:S05]  /*10630*/  BRA `(.L_x_104) ;  /* 0xffffffc800d07947 */ /* 0x000fea000383ffff */
.L_x_55:
[----:B------:R-:W-:Y:S02]  /*10640*/  IMAD.MOV.U32 R13, RZ, RZ, R2 ;  /* 0x000000ffff0d7224 */ /* 0x000fe400078e0002 */
[----:B------:R-:W-:Y:S02]  /*10650*/  IMAD.MOV.U32 R12, RZ, RZ, RZ ;  /* 0x000000ffff0c7224 */ /* 0x000fe400078e00ff */
[----:B------:R-:W-:Y:S02]  /*10660*/  IMAD.MOV.U32 R11, RZ, RZ, 0x181f ;  /* 0x0000181fff0b7424 */ /* 0x000fe400078e00ff */
[----:B------:R-:W-:Y:S02]  /*10670*/  IMAD.MOV.U32 R15, RZ, RZ, -0x1 ;  /* 0xffffffffff0f7424 */ /* 0x000fe400078e00ff */
[----:B------:R-:W-:-:S07]  /*10680*/  IMAD R5, R9, 0x80, R5 ;  /* 0x0000008009057824 */ /* 0x000fce00078e0205 */
[----:B------:R-:W-:Y:S05]  /*10690*/  WARPSYNC.COLLECTIVE R15, `(.L_x_105) ;  /* 0x000000000f087348 */ /* 0x000fea0003c00000 */
[----:B------:R0:W1:Y:S02]  /*106a0*/  SHFL.IDX P6, R14, R13, R12, R11 ;  /* 0x0000000c0d0e7389 */ /* 0x00006400000c000b */
[----:B01----:R-:W-:Y:S01]  /*106b0*/  ENDCOLLECTIVE ;  /* 0x000000000000791b */ /* 0x003fe20003800000 */
.L_x_105:
[----:B------:R-:W-:Y:S02]  /*106c0*/  IMAD.MOV.U32 R13, RZ, RZ, R0 ;  /* 0x000000ffff0d7224 */ /* 0x000fe400078e0000 */
[----:B------:R-:W-:-:S07]  /*106d0*/  IMAD.MOV.U32 R6, RZ, RZ, R14 ;  /* 0x000000ffff067224 */ /* 0x000fce00078e000e */
[----:B------:R-:W-:Y:S05]  /*106e0*/  WARPSYNC.COLLECTIVE R15, `(.L_x_106) ;  /* 0x000000000f087348 */ /* 0x000fea0003c00000 */
[----:B------:R0:W1:Y:S02]  /*106f0*/  SHFL.IDX P6, R14, R13, R12, R11 ;  /* 0x0000000c0d0e7389 */ /* 0x00006400000c000b */
[----:B01----:R-:W-:Y:S01]  /*10700*/  ENDCOLLECTIVE ;  /* 0x000000000000791b */ /* 0x003fe20003800000 */
.L_x_106:
[----:B------:R-:W-:Y:S02]  /*10710*/  ULDC UR4, c[0x0][0x288] ;  /* 0x0000a20000047ab9 */ /* 0x000fe40000000800 */
[----:B------:R-:W-:-:S05]  /*10720*/  IMAD R3, R8, UR4, RZ ;  /* 0x0000000408037c24 */ /* 0x000fca000f8e02ff */
[----:B------:R-:W-:Y:S01]  /*10730*/  ISETP.GE.AND P2, PT, R5, R3, PT ;  /* 0x000000030500720c */ /* 0x000fe20003f46270 */
[----:B------:R-:W-:Y:S02]  /*10740*/  IMAD.MOV.U32 R13, RZ, RZ, R2 ;  /* 0x000000ffff0d7224 */ /* 0x000fe400078e0002 */
[----:B------:R-:W-:-:S10]  /*10750*/  IMAD.MOV.U32 R12, RZ, RZ, 0x1 ;  /* 0x00000001ff0c7424 */ /* 0x000fd400078e00ff */
[----:B------:R-:W-:Y:S02]  /*10760*/  @!P2 VIADD R8, R4, UR38 ;  /* 0x000000260408ac36 */ /* 0x000fe40008000000 */
[----:B------:R-:W-:-:S07]  /*10770*/  IMAD.MOV.U32 R7, RZ, RZ, R14 ;  /* 0x000000ffff077224 */ /* 0x000fce00078e000e */
[----:B------:R-:W-:Y:S05]  /*10780*/  WARPSYNC.COLLECTIVE R15, `(.L_x_107) ;  /* 0x000000000f087348 */ /* 0x000fea0003c00000 */
[----:B------:R0:W1:Y:S02]  /*10790*/  SHFL.IDX P6, R14, R13, R12, R11 ;  /* 0x0000000c0d0e7389 */ /* 0x00006400000c000b */
[----:B01----:R-:W-:Y:S01]  /*107a0*/  ENDCOLLECTIVE ;  /* 0x000000000000791b */ /* 0x003fe20003800000 */
.L_x_107:
[----:B------:R-:W-:-:S05]  /*107b0*/  @!P2 IADD3 R7, P3, R19, R7, RZ ;  /* 0x000000071307a210 */ /* 0x000fca0007f7e0ff */
[----:B------:R-:W-:-:S05]  /*107c0*/  @!P2 IMAD.X R6, RZ, RZ, R6, P3 ;  /* 0x000000ffff06a224 */ /* 0x000fca00018e0606 */
[----:B------:R-:W-:Y:S01]  /*107d0*/  @!P2 LOP3.LUT R7, R7, R6, RZ, 0x3c, !PT ;  /* 0x000000060707a212 */ /* 0x000fe200078e3cff */
[----:B------:R-:W-:-:S03]  /*107e0*/  IMAD.MOV.U32 R13, RZ, RZ, R0 ;  /* 0x000000ffff0d7224 */ /* 0x000fc600078e0000 */
[----:B------:R-:W-:-:S04]  /*107f0*/  @!P2 LOP3.LUT R6, R7, R6, RZ, 0x3c, !PT ;  /* 0x000000060706a212 */ /* 0x000fc800078e3cff */
[----:B------:R-:W-:-:S05]  /*10800*/  @!P2 LOP3.LUT R7, R7, R6, RZ, 0x3c, !PT ;  /* 0x000000060707a212 */ /* 0x000fca00078e3cff */
[----:B------:R-:W-:Y:S01]  /*10810*/  @!PT LDS RZ, [RZ] ;  /* 0x00000000fffff984 */ /* 0x000fe20000000800 */
[----:B------:R-:W-:Y:S01]  /*10820*/  @!PT LDS RZ, [RZ] ;  /* 0x00000000fffff984 */ /* 0x000fe20000000800 */
[----:B------:R-:W-:Y:S01]  /*10830*/  @!PT LDS RZ, [RZ] ;  /* 0x00000000fffff984 */ /* 0x000fe20000000800 */
[----:B------:R-:W-:Y:S04]  /*10840*/  @!P2 LDGSTS.E.BYPASS.LTC128B.128 [R8+0x20400], desc[UR40][R6.64], !P1 ;  /* 0x204000000608afae */ /* 0x000fe8000c901d68 */
[----:B------:R0:W-:Y:S02]  /*10850*/  @!P2 LDGSTS.E.BYPASS.LTC128B.128 [R8+0x24400], desc[UR40][R6.64+0x80], !P0 ;  /* 0x244000800608afae */ /* 0x0001e4000c101d68 */
[----:B0-----:R-:W-:-:S05]  /*10860*/  VIADD R6, R5, 0x10 ;  /* 0x0000001005067836 */ /* 0x001fca0000000000 */
[----:B------:R-:W-:Y:S01]  /*10870*/  ISETP.GE.AND P2, PT, R6, R3, PT ;  /* 0x000000030600720c */ /* 0x000fe20003f46270 */
[----:B------:R-:W-:-:S12]  /*10880*/  IMAD.MOV.U32 R6, RZ, RZ, R14 ;  /* 0x000000ffff067224 */ /* 0x000fd800078e000e */
[----:B------:R-:W-:Y:S05]  /*10890*/  WARPSYNC.COLLECTIVE R15, `(.L_x_108) ;  /* 0x000000000f087348 */ /* 0x000fea0003c00000 */
[----:B------:R0:W1:Y:S02]  /*108a0*/  SHFL.IDX P6, R14, R13, R12, R11 ;  /* 0x0000000c0d0e7389 */ /* 0x00006400000c000b */
[----:B01----:R-:W-:Y:S01]  /*108b0*/  ENDCOLLECTIVE ;  /* 0x000000000000791b */ /* 0x003fe20003800000 */
.L_x_108:
[----:B------:R-:W-:Y:S02]  /*108c0*/  @!P2 VIADD R8, R4, UR38 ;  /* 0x000000260408ac36 */ /* 0x000fe40008000000 */
[----:B------:R-:W-:Y:S02]  /*108d0*/  IMAD.MOV.U32 R13, RZ, RZ, R2 ;  /* 0x000000ffff0d7224 */ /* 0x000fe400078e0002 */
[----:B------:R-:W-:Y:S02]  /*108e0*/  IMAD.MOV.U32 R12, RZ, RZ, 0x2 ;  /* 0x00000002ff0c7424 */ /* 0x000fe400078e00ff */
[----:B------:R-:W-:-:S07]  /*108f0*/  IMAD.MOV.U32 R7, RZ, RZ, R14 ;  /* 0x000000ffff077224 */ /* 0x000fce00078e000e */
[----:B------:R-:W-:Y:S05]  /*10900*/  WARPSYNC.COLLECTIVE R15, `(.L_x_109) ;  /* 0x000000000f087348 */ /* 0x000fea0003c00000 */
[----:B------:R0:W1:Y:S02]  /*10910*/  SHFL.IDX P6, R14, R13, R12, R11 ;  /* 0x0000000c0d0e7389 */ /* 0x00006400000c000b */
[----:B01----:R-:W-:Y:S01]  /*10920*/  ENDCOLLECTIVE ;  /* 0x000000000000791b */ /* 0x003fe20003800000 */
.L_x_109:
        /* <DEDUP_REMOVED lines=17> */
.L_x_110:
[----:B------:R-:W-:Y:S02]  /*10a40*/  @!P2 VIADD R8, R4, UR38 ;  /* 0x000000260408ac36 */ /* 0x000fe40008000000 */
[----:B------:R-:W-:Y:S02]  /*10a50*/  IMAD.MOV.U32 R13, RZ, RZ, R2 ;  /* 0x000000ffff0d7224 */ /* 0x000fe400078e0002 */
[----:B------:R-:W-:Y:S02]  /*10a60*/  IMAD.MOV.U32 R12, RZ, RZ, 0x3 ;  /* 0x00000003ff0c7424 */ /* 0x000fe400078e00ff */
[----:B------:R-:W-:-:S07]  /*10a70*/  IMAD.MOV.U32 R7, RZ, RZ, R14 ;  /* 0x000000ffff077224 */ /* 0x000fce00078e000e */
[----:B------:R-:W-:Y:S05]  /*10a80*/  WARPSYNC.COLLECTIVE R15, `(.L_x_111) ;  /* 0x000000000f087348 */ /* 0x000fea0003c00000 */
[----:B------:R0:W1:Y:S02]  /*10a90*/  SHFL.IDX P6, R14, R13, R12, R11 ;  /* 0x0000000c0d0e7389 */ /* 0x00006400000c000b */
[----:B01----:R-:W-:Y:S01]  /*10aa0*/  ENDCOLLECTIVE ;  /* 0x000000000000791b */ /* 0x003fe20003800000 */
.L_x_111:
        /* <DEDUP_REMOVED lines=17> */
.L_x_112:
[----:B------:R-:W-:Y:S02]  /*10bc0*/  @!P2 VIADD R8, R4, UR38 ;  /* 0x000000260408ac36 */ /* 0x000fe40008000000 */
[----:B------:R-:W-:Y:S02]  /*10bd0*/  IMAD.MOV.U32 R13, RZ, RZ, R2 ;  /* 0x000000ffff0d7224 */ /* 0x000fe400078e0002 */
[----:B------:R-:W-:Y:S02]  /*10be0*/  IMAD.MOV.U32 R12, RZ, RZ, 0x4 ;  /* 0x00000004ff0c7424 */ /* 0x000fe400078e00ff */
[----:B------:R-:W-:-:S07]  /*10bf0*/  IMAD.MOV.U32 R7, RZ, RZ, R14 ;  /* 0x000000ffff077224 */ /* 0x000fce00078e000e */
[----:B------:R-:W-:Y:S05]  /*10c00*/  WARPSYNC.COLLECTIVE R15, `(.L_x_113) ;  /* 0x000000000f087348 */ /* 0x000fea0003c00000 */
[----:B------:R0:W1:Y:S02]  /*10c10*/  SHFL.IDX P6, R14, R13, R12, R11 ;  /* 0x0000000c0d0e7389 */ /* 0x00006400000c000b */
[----:B01----:R-:W-:Y:S01]  /*10c20*/  ENDCOLLECTIVE ;  /* 0x000000000000791b */ /* 0x003fe20003800000 */
.L_x_113:
        /* <DEDUP_REMOVED lines=17> */
.L_x_114:
[----:B------:R-:W-:Y:S02]  /*10d40*/  @!P2 VIADD R8, R4, UR38 ;  /* 0x000000260408ac36 */ /* 0x000fe40008000000 */
[----:B------:R-:W-:Y:S02]  /*10d50*/  IMAD.MOV.U32 R13, RZ, RZ, R2 ;  /* 0x000000ffff0d7224 */ /* 0x000fe400078e0002 */
[----:B------:R-:W-:Y:S02]  /*10d60*/  IMAD.MOV.U32 R12, RZ, RZ, 0x5 ;  /* 0x00000005ff0c7424 */ /* 0x000fe400078e00ff */
[----:B------:R-:W-:-:S07]  /*10d70*/  IMAD.MOV.U32 R7, RZ, RZ, R14 ;  /* 0x000000ffff077224 */ /* 0x000fce00078e000e */
[----:B------:R-:W-:Y:S05]  /*10d80*/  WARPSYNC.COLLECTIVE R15, `(.L_x_115) ;  /* 0x000000000f087348 */ /* 0x000fea0003c00000 */
[----:B------:R0:W1:Y:S02]  /*10d90*/  SHFL.IDX P6, R14, R13, R12, R11 ;  /* 0x0000000c0d0e7389 */ /* 0x00006400000c000b */
[----:B01----:R-:W-:Y:S01]  /*10da0*/  ENDCOLLECTIVE ;  /* 0x000000000000791b */ /* 0x003fe20003800000 */
.L_x_115:
        /* <DEDUP_REMOVED lines=17> */
.L_x_116:
[----:B------:R-:W-:Y:S02]  /*10ec0*/  @!P2 VIADD R8, R4, UR38 ;  /* 0x000000260408ac36 */ /* 0x000fe40008000000 */
[----:B------:R-:W-:Y:S02]  /*10ed0*/  IMAD.MOV.U32 R13, RZ, RZ, R2 ;  /* 0x000000ffff0d7224 */ /* 0x000fe400078e0002 */
[----:B------:R-:W-:Y:S02]  /*10ee0*/  IMAD.MOV.U32 R12, RZ, RZ, 0x6 ;  /* 0x00000006ff0c7424 */ /* 0x000fe400078e00ff */
[----:B------:R-:W-:-:S07]  /*10ef0*/  IMAD.MOV.U32 R7, RZ, RZ, R14 ;  /* 0x000000ffff077224 */ /* 0x000fce00078e000e */
[----:B------:R-:W-:Y:S05]  /*10f00*/  WARPSYNC.COLLECTIVE R15, `(.L_x_117) ;  /* 0x000000000f087348 */ /* 0x000fea0003c00000 */
[----:B------:R0:W1:Y:S02]  /*10f10*/  SHFL.IDX P6, R14, R13, R12, R11 ;  /* 0x0000000c0d0e7389 */ /* 0x00006400000c000b */
[----:B01----:R-:W-:Y:S01]  /*10f20*/  ENDCOLLECTIVE ;  /* 0x000000000000791b */ /* 0x003fe20003800000 */
.L_x_117:
        /* <DEDUP_REMOVED lines=11> */
[----:B0-----:R-:W-:-:S07]  /*10fe0*/  IMAD.MOV.U32 R6, RZ, RZ, R14 ;  /* 0x000000ffff067224 */ /* 0x001fce00078e000e */
[----:B------:R-:W-:Y:S05]  /*10ff0*/  WARPSYNC.COLLECTIVE R15, `(.L_x_118) ;  /* 0x000000000f087348 */ /* 0x000fea0003c00000 */
[----:B------:R0:W1:Y:S02]  /*11000*/  SHFL.IDX P6, R14, R13, R12, R11 ;  /* 0x0000000c0d0e7389 */ /* 0x00006400000c000b */
[----:B01----:R-:W-:Y:S01]  /*11010*/  ENDCOLLECTIVE ;  /* 0x000000000000791b */ /* 0x003fe20003800000 */
.L_x_118:
[----:B------:R-:W-:-:S05]  /*11020*/  VIADD R8, R5, 0x60 ;  /* 0x0000006005087836 */ /* 0x000fca0000000000 */
        /* <DEDUP_REMOVED lines=8> */
.L_x_119:
        /* <DEDUP_REMOVED lines=15> */
.L_x_120:
[----:B------:R-:W-:Y:S01]  /*111a0*/  IMAD.MOV.U32 R0, RZ, RZ, R14 ;  /* 0x000000ffff007224 */ /* 0x000fe200078e000e */
[----:B------:R-:W-:Y:S06]  /*111b0*/  BRA `(.L_x_121) ;  /* 0xffffffcc00047947 */ /* 0x000fec000383ffff */
.L_x_58:
[----:B0-2---:R-:W-:-:S04]  /*111c0*/  IMAD.U32 R2, RZ, RZ, UR38 ;  /* 0x00000026ff027e24 */ /* 0x005fc8000f8e00ff */
[----:B------:R0:W2:Y:S03]  /*111d0*/  SYNCS.PHASECHK.TRANS64.TRYWAIT P0, [R2+URZ+0x38820], R0 ;  /* 0x03882000020075a7 */ /* 0x0000a6000800017f */
[----:B--2---:R-:W-:Y:S05]  /*111e0*/  @!P0 NANOSLEEP.SYNCS 0x989680 ;  /* 0x009896800000895d */ /* 0x004fea0003900000 */
[----:B------:R-:W2:Y:S02]  /*111f0*/  @!P0 SYNCS.PHASECHK.TRANS64 P0, [R2+URZ+0x38820], R0 ;  /* 0x03882000020085a7 */ /* 0x000ea4000800007f */
[----:B--2---:R-:W-:Y:S05]  /*11200*/  @!P0 BRA `(.L_x_58) ;  /* 0xfffffffc00ec8947 */ /* 0x004fea000383ffff */
[----:B------:R-:W-:Y:S05]  /*11210*/  BRA `(.L_x_122) ;  /* 0xffffffcc00447947 */ /* 0x000fea000383ffff */
.L_x_63:
[----:B0-----:R0:W1:Y:S02]  /*11220*/  SYNCS.PHASECHK.TRANS64.TRYWAIT P0, [R6+URZ+0x38880], R5 ;  /* 0x03888005060075a7 */ /* 0x001064000800017f */
[----:B-1----:R-:W-:Y:S05]  /*11230*/  @!P0 NANOSLEEP.SYNCS 0x989680 ;  /* 0x009896800000895d */ /* 0x002fea0003900000 */
[----:B------:R-:W1:Y:S02]  /*11240*/  @!P0 SYNCS.PHASECHK.TRANS64 P0, [R6+URZ+0x38880], R5 ;  /* 0x03888005060085a7 */ /* 0x000e64000800007f */
[----:B-1----:R-:W-:Y:S05]  /*11250*/  @!P0 BRA `(.L_x_63) ;  /* 0xfffffffc00f08947 */ /* 0x002fea000383ffff */
[----:B------:R-:W-:Y:S05]  /*11260*/  BRA `(.L_x_123) ;  /* 0xffffffd000147947 */ /* 0x000fea000383ffff */
.L_x_68:
[----:B-1----:R1:W2:Y:S02]  /*11270*/  SYNCS.PHASECHK.TRANS64.TRYWAIT P0, [R6+URZ+0x38840], R5 ;  /* 0x03884005060075a7 */ /* 0x0022a4000800017f */
[----:B--2---:R-:W-:Y:S05]  /*11280*/  @!P0 NANOSLEEP.SYNCS 0x989680 ;  /* 0x009896800000895d */ /* 0x004fea0003900000 */
[----:B------:R-:W2:Y:S02]  /*11290*/  @!P0 SYNCS.PHASECHK.TRANS64 P0, [R6+URZ+0x38840], R5 ;  /* 0x03884005060085a7 */ /* 0x000ea4000800007f */
[----:B--2---:R-:W-:Y:S05]  /*112a0*/  @!P0 BRA `(.L_x_68) ;  /* 0xfffffffc00f08947 */ /* 0x004fea000383ffff */
[----:B------:R-:W-:Y:S05]  /*112b0*/  BRA `(.L_x_124) ;  /* 0xffffffd000c07947 */ /* 0x000fea000383ffff */
.L_x_74:
[----:B0-----:R0:W1:Y:S02]  /*112c0*/  SYNCS.PHASECHK.TRANS64.TRYWAIT P0, [R19+URZ+0x38870], R4 ;  /* 0x03887004130075a7 */ /* 0x001064000800017f */
[----:B-1----:R-:W-:Y:S05]  /*112d0*/  @!P0 NANOSLEEP.SYNCS 0x989680 ;  /* 0x009896800000895d */ /* 0x002fea0003900000 */
[----:B------:R-:W1:Y:S02]  /*112e0*/  @!P0 SYNCS.PHASECHK.TRANS64 P0, [R19+URZ+0x38870], R4 ;  /* 0x03887004130085a7 */ /* 0x000e64000800007f */
[----:B-1----:R-:W-:Y:S05]  /*112f0*/  @!P0 BRA `(.L_x_74) ;  /* 0xfffffffc00f08947 */ /* 0x002fea000383ffff */
[----:B------:R-:W-:Y:S05]  /*11300*/  BRA `(.L_x_125) ;  /* 0xffffffd4008c7947 */ /* 0x000fea000383ffff */
.L_x_76:
[----:B0-----:R0:W1:Y:S02]  /*11310*/  SYNCS.PHASECHK.TRANS64.TRYWAIT P0, [R19+URZ+0x38860], R4 ;  /* 0x03886004130075a7 */ /* 0x001064000800017f */
[----:B-1----:R-:W-:Y:S05]  /*11320*/  @!P0 NANOSLEEP.SYNCS 0x989680 ;  /* 0x009896800000895d */ /* 0x002fea0003900000 */
[----:B------:R-:W1:Y:S02]  /*11330*/  @!P0 SYNCS.PHASECHK.TRANS64 P0, [R19+URZ+0x38860], R4 ;  /* 0x03886004130085a7 */ /* 0x000e64000800007f */
[----:B-1----:R-:W-:Y:S05]  /*11340*/  @!P0 BRA `(.L_x_76) ;  /* 0xfffffffc00f08947 */ /* 0x002fea000383ffff */
[----:B------:R-:W-:Y:S05]  /*11350*/  BRA `(.L_x_126) ;  /* 0xffffffd400907947 */ /* 0x000fea000383ffff */
.L_x_82:
[----:B--2---:R2:W3:Y:S02]  /*11360*/  SYNCS.PHASECHK.TRANS64.TRYWAIT P0, [R16+URZ+0x38870], R3 ;  /* 0x03887003100075a7 */ /* 0x0044e4000800017f */
[----:B---3--:R-:W-:Y:S05]  /*11370*/  @!P0 NANOSLEEP.SYNCS 0x989680 ;  /* 0x009896800000895d */ /* 0x008fea0003900000 */
[----:B------:R-:W3:Y:S02]  /*11380*/  @!P0 SYNCS.PHASECHK.TRANS64 P0, [R16+URZ+0x38870], R3 ;  /* 0x03887003100085a7 */ /* 0x000ee4000800007f */
[----:B---3--:R-:W-:Y:S05]  /*11390*/  @!P0 BRA `(.L_x_82) ;  /* 0xfffffffc00f08947 */ /* 0x008fea000383ffff */
[----:B------:R-:W-:Y:S05]  /*113a0*/  BRA `(.L_x_127) ;  /* 0xffffffe000507947 */ /* 0x000fea000383ffff */
.L_x_84:
[----:B--2---:R2:W3:Y:S02]  /*113b0*/  SYNCS.PHASECHK.TRANS64.TRYWAIT P0, [R16+URZ+0x38860], R3 ;  /* 0x03886003100075a7 */ /* 0x0044e4000800017f */
[----:B---3--:R-:W-:Y:S05]  /*113c0*/  @!P0 NANOSLEEP.SYNCS 0x989680 ;  /* 0x009896800000895d */ /* 0x008fea0003900000 */
[----:B------:R-:W3:Y:S02]  /*113d0*/  @!P0 SYNCS.PHASECHK.TRANS64 P0, [R16+URZ+0x38860], R3 ;  /* 0x03886003100085a7 */ /* 0x000ee4000800007f */
[----:B---3--:R-:W-:Y:S05]  /*113e0*/  @!P0 BRA `(.L_x_84) ;  /* 0xfffffffc00f08947 */ /* 0x008fea000383ffff */
[----:B------:R-:W-:Y:S05]  /*113f0*/  BRA `(.L_x_128) ;  /* 0xffffffe000547947 */ /* 0x000fea000383ffff */
.L_x_86:
[----:B0-----:R0:W1:Y:S02]  /*11400*/  SYNCS.PHASECHK.TRANS64.TRYWAIT P0, [R7+URZ+0x38820], R2 ;  /* 0x03882002070075a7 */ /* 0x001064000800017f */
[----:B-1----:R-:W-:Y:S05]  /*11410*/  @!P0 NANOSLEEP.SYNCS 0x989680 ;  /* 0x009896800000895d */ /* 0x002fea0003900000 */
[----:B------:R-:W1:Y:S02]  /*11420*/  @!P0 SYNCS.PHASECHK.TRANS64 P0, [R7+URZ+0x38820], R2 ;  /* 0x03882002070085a7 */ /* 0x000e64000800007f */
[----:B-1----:R-:W-:Y:S05]  /*11430*/  @!P0 BRA `(.L_x_86) ;  /* 0xfffffffc00f08947 */ /* 0x002fea000383ffff */
[----:B------:R-:W-:Y:S05]  /*11440*/  BRA `(.L_x_129) ;  /* 0xffffffe800d87947 */ /* 0x000fea000383ffff */
.L_x_88:
[----:B0-----:R0:W1:Y:S02]  /*11450*/  SYNCS.PHASECHK.TRANS64.TRYWAIT P1, [R6+URZ], R3 ;  /* 0x00000003060075a7 */ /* 0x001064000802017f */
[----:B-1----:R-:W-:Y:S05]  /*11460*/  @!P1 NANOSLEEP.SYNCS 0x989680 ;  /* 0x009896800000995d */ /* 0x002fea0003900000 */
[----:B------:R-:W1:Y:S02]  /*11470*/  @!P1 SYNCS.PHASECHK.TRANS64 P1, [R6+URZ], R3 ;  /* 0x00000003060095a7 */ /* 0x000e64000802007f */
[----:B-1----:R-:W-:Y:S05]  /*11480*/  @!P1 BRA `(.L_x_88) ;  /* 0xfffffffc00f09947 */ /* 0x002fea000383ffff */
[----:B------:R-:W-:Y:S05]  /*11490*/  BRA `(.L_x_130) ;  /* 0xffffffec00287947 */ /* 0x000fea000383ffff */
.L_x_89:
[----:B-1----:R1:W2:Y:S02]  /*114a0*/  SYNCS.PHASECHK.TRANS64.TRYWAIT P1, [R5+URZ], R2 ;  /* 0x00000002050075a7 */ /* 0x0022a4000802017f */
[----:B--2---:R-:W-:Y:S05]  /*114b0*/  @!P1 NANOSLEEP.SYNCS 0x989680 ;  /* 0x009896800000995d */ /* 0x004fea0003900000 */
[----:B------:R-:W2:Y:S02]  /*114c0*/  @!P1 SYNCS.PHASECHK.TRANS64 P1, [R5+URZ], R2 ;  /* 0x00000002050095a7 */ /* 0x000ea4000802007f */
[----:B--2---:R-:W-:Y:S05]  /*114d0*/  @!P1 BRA `(.L_x_89) ;  /* 0xfffffffc00f09947 */ /* 0x004fea000383ffff */
[----:B------:R-:W-:Y:S05]  /*114e0*/  BRA `(.L_x_131) ;  /* 0xffffffec001c7947 */ /* 0x000fea000383ffff */
.L_x_91:
[----:B--2---:R2:W3:Y:S02]  /*114f0*/  SYNCS.PHASECHK.TRANS64.TRYWAIT P1, [R0+URZ+0x38860], R3 ;  /* 0x03886003000075a7 */ /* 0x0044e4000802017f */
[----:B---3--:R-:W-:Y:S05]  /*11500*/  @!P1 NANOSLEEP.SYNCS 0x989680 ;  /* 0x009896800000995d */ /* 0x008fea0003900000 */
[----:B------:R-:W3:Y:S02]  /*11510*/  @!P1 SYNCS.PHASECHK.TRANS64 P1, [R0+URZ+0x38860], R3 ;  /* 0x03886003000095a7 */ /* 0x000ee4000802007f */
[----:B---3--:R-:W-:Y:S05]  /*11520*/  @!P1 BRA `(.L_x_91) ;  /* 0xfffffffc00f09947 */ /* 0x008fea000383ffff */
[----:B------:R-:W-:Y:S05]  /*11530*/  BRA `(.L_x_132) ;  /* 0xffffffec001c7947 */ /* 0x000fea000383ffff */
.L_x_93:
[----:B-1----:R1:W3:Y:S02]  /*11540*/  SYNCS.PHASECHK.TRANS64.TRYWAIT P1, [R5+URZ+0x38860], R2 ;  /* 0x03886002050075a7 */ /* 0x0022e4000802017f */
[----:B---3--:R-:W-:Y:S05]  /*11550*/  @!P1 NANOSLEEP.SYNCS 0x989680 ;  /* 0x009896800000995d */ /* 0x008fea0003900000 */
[----:B------:R-:W3:Y:S02]  /*11560*/  @!P1 SYNCS.PHASECHK.TRANS64 P1, [R5+URZ+0x38860], R2 ;  /* 0x03886002050095a7 */ /* 0x000ee4000802007f */
[----:B---3--:R-:W-:Y:S05]  /*11570*/  @!P1 BRA `(.L_x_93) ;  /* 0xfffffffc00f09947 */ /* 0x008fea000383ffff */
[----:B------:R-:W-:Y:S05]  /*11580*/  BRA `(.L_x_133) ;  /* 0xffffffec001c7947 */ /* 0x000fea000383ffff */
.L_x_95:
[----:B---3--:R3:W4:Y:S02]  /*11590*/  SYNCS.PHASECHK.TRANS64.TRYWAIT P0, [R0+URZ+0x38880], R3 ;  /* 0x03888003000075a7 */ /* 0x008724000800017f */
[----:B----4-:R-:W-:Y:S05]  /*115a0*/  @!P0 NANOSLEEP.SYNCS 0x989680 ;  /* 0x009896800000895d */ /* 0x010fea0003900000 */
[----:B------:R-:W4:Y:S02]  /*115b0*/  @!P0 SYNCS.PHASECHK.TRANS64 P0, [R0+URZ+0x38880], R3 ;  /* 0x03888003000085a7 */ /* 0x000f24000800007f */
[----:B----4-:R-:W-:Y:S05]  /*115c0*/  @!P0 BRA `(.L_x_95) ;  /* 0xfffffffc00f08947 */ /* 0x010fea000383ffff */
[----:B------:R-:W-:Y:S05]  /*115d0*/  BRA `(.L_x_96) ;  /* 0xffffffec00187947 */ /* 0x000fea000383ffff */
.L_x_134:
[----:B------:R-:W-:-:S00]  /*115e0*/  BRA `(.L_x_134) ;  /* 0xfffffffc00fc7947 */ /* 0x000fc0000383ffff */
[----:B------:R-:W-:-:S00]  /*115f0*/  NOP ;  /* 0x0000000000007918 */ /* 0x000fc00000000000 */
        /* <DEDUP_REMOVED lines=8> */
.L_x_13338:


//--------------------- .text._ZN7cutlass13device_kernelIN5flash11enable_sm90INS1_16FlashAttnFwdSm90INS1_25CollectiveMainloopFwdSm90ILi2EN4cute5tupleIJNS5_1CILi1EEES8_S8_EEENS6_IJNS7_ILi128EEESA_NS7_ILi256EEEEEELi256ENS_12float_e4m3_tEfNS_4arch4Sm90ELb0ELb0ELb1ELb1ELb0ELb0ELb0ELb1ELb1ELb1ELb1ELb0EEENS1_21CollectiveEpilogueFwdINS6_IJSA_SB_SA_EEES9_NS_10bfloat16_tESF_Li256ELb1ELb1ELb1ELb1EEENS1_36VarlenDynamicPersistentTileSchedulerILi128ELi128ELi256ELi128ELb1ELb1ELb1ELb0ELb1ELb1EEEEEEEEEvNT_6ParamsE --------------------------
	.section	.text._ZN7cutlass13device_kernelIN5flash11enable_sm90INS1_16FlashAttnFwdSm90INS1_25CollectiveMainloopFwdSm90ILi2EN4cute5tupleIJNS5_1CILi1EEES8_S8_EEENS6_IJNS7_ILi128EEESA_NS7_ILi256EEEEEELi256ENS_12float_e4m3_tEfNS_4arch4Sm90ELb0ELb0ELb1ELb1ELb0ELb0ELb0ELb1ELb1ELb1ELb1ELb0EEENS1_21CollectiveEpilogueFwdINS6_IJSA_SB_SA_EEES9_NS_10bfloat16_tESF_Li256ELb1ELb1ELb1ELb1EEENS1_36VarlenDynamicPersistentTileSchedulerILi128ELi128ELi256ELi128ELb1ELb1ELb1ELb0ELb1ELb1EEEEEEEEEvNT_6ParamsE,"ax",@progbits
	.align	128
.text._ZN7cutlass13device_kernelIN5flash11enable_sm90INS1_16FlashAttnFwdSm90INS1_25CollectiveMainloopFwdSm90ILi2EN4cute5tupleIJNS5_1CILi1EEES8_S8_EEENS6_IJNS7_ILi128EEESA_NS7_ILi256EEEEEELi256ENS_12float_e4m3_tEfNS_4arch4Sm90ELb0ELb0ELb1ELb1ELb0ELb0ELb0ELb1ELb1ELb1ELb1ELb0EEENS1_21CollectiveEpilogueFwdINS6_IJSA_SB_SA_EEES9_NS_10bfloat16_tESF_Li256ELb1ELb1ELb1ELb1EEENS1_36VarlenDynamicPersistentTileSchedulerILi128ELi128ELi256ELi128ELb1ELb1ELb1ELb0ELb1ELb1EEEEEEEEEvNT_6ParamsE:
        .type           _ZN7cutlass13device_kernelIN5flash11enable_sm90INS1_16FlashAttnFwdSm90INS1_25CollectiveMainloopFwdSm90ILi2EN4cute5tupleIJNS5_1CILi1EEES8_S8_EEENS6_IJNS7_ILi128EEESA_NS7_ILi256EEEEEELi256ENS_12float_e4m3_tEfNS_4arch4Sm90ELb0ELb0ELb1ELb1ELb0ELb0ELb0ELb1ELb1ELb1ELb1ELb0EEENS1_21CollectiveEpilogueFwdINS6_IJSA_SB_SA_EEES9_NS_10bfloat16_tESF_Li256ELb1ELb1ELb1ELb1EEENS1_36VarlenDynamicPersistentTileSchedulerILi128ELi128ELi256ELi128ELb1ELb1ELb1ELb0ELb1ELb1EEEEEEEEEvNT_6ParamsE,@function
        .size           _ZN7cutlass13device_kernelIN5flash11enable_sm90INS1_16FlashAttnFwdSm90INS1_25CollectiveMainloopFwdSm90ILi2EN4cute5tupleIJNS5_1CILi1EEES8_S8_EEENS6_IJNS7_ILi128EEESA_NS7_ILi256EEEEEELi256ENS_12float_e4m3_tEfNS_4arch4Sm90ELb0ELb0ELb1ELb1ELb0ELb0ELb0ELb1ELb1ELb1ELb1ELb0EEENS1_21CollectiveEpilogueFwdINS6_IJSA_SB_SA_EEES9_NS_10bfloat16_tESF_Li256ELb1ELb1ELb1ELb1EEENS1_36VarlenDynamicPersistentTileSchedulerILi128ELi128ELi256ELi128ELb1ELb1ELb1ELb0ELb1ELb1EEEEEEEEEvNT_6ParamsE,(.L_x_13339 - _ZN7cutlass13device_kernelIN5flash11enable_sm90INS1_16FlashAttnFwdSm90INS1_25CollectiveMainloopFwdSm90ILi2EN4cute5tupleIJNS5_1CILi1EEES8_S8_EEENS6_IJNS7_ILi128EEESA_NS7_ILi256EEEEEELi256ENS_12float_e4m3_tEfNS_4arch4Sm90ELb0ELb0ELb1ELb1ELb0ELb0ELb0ELb1ELb1ELb1ELb1ELb0EEENS1_21CollectiveEpilogueFwdINS6_IJSA_SB_SA_EEES9_NS_10bfloat16_tESF_Li256ELb1ELb1ELb1ELb1EEENS1_36VarlenDynamicPersistentTileSchedulerILi128ELi128ELi256ELi128ELb1ELb1ELb1ELb0ELb1ELb1EEEEEEEEEvNT_6ParamsE)
        .other          _ZN7cutlass13device_kernelIN5flash11enable_sm90INS1_16FlashAttnFwdSm90INS1_25CollectiveMainloopFwdSm90ILi2EN4cute5tupleIJNS5_1CILi1EEES8_S8_EEENS6_IJNS7_ILi128EEESA_NS7_ILi256EEEEEELi256ENS_12float_e4m3_tEfNS_4arch4Sm90ELb0ELb0ELb1ELb1ELb0ELb0ELb0ELb1ELb1ELb1ELb1ELb0EEENS1_21CollectiveEpilogueFwdINS6_IJSA_SB_SA_EEES9_NS_10bfloat16_tESF_Li256ELb1ELb1ELb1ELb1EEENS1_36VarlenDynamicPersistentTileSchedulerILi128ELi128ELi256ELi128ELb1ELb1ELb1ELb0ELb1ELb1EEEEEEEEEvNT_6ParamsE,@"STO_CUDA_ENTRY STV_DEFAULT"
_ZN7cutlass13device_kernelIN5flash11enable_sm90INS1_16FlashAttnFwdSm90INS1_25CollectiveMainloopFwdSm90ILi2EN4cute5tupleIJNS5_1CILi1EEES8_S8_EEENS6_IJNS7_ILi128EEESA_NS7_ILi256EEEEEELi256ENS_12float_e4m3_tEfNS_4arch4Sm90ELb0ELb0ELb1ELb1ELb0ELb0ELb0ELb1ELb1ELb1ELb1ELb0EEENS1_21CollectiveEpilogueFwdINS6_IJSA_SB_SA_EEES9_NS_10bfloat16_tESF_Li256ELb1ELb1ELb1ELb1EEENS1_36VarlenDynamicPersistentTileSchedulerILi128ELi128ELi256ELi128ELb1ELb1ELb1ELb0ELb1ELb1EEEEEEEEEvNT_6ParamsE:
[----:B------:R-:W0:Y:S02]  /*0000*/  LDC R1, c[0x0][0x28] ;  /* 0x00000a00ff017b82 */ /* 0x000e240000000800 */
[----:B0-----:R-:W-:Y:S01]  /*0010*/  VIADD R1, R1, 0xffffffa8 ;  /* 0xffffffa801017836 */ /* 0x001fe20000000000 */
[----:B------:R-:W0:Y:S01]  /*0020*/  S2R R3, SR_TID.X ;  /* 0x0000000000037919 */ /* 0x000e220000002100 */
[----:B------:R-:W-:Y:S01]  /*0030*/  ELECT P0, URZ, PT ;  /* 0x00000000003f782f */ /* 0x000fe20003800000 */
[----:B------:R-:W-:Y:S01]  /*0040*/  BSSY B0, `(.L_x_135) ;  /* 0x000000e000007945 */ /* 0x000fe20003800000 */
[--C-:B0-----:R-:W-:Y:S02]  /*0050*/  SHF.R.U32.HI R0, RZ, 0x5, R3.reuse ;  /* 0x00000005ff007819 */ /* 0x101fe40000011603 */
[----:B------:R-:W-:-:S03]  /*0060*/  SHF.R.U32.HI R3, RZ, 0x7, R3 ;  /* 0x00000007ff037819 */ /* 0x000fc60000011603 */
        /* <DEDUP_REMOVED lines=11> */
.L_x_136:
[----:B------:R-:W-:Y:S05]  /*0120*/  BSYNC B0 ;  /* 0x0000000000007941 */ /* 0x000fea0003800000 */
.L_x_135:
[----:B------:R-:W-:Y:S01]  /*0130*/  VOTEU.ANY UP0, P0 ;  /* 0x00000000003f7886 */ /* 0x000fe20000000100 */
[----:B------:R-:W0:Y:S01]  /*0140*/  SHFL.IDX PT, R3, R3, RZ, 0x1f ;  /* 0x00001fff03037589 */ /* 0x000e2200000e0000 */
[----:B------:R-:W-:Y:S01]  /*0150*/  UMOV UR4, 0x80 ;  /* 0x0000008000047882 */ /* 0x000fe20000000000 */
[----:B------:R-:W-:Y:S01]  /*0160*/  UMOV UR7, 0x100 ;  /* 0x0000010000077882 */ /* 0x000fe20000000000 */
[----:B------:R-:W-:Y:S01]  /*0170*/  VOTEU.ANY UP1, P0 ;  /* 0x00000000003f7886 */ /* 0x000fe20000020100 */
[----:B------:R-:W1:Y:S01]  /*0180*/  @UP0 S2UR UR8, SR_CgaCtaId ;  /* 0x00000000000809c3 */ /* 0x000e620000008800 */
[----:B------:R-:W2:Y:S01]  /*0190*/  SHFL.IDX PT, R2, R0, RZ, 0x1f ;  /* 0x00001fff00027589 */ /* 0x000ea200000e0000 */
[----:B------:R-:W-:Y:S01]  /*01a0*/  @UP0 UMOV UR6, 0x400 ;  /* 0x0000040000060882 */ /* 0x000fe20000000000 */
[----:B------:R-:W-:-:S04]  /*01b0*/  @UP0 UIADD3 UR4, -UR4, 0x100000, URZ ;  /* 0x0010000004040890 */ /* 0x000fc8000fffe13f */
[----:B------:R-:W-:Y:S02]  /*01c0*/  @UP0 USHF.L.U32 UR5, UR4, 0xb, URZ ;  /* 0x0000000b04050899 */ /* 0x000fe4000800063f */
[----:B------:R-:W-:Y:S01]  /*01d0*/  @UP0 USHF.L.U32 UR4, UR4, 0x1, URZ ;  /* 0x0000000104040899 */ /* 0x000fe2000800063f */
[----:B------:R-:W-:Y:S01]  /*01e0*/  VOTEU.ANY UP2, P0 ;  /* 0x00000000003f7886 */ /* 0x000fe20000040100 */
[----:B0-----:R-:W-:Y:S01]  /*01f0*/  R2UR UR9, R3 ;  /* 0x00000000030972ca */ /* 0x001fe200000e0000 */
[----:B-1----:R-:W-:Y:S01]  /*0200*/  @UP0 ULEA UR8, UR8, UR6, 0x18 ;  /* 0x0000000608080291 */ /* 0x002fe2000f8ec03f */
[----:B--2---:R-:W-:Y:S01]  /*0210*/  ISETP.NE.AND P1, PT, R2, RZ, PT ;  /* 0x000000ff0200720c */ /* 0x004fe20003f25270 */
[----:B------:R-:W-:-:S04]  /*0220*/  @UP0 UIADD3 UR6, -UR7, 0x100000, URZ ;  /* 0x0010000007060890 */ /* 0x000fc8000fffe13f */
[----:B------:R-:W-:Y:S02]  /*0230*/  @UP0 USHF.L.U32 UR7, UR6, 0xb, URZ ;  /* 0x0000000b06070899 */ /* 0x000fe4000800063f */
[----:B------:R-:W-:-:S04]  /*0240*/  @UP0 USHF.L.U32 UR6, UR6, 0x1, URZ ;  /* 0x0000000106060899 */ /* 0x000fc8000800063f */
[----:B------:R-:W-:Y:S01]  /*0250*/  UISETP.NE.AND UP0, UPT, UR9, URZ, UPT ;  /* 0x0000003f0900728c */ /* 0x000fe2000bf05270 */
[----:B------:R-:W0:Y:S02]  /*0260*/  FENCE.VIEW.ASYNC.S ;  /* 0x00000000000073c6 */ /* 0x000e240000000000 */
[----:B0-----:R0:W1:Y:S05]  /*0270*/  @UP1 SYNCS.EXCH.64 URZ, [UR8+0x38800], UR4 ;  /* 0x03880004083f15b2 */ /* 0x00106a0008000100 */
[----:B------:R0:W2:Y:S01]  /*0280*/  @UP2 SYNCS.EXCH.64 URZ, [UR8+0x38820], UR6 ;  /* 0x03882006083f25b2 */ /* 0x0000a20008000100 */
        /* <DEDUP_REMOVED lines=17> */
[----:B------:R3:W0:Y:S02]  /*03a0*/  SYNCS.EXCH.64 URZ, [UR8+0x38848], UR6 ;  /* 0x03884806083f75b2 */ /* 0x0006240008000100 */
[----:B---3--:R-:W-:Y:S01]  /*03b0*/  NOP ;  /* 0x0000000000007918 */ /* 0x008fe20000000000 */
.L_x_137:
[----:B------:R-:W3:Y:S01]  /*03c0*/  SHFL.IDX PT, R2, R0, RZ, 0x1f ;  /* 0x00001fff00027589 */ /* 0x000ee200000e0000 */
[----:B------:R-:W-:Y:S01]  /*03d0*/  NOP ;  /* 0x0000000000007918 */ /* 0x000fe20000000000 */
[----:B---3--:R-:W-:-:S13]  /*03e0*/  ISETP.NE.AND P0, PT, R2, RZ, PT ;  /* 0x000000ff0200720c */ /* 0x008fda0003f05270 */
        /* <DEDUP_REMOVED lines=17> */
[----:B------:R3:W0:Y:S02]  /*0500*/  SYNCS.EXCH.64 URZ, [UR8+0x38868], UR6 ;  /* 0x03886806083f75b2 */ /* 0x0006240008000100 */
[----:B---3--:R-:W-:Y:S01]  /*0510*/  NOP ;  /* 0x0000000000007918 */ /* 0x008fe20000000000 */
.L_x_138:
[----:B------:R-:W3:Y:S01]  /*0520*/  SHFL.IDX PT, R2, R0, RZ, 0x1f ;  /* 0x00001fff00027589 */ /* 0x000ee200000e0000 */
[----:B------:R-:W-:Y:S01]  /*0530*/  NOP ;  /* 0x0000000000007918 */ /* 0x000fe20000000000 */
[----:B---3--:R-:W-:-:S13]  /*0540*/  ISETP.NE.AND P0, PT, R2, RZ, PT ;  /* 0x000000ff0200720c */ /* 0x008fda0003f05270 */
        /* <DEDUP_REMOVED lines=13> */
[----:B------:R3:W0:Y:S02]  /*0620*/  SYNCS.EXCH.64 URZ, [UR6+0x38888], UR4 ;  /* 0x03888804063f75b2 */ /* 0x0006240008000100 */
[----:B---3--:R-:W-:Y:S01]  /*0630*/  NOP ;  /* 0x0000000000007918 */ /* 0x008fe20000000000 */
.L_x_139:
        /* <DEDUP_REMOVED lines=22> */
.L_x_140:
        /* <DEDUP_REMOVED lines=22> */
.L_x_141:
[----:B------:R-:W-:Y:S01]  /*0900*/  PLOP3.LUT P0, PT, PT, PT, UP0, 0x80, 0x0 ;  /* 0x000000000000781c */ /* 0x000fe20003f0f008 */
[----:B------:R-:W-:Y:S01]  /*0910*/  UMOV UR38, 0x1 ;  /* 0x0000000100267882 */ /* 0x000fe20000000000 */
[----:B------:R-:W-:Y:S01]  /*0920*/  NOP ;  /* 0x0000000000007918 */ /* 0x000fe20000000000 */
[----:B------:R-:W-:Y:S01]  /*0930*/  USEL UR38, UR38, 0x2, !UP0 ;  /* 0x0000000226267887 */ /* 0x000fe2000c000000 */
[----:B------:R-:W-:Y:S01]  /*0940*/  ULDC.64 UR48, c[0x0][0x208] ;  /* 0x0000820000307ab9 */ /* 0x000fe20000000a00 */
[----:B012-4-:R-:W-:Y:S08]  /*0950*/  BAR.SYNC.DEFER_BLOCKING 0x0 ;  /* 0x0000000000007b1d */ /* 0x017ff00000010000 */
[----:B------:R-:W-:Y:S05]  /*0960*/  @!P0 BRA `(.L_x_142) ;  /* 0x000000e800708947 */ /* 0x000fea0003800000 */
.L_x_143:
[----:B------:R-:W-:-:S08]  /*0970*/  NOP ;  /* 0x0000000000007918 */ /* 0x000fd00000000000 */
[----:B------:R-:W0:Y:S02]  /*0980*/  USETMAXREG.TRY_ALLOC.CTAPOOL UP0, 0xf0 ;  /* 0x000000f0000079c8 */ /* 0x000e240008000600 */
[----:B0-----:R-:W-:-:S13]  /*0990*/  PLOP3.LUT P0, PT, PT, PT, UP0, 0x80, 0x0 ;  /* 0x000000000000781c */ /* 0x001fda0003f0f008 */
[----:B------:R-:W-:Y:S05]  /*09a0*/  @!P0 BRA `(.L_x_143) ;  /* 0xfffffffc00f08947 */ /* 0x000fea000383ffff */
[----:B------:R-:W0:Y:S01]  /*09b0*/  S2R R2, SR_TID.X ;  /* 0x0000000000027919 */ /* 0x000e220000002100 */
[----:B------:R-:W1:Y:S01]  /*09c0*/  S2UR UR5, SR_CgaCtaId ;  /* 0x00000000000579c3 */ /* 0x000e620000008800 */
[----:B------:R-:W-:-:S07]  /*09d0*/  UMOV UR4, 0x400 ;  /* 0x0000040000047882 */ /* 0x000fce0000000000 */
[----:B------:R-:W-:Y:S06]  /*09e0*/  BAR.ARV 0x8, 0x180 ;  /* 0x0206000000007b1d */ /* 0x000fec0000002000 */
[----:B-1----:R-:W-:Y:S01]  /*09f0*/  ULEA UR4, UR5, UR4, 0x18 ;  /* 0x0000000405047291 */ /* 0x002fe2000f8ec03f */
[----:B0-----:R-:W-:-:S04]  /*0a00*/  LOP3.LUT R0, R2, 0xffffff80, RZ, 0xc0, !PT ;  /* 0xffffff8002007812 */ /* 0x001fc800078ec0ff */
[----:B------:R-:W-:-:S13]  /*0a10*/  ISETP.NE.AND P0, PT, R0, 0x80, PT ;  /* 0x000000800000780c */ /* 0x000fda0003f05270 */
[----:B------:R-:W-:Y:S08]  /*0a20*/  @!P0 BAR.ARV 0x9, 0x100 ;  /* 0x0244000000008b1d */ /* 0x000ff00000002000 */
[----:B------:R-:W-:Y:S06]  /*0a30*/  BAR.SYNC.DEFER_BLOCKING 0x5, 0x180 ;  /* 0x0146000000007b1d */ /* 0x000fec0000010000 */
[----:B------:R-:W0:Y:S01]  /*0a40*/  LDS.128 R8, [UR4+0x388d0] ;  /* 0x0388d004ff087984 */ /* 0x000e220008000c00 */
[----:B------:R-:W-:Y:S01]  /*0a50*/  ULDC UR4, c[0x0][0xc3c] ;  /* 0x00030f0000047ab9 */ /* 0x000fe20000000800 */
[----:B------:R-:W-:Y:S06]  /*0a60*/  BAR.ARV 0x4, 0x180 ;  /* 0x0106000000007b1d */ /* 0x000fec0000002000 */
[----:B0-----:R-:W-:-:S13]  /*0a70*/  ISETP.GE.AND P0, PT, R11, UR4, PT ;  /* 0x000000040b007c0c */ /* 0x001fda000bf06270 */
[----:B------:R-:W-:Y:S05]  /*0a80*/  @P0 EXIT ;  /* 0x000000000000094d */ /* 0x000fea0003800000 */
[----:B------:R-:W-:Y:S01]  /*0a90*/  VIADD R0, R2, 0xffffff80 ;  /* 0xffffff8002007836 */ /* 0x000fe20000000000 */
[----:B------:R-:W-:Y:S01]  /*0aa0*/  R2UR UR7, R11 ;  /* 0x000000000b0772ca */ /* 0x000fe200000e0000 */
[----:B------:R-:W-:Y:S01]  /*0ab0*/  ULOP3.LUT UR47, UR38, 0x1, URZ, 0xfc, !UPT ;  /* 0x00000001262f7892 */ /* 0x000fe2000f8efc3f */
[----:B------:R-:W-:Y:S01]  /*0ac0*/  R2UR UR5, R9 ;  /* 0x00000000090572ca */ /* 0x000fe200000e0000 */
[----:B------:R-:W-:Y:S01]  /*0ad0*/  UMOV UR46, URZ ;  /* 0x0000003f002e7c82 */ /* 0x000fe20008000000 */
[----:B------:R-:W-:Y:S01]  /*0ae0*/  SHF.R.S32.HI R3, RZ, 0x1f, R0 ;  /* 0x0000001fff037819 */ /* 0x000fe20000011400 */
[----:B------:R-:W-:Y:S01]  /*0af0*/  UMOV UR45, URZ ;  /* 0x0000003f002d7c82 */ /* 0x000fe20008000000 */
[----:B------:R-:W-:Y:S01]  /*0b00*/  R2UR UR6, R10 ;  /* 0x000000000a0672ca */ /* 0x000fe200000e0000 */
[----:B------:R-:W-:Y:S01]  /*0b10*/  UMOV UR53, URZ ;  /* 0x0000003f00357c82 */ /* 0x000fe20008000000 */
[CC--:B------:R-:W-:Y:S02]  /*0b20*/  LEA.HI R2, R3.reuse, R0.reuse, RZ, 0x7 ;  /* 0x0000000003027211 */ /* 0x0c0fe400078f38ff */
[----:B------:R-:W-:-:S02]  /*0b30*/  LEA.HI R4, R3, R0, RZ, 0x5 ;  /* 0x0000000003047211 */ /* 0x000fc400078f28ff */
[----:B------:R-:W-:-:S03]  /*0b40*/  LOP3.LUT R5, R2, 0xffffff80, RZ, 0xc0, !PT ;  /* 0xffffff8002057812 */ /* 0x000fc600078ec0ff */
[----:B------:R-:W-:Y:S02]  /*0b50*/  IMAD.SHL.U32 R6, R4, 0x20, RZ ;  /* 0x0000002004067824 */ /* 0x000fe400078e00ff */
[----:B------:R-:W-:Y:S01]  /*0b60*/  IMAD.IADD R13, R0, 0x1, -R5 ;  /* 0x00000001000d7824 */ /* 0x000fe200078e0a05 */
[CC--:B------:R-:W-:Y:S02]  /*0b70*/  LEA.HI R5, R3.reuse, R0.reuse, RZ, 0x2 ;  /* 0x0000000003057211 */ /* 0x0c0fe400078f10ff */
[----:B------:R-:W-:Y:S02]  /*0b80*/  LEA.HI R3, R3, R0, RZ, 0x4 ;  /* 0x0000000003037211 */ /* 0x000fe400078f20ff */
[----:B------:R-:W-:Y:S01]  /*0b90*/  SHF.R.S32.HI R8, RZ, 0x1f, R13 ;  /* 0x0000001fff087819 */ /* 0x000fe2000001140d */
[----:B------:R-:W-:Y:S01]  /*0ba0*/  STL [R1+0x44], R13 ;  /* 0x0000440d01007387 */ /* 0x000fe20000100800 */
[----:B------:R-:W-:Y:S02]  /*0bb0*/  LOP3.LUT R11, R5, 0xfffffffc, RZ, 0xc0, !PT ;  /* 0xfffffffc050b7812 */ /* 0x000fe400078ec0ff */
[----:B------:R-:W-:-:S02]  /*0bc0*/  LOP3.LUT R5, R3, 0x3fffff0, RZ, 0xc0, !PT ;  /* 0x03fffff003057812 */ /* 0x000fc400078ec0ff */
[----:B------:R-:W-:Y:S01]  /*0bd0*/  SHF.R.S32.HI R4, RZ, 0x4, R3 ;  /* 0x00000004ff047819 */ /* 0x000fe20000011403 */
[----:B------:R-:W-:Y:S01]  /*0be0*/  IMAD.IADD R12, R0, 0x1, -R11 ;  /* 0x00000001000c7824 */ /* 0x000fe200078e0a0b */
[----:B------:R-:W-:Y:S01]  /*0bf0*/  LEA.HI R9, R8, R13, RZ, 0x2 ;  /* 0x0000000d08097211 */ /* 0x000fe200078f10ff */
[----:B------:R-:W-:Y:S01]  /*0c00*/  IMAD.IADD R5, R0, 0x1, -R5 ;  /* 0x0000000100057824 */ /* 0x000fe200078e0a05 */
[----:B------:R-:W-:Y:S02]  /*0c10*/  LEA.HI R0, R3, R4, RZ, 0x1 ;  /* 0x0000000403007211 */ /* 0x000fe400078f08ff */
[--C-:B------:R-:W-:Y:S02]  /*0c20*/  SHF.R.S32.HI R10, RZ, 0x2, R9.reuse ;  /* 0x00000002ff0a7819 */ /* 0x100fe40000011409 */
[----:B------:R-:W-:Y:S02]  /*0c30*/  SHF.R.S32.HI R7, RZ, 0x1f, R9 ;  /* 0x0000001fff077819 */ /* 0x000fe40000011409 */
[----:B------:R-:W-:-:S02]  /*0c40*/  SHF.R.S32.HI R3, RZ, 0x7, R2 ;  /* 0x00000007ff037819 */ /* 0x000fc40000011402 */
[----:B------:R-:W-:Y:S02]  /*0c50*/  LEA.HI R11, R7, R10, RZ, 0x3 ;  /* 0x0000000a070b7211 */ /* 0x000fe400078f18ff */
[----:B------:R-:W-:Y:S02]  /*0c60*/  LEA.HI R2, R2, R3, RZ, 0x1 ;  /* 0x0000000302027211 */ /* 0x000fe400078f08ff */
[----:B------:R-:W-:Y:S02]  /*0c70*/  LOP3.LUT R6, R6, 0xfffffc00, RZ, 0xc0, !PT ;  /* 0xfffffc0006067812 */ /* 0x000fe400078ec0ff */
[----:B------:R-:W-:Y:S02]  /*0c80*/  LOP3.LUT R7, R0, 0x1ffffffe, RZ, 0xc0, !PT ;  /* 0x1ffffffe00077812 */ /* 0x000fe400078ec0ff */
[----:B------:R-:W-:Y:S01]  /*0c90*/  LOP3.LUT R11, R11, 0xfffffff8, RZ, 0xc0, !PT ;  /* 0xfffffff80b0b7812 */ /* 0x000fe200078ec0ff */
[----:B------:R-:W-:Y:S01]  /*0ca0*/  IMAD R6, R5, 0x40, R6 ;  /* 0x0000004005067824 */ /* 0x000fe200078e0206 */
[----:B------:R-:W-:Y:S01]  /*0cb0*/  LEA.HI R8, R8, R13, RZ, 0x5 ;  /* 0x0000000d08087211 */ /* 0x000fe200078f28ff */
[----:B------:R-:W-:Y:S01]  /*0cc0*/  IMAD.IADD R7, R4, 0x1, -R7 ;  /* 0x0000000104077824 */ /* 0x000fe200078e0a07 */
[----:B------:R-:W-:Y:S01]  /*0cd0*/  LOP3.LUT R2, R2, 0x3fffffe, RZ, 0xc0, !PT ;  /* 0x03fffffe02027812 */ /* 0x000fe200078ec0ff */
[----:B------:R-:W-:Y:S01]  /*0ce0*/  IMAD.IADD R11, R10, 0x1, -R11 ;  /* 0x000000010a0b7824 */ /* 0x000fe200078e0a0b */
[----:B------:R-:W-:-:S02]  /*0cf0*/  LEA.HI R0, R12, R12, RZ, 0x1 ;  /* 0x0000000c0c007211 */ /* 0x000fc400078f08ff */
[----:B------:R-:W-:Y:S01]  /*0d00*/  SHF.R.S32.HI R8, RZ, 0x5, R8 ;  /* 0x00000005ff087819 */ /* 0x000fe20000011408 */
[----:B------:R-:W-:Y:S01]  /*0d10*/  IMAD.IADD R2, R3, 0x1, -R2 ;  /* 0x0000000103027824 */ /* 0x000fe200078e0a02 */
[----:B------:R-:W-:Y:S01]  /*0d20*/  LOP3.LUT R3, R0, 0x1ffffffe, RZ, 0xc0, !PT ;  /* 0x1ffffffe00037812 */ /* 0x000fe200078ec0ff */
[----:B------:R-:W-:Y:S01]  /*0d30*/  IMAD R0, R7, 0x8, R6 ;  /* 0x0000000807007824 */ /* 0x000fe200078e0206 */
[----:B------:R-:W-:Y:S01]  /*0d40*/  LOP3.LUT R9, R9, 0x7ffffffc, RZ, 0xc0, !PT ;  /* 0x7ffffffc09097812 */ /* 0x000fe200078ec0ff */
[----:B------:R-:W-:Y:S02]  /*0d50*/  IMAD R11, R8, 0x10, R11 ;  /* 0x00000010080b7824 */ /* 0x000fe400078e020b */
[----:B------:R-:W-:Y:S01]  /*0d60*/  IMAD.IADD R3, R12, 0x1, -R3 ;  /* 0x000000010c037824 */ /* 0x000fe200078e0a03 */
[----:B------:R0:W-:Y:S01]  /*0d70*/  STL [R1+0x50], R0 ;  /* 0x0000500001007387 */ /* 0x0001e20000100800 */
[----:B------:R-:W-:-:S04]  /*0d80*/  IMAD.IADD R9, R13, 0x1, -R9 ;  /* 0x000000010d097824 */ /* 0x000fc800078e0a09 */
[----:B------:R-:W-:-:S04]  /*0d90*/  IMAD.SHL.U32 R16, R9, 0x2, RZ ;  /* 0x0000000209107824 */ /* 0x000fc800078e00ff */
[----:B------:R-:W-:Y:S02]  /*0da0*/  VIADD R32, R16, 0x8 ;  /* 0x0000000810207836 */ /* 0x000fe40000000000 */
[----:B0-----:R-:W-:Y:S02]  /*0db0*/  IMAD R0, R2, 0x40, R11 ;  /* 0x0000004002007824 */ /* 0x001fe400078e020b */
[C---:B------:R-:W-:Y:S01]  /*0dc0*/  VIADD R29, R16.reuse, 0x20 ;  /* 0x00000020101d7836 */ /* 0x040fe20000000000 */
[----:B------:R-:W-:Y:S01]  /*0dd0*/  SHF.R.S32.HI R2, RZ, 0x1f, R32 ;  /* 0x0000001fff027819 */ /* 0x000fe20000011420 */
[C---:B------:R-:W-:Y:S01]  /*0de0*/  VIADD R26, R16.reuse, 0x38 ;  /* 0x00000038101a7836 */ /* 0x040fe20000000000 */
[----:B------:R0:W-:Y:S01]  /*0df0*/  STL [R1+0x48], R0 ;  /* 0x0000480001007387 */ /* 0x0001e20000100800 */
[C---:B------:R-:W-:Y:S01]  /*0e00*/  VIADD R21, R16.reuse, 0x50 ;  /* 0x0000005010157836 */ /* 0x040fe20000000000 */
[----:B------:R-:W-:Y:S01]  /*0e10*/  SHF.R.S32.HI R2, RZ, 0x1f, R29 ;  /* 0x0000001fff027819 */ /* 0x000fe2000001141d */
        /* <DEDUP_REMOVED lines=8> */
[----:B0-----:R-:W-:Y:S01]  /*0ea0*/  IMAD R0, R3, 0x8, R0 ;  /* 0x0000000803007824 */ /* 0x001fe200078e0200 */
[----:B------:R-:W-:Y:S01]  /*0eb0*/  SHF.R.S32.HI R6, RZ, 0x1f, R30 ;  /* 0x0000001fff067819 */ /* 0x000fe2000001141e */
        /* <DEDUP_REMOVED lines=40> */
[----:B------:R-:W-:Y:S01]  /*1140*/  VIADD R17, R16, 0xe8 ;  /* 0x000000e810117836 */ /* 0x000fe20000000000 */
[----:B------:R-:W-:-:S02]  /*1150*/  SHF.R.S32.HI R4, RZ, 0x1f, R19 ;  /* 0x0000001fff047819 */ /* 0x000fc40000011413 */
[----:B0-----:R-:W-:-:S07]  /*1160*/  SHF.R.S32.HI R2, RZ, 0x1f, R18 ;  /* 0x0000001fff027819 */ /* 0x001fce0000011412 */
.L_x_191:
[----:B------:R-:W-:Y:S01]  /*1170*/  ULDC.64 UR8, c[0x0][0xc88] ;  /* 0x0003220000087ab9 */ /* 0x000fe20000000a00 */
[----:B------:R-:W-:Y:S01]  /*1180*/  ULDC.64 UR10, c[0x0][0xa20] ;  /* 0x00028800000a7ab9 */ /* 0x000fe20000000a00 */
[----:B------:R-:W-:Y:S01]  /*1190*/  UIMAD.WIDE UR8, UR7, 0x4, UR8 ;  /* 0x00000004070878a5 */ /* 0x000fe2000f8e0208 */
[----:B------:R-:W-:-:S05]  /*11a0*/  ULDC UR4, c[0x0][0x424] ;  /* 0x0001090000047ab9 */ /* 0x000fca0000000800 */
[----:B0-23--:R-:W-:Y:S02]  /*11b0*/  IMAD.U32 R2, RZ, RZ, UR8 ;  /* 0x00000008ff027e24 */ /* 0x00dfe4000f8e00ff */
[----:B-1----:R-:W-:Y:S01]  /*11c0*/  IMAD.U32 R3, RZ, RZ, UR9 ;  /* 0x00000009ff037e24 */ /* 0x002fe2000f8e00ff */
[----:B------:R-:W-:-:S04]  /*11d0*/  ULDC.64 UR8, c[0x0][0xa28] ;  /* 0x00028a0000087ab9 */ /* 0x000fc80000000a00 */
[----:B------:R-:W2:Y:S01]  /*11e0*/  LDG.E R2, desc[UR48][R2.64] ;  /* 0x0000003002027981 */ /* 0x000ea2000c1e1900 */
[----:B------:R-:W-:Y:S02]  /*11f0*/  UISETP.NE.U32.AND UP0, UPT, UR8, URZ, UPT ;  /* 0x0000003f0800728c */ /* 0x000fe4000bf05070 */
[----:B------:R-:W-:Y:S02]  /*1200*/  UISETP.NE.U32.AND UP1, UPT, UR10, URZ, UPT ;  /* 0x0000003f0a00728c */ /* 0x000fe4000bf25070 */
[----:B------:R-:W-:Y:S02]  /*1210*/  UISETP.NE.AND.EX UP0, UPT, UR9, URZ, UPT, UP0 ;  /* 0x0000003f0900728c */ /* 0x000fe4000bf05300 */
[----:B------:R-:W-:-:S04]  /*1220*/  UISETP.NE.AND.EX UP1, UPT, UR11, URZ, UPT, UP1 ;  /* 0x0000003f0b00728c */ /* 0x000fc8000bf25310 */
[----:B------:R-:W-:Y:S02]  /*1230*/  PLOP3.LUT P0, PT, PT, PT, UP0, 0x80, 0x0 ;  /* 0x000000000000781c */ /* 0x000fe40003f0f008 */
[----:B------:R-:W-:Y:S02]  /*1240*/  PLOP3.LUT P1, PT, PT, PT, UP1, 0x80, 0x0 ;  /* 0x000000000000781c */ /* 0x000fe40003f2f018 */
[----:B--2---:R-:W-:-:S13]  /*1250*/  R2UR UR36, R2 ;  /* 0x00000000022472ca */ /* 0x004fda00000e0000 */
[----:B------:R-:W-:Y:S02]  /*1260*/  USHF.R.S32.HI UR37, URZ, 0x1f, UR36 ;  /* 0x0000001f3f257899 */ /* 0x000fe40008011424 */
[----:B------:R-:W-:-:S04]  /*1270*/  @UP0 ULEA UR8, UP2, UR36, UR8, 0x2 ;  /* 0x0000000824080291 */ /* 0x000fc8000f84103f */
[----:B------:R-:W-:Y:S02]  /*1280*/  @UP0 ULEA.HI.X UR9, UR36, UR9, UR37, 0x2, UP2 ;  /* 0x0000000924090291 */ /* 0x000fe400090f1425 */
[----:B------:R-:W-:Y:S01]  /*1290*/  @UP1 ULEA UR10, UP0, UR36, UR10, 0x2 ;  /* 0x0000000a240a1291 */ /* 0x000fe2000f80103f */
[----:B------:R-:W-:-:S03]  /*12a0*/  IMAD.U32 R2, RZ, RZ, UR8 ;  /* 0x00000008ff027e24 */ /* 0x000fc6000f8e00ff */
[----:B------:R-:W-:Y:S01]  /*12b0*/  @UP1 ULEA.HI.X UR11, UR36, UR11, UR37, 0x2, UP0 ;  /* 0x0000000b240b1291 */ /* 0x000fe200080f1425 */
[----:B------:R-:W-:Y:S01]  /*12c0*/  IMAD.U32 R3, RZ, RZ, UR9 ;  /* 0x00000009ff037e24 */ /* 0x000fe2000f8e00ff */
[----:B------:R-:W-:Y:S01]  /*12d0*/  ULDC.64 UR8, c[0x0][0x418] ;  /* 0x0001060000087ab9 */ /* 0x000fe20000000a00 */
[----:B------:R-:W-:-:S03]  /*12e0*/  IMAD.U32 R4, RZ, RZ, UR10 ;  /* 0x0000000aff047e24 */ /* 0x000fc6000f8e00ff */
[----:B------:R-:W-:Y:S01]  /*12f0*/  IMAD.U32 R5, RZ, RZ, UR11 ;  /* 0x0000000bff057e24 */ /* 0x000fe2000f8e00ff */
[----:B------:R-:W2:Y:S04]  /*1300*/  @P0 LDG.E R2, desc[UR48][R2.64] ;  /* 0x0000003002020981 */ /* 0x000ea8000c1e1900 */
[----:B------:R-:W3:Y:S01]  /*1310*/  @P1 LDG.E R4, desc[UR48][R4.64] ;  /* 0x0000003004041981 */ /* 0x000ee2000c1e1900 */
[----:B------:R-:W-:Y:S01]  /*1320*/  UISETP.NE.U32.AND UP0, UPT, UR8, URZ, UPT ;  /* 0x0000003f0800728c */ /* 0x000fe2000bf05070 */
[----:B------:R-:W-:Y:S01]  /*1330*/  UMOV UR42, UR5 ;  /* 0x00000005002a7c82 */ /* 0x000fe20008000000 */
[----:B------:R-:W-:Y:S02]  /*1340*/  ULDC UR5, c[0x0][0x2f0] ;  /* 0x0000bc0000057ab9 */ /* 0x000fe40000000800 */
[----:B------:R-:W-:Y:S01]  /*1350*/  UISETP.NE.AND.EX UP0, UPT, UR9, URZ, UPT, UP0 ;  /* 0x0000003f0900728c */ /* 0x000fe2000bf05300 */
[----:B------:R-:W-:Y:S01]  /*1360*/  UMOV UR52, URZ ;  /* 0x0000003f00347c82 */ /* 0x000fe20008000000 */
[----:B------:R-:W-:-:S02]  /*1370*/  ULOP3.LUT UR39, UR6, 0xffff, URZ, 0xc0, !UPT ;  /* 0x0000ffff06277892 */ /* 0x000fc4000f8ec03f */
[----:B------:R-:W-:Y:S02]  /*1380*/  USEL UR4, UR4, 0x1, UP0 ;  /* 0x0000000104047887 */ /* 0x000fe40008000000 */
[----:B------:R-:W-:Y:S02]  /*1390*/  ULOP3.LUT UR7, UR6, 0xff0000, URZ, 0xc0, !UPT ;  /* 0x00ff000006077892 */ /* 0x000fe4000f8ec03f */
[----:B------:R-:W-:Y:S02]  /*13a0*/  UIMAD UR4, UR4, UR5, URZ ;  /* 0x00000005040472a4 */ /* 0x000fe4000f8e023f */
[----:B------:R-:W-:Y:S01]  /*13b0*/  ULOP3.LUT UR6, UR6, 0xff000000, URZ, 0xc0, !UPT ;  /* 0xff00000006067892 */ /* 0x000fe2000f8ec03f */
[----:B--2---:R-:W-:-:S04]  /*13c0*/  @P0 R2UR UR52, R2 ;  /* 0x00000000023402ca */ /* 0x004fc800000e0000 */
[----:B---3--:R-:W-:Y:S01]  /*13d0*/  @P1 R2UR UR4, R4 ;  /* 0x00000000040412ca */ /* 0x008fe200000e0000 */
[----:B----45:R-:W-:-:S14]  /*13e0*/  @P1 BRA `(.L_x_144) ;  /* 0x0000000000341947 */ /* 0x030fdc0003800000 */
[----:B------:R-:W-:Y:S02]  /*13f0*/  ULDC.64 UR8, c[0x0][0xa08] ;  /* 0x0002820000087ab9 */ /* 0x000fe40000000a00 */
[----:B------:R-:W-:-:S04]  /*1400*/  ISETP.NE.U32.AND P0, PT, RZ, UR8, PT ;  /* 0x00000008ff007c0c */ /* 0x000fc8000bf05070 */
[----:B------:R-:W-:-:S13]  /*1410*/  ISETP.NE.AND.EX P0, PT, RZ, UR9, PT, P0 ;  /* 0x00000009ff007c0c */ /* 0x000fda000bf05300 */
[----:B------:R-:W-:Y:S05]  /*1420*/  @!P0 BRA `(.L_x_144) ;  /* 0x0000000000248947 */ /* 0x000fea0003800000 */
[----:B------:R-:W-:Y:S02]  /*1430*/  ULDC.64 UR4, c[0x0][0xa08] ;  /* 0x0002820000047ab9 */ /* 0x000fe40000000a00 */
[----:B------:R-:W-:-:S06]  /*1440*/  UIMAD.WIDE UR4, UR36, 0x4, UR4 ;  /* 0x00000004240478a5 */ /* 0x000fcc000f8e0204 */
[----:B------:R-:W-:Y:S02]  /*1450*/  IMAD.U32 R2, RZ, RZ, UR4 ;  /* 0x00000004ff027e24 */ /* 0x000fe4000f8e00ff */
[----:B------:R-:W-:-:S05]  /*1460*/  IMAD.U32 R3, RZ, RZ, UR5 ;  /* 0x00000005ff037e24 */ /* 0x000fca000f8e00ff */
[----:B------:R-:W2:Y:S04]  /*1470*/  LDG.E R4, desc[UR48][R2.64] ;  /* 0x0000003002047981 */ /* 0x000ea8000c1e1900 */
[----:B------:R-:W3:Y:S01]  /*1480*/  LDG.E R0, desc[UR48][R2.64+0x4] ;  /* 0x0000043002007981 */ /* 0x000ee2000c1e1900 */
[----:B--2---:R-:W-:Y:S02]  /*1490*/  R2UR UR4, R4 ;  /* 0x00000000040472ca */ /* 0x004fe400000e0000 */
[----:B---3--:R-:W-:-:S13]  /*14a0*/  R2UR UR5, R0 ;  /* 0x00000000000572ca */ /* 0x008fda00000e0000 */
[----:B------:R-:W-:-:S12]  /*14b0*/  UIADD3 UR4, -UR4, UR5, URZ ;  /* 0x0000000504047290 */ /* 0x000fd8000fffe13f */
.L_x_144:
[----:B------:R-:W-:Y:S02]  /*14c0*/  UIADD3 UR52, -UR52, UR4, URZ ;  /* 0x0000000434347290 */ /* 0x000fe4000fffe13f */
[----:B------:R-:W-:Y:S02]  /*14d0*/  USHF.R.U32.HI UR6, URZ, 0x8, UR6 ;  /* 0x000000083f067899 */ /* 0x000fe40008011606 */
[----:B------:R-:W-:Y:S02]  /*14e0*/  UISETP.GE.AND UP0, UPT, UR52, 0x1, UPT ;  /* 0x000000013400788c */ /* 0x000fe4000bf06270 */
[----:B------:R-:W-:Y:S02]  /*14f0*/  UIADD3 UR4, UR52, 0x7f, URZ ;  /* 0x0000007f34047890 */ /* 0x000fe4000fffe03f */
[----:B------:R-:W-:Y:S02]  /*1500*/  ULEA.HI UR6, UR7, UR6, URZ, 0x10 ;  /* 0x0000000607067291 */ /* 0x000fe4000f8f803f */
[----:B------:R-:W-:Y:S01]  /*1510*/  PLOP3.LUT P0, PT, PT, PT, UP0, 0x80, 0x0 ;  /* 0x000000000000781c */ /* 0x000fe20003f0f008 */
[----:B------:R-:W-:-:S02]  /*1520*/  USHF.R.S32.HI UR5, URZ, 0x1f, UR4 ;  /* 0x0000001f3f057899 */ /* 0x000fc40008011404 */
[----:B------:R-:W-:Y:S02]  /*1530*/  ULOP3.LUT UR40, UR6, 0xff, URZ, 0xc0, !UPT ;  /* 0x000000ff06287892 */ /* 0x000fe4000f8ec03f */
[----:B------:R-:W-:Y:S02]  /*1540*/  ULEA.HI UR5, UR5, UR4, URZ, 0x7 ;  /* 0x0000000405057291 */ /* 0x000fe4000f8f383f */
[----:B------:R-:W-:Y:S01]  /*1550*/  USHF.R.U32.HI UR44, URZ, 0x10, UR6 ;  /* 0x000000103f2c7899 */ /* 0x000fe20008011606 */
[----:B------:R-:W-:Y:S01]  /*1560*/  UMOV UR4, URZ ;  /* 0x0000003f00047c82 */ /* 0x000fe20008000000 */
[----:B------:R-:W-:-:S04]  /*1570*/  USHF.R.S32.HI UR9, URZ, 0x7, UR5 ;  /* 0x000000073f097899 */ /* 0x000fc80008011405 */
[----:B------:R-:W-:Y:S08]  /*1580*/  @!P0 BRA `(.L_x_145) ;  /* 0x0000000000908947 */ /* 0x000ff00003800000 */
[----:B------:R-:W-:Y:S01]  /*1590*/  UISETP.NE.AND UP0, UPT, UR44, URZ, UPT ;  /* 0x0000003f2c00728c */ /* 0x000fe2000bf05270 */
[----:B------:R-:W-:-:S03]  /*15a0*/  ULDC UR4, c[0x0][0x9f0] ;  /* 0x00027c0000047ab9 */ /* 0x000fc60000000800 */
[----:B------:R-:W-:-:S03]  /*15b0*/  USEL UR10, UR44, UR4, UP0 ;  /* 0x000000042c0a7287 */ /* 0x000fc60008000000 */
[----:B------:R-:W-:Y:S01]  /*15c0*/  UMOV UR4, URZ ;  /* 0x0000003f00047c82 */ /* 0x000fe20008000000 */
[----:B------:R-:W-:Y:S02]  /*15d0*/  UIADD3 UR6, UR9, -0x1, UR10 ;  /* 0xffffffff09067890 */ /* 0x000fe4000fffe00a */
[----:B------:R-:W-:-:S04]  /*15e0*/  IMAD.U32 R3, RZ, RZ, UR10 ;  /* 0x0000000aff037e24 */ /* 0x000fc8000f8e00ff */
[----:B------:R-:W-:Y:S01]  /*15f0*/  IMAD.U32 R4, RZ, RZ, UR6 ;  /* 0x00000006ff047e24 */ /* 0x000fe2000f8e00ff */
[-C--:B------:R-:W-:Y:S01]  /*1600*/  IABS R0, R3.reuse ;  /* 0x0000000300007213 */ /* 0x080fe20000000000 */
[----:B------:R-:W-:Y:S01]  /*1610*/  ULOP3.LUT UR6, UR6, UR10, URZ, 0x3c, !UPT ;  /* 0x0000000a06067292 */ /* 0x000fe2000f8e3c3f */
[----:B------:R-:W-:Y:S02]  /*1620*/  IABS R5, R3 ;  /* 0x0000000300057213 */ /* 0x000fe40000000000 */
[----:B------:R-:W-:Y:S02]  /*1630*/  R2UR UR11, R0 ;  /* 0x00000000000b72ca */ /* 0x000fe400000e0000 */
[----:B------:R-:W-:-:S05]  /*1640*/  IABS R4, R4 ;  /* 0x0000000400047213 */ /* 0x000fca0000000000 */
[----:B------:R-:W-:-:S05]  /*1650*/  IMAD.MOV.U32 R3, RZ, RZ, R4 ;  /* 0x000000ffff037224 */ /* 0x000fca00078e0004 */
[----:B------:R-:W-:Y:S01]  /*1660*/  R2UR UR8, R3 ;  /* 0x00000000030872ca */ /* 0x000fe200000e0000 */
[----:B------:R-:W0:Y:S08]  /*1670*/  I2F.RP R0, UR11 ;  /* 0x0000000b00007d06 */ /* 0x000e300008209400 */
[----:B0-----:R-:W0:Y:S02]  /*1680*/  MUFU.RCP R0, R0 ;  /* 0x0000000000007308 */ /* 0x001e240000001000 */
[----:B0-----:R-:W-:-:S02]  /*1690*/  VIADD R2, R0, 0xffffffe ;  /* 0x0ffffffe00027836 */ /* 0x001fc40000000000 */
[----:B------:R-:W-:-:S04]  /*16a0*/  IMAD.MOV R0, RZ, RZ, -R5 ;  /* 0x000000ffff007224 */ /* 0x000fc800078e0a05 */
[----:B------:R-:W0:Y:S02]  /*16b0*/  F2I.FTZ.U32.TRUNC.NTZ R2, R2 ;  /* 0x0000000200027305 */ /* 0x000e24000021f000 */
[----:B0-----:R-:W-:-:S13]  /*16c0*/  R2UR UR5, R2 ;  /* 0x00000000020572ca */ /* 0x001fda00000e0000 */
[----:B------:R-:W-:-:S04]  /*16d0*/  UIADD3 UR7, URZ, -UR5, URZ ;  /* 0x800000053f077290 */ /* 0x000fc8000fffe03f */
[----:B------:R-:W-:-:S04]  /*16e0*/  UIMAD UR7, UR7, UR11, URZ ;  /* 0x0000000b070772a4 */ /* 0x000fc8000f8e023f */
[----:B------:R-:W-:-:S03]  /*16f0*/  UIMAD.WIDE.U32 UR4, UR5, UR7, UR4 ;  /* 0x00000007050472a5 */ /* 0x000fc6000f8e0004 */
[----:B------:R-:W-:Y:S01]  /*1700*/  R2UR UR7, R0 ;  /* 0x00000000000772ca */ /* 0x000fe200000e0000 */
[----:B------:R-:W-:-:S12]  /*1710*/  UIMAD.WIDE.U32 UR4, UR5, UR8, URZ ;  /* 0x00000008050472a5 */ /* 0x000fd8000f8e003f */
[----:B------:R-:W-:-:S04]  /*1720*/  UIMAD UR4, UR5, UR7, UR8 ;  /* 0x00000007050472a4 */ /* 0x000fc8000f8e0208 */
[----:B------:R-:W-:-:S11]  /*1730*/  UISETP.GT.U32.AND UP1, UPT, UR11, UR4, UPT ;  /* 0x000000040b00728c */ /* 0x000fd6000bf24070 */
[----:B------:R-:W-:Y:S02]  /*1740*/  @!UP1 UIADD3 UR4, UR4, -UR11, URZ ;  /* 0x8000000b04049290 */ /* 0x000fe4000fffe03f */
[----:B------:R-:W-:Y:S02]  /*1750*/  @!UP1 UIADD3 UR5, UR5, 0x1, URZ ;  /* 0x0000000105059890 */ /* 0x000fe4000fffe03f */
[----:B------:R-:W-:Y:S02]  /*1760*/  UISETP.GE.U32.AND UP0, UPT, UR4, UR11, UPT ;  /* 0x0000000b0400728c */ /* 0x000fe4000bf06070 */
[----:B------:R-:W-:-:S09]  /*1770*/  UISETP.GE.AND UP1, UPT, UR6, URZ, UPT ;  /* 0x0000003f0600728c */ /* 0x000fd2000bf26270 */
[----:B------:R-:W-:Y:S02]  /*1780*/  @UP0 UIADD3 UR5, UR5, 0x1, URZ ;  /* 0x0000000105050890 */ /* 0x000fe4000fffe03f */
[----:B------:R-:W-:-:S05]  /*1790*/  UISETP.NE.AND UP0, UPT, UR10, URZ, UPT ;  /* 0x0000003f0a00728c */ /* 0x000fca000bf05270 */
[----:B------:R-:W-:Y:S02]  /*17a0*/  UMOV UR4, UR5 ;  /* 0x0000000500047c82 */ /* 0x000fe40008000000 */
[----:B------:R-:W-:-:S04]  /*17b0*/  @!UP1 UIADD3 UR4, -UR4, URZ, URZ ;  /* 0x0000003f04049290 */ /* 0x000fc8000fffe13f */
[----:B------:R-:W-:-:S12]  /*17c0*/  @!UP0 ULOP3.LUT UR4, URZ, UR10, URZ, 0x33, !UPT ;  /* 0x0000000a3f048292 */ /* 0x000fd8000f8e333f */
.L_x_145:
[----:B------:R-:W-:Y:S01]  /*17d0*/  UIMAD UR41, UR40, UR4, URZ ;  /* 0x00000004282972a4 */ /* 0x000fe2000f8e023f */
[----:B------:R-:W-:Y:S01]  /*17e0*/  IMAD.U32 R0, RZ, RZ, UR9 ;  /* 0x00000009ff007e24 */ /* 0x000fe2000f8e00ff */
[----:B------:R-:W-:Y:S01]  /*17f0*/  PLOP3.LUT P0, PT, PT, PT, PT, 0x80, 0x0 ;  /* 0x000000000000781c */ /* 0x000fe20003f0f070 */
[----:B------:R-:W-:Y:S01]  /*1800*/  IMAD.U32 R3, RZ, RZ, UR4 ;  /* 0x00000004ff037e24 */ /* 0x000fe2000f8e00ff */
[----:B------:R-:W-:Y:S01]  /*1810*/  CS2R R28, SRZ ;  /* 0x00000000001c7805 */ /* 0x000fe2000001ff00 */
[----:B------:R-:W-:Y:S01]  /*1820*/  IMAD.MOV.U32 R160, RZ, RZ, RZ ;  /* 0x000000ffffa07224 */ /* 0x000fe200078e00ff */
[----:B------:R-:W-:Y:S02]  /*1830*/  CS2R R4, SRZ ;  /* 0x0000000000047805 */ /* 0x000fe4000001ff00 */
[----:B------:R-:W-:Y:S02]  /*1840*/  CS2R R30, SRZ ;  /* 0x00000000001e7805 */ /* 0x000fe4000001ff00 */
[----:B------:R-:W-:-:S02]  /*1850*/  VIADDMNMX R0, R3, UR41, R0, PT ;  /* 0x0000002903007c46 */ /* 0x000fc4000b800100 */
[----:B------:R-:W-:Y:S02]  /*1860*/  CS2R R26, SRZ ;  /* 0x00000000001a7805 */ /* 0x000fe4000001ff00 */
[----:B------:R-:W-:Y:S02]  /*1870*/  CS2R R24, SRZ ;  /* 0x0000000000187805 */ /* 0x000fe4000001ff00 */
[----:B------:R-:W-:Y:S02]  /*1880*/  CS2R R36, SRZ ;  /* 0x0000000000247805 */ /* 0x000fe4000001ff00 */
[----:B------:R-:W-:Y:S01]  /*1890*/  R2UR UR51, R0 ;  /* 0x00000000003372ca */ /* 0x000fe200000e0000 */
        /* <DEDUP_REMOVED lines=11> */
[----:B------:R-:W-:Y:S01]  /*1950*/  CS2R R52, SRZ ;  /* 0x0000000000347805 */ /* 0x000fe2000001ff00 */
[----:B------:R-:W-:Y:S01]  /*1960*/  UISETP.GT.AND UP0, UPT, UR51, UR41, UPT ;  /* 0x000000293300728c */ /* 0x000fe2000bf04270 */
[----:B------:R-:W-:Y:S02]  /*1970*/  CS2R R54, SRZ ;  /* 0x0000000000367805 */ /* 0x000fe4000001ff00 */
[----:B------:R-:W-:Y:S02]  /*1980*/  CS2R R50, SRZ ;  /* 0x0000000000327805 */ /* 0x000fe4000001ff00 */
[----:B------:R-:W-:Y:S02]  /*1990*/  CS2R R10, SRZ ;  /* 0x00000000000a7805 */ /* 0x000fe4000001ff00 */
[----:B------:R-:W-:-:S02]  /*19a0*/  CS2R R48, SRZ ;  /* 0x0000000000307805 */ /* 0x000fc4000001ff00 */
[----:B------:R-:W-:Y:S02]  /*19b0*/  CS2R R60, SRZ ;  /* 0x00000000003c7805 */ /* 0x000fe4000001ff00 */
[----:B------:R-:W-:Y:S02]  /*19c0*/  PLOP3.LUT P1, PT, PT, PT, UP0, 0x80, 0x0 ;  /* 0x000000000000781c */ /* 0x000fe40003f2f008 */
        /* <DEDUP_REMOVED lines=24> */
[----:B------:R-:W-:Y:S01]  /*1b50*/  CS2R R98, SRZ ;  /* 0x0000000000627805 */ /* 0x000fe2000001ff00 */
[----:B------:R-:W-:Y:S01]  /*1b60*/  IMAD.MOV.U32 R108, RZ, RZ, RZ ;  /* 0x000000ffff6c7224 */ /* 0x000fe200078e00ff */
        /* <DEDUP_REMOVED lines=23> */
[----:B------:R-:W0:Y:S01]  /*1ce0*/  S2R R2, SR_TID.X ;  /* 0x0000000000027919 */ /* 0x000e220000002100 */
[----:B------:R-:W1:Y:S01]  /*1cf0*/  S2UR UR6, SR_CgaCtaId ;  /* 0x00000000000679c3 */ /* 0x000e620000008800 */
[----:B------:R-:W-:Y:S02]  /*1d00*/  UMOV UR5, 0x400 ;  /* 0x0000040000057882 */ /* 0x000fe40000000000 */
[----:B-1----:R-:W-:-:S04]  /*1d10*/  ULEA UR5, UR6, UR5, 0x18 ;  /* 0x0000000506057291 */ /* 0x002fc8000f8ec03f */
[----:B------:R-:W-:Y:S01]  /*1d20*/  UIADD3 UR5, UR5, 0x20400, URZ ;  /* 0x0002040005057890 */ /* 0x000fe2000fffe03f */
[----:B0-----:R-:W-:-:S03]  /*1d30*/  VIADD R0, R2, 0xffffff80 ;  /* 0xffffff8002007836 */ /* 0x001fc60000000000 */
[----:B------:R-:W-:Y:S02]  /*1d40*/  ULOP3.LUT UP0, URZ, UR5, 0x3ff, URZ, 0xc0, !UPT ;  /* 0x000003ff053f7892 */ /* 0x000fe4000f80c03f */
[----:B------:R-:W-:-:S04]  /*1d50*/  SHF.R.S32.HI R3, RZ, 0x1f, R0 ;  /* 0x0000001fff037819 */ /* 0x000fc80000011400 */
[----:B------:R-:W-:Y:S02]  /*1d60*/  PLOP3.LUT P0, PT, PT, PT, UP0, 0x80, 0x0 ;  /* 0x000000000000781c */ /* 0x000fe40003f0f008 */
[----:B------:R-:W-:-:S04]  /*1d70*/  LEA.HI R3, R3, R0, RZ, 0x7 ;  /* 0x0000000003037211 */ /* 0x000fc800078f38ff */
[----:B------:R-:W-:-:S06]  /*1d80*/  SHF.R.S32.HI R3, RZ, 0x7, R3 ;  /* 0x00000007ff037819 */ /* 0x000fcc0000011403 */
[----:B------:R-:W0:Y:S02]  /*1d90*/  SHFL.IDX PT, R3, R3, RZ, 0x1f ;  /* 0x00001fff03037589 */ /* 0x000e2400000e0000 */
[----:B0-----:R-:W-:-:S13]  /*1da0*/  R2UR UR43, R3 ;  /* 0x00000000032b72ca */ /* 0x001fda00000e0000 */
        /* <DEDUP_REMOVED lines=23> */
.L_x_147:
[----:B------:R-:W-:Y:S01]  /*1f20*/  ULDC.64 UR6, c[0x0][0x998] ;  /* 0x0002660000067ab9 */ /* 0x000fe20000000a00 */
[----:B------:R-:W-:Y:S01]  /*1f30*/  ULDC.64 UR4, c[0x0][0x990] ;  /* 0x0002640000047ab9 */ /* 0x000fe20000000a00 */
[----:B------:R-:W-:Y:S02]  /*1f40*/  ISETP.NE.U32.AND P1, PT, RZ, UR6, PT ;  /* 0x00000006ff007c0c */ /* 0x000fe4000bf25070 */
[----:B------:R-:W-:Y:S02]  /*1f50*/  ISETP.NE.U32.AND P0, PT, RZ, UR4, PT ;  /* 0x00000004ff007c0c */ /* 0x000fe4000bf05070 */
[----:B------:R-:W-:Y:S02]  /*1f60*/  ISETP.NE.AND.EX P1, PT, RZ, UR7, PT, P1 ;  /* 0x00000007ff007c0c */ /* 0x000fe4000bf25310 */
[----:B------:R-:W-:-:S11]  /*1f70*/  ISETP.NE.AND.EX P0, PT, RZ, UR5, PT, P0 ;  /* 0x00000005ff007c0c */ /* 0x000fd6000bf05300 */
[----:B------:R-:W0:Y:S08]  /*1f80*/  @P1 LDC.64 R8, c[0x0][0x9b8] ;  /* 0x00026e00ff081b82 */ /* 0x000e300000000a00 */
[----:B------:R-:W1:Y:S08]  /*1f90*/  @P0 LDC.64 R6, c[0x0][0x9a8] ;  /* 0x00026a00ff060b82 */ /* 0x000e700000000a00 */
[----:B------:R-:W2:Y:S08]  /*1fa0*/  @P0 LDC.64 R10, c[0x0][0x9b0] ;  /* 0x00026c00ff0a0b82 */ /* 0x000eb00000000a00 */
[----:B------:R-:W3:Y:S01]  /*1fb0*/  @P1 LDC.64 R12, c[0x0][0x9c0] ;  /* 0x00027000ff0c1b82 */ /* 0x000ee20000000a00 */
[----:B0-----:R-:W-:-:S02]  /*1fc0*/  @P1 IMAD R2, R8, UR37, RZ ;  /* 0x0000002508021c24 */ /* 0x001fc4000f8e02ff */
[----:B------:R-:W-:-:S04]  /*1fd0*/  @P1 IMAD.WIDE.U32 R4, R8, UR36, RZ ;  /* 0x0000002408041c25 */ /* 0x000fc8000f8e00ff */
[----:B------:R-:W-:Y:S02]  /*1fe0*/  @P1 IMAD R9, R9, UR36, R2 ;  /* 0x0000002409091c24 */ /* 0x000fe4000f8e0202 */
[C---:B-1----:R-:W-:Y:S02]  /*1ff0*/  @P0 IMAD R0, R6.reuse, UR37, RZ ;  /* 0x0000002506000c24 */ /* 0x042fe4000f8e02ff */
[----:B------:R-:W-:-:S04]  /*2000*/  @P0 IMAD.WIDE.U32 R2, R6, UR36, RZ ;  /* 0x0000002406020c25 */ /* 0x000fc8000f8e00ff */
[----:B------:R-:W-:Y:S02]  /*2010*/  @P0 IMAD R7, R7, UR36, R0 ;  /* 0x0000002407070c24 */ /* 0x000fe4000f8e0200 */
[----:B------:R-:W-:Y:S02]  /*2020*/  @P1 IMAD.IADD R5, R5, 0x1, R9 ;  /* 0x0000000105051824 */ /* 0x000fe400078e0209 */
[----:B------:R-:W-:Y:S02]  /*2030*/  @P0 IMAD.IADD R3, R3, 0x1, R7 ;  /* 0x0000000103030824 */ /* 0x000fe400078e0207 */
[----:B------:R-:W-:Y:S02]  /*2040*/  IMAD.MOV.U32 R0, RZ, RZ, 0x3f800000 ;  /* 0x3f800000ff007424 */ /* 0x000fe400078e00ff */
[----:B--2---:R-:W-:-:S04]  /*2050*/  @P0 IMAD.WIDE.U32 R2, R10, UR39, R2 ;  /* 0x000000270a020c25 */ /* 0x004fc8000f8e0002 */
[----:B---3--:R-:W-:Y:S01]  /*2060*/  @P1 IMAD.WIDE.U32 R6, R12, UR39, R4 ;  /* 0x000000270c061c25 */ /* 0x008fe2000f8e0004 */
[----:B------:R-:W-:-:S03]  /*2070*/  @P0 LEA R4, P2, R2, UR4, 0x2 ;  /* 0x0000000402040c11 */ /* 0x000fc6000f8410ff */
[----:B------:R-:W-:Y:S01]  /*2080*/  @P0 IMAD R5, R11, UR39, R3 ;  /* 0x000000270b050c24 */ /* 0x000fe2000f8e0203 */
[----:B------:R-:W-:Y:S01]  /*2090*/  @P1 LEA R8, P3, R6, UR6, 0x2 ;  /* 0x0000000606081c11 */ /* 0x000fe2000f8610ff */
[----:B------:R-:W-:Y:S02]  /*20a0*/  @P1 IMAD R3, R13, UR39, R7 ;  /* 0x000000270d031c24 */ /* 0x000fe4000f8e0207 */
[----:B------:R-:W-:Y:S01]  /*20b0*/  IMAD.MOV.U32 R7, RZ, RZ, 0x3f800000 ;  /* 0x3f800000ff077424 */ /* 0x000fe200078e00ff */
[----:B------:R-:W-:Y:S02]  /*20c0*/  @P0 LEA.HI.X R5, R2, UR5, R5, 0x2, P2 ;  /* 0x0000000502050c11 */ /* 0x000fe400090f1405 */
[----:B------:R-:W-:-:S03]  /*20d0*/  @P1 LEA.HI.X R9, R6, UR7, R3, 0x2, P3 ;  /* 0x0000000706091c11 */ /* 0x000fc600098f1403 */
[----:B------:R0:W2:Y:S04]  /*20e0*/  @P0 LDG.E R7, desc[UR48][R4.64] ;  /* 0x0000003004070981 */ /* 0x0000a8000c1e1900 */
[----:B------:R-:W2:Y:S01]  /*20f0*/  @P1 LDG.E R0, desc[UR48][R8.64] ;  /* 0x0000003008001981 */ /* 0x000ea2000c1e1900 */
[----:B------:R-:W1:Y:S01]  /*2100*/  S2UR UR5, SR_CgaCtaId ;  /* 0x00000000000579c3 */ /* 0x000e620000008800 */
[----:B------:R-:W-:Y:S01]  /*2110*/  ULEA.HI UR4, UR46, UR46, URZ, 0x1 ;  /* 0x0000002e2e047291 */ /* 0x000fe2000f8f083f */
[----:B------:R-:W-:-:S03]  /*2120*/  MOV R2, 0x400 ;  /* 0x0000040000027802 */ /* 0x000fc60000000f00 */
[----:B------:R-:W-:Y:S01]  /*2130*/  ULOP3.LUT UR4, UR4, 0xfffffffe, URZ, 0xc0, !UPT ;  /* 0xfffffffe04047892 */ /* 0x000fe2000f8ec03f */
[----:B0-----:R-:W-:-:S03]  /*2140*/  IMAD.U32 R4, RZ, RZ, UR47 ;  /* 0x0000002fff047e24 */ /* 0x001fc6000f8e00ff */
[----:B------:R-:W-:Y:S02]  /*2150*/  UIADD3 UR4, UR46, -UR4, URZ ;  /* 0x800000042e047290 */ /* 0x000fe4000fffe03f */
[----:B------:R-:W-:-:S04]  /*2160*/  ISETP.NE.AND P0, PT, R4, 0x3, PT ;  /* 0x000000030400780c */ /* 0x000fc80003f05270 */
[----:B------:R-:W-:Y:S01]  /*2170*/  IMAD.U32 R11, RZ, RZ, UR4 ;  /* 0x00000004ff0b7e24 */ /* 0x000fe2000f8e00ff */
[----:B------:R-:W-:-:S04]  /*2180*/  ULDC UR4, c[0x0][0x9d8] ;  /* 0x0002760000047ab9 */ /* 0x000fc80000000800 */
[----:B------:R-:W-:Y:S01]  /*2190*/  SHF.L.U32 R11, R11, 0x1f, RZ ;  /* 0x0000001f0b0b7819 */ /* 0x000fe200000006ff */
[----:B-1----:R-:W-:-:S05]  /*21a0*/  IMAD.U32 R3, RZ, RZ, UR5 ;  /* 0x00000005ff037e24 */ /* 0x002fca000f8e00ff */
[----:B------:R-:W-:-:S04]  /*21b0*/  LEA R2, R3, R2, 0x18 ;  /* 0x0000000203027211 */ /* 0x000fc800078ec0ff */
[----:B------:R-:W0:Y:S01]  /*21c0*/  SYNCS.PHASECHK.TRANS64.TRYWAIT P1, [R2+URZ+0x38800], R11 ;  /* 0x0388000b020075a7 */ /* 0x000e22000802017f */
[----:B--2---:R-:W-:-:S04]  /*21d0*/  FMUL.FTZ R0, R7, R0 ;  /* 0x0000000007007220 */ /* 0x004fc80000410000 */
[----:B------:R-:W-:Y:S01]  /*21e0*/  FMUL.FTZ R0, R0, UR4 ;  /* 0x0000000400007c20 */ /* 0x000fe20008410000 */
[----:B0-----:R-:W-:Y:S06]  /*21f0*/  @!P1 BRA `(.L_x_148) ;  /* 0x0000013800289947 */ /* 0x001fec0003800000 */
.L_x_286:
[----:B------:R-:W-:Y:S05]  /*2200*/  @!P0 BRA `(.L_x_149) ;  /* 0x0000000000048947 */ /* 0x000fea0003800000 */
[----:B------:R-:W-:Y:S01]  /*2210*/  BPT.TRAP 0x1 ;  /* 0x000000040000795c */ /* 0x000fe20000300000 */
.L_x_149:
[----:B------:R-:W-:Y:S02]  /*2220*/  IMAD.U32 R5, RZ, RZ, UR53 ;  /* 0x00000035ff057e24 */ /* 0x000fe4000f8e00ff */
[----:B------:R-:W-:Y:S02]  /*2230*/  IMAD.U32 R6, RZ, RZ, UR45 ;  /* 0x0000002dff067e24 */ /* 0x000fe4000f8e00ff */
[----:B------:R-:W-:-:S03]  /*2240*/  IMAD R4, R5, 0x8, R2 ;  /* 0x0000000805047824 */ /* 0x000fc600078e0202 */
[----:B------:R-:W-:-:S04]  /*2250*/  SHF.L.U32 R5, R6, 0x1f, RZ ;  /* 0x0000001f06057819 */ /* 0x000fc800000006ff */
[----:B------:R1:W2:Y:S01]  /*2260*/  SYNCS.PHASECHK.TRANS64.TRYWAIT P1, [R4+URZ+0x38830], R5 ;  /* 0x03883005040075a7 */ /* 0x0002a2000802017f */
[----:B------:R-:W-:Y:S05]  /*2270*/  @!P0 BRA `(.L_x_150) ;  /* 0x0000000000048947 */ /* 0x000fea0003800000 */
[----:B------:R-:W-:Y:S01]  /*2280*/  BPT.TRAP 0x1 ;  /* 0x000000040000795c */ /* 0x000fe20000300000 */
.L_x_150:
[----:B------:R-:W3:Y:S01]  /*2290*/  S2R R6, SR_TID.X ;  /* 0x0000000000067919 */ /* 0x000ee20000002100 */
[----:B------:R-:W-:Y:S01]  /*22a0*/  IMAD.MOV.U32 R25, RZ, RZ, RZ ;  /* 0x000000ffff197224 */ /* 0x000fe200078e00ff */
[----:B---3--:R-:W-:Y:S01]  /*22b0*/  LOP3.LUT P2, RZ, R6, 0x7f, RZ, 0xc0, !PT ;  /* 0x0000007f06ff7812 */ /* 0x008fe2000784c0ff */
[----:B--2---:R-:W-:-:S12]  /*22c0*/  @P1 BRA `(.L_x_151) ;  /* 0x0000000000081947 */ /* 0x004fd80003800000 */
[----:B------:R-:W2:Y:S02]  /*22d0*/  SYNCS.PHASECHK.TRANS64.TRYWAIT P1, [R4+URZ+0x38830], R5 ;  /* 0x03883005040075a7 */ /* 0x000ea4000802017f */
[----:B--2---:R-:W-:Y:S05]  /*22e0*/  @!P1 BRA `(.L_x_152) ;  /* 0x0000013800009947 */ /* 0x004fea0003800000 */
.L_x_151:
[----:B------:R-:W-:Y:S05]  /*22f0*/  WARPSYNC.ALL ;  /* 0x0000000000007948 */ /* 0x000fea0003800000 */
[----:B------:R-:W-:Y:S01]  /*2300*/  R2UR UR4, R2 ;  /* 0x00000000020472ca */ /* 0x000fe200000e0000 */
[----:B------:R-:W-:Y:S01]  /*2310*/  ULOP3.LUT UR32, UR54, 0x10000, URZ, 0xfc, !UPT ;  /* 0x0001000036207892 */ /* 0x000fe2000f8efc3f */
[----:B------:R-:W-:Y:S01]  /*2320*/  WARPGROUP.ARRIVE ;  /* 0x00000000000079c5 */ /* 0x000fe20000000000 */
[----:B------:R-:W-:Y:S01]  /*2330*/  UMOV UR33, 0x40000040 ;  /* 0x4000004000217882 */ /* 0x000fe20000000000 */
[----:B------:R-:W-:Y:S01]  /*2340*/  UMOV UR35, 0x40000040 ;  /* 0x4000004000237882 */ /* 0x000fe20000000000 */
[----:B------:R-:W-:Y:S01]  /*2350*/  UMOV UR5, 0x40000040 ;  /* 0x4000004000057882 */ /* 0x000fe20000000000 */
[----:B------:R-:W-:Y:S01]  /*2360*/  UMOV UR7, 0x40000040 ;  /* 0x4000004000077882 */ /* 0x000fe20000000000 */
[----:B------:R-:W-:Y:S01]  /*2370*/  UIADD3 UR8, UR32, 0x4, URZ ;  /* 0x0000000420087890 */ /* 0x000fe2000fffe03f */
[----:B------:R-:W3:Y:S01]  /*2380*/  S2R R92, SR_TID.X ;  /* 0x00000000005c7919 */ /* 0x000ee20000002100 */
        /* <DEDUP_REMOVED lines=8> */
[----:B------:R-:W-:Y:S01]  /*2410*/  USHF.R.U32.HI UR4, URZ, 0x4, UR4 ;  /* 0x000000043f047899 */ /* 0x000fe20008011604 */
[--C-:B------:R-:W-:Y:S01]  /*2420*/  IMAD.MOV.U32 R94, RZ, RZ, R25.reuse ;  /* 0x000000ffff5e7224 */ /* 0x100fe200078e0019 */
[----:B------:R-:W-:Y:S01]  /*2430*/  UIADD3 UR16, UR32, 0x400, URZ ;  /* 0x0000040020107890 */ /* 0x000fe2000fffe03f */
[--C-:B------:R-:W-:Y:S01]  /*2440*/  IMAD.MOV.U32 R97, RZ, RZ, R25.reuse ;  /* 0x000000ffff617224 */ /* 0x100fe200078e0019 */
[----:B------:R-:W-:Y:S01]  /*2450*/  ULOP3.LUT UR4, UR4, 0x3fff, URZ, 0xc0, !UPT ;  /* 0x00003fff04047892 */ /* 0x000fe2000f8ec03f */
[--C-:B------:R-:W-:Y:S01]  /*2460*/  IMAD.MOV.U32 R96, RZ, RZ, R25.reuse ;  /* 0x000000ffff607224 */ /* 0x100fe200078e0019 */
[----:B------:R-:W-:Y:S01]  /*2470*/  UMOV UR17, 0x40000040 ;  /* 0x4000004000117882 */ /* 0x000fe20000000000 */
[----:B------:R-:W-:Y:S01]  /*2480*/  UMOV UR19, 0x40000040 ;  /* 0x4000004000137882 */ /* 0x000fe20000000000 */
[----:B------:R-:W-:Y:S01]  /*2490*/  ULOP3.LUT UR50, UR4, 0x10000, URZ, 0xfc, !UPT ;  /* 0x0001000004327892 */ /* 0x000fe2000f8efc3f */
[--C-:B------:R-:W-:Y:S01]  /*24a0*/  IMAD.MOV.U32 R99, RZ, RZ, R25.reuse ;  /* 0x000000ffff637224 */ /* 0x100fe200078e0019 */
[----:B------:R-:W-:Y:S01]  /*24b0*/  UIADD3 UR4, UR32, 0x2, URZ ;  /* 0x0000000220047890 */ /* 0x000fe2000fffe03f */
[--C-:B------:R-:W-:Y:S01]  /*24c0*/  IMAD.MOV.U32 R98, RZ, RZ, R25.reuse ;  /* 0x000000ffff627224 */ /* 0x100fe200078e0019 */
[----:B------:R-:W-:Y:S01]  /*24d0*/  ULEA UR34, UR53, UR50, 0xb ;  /* 0x0000003235227291 */ /* 0x000fe2000f8e583f */
[--C-:B------:R-:W-:Y:S01]  /*24e0*/  IMAD.MOV.U32 R101, RZ, RZ, R25.reuse ;  /* 0x000000ffff657224 */ /* 0x100fe200078e0019 */
[----:B------:R-:W-:Y:S01]  /*24f0*/  UIADD3 UR20, UR32, 0x402, URZ ;  /* 0x0000040220147890 */ /* 0x000fe2000fffe03f */
[--C-:B------:R-:W-:Y:S01]  /*2500*/  IMAD.MOV.U32 R100, RZ, RZ, R25.reuse ;  /* 0x000000ffff647224 */ /* 0x100fe200078e0019 */
[----:B------:R-:W-:Y:S01]  /*2510*/  UIADD3 UR6, UR34, 0x2, URZ ;  /* 0x0000000222067890 */ /* 0x000fe2000fffe03f */
[--C-:B------:R-:W-:Y:S01]  /*2520*/  IMAD.MOV.U32 R103, RZ, RZ, R25.reuse ;  /* 0x000000ffff677224 */ /* 0x100fe200078e0019 */
[----:B------:R-:W-:Y:S01]  /*2530*/  UIADD3 UR10, UR34, 0x4, URZ ;  /* 0x00000004220a7890 */ /* 0x000fe2000fffe03f */
[----:B------:R-:W-:Y:S01]  /*2540*/  IMAD.MOV.U32 R102, RZ, RZ, R25 ;  /* 0x000000ffff667224 */ /* 0x000fe200078e0019 */
[----:B------:R-:W-:-:S02]  /*2550*/  UIADD3 UR14, UR34, 0x6, URZ ;  /* 0x00000006220e7890 */ /* 0x000fc4000fffe03f */
[----:B------:R-:W-:Y:S01]  /*2560*/  QGMMA.64x128x32.F32.E4M3.E4M3 R28, gdesc[UR32], RZ, !UPT, gsb0 ;  /* 0x01e00000201c79f3 */ /* 0x000fe2000c0008ff */
        /* <DEDUP_REMOVED lines=94> */
[----:B------:R-:W5:Y:S01]  /*2b50*/  MUFU.TANH R28, R28 ;  /* 0x0000001c001c7308 */ /* 0x000f620000002400 */
[----:B----4-:R-:W-:-:S02]  /*2b60*/  IMAD.U32 R31, RZ, RZ, UR52 ;  /* 0x00000034ff1f7e24 */ /* 0x010fc4000f8e00ff */
[C---:B------:R-:W-:Y:S01]  /*2b70*/  FMUL.FTZ R34, R0.reuse, R34 ;  /* 0x0000002200227220 */ /* 0x040fe20000410000 */
[C---:B------:R-:W-:Y:S01]  /*2b80*/  FMUL.FTZ R44, R0.reuse, R44 ;  /* 0x0000002c002c7220 */ /* 0x040fe20000410000 */
[C---:B------:R-:W-:Y:S01]  /*2b90*/  FMUL.FTZ R39, R0.reuse, R39 ;  /* 0x0000002700277220 */ /* 0x040fe20000410000 */
[C---:B------:R-:W-:Y:S01]  /*2ba0*/  FMUL.FTZ R43, R0.reuse, R43 ;  /* 0x0000002b002b7220 */ /* 0x040fe20000410000 */
[C---:B------:R-:W-:Y:S01]  /*2bb0*/  FMUL.FTZ R48, R0.reuse, R48 ;  /* 0x0000003000307220 */ /* 0x040fe20000410000 */
[C---:B------:R-:W-:Y:S01]  /*2bc0*/  FMUL.FTZ R41, R0.reuse, R41 ;  /* 0x0000002900297220 */ /* 0x040fe20000410000 */
[----:B------:R-:W4:Y:S01]  /*2bd0*/  MUFU.TANH R29, R29 ;  /* 0x0000001d001d7308 */ /* 0x000f220000002400 */
        /* <DEDUP_REMOVED lines=16> */
[----:B0-----:R-:W-:Y:S01]  /*2ce0*/  IADD3 R42, R31, 0x80, -R16 ;  /* 0x000000801f2a7810 */ /* 0x001fe20007ffe810 */
[C---:B------:R-:W-:Y:S01]  /*2cf0*/  FMUL.FTZ R55, R0.reuse, R55 ;  /* 0x0000003700377220 */ /* 0x040fe20000410000 */
[C---:B------:R-:W-:Y:S01]  /*2d00*/  FMUL.FTZ R58, R0.reuse, R58 ;  /* 0x0000003a003a7220 */ /* 0x040fe20000410000 */
[C---:B------:R-:W-:Y:S01]  /*2d10*/  FMUL.FTZ R64, R0.reuse, R64 ;  /* 0x0000004000407220 */ /* 0x040fe20000410000 */
[C---:B------:R-:W-:Y:S01]  /*2d20*/  FMUL.FTZ R65, R0.reuse, R65 ;  /* 0x0000004100417220 */ /* 0x040fe20000410000 */
[C---:B------:R-:W-:Y:S01]  /*2d30*/  FMUL.FTZ R59, R0.reuse, R59 ;  /* 0x0000003b003b7220 */ /* 0x040fe20000410000 */
[----:B------:R-:W-:Y:S01]  /*2d40*/  FMUL.FTZ R62, R0, R62 ;  /* 0x0000003e003e7220 */ /* 0x000fe20000410000 */
[----:B------:R-:W0:Y:S01]  /*2d50*/  MUFU.TANH R32, R32 ;  /* 0x0000002000207308 */ /* 0x000e220000002400 */
[----:B-1----:R-:W-:-:S02]  /*2d60*/  IMAD.U32 R35, RZ, RZ, UR51 ;  /* 0x00000033ff237e24 */ /* 0x002fc4000f8e00ff */
[C---:B------:R-:W-:Y:S01]  /*2d70*/  FMUL.FTZ R68, R0.reuse, R68 ;  /* 0x0000004400447220 */ /* 0x040fe20000410000 */
[C---:B------:R-:W-:Y:S01]  /*2d80*/  FMUL.FTZ R69, R0.reuse, R69 ;  /* 0x0000004500457220 */ /* 0x040fe20000410000 */
[C---:B------:R-:W-:Y:S01]  /*2d90*/  FMUL.FTZ R63, R0.reuse, R63 ;  /* 0x0000003f003f7220 */ /* 0x040fe20000410000 */
[----:B------:R-:W-:Y:S02]  /*2da0*/  IMAD R42, R35, -0x80, R42 ;  /* 0xffffff80232a7824 */ /* 0x000fe400078e022a */
[C---:B------:R-:W-:Y:S01]  /*2db0*/  FMUL.FTZ R70, R0.reuse, R70 ;  /* 0x0000004600467220 */ /* 0x040fe20000410000 */
[C---:B------:R-:W-:Y:S01]  /*2dc0*/  FMUL.FTZ R72, R0.reuse, R72 ;  /* 0x0000004800487220 */ /* 0x040fe20000410000 */
[----:B------:R-:W-:Y:S01]  /*2dd0*/  MUFU.TANH R33, R33 ;  /* 0x0000002100217308 */ /* 0x000fe20000002400 */
[----:B------:R-:W-:Y:S01]  /*2de0*/  FMUL.FTZ R66, R0, R66 ;  /* 0x0000004200427220 */ /* 0x000fe20000410000 */
[----:B------:R-:W-:Y:S01]  /*2df0*/  ISETP.GT.AND P4, PT, R42, RZ, PT ;  /* 0x000000ff2a00720c */ /* 0x000fe20003f84270 */
[----:B------:R-:W-:Y:S01]  /*2e00*/  FMUL.FTZ R67, R0, R67 ;  /* 0x0000004300437220 */ /* 0x000fe20000410000 */
[----:B------:R-:W-:Y:S01]  /*2e10*/  ISETP.GT.AND P5, PT, R42, 0x1, PT ;  /* 0x000000012a00780c */ /* 0x000fe20003fa4270 */
[----:B------:R-:W-:Y:S01]  /*2e20*/  FMUL.FTZ R73, R0, R73 ;  /* 0x0000004900497220 */ /* 0x000fe20000410000 */
[----:B------:R-:W-:Y:S01]  /*2e30*/  ISETP.GT.AND P1, PT, R42, 0x8, PT ;  /* 0x000000082a00780c */ /* 0x000fe20003f24270 */
[----:B------:R-:W-:Y:S01]  /*2e40*/  FMUL.FTZ R76, R0, R76 ;  /* 0x0000004c004c7220 */ /* 0x000fe20000410000 */
[----:B--2---:R-:W1:Y:S01]  /*2e50*/  MUFU.TANH R5, R30 ;  /* 0x0000001e00057308 */ /* 0x004e620000002400 */
[----:B-----5:R-:W-:Y:S01]  /*2e60*/  FSEL R28, R28, -INF , P4 ;  /* 0xff8000001c1c7808 */ /* 0x020fe20002000000 */
[C---:B------:R-:W-:Y:S01]  /*2e70*/  FMUL.FTZ R77, R0.reuse, R77 ;  /* 0x0000004d004d7220 */ /* 0x040fe20000410000 */
[----:B----4-:R-:W-:Y:S01]  /*2e80*/  FSEL R31, R29, -INF , P5 ;  /* 0xff8000001d1f7808 */ /* 0x010fe20002800000 */
[----:B------:R-:W-:Y:S01]  /*2e90*/  FMUL.FTZ R71, R0, R71 ;  /* 0x0000004700477220 */ /* 0x000fe20000410000 */
[----:B------:R-:W-:Y:S01]  /*2ea0*/  ISETP.GT.AND P2, PT, R42, 0x9, PT ;  /* 0x000000092a00780c */ /* 0x000fe20003f44270 */
[----:B------:R-:W-:Y:S01]  /*2eb0*/  FMUL.FTZ R74, R0, R74 ;  /* 0x0000004a004a7220 */ /* 0x000fe20000410000 */
[----:B0-----:R-:W-:Y:S01]  /*2ec0*/  FSEL R32, R32, -INF , P1 ;  /* 0xff80000020207808 */ /* 0x001fe20000800000 */
[----:B------:R-:W0:Y:S01]  /*2ed0*/  MUFU.TANH R40, R40 ;  /* 0x0000002800287308 */ /* 0x000e220000002400 */
[----:B------:R-:W-:Y:S01]  /*2ee0*/  FMNMX.FTZ R29, R28, R31, !PT ;  /* 0x0000001f1c1d7209 */ /* 0x000fe20007810000 */
[----:B------:R-:W-:Y:S01]  /*2ef0*/  FMUL.FTZ R80, R0, R80 ;  /* 0x0000005000507220 */ /* 0x000fe20000410000 */
[----:B------:R-:W-:Y:S01]  /*2f00*/  FSEL R6, R6, -INF , P5 ;  /* 0xff80000006067808 */ /* 0x000fe20002800000 */
[----:B------:R-:W-:Y:S01]  /*2f10*/  FMUL.FTZ R81, R0, R81 ;  /* 0x0000005100517220 */ /* 0x000fe20000410000 */
[----:B------:R-:W-:Y:S01]  /*2f20*/  ISETP.GT.AND P5, PT, R42, 0x18, PT ;  /* 0x000000182a00780c */ /* 0x000fe20003fa4270 */
[----:B------:R-:W-:Y:S01]  /*2f30*/  FMUL.FTZ R75, R0, R75 ;  /* 0x0000004b004b7220 */ /* 0x000fe20000410000 */
[----:B------:R-:W-:Y:S01]  /*2f40*/  ISETP.GT.AND P3, PT, R42, 0x10, PT ;  /* 0x000000102a00780c */ /* 0x000fe20003f64270 */
[----:B------:R-:W2:Y:S01]  /*2f50*/  MUFU.TANH R36, R36 ;  /* 0x0000002400247308 */ /* 0x000ea20000002400 */
[----:B------:R-:W-:Y:S01]  /*2f60*/  FMNMX.FTZ R29, R32, R29, !PT ;  /* 0x0000001d201d7209 */ /* 0x000fe20007810000 */
[C---:B------:R-:W-:Y:S01]  /*2f70*/  FMUL.FTZ R78, R0.reuse, R78 ;  /* 0x0000004e004e7220 */ /* 0x040fe20000410000 */
[----:B-1----:R-:W-:Y:S01]  /*2f80*/  FSEL R5, R5, -INF , P4 ;  /* 0xff80000005057808 */ /* 0x002fe20002000000 */
[----:B------:R-:W-:Y:S01]  /*2f90*/  FMUL.FTZ R84, R0, R84 ;  /* 0x0000005400547220 */ /* 0x000fe20000410000 */
[----:B------:R-:W-:Y:S01]  /*2fa0*/  ISETP.GT.AND P4, PT, R42, 0x11, PT ;  /* 0x000000112a00780c */ /* 0x000fe20003f84270 */
[----:B------:R-:W-:Y:S01]  /*2fb0*/  FMUL.FTZ R79, R0, R79 ;  /* 0x0000004f004f7220 */ /* 0x000fe20000410000 */
[----:B------:R-:W-:Y:S01]  /*2fc0*/  FSEL R8, R8, -INF , P2 ;  /* 0xff80000008087808 */ /* 0x000fe20001000000 */
[----:B------:R2:W1:Y:S01]  /*2fd0*/  MUFU.TANH R11, R37 ;  /* 0x00000025000b7308 */ /* 0x0004620000002400 */
[----:B0-----:R-:W-:Y:S01]  /*2fe0*/  FSEL R35, R40, -INF , P5 ;  /* 0xff80000028237808 */ /* 0x001fe20002800000 */
[C---:B------:R-:W-:Y:S01]  /*2ff0*/  FMUL.FTZ R85, R0.reuse, R85 ;  /* 0x0000005500557220 */ /* 0x040fe20000410000 */
[C---:B------:R-:W-:Y:S01]  /*3000*/  FMUL.FTZ R82, R0.reuse, R82 ;  /* 0x0000005200527220 */ /* 0x040fe20000410000 */
[C---:B------:R-:W-:Y:S01]  /*3010*/  FMUL.FTZ R88, R0.reuse, R88 ;  /* 0x0000005800587220 */ /* 0x040fe20000410000 */
[C---:B------:R-:W-:Y:S01]  /*3020*/  FMUL.FTZ R89, R0.reuse, R89 ;  /* 0x0000005900597220 */ /* 0x040fe20000410000 */
[----:B------:R-:W-:Y:S01]  /*3030*/  ULDC UR52, c[0x0][0x988] ;  /* 0x0002620000347ab9 */ /* 0x000fe20000000800 */
[----:B------:R-:W-:Y:S01]  /*3040*/  FMUL.FTZ R83, R0, R83 ;  /* 0x0000005300537220 */ /* 0x000fe20000410000 */
[----:B------:R0:W4:Y:S01]  /*3050*/  MUFU.TANH R7, R34 ;  /* 0x0000002200077308 */ /* 0x0001220000002400 */
[----:B--2---:R-:W-:Y:S01]  /*3060*/  FSEL R37, R36, -INF , P3 ;  /* 0xff80000024257808 */ /* 0x004fe20001800000 */
[C---:B------:R-:W-:Y:S01]  /*3070*/  FMUL.FTZ R86, R0.reuse, R86 ;  /* 0x0000005600567220 */ /* 0x040fe20000410000 */
[C---:B------:R-:W-:Y:S01]  /*3080*/  FMUL.FTZ R87, R0.reuse, R87 ;  /* 0x0000005700577220 */ /* 0x040fe20000410000 */
[C---:B------:R-:W-:Y:S01]  /*3090*/  FMUL.FTZ R90, R0.reuse, R90 ;  /* 0x0000005a005a7220 */ /* 0x040fe20000410000 */
[----:B------:R-:W-:Y:S01]  /*30a0*/  FMUL.FTZ R91, R0, R91 ;  /* 0x0000005b005b7220 */ /* 0x000fe20000410000 */
[----:B------:R-:W-:-:S02]  /*30b0*/  UIADD3 UR51, UR51, -0x2, URZ ;  /* 0xfffffffe33337890 */ /* 0x000fc4000fffe03f */
[----:B------:R-:W2:Y:S01]  /*30c0*/  MUFU.TANH R10, R39 ;  /* 0x00000027000a7308 */ /* 0x000ea20000002400 */
[----:B0-----:R-:W-:Y:S01]  /*30d0*/  FSEL R34, R33, -INF , P2 ;  /* 0xff80000021227808 */ /* 0x001fe20001000000 */
[----:B------:R-:W-:Y:S01]  /*30e0*/  UISETP.GE.AND UP0, UPT, UR51, UR41, UPT ;  /* 0x000000293300728c */ /* 0x000fe2000bf06270 */
[----:B------:R-:W-:Y:S02]  /*30f0*/  ISETP.GT.AND P2, PT, R42, 0x20, PT ;  /* 0x000000202a00780c */ /* 0x000fe40003f44270 */
[----:B------:R-:W-:Y:S02]  /*3100*/  FMNMX.FTZ R40, R34, R29, !PT ;  /* 0x0000001d22287209 */ /* 0x000fe40007810000 */
[----:B-1----:R-:W-:Y:S01]  /*3110*/  FSEL R36, R11, -INF , P4 ;  /* 0xff8000000b247808 */ /* 0x002fe20002000000 */
[----:B------:R-:W0:Y:S01]  /*3120*/  MUFU.TANH R44, R44 ;  /* 0x0000002c002c7308 */ /* 0x000e220000002400 */
[----:B------:R-:W-:Y:S02]  /*3130*/  FMNMX.FTZ R29, R37, R40, !PT ;  /* 0x00000028251d7209 */ /* 0x000fe40007810000 */
[----:B----4-:R-:W-:-:S02]  /*3140*/  FSEL R7, R7, -INF , P1 ;  /* 0xff80000007077808 */ /* 0x010fc40000800000 */
[----:B------:R-:W-:Y:S02]  /*3150*/  ISETP.GT.AND P1, PT, R42, 0x19, PT ;  /* 0x000000192a00780c */ /* 0x000fe40003f24270 */
[----:B------:R-:W-:Y:S01]  /*3160*/  FSEL R11, R12, -INF , P5 ;  /* 0xff8000000c0b7808 */ /* 0x000fe20002800000 */
[----:B------:R-:W1:Y:S01]  /*3170*/  MUFU.TANH R43, R43 ;  /* 0x0000002b002b7308 */ /* 0x000e620000002400 */
[----:B--2---:R-:W-:Y:S02]  /*3180*/  FSEL R10, R10, -INF , P4 ;  /* 0xff8000000a0a7808 */ /* 0x004fe40002000000 */
[C---:B------:R-:W-:Y:S02]  /*3190*/  ISETP.GT.AND P4, PT, R42.reuse, 0x28, PT ;  /* 0x000000282a00780c */ /* 0x040fe40003f84270 */
[----:B------:R-:W-:-:S03]  /*31a0*/  ISETP.GT.AND P5, PT, R42, 0x29, PT ;  /* 0x000000292a00780c */ /* 0x000fc60003fa4270 */
[----:B------:R-:W2:Y:S01]  /*31b0*/  MUFU.TANH R48, R48 ;  /* 0x0000003000307308 */ /* 0x000ea20000002400 */
[----:B0-----:R-:W-:Y:S02]  /*31c0*/  FSEL R39, R44, -INF , P2 ;  /* 0xff8000002c277808 */ /* 0x001fe40001000000 */
[----:B------:R-:W-:-:S05]  /*31d0*/  FMNMX.FTZ R44, R36, R29, !PT ;  /* 0x0000001d242c7209 */ /* 0x000fca0007810000 */
[----:B------:R-:W0:Y:S01]  /*31e0*/  MUFU.TANH R41, R41 ;  /* 0x0000002900297308 */ /* 0x000e220000002400 */
[----:B-1----:R-:W-:-:S07]  /*31f0*/  FSEL R12, R43, -INF , P1 ;  /* 0xff8000002b0c7808 */ /* 0x002fce0000800000 */
[----:B------:R-:W1:Y:S01]  /*3200*/  MUFU.TANH R9, R38 ;  /* 0x0000002600097308 */ /* 0x000e620000002400 */
[----:B--2---:R-:W-:Y:S02]  /*3210*/  FSEL R43, R48, -INF , P4 ;  /* 0xff800000302b7808 */ /* 0x004fe40002000000 */
[----:B------:R-:W-:-:S05]  /*3220*/  FMNMX.FTZ R48, R35, R44, !PT ;  /* 0x0000002c23307209 */ /* 0x000fca0007810000 */
[----:B------:R-:W2:Y:S01]  /*3230*/  MUFU.TANH R45, R45 ;  /* 0x0000002d002d7308 */ /* 0x000ea20000002400 */
[----:B0-----:R-:W-:Y:S02]  /*3240*/  FSEL R33, R41, -INF , P1 ;  /* 0xff80000029217808 */ /* 0x001fe40000800000 */
[----:B------:R-:W-:Y:S02]  /*3250*/  ISETP.GT.AND P1, PT, R42, 0x30, PT ;  /* 0x000000302a00780c */ /* 0x000fe40003f24270 */
[----:B------:R-:W-:-:S03]  /*3260*/  FMNMX.FTZ R48, R33, R48, !PT ;  /* 0x0000003021307209 */ /* 0x000fc60007810000 */
[----:B------:R-:W-:Y:S01]  /*3270*/  MUFU.TANH R52, R52 ;  /* 0x0000003400347308 */ /* 0x000fe20000002400 */
[----:B-1----:R-:W-:Y:S02]  /*3280*/  FSEL R9, R9, -INF , P3 ;  /* 0xff80000009097808 */ /* 0x002fe40001800000 */
[----:B------:R-:W-:Y:S02]  /*3290*/  ISETP.GT.AND P3, PT, R42, 0x21, PT ;  /* 0x000000212a00780c */ /* 0x000fe40003f64270 */
[----:B------:R-:W-:-:S03]  /*32a0*/  FMNMX.FTZ R29, R39, R48, !PT ;  /* 0x00000030271d7209 */ /* 0x000fc60007810000 */
[----:B------:R-:W0:Y:S01]  /*32b0*/  MUFU.TANH R49, R49 ;  /* 0x0000003100317308 */ /* 0x000e220000002400 */
[----:B--2---:R-:W-:-:S07]  /*32c0*/  FSEL R40, R45, -INF , P3 ;  /* 0xff8000002d287808 */ /* 0x004fce0001800000 */
[----:B------:R-:W1:Y:S08]  /*32d0*/  MUFU.TANH R13, R46 ;  /* 0x0000002e000d7308 */ /* 0x000e700000002400 */
[----:B------:R2:W4:Y:S01]  /*32e0*/  MUFU.TANH R14, R47 ;  /* 0x0000002f000e7308 */ /* 0x0005220000002400 */
[----:B0-----:R-:W-:-:S07]  /*32f0*/  FSEL R44, R49, -INF , P5 ;  /* 0xff800000312c7808 */ /* 0x001fce0002800000 */
[----:B------:R-:W0:Y:S01]  /*3300*/  MUFU.TANH R53, R53 ;  /* 0x0000003500357308 */ /* 0x000e220000002400 */
[----:B--2---:R-:W-:Y:S02]  /*3310*/  FSEL R47, R52, -INF , P1 ;  /* 0xff800000342f7808 */ /* 0x004fe40000800000 */
[----:B------:R-:W-:Y:S02]  /*3320*/  FMNMX.FTZ R52, R40, R29, !PT ;  /* 0x0000001d28347209 */ /* 0x000fe40007810000 */
[----:B-1----:R-:W-:Y:S02]  /*3330*/  FSEL R13, R13, -INF , P2 ;  /* 0xff8000000d0d7808 */ /* 0x002fe40001000000 */
[----:B------:R-:W-:Y:S01]  /*3340*/  FMNMX.FTZ R29, R43, R52, !PT ;  /* 0x000000342b1d7209 */ /* 0x000fe20007810000 */
[----:B------:R-:W1:Y:S01]  /*3350*/  MUFU.TANH R15, R50 ;  /* 0x00000032000f7308 */ /* 0x000e620000002400 */
[----:B------:R-:W-:Y:S02]  /*3360*/  ISETP.GT.AND P2, PT, R42, 0x31, PT ;  /* 0x000000312a00780c */ /* 0x000fe40003f44270 */
[----:B------:R-:W-:-:S02]  /*3370*/  FMNMX.FTZ R52, R44, R29, !PT ;  /* 0x0000001d2c347209 */ /* 0x000fc40007810000 */
[----:B----4-:R-:W-:Y:S02]  /*3380*/  FSEL R14, R14, -INF , P3 ;  /* 0xff8000000e0e7808 */ /* 0x010fe40001800000 */
[----:B------:R-:W-:Y:S01]  /*3390*/  ISETP.GT.AND P3, PT, R42, 0x38, PT ;  /* 0x000000382a00780c */ /* 0x000fe20003f64270 */
[----:B------:R-:W2:Y:S01]  /*33a0*/  MUFU.TANH R56, R56 ;  /* 0x0000003800387308 */ /* 0x000ea20000002400 */
[----:B0-----:R-:W-:Y:S02]  /*33b0*/  FSEL R48, R53, -INF , P2 ;  /* 0xff80000035307808 */ /* 0x001fe40001000000 */
[----:B------:R-:W-:-:S05]  /*33c0*/  FMNMX.FTZ R29, R47, R52, !PT ;  /* 0x000000342f1d7209 */ /* 0x000fca0007810000 */
[----:B------:R-:W0:Y:S01]  /*33d0*/  MUFU.TANH R20, R51 ;  /* 0x0000003300147308 */ /* 0x000e220000002400 */
[----:B-1----:R-:W-:Y:S02]  /*33e0*/  FSEL R15, R15, -INF , P4 ;  /* 0xff8000000f0f7808 */ /* 0x002fe40002000000 */
[----:B------:R-:W-:-:S05]  /*33f0*/  ISETP.GT.AND P4, PT, R42, 0x39, PT ;  /* 0x000000392a00780c */ /* 0x000fca0003f84270 */
[----:B------:R-:W1:Y:S01]  /*3400*/  MUFU.TANH R51, R57 ;  /* 0x0000003900337308 */ /* 0x000e620000002400 */
[----:B--2---:R-:W-:Y:S02]  /*3410*/  FSEL R49, R56, -INF , P3 ;  /* 0xff80000038317808 */ /* 0x004fe40001800000 */
[----:B------:R-:W-:-:S04]  /*3420*/  FMNMX.FTZ R56, R48, R29, !PT ;  /* 0x0000001d30387209 */ /* 0x000fc80007810000 */
[----:B------:R-:W-:Y:S01]  /*3430*/  FMNMX.FTZ R56, R49, R56, !PT ;  /* 0x0000003831387209 */ /* 0x000fe20007810000 */
[----:B------:R-:W2:Y:S01]  /*3440*/  MUFU.TANH R21, R54 ;  /* 0x0000003600157308 */ /* 0x000ea20000002400 */
[----:B0-----:R-:W-:Y:S02]  /*3450*/  FSEL R20, R20, -INF , P5 ;  /* 0xff80000014147808 */ /* 0x001fe40002800000 */
[----:B------:R-:W-:-:S05]  /*3460*/  ISETP.GT.AND P5, PT, R42, 0x40, PT ;  /* 0x000000402a00780c */ /* 0x000fca0003fa4270 */
[----:B------:R-:W0:Y:S01]  /*3470*/  MUFU.TANH R60, R60 ;  /* 0x0000003c003c7308 */ /* 0x000e220000002400 */
[----:B-1----:R-:W-:-:S04]  /*3480*/  FSEL R51, R51, -INF , P4 ;  /* 0xff80000033337808 */ /* 0x002fc80002000000 */
[----:B------:R-:W-:-:S03]  /*3490*/  FMNMX.FTZ R41, R51, R56, !PT ;  /* 0x0000003833297209 */ /* 0x000fc60007810000 */
[----:B------:R-:W1:Y:S01]  /*34a0*/  MUFU.TANH R24, R55 ;  /* 0x0000003700187308 */ /* 0x000e620000002400 */
[----:B--2---:R-:W-:Y:S02]  /*34b0*/  FSEL R21, R21, -INF , P1 ;  /* 0xff80000015157808 */ /* 0x004fe40000800000 */
[----:B------:R-:W-:-:S05]  /*34c0*/  ISETP.GT.AND P1, PT, R42, 0x41, PT ;  /* 0x000000412a00780c */ /* 0x000fca0003f24270 */
[----:B------:R-:W2:Y:S01]  /*34d0*/  MUFU.TANH R61, R61 ;  /* 0x0000003d003d7308 */ /* 0x000ea20000002400 */
[----:B0-----:R-:W-:-:S04]  /*34e0*/  FSEL R52, R60, -INF , P5 ;  /* 0xff8000003c347808 */ /* 0x001fc80002800000 */
[----:B------:R-:W-:-:S03]  /*34f0*/  FMNMX.FTZ R56, R52, R41, !PT ;  /* 0x0000002934387209 */ /* 0x000fc60007810000 */
[----:B------:R-:W0:Y:S01]  /*3500*/  MUFU.TANH R26, R58 ;  /* 0x0000003a001a7308 */ /* 0x000e220000002400 */
[----:B-1----:R-:W-:Y:S02]  /*3510*/  FSEL R24, R24, -INF , P2 ;  /* 0xff80000018187808 */ /* 0x002fe40001000000 */
[----:B------:R-:W-:-:S05]  /*3520*/  ISETP.GT.AND P2, PT, R42, 0x48, PT ;  /* 0x000000482a00780c */ /* 0x000fca0003f44270 */
[----:B------:R-:W1:Y:S01]  /*3530*/  MUFU.TANH R55, R64 ;  /* 0x0000004000377308 */ /* 0x000e620000002400 */
[----:B--2---:R-:W-:-:S04]  /*3540*/  FSEL R53, R61, -INF , P1 ;  /* 0xff8000003d357808 */ /* 0x004fc80000800000 */
[----:B------:R-:W-:-:S03]  /*3550*/  FMNMX.FTZ R60, R53, R56, !PT ;  /* 0x00000038353c7209 */ /* 0x000fc60007810000 */
        /* <DEDUP_REMOVED lines=22> */
[----:B-1----:R-:W-:-:S07]  /*36c0*/  FSEL R60, R69, -INF , P5 ;  /* 0xff800000453c7808 */ /* 0x002fce0002800000 */
[----:B------:R-:W1:Y:S01]  /*36d0*/  MUFU.TANH R72, R72 ;  /* 0x0000004800487308 */ /* 0x000e620000002400 */
[----:B--2---:R-:W-:Y:S02]  /*36e0*/  FSEL R38, R38, -INF , P2 ;  /* 0xff80000026267808 */ /* 0x004fe40001000000 */
[----:B------:R-:W-:-:S05]  /*36f0*/  ISETP.GT.AND P2, PT, R42, 0x59, PT ;  /* 0x000000592a00780c */ /* 0x000fca0003f44270 */
[----:B------:R-:W2:Y:S01]  /*3700*/  MUFU.TANH R67, R67 ;  /* 0x0000004300437308 */ /* 0x000ea20000002400 */
[----:B0-----:R-:W-:Y:S02]  /*3710*/  FSEL R45, R70, -INF , P4 ;  /* 0xff800000462d7808 */ /* 0x001fe40002000000 */
[----:B------:R-:W-:Y:S02]  /*3720*/  FMNMX.FTZ R70, R60, R65, !PT ;  /* 0x000000413c467209 */ /* 0x000fe40007810000 */
[----:B------:R-:W-:-:S03]  /*3730*/  ISETP.GT.AND P4, PT, R42, 0x61, PT ;  /* 0x000000612a00780c */ /* 0x000fc60003f84270 */
[----:B------:R-:W0:Y:S01]  /*3740*/  MUFU.TANH R63, R73 ;  /* 0x00000049003f7308 */ /* 0x000e220000002400 */
[----:B-1----:R-:W-:-:S04]  /*3750*/  FSEL R61, R72, -INF , P1 ;  /* 0xff800000483d7808 */ /* 0x002fc80000800000 */
[----:B------:R-:W-:-:S03]  /*3760*/  FMNMX.FTZ R70, R61, R70, !PT ;  /* 0x000000463d467209 */ /* 0x000fc60007810000 */
[----:B------:R1:W4:Y:S01]  /*3770*/  MUFU.TANH R64, R76 ;  /* 0x0000004c00407308 */ /* 0x0003220000002400 */
[----:B--2---:R-:W-:Y:S02]  /*3780*/  FSEL R41, R67, -INF , P3 ;  /* 0xff80000043297808 */ /* 0x004fe40001800000 */
[----:B------:R-:W-:-:S05]  /*3790*/  ISETP.GT.AND P3, PT, R42, 0x60, PT ;  /* 0x000000602a00780c */ /* 0x000fca0003f64270 */
[----:B------:R-:W2:Y:S01]  /*37a0*/  MUFU.TANH R46, R71 ;  /* 0x00000047002e7308 */ /* 0x000ea20000002400 */
[----:B0-----:R-:W-:Y:S01]  /*37b0*/  FSEL R63, R63, -INF , P2 ;  /* 0xff8000003f3f7808 */ /* 0x001fe20001000000 */
[----:B-1----:R-:W-:-:S03]  /*37c0*/  IMAD.MOV.U32 R76, RZ, RZ, R25 ;  /* 0x000000ffff4c7224 */ /* 0x002fc600078e0019 */
[----:B------:R-:W-:-:S03]  /*37d0*/  FMNMX.FTZ R67, R63, R70, !PT ;  /* 0x000000463f437209 */ /* 0x000fc60007810000 */
[----:B------:R-:W0:Y:S01]  /*37e0*/  MUFU.TANH R77, R77 ;  /* 0x0000004d004d7308 */ /* 0x000e220000002400 */
[----:B----4-:R-:W-:-:S04]  /*37f0*/  FSEL R64, R64, -INF , P3 ;  /* 0xff80000040407808 */ /* 0x010fc80001800000 */
[----:B------:R-:W-:-:S03]  /*3800*/  FMNMX.FTZ R70, R64, R67, !PT ;  /* 0x0000004340467209 */ /* 0x000fc60007810000 */
[----:B------:R-:W1:Y:S01]  /*3810*/  MUFU.TANH R50, R74 ;  /* 0x0000004a00327308 */ /* 0x000e620000002400 */
[----:B--2---:R-:W-:Y:S02]  /*3820*/  FSEL R46, R46, -INF , P5 ;  /* 0xff8000002e2e7808 */ /* 0x004fe40002800000 */
[----:B------:R-:W-:-:S05]  /*3830*/  ISETP.GT.AND P5, PT, R42, 0x68, PT ;  /* 0x000000682a00780c */ /* 0x000fca0003fa4270 */
[----:B------:R2:W4:Y:S01]  /*3840*/  MUFU.TANH R66, R80 ;  /* 0x0000005000427308 */ /* 0x0005220000002400 */
[----:B0-----:R-:W-:Y:S01]  /*3850*/  FSEL R65, R77, -INF , P4 ;  /* 0xff8000004d417808 */ /* 0x001fe20002000000 */
[----:B------:R-:W-:-:S03]  /*3860*/  IMAD.MOV.U32 R77, RZ, RZ, R25 ;  /* 0x000000ffff4d7224 */ /* 0x000fc600078e0019 */
[----:B------:R-:W-:-:S03]  /*3870*/  FMNMX.FTZ R71, R65, R70, !PT ;  /* 0x0000004641477209 */ /* 0x000fc60007810000 */
[----:B------:R-:W0:Y:S01]  /*3880*/  MUFU.TANH R54, R75 ;  /* 0x0000004b00367308 */ /* 0x000e220000002400 */
[----:B-1----:R-:W-:Y:S01]  /*3890*/  FSEL R50, R50, -INF , P1 ;  /* 0xff80000032327808 */ /* 0x002fe20000800000 */
[----:B--2---:R-:W-:Y:S01]  /*38a0*/  IMAD.MOV.U32 R80, RZ, RZ, R25 ;  /* 0x000000ffff507224 */ /* 0x004fe200078e0019 */
[----:B------:R-:W-:-:S05]  /*38b0*/  ISETP.GT.AND P1, PT, R42, 0x69, PT ;  /* 0x000000692a00780c */ /* 0x000fca0003f24270 */
[----:B------:R-:W1:Y:S01]  /*38c0*/  MUFU.TANH R81, R81 ;  /* 0x0000005100517308 */ /* 0x000e620000002400 */
[----:B----4-:R-:W-:-:S04]  /*38d0*/  FSEL R66, R66, -INF , P5 ;  /* 0xff80000042427808 */ /* 0x010fc80002800000 */
[----:B------:R-:W-:-:S03]  /*38e0*/  FMNMX.FTZ R72, R66, R71, !PT ;  /* 0x0000004742487209 */ /* 0x000fc60007810000 */
[----:B------:R2:W4:Y:S01]  /*38f0*/  MUFU.TANH R57, R78 ;  /* 0x0000004e00397308 */ /* 0x0005220000002400 */
[----:B0-----:R-:W-:Y:S02]  /*3900*/  FSEL R54, R54, -INF , P2 ;  /* 0xff80000036367808 */ /* 0x001fe40001000000 */
[----:B------:R-:W-:-:S05]  /*3910*/  ISETP.GT.AND P2, PT, R42, 0x70, PT ;  /* 0x000000702a00780c */ /* 0x000fca0003f44270 */
[----:B------:R0:W5:Y:S01]  /*3920*/  MUFU.TANH R68, R84 ;  /* 0x0000005400447308 */ /* 0x0001620000002400 */
[----:B-1----:R-:W-:Y:S01]  /*3930*/  FSEL R67, R81, -INF , P1 ;  /* 0xff80000051437808 */ /* 0x002fe20000800000 */
[--C-:B--2---:R-:W-:Y:S02]  /*3940*/  IMAD.MOV.U32 R78, RZ, RZ, R25.reuse ;  /* 0x000000ffff4e7224 */ /* 0x104fe400078e0019 */
[----:B------:R-:W-:Y:S01]  /*3950*/  IMAD.MOV.U32 R81, RZ, RZ, R25 ;  /* 0x000000ffff517224 */ /* 0x000fe200078e0019 */
[----:B------:R-:W-:-:S03]  /*3960*/  FMNMX.FTZ R71, R67, R72, !PT ;  /* 0x0000004843477209 */ /* 0x000fc60007810000 */
[----:B------:R1:W2:Y:S01]  /*3970*/  MUFU.TANH R59, R79 ;  /* 0x0000004f003b7308 */ /* 0x0002a20000002400 */
[----:B----4-:R-:W-:Y:S01]  /*3980*/  FSEL R57, R57, -INF , P3 ;  /* 0xff80000039397808 */ /* 0x010fe20001800000 */
[----:B0-----:R-:W-:Y:S01]  /*3990*/  IMAD.MOV.U32 R84, RZ, RZ, R25 ;  /* 0x000000ffff547224 */ /* 0x001fe200078e0019 */
[----:B------:R-:W-:-:S05]  /*39a0*/  ISETP.GT.AND P3, PT, R42, 0x71, PT ;  /* 0x000000712a00780c */ /* 0x000fca0003f64270 */
[----:B------:R0:W4:Y:S01]  /*39b0*/  MUFU.TANH R69, R85 ;  /* 0x0000005500457308 */ /* 0x0001220000002400 */
[----:B-----5:R-:W-:Y:S01]  /*39c0*/  FSEL R68, R68, -INF , P2 ;  /* 0xff80000044447808 */ /* 0x020fe20001000000 */
[----:B-1----:R-:W-:-:S03]  /*39d0*/  IMAD.MOV.U32 R79, RZ, RZ, R25 ;  /* 0x000000ffff4f7224 */ /* 0x002fc600078e0019 */
[----:B------:R-:W-:-:S03]  /*39e0*/  FMNMX.FTZ R72, R68, R71, !PT ;  /* 0x0000004744487209 */ /* 0x000fc60007810000 */
[----:B------:R1:W5:Y:S01]  /*39f0*/  MUFU.TANH R62, R82 ;  /* 0x00000052003e7308 */ /* 0x0003620000002400 */
[----:B--2---:R-:W-:Y:S01]  /*3a00*/  FSEL R59, R59, -INF , P4 ;  /* 0xff8000003b3b7808 */ /* 0x004fe20002000000 */
[----:B0-----:R-:W-:Y:S01]  /*3a10*/  IMAD.MOV.U32 R85, RZ, RZ, R25 ;  /* 0x000000ffff557224 */ /* 0x001fe200078e0019 */
[----:B------:R-:W-:-:S05]  /*3a20*/  ISETP.GT.AND P4, PT, R42, 0x78, PT ;  /* 0x000000782a00780c */ /* 0x000fca0003f84270 */
[----:B------:R-:W0:Y:S01]  /*3a30*/  MUFU.TANH R88, R88 ;  /* 0x0000005800587308 */ /* 0x000e220000002400 */
[----:B----4-:R-:W-:Y:S01]  /*3a40*/  FSEL R69, R69, -INF , P3 ;  /* 0xff80000045457808 */ /* 0x010fe20001800000 */
[----:B-1----:R-:W-:-:S03]  /*3a50*/  IMAD.MOV.U32 R82, RZ, RZ, R25 ;  /* 0x000000ffff527224 */ /* 0x002fc600078e0019 */
[----:B------:R-:W-:-:S03]  /*3a60*/  FMNMX.FTZ R71, R69, R72, !PT ;  /* 0x0000004845477209 */ /* 0x000fc60007810000 */
[----:B------:R1:W2:Y:S01]  /*3a70*/  MUFU.TANH R70, R89 ;  /* 0x0000005900467308 */ /* 0x0002a20000002400 */
[----:B-----5:R-:W-:Y:S02]  /*3a80*/  FSEL R62, R62, -INF , P5 ;  /* 0xff8000003e3e7808 */ /* 0x020fe40002800000 */
[----:B------:R-:W-:-:S05]  /*3a90*/  ISETP.GT.AND P5, PT, R42, 0x79, PT ;  /* 0x000000792a00780c */ /* 0x000fca0003fa4270 */
[----:B------:R-:W-:Y:S01]  /*3aa0*/  MUFU.TANH R83, R83 ;  /* 0x0000005300537308 */ /* 0x000fe20000002400 */
[----:B0-----:R-:W-:Y:S01]  /*3ab0*/  FSEL R42, R88, -INF , P4 ;  /* 0xff800000582a7808 */ /* 0x001fe20002000000 */
[--C-:B-1----:R-:W-:Y:S02]  /*3ac0*/  IMAD.MOV.U32 R89, RZ, RZ, R25.reuse ;  /* 0x000000ffff597224 */ /* 0x102fe400078e0019 */
[----:B------:R-:W-:Y:S01]  /*3ad0*/  IMAD.MOV.U32 R88, RZ, RZ, R25 ;  /* 0x000000ffff587224 */ /* 0x000fe200078e0019 */
[----:B------:R-:W-:-:S03]  /*3ae0*/  FMNMX.FTZ R71, R42, R71, !PT ;  /* 0x000000472a477209 */ /* 0x000fc60007810000 */
[----:B------:R-:W-:Y:S01]  /*3af0*/  MUFU.TANH R86, R86 ;  /* 0x0000005600567308 */ /* 0x000fe20000002400 */
[----:B--2---:R-:W-:-:S04]  /*3b00*/  FSEL R70, R70, -INF , P5 ;  /* 0xff80000046467808 */ /* 0x004fc80002800000 */
[----:B------:R-:W-:-:S03]  /*3b10*/  FMNMX.FTZ R72, R70, R71, !PT ;  /* 0x0000004746487209 */ /* 0x000fc60007810000 */
[----:B------:R-:W-:Y:S02]  /*3b20*/  MUFU.TANH R87, R87 ;  /* 0x0000005700577308 */ /* 0x000fe40000002400 */
[----:B------:R-:W0:Y:S06]  /*3b30*/  SHFL.BFLY PT, R71, R72, 0x2, 0x1f ;  /* 0x0c401f0048477f89 */ /* 0x000e2c00000e0000 */
[----:B------:R-:W1:Y:S08]  /*3b40*/  MUFU.TANH R90, R90 ;  /* 0x0000005a005a7308 */ /* 0x000e700000002400 */
[----:B------:R-:W2:Y:S01]  /*3b50*/  MUFU.TANH R91, R91 ;  /* 0x0000005b005b7308 */ /* 0x000ea20000002400 */
[----:B0-----:R-:W-:Y:S01]  /*3b60*/  FMNMX.FTZ R73, R72, R71, !PT ;  /* 0x0000004748497209 */ /* 0x001fe20007810000 */
[----:B------:R-:W-:-:S04]  /*3b70*/  IMAD.U32 R71, RZ, RZ, UR52 ;  /* 0x00000034ff477e24 */ /* 0x000fc8000f8e00ff */
[----:B------:R-:W0:Y:S02]  /*3b80*/  SHFL.BFLY PT, R186, R73, 0x1, 0x1f ;  /* 0x0c201f0049ba7f89 */ /* 0x000e2400000e0000 */
[----:B0-----:R-:W-:-:S04]  /*3b90*/  FMNMX.FTZ R186, R73, R186, !PT ;  /* 0x000000ba49ba7209 */ /* 0x001fc80007810000 */
[C---:B------:R-:W-:Y:S01]  /*3ba0*/  FSETP.NEU.FTZ.AND P6, PT, R186.reuse, -INF , PT ;  /* 0xff800000ba00780b */ /* 0x040fe20003fdd000 */
[----:B------:R-:W-:-:S05]  /*3bb0*/  FFMA.FTZ R71, R186, R71, -8 ;  /* 0xc1000000ba477423 */ /* 0x000fca0000010047 */
[----:B------:R-:W-:Y:S02]  /*3bc0*/  FSEL R71, R71, RZ, P6 ;  /* 0x000000ff47477208 */ /* 0x000fe40003000000 */
[----:B---3--:R-:W-:Y:S01]  /*3bd0*/  LOP3.LUT P6, RZ, R92, 0x7f, RZ, 0xc0, !PT ;  /* 0x0000007f5cff7812 */ /* 0x008fe200078cc0ff */
[----:B------:R-:W-:Y:S02]  /*3be0*/  IMAD.MOV.U32 R92, RZ, RZ, R25 ;  /* 0x000000ffff5c7224 */ /* 0x000fe400078e0019 */
[----:B------:R-:W-:-:S01]  /*3bf0*/  FFMA.FTZ R228, R28, UR52, -R71 ;  /* 0x000000341ce47c23 */ /* 0x000fc20008010847 */
[--C-:B------:R-:W-:Y:S01]  /*3c00*/  FFMA.FTZ R28, R32, UR52, -R71.reuse ;  /* 0x00000034201c7c23 */ /* 0x100fe20008010847 */
[----:B------:R-:W-:Y:S01]  /*3c10*/  FMNMX.FTZ R32, R5, R6, !PT ;  /* 0x0000000605207209 */ /* 0x000fe20007810000 */
[--C-:B------:R-:W-:Y:S01]  /*3c20*/  FFMA.FTZ R230, R37, UR52, -R71.reuse ;  /* 0x0000003425e67c23 */ /* 0x100fe20008010847 */
        /* <DEDUP_REMOVED lines=12> */
[----:B-1----:R-:W-:Y:S01]  /*3cf0*/  FSEL R51, R90, -INF , P4 ;  /* 0xff8000005a337808 */ /* 0x002fe20002000000 */
[--C-:B------:R-:W-:Y:S01]  /*3d00*/  FFMA.FTZ R224, R64, UR52, -R71.reuse ;  /* 0x0000003440e07c23 */ /* 0x100fe20008010847 */
[----:B------:R-:W-:Y:S01]  /*3d10*/  FMNMX.FTZ R32, R10, R37, !PT ;  /* 0x000000250a207209 */ /* 0x000fe20007810000 */
[--C-:B------:R-:W-:Y:S01]  /*3d20*/  FFMA.FTZ R37, R36, UR52, -R71.reuse ;  /* 0x0000003424257c23 */ /* 0x100fe20008010847 */
[----:B------:R-:W-:-:S01]  /*3d30*/  FFMA.FTZ R36, R35, UR52, -R71 ;  /* 0x0000003423247c23 */ /* 0x000fc20008010847 */
[----:B--2---:R-:W-:Y:S01]  /*3d40*/  FSEL R52, R91, -INF , P5 ;  /* 0xff8000005b347808 */ /* 0x004fe20002800000 */
[----:B------:R-:W-:-:S01]  /*3d50*/  FFMA.FTZ R222, R58, UR52, -R71 ;  /* 0x000000343ade7c23 */ /* 0x000fc20008010847 */
[----:B------:R-:W-:Y:S01]  /*3d60*/  FMNMX.FTZ R75, R11, R32, !PT ;  /* 0x000000200b4b7209 */ /* 0x000fe20007810000 */
[----:B------:R-:W-:-:S01]  /*3d70*/  FFMA.FTZ R31, R31, UR52, -R71 ;  /* 0x000000341f1f7c23 */ /* 0x000fc20008010847 */
[--C-:B------:R-:W-:Y:S01]  /*3d80*/  FFMA.FTZ R33, R33, UR52, -R71.reuse ;  /* 0x0000003421217c23 */ /* 0x100fe20008010847 */
[----:B------:R-:W-:-:S01]  /*3d90*/  FFMA.FTZ R55, R55, UR52, -R71 ;  /* 0x0000003437377c23 */ /* 0x000fc20008010847 */
[----:B------:R-:W-:Y:S01]  /*3da0*/  FMNMX.FTZ R32, R12, R75, !PT ;  /* 0x0000004b0c207209 */ /* 0x000fe20007810000 */
[----:B------:R-:W-:-:S01]  /*3db0*/  FFMA.FTZ R65, R65, UR52, -R71 ;  /* 0x0000003441417c23 */ /* 0x000fc20008010847 */
[--C-:B------:R-:W-:Y:S01]  /*3dc0*/  FFMA.FTZ R58, R68, UR52, -R71.reuse ;  /* 0x00000034443a7c23 */ /* 0x100fe20008010847 */
[----:B------:R-:W-:-:S01]  /*3dd0*/  FFMA.FTZ R42, R42, UR52, -R71 ;  /* 0x000000342a2a7c23 */ /* 0x000fc20008010847 */
[----:B------:R-:W-:Y:S01]  /*3de0*/  FMNMX.FTZ R35, R13, R32, !PT ;  /* 0x000000200d237209 */ /* 0x000fe20007810000 */
[----:B------:R-:W-:Y:S01]  /*3df0*/  MUFU.EX2 R228, R228 ;  /* 0x000000e400e47308 */ /* 0x000fe20000000800 */
[----:B------:R-:W-:-:S02]  /*3e00*/  @!P6 VIADD R4, R4, 0x38840 ;  /* 0x000388400404e836 */ /* 0x000fc40000000000 */
[----:B------:R-:W-:Y:S01]  /*3e10*/  FMNMX.FTZ R34, R14, R35, !PT ;  /* 0x000000230e227209 */ /* 0x000fe20007810000 */
[--C-:B------:R-:W-:Y:S02]  /*3e20*/  IMAD.MOV.U32 R68, RZ, RZ, R25.reuse ;  /* 0x000000ffff447224 */ /* 0x100fe400078e0019 */
[----:B------:R-:W-:Y:S01]  /*3e30*/  @!P6 PRMT R4, RZ, 0x654, R4 ;  /* 0x00000654ff04e816 */ /* 0x000fe20000000004 */
[--C-:B------:R-:W-:Y:S01]  /*3e40*/  IMAD.MOV.U32 R91, RZ, RZ, R25.reuse ;  /* 0x000000ffff5b7224 */ /* 0x100fe200078e0019 */
[----:B------:R-:W-:Y:S01]  /*3e50*/  FMNMX.FTZ R35, R15, R34, !PT ;  /* 0x000000220f237209 */ /* 0x000fe20007810000 */
[----:B------:R0:W-:Y:S01]  /*3e60*/  MUFU.EX2 R32, R36 ;  /* 0x0000002400207308 */ /* 0x0001e20000000800 */
[----:B------:R1:W-:Y:S01]  /*3e70*/  @!P6 SYNCS.ARRIVE.TRANS64.RED.A1T0 RZ, [R4+URZ], RZ ;  /* 0x000000ff04ffe9a7 */ /* 0x0003e2000810043f */
[----:B------:R-:W-:Y:S01]  /*3e80*/  IMAD.MOV.U32 R90, RZ, RZ, R25 ;  /* 0x000000ffff5a7224 */ /* 0x000fe200078e0019 */
[----:B------:R-:W-:-:S04]  /*3e90*/  FMNMX.FTZ R34, R20, R35, !PT ;  /* 0x0000002314227209 */ /* 0x000fc80007810000 */
[----:B------:R-:W-:Y:S01]  /*3ea0*/  FMNMX.FTZ R35, R21, R34, !PT ;  /* 0x0000002215237209 */ /* 0x000fe20007810000 */
[----:B------:R-:W2:Y:S03]  /*3eb0*/  MUFU.EX2 R31, R31 ;  /* 0x0000001f001f7308 */ /* 0x000ea60000000800 */
[----:B------:R-:W-:-:S04]  /*3ec0*/  FMNMX.FTZ R35, R24, R35, !PT ;  /* 0x0000002318237209 */ /* 0x000fc80007810000 */
[----:B------:R-:W-:Y:S01]  /*3ed0*/  FMNMX.FTZ R34, R26, R35, !PT ;  /* 0x000000231a227209 */ /* 0x000fe20007810000 */
[----:B------:R-:W3:Y:S03]  /*3ee0*/  MUFU.EX2 R28, R28 ;  /* 0x0000001c001c7308 */ /* 0x000ee60000000800 */
[----:B------:R-:W-:-:S04]  /*3ef0*/  FMNMX.FTZ R34, R27, R34, !PT ;  /* 0x000000221b227209 */ /* 0x000fc80007810000 */
[----:B------:R-:W-:Y:S01]  /*3f00*/  FMNMX.FTZ R39, R29, R34, !PT ;  /* 0x000000221d277209 */ /* 0x000fe20007810000 */
[----:B------:R-:W-:Y:S03]  /*3f10*/  MUFU.EX2 R35, R40 ;  /* 0x0000002800237308 */ /* 0x000fe60000000800 */
[----:B------:R-:W-:-:S04]  /*3f20*/  FMNMX.FTZ R39, R30, R39, !PT ;  /* 0x000000271e277209 */ /* 0x000fc80007810000 */
[----:B0-----:R-:W-:Y:S01]  /*3f30*/  FMNMX.FTZ R36, R38, R39, !PT ;  /* 0x0000002726247209 */ /* 0x001fe20007810000 */
[----:B------:R0:W-:Y:S03]  /*3f40*/  MUFU.EX2 R34, R72 ;  /* 0x0000004800227308 */ /* 0x0001e60000000800 */
[----:B------:R-:W-:-:S04]  /*3f50*/  FMNMX.FTZ R36, R41, R36, !PT ;  /* 0x0000002429247209 */ /* 0x000fc80007810000 */
[----:B------:R-:W-:Y:S01]  /*3f60*/  FMNMX.FTZ R43, R45, R36, !PT ;  /* 0x000000242d2b7209 */ /* 0x000fe20007810000 */
[----:B------:R4:W-:Y:S01]  /*3f70*/  MUFU.EX2 R39, R44 ;  /* 0x0000002c00277308 */ /* 0x0009e20000000800 */
[----:B0-----:R-:W-:-:S02]  /*3f80*/  FFMA.FTZ R72, R49, UR52, -R71 ;  /* 0x0000003431487c23 */ /* 0x001fc40008010847 */
[----:B------:R-:W-:-:S04]  /*3f90*/  FMNMX.FTZ R43, R46, R43, !PT ;  /* 0x0000002b2e2b7209 */ /* 0x000fc80007810000 */
[----:B------:R-:W-:Y:S01]  /*3fa0*/  FMNMX.FTZ R47, R50, R43, !PT ;  /* 0x0000002b322f7209 */ /* 0x000fe20007810000 */
[----:B------:R-:W0:Y:S01]  /*3fb0*/  MUFU.EX2 R73, R73 ;  /* 0x0000004900497308 */ /* 0x000e220000000800 */
[----:B----4-:R-:W-:Y:S01]  /*3fc0*/  FSEL R44, R86, -INF , P2 ;  /* 0xff800000562c7808 */ /* 0x010fe20001000000 */
[----:B------:R-:W-:Y:S01]  /*3fd0*/  IMAD.MOV.U32 R86, RZ, RZ, R25 ;  /* 0x000000ffff567224 */ /* 0x000fe200078e0019 */
[----:B------:R-:W-:-:S04]  /*3fe0*/  FMNMX.FTZ R36, R54, R47, !PT ;  /* 0x0000002f36247209 */ /* 0x000fc80007810000 */
[----:B------:R-:W-:Y:S01]  /*3ff0*/  FMNMX.FTZ R40, R57, R36, !PT ;  /* 0x0000002439287209 */ /* 0x000fe20007810000 */
[----:B------:R4:W-:Y:S03]  /*4000*/  MUFU.EX2 R43, R48 ;  /* 0x00000030002b7308 */ /* 0x0009e60000000800 */
[----:B------:R-:W-:Y:S02]  /*4010*/  FMNMX.FTZ R47, R59, R40, !PT ;  /* 0x000000283b2f7209 */ /* 0x000fe40007810000 */
[----:B------:R-:W-:Y:S01]  /*4020*/  FSEL R40, R83, -INF , P1 ;  /* 0xff80000053287808 */ /* 0x000fe20000800000 */
[--C-:B------:R-:W-:Y:S01]  /*4030*/  IMAD.MOV.U32 R83, RZ, RZ, R25.reuse ;  /* 0x000000ffff537224 */ /* 0x100fe200078e0019 */
[----:B------:R-:W-:Y:S01]  /*4040*/  FMNMX.FTZ R49, R62, R47, !PT ;  /* 0x0000002f3e317209 */ /* 0x000fe20007810000 */
[----:B------:R5:W-:Y:S01]  /*4050*/  MUFU.EX2 R36, R72 ;  /* 0x0000004800247308 */ /* 0x000be20000000800 */
[----:B----4-:R-:W-:Y:S01]  /*4060*/  FSEL R48, R87, -INF , P3 ;  /* 0xff80000057307808 */ /* 0x010fe20001800000 */
[----:B------:R-:W-:Y:S01]  /*4070*/  IMAD.MOV.U32 R87, RZ, RZ, R25 ;  /* 0x000000ffff577224 */ /* 0x000fe200078e0019 */
[----:B------:R-:W-:-:S04]  /*4080*/  FMNMX.FTZ R49, R40, R49, !PT ;  /* 0x0000003128317209 */ /* 0x000fc80007810000 */
[----:B------:R-:W-:Y:S01]  /*4090*/  FMNMX.FTZ R49, R44, R49, !PT ;  /* 0x000000312c317209 */ /* 0x000fe20007810000 */
[----:B------:R4:W-:Y:S03]  /*40a0*/  MUFU.EX2 R47, R74 ;  /* 0x0000004a002f7308 */ /* 0x0009e60000000800 */
[----:B-----5:R-:W-:Y:S01]  /*40b0*/  FMNMX.FTZ R72, R48, R49, !PT ;  /* 0x0000003130487209 */ /* 0x020fe20007810000 */
[----:B------:R-:W-:-:S03]  /*40c0*/  FFMA.FTZ R49, R53, UR52, -R71 ;  /* 0x0000003435317c23 */ /* 0x000fc60008010847 */
[----:B------:R-:W-:Y:S01]  /*40d0*/  FMNMX.FTZ R53, R51, R72, !PT ;  /* 0x0000004833357209 */ /* 0x000fe20007810000 */
[----:B------:R-:W-:-:S01]  /*40e0*/  FFMA.FTZ R72, R56, UR52, -R71 ;  /* 0x0000003438487c23 */ /* 0x000fc20008010847 */
[--C-:B------:R-:W-:Y:S01]  /*40f0*/  FFMA.FTZ R56, R61, UR52, -R71.reuse ;  /* 0x000000343d387c23 */ /* 0x100fe20008010847 */
[----:B------:R-:W-:-:S01]  /*4100*/  FFMA.FTZ R61, R63, UR52, -R71 ;  /* 0x000000343f3d7c23 */ /* 0x000fc20008010847 */
[----:B----4-:R-:W-:Y:S01]  /*4110*/  FMNMX.FTZ R74, R52, R53, !PT ;  /* 0x00000035344a7209 */ /* 0x010fe20007810000 */
[----:B------:R-:W-:-:S01]  /*4120*/  FFMA.FTZ R53, R60, UR52, -R71 ;  /* 0x000000343c357c23 */ /* 0x000fc20008010847 */
[--C-:B------:R-:W-:Y:S01]  /*4130*/  FFMA.FTZ R60, R67, UR52, -R71.reuse ;  /* 0x00000034433c7c23 */ /* 0x100fe20008010847 */
[----:B------:R-:W-:-:S01]  /*4140*/  FFMA.FTZ R67, R69, UR52, -R71 ;  /* 0x0000003445437c23 */ /* 0x000fc20008010847 */
[----:B------:R-:W-:Y:S01]  /*4150*/  IMAD.U32 R69, RZ, RZ, UR52 ;  /* 0x00000034ff457e24 */ /* 0x000fe2000f8e00ff */
[----:B------:R-:W4:Y:S01]  /*4160*/  SHFL.BFLY PT, R75, R74, 0x2, 0x1f ;  /* 0x0c401f004a4b7f89 */ /* 0x000f2200000e0000 */
[----:B------:R-:W-:-:S01]  /*4170*/  FFMA.FTZ R63, R66, UR52, -R71 ;  /* 0x00000034423f7c23 */ /* 0x000fc20008010847 */
[----:B------:R-:W5:Y:S08]  /*4180*/  MUFU.EX2 R230, R230 ;  /* 0x000000e600e67308 */ /* 0x000f700000000800 */
[----:B------:R-:W-:Y:S08]  /*4190*/  MUFU.EX2 R37, R37 ;  /* 0x0000002500257308 */ /* 0x000ff00000000800 */
[----:B------:R-:W-:Y:S01]  /*41a0*/  MUFU.EX2 R33, R33 ;  /* 0x0000002100217308 */ /* 0x000fe20000000800 */
[----:B----4-:R-:W-:Y:S01]  /*41b0*/  FMNMX.FTZ R75, R74, R75, !PT ;  /* 0x0000004b4a4b7209 */ /* 0x010fe20007810000 */
[----:B------:R-:W-:-:S06]  /*41c0*/  IMAD.MOV.U32 R74, RZ, RZ, R25 ;  /* 0x000000ffff4a7224 */ /* 0x000fcc00078e0019 */
[----:B------:R-:W-:Y:S01]  /*41d0*/  MUFU.EX2 R216, R216 ;  /* 0x000000d800d87308 */ /* 0x000fe20000000800 */
[----:B------:R-:W4:Y:S07]  /*41e0*/  SHFL.BFLY PT, R192, R75, 0x1, 0x1f ;  /* 0x0c201f004bc07f89 */ /* 0x000f2e00000e0000 */
[----:B------:R-:W-:Y:S08]  /*41f0*/  MUFU.EX2 R218, R218 ;  /* 0x000000da00da7308 */ /* 0x000ff00000000800 */
[----:B------:R-:W-:Y:S08]  /*4200*/  MUFU.EX2 R220, R220 ;  /* 0x000000dc00dc7308 */ /* 0x000ff00000000800 */
[----:B------:R-:W-:Y:S01]  /*4210*/  MUFU.EX2 R49, R49 ;  /* 0x0000003100317308 */ /* 0x000fe20000000800 */
[----:B----4-:R-:W-:Y:S01]  /*4220*/  FMNMX.FTZ R192, R75, R192, !PT ;  /* 0x000000c04bc07209 */ /* 0x010fe20007810000 */
[----:B------:R-:W-:-:S03]  /*4230*/  IMAD.MOV.U32 R75, RZ, RZ, R25 ;  /* 0x000000ffff4b7224 */ /* 0x000fc600078e0019 */
[C---:B------:R-:W-:Y:S01]  /*4240*/  FSETP.NEU.FTZ.AND P1, PT, R192.reuse, -INF , PT ;  /* 0xff800000c000780b */ /* 0x040fe20003f3d000 */
[----:B------:R-:W-:-:S01]  /*4250*/  FFMA.FTZ R64, R192, R69, -8 ;  /* 0xc1000000c0407423 */ /* 0x000fc20000010045 */
[----:B------:R-:W-:Y:S01]  /*4260*/  FFMA.FTZ R69, R70, UR52, -R71 ;  /* 0x0000003446457c23 */ /* 0x000fe20008010847 */
[----:B------:R-:W-:Y:S01]  /*4270*/  MUFU.EX2 R55, R55 ;  /* 0x0000003700377308 */ /* 0x000fe20000000800 */
[----:B------:R-:W-:Y:S02]  /*4280*/  IMAD.MOV.U32 R70, RZ, RZ, R25 ;  /* 0x000000ffff467224 */ /* 0x000fe400078e0019 */
[----:B------:R-:W-:Y:S02]  /*4290*/  FSEL R71, R64, RZ, P1 ;  /* 0x000000ff40477208 */ /* 0x000fe40000800000 */
[----:B------:R-:W-:-:S03]  /*42a0*/  PLOP3.LUT P1, PT, PT, PT, UP0, 0x80, 0x0 ;  /* 0x000000000000781c */ /* 0x000fc60003f2f008 */
[--C-:B------:R-:W-:Y:S01]  /*42b0*/  FFMA.FTZ R229, R5, UR52, -R71.reuse ;  /* 0x0000003405e57c23 */ /* 0x100fe20008010847 */
[----:B------:R-:W-:-:S01]  /*42c0*/  FFMA.FTZ R6, R6, UR52, -R71 ;  /* 0x0000003406067c23 */ /* 0x000fc20008010847 */
[--C-:B------:R-:W-:Y:S01]  /*42d0*/  FFMA.FTZ R7, R7, UR52, -R71.reuse ;  /* 0x0000003407077c23 */ /* 0x100fe20008010847 */
[----:B------:R-:W-:-:S01]  /*42e0*/  FFMA.FTZ R5, R8, UR52, -R71 ;  /* 0x0000003408057c23 */ /* 0x000fc20008010847 */
[--C-:B------:R-:W-:Y:S01]  /*42f0*/  FFMA.FTZ R231, R9, UR52, -R71.reuse ;  /* 0x0000003409e77c23 */ /* 0x100fe20008010847 */
[----:B------:R-:W-:-:S01]  /*4300*/  FFMA.FTZ R8, R10, UR52, -R71 ;  /* 0x000000340a087c23 */ /* 0x000fc20008010847 */
[----:B------:R-:W-:Y:S01]  /*4310*/  MUFU.EX2 R229, R229 ;  /* 0x000000e500e57308 */ /* 0x000fe20000000800 */
[----:B------:R-:W-:-:S01]  /*4320*/  FFMA.FTZ R12, R12, UR52, -R71 ;  /* 0x000000340c0c7c23 */ /* 0x000fc20008010847 */
[--C-:B------:R-:W-:Y:S01]  /*4330*/  FFMA.FTZ R11, R11, UR52, -R71.reuse ;  /* 0x000000340b0b7c23 */ /* 0x100fe20008010847 */
[----:B------:R-:W-:-:S01]  /*4340*/  FFMA.FTZ R10, R14, UR52, -R71 ;  /* 0x000000340e0a7c23 */ /* 0x000fc20008010847 */
[--C-:B------:R-:W-:Y:S01]  /*4350*/  FFMA.FTZ R14, R30, UR52, -R71.reuse ;  /* 0x000000341e0e7c23 */ /* 0x100fe20008010847 */
[----:B------:R-:W-:-:S01]  /*4360*/  FFMA.FTZ R217, R13, UR52, -R71 ;  /* 0x000000340dd97c23 */ /* 0x000fc20008010847 */
[--C-:B------:R-:W-:Y:S01]  /*4370*/  FFMA.FTZ R15, R15, UR52, -R71.reuse ;  /* 0x000000340f0f7c23 */ /* 0x100fe20008010847 */
[----:B------:R-:W-:-:S01]  /*4380*/  FFMA.FTZ R20, R20, UR52, -R71 ;  /* 0x0000003414147c23 */ /* 0x000fc20008010847 */
[----:B------:R-:W4:Y:S01]  /*4390*/  MUFU.EX2 R6, R6 ;  /* 0x0000000600067308 */ /* 0x000f220000000800 */
[----:B------:R-:W-:-:S01]  /*43a0*/  FFMA.FTZ R219, R21, UR52, -R71 ;  /* 0x0000003415db7c23 */ /* 0x000fc20008010847 */
[--C-:B------:R-:W-:Y:S01]  /*43b0*/  FFMA.FTZ R26, R26, UR52, -R71.reuse ;  /* 0x000000341a1a7c23 */ /* 0x100fe20008010847 */
[----:B------:R-:W-:-:S01]  /*43c0*/  FFMA.FTZ R27, R27, UR52, -R71 ;  /* 0x000000341b1b7c23 */ /* 0x000fc20008010847 */
[--C-:B------:R-:W-:Y:S01]  /*43d0*/  FFMA.FTZ R221, R29, UR52, -R71.reuse ;  /* 0x000000341ddd7c23 */ /* 0x100fe20008010847 */
[----:B------:R-:W-:-:S01]  /*43e0*/  FFMA.FTZ R38, R38, UR52, -R71 ;  /* 0x0000003426267c23 */ /* 0x000fc20008010847 */
[--C-:B------:R-:W-:Y:S01]  /*43f0*/  FFMA.FTZ R41, R41, UR52, -R71.reuse ;  /* 0x0000003429297c23 */ /* 0x100fe20008010847 */
[----:B------:R-:W-:-:S01]  /*4400*/  FFMA.FTZ R223, R45, UR52, -R71 ;  /* 0x000000342ddf7c23 */ /* 0x000fc20008010847 */
[----:B------:R-:W1:Y:S01]  /*4410*/  MUFU.EX2 R7, R7 ;  /* 0x0000000700077308 */ /* 0x000e620000000800 */
[----:B------:R-:W-:-:S01]  /*4420*/  FFMA.FTZ R46, R46, UR52, -R71 ;  /* 0x000000342e2e7c23 */ /* 0x000fc20008010847 */
[--C-:B------:R-:W-:Y:S01]  /*4430*/  FFMA.FTZ R50, R50, UR52, -R71.reuse ;  /* 0x0000003432327c23 */ /* 0x100fe20008010847 */
[----:B------:R-:W-:-:S01]  /*4440*/  FFMA.FTZ R54, R54, UR52, -R71 ;  /* 0x0000003436367c23 */ /* 0x000fc20008010847 */
[--C-:B------:R-:W-:Y:S01]  /*4450*/  FFMA.FTZ R57, R57, UR52, -R71.reuse ;  /* 0x0000003439397c23 */ /* 0x100fe20008010847 */
[----:B------:R-:W-:-:S01]  /*4460*/  FFMA.FTZ R59, R59, UR52, -R71 ;  /* 0x000000343b3b7c23 */ /* 0x000fc20008010847 */
[--C-:B------:R-:W-:Y:S01]  /*4470*/  FFMA.FTZ R62, R62, UR52, -R71.reuse ;  /* 0x000000343e3e7c23 */ /* 0x100fe20008010847 */
[----:B------:R-:W-:-:S01]  /*4480*/  FFMA.FTZ R40, R40, UR52, -R71 ;  /* 0x0000003428287c23 */ /* 0x000fc20008010847 */
[----:B------:R2:W1:Y:S01]  /*4490*/  MUFU.EX2 R64, R5 ;  /* 0x0000000500407308 */ /* 0x0004620000000800 */
[----:B------:R-:W-:-:S01]  /*44a0*/  FFMA.FTZ R44, R44, UR52, -R71 ;  /* 0x000000342c2c7c23 */ /* 0x000fc20008010847 */
[--C-:B------:R-:W-:Y:S01]  /*44b0*/  FFMA.FTZ R48, R48, UR52, -R71.reuse ;  /* 0x0000003430307c23 */ /* 0x100fe20008010847 */
[----:B------:R-:W-:-:S01]  /*44c0*/  FFMA.FTZ R51, R51, UR52, -R71 ;  /* 0x0000003433337c23 */ /* 0x000fc20008010847 */
[----:B------:R-:W-:Y:S01]  /*44d0*/  FFMA.FTZ R52, R52, UR52, -R71 ;  /* 0x0000003434347c23 */ /* 0x000fe20008010847 */
[----:B------:R-:W-:-:S02]  /*44e0*/  IMAD.MOV.U32 R29, RZ, RZ, R25 ;  /* 0x000000ffff1d7224 */ /* 0x000fc400078e0019 */
[----:B------:R-:W-:Y:S01]  /*44f0*/  IMAD.MOV.U32 R45, RZ, RZ, R25 ;  /* 0x000000ffff2d7224 */ /* 0x000fe200078e0019 */
[----:B------:R-:W1:Y:S01]  /*4500*/  MUFU.EX2 R231, R231 ;  /* 0x000000e700e77308 */ /* 0x000e620000000800 */
[----:B--2---:R-:W-:-:S04]  /*4510*/  FADD.FTZ R5, R228, R31 ;  /* 0x0000001fe4057221 */ /* 0x004fc80000010000 */
[----:B---3--:R-:W-:-:S03]  /*4520*/  FADD.FTZ R30, R28, R5 ;  /* 0x000000051c1e7221 */ /* 0x008fc60000010000 */
[----:B------:R2:W-:Y:S01]  /*4530*/  MUFU.EX2 R66, R12 ;  /* 0x0000000c00427308 */ /* 0x0005e20000000800 */
[----:B0-----:R-:W-:-:S01]  /*4540*/  FADD.FTZ R9, R73, R30 ;  /* 0x0000001e49097221 */ /* 0x001fc20000010000 */
[----:B------:R-:W-:-:S03]  /*4550*/  F2FP.SATFINITE.E4M3.F32.PACK_AB_MERGE_C R73, R73, R28, RZ ;  /* 0x0000001c4949723e */ /* 0x000fc600048070ff */
[----:B-----5:R-:W-:Y:S01]  /*4560*/  FADD.FTZ R30, R230, R9 ;  /* 0x00000009e61e7221 */ /* 0x020fe20000010000 */
[----:B------:R-:W-:Y:S01]  /*4570*/  F2FP.SATFINITE.E4M3.F32.PACK_AB_MERGE_C R228, R31, R228, R73 ;  /* 0x000000e41fe4723e */ /* 0x000fe20004807049 */
[----:B------:R-:W-:Y:S01]  /*4580*/  IMAD.MOV.U32 R31, RZ, RZ, R25 ;  /* 0x000000ffff1f7224 */ /* 0x000fe200078e0019 */
[----:B------:R-:W0:Y:S01]  /*4590*/  MUFU.EX2 R8, R8 ;  /* 0x0000000800087308 */ /* 0x000e220000000800 */
[----:B--2---:R-:W-:-:S01]  /*45a0*/  FFMA.FTZ R12, R24, UR52, -R71 ;  /* 0x00000034180c7c23 */ /* 0x004fc20008010847 */
[----:B----4-:R-:W-:Y:S01]  /*45b0*/  FADD.FTZ R24, R229, R6 ;  /* 0x00000006e5187221 */ /* 0x010fe20000010000 */
[----:B------:R-:W-:-:S01]  /*45c0*/  FADD.FTZ R9, R37, R30 ;  /* 0x0000001e25097221 */ /* 0x000fc20000010000 */
[----:B------:R-:W-:Y:S02]  /*45d0*/  IMAD.MOV.U32 R30, RZ, RZ, R25 ;  /* 0x000000ffff1e7224 */ /* 0x000fe400078e0019 */
[----:B-1----:R-:W-:-:S01]  /*45e0*/  FADD.FTZ R5, R7, R24 ;  /* 0x0000001807057221 */ /* 0x002fc20000010000 */
[--C-:B------:R-:W-:Y:S01]  /*45f0*/  IMAD.MOV.U32 R71, RZ, RZ, R25.reuse ;  /* 0x000000ffff477224 */ /* 0x100fe200078e0019 */
[----:B------:R-:W1:Y:S01]  /*4600*/  MUFU.EX2 R11, R11 ;  /* 0x0000000b000b7308 */ /* 0x000e620000000800 */
[----:B------:R-:W-:-:S02]  /*4610*/  IMAD.MOV.U32 R73, RZ, RZ, R25 ;  /* 0x000000ffff497224 */ /* 0x000fc400078e0019 */
[C---:B------:R-:W-:Y:S01]  /*4620*/  FADD.FTZ R24, R64.reuse, R5 ;  /* 0x0000000540187221 */ /* 0x040fe20000010000 */
[----:B------:R-:W-:-:S03]  /*4630*/  F2FP.SATFINITE.E4M3.F32.PACK_AB_MERGE_C R64, R64, R7, RZ ;  /* 0x000000074040723e */ /* 0x000fc600048070ff */
[----:B------:R-:W-:Y:S01]  /*4640*/  FADD.FTZ R5, R231, R24 ;  /* 0x00000018e7057221 */ /* 0x000fe20000010000 */
[----:B------:R-:W-:-:S01]  /*4650*/  FADD.FTZ R24, R32, R9 ;  /* 0x0000000920187221 */ /* 0x000fc20000010000 */
[----:B------:R-:W2:Y:S01]  /*4660*/  MUFU.EX2 R217, R217 ;  /* 0x000000d900d97308 */ /* 0x000ea20000000800 */
[----:B------:R-:W-:Y:S01]  /*4670*/  F2FP.SATFINITE.E4M3.F32.PACK_AB_MERGE_C R229, R6, R229, R64 ;  /* 0x000000e506e5723e */ /* 0x000fe20004807040 */
[----:B0-----:R-:W-:Y:S01]  /*4680*/  FADD.FTZ R4, R8, R5 ;  /* 0x0000000508047221 */ /* 0x001fe20000010000 */
[----:B------:R-:W-:-:S01]  /*4690*/  FADD.FTZ R9, R33, R24 ;  /* 0x0000001821097221 */ /* 0x000fc20000010000 */
[----:B------:R-:W-:Y:S01]  /*46a0*/  F2FP.SATFINITE.E4M3.F32.PACK_AB_MERGE_C R32, R33, R32, RZ ;  /* 0x000000202120723e */ /* 0x000fe200048070ff */
[----:B------:R-:W-:Y:S02]  /*46b0*/  IMAD.MOV.U32 R33, RZ, RZ, R25 ;  /* 0x000000ffff217224 */ /* 0x000fe400078e0019 */
[----:B------:R-:W-:Y:S01]  /*46c0*/  FADD.FTZ R24, R216, R9 ;  /* 0x00000009d8187221 */ /* 0x000fe20000010000 */
[----:B------:R-:W0:Y:S01]  /*46d0*/  MUFU.EX2 R10, R10 ;  /* 0x0000000a000a7308 */ /* 0x000e220000000800 */
[----:B-1----:R-:W-:-:S01]  /*46e0*/  FADD.FTZ R5, R11, R4 ;  /* 0x000000040b057221 */ /* 0x002fc20000010000 */
[----:B------:R-:W-:Y:S01]  /*46f0*/  F2FP.SATFINITE.E4M3.F32.PACK_AB_MERGE_C R230, R37, R230, R32 ;  /* 0x000000e625e6723e */ /* 0x000fe20004807020 */
[----:B------:R-:W-:-:S01]  /*4700*/  FADD.FTZ R9, R35, R24 ;  /* 0x0000001823097221 */ /* 0x000fc20000010000 */
[----:B------:R-:W-:-:S02]  /*4710*/  IMAD.MOV.U32 R32, RZ, RZ, R25 ;  /* 0x000000ffff207224 */ /* 0x000fc400078e0019 */
[----:B------:R-:W-:-:S01]  /*4720*/  FADD.FTZ R4, R66, R5 ;  /* 0x0000000542047221 */ /* 0x000fc20000010000 */
[----:B------:R-:W-:Y:S01]  /*4730*/  F2FP.SATFINITE.E4M3.F32.PACK_AB_MERGE_C R66, R66, R11, RZ ;  /* 0x0000000b4242723e */ /* 0x000fe200048070ff */
[----:B------:R-:W-:-:S01]  /*4740*/  FADD.FTZ R24, R34, R9 ;  /* 0x0000000922187221 */ /* 0x000fc20000010000 */
[----:B------:R-:W1:Y:S01]  /*4750*/  MUFU.EX2 R15, R15 ;  /* 0x0000000f000f7308 */ /* 0x000e620000000800 */
[----:B--2---:R-:W-:-:S01]  /*4760*/  FADD.FTZ R5, R217, R4 ;  /* 0x00000004d9057221 */ /* 0x004fc20000010000 */
[----:B------:R-:W-:Y:S01]  /*4770*/  F2FP.SATFINITE.E4M3.F32.PACK_AB_MERGE_C R231, R8, R231, R66 ;  /* 0x000000e708e7723e */ /* 0x000fe20004807042 */
[----:B------:R-:W-:-:S01]  /*4780*/  FADD.FTZ R13, R39, R24 ;  /* 0x00000018270d7221 */ /* 0x000fc20000010000 */
[----:B------:R-:W-:Y:S01]  /*4790*/  F2FP.SATFINITE.E4M3.F32.PACK_AB_MERGE_C R34, R39, R34, RZ ;  /* 0x000000222722723e */ /* 0x000fe200048070ff */
[----:B------:R-:W-:Y:S02]  /*47a0*/  IMAD.MOV.U32 R37, RZ, RZ, R25 ;  /* 0x000000ffff257224 */ /* 0x000fe400078e0019 */
[----:B------:R-:W-:Y:S01]  /*47b0*/  FADD.FTZ R24, R218, R13 ;  /* 0x0000000dda187221 */ /* 0x000fe20000010000 */
[----:B------:R-:W2:Y:S01]  /*47c0*/  MUFU.EX2 R20, R20 ;  /* 0x0000001400147308 */ /* 0x000ea20000000800 */
[----:B0-----:R-:W-:-:S01]  /*47d0*/  FADD.FTZ R4, R10, R5 ;  /* 0x000000050a047221 */ /* 0x001fc20000010000 */
[----:B------:R-:W-:Y:S01]  /*47e0*/  F2FP.SATFINITE.E4M3.F32.PACK_AB_MERGE_C R216, R35, R216, R34 ;  /* 0x000000d823d8723e */ /* 0x000fe20004807022 */
[----:B------:R-:W-:-:S01]  /*47f0*/  FADD.FTZ R13, R43, R24 ;  /* 0x000000182b0d7221 */ /* 0x000fc20000010000 */
[----:B------:R-:W-:-:S02]  /*4800*/  IMAD.MOV.U32 R35, RZ, RZ, R25 ;  /* 0x000000ffff237224 */ /* 0x000fc400078e0019 */
[----:B------:R-:W-:Y:S02]  /*4810*/  IMAD.MOV.U32 R34, RZ, RZ, R25 ;  /* 0x000000ffff227224 */ /* 0x000fe400078e0019 */
[----:B------:R-:W-:Y:S01]  /*4820*/  FADD.FTZ R24, R36, R13 ;  /* 0x0000000d24187221 */ /* 0x000fe20000010000 */
[----:B------:R-:W0:Y:S01]  /*4830*/  MUFU.EX2 R219, R219 ;  /* 0x000000db00db7308 */ /* 0x000e220000000800 */
[----:B-1----:R-:W-:-:S01]  /*4840*/  FADD.FTZ R9, R15, R4 ;  /* 0x000000040f097221 */ /* 0x002fc20000010000 */
[C---:B------:R-:W-:Y:S01]  /*4850*/  F2FP.SATFINITE.E4M3.F32.PACK_AB_MERGE_C R36, R47.reuse, R36, RZ ;  /* 0x000000242f24723e */ /* 0x040fe200048070ff */
[----:B------:R-:W-:-:S01]  /*4860*/  FADD.FTZ R47, R47, R24 ;  /* 0x000000182f2f7221 */ /* 0x000fc20000010000 */
[----:B------:R-:W-:Y:S02]  /*4870*/  IMAD.MOV.U32 R39, RZ, RZ, R25 ;  /* 0x000000ffff277224 */ /* 0x000fe400078e0019 */
[----:B------:R-:W-:Y:S01]  /*4880*/  F2FP.SATFINITE.E4M3.F32.PACK_AB_MERGE_C R218, R43, R218, R36 ;  /* 0x000000da2bda723e */ /* 0x000fe20004807024 */
[----:B------:R-:W-:Y:S01]  /*4890*/  FADD.FTZ R24, R220, R47 ;  /* 0x0000002fdc187221 */ /* 0x000fe20000010000 */
[----:B------:R-:W1:Y:S01]  /*48a0*/  MUFU.EX2 R12, R12 ;  /* 0x0000000c000c7308 */ /* 0x000e620000000800 */
[----:B--2---:R-:W-:-:S01]  /*48b0*/  FADD.FTZ R4, R20, R9 ;  /* 0x0000000914047221 */ /* 0x004fc20000010000 */
[----:B------:R-:W-:Y:S01]  /*48c0*/  F2FP.SATFINITE.E4M3.F32.PACK_AB_MERGE_C R15, R20, R15, RZ ;  /* 0x0000000f140f723e */ /* 0x000fe200048070ff */
[----:B------:R-:W-:-:S01]  /*48d0*/  FADD.FTZ R24, R49, R24 ;  /* 0x0000001831187221 */ /* 0x000fc20000010000 */
[----:B------:R-:W-:-:S02]  /*48e0*/  IMAD.MOV.U32 R36, RZ, RZ, R25 ;  /* 0x000000ffff247224 */ /* 0x000fc400078e0019 */
[----:B------:R-:W-:Y:S01]  /*48f0*/  F2FP.SATFINITE.E4M3.F32.PACK_AB_MERGE_C R217, R10, R217, R15 ;  /* 0x000000d90ad9723e */ /* 0x000fe2000480700f */
[----:B------:R-:W-:Y:S01]  /*4900*/  FADD.FTZ R11, R55, R24 ;  /* 0x00000018370b7221 */ /* 0x000fe20000010000 */
[----:B------:R-:W2:Y:S01]  /*4910*/  MUFU.EX2 R26, R26 ;  /* 0x0000001a001a7308 */ /* 0x000ea20000000800 */
[----:B0-----:R-:W-:-:S01]  /*4920*/  FADD.FTZ R9, R219, R4 ;  /* 0x00000004db097221 */ /* 0x001fc20000010000 */
[--C-:B------:R-:W-:Y:S02]  /*4930*/  IMAD.MOV.U32 R43, RZ, RZ, R25.reuse ;  /* 0x000000ffff2b7224 */ /* 0x100fe400078e0019 */
[--C-:B------:R-:W-:Y:S02]  /*4940*/  IMAD.MOV.U32 R47, RZ, RZ, R25.reuse ;  /* 0x000000ffff2f7224 */ /* 0x100fe400078e0019 */
[----:B------:R-:W-:Y:S02]  /*4950*/  IMAD.MOV.U32 R64, RZ, RZ, R25 ;  /* 0x000000ffff407224 */ /* 0x000fe400078e0019 */
[----:B------:R-:W0:Y:S01]  /*4960*/  MUFU.EX2 R27, R27 ;  /* 0x0000001b001b7308 */ /* 0x000e220000000800 */
[----:B-1----:R-:W-:-:S01]  /*4970*/  FADD.FTZ R9, R12, R9 ;  /* 0x000000090c097221 */ /* 0x002fc20000010000 */
[----:B------:R-:W-:-:S06]  /*4980*/  IMAD.MOV.U32 R66, RZ, RZ, R25 ;  /* 0x000000ffff427224 */ /* 0x000fcc00078e0019 */
[----:B------:R-:W1:Y:S01]  /*4990*/  MUFU.EX2 R221, R221 ;  /* 0x000000dd00dd7308 */ /* 0x000e620000000800 */
[----:B--2---:R-:W-:-:S07]  /*49a0*/  FADD.FTZ R28, R26, R9 ;  /* 0x000000091a1c7221 */ /* 0x004fce0000010000 */
[----:B------:R-:W2:Y:S01]  /*49b0*/  MUFU.EX2 R14, R14 ;  /* 0x0000000e000e7308 */ /* 0x000ea20000000800 */
[----:B0-----:R-:W-:-:S01]  /*49c0*/  FADD.FTZ R28, R27, R28 ;  /* 0x0000001c1b1c7221 */ /* 0x001fc20000010000 */
[----:B------:R-:W-:Y:S01]  /*49d0*/  F2FP.SATFINITE.E4M3.F32.PACK_AB_MERGE_C R26, R27, R26, RZ ;  /* 0x0000001a1b1a723e */ /* 0x000fe200048070ff */
[----:B------:R-:W-:-:S03]  /*49e0*/  IMAD.MOV.U32 R27, RZ, RZ, R25 ;  /* 0x000000ffff1b7224 */ /* 0x000fc600078e0019 */
[----:B------:R-:W-:Y:S01]  /*49f0*/  F2FP.SATFINITE.E4M3.F32.PACK_AB_MERGE_C R219, R12, R219, R26 ;  /* 0x000000db0cdb723e */ /* 0x000fe2000480701a */
[----:B------:R-:W-:Y:S01]  /*4a00*/  IMAD.MOV.U32 R26, RZ, RZ, R25 ;  /* 0x000000ffff1a7224 */ /* 0x000fe200078e0019 */
[----:B------:R-:W0:Y:S01]  /*4a10*/  MUFU.EX2 R38, R38 ;  /* 0x0000002600267308 */ /* 0x000e220000000800 */
[----:B-1----:R-:W-:-:S01]  /*4a20*/  FADD.FTZ R7, R221, R28 ;  /* 0x0000001cdd077221 */ /* 0x002fc20000010000 */
[----:B------:R-:W-:-:S06]  /*4a30*/  IMAD.MOV.U32 R28, RZ, RZ, R25 ;  /* 0x000000ffff1c7224 */ /* 0x000fcc00078e0019 */
[----:B------:R-:W1:Y:S01]  /*4a40*/  MUFU.EX2 R72, R72 ;  /* 0x0000004800487308 */ /* 0x000e620000000800 */
[----:B--2---:R-:W-:-:S07]  /*4a50*/  FADD.FTZ R9, R14, R7 ;  /* 0x000000070e097221 */ /* 0x004fce0000010000 */
[----:B------:R-:W2:Y:S01]  /*4a60*/  MUFU.EX2 R41, R41 ;  /* 0x0000002900297308 */ /* 0x000ea20000000800 */
[----:B0-----:R-:W-:-:S07]  /*4a70*/  FADD.FTZ R20, R38, R9 ;  /* 0x0000000926147221 */ /* 0x001fce0000010000 */
[----:B------:R-:W0:Y:S01]  /*4a80*/  MUFU.EX2 R222, R222 ;  /* 0x000000de00de7308 */ /* 0x000e220000000800 */
[----:B-1----:R-:W-:-:S01]  /*4a90*/  FADD.FTZ R11, R72, R11 ;  /* 0x0000000b480b7221 */ /* 0x002fc20000010000 */
[----:B------:R-:W-:Y:S01]  /*4aa0*/  F2FP.SATFINITE.E4M3.F32.PACK_AB_MERGE_C R55, R72, R55, RZ ;  /* 0x000000374837723e */ /* 0x000fe200048070ff */
[----:B------:R-:W-:-:S03]  /*4ab0*/  IMAD.MOV.U32 R72, RZ, RZ, R25 ;  /* 0x000000ffff487224 */ /* 0x000fc600078e0019 */
[----:B------:R-:W-:Y:S01]  /*4ac0*/  F2FP.SATFINITE.E4M3.F32.PACK_AB_MERGE_C R220, R49, R220, R55 ;  /* 0x000000dc31dc723e */ /* 0x000fe20004807037 */
[----:B------:R-:W-:Y:S01]  /*4ad0*/  IMAD.MOV.U32 R49, RZ, RZ, R25 ;  /* 0x000000ffff317224 */ /* 0x000fe200078e0019 */
[----:B------:R-:W1:Y:S01]  /*4ae0*/  MUFU.EX2 R223, R223 ;  /* 0x000000df00df7308 */ /* 0x000e620000000800 */
[----:B--2---:R-:W-:-:S01]  /*4af0*/  FADD.FTZ R20, R41, R20 ;  /* 0x0000001429147221 */ /* 0x004fc20000010000 */
[----:B------:R-:W-:Y:S01]  /*4b00*/  F2FP.SATFINITE.E4M3.F32.PACK_AB_MERGE_C R38, R41, R38, RZ ;  /* 0x000000262926723e */ /* 0x000fe200048070ff */
[--C-:B------:R-:W-:Y:S02]  /*4b10*/  IMAD.MOV.U32 R41, RZ, RZ, R25.reuse ;  /* 0x000000ffff297224 */ /* 0x100fe400078e0019 */
[--C-:B------:R-:W-:Y:S01]  /*4b20*/  IMAD.MOV.U32 R55, RZ, RZ, R25.reuse ;  /* 0x000000ffff377224 */ /* 0x100fe200078e0019 */
[----:B------:R-:W-:Y:S01]  /*4b30*/  F2FP.SATFINITE.E4M3.F32.PACK_AB_MERGE_C R221, R14, R221, R38 ;  /* 0x000000dd0edd723e */ /* 0x000fe20004807026 */
[----:B------:R-:W-:Y:S01]  /*4b40*/  IMAD.MOV.U32 R38, RZ, RZ, R25 ;  /* 0x000000ffff267224 */ /* 0x000fe200078e0019 */
[----:B------:R-:W2:Y:S01]  /*4b50*/  MUFU.EX2 R53, R53 ;  /* 0x0000003500357308 */ /* 0x000ea20000000800 */
[----:B0-----:R-:W-:-:S07]  /*4b60*/  FADD.FTZ R24, R222, R11 ;  /* 0x0000000bde187221 */ /* 0x001fce0000010000 */
[----:B------:R-:W0:Y:S01]  /*4b70*/  MUFU.EX2 R46, R46 ;  /* 0x0000002e002e7308 */ /* 0x000e220000000800 */
[----:B-1----:R-:W-:-:S07]  /*4b80*/  FADD.FTZ R9, R223, R20 ;  /* 0x00000014df097221 */ /* 0x002fce0000010000 */
[----:B------:R-:W1:Y:S01]  /*4b90*/  MUFU.EX2 R56, R56 ;  /* 0x0000003800387308 */ /* 0x000e620000000800 */
[----:B--2---:R-:W-:-:S07]  /*4ba0*/  FADD.FTZ R11, R53, R24 ;  /* 0x00000018350b7221 */ /* 0x004fce0000010000 */
[----:B------:R-:W2:Y:S01]  /*4bb0*/  MUFU.EX2 R50, R50 ;  /* 0x0000003200327308 */ /* 0x000ea20000000800 */
[----:B0-----:R-:W-:-:S07]  /*4bc0*/  FADD.FTZ R13, R46, R9 ;  /* 0x000000092e0d7221 */ /* 0x001fce0000010000 */
[----:B------:R-:W0:Y:S01]  /*4bd0*/  MUFU.EX2 R61, R61 ;  /* 0x0000003d003d7308 */ /* 0x000e220000000800 */
[----:B-1----:R-:W-:-:S07]  /*4be0*/  FADD.FTZ R20, R56, R11 ;  /* 0x0000000b38147221 */ /* 0x002fce0000010000 */
[----:B------:R1:W3:Y:S01]  /*4bf0*/  MUFU.EX2 R5, R54 ;  /* 0x0000003600057308 */ /* 0x0002e20000000800 */
[----:B--2---:R-:W-:-:S07]  /*4c00*/  FADD.FTZ R24, R50, R13 ;  /* 0x0000000d32187221 */ /* 0x004fce0000010000 */
[----:B------:R-:W2:Y:S01]  /*4c10*/  MUFU.EX2 R224, R224 ;  /* 0x000000e000e07308 */ /* 0x000ea20000000800 */
[C---:B0-----:R-:W-:Y:S01]  /*4c20*/  F2FP.SATFINITE.E4M3.F32.PACK_AB_MERGE_C R56, R61.reuse, R56, RZ ;  /* 0x000000383d38723e */ /* 0x041fe200048070ff */
[----:B------:R-:W-:Y:S01]  /*4c30*/  FADD.FTZ R61, R61, R20 ;  /* 0x000000143d3d7221 */ /* 0x000fe20000010000 */
[--C-:B-1----:R-:W-:Y:S02]  /*4c40*/  IMAD.MOV.U32 R54, RZ, RZ, R25.reuse ;  /* 0x000000ffff367224 */ /* 0x102fe400078e0019 */
[----:B------:R-:W-:Y:S01]  /*4c50*/  F2FP.SATFINITE.E4M3.F32.PACK_AB_MERGE_C R222, R53, R222, R56 ;  /* 0x000000de35de723e */ /* 0x000fe20004807038 */
[----:B------:R-:W-:Y:S02]  /*4c60*/  IMAD.MOV.U32 R53, RZ, RZ, R25 ;  /* 0x000000ffff357224 */ /* 0x000fe400078e0019 */
[----:B------:R-:W0:Y:S01]  /*4c70*/  MUFU.EX2 R57, R57 ;  /* 0x0000003900397308 */ /* 0x000e220000000800 */
[----:B---3--:R-:W-:-:S01]  /*4c80*/  FADD.FTZ R24, R5, R24 ;  /* 0x0000001805187221 */ /* 0x008fc20000010000 */
[----:B------:R-:W-:Y:S01]  /*4c90*/  F2FP.SATFINITE.E4M3.F32.PACK_AB_MERGE_C R50, R5, R50, RZ ;  /* 0x000000320532723e */ /* 0x000fe200048070ff */
[----:B------:R-:W-:-:S03]  /*4ca0*/  IMAD.MOV.U32 R56, RZ, RZ, R25 ;  /* 0x000000ffff387224 */ /* 0x000fc600078e0019 */
[----:B------:R-:W-:Y:S01]  /*4cb0*/  F2FP.SATFINITE.E4M3.F32.PACK_AB_MERGE_C R223, R46, R223, R50 ;  /* 0x000000df2edf723e */ /* 0x000fe20004807032 */
[----:B------:R-:W-:Y:S01]  /*4cc0*/  IMAD.MOV.U32 R46, RZ, RZ, R25 ;  /* 0x000000ffff2e7224 */ /* 0x000fe200078e0019 */
[----:B------:R-:W1:Y:S01]  /*4cd0*/  MUFU.EX2 R65, R65 ;  /* 0x0000004100417308 */ /* 0x000e620000000800 */
[----:B--2---:R-:W-:-:S01]  /*4ce0*/  FADD.FTZ R20, R224, R61 ;  /* 0x0000003de0147221 */ /* 0x004fc20000010000 */
[--C-:B------:R-:W-:Y:S02]  /*4cf0*/  IMAD.MOV.U32 R50, RZ, RZ, R25.reuse ;  /* 0x000000ffff327224 */ /* 0x100fe400078e0019 */
[----:B------:R-:W-:-:S04]  /*4d00*/  IMAD.MOV.U32 R61, RZ, RZ, R25 ;  /* 0x000000ffff3d7224 */ /* 0x000fc800078e0019 */
[----:B------:R2:W3:Y:S01]  /*4d10*/  MUFU.EX2 R4, R59 ;  /* 0x0000003b00047308 */ /* 0x0004e20000000800 */
[----:B0-----:R-:W-:-:S01]  /*4d20*/  FADD.FTZ R5, R57, R24 ;  /* 0x0000001839057221 */ /* 0x001fc20000010000 */
[----:B------:R-:W-:-:S06]  /*4d30*/  IMAD.MOV.U32 R24, RZ, RZ, R25 ;  /* 0x000000ffff187224 */ /* 0x000fcc00078e0019 */
[----:B------:R-:W-:Y:S01]  /*4d40*/  MUFU.EX2 R63, R63 ;  /* 0x0000003f003f7308 */ /* 0x000fe20000000800 */
[----:B-1----:R-:W-:-:S01]  /*4d50*/  FADD.FTZ R20, R65, R20 ;  /* 0x0000001441147221 */ /* 0x002fc20000010000 */
[----:B--2---:R-:W-:-:S06]  /*4d60*/  IMAD.MOV.U32 R59, RZ, RZ, R25 ;  /* 0x000000ffff3b7224 */ /* 0x004fcc00078e0019 */
[----:B------:R-:W0:Y:S01]  /*4d70*/  MUFU.EX2 R60, R60 ;  /* 0x0000003c003c7308 */ /* 0x000e220000000800 */
[----:B---3--:R-:W-:-:S07]  /*4d80*/  FADD.FTZ R5, R4, R5 ;  /* 0x0000000504057221 */ /* 0x008fce0000010000 */
[----:B------:R-:W1:Y:S08]  /*4d90*/  MUFU.EX2 R62, R62 ;  /* 0x0000003e003e7308 */ /* 0x000e700000000800 */
[----:B------:R2:W3:Y:S01]  /*4da0*/  MUFU.EX2 R7, R40 ;  /* 0x0000002800077308 */ /* 0x0004e20000000800 */
[----:B0-----:R-:W-:Y:S01]  /*4db0*/  F2FP.SATFINITE.E4M3.F32.PACK_AB_MERGE_C R11, R60, R63, RZ ;  /* 0x0000003f3c0b723e */ /* 0x001fe200048070ff */
[----:B------:R-:W-:-:S03]  /*4dc0*/  FADD.FTZ R63, R63, R20 ;  /* 0x000000143f3f7221 */ /* 0x000fc60000010000 */
[----:B------:R-:W-:Y:S01]  /*4dd0*/  F2FP.SATFINITE.E4M3.F32.PACK_AB_MERGE_C R224, R65, R224, R11 ;  /* 0x000000e041e0723e */ /* 0x000fe2000480700b */
[----:B------:R-:W-:-:S01]  /*4de0*/  FADD.FTZ R63, R60, R63 ;  /* 0x0000003f3c3f7221 */ /* 0x000fc20000010000 */
[----:B------:R-:W-:Y:S01]  /*4df0*/  IMAD.MOV.U32 R60, RZ, RZ, R25 ;  /* 0x000000ffff3c7224 */ /* 0x000fe200078e0019 */
[----:B------:R-:W-:Y:S01]  /*4e00*/  MUFU.EX2 R42, R42 ;  /* 0x0000002a002a7308 */ /* 0x000fe20000000800 */
[----:B-1----:R-:W-:-:S01]  /*4e10*/  FADD.FTZ R6, R62, R5 ;  /* 0x000000053e067221 */ /* 0x002fc20000010000 */
[--C-:B--2---:R-:W-:Y:S02]  /*4e20*/  IMAD.MOV.U32 R40, RZ, RZ, R25.reuse ;  /* 0x000000ffff287224 */ /* 0x104fe400078e0019 */
[----:B------:R-:W-:-:S04]  /*4e30*/  IMAD.MOV.U32 R65, RZ, RZ, R25 ;  /* 0x000000ffff417224 */ /* 0x000fc800078e0019 */
[----:B------:R-:W0:Y:S01]  /*4e40*/  MUFU.EX2 R69, R69 ;  /* 0x0000004500457308 */ /* 0x000e220000000800 */
[C---:B---3--:R-:W-:Y:S01]  /*4e50*/  F2FP.SATFINITE.E4M3.F32.PACK_AB_MERGE_C R62, R7.reuse, R62, RZ ;  /* 0x0000003e073e723e */ /* 0x048fe200048070ff */
[----:B------:R-:W-:-:S03]  /*4e60*/  FADD.FTZ R7, R7, R6 ;  /* 0x0000000607077221 */ /* 0x000fc60000010000 */
[----:B------:R-:W-:Y:S01]  /*4e70*/  F2FP.SATFINITE.E4M3.F32.PACK_AB_MERGE_C R225, R4, R57, R62 ;  /* 0x0000003904e1723e */ /* 0x000fe2000480703e */
[--C-:B------:R-:W-:Y:S02]  /*4e80*/  IMAD.MOV.U32 R57, RZ, RZ, R25.reuse ;  /* 0x000000ffff397224 */ /* 0x100fe400078e0019 */
[----:B------:R-:W1:Y:S01]  /*4e90*/  MUFU.EX2 R58, R58 ;  /* 0x0000003a003a7308 */ /* 0x000e620000000800 */
[----:B------:R-:W-:-:S07]  /*4ea0*/  IMAD.MOV.U32 R62, RZ, RZ, R25 ;  /* 0x000000ffff3e7224 */ /* 0x000fce00078e0019 */
[----:B------:R-:W2:Y:S01]  /*4eb0*/  MUFU.EX2 R44, R44 ;  /* 0x0000002c002c7308 */ /* 0x000ea20000000800 */
[----:B0-----:R-:W-:-:S07]  /*4ec0*/  F2FP.SATFINITE.E4M3.F32.PACK_AB_MERGE_C R226, R69, R42, RZ ;  /* 0x0000002a45e2723e */ /* 0x001fce00048070ff */
[----:B------:R-:W0:Y:S01]  /*4ed0*/  MUFU.EX2 R67, R67 ;  /* 0x0000004300437308 */ /* 0x000e220000000800 */
[----:B-1----:R-:W-:-:S01]  /*4ee0*/  FADD.FTZ R6, R58, R63 ;  /* 0x0000003f3a067221 */ /* 0x002fc20000010000 */
[----:B------:R-:W-:-:S06]  /*4ef0*/  IMAD.MOV.U32 R63, RZ, RZ, R25 ;  /* 0x000000ffff3f7224 */ /* 0x000fcc00078e0019 */
[----:B------:R1:W3:Y:S01]  /*4f00*/  MUFU.EX2 R9, R48 ;  /* 0x0000003000097308 */ /* 0x0002e20000000800 */
[----:B--2---:R-:W-:-:S07]  /*4f10*/  FADD.FTZ R8, R44, R7 ;  /* 0x000000072c087221 */ /* 0x004fce0000010000 */
[----:B------:R-:W2:Y:S01]  /*4f20*/  MUFU.EX2 R51, R51 ;  /* 0x0000003300337308 */ /* 0x000ea20000000800 */
[C---:B0-----:R-:W-:Y:S01]  /*4f30*/  F2FP.SATFINITE.E4M3.F32.PACK_AB_MERGE_C R226, R67.reuse, R58, R226 ;  /* 0x0000003a43e2723e */ /* 0x041fe200048070e2 */
[----:B------:R-:W-:Y:S01]  /*4f40*/  FADD.FTZ R67, R67, R6 ;  /* 0x0000000643437221 */ /* 0x000fe20000010000 */
[--C-:B-1----:R-:W-:Y:S02]  /*4f50*/  IMAD.MOV.U32 R48, RZ, RZ, R25.reuse ;  /* 0x000000ffff307224 */ /* 0x102fe400078e0019 */
[----:B------:R-:W-:Y:S02]  /*4f60*/  IMAD.MOV.U32 R58, RZ, RZ, R25 ;  /* 0x000000ffff3a7224 */ /* 0x000fe400078e0019 */
[----:B------:R-:W-:-:S01]  /*4f70*/  FADD.FTZ R42, R42, R67 ;  /* 0x000000432a2a7221 */ /* 0x000fc20000010000 */
[----:B------:R-:W-:Y:S01]  /*4f80*/  IMAD.MOV.U32 R67, RZ, RZ, R25 ;  /* 0x000000ffff437224 */ /* 0x000fe200078e0019 */
[----:B------:R-:W0:Y:S01]  /*4f90*/  MUFU.EX2 R52, R52 ;  /* 0x0000003400347308 */ /* 0x000e220000000800 */
[----:B---3--:R-:W-:-:S01]  /*4fa0*/  FADD.FTZ R8, R9, R8 ;  /* 0x0000000809087221 */ /* 0x008fc20000010000 */
[----:B------:R-:W-:Y:S01]  /*4fb0*/  FADD.FTZ R4, R69, R42 ;  /* 0x0000002a45047221 */ /* 0x000fe20000010000 */
[----:B------:R-:W-:-:S02]  /*4fc0*/  IMAD.MOV.U32 R42, RZ, RZ, R25 ;  /* 0x000000ffff2a7224 */ /* 0x000fc400078e0019 */
[----:B------:R-:W-:Y:S02]  /*4fd0*/  IMAD.MOV.U32 R69, RZ, RZ, R25 ;  /* 0x000000ffff457224 */ /* 0x000fe400078e0019 */
[----:B--2---:R-:W-:-:S01]  /*4fe0*/  FADD.FTZ R5, R51, R8 ;  /* 0x0000000833057221 */ /* 0x004fc20000010000 */
[----:B0-----:R-:W-:-:S03]  /*4ff0*/  F2FP.SATFINITE.E4M3.F32.PACK_AB_MERGE_C R6, R52, R51, RZ ;  /* 0x000000333406723e */ /* 0x001fc600048070ff */
[----:B------:R-:W-:Y:S01]  /*5000*/  FADD.FTZ R5, R52, R5 ;  /* 0x0000000534057221 */ /* 0x000fe20000010000 */
[--C-:B------:R-:W-:Y:S01]  /*5010*/  IMAD.MOV.U32 R51, RZ, RZ, R25.reuse ;  /* 0x000000ffff337224 */ /* 0x100fe200078e0019 */
[----:B------:R-:W-:Y:S01]  /*5020*/  F2FP.SATFINITE.E4M3.F32.PACK_AB_MERGE_C R227, R9, R44, R6 ;  /* 0x0000002c09e3723e */ /* 0x000fe20004807006 */
[--C-:B------:R-:W-:Y:S02]  /*5030*/  IMAD.MOV.U32 R44, RZ, RZ, R25.reuse ;  /* 0x000000ffff2c7224 */ /* 0x100fe400078e0019 */
[----:B------:R-:W-:Y:S01]  /*5040*/  IMAD.MOV.U32 R52, RZ, RZ, R25 ;  /* 0x000000ffff347224 */ /* 0x000fe200078e0019 */
[----:B------:R-:W-:Y:S06]  /*5050*/  @!P1 BRA `(.L_x_153) ;  /* 0x0000003000389947 */ /* 0x000fec0003800000 */
[----:B------:R-:W-:Y:S01]  /*5060*/  IMAD.MOV.U32 R6, RZ, RZ, R192 ;  /* 0x000000ffff067224 */ /* 0x000fe200078e00c0 */
[----:B------:R-:W-:Y:S01]  /*5070*/  CS2R R150, SRZ ;  /* 0x0000000000967805 */ /* 0x000fe2000001ff00 */
[----:B------:R-:W-:Y:S01]  /*5080*/  IMAD.MOV.U32 R7, RZ, RZ, R186 ;  /* 0x000000ffff077224 */ /* 0x000fe200078e00ba */
        /* <DEDUP_REMOVED lines=63> */
[----:B------:R-:W-:Y:S01]  /*5480*/  UMOV UR55, UR45 ;  /* 0x0000002d00377c82 */ /* 0x000fe20008000000 */
[----:B------:R-:W-:Y:S01]  /*5490*/  UMOV UR54, UR53 ;  /* 0x0000003500367c82 */ /* 0x000fe20008000000 */
[----:B------:R-:W-:-:S05]  /*54a0*/  ULDC UR52, c[0x0][0x988] ;  /* 0x0002620000347ab9 */ /* 0x000fca0000000800 */
.L_x_163:
[----:B------:R-:W-:Y:S01]  /*54b0*/  ISETP.NE.AND P2, PT, RZ, UR43, PT ;  /* 0x0000002bff007c0c */ /* 0x000fe2000bf45270 */
[----:B------:R-:W-:-:S04]  /*54c0*/  UISETP.NE.AND UP0, UPT, UR54, 0x1, UPT ;  /* 0x000000013600788c */ /* 0x000fc8000bf05270 */
[----:B------:R-:W-:-:S04]  /*54d0*/  USEL UR45, URZ, 0x1, UP0 ;  /* 0x000000013f2d7887 */ /* 0x000fc80008000000 */
[----:B------:R-:W-:-:S04]  /*54e0*/  ULOP3.LUT UR45, UR55, UR45, URZ, 0x3c, !UPT ;  /* 0x0000002d372d7292 */ /* 0x000fc8000f8e3c3f */
[----:B0-----:R-:W-:Y:S08]  /*54f0*/  @P2 BRA `(.L_x_154) ;  /* 0x0000000000442947 */ /* 0x001ff00003800000 */
[----:B------:R-:W-:Y:S05]  /*5500*/  @!P0 BRA `(.L_x_155) ;  /* 0x0000000000048947 */ /* 0x000fea0003800000 */
[----:B------:R-:W-:Y:S01]  /*5510*/  BPT.TRAP 0x1 ;  /* 0x000000040000795c */ /* 0x000fe20000300000 */
.L_x_155:
[----:B------:R-:W0:Y:S01]  /*5520*/  S2UR UR10, SR_CgaCtaId ;  /* 0x00000000000a79c3 */ /* 0x000e220000008800 */
[----:B------:R-:W-:Y:S01]  /*5530*/  UIADD3 UR6, UR54, 0x1, URZ ;  /* 0x0000000136067890 */ /* 0x000fe2000fffe03f */
[----:B------:R-:W-:Y:S01]  /*5540*/  IMAD.U32 R2, RZ, RZ, UR45 ;  /* 0x0000002dff027e24 */ /* 0x000fe2000f8e00ff */
[----:B------:R-:W-:Y:S02]  /*5550*/  UMOV UR7, 0x400 ;  /* 0x0000040000077882 */ /* 0x000fe40000000000 */
[----:B------:R-:W-:Y:S02]  /*5560*/  UISETP.NE.AND UP0, UPT, UR6, 0x2, UPT ;  /* 0x000000020600788c */ /* 0x000fe4000bf05270 */
[----:B------:R-:W-:Y:S02]  /*5570*/  SHF.L.U32 R2, R2, 0x1f, RZ ;  /* 0x0000001f02027819 */ /* 0x000fe400000006ff */
[----:B------:R-:W-:Y:S02]  /*5580*/  USEL UR6, UR6, URZ, UP0 ;  /* 0x0000003f06067287 */ /* 0x000fe40008000000 */
[----:B0-----:R-:W-:-:S04]  /*5590*/  ULEA UR7, UR10, UR7, 0x18 ;  /* 0x000000070a077291 */ /* 0x001fc8000f8ec03f */
[----:B------:R-:W-:-:S09]  /*55a0*/  ULEA UR6, UR6, UR7, 0x3 ;  /* 0x0000000706067291 */ /* 0x000fd2000f8e183f */
[----:B------:R0:W1:Y:S01]  /*55b0*/  SYNCS.PHASECHK.TRANS64.TRYWAIT P1, [UR6+0x38830], R2 ;  /* 0x03883002ff0075a7 */ /* 0x0000620008020146 */
[----:B------:R-:W-:Y:S05]  /*55c0*/  @!P0 BRA `(.L_x_156) ;  /* 0x0000000000048947 */ /* 0x000fea0003800000 */
[----:B------:R-:W-:Y:S01]  /*55d0*/  BPT.TRAP 0x1 ;  /* 0x000000040000795c */ /* 0x000fe20000300000 */
.L_x_156:
[----:B-1----:R-:W-:Y:S05]  /*55e0*/  @P1 BRA `(.L_x_154) ;  /* 0x0000000000081947 */ /* 0x002fea0003800000 */
[----:B------:R-:W1:Y:S02]  /*55f0*/  SYNCS.PHASECHK.TRANS64.TRYWAIT P1, [UR6+0x38830], R2 ;  /* 0x03883002ff0075a7 */ /* 0x000e640008020146 */
[----:B-1----:R-:W-:Y:S05]  /*5600*/  @!P1 BRA `(.L_x_157) ;  /* 0x00000104004c9947 */ /* 0x002fea0003800000 */
.L_x_154:
[----:B-1----:R-:W1:Y:S01]  /*5610*/  S2R R3, SR_TID.X ;  /* 0x0000000000037919 */ /* 0x002e620000002100 */
[----:B------:R-:W-:Y:S01]  /*5620*/  UIADD3 UR53, UR54, 0x1, URZ ;  /* 0x0000000136357890 */ /* 0x000fe2000fffe03f */
[----:B------:R-:W-:Y:S01]  /*5630*/  UMOV UR35, 0x40000040 ;  /* 0x4000004000237882 */ /* 0x000fe20000000000 */
[----:B------:R-:W-:Y:S02]  /*5640*/  UMOV UR7, 0x40000040 ;  /* 0x4000004000077882 */ /* 0x000fe40000000000 */
[----:B------:R-:W-:Y:S01]  /*5650*/  UISETP.NE.AND UP0, UPT, UR53, 0x2, UPT ;  /* 0x000000023500788c */ /* 0x000fe2000bf05270 */
[----:B------:R-:W-:Y:S01]  /*5660*/  UMOV UR11, 0x40000040 ;  /* 0x40000040000b7882 */ /* 0x000fe20000000000 */
[----:B------:R-:W-:Y:S02]  /*5670*/  UMOV UR15, 0x40000040 ;  /* 0x40000040000f7882 */ /* 0x000fe40000000000 */
[----:B------:R-:W-:Y:S01]  /*5680*/  USEL UR53, UR53, URZ, UP0 ;  /* 0x0000003f35357287 */ /* 0x000fe20008000000 */
[----:B------:R-:W-:Y:S01]  /*5690*/  UMOV UR19, 0x40000040 ;  /* 0x4000004000137882 */ /* 0x000fe20000000000 */
[----:B------:R-:W-:-:S02]  /*56a0*/  UMOV UR23, 0x40000040 ;  /* 0x4000004000177882 */ /* 0x000fc40000000000 */
[----:B------:R-:W-:Y:S01]  /*56b0*/  ULEA UR34, UR53, UR50, 0xb ;  /* 0x0000003235227291 */ /* 0x000fe2000f8e583f */
[----:B------:R-:W-:Y:S01]  /*56c0*/  UMOV UR27, 0x40000040 ;  /* 0x40000040001b7882 */ /* 0x000fe20000000000 */
[----:B------:R-:W-:Y:S02]  /*56d0*/  UMOV UR31, 0x40000040 ;  /* 0x40000040001f7882 */ /* 0x000fe40000000000 */
[----:B------:R-:W-:Y:S02]  /*56e0*/  UIADD3 UR6, UR34, 0x2, URZ ;  /* 0x0000000222067890 */ /* 0x000fe4000fffe03f */
[----:B------:R-:W-:Y:S02]  /*56f0*/  UIADD3 UR10, UR34, 0x4, URZ ;  /* 0x00000004220a7890 */ /* 0x000fe4000fffe03f */
[----:B------:R-:W-:Y:S02]  /*5700*/  UIADD3 UR14, UR34, 0x6, URZ ;  /* 0x00000006220e7890 */ /* 0x000fe4000fffe03f */
[----:B------:R-:W-:-:S02]  /*5710*/  UIADD3 UR18, UR34, 0x400, URZ ;  /* 0x0000040022127890 */ /* 0x000fc4000fffe03f */
[----:B------:R-:W-:Y:S02]  /*5720*/  UIADD3 UR22, UR34, 0x402, URZ ;  /* 0x0000040222167890 */ /* 0x000fe4000fffe03f */
[----:B------:R-:W-:Y:S02]  /*5730*/  UIADD3 UR26, UR34, 0x404, URZ ;  /* 0x00000404221a7890 */ /* 0x000fe4000fffe03f */
[----:B------:R-:W-:Y:S01]  /*5740*/  UIADD3 UR30, UR34, 0x406, URZ ;  /* 0x00000406221e7890 */ /* 0x000fe2000fffe03f */
[----:B-1----:R-:W-:-:S05]  /*5750*/  SHF.R.U32.HI R3, RZ, 0x7, R3 ;  /* 0x00000007ff037819 */ /* 0x002fca0000011603 */
[----:B0-----:R-:W-:-:S05]  /*5760*/  VIADD R2, R3, 0x8 ;  /* 0x0000000803027836 */ /* 0x001fca0000000000 */
[----:B------:R0:W-:Y:S06]  /*5770*/  BAR.SYNC.DEFER_BLOCKING R2, 0x100 ;  /* 0x000400020000751d */ /* 0x0001ec0000010000 */
[----:B------:R-:W-:-:S06]  /*5780*/  WARPGROUP.ARRIVE ;  /* 0x00000000000079c5 */ /* 0x000fcc0000000000 */
[----:B------:R-:W-:Y:S03]  /*5790*/  QGMMA.64x128x32.F32.E4M3.E4M3 R152, gdesc[UR32], RZ, !UPT, gsb0 ;  /* 0x01e00000209879f3 */ /* 0x000fe6000c0008ff */
        /* <DEDUP_REMOVED lines=25> */
.L_x_159:
[----:B------:R-:W0:Y:S01]  /*5930*/  S2UR UR7, SR_CgaCtaId ;  /* 0x00000000000779c3 */ /* 0x000e220000008800 */
[----:B------:R-:W-:Y:S01]  /*5940*/  UMOV UR6, 0x400 ;  /* 0x0000040000067882 */ /* 0x000fe20000000000 */
[----:B------:R-:W-:-:S05]  /*5950*/  IMAD.U32 R2, RZ, RZ, UR55 ;  /* 0x00000037ff027e24 */ /* 0x000fca000f8e00ff */
[----:B------:R-:W-:Y:S01]  /*5960*/  SHF.L.U32 R2, R2, 0x1f, RZ ;  /* 0x0000001f02027819 */ /* 0x000fe200000006ff */
[----:B0-----:R-:W-:-:S04]  /*5970*/  ULEA UR6, UR7, UR6, 0x18 ;  /* 0x0000000607067291 */ /* 0x001fc8000f8ec03f */
[----:B------:R-:W-:-:S09]  /*5980*/  ULEA UR6, UR54, UR6, 0x3 ;  /* 0x0000000636067291 */ /* 0x000fd2000f8e183f */
[----:B------:R0:W1:Y:S01]  /*5990*/  SYNCS.PHASECHK.TRANS64.TRYWAIT P1, [UR6+0x38850], R2 ;  /* 0x03885002ff0075a7 */ /* 0x0000620008020146 */
[----:B------:R-:W-:Y:S05]  /*59a0*/  @!P0 BRA `(.L_x_160) ;  /* 0x0000000000048947 */ /* 0x000fea0003800000 */
[----:B------:R-:W-:Y:S01]  /*59b0*/  BPT.TRAP 0x1 ;  /* 0x000000040000795c */ /* 0x000fe20000300000 */
.L_x_160:
[----:B-1----:R-:W-:Y:S05]  /*59c0*/  @P1 BRA `(.L_x_158) ;  /* 0x0000000000081947 */ /* 0x002fea0003800000 */
[----:B------:R-:W1:Y:S02]  /*59d0*/  SYNCS.PHASECHK.TRANS64.TRYWAIT P1, [UR6+0x38850], R2 ;  /* 0x03885002ff0075a7 */ /* 0x000e640008020146 */
[----:B-1----:R-:W-:Y:S05]  /*59e0*/  @!P1 BRA `(.L_x_161) ;  /* 0x00000100006c9947 */ /* 0x002fea0003800000 */
.L_x_158:
[----:B------:R-:W2:Y:S01]  /*59f0*/  S2UR UR6, SR_CgaCtaId ;  /* 0x00000000000679c3 */ /* 0x000ea20000008800 */
[----:B01----:R-:W-:Y:S01]  /*5a00*/  MOV R2, 0x400 ;  /* 0x0000040000027802 */ /* 0x003fe20000000f00 */
[----:B------:R-:W-:Y:S01]  /*5a10*/  WARPGROUP.ARRIVE ;  /* 0x00000000000079c5 */ /* 0x000fe20000000000 */
[----:B------:R-:W-:Y:S01]  /*5a20*/  UMOV UR7, 0x40000040 ;  /* 0x4000004000077882 */ /* 0x000fe20000000000 */
[C---:B------:R-:W-:Y:S01]  /*5a30*/  FMUL.FTZ R8, R0.reuse, R152 ;  /* 0x0000009800087220 */ /* 0x040fe20000410000 */
[C---:B------:R-:W-:Y:S01]  /*5a40*/  FMUL.FTZ R10, R0.reuse, R154 ;  /* 0x0000009a000a7220 */ /* 0x040fe20000410000 */
[C---:B------:R-:W-:Y:S01]  /*5a50*/  FMUL.FTZ R9, R0.reuse, R153 ;  /* 0x0000009900097220 */ /* 0x040fe20000410000 */
[C---:B------:R-:W-:Y:S01]  /*5a60*/  FMUL.FTZ R11, R0.reuse, R155 ;  /* 0x0000009b000b7220 */ /* 0x040fe20000410000 */
[C---:B------:R-:W-:Y:S01]  /*5a70*/  FMUL.FTZ R12, R0.reuse, R156 ;  /* 0x0000009c000c7220 */ /* 0x040fe20000410000 */
[C---:B------:R-:W-:Y:S01]  /*5a80*/  FMUL.FTZ R14, R0.reuse, R158 ;  /* 0x0000009e000e7220 */ /* 0x040fe20000410000 */
[----:B------:R-:W0:Y:S01]  /*5a90*/  MUFU.TANH R8, R8 ;  /* 0x0000000800087308 */ /* 0x000e220000002400 */
[C---:B------:R-:W-:Y:S01]  /*5aa0*/  FMUL.FTZ R13, R0.reuse, R157 ;  /* 0x0000009d000d7220 */ /* 0x040fe20000410000 */
[C---:B------:R-:W-:Y:S01]  /*5ab0*/  FMUL.FTZ R15, R0.reuse, R159 ;  /* 0x0000009f000f7220 */ /* 0x040fe20000410000 */
[C---:B------:R-:W-:Y:S01]  /*5ac0*/  FMUL.FTZ R20, R0.reuse, R160 ;  /* 0x000000a000147220 */ /* 0x040fe20000410000 */
[C---:B------:R-:W-:Y:S01]  /*5ad0*/  FMUL.FTZ R152, R0.reuse, R162 ;  /* 0x000000a200987220 */ /* 0x040fe20000410000 */
[C---:B------:R-:W-:Y:S01]  /*5ae0*/  FMUL.FTZ R21, R0.reuse, R161 ;  /* 0x000000a100157220 */ /* 0x040fe20000410000 */
[C---:B------:R-:W-:Y:S01]  /*5af0*/  FMUL.FTZ R162, R0.reuse, R172 ;  /* 0x000000ac00a27220 */ /* 0x040fe20000410000 */
[C---:B------:R-:W-:Y:S01]  /*5b00*/  FMUL.FTZ R153, R0.reuse, R163 ;  /* 0x000000a300997220 */ /* 0x040fe20000410000 */
[----:B------:R-:W1:Y:S01]  /*5b10*/  MUFU.TANH R10, R10 ;  /* 0x0000000a000a7308 */ /* 0x000e620000002400 */
[C---:B------:R-:W-:Y:S01]  /*5b20*/  FMUL.FTZ R156, R0.reuse, R166 ;  /* 0x000000a6009c7220 */ /* 0x040fe20000410000 */
[C---:B------:R-:W-:Y:S01]  /*5b30*/  FMUL.FTZ R172, R0.reuse, R182 ;  /* 0x000000b600ac7220 */ /* 0x040fe20000410000 */
[C---:B------:R-:W-:Y:S01]  /*5b40*/  FMUL.FTZ R166, R0.reuse, R176 ;  /* 0x000000b000a67220 */ /* 0x040fe20000410000 */
[C---:B------:R-:W-:Y:S01]  /*5b50*/  FMUL.FTZ R182, R0.reuse, R192 ;  /* 0x000000c000b67220 */ /* 0x040fe20000410000 */
[----:B------:R-:W-:Y:S01]  /*5b60*/  FMUL.FTZ R176, R0, R186 ;  /* 0x000000ba00b07220 */ /* 0x000fe20000410000 */
[----:B--2---:R-:W-:-:S02]  /*5b70*/  IMAD.U32 R3, RZ, RZ, UR6 ;  /* 0x00000006ff037e24 */ /* 0x004fc4000f8e00ff */
[----:B------:R-:W-:Y:S01]  /*5b80*/  FMUL.FTZ R154, R0, R164 ;  /* 0x000000a4009a7220 */ /* 0x000fe20000410000 */
[----:B------:R-:W2:Y:S01]  /*5b90*/  MUFU.TANH R9, R9 ;  /* 0x0000000900097308 */ /* 0x000ea20000002400 */
[----:B0-----:R-:W-:Y:S01]  /*5ba0*/  FMNMX.FTZ R192, R8, R7, !PT ;  /* 0x0000000708c07209 */ /* 0x001fe20007810000 */
[C---:B------:R-:W-:Y:S01]  /*5bb0*/  FMUL.FTZ R155, R0.reuse, R165 ;  /* 0x000000a5009b7220 */ /* 0x040fe20000410000 */
[----:B------:R-:W-:Y:S01]  /*5bc0*/  LEA R2, R3, R2, 0x18 ;  /* 0x0000000203027211 */ /* 0x000fe200078ec0ff */
[C---:B------:R-:W-:Y:S01]  /*5bd0*/  FMUL.FTZ R157, R0.reuse, R167 ;  /* 0x000000a7009d7220 */ /* 0x040fe20000410000 */
[C---:B------:R-:W-:Y:S01]  /*5be0*/  FMUL.FTZ R158, R0.reuse, R168 ;  /* 0x000000a8009e7220 */ /* 0x040fe20000410000 */
[----:B------:R-:W-:Y:S01]  /*5bf0*/  FMUL.FTZ R160, R0, R170 ;  /* 0x000000aa00a07220 */ /* 0x000fe20000410000 */
[----:B------:R-:W-:Y:S01]  /*5c00*/  R2UR UR6, R2 ;  /* 0x00000000020672ca */ /* 0x000fe200000e0000 */
        /* <DEDUP_REMOVED lines=12> */
[----:B------:R-:W-:Y:S01]  /*5cd0*/  UIADD3 UR6, UR6, 0x400, URZ ;  /* 0x0000040006067890 */ /* 0x000fe2000fffe03f */
[C---:B------:R-:W-:Y:S01]  /*5ce0*/  FMUL.FTZ R170, R0.reuse, R180 ;  /* 0x000000b400aa7220 */ /* 0x040fe20000410000 */
[C---:B------:R-:W-:Y:S01]  /*5cf0*/  FMUL.FTZ R171, R0.reuse, R181 ;  /* 0x000000b500ab7220 */ /* 0x040fe20000410000 */
[C---:B------:R-:W-:Y:S01]  /*5d00*/  FMUL.FTZ R173, R0.reuse, R183 ;  /* 0x000000b700ad7220 */ /* 0x040fe20000410000 */
[----:B------:R-:W-:Y:S01]  /*5d10*/  USHF.R.U32.HI UR6, URZ, 0x4, UR6 ;  /* 0x000000043f067899 */ /* 0x000fe20008011606 */
[----:B------:R-:W2:Y:S01]  /*5d20*/  MUFU.TANH R14, R14 ;  /* 0x0000000e000e7308 */ /* 0x000ea20000002400 */
[----:B0-----:R-:W-:Y:S01]  /*5d30*/  FMNMX.FTZ R186, R11, R186, !PT ;  /* 0x000000ba0bba7209 */ /* 0x001fe20007810000 */
[C---:B------:R-:W-:Y:S01]  /*5d40*/  FMUL.FTZ R174, R0.reuse, R184 ;  /* 0x000000b800ae7220 */ /* 0x040fe20000410000 */
[----:B------:R-:W-:Y:S01]  /*5d50*/  ULOP3.LUT UR6, UR6, 0x3fff, URZ, 0xc0, !UPT ;  /* 0x00003fff06067892 */ /* 0x000fe2000f8ec03f */
[C---:B------:R-:W-:Y:S01]  /*5d60*/  FMUL.FTZ R175, R0.reuse, R185 ;  /* 0x000000b900af7220 */ /* 0x040fe20000410000 */
[C---:B------:R-:W-:Y:S01]  /*5d70*/  FMUL.FTZ R177, R0.reuse, R187 ;  /* 0x000000bb00b17220 */ /* 0x040fe20000410000 */
[----:B------:R-:W-:Y:S01]  /*5d80*/  FMUL.FTZ R178, R0, R188 ;  /* 0x000000bc00b27220 */ /* 0x000fe20000410000 */
[----:B------:R-:W-:Y:S01]  /*5d90*/  ULOP3.LUT UR6, UR6, 0x10000, URZ, 0xfc, !UPT ;  /* 0x0001000006067892 */ /* 0x000fe2000f8efc3f */
[----:B------:R-:W0:Y:S01]  /*5da0*/  MUFU.TANH R13, R13 ;  /* 0x0000000d000d7308 */ /* 0x000e220000002400 */
[----:B-1----:R-:W-:Y:S01]  /*5db0*/  FMNMX.FTZ R192, R12, R192, !PT ;  /* 0x000000c00cc07209 */ /* 0x002fe20007810000 */
[C---:B------:R-:W-:Y:S01]  /*5dc0*/  FMUL.FTZ R180, R0.reuse, R190 ;  /* 0x000000be00b47220 */ /* 0x040fe20000410000 */
[----:B------:R-:W-:Y:S01]  /*5dd0*/  ULEA UR10, UR54, UR6, 0xb ;  /* 0x00000006360a7291 */ /* 0x000fe2000f8e583f */
[C---:B------:R-:W-:Y:S01]  /*5de0*/  FMUL.FTZ R179, R0.reuse, R189 ;  /* 0x000000bd00b37220 */ /* 0x040fe20000410000 */
[C---:B------:R-:W-:Y:S01]  /*5df0*/  FMUL.FTZ R181, R0.reuse, R191 ;  /* 0x000000bf00b57220 */ /* 0x040fe20000410000 */
[C---:B------:R-:W-:Y:S01]  /*5e00*/  FMUL.FTZ R184, R0.reuse, R194 ;  /* 0x000000c200b87220 */ /* 0x040fe20000410000 */
[----:B------:R-:W-:Y:S01]  /*5e10*/  FMUL.FTZ R183, R0, R193 ;  /* 0x000000c100b77220 */ /* 0x000fe20000410000 */
[----:B------:R-:W1:Y:S01]  /*5e20*/  MUFU.TANH R15, R15 ;  /* 0x0000000f000f7308 */ /* 0x000e620000002400 */
[----:B--2---:R-:W-:Y:S01]  /*5e30*/  FMNMX.FTZ R186, R14, R186, !PT ;  /* 0x000000ba0eba7209 */ /* 0x004fe20007810000 */
[----:B------:R-:W-:Y:S01]  /*5e40*/  UMOV UR6, UR10 ;  /* 0x0000000a00067c82 */ /* 0x000fe20008000000 */
[C---:B------:R-:W-:Y:S01]  /*5e50*/  FMUL.FTZ R185, R0.reuse, R195 ;  /* 0x000000c300b97220 */ /* 0x040fe20000410000 */
[----:B------:R-:W-:Y:S01]  /*5e60*/  QGMMA.64x256x32.F32.E4M3.E4M3 R24, R228, gdesc[UR4], R24, gsb0 ;  /* 0x03e00004e4187df3 */ /* 0x000fe20008000818 */
[----:B------:R-:W-:Y:S01]  /*5e70*/  UIADD3 UR6, UR10, 0x2, URZ ;  /* 0x000000020a067890 */ /* 0x000fe2000fffe03f */
[C---:B------:R-:W-:Y:S01]  /*5e80*/  FMUL.FTZ R187, R0.reuse, R196 ;  /* 0x000000c400bb7220 */ /* 0x040fe20000410000 */
[----:B------:R-:W-:Y:S01]  /*5e90*/  UMOV UR7, 0x40000040 ;  /* 0x4000004000077882 */ /* 0x000fe20000000000 */
[----:B------:R-:W2:Y:S01]  /*5ea0*/  MUFU.TANH R20, R20 ;  /* 0x0000001400147308 */ /* 0x000ea20000002400 */
[----:B0-----:R-:W-:Y:S01]  /*5eb0*/  FMNMX.FTZ R192, R13, R192, !PT ;  /* 0x000000c00dc07209 */ /* 0x001fe20007810000 */
[C---:B------:R-:W-:Y:S01]  /*5ec0*/  FMUL.FTZ R189, R0.reuse, R198 ;  /* 0x000000c600bd7220 */ /* 0x040fe20000410000 */
[C---:B------:R-:W-:Y:S01]  /*5ed0*/  FMUL.FTZ R188, R0.reuse, R197 ;  /* 0x000000c500bc7220 */ /* 0x040fe20000410000 */
[C---:B------:R-:W-:Y:S01]  /*5ee0*/  FMUL.FTZ R190, R0.reuse, R199 ;  /* 0x000000c700be7220 */ /* 0x040fe20000410000 */
[C---:B------:R-:W-:Y:S01]  /*5ef0*/  FMUL.FTZ R191, R0.reuse, R200 ;  /* 0x000000c800bf7220 */ /* 0x040fe20000410000 */
[C---:B------:R-:W-:Y:S01]  /*5f00*/  FMUL.FTZ R194, R0.reuse, R202 ;  /* 0x000000ca00c27220 */ /* 0x040fe20000410000 */
[C---:B------:R-:W-:Y:S01]  /*5f10*/  FMUL.FTZ R193, R0.reuse, R201 ;  /* 0x000000c900c17220 */ /* 0x040fe20000410000 */
        /* <DEDUP_REMOVED lines=15> */
[----:B------:R-:W-:Y:S01]  /*6010*/  FMUL.FTZ R205, R0, R213 ;  /* 0x000000d500cd7220 */ /* 0x000fe20000410000 */
        /* <DEDUP_REMOVED lines=64> */
[----:B------:R-:W-:-:S06]  /*6420*/  WARPGROUP.ARRIVE ;  /* 0x00000000000079c5 */ /* 0x000fcc0000000000 */
[----:B------:R-:W0:Y:S01]  /*6430*/  S2R R231, SR_TID.X ;  /* 0x0000000000e77919 */ /* 0x000e220000002100 */
[----:B------:R-:W3:Y:S01]  /*6440*/  MUFU.TANH R183, R183 ;  /* 0x000000b700b77308 */ /* 0x000ee20000002400 */
[----:B-1----:R-:W-:Y:S01]  /*6450*/  FMNMX.FTZ R192, R182, R192, !PT ;  /* 0x000000c0b6c07209 */ /* 0x002fe20007810000 */
[----:B------:R-:W-:Y:S01]  /*6460*/  QGMMA.64x256x32.F32.E4M3.E4M3 R24, R216, gdesc[UR4], R24, gsb0 ;  /* 0x03e00004d8187df3 */ /* 0x000fe20008000818 */
[----:B------:R-:W-:Y:S01]  /*6470*/  UIADD3 UR6, UR10, 0x4, URZ ;  /* 0x000000040a067890 */ /* 0x000fe2000fffe03f */
[----:B------:R-:W-:-:S04]  /*6480*/  UMOV UR7, 0x40000040 ;  /* 0x4000004000077882 */ /* 0x000fc80000000000 */
[----:B------:R-:W1:Y:S01]  /*6490*/  MUFU.TANH R185, R185 ;  /* 0x000000b900b97308 */ /* 0x000e620000002400 */
[----:B--2---:R-:W-:-:S07]  /*64a0*/  FMNMX.FTZ R186, R184, R186, !PT ;  /* 0x000000bab8ba7209 */ /* 0x004fce0007810000 */
[----:B------:R-:W2:Y:S01]  /*64b0*/  MUFU.TANH R187, R187 ;  /* 0x000000bb00bb7308 */ /* 0x000ea20000002400 */
[----:B---3--:R-:W-:-:S07]  /*64c0*/  FMNMX.FTZ R192, R183, R192, !PT ;  /* 0x000000c0b7c07209 */ /* 0x008fce0007810000 */
[----:B------:R-:W3:Y:S01]  /*64d0*/  MUFU.TANH R189, R189 ;  /* 0x000000bd00bd7308 */ /* 0x000ee20000002400 */
[----:B-1----:R-:W-:Y:S02]  /*64e0*/  FMNMX.FTZ R186, R185, R186, !PT ;  /* 0x000000bab9ba7209 */ /* 0x002fe40007810000 */
[----:B0-----:R-:W-:Y:S02]  /*64f0*/  LOP3.LUT P1, RZ, R231, 0x7f, RZ, 0xc0, !PT ;  /* 0x0000007fe7ff7812 */ /* 0x001fe4000782c0ff */
[----:B------:R-:W-:-:S03]  /*6500*/  SHF.R.U32.HI R231, RZ, 0x7, R231 ;  /* 0x00000007ffe77819 */ /* 0x000fc600000116e7 */
[----:B------:R-:W0:Y:S01]  /*6510*/  MUFU.TANH R188, R188 ;  /* 0x000000bc00bc7308 */ /* 0x000e220000002400 */
[----:B--2---:R-:W-:Y:S02]  /*6520*/  FMNMX.FTZ R192, R187, R192, !PT ;  /* 0x000000c0bbc07209 */ /* 0x004fe40007810000 */
[----:B------:R-:W-:-:S05]  /*6530*/  IADD3 R210, -R231, 0xb, RZ ;  /* 0x0000000be7d27810 */ /* 0x000fca0007ffe1ff */
[----:B------:R-:W1:Y:S01]  /*6540*/  MUFU.TANH R190, R190 ;  /* 0x000000be00be7308 */ /* 0x000e620000002400 */
[----:B---3--:R-:W-:-:S07]  /*6550*/  FMNMX.FTZ R186, R189, R186, !PT ;  /* 0x000000babdba7209 */ /* 0x008fce0007810000 */
        /* <DEDUP_REMOVED lines=31> */
[----:B0-----:R-:W-:Y:S02]  /*6750*/  FMNMX.FTZ R208, R206, R186, !PT ;  /* 0x000000baced07209 */ /* 0x001fe40007810000 */
[----:B-1----:R-:W-:-:S05]  /*6760*/  FMNMX.FTZ R186, R205, R192, !PT ;  /* 0x000000c0cdba7209 */ /* 0x002fca0007810000 */
[----:B------:R-:W0:Y:S01]  /*6770*/  SHFL.BFLY PT, R209, R186, 0x2, 0x1f ;  /* 0x0c401f00bad17f89 */ /* 0x000e2200000e0000 */
[----:B--2---:R-:W-:-:S05]  /*6780*/  FMNMX.FTZ R192, R207, R208, !PT ;  /* 0x000000d0cfc07209 */ /* 0x004fca0007810000 */
[----:B------:R-:W1:Y:S01]  /*6790*/  SHFL.BFLY PT, R208, R192, 0x2, 0x1f ;  /* 0x0c401f00c0d07f89 */ /* 0x000e6200000e0000 */
[----:B0-----:R-:W-:-:S05]  /*67a0*/  FMNMX.FTZ R186, R186, R209, !PT ;  /* 0x000000d1baba7209 */ /* 0x001fca0007810000 */
[----:B------:R-:W0:Y:S01]  /*67b0*/  SHFL.BFLY PT, R209, R186, 0x1, 0x1f ;  /* 0x0c201f00bad17f89 */ /* 0x000e2200000e0000 */
[----:B-1----:R-:W-:-:S05]  /*67c0*/  FMNMX.FTZ R192, R192, R208, !PT ;  /* 0x000000d0c0c07209 */ /* 0x002fca0007810000 */
[----:B------:R-:W1:Y:S01]  /*67d0*/  SHFL.BFLY PT, R208, R192, 0x1, 0x1f ;  /* 0x0c201f00c0d07f89 */ /* 0x000e6200000e0000 */
[----:B0-----:R-:W-:-:S05]  /*67e0*/  FMNMX.FTZ R186, R186, R209, !PT ;  /* 0x000000d1baba7209 */ /* 0x001fca0007810000 */
[----:B------:R-:W-:Y:S01]  /*67f0*/  FADD.FTZ R7, -R186, R7 ;  /* 0x00000007ba077221 */ /* 0x000fe20000010100 */
[----:B-1----:R-:W-:Y:S01]  /*6800*/  FMNMX.FTZ R192, R192, R208, !PT ;  /* 0x000000d0c0c07209 */ /* 0x002fe20007810000 */
[----:B------:R-:W-:Y:S02]  /*6810*/  IMAD.U32 R208, RZ, RZ, UR52 ;  /* 0x00000034ffd07e24 */ /* 0x000fe4000f8e00ff */
[----:B------:R-:W-:Y:S02]  /*6820*/  FMUL.FTZ R7, R7, UR52 ;  /* 0x0000003407077c20 */ /* 0x000fe40008410000 */
[----:B------:R-:W-:Y:S01]  /*6830*/  FFMA.FTZ R208, R186, R208, -8 ;  /* 0xc1000000bad07423 */ /* 0x000fe200000100d0 */
[----:B------:R-:W-:-:S03]  /*6840*/  FADD.FTZ R6, -R192, R6 ;  /* 0x00000006c0067221 */ /* 0x000fc60000010100 */
        /* <DEDUP_REMOVED lines=20> */
[----:B------:R-:W-:Y:S01]  /*6990*/  FFMA.FTZ R179, R179, UR52, -R208 ;  /* 0x00000034b3b37c23 */ /* 0x000fe200080108d0 */
[----:B------:R-:W-:-:S02]  /*69a0*/  WARPGROUP.DEPBAR.LE gsb0, 0x0 ;  /* 0x00008000000079c5 */ /* 0x000fc40000010000 */
[----:B------:R-:W-:Y:S01]  /*69b0*/  WARPGROUP.ARRIVE ;  /* 0x00000000000079c5 */ /* 0x000fe20000000000 */
[----:B------:R-:W-:-:S01]  /*69c0*/  FFMA.FTZ R182, R182, UR52, -R208 ;  /* 0x00000034b6b67c23 */ /* 0x000fc200080108d0 */
[--C-:B------:R-:W-:Y:S01]  /*69d0*/  FFMA.FTZ R183, R183, UR52, -R208.reuse ;  /* 0x00000034b7b77c23 */ /* 0x100fe200080108d0 */
[----:B------:R-:W-:-:S01]  /*69e0*/  FFMA.FTZ R187, R187, UR52, -R208 ;  /* 0x00000034bbbb7c23 */ /* 0x000fc200080108d0 */
[--C-:B------:R-:W-:Y:S01]  /*69f0*/  FFMA.FTZ R188, R188, UR52, -R208.reuse ;  /* 0x00000034bcbc7c23 */ /* 0x100fe200080108d0 */
[----:B------:R-:W-:-:S01]  /*6a00*/  FFMA.FTZ R191, R191, UR52, -R208 ;  /* 0x00000034bfbf7c23 */ /* 0x000fc200080108d0 */
[----:B------:R-:W-:Y:S01]  /*6a10*/  QGMMA.64x256x32.F32.E4M3.E4M3 R24, R220, gdesc[UR4], R24, gsb0 ;  /* 0x03e00004dc187df3 */ /* 0x000fe20008000818 */
[----:B------:R-:W-:Y:S01]  /*6a20*/  UIADD3 UR6, UR10, 0x6, URZ ;  /* 0x000000060a067890 */ /* 0x000fe2000fffe03f */
[--C-:B------:R-:W-:Y:S01]  /*6a30*/  FFMA.FTZ R193, R193, UR52, -R208.reuse ;  /* 0x00000034c1c17c23 */ /* 0x100fe200080108d0 */
[----:B------:R-:W-:Y:S01]  /*6a40*/  UMOV UR7, 0x40000040 ;  /* 0x4000004000077882 */ /* 0x000fe20000000000 */
[--C-:B------:R-:W-:Y:S01]  /*6a50*/  FFMA.FTZ R196, R196, UR52, -R208.reuse ;  /* 0x00000034c4c47c23 */ /* 0x100fe200080108d0 */
[----:B------:R-:W-:-:S01]  /*6a60*/  FFMA.FTZ R197, R197, UR52, -R208 ;  /* 0x00000034c5c57c23 */ /* 0x000fc200080108d0 */
[--C-:B------:R-:W-:Y:S01]  /*6a70*/  FFMA.FTZ R200, R200, UR52, -R208.reuse ;  /* 0x00000034c8c87c23 */ /* 0x100fe200080108d0 */
[----:B------:R-:W-:-:S01]  /*6a80*/  FFMA.FTZ R201, R201, UR52, -R208 ;  /* 0x00000034c9c97c23 */ /* 0x000fc200080108d0 */
[--C-:B------:R-:W-:Y:S01]  /*6a90*/  FFMA.FTZ R204, R204, UR52, -R208.reuse ;  /* 0x00000034cccc7c23 */ /* 0x100fe200080108d0 */
[----:B------:R-:W-:-:S01]  /*6aa0*/  FFMA.FTZ R209, R205, UR52, -R208 ;  /* 0x00000034cdd17c23 */ /* 0x000fc200080108d0 */
[----:B------:R-:W-:-:S02]  /*6ab0*/  IMAD.U32 R208, RZ, RZ, UR52 ;  /* 0x00000034ffd07e24 */ /* 0x000fc4000f8e00ff */
[----:B------:R-:W-:Y:S01]  /*6ac0*/  FMUL.FTZ R6, R6, UR52 ;  /* 0x0000003406067c20 */ /* 0x000fe20008410000 */
[----:B------:R-:W0:Y:S01]  /*6ad0*/  MUFU.EX2 R8, R8 ;  /* 0x0000000800087308 */ /* 0x000e220000000800 */
[----:B------:R-:W-:-:S04]  /*6ae0*/  FFMA.FTZ R208, R192, R208, -8 ;  /* 0xc1000000c0d07423 */ /* 0x000fc800000100d0 */
[--C-:B------:R-:W-:Y:S01]  /*6af0*/  FFMA.FTZ R10, R10, UR52, -R208.reuse ;  /* 0x000000340a0a7c23 */ /* 0x100fe200080108d0 */
[----:B------:R-:W-:-:S02]  /*6b00*/  FFMA.FTZ R11, R11, UR52, -R208 ;  /* 0x000000340b0b7c23 */ /* 0x000fc400080108d0 */
        /* <DEDUP_REMOVED lines=9> */
[----:B0-----:R-:W-:-:S01]  /*6ba0*/  FFMA.FTZ R4, R7, R4, R8 ;  /* 0x0000000407047223 */ /* 0x001fc20000010008 */
[--C-:B------:R-:W-:Y:S01]  /*6bb0*/  FFMA.FTZ R161, R161, UR52, -R208.reuse ;  /* 0x00000034a1a17c23 */ /* 0x100fe200080108d0 */
[----:B------:R-:W-:-:S01]  /*6bc0*/  FFMA.FTZ R164, R164, UR52, -R208 ;  /* 0x00000034a4a47c23 */ /* 0x000fc200080108d0 */
[--C-:B------:R-:W-:Y:S01]  /*6bd0*/  FFMA.FTZ R165, R165, UR52, -R208.reuse ;  /* 0x00000034a5a57c23 */ /* 0x100fe200080108d0 */
[----:B------:R-:W-:-:S01]  /*6be0*/  FFMA.FTZ R168, R168, UR52, -R208 ;  /* 0x00000034a8a87c23 */ /* 0x000fc200080108d0 */
[--C-:B------:R-:W-:Y:S01]  /*6bf0*/  FFMA.FTZ R169, R169, UR52, -R208.reuse ;  /* 0x00000034a9a97c23 */ /* 0x100fe200080108d0 */
[----:B------:R-:W-:-:S01]  /*6c00*/  FFMA.FTZ R172, R172, UR52, -R208 ;  /* 0x00000034acac7c23 */ /* 0x000fc200080108d0 */
[----:B------:R-:W0:Y:S01]  /*6c10*/  MUFU.EX2 R9, R9 ;  /* 0x0000000900097308 */ /* 0x000e220000000800 */
[----:B------:R-:W-:-:S01]  /*6c20*/  FFMA.FTZ R173, R173, UR52, -R208 ;  /* 0x00000034adad7c23 */ /* 0x000fc200080108d0 */
[--C-:B------:R-:W-:Y:S01]  /*6c30*/  FFMA.FTZ R176, R176, UR52, -R208.reuse ;  /* 0x00000034b0b07c23 */ /* 0x100fe200080108d0 */
[----:B------:R-:W-:-:S01]  /*6c40*/  FFMA.FTZ R177, R177, UR52, -R208 ;  /* 0x00000034b1b17c23 */ /* 0x000fc200080108d0 */
[--C-:B------:R-:W-:Y:S01]  /*6c50*/  FFMA.FTZ R180, R180, UR52, -R208.reuse ;  /* 0x00000034b4b47c23 */ /* 0x100fe200080108d0 */
[----:B------:R-:W-:-:S01]  /*6c60*/  FFMA.FTZ R181, R181, UR52, -R208 ;  /* 0x00000034b5b57c23 */ /* 0x000fc200080108d0 */
[--C-:B------:R-:W-:Y:S01]  /*6c70*/  FFMA.FTZ R184, R184, UR52, -R208.reuse ;  /* 0x00000034b8b87c23 */ /* 0x100fe200080108d0 */
[----:B------:R-:W-:-:S01]  /*6c80*/  FFMA.FTZ R185, R185, UR52, -R208 ;  /* 0x00000034b9b97c23 */ /* 0x000fc200080108d0 */
[----:B------:R-:W2:Y:S01]  /*6c90*/  MUFU.EX2 R11, R11 ;  /* 0x0000000b000b7308 */ /* 0x000ea20000000800 */
[----:B-1----:R-:W-:-:S01]  /*6ca0*/  FFMA.FTZ R5, R6, R5, R10 ;  /* 0x0000000506057223 */ /* 0x002fc2000001000a */
[--C-:B------:R-:W-:Y:S01]  /*6cb0*/  FFMA.FTZ R189, R189, UR52, -R208.reuse ;  /* 0x00000034bdbd7c23 */ /* 0x100fe200080108d0 */
[----:B------:R-:W-:-:S01]  /*6cc0*/  FFMA.FTZ R190, R190, UR52, -R208 ;  /* 0x00000034bebe7c23 */ /* 0x000fc200080108d0 */
[--C-:B------:R-:W-:Y:S01]  /*6cd0*/  FFMA.FTZ R194, R194, UR52, -R208.reuse ;  /* 0x00000034c2c27c23 */ /* 0x100fe200080108d0 */
[----:B------:R-:W-:-:S01]  /*6ce0*/  FFMA.FTZ R195, R195, UR52, -R208 ;  /* 0x00000034c3c37c23 */ /* 0x000fc200080108d0 */
[--C-:B------:R-:W-:Y:S01]  /*6cf0*/  FFMA.FTZ R198, R198, UR52, -R208.reuse ;  /* 0x00000034c6c67c23 */ /* 0x100fe200080108d0 */
[----:B------:R-:W-:-:S01]  /*6d00*/  FFMA.FTZ R199, R199, UR52, -R208 ;  /* 0x00000034c7c77c23 */ /* 0x000fc200080108d0 */
[----:B------:R-:W1:Y:S01]  /*6d10*/  MUFU.EX2 R12, R12 ;  /* 0x0000000c000c7308 */ /* 0x000e620000000800 */
[----:B0-----:R-:W-:-:S01]  /*6d20*/  FADD.FTZ R4, R9, R4 ;  /* 0x0000000409047221 */ /* 0x001fc20000010000 */
[--C-:B------:R-:W-:Y:S01]  /*6d30*/  FFMA.FTZ R202, R202, UR52, -R208.reuse ;  /* 0x00000034caca7c23 */ /* 0x100fe200080108d0 */
[----:B------:R-:W-:-:S01]  /*6d40*/  FFMA.FTZ R203, R203, UR52, -R208 ;  /* 0x00000034cbcb7c23 */ /* 0x000fc200080108d0 */
[--C-:B------:R-:W-:Y:S01]  /*6d50*/  FFMA.FTZ R206, R206, UR52, -R208.reuse ;  /* 0x00000034cece7c23 */ /* 0x100fe200080108d0 */
[----:B------:R-:W-:-:S03]  /*6d60*/  FFMA.FTZ R207, R207, UR52, -R208 ;  /* 0x00000034cfcf7c23 */ /* 0x000fc600080108d0 */
        /* <DEDUP_REMOVED lines=55> */
[----:B------:R-:W-:-:S04]  /*70e0*/  WARPGROUP.ARRIVE ;  /* 0x00000000000079c5 */ /* 0x000fc80000000000 */
[----:B------:R-:W0:Y:S01]  /*70f0*/  MUFU.EX2 R174, R174 ;  /* 0x000000ae00ae7308 */ /* 0x000e220000000800 */
[----:B--2---:R-:W-:-:S01]  /*7100*/  FADD.FTZ R4, R171, R4 ;  /* 0x00000004ab047221 */ /* 0x004fc20000010000 */
[----:B------:R-:W-:Y:S06]  /*7110*/  QGMMA.64x256x32.F32.E4M3.E4M3 R24, R224, gdesc[UR4], R24, gsb0 ;  /* 0x03e00004e0187df3 */ /* 0x000fec0008000818 */
        /* <DEDUP_REMOVED lines=56> */
[----:B------:R1:W3:Y:S01]  /*74a0*/  MUFU.EX2 R204, R209 ;  /* 0x000000d100cc7308 */ /* 0x0002e20000000800 */
[----:B0-----:R-:W-:-:S07]  /*74b0*/  FADD.FTZ R5, R203, R5 ;  /* 0x00000005cb057221 */ /* 0x001fce0000010000 */
[----:B------:R-:W0:Y:S01]  /*74c0*/  MUFU.EX2 R206, R206 ;  /* 0x000000ce00ce7308 */ /* 0x000e220000000800 */
[----:B-1----:R-:W-:Y:S02]  /*74d0*/  IMAD.U32 R209, RZ, RZ, UR53 ;  /* 0x00000035ffd17e24 */ /* 0x002fe4000f8e00ff */
[----:B--2---:R-:W-:Y:S02]  /*74e0*/  FADD.FTZ R4, R205, R4 ;  /* 0x00000004cd047221 */ /* 0x004fe40000010000 */
[----:B------:R-:W-:-:S03]  /*74f0*/  @!P1 IMAD R209, R209, 0x8, R2 ;  /* 0x00000008d1d19824 */ /* 0x000fc600078e0202 */
[----:B------:R-:W1:Y:S01]  /*7500*/  MUFU.EX2 R207, R207 ;  /* 0x000000cf00cf7308 */ /* 0x000e620000000800 */
[----:B------:R-:W-:Y:S02]  /*7510*/  @!P1 VIADD R209, R209, 0x38840 ;  /* 0x00038840d1d19836 */ /* 0x000fe40000000000 */
[----:B---3--:R-:W-:-:S03]  /*7520*/  FADD.FTZ R4, R204, R4 ;  /* 0x00000004cc047221 */ /* 0x008fc60000010000 */
[----:B------:R-:W-:Y:S01]  /*7530*/  @!P1 PRMT R209, RZ, 0x654, R209 ;  /* 0x00000654ffd19816 */ /* 0x000fe200000000d1 */
[----:B0-----:R-:W-:-:S04]  /*7540*/  FADD.FTZ R5, R206, R5 ;  /* 0x00000005ce057221 */ /* 0x001fc80000010000 */
[----:B-1----:R-:W-:Y:S01]  /*7550*/  FADD.FTZ R5, R207, R5 ;  /* 0x00000005cf057221 */ /* 0x002fe20000010000 */
[----:B------:R-:W-:Y:S02]  /*7560*/  WARPGROUP.DEPBAR.LE gsb0, 0x0 ;  /* 0x00008000000079c5 */ /* 0x000fe40000010000 */
[----:B------:R0:W-:Y:S06]  /*7570*/  BAR.ARV R210, 0x100 ;  /* 0x000400d20000751d */ /* 0x0001ec0000002000 */
[----:B------:R0:W-:Y:S01]  /*7580*/  @!P1 SYNCS.ARRIVE.TRANS64.RED.A1T0 RZ, [R209+URZ], RZ ;  /* 0x000000ffd1ff99a7 */ /* 0x0001e2000810043f */
[----:B------:R-:W-:Y:S05]  /*7590*/  @!P0 BRA `(.L_x_162) ;  /* 0x0000000000048947 */ /* 0x000fea0003800000 */
[----:B------:R-:W-:Y:S01]  /*75a0*/  BPT.TRAP 0x1 ;  /* 0x000000040000795c */ /* 0x000fe20000300000 */
.L_x_162:
[----:B------:R-:W-:Y:S01]  /*75b0*/  F2FP.SATFINITE.E4M3.F32.PACK_AB_MERGE_C R12, R13, R12, RZ ;  /* 0x0000000c0d0c723e */ /* 0x000fe200048070ff */
[----:B------:R-:W-:Y:S01]  /*75c0*/  UISETP.GT.AND UP0, UPT, UR51, UR41, UPT ;  /* 0x000000293300728c */ /* 0x000fe2000bf04270 */
[----:B------:R-:W-:Y:S01]  /*75d0*/  F2FP.SATFINITE.E4M3.F32.PACK_AB_MERGE_C R14, R15, R14, RZ ;  /* 0x0000000e0f0e723e */ /* 0x000fe200048070ff */
[----:B------:R-:W-:Y:S01]  /*75e0*/  UIADD3 UR51, UR51, -0x1, URZ ;  /* 0xffffffff33337890 */ /* 0x000fe2000fffe03f */
[----:B------:R-:W-:Y:S01]  /*75f0*/  F2FP.SATFINITE.E4M3.F32.PACK_AB_MERGE_C R12, R9, R8, R12 ;  /* 0x00000008090c723e */ /* 0x000fe2000480700c */
[----:B------:R-:W-:Y:S01]  /*7600*/  IMAD.U32 R8, RZ, RZ, UR54 ;  /* 0x00000036ff087e24 */ /* 0x000fe2000f8e00ff */
[----:B------:R-:W-:Y:S01]  /*7610*/  F2FP.SATFINITE.E4M3.F32.PACK_AB_MERGE_C R154, R155, R154, RZ ;  /* 0x0000009a9b9a723e */ /* 0x000fe200048070ff */
[----:B------:R-:W-:Y:S01]  /*7620*/  UMOV UR55, UR45 ;  /* 0x0000002d00377c82 */ /* 0x000fe20008000000 */
[----:B------:R-:W-:Y:S01]  /*7630*/  PLOP3.LUT P1, PT, PT, PT, UP0, 0x80, 0x0 ;  /* 0x000000000000781c */ /* 0x000fe20003f2f008 */
[----:B------:R-:W-:Y:S01]  /*7640*/  IMAD R8, R8, 0x8, R2 ;  /* 0x0000000808087824 */ /* 0x000fe200078e0202 */
[----:B------:R-:W-:Y:S01]  /*7650*/  F2FP.SATFINITE.E4M3.F32.PACK_AB_MERGE_C R156, R157, R156, RZ ;  /* 0x0000009c9d9c723e */ /* 0x000fe200048070ff */
[----:B------:R-:W-:Y:S01]  /*7660*/  UMOV UR54, UR53 ;  /* 0x0000003500367c82 */ /* 0x000fe20008000000 */
[----:B------:R-:W-:Y:S01]  /*7670*/  F2FP.SATFINITE.E4M3.F32.PACK_AB_MERGE_C R162, R163, R162, RZ ;  /* 0x000000a2a3a2723e */ /* 0x000fe200048070ff */
[----:B------:R-:W-:Y:S01]  /*7680*/  VIADD R8, R8, 0x38860 ;  /* 0x0003886008087836 */ /* 0x000fe20000000000 */
[----:B------:R-:W-:Y:S01]  /*7690*/  F2FP.SATFINITE.E4M3.F32.PACK_AB_MERGE_C R164, R165, R164, RZ ;  /* 0x000000a4a5a4723e */ /* 0x000fe200048070ff */
[-C--:B------:R-:W-:Y:S01]  /*76a0*/  FMUL.FTZ R24, R24, R7.reuse ;  /* 0x0000000718187220 */ /* 0x080fe20000410000 */
[----:B------:R-:W-:Y:S01]  /*76b0*/  F2FP.SATFINITE.E4M3.F32.PACK_AB_MERGE_C R170, R171, R170, RZ ;  /* 0x000000aaabaa723e */ /* 0x000fe200048070ff */
[-C--:B------:R-:W-:Y:S01]  /*76c0*/  FMUL.FTZ R25, R25, R7.reuse ;  /* 0x0000000719197220 */ /* 0x080fe20000410000 */
[----:B------:R-:W-:Y:S01]  /*76d0*/  F2FP.SATFINITE.E4M3.F32.PACK_AB_MERGE_C R172, R173, R172, RZ ;  /* 0x000000acadac723e */ /* 0x000fe200048070ff */
[-C--:B------:R-:W-:Y:S01]  /*76e0*/  FMUL.FTZ R28, R28, R7.reuse ;  /* 0x000000071c1c7220 */ /* 0x080fe20000410000 */
[----:B------:R-:W-:Y:S01]  /*76f0*/  F2FP.SATFINITE.E4M3.F32.PACK_AB_MERGE_C R178, R179, R178, RZ ;  /* 0x000000b2b3b2723e */ /* 0x000fe200048070ff */
[-C--:B------:R-:W-:Y:S01]  /*7700*/  FMUL.FTZ R29, R29, R7.reuse ;  /* 0x000000071d1d7220 */ /* 0x080fe20000410000 */
[----:B------:R-:W-:Y:S01]  /*7710*/  F2FP.SATFINITE.E4M3.F32.PACK_AB_MERGE_C R180, R181, R180, RZ ;  /* 0x000000b4b5b4723e */ /* 0x000fe200048070ff */
[----:B------:R-:W-:Y:S01]  /*7720*/  FMUL.FTZ R32, R32, R7 ;  /* 0x0000000720207220 */ /* 0x000fe20000410000 */
[----:B------:R-:W-:Y:S01]  /*7730*/  F2FP.SATFINITE.E4M3.F32.PACK_AB_MERGE_C R187, R188, R187, RZ ;  /* 0x000000bbbcbb723e */ /* 0x000fe200048070ff */
[----:B------:R-:W-:Y:S01]  /*7740*/  FMUL.FTZ R33, R33, R7 ;  /* 0x0000000721217220 */ /* 0x000fe20000410000 */
[----:B------:R-:W-:Y:S01]  /*7750*/  F2FP.SATFINITE.E4M3.F32.PACK_AB_MERGE_C R189, R190, R189, RZ ;  /* 0x000000bdbebd723e */ /* 0x000fe200048070ff */
[-C--:B------:R-:W-:Y:S01]  /*7760*/  FMUL.FTZ R36, R36, R7.reuse ;  /* 0x0000000724247220 */ /* 0x080fe20000410000 */
[----:B------:R-:W-:Y:S01]  /*7770*/  PRMT R8, R3, 0x654, R8 ;  /* 0x0000065403087816 */ /* 0x000fe20000000008 */
[-C--:B------:R-:W-:Y:S01]  /*7780*/  FMUL.FTZ R37, R37, R7.reuse ;  /* 0x0000000725257220 */ /* 0x080fe20000410000 */
[----:B------:R-:W-:Y:S01]  /*7790*/  F2FP.SATFINITE.E4M3.F32.PACK_AB_MERGE_C R14, R11, R10, R14 ;  /* 0x0000000a0b0e723e */ /* 0x000fe2000480700e */
[-C--:B------:R-:W-:Y:S01]  /*77a0*/  FMUL.FTZ R40, R40, R7.reuse ;  /* 0x0000000728287220 */ /* 0x080fe20000410000 */
[----:B------:R-:W-:Y:S01]  /*77b0*/  F2FP.SATFINITE.E4M3.F32.PACK_AB_MERGE_C R154, R21, R20, R154 ;  /* 0x00000014159a723e */ /* 0x000fe2000480709a */
[----:B------:R1:W-:Y:S01]  /*77c0*/  SYNCS.ARRIVE.TRANS64.RED.A1T0 RZ, [R8+URZ], RZ ;  /* 0x000000ff08ff79a7 */ /* 0x0003e2000810043f */
[----:B------:R-:W-:Y:S01]  /*77d0*/  F2FP.SATFINITE.E4M3.F32.PACK_AB_MERGE_C R156, R153, R152, R156 ;  /* 0x00000098999c723e */ /* 0x000fe2000480709c */
[-C--:B------:R-:W-:Y:S01]  /*77e0*/  FMUL.FTZ R41, R41, R7.reuse ;  /* 0x0000000729297220 */ /* 0x080fe20000410000 */
        /* <DEDUP_REMOVED lines=16> */
[----:B------:R-:W-:Y:S01]  /*78f0*/  F2FP.SATFINITE.E4M3.F32.PACK_AB_MERGE_C R196, R197, R196, RZ ;  /* 0x000000c4c5c4723e */ /* 0x000fe200048070ff */
[-C--:B------:R-:W-:Y:S01]  /*7900*/  FMUL.FTZ R60, R60, R7.reuse ;  /* 0x000000073c3c7220 */ /* 0x080fe20000410000 */
[----:B------:R-:W-:Y:S01]  /*7910*/  F2FP.SATFINITE.E4M3.F32.PACK_AB_MERGE_C R198, R199, R198, RZ ;  /* 0x000000c6c7c6723e */ /* 0x000fe200048070ff */
[----:B------:R-:W-:Y:S01]  /*7920*/  FMUL.FTZ R61, R61, R7 ;  /* 0x000000073d3d7220 */ /* 0x000fe20000410000 */
[----:B------:R-:W-:Y:S01]  /*7930*/  F2FP.SATFINITE.E4M3.F32.PACK_AB_MERGE_C R204, R204, R205, RZ ;  /* 0x000000cdcccc723e */ /* 0x000fe200048070ff */
[-C--:B------:R-:W-:Y:S01]  /*7940*/  FMUL.FTZ R64, R64, R7.reuse ;  /* 0x0000000740407220 */ /* 0x080fe20000410000 */
[----:B------:R-:W-:Y:S01]  /*7950*/  F2FP.SATFINITE.E4M3.F32.PACK_AB_MERGE_C R206, R207, R206, RZ ;  /* 0x000000cecfce723e */ /* 0x000fe200048070ff */
        /* <DEDUP_REMOVED lines=108> */
[----:B------:R-:W-:Y:S01]  /*8020*/  IMAD.MOV.U32 R6, RZ, RZ, R192 ;  /* 0x000000ffff067224 */ /* 0x000fe200078e00c0 */
[----:B------:R-:W-:Y:S01]  /*8030*/  F2FP.SATFINITE.E4M3.F32.PACK_AB_MERGE_C R225, R195, R194, R198 ;  /* 0x000000c2c3e1723e */ /* 0x000fe200048070c6 */
[----:B------:R-:W-:Y:S01]  /*8040*/  IMAD.MOV.U32 R7, RZ, RZ, R186 ;  /* 0x000000ffff077224 */ /* 0x000fe200078e00ba */
[----:B------:R-:W-:Y:S01]  /*8050*/  F2FP.SATFINITE.E4M3.F32.PACK_AB_MERGE_C R226, R201, R200, R204 ;  /* 0x000000c8c9e2723e */ /* 0x000fe200048070cc */
[----:B------:R-:W-:Y:S01]  /*8060*/  IMAD.MOV.U32 R228, RZ, RZ, R12 ;  /* 0x000000ffffe47224 */ /* 0x000fe200078e000c */
[----:B------:R-:W-:Y:S01]  /*8070*/  F2FP.SATFINITE.E4M3.F32.PACK_AB_MERGE_C R227, R203, R202, R206 ;  /* 0x000000cacbe3723e */ /* 0x000fe200048070ce */
[----:B------:R-:W-:-:S02]  /*8080*/  IMAD.MOV.U32 R229, RZ, RZ, R14 ;  /* 0x000000ffffe57224 */ /* 0x000fc400078e000e */
[----:B------:R-:W-:Y:S02]  /*8090*/  IMAD.MOV.U32 R230, RZ, RZ, R154 ;  /* 0x000000ffffe67224 */ /* 0x000fe400078e009a */
[----:B------:R-:W-:Y:S02]  /*80a0*/  IMAD.MOV.U32 R231, RZ, RZ, R156 ;  /* 0x000000ffffe77224 */ /* 0x000fe400078e009c */
[----:B------:R-:W-:Y:S02]  /*80b0*/  IMAD.MOV.U32 R216, RZ, RZ, R162 ;  /* 0x000000ffffd87224 */ /* 0x000fe400078e00a2 */
[----:B------:R-:W-:Y:S02]  /*80c0*/  IMAD.MOV.U32 R217, RZ, RZ, R164 ;  /* 0x000000ffffd97224 */ /* 0x000fe400078e00a4 */
[----:B------:R-:W-:Y:S02]  /*80d0*/  IMAD.MOV.U32 R218, RZ, RZ, R170 ;  /* 0x000000ffffda7224 */ /* 0x000fe400078e00aa */
[----:B------:R-:W-:-:S02]  /*80e0*/  IMAD.MOV.U32 R219, RZ, RZ, R172 ;  /* 0x000000ffffdb7224 */ /* 0x000fc400078e00ac */
[----:B------:R-:W-:Y:S02]  /*80f0*/  IMAD.MOV.U32 R220, RZ, RZ, R178 ;  /* 0x000000ffffdc7224 */ /* 0x000fe400078e00b2 */
[----:B------:R-:W-:Y:S02]  /*8100*/  IMAD.MOV.U32 R221, RZ, RZ, R180 ;  /* 0x000000ffffdd7224 */ /* 0x000fe400078e00b4 */
[----:B------:R-:W-:Y:S02]  /*8110*/  IMAD.MOV.U32 R222, RZ, RZ, R187 ;  /* 0x000000ffffde7224 */ /* 0x000fe400078e00bb */
[----:B------:R-:W-:Y:S01]  /*8120*/  IMAD.MOV.U32 R223, RZ, RZ, R189 ;  /* 0x000000ffffdf7224 */ /* 0x000fe200078e00bd */
[----:B-1----:R-:W-:Y:S06]  /*8130*/  @P1 BRA `(.L_x_163) ;  /* 0xffffffd000dc1947 */ /* 0x002fec000383ffff */
.L_x_153:
[----:B------:R-:W-:Y:S06]  /*8140*/  BAR.ARV 0x8, 0x180 ;  /* 0x0206000000007b1d */ /* 0x000fec0000002000 */
[----:B------:R-:W-:Y:S05]  /*8150*/  @!P0 BRA `(.L_x_164) ;  /* 0x0000000000048947 */ /* 0x000fea0003800000 */
[----:B------:R-:W-:Y:S01]  /*8160*/  BPT.TRAP 0x1 ;  /* 0x000000040000795c */ /* 0x000fe20000300000 */
.L_x_164:
[----:B------:R-:W-:Y:S02]  /*8170*/  IMAD.U32 R7, RZ, RZ, UR53 ;  /* 0x00000035ff077e24 */ /* 0x000fe4000f8e00ff */
[----:B------:R-:W-:Y:S02]  /*8180*/  IMAD.U32 R0, RZ, RZ, UR45 ;  /* 0x0000002dff007e24 */ /* 0x000fe4000f8e00ff */
[----:B------:R-:W-:-:S03]  /*8190*/  IMAD R14, R7, 0x8, R2 ;  /* 0x00000008070e7824 */ /* 0x000fc600078e0202 */
[----:B------:R-:W-:-:S04]  /*81a0*/  SHF.L.U32 R7, R0, 0x1f, RZ ;  /* 0x0000001f00077819 */ /* 0x000fc800000006ff */
[----:B------:R1:W2:Y:S01]  /*81b0*/  SYNCS.PHASECHK.TRANS64.TRYWAIT P1, [R14+URZ+0x38850], R7 ;  /* 0x038850070e0075a7 */ /* 0x0002a2000802017f */
[----:B------:R-:W-:Y:S05]  /*81c0*/  @!P0 BRA `(.L_x_165) ;  /* 0x0000000000048947 */ /* 0x000fea0003800000 */
[----:B------:R-:W-:Y:S01]  /*81d0*/  BPT.TRAP 0x1 ;  /* 0x000000040000795c */ /* 0x000fe20000300000 */
.L_x_165:
[----:B------:R-:W-:Y:S02]  /*81e0*/  VIADD R2, R2, 0x400 ;  /* 0x0000040002027836 */ /* 0x000fe40000000000 */
[----:B------:R-:W-:-:S03]  /*81f0*/  IMAD.U32 R9, RZ, RZ, UR53 ;  /* 0x00000035ff097e24 */ /* 0x000fc6000f8e00ff */
[----:B------:R-:W-:-:S04]  /*8200*/  SHF.R.U32.HI R2, RZ, 0x4, R2 ;  /* 0x00000004ff027819 */ /* 0x000fc80000011602 */
[----:B------:R-:W-:-:S04]  /*8210*/  LOP3.LUT R2, R2, 0x3fff, RZ, 0xc0, !PT ;  /* 0x00003fff02027812 */ /* 0x000fc800078ec0ff */
[----:B------:R-:W-:Y:S01]  /*8220*/  LOP3.LUT R2, R2, 0x10000, RZ, 0xfc, !PT ;  /* 0x0001000002027812 */ /* 0x000fe200078efcff */
[----:B--2---:R-:W-:Y:S06]  /*8230*/  @P1 BRA `(.L_x_166) ;  /* 0x0000000000081947 */ /* 0x004fec0003800000 */
[----:B------:R-:W2:Y:S02]  /*8240*/  SYNCS.PHASECHK.TRANS64.TRYWAIT P1, [R14+URZ+0x38850], R7 ;  /* 0x038850070e0075a7 */ /* 0x000ea4000802017f */
[----:B--2---:R-:W-:Y:S05]  /*8250*/  @!P1 BRA `(.L_x_167) ;  /* 0x000000d800689947 */ /* 0x004fea0003800000 */
.L_x_166:
[----:B------:R-:W-:Y:S01]  /*8260*/  IMAD R6, R9, 0x800, R2 ;  /* 0x0000080009067824 */ /* 0x000fe200078e0202 */
[----:B------:R-:W-:Y:S05]  /*8270*/  WARPSYNC.ALL ;  /* 0x0000000000007948 */ /* 0x000fea0003800000 */
[----:B-12---:R-:W-:Y:S01]  /*8280*/  IMAD.MOV.U32 R7, RZ, RZ, 0x40000040 ;  /* 0x40000040ff077424 */ /* 0x006fe200078e00ff */
[C---:B------:R-:W-:Y:S01]  /*8290*/  R2UR UR6, R6.reuse ;  /* 0x00000000060672ca */ /* 0x040fe200000e0000 */
[----:B------:R-:W-:Y:S01]  /*82a0*/  WARPGROUP.ARRIVE ;  /* 0x00000000000079c5 */ /* 0x000fe20000000000 */
[C---:B------:R-:W-:Y:S01]  /*82b0*/  VIADD R8, R6.reuse, 0x2 ;  /* 0x0000000206087836 */ /* 0x040fe20000000000 */
[----:B------:R-:W-:Y:S01]  /*82c0*/  ULDC.64 UR4, c[0x0][0x9a0] ;  /* 0x0002680000047ab9 */ /* 0x000fe20000000a00 */
[----:B------:R-:W-:Y:S01]  /*82d0*/  R2UR UR7, R7 ;  /* 0x00000000070772ca */ /* 0x000fe200000e0000 */
[----:B------:R-:W-:Y:S01]  /*82e0*/  IMAD.MOV.U32 R9, RZ, RZ, 0x40000040 ;  /* 0x40000040ff097424 */ /* 0x000fe200078e00ff */
[----:B------:R-:W-:Y:S01]  /*82f0*/  ISETP.NE.U32.AND P1, PT, RZ, UR4, PT ;  /* 0x00000004ff007c0c */ /* 0x000fe2000bf25070 */
[----:B------:R-:W-:-:S02]  /*8300*/  VIADD R12, R6, 0x4 ;  /* 0x00000004060c7836 */ /* 0x000fc40000000000 */
[----:B------:R-:W-:Y:S01]  /*8310*/  IMAD.MOV.U32 R13, RZ, RZ, 0x40000040 ;  /* 0x40000040ff0d7424 */ /* 0x000fe200078e00ff */
[----:B------:R-:W-:Y:S01]  /*8320*/  ISETP.NE.AND.EX P1, PT, RZ, UR5, PT, P1 ;  /* 0x00000005ff007c0c */ /* 0x000fe2000bf25310 */
[----:B------:R-:W-:-:S06]  /*8330*/  IMAD.MOV.U32 R2, RZ, RZ, 0x3f800000 ;  /* 0x3f800000ff027424 */ /* 0x000fcc00078e00ff */
[----:B------:R-:W-:Y:S01]  /*8340*/  QGMMA.64x256x32.F32.E4M3.E4M3 R24, R228, gdesc[UR4], R24, gsb0 ;  /* 0x03e00004e4187df3 */ /* 0x000fe20008000818 */
[----:B------:R-:W-:Y:S02]  /*8350*/  R2UR UR6, R8 ;  /* 0x00000000080672ca */ /* 0x000fe400000e0000 */
[----:B------:R-:W-:-:S03]  /*8360*/  R2UR UR7, R9 ;  /* 0x00000000090772ca */ /* 0x000fc600000e0000 */
[----:B------:R-:W1:Y:S08]  /*8370*/  @P1 LDC.64 R8, c[0x0][0x9c8] ;  /* 0x00027200ff081b82 */ /* 0x000e700000000a00 */
[----:B------:R-:W2:Y:S01]  /*8380*/  @P1 LDC.64 R10, c[0x0][0x9d0] ;  /* 0x00027400ff0a1b82 */ /* 0x000ea20000000a00 */
[----:B-1----:R-:W-:-:S04]  /*8390*/  @P1 IMAD R0, R8, UR37, RZ ;  /* 0x0000002508001c24 */ /* 0x002fc8000f8e02ff */
[----:B------:R-:W-:Y:S02]  /*83a0*/  @P1 IMAD R7, R9, UR36, R0 ;  /* 0x0000002409071c24 */ /* 0x000fe4000f8e0200 */
[----:B------:R-:W-:-:S04]  /*83b0*/  @P1 IMAD.WIDE.U32 R8, R8, UR36, RZ ;  /* 0x0000002408081c25 */ /* 0x000fc8000f8e00ff */
[----:B------:R-:W-:Y:S02]  /*83c0*/  @P1 IMAD.IADD R9, R9, 0x1, R7 ;  /* 0x0000000109091824 */ /* 0x000fe400078e0207 */
[----:B--2---:R-:W-:-:S04]  /*83d0*/  @P1 IMAD.WIDE.U32 R8, R10, UR39, R8 ;  /* 0x000000270a081c25 */ /* 0x004fc8000f8e0008 */
[----:B------:R-:W-:Y:S01]  /*83e0*/  @P1 IMAD R11, R11, UR39, R9 ;  /* 0x000000270b0b1c24 */ /* 0x000fe2000f8e0209 */
[----:B------:R-:W-:-:S04]  /*83f0*/  @P1 LEA R10, P2, R8, UR4, 0x2 ;  /* 0x00000004080a1c11 */ /* 0x000fc8000f8410ff */
[----:B------:R-:W-:-:S05]  /*8400*/  @P1 LEA.HI.X R11, R8, UR5, R11, 0x2, P2 ;  /* 0x00000005080b1c11 */ /* 0x000fca00090f140b */
[----:B------:R1:W2:Y:S01]  /*8410*/  @P1 LDG.E R2, desc[UR48][R10.64] ;  /* 0x000000300a021981 */ /* 0x0002a2000c1e1900 */
[----:B------:R-:W-:Y:S02]  /*8420*/  WARPGROUP.DEPBAR.LE gsb0, 0x0 ;  /* 0x00008000000079c5 */ /* 0x000fe40000010000 */
[----:B------:R-:W-:-:S06]  /*8430*/  WARPGROUP.ARRIVE ;  /* 0x00000000000079c5 */ /* 0x000fcc0000000000 */
[----:B------:R-:W-:Y:S01]  /*8440*/  QGMMA.64x256x32.F32.E4M3.E4M3 R24, R216, gdesc[UR4], R24, gsb0 ;  /* 0x03e00004d8187df3 */ /* 0x000fe20008000818 */
[----:B------:R-:W-:Y:S02]  /*8450*/  R2UR UR6, R12 ;  /* 0x000000000c0672ca */ /* 0x000fe400000e0000 */
[----:B------:R-:W-:Y:S01]  /*8460*/  R2UR UR7, R13 ;  /* 0x000000000d0772ca */ /* 0x000fe200000e0000 */
[----:B------:R-:W-:Y:S02]  /*8470*/  VIADD R6, R6, 0x6 ;  /* 0x0000000606067836 */ /* 0x000fe40000000000 */
[----:B------:R-:W-:Y:S01]  /*8480*/  IMAD.MOV.U32 R7, RZ, RZ, 0x40000040 ;  /* 0x40000040ff077424 */ /* 0x000fe200078e00ff */
[----:B------:R-:W-:Y:S02]  /*8490*/  WARPGROUP.DEPBAR.LE gsb0, 0x0 ;  /* 0x00008000000079c5 */ /* 0x000fe40000010000 */
[----:B------:R-:W-:-:S15]  /*84a0*/  WARPGROUP.ARRIVE ;  /* 0x00000000000079c5 */ /* 0x000fde0000000000 */
[----:B------:R-:W-:-:S04]  /*84b0*/  NOP ;  /* 0x0000000000007918 */ /* 0x000fc80000000000 */
[----:B------:R-:W-:Y:S01]  /*84c0*/  QGMMA.64x256x32.F32.E4M3.E4M3 R24, R220, gdesc[UR4], R24, gsb0 ;  /* 0x03e00004dc187df3 */ /* 0x000fe20008000818 */
[----:B------:R-:W-:Y:S02]  /*84d0*/  R2UR UR6, R6 ;  /* 0x00000000060672ca */ /* 0x000fe400000e0000 */
[----:B------:R-:W-:Y:S02]  /*84e0*/  R2UR UR7, R7 ;  /* 0x00000000070772ca */ /* 0x000fe400000e0000 */
[----:B------:R-:W3:Y:S04]  /*84f0*/  SHFL.BFLY PT, R7, R4, 0x2, 0x1f ;  /* 0x0c401f0004077f89 */ /* 0x000ee800000e0000 */
[----:B------:R-:W4:Y:S01]  /*8500*/  SHFL.BFLY PT, R6, R5, 0x2, 0x1f ;  /* 0x0c401f0005067f89 */ /* 0x000f2200000e0000 */
[----:B---3--:R-:W-:-:S01]  /*8510*/  FADD.FTZ R7, R7, R4 ;  /* 0x0000000407077221 */ /* 0x008fc20000010000 */
[----:B----4-:R-:W-:-:S04]  /*8520*/  FADD.FTZ R6, R6, R5 ;  /* 0x0000000506067221 */ /* 0x010fc80000010000 */
[----:B------:R-:W3:Y:S04]  /*8530*/  SHFL.BFLY PT, R0, R7, 0x1, 0x1f ;  /* 0x0c201f0007007f89 */ /* 0x000ee800000e0000 */
[----:B------:R-:W1:Y:S01]  /*8540*/  SHFL.BFLY PT, R9, R6, 0x1, 0x1f ;  /* 0x0c201f0006097f89 */ /* 0x000e6200000e0000 */
[----:B---3--:R-:W-:-:S01]  /*8550*/  FADD.FTZ R8, R7, R0 ;  /* 0x0000000007087221 */ /* 0x008fc20000010000 */
[----:B-1----:R-:W-:-:S04]  /*8560*/  FADD.FTZ R10, R6, R9 ;  /* 0x00000009060a7221 */ /* 0x002fc80000010000 */
[C---:B------:R-:W-:Y:S01]  /*8570*/  FSETP.NE.FTZ.AND P1, PT, R8.reuse, RZ, PT ;  /* 0x000000ff0800720b */ /* 0x040fe20003f35000 */
[----:B------:R-:W-:Y:S01]  /*8580*/  FMUL.FTZ R11, R8, 0.00390625 ;  /* 0x3b800000080b7820 */ /* 0x000fe20000410000 */
[----:B------:R-:W-:Y:S01]  /*8590*/  FMUL.FTZ R12, R10, 0.00390625 ;  /* 0x3b8000000a0c7820 */ /* 0x000fe20000410000 */
[----:B------:R-:W-:-:S03]  /*85a0*/  IMAD.MOV.U32 R9, RZ, RZ, RZ ;  /* 0x000000ffff097224 */ /* 0x000fc600078e00ff */
[----:B------:R-:W-:Y:S02]  /*85b0*/  FSETP.NE.FTZ.AND P2, PT, R11, RZ, PT ;  /* 0x000000ff0b00720b */ /* 0x000fe40003f55000 */
[----:B------:R-:W-:-:S05]  /*85c0*/  FSETP.NE.FTZ.AND P3, PT, R12, RZ, PT ;  /* 0x000000ff0c00720b */ /* 0x000fca0003f75000 */
[----:B------:R1:W-:Y:S01]  /*85d0*/  @P1 MUFU.RCP R9, R8 ;  /* 0x0000000800091308 */ /* 0x0003e20000001000 */
[----:B------:R-:W-:Y:S01]  /*85e0*/  FSETP.NE.FTZ.AND P1, PT, R10, RZ, PT ;  /* 0x000000ff0a00720b */ /* 0x000fe20003f35000 */
[----:B------:R-:W-:-:S06]  /*85f0*/  IMAD.MOV.U32 R7, RZ, RZ, RZ ;  /* 0x000000ffff077224 */ /* 0x000fcc00078e00ff */
[----:B------:R-:W3:Y:S08]  /*8600*/  @P2 MUFU.LG2 R4, R11 ;  /* 0x0000000b00042308 */ /* 0x000ef00000000c00 */
[----:B------:R-:W4:Y:S08]  /*8610*/  @P3 MUFU.LG2 R6, R12 ;  /* 0x0000000c00063308 */ /* 0x000f300000000c00 */
[----:B------:R-:W5:Y:S01]  /*8620*/  @P1 MUFU.RCP R7, R10 ;  /* 0x0000000a00071308 */ /* 0x000f620000001000 */
[----:B------:R-:W-:-:S02]  /*8630*/  IMAD.U32 R5, RZ, RZ, UR52 ;  /* 0x00000034ff057e24 */ /* 0x000fc4000f8e00ff */
[----:B------:R-:W-:Y:S01]  /*8640*/  IMAD.U32 R13, RZ, RZ, UR52 ;  /* 0x00000034ff0d7e24 */ /* 0x000fe2000f8e00ff */
[----:B------:R-:W-:Y:S02]  /*8650*/  WARPGROUP.DEPBAR.LE gsb0, 0x0 ;  /* 0x00008000000079c5 */ /* 0x000fe40000010000 */
[----:B------:R-:W-:-:S06]  /*8660*/  WARPGROUP.ARRIVE ;  /* 0x00000000000079c5 */ /* 0x000fcc0000000000 */
[----:B------:R-:W-:Y:S01]  /*8670*/  QGMMA.64x256x32.F32.E4M3.E4M3 R24, R224, gdesc[UR4], R24, gsb0 ;  /* 0x03e00004e0187df3 */ /* 0x000fe20008000818 */
[----:B------:R-:W-:Y:S01]  /*8680*/  @P2 FMUL.FTZ R5, R5, 0.69314718246459960938 ;  /* 0x3f31721805052820 */ /* 0x000fe20000410000 */
[----:B-1----:R-:W-:Y:S01]  /*8690*/  @P3 FMUL.FTZ R8, R13, 0.69314718246459960938 ;  /* 0x3f3172180d083820 */ /* 0x002fe20000410000 */
[----:B---3--:R-:W-:Y:S01]  /*86a0*/  @P2 FMUL.FTZ R4, R4, 0.69314718246459960938 ;  /* 0x3f31721804042820 */ /* 0x008fe20000410000 */
[----:B----4-:R-:W-:Y:S01]  /*86b0*/  @P3 FMUL.FTZ R11, R6, 0.69314718246459960938 ;  /* 0x3f317218060b3820 */ /* 0x010fe20000410000 */
[----:B------:R-:W-:Y:S02]  /*86c0*/  IMAD.MOV.U32 R0, RZ, RZ, -0x800000 ;  /* 0xff800000ff007424 */ /* 0x000fe400078e00ff */
[----:B--2---:R-:W-:Y:S01]  /*86d0*/  FMUL.FTZ R152, R9, R2 ;  /* 0x0000000209987220 */ /* 0x004fe20000410000 */
[----:B------:R-:W-:Y:S02]  /*86e0*/  IMAD.MOV.U32 R160, RZ, RZ, -0x800000 ;  /* 0xff800000ffa07424 */ /* 0x000fe400078e00ff */
[----:B------:R-:W-:Y:S01]  /*86f0*/  @P2 FFMA.FTZ R0, R5, R186, R4 ;  /* 0x000000ba05002223 */ /* 0x000fe20000010004 */
[----:B------:R-:W-:-:S01]  /*8700*/  @P3 FFMA.FTZ R160, R8, R192, R11 ;  /* 0x000000c008a03223 */ /* 0x000fc2000001000b */
[----:B-----5:R-:W-:Y:S01]  /*8710*/  FMUL.FTZ R2, R7, R2 ;  /* 0x0000000207027220 */ /* 0x020fe20000410000 */
[----:B------:R-:W-:-:S02]  /*8720*/  WARPGROUP.DEPBAR.LE gsb0, 0x0 ;  /* 0x00008000000079c5 */ /* 0x000fc40000010000 */
[----:B------:R-:W-:Y:S05]  /*8730*/  @!P0 BRA `(.L_x_168) ;  /* 0x0000000000048947 */ /* 0x000fea0003800000 */
[----:B------:R-:W-:Y:S01]  /*8740*/  BPT.TRAP 0x1 ;  /* 0x000000040000795c */ /* 0x000fe20000300000 */
.L_x_168:
[----:B------:R-:W-:Y:S01]  /*8750*/  VIADD R14, R14, 0x38860 ;  /* 0x000388600e0e7836 */ /* 0x000fe20000000000 */
[----:B------:R-:W-:Y:S01]  /*8760*/  UIADD3 UR53, UR53, 0x1, URZ ;  /* 0x0000000135357890 */ /* 0x000fe2000fffe03f */
[-C--:B------:R-:W-:Y:S01]  /*8770*/  FMUL.FTZ R4, R24, R152.reuse ;  /* 0x0000009818047220 */ /* 0x080fe20000410000 */
[-C--:B------:R-:W-:Y:S01]  /*8780*/  FMUL.FTZ R5, R29, R152.reuse ;  /* 0x000000981d057220 */ /* 0x080fe20000410000 */
[-C--:B------:R-:W-:Y:S01]  /*8790*/  FMUL.FTZ R6, R37, R152.reuse ;  /* 0x0000009825067220 */ /* 0x080fe20000410000 */
[----:B------:R-:W-:Y:S01]  /*87a0*/  PRMT R153, R3, 0x654, R14 ;  /* 0x0000065403997816 */ /* 0x000fe2000000000e */
[----:B------:R-:W-:Y:S01]  /*87b0*/  UISETP.NE.AND UP0, UPT, UR53, 0x2, UPT ;  /* 0x000000023500788c */ /* 0x000fe2000bf05270 */
[-C--:B------:R-:W-:Y:S01]  /*87c0*/  FMUL.FTZ R3, R32, R152.reuse ;  /* 0x0000009820037220 */ /* 0x080fe20000410000 */
[-C--:B------:R-:W-:Y:S01]  /*87d0*/  FMUL.FTZ R7, R40, R152.reuse ;  /* 0x0000009828077220 */ /* 0x080fe20000410000 */
[----:B------:R1:W-:Y:S01]  /*87e0*/  SYNCS.ARRIVE.TRANS64.RED.A1T0 RZ, [R153+URZ], RZ ;  /* 0x000000ff99ff79a7 */ /* 0x0003e2000810043f */
        /* <DEDUP_REMOVED lines=15> */
[----:B------:R-:W-:Y:S01]  /*88e0*/  USEL UR4, URZ, 0x1, UP0 ;  /* 0x000000013f047887 */ /* 0x000fe20008000000 */
        /* <DEDUP_REMOVED lines=108> */
[----:B------:R-:W-:Y:S01]  /*8fb0*/  FMUL.FTZ R147, R147, R2 ;  /* 0x0000000293937220 */ /* 0x000fe20000410000 */
[----:B------:R-:W-:-:S02]  /*8fc0*/  UIADD3 UR46, UR46, 0x1, URZ ;  /* 0x000000012e2e7890 */ /* 0x000fc4000fffe03f */
[----:B------:R-:W-:Y:S02]  /*8fd0*/  USEL UR53, UR53, URZ, UP0 ;  /* 0x0000003f35357287 */ /* 0x000fe40008000000 */
[----:B-1----:R-:W-:-:S12]  /*8fe0*/  ULOP3.LUT UR45, UR45, UR4, URZ, 0x3c, !UPT ;  /* 0x000000042d2d7292 */ /* 0x002fd8000f8e3c3f */
.L_x_146:
[----:B------:R-:W1:Y:S08]  /*8ff0*/  S2UR UR4, SR_CgaCtaId ;  /* 0x00000000000479c3 */ /* 0x000e700000008800 */
[----:B------:R-:W-:Y:S01]  /*9000*/  BAR.SYNC.DEFER_BLOCKING 0x5, 0x180 ;  /* 0x0146000000007b1d */ /* 0x000fe20000010000 */
[----:B------:R-:W-:-:S05]  /*9010*/  UISETP.NE.AND UP0, UPT, UR44, URZ, UPT ;  /* 0x0000003f2c00728c */ /* 0x000fca000bf05270 */
[----:B------:R-:W-:Y:S01]  /*9020*/  UMOV UR8, 0x400 ;  /* 0x0000040000087882 */ /* 0x000fe20000000000 */
[----:B------:R-:W-:Y:S05]  /*9030*/  BSSY B0, `(.L_x_169) ;  /* 0x000062a000007945 */ /* 0x000fea0003800000 */
[----:B------:R-:W-:Y:S01]  /*9040*/  @!UP0 ULDC UR44, c[0x0][0xad4] ;  /* 0x0002b500002c8ab9 */ /* 0x000fe20000000800 */
[----:B-1----:R-:W-:-:S09]  /*9050*/  ULEA UR8, UR4, UR8, 0x18 ;  /* 0x0000000804087291 */ /* 0x002fd2000f8ec03f */
[----:B------:R-:W1:Y:S02]  /*9060*/  LDS.128 R64, [UR8+0x388d0] ;  /* 0x0388d008ff407984 */ /* 0x000e640008000c00 */
[----:B-1----:R-:W-:Y:S02]  /*9070*/  R2UR UR5, R65 ;  /* 0x00000000410572ca */ /* 0x002fe400000e0000 */
[----:B------:R-:W-:Y:S02]  /*9080*/  R2UR UR6, R66 ;  /* 0x00000000420672ca */ /* 0x000fe400000e0000 */
[----:B------:R-:W-:Y:S01]  /*9090*/  R2UR UR7, R67 ;  /* 0x00000000430772ca */ /* 0x000fe200000e0000 */
[----:B------:R-:W-:Y:S06]  /*90a0*/  BAR.ARV 0x4, 0x180 ;  /* 0x0106000000007b1d */ /* 0x000fec0000002000 */
[----:B------:R-:W-:Y:S08]  /*90b0*/  @P0 BRA `(.L_x_170) ;  /* 0x0000005000b40947 */ /* 0x000ff00003800000 */
[----:B------:R-:W1:Y:S01]  /*90c0*/  S2R R192, SR_TID.X ;  /* 0x0000000000c07919 */ /* 0x000e620000002100 */
[----:B------:R-:W-:Y:S01]  /*90d0*/  ULDC.64 UR10, c[0x4][0x140] ;  /* 0x01005000000a7ab9 */ /* 0x000fe20000000a00 */
[----:B------:R-:W2:Y:S01]  /*90e0*/  LDL R178, [R1+0x50] ;  /* 0x0000500001b27983 */ /* 0x000ea20000100800 */
[----:B------:R-:W3:Y:S01]  /*90f0*/  S2UR UR4, SR_SWINHI ;  /* 0x00000000000479c3 */ /* 0x000ee20000002f00 */
[----:B------:R-:W-:Y:S01]  /*9100*/  ULDC.64 UR16, c[0x0][0xc00] ;  /* 0x0003000000107ab9 */ /* 0x000fe20000000a00 */
[----:B------:R-:W-:Y:S01]  /*9110*/  ULDC.64 UR12, c[0x0][0xc00] ;  /* 0x00030000000c7ab9 */ /* 0x000fe20000000a00 */
[----:B------:R-:W4:Y:S01]  /*9120*/  LDL R193, [R1+0x4c] ;  /* 0x00004c0001c17983 */ /* 0x000f220000100800 */
[----:B------:R-:W-:Y:S01]  /*9130*/  ULDC.64 UR14, c[0x0][0xc08] ;  /* 0x00030200000e7ab9 */ /* 0x000fe20000000a00 */
[----:B------:R-:W-:Y:S01]  /*9140*/  ULDC UR22, c[0x0][0xbe8] ;  /* 0x0002fa0000167ab9 */ /* 0x000fe20000000800 */
[----:B-1----:R-:W-:-:S05]  /*9150*/  IMAD.SHL.U32 R2, R192, 0x4, RZ ;  /* 0x00000004c0027824 */ /* 0x002fca00078e00ff */
[----:B------:R-:W-:Y:S01]  /*9160*/  LOP3.LUT R2, R2, 0xc, RZ, 0xc0, !PT ;  /* 0x0000000c02027812 */ /* 0x000fe200078ec0ff */
[----:B------:R-:W-:Y:S03]  /*9170*/  BAR.SYNC.DEFER_BLOCKING 0x1, 0x100 ;  /* 0x0044000000007b1d */ /* 0x000fe60000010000 */
[----:B------:R-:W-:-:S05]  /*9180*/  IADD3 R64, P0, R2, UR10, RZ ;  /* 0x0000000a02407c10 */ /* 0x000fca000ff1e0ff */
[----:B------:R-:W-:-:S06]  /*9190*/  IMAD.X R65, RZ, RZ, UR11, P0 ;  /* 0x0000000bff417e24 */ /* 0x000fcc00080e06ff */
[----:B------:R1:W5:Y:S01]  /*91a0*/  LDG.E.CONSTANT R65, desc[UR48][R64.64] ;  /* 0x0000003040417981 */ /* 0x000362000c1e9900 */
[----:B------:R-:W-:Y:S01]  /*91b0*/  LOP3.LUT P0, R2, R192, 0x3, RZ, 0xc0, !PT ;  /* 0x00000003c0027812 */ /* 0x000fe2000780c0ff */
[----:B------:R-:W-:Y:S01]  /*91c0*/  UMOV UR10, UR8 ;  /* 0x00000008000a7c82 */ /* 0x000fe20008000000 */
[----:B---3--:R-:W-:Y:S02]  /*91d0*/  UMOV UR11, UR4 ;  /* 0x00000004000b7c82 */ /* 0x008fe40008000000 */
[----:B------:R-:W-:-:S04]  /*91e0*/  ISETP.EQ.OR P0, PT, R2, 0x3, !P0 ;  /* 0x000000030200780c */ /* 0x000fc80004702670 */
[----:B------:R-:W-:Y:S02]  /*91f0*/  SEL R120, R72, R129, P0 ;  /* 0x0000008148787207 */ /* 0x000fe40000000000 */
[----:B------:R-:W-:Y:S02]  /*9200*/  SEL R72, R129, R72, P0 ;  /* 0x0000004881487207 */ /* 0x000fe40000000000 */
[----:B------:R-:W-:Y:S02]  /*9210*/  SEL R129, R26, R27, P0 ;  /* 0x0000001b1a817207 */ /* 0x000fe40000000000 */
[----:B------:R-:W-:Y:S02]  /*9220*/  SEL R26, R27, R26, P0 ;  /* 0x0000001a1b1a7207 */ /* 0x000fe40000000000 */
[----:B------:R-:W-:Y:S02]  /*9230*/  SEL R27, R30, R31, P0 ;  /* 0x0000001f1e1b7207 */ /* 0x000fe40000000000 */
[----:B------:R-:W-:-:S02]  /*9240*/  SEL R30, R31, R30, P0 ;  /* 0x0000001e1f1e7207 */ /* 0x000fc40000000000 */
[----:B------:R-:W-:Y:S02]  /*9250*/  SEL R133, R34, R35, P0 ;  /* 0x0000002322857207 */ /* 0x000fe40000000000 */
[----:B------:R-:W-:Y:S01]  /*9260*/  SEL R31, R35, R34, P0 ;  /* 0x00000022231f7207 */ /* 0x000fe20000000000 */
[----:B------:R-:W-:Y:S01]  /*9270*/  IMAD.MOV.U32 R34, RZ, RZ, 0x2 ;  /* 0x00000002ff227424 */ /* 0x000fe200078e00ff */
        /* <DEDUP_REMOVED lines=13> */
[----:B-1----:R-:W-:Y:S02]  /*9350*/  SEL R64, R147, R146, P0 ;  /* 0x0000009293407207 */ /* 0x002fe40000000000 */
        /* <DEDUP_REMOVED lines=94> */
[----:B------:R-:W-:Y:S01]  /*9940*/  SEL R66, R4, R25, P0 ;  /* 0x0000001904427207 */ /* 0x000fe20000000000 */
[----:B--2---:R-:W-:Y:S01]  /*9950*/  IMAD.WIDE R34, R178, R34, UR10 ;  /* 0x0000000ab2227e25 */ /* 0x004fe2000f8e0222 */
[----:B------:R-:W-:Y:S02]  /*9960*/  SEL R135, R135, R134, P0 ;  /* 0x0000008687877207 */ /* 0x000fe40000000000 */
[----:B------:R-:W-:Y:S02]  /*9970*/  SEL R151, R151, R150, P0 ;  /* 0x0000009697977207 */ /* 0x000fe40000000000 */
[----:B------:R-:W-:-:S02]  /*9980*/  IADD3 R91, P2, R34, 0xc020, RZ ;  /* 0x0000c020225b7810 */ /* 0x000fc40007f5e0ff */
[C---:B------:R-:W-:Y:S02]  /*9990*/  IADD3 R87, P3, R34.reuse, 0xc040, RZ ;  /* 0x0000c04022577810 */ /* 0x040fe40007f7e0ff */
[----:B------:R-:W-:Y:S02]  /*99a0*/  LOP3.LUT R90, R91, 0x380, RZ, 0xc0, !PT ;  /* 0x000003805b5a7812 */ /* 0x000fe400078ec0ff */
[----:B------:R-:W-:Y:S02]  /*99b0*/  IADD3 R79, P4, R34, 0xc060, RZ ;  /* 0x0000c060224f7810 */ /* 0x000fe40007f9e0ff */
[----:B------:R-:W-:Y:S02]  /*99c0*/  SHF.R.U64 R90, R90, 0x3, RZ ;  /* 0x000000035a5a7819 */ /* 0x000fe400000012ff */
[----:B------:R-:W-:Y:S02]  /*99d0*/  LOP3.LUT R86, R87, 0x380, RZ, 0xc0, !PT ;  /* 0x0000038057567812 */ /* 0x000fe400078ec0ff */
[----:B------:R-:W-:-:S02]  /*99e0*/  LOP3.LUT R78, R79, 0x380, RZ, 0xc0, !PT ;  /* 0x000003804f4e7812 */ /* 0x000fc400078ec0ff */
[----:B------:R-:W-:Y:S01]  /*99f0*/  LOP3.LUT R90, R90, R91, RZ, 0x3c, !PT ;  /* 0x0000005b5a5a7212 */ /* 0x000fe200078e3cff */
[--C-:B------:R-:W-:Y:S01]  /*9a00*/  IMAD.X R91, RZ, RZ, R35.reuse, P2 ;  /* 0x000000ffff5b7224 */ /* 0x100fe200010e0623 */
[----:B------:R-:W-:Y:S02]  /*9a10*/  SHF.R.U64 R86, R86, 0x3, RZ ;  /* 0x0000000356567819 */ /* 0x000fe400000012ff */
[----:B------:R-:W-:Y:S02]  /*9a20*/  IADD3 R75, P2, R34, 0x4060, RZ ;  /* 0x00004060224b7810 */ /* 0x000fe40007f5e0ff */
[----:B------:R-:W-:Y:S02]  /*9a30*/  SHF.R.U64 R78, R78, 0x3, RZ ;  /* 0x000000034e4e7819 */ /* 0x000fe400000012ff */
[----:B------:R-:W-:Y:S02]  /*9a40*/  IADD3 R51, P1, R34, 0xc000, RZ ;  /* 0x0000c00022337810 */ /* 0x000fe40007f3e0ff */
[----:B------:R-:W-:Y:S01]  /*9a50*/  LOP3.LUT R86, R86, R87, RZ, 0x3c, !PT ;  /* 0x0000005756567212 */ /* 0x000fe200078e3cff */
[----:B------:R-:W-:Y:S01]  /*9a60*/  IMAD.X R87, RZ, RZ, R35, P3 ;  /* 0x000000ffff577224 */ /* 0x000fe200018e0623 */
[----:B------:R-:W-:-:S02]  /*9a70*/  LOP3.LUT R74, R75, 0x380, RZ, 0xc0, !PT ;  /* 0x000003804b4a7812 */ /* 0x000fc400078ec0ff */
[----:B------:R-:W-:Y:S01]  /*9a80*/  LOP3.LUT R78, R78, R79, RZ, 0x3c, !PT ;  /* 0x0000004f4e4e7212 */ /* 0x000fe200078e3cff */
[----:B------:R-:W-:Y:S01]  /*9a90*/  IMAD.X R79, RZ, RZ, R35, P4 ;  /* 0x000000ffff4f7224 */ /* 0x000fe200020e0623 */
[C---:B------:R-:W-:Y:S02]  /*9aa0*/  IADD3 R71, P3, R34.reuse, 0x8000, RZ ;  /* 0x0000800022477810 */ /* 0x040fe40007f7e0ff */
[----:B------:R-:W-:Y:S02]  /*9ab0*/  LOP3.LUT R50, R51, 0x380, RZ, 0xc0, !PT ;  /* 0x0000038033327812 */ /* 0x000fe400078ec0ff */
[C---:B------:R-:W-:Y:S02]  /*9ac0*/  IADD3 R59, P5, R34.reuse, 0x8040, RZ ;  /* 0x00008040223b7810 */ /* 0x040fe40007fbe0ff */
[----:B------:R-:W-:Y:S02]  /*9ad0*/  IADD3 R63, P4, R34, 0x8020, RZ ;  /* 0x00008020223f7810 */ /* 0x000fe40007f9e0ff */
[----:B------:R-:W-:-:S02]  /*9ae0*/  SHF.R.U64 R74, R74, 0x3, RZ ;  /* 0x000000034a4a7819 */ /* 0x000fc400000012ff */
[----:B------:R-:W-:Y:S02]  /*9af0*/  LOP3.LUT R70, R71, 0x380, RZ, 0xc0, !PT ;  /* 0x0000038047467812 */ /* 0x000fe400078ec0ff */
[----:B------:R-:W-:Y:S02]  /*9b00*/  SHF.R.U64 R50, R50, 0x3, RZ ;  /* 0x0000000332327819 */ /* 0x000fe400000012ff */
[----:B------:R-:W-:Y:S02]  /*9b10*/  LOP3.LUT R58, R59, 0x380, RZ, 0xc0, !PT ;  /* 0x000003803b3a7812 */ /* 0x000fe400078ec0ff */
[----:B------:R-:W-:Y:S02]  /*9b20*/  LOP3.LUT R62, R63, 0x380, RZ, 0xc0, !PT ;  /* 0x000003803f3e7812 */ /* 0x000fe400078ec0ff */
[----:B------:R-:W-:Y:S01]  /*9b30*/  LOP3.LUT R74, R74, R75, RZ, 0x3c, !PT ;  /* 0x0000004b4a4a7212 */ /* 0x000fe200078e3cff */
[----:B------:R-:W-:Y:S01]  /*9b40*/  IMAD.X R75, RZ, RZ, R35, P2 ;  /* 0x000000ffff4b7224 */ /* 0x000fe200010e0623 */
[----:B------:R-:W-:-:S02]  /*9b50*/  SHF.R.U64 R70, R70, 0x3, RZ ;  /* 0x0000000346467819 */ /* 0x000fc400000012ff */
[----:B------:R-:W-:Y:S02]  /*9b60*/  IADD3 R39, P2, R34, 0x60, RZ ;  /* 0x0000006022277810 */ /* 0x000fe40007f5e0ff */
[----:B------:R-:W-:Y:S01]  /*9b70*/  LOP3.LUT R50, R50, R51, RZ, 0x3c, !PT ;  /* 0x0000003332327212 */ /* 0x000fe200078e3cff */
[----:B------:R-:W-:Y:S01]  /*9b80*/  IMAD.X R51, RZ, RZ, R35, P1 ;  /* 0x000000ffff337224 */ /* 0x000fe200008e0623 */
[----:B------:R-:W-:Y:S02]  /*9b90*/  SHF.R.U64 R58, R58, 0x3, RZ ;  /* 0x000000033a3a7819 */ /* 0x000fe400000012ff */
[----:B------:R-:W-:Y:S02]  /*9ba0*/  SHF.R.U64 R62, R62, 0x3, RZ ;  /* 0x000000033e3e7819 */ /* 0x000fe400000012ff */
[C---:B------:R-:W-:Y:S02]  /*9bb0*/  IADD3 R83, P1, R34.reuse, 0x4040, RZ ;  /* 0x0000404022537810 */ /* 0x040fe40007f3e0ff */
[----:B------:R-:W-:-:S02]  /*9bc0*/  IADD3 R55, P6, R34, 0x8060, RZ ;  /* 0x0000806022377810 */ /* 0x000fc40007fde0ff */
[----:B------:R-:W-:Y:S01]  /*9bd0*/  LOP3.LUT R70, R70, R71, RZ, 0x3c, !PT ;  /* 0x0000004746467212 */ /* 0x000fe200078e3cff */
[--C-:B------:R-:W-:Y:S01]  /*9be0*/  IMAD.X R71, RZ, RZ, R35.reuse, P3 ;  /* 0x000000ffff477224 */ /* 0x100fe200018e0623 */
[----:B------:R-:W-:Y:S02]  /*9bf0*/  LOP3.LUT R38, R39, 0x380, RZ, 0xc0, !PT ;  /* 0x0000038027267812 */ /* 0x000fe400078ec0ff */
[----:B------:R-:W-:Y:S01]  /*9c00*/  LOP3.LUT R58, R58, R59, RZ, 0x3c, !PT ;  /* 0x0000003b3a3a7212 */ /* 0x000fe200078e3cff */
[--C-:B------:R-:W-:Y:S01]  /*9c10*/  IMAD.X R59, RZ, RZ, R35.reuse, P5 ;  /* 0x000000ffff3b7224 */ /* 0x100fe200028e0623 */
[----:B------:R-:W-:Y:S01]  /*9c20*/  LOP3.LUT R62, R62, R63, RZ, 0x3c, !PT ;  /* 0x0000003f3e3e7212 */ /* 0x000fe200078e3cff */
[----:B------:R-:W-:Y:S01]  /*9c30*/  IMAD.X R63, RZ, RZ, R35, P4 ;  /* 0x000000ffff3f7224 */ /* 0x000fe200020e0623 */
[----:B------:R-:W-:Y:S02]  /*9c40*/  IADD3 R95, P3, R34, 0x4000, RZ ;  /* 0x00004000225f7810 */ /* 0x000fe40007f7e0ff */
[----:B------:R-:W-:-:S02]  /*9c50*/  LOP3.LUT R82, R83, 0x380, RZ, 0xc0, !PT ;  /* 0x0000038053527812 */ /* 0x000fc400078ec0ff */
[C---:B------:R-:W-:Y:S02]  /*9c60*/  IADD3 R43, P5, R34.reuse, 0x20, RZ ;  /* 0x00000020222b7810 */ /* 0x040fe40007fbe0ff */
[----:B------:R-:W-:Y:S02]  /*9c70*/  LOP3.LUT R54, R55, 0x380, RZ, 0xc0, !PT ;  /* 0x0000038037367812 */ /* 0x000fe400078ec0ff */
[----:B------:R-:W-:Y:S02]  /*9c80*/  IADD3 R77, P4, R34, 0x40, RZ ;  /* 0x00000040224d7810 */ /* 0x000fe40007f9e0ff */
[----:B------:R-:W-:Y:S02]  /*9c90*/  SHF.R.U64 R38, R38, 0x3, RZ ;  /* 0x0000000326267819 */ /* 0x000fe400000012ff */
[----:B------:R-:W-:Y:S02]  /*9ca0*/  LOP3.LUT R94, R95, 0x380, RZ, 0xc0, !PT ;  /* 0x000003805f5e7812 */ /* 0x000fe400078ec0ff */
[----:B------:R-:W-:-:S02]  /*9cb0*/  SHF.R.U64 R82, R82, 0x3, RZ ;  /* 0x0000000352527819 */ /* 0x000fc400000012ff */
[----:B------:R-:W-:Y:S02]  /*9cc0*/  LOP3.LUT R42, R43, 0x380, RZ, 0xc0, !PT ;  /* 0x000003802b2a7812 */ /* 0x000fe400078ec0ff */
[----:B------:R-:W-:Y:S02]  /*9cd0*/  SHF.R.U64 R54, R54, 0x3, RZ ;  /* 0x0000000336367819 */ /* 0x000fe400000012ff */
[----:B------:R-:W-:Y:S02]  /*9ce0*/  LOP3.LUT R76, R77, 0x380, RZ, 0xc0, !PT ;  /* 0x000003804d4c7812 */ /* 0x000fe400078ec0ff */
[----:B------:R-:W-:Y:S02]  /*9cf0*/  LOP3.LUT R38, R38, R39, RZ, 0x3c, !PT ;  /* 0x0000002726267212 */ /* 0x000fe400078e3cff */
[----:B------:R-:W-:Y:S01]  /*9d00*/  LOP3.LUT R39, R34, 0x380, RZ, 0xc0, !PT ;  /* 0x0000038022277812 */ /* 0x000fe200078ec0ff */
[----:B-----5:R1:W-:Y:S01]  /*9d10*/  SHFL.IDX PT, R126, R108, R65, 0x1c1f ;  /* 0x001c1f416c7e7589 */ /* 0x0203e200000e0000 */
[----:B------:R-:W-:-:S02]  /*9d20*/  SHF.R.U64 R94, R94, 0x3, RZ ;  /* 0x000000035e5e7819 */ /* 0x000fc400000012ff */
[----:B------:R-:W-:Y:S01]  /*9d30*/  LOP3.LUT R82, R82, R83, RZ, 0x3c, !PT ;  /* 0x0000005352527212 */ /* 0x000fe200078e3cff */
[--C-:B------:R-:W-:Y:S01]  /*9d40*/  IMAD.X R83, RZ, RZ, R35.reuse, P1 ;  /* 0x000000ffff537224 */ /* 0x100fe200008e0623 */
[----:B------:R-:W-:Y:S02]  /*9d50*/  SHF.R.U64 R42, R42, 0x3, RZ ;  /* 0x000000032a2a7819 */ /* 0x000fe400000012ff */
[----:B------:R-:W-:Y:S01]  /*9d60*/  LOP3.LUT R54, R54, R55, RZ, 0x3c, !PT ;  /* 0x0000003736367212 */ /* 0x000fe200078e3cff */
[----:B------:R-:W-:Y:S01]  /*9d70*/  IMAD.X R55, RZ, RZ, R35, P6 ;  /* 0x000000ffff377224 */ /* 0x000fe200030e0623 */
[----:B------:R-:W-:Y:S02]  /*9d80*/  SHF.R.U64 R76, R76, 0x3, RZ ;  /* 0x000000034c4c7819 */ /* 0x000fe400000012ff */
[----:B-1----:R-:W-:Y:S02]  /*9d90*/  LOP3.LUT R108, R65, 0x2, RZ, 0x3c, !PT ;  /* 0x00000002416c7812 */ /* 0x002fe400078e3cff */
[----:B------:R-:W-:-:S02]  /*9da0*/  SHF.R.U64 R39, R39, 0x3, RZ ;  /* 0x0000000327277819 */ /* 0x000fc400000012ff */
[----:B------:R-:W-:Y:S02]  /*9db0*/  IADD3 R47, P6, R34, 0x4020, RZ ;  /* 0x00004020222f7810 */ /* 0x000fe40007fde0ff */
[----:B------:R-:W-:Y:S01]  /*9dc0*/  LOP3.LUT R94, R94, R95, RZ, 0x3c, !PT ;  /* 0x0000005f5e5e7212 */ /* 0x000fe200078e3cff */
[--C-:B------:R-:W-:Y:S01]  /*9dd0*/  IMAD.X R95, RZ, RZ, R35.reuse, P3 ;  /* 0x000000ffff5f7224 */ /* 0x100fe200018e0623 */
[----:B------:R-:W-:Y:S01]  /*9de0*/  LOP3.LUT R42, R42, R43, RZ, 0x3c, !PT ;  /* 0x0000002b2a2a7212 */ /* 0x000fe200078e3cff */
[--C-:B------:R-:W-:Y:S01]  /*9df0*/  IMAD.X R43, RZ, RZ, R35.reuse, P5 ;  /* 0x000000ffff2b7224 */ /* 0x100fe200028e0623 */
[----:B------:R-:W-:Y:S01]  /*9e00*/  MOV R189, R90 ;  /* 0x0000005a00bd7202 */ /* 0x000fe20000000f00 */
[----:B------:R-:W-:Y:S01]  /*9e10*/  SHFL.IDX PT, R118, R100, R65, 0x1c1f ;  /* 0x001c1f4164767589 */ /* 0x000fe200000e0000 */
[----:B------:R-:W-:Y:S01]  /*9e20*/  LOP3.LUT R76, R76, R77, RZ, 0x3c, !PT ;  /* 0x0000004d4c4c7212 */ /* 0x000fe200078e3cff */
[--C-:B------:R-:W-:Y:S01]  /*9e30*/  IMAD.X R77, RZ, RZ, R35.reuse, P4 ;  /* 0x000000ffff4d7224 */ /* 0x100fe200020e0623 */
[----:B------:R-:W-:Y:S01]  /*9e40*/  MOV R183, R74 ;  /* 0x0000004a00b77202 */ /* 0x000fe20000000f00 */
[----:B------:R-:W-:Y:S01]  /*9e50*/  SHFL.IDX PT, R90, R115, R65, 0x1c1f ;  /* 0x001c1f41735a7589 */ /* 0x000fe200000e0000 */
[----:B------:R-:W-:Y:S01]  /*9e60*/  LOP3.LUT R34, R39, R34, RZ, 0x3c, !PT ;  /* 0x0000002227227212 */ /* 0x000fe200078e3cff */
[----:B------:R-:W-:Y:S01]  /*9e70*/  IMAD.X R39, RZ, RZ, R35, P2 ;  /* 0x000000ffff277224 */ /* 0x000fe200010e0623 */
[----:B------:R-:W-:Y:S01]  /*9e80*/  MOV R185, R62 ;  /* 0x0000003e00b97202 */ /* 0x000fe20000000f00 */
[----:B------:R-:W-:Y:S01]  /*9e90*/  SHFL.IDX PT, R109, R109, R65, 0x1c1f ;  /* 0x001c1f416d6d7589 */ /* 0x000fe200000e0000 */
[----:B------:R-:W-:-:S02]  /*9ea0*/  MOV R2, R82 ;  /* 0x0000005200027202 */ /* 0x000fc40000000f00 */
[----:B------:R-:W-:Y:S01]  /*9eb0*/  SEL R25, R25, R4, P0 ;  /* 0x0000000419197207 */ /* 0x000fe20000000000 */
[----:B------:R-:W-:Y:S01]  /*9ec0*/  SHFL.IDX PT, R110, R92, R65, 0x1c1f ;  /* 0x001c1f415c6e7589 */ /* 0x000fe200000e0000 */
[----:B------:R-:W-:Y:S02]  /*9ed0*/  LOP3.LUT R46, R47, 0x380, RZ, 0xc0, !PT ;  /* 0x000003802f2e7812 */ /* 0x000fe400078ec0ff */
[----:B------:R-:W-:Y:S01]  /*9ee0*/  SEL R137, R137, R80, P0 ;  /* 0x0000005089897207 */ /* 0x000fe20000000000 */
[----:B------:R-:W-:Y:S01]  /*9ef0*/  SHFL.IDX PT, R74, R113, R65, 0x1c1f ;  /* 0x001c1f41714a7589 */ /* 0x000fe200000e0000 */
[----:B------:R-:W-:Y:S02]  /*9f00*/  SEL R178, R130, R131, P0 ;  /* 0x0000008382b27207 */ /* 0x000fe40000000000 */
[----:B------:R-:W-:Y:S01]  /*9f10*/  SEL R180, R138, R139, P0 ;  /* 0x0000008b8ab47207 */ /* 0x000fe20000000000 */
[----:B------:R-:W1:Y:S01]  /*9f20*/  SHFL.IDX PT, R100, R5, R108, 0x1c1f ;  /* 0x001c1f6c05647589 */ /* 0x000e6200000e0000 */
[----:B------:R-:W-:-:S02]  /*9f30*/  MOV R94, R94 ;  /* 0x0000005e005e7202 */ /* 0x000fc40000000f00 */
[----:B------:R-:W-:Y:S01]  /*9f40*/  SEL R148, R93, R148, P0 ;  /* 0x000000945d947207 */ /* 0x000fe20000000000 */
[----:B------:R-:W-:Y:S01]  /*9f50*/  SHFL.IDX PT, R115, R37, R108, 0x1c1f ;  /* 0x001c1f6c25737589 */ /* 0x000fe200000e0000 */
[----:B------:R-:W-:-:S03]  /*9f60*/  SEL R131, R131, R130, P0 ;  /* 0x0000008283837207 */ /* 0x000fc60000000000 */
[----:B------:R-:W-:Y:S01]  /*9f70*/  SHFL.IDX PT, R62, R68, R65, 0x1c1f ;  /* 0x001c1f41443e7589 */ /* 0x000fe200000e0000 */
[----:B------:R-:W-:-:S03]  /*9f80*/  MOV R191, R78 ;  /* 0x0000004e00bf7202 */ /* 0x000fc60000000f00 */
[----:B------:R-:W-:Y:S01]  /*9f90*/  SHFL.IDX PT, R82, R97, R65, 0x1c1f ;  /* 0x001c1f4161527589 */ /* 0x000fe200000e0000 */
[----:B------:R-:W-:-:S03]  /*9fa0*/  MOV R80, R42 ;  /* 0x0000002a00507202 */ /* 0x000fc60000000f00 */
[----:B------:R-:W-:Y:S04]  /*9fb0*/  SHFL.IDX PT, R134, R116, R65, 0x1c1f ;  /* 0x001c1f4174867589 */ /* 0x000fe800000e0000 */
[----:B------:R-:W-:Y:S04]  /*9fc0*/  SHFL.IDX PT, R150, R124, R65, 0x1c1f ;  /* 0x001c1f417c967589 */ /* 0x000fe800000e0000 */
[----:B------:R-:W2:Y:S01]  /*9fd0*/  SHFL.IDX PT, R113, R40, R108, 0x1c1f ;  /* 0x001c1f6c28717589 */ /* 0x000ea200000e0000 */
[----:B------:R-:W-:-:S03]  /*9fe0*/  SHF.R.U64 R46, R46, 0x3, RZ ;  /* 0x000000032e2e7819 */ /* 0x000fc600000012ff */
[----:B------:R-:W-:Y:S01]  /*9ff0*/  SHFL.IDX PT, R68, R125, R65, 0x1c1f ;  /* 0x001c1f417d447589 */ /* 0x000fe200000e0000 */
[----:B------:R-:W-:-:S03]  /*a000*/  MOV R79, R34 ;  /* 0x00000022004f7202 */ /* 0x000fc60000000f00 */
[----:B------:R-:W-:Y:S01]  /*a010*/  SHFL.IDX PT, R116, R99, R65, 0x1c1f ;  /* 0x001c1f4163747589 */ /* 0x000fe200000e0000 */
[----:B------:R-:W-:-:S03]  /*a020*/  MOV R76, R76 ;  /* 0x0000004c004c7202 */ /* 0x000fc60000000f00 */
[----:B------:R-:W3:Y:S01]  /*a030*/  SHFL.IDX PT, R124, R102, R108, 0x1c1f ;  /* 0x001c1f6c667c7589 */ /* 0x000ee200000e0000 */
[----:B------:R-:W-:-:S03]  /*a040*/  MOV R77, R38 ;  /* 0x00000026004d7202 */ /* 0x000fc60000000f00 */
[----:B------:R-:W-:Y:S04]  /*a050*/  SHFL.IDX PT, R91, R107, R65, 0x1c1f ;  /* 0x001c1f416b5b7589 */ /* 0x000fe800000e0000 */
[----:B------:R-:W-:Y:S01]  /*a060*/  SHFL.IDX PT, R125, R53, R108, 0x1c1f ;  /* 0x001c1f6c357d7589 */ /* 0x000fe200000e0000 */
[----:B------:R-:W-:-:S03]  /*a070*/  SEL R139, R139, R138, P0 ;  /* 0x0000008a8b8b7207 */ /* 0x000fc60000000000 */
[----:B------:R-:W-:Y:S04]  /*a080*/  SHFL.IDX PT, R95, R128, R65, 0x1c1f ;  /* 0x001c1f41805f7589 */ /* 0x000fe800000e0000 */
[----:B------:R-:W-:Y:S04]  /*a090*/  SHFL.IDX PT, R107, R29, R108, 0x1c1f ;  /* 0x001c1f6c1d6b7589 */ /* 0x000fe800000e0000 */
[----:B------:R-:W-:Y:S04]  /*a0a0*/  SHFL.IDX PT, R42, R149, R65, 0x1c1f ;  /* 0x001c1f41952a7589 */ /* 0x000fe800000e0000 */
[----:B------:R-:W-:Y:S04]  /*a0b0*/  SHFL.IDX PT, R130, R176, R65, 0x1c1f ;  /* 0x001c1f41b0827589 */ /* 0x000fe800000e0000 */
[----:B------:R-:W5:Y:S04]  /*a0c0*/  SHFL.IDX PT, R128, R56, R108, 0x1c1f ;  /* 0x001c1f6c38807589 */ /* 0x000f6800000e0000 */
[----:B------:R-:W-:Y:S01]  /*a0d0*/  SHFL.IDX PT, R29, R136, R108, 0x1c1f ;  /* 0x001c1f6c881d7589 */ /* 0x000fe200000e0000 */
[----:B------:R-:W-:-:S03]  /*a0e0*/  LOP3.LUT R46, R46, R47, RZ, 0x3c, !PT ;  /* 0x0000002f2e2e7212 */ /* 0x000fc600078e3cff */
[----:B------:R-:W-:Y:S04]  /*a0f0*/  SHFL.IDX PT, R34, R144, R65, 0x1c1f ;  /* 0x001c1f4190227589 */ /* 0x000fe800000e0000 */
[----:B------:R-:W-:Y:S04]  /*a100*/  SHFL.IDX PT, R176, R25, R108, 0x1c1f ;  /* 0x001c1f6c19b07589 */ /* 0x000fe800000e0000 */
[----:B------:R-:W-:Y:S04]  /*a110*/  SHFL.IDX PT, R149, R72, R108, 0x1c1f ;  /* 0x001c1f6c48957589 */ /* 0x000fe800000e0000 */
[----:B------:R-:W-:Y:S01]  /*a120*/  SHFL.IDX PT, R136, R114, R108, 0x1c1f ;  /* 0x001c1f6c72887589 */ /* 0x000fe200000e0000 */
[----:B------:R-:W-:-:S03]  /*a130*/  SEL R181, R142, R143, P0 ;  /* 0x0000008f8eb57207 */ /* 0x000fc60000000000 */
[----:B------:R-:W-:Y:S01]  /*a140*/  SHFL.IDX PT, R33, R33, R65, 0x1c1f ;  /* 0x001c1f4121217589 */ /* 0x000fe200000e0000 */
[----:B------:R-:W-:-:S03]  /*a150*/  MOV R190, R86 ;  /* 0x0000005600be7202 */ /* 0x000fc60000000f00 */
[----:B------:R-:W-:Y:S01]  /*a160*/  SHFL.IDX PT, R129, R129, R65, 0x1c1f ;  /* 0x001c1f4181817589 */ /* 0x000fe200000e0000 */
[----:B------:R-:W-:-:S03]  /*a170*/  MOV R186, R58 ;  /* 0x0000003a00ba7202 */ /* 0x000fc60000000f00 */
[----:B------:R-:W-:Y:S01]  /*a180*/  SHFL.IDX PT, R39, R27, R65, 0x1c1f ;  /* 0x001c1f411b277589 */ /* 0x000fe200000e0000 */
[----:B------:R-:W-:-:S03]  /*a190*/  IMAD.X R47, RZ, RZ, R35, P6 ;  /* 0x000000ffff2f7224 */ /* 0x000fc600030e0623 */
[----:B------:R-:W-:Y:S01]  /*a1a0*/  SHFL.IDX PT, R25, R6, R108, 0x1c1f ;  /* 0x001c1f6c06197589 */ /* 0x000fe200000e0000 */
[----:B------:R-:W-:-:S03]  /*a1b0*/  MOV R184, R70 ;  /* 0x0000004600b87202 */ /* 0x000fc60000000f00 */
[----:B------:R-:W-:Y:S04]  /*a1c0*/  SHFL.IDX PT, R144, R132, R108, 0x1c1f ;  /* 0x001c1f6c84907589 */ /* 0x000fe800000e0000 */
[----:B------:R-:W-:Y:S04]  /*a1d0*/  SHFL.IDX PT, R72, R137, R108, 0x1c1f ;  /* 0x001c1f6c89487589 */ /* 0x000fe800000e0000 */
[----:B------:R-:W0:Y:S01]  /*a1e0*/  SHFL.IDX PT, R26, R26, R108, 0x1c1f ;  /* 0x001c1f6c1a1a7589 */ /* 0x000e2200000e0000 */
[----:B------:R-:W-:-:S03]  /*a1f0*/  SEL R143, R143, R142, P0 ;  /* 0x0000008e8f8f7207 */ /* 0x000fc60000000000 */
[----:B------:R-:W-:Y:S04]  /*a200*/  SHFL.IDX PT, R38, R133, R65, 0x1c1f ;  /* 0x001c1f4185267589 */ /* 0x000fe800000e0000 */
[----:B------:R-:W4:Y:S04]  /*a210*/  SHFL.IDX PT, R27, R140, R65, 0x1c1f ;  /* 0x001c1f418c1b7589 */ /* 0x000f2800000e0000 */
[----:B------:R-:W-:Y:S04]  /*a220*/  SHFL.IDX PT, R138, R177, R65, 0x1c1f ;  /* 0x001c1f41b18a7589 */ /* 0x000fe800000e0000 */
[----:B------:R-:W4:Y:S04]  /*a230*/  SHFL.IDX PT, R132, R119, R108, 0x1c1f ;  /* 0x001c1f6c77847589 */ /* 0x000f2800000e0000 */
[----:B------:R-:W4:Y:S04]  /*a240*/  SHFL.IDX PT, R137, R122, R108, 0x1c1f ;  /* 0x001c1f6c7a897589 */ /* 0x000f2800000e0000 */
[----:B------:R-:W-:Y:S04]  /*a250*/  SHFL.IDX PT, R83, R81, R65, 0x1c1f ;  /* 0x001c1f4151537589 */ /* 0x000fe800000e0000 */
[----:B------:R-:W-:Y:S04]  /*a260*/  SHFL.IDX PT, R103, R84, R65, 0x1c1f ;  /* 0x001c1f4154677589 */ /* 0x000fe800000e0000 */
[----:B------:R-:W-:Y:S04]  /*a270*/  SHFL.IDX PT, R133, R61, R108, 0x1c1f ;  /* 0x001c1f6c3d857589 */ /* 0x000fe800000e0000 */
[----:B------:R-:W4:Y:S04]  /*a280*/  SHFL.IDX PT, R31, R31, R108, 0x1c1f ;  /* 0x001c1f6c1f1f7589 */ /* 0x000f2800000e0000 */
[----:B------:R-:W-:Y:S04]  /*a290*/  SHFL.IDX PT, R40, R141, R108, 0x1c1f ;  /* 0x001c1f6c8d287589 */ /* 0x000fe800000e0000 */
[----:B------:R-:W-:Y:S04]  /*a2a0*/  SHFL.IDX PT, R41, R41, R65, 0x1c1f ;  /* 0x001c1f4129297589 */ /* 0x000fe800000e0000 */
[----:B------:R-:W-:Y:S04]  /*a2b0*/  SHFL.IDX PT, R81, R123, R65, 0x1c1f ;  /* 0x001c1f417b517589 */ /* 0x000fe800000e0000 */
[----:B------:R-:W4:Y:S04]  /*a2c0*/  SHFL.IDX PT, R84, R8, R108, 0x1c1f ;  /* 0x001c1f6c08547589 */ /* 0x000f2800000e0000 */
[----:B------:R-:W4:Y:S04]  /*a2d0*/  SHFL.IDX PT, R141, R127, R108, 0x1c1f ;  /* 0x001c1f6c7f8d7589 */ /* 0x000f2800000e0000 */
[----:B------:R-:W4:Y:S04]  /*a2e0*/  SHFL.IDX PT, R66, R66, R65, 0x1c1f ;  /* 0x001c1f4142427589 */ /* 0x000f2800000e0000 */
[----:B------:R-:W-:Y:S04]  /*a2f0*/  SHFL.IDX PT, R112, R112, R65, 0x1c1f ;  /* 0x001c1f4170707589 */ /* 0x000fe800000e0000 */
[----:B------:R-:W-:Y:S04]  /*a300*/  SHFL.IDX PT, R71, R117, R65, 0x1c1f ;  /* 0x001c1f4175477589 */ /* 0x000fe800000e0000 */
[----:B------:R-:W-:Y:S04]  /*a310*/  SHFL.IDX PT, R70, R121, R65, 0x1c1f ;  /* 0x001c1f4179467589 */ /* 0x000fe800000e0000 */
[----:B------:R-:W-:Y:S04]  /*a320*/  SHFL.IDX PT, R35, R146, R65, 0x1c1f ;  /* 0x001c1f4192237589 */ /* 0x000fe800000e0000 */
[----:B------:R-:W-:Y:S04]  /*a330*/  SHFL.IDX PT, R58, R159, R65, 0x1c1f ;  /* 0x001c1f419f3a7589 */ /* 0x000fe800000e0000 */
[----:B------:R-:W-:Y:S04]  /*a340*/  SHFL.IDX PT, R86, R21, R108, 0x1c1f ;  /* 0x001c1f6c15567589 */ /* 0x000fe800000e0000 */
[----:B------:R-:W-:Y:S04]  /*a350*/  SHFL.IDX PT, R140, R69, R108, 0x1c1f ;  /* 0x001c1f6c458c7589 */ /* 0x000fe800000e0000 */
[----:B------:R-:W4:Y:S04]  /*a360*/  SHFL.IDX PT, R30, R30, R108, 0x1c1f ;  /* 0x001c1f6c1e1e7589 */ /* 0x000f2800000e0000 */
[----:B------:R-:W-:Y:S04]  /*a370*/  SHFL.IDX PT, R37, R145, R108, 0x1c1f ;  /* 0x001c1f6c91257589 */ /* 0x000fe800000e0000 */
[----:B------:R-:W-:Y:S04]  /*a380*/  SHFL.IDX PT, R28, R28, R65, 0x1c1f ;  /* 0x001c1f411c1c7589 */ /* 0x000fe800000e0000 */
[----:B------:R-:W-:Y:S04]  /*a390*/  SHFL.IDX PT, R142, R120, R65, 0x1c1f ;  /* 0x001c1f41788e7589 */ /* 0x000fe800000e0000 */
[----:B------:R-:W-:Y:S04]  /*a3a0*/  SHFL.IDX PT, R146, R178, R65, 0x1c1f ;  /* 0x001c1f41b2927589 */ /* 0x000fe800000e0000 */
[----:B------:R-:W4:Y:S04]  /*a3b0*/  SHFL.IDX PT, R99, R3, R108, 0x1c1f ;  /* 0x001c1f6c03637589 */ /* 0x000f2800000e0000 */
        /* <DEDUP_REMOVED lines=8> */
[----:B------:R-:W4:Y:S04]  /*a440*/  SHFL.IDX PT, R148, R98, R108, 0x1c1f ;  /* 0x001c1f6c62947589 */ /* 0x000f2800000e0000 */
[----:B------:R-:W-:Y:S04]  /*a450*/  SHFL.IDX PT, R73, R179, R65, 0x1c1f ;  /* 0x001c1f41b3497589 */ /* 0x000fe800000e0000 */
[----:B------:R-:W-:Y:S04]  /*a460*/  SHFL.IDX PT, R69, R85, R108, 0x1c1f ;  /* 0x001c1f6c55457589 */ /* 0x000fe800000e0000 */
[----:B------:R-:W4:Y:S01]  /*a470*/  SHFL.IDX PT, R147, R135, R108, 0x1c1f ;  /* 0x001c1f6c87937589 */ /* 0x000f2200000e0000 */
[----:B------:R-:W-:-:S03]  /*a480*/  MOV R188, R50 ;  /* 0x0000003200bc7202 */ /* 0x000fc60000000f00 */
[----:B------:R-:W-:Y:S01]  /*a490*/  SHFL.IDX PT, R75, R105, R65, 0x1c1f ;  /* 0x001c1f41694b7589 */ /* 0x000fe200000e0000 */
[----:B------:R-:W-:-:S03]  /*a4a0*/  MOV R93, R46 ;  /* 0x0000002e005d7202 */ /* 0x000fc60000000f00 */
[----:B------:R-:W4:Y:S01]  /*a4b0*/  SHFL.IDX PT, R120, R48, R108, 0x1c1f ;  /* 0x001c1f6c30787589 */ /* 0x000f2200000e0000 */
[----:B------:R-:W-:-:S03]  /*a4c0*/  MOV R187, R54 ;  /* 0x0000003600bb7202 */ /* 0x000fc60000000f00 */
[----:B------:R-:W-:Y:S04]  /*a4d0*/  SHFL.IDX PT, R36, R36, R65, 0x1c1f ;  /* 0x001c1f4124247589 */ /* 0x000fe800000e0000 */
[----:B------:R1:W4:Y:S04]  /*a4e0*/  SHFL.IDX PT, R97, R7, R108, 0x1c1f ;  /* 0x001c1f6c07617589 */ /* 0x00032800000e0000 */
[----:B------:R-:W-:Y:S04]  /*a4f0*/  SHFL.IDX PT, R44, R44, R65, 0x1c1f ;  /* 0x001c1f412c2c7589 */ /* 0x000fe800000e0000 */
[----:B------:R-:W-:Y:S04]  /*a500*/  SHFL.IDX PT, R49, R49, R65, 0x1c1f ;  /* 0x001c1f4131317589 */ /* 0x000fe800000e0000 */
[----:B------:R-:W-:Y:S04]  /*a510*/  SHFL.IDX PT, R43, R10, R108, 0x1c1f ;  /* 0x001c1f6c0a2b7589 */ /* 0x000fe800000e0000 */
[----:B------:R2:W4:Y:S04]  /*a520*/  SHFL.IDX PT, R59, R9, R108, 0x1c1f ;  /* 0x001c1f6c093b7589 */ /* 0x00052800000e0000 */
        /* <DEDUP_REMOVED lines=10> */
[----:B------:R-:W4:Y:S01]  /*a5d0*/  SHFL.IDX PT, R121, R106, R108, 0x1c1f ;  /* 0x001c1f6c6a797589 */ /* 0x000f2200000e0000 */
[----:B-1----:R-:W-:-:S03]  /*a5e0*/  SEL R7, R109, R100, P0 ;  /* 0x000000646d077207 */ /* 0x002fc60000000000 */
[----:B------:R-:W-:Y:S01]  /*a5f0*/  SHFL.IDX PT, R60, R60, R65, 0x1c1f ;  /* 0x001c1f413c3c7589 */ /* 0x000fe200000e0000 */
[----:B--2---:R-:W-:-:S03]  /*a600*/  SEL R9, R100, R109, P0 ;  /* 0x0000006d64097207 */ /* 0x004fc60000000000 */
[----:B------:R-:W-:Y:S04]  /*a610*/  SHFL.IDX PT, R154, R180, R65, 0x1c1f ;  /* 0x001c1f41b49a7589 */ /* 0x000fe800000e0000 */
[----:B------:R-:W-:Y:S04]  /*a620*/  SHFL.IDX PT, R54, R13, R108, 0x1c1f ;  /* 0x001c1f6c0d367589 */ /* 0x000fe800000e0000 */
[----:B------:R-:W1:Y:S04]  /*a630*/  SHFL.IDX PT, R53, R155, R108, 0x1c1f ;  /* 0x001c1f6c9b357589 */ /* 0x000e6800000e0000 */
[----:B------:R2:W1:Y:S04]  /*a640*/  SHFL.IDX PT, R123, R111, R108, 0x1c1f ;  /* 0x001c1f6c6f7b7589 */ /* 0x00046800000e0000 */
[----:B------:R-:W1:Y:S01]  /*a650*/  SHFL.IDX PT, R88, R139, R108, 0x1c1f ;  /* 0x001c1f6c8b587589 */ /* 0x000e6200000e0000 */
[----:B------:R-:W-:-:S03]  /*a660*/  SEL R109, R82, R113, P0 ;  /* 0x00000071526d7207 */ /* 0x000fc60000000000 */
[----:B------:R-:W-:Y:S04]  /*a670*/  SHFL.IDX PT, R4, R67, R65, 0x1c1f ;  /* 0x001c1f4143047589 */ /* 0x000fe800000e0000 */
[----:B------:R-:W-:Y:S01]  /*a680*/  SHFL.IDX PT, R57, R57, R65, 0x1c1f ;  /* 0x001c1f4139397589 */ /* 0x000fe200000e0000 */
[----:B--2---:R-:W-:-:S03]  /*a690*/  SEL R111, R113, R82, P0 ;  /* 0x00000052716f7207 */ /* 0x004fc60000000000 */
[----:B------:R-:W-:Y:S04]  /*a6a0*/  SHFL.IDX PT, R96, R96, R65, 0x1c1f ;  /* 0x001c1f4160607589 */ /* 0x000fe800000e0000 */
        /* <DEDUP_REMOVED lines=10> */
[----:B------:R-:W2:Y:S04]  /*a750*/  SHFL.IDX PT, R47, R12, R108, 0x1c1f ;  /* 0x001c1f6c0c2f7589 */ /* 0x000ea800000e0000 */
[----:B------:R-:W-:Y:S04]  /*a760*/  SHFL.IDX PT, R105, R32, R108, 0x1c1f ;  /* 0x001c1f6c20697589 */ /* 0x000fe800000e0000 */
[----:B------:R-:W2:Y:S01]  /*a770*/  SHFL.IDX PT, R156, R156, R108, 0x1c1f ;  /* 0x001c1f6c9c9c7589 */ /* 0x000ea200000e0000 */
[----:B---3--:R-:W-:-:S03]  /*a780*/  SEL R113, R116, R124, P0 ;  /* 0x0000007c74717207 */ /* 0x008fc60000000000 */
[----:B------:R-:W3:Y:S04]  /*a790*/  SHFL.IDX PT, R55, R14, R108, 0x1c1f ;  /* 0x001c1f6c0e377589 */ /* 0x000ee800000e0000 */
[----:B------:R-:W-:Y:S04]  /*a7a0*/  SHFL.IDX PT, R65, R20, R108, 0x1c1f ;  /* 0x001c1f6c14417589 */ /* 0x000fe800000e0000 */
[----:B------:R-:W3:Y:S04]  /*a7b0*/  SHFL.IDX PT, R67, R15, R108, 0x1c1f ;  /* 0x001c1f6c0f437589 */ /* 0x000ee800000e0000 */
[----:B------:R-:W3:Y:S04]  /*a7c0*/  SHFL.IDX PT, R104, R104, R108, 0x1c1f ;  /* 0x001c1f6c68687589 */ /* 0x000ee800000e0000 */
[----:B------:R-:W-:Y:S04]  /*a7d0*/  SHFL.IDX PT, R163, R163, R108, 0x1c1f ;  /* 0x001c1f6ca3a37589 */ /* 0x000fe800000e0000 */
[----:B------:R-:W3:Y:S04]  /*a7e0*/  SHFL.IDX PT, R161, R161, R108, 0x1c1f ;  /* 0x001c1f6ca1a17589 */ /* 0x000ee800000e0000 */
[----:B------:R-:W-:Y:S04]  /*a7f0*/  SHFL.IDX PT, R167, R167, R108, 0x1c1f ;  /* 0x001c1f6ca7a77589 */ /* 0x000fe800000e0000 */
[----:B------:R-:W3:Y:S04]  /*a800*/  SHFL.IDX PT, R165, R165, R108, 0x1c1f ;  /* 0x001c1f6ca5a57589 */ /* 0x000ee800000e0000 */
[----:B------:R-:W-:Y:S04]  /*a810*/  SHFL.IDX PT, R170, R170, R108, 0x1c1f ;  /* 0x001c1f6caaaa7589 */ /* 0x000fe800000e0000 */
[----:B------:R-:W-:Y:S04]  /*a820*/  SHFL.IDX PT, R169, R169, R108, 0x1c1f ;  /* 0x001c1f6ca9a97589 */ /* 0x000fe800000e0000 */
[----:B------:R-:W3:Y:S04]  /*a830*/  SHFL.IDX PT, R155, R143, R108, 0x1c1f ;  /* 0x001c1f6c8f9b7589 */ /* 0x000ee800000e0000 */
[----:B------:R4:W3:Y:S01]  /*a840*/  SHFL.IDX PT, R92, R64, R108, 0x1c1f ;  /* 0x001c1f6c405c7589 */ /* 0x0008e200000e0000 */
[----:B-----5:R-:W-:-:S02]  /*a850*/  SEL R127, R128, R74, P0 ;  /* 0x0000004a807f7207 */ /* 0x020fc40000000000 */
[----:B0-----:R-:W-:Y:S02]  /*a860*/  SEL R10, R129, R26, P0 ;  /* 0x0000001a810a7207 */ /* 0x001fe40000000000 */
[----:B----4-:R-:W-:Y:S02]  /*a870*/  SEL R108, R110, R115, P0 ;  /* 0x000000736e6c7207 */ /* 0x010fe40000000000 */
        /* <DEDUP_REMOVED lines=54> */
[----:B------:R-:W-:Y:S02]  /*abe0*/  F2FP.BF16.F32.PACK_AB R68, R7, R6 ;  /* 0x000000060744723e */ /* 0x000fe400000010ff */
[----:B------:R-:W-:Y:S02]  /*abf0*/  F2FP.BF16.F32.PACK_AB R69, R11, R10 ;  /* 0x0000000a0b45723e */ /* 0x000fe400000010ff */
[----:B------:R-:W-:Y:S02]  /*ac00*/  F2FP.BF16.F32.PACK_AB R70, R9, R8 ;  /* 0x000000080946723e */ /* 0x000fe400000010ff */
[----:B------:R-:W-:-:S02]  /*ac10*/  F2FP.BF16.F32.PACK_AB R71, R13, R12 ;  /* 0x0000000c0d47723e */ /* 0x000fc400000010ff */
        /* <DEDUP_REMOVED lines=15> */
[----:B------:R-:W-:Y:S01]  /*ad10*/  STSM.16.M88.4 [R79], R68 ;  /* 0x000000444f007844 */ /* 0x000fe20000000200 */
[----:B------:R-:W-:Y:S02]  /*ad20*/  SEL R42, R45, R42, P0 ;  /* 0x0000002a2d2a7207 */ /* 0x000fe40000000000 */
[----:B------:R-:W-:Y:S02]  /*ad30*/  SEL R41, R153, R152, P0 ;  /* 0x0000009899297207 */ /* 0x000fe40000000000 */
[----:B------:R-:W-:-:S02]  /*ad40*/  SEL R43, R152, R153, P0 ;  /* 0x00000099982b7207 */ /* 0x000fc40000000000 */
[----:B------:R-:W-:Y:S01]  /*ad50*/  SEL R44, R52, R46, P0 ;  /* 0x0000002e342c7207 */ /* 0x000fe20000000000 */
[----:B------:R0:W-:Y:S01]  /*ad60*/  STSM.16.M88.4 [R80], R72 ;  /* 0x0000004850007844 */ /* 0x0001e20000000200 */
[----:B------:R-:W-:Y:S02]  /*ad70*/  SEL R46, R46, R52, P0 ;  /* 0x000000342e2e7207 */ /* 0x000fe40000000000 */
[----:B------:R-:W-:Y:S02]  /*ad80*/  SEL R56, R58, R101, P0 ;  /* 0x000000653a387207 */ /* 0x000fe40000000000 */
[----:B------:R-:W-:Y:S02]  /*ad90*/  SEL R85, R83, R87, P0 ;  /* 0x0000005753557207 */ /* 0x000fe40000000000 */
[----:B------:R-:W-:Y:S02]  /*ada0*/  SEL R120, R175, R121, P0 ;  /* 0x00000079af787207 */ /* 0x000fe40000000000 */
[----:B------:R-:W-:-:S02]  /*adb0*/  SEL R122, R121, R175, P0 ;  /* 0x000000af797a7207 */ /* 0x000fc40000000000 */
[----:B-1----:R-:W-:Y:S02]  /*adc0*/  SEL R48, R50, R53, P0 ;  /* 0x0000003532307207 */ /* 0x002fe40000000000 */
[----:B------:R-:W-:Y:S02]  /*add0*/  SEL R52, R60, R54, P0 ;  /* 0x000000363c347207 */ /* 0x000fe40000000000 */
[----:B------:R-:W-:Y:S02]  /*ade0*/  SEL R58, R101, R58, P0 ;  /* 0x0000003a653a7207 */ /* 0x000fe40000000000 */
[----:B------:R-:W-:Y:S02]  /*adf0*/  SEL R87, R87, R83, P0 ;  /* 0x0000005357577207 */ /* 0x000fe40000000000 */
[----:B------:R-:W-:Y:S02]  /*ae00*/  SEL R100, R103, R107, P0 ;  /* 0x0000006b67647207 */ /* 0x000fe40000000000 */
[----:B------:R-:W-:-:S02]  /*ae10*/  SEL R102, R107, R103, P0 ;  /* 0x000000676b667207 */ /* 0x000fc40000000000 */
[----:B------:R-:W-:Y:S02]  /*ae20*/  SEL R121, R91, R123, P0 ;  /* 0x0000007b5b797207 */ /* 0x000fe40000000000 */
[----:B------:R-:W-:Y:S02]  /*ae30*/  SEL R152, R154, R88, P0 ;  /* 0x000000589a987207 */ /* 0x000fe40000000000 */
[----:B--2---:R-:W-:Y:S02]  /*ae40*/  SEL R45, R57, R47, P0 ;  /* 0x0000002f392d7207 */ /* 0x004fe40000000000 */
[----:B------:R-:W-:Y:S02]  /*ae50*/  SEL R50, R53, R50, P0 ;  /* 0x0000003235327207 */ /* 0x000fe40000000000 */
[----:B------:R-:W-:Y:S02]  /*ae60*/  SEL R49, R51, R156, P0 ;  /* 0x0000009c33317207 */ /* 0x000fe40000000000 */
[----:B------:R-:W-:-:S02]  /*ae70*/  SEL R54, R54, R60, P0 ;  /* 0x0000003c36367207 */ /* 0x000fc40000000000 */
[----:B------:R-:W-:Y:S02]  /*ae80*/  SEL R101, R89, R105, P0 ;  /* 0x0000006959657207 */ /* 0x000fe40000000000 */
[----:B------:R-:W-:Y:S02]  /*ae90*/  SEL R103, R105, R89, P0 ;  /* 0x0000005969677207 */ /* 0x000fe40000000000 */
[----:B------:R-:W-:Y:S02]  /*aea0*/  SEL R123, R123, R91, P0 ;  /* 0x0000005b7b7b7207 */ /* 0x000fe40000000000 */
[----:B------:R-:W-:Y:S02]  /*aeb0*/  SEL R154, R88, R154, P0 ;  /* 0x0000009a589a7207 */ /* 0x000fe40000000000 */
[----:B0-----:R-:W-:Y:S02]  /*aec0*/  F2FP.BF16.F32.PACK_AB R80, R29, R28 ;  /* 0x0000001c1d50723e */ /* 0x001fe400000010ff */
[----:B------:R-:W-:-:S02]  /*aed0*/  F2FP.BF16.F32.PACK_AB R81, R33, R32 ;  /* 0x000000202151723e */ /* 0x000fc400000010ff */
[----:B------:R-:W-:Y:S02]  /*aee0*/  F2FP.BF16.F32.PACK_AB R82, R31, R30 ;  /* 0x0000001e1f52723e */ /* 0x000fe400000010ff */
[----:B------:R-:W-:Y:S02]  /*aef0*/  F2FP.BF16.F32.PACK_AB R83, R35, R34 ;  /* 0x000000222353723e */ /* 0x000fe400000010ff */
[----:B------:R-:W-:Y:S02]  /*af00*/  SEL R47, R47, R57, P0 ;  /* 0x000000392f2f7207 */ /* 0x000fe40000000000 */
[----:B------:R-:W-:Y:S02]  /*af10*/  SEL R51, R156, R51, P0 ;  /* 0x000000339c337207 */ /* 0x000fe40000000000 */
[----:B---3--:R-:W-:Y:S02]  /*af20*/  SEL R53, R96, R55, P0 ;  /* 0x0000003760357207 */ /* 0x008fe40000000000 */
[----:B------:R-:W-:-:S02]  /*af30*/  SEL R60, R62, R67, P0 ;  /* 0x000000433e3c7207 */ /* 0x000fc40000000000 */
[----:B------:R-:W-:Y:S02]  /*af40*/  SEL R61, R63, R65, P0 ;  /* 0x000000413f3d7207 */ /* 0x000fe40000000000 */
[----:B------:R-:W-:Y:S02]  /*af50*/  F2FP.BF16.F32.PACK_AB R88, R37, R36 ;  /* 0x000000242558723e */ /* 0x000fe400000010ff */
[----:B------:R-:W-:Y:S02]  /*af60*/  F2FP.BF16.F32.PACK_AB R90, R39, R38 ;  /* 0x00000026275a723e */ /* 0x000fe400000010ff */
[----:B------:R-:W-:Y:S02]  /*af70*/  F2FP.BF16.F32.PACK_AB R91, R43, R42 ;  /* 0x0000002a2b5b723e */ /* 0x000fe400000010ff */
[----:B------:R-:W-:Y:S02]  /*af80*/  F2FP.BF16.F32.PACK_AB R89, R41, R40 ;  /* 0x000000282959723e */ /* 0x000fe400000010ff */
        /* <DEDUP_REMOVED lines=9> */
[----:B------:R0:W-:Y:S01]  /*b020*/  STSM.16.M88.4 [R76], R80 ;  /* 0x000000504c007844 */ /* 0x0001e20000000200 */
[----:B------:R-:W-:Y:S02]  /*b030*/  SEL R96, R168, R165, P0 ;  /* 0x000000a5a8607207 */ /* 0x000fe40000000000 */
[----:B------:R-:W-:Y:S01]  /*b040*/  SEL R98, R165, R168, P0 ;  /* 0x000000a8a5627207 */ /* 0x000fe20000000000 */
[----:B------:R1:W-:Y:S01]  /*b050*/  STSM.16.M88.4 [R77], R88 ;  /* 0x000000584d007844 */ /* 0x0003e20000000200 */
[----:B------:R-:W-:Y:S02]  /*b060*/  SEL R97, R171, R167, P0 ;  /* 0x000000a7ab617207 */ /* 0x000fe40000000000 */
        /* <DEDUP_REMOVED lines=11> */
[----:B------:R-:W-:Y:S02]  /*b120*/  F2FP.BF16.F32.PACK_AB R72, R53, R52 ;  /* 0x000000343548723e */ /* 0x000fe400000010ff */
[----:B------:R-:W-:-:S02]  /*b130*/  F2FP.BF16.F32.PACK_AB R74, R55, R54 ;  /* 0x00000036374a723e */ /* 0x000fc400000010ff */
[----:B------:R-:W-:Y:S02]  /*b140*/  F2FP.BF16.F32.PACK_AB R75, R59, R58 ;  /* 0x0000003a3b4b723e */ /* 0x000fe400000010ff */
[----:B------:R-:W-:Y:S02]  /*b150*/  F2FP.BF16.F32.PACK_AB R73, R57, R56 ;  /* 0x000000383949723e */ /* 0x000fe400000010ff */
[----:B0-----:R-:W-:Y:S02]  /*b160*/  F2FP.BF16.F32.PACK_AB R76, R61, R60 ;  /* 0x0000003c3d4c723e */ /* 0x001fe400000010ff */
[----:B------:R-:W-:Y:S02]  /*b170*/  F2FP.BF16.F32.PACK_AB R78, R63, R62 ;  /* 0x0000003e3f4e723e */ /* 0x000fe400000010ff */
[----:B------:R-:W-:Y:S02]  /*b180*/  F2FP.BF16.F32.PACK_AB R79, R67, R66 ;  /* 0x00000042434f723e */ /* 0x000fe400000010ff */
[----:B-1----:R-:W-:Y:S01]  /*b190*/  F2FP.BF16.F32.PACK_AB R77, R65, R64 ;  /* 0x00000040414d723e */ /* 0x002fe200000010ff */
[----:B------:R0:W-:Y:S01]  /*b1a0*/  STSM.16.M88.4 [R94], R68 ;  /* 0x000000445e007844 */ /* 0x0001e20000000200 */
[----:B------:R-:W-:-:S02]  /*b1b0*/  F2FP.BF16.F32.PACK_AB R80, R85, R84 ;  /* 0x000000545550723e */ /* 0x000fc400000010ff */
[----:B------:R-:W-:Y:S02]  /*b1c0*/  F2FP.BF16.F32.PACK_AB R82, R87, R86 ;  /* 0x000000565752723e */ /* 0x000fe400000010ff */
[----:B------:R-:W-:Y:S02]  /*b1d0*/  F2FP.BF16.F32.PACK_AB R83, R99, R98 ;  /* 0x000000626353723e */ /* 0x000fe400000010ff */
[----:B------:R-:W-:Y:S01]  /*b1e0*/  F2FP.BF16.F32.PACK_AB R81, R97, R96 ;  /* 0x000000606151723e */ /* 0x000fe200000010ff */
[----:B------:R-:W-:Y:S01]  /*b1f0*/  STSM.16.M88.4 [R93], R72 ;  /* 0x000000485d007844 */ /* 0x000fe20000000200 */
[----:B------:R-:W-:Y:S02]  /*b200*/  F2FP.BF16.F32.PACK_AB R88, R101, R100 ;  /* 0x000000646558723e */ /* 0x000fe400000010ff */
[----:B------:R-:W-:Y:S02]  /*b210*/  F2FP.BF16.F32.PACK_AB R90, R103, R102 ;  /* 0x00000066675a723e */ /* 0x000fe400000010ff */
[----:B------:R-:W-:-:S02]  /*b220*/  F2FP.BF16.F32.PACK_AB R91, R107, R106 ;  /* 0x0000006a6b5b723e */ /* 0x000fc400000010ff */
[----:B------:R-:W-:Y:S01]  /*b230*/  F2FP.BF16.F32.PACK_AB R89, R105, R104 ;  /* 0x000000686959723e */ /* 0x000fe200000010ff */
[----:B------:R1:W-:Y:S01]  /*b240*/  STSM.16.M88.4 [R2], R76 ;  /* 0x0000004c02007844 */ /* 0x0003e20000000200 */
[----:B0-----:R-:W-:Y:S02]  /*b250*/  F2FP.BF16.F32.PACK_AB R68, R109, R108 ;  /* 0x0000006c6d44723e */ /* 0x001fe400000010ff */
[----:B------:R-:W-:Y:S02]  /*b260*/  F2FP.BF16.F32.PACK_AB R70, R111, R110 ;  /* 0x0000006e6f46723e */ /* 0x000fe400000010ff */
[----:B------:R-:W-:Y:S02]  /*b270*/  F2FP.BF16.F32.PACK_AB R71, R115, R114 ;  /* 0x000000727347723e */ /* 0x000fe400000010ff */
[----:B------:R-:W-:Y:S02]  /*b280*/  F2FP.BF16.F32.PACK_AB R69, R113, R112 ;  /* 0x000000707145723e */ /* 0x000fe400000010ff */
[----:B------:R-:W-:Y:S01]  /*b290*/  SEL R156, R158, R157, P0 ;  /* 0x0000009d9e9c7207 */ /* 0x000fe20000000000 */
[----:B------:R-:W-:Y:S01]  /*b2a0*/  STSM.16.M88.4 [R183], R80 ;  /* 0x00000050b7007844 */ /* 0x000fe20000000200 */
[----:B------:R-:W-:-:S02]  /*b2b0*/  SEL R158, R157, R158, P0 ;  /* 0x0000009e9d9e7207 */ /* 0x000fc40000000000 */
[----:B------:R-:W-:Y:S01]  /*b2c0*/  SEL R157, R95, R159, P0 ;  /* 0x0000009f5f9d7207 */ /* 0x000fe20000000000 */
[----:B------:R-:W-:Y:S01]  /*b2d0*/  STSM.16.M88.4 [R184], R88 ;  /* 0x00000058b8007844 */ /* 0x000fe20000000200 */
[----:B-1----:R-:W-:Y:S02]  /*b2e0*/  F2FP.BF16.F32.PACK_AB R76, R117, R116 ;  /* 0x00000074754c723e */ /* 0x002fe400000010ff */
[----:B------:R-:W-:Y:S02]  /*b2f0*/  F2FP.BF16.F32.PACK_AB R78, R119, R118 ;  /* 0x00000076774e723e */ /* 0x000fe400000010ff */
[----:B------:R-:W-:Y:S02]  /*b300*/  F2FP.BF16.F32.PACK_AB R79, R123, R122 ;  /* 0x0000007a7b4f723e */ /* 0x000fe400000010ff */
[----:B------:R-:W-:Y:S02]  /*b310*/  F2FP.BF16.F32.PACK_AB R77, R121, R120 ;  /* 0x00000078794d723e */ /* 0x000fe400000010ff */
[----:B------:R-:W-:Y:S01]  /*b320*/  SEL R2, R4, R92, P0 ;  /* 0x0000005c04027207 */ /* 0x000fe20000000000 */
[----:B------:R0:W-:Y:S01]  /*b330*/  STSM.16.M88.4 [R185], R68 ;  /* 0x00000044b9007844 */ /* 0x0001e20000000200 */
[----:B------:R-:W-:-:S02]  /*b340*/  SEL R159, R159, R95, P0 ;  /* 0x0000005f9f9f7207 */ /* 0x000fc40000000000 */
[----:B------:R-:W-:Y:S02]  /*b350*/  SEL R4, R92, R4, P0 ;  /* 0x000000045c047207 */ /* 0x000fe40000000000 */
[----:B------:R-:W-:Y:S02]  /*b360*/  F2FP.BF16.F32.PACK_AB R92, R125, R124 ;  /* 0x0000007c7d5c723e */ /* 0x000fe400000010ff */
[----:B------:R-:W-:Y:S02]  /*b370*/  F2FP.BF16.F32.PACK_AB R94, R127, R126 ;  /* 0x0000007e7f5e723e */ /* 0x000fe400000010ff */
[----:B------:R-:W-:Y:S02]  /*b380*/  F2FP.BF16.F32.PACK_AB R95, R131, R130 ;  /* 0x00000082835f723e */ /* 0x000fe400000010ff */
[----:B------:R-:W-:Y:S01]  /*b390*/  F2FP.BF16.F32.PACK_AB R93, R129, R128 ;  /* 0x00000080815d723e */ /* 0x000fe200000010ff */
[----:B------:R1:W-:Y:S01]  /*b3a0*/  STSM.16.M88.4 [R186], R76 ;  /* 0x0000004cba007844 */ /* 0x0003e20000000200 */
[----:B------:R-:W-:-:S02]  /*b3b0*/  F2FP.BF16.F32.PACK_AB R72, R141, R140 ;  /* 0x0000008c8d48723e */ /* 0x000fc400000010ff */
[----:B------:R-:W-:Y:S02]  /*b3c0*/  F2FP.BF16.F32.PACK_AB R74, R143, R142 ;  /* 0x0000008e8f4a723e */ /* 0x000fe400000010ff */
[----:B0-----:R-:W-:Y:S02]  /*b3d0*/  F2FP.BF16.F32.PACK_AB R68, R133, R132 ;  /* 0x000000848544723e */ /* 0x001fe400000010ff */
[----:B------:R-:W-:Y:S02]  /*b3e0*/  F2FP.BF16.F32.PACK_AB R70, R135, R134 ;  /* 0x000000868746723e */ /* 0x000fe400000010ff */
[----:B------:R-:W-:Y:S02]  /*b3f0*/  F2FP.BF16.F32.PACK_AB R71, R139, R138 ;  /* 0x0000008a8b47723e */ /* 0x000fe400000010ff */
[----:B------:R-:W-:Y:S02]  /*b400*/  F2FP.BF16.F32.PACK_AB R69, R137, R136 ;  /* 0x000000888945723e */ /* 0x000fe400000010ff */
[----:B------:R-:W-:-:S02]  /*b410*/  F2FP.BF16.F32.PACK_AB R75, R147, R146 ;  /* 0x00000092934b723e */ /* 0x000fc400000010ff */
[----:B------:R-:W-:Y:S02]  /*b420*/  F2FP.BF16.F32.PACK_AB R73, R145, R144 ;  /* 0x000000909149723e */ /* 0x000fe400000010ff */
[----:B-1----:R-:W-:Y:S02]  /*b430*/  F2FP.BF16.F32.PACK_AB R76, R149, R148 ;  /* 0x00000094954c723e */ /* 0x002fe400000010ff */
[----:B------:R-:W-:Y:S02]  /*b440*/  F2FP.BF16.F32.PACK_AB R78, R151, R150 ;  /* 0x00000096974e723e */ /* 0x000fe400000010ff */
[----:B------:R-:W-:Y:S02]  /*b450*/  F2FP.BF16.F32.PACK_AB R79, R155, R154 ;  /* 0x0000009a9b4f723e */ /* 0x000fe400000010ff */
[----:B------:R-:W-:Y:S01]  /*b460*/  F2FP.BF16.F32.PACK_AB R77, R153, R152 ;  /* 0x00000098994d723e */ /* 0x000fe200000010ff */
[----:B------:R-:W-:Y:S01]  /*b470*/  STSM.16.M88.4 [R187], R92 ;  /* 0x0000005cbb007844 */ /* 0x000fe20000000200 */
[----:B------:R-:W-:-:S02]  /*b480*/  F2FP.BF16.F32.PACK_AB R81, R3, R2 ;  /* 0x000000020351723e */ /* 0x000fc400000010ff */
[----:B------:R-:W-:Y:S02]  /*b490*/  F2FP.BF16.F32.PACK_AB R82, R159, R158 ;  /* 0x0000009e9f52723e */ /* 0x000fe400000010ff */
[----:B------:R-:W-:Y:S02]  /*b4a0*/  F2FP.BF16.F32.PACK_AB R83, R5, R4 ;  /* 0x000000040553723e */ /* 0x000fe400000010ff */
[----:B------:R-:W-:Y:S01]  /*b4b0*/  F2FP.BF16.F32.PACK_AB R80, R157, R156 ;  /* 0x0000009c9d50723e */ /* 0x000fe200000010ff */
[----:B------:R0:W-:Y:S04]  /*b4c0*/  STSM.16.M88.4 [R188], R68 ;  /* 0x00000044bc007844 */ /* 0x0001e80000000200 */
[----:B------:R-:W-:Y:S04]  /*b4d0*/  STSM.16.M88.4 [R189], R72 ;  /* 0x00000048bd007844 */ /* 0x000fe80000000200 */
[----:B------:R1:W-:Y:S04]  /*b4e0*/  STSM.16.M88.4 [R190], R76 ;  /* 0x0000004cbe007844 */ /* 0x0003e80000000200 */
[----:B------:R2:W-:Y:S01]  /*b4f0*/  STSM.16.M88.4 [R191], R80 ;  /* 0x00000050bf007844 */ /* 0x0005e20000000200 */
[----:B------:R-:W-:Y:S01]  /*b500*/  BAR.SYNC.DEFER_BLOCKING 0x1, 0x100 ;  /* 0x0044000000007b1d */ /* 0x000fe20000010000 */
[----:B------:R-:W-:Y:S01]  /*b510*/  ISETP.NE.U32.AND P0, PT, RZ, UR16, PT ;  /* 0x00000010ff007c0c */ /* 0x000fe2000bf05070 */
[----:B------:R-:W-:-:S03]  /*b520*/  UIMAD.WIDE UR12, UR36, 0x4, UR12 ;  /* 0x00000004240c78a5 */ /* 0x000fc6000f8e020c */
[----:B------:R-:W-:-:S03]  /*b530*/  ISETP.NE.AND.EX P0, PT, RZ, UR17, PT, P0 ;  /* 0x00000011ff007c0c */ /* 0x000fc6000bf05300 */
[----:B0-----:R-:W-:Y:S02]  /*b540*/  IMAD.U32 R68, RZ, RZ, UR12 ;  /* 0x0000000cff447e24 */ /* 0x001fe4000f8e00ff */
[----:B------:R-:W-:Y:S01]  /*b550*/  IMAD.U32 R69, RZ, RZ, UR13 ;  /* 0x0000000dff457e24 */ /* 0x000fe2000f8e00ff */
[----:B------:R-:W-:-:S07]  /*b560*/  UISETP.NE.U32.AND UP0, UPT, UR14, URZ, UPT ;  /* 0x0000003f0e00728c */ /* 0x000fce000bf05070 */
[----:B------:R0:W3:Y:S01]  /*b570*/  @P0 LDG.E R88, desc[UR48][R68.64] ;  /* 0x0000003044580981 */ /* 0x0000e2000c1e1900 */
[----:B------:R-:W-:-:S06]  /*b580*/  UISETP.NE.AND.EX UP0, UPT, UR15, URZ, UPT, UP0 ;  /* 0x0000003f0f00728c */ /* 0x000fcc000bf05300 */
[----:B------:R-:W-:-:S05]  /*b590*/  PLOP3.LUT P4, PT, PT, PT, UP0, 0x80, 0x0 ;  /* 0x000000000000781c */ /* 0x000fca0003f8f008 */
[----:B------:R-:W-:-:S04]  /*b5a0*/  @UP0 ULEA UR14, UP1, UR36, UR14, 0x2 ;  /* 0x0000000e240e0291 */ /* 0x000fc8000f82103f */
[----:B------:R-:W-:Y:S02]  /*b5b0*/  @UP0 ULEA.HI.X UR15, UR36, UR15, UR37, 0x2, UP1 ;  /* 0x0000000f240f0291 */ /* 0x000fe400088f1425 */
[----:B0-----:R-:W-:-:S04]  /*b5c0*/  IMAD.U32 R68, RZ, RZ, UR14 ;  /* 0x0000000eff447e24 */ /* 0x001fc8000f8e00ff */
[----:B------:R-:W-:-:S05]  /*b5d0*/  IMAD.U32 R69, RZ, RZ, UR15 ;  /* 0x0000000fff457e24 */ /* 0x000fca000f8e00ff */
[----:B------:R0:W4:Y:S01]  /*b5e0*/  @P4 LDG.E R70, desc[UR48][R68.64] ;  /* 0x0000003044464981 */ /* 0x000122000c1e1900 */
[----:B------:R-:W-:Y:S02]  /*b5f0*/  UISETP.NE.AND UP2, UPT, UR22, 0x1, UPT ;  /* 0x000000011600788c */ /* 0x000fe4000bf45270 */
[----:B------:R-:W-:Y:S01]  /*b600*/  UISETP.GT.AND UP1, UPT, UR44, 0x1, UPT ;  /* 0x000000012c00788c */ /* 0x000fe2000bf24270 */
[----:B------:R-:W-:-:S03]  /*b610*/  UMOV UR23, 0x9b8 ;  /* 0x000009b800177882 */ /* 0x000fc60000000000 */
[----:B------:R-:W-:Y:S01]  /*b620*/  USEL UR23, UR23, 0x978, UP1 ;  /* 0x0000097817177887 */ /* 0x000fe20008800000 */
[----:B------:R-:W-:Y:S01]  /*b630*/  PLOP3.LUT P1, PT, PT, PT, UP2, 0x80, 0x0 ;  /* 0x000000000000781c */ /* 0x000fe20003f2f028 */
[----:B------:R-:W-:Y:S01]  /*b640*/  UISETP.NE.U32.AND UP0, UPT, UR16, URZ, UPT ;  /* 0x0000003f1000728c */ /* 0x000fe2000bf05070 */
[----:B-1----:R-:W-:Y:S01]  /*b650*/  IMAD.U32 R76, RZ, RZ, UR42 ;  /* 0x0000002aff4c7e24 */ /* 0x002fe2000f8e00ff */
[----:B------:R-:W-:Y:S01]  /*b660*/  UMOV UR4, URZ ;  /* 0x0000003f00047c82 */ /* 0x000fe20008000000 */
[----:B------:R-:W-:Y:S01]  /*b670*/  @UP2 ULDC UR26, c[0x0][0xbec] ;  /* 0x0002fb00001a2ab9 */ /* 0x000fe20000000800 */
[----:B------:R-:W-:Y:S01]  /*b680*/  UISETP.NE.AND.EX UP0, UPT, UR17, URZ, UPT, UP0 ;  /* 0x0000003f1100728c */ /* 0x000fe2000bf05300 */
[----:B------:R-:W-:Y:S01]  /*b690*/  IMAD R76, R76, 0x80, R193 ;  /* 0x000000804c4c7824 */ /* 0x000fe200078e02c1 */
[----:B------:R-:W-:Y:S02]  /*b6a0*/  USEL UR9, UR40, URZ, UP1 ;  /* 0x0000003f28097287 */ /* 0x000fe40008800000 */
[----:B------:R-:W-:-:S02]  /*b6b0*/  USEL UR36, UR36, URZ, !UP0 ;  /* 0x0000003f24247287 */ /* 0x000fc4000c000000 */
[----:B------:R-:W-:Y:S01]  /*b6c0*/  ULDC.64 UR16, c[0x0][UR23+0x220] ;  /* 0x0000880017107abb */ /* 0x000fe20008000a00 */
[----:B------:R-:W-:Y:S01]  /*b6d0*/  ULDC.64 UR20, c[0x0][UR23+0x218] ;  /* 0x0000860017147abb */ /* 0x000fe20008000a00 */
[----:B------:R-:W-:Y:S01]  /*b6e0*/  ULDC.64 UR18, c[0x0][UR23+0x228] ;  /* 0x00008a0017127abb */ /* 0x000fe20008000a00 */
[----:B0-----:R-:W-:Y:S01]  /*b6f0*/  @P1 IMAD.HI.U32 R68, R76, UR26, RZ ;  /* 0x0000001a4c441c27 */ /* 0x001fe2000f8e00ff */
[----:B------:R-:W-:Y:S02]  /*b700*/  USEL UR37, UR37, URZ, !UP0 ;  /* 0x0000003f25257287 */ /* 0x000fe4000c000000 */
[----:B------:R-:W-:Y:S02]  /*b710*/  UIMAD UR17, UR17, UR36, URZ ;  /* 0x00000024111172a4 */ /* 0x000fe4000f8e023f */
[----:B------:R-:W-:Y:S02]  /*b720*/  UIMAD.WIDE.U32 UR14, UR20, UR39, URZ ;  /* 0x00000027140e72a5 */ /* 0x000fe4000f8e003f */
[----:B------:R-:W-:Y:S01]  /*b730*/  UIMAD.WIDE.U32 UR24, UR18, UR9, URZ ;  /* 0x00000009121872a5 */ /* 0x000fe2000f8e003f */
[----:B------:R-:W-:Y:S01]  /*b740*/  IMAD.MOV.U32 R69, RZ, RZ, R76 ;  /* 0x000000ffff457224 */ /* 0x000fe200078e004c */
[----:B------:R-:W-:Y:S01]  /*b750*/  @UP2 ULDC UR27, c[0x0][0xbf0] ;  /* 0x0002fc00001b2ab9 */ /* 0x000fe20000000800 */
[----:B------:R-:W-:-:S02]  /*b760*/  UIMAD UR20, UR21, UR39, URZ ;  /* 0x00000027151472a4 */ /* 0x000fc4000f8e023f */
[----:B------:R-:W-:Y:S01]  /*b770*/  UIMAD UR9, UR19, UR9, URZ ;  /* 0x00000009130972a4 */ /* 0x000fe2000f8e023f */
[----:B------:R-:W-:Y:S01]  /*b780*/  @P1 SHF.R.U32.HI R69, RZ, UR27, R68 ;  /* 0x0000001bff451c19 */ /* 0x000fe20008011644 */
[----:B------:R-:W-:Y:S02]  /*b790*/  UIMAD.WIDE.U32 UR18, UR16, UR36, URZ ;  /* 0x00000024101272a5 */ /* 0x000fe4000f8e003f */
[----:B------:R-:W-:Y:S02]  /*b7a0*/  UIMAD UR17, UR16, UR37, UR17 ;  /* 0x00000025101172a4 */ /* 0x000fe4000f8e0211 */
[----:B------:R-:W-:Y:S01]  /*b7b0*/  UIADD3 UR20, UR15, UR20, URZ ;  /* 0x000000140f147290 */ /* 0x000fe2000fffe03f */
[----:B------:R-:W-:Y:S01]  /*b7c0*/  IMAD.U32 R68, RZ, RZ, UR24 ;  /* 0x00000018ff447e24 */ /* 0x000fe2000f8e00ff */
[----:B------:R-:W-:Y:S01]  /*b7d0*/  UIADD3 UR15, UR25, UR9, URZ ;  /* 0x00000009190f7290 */ /* 0x000fe2000fffe03f */
[----:B------:R-:W-:Y:S01]  /*b7e0*/  IMAD.MOV R71, RZ, RZ, -R69 ;  /* 0x000000ffff477224 */ /* 0x000fe200078e0a45 */
[----:B------:R-:W-:-:S03]  /*b7f0*/  UIADD3 UR9, UR19, UR17, URZ ;  /* 0x0000001113097290 */ /* 0x000fc6000fffe03f */
[----:B------:R-:W-:Y:S02]  /*b800*/  IMAD R71, R71, UR22, R76 ;  /* 0x0000001647477c24 */ /* 0x000fe4000f8e024c */
[----:B------:R-:W-:-:S03]  /*b810*/  IMAD.U32 R74, RZ, RZ, UR15 ;  /* 0x0000000fff4a7e24 */ /* 0x000fc6000f8e00ff */
[----:B------:R-:W-:Y:S02]  /*b820*/  SHF.R.S32.HI R72, RZ, 0x1f, R71 ;  /* 0x0000001fff487819 */ /* 0x000fe40000011447 */
[----:B---3--:R-:W-:-:S13]  /*b830*/  @P0 R2UR UR4, R88 ;  /* 0x00000000580402ca */ /* 0x008fda00000e0000 */
[----:B------:R-:W-:Y:S02]  /*b840*/  UIADD3 UR14, UP0, UP3, UR18, UR14, UR4 ;  /* 0x0000000e120e7290 */ /* 0x000fe4000fb1e004 */
[----:B------:R-:W-:Y:S01]  /*b850*/  USHF.R.S32.HI UR16, URZ, 0x1f, UR4 ;  /* 0x0000001f3f107899 */ /* 0x000fe20008011404 */
[----:B------:R-:W-:Y:S01]  /*b860*/  ULDC.64 UR18, c[0x0][0xba8] ;  /* 0x0002ea0000127ab9 */ /* 0x000fe20000000a00 */
[----:B------:R-:W-:Y:S02]  /*b870*/  @!UP1 ULDC UR18, c[0x0][0xb50] ;  /* 0x0002d40000129ab9 */ /* 0x000fe40000000800 */
[----:B------:R-:W-:Y:S01]  /*b880*/  UIADD3.X UR9, UR9, UR20, UR16, UP0, UP3 ;  /* 0x0000001409097290 */ /* 0x000fe200087e6410 */
[----:B------:R-:W-:Y:S01]  /*b890*/  IADD3 R68, P2, P3, R69, UR14, R68 ;  /* 0x0000000e45447c10 */ /* 0x000fe2000fb5e044 */
[----:B------:R-:W-:Y:S01]  /*b8a0*/  @!UP1 ULDC UR19, c[0x0][0xb54] ;  /* 0x0002d50000139ab9 */ /* 0x000fe20000000800 */
[----:B------:R-:W-:Y:S01]  /*b8b0*/  SHF.R.S32.HI R69, RZ, 0x1f, R69 ;  /* 0x0000001fff457819 */ /* 0x000fe20000011445 */
[----:B------:R-:W-:-:S02]  /*b8c0*/  ULDC.64 UR14, c[0x0][UR23+0x210] ;  /* 0x00008400170e7abb */ /* 0x000fc40008000a00 */
[----:B------:R-:W-:Y:S01]  /*b8d0*/  IMAD R73, R71, UR15, RZ ;  /* 0x0000000f47497c24 */ /* 0x000fe2000f8e02ff */
[----:B------:R-:W-:-:S03]  /*b8e0*/  IADD3.X R69, R69, UR9, R74, P2, P3 ;  /* 0x0000000945457c10 */ /* 0x000fc600097e644a */
[----:B------:R-:W-:Y:S02]  /*b8f0*/  IMAD R73, R72, UR14, R73 ;  /* 0x0000000e48497c24 */ /* 0x000fe4000f8e0249 */
[----:B------:R-:W-:-:S04]  /*b900*/  IMAD.WIDE.U32 R68, R71, UR14, R68 ;  /* 0x0000000e47447c25 */ /* 0x000fc8000f8e0044 */
[----:B------:R-:W-:Y:S01]  /*b910*/  IMAD.IADD R69, R69, 0x1, R73 ;  /* 0x0000000145457824 */ /* 0x000fe200078e0249 */
[----:B------:R-:W-:Y:S01]  /*b920*/  LEA R72, P2, R68, UR18, 0x2 ;  /* 0x0000001244487c11 */ /* 0x000fe2000f8410ff */
[----:B------:R-:W-:Y:S01]  /*b930*/  ULDC UR9, c[0x0][0xa88] ;  /* 0x0002a20000097ab9 */ /* 0x000fe20000000800 */
[----:B----4-:R-:W-:Y:S02]  /*b940*/  @P4 R2UR UR9, R70 ;  /* 0x00000000460942ca */ /* 0x010fe400000e0000 */
[----:B------:R-:W-:Y:S01]  /*b950*/  LEA.HI.X R73, R68, UR19, R69, 0x2, P2 ;  /* 0x0000001344497c11 */ /* 0x000fe200090f1445 */
[----:B--2---:R-:W-:-:S12]  /*b960*/  @P4 BRA `(.L_x_171) ;  /* 0x0000000000284947 */ /* 0x004fd80003800000 */
[----:B------:R-:W-:Y:S05]  /*b970*/  @!P0 BRA `(.L_x_171) ;  /* 0x0000000000248947 */ /* 0x000fea0003800000 */
[----:B------:R-:W-:Y:S02]  /*b980*/  IMAD.U32 R68, RZ, RZ, UR12 ;  /* 0x0000000cff447e24 */ /* 0x000fe4000f8e00ff */
[----:B------:R-:W-:Y:S02]  /*b990*/  IMAD.U32 R70, RZ, RZ, UR12 ;  /* 0x0000000cff467e24 */ /* 0x000fe4000f8e00ff */
[----:B------:R-:W-:Y:S02]  /*b9a0*/  IMAD.U32 R69, RZ, RZ, UR13 ;  /* 0x0000000dff457e24 */ /* 0x000fe4000f8e00ff */
[----:B------:R-:W-:-:S03]  /*b9b0*/  IMAD.U32 R71, RZ, RZ, UR13 ;  /* 0x0000000dff477e24 */ /* 0x000fc6000f8e00ff */
[----:B------:R-:W2:Y:S04]  /*b9c0*/  LDG.E R68, desc[UR48][R68.64] ;  /* 0x0000003044447981 */ /* 0x000ea8000c1e1900 */
[----:B------:R-:W3:Y:S01]  /*b9d0*/  LDG.E R70, desc[UR48][R70.64+0x4] ;  /* 0x0000043046467981 */ /* 0x000ee2000c1e1900 */
[----:B--2---:R-:W-:Y:S02]  /*b9e0*/  R2UR UR12, R68 ;  /* 0x00000000440c72ca */ /* 0x004fe400000e0000 */
[----:B---3--:R-:W-:-:S13]  /*b9f0*/  R2UR UR9, R70 ;  /* 0x00000000460972ca */ /* 0x008fda00000e0000 */
[----:B------:R-:W-:-:S12]  /*ba00*/  UIADD3 UR9, -UR12, UR9, URZ ;  /* 0x000000090c097290 */ /* 0x000fd8000fffe13f */
.L_x_171:
[----:B------:R-:W2:Y:S04]  /*ba10*/  LDL R75, [R1+0x48] ;  /* 0x00004800014b7983 */ /* 0x000ea80000100800 */
[----:B------:R-:W3:Y:S01]  /*ba20*/  LDL R74, [R1+0x44] ;  /* 0x00004400014a7983 */ /* 0x000ee20000100800 */
[----:B------:R-:W-:Y:S01]  /*ba30*/  IMAD.U32 R77, RZ, RZ, UR42 ;  /* 0x0000002aff4d7e24 */ /* 0x000fe2000f8e00ff */
[----:B------:R-:W-:Y:S02]  /*ba40*/  UIMAD UR9, UR9, UR22, URZ ;  /* 0x00000016090972a4 */ /* 0x000fe4000f8e023f */
[----:B------:R-:W-:Y:S04]  /*ba50*/  SHFL.IDX PT, R68, R72, RZ, 0x1c1f ;  /* 0x001c1fff48447589 */ /* 0x000fe800000e0000 */
[----:B------:R-:W0:Y:S04]  /*ba60*/  SHFL.IDX PT, R69, R73, RZ, 0x1c1f ;  /* 0x001c1fff49457589 */ /* 0x000e2800000e0000 */
[----:B------:R-:W-:Y:S04]  /*ba70*/  SHFL.IDX PT, R70, R72, 0x1, 0x1c1f ;  /* 0x003c1f0048467f89 */ /* 0x000fe800000e0000 */
[----:B------:R-:W1:Y:S01]  /*ba80*/  SHFL.IDX PT, R71, R73, 0x1, 0x1c1f ;  /* 0x003c1f0049477f89 */ /* 0x000e6200000e0000 */
[----:B--2---:R-:W-:Y:S01]  /*ba90*/  IMAD R77, R77, 0x80, R75 ;  /* 0x000000804d4d7824 */ /* 0x004fe200078e024b */
[----:B---3--:R-:W-:-:S03]  /*baa0*/  LOP3.LUT P0, RZ, R74, 0x3, RZ, 0xc0, !PT ;  /* 0x000000034aff7812 */ /* 0x008fc6000780c0ff */
[C---:B------:R-:W-:Y:S01]  /*bab0*/  VIADD R74, R77.reuse, 0x8 ;  /* 0x000000084d4a7836 */ /* 0x040fe20000000000 */
[----:B------:R-:W-:-:S04]  /*bac0*/  ISETP.GE.OR P2, PT, R77, UR9, P0 ;  /* 0x000000094d007c0c */ /* 0x000fc80008746670 */
[----:B------:R-:W-:-:S09]  /*bad0*/  ISETP.GE.OR P0, PT, R74, UR9, P0 ;  /* 0x000000094a007c0c */ /* 0x000fd20008706670 */
[----:B0-----:R0:W-:Y:S04]  /*bae0*/  @!P2 ST.E desc[UR48][R68.64], R0 ;  /* 0x000000004400a985 */ /* 0x0011e8000c101930 */
[----:B-1----:R0:W-:Y:S01]  /*baf0*/  @!P0 ST.E desc[UR48][R70.64], R160 ;  /* 0x000000a046008985 */ /* 0x0021e2000c101930 */
[----:B------:R-:W-:-:S13]  /*bb00*/  PLOP3.LUT P0, PT, PT, PT, UP1, 0x80, 0x0 ;  /* 0x000000000000781c */ /* 0x000fda0003f0f018 */
[----:B0-----:R-:W-:Y:S05]  /*bb10*/  @P0 BRA `(.L_x_172) ;  /* 0x00000010000c0947 */ /* 0x001fea0003800000 */
[----:B------:R-:W-:Y:S01]  /*bb20*/  VIADD R0, R192, 0xffffff80 ;  /* 0xffffff80c0007836 */ /* 0x000fe20000000000 */
[----:B------:R-:W-:-:S04]  /*bb30*/  ULDC.64 UR14, c[0x0][0xaa0] ;  /* 0x0002a800000e7ab9 */ /* 0x000fc80000000a00 */
[----:B------:R-:W-:-:S04]  /*bb40*/  SHF.R.S32.HI R3, RZ, 0x1f, R0 ;  /* 0x0000001fff037819 */ /* 0x000fc80000011400 */
[----:B------:R-:W-:-:S04]  /*bb50*/  LEA.HI R3, R3, R0, RZ, 0x3 ;  /* 0x0000000003037211 */ /* 0x000fc800078f18ff */
[----:B------:R-:W-:Y:S02]  /*bb60*/  LOP3.LUT R5, R3, 0xfffffff8, RZ, 0xc0, !PT ;  /* 0xfffffff803057812 */ /* 0x000fe400078ec0ff */
[----:B------:R-:W-:Y:S01]  /*bb70*/  SHF.R.S32.HI R81, RZ, 0x3, R3 ;  /* 0x00000003ff517819 */ /* 0x000fe20000011403 */
[----:B------:R-:W-:Y:S02]  /*bb80*/  IMAD.MOV.U32 R3, RZ, RZ, 0x2 ;  /* 0x00000002ff037424 */ /* 0x000fe400078e00ff */
[----:B------:R-:W-:-:S04]  /*bb90*/  IMAD.IADD R20, R0, 0x1, -R5 ;  /* 0x0000000100147824 */ /* 0x000fc800078e0a05 */
[----:B------:R-:W-:-:S04]  /*bba0*/  IMAD.SHL.U32 R0, R20, 0x8, RZ ;  /* 0x0000000814007824 */ /* 0x000fc800078e00ff */
[----:B------:R-:W-:-:S04]  /*bbb0*/  IMAD R2, R81, 0x40, R0 ;  /* 0x0000004051027824 */ /* 0x000fc800078e0200 */
[----:B------:R-:W-:-:S03]  /*bbc0*/  IMAD.WIDE R2, R2, R3, UR10 ;  /* 0x0000000a02027e25 */ /* 0x000fc6000f8e0203 */
[C---:B------:R-:W-:Y:S02]  /*bbd0*/  IADD3 R25, P2, R2.reuse, 0x3000, RZ ;  /* 0x0000300002197810 */ /* 0x040fe40007f5e0ff */
[C---:B------:R-:W-:Y:S02]  /*bbe0*/  IADD3 R9, P4, R2.reuse, 0x1000, RZ ;  /* 0x0000100002097810 */ /* 0x040fe40007f9e0ff */
[----:B------:R-:W-:Y:S02]  /*bbf0*/  IADD3 R13, P3, R2, 0x2000, RZ ;  /* 0x00002000020d7810 */ /* 0x000fe40007f7e0ff */
[----:B------:R-:W-:Y:S02]  /*bc00*/  LOP3.LUT R24, R25, 0x380, RZ, 0xc0, !PT ;  /* 0x0000038019187812 */ /* 0x000fe400078ec0ff */
[----:B------:R-:W-:Y:S02]  /*bc10*/  LOP3.LUT R8, R9, 0x380, RZ, 0xc0, !PT ;  /* 0x0000038009087812 */ /* 0x000fe400078ec0ff */
[----:B------:R-:W-:-:S02]  /*bc20*/  LOP3.LUT R12, R13, 0x380, RZ, 0xc0, !PT ;  /* 0x000003800d0c7812 */ /* 0x000fc400078ec0ff */
[----:B------:R-:W-:Y:S02]  /*bc30*/  SHF.R.U64 R24, R24, 0x3, RZ ;  /* 0x0000000318187819 */ /* 0x000fe400000012ff */
[----:B------:R-:W-:Y:S02]  /*bc40*/  SHF.R.U64 R8, R8, 0x3, RZ ;  /* 0x0000000308087819 */ /* 0x000fe400000012ff */
[----:B------:R-:W-:Y:S02]  /*bc50*/  SHF.R.U64 R12, R12, 0x3, RZ ;  /* 0x000000030c0c7819 */ /* 0x000fe400000012ff */
[----:B------:R-:W-:Y:S01]  /*bc60*/  LOP3.LUT R24, R24, R25, RZ, 0x3c, !PT ;  /* 0x0000001918187212 */ /* 0x000fe200078e3cff */
[--C-:B------:R-:W-:Y:S01]  /*bc70*/  IMAD.X R25, RZ, RZ, R3.reuse, P2 ;  /* 0x000000ffff197224 */ /* 0x100fe200010e0603 */
[----:B------:R-:W-:Y:S01]  /*bc80*/  LOP3.LUT R8, R8, R9, RZ, 0x3c, !PT ;  /* 0x0000000908087212 */ /* 0x000fe200078e3cff */
[--C-:B------:R-:W-:Y:S01]  /*bc90*/  IMAD.X R9, RZ, RZ, R3.reuse, P4 ;  /* 0x000000ffff097224 */ /* 0x100fe200020e0603 */
[----:B------:R-:W-:Y:S01]  /*bca0*/  LOP3.LUT R12, R12, R13, RZ, 0x3c, !PT ;  /* 0x0000000d0c0c7212 */ /* 0x000fe200078e3cff */
[----:B------:R-:W-:Y:S01]  /*bcb0*/  IMAD.X R13, RZ, RZ, R3, P3 ;  /* 0x000000ffff0d7224 */ /* 0x000fe200018e0603 */
[C---:B------:R-:W-:Y:S01]  /*bcc0*/  IADD3 R49, P2, R2.reuse, 0x9000, RZ ;  /* 0x0000900002317810 */ /* 0x040fe20007f5e0ff */
[----:B------:R-:W-:Y:S01]  /*bcd0*/  UIMAD UR12, UR16, UR14, URZ ;  /* 0x0000000e100c72a4 */ /* 0x000fe2000f8e023f */
[C---:B------:R-:W-:Y:S01]  /*bce0*/  IADD3 R29, P0, R2.reuse, 0x4000, RZ ;  /* 0x00004000021d7810 */ /* 0x040fe20007f1e0ff */
[----:B------:R-:W-:Y:S01]  /*bcf0*/  UIMAD.WIDE.U32 UR10, UR4, UR14, URZ ;  /* 0x0000000e040a72a5 */ /* 0x000fe2000f8e003f */
[C---:B------:R-:W-:Y:S01]  /*bd00*/  IADD3 R33, P6, R2.reuse, 0x5000, RZ ;  /* 0x0000500002217810 */ /* 0x040fe20007fde0ff */
[----:B------:R-:W5:Y:S01]  /*bd10*/  LD.E.128 R8, desc[UR48][R8.64] ;  /* 0x0000003008087980 */ /* 0x000f62000c101d00 */
[----:B------:R-:W-:-:S02]  /*bd20*/  IADD3 R37, P5, R2, 0x6000, RZ ;  /* 0x0000600002257810 */ /* 0x000fc40007fbe0ff */
[C---:B------:R-:W-:Y:S01]  /*bd30*/  IADD3 R41, P4, R2.reuse, 0x7000, RZ ;  /* 0x0000700002297810 */ /* 0x040fe20007f9e0ff */
[----:B------:R-:W5:Y:S01]  /*bd40*/  LD.E.128 R12, desc[UR48][R12.64] ;  /* 0x000000300c0c7980 */ /* 0x000f62000c101d00 */
[C---:B------:R-:W-:Y:S02]  /*bd50*/  IADD3 R45, P3, R2.reuse, 0x8000, RZ ;  /* 0x00008000022d7810 */ /* 0x040fe40007f7e0ff */
[----:B------:R-:W-:Y:S02]  /*bd60*/  LOP3.LUT R48, R49, 0x380, RZ, 0xc0, !PT ;  /* 0x0000038031307812 */ /* 0x000fe400078ec0ff */
[----:B------:R-:W-:Y:S01]  /*bd70*/  LOP3.LUT R7, R2, 0x380, RZ, 0xc0, !PT ;  /* 0x0000038002077812 */ /* 0x000fe200078ec0ff */
[----:B------:R-:W-:Y:S01]  /*bd80*/  UIMAD UR12, UR4, UR15, UR12 ;  /* 0x0000000f040c72a4 */ /* 0x000fe2000f8e020c */
[----:B------:R-:W-:Y:S01]  /*bd90*/  LOP3.LUT R28, R29, 0x380, RZ, 0xc0, !PT ;  /* 0x000003801d1c7812 */ /* 0x000fe200078ec0ff */
[----:B------:R-:W-:Y:S01]  /*bda0*/  @UP2 ULDC UR14, c[0x0][0xbec] ;  /* 0x0002fb00000e2ab9 */ /* 0x000fe20000000800 */
[----:B------:R-:W-:Y:S01]  /*bdb0*/  LOP3.LUT R32, R33, 0x380, RZ, 0xc0, !PT ;  /* 0x0000038021207812 */ /* 0x000fe200078ec0ff */
[----:B------:R-:W5:Y:S01]  /*bdc0*/  LD.E.128 R24, desc[UR48][R24.64] ;  /* 0x0000003018187980 */ /* 0x000f62000c101d00 */
[----:B------:R-:W-:-:S02]  /*bdd0*/  LOP3.LUT R36, R37, 0x380, RZ, 0xc0, !PT ;  /* 0x0000038025247812 */ /* 0x000fc400078ec0ff */
[----:B------:R-:W-:Y:S02]  /*bde0*/  LOP3.LUT R40, R41, 0x380, RZ, 0xc0, !PT ;  /* 0x0000038029287812 */ /* 0x000fe400078ec0ff */
[----:B------:R-:W-:Y:S02]  /*bdf0*/  LOP3.LUT R44, R45, 0x380, RZ, 0xc0, !PT ;  /* 0x000003802d2c7812 */ /* 0x000fe400078ec0ff */
[----:B------:R-:W-:Y:S02]  /*be00*/  SHF.R.U64 R48, R48, 0x3, RZ ;  /* 0x0000000330307819 */ /* 0x000fe400000012ff */
[----:B------:R-:W-:Y:S02]  /*be10*/  SHF.R.U64 R28, R28, 0x3, RZ ;  /* 0x000000031c1c7819 */ /* 0x000fe400000012ff */
[----:B------:R-:W-:Y:S02]  /*be20*/  SHF.R.U64 R32, R32, 0x3, RZ ;  /* 0x0000000320207819 */ /* 0x000fe400000012ff */
[----:B------:R-:W-:-:S02]  /*be30*/  SHF.R.U64 R36, R36, 0x3, RZ ;  /* 0x0000000324247819 */ /* 0x000fc400000012ff */
[----:B------:R-:W-:Y:S02]  /*be40*/  SHF.R.U64 R40, R40, 0x3, RZ ;  /* 0x0000000328287819 */ /* 0x000fe400000012ff */
[----:B------:R-:W-:Y:S02]  /*be50*/  SHF.R.U64 R44, R44, 0x3, RZ ;  /* 0x000000032c2c7819 */ /* 0x000fe400000012ff */
[----:B------:R-:W-:Y:S01]  /*be60*/  LOP3.LUT R48, R48, R49, RZ, 0x3c, !PT ;  /* 0x0000003130307212 */ /* 0x000fe200078e3cff */
[--C-:B------:R-:W-:Y:S01]  /*be70*/  IMAD.X R49, RZ, RZ, R3.reuse, P2 ;  /* 0x000000ffff317224 */ /* 0x100fe200010e0603 */
        /* <DEDUP_REMOVED lines=9> */
[----:B------:R-:W-:Y:S01]  /*bf10*/  IMAD.X R45, RZ, RZ, R3, P3 ;  /* 0x000000ffff2d7224 */ /* 0x000fe200018e0603 */
[----:B------:R-:W-:-:S02]  /*bf20*/  IADD3 R5, P2, R2, 0xf000, RZ ;  /* 0x0000f00002057810 */ /* 0x000fc40007f5e0ff */
[----:B------:R-:W-:Y:S01]  /*bf30*/  SHF.R.U64 R7, R7, 0x3, RZ ;  /* 0x0000000307077819 */ /* 0x000fe200000012ff */
[----:B------:R-:W-:Y:S01]  /*bf40*/  UIADD3 UR11, UR11, UR12, URZ ;  /* 0x0000000c0b0b7290 */ /* 0x000fe2000fffe03f */
[C---:B------:R-:W-:Y:S01]  /*bf50*/  IADD3 R53, P0, R2.reuse, 0xa000, RZ ;  /* 0x0000a00002357810 */ /* 0x040fe20007f1e0ff */
[----:B------:R-:W-:Y:S01]  /*bf60*/  IMAD.X R73, RZ, RZ, R3, P2 ;  /* 0x000000ffff497224 */ /* 0x000fe200010e0603 */
[C---:B------:R-:W-:Y:S01]  /*bf70*/  IADD3 R57, P6, R2.reuse, 0xb000, RZ ;  /* 0x0000b00002397810 */ /* 0x040fe20007fde0ff */
[----:B------:R-:W-:Y:S01]  /*bf80*/  ULDC.64 UR12, c[0x0][0xae8] ;  /* 0x0002ba00000c7ab9 */ /* 0x000fe20000000a00 */
[C---:B------:R-:W-:Y:S01]  /*bf90*/  IADD3 R61, P5, R2.reuse, 0xc000, RZ ;  /* 0x0000c000023d7810 */ /* 0x040fe20007fbe0ff */
[----:B------:R-:W-:Y:S01]  /*bfa0*/  USHF.R.S32.HI UR4, URZ, 0x1f, UR36 ;  /* 0x0000001f3f047899 */ /* 0x000fe20008011424 */
[C---:B------:R-:W-:Y:S01]  /*bfb0*/  IADD3 R65, P4, R2.reuse, 0xd000, RZ ;  /* 0x0000d00002417810 */ /* 0x040fe20007f9e0ff */
[----:B------:R-:W5:Y:S01]  /*bfc0*/  LD.E.128 R28, desc[UR48][R28.64] ;  /* 0x000000301c1c7980 */ /* 0x000f62000c101d00 */
[----:B------:R-:W-:-:S02]  /*bfd0*/  IADD3 R69, P3, R2, 0xe000, RZ ;  /* 0x0000e00002457810 */ /* 0x000fc40007f7e0ff */
[----:B------:R-:W-:Y:S01]  /*bfe0*/  LOP3.LUT R4, R5, 0x380, RZ, 0xc0, !PT ;  /* 0x0000038005047812 */ /* 0x000fe200078ec0ff */
[----:B------:R-:W5:Y:S01]  /*bff0*/  LD.E.128 R32, desc[UR48][R32.64] ;  /* 0x0000003020207980 */ /* 0x000f62000c101d00 */
[----:B------:R-:W-:Y:S02]  /*c000*/  LOP3.LUT R52, R53, 0x380, RZ, 0xc0, !PT ;  /* 0x0000038035347812 */ /* 0x000fe400078ec0ff */
[----:B------:R-:W-:Y:S01]  /*c010*/  LOP3.LUT R56, R57, 0x380, RZ, 0xc0, !PT ;  /* 0x0000038039387812 */ /* 0x000fe200078ec0ff */
[----:B------:R-:W5:Y:S01]  /*c020*/  LD.E.128 R36, desc[UR48][R36.64] ;  /* 0x0000003024247980 */ /* 0x000f62000c101d00 */
[----:B------:R-:W-:Y:S02]  /*c030*/  LOP3.LUT R60, R61, 0x380, RZ, 0xc0, !PT ;  /* 0x000003803d3c7812 */ /* 0x000fe400078ec0ff */
[----:B------:R-:W-:Y:S01]  /*c040*/  LOP3.LUT R64, R65, 0x380, RZ, 0xc0, !PT ;  /* 0x0000038041407812 */ /* 0x000fe200078ec0ff */
[----:B------:R-:W5:Y:S01]  /*c050*/  LD.E.128 R40, desc[UR48][R40.64] ;  /* 0x0000003028287980 */ /* 0x000f62000c101d00 */
[----:B------:R-:W-:-:S02]  /*c060*/  LOP3.LUT R68, R69, 0x380, RZ, 0xc0, !PT ;  /* 0x0000038045447812 */ /* 0x000fc400078ec0ff */
[----:B------:R-:W-:Y:S01]  /*c070*/  SHF.R.U64 R4, R4, 0x3, RZ ;  /* 0x0000000304047819 */ /* 0x000fe200000012ff */
[----:B------:R-:W5:Y:S01]  /*c080*/  LD.E.128 R44, desc[UR48][R44.64] ;  /* 0x000000302c2c7980 */ /* 0x000f62000c101d00 */
[----:B------:R-:W-:Y:S02]  /*c090*/  SHF.R.U64 R52, R52, 0x3, RZ ;  /* 0x0000000334347819 */ /* 0x000fe400000012ff */
[----:B------:R-:W-:Y:S01]  /*c0a0*/  SHF.R.U64 R56, R56, 0x3, RZ ;  /* 0x0000000338387819 */ /* 0x000fe200000012ff */
[----:B------:R-:W5:Y:S01]  /*c0b0*/  LD.E.128 R48, desc[UR48][R48.64] ;  /* 0x0000003030307980 */ /* 0x000f62000c101d00 */
[----:B------:R-:W-:Y:S02]  /*c0c0*/  SHF.R.U64 R60, R60, 0x3, RZ ;  /* 0x000000033c3c7819 */ /* 0x000fe400000012ff */
[----:B------:R-:W-:Y:S02]  /*c0d0*/  SHF.R.U64 R64, R64, 0x3, RZ ;  /* 0x0000000340407819 */ /* 0x000fe400000012ff */
[----:B------:R-:W-:-:S02]  /*c0e0*/  SHF.R.U64 R68, R68, 0x3, RZ ;  /* 0x0000000344447819 */ /* 0x000fc400000012ff */
[----:B------:R-:W-:Y:S01]  /*c0f0*/  LOP3.LUT R2, R7, R2, RZ, 0x3c, !PT ;  /* 0x0000000207027212 */ /* 0x000fe200078e3cff */
[----:B------:R-:W-:Y:S01]  /*c100*/  UIMAD.WIDE.U32 UR10, UR39, UR12, UR10 ;  /* 0x0000000c270a72a5 */ /* 0x000fe2000f8e000a */
        /* <DEDUP_REMOVED lines=10> */
[----:B------:R-:W-:Y:S01]  /*c1b0*/  LOP3.LUT R72, R4, R5, RZ, 0x3c, !PT ;  /* 0x0000000504487212 */ /* 0x000fe200078e3cff */
[----:B------:R-:W-:Y:S01]  /*c1c0*/  UIMAD UR11, UR39, UR13, UR11 ;  /* 0x0000000d270b72a4 */ /* 0x000fe2000f8e020b */
[----:B------:R0:W5:Y:S02]  /*c1d0*/  LD.E.128 R4, desc[UR48][R2.64] ;  /* 0x0000003002047980 */ /* 0x000164000c101d00 */
[----:B------:R-:W-:-:S02]  /*c1e0*/  ULDC.64 UR12, c[0x0][0xaf0] ;  /* 0x0002bc00000c7ab9 */ /* 0x000fc40000000a00 */
[----:B------:R-:W-:Y:S01]  /*c1f0*/  UIMAD UR4, UR4, UR12, URZ ;  /* 0x0000000c040472a4 */ /* 0x000fe2000f8e023f */
[----:B------:R-:W5:Y:S04]  /*c200*/  LD.E.128 R52, desc[UR48][R52.64] ;  /* 0x0000003034347980 */ /* 0x000f68000c101d00 */
[----:B------:R-:W5:Y:S01]  /*c210*/  LD.E.128 R56, desc[UR48][R56.64] ;  /* 0x0000003038387980 */ /* 0x000f62000c101d00 */
[----:B0-----:R-:W-:Y:S02]  /*c220*/  IMAD.U32 R3, RZ, RZ, UR42 ;  /* 0x0000002aff037e24 */ /* 0x001fe4000f8e00ff */
[----:B------:R-:W-:Y:S01]  /*c230*/  IMAD R2, R20, 0x20, R81 ;  /* 0x0000002014027824 */ /* 0x000fe200078e0251 */
[----:B------:R-:W5:Y:S03]  /*c240*/  LD.E.128 R60, desc[UR48][R60.64] ;  /* 0x000000303c3c7980 */ /* 0x000f66000c101d00 */
[----:B------:R-:W-:Y:S01]  /*c250*/  IMAD R76, R3, 0x80, R2 ;  /* 0x00000080034c7824 */ /* 0x000fe200078e0202 */
[----:B------:R-:W-:Y:S01]  /*c260*/  UIMAD UR4, UR36, UR13, UR4 ;  /* 0x0000000d240472a4 */ /* 0x000fe2000f8e0204 */
[----:B------:R-:W5:Y:S02]  /*c270*/  LD.E.128 R64, desc[UR48][R64.64] ;  /* 0x0000003040407980 */ /* 0x000f64000c101d00 */
[----:B------:R-:W-:Y:S01]  /*c280*/  @P1 IMAD.HI.U32 R2, R76, UR14, RZ ;  /* 0x0000000e4c021c27 */ /* 0x000fe2000f8e00ff */
[----:B------:R-:W-:Y:S01]  /*c290*/  UIMAD.WIDE.U32 UR36, UR36, UR12, UR10 ;  /* 0x0000000c242472a5 */ /* 0x000fe2000f8e000a */
[----:B------:R-:W5:Y:S02]  /*c2a0*/  LD.E.128 R68, desc[UR48][R68.64] ;  /* 0x0000003044447980 */ /* 0x000f64000c101d00 */
[----:B------:R-:W-:Y:S01]  /*c2b0*/  @UP2 ULDC UR10, c[0x0][0xbf0] ;  /* 0x0002fc00000a2ab9 */ /* 0x000fe20000000800 */
[----:B------:R-:W-:Y:S01]  /*c2c0*/  IMAD.MOV.U32 R21, RZ, RZ, R76 ;  /* 0x000000ffff157224 */ /* 0x000fe200078e004c */
[----:B------:R-:W-:Y:S01]  /*c2d0*/  @P1 SHF.R.U32.HI R21, RZ, UR10, R2 ;  /* 0x0000000aff151c19 */ /* 0x000fe20008011602 */
[----:B------:R-:W-:Y:S01]  /*c2e0*/  UIADD3 UR4, UR37, UR4, URZ ;  /* 0x0000000425047290 */ /* 0x000fe2000fffe03f */
[----:B------:R-:W5:Y:S01]  /*c2f0*/  LD.E.128 R72, desc[UR48][R72.64] ;  /* 0x0000003048487980 */ /* 0x000f62000c101d00 */
[----:B------:R-:W-:Y:S01]  /*c300*/  ULDC.64 UR10, c[0x0][0xae0] ;  /* 0x0002b800000a7ab9 */ /* 0x000fe20000000a00 */
[--C-:B------:R-:W-:Y:S01]  /*c310*/  SHF.R.S32.HI R20, RZ, 0x1f, R21.reuse ;  /* 0x0000001fff147819 */ /* 0x100fe20000011415 */
[----:B------:R-:W-:Y:S01]  /*c320*/  IMAD.MOV R77, RZ, RZ, -R21 ;  /* 0x000000ffff4d7224 */ /* 0x000fe200078e0a15 */
[----:B------:R-:W-:Y:S01]  /*c330*/  @!PT LDS RZ, [RZ] ;  /* 0x00000000fffff984 */ /* 0x000fe20000000800 */
[----:B------:R-:W-:Y:S01]  /*c340*/  @!PT LDS RZ, [RZ] ;  /* 0x00000000fffff984 */ /* 0x000fe20000000800 */
[----:B------:R-:W-:Y:S01]  /*c350*/  @!PT LDS RZ, [RZ] ;  /* 0x00000000fffff984 */ /* 0x000fe20000000800 */
[----:B------:R-:W-:Y:S01]  /*c360*/  @!PT LDS RZ, [RZ] ;  /* 0x00000000fffff984 */ /* 0x000fe20000000800 */
[----:B------:R0:W-:Y:S06]  /*c370*/  MEMBAR.ALL.CTA ;  /* 0x0000000000007992 */ /* 0x0001ec0000008000 */
[----:B0-----:R-:W0:Y:S01]  /*c380*/  FENCE.VIEW.ASYNC.S ;  /* 0x00000000000073c6 */ /* 0x001e220000000000 */
[----:B------:R-:W-:-:S02]  /*c390*/  IMAD.U32 R3, RZ, RZ, UR37 ;  /* 0x00000025ff037e24 */ /* 0x000fc4000f8e00ff */
[----:B------:R-:W-:Y:S02]  /*c3a0*/  IMAD R20, R20, UR10, RZ ;  /* 0x0000000a14147c24 */ /* 0x000fe4000f8e02ff */
[----:B------:R-:W-:Y:S02]  /*c3b0*/  IMAD R77, R77, UR22, R76 ;  /* 0x000000164d4d7c24 */ /* 0x000fe4000f8e024c */
[----:B------:R-:W-:Y:S02]  /*c3c0*/  IMAD.U32 R2, RZ, RZ, UR36 ;  /* 0x00000024ff027e24 */ /* 0x000fe4000f8e00ff */
[----:B------:R-:W-:Y:S02]  /*c3d0*/  IMAD.U32 R3, RZ, RZ, UR4 ;  /* 0x00000004ff037e24 */ /* 0x000fe4000f8e00ff */
[C---:B------:R-:W-:Y:S01]  /*c3e0*/  IMAD R79, R21.reuse, UR11, R20 ;  /* 0x0000000b154f7c24 */ /* 0x040fe2000f8e0214 */
[----:B------:R-:W-:Y:S01]  /*c3f0*/  SHF.R.S32.HI R20, RZ, 0x1f, R77 ;  /* 0x0000001fff147819 */ /* 0x000fe2000001144d */
[----:B------:R-:W-:Y:S01]  /*c400*/  IMAD.WIDE.U32 R2, R21, UR10, R2 ;  /* 0x0000000a15027c25 */ /* 0x000fe2000f8e0002 */
[----:B------:R-:W-:-:S03]  /*c410*/  ULDC.64 UR10, c[0x0][0xad8] ;  /* 0x0002b600000a7ab9 */ /* 0x000fc60000000a00 */
[----:B------:R-:W-:Y:S02]  /*c420*/  IMAD.IADD R3, R3, 0x1, R79 ;  /* 0x0000000103037824 */ /* 0x000fe400078e024f */
[----:B------:R-:W-:Y:S02]  /*c430*/  IMAD R20, R20, UR10, RZ ;  /* 0x0000000a14147c24 */ /* 0x000fe4000f8e02ff */
[----:B------:R-:W-:-:S04]  /*c440*/  IMAD.WIDE.U32 R2, R77, UR10, R2 ;  /* 0x0000000a4d027c25 */ /* 0x000fc8000f8e0002 */
[----:B------:R-:W-:Y:S01]  /*c450*/  IMAD R21, R77, UR11, R20 ;  /* 0x0000000b4d157c24 */ /* 0x000fe2000f8e0214 */
[----:B------:R-:W-:Y:S01]  /*c460*/  ULDC.64 UR10, c[0x0][0xa80] ;  /* 0x0002a000000a7ab9 */ /* 0x000fe20000000a00 */
[----:B------:R-:W-:Y:S01]  /*c470*/  IMAD.U32 R82, RZ, RZ, UR42 ;  /* 0x0000002aff527e24 */ /* 0x000fe2000f8e00ff */
[----:B------:R-:W-:Y:S01]  /*c480*/  LEA R80, P2, R2, UR10, 0x1 ;  /* 0x0000000a02507c11 */ /* 0x000fe2000f8408ff */
[----:B------:R-:W-:Y:S02]  /*c490*/  IMAD.IADD R3, R3, 0x1, R21 ;  /* 0x0000000103037824 */ /* 0x000fe400078e0215 */
[----:B------:R-:W-:Y:S01]  /*c4a0*/  IMAD R82, R82, 0x80, R81 ;  /* 0x0000008052527824 */ /* 0x000fe200078e0251 */
[----:B------:R-:W-:Y:S02]  /*c4b0*/  UIADD3 UR8, UR8, 0x38820, URZ ;  /* 0x0003882008087890 */ /* 0x000fe4000fffe03f */
[----:B------:R-:W-:Y:S02]  /*c4c0*/  LEA.HI.X R81, R2, UR11, R3, 0x1, P2 ;  /* 0x0000000b02517c11 */ /* 0x000fe400090f0c03 */
[C---:B------:R-:W-:Y:S01]  /*c4d0*/  ISETP.GE.AND P2, PT, R82.reuse, UR9, PT ;  /* 0x0000000952007c0c */ /* 0x040fe2000bf46270 */
[----:B------:R-:W-:Y:S01]  /*c4e0*/  UPRMT UR8, URZ, 0x654, UR8 ;  /* 0x000006543f087896 */ /* 0x000fe20008000008 */
[----:B------:R-:W-:-:S02]  /*c4f0*/  VIADD R20, R82, 0x20 ;  /* 0x0000002052147836 */ /* 0x000fc40000000000 */
[----:B------:R-:W-:Y:S02]  /*c500*/  VIADD R76, R82, 0x40 ;  /* 0x00000040524c7836 */ /* 0x000fe40000000000 */
[C---:B------:R-:W-:Y:S02]  /*c510*/  VIADD R86, R0.reuse, 0x80 ;  /* 0x0000008000567836 */ /* 0x040fe40000000000 */
[C---:B------:R-:W-:Y:S02]  /*c520*/  VIADD R88, R0.reuse, 0xc0 ;  /* 0x000000c000587836 */ /* 0x040fe40000000000 */
[----:B------:R-:W-:Y:S01]  /*c530*/  VIADD R84, R0, 0x40 ;  /* 0x0000004000547836 */ /* 0x000fe20000000000 */
[----:B0-----:R-:W-:Y:S01]  /*c540*/  SYNCS.ARRIVE.TRANS64.RED.A1T0 RZ, [UR8], RZ ;  /* 0x000000ffffff79a7 */ /* 0x001fe20008100408 */
[----:B------:R0:W1:Y:S01]  /*c550*/  SHFL.IDX PT, R83, R80, RZ, 0x181f ;  /* 0x00181fff50537589 */ /* 0x00006200000e0000 */
[----:B------:R-:W-:Y:S03]  /*c560*/  BSSY B1, `(.L_x_173) ;  /* 0x000001a000017945 */ /* 0x000fe60003800000 */
[----:B------:R0:W2:Y:S01]  /*c570*/  SHFL.IDX PT, R79, R81, RZ, 0x181f ;  /* 0x00181fff514f7589 */ /* 0x0000a200000e0000 */
[----:B------:R-:W-:-:S02]  /*c580*/  ISETP.GE.AND P1, PT, R20, UR9, PT ;  /* 0x0000000914007c0c */ /* 0x000fc4000bf26270 */
[----:B------:R-:W-:Y:S02]  /*c590*/  ISETP.GE.AND P0, PT, R76, UR9, PT ;  /* 0x000000094c007c0c */ /* 0x000fe4000bf06270 */
[----:B------:R-:W-:Y:S02]  /*c5a0*/  SHF.R.S32.HI R90, RZ, 0x1f, R0 ;  /* 0x0000001fff5a7819 */ /* 0x000fe40000011400 */
[----:B------:R-:W-:Y:S02]  /*c5b0*/  SHF.R.S32.HI R85, RZ, 0x1f, R86 ;  /* 0x0000001fff557819 */ /* 0x000fe40000011456 */
[----:B------:R-:W-:Y:S02]  /*c5c0*/  SHF.R.S32.HI R87, RZ, 0x1f, R88 ;  /* 0x0000001fff577819 */ /* 0x000fe40000011458 */
[----:B------:R-:W-:Y:S01]  /*c5d0*/  SHF.R.S32.HI R89, RZ, 0x1f, R84 ;  /* 0x0000001fff597819 */ /* 0x000fe20000011454 */
[----:B0-----:R-:W-:Y:S06]  /*c5e0*/  @P2 BRA `(.L_x_174) ;  /* 0x0000000000442947 */ /* 0x001fec0003800000 */
[----:B------:R-:W-:Y:S02]  /*c5f0*/  ULDC UR4, c[0x0][0xac8] ;  /* 0x0002b20000047ab9 */ /* 0x000fe40000000800 */
[----:B------:R-:W-:Y:S02]  /*c600*/  ISETP.GE.AND P5, PT, R0, UR4, PT ;  /* 0x0000000400007c0c */ /* 0x000fe4000bfa6270 */
[----:B------:R-:W-:Y:S02]  /*c610*/  ISETP.GE.AND P4, PT, R84, UR4, PT ;  /* 0x0000000454007c0c */ /* 0x000fe4000bf86270 */
[----:B------:R-:W-:Y:S02]  /*c620*/  ISETP.GE.AND P3, PT, R86, UR4, PT ;  /* 0x0000000456007c0c */ /* 0x000fe4000bf66270 */
[----:B------:R-:W-:-:S07]  /*c630*/  ISETP.GE.AND P2, PT, R88, UR4, PT ;  /* 0x0000000458007c0c */ /* 0x000fce000bf46270 */
[----:B-1----:R-:W-:-:S04]  /*c640*/  @!P5 LEA R2, P6, R0, R83, 0x1 ;  /* 0x000000530002d211 */ /* 0x002fc800078c08ff */
[----:B--2---:R-:W-:Y:S02]  /*c650*/  @!P5 LEA.HI.X R3, R0, R79, R90, 0x1, P6 ;  /* 0x0000004f0003d211 */ /* 0x004fe400030f0c5a */
[----:B------:R-:W-:-:S03]  /*c660*/  @!P4 LEA R20, P6, R84, R83, 0x1 ;  /* 0x000000535414c211 */ /* 0x000fc600078c08ff */
[----:B-----5:R0:W-:Y:S01]  /*c670*/  @!P5 ST.E.128 desc[UR48][R2.64], R4 ;  /* 0x000000040200d985 */ /* 0x0201e2000c101d30 */
[----:B------:R-:W-:Y:S02]  /*c680*/  @!P4 LEA.HI.X R21, R84, R79, R89, 0x1, P6 ;  /* 0x0000004f5415c211 */ /* 0x000fe400030f0c59 */
[----:B------:R-:W-:-:S03]  /*c690*/  @!P3 LEA R76, P6, R86, R83, 0x1 ;  /* 0x00000053564cb211 */ /* 0x000fc600078c08ff */
[----:B------:R0:W-:Y:S01]  /*c6a0*/  @!P4 ST.E.128 desc[UR48][R20.64], R28 ;  /* 0x0000001c1400c985 */ /* 0x0001e2000c101d30 */
[----:B------:R-:W-:Y:S02]  /*c6b0*/  @!P3 LEA.HI.X R77, R86, R79, R85, 0x1, P6 ;  /* 0x0000004f564db211 */ /* 0x000fe400030f0c55 */
[----:B------:R-:W-:-:S03]  /*c6c0*/  @!P2 LEA R78, P6, R88, R83, 0x1 ;  /* 0x00000053584ea211 */ /* 0x000fc600078c08ff */
[----:B------:R0:W-:Y:S01]  /*c6d0*/  @!P3 ST.E.128 desc[UR48][R76.64], R44 ;  /* 0x0000002c4c00b985 */ /* 0x0001e2000c101d30 */
[----:B------:R-:W-:-:S05]  /*c6e0*/  @!P2 LEA.HI.X R79, R88, R79, R87, 0x1, P6 ;  /* 0x0000004f584fa211 */ /* 0x000fca00030f0c57 */
[----:B------:R0:W-:Y:S04]  /*c6f0*/  @!P2 ST.E.128 desc[UR48][R78.64], R60 ;  /* 0x0000003c4e00a985 */ /* 0x0001e8000c101d30 */
.L_x_174:
[----:B------:R-:W-:Y:S05]  /*c700*/  BSYNC B1 ;  /* 0x0000000000017941 */ /* 0x000fea0003800000 */
.L_x_173:
[----:B0-----:R0:W3:Y:S01]  /*c710*/  SHFL.IDX PT, R21, R81, 0x1, 0x181f ;  /* 0x00381f0051157f89 */ /* 0x0010e200000e0000 */
[----:B------:R-:W-:Y:S03]  /*c720*/  BSSY B1, `(.L_x_175) ;  /* 0x0000014000017945 */ /* 0x000fe60003800000 */
[----:B-----5:R0:W4:Y:S01]  /*c730*/  SHFL.IDX PT, R7, R80, 0x1, 0x181f ;  /* 0x00381f0050077f89 */ /* 0x02012200000e0000 */
[----:B------:R-:W-:Y:S05]  /*c740*/  @P1 BRA `(.L_x_176) ;  /* 0x0000000000441947 */ /* 0x000fea0003800000 */
[----:B------:R-:W-:Y:S02]  /*c750*/  ULDC UR4, c[0x0][0xac8] ;  /* 0x0002b20000047ab9 */ /* 0x000fe40000000800 */
[----:B------:R-:W-:Y:S02]  /*c760*/  ISETP.GE.AND P4, PT, R0, UR4, PT ;  /* 0x0000000400007c0c */ /* 0x000fe4000bf86270 */
[----:B------:R-:W-:Y:S02]  /*c770*/  ISETP.GE.AND P3, PT, R84, UR4, PT ;  /* 0x0000000454007c0c */ /* 0x000fe4000bf66270 */
[----:B------:R-:W-:Y:S02]  /*c780*/  ISETP.GE.AND P2, PT, R86, UR4, PT ;  /* 0x0000000456007c0c */ /* 0x000fe4000bf46270 */
[----:B------:R-:W-:-:S07]  /*c790*/  ISETP.GE.AND P1, PT, R88, UR4, PT ;  /* 0x0000000458007c0c */ /* 0x000fce000bf26270 */
[-C--:B----4-:R-:W-:Y:S02]  /*c7a0*/  @!P4 LEA R2, P6, R0, R7.reuse, 0x1 ;  /* 0x000000070002c211 */ /* 0x090fe400078c08ff */
[----:B------:R-:W-:Y:S02]  /*c7b0*/  @!P3 LEA R4, P5, R84, R7, 0x1 ;  /* 0x000000075404b211 */ /* 0x000fe400078a08ff */
[----:B---3--:R-:W-:Y:S02]  /*c7c0*/  @!P4 LEA.HI.X R3, R0, R21, R90, 0x1, P6 ;  /* 0x000000150003c211 */ /* 0x008fe400030f0c5a */
[----:B------:R-:W-:Y:S02]  /*c7d0*/  @!P2 LEA R6, P6, R86, R7, 0x1 ;  /* 0x000000075606a211 */ /* 0x000fe400078c08ff */
[----:B------:R-:W-:Y:S01]  /*c7e0*/  @!P3 LEA.HI.X R5, R84, R21, R89, 0x1, P5 ;  /* 0x000000155405b211 */ /* 0x000fe200028f0c59 */
[----:B------:R3:W-:Y:S01]  /*c7f0*/  @!P4 ST.E.128 desc[UR48][R2.64], R8 ;  /* 0x000000080200c985 */ /* 0x0007e2000c101d30 */
[----:B------:R-:W-:-:S02]  /*c800*/  @!P1 LEA R20, P5, R88, R7, 0x1 ;  /* 0x0000000758149211 */ /* 0x000fc400078a08ff */
[-C--:B------:R-:W-:Y:S01]  /*c810*/  @!P2 LEA.HI.X R7, R86, R21.reuse, R85, 0x1, P6 ;  /* 0x000000155607a211 */ /* 0x080fe200030f0c55 */
[----:B------:R3:W-:Y:S01]  /*c820*/  @!P3 ST.E.128 desc[UR48][R4.64], R32 ;  /* 0x000000200400b985 */ /* 0x0007e2000c101d30 */
[----:B------:R-:W-:-:S03]  /*c830*/  @!P1 LEA.HI.X R21, R88, R21, R87, 0x1, P5 ;  /* 0x0000001558159211 */ /* 0x000fc600028f0c57 */
[----:B------:R3:W-:Y:S04]  /*c840*/  @!P2 ST.E.128 desc[UR48][R6.64], R48 ;  /* 0x000000300600a985 */ /* 0x0007e8000c101d30 */
[----:B------:R3:W-:Y:S02]  /*c850*/  @!P1 ST.E.128 desc[UR48][R20.64], R64 ;  /* 0x0000004014009985 */ /* 0x0007e4000c101d30 */
.L_x_176:
[----:B------:R-:W-:Y:S05]  /*c860*/  BSYNC B1 ;  /* 0x0000000000017941 */ /* 0x000fea0003800000 */
.L_x_175:
[----:B---3--:R3:W0:Y:S01]  /*c870*/  SHFL.IDX PT, R9, R81, 0x2, 0x181f ;  /* 0x00581f0051097f89 */ /* 0x00862200000e0000 */
[----:B------:R-:W-:Y:S03]  /*c880*/  BSSY B1, `(.L_x_177) ;  /* 0x0000014000017945 */ /* 0x000fe60003800000 */
[----:B------:R3:W0:Y:S01]  /*c890*/  SHFL.IDX PT, R5, R80, 0x2, 0x181f ;  /* 0x00581f0050057f89 */ /* 0x00062200000e0000 */
[----:B------:R-:W-:Y:S05]  /*c8a0*/  @P0 BRA `(.L_x_178) ;  /* 0x0000000000440947 */ /* 0x000fea0003800000 */
[----:B------:R-:W-:Y:S02]  /*c8b0*/  ULDC UR4, c[0x0][0xac8] ;  /* 0x0002b20000047ab9 */ /* 0x000fe40000000800 */
[----:B------:R-:W-:Y:S02]  /*c8c0*/  ISETP.GE.AND P3, PT, R0, UR4, PT ;  /* 0x0000000400007c0c */ /* 0x000fe4000bf66270 */
[----:B------:R-:W-:Y:S02]  /*c8d0*/  ISETP.GE.AND P2, PT, R84, UR4, PT ;  /* 0x0000000454007c0c */ /* 0x000fe4000bf46270 */
[----:B------:R-:W-:Y:S02]  /*c8e0*/  ISETP.GE.AND P1, PT, R86, UR4, PT ;  /* 0x0000000456007c0c */ /* 0x000fe4000bf26270 */
[----:B------:R-:W-:-:S07]  /*c8f0*/  ISETP.GE.AND P0, PT, R88, UR4, PT ;  /* 0x0000000458007c0c */ /* 0x000fce000bf06270 */
[-C--:B0-----:R-:W-:Y:S02]  /*c900*/  @!P3 LEA R2, P6, R0, R5.reuse, 0x1 ;  /* 0x000000050002b211 */ /* 0x081fe400078c08ff */
[-C--:B------:R-:W-:Y:S02]  /*c910*/  @!P2 LEA R4, P5, R84, R5.reuse, 0x1 ;  /* 0x000000055404a211 */ /* 0x080fe400078a08ff */
[----:B------:R-:W-:Y:S02]  /*c920*/  @!P1 LEA R6, P4, R86, R5, 0x1 ;  /* 0x0000000556069211 */ /* 0x000fe400078808ff */
[----:B------:R-:W-:Y:S02]  /*c930*/  @!P3 LEA.HI.X R3, R0, R9, R90, 0x1, P6 ;  /* 0x000000090003b211 */ /* 0x000fe400030f0c5a */
[----:B------:R-:W-:Y:S02]  /*c940*/  @!P0 LEA R8, P6, R88, R5, 0x1 ;  /* 0x0000000558088211 */ /* 0x000fe400078c08ff */
[-C--:B------:R-:W-:Y:S01]  /*c950*/  @!P2 LEA.HI.X R5, R84, R9.reuse, R89, 0x1, P5 ;  /* 0x000000095405a211 */ /* 0x080fe200028f0c59 */
[----:B------:R0:W-:Y:S01]  /*c960*/  @!P3 ST.E.128 desc[UR48][R2.64], R12 ;  /* 0x0000000c0200b985 */ /* 0x0001e2000c101d30 */
[----:B----4-:R-:W-:-:S02]  /*c970*/  @!P1 LEA.HI.X R7, R86, R9, R85, 0x1, P4 ;  /* 0x0000000956079211 */ /* 0x010fc400020f0c55 */
[----:B------:R-:W-:Y:S01]  /*c980*/  @!P0 LEA.HI.X R9, R88, R9, R87, 0x1, P6 ;  /* 0x0000000958098211 */ /* 0x000fe200030f0c57 */
[----:B------:R0:W-:Y:S04]  /*c990*/  @!P2 ST.E.128 desc[UR48][R4.64], R36 ;  /* 0x000000240400a985 */ /* 0x0001e8000c101d30 */
[----:B------:R0:W-:Y:S04]  /*c9a0*/  @!P1 ST.E.128 desc[UR48][R6.64], R52 ;  /* 0x0000003406009985 */ /* 0x0001e8000c101d30 */
[----:B------:R0:W-:Y:S02]  /*c9b0*/  @!P0 ST.E.128 desc[UR48][R8.64], R68 ;  /* 0x0000004408008985 */ /* 0x0001e4000c101d30 */
.L_x_178:
[----:B------:R-:W-:Y:S05]  /*c9c0*/  BSYNC B1 ;  /* 0x0000000000017941 */ /* 0x000fea0003800000 */
.L_x_177:
[----:B0-----:R-:W-:Y:S01]  /*c9d0*/  VIADD R2, R82, 0x60 ;  /* 0x0000006052027836 */ /* 0x001fe20000000000 */
[----:B---3--:R-:W0:Y:S04]  /*c9e0*/  SHFL.IDX PT, R81, R81, 0x3, 0x181f ;  /* 0x00781f0051517f89 */ /* 0x008e2800000e0000 */
[----:B------:R-:W-:Y:S01]  /*c9f0*/  ISETP.GE.AND P0, PT, R2, UR9, PT ;  /* 0x0000000902007c0c */ /* 0x000fe2000bf06270 */
[----:B------:R3:W0:-:S12]  /*ca00*/  SHFL.IDX PT, R9, R80, 0x3, 0x181f ;  /* 0x00781f0050097f89 */ /* 0x00061800000e0000 */
[----:B---3--:R-:W-:Y:S05]  /*ca10*/  @P0 BRA `(.L_x_179) ;  /* 0x00000028002c0947 */ /* 0x008fea0003800000 */
[----:B------:R-:W-:Y:S02]  /*ca20*/  ULDC UR4, c[0x0][0xac8] ;  /* 0x0002b20000047ab9 */ /* 0x000fe40000000800 */
[----:B------:R-:W-:Y:S02]  /*ca30*/  ISETP.GE.AND P3, PT, R0, UR4, PT ;  /* 0x0000000400007c0c */ /* 0x000fe4000bf66270 */
[----:B------:R-:W-:Y:S02]  /*ca40*/  ISETP.GE.AND P4, PT, R84, UR4, PT ;  /* 0x0000000454007c0c */ /* 0x000fe4000bf86270 */
[----:B------:R-:W-:-:S09]  /*ca50*/  ISETP.GE.AND P5, PT, R86, UR4, PT ;  /* 0x0000000456007c0c */ /* 0x000fd2000bfa6270 */
[-C--:B0-----:R-:W-:Y:S02]  /*ca60*/  @!P3 LEA R2, P0, R0, R9.reuse, 0x1 ;  /* 0x000000090002b211 */ /* 0x081fe400078008ff */
[-C--:B------:R-:W-:Y:S02]  /*ca70*/  @!P4 LEA R4, P1, R84, R9.reuse, 0x1 ;  /* 0x000000095404c211 */ /* 0x080fe400078208ff */
[----:B------:R-:W-:Y:S02]  /*ca80*/  @!P5 LEA R6, P2, R86, R9, 0x1 ;  /* 0x000000095606d211 */ /* 0x000fe400078408ff */
[-C--:B------:R-:W-:Y:S02]  /*ca90*/  @!P3 LEA.HI.X R3, R0, R81.reuse, R90, 0x1, P0 ;  /* 0x000000510003b211 */ /* 0x080fe400000f0c5a */
[-C--:B------:R-:W-:Y:S02]  /*caa0*/  @!P4 LEA.HI.X R5, R84, R81.reuse, R89, 0x1, P1 ;  /* 0x000000515405c211 */ /* 0x080fe400008f0c59 */
[----:B----4-:R-:W-:Y:S01]  /*cab0*/  @!P5 LEA.HI.X R7, R86, R81, R85, 0x1, P2 ;  /* 0x000000515607d211 */ /* 0x010fe200010f0c55 */
[----:B------:R3:W-:Y:S01]  /*cac0*/  @!P3 ST.E.128 desc[UR48][R2.64], R24 ;  /* 0x000000180200b985 */ /* 0x0007e2000c101d30 */
[----:B------:R-:W-:-:S03]  /*cad0*/  ISETP.GE.AND P0, PT, R88, UR4, PT ;  /* 0x0000000458007c0c */ /* 0x000fc6000bf06270 */
[----:B------:R3:W-:Y:S04]  /*cae0*/  @!P4 ST.E.128 desc[UR48][R4.64], R40 ;  /* 0x000000280400c985 */ /* 0x0007e8000c101d30 */
[----:B------:R3:W-:Y:S06]  /*caf0*/  @!P5 ST.E.128 desc[UR48][R6.64], R56 ;  /* 0x000000380600d985 */ /* 0x0007ec000c101d30 */
[----:B------:R-:W-:Y:S05]  /*cb00*/  @P0 BRA `(.L_x_179) ;  /* 0x0000002400f00947 */ /* 0x000fea0003800000 */
[----:B---3--:R-:W-:-:S04]  /*cb10*/  LEA R2, P0, R88, R9, 0x1 ;  /* 0x0000000958027211 */ /* 0x008fc800078008ff */
[----:B------:R-:W-:-:S05]  /*cb20*/  LEA.HI.X R3, R88, R81, R87, 0x1, P0 ;  /* 0x0000005158037211 */ /* 0x000fca00000f0c57 */
[----:B------:R0:W-:Y:S01]  /*cb30*/  ST.E.128 desc[UR48][R2.64], R72 ;  /* 0x0000004802007985 */ /* 0x0001e2000c101d30 */
[----:B------:R-:W-:Y:S05]  /*cb40*/  BRA `(.L_x_179) ;  /* 0x0000002400e07947 */ /* 0x000fea0003800000 */
.L_x_172:
[----:B------:R-:W-:Y:S01]  /*cb50*/  ULDC.64 UR14, c[0x0][0xb08] ;  /* 0x0002c200000e7ab9 */ /* 0x000fe20000000a00 */
[----:B------:R-:W-:Y:S01]  /*cb60*/  IMAD.MOV.U32 R71, RZ, RZ, R76 ;  /* 0x000000ffff477224 */ /* 0x000fe200078e004c */
[----:B------:R-:W-:Y:S01]  /*cb70*/  UIMAD UR12, UR16, UR14, URZ ;  /* 0x0000000e100c72a4 */ /* 0x000fe2000f8e023f */
[----:B------:R-:W-:Y:S01]  /*cb80*/  ISETP.GE.AND P0, PT, R77, UR9, PT ;  /* 0x000000094d007c0c */ /* 0x000fe2000bf06270 */
[----:B------:R-:W-:Y:S01]  /*cb90*/  UIMAD.WIDE.U32 UR10, UR4, UR14, URZ ;  /* 0x0000000e040a72a5 */ /* 0x000fe2000f8e003f */
[C---:B------:R-:W-:Y:S01]  /*cba0*/  VIADD R93, R16.reuse, 0x90 ;  /* 0x00000090105d7836 */ /* 0x040fe20000000000 */
[----:B------:R-:W-:Y:S01]  /*cbb0*/  UIMAD UR12, UR4, UR15, UR12 ;  /* 0x0000000f040c72a4 */ /* 0x000fe2000f8e020c */
[C---:B------:R-:W-:Y:S01]  /*cbc0*/  VIADD R95, R16.reuse, 0x88 ;  /* 0x00000088105f7836 */ /* 0x040fe20000000000 */
[----:B------:R-:W-:Y:S01]  /*cbd0*/  USHF.R.S32.HI UR4, URZ, 0x1f, UR36 ;  /* 0x0000001f3f047899 */ /* 0x000fe20008011424 */
[C---:B------:R-:W-:Y:S01]  /*cbe0*/  VIADD R161, R16.reuse, 0x80 ;  /* 0x0000008010a17836 */ /* 0x040fe20000000000 */
[----:B------:R-:W-:Y:S01]  /*cbf0*/  UIADD3 UR11, UR11, UR12, URZ ;  /* 0x0000000c0b0b7290 */ /* 0x000fe2000fffe03f */
[C---:B------:R-:W-:Y:S01]  /*cc00*/  VIADD R163, R16.reuse, 0x78 ;  /* 0x0000007810a37836 */ /* 0x040fe20000000000 */
[----:B------:R-:W-:Y:S01]  /*cc10*/  ULDC.64 UR14, c[0x0][0xb40] ;  /* 0x0002d000000e7ab9 */ /* 0x000fe20000000a00 */
[----:B------:R-:W-:Y:S01]  /*cc20*/  ULDC.64 UR12, c[0x0][0xb38] ;  /* 0x0002ce00000c7ab9 */ /* 0x000fe20000000a00 */
[----:B------:R-:W-:Y:S01]  /*cc30*/  UIMAD UR4, UR4, UR14, URZ ;  /* 0x0000000e040472a4 */ /* 0x000fe2000f8e023f */
[C---:B------:R-:W-:Y:S01]  /*cc40*/  VIADD R165, R16.reuse, 0x70 ;  /* 0x0000007010a57836 */ /* 0x040fe20000000000 */
[----:B------:R-:W-:Y:S01]  /*cc50*/  UIMAD.WIDE.U32 UR10, UR39, UR12, UR10 ;  /* 0x0000000c270a72a5 */ /* 0x000fe2000f8e000a */
[C---:B------:R-:W-:Y:S01]  /*cc60*/  VIADD R167, R16.reuse, 0x68 ;  /* 0x0000006810a77836 */ /* 0x040fe20000000000 */
[----:B------:R-:W-:Y:S01]  /*cc70*/  UIMAD UR4, UR36, UR15, UR4 ;  /* 0x0000000f240472a4 */ /* 0x000fe2000f8e0204 */
[C---:B------:R-:W-:Y:S01]  /*cc80*/  VIADD R169, R16.reuse, 0x60 ;  /* 0x0000006010a97836 */ /* 0x040fe20000000000 */
[----:B------:R-:W-:Y:S01]  /*cc90*/  UIMAD UR11, UR39, UR13, UR11 ;  /* 0x0000000d270b72a4 */ /* 0x000fe2000f8e020b */
[C---:B------:R-:W-:Y:S01]  /*cca0*/  VIADD R171, R16.reuse, 0x58 ;  /* 0x0000005810ab7836 */ /* 0x040fe20000000000 */
[----:B------:R-:W-:Y:S01]  /*ccb0*/  UIADD3 UR8, UR8, 0x38820, URZ ;  /* 0x0003882008087890 */ /* 0x000fe2000fffe03f */
[C---:B------:R-:W-:Y:S01]  /*ccc0*/  VIADD R173, R16.reuse, 0x50 ;  /* 0x0000005010ad7836 */ /* 0x040fe20000000000 */
[----:B------:R-:W-:Y:S01]  /*ccd0*/  UIMAD.WIDE.U32 UR36, UR36, UR14, UR10 ;  /* 0x0000000e242472a5 */ /* 0x000fe2000f8e000a */
[----:B------:R-:W-:Y:S01]  /*cce0*/  VIADD R175, R16, 0x48 ;  /* 0x0000004810af7836 */ /* 0x000fe20000000000 */
[----:B------:R-:W-:Y:S01]  /*ccf0*/  ULDC.64 UR12, c[0x0][0xb48] ;  /* 0x0002d200000c7ab9 */ /* 0x000fe20000000a00 */
[----:B------:R-:W-:Y:S01]  /*cd00*/  @UP2 ULDC UR10, c[0x0][0xbec] ;  /* 0x0002fb00000a2ab9 */ /* 0x000fe20000000800 */
[----:B------:R-:W-:Y:S01]  /*cd10*/  UIADD3 UR11, UR37, UR4, URZ ;  /* 0x00000004250b7290 */ /* 0x000fe2000fffe03f */
[----:B------:R-:W-:Y:S01]  /*cd20*/  @P1 IMAD.HI.U32 R0, R76, UR10, RZ ;  /* 0x0000000a4c001c27 */ /* 0x000fe2000f8e00ff */
[----:B------:R-:W-:Y:S01]  /*cd30*/  UPRMT UR8, URZ, 0x654, UR8 ;  /* 0x000006543f087896 */ /* 0x000fe20008000008 */
[----:B------:R-:W-:Y:S01]  /*cd40*/  BSSY B1, `(.L_x_180) ;  /* 0x00000d9000017945 */ /* 0x000fe20003800000 */
[----:B------:R-:W-:Y:S01]  /*cd50*/  @UP2 ULDC UR4, c[0x0][0xbf0] ;  /* 0x0002fc0000042ab9 */ /* 0x000fe20000000800 */
[----:B------:R-:W-:Y:S01]  /*cd60*/  UMOV UR10, UR36 ;  /* 0x00000024000a7c82 */ /* 0x000fe20008000000 */
[----:B------:R-:W-:Y:S01]  /*cd70*/  @P1 SHF.R.U32.HI R71, RZ, UR4, R0 ;  /* 0x00000004ff471c19 */ /* 0x000fe20008011600 */
[----:B------:R-:W-:Y:S01]  /*cd80*/  UIMAD.WIDE.U32 UR10, UR40, UR12, UR10 ;  /* 0x0000000c280a72a5 */ /* 0x000fe2000f8e000a */
[C---:B------:R-:W-:Y:S01]  /*cd90*/  VIADD R177, R16.reuse, 0x40 ;  /* 0x0000004010b17836 */ /* 0x040fe20000000000 */
[----:B------:R-:W-:Y:S01]  /*cda0*/  SHF.R.S32.HI R78, RZ, 0x1f, R18 ;  /* 0x0000001fff4e7819 */ /* 0x000fe20000011412 */
[----:B------:R-:W-:Y:S01]  /*cdb0*/  VIADD R179, R16, 0x38 ;  /* 0x0000003810b37836 */ /* 0x000fe20000000000 */
[--C-:B------:R-:W-:Y:S01]  /*cdc0*/  SHF.R.S32.HI R0, RZ, 0x1f, R71.reuse ;  /* 0x0000001fff007819 */ /* 0x100fe20000011447 */
[----:B------:R-:W-:Y:S01]  /*cdd0*/  IMAD.MOV R73, RZ, RZ, -R71 ;  /* 0x000000ffff497224 */ /* 0x000fe200078e0a47 */
[----:B------:R-:W-:-:S02]  /*cde0*/  UIMAD UR40, UR40, UR13, UR11 ;  /* 0x0000000d282872a4 */ /* 0x000fc4000f8e020b */
[----:B------:R-:W-:Y:S01]  /*cdf0*/  IMAD.U32 R69, RZ, RZ, UR11 ;  /* 0x0000000bff457e24 */ /* 0x000fe2000f8e00ff */
[----:B------:R-:W-:Y:S01]  /*ce00*/  SYNCS.ARRIVE.TRANS64.RED.A1T0 RZ, [UR8], RZ ;  /* 0x000000ffffff79a7 */ /* 0x000fe20008100408 */
[----:B------:R-:W-:Y:S01]  /*ce10*/  ULDC.64 UR12, c[0x0][0xb30] ;  /* 0x0002cc00000c7ab9 */ /* 0x000fe20000000a00 */
[----:B------:R-:W-:Y:S01]  /*ce20*/  IMAD R73, R73, UR22, R76 ;  /* 0x0000001649497c24 */ /* 0x000fe2000f8e024c */
[----:B------:R-:W-:Y:S01]  /*ce30*/  SHF.R.S32.HI R79, RZ, 0x1f, R19 ;  /* 0x0000001fff4f7819 */ /* 0x000fe20000011413 */
[----:B------:R-:W-:Y:S01]  /*ce40*/  IMAD R0, R0, UR12, RZ ;  /* 0x0000000c00007c24 */ /* 0x000fe2000f8e02ff */
[----:B------:R-:W-:Y:S01]  /*ce50*/  SHF.R.S32.HI R80, RZ, 0x1f, R22 ;  /* 0x0000001fff507819 */ /* 0x000fe20000011416 */
[----:B------:R-:W-:Y:S01]  /*ce60*/  IMAD.U32 R68, RZ, RZ, UR10 ;  /* 0x0000000aff447e24 */ /* 0x000fe2000f8e00ff */
[----:B------:R-:W-:Y:S01]  /*ce70*/  ULDC.64 UR10, c[0x0][0xb28] ;  /* 0x0002ca00000a7ab9 */ /* 0x000fe20000000a00 */
[----:B------:R-:W-:Y:S01]  /*ce80*/  IMAD.U32 R69, RZ, RZ, UR40 ;  /* 0x00000028ff457e24 */ /* 0x000fe2000f8e00ff */
[----:B------:R-:W-:Y:S01]  /*ce90*/  SHF.R.S32.HI R81, RZ, 0x1f, R23 ;  /* 0x0000001fff517819 */ /* 0x000fe20000011417 */
[C---:B------:R-:W-:Y:S01]  /*cea0*/  IMAD R75, R71.reuse, UR13, R0 ;  /* 0x0000000d474b7c24 */ /* 0x040fe2000f8e0200 */
[----:B------:R-:W-:Y:S01]  /*ceb0*/  SHF.R.S32.HI R0, RZ, 0x1f, R73 ;  /* 0x0000001fff007819 */ /* 0x000fe20000011449 */
[----:B------:R-:W-:Y:S01]  /*cec0*/  IMAD.WIDE.U32 R68, R71, UR12, R68 ;  /* 0x0000000c47447c25 */ /* 0x000fe2000f8e0044 */
[----:B------:R-:W-:-:S02]  /*ced0*/  SHF.R.S32.HI R82, RZ, 0x1f, R232 ;  /* 0x0000001fff527819 */ /* 0x000fc400000114e8 */
[----:B------:R-:W-:Y:S01]  /*cee0*/  SHF.R.S32.HI R83, RZ, 0x1f, R233 ;  /* 0x0000001fff537819 */ /* 0x000fe200000114e9 */
[----:B------:R-:W-:Y:S01]  /*cef0*/  IMAD R0, R0, UR10, RZ ;  /* 0x0000000a00007c24 */ /* 0x000fe2000f8e02ff */
[----:B------:R-:W-:Y:S01]  /*cf00*/  SHF.R.S32.HI R88, RZ, 0x1f, R234 ;  /* 0x0000001fff587819 */ /* 0x000fe200000114ea */
[----:B------:R-:W-:Y:S01]  /*cf10*/  IMAD.IADD R69, R69, 0x1, R75 ;  /* 0x0000000145457824 */ /* 0x000fe200078e024b */
[----:B------:R-:W-:Y:S01]  /*cf20*/  SHF.R.S32.HI R89, RZ, 0x1f, R235 ;  /* 0x0000001fff597819 */ /* 0x000fe200000114eb */
[C---:B------:R-:W-:Y:S01]  /*cf30*/  IMAD R75, R73.reuse, UR11, R0 ;  /* 0x0000000b494b7c24 */ /* 0x040fe2000f8e0200 */
[----:B------:R-:W-:Y:S01]  /*cf40*/  SHF.R.S32.HI R90, RZ, 0x1f, R236 ;  /* 0x0000001fff5a7819 */ /* 0x000fe200000114ec */
[----:B------:R-:W-:Y:S01]  /*cf50*/  IMAD.WIDE.U32 R68, R73, UR10, R68 ;  /* 0x0000000a49447c25 */ /* 0x000fe2000f8e0044 */
[----:B------:R-:W-:Y:S01]  /*cf60*/  ULDC.64 UR10, c[0x0][0xb00] ;  /* 0x0002c000000a7ab9 */ /* 0x000fe20000000a00 */
[----:B------:R-:W-:Y:S02]  /*cf70*/  SHF.R.S32.HI R91, RZ, 0x1f, R237 ;  /* 0x0000001fff5b7819 */ /* 0x000fe400000114ed */
[----:B------:R-:W-:Y:S01]  /*cf80*/  IMAD.IADD R75, R69, 0x1, R75 ;  /* 0x00000001454b7824 */ /* 0x000fe200078e024b */
[----:B------:R-:W-:Y:S01]  /*cf90*/  LEA R0, P1, R68, UR10, 0x2 ;  /* 0x0000000a44007c11 */ /* 0x000fe2000f8210ff */
[C---:B------:R-:W-:Y:S01]  /*cfa0*/  VIADD R181, R16.reuse, 0x30 ;  /* 0x0000003010b57836 */ /* 0x040fe20000000000 */
[----:B------:R-:W-:Y:S01]  /*cfb0*/  SHF.R.S32.HI R93, RZ, 0x1f, R93 ;  /* 0x0000001fff5d7819 */ /* 0x000fe2000001145d */
[----:B------:R-:W-:Y:S01]  /*cfc0*/  VIADD R183, R16, 0x28 ;  /* 0x0000002810b77836 */ /* 0x000fe20000000000 */
[----:B------:R-:W-:Y:S01]  /*cfd0*/  LEA.HI.X R75, R68, UR11, R75, 0x2, P1 ;  /* 0x0000000b444b7c11 */ /* 0x000fe200088f144b */
[C---:B------:R-:W-:Y:S01]  /*cfe0*/  VIADD R185, R16.reuse, 0x20 ;  /* 0x0000002010b97836 */ /* 0x040fe20000000000 */
[----:B------:R0:W1:Y:S01]  /*cff0*/  SHFL.IDX PT, R68, R0, RZ, 0x1c1f ;  /* 0x001c1fff00447589 */ /* 0x00006200000e0000 */
[C---:B------:R-:W-:Y:S01]  /*d000*/  VIADD R187, R16.reuse, 0x18 ;  /* 0x0000001810bb7836 */ /* 0x040fe20000000000 */
[----:B------:R-:W-:Y:S01]  /*d010*/  SHF.R.S32.HI R95, RZ, 0x1f, R95 ;  /* 0x0000001fff5f7819 */ /* 0x000fe2000001145f */
[C---:B------:R-:W-:Y:S01]  /*d020*/  VIADD R189, R16.reuse, 0x10 ;  /* 0x0000001010bd7836 */ /* 0x040fe20000000000 */
[----:B------:R0:W2:Y:S01]  /*d030*/  SHFL.IDX PT, R69, R75, RZ, 0x1c1f ;  /* 0x001c1fff4b457589 */ /* 0x0000a200000e0000 */
        /* <DEDUP_REMOVED lines=32> */
[----:B------:R-:W-:-:S02]  /*d240*/  VIADD R186, R16, 0x18 ;  /* 0x0000001810ba7836 */ /* 0x000fc40000000000 */
[C---:B------:R-:W-:Y:S02]  /*d250*/  VIADD R188, R16.reuse, 0x10 ;  /* 0x0000001010bc7836 */ /* 0x040fe40000000000 */
[----:B------:R-:W-:Y:S01]  /*d260*/  VIADD R190, R16, 0x8 ;  /* 0x0000000810be7836 */ /* 0x000fe20000000000 */
[----:B012---:R-:W-:Y:S06]  /*d270*/  @P0 BRA `(.L_x_181) ;  /* 0x0000000800140947 */ /* 0x007fec0003800000 */
[----:B------:R-:W-:Y:S02]  /*d280*/  ULDC UR4, c[0x0][0xac8] ;  /* 0x0002b20000047ab9 */ /* 0x000fe40000000800 */
[----:B------:R-:W-:Y:S02]  /*d290*/  ISETP.GE.AND P1, PT, R16, UR4, PT ;  /* 0x0000000410007c0c */ /* 0x000fe4000bf26270 */
[----:B------:R-:W-:Y:S02]  /*d2a0*/  ISETP.GE.AND P2, PT, R190, UR4, PT ;  /* 0x00000004be007c0c */ /* 0x000fe4000bf46270 */
[----:B------:R-:W-:Y:S02]  /*d2b0*/  ISETP.GE.AND P3, PT, R188, UR4, PT ;  /* 0x00000004bc007c0c */ /* 0x000fe4000bf66270 */
[----:B------:R-:W-:Y:S02]  /*d2c0*/  ISETP.GE.AND P4, PT, R186, UR4, PT ;  /* 0x00000004ba007c0c */ /* 0x000fe4000bf86270 */
[----:B------:R-:W-:-:S05]  /*d2d0*/  ISETP.GE.AND P0, PT, R184, UR4, PT ;  /* 0x00000004b8007c0c */ /* 0x000fca000bf06270 */
[----:B------:R-:W-:Y:S02]  /*d2e0*/  @!P1 IMAD.WIDE R72, R16, 0x4, R68 ;  /* 0x0000000410489825 */ /* 0x000fe400078e0244 */
[----:B------:R-:W-:-:S03]  /*d2f0*/  @!P2 LEA R70, P5, R190, R68, 0x2 ;  /* 0x00000044be46a211 */ /* 0x000fc600078a10ff */
[----:B------:R0:W-:Y:S01]  /*d300*/  @!P1 ST.E.64 desc[UR48][R72.64], R6 ;  /* 0x0000000648009985 */ /* 0x0001e2000c101b30 */
[----:B------:R-:W-:Y:S02]  /*d310*/  ISETP.GE.AND P1, PT, R182, UR4, PT ;  /* 0x00000004b6007c0c */ /* 0x000fe4000bf26270 */
[----:B------:R-:W-:-:S05]  /*d320*/  @!P2 LEA.HI.X R71, R190, R69, R191, 0x2, P5 ;  /* 0x00000045be47a211 */ /* 0x000fca00028f14bf */
[----:B------:R1:W-:Y:S01]  /*d330*/  @!P2 ST.E.64 desc[UR48][R70.64], R8 ;  /* 0x000000084600a985 */ /* 0x0003e2000c101b30 */
[----:B------:R-:W-:Y:S02]  /*d340*/  ISETP.GE.AND P2, PT, R180, UR4, PT ;  /* 0x00000004b4007c0c */ /* 0x000fe4000bf46270 */
[----:B0-----:R-:W-:-:S04]  /*d350*/  @!P3 LEA R6, P5, R188, R68, 0x2 ;  /* 0x00000044bc06b211 */ /* 0x001fc800078a10ff */
[----:B------:R-:W-:Y:S02]  /*d360*/  @!P3 LEA.HI.X R7, R188, R69, R189, 0x2, P5 ;  /* 0x00000045bc07b211 */ /* 0x000fe400028f14bd */
[----:B-1----:R-:W-:-:S03]  /*d370*/  @!P4 LEA R8, P6, R186, R68, 0x2 ;  /* 0x00000044ba08c211 */ /* 0x002fc600078c10ff */
[----:B------:R0:W-:Y:S01]  /*d380*/  @!P3 ST.E.64 desc[UR48][R6.64], R14 ;  /* 0x0000000e0600b985 */ /* 0x0001e2000c101b30 */
[----:B------:R-:W-:Y:S02]  /*d390*/  @!P0 LEA R70, P5, R184, R68, 0x2 ;  /* 0x00000044b8468211 */ /* 0x000fe400078a10ff */
[-C--:B------:R-:W-:Y:S02]  /*d3a0*/  @!P4 LEA.HI.X R9, R186, R69.reuse, R187, 0x2, P6 ;  /* 0x00000045ba09c211 */ /* 0x080fe400030f14bb */
[----:B------:R-:W-:Y:S02]  /*d3b0*/  @!P0 LEA.HI.X R71, R184, R69, R185, 0x2, P5 ;  /* 0x00000045b8478211 */ /* 0x000fe400028f14b9 */
[----:B------:R-:W-:Y:S01]  /*d3c0*/  ISETP.GE.AND P3, PT, R178, UR4, PT ;  /* 0x00000004b2007c0c */ /* 0x000fe2000bf66270 */
[----:B------:R1:W-:Y:S01]  /*d3d0*/  @!P4 ST.E.64 desc[UR48][R8.64], R20 ;  /* 0x000000140800c985 */ /* 0x0003e2000c101b30 */
[----:B------:R-:W-:-:S03]  /*d3e0*/  ISETP.GE.AND P4, PT, R176, UR4, PT ;  /* 0x00000004b0007c0c */ /* 0x000fc6000bf86270 */
[----:B------:R-:W-:Y:S01]  /*d3f0*/  @!P0 ST.E.64 desc[UR48][R70.64], R28 ;  /* 0x0000001c46008985 */ /* 0x000fe2000c101b30 */
[----:B------:R-:W-:Y:S02]  /*d400*/  ISETP.GE.AND P0, PT, R174, UR4, PT ;  /* 0x00000004ae007c0c */ /* 0x000fe4000bf06270 */
[----:B0-----:R-:W-:-:S04]  /*d410*/  @!P1 LEA R6, P5, R182, R68, 0x2 ;  /* 0x00000044b6069211 */ /* 0x001fc800078a10ff */
[-C--:B------:R-:W-:Y:S02]  /*d420*/  @!P1 LEA.HI.X R7, R182, R69.reuse, R183, 0x2, P5 ;  /* 0x00000045b6079211 */ /* 0x080fe400028f14b7 */
[-C--:B------:R-:W-:Y:S02]  /*d430*/  @!P3 LEA R14, P5, R178, R68.reuse, 0x2 ;  /* 0x00000044b20eb211 */ /* 0x080fe400078a10ff */
[----:B-1----:R-:W-:Y:S01]  /*d440*/  @!P2 LEA R8, P6, R180, R68, 0x2 ;  /* 0x00000044b408a211 */ /* 0x002fe200078c10ff */
[----:B------:R0:W-:Y:S01]  /*d450*/  @!P1 ST.E.64 desc[UR48][R6.64], R30 ;  /* 0x0000001e06009985 */ /* 0x0001e2000c101b30 */
[----:B------:R-:W-:Y:S02]  /*d460*/  ISETP.GE.AND P1, PT, R172, UR4, PT ;  /* 0x00000004ac007c0c */ /* 0x000fe4000bf26270 */
[-C--:B------:R-:W-:Y:S02]  /*d470*/  @!P2 LEA.HI.X R9, R180, R69.reuse, R181, 0x2, P6 ;  /* 0x00000045b409a211 */ /* 0x080fe400030f14b5 */
[----:B------:R-:W-:-:S03]  /*d480*/  @!P3 LEA.HI.X R15, R178, R69, R179, 0x2, P5 ;  /* 0x00000045b20fb211 */ /* 0x000fc600028f14b3 */
[----:B------:R1:W-:Y:S01]  /*d490*/  @!P2 ST.E.64 desc[UR48][R8.64], R36 ;  /* 0x000000240800a985 */ /* 0x0003e2000c101b30 */
[----:B------:R-:W-:-:S03]  /*d4a0*/  ISETP.GE.AND P2, PT, R170, UR4, PT ;  /* 0x00000004aa007c0c */ /* 0x000fc6000bf46270 */
[----:B------:R2:W-:Y:S01]  /*d4b0*/  @!P3 ST.E.64 desc[UR48][R14.64], R38 ;  /* 0x000000260e00b985 */ /* 0x0005e2000c101b30 */
[----:B------:R-:W-:Y:S02]  /*d4c0*/  ISETP.GE.AND P3, PT, R168, UR4, PT ;  /* 0x00000004a8007c0c */ /* 0x000fe4000bf66270 */
[----:B0-----:R-:W-:-:S04]  /*d4d0*/  @!P4 LEA R6, P5, R176, R68, 0x2 ;  /* 0x00000044b006c211 */ /* 0x001fc800078a10ff */
[----:B------:R-:W-:Y:S02]  /*d4e0*/  @!P4 LEA.HI.X R7, R176, R69, R177, 0x2, P5 ;  /* 0x00000045b007c211 */ /* 0x000fe400028f14b1 */
[----:B-1----:R-:W-:-:S03]  /*d4f0*/  @!P0 LEA R8, P6, R174, R68, 0x2 ;  /* 0x00000044ae088211 */ /* 0x002fc600078c10ff */
[----:B------:R0:W-:Y:S01]  /*d500*/  @!P4 ST.E.64 desc[UR48][R6.64], R44 ;  /* 0x0000002c0600c985 */ /* 0x0001e2000c101b30 */
[----:B------:R-:W-:Y:S02]  /*d510*/  ISETP.GE.AND P4, PT, R166, UR4, PT ;  /* 0x00000004a6007c0c */ /* 0x000fe4000bf86270 */
[----:B--2---:R-:W-:Y:S02]  /*d520*/  @!P1 LEA R14, P5, R172, R68, 0x2 ;  /* 0x00000044ac0e9211 */ /* 0x004fe400078a10ff */
[-C--:B------:R-:W-:Y:S02]  /*d530*/  @!P0 LEA.HI.X R9, R174, R69.reuse, R175, 0x2, P6 ;  /* 0x00000045ae098211 */ /* 0x080fe400030f14af */
[----:B------:R-:W-:-:S03]  /*d540*/  @!P1 LEA.HI.X R15, R172, R69, R173, 0x2, P5 ;  /* 0x00000045ac0f9211 */ /* 0x000fc600028f14ad */
[----:B------:R1:W-:Y:S01]  /*d550*/  @!P0 ST.E.64 desc[UR48][R8.64], R46 ;  /* 0x0000002e08008985 */ /* 0x0003e2000c101b30 */
[----:B0-----:R-:W-:-:S03]  /*d560*/  @!P2 LEA R6, P0, R170, R68, 0x2 ;  /* 0x00000044aa06a211 */ /* 0x001fc600078010ff */
[----:B------:R0:W-:Y:S01]  /*d570*/  @!P1 ST.E.64 desc[UR48][R14.64], R52 ;  /* 0x000000340e009985 */ /* 0x0001e2000c101b30 */
[----:B------:R-:W-:Y:S02]  /*d580*/  ISETP.GE.AND P1, PT, R164, UR4, PT ;  /* 0x00000004a4007c0c */ /* 0x000fe4000bf26270 */
[----:B------:R-:W-:Y:S02]  /*d590*/  @!P2 LEA.HI.X R7, R170, R69, R171, 0x2, P0 ;  /* 0x00000045aa07a211 */ /* 0x000fe400000f14ab */
[----:B------:R-:W-:-:S03]  /*d5a0*/  ISETP.GE.AND P0, PT, R162, UR4, PT ;  /* 0x00000004a2007c0c */ /* 0x000fc6000bf06270 */
[----:B------:R2:W-:Y:S01]  /*d5b0*/  @!P2 ST.E.64 desc[UR48][R6.64], R54 ;  /* 0x000000360600a985 */ /* 0x0005e2000c101b30 */
[-C--:B-1----:R-:W-:Y:S02]  /*d5c0*/  @!P3 LEA R8, P6, R168, R68.reuse, 0x2 ;  /* 0x00000044a808b211 */ /* 0x082fe400078c10ff */
[----:B------:R-:W-:Y:S02]  /*d5d0*/  ISETP.GE.AND P2, PT, R160, UR4, PT ;  /* 0x00000004a0007c0c */ /* 0x000fe4000bf46270 */
[----:B------:R-:W-:Y:S02]  /*d5e0*/  @!P3 LEA.HI.X R9, R168, R69, R169, 0x2, P6 ;  /* 0x00000045a809b211 */ /* 0x000fe400030f14a9 */
[----:B0-----:R-:W-:-:S03]  /*d5f0*/  @!P4 LEA R14, P5, R166, R68, 0x2 ;  /* 0x00000044a60ec211 */ /* 0x001fc600078a10ff */
[----:B------:R0:W-:Y:S01]  /*d600*/  @!P3 ST.E.64 desc[UR48][R8.64], R60 ;  /* 0x0000003c0800b985 */ /* 0x0001e2000c101b30 */
[-C--:B------:R-:W-:Y:S02]  /*d610*/  @!P4 LEA.HI.X R15, R166, R69.reuse, R167, 0x2, P5 ;  /* 0x00000045a60fc211 */ /* 0x080fe400028f14a7 */
[----:B------:R-:W-:Y:S02]  /*d620*/  ISETP.GE.AND P3, PT, R94, UR4, PT ;  /* 0x000000045e007c0c */ /* 0x000fe4000bf66270 */
[-C--:B--2---:R-:W-:Y:S01]  /*d630*/  @!P1 LEA R6, P5, R164, R68.reuse, 0x2 ;  /* 0x00000044a4069211 */ /* 0x084fe200078a10ff */
[----:B------:R1:W-:Y:S01]  /*d640*/  @!P4 ST.E.64 desc[UR48][R14.64], R62 ;  /* 0x0000003e0e00c985 */ /* 0x0003e2000c101b30 */
[----:B------:R-:W-:Y:S02]  /*d650*/  ISETP.GE.AND P4, PT, R92, UR4, PT ;  /* 0x000000045c007c0c */ /* 0x000fe4000bf86270 */
[----:B------:R-:W-:Y:S02]  /*d660*/  @!P1 LEA.HI.X R7, R164, R69, R165, 0x2, P5 ;  /* 0x00000045a4079211 */ /* 0x000fe400028f14a5 */
[----:B0-----:R-:W-:-:S03]  /*d670*/  @!P0 LEA R8, P6, R162, R68, 0x2 ;  /* 0x00000044a2088211 */ /* 0x001fc600078c10ff */
[----:B------:R0:W-:Y:S01]  /*d680*/  @!P1 ST.E.64 desc[UR48][R6.64], R84 ;  /* 0x0000005406009985 */ /* 0x0001e2000c101b30 */
[----:B------:R-:W-:Y:S02]  /*d690*/  ISETP.GE.AND P1, PT, R237, UR4, PT ;  /* 0x00000004ed007c0c */ /* 0x000fe4000bf26270 */
[-C--:B------:R-:W-:Y:S02]  /*d6a0*/  @!P0 LEA.HI.X R9, R162, R69.reuse, R163, 0x2, P6 ;  /* 0x00000045a2098211 */ /* 0x080fe400030f14a3 */
[-C--:B-1----:R-:W-:Y:S02]  /*d6b0*/  @!P2 LEA R14, P5, R160, R68.reuse, 0x2 ;  /* 0x00000044a00ea211 */ /* 0x082fe400078a10ff */
[-C--:B------:R-:W-:Y:S01]  /*d6c0*/  @!P4 LEA R30, P6, R92, R68.reuse, 0x2 ;  /* 0x000000445c1ec211 */ /* 0x080fe200078c10ff */
[----:B------:R1:W-:Y:S01]  /*d6d0*/  @!P0 ST.E.64 desc[UR48][R8.64], R86 ;  /* 0x0000005608008985 */ /* 0x0003e2000c101b30 */
[----:B------:R-:W-:Y:S02]  /*d6e0*/  @!P2 LEA.HI.X R15, R160, R69, R161, 0x2, P5 ;  /* 0x00000045a00fa211 */ /* 0x000fe400028f14a1 */
[----:B------:R-:W-:-:S02]  /*d6f0*/  @!P3 LEA R20, P0, R94, R68, 0x2 ;  /* 0x000000445e14b211 */ /* 0x000fc400078010ff */
[-C--:B------:R-:W-:Y:S01]  /*d700*/  @!P4 LEA.HI.X R31, R92, R69.reuse, R93, 0x2, P6 ;  /* 0x000000455c1fc211 */ /* 0x080fe200030f145d */
[----:B------:R2:W-:Y:S01]  /*d710*/  @!P2 ST.E.64 desc[UR48][R14.64], R100 ;  /* 0x000000640e00a985 */ /* 0x0005e2000c101b30 */
[----:B------:R-:W-:Y:S02]  /*d720*/  ISETP.GE.AND P2, PT, R236, UR4, PT ;  /* 0x00000004ec007c0c */ /* 0x000fe4000bf46270 */
[----:B------:R-:W-:Y:S02]  /*d730*/  @!P3 LEA.HI.X R21, R94, R69, R95, 0x2, P0 ;  /* 0x000000455e15b211 */ /* 0x000fe400000f145f */
[----:B------:R-:W-:Y:S02]  /*d740*/  ISETP.GE.AND P0, PT, R235, UR4, PT ;  /* 0x00000004eb007c0c */ /* 0x000fe4000bf06270 */
[----:B------:R-:W-:Y:S01]  /*d750*/  @!P1 LEA R28, P5, R237, R68, 0x2 ;  /* 0x00000044ed1c9211 */ /* 0x000fe200078a10ff */
[----:B------:R3:W-:Y:S01]  /*d760*/  @!P3 ST.E.64 desc[UR48][R20.64], R102 ;  /* 0x000000661400b985 */ /* 0x0007e2000c101b30 */
[----:B------:R-:W-:-:S02]  /*d770*/  ISETP.GE.AND P3, PT, R234, UR4, PT ;  /* 0x00000004ea007c0c */ /* 0x000fc4000bf66270 */
[-C--:B------:R-:W-:Y:S01]  /*d780*/  @!P1 LEA.HI.X R29, R237, R69.reuse, R91, 0x2, P5 ;  /* 0x00000045ed1d9211 */ /* 0x080fe200028f145b */
[----:B------:R-:W-:Y:S02]  /*d790*/  @!P4 ST.E.64 desc[UR48][R30.64], R108 ;  /* 0x0000006c1e00c985 */ /* 0x000fe4000c101b30 */
[CC--:B0-----:R-:W-:Y:S02]  /*d7a0*/  @!P2 LEA R6, P4, R236.reuse, R68.reuse, 0x2 ;  /* 0x00000044ec06a211 */ /* 0x0c1fe400078810ff */
[----:B------:R0:W-:Y:S01]  /*d7b0*/  @!P1 ST.E.64 desc[UR48][R28.64], R110 ;  /* 0x0000006e1c009985 */ /* 0x0001e2000c101b30 */
[----:B------:R-:W-:Y:S02]  /*d7c0*/  ISETP.GE.AND P1, PT, R233, UR4, PT ;  /* 0x00000004e9007c0c */ /* 0x000fe4000bf26270 */
[----:B------:R-:W-:Y:S02]  /*d7d0*/  @!P2 LEA.HI.X R7, R236, R69, R90, 0x2, P4 ;  /* 0x00000045ec07a211 */ /* 0x000fe400020f145a */
[----:B-1----:R-:W-:-:S02]  /*d7e0*/  @!P0 LEA R8, P6, R235, R68, 0x2 ;  /* 0x00000044eb088211 */ /* 0x002fc400078c10ff */
[----:B------:R-:W-:Y:S01]  /*d7f0*/  ISETP.GE.AND P4, PT, R232, UR4, PT ;  /* 0x00000004e8007c0c */ /* 0x000fe2000bf86270 */
[----:B------:R-:W-:Y:S01]  /*d800*/  @!P2 ST.E.64 desc[UR48][R6.64], R116 ;  /* 0x000000740600a985 */ /* 0x000fe2000c101b30 */
[-C--:B------:R-:W-:Y:S02]  /*d810*/  @!P0 LEA.HI.X R9, R235, R69.reuse, R89, 0x2, P6 ;  /* 0x00000045eb098211 */ /* 0x080fe400030f1459 */
[----:B------:R-:W-:Y:S02]  /*d820*/  ISETP.GE.AND P2, PT, R23, UR4, PT ;  /* 0x0000000417007c0c */ /* 0x000fe4000bf46270 */
[CC--:B--2---:R-:W-:Y:S01]  /*d830*/  @!P3 LEA R14, P5, R234.reuse, R68.reuse, 0x2 ;  /* 0x00000044ea0eb211 */ /* 0x0c4fe200078a10ff */
[----:B------:R1:W-:Y:S01]  /*d840*/  @!P0 ST.E.64 desc[UR48][R8.64], R118 ;  /* 0x0000007608008985 */ /* 0x0003e2000c101b30 */
[----:B---3--:R-:W-:Y:S02]  /*d850*/  @!P1 LEA R20, P0, R233, R68, 0x2 ;  /* 0x00000044e9149211 */ /* 0x008fe400078010ff */
[----:B------:R-:W-:-:S02]  /*d860*/  @!P3 LEA.HI.X R15, R234, R69, R88, 0x2, P5 ;  /* 0x00000045ea0fb211 */ /* 0x000fc400028f1458 */
[-C--:B------:R-:W-:Y:S02]  /*d870*/  @!P1 LEA.HI.X R21, R233, R69.reuse, R83, 0x2, P0 ;  /* 0x00000045e9159211 */ /* 0x080fe400000f1453 */
[----:B------:R-:W-:Y:S01]  /*d880*/  ISETP.GE.AND P0, PT, R22, UR4, PT ;  /* 0x0000000416007c0c */ /* 0x000fe2000bf06270 */
[----:B------:R2:W-:Y:S01]  /*d890*/  @!P3 ST.E.64 desc[UR48][R14.64], R124 ;  /* 0x0000007c0e00b985 */ /* 0x0005e2000c101b30 */
[CC--:B0-----:R-:W-:Y:S02]  /*d8a0*/  @!P4 LEA R28, P3, R232.reuse, R68.reuse, 0x2 ;  /* 0x00000044e81cc211 */ /* 0x0c1fe400078610ff */
[C---:B------:R-:W-:Y:S01]  /*d8b0*/  @!P2 LEA R30, P5, R23.reuse, R68, 0x2 ;  /* 0x00000044171ea211 */ /* 0x040fe200078a10ff */
[----:B------:R0:W-:Y:S01]  /*d8c0*/  @!P1 ST.E.64 desc[UR48][R20.64], R126 ;  /* 0x0000007e14009985 */ /* 0x0001e2000c101b30 */
[-C--:B------:R-:W-:Y:S01]  /*d8d0*/  @!P4 LEA.HI.X R29, R232, R69.reuse, R82, 0x2, P3 ;  /* 0x00000045e81dc211 */ /* 0x080fe200018f1452 */
[----:B-1----:R-:W-:Y:S01]  /*d8e0*/  VIADD R9, R16, 0xf0 ;  /* 0x000000f010097836 */ /* 0x002fe20000000000 */
[----:B------:R-:W-:-:S02]  /*d8f0*/  @!P2 LEA.HI.X R31, R23, R69, R81, 0x2, P5 ;  /* 0x00000045171fa211 */ /* 0x000fc400028f1451 */
[----:B------:R-:W-:Y:S01]  /*d900*/  ISETP.GE.AND P1, PT, R17, UR4, PT ;  /* 0x0000000411007c0c */ /* 0x000fe2000bf26270 */
[----:B------:R1:W-:Y:S01]  /*d910*/  @!P4 ST.E.64 desc[UR48][R28.64], R132 ;  /* 0x000000841c00c985 */ /* 0x0003e2000c101b30 */
[----:B------:R-:W-:Y:S02]  /*d920*/  ISETP.GE.AND P3, PT, R9, UR4, PT ;  /* 0x0000000409007c0c */ /* 0x000fe4000bf66270 */
[----:B------:R-:W-:Y:S01]  /*d930*/  ISETP.GE.AND P5, PT, R19, UR4, PT ;  /* 0x0000000413007c0c */ /* 0x000fe2000bfa6270 */
[----:B------:R3:W-:Y:S01]  /*d940*/  @!P2 ST.E.64 desc[UR48][R30.64], R134 ;  /* 0x000000861e00a985 */ /* 0x0007e2000c101b30 */
[----:B------:R-:W-:Y:S01]  /*d950*/  @!P0 LEA R6, P2, R22, R68, 0x2 ;  /* 0x0000004416068211 */ /* 0x000fe200078410ff */
[----:B--2---:R-:W-:Y:S01]  /*d960*/  VIADD R15, R16, 0xf8 ;  /* 0x000000f8100f7836 */ /* 0x004fe20000000000 */
[----:B------:R-:W-:Y:S02]  /*d970*/  ISETP.GE.AND P4, PT, R18, UR4, PT ;  /* 0x0000000412007c0c */ /* 0x000fe4000bf86270 */
[----:B------:R-:W-:-:S02]  /*d980*/  @!P0 LEA.HI.X R7, R22, R69, R80, 0x2, P2 ;  /* 0x0000004516078211 */ /* 0x000fc400010f1450 */
[----:B------:R-:W-:Y:S02]  /*d990*/  ISETP.GE.AND P2, PT, R15, UR4, PT ;  /* 0x000000040f007c0c */ /* 0x000fe4000bf46270 */
[----:B------:R-:W-:Y:S01]  /*d9a0*/  SHF.R.S32.HI R8, RZ, 0x1f, R17 ;  /* 0x0000001fff087819 */ /* 0x000fe20000011411 */
[----:B------:R2:W-:Y:S01]  /*d9b0*/  @!P0 ST.E.64 desc[UR48][R6.64], R140 ;  /* 0x0000008c06008985 */ /* 0x0005e2000c101b30 */
[-C--:B0-----:R-:W-:Y:S02]  /*d9c0*/  @!P1 LEA R20, P6, R17, R68.reuse, 0x2 ;  /* 0x0000004411149211 */ /* 0x081fe400078c10ff */
[----:B------:R-:W-:Y:S02]  /*d9d0*/  SHF.R.S32.HI R14, RZ, 0x1f, R9 ;  /* 0x0000001fff0e7819 */ /* 0x000fe40000011409 */
[----:B-1----:R-:W-:Y:S02]  /*d9e0*/  @!P3 LEA R28, P0, R9, R68, 0x2 ;  /* 0x00000044091cb211 */ /* 0x002fe400078010ff */
[----:B------:R-:W-:-:S02]  /*d9f0*/  @!P1 LEA.HI.X R21, R17, R69, R8, 0x2, P6 ;  /* 0x0000004511159211 */ /* 0x000fc400030f1408 */
[-C--:B------:R-:W-:Y:S02]  /*da00*/  @!P5 LEA R8, P6, R19, R68.reuse, 0x2 ;  /* 0x000000441308d211 */ /* 0x080fe400078c10ff */
[-C--:B------:R-:W-:Y:S02]  /*da10*/  @!P3 LEA.HI.X R29, R9, R69.reuse, R14, 0x2, P0 ;  /* 0x00000045091db211 */ /* 0x080fe400000f140e */
[----:B------:R-:W-:Y:S02]  /*da20*/  @!P5 LEA.HI.X R9, R19, R69, R79, 0x2, P6 ;  /* 0x000000451309d211 */ /* 0x000fe400030f144f */
[----:B---3--:R-:W-:Y:S02]  /*da30*/  SHF.R.S32.HI R31, RZ, 0x1f, R15 ;  /* 0x0000001fff1f7819 */ /* 0x008fe4000001140f */
[-C--:B------:R-:W-:Y:S01]  /*da40*/  @!P2 LEA R30, P6, R15, R68.reuse, 0x2 ;  /* 0x000000440f1ea211 */ /* 0x080fe200078c10ff */
[----:B------:R2:W-:Y:S01]  /*da50*/  @!P5 ST.E.64 desc[UR48][R8.64], R142 ;  /* 0x0000008e0800d985 */ /* 0x0005e2000c101b30 */
[----:B------:R-:W-:-:S02]  /*da60*/  @!P4 LEA R14, P0, R18, R68, 0x2 ;  /* 0x00000044120ec211 */ /* 0x000fc400078010ff */
[-C--:B------:R-:W-:Y:S02]  /*da70*/  @!P2 LEA.HI.X R31, R15, R69.reuse, R31, 0x2, P6 ;  /* 0x000000450f1fa211 */ /* 0x080fe400030f141f */
[----:B------:R-:W-:-:S05]  /*da80*/  @!P4 LEA.HI.X R15, R18, R69, R78, 0x2, P0 ;  /* 0x00000045120fc211 */ /* 0x000fca00000f144e */
[----:B------:R2:W-:Y:S04]  /*da90*/  @!P4 ST.E.64 desc[UR48][R14.64], R148 ;  /* 0x000000940e00c985 */ /* 0x0005e8000c101b30 */
[----:B------:R2:W-:Y:S04]  /*daa0*/  @!P1 ST.E.64 desc[UR48][R20.64], R150 ;  /* 0x0000009614009985 */ /* 0x0005e8000c101b30 */
[----:B------:R2:W-:Y:S04]  /*dab0*/  @!P3 ST.E.64 desc[UR48][R28.64], R156 ;  /* 0x0000009c1c00b985 */ /* 0x0005e8000c101b30 */
[----:B------:R2:W-:Y:S02]  /*dac0*/  @!P2 ST.E.64 desc[UR48][R30.64], R158 ;  /* 0x0000009e1e00a985 */ /* 0x0005e4000c101b30 */
.L_x_181:
[----:B------:R-:W-:Y:S05]  /*dad0*/  BSYNC B1 ;  /* 0x0000000000017941 */ /* 0x000fea0003800000 */
.L_x_180:
[----:B------:R-:W-:Y:S01]  /*dae0*/  ISETP.GE.AND P0, PT, R74, UR9, PT ;  /* 0x000000094a007c0c */ /* 0x000fe2000bf06270 */
[----:B--2---:R0:W1:Y:S04]  /*daf0*/  SHFL.IDX PT, R7, R75, 0x1, 0x1c1f ;  /* 0x003c1f004b077f89 */ /* 0x00406800000e0000 */
[----:B------:R0:W2:Y:S08]  /*db00*/  SHFL.IDX PT, R6, R0, 0x1, 0x1c1f ;  /* 0x003c1f0000067f89 */ /* 0x0000b000000e0000 */
[----:B0-----:R-:W-:Y:S05]  /*db10*/  @P0 BRA `(.L_x_179) ;  /* 0x0000001400ec0947 */ /* 0x001fea0003800000 */
[----:B------:R-:W-:Y:S02]  /*db20*/  ULDC UR4, c[0x0][0xac8] ;  /* 0x0002b20000047ab9 */ /* 0x000fe40000000800 */
[----:B------:R-:W-:Y:S02]  /*db30*/  ISETP.GE.AND P2, PT, R16, UR4, PT ;  /* 0x0000000410007c0c */ /* 0x000fe4000bf46270 */
[----:B------:R-:W-:Y:S02]  /*db40*/  ISETP.GE.AND P5, PT, R190, UR4, PT ;  /* 0x00000004be007c0c */ /* 0x000fe4000bfa6270 */
[----:B------:R-:W-:Y:S02]  /*db50*/  ISETP.GE.AND P4, PT, R188, UR4, PT ;  /* 0x00000004bc007c0c */ /* 0x000fe4000bf86270 */
[----:B------:R-:W-:Y:S02]  /*db60*/  ISETP.GE.AND P3, PT, R186, UR4, PT ;  /* 0x00000004ba007c0c */ /* 0x000fe4000bf66270 */
[----:B------:R-:W-:-:S05]  /*db70*/  ISETP.GE.AND P0, PT, R184, UR4, PT ;  /* 0x00000004b8007c0c */ /* 0x000fca000bf06270 */
[----:B-12---:R-:W-:Y:S02]  /*db80*/  @!P2 IMAD.WIDE R8, R16, 0x4, R6 ;  /* 0x000000041008a825 */ /* 0x006fe400078e0206 */
[----:B------:R-:W-:-:S03]  /*db90*/  @!P5 LEA R14, P1, R190, R6, 0x2 ;  /* 0x00000006be0ed211 */ /* 0x000fc600078210ff */
[----:B------:R0:W-:Y:S01]  /*dba0*/  @!P2 ST.E.64 desc[UR48][R8.64], R10 ;  /* 0x0000000a0800a985 */ /* 0x0001e2000c101b30 */
[-C--:B------:R-:W-:Y:S02]  /*dbb0*/  @!P4 LEA R20, P2, R188, R6.reuse, 0x2 ;  /* 0x00000006bc14c211 */ /* 0x080fe400078410ff */
[-C--:B------:R-:W-:Y:S02]  /*dbc0*/  @!P5 LEA.HI.X R15, R190, R7.reuse, R191, 0x2, P1 ;  /* 0x00000007be0fd211 */ /* 0x080fe400008f14bf */
[----:B------:R-:W-:Y:S02]  /*dbd0*/  ISETP.GE.AND P1, PT, R182, UR4, PT ;  /* 0x00000004b6007c0c */ /* 0x000fe4000bf26270 */
[-C--:B------:R-:W-:Y:S01]  /*dbe0*/  @!P4 LEA.HI.X R21, R188, R7.reuse, R189, 0x2, P2 ;  /* 0x00000007bc15c211 */ /* 0x080fe200010f14bd */
[----:B------:R1:W-:Y:S01]  /*dbf0*/  @!P5 ST.E.64 desc[UR48][R14.64], R12 ;  /* 0x0000000c0e00d985 */ /* 0x0003e2000c101b30 */
[----:B------:R-:W-:Y:S02]  /*dc00*/  @!P3 LEA R28, P6, R186, R6, 0x2 ;  /* 0x00000006ba1cb211 */ /* 0x000fe400078c10ff */
[----:B------:R-:W-:Y:S01]  /*dc10*/  ISETP.GE.AND P2, PT, R180, UR4, PT ;  /* 0x00000004b4007c0c */ /* 0x000fe2000bf46270 */
[----:B------:R-:W-:Y:S01]  /*dc20*/  @!P4 ST.E.64 desc[UR48][R20.64], R24 ;  /* 0x000000181400c985 */ /* 0x000fe2000c101b30 */
[----:B------:R-:W-:-:S02]  /*dc30*/  @!P3 LEA.HI.X R29, R186, R7, R187, 0x2, P6 ;  /* 0x00000007ba1db211 */ /* 0x000fc400030f14bb */
[----:B------:R-:W-:Y:S02]  /*dc40*/  ISETP.GE.AND P4, PT, R178, UR4, PT ;  /* 0x00000004b2007c0c */ /* 0x000fe4000bf86270 */
[-C--:B------:R-:W-:Y:S01]  /*dc50*/  @!P0 LEA R30, P5, R184, R6.reuse, 0x2 ;  /* 0x00000006b81e8211 */ /* 0x080fe200078a10ff */
[----:B------:R2:W-:Y:S01]  /*dc60*/  @!P3 ST.E.64 desc[UR48][R28.64], R26 ;  /* 0x0000001a1c00b985 */ /* 0x0005e2000c101b30 */
[----:B------:R-:W-:Y:S02]  /*dc70*/  ISETP.GE.AND P3, PT, R176, UR4, PT ;  /* 0x00000004b0007c0c */ /* 0x000fe4000bf66270 */
[-C--:B------:R-:W-:Y:S02]  /*dc80*/  @!P0 LEA.HI.X R31, R184, R7.reuse, R185, 0x2, P5 ;  /* 0x00000007b81f8211 */ /* 0x080fe400028f14b9 */
[-C--:B0-----:R-:W-:Y:S02]  /*dc90*/  @!P1 LEA R8, P5, R182, R6.reuse, 0x2 ;  /* 0x00000006b6089211 */ /* 0x081fe400078a10ff */
[----:B------:R-:W-:Y:S01]  /*dca0*/  @!P2 LEA R10, P6, R180, R6, 0x2 ;  /* 0x00000006b40aa211 */ /* 0x000fe200078c10ff */
[----:B------:R-:W-:Y:S01]  /*dcb0*/  @!P0 ST.E.64 desc[UR48][R30.64], R32 ;  /* 0x000000201e008985 */ /* 0x000fe2000c101b30 */
[----:B------:R-:W-:-:S02]  /*dcc0*/  @!P1 LEA.HI.X R9, R182, R7, R183, 0x2, P5 ;  /* 0x00000007b6099211 */ /* 0x000fc400028f14b7 */
[-C--:B------:R-:W-:Y:S02]  /*dcd0*/  @!P2 LEA.HI.X R11, R180, R7.reuse, R181, 0x2, P6 ;  /* 0x00000007b40ba211 */ /* 0x080fe400030f14b5 */
[-C--:B-1----:R-:W-:Y:S01]  /*dce0*/  @!P4 LEA R12, P5, R178, R6.reuse, 0x2 ;  /* 0x00000006b20cc211 */ /* 0x082fe200078a10ff */
[----:B------:R0:W-:Y:S01]  /*dcf0*/  @!P1 ST.E.64 desc[UR48][R8.64], R34 ;  /* 0x0000002208009985 */ /* 0x0001e2000c101b30 */
[----:B------:R-:W-:Y:S01]  /*dd00*/  ISETP.GE.AND P0, PT, R174, UR4, PT ;  /* 0x00000004ae007c0c */ /* 0x000fe2000bf06270 */
[----:B--2---:R-:W-:Y:S01]  /*dd10*/  VIADD R27, R16, 0xf0 ;  /* 0x000000f0101b7836 */ /* 0x004fe20000000000 */
[----:B------:R-:W-:Y:S01]  /*dd20*/  @!P4 LEA.HI.X R13, R178, R7, R179, 0x2, P5 ;  /* 0x00000007b20dc211 */ /* 0x000fe200028f14b3 */
[----:B------:R1:W-:Y:S01]  /*dd30*/  @!P2 ST.E.64 desc[UR48][R10.64], R40 ;  /* 0x000000280a00a985 */ /* 0x0003e2000c101b30 */
[----:B------:R-:W-:Y:S02]  /*dd40*/  ISETP.GE.AND P1, PT, R172, UR4, PT ;  /* 0x00000004ac007c0c */ /* 0x000fe4000bf26270 */
[----:B------:R-:W-:Y:S01]  /*dd50*/  @!P3 LEA R14, P2, R176, R6, 0x2 ;  /* 0x00000006b00eb211 */ /* 0x000fe200078410ff */
[----:B------:R2:W-:Y:S01]  /*dd60*/  @!P4 ST.E.64 desc[UR48][R12.64], R42 ;  /* 0x0000002a0c00c985 */ /* 0x0005e2000c101b30 */
[----:B------:R-:W-:-:S02]  /*dd70*/  ISETP.GE.AND P4, PT, R170, UR4, PT ;  /* 0x00000004aa007c0c */ /* 0x000fc4000bf86270 */
[-C--:B------:R-:W-:Y:S02]  /*dd80*/  @!P3 LEA.HI.X R15, R176, R7.reuse, R177, 0x2, P2 ;  /* 0x00000007b00fb211 */ /* 0x080fe400010f14b1 */
[----:B------:R-:W-:Y:S02]  /*dd90*/  ISETP.GE.AND P2, PT, R168, UR4, PT ;  /* 0x00000004a8007c0c */ /* 0x000fe4000bf46270 */
[-C--:B------:R-:W-:Y:S01]  /*dda0*/  @!P0 LEA R20, P6, R174, R6.reuse, 0x2 ;  /* 0x00000006ae148211 */ /* 0x080fe200078c10ff */
[----:B------:R3:W-:Y:S01]  /*ddb0*/  @!P3 ST.E.64 desc[UR48][R14.64], R48 ;  /* 0x000000300e00b985 */ /* 0x0007e2000c101b30 */
[----:B------:R-:W-:Y:S02]  /*ddc0*/  ISETP.GE.AND P3, PT, R166, UR4, PT ;  /* 0x00000004a6007c0c */ /* 0x000fe4000bf66270 */
[----:B------:R-:W-:Y:S02]  /*ddd0*/  @!P1 LEA R24, P5, R172, R6, 0x2 ;  /* 0x00000006ac189211 */ /* 0x000fe400078a10ff */
[----:B------:R-:W-:-:S02]  /*dde0*/  @!P0 LEA.HI.X R21, R174, R7, R175, 0x2, P6 ;  /* 0x00000007ae158211 */ /* 0x000fc400030f14af */
[-C--:B------:R-:W-:Y:S02]  /*ddf0*/  @!P1 LEA.HI.X R25, R172, R7.reuse, R173, 0x2, P5 ;  /* 0x00000007ac199211 */ /* 0x080fe400028f14ad */
[-C--:B0-----:R-:W-:Y:S01]  /*de00*/  @!P4 LEA R8, P5, R170, R6.reuse, 0x2 ;  /* 0x00000006aa08c211 */ /* 0x081fe200078a10ff */
[----:B------:R0:W-:Y:S01]  /*de10*/  @!P0 ST.E.64 desc[UR48][R20.64], R50 ;  /* 0x0000003214008985 */ /* 0x0001e2000c101b30 */
[----:B------:R-:W-:Y:S02]  /*de20*/  ISETP.GE.AND P0, PT, R164, UR4, PT ;  /* 0x00000004a4007c0c */ /* 0x000fe4000bf06270 */
[-C--:B-1----:R-:W-:Y:S01]  /*de30*/  @!P2 LEA R10, P6, R168, R6.reuse, 0x2 ;  /* 0x00000006a80aa211 */ /* 0x082fe200078c10ff */
[----:B------:R1:W-:Y:S01]  /*de40*/  @!P1 ST.E.64 desc[UR48][R24.64], R56 ;  /* 0x0000003818009985 */ /* 0x0003e2000c101b30 */
[----:B------:R-:W-:Y:S02]  /*de50*/  @!P4 LEA.HI.X R9, R170, R7, R171, 0x2, P5 ;  /* 0x00000007aa09c211 */ /* 0x000fe400028f14ab */
[----:B--2---:R-:W-:-:S02]  /*de60*/  @!P3 LEA R12, P5, R166, R6, 0x2 ;  /* 0x00000006a60cb211 */ /* 0x004fc400078a10ff */
[-C--:B------:R-:W-:Y:S01]  /*de70*/  @!P2 LEA.HI.X R11, R168, R7.reuse, R169, 0x2, P6 ;  /* 0x00000007a80ba211 */ /* 0x080fe200030f14a9 */
[----:B------:R2:W-:Y:S01]  /*de80*/  @!P4 ST.E.64 desc[UR48][R8.64], R58 ;  /* 0x0000003a0800c985 */ /* 0x0005e2000c101b30 */
[----:B------:R-:W-:Y:S02]  /*de90*/  @!P3 LEA.HI.X R13, R166, R7, R167, 0x2, P5 ;  /* 0x00000007a60db211 */ /* 0x000fe400028f14a7 */
[----:B------:R-:W-:Y:S01]  /*dea0*/  ISETP.GE.AND P1, PT, R162, UR4, PT ;  /* 0x00000004a2007c0c */ /* 0x000fe2000bf26270 */
[----:B------:R4:W-:Y:S01]  /*deb0*/  @!P2 ST.E.64 desc[UR48][R10.64], R64 ;  /* 0x000000400a00a985 */ /* 0x0009e2000c101b30 */
[----:B------:R-:W-:Y:S02]  /*dec0*/  ISETP.GE.AND P4, PT, R160, UR4, PT ;  /* 0x00000004a0007c0c */ /* 0x000fe4000bf86270 */
[----:B---3--:R-:W-:Y:S01]  /*ded0*/  @!P0 LEA R14, P2, R164, R6, 0x2 ;  /* 0x00000006a40e8211 */ /* 0x008fe200078410ff */
[----:B------:R3:W-:Y:S01]  /*dee0*/  @!P3 ST.E.64 desc[UR48][R12.64], R66 ;  /* 0x000000420c00b985 */ /* 0x0007e2000c101b30 */
[----:B------:R-:W-:-:S02]  /*def0*/  ISETP.GE.AND P3, PT, R94, UR4, PT ;  /* 0x000000045e007c0c */ /* 0x000fc4000bf66270 */
[-C--:B------:R-:W-:Y:S02]  /*df00*/  @!P0 LEA.HI.X R15, R164, R7.reuse, R165, 0x2, P2 ;  /* 0x00000007a40f8211 */ /* 0x080fe400010f14a5 */
[----:B------:R-:W-:Y:S02]  /*df10*/  ISETP.GE.AND P2, PT, R92, UR4, PT ;  /* 0x000000045c007c0c */ /* 0x000fe4000bf46270 */
[----:B------:R-:W-:Y:S01]  /*df20*/  SHF.R.S32.HI R0, RZ, 0x1f, R27 ;  /* 0x0000001fff007819 */ /* 0x000fe2000001141b */
[----:B------:R5:W-:Y:S01]  /*df30*/  @!P0 ST.E.64 desc[UR48][R14.64], R96 ;  /* 0x000000600e008985 */ /* 0x000be2000c101b30 */
[-C--:B0-----:R-:W-:Y:S02]  /*df40*/  @!P1 LEA R20, P6, R162, R6.reuse, 0x2 ;  /* 0x00000006a2149211 */ /* 0x081fe400078c10ff */
[----:B-1----:R-:W-:Y:S02]  /*df50*/  @!P4 LEA R24, P5, R160, R6, 0x2 ;  /* 0x00000006a018c211 */ /* 0x002fe400078a10ff */
[----:B------:R-:W-:-:S02]  /*df60*/  @!P1 LEA.HI.X R21, R162, R7, R163, 0x2, P6 ;  /* 0x00000007a2159211 */ /* 0x000fc400030f14a3 */
[----:B------:R-:W-:Y:S02]  /*df70*/  ISETP.GE.AND P0, PT, R237, UR4, PT ;  /* 0x00000004ed007c0c */ /* 0x000fe4000bf06270 */
[-C--:B------:R-:W-:Y:S01]  /*df80*/  @!P4 LEA.HI.X R25, R160, R7.reuse, R161, 0x2, P5 ;  /* 0x00000007a019c211 */ /* 0x080fe200028f14a1 */
[----:B------:R0:W-:Y:S01]  /*df90*/  @!P1 ST.E.64 desc[UR48][R20.64], R98 ;  /* 0x0000006214009985 */ /* 0x0001e2000c101b30 */
[-C--:B--2---:R-:W-:Y:S02]  /*dfa0*/  @!P3 LEA R8, P5, R94, R6.reuse, 0x2 ;  /* 0x000000065e08b211 */ /* 0x084fe400078a10ff */
[----:B------:R-:W-:Y:S01]  /*dfb0*/  ISETP.GE.AND P1, PT, R236, UR4, PT ;  /* 0x00000004ec007c0c */ /* 0x000fe2000bf26270 */
[----:B------:R1:W-:Y:S01]  /*dfc0*/  @!P4 ST.E.64 desc[UR48][R24.64], R104 ;  /* 0x000000681800c985 */ /* 0x0003e2000c101b30 */
[----:B------:R-:W-:Y:S02]  /*dfd0*/  @!P3 LEA.HI.X R9, R94, R7, R95, 0x2, P5 ;  /* 0x000000075e09b211 */ /* 0x000fe400028f145f */
[----:B----4-:R-:W-:-:S02]  /*dfe0*/  @!P2 LEA R10, P6, R92, R6, 0x2 ;  /* 0x000000065c0aa211 */ /* 0x010fc400078c10ff */
[----:B------:R-:W-:Y:S01]  /*dff0*/  ISETP.GE.AND P4, PT, R235, UR4, PT ;  /* 0x00000004eb007c0c */ /* 0x000fe2000bf86270 */
[----:B------:R2:W-:Y:S01]  /*e000*/  @!P3 ST.E.64 desc[UR48][R8.64], R106 ;  /* 0x0000006a0800b985 */ /* 0x0005e2000c101b30 */
[----:B------:R-:W-:Y:S02]  /*e010*/  ISETP.GE.AND P3, PT, R234, UR4, PT ;  /* 0x00000004ea007c0c */ /* 0x000fe4000bf66270 */
[C---:B---3--:R-:W-:Y:S02]  /*e020*/  @!P0 LEA R12, P5, R237.reuse, R6, 0x2 ;  /* 0x00000006ed0c8211 */ /* 0x048fe400078a10ff */
[-C--:B------:R-:W-:Y:S02]  /*e030*/  @!P2 LEA.HI.X R11, R92, R7.reuse, R93, 0x2, P6 ;  /* 0x000000075c0ba211 */ /* 0x080fe400030f145d */
[----:B------:R-:W-:-:S03]  /*e040*/  @!P0 LEA.HI.X R13, R237, R7, R91, 0x2, P5 ;  /* 0x00000007ed0d8211 */ /* 0x000fc600028f145b */
[----:B------:R3:W-:Y:S01]  /*e050*/  @!P2 ST.E.64 desc[UR48][R10.64], R112 ;  /* 0x000000700a00a985 */ /* 0x0007e2000c101b30 */
[CC--:B-----5:R-:W-:Y:S02]  /*e060*/  @!P1 LEA R14, P2, R236.reuse, R6.reuse, 0x2 ;  /* 0x00000006ec0e9211 */ /* 0x0e0fe400078410ff */
[-C--:B0-----:R-:W-:Y:S01]  /*e070*/  @!P4 LEA R20, P5, R235, R6.reuse, 0x2 ;  /* 0x00000006eb14c211 */ /* 0x081fe200078a10ff */
[----:B------:R0:W-:Y:S01]  /*e080*/  @!P0 ST.E.64 desc[UR48][R12.64], R114 ;  /* 0x000000720c008985 */ /* 0x0001e2000c101b30 */
[----:B------:R-:W-:Y:S02]  /*e090*/  ISETP.GE.AND P0, PT, R233, UR4, PT ;  /* 0x00000004e9007c0c */ /* 0x000fe4000bf06270 */
[-C--:B------:R-:W-:Y:S02]  /*e0a0*/  @!P1 LEA.HI.X R15, R236, R7.reuse, R90, 0x2, P2 ;  /* 0x00000007ec0f9211 */ /* 0x080fe400010f145a */
[----:B------:R-:W-:Y:S02]  /*e0b0*/  ISETP.GE.AND P2, PT, R232, UR4, PT ;  /* 0x00000004e8007c0c */ /* 0x000fe4000bf46270 */
[----:B-1----:R-:W-:Y:S01]  /*e0c0*/  @!P3 LEA R24, P6, R234, R6, 0x2 ;  /* 0x00000006ea18b211 */ /* 0x002fe200078c10ff */
[----:B------:R1:W-:Y:S01]  /*e0d0*/  @!P1 ST.E.64 desc[UR48][R14.64], R120 ;  /* 0x000000780e009985 */ /* 0x0003e2000c101b30 */
[----:B------:R-:W-:-:S02]  /*e0e0*/  @!P4 LEA.HI.X R21, R235, R7, R89, 0x2, P5 ;  /* 0x00000007eb15c211 */ /* 0x000fc400028f1459 */
[----:B------:R-:W-:-:S03]  /*e0f0*/  @!P3 LEA.HI.X R25, R234, R7, R88, 0x2, P6 ;  /* 0x00000007ea19b211 */ /* 0x000fc600030f1458 */
[----:B------:R-:W-:Y:S01]  /*e100*/  @!P4 ST.E.64 desc[UR48][R20.64], R122 ;  /* 0x0000007a1400c985 */ /* 0x000fe2000c101b30 */
[-C--:B--2---:R-:W-:Y:S02]  /*e110*/  @!P0 LEA R8, P1, R233, R6.reuse, 0x2 ;  /* 0x00000006e9088211 */ /* 0x084fe400078210ff */
[----:B------:R-:W-:Y:S01]  /*e120*/  ISETP.GE.AND P4, PT, R23, UR4, PT ;  /* 0x0000000417007c0c */ /* 0x000fe2000bf86270 */
[----:B------:R2:W-:Y:S01]  /*e130*/  @!P3 ST.E.64 desc[UR48][R24.64], R128 ;  /* 0x000000801800b985 */ /* 0x0005e2000c101b30 */
[----:B------:R-:W-:Y:S02]  /*e140*/  ISETP.GE.AND P3, PT, R22, UR4, PT ;  /* 0x0000000416007c0c */ /* 0x000fe4000bf66270 */
[C---:B---3--:R-:W-:Y:S02]  /*e150*/  @!P2 LEA R10, P5, R232.reuse, R6, 0x2 ;  /* 0x00000006e80aa211 */ /* 0x048fe400078a10ff */
[-C--:B------:R-:W-:Y:S02]  /*e160*/  @!P0 LEA.HI.X R9, R233, R7.reuse, R83, 0x2, P1 ;  /* 0x00000007e9098211 */ /* 0x080fe400008f1453 */
[----:B------:R-:W-:-:S02]  /*e170*/  @!P2 LEA.HI.X R11, R232, R7, R82, 0x2, P5 ;  /* 0x00000007e80ba211 */ /* 0x000fc400028f1452 */
[----:B------:R-:W-:Y:S01]  /*e180*/  ISETP.GE.AND P1, PT, R27, UR4, PT ;  /* 0x000000041b007c0c */ /* 0x000fe2000bf26270 */
[----:B------:R3:W-:Y:S01]  /*e190*/  @!P0 ST.E.64 desc[UR48][R8.64], R130 ;  /* 0x0000008208008985 */ /* 0x0007e2000c101b30 */
[----:B------:R-:W-:Y:S02]  /*e1a0*/  ISETP.GE.AND P0, PT, R18, UR4, PT ;  /* 0x0000000412007c0c */ /* 0x000fe4000bf06270 */
[-C--:B0-----:R-:W-:Y:S01]  /*e1b0*/  @!P4 LEA R12, P5, R23, R6.reuse, 0x2 ;  /* 0x00000006170cc211 */ /* 0x081fe200078a10ff */
[----:B------:R0:W-:Y:S01]  /*e1c0*/  @!P2 ST.E.64 desc[UR48][R10.64], R136 ;  /* 0x000000880a00a985 */ /* 0x0001e2000c101b30 */
[----:B------:R-:W-:Y:S02]  /*e1d0*/  ISETP.GE.AND P2, PT, R19, UR4, PT ;  /* 0x0000000413007c0c */ /* 0x000fe4000bf46270 */
[----:B-1----:R-:W-:Y:S02]  /*e1e0*/  @!P3 LEA R14, P6, R22, R6, 0x2 ;  /* 0x00000006160eb211 */ /* 0x002fe400078c10ff */
[----:B------:R-:W-:-:S02]  /*e1f0*/  @!P4 LEA.HI.X R13, R23, R7, R81, 0x2, P5 ;  /* 0x00000007170dc211 */ /* 0x000fc400028f1451 */
[----:B------:R-:W-:Y:S02]  /*e200*/  @!P3 LEA.HI.X R15, R22, R7, R80, 0x2, P6 ;  /* 0x00000007160fb211 */ /* 0x000fe400030f1450 */
[----:B------:R-:W-:Y:S01]  /*e210*/  ISETP.GE.AND P6, PT, R17, UR4, PT ;  /* 0x0000000411007c0c */ /* 0x000fe2000bfc6270 */
[----:B------:R1:W-:Y:S01]  /*e220*/  @!P4 ST.E.64 desc[UR48][R12.64], R138 ;  /* 0x0000008a0c00c985 */ /* 0x0003e2000c101b30 */
[----:B--2---:R-:W-:-:S03]  /*e230*/  @!P1 LEA R24, P5, R27, R6, 0x2 ;  /* 0x000000061b189211 */ /* 0x004fc600078a10ff */
[-C--:B---3--:R-:W-:Y:S01]  /*e240*/  @!P2 LEA R8, P4, R19, R6.reuse, 0x2 ;  /* 0x000000061308a211 */ /* 0x088fe200078810ff */
[----:B------:R2:W-:Y:S01]  /*e250*/  @!P3 ST.E.64 desc[UR48][R14.64], R144 ;  /* 0x000000900e00b985 */ /* 0x0005e2000c101b30 */
[-C--:B------:R-:W-:Y:S02]  /*e260*/  @!P1 LEA.HI.X R25, R27, R7.reuse, R0, 0x2, P5 ;  /* 0x000000071b199211 */ /* 0x080fe400028f1400 */
[CC--:B0-----:R-:W-:Y:S02]  /*e270*/  @!P0 LEA R10, P3, R18.reuse, R6.reuse, 0x2 ;  /* 0x00000006120a8211 */ /* 0x0c1fe400078610ff */
[-C--:B------:R-:W-:Y:S02]  /*e280*/  @!P2 LEA.HI.X R9, R19, R7.reuse, R79, 0x2, P4 ;  /* 0x000000071309a211 */ /* 0x080fe400020f144f */
[----:B------:R-:W-:Y:S02]  /*e290*/  SHF.R.S32.HI R0, RZ, 0x1f, R17 ;  /* 0x0000001fff007819 */ /* 0x000fe40000011411 */
[C---:B------:R-:W-:Y:S01]  /*e2a0*/  @!P6 LEA R20, P4, R17.reuse, R6, 0x2 ;  /* 0x000000061114e211 */ /* 0x040fe200078810ff */
[----:B------:R2:W-:Y:S01]  /*e2b0*/  @!P2 ST.E.64 desc[UR48][R8.64], R146 ;  /* 0x000000920800a985 */ /* 0x0005e2000c101b30 */
[-C--:B------:R-:W-:Y:S01]  /*e2c0*/  @!P0 LEA.HI.X R11, R18, R7.reuse, R78, 0x2, P3 ;  /* 0x00000007120b8211 */ /* 0x080fe200018f144e */
[----:B-1----:R-:W-:Y:S01]  /*e2d0*/  VIADD R13, R16, 0xf8 ;  /* 0x000000f8100d7836 */ /* 0x002fe20000000000 */
[----:B------:R-:W-:-:S03]  /*e2e0*/  @!P6 LEA.HI.X R21, R17, R7, R0, 0x2, P4 ;  /* 0x000000071115e211 */ /* 0x000fc600020f1400 */
[----:B------:R2:W-:Y:S01]  /*e2f0*/  @!P0 ST.E.64 desc[UR48][R10.64], R152 ;  /* 0x000000980a008985 */ /* 0x0005e2000c101b30 */
[----:B------:R-:W-:-:S03]  /*e300*/  ISETP.GE.AND P0, PT, R13, UR4, PT ;  /* 0x000000040d007c0c */ /* 0x000fc6000bf06270 */
[----:B------:R2:W-:Y:S04]  /*e310*/  @!P6 ST.E.64 desc[UR48][R20.64], R154 ;  /* 0x0000009a1400e985 */ /* 0x0005e8000c101b30 */
[----:B------:R2:W-:Y:S06]  /*e320*/  @!P1 ST.E.64 desc[UR48][R24.64], R2 ;  /* 0x0000000218009985 */ /* 0x0005ec000c101b30 */
[----:B------:R-:W-:Y:S05]  /*e330*/  @P0 BRA `(.L_x_179) ;  /* 0x0000000c00e40947 */ /* 0x000fea0003800000 */
[----:B--2---:R-:W-:Y:S02]  /*e340*/  LEA R2, P0, R13, R6, 0x2 ;  /* 0x000000060d027211 */ /* 0x004fe400078010ff */
[----:B------:R-:W-:-:S04]  /*e350*/  SHF.R.S32.HI R6, RZ, 0x1f, R13 ;  /* 0x0000001fff067819 */ /* 0x000fc8000001140d */
[----:B------:R-:W-:-:S05]  /*e360*/  LEA.HI.X R3, R13, R7, R6, 0x2, P0 ;  /* 0x000000070d037211 */ /* 0x000fca00000f1406 */
[----:B------:R0:W-:Y:S01]  /*e370*/  ST.E.64 desc[UR48][R2.64], R4 ;  /* 0x0000000402007985 */ /* 0x0001e2000c101b30 */
[----:B------:R-:W-:Y:S05]  /*e380*/  BRA `(.L_x_179) ;  /* 0x0000000c00d07947 */ /* 0x000fea0003800000 */
.L_x_170:
[----:B------:R-:W-:Y:S02]  /*e390*/  ULDC.64 UR8, c[0x0][0xc00] ;  /* 0x0003000000087ab9 */ /* 0x000fe40000000a00 */
[----:B------:R-:W-:-:S04]  /*e3a0*/  UISETP.NE.U32.AND UP0, UPT, UR8, URZ, UPT ;  /* 0x0000003f0800728c */ /* 0x000fc8000bf05070 */
[----:B------:R-:W-:-:S03]  /*e3b0*/  UISETP.NE.AND.EX UP0, UPT, UR9, URZ, UPT, UP0 ;  /* 0x0000003f0900728c */ /* 0x000fc6000bf05300 */
[----:B------:R-:W-:Y:S02]  /*e3c0*/  ULDC.64 UR8, c[0x0][0xc00] ;  /* 0x0003000000087ab9 */ /* 0x000fe40000000a00 */
[----:B------:R-:W-:Y:S01]  /*e3d0*/  UIMAD.WIDE UR8, UR36, 0x4, UR8 ;  /* 0x00000004240878a5 */ /* 0x000fe2000f8e0208 */
[----:B------:R-:W-:-:S05]  /*e3e0*/  PLOP3.LUT P1, PT, PT, PT, UP0, 0x80, 0x0 ;  /* 0x000000000000781c */ /* 0x000fca0003f2f008 */
[----:B------:R-:W-:Y:S02]  /*e3f0*/  IMAD.U32 R2, RZ, RZ, UR8 ;  /* 0x00000008ff027e24 */ /* 0x000fe4000f8e00ff */
[----:B------:R-:W-:Y:S01]  /*e400*/  IMAD.U32 R3, RZ, RZ, UR9 ;  /* 0x00000009ff037e24 */ /* 0x000fe2000f8e00ff */
[----:B------:R-:W-:Y:S02]  /*e410*/  ULDC.64 UR8, c[0x0][0xc08] ;  /* 0x0003020000087ab9 */ /* 0x000fe40000000a00 */
[----:B------:R-:W-:-:S03]  /*e420*/  UISETP.NE.U32.AND UP1, UPT, UR8, URZ, UPT ;  /* 0x0000003f0800728c */ /* 0x000fc6000bf25070 */
[----:B------:R-:W2:Y:S01]  /*e430*/  @P1 LDG.E R6, desc[UR48][R2.64] ;  /* 0x0000003002061981 */ /* 0x000ea2000c1e1900 */
[----:B------:R-:W-:Y:S01]  /*e440*/  UISETP.NE.AND.EX UP1, UPT, UR9, URZ, UPT, UP1 ;  /* 0x0000003f0900728c */ /* 0x000fe2000bf25310 */
[----:B------:R-:W-:Y:S01]  /*e450*/  ULDC UR4, c[0x0][0xa88] ;  /* 0x0002a20000047ab9 */ /* 0x000fe20000000800 */
[----:B------:R-:W1:Y:S01]  /*e460*/  S2R R7, SR_TID.X ;  /* 0x0000000000077919 */ /* 0x000e620000002100 */
[----:B------:R-:W-:-:S03]  /*e470*/  IMAD.U32 R0, RZ, RZ, UR4 ;  /* 0x00000004ff007e24 */ /* 0x000fc6000f8e00ff */
[----:B------:R-:W-:-:S05]  /*e480*/  PLOP3.LUT P2, PT, PT, PT, UP1, 0x80, 0x0 ;  /* 0x000000000000781c */ /* 0x000fca0003f4f018 */
[----:B------:R-:W-:-:S04]  /*e490*/  @UP1 ULEA UR8, UP2, UR36, UR8, 0x2 ;  /* 0x0000000824081291 */ /* 0x000fc8000f84103f */
[----:B------:R-:W-:Y:S02]  /*e4a0*/  @UP1 ULEA.HI.X UR9, UR36, UR9, UR37, 0x2, UP2 ;  /* 0x0000000924091291 */ /* 0x000fe400090f1425 */
[----:B------:R-:W-:-:S04]  /*e4b0*/  IMAD.U32 R4, RZ, RZ, UR8 ;  /* 0x00000008ff047e24 */ /* 0x000fc8000f8e00ff */
[----:B------:R-:W-:-:S05]  /*e4c0*/  IMAD.U32 R5, RZ, RZ, UR9 ;  /* 0x00000009ff057e24 */ /* 0x000fca000f8e00ff */
[----:B------:R3:W5:Y:S01]  /*e4d0*/  @P2 LDG.E R0, desc[UR48][R4.64] ;  /* 0x0000003004002981 */ /* 0x000762000c1e1900 */
[----:B------:R-:W-:Y:S01]  /*e4e0*/  UMOV UR4, URZ ;  /* 0x0000003f00047c82 */ /* 0x000fe20008000000 */
[----:B--2---:R-:W-:Y:S01]  /*e4f0*/  @P1 R2UR UR4, R6 ;  /* 0x00000000060412ca */ /* 0x004fe200000e0000 */
[----:B-1----:R-:W-:-:S05]  /*e500*/  VIADD R6, R7, 0xffffff80 ;  /* 0xffffff8007067836 */ /* 0x002fca0000000000 */
[----:B------:R-:W-:-:S07]  /*e510*/  ISETP.GT.AND P0, PT, R6, 0x7f, PT ;  /* 0x0000007f0600780c */ /* 0x000fce0003f04270 */
[----:B------:R-:W-:Y:S01]  /*e520*/  USHF.R.S32.HI UR16, URZ, 0x1f, UR4 ;  /* 0x0000001f3f107899 */ /* 0x000fe20008011404 */
[----:B---3--:R-:W-:Y:S11]  /*e530*/  @P2 BRA `(.L_x_182) ;  /* 0x0000000000102947 */ /* 0x008ff60003800000 */
[----:B------:R-:W-:Y:S05]  /*e540*/  @!P1 BRA `(.L_x_182) ;  /* 0x00000000000c9947 */ /* 0x000fea0003800000 */
[----:B------:R-:W2:Y:S04]  /*e550*/  LDG.E R5, desc[UR48][R2.64] ;  /* 0x0000003002057981 */ /* 0x000ea8000c1e1900 */
[----:B-----5:R-:W2:Y:S02]  /*e560*/  LDG.E R0, desc[UR48][R2.64+0x4] ;  /* 0x0000043002007981 */ /* 0x020ea4000c1e1900 */
[----:B--2---:R-:W-:-:S07]  /*e570*/  IMAD.IADD R0, R0, 0x1, -R5 ;  /* 0x0000000100007824 */ /* 0x004fce00078e0a05 */
.L_x_182:
[----:B------:R-:W-:Y:S01]  /*e580*/  USEL UR36, UR36, URZ, !UP0 ;  /* 0x0000003f24247287 */ /* 0x000fe2000c000000 */
[----:B------:R-:W-:Y:S01]  /*e590*/  BSSY B1, `(.L_x_183) ;  /* 0x0000038000017945 */ /* 0x000fe20003800000 */
[----:B------:R-:W-:-:S03]  /*e5a0*/  USEL UR37, UR37, URZ, !UP0 ;  /* 0x0000003f25257287 */ /* 0x000fc6000c000000 */
[----:B------:R-:W-:Y:S09]  /*e5b0*/  @P0 BRA `(.L_x_184) ;  /* 0x0000000000d40947 */ /* 0x000ff20003800000 */
[----:B------:R-:W1:Y:S01]  /*e5c0*/  LDC R9, c[0x0][0xbe8] ;  /* 0x0002fa00ff097b82 */ /* 0x000e620000000800 */
[----:B------:R-:W-:-:S04]  /*e5d0*/  IMAD.U32 R2, RZ, RZ, UR42 ;  /* 0x0000002aff027e24 */ /* 0x000fc8000f8e00ff */
[----:B------:R-:W-:-:S04]  /*e5e0*/  IMAD R2, R2, 0x80, R7 ;  /* 0x0000008002027824 */ /* 0x000fc800078e0207 */
[----:B------:R-:W-:Y:S02]  /*e5f0*/  VIADD R4, R2, 0xffffff80 ;  /* 0xffffff8002047836 */ /* 0x000fe40000000000 */
[----:B-1---5:R-:W-:-:S05]  /*e600*/  IMAD R3, R0, R9, RZ ;  /* 0x0000000900037224 */ /* 0x022fca00078e02ff */
[----:B------:R-:W-:-:S13]  /*e610*/  ISETP.GE.AND P0, PT, R4, R3, PT ;  /* 0x000000030400720c */ /* 0x000fda0003f06270 */
[----:B------:R-:W-:Y:S05]  /*e620*/  @P0 BRA `(.L_x_184) ;  /* 0x0000000000b80947 */ /* 0x000fea0003800000 */
[----:B------:R-:W-:Y:S01]  /*e630*/  ISETP.NE.AND P0, PT, R9, 0x1, PT ;  /* 0x000000010900780c */ /* 0x000fe20003f05270 */
[----:B------:R-:W-:Y:S01]  /*e640*/  UISETP.GT.AND UP2, UPT, UR44, 0x1, UPT ;  /* 0x000000012c00788c */ /* 0x000fe2000bf44270 */
[----:B------:R-:W-:Y:S01]  /*e650*/  IMAD.MOV.U32 R5, RZ, RZ, R4 ;  /* 0x000000ffff057224 */ /* 0x000fe200078e0004 */
[----:B------:R-:W-:Y:S02]  /*e660*/  UMOV UR8, 0x9b8 ;  /* 0x000009b800087882 */ /* 0x000fe40000000000 */
[----:B------:R-:W-:Y:S02]  /*e670*/  USEL UR17, UR8, 0x978, UP2 ;  /* 0x0000097808117887 */ /* 0x000fe40009000000 */
[----:B------:R-:W-:-:S06]  /*e680*/  USEL UR19, UR40, URZ, UP2 ;  /* 0x0000003f28137287 */ /* 0x000fcc0009000000 */
[----:B------:R-:W1:Y:S04]  /*e690*/  @P0 LDC R3, c[0x0][0xbec] ;  /* 0x0002fb00ff030b82 */ /* 0x000e680000000800 */
[----:B------:R-:W-:Y:S01]  /*e6a0*/  ULDC.64 UR8, c[0x0][UR17+0x218] ;  /* 0x0000860011087abb */ /* 0x000fe20008000a00 */
[----:B------:R-:W-:Y:S01]  /*e6b0*/  ULDC.64 UR12, c[0x0][UR17+0x220] ;  /* 0x00008800110c7abb */ /* 0x000fe20008000a00 */
[----:B------:R-:W-:Y:S01]  /*e6c0*/  ULDC.64 UR14, c[0x0][UR17+0x228] ;  /* 0x00008a00110e7abb */ /* 0x000fe20008000a00 */
[----:B------:R-:W-:Y:S01]  /*e6d0*/  UIMAD.WIDE.U32 UR10, UR8, UR39, URZ ;  /* 0x00000027080a72a5 */ /* 0x000fe2000f8e003f */
[----:B------:R-:W2:Y:S01]  /*e6e0*/  @P0 LDC R7, c[0x0][0xbf0] ;  /* 0x0002fc00ff070b82 */ /* 0x000ea20000000800 */
[----:B------:R-:W-:Y:S02]  /*e6f0*/  UIMAD UR18, UR9, UR39, URZ ;  /* 0x00000027091272a4 */ /* 0x000fe4000f8e023f */
[----:B------:R-:W-:-:S02]  /*e700*/  UIMAD UR13, UR13, UR36, URZ ;  /* 0x000000240d0d72a4 */ /* 0x000fc4000f8e023f */
[----:B------:R-:W-:Y:S02]  /*e710*/  UIMAD.WIDE.U32 UR20, UR14, UR19, URZ ;  /* 0x000000130e1472a5 */ /* 0x000fe4000f8e003f */
[----:B------:R-:W-:Y:S02]  /*e720*/  UIMAD.WIDE.U32 UR8, UR12, UR36, URZ ;  /* 0x000000240c0872a5 */ /* 0x000fe4000f8e003f */
[----:B------:R-:W-:Y:S02]  /*e730*/  UIMAD UR14, UR15, UR19, URZ ;  /* 0x000000130f0e72a4 */ /* 0x000fe4000f8e023f */
[----:B------:R-:W-:Y:S02]  /*e740*/  UIMAD UR13, UR12, UR37, UR13 ;  /* 0x000000250c0d72a4 */ /* 0x000fe4000f8e020d */
[----:B------:R-:W-:Y:S02]  /*e750*/  UIADD3 UR10, UP0, UP1, UR8, UR10, UR4 ;  /* 0x0000000a080a7290 */ /* 0x000fe4000f91e004 */
[----:B------:R-:W-:Y:S01]  /*e760*/  UIADD3 UR8, UR14, UR21, URZ ;  /* 0x000000150e087290 */ /* 0x000fe2000fffe03f */
[----:B-1----:R-:W-:Y:S01]  /*e770*/  @P0 IMAD.HI.U32 R2, R4, R3, RZ ;  /* 0x0000000304020227 */ /* 0x002fe200078e00ff */
[----:B------:R-:W-:-:S02]  /*e780*/  UIADD3 UR11, UR18, UR11, URZ ;  /* 0x0000000b120b7290 */ /* 0x000fc4000fffe03f */
[----:B------:R-:W-:Y:S01]  /*e790*/  UIADD3 UR13, UR9, UR13, URZ ;  /* 0x0000000d090d7290 */ /* 0x000fe2000fffe03f */
[----:B------:R-:W-:Y:S02]  /*e7a0*/  IMAD.U32 R3, RZ, RZ, UR21 ;  /* 0x00000015ff037e24 */ /* 0x000fe4000f8e00ff */
[----:B------:R-:W-:Y:S01]  /*e7b0*/  IMAD.U32 R8, RZ, RZ, UR8 ;  /* 0x00000008ff087e24 */ /* 0x000fe2000f8e00ff */
[----:B------:R-:W-:Y:S01]  /*e7c0*/  ULDC.64 UR8, c[0x0][UR17+0x210] ;  /* 0x0000840011087abb */ /* 0x000fe20008000a00 */
[----:B--2---:R-:W-:Y:S01]  /*e7d0*/  @P0 SHF.R.U32.HI R5, RZ, R7, R2 ;  /* 0x00000007ff050219 */ /* 0x004fe20000011602 */
[----:B------:R-:W-:-:S04]  /*e7e0*/  IMAD.U32 R2, RZ, RZ, UR20 ;  /* 0x00000014ff027e24 */ /* 0x000fc8000f8e00ff */
[--C-:B------:R-:W-:Y:S01]  /*e7f0*/  IMAD.MOV R7, RZ, RZ, -R5.reuse ;  /* 0x000000ffff077224 */ /* 0x100fe200078e0a05 */
[----:B------:R-:W-:Y:S01]  /*e800*/  IADD3 R2, P0, P1, R5, UR10, R2 ;  /* 0x0000000a05027c10 */ /* 0x000fe2000f91e002 */
[----:B------:R-:W-:Y:S01]  /*e810*/  UIADD3.X UR10, UR13, UR11, UR16, UP0, UP1 ;  /* 0x0000000b0d0a7290 */ /* 0x000fe200087e2410 */
[----:B------:R-:W-:Y:S01]  /*e820*/  SHF.R.S32.HI R5, RZ, 0x1f, R5 ;  /* 0x0000001fff057819 */ /* 0x000fe20000011405 */
[----:B------:R-:W-:-:S04]  /*e830*/  IMAD R7, R9, R7, R4 ;  /* 0x0000000709077224 */ /* 0x000fc800078e0204 */
[----:B------:R-:W-:Y:S01]  /*e840*/  IADD3.X R3, R5, UR10, R8, P0, P1 ;  /* 0x0000000a05037c10 */ /* 0x000fe200087e2408 */
[C---:B------:R-:W-:Y:S01]  /*e850*/  IMAD R9, R7.reuse, UR9, RZ ;  /* 0x0000000907097c24 */ /* 0x040fe2000f8e02ff */
[----:B------:R-:W-:Y:S01]  /*e860*/  SHF.R.S32.HI R4, RZ, 0x1f, R7 ;  /* 0x0000001fff047819 */ /* 0x000fe20000011407 */
[----:B------:R-:W-:Y:S01]  /*e870*/  ULDC.64 UR10, c[0x0][0xba8] ;  /* 0x0002ea00000a7ab9 */ /* 0x000fe20000000a00 */
[----:B------:R-:W-:Y:S01]  /*e880*/  @!UP2 ULDC UR10, c[0x0][0xb50] ;  /* 0x0002d400000aaab9 */ /* 0x000fe20000000800 */
[----:B------:R-:W-:Y:S01]  /*e890*/  IMAD.WIDE.U32 R2, R7, UR8, R2 ;  /* 0x0000000807027c25 */ /* 0x000fe2000f8e0002 */
[----:B------:R-:W-:-:S03]  /*e8a0*/  @!UP2 ULDC UR11, c[0x0][0xb54] ;  /* 0x0002d500000baab9 */ /* 0x000fc60000000800 */
[----:B------:R-:W-:Y:S01]  /*e8b0*/  IMAD R9, R4, UR8, R9 ;  /* 0x0000000804097c24 */ /* 0x000fe2000f8e0209 */
[----:B------:R-:W-:-:S03]  /*e8c0*/  LEA R4, P0, R2, UR10, 0x2 ;  /* 0x0000000a02047c11 */ /* 0x000fc6000f8010ff */
[----:B------:R-:W-:-:S05]  /*e8d0*/  IMAD.IADD R3, R3, 0x1, R9 ;  /* 0x0000000103037824 */ /* 0x000fca00078e0209 */
[----:B------:R-:W-:Y:S01]  /*e8e0*/  LEA.HI.X R5, R2, UR11, R3, 0x2, P0 ;  /* 0x0000000b02057c11 */ /* 0x000fe200080f1403 */
[----:B------:R-:W-:-:S05]  /*e8f0*/  IMAD.MOV.U32 R3, RZ, RZ, -0x800000 ;  /* 0xff800000ff037424 */ /* 0x000fca00078e00ff */
[----:B------:R1:W-:Y:S02]  /*e900*/  STG.E desc[UR48][R4.64], R3 ;  /* 0x0000000304007986 */ /* 0x0003e4000c101930 */
.L_x_184:
[----:B------:R-:W-:Y:S05]  /*e910*/  BSYNC B1 ;  /* 0x0000000000017941 */ /* 0x000fea0003800000 */
.L_x_183:
[----:B------:R-:W-:-:S06]  /*e920*/  UISETP.GT.AND UP0, UPT, UR44, 0x1, UPT ;  /* 0x000000012c00788c */ /* 0x000fcc000bf04270 */
[----:B------:R-:W-:-:S13]  /*e930*/  PLOP3.LUT P0, PT, PT, PT, UP0, 0x80, 0x0 ;  /* 0x000000000000781c */ /* 0x000fda0003f0f008 */
[----:B------:R-:W-:Y:S05]  /*e940*/  @P0 BRA `(.L_x_179) ;  /* 0x0000000800600947 */ /* 0x000fea0003800000 */
[----:B------:R-:W2:Y:S01]  /*e950*/  LDC R11, c[0x0][0xbe8] ;  /* 0x0002fa00ff0b7b82 */ /* 0x000ea20000000800 */
[----:B-1----:R-:W-:Y:S01]  /*e960*/  SHF.R.S32.HI R3, RZ, 0x1f, R6 ;  /* 0x0000001fff037819 */ /* 0x002fe20000011406 */
[----:B------:R-:W-:Y:S01]  /*e970*/  ULDC.64 UR10, c[0x0][0xaa0] ;  /* 0x0002a800000a7ab9 */ /* 0x000fe20000000a00 */
[----:B------:R-:W-:Y:S01]  /*e980*/  BSSY B1, `(.L_x_185) ;  /* 0x0000052000017945 */ /* 0x000fe20003800000 */
[----:B------:R-:W-:Y:S01]  /*e990*/  UIMAD.WIDE.U32 UR8, UR4, UR10, URZ ;  /* 0x0000000a040872a5 */ /* 0x000fe2000f8e003f */
[----:B------:R-:W-:Y:S01]  /*e9a0*/  LEA.HI R2, R3, R6, RZ, 0x3 ;  /* 0x0000000603027211 */ /* 0x000fe200078f18ff */
[----:B------:R-:W-:-:S03]  /*e9b0*/  UIMAD UR10, UR16, UR10, URZ ;  /* 0x0000000a100a72a4 */ /* 0x000fc6000f8e023f */
[----:B------:R-:W-:Y:S01]  /*e9c0*/  LOP3.LUT R5, R2, 0xfffffff8, RZ, 0xc0, !PT ;  /* 0xfffffff802057812 */ /* 0x000fe200078ec0ff */
[----:B------:R-:W-:Y:S01]  /*e9d0*/  UIMAD UR10, UR4, UR11, UR10 ;  /* 0x0000000b040a72a4 */ /* 0x000fe2000f8e020a */
[----:B------:R-:W-:-:S03]  /*e9e0*/  SHF.R.S32.HI R13, RZ, 0x3, R2 ;  /* 0x00000003ff0d7819 */ /* 0x000fc60000011402 */
[----:B------:R-:W-:Y:S01]  /*e9f0*/  IMAD.IADD R8, R6, 0x1, -R5 ;  /* 0x0000000106087824 */ /* 0x000fe200078e0a05 */
[----:B------:R-:W-:Y:S01]  /*ea00*/  UIADD3 UR9, UR9, UR10, URZ ;  /* 0x0000000a09097290 */ /* 0x000fe2000fffe03f */
[----:B------:R-:W-:Y:S02]  /*ea10*/  IMAD.U32 R5, RZ, RZ, UR42 ;  /* 0x0000002aff057e24 */ /* 0x000fe4000f8e00ff */
[----:B------:R-:W-:Y:S01]  /*ea20*/  IMAD R2, R8, 0x20, R13 ;  /* 0x0000002008027824 */ /* 0x000fe200078e020d */
[----:B------:R-:W-:Y:S02]  /*ea30*/  ULDC.64 UR10, c[0x0][0xae8] ;  /* 0x0002ba00000a7ab9 */ /* 0x000fe40000000a00 */
[----:B------:R-:W-:Y:S01]  /*ea40*/  UIMAD.WIDE.U32 UR8, UR39, UR10, UR8 ;  /* 0x0000000a270872a5 */ /* 0x000fe2000f8e0008 */
[----:B------:R-:W-:Y:S01]  /*ea50*/  IMAD R6, R5, 0x80, R2 ;  /* 0x0000008005067824 */ /* 0x000fe200078e0202 */
[----:B--2---:R-:W-:Y:S02]  /*ea60*/  ISETP.NE.AND P0, PT, R11, 0x1, PT ;  /* 0x000000010b00780c */ /* 0x004fe40003f05270 */
[----:B------:R-:W-:Y:S01]  /*ea70*/  UIMAD UR9, UR39, UR11, UR9 ;  /* 0x0000000b270972a4 */ /* 0x000fe2000f8e0209 */
[----:B------:R-:W-:-:S02]  /*ea80*/  IMAD.MOV.U32 R5, RZ, RZ, R6 ;  /* 0x000000ffff057224 */ /* 0x000fc400078e0006 */
[----:B------:R-:W-:Y:S02]  /*ea90*/  ULDC.64 UR10, c[0x0][0xaf0] ;  /* 0x0002bc00000a7ab9 */ /* 0x000fe40000000a00 */
[----:B------:R-:W-:-:S04]  /*eaa0*/  UIMAD UR37, UR37, UR10, URZ ;  /* 0x0000000a252572a4 */ /* 0x000fc8000f8e023f */
[----:B------:R-:W-:Y:S02]  /*eab0*/  UIMAD UR4, UR36, UR11, UR37 ;  /* 0x0000000b240472a4 */ /* 0x000fe4000f8e0225 */
[----:B------:R-:W-:Y:S01]  /*eac0*/  UIMAD.WIDE.U32 UR36, UR36, UR10, UR8 ;  /* 0x0000000a242472a5 */ /* 0x000fe2000f8e0008 */
[----:B------:R-:W1:Y:S02]  /*ead0*/  @P0 LDC R3, c[0x0][0xbec] ;  /* 0x0002fb00ff030b82 */ /* 0x000e640000000800 */
[----:B------:R-:W-:Y:S01]  /*eae0*/  ULDC.64 UR8, c[0x0][0xae0] ;  /* 0x0002b80000087ab9 */ /* 0x000fe20000000a00 */
[----:B------:R-:W-:-:S05]  /*eaf0*/  UIADD3 UR4, UR37, UR4, URZ ;  /* 0x0000000425047290 */ /* 0x000fca000fffe03f */
[----:B------:R-:W2:Y:S01]  /*eb00*/  @P0 LDC R7, c[0x0][0xbf0] ;  /* 0x0002fc00ff070b82 */ /* 0x000ea20000000800 */
[----:B-1----:R-:W-:-:S04]  /*eb10*/  @P0 IMAD.HI.U32 R2, R6, R3, RZ ;  /* 0x0000000306020227 */ /* 0x002fc800078e00ff */
[----:B------:R-:W-:Y:S02]  /*eb20*/  IMAD.U32 R3, RZ, RZ, UR37 ;  /* 0x00000025ff037e24 */ /* 0x000fe4000f8e00ff */
[----:B------:R-:W-:Y:S01]  /*eb30*/  IMAD.U32 R3, RZ, RZ, UR4 ;  /* 0x00000004ff037e24 */ /* 0x000fe2000f8e00ff */
[----:B--2---:R-:W-:Y:S01]  /*eb40*/  @P0 SHF.R.U32.HI R5, RZ, R7, R2 ;  /* 0x00000007ff050219 */ /* 0x004fe20000011602 */
[----:B------:R-:W-:-:S03]  /*eb50*/  IMAD.U32 R2, RZ, RZ, UR36 ;  /* 0x00000024ff027e24 */ /* 0x000fc6000f8e00ff */
[--C-:B------:R-:W-:Y:S01]  /*eb60*/  SHF.R.S32.HI R4, RZ, 0x1f, R5.reuse ;  /* 0x0000001fff047819 */ /* 0x100fe20000011405 */
[----:B------:R-:W-:Y:S02]  /*eb70*/  IMAD.MOV R7, RZ, RZ, -R5 ;  /* 0x000000ffff077224 */ /* 0x000fe400078e0a05 */
[----:B------:R-:W-:-:S04]  /*eb80*/  IMAD.WIDE.U32 R2, R5, UR8, R2 ;  /* 0x0000000805027c25 */ /* 0x000fc8000f8e0002 */
[----:B------:R-:W-:Y:S02]  /*eb90*/  IMAD R7, R11, R7, R6 ;  /* 0x000000070b077224 */ /* 0x000fe400078e0206 */
[----:B------:R-:W-:Y:S02]  /*eba0*/  IMAD R4, R4, UR8, RZ ;  /* 0x0000000804047c24 */ /* 0x000fe4000f8e02ff */
[----:B------:R-:W-:Y:S02]  /*ebb0*/  IMAD.U32 R6, RZ, RZ, UR42 ;  /* 0x0000002aff067e24 */ /* 0x000fe4000f8e00ff */
[----:B------:R-:W-:Y:S01]  /*ebc0*/  IMAD R9, R5, UR9, R4 ;  /* 0x0000000905097c24 */ /* 0x000fe2000f8e0204 */
[----:B------:R-:W-:Y:S01]  /*ebd0*/  SHF.R.S32.HI R4, RZ, 0x1f, R7 ;  /* 0x0000001fff047819 */ /* 0x000fe20000011407 */
[----:B------:R-:W-:Y:S01]  /*ebe0*/  ULDC.64 UR8, c[0x0][0xad8] ;  /* 0x0002b60000087ab9 */ /* 0x000fe20000000a00 */
[----:B------:R-:W-:Y:S02]  /*ebf0*/  IMAD R6, R6, 0x80, R13 ;  /* 0x0000008006067824 */ /* 0x000fe400078e020d */
[----:B------:R-:W-:-:S02]  /*ec00*/  IMAD.IADD R3, R3, 0x1, R9 ;  /* 0x0000000103037824 */ /* 0x000fc400078e0209 */
[----:B------:R-:W-:Y:S02]  /*ec10*/  IMAD R4, R4, UR8, RZ ;  /* 0x0000000804047c24 */ /* 0x000fe4000f8e02ff */
[----:B------:R-:W-:-:S04]  /*ec20*/  IMAD.WIDE.U32 R2, R7, UR8, R2 ;  /* 0x0000000807027c25 */ /* 0x000fc8000f8e0002 */
[----:B------:R-:W-:Y:S01]  /*ec30*/  IMAD R5, R7, UR9, R4 ;  /* 0x0000000907057c24 */ /* 0x000fe2000f8e0204 */
[----:B------:R-:W-:Y:S01]  /*ec40*/  ULDC.64 UR8, c[0x0][0xa80] ;  /* 0x0002a00000087ab9 */ /* 0x000fe20000000a00 */
[----:B-----5:R-:W-:Y:S02]  /*ec50*/  IMAD R11, R0, R11, RZ ;  /* 0x0000000b000b7224 */ /* 0x020fe400078e02ff */
[----:B------:R-:W-:Y:S02]  /*ec60*/  VIADD R4, R6, 0x40 ;  /* 0x0000004006047836 */ /* 0x000fe40000000000 */
[----:B------:R-:W-:Y:S01]  /*ec70*/  IMAD.IADD R3, R3, 0x1, R5 ;  /* 0x0000000103037824 */ /* 0x000fe200078e0205 */
[----:B------:R-:W-:Y:S01]  /*ec80*/  LEA R5, P2, R2, UR8, 0x1 ;  /* 0x0000000802057c11 */ /* 0x000fe2000f8408ff */
[----:B------:R-:W-:Y:S01]  /*ec90*/  VIADD R0, R6, 0x20 ;  /* 0x0000002006007836 */ /* 0x000fe20000000000 */
[----:B------:R-:W-:Y:S01]  /*eca0*/  ISETP.GE.AND P0, PT, R4, R11, PT ;  /* 0x0000000b0400720c */ /* 0x000fe20003f06270 */
[----:B------:R-:W-:Y:S01]  /*ecb0*/  IMAD.SHL.U32 R7, R8, 0x8, RZ ;  /* 0x0000000808077824 */ /* 0x000fe200078e00ff */
[----:B------:R-:W-:-:S02]  /*ecc0*/  LEA.HI.X R4, R2, UR9, R3, 0x1, P2 ;  /* 0x0000000902047c11 */ /* 0x000fc400090f0c03 */
[-C--:B------:R-:W-:Y:S01]  /*ecd0*/  ISETP.GE.AND P2, PT, R6, R11.reuse, PT ;  /* 0x0000000b0600720c */ /* 0x080fe20003f46270 */
[C---:B------:R-:W-:Y:S01]  /*ece0*/  VIADD R9, R7.reuse, 0x80 ;  /* 0x0000008007097836 */ /* 0x040fe20000000000 */
[----:B------:R-:W-:Y:S01]  /*ecf0*/  ISETP.GE.AND P1, PT, R0, R11, PT ;  /* 0x0000000b0000720c */ /* 0x000fe20003f26270 */
[C---:B------:R-:W-:Y:S01]  /*ed00*/  VIADD R15, R7.reuse, 0xc0 ;  /* 0x000000c0070f7836 */ /* 0x040fe20000000000 */
[----:B------:R1:W2:Y:S01]  /*ed10*/  SHFL.IDX PT, R2, R5, RZ, 0x181f ;  /* 0x00181fff05027589 */ /* 0x0002a200000e0000 */
[----:B------:R-:W-:Y:S01]  /*ed20*/  VIADD R13, R7, 0x40 ;  /* 0x00000040070d7836 */ /* 0x000fe20000000000 */
[----:B------:R-:W-:Y:S02]  /*ed30*/  SHF.R.S32.HI R10, RZ, 0x1f, R7 ;  /* 0x0000001fff0a7819 */ /* 0x000fe40000011407 */
[----:B------:R1:W3:Y:S01]  /*ed40*/  SHFL.IDX PT, R0, R4, RZ, 0x181f ;  /* 0x00181fff04007589 */ /* 0x0002e200000e0000 */
[----:B------:R-:W-:Y:S02]  /*ed50*/  SHF.R.S32.HI R8, RZ, 0x1f, R9 ;  /* 0x0000001fff087819 */ /* 0x000fe40000011409 */
[----:B------:R-:W-:-:S02]  /*ed60*/  SHF.R.S32.HI R12, RZ, 0x1f, R15 ;  /* 0x0000001fff0c7819 */ /* 0x000fc4000001140f */
[----:B------:R-:W-:Y:S01]  /*ed70*/  SHF.R.S32.HI R14, RZ, 0x1f, R13 ;  /* 0x0000001fff0e7819 */ /* 0x000fe2000001140d */
[----:B------:R-:W-:Y:S06]  /*ed80*/  @P2 BRA `(.L_x_186) ;  /* 0x0000000000442947 */ /* 0x000fec0003800000 */
[----:B------:R-:W-:Y:S02]  /*ed90*/  ULDC UR4, c[0x0][0xac8] ;  /* 0x0002b20000047ab9 */ /* 0x000fe40000000800 */
[----:B------:R-:W-:Y:S02]  /*eda0*/  ISETP.GE.AND P5, PT, R7, UR4, PT ;  /* 0x0000000407007c0c */ /* 0x000fe4000bfa6270 */
[----:B------:R-:W-:Y:S02]  /*edb0*/  ISETP.GE.AND P4, PT, R13, UR4, PT ;  /* 0x000000040d007c0c */ /* 0x000fe4000bf86270 */
[----:B------:R-:W-:Y:S02]  /*edc0*/  ISETP.GE.AND P3, PT, R9, UR4, PT ;  /* 0x0000000409007c0c */ /* 0x000fe4000bf66270 */
[----:B------:R-:W-:-:S07]  /*edd0*/  ISETP.GE.AND P2, PT, R15, UR4, PT ;  /* 0x000000040f007c0c */ /* 0x000fce000bf46270 */
[----:B--2---:R-:W-:-:S04]  /*ede0*/  @!P5 LEA R20, P6, R7, R2, 0x1 ;  /* 0x000000020714d211 */ /* 0x004fc800078c08ff */
[----:B---3--:R-:W-:Y:S02]  /*edf0*/  @!P5 LEA.HI.X R21, R7, R0, R10, 0x1, P6 ;  /* 0x000000000715d211 */ /* 0x008fe400030f0c0a */
[----:B------:R-:W-:-:S03]  /*ee00*/  @!P4 LEA R24, P6, R13, R2, 0x1 ;  /* 0x000000020d18c211 */ /* 0x000fc600078c08ff */
[----:B------:R4:W-:Y:S01]  /*ee10*/  @!P5 ST.E.128 desc[UR48][R20.64], RZ ;  /* 0x000000ff1400d985 */ /* 0x0009e2000c101d30 */
[----:B------:R-:W-:Y:S02]  /*ee20*/  @!P4 LEA.HI.X R25, R13, R0, R14, 0x1, P6 ;  /* 0x000000000d19c211 */ /* 0x000fe400030f0c0e */
[----:B------:R-:W-:-:S03]  /*ee30*/  @!P3 LEA R26, P6, R9, R2, 0x1 ;  /* 0x00000002091ab211 */ /* 0x000fc600078c08ff */
[----:B------:R4:W-:Y:S01]  /*ee40*/  @!P4 ST.E.128 desc[UR48][R24.64], RZ ;  /* 0x000000ff1800c985 */ /* 0x0009e2000c101d30 */
[----:B------:R-:W-:Y:S02]  /*ee50*/  @!P3 LEA.HI.X R27, R9, R0, R8, 0x1, P6 ;  /* 0x00000000091bb211 */ /* 0x000fe400030f0c08 */
[----:B------:R-:W-:-:S03]  /*ee60*/  @!P2 LEA R2, P6, R15, R2, 0x1 ;  /* 0x000000020f02a211 */ /* 0x000fc600078c08ff */
[----:B------:R4:W-:Y:S01]  /*ee70*/  @!P3 ST.E.128 desc[UR48][R26.64], RZ ;  /* 0x000000ff1a00b985 */ /* 0x0009e2000c101d30 */
[----:B------:R-:W-:-:S05]  /*ee80*/  @!P2 LEA.HI.X R3, R15, R0, R12, 0x1, P6 ;  /* 0x000000000f03a211 */ /* 0x000fca00030f0c0c */
[----:B------:R4:W-:Y:S04]  /*ee90*/  @!P2 ST.E.128 desc[UR48][R2.64], RZ ;  /* 0x000000ff0200a985 */ /* 0x0009e8000c101d30 */
.L_x_186:
[----:B------:R-:W-:Y:S05]  /*eea0*/  BSYNC B1 ;  /* 0x0000000000017941 */ /* 0x000fea0003800000 */
.L_x_185:
[----:B---3--:R3:W0:Y:S01]  /*eeb0*/  SHFL.IDX PT, R0, R4, 0x1, 0x181f ;  /* 0x00381f0004007f89 */ /* 0x00862200000e0000 */
[----:B------:R-:W-:Y:S03]  /*eec0*/  BSSY B1, `(.L_x_187) ;  /* 0x0000014000017945 */ /* 0x000fe60003800000 */
[----:B--2-4-:R3:W2:Y:S01]  /*eed0*/  SHFL.IDX PT, R2, R5, 0x1, 0x181f ;  /* 0x00381f0005027f89 */ /* 0x0146a200000e0000 */
[----:B------:R-:W-:Y:S05]  /*eee0*/  @P1 BRA `(.L_x_188) ;  /* 0x0000000000441947 */ /* 0x000fea0003800000 */
[----:B------:R-:W-:Y:S02]  /*eef0*/  ULDC UR4, c[0x0][0xac8] ;  /* 0x0002b20000047ab9 */ /* 0x000fe40000000800 */
[----:B------:R-:W-:Y:S02]  /*ef00*/  ISETP.GE.AND P4, PT, R7, UR4, PT ;  /* 0x0000000407007c0c */ /* 0x000fe4000bf86270 */
[----:B------:R-:W-:Y:S02]  /*ef10*/  ISETP.GE.AND P3, PT, R13, UR4, PT ;  /* 0x000000040d007c0c */ /* 0x000fe4000bf66270 */
[----:B------:R-:W-:Y:S02]  /*ef20*/  ISETP.GE.AND P2, PT, R9, UR4, PT ;  /* 0x0000000409007c0c */ /* 0x000fe4000bf46270 */
[----:B------:R-:W-:-:S07]  /*ef30*/  ISETP.GE.AND P1, PT, R15, UR4, PT ;  /* 0x000000040f007c0c */ /* 0x000fce000bf26270 */
[-C--:B--2---:R-:W-:Y:S02]  /*ef40*/  @!P4 LEA R20, P6, R7, R2.reuse, 0x1 ;  /* 0x000000020714c211 */ /* 0x084fe400078c08ff */
[----:B------:R-:W-:Y:S02]  /*ef50*/  @!P3 LEA R24, P5, R13, R2, 0x1 ;  /* 0x000000020d18b211 */ /* 0x000fe400078a08ff */
[----:B0-----:R-:W-:Y:S02]  /*ef60*/  @!P4 LEA.HI.X R21, R7, R0, R10, 0x1, P6 ;  /* 0x000000000715c211 */ /* 0x001fe400030f0c0a */
[----:B------:R-:W-:Y:S02]  /*ef70*/  @!P2 LEA R26, P6, R9, R2, 0x1 ;  /* 0x00000002091aa211 */ /* 0x000fe400078c08ff */
[----:B------:R-:W-:Y:S01]  /*ef80*/  @!P3 LEA.HI.X R25, R13, R0, R14, 0x1, P5 ;  /* 0x000000000d19b211 */ /* 0x000fe200028f0c0e */
[----:B------:R4:W-:Y:S01]  /*ef90*/  @!P4 ST.E.128 desc[UR48][R20.64], RZ ;  /* 0x000000ff1400c985 */ /* 0x0009e2000c101d30 */
[----:B------:R-:W-:-:S02]  /*efa0*/  @!P1 LEA R2, P5, R15, R2, 0x1 ;  /* 0x000000020f029211 */ /* 0x000fc400078a08ff */
[-C--:B------:R-:W-:Y:S01]  /*efb0*/  @!P2 LEA.HI.X R27, R9, R0.reuse, R8, 0x1, P6 ;  /* 0x00000000091ba211 */ /* 0x080fe200030f0c08 */
[----:B------:R4:W-:Y:S01]  /*efc0*/  @!P3 ST.E.128 desc[UR48][R24.64], RZ ;  /* 0x000000ff1800b985 */ /* 0x0009e2000c101d30 */
[----:B------:R-:W-:-:S03]  /*efd0*/  @!P1 LEA.HI.X R3, R15, R0, R12, 0x1, P5 ;  /* 0x000000000f039211 */ /* 0x000fc600028f0c0c */
[----:B------:R4:W-:Y:S04]  /*efe0*/  @!P2 ST.E.128 desc[UR48][R26.64], RZ ;  /* 0x000000ff1a00a985 */ /* 0x0009e8000c101d30 */
[----:B------:R4:W-:Y:S02]  /*eff0*/  @!P1 ST.E.128 desc[UR48][R2.64], RZ ;  /* 0x000000ff02009985 */ /* 0x0009e4000c101d30 */
.L_x_188:
[----:B------:R-:W-:Y:S05]  /*f000*/  BSYNC B1 ;  /* 0x0000000000017941 */ /* 0x000fea0003800000 */
.L_x_187:
[----:B0-----:R0:W0:Y:S01]  /*f010*/  SHFL.IDX PT, R0, R4, 0x2, 0x181f ;  /* 0x00581f0004007f89 */ /* 0x00102200000e0000 */
[----:B------:R-:W-:Y:S03]  /*f020*/  BSSY B1, `(.L_x_189) ;  /* 0x0000014000017945 */ /* 0x000fe60003800000 */
[----:B--2-4-:R2:W4:Y:S01]  /*f030*/  SHFL.IDX PT, R2, R5, 0x2, 0x181f ;  /* 0x00581f0005027f89 */ /* 0x01452200000e0000 */
[----:B------:R-:W-:Y:S05]  /*f040*/  @P0 BRA `(.L_x_190) ;  /* 0x0000000000440947 */ /* 0x000fea0003800000 */
[----:B------:R-:W-:Y:S02]  /*f050*/  ULDC UR4, c[0x0][0xac8] ;  /* 0x0002b20000047ab9 */ /* 0x000fe40000000800 */
[----:B------:R-:W-:Y:S02]  /*f060*/  ISETP.GE.AND P3, PT, R7, UR4, PT ;  /* 0x0000000407007c0c */ /* 0x000fe4000bf66270 */
[----:B------:R-:W-:Y:S02]  /*f070*/  ISETP.GE.AND P2, PT, R13, UR4, PT ;  /* 0x000000040d007c0c */ /* 0x000fe4000bf46270 */
[----:B------:R-:W-:Y:S02]  /*f080*/  ISETP.GE.AND P1, PT, R9, UR4, PT ;  /* 0x0000000409007c0c */ /* 0x000fe4000bf26270 */
[----:B------:R-:W-:-:S07]  /*f090*/  ISETP.GE.AND P0, PT, R15, UR4, PT ;  /* 0x000000040f007c0c */ /* 0x000fce000bf06270 */
[-C--:B----4-:R-:W-:Y:S02]  /*f0a0*/  @!P3 LEA R20, P6, R7, R2.reuse, 0x1 ;  /* 0x000000020714b211 */ /* 0x090fe400078c08ff */
[-C--:B------:R-:W-:Y:S02]  /*f0b0*/  @!P2 LEA R24, P5, R13, R2.reuse, 0x1 ;  /* 0x000000020d18a211 */ /* 0x080fe400078a08ff */
[----:B------:R-:W-:Y:S02]  /*f0c0*/  @!P1 LEA R26, P4, R9, R2, 0x1 ;  /* 0x00000002091a9211 */ /* 0x000fe400078808ff */
[----:B0-----:R-:W-:Y:S02]  /*f0d0*/  @!P3 LEA.HI.X R21, R7, R0, R10, 0x1, P6 ;  /* 0x000000000715b211 */ /* 0x001fe400030f0c0a */
[----:B------:R-:W-:Y:S02]  /*f0e0*/  @!P0 LEA R2, P6, R15, R2, 0x1 ;  /* 0x000000020f028211 */ /* 0x000fe400078c08ff */
[-C--:B------:R-:W-:Y:S01]  /*f0f0*/  @!P2 LEA.HI.X R25, R13, R0.reuse, R14, 0x1, P5 ;  /* 0x000000000d19a211 */ /* 0x080fe200028f0c0e */
[----:B------:R0:W-:Y:S01]  /*f100*/  @!P3 ST.E.128 desc[UR48][R20.64], RZ ;  /* 0x000000ff1400b985 */ /* 0x0001e2000c101d30 */
[----:B------:R-:W-:-:S02]  /*f110*/  @!P1 LEA.HI.X R27, R9, R0, R8, 0x1, P4 ;  /* 0x00000000091b9211 */ /* 0x000fc400020f0c08 */
[----:B------:R-:W-:Y:S01]  /*f120*/  @!P0 LEA.HI.X R3, R15, R0, R12, 0x1, P6 ;  /* 0x000000000f038211 */ /* 0x000fe200030f0c0c */
[----:B------:R0:W-:Y:S04]  /*f130*/  @!P2 ST.E.128 desc[UR48][R24.64], RZ ;  /* 0x000000ff1800a985 */ /* 0x0001e8000c101d30 */
[----:B------:R0:W-:Y:S04]  /*f140*/  @!P1 ST.E.128 desc[UR48][R26.64], RZ ;  /* 0x000000ff1a009985 */ /* 0x0001e8000c101d30 */
[----:B------:R0:W-:Y:S02]  /*f150*/  @!P0 ST.E.128 desc[UR48][R2.64], RZ ;  /* 0x000000ff02008985 */ /* 0x0001e4000c101d30 */
.L_x_190:
[----:B------:R-:W-:Y:S05]  /*f160*/  BSYNC B1 ;  /* 0x0000000000017941 */ /* 0x000fea0003800000 */
.L_x_189:
[----:B0-----:R-:W-:Y:S01]  /*f170*/  VIADD R0, R6, 0x60 ;  /* 0x0000006006007836 */ /* 0x001fe20000000000 */
[----:B-1-3--:R-:W0:Y:S04]  /*f180*/  SHFL.IDX PT, R4, R4, 0x3, 0x181f ;  /* 0x00781f0004047f89 */ /* 0x00ae2800000e0000 */
[----:B------:R-:W-:Y:S01]  /*f190*/  ISETP.GE.AND P0, PT, R0, R11, PT ;  /* 0x0000000b0000720c */ /* 0x000fe20003f06270 */
[----:B----4-:R1:W3:-:S12]  /*f1a0*/  SHFL.IDX PT, R2, R5, 0x3, 0x181f ;  /* 0x00781f0005027f89 */ /* 0x0102d800000e0000 */
[----:B-1----:R-:W-:Y:S05]  /*f1b0*/  @P0 BRA `(.L_x_179) ;  /* 0x0000000000440947 */ /* 0x002fea0003800000 */
[----:B------:R-:W-:Y:S02]  /*f1c0*/  ULDC UR4, c[0x0][0xac8] ;  /* 0x0002b20000047ab9 */ /* 0x000fe40000000800 */
[----:B------:R-:W-:Y:S02]  /*f1d0*/  ISETP.GE.AND P3, PT, R7, UR4, PT ;  /* 0x0000000407007c0c */ /* 0x000fe4000bf66270 */
[----:B------:R-:W-:Y:S02]  /*f1e0*/  ISETP.GE.AND P2, PT, R13, UR4, PT ;  /* 0x000000040d007c0c */ /* 0x000fe4000bf46270 */
[----:B------:R-:W-:Y:S02]  /*f1f0*/  ISETP.GE.AND P1, PT, R9, UR4, PT ;  /* 0x0000000409007c0c */ /* 0x000fe4000bf26270 */
[----:B------:R-:W-:-:S07]  /*f200*/  ISETP.GE.AND P0, PT, R15, UR4, PT ;  /* 0x000000040f007c0c */ /* 0x000fce000bf06270 */
[----:B---3--:R-:W-:-:S04]  /*f210*/  @!P3 LEA R6, P4, R7, R2, 0x1 ;  /* 0x000000020706b211 */ /* 0x008fc800078808ff */
[----:B0-----:R-:W-:Y:S02]  /*f220*/  @!P3 LEA.HI.X R7, R7, R4, R10, 0x1, P4 ;  /* 0x000000040707b211 */ /* 0x001fe400020f0c0a */
[-C--:B------:R-:W-:Y:S02]  /*f230*/  @!P2 LEA R10, P4, R13, R2.reuse, 0x1 ;  /* 0x000000020d0aa211 */ /* 0x080fe400078808ff */
[-C--:B------:R-:W-:Y:S01]  /*f240*/  @!P1 LEA R20, P5, R9, R2.reuse, 0x1 ;  /* 0x0000000209149211 */ /* 0x080fe200078a08ff */
[----:B------:R0:W-:Y:S01]  /*f250*/  @!P3 ST.E.128 desc[UR48][R6.64], RZ ;  /* 0x000000ff0600b985 */ /* 0x0001e2000c101d30 */
[----:B------:R-:W-:Y:S02]  /*f260*/  @!P0 LEA R2, P6, R15, R2, 0x1 ;  /* 0x000000020f028211 */ /* 0x000fe400078c08ff */
[-C--:B------:R-:W-:Y:S02]  /*f270*/  @!P2 LEA.HI.X R11, R13, R4.reuse, R14, 0x1, P4 ;  /* 0x000000040d0ba211 */ /* 0x080fe400020f0c0e */
[----:B------:R-:W-:-:S02]  /*f280*/  @!P1 LEA.HI.X R21, R9, R4, R8, 0x1, P5 ;  /* 0x0000000409159211 */ /* 0x000fc400028f0c08 */
[----:B------:R-:W-:Y:S01]  /*f290*/  @!P0 LEA.HI.X R3, R15, R4, R12, 0x1, P6 ;  /* 0x000000040f038211 */ /* 0x000fe200030f0c0c */
[----:B------:R0:W-:Y:S04]  /*f2a0*/  @!P2 ST.E.128 desc[UR48][R10.64], RZ ;  /* 0x000000ff0a00a985 */ /* 0x0001e8000c101d30 */
[----:B------:R0:W-:Y:S04]  /*f2b0*/  @!P1 ST.E.128 desc[UR48][R20.64], RZ ;  /* 0x000000ff14009985 */ /* 0x0001e8000c101d30 */
[----:B------:R0:W-:Y:S02]  /*f2c0*/  @!P0 ST.E.128 desc[UR48][R2.64], RZ ;  /* 0x000000ff02008985 */ /* 0x0001e4000c101d30 */
.L_x_179:
[----:B------:R-:W-:Y:S05]  /*f2d0*/  BSYNC B0 ;  /* 0x0000000000007941 */ /* 0x000fea0003800000 */
.L_x_169:
[----:B------:R-:W-:Y:S02]  /*f2e0*/  ULDC UR4, c[0x0][0xc3c] ;  /* 0x00030f0000047ab9 */ /* 0x000fe40000000800 */
[----:B------:R-:W-:-:S06]  /*f2f0*/  UISETP.GE.AND UP0, UPT, UR7, UR4, UPT ;  /* 0x000000040700728c */ /* 0x000fcc000bf06270 */
[----:B------:R-:W-:-:S13]  /*f300*/  PLOP3.LUT P0, PT, PT, PT, UP0, 0x80, 0x0 ;  /* 0x000000000000781c */ /* 0x000fda0003f0f008 */
[----:B------:R-:W-:Y:S05]  /*f310*/  @!P0 BRA `(.L_x_191) ;  /* 0xffffff1c00948947 */ /* 0x000fea000383ffff */
[----:B------:R-:W-:Y:S05]  /*f320*/  EXIT ;  /* 0x000000000000794d */ /* 0x000fea0003800000 */
.L_x_142:
[----:B------:R-:W-:-:S08]  /*f330*/  NOP ;  /* 0x0000000000007918 */ /* 0x000fd00000000000 */
[----:B------:R-:W0:-:S00]  /*f340*/  USETMAXREG.DEALLOC.CTAPOOL 0x18 ;  /* 0x00000018000079c8 */ /* 0x000e0000080e0500 */
[----:B0-----:R-:W2:Y:S01]  /*f350*/  LDL.LU R2, [R1+0x20] ;  /* 0x0000200001027983 */ /* 0x001ea20000300800 */
[----:B------:R-:W-:Y:S01]  /*f360*/  LOP3.LUT R0, R0, 0x3, RZ, 0xc0, !PT ;  /* 0x0000000300007812 */ /* 0x000fe200078ec0ff */
[----:B------:R-:W-:-:S05]  /*f370*/  IMAD.MOV.U32 R6, RZ, RZ, RZ ;  /* 0x000000ffff067224 */ /* 0x000fca00078e00ff */
[----:B------:R-:W0:Y:S02]  /*f380*/  SHFL.IDX PT, R0, R0, RZ, 0x1f ;  /* 0x00001fff00007589 */ /* 0x000e2400000e0000 */
[----:B0-----:R-:W-:Y:S02]  /*f390*/  ISETP.NE.AND P0, PT, R0, RZ, PT ;  /* 0x000000ff0000720c */ /* 0x001fe40003f05270 */
[----:B--2---:R-:W-:-:S11]  /*f3a0*/  LOP3.LUT R2, R2, 0xfffffffd, RZ, 0xc0, !PT ;  /* 0xfffffffd02027812 */ /* 0x004fd600078ec0ff */
[----:B------:R-:W-:-:S05]  /*f3b0*/  @P0 LOP3.LUT R2, R2, 0x2, RZ, 0xfc, !PT ;  /* 0x0000000202020812 */ /* 0x000fca00078efcff */
[----:B------:R0:W-:Y:S01]  /*f3c0*/  STL [R1+0x20], R2 ;  /* 0x0000200201007387 */ /* 0x0001e20000100800 */
[----:B------:R-:W-:Y:S05]  /*f3d0*/  @!P0 BRA `(.L_x_192) ;  /* 0x00000000002c8947 */ /* 0x000fea0003800000 */
[----:B------:R-:W1:Y:S08]  /*f3e0*/  S2UR UR5, SR_CgaCtaId ;  /* 0x00000000000579c3 */ /* 0x000e700000008800 */
[----:B------:R-:W-:Y:S06]  /*f3f0*/  BAR.SYNC.DEFER_BLOCKING 0x5, 0x180 ;  /* 0x0146000000007b1d */ /* 0x000fec0000010000 */
[----:B------:R-:W-:-:S02]  /*f400*/  UMOV UR4, 0x400 ;  /* 0x0000040000047882 */ /* 0x000fc40000000000 */
[----:B-1----:R-:W-:-:S09]  /*f410*/  ULEA UR4, UR5, UR4, 0x18 ;  /* 0x0000000405047291 */ /* 0x002fd2000f8ec03f */
[----:B------:R-:W1:Y:S04]  /*f420*/  LDS.128 R4, [UR4+0x388d0] ;  /* 0x0388d004ff047984 */ /* 0x000e680008000c00 */
[----:B-1----:R1:W-:Y:S01]  /*f430*/  STL.64 [R1+0x10], R4 ;  /* 0x0000100401007387 */ /* 0x0023e20000100a00 */
[----:B------:R-:W-:-:S03]  /*f440*/  IMAD.MOV.U32 R0, RZ, RZ, R7 ;  /* 0x000000ffff007224 */ /* 0x000fc600078e0007 */
[----:B------:R1:W-:Y:S02]  /*f450*/  STL [R1+0x18], R6 ;  /* 0x0000180601007387 */ /* 0x0003e40000100800 */
[----:B------:R-:W-:Y:S01]  /*f460*/  R2UR UR43, R0 ;  /* 0x00000000002b72ca */ /* 0x000fe200000e0000 */
[----:B------:R-:W-:Y:S06]  /*f470*/  BAR.ARV 0x4, 0x180 ;  /* 0x0106000000007b1d */ /* 0x000fec0000002000 */
[----:B------:R-:W-:Y:S08]  /*f480*/  BRA `(.L_x_193) ;  /* 0x0000000800b07947 */ /* 0x000ff00003800000 */
.L_x_192:
[----:B------:R-:W1:Y:S01]  /*f490*/  S2R R0, SR_TID.X ;  /* 0x0000000000007919 */ /* 0x000e620000002100 */
[----:B------:R-:W-:Y:S01]  /*f4a0*/  ULDC UR4, c[0x0][0xc3c] ;  /* 0x00030f0000047ab9 */ /* 0x000fe20000000800 */
[----:B-1----:R-:W-:-:S04]  /*f4b0*/  LOP3.LUT R0, R0, 0x1f, RZ, 0xc0, !PT ;  /* 0x0000001f00007812 */ /* 0x002fc800078ec0ff */
[----:B------:R-:W-:-:S04]  /*f4c0*/  ISETP.NE.AND P0, PT, R0, 0x1f, PT ;  /* 0x0000001f0000780c */ /* 0x000fc80003f05270 */
[----:B------:R-:W-:-:S13]  /*f4d0*/  ISETP.GE.OR P1, PT, R0, UR4, !P0 ;  /* 0x0000000400007c0c */ /* 0x000fda000c726670 */
[----:B0-----:R-:W0:Y:S08]  /*f4e0*/  @!P1 LDC.64 R2, c[0x0][0xc80] ;  /* 0x00032000ff029b82 */ /* 0x001e300000000a00 */
[----:B------:R-:W1:Y:S01]  /*f4f0*/  @!P1 LDC.64 R4, c[0x0][0xc78] ;  /* 0x00031e00ff049b82 */ /* 0x000e620000000a00 */
[----:B0-----:R-:W-:-:S05]  /*f500*/  @!P1 IMAD.WIDE.U32 R2, R0, 0x4, R2 ;  /* 0x0000000400029825 */ /* 0x001fca00078e0002 */
[----:B------:R1:W2:Y:S02]  /*f510*/  @!P1 LDG.E R6, desc[UR48][R2.64] ;  /* 0x0000003002069981 */ /* 0x0002a4000c1e1900 */
[----:B-1----:R-:W-:-:S04]  /*f520*/  @!P1 IMAD.WIDE.U32 R2, R0, 0x4, R4 ;  /* 0x0000000400029825 */ /* 0x002fc800078e0004 */
[----:B------:R-:W-:-:S06]  /*f530*/  IMAD.MOV.U32 R5, RZ, RZ, RZ ;  /* 0x000000ffff057224 */ /* 0x000fcc00078e00ff */
[----:B------:R-:W2:Y:S01]  /*f540*/  @!P1 LDG.E R5, desc[UR48][R2.64] ;  /* 0x0000003002059981 */ /* 0x000ea2000c1e1900 */
[C---:B------:R-:W-:Y:S01]  /*f550*/  ISETP.NE.AND P1, PT, R0.reuse, RZ, PT ;  /* 0x000000ff0000720c */ /* 0x040fe20003f25270 */
[----:B------:R-:W-:Y:S01]  /*f560*/  UMOV UR43, URZ ;  /* 0x0000003f002b7c82 */ /* 0x000fe20008000000 */
[C---:B------:R-:W-:Y:S02]  /*f570*/  ISETP.GE.U32.AND P2, PT, R0.reuse, 0x2, PT ;  /* 0x000000020000780c */ /* 0x040fe40003f46070 */
[C---:B------:R-:W-:Y:S02]  /*f580*/  ISETP.GE.U32.AND P3, PT, R0.reuse, 0x4, PT ;  /* 0x000000040000780c */ /* 0x040fe40003f66070 */
[C---:B------:R-:W-:Y:S02]  /*f590*/  ISETP.GE.U32.AND P4, PT, R0.reuse, 0x8, PT ;  /* 0x000000080000780c */ /* 0x040fe40003f86070 */
[----:B------:R-:W-:Y:S01]  /*f5a0*/  ISETP.GE.U32.AND P5, PT, R0, 0x10, PT ;  /* 0x000000100000780c */ /* 0x000fe20003fa6070 */
[----:B--2---:R-:W-:-:S05]  /*f5b0*/  IMAD R4, R6, R5, RZ ;  /* 0x0000000506047224 */ /* 0x004fca00078e02ff */
[----:B------:R-:W0:Y:S02]  /*f5c0*/  SHFL.UP PT, R7, R4, 0x1, RZ ;  /* 0x0420000004077989 */ /* 0x000e2400000e00ff */
[----:B0-----:R-:W-:-:S05]  /*f5d0*/  SEL R7, R7, RZ, P1 ;  /* 0x000000ff07077207 */ /* 0x001fca0000800000 */
[----:B------:R-:W-:-:S05]  /*f5e0*/  IMAD.IADD R7, R4, 0x1, R7 ;  /* 0x0000000104077824 */ /* 0x000fca00078e0207 */
[----:B------:R-:W0:Y:S02]  /*f5f0*/  SHFL.UP PT, R8, R7, 0x2, RZ ;  /* 0x0440000007087989 */ /* 0x000e2400000e00ff */
[----:B0-----:R-:W-:-:S05]  /*f600*/  SEL R8, R8, RZ, P2 ;  /* 0x000000ff08087207 */ /* 0x001fca0001000000 */
[----:B------:R-:W-:Y:S02]  /*f610*/  IMAD.IADD R8, R7, 0x1, R8 ;  /* 0x0000000107087824 */ /* 0x000fe400078e0208 */
[----:B------:R-:W0:Y:S03]  /*f620*/  S2R R7, SR_CTAID.X ;  /* 0x0000000000077919 */ /* 0x000e260000002500 */
[----:B------:R-:W1:Y:S02]  /*f630*/  SHFL.UP PT, R9, R8, 0x4, RZ ;  /* 0x0480000008097989 */ /* 0x000e6400000e00ff */
[----:B-1----:R-:W-:-:S05]  /*f640*/  SEL R9, R9, RZ, P3 ;  /* 0x000000ff09097207 */ /* 0x002fca0001800000 */
[----:B------:R-:W-:-:S05]  /*f650*/  IMAD.IADD R3, R8, 0x1, R9 ;  /* 0x0000000108037824 */ /* 0x000fca00078e0209 */
[----:B------:R-:W1:Y:S02]  /*f660*/  SHFL.UP PT, R2, R3, 0x8, RZ ;  /* 0x0500000003027989 */ /* 0x000e6400000e00ff */
[----:B-1----:R-:W-:-:S05]  /*f670*/  SEL R2, R2, RZ, P4 ;  /* 0x000000ff02027207 */ /* 0x002fca0002000000 */
[----:B------:R-:W-:-:S05]  /*f680*/  IMAD.IADD R4, R3, 0x1, R2 ;  /* 0x0000000103047824 */ /* 0x000fca00078e0202 */
[----:B------:R-:W1:Y:S02]  /*f690*/  SHFL.UP PT, R2, R4, 0x10, RZ ;  /* 0x0600000004027989 */ /* 0x000e6400000e00ff */
[----:B-1----:R-:W-:Y:S02]  /*f6a0*/  SEL R9, R2, RZ, P5 ;  /* 0x000000ff02097207 */ /* 0x002fe40002800000 */
[----:B------:R-:W1:Y:S03]  /*f6b0*/  LDC R2, c[0x0][0xc38] ;  /* 0x00030e00ff027b82 */ /* 0x000e660000000800 */
[----:B------:R-:W-:-:S05]  /*f6c0*/  IMAD.IADD R9, R4, 0x1, R9 ;  /* 0x0000000104097824 */ /* 0x000fca00078e0209 */
[----:B------:R-:W1:Y:S02]  /*f6d0*/  SHFL.IDX PT, R11, R9, 0x1f, 0x1f ;  /* 0x03e01f00090b7f89 */ /* 0x000e6400000e0000 */
[----:B-1----:R-:W-:-:S04]  /*f6e0*/  IMAD R8, R11, R2, RZ ;  /* 0x000000020b087224 */ /* 0x002fc800078e02ff */
[----:B------:R-:W-:Y:S01]  /*f6f0*/  IMAD.MOV.U32 R11, RZ, RZ, R8 ;  /* 0x000000ffff0b7224 */ /* 0x000fe200078e0008 */
[----:B0-----:R-:W-:-:S13]  /*f700*/  ISETP.GT.AND P6, PT, R8, R7, PT ;  /* 0x000000070800720c */ /* 0x001fda0003fc4270 */
[----:B------:R-:W-:Y:S05]  /*f710*/  @P6 BRA `(.L_x_194) ;  /* 0x0000000000a46947 */ /* 0x000fea0003800000 */
[----:B------:R-:W-:Y:S01]  /*f720*/  IMAD.MOV.U32 R8, RZ, RZ, R11 ;  /* 0x000000ffff087224 */ /* 0x000fe200078e000b */
[----:B------:R-:W-:Y:S01]  /*f730*/  UMOV UR43, URZ ;  /* 0x0000003f002b7c82 */ /* 0x000fe20008000000 */
[----:B------:R-:W-:-:S05]  /*f740*/  ULDC UR5, c[0x0][0xc3c] ;  /* 0x00030f0000057ab9 */ /* 0x000fca0000000800 */
.L_x_196:
[----:B------:R-:W-:-:S03]  /*f750*/  UIADD3 UR4, UR43, 0x1f, URZ ;  /* 0x0000001f2b047890 */ /* 0x000fc6000fffe03f */
[----:B------:R-:W-:Y:S01]  /*f760*/  ULDC UR43, c[0x0][0xc3c] ;  /* 0x00030f00002b7ab9 */ /* 0x000fe20000000800 */
[----:B------:R-:W-:-:S06]  /*f770*/  UISETP.GE.AND UP0, UPT, UR4, UR5, UPT ;  /* 0x000000050400728c */ /* 0x000fcc000bf06270 */
[----:B------:R-:W-:-:S13]  /*f780*/  PLOP3.LUT P6, PT, PT, PT, UP0, 0x40, 0x0 ;  /* 0x000000000000781c */ /* 0x000fda0003fce808 */
[----:B------:R-:W-:Y:S05]  /*f790*/  @!P6 BRA `(.L_x_195) ;  /* 0x0000000400b4e947 */ /* 0x000fea0003800000 */
[----:B------:R-:W-:Y:S01]  /*f7a0*/  UMOV UR43, UR4 ;  /* 0x00000004002b7c82 */ /* 0x000fe20008000000 */
[----:B------:R-:W-:Y:S02]  /*f7b0*/  IMAD.MOV.U32 R6, RZ, RZ, RZ ;  /* 0x000000ffff067224 */ /* 0x000fe400078e00ff */
[----:B------:R-:W-:-:S05]  /*f7c0*/  VIADD R9, R0, UR43 ;  /* 0x0000002b00097c36 */ /* 0x000fca0008000000 */
[----:B------:R-:W-:-:S13]  /*f7d0*/  ISETP.GE.OR P6, PT, R9, UR5, !P0 ;  /* 0x0000000509007c0c */ /* 0x000fda000c7c6670 */
[----:B------:R-:W0:Y:S08]  /*f7e0*/  @!P6 LDC.64 R2, c[0x0][0xc80] ;  /* 0x00032000ff02eb82 */ /* 0x000e300000000a00 */
[----:B------:R-:W1:Y:S01]  /*f7f0*/  @!P6 LDC.64 R4, c[0x0][0xc78] ;  /* 0x00031e00ff04eb82 */ /* 0x000e620000000a00 */
[----:B0-----:R-:W-:-:S05]  /*f800*/  @!P6 IMAD.WIDE R2, R9, 0x4, R2 ;  /* 0x000000040902e825 */ /* 0x001fca00078e0202 */
[----:B------:R1:W2:Y:S02]  /*f810*/  @!P6 LDG.E R6, desc[UR48][R2.64] ;  /* 0x000000300206e981 */ /* 0x0002a4000c1e1900 */
[----:B-1----:R-:W-:-:S04]  /*f820*/  @!P6 IMAD.WIDE R2, R9, 0x4, R4 ;  /* 0x000000040902e825 */ /* 0x002fc800078e0204 */
[----:B------:R-:W-:-:S06]  /*f830*/  IMAD.MOV.U32 R5, RZ, RZ, RZ ;  /* 0x000000ffff057224 */ /* 0x000fcc00078e00ff */
[----:B------:R-:W2:Y:S02]  /*f840*/  @!P6 LDG.E R5, desc[UR48][R2.64] ;  /* 0x000000300205e981 */ /* 0x000ea4000c1e1900 */
[----:B--2---:R-:W-:-:S05]  /*f850*/  IMAD R11, R6, R5, RZ ;  /* 0x00000005060b7224 */ /* 0x004fca00078e02ff */
[----:B------:R-:W0:Y:S02]  /*f860*/  SHFL.UP PT, R4, R11, 0x1, RZ ;  /* 0x042000000b047989 */ /* 0x000e2400000e00ff */
[----:B0-----:R-:W-:-:S05]  /*f870*/  SEL R4, R4, RZ, P1 ;  /* 0x000000ff04047207 */ /* 0x001fca0000800000 */
[----:B------:R-:W-:-:S05]  /*f880*/  IMAD.IADD R4, R11, 0x1, R4 ;  /* 0x000000010b047824 */ /* 0x000fca00078e0204 */
        /* <DEDUP_REMOVED lines=11> */
[----:B------:R-:W-:Y:S02]  /*f940*/  IMAD.IADD R9, R3, 0x1, R2 ;  /* 0x0000000103097824 */ /* 0x000fe400078e0202 */
[----:B------:R-:W0:Y:S03]  /*f950*/  LDC R2, c[0x0][0xc38] ;  /* 0x00030e00ff027b82 */ /* 0x000e260000000800 */
[----:B------:R-:W0:Y:S02]  /*f960*/  SHFL.IDX PT, R11, R9, 0x1f, 0x1f ;  /* 0x03e01f00090b7f89 */ /* 0x000e2400000e0000 */
[----:B0-----:R-:W-:-:S04]  /*f970*/  IMAD R11, R11, R2, RZ ;  /* 0x000000020b0b7224 */ /* 0x001fc800078e02ff */
[----:B------:R-:W-:-:S05]  /*f980*/  IMAD.IADD R8, R11, 0x1, R8 ;  /* 0x000000010b087824 */ /* 0x000fca00078e0208 */
[----:B------:R-:W-:-:S13]  /*f990*/  ISETP.GT.AND P6, PT, R8, R7, PT ;  /* 0x000000070800720c */ /* 0x000fda0003fc4270 */
[----:B------:R-:W-:Y:S05]  /*f9a0*/  @!P6 BRA `(.L_x_196) ;  /* 0xfffffffc0068e947 */ /* 0x000fea000383ffff */
.L_x_194:
[----:B------:R-:W-:Y:S02]  /*f9b0*/  IMAD.IADD R11, R8, 0x1, -R11 ;  /* 0x00000001080b7824 */ /* 0x000fe400078e0a0b */
[----:B------:R-:W-:Y:S02]  /*f9c0*/  IMAD.MOV.U32 R8, RZ, RZ, RZ ;  /* 0x000000ffff087224 */ /* 0x000fe400078e00ff */
[----:B------:R-:W-:-:S05]  /*f9d0*/  IMAD R4, R9, R2, R11 ;  /* 0x0000000209047224 */ /* 0x000fca00078e020b */
[----:B------:R-:W-:-:S13]  /*f9e0*/  ISETP.GT.AND P0, PT, R4, R7, PT ;  /* 0x000000070400720c */ /* 0x000fda0003f04270 */
[----:B------:R-:W-:Y:S02]  /*f9f0*/  VOTEU.ANY UR5, UPT, !P0 ;  /* 0x0000000000057886 */ /* 0x000fe400040e0100 */
[----:B------:R-:W-:Y:S02]  /*fa00*/  UPOPC UR4, UR5 ;  /* 0x00000005000472bf */ /* 0x000fe40008000000 */
[----:B------:R-:W-:-:S04]  /*fa10*/  ISETP.NE.AND P0, PT, RZ, UR5, PT ;  /* 0x00000005ff007c0c */ /* 0x000fc8000bf05270 */
[----:B------:R-:W-:Y:S02]  /*fa20*/  IMAD.U32 R13, RZ, RZ, UR4 ;  /* 0x00000004ff0d7e24 */ /* 0x000fe4000f8e00ff */
[----:B------:R-:W-:-:S03]  /*fa30*/  IMAD.U32 R12, RZ, RZ, UR4 ;  /* 0x00000004ff0c7e24 */ /* 0x000fc6000f8e00ff */
[----:B------:R-:W0:Y:S04]  /*fa40*/  SHFL.IDX PT, R6, R6, R13, 0x1f ;  /* 0x00001f0d06067589 */ /* 0x000e2800000e0000 */
[----:B------:R1:W2:Y:S01]  /*fa50*/  SHFL.IDX PT, R5, R5, R12, 0x1f ;  /* 0x00001f0c05057589 */ /* 0x0002a200000e0000 */
[----:B0-----:R-:W-:-:S04]  /*fa60*/  IABS R4, R6 ;  /* 0x0000000600047213 */ /* 0x001fc80000000000 */
[----:B------:R-:W0:Y:S08]  /*fa70*/  I2F.RP R10, R4 ;  /* 0x00000004000a7306 */ /* 0x000e300000209400 */
[----:B0-----:R-:W0:Y:S02]  /*fa80*/  MUFU.RCP R10, R10 ;  /* 0x0000000a000a7308 */ /* 0x001e240000001000 */
[----:B0-----:R-:W-:-:S06]  /*fa90*/  VIADD R3, R10, 0xffffffe ;  /* 0x0ffffffe0a037836 */ /* 0x001fcc0000000000 */
[----:B------:R-:W0:Y:S01]  /*faa0*/  F2I.FTZ.U32.TRUNC.NTZ R3, R3 ;  /* 0x0000000300037305 */ /* 0x000e22000021f000 */
[----:B-12---:R-:W-:Y:S05]  /*fab0*/  @!P0 BRA `(.L_x_197) ;  /* 0x00000000000c8947 */ /* 0x006fea0003800000 */
[----:B------:R-:W-:-:S06]  /*fac0*/  UIADD3 UR5, UR4, -0x1, URZ ;  /* 0xffffffff04057890 */ /* 0x000fcc000fffe03f */
[----:B------:R-:W-:-:S06]  /*fad0*/  IMAD.U32 R8, RZ, RZ, UR5 ;  /* 0x00000005ff087e24 */ /* 0x000fcc000f8e00ff */
[----:B------:R1:W2:Y:S02]  /*fae0*/  SHFL.IDX PT, R8, R9, R8, 0x1f ;  /* 0x00001f0809087589 */ /* 0x0002a400000e0000 */
.L_x_197:
[----:B--2---:R-:W-:Y:S01]  /*faf0*/  IMAD R11, R8, R2, R11 ;  /* 0x00000002080b7224 */ /* 0x004fe200078e020b */
[----:B------:R-:W-:Y:S01]  /*fb00*/  IABS R8, R5 ;  /* 0x0000000500087213 */ /* 0x000fe20000000000 */
[----:B01----:R-:W-:Y:S01]  /*fb10*/  IMAD.MOV R9, RZ, RZ, -R3 ;  /* 0x000000ffff097224 */ /* 0x003fe200078e0a03 */
[----:B------:R-:W-:Y:S01]  /*fb20*/  UIADD3 UR43, UR4, UR43, URZ ;  /* 0x0000002b042b7290 */ /* 0x000fe2000fffe03f */
[----:B------:R-:W-:Y:S01]  /*fb30*/  IMAD.MOV.U32 R2, RZ, RZ, RZ ;  /* 0x000000ffff027224 */ /* 0x000fe200078e00ff */
[----:B------:R-:W0:Y:S01]  /*fb40*/  I2F.RP R10, R8 ;  /* 0x00000008000a7306 */ /* 0x000e220000209400 */
[----:B------:R-:W-:Y:S01]  /*fb50*/  IMAD R9, R9, R4, RZ ;  /* 0x0000000409097224 */ /* 0x000fe200078e02ff */
[----:B------:R1:W-:Y:S01]  /*fb60*/  STL [R1+0x10], R11 ;  /* 0x0000100b01007387 */ /* 0x0003e20000100800 */
[----:B------:R-:W-:Y:S02]  /*fb70*/  IMAD.IADD R7, R7, 0x1, -R11 ;  /* 0x0000000107077824 */ /* 0x000fe400078e0a0b */
[----:B------:R-:W-:Y:S01]  /*fb80*/  IMAD.HI.U32 R2, R3, R9, R2 ;  /* 0x0000000903027227 */ /* 0x000fe200078e0002 */
[----:B------:R-:W-:-:S05]  /*fb90*/  IABS R3, R6 ;  /* 0x0000000600037213 */ /* 0x000fca0000000000 */
[----:B------:R-:W-:Y:S01]  /*fba0*/  IMAD.MOV R12, RZ, RZ, -R3 ;  /* 0x000000ffff0c7224 */ /* 0x000fe200078e0a03 */
[----:B-1----:R-:W-:Y:S01]  /*fbb0*/  IABS R11, R7 ;  /* 0x00000007000b7213 */ /* 0x002fe20000000000 */
[----:B0-----:R-:W0:Y:S04]  /*fbc0*/  MUFU.RCP R10, R10 ;  /* 0x0000000a000a7308 */ /* 0x001e280000001000 */
[----:B------:R-:W-:-:S04]  /*fbd0*/  IMAD.HI.U32 R9, R2, R11, RZ ;  /* 0x0000000b02097227 */ /* 0x000fc800078e00ff */
[----:B------:R-:W-:Y:S02]  /*fbe0*/  IMAD R11, R9, R12, R11 ;  /* 0x0000000c090b7224 */ /* 0x000fe400078e020b */
[----:B------:R-:W-:-:S03]  /*fbf0*/  IMAD.MOV.U32 R2, RZ, RZ, RZ ;  /* 0x000000ffff027224 */ /* 0x000fc600078e00ff */
[----:B------:R-:W-:Y:S01]  /*fc00*/  ISETP.GT.U32.AND P1, PT, R4, R11, PT ;  /* 0x0000000b0400720c */ /* 0x000fe20003f24070 */
[----:B0-----:R-:W-:-:S06]  /*fc10*/  VIADD R3, R10, 0xffffffe ;  /* 0x0ffffffe0a037836 */ /* 0x001fcc0000000000 */
[----:B------:R-:W0:Y:S06]  /*fc20*/  F2I.FTZ.U32.TRUNC.NTZ R3, R3 ;  /* 0x0000000300037305 */ /* 0x000e2c000021f000 */
[----:B------:R-:W-:Y:S02]  /*fc30*/  @!P1 IMAD.IADD R11, R11, 0x1, -R4 ;  /* 0x000000010b0b9824 */ /* 0x000fe400078e0a04 */
[----:B------:R-:W-:Y:S01]  /*fc40*/  @!P1 VIADD R9, R9, 0x1 ;  /* 0x0000000109099836 */ /* 0x000fe20000000000 */
[----:B------:R-:W-:Y:S02]  /*fc50*/  ISETP.NE.AND P1, PT, R6, RZ, PT ;  /* 0x000000ff0600720c */ /* 0x000fe40003f25270 */
[----:B------:R-:W-:Y:S01]  /*fc60*/  ISETP.GE.U32.AND P0, PT, R11, R4, PT ;  /* 0x000000040b00720c */ /* 0x000fe20003f06070 */
[----:B0-----:R-:W-:-:S04]  /*fc70*/  IMAD.MOV R11, RZ, RZ, -R3 ;  /* 0x000000ffff0b7224 */ /* 0x001fc800078e0a03 */
[----:B------:R-:W-:-:S08]  /*fc80*/  IMAD R11, R11, R8, RZ ;  /* 0x000000080b0b7224 */ /* 0x000fd000078e02ff */
[----:B------:R-:W-:Y:S02]  /*fc90*/  @P0 VIADD R9, R9, 0x1 ;  /* 0x0000000109090836 */ /* 0x000fe40000000000 */
[----:B------:R-:W-:Y:S01]  /*fca0*/  IMAD.HI.U32 R4, R3, R11, R2 ;  /* 0x0000000b03047227 */ /* 0x000fe200078e0002 */
[----:B------:R-:W-:-:S04]  /*fcb0*/  LOP3.LUT R2, R7, R6, RZ, 0x3c, !PT ;  /* 0x0000000607027212 */ /* 0x000fc800078e3cff */
[----:B------:R-:W-:Y:S02]  /*fcc0*/  ISETP.GE.AND P2, PT, R2, RZ, PT ;  /* 0x000000ff0200720c */ /* 0x000fe40003f46270 */
[----:B------:R-:W-:-:S05]  /*fcd0*/  IABS R2, R5 ;  /* 0x0000000500027213 */ /* 0x000fca0000000000 */
[----:B------:R-:W-:-:S06]  /*fce0*/  IMAD.MOV R2, RZ, RZ, -R2 ;  /* 0x000000ffff027224 */ /* 0x000fcc00078e0a02 */
[----:B------:R-:W-:Y:S01]  /*fcf0*/  @!P2 IMAD.MOV R9, RZ, RZ, -R9 ;  /* 0x000000ffff09a224 */ /* 0x000fe200078e0a09 */
[----:B------:R-:W-:-:S04]  /*fd00*/  @!P1 LOP3.LUT R9, RZ, R6, RZ, 0x33, !PT ;  /* 0x00000006ff099212 */ /* 0x000fc800078e33ff */
[-C--:B------:R-:W-:Y:S01]  /*fd10*/  IABS R3, R9.reuse ;  /* 0x0000000900037213 */ /* 0x080fe20000000000 */
[----:B------:R-:W-:-:S04]  /*fd20*/  IMAD R6, R6, R9, RZ ;  /* 0x0000000906067224 */ /* 0x000fc800078e02ff */
[----:B------:R-:W-:-:S04]  /*fd30*/  IMAD.HI.U32 R4, R4, R3, RZ ;  /* 0x0000000304047227 */ /* 0x000fc800078e00ff */
[----:B------:R-:W-:Y:S01]  /*fd40*/  IMAD R3, R4, R2, R3 ;  /* 0x0000000204037224 */ /* 0x000fe200078e0203 */
[----:B------:R-:W-:-:S04]  /*fd50*/  LOP3.LUT R2, R9, R5, RZ, 0x3c, !PT ;  /* 0x0000000509027212 */ /* 0x000fc800078e3cff */
[----:B------:R-:W-:Y:S02]  /*fd60*/  ISETP.GT.U32.AND P1, PT, R8, R3, PT ;  /* 0x000000030800720c */ /* 0x000fe40003f24070 */
[----:B------:R-:W-:-:S11]  /*fd70*/  ISETP.GE.AND P2, PT, R2, RZ, PT ;  /* 0x000000ff0200720c */ /* 0x000fd60003f46270 */
[----:B------:R-:W-:Y:S02]  /*fd80*/  @!P1 IMAD.IADD R3, R3, 0x1, -R8 ;  /* 0x0000000103039824 */ /* 0x000fe400078e0a08 */
[----:B------:R-:W-:Y:S01]  /*fd90*/  @!P1 VIADD R4, R4, 0x1 ;  /* 0x0000000104049836 */ /* 0x000fe20000000000 */
[----:B------:R-:W-:Y:S02]  /*fda0*/  ISETP.NE.AND P1, PT, R5, RZ, PT ;  /* 0x000000ff0500720c */ /* 0x000fe40003f25270 */
[----:B------:R-:W-:Y:S01]  /*fdb0*/  ISETP.GE.U32.AND P0, PT, R3, R8, PT ;  /* 0x000000080300720c */ /* 0x000fe20003f06070 */
[----:B------:R-:W-:-:S12]  /*fdc0*/  IMAD.IADD R3, R7, 0x1, -R6 ;  /* 0x0000000107037824 */ /* 0x000fd800078e0a06 */
[----:B------:R-:W-:-:S04]  /*fdd0*/  @P0 VIADD R4, R4, 0x1 ;  /* 0x0000000104040836 */ /* 0x000fc80000000000 */
[----:B------:R-:W-:Y:S01]  /*fde0*/  @!P2 IMAD.MOV R4, RZ, RZ, -R4 ;  /* 0x000000ffff04a224 */ /* 0x000fe200078e0a04 */
[----:B------:R-:W-:-:S05]  /*fdf0*/  @!P1 LOP3.LUT R4, RZ, R5, RZ, 0x33, !PT ;  /* 0x00000005ff049212 */ /* 0x000fca00078e33ff */
[--C-:B------:R-:W-:Y:S02]  /*fe00*/  IMAD.MOV R2, RZ, RZ, -R4.reuse ;  /* 0x000000ffff027224 */ /* 0x100fe400078e0a04 */
[C---:B------:R-:W-:Y:S02]  /*fe10*/  IMAD R4, R5.reuse, 0x1000000, R4 ;  /* 0x0100000005047824 */ /* 0x040fe400078e0204 */
[----:B------:R-:W-:-:S04]  /*fe20*/  IMAD R9, R5, R2, R9 ;  /* 0x0000000205097224 */ /* 0x000fc800078e0209 */
[----:B------:R-:W-:-:S05]  /*fe30*/  IMAD R2, R9, 0x10000, R4 ;  /* 0x0001000009027824 */ /* 0x000fca00078e0204 */
[----:B------:R0:W-:Y:S04]  /*fe40*/  STL [R1+0x18], R2 ;  /* 0x0000180201007387 */ /* 0x0001e80000100800 */
[----:B------:R0:W-:Y:S01]  /*fe50*/  STL [R1+0x14], R3 ;  /* 0x0000140301007387 */ /* 0x0001e20000100800 */
[----:B------:R-:W-:Y:S05]  /*fe60*/  BRA `(.L_x_198) ;  /* 0x00000000000c7947 */ /* 0x000fea0003800000 */
.L_x_195:
[----:B------:R1:W-:Y:S04]  /*fe70*/  STL [R1+0x10], R7 ;  /* 0x0000100701007387 */ /* 0x0003e80000100800 */
[----:B------:R1:W-:Y:S04]  /*fe80*/  STL [R1+0x14], RZ ;  /* 0x000014ff01007387 */ /* 0x0003e80000100800 */
[----:B------:R1:W-:Y:S02]  /*fe90*/  STL [R1+0x18], RZ ;  /* 0x000018ff01007387 */ /* 0x0003e40000100800 */
.L_x_198:
[----:B------:R-:W2:Y:S04]  /*fea0*/  LDL R4, [R1+0x10] ;  /* 0x0000100001047983 */ /* 0x000ea80000100800 */
[----:B------:R-:W2:Y:S04]  /*feb0*/  LDL R5, [R1+0x14] ;  /* 0x0000140001057983 */ /* 0x000ea80000100800 */
[----:B------:R-:W2:Y:S01]  /*fec0*/  LDL R6, [R1+0x18] ;  /* 0x0000180001067983 */ /* 0x000ea20000100800 */
[----:B------:R-:W-:Y:S01]  /*fed0*/  ISETP.NE.AND P0, PT, R0, RZ, PT ;  /* 0x000000ff0000720c */ /* 0x000fe20003f05270 */
[----:B0-----:R-:W-:-:S12]  /*fee0*/  IMAD.U32 R2, RZ, RZ, UR43 ;  /* 0x0000002bff027e24 */ /* 0x001fd8000f8e00ff */
[----:B------:R-:W0:Y:S01]  /*fef0*/  @!P0 S2R R3, SR_CgaCtaId ;  /* 0x0000000000038919 */ /* 0x000e220000008800 */
[----:B------:R-:W-:Y:S01]  /*ff00*/  @!P0 MOV R0, 0x400 ;  /* 0x0000040000008802 */ /* 0x000fe20000000f00 */
[----:B-1----:R-:W-:-:S03]  /*ff10*/  @!P0 IMAD.MOV.U32 R7, RZ, RZ, R2 ;  /* 0x000000ffff078224 */ /* 0x002fc600078e0002 */
[----:B0-----:R-:W-:-:S05]  /*ff20*/  @!P0 LEA R0, R3, R0, 0x18 ;  /* 0x0000000003008211 */ /* 0x001fca00078ec0ff */
[----:B--2---:R2:W-:Y:S01]  /*ff30*/  @!P0 STS.128 [R0+0x388d0], R4 ;  /* 0x0388d00400008388 */ /* 0x0045e20000000c00 */
[----:B------:R-:W-:Y:S06]  /*ff40*/  BAR.ARV 0x5, 0x180 ;  /* 0x0146000000007b1d */ /* 0x000fec0000002000 */
.L_x_193:
[----:B--2---:R-:W-:Y:S01]  /*ff50*/  IMAD.MOV.U32 R0, RZ, RZ, 0x1 ;  /* 0x00000001ff007424 */ /* 0x004fe200078e00ff */
[----:B------:R-:W-:Y:S01]  /*ff60*/  ULDC UR4, c[0x0][0xc3c] ;  /* 0x00030f0000047ab9 */ /* 0x000fe20000000800 */
[----:B------:R2:W-:Y:S01]  /*ff70*/  STL [R1+0x4], RZ ;  /* 0x000004ff01007387 */ /* 0x0005e20000100800 */
[----:B------:R-:W-:-:S03]  /*ff80*/  UISETP.GE.AND UP0, UPT, UR43, UR4, UPT ;  /* 0x000000042b00728c */ /* 0x000fc6000bf06270 */
[----:B------:R2:W-:Y:S03]  /*ff90*/  STL [R1+0xc], R0 ;  /* 0x00000c0001007387 */ /* 0x0005e60000100800 */
[----:B------:R-:W-:Y:S01]  /*ffa0*/  PLOP3.LUT P0, PT, PT, PT, UP0, 0x80, 0x0 ;  /* 0x000000000000781c */ /* 0x000fe20003f0f008 */
[----:B------:R2:W-:-:S12]  /*ffb0*/  STL [R1+0x40], RZ ;  /* 0x000040ff01007387 */ /* 0x0005d80000100800 */
[----:B--2---:R-:W-:Y:S05]  /*ffc0*/  @P0 BRA `(.L_x_199) ;  /* 0x0000005400a40947 */ /* 0x004fea0003800000 */
[----:B-1----:R-:W1:Y:S01]  /*ffd0*/  S2R R4, SR_TID.X ;  /* 0x0000000000047919 */ /* 0x002e620000002100 */
[----:B------:R-:W2:Y:S01]  /*ffe0*/  S2UR UR5, SR_CgaCtaId ;  /* 0x00000000000579c3 */ /* 0x000ea20000008800 */
[----:B------:R-:W-:Y:S01]  /*fff0*/  UMOV UR4, 0x400 ;  /* 0x0000040000047882 */ /* 0x000fe20000000000 */
[----:B------:R-:W-:Y:S01]  /*10000*/  ULDC UR41, c[0x0][0xc] ;  /* 0x0000030000297ab9 */ /* 0x000fe20000000800 */
[----:B------:R-:W-:Y:S02]  /*10010*/  ULOP3.LUT UR39, UR38, 0x1, URZ, 0xfc, !UPT ;  /* 0x0000000126277892 */ /* 0x000fe4000f8efc3f */
[----:B------:R-:W-:Y:S01]  /*10020*/  ULOP3.LUT UR42, UR38, 0x2, URZ, 0xfc, !UPT ;  /* 0x00000002262a7892 */ /* 0x000fe2000f8efc3f */
[----:B------:R-:W-:Y:S01]  /*10030*/  ULDC.64 UR52, c[0x0][0x198] ;  /* 0x0000660000347ab9 */ /* 0x000fe20000000a00 */
[----:B--2---:R-:W-:-:S06]  /*10040*/  ULEA UR4, UR5, UR4, 0x18 ;  /* 0x0000000405047291 */ /* 0x004fcc000f8ec03f */
[----:B------:R-:W-:Y:S01]  /*10050*/  IMAD.U32 R17, RZ, RZ, UR4 ;  /* 0x00000004ff117e24 */ /* 0x000fe2000f8e00ff */
[C---:B-1----:R-:W-:Y:S01]  /*10060*/  LOP3.LUT R6, R4.reuse, 0x7f, RZ, 0xc0, !PT ;  /* 0x0000007f04067812 */ /* 0x042fe200078ec0ff */
[C---:B------:R-:W-:Y:S01]  /*10070*/  IMAD.SHL.U32 R18, R4.reuse, 0x80, RZ ;  /* 0x0000008004127824 */ /* 0x040fe200078e00ff */
[----:B------:R-:W-:Y:S02]  /*10080*/  R2P PR, R4, 0x6 ;  /* 0x0000000604007804 */ /* 0x000fe40000000000 */
[----:B------:R-:W-:Y:S02]  /*10090*/  SHF.R.U32.HI R3, RZ, 0x5, R6 ;  /* 0x00000005ff037819 */ /* 0x000fe40000011606 */
[C---:B0-----:R-:W-:Y:S02]  /*100a0*/  LOP3.LUT R2, R18.reuse, 0x400, RZ, 0xc0, !PT ;  /* 0x0000040012027812 */ /* 0x041fe400078ec0ff */
[----:B------:R-:W-:-:S03]  /*100b0*/  LOP3.LUT R0, R18, 0x380, RZ, 0xc0, !PT ;  /* 0x0000038012007812 */ /* 0x000fc600078ec0ff */
[C---:B------:R-:W-:Y:S01]  /*100c0*/  IMAD R2, R3.reuse, 0x800, R2 ;  /* 0x0000080003027824 */ /* 0x040fe200078e0202 */
[----:B------:R-:W-:Y:S01]  /*100d0*/  LOP3.LUT R5, R0, 0x10, R4, 0xf8, !PT ;  /* 0x0000001000057812 */ /* 0x000fe200078ef804 */
[----:B------:R-:W-:Y:S02]  /*100e0*/  IMAD R3, R3, 0x10, R0 ;  /* 0x0000001003037824 */ /* 0x000fe400078e0200 */
[----:B------:R-:W-:-:S05]  /*100f0*/  IMAD.SHL.U32 R0, R4, 0x10, RZ ;  /* 0x0000001004007824 */ /* 0x000fca00078e00ff */
[--C-:B------:R-:W-:Y:S02]  /*10100*/  LOP3.LUT R3, R3, 0x70, R0.reuse, 0x78, !PT ;  /* 0x0000007003037812 */ /* 0x100fe400078e7800 */
[----:B------:R-:W-:Y:S02]  /*10110*/  LOP3.LUT R5, R5, 0x70, R0, 0x78, !PT ;  /* 0x0000007005057812 */ /* 0x000fe400078e7800 */
[----:B------:R-:W-:Y:S01]  /*10120*/  LOP3.LUT R18, R3, 0xc00, R18, 0xf8, !PT ;  /* 0x00000c0003127812 */ /* 0x000fe200078ef812 */
[----:B------:R-:W-:Y:S02]  /*10130*/  IMAD.SHL.U32 R3, R4, 0x2, RZ ;  /* 0x0000000204037824 */ /* 0x000fe400078e00ff */
[----:B------:R-:W-:Y:S01]  /*10140*/  IMAD.IADD R5, R2, 0x1, R5 ;  /* 0x0000000102057824 */ /* 0x000fe200078e0205 */
[----:B------:R-:W-:Y:S01]  /*10150*/  LOP3.LUT R2, R0, 0x3f0, RZ, 0xc0, !PT ;  /* 0x000003f000027812 */ /* 0x000fe200078ec0ff */
[----:B------:R-:W-:-:S03]  /*10160*/  IMAD.MOV.U32 R4, RZ, RZ, 0x20 ;  /* 0x00000020ff047424 */ /* 0x000fc600078e00ff */
[----:B------:R-:W-:Y:S01]  /*10170*/  LOP3.LUT R3, R2, 0x70, R3, 0x78, !PT ;  /* 0x0000007002037812 */ /* 0x000fe200078e7803 */
[----:B------:R-:W-:Y:S01]  /*10180*/  IMAD.SHL.U32 R2, R6, 0x10, RZ ;  /* 0x0000001006027824 */ /* 0x000fe200078e00ff */
[----:B------:R-:W-:Y:S01]  /*10190*/  SHF.R.U32.HI R6, RZ, 0x3, R6 ;  /* 0x00000003ff067819 */ /* 0x000fe20000011606 */
[----:B------:R0:W-:Y:S03]  /*101a0*/  STL [R1+0x8], R5 ;  /* 0x0000080501007387 */ /* 0x0001e60000100800 */
[----:B------:R-:W-:Y:S01]  /*101b0*/  LOP3.LUT R2, R3, 0x400, R2, 0xf8, !PT ;  /* 0x0000040003027812 */ /* 0x000fe200078ef802 */
[----:B------:R-:W-:Y:S01]  /*101c0*/  IMAD.MOV.U32 R3, RZ, RZ, 0x40 ;  /* 0x00000040ff037424 */ /* 0x000fe200078e00ff */
[----:B------:R-:W-:-:S03]  /*101d0*/  LOP3.LUT R6, R6, 0x70, R0, 0xf8, !PT ;  /* 0x0000007006067812 */ /* 0x000fc600078ef800 */
[----:B------:R-:W-:Y:S01]  /*101e0*/  IMAD.IADD R2, R17, 0x1, R2 ;  /* 0x0000000111027824 */ /* 0x000fe200078e0202 */
[----:B------:R-:W-:Y:S02]  /*101f0*/  SEL R3, R3, 0xffffffc0, !P2 ;  /* 0xffffffc003037807 */ /* 0x000fe40005000000 */
[----:B0-----:R-:W-:Y:S02]  /*10200*/  SEL R5, R4, 0xffffffe0, !P1 ;  /* 0xffffffe004057807 */ /* 0x001fe40004800000 */
[----:B------:R-:W-:Y:S01]  /*10210*/  LOP3.LUT R4, R0, 0x70, RZ, 0xc0, !PT ;  /* 0x0000007000047812 */ /* 0x000fe200078ec0ff */
[----:B------:R-:W-:Y:S01]  /*10220*/  IMAD.MOV.U32 R0, RZ, RZ, 0x1 ;  /* 0x00000001ff007424 */ /* 0x000fe200078e00ff */
[----:B------:R-:W-:Y:S04]  /*10230*/  STL [R1+0x28], R3 ;  /* 0x0000280301007387 */ /* 0x000fe80000100800 */
[----:B------:R0:W-:Y:S04]  /*10240*/  STL [R1+0x2c], R5 ;  /* 0x00002c0501007387 */ /* 0x0001e80000100800 */
[----:B------:R1:W-:Y:S04]  /*10250*/  STL [R1+0x38], R2 ;  /* 0x0000380201007387 */ /* 0x0003e80000100800 */
[----:B------:R-:W-:Y:S01]  /*10260*/  STL [R1+0x40], RZ ;  /* 0x000040ff01007387 */ /* 0x000fe20000100800 */
[----:B0-----:R-:W-:-:S03]  /*10270*/  IMAD.IADD R5, R3, 0x1, R5 ;  /* 0x0000000103057824 */ /* 0x001fc600078e0205 */
[----:B------:R0:W-:Y:S01]  /*10280*/  STL [R1+0xc], R0 ;  /* 0x00000c0001007387 */ /* 0x0001e20000100800 */
[----:B-1----:R-:W-:-:S03]  /*10290*/  LOP3.LUT R2, R4, 0x80, RZ, 0xfc, !PT ;  /* 0x0000008004027812 */ /* 0x002fc600078efcff */
[----:B------:R1:W-:Y:S04]  /*102a0*/  STL [R1+0x4], RZ ;  /* 0x000004ff01007387 */ /* 0x0003e80000100800 */
[----:B------:R1:W-:Y:S01]  /*102b0*/  STL [R1+0x30], R5 ;  /* 0x0000300501007387 */ /* 0x0003e20000100800 */
[----:B0-----:R-:W-:-:S05]  /*102c0*/  IMAD.IADD R0, R3, 0x1, R18 ;  /* 0x0000000103007824 */ /* 0x001fca00078e0212 */
[----:B------:R1:W-:Y:S02]  /*102d0*/  STL [R1+0x34], R0 ;  /* 0x0000340001007387 */ /* 0x0003e40000100800 */
.L_x_269:
[----:B------:R-:W-:Y:S01]  /*102e0*/  ULDC.64 UR4, c[0x0][0xc88] ;  /* 0x0003220000047ab9 */ /* 0x000fe20000000a00 */
[----:B------:R-:W-:Y:S01]  /*102f0*/  ULDC.64 UR6, c[0x0][0xa18] ;  /* 0x0002860000067ab9 */ /* 0x000fe20000000a00 */
[----:B------:R-:W-:Y:S01]  /*10300*/  UIMAD.WIDE UR4, UR43, 0x4, UR4 ;  /* 0x000000042b0478a5 */ /* 0x000fe2000f8e0204 */
[----:B--2---:R-:W2:Y:S01]  /*10310*/  LDL.LU R10, [R1+0x18] ;  /* 0x00001800010a7983 */ /* 0x004ea20000300800 */
[----:B------:R-:W-:Y:S01]  /*10320*/  ULDC UR8, c[0x0][0x288] ;  /* 0x0000a20000087ab9 */ /* 0x000fe20000000800 */
[----:B0-----:R-:W0:Y:S03]  /*10330*/  LDC R9, c[0x0][0x2f0] ;  /* 0x0000bc00ff097b82 */ /* 0x001e260000000800 */
[----:B------:R-:W-:Y:S02]  /*10340*/  IMAD.U32 R2, RZ, RZ, UR4 ;  /* 0x00000004ff027e24 */ /* 0x000fe4000f8e00ff */
[----:B------:R-:W-:Y:S01]  /*10350*/  IMAD.U32 R3, RZ, RZ, UR5 ;  /* 0x00000005ff037e24 */ /* 0x000fe2000f8e00ff */
[----:B------:R-:W-:Y:S01]  /*10360*/  UISETP.NE.U32.AND UP0, UPT, UR6, URZ, UPT ;  /* 0x0000003f0600728c */ /* 0x000fe2000bf05070 */
[----:B-1----:R-:W-:Y:S01]  /*10370*/  IMAD.U32 R0, RZ, RZ, UR8 ;  /* 0x00000008ff007e24 */ /* 0x002fe2000f8e00ff */
[----:B------:R-:W-:Y:S01]  /*10380*/  ULDC.64 UR4, c[0x0][0xa28] ;  /* 0x00028a0000047ab9 */ /* 0x000fe20000000a00 */
[----:B------:R-:W-:Y:S01]  /*10390*/  ULDC.64 UR8, c[0x0][0xa08] ;  /* 0x0002820000087ab9 */ /* 0x000fe20000000a00 */
[----:B------:R-:W3:Y:S01]  /*103a0*/  LDG.E R2, desc[UR48][R2.64] ;  /* 0x0000003002027981 */ /* 0x000ee2000c1e1900 */
[----:B------:R-:W-:-:S02]  /*103b0*/  UISETP.NE.AND.EX UP0, UPT, UR7, URZ, UPT, UP0 ;  /* 0x0000003f0700728c */ /* 0x000fc4000bf05300 */
[----:B------:R-:W-:-:S04]  /*103c0*/  UISETP.NE.U32.AND UP1, UPT, UR4, URZ, UPT ;  /* 0x0000003f0400728c */ /* 0x000fc8000bf25070 */
[----:B------:R-:W-:Y:S01]  /*103d0*/  PLOP3.LUT P3, PT, PT, PT, UP0, 0x80, 0x0 ;  /* 0x000000000000781c */ /* 0x000fe20003f6f008 */
[----:B------:R-:W-:Y:S01]  /*103e0*/  UISETP.NE.AND.EX UP1, UPT, UR5, URZ, UPT, UP1 ;  /* 0x0000003f0500728c */ /* 0x000fe2000bf25310 */
[----:B------:R-:W-:-:S05]  /*103f0*/  ISETP.NE.U32.AND P2, PT, RZ, UR8, PT ;  /* 0x00000008ff007c0c */ /* 0x000fca000bf45070 */
[----:B------:R-:W-:Y:S02]  /*10400*/  PLOP3.LUT P4, PT, PT, PT, UP1, 0x80, 0x0 ;  /* 0x000000000000781c */ /* 0x000fe40003f8f018 */
[----:B---3--:R-:W-:Y:S02]  /*10410*/  R2UR UR47, R2 ;  /* 0x00000000022f72ca */ /* 0x008fe400000e0000 */
[----:B------:R-:W1:Y:S11]  /*10420*/  LDC.64 R2, c[0x0][0x418] ;  /* 0x00010600ff027b82 */ /* 0x000e760000000a00 */
[----:B------:R-:W-:-:S02]  /*10430*/  USHF.R.S32.HI UR46, URZ, 0x1f, UR47 ;  /* 0x0000001f3f2e7899 */ /* 0x000fc4000801142f */
[----:B------:R-:W-:Y:S02]  /*10440*/  USHF.L.U32 UR44, UR47, 0x2, URZ ;  /* 0x000000022f2c7899 */ /* 0x000fe4000800063f */
[----:B------:R-:W-:Y:S02]  /*10450*/  USHF.L.U64.HI UR45, UR47, 0x2, UR46 ;  /* 0x000000022f2d7899 */ /* 0x000fe4000801022e */
[----:B------:R-:W-:Y:S02]  /*10460*/  @UP0 UIADD3 UR6, UP3, UR44, UR6, URZ ;  /* 0x000000062c060290 */ /* 0x000fe4000ff7e03f */
[----:B------:R-:W-:Y:S02]  /*10470*/  @UP1 ULEA UR4, UP2, UR47, UR4, 0x2 ;  /* 0x000000042f041291 */ /* 0x000fe4000f84103f */
[----:B------:R-:W-:Y:S02]  /*10480*/  @UP0 UIADD3.X UR7, UR45, UR7, URZ, UP3, !UPT ;  /* 0x000000072d070290 */ /* 0x000fe40009ffe43f */
[----:B------:R-:W-:Y:S01]  /*10490*/  IMAD.U32 R4, RZ, RZ, UR6 ;  /* 0x00000006ff047e24 */ /* 0x000fe2000f8e00ff */
[----:B------:R-:W-:-:S03]  /*104a0*/  @UP1 ULEA.HI.X UR5, UR47, UR5, UR46, 0x2, UP2 ;  /* 0x000000052f051291 */ /* 0x000fc600090f142e */
[----:B------:R-:W-:Y:S01]  /*104b0*/  IMAD.U32 R5, RZ, RZ, UR7 ;  /* 0x00000007ff057e24 */ /* 0x000fe2000f8e00ff */
[----:B------:R-:W-:-:S04]  /*104c0*/  ULDC.64 UR6, c[0x0][0xa00] ;  /* 0x0002800000067ab9 */ /* 0x000fc80000000a00 */
[----:B------:R3:W4:Y:S01]  /*104d0*/  @P3 LDG.E R0, desc[UR48][R4.64] ;  /* 0x0000003004003981 */ /* 0x000722000c1e1900 */
[----:B------:R-:W-:Y:S02]  /*104e0*/  ISETP.NE.U32.AND P0, PT, RZ, UR6, PT ;  /* 0x00000006ff007c0c */ /* 0x000fe4000bf05070 */
[----:B------:R-:W-:Y:S02]  /*104f0*/  ISETP.NE.AND.EX P2, PT, RZ, UR9, PT, P2 ;  /* 0x00000009ff007c0c */ /* 0x000fe4000bf45320 */
[----:B------:R-:W-:Y:S02]  /*10500*/  ISETP.NE.AND.EX P0, PT, RZ, UR7, PT, P0 ;  /* 0x00000007ff007c0c */ /* 0x000fe4000bf05300 */
[----:B-1----:R-:W-:Y:S01]  /*10510*/  ISETP.NE.U32.AND P1, PT, R2, RZ, PT ;  /* 0x000000ff0200720c */ /* 0x002fe20003f25070 */
[----:B---3--:R-:W-:Y:S01]  /*10520*/  IMAD.U32 R4, RZ, RZ, UR4 ;  /* 0x00000004ff047e24 */ /* 0x008fe2000f8e00ff */
[----:B------:R-:W-:Y:S01]  /*10530*/  UIADD3 UR4, UP0, UR44, UR6, URZ ;  /* 0x000000062c047290 */ /* 0x000fe2000ff1e03f */
[----:B------:R-:W-:Y:S01]  /*10540*/  IMAD.U32 R5, RZ, RZ, UR5 ;  /* 0x00000005ff057e24 */ /* 0x000fe2000f8e00ff */
[----:B------:R-:W-:-:S02]  /*10550*/  UIADD3 UR6, UP1, UR44, UR8, URZ ;  /* 0x000000082c067290 */ /* 0x000fc4000ff3e03f */
[----:B------:R-:W-:Y:S02]  /*10560*/  UIADD3.X UR5, UR45, UR7, URZ, UP0, !UPT ;  /* 0x000000072d057290 */ /* 0x000fe400087fe43f */
[----:B------:R-:W-:Y:S01]  /*10570*/  UIADD3.X UR7, UR45, UR9, URZ, UP1, !UPT ;  /* 0x000000092d077290 */ /* 0x000fe20008ffe43f */
[----:B------:R1:W3:Y:S01]  /*10580*/  @P4 LDG.E R8, desc[UR48][R4.64] ;  /* 0x0000003004084981 */ /* 0x0002e2000c1e1900 */
[----:B------:R-:W-:-:S04]  /*10590*/  IMAD.U32 R6, RZ, RZ, UR6 ;  /* 0x00000006ff067e24 */ /* 0x000fc8000f8e00ff */
[----:B------:R-:W-:Y:S02]  /*105a0*/  IMAD.U32 R7, RZ, RZ, UR7 ;  /* 0x00000007ff077e24 */ /* 0x000fe4000f8e00ff */
[----:B-1----:R-:W-:Y:S02]  /*105b0*/  IMAD.U32 R4, RZ, RZ, UR4 ;  /* 0x00000004ff047e24 */ /* 0x002fe4000f8e00ff */
[----:B------:R-:W-:-:S05]  /*105c0*/  IMAD.U32 R5, RZ, RZ, UR5 ;  /* 0x00000005ff057e24 */ /* 0x000fca000f8e00ff */
[----:B------:R-:W5:Y:S04]  /*105d0*/  @P0 LDG.E R2, desc[UR48][R4.64] ;  /* 0x0000003004020981 */ /* 0x000f68000c1e1900 */
[----:B----4-:R1:W-:Y:S04]  /*105e0*/  STL [R1+0x3c], R0 ;  /* 0x00003c0001007387 */ /* 0x0103e80000100800 */
[----:B-1----:R-:W4:Y:S01]  /*105f0*/  @P2 LDG.E R0, desc[UR48][R6.64] ;  /* 0x0000003006002981 */ /* 0x002f22000c1e1900 */
[----:B------:R-:W-:Y:S02]  /*10600*/  ISETP.NE.AND.EX P1, PT, R3, RZ, PT, P1 ;  /* 0x000000ff0300720c */ /* 0x000fe40003f25310 */
[----:B------:R-:W1:Y:S01]  /*10610*/  LDC R3, c[0x0][0x424] ;  /* 0x00010900ff037b82 */ /* 0x000e620000000800 */
[----:B------:R-:W-:Y:S01]  /*10620*/  UMOV UR40, URZ ;  /* 0x0000003f00287c82 */ /* 0x000fe20008000000 */
[----:B------:R-:W-:Y:S01]  /*10630*/  UMOV UR4, URZ ;  /* 0x0000003f00047c82 */ /* 0x000fe20008000000 */
[----:B------:R-:W-:Y:S01]  /*10640*/  UMOV UR50, URZ ;  /* 0x0000003f00327c82 */ /* 0x000fe20008000000 */
[----:B---3--:R-:W-:-:S02]  /*10650*/  @P4 R2UR UR4, R8 ;  /* 0x00000000080442ca */ /* 0x008fc400000e0000 */
[C---:B--2---:R-:W-:Y:S02]  /*10660*/  LOP3.LUT R8, R10.reuse, 0xff0000, RZ, 0xc0, !PT ;  /* 0x00ff00000a087812 */ /* 0x044fe400078ec0ff */
[----:B------:R-:W-:Y:S02]  /*10670*/  R2UR UR36, R10 ;  /* 0x000000000a2472ca */ /* 0x000fe400000e0000 */
[----:B-----5:R-:W-:Y:S02]  /*10680*/  @P0 R2UR UR50, R2 ;  /* 0x00000000023202ca */ /* 0x020fe400000e0000 */
[----:B----4-:R-:W-:Y:S02]  /*10690*/  @P2 R2UR UR40, R0 ;  /* 0x00000000002822ca */ /* 0x010fe400000e0000 */
[----:B------:R-:W-:-:S04]  /*106a0*/  LOP3.LUT R0, R10, 0xff000000, RZ, 0xc0, !PT ;  /* 0xff0000000a007812 */ /* 0x000fc800078ec0ff */
[----:B------:R-:W-:-:S04]  /*106b0*/  SHF.R.U32.HI R0, RZ, 0x8, R0 ;  /* 0x00000008ff007819 */ /* 0x000fc80000011600 */
[----:B------:R-:W-:Y:S01]  /*106c0*/  LEA.HI R8, R8, R0, RZ, 0x10 ;  /* 0x0000000008087211 */ /* 0x000fe200078f80ff */
[----:B01----:R-:W-:Y:S06]  /*106d0*/  @P3 BRA `(.L_x_200) ;  /* 0x0000000000143947 */ /* 0x003fec0003800000 */
[----:B------:R-:W-:Y:S05]  /*106e0*/  @!P0 BRA `(.L_x_200) ;  /* 0x0000000000108947 */ /* 0x000fea0003800000 */
[----:B------:R-:W2:Y:S04]  /*106f0*/  LDG.E R0, desc[UR48][R4.64] ;  /* 0x0000003004007981 */ /* 0x000ea8000c1e1900 */
[----:B------:R-:W2:Y:S02]  /*10700*/  LDG.E R4, desc[UR48][R4.64+0x4] ;  /* 0x0000043004047981 */ /* 0x000ea4000c1e1900 */
[----:B--2---:R-:W-:-:S05]  /*10710*/  IMAD.IADD R0, R4, 0x1, -R0 ;  /* 0x0000000104007824 */ /* 0x004fca00078e0a00 */
[----:B------:R0:W-:Y:S02]  /*10720*/  STL [R1+0x3c], R0 ;  /* 0x00003c0001007387 */ /* 0x0001e40000100800 */
.L_x_200:
[----:B0-----:R-:W-:Y:S01]  /*10730*/  IMAD.U32 R0, RZ, RZ, UR47 ;  /* 0x0000002fff007e24 */ /* 0x001fe2000f8e00ff */
[----:B------:R-:W-:Y:S01]  /*10740*/  ULDC.64 UR6, c[0x0][0xa20] ;  /* 0x0002880000067ab9 */ /* 0x000fe20000000a00 */
[----:B------:R-:W-:Y:S01]  /*10750*/  SEL R2, R3, 0x1, P1 ;  /* 0x0000000103027807 */ /* 0x000fe20000800000 */
[----:B------:R-:W-:Y:S01]  /*10760*/  ULOP3.LUT UR36, UR36, 0xffff, URZ, 0xc0, !UPT ;  /* 0x0000ffff24247892 */ /* 0x000fe2000f8ec03f */
[----:B------:R-:W-:Y:S01]  /*10770*/  ISETP.NE.U32.AND P0, PT, RZ, UR6, PT ;  /* 0x00000006ff007c0c */ /* 0x000fe2000bf05070 */
[----:B------:R0:W-:Y:S01]  /*10780*/  STL [R1+0x18], R0 ;  /* 0x0000180001007387 */ /* 0x0001e20000100800 */
[----:B------:R-:W-:Y:S01]  /*10790*/  UIADD3 UR40, UR40, UR4, URZ ;  /* 0x0000000428287290 */ /* 0x000fe2000fffe03f */
[----:B------:R-:W-:Y:S01]  /*107a0*/  IMAD R2, R2, R9, RZ ;  /* 0x0000000902027224 */ /* 0x000fe200078e02ff */
[----:B------:R-:W-:-:S13]  /*107b0*/  ISETP.NE.AND.EX P0, PT, RZ, UR7, PT, P0 ;  /* 0x00000007ff007c0c */ /* 0x000fda000bf05300 */
[----:B0-----:R-:W-:Y:S05]  /*107c0*/  @!P0 BRA `(.L_x_201) ;  /* 0x0000000000188947 */ /* 0x001fea0003800000 */
[----:B------:R-:W-:-:S04]  /*107d0*/  UIADD3 UR5, UP0, UR44, UR6, URZ ;  /* 0x000000062c057290 */ /* 0x000fc8000ff1e03f */
[----:B------:R-:W-:Y:S02]  /*107e0*/  UIADD3.X UR6, UR45, UR7, URZ, UP0, !UPT ;  /* 0x000000072d067290 */ /* 0x000fe400087fe43f */
[----:B------:R-:W-:-:S04]  /*107f0*/  IMAD.U32 R2, RZ, RZ, UR5 ;  /* 0x00000005ff027e24 */ /* 0x000fc8000f8e00ff */
[----:B------:R-:W-:-:S05]  /*10800*/  IMAD.U32 R3, RZ, RZ, UR6 ;  /* 0x00000006ff037e24 */ /* 0x000fca000f8e00ff */
[----:B------:R0:W5:Y:S01]  /*10810*/  LDG.E R2, desc[UR48][R2.64] ;  /* 0x0000003002027981 */ /* 0x000162000c1e1900 */
[----:B------:R-:W-:Y:S05]  /*10820*/  BRA `(.L_x_202) ;  /* 0x0000000000107947 */ /* 0x000fea0003800000 */
.L_x_201:
[----:B------:R-:W-:Y:S05]  /*10830*/  @!P2 BRA `(.L_x_202) ;  /* 0x00000000000ca947 */ /* 0x000fea0003800000 */
[----:B------:R-:W2:Y:S04]  /*10840*/  LDG.E R2, desc[UR48][R6.64] ;  /* 0x0000003006027981 */ /* 0x000ea8000c1e1900 */
[----:B------:R-:W2:Y:S02]  /*10850*/  LDG.E R6, desc[UR48][R6.64+0x4] ;  /* 0x0000043006067981 */ /* 0x000ea4000c1e1900 */
[----:B--2---:R-:W-:-:S07]  /*10860*/  IMAD.IADD R2, R6, 0x1, -R2 ;  /* 0x0000000106027824 */ /* 0x004fce00078e0a02 */
.L_x_202:
[----:B-----5:R-:W-:-:S04]  /*10870*/  VIADD R2, R2, -UR4 ;  /* 0x8000000402027c36 */ /* 0x020fc80008000000 */
        /* <DEDUP_REMOVED lines=9> */
[----:B------:R-:W1:Y:S02]  /*10910*/  @!P0 LDC R0, c[0x0][0x9f0] ;  /* 0x00027c00ff008b82 */ /* 0x000e640000000800 */
[----:B-1----:R-:W-:Y:S02]  /*10920*/  IABS R4, R0 ;  /* 0x0000000000047213 */ /* 0x002fe40000000000 */
[----:B------:R-:W-:Y:S02]  /*10930*/  IADD3 R5, R0, -0x1, R19 ;  /* 0xffffffff00057810 */ /* 0x000fe40007ffe013 */
[----:B------:R-:W1:Y:S08]  /*10940*/  I2F.RP R2, R4 ;  /* 0x0000000400027306 */ /* 0x000e700000209400 */
[----:B-1----:R-:W1:Y:S02]  /*10950*/  MUFU.RCP R2, R2 ;  /* 0x0000000200027308 */ /* 0x002e640000001000 */
[----:B-1----:R-:W-:-:S06]  /*10960*/  VIADD R2, R2, 0xffffffe ;  /* 0x0ffffffe02027836 */ /* 0x002fcc0000000000 */
[----:B0-----:R0:W1:Y:S02]  /*10970*/  F2I.FTZ.U32.TRUNC.NTZ R3, R2 ;  /* 0x0000000200037305 */ /* 0x001064000021f000 */
[----:B0-----:R-:W-:-:S04]  /*10980*/  LOP3.LUT R2, R5, R0, RZ, 0x3c, !PT ;  /* 0x0000000005027212 */ /* 0x001fc800078e3cff */
[----:B------:R-:W-:Y:S01]  /*10990*/  ISETP.GE.AND P2, PT, R2, RZ, PT ;  /* 0x000000ff0200720c */ /* 0x000fe20003f46270 */
[----:B-1----:R-:W-:-:S04]  /*109a0*/  IMAD.MOV R2, RZ, RZ, -R3 ;  /* 0x000000ffff027224 */ /* 0x002fc800078e0a03 */
[----:B------:R-:W-:Y:S02]  /*109b0*/  IMAD R6, R2, R4, RZ ;  /* 0x0000000402067224 */ /* 0x000fe400078e02ff */
[----:B------:R-:W-:-:S04]  /*109c0*/  IMAD.MOV.U32 R2, RZ, RZ, RZ ;  /* 0x000000ffff027224 */ /* 0x000fc800078e00ff */
[----:B------:R-:W-:Y:S01]  /*109d0*/  IMAD.HI.U32 R2, R3, R6, R2 ;  /* 0x0000000603027227 */ /* 0x000fe200078e0002 */
[----:B------:R-:W-:Y:S02]  /*109e0*/  IABS R3, R5 ;  /* 0x0000000500037213 */ /* 0x000fe40000000000 */
[----:B------:R-:W-:-:S03]  /*109f0*/  IABS R5, R0 ;  /* 0x0000000000057213 */ /* 0x000fc60000000000 */
[----:B------:R-:W-:-:S04]  /*10a00*/  IMAD.HI.U32 R2, R2, R3, RZ ;  /* 0x0000000302027227 */ /* 0x000fc800078e00ff */
[----:B------:R-:W-:-:S04]  /*10a10*/  IMAD.MOV R5, RZ, RZ, -R5 ;  /* 0x000000ffff057224 */ /* 0x000fc800078e0a05 */
[----:B------:R-:W-:-:S05]  /*10a20*/  IMAD R3, R2, R5, R3 ;  /* 0x0000000502037224 */ /* 0x000fca00078e0203 */
[----:B------:R-:W-:-:S13]  /*10a30*/  ISETP.GT.U32.AND P1, PT, R4, R3, PT ;  /* 0x000000030400720c */ /* 0x000fda0003f24070 */
[----:B------:R-:W-:Y:S02]  /*10a40*/  @!P1 IMAD.IADD R3, R3, 0x1, -R4 ;  /* 0x0000000103039824 */ /* 0x000fe400078e0a04 */
[----:B------:R-:W-:Y:S01]  /*10a50*/  @!P1 VIADD R2, R2, 0x1 ;  /* 0x0000000102029836 */ /* 0x000fe20000000000 */
[----:B------:R-:W-:Y:S02]  /*10a60*/  ISETP.NE.AND P1, PT, R0, RZ, PT ;  /* 0x000000ff0000720c */ /* 0x000fe40003f25270 */
[----:B------:R-:W-:-:S13]  /*10a70*/  ISETP.GE.U32.AND P0, PT, R3, R4, PT ;  /* 0x000000040300720c */ /* 0x000fda0003f06070 */
[----:B------:R-:W-:-:S04]  /*10a80*/  @P0 VIADD R2, R2, 0x1 ;  /* 0x0000000102020836 */ /* 0x000fc80000000000 */
[----:B------:R-:W-:Y:S01]  /*10a90*/  @!P2 IMAD.MOV R2, RZ, RZ, -R2 ;  /* 0x000000ffff02a224 */ /* 0x000fe200078e0a02 */
[----:B------:R-:W-:-:S05]  /*10aa0*/  @!P1 LOP3.LUT R2, RZ, R0, RZ, 0x33, !PT ;  /* 0x00000000ff029212 */ /* 0x000fca00078e33ff */
[----:B------:R-:W-:-:S07]  /*10ab0*/  IMAD.MOV.U32 R0, RZ, RZ, R2 ;  /* 0x000000ffff007224 */ /* 0x000fce00078e0002 */
.L_x_203:
[----:B------:R-:W-:Y:S01]  /*10ac0*/  LOP3.LUT R8, R8, 0xff, RZ, 0xc0, !PT ;  /* 0x000000ff08087812 */ /* 0x000fe200078ec0ff */
[----:B------:R-:W-:Y:S04]  /*10ad0*/  BSSY B7, `(.L_x_204) ;  /* 0x00003f3000077945 */ /* 0x000fe80003800000 */
[----:B------:R-:W-:-:S05]  /*10ae0*/  IMAD R2, R8, R0, RZ ;  /* 0x0000000008027224 */ /* 0x000fca00078e02ff */
[----:B------:R1:W-:Y:S01]  /*10af0*/  STL [R1+0x1c], R2 ;  /* 0x00001c0201007387 */ /* 0x0003e20000100800 */
[----:B------:R-:W-:-:S04]  /*10b00*/  VIADDMNMX R19, R2, R0, R19, PT ;  /* 0x0000000002137246 */ /* 0x000fc80003800113 */
[----:B------:R-:W-:-:S13]  /*10b10*/  ISETP.GT.AND P0, PT, R19, R2, PT ;  /* 0x000000021300720c */ /* 0x000fda0003f04270 */
[----:B-1----:R-:W-:Y:S05]  /*10b20*/  @P0 BRA `(.L_x_205) ;  /* 0x0000000000480947 */ /* 0x002fea0003800000 */
[----:B------:R-:W1:Y:S02]  /*10b30*/  S2R R2, SR_TID.X ;  /* 0x0000000000027919 */ /* 0x000e640000002100 */
[----:B-1----:R-:W-:-:S04]  /*10b40*/  LOP3.LUT R2, R2, 0x7f, RZ, 0xc0, !PT ;  /* 0x0000007f02027812 */ /* 0x002fc800078ec0ff */
[----:B------:R-:W-:-:S13]  /*10b50*/  ISETP.NE.AND P0, PT, R2, RZ, PT ;  /* 0x000000ff0200720c */ /* 0x000fda0003f05270 */
[----:B------:R-:W-:Y:S05]  /*10b60*/  @P0 BRA `(.L_x_206) ;  /* 0x0000003c00a40947 */ /* 0x000fea0003800000 */
[----:B0-----:R-:W0:Y:S01]  /*10b70*/  S2R R3, SR_LANEID ;  /* 0x0000000000037919 */ /* 0x001e220000000000 */
[----:B------:R-:W-:Y:S01]  /*10b80*/  VOTEU.ANY UR4, UPT, PT ;  /* 0x0000000000047886 */ /* 0x000fe200038e0100 */
[----:B------:R-:W1:Y:S01]  /*10b90*/  LDC.64 R4, c[0x0][0xc60] ;  /* 0x00031800ff047b82 */ /* 0x000e620000000a00 */
[----:B------:R-:W0:Y:S08]  /*10ba0*/  FLO.U32 R0, UR4 ;  /* 0x0000000400007d00 */ /* 0x000e3000080e0000 */
[----:B------:R-:W1:Y:S01]  /*10bb0*/  POPC R2, UR4 ;  /* 0x0000000400027d09 */ /* 0x000e620008000000 */
[----:B0-----:R-:W-:-:S13]  /*10bc0*/  ISETP.EQ.U32.AND P0, PT, R0, R3, PT ;  /* 0x000000030000720c */ /* 0x001fda0003f02070 */
[----:B-1----:R-:W2:Y:S01]  /*10bd0*/  @P0 ATOMG.E.ADD.STRONG.GPU PT, R5, desc[UR48][R4.64], R2 ;  /* 0x00000002040509a8 */ /* 0x002ea200081ee1f0 */
[----:B------:R-:W0:Y:S02]  /*10be0*/  S2R R3, SR_LTMASK ;  /* 0x0000000000037919 */ /* 0x000e240000003900 */
[----:B0-----:R-:W-:-:S06]  /*10bf0*/  LOP3.LUT R3, R3, UR4, RZ, 0xc0, !PT ;  /* 0x0000000403037c12 */ /* 0x001fcc000f8ec0ff */
[----:B------:R-:W0:Y:S01]  /*10c00*/  POPC R3, R3 ;  /* 0x0000000300037309 */ /* 0x000e220000000000 */
[----:B--2---:R-:W0:Y:S02]  /*10c10*/  SHFL.IDX PT, R0, R5, R0, 0x1f ;  /* 0x00001f0005007589 */ /* 0x004e2400000e0000 */
[----:B0-----:R-:W-:-:S05]  /*10c20*/  IADD3 R0, R0, UR41, R3 ;  /* 0x0000002900007c10 */ /* 0x001fca000fffe003 */
[----:B------:R1:W-:Y:S01]  /*10c30*/  STL [R1+0x10], R0 ;  /* 0x0000100001007387 */ /* 0x0003e20000100800 */
[----:B------:R-:W-:Y:S05]  /*10c40*/  BRA `(.L_x_206) ;  /* 0x0000003c006c7947 */ /* 0x000fea0003800000 */
.L_x_205:
[----:B------:R-:W-:Y:S01]  /*10c50*/  VIADD R0, R17, 0x28400 ;  /* 0x0002840011007836 */ /* 0x000fe20000000000 */
[----:B------:R-:W-:Y:S04]  /*10c60*/  BSSY B6, `(.L_x_207) ;  /* 0x0000013000067945 */ /* 0x000fe80003800000 */
[----:B------:R-:W-:-:S13]  /*10c70*/  LOP3.LUT P0, RZ, R0, 0x3ff, RZ, 0xc0, !PT ;  /* 0x000003ff00ff7812 */ /* 0x000fda000780c0ff */
[----:B------:R-:W-:Y:S05]  /*10c80*/  @!P0 BRA `(.L_x_208) ;  /* 0x0000000000408947 */ /* 0x000fea0003800000 */
[----:B------:R-:W-:Y:S01]  /*10c90*/  MOV R2, 0x0 ;  /* 0x0000000000027802 */ /* 0x000fe20000000f00 */
[----:B------:R-:W-:Y:S01]  /*10ca0*/  ULDC.64 UR6, c[0x4][0x1c8] ;  /* 0x0100720000067ab9 */ /* 0x000fe20000000a00 */
[----:B------:R-:W-:Y:S01]  /*10cb0*/  ULDC.64 UR8, c[0x4][0x1d0] ;  /* 0x0100740000087ab9 */ /* 0x000fe20000000a00 */
[----:B------:R-:W-:Y:S01]  /*10cc0*/  ULDC.64 UR4, c[0x4][0x118] ;  /* 0x0100460000047ab9 */ /* 0x000fe20000000a00 */
[----:B------:R-:W-:Y:S02]  /*10cd0*/  IMAD.U32 R4, RZ, RZ, UR6 ;  /* 0x00000006ff047e24 */ /* 0x000fe4000f8e00ff */
[----:B0-----:R-:W0:Y:S01]  /*10ce0*/  LDC.64 R2, c[0x4][R2] ;  /* 0x0100000002027b82 */ /* 0x001e220000000a00 */
        /* <DEDUP_REMOVED lines=10> */
.L_x_208:
[----:B------:R-:W-:Y:S05]  /*10d90*/  BSYNC B6 ;  /* 0x0000000000067941 */ /* 0x000fea0003800000 */
.L_x_207:
[----:B------:R-:W2:Y:S01]  /*10da0*/  LDL.LU R16, [R1+0x20] ;  /* 0x0000200001107983 */ /* 0x000ea20000300800 */
[----:B------:R-:W-:Y:S01]  /*10db0*/  VIADD R0, R17, 0x10400 ;  /* 0x0001040011007836 */ /* 0x000fe20000000000 */
[----:B------:R-:W-:Y:S04]  /*10dc0*/  BSSY B6, `(.L_x_209) ;  /* 0x0000016000067945 */ /* 0x000fe80003800000 */
[----:B------:R-:W-:Y:S02]  /*10dd0*/  LOP3.LUT P0, RZ, R0, 0x3ff, RZ, 0xc0, !PT ;  /* 0x000003ff00ff7812 */ /* 0x000fe4000780c0ff */
[----:B--2---:R-:W-:-:S11]  /*10de0*/  LOP3.LUT R16, R16, 0xfffffffe, RZ, 0xc0, !PT ;  /* 0xfffffffe10107812 */ /* 0x004fd600078ec0ff */
[----:B------:R-:W-:-:S05]  /*10df0*/  @P0 LOP3.LUT R16, R16, 0x1, RZ, 0xfc, !PT ;  /* 0x0000000110100812 */ /* 0x000fca00078efcff */
[----:B------:R1:W-:Y:S01]  /*10e00*/  STL [R1+0x20], R16 ;  /* 0x0000201001007387 */ /* 0x0003e20000100800 */
        /* <DEDUP_REMOVED lines=16> */
[----:B01----:R-:W-:Y:S05]  /*10f10*/  CALL.ABS.NOINC R2 ;  /* 0x0000000002007343 */ /* 0x003fea0003c00000 */
.L_x_210:
[----:B------:R-:W-:Y:S05]  /*10f20*/  BSYNC B6 ;  /* 0x0000000000067941 */ /* 0x000fea0003800000 */
.L_x_209:
[----:B------:R-:W-:Y:S01]  /*10f30*/  VIADD R0, R17, 0x400 ;  /* 0x0000040011007836 */ /* 0x000fe20000000000 */
[----:B------:R-:W-:Y:S04]  /*10f40*/  BSSY B6, `(.L_x_211) ;  /* 0x0000014000067945 */ /* 0x000fe80003800000 */
[----:B------:R2:W-:Y:S01]  /*10f50*/  STL [R1], R0 ;  /* 0x0000000001007387 */ /* 0x0005e20000100800 */
[----:B------:R-:W-:-:S13]  /*10f60*/  LOP3.LUT P0, RZ, R0, 0x3ff, RZ, 0xc0, !PT ;  /* 0x000003ff00ff7812 */ /* 0x000fda000780c0ff */
[----:B--2---:R-:W-:Y:S05]  /*10f70*/  @!P0 BRA `(.L_x_212) ;  /* 0x0000000000408947 */ /* 0x004fea0003800000 */
        /* <DEDUP_REMOVED lines=16> */
.L_x_212:
[----:B------:R-:W-:Y:S05]  /*11080*/  BSYNC B6 ;  /* 0x0000000000067941 */ /* 0x000fea0003800000 */
.L_x_211:
[----:B------:R-:W-:Y:S01]  /*11090*/  LOP3.LUT P6, RZ, R16, 0x1, RZ, 0xc0, !PT ;  /* 0x0000000110ff7812 */ /* 0x000fe200078cc0ff */
[----:B------:R-:W-:-:S12]  /*110a0*/  BSSY B6, `(.L_x_213) ;  /* 0x0000012000067945 */ /* 0x000fd80003800000 */
        /* <DEDUP_REMOVED lines=17> */
.L_x_214:
[----:B------:R-:W-:Y:S05]  /*111c0*/  BSYNC B6 ;  /* 0x0000000000067941 */ /* 0x000fea0003800000 */
.L_x_213:
[----:B------:R-:W2:Y:S01]  /*111d0*/  LDL R8, [R1+0x18] ;  /* 0x0000180001087983 */ /* 0x000ea20000100800 */
[----:B------:R-:W-:Y:S02]  /*111e0*/  ULDC.64 UR4, c[0x0][0x9f8] ;  /* 0x00027e0000047ab9 */ /* 0x000fe40000000a00 */
[----:B------:R-:W-:-:S04]  /*111f0*/  UISETP.NE.U32.AND UP0, UPT, UR4, URZ, UPT ;  /* 0x0000003f0400728c */ /* 0x000fc8000bf05070 */
[----:B------:R-:W-:-:S06]  /*11200*/  UISETP.NE.AND.EX UP0, UPT, UR5, URZ, UPT, UP0 ;  /* 0x0000003f0500728c */ /* 0x000fcc000bf05300 */
[----:B------:R-:W-:-:S05]  /*11210*/  PLOP3.LUT P0, PT, PT, PT, UP0, 0x80, 0x0 ;  /* 0x000000000000781c */ /* 0x000fca0003f0f008 */
[----:B------:R-:W-:-:S04]  /*11220*/  @UP0 UIADD3 UR4, UP1, UR44, UR4, URZ ;  /* 0x000000042c040290 */ /* 0x000fc8000ff3e03f */
[----:B------:R-:W-:Y:S02]  /*11230*/  @UP0 UIADD3.X UR5, UR45, UR5, URZ, UP1, !UPT ;  /* 0x000000052d050290 */ /* 0x000fe40008ffe43f */
[----:B------:R-:W-:-:S04]  /*11240*/  IMAD.U32 R2, RZ, RZ, UR4 ;  /* 0x00000004ff027e24 */ /* 0x000fc8000f8e00ff */
[----:B0-----:R-:W-:Y:S01]  /*11250*/  IMAD.U32 R3, RZ, RZ, UR5 ;  /* 0x00000005ff037e24 */ /* 0x001fe2000f8e00ff */
[----:B------:R-:W0:Y:S01]  /*11260*/  S2R R0, SR_TID.X ;  /* 0x0000000000007919 */ /* 0x000e220000002100 */
[----:B------:R-:W-:-:S03]  /*11270*/  ULDC.64 UR4, c[0x0][0xa08] ;  /* 0x0002820000047ab9 */ /* 0x000fc60000000a00 */
[----:B--2---:R2:W3:Y:S01]  /*11280*/  @P0 LDG.E R8, desc[UR48][R2.64] ;  /* 0x0000003002080981 */ /* 0x0044e2000c1e1900 */
[----:B0-----:R-:W-:-:S04]  /*11290*/  SHF.R.U32.HI R0, RZ, 0x5, R0 ;  /* 0x00000005ff007819 */ /* 0x001fc80000011600 */
[----:B------:R-:W-:Y:S01]  /*112a0*/  LOP3.LUT R0, R0, 0x3, RZ, 0xc0, !PT ;  /* 0x0000000300007812 */ /* 0x000fe200078ec0ff */
[----:B--2---:R-:W0:Y:S01]  /*112b0*/  LDC.64 R2, c[0x0][0x418] ;  /* 0x00010600ff027b82 */ /* 0x004e220000000a00 */
[----:B---3--:R-:W-:Y:S01]  /*112c0*/  SHF.R.S32.HI R9, RZ, 0x1f, R8 ;  /* 0x0000001fff097819 */ /* 0x008fe20000011408 */
[----:B------:R2:W-:Y:S01]  /*112d0*/  @P0 STL [R1+0x18], R8 ;  /* 0x0000180801000387 */ /* 0x0005e20000100800 */
[----:B0-----:R-:W-:Y:S01]  /*112e0*/  LOP3.LUT P0, RZ, R2, UR4, RZ, 0xfc, !PT ;  /* 0x0000000402ff7c12 */ /* 0x001fe2000f80fcff */
[----:B------:R-:W-:Y:S02]  /*112f0*/  UMOV UR4, 0xffffffff ;  /* 0xffffffff00047882 */ /* 0x000fe40000000000 */
[----:B------:R2:W-:Y:S01]  /*11300*/  STL [R1+0x24], R9 ;  /* 0x0000240901007387 */ /* 0x0005e20000100800 */
[----:B------:R-:W-:-:S04]  /*11310*/  LOP3.LUT P0, RZ, R3, UR5, RZ, 0xfc, P0 ;  /* 0x0000000503ff7c12 */ /* 0x000fc8000800fcff */
[----:B-1----:R-:W-:Y:S01]  /*11320*/  SEL R16, R8, RZ, !P0 ;  /* 0x000000ff08107207 */ /* 0x002fe20004000000 */
[----:B------:R-:W-:Y:S08]  /*11330*/  BRA.DIV UR4, `(.L_x_215) ;  /* 0x0000004a04447947 */ /* 0x000ff0000b800000 */
[----:B------:R0:W1:Y:S02]  /*11340*/  SHFL.IDX PT, R14, R0, RZ, 0x1f ;  /* 0x00001fff000e7589 */ /* 0x00006400000e0000 */
.L_x_288:
[----:B0-----:R-:W3:Y:S01]  /*11350*/  LDL.LU R0, [R1+0x20] ;  /* 0x0000200001007983 */ /* 0x001ee20000300800 */
[----:B------:R-:W-:Y:S02]  /*11360*/  PLOP3.LUT P1, PT, PT, PT, PT, 0x8, 0x0 ;  /* 0x000000000000781c */ /* 0x000fe40003f2e170 */
[----:B-1----:R-:W-:Y:S02]  /*11370*/  ISETP.NE.AND P0, PT, R14, RZ, PT ;  /* 0x000000ff0e00720c */ /* 0x002fe40003f05270 */
[----:B---3--:R-:W-:-:S09]  /*11380*/  LOP3.LUT R0, R0, 0xfffffffe, RZ, 0xc0, !PT ;  /* 0xfffffffe00007812 */ /* 0x008fd200078ec0ff */
[----:B------:R-:W-:-:S05]  /*11390*/  @P1 LOP3.LUT R0, R0, 0x1, RZ, 0xfc, !PT ;  /* 0x0000000100001812 */ /* 0x000fca00078efcff */
[----:B------:R0:W-:Y:S01]  /*113a0*/  STL [R1+0x20], R0 ;  /* 0x0000200001007387 */ /* 0x0001e20000100800 */
[----:B------:R-:W-:Y:S05]  /*113b0*/  @P0 BRA `(.L_x_216) ;  /* 0x0000000400900947 */ /* 0x000fea0003800000 */
[----:B------:R-:W-:Y:S01]  /*113c0*/  UMOV UR4, 0xffffffff ;  /* 0xffffffff00047882 */ /* 0x000fe20000000000 */
[----:B0-----:R-:W-:Y:S02]  /*113d0*/  VIADD R0, R19, 0xffffffff ;  /* 0xffffffff13007836 */ /* 0x001fe40000000000 */
[----:B------:R-:W-:Y:S05]  /*113e0*/  BRA.DIV UR4, `(.L_x_217) ;  /* 0x0000004a04387947 */ /* 0x000fea000b800000 */
[----:B------:R-:W-:-:S13]  /*113f0*/  ELECT P6, URZ, PT ;  /* 0x00000000003f782f */ /* 0x000fda00038c0000 */
.L_x_291:
[----:B------:R-:W-:Y:S05]  /*11400*/  @!P6 BRA `(.L_x_216) ;  /* 0x00000004007ce947 */ /* 0x000fea0003800000 */
[----:B------:R-:W-:-:S04]  /*11410*/  ISETP.NE.U32.AND P0, PT, R2, RZ, PT ;  /* 0x000000ff0200720c */ /* 0x000fc80003f05070 */
[----:B------:R-:W-:-:S13]  /*11420*/  ISETP.NE.AND.EX P0, PT, R3, RZ, PT, P0 ;  /* 0x000000ff0300720c */ /* 0x000fda0003f05300 */
[----:B------:R-:W-:Y:S05]  /*11430*/  @!P0 BRA `(.L_x_218) ;  /* 0x0000000000448947 */ /* 0x000fea0003800000 */
[----:B------:R-:W0:Y:S01]  /*11440*/  LDC R7, c[0x0][0x43c] ;  /* 0x00010f00ff077b82 */ /* 0x000e220000000800 */
[----:B------:R-:W-:Y:S01]  /*11450*/  ULDC.64 UR4, c[0x0][0x428] ;  /* 0x00010a0000047ab9 */ /* 0x000fe20000000a00 */
[----:B0-----:R-:W-:-:S13]  /*11460*/  ISETP.NE.AND P0, PT, R7, 0x1, PT ;  /* 0x000000010700780c */ /* 0x001fda0003f05270 */
[----:B------:R-:W0:Y:S02]  /*11470*/  @P0 LDC.64 R4, c[0x0][0x440] ;  /* 0x00011000ff040b82 */ /* 0x000e240000000a00 */
[----:B0-----:R-:W-:-:S04]  /*11480*/  @P0 IMAD.HI.U32 R6, R0, R4, RZ ;  /* 0x0000000400060227 */ /* 0x001fc800078e00ff */
        /* <DEDUP_REMOVED lines=12> */
.L_x_218:
[----:B0-----:R-:W3:Y:S04]  /*11550*/  LDL R2, [R1+0x4] ;  /* 0x0000040001027983 */ /* 0x001ee80000100800 */
[----:B------:R-:W4:Y:S01]  /*11560*/  LDL R3, [R1+0xc] ;  /* 0x00000c0001037983 */ /* 0x000f220000100800 */
[----:B--2---:R-:W0:Y:S02]  /*11570*/  S2R R8, SR_TID.X ;  /* 0x0000000000087919 */ /* 0x004e240000002100 */
[----:B0-----:R-:W-:-:S04]  /*11580*/  LOP3.LUT R8, R8, 0x7f, RZ, 0xc0, !PT ;  /* 0x0000007f08087812 */ /* 0x001fc800078ec0ff */
[----:B------:R-:W-:Y:S01]  /*11590*/  ISETP.NE.AND P1, PT, R8, RZ, PT ;  /* 0x000000ff0800720c */ /* 0x000fe20003f25270 */
[----:B---3--:R-:W-:Y:S01]  /*115a0*/  IMAD R2, R2, 0x8, R17 ;  /* 0x0000000802027824 */ /* 0x008fe200078e0211 */
[----:B----4-:R-:W-:-:S04]  /*115b0*/  SHF.L.U32 R4, R3, 0x1f, RZ ;  /* 0x0000001f03047819 */ /* 0x010fc800000006ff */
[----:B------:R-:W0:Y:S02]  /*115c0*/  SYNCS.PHASECHK.TRANS64.TRYWAIT P0, [R2+URZ+0x38880], R4 ;  /* 0x03888004020075a7 */ /* 0x000e24000800017f */
[----:B0-----:R-:W-:Y:S05]  /*115d0*/  @!P0 BRA `(.L_x_219) ;  /* 0x0000004400dc8947 */ /* 0x001fea0003800000 */
.L_x_292:
        /* <DEDUP_REMOVED lines=8> */
.L_x_220:
[----:B------:R-:W2:Y:S01]  /*11660*/  LDL R3, [R1+0x4] ;  /* 0x0000040001037983 */ /* 0x000ea20000100800 */
[----:B------:R-:W-:Y:S01]  /*11670*/  R2UR UR33, R2 ;  /* 0x00000000022172ca */ /* 0x000fe200000e0000 */
[----:B------:R-:W-:Y:S01]  /*11680*/  UIADD3 UR4, UP0, UR52, 0x470, URZ ;  /* 0x0000047034047890 */ /* 0x000fe2000ff1e03f */
[----:B------:R-:W-:Y:S01]  /*11690*/  LEA R0, R0, UR40, 0x7 ;  /* 0x0000002800007c11 */ /* 0x000fe2000f8e38ff */
[----:B------:R-:W-:Y:S01]  /*116a0*/  UMOV UR6, 0x0 ;  /* 0x0000000000067882 */ /* 0x000fe20000000000 */
[----:B-----5:R-:W-:Y:S01]  /*116b0*/  R2UR UR37, R16 ;  /* 0x00000000102572ca */ /* 0x020fe200000e0000 */
[----:B------:R-:W-:Y:S01]  /*116c0*/  UIADD3.X UR5, URZ, UR53, URZ, UP0, !UPT ;  /* 0x000000353f057290 */ /* 0x000fe200087fe43f */
[----:B------:R-:W-:Y:S01]  /*116d0*/  R2UR UR35, R0 ;  /* 0x00000000002372ca */ /* 0x000fe200000e0000 */
[----:B------:R-:W-:Y:S01]  /*116e0*/  UMOV UR7, 0x14f00000 ;  /* 0x14f0000000077882 */ /* 0x000fe20000000000 */
[----:B------:R-:W-:Y:S01]  /*116f0*/  UMOV UR34, URZ ;  /* 0x0000003f00227c82 */ /* 0x000fe20008000000 */
[----:B------:R-:W-:Y:S01]  /*11700*/  UMOV UR10, 0x80 ;  /* 0x00000080000a7882 */ /* 0x000fe20000000000 */
[----:B------:R-:W-:-:S03]  /*11710*/  UMOV UR12, UR36 ;  /* 0x00000024000c7c82 */ /* 0x000fc60008000000 */
[----:B------:R-:W-:-:S04]  /*11720*/  UIADD3 UR33, UR33, 0x38870, URZ ;  /* 0x0003887021217890 */ /* 0x000fc8000fffe03f */
[----:B------:R-:W-:Y:S02]  /*11730*/  UMOV UR13, UR37 ;  /* 0x00000025000d7c82 */ /* 0x000fe40008000000 */
[----:B------:R-:W-:Y:S01]  /*11740*/  UMOV UR11, UR35 ;  /* 0x00000023000b7c82 */ /* 0x000fe20008000000 */
[----:B------:R-:W-:Y:S01]  /*11750*/  UMOV UR9, UR33 ;  /* 0x0000002100097c82 */ /* 0x000fe20008000000 */
[----:B--2---:R-:W-:-:S05]  /*11760*/  IMAD R3, R3, 0x8000, R17 ;  /* 0x0000800003037824 */ /* 0x004fca00078e0211 */
[----:B------:R-:W-:-:S13]  /*11770*/  R2UR UR8, R3 ;  /* 0x00000000030872ca */ /* 0x000fda00000e0000 */
[----:B------:R-:W-:Y:S02]  /*11780*/  UIADD3 UR32, UR8, 0x10400, URZ ;  /* 0x0001040008207890 */ /* 0x000fe4000fffe03f */
[----:B------:R-:W-:-:S07]  /*11790*/  UIADD3 UR8, UR8, 0x14400, URZ ;  /* 0x0001440008087890 */ /* 0x000fce000fffe03f */
[----:B------:R1:W-:Y:S02]  /*117a0*/  UTMALDG.4D [UR32], [UR4], desc[UR6] ;  /* 0x00000620040075b4 */ /* 0x0003e40008019000 */
[----:B------:R1:W-:Y:S01]  /*117b0*/  UTMALDG.4D [UR8], [UR4], desc[UR6] ;  /* 0x00000608040075b4 */ /* 0x0003e20008019000 */
[----:B------:R-:W2:Y:S02]  /*117c0*/  SYNCS.PHASECHK.TRANS64.TRYWAIT P0, [R2+URZ+0x38840], R4 ;  /* 0x03884004020075a7 */ /* 0x000ea4000800017f */
[----:B-12---:R-:W-:Y:S05]  /*117d0*/  @!P0 BRA `(.L_x_221) ;  /* 0x0000004400708947 */ /* 0x006fea0003800000 */
.L_x_293:
[----:B------:R-:W-:Y:S05]  /*117e0*/  @P1 BRA `(.L_x_222) ;  /* 0x00000000001c1947 */ /* 0x000fea0003800000 */
[----:B------:R-:W2:Y:S01]  /*117f0*/  S2R R5, SR_TID.X ;  /* 0x0000000000057919 */ /* 0x000ea20000002100 */
[----:B01----:R-:W-:-:S04]  /*11800*/  IMAD.MOV.U32 R4, RZ, RZ, 0x8000 ;  /* 0x00008000ff047424 */ /* 0x003fc800078e00ff */
[----:B------:R3:W-:Y:S01]  /*11810*/  SYNCS.ARRIVE.TRANS64 RZ, [R2+URZ+0x38830], R4 ;  /* 0x0388300402ff79a7 */ /* 0x0007e2000800003f */
[----:B--2---:R-:W-:-:S04]  /*11820*/  LOP3.LUT R5, R5, 0x1f, RZ, 0xc0, !PT ;  /* 0x0000001f05057812 */ /* 0x004fc800078ec0ff */
[----:B------:R-:W-:-:S13]  /*11830*/  ISETP.NE.AND P0, PT, R5, RZ, PT ;  /* 0x000000ff0500720c */ /* 0x000fda0003f05270 */
[----:B---3--:R-:W-:Y:S05]  /*11840*/  @!P0 BRA `(.L_x_222) ;  /* 0x0000000000048947 */ /* 0x008fea0003800000 */
[----:B------:R-:W-:Y:S01]  /*11850*/  BPT.TRAP 0x1 ;  /* 0x000000040000795c */ /* 0x000fe20000300000 */
.L_x_222:
[----:B01----:R-:W2:Y:S01]  /*11860*/  LDL.LU R4, [R1+0x20] ;  /* 0x0000200001047983 */ /* 0x003ea20000300800 */
[----:B------:R-:W-:Y:S01]  /*11870*/  R2UR UR8, R3 ;  /* 0x00000000030872ca */ /* 0x000fe200000e0000 */
[----:B------:R-:W-:Y:S01]  /*11880*/  UIADD3 UR4, UP0, UR52, 0x370, URZ ;  /* 0x0000037034047890 */ /* 0x000fe2000ff1e03f */
[----:B------:R-:W-:Y:S01]  /*11890*/  R2UR UR17, R2 ;  /* 0x00000000021172ca */ /* 0x000fe200000e0000 */
[----:B------:R-:W-:Y:S01]  /*118a0*/  UMOV UR6, 0x0 ;  /* 0x0000000000067882 */ /* 0x000fe20000000000 */
[----:B------:R-:W-:Y:S01]  /*118b0*/  PLOP3.LUT P0, PT, PT, PT, PT, 0x80, 0x0 ;  /* 0x000000000000781c */ /* 0x000fe20003f0f070 */
[----:B------:R-:W-:Y:S01]  /*118c0*/  UIADD3.X UR5, URZ, UR53, URZ, UP0, !UPT ;  /* 0x000000353f057290 */ /* 0x000fe200087fe43f */
[----:B------:R-:W-:Y:S01]  /*118d0*/  R2UR UR19, R0 ;  /* 0x00000000001372ca */ /* 0x000fe200000e0000 */
[----:B------:R-:W-:Y:S01]  /*118e0*/  UMOV UR7, 0x14f00000 ;  /* 0x14f0000000077882 */ /* 0x000fe20000000000 */
[----:B------:R-:W-:Y:S01]  /*118f0*/  R2UR UR21, R16 ;  /* 0x00000000101572ca */ /* 0x000fe200000e0000 */
[----:B------:R-:W-:Y:S01]  /*11900*/  UMOV UR18, URZ ;  /* 0x0000003f00127c82 */ /* 0x000fe20008000000 */
[----:B------:R-:W-:Y:S01]  /*11910*/  UMOV UR20, UR36 ;  /* 0x0000002400147c82 */ /* 0x000fe20008000000 */
[----:B------:R-:W-:Y:S01]  /*11920*/  UMOV UR10, 0x80 ;  /* 0x00000080000a7882 */ /* 0x000fe20000000000 */
[----:B------:R-:W-:Y:S01]  /*11930*/  UMOV UR12, UR36 ;  /* 0x00000024000c7c82 */ /* 0x000fe20008000000 */
[----:B------:R-:W-:-:S02]  /*11940*/  UIADD3 UR16, UR8, 0x28400, URZ ;  /* 0x0002840008107890 */ /* 0x000fc4000fffe03f */
[----:B------:R-:W-:Y:S02]  /*11950*/  UIADD3 UR17, UR17, 0x38830, URZ ;  /* 0x0003883011117890 */ /* 0x000fe4000fffe03f */
[----:B------:R-:W-:Y:S02]  /*11960*/  UIADD3 UR8, UR8, 0x2c400, URZ ;  /* 0x0002c40008087890 */ /* 0x000fe4000fffe03f */
[----:B------:R-:W-:Y:S02]  /*11970*/  UMOV UR11, UR19 ;  /* 0x00000013000b7c82 */ /* 0x000fe40008000000 */
[----:B------:R-:W-:Y:S01]  /*11980*/  UMOV UR13, UR21 ;  /* 0x00000015000d7c82 */ /* 0x000fe20008000000 */
[----:B------:R-:W-:Y:S02]  /*11990*/  UMOV UR9, UR17 ;  /* 0x0000001100097c82 */ /* 0x000fe40008000000 */
[----:B------:R1:W-:Y:S02]  /*119a0*/  UTMALDG.4D [UR16], [UR4], desc[UR6] ;  /* 0x00000610040075b4 */ /* 0x0003e40008019000 */
[----:B------:R1:W-:Y:S01]  /*119b0*/  UTMALDG.4D [UR8], [UR4], desc[UR6] ;  /* 0x00000608040075b4 */ /* 0x0003e20008019000 */
[----:B--2---:R-:W-:-:S04]  /*119c0*/  LOP3.LUT R4, R4, 0xfffffffe, RZ, 0xc0, !PT ;  /* 0xfffffffe04047812 */ /* 0x004fc800078ec0ff */
[----:B------:R-:W-:-:S05]  /*119d0*/  @P0 LOP3.LUT R4, R4, 0x1, RZ, 0xfc, !PT ;  /* 0x0000000104040812 */ /* 0x000fca00078efcff */
[----:B------:R1:W-:Y:S01]  /*119e0*/  STL [R1+0x20], R4 ;  /* 0x0000200401007387 */ /* 0x0003e20000100800 */
[----:B------:R-:W-:Y:S01]  /*119f0*/  NOP ;  /* 0x0000000000007918 */ /* 0x000fe20000000000 */
.L_x_216:
[----:B------:R-:W-:Y:S05]  /*11a00*/  WARPSYNC.ALL ;  /* 0x0000000000007948 */ /* 0x000fea0003800000 */
[----:B0-----:R-:W-:Y:S01]  /*11a10*/  VIADD R0, R17, 0x20400 ;  /* 0x0002040011007836 */ /* 0x001fe20000000000 */
[----:B-1----:R-:W-:Y:S01]  /*11a20*/  USHF.R.S32.HI UR4, URZ, 0x1f, UR50 ;  /* 0x0000001f3f047899 */ /* 0x002fe20008011432 */
[----:B------:R-:W-:Y:S03]  /*11a30*/  BAR.SYNC.DEFER_BLOCKING 0x8, 0x180 ;  /* 0x0206000000007b1d */ /* 0x000fe60000010000 */
[----:B------:R-:W-:-:S03]  /*11a40*/  LOP3.LUT P0, RZ, R0, 0x3ff, RZ, 0xc0, !PT ;  /* 0x000003ff00ff7812 */ /* 0x000fc6000780c0ff */
[----:B------:R-:W-:Y:S01]  /*11a50*/  ULDC.64 UR6, c[0x0][0x298] ;  /* 0x0000a60000067ab9 */ /* 0x000fe20000000a00 */
[----:B------:R-:W-:Y:S01]  /*11a60*/  ULDC.64 UR8, c[0x0][0xa00] ;  /* 0x0002800000087ab9 */ /* 0x000fe20000000a00 */
[----:B------:R-:W-:Y:S01]  /*11a70*/  UIMAD UR4, UR4, UR6, URZ ;  /* 0x00000006040472a4 */ /* 0x000fe2000f8e023f */
[----:B------:R-:W-:Y:S01]  /*11a80*/  BSSY B6, `(.L_x_223) ;  /* 0x0000019000067945 */ /* 0x000fe20003800000 */
[----:B------:R-:W-:Y:S02]  /*11a90*/  UISETP.NE.U32.AND UP0, UPT, UR8, URZ, UPT ;  /* 0x0000003f0800728c */ /* 0x000fe4000bf05070 */
[----:B------:R-:W-:Y:S02]  /*11aa0*/  UIMAD.WIDE.U32 UR44, UR50, UR6, URZ ;  /* 0x00000006322c72a5 */ /* 0x000fe4000f8e003f */
[----:B------:R-:W-:Y:S02]  /*11ab0*/  UIMAD UR4, UR50, UR7, UR4 ;  /* 0x00000007320472a4 */ /* 0x000fe4000f8e0204 */
[----:B------:R-:W-:-:S02]  /*11ac0*/  UISETP.NE.AND.EX UP0, UPT, UR9, URZ, UPT, UP0 ;  /* 0x0000003f0900728c */ /* 0x000fc4000bf05300 */
[----:B------:R-:W-:Y:S02]  /*11ad0*/  UIADD3 UR37, UR45, UR4, URZ ;  /* 0x000000042d257290 */ /* 0x000fe4000fffe03f */
[----:B------:R-:W-:Y:S02]  /*11ae0*/  USEL UR47, UR47, URZ, !UP0 ;  /* 0x0000003f2f2f7287 */ /* 0x000fe4000c000000 */
[----:B------:R-:W-:Y:S01]  /*11af0*/  USEL UR46, UR46, URZ, !UP0 ;  /* 0x0000003f2e2e7287 */ /* 0x000fe2000c000000 */
[----:B------:R-:W-:Y:S11]  /*11b00*/  @!P0 BRA `(.L_x_224) ;  /* 0x0000000000408947 */ /* 0x000ff60003800000 */
        /* <DEDUP_REMOVED lines=11> */
[----:B--2---:R-:W-:Y:S02]  /*11bc0*/  IMAD.MOV.U32 R8, RZ, RZ, 0x70 ;  /* 0x00000070ff087424 */ /* 0x004fe400078e00ff */
[----:B------:R-:W-:Y:S02]  /*11bd0*/  IMAD.MOV.U32 R12, RZ, RZ, 0x1 ;  /* 0x00000001ff0c7424 */ /* 0x000fe400078e00ff */
[----:B------:R-:W-:-:S07]  /*11be0*/  IMAD.MOV.U32 R13, RZ, RZ, RZ ;  /* 0x000000ffff0d7224 */ /* 0x000fce00078e00ff */
[----:B------:R-:W-:-:S07]  /*11bf0*/  LEPC R20, `(.L_x_224) ;  /* 0x000000001014794e */ /* 0x000fce0000000000 */
[----:B0-----:R-:W-:Y:S05]  /*11c00*/  CALL.ABS.NOINC R2 ;  /* 0x0000000002007343 */ /* 0x001fea0003c00000 */
.L_x_224:
[----:B------:R-:W-:Y:S05]  /*11c10*/  BSYNC B6 ;  /* 0x0000000000067941 */ /* 0x000fea0003800000 */
.L_x_223:
[----:B------:R-:W3:Y:S01]  /*11c20*/  LDL.LU R0, [R1+0x14] ;  /* 0x0000140001007983 */ /* 0x000ee20000300800 */
[----:B------:R-:W0:Y:S01]  /*11c30*/  LDC R6, c[0x0][0x448] ;  /* 0x00011200ff067b82 */ /* 0x000e220000000800 */
[----:B------:R-:W-:Y:S01]  /*11c40*/  ULDC.64 UR6, c[0x0][0x2d8] ;  /* 0x0000b60000067ab9 */ /* 0x000fe20000000a00 */
[----:B------:R-:W1:Y:S01]  /*11c50*/  S2R R2, SR_TID.X ;  /* 0x0000000000027919 */ /* 0x000e620000002100 */
[----:B------:R-:W-:Y:S01]  /*11c60*/  UMOV UR4, UR44 ;  /* 0x0000002c00047c82 */ /* 0x000fe20008000000 */
[----:B------:R-:W-:Y:S01]  /*11c70*/  UMOV UR5, UR37 ;  /* 0x0000002500057c82 */ /* 0x000fe20008000000 */
[----:B------:R-:W-:Y:S01]  /*11c80*/  ULDC.64 UR8, c[0x0][0x2e0] ;  /* 0x0000b80000087ab9 */ /* 0x000fe20000000a00 */
[----:B--2---:R2:W5:Y:S01]  /*11c90*/  LDL R9, [R1+0x38] ;  /* 0x0000380001097983 */ /* 0x0045620000100800 */
[----:B0-----:R-:W-:Y:S02]  /*11ca0*/  ISETP.NE.AND P0, PT, R6, 0x1, PT ;  /* 0x000000010600780c */ /* 0x001fe40003f05270 */
[C---:B-1----:R-:W-:Y:S01]  /*11cb0*/  LOP3.LUT R3, R2.reuse, 0x7f, RZ, 0xc0, !PT ;  /* 0x0000007f02037812 */ /* 0x042fe200078ec0ff */
[----:B------:R-:W-:-:S10]  /*11cc0*/  IMAD.SHL.U32 R2, R2, 0x10, RZ ;  /* 0x0000001002027824 */ /* 0x000fd400078e00ff */
[----:B------:R-:W0:Y:S01]  /*11cd0*/  @P0 LDC R4, c[0x0][0x450] ;  /* 0x00011400ff040b82 */ /* 0x000e220000000800 */
[----:B------:R-:W-:-:S04]  /*11ce0*/  SHF.R.U32.HI R3, RZ, 0x3, R3 ;  /* 0x00000003ff037819 */ /* 0x000fc80000011603 */
[----:B------:R-:W-:-:S03]  /*11cf0*/  LOP3.LUT R2, R3, 0x70, R2, 0xf8, !PT ;  /* 0x0000007003027812 */ /* 0x000fc600078ef802 */
[----:B------:R-:W1:Y:S01]  /*11d00*/  @P0 LDC R3, c[0x0][0x44c] ;  /* 0x00011300ff030b82 */ /* 0x000e620000000800 */
[----:B------:R-:W4:Y:S01]  /*11d10*/  S2R R8, SR_TID.X ;  /* 0x0000000000087919 */ /* 0x000f220000002100 */
[----:B------:R-:W-:Y:S01]  /*11d20*/  UIMAD.WIDE.U32 UR4, UR36, UR6, UR4 ;  /* 0x00000006240472a5 */ /* 0x000fe2000f8e0004 */
[----:B------:R-:W2:Y:S03]  /*11d30*/  S2R R7, SR_TID.X ;  /* 0x0000000000077919 */ /* 0x000ea60000002100 */
[----:B------:R-:W-:Y:S02]  /*11d40*/  UIMAD UR5, UR36, UR7, UR5 ;  /* 0x00000007240572a4 */ /* 0x000fe4000f8e0205 */
[----:B------:R-:W-:Y:S02]  /*11d50*/  UIMAD UR6, UR46, UR8, URZ ;  /* 0x000000082e0672a4 */ /* 0x000fe4000f8e023f */
[----:B------:R-:W-:-:S02]  /*11d60*/  UIMAD.WIDE.U32 UR4, UR47, UR8, UR4 ;  /* 0x000000082f0472a5 */ /* 0x000fc4000f8e0004 */
[----:B------:R-:W-:-:S03]  /*11d70*/  UIMAD UR6, UR47, UR9, UR6 ;  /* 0x000000092f0672a4 */ /* 0x000fc6000f8e0206 */
[----:B------:R-:W-:Y:S01]  /*11d80*/  ULDC.64 UR8, c[0x0][0x2d0] ;  /* 0x0000b40000087ab9 */ /* 0x000fe20000000a00 */
[----:B------:R-:W-:Y:S01]  /*11d90*/  UIADD3 UR5, UR5, UR6, URZ ;  /* 0x0000000605057290 */ /* 0x000fe2000fffe03f */
[----:B----4-:R-:W-:Y:S02]  /*11da0*/  IMAD.SHL.U32 R8, R8, 0x10, RZ ;  /* 0x0000001008087824 */ /* 0x010fe400078e00ff */
[----:B--2---:R-:W-:-:S03]  /*11db0*/  IMAD.SHL.U32 R10, R7, 0x10, RZ ;  /* 0x00000010070a7824 */ /* 0x004fc600078e00ff */
[----:B------:R-:W-:Y:S02]  /*11dc0*/  LOP3.LUT R8, R8, 0x70, RZ, 0xc0, !PT ;  /* 0x0000007008087812 */ /* 0x000fe400078ec0ff */
[----:B------:R-:W-:Y:S02]  /*11dd0*/  LOP3.LUT R10, R10, 0x70, RZ, 0xc0, !PT ;  /* 0x000000700a0a7812 */ /* 0x000fe400078ec0ff */
[----:B------:R-:W-:Y:S01]  /*11de0*/  LOP3.LUT R8, R8, 0x80, RZ, 0xfc, !PT ;  /* 0x0000008008087812 */ /* 0x000fe200078efcff */
[----:B---3--:R-:W-:-:S05]  /*11df0*/  IMAD.SHL.U32 R5, R0, 0x80, RZ ;  /* 0x0000008000057824 */ /* 0x008fca00078e00ff */
[----:B------:R-:W-:-:S05]  /*11e00*/  LOP3.LUT R0, R2, R5, RZ, 0xfc, !PT ;  /* 0x0000000502007212 */ /* 0x000fca00078efcff */
[----:B-1----:R-:W-:-:S04]  /*11e10*/  @P0 IMAD.HI.U32 R3, R0, R3, RZ ;  /* 0x0000000300030227 */ /* 0x002fc800078e00ff */
[----:B------:R-:W-:Y:S01]  /*11e20*/  IMAD.MOV.U32 R2, RZ, RZ, R0 ;  /* 0x000000ffff027224 */ /* 0x000fe200078e0000 */
[----:B0-----:R-:W-:-:S05]  /*11e30*/  @P0 SHF.R.U32.HI R2, RZ, R4, R3 ;  /* 0x00000004ff020219 */ /* 0x001fca0000011603 */
[----:B------:R-:W-:-:S04]  /*11e40*/  IMAD.MOV R3, RZ, RZ, -R2 ;  /* 0x000000ffff037224 */ /* 0x000fc800078e0a02 */
[----:B------:R-:W-:Y:S01]  /*11e50*/  IMAD R0, R6, R3, R0 ;  /* 0x0000000306007224 */ /* 0x000fe200078e0200 */
[----:B------:R-:W-:-:S05]  /*11e60*/  SHF.R.S32.HI R3, RZ, 0x1f, R2 ;  /* 0x0000001fff037819 */ /* 0x000fca0000011402 */
[----:B------:R-:W-:Y:S02]  /*11e70*/  IMAD R4, R3, UR8, RZ ;  /* 0x0000000803047c24 */ /* 0x000fe4000f8e02ff */
[----:B------:R-:W-:Y:S02]  /*11e80*/  IMAD.U32 R3, RZ, RZ, UR8 ;  /* 0x00000008ff037e24 */ /* 0x000fe4000f8e00ff */
[C---:B------:R-:W-:Y:S02]  /*11e90*/  IMAD R4, R2.reuse, UR9, R4 ;  /* 0x0000000902047c24 */ /* 0x040fe4000f8e0204 */
[----:B------:R-:W-:Y:S01]  /*11ea0*/  IMAD.WIDE.U32 R2, R2, R3, UR4 ;  /* 0x0000000402027e25 */ /* 0x000fe2000f8e0003 */
[----:B------:R-:W-:-:S03]  /*11eb0*/  ULDC.64 UR4, c[0x0][0x2c8] ;  /* 0x0000b20000047ab9 */ /* 0x000fc60000000a00 */
[----:B------:R-:W-:Y:S01]  /*11ec0*/  IMAD.IADD R3, R3, 0x1, R4 ;  /* 0x0000000103037824 */ /* 0x000fe200078e0204 */
[----:B------:R-:W-:Y:S01]  /*11ed0*/  SHF.R.S32.HI R4, RZ, 0x1f, R0 ;  /* 0x0000001fff047819 */ /* 0x000fe20000011400 */
[----:B------:R-:W-:-:S04]  /*11ee0*/  IMAD.WIDE.U32 R2, R0, UR4, R2 ;  /* 0x0000000400027c25 */ /* 0x000fc8000f8e0002 */
[----:B------:R-:W-:-:S04]  /*11ef0*/  IMAD R4, R4, UR4, RZ ;  /* 0x0000000404047c24 */ /* 0x000fc8000f8e02ff */
[----:B------:R-:W-:Y:S01]  /*11f00*/  IMAD R4, R0, UR5, R4 ;  /* 0x0000000500047c24 */ /* 0x000fe2000f8e0204 */
[----:B------:R-:W-:Y:S02]  /*11f10*/  ULDC.64 UR4, c[0x0][0x280] ;  /* 0x0000a00000047ab9 */ /* 0x000fe40000000a00 */
[----:B------:R-:W-:Y:S01]  /*11f20*/  IADD3 R0, P0, R2, UR4, RZ ;  /* 0x0000000402007c10 */ /* 0x000fe2000ff1e0ff */
[----:B------:R-:W-:Y:S02]  /*11f30*/  ULDC UR4, c[0x0][0x2b8] ;  /* 0x0000ae0000047ab9 */ /* 0x000fe40000000800 */
[----:B------:R-:W-:Y:S02]  /*11f40*/  ISETP.GE.AND P1, PT, R8, UR4, PT ;  /* 0x0000000408007c0c */ /* 0x000fe4000bf26270 */
[----:B------:R-:W-:Y:S02]  /*11f50*/  IADD3.X R2, R3, UR5, R4, P0, !PT ;  /* 0x0000000503027c10 */ /* 0x000fe400087fe404 */
[----:B------:R-:W-:Y:S01]  /*11f60*/  ISETP.GE.AND P0, PT, R10, UR4, PT ;  /* 0x000000040a007c0c */ /* 0x000fe2000bf06270 */
[----:B------:R-:W-:-:S03]  /*11f70*/  UMOV UR4, 0xffffffff ;  /* 0xffffffff00047882 */ /* 0x000fc60000000000 */
[----:B------:R-:W-:Y:S09]  /*11f80*/  BRA.DIV UR4, `(.L_x_225) ;  /* 0x0000003e04987947 */ /* 0x000ff2000b800000 */
[----:B------:R-:W0:Y:S02]  /*11f90*/  S2R R7, SR_TID.X ;  /* 0x0000000000077919 */ /* 0x000e240000002100 */
[----:B0-----:R-:W-:-:S04]  /*11fa0*/  LOP3.LUT R7, R7, 0x7f, RZ, 0xc0, !PT ;  /* 0x0000007f07077812 */ /* 0x001fc800078ec0ff */
[----:B------:R-:W-:Y:S02]  /*11fb0*/  SHF.R.U32.HI R8, RZ, 0x3, R7 ;  /* 0x00000003ff087819 */ /* 0x000fe40000011607 */
[----:B------:R-:W2:Y:S03]  /*11fc0*/  LDL.LU R7, [R1+0x3c] ;  /* 0x00003c0001077983 */ /* 0x000ea60000300800 */
[----:B------:R-:W-:Y:S02]  /*11fd0*/  IMAD.IADD R3, R8, 0x1, R5 ;  /* 0x0000000108037824 */ /* 0x000fe400078e0205 */
[----:B------:R-:W-:Y:S02]  /*11fe0*/  SHFL.IDX PT, R8, R2, 0x1, 0x181f ;  /* 0x00381f0002087f89 */ /* 0x000fe400000e0000 */
[----:B------:R-:W-:Y:S02]  /*11ff0*/  VIADD R5, R3, 0x10 ;  /* 0x0000001003057836 */ /* 0x000fe40000000000 */
[----:B--2---:R-:W-:-:S02]  /*12000*/  IMAD R4, R7, R6, RZ ;  /* 0x0000000607047224 */ /* 0x004fc400078e02ff */
[----:B------:R-:W0:Y:S03]  /*12010*/  SHFL.IDX PT, R7, R0, RZ, 0x181f ;  /* 0x00181fff00077589 */ /* 0x000e2600000e0000 */
[-C--:B------:R-:W-:Y:S01]  /*12020*/  ISETP.GE.AND P4, PT, R3, R4.reuse, PT ;  /* 0x000000040300720c */ /* 0x080fe20003f86270 */
[----:B------:R-:W1:Y:S01]  /*12030*/  SHFL.IDX PT, R6, R2, RZ, 0x181f ;  /* 0x00181fff02067589 */ /* 0x000e6200000e0000 */
[----:B------:R-:W-:-:S03]  /*12040*/  ISETP.GE.AND P2, PT, R5, R4, PT ;  /* 0x000000040500720c */ /* 0x000fc60003f46270 */
[----:B------:R-:W2:Y:S08]  /*12050*/  SHFL.IDX PT, R5, R0, 0x1, 0x181f ;  /* 0x00381f0000057f89 */ /* 0x000eb000000e0000 */
[----:B0-----:R-:W-:-:S05]  /*12060*/  @!P4 IADD3 R7, P3, R10, R7, RZ ;  /* 0x000000070a07c210 */ /* 0x001fca0007f7e0ff */
[----:B-1----:R-:W-:-:S05]  /*12070*/  @!P4 IMAD.X R6, RZ, RZ, R6, P3 ;  /* 0x000000ffff06c224 */ /* 0x002fca00018e0606 */
[----:B------:R-:W-:-:S04]  /*12080*/  @!P4 LOP3.LUT R7, R7, R6, RZ, 0x3c, !PT ;  /* 0x000000060707c212 */ /* 0x000fc800078e3cff */
[----:B------:R-:W-:-:S04]  /*12090*/  @!P4 LOP3.LUT R6, R7, R6, RZ, 0x3c, !PT ;  /* 0x000000060706c212 */ /* 0x000fc800078e3cff */
[----:B------:R-:W-:-:S05]  /*120a0*/  @!P4 LOP3.LUT R7, R7, R6, RZ, 0x3c, !PT ;  /* 0x000000060707c212 */ /* 0x000fca00078e3cff */
[----:B-----5:R-:W-:Y:S04]  /*120b0*/  @!P4 LDGSTS.E.BYPASS.LTC128B.128 [R9+0x20400], desc[UR48][R6.64], !P0 ;  /* 0x204000000609cfae */ /* 0x020fe8000c101d70 */
[----:B------:R2:W-:Y:S02]  /*120c0*/  @!P4 LDGSTS.E.BYPASS.LTC128B.128 [R9+0x24400], desc[UR48][R6.64+0x80], !P1 ;  /* 0x244000800609cfae */ /* 0x0005e4000c901d70 */
[----:B--2---:R-:W-:Y:S01]  /*120d0*/  @!P2 IADD3 R7, P3, R10, R5, RZ ;  /* 0x000000050a07a210 */ /* 0x004fe20007f7e0ff */
[----:B------:R-:W-:-:S04]  /*120e0*/  VIADD R5, R3, 0x20 ;  /* 0x0000002003057836 */ /* 0x000fc80000000000 */
[----:B------:R-:W-:-:S05]  /*120f0*/  @!P2 IMAD.X R6, RZ, RZ, R8, P3 ;  /* 0x000000ffff06a224 */ /* 0x000fca00018e0608 */
[----:B------:R-:W-:-:S04]  /*12100*/  @!P2 LOP3.LUT R7, R7, R6, RZ, 0x3c, !PT ;  /* 0x000000060707a212 */ /* 0x000fc800078e3cff */
[----:B------:R-:W-:-:S04]  /*12110*/  @!P2 LOP3.LUT R6, R7, R6, RZ, 0x3c, !PT ;  /* 0x000000060706a212 */ /* 0x000fc800078e3cff */
[----:B------:R-:W-:-:S05]  /*12120*/  @!P2 LOP3.LUT R7, R7, R6, RZ, 0x3c, !PT ;  /* 0x000000060707a212 */ /* 0x000fca00078e3cff */
[----:B------:R-:W-:Y:S04]  /*12130*/  @!P2 LDGSTS.E.BYPASS.LTC128B.128 [R9+0x20c00], desc[UR48][R6.64], !P0 ;  /* 0x20c000000609afae */ /* 0x000fe8000c101d70 */
[----:B------:R0:W-:Y:S01]  /*12140*/  @!P2 LDGSTS.E.BYPASS.LTC128B.128 [R9+0x24c00], desc[UR48][R6.64+0x80], !P1 ;  /* 0x24c000800609afae */ /* 0x0001e2000c901d70 */
[----:B------:R-:W-:-:S03]  /*12150*/  ISETP.GE.AND P2, PT, R5, R4, PT ;  /* 0x000000040500720c */ /* 0x000fc60003f46270 */
[----:B------:R-:W1:Y:S04]  /*12160*/  SHFL.IDX PT, R5, R0, 0x2, 0x181f ;  /* 0x00581f0000057f89 */ /* 0x000e6800000e0000 */
[----:B0-----:R-:W0:Y:S06]  /*12170*/  SHFL.IDX PT, R6, R2, 0x2, 0x181f ;  /* 0x00581f0002067f89 */ /* 0x001e2c00000e0000 */
[----:B-1----:R-:W-:-:S05]  /*12180*/  @!P2 IADD3 R5, P3, R10, R5, RZ ;  /* 0x000000050a05a210 */ /* 0x002fca0007f7e0ff */
[----:B0-----:R-:W-:-:S04]  /*12190*/  @!P2 IMAD.X R6, RZ, RZ, R6, P3 ;  /* 0x000000ffff06a224 */ /* 0x001fc800018e0606 */
[----:B------:R-:W-:Y:S02]  /*121a0*/  @!P2 IMAD.MOV.U32 R7, RZ, RZ, R6 ;  /* 0x000000ffff07a224 */ /* 0x000fe400078e0006 */
[----:B------:R-:W-:Y:S02]  /*121b0*/  @!P2 IMAD.MOV.U32 R6, RZ, RZ, R5 ;  /* 0x000000ffff06a224 */ /* 0x000fe400078e0005 */
[----:B------:R-:W-:-:S03]  /*121c0*/  VIADD R5, R3, 0x30 ;  /* 0x0000003003057836 */ /* 0x000fc60000000000 */
        /* <DEDUP_REMOVED lines=34> */
[----:B------:R-:W-:Y:S04]  /*123f0*/  SHFL.IDX PT, R0, R0, 0x7, 0x181f ;  /* 0x00f81f0000007f89 */ /* 0x000fe800000e0000 */
[----:B0-----:R-:W0:Y:S02]  /*12400*/  SHFL.IDX PT, R6, R2, 0x6, 0x181f ;  /* 0x00d81f0002067f89 */ /* 0x001e2400000e0000 */
[----:B-1----:R-:W-:-:S05]  /*12410*/  @!P2 IADD3 R5, P3, R10, R5, RZ ;  /* 0x000000050a05a210 */ /* 0x002fca0007f7e0ff */
[----:B0-----:R-:W-:-:S04]  /*12420*/  @!P2 IMAD.X R6, RZ, RZ, R6, P3 ;  /* 0x000000ffff06a224 */ /* 0x001fc800018e0606 */
[----:B------:R-:W-:Y:S02]  /*12430*/  @!P2 IMAD.MOV.U32 R7, RZ, RZ, R6 ;  /* 0x000000ffff07a224 */ /* 0x000fe400078e0006 */
[----:B------:R-:W-:Y:S02]  /*12440*/  @!P2 IMAD.MOV.U32 R6, RZ, RZ, R5 ;  /* 0x000000ffff06a224 */ /* 0x000fe400078e0005 */
[----:B------:R0:W1:Y:S04]  /*12450*/  SHFL.IDX PT, R5, R2, 0x7, 0x181f ;  /* 0x00f81f0002057f89 */ /* 0x00006800000e0000 */
[----:B------:R0:W-:Y:S04]  /*12460*/  @!P2 LDGSTS.E.BYPASS.LTC128B.128 [R9+0x23400], desc[UR48][R6.64], !P0 ;  /* 0x234000000609afae */ /* 0x0001e8000c101d70 */
[----:B------:R0:W-:Y:S02]  /*12470*/  @!P2 LDGSTS.E.BYPASS.LTC128B.128 [R9+0x27400], desc[UR48][R6.64+0x80], !P1 ;  /* 0x274000800609afae */ /* 0x0001e4000c901d70 */
.L_x_310:
[----:B------:R-:W-:Y:S01]  /*12480*/  VIADD R3, R3, 0x70 ;  /* 0x0000007003037836 */ /* 0x000fe20000000000 */
[----:B------:R-:W-:Y:S04]  /*12490*/  BSSY B0, `(.L_x_226) ;  /* 0x000000a000007945 */ /* 0x000fe80003800000 */
[----:B------:R-:W-:-:S13]  /*124a0*/  ISETP.GE.AND P2, PT, R3, R4, PT ;  /* 0x000000040300720c */ /* 0x000fda0003f46270 */
[----:B------:R-:W-:Y:S05]  /*124b0*/  @P2 BRA `(.L_x_227) ;  /* 0x00000000001c2947 */ /* 0x000fea0003800000 */
[----:B0-----:R-:W-:-:S05]  /*124c0*/  IADD3 R2, P2, R10, R0, RZ ;  /* 0x000000000a027210 */ /* 0x001fca0007f5e0ff */
[----:B-1----:R-:W-:-:S05]  /*124d0*/  IMAD.X R3, RZ, RZ, R5, P2 ;  /* 0x000000ffff037224 */ /* 0x002fca00010e0605 */
[----:B------:R-:W-:Y:S01]  /*124e0*/  @!PT LDS RZ, [RZ] ;  /* 0x00000000fffff984 */ /* 0x000fe20000000800 */
[----:B------:R-:W-:Y:S01]  /*124f0*/  @!PT LDS RZ, [RZ] ;  /* 0x00000000fffff984 */ /* 0x000fe20000000800 */
[----:B------:R-:W-:Y:S01]  /*12500*/  @!PT LDS RZ, [RZ] ;  /* 0x00000000fffff984 */ /* 0x000fe20000000800 */
[----:B------:R2:W-:Y:S04]  /*12510*/  LDGSTS.E.BYPASS.LTC128B.128 [R9+0x23c00], desc[UR48][R2.64], !P0 ;  /* 0x23c0000002097fae */ /* 0x0005e8000c101d70 */
[----:B------:R2:W-:Y:S02]  /*12520*/  LDGSTS.E.BYPASS.LTC128B.128 [R9+0x27c00], desc[UR48][R2.64+0x80], !P1 ;  /* 0x27c0008002097fae */ /* 0x0005e4000c901d70 */
.L_x_227:
[----:B------:R-:W-:Y:S05]  /*12530*/  BSYNC B0 ;  /* 0x0000000000007941 */ /* 0x000fea0003800000 */
.L_x_226:
[----:B------:R-:W-:Y:S01]  /*12540*/  NOP ;  /* 0x0000000000007918 */ /* 0x000fe20000000000 */
[----:B------:R-:W-:-:S13]  /*12550*/  PLOP3.LUT P0, PT, PT, PT, PT, 0x80, 0x0 ;  /* 0x000000000000781c */ /* 0x000fda0003f0f070 */
.L_x_228:
[----:B------:R-:W-:Y:S02]  /*12560*/  PLOP3.LUT P1, PT, P1, P0, PT, 0xa2, 0x0 ;  /* 0x000000000000781c */ /* 0x000fe40000f21472 */
[----:B------:R-:W-:-:S08]  /*12570*/  @P0 R2UR P1, UR4, R17 ;  /* 0x00000000110402ca */ /* 0x000fd00000020000 */
[----:B------:R-:W-:-:S05]  /*12580*/  @P0 PLOP3.LUT P0, PT, P1, PT, PT, 0x80, 0x0 ;  /* 0x000000000000081c */ /* 0x000fca0000f0f070 */
[----:B------:R-:W-:Y:S01]  /*12590*/  @!P1 SYNCS.ARRIVE.TRANS64.RED.A0T1 RZ, [UR4+0x38800], RZ ;  /* 0x038800ffffff99a7 */ /* 0x000fe20008200404 */
[----:B------:R-:W-:Y:S07]  /*125a0*/  @!P1 ARRIVES.LDGSTSBAR.64.TRANSCNT [UR4+0x38800] ;  /* 0x03880000ff0099b0 */ /* 0x000fee0008000a84 */
[----:B------:R-:W-:Y:S05]  /*125b0*/  @P0 BRA.U.ANY `(.L_x_228) ;  /* 0xfffffffd00e80947 */ /* 0x000fea000393ffff */
[----:B0-2---:R-:W2:Y:S02]  /*125c0*/  LDL.LU R2, [R1+0x40] ;  /* 0x0000400001027983 */ /* 0x005ea40000300800 */
[----:B--2---:R-:W-:-:S05]  /*125d0*/  VIADD R2, R2, 0x1 ;  /* 0x0000000102027836 */ /* 0x004fca0000000000 */
[----:B------:R0:W-:Y:S01]  /*125e0*/  STL [R1+0x40], R2 ;  /* 0x0000400201007387 */ /* 0x0001e20000100800 */
[----:B------:R-:W-:-:S04]  /*125f0*/  LEA.HI R0, R2, R2, RZ, 0x1 ;  /* 0x0000000202007211 */ /* 0x000fc800078f08ff */
[----:B------:R-:W-:-:S05]  /*12600*/  LOP3.LUT R0, R0, 0xfffffffe, RZ, 0xc0, !PT ;  /* 0xfffffffe00007812 */ /* 0x000fca00078ec0ff */
[----:B------:R-:W-:-:S05]  /*12610*/  IMAD.IADD R0, R2, 0x1, -R0 ;  /* 0x0000000102007824 */ /* 0x000fca00078e0a00 */
[----:B------:R-:W-:Y:S01]  /*12620*/  SHF.L.U32 R0, R0, 0x1f, RZ ;  /* 0x0000001f00007819 */ /* 0x000fe200000006ff */
[----:B------:R-:W-:Y:S01]  /*12630*/  NOP ;  /* 0x0000000000007918 */ /* 0x000fe20000000000 */
[----:B------:R0:W-:Y:S01]  /*12640*/  SYNCS.ARRIVE.TRANS64.A1T0 RZ, [R17+URZ+0x38800], RZ ;  /* 0x038800ff11ff79a7 */ /* 0x0001e2000810003f */
[----:B------:R-:W-:Y:S01]  /*12650*/  BSSY B0, `(.L_x_229) ;  /* 0x0000003000007945 */ /* 0x000fe20003800000 */
[----:B------:R-:W2:Y:S03]  /*12660*/  SYNCS.PHASECHK.TRANS64.TRYWAIT P0, [R17+URZ+0x38820], R0 ;  /* 0x03882000110075a7 */ /* 0x000ea6000800017f */
[----:B0-2---:R-:W-:Y:S05]  /*12670*/  @!P0 BRA `(.L_x_230) ;  /* 0x0000004000948947 */ /* 0x005fea0003800000 */
.L_x_311:
[----:B------:R-:W-:Y:S05]  /*12680*/  BSYNC B0 ;  /* 0x0000000000007941 */ /* 0x000fea0003800000 */
.L_x_229:
[----:B------:R-:W2:Y:S01]  /*12690*/  LDL R3, [R1+0x1c] ;  /* 0x00001c0001037983 */ /* 0x000ea20000100800 */
[----:B------:R-:W-:-:S05]  /*126a0*/  VIADD R2, R19, 0xfffffffe ;  /* 0xfffffffe13027836 */ /* 0x000fca0000000000 */
[----:B--2---:R-:W-:-:S13]  /*126b0*/  ISETP.GE.AND P0, PT, R2, R3, PT ;  /* 0x000000030200720c */ /* 0x004fda0003f06270 */
[----:B------:R-:W-:Y:S05]  /*126c0*/  @!P0 BRA `(.L_x_231) ;  /* 0x0000001400608947 */ /* 0x000fea0003800000 */
[----:B0-----:R0:W5:Y:S04]  /*126d0*/  LDL.LU R0, [R1+0xc] ;  /* 0x00000c0001007983 */ /* 0x0011680000300800 */
[----:B------:R0:W5:Y:S02]  /*126e0*/  LDL.LU R3, [R1+0x4] ;  /* 0x0000040001037983 */ /* 0x0001640000300800 */
.L_x_253:
[----:B------:R-:W2:Y:S01]  /*126f0*/  LDL R4, [R1+0x20] ;  /* 0x0000200001047983 */ /* 0x000ea20000100800 */
[----:B-1---5:R-:W-:Y:S01]  /*12700*/  VIADD R5, R3, 0x1 ;  /* 0x0000000103057836 */ /* 0x022fe20000000000 */
[----:B------:R-:W-:Y:S05]  /*12710*/  YIELD ;  /* 0x0000000000007946 */ /* 0x000fea0003800000 */
[C---:B------:R-:W-:Y:S01]  /*12720*/  ISETP.NE.AND P0, PT, R5.reuse, 0x2, PT ;  /* 0x000000020500780c */ /* 0x040fe20003f05270 */
[----:B------:R-:W-:Y:S03]  /*12730*/  BSSY B0, `(.L_x_232) ;  /* 0x000008a000007945 */ /* 0x000fe60003800000 */
[----:B------:R-:W-:-:S02]  /*12740*/  SEL R10, R5, RZ, P0 ;  /* 0x000000ff050a7207 */ /* 0x000fc40000000000 */
[----:B--2---:R-:W-:Y:S02]  /*12750*/  LOP3.LUT P1, RZ, R4, 0x1, RZ, 0xc0, !PT ;  /* 0x0000000104ff7812 */ /* 0x004fe4000782c0ff */
[----:B------:R-:W-:-:S04]  /*12760*/  SEL R4, RZ, 0x1, P0 ;  /* 0x00000001ff047807 */ /* 0x000fc80000000000 */
[----:B------:R-:W-:-:S05]  /*12770*/  LOP3.LUT R9, R0, R4, RZ, 0x3c, !PT ;  /* 0x0000000400097212 */ /* 0x000fca00078e3cff */
[----:B------:R1:W-:Y:S04]  /*12780*/  STL [R1+0xc], R9 ;  /* 0x00000c0901007387 */ /* 0x0003e80000100800 */
[----:B------:R1:W-:Y:S01]  /*12790*/  STL [R1+0x4], R10 ;  /* 0x0000040a01007387 */ /* 0x0003e20000100800 */
[----:B------:R-:W-:Y:S05]  /*127a0*/  @!P1 BRA `(.L_x_233) ;  /* 0x0000000800089947 */ /* 0x000fea0003800000 */
[----:B------:R-:W-:Y:S01]  /*127b0*/  ULDC.64 UR4, c[0x0][0x418] ;  /* 0x0001060000047ab9 */ /* 0x000fe20000000a00 */
[----:B------:R-:W-:Y:S01]  /*127c0*/  IMAD.MOV.U32 R8, RZ, RZ, R2 ;  /* 0x000000ffff087224 */ /* 0x000fe200078e0002 */
[----:B------:R-:W-:-:S04]  /*127d0*/  ISETP.NE.U32.AND P0, PT, RZ, UR4, PT ;  /* 0x00000004ff007c0c */ /* 0x000fc8000bf05070 */
[----:B------:R-:W-:-:S13]  /*127e0*/  ISETP.NE.AND.EX P0, PT, RZ, UR5, PT, P0 ;  /* 0x00000005ff007c0c */ /* 0x000fda000bf05300 */
[----:B------:R-:W-:Y:S05]  /*127f0*/  @!P0 BRA `(.L_x_234) ;  /* 0x00000000004c8947 */ /* 0x000fea0003800000 */
[----:B------:R-:W2:Y:S01]  /*12800*/  LDL R12, [R1+0x24] ;  /* 0x00002400010c7983 */ /* 0x000ea20000100800 */
[----:B------:R-:W3:Y:S01]  /*12810*/  LDC R7, c[0x0][0x43c] ;  /* 0x00010f00ff077b82 */ /* 0x000ee20000000800 */
[----:B------:R-:W-:Y:S02]  /*12820*/  ULDC.64 UR6, c[0x0][0x428] ;  /* 0x00010a0000067ab9 */ /* 0x000fe40000000a00 */
[----:B------:R-:W4:Y:S01]  /*12830*/  LDL R11, [R1+0x18] ;  /* 0x00001800010b7983 */ /* 0x000f220000100800 */
[----:B---3--:R-:W-:-:S13]  /*12840*/  ISETP.NE.AND P0, PT, R7, 0x1, PT ;  /* 0x000000010700780c */ /* 0x008fda0003f05270 */
[----:B------:R-:W3:Y:S02]  /*12850*/  @P0 LDC.64 R4, c[0x0][0x440] ;  /* 0x00011000ff040b82 */ /* 0x000ee40000000a00 */
[----:B---3--:R-:W-:-:S04]  /*12860*/  @P0 IMAD.HI.U32 R6, R2, R4, RZ ;  /* 0x0000000402060227 */ /* 0x008fc800078e00ff */
[----:B------:R-:W-:Y:S01]  /*12870*/  IMAD.MOV.U32 R4, RZ, RZ, R2 ;  /* 0x000000ffff047224 */ /* 0x000fe200078e0002 */
[----:B------:R-:W-:-:S04]  /*12880*/  @P0 SHF.R.U32.HI R4, RZ, R5, R6 ;  /* 0x00000005ff040219 */ /* 0x000fc80000011606 */
[--C-:B------:R-:W-:Y:S01]  /*12890*/  SHF.R.S32.HI R5, RZ, 0x1f, R4.reuse ;  /* 0x0000001fff057819 */ /* 0x100fe20000011404 */
[----:B------:R-:W-:-:S04]  /*128a0*/  IMAD.MOV R8, RZ, RZ, -R4 ;  /* 0x000000ffff087224 */ /* 0x000fc800078e0a04 */
[----:B------:R-:W-:Y:S02]  /*128b0*/  IMAD R8, R7, R8, R2 ;  /* 0x0000000807087224 */ /* 0x000fe400078e0202 */
[----:B--2---:R-:W-:-:S04]  /*128c0*/  IMAD R6, R12, UR6, RZ ;  /* 0x000000060c067c24 */ /* 0x004fc8000f8e02ff */
[C---:B----4-:R-:W-:Y:S02]  /*128d0*/  IMAD R6, R11.reuse, UR7, R6 ;  /* 0x000000070b067c24 */ /* 0x050fe4000f8e0206 */
[----:B------:R-:W-:-:S04]  /*128e0*/  IMAD.WIDE.U32 R4, R11, UR6, R4 ;  /* 0x000000060b047c25 */ /* 0x000fc8000f8e0004 */
[----:B------:R-:W-:Y:S01]  /*128f0*/  IMAD.IADD R5, R6, 0x1, R5 ;  /* 0x0000000106057824 */ /* 0x000fe200078e0205 */
[----:B------:R-:W-:-:S04]  /*12900*/  LEA R6, P0, R4, UR4, 0x2 ;  /* 0x0000000404067c11 */ /* 0x000fc8000f8010ff */
[----:B------:R-:W-:-:S05]  /*12910*/  LEA.HI.X R7, R4, UR5, R5, 0x2, P0 ;  /* 0x0000000504077c11 */ /* 0x000fca00080f1405 */
[----:B------:R2:W5:Y:S04]  /*12920*/  LDG.E R16, desc[UR48][R6.64] ;  /* 0x0000003006107981 */ /* 0x000568000c1e1900 */
.L_x_234:
[----:B--2---:R-:W-:Y:S01]  /*12930*/  IMAD R6, R10, 0x8, R17 ;  /* 0x000000080a067824 */ /* 0x004fe200078e0211 */
[----:B------:R-:W-:Y:S01]  /*12940*/  SHF.L.U32 R5, R9, 0x1f, RZ ;  /* 0x0000001f09057819 */ /* 0x000fe200000006ff */
[----:B------:R-:W2:Y:S01]  /*12950*/  S2R R4, SR_TID.X ;  /* 0x0000000000047919 */ /* 0x000ea20000002100 */
[----:B------:R-:W-:Y:S02]  /*12960*/  BSSY B1, `(.L_x_235) ;  /* 0x0000005000017945 */ /* 0x000fe40003800000 */
[----:B------:R-:W3:Y:S01]  /*12970*/  SYNCS.PHASECHK.TRANS64.TRYWAIT P0, [R6+URZ+0x38880], R5 ;  /* 0x03888005060075a7 */ /* 0x000ee2000800017f */
[----:B--2---:R-:W-:-:S04]  /*12980*/  LOP3.LUT R4, R4, 0x7f, RZ, 0xc0, !PT ;  /* 0x0000007f04047812 */ /* 0x004fc800078ec0ff */
[----:B------:R-:W-:Y:S01]  /*12990*/  ISETP.NE.AND P1, PT, R4, RZ, PT ;  /* 0x000000ff0400720c */ /* 0x000fe20003f25270 */
[----:B---3--:R-:W-:-:S12]  /*129a0*/  @!P0 BRA `(.L_x_236) ;  /* 0x0000003c00dc8947 */ /* 0x008fd80003800000 */
.L_x_312:
[----:B------:R-:W-:Y:S05]  /*129b0*/  BSYNC B1 ;  /* 0x0000000000017941 */ /* 0x000fea0003800000 */
.L_x_235:
[----:B------:R-:W-:Y:S04]  /*129c0*/  BSSY B1, `(.L_x_237) ;  /* 0x0000009000017945 */ /* 0x000fe80003800000 */
[----:B------:R-:W-:Y:S05]  /*129d0*/  @P1 BRA `(.L_x_238) ;  /* 0x00000000001c1947 */ /* 0x000fea0003800000 */
[----:B------:R-:W3:Y:S02]  /*129e0*/  S2R R4, SR_TID.X ;  /* 0x0000000000047919 */ /* 0x000ee40000002100 */
[----:B---3--:R-:W-:Y:S01]  /*129f0*/  LOP3.LUT R7, R4, 0x1f, RZ, 0xc0, !PT ;  /* 0x0000001f04077812 */ /* 0x008fe200078ec0ff */
[----:B------:R-:W-:-:S03]  /*12a00*/  IMAD.MOV.U32 R4, RZ, RZ, 0x8000 ;  /* 0x00008000ff047424 */ /* 0x000fc600078e00ff */
[----:B------:R-:W-:Y:S01]  /*12a10*/  ISETP.NE.AND P0, PT, R7, RZ, PT ;  /* 0x000000ff0700720c */ /* 0x000fe20003f05270 */
[----:B------:R3:W-:-:S12]  /*12a20*/  SYNCS.ARRIVE.TRANS64 RZ, [R6+URZ+0x38870], R4 ;  /* 0x0388700406ff79a7 */ /* 0x0007d8000800003f */
[----:B---3--:R-:W-:Y:S05]  /*12a30*/  @!P0 BRA `(.L_x_238) ;  /* 0x0000000000048947 */ /* 0x008fea0003800000 */
[----:B------:R-:W-:Y:S01]  /*12a40*/  BPT.TRAP 0x1 ;  /* 0x000000040000795c */ /* 0x000fe20000300000 */
.L_x_238:
[----:B------:R-:W-:Y:S05]  /*12a50*/  BSYNC B1 ;  /* 0x0000000000017941 */ /* 0x000fea0003800000 */
.L_x_237:
[----:B------:R-:W3:Y:S01]  /*12a60*/  LDL R4, [R1+0x4] ;  /* 0x0000040001047983 */ /* 0x000ee20000100800 */
[----:B------:R-:W-:Y:S01]  /*12a70*/  IMAD.MOV.U32 R13, RZ, RZ, RZ ;  /* 0x000000ffff0d7224 */ /* 0x000fe200078e00ff */
[----:B------:R-:W-:Y:S01]  /*12a80*/  UIADD3 UR4, UP0, UR52, 0x470, URZ ;  /* 0x0000047034047890 */ /* 0x000fe2000ff1e03f */
[----:B------:R-:W-:Y:S01]  /*12a90*/  PLOP3.LUT P0, PT, PT, PT, PT, 0x80, 0x0 ;  /* 0x000000000000781c */ /* 0x000fe20003f0f070 */
[----:B------:R-:W-:Y:S01]  /*12aa0*/  VIADD R7, R6, 0x38870 ;  /* 0x0003887006077836 */ /* 0x000fe20000000000 */
[----:B------:R-:W-:Y:S01]  /*12ab0*/  LEA R8, R8, UR40, 0x7 ;  /* 0x0000002808087c11 */ /* 0x000fe2000f8e38ff */
[----:B------:R-:W-:Y:S01]  /*12ac0*/  UIADD3.X UR5, URZ, UR53, URZ, UP0, !UPT ;  /* 0x000000353f057290 */ /* 0x000fe200087fe43f */
[----:B------:R-:W-:Y:S01]  /*12ad0*/  R2UR UR10, R13 ;  /* 0x000000000d0a72ca */ /* 0x000fe200000e0000 */
[----:B------:R-:W-:Y:S01]  /*12ae0*/  UMOV UR6, 0x0 ;  /* 0x0000000000067882 */ /* 0x000fe20000000000 */
[----:B------:R-:W-:Y:S01]  /*12af0*/  UMOV UR7, 0x14f00000 ;  /* 0x14f0000000077882 */ /* 0x000fe20000000000 */
[----:B---3--:R-:W-:-:S04]  /*12b00*/  IMAD R4, R4, 0x8000, R17 ;  /* 0x0000800004047824 */ /* 0x008fc800078e0211 */
[----:B-1----:R-:W-:-:S08]  /*12b10*/  VIADD R9, R4, 0x10400 ;  /* 0x0001040004097836 */ /* 0x002fd00000000000 */
.L_x_239:
[----:B------:R-:W-:-:S13]  /*12b20*/  @P0 ELECT P2, URZ, PT ;  /* 0x00000000003f082f */ /* 0x000fda0003840000 */
[----:B-----5:R-:W-:Y:S01]  /*12b30*/  @P2 R2UR UR13, R16 ;  /* 0x00000000100d22ca */ /* 0x020fe200000e0000 */
[----:B------:R-:W-:Y:S01]  /*12b40*/  UMOV UR12, UR36 ;  /* 0x00000024000c7c82 */ /* 0x000fe20008000000 */
[----:B------:R-:W-:Y:S02]  /*12b50*/  @P2 R2UR UR11, R8 ;  /* 0x00000000080b22ca */ /* 0x000fe400000e0000 */
[----:B------:R-:W-:Y:S02]  /*12b60*/  @P2 R2UR UR9, R7 ;  /* 0x00000000070922ca */ /* 0x000fe400000e0000 */
[----:B------:R-:W-:Y:S02]  /*12b70*/  @P2 R2UR UR8, R9 ;  /* 0x00000000090822ca */ /* 0x000fe400000e0000 */
[----:B------:R-:W-:Y:S02]  /*12b80*/  @P2 PLOP3.LUT P0, PT, P2, PT, PT, 0x8, 0x0 ;  /* 0x000000000000281c */ /* 0x000fe4000170e170 */
[----:B------:R-:W-:-:S09]  /*12b90*/  PLOP3.LUT P2, PT, PT, PT, PT, 0x8, 0x0 ;  /* 0x000000000000781c */ /* 0x000fd20003f4e170 */
[----:B------:R1:W-:Y:S02]  /*12ba0*/  UTMALDG.4D [UR8], [UR4], desc[UR6] ;  /* 0x00000608040075b4 */ /* 0x0003e40008019000 */
[----:B-1----:R-:W-:Y:S05]  /*12bb0*/  @P0 BRA.U.ANY `(.L_x_239) ;  /* 0xfffffffd00d80947 */ /* 0x002fea000393ffff */
[----:B------:R-:W-:Y:S01]  /*12bc0*/  IMAD.MOV.U32 R12, RZ, RZ, 0x80 ;  /* 0x00000080ff0c7424 */ /* 0x000fe200078e00ff */
[----:B------:R-:W-:Y:S01]  /*12bd0*/  PLOP3.LUT P0, PT, PT, PT, PT, 0x80, 0x0 ;  /* 0x000000000000781c */ /* 0x000fe20003f0f070 */
[----:B------:R-:W-:Y:S01]  /*12be0*/  VIADD R9, R4, 0x14400 ;  /* 0x0001440004097836 */ /* 0x000fe20000000000 */
[----:B------:R-:W-:Y:S01]  /*12bf0*/  UMOV UR6, 0x0 ;  /* 0x0000000000067882 */ /* 0x000fe20000000000 */
[----:B------:R-:W-:Y:S01]  /*12c00*/  UMOV UR7, 0x14f00000 ;  /* 0x14f0000000077882 */ /* 0x000fe20000000000 */
[----:B------:R-:W-:-:S15]  /*12c10*/  R2UR UR10, R12 ;  /* 0x000000000c0a72ca */ /* 0x000fde00000e0000 */
.L_x_240:
[----:B------:R-:W-:-:S13]  /*12c20*/  @P0 ELECT P2, URZ, PT ;  /* 0x00000000003f082f */ /* 0x000fda0003840000 */
[----:B------:R-:W-:Y:S01]  /*12c30*/  @P2 R2UR UR13, R16 ;  /* 0x00000000100d22ca */ /* 0x000fe200000e0000 */
        /* <DEDUP_REMOVED lines=8> */
[----:B------:R-:W1:Y:S01]  /*12cc0*/  SYNCS.PHASECHK.TRANS64.TRYWAIT P0, [R6+URZ+0x38840], R5 ;  /* 0x03884005060075a7 */ /* 0x000e62000800017f */
[----:B------:R-:W-:Y:S04]  /*12cd0*/  BSSY B1, `(.L_x_241) ;  /* 0x0000002000017945 */ /* 0x000fe80003800000 */
[----:B-1----:R-:W-:Y:S05]  /*12ce0*/  @!P0 BRA `(.L_x_242) ;  /* 0x0000003c00208947 */ /* 0x002fea0003800000 */
.L_x_313:
[----:B------:R-:W-:Y:S05]  /*12cf0*/  BSYNC B1 ;  /* 0x0000000000017941 */ /* 0x000fea0003800000 */
.L_x_241:
[----:B------:R-:W-:Y:S01]  /*12d00*/  BSSY B1, `(.L_x_243) ;  /* 0x000000b000017945 */ /* 0x000fe20003800000 */
[----:B------:R-:W-:Y:S02]  /*12d10*/  IMAD.MOV.U32 R10, RZ, RZ, 0x0 ;  /* 0x00000000ff0a7424 */ /* 0x000fe400078e00ff */
[----:B------:R-:W-:Y:S01]  /*12d20*/  IMAD.MOV.U32 R11, RZ, RZ, 0x14f00000 ;  /* 0x14f00000ff0b7424 */ /* 0x000fe200078e00ff */
[----:B------:R-:W-:Y:S06]  /*12d30*/  @P1 BRA `(.L_x_244) ;  /* 0x00000000001c1947 */ /* 0x000fec0003800000 */
[----:B------:R-:W3:Y:S01]  /*12d40*/  S2R R7, SR_TID.X ;  /* 0x0000000000077919 */ /* 0x000ee20000002100 */
[----:B-12---:R-:W-:-:S04]  /*12d50*/  IMAD.MOV.U32 R5, RZ, RZ, 0x8000 ;  /* 0x00008000ff057424 */ /* 0x006fc800078e00ff */
[----:B------:R4:W-:Y:S01]  /*12d60*/  SYNCS.ARRIVE.TRANS64 RZ, [R6+URZ+0x38830], R5 ;  /* 0x0388300506ff79a7 */ /* 0x0009e2000800003f */
[----:B---3--:R-:W-:-:S04]  /*12d70*/  LOP3.LUT R7, R7, 0x1f, RZ, 0xc0, !PT ;  /* 0x0000001f07077812 */ /* 0x008fc800078ec0ff */
[----:B------:R-:W-:-:S13]  /*12d80*/  ISETP.NE.AND P0, PT, R7, RZ, PT ;  /* 0x000000ff0700720c */ /* 0x000fda0003f05270 */
[----:B----4-:R-:W-:Y:S05]  /*12d90*/  @!P0 BRA `(.L_x_244) ;  /* 0x0000000000048947 */ /* 0x010fea0003800000 */
[----:B------:R-:W-:Y:S01]  /*12da0*/  BPT.TRAP 0x1 ;  /* 0x000000040000795c */ /* 0x000fe20000300000 */
.L_x_244:
[----:B------:R-:W-:Y:S05]  /*12db0*/  BSYNC B1 ;  /* 0x0000000000017941 */ /* 0x000fea0003800000 */
.L_x_243:
[----:B------:R-:W-:Y:S01]  /*12dc0*/  R2UR UR10, R13 ;  /* 0x000000000d0a72ca */ /* 0x000fe200000e0000 */
[----:B------:R-:W-:Y:S01]  /*12dd0*/  UIADD3 UR4, UP0, UR52, 0x370, URZ ;  /* 0x0000037034047890 */ /* 0x000fe2000ff1e03f */
[----:B------:R-:W-:Y:S01]  /*12de0*/  R2UR UR6, R10 ;  /* 0x000000000a0672ca */ /* 0x000fe200000e0000 */
[----:B-12---:R-:W-:Y:S01]  /*12df0*/  VIADD R6, R6, 0x38830 ;  /* 0x0003883006067836 */ /* 0x006fe20000000000 */
[----:B------:R-:W-:Y:S01]  /*12e00*/  R2UR UR7, R11 ;  /* 0x000000000b0772ca */ /* 0x000fe200000e0000 */
[----:B------:R-:W-:Y:S01]  /*12e10*/  VIADD R5, R4, 0x28400 ;  /* 0x0002840004057836 */ /* 0x000fe20000000000 */
[----:B------:R-:W-:Y:S01]  /*12e20*/  PLOP3.LUT P0, PT, PT, PT, PT, 0x80, 0x0 ;  /* 0x000000000000781c */ /* 0x000fe20003f0f070 */
[----:B------:R-:W-:-:S12]  /*12e30*/  UIADD3.X UR5, URZ, UR53, URZ, UP0, !UPT ;  /* 0x000000353f057290 */ /* 0x000fd800087fe43f */
.L_x_245:
        /* <DEDUP_REMOVED lines=10> */
[----:B------:R-:W-:Y:S01]  /*12ee0*/  R2UR UR10, R12 ;  /* 0x000000000c0a72ca */ /* 0x000fe200000e0000 */
[----:B------:R-:W-:Y:S01]  /*12ef0*/  VIADD R4, R4, 0x2c400 ;  /* 0x0002c40004047836 */ /* 0x000fe20000000000 */
[----:B------:R-:W-:Y:S02]  /*12f00*/  R2UR UR6, R10 ;  /* 0x000000000a0672ca */ /* 0x000fe400000e0000 */
[----:B------:R-:W-:Y:S02]  /*12f10*/  R2UR UR7, R11 ;  /* 0x000000000b0772ca */ /* 0x000fe400000e0000 */
[----:B------:R-:W-:-:S13]  /*12f20*/  PLOP3.LUT P0, PT, PT, PT, PT, 0x80, 0x0 ;  /* 0x000000000000781c */ /* 0x000fda0003f0f070 */
.L_x_246:
        /* <DEDUP_REMOVED lines=9> */
[----:B--2---:R-:W-:Y:S05]  /*12fc0*/  @P0 BRA.U.ANY `(.L_x_246) ;  /* 0xfffffffd00d80947 */ /* 0x004fea000393ffff */
.L_x_233:
[----:B------:R-:W-:Y:S05]  /*12fd0*/  BSYNC B0 ;  /* 0x0000000000007941 */ /* 0x000fea0003800000 */
.L_x_232:
[----:B------:R-:W-:-:S06]  /*12fe0*/  UISETP.NE.AND UP0, UPT, UR39, 0x3, UPT ;  /* 0x000000032700788c */ /* 0x000fcc000bf05270 */
[----:B------:R-:W-:-:S13]  /*12ff0*/  PLOP3.LUT P0, PT, PT, PT, UP0, 0x80, 0x0 ;  /* 0x000000000000781c */ /* 0x000fda0003f0f008 */
[----:B------:R-:W-:Y:S05]  /*13000*/  @!P0 BRA `(.L_x_247) ;  /* 0x0000000000048947 */ /* 0x000fea0003800000 */
[----:B------:R-:W-:Y:S01]  /*13010*/  BPT.TRAP 0x1 ;  /* 0x000000040000795c */ /* 0x000fe20000300000 */
.L_x_247:
[----:B------:R-:W-:Y:S01]  /*13020*/  IMAD.U32 R4, RZ, RZ, UR42 ;  /* 0x0000002aff047e24 */ /* 0x000fe2000f8e00ff */
[----:B------:R-:W-:Y:S01]  /*13030*/  BSSY B0, `(.L_x_248) ;  /* 0x0000007000007945 */ /* 0x000fe20003800000 */
[----:B------:R-:W-:-:S03]  /*13040*/  IMAD R19, R3, 0x8, R17 ;  /* 0x0000000803137824 */ /* 0x000fc600078e0211 */
[----:B------:R-:W-:Y:S02]  /*13050*/  ISETP.NE.AND P1, PT, R4, 0x3, PT ;  /* 0x000000030400780c */ /* 0x000fe40003f25270 */
[----:B------:R-:W-:-:S04]  /*13060*/  LOP3.LUT R4, R0, 0x1, RZ, 0x3c, !PT ;  /* 0x0000000100047812 */ /* 0x000fc800078e3cff */
[----:B------:R-:W-:-:S04]  /*13070*/  SHF.L.U32 R4, R4, 0x1f, RZ ;  /* 0x0000001f04047819 */ /* 0x000fc800000006ff */
[----:B------:R-:W2:Y:S02]  /*13080*/  SYNCS.PHASECHK.TRANS64.TRYWAIT P0, [R19+URZ+0x38870], R4 ;  /* 0x03887004130075a7 */ /* 0x000ea4000800017f */
[----:B--2---:R-:W-:Y:S05]  /*13090*/  @!P0 BRA `(.L_x_249) ;  /* 0x0000003800488947 */ /* 0x004fea0003800000 */
.L_x_314:
[----:B------:R-:W-:Y:S05]  /*130a0*/  BSYNC B0 ;  /* 0x0000000000007941 */ /* 0x000fea0003800000 */
.L_x_248:
[----:B------:R-:W-:Y:S05]  /*130b0*/  @!P1 BRA `(.L_x_250) ;  /* 0x0000000000049947 */ /* 0x000fea0003800000 */
[----:B------:R-:W-:Y:S01]  /*130c0*/  BPT.TRAP 0x1 ;  /* 0x000000040000795c */ /* 0x000fe20000300000 */
.L_x_250:
[----:B--2---:R-:W-:Y:S01]  /*130d0*/  SHF.L.U32 R4, R0, 0x1f, RZ ;  /* 0x0000001f00047819 */ /* 0x004fe200000006ff */
[----:B------:R-:W-:-:S03]  /*130e0*/  IMAD.SHL.U32 R0, R3, 0x8000, RZ ;  /* 0x0000800003007824 */ /* 0x000fc600078e00ff */
[----:B------:R-:W2:Y:S02]  /*130f0*/  SYNCS.PHASECHK.TRANS64.TRYWAIT P0, [R19+URZ+0x38860], R4 ;  /* 0x03886004130075a7 */ /* 0x000ea4000800017f */
[----:B--2---:R-:W-:Y:S05]  /*13100*/  @!P0 BRA `(.L_x_251) ;  /* 0x0000003800408947 */ /* 0x004fea0003800000 */
.L_x_315:
[----:B------:R-:W3:Y:S04]  /*13110*/  LDL R14, [R1+0x34] ;  /* 0x00003400010e7983 */ /* 0x000ee80000100800 */
[----:B------:R-:W4:Y:S04]  /*13120*/  LDL R13, [R1+0x8] ;  /* 0x00000800010d7983 */ /* 0x000f280000100800 */
[----:B------:R-:W4:Y:S01]  /*13130*/  LDL R12, [R1] ;  /* 0x00000000010c7983 */ /* 0x000f220000100800 */
[----:B------:R-:W-:Y:S01]  /*13140*/  LOP3.LUT R3, R0, R18, RZ, 0xfc, !PT ;  /* 0x0000001200037212 */ /* 0x000fe200078efcff */
[----:B------:R-:W-:Y:S05]  /*13150*/  WARPSYNC.ALL ;  /* 0x0000000000007948 */ /* 0x000fea0003800000 */
[----:B------:R-:W-:-:S05]  /*13160*/  IMAD.IADD R3, R17, 0x1, R3 ;  /* 0x0000000111037824 */ /* 0x000fca00078e0203 */
[----:B-1----:R-:W2:Y:S02]  /*13170*/  LDSM.16.MT88.4 R8, [R3+0x10400] ;  /* 0x010400000308783b */ /* 0x002ea40000004200 */
[C-C-:B--2---:R-:W-:Y:S02]  /*13180*/  PRMT R4, R8.reuse, 0x6420, R9.reuse ;  /* 0x0000642008047816 */ /* 0x144fe40000000009 */
[----:B------:R-:W-:Y:S02]  /*13190*/  PRMT R5, R8, 0x7531, R9 ;  /* 0x0000753108057816 */ /* 0x000fe40000000009 */
[C-C-:B------:R-:W-:Y:S02]  /*131a0*/  PRMT R6, R10.reuse, 0x6420, R11.reuse ;  /* 0x000064200a067816 */ /* 0x140fe4000000000b */
[----:B------:R-:W-:Y:S02]  /*131b0*/  PRMT R7, R10, 0x7531, R11 ;  /* 0x000075310a077816 */ /* 0x000fe4000000000b */
[----:B---3--:R-:W-:-:S05]  /*131c0*/  IADD3 R20, R17, R14, R0 ;  /* 0x0000000e11147210 */ /* 0x008fca0007ffe000 */
[----:B------:R-:W1:Y:S01]  /*131d0*/  LDSM.16.MT88.4 R8, [R20+0x10400] ;  /* 0x010400001408783b */ /* 0x000e620000004200 */
[----:B----4-:R-:W-:-:S05]  /*131e0*/  IADD3 R3, R12, R0, R13 ;  /* 0x000000000c037210 */ /* 0x010fca0007ffe00d */
[----:B------:R2:W-:Y:S02]  /*131f0*/  STSM.16.M88.4 [R3], R4 ;  /* 0x0000000403007844 */ /* 0x0005e40000000200 */
[----:B--2---:R-:W-:Y:S02]  /*13200*/  VIADD R4, R0, 0x4000 ;  /* 0x0000400000047836 */ /* 0x004fe40000000000 */
[----:B------:R-:W-:Y:S02]  /*13210*/  IMAD.MOV.U32 R6, RZ, RZ, R13 ;  /* 0x000000ffff067224 */ /* 0x000fe400078e000d */
[----:B------:R-:W-:Y:S01]  /*13220*/  IMAD.MOV.U32 R7, RZ, RZ, R12 ;  /* 0x000000ffff077224 */ /* 0x000fe200078e000c */
[----:B------:R-:W-:-:S05]  /*13230*/  LOP3.LUT R4, R4, R18, RZ, 0xfc, !PT ;  /* 0x0000001204047212 */ /* 0x000fca00078efcff */
[----:B------:R-:W-:Y:S01]  /*13240*/  IMAD.IADD R4, R17, 0x1, R4 ;  /* 0x0000000111047824 */ /* 0x000fe200078e0204 */
[C-C-:B-1----:R-:W-:Y:S02]  /*13250*/  PRMT R12, R8.reuse, 0x6420, R9.reuse ;  /* 0x00006420080c7816 */ /* 0x142fe40000000009 */
[----:B------:R-:W-:Y:S02]  /*13260*/  PRMT R13, R8, 0x7531, R9 ;  /* 0x00007531080d7816 */ /* 0x000fe40000000009 */
[C-C-:B------:R-:W-:Y:S02]  /*13270*/  PRMT R14, R10.reuse, 0x6420, R11.reuse ;  /* 0x000064200a0e7816 */ /* 0x140fe4000000000b */
[----:B------:R-:W-:-:S05]  /*13280*/  PRMT R15, R10, 0x7531, R11 ;  /* 0x000075310a0f7816 */ /* 0x000fca000000000b */
[----:B------:R1:W-:Y:S04]  /*13290*/  STSM.16.M88.4 [R3+0x2000], R12 ;  /* 0x0020000c03007844 */ /* 0x0003e80000000200 */
[----:B------:R-:W2:Y:S01]  /*132a0*/  LDSM.16.MT88.4 R8, [R4+0x10400] ;  /* 0x010400000408783b */ /* 0x000ea20000004200 */
[----:B-1----:R-:W-:Y:S02]  /*132b0*/  IMAD.MOV.U32 R14, RZ, RZ, R6 ;  /* 0x000000ffff0e7224 */ /* 0x002fe400078e0006 */
[----:B------:R-:W-:Y:S01]  /*132c0*/  IMAD.MOV.U32 R15, RZ, RZ, R7 ;  /* 0x000000ffff0f7224 */ /* 0x000fe200078e0007 */
[C-C-:B--2---:R-:W-:Y:S02]  /*132d0*/  PRMT R4, R8.reuse, 0x6420, R9.reuse ;  /* 0x0000642008047816 */ /* 0x144fe40000000009 */
[----:B------:R-:W-:-:S02]  /*132e0*/  PRMT R5, R8, 0x7531, R9 ;  /* 0x0000753108057816 */ /* 0x000fc40000000009 */
[C-C-:B------:R-:W-:Y:S02]  /*132f0*/  PRMT R6, R10.reuse, 0x6420, R11.reuse ;  /* 0x000064200a067816 */ /* 0x140fe4000000000b */
[----:B------:R-:W-:Y:S02]  /*13300*/  PRMT R7, R10, 0x7531, R11 ;  /* 0x000075310a077816 */ /* 0x000fe4000000000b */
[----:B------:R-:W1:Y:S04]  /*13310*/  LDSM.16.MT88.4 R8, [R20+0x14400] ;  /* 0x014400001408783b */ /* 0x000e680000004200 */
[----:B------:R2:W-:Y:S02]  /*13320*/  STSM.16.M88.4 [R3+0x4000], R4 ;  /* 0x0040000403007844 */ /* 0x0005e40000000200 */
[----:B--2---:R-:W-:-:S02]  /*13330*/  IMAD.MOV.U32 R6, RZ, RZ, R14 ;  /* 0x000000ffff067224 */ /* 0x004fc400078e000e */
[----:B------:R-:W-:Y:S01]  /*13340*/  IMAD.MOV.U32 R7, RZ, RZ, R15 ;  /* 0x000000ffff077224 */ /* 0x000fe200078e000f */
[C-C-:B-1----:R-:W-:Y:S02]  /*13350*/  PRMT R12, R8.reuse, 0x6420, R9.reuse ;  /* 0x00006420080c7816 */ /* 0x142fe40000000009 */
[----:B------:R-:W-:Y:S02]  /*13360*/  PRMT R13, R8, 0x7531, R9 ;  /* 0x00007531080d7816 */ /* 0x000fe40000000009 */
[C-C-:B------:R-:W-:Y:S02]  /*13370*/  PRMT R14, R10.reuse, 0x6420, R11.reuse ;  /* 0x000064200a0e7816 */ /* 0x140fe4000000000b */
[----:B------:R-:W-:-:S05]  /*13380*/  PRMT R15, R10, 0x7531, R11 ;  /* 0x000075310a0f7816 */ /* 0x000fca000000000b */
[----:B------:R1:W-:Y:S04]  /*13390*/  STSM.16.M88.4 [R3+0x6000], R12 ;  /* 0x0060000c03007844 */ /* 0x0003e80000000200 */
[----:B-1----:R-:W2:Y:S01]  /*133a0*/  LDL R13, [R1+0x2c] ;  /* 0x00002c00010d7983 */ /* 0x002ea20000100800 */
[----:B------:R-:W-:Y:S02]  /*133b0*/  VIADD R3, R0, 0x1000 ;  /* 0x0000100000037836 */ /* 0x000fe40000000000 */
[----:B------:R-:W-:Y:S02]  /*133c0*/  IMAD.MOV.U32 R14, RZ, RZ, R6 ;  /* 0x000000ffff0e7224 */ /* 0x000fe400078e0006 */
[----:B------:R-:W-:Y:S01]  /*133d0*/  IMAD.MOV.U32 R15, RZ, RZ, R7 ;  /* 0x000000ffff0f7224 */ /* 0x000fe200078e0007 */
[----:B------:R-:W-:-:S05]  /*133e0*/  LOP3.LUT R3, R3, R18, RZ, 0xfc, !PT ;  /* 0x0000001203037212 */ /* 0x000fca00078efcff */
[----:B------:R-:W-:-:S05]  /*133f0*/  IMAD.IADD R3, R17, 0x1, R3 ;  /* 0x0000000111037824 */ /* 0x000fca00078e0203 */
[----:B------:R-:W1:Y:S02]  /*13400*/  LDSM.16.MT88.4 R8, [R3+0x10400] ;  /* 0x010400000308783b */ /* 0x000e640000004200 */
[C-C-:B-1----:R-:W-:Y:S02]  /*13410*/  PRMT R4, R8.reuse, 0x6420, R9.reuse ;  /* 0x0000642008047816 */ /* 0x142fe40000000009 */
[----:B------:R-:W-:Y:S02]  /*13420*/  PRMT R5, R8, 0x7531, R9 ;  /* 0x0000753108057816 */ /* 0x000fe40000000009 */
[C-C-:B------:R-:W-:Y:S02]  /*13430*/  PRMT R6, R10.reuse, 0x6420, R11.reuse ;  /* 0x000064200a067816 */ /* 0x140fe4000000000b */
[----:B------:R-:W-:Y:S02]  /*13440*/  PRMT R7, R10, 0x7531, R11 ;  /* 0x000075310a077816 */ /* 0x000fe4000000000b */
[----:B------:R-:W1:Y:S02]  /*13450*/  LDSM.16.MT88.4 R8, [R20+0x11400] ;  /* 0x011400001408783b */ /* 0x000e640000004200 */
[----:B-1----:R-:W-:-:S02]  /*13460*/  PRMT R12, R8, 0x6420, R9 ;  /* 0x00006420080c7816 */ /* 0x002fc40000000009 */
[----:B--2---:R-:W-:Y:S02]  /*13470*/  IADD3 R3, R14, R0, R13 ;  /* 0x000000000e037210 */ /* 0x004fe40007ffe00d */
[----:B------:R-:W-:-:S03]  /*13480*/  PRMT R13, R8, 0x7531, R9 ;  /* 0x00007531080d7816 */ /* 0x000fc60000000009 */
[----:B------:R-:W-:-:S05]  /*13490*/  IMAD.IADD R3, R15, 0x1, R3 ;  /* 0x000000010f037824 */ /* 0x000fca00078e0203 */
[----:B------:R1:W-:Y:S02]  /*134a0*/  STSM.16.M88.4 [R3], R4 ;  /* 0x0000000403007844 */ /* 0x0003e40000000200 */
[----:B-1----:R-:W-:Y:S02]  /*134b0*/  VIADD R4, R0, 0x5000 ;  /* 0x0000500000047836 */ /* 0x002fe40000000000 */
[----:B------:R-:W-:Y:S01]  /*134c0*/  IMAD.MOV.U32 R6, RZ, RZ, R14 ;  /* 0x000000ffff067224 */ /* 0x000fe200078e000e */
[----:B------:R-:W-:Y:S01]  /*134d0*/  PRMT R14, R10, 0x6420, R11 ;  /* 0x000064200a0e7816 */ /* 0x000fe2000000000b */
[----:B------:R-:W-:Y:S01]  /*134e0*/  IMAD.MOV.U32 R7, RZ, RZ, R15 ;  /* 0x000000ffff077224 */ /* 0x000fe200078e000f */
[----:B------:R-:W-:Y:S02]  /*134f0*/  LOP3.LUT R4, R4, R18, RZ, 0xfc, !PT ;  /* 0x0000001204047212 */ /* 0x000fe400078efcff */
[----:B------:R-:W-:-:S03]  /*13500*/  PRMT R15, R10, 0x7531, R11 ;  /* 0x000075310a0f7816 */ /* 0x000fc6000000000b */
[----:B------:R-:W-:Y:S02]  /*13510*/  IMAD.IADD R4, R17, 0x1, R4 ;  /* 0x0000000111047824 */ /* 0x000fe400078e0204 */
[----:B------:R1:W-:Y:S04]  /*13520*/  STSM.16.M88.4 [R3+0x2000], R12 ;  /* 0x0020000c03007844 */ /* 0x0003e80000000200 */
[----:B------:R-:W2:Y:S01]  /*13530*/  LDSM.16.MT88.4 R8, [R4+0x10400] ;  /* 0x010400000408783b */ /* 0x000ea20000004200 */
[----:B-1----:R-:W-:Y:S02]  /*13540*/  IMAD.MOV.U32 R14, RZ, RZ, R6 ;  /* 0x000000ffff0e7224 */ /* 0x002fe400078e0006 */
[----:B------:R-:W-:Y:S01]  /*13550*/  IMAD.MOV.U32 R15, RZ, RZ, R7 ;  /* 0x000000ffff0f7224 */ /* 0x000fe200078e0007 */
[----:B--2---:R-:W-:-:S02]  /*13560*/  PRMT R4, R8, 0x6420, R9 ;  /* 0x0000642008047816 */ /* 0x004fc40000000009 */
[----:B------:R-:W-:Y:S02]  /*13570*/  PRMT R5, R8, 0x7531, R9 ;  /* 0x0000753108057816 */ /* 0x000fe40000000009 */
        /* <DEDUP_REMOVED lines=63> */
[----:B------:R-:W1:Y:S01]  /*13970*/  LDSM.16.MT88.4 R8, [R20+0x13400] ;  /* 0x013400001408783b */ /* 0x000e620000004200 */
[----:B--2---:R-:W-:Y:S01]  /*13980*/  IADD3 R3, R14, R13, R0 ;  /* 0x0000000d0e037210 */ /* 0x004fe20007ffe000 */
[----:B------:R-:W-:-:S04]  /*13990*/  VIADD R0, R0, 0x7000 ;  /* 0x0000700000007836 */ /* 0x000fc80000000000 */
[----:B------:R-:W-:Y:S01]  /*139a0*/  IMAD.IADD R3, R15, 0x1, R3 ;  /* 0x000000010f037824 */ /* 0x000fe200078e0203 */
[----:B------:R-:W-:-:S04]  /*139b0*/  LOP3.LUT R0, R0, R18, RZ, 0xfc, !PT ;  /* 0x0000001200007212 */ /* 0x000fc800078efcff */
[----:B------:R1:W-:Y:S01]  /*139c0*/  STSM.16.M88.4 [R3], R4 ;  /* 0x0000000403007844 */ /* 0x0003e20000000200 */
[----:B------:R-:W-:Y:S01]  /*139d0*/  IMAD.IADD R0, R17, 0x1, R0 ;  /* 0x0000000111007824 */ /* 0x000fe200078e0200 */
[C-C-:B-1----:R-:W-:Y:S02]  /*139e0*/  PRMT R4, R8.reuse, 0x6420, R9.reuse ;  /* 0x0000642008047816 */ /* 0x142fe40000000009 */
[----:B------:R-:W-:Y:S02]  /*139f0*/  PRMT R5, R8, 0x7531, R9 ;  /* 0x0000753108057816 */ /* 0x000fe40000000009 */
[C-C-:B------:R-:W-:Y:S02]  /*13a00*/  PRMT R6, R10.reuse, 0x6420, R11.reuse ;  /* 0x000064200a067816 */ /* 0x140fe4000000000b */
[----:B------:R-:W-:-:S05]  /*13a10*/  PRMT R7, R10, 0x7531, R11 ;  /* 0x000075310a077816 */ /* 0x000fca000000000b */
[----:B------:R-:W-:Y:S04]  /*13a20*/  STSM.16.M88.4 [R3+0x2000], R4 ;  /* 0x0020000403007844 */ /* 0x000fe80000000200 */
[----:B------:R-:W1:Y:S02]  /*13a30*/  LDSM.16.MT88.4 R8, [R0+0x10400] ;  /* 0x010400000008783b */ /* 0x000e640000004200 */
[C-C-:B-1----:R-:W-:Y:S02]  /*13a40*/  PRMT R4, R8.reuse, 0x6420, R9.reuse ;  /* 0x0000642008047816 */ /* 0x142fe40000000009 */
[----:B------:R-:W-:Y:S02]  /*13a50*/  PRMT R5, R8, 0x7531, R9 ;  /* 0x0000753108057816 */ /* 0x000fe40000000009 */
[----:B------:R-:W-:-:S02]  /*13a60*/  PRMT R6, R10, 0x6420, R11 ;  /* 0x000064200a067816 */ /* 0x000fc4000000000b */
[----:B------:R-:W-:Y:S02]  /*13a70*/  PRMT R7, R10, 0x7531, R11 ;  /* 0x000075310a077816 */ /* 0x000fe4000000000b */
[----:B------:R-:W1:Y:S04]  /*13a80*/  LDSM.16.MT88.4 R8, [R20+0x17400] ;  /* 0x017400001408783b */ /* 0x000e680000004200 */
[----:B------:R1:W-:Y:S02]  /*13a90*/  STSM.16.M88.4 [R3+0x4000], R4 ;  /* 0x0040000403007844 */ /* 0x0003e40000000200 */
[C-C-:B-1----:R-:W-:Y:S02]  /*13aa0*/  PRMT R4, R8.reuse, 0x6420, R9.reuse ;  /* 0x0000642008047816 */ /* 0x142fe40000000009 */
[----:B------:R-:W-:-:S02]  /*13ab0*/  PRMT R5, R8, 0x7531, R9 ;  /* 0x0000753108057816 */ /* 0x000fc40000000009 */
        /* <DEDUP_REMOVED lines=8> */
[----:B--2---:R-:W2:Y:S01]  /*13b40*/  FENCE.VIEW.ASYNC.S ;  /* 0x00000000000073c6 */ /* 0x004ea20000000000 */
[----:B------:R-:W-:Y:S05]  /*13b50*/  @!P1 BRA `(.L_x_252) ;  /* 0x0000000000049947 */ /* 0x000fea0003800000 */
[----:B------:R-:W-:Y:S01]  /*13b60*/  BPT.TRAP 0x1 ;  /* 0x000000040000795c */ /* 0x000fe20000300000 */
.L_x_252:
[----:B------:R-:W1:Y:S01]  /*13b70*/  S2R R0, SR_TID.X ;  /* 0x0000000000007919 */ /* 0x000e620000002100 */
[----:B--2---:R2:W-:Y:S01]  /*13b80*/  SYNCS.ARRIVE.TRANS64.A1T0 RZ, [R19+URZ+0x38850], RZ ;  /* 0x038850ff13ff79a7 */ /* 0x0045e2000810003f */
[----:B-1----:R-:W-:Y:S02]  /*13b90*/  LOP3.LUT R3, R0, 0x7f, RZ, 0xc0, !PT ;  /* 0x0000007f00037812 */ /* 0x002fe400078ec0ff */
[----:B------:R-:W3:Y:S01]  /*13ba0*/  LDL R0, [R1+0x1c] ;  /* 0x00001c0001007983 */ /* 0x000ee20000100800 */
[----:B------:R-:W-:Y:S01]  /*13bb0*/  BAR.SYNC.DEFER_BLOCKING 0x2, 0x80 ;  /* 0x0082000000007b1d */ /* 0x000fe20000010000 */
[----:B------:R-:W-:-:S05]  /*13bc0*/  ISETP.NE.AND P0, PT, R3, RZ, PT ;  /* 0x000000ff0300720c */ /* 0x000fca0003f05270 */
[----:B------:R4:W5:Y:S08]  /*13bd0*/  LDL R3, [R1+0x4] ;  /* 0x0000040001037983 */ /* 0x0009700000100800 */
[----:B--2---:R-:W-:-:S05]  /*13be0*/  @!P0 VIADD R19, R19, 0x38880 ;  /* 0x0003888013138836 */ /* 0x004fca0000000000 */
[----:B------:R-:W-:-:S04]  /*13bf0*/  @!P0 PRMT R19, RZ, 0x654, R19 ;  /* 0x00000654ff138816 */ /* 0x000fc80000000013 */
[----:B------:R4:W-:Y:S01]  /*13c00*/  @!P0 SYNCS.ARRIVE.TRANS64.RED.A1T0 RZ, [R19+URZ], RZ ;  /* 0x000000ff13ff89a7 */ /* 0x0009e2000810043f */
[C---:B---3--:R-:W-:Y:S01]  /*13c10*/  ISETP.GT.AND P0, PT, R2.reuse, R0, PT ;  /* 0x000000000200720c */ /* 0x048fe20003f04270 */
[----:B------:R-:W-:Y:S01]  /*13c20*/  VIADD R2, R2, 0xffffffff ;  /* 0xffffffff02027836 */ /* 0x000fe20000000000 */
[----:B------:R4:W5:Y:S11]  /*13c30*/  LDL R0, [R1+0xc] ;  /* 0x00000c0001007983 */ /* 0x0009760000100800 */
[----:B----4-:R-:W-:Y:S05]  /*13c40*/  @P0 BRA `(.L_x_253) ;  /* 0xffffffe800a80947 */ /* 0x010fea000383ffff */
.L_x_231:
[----:B------:R-:W2:Y:S01]  /*13c50*/  S2R R4, SR_TID.X ;  /* 0x0000000000047919 */ /* 0x000ea20000002100 */
[----:B------:R-:W-:Y:S01]  /*13c60*/  BSSY B0, `(.L_x_254) ;  /* 0x0000011000007945 */ /* 0x000fe20003800000 */
[----:B--2---:R-:W-:-:S04]  /*13c70*/  LOP3.LUT R4, R4, 0x7f, RZ, 0xc0, !PT ;  /* 0x0000007f04047812 */ /* 0x004fc800078ec0ff */
[----:B------:R-:W-:-:S13]  /*13c80*/  ISETP.NE.AND P0, PT, R4, RZ, PT ;  /* 0x000000ff0400720c */ /* 0x000fda0003f05270 */
[----:B------:R-:W-:Y:S05]  /*13c90*/  @P0 BRA `(.L_x_255) ;  /* 0x0000000000340947 */ /* 0x000fea0003800000 */
[----:B------:R-:W2:Y:S01]  /*13ca0*/  S2R R2, SR_LANEID ;  /* 0x0000000000027919 */ /* 0x000ea20000000000 */
[----:B------:R-:W-:Y:S01]  /*13cb0*/  VOTEU.ANY UR4, UPT, PT ;  /* 0x0000000000047886 */ /* 0x000fe200038e0100 */
[----:B-1----:R-:W1:Y:S01]  /*13cc0*/  LDC.64 R4, c[0x0][0xc60] ;  /* 0x00031800ff047b82 */ /* 0x002e620000000a00 */
[----:B0----5:R-:W2:Y:S02]  /*13cd0*/  FLO.U32 R0, UR4 ;  /* 0x0000000400007d00 */ /* 0x021ea400080e0000 */
[----:B--2---:R-:W-:-:S06]  /*13ce0*/  ISETP.EQ.U32.AND P1, PT, R0, R2, PT ;  /* 0x000000020000720c */ /* 0x004fcc0003f22070 */
[----:B------:R-:W1:Y:S07]  /*13cf0*/  POPC R2, UR4 ;  /* 0x0000000400027d09 */ /* 0x000e6e0008000000 */
[----:B-1----:R-:W2:Y:S04]  /*13d00*/  @P1 ATOMG.E.ADD.STRONG.GPU PT, R2, desc[UR48][R4.64], R2 ;  /* 0x00000002040219a8 */ /* 0x002ea800081ee1f0 */
[----:B--2---:R0:W1:Y:S02]  /*13d10*/  SHFL.IDX PT, R2, R2, R0, 0x1f ;  /* 0x00001f0002027589 */ /* 0x00406400000e0000 */
[----:B0-----:R-:W0:Y:S02]  /*13d20*/  S2R R0, SR_LTMASK ;  /* 0x0000000000007919 */ /* 0x001e240000003900 */
[----:B0-----:R-:W-:-:S06]  /*13d30*/  LOP3.LUT R0, R0, UR4, RZ, 0xc0, !PT ;  /* 0x0000000400007c12 */ /* 0x001fcc000f8ec0ff */
[----:B------:R-:W1:Y:S02]  /*13d40*/  POPC R0, R0 ;  /* 0x0000000000007309 */ /* 0x000e640000000000 */
[----:B-1----:R-:W-:-:S05]  /*13d50*/  IADD3 R0, R2, UR41, R0 ;  /* 0x0000002902007c10 */ /* 0x002fca000fffe000 */
[----:B------:R2:W-:Y:S02]  /*13d60*/  STL [R1+0x10], R0 ;  /* 0x0000100001007387 */ /* 0x0005e40000100800 */
.L_x_255:
[----:B------:R-:W-:Y:S05]  /*13d70*/  BSYNC B0 ;  /* 0x0000000000007941 */ /* 0x000fea0003800000 */
.L_x_254:
[----:B------:R-:W-:-:S06]  /*13d80*/  UISETP.NE.AND UP0, UPT, UR39, 0x3, UPT ;  /* 0x000000032700788c */ /* 0x000fcc000bf05270 */
[----:B------:R-:W-:-:S13]  /*13d90*/  PLOP3.LUT P1, PT, PT, PT, UP0, 0x80, 0x0 ;  /* 0x000000000000781c */ /* 0x000fda0003f2f008 */
[----:B------:R-:W-:Y:S05]  /*13da0*/  @!P1 BRA `(.L_x_256) ;  /* 0x0000000000049947 */ /* 0x000fea0003800000 */
[----:B------:R-:W-:Y:S01]  /*13db0*/  BPT.TRAP 0x1 ;  /* 0x000000040000795c */ /* 0x000fe20000300000 */
.L_x_256:
[----:B-----5:R-:W3:Y:S04]  /*13dc0*/  LDL R3, [R1+0xc] ;  /* 0x00000c0001037983 */ /* 0x020ee80000100800 */
[----:B------:R-:W4:Y:S01]  /*13dd0*/  LDL R2, [R1+0x4] ;  /* 0x0000040001027983 */ /* 0x000f220000100800 */
[----:B0-2---:R-:W-:Y:S01]  /*13de0*/  IMAD.U32 R0, RZ, RZ, UR42 ;  /* 0x0000002aff007e24 */ /* 0x005fe2000f8e00ff */
[----:B------:R-:W-:Y:S04]  /*13df0*/  BSSY B0, `(.L_x_257) ;  /* 0x0000007000007945 */ /* 0x000fe80003800000 */
[----:B------:R-:W-:-:S02]  /*13e00*/  ISETP.NE.AND P2, PT, R0, 0x3, PT ;  /* 0x000000030000780c */ /* 0x000fc40003f45270 */
[----:B---3--:R-:W-:-:S04]  /*13e10*/  LOP3.LUT R0, R3, 0x1, RZ, 0x3c, !PT ;  /* 0x0000000103007812 */ /* 0x008fc800078e3cff */
[----:B------:R-:W-:Y:S01]  /*13e20*/  SHF.L.U32 R0, R0, 0x1f, RZ ;  /* 0x0000001f00007819 */ /* 0x000fe200000006ff */
[----:B----4-:R-:W-:-:S04]  /*13e30*/  IMAD R2, R2, 0x8, R17 ;  /* 0x0000000802027824 */ /* 0x010fc800078e0211 */
[----:B------:R-:W0:Y:S02]  /*13e40*/  SYNCS.PHASECHK.TRANS64.TRYWAIT P1, [R2+URZ+0x38870], R0 ;  /* 0x03887000020075a7 */ /* 0x000e24000802017f */
[----:B0-----:R-:W-:Y:S05]  /*13e50*/  @!P1 BRA `(.L_x_258) ;  /* 0x0000002c00009947 */ /* 0x001fea0003800000 */
.L_x_316:
[----:B------:R-:W-:Y:S05]  /*13e60*/  BSYNC B0 ;  /* 0x0000000000007941 */ /* 0x000fea0003800000 */
.L_x_257:
[----:B------:R-:W-:Y:S05]  /*13e70*/  @!P2 BRA `(.L_x_259) ;  /* 0x000000000004a947 */ /* 0x000fea0003800000 */
[----:B------:R-:W-:Y:S01]  /*13e80*/  BPT.TRAP 0x1 ;  /* 0x000000040000795c */ /* 0x000fe20000300000 */
.L_x_259:
[----:B0-----:R-:W2:Y:S02]  /*13e90*/  LDL R0, [R1+0xc] ;  /* 0x00000c0001007983 */ /* 0x001ea40000100800 */
[----:B--2---:R-:W-:-:S04]  /*13ea0*/  SHF.L.U32 R0, R0, 0x1f, RZ ;  /* 0x0000001f00007819 */ /* 0x004fc800000006ff */
[----:B------:R-:W0:Y:S02]  /*13eb0*/  SYNCS.PHASECHK.TRANS64.TRYWAIT P1, [R2+URZ+0x38860], R0 ;  /* 0x03886000020075a7 */ /* 0x000e24000802017f */
[----:B0-----:R-:W-:Y:S05]  /*13ec0*/  @!P1 BRA `(.L_x_260) ;  /* 0x0000002800f89947 */ /* 0x001fea0003800000 */
.L_x_317:
[----:B------:R-:W2:Y:S04]  /*13ed0*/  LDL R3, [R1+0x34] ;  /* 0x0000340001037983 */ /* 0x000ea80000100800 */
[----:B------:R-:W3:Y:S04]  /*13ee0*/  LDL R13, [R1+0x8] ;  /* 0x00000800010d7983 */ /* 0x000ee80000100800 */
[----:B------:R-:W3:Y:S04]  /*13ef0*/  LDL.LU R12, [R1] ;  /* 0x00000000010c7983 */ /* 0x000ee80000300800 */
[----:B------:R-:W4:Y:S01]  /*13f00*/  LDL R19, [R1+0x4] ;  /* 0x0000040001137983 */ /* 0x000f220000100800 */
[----:B------:R-:W-:Y:S05]  /*13f10*/  WARPSYNC.ALL ;  /* 0x0000000000007948 */ /* 0x000fea0003800000 */
[----:B----4-:R-:W-:-:S05]  /*13f20*/  IMAD.SHL.U32 R16, R19, 0x8000, RZ ;  /* 0x0000800013107824 */ /* 0x010fca00078e00ff */
[----:B0-----:R-:W-:Y:S02]  /*13f30*/  LOP3.LUT R0, R16, R18, RZ, 0xfc, !PT ;  /* 0x0000001210007212 */ /* 0x001fe400078efcff */
[----:B--2---:R-:W-:-:S03]  /*13f40*/  IADD3 R3, R17, R3, R16 ;  /* 0x0000000311037210 */ /* 0x004fc60007ffe010 */
[----:B------:R-:W-:-:S05]  /*13f50*/  IMAD.IADD R0, R17, 0x1, R0 ;  /* 0x0000000111007824 */ /* 0x000fca00078e0200 */
[----:B-1----:R3:W0:Y:S02]  /*13f60*/  LDSM.16.MT88.4 R4, [R0+0x10400] ;  /* 0x010400000004783b */ /* 0x0026240000004200 */
[----:B---3--:R-:W-:Y:S02]  /*13f70*/  IADD3 R0, R12, R16, R13 ;  /* 0x000000100c007210 */ /* 0x008fe40007ffe00d */
[C-C-:B0-----:R-:W-:Y:S02]  /*13f80*/  PRMT R8, R4.reuse, 0x6420, R5.reuse ;  /* 0x0000642004087816 */ /* 0x141fe40000000005 */
[----:B------:R-:W-:Y:S02]  /*13f90*/  PRMT R9, R4, 0x7531, R5 ;  /* 0x0000753104097816 */ /* 0x000fe40000000005 */
[C-C-:B------:R-:W-:Y:S02]  /*13fa0*/  PRMT R10, R6.reuse, 0x6420, R7.reuse ;  /* 0x00006420060a7816 */ /* 0x140fe40000000007 */
[----:B------:R-:W-:-:S02]  /*13fb0*/  PRMT R11, R6, 0x7531, R7 ;  /* 0x00007531060b7816 */ /* 0x000fc40000000007 */
        /* <DEDUP_REMOVED lines=8> */
[----:B------:R0:W-:Y:S02]  /*14040*/  STSM.16.M88.4 [R0+0x2000], R8 ;  /* 0x0020000800007844 */ /* 0x0001e40000000200 */
[----:B------:R-:W-:-:S06]  /*14050*/  IMAD.IADD R4, R17, 0x1, R4 ;  /* 0x0000000111047824 */ /* 0x000fcc00078e0204 */
[----:B------:R-:W1:Y:S01]  /*14060*/  LDSM.16.MT88.4 R4, [R4+0x10400] ;  /* 0x010400000404783b */ /* 0x000e620000004200 */
[----:B0-----:R-:W-:Y:S02]  /*14070*/  IMAD.MOV.U32 R10, RZ, RZ, R13 ;  /* 0x000000ffff0a7224 */ /* 0x001fe400078e000d */
[----:B------:R-:W-:Y:S01]  /*14080*/  IMAD.MOV.U32 R11, RZ, RZ, R12 ;  /* 0x000000ffff0b7224 */ /* 0x000fe200078e000c */
[C-C-:B-1----:R-:W-:Y:S02]  /*14090*/  PRMT R12, R4.reuse, 0x6420, R5.reuse ;  /* 0x00006420040c7816 */ /* 0x142fe40000000005 */
[----:B------:R-:W-:Y:S02]  /*140a0*/  PRMT R13, R4, 0x7531, R5 ;  /* 0x00007531040d7816 */ /* 0x000fe40000000005 */
[C-C-:B------:R-:W-:Y:S02]  /*140b0*/  PRMT R14, R6.reuse, 0x6420, R7.reuse ;  /* 0x00006420060e7816 */ /* 0x140fe40000000007 */
[----:B------:R-:W-:-:S02]  /*140c0*/  PRMT R15, R6, 0x7531, R7 ;  /* 0x00007531060f7816 */ /* 0x000fc40000000007 */
[----:B------:R-:W0:Y:S04]  /*140d0*/  LDSM.16.MT88.4 R4, [R3+0x14400] ;  /* 0x014400000304783b */ /* 0x000e280000004200 */
[----:B------:R1:W-:Y:S02]  /*140e0*/  STSM.16.M88.4 [R0+0x4000], R12 ;  /* 0x0040000c00007844 */ /* 0x0003e40000000200 */
[----:B-1----:R-:W-:Y:S02]  /*140f0*/  IMAD.MOV.U32 R14, RZ, RZ, R10 ;  /* 0x000000ffff0e7224 */ /* 0x002fe400078e000a */
[----:B------:R-:W-:Y:S01]  /*14100*/  IMAD.MOV.U32 R15, RZ, RZ, R11 ;  /* 0x000000ffff0f7224 */ /* 0x000fe200078e000b */
        /* <DEDUP_REMOVED lines=8> */
[----:B------:R-:W-:Y:S01]  /*14190*/  IMAD.MOV.U32 R11, RZ, RZ, R15 ;  /* 0x000000ffff0b7224 */ /* 0x000fe200078e000f */
[----:B------:R-:W-:-:S05]  /*141a0*/  LOP3.LUT R0, R0, R18, RZ, 0xfc, !PT ;  /* 0x0000001200007212 */ /* 0x000fca00078efcff */
[----:B------:R-:W-:-:S05]  /*141b0*/  IMAD.IADD R0, R17, 0x1, R0 ;  /* 0x0000000111007824 */ /* 0x000fca00078e0200 */
[----:B------:R-:W0:Y:S02]  /*141c0*/  LDSM.16.MT88.4 R4, [R0+0x10400] ;  /* 0x010400000004783b */ /* 0x000e240000004200 */
[C-C-:B0-----:R-:W-:Y:S02]  /*141d0*/  PRMT R12, R4.reuse, 0x6420, R5.reuse ;  /* 0x00006420040c7816 */ /* 0x141fe40000000005 */
[----:B------:R-:W-:Y:S02]  /*141e0*/  PRMT R13, R4, 0x7531, R5 ;  /* 0x00007531040d7816 */ /* 0x000fe40000000005 */
[C-C-:B------:R-:W-:Y:S02]  /*141f0*/  PRMT R14, R6.reuse, 0x6420, R7.reuse ;  /* 0x00006420060e7816 */ /* 0x140fe40000000007 */
[----:B------:R-:W-:Y:S02]  /*14200*/  PRMT R15, R6, 0x7531, R7 ;  /* 0x00007531060f7816 */ /* 0x000fe40000000007 */
[----:B------:R-:W0:Y:S02]  /*14210*/  LDSM.16.MT88.4 R4, [R3+0x11400] ;  /* 0x011400000304783b */ /* 0x000e240000004200 */
[----:B0-----:R-:W-:-:S02]  /*14220*/  PRMT R8, R4, 0x6420, R5 ;  /* 0x0000642004087816 */ /* 0x001fc40000000005 */
[----:B--2---:R-:W-:Y:S02]  /*14230*/  IADD3 R0, R10, R16, R9 ;  /* 0x000000100a007210 */ /* 0x004fe40007ffe009 */
[----:B------:R-:W-:Y:S01]  /*14240*/  PRMT R9, R4, 0x7531, R5 ;  /* 0x0000753104097816 */ /* 0x000fe20000000005 */
[----:B------:R-:W-:Y:S02]  /*14250*/  VIADD R4, R16, 0x5000 ;  /* 0x0000500010047836 */ /* 0x000fe40000000000 */
[----:B------:R-:W-:-:S03]  /*14260*/  IMAD.IADD R0, R11, 0x1, R0 ;  /* 0x000000010b007824 */ /* 0x000fc600078e0200 */
[----:B------:R-:W-:Y:S02]  /*14270*/  LOP3.LUT R4, R4, R18, RZ, 0xfc, !PT ;  /* 0x0000001204047212 */ /* 0x000fe400078efcff */
[----:B------:R0:W-:Y:S03]  /*14280*/  STSM.16.M88.4 [R0], R12 ;  /* 0x0000000c00007844 */ /* 0x0001e60000000200 */
[----:B------:R-:W-:Y:S02]  /*14290*/  IMAD.IADD R4, R17, 0x1, R4 ;  /* 0x0000000111047824 */ /* 0x000fe400078e0204 */
[----:B0-----:R-:W-:Y:S01]  /*142a0*/  IMAD.MOV.U32 R14, RZ, RZ, R10 ;  /* 0x000000ffff0e7224 */ /* 0x001fe200078e000a */
[C---:B------:R-:W-:Y:S01]  /*142b0*/  PRMT R10, R6.reuse, 0x6420, R7 ;  /* 0x00006420060a7816 */ /* 0x040fe20000000007 */
[----:B------:R-:W-:Y:S01]  /*142c0*/  IMAD.MOV.U32 R15, RZ, RZ, R11 ;  /* 0x000000ffff0f7224 */ /* 0x000fe200078e000b */
[----:B------:R-:W-:-:S05]  /*142d0*/  PRMT R11, R6, 0x7531, R7 ;  /* 0x00007531060b7816 */ /* 0x000fca0000000007 */
[----:B------:R0:W-:Y:S04]  /*142e0*/  STSM.16.M88.4 [R0+0x2000], R8 ;  /* 0x0020000800007844 */ /* 0x0001e80000000200 */
[----:B------:R-:W1:Y:S01]  /*142f0*/  LDSM.16.MT88.4 R4, [R4+0x10400] ;  /* 0x010400000404783b */ /* 0x000e620000004200 */
[----:B0-----:R-:W-:Y:S02]  /*14300*/  IMAD.MOV.U32 R10, RZ, RZ, R14 ;  /* 0x000000ffff0a7224 */ /* 0x001fe400078e000e */
[----:B------:R-:W-:Y:S01]  /*14310*/  IMAD.MOV.U32 R11, RZ, RZ, R15 ;  /* 0x000000ffff0b7224 */ /* 0x000fe200078e000f */
[C-C-:B-1----:R-:W-:Y:S02]  /*14320*/  PRMT R12, R4.reuse, 0x6420, R5.reuse ;  /* 0x00006420040c7816 */ /* 0x142fe40000000005 */
[----:B------:R-:W-:-:S02]  /*14330*/  PRMT R13, R4, 0x7531, R5 ;  /* 0x00007531040d7816 */ /* 0x000fc40000000005 */
[C-C-:B------:R-:W-:Y:S02]  /*14340*/  PRMT R14, R6.reuse, 0x6420, R7.reuse ;  /* 0x00006420060e7816 */ /* 0x140fe40000000007 */
[----:B------:R-:W-:Y:S02]  /*14350*/  PRMT R15, R6, 0x7531, R7 ;  /* 0x00007531060f7816 */ /* 0x000fe40000000007 */
[----:B------:R-:W0:Y:S04]  /*14360*/  LDSM.16.MT88.4 R4, [R3+0x15400] ;  /* 0x015400000304783b */ /* 0x000e280000004200 */
[----:B------:R1:W-:Y:S02]  /*14370*/  STSM.16.M88.4 [R0+0x4000], R12 ;  /* 0x0040000c00007844 */ /* 0x0003e40000000200 */
[----:B-1----:R-:W-:-:S02]  /*14380*/  IMAD.MOV.U32 R14, RZ, RZ, R10 ;  /* 0x000000ffff0e7224 */ /* 0x002fc400078e000a */
[----:B------:R-:W-:Y:S01]  /*14390*/  IMAD.MOV.U32 R15, RZ, RZ, R11 ;  /* 0x000000ffff0f7224 */ /* 0x000fe200078e000b */
[C-C-:B0-----:R-:W-:Y:S02]  /*143a0*/  PRMT R8, R4.reuse, 0x6420, R5.reuse ;  /* 0x0000642004087816 */ /* 0x141fe40000000005 */
[----:B------:R-:W-:Y:S02]  /*143b0*/  PRMT R9, R4, 0x7531, R5 ;  /* 0x0000753104097816 */ /* 0x000fe40000000005 */
        /* <DEDUP_REMOVED lines=57> */
[----:B--2---:R-:W-:Y:S01]  /*14750*/  IADD3 R0, R10, R9, R16 ;  /* 0x000000090a007210 */ /* 0x004fe20007ffe010 */
[----:B------:R-:W-:Y:S01]  /*14760*/  VIADD R16, R16, 0x7000 ;  /* 0x0000700010107836 */ /* 0x000fe20000000000 */
[----:B------:R-:W-:Y:S02]  /*14770*/  PRMT R9, R4, 0x7531, R5 ;  /* 0x0000753104097816 */ /* 0x000fe40000000005 */
[--C-:B------:R-:W-:Y:S01]  /*14780*/  PRMT R10, R6, 0x6420, R7.reuse ;  /* 0x00006420060a7816 */ /* 0x100fe20000000007 */
[----:B------:R-:W-:Y:S01]  /*14790*/  IMAD.IADD R0, R11, 0x1, R0 ;  /* 0x000000010b007824 */ /* 0x000fe200078e0200 */
[----:B------:R-:W-:Y:S02]  /*147a0*/  LOP3.LUT R16, R16, R18, RZ, 0xfc, !PT ;  /* 0x0000001210107212 */ /* 0x000fe400078efcff */
[----:B------:R-:W-:Y:S02]  /*147b0*/  PRMT R11, R6, 0x7531, R7 ;  /* 0x00007531060b7816 */ /* 0x000fe40000000007 */
[----:B------:R-:W-:Y:S01]  /*147c0*/  STSM.16.M88.4 [R0], R12 ;  /* 0x0000000c00007844 */ /* 0x000fe20000000200 */
[----:B------:R-:W-:-:S03]  /*147d0*/  IMAD.IADD R4, R17, 0x1, R16 ;  /* 0x0000000111047824 */ /* 0x000fc600078e0210 */
[----:B------:R-:W-:Y:S04]  /*147e0*/  STSM.16.M88.4 [R0+0x2000], R8 ;  /* 0x0020000800007844 */ /* 0x000fe80000000200 */
[----:B------:R-:W0:Y:S02]  /*147f0*/  LDSM.16.MT88.4 R4, [R4+0x10400] ;  /* 0x010400000404783b */ /* 0x000e240000004200 */
[C-C-:B0-----:R-:W-:Y:S02]  /*14800*/  PRMT R12, R4.reuse, 0x6420, R5.reuse ;  /* 0x00006420040c7816 */ /* 0x141fe40000000005 */
[----:B------:R-:W-:Y:S02]  /*14810*/  PRMT R13, R4, 0x7531, R5 ;  /* 0x00007531040d7816 */ /* 0x000fe40000000005 */
[----:B------:R-:W-:-:S02]  /*14820*/  PRMT R14, R6, 0x6420, R7 ;  /* 0x00006420060e7816 */ /* 0x000fc40000000007 */
[----:B------:R-:W-:Y:S02]  /*14830*/  PRMT R15, R6, 0x7531, R7 ;  /* 0x00007531060f7816 */ /* 0x000fe40000000007 */
[----:B------:R-:W0:Y:S04]  /*14840*/  LDSM.16.MT88.4 R4, [R3+0x17400] ;  /* 0x017400000304783b */ /* 0x000e280000004200 */
[----:B------:R1:W-:Y:S01]  /*14850*/  STSM.16.M88.4 [R0+0x4000], R12 ;  /* 0x0040000c00007844 */ /* 0x0003e20000000200 */
[C-C-:B0-----:R-:W-:Y:S02]  /*14860*/  PRMT R8, R4.reuse, 0x6420, R5.reuse ;  /* 0x0000642004087816 */ /* 0x141fe40000000005 */
[----:B------:R-:W-:Y:S02]  /*14870*/  PRMT R9, R4, 0x7531, R5 ;  /* 0x0000753104097816 */ /* 0x000fe40000000005 */
[----:B------:R-:W-:-:S02]  /*14880*/  PRMT R10, R6, 0x6420, R7 ;  /* 0x00006420060a7816 */ /* 0x000fc40000000007 */
[----:B------:R-:W-:-:S05]  /*14890*/  PRMT R11, R6, 0x7531, R7 ;  /* 0x00007531060b7816 */ /* 0x000fca0000000007 */
[----:B------:R1:W-:Y:S01]  /*148a0*/  STSM.16.M88.4 [R0+0x6000], R8 ;  /* 0x0060000800007844 */ /* 0x0003e20000000200 */
[----:B------:R-:W-:Y:S01]  /*148b0*/  @!PT LDS RZ, [RZ] ;  /* 0x00000000fffff984 */ /* 0x000fe20000000800 */
[----:B------:R-:W-:Y:S01]  /*148c0*/  @!PT LDS RZ, [RZ] ;  /* 0x00000000fffff984 */ /* 0x000fe20000000800 */
[----:B------:R-:W-:Y:S01]  /*148d0*/  @!PT LDS RZ, [RZ] ;  /* 0x00000000fffff984 */ /* 0x000fe20000000800 */
[----:B------:R-:W-:Y:S01]  /*148e0*/  @!PT LDS RZ, [RZ] ;  /* 0x00000000fffff984 */ /* 0x000fe20000000800 */
[----:B------:R0:W-:Y:S06]  /*148f0*/  MEMBAR.ALL.CTA ;  /* 0x0000000000007992 */ /* 0x0001ec0000008000 */
[----:B0-----:R-:W0:Y:S01]  /*14900*/  FENCE.VIEW.ASYNC.S ;  /* 0x00000000000073c6 */ /* 0x001e220000000000 */
[----:B------:R-:W-:Y:S05]  /*14910*/  @!P2 BRA `(.L_x_261) ;  /* 0x000000000004a947 */ /* 0x000fea0003800000 */
[----:B------:R-:W-:Y:S01]  /*14920*/  BPT.TRAP 0x1 ;  /* 0x000000040000795c */ /* 0x000fe20000300000 */
.L_x_261:
[----:B------:R-:W2:Y:S01]  /*14930*/  LDL.LU R3, [R1+0xc] ;  /* 0x00000c0001037983 */ /* 0x000ea20000300800 */
[----:B0-----:R0:W-:Y:S01]  /*14940*/  SYNCS.ARRIVE.TRANS64.A1T0 RZ, [R2+URZ+0x38850], RZ ;  /* 0x038850ff02ff79a7 */ /* 0x0011e2000810003f */
[----:B-1----:R-:W-:Y:S02]  /*14950*/  VIADD R0, R19, 0x1 ;  /* 0x0000000113007836 */ /* 0x002fe40000000000 */
[----:B0-----:R-:W-:-:S05]  /*14960*/  @!P0 VIADD R2, R2, 0x38880 ;  /* 0x0003888002028836 */ /* 0x001fca0000000000 */
[----:B------:R-:W-:Y:S01]  /*14970*/  @!P0 PRMT R2, RZ, 0x654, R2 ;  /* 0x00000654ff028816 */ /* 0x000fe20000000002 */
[----:B------:R-:W-:Y:S06]  /*14980*/  BAR.SYNC.DEFER_BLOCKING 0x2, 0x80 ;  /* 0x0082000000007b1d */ /* 0x000fec0000010000 */
[----:B------:R0:W-:Y:S01]  /*14990*/  @!P0 SYNCS.ARRIVE.TRANS64.RED.A1T0 RZ, [R2+URZ], RZ ;  /* 0x000000ff02ff89a7 */ /* 0x0001e2000810043f */
[----:B------:R-:W-:-:S04]  /*149a0*/  ISETP.NE.AND P0, PT, R0, 0x2, PT ;  /* 0x000000020000780c */ /* 0x000fc80003f05270 */
[----:B------:R-:W-:Y:S02]  /*149b0*/  SEL R0, R0, RZ, P0 ;  /* 0x000000ff00007207 */ /* 0x000fe40000000000 */
[----:B0-----:R-:W-:-:S03]  /*149c0*/  SEL R2, RZ, 0x1, P0 ;  /* 0x00000001ff027807 */ /* 0x001fc60000000000 */
[----:B------:R3:W-:Y:S01]  /*149d0*/  STL [R1+0x4], R0 ;  /* 0x0000040001007387 */ /* 0x0007e20000100800 */
[----:B--2---:R-:W-:-:S05]  /*149e0*/  LOP3.LUT R3, R3, R2, RZ, 0x3c, !PT ;  /* 0x0000000203037212 */ /* 0x004fca00078e3cff */
[----:B------:R3:W-:Y:S02]  /*149f0*/  STL [R1+0xc], R3 ;  /* 0x00000c0301007387 */ /* 0x0007e40000100800 */
.L_x_206:
[----:B------:R-:W-:Y:S05]  /*14a00*/  BSYNC B7 ;  /* 0x0000000000077941 */ /* 0x000fea0003800000 */
.L_x_204:
[----:B-1-3--:R-:W2:Y:S02]  /*14a10*/  LDL R0, [R1+0x20] ;  /* 0x0000200001007983 */ /* 0x00aea40000100800 */
[----:B--2---:R-:W-:-:S13]  /*14a20*/  LOP3.LUT P0, RZ, R0, 0x2, RZ, 0xc0, !PT ;  /* 0x0000000200ff7812 */ /* 0x004fda000780c0ff */
[----:B------:R-:W-:Y:S05]  /*14a30*/  @!P0 BRA `(.L_x_262) ;  /* 0x0000000000308947 */ /* 0x000fea0003800000 */
[----:B------:R-:W1:Y:S08]  /*14a40*/  S2UR UR5, SR_CgaCtaId ;  /* 0x00000000000579c3 */ /* 0x000e700000008800 */
[----:B------:R-:W-:Y:S06]  /*14a50*/  BAR.SYNC.DEFER_BLOCKING 0x5, 0x180 ;  /* 0x0146000000007b1d */ /* 0x000fec0000010000 */
[----:B------:R-:W-:-:S02]  /*14a60*/  UMOV UR4, 0x400 ;  /* 0x0000040000047882 */ /* 0x000fc40000000000 */
[----:B-1----:R-:W-:-:S06]  /*14a70*/  ULEA UR4, UR5, UR4, 0x18 ;  /* 0x0000000405047291 */ /* 0x002fcc000f8ec03f */
[----:B------:R-:W-:-:S05]  /*14a80*/  IMAD.U32 R17, RZ, RZ, UR4 ;  /* 0x00000004ff117e24 */ /* 0x000fca000f8e00ff */
[----:B------:R-:W1:Y:S04]  /*14a90*/  LDS.128 R4, [R17+0x388d0] ;  /* 0x0388d00011047984 */ /* 0x000e680000000c00 */
[----:B-1----:R1:W-:Y:S01]  /*14aa0*/  STL.64 [R1+0x10], R4 ;  /* 0x0000100401007387 */ /* 0x0023e20000100a00 */
[----:B------:R-:W-:-:S03]  /*14ab0*/  IMAD.MOV.U32 R0, RZ, RZ, R7 ;  /* 0x000000ffff007224 */ /* 0x000fc600078e0007 */
[----:B------:R1:W-:Y:S02]  /*14ac0*/  STL [R1+0x18], R6 ;  /* 0x0000180601007387 */ /* 0x0003e40000100800 */
[----:B------:R-:W-:Y:S01]  /*14ad0*/  R2UR UR43, R0 ;  /* 0x00000000002b72ca */ /* 0x000fe200000e0000 */
[----:B------:R-:W-:Y:S06]  /*14ae0*/  BAR.ARV 0x4, 0x180 ;  /* 0x0106000000007b1d */ /* 0x000fec0000002000 */
[----:B------:R-:W-:Y:S08]  /*14af0*/  BRA `(.L_x_263) ;  /* 0x0000000800c87947 */ /* 0x000ff00003800000 */
.L_x_262:
[----:B------:R-:W2:Y:S01]  /*14b00*/  LDL.LU R0, [R1+0x10] ;  /* 0x0000100001007983 */ /* 0x000ea20000300800 */
[----:B------:R-:W-:Y:S01]  /*14b10*/  ULDC UR4, c[0x0][0xc3c] ;  /* 0x00030f0000047ab9 */ /* 0x000fe20000000800 */
[----:B------:R-:W-:Y:S01]  /*14b20*/  IMAD.MOV.U32 R5, RZ, RZ, RZ ;  /* 0x000000ffff057224 */ /* 0x000fe200078e00ff */
[----:B------:R-:W1:Y:S01]  /*14b30*/  LDC R8, c[0x0][0xc38] ;  /* 0x00030e00ff087b82 */ /* 0x000e620000000800 */
[----:B------:R-:W3:Y:S02]  /*14b40*/  S2R R2, SR_TID.X ;  /* 0x0000000000027919 */ /* 0x000ee40000002100 */
[----:B---3--:R-:W-:-:S04]  /*14b50*/  LOP3.LUT R4, R2, 0x1f, RZ, 0xc0, !PT ;  /* 0x0000001f02047812 */ /* 0x008fc800078ec0ff */
[C---:B------:R-:W-:Y:S01]  /*14b60*/  ISETP.NE.AND P0, PT, R4.reuse, 0x1f, PT ;  /* 0x0000001f0400780c */ /* 0x040fe20003f05270 */
[----:B--2---:R-:W-:Y:S02]  /*14b70*/  IMAD.MOV.U32 R9, RZ, RZ, R0 ;  /* 0x000000ffff097224 */ /* 0x004fe400078e0000 */
[----:B------:R-:W-:-:S05]  /*14b80*/  VIADD R0, R4, UR43 ;  /* 0x0000002b04007c36 */ /* 0x000fca0008000000 */
[----:B------:R-:W-:Y:S01]  /*14b90*/  ISETP.GE.OR P1, PT, R0, UR4, !P0 ;  /* 0x0000000400007c0c */ /* 0x000fe2000c726670 */
[----:B------:R-:W-:-:S12]  /*14ba0*/  ULDC UR4, c[0x0][0xc3c] ;  /* 0x00030f0000047ab9 */ /* 0x000fd80000000800 */
[----:B0-----:R-:W0:Y:S08]  /*14bb0*/  @!P1 LDC.64 R2, c[0x0][0xc80] ;  /* 0x00032000ff029b82 */ /* 0x001e300000000a00 */
[----:B------:R-:W2:Y:S01]  /*14bc0*/  @!P1 LDC.64 R6, c[0x0][0xc78] ;  /* 0x00031e00ff069b82 */ /* 0x000ea20000000a00 */
[----:B0-----:R-:W-:-:S05]  /*14bd0*/  @!P1 IMAD.WIDE R2, R0, 0x4, R2 ;  /* 0x0000000400029825 */ /* 0x001fca00078e0202 */
[----:B------:R2:W3:Y:S02]  /*14be0*/  @!P1 LDG.E R5, desc[UR48][R2.64] ;  /* 0x0000003002059981 */ /* 0x0004e4000c1e1900 */
[----:B--2---:R-:W-:Y:S01]  /*14bf0*/  @!P1 IMAD.WIDE R2, R0, 0x4, R6 ;  /* 0x0000000400029825 */ /* 0x004fe200078e0206 */
[----:B------:R-:W-:-:S06]  /*14c00*/  CS2R R6, SRZ ;  /* 0x0000000000067805 */ /* 0x000fcc000001ff00 */
[----:B------:R-:W3:Y:S01]  /*14c10*/  @!P1 LDG.E R6, desc[UR48][R2.64] ;  /* 0x0000003002069981 */ /* 0x000ee2000c1e1900 */
[C---:B------:R-:W-:Y:S02]  /*14c20*/  ISETP.NE.AND P1, PT, R4.reuse, RZ, PT ;  /* 0x000000ff0400720c */ /* 0x040fe40003f25270 */
[C---:B------:R-:W-:Y:S02]  /*14c30*/  ISETP.GE.U32.AND P2, PT, R4.reuse, 0x2, PT ;  /* 0x000000020400780c */ /* 0x040fe40003f46070 */
[C---:B------:R-:W-:Y:S02]  /*14c40*/  ISETP.GE.U32.AND P3, PT, R4.reuse, 0x4, PT ;  /* 0x000000040400780c */ /* 0x040fe40003f66070 */
[C---:B------:R-:W-:Y:S02]  /*14c50*/  ISETP.GE.U32.AND P4, PT, R4.reuse, 0x8, PT ;  /* 0x000000080400780c */ /* 0x040fe40003f86070 */
[----:B------:R-:W-:Y:S02]  /*14c60*/  ISETP.GE.U32.AND P5, PT, R4, 0x10, PT ;  /* 0x000000100400780c */ /* 0x000fe40003fa6070 */
[----:B------:R-:W-:Y:S01]  /*14c70*/  SHFL.IDX PT, R4, R9, 0x1, 0x1f ;  /* 0x00201f0009047f89 */ /* 0x000fe200000e0000 */
[----:B---3--:R-:W-:-:S05]  /*14c80*/  IMAD R0, R6, R5, RZ ;  /* 0x0000000506007224 */ /* 0x008fca00078e02ff */
        /* <DEDUP_REMOVED lines=15> */
[----:B------:R-:W-:Y:S04]  /*14d80*/  SHFL.IDX PT, R0, R9, RZ, 0x1f ;  /* 0x00001fff09007589 */ /* 0x000fe800000e0000 */
[----:B------:R-:W1:Y:S02]  /*14d90*/  SHFL.IDX PT, R3, R2, 0x1f, 0x1f ;  /* 0x03e01f0002037f89 */ /* 0x000e6400000e0000 */
[----:B-1----:R-:W-:-:S04]  /*14da0*/  IMAD R3, R3, R8, RZ ;  /* 0x0000000803037224 */ /* 0x002fc800078e02ff */
[----:B------:R-:W-:-:S05]  /*14db0*/  IMAD.IADD R4, R4, 0x1, R3 ;  /* 0x0000000104047824 */ /* 0x000fca00078e0203 */
[----:B------:R-:W-:-:S13]  /*14dc0*/  ISETP.GT.AND P6, PT, R4, R0, PT ;  /* 0x000000000400720c */ /* 0x000fda0003fc4270 */
[----:B------:R-:W-:Y:S05]  /*14dd0*/  @P6 BRA `(.L_x_264) ;  /* 0x0000000000986947 */ /* 0x000fea0003800000 */
.L_x_266:
[----:B------:R-:W-:-:S04]  /*14de0*/  UIADD3 UR43, UR43, 0x1f, URZ ;  /* 0x0000001f2b2b7890 */ /* 0x000fc8000fffe03f */
[----:B------:R-:W-:-:S06]  /*14df0*/  UISETP.GE.AND UP0, UPT, UR43, UR4, UPT ;  /* 0x000000042b00728c */ /* 0x000fcc000bf06270 */
[----:B------:R-:W-:-:S13]  /*14e00*/  PLOP3.LUT P6, PT, PT, PT, UP0, 0x40, 0x0 ;  /* 0x000000000000781c */ /* 0x000fda0003fce808 */
[----:B------:R-:W-:Y:S05]  /*14e10*/  @!P6 BRA `(.L_x_265) ;  /* 0x0000000400b0e947 */ /* 0x000fea0003800000 */
[----:B------:R-:W0:Y:S01]  /*14e20*/  S2R R2, SR_TID.X ;  /* 0x0000000000027919 */ /* 0x000e220000002100 */
[----:B------:R-:W-:Y:S01]  /*14e30*/  IMAD.MOV.U32 R5, RZ, RZ, RZ ;  /* 0x000000ffff057224 */ /* 0x000fe200078e00ff */
[----:B------:R-:W1:Y:S01]  /*14e40*/  LDC R8, c[0x0][0xc38] ;  /* 0x00030e00ff087b82 */ /* 0x000e620000000800 */
[----:B0-----:R-:W-:-:S05]  /*14e50*/  LOP3.LUT R2, R2, 0x1f, RZ, 0xc0, !PT ;  /* 0x0000001f02027812 */ /* 0x001fca00078ec0ff */
[----:B------:R-:W-:-:S05]  /*14e60*/  VIADD R6, R2, UR43 ;  /* 0x0000002b02067c36 */ /* 0x000fca0008000000 */
[----:B------:R-:W-:-:S13]  /*14e70*/  ISETP.GE.OR P6, PT, R6, UR4, !P0 ;  /* 0x0000000406007c0c */ /* 0x000fda000c7c6670 */
[----:B------:R-:W0:Y:S02]  /*14e80*/  @!P6 LDC.64 R2, c[0x0][0xc80] ;  /* 0x00032000ff02eb82 */ /* 0x000e240000000a00 */
[----:B0-----:R-:W-:-:S05]  /*14e90*/  @!P6 IMAD.WIDE R2, R6, 0x4, R2 ;  /* 0x000000040602e825 */ /* 0x001fca00078e0202 */
[----:B------:R0:W2:Y:S02]  /*14ea0*/  @!P6 LDG.E R5, desc[UR48][R2.64] ;  /* 0x000000300205e981 */ /* 0x0000a4000c1e1900 */
[----:B0-----:R-:W0:Y:S02]  /*14eb0*/  @!P6 LDC.64 R2, c[0x0][0xc78] ;  /* 0x00031e00ff02eb82 */ /* 0x001e240000000a00 */
[----:B0-----:R-:W-:-:S04]  /*14ec0*/  @!P6 IMAD.WIDE R2, R6, 0x4, R2 ;  /* 0x000000040602e825 */ /* 0x001fc800078e0202 */
        /* <DEDUP_REMOVED lines=18> */
[----:B------:R-:W1:Y:S02]  /*14ff0*/  SHFL.IDX PT, R3, R2, 0x1f, 0x1f ;  /* 0x03e01f0002037f89 */ /* 0x000e6400000e0000 */
[----:B-1----:R-:W-:-:S04]  /*15000*/  IMAD R3, R3, R8, RZ ;  /* 0x0000000803037224 */ /* 0x002fc800078e02ff */
[----:B------:R-:W-:-:S05]  /*15010*/  IMAD.IADD R4, R3, 0x1, R4 ;  /* 0x0000000103047824 */ /* 0x000fca00078e0204 */
[----:B------:R-:W-:-:S13]  /*15020*/  ISETP.GT.AND P6, PT, R4, R0, PT ;  /* 0x000000000400720c */ /* 0x000fda0003fc4270 */
[----:B------:R-:W-:Y:S05]  /*15030*/  @!P6 BRA `(.L_x_266) ;  /* 0xfffffffc0068e947 */ /* 0x000fea000383ffff */
.L_x_264:
[----:B------:R-:W-:-:S04]  /*15040*/  IMAD.IADD R4, R4, 0x1, -R3 ;  /* 0x0000000104047824 */ /* 0x000fc800078e0a03 */
[----:B------:R-:W-:-:S05]  /*15050*/  IMAD R3, R2, R8, R4 ;  /* 0x0000000802037224 */ /* 0x000fca00078e0204 */
[----:B------:R-:W-:-:S13]  /*15060*/  ISETP.GT.AND P0, PT, R3, R0, PT ;  /* 0x000000000300720c */ /* 0x000fda0003f04270 */
[----:B------:R-:W-:Y:S02]  /*15070*/  VOTEU.ANY UR5, UPT, !P0 ;  /* 0x0000000000057886 */ /* 0x000fe400040e0100 */
[----:B------:R-:W-:Y:S01]  /*15080*/  ISETP.NE.AND P0, PT, RZ, UR5, PT ;  /* 0x00000005ff007c0c */ /* 0x000fe2000bf05270 */
[----:B------:R-:W-:-:S06]  /*15090*/  UPOPC UR4, UR5 ;  /* 0x00000005000472bf */ /* 0x000fcc0008000000 */
[----:B------:R-:W-:-:S05]  /*150a0*/  IMAD.U32 R3, RZ, RZ, UR4 ;  /* 0x00000004ff037e24 */ /* 0x000fca000f8e00ff */
[----:B------:R0:W1:Y:S04]  /*150b0*/  SHFL.IDX PT, R5, R5, R3, 0x1f ;  /* 0x00001f0305057589 */ /* 0x00006800000e0000 */
[----:B------:R0:W2:Y:S01]  /*150c0*/  SHFL.IDX PT, R6, R6, R3, 0x1f ;  /* 0x00001f0306067589 */ /* 0x0000a200000e0000 */
[----:B------:R-:W-:Y:S05]  /*150d0*/  @!P0 BRA `(.L_x_267) ;  /* 0x00000000000c8947 */ /* 0x000fea0003800000 */
[----:B------:R-:W-:-:S06]  /*150e0*/  UIADD3 UR5, UR4, -0x1, URZ ;  /* 0xffffffff04057890 */ /* 0x000fcc000fffe03f */
[----:B------:R-:W-:-:S06]  /*150f0*/  IMAD.U32 R7, RZ, RZ, UR5 ;  /* 0x00000005ff077e24 */ /* 0x000fcc000f8e00ff */
[----:B------:R3:W4:Y:S02]  /*15100*/  SHFL.IDX PT, R7, R2, R7, 0x1f ;  /* 0x00001f0702077589 */ /* 0x00072400000e0000 */
.L_x_267:
[----:B----4-:R-:W-:Y:S01]  /*15110*/  IMAD R8, R7, R8, R4 ;  /* 0x0000000807087224 */ /* 0x010fe200078e0204 */
[-C--:B-1----:R-:W-:Y:S01]  /*15120*/  IABS R4, R5.reuse ;  /* 0x0000000500047213 */ /* 0x082fe20000000000 */
[----:B------:R-:W-:Y:S02]  /*15130*/  UIADD3 UR43, UR4, UR43, URZ ;  /* 0x0000002b042b7290 */ /* 0x000fe4000fffe03f */
[----:B------:R-:W-:Y:S01]  /*15140*/  IMAD.IADD R0, R0, 0x1, -R8 ;  /* 0x0000000100007824 */ /* 0x000fe200078e0a08 */
[----:B---3--:R-:W1:Y:S01]  /*15150*/  I2F.RP R2, R4 ;  /* 0x0000000400027306 */ /* 0x008e620000209400 */
[----:B------:R3:W-:Y:S02]  /*15160*/  STL [R1+0x10], R8 ;  /* 0x0000100801007387 */ /* 0x0007e40000100800 */
[----:B---3--:R-:W-:-:S05]  /*15170*/  IABS R8, R5 ;  /* 0x0000000500087213 */ /* 0x008fca0000000000 */
[----:B-1----:R-:W1:Y:S01]  /*15180*/  MUFU.RCP R2, R2 ;  /* 0x0000000200027308 */ /* 0x002e620000001000 */
[----:B------:R-:W-:Y:S02]  /*15190*/  IMAD.MOV R8, RZ, RZ, -R8 ;  /* 0x000000ffff087224 */ /* 0x000fe400078e0a08 */
[----:B-1----:R-:W-:-:S05]  /*151a0*/  VIADD R2, R2, 0xffffffe ;  /* 0x0ffffffe02027836 */ /* 0x002fca0000000000 */
[----:B0-----:R-:W0:Y:S02]  /*151b0*/  F2I.FTZ.U32.TRUNC.NTZ R3, R2 ;  /* 0x0000000200037305 */ /* 0x001e24000021f000 */
[----:B0-----:R-:W-:-:S04]  /*151c0*/  IMAD.MOV R2, RZ, RZ, -R3 ;  /* 0x000000ffff027224 */ /* 0x001fc800078e0a03 */
[----:B------:R-:W-:Y:S02]  /*151d0*/  IMAD R7, R2, R4, RZ ;  /* 0x0000000402077224 */ /* 0x000fe400078e02ff */
[----:B------:R-:W-:-:S04]  /*151e0*/  IMAD.MOV.U32 R2, RZ, RZ, RZ ;  /* 0x000000ffff027224 */ /* 0x000fc800078e00ff */
[----:B------:R-:W-:Y:S01]  /*151f0*/  IMAD.HI.U32 R2, R3, R7, R2 ;  /* 0x0000000703027227 */ /* 0x000fe200078e0002 */
[----:B------:R-:W-:-:S05]  /*15200*/  IABS R3, R0 ;  /* 0x0000000000037213 */ /* 0x000fca0000000000 */
[----:B------:R-:W-:-:S04]  /*15210*/  IMAD.HI.U32 R7, R2, R3, RZ ;  /* 0x0000000302077227 */ /* 0x000fc800078e00ff */
[----:B------:R-:W-:-:S05]  /*15220*/  IMAD R3, R7, R8, R3 ;  /* 0x0000000807037224 */ /* 0x000fca00078e0203 */
[----:B------:R-:W-:-:S13]  /*15230*/  ISETP.GT.U32.AND P1, PT, R4, R3, PT ;  /* 0x000000030400720c */ /* 0x000fda0003f24070 */
[----:B------:R-:W-:Y:S02]  /*15240*/  @!P1 IMAD.IADD R3, R3, 0x1, -R4 ;  /* 0x0000000103039824 */ /* 0x000fe400078e0a04 */
[----:B------:R-:W-:Y:S01]  /*15250*/  @!P1 VIADD R7, R7, 0x1 ;  /* 0x0000000107079836 */ /* 0x000fe20000000000 */
[----:B------:R-:W-:Y:S02]  /*15260*/  ISETP.NE.AND P1, PT, R5, RZ, PT ;  /* 0x000000ff0500720c */ /* 0x000fe40003f25270 */
[----:B------:R-:W-:Y:S02]  /*15270*/  ISETP.GE.U32.AND P0, PT, R3, R4, PT ;  /* 0x000000040300720c */ /* 0x000fe40003f06070 */
[----:B--2---:R-:W-:-:S04]  /*15280*/  IABS R4, R6 ;  /* 0x0000000600047213 */ /* 0x004fc80000000000 */
[----:B------:R-:W0:Y:S07]  /*15290*/  I2F.RP R2, R4 ;  /* 0x0000000400027306 */ /* 0x000e2e0000209400 */
[----:B------:R-:W-:Y:S01]  /*152a0*/  @P0 VIADD R7, R7, 0x1 ;  /* 0x0000000107070836 */ /* 0x000fe20000000000 */
[----:B0-----:R-:W0:Y:S02]  /*152b0*/  MUFU.RCP R2, R2 ;  /* 0x0000000200027308 */ /* 0x001e240000001000 */
[----:B0-----:R-:W-:-:S06]  /*152c0*/  VIADD R2, R2, 0xffffffe ;  /* 0x0ffffffe02027836 */ /* 0x001fcc0000000000 */
[----:B------:R-:W0:Y:S02]  /*152d0*/  F2I.FTZ.U32.TRUNC.NTZ R3, R2 ;  /* 0x0000000200037305 */ /* 0x000e24000021f000 */
[----:B0-----:R-:W-:-:S04]  /*152e0*/  IMAD.MOV R2, RZ, RZ, -R3 ;  /* 0x000000ffff027224 */ /* 0x001fc800078e0a03 */
[----:B------:R-:W-:Y:S02]  /*152f0*/  IMAD R8, R2, R4, RZ ;  /* 0x0000000402087224 */ /* 0x000fe400078e02ff */
[----:B------:R-:W-:-:S04]  /*15300*/  IMAD.MOV.U32 R2, RZ, RZ, RZ ;  /* 0x000000ffff027224 */ /* 0x000fc800078e00ff */
[----:B------:R-:W-:Y:S01]  /*15310*/  IMAD.HI.U32 R2, R3, R8, R2 ;  /* 0x0000000803027227 */ /* 0x000fe200078e0002 */
[----:B------:R-:W-:Y:S02]  /*15320*/  LOP3.LUT R3, R0, R5, RZ, 0x3c, !PT ;  /* 0x0000000500037212 */ /* 0x000fe400078e3cff */
[----:B------:R-:W-:Y:S02]  /*15330*/  IABS R8, R6 ;  /* 0x0000000600087213 */ /* 0x000fe40000000000 */
[----:B------:R-:W-:-:S03]  /*15340*/  ISETP.GE.AND P2, PT, R3, RZ, PT ;  /* 0x000000ff0300720c */ /* 0x000fc60003f46270 */
[----:B------:R-:W-:-:S10]  /*15350*/  IMAD.MOV R8, RZ, RZ, -R8 ;  /* 0x000000ffff087224 */ /* 0x000fd400078e0a08 */
[----:B------:R-:W-:Y:S01]  /*15360*/  @!P2 IMAD.MOV R7, RZ, RZ, -R7 ;  /* 0x000000ffff07a224 */ /* 0x000fe200078e0a07 */
[----:B------:R-:W-:-:S04]  /*15370*/  @!P1 LOP3.LUT R7, RZ, R5, RZ, 0x33, !PT ;  /* 0x00000005ff079212 */ /* 0x000fc800078e33ff */
[-C--:B------:R-:W-:Y:S01]  /*15380*/  IABS R3, R7.reuse ;  /* 0x0000000700037213 */ /* 0x080fe20000000000 */
[----:B------:R-:W-:-:S04]  /*15390*/  IMAD R5, R5, R7, RZ ;  /* 0x0000000705057224 */ /* 0x000fc800078e02ff */
[----:B------:R-:W-:-:S04]  /*153a0*/  IMAD.HI.U32 R2, R2, R3, RZ ;  /* 0x0000000302027227 */ /* 0x000fc800078e00ff */
[----:B------:R-:W-:-:S05]  /*153b0*/  IMAD R3, R2, R8, R3 ;  /* 0x0000000802037224 */ /* 0x000fca00078e0203 */
[----:B------:R-:W-:-:S13]  /*153c0*/  ISETP.GT.U32.AND P1, PT, R4, R3, PT ;  /* 0x000000030400720c */ /* 0x000fda0003f24070 */
[----:B------:R-:W-:Y:S02]  /*153d0*/  @!P1 IMAD.IADD R3, R3, 0x1, -R4 ;  /* 0x0000000103039824 */ /* 0x000fe400078e0a04 */
[----:B------:R-:W-:Y:S01]  /*153e0*/  @!P1 VIADD R2, R2, 0x1 ;  /* 0x0000000102029836 */ /* 0x000fe20000000000 */
[----:B------:R-:W-:Y:S02]  /*153f0*/  ISETP.NE.AND P1, PT, R6, RZ, PT ;  /* 0x000000ff0600720c */ /* 0x000fe40003f25270 */
[----:B------:R-:W-:Y:S01]  /*15400*/  ISETP.GE.U32.AND P0, PT, R3, R4, PT ;  /* 0x000000040300720c */ /* 0x000fe20003f06070 */
[----:B------:R-:W-:Y:S01]  /*15410*/  IMAD.IADD R4, R0, 0x1, -R5 ;  /* 0x0000000100047824 */ /* 0x000fe200078e0a05 */
[----:B------:R-:W-:-:S04]  /*15420*/  LOP3.LUT R3, R7, R6, RZ, 0x3c, !PT ;  /* 0x0000000607037212 */ /* 0x000fc800078e3cff */
[----:B------:R-:W-:-:S07]  /*15430*/  ISETP.GE.AND P2, PT, R3, RZ, PT ;  /* 0x000000ff0300720c */ /* 0x000fce0003f46270 */
[----:B------:R-:W-:-:S06]  /*15440*/  @P0 VIADD R2, R2, 0x1 ;  /* 0x0000000102020836 */ /* 0x000fcc0000000000 */
        /* <DEDUP_REMOVED lines=9> */
.L_x_265:
[----:B------:R0:W-:Y:S01]  /*154e0*/  STL [R1+0x10], R0 ;  /* 0x0000100001007387 */ /* 0x0001e20000100800 */
[----:B------:R-:W-:-:S03]  /*154f0*/  ULDC UR43, c[0x0][0xc3c] ;  /* 0x00030f00002b7ab9 */ /* 0x000fc60000000800 */
[----:B------:R0:W-:Y:S04]  /*15500*/  STL [R1+0x14], RZ ;  /* 0x000014ff01007387 */ /* 0x0001e80000100800 */
[----:B------:R0:W-:Y:S02]  /*15510*/  STL [R1+0x18], RZ ;  /* 0x000018ff01007387 */ /* 0x0001e40000100800 */
.L_x_268:
[----:B------:R-:W2:Y:S04]  /*15520*/  LDL R2, [R1+0x18] ;  /* 0x0000180001027983 */ /* 0x000ea80000100800 */
[----:B------:R-:W3:Y:S04]  /*15530*/  LDL R3, [R1+0x14] ;  /* 0x0000140001037983 */ /* 0x000ee80000100800 */
[----:B-1----:R-:W4:Y:S01]  /*15540*/  LDL R4, [R1+0x10] ;  /* 0x0000100001047983 */ /* 0x002f220000100800 */
[----:B0-----:R-:W0:Y:S02]  /*15550*/  S2R R0, SR_TID.X ;  /* 0x0000000000007919 */ /* 0x001e240000002100 */
[----:B0-----:R-:W-:Y:S01]  /*15560*/  LOP3.LUT R0, R0, 0x1f, RZ, 0xc0, !PT ;  /* 0x0000001f00007812 */ /* 0x001fe200078ec0ff */
[----:B------:R-:W-:Y:S03]  /*15570*/  BAR.SYNC.DEFER_BLOCKING 0x4, 0x180 ;  /* 0x0106000000007b1d */ /* 0x000fe60000010000 */
[----:B------:R-:W-:-:S13]  /*15580*/  ISETP.NE.AND P0, PT, R0, RZ, PT ;  /* 0x000000ff0000720c */ /* 0x000fda0003f05270 */
[----:B------:R-:W0:Y:S01]  /*15590*/  @!P0 S2R R0, SR_CgaCtaId ;  /* 0x0000000000008919 */ /* 0x000e220000008800 */
[----:B--2---:R-:W-:Y:S01]  /*155a0*/  IMAD.MOV.U32 R6, RZ, RZ, R2 ;  /* 0x000000ffff067224 */ /* 0x004fe200078e0002 */
[----:B------:R-:W-:-:S04]  /*155b0*/  @!P0 MOV R2, 0x400 ;  /* 0x0000040000028802 */ /* 0x000fc80000000f00 */
[----:B0-----:R-:W-:Y:S01]  /*155c0*/  @!P0 LEA R17, R0, R2, 0x18 ;  /* 0x0000000200118211 */ /* 0x001fe200078ec0ff */
[----:B------:R-:W-:Y:S02]  /*155d0*/  IMAD.U32 R0, RZ, RZ, UR43 ;  /* 0x0000002bff007e24 */ /* 0x000fe4000f8e00ff */
[----:B---3--:R-:W-:Y:S02]  /*155e0*/  IMAD.MOV.U32 R5, RZ, RZ, R3 ;  /* 0x000000ffff057224 */ /* 0x008fe400078e0003 */
[----:B------:R-:W-:-:S05]  /*155f0*/  @!P0 IMAD.MOV.U32 R7, RZ, RZ, R0 ;  /* 0x000000ffff078224 */ /* 0x000fca00078e0000 */
[----:B----4-:R2:W-:Y:S01]  /*15600*/  @!P0 STS.128 [R17+0x388d0], R4 ;  /* 0x0388d00411008388 */ /* 0x0105e20000000c00 */
[----:B------:R-:W-:Y:S06]  /*15610*/  BAR.ARV 0x5, 0x180 ;  /* 0x0146000000007b1d */ /* 0x000fec0000002000 */
.L_x_263:
[----:B------:R-:W-:Y:S02]  /*15620*/  ULDC UR4, c[0x0][0xc3c] ;  /* 0x00030f0000047ab9 */ /* 0x000fe40000000800 */
[----:B------:R-:W-:-:S06]  /*15630*/  UISETP.GE.AND UP0, UPT, UR43, UR4, UPT ;  /* 0x000000042b00728c */ /* 0x000fcc000bf06270 */
[----:B------:R-:W-:-:S13]  /*15640*/  PLOP3.LUT P0, PT, PT, PT, UP0, 0x80, 0x0 ;  /* 0x000000000000781c */ /* 0x000fda0003f0f008 */
[----:B------:R-:W-:Y:S05]  /*15650*/  @!P0 BRA `(.L_x_269) ;  /* 0xffffffac00208947 */ /* 0x000fea000383ffff */
.L_x_199:
[----:B------:R-:W3:Y:S01]  /*15660*/  LDL.LU R0, [R1+0x40] ;  /* 0x0000400001007983 */ /* 0x000ee20000300800 */
[----:B------:R-:W-:Y:S01]  /*15670*/  BSSY B0, `(.L_x_270) ;  /* 0x000000b000007945 */ /* 0x000fe20003800000 */
[----:B-12---:R-:W1:Y:S01]  /*15680*/  S2R R5, SR_CgaCtaId ;  /* 0x0000000000057919 */ /* 0x006e620000008800 */
[----:B---3--:R-:W-:-:S05]  /*15690*/  VIADD R0, R0, 0x1 ;  /* 0x0000000100007836 */ /* 0x008fca0000000000 */
[----:B0-----:R-:W-:-:S04]  /*156a0*/  LEA.HI R2, R0, R0, RZ, 0x1 ;  /* 0x0000000000027211 */ /* 0x001fc800078f08ff */
[----:B------:R-:W-:-:S05]  /*156b0*/  LOP3.LUT R3, R2, 0xfffffffe, RZ, 0xc0, !PT ;  /* 0xfffffffe02037812 */ /* 0x000fca00078ec0ff */
[----:B------:R-:W-:Y:S01]  /*156c0*/  IMAD.IADD R3, R0, 0x1, -R3 ;  /* 0x0000000100037824 */ /* 0x000fe200078e0a03 */
[----:B------:R-:W-:-:S04]  /*156d0*/  MOV R0, 0x400 ;  /* 0x0000040000007802 */ /* 0x000fc80000000f00 */
[----:B-1----:R-:W-:Y:S02]  /*156e0*/  LEA R0, R5, R0, 0x18 ;  /* 0x0000000005007211 */ /* 0x002fe400078ec0ff */
[----:B------:R-:W-:-:S04]  /*156f0*/  SHF.L.U32 R3, R3, 0x1f, RZ ;  /* 0x0000001f03037819 */ /* 0x000fc800000006ff */
[----:B------:R-:W0:Y:S02]  /*15700*/  SYNCS.PHASECHK.TRANS64.TRYWAIT P0, [R0+URZ+0x38820], R3 ;  /* 0x03882003000075a7 */ /* 0x000e24000800017f */
[----:B0-----:R-:W-:Y:S05]  /*15710*/  @!P0 BRA `(.L_x_271) ;  /* 0x0000001000f88947 */ /* 0x001fea0003800000 */
.L_x_318:
[----:B------:R-:W-:Y:S05]  /*15720*/  BSYNC B0 ;  /* 0x0000000000007941 */ /* 0x000fea0003800000 */
.L_x_270:
[----:B------:R-:W-:-:S03]  /*15730*/  UMOV UR4, 0xffffffff ;  /* 0xffffffff00047882 */ /* 0x000fc60000000000 */
[----:B------:R-:W-:Y:S05]  /*15740*/  BRA.DIV UR4, `(.L_x_272) ;  /* 0x0000001604007947 */ /* 0x000fea000b800000 */
[----:B------:R-:W1:Y:S02]  /*15750*/  S2R R2, SR_TID.X ;  /* 0x0000000000027919 */ /* 0x000e640000002100 */
[----:B-1----:R-:W-:-:S04]  /*15760*/  SHF.R.U32.HI R2, RZ, 0x5, R2 ;  /* 0x00000005ff027819 */ /* 0x002fc80000011602 */
[----:B------:R-:W-:-:S05]  /*15770*/  LOP3.LUT R2, R2, 0x3, RZ, 0xc0, !PT ;  /* 0x0000000302027812 */ /* 0x000fca00078ec0ff */
[----:B------:R1:W2:Y:S02]  /*15780*/  SHFL.IDX PT, R14, R2, RZ, 0x1f ;  /* 0x00001fff020e7589 */ /* 0x0002a400000e0000 */
.L_x_321:
[----:B--2---:R-:W-:Y:S01]  /*15790*/  ISETP.NE.AND P0, PT, R14, RZ, PT ;  /* 0x000000ff0e00720c */ /* 0x004fe20003f05270 */
[----:B------:R-:W-:-:S12]  /*157a0*/  BSSY B0, `(.L_x_273) ;  /* 0x000002e000007945 */ /* 0x000fd80003800000 */
[----:B------:R-:W-:Y:S05]  /*157b0*/  @P0 BRA `(.L_x_274) ;  /* 0x0000000000b00947 */ /* 0x000fea0003800000 */
[----:B------:R-:W-:-:S03]  /*157c0*/  UMOV UR4, 0xffffffff ;  /* 0xffffffff00047882 */ /* 0x000fc60000000000 */
[----:B------:R-:W-:Y:S05]  /*157d0*/  BRA.DIV UR4, `(.L_x_275) ;  /* 0x0000001604107947 */ /* 0x000fea000b800000 */
[----:B------:R-:W-:-:S13]  /*157e0*/  ELECT P6, URZ, PT ;  /* 0x00000000003f782f */ /* 0x000fda00038c0000 */
.L_x_324:
[----:B------:R-:W-:Y:S05]  /*157f0*/  @!P6 BRA `(.L_x_274) ;  /* 0x0000000000a0e947 */ /* 0x000fea0003800000 */
[----:B------:R-:W-:-:S06]  /*15800*/  ULOP3.LUT UR4, UR38, 0x2, URZ, 0xfc, !UPT ;  /* 0x0000000226047892 */ /* 0x000fcc000f8efc3f */
[----:B-1----:R-:W-:-:S05]  /*15810*/  IMAD.U32 R2, RZ, RZ, UR4 ;  /* 0x00000004ff027e24 */ /* 0x002fca000f8e00ff */
[----:B------:R-:W-:-:S13]  /*15820*/  ISETP.NE.AND P0, PT, R2, 0x3, PT ;  /* 0x000000030200780c */ /* 0x000fda0003f05270 */
[----:B------:R-:W-:Y:S05]  /*15830*/  @!P0 BRA `(.L_x_276) ;  /* 0x0000000000048947 */ /* 0x000fea0003800000 */
[----:B------:R-:W-:Y:S01]  /*15840*/  BPT.TRAP 0x1 ;  /* 0x000000040000795c */ /* 0x000fe20000300000 */
.L_x_276:
[----:B0-----:R-:W2:Y:S04]  /*15850*/  LDL R3, [R1+0x4] ;  /* 0x0000040001037983 */ /* 0x001ea80000100800 */
[----:B------:R-:W3:Y:S01]  /*15860*/  LDL.LU R7, [R1+0xc] ;  /* 0x00000c0001077983 */ /* 0x000ee20000300800 */
[----:B------:R-:W-:-:S04]  /*15870*/  VIADD R2, R0, 0x38840 ;  /* 0x0003884000027836 */ /* 0x000fc80000000000 */
[C---:B--2---:R-:W-:Y:S02]  /*15880*/  IMAD R6, R3.reuse, 0x8, R2 ;  /* 0x0000000803067824 */ /* 0x044fe400078e0202 */
[----:B------:R-:W-:Y:S01]  /*15890*/  VIADD R3, R3, 0x1 ;  /* 0x0000000103037836 */ /* 0x000fe20000000000 */
[----:B---3--:R-:W-:-:S04]  /*158a0*/  SHF.L.U32 R5, R7, 0x1f, RZ ;  /* 0x0000001f07057819 */ /* 0x008fc800000006ff */
[C---:B------:R-:W-:Y:S01]  /*158b0*/  ISETP.NE.AND P2, PT, R3.reuse, 0x2, PT ;  /* 0x000000020300780c */ /* 0x040fe20003f45270 */
[----:B------:R-:W0:Y:S03]  /*158c0*/  SYNCS.PHASECHK.TRANS64.TRYWAIT P1, [R6+URZ], R5 ;  /* 0x00000005060075a7 */ /* 0x000e26000802017f */
[----:B------:R-:W-:Y:S02]  /*158d0*/  SEL R4, RZ, 0x1, P2 ;  /* 0x00000001ff047807 */ /* 0x000fe40001000000 */
[----:B------:R-:W-:Y:S02]  /*158e0*/  SEL R3, R3, RZ, P2 ;  /* 0x000000ff03037207 */ /* 0x000fe40001000000 */
[----:B------:R-:W-:-:S03]  /*158f0*/  LOP3.LUT R4, R7, R4, RZ, 0x3c, !PT ;  /* 0x0000000407047212 */ /* 0x000fc600078e3cff */
[----:B------:R-:W-:Y:S01]  /*15900*/  IMAD R7, R3, 0x8, R2 ;  /* 0x0000000803077824 */ /* 0x000fe200078e0202 */
[----:B------:R-:W-:Y:S01]  /*15910*/  SHF.L.U32 R2, R4, 0x1f, RZ ;  /* 0x0000001f04027819 */ /* 0x000fe200000006ff */
[----:B0-----:R-:W-:Y:S06]  /*15920*/  @!P1 BRA `(.L_x_277) ;  /* 0x0000001000dc9947 */ /* 0x001fec0003800000 */
.L_x_325:
[----:B------:R-:W1:Y:S02]  /*15930*/  SYNCS.PHASECHK.TRANS64.TRYWAIT P1, [R7+URZ], R2 ;  /* 0x00000002070075a7 */ /* 0x000e64000802017f */
[----:B-1----:R-:W-:Y:S05]  /*15940*/  @!P1 BRA `(.L_x_278) ;  /* 0x0000001000e89947 */ /* 0x002fea0003800000 */
.L_x_326:
[----:B------:R-:W-:Y:S05]  /*15950*/  @!P0 BRA `(.L_x_279) ;  /* 0x0000000000048947 */ /* 0x000fea0003800000 */
[----:B------:R-:W-:Y:S01]  /*15960*/  BPT.TRAP 0x1 ;  /* 0x000000040000795c */ /* 0x000fe20000300000 */
.L_x_279:
[----:B------:R-:W2:Y:S02]  /*15970*/  LDL.LU R4, [R1+0x4] ;  /* 0x0000040001047983 */ /* 0x000ea40000300800 */
[----:B--2---:R-:W-:-:S04]  /*15980*/  IMAD R4, R4, 0x8, R0 ;  /* 0x0000000804047824 */ /* 0x004fc800078e0200 */
[----:B------:R-:W2:Y:S02]  /*15990*/  SYNCS.PHASECHK.TRANS64.TRYWAIT P1, [R4+URZ+0x38860], R5 ;  /* 0x03886005040075a7 */ /* 0x000ea4000802017f */
[----:B--2---:R-:W-:Y:S05]  /*159a0*/  @!P1 BRA `(.L_x_280) ;  /* 0x0000001000e49947 */ /* 0x004fea0003800000 */
.L_x_327:
[----:B------:R-:W-:Y:S05]  /*159b0*/  @!P0 BRA `(.L_x_281) ;  /* 0x0000000000048947 */ /* 0x000fea0003800000 */
[----:B------:R-:W-:Y:S01]  /*159c0*/  BPT.TRAP 0x1 ;  /* 0x000000040000795c */ /* 0x000fe20000300000 */
.L_x_281:
[----:B------:R-:W-:-:S04]  /*159d0*/  IMAD R3, R3, 0x8, R0 ;  /* 0x0000000803037824 */ /* 0x000fc800078e0200 */
[----:B------:R-:W3:Y:S02]  /*159e0*/  SYNCS.PHASECHK.TRANS64.TRYWAIT P1, [R3+URZ+0x38860], R2 ;  /* 0x03886002030075a7 */ /* 0x000ee4000802017f */
[----:B---3--:R-:W-:Y:S05]  /*159f0*/  @!P1 BRA `(.L_x_282) ;  /* 0x0000001000e49947 */ /* 0x008fea0003800000 */
.L_x_328:
[----:B------:R-:W-:Y:S05]  /*15a00*/  @!P0 BRA `(.L_x_283) ;  /* 0x0000000000048947 */ /* 0x000fea0003800000 */
[----:B------:R-:W-:Y:S01]  /*15a10*/  BPT.TRAP 0x1 ;  /* 0x000000040000795c */ /* 0x000fe20000300000 */
.L_x_283:
[----:B------:R-:W4:Y:S02]  /*15a20*/  SYNCS.PHASECHK.TRANS64.TRYWAIT P0, [R4+URZ+0x38880], R5 ;  /* 0x03888005040075a7 */ /* 0x000f24000800017f */
[----:B----4-:R-:W-:Y:S05]  /*15a30*/  @!P0 BRA `(.L_x_284) ;  /* 0x0000001000e88947 */ /* 0x010fea0003800000 */
.L_x_285:
[----:B------:R0:W0:Y:S02]  /*15a40*/  SYNCS.PHASECHK.TRANS64.TRYWAIT P0, [R3+URZ+0x38880], R2 ;  /* 0x03888002030075a7 */ /* 0x000024000800017f */
[----:B0-----:R-:W-:Y:S05]  /*15a50*/  @!P0 NANOSLEEP.SYNCS 0x989680 ;  /* 0x009896800000895d */ /* 0x001fea0003900000 */
[----:B------:R-:W0:Y:S02]  /*15a60*/  @!P0 SYNCS.PHASECHK.TRANS64 P0, [R3+URZ+0x38880], R2 ;  /* 0x03888002030085a7 */ /* 0x000e24000800007f */
[----:B0-----:R-:W-:Y:S05]  /*15a70*/  @!P0 BRA `(.L_x_285) ;  /* 0xfffffffc00f08947 */ /* 0x001fea000383ffff */
.L_x_274:
[----:B------:R-:W-:Y:S05]  /*15a80*/  BSYNC B0 ;  /* 0x0000000000007941 */ /* 0x000fea0003800000 */
.L_x_273:
[----:B------:R-:W-:Y:S05]  /*15a90*/  EXIT ;  /* 0x000000000000794d */ /* 0x000fea0003800000 */
.L_x_148:
[----:B0-----:R0:W1:Y:S02]  /*15aa0*/  SYNCS.PHASECHK.TRANS64.TRYWAIT P1, [R2+URZ+0x38800], R11 ;  /* 0x0388000b020075a7 */ /* 0x001064000802017f */
[----:B-1----:R-:W-:Y:S05]  /*15ab0*/  @!P1 NANOSLEEP.SYNCS 0x989680 ;  /* 0x009896800000995d */ /* 0x002fea0003900000 */
[----:B------:R-:W1:Y:S02]  /*15ac0*/  @!P1 SYNCS.PHASECHK.TRANS64 P1, [R2+URZ+0x38800], R11 ;  /* 0x0388000b020095a7 */ /* 0x000e64000802007f */
[----:B-1----:R-:W-:Y:S05]  /*15ad0*/  @!P1 BRA `(.L_x_148) ;  /* 0xfffffffc00f09947 */ /* 0x002fea000383ffff */
[----:B------:R-:W-:Y:S05]  /*15ae0*/  BRA `(.L_x_286) ;  /* 0xfffffec400c47947 */ /* 0x000fea000383ffff */
.L_x_152:
[----:B--2---:R2:W3:Y:S02]  /*15af0*/  SYNCS.PHASECHK.TRANS64.TRYWAIT P1, [R4+URZ+0x38830], R5 ;  /* 0x03883005040075a7 */ /* 0x0044e4000802017f */
[----:B---3--:R-:W-:Y:S05]  /*15b00*/  @!P1 NANOSLEEP.SYNCS 0x989680 ;  /* 0x009896800000995d */ /* 0x008fea0003900000 */
[----:B------:R-:W3:Y:S02]  /*15b10*/  @!P1 SYNCS.PHASECHK.TRANS64 P1, [R4+URZ+0x38830], R5 ;  /* 0x03883005040095a7 */ /* 0x000ee4000802007f */
[----:B---3--:R-:W-:Y:S05]  /*15b20*/  @!P1 BRA `(.L_x_152) ;  /* 0xfffffffc00f09947 */ /* 0x008fea000383ffff */
[----:B------:R-:W-:Y:S05]  /*15b30*/  BRA `(.L_x_151) ;  /* 0xfffffec400ec7947 */ /* 0x000fea000383ffff */
.L_x_157:
[----:B-1----:R-:W-:-:S04]  /*15b40*/  IMAD.U32 R3, RZ, RZ, UR6 ;  /* 0x00000006ff037e24 */ /* 0x002fc8000f8e00ff */
[----:B------:R1:W2:Y:S03]  /*15b50*/  SYNCS.PHASECHK.TRANS64.TRYWAIT P1, [R3+URZ+0x38830], R2 ;  /* 0x03883002030075a7 */ /* 0x0002a6000802017f */
[----:B--2---:R-:W-:Y:S05]  /*15b60*/  @!P1 NANOSLEEP.SYNCS 0x989680 ;  /* 0x009896800000995d */ /* 0x004fea0003900000 */
[----:B------:R-:W2:Y:S02]  /*15b70*/  @!P1 SYNCS.PHASECHK.TRANS64 P1, [R3+URZ+0x38830], R2 ;  /* 0x03883002030095a7 */ /* 0x000ea4000802007f */
[----:B--2---:R-:W-:Y:S05]  /*15b80*/  @!P1 BRA `(.L_x_157) ;  /* 0xfffffffc00ec9947 */ /* 0x004fea000383ffff */
[----:B------:R-:W-:Y:S05]  /*15b90*/  BRA `(.L_x_154) ;  /* 0xfffffef8009c7947 */ /* 0x000fea000383ffff */
.L_x_161:
[----:B-1----:R-:W-:-:S04]  /*15ba0*/  IMAD.U32 R3, RZ, RZ, UR6 ;  /* 0x00000006ff037e24 */ /* 0x002fc8000f8e00ff */
[----:B------:R1:W2:Y:S03]  /*15bb0*/  SYNCS.PHASECHK.TRANS64.TRYWAIT P1, [R3+URZ+0x38850], R2 ;  /* 0x03885002030075a7 */ /* 0x0002a6000802017f */
[----:B--2---:R-:W-:Y:S05]  /*15bc0*/  @!P1 NANOSLEEP.SYNCS 0x989680 ;  /* 0x009896800000995d */ /* 0x004fea0003900000 */
[----:B------:R-:W2:Y:S02]  /*15bd0*/  @!P1 SYNCS.PHASECHK.TRANS64 P1, [R3+URZ+0x38850], R2 ;  /* 0x03885002030095a7 */ /* 0x000ea4000802007f */
[----:B--2---:R-:W-:Y:S05]  /*15be0*/  @!P1 BRA `(.L_x_161) ;  /* 0xfffffffc00ec9947 */ /* 0x004fea000383ffff */
[----:B------:R-:W-:Y:S05]  /*15bf0*/  BRA `(.L_x_158) ;  /* 0xfffffefc007c7947 */ /* 0x000fea000383ffff */
.L_x_167:
[----:B--2---:R2:W3:Y:S02]  /*15c00*/  SYNCS.PHASECHK.TRANS64.TRYWAIT P1, [R14+URZ+0x38850], R7 ;  /* 0x038850070e0075a7 */ /* 0x0044e4000802017f */
[----:B---3--:R-:W-:Y:S05]  /*15c10*/  @!P1 NANOSLEEP.SYNCS 0x989680 ;  /* 0x009896800000995d */ /* 0x008fea0003900000 */
[----:B------:R-:W3:Y:S02]  /*15c20*/  @!P1 SYNCS.PHASECHK.TRANS64 P1, [R14+URZ+0x38850], R7 ;  /* 0x038850070e0095a7 */ /* 0x000ee4000802007f */
[----:B---3--:R-:W-:Y:S05]  /*15c30*/  @!P1 BRA `(.L_x_167) ;  /* 0xfffffffc00f09947 */ /* 0x008fea000383ffff */
[----:B------:R-:W-:Y:S05]  /*15c40*/  BRA `(.L_x_166) ;  /* 0xffffff2400847947 */ /* 0x000fea000383ffff */
.L_x_215:
[----:B------:R-:W-:Y:S02]  /*15c50*/  IMAD.MOV.U32 R13, RZ, RZ, R0 ;  /* 0x000000ffff0d7224 */ /* 0x000fe400078e0000 */
[----:B------:R-:W-:Y:S02]  /*15c60*/  IMAD.MOV.U32 R12, RZ, RZ, RZ ;  /* 0x000000ffff0c7224 */ /* 0x000fe400078e00ff */
[----:B------:R-:W-:Y:S02]  /*15c70*/  IMAD.MOV.U32 R11, RZ, RZ, 0x1f ;  /* 0x0000001fff0b7424 */ /* 0x000fe400078e00ff */
[----:B------:R-:W-:-:S07]  /*15c80*/  IMAD.MOV.U32 R15, RZ, RZ, -0x1 ;  /* 0xffffffffff0f7424 */ /* 0x000fce00078e00ff */
[----:B--2---:R-:W-:Y:S05]  /*15c90*/  WARPSYNC.COLLECTIVE R15, `(.L_x_287) ;  /* 0x000000000f087348 */ /* 0x004fea0003c00000 */
[----:B------:R0:W1:Y:S02]  /*15ca0*/  SHFL.IDX P6, R14, R13, R12, R11 ;  /* 0x0000000c0d0e7389 */ /* 0x00006400000c000b */
[----:B012---:R-:W-:Y:S01]  /*15cb0*/  ENDCOLLECTIVE ;  /* 0x000000000000791b */ /* 0x007fe20003800000 */
.L_x_287:
[----:B------:R-:W-:Y:S05]  /*15cc0*/  BRA `(.L_x_288) ;  /* 0xffffffb400a07947 */ /* 0x000fea000383ffff */
.L_x_217:
[----:B------:R-:W-:Y:S01]  /*15cd0*/  BSSY B0, `(.L_x_289) ;  /* 0x0000006000007945 */ /* 0x000fe20003800000 */
[----:B------:R-:W-:-:S07]  /*15ce0*/  IMAD.MOV.U32 R15, RZ, RZ, -0x1 ;  /* 0xffffffffff0f7424 */ /* 0x000fce00078e00ff */
[----:B--2---:R-:W-:Y:S05]  /*15cf0*/  WARPSYNC.COLLECTIVE R15, `(.L_x_290) ;  /* 0x000000000f0c7348 */ /* 0x004fea0003c00000 */
[----:B------:R-:W-:Y:S02]  /*15d00*/  ELECT P6, UR62, PT ;  /* 0x00000000003e782f */ /* 0x000fe400038c0000 */
[----:B------:R-:W-:Y:S01]  /*15d10*/  MOV R14, UR62 ;  /* 0x0000003e000e7c02 */ /* 0x000fe20008000f00 */
[----:B--2---:R-:W-:Y:S10]  /*15d20*/  ENDCOLLECTIVE ;  /* 0x000000000000791b */ /* 0x004ff40003800000 */
.L_x_290:
[----:B------:R-:W-:Y:S05]  /*15d30*/  BSYNC B0 ;  /* 0x0000000000007941 */ /* 0x000fea0003800000 */
.L_x_289:
[----:B------:R-:W-:Y:S05]  /*15d40*/  BRA `(.L_x_291) ;  /* 0xffffffb400ac7947 */ /* 0x000fea000383ffff */
.L_x_219:
[----:B0-----:R0:W1:Y:S02]  /*15d50*/  SYNCS.PHASECHK.TRANS64.TRYWAIT P0, [R2+URZ+0x38880], R4 ;  /* 0x03888004020075a7 */ /* 0x001064000800017f */
[----:B-1----:R-:W-:Y:S05]  /*15d60*/  @!P0 NANOSLEEP.SYNCS 0x989680 ;  /* 0x009896800000895d */ /* 0x002fea0003900000 */
[----:B------:R-:W1:Y:S02]  /*15d70*/  @!P0 SYNCS.PHASECHK.TRANS64 P0, [R2+URZ+0x38880], R4 ;  /* 0x03888004020085a7 */ /* 0x000e64000800007f */
[----:B-1----:R-:W-:Y:S05]  /*15d80*/  @!P0 BRA `(.L_x_219) ;  /* 0xfffffffc00f08947 */ /* 0x002fea000383ffff */
[----:B------:R-:W-:Y:S05]  /*15d90*/  BRA `(.L_x_292) ;  /* 0xffffffb800107947 */ /* 0x000fea000383ffff */
.L_x_221:
[----:B-1----:R1:W2:Y:S02]  /*15da0*/  SYNCS.PHASECHK.TRANS64.TRYWAIT P0, [R2+URZ+0x38840], R4 ;  /* 0x03884004020075a7 */ /* 0x0022a4000800017f */
[----:B--2---:R-:W-:Y:S05]  /*15db0*/  @!P0 NANOSLEEP.SYNCS 0x989680 ;  /* 0x009896800000895d */ /* 0x004fea0003900000 */
[----:B------:R-:W2:Y:S02]  /*15dc0*/  @!P0 SYNCS.PHASECHK.TRANS64 P0, [R2+URZ+0x38840], R4 ;  /* 0x03884004020085a7 */ /* 0x000ea4000800007f */
[----:B--2---:R-:W-:Y:S05]  /*15dd0*/  @!P0 BRA `(.L_x_221) ;  /* 0xfffffffc00f08947 */ /* 0x004fea000383ffff */
[----:B------:R-:W-:Y:S05]  /*15de0*/  BRA `(.L_x_293) ;  /* 0xffffffb8007c7947 */ /* 0x000fea000383ffff */
.L_x_225:
[----:B------:R0:W5:Y:S01]  /*15df0*/  LDL.LU R8, [R1+0x3c] ;  /* 0x00003c0001087983 */ /* 0x0001620000300800 */
[----:B------:R-:W-:Y:S01]  /*15e00*/  IMAD.MOV.U32 R13, RZ, RZ, R2 ;  /* 0x000000ffff0d7224 */ /* 0x000fe200078e0002 */
[----:B------:R-:W-:Y:S01]  /*15e10*/  LOP3.LUT R7, R7, 0x7f, RZ, 0xc0, !PT ;  /* 0x0000007f07077812 */ /* 0x000fe200078ec0ff */
[----:B------:R-:W-:Y:S02]  /*15e20*/  IMAD.MOV.U32 R12, RZ, RZ, RZ ;  /* 0x000000ffff0c7224 */ /* 0x000fe400078e00ff */
[----:B------:R-:W-:Y:S01]  /*15e30*/  IMAD.MOV.U32 R11, RZ, RZ, 0x181f ;  /* 0x0000181fff0b7424 */ /* 0x000fe200078e00ff */
[----:B------:R-:W-:Y:S01]  /*15e40*/  SHF.R.U32.HI R3, RZ, 0x3, R7 ;  /* 0x00000003ff037819 */ /* 0x000fe20000011607 */
[----:B------:R-:W-:-:S04]  /*15e50*/  IMAD.MOV.U32 R15, RZ, RZ, -0x1 ;  /* 0xffffffffff0f7424 */ /* 0x000fc800078e00ff */
[----:B0-----:R-:W-:-:S07]  /*15e60*/  IMAD.IADD R3, R3, 0x1, R5 ;  /* 0x0000000103037824 */ /* 0x001fce00078e0205 */
[----:B-----5:R-:W-:Y:S05]  /*15e70*/  WARPSYNC.COLLECTIVE R15, `(.L_x_294) ;  /* 0x000000000f087348 */ /* 0x020fea0003c00000 */
[----:B------:R0:W1:Y:S02]  /*15e80*/  SHFL.IDX P6, R14, R13, R12, R11 ;  /* 0x0000000c0d0e7389 */ /* 0x00006400000c000b */
[----:B01---5:R-:W-:Y:S01]  /*15e90*/  ENDCOLLECTIVE ;  /* 0x000000000000791b */ /* 0x023fe20003800000 */
.L_x_294:
[----:B------:R-:W-:Y:S02]  /*15ea0*/  VIADD R5, R3, 0x10 ;  /* 0x0000001003057836 */ /* 0x000fe40000000000 */
[----:B------:R-:W-:Y:S02]  /*15eb0*/  IMAD.MOV.U32 R13, RZ, RZ, R0 ;  /* 0x000000ffff0d7224 */ /* 0x000fe400078e0000 */
[----:B------:R-:W-:Y:S02]  /*15ec0*/  IMAD R4, R8, R6, RZ ;  /* 0x0000000608047224 */ /* 0x000fe400078e02ff */
[----:B------:R-:W-:-:S07]  /*15ed0*/  IMAD.MOV.U32 R6, RZ, RZ, R14 ;  /* 0x000000ffff067224 */ /* 0x000fce00078e000e */
[----:B------:R-:W-:Y:S05]  /*15ee0*/  WARPSYNC.COLLECTIVE R15, `(.L_x_295) ;  /* 0x000000000f087348 */ /* 0x000fea0003c00000 */
[----:B------:R0:W1:Y:S02]  /*15ef0*/  SHFL.IDX P6, R14, R13, R12, R11 ;  /* 0x0000000c0d0e7389 */ /* 0x00006400000c000b */
[----:B01----:R-:W-:Y:S01]  /*15f00*/  ENDCOLLECTIVE ;  /* 0x000000000000791b */ /* 0x003fe20003800000 */
.L_x_295:
[----:B------:R-:W-:Y:S01]  /*15f10*/  ISETP.GE.AND P2, PT, R3, R4, PT ;  /* 0x000000040300720c */ /* 0x000fe20003f46270 */
[----:B------:R-:W-:Y:S02]  /*15f20*/  IMAD.MOV.U32 R13, RZ, RZ, R2 ;  /* 0x000000ffff0d7224 */ /* 0x000fe400078e0002 */
[----:B------:R-:W-:Y:S02]  /*15f30*/  IMAD.MOV.U32 R12, RZ, RZ, 0x1 ;  /* 0x00000001ff0c7424 */ /* 0x000fe400078e00ff */
[----:B------:R-:W-:-:S08]  /*15f40*/  IMAD.MOV.U32 R7, RZ, RZ, R14 ;  /* 0x000000ffff077224 */ /* 0x000fd000078e000e */
[----:B------:R-:W-:Y:S05]  /*15f50*/  WARPSYNC.COLLECTIVE R15, `(.L_x_296) ;  /* 0x000000000f087348 */ /* 0x000fea0003c00000 */
[----:B------:R0:W1:Y:S02]  /*15f60*/  SHFL.IDX P6, R14, R13, R12, R11 ;  /* 0x0000000c0d0e7389 */ /* 0x00006400000c000b */
[----:B01----:R-:W-:Y:S01]  /*15f70*/  ENDCOLLECTIVE ;  /* 0x000000000000791b */ /* 0x003fe20003800000 */
.L_x_296:
[----:B------:R-:W-:-:S05]  /*15f80*/  @!P2 IADD3 R7, P3, R10, R7, RZ ;  /* 0x000000070a07a210 */ /* 0x000fca0007f7e0ff */
[----:B------:R-:W-:-:S05]  /*15f90*/  @!P2 IMAD.X R6, RZ, RZ, R6, P3 ;  /* 0x000000ffff06a224 */ /* 0x000fca00018e0606 */
[----:B------:R-:W-:Y:S01]  /*15fa0*/  @!P2 LOP3.LUT R7, R7, R6, RZ, 0x3c, !PT ;  /* 0x000000060707a212 */ /* 0x000fe200078e3cff */
[----:B------:R-:W-:-:S03]  /*15fb0*/  IMAD.MOV.U32 R13, RZ, RZ, R0 ;  /* 0x000000ffff0d7224 */ /* 0x000fc600078e0000 */
[----:B------:R-:W-:-:S04]  /*15fc0*/  @!P2 LOP3.LUT R6, R7, R6, RZ, 0x3c, !PT ;  /* 0x000000060706a212 */ /* 0x000fc800078e3cff */
[----:B------:R-:W-:Y:S01]  /*15fd0*/  @!P2 LOP3.LUT R7, R7, R6, RZ, 0x3c, !PT ;  /* 0x000000060707a212 */ /* 0x000fe200078e3cff */
[----:B------:R-:W-:-:S07]  /*15fe0*/  IMAD.MOV.U32 R8, RZ, RZ, R14 ;  /* 0x000000ffff087224 */ /* 0x000fce00078e000e */
[----:B------:R-:W-:Y:S05]  /*15ff0*/  WARPSYNC.COLLECTIVE R15, `(.L_x_297) ;  /* 0x000000000f087348 */ /* 0x000fea0003c00000 */
[----:B------:R0:W1:Y:S02]  /*16000*/  SHFL.IDX P6, R14, R13, R12, R11 ;  /* 0x0000000c0d0e7389 */ /* 0x00006400000c000b */
[----:B01----:R-:W-:Y:S01]  /*16010*/  ENDCOLLECTIVE ;  /* 0x000000000000791b */ /* 0x003fe20003800000 */
.L_x_297:
[----:B------:R-:W-:Y:S01]  /*16020*/  @!PT LDS RZ, [RZ] ;  /* 0x00000000fffff984 */ /* 0x000fe20000000800 */
[----:B------:R-:W-:Y:S01]  /*16030*/  @!PT LDS RZ, [RZ] ;  /* 0x00000000fffff984 */ /* 0x000fe20000000800 */
[----:B------:R-:W-:Y:S01]  /*16040*/  @!PT LDS RZ, [RZ] ;  /* 0x00000000fffff984 */ /* 0x000fe20000000800 */
[----:B------:R0:W-:Y:S04]  /*16050*/  @!P2 LDGSTS.E.BYPASS.LTC128B.128 [R9+0x20400], desc[UR48][R6.64], !P0 ;  /* 0x204000000609afae */ /* 0x0001e8000c101d70 */
[----:B------:R0:W-:Y:S01]  /*16060*/  @!P2 LDGSTS.E.BYPASS.LTC128B.128 [R9+0x24400], desc[UR48][R6.64+0x80], !P1 ;  /* 0x244000800609afae */ /* 0x0001e2000c901d70 */
[----:B------:R-:W-:Y:S01]  /*16070*/  ISETP.GE.AND P2, PT, R5, R4, PT ;  /* 0x000000040500720c */ /* 0x000fe20003f46270 */
[----:B------:R-:W-:Y:S02]  /*16080*/  IMAD.MOV.U32 R13, RZ, RZ, R2 ;  /* 0x000000ffff0d7224 */ /* 0x000fe400078e0002 */
[----:B------:R-:W-:Y:S02]  /*16090*/  IMAD.MOV.U32 R12, RZ, RZ, 0x2 ;  /* 0x00000002ff0c7424 */ /* 0x000fe400078e00ff */
[----:B------:R-:W-:-:S08]  /*160a0*/  IMAD.MOV.U32 R5, RZ, RZ, R14 ;  /* 0x000000ffff057224 */ /* 0x000fd000078e000e */
[----:B0-----:R-:W-:Y:S05]  /*160b0*/  WARPSYNC.COLLECTIVE R15, `(.L_x_298) ;  /* 0x000000000f087348 */ /* 0x001fea0003c00000 */
[----:B------:R1:W2:Y:S02]  /*160c0*/  SHFL.IDX P6, R14, R13, R12, R11 ;  /* 0x0000000c0d0e7389 */ /* 0x0002a400000c000b */
[----:B012---:R-:W-:Y:S01]  /*160d0*/  ENDCOLLECTIVE ;  /* 0x000000000000791b */ /* 0x007fe20003800000 */
.L_x_298:
[----:B------:R-:W-:Y:S01]  /*160e0*/  @!P2 IADD3 R7, P3, R10, R5, RZ ;  /* 0x000000050a07a210 */ /* 0x000fe20007f7e0ff */
[----:B------:R-:W-:-:S04]  /*160f0*/  VIADD R5, R3, 0x20 ;  /* 0x0000002003057836 */ /* 0x000fc80000000000 */
        /* <DEDUP_REMOVED lines=9> */
[----:B------:R0:W-:Y:S01]  /*16190*/  @!P2 LDGSTS.E.BYPASS.LTC128B.128 [R9+0x24c00], desc[UR48][R6.64+0x80], !P1 ;  /* 0x24c000800609afae */ /* 0x0001e2000c901d70 */
[----:B------:R-:W-:Y:S01]  /*161a0*/  ISETP.GE.AND P2, PT, R5, R4, PT ;  /* 0x000000040500720c */ /* 0x000fe20003f46270 */
[----:B0-----:R-:W-:-:S12]  /*161b0*/  IMAD.MOV.U32 R6, RZ, RZ, R14 ;  /* 0x000000ffff067224 */ /* 0x001fd800078e000e */
[----:B------:R-:W-:Y:S05]  /*161c0*/  WARPSYNC.COLLECTIVE R15, `(.L_x_299) ;  /* 0x000000000f087348 */ /* 0x000fea0003c00000 */
[----:B------:R0:W1:Y:S02]  /*161d0*/  SHFL.IDX P6, R14, R13, R12, R11 ;  /* 0x0000000c0d0e7389 */ /* 0x00006400000c000b */
[----:B01----:R-:W-:Y:S01]  /*161e0*/  ENDCOLLECTIVE ;  /* 0x000000000000791b */ /* 0x003fe20003800000 */
.L_x_299:
[----:B------:R-:W-:Y:S02]  /*161f0*/  IMAD.MOV.U32 R13, RZ, RZ, R2 ;  /* 0x000000ffff0d7224 */ /* 0x000fe400078e0002 */
[----:B------:R-:W-:Y:S02]  /*16200*/  IMAD.MOV.U32 R12, RZ, RZ, 0x3 ;  /* 0x00000003ff0c7424 */ /* 0x000fe400078e00ff */
[----:B------:R-:W-:-:S07]  /*16210*/  IMAD.MOV.U32 R5, RZ, RZ, R14 ;  /* 0x000000ffff057224 */ /* 0x000fce00078e000e */
[----:B------:R-:W-:Y:S05]  /*16220*/  WARPSYNC.COLLECTIVE R15, `(.L_x_300) ;  /* 0x000000000f087348 */ /* 0x000fea0003c00000 */
[----:B------:R0:W1:Y:S02]  /*16230*/  SHFL.IDX P6, R14, R13, R12, R11 ;  /* 0x0000000c0d0e7389 */ /* 0x00006400000c000b */
[----:B01----:R-:W-:Y:S01]  /*16240*/  ENDCOLLECTIVE ;  /* 0x000000000000791b */ /* 0x003fe20003800000 */
.L_x_300:
[----:B------:R-:W-:-:S05]  /*16250*/  @!P2 IADD3 R5, P3, R10, R5, RZ ;  /* 0x000000050a05a210 */ /* 0x000fca0007f7e0ff */
[----:B------:R-:W-:-:S04]  /*16260*/  @!P2 IMAD.X R6, RZ, RZ, R6, P3 ;  /* 0x000000ffff06a224 */ /* 0x000fc800018e0606 */
[----:B------:R-:W-:Y:S02]  /*16270*/  @!P2 IMAD.MOV.U32 R7, RZ, RZ, R6 ;  /* 0x000000ffff07a224 */ /* 0x000fe400078e0006 */
[----:B------:R-:W-:Y:S02]  /*16280*/  @!P2 IMAD.MOV.U32 R6, RZ, RZ, R5 ;  /* 0x000000ffff06a224 */ /* 0x000fe400078e0005 */
[----:B------:R-:W-:Y:S02]  /*16290*/  IMAD.MOV.U32 R13, RZ, RZ, R0 ;  /* 0x000000ffff0d7224 */ /* 0x000fe400078e0000 */
[----:B------:R-:W-:Y:S01]  /*162a0*/  VIADD R5, R3, 0x30 ;  /* 0x0000003003057836 */ /* 0x000fe20000000000 */
        /* <DEDUP_REMOVED lines=10> */
.L_x_301:
[----:B------:R-:W-:Y:S02]  /*16350*/  IMAD.MOV.U32 R13, RZ, RZ, R2 ;  /* 0x000000ffff0d7224 */ /* 0x000fe400078e0002 */
[----:B------:R-:W-:Y:S02]  /*16360*/  IMAD.MOV.U32 R12, RZ, RZ, 0x4 ;  /* 0x00000004ff0c7424 */ /* 0x000fe400078e00ff */
[----:B------:R-:W-:-:S07]  /*16370*/  IMAD.MOV.U32 R5, RZ, RZ, R14 ;  /* 0x000000ffff057224 */ /* 0x000fce00078e000e */
[----:B------:R-:W-:Y:S05]  /*16380*/  WARPSYNC.COLLECTIVE R15, `(.L_x_302) ;  /* 0x000000000f087348 */ /* 0x000fea0003c00000 */
[----:B------:R0:W1:Y:S02]  /*16390*/  SHFL.IDX P6, R14, R13, R12, R11 ;  /* 0x0000000c0d0e7389 */ /* 0x00006400000c000b */
[----:B01----:R-:W-:Y:S01]  /*163a0*/  ENDCOLLECTIVE ;  /* 0x000000000000791b */ /* 0x003fe20003800000 */
.L_x_302:
        /* <DEDUP_REMOVED lines=16> */
.L_x_303:
[----:B------:R-:W-:Y:S02]  /*164b0*/  IMAD.MOV.U32 R13, RZ, RZ, R2 ;  /* 0x000000ffff0d7224 */ /* 0x000fe400078e0002 */
[----:B------:R-:W-:Y:S02]  /*164c0*/  IMAD.MOV.U32 R12, RZ, RZ, 0x5 ;  /* 0x00000005ff0c7424 */ /* 0x000fe400078e00ff */
[----:B------:R-:W-:-:S07]  /*164d0*/  IMAD.MOV.U32 R5, RZ, RZ, R14 ;  /* 0x000000ffff057224 */ /* 0x000fce00078e000e */
[----:B------:R-:W-:Y:S05]  /*164e0*/  WARPSYNC.COLLECTIVE R15, `(.L_x_304) ;  /* 0x000000000f087348 */ /* 0x000fea0003c00000 */
[----:B------:R0:W1:Y:S02]  /*164f0*/  SHFL.IDX P6, R14, R13, R12, R11 ;  /* 0x0000000c0d0e7389 */ /* 0x00006400000c000b */
[----:B01----:R-:W-:Y:S01]  /*16500*/  ENDCOLLECTIVE ;  /* 0x000000000000791b */ /* 0x003fe20003800000 */
.L_x_304:
        /* <DEDUP_REMOVED lines=16> */
.L_x_305:
[----:B------:R-:W-:Y:S02]  /*16610*/  IMAD.MOV.U32 R13, RZ, RZ, R2 ;  /* 0x000000ffff0d7224 */ /* 0x000fe400078e0002 */
[----:B------:R-:W-:Y:S02]  /*16620*/  IMAD.MOV.U32 R12, RZ, RZ, 0x6 ;  /* 0x00000006ff0c7424 */ /* 0x000fe400078e00ff */
[----:B------:R-:W-:-:S07]  /*16630*/  IMAD.MOV.U32 R5, RZ, RZ, R14 ;  /* 0x000000ffff057224 */ /* 0x000fce00078e000e */
[----:B------:R-:W-:Y:S05]  /*16640*/  WARPSYNC.COLLECTIVE R15, `(.L_x_306) ;  /* 0x000000000f087348 */ /* 0x000fea0003c00000 */
[----:B------:R0:W1:Y:S02]  /*16650*/  SHFL.IDX P6, R14, R13, R12, R11 ;  /* 0x0000000c0d0e7389 */ /* 0x00006400000c000b */
[----:B01----:R-:W-:Y:S01]  /*16660*/  ENDCOLLECTIVE ;  /* 0x000000000000791b */ /* 0x003fe20003800000 */
.L_x_306:
[----:B------:R-:W-:-:S05]  /*16670*/  @!P2 IADD3 R5, P3, R10, R5, RZ ;  /* 0x000000050a05a210 */ /* 0x000fca0007f7e0ff */
[----:B------:R-:W-:-:S04]  /*16680*/  @!P2 IMAD.X R6, RZ, RZ, R6, P3 ;  /* 0x000000ffff06a224 */ /* 0x000fc800018e0606 */
[----:B------:R-:W-:Y:S02]  /*16690*/  @!P2 IMAD.MOV.U32 R7, RZ, RZ, R6 ;  /* 0x000000ffff07a224 */ /* 0x000fe400078e0006 */
[----:B------:R-:W-:Y:S02]  /*166a0*/  @!P2 IMAD.MOV.U32 R6, RZ, RZ, R5 ;  /* 0x000000ffff06a224 */ /* 0x000fe400078e0005 */
[----:B------:R-:W-:-:S03]  /*166b0*/  IMAD.MOV.U32 R13, RZ, RZ, R0 ;  /* 0x000000ffff0d7224 */ /* 0x000fc600078e0000 */
        /* <DEDUP_REMOVED lines=9> */
.L_x_307:
[----:B------:R-:W-:-:S05]  /*16750*/  VIADD R7, R3, 0x60 ;  /* 0x0000006003077836 */ /* 0x000fca0000000000 */
[----:B------:R-:W-:Y:S01]  /*16760*/  ISETP.GE.AND P2, PT, R7, R4, PT ;  /* 0x000000040700720c */ /* 0x000fe20003f46270 */
[----:B------:R-:W-:Y:S02]  /*16770*/  IMAD.MOV.U32 R13, RZ, RZ, R2 ;  /* 0x000000ffff0d7224 */ /* 0x000fe400078e0002 */
[----:B------:R-:W-:Y:S02]  /*16780*/  IMAD.MOV.U32 R12, RZ, RZ, 0x7 ;  /* 0x00000007ff0c7424 */ /* 0x000fe400078e00ff */
[----:B------:R-:W-:-:S08]  /*16790*/  IMAD.MOV.U32 R5, RZ, RZ, R14 ;  /* 0x000000ffff057224 */ /* 0x000fd000078e000e */
[----:B------:R-:W-:Y:S05]  /*167a0*/  WARPSYNC.COLLECTIVE R15, `(.L_x_308) ;  /* 0x000000000f087348 */ /* 0x000fea0003c00000 */
[----:B------:R0:W1:Y:S02]  /*167b0*/  SHFL.IDX P6, R14, R13, R12, R11 ;  /* 0x0000000c0d0e7389 */ /* 0x00006400000c000b */
[----:B01----:R-:W-:Y:S01]  /*167c0*/  ENDCOLLECTIVE ;  /* 0x000000000000791b */ /* 0x003fe20003800000 */
.L_x_308:
[----:B------:R-:W-:-:S05]  /*167d0*/  @!P2 IADD3 R5, P3, R10, R5, RZ ;  /* 0x000000050a05a210 */ /* 0x000fca0007f7e0ff */
[----:B------:R-:W-:-:S04]  /*167e0*/  @!P2 IMAD.X R6, RZ, RZ, R6, P3 ;  /* 0x000000ffff06a224 */ /* 0x000fc800018e0606 */
[----:B------:R-:W-:Y:S02]  /*167f0*/  @!P2 IMAD.MOV.U32 R7, RZ, RZ, R6 ;  /* 0x000000ffff07a224 */ /* 0x000fe400078e0006 */
[----:B------:R-:W-:Y:S02]  /*16800*/  IMAD.MOV.U32 R13, RZ, RZ, R0 ;  /* 0x000000ffff0d7224 */ /* 0x000fe400078e0000 */
[----:B------:R-:W-:-:S05]  /*16810*/  @!P2 IMAD.MOV.U32 R6, RZ, RZ, R5 ;  /* 0x000000ffff06a224 */ /* 0x000fca00078e0005 */
[----:B------:R-:W-:Y:S01]  /*16820*/  @!PT LDS RZ, [RZ] ;  /* 0x00000000fffff984 */ /* 0x000fe20000000800 */
[----:B------:R-:W-:Y:S01]  /*16830*/  @!PT LDS RZ, [RZ] ;  /* 0x00000000fffff984 */ /* 0x000fe20000000800 */
[----:B------:R-:W-:Y:S01]  /*16840*/  @!PT LDS RZ, [RZ] ;  /* 0x00000000fffff984 */ /* 0x000fe20000000800 */
[----:B------:R0:W-:Y:S01]  /*16850*/  @!P2 LDGSTS.E.BYPASS.LTC128B.128 [R9+0x23400], desc[UR48][R6.64], !P0 ;  /* 0x234000000609afae */ /* 0x0001e2000c101d70 */
[----:B------:R-:W-:-:S03]  /*16860*/  IMAD.MOV.U32 R5, RZ, RZ, R14 ;  /* 0x000000ffff057224 */ /* 0x000fc600078e000e */
[----:B------:R0:W-:Y:S04]  /*16870*/  @!P2 LDGSTS.E.BYPASS.LTC128B.128 [R9+0x27400], desc[UR48][R6.64+0x80], !P1 ;  /* 0x274000800609afae */ /* 0x0001e8000c901d70 */
[----:B0-----:R-:W-:Y:S05]  /*16880*/  WARPSYNC.COLLECTIVE R15, `(.L_x_309) ;  /* 0x000000000f087348 */ /* 0x001fea0003c00000 */
[----:B------:R1:W2:Y:S02]  /*16890*/  SHFL.IDX P6, R14, R13, R12, R11 ;  /* 0x0000000c0d0e7389 */ /* 0x0002a400000c000b */
[----:B012---:R-:W-:Y:S01]  /*168a0*/  ENDCOLLECTIVE ;  /* 0x000000000000791b */ /* 0x007fe20003800000 */
.L_x_309:
[----:B------:R-:W-:Y:S01]  /*168b0*/  IMAD.MOV.U32 R0, RZ, RZ, R14 ;  /* 0x000000ffff007224 */ /* 0x000fe200078e000e */
[----:B------:R-:W-:Y:S06]  /*168c0*/  BRA `(.L_x_310) ;  /* 0xffffffb800ec7947 */ /* 0x000fec000383ffff */
.L_x_230:
[----:B0-----:R0:W2:Y:S02]  /*168d0*/  SYNCS.PHASECHK.TRANS64.TRYWAIT P0, [R17+URZ+0x38820], R0 ;  /* 0x03882000110075a7 */ /* 0x0010a4000800017f */
[----:B--2---:R-:W-:Y:S05]  /*168e0*/  @!P0 NANOSLEEP.SYNCS 0x989680 ;  /* 0x009896800000895d */ /* 0x004fea0003900000 */
[----:B------:R-:W2:Y:S02]  /*168f0*/  @!P0 SYNCS.PHASECHK.TRANS64 P0, [R17+URZ+0x38820], R0 ;  /* 0x03882000110085a7 */ /* 0x000ea4000800007f */
[----:B--2---:R-:W-:Y:S05]  /*16900*/  @!P0 BRA `(.L_x_230) ;  /* 0xfffffffc00f08947 */ /* 0x004fea000383ffff */
[----:B------:R-:W-:Y:S05]  /*16910*/  BRA `(.L_x_311) ;  /* 0xffffffbc00587947 */ /* 0x000fea000383ffff */
.L_x_236:
[----:B--2---:R2:W3:Y:S02]  /*16920*/  SYNCS.PHASECHK.TRANS64.TRYWAIT P0, [R6+URZ+0x38880], R5 ;  /* 0x03888005060075a7 */ /* 0x0044e4000800017f */
[----:B---3--:R-:W-:Y:S05]  /*16930*/  @!P0 NANOSLEEP.SYNCS 0x989680 ;  /* 0x009896800000895d */ /* 0x008fea0003900000 */
[----:B------:R-:W3:Y:S02]  /*16940*/  @!P0 SYNCS.PHASECHK.TRANS64 P0, [R6+URZ+0x38880], R5 ;  /* 0x03888005060085a7 */ /* 0x000ee4000800007f */
[----:B---3--:R-:W-:Y:S05]  /*16950*/  @!P0 BRA `(.L_x_236) ;  /* 0xfffffffc00f08947 */ /* 0x008fea000383ffff */
[----:B------:R-:W-:Y:S05]  /*16960*/  BRA `(.L_x_312) ;  /* 0xffffffc000107947 */ /* 0x000fea000383ffff */
.L_x_242:
[----:B-1----:R1:W3:Y:S02]  /*16970*/  SYNCS.PHASECHK.TRANS64.TRYWAIT P0, [R6+URZ+0x38840], R5 ;  /* 0x03884005060075a7 */ /* 0x0022e4000800017f */
[----:B---3--:R-:W-:Y:S05]  /*16980*/  @!P0 NANOSLEEP.SYNCS 0x989680 ;  /* 0x009896800000895d */ /* 0x008fea0003900000 */
[----:B------:R-:W3:Y:S02]  /*16990*/  @!P0 SYNCS.PHASECHK.TRANS64 P0, [R6+URZ+0x38840], R5 ;  /* 0x03884005060085a7 */ /* 0x000ee4000800007f */
[----:B---3--:R-:W-:Y:S05]  /*169a0*/  @!P0 BRA `(.L_x_242) ;  /* 0xfffffffc00f08947 */ /* 0x008fea000383ffff */
[----:B------:R-:W-:Y:S05]  /*169b0*/  BRA `(.L_x_313) ;  /* 0xffffffc000cc7947 */ /* 0x000fea000383ffff */
.L_x_249:
[----:B--2---:R2:W3:Y:S02]  /*169c0*/  SYNCS.PHASECHK.TRANS64.TRYWAIT P0, [R19+URZ+0x38870], R4 ;  /* 0x03887004130075a7 */ /* 0x0044e4000800017f */
[----:B---3--:R-:W-:Y:S05]  /*169d0*/  @!P0 NANOSLEEP.SYNCS 0x989680 ;  /* 0x009896800000895d */ /* 0x008fea0003900000 */
[----:B------:R-:W3:Y:S02]  /*169e0*/  @!P0 SYNCS.PHASECHK.TRANS64 P0, [R19+URZ+0x38870], R4 ;  /* 0x03887004130085a7 */ /* 0x000ee4000800007f */
[----:B---3--:R-:W-:Y:S05]  /*169f0*/  @!P0 BRA `(.L_x_249) ;  /* 0xfffffffc00f08947 */ /* 0x008fea000383ffff */
[----:B------:R-:W-:Y:S05]  /*16a00*/  BRA `(.L_x_314) ;  /* 0xffffffc400a47947 */ /* 0x000fea000383ffff */
.L_x_251:
[----:B--2---:R2:W3:Y:S02]  /*16a10*/  SYNCS.PHASECHK.TRANS64.TRYWAIT P0, [R19+URZ+0x38860], R4 ;  /* 0x03886004130075a7 */ /* 0x0044e4000800017f */
[----:B---3--:R-:W-:Y:S05]  /*16a20*/  @!P0 NANOSLEEP.SYNCS 0x989680 ;  /* 0x009896800000895d */ /* 0x008fea0003900000 */
[----:B------:R-:W3:Y:S02]  /*16a30*/  @!P0 SYNCS.PHASECHK.TRANS64 P0, [R19+URZ+0x38860], R4 ;  /* 0x03886004130085a7 */ /* 0x000ee4000800007f */
[----:B---3--:R-:W-:Y:S05]  /*16a40*/  @!P0 BRA `(.L_x_251) ;  /* 0xfffffffc00f08947 */ /* 0x008fea000383ffff */
[----:B------:R-:W-:Y:S05]  /*16a50*/  BRA `(.L_x_315) ;  /* 0xffffffc400ac7947 */ /* 0x000fea000383ffff */
.L_x_258:
[----:B0-----:R0:W2:Y:S02]  /*16a60*/  SYNCS.PHASECHK.TRANS64.TRYWAIT P1, [R2+URZ+0x38870], R0 ;  /* 0x03887000020075a7 */ /* 0x0010a4000802017f */
[----:B--2---:R-:W-:Y:S05]  /*16a70*/  @!P1 NANOSLEEP.SYNCS 0x989680 ;  /* 0x009896800000995d */ /* 0x004fea0003900000 */
[----:B------:R-:W2:Y:S02]  /*16a80*/  @!P1 SYNCS.PHASECHK.TRANS64 P1, [R2+URZ+0x38870], R0 ;  /* 0x03887000020095a7 */ /* 0x000ea4000802007f */
[----:B--2---:R-:W-:Y:S05]  /*16a90*/  @!P1 BRA `(.L_x_258) ;  /* 0xfffffffc00f09947 */ /* 0x004fea000383ffff */
[----:B------:R-:W-:Y:S05]  /*16aa0*/  BRA `(.L_x_316) ;  /* 0xffffffd000ec7947 */ /* 0x000fea000383ffff */
.L_x_260:
[----:B0-----:R0:W2:Y:S02]  /*16ab0*/  SYNCS.PHASECHK.TRANS64.TRYWAIT P1, [R2+URZ+0x38860], R0 ;  /* 0x03886000020075a7 */ /* 0x0010a4000802017f */
[----:B--2---:R-:W-:Y:S05]  /*16ac0*/  @!P1 NANOSLEEP.SYNCS 0x989680 ;  /* 0x009896800000995d */ /* 0x004fea0003900000 */
[----:B------:R-:W2:Y:S02]  /*16ad0*/  @!P1 SYNCS.PHASECHK.TRANS64 P1, [R2+URZ+0x38860], R0 ;  /* 0x03886000020095a7 */ /* 0x000ea4000802007f */
[----:B--2---:R-:W-:Y:S05]  /*16ae0*/  @!P1 BRA `(.L_x_260) ;  /* 0xfffffffc00f09947 */ /* 0x004fea000383ffff */
[----:B------:R-:W-:Y:S05]  /*16af0*/  BRA `(.L_x_317) ;  /* 0xffffffd000f47947 */ /* 0x000fea000383ffff */
.L_x_271:
[----:B0-----:R0:W1:Y:S02]  /*16b00*/  SYNCS.PHASECHK.TRANS64.TRYWAIT P0, [R0+URZ+0x38820], R3 ;  /* 0x03882003000075a7 */ /* 0x001064000800017f */
[----:B-1----:R-:W-:Y:S05]  /*16b10*/  @!P0 NANOSLEEP.SYNCS 0x989680 ;  /* 0x009896800000895d */ /* 0x002fea0003900000 */
[----:B------:R-:W1:Y:S02]  /*16b20*/  @!P0 SYNCS.PHASECHK.TRANS64 P0, [R0+URZ+0x38820], R3 ;  /* 0x03882003000085a7 */ /* 0x000e64000800007f */
[----:B-1----:R-:W-:Y:S05]  /*16b30*/  @!P0 BRA `(.L_x_271) ;  /* 0xfffffffc00f08947 */ /* 0x002fea000383ffff */
[----:B------:R-:W-:Y:S05]  /*16b40*/  BRA `(.L_x_318) ;  /* 0xffffffe800f47947 */ /* 0x000fea000383ffff */
.L_x_272:
[----:B------:R-:W1:Y:S01]  /*16b50*/  S2R R2, SR_TID.X ;  /* 0x0000000000027919 */ /* 0x000e620000002100 */
[----:B------:R-:W-:Y:S01]  /*16b60*/  BSSY B0, `(.L_x_319) ;  /* 0x000000a000007945 */ /* 0x000fe20003800000 */
[----:B------:R-:W-:Y:S02]  /*16b70*/  IMAD.MOV.U32 R12, RZ, RZ, RZ ;  /* 0x000000ffff0c7224 */ /* 0x000fe400078e00ff */
[----:B------:R-:W-:Y:S02]  /*16b80*/  IMAD.MOV.U32 R11, RZ, RZ, 0x1f ;  /* 0x0000001fff0b7424 */ /* 0x000fe400078e00ff */
[----:B------:R-:W-:Y:S01]  /*16b90*/  IMAD.MOV.U32 R15, RZ, RZ, -0x1 ;  /* 0xffffffffff0f7424 */ /* 0x000fe200078e00ff */
[----:B-1----:R-:W-:-:S04]  /*16ba0*/  SHF.R.U32.HI R2, RZ, 0x5, R2 ;  /* 0x00000005ff027819 */ /* 0x002fc80000011602 */
[----:B------:R-:W-:-:S05]  /*16bb0*/  LOP3.LUT R2, R2, 0x3, RZ, 0xc0, !PT ;  /* 0x0000000302027812 */ /* 0x000fca00078ec0ff */
[----:B------:R-:W-:-:S07]  /*16bc0*/  IMAD.MOV.U32 R13, RZ, RZ, R2 ;  /* 0x000000ffff0d7224 */ /* 0x000fce00078e0002 */
[----:B0-----:R-:W-:Y:S05]  /*16bd0*/  WARPSYNC.COLLECTIVE R15, `(.L_x_320) ;  /* 0x000000000f087348 */ /* 0x001fea0003c00000 */
[----:B------:R1:W2:Y:S02]  /*16be0*/  SHFL.IDX P6, R14, R13, R12, R11 ;  /* 0x0000000c0d0e7389 */ /* 0x0002a400000c000b */
[----:B012---:R-:W-:Y:S01]  /*16bf0*/  ENDCOLLECTIVE ;  /* 0x000000000000791b */ /* 0x007fe20003800000 */
.L_x_320:
[----:B------:R-:W-:Y:S05]  /*16c00*/  BSYNC B0 ;  /* 0x0000000000007941 */ /* 0x000fea0003800000 */
.L_x_319:
[----:B------:R-:W-:Y:S05]  /*16c10*/  BRA `(.L_x_321) ;  /* 0xffffffe800dc7947 */ /* 0x000fea000383ffff */
.L_x_275:
[----:B------:R-:W-:Y:S01]  /*16c20*/  BSSY B1, `(.L_x_322) ;  /* 0x0000006000017945 */ /* 0x000fe20003800000 */
[----:B------:R-:W-:-:S07]  /*16c30*/  IMAD.MOV.U32 R15, RZ, RZ, -0x1 ;  /* 0xffffffffff0f7424 */ /* 0x000fce00078e00ff */
[----:B01----:R-:W-:Y:S05]  /*16c40*/  WARPSYNC.COLLECTIVE R15, `(.L_x_323) ;  /* 0x000000000f0c7348 */ /* 0x003fea0003c00000 */
[----:B------:R-:W-:Y:S02]  /*16c50*/  ELECT P6, UR62, PT ;  /* 0x00000000003e782f */ /* 0x000fe400038c0000 */
[----:B------:R-:W-:Y:S01]  /*16c60*/  MOV R14, UR62 ;  /* 0x0000003e000e7c02 */ /* 0x000fe20008000f00 */
[----:B01----:R-:W-:Y:S10]  /*16c70*/  ENDCOLLECTIVE ;  /* 0x000000000000791b */ /* 0x003ff40003800000 */
.L_x_323:
[----:B------:R-:W-:Y:S05]  /*16c80*/  BSYNC B1 ;  /* 0x0000000000017941 */ /* 0x000fea0003800000 */
.L_x_322:
[----:B------:R-:W-:Y:S05]  /*16c90*/  BRA `(.L_x_324) ;  /* 0xffffffe800d47947 */ /* 0x000fea000383ffff */
.L_x_277:
[----:B0-----:R0:W1:Y:S02]  /*16ca0*/  SYNCS.PHASECHK.TRANS64.TRYWAIT P1, [R6+URZ], R5 ;  /* 0x00000005060075a7 */ /* 0x001064000802017f */
[----:B-1----:R-:W-:Y:S05]  /*16cb0*/  @!P1 NANOSLEEP.SYNCS 0x989680 ;  /* 0x009896800000995d */ /* 0x002fea0003900000 */
[----:B------:R-:W1:Y:S02]  /*16cc0*/  @!P1 SYNCS.PHASECHK.TRANS64 P1, [R6+URZ], R5 ;  /* 0x00000005060095a7 */ /* 0x000e64000802007f */
[----:B-1----:R-:W-:Y:S05]  /*16cd0*/  @!P1 BRA `(.L_x_277) ;  /* 0xfffffffc00f09947 */ /* 0x002fea000383ffff */
[----:B------:R-:W-:Y:S05]  /*16ce0*/  BRA `(.L_x_325) ;  /* 0xffffffec00107947 */ /* 0x000fea000383ffff */
.L_x_278:
[----:B-1----:R1:W2:Y:S02]  /*16cf0*/  SYNCS.PHASECHK.TRANS64.TRYWAIT P1, [R7+URZ], R2 ;  /* 0x00000002070075a7 */ /* 0x0022a4000802017f */
[----:B--2---:R-:W-:Y:S05]  /*16d00*/  @!P1 NANOSLEEP.SYNCS 0x989680 ;  /* 0x009896800000995d */ /* 0x004fea0003900000 */
[----:B------:R-:W2:Y:S02]  /*16d10*/  @!P1 SYNCS.PHASECHK.TRANS64 P1, [R7+URZ], R2 ;  /* 0x00000002070095a7 */ /* 0x000ea4000802007f */
[----:B--2---:R-:W-:Y:S05]  /*16d20*/  @!P1 BRA `(.L_x_278) ;  /* 0xfffffffc00f09947 */ /* 0x004fea000383ffff */
[----:B------:R-:W-:Y:S05]  /*16d30*/  BRA `(.L_x_326) ;  /* 0xffffffec00047947 */ /* 0x000fea000383ffff */
.L_x_280:
[----:B--2---:R2:W3:Y:S02]  /*16d40*/  SYNCS.PHASECHK.TRANS64.TRYWAIT P1, [R4+URZ+0x38860], R5 ;  /* 0x03886005040075a7 */ /* 0x0044e4000802017f */
[----:B---3--:R-:W-:Y:S05]  /*16d50*/  @!P1 NANOSLEEP.SYNCS 0x989680 ;  /* 0x009896800000995d */ /* 0x008fea0003900000 */
[----:B------:R-:W3:Y:S02]  /*16d60*/  @!P1 SYNCS.PHASECHK.TRANS64 P1, [R4+URZ+0x38860], R5 ;  /* 0x03886005040095a7 */ /* 0x000ee4000802007f */
[----:B---3--:R-:W-:Y:S05]  /*16d70*/  @!P1 BRA `(.L_x_280) ;  /* 0xfffffffc00f09947 */ /* 0x008fea000383ffff */
[----:B------:R-:W-:Y:S05]  /*16d80*/  BRA `(.L_x_327) ;  /* 0xffffffec00087947 */ /* 0x000fea000383ffff */
.L_x_282:
[----:B---3--:R3:W4:Y:S02]  /*16d90*/  SYNCS.PHASECHK.TRANS64.TRYWAIT P1, [R3+URZ+0x38860], R2 ;  /* 0x03886002030075a7 */ /* 0x008724000802017f */
[----:B----4-:R-:W-:Y:S05]  /*16da0*/  @!P1 NANOSLEEP.SYNCS 0x989680 ;  /* 0x009896800000995d */ /* 0x010fea0003900000 */
[----:B------:R-:W4:Y:S02]  /*16db0*/  @!P1 SYNCS.PHASECHK.TRANS64 P1, [R3+URZ+0x38860], R2 ;  /* 0x03886002030095a7 */ /* 0x000f24000802007f */
[----:B----4-:R-:W-:Y:S05]  /*16dc0*/  @!P1 BRA `(.L_x_282) ;  /* 0xfffffffc00f09947 */ /* 0x010fea000383ffff */
[----:B------:R-:W-:Y:S05]  /*16dd0*/  BRA `(.L_x_328) ;  /* 0xffffffec00087947 */ /* 0x000fea000383ffff */
.L_x_284:
[----:B----4-:R4:W0:Y:S02]  /*16de0*/  SYNCS.PHASECHK.TRANS64.TRYWAIT P0, [R4+URZ+0x38880], R5 ;  /* 0x03888005040075a7 */ /* 0x010824000800017f */
[----:B0-----:R-:W-:Y:S05]  /*16df0*/  @!P0 NANOSLEEP.SYNCS 0x989680 ;  /* 0x009896800000895d */ /* 0x001fea0003900000 */
[----:B------:R-:W0:Y:S02]  /*16e00*/  @!P0 SYNCS.PHASECHK.TRANS64 P0, [R4+URZ+0x38880], R5 ;  /* 0x03888005040085a7 */ /* 0x000e24000800007f */
[----:B0-----:R-:W-:Y:S05]  /*16e10*/  @!P0 BRA `(.L_x_284) ;  /* 0xfffffffc00f08947 */ /* 0x001fea000383ffff */
[----:B------:R-:W-:Y:S05]  /*16e20*/  BRA `(.L_x_285) ;  /* 0xffffffec00047947 */ /* 0x000fea000383ffff */
.L_x_329:
        /* <DEDUP_REMOVED lines=13> */
.L_x_13339:


//--------------------- .text._ZN7cutlass13device_kernelIN5flash11enable_sm90INS1_16FlashAttnFwdSm90INS1_25CollectiveMainloopFwdSm90ILi2EN4cute5tupleIJNS5_1CILi1EEES8_S8_EEENS6_IJNS7_ILi128EEESA_NS7_ILi256EEEEEELi256ENS_12float_e4m3_tEfNS_4arch4Sm90ELb0ELb0ELb1ELb1ELb0ELb1ELb0ELb1ELb1ELb1ELb1ELb0EEENS1_21CollectiveEpilogueFwdINS6_IJSA_SB_SA_EEES9_NS_10bfloat16_tESF_Li256ELb1ELb1ELb1ELb1EEENS1_36VarlenDynamicPersistentTileSchedulerILi128ELi128ELi256ELi128ELb1ELb1ELb1ELb0ELb1ELb1EEEEEEEEEvNT_6ParamsE --------------------------
	.section	.text._ZN7cutlass13device_kernelIN5flash11enable_sm90INS1_16FlashAttnFwdSm90INS1_25CollectiveMainloopFwdSm90ILi2EN4cute5tupleIJNS5_1CILi1EEES8_S8_EEENS6_IJNS7_ILi128EEESA_NS7_ILi256EEEEEELi256ENS_12float_e4m3_tEfNS_4arch4Sm90ELb0ELb0ELb1ELb1ELb0ELb1ELb0ELb1ELb1ELb1ELb1ELb0EEENS1_21CollectiveEpilogueFwdINS6_IJSA_SB_SA_EEES9_NS_10bfloat16_tESF_Li256ELb1ELb1ELb1ELb1EEENS1_36VarlenDynamicPersistentTileSchedulerILi128ELi128ELi256ELi128ELb1ELb1ELb1ELb0ELb1ELb1EEEEEEEEEvNT_6ParamsE,"ax",@progbits
	.align	128
.text._ZN7cutlass13device_kernelIN5flash11enable_sm90INS1_16FlashAttnFwdSm90INS1_25CollectiveMainloopFwdSm90ILi2EN4cute5tupleIJNS5_1CILi1EEES8_S8_EEENS6_IJNS7_ILi128EEESA_NS7_ILi256EEEEEELi256ENS_12float_e4m3_tEfNS_4arch4Sm90ELb0ELb0ELb1ELb1ELb0ELb1ELb0ELb1ELb1ELb1ELb1ELb0EEENS1_21CollectiveEpilogueFwdINS6_IJSA_SB_SA_EEES9_NS_10bfloat16_tESF_Li256ELb1ELb1ELb1ELb1EEENS1_36VarlenDynamicPersistentTileSchedulerILi128ELi128ELi256ELi128ELb1ELb1ELb1ELb0ELb1ELb1EEEEEEEEEvNT_6ParamsE:
        .type           _ZN7cutlass13device_kernelIN5flash11enable_sm90INS1_16FlashAttnFwdSm90INS1_25CollectiveMainloopFwdSm90ILi2EN4cute5tupleIJNS5_1CILi1EEES8_S8_EEENS6_IJNS7_ILi128EEESA_NS7_ILi256EEEEEELi256ENS_12float_e4m3_tEfNS_4arch4Sm90ELb0ELb0ELb1ELb1ELb0ELb1ELb0ELb1ELb1ELb1ELb1ELb0EEENS1_21CollectiveEpilogueFwdINS6_IJSA_SB_SA_EEES9_NS_10bfloat16_tESF_Li256ELb1ELb1ELb1ELb1EEENS1_36VarlenDynamicPersistentTileSchedulerILi128ELi128ELi256ELi128ELb1ELb1ELb1ELb0ELb1ELb1EEEEEEEEEvNT_6ParamsE,@function
        .size           _ZN7cutlass13device_kernelIN5flash11enable_sm90INS1_16FlashAttnFwdSm90INS1_25CollectiveMainloopFwdSm90ILi2EN4cute5tupleIJNS5_1CILi1EEES8_S8_EEENS6_IJNS7_ILi128EEESA_NS7_ILi256EEEEEELi256ENS_12float_e4m3_tEfNS_4arch4Sm90ELb0ELb0ELb1ELb1ELb0ELb1ELb0ELb1ELb1ELb1ELb1ELb0EEENS1_21CollectiveEpilogueFwdINS6_IJSA_SB_SA_EEES9_NS_10bfloat16_tESF_Li256ELb1ELb1ELb1ELb1EEENS1_36VarlenDynamicPersistentTileSchedulerILi128ELi128ELi256ELi128ELb1ELb1ELb1ELb0ELb1ELb1EEEEEEEEEvNT_6ParamsE,(.L_x_13340 - _ZN7cutlass13device_kernelIN5flash11enable_sm90INS1_16FlashAttnFwdSm90INS1_25CollectiveMainloopFwdSm90ILi2EN4cute5tupleIJNS5_1CILi1EEES8_S8_EEENS6_IJNS7_ILi128EEESA_NS7_ILi256EEEEEELi256ENS_12float_e4m3_tEfNS_4arch4Sm90ELb0ELb0ELb1ELb1ELb0ELb1ELb0ELb1ELb1ELb1ELb1ELb0EEENS1_21CollectiveEpilogueFwdINS6_IJSA_SB_SA_EEES9_NS_10bfloat16_tESF_Li256ELb1ELb1ELb1ELb1EEENS1_36VarlenDynamicPersistentTileSchedulerILi128ELi128ELi256ELi128ELb1ELb1ELb1ELb0ELb1ELb1EEEEEEEEEvNT_6ParamsE)
        .other          _ZN7cutlass13device_kernelIN5flash11enable_sm90INS1_16FlashAttnFwdSm90INS1_25CollectiveMainloopFwdSm90ILi2EN4cute5tupleIJNS5_1CILi1EEES8_S8_EEENS6_IJNS7_ILi128EEESA_NS7_ILi256EEEEEELi256ENS_12float_e4m3_tEfNS_4arch4Sm90ELb0ELb0ELb1ELb1ELb0ELb1ELb0ELb1ELb1ELb1ELb1ELb0EEENS1_21CollectiveEpilogueFwdINS6_IJSA_SB_SA_EEES9_NS_10bfloat16_tESF_Li256ELb1ELb1ELb1ELb1EEENS1_36VarlenDynamicPersistentTileSchedulerILi128ELi128ELi256ELi128ELb1ELb1ELb1ELb0ELb1ELb1EEEEEEEEEvNT_6ParamsE,@"STO_CUDA_ENTRY STV_DEFAULT"
_ZN7cutlass13device_kernelIN5flash11enable_sm90INS1_16FlashAttnFwdSm90INS1_25CollectiveMainloopFwdSm90ILi2EN4cute5tupleIJNS5_1CILi1EEES8_S8_EEENS6_IJNS7_ILi128EEESA_NS7_ILi256EEEEEELi256ENS_12float_e4m3_tEfNS_4arch4Sm90ELb0ELb0ELb1ELb1ELb0ELb1ELb0ELb1ELb1ELb1ELb1ELb0EEENS1_21CollectiveEpilogueFwdINS6_IJSA_SB_SA_EEES9_NS_10bfloat16_tESF_Li256ELb1ELb1ELb1ELb1EEENS1_36VarlenDynamicPersistentTileSchedulerILi128ELi128ELi256ELi128ELb1ELb1ELb1ELb0ELb1ELb1EEEEEEEEEvNT_6ParamsE:
        /* <DEDUP_REMOVED lines=13> */
[----:B------:R-:W-:Y:S02]  /*00d0*/  UIADD3 UR10, UP2, UR4, 0x570, URZ ;  /* 0x00000570040a7890 */ /* 0x000fe4000ff5e03f */
[----:B------:R-:W-:Y:S02]  /*00e0*/  UIADD3 UR4, UP3, UR4, 0x670, URZ ;  /* 0x0000067004047890 */ /* 0x000fe4000ff7e03f */
[----:B------:R-:W-:-:S02]  /*00f0*/  UIADD3.X UR7, URZ, UR5, URZ, UP0, !UPT ;  /* 0x000000053f077290 */ /* 0x000fc400087fe43f */
[----:B------:R-:W-:Y:S02]  /*0100*/  UIADD3.X UR9, URZ, UR5, URZ, UP1, !UPT ;  /* 0x000000053f097290 */ /* 0x000fe40008ffe43f */
[----:B------:R-:W-:Y:S02]  /*0110*/  UIADD3.X UR11, URZ, UR5, URZ, UP2, !UPT ;  /* 0x000000053f0b7290 */ /* 0x000fe400097fe43f */
[----:B------:R-:W-:-:S03]  /*0120*/  UIADD3.X UR5, URZ, UR5, URZ, UP3, !UPT ;  /* 0x000000053f057290 */ /* 0x000fc60009ffe43f */
[----:B------:R0:W-:Y:S02]  /*0130*/  UTMACCTL.PF [UR6] ;  /* 0x00000000060079b9 */ /* 0x0001e40008040000 */
[----:B------:R0:W-:Y:S02]  /*0140*/  UTMACCTL.PF [UR8] ;  /* 0x00000000080079b9 */ /* 0x0001e40008040000 */
[----:B------:R0:W-:Y:S02]  /*0150*/  UTMACCTL.PF [UR10] ;  /* 0x000000000a0079b9 */ /* 0x0001e40008040000 */
[----:B------:R0:W-:Y:S02]  /*0160*/  UTMACCTL.PF [UR4] ;  /* 0x00000000040079b9 */ /* 0x0001e40008040000 */
[----:B0-----:R-:W-:Y:S01]  /*0170*/  NOP ;  /* 0x0000000000007918 */ /* 0x001fe20000000000 */
.L_x_331:
[----:B------:R-:W-:Y:S05]  /*0180*/  BSYNC B0 ;  /* 0x0000000000007941 */ /* 0x000fea0003800000 */
.L_x_330:
        /* <DEDUP_REMOVED lines=41> */
.L_x_332:
        /* <DEDUP_REMOVED lines=22> */
.L_x_333:
        /* <DEDUP_REMOVED lines=18> */
.L_x_334:
        /* <DEDUP_REMOVED lines=22> */
.L_x_335:
        /* <DEDUP_REMOVED lines=22> */
.L_x_336:
[----:B------:R-:W-:Y:S01]  /*0960*/  PLOP3.LUT P0, PT, PT, PT, UP0, 0x80, 0x0 ;  /* 0x000000000000781c */ /* 0x000fe20003f0f008 */
[----:B------:R-:W-:Y:S01]  /*0970*/  UMOV UR37, 0x1 ;  /* 0x0000000100257882 */ /* 0x000fe20000000000 */
[----:B------:R-:W-:Y:S01]  /*0980*/  NOP ;  /* 0x0000000000007918 */ /* 0x000fe20000000000 */
[----:B------:R-:W-:Y:S01]  /*0990*/  USEL UR37, UR37, 0x2, !UP0 ;  /* 0x0000000225257887 */ /* 0x000fe2000c000000 */
[----:B------:R-:W-:Y:S01]  /*09a0*/  BSSY B8, `(.L_x_337) ;  /* 0x0002b33000087945 */ /* 0x000fe20003800000 */
[----:B------:R-:W-:Y:S01]  /*09b0*/  ULDC.64 UR42, c[0x0][0x208] ;  /* 0x00008200002a7ab9 */ /* 0x000fe20000000a00 */
[----:B012-4-:R-:W-:Y:S07]  /*09c0*/  BAR.SYNC.DEFER_BLOCKING 0x0 ;  /* 0x0000000000007b1d */ /* 0x017fee0000010000 */
[----:B------:R-:W-:Y:S05]  /*09d0*/  @!P0 BRA `(.L_x_338) ;  /* 0x0000023000e08947 */ /* 0x000fea0003800000 */
.L_x_339:
[----:B------:R-:W-:-:S08]  /*09e0*/  NOP ;  /* 0x0000000000007918 */ /* 0x000fd00000000000 */
[----:B------:R-:W0:Y:S02]  /*09f0*/  USETMAXREG.TRY_ALLOC.CTAPOOL UP0, 0xf0 ;  /* 0x000000f0000079c8 */ /* 0x000e240008000600 */
[----:B0-----:R-:W-:-:S13]  /*0a00*/  PLOP3.LUT P0, PT, PT, PT, UP0, 0x80, 0x0 ;  /* 0x000000000000781c */ /* 0x001fda0003f0f008 */
[----:B------:R-:W-:Y:S05]  /*0a10*/  @!P0 BRA `(.L_x_339) ;  /* 0xfffffffc00f08947 */ /* 0x000fea000383ffff */
[----:B------:R-:W2:Y:S01]  /*0a20*/  LDL.LU R0, [R1+0x10] ;  /* 0x0000100001007983 */ /* 0x000ea20000300800 */
[----:B------:R-:W0:Y:S01]  /*0a30*/  S2R R2, SR_TID.X ;  /* 0x0000000000027919 */ /* 0x000e220000002100 */
[----:B------:R-:W1:Y:S01]  /*0a40*/  S2UR UR36, SR_CgaCtaId ;  /* 0x00000000002479c3 */ /* 0x000e620000008800 */
[----:B------:R-:W-:Y:S01]  /*0a50*/  UMOV UR4, 0x400 ;  /* 0x0000040000047882 */ /* 0x000fe20000000000 */
[----:B0-----:R-:W-:-:S06]  /*0a60*/  SHF.R.U32.HI R2, RZ, 0x7, R2 ;  /* 0x00000007ff027819 */ /* 0x001fcc0000011602 */
[----:B------:R-:W-:Y:S06]  /*0a70*/  BAR.ARV 0x8, 0x180 ;  /* 0x0206000000007b1d */ /* 0x000fec0000002000 */
[----:B------:R-:W-:-:S13]  /*0a80*/  ISETP.NE.AND P0, PT, R2, 0x1, PT ;  /* 0x000000010200780c */ /* 0x000fda0003f05270 */
[----:B------:R-:W-:Y:S08]  /*0a90*/  @!P0 BAR.ARV 0x9, 0x100 ;  /* 0x0244000000008b1d */ /* 0x000ff00000002000 */
[----:B------:R-:W-:Y:S01]  /*0aa0*/  BAR.SYNC.DEFER_BLOCKING 0x5, 0x180 ;  /* 0x0146000000007b1d */ /* 0x000fe20000010000 */
[----:B-1----:R-:W-:-:S06]  /*0ab0*/  ULEA UR4, UR36, UR4, 0x18 ;  /* 0x0000000424047291 */ /* 0x002fcc000f8ec03f */
[----:B------:R-:W-:Y:S01]  /*0ac0*/  IMAD.U32 R22, RZ, RZ, UR4 ;  /* 0x00000004ff167e24 */ /* 0x000fe2000f8e00ff */
[----:B------:R-:W-:-:S04]  /*0ad0*/  ULDC UR4, c[0x0][0xc3c] ;  /* 0x00030f0000047ab9 */ /* 0x000fc80000000800 */
[----:B------:R-:W0:Y:S01]  /*0ae0*/  LDS.128 R28, [R22+0x388d0] ;  /* 0x0388d000161c7984 */ /* 0x000e220000000c00 */
[----:B------:R-:W-:Y:S06]  /*0af0*/  BAR.ARV 0x4, 0x180 ;  /* 0x0106000000007b1d */ /* 0x000fec0000002000 */
[----:B--2---:R-:W-:-:S04]  /*0b00*/  LOP3.LUT R0, R0, 0xfffffff7, RZ, 0xc0, !PT ;  /* 0xfffffff700007812 */ /* 0x004fc800078ec0ff */
[----:B------:R-:W-:-:S05]  /*0b10*/  @P0 LOP3.LUT R0, R0, 0x8, RZ, 0xfc, !PT ;  /* 0x0000000800000812 */ /* 0x000fca00078efcff */
[----:B------:R1:W-:Y:S01]  /*0b20*/  STL [R1+0x10], R0 ;  /* 0x0000100001007387 */ /* 0x0003e20000100800 */
[----:B0-----:R-:W-:-:S13]  /*0b30*/  ISETP.GE.AND P0, PT, R31, UR4, PT ;  /* 0x000000041f007c0c */ /* 0x001fda000bf06270 */
[----:B-1----:R-:W-:Y:S05]  /*0b40*/  @P0 BRA `(.L_x_340) ;  /* 0x000002b000600947 */ /* 0x002fea0003800000 */
[----:B------:R-:W0:Y:S01]  /*0b50*/  S2R R0, SR_TID.X ;  /* 0x0000000000007919 */ /* 0x000e220000002100 */
[----:B------:R-:W-:Y:S01]  /*0b60*/  IMAD.MOV.U32 R232, RZ, RZ, RZ ;  /* 0x000000ffffe87224 */ /* 0x000fe200078e00ff */
[----:B------:R-:W-:Y:S01]  /*0b70*/  CS2R R234, SRZ ;  /* 0x0000000000ea7805 */ /* 0x000fe2000001ff00 */
[----:B------:R-:W-:Y:S01]  /*0b80*/  IMAD.MOV.U32 R152, RZ, RZ, RZ ;  /* 0x000000ffff987224 */ /* 0x000fe200078e00ff */
[----:B------:R-:W-:Y:S01]  /*0b90*/  ULOP3.LUT UR46, UR37, 0x1, URZ, 0xfc, !UPT ;  /* 0x00000001252e7892 */ /* 0x000fe2000f8efc3f */
[----:B------:R-:W-:Y:S01]  /*0ba0*/  UMOV UR39, URZ ;  /* 0x0000003f00277c82 */ /* 0x000fe20008000000 */
[----:B0-----:R-:W-:-:S05]  /*0bb0*/  VIADD R0, R0, 0xffffff80 ;  /* 0xffffff8000007836 */ /* 0x001fca0000000000 */
[----:B------:R-:W-:-:S04]  /*0bc0*/  SHF.R.S32.HI R3, RZ, 0x1f, R0 ;  /* 0x0000001fff037819 */ /* 0x000fc80000011400 */
[CC--:B------:R-:W-:Y:S02]  /*0bd0*/  LEA.HI R2, R3.reuse, R0.reuse, RZ, 0x7 ;  /* 0x0000000003027211 */ /* 0x0c0fe400078f38ff */
[CC--:B------:R-:W-:Y:S02]  /*0be0*/  LEA.HI R4, R3.reuse, R0.reuse, RZ, 0x4 ;  /* 0x0000000003047211 */ /* 0x0c0fe400078f20ff */
[----:B------:R-:W-:Y:S02]  /*0bf0*/  LOP3.LUT R5, R2, 0xffffff80, RZ, 0xc0, !PT ;  /* 0xffffff8002057812 */ /* 0x000fe400078ec0ff */
[----:B------:R-:W-:Y:S02]  /*0c00*/  SHF.R.S32.HI R7, RZ, 0x4, R4 ;  /* 0x00000004ff077819 */ /* 0x000fe40000011404 */
[CC--:B------:R-:W-:Y:S01]  /*0c10*/  LEA.HI R23, R3.reuse, R0.reuse, RZ, 0x3 ;  /* 0x0000000003177211 */ /* 0x0c0fe200078f18ff */
[----:B------:R-:W-:Y:S01]  /*0c20*/  IMAD.IADD R14, R0, 0x1, -R5 ;  /* 0x00000001000e7824 */ /* 0x000fe200078e0a05 */
[----:B------:R-:W-:-:S04]  /*0c30*/  LEA.HI R5, R3, R0, RZ, 0x5 ;  /* 0x0000000003057211 */ /* 0x000fc800078f28ff */
[----:B------:R-:W-:Y:S01]  /*0c40*/  SHF.L.U32 R6, R5, 0x5, RZ ;  /* 0x0000000505067819 */ /* 0x000fe200000006ff */
[----:B------:R-:W-:Y:S01]  /*0c50*/  STL [R1+0x110], R14 ;  /* 0x0001100e01007387 */ /* 0x000fe20000100800 */
[----:B------:R-:W-:Y:S02]  /*0c60*/  LOP3.LUT R5, R4, 0x3fffff0, RZ, 0xc0, !PT ;  /* 0x03fffff004057812 */ /* 0x000fe400078ec0ff */
[----:B------:R-:W-:Y:S02]  /*0c70*/  LOP3.LUT R6, R6, 0xfffffc00, RZ, 0xc0, !PT ;  /* 0xfffffc0006067812 */ /* 0x000fe400078ec0ff */
[----:B------:R-:W-:Y:S01]  /*0c80*/  SHF.R.S32.HI R8, RZ, 0x1f, R14 ;  /* 0x0000001fff087819 */ /* 0x000fe2000001140e */
[----:B------:R-:W-:Y:S01]  /*0c90*/  IMAD.IADD R5, R0, 0x1, -R5 ;  /* 0x0000000100057824 */ /* 0x000fe200078e0a05 */
[----:B------:R-:W-:Y:S02]  /*0ca0*/  LEA.HI R4, R4, R7, RZ, 0x1 ;  /* 0x0000000704047211 */ /* 0x000fe400078f08ff */
[----:B------:R-:W-:Y:S01]  /*0cb0*/  LEA.HI R10, R8, R14, RZ, 0x2 ;  /* 0x0000000e080a7211 */ /* 0x000fe200078f10ff */
[----:B------:R-:W-:Y:S01]  /*0cc0*/  IMAD R9, R5, 0x40, R6 ;  /* 0x0000004005097824 */ /* 0x000fe200078e0206 */
[----:B------:R-:W-:-:S02]  /*0cd0*/  SHF.R.S32.HI R5, RZ, 0x7, R2 ;  /* 0x00000007ff057819 */ /* 0x000fc40000011402 */
[----:B------:R-:W-:Y:S02]  /*0ce0*/  LOP3.LUT R4, R4, 0x1ffffffe, RZ, 0xc0, !PT ;  /* 0x1ffffffe04047812 */ /* 0x000fe400078ec0ff */
[----:B------:R-:W-:Y:S02]  /*0cf0*/  LEA.HI R2, R2, R5, RZ, 0x1 ;  /* 0x0000000502027211 */ /* 0x000fe400078f08ff */
[----:B------:R-:W-:Y:S01]  /*0d00*/  SHF.R.S32.HI R11, RZ, 0x2, R10 ;  /* 0x00000002ff0b7819 */ /* 0x000fe2000001140a */
[----:B------:R-:W-:Y:S01]  /*0d10*/  IMAD.IADD R4, R7, 0x1, -R4 ;  /* 0x0000000107047824 */ /* 0x000fe200078e0a04 */
[----:B------:R-:W-:Y:S02]  /*0d20*/  LOP3.LUT R2, R2, 0x3fffffe, RZ, 0xc0, !PT ;  /* 0x03fffffe02027812 */ /* 0x000fe400078ec0ff */
[----:B------:R-:W-:Y:S02]  /*0d30*/  SHF.R.S32.HI R12, RZ, 0x1f, R10 ;  /* 0x0000001fff0c7819 */ /* 0x000fe4000001140a */
[----:B------:R-:W-:Y:S01]  /*0d40*/  LEA.HI R6, R3, R0, RZ, 0x2 ;  /* 0x0000000003067211 */ /* 0x000fe200078f10ff */
[----:B------:R-:W-:Y:S01]  /*0d50*/  IMAD.IADD R2, R5, 0x1, -R2 ;  /* 0x0000000105027824 */ /* 0x000fe200078e0a02 */
[----:B------:R-:W-:-:S02]  /*0d60*/  LEA.HI R12, R12, R11, RZ, 0x3 ;  /* 0x0000000b0c0c7211 */ /* 0x000fc400078f18ff */
[----:B------:R-:W-:Y:S02]  /*0d70*/  LOP3.LUT R5, R23, 0xfffffff8, RZ, 0xc0, !PT ;  /* 0xfffffff817057812 */ /* 0x000fe400078ec0ff */
[----:B------:R-:W-:Y:S02]  /*0d80*/  LOP3.LUT R7, R6, 0xfffffffc, RZ, 0xc0, !PT ;  /* 0xfffffffc06077812 */ /* 0x000fe400078ec0ff */
[----:B------:R-:W-:Y:S01]  /*0d90*/  LOP3.LUT R12, R12, 0xfffffff8, RZ, 0xc0, !PT ;  /* 0xfffffff80c0c7812 */ /* 0x000fe200078ec0ff */
[----:B------:R-:W-:Y:S01]  /*0da0*/  IMAD.IADD R5, R0, 0x1, -R5 ;  /* 0x0000000100057824 */ /* 0x000fe200078e0a05 */
[----:B------:R-:W-:Y:S02]  /*0db0*/  LEA.HI R8, R8, R14, RZ, 0x5 ;  /* 0x0000000e08087211 */ /* 0x000fe400078f28ff */
[----:B------:R-:W-:Y:S01]  /*0dc0*/  IADD3 R7, R0, -R7, RZ ;  /* 0x8000000700077210 */ /* 0x000fe20007ffe0ff */
[----:B------:R-:W-:Y:S01]  /*0dd0*/  IMAD.IADD R11, R11, 0x1, -R12 ;  /* 0x000000010b0b7824 */ /* 0x000fe200078e0a0c */
[----:B------:R-:W-:Y:S01]  /*0de0*/  LEA.HI R3, R3, R0, RZ, 0x6 ;  /* 0x0000000003037211 */ /* 0x000fe200078f30ff */
[----:B------:R-:W-:Y:S01]  /*0df0*/  IMAD R0, R4, 0x8, R9 ;  /* 0x0000000804007824 */ /* 0x000fe200078e0209 */
[----:B------:R-:W-:Y:S01]  /*0e00*/  SHF.R.S32.HI R23, RZ, 0x3, R23 ;  /* 0x00000003ff177819 */ /* 0x000fe20000011417 */
[----:B------:R-:W-:Y:S01]  /*0e10*/  IMAD.SHL.U32 R16, R5, 0x10, RZ ;  /* 0x0000001005107824 */ /* 0x000fe200078e00ff */
[----:B------:R-:W-:Y:S01]  /*0e20*/  SHF.R.S32.HI R8, RZ, 0x5, R8 ;  /* 0x00000005ff087819 */ /* 0x000fe20000011408 */
[----:B------:R-:W-:Y:S01]  /*0e30*/  IMAD.SHL.U32 R3, R3, 0x10, RZ ;  /* 0x0000001003037824 */ /* 0x000fe200078e00ff */
[----:B------:R0:W-:Y:S01]  /*0e40*/  STL [R1+0x1a4], R0 ;  /* 0x0001a40001007387 */ /* 0x0001e20000100800 */
[----:B------:R-:W-:Y:S01]  /*0e50*/  LEA.HI R6, R7, R7, RZ, 0x1 ;  /* 0x0000000707067211 */ /* 0x000fe200078f08ff */
[C---:B------:R-:W-:Y:S01]  /*0e60*/  VIADD R12, R23.reuse, 0x40 ;  /* 0x00000040170c7836 */ /* 0x040fe20000000000 */
[C---:B------:R-:W-:Y:S01]  /*0e70*/  IADD3 R20, R23.reuse, 0x20, RZ ;  /* 0x0000002017147810 */ /* 0x040fe20007ffe0ff */
[----:B------:R-:W-:Y:S01]  /*0e80*/  IMAD R11, R8, 0x10, R11 ;  /* 0x00000010080b7824 */ /* 0x000fe200078e020b */
[----:B------:R-:W-:Y:S01]  /*0e90*/  LOP3.LUT R6, R6, 0x1ffffffe, RZ, 0xc0, !PT ;  /* 0x1ffffffe06067812 */ /* 0x000fe200078ec0ff */
[----:B------:R-:W-:Y:S01]  /*0ea0*/  VIADD R8, R23, 0x60 ;  /* 0x0000006017087836 */ /* 0x000fe20000000000 */
[----:B------:R-:W-:Y:S01]  /*0eb0*/  LOP3.LUT R13, R3, 0xfffffc00, RZ, 0xc0, !PT ;  /* 0xfffffc00030d7812 */ /* 0x000fe200078ec0ff */
[----:B------:R-:W-:Y:S01]  /*0ec0*/  IMAD R11, R2, 0x40, R11 ;  /* 0x00000040020b7824 */ /* 0x000fe200078e020b */
[----:B------:R-:W-:Y:S01]  /*0ed0*/  SHF.R.S32.HI R2, RZ, 0x1f, R23 ;  /* 0x0000001fff027819 */ /* 0x000fe20000011417 */
[----:B0-----:R-:W-:Y:S01]  /*0ee0*/  IMAD.SHL.U32 R0, R23, 0x80, RZ ;  /* 0x0000008017007824 */ /* 0x001fe200078e00ff */
[----:B------:R-:W-:Y:S01]  /*0ef0*/  SHF.R.S32.HI R4, RZ, 0x1f, R12 ;  /* 0x0000001fff047819 */ /* 0x000fe2000001140c */
[----:B------:R-:W-:Y:S01]  /*0f00*/  IMAD.SHL.U32 R3, R12, 0x80, RZ ;  /* 0x000000800c037824 */ /* 0x000fe200078e00ff */
[----:B------:R-:W-:Y:S01]  /*0f10*/  SHF.R.S32.HI R2, RZ, 0x1f, R20 ;  /* 0x0000001fff027819 */ /* 0x000fe20000011414 */
[----:B------:R-:W-:Y:S01]  /*0f20*/  STL [R1+0x19c], R11 ;  /* 0x00019c0b01007387 */ /* 0x000fe20000100800 */
[----:B------:R-:W-:Y:S01]  /*0f30*/  LOP3.LUT R15, R0, 0x380, RZ, 0xc0, !PT ;  /* 0x00000380000f7812 */ /* 0x000fe200078ec0ff */
[----:B------:R-:W-:Y:S01]  /*0f40*/  IMAD.SHL.U32 R0, R20, 0x80, RZ ;  /* 0x0000008014007824 */ /* 0x000fe200078e00ff */
[----:B------:R-:W-:Y:S01]  /*0f50*/  IADD3 R6, R7, -R6, RZ ;  /* 0x8000000607067210 */ /* 0x000fe20007ffe0ff */
[----:B------:R0:W-:Y:S01]  /*0f60*/  STL [R1+0x60], R13 ;  /* 0x0000600d01007387 */ /* 0x0001e20000100800 */
[----:B------:R-:W-:Y:S01]  /*0f70*/  SHF.L.U32 R18, R5, 0x3, RZ ;  /* 0x0000000305127819 */ /* 0x000fe200000006ff */
[----:B------:R-:W-:Y:S01]  /*0f80*/  IMAD.SHL.U32 R5, R8, 0x80, RZ ;  /* 0x0000008008057824 */ /* 0x000fe200078e00ff */
[----:B------:R-:W-:-:S02]  /*0f90*/  SHF.R.S32.HI R7, RZ, 0x1f, R8 ;  /* 0x0000001fff077819 */ /* 0x000fc40000011408 */
[----:B------:R-:W-:Y:S01]  /*0fa0*/  LEA.HI R4, R4, R12, RZ, 0x3 ;  /* 0x0000000c04047211 */ /* 0x000fe200078f18ff */
[----:B------:R-:W-:Y:S01]  /*0fb0*/  VIADD R233, R18, 0x40 ;  /* 0x0000004012e97836 */ /* 0x000fe20000000000 */
[----:B------:R-:W-:Y:S02]  /*0fc0*/  LEA.HI R2, R2, R20, RZ, 0x3 ;  /* 0x0000001402027211 */ /* 0x000fe400078f18ff */
[----:B------:R-:W-:Y:S01]  /*0fd0*/  LOP3.LUT R12, R0, 0x380, RZ, 0xc0, !PT ;  /* 0x00000380000c7812 */ /* 0x000fe200078ec0ff */
[----:B------:R-:W-:Y:S01]  /*0fe0*/  IMAD.SHL.U32 R4, R4, 0x80, RZ ;  /* 0x0000008004047824 */ /* 0x000fe200078e00ff */
[----:B------:R-:W-:Y:S01]  /*0ff0*/  LOP3.LUT R9, R3, 0x380, RZ, 0xc0, !PT ;  /* 0x0000038003097812 */ /* 0x000fe200078ec0ff */
[----:B------:R-:W-:Y:S01]  /*1000*/  IMAD.SHL.U32 R2, R2, 0x80, RZ ;  /* 0x0000008002027824 */ /* 0x000fe200078e00ff */
[----:B------:R-:W-:Y:S02]  /*1010*/  LOP3.LUT R0, R15, 0x70, R16, 0xf8, !PT ;  /* 0x000000700f007812 */ /* 0x000fe400078ef810 */
[----:B------:R-:W-:Y:S01]  /*1020*/  SHF.R.U32.HI R3, RZ, 0x3, R15 ;  /* 0x00000003ff037819 */ /* 0x000fe2000001160f */
[C---:B------:R-:W-:Y:S01]  /*1030*/  VIADD R15, R18.reuse, 0xc0 ;  /* 0x000000c0120f7836 */ /* 0x040fe20000000000 */
[----:B------:R-:W-:-:S02]  /*1040*/  IADD3 R20, R18, 0x80, RZ ;  /* 0x0000008012147810 */ /* 0x000fc40007ffe0ff */
[----:B------:R-:W-:Y:S02]  /*1050*/  LEA.HI R7, R7, R8, RZ, 0x3 ;  /* 0x0000000807077211 */ /* 0x000fe400078f18ff */
[----:B0-----:R-:W-:Y:S01]  /*1060*/  LOP3.LUT R13, R13, R0, R3, 0xf6, !PT ;  /* 0x000000000d0d7212 */ /* 0x001fe200078ef603 */
[----:B------:R0:W-:Y:S01]  /*1070*/  STL [R1+0x40], R20 ;  /* 0x0000401401007387 */ /* 0x0001e20000100800 */
[----:B------:R-:W-:Y:S01]  /*1080*/  LOP3.LUT R8, R5, 0x380, RZ, 0xc0, !PT ;  /* 0x0000038005087812 */ /* 0x000fe200078ec0ff */
[----:B------:R-:W-:Y:S01]  /*1090*/  IMAD.SHL.U32 R7, R7, 0x80, RZ ;  /* 0x0000008007077824 */ /* 0x000fe200078e00ff */
[----:B------:R-:W-:Y:S01]  /*10a0*/  LOP3.LUT R2, R2, 0xfffffc00, RZ, 0xc0, !PT ;  /* 0xfffffc0002027812 */ /* 0x000fe200078ec0ff */
[----:B------:R1:W-:Y:S01]  /*10b0*/  STL [R1+0x4c], R15 ;  /* 0x00004c0f01007387 */ /* 0x0003e20000100800 */
[----:B------:R-:W-:Y:S02]  /*10c0*/  LOP3.LUT R10, R10, 0x7ffffffc, RZ, 0xc0, !PT ;  /* 0x7ffffffc0a0a7812 */ /* 0x000fe400078ec0ff */
[----:B------:R-:W-:Y:S01]  /*10d0*/  SHF.R.U32.HI R3, RZ, 0x3, R12 ;  /* 0x00000003ff037819 */ /* 0x000fe2000001160c */
[----:B------:R2:W-:Y:S01]  /*10e0*/  STL [R1+0x68], R13 ;  /* 0x0000680d01007387 */ /* 0x0005e20000100800 */
[----:B------:R-:W-:-:S02]  /*10f0*/  LOP3.LUT R0, R12, 0x70, R16, 0xf8, !PT ;  /* 0x000000700c007812 */ /* 0x000fc400078ef810 */
[----:B0-----:R-:W-:Y:S02]  /*1100*/  SHF.R.S32.HI R20, RZ, 0x1f, R20 ;  /* 0x0000001fff147819 */ /* 0x001fe40000011414 */
[----:B------:R-:W-:Y:S02]  /*1110*/  LOP3.LUT R4, R4, 0xfffffc00, RZ, 0xc0, !PT ;  /* 0xfffffc0004047812 */ /* 0x000fe400078ec0ff */
[----:B-1----:R-:W-:Y:S01]  /*1120*/  SHF.R.S32.HI R15, RZ, 0x1f, R15 ;  /* 0x0000001fff0f7819 */ /* 0x002fe2000001140f */
[----:B------:R-:W-:Y:S01]  /*1130*/  STL [R1+0x88], R20 ;  /* 0x0000881401007387 */ /* 0x000fe20000100800 */
[----:B------:R-:W-:Y:S01]  /*1140*/  SHF.R.U32.HI R12, RZ, 0x3, R9 ;  /* 0x00000003ff0c7819 */ /* 0x000fe20000011609 */
[----:B--2---:R-:W-:Y:S01]  /*1150*/  IMAD.IADD R13, R22, 0x1, R13 ;  /* 0x00000001160d7824 */ /* 0x004fe200078e020d */
[----:B------:R-:W-:Y:S01]  /*1160*/  LOP3.LUT R5, R9, 0x70, R16, 0xf8, !PT ;  /* 0x0000007009057812 */ /* 0x000fe200078ef810 */
[----:B------:R-:W-:Y:S01]  /*1170*/  STL [R1+0x84], R15 ;  /* 0x0000840f01007387 */ /* 0x000fe20000100800 */
[----:B------:R-:W-:-:S02]  /*1180*/  LOP3.LUT R7, R7, 0xfffffc00, RZ, 0xc0, !PT ;  /* 0xfffffc0007077812 */ /* 0x000fc400078ec0ff */
[----:B------:R-:W-:Y:S01]  /*1190*/  SHF.R.U32.HI R9, RZ, 0x3, R8 ;  /* 0x00000003ff097819 */ /* 0x000fe20000011608 */
[----:B------:R-:W-:Y:S01]  /*11a0*/  STL [R1+0x5c], R2 ;  /* 0x00005c0201007387 */ /* 0x000fe20000100800 */
[----:B------:R-:W-:Y:S02]  /*11b0*/  LOP3.LUT R8, R8, 0x70, R16, 0xf8, !PT ;  /* 0x0000007008087812 */ /* 0x000fe400078ef810 */
[----:B------:R-:W-:Y:S01]  /*11c0*/  IADD3 R10, R14, -R10, RZ ;  /* 0x8000000a0e0a7210 */ /* 0x000fe20007ffe0ff */
[----:B------:R-:W-:Y:S01]  /*11d0*/  STL [R1+0x64], R13 ;  /* 0x0000640d01007387 */ /* 0x000fe20000100800 */
[----:B------:R-:W-:Y:S02]  /*11e0*/  LOP3.LUT R3, R2, R0, R3, 0xf6, !PT ;  /* 0x0000000002037212 */ /* 0x000fe400078ef603 */
[----:B------:R-:W-:Y:S01]  /*11f0*/  LOP3.LUT R5, R4, R5, R12, 0xf6, !PT ;  /* 0x0000000504057212 */ /* 0x000fe200078ef60c */
[----:B------:R0:W-:Y:S01]  /*1200*/  STL [R1+0x58], R4 ;  /* 0x0000580401007387 */ /* 0x0001e20000100800 */
[----:B------:R-:W-:Y:S01]  /*1210*/  IMAD.SHL.U32 R0, R10, 0x2, RZ ;  /* 0x000000020a007824 */ /* 0x000fe200078e00ff */
[----:B------:R-:W-:-:S02]  /*1220*/  SHF.R.S32.HI R17, RZ, 0x1f, R16 ;  /* 0x0000001fff117819 */ /* 0x000fc40000011410 */
[----:B------:R1:W-:Y:S01]  /*1230*/  STL [R1+0x54], R7 ;  /* 0x0000540701007387 */ /* 0x0003e20000100800 */
[C---:B------:R-:W-:Y:S01]  /*1240*/  VIADD R43, R0.reuse, 0x8 ;  /* 0x00000008002b7836 */ /* 0x040fe20000000000 */
[C---:B------:R-:W-:Y:S01]  /*1250*/  IADD3 R39, R0.reuse, 0x28, RZ ;  /* 0x0000002800277810 */ /* 0x040fe20007ffe0ff */
[C---:B------:R-:W-:Y:S01]  /*1260*/  VIADD R42, R0.reuse, 0x10 ;  /* 0x00000010002a7836 */ /* 0x040fe20000000000 */
[C---:B------:R-:W-:Y:S01]  /*1270*/  IADD3 R34, R0.reuse, 0x50, RZ ;  /* 0x0000005000227810 */ /* 0x040fe20007ffe0ff */
[C---:B------:R-:W-:Y:S01]  /*1280*/  VIADD R41, R0.reuse, 0x18 ;  /* 0x0000001800297836 */ /* 0x040fe20000000000 */
[----:B------:R-:W-:Y:S01]  /*1290*/  IADD3 R26, R0, 0x78, RZ ;  /* 0x00000078001a7810 */ /* 0x000fe20007ffe0ff */
[----:B0-----:R-:W-:Y:S01]  /*12a0*/  IMAD.IADD R4, R22, 0x1, R3 ;  /* 0x0000000116047824 */ /* 0x001fe200078e0203 */
[----:B------:R-:W-:Y:S01]  /*12b0*/  IADD3 R15, R0, 0xa0, RZ ;  /* 0x000000a0000f7810 */ /* 0x000fe20007ffe0ff */
[----:B------:R-:W-:Y:S01]  /*12c0*/  IMAD.IADD R3, R22, 0x1, R5 ;  /* 0x0000000116037824 */ /* 0x000fe200078e0205 */
[----:B-1----:R-:W-:Y:S01]  /*12d0*/  LOP3.LUT R7, R7, R8, R9, 0xf6, !PT ;  /* 0x0000000807077212 */ /* 0x002fe200078ef609 */
[C---:B------:R-:W-:Y:S01]  /*12e0*/  VIADD R40, R0.reuse, 0x20 ;  /* 0x0000002000287836 */ /* 0x040fe20000000000 */
[----:B------:R-:W-:Y:S01]  /*12f0*/  STL [R1+0x198], R4 ;  /* 0x0001980401007387 */ /* 0x000fe20000100800 */
[----:B------:R-:W-:Y:S01]  /*1300*/  VIADD R38, R0, 0x30 ;  /* 0x0000003000267836 */ /* 0x000fe20000000000 */
[----:B------:R-:W-:Y:S01]  /*1310*/  IADD3 R2, R22, R7, RZ ;  /* 0x0000000716027210 */ /* 0x000fe20007ffe0ff */
[C---:B------:R-:W-:Y:S01]  /*1320*/  VIADD R37, R0.reuse, 0x38 ;  /* 0x0000003800257836 */ /* 0x040fe20000000000 */
[----:B------:R-:W-:Y:S01]  /*1330*/  STL [R1+0x90], R0 ;  /* 0x0000900001007387 */ /* 0x000fe20000100800 */
[C---:B------:R-:W-:Y:S01]  /*1340*/  VIADD R36, R0.reuse, 0x40 ;  /* 0x0000004000247836 */ /* 0x040fe20000000000 */
[C---:B------:R-:W-:Y:S01]  /*1350*/  IADD3 R9, R0.reuse, 0xc8, RZ ;  /* 0x000000c800097810 */ /* 0x040fe20007ffe0ff */
[C---:B------:R-:W-:Y:S01]  /*1360*/  VIADD R35, R0.reuse, 0x48 ;  /* 0x0000004800237836 */ /* 0x040fe20000000000 */
[----:B------:R-:W-:Y:S01]  /*1370*/  STL [R1+0x194], R3 ;  /* 0x0001940301007387 */ /* 0x000fe20000100800 */
[C---:B------:R-:W-:Y:S01]  /*1380*/  VIADD R33, R0.reuse, 0x58 ;  /* 0x0000005800217836 */ /* 0x040fe20000000000 */
[----:B------:R-:W-:Y:S01]  /*1390*/  SHF.R.S32.HI R7, RZ, 0x1f, R43 ;  /* 0x0000001fff077819 */ /* 0x000fe2000001142b */
[C---:B------:R-:W-:Y:S01]  /*13a0*/  VIADD R32, R0.reuse, 0x60 ;  /* 0x0000006000207836 */ /* 0x040fe20000000000 */
[----:B------:R0:W-:Y:S01]  /*13b0*/  STL [R1+0x190], R2 ;  /* 0x0001900201007387 */ /* 0x0001e20000100800 */
[C---:B------:R-:W-:Y:S01]  /*13c0*/  VIADD R28, R0.reuse, 0x68 ;  /* 0x00000068001c7836 */ /* 0x040fe20000000000 */
[----:B------:R-:W-:Y:S01]  /*13d0*/  SHF.R.S32.HI R19, RZ, 0x1f, R18 ;  /* 0x0000001fff137819 */ /* 0x000fe20000011412 */
[C---:B------:R-:W-:Y:S01]  /*13e0*/  VIADD R27, R0.reuse, 0x70 ;  /* 0x00000070001b7836 */ /* 0x040fe20000000000 */
[----:B------:R-:W-:Y:S01]  /*13f0*/  STL [R1+0x10c], R43 ;  /* 0x00010c2b01007387 */ /* 0x000fe20000100800 */
[----:B------:R-:W-:-:S02]  /*1400*/  VIADD R25, R0, 0x80 ;  /* 0x0000008000197836 */ /* 0x000fc40000000000 */
[C---:B------:R-:W-:Y:S01]  /*1410*/  VIADD R24, R0.reuse, 0x88 ;  /* 0x0000008800187836 */ /* 0x040fe20000000000 */
[----:B------:R1:W-:Y:S01]  /*1420*/  STL [R1+0x108], R42 ;  /* 0x0001082a01007387 */ /* 0x0003e20000100800 */
[C---:B------:R-:W-:Y:S01]  /*1430*/  VIADD R21, R0.reuse, 0x90 ;  /* 0x0000009000157836 */ /* 0x040fe20000000000 */
[C---:B0-----:R-:W-:Y:S01]  /*1440*/  IADD3 R2, R0.reuse, 0xf0, RZ ;  /* 0x000000f000027810 */ /* 0x041fe20007ffe0ff */
[C---:B------:R-:W-:Y:S01]  /*1450*/  VIADD R20, R0.reuse, 0x98 ;  /* 0x0000009800147836 */ /* 0x040fe20000000000 */
[----:B------:R-:W-:Y:S01]  /*1460*/  STL [R1+0x104], R41 ;  /* 0x0001042901007387 */ /* 0x000fe20000100800 */
[C---:B------:R-:W-:Y:S02]  /*1470*/  VIADD R14, R0.reuse, 0xa8 ;  /* 0x000000a8000e7836 */ /* 0x040fe40000000000 */
[C---:B------:R-:W-:Y:S01]  /*1480*/  VIADD R13, R0.reuse, 0xb0 ;  /* 0x000000b0000d7836 */ /* 0x040fe20000000000 */
[----:B------:R0:W-:Y:S01]  /*1490*/  STL [R1+0x100], R40 ;  /* 0x0001002801007387 */ /* 0x0001e20000100800 */
[C---:B------:R-:W-:Y:S01]  /*14a0*/  VIADD R12, R0.reuse, 0xb8 ;  /* 0x000000b8000c7836 */ /* 0x040fe20000000000 */
[----:B-1----:R-:W-:Y:S01]  /*14b0*/  SHF.R.S32.HI R42, RZ, 0x1f, R42 ;  /* 0x0000001fff2a7819 */ /* 0x002fe2000001142a */
[C---:B------:R-:W-:Y:S01]  /*14c0*/  VIADD R10, R0.reuse, 0xc0 ;  /* 0x000000c0000a7836 */ /* 0x040fe20000000000 */
[----:B------:R1:W-:Y:S01]  /*14d0*/  STL [R1+0xfc], R39 ;  /* 0x0000fc2701007387 */ /* 0x0003e20000100800 */
[----:B------:R-:W-:-:S02]  /*14e0*/  VIADD R8, R0, 0xd0 ;  /* 0x000000d000087836 */ /* 0x000fc40000000000 */
[C---:B------:R-:W-:Y:S01]  /*14f0*/  VIADD R5, R0.reuse, 0xd8 ;  /* 0x000000d800057836 */ /* 0x040fe20000000000 */
[----:B------:R-:W-:Y:S01]  /*1500*/  STL [R1+0xf8], R38 ;  /* 0x0000f82601007387 */ /* 0x000fe20000100800 */
[C---:B------:R-:W-:Y:S01]  /*1510*/  VIADD R4, R0.reuse, 0xe0 ;  /* 0x000000e000047836 */ /* 0x040fe20000000000 */
[----:B0-----:R-:W-:Y:S01]  /*1520*/  SHF.R.S32.HI R40, RZ, 0x1f, R40 ;  /* 0x0000001fff287819 */ /* 0x001fe20000011428 */
[C---:B------:R-:W-:Y:S01]  /*1530*/  VIADD R3, R0.reuse, 0xe8 ;  /* 0x000000e800037836 */ /* 0x040fe20000000000 */
[----:B------:R0:W-:Y:S01]  /*1540*/  STL [R1+0xf4], R37 ;  /* 0x0000f42501007387 */ /* 0x0001e20000100800 */
[----:B------:R-:W-:Y:S01]  /*1550*/  VIADD R0, R0, 0xf8 ;  /* 0x000000f800007836 */ /* 0x000fe20000000000 */
[----:B-1----:R-:W-:Y:S02]  /*1560*/  SHF.R.S32.HI R39, RZ, 0x1f, R39 ;  /* 0x0000001fff277819 */ /* 0x002fe40000011427 */
[----:B------:R1:W-:Y:S04]  /*1570*/  STL [R1+0xf0], R36 ;  /* 0x0000f02401007387 */ /* 0x0003e80000100800 */
[----:B------:R-:W-:Y:S01]  /*1580*/  STL [R1+0xec], R35 ;  /* 0x0000ec2301007387 */ /* 0x000fe20000100800 */
[----:B0-----:R-:W-:-:S03]  /*1590*/  SHF.R.S32.HI R37, RZ, 0x1f, R37 ;  /* 0x0000001fff257819 */ /* 0x001fc60000011425 */
[----:B------:R0:W-:Y:S01]  /*15a0*/  STL [R1+0xe8], R34 ;  /* 0x0000e82201007387 */ /* 0x0001e20000100800 */
[----:B-1----:R-:W-:-:S03]  /*15b0*/  SHF.R.S32.HI R36, RZ, 0x1f, R36 ;  /* 0x0000001fff247819 */ /* 0x002fc60000011424 */
        /* <DEDUP_REMOVED lines=28> */
[----:B------:R-:W-:Y:S01]  /*1780*/  STL [R1+0xa0], R4 ;  /* 0x0000a00401007387 */ /* 0x000fe20000100800 */
[----:B-1----:R-:W-:-:S03]  /*1790*/  SHF.R.S32.HI R8, RZ, 0x1f, R8 ;  /* 0x0000001fff087819 */ /* 0x002fc60000011408 */
[----:B------:R-:W-:Y:S04]  /*17a0*/  STL [R1+0x9c], R3 ;  /* 0x00009c0301007387 */ /* 0x000fe80000100800 */
[----:B------:R0:W-:Y:S04]  /*17b0*/  STL [R1+0x18c], R7 ;  /* 0x00018c0701007387 */ /* 0x0001e80000100800 */
[----:B------:R-:W-:Y:S04]  /*17c0*/  STL [R1+0x98], R2 ;  /* 0x0000980201007387 */ /* 0x000fe80000100800 */
[----:B------:R-:W-:Y:S01]  /*17d0*/  STL [R1+0x188], R42 ;  /* 0x0001882a01007387 */ /* 0x000fe20000100800 */
[----:B0-----:R-:W-:-:S03]  /*17e0*/  SHF.R.S32.HI R7, RZ, 0x1f, R41 ;  /* 0x0000001fff077819 */ /* 0x001fc60000011429 */
[----:B------:R-:W-:Y:S04]  /*17f0*/  STL [R1+0x94], R0 ;  /* 0x0000940001007387 */ /* 0x000fe80000100800 */
[----:B------:R0:W-:Y:S04]  /*1800*/  STL [R1+0x184], R7 ;  /* 0x0001840701007387 */ /* 0x0001e80000100800 */
[----:B------:R-:W-:Y:S04]  /*1810*/  STL [R1+0x180], R40 ;  /* 0x0001802801007387 */ /* 0x000fe80000100800 */
[----:B------:R-:W-:Y:S01]  /*1820*/  STL [R1+0x17c], R39 ;  /* 0x00017c2701007387 */ /* 0x000fe20000100800 */
[----:B0-----:R-:W-:-:S05]  /*1830*/  SHF.R.S32.HI R7, RZ, 0x1f, R38 ;  /* 0x0000001fff077819 */ /* 0x001fca0000011426 */
        /* <DEDUP_REMOVED lines=25> */
[----:B------:R1:W-:Y:S04]  /*19d0*/  STL [R1+0x12c], R9 ;  /* 0x00012c0901007387 */ /* 0x0003e80000100800 */
[----:B------:R1:W-:Y:S01]  /*19e0*/  STL [R1+0x128], R8 ;  /* 0x0001280801007387 */ /* 0x0003e20000100800 */
[----:B0-----:R-:W-:Y:S02]  /*19f0*/  SHF.R.S32.HI R7, RZ, 0x1f, R5 ;  /* 0x0000001fff077819 */ /* 0x001fe40000011405 */
[----:B------:R-:W-:-:S02]  /*1a00*/  SHF.R.S32.HI R5, RZ, 0x1f, R4 ;  /* 0x0000001fff057819 */ /* 0x000fc40000011404 */
[----:B------:R-:W-:Y:S01]  /*1a10*/  SHF.R.S32.HI R4, RZ, 0x1f, R3 ;  /* 0x0000001fff047819 */ /* 0x000fe20000011403 */
[----:B------:R1:W-:Y:S01]  /*1a20*/  STL [R1+0x124], R7 ;  /* 0x0001240701007387 */ /* 0x0003e20000100800 */
[----:B------:R-:W-:Y:S02]  /*1a30*/  SHF.R.S32.HI R3, RZ, 0x1f, R2 ;  /* 0x0000001fff037819 */ /* 0x000fe40000011402 */
[----:B------:R-:W-:Y:S01]  /*1a40*/  SHF.R.S32.HI R2, RZ, 0x1f, R0 ;  /* 0x0000001fff027819 */ /* 0x000fe20000011400 */
[----:B------:R-:W-:Y:S01]  /*1a50*/  IMAD R0, R6, 0x8, R11 ;  /* 0x0000000806007824 */ /* 0x000fe200078e020b */
[----:B------:R1:W-:Y:S04]  /*1a60*/  STL [R1+0x120], R5 ;  /* 0x0001200501007387 */ /* 0x0003e80000100800 */
[----:B------:R1:W-:Y:S04]  /*1a70*/  STL [R1+0x11c], R4 ;  /* 0x00011c0401007387 */ /* 0x0003e80000100800 */
[----:B------:R1:W-:Y:S04]  /*1a80*/  STL [R1+0x118], R3 ;  /* 0x0001180301007387 */ /* 0x0003e80000100800 */
[----:B------:R1:W-:Y:S04]  /*1a90*/  STL [R1+0x114], R2 ;  /* 0x0001140201007387 */ /* 0x0003e80000100800 */
[----:B------:R1:W-:Y:S02]  /*1aa0*/  STL [R1+0x1a0], R0 ;  /* 0x0001a00001007387 */ /* 0x0003e40000100800 */
.L_x_536:
[----:B01-3--:R-:W0:Y:S02]  /*1ab0*/  LDC.64 R2, c[0x0][0xc88] ;  /* 0x00032200ff027b82 */ /* 0x00be240000000a00 */
[----:B0-----:R-:W-:-:S05]  /*1ac0*/  IMAD.WIDE R2, R31, 0x4, R2 ;  /* 0x000000041f027825 */ /* 0x001fca00078e0202 */
[----:B--2--5:R-:W2:Y:S01]  /*1ad0*/  LDG.E R32, desc[UR42][R2.64] ;  /* 0x0000002a02207981 */ /* 0x024ea2000c1e1900 */
[----:B------:R-:W-:Y:S05]  /*1ae0*/  YIELD ;  /* 0x0000000000007946 */ /* 0x000fea0003800000 */
[----:B------:R-:W-:Y:S01]  /*1af0*/  ULDC.64 UR4, c[0x0][0xa28] ;  /* 0x00028a0000047ab9 */ /* 0x000fe20000000a00 */
[----:B------:R-:W-:Y:S01]  /*1b00*/  ULDC.64 UR8, c[0x0][0xa18] ;  /* 0x0002860000087ab9 */ /* 0x000fe20000000a00 */
[----:B------:R-:W-:Y:S01]  /*1b10*/  ISETP.NE.U32.AND P1, PT, RZ, UR4, PT ;  /* 0x00000004ff007c0c */ /* 0x000fe2000bf25070 */
[----:B------:R-:W-:Y:S01]  /*1b20*/  ULDC.64 UR6, c[0x0][0xa08] ;  /* 0x0002820000067ab9 */ /* 0x000fe20000000a00 */
[----:B------:R-:W-:Y:S01]  /*1b30*/  IMAD.MOV.U32 R10, RZ, RZ, RZ ;  /* 0x000000ffff0a7224 */ /* 0x000fe200078e00ff */
[----:B------:R-:W-:-:S02]  /*1b40*/  ISETP.NE.U32.AND P0, PT, RZ, UR6, PT ;  /* 0x00000006ff007c0c */ /* 0x000fc4000bf05070 */
[----:B------:R-:W-:Y:S02]  /*1b50*/  ISETP.NE.AND.EX P1, PT, RZ, UR5, PT, P1 ;  /* 0x00000005ff007c0c */ /* 0x000fe4000bf25310 */
[----:B------:R-:W-:Y:S02]  /*1b60*/  ISETP.NE.AND.EX P0, PT, RZ, UR7, PT, P0 ;  /* 0x00000007ff007c0c */ /* 0x000fe4000bf05300 */
[----:B------:R-:W-:Y:S02]  /*1b70*/  MOV R28, RZ ;  /* 0x000000ff001c7202 */ /* 0x000fe40000000f00 */
[----:B--2---:R-:W-:Y:S01]  /*1b80*/  SHF.R.S32.HI R0, RZ, 0x1f, R32 ;  /* 0x0000001fff007819 */ /* 0x004fe20000011420 */
[----:B------:R-:W-:-:S06]  /*1b90*/  IMAD.SHL.U32 R34, R32, 0x4, RZ ;  /* 0x0000000420227824 */ /* 0x000fcc00078e00ff */
[C---:B------:R-:W-:Y:S01]  /*1ba0*/  @P1 LEA R6, P2, R32.reuse, UR4, 0x2 ;  /* 0x0000000420061c11 */ /* 0x040fe2000f8410ff */
[----:B------:R0:W-:Y:S01]  /*1bb0*/  STL [R1+0x6c], R32 ;  /* 0x00006c2001007387 */ /* 0x0001e20000100800 */
[C-C-:B------:R-:W-:Y:S02]  /*1bc0*/  SHF.L.U64.HI R33, R32.reuse, 0x2, R0.reuse ;  /* 0x0000000220217819 */ /* 0x140fe40000010200 */
[----:B------:R-:W-:Y:S01]  /*1bd0*/  @P1 LEA.HI.X R7, R32, UR5, R0, 0x2, P2 ;  /* 0x0000000520071c11 */ /* 0x000fe200090f1400 */
[----:B------:R-:W-:Y:S01]  /*1be0*/  ULDC UR4, c[0x0][0x288] ;  /* 0x0000a20000047ab9 */ /* 0x000fe20000000800 */
[----:B------:R-:W-:Y:S01]  /*1bf0*/  ISETP.NE.U32.AND P2, PT, RZ, UR8, PT ;  /* 0x00000008ff007c0c */ /* 0x000fe2000bf45070 */
[----:B------:R0:W-:Y:S01]  /*1c00*/  STL [R1+0x7c], R0 ;  /* 0x00007c0001007387 */ /* 0x0001e20000100800 */
[C---:B------:R-:W-:Y:S02]  /*1c10*/  IADD3 R4, P3, R34.reuse, UR6, RZ ;  /* 0x0000000622047c10 */ /* 0x040fe4000ff7e0ff */
[----:B------:R-:W-:Y:S01]  /*1c20*/  ISETP.NE.AND.EX P2, PT, RZ, UR9, PT, P2 ;  /* 0x00000009ff007c0c */ /* 0x000fe2000bf45320 */
[----:B------:R0:W5:Y:S01]  /*1c30*/  @P1 LDG.E R10, desc[UR42][R6.64] ;  /* 0x0000002a060a1981 */ /* 0x000162000c1e1900 */
[----:B------:R-:W-:Y:S01]  /*1c40*/  IMAD.U32 R119, RZ, RZ, UR4 ;  /* 0x00000004ff777e24 */ /* 0x000fe2000f8e00ff */
[C---:B------:R-:W-:Y:S01]  /*1c50*/  IADD3.X R5, R33.reuse, UR7, RZ, P3, !PT ;  /* 0x0000000721057c10 */ /* 0x040fe20009ffe4ff */
[----:B------:R-:W-:Y:S01]  /*1c60*/  ULDC.64 UR4, c[0x0][0x418] ;  /* 0x0001060000047ab9 */ /* 0x000fe20000000a00 */
[----:B------:R0:W-:Y:S04]  /*1c70*/  STL [R1+0x74], R34 ;  /* 0x0000742201007387 */ /* 0x0001e80000100800 */
[----:B------:R0:W5:Y:S04]  /*1c80*/  @P0 LDG.E R28, desc[UR42][R4.64] ;  /* 0x0000002a041c0981 */ /* 0x000168000c1e1900 */
[----:B------:R-:W-:Y:S01]  /*1c90*/  @P2 IADD3 R8, P1, R34, UR8, RZ ;  /* 0x0000000822082c10 */ /* 0x000fe2000ff3e0ff */
[----:B------:R-:W-:Y:S01]  /*1ca0*/  UISETP.NE.U32.AND UP0, UPT, UR4, URZ, UPT ;  /* 0x0000003f0400728c */ /* 0x000fe2000bf05070 */
[----:B------:R0:W-:Y:S02]  /*1cb0*/  STL [R1+0x78], R33 ;  /* 0x0000782101007387 */ /* 0x0001e40000100800 */
[----:B------:R-:W-:Y:S01]  /*1cc0*/  @P2 IADD3.X R9, R33, UR9, RZ, P1, !PT ;  /* 0x0000000921092c10 */ /* 0x000fe20008ffe4ff */
[----:B------:R-:W-:-:S04]  /*1cd0*/  ULDC UR4, c[0x0][0x424] ;  /* 0x0001090000047ab9 */ /* 0x000fc80000000800 */
[----:B------:R0:W5:Y:S01]  /*1ce0*/  @P2 LDG.E R119, desc[UR42][R8.64] ;  /* 0x0000002a08772981 */ /* 0x000162000c1e1900 */
[----:B------:R-:W-:-:S03]  /*1cf0*/  UISETP.NE.AND.EX UP0, UPT, UR5, URZ, UPT, UP0 ;  /* 0x0000003f0500728c */ /* 0x000fc6000bf05300 */
[----:B------:R-:W-:Y:S01]  /*1d00*/  ULDC UR5, c[0x0][0x2f0] ;  /* 0x0000bc0000057ab9 */ /* 0x000fe20000000800 */
[----:B------:R-:W-:-:S04]  /*1d10*/  USEL UR4, UR4, 0x1, UP0 ;  /* 0x0000000104047887 */ /* 0x000fc80008000000 */
[----:B------:R-:W-:-:S03]  /*1d20*/  UIMAD UR4, UR4, UR5, URZ ;  /* 0x00000005040472a4 */ /* 0x000fc6000f8e023f */
[----:B------:R-:W-:Y:S02]  /*1d30*/  ULDC UR5, c[0x0][0x348] ;  /* 0x0000d20000057ab9 */ /* 0x000fe40000000800 */
[----:B------:R-:W-:Y:S02]  /*1d40*/  IMAD.U32 R2, RZ, RZ, UR5 ;  /* 0x00000005ff027e24 */ /* 0x000fe4000f8e00ff */
[----:B------:R-:W-:Y:S01]  /*1d50*/  IMAD.U32 R27, RZ, RZ, UR4 ;  /* 0x00000004ff1b7e24 */ /* 0x000fe2000f8e00ff */
[----:B0---4-:R-:W-:Y:S06]  /*1d60*/  @P2 BRA `(.L_x_341) ;  /* 0x0000000000242947 */ /* 0x011fec0003800000 */
[----:B------:R-:W-:Y:S02]  /*1d70*/  ULDC.64 UR4, c[0x0][0xa00] ;  /* 0x0002800000047ab9 */ /* 0x000fe40000000a00 */
[----:B------:R-:W-:-:S04]  /*1d80*/  ISETP.NE.U32.AND P1, PT, RZ, UR4, PT ;  /* 0x00000004ff007c0c */ /* 0x000fc8000bf25070 */
[----:B------:R-:W-:-:S13]  /*1d90*/  ISETP.NE.AND.EX P1, PT, RZ, UR5, PT, P1 ;  /* 0x00000005ff007c0c */ /* 0x000fda000bf25310 */
[----:B------:R-:W-:Y:S05]  /*1da0*/  @!P1 BRA `(.L_x_341) ;  /* 0x0000000000149947 */ /* 0x000fea0003800000 */
[----:B------:R-:W0:Y:S02]  /*1db0*/  LDC.64 R6, c[0x0][0xa00] ;  /* 0x00028000ff067b82 */ /* 0x000e240000000a00 */
[----:B0-----:R-:W-:-:S05]  /*1dc0*/  IMAD.WIDE R6, R32, 0x4, R6 ;  /* 0x0000000420067825 */ /* 0x001fca00078e0206 */
[----:B-----5:R-:W2:Y:S04]  /*1dd0*/  LDG.E R119, desc[UR42][R6.64] ;  /* 0x0000002a06777981 */ /* 0x020ea8000c1e1900 */
[----:B------:R-:W2:Y:S02]  /*1de0*/  LDG.E R0, desc[UR42][R6.64+0x4] ;  /* 0x0000042a06007981 */ /* 0x000ea4000c1e1900 */
[----:B--2---:R-:W-:-:S07]  /*1df0*/  IMAD.IADD R119, R0, 0x1, -R119 ;  /* 0x0000000100777824 */ /* 0x004fce00078e0a77 */
.L_x_341:
[C---:B------:R-:W-:Y:S01]  /*1e00*/  LOP3.LUT R31, R30.reuse, 0xffff, RZ, 0xc0, !PT ;  /* 0x0000ffff1e1f7812 */ /* 0x040fe200078ec0ff */
[----:B------:R-:W-:Y:S01]  /*1e10*/  ULDC.64 UR4, c[0x0][0xa20] ;  /* 0x0002880000047ab9 */ /* 0x000fe20000000a00 */
[----:B------:R0:W-:Y:S01]  /*1e20*/  STL [R1+0x80], R29 ;  /* 0x0000801d01007387 */ /* 0x0001e20000100800 */
[----:B------:R-:W-:Y:S02]  /*1e30*/  ISETP.NE.U32.AND P1, PT, RZ, UR4, PT ;  /* 0x00000004ff007c0c */ /* 0x000fe4000bf25070 */
[C---:B------:R-:W-:Y:S01]  /*1e40*/  LOP3.LUT R3, R30.reuse, 0xff000000, RZ, 0xc0, !PT ;  /* 0xff0000001e037812 */ /* 0x040fe200078ec0ff */
[----:B------:R0:W-:Y:S01]  /*1e50*/  STL [R1+0x50], R31 ;  /* 0x0000501f01007387 */ /* 0x0001e20000100800 */
[----:B------:R-:W-:Y:S02]  /*1e60*/  ISETP.NE.AND.EX P1, PT, RZ, UR5, PT, P1 ;  /* 0x00000005ff007c0c */ /* 0x000fe4000bf25310 */
[----:B------:R-:W-:Y:S02]  /*1e70*/  LOP3.LUT R0, R30, 0xff0000, RZ, 0xc0, !PT ;  /* 0x00ff00001e007812 */ /* 0x000fe400078ec0ff */
[----:B------:R-:W-:-:S04]  /*1e80*/  SHF.R.U32.HI R3, RZ, 0x8, R3 ;  /* 0x00000008ff037819 */ /* 0x000fc80000011603 */
[----:B------:R-:W-:-:S05]  /*1e90*/  LEA.HI R8, R0, R3, RZ, 0x10 ;  /* 0x0000000300087211 */ /* 0x000fca00078f80ff */
[----:B0-----:R-:W-:Y:S05]  /*1ea0*/  @!P1 BRA `(.L_x_342) ;  /* 0x0000000000109947 */ /* 0x001fea0003800000 */
[----:B------:R-:W-:-:S04]  /*1eb0*/  IADD3 R4, P0, R34, UR4, RZ ;  /* 0x0000000422047c10 */ /* 0x000fc8000ff1e0ff */
[----:B------:R-:W-:-:S05]  /*1ec0*/  IADD3.X R5, R33, UR5, RZ, P0, !PT ;  /* 0x0000000521057c10 */ /* 0x000fca00087fe4ff */
[----:B------:R0:W5:Y:S01]  /*1ed0*/  LDG.E R27, desc[UR42][R4.64] ;  /* 0x0000002a041b7981 */ /* 0x000162000c1e1900 */
[----:B------:R-:W-:Y:S05]  /*1ee0*/  BRA `(.L_x_343) ;  /* 0x0000000000107947 */ /* 0x000fea0003800000 */
.L_x_342:
[----:B------:R-:W-:Y:S05]  /*1ef0*/  @!P0 BRA `(.L_x_343) ;  /* 0x00000000000c8947 */ /* 0x000fea0003800000 */
[----:B------:R-:W2:Y:S04]  /*1f00*/  LDG.E R0, desc[UR42][R4.64] ;  /* 0x0000002a04007981 */ /* 0x000ea8000c1e1900 */
[----:B------:R-:W2:Y:S02]  /*1f10*/  LDG.E R27, desc[UR42][R4.64+0x4] ;  /* 0x0000042a041b7981 */ /* 0x000ea4000c1e1900 */
[----:B--2---:R-:W-:-:S07]  /*1f20*/  IADD3 R27, -R0, R27, RZ ;  /* 0x0000001b001b7210 */ /* 0x004fce0007ffe1ff */
.L_x_343:
[----:B------:R-:W-:Y:S01]  /*1f30*/  ULDC.64 UR4, c[0x0][0xa10] ;  /* 0x0002840000047ab9 */ /* 0x000fe20000000a00 */
[----:B------:R-:W2:Y:S01]  /*1f40*/  LDL.LU R30, [R1+0x10] ;  /* 0x00001000011e7983 */ /* 0x000ea20000300800 */
[----:B------:R-:W-:-:S04]  /*1f50*/  ISETP.NE.U32.AND P0, PT, RZ, UR4, PT ;  /* 0x00000004ff007c0c */ /* 0x000fc8000bf05070 */
[----:B------:R-:W-:Y:S01]  /*1f60*/  ISETP.NE.AND.EX P0, PT, RZ, UR5, PT, P0 ;  /* 0x00000005ff007c0c */ /* 0x000fe2000bf05300 */
[----:B------:R-:W-:Y:S02]  /*1f70*/  ULDC.64 UR4, c[0x0][0xa30] ;  /* 0x00028c0000047ab9 */ /* 0x000fe40000000a00 */
[----:B------:R-:W-:-:S10]  /*1f80*/  ISETP.NE.U32.AND P1, PT, RZ, UR4, PT ;  /* 0x00000004ff007c0c */ /* 0x000fd4000bf25070 */
[----:B------:R-:W1:Y:S02]  /*1f90*/  @P0 LDC.64 R6, c[0x0][0xa10] ;  /* 0x00028400ff060b82 */ /* 0x000e640000000a00 */
[----:B-1----:R-:W-:-:S05]  /*1fa0*/  @P0 IMAD.WIDE R6, R32, 0x4, R6 ;  /* 0x0000000420060825 */ /* 0x002fca00078e0206 */
[----:B------:R-:W3:Y:S04]  /*1fb0*/  @P0 LDG.E R0, desc[UR42][R6.64] ;  /* 0x0000002a06000981 */ /* 0x000ee8000c1e1900 */
[----:B------:R1:W3:Y:S01]  /*1fc0*/  @P0 LDG.E R3, desc[UR42][R6.64+0x4] ;  /* 0x0000042a06030981 */ /* 0x0002e2000c1e1900 */
[----:B------:R-:W-:Y:S01]  /*1fd0*/  ISETP.NE.AND.EX P1, PT, RZ, UR5, PT, P1 ;  /* 0x00000005ff007c0c */ /* 0x000fe2000bf25310 */
[----:B-----5:R-:W-:-:S12]  /*1fe0*/  IMAD.MOV.U32 R24, RZ, RZ, R27 ;  /* 0x000000ffff187224 */ /* 0x020fd800078e001b */
[----:B0-----:R-:W-:-:S04]  /*1ff0*/  @P1 IADD3 R4, P2, R34, UR4, RZ ;  /* 0x0000000422041c10 */ /* 0x001fc8000ff5e0ff */
[----:B------:R-:W-:-:S05]  /*2000*/  @P1 IADD3.X R5, R33, UR5, RZ, P2, !PT ;  /* 0x0000000521051c10 */ /* 0x000fca00097fe4ff */
[----:B------:R0:W5:Y:S01]  /*2010*/  @P1 LDG.E R24, desc[UR42][R4.64] ;  /* 0x0000002a04181981 */ /* 0x000162000c1e1900 */
[----:B------:R-:W-:Y:S01]  /*2020*/  IMAD.IADD R9, R27, 0x1, -R10 ;  /* 0x000000011b097824 */ /* 0x000fe200078e0a0a */
[----:B------:R-:W-:Y:S01]  /*2030*/  LOP3.LUT R12, R8, 0xff, RZ, 0xc0, !PT ;  /* 0x000000ff080c7812 */ /* 0x000fe200078ec0ff */
[----:B------:R-:W-:Y:S01]  /*2040*/  BSSY B0, `(.L_x_344) ;  /* 0x000002d000007945 */ /* 0x000fe20003800000 */
[----:B------:R-:W-:Y:S01]  /*2050*/  SHF.R.U32.HI R11, RZ, 0x10, R8 ;  /* 0x00000010ff0b7819 */ /* 0x000fe20000011608 */
[----:B-1----:R-:W-:Y:S02]  /*2060*/  IMAD.MOV.U32 R7, RZ, RZ, RZ ;  /* 0x000000ffff077224 */ /* 0x002fe400078e00ff */
[----:B------:R0:W-:Y:S04]  /*2070*/  STL [R1+0x8c], R12 ;  /* 0x00008c0c01007387 */ /* 0x0001e80000100800 */
[----:B------:R0:W-:Y:S01]  /*2080*/  STL [R1+0x70], R11 ;  /* 0x0000700b01007387 */ /* 0x0001e20000100800 */
[----:B--2---:R-:W-:Y:S01]  /*2090*/  LOP3.LUT R30, R30, 0xffffffef, RZ, 0xc0, !PT ;  /* 0xffffffef1e1e7812 */ /* 0x004fe200078ec0ff */
[----:B---3--:R-:W-:-:S04]  /*20a0*/  @P0 IMAD.IADD R2, R3, 0x1, -R0 ;  /* 0x0000000103020824 */ /* 0x008fc800078e0a00 */
[----:B------:R-:W-:-:S05]  /*20b0*/  IMAD.IADD R126, R9, 0x1, R2 ;  /* 0x00000001097e7824 */ /* 0x000fca00078e0202 */
[C---:B------:R-:W-:Y:S02]  /*20c0*/  ISETP.GE.AND P3, PT, R126.reuse, 0x1, PT ;  /* 0x000000017e00780c */ /* 0x040fe40003f66270 */
[----:B------:R-:W-:-:S04]  /*20d0*/  IADD3 R0, R126, 0x7f, RZ ;  /* 0x0000007f7e007810 */ /* 0x000fc80007ffe0ff */
[----:B------:R-:W-:-:S04]  /*20e0*/  SHF.R.S32.HI R3, RZ, 0x1f, R0 ;  /* 0x0000001fff037819 */ /* 0x000fc80000011400 */
[----:B------:R-:W-:-:S03]  /*20f0*/  LEA.HI R3, R3, R0, RZ, 0x7 ;  /* 0x0000000003037211 */ /* 0x000fc600078f38ff */
[----:B------:R-:W-:Y:S02]  /*2100*/  @P3 LOP3.LUT R30, R30, 0x10, RZ, 0xfc, !PT ;  /* 0x000000101e1e3812 */ /* 0x000fe400078efcff */
[----:B------:R-:W-:-:S03]  /*2110*/  SHF.R.S32.HI R118, RZ, 0x7, R3 ;  /* 0x00000007ff767819 */ /* 0x000fc60000011403 */
[----:B------:R0:W-:Y:S01]  /*2120*/  STL [R1+0x10], R30 ;  /* 0x0000101e01007387 */ /* 0x0001e20000100800 */
[----:B------:R-:W-:Y:S05]  /*2130*/  @!P3 BRA `(.L_x_345) ;  /* 0x000000000074b947 */ /* 0x000fea0003800000 */
[----:B------:R-:W-:Y:S01]  /*2140*/  ISETP.NE.AND P0, PT, R11, RZ, PT ;  /* 0x000000ff0b00720c */ /* 0x000fe20003f05270 */
[----:B------:R-:W-:-:S03]  /*2150*/  ULDC UR4, c[0x0][0x9f0] ;  /* 0x00027c0000047ab9 */ /* 0x000fc60000000800 */
[----:B0-----:R-:W-:-:S04]  /*2160*/  SEL R11, R11, UR4, P0 ;  /* 0x000000040b0b7c07 */ /* 0x001fc80008000000 */
[-C--:B------:R-:W-:Y:S02]  /*2170*/  IABS R6, R11.reuse ;  /* 0x0000000b00067213 */ /* 0x080fe40000000000 */
[----:B------:R-:W-:Y:S02]  /*2180*/  IADD3 R0, R118, -0x1, R11 ;  /* 0xffffffff76007810 */ /* 0x000fe40007ffe00b */
[----:B------:R-:W0:Y:S01]  /*2190*/  I2F.RP R3, R6 ;  /* 0x0000000600037306 */ /* 0x000e220000209400 */
[-C--:B------:R-:W-:Y:S02]  /*21a0*/  IABS R10, R11.reuse ;  /* 0x0000000b000a7213 */ /* 0x080fe40000000000 */
[----:B------:R-:W-:Y:S02]  /*21b0*/  IABS R8, R0 ;  /* 0x0000000000087213 */ /* 0x000fe40000000000 */
[----:B------:R-:W-:-:S04]  /*21c0*/  LOP3.LUT R0, R0, R11, RZ, 0x3c, !PT ;  /* 0x0000000b00007212 */ /* 0x000fc800078e3cff */
[----:B------:R-:W-:Y:S01]  /*21d0*/  ISETP.GE.AND P2, PT, R0, RZ, PT ;  /* 0x000000ff0000720c */ /* 0x000fe20003f46270 */
[----:B0-----:R-:W0:Y:S02]  /*21e0*/  MUFU.RCP R3, R3 ;  /* 0x0000000300037308 */ /* 0x001e240000001000 */
[----:B0-----:R-:W-:Y:S02]  /*21f0*/  VIADD R4, R3, 0xffffffe ;  /* 0x0ffffffe03047836 */ /* 0x001fe40000000000 */
[----:B------:R-:W-:-:S04]  /*2200*/  IMAD.MOV R3, RZ, RZ, -R10 ;  /* 0x000000ffff037224 */ /* 0x000fc800078e0a0a */
[----:B------:R0:W1:Y:S02]  /*2210*/  F2I.FTZ.U32.TRUNC.NTZ R5, R4 ;  /* 0x0000000400057305 */ /* 0x000064000021f000 */
[----:B0-----:R-:W-:Y:S01]  /*2220*/  MOV R4, RZ ;  /* 0x000000ff00047202 */ /* 0x001fe20000000f00 */
[----:B-1----:R-:W-:-:S04]  /*2230*/  IMAD.MOV R7, RZ, RZ, -R5 ;  /* 0x000000ffff077224 */ /* 0x002fc800078e0a05 */
[----:B------:R-:W-:-:S04]  /*2240*/  IMAD R7, R7, R6, RZ ;  /* 0x0000000607077224 */ /* 0x000fc800078e02ff */
[----:B------:R-:W-:-:S06]  /*2250*/  IMAD.HI.U32 R5, R5, R7, R4 ;  /* 0x0000000705057227 */ /* 0x000fcc00078e0004 */
        /* <DEDUP_REMOVED lines=9> */
[----:B------:R-:W-:-:S04]  /*22f0*/  @!P1 LOP3.LUT R5, RZ, R11, RZ, 0x33, !PT ;  /* 0x0000000bff059212 */ /* 0x000fc800078e33ff */
[----:B------:R-:W-:-:S07]  /*2300*/  MOV R7, R5 ;  /* 0x0000000500077202 */ /* 0x000fce0000000f00 */
.L_x_345:
[----:B------:R-:W-:Y:S05]  /*2310*/  BSYNC B0 ;  /* 0x0000000000007941 */ /* 0x000fea0003800000 */
.L_x_344:
[----:B------:R-:W-:-:S05]  /*2320*/  IMAD R0, R12, R7, RZ ;  /* 0x000000070c007224 */ /* 0x000fca00078e02ff */
[C---:B------:R-:W-:Y:S01]  /*2330*/  VIADDMNMX R7, R0.reuse, R7, R118, PT ;  /* 0x0000000700077246 */ /* 0x040fe20003800176 */
[----:B------:R-:W-:-:S04]  /*2340*/  IMAD R0, R0, 0x80, -R9 ;  /* 0x0000008000007824 */ /* 0x000fc800078e0a09 */
[----:B------:R-:W-:Y:S01]  /*2350*/  IMAD R7, R7, 0x80, -R9 ;  /* 0x0000008007077824 */ /* 0x000fe200078e0a09 */
[----:B------:R-:W-:-:S04]  /*2360*/  VIMNMX R0, RZ, R0, !PT ;  /* 0x00000000ff007248 */ /* 0x000fc80007fe0100 */
[----:B------:R-:W-:Y:S02]  /*2370*/  VIMNMX R7, R7, R2, PT ;  /* 0x0000000207077248 */ /* 0x000fe40003fe0100 */
[----:B------:R-:W-:Y:S02]  /*2380*/  SHF.R.U32.HI R25, RZ, 0x7, R0 ;  /* 0x00000007ff197819 */ /* 0x000fe40000011600 */
[----:B------:R-:W-:-:S03]  /*2390*/  ISETP.GT.AND P0, PT, R7, R0, PT ;  /* 0x000000000700720c */ /* 0x000fc60003f04270 */
[----:B------:R-:W-:-:S10]  /*23a0*/  IMAD.MOV.U32 R26, RZ, RZ, R25 ;  /* 0x000000ffff1a7224 */ /* 0x000fd400078e0019 */
[----:B------:R-:W-:-:S05]  /*23b0*/  @P0 VIADD R3, R7, 0x7f ;  /* 0x0000007f07030836 */ /* 0x000fca0000000000 */
[----:B------:R-:W-:-:S04]  /*23c0*/  @P0 SHF.R.S32.HI R0, RZ, 0x1f, R3 ;  /* 0x0000001fff000819 */ /* 0x000fc80000011403 */
[----:B------:R-:W-:-:S04]  /*23d0*/  @P0 LEA.HI R0, R0, R3, RZ, 0x7 ;  /* 0x0000000300000211 */ /* 0x000fc800078f38ff */
[----:B------:R-:W-:Y:S02]  /*23e0*/  @P0 SHF.R.S32.HI R26, RZ, 0x7, R0 ;  /* 0x00000007ff1a0819 */ /* 0x000fe40000011400 */
[----:B------:R-:W-:Y:S02]  /*23f0*/  PLOP3.LUT P0, PT, PT, PT, PT, 0x80, 0x0 ;  /* 0x000000000000781c */ /* 0x000fe40003f0f070 */
[----:B------:R-:W-:-:S13]  /*2400*/  ISETP.GT.AND P1, PT, R26, R25, PT ;  /* 0x000000191a00720c */ /* 0x000fda0003f24270 */
[----:B------:R-:W-:Y:S05]  /*2410*/  @!P1 BRA `(.L_x_346) ;  /* 0x000000ac00909947 */ /* 0x000fea0003800000 */
[----:B------:R-:W-:Y:S01]  /*2420*/  IADD3 R0, R22, 0x28400, RZ ;  /* 0x0002840016007810 */ /* 0x000fe20007ffe0ff */
[----:B------:R-:W-:Y:S03]  /*2430*/  BSSY B6, `(.L_x_347) ;  /* 0x0000013000067945 */ /* 0x000fe60003800000 */
[----:B------:R-:W-:-:S13]  /*2440*/  LOP3.LUT P0, RZ, R0, 0x3ff, RZ, 0xc0, !PT ;  /* 0x000003ff00ff7812 */ /* 0x000fda000780c0ff */
[----:B------:R-:W-:Y:S05]  /*2450*/  @!P0 BRA `(.L_x_348) ;  /* 0x0000000000408947 */ /* 0x000fea0003800000 */
[----:B------:R-:W-:Y:S01]  /*2460*/  MOV R14, 0x0 ;  /* 0x00000000000e7802 */ /* 0x000fe20000000f00 */
[----:B------:R-:W-:Y:S01]  /*2470*/  ULDC.64 UR4, c[0x4][0x1c8] ;  /* 0x0100720000047ab9 */ /* 0x000fe20000000a00 */
[----:B------:R-:W-:Y:S01]  /*2480*/  ULDC.64 UR6, c[0x4][0x130] ;  /* 0x01004c0000067ab9 */ /* 0x000fe20000000a00 */
[----:B0-----:R-:W-:Y:S01]  /*2490*/  IMAD.U32 R4, RZ, RZ, UR4 ;  /* 0x00000004ff047e24 */ /* 0x001fe2000f8e00ff */
[----:B------:R-:W-:Y:S01]  /*24a0*/  MOV R10, UR6 ;  /* 0x00000006000a7c02 */ /* 0x000fe20008000f00 */
[----:B------:R-:W-:Y:S01]  /*24b0*/  IMAD.U32 R5, RZ, RZ, UR5 ;  /* 0x00000005ff057e24 */ /* 0x000fe2000f8e00ff */
[----:B------:R-:W0:Y:S01]  /*24c0*/  LDC.64 R14, c[0x4][R14] ;  /* 0x010000000e0e7b82 */ /* 0x000e220000000a00 */
[----:B------:R-:W-:Y:S01]  /*24d0*/  ULDC.64 UR4, c[0x4][0x1d0] ;  /* 0x0100740000047ab9 */ /* 0x000fe20000000a00 */
[----:B------:R-:W-:Y:S02]  /*24e0*/  IMAD.U32 R11, RZ, RZ, UR7 ;  /* 0x00000007ff0b7e24 */ /* 0x000fe4000f8e00ff */
[----:B------:R-:W-:-:S02]  /*24f0*/  IMAD.U32 R6, RZ, RZ, UR4 ;  /* 0x00000004ff067e24 */ /* 0x000fc4000f8e00ff */
[----:B------:R-:W-:Y:S02]  /*2500*/  IMAD.U32 R7, RZ, RZ, UR5 ;  /* 0x00000005ff077e24 */ /* 0x000fe4000f8e00ff */
[----:B------:R-:W-:Y:S02]  /*2510*/  IMAD.MOV.U32 R8, RZ, RZ, 0x70 ;  /* 0x00000070ff087424 */ /* 0x000fe400078e00ff */
[----:B------:R-:W-:Y:S02]  /*2520*/  IMAD.MOV.U32 R12, RZ, RZ, 0x1 ;  /* 0x00000001ff0c7424 */ /* 0x000fe400078e00ff */
[----:B------:R-:W-:-:S07]  /*2530*/  IMAD.MOV.U32 R13, RZ, RZ, RZ ;  /* 0x000000ffff0d7224 */ /* 0x000fce00078e00ff */
[----:B------:R-:W-:-:S07]  /*2540*/  LEPC R20, `(.L_x_348) ;  /* 0x000000001014794e */ /* 0x000fce0000000000 */
[----:B0----5:R-:W-:Y:S05]  /*2550*/  CALL.ABS.NOINC R14 ;  /* 0x000000000e007343 */ /* 0x021fea0003c00000 */
.L_x_348:
[----:B------:R-:W-:Y:S05]  /*2560*/  BSYNC B6 ;  /* 0x0000000000067941 */ /* 0x000fea0003800000 */
.L_x_347:
        /* <DEDUP_REMOVED lines=20> */
.L_x_350:
[----:B------:R-:W-:Y:S05]  /*26b0*/  BSYNC B6 ;  /* 0x0000000000067941 */ /* 0x000fea0003800000 */
.L_x_349:
[----:B------:R-:W-:Y:S01]  /*26c0*/  ULDC.64 UR4, c[0x0][0x9f8] ;  /* 0x00027e0000047ab9 */ /* 0x000fe20000000a00 */
[----:B------:R-:W-:Y:S01]  /*26d0*/  MOV R0, R32 ;  /* 0x0000002000007202 */ /* 0x000fe20000000f00 */
[----:B------:R-:W1:Y:S01]  /*26e0*/  LDC R35, c[0x0][0x3f4] ;  /* 0x0000fd00ff237b82 */ /* 0x000e620000000800 */
[----:B------:R-:W-:Y:S01]  /*26f0*/  ISETP.NE.U32.AND P0, PT, RZ, UR4, PT ;  /* 0x00000004ff007c0c */ /* 0x000fe2000bf05070 */
[----:B------:R-:W-:-:S03]  /*2700*/  IMAD.MOV.U32 R20, RZ, RZ, R30 ;  /* 0x000000ffff147224 */ /* 0x000fc600078e001e */
[----:B------:R-:W-:Y:S01]  /*2710*/  ISETP.NE.AND.EX P0, PT, RZ, UR5, PT, P0 ;  /* 0x00000005ff007c0c */ /* 0x000fe2000bf05300 */
[----:B------:R-:W2:Y:S02]  /*2720*/  S2R R21, SR_TID.X ;  /* 0x0000000000157919 */ /* 0x000ea40000002100 */
[----:B------:R-:W3:Y:S01]  /*2730*/  LDC.64 R104, c[0x0][0x300] ;  /* 0x0000c000ff687b82 */ /* 0x000ee20000000a00 */
[----:B------:R-:W-:-:S07]  /*2740*/  IMAD.IADD R88, R28, 0x1, R27 ;  /* 0x000000011c587824 */ /* 0x000fce00078e021b */
[----:B0-----:R-:W0:Y:S02]  /*2750*/  LDC.64 R12, c[0x0][0x3f8] ;  /* 0x0000fe00ff0c7b82 */ /* 0x001e240000000a00 */
[----:B------:R-:W-:-:S04]  /*2760*/  @P0 IADD3 R4, P1, R34, UR4, RZ ;  /* 0x0000000422040c10 */ /* 0x000fc8000ff3e0ff */
[----:B------:R-:W-:Y:S01]  /*2770*/  @P0 IADD3.X R5, R33, UR5, RZ, P1, !PT ;  /* 0x0000000521050c10 */ /* 0x000fe20008ffe4ff */
[----:B------:R-:W-:-:S04]  /*2780*/  ULDC.64 UR4, c[0x0][0xa08] ;  /* 0x0002820000047ab9 */ /* 0x000fc80000000a00 */
[----:B------:R4:W4:Y:S01]  /*2790*/  @P0 LDG.E R0, desc[UR42][R4.64] ;  /* 0x0000002a04000981 */ /* 0x000922000c1e1900 */
[----:B-1----:R-:W-:Y:S02]  /*27a0*/  ISETP.GE.AND P2, PT, R16, R35, PT ;  /* 0x000000231000720c */ /* 0x002fe40003f46270 */
[----:B------:R-:W-:Y:S02]  /*27b0*/  LOP3.LUT R20, R20, 0xfffffffd, RZ, 0xc0, !PT ;  /* 0xfffffffd14147812 */ /* 0x000fe400078ec0ff */
[----:B------:R-:W-:Y:S02]  /*27c0*/  SHF.R.S32.HI R37, RZ, 0x1f, R88 ;  /* 0x0000001fff257819 */ /* 0x000fe40000011458 */
[----:B------:R-:W-:Y:S02]  /*27d0*/  ISETP.NE.U32.AND P0, PT, RZ, UR4, PT ;  /* 0x00000004ff007c0c */ /* 0x000fe4000bf05070 */
[----:B------:R-:W-:Y:S01]  /*27e0*/  SHF.R.S32.HI R36, RZ, 0x1f, R23 ;  /* 0x0000001fff247819 */ /* 0x000fe20000011417 */
[-C--:B---3--:R-:W-:Y:S01]  /*27f0*/  IMAD R6, R37, R104.reuse, RZ ;  /* 0x0000006825067224 */ /* 0x088fe200078e02ff */
[----:B--2---:R-:W-:Y:S01]  /*2800*/  SHF.R.U32.HI R32, RZ, 0x7, R21 ;  /* 0x00000007ff207819 */ /* 0x004fe20000011615 */
[----:B----4-:R-:W-:Y:S01]  /*2810*/  IMAD.WIDE.U32 R4, R88, R104, RZ ;  /* 0x0000006858047225 */ /* 0x010fe200078e00ff */
[----:B------:R-:W-:Y:S01]  /*2820*/  ISETP.NE.AND.EX P0, PT, RZ, UR5, PT, P0 ;  /* 0x00000005ff007c0c */ /* 0x000fe2000bf05300 */
[----:B------:R-:W-:Y:S01]  /*2830*/  ULDC.64 UR4, c[0x0][0x308] ;  /* 0x0000c20000047ab9 */ /* 0x000fe20000000a00 */
[----:B------:R-:W-:Y:S01]  /*2840*/  @P2 LOP3.LUT R20, R20, 0x2, RZ, 0xfc, !PT ;  /* 0x0000000214142812 */ /* 0x000fe200078efcff */
[----:B------:R-:W-:Y:S01]  /*2850*/  IMAD R3, R88, R105, R6 ;  /* 0x0000006958037224 */ /* 0x000fe200078e0206 */
[----:B------:R-:W-:Y:S01]  /*2860*/  ISETP.NE.AND P6, PT, R32, 0x1, PT ;  /* 0x000000012000780c */ /* 0x000fe20003fc5270 */
[----:B------:R-:W1:Y:S01]  /*2870*/  LDC.64 R6, c[0x0][0x408] ;  /* 0x00010200ff067b82 */ /* 0x000e620000000a00 */
[----:B------:R-:W-:Y:S01]  /*2880*/  IADD3 R27, R23, 0x20, RZ ;  /* 0x00000020171b7810 */ /* 0x000fe20007ffe0ff */
[----:B------:R2:W-:Y:S01]  /*2890*/  STL [R1+0x10], R20 ;  /* 0x0000101401007387 */ /* 0x0005e20000100800 */
[----:B------:R-:W-:-:S02]  /*28a0*/  IMAD.IADD R5, R5, 0x1, R3 ;  /* 0x0000000105057824 */ /* 0x000fc400078e0203 */
[----:B------:R-:W-:Y:S01]  /*28b0*/  IMAD.SHL.U32 R28, R23, 0x80, RZ ;  /* 0x00000080171c7824 */ /* 0x000fe200078e00ff */
[----:B------:R-:W3:Y:S01]  /*28c0*/  LDL R15, [R1+0x5c] ;  /* 0x00005c00010f7983 */ /* 0x000ee20000100800 */
[----:B------:R-:W-:-:S03]  /*28d0*/  IMAD.WIDE.U32 R4, R31, UR4, R4 ;  /* 0x000000041f047c25 */ /* 0x000fc6000f8e0004 */
[----:B------:R-:W4:Y:S01]  /*28e0*/  LDL R14, [R1+0x58] ;  /* 0x00005800010e7983 */ /* 0x000f220000100800 */
[----:B------:R-:W-:Y:S01]  /*28f0*/  IMAD R103, R31, UR5, R5 ;  /* 0x000000051f677c24 */ /* 0x000fe2000f8e0205 */
[----:B------:R-:W-:Y:S01]  /*2900*/  ULDC.64 UR4, c[0x0][0x310] ;  /* 0x0000c40000047ab9 */ /* 0x000fe20000000a00 */
[----:B------:R-:W-:Y:S01]  /*2910*/  IMAD.MOV.U32 R102, RZ, RZ, R4 ;  /* 0x000000ffff667224 */ /* 0x000fe200078e0004 */
[----:B--2---:R-:W2:Y:S01]  /*2920*/  LDL R20, [R1+0x60] ;  /* 0x0000600001147983 */ /* 0x004ea20000100800 */
[----:B0-----:R-:W-:-:S03]  /*2930*/  IMAD.WIDE.U32 R98, R23, R12, R18 ;  /* 0x0000000c17627225 */ /* 0x001fc600078e0012 */
[----:B------:R-:W4:Y:S01]  /*2940*/  LDL R11, [R1+0x54] ;  /* 0x00005400010b7983 */ /* 0x000f220000100800 */
[----:B------:R-:W-:Y:S02]  /*2950*/  VIADD R21, R23, 0x40 ;  /* 0x0000004017157836 */ /* 0x000fe40000000000 */
[----:B------:R-:W-:Y:S02]  /*2960*/  IMAD.SHL.U32 R27, R27, 0x80, RZ ;  /* 0x000000801b1b7824 */ /* 0x000fe400078e00ff */
[----:B------:R-:W-:Y:S01]  /*2970*/  IMAD.SHL.U32 R21, R21, 0x80, RZ ;  /* 0x0000008015157824 */ /* 0x000fe200078e00ff */
[----:B------:R-:W-:Y:S01]  /*2980*/  LOP3.LUT R28, R28, 0x380, RZ, 0xc0, !PT ;  /* 0x000003801c1c7812 */ /* 0x000fe200078ec0ff */
[----:B------:R-:W-:Y:S01]  /*2990*/  IMAD.WIDE.U32 R96, R23, R12, R16 ;  /* 0x0000000c17607225 */ /* 0x000fe200078e0010 */
[----:B------:R-:W-:Y:S02]  /*29a0*/  LOP3.LUT R27, R27, 0x380, RZ, 0xc0, !PT ;  /* 0x000003801b1b7812 */ /* 0x000fe400078ec0ff */
[----:B------:R-:W-:Y:S01]  /*29b0*/  LOP3.LUT R21, R21, 0x380, RZ, 0xc0, !PT ;  /* 0x0000038015157812 */ /* 0x000fe200078ec0ff */
[----:B------:R-:W-:-:S02]  /*29c0*/  VIADD R8, R23, 0x60 ;  /* 0x0000006017087836 */ /* 0x000fc40000000000 */
[----:B------:R-:W-:Y:S02]  /*29d0*/  IMAD.SHL.U32 R30, R23, 0x80, RZ ;  /* 0x00000080171e7824 */ /* 0x000fe400078e00ff */
[----:B------:R-:W-:-:S03]  /*29e0*/  IMAD.SHL.U32 R8, R8, 0x80, RZ ;  /* 0x0000008008087824 */ /* 0x000fc600078e00ff */
[----:B------:R-:W-:Y:S02]  /*29f0*/  LOP3.LUT R30, R30, 0x380, RZ, 0xc0, !PT ;  /* 0x000003801e1e7812 */ /* 0x000fe400078ec0ff */
[----:B------:R-:W-:Y:S02]  /*2a00*/  LOP3.LUT R8, R8, 0x380, RZ, 0xc0, !PT ;  /* 0x0000038008087812 */ /* 0x000fe400078ec0ff */
[----:B------:R-:W-:Y:S01]  /*2a10*/  SHF.R.U32.HI R30, RZ, 0x3, R30 ;  /* 0x00000003ff1e7819 */ /* 0x000fe2000001161e */
[C---:B------:R-:W-:Y:S01]  /*2a20*/  IMAD.SHL.U32 R90, R104.reuse, 0x20, RZ ;  /* 0x00000020685a7824 */ /* 0x040fe200078e00ff */
[----:B------:R-:W-:Y:S01]  /*2a30*/  SHF.L.U64.HI R91, R104, 0x5, R105 ;  /* 0x00000005685b7819 */ /* 0x000fe20000010269 */
[C---:B------:R-:W-:Y:S02]  /*2a40*/  VIADD R33, R23.reuse, 0x20 ;  /* 0x0000002017217836 */ /* 0x040fe40000000000 */
[----:B------:R-:W-:-:S03]  /*2a50*/  IMAD.WIDE.U32 R128, R23, R104, R90 ;  /* 0x0000006817807225 */ /* 0x000fc600078e005a */
[----:B------:R-:W-:Y:S01]  /*2a60*/  SHF.R.S32.HI R116, RZ, 0x1f, R33 ;  /* 0x0000001fff747819 */ /* 0x000fe20000011421 */
[C---:B-1----:R-:W-:Y:S01]  /*2a70*/  IMAD.WIDE.U32 R94, R23.reuse, R6, R18 ;  /* 0x00000006175e7225 */ /* 0x042fe200078e0012 */
[----:B------:R-:W-:-:S03]  /*2a80*/  IADD3 R33, R23, 0x60, RZ ;  /* 0x0000006017217810 */ /* 0x000fc60007ffe0ff */
[----:B------:R-:W-:-:S04]  /*2a90*/  IMAD.WIDE.U32 R92, R23, R6, R16 ;  /* 0x00000006175c7225 */ /* 0x000fc800078e0010 */
[C---:B------:R-:W-:Y:S01]  /*2aa0*/  VIADD R34, R23.reuse, 0x40 ;  /* 0x0000004017227836 */ /* 0x040fe20000000000 */
[----:B------:R-:W-:Y:S01]  /*2ab0*/  SHF.R.S32.HI R114, RZ, 0x1f, R33 ;  /* 0x0000001fff727819 */ /* 0x000fe20000011421 */
[----:B------:R-:W-:-:S03]  /*2ac0*/  IMAD.WIDE.U32 R46, R23, R104, R16 ;  /* 0x00000068172e7225 */ /* 0x000fc600078e0010 */
[----:B------:R-:W-:Y:S01]  /*2ad0*/  SHF.R.S32.HI R115, RZ, 0x1f, R34 ;  /* 0x0000001fff737819 */ /* 0x000fe20000011422 */
[----:B------:R-:W-:Y:S01]  /*2ae0*/  VIADD R124, R32, 0x8 ;  /* 0x00000008207c7836 */ /* 0x000fe20000000000 */
[C---:B------:R-:W-:Y:S01]  /*2af0*/  SHF.L.U64.HI R32, R104.reuse, 0x6, R105 ;  /* 0x0000000668207819 */ /* 0x040fe20000010269 */
[----:B------:R-:W-:Y:S01]  /*2b00*/  IMAD.SHL.U32 R125, R104, 0x80, RZ ;  /* 0x00000080687d7824 */ /* 0x000fe200078e00ff */
[----:B------:R-:W-:Y:S02]  /*2b10*/  SHF.R.S32.HI R3, RZ, 0x1f, R0 ;  /* 0x0000001fff037819 */ /* 0x000fe40000011400 */
[----:B------:R-:W-:Y:S01]  /*2b20*/  SEL R100, R0, RZ, !P0 ;  /* 0x000000ff00647207 */ /* 0x000fe20004000000 */
[----:B------:R-:W-:Y:S01]  /*2b30*/  IMAD R0, R36, R12, RZ ;  /* 0x0000000c24007224 */ /* 0x000fe200078e02ff */
[----:B------:R-:W-:-:S03]  /*2b40*/  SEL R3, R3, RZ, !P0 ;  /* 0x000000ff03037207 */ /* 0x000fc60004000000 */
[----:B------:R-:W-:-:S04]  /*2b50*/  IMAD.WIDE.U32 R102, R100, UR4, R102 ;  /* 0x0000000464667c25 */ /* 0x000fc8000f8e0066 */
[----:B------:R-:W-:-:S04]  /*2b60*/  IMAD R43, R3, UR4, RZ ;  /* 0x00000004032b7c24 */ /* 0x000fc8000f8e02ff */
[----:B------:R-:W-:Y:S01]  /*2b70*/  IMAD R43, R100, UR5, R43 ;  /* 0x00000005642b7c24 */ /* 0x000fe2000f8e022b */
[----:B------:R-:W-:Y:S05]  /*2b80*/  @!P6 WARPSYNC.ALL ;  /* 0x000000000000e948 */ /* 0x000fea0003800000 */
[----:B------:R-:W-:Y:S02]  /*2b90*/  ULDC.64 UR4, c[0x0][0x330] ;  /* 0x0000cc0000047ab9 */ /* 0x000fe40000000a00 */
[----:B------:R-:W-:-:S04]  /*2ba0*/  IMAD.WIDE.U32 R4, R31, UR4, R16 ;  /* 0x000000041f047c25 */ /* 0x000fc8000f8e0010 */
[----:B------:R-:W-:Y:S01]  /*2bb0*/  IMAD R5, R31, UR5, R5 ;  /* 0x000000051f057c24 */ /* 0x000fe2000f8e0205 */
[----:B------:R-:W-:Y:S02]  /*2bc0*/  ULDC.64 UR4, c[0x0][0x338] ;  /* 0x0000ce0000047ab9 */ /* 0x000fe40000000a00 */
[----:B------:R-:W-:Y:S01]  /*2bd0*/  IMAD R111, R3, UR4, RZ ;  /* 0x00000004036f7c24 */ /* 0x000fe2000f8e02ff */
[----:B------:R-:W-:-:S03]  /*2be0*/  SEL R3, R35, RZ, P2 ;  /* 0x000000ff23037207 */ /* 0x000fc60001000000 */
[C---:B------:R-:W-:Y:S02]  /*2bf0*/  IMAD R111, R100.reuse, UR5, R111 ;  /* 0x00000005646f7c24 */ /* 0x040fe4000f8e026f */
[----:B------:R-:W-:Y:S01]  /*2c00*/  IMAD.WIDE.U32 R100, R100, UR4, R4 ;  /* 0x0000000464647c25 */ /* 0x000fe2000f8e0004 */
[----:B------:R-:W-:Y:S03]  /*2c10*/  @!P6 BAR.SYNC.DEFER_BLOCKING 0x9, 0x100 ;  /* 0x024400000000eb1d */ /* 0x000fe60000010000 */
[C---:B------:R-:W-:Y:S02]  /*2c20*/  IMAD R5, R23.reuse, R13, R0 ;  /* 0x0000000d17057224 */ /* 0x040fe400078e0200 */
[----:B------:R-:W-:Y:S01]  /*2c30*/  IMAD R0, R36, R6, RZ ;  /* 0x0000000624007224 */ /* 0x000fe200078e02ff */
[C---:B------:R-:W-:Y:S01]  /*2c40*/  IADD3 R88, P0, R23.reuse, R88, RZ ;  /* 0x0000005817587210 */ /* 0x040fe20007f1e0ff */
[----:B------:R-:W-:Y:S01]  /*2c50*/  IMAD.IADD R3, R16, 0x1, R3 ;  /* 0x0000000110037824 */ /* 0x000fe200078e0203 */
[----:B------:R-:W-:Y:S01]  /*2c60*/  ULDC UR4, c[0x0][0x2f4] ;  /* 0x0000bd0000047ab9 */ /* 0x000fe20000000800 */
[----:B------:R-:W-:-:S03]  /*2c70*/  IMAD R9, R23, R7, R0 ;  /* 0x0000000717097224 */ /* 0x000fc600078e0200 */
[----:B------:R-:W-:-:S04]  /*2c80*/  SHF.R.S32.HI R0, RZ, 0x1f, R3 ;  /* 0x0000001fff007819 */ /* 0x000fc80000011403 */
[CC--:B------:R-:W-:Y:S02]  /*2c90*/  LEA.HI R108, R0.reuse, R3.reuse, RZ, 0x4 ;  /* 0x00000003006c7211 */ /* 0x0c0fe400078f20ff */
[----:B------:R-:W-:Y:S01]  /*2ca0*/  LEA.HI R4, R0, R3, RZ, 0x7 ;  /* 0x0000000300047211 */ /* 0x000fe200078f38ff */
[----:B------:R-:W-:Y:S01]  /*2cb0*/  IMAD.IADD R97, R5, 0x1, R97 ;  /* 0x0000000105617824 */ /* 0x000fe200078e0261 */
[--C-:B------:R-:W-:Y:S02]  /*2cc0*/  LOP3.LUT R3, R27, 0x70, R108.reuse, 0xf8, !PT ;  /* 0x000000701b037812 */ /* 0x100fe400078ef86c */
[----:B------:R-:W-:Y:S02]  /*2cd0*/  IADD3 R99, R99, R5, RZ ;  /* 0x0000000563637210 */ /* 0x000fe40007ffe0ff */
[----:B------:R-:W-:Y:S01]  /*2ce0*/  LOP3.LUT R0, R28, 0x70, R108, 0xf8, !PT ;  /* 0x000000701c007812 */ /* 0x000fe200078ef86c */
[C---:B------:R-:W-:Y:S01]  /*2cf0*/  VIADD R28, R23.reuse, 0x20 ;  /* 0x00000020171c7836 */ /* 0x040fe20000000000 */
[----:B------:R-:W-:-:S02]  /*2d00*/  IADD3 R27, R23, 0x40, RZ ;  /* 0x00000040171b7810 */ /* 0x000fc40007ffe0ff */
[----:B------:R-:W-:Y:S01]  /*2d10*/  LOP3.LUT R5, R21, 0x70, R108, 0xf8, !PT ;  /* 0x0000007015057812 */ /* 0x000fe200078ef86c */
[----:B------:R-:W-:Y:S02]  /*2d20*/  VIADD R21, R23, 0x60 ;  /* 0x0000006017157836 */ /* 0x000fe40000000000 */
[----:B------:R-:W-:Y:S02]  /*2d30*/  IMAD.SHL.U32 R27, R27, 0x80, RZ ;  /* 0x000000801b1b7824 */ /* 0x000fe400078e00ff */
[----:B------:R-:W-:Y:S02]  /*2d40*/  IMAD.SHL.U32 R28, R28, 0x80, RZ ;  /* 0x000000801c1c7824 */ /* 0x000fe400078e00ff */
[----:B------:R-:W-:Y:S01]  /*2d50*/  IMAD.SHL.U32 R21, R21, 0x80, RZ ;  /* 0x0000008015157824 */ /* 0x000fe200078e00ff */
[----:B------:R-:W-:Y:S02]  /*2d60*/  LOP3.LUT R27, R27, 0x380, RZ, 0xc0, !PT ;  /* 0x000003801b1b7812 */ /* 0x000fe400078ec0ff */
[----:B------:R-:W-:-:S02]  /*2d70*/  LOP3.LUT R28, R28, 0x380, RZ, 0xc0, !PT ;  /* 0x000003801c1c7812 */ /* 0x000fc400078ec0ff */
[----:B------:R-:W-:Y:S02]  /*2d80*/  LOP3.LUT R21, R21, 0x380, RZ, 0xc0, !PT ;  /* 0x0000038015157812 */ /* 0x000fe400078ec0ff */
[----:B------:R-:W-:Y:S02]  /*2d90*/  SHF.L.U32 R4, R4, 0x7, RZ ;  /* 0x0000000704047819 */ /* 0x000fe400000006ff */
[----:B------:R-:W-:Y:S02]  /*2da0*/  SHF.R.U32.HI R28, RZ, 0x3, R28 ;  /* 0x00000003ff1c7819 */ /* 0x000fe4000001161c */
[----:B------:R-:W-:Y:S02]  /*2db0*/  SHF.R.U32.HI R27, RZ, 0x3, R27 ;  /* 0x00000003ff1b7819 */ /* 0x000fe4000001161b */
[----:B------:R-:W-:Y:S02]  /*2dc0*/  LOP3.LUT R8, R8, 0x70, R108, 0xf8, !PT ;  /* 0x0000007008087812 */ /* 0x000fe400078ef86c */
[----:B------:R-:W-:-:S02]  /*2dd0*/  SHF.R.U32.HI R21, RZ, 0x3, R21 ;  /* 0x00000003ff157819 */ /* 0x000fc40000011615 */
[----:B------:R-:W-:Y:S01]  /*2de0*/  LOP3.LUT R31, R0, R30, RZ, 0x3c, !PT ;  /* 0x0000001e001f7212 */ /* 0x000fe200078e3cff */
[----:B------:R-:W-:Y:S01]  /*2df0*/  IMAD R0, R36, R104, RZ ;  /* 0x0000006824007224 */ /* 0x000fe200078e02ff */
[----:B------:R-:W-:Y:S02]  /*2e00*/  LOP3.LUT R4, R4, 0xffffc000, RZ, 0xc0, !PT ;  /* 0xffffc00004047812 */ /* 0x000fe400078ec0ff */
[----:B------:R-:W-:Y:S02]  /*2e10*/  LOP3.LUT R3, R3, R28, RZ, 0x3c, !PT ;  /* 0x0000001c03037212 */ /* 0x000fe400078e3cff */
[----:B------:R-:W-:Y:S01]  /*2e20*/  LOP3.LUT R5, R5, R27, RZ, 0x3c, !PT ;  /* 0x0000001b05057212 */ /* 0x000fe200078e3cff */
[----:B------:R-:W-:Y:S01]  /*2e30*/  IMAD R41, R23, R105, R0 ;  /* 0x0000006917297224 */ /* 0x000fe200078e0200 */
[----:B------:R-:W-:Y:S02]  /*2e40*/  LOP3.LUT R27, R8, R21, RZ, 0x3c, !PT ;  /* 0x00000015081b7212 */ /* 0x000fe400078e3cff */
[----:B---3--:R-:W-:-:S02]  /*2e50*/  IADD3 R30, R3, R4, R15 ;  /* 0x00000004031e7210 */ /* 0x008fc40007ffe00f */
[-C--:B--2---:R-:W-:Y:S02]  /*2e60*/  IADD3 R31, R31, R4.reuse, R20 ;  /* 0x000000041f1f7210 */ /* 0x084fe40007ffe014 */
[-C--:B----4-:R-:W-:Y:S02]  /*2e70*/  IADD3 R28, R5, R4.reuse, R14 ;  /* 0x00000004051c7210 */ /* 0x090fe40007ffe00e */
[----:B------:R-:W-:Y:S01]  /*2e80*/  IADD3 R27, R27, R4, R11 ;  /* 0x000000041b1b7210 */ /* 0x000fe20007ffe00b */
[----:B------:R-:W-:Y:S01]  /*2e90*/  IMAD.IADD R4, R41, 0x1, R129 ;  /* 0x0000000129047824 */ /* 0x000fe200078e0281 */
[----:B------:R-:W-:Y:S01]  /*2ea0*/  IADD3 R3, P1, R90, R128, RZ ;  /* 0x000000805a037210 */ /* 0x000fe20007f3e0ff */
[----:B------:R-:W-:Y:S02]  /*2eb0*/  IMAD.IADD R95, R95, 0x1, R9 ;  /* 0x000000015f5f7824 */ /* 0x000fe400078e0209 */
[----:B------:R-:W-:Y:S01]  /*2ec0*/  IMAD.IADD R93, R9, 0x1, R93 ;  /* 0x00000001095d7824 */ /* 0x000fe200078e025d */
[----:B-----5:R-:W-:Y:S01]  /*2ed0*/  SHF.R.S32.HI R9, RZ, 0x1f, R24 ;  /* 0x0000001fff097819 */ /* 0x020fe20000011418 */
[----:B------:R-:W-:Y:S01]  /*2ee0*/  IMAD.X R33, R4, 0x1, R91, P1 ;  /* 0x0000000104217824 */ /* 0x000fe200008e065b */
[----:B------:R-:W-:Y:S01]  /*2ef0*/  IADD3 R34, P1, R3, R90, RZ ;  /* 0x0000005a03227210 */ /* 0x000fe20007f3e0ff */
[----:B------:R-:W-:Y:S01]  /*2f00*/  IMAD.X R89, R36, 0x1, R37, P0 ;  /* 0x0000000124597824 */ /* 0x000fe200000e0625 */
[----:B------:R-:W-:Y:S01]  /*2f10*/  IADD3 R40, P0, R102, R46, RZ ;  /* 0x0000002e66287210 */ /* 0x000fe20007f1e0ff */
[----:B------:R-:W-:-:S02]  /*2f20*/  IMAD R10, R9, R12, RZ ;  /* 0x0000000c090a7224 */ /* 0x000fc400078e02ff */
[----:B------:R-:W-:Y:S02]  /*2f30*/  IMAD R9, R9, R6, RZ ;  /* 0x0000000609097224 */ /* 0x000fe400078e02ff */
[----:B------:R-:W-:Y:S02]  /*2f40*/  IMAD.IADD R36, R47, 0x1, R41 ;  /* 0x000000012f247824 */ /* 0x000fe400078e0229 */
[----:B------:R-:W-:Y:S02]  /*2f50*/  IMAD.IADD R42, R103, 0x1, R43 ;  /* 0x00000001672a7824 */ /* 0x000fe400078e022b */
[----:B------:R-:W-:Y:S01]  /*2f60*/  IMAD.X R37, R33, 0x1, R91, P1 ;  /* 0x0000000121257824 */ /* 0x000fe200008e065b */
[----:B------:R-:W-:Y:S01]  /*2f70*/  IADD3 R43, P1, R102, 0x80, RZ ;  /* 0x00000080662b7810 */ /* 0x000fe20007f3e0ff */
[----:B------:R-:W-:Y:S01]  /*2f80*/  IMAD R39, R24, R13, R10 ;  /* 0x0000000d18277224 */ /* 0x000fe200078e020a */
[----:B------:R-:W-:Y:S01]  /*2f90*/  IADD3 R44, P2, R40, 0x80, RZ ;  /* 0x00000080282c7810 */ /* 0x000fe20007f5e0ff */
[----:B------:R-:W-:Y:S01]  /*2fa0*/  IMAD.WIDE.U32 R98, R24, R12, R98 ;  /* 0x0000000c18627225 */ /* 0x000fe200078e0062 */
[----:B------:R-:W-:-:S03]  /*2fb0*/  LOP3.LUT R41, R108, 0xfffffff0, RZ, 0xc0, !PT ;  /* 0xfffffff06c297812 */ /* 0x000fc600078ec0ff */
[----:B------:R-:W-:Y:S01]  /*2fc0*/  IMAD.WIDE.U32 R96, R24, R12, R96 ;  /* 0x0000000c18607225 */ /* 0x000fe200078e0060 */
[----:B------:R-:W-:-:S03]  /*2fd0*/  SHF.L.U64.HI R21, R12, 0x5, R13 ;  /* 0x000000050c157819 */ /* 0x000fc6000001020d */
[C---:B------:R-:W-:Y:S02]  /*2fe0*/  IMAD R107, R24.reuse, R7, R9 ;  /* 0x00000007186b7224 */ /* 0x040fe400078e0209 */
[----:B------:R-:W-:Y:S01]  /*2ff0*/  IMAD.WIDE.U32 R94, R24, R6, R94 ;  /* 0x00000006185e7225 */ /* 0x000fe200078e005e */
[----:B------:R-:W-:-:S03]  /*3000*/  SHF.L.U64.HI R20, R12, 0x6, R13 ;  /* 0x000000060c147819 */ /* 0x000fc6000001020d */
[----:B------:R-:W-:Y:S01]  /*3010*/  IMAD.WIDE.U32 R92, R24, R6, R92 ;  /* 0x00000006185c7225 */ /* 0x000fe200078e005c */
[----:B------:R-:W-:-:S03]  /*3020*/  SHF.L.U64.HI R15, R12, 0x7, R13 ;  /* 0x000000070c0f7819 */ /* 0x000fc6000001020d */
[----:B------:R-:W-:Y:S02]  /*3030*/  VIADD R5, R16, 0x80 ;  /* 0x0000008010057836 */ /* 0x000fe40000000000 */
[--C-:B------:R-:W-:Y:S01]  /*3040*/  IMAD.X R45, R36, 0x1, R42.reuse, P0 ;  /* 0x00000001242d7824 */ /* 0x100fe200000e062a */
[--C-:B------:R-:W-:Y:S01]  /*3050*/  SHF.L.U64.HI R11, R6, 0x5, R7.reuse ;  /* 0x00000005060b7819 */ /* 0x100fe20000010207 */
[----:B------:R-:W-:Y:S01]  /*3060*/  IMAD.SHL.U32 R13, R12, 0x40, RZ ;  /* 0x000000400c0d7824 */ /* 0x000fe200078e00ff */
[C-C-:B------:R-:W-:Y:S01]  /*3070*/  SHF.L.U64.HI R10, R6.reuse, 0x6, R7.reuse ;  /* 0x00000006060a7819 */ /* 0x140fe20000010207 */
[C---:B------:R-:W-:Y:S01]  /*3080*/  IMAD.SHL.U32 R8, R6.reuse, 0x20, RZ ;  /* 0x0000002006087824 */ /* 0x040fe200078e00ff */
[C---:B------:R-:W-:Y:S01]  /*3090*/  SHF.L.U64.HI R9, R6.reuse, 0x7, R7 ;  /* 0x0000000706097819 */ /* 0x040fe20000010207 */
[----:B------:R-:W-:Y:S01]  /*30a0*/  IMAD.SHL.U32 R7, R6, 0x40, RZ ;  /* 0x0000004006077824 */ /* 0x000fe200078e00ff */
[----:B------:R-:W-:Y:S01]  /*30b0*/  SHF.L.U64.HI R0, R104, 0x7, R105 ;  /* 0x0000000768007819 */ /* 0x000fe20000010269 */
[----:B------:R-:W-:Y:S01]  /*30c0*/  IMAD.IADD R38, R99, 0x1, R39 ;  /* 0x0000000163267824 */ /* 0x000fe200078e0227 */
[----:B------:R-:W-:Y:S01]  /*30d0*/  SHF.L.U32 R14, R12, 0x5, RZ ;  /* 0x000000050c0e7819 */ /* 0x000fe200000006ff */
[----:B------:R-:W-:Y:S01]  /*30e0*/  IMAD.X R105, RZ, RZ, R42, P1 ;  /* 0x000000ffff697224 */ /* 0x000fe200008e062a */
[----:B------:R-:W-:Y:S01]  /*30f0*/  SHF.L.U32 R6, R6, 0x7, RZ ;  /* 0x0000000706067819 */ /* 0x000fe200000006ff */
[----:B------:R-:W-:Y:S01]  /*3100*/  IMAD.IADD R106, R95, 0x1, R107 ;  /* 0x000000015f6a7824 */ /* 0x000fe200078e026b */
[----:B------:R-:W-:Y:S01]  /*3110*/  SHF.L.U32 R35, R35, 0x1, RZ ;  /* 0x0000000123237819 */ /* 0x000fe200000006ff */
[----:B------:R-:W-:Y:S01]  /*3120*/  IMAD.SHL.U32 R12, R12, 0x80, RZ ;  /* 0x000000800c0c7824 */ /* 0x000fe200078e00ff */
[----:B------:R-:W-:Y:S01]  /*3130*/  IADD3 R39, R39, R97, RZ ;  /* 0x0000006127277210 */ /* 0x000fe20007ffe0ff */
[----:B------:R-:W-:Y:S01]  /*3140*/  IMAD.X R110, RZ, RZ, R45, P2 ;  /* 0x000000ffff6e7224 */ /* 0x000fe200010e062d */
[----:B------:R-:W-:Y:S01]  /*3150*/  ISETP.GE.AND P0, PT, R16, UR4, PT ;  /* 0x0000000410007c0c */ /* 0x000fe2000bf06270 */
[----:B------:R-:W-:Y:S01]  /*3160*/  IMAD.IADD R111, R101, 0x1, R111 ;  /* 0x00000001656f7824 */ /* 0x000fe200078e026f */
[----:B------:R-:W-:-:S02]  /*3170*/  ISETP.GE.AND P1, PT, R5, UR4, PT ;  /* 0x0000000405007c0c */ /* 0x000fc4000bf26270 */
[----:B------:R-:W-:Y:S02]  /*3180*/  IADD3 R107, R107, R93, RZ ;  /* 0x0000005d6b6b7210 */ /* 0x000fe40007ffe0ff */
[----:B------:R-:W-:Y:S02]  /*3190*/  SHF.R.S32.HI R108, RZ, 0x4, R108 ;  /* 0x00000004ff6c7819 */ /* 0x000fe4000001146c */
[----:B------:R-:W-:-:S07]  /*31a0*/  SHF.R.S32.HI R109, RZ, 0x1f, R41 ;  /* 0x0000001fff6d7819 */ /* 0x000fce0000011429 */
.L_x_434:
[----:B------:R-:W2:Y:S01]  /*31b0*/  LDL R48, [R1+0x68] ;  /* 0x0000680001307983 */ /* 0x000ea20000100800 */
[----:B------:R-:W0:Y:S03]  /*31c0*/  LDC R84, c[0x0][0x3f4] ;  /* 0x0000fd00ff547b82 */ /* 0x000e260000000800 */
[----:B------:R-:W3:Y:S01]  /*31d0*/  LDL.LU R58, [R1+0x10] ;  /* 0x00001000013a7983 */ /* 0x000ee20000300800 */
[----:B------:R-:W-:Y:S01]  /*31e0*/  VIADD R26, R26, 0xffffffff ;  /* 0xffffffff1a1a7836 */ /* 0x000fe20000000000 */
[----:B------:R-:W-:Y:S05]  /*31f0*/  YIELD ;  /* 0x0000000000007946 */ /* 0x000fea0003800000 */
[----:B------:R-:W-:Y:S01]  /*3200*/  ISETP.GT.AND P3, PT, R26, R25, PT ;  /* 0x000000191a00720c */ /* 0x000fe20003f64270 */
[----:B------:R-:W-:Y:S01]  /*3210*/  BSSY B0, `(.L_x_351) ;  /* 0x0000986000007945 */ /* 0x000fe20003800000 */
[----:B0-----:R-:W-:Y:S01]  /*3220*/  ISETP.GE.AND P2, PT, R84, 0x1, PT ;  /* 0x000000015400780c */ /* 0x001fe20003f46270 */
[----:B--2---:R-:W-:Y:S01]  /*3230*/  IMAD R113, R232, 0x8000, R48 ;  /* 0x00008000e8717824 */ /* 0x004fe200078e0230 */
[----:B---3--:R-:W-:-:S04]  /*3240*/  LOP3.LUT R58, R58, 0xfffffffb, RZ, 0xc0, !PT ;  /* 0xfffffffb3a3a7812 */ /* 0x008fc800078ec0ff */
[----:B------:R-:W-:-:S05]  /*3250*/  IADD3 R113, R22, R113, RZ ;  /* 0x0000007116717210 */ /* 0x000fca0007ffe0ff */
[----:B------:R-:W-:-:S05]  /*3260*/  @P3 LOP3.LUT R58, R58, 0x4, RZ, 0xfc, !PT ;  /* 0x000000043a3a3812 */ /* 0x000fca00078efcff */
[----:B------:R0:W-:Y:S01]  /*3270*/  STL [R1+0x10], R58 ;  /* 0x0000103a01007387 */ /* 0x0001e20000100800 */
[----:B------:R-:W-:Y:S05]  /*3280*/  @!P2 BRA `(.L_x_352) ;  /* 0x0000009000a8a947 */ /* 0x000fea0003800000 */
[----:B------:R-:W-:Y:S01]  /*3290*/  ULDC.U8 UR4, c[0x0][0x410] ;  /* 0x0001040000047ab9 */ /* 0x000fe20000000000 */
[----:B------:R-:W-:Y:S01]  /*32a0*/  SHF.R.S32.HI R49, RZ, 0x1f, R26 ;  /* 0x0000001fff317819 */ /* 0x000fe2000001141a */
[-C--:B------:R-:W-:Y:S01]  /*32b0*/  IMAD R48, R0, R26.reuse, RZ ;  /* 0x0000001a00307224 */ /* 0x080fe200078e02ff */
[----:B------:R-:W-:Y:S01]  /*32c0*/  ISETP.NE.AND P2, PT, RZ, UR4, PT ;  /* 0x00000004ff007c0c */ /* 0x000fe2000bf45270 */
[-C--:B------:R-:W-:Y:S02]  /*32d0*/  IMAD R50, R15, R26.reuse, RZ ;  /* 0x0000001a0f327224 */ /* 0x080fe400078e02ff */
[----:B------:R-:W-:Y:S02]  /*32e0*/  IMAD R51, R9, R26, RZ ;  /* 0x0000001a09337224 */ /* 0x000fe400078e02ff */
[C---:B------:R-:W-:Y:S02]  /*32f0*/  IMAD R85, R49.reuse, R125, R48 ;  /* 0x0000007d31557224 */ /* 0x040fe400078e0230 */
[----:B------:R-:W-:-:S02]  /*3300*/  IMAD R87, R49, R12, R50 ;  /* 0x0000000c31577224 */ /* 0x000fc400078e0232 */
[----:B------:R-:W-:Y:S02]  /*3310*/  IMAD R53, R49, R6, R51 ;  /* 0x0000000631357224 */ /* 0x000fe400078e0233 */
[----:B------:R-:W-:Y:S02]  /*3320*/  IMAD R117, R26, -0x80, R2 ;  /* 0xffffff801a757824 */ /* 0x000fe400078e0202 */
[----:B------:R-:W-:-:S03]  /*3330*/  IMAD.WIDE.U32 R120, R125, R26, RZ ;  /* 0x0000001a7d787225 */ /* 0x000fc600078e00ff */
[----:B------:R-:W-:Y:S01]  /*3340*/  VIMNMX R117, R117, 0x80, PT ;  /* 0x0000008075757848 */ /* 0x000fe20003fe0100 */
[----:B------:R-:W-:-:S04]  /*3350*/  IMAD.WIDE.U32 R48, R12, R26, RZ ;  /* 0x0000001a0c307225 */ /* 0x000fc800078e00ff */
[----:B------:R-:W-:-:S04]  /*3360*/  IMAD.WIDE.U32 R50, R6, R26, RZ ;  /* 0x0000001a06327225 */ /* 0x000fc800078e00ff */
[----:B------:R-:W-:Y:S02]  /*3370*/  IMAD.IADD R85, R121, 0x1, R85 ;  /* 0x0000000179557824 */ /* 0x000fe400078e0255 */
[----:B------:R-:W-:Y:S02]  /*3380*/  IMAD.IADD R87, R49, 0x1, R87 ;  /* 0x0000000131577824 */ /* 0x000fe400078e0257 */
[----:B------:R-:W-:Y:S01]  /*3390*/  IMAD.IADD R86, R51, 0x1, R53 ;  /* 0x0000000133567824 */ /* 0x000fe200078e0235 */
[----:B------:R-:W-:Y:S06]  /*33a0*/  @!P2 BRA `(.L_x_353) ;  /* 0x0000004400b4a947 */ /* 0x000fec0003800000 */
[----:B------:R-:W-:Y:S01]  /*33b0*/  ISETP.GE.AND P2, PT, R23, R117, PT ;  /* 0x000000751700720c */ /* 0x000fe20003f46270 */
[----:B------:R-:W-:Y:S01]  /*33c0*/  BSSY B1, `(.L_x_354) ;  /* 0x000001e000017945 */ /* 0x000fe20003800000 */
        /* <DEDUP_REMOVED lines=11> */
[----:B------:R-:W-:Y:S01]  /*3480*/  CS2R R82, SRZ ;  /* 0x0000000000527805 */ /* 0x000fe2000001ff00 */
[----:B------:R-:W-:Y:S06]  /*3490*/  @P2 BRA `(.L_x_355) ;  /* 0x0000000000402947 */ /* 0x000fec0003800000 */
[----:B------:R-:W-:Y:S01]  /*34a0*/  ULDC.64 UR4, c[0x0][0x3e8] ;  /* 0x0000fa0000047ab9 */ /* 0x000fe20000000a00 */
[----:B------:R-:W-:Y:S02]  /*34b0*/  CS2R R80, SRZ ;  /* 0x0000000000507805 */ /* 0x000fe4000001ff00 */
[----:B------:R-:W-:Y:S02]  /*34c0*/  IADD3 R56, P3, P4, R98, UR4, R48 ;  /* 0x0000000462387c10 */ /* 0x000fe4000fc7e030 */
[----:B------:R-:W-:Y:S02]  /*34d0*/  CS2R R82, SRZ ;  /* 0x0000000000527805 */ /* 0x000fe4000001ff00 */
[----:B------:R-:W-:Y:S01]  /*34e0*/  IADD3.X R57, R38, UR5, R87, P3, P4 ;  /* 0x0000000526397c10 */ /* 0x000fe20009fe8457 */
[----:B------:R-:W-:Y:S02]  /*34f0*/  ULDC.64 UR4, c[0x0][0x400] ;  /* 0x0001000000047ab9 */ /* 0x000fe40000000a00 */
[----:B------:R-:W-:-:S04]  /*3500*/  IADD3 R54, P3, P4, R94, UR4, R50 ;  /* 0x000000045e367c10 */ /* 0x000fc8000fc7e032 */
[----:B------:R-:W-:Y:S02]  /*3510*/  IADD3.X R55, R106, UR5, R86, P3, P4 ;  /* 0x000000056a377c10 */ /* 0x000fe40009fe8456 */
[----:B------:R-:W-:Y:S02]  /*3520*/  ISETP.GE.AND P3, PT, R18, R84, PT ;  /* 0x000000541200720c */ /* 0x000fe40003f66270 */
[----:B------:R-:W-:Y:S02]  /*3530*/  CS2R R76, SRZ ;  /* 0x00000000004c7805 */ /* 0x000fe4000001ff00 */
[----:B------:R-:W-:-:S09]  /*3540*/  CS2R R78, SRZ ;  /* 0x00000000004e7805 */ /* 0x000fd2000001ff00 */
[----:B------:R1:W5:Y:S04]  /*3550*/  @!P3 LDG.E.64 R80, desc[UR42][R56.64] ;  /* 0x0000002a3850b981 */ /* 0x000368000c1e1b00 */
[----:B------:R1:W5:Y:S01]  /*3560*/  @!P3 LDG.E.64 R82, desc[UR42][R54.64] ;  /* 0x0000002a3652b981 */ /* 0x000362000c1e1b00 */
[----:B------:R-:W-:-:S13]  /*3570*/  ISETP.GE.AND P3, PT, R233, R84, PT ;  /* 0x00000054e900720c */ /* 0x000fda0003f66270 */
[----:B------:R1:W5:Y:S04]  /*3580*/  @!P3 LDG.E.64 R76, desc[UR42][R56.64+0x40] ;  /* 0x0000402a384cb981 */ /* 0x000368000c1e1b00 */
[----:B------:R1:W5:Y:S02]  /*3590*/  @!P3 LDG.E.64 R78, desc[UR42][R54.64+0x40] ;  /* 0x0000402a364eb981 */ /* 0x000364000c1e1b00 */
.L_x_355:
[----:B------:R-:W-:Y:S05]  /*35a0*/  BSYNC B1 ;  /* 0x0000000000017941 */ /* 0x000fea0003800000 */
.L_x_354:
[----:B-1----:R-:W-:Y:S01]  /*35b0*/  VIADD R54, R23, 0x20 ;  /* 0x0000002017367836 */ /* 0x002fe20000000000 */
[----:B------:R-:W-:Y:S04]  /*35c0*/  BSSY B1, `(.L_x_356) ;  /* 0x0000017000017945 */ /* 0x000fe80003800000 */
[----:B------:R-:W-:-:S13]  /*35d0*/  ISETP.GE.AND P3, PT, R54, R117, PT ;  /* 0x000000753600720c */ /* 0x000fda0003f66270 */
[----:B------:R-:W-:Y:S05]  /*35e0*/  @P3 BRA `(.L_x_357) ;  /* 0x0000000000503947 */ /* 0x000fea0003800000 */
[----:B------:R-:W-:Y:S01]  /*35f0*/  IADD3 R56, P4, P5, R98, R48, R14 ;  /* 0x0000003062387210 */ /* 0x000fe20007d9e00e */
[----:B------:R-:W-:Y:S01]  /*3600*/  ULDC.64 UR4, c[0x0][0x3e8] ;  /* 0x0000fa0000047ab9 */ /* 0x000fe20000000a00 */
[----:B------:R-:W-:Y:S02]  /*3610*/  CS2R R72, SRZ ;  /* 0x0000000000487805 */ /* 0x000fe4000001ff00 */
[----:B------:R-:W-:Y:S02]  /*3620*/  CS2R R74, SRZ ;  /* 0x00000000004a7805 */ /* 0x000fe4000001ff00 */
[----:B------:R-:W-:Y:S02]  /*3630*/  IADD3.X R57, R38, R87, R21, P4, P5 ;  /* 0x0000005726397210 */ /* 0x000fe400027ea415 */
[----:B------:R-:W-:-:S04]  /*3640*/  IADD3 R54, P4, P5, R94, R50, R8 ;  /* 0x000000325e367210 */ /* 0x000fc80007d9e008 */
[----:B------:R-:W-:Y:S02]  /*3650*/  IADD3.X R55, R106, R86, R11, P4, P5 ;  /* 0x000000566a377210 */ /* 0x000fe400027ea40b */
[----:B------:R-:W-:-:S04]  /*3660*/  IADD3 R56, P4, R56, UR4, RZ ;  /* 0x0000000438387c10 */ /* 0x000fc8000ff9e0ff */
[----:B------:R-:W-:Y:S01]  /*3670*/  IADD3.X R57, R57, UR5, RZ, P4, !PT ;  /* 0x0000000539397c10 */ /* 0x000fe2000a7fe4ff */
[----:B------:R-:W-:Y:S02]  /*3680*/  ULDC.64 UR4, c[0x0][0x400] ;  /* 0x0001000000047ab9 */ /* 0x000fe40000000a00 */
[----:B------:R-:W-:-:S04]  /*3690*/  IADD3 R54, P4, R54, UR4, RZ ;  /* 0x0000000436367c10 */ /* 0x000fc8000ff9e0ff */
[----:B------:R-:W-:Y:S02]  /*36a0*/  IADD3.X R55, R55, UR5, RZ, P4, !PT ;  /* 0x0000000537377c10 */ /* 0x000fe4000a7fe4ff */
        /* <DEDUP_REMOVED lines=8> */
.L_x_357:
[----:B------:R-:W-:Y:S05]  /*3730*/  BSYNC B1 ;  /* 0x0000000000017941 */ /* 0x000fea0003800000 */
.L_x_356:
[----:B-1----:R-:W-:Y:S01]  /*3740*/  IADD3 R55, R23, 0x40, RZ ;  /* 0x0000004017377810 */ /* 0x002fe20007ffe0ff */
[----:B------:R-:W-:Y:S01]  /*3750*/  IMAD.MOV.U32 R54, RZ, RZ, R58 ;  /* 0x000000ffff367224 */ /* 0x000fe200078e003a */
[----:B------:R-:W-:Y:S01]  /*3760*/  BSSY B1, `(.L_x_358) ;  /* 0x000001b000017945 */ /* 0x000fe20003800000 */
[----:B------:R-:W-:Y:S02]  /*3770*/  CS2R R66, SRZ ;  /* 0x0000000000427805 */ /* 0x000fe4000001ff00 */
[----:B------:R-:W-:Y:S02]  /*3780*/  ISETP.GE.AND P4, PT, R55, R117, PT ;  /* 0x000000753700720c */ /* 0x000fe40003f86270 */
[----:B------:R-:W-:-:S11]  /*3790*/  LOP3.LUT R54, R54, 0xfffffffe, RZ, 0xc0, !PT ;  /* 0xfffffffe36367812 */ /* 0x000fd600078ec0ff */
[----:B------:R-:W-:-:S05]  /*37a0*/  @P4 LOP3.LUT R54, R54, 0x1, RZ, 0xfc, !PT ;  /* 0x0000000136364812 */ /* 0x000fca00078efcff */
[----:B------:R1:W-:Y:S01]  /*37b0*/  STL [R1+0x10], R54 ;  /* 0x0000103601007387 */ /* 0x0003e20000100800 */
[----:B------:R-:W-:Y:S05]  /*37c0*/  @P4 BRA `(.L_x_359) ;  /* 0x0000000000504947 */ /* 0x000fea0003800000 */
[----:B------:R-:W-:Y:S01]  /*37d0*/  IADD3 R56, P4, P5, R98, R13, R48 ;  /* 0x0000000d62387210 */ /* 0x000fe20007d9e030 */
[----:B------:R-:W-:Y:S01]  /*37e0*/  ULDC.64 UR4, c[0x0][0x3e8] ;  /* 0x0000fa0000047ab9 */ /* 0x000fe20000000a00 */
[----:B------:R-:W-:Y:S02]  /*37f0*/  CS2R R64, SRZ ;  /* 0x0000000000407805 */ /* 0x000fe4000001ff00 */
[----:B------:R-:W-:Y:S02]  /*3800*/  CS2R R66, SRZ ;  /* 0x0000000000427805 */ /* 0x000fe4000001ff00 */
[----:B------:R-:W-:Y:S02]  /*3810*/  IADD3.X R57, R38, R20, R87, P4, P5 ;  /* 0x0000001426397210 */ /* 0x000fe400027ea457 */
[----:B-1----:R-:W-:-:S04]  /*3820*/  IADD3 R54, P4, P5, R94, R7, R50 ;  /* 0x000000075e367210 */ /* 0x002fc80007d9e032 */
        /* <DEDUP_REMOVED lines=14> */
.L_x_359:
[----:B------:R-:W-:Y:S05]  /*3910*/  BSYNC B1 ;  /* 0x0000000000017941 */ /* 0x000fea0003800000 */
.L_x_358:
[----:B------:R-:W-:Y:S01]  /*3920*/  VIADD R112, R23, 0x60 ;  /* 0x0000006017707836 */ /* 0x000fe20000000000 */
[----:B------:R-:W-:Y:S01]  /*3930*/  BSSY B1, `(.L_x_360) ;  /* 0x0000020000017945 */ /* 0x000fe20003800000 */
[----:B--2---:R-:W-:Y:S02]  /*3940*/  CS2R R56, SRZ ;  /* 0x0000000000387805 */ /* 0x004fe4000001ff00 */
[----:B-1----:R-:W-:Y:S02]  /*3950*/  CS2R R54, SRZ ;  /* 0x0000000000367805 */ /* 0x002fe4000001ff00 */
[----:B0-----:R-:W-:Y:S02]  /*3960*/  CS2R R58, SRZ ;  /* 0x00000000003a7805 */ /* 0x001fe4000001ff00 */
[----:B------:R-:W-:-:S13]  /*3970*/  ISETP.GE.AND P4, PT, R112, R117, PT ;  /* 0x000000757000720c */ /* 0x000fda0003f86270 */
[----:B------:R-:W-:Y:S05]  /*3980*/  @P4 BRA `(.L_x_361) ;  /* 0x0000000000684947 */ /* 0x000fea0003800000 */
[----:B------:R-:W0:Y:S01]  /*3990*/  LDC.64 R52, c[0x0][0x3f8] ;  /* 0x0000fe00ff347b82 */ /* 0x000e220000000a00 */
[----:B------:R-:W-:Y:S01]  /*39a0*/  IMAD.MOV.U32 R49, RZ, RZ, R87 ;  /* 0x000000ffff317224 */ /* 0x000fe200078e0057 */
[----:B------:R-:W-:Y:S01]  /*39b0*/  MOV R51, R86 ;  /* 0x0000005600337202 */ /* 0x000fe20000000f00 */
[----:B------:R-:W-:Y:S01]  /*39c0*/  ULDC.64 UR4, c[0x0][0x3e8] ;  /* 0x0000fa0000047ab9 */ /* 0x000fe20000000a00 */
[----:B------:R-:W-:Y:S02]  /*39d0*/  CS2R R56, SRZ ;  /* 0x0000000000387805 */ /* 0x000fe4000001ff00 */
[----:B------:R-:W-:Y:S01]  /*39e0*/  CS2R R58, SRZ ;  /* 0x00000000003a7805 */ /* 0x000fe2000001ff00 */
[----:B0-----:R-:W-:Y:S02]  /*39f0*/  IMAD R53, R53, 0x60, RZ ;  /* 0x0000006035357824 */ /* 0x001fe400078e02ff */
[----:B------:R-:W-:-:S04]  /*3a00*/  IMAD.WIDE.U32 R48, R52, 0x60, R48 ;  /* 0x0000006034307825 */ /* 0x000fc800078e0030 */
[----:B------:R-:W-:Y:S01]  /*3a10*/  IMAD.IADD R49, R49, 0x1, R53 ;  /* 0x0000000131317824 */ /* 0x000fe200078e0235 */
[----:B------:R-:W-:Y:S01]  /*3a20*/  IADD3 R48, P5, P6, R98, UR4, R48 ;  /* 0x0000000462307c10 */ /* 0x000fe2000febe030 */
[----:B------:R-:W0:Y:S03]  /*3a30*/  LDC.64 R52, c[0x0][0x408] ;  /* 0x00010200ff347b82 */ /* 0x000e260000000a00 */
[----:B------:R-:W-:Y:S01]  /*3a40*/  IADD3.X R49, R38, UR5, R49, P5, P6 ;  /* 0x0000000526317c10 */ /* 0x000fe2000afec431 */
[----:B------:R-:W-:Y:S01]  /*3a50*/  ULDC.64 UR4, c[0x0][0x400] ;  /* 0x0001000000047ab9 */ /* 0x000fe20000000a00 */
[----:B0-----:R-:W-:-:S04]  /*3a60*/  IMAD.WIDE.U32 R50, R52, 0x60, R50 ;  /* 0x0000006034327825 */ /* 0x001fc800078e0032 */
[----:B------:R-:W-:Y:S01]  /*3a70*/  IMAD R53, R53, 0x60, RZ ;  /* 0x0000006035357824 */ /* 0x000fe200078e02ff */
[----:B------:R-:W-:-:S03]  /*3a80*/  IADD3 R50, P5, P6, R94, UR4, R50 ;  /* 0x000000045e327c10 */ /* 0x000fc6000febe032 */
[----:B------:R-:W-:-:S05]  /*3a90*/  IMAD.IADD R51, R51, 0x1, R53 ;  /* 0x0000000133337824 */ /* 0x000fca00078e0235 */
        /* <DEDUP_REMOVED lines=9> */
.L_x_361:
[----:B------:R-:W-:Y:S05]  /*3b30*/  BSYNC B1 ;  /* 0x0000000000017941 */ /* 0x000fea0003800000 */
.L_x_360:
[----:B------:R-:W-:Y:S01]  /*3b40*/  UISETP.NE.AND UP0, UPT, UR46, 0x3, UPT ;  /* 0x000000032e00788c */ /* 0x000fe2000bf05270 */
[----:B-----5:R-:W-:Y:S01]  /*3b50*/  IMAD.MOV.U32 R139, RZ, RZ, R76 ;  /* 0x000000ffff8b7224 */ /* 0x020fe200078e004c */
[----:B------:R-:W-:Y:S01]  /*3b60*/  MOV R143, R82 ;  /* 0x00000052008f7202 */ /* 0x000fe20000000f00 */
[----:B------:R-:W-:Y:S01]  /*3b70*/  IMAD.MOV.U32 R142, RZ, RZ, R80 ;  /* 0x000000ffff8e7224 */ /* 0x000fe200078e0050 */
[----:B------:R-:W-:Y:S01]  /*3b80*/  MOV R130, R60 ;  /* 0x0000003c00827202 */ /* 0x000fe20000000f00 */
[----:B------:R-:W-:Y:S01]  /*3b90*/  IMAD.MOV.U32 R140, RZ, RZ, R78 ;  /* 0x000000ffff8c7224 */ /* 0x000fe200078e004e */
[----:B------:R-:W-:Y:S01]  /*3ba0*/  PLOP3.LUT P5, PT, PT, PT, UP0, 0x80, 0x0 ;  /* 0x000000000000781c */ /* 0x000fe20003faf008 */
[----:B------:R-:W-:Y:S01]  /*3bb0*/  IMAD.MOV.U32 R134, RZ, RZ, R68 ;  /* 0x000000ffff867224 */ /* 0x000fe200078e0044 */
[----:B------:R-:W-:Y:S01]  /*3bc0*/  MOV R122, R56 ;  /* 0x00000038007a7202 */ /* 0x000fe20000000f00 */
[----:B------:R-:W-:Y:S02]  /*3bd0*/  IMAD.MOV.U32 R136, RZ, RZ, R72 ;  /* 0x000000ffff887224 */ /* 0x000fe400078e0048 */
[----:B------:R-:W-:-:S02]  /*3be0*/  IMAD.MOV.U32 R135, RZ, RZ, R70 ;  /* 0x000000ffff877224 */ /* 0x000fc400078e0046 */
[----:B------:R-:W-:Y:S02]  /*3bf0*/  IMAD.MOV.U32 R137, RZ, RZ, R74 ;  /* 0x000000ffff897224 */ /* 0x000fe400078e004a */
[----:B------:R-:W-:Y:S02]  /*3c00*/  IMAD.MOV.U32 R132, RZ, RZ, R64 ;  /* 0x000000ffff847224 */ /* 0x000fe400078e0040 */
[----:B------:R-:W-:Y:S02]  /*3c10*/  IMAD.MOV.U32 R131, RZ, RZ, R62 ;  /* 0x000000ffff837224 */ /* 0x000fe400078e003e */
[----:B------:R-:W-:Y:S02]  /*3c20*/  IMAD.MOV.U32 R133, RZ, RZ, R66 ;  /* 0x000000ffff857224 */ /* 0x000fe400078e0042 */
[----:B------:R-:W-:Y:S02]  /*3c30*/  IMAD.MOV.U32 R86, RZ, RZ, R52 ;  /* 0x000000ffff567224 */ /* 0x000fe400078e0034 */
[----:B------:R-:W-:-:S02]  /*3c40*/  IMAD.MOV.U32 R87, RZ, RZ, R54 ;  /* 0x000000ffff577224 */ /* 0x000fc400078e0036 */
[----:B------:R-:W-:Y:S01]  /*3c50*/  IMAD.MOV.U32 R123, RZ, RZ, R58 ;  /* 0x000000ffff7b7224 */ /* 0x000fe200078e003a */
[----:B------:R-:W-:Y:S06]  /*3c60*/  @!P5 BRA `(.L_x_362) ;  /* 0x000000000004d947 */ /* 0x000fec0003800000 */
[----:B------:R-:W-:Y:S01]  /*3c70*/  BPT.TRAP 0x1 ;  /* 0x000000040000795c */ /* 0x000fe20000300000 */
.L_x_362:
[----:B------:R-:W-:Y:S01]  /*3c80*/  IMAD R112, R232, 0x8, R22 ;  /* 0x00000008e8707824 */ /* 0x000fe200078e0216 */
[----:B------:R-:W-:Y:S01]  /*3c90*/  SHF.L.U32 R127, R234, 0x1f, RZ ;  /* 0x0000001fea7f7819 */ /* 0x000fe200000006ff */
[----:B------:R-:W-:Y:S03]  /*3ca0*/  BSSY B1, `(.L_x_363) ;  /* 0x0000003000017945 */ /* 0x000fe60003800000 */
[----:B------:R-:W1:Y:S02]  /*3cb0*/  SYNCS.PHASECHK.TRANS64.TRYWAIT P6, [R112+URZ+0x38890], R127 ;  /* 0x0388907f700075a7 */ /* 0x000e6400080c017f */
[----:B-1----:R-:W-:Y:S05]  /*3cc0*/  @!P6 BRA `(.L_x_364) ;  /* 0x000002800008e947 */ /* 0x002fea0003800000 */
.L_x_671:
[----:B------:R-:W-:Y:S05]  /*3cd0*/  BSYNC B1 ;  /* 0x0000000000017941 */ /* 0x000fea0003800000 */
.L_x_363:
[----:B------:R-:W-:Y:S04]  /*3ce0*/  BSSY B1, `(.L_x_365) ;  /* 0x00000f8000017945 */ /* 0x000fe80003800000 */
[----:B------:R-:W-:Y:S05]  /*3cf0*/  @P2 BRA `(.L_x_366) ;  /* 0x0000000c00d82947 */ /* 0x000fea0003800000 */
[----:B------:R-:W-:Y:S01]  /*3d00*/  IADD3 R141, P2, R46, R120, RZ ;  /* 0x000000782e8d7210 */ /* 0x000fe20007f5e0ff */
[----:B------:R-:W-:Y:S04]  /*3d10*/  BSSY B2, `(.L_x_367) ;  /* 0x000007b000027945 */ /* 0x000fe80003800000 */
[----:B------:R-:W-:Y:S01]  /*3d20*/  IMAD.X R138, R85, 0x1, R36, P2 ;  /* 0x00000001558a7824 */ /* 0x000fe200010e0624 */
[----:B------:R-:W-:Y:S07]  /*3d30*/  @P0 BRA `(.L_x_368) ;  /* 0x0000000400e00947 */ /* 0x000fee0003800000 */
[----:B0-----:R0:W2:Y:S01]  /*3d40*/  LDS.128 R48, [R113+0x28400] ;  /* 0x0284000071307984 */ /* 0x0010a20000000c00 */
[----:B------:R-:W-:Y:S01]  /*3d50*/  ISETP.GE.AND P2, PT, R18, R84, PT ;  /* 0x000000541200720c */ /* 0x000fe20003f46270 */
[----:B------:R-:W-:-:S12]  /*3d60*/  BSSY B3, `(.L_x_369) ;  /* 0x0000071000037945 */ /* 0x000fd80003800000 */
[----:B0-----:R-:W-:Y:S05]  /*3d70*/  @P2 BRA `(.L_x_370) ;  /* 0x0000000400bc2947 */ /* 0x001fea0003800000 */
[--C-:B------:R-:W-:Y:S02]  /*3d80*/  SHF.R.U32.HI R82, RZ, 0x10, R81.reuse ;  /* 0x00000010ff527819 */ /* 0x100fe40000011651 */
[--C-:B------:R-:W-:Y:S02]  /*3d90*/  SHF.R.U32.HI R144, RZ, 0x8, R81.reuse ;  /* 0x00000008ff907819 */ /* 0x100fe40000011651 */
[----:B------:R-:W-:Y:S01]  /*3da0*/  LOP3.LUT R145, R81, 0xff, RZ, 0xc0, !PT ;  /* 0x000000ff51917812 */ /* 0x000fe200078ec0ff */
[----:B------:R-:W-:Y:S01]  /*3db0*/  IMAD.U32 R82, R82, 0x10000, RZ ;  /* 0x0001000052527824 */ /* 0x000fe200078e00ff */
[----:B------:R-:W-:Y:S02]  /*3dc0*/  SHF.R.U32.HI R81, RZ, 0x18, R81 ;  /* 0x00000018ff517819 */ /* 0x000fe40000011651 */
[----:B------:R-:W-:Y:S02]  /*3dd0*/  SHF.L.U32 R144, R144, 0x8, RZ ;  /* 0x0000000890907819 */ /* 0x000fe400000006ff */
[----:B------:R-:W-:-:S02]  /*3de0*/  PRMT R81, R81, 0x654, R145 ;  /* 0x0000065451517816 */ /* 0x000fc40000000091 */
[--C-:B------:R-:W-:Y:S02]  /*3df0*/  SHF.R.U32.HI R146, RZ, 0x8, R83.reuse ;  /* 0x00000008ff927819 */ /* 0x100fe40000011653 */
[--C-:B------:R-:W-:Y:S02]  /*3e00*/  SHF.R.U32.HI R80, RZ, 0x10, R83.reuse ;  /* 0x00000010ff507819 */ /* 0x100fe40000011653 */
[----:B------:R-:W-:Y:S01]  /*3e10*/  LOP3.LUT R147, R83, 0xff, RZ, 0xc0, !PT ;  /* 0x000000ff53937812 */ /* 0x000fe200078ec0ff */
[----:B------:R-:W-:Y:S01]  /*3e20*/  IMAD.SHL.U32 R146, R146, 0x100, RZ ;  /* 0x0000010092927824 */ /* 0x000fe200078e00ff */
[----:B------:R-:W-:Y:S02]  /*3e30*/  LOP3.LUT R81, R81, 0xff00, R144, 0xf8, !PT ;  /* 0x0000ff0051517812 */ /* 0x000fe400078ef890 */
[----:B------:R-:W-:Y:S02]  /*3e40*/  SHF.R.U32.HI R83, RZ, 0x18, R83 ;  /* 0x00000018ff537819 */ /* 0x000fe40000011653 */
[----:B------:R-:W-:-:S02]  /*3e50*/  LOP3.LUT R81, R81, 0xff0000, R82, 0xf8, !PT ;  /* 0x00ff000051517812 */ /* 0x000fc400078ef852 */
[----:B------:R-:W-:Y:S02]  /*3e60*/  PRMT R83, R83, 0x654, R147 ;  /* 0x0000065453537816 */ /* 0x000fe40000000093 */
[----:B------:R-:W-:Y:S02]  /*3e70*/  F2FP.F16.E4M3.UNPACK_B R82, R143.H1 ;  /* 0x0000008fff52723e */ /* 0x000fe400030006ff */
[----:B--2---:R-:W-:Y:S02]  /*3e80*/  F2FP.F16.E4M3.UNPACK_B R144, R49 ;  /* 0x00000031ff90723e */ /* 0x004fe400020006ff */
[----:B------:R-:W-:Y:S01]  /*3e90*/  LOP3.LUT R146, R83, 0xff00, R146, 0xf8, !PT ;  /* 0x0000ff0053927812 */ /* 0x000fe200078ef892 */
[----:B------:R-:W-:Y:S01]  /*3ea0*/  HADD2.F32 R148, -RZ, R82.H0_H0 ;  /* 0x20000052ff947230 */ /* 0x000fe20000004100 */
[-C--:B------:R-:W-:Y:S01]  /*3eb0*/  F2FP.F16.E4M3.UNPACK_B R145, R142.reuse.H1 ;  /* 0x0000008eff91723e */ /* 0x080fe200030006ff */
[--C-:B------:R-:W-:Y:S01]  /*3ec0*/  HADD2.F32 R83, -RZ, R144.reuse.H1_H1 ;  /* 0x30000090ff537230 */ /* 0x100fe20000004100 */
[----:B------:R-:W-:Y:S01]  /*3ed0*/  F2FP.F16.E4M3.UNPACK_B R143, R143 ;  /* 0x0000008fff8f723e */ /* 0x000fe200020006ff */
[----:B------:R-:W-:Y:S01]  /*3ee0*/  HADD2.F32 R144, -RZ, R144.H0_H0 ;  /* 0x20000090ff907230 */ /* 0x000fe20000004100 */
[----:B------:R-:W-:Y:S01]  /*3ef0*/  F2FP.F16.E4M3.UNPACK_B R142, R142 ;  /* 0x0000008eff8e723e */ /* 0x000fe200020006ff */
[----:B------:R-:W-:-:S02]  /*3f00*/  HADD2.F32 R147, -RZ, R145.H0_H0 ;  /* 0x20000091ff937230 */ /* 0x000fc40000004100 */
[-C--:B------:R-:W-:Y:S01]  /*3f10*/  FMUL.FTZ R149, R83, R148.reuse ;  /* 0x0000009453957220 */ /* 0x080fe20000410000 */
[----:B------:R-:W-:Y:S02]  /*3f20*/  HADD2.F32 R145, -RZ, R145.H1_H1 ;  /* 0x30000091ff917230 */ /* 0x000fe40000004100 */
[C---:B------:R-:W-:Y:S01]  /*3f30*/  FMUL.FTZ R148, R144.reuse, R148 ;  /* 0x0000009490947220 */ /* 0x040fe20000410000 */
[----:B------:R-:W-:-:S03]  /*3f40*/  FFMA.FTZ R144, R144, R147, -R149 ;  /* 0x0000009390907223 */ /* 0x000fc60000010895 */
[----:B------:R-:W-:Y:S01]  /*3f50*/  FFMA.FTZ R83, R83, R147, R148 ;  /* 0x0000009353537223 */ /* 0x000fe20000010094 */
[----:B------:R-:W-:Y:S01]  /*3f60*/  F2FP.F16.E4M3.UNPACK_B R148, R49.H1 ;  /* 0x00000031ff94723e */ /* 0x000fe200030006ff */
[----:B------:R-:W-:-:S04]  /*3f70*/  HADD2.F32 R147, -RZ, R82.H1_H1 ;  /* 0x30000052ff937230 */ /* 0x000fc80000004100 */
[--C-:B------:R-:W-:Y:S02]  /*3f80*/  HADD2.F32 R49, -RZ, R148.reuse.H1_H1 ;  /* 0x30000094ff317230 */ /* 0x100fe40000004100 */
[----:B------:R-:W-:-:S03]  /*3f90*/  HADD2.F32 R82, -RZ, R148.H0_H0 ;  /* 0x20000094ff527230 */ /* 0x000fc60000004100 */
[CC--:B------:R-:W-:Y:S02]  /*3fa0*/  FMUL.FTZ R148, R49.reuse, R147.reuse ;  /* 0x0000009331947220 */ /* 0x0c0fe40000410000 */
[C---:B------:R-:W-:Y:S02]  /*3fb0*/  FMUL.FTZ R147, R82.reuse, R147 ;  /* 0x0000009352937220 */ /* 0x040fe40000410000 */
[-C--:B------:R-:W-:Y:S02]  /*3fc0*/  FFMA.FTZ R82, R82, R145.reuse, -R148 ;  /* 0x0000009152527223 */ /* 0x080fe40000010894 */
[----:B------:R-:W-:Y:S01]  /*3fd0*/  FFMA.FTZ R145, R49, R145, R147 ;  /* 0x0000009131917223 */ /* 0x000fe20000010093 */
[----:B------:R-:W-:Y:S02]  /*3fe0*/  IMAD.U32 R49, R80, 0x10000, RZ ;  /* 0x0001000050317824 */ /* 0x000fe400078e00ff */
[----:B------:R-:W-:Y:S01]  /*3ff0*/  IMAD.MOV.U32 R80, RZ, RZ, R51 ;  /* 0x000000ffff507224 */ /* 0x000fe200078e0033 */
[----:B------:R-:W-:-:S02]  /*4000*/  F2FP.F16.E4M3.UNPACK_B R51, R81.H1 ;  /* 0x00000051ff33723e */ /* 0x000fc400030006ff */
[----:B------:R-:W-:Y:S02]  /*4010*/  LOP3.LUT R49, R146, 0xff0000, R49, 0xf8, !PT ;  /* 0x00ff000092317812 */ /* 0x000fe400078ef831 */
[-C--:B------:R-:W-:Y:S01]  /*4020*/  F2FP.F16.E4M3.UNPACK_B R149, R80.reuse ;  /* 0x00000050ff95723e */ /* 0x080fe200020006ff */
[--C-:B------:R-:W-:Y:S01]  /*4030*/  HADD2.F32 R148, -RZ, R51.reuse.H0_H0 ;  /* 0x20000033ff947230 */ /* 0x100fe20000004100 */
[-C--:B------:R-:W-:Y:S01]  /*4040*/  F2FP.F16.E4M3.UNPACK_B R146, R49.reuse.H1 ;  /* 0x00000031ff92723e */ /* 0x080fe200030006ff */
[----:B------:R-:W-:Y:S01]  /*4050*/  HADD2.F32 R51, -RZ, R51.H1_H1 ;  /* 0x30000033ff337230 */ /* 0x000fe20000004100 */
[----:B------:R-:W-:Y:S01]  /*4060*/  F2FP.F16.E4M3.UNPACK_B R80, R80.H1 ;  /* 0x00000050ff50723e */ /* 0x000fe200030006ff */
[--C-:B------:R-:W-:Y:S01]  /*4070*/  HADD2.F32 R147, -RZ, R149.reuse.H1_H1 ;  /* 0x30000095ff937230 */ /* 0x100fe20000004100 */
[----:B------:R-:W-:Y:S01]  /*4080*/  F2FP.SATFINITE.E4M3.F32.PACK_AB_MERGE_C R82, R145, R82, RZ ;  /* 0x000000529152723e */ /* 0x000fe200048070ff */
[--C-:B------:R-:W-:Y:S01]  /*4090*/  HADD2.F32 R150, -RZ, R146.reuse.H0_H0 ;  /* 0x20000092ff967230 */ /* 0x100fe20000004100 */
[----:B------:R-:W-:Y:S01]  /*40a0*/  F2FP.F16.E4M3.UNPACK_B R49, R49 ;  /* 0x00000031ff31723e */ /* 0x000fe200020006ff */
[----:B------:R-:W-:Y:S01]  /*40b0*/  HADD2.F32 R149, -RZ, R149.H0_H0 ;  /* 0x20000095ff957230 */ /* 0x000fe20000004100 */
[----:B------:R-:W-:Y:S01]  /*40c0*/  F2FP.SATFINITE.E4M3.F32.PACK_AB_MERGE_C R83, R83, R144, R82 ;  /* 0x000000905353723e */ /* 0x000fe20004807052 */
[----:B------:R-:W-:-:S02]  /*40d0*/  HADD2.F32 R146, -RZ, R146.H1_H1 ;  /* 0x30000092ff927230 */ /* 0x000fc40000004100 */
[----:B------:R-:W-:Y:S01]  /*40e0*/  FMUL.FTZ R151, R147, R150 ;  /* 0x0000009693977220 */ /* 0x000fe20000410000 */
[----:B------:R-:W-:Y:S02]  /*40f0*/  F2FP.F16.E4M3.UNPACK_B R82, R50 ;  /* 0x00000032ff52723e */ /* 0x000fe400020006ff */
[----:B------:R-:W-:Y:S01]  /*4100*/  F2FP.F16.E4M3.UNPACK_B R81, R81 ;  /* 0x00000051ff51723e */ /* 0x000fe200020006ff */
[C---:B------:R-:W-:Y:S01]  /*4110*/  FFMA.FTZ R151, R149.reuse, R148, -R151 ;  /* 0x0000009495977223 */ /* 0x040fe20000010897 */
[----:B------:R-:W-:Y:S01]  /*4120*/  FMUL.FTZ R149, R149, R150 ;  /* 0x0000009695957220 */ /* 0x000fe20000410000 */
[----:B------:R-:W-:Y:S02]  /*4130*/  F2FP.F16.E4M3.UNPACK_B R50, R50.H1 ;  /* 0x00000032ff32723e */ /* 0x000fe400030006ff */
[----:B------:R-:W-:Y:S02]  /*4140*/  HADD2.F32 R144, -RZ, R81.H0_H0 ;  /* 0x20000051ff907230 */ /* 0x000fe40000004100 */
[----:B------:R-:W-:Y:S01]  /*4150*/  FFMA.FTZ R149, R147, R148, R149 ;  /* 0x0000009493957223 */ /* 0x000fe20000010095 */
[----:B------:R-:W-:-:S02]  /*4160*/  HADD2.F32 R147, -RZ, R80.H1_H1 ;  /* 0x30000050ff937230 */ /* 0x000fc40000004100 */
[----:B------:R-:W-:Y:S02]  /*4170*/  HADD2.F32 R80, -RZ, R80.H0_H0 ;  /* 0x20000050ff507230 */ /* 0x000fe40000004100 */
[----:B------:R-:W-:Y:S02]  /*4180*/  HADD2.F32 R81, -RZ, R81.H1_H1 ;  /* 0x30000051ff517230 */ /* 0x000fe40000004100 */
[----:B------:R-:W-:-:S04]  /*4190*/  FMUL.FTZ R148, R147, R146 ;  /* 0x0000009293947220 */ /* 0x000fc80000410000 */
[CC--:B------:R-:W-:Y:S01]  /*41a0*/  FFMA.FTZ R148, R80.reuse, R51.reuse, -R148 ;  /* 0x0000003350947223 */ /* 0x0c0fe20000010894 */
[----:B------:R-:W-:Y:S01]  /*41b0*/  FMUL.FTZ R80, R80, R146 ;  /* 0x0000009250507220 */ /* 0x000fe20000410000 */
[--C-:B------:R-:W-:Y:S02]  /*41c0*/  HADD2.F32 R146, -RZ, R49.reuse.H0_H0 ;  /* 0x20000031ff927230 */ /* 0x100fe40000004100 */
[----:B------:R-:W-:Y:S02]  /*41d0*/  HADD2.F32 R49, -RZ, R49.H1_H1 ;  /* 0x30000031ff317230 */ /* 0x000fe40000004100 */
[----:B------:R-:W-:Y:S01]  /*41e0*/  FFMA.FTZ R80, R147, R51, R80 ;  /* 0x0000003393507223 */ /* 0x000fe20000010050 */
[--C-:B------:R-:W-:Y:S02]  /*41f0*/  HADD2.F32 R51, -RZ, R82.reuse.H1_H1 ;  /* 0x30000052ff337230 */ /* 0x100fe40000004100 */
[----:B------:R-:W-:Y:S02]  /*4200*/  HADD2.F32 R82, -RZ, R82.H0_H0 ;  /* 0x20000052ff527230 */ /* 0x000fe40000004100 */
[----:B------:R-:W-:-:S02]  /*4210*/  HADD2.F32 R147, -RZ, R143.H1_H1 ;  /* 0x3000008fff937230 */ /* 0x000fc40000004100 */
[CC--:B------:R-:W-:Y:S01]  /*4220*/  FMUL.FTZ R145, R51.reuse, R146.reuse ;  /* 0x0000009233917220 */ /* 0x0c0fe20000410000 */
[----:B------:R-:W-:Y:S02]  /*4230*/  HADD2.F32 R143, -RZ, R143.H0_H0 ;  /* 0x2000008fff8f7230 */ /* 0x000fe40000004100 */
[----:B------:R-:W-:Y:S01]  /*4240*/  FMUL.FTZ R146, R82, R146 ;  /* 0x0000009252927220 */ /* 0x000fe20000410000 */
[----:B------:R-:W-:Y:S01]  /*4250*/  F2FP.SATFINITE.E4M3.F32.PACK_AB_MERGE_C R80, R80, R148, RZ ;  /* 0x000000945050723e */ /* 0x000fe200048070ff */
[-C--:B------:R-:W-:Y:S02]  /*4260*/  FFMA.FTZ R145, R82, R144.reuse, -R145 ;  /* 0x0000009052917223 */ /* 0x080fe40000010891 */
[----:B------:R-:W-:Y:S01]  /*4270*/  FFMA.FTZ R146, R51, R144, R146 ;  /* 0x0000009033927223 */ /* 0x000fe20000010092 */
[--C-:B------:R-:W-:Y:S01]  /*4280*/  HADD2.F32 R51, -RZ, R50.reuse.H1_H1 ;  /* 0x30000032ff337230 */ /* 0x100fe20000004100 */
[----:B------:R-:W-:Y:S01]  /*4290*/  F2FP.SATFINITE.E4M3.F32.PACK_AB_MERGE_C R80, R149, R151, R80 ;  /* 0x000000979550723e */ /* 0x000fe20004807050 */
[----:B------:R-:W-:-:S03]  /*42a0*/  HADD2.F32 R50, -RZ, R50.H0_H0 ;  /* 0x20000032ff327230 */ /* 0x000fc60000004100 */
[CC--:B------:R-:W-:Y:S02]  /*42b0*/  FMUL.FTZ R82, R51.reuse, R49.reuse ;  /* 0x0000003133527220 */ /* 0x0c0fe40000410000 */
[C---:B------:R-:W-:Y:S02]  /*42c0*/  FMUL.FTZ R144, R50.reuse, R49 ;  /* 0x0000003132907220 */ /* 0x040fe40000410000 */
[-C--:B------:R-:W-:Y:S01]  /*42d0*/  FFMA.FTZ R49, R50, R81.reuse, -R82 ;  /* 0x0000005132317223 */ /* 0x080fe20000010852 */
[----:B------:R-:W-:Y:S01]  /*42e0*/  F2FP.F16.E4M3.UNPACK_B R82, R48.H1 ;  /* 0x00000030ff52723e */ /* 0x000fe200030006ff */
[----:B------:R-:W-:Y:S01]  /*42f0*/  FFMA.FTZ R50, R51, R81, R144 ;  /* 0x0000005133327223 */ /* 0x000fe20000010090 */
[--C-:B------:R-:W-:Y:S02]  /*4300*/  HADD2.F32 R81, -RZ, R142.reuse.H1_H1 ;  /* 0x3000008eff517230 */ /* 0x100fe40000004100 */
[----:B------:R-:W-:Y:S02]  /*4310*/  HADD2.F32 R142, -RZ, R142.H0_H0 ;  /* 0x2000008eff8e7230 */ /* 0x000fe40000004100 */
[--C-:B------:R-:W-:Y:S01]  /*4320*/  HADD2.F32 R51, -RZ, R82.reuse.H1_H1 ;  /* 0x30000052ff337230 */ /* 0x100fe20000004100 */
[----:B------:R-:W-:Y:S01]  /*4330*/  F2FP.SATFINITE.E4M3.F32.PACK_AB_MERGE_C R49, R50, R49, RZ ;  /* 0x000000313231723e */ /* 0x000fe200048070ff */
[----:B------:R-:W-:-:S03]  /*4340*/  HADD2.F32 R82, -RZ, R82.H0_H0 ;  /* 0x20000052ff527230 */ /* 0x000fc60000004100 */
[C---:B------:R-:W-:Y:S01]  /*4350*/  FMUL.FTZ R144, R51.reuse, R147 ;  /* 0x0000009333907220 */ /* 0x040fe20000410000 */
[----:B------:R-:W-:Y:S01]  /*4360*/  F2FP.SATFINITE.E4M3.F32.PACK_AB_MERGE_C R145, R146, R145, R49 ;  /* 0x000000919291723e */ /* 0x000fe20004807031 */
[C---:B------:R-:W-:Y:S01]  /*4370*/  FMUL.FTZ R147, R82.reuse, R147 ;  /* 0x0000009352937220 */ /* 0x040fe20000410000 */
[----:B------:R-:W-:Y:S02]  /*4380*/  IMAD.MOV.U32 R49, RZ, RZ, R83 ;  /* 0x000000ffff317224 */ /* 0x000fe400078e0053 */
[-C--:B------:R-:W-:Y:S01]  /*4390*/  FFMA.FTZ R144, R82, R81.reuse, -R144 ;  /* 0x0000005152907223 */ /* 0x080fe20000010890 */
[----:B------:R-:W-:Y:S01]  /*43a0*/  FFMA.FTZ R147, R51, R81, R147 ;  /* 0x0000005133937223 */ /* 0x000fe20000010093 */
[----:B------:R-:W-:Y:S01]  /*43b0*/  F2FP.F16.E4M3.UNPACK_B R51, R48 ;  /* 0x00000030ff33723e */ /* 0x000fe200020006ff */
[----:B------:R-:W-:-:S03]  /*43c0*/  IMAD.MOV.U32 R50, RZ, RZ, R145 ;  /* 0x000000ffff327224 */ /* 0x000fc600078e0091 */
[----:B------:R-:W-:Y:S01]  /*43d0*/  F2FP.SATFINITE.E4M3.F32.PACK_AB_MERGE_C R144, R147, R144, RZ ;  /* 0x000000909390723e */ /* 0x000fe200048070ff */
[--C-:B------:R-:W-:Y:S02]  /*43e0*/  HADD2.F32 R48, -RZ, R51.reuse.H1_H1 ;  /* 0x30000033ff307230 */ /* 0x100fe40000004100 */
[----:B------:R-:W-:-:S03]  /*43f0*/  HADD2.F32 R51, -RZ, R51.H0_H0 ;  /* 0x20000033ff337230 */ /* 0x000fc60000004100 */
[CC--:B------:R-:W-:Y:S02]  /*4400*/  FMUL.FTZ R81, R48.reuse, R143.reuse ;  /* 0x0000008f30517220 */ /* 0x0c0fe40000410000 */
[C---:B------:R-:W-:Y:S02]  /*4410*/  FMUL.FTZ R143, R51.reuse, R143 ;  /* 0x0000008f338f7220 */ /* 0x040fe40000410000 */
[-C--:B------:R-:W-:Y:S01]  /*4420*/  FFMA.FTZ R81, R51, R142.reuse, -R81 ;  /* 0x0000008e33517223 */ /* 0x080fe20000010851 */
[----:B------:R-:W-:Y:S02]  /*4430*/  IMAD.MOV.U32 R51, RZ, RZ, R80 ;  /* 0x000000ffff337224 */ /* 0x000fe400078e0050 */
[----:B------:R-:W-:-:S05]  /*4440*/  FFMA.FTZ R143, R48, R142, R143 ;  /* 0x0000008e308f7223 */ /* 0x000fca000001008f */
[----:B------:R-:W-:-:S04]  /*4450*/  F2FP.SATFINITE.E4M3.F32.PACK_AB_MERGE_C R81, R143, R81, R144 ;  /* 0x000000518f51723e */ /* 0x000fc80004807090 */
[----:B------:R-:W-:-:S07]  /*4460*/  MOV R48, R81 ;  /* 0x0000005100307202 */ /* 0x000fce0000000f00 */
.L_x_370:
[----:B------:R-:W-:Y:S05]  /*4470*/  BSYNC B3 ;  /* 0x0000000000037941 */ /* 0x000fea0003800000 */
.L_x_369:
[----:B------:R-:W-:Y:S02]  /*4480*/  ULDC.64 UR4, c[0x0][0x2e8] ;  /* 0x0000ba0000047ab9 */ /* 0x000fe40000000a00 */
[----:B------:R-:W-:-:S04]  /*4490*/  IADD3 R80, P2, P6, R141, UR4, R102 ;  /* 0x000000048d507c10 */ /* 0x000fc8000fe5e066 */
[----:B------:R-:W-:-:S05]  /*44a0*/  IADD3.X R81, R138, UR5, R42, P2, P6 ;  /* 0x000000058a517c10 */ /* 0x000fca00097ec42a */
[----:B--2---:R2:W-:Y:S04]  /*44b0*/  STG.E.128 desc[UR42][R80.64], R48 ;  /* 0x0000003050007986 */ /* 0x0045e8000c101d2a */
.L_x_368:
[----:B------:R-:W-:Y:S05]  /*44c0*/  BSYNC B2 ;  /* 0x0000000000027941 */ /* 0x000fea0003800000 */
.L_x_367:
[----:B------:R-:W-:Y:S05]  /*44d0*/  @P1 BRA `(.L_x_366) ;  /* 0x0000000400e01947 */ /* 0x000fea0003800000 */
[----:B0-2---:R0:W2:Y:S01]  /*44e0*/  LDS.128 R48, [R113+0x2c400] ;  /* 0x02c4000071307984 */ /* 0x0050a20000000c00 */
[----:B------:R-:W-:Y:S01]  /*44f0*/  ISETP.GE.AND P2, PT, R233, R84, PT ;  /* 0x00000054e900720c */ /* 0x000fe20003f46270 */
[----:B------:R-:W-:-:S12]  /*4500*/  BSSY B2, `(.L_x_371) ;  /* 0x0000071000027945 */ /* 0x000fd80003800000 */
[----:B0-----:R-:W-:Y:S05]  /*4510*/  @P2 BRA `(.L_x_372) ;  /* 0x0000000400bc2947 */ /* 0x001fea0003800000 */
[--C-:B------:R-:W-:Y:S02]  /*4520*/  SHF.R.U32.HI R80, RZ, 0x8, R77.reuse ;  /* 0x00000008ff507819 */ /* 0x100fe4000001164d */
[--C-:B------:R-:W-:Y:S02]  /*4530*/  SHF.R.U32.HI R81, RZ, 0x18, R77.reuse ;  /* 0x00000018ff517819 */ /* 0x100fe4000001164d */
[----:B------:R-:W-:Y:S01]  /*4540*/  LOP3.LUT R78, R77, 0xff, RZ, 0xc0, !PT ;  /* 0x000000ff4d4e7812 */ /* 0x000fe200078ec0ff */
[----:B------:R-:W-:Y:S01]  /*4550*/  IMAD.SHL.U32 R80, R80, 0x100, RZ ;  /* 0x0000010050507824 */ /* 0x000fe200078e00ff */
[----:B------:R-:W-:Y:S02]  /*4560*/  SHF.R.U32.HI R77, RZ, 0x10, R77 ;  /* 0x00000010ff4d7819 */ /* 0x000fe4000001164d */
[----:B------:R-:W-:Y:S02]  /*4570*/  PRMT R78, R81, 0x654, R78 ;  /* 0x00000654514e7816 */ /* 0x000fe4000000004e */
[----:B------:R-:W-:Y:S01]  /*4580*/  SHF.R.U32.HI R82, RZ, 0x18, R79 ;  /* 0x00000018ff527819 */ /* 0x000fe2000001164f */
[----:B------:R-:W-:Y:S01]  /*4590*/  IMAD.U32 R77, R77, 0x10000, RZ ;  /* 0x000100004d4d7824 */ /* 0x000fe200078e00ff */
[----:B------:R-:W-:-:S02]  /*45a0*/  LOP3.LUT R78, R78, 0xff00, R80, 0xf8, !PT ;  /* 0x0000ff004e4e7812 */ /* 0x000fc400078ef850 */
[----:B------:R-:W-:Y:S02]  /*45b0*/  LOP3.LUT R83, R79, 0xff, RZ, 0xc0, !PT ;  /* 0x000000ff4f537812 */ /* 0x000fe400078ec0ff */
[----:B------:R-:W-:Y:S02]  /*45c0*/  SHF.R.U32.HI R142, RZ, 0x8, R79 ;  /* 0x00000008ff8e7819 */ /* 0x000fe4000001164f */
[----:B------:R-:W-:Y:S02]  /*45d0*/  LOP3.LUT R77, R78, 0xff0000, R77, 0xf8, !PT ;  /* 0x00ff00004e4d7812 */ /* 0x000fe400078ef84d */
[----:B------:R-:W-:Y:S02]  /*45e0*/  PRMT R82, R82, 0x654, R83 ;  /* 0x0000065452527816 */ /* 0x000fe40000000053 */
[----:B------:R-:W-:Y:S02]  /*45f0*/  SHF.L.U32 R142, R142, 0x8, RZ ;  /* 0x000000088e8e7819 */ /* 0x000fe400000006ff */
[----:B------:R-:W-:-:S02]  /*4600*/  F2FP.F16.E4M3.UNPACK_B R78, R140.H1 ;  /* 0x0000008cff4e723e */ /* 0x000fc400030006ff */
[----:B--2---:R-:W-:Y:S02]  /*4610*/  F2FP.F16.E4M3.UNPACK_B R80, R49 ;  /* 0x00000031ff50723e */ /* 0x004fe400020006ff */
[----:B------:R-:W-:Y:S02]  /*4620*/  SHF.R.U32.HI R76, RZ, 0x10, R79 ;  /* 0x00000010ff4c7819 */ /* 0x000fe4000001164f */
        /* <DEDUP_REMOVED lines=79> */
[----:B------:R-:W-:Y:S01]  /*4b20*/  MOV R49, R79 ;  /* 0x0000004f00317202 */ /* 0x000fe20000000f00 */
[-C--:B------:R-:W-:Y:S02]  /*4b30*/  FFMA.FTZ R80, R78, R77.reuse, -R80 ;  /* 0x0000004d4e507223 */ /* 0x080fe40000010850 */
        /* <DEDUP_REMOVED lines=11> */
[----:B------:R-:W-:-:S05]  /*4bf0*/  F2FP.SATFINITE.E4M3.F32.PACK_AB_MERGE_C R77, R140, R77, R80 ;  /* 0x0000004d8c4d723e */ /* 0x000fca0004807050 */
[----:B------:R-:W-:-:S07]  /*4c00*/  IMAD.MOV.U32 R48, RZ, RZ, R77 ;  /* 0x000000ffff307224 */ /* 0x000fce00078e004d */
.L_x_372:
[----:B------:R-:W-:Y:S05]  /*4c10*/  BSYNC B2 ;  /* 0x0000000000027941 */ /* 0x000fea0003800000 */
.L_x_371:
[----:B------:R-:W-:Y:S02]  /*4c20*/  ULDC.64 UR4, c[0x0][0x2e8] ;  /* 0x0000ba0000047ab9 */ /* 0x000fe40000000a00 */
[----:B------:R-:W-:-:S04]  /*4c30*/  IADD3 R76, P2, P6, R43, UR4, R141 ;  /* 0x000000042b4c7c10 */ /* 0x000fc8000fe5e08d */
[----:B------:R-:W-:-:S05]  /*4c40*/  IADD3.X R77, R105, UR5, R138, P2, P6 ;  /* 0x00000005694d7c10 */ /* 0x000fca00097ec48a */
[----:B--2---:R3:W-:Y:S04]  /*4c50*/  STG.E.128 desc[UR42][R76.64], R48 ;  /* 0x000000304c007986 */ /* 0x0047e8000c101d2a */
.L_x_366:
[----:B------:R-:W-:Y:S05]  /*4c60*/  BSYNC B1 ;  /* 0x0000000000017941 */ /* 0x000fea0003800000 */
.L_x_365:
[----:B------:R-:W-:Y:S04]  /*4c70*/  BSSY B1, `(.L_x_373) ;  /* 0x00000f4000017945 */ /* 0x000fe80003800000 */
[----:B------:R-:W-:Y:S05]  /*4c80*/  @P3 BRA `(.L_x_374) ;  /* 0x0000000c00c83947 */ /* 0x000fea0003800000 */
[----:B---3--:R-:W-:Y:S01]  /*4c90*/  IADD3 R77, P2, P3, R128, R120, R16 ;  /* 0x00000078804d7210 */ /* 0x008fe20007b5e010 */
[----:B------:R-:W-:Y:S03]  /*4ca0*/  BSSY B2, `(.L_x_375) ;  /* 0x000007a000027945 */ /* 0x000fe60003800000 */
[----:B------:R-:W-:Y:S01]  /*4cb0*/  IADD3.X R76, R4, R85, R17, P2, P3 ;  /* 0x00000055044c7210 */ /* 0x000fe200017e6411 */
[----:B------:R-:W-:Y:S08]  /*4cc0*/  @P0 BRA `(.L_x_376) ;  /* 0x0000000400dc0947 */ /* 0x000ff00003800000 */
        /* <DEDUP_REMOVED lines=10> */
[----:B------:R-:W-:-:S02]  /*4d70*/  SHF.R.U32.HI R82, RZ, 0x8, R75 ;  /* 0x00000008ff527819 */ /* 0x000fc4000001164b */
[----:B------:R-:W-:Y:S02]  /*4d80*/  LOP3.LUT R74, R74, 0xff00, R78, 0xf8, !PT ;  /* 0x0000ff004a4a7812 */ /* 0x000fe400078ef84e */
[----:B------:R-:W-:Y:S01]  /*4d90*/  SHF.L.U32 R73, R73, 0x10, RZ ;  /* 0x0000001049497819 */ /* 0x000fe200000006ff */
[----:B------:R-:W-:Y:S01]  /*4da0*/  IMAD.SHL.U32 R82, R82, 0x100, RZ ;  /* 0x0000010052527824 */ /* 0x000fe200078e00ff */
[----:B------:R-:W-:Y:S02]  /*4db0*/  SHF.R.U32.HI R80, RZ, 0x18, R75 ;  /* 0x00000018ff507819 */ /* 0x000fe4000001164b */
[----:B------:R-:W-:Y:S02]  /*4dc0*/  LOP3.LUT R81, R75, 0xff, RZ, 0xc0, !PT ;  /* 0x000000ff4b517812 */ /* 0x000fe400078ec0ff */
[----:B------:R-:W-:Y:S02]  /*4dd0*/  LOP3.LUT R73, R74, 0xff0000, R73, 0xf8, !PT ;  /* 0x00ff00004a497812 */ /* 0x000fe400078ef849 */
[----:B------:R-:W-:-:S02]  /*4de0*/  PRMT R80, R80, 0x654, R81 ;  /* 0x0000065450507816 */ /* 0x000fc40000000051 */
[----:B------:R-:W-:Y:S02]  /*4df0*/  F2FP.F16.E4M3.UNPACK_B R74, R137.H1 ;  /* 0x00000089ff4a723e */ /* 0x000fe400030006ff */
        /* <DEDUP_REMOVED lines=65> */
[--C-:B------:R-:W-:Y:S02]  /*5210*/  HADD2.F32 R51, -RZ, R50.reuse.H1_H1 ;  /* 0x30000032ff337230 */ /* 0x100fe40000004100 */
        /* <DEDUP_REMOVED lines=15> */
[----:B------:R-:W-:Y:S01]  /*5310*/  FFMA.FTZ R78, R74, R73, -R78 ;  /* 0x000000494a4e7223 */ /* 0x000fe2000001084e */
[----:B------:R-:W-:Y:S01]  /*5320*/  MOV R50, R79 ;  /* 0x0000004f00327202 */ /* 0x000fe20000000f00 */
[----:B------:R-:W-:Y:S01]  /*5330*/  FFMA.FTZ R81, R51, R73, R81 ;  /* 0x0000004933517223 */ /* 0x000fe20000010051 */
[----:B------:R-:W-:-:S04]  /*5340*/  F2FP.F16.E4M3.UNPACK_B R51, R48 ;  /* 0x00000030ff33723e */ /* 0x000fc800020006ff */
[----:B------:R-:W-:Y:S01]  /*5350*/  F2FP.SATFINITE.E4M3.F32.PACK_AB_MERGE_C R78, R81, R78, RZ ;  /* 0x0000004e514e723e */ /* 0x000fe200048070ff */
[--C-:B------:R-:W-:Y:S02]  /*5360*/  HADD2.F32 R48, -RZ, R51.reuse.H1_H1 ;  /* 0x30000033ff307230 */ /* 0x100fe40000004100 */
[----:B------:R-:W-:-:S03]  /*5370*/  HADD2.F32 R51, -RZ, R51.H0_H0 ;  /* 0x20000033ff337230 */ /* 0x000fc60000004100 */
[CC--:B------:R-:W-:Y:S02]  /*5380*/  FMUL.FTZ R73, R48.reuse, R137.reuse ;  /* 0x0000008930497220 */ /* 0x0c0fe40000410000 */
[C---:B------:R-:W-:Y:S02]  /*5390*/  FMUL.FTZ R137, R51.reuse, R137 ;  /* 0x0000008933897220 */ /* 0x040fe40000410000 */
[-C--:B------:R-:W-:Y:S01]  /*53a0*/  FFMA.FTZ R73, R51, R136.reuse, -R73 ;  /* 0x0000008833497223 */ /* 0x080fe20000010849 */
[----:B------:R-:W-:Y:S01]  /*53b0*/  F2FP.SATFINITE.E4M3.F32.PACK_AB_MERGE_C R51, R83, R139, R72 ;  /* 0x0000008b5333723e */ /* 0x000fe20004807048 */
[----:B------:R-:W-:-:S05]  /*53c0*/  FFMA.FTZ R137, R48, R136, R137 ;  /* 0x0000008830897223 */ /* 0x000fca0000010089 */
[----:B------:R-:W-:-:S05]  /*53d0*/  F2FP.SATFINITE.E4M3.F32.PACK_AB_MERGE_C R73, R137, R73, R78 ;  /* 0x000000498949723e */ /* 0x000fca000480704e */
[----:B------:R-:W-:-:S07]  /*53e0*/  IMAD.MOV.U32 R48, RZ, RZ, R73 ;  /* 0x000000ffff307224 */ /* 0x000fce00078e0049 */
.L_x_378:
[----:B------:R-:W-:Y:S05]  /*53f0*/  BSYNC B3 ;  /* 0x0000000000037941 */ /* 0x000fea0003800000 */
.L_x_377:
[----:B------:R-:W-:Y:S02]  /*5400*/  ULDC.64 UR4, c[0x0][0x2e8] ;  /* 0x0000ba0000047ab9 */ /* 0x000fe40000000a00 */
[----:B------:R-:W-:-:S04]  /*5410*/  IADD3 R72, P2, P3, R77, UR4, R102 ;  /* 0x000000044d487c10 */ /* 0x000fc8000fb5e066 */
[----:B------:R-:W-:-:S05]  /*5420*/  IADD3.X R73, R76, UR5, R42, P2, P3 ;  /* 0x000000054c497c10 */ /* 0x000fca00097e642a */
[----:B--2---:R3:W-:Y:S04]  /*5430*/  STG.E.128 desc[UR42][R72.64], R48 ;  /* 0x0000003048007986 */ /* 0x0047e8000c101d2a */
.L_x_376:
[----:B------:R-:W-:Y:S05]  /*5440*/  BSYNC B2 ;  /* 0x0000000000027941 */ /* 0x000fea0003800000 */
.L_x_375:
[----:B------:R-:W-:Y:S05]  /*5450*/  @P1 BRA `(.L_x_374) ;  /* 0x0000000400d41947 */ /* 0x000fea0003800000 */
[----:B0-23--:R0:W2:Y:S01]  /*5460*/  LDS.128 R48, [R113+0x2d400] ;  /* 0x02d4000071307984 */ /* 0x00d0a20000000c00 */
[----:B------:R-:W-:Y:S01]  /*5470*/  ISETP.GE.AND P2, PT, R233, R84, PT ;  /* 0x00000054e900720c */ /* 0x000fe20003f46270 */
[----:B------:R-:W-:-:S12]  /*5480*/  BSSY B2, `(.L_x_379) ;  /* 0x000006e000027945 */ /* 0x000fd80003800000 */
[----:B0-----:R-:W-:Y:S05]  /*5490*/  @P2 BRA `(.L_x_380) ;  /* 0x0000000400b02947 */ /* 0x001fea0003800000 */
[--C-:B------:R-:W-:Y:S02]  /*54a0*/  SHF.R.U32.HI R72, RZ, 0x8, R69.reuse ;  /* 0x00000008ff487819 */ /* 0x100fe40000011645 */
[--C-:B------:R-:W-:Y:S02]  /*54b0*/  SHF.R.U32.HI R70, RZ, 0x10, R69.reuse ;  /* 0x00000010ff467819 */ /* 0x100fe40000011645 */
[----:B------:R-:W-:Y:S01]  /*54c0*/  LOP3.LUT R73, R69, 0xff, RZ, 0xc0, !PT ;  /* 0x000000ff45497812 */ /* 0x000fe200078ec0ff */
[----:B------:R-:W-:Y:S01]  /*54d0*/  IMAD.SHL.U32 R72, R72, 0x100, RZ ;  /* 0x0000010048487824 */ /* 0x000fe200078e00ff */
[----:B------:R-:W-:Y:S01]  /*54e0*/  SHF.R.U32.HI R69, RZ, 0x18, R69 ;  /* 0x00000018ff457819 */ /* 0x000fe20000011645 */
[----:B------:R-:W-:Y:S01]  /*54f0*/  IMAD.U32 R70, R70, 0x10000, RZ ;  /* 0x0001000046467824 */ /* 0x000fe200078e00ff */
[----:B------:R-:W-:Y:S02]  /*5500*/  SHF.R.U32.HI R74, RZ, 0x8, R71 ;  /* 0x00000008ff4a7819 */ /* 0x000fe40000011647 */
[----:B------:R-:W-:-:S02]  /*5510*/  PRMT R69, R69, 0x654, R73 ;  /* 0x0000065445457816 */ /* 0x000fc40000000049 */
[--C-:B------:R-:W-:Y:S01]  /*5520*/  SHF.R.U32.HI R68, RZ, 0x10, R71.reuse ;  /* 0x00000010ff447819 */ /* 0x100fe20000011647 */
[----:B------:R-:W-:Y:S01]  /*5530*/  IMAD.SHL.U32 R74, R74, 0x100, RZ ;  /* 0x000001004a4a7824 */ /* 0x000fe200078e00ff */
[----:B------:R-:W-:Y:S02]  /*5540*/  LOP3.LUT R75, R71, 0xff, RZ, 0xc0, !PT ;  /* 0x000000ff474b7812 */ /* 0x000fe400078ec0ff */
[----:B------:R-:W-:Y:S02]  /*5550*/  LOP3.LUT R69, R69, 0xff00, R72, 0xf8, !PT ;  /* 0x0000ff0045457812 */ /* 0x000fe400078ef848 */
[----:B------:R-:W-:Y:S02]  /*5560*/  SHF.R.U32.HI R71, RZ, 0x18, R71 ;  /* 0x00000018ff477819 */ /* 0x000fe40000011647 */
[----:B------:R-:W-:Y:S02]  /*5570*/  LOP3.LUT R69, R69, 0xff0000, R70, 0xf8, !PT ;  /* 0x00ff000045457812 */ /* 0x000fe400078ef846 */
[----:B------:R-:W-:-:S02]  /*5580*/  PRMT R71, R71, 0x654, R75 ;  /* 0x0000065447477816 */ /* 0x000fc4000000004b */
        /* <DEDUP_REMOVED lines=23> */
[----:B------:R-:W-:Y:S01]  /*5700*/  IMAD.U32 R49, R68, 0x10000, RZ ;  /* 0x0001000044317824 */ /* 0x000fe200078e00ff */
[----:B------:R-:W-:Y:S02]  /*5710*/  MOV R68, R51 ;  /* 0x0000003300447202 */ /* 0x000fe40000000f00 */
        /* <DEDUP_REMOVED lines=67> */
[----:B------:R-:W-:-:S07]  /*5b50*/  F2FP.SATFINITE.E4M3.F32.PACK_AB_MERGE_C R48, R48, R69, R72 ;  /* 0x000000453030723e */ /* 0x000fce0004807048 */
.L_x_380:
[----:B------:R-:W-:Y:S05]  /*5b60*/  BSYNC B2 ;  /* 0x0000000000027941 */ /* 0x000fea0003800000 */
.L_x_379:
[----:B------:R-:W-:Y:S02]  /*5b70*/  ULDC.64 UR4, c[0x0][0x2e8] ;  /* 0x0000ba0000047ab9 */ /* 0x000fe40000000a00 */
[----:B------:R-:W-:-:S04]  /*5b80*/  IADD3 R68, P2, P3, R43, UR4, R77 ;  /* 0x000000042b447c10 */ /* 0x000fc8000fb5e04d */
[----:B------:R-:W-:-:S05]  /*5b90*/  IADD3.X R69, R105, UR5, R76, P2, P3 ;  /* 0x0000000569457c10 */ /* 0x000fca00097e644c */
[----:B--2---:R4:W-:Y:S04]  /*5ba0*/  STG.E.128 desc[UR42][R68.64], R48 ;  /* 0x0000003044007986 */ /* 0x0049e8000c101d2a */
.L_x_374:
[----:B------:R-:W-:Y:S05]  /*5bb0*/  BSYNC B1 ;  /* 0x0000000000017941 */ /* 0x000fea0003800000 */
.L_x_373:
[----:B0-234-:R-:W2:Y:S01]  /*5bc0*/  LDL R48, [R1+0x10] ;  /* 0x0000100001307983 */ /* 0x01dea20000100800 */
[----:B------:R-:W-:Y:S01]  /*5bd0*/  BSSY B1, `(.L_x_381) ;  /* 0x00000f7000017945 */ /* 0x000fe20003800000 */
[----:B--2---:R-:W-:-:S13]  /*5be0*/  LOP3.LUT P2, RZ, R48, 0x1, RZ, 0xc0, !PT ;  /* 0x0000000130ff7812 */ /* 0x004fda000784c0ff */
[----:B------:R-:W-:Y:S05]  /*5bf0*/  @P2 BRA `(.L_x_382) ;  /* 0x0000000c00d02947 */ /* 0x000fea0003800000 */
[----:B------:R-:W-:Y:S01]  /*5c00*/  IADD3 R69, P2, P3, R3, R120, R16 ;  /* 0x0000007803457210 */ /* 0x000fe20007b5e010 */
[----:B------:R-:W-:Y:S03]  /*5c10*/  BSSY B2, `(.L_x_383) ;  /* 0x0000079000027945 */ /* 0x000fe60003800000 */
[----:B------:R-:W-:Y:S01]  /*5c20*/  IADD3.X R68, R33, R85, R17, P2, P3 ;  /* 0x0000005521447210 */ /* 0x000fe200017e6411 */
[----:B------:R-:W-:Y:S08]  /*5c30*/  @P0 BRA `(.L_x_384) ;  /* 0x0000000400d80947 */ /* 0x000ff00003800000 */
[----:B------:R0:W2:Y:S01]  /*5c40*/  LDS.128 R48, [R113+0x2a400] ;  /* 0x02a4000071307984 */ /* 0x0000a20000000c00 */
[----:B------:R-:W-:Y:S01]  /*5c50*/  ISETP.GE.AND P2, PT, R18, R84, PT ;  /* 0x000000541200720c */ /* 0x000fe20003f46270 */
[----:B------:R-:W-:-:S12]  /*5c60*/  BSSY B3, `(.L_x_385) ;  /* 0x000006f000037945 */ /* 0x000fd80003800000 */
[----:B0-----:R-:W-:Y:S05]  /*5c70*/  @P2 BRA `(.L_x_386) ;  /* 0x0000000400b42947 */ /* 0x001fea0003800000 */
[----:B------:R-:W-:Y:S02]  /*5c80*/  SHF.R.U32.HI R64, RZ, 0x8, R65 ;  /* 0x00000008ff407819 */ /* 0x000fe40000011641 */
[----:B------:R-:W-:Y:S02]  /*5c90*/  LOP3.LUT R71, R67, 0xff, RZ, 0xc0, !PT ;  /* 0x000000ff43477812 */ /* 0x000fe400078ec0ff */
[--C-:B------:R-:W-:Y:S01]  /*5ca0*/  SHF.R.U32.HI R72, RZ, 0x18, R67.reuse ;  /* 0x00000018ff487819 */ /* 0x100fe20000011643 */
[----:B------:R-:W-:Y:S01]  /*5cb0*/  IMAD.SHL.U32 R64, R64, 0x100, RZ ;  /* 0x0000010040407824 */ /* 0x000fe200078e00ff */
[----:B------:R-:W-:Y:S02]  /*5cc0*/  SHF.R.U32.HI R73, RZ, 0x8, R67 ;  /* 0x00000008ff497819 */ /* 0x000fe40000011643 */
[----:B------:R-:W-:Y:S02]  /*5cd0*/  LOP3.LUT R70, R65, 0xff, RZ, 0xc0, !PT ;  /* 0x000000ff41467812 */ /* 0x000fe400078ec0ff */
[----:B------:R-:W-:-:S02]  /*5ce0*/  SHF.R.U32.HI R75, RZ, 0x18, R65 ;  /* 0x00000018ff4b7819 */ /* 0x000fc40000011641 */
[----:B------:R-:W-:Y:S02]  /*5cf0*/  SHF.R.U32.HI R66, RZ, 0x10, R65 ;  /* 0x00000010ff427819 */ /* 0x000fe40000011641 */
[----:B------:R-:W-:Y:S02]  /*5d00*/  SHF.R.U32.HI R65, RZ, 0x10, R67 ;  /* 0x00000010ff417819 */ /* 0x000fe40000011643 */
[----:B------:R-:W-:Y:S01]  /*5d10*/  PRMT R72, R72, 0x654, R71 ;  /* 0x0000065448487816 */ /* 0x000fe20000000047 */
[----:B------:R-:W-:Y:S01]  /*5d20*/  IMAD.SHL.U32 R71, R73, 0x100, RZ ;  /* 0x0000010049477824 */ /* 0x000fe200078e00ff */
[----:B------:R-:W-:Y:S01]  /*5d30*/  PRMT R67, R75, 0x654, R70 ;  /* 0x000006544b437816 */ /* 0x000fe20000000046 */
[----:B--2---:R-:W-:Y:S01]  /*5d40*/  IMAD.MOV.U32 R73, RZ, RZ, R49 ;  /* 0x000000ffff497224 */ /* 0x004fe200078e0031 */
[----:B------:R-:W-:Y:S02]  /*5d50*/  F2FP.F16.E4M3.UNPACK_B R49, R132.H1 ;  /* 0x00000084ff31723e */ /* 0x000fe400030006ff */
[----:B------:R-:W-:-:S02]  /*5d60*/  LOP3.LUT R70, R67, 0xff00, R64, 0xf8, !PT ;  /* 0x0000ff0043467812 */ /* 0x000fc400078ef840 */
[----:B------:R-:W-:Y:S01]  /*5d70*/  LOP3.LUT R67, R72, 0xff00, R71, 0xf8, !PT ;  /* 0x0000ff0048437812 */ /* 0x000fe200078ef847 */
[--C-:B------:R-:W-:Y:S01]  /*5d80*/  HADD2.F32 R74, -RZ, R49.reuse.H0_H0 ;  /* 0x20000031ff4a7230 */ /* 0x100fe20000004100 */
[----:B------:R-:W-:Y:S01]  /*5d90*/  F2FP.F16.E4M3.UNPACK_B R64, R133.H1 ;  /* 0x00000085ff40723e */ /* 0x000fe200030006ff */
[----:B------:R-:W-:Y:S01]  /*5da0*/  HADD2.F32 R49, -RZ, R49.H1_H1 ;  /* 0x30000031ff317230 */ /* 0x000fe20000004100 */
[----:B------:R-:W-:Y:S02]  /*5db0*/  F2FP.F16.E4M3.UNPACK_B R72, R73 ;  /* 0x00000049ff48723e */ /* 0x000fe400020006ff */
[----:B------:R-:W-:Y:S01]  /*5dc0*/  F2FP.F16.E4M3.UNPACK_B R78, R51.H1 ;  /* 0x00000033ff4e723e */ /* 0x000fe200030006ff */
[----:B------:R-:W-:Y:S01]  /*5dd0*/  HADD2.F32 R76, -RZ, R64.H0_H0 ;  /* 0x20000040ff4c7230 */ /* 0x000fe20000004100 */
[----:B------:R-:W-:Y:S01]  /*5de0*/  F2FP.F16.E4M3.UNPACK_B R133, R133 ;  /* 0x00000085ff85723e */ /* 0x000fe200020006ff */
[--C-:B------:R-:W-:Y:S01]  /*5df0*/  HADD2.F32 R71, -RZ, R72.reuse.H1_H1 ;  /* 0x30000048ff477230 */ /* 0x100fe20000004100 */
[----:B------:R-:W-:Y:S01]  /*5e00*/  F2FP.F16.E4M3.UNPACK_B R132, R132 ;  /* 0x00000084ff84723e */ /* 0x000fe200020006ff */
[----:B------:R-:W-:-:S02]  /*5e10*/  HADD2.F32 R75, -RZ, R72.H0_H0 ;  /* 0x20000048ff4b7230 */ /* 0x000fc40000004100 */
[----:B------:R-:W-:Y:S02]  /*5e20*/  HADD2.F32 R64, -RZ, R64.H1_H1 ;  /* 0x30000040ff407230 */ /* 0x000fe40000004100 */
[-C--:B------:R-:W-:Y:S01]  /*5e30*/  FMUL.FTZ R72, R71, R76.reuse ;  /* 0x0000004c47487220 */ /* 0x080fe20000410000 */
[----:B------:R-:W-:-:S03]  /*5e40*/  FMUL.FTZ R76, R75, R76 ;  /* 0x0000004c4b4c7220 */ /* 0x000fc60000410000 */
[-C--:B------:R-:W-:Y:S01]  /*5e50*/  FFMA.FTZ R72, R75, R74.reuse, -R72 ;  /* 0x0000004a4b487223 */ /* 0x080fe20000010848 */
[----:B------:R-:W-:Y:S01]  /*5e60*/  FFMA.FTZ R71, R71, R74, R76 ;  /* 0x0000004a47477223 */ /* 0x000fe2000001004c */
[----:B------:R-:W-:-:S05]  /*5e70*/  F2FP.F16.E4M3.UNPACK_B R74, R73.H1 ;  /* 0x00000049ff4a723e */ /* 0x000fca00030006ff */
[--C-:B------:R-:W-:Y:S02]  /*5e80*/  HADD2.F32 R73, -RZ, R74.reuse.H1_H1 ;  /* 0x3000004aff497230 */ /* 0x100fe40000004100 */
[----:B------:R-:W-:-:S03]  /*5e90*/  HADD2.F32 R74, -RZ, R74.H0_H0 ;  /* 0x2000004aff4a7230 */ /* 0x000fc60000004100 */
[CC--:B------:R-:W-:Y:S02]  /*5ea0*/  FMUL.FTZ R75, R73.reuse, R64.reuse ;  /* 0x00000040494b7220 */ /* 0x0c0fe40000410000 */
[C---:B------:R-:W-:Y:S02]  /*5eb0*/  FMUL.FTZ R76, R74.reuse, R64 ;  /* 0x000000404a4c7220 */ /* 0x040fe40000410000 */
[----:B------:R-:W-:Y:S01]  /*5ec0*/  FFMA.FTZ R64, R74, R49, -R75 ;  /* 0x000000314a407223 */ /* 0x000fe2000001084b */
[----:B------:R-:W-:Y:S01]  /*5ed0*/  F2FP.F16.E4M3.UNPACK_B R75, R51 ;  /* 0x00000033ff4b723e */ /* 0x000fe200020006ff */
[----:B------:R-:W-:Y:S01]  /*5ee0*/  FFMA.FTZ R49, R73, R49, R76 ;  /* 0x0000003149317223 */ /* 0x000fe2000001004c */
[----:B------:R-:W-:Y:S01]  /*5ef0*/  SHF.L.U32 R73, R66, 0x10, RZ ;  /* 0x0000001042497819 */ /* 0x000fe200000006ff */
[----:B------:R-:W-:-:S03]  /*5f00*/  IMAD.U32 R66, R65, 0x10000, RZ ;  /* 0x0001000041427824 */ /* 0x000fc600078e00ff */
[----:B------:R-:W-:Y:S01]  /*5f10*/  LOP3.LUT R65, R70, 0xff0000, R73, 0xf8, !PT ;  /* 0x00ff000046417812 */ /* 0x000fe200078ef849 */
[--C-:B------:R-:W-:Y:S01]  /*5f20*/  HADD2.F32 R73, -RZ, R75.reuse.H1_H1 ;  /* 0x3000004bff497230 */ /* 0x100fe20000004100 */
[----:B------:R-:W-:Y:S01]  /*5f30*/  LOP3.LUT R66, R67, 0xff0000, R66, 0xf8, !PT ;  /* 0x00ff000043427812 */ /* 0x000fe200078ef842 */
[----:B------:R-:W-:Y:S01]  /*5f40*/  HADD2.F32 R75, -RZ, R75.H0_H0 ;  /* 0x2000004bff4b7230 */ /* 0x000fe20000004100 */
[----:B------:R-:W-:Y:S02]  /*5f50*/  F2FP.F16.E4M3.UNPACK_B R70, R65.H1 ;  /* 0x00000041ff46723e */ /* 0x000fe400030006ff */
[----:B------:R-:W-:Y:S02]  /*5f60*/  F2FP.F16.E4M3.UNPACK_B R67, R66.H1 ;  /* 0x00000042ff43723e */ /* 0x000fe400030006ff */
[----:B------:R-:W-:Y:S01]  /*5f70*/  F2FP.SATFINITE.E4M3.F32.PACK_AB_MERGE_C R49, R49, R64, RZ ;  /* 0x000000403131723e */ /* 0x000fe200048070ff */
[----:B------:R-:W-:Y:S01]  /*5f80*/  HADD2.F32 R74, -RZ, R70.H0_H0 ;  /* 0x20000046ff4a7230 */ /* 0x000fe20000004100 */
[----:B------:R-:W-:Y:S01]  /*5f90*/  F2FP.F16.E4M3.UNPACK_B R66, R66 ;  /* 0x00000042ff42723e */ /* 0x000fe200020006ff */
[--C-:B------:R-:W-:Y:S01]  /*5fa0*/  HADD2.F32 R76, -RZ, R67.reuse.H0_H0 ;  /* 0x20000043ff4c7230 */ /* 0x100fe20000004100 */
[----:B------:R-:W-:Y:S01]  /*5fb0*/  F2FP.SATFINITE.E4M3.F32.PACK_AB_MERGE_C R49, R71, R72, R49 ;  /* 0x000000484731723e */ /* 0x000fe20004807031 */
[----:B------:R-:W-:-:S02]  /*5fc0*/  HADD2.F32 R67, -RZ, R67.H1_H1 ;  /* 0x30000043ff437230 */ /* 0x000fc40000004100 */
[----:B------:R-:W-:Y:S02]  /*5fd0*/  IMAD.MOV.U32 R64, RZ, RZ, R50 ;  /* 0x000000ffff407224 */ /* 0x000fe400078e0032 */
[-C--:B------:R-:W-:Y:S01]  /*5fe0*/  FMUL.FTZ R77, R73, R76.reuse ;  /* 0x0000004c494d7220 */ /* 0x080fe20000410000 */
[C---:B------:R-:W-:Y:S01]  /*5ff0*/  FMUL.FTZ R76, R75.reuse, R76 ;  /* 0x0000004c4b4c7220 */ /* 0x040fe20000410000 */
[----:B------:R-:W-:Y:S02]  /*6000*/  HADD2.F32 R72, -RZ, R133.H1_H1 ;  /* 0x30000085ff487230 */ /* 0x000fe40000004100 */
[-C--:B------:R-:W-:Y:S01]  /*6010*/  FFMA.FTZ R77, R75, R74.reuse, -R77 ;  /* 0x0000004a4b4d7223 */ /* 0x080fe2000001084d */
[----:B------:R-:W-:Y:S01]  /*6020*/  FFMA.FTZ R74, R73, R74, R76 ;  /* 0x0000004a494a7223 */ /* 0x000fe2000001004c */
[--C-:B------:R-:W-:Y:S02]  /*6030*/  HADD2.F32 R76, -RZ, R78.reuse.H1_H1 ;  /* 0x3000004eff4c7230 */ /* 0x100fe40000004100 */
[----:B------:R-:W-:-:S02]  /*6040*/  HADD2.F32 R78, -RZ, R78.H0_H0 ;  /* 0x2000004eff4e7230 */ /* 0x000fc40000004100 */
[----:B------:R-:W-:Y:S02]  /*6050*/  HADD2.F32 R73, -RZ, R70.H1_H1 ;  /* 0x30000046ff497230 */ /* 0x000fe40000004100 */
[-C--:B------:R-:W-:Y:S01]  /*6060*/  FMUL.FTZ R51, R76, R67.reuse ;  /* 0x000000434c337220 */ /* 0x080fe20000410000 */
[----:B------:R-:W-:Y:S01]  /*6070*/  F2FP.F16.E4M3.UNPACK_B R70, R64 ;  /* 0x00000040ff46723e */ /* 0x000fe200020006ff */
[C---:B------:R-:W-:Y:S01]  /*6080*/  FMUL.FTZ R67, R78.reuse, R67 ;  /* 0x000000434e437220 */ /* 0x040fe20000410000 */
[----:B------:R-:W-:Y:S02]  /*6090*/  HADD2.F32 R133, -RZ, R133.H0_H0 ;  /* 0x20000085ff857230 */ /* 0x000fe40000004100 */
[-C--:B------:R-:W-:Y:S01]  /*60a0*/  FFMA.FTZ R51, R78, R73.reuse, -R51 ;  /* 0x000000494e337223 */ /* 0x080fe20000010833 */
[----:B------:R-:W-:Y:S01]  /*60b0*/  FFMA.FTZ R76, R76, R73, R67 ;  /* 0x000000494c4c7223 */ /* 0x000fe20000010043 */
[----:B------:R-:W-:Y:S01]  /*60c0*/  F2FP.F16.E4M3.UNPACK_B R67, R65 ;  /* 0x00000041ff43723e */ /* 0x000fe200020006ff */
[----:B------:R-:W-:-:S02]  /*60d0*/  HADD2.F32 R50, -RZ, R70.H1_H1 ;  /* 0x30000046ff327230 */ /* 0x000fc40000004100 */
[----:B------:R-:W-:Y:S01]  /*60e0*/  HADD2.F32 R65, -RZ, R66.H0_H0 ;  /* 0x20000042ff417230 */ /* 0x000fe20000004100 */
[----:B------:R-:W-:Y:S01]  /*60f0*/  F2FP.SATFINITE.E4M3.F32.PACK_AB_MERGE_C R51, R76, R51, RZ ;  /* 0x000000334c33723e */ /* 0x000fe200048070ff */
[----:B------:R-:W-:Y:S02]  /*6100*/  HADD2.F32 R70, -RZ, R70.H0_H0 ;  /* 0x20000046ff467230 */ /* 0x000fe40000004100 */
[--C-:B------:R-:W-:Y:S02]  /*6110*/  HADD2.F32 R71, -RZ, R67.reuse.H0_H0 ;  /* 0x20000043ff477230 */ /* 0x100fe40000004100 */
[-C--:B------:R-:W-:Y:S01]  /*6120*/  FMUL.FTZ R73, R50, R65.reuse ;  /* 0x0000004132497220 */ /* 0x080fe20000410000 */
[----:B------:R-:W-:Y:S02]  /*6130*/  HADD2.F32 R67, -RZ, R67.H1_H1 ;  /* 0x30000043ff437230 */ /* 0x000fe40000004100 */
[----:B------:R-:W-:Y:S01]  /*6140*/  FMUL.FTZ R75, R70, R65 ;  /* 0x00000041464b7220 */ /* 0x000fe20000410000 */
[----:B------:R-:W-:Y:S01]  /*6150*/  F2FP.SATFINITE.E4M3.F32.PACK_AB_MERGE_C R51, R74, R77, R51 ;  /* 0x0000004d4a33723e */ /* 0x000fe20004807033 */
[-C--:B------:R-:W-:Y:S01]  /*6160*/  FFMA.FTZ R65, R70, R71.reuse, -R73 ;  /* 0x0000004746417223 */ /* 0x080fe20000010849 */
[----:B------:R-:W-:Y:S01]  /*6170*/  F2FP.F16.E4M3.UNPACK_B R70, R64.H1 ;  /* 0x00000040ff46723e */ /* 0x000fe200030006ff */
[----:B------:R-:W-:Y:S01]  /*6180*/  FFMA.FTZ R50, R50, R71, R75 ;  /* 0x0000004732327223 */ /* 0x000fe2000001004b */
[----:B------:R-:W-:-:S02]  /*6190*/  HADD2.F32 R71, -RZ, R66.H1_H1 ;  /* 0x30000042ff477230 */ /* 0x000fc40000004100 */
[----:B------:R-:W-:Y:S02]  /*61a0*/  IMAD.MOV.U32 R64, RZ, RZ, R48 ;  /* 0x000000ffff407224 */ /* 0x000fe400078e0030 */
[--C-:B------:R-:W-:Y:S02]  /*61b0*/  HADD2.F32 R66, -RZ, R70.reuse.H1_H1 ;  /* 0x30000046ff427230 */ /* 0x100fe40000004100 */
[----:B------:R-:W-:-:S03]  /*61c0*/  HADD2.F32 R70, -RZ, R70.H0_H0 ;  /* 0x20000046ff467230 */ /* 0x000fc60000004100 */
[-C--:B------:R-:W-:Y:S02]  /*61d0*/  FMUL.FTZ R73, R66, R71.reuse ;  /* 0x0000004742497220 */ /* 0x080fe40000410000 */
[C---:B------:R-:W-:Y:S02]  /*61e0*/  FMUL.FTZ R71, R70.reuse, R71 ;  /* 0x0000004746477220 */ /* 0x040fe40000410000 */
[-C--:B------:R-:W-:Y:S01]  /*61f0*/  FFMA.FTZ R48, R70, R67.reuse, -R73 ;  /* 0x0000004346307223 */ /* 0x080fe20000010849 */
[----:B------:R-:W-:Y:S02]  /*6200*/  HADD2.F32 R70, -RZ, R132.H1_H1 ;  /* 0x30000084ff467230 */ /* 0x000fe40000004100 */
[----:B------:R-:W-:Y:S01]  /*6210*/  FFMA.FTZ R67, R66, R67, R71 ;  /* 0x0000004342437223 */ /* 0x000fe20000010047 */
[----:B------:R-:W-:-:S04]  /*6220*/  F2FP.F16.E4M3.UNPACK_B R66, R64.H1 ;  /* 0x00000040ff42723e */ /* 0x000fc800030006ff */
[----:B------:R-:W-:Y:S01]  /*6230*/  F2FP.SATFINITE.E4M3.F32.PACK_AB_MERGE_C R67, R67, R48, RZ ;  /* 0x000000304343723e */ /* 0x000fe200048070ff */
[--C-:B------:R-:W-:Y:S02]  /*6240*/  HADD2.F32 R71, -RZ, R66.reuse.H1_H1 ;  /* 0x30000042ff477230 */ /* 0x100fe40000004100 */
[----:B------:R-:W-:Y:S01]  /*6250*/  HADD2.F32 R66, -RZ, R66.H0_H0 ;  /* 0x20000042ff427230 */ /* 0x000fe20000004100 */
[----:B------:R-:W-:Y:S02]  /*6260*/  F2FP.SATFINITE.E4M3.F32.PACK_AB_MERGE_C R50, R50, R65, R67 ;  /* 0x000000413232723e */ /* 0x000fe40004807043 */
[-C--:B------:R-:W-:Y:S02]  /*6270*/  FMUL.FTZ R73, R71, R72.reuse ;  /* 0x0000004847497220 */ /* 0x080fe40000410000 */
[C---:B------:R-:W-:Y:S02]  /*6280*/  FMUL.FTZ R72, R66.reuse, R72 ;  /* 0x0000004842487220 */ /* 0x040fe40000410000 */
[----:B------:R-:W-:Y:S01]  /*6290*/  FFMA.FTZ R66, R66, R70, -R73 ;  /* 0x0000004642427223 */ /* 0x000fe20000010849 */
[----:B------:R-:W-:-:S02]  /*62a0*/  HADD2.F32 R73, -RZ, R132.H0_H0 ;  /* 0x20000084ff497230 */ /* 0x000fc40000004100 */
[----:B------:R-:W-:Y:S01]  /*62b0*/  FFMA.FTZ R71, R71, R70, R72 ;  /* 0x0000004647477223 */ /* 0x000fe20000010048 */
[----:B------:R-:W-:-:S04]  /*62c0*/  F2FP.F16.E4M3.UNPACK_B R70, R64 ;  /* 0x00000040ff46723e */ /* 0x000fc800020006ff */
[----:B------:R-:W-:Y:S01]  /*62d0*/  F2FP.SATFINITE.E4M3.F32.PACK_AB_MERGE_C R66, R71, R66, RZ ;  /* 0x000000424742723e */ /* 0x000fe200048070ff */
[--C-:B------:R-:W-:Y:S02]  /*62e0*/  HADD2.F32 R64, -RZ, R70.reuse.H1_H1 ;  /* 0x30000046ff407230 */ /* 0x100fe40000004100 */
[----:B------:R-:W-:-:S03]  /*62f0*/  HADD2.F32 R70, -RZ, R70.H0_H0 ;  /* 0x20000046ff467230 */ /* 0x000fc60000004100 */
[-C--:B------:R-:W-:Y:S02]  /*6300*/  FMUL.FTZ R75, R64, R133.reuse ;  /* 0x00000085404b7220 */ /* 0x080fe40000410000 */
[C---:B------:R-:W-:Y:S02]  /*6310*/  FMUL.FTZ R133, R70.reuse, R133 ;  /* 0x0000008546857220 */ /* 0x040fe40000410000 */
[-C--:B------:R-:W-:Y:S02]  /*6320*/  FFMA.FTZ R75, R70, R73.reuse, -R75 ;  /* 0x00000049464b7223 */ /* 0x080fe4000001084b */
[----:B------:R-:W-:-:S05]  /*6330*/  FFMA.FTZ R64, R64, R73, R133 ;  /* 0x0000004940407223 */ /* 0x000fca0000010085 */
[----:B------:R-:W-:-:S07]  /*6340*/  F2FP.SATFINITE.E4M3.F32.PACK_AB_MERGE_C R48, R64, R75, R66 ;  /* 0x0000004b4030723e */ /* 0x000fce0004807042 */
.L_x_386:
[----:B------:R-:W-:Y:S05]  /*6350*/  BSYNC B3 ;  /* 0x0000000000037941 */ /* 0x000fea0003800000 */
.L_x_385:
[----:B------:R-:W-:Y:S02]  /*6360*/  ULDC.64 UR4, c[0x0][0x2e8] ;  /* 0x0000ba0000047ab9 */ /* 0x000fe40000000a00 */
[----:B------:R-:W-:-:S04]  /*6370*/  IADD3 R64, P2, P3, R69, UR4, R102 ;  /* 0x0000000445407c10 */ /* 0x000fc8000fb5e066 */
[----:B------:R-:W-:-:S05]  /*6380*/  IADD3.X R65, R68, UR5, R42, P2, P3 ;  /* 0x0000000544417c10 */ /* 0x000fca00097e642a */
[----:B--2---:R0:W-:Y:S04]  /*6390*/  STG.E.128 desc[UR42][R64.64], R48 ;  /* 0x0000003040007986 */ /* 0x0041e8000c101d2a */
.L_x_384:
[----:B------:R-:W-:Y:S05]  /*63a0*/  BSYNC B2 ;  /* 0x0000000000027941 */ /* 0x000fea0003800000 */
.L_x_383:
[----:B------:R-:W-:Y:S05]  /*63b0*/  @P1 BRA `(.L_x_382) ;  /* 0x0000000400e01947 */ /* 0x000fea0003800000 */
[----:B0-----:R0:W2:Y:S01]  /*63c0*/  LDS.128 R48, [R113+0x2e400] ;  /* 0x02e4000071307984 */ /* 0x0010a20000000c00 */
[----:B------:R-:W-:Y:S01]  /*63d0*/  ISETP.GE.AND P2, PT, R233, R84, PT ;  /* 0x00000054e900720c */ /* 0x000fe20003f46270 */
[----:B------:R-:W-:-:S12]  /*63e0*/  BSSY B2, `(.L_x_387) ;  /* 0x0000071000027945 */ /* 0x000fd80003800000 */
[----:B0-----:R-:W-:Y:S05]  /*63f0*/  @P2 BRA `(.L_x_388) ;  /* 0x0000000400bc2947 */ /* 0x001fea0003800000 */
[----:B--2---:R-:W-:Y:S01]  /*6400*/  IMAD.MOV.U32 R62, RZ, RZ, R49 ;  /* 0x000000ffff3e7224 */ /* 0x004fe200078e0031 */
[-C--:B------:R-:W-:Y:S02]  /*6410*/  F2FP.F16.E4M3.UNPACK_B R66, R131.reuse.H1 ;  /* 0x00000083ff42723e */ /* 0x080fe400030006ff */
[----:B------:R-:W-:Y:S02]  /*6420*/  F2FP.F16.E4M3.UNPACK_B R49, R130.H1 ;  /* 0x00000082ff31723e */ /* 0x000fe400030006ff */
[----:B------:R-:W-:Y:S01]  /*6430*/  F2FP.F16.E4M3.UNPACK_B R60, R62 ;  /* 0x0000003eff3c723e */ /* 0x000fe200020006ff */
[----:B------:R-:W-:Y:S01]  /*6440*/  HADD2.F32 R65, -RZ, R66.H0_H0 ;  /* 0x20000042ff417230 */ /* 0x000fe20000004100 */
[----:B------:R-:W-:Y:S01]  /*6450*/  F2FP.F16.E4M3.UNPACK_B R70, R131 ;  /* 0x00000083ff46723e */ /* 0x000fe200020006ff */
[----:B------:R-:W-:Y:S02]  /*6460*/  HADD2.F32 R67, -RZ, R49.H0_H0 ;  /* 0x20000031ff437230 */ /* 0x000fe40000004100 */
[----:B------:R-:W-:-:S02]  /*6470*/  HADD2.F32 R64, -RZ, R60.H1_H1 ;  /* 0x3000003cff407230 */ /* 0x000fc40000004100 */
[----:B------:R-:W-:Y:S02]  /*6480*/  HADD2.F32 R60, -RZ, R60.H0_H0 ;  /* 0x2000003cff3c7230 */ /* 0x000fe40000004100 */
[----:B------:R-:W-:Y:S02]  /*6490*/  HADD2.F32 R49, -RZ, R49.H1_H1 ;  /* 0x30000031ff317230 */ /* 0x000fe40000004100 */
[-C--:B------:R-:W-:Y:S01]  /*64a0*/  FMUL.FTZ R71, R64, R65.reuse ;  /* 0x0000004140477220 */ /* 0x080fe20000410000 */
[----:B------:R-:W-:-:S03]  /*64b0*/  FMUL.FTZ R73, R60, R65 ;  /* 0x000000413c497220 */ /* 0x000fc60000410000 */
[-C--:B------:R-:W-:Y:S01]  /*64c0*/  FFMA.FTZ R65, R60, R67.reuse, -R71 ;  /* 0x000000433c417223 */ /* 0x080fe20000010847 */
[----:B------:R-:W-:Y:S01]  /*64d0*/  FFMA.FTZ R60, R64, R67, R73 ;  /* 0x00000043403c7223 */ /* 0x000fe20000010049 */
[----:B------:R-:W-:Y:S01]  /*64e0*/  F2FP.F16.E4M3.UNPACK_B R64, R62.H1 ;  /* 0x0000003eff40723e */ /* 0x000fe200030006ff */
[----:B------:R-:W-:Y:S01]  /*64f0*/  HADD2.F32 R67, -RZ, R66.H1_H1 ;  /* 0x30000042ff437230 */ /* 0x000fe20000004100 */
[----:B------:R-:W-:Y:S02]  /*6500*/  MOV R62, R48 ;  /* 0x00000030003e7202 */ /* 0x000fe40000000f00 */
[----:B------:R-:W-:Y:S01]  /*6510*/  F2FP.F16.E4M3.UNPACK_B R66, R130 ;  /* 0x00000082ff42723e */ /* 0x000fe200020006ff */
[--C-:B------:R-:W-:Y:S02]  /*6520*/  HADD2.F32 R48, -RZ, R64.reuse.H1_H1 ;  /* 0x30000040ff307230 */ /* 0x100fe40000004100 */
[----:B------:R-:W-:-:S03]  /*6530*/  HADD2.F32 R64, -RZ, R64.H0_H0 ;  /* 0x20000040ff407230 */ /* 0x000fc60000004100 */
[-C--:B------:R-:W-:Y:S02]  /*6540*/  FMUL.FTZ R71, R48, R67.reuse ;  /* 0x0000004330477220 */ /* 0x080fe40000410000 */
[C---:B------:R-:W-:Y:S02]  /*6550*/  FMUL.FTZ R67, R64.reuse, R67 ;  /* 0x0000004340437220 */ /* 0x040fe40000410000 */
[-C--:B------:R-:W-:Y:S01]  /*6560*/  FFMA.FTZ R64, R64, R49.reuse, -R71 ;  /* 0x0000003140407223 */ /* 0x080fe20000010847 */
[----:B------:R-:W-:Y:S02]  /*6570*/  HADD2.F32 R71, -RZ, R70.H1_H1 ;  /* 0x30000046ff477230 */ /* 0x000fe40000004100 */
[----:B------:R-:W-:Y:S01]  /*6580*/  FFMA.FTZ R75, R48, R49, R67 ;  /* 0x00000031304b7223 */ /* 0x000fe20000010043 */
[-C--:B------:R-:W-:Y:S01]  /*6590*/  F2FP.F16.E4M3.UNPACK_B R48, R62.reuse.H1 ;  /* 0x0000003eff30723e */ /* 0x080fe200030006ff */
[----:B------:R-:W-:Y:S01]  /*65a0*/  HADD2.F32 R67, -RZ, R66.H1_H1 ;  /* 0x30000042ff437230 */ /* 0x000fe20000004100 */
[----:B------:R-:W-:Y:S01]  /*65b0*/  F2FP.F16.E4M3.UNPACK_B R62, R62 ;  /* 0x0000003eff3e723e */ /* 0x000fe200020006ff */
[----:B------:R-:W-:Y:S01]  /*65c0*/  HADD2.F32 R70, -RZ, R70.H0_H0 ;  /* 0x20000046ff467230 */ /* 0x000fe20000004100 */
[----:B------:R-:W-:Y:S01]  /*65d0*/  F2FP.SATFINITE.E4M3.F32.PACK_AB_MERGE_C R64, R75, R64, RZ ;  /* 0x000000404b40723e */ /* 0x000fe200048070ff */
[----:B------:R-:W-:-:S02]  /*65e0*/  HADD2.F32 R49, -RZ, R48.H1_H1 ;  /* 0x30000030ff317230 */ /* 0x000fc40000004100 */
[----:B------:R-:W-:Y:S01]  /*65f0*/  HADD2.F32 R48, -RZ, R48.H0_H0 ;  /* 0x20000030ff307230 */ /* 0x000fe20000004100 */
[----:B------:R-:W-:Y:S01]  /*6600*/  F2FP.SATFINITE.E4M3.F32.PACK_AB_MERGE_C R60, R60, R65, R64 ;  /* 0x000000413c3c723e */ /* 0x000fe20004807040 */
[----:B------:R-:W-:Y:S02]  /*6610*/  HADD2.F32 R66, -RZ, R66.H0_H0 ;  /* 0x20000042ff427230 */ /* 0x000fe40000004100 */
[-C--:B------:R-:W-:Y:S01]  /*6620*/  FMUL.FTZ R73, R49, R71.reuse ;  /* 0x0000004731497220 */ /* 0x080fe20000410000 */
[----:B------:R-:W-:Y:S01]  /*6630*/  LOP3.LUT R64, R61, 0xff, RZ, 0xc0, !PT ;  /* 0x000000ff3d407812 */ /* 0x000fe200078ec0ff */
[C---:B------:R-:W-:Y:S01]  /*6640*/  FMUL.FTZ R72, R48.reuse, R71 ;  /* 0x0000004730487220 */ /* 0x040fe20000410000 */
[----:B------:R-:W-:Y:S01]  /*6650*/  SHF.R.U32.HI R65, RZ, 0x10, R63 ;  /* 0x00000010ff417819 */ /* 0x000fe2000001163f */
[-C--:B------:R-:W-:Y:S01]  /*6660*/  FFMA.FTZ R48, R48, R67.reuse, -R73 ;  /* 0x0000004330307223 */ /* 0x080fe20000010849 */
[--C-:B------:R-:W-:Y:S01]  /*6670*/  SHF.R.U32.HI R73, RZ, 0x18, R61.reuse ;  /* 0x00000018ff497819 */ /* 0x100fe2000001163d */
[----:B------:R-:W-:Y:S01]  /*6680*/  FFMA.FTZ R49, R49, R67, R72 ;  /* 0x0000004331317223 */ /* 0x000fe20000010048 */
[--C-:B------:R-:W-:Y:S01]  /*6690*/  HADD2.F32 R67, -RZ, R62.reuse.H1_H1 ;  /* 0x3000003eff437230 */ /* 0x100fe20000004100 */
[----:B------:R-:W-:Y:S01]  /*66a0*/  SHF.R.U32.HI R72, RZ, 0x8, R61 ;  /* 0x00000008ff487819 */ /* 0x000fe2000001163d */
[----:B------:R-:W-:Y:S01]  /*66b0*/  HADD2.F32 R62, -RZ, R62.H0_H0 ;  /* 0x2000003eff3e7230 */ /* 0x000fe20000004100 */
[----:B------:R-:W-:-:S02]  /*66c0*/  PRMT R64, R73, 0x654, R64 ;  /* 0x0000065449407816 */ /* 0x000fc40000000040 */
[----:B------:R-:W-:Y:S01]  /*66d0*/  FMUL.FTZ R71, R67, R70 ;  /* 0x0000004643477220 */ /* 0x000fe20000410000 */
[----:B------:R-:W-:Y:S01]  /*66e0*/  F2FP.SATFINITE.E4M3.F32.PACK_AB_MERGE_C R48, R49, R48, RZ ;  /* 0x000000303130723e */ /* 0x000fe200048070ff */
[C---:B------:R-:W-:Y:S01]  /*66f0*/  FMUL.FTZ R70, R62.reuse, R70 ;  /* 0x000000463e467220 */ /* 0x040fe20000410000 */
[----:B------:R-:W-:Y:S02]  /*6700*/  IMAD.MOV.U32 R49, RZ, RZ, R60 ;  /* 0x000000ffff317224 */ /* 0x000fe400078e003c */
[-C--:B------:R-:W-:Y:S01]  /*6710*/  FFMA.FTZ R62, R62, R66.reuse, -R71 ;  /* 0x000000423e3e7223 */ /* 0x080fe20000010847 */
[----:B------:R-:W-:Y:S01]  /*6720*/  SHF.R.U32.HI R71, RZ, 0x10, R61 ;  /* 0x00000010ff477819 */ /* 0x000fe2000001163d */
[----:B------:R-:W-:Y:S01]  /*6730*/  FFMA.FTZ R67, R67, R66, R70 ;  /* 0x0000004243437223 */ /* 0x000fe20000010046 */
[--C-:B------:R-:W-:Y:S02]  /*6740*/  SHF.R.U32.HI R66, RZ, 0x8, R63.reuse ;  /* 0x00000008ff427819 */ /* 0x100fe4000001163f */
[----:B------:R-:W-:-:S02]  /*6750*/  SHF.R.U32.HI R70, RZ, 0x18, R63 ;  /* 0x00000018ff467819 */ /* 0x000fc4000001163f */
[----:B------:R-:W-:Y:S01]  /*6760*/  LOP3.LUT R61, R63, 0xff, RZ, 0xc0, !PT ;  /* 0x000000ff3f3d7812 */ /* 0x000fe200078ec0ff */
[----:B------:R-:W-:Y:S01]  /*6770*/  IMAD.SHL.U32 R66, R66, 0x100, RZ ;  /* 0x0000010042427824 */ /* 0x000fe200078e00ff */
[----:B------:R-:W-:Y:S02]  /*6780*/  F2FP.SATFINITE.E4M3.F32.PACK_AB_MERGE_C R48, R67, R62, R48 ;  /* 0x0000003e4330723e */ /* 0x000fe40004807030 */
[----:B------:R-:W-:Y:S01]  /*6790*/  PRMT R63, R70, 0x654, R61 ;  /* 0x00000654463f7816 */ /* 0x000fe2000000003d */
[----:B------:R-:W-:-:S03]  /*67a0*/  IMAD.SHL.U32 R61, R72, 0x100, RZ ;  /* 0x00000100483d7824 */ /* 0x000fc600078e00ff */
[----:B------:R-:W-:Y:S01]  /*67b0*/  LOP3.LUT R63, R63, 0xff00, R66, 0xf8, !PT ;  /* 0x0000ff003f3f7812 */ /* 0x000fe200078ef842 */
[----:B------:R-:W-:Y:S01]  /*67c0*/  IMAD.U32 R66, R65, 0x10000, RZ ;  /* 0x0001000041427824 */ /* 0x000fe200078e00ff */
[----:B------:R-:W-:Y:S01]  /*67d0*/  LOP3.LUT R61, R64, 0xff00, R61, 0xf8, !PT ;  /* 0x0000ff00403d7812 */ /* 0x000fe200078ef83d */
[----:B------:R-:W-:-:S03]  /*67e0*/  IMAD.U32 R64, R71, 0x10000, RZ ;  /* 0x0001000047407824 */ /* 0x000fc600078e00ff */
[----:B------:R-:W-:Y:S02]  /*67f0*/  LOP3.LUT R65, R63, 0xff0000, R66, 0xf8, !PT ;  /* 0x00ff00003f417812 */ /* 0x000fe400078ef842 */
[----:B------:R-:W-:Y:S02]  /*6800*/  MOV R63, R51 ;  /* 0x00000033003f7202 */ /* 0x000fe40000000f00 */
[----:B------:R-:W-:Y:S02]  /*6810*/  LOP3.LUT R61, R61, 0xff0000, R64, 0xf8, !PT ;  /* 0x00ff00003d3d7812 */ /* 0x000fe400078ef840 */
[----:B------:R-:W-:Y:S02]  /*6820*/  F2FP.F16.E4M3.UNPACK_B R51, R63 ;  /* 0x0000003fff33723e */ /* 0x000fe400020006ff */
[----:B------:R-:W-:Y:S02]  /*6830*/  F2FP.F16.E4M3.UNPACK_B R71, R65.H1 ;  /* 0x00000041ff47723e */ /* 0x000fe400030006ff */
[----:B------:R-:W-:Y:S01]  /*6840*/  F2FP.F16.E4M3.UNPACK_B R66, R61.H1 ;  /* 0x0000003dff42723e */ /* 0x000fe200030006ff */
[----:B------:R-:W-:-:S02]  /*6850*/  HADD2.F32 R64, -RZ, R51.H1_H1 ;  /* 0x30000033ff407230 */ /* 0x000fc40000004100 */
[----:B------:R-:W-:Y:S02]  /*6860*/  HADD2.F32 R72, -RZ, R71.H0_H0 ;  /* 0x20000047ff487230 */ /* 0x000fe40000004100 */
[----:B------:R-:W-:Y:S02]  /*6870*/  HADD2.F32 R51, -RZ, R51.H0_H0 ;  /* 0x20000033ff337230 */ /* 0x000fe40000004100 */
[--C-:B------:R-:W-:Y:S02]  /*6880*/  HADD2.F32 R70, -RZ, R66.reuse.H0_H0 ;  /* 0x20000042ff467230 */ /* 0x100fe40000004100 */
[-C--:B------:R-:W-:Y:S01]  /*6890*/  FMUL.FTZ R74, R64, R72.reuse ;  /* 0x00000048404a7220 */ /* 0x080fe20000410000 */
[----:B------:R-:W-:Y:S02]  /*68a0*/  HADD2.F32 R66, -RZ, R66.H1_H1 ;  /* 0x30000042ff427230 */ /* 0x000fe40000004100 */
[C---:B------:R-:W-:Y:S01]  /*68b0*/  FMUL.FTZ R73, R51.reuse, R72 ;  /* 0x0000004833497220 */ /* 0x040fe20000410000 */
[----:B------:R-:W-:-:S03]  /*68c0*/  FFMA.FTZ R51, R51, R70, -R74 ;  /* 0x0000004633337223 */ /* 0x000fc6000001084a */
[----:B------:R-:W-:Y:S01]  /*68d0*/  FFMA.FTZ R64, R64, R70, R73 ;  /* 0x0000004640407223 */ /* 0x000fe20000010049 */
[----:B------:R-:W-:Y:S01]  /*68e0*/  F2FP.F16.E4M3.UNPACK_B R70, R63.H1 ;  /* 0x0000003fff46723e */ /* 0x000fe200030006ff */
[----:B------:R-:W-:Y:S02]  /*68f0*/  IMAD.MOV.U32 R63, RZ, RZ, R50 ;  /* 0x000000ffff3f7224 */ /* 0x000fe400078e0032 */
[----:B------:R-:W-:Y:S02]  /*6900*/  HADD2.F32 R50, -RZ, R71.H1_H1 ;  /* 0x30000047ff327230 */ /* 0x000fe40000004100 */
[--C-:B------:R-:W-:Y:S02]  /*6910*/  HADD2.F32 R71, -RZ, R70.reuse.H1_H1 ;  /* 0x30000046ff477230 */ /* 0x100fe40000004100 */
[----:B------:R-:W-:-:S03]  /*6920*/  HADD2.F32 R70, -RZ, R70.H0_H0 ;  /* 0x20000046ff467230 */ /* 0x000fc60000004100 */
[CC--:B------:R-:W-:Y:S02]  /*6930*/  FMUL.FTZ R73, R71.reuse, R50.reuse ;  /* 0x0000003247497220 */ /* 0x0c0fe40000410000 */
[C---:B------:R-:W-:Y:S02]  /*6940*/  FMUL.FTZ R72, R70.reuse, R50 ;  /* 0x0000003246487220 */ /* 0x040fe40000410000 */
[-C--:B------:R-:W-:Y:S01]  /*6950*/  FFMA.FTZ R50, R70, R66.reuse, -R73 ;  /* 0x0000004246327223 */ /* 0x080fe20000010849 */
[----:B------:R-:W-:Y:S01]  /*6960*/  F2FP.F16.E4M3.UNPACK_B R73, R65 ;  /* 0x00000041ff49723e */ /* 0x000fe200020006ff */
[----:B------:R-:W-:Y:S01]  /*6970*/  FFMA.FTZ R71, R71, R66, R72 ;  /* 0x0000004247477223 */ /* 0x000fe20000010048 */
[----:B------:R-:W-:Y:S02]  /*6980*/  F2FP.F16.E4M3.UNPACK_B R65, R63.H1 ;  /* 0x0000003fff41723e */ /* 0x000fe400030006ff */
[----:B------:R-:W-:Y:S01]  /*6990*/  F2FP.F16.E4M3.UNPACK_B R70, R61 ;  /* 0x0000003dff46723e */ /* 0x000fe200020006ff */
[----:B------:R-:W-:Y:S01]  /*69a0*/  HADD2.F32 R61, -RZ, R73.H1_H1 ;  /* 0x30000049ff3d7230 */ /* 0x000fe20000004100 */
[----:B------:R-:W-:Y:S01]  /*69b0*/  F2FP.F16.E4M3.UNPACK_B R63, R63 ;  /* 0x0000003fff3f723e */ /* 0x000fe200020006ff */
[--C-:B------:R-:W-:Y:S01]  /*69c0*/  HADD2.F32 R66, -RZ, R65.reuse.H1_H1 ;  /* 0x30000041ff427230 */ /* 0x100fe20000004100 */
[----:B------:R-:W-:Y:S01]  /*69d0*/  F2FP.SATFINITE.E4M3.F32.PACK_AB_MERGE_C R71, R71, R50, RZ ;  /* 0x000000324747723e */ /* 0x000fe200048070ff */
[----:B------:R-:W-:-:S02]  /*69e0*/  HADD2.F32 R65, -RZ, R65.H0_H0 ;  /* 0x20000041ff417230 */ /* 0x000fc40000004100 */
[--C-:B------:R-:W-:Y:S02]  /*69f0*/  HADD2.F32 R72, -RZ, R70.reuse.H1_H1 ;  /* 0x30000046ff487230 */ /* 0x100fe40000004100 */
[-C--:B------:R-:W-:Y:S01]  /*6a00*/  FMUL.FTZ R74, R66, R61.reuse ;  /* 0x0000003d424a7220 */ /* 0x080fe20000410000 */
[----:B------:R-:W-:Y:S02]  /*6a10*/  HADD2.F32 R70, -RZ, R70.H0_H0 ;  /* 0x20000046ff467230 */ /* 0x000fe40000004100 */
[C---:B------:R-:W-:Y:S01]  /*6a20*/  FMUL.FTZ R75, R65.reuse, R61 ;  /* 0x0000003d414b7220 */ /* 0x040fe20000410000 */
[----:B------:R-:W-:Y:S01]  /*6a30*/  F2FP.SATFINITE.E4M3.F32.PACK_AB_MERGE_C R51, R64, R51, R71 ;  /* 0x000000334033723e */ /* 0x000fe20004807047 */
[-C--:B------:R-:W-:Y:S01]  /*6a40*/  FFMA.FTZ R61, R65, R72.reuse, -R74 ;  /* 0x00000048413d7223 */ /* 0x080fe2000001084a */
[----:B------:R-:W-:Y:S02]  /*6a50*/  HADD2.F32 R65, -RZ, R63.H1_H1 ;  /* 0x3000003fff417230 */ /* 0x000fe40000004100 */
[----:B------:R-:W-:Y:S01]  /*6a60*/  FFMA.FTZ R74, R66, R72, R75 ;  /* 0x00000048424a7223 */ /* 0x000fe2000001004b */
[----:B------:R-:W-:-:S02]  /*6a70*/  HADD2.F32 R66, -RZ, R73.H0_H0 ;  /* 0x20000049ff427230 */ /* 0x000fc40000004100 */
[----:B------:R-:W-:Y:S02]  /*6a80*/  HADD2.F32 R63, -RZ, R63.H0_H0 ;  /* 0x2000003fff3f7230 */ /* 0x000fe40000004100 */
[----:B------:R-:W-:Y:S01]  /*6a90*/  F2FP.SATFINITE.E4M3.F32.PACK_AB_MERGE_C R61, R74, R61, RZ ;  /* 0x0000003d4a3d723e */ /* 0x000fe200048070ff */
[-C--:B------:R-:W-:Y:S02]  /*6aa0*/  FMUL.FTZ R72, R65, R66.reuse ;  /* 0x0000004241487220 */ /* 0x080fe40000410000 */
[C---:B------:R-:W-:Y:S02]  /*6ab0*/  FMUL.FTZ R66, R63.reuse, R66 ;  /* 0x000000423f427220 */ /* 0x040fe40000410000 */
[-C--:B------:R-:W-:Y:S02]  /*6ac0*/  FFMA.FTZ R72, R63, R70.reuse, -R72 ;  /* 0x000000463f487223 */ /* 0x080fe40000010848 */
[----:B------:R-:W-:-:S05]  /*6ad0*/  FFMA.FTZ R65, R65, R70, R66 ;  /* 0x0000004641417223 */ /* 0x000fca0000010042 */
[----:B------:R-:W-:-:S07]  /*6ae0*/  F2FP.SATFINITE.E4M3.F32.PACK_AB_MERGE_C R50, R65, R72, R61 ;  /* 0x000000484132723e */ /* 0x000fce000480703d */
.L_x_388:
[----:B------:R-:W-:Y:S05]  /*6af0*/  BSYNC B2 ;  /* 0x0000000000027941 */ /* 0x000fea0003800000 */
.L_x_387:
[----:B------:R-:W-:Y:S02]  /*6b00*/  ULDC.64 UR4, c[0x0][0x2e8] ;  /* 0x0000ba0000047ab9 */ /* 0x000fe40000000a00 */
[----:B------:R-:W-:-:S04]  /*6b10*/  IADD3 R60, P2, P3, R43, UR4, R69 ;  /* 0x000000042b3c7c10 */ /* 0x000fc8000fb5e045 */
[----:B------:R-:W-:-:S05]  /*6b20*/  IADD3.X R61, R105, UR5, R68, P2, P3 ;  /* 0x00000005693d7c10 */ /* 0x000fca00097e6444 */
[----:B--2---:R2:W-:Y:S04]  /*6b30*/  STG.E.128 desc[UR42][R60.64], R48 ;  /* 0x000000303c007986 */ /* 0x0045e8000c101d2a */
.L_x_382:
[----:B------:R-:W-:Y:S05]  /*6b40*/  BSYNC B1 ;  /* 0x0000000000017941 */ /* 0x000fea0003800000 */
.L_x_381:
[----:B------:R-:W-:Y:S05]  /*6b50*/  @P4 BRA `(.L_x_389) ;  /* 0x0000005c00c44947 */ /* 0x000fea0003800000 */
[----:B------:R-:W-:Y:S01]  /*6b60*/  IADD3 R120, P2, P3, R34, R120, R16 ;  /* 0x0000007822787210 */ /* 0x000fe20007b5e010 */
[----:B------:R-:W-:Y:S03]  /*6b70*/  BSSY B1, `(.L_x_390) ;  /* 0x000007c000017945 */ /* 0x000fe60003800000 */
[----:B------:R-:W-:Y:S01]  /*6b80*/  IADD3.X R85, R37, R85, R17, P2, P3 ;  /* 0x0000005525557210 */ /* 0x000fe200017e6411 */
[----:B------:R-:W-:Y:S08]  /*6b90*/  @P0 BRA `(.L_x_391) ;  /* 0x0000000400e40947 */ /* 0x000ff00003800000 */
[----:B0-2---:R0:W2:Y:S01]  /*6ba0*/  LDS.128 R48, [R113+0x2b400] ;  /* 0x02b4000071307984 */ /* 0x0050a20000000c00 */
[----:B------:R-:W-:Y:S01]  /*6bb0*/  ISETP.GE.AND P2, PT, R18, R84, PT ;  /* 0x000000541200720c */ /* 0x000fe20003f46270 */
[----:B------:R-:W-:-:S12]  /*6bc0*/  BSSY B2, `(.L_x_392) ;  /* 0x0000072000027945 */ /* 0x000fd80003800000 */
[----:B0-----:R-:W-:Y:S05]  /*6bd0*/  @P2 BRA `(.L_x_393) ;  /* 0x0000000400c02947 */ /* 0x001fea0003800000 */
[----:B--2---:R-:W-:Y:S01]  /*6be0*/  IMAD.MOV.U32 R63, RZ, RZ, R49 ;  /* 0x000000ffff3f7224 */ /* 0x004fe200078e0031 */
[----:B------:R-:W-:Y:S02]  /*6bf0*/  F2FP.F16.E4M3.UNPACK_B R65, R123.H1 ;  /* 0x0000007bff41723e */ /* 0x000fe400030006ff */
[----:B------:R-:W-:Y:S02]  /*6c00*/  F2FP.F16.E4M3.UNPACK_B R60, R122.H1 ;  /* 0x0000007aff3c723e */ /* 0x000fe400030006ff */
[----:B------:R-:W-:Y:S01]  /*6c10*/  F2FP.F16.E4M3.UNPACK_B R49, R63 ;  /* 0x0000003fff31723e */ /* 0x000fe200020006ff */
[----:B------:R-:W-:Y:S01]  /*6c20*/  HADD2.F32 R56, -RZ, R65.H0_H0 ;  /* 0x20000041ff387230 */ /* 0x000fe20000004100 */
[--C-:B------:R-:W-:Y:S01]  /*6c30*/  SHF.R.U32.HI R71, RZ, 0x18, R57.reuse ;  /* 0x00000018ff477819 */ /* 0x100fe20000011639 */
[----:B------:R-:W-:Y:S01]  /*6c40*/  HADD2.F32 R61, -RZ, R60.H0_H0 ;  /* 0x2000003cff3d7230 */ /* 0x000fe20000004100 */
[----:B------:R-:W-:Y:S01]  /*6c50*/  LOP3.LUT R64, R57, 0xff, RZ, 0xc0, !PT ;  /* 0x000000ff39407812 */ /* 0x000fe200078ec0ff */
[--C-:B------:R-:W-:Y:S01]  /*6c60*/  HADD2.F32 R58, -RZ, R49.reuse.H1_H1 ;  /* 0x30000031ff3a7230 */ /* 0x100fe20000004100 */
[----:B------:R-:W-:Y:S01]  /*6c70*/  SHF.R.U32.HI R69, RZ, 0x8, R57 ;  /* 0x00000008ff457819 */ /* 0x000fe20000011639 */
[----:B------:R-:W-:Y:S01]  /*6c80*/  HADD2.F32 R49, -RZ, R49.H0_H0 ;  /* 0x20000031ff317230 */ /* 0x000fe20000004100 */
[----:B------:R-:W-:Y:S01]  /*6c90*/  LOP3.LUT R66, R59, 0xff, RZ, 0xc0, !PT ;  /* 0x000000ff3b427812 */ /* 0x000fe200078ec0ff */
[----:B------:R-:W-:-:S02]  /*6ca0*/  HADD2.F32 R68, -RZ, R65.H1_H1 ;  /* 0x30000041ff447230 */ /* 0x000fc40000004100 */
[CC--:B------:R-:W-:Y:S01]  /*6cb0*/  FMUL.FTZ R62, R58.reuse, R56.reuse ;  /* 0x000000383a3e7220 */ /* 0x0c0fe20000410000 */
[----:B------:R-:W-:Y:S01]  /*6cc0*/  SHF.L.U32 R65, R69, 0x8, RZ ;  /* 0x0000000845417819 */ /* 0x000fe200000006ff */
[C---:B------:R-:W-:Y:S01]  /*6cd0*/  FMUL.FTZ R67, R49.reuse, R56 ;  /* 0x0000003831437220 */ /* 0x040fe20000410000 */
[----:B------:R-:W-:Y:S01]  /*6ce0*/  F2FP.F16.E4M3.UNPACK_B R123, R123 ;  /* 0x0000007bff7b723e */ /* 0x000fe200020006ff */
[-C--:B------:R-:W-:Y:S01]  /*6cf0*/  FFMA.FTZ R56, R49, R61.reuse, -R62 ;  /* 0x0000003d31387223 */ /* 0x080fe2000001083e */
[----:B------:R-:W-:Y:S01]  /*6d00*/  SHF.R.U32.HI R62, RZ, 0x8, R59 ;  /* 0x00000008ff3e7819 */ /* 0x000fe2000001163b */
[----:B------:R-:W-:Y:S01]  /*6d10*/  FFMA.FTZ R49, R58, R61, R67 ;  /* 0x0000003d3a317223 */ /* 0x000fe20000010043 */
[----:B------:R-:W-:Y:S02]  /*6d20*/  SHF.R.U32.HI R58, RZ, 0x10, R57 ;  /* 0x00000010ff3a7819 */ /* 0x000fe40000011639 */
[----:B------:R-:W-:Y:S02]  /*6d30*/  F2FP.F16.E4M3.UNPACK_B R57, R63.H1 ;  /* 0x0000003fff39723e */ /* 0x000fe400030006ff */
[----:B------:R-:W-:-:S02]  /*6d40*/  SHF.R.U32.HI R67, RZ, 0x18, R59 ;  /* 0x00000018ff437819 */ /* 0x000fc4000001163b */
[----:B------:R-:W-:Y:S01]  /*6d50*/  SHF.R.U32.HI R61, RZ, 0x10, R59 ;  /* 0x00000010ff3d7819 */ /* 0x000fe2000001163b */
[--C-:B------:R-:W-:Y:S01]  /*6d60*/  HADD2.F32 R63, -RZ, R57.reuse.H1_H1 ;  /* 0x30000039ff3f7230 */ /* 0x100fe20000004100 */
[----:B------:R-:W-:Y:S01]  /*6d70*/  PRMT R67, R67, 0x654, R66 ;  /* 0x0000065443437816 */ /* 0x000fe20000000042 */
[----:B------:R-:W-:Y:S01]  /*6d80*/  IMAD.MOV.U32 R59, RZ, RZ, R48 ;  /* 0x000000ffff3b7224 */ /* 0x000fe200078e0030 */
[----:B------:R-:W-:Y:S01]  /*6d90*/  PRMT R48, R71, 0x654, R64 ;  /* 0x0000065447307816 */ /* 0x000fe20000000040 */
[----:B------:R-:W-:Y:S01]  /*6da0*/  HADD2.F32 R57, -RZ, R57.H0_H0 ;  /* 0x20000039ff397230 */ /* 0x000fe20000004100 */
[----:B------:R-:W-:Y:S01]  /*6db0*/  F2FP.F16.E4M3.UNPACK_B R122, R122 ;  /* 0x0000007aff7a723e */ /* 0x000fe200020006ff */
[----:B------:R-:W-:Y:S02]  /*6dc0*/  HADD2.F32 R64, -RZ, R60.H1_H1 ;  /* 0x3000003cff407230 */ /* 0x000fe40000004100 */
[-C--:B------:R-:W-:Y:S01]  /*6dd0*/  FMUL.FTZ R60, R63, R68.reuse ;  /* 0x000000443f3c7220 */ /* 0x080fe20000410000 */
[----:B------:R-:W-:Y:S01]  /*6de0*/  LOP3.LUT R66, R48, 0xff00, R65, 0xf8, !PT ;  /* 0x0000ff0030427812 */ /* 0x000fe200078ef841 */
[----:B------:R-:W-:Y:S01]  /*6df0*/  FMUL.FTZ R68, R57, R68 ;  /* 0x0000004439447220 */ /* 0x000fe20000410000 */
[----:B------:R-:W-:-:S02]  /*6e00*/  HADD2.F32 R65, -RZ, R122.H1_H1 ;  /* 0x3000007aff417230 */ /* 0x000fc40000004100 */
[-C--:B------:R-:W-:Y:S01]  /*6e10*/  FFMA.FTZ R48, R57, R64.reuse, -R60 ;  /* 0x0000004039307223 */ /* 0x080fe2000001083c */
[----:B------:R-:W-:Y:S01]  /*6e20*/  F2FP.F16.E4M3.UNPACK_B R60, R59.H1 ;  /* 0x0000003bff3c723e */ /* 0x000fe200030006ff */
[----:B------:R-:W-:Y:S01]  /*6e30*/  FFMA.FTZ R57, R63, R64, R68 ;  /* 0x000000403f397223 */ /* 0x000fe20000010044 */
[----:B------:R-:W-:Y:S02]  /*6e40*/  IMAD.SHL.U32 R68, R62, 0x100, RZ ;  /* 0x000001003e447824 */ /* 0x000fe400078e00ff */
[----:B------:R-:W-:Y:S02]  /*6e50*/  HADD2.F32 R62, -RZ, R123.H1_H1 ;  /* 0x3000007bff3e7230 */ /* 0x000fe40000004100 */
[--C-:B------:R-:W-:Y:S01]  /*6e60*/  HADD2.F32 R64, -RZ, R60.reuse.H1_H1 ;  /* 0x3000003cff407230 */ /* 0x100fe20000004100 */
[----:B------:R-:W-:Y:S01]  /*6e70*/  LOP3.LUT R68, R67, 0xff00, R68, 0xf8, !PT ;  /* 0x0000ff0043447812 */ /* 0x000fe200078ef844 */
[----:B------:R-:W-:Y:S01]  /*6e80*/  HADD2.F32 R63, -RZ, R60.H0_H0 ;  /* 0x2000003cff3f7230 */ /* 0x000fe20000004100 */
[----:B------:R-:W-:Y:S01]  /*6e90*/  F2FP.SATFINITE.E4M3.F32.PACK_AB_MERGE_C R57, R57, R48, RZ ;  /* 0x000000303939723e */ /* 0x000fe200048070ff */
[----:B------:R-:W-:-:S02]  /*6ea0*/  IMAD.U32 R67, R58, 0x10000, RZ ;  /* 0x000100003a437824 */ /* 0x000fc400078e00ff */
[CC--:B------:R-:W-:Y:S01]  /*6eb0*/  FMUL.FTZ R58, R64.reuse, R62.reuse ;  /* 0x0000003e403a7220 */ /* 0x0c0fe20000410000 */
[----:B------:R-:W-:Y:S02]  /*6ec0*/  IMAD.U32 R61, R61, 0x10000, RZ ;  /* 0x000100003d3d7824 */ /* 0x000fe400078e00ff */
[C---:B------:R-:W-:Y:S01]  /*6ed0*/  FMUL.FTZ R69, R63.reuse, R62 ;  /* 0x0000003e3f457220 */ /* 0x040fe20000410000 */
[----:B------:R-:W-:Y:S01]  /*6ee0*/  F2FP.F16.E4M3.UNPACK_B R62, R59 ;  /* 0x0000003bff3e723e */ /* 0x000fe200020006ff */
[-C--:B------:R-:W-:Y:S01]  /*6ef0*/  FFMA.FTZ R58, R63, R65.reuse, -R58 ;  /* 0x000000413f3a7223 */ /* 0x080fe2000001083a */
[----:B------:R-:W-:Y:S02]  /*6f00*/  HADD2.F32 R123, -RZ, R123.H0_H0 ;  /* 0x2000007bff7b7230 */ /* 0x000fe40000004100 */
[----:B------:R-:W-:Y:S01]  /*6f10*/  FFMA.FTZ R59, R64, R65, R69 ;  /* 0x00000041403b7223 */ /* 0x000fe20000010045 */
[----:B------:R-:W-:Y:S01]  /*6f20*/  IMAD.MOV.U32 R65, RZ, RZ, R51 ;  /* 0x000000ffff417224 */ /* 0x000fe200078e0033 */
[----:B------:R-:W-:Y:S01]  /*6f30*/  LOP3.LUT R60, R66, 0xff0000, R67, 0xf8, !PT ;  /* 0x00ff0000423c7812 */ /* 0x000fe200078ef843 */
[--C-:B------:R-:W-:Y:S01]  /*6f40*/  HADD2.F32 R64, -RZ, R62.reuse.H1_H1 ;  /* 0x3000003eff407230 */ /* 0x100fe20000004100 */
[----:B------:R-:W-:Y:S01]  /*6f50*/  LOP3.LUT R63, R68, 0xff0000, R61, 0xf8, !PT ;  /* 0x00ff0000443f7812 */ /* 0x000fe200078ef83d */
[----:B------:R-:W-:Y:S01]  /*6f60*/  HADD2.F32 R62, -RZ, R62.H0_H0 ;  /* 0x2000003eff3e7230 */ /* 0x000fe20000004100 */
[----:B------:R-:W-:Y:S01]  /*6f70*/  F2FP.F16.E4M3.UNPACK_B R61, R65 ;  /* 0x00000041ff3d723e */ /* 0x000fe200020006ff */
[----:B------:R-:W-:-:S02]  /*6f80*/  HADD2.F32 R67, -RZ, R122.H0_H0 ;  /* 0x2000007aff437230 */ /* 0x000fc40000004100 */
[----:B------:R-:W-:Y:S01]  /*6f90*/  FMUL.FTZ R51, R64, R123 ;  /* 0x0000007b40337220 */ /* 0x000fe20000410000 */
[----:B------:R-:W-:Y:S01]  /*6fa0*/  F2FP.F16.E4M3.UNPACK_B R69, R63.H1 ;  /* 0x0000003fff45723e */ /* 0x000fe200030006ff */
[C---:B------:R-:W-:Y:S01]  /*6fb0*/  FMUL.FTZ R123, R62.reuse, R123 ;  /* 0x0000007b3e7b7220 */ /* 0x040fe20000410000 */
[----:B------:R-:W-:Y:S01]  /*6fc0*/  F2FP.F16.E4M3.UNPACK_B R68, R60.H1 ;  /* 0x0000003cff44723e */ /* 0x000fe200030006ff */
[-C--:B------:R-:W-:Y:S01]  /*6fd0*/  FFMA.FTZ R51, R62, R67.reuse, -R51 ;  /* 0x000000433e337223 */ /* 0x080fe20000010833 */
[----:B------:R-:W-:Y:S01]  /*6fe0*/  F2FP.SATFINITE.E4M3.F32.PACK_AB_MERGE_C R58, R59, R58, RZ ;  /* 0x0000003a3b3a723e */ /* 0x000fe200048070ff */
[----:B------:R-:W-:Y:S01]  /*6ff0*/  FFMA.FTZ R62, R64, R67, R123 ;  /* 0x00000043403e7223 */ /* 0x000fe2000001007b */
[----:B------:R-:W-:Y:S01]  /*7000*/  HADD2.F32 R64, -RZ, R61.H1_H1 ;  /* 0x3000003dff407230 */ /* 0x000fe20000004100 */
[----:B------:R-:W-:Y:S01]  /*7010*/  F2FP.SATFINITE.E4M3.F32.PACK_AB_MERGE_C R49, R49, R56, R57 ;  /* 0x000000383131723e */ /* 0x000fe20004807039 */
[----:B------:R-:W-:Y:S02]  /*7020*/  HADD2.F32 R66, -RZ, R69.H0_H0 ;  /* 0x20000045ff427230 */ /* 0x000fe40000004100 */
[----:B------:R-:W-:Y:S01]  /*7030*/  HADD2.F32 R61, -RZ, R61.H0_H0 ;  /* 0x2000003dff3d7230 */ /* 0x000fe20000004100 */
[----:B------:R-:W-:Y:S01]  /*7040*/  F2FP.SATFINITE.E4M3.F32.PACK_AB_MERGE_C R51, R62, R51, R58 ;  /* 0x000000333e33723e */ /* 0x000fe2000480703a */
[----:B------:R-:W-:-:S02]  /*7050*/  HADD2.F32 R67, -RZ, R68.H0_H0 ;  /* 0x20000044ff437230 */ /* 0x000fc40000004100 */
[CC--:B------:R-:W-:Y:S01]  /*7060*/  FMUL.FTZ R70, R64.reuse, R66.reuse ;  /* 0x0000004240467220 */ /* 0x0c0fe20000410000 */
[----:B------:R-:W-:Y:S02]  /*7070*/  HADD2.F32 R69, -RZ, R69.H1_H1 ;  /* 0x30000045ff457230 */ /* 0x000fe40000004100 */
[C---:B------:R-:W-:Y:S01]  /*7080*/  FMUL.FTZ R71, R61.reuse, R66 ;  /* 0x000000423d477220 */ /* 0x040fe20000410000 */
[----:B------:R-:W-:Y:S01]  /*7090*/  F2FP.F16.E4M3.UNPACK_B R66, R65.H1 ;  /* 0x00000041ff42723e */ /* 0x000fe200030006ff */
[-C--:B------:R-:W-:Y:S01]  /*70a0*/  FFMA.FTZ R61, R61, R67.reuse, -R70 ;  /* 0x000000433d3d7223 */ /* 0x080fe20000010846 */
[----:B------:R-:W-:Y:S02]  /*70b0*/  HADD2.F32 R68, -RZ, R68.H1_H1 ;  /* 0x30000044ff447230 */ /* 0x000fe40000004100 */
[----:B------:R-:W-:Y:S01]  /*70c0*/  FFMA.FTZ R64, R64, R67, R71 ;  /* 0x0000004340407223 */ /* 0x000fe20000010047 */
[----:B------:R-:W-:Y:S01]  /*70d0*/  MOV R65, R50 ;  /* 0x0000003200417202 */ /* 0x000fe20000000f00 */
[----:B------:R-:W-:-:S02]  /*70e0*/  HADD2.F32 R67, -RZ, R66.H1_H1 ;  /* 0x30000042ff437230 */ /* 0x000fc40000004100 */
[----:B------:R-:W-:-:S03]  /*70f0*/  HADD2.F32 R66, -RZ, R66.H0_H0 ;  /* 0x20000042ff427230 */ /* 0x000fc60000004100 */
[CC--:B------:R-:W-:Y:S02]  /*7100*/  FMUL.FTZ R71, R67.reuse, R69.reuse ;  /* 0x0000004543477220 */ /* 0x0c0fe40000410000 */
[C---:B------:R-:W-:Y:S01]  /*7110*/  FMUL.FTZ R70, R66.reuse, R69 ;  /* 0x0000004542467220 */ /* 0x040fe20000410000 */
[----:B------:R-:W-:Y:S01]  /*7120*/  F2FP.F16.E4M3.UNPACK_B R69, R63 ;  /* 0x0000003fff45723e */ /* 0x000fe200020006ff */
[-C--:B------:R-:W-:Y:S01]  /*7130*/  FFMA.FTZ R50, R66, R68.reuse, -R71 ;  /* 0x0000004442327223 */ /* 0x080fe20000010847 */
[-C--:B------:R-:W-:Y:S01]  /*7140*/  F2FP.F16.E4M3.UNPACK_B R66, R65.reuse.H1 ;  /* 0x00000041ff42723e */ /* 0x080fe200030006ff */
[----:B------:R-:W-:Y:S01]  /*7150*/  FFMA.FTZ R63, R67, R68, R70 ;  /* 0x00000044433f7223 */ /* 0x000fe20000010046 */
[----:B------:R-:W-:Y:S01]  /*7160*/  F2FP.F16.E4M3.UNPACK_B R68, R60 ;  /* 0x0000003cff44723e */ /* 0x000fe200020006ff */
[----:B------:R-:W-:Y:S01]  /*7170*/  HADD2.F32 R70, -RZ, R69.H1_H1 ;  /* 0x30000045ff467230 */ /* 0x000fe20000004100 */
[----:B------:R-:W-:Y:S01]  /*7180*/  F2FP.F16.E4M3.UNPACK_B R65, R65 ;  /* 0x00000041ff41723e */ /* 0x000fe200020006ff */
[--C-:B------:R-:W-:Y:S01]  /*7190*/  HADD2.F32 R67, -RZ, R66.reuse.H1_H1 ;  /* 0x30000042ff437230 */ /* 0x100fe20000004100 */
[----:B------:R-:W-:Y:S01]  /*71a0*/  F2FP.SATFINITE.E4M3.F32.PACK_AB_MERGE_C R63, R63, R50, RZ ;  /* 0x000000323f3f723e */ /* 0x000fe200048070ff */
[----:B------:R-:W-:-:S02]  /*71b0*/  HADD2.F32 R66, -RZ, R66.H0_H0 ;  /* 0x20000042ff427230 */ /* 0x000fc40000004100 */
[--C-:B------:R-:W-:Y:S02]  /*71c0*/  HADD2.F32 R60, -RZ, R68.reuse.H1_H1 ;  /* 0x30000044ff3c7230 */ /* 0x100fe40000004100 */
[CC--:B------:R-:W-:Y:S01]  /*71d0*/  FMUL.FTZ R71, R67.reuse, R70.reuse ;  /* 0x0000004643477220 */ /* 0x0c0fe20000410000 */
[----:B------:R-:W-:Y:S02]  /*71e0*/  HADD2.F32 R69, -RZ, R69.H0_H0 ;  /* 0x20000045ff457230 */ /* 0x000fe40000004100 */
[C---:B------:R-:W-:Y:S01]  /*71f0*/  FMUL.FTZ R70, R66.reuse, R70 ;  /* 0x0000004642467220 */ /* 0x040fe20000410000 */
[----:B------:R-:W-:Y:S02]  /*7200*/  HADD2.F32 R68, -RZ, R68.H0_H0 ;  /* 0x20000044ff447230 */ /* 0x000fe40000004100 */
[-C--:B------:R-:W-:Y:S01]  /*7210*/  FFMA.FTZ R71, R66, R60.reuse, -R71 ;  /* 0x0000003c42477223 */ /* 0x080fe20000010847 */
[----:B------:R-:W-:Y:S01]  /*7220*/  F2FP.SATFINITE.E4M3.F32.PACK_AB_MERGE_C R61, R64, R61, R63 ;  /* 0x0000003d403d723e */ /* 0x000fe2000480703f */
[----:B------:R-:W-:Y:S01]  /*7230*/  FFMA.FTZ R70, R67, R60, R70 ;  /* 0x0000003c43467223 */ /* 0x000fe20000010046 */
[----:B------:R-:W-:-:S02]  /*7240*/  HADD2.F32 R60, -RZ, R65.H1_H1 ;  /* 0x30000041ff3c7230 */ /* 0x000fc40000004100 */
[----:B------:R-:W-:Y:S02]  /*7250*/  HADD2.F32 R65, -RZ, R65.H0_H0 ;  /* 0x20000041ff417230 */ /* 0x000fe40000004100 */
[----:B------:R-:W-:Y:S01]  /*7260*/  F2FP.SATFINITE.E4M3.F32.PACK_AB_MERGE_C R70, R70, R71, RZ ;  /* 0x000000474646723e */ /* 0x000fe200048070ff */
[CC--:B------:R-:W-:Y:S02]  /*7270*/  FMUL.FTZ R48, R60.reuse, R69.reuse ;  /* 0x000000453c307220 */ /* 0x0c0fe40000410000 */
[C---:B------:R-:W-:Y:S02]  /*7280*/  FMUL.FTZ R69, R65.reuse, R69 ;  /* 0x0000004541457220 */ /* 0x040fe40000410000 */
[-C--:B------:R-:W-:Y:S02]  /*7290*/  FFMA.FTZ R48, R65, R68.reuse, -R48 ;  /* 0x0000004441307223 */ /* 0x080fe40000010830 */
[----:B------:R-:W-:-:S05]  /*72a0*/  FFMA.FTZ R69, R60, R68, R69 ;  /* 0x000000443c457223 */ /* 0x000fca0000010045 */
[----:B------:R-:W-:Y:S01]  /*72b0*/  F2FP.SATFINITE.E4M3.F32.PACK_AB_MERGE_C R50, R69, R48, R70 ;  /* 0x000000304532723e */ /* 0x000fe20004807046 */
[----:B------:R-:W-:Y:S02]  /*72c0*/  IMAD.MOV.U32 R48, RZ, RZ, R51 ;  /* 0x000000ffff307224 */ /* 0x000fe400078e0033 */
[----:B------:R-:W-:-:S07]  /*72d0*/  IMAD.MOV.U32 R51, RZ, RZ, R61 ;  /* 0x000000ffff337224 */ /* 0x000fce00078e003d */
.L_x_393:
[----:B------:R-:W-:Y:S05]  /*72e0*/  BSYNC B2 ;  /* 0x0000000000027941 */ /* 0x000fea0003800000 */
.L_x_392:
[----:B------:R-:W-:Y:S02]  /*72f0*/  ULDC.64 UR4, c[0x0][0x2e8] ;  /* 0x0000ba0000047ab9 */ /* 0x000fe40000000a00 */
[----:B------:R-:W-:-:S04]  /*7300*/  IADD3 R56, P2, P3, R120, UR4, R102 ;  /* 0x0000000478387c10 */ /* 0x000fc8000fb5e066 */
[----:B------:R-:W-:-:S05]  /*7310*/  IADD3.X R57, R85, UR5, R42, P2, P3 ;  /* 0x0000000555397c10 */ /* 0x000fca00097e642a */
[----:B--2---:R3:W-:Y:S04]  /*7320*/  STG.E.128 desc[UR42][R56.64], R48 ;  /* 0x0000003038007986 */ /* 0x0047e8000c101d2a */
.L_x_391:
[----:B------:R-:W-:Y:S05]  /*7330*/  BSYNC B1 ;  /* 0x0000000000017941 */ /* 0x000fea0003800000 */
.L_x_390:
[----:B------:R-:W-:Y:S05]  /*7340*/  @P1 BRA `(.L_x_389) ;  /* 0x0000005400c81947 */ /* 0x000fea0003800000 */
[----:B0-23--:R0:W2:Y:S01]  /*7350*/  LDS.128 R48, [R113+0x2f400] ;  /* 0x02f4000071307984 */ /* 0x00d0a20000000c00 */
[----:B------:R-:W-:Y:S01]  /*7360*/  ISETP.GE.AND P2, PT, R233, R84, PT ;  /* 0x00000054e900720c */ /* 0x000fe20003f46270 */
[----:B------:R-:W-:-:S12]  /*7370*/  BSSY B1, `(.L_x_394) ;  /* 0x000006b000017945 */ /* 0x000fd80003800000 */
[----:B0-----:R-:W-:Y:S05]  /*7380*/  @P2 BRA `(.L_x_395) ;  /* 0x0000000400a42947 */ /* 0x001fea0003800000 */
[--C-:B------:R-:W-:Y:S02]  /*7390*/  SHF.R.U32.HI R59, RZ, 0x10, R53.reuse ;  /* 0x00000010ff3b7819 */ /* 0x100fe40000011635 */
[--C-:B------:R-:W-:Y:S02]  /*73a0*/  SHF.R.U32.HI R58, RZ, 0x8, R53.reuse ;  /* 0x00000008ff3a7819 */ /* 0x100fe40000011635 */
[----:B------:R-:W-:Y:S02]  /*73b0*/  LOP3.LUT R52, R53, 0xff, RZ, 0xc0, !PT ;  /* 0x000000ff35347812 */ /* 0x000fe400078ec0ff */
[----:B------:R-:W-:Y:S02]  /*73c0*/  SHF.R.U32.HI R53, RZ, 0x18, R53 ;  /* 0x00000018ff357819 */ /* 0x000fe40000011635 */
[--C-:B------:R-:W-:Y:S02]  /*73d0*/  SHF.R.U32.HI R54, RZ, 0x8, R55.reuse ;  /* 0x00000008ff367819 */ /* 0x100fe40000011637 */
[----:B------:R-:W-:Y:S01]  /*73e0*/  PRMT R53, R53, 0x654, R52 ;  /* 0x0000065435357816 */ /* 0x000fe20000000034 */
[----:B------:R-:W-:Y:S01]  /*73f0*/  IMAD.SHL.U32 R52, R58, 0x100, RZ ;  /* 0x000001003a347824 */ /* 0x000fe200078e00ff */
[----:B------:R-:W-:-:S02]  /*7400*/  SHF.R.U32.HI R57, RZ, 0x10, R55 ;  /* 0x00000010ff397819 */ /* 0x000fc40000011637 */
[----:B------:R-:W-:Y:S01]  /*7410*/  LOP3.LUT R56, R55, 0xff0000ff, RZ, 0xc0, !PT ;  /* 0xff0000ff37387812 */ /* 0x000fe200078ec0ff */
[----:B------:R-:W-:Y:S01]  /*7420*/  IMAD.SHL.U32 R55, R54, 0x100, RZ ;  /* 0x0000010036377824 */ /* 0x000fe200078e00ff */
[----:B------:R-:W-:Y:S01]  /*7430*/  LOP3.LUT R53, R53, 0xff00, R52, 0xf8, !PT ;  /* 0x0000ff0035357812 */ /* 0x000fe200078ef834 */
[----:B------:R-:W-:Y:S01]  /*7440*/  IMAD.U32 R52, R59, 0x10000, RZ ;  /* 0x000100003b347824 */ /* 0x000fe200078e00ff */
[----:B--2---:R-:W-:Y:S02]  /*7450*/  MOV R54, R48 ;  /* 0x0000003000367202 */ /* 0x004fe40000000f00 */
[----:B------:R-:W-:Y:S01]  /*7460*/  LOP3.LUT R58, R56, 0xff00, R55, 0xf8, !PT ;  /* 0x0000ff00383a7812 */ /* 0x000fe200078ef837 */
[----:B------:R-:W-:Y:S01]  /*7470*/  IMAD.U32 R55, R57, 0x10000, RZ ;  /* 0x0001000039377824 */ /* 0x000fe200078e00ff */
[----:B------:R-:W-:Y:S02]  /*7480*/  F2FP.F16.E4M3.UNPACK_B R56, R87.H1 ;  /* 0x00000057ff38723e */ /* 0x000fe400030006ff */
[----:B------:R-:W-:-:S02]  /*7490*/  F2FP.F16.E4M3.UNPACK_B R48, R49 ;  /* 0x00000031ff30723e */ /* 0x000fc400020006ff */
[----:B------:R-:W-:Y:S01]  /*74a0*/  LOP3.LUT R52, R53, 0xff0000, R52, 0xf8, !PT ;  /* 0x00ff000035347812 */ /* 0x000fe200078ef834 */
[----:B------:R-:W-:Y:S01]  /*74b0*/  HADD2.F32 R60, -RZ, R56.H0_H0 ;  /* 0x20000038ff3c7230 */ /* 0x000fe20000004100 */
[----:B------:R-:W-:Y:S01]  /*74c0*/  LOP3.LUT R53, R58, 0xff0000, R55, 0xf8, !PT ;  /* 0x00ff00003a357812 */ /* 0x000fe200078ef837 */
[--C-:B------:R-:W-:Y:S01]  /*74d0*/  HADD2.F32 R55, -RZ, R48.reuse.H1_H1 ;  /* 0x30000030ff377230 */ /* 0x100fe20000004100 */
[----:B------:R-:W-:Y:S01]  /*74e0*/  F2FP.F16.E4M3.UNPACK_B R58, R86.H1 ;  /* 0x00000056ff3a723e */ /* 0x000fe200030006ff */
[----:B------:R-:W-:Y:S01]  /*74f0*/  HADD2.F32 R48, -RZ, R48.H0_H0 ;  /* 0x20000030ff307230 */ /* 0x000fe20000004100 */
[----:B------:R-:W-:Y:S01]  /*7500*/  F2FP.F16.E4M3.UNPACK_B R49, R49.H1 ;  /* 0x00000031ff31723e */ /* 0x000fe200030006ff */
[----:B------:R-:W-:Y:S02]  /*7510*/  HADD2.F32 R61, -RZ, R56.H1_H1 ;  /* 0x30000038ff3d7230 */ /* 0x000fe40000004100 */
[----:B------:R-:W-:Y:S01]  /*7520*/  FMUL.FTZ R63, R55, R60 ;  /* 0x0000003c373f7220 */ /* 0x000fe20000410000 */
[----:B------:R-:W-:-:S02]  /*7530*/  HADD2.F32 R59, -RZ, R58.H0_H0 ;  /* 0x2000003aff3b7230 */ /* 0x000fc40000004100 */
[C---:B------:R-:W-:Y:S01]  /*7540*/  FMUL.FTZ R60, R48.reuse, R60 ;  /* 0x0000003c303c7220 */ /* 0x040fe20000410000 */
[--C-:B------:R-:W-:Y:S01]  /*7550*/  HADD2.F32 R57, -RZ, R49.reuse.H1_H1 ;  /* 0x30000031ff397230 */ /* 0x100fe20000004100 */
[----:B------:R-:W-:Y:S01]  /*7560*/  F2FP.F16.E4M3.UNPACK_B R87, R87 ;  /* 0x00000057ff57723e */ /* 0x000fe200020006ff */
[----:B------:R-:W-:Y:S02]  /*7570*/  HADD2.F32 R56, -RZ, R49.H0_H0 ;  /* 0x20000031ff387230 */ /* 0x000fe40000004100 */
[-C--:B------:R-:W-:Y:S01]  /*7580*/  FFMA.FTZ R48, R48, R59.reuse, -R63 ;  /* 0x0000003b30307223 */ /* 0x080fe2000001083f */
[----:B------:R-:W-:Y:S02]  /*7590*/  HADD2.F32 R58, -RZ, R58.H1_H1 ;  /* 0x3000003aff3a7230 */ /* 0x000fe40000004100 */
[----:B------:R-:W-:Y:S01]  /*75a0*/  FFMA.FTZ R49, R55, R59, R60 ;  /* 0x0000003b37317223 */ /* 0x000fe2000001003c */
[-C--:B------:R-:W-:Y:S01]  /*75b0*/  FMUL.FTZ R63, R57, R61.reuse ;  /* 0x0000003d393f7220 */ /* 0x080fe20000410000 */
[----:B------:R-:W-:Y:S01]  /*75c0*/  FMUL.FTZ R62, R56, R61 ;  /* 0x0000003d383e7220 */ /* 0x000fe20000410000 */
[----:B------:R-:W-:Y:S01]  /*75d0*/  F2FP.F16.E4M3.UNPACK_B R55, R54.H1 ;  /* 0x00000036ff37723e */ /* 0x000fe200030006ff */
[----:B------:R-:W-:-:S02]  /*75e0*/  HADD2.F32 R59, -RZ, R87.H1_H1 ;  /* 0x30000057ff3b7230 */ /* 0x000fc40000004100 */
[-C--:B------:R-:W-:Y:S01]  /*75f0*/  FFMA.FTZ R63, R56, R58.reuse, -R63 ;  /* 0x0000003a383f7223 */ /* 0x080fe2000001083f */
[----:B------:R-:W-:Y:S01]  /*7600*/  FFMA.FTZ R64, R57, R58, R62 ;  /* 0x0000003a39407223 */ /* 0x000fe2000001003e */
[----:B------:R-:W-:Y:S01]  /*7610*/  F2FP.F16.E4M3.UNPACK_B R54, R54 ;  /* 0x00000036ff36723e */ /* 0x000fe200020006ff */
[--C-:B------:R-:W-:Y:S01]  /*7620*/  HADD2.F32 R58, -RZ, R55.reuse.H1_H1 ;  /* 0x30000037ff3a7230 */ /* 0x100fe20000004100 */
[----:B------:R-:W-:Y:S01]  /*7630*/  F2FP.F16.E4M3.UNPACK_B R86, R86 ;  /* 0x00000056ff56723e */ /* 0x000fe200020006ff */
[----:B------:R-:W-:Y:S01]  /*7640*/  HADD2.F32 R57, -RZ, R55.H0_H0 ;  /* 0x20000037ff397230 */ /* 0x000fe20000004100 */
[----:B------:R-:W-:Y:S01]  /*7650*/  F2FP.F16.E4M3.UNPACK_B R65, R53.H1 ;  /* 0x00000035ff41723e */ /* 0x000fe200030006ff */
[--C-:B------:R-:W-:Y:S02]  /*7660*/  HADD2.F32 R55, -RZ, R54.reuse.H0_H0 ;  /* 0x20000036ff377230 */ /* 0x100fe40000004100 */
[----:B------:R-:W-:Y:S01]  /*7670*/  FMUL.FTZ R62, R58, R59 ;  /* 0x0000003b3a3e7220 */ /* 0x000fe20000410000 */
[----:B------:R-:W-:-:S02]  /*7680*/  HADD2.F32 R56, -RZ, R54.H1_H1 ;  /* 0x30000036ff387230 */ /* 0x000fc40000004100 */
[----:B------:R-:W-:Y:S01]  /*7690*/  FMUL.FTZ R59, R57, R59 ;  /* 0x0000003b393b7220 */ /* 0x000fe20000410000 */
[----:B------:R-:W-:Y:S01]  /*76a0*/  HADD2.F32 R87, -RZ, R87.H0_H0 ;  /* 0x20000057ff577230 */ /* 0x000fe20000004100 */
[----:B------:R-:W-:Y:S01]  /*76b0*/  F2FP.F16.E4M3.UNPACK_B R61, R52 ;  /* 0x00000034ff3d723e */ /* 0x000fe200020006ff */
[--C-:B------:R-:W-:Y:S02]  /*76c0*/  HADD2.F32 R54, -RZ, R86.reuse.H1_H1 ;  /* 0x30000056ff367230 */ /* 0x100fe40000004100 */
[----:B------:R-:W-:Y:S02]  /*76d0*/  HADD2.F32 R86, -RZ, R86.H0_H0 ;  /* 0x20000056ff567230 */ /* 0x000fe40000004100 */
[-C--:B------:R-:W-:Y:S01]  /*76e0*/  FMUL.FTZ R60, R56, R87.reuse ;  /* 0x00000057383c7220 */ /* 0x080fe20000410000 */
[----:B------:R-:W-:Y:S01]  /*76f0*/  FMUL.FTZ R87, R55, R87 ;  /* 0x0000005737577220 */ /* 0x000fe20000410000 */
[-C--:B------:R-:W-:Y:S01]  /*7700*/  FFMA.FTZ R58, R58, R54.reuse, R59 ;  /* 0x000000363a3a7223 */ /* 0x080fe2000001003b */
[----:B------:R-:W-:Y:S01]  /*7710*/  FFMA.FTZ R57, R57, R54, -R62 ;  /* 0x0000003639397223 */ /* 0x000fe2000001083e */
[----:B------:R-:W-:Y:S01]  /*7720*/  F2FP.F16.E4M3.UNPACK_B R59, R51.H1 ;  /* 0x00000033ff3b723e */ /* 0x000fe200030006ff */
[-C--:B------:R-:W-:Y:S01]  /*7730*/  FFMA.FTZ R54, R55, R86.reuse, -R60 ;  /* 0x0000005637367223 */ /* 0x080fe2000001083c */
[----:B------:R-:W-:Y:S01]  /*7740*/  FFMA.FTZ R55, R56, R86, R87 ;  /* 0x0000005638377223 */ /* 0x000fe20000010057 */
[----:B------:R-:W-:Y:S01]  /*7750*/  F2FP.SATFINITE.E4M3.F32.PACK_AB_MERGE_C R56, R64, R63, RZ ;  /* 0x0000003f4038723e */ /* 0x000fe200048070ff */
[----:B------:R-:W-:Y:S01]  /*7760*/  HADD2.F32 R67, -RZ, R65.H1_H1 ;  /* 0x30000041ff437230 */ /* 0x000fe20000004100 */
[----:B------:R-:W-:Y:S01]  /*7770*/  F2FP.SATFINITE.E4M3.F32.PACK_AB_MERGE_C R57, R58, R57, RZ ;  /* 0x000000393a39723e */ /* 0x000fe200048070ff */
[--C-:B------:R-:W-:Y:S01]  /*7780*/  HADD2.F32 R60, -RZ, R59.reuse.H0_H0 ;  /* 0x2000003bff3c7230 */ /* 0x100fe20000004100 */
[----:B------:R-:W-:Y:S01]  /*7790*/  F2FP.F16.E4M3.UNPACK_B R62, R52.H1 ;  /* 0x00000034ff3e723e */ /* 0x000fe200030006ff */
[----:B------:R-:W-:Y:S01]  /*77a0*/  HADD2.F32 R59, -RZ, R59.H1_H1 ;  /* 0x3000003bff3b7230 */ /* 0x000fe20000004100 */
[----:B------:R-:W-:Y:S01]  /*77b0*/  F2FP.F16.E4M3.UNPACK_B R58, R50.H1 ;  /* 0x00000032ff3a723e */ /* 0x000fe200030006ff */
[----:B------:R-:W-:Y:S01]  /*77c0*/  HADD2.F32 R65, -RZ, R65.H0_H0 ;  /* 0x20000041ff417230 */ /* 0x000fe20000004100 */
[----:B------:R-:W-:Y:S01]  /*77d0*/  F2FP.F16.E4M3.UNPACK_B R64, R53 ;  /* 0x00000035ff40723e */ /* 0x000fe200020006ff */
[----:B------:R-:W-:-:S02]  /*77e0*/  HADD2.F32 R63, -RZ, R62.H1_H1 ;  /* 0x3000003eff3f7230 */ /* 0x000fc40000004100 */
[-C--:B------:R-:W-:Y:S01]  /*77f0*/  FMUL.FTZ R69, R59, R67.reuse ;  /* 0x000000433b457220 */ /* 0x080fe20000410000 */
[----:B------:R-:W-:Y:S02]  /*7800*/  HADD2.F32 R53, -RZ, R58.H1_H1 ;  /* 0x3000003aff357230 */ /* 0x000fe40000004100 */
[C---:B------:R-:W-:Y:S01]  /*7810*/  FMUL.FTZ R68, R60.reuse, R67 ;  /* 0x000000433c447220 */ /* 0x040fe20000410000 */
[----:B------:R-:W-:Y:S02]  /*7820*/  HADD2.F32 R66, -RZ, R64.H1_H1 ;  /* 0x30000040ff427230 */ /* 0x000fe40000004100 */
[----:B------:R-:W-:Y:S01]  /*7830*/  FFMA.FTZ R52, R60, R63, -R69 ;  /* 0x0000003f3c347223 */ /* 0x000fe20000010845 */
[----:B------:R-:W-:Y:S01]  /*7840*/  HADD2.F32 R58, -RZ, R58.H0_H0 ;  /* 0x2000003aff3a7230 */ /* 0x000fe20000004100 */
[----:B------:R-:W-:Y:S01]  /*7850*/  F2FP.F16.E4M3.UNPACK_B R51, R51 ;  /* 0x00000033ff33723e */ /* 0x000fe200020006ff */
[----:B------:R-:W-:Y:S02]  /*7860*/  HADD2.F32 R60, -RZ, R61.H1_H1 ;  /* 0x3000003dff3c7230 */ /* 0x000fe40000004100 */
[----:B------:R-:W-:Y:S01]  /*7870*/  FMUL.FTZ R67, R53, R66 ;  /* 0x0000004235437220 */ /* 0x000fe20000410000 */
[----:B------:R-:W-:Y:S01]  /*7880*/  F2FP.F16.E4M3.UNPACK_B R50, R50 ;  /* 0x00000032ff32723e */ /* 0x000fe200020006ff */
[----:B------:R-:W-:Y:S01]  /*7890*/  FMUL.FTZ R66, R58, R66 ;  /* 0x000000423a427220 */ /* 0x000fe20000410000 */
[----:B------:R-:W-:-:S02]  /*78a0*/  HADD2.F32 R64, -RZ, R64.H0_H0 ;  /* 0x20000040ff407230 */ /* 0x000fc40000004100 */
[-C--:B------:R-:W-:Y:S01]  /*78b0*/  FFMA.FTZ R67, R58, R60.reuse, -R67 ;  /* 0x0000003c3a437223 */ /* 0x080fe20000010843 */
[--C-:B------:R-:W-:Y:S02]  /*78c0*/  HADD2.F32 R58, -RZ, R51.reuse.H1_H1 ;  /* 0x30000033ff3a7230 */ /* 0x100fe40000004100 */
[----:B------:R-:W-:Y:S01]  /*78d0*/  FFMA.FTZ R66, R53, R60, R66 ;  /* 0x0000003c35427223 */ /* 0x000fe20000010042 */
[----:B------:R-:W-:Y:S02]  /*78e0*/  HADD2.F32 R53, -RZ, R51.H0_H0 ;  /* 0x20000033ff357230 */ /* 0x000fe40000004100 */
[----:B------:R-:W-:Y:S01]  /*78f0*/  FFMA.FTZ R63, R59, R63, R68 ;  /* 0x0000003f3b3f7223 */ /* 0x000fe20000010044 */
[--C-:B------:R-:W-:Y:S02]  /*7900*/  HADD2.F32 R51, -RZ, R50.reuse.H0_H0 ;  /* 0x20000032ff337230 */ /* 0x100fe40000004100 */
[----:B------:R-:W-:Y:S01]  /*7910*/  FMUL.FTZ R68, R58, R65 ;  /* 0x000000413a447220 */ /* 0x000fe20000410000 */
[----:B------:R-:W-:-:S02]  /*7920*/  HADD2.F32 R50, -RZ, R50.H1_H1 ;  /* 0x30000032ff327230 */ /* 0x000fc40000004100 */
[----:B------:R-:W-:Y:S01]  /*7930*/  FMUL.FTZ R65, R53, R65 ;  /* 0x0000004135417220 */ /* 0x000fe20000410000 */
[----:B------:R-:W-:Y:S02]  /*7940*/  HADD2.F32 R62, -RZ, R62.H0_H0 ;  /* 0x2000003eff3e7230 */ /* 0x000fe40000004100 */
[-C--:B------:R-:W-:Y:S01]  /*7950*/  FMUL.FTZ R59, R51, R64.reuse ;  /* 0x00000040333b7220 */ /* 0x080fe20000410000 */
[----:B------:R-:W-:Y:S02]  /*7960*/  HADD2.F32 R61, -RZ, R61.H0_H0 ;  /* 0x2000003dff3d7230 */ /* 0x000fe40000004100 */
[----:B------:R-:W-:Y:S01]  /*7970*/  FMUL.FTZ R60, R50, R64 ;  /* 0x00000040323c7220 */ /* 0x000fe20000410000 */
[----:B------:R-:W-:Y:S01]  /*7980*/  F2FP.SATFINITE.E4M3.F32.PACK_AB_MERGE_C R66, R66, R67, RZ ;  /* 0x000000434242723e */ /* 0x000fe200048070ff */
[-C--:B------:R-:W-:Y:S01]  /*7990*/  FFMA.FTZ R68, R53, R62.reuse, -R68 ;  /* 0x0000003e35447223 */ /* 0x080fe20000010844 */
[----:B------:R-:W-:Y:S01]  /*79a0*/  FFMA.FTZ R65, R58, R62, R65 ;  /* 0x0000003e3a417223 */ /* 0x000fe20000010041 */
[-C--:B------:R-:W-:Y:S01]  /*79b0*/  FFMA.FTZ R60, R51, R61.reuse, -R60 ;  /* 0x0000003d333c7223 */ /* 0x080fe2000001083c */
[----:B------:R-:W-:Y:S01]  /*79c0*/  FFMA.FTZ R59, R50, R61, R59 ;  /* 0x0000003d323b7223 */ /* 0x000fe2000001003b */
[----:B------:R-:W-:-:S02]  /*79d0*/  F2FP.SATFINITE.E4M3.F32.PACK_AB_MERGE_C R52, R63, R52, RZ ;  /* 0x000000343f34723e */ /* 0x000fc400048070ff */
[----:B------:R-:W-:Y:S02]  /*79e0*/  F2FP.SATFINITE.E4M3.F32.PACK_AB_MERGE_C R49, R49, R48, R56 ;  /* 0x000000303131723e */ /* 0x000fe40004807038 */
[----:B------:R-:W-:Y:S02]  /*79f0*/  F2FP.SATFINITE.E4M3.F32.PACK_AB_MERGE_C R48, R55, R54, R57 ;  /* 0x000000363730723e */ /* 0x000fe40004807039 */
[----:B------:R-:W-:Y:S02]  /*7a00*/  F2FP.SATFINITE.E4M3.F32.PACK_AB_MERGE_C R50, R59, R60, R66 ;  /* 0x0000003c3b32723e */ /* 0x000fe40004807042 */
[----:B------:R-:W-:-:S07]  /*7a10*/  F2FP.SATFINITE.E4M3.F32.PACK_AB_MERGE_C R51, R65, R68, R52 ;  /* 0x000000444133723e */ /* 0x000fce0004807034 */
.L_x_395:
[----:B------:R-:W-:Y:S05]  /*7a20*/  BSYNC B1 ;  /* 0x0000000000017941 */ /* 0x000fea0003800000 */
.L_x_394:
[----:B------:R-:W-:Y:S02]  /*7a30*/  ULDC.64 UR4, c[0x0][0x2e8] ;  /* 0x0000ba0000047ab9 */ /* 0x000fe40000000a00 */
[----:B------:R-:W-:-:S04]  /*7a40*/  IADD3 R52, P2, P3, R43, UR4, R120 ;  /* 0x000000042b347c10 */ /* 0x000fc8000fb5e078 */
[----:B------:R-:W-:-:S05]  /*7a50*/  IADD3.X R53, R105, UR5, R85, P2, P3 ;  /* 0x0000000569357c10 */ /* 0x000fca00097e6455 */
[----:B--2---:R4:W-:Y:S01]  /*7a60*/  STG.E.128 desc[UR42][R52.64], R48 ;  /* 0x0000003034007986 */ /* 0x0049e2000c101d2a */
[----:B------:R-:W-:Y:S05]  /*7a70*/  BRA `(.L_x_389) ;  /* 0x0000004c00fc7947 */ /* 0x000fea0003800000 */
.L_x_353:
[C---:B------:R-:W-:Y:S01]  /*7a80*/  ISETP.GE.AND P5, PT, R23.reuse, R117, PT ;  /* 0x000000751700720c */ /* 0x040fe20003fa6270 */
[C---:B------:R-:W-:Y:S01]  /*7a90*/  VIADD R52, R23.reuse, 0x60 ;  /* 0x0000006017347836 */ /* 0x040fe20000000000 */
[----:B------:R-:W-:Y:S01]  /*7aa0*/  P2R R60, PR, RZ, 0x1 ;  /* 0x00000001ff3c7803 */ /* 0x000fe20000000000 */
[----:B------:R-:W-:Y:S01]  /*7ab0*/  VIADD R61, R23, 0x20 ;  /* 0x00000020173d7836 */ /* 0x000fe20000000000 */
[----:B------:R-:W-:-:S13]  /*7ac0*/  ISETP.GE.OR P5, PT, R16, R84, P5 ;  /* 0x000000541000720c */ /* 0x000fda0002fa6670 */
[----:B------:R-:W1:Y:S08]  /*7ad0*/  @!P5 LDC.64 R56, c[0x0][0x3e8] ;  /* 0x0000fa00ff38db82 */ /* 0x000e700000000a00 */
[----:B0-----:R-:W0:Y:S01]  /*7ae0*/  @!P5 LDC.64 R58, c[0x0][0x400] ;  /* 0x00010000ff3adb82 */ /* 0x001e220000000a00 */
[----:B-1----:R-:W-:-:S04]  /*7af0*/  @!P5 IADD3 R56, P2, P3, R96, R56, R48 ;  /* 0x000000386038d210 */ /* 0x002fc80007b5e030 */
[----:B------:R-:W-:Y:S02]  /*7b00*/  @!P5 IADD3.X R57, R39, R57, R87, P2, P3 ;  /* 0x000000392739d210 */ /* 0x000fe400017e6457 */
[----:B------:R-:W-:-:S04]  /*7b10*/  ISETP.GE.AND P2, PT, R52, R117, PT ;  /* 0x000000753400720c */ /* 0x000fc80003f46270 */
[----:B------:R-:W-:-:S13]  /*7b20*/  ISETP.GE.OR P2, PT, R16, R84, P2 ;  /* 0x000000541000720c */ /* 0x000fda0001746670 */
[----:B------:R-:W1:Y:S01]  /*7b30*/  @!P2 LDC.64 R52, c[0x0][0x3f8] ;  /* 0x0000fe00ff34ab82 */ /* 0x000e620000000a00 */
[----:B------:R-:W-:Y:S02]  /*7b40*/  @!P2 IMAD.MOV.U32 R49, RZ, RZ, R87 ;  /* 0x000000ffff31a224 */ /* 0x000fe400078e0057 */
[----:B------:R-:W-:-:S05]  /*7b50*/  @!P2 IMAD.MOV.U32 R51, RZ, RZ, R86 ;  /* 0x000000ffff33a224 */ /* 0x000fca00078e0056 */
[----:B------:R-:W2:Y:S08]  /*7b60*/  @!P2 LDC.64 R80, c[0x0][0x3e8] ;  /* 0x0000fa00ff50ab82 */ /* 0x000eb00000000a00 */
[----:B------:R-:W3:Y:S01]  /*7b70*/  @!P2 LDC.64 R82, c[0x0][0x400] ;  /* 0x00010000ff52ab82 */ /* 0x000ee20000000a00 */
[----:B-1----:R-:W-:-:S04]  /*7b80*/  @!P2 IMAD.WIDE.U32 R54, R52, 0x60, R48 ;  /* 0x000000603436a825 */ /* 0x002fc800078e0030 */
[----:B------:R-:W-:Y:S01]  /*7b90*/  @!P2 IMAD R53, R53, 0x60, RZ ;  /* 0x000000603535a824 */ /* 0x000fe200078e02ff */
[----:B--2---:R-:W-:-:S04]  /*7ba0*/  @!P2 IADD3 R80, P3, P4, R96, R80, R54 ;  /* 0x000000506050a210 */ /* 0x004fc80007c7e036 */
[----:B------:R-:W-:-:S04]  /*7bb0*/  @!P2 IADD3 R52, R55, R53, RZ ;  /* 0x000000353734a210 */ /* 0x000fc80007ffe0ff */
[----:B------:R-:W-:Y:S02]  /*7bc0*/  @!P2 IADD3.X R81, R39, R81, R52, P3, P4 ;  /* 0x000000512751a210 */ /* 0x000fe40001fe8434 */
[----:B------:R-:W1:Y:S02]  /*7bd0*/  @!P2 LDC.64 R52, c[0x0][0x408] ;  /* 0x00010200ff34ab82 */ /* 0x000e640000000a00 */
[----:B-1----:R-:W-:-:S04]  /*7be0*/  @!P2 IMAD.WIDE.U32 R54, R52, 0x60, R50 ;  /* 0x000000603436a825 */ /* 0x002fc800078e0032 */
[----:B------:R-:W-:Y:S01]  /*7bf0*/  @!P2 IMAD R53, R53, 0x60, RZ ;  /* 0x000000603535a824 */ /* 0x000fe200078e02ff */
[----:B---3--:R-:W-:-:S03]  /*7c00*/  @!P2 IADD3 R82, P3, P4, R92, R82, R54 ;  /* 0x000000525c52a210 */ /* 0x008fc60007c7e036 */
[----:B------:R-:W-:-:S05]  /*7c10*/  @!P2 IMAD.IADD R52, R55, 0x1, R53 ;  /* 0x000000013734a824 */ /* 0x000fca00078e0235 */
[----:B------:R-:W-:Y:S02]  /*7c20*/  @!P2 IADD3.X R83, R107, R83, R52, P3, P4 ;  /* 0x000000536b53a210 */ /* 0x000fe40001fe8434 */
[----:B0-----:R-:W-:-:S04]  /*7c30*/  @!P5 IADD3 R58, P3, P4, R92, R58, R50 ;  /* 0x0000003a5c3ad210 */ /* 0x001fc80007c7e032 */
[----:B------:R-:W-:Y:S02]  /*7c40*/  @!P5 IADD3.X R59, R107, R59, R86, P3, P4 ;  /* 0x0000003b6b3bd210 */ /* 0x000fe40001fe8456 */
[----:B------:R-:W-:Y:S01]  /*7c50*/  ISETP.GE.AND P4, PT, R61, R117, PT ;  /* 0x000000753d00720c */ /* 0x000fe20003f86270 */
[----:B------:R-:W-:-:S03]  /*7c60*/  VIADD R61, R23, 0x40 ;  /* 0x00000040173d7836 */ /* 0x000fc60000000000 */
[----:B------:R-:W-:-:S13]  /*7c70*/  ISETP.GE.OR P4, PT, R16, R84, P4 ;  /* 0x000000541000720c */ /* 0x000fda0002786670 */
[----:B------:R-:W-:Y:S01]  /*7c80*/  @!P4 IADD3 R55, P3, P6, R96, R48, R14 ;  /* 0x000000306037c210 */ /* 0x000fe20007e7e00e */
[----:B------:R-:W0:Y:S03]  /*7c90*/  @!P4 LDC.64 R64, c[0x0][0x3e8] ;  /* 0x0000fa00ff40cb82 */ /* 0x000e260000000a00 */
[----:B------:R-:W-:Y:S02]  /*7ca0*/  @!P4 IADD3.X R54, R39, R87, R21, P3, P6 ;  /* 0x000000572736c210 */ /* 0x000fe40001fec415 */
[----:B------:R-:W-:-:S03]  /*7cb0*/  ISETP.GE.AND P3, PT, R61, R117, PT ;  /* 0x000000753d00720c */ /* 0x000fc60003f66270 */
[----:B------:R-:W1:Y:S01]  /*7cc0*/  @!P4 LDC.64 R66, c[0x0][0x400] ;  /* 0x00010000ff42cb82 */ /* 0x000e620000000a00 */
[----:B------:R-:W-:-:S13]  /*7cd0*/  ISETP.GE.OR P3, PT, R16, R84, P3 ;  /* 0x000000541000720c */ /* 0x000fda0001f66670 */
[----:B------:R-:W-:Y:S01]  /*7ce0*/  @!P3 IADD3 R49, P0, P6, R96, R13, R48 ;  /* 0x0000000d6031b210 */ /* 0x000fe20007e1e030 */
[----:B------:R-:W2:Y:S03]  /*7cf0*/  @!P3 LDC.64 R72, c[0x0][0x3e8] ;  /* 0x0000fa00ff48bb82 */ /* 0x000ea60000000a00 */
[----:B------:R-:W-:Y:S02]  /*7d00*/  @!P3 IADD3.X R48, R39, R20, R87, P0, P6 ;  /* 0x000000142730b210 */ /* 0x000fe400007ec457 */
[----:B------:R-:W-:-:S03]  /*7d10*/  @!P4 IADD3 R53, P0, P6, R92, R50, R8 ;  /* 0x000000325c35c210 */ /* 0x000fc60007e1e008 */
[----:B------:R-:W3:Y:S01]  /*7d20*/  @!P3 LDC.64 R74, c[0x0][0x400] ;  /* 0x00010000ff4abb82 */ /* 0x000ee20000000a00 */
[----:B------:R-:W-:Y:S02]  /*7d30*/  @!P4 IADD3.X R52, R107, R86, R11, P0, P6 ;  /* 0x000000566b34c210 */ /* 0x000fe400007ec40b */
[----:B------:R-:W-:-:S04]  /*7d40*/  @!P3 IADD3 R51, P0, P6, R92, R7, R50 ;  /* 0x000000075c33b210 */ /* 0x000fc80007e1e032 */
[----:B------:R-:W-:Y:S02]  /*7d50*/  @!P3 IADD3.X R86, R107, R10, R86, P0, P6 ;  /* 0x0000000a6b56b210 */ /* 0x000fe400007ec456 */
[----:B0-----:R-:W-:Y:S02]  /*7d60*/  @!P4 IADD3 R64, P6, R55, R64, RZ ;  /* 0x000000403740c210 */ /* 0x001fe40007fde0ff */
[----:B------:R-:W-:Y:S02]  /*7d70*/  CS2R R62, SRZ ;  /* 0x00000000003e7805 */ /* 0x000fe4000001ff00 */
[----:B------:R-:W-:Y:S02]  /*7d80*/  ISETP.NE.AND P0, PT, R60, RZ, PT ;  /* 0x000000ff3c00720c */ /* 0x000fe40003f05270 */
[----:B------:R-:W-:Y:S02]  /*7d90*/  @!P4 IADD3.X R65, R54, R65, RZ, P6, !PT ;  /* 0x000000413641c210 */ /* 0x000fe400037fe4ff */
[----:B------:R-:W-:-:S02]  /*7da0*/  CS2R R54, SRZ ;  /* 0x0000000000367805 */ /* 0x000fc4000001ff00 */
[----:B-1----:R-:W-:-:S05]  /*7db0*/  @!P4 IADD3 R66, P6, R53, R66, RZ ;  /* 0x000000423542c210 */ /* 0x002fca0007fde0ff */
[----:B------:R-:W-:Y:S01]  /*7dc0*/  @!P4 IMAD.X R67, R52, 0x1, R67, P6 ;  /* 0x000000013443c824 */ /* 0x000fe200030e0643 */
[----:B--2---:R-:W-:Y:S02]  /*7dd0*/  @!P3 IADD3 R72, P6, R49, R72, RZ ;  /* 0x000000483148b210 */ /* 0x004fe40007fde0ff */
[----:B------:R-:W-:-:S03]  /*7de0*/  CS2R R52, SRZ ;  /* 0x0000000000347805 */ /* 0x000fc6000001ff00 */
[----:B------:R-:W-:Y:S01]  /*7df0*/  @!P3 IMAD.X R73, R48, 0x1, R73, P6 ;  /* 0x000000013049b824 */ /* 0x000fe200030e0649 */
[----:B---3--:R-:W-:Y:S02]  /*7e00*/  @!P3 IADD3 R74, P6, R51, R74, RZ ;  /* 0x0000004a334ab210 */ /* 0x008fe40007fde0ff */
[----:B------:R-:W-:Y:S02]  /*7e10*/  CS2R R50, SRZ ;  /* 0x0000000000327805 */ /* 0x000fe4000001ff00 */
[----:B------:R-:W-:Y:S01]  /*7e20*/  CS2R R48, SRZ ;  /* 0x0000000000307805 */ /* 0x000fe2000001ff00 */
[----:B------:R0:W2:Y:S01]  /*7e30*/  @!P5 LDG.E.128 R52, desc[UR42][R58.64] ;  /* 0x0000002a3a34d981 */ /* 0x0000a2000c1e1d00 */
[----:B------:R-:W-:Y:S02]  /*7e40*/  CS2R R60, SRZ ;  /* 0x00000000003c7805 */ /* 0x000fe4000001ff00 */
[----:B------:R-:W-:Y:S02]  /*7e50*/  CS2R R70, SRZ ;  /* 0x0000000000467805 */ /* 0x000fe4000001ff00 */
[----:B------:R-:W-:Y:S01]  /*7e60*/  CS2R R68, SRZ ;  /* 0x0000000000447805 */ /* 0x000fe2000001ff00 */
[----:B------:R-:W-:Y:S01]  /*7e70*/  @!P3 IMAD.X R75, R86, 0x1, R75, P6 ;  /* 0x00000001564bb824 */ /* 0x000fe200030e064b */
[----:B------:R1:W3:Y:S04]  /*7e80*/  @!P5 LDG.E.128 R48, desc[UR42][R56.64] ;  /* 0x0000002a3830d981 */ /* 0x0002e8000c1e1d00 */
[----:B------:R4:W5:Y:S01]  /*7e90*/  @!P4 LDG.E.128 R60, desc[UR42][R66.64] ;  /* 0x0000002a423cc981 */ /* 0x000962000c1e1d00 */
[----:B0-----:R-:W-:-:S02]  /*7ea0*/  CS2R R58, SRZ ;  /* 0x00000000003a7805 */ /* 0x001fc4000001ff00 */
[----:B------:R-:W-:Y:S02]  /*7eb0*/  CS2R R78, SRZ ;  /* 0x00000000004e7805 */ /* 0x000fe4000001ff00 */
[----:B------:R-:W-:Y:S01]  /*7ec0*/  CS2R R76, SRZ ;  /* 0x00000000004c7805 */ /* 0x000fe2000001ff00 */
[----:B------:R0:W5:Y:S01]  /*7ed0*/  @!P3 LDG.E.128 R68, desc[UR42][R74.64] ;  /* 0x0000002a4a44b981 */ /* 0x000162000c1e1d00 */
[----:B-1----:R-:W-:-:S04]  /*7ee0*/  CS2R R56, SRZ ;  /* 0x0000000000387805 */ /* 0x002fc8000001ff00 */
[----:B------:R-:W5:Y:S01]  /*7ef0*/  @!P2 LDG.E.128 R76, desc[UR42][R82.64] ;  /* 0x0000002a524ca981 */ /* 0x000f62000c1e1d00 */
[----:B----4-:R-:W-:-:S03]  /*7f00*/  CS2R R66, SRZ ;  /* 0x0000000000427805 */ /* 0x010fc6000001ff00 */
[----:B------:R1:W4:Y:S01]  /*7f10*/  @!P4 LDG.E.128 R56, desc[UR42][R64.64] ;  /* 0x0000002a4038c981 */ /* 0x000322000c1e1d00 */
[----:B0-----:R-:W-:Y:S02]  /*7f20*/  CS2R R74, SRZ ;  /* 0x00000000004a7805 */ /* 0x001fe4000001ff00 */
[----:B-1----:R-:W-:-:S06]  /*7f30*/  CS2R R64, SRZ ;  /* 0x0000000000407805 */ /* 0x002fcc000001ff00 */
[----:B------:R0:W4:Y:S02]  /*7f40*/  @!P3 LDG.E.128 R64, desc[UR42][R72.64] ;  /* 0x0000002a4840b981 */ /* 0x000124000c1e1d00 */
[----:B0-----:R-:W-:-:S06]  /*7f50*/  CS2R R72, SRZ ;  /* 0x0000000000487805 */ /* 0x001fcc000001ff00 */
[----:B------:R-:W4:Y:S01]  /*7f60*/  @!P2 LDG.E.128 R72, desc[UR42][R80.64] ;  /* 0x0000002a5048a981 */ /* 0x000f22000c1e1d00 */
[----:B------:R-:W-:-:S06]  /*7f70*/  UISETP.NE.AND UP0, UPT, UR46, 0x3, UPT ;  /* 0x000000032e00788c */ /* 0x000fcc000bf05270 */
[----:B------:R-:W-:Y:S02]  /*7f80*/  PLOP3.LUT P5, PT, PT, PT, UP0, 0x80, 0x0 ;  /* 0x000000000000781c */ /* 0x000fe40003faf008 */
[----:B------:R-:W-:Y:S01]  /*7f90*/  ISETP.GE.AND P2, PT, R16, R84, PT ;  /* 0x000000541000720c */ /* 0x000fe20003f46270 */
[----:B--2---:R-:W-:Y:S02]  /*7fa0*/  IMAD.MOV.U32 R146, RZ, RZ, R54 ;  /* 0x000000ffff927224 */ /* 0x004fe400078e0036 */
[----:B------:R-:W-:Y:S02]  /*7fb0*/  IMAD.MOV.U32 R145, RZ, RZ, R52 ;  /* 0x000000ffff917224 */ /* 0x000fe400078e0034 */
[----:B---3--:R-:W-:Y:S01]  /*7fc0*/  IMAD.MOV.U32 R147, RZ, RZ, R50 ;  /* 0x000000ffff937224 */ /* 0x008fe200078e0032 */
[----:B------:R-:W-:Y:S02]  /*7fd0*/  MOV R144, R48 ;  /* 0x0000003000907202 */ /* 0x000fe40000000f00 */
[----:B-----5:R-:W-:Y:S01]  /*7fe0*/  MOV R142, R62 ;  /* 0x0000003e008e7202 */ /* 0x020fe20000000f00 */
[----:B------:R-:W-:-:S02]  /*7ff0*/  IMAD.MOV.U32 R143, RZ, RZ, R60 ;  /* 0x000000ffff8f7224 */ /* 0x000fc400078e003c */
[----:B------:R-:W-:Y:S01]  /*8000*/  IMAD.MOV.U32 R138, RZ, RZ, R70 ;  /* 0x000000ffff8a7224 */ /* 0x000fe200078e0046 */
[----:B------:R-:W-:Y:S01]  /*8010*/  MOV R139, R68 ;  /* 0x00000044008b7202 */ /* 0x000fe20000000f00 */
[----:B------:R-:W-:Y:S02]  /*8020*/  IMAD.MOV.U32 R132, RZ, RZ, R78 ;  /* 0x000000ffff847224 */ /* 0x000fe400078e004e */
[----:B------:R-:W-:Y:S02]  /*8030*/  IMAD.MOV.U32 R133, RZ, RZ, R76 ;  /* 0x000000ffff857224 */ /* 0x000fe400078e004c */
[----:B----4-:R-:W-:Y:S02]  /*8040*/  IMAD.MOV.U32 R140, RZ, RZ, R58 ;  /* 0x000000ffff8c7224 */ /* 0x010fe400078e003a */
[----:B------:R-:W-:Y:S02]  /*8050*/  IMAD.MOV.U32 R141, RZ, RZ, R56 ;  /* 0x000000ffff8d7224 */ /* 0x000fe400078e0038 */
[----:B------:R-:W-:-:S02]  /*8060*/  IMAD.MOV.U32 R136, RZ, RZ, R66 ;  /* 0x000000ffff887224 */ /* 0x000fc400078e0042 */
[----:B------:R-:W-:Y:S02]  /*8070*/  IMAD.MOV.U32 R137, RZ, RZ, R64 ;  /* 0x000000ffff897224 */ /* 0x000fe400078e0040 */
[----:B------:R-:W-:Y:S02]  /*8080*/  IMAD.MOV.U32 R130, RZ, RZ, R74 ;  /* 0x000000ffff827224 */ /* 0x000fe400078e004a */
[----:B------:R-:W-:Y:S01]  /*8090*/  IMAD.MOV.U32 R131, RZ, RZ, R72 ;  /* 0x000000ffff837224 */ /* 0x000fe200078e0048 */
[----:B------:R-:W-:Y:S06]  /*80a0*/  @!P5 BRA `(.L_x_396) ;  /* 0x000000000004d947 */ /* 0x000fec0003800000 */
[----:B------:R-:W-:Y:S01]  /*80b0*/  BPT.TRAP 0x1 ;  /* 0x000000040000795c */ /* 0x000fe20000300000 */
.L_x_396:
[----:B------:R-:W-:Y:S01]  /*80c0*/  IMAD R112, R232, 0x8, R22 ;  /* 0x00000008e8707824 */ /* 0x000fe200078e0216 */
[----:B------:R-:W-:Y:S01]  /*80d0*/  SHF.L.U32 R127, R234, 0x1f, RZ ;  /* 0x0000001fea7f7819 */ /* 0x000fe200000006ff */
[----:B------:R-:W0:Y:S01]  /*80e0*/  LDC R134, c[0x0][0x2f4] ;  /* 0x0000bd00ff867b82 */ /* 0x000e220000000800 */
[----:B------:R-:W-:Y:S01]  /*80f0*/  BSSY B1, `(.L_x_397) ;  /* 0x0000004000017945 */ /* 0x000fe20003800000 */
[----:B------:R-:W-:Y:S01]  /*8100*/  MOV R121, R85 ;  /* 0x0000005500797202 */ /* 0x000fe20000000f00 */
[----:B------:R-:W1:Y:S02]  /*8110*/  SYNCS.PHASECHK.TRANS64.TRYWAIT P3, [R112+URZ+0x38890], R127 ;  /* 0x0388907f700075a7 */ /* 0x000e64000806017f */
[----:B-1----:R-:W-:Y:S05]  /*8120*/  @!P3 BRA `(.L_x_398) ;  /* 0x0000023c0004b947 */ /* 0x002fea0003800000 */
.L_x_672:
[----:B------:R-:W-:Y:S05]  /*8130*/  BSYNC B1 ;  /* 0x0000000000017941 */ /* 0x000fea0003800000 */
.L_x_397:
[----:B------:R-:W2:Y:S01]  /*8140*/  LDC.64 R122, c[0x0][0x300] ;  /* 0x0000c000ff7a7b82 */ /* 0x000ea20000000a00 */
[----:B------:R-:W-:Y:S01]  /*8150*/  ISETP.GE.OR P3, PT, R23, R117, P0 ;  /* 0x000000751700720c */ /* 0x000fe20000766670 */
[----:B------:R-:W-:Y:S01]  /*8160*/  BSSY B1, `(.L_x_399) ;  /* 0x000010f000017945 */ /* 0x000fe20003800000 */
[----:B0-----:R-:W-:-:S11]  /*8170*/  IMAD.IADD R135, R134, 0x1, -R35 ;  /* 0x0000000186877824 */ /* 0x001fd600078e0a23 */
[----:B------:R-:W-:Y:S05]  /*8180*/  @P3 BRA `(.L_x_400) ;  /* 0x0000001000303947 */ /* 0x000fea0003800000 */
[----:B------:R-:W3:Y:S04]  /*8190*/  LDL R80, [R1+0x10] ;  /* 0x0000100001507983 */ /* 0x000ee80000100800 */
[----:B------:R-:W4:Y:S01]  /*81a0*/  LDL R82, [R1+0x60] ;  /* 0x0000600001527983 */ /* 0x000f220000100800 */
[C---:B------:R-:W-:Y:S01]  /*81b0*/  IMAD.SHL.U32 R83, R23.reuse, 0x80, RZ ;  /* 0x0000008017537824 */ /* 0x040fe200078e00ff */
[----:B------:R-:W-:Y:S01]  /*81c0*/  BSSY B2, `(.L_x_401) ;  /* 0x00000f6000027945 */ /* 0x000fe20003800000 */
[----:B------:R-:W-:-:S03]  /*81d0*/  IMAD.SHL.U32 R84, R23, 0x80, RZ ;  /* 0x0000008017547824 */ /* 0x000fc600078e00ff */
[----:B------:R-:W-:Y:S02]  /*81e0*/  LOP3.LUT R83, R83, 0x380, RZ, 0xc0, !PT ;  /* 0x0000038053537812 */ /* 0x000fe400078ec0ff */
[----:B------:R-:W-:Y:S02]  /*81f0*/  LOP3.LUT R84, R84, 0x380, RZ, 0xc0, !PT ;  /* 0x0000038054547812 */ /* 0x000fe400078ec0ff */
[----:B------:R-:W-:Y:S02]  /*8200*/  SHF.R.U32.HI R83, RZ, 0x3, R83 ;  /* 0x00000003ff537819 */ /* 0x000fe40000011653 */
[----:B---3--:R-:W-:-:S04]  /*8210*/  LOP3.LUT P4, RZ, R80, 0x2, RZ, 0xc0, !PT ;  /* 0x0000000250ff7812 */ /* 0x008fc8000788c0ff */
[----:B------:R-:W-:-:S04]  /*8220*/  SEL R80, R35, R135, !P4 ;  /* 0x0000008723507207 */ /* 0x000fc80006000000 */
[----:B------:R-:W-:-:S04]  /*8230*/  SHF.R.S32.HI R81, RZ, 0x1f, R80 ;  /* 0x0000001fff517819 */ /* 0x000fc80000011450 */
[----:B------:R-:W-:-:S04]  /*8240*/  LEA.HI R81, R81, R80, RZ, 0x5 ;  /* 0x0000005051517211 */ /* 0x000fc800078f28ff */
[----:B------:R-:W-:-:S04]  /*8250*/  LEA.HI.SX32 R148, R81, R108, 0x1b ;  /* 0x0000006c51947211 */ /* 0x000fc800078fdaff */
[----:B------:R-:W-:-:S04]  /*8260*/  SHF.R.S32.HI R80, RZ, 0x1f, R148 ;  /* 0x0000001fff507819 */ /* 0x000fc80000011494 */
[----:B------:R-:W-:Y:S02]  /*8270*/  LEA.HI R80, R80, R148, RZ, 0x3 ;  /* 0x0000009450507211 */ /* 0x000fe400078f18ff */
[----:B------:R-:W-:-:S03]  /*8280*/  SHF.L.U32 R148, R148, 0x4, RZ ;  /* 0x0000000494947819 */ /* 0x000fc600000006ff */
[----:B------:R-:W-:Y:S01]  /*8290*/  IMAD.SHL.U32 R80, R80, 0x800, RZ ;  /* 0x0000080050507824 */ /* 0x000fe200078e00ff */
[----:B------:R-:W-:-:S04]  /*82a0*/  LOP3.LUT R81, R84, 0x70, R148, 0xf8, !PT ;  /* 0x0000007054517812 */ /* 0x000fc800078ef894 */
[----:B------:R-:W-:Y:S02]  /*82b0*/  LOP3.LUT R81, R81, R83, RZ, 0x3c, !PT ;  /* 0x0000005351517212 */ /* 0x000fe400078e3cff */
[----:B------:R-:W-:-:S04]  /*82c0*/  LOP3.LUT R80, R80, 0xffffc000, RZ, 0xc0, !PT ;  /* 0xffffc00050507812 */ /* 0x000fc800078ec0ff */
[----:B----4-:R-:W-:-:S05]  /*82d0*/  IADD3 R80, R81, R80, R82 ;  /* 0x0000005051507210 */ /* 0x010fca0007ffe052 */
[C---:B------:R-:W-:Y:S02]  /*82e0*/  IMAD R84, R232.reuse, 0x8000, R80 ;  /* 0x00008000e8547824 */ /* 0x040fe400078e0250 */
[----:B------:R-:W-:-:S03]  /*82f0*/  IMAD R80, R232, 0x8000, R31 ;  /* 0x00008000e8507824 */ /* 0x000fc600078e021f */
[C---:B------:R-:W-:Y:S01]  /*8300*/  IADD3 R84, R22.reuse, R84, RZ ;  /* 0x0000005416547210 */ /* 0x040fe20007ffe0ff */
[----:B------:R-:W-:-:S05]  /*8310*/  IMAD.IADD R80, R22, 0x1, R80 ;  /* 0x0000000116507824 */ /* 0x000fca00078e0250 */
[----:B------:R-:W0:Y:S04]  /*8320*/  LDS.128 R84, [R84+0x28400] ;  /* 0x0284000054547984 */ /* 0x000e280000000c00 */
[----:B------:R-:W3:Y:S01]  /*8330*/  LDS.128 R80, [R80+0x28400] ;  /* 0x0284000050507984 */ /* 0x000ee20000000c00 */
[----:B------:R-:W-:Y:S05]  /*8340*/  @P2 BRA `(.L_x_402) ;  /* 0x0000000c00742947 */ /* 0x000fea0003800000 */
[----:B------:R-:W-:Y:S02]  /*8350*/  SHF.R.U32.HI R52, RZ, 0x8, R49 ;  /* 0x00000008ff347819 */ /* 0x000fe40000011631 */
[----:B------:R-:W-:Y:S02]  /*8360*/  SHF.R.U32.HI R153, RZ, 0x8, R53 ;  /* 0x00000008ff997819 */ /* 0x000fe40000011635 */
[----:B------:R-:W-:Y:S01]  /*8370*/  SHF.R.U32.HI R151, RZ, 0x18, R49 ;  /* 0x00000018ff977819 */ /* 0x000fe20000011631 */
[----:B------:R-:W-:Y:S01]  /*8380*/  IMAD.SHL.U32 R52, R52, 0x100, RZ ;  /* 0x0000010034347824 */ /* 0x000fe200078e00ff */
[----:B------:R-:W-:Y:S01]  /*8390*/  LOP3.LUT R50, R49, 0xff, RZ, 0xc0, !PT ;  /* 0x000000ff31327812 */ /* 0x000fe200078ec0ff */
[----:B------:R-:W-:Y:S01]  /*83a0*/  IMAD.SHL.U32 R153, R153, 0x100, RZ ;  /* 0x0000010099997824 */ /* 0x000fe200078e00ff */
[----:B------:R-:W-:Y:S02]  /*83b0*/  SHF.R.U32.HI R149, RZ, 0x8, R51 ;  /* 0x00000008ff957819 */ /* 0x000fe40000011633 */
[----:B------:R-:W-:-:S02]  /*83c0*/  SHF.R.U32.HI R154, RZ, 0x18, R53 ;  /* 0x00000018ff9a7819 */ /* 0x000fc40000011635 */
[----:B------:R-:W-:Y:S01]  /*83d0*/  LOP3.LUT R155, R53, 0xff, RZ, 0xc0, !PT ;  /* 0x000000ff359b7812 */ /* 0x000fe200078ec0ff */
[----:B------:R-:W-:Y:S01]  /*83e0*/  IMAD.SHL.U32 R149, R149, 0x100, RZ ;  /* 0x0000010095957824 */ /* 0x000fe200078e00ff */
[----:B------:R-:W-:Y:S02]  /*83f0*/  SHF.R.U32.HI R48, RZ, 0x10, R49 ;  /* 0x00000010ff307819 */ /* 0x000fe40000011631 */
[--C-:B------:R-:W-:Y:S02]  /*8400*/  SHF.R.U32.HI R150, RZ, 0x18, R51.reuse ;  /* 0x00000018ff967819 */ /* 0x100fe40000011633 */
[----:B------:R-:W-:Y:S01]  /*8410*/  LOP3.LUT R54, R51, 0xff, RZ, 0xc0, !PT ;  /* 0x000000ff33367812 */ /* 0x000fe200078ec0ff */
[----:B------:R-:W-:Y:S01]  /*8420*/  IMAD.U32 R48, R48, 0x10000, RZ ;  /* 0x0001000030307824 */ /* 0x000fe200078e00ff */
[----:B------:R-:W-:Y:S02]  /*8430*/  PRMT R151, R151, 0x654, R50 ;  /* 0x0000065497977816 */ /* 0x000fe40000000032 */
[----:B------:R-:W-:-:S02]  /*8440*/  SHF.R.U32.HI R49, RZ, 0x10, R51 ;  /* 0x00000010ff317819 */ /* 0x000fc40000011633 */
[----:B------:R-:W-:Y:S02]  /*8450*/  SHF.R.U32.HI R53, RZ, 0x10, R53 ;  /* 0x00000010ff357819 */ /* 0x000fe40000011635 */
[----:B------:R-:W-:Y:S01]  /*8460*/  PRMT R154, R154, 0x654, R155 ;  /* 0x000006549a9a7816 */ /* 0x000fe2000000009b */
[----:B------:R-:W-:Y:S01]  /*8470*/  IMAD.U32 R49, R49, 0x10000, RZ ;  /* 0x0001000031317824 */ /* 0x000fe200078e00ff */
[--C-:B------:R-:W-:Y:S02]  /*8480*/  SHF.R.U32.HI R156, RZ, 0x18, R55.reuse ;  /* 0x00000018ff9c7819 */ /* 0x100fe40000011637 */
[----:B------:R-:W-:Y:S02]  /*8490*/  LOP3.LUT R157, R55, 0xff, RZ, 0xc0, !PT ;  /* 0x000000ff379d7812 */ /* 0x000fe400078ec0ff */
[--C-:B------:R-:W-:Y:S02]  /*84a0*/  SHF.R.U32.HI R50, RZ, 0x8, R55.reuse ;  /* 0x00000008ff327819 */ /* 0x100fe40000011637 */
[----:B------:R-:W-:-:S02]  /*84b0*/  SHF.R.U32.HI R51, RZ, 0x10, R55 ;  /* 0x00000010ff337819 */ /* 0x000fc40000011637 */
[----:B------:R-:W-:Y:S01]  /*84c0*/  PRMT R55, R150, 0x654, R54 ;  /* 0x0000065496377816 */ /* 0x000fe20000000036 */
[----:B------:R-:W-:Y:S01]  /*84d0*/  IMAD.SHL.U32 R50, R50, 0x100, RZ ;  /* 0x0000010032327824 */ /* 0x000fe200078e00ff */
[----:B------:R-:W-:Y:S01]  /*84e0*/  LOP3.LUT R52, R151, 0xff00, R52, 0xf8, !PT ;  /* 0x0000ff0097347812 */ /* 0x000fe200078ef834 */
[----:B------:R-:W-:Y:S01]  /*84f0*/  IMAD.U32 R51, R51, 0x10000, RZ ;  /* 0x0001000033337824 */ /* 0x000fe200078e00ff */
[----:B------:R-:W-:Y:S02]  /*8500*/  LOP3.LUT R153, R154, 0xff00, R153, 0xf8, !PT ;  /* 0x0000ff009a997812 */ /* 0x000fe400078ef899 */
[----:B------:R-:W-:Y:S02]  /*8510*/  SHF.L.U32 R53, R53, 0x10, RZ ;  /* 0x0000001035357819 */ /* 0x000fe400000006ff */
[----:B------:R-:W-:Y:S02]  /*8520*/  LOP3.LUT R55, R55, 0xff00, R149, 0xf8, !PT ;  /* 0x0000ff0037377812 */ /* 0x000fe400078ef895 */
[----:B------:R-:W-:-:S02]  /*8530*/  LOP3.LUT R149, R52, 0xff0000, R48, 0xf8, !PT ;  /* 0x00ff000034957812 */ /* 0x000fc400078ef830 */
[----:B------:R-:W-:Y:S02]  /*8540*/  LOP3.LUT R48, R153, 0xff0000, R53, 0xf8, !PT ;  /* 0x00ff000099307812 */ /* 0x000fe400078ef835 */
[----:B0-----:R-:W-:Y:S02]  /*8550*/  F2FP.F16.E4M3.UNPACK_B R150, R85 ;  /* 0x00000055ff96723e */ /* 0x001fe400020006ff */
[----:B------:R-:W-:Y:S02]  /*8560*/  F2FP.F16.E4M3.UNPACK_B R153, R48 ;  /* 0x00000030ff99723e */ /* 0x000fe400020006ff */
[----:B---3--:R-:W-:Y:S01]  /*8570*/  F2FP.F16.E4M3.UNPACK_B R52, R81 ;  /* 0x00000051ff34723e */ /* 0x008fe200020006ff */
[----:B------:R-:W-:Y:S01]  /*8580*/  HADD2.F32 R53, -RZ, R150.H0_H0 ;  /* 0x20000096ff357230 */ /* 0x000fe20000004100 */
[----:B------:R-:W-:Y:S01]  /*8590*/  PRMT R54, R156, 0x654, R157 ;  /* 0x000006549c367816 */ /* 0x000fe2000000009d */
[--C-:B------:R-:W-:Y:S01]  /*85a0*/  HADD2.F32 R156, -RZ, R153.reuse.H0_H0 ;  /* 0x20000099ff9c7230 */ /* 0x100fe20000004100 */
[----:B------:R-:W-:Y:S01]  /*85b0*/  F2FP.F16.E4M3.UNPACK_B R154, R149 ;  /* 0x00000095ff9a723e */ /* 0x000fe200020006ff */
[----:B------:R-:W-:Y:S01]  /*85c0*/  HADD2.F32 R151, -RZ, R52.H0_H0 ;  /* 0x20000034ff977230 */ /* 0x000fe20000004100 */
[----:B------:R-:W-:Y:S01]  /*85d0*/  F2FP.F16.E4M3.UNPACK_B R85, R85.H1 ;  /* 0x00000055ff55723e */ /* 0x000fe200030006ff */
[----:B------:R-:W-:-:S02]  /*85e0*/  HADD2.F32 R153, -RZ, R153.H1_H1 ;  /* 0x30000099ff997230 */ /* 0x000fc40000004100 */
[-C--:B------:R-:W-:Y:S01]  /*85f0*/  FMUL.FTZ R157, R53, R156.reuse ;  /* 0x0000009c359d7220 */ /* 0x080fe20000410000 */
[----:B------:R-:W-:Y:S02]  /*8600*/  HADD2.F32 R155, -RZ, R154.H0_H0 ;  /* 0x2000009aff9b7230 */ /* 0x000fe40000004100 */
[C---:B------:R-:W-:Y:S01]  /*8610*/  FMUL.FTZ R156, R151.reuse, R156 ;  /* 0x0000009c979c7220 */ /* 0x040fe20000410000 */
[----:B------:R-:W-:Y:S01]  /*8620*/  HADD2.F32 R52, -RZ, R52.H1_H1 ;  /* 0x30000034ff347230 */ /* 0x000fe20000004100 */
[----:B------:R-:W-:Y:S01]  /*8630*/  F2FP.F16.E4M3.UNPACK_B R149, R149.H1 ;  /* 0x00000095ff95723e */ /* 0x000fe200030006ff */
[----:B------:R-:W-:Y:S02]  /*8640*/  HADD2.F32 R154, -RZ, R154.H1_H1 ;  /* 0x3000009aff9a7230 */ /* 0x000fe40000004100 */
[-C--:B------:R-:W-:Y:S01]  /*8650*/  FFMA.FTZ R151, R151, R155.reuse, -R157 ;  /* 0x0000009b97977223 */ /* 0x080fe2000001089d */
[----:B------:R-:W-:Y:S01]  /*8660*/  FFMA.FTZ R53, R53, R155, R156 ;  /* 0x0000009b35357223 */ /* 0x000fe2000001009c */
[----:B------:R-:W-:Y:S01]  /*8670*/  HADD2.F32 R155, -RZ, R150.H1_H1 ;  /* 0x30000096ff9b7230 */ /* 0x000fe20000004100 */
[----:B------:R-:W-:Y:S01]  /*8680*/  LOP3.LUT R54, R54, 0xff00, R50, 0xf8, !PT ;  /* 0x0000ff0036367812 */ /* 0x000fe200078ef832 */
[----:B------:R-:W-:-:S03]  /*8690*/  IMAD.MOV.U32 R50, RZ, RZ, R87 ;  /* 0x000000ffff327224 */ /* 0x000fc600078e0057 */
[-C--:B------:R-:W-:Y:S01]  /*86a0*/  FMUL.FTZ R150, R155, R153.reuse ;  /* 0x000000999b967220 */ /* 0x080fe20000410000 */
[----:B------:R-:W-:-:S03]  /*86b0*/  FMUL.FTZ R153, R52, R153 ;  /* 0x0000009934997220 */ /* 0x000fc60000410000 */
[-C--:B------:R-:W-:Y:S01]  /*86c0*/  FFMA.FTZ R150, R52, R154.reuse, -R150 ;  /* 0x0000009a34967223 */ /* 0x080fe20000010896 */
[----:B------:R-:W-:Y:S01]  /*86d0*/  FFMA.FTZ R52, R155, R154, R153 ;  /* 0x0000009a9b347223 */ /* 0x000fe20000010099 */
[----:B------:R-:W-:Y:S01]  /*86e0*/  F2FP.F16.E4M3.UNPACK_B R153, R48.H1 ;  /* 0x00000030ff99723e */ /* 0x000fe200030006ff */
[----:B------:R-:W-:Y:S01]  /*86f0*/  HADD2.F32 R48, -RZ, R85.H0_H0 ;  /* 0x20000055ff307230 */ /* 0x000fe20000004100 */
[----:B------:R-:W-:Y:S01]  /*8700*/  F2FP.F16.E4M3.UNPACK_B R154, R81.H1 ;  /* 0x00000051ff9a723e */ /* 0x000fe200030006ff */
[----:B------:R-:W-:Y:S02]  /*8710*/  HADD2.F32 R155, -RZ, R149.H0_H0 ;  /* 0x20000095ff9b7230 */ /* 0x000fe40000004100 */
[----:B------:R-:W-:Y:S02]  /*8720*/  HADD2.F32 R156, -RZ, R153.H0_H0 ;  /* 0x20000099ff9c7230 */ /* 0x000fe40000004100 */
[----:B------:R-:W-:Y:S02]  /*8730*/  HADD2.F32 R81, -RZ, R154.H0_H0 ;  /* 0x2000009aff517230 */ /* 0x000fe40000004100 */
[----:B------:R-:W-:-:S02]  /*8740*/  HADD2.F32 R85, -RZ, R85.H1_H1 ;  /* 0x30000055ff557230 */ /* 0x000fc40000004100 */
[CC--:B------:R-:W-:Y:S01]  /*8750*/  FMUL.FTZ R157, R48.reuse, R156.reuse ;  /* 0x0000009c309d7220 */ /* 0x0c0fe20000410000 */
[----:B------:R-:W-:Y:S02]  /*8760*/  HADD2.F32 R153, -RZ, R153.H1_H1 ;  /* 0x30000099ff997230 */ /* 0x000fe40000004100 */
[C---:B------:R-:W-:Y:S01]  /*8770*/  FMUL.FTZ R156, R81.reuse, R156 ;  /* 0x0000009c519c7220 */ /* 0x040fe20000410000 */
[----:B------:R-:W-:Y:S02]  /*8780*/  HADD2.F32 R154, -RZ, R154.H1_H1 ;  /* 0x3000009aff9a7230 */ /* 0x000fe40000004100 */
[-C--:B------:R-:W-:Y:S01]  /*8790*/  FFMA.FTZ R81, R81, R155.reuse, -R157 ;  /* 0x0000009b51517223 */ /* 0x080fe2000001089d */
[----:B------:R-:W-:Y:S02]  /*87a0*/  HADD2.F32 R149, -RZ, R149.H1_H1 ;  /* 0x30000095ff957230 */ /* 0x000fe40000004100 */
[----:B------:R-:W-:Y:S01]  /*87b0*/  FFMA.FTZ R48, R48, R155, R156 ;  /* 0x0000009b30307223 */ /* 0x000fe2000001009c */
[-C--:B------:R-:W-:Y:S01]  /*87c0*/  FMUL.FTZ R155, R85, R153.reuse ;  /* 0x00000099559b7220 */ /* 0x080fe20000410000 */
[----:B------:R-:W-:-:S03]  /*87d0*/  FMUL.FTZ R156, R154, R153 ;  /* 0x000000999a9c7220 */ /* 0x000fc60000410000 */
[-C--:B------:R-:W-:Y:S01]  /*87e0*/  FFMA.FTZ R153, R154, R149.reuse, -R155 ;  /* 0x000000959a997223 */ /* 0x080fe2000001089b */
[----:B------:R-:W-:Y:S01]  /*87f0*/  FFMA.FTZ R149, R85, R149, R156 ;  /* 0x0000009555957223 */ /* 0x000fe2000001009c */
[----:B------:R-:W-:Y:S02]  /*8800*/  LOP3.LUT R85, R55, 0xff0000, R49, 0xf8, !PT ;  /* 0x00ff000037557812 */ /* 0x000fe400078ef831 */
[----:B------:R-:W-:Y:S02]  /*8810*/  LOP3.LUT R49, R54, 0xff0000, R51, 0xf8, !PT ;  /* 0x00ff000036317812 */ /* 0x000fe400078ef833 */
[-C--:B------:R-:W-:Y:S02]  /*8820*/  F2FP.F16.E4M3.UNPACK_B R51, R50.reuse ;  /* 0x00000032ff33723e */ /* 0x080fe400020006ff */
[----:B------:R-:W-:Y:S02]  /*8830*/  F2FP.F16.E4M3.UNPACK_B R87, R49 ;  /* 0x00000031ff57723e */ /* 0x000fe400020006ff */
[----:B------:R-:W-:Y:S01]  /*8840*/  F2FP.F16.E4M3.UNPACK_B R54, R83 ;  /* 0x00000053ff36723e */ /* 0x000fe200020006ff */
[----:B------:R-:W-:Y:S01]  /*8850*/  HADD2.F32 R155, -RZ, R51.H0_H0 ;  /* 0x20000033ff9b7230 */ /* 0x000fe20000004100 */
[----:B------:R-:W-:Y:S01]  /*8860*/  F2FP.F16.E4M3.UNPACK_B R154, R85 ;  /* 0x00000055ff9a723e */ /* 0x000fe200020006ff */
[----:B------:R-:W-:Y:S01]  /*8870*/  HADD2.F32 R55, -RZ, R87.H0_H0 ;  /* 0x20000057ff377230 */ /* 0x000fe20000004100 */
[----:B------:R-:W-:Y:S01]  /*8880*/  F2FP.F16.E4M3.UNPACK_B R50, R50.H1 ;  /* 0x00000032ff32723e */ /* 0x000fe200030006ff */
[----:B------:R-:W-:Y:S01]  /*8890*/  HADD2.F32 R157, -RZ, R54.H0_H0 ;  /* 0x20000036ff9d7230 */ /* 0x000fe20000004100 */
[----:B------:R-:W-:Y:S01]  /*88a0*/  F2FP.F16.E4M3.UNPACK_B R49, R49.H1 ;  /* 0x00000031ff31723e */ /* 0x000fe200030006ff */
[----:B------:R-:W-:-:S02]  /*88b0*/  HADD2.F32 R156, -RZ, R154.H0_H0 ;  /* 0x2000009aff9c7230 */ /* 0x000fc40000004100 */
[-C--:B------:R-:W-:Y:S01]  /*88c0*/  FMUL.FTZ R158, R155, R55.reuse ;  /* 0x000000379b9e7220 */ /* 0x080fe20000410000 */
[----:B------:R-:W-:Y:S02]  /*88d0*/  HADD2.F32 R51, -RZ, R51.H1_H1 ;  /* 0x30000033ff337230 */ /* 0x000fe40000004100 */
[C---:B------:R-:W-:Y:S01]  /*88e0*/  FMUL.FTZ R55, R157.reuse, R55 ;  /* 0x000000379d377220 */ /* 0x040fe20000410000 */
[----:B------:R-:W-:Y:S02]  /*88f0*/  HADD2.F32 R87, -RZ, R87.H1_H1 ;  /* 0x30000057ff577230 */ /* 0x000fe40000004100 */
[-C--:B------:R-:W-:Y:S01]  /*8900*/  FFMA.FTZ R158, R157, R156.reuse, -R158 ;  /* 0x0000009c9d9e7223 */ /* 0x080fe2000001089e */
[----:B------:R-:W-:Y:S02]  /*8910*/  HADD2.F32 R154, -RZ, R154.H1_H1 ;  /* 0x3000009aff9a7230 */ /* 0x000fe40000004100 */
[----:B------:R-:W-:Y:S01]  /*8920*/  FFMA.FTZ R155, R155, R156, R55 ;  /* 0x0000009c9b9b7223 */ /* 0x000fe20000010037 */
[----:B------:R-:W-:-:S02]  /*8930*/  HADD2.F32 R55, -RZ, R54.H1_H1 ;  /* 0x30000036ff377230 */ /* 0x000fc40000004100 */
[----:B------:R-:W-:Y:S01]  /*8940*/  FMUL.FTZ R54, R51, R87 ;  /* 0x0000005733367220 */ /* 0x000fe20000410000 */
[----:B------:R-:W-:Y:S01]  /*8950*/  F2FP.F16.E4M3.UNPACK_B R85, R85.H1 ;  /* 0x00000055ff55723e */ /* 0x000fe200030006ff */
[----:B------:R-:W-:Y:S01]  /*8960*/  HADD2.F32 R156, -RZ, R49.H0_H0 ;  /* 0x20000031ff9c7230 */ /* 0x000fe20000004100 */
[----:B------:R-:W-:Y:S01]  /*8970*/  F2FP.SATFINITE.E4M3.F32.PACK_AB_MERGE_C R81, R153, R81, RZ ;  /* 0x000000519951723e */ /* 0x000fe200048070ff */
[CC--:B------:R-:W-:Y:S01]  /*8980*/  FFMA.FTZ R54, R55.reuse, R154.reuse, -R54 ;  /* 0x0000009a37367223 */ /* 0x0c0fe20000010836 */
[----:B------:R-:W-:Y:S01]  /*8990*/  FMUL.FTZ R55, R55, R87 ;  /* 0x0000005737377220 */ /* 0x000fe20000410000 */
[----:B------:R-:W-:Y:S01]  /*89a0*/  HADD2.F32 R87, -RZ, R85.H0_H0 ;  /* 0x20000055ff577230 */ /* 0x000fe20000004100 */
[----:B------:R-:W-:Y:S01]  /*89b0*/  F2FP.SATFINITE.E4M3.F32.PACK_AB_MERGE_C R150, R150, R151, R81 ;  /* 0x000000979696723e */ /* 0x000fe20004807051 */
[----:B------:R-:W-:Y:S02]  /*89c0*/  HADD2.F32 R49, -RZ, R49.H1_H1 ;  /* 0x30000031ff317230 */ /* 0x000fe40000004100 */
[----:B------:R-:W-:Y:S01]  /*89d0*/  FFMA.FTZ R51, R51, R154, R55 ;  /* 0x0000009a33337223 */ /* 0x000fe20000010037 */
[----:B------:R-:W-:Y:S01]  /*89e0*/  F2FP.F16.E4M3.UNPACK_B R55, R83.H1 ;  /* 0x00000053ff37723e */ /* 0x000fe200030006ff */
[--C-:B------:R-:W-:Y:S01]  /*89f0*/  HADD2.F32 R83, -RZ, R50.reuse.H0_H0 ;  /* 0x20000032ff537230 */ /* 0x100fe20000004100 */
[----:B------:R-:W-:Y:S01]  /*8a00*/  F2FP.F16.E4M3.UNPACK_B R81, R84.H1 ;  /* 0x00000054ff51723e */ /* 0x000fe200030006ff */
[----:B------:R-:W-:Y:S01]  /*8a10*/  HADD2.F32 R50, -RZ, R50.H1_H1 ;  /* 0x30000032ff327230 */ /* 0x000fe20000004100 */
[----:B------:R-:W-:Y:S01]  /*8a20*/  F2FP.SATFINITE.E4M3.F32.PACK_AB_MERGE_C R48, R149, R48, RZ ;  /* 0x000000309530723e */ /* 0x000fe200048070ff */
[----:B------:R-:W-:-:S02]  /*8a30*/  HADD2.F32 R154, -RZ, R55.H0_H0 ;  /* 0x20000037ff9a7230 */ /* 0x000fc40000004100 */
[----:B------:R-:W-:Y:S01]  /*8a40*/  FMUL.FTZ R157, R83, R156 ;  /* 0x0000009c539d7220 */ /* 0x000fe20000410000 */
[----:B------:R-:W-:Y:S01]  /*8a50*/  HADD2.F32 R55, -RZ, R55.H1_H1 ;  /* 0x30000037ff377230 */ /* 0x000fe20000004100 */
[----:B------:R-:W-:Y:S01]  /*8a60*/  F2FP.F16.E4M3.UNPACK_B R84, R84 ;  /* 0x00000054ff54723e */ /* 0x000fe200020006ff */
[----:B------:R-:W-:Y:S02]  /*8a70*/  HADD2.F32 R85, -RZ, R85.H1_H1 ;  /* 0x30000055ff557230 */ /* 0x000fe40000004100 */
[C---:B------:R-:W-:Y:S01]  /*8a80*/  FFMA.FTZ R157, R154.reuse, R87, -R157 ;  /* 0x000000579a9d7223 */ /* 0x040fe2000001089d */
[----:B------:R-:W-:Y:S01]  /*8a90*/  FMUL.FTZ R154, R154, R156 ;  /* 0x0000009c9a9a7220 */ /* 0x000fe20000410000 */
[----:B------:R-:W-:-:S03]  /*8aa0*/  F2FP.SATFINITE.E4M3.F32.PACK_AB_MERGE_C R48, R52, R53, R48 ;  /* 0x000000353430723e */ /* 0x000fc60004807030 */
[----:B------:R-:W-:Y:S01]  /*8ab0*/  FFMA.FTZ R154, R83, R87, R154 ;  /* 0x00000057539a7223 */ /* 0x000fe2000001009a */
[CC--:B------:R-:W-:Y:S01]  /*8ac0*/  FMUL.FTZ R83, R50.reuse, R49.reuse ;  /* 0x0000003132537220 */ /* 0x0c0fe20000410000 */
[C---:B------:R-:W-:Y:S01]  /*8ad0*/  FMUL.FTZ R49, R55.reuse, R49 ;  /* 0x0000003137317220 */ /* 0x040fe20000410000 */
[----:B------:R-:W-:Y:S02]  /*8ae0*/  F2FP.F16.E4M3.UNPACK_B R87, R144.H1 ;  /* 0x00000090ff57723e */ /* 0x000fe400030006ff */
[-C--:B------:R-:W-:Y:S01]  /*8af0*/  FFMA.FTZ R83, R55, R85.reuse, -R83 ;  /* 0x0000005537537223 */ /* 0x080fe20000010853 */
[----:B------:R-:W-:Y:S01]  /*8b00*/  FFMA.FTZ R50, R50, R85, R49 ;  /* 0x0000005532327223 */ /* 0x000fe20000010031 */
[----:B------:R-:W-:Y:S01]  /*8b10*/  MOV R49, R80 ;  /* 0x0000005000317202 */ /* 0x000fe20000000f00 */
[----:B------:R-:W-:Y:S01]  /*8b20*/  HADD2.F32 R85, -RZ, R81.H0_H0 ;  /* 0x20000051ff557230 */ /* 0x000fe20000004100 */
[----:B------:R-:W-:Y:S01]  /*8b30*/  F2FP.F16.E4M3.UNPACK_B R55, R145.H1 ;  /* 0x00000091ff37723e */ /* 0x000fe200030006ff */
[----:B------:R-:W-:Y:S01]  /*8b40*/  HADD2.F32 R151, -RZ, R87.H0_H0 ;  /* 0x20000057ff977230 */ /* 0x000fe20000004100 */
[----:B------:R-:W-:Y:S01]  /*8b50*/  F2FP.F16.E4M3.UNPACK_B R80, R49.H1 ;  /* 0x00000031ff50723e */ /* 0x000fe200030006ff */
[----:B------:R-:W-:Y:S01]  /*8b60*/  HADD2.F32 R81, -RZ, R81.H1_H1 ;  /* 0x30000051ff517230 */ /* 0x000fe20000004100 */
[----:B------:R-:W-:Y:S01]  /*8b70*/  F2FP.F16.E4M3.UNPACK_B R145, R145 ;  /* 0x00000091ff91723e */ /* 0x000fe200020006ff */
[--C-:B------:R-:W-:Y:S01]  /*8b80*/  HADD2.F32 R156, -RZ, R55.reuse.H0_H0 ;  /* 0x20000037ff9c7230 */ /* 0x100fe20000004100 */
[----:B------:R-:W-:Y:S01]  /*8b90*/  F2FP.F16.E4M3.UNPACK_B R49, R49 ;  /* 0x00000031ff31723e */ /* 0x000fe200020006ff */
        /* <DEDUP_REMOVED lines=8> */
[----:B------:R-:W-:Y:S01]  /*8c20*/  F2FP.SATFINITE.E4M3.F32.PACK_AB_MERGE_C R83, R83, R157, RZ ;  /* 0x0000009d5353723e */ /* 0x000fe200048070ff */
[----:B------:R-:W-:Y:S01]  /*8c30*/  FFMA.FTZ R156, R85, R151, R156 ;  /* 0x00000097559c7223 */ /* 0x000fe2000001009c */
[CC--:B------:R-:W-:Y:S01]  /*8c40*/  FMUL.FTZ R85, R81.reuse, R55.reuse ;  /* 0x0000003751557220 */ /* 0x0c0fe20000410000 */
[----:B------:R-:W-:Y:S01]  /*8c50*/  FMUL.FTZ R55, R80, R55 ;  /* 0x0000003750377220 */ /* 0x000fe20000410000 */
[----:B------:R-:W-:Y:S01]  /*8c60*/  HADD2.F32 R151, -RZ, R145.H0_H0 ;  /* 0x20000091ff977230 */ /* 0x000fe20000004100 */
[----:B------:R-:W-:Y:S01]  /*8c70*/  F2FP.SATFINITE.E4M3.F32.PACK_AB_MERGE_C R50, R50, R154, RZ ;  /* 0x0000009a3232723e */ /* 0x000fe200048070ff */
[-C--:B------:R-:W-:Y:S01]  /*8c80*/  FFMA.FTZ R80, R80, R87.reuse, -R85 ;  /* 0x0000005750507223 */ /* 0x080fe20000010855 */
[----:B------:R-:W-:Y:S01]  /*8c90*/  FFMA.FTZ R55, R81, R87, R55 ;  /* 0x0000005751377223 */ /* 0x000fe20000010037 */
[----:B------:R-:W-:Y:S01]  /*8ca0*/  HADD2.F32 R81, -RZ, R84.H0_H0 ;  /* 0x20000054ff517230 */ /* 0x000fe20000004100 */
[----:B------:R-:W-:Y:S01]  /*8cb0*/  F2FP.SATFINITE.E4M3.F32.PACK_AB_MERGE_C R50, R51, R155, R50 ;  /* 0x0000009b3332723e */ /* 0x000fe20004807032 */
[----:B------:R-:W-:Y:S01]  /*8cc0*/  HADD2.F32 R87, -RZ, R49.H0_H0 ;  /* 0x20000031ff577230 */ /* 0x000fe20000004100 */
[----:B------:R-:W-:Y:S01]  /*8cd0*/  F2FP.SATFINITE.E4M3.F32.PACK_AB_MERGE_C R80, R80, R153, RZ ;  /* 0x000000995050723e */ /* 0x000fe200048070ff */
        /* <DEDUP_REMOVED lines=9> */
[C---:B------:R-:W-:Y:S01]  /*8d70*/  FMUL.FTZ R81, R84.reuse, R145 ;  /* 0x0000009154517220 */ /* 0x040fe20000410000 */
[----:B------:R-:W-:Y:S01]  /*8d80*/  F2FP.F16.E4M3.UNPACK_B R87, R147.H1 ;  /* 0x00000093ff57723e */ /* 0x000fe200030006ff */
[C---:B------:R-:W-:Y:S01]  /*8d90*/  FMUL.FTZ R145, R49.reuse, R145 ;  /* 0x0000009131917220 */ /* 0x040fe20000410000 */
[----:B------:R-:W-:Y:S01]  /*8da0*/  F2FP.F16.E4M3.UNPACK_B R147, R147 ;  /* 0x00000093ff93723e */ /* 0x000fe200020006ff */
[----:B------:R-:W-:Y:S01]  /*8db0*/  FFMA.FTZ R81, R49, R144, -R81 ;  /* 0x0000009031517223 */ /* 0x000fe20000010851 */
[----:B------:R-:W-:Y:S01]  /*8dc0*/  F2FP.SATFINITE.E4M3.F32.PACK_AB_MERGE_C R55, R55, R156, RZ ;  /* 0x0000009c3737723e */ /* 0x000fe200048070ff */
[----:B------:R-:W-:Y:S01]  /*8dd0*/  FFMA.FTZ R49, R84, R144, R145 ;  /* 0x0000009054317223 */ /* 0x000fe20000010091 */
[----:B------:R-:W-:Y:S01]  /*8de0*/  F2FP.F16.E4M3.UNPACK_B R84, R86.H1 ;  /* 0x00000056ff54723e */ /* 0x000fe200030006ff */
[--C-:B------:R-:W-:Y:S01]  /*8df0*/  HADD2.F32 R145, -RZ, R87.reuse.H0_H0 ;  /* 0x20000057ff917230 */ /* 0x100fe20000004100 */
[----:B------:R-:W-:Y:S01]  /*8e00*/  F2FP.SATFINITE.E4M3.F32.PACK_AB_MERGE_C R149, R81, R149, R80 ;  /* 0x000000955195723e */ /* 0x000fe20004807050 */
[----:B------:R-:W-:Y:S01]  /*8e10*/  HADD2.F32 R87, -RZ, R87.H1_H1 ;  /* 0x30000057ff577230 */ /* 0x000fe20000004100 */
[----:B------:R-:W-:Y:S01]  /*8e20*/  F2FP.F16.E4M3.UNPACK_B R80, R146.H1 ;  /* 0x00000092ff50723e */ /* 0x000fe200030006ff */
[--C-:B------:R-:W-:Y:S01]  /*8e30*/  HADD2.F32 R85, -RZ, R84.reuse.H0_H0 ;  /* 0x20000054ff557230 */ /* 0x100fe20000004100 */
        /* <DEDUP_REMOVED lines=11> */
[----:B------:R-:W-:Y:S01]  /*8ef0*/  F2FP.SATFINITE.E4M3.F32.PACK_AB_MERGE_C R49, R49, R151, R55 ;  /* 0x000000973131723e */ /* 0x000fe20004807037 */
[-C--:B------:R-:W-:Y:S01]  /*8f00*/  FFMA.FTZ R153, R144, R145.reuse, -R153 ;  /* 0x0000009190997223 */ /* 0x080fe20000010899 */
[----:B------:R-:W-:Y:S01]  /*8f10*/  F2FP.SATFINITE.E4M3.F32.PACK_AB_MERGE_C R83, R54, R158, R83 ;  /* 0x0000009e3653723e */ /* 0x000fe20004807053 */
[----:B------:R-:W-:Y:S01]  /*8f20*/  FFMA.FTZ R157, R85, R145, R157 ;  /* 0x00000091559d7223 */ /* 0x000fe2000001009d */
[-C--:B------:R-:W-:Y:S01]  /*8f30*/  FMUL.FTZ R85, R84, R80.reuse ;  /* 0x0000005054557220 */ /* 0x080fe20000410000 */
[----:B------:R-:W-:Y:S01]  /*8f40*/  FMUL.FTZ R80, R81, R80 ;  /* 0x0000005051507220 */ /* 0x000fe20000410000 */
[----:B------:R-:W-:-:S02]  /*8f50*/  HADD2.F32 R145, -RZ, R146.H0_H0 ;  /* 0x20000092ff917230 */ /* 0x000fc40000004100 */
[-C--:B------:R-:W-:Y:S01]  /*8f60*/  FFMA.FTZ R81, R81, R87.reuse, -R85 ;  /* 0x0000005751517223 */ /* 0x080fe20000010855 */
[----:B------:R-:W-:Y:S01]  /*8f70*/  FFMA.FTZ R80, R84, R87, R80 ;  /* 0x0000005754507223 */ /* 0x000fe20000010050 */
[----:B------:R-:W-:Y:S02]  /*8f80*/  HADD2.F32 R84, -RZ, R86.H0_H0 ;  /* 0x20000056ff547230 */ /* 0x000fe40000004100 */
[----:B------:R-:W-:Y:S01]  /*8f90*/  HADD2.F32 R87, -RZ, R82.H0_H0 ;  /* 0x20000052ff577230 */ /* 0x000fe20000004100 */
[----:B------:R-:W-:Y:S01]  /*8fa0*/  F2FP.SATFINITE.E4M3.F32.PACK_AB_MERGE_C R81, R81, R153, RZ ;  /* 0x000000995151723e */ /* 0x000fe200048070ff */
[----:B------:R-:W-:Y:S02]  /*8fb0*/  HADD2.F32 R85, -RZ, R147.H0_H0 ;  /* 0x20000093ff557230 */ /* 0x000fe40000004100 */
[-C--:B------:R-:W-:Y:S01]  /*8fc0*/  FMUL.FTZ R144, R84, R145.reuse ;  /* 0x0000009154907220 */ /* 0x080fe20000410000 */
[----:B------:R-:W-:Y:S02]  /*8fd0*/  HADD2.F32 R146, -RZ, R146.H1_H1 ;  /* 0x30000092ff927230 */ /* 0x000fe40000004100 */
[----:B------:R-:W-:Y:S01]  /*8fe0*/  FMUL.FTZ R145, R87, R145 ;  /* 0x0000009157917220 */ /* 0x000fe20000410000 */
[----:B------:R-:W-:-:S02]  /*8ff0*/  HADD2.F32 R86, -RZ, R86.H1_H1 ;  /* 0x30000056ff567230 */ /* 0x000fc40000004100 */
[-C--:B------:R-:W-:Y:S01]  /*9000*/  FFMA.FTZ R144, R87, R85.reuse, -R144 ;  /* 0x0000005557907223 */ /* 0x080fe20000010890 */
[----:B------:R-:W-:Y:S02]  /*9010*/  HADD2.F32 R82, -RZ, R82.H1_H1 ;  /* 0x30000052ff527230 */ /* 0x000fe40000004100 */
[----:B------:R-:W-:Y:S01]  /*9020*/  FFMA.FTZ R145, R84, R85, R145 ;  /* 0x0000005554917223 */ /* 0x000fe20000010091 */
[----:B------:R-:W-:Y:S02]  /*9030*/  HADD2.F32 R147, -RZ, R147.H1_H1 ;  /* 0x30000093ff937230 */ /* 0x000fe40000004100 */
[-C--:B------:R-:W-:Y:S01]  /*9040*/  FMUL.FTZ R84, R86, R146.reuse ;  /* 0x0000009256547220 */ /* 0x080fe20000410000 */
[----:B------:R-:W-:Y:S01]  /*9050*/  F2FP.SATFINITE.E4M3.F32.PACK_AB_MERGE_C R80, R80, R157, RZ ;  /* 0x0000009d5050723e */ /* 0x000fe200048070ff */
[C---:B------:R-:W-:Y:S01]  /*9060*/  FMUL.FTZ R146, R82.reuse, R146 ;  /* 0x0000009252927220 */ /* 0x040fe20000410000 */
[----:B------:R-:W-:Y:S02]  /*9070*/  IMAD.MOV.U32 R85, RZ, RZ, R48 ;  /* 0x000000ffff557224 */ /* 0x000fe400078e0030 */
[----:B------:R-:W-:Y:S01]  /*9080*/  FFMA.FTZ R84, R82, R147, -R84 ;  /* 0x0000009352547223 */ /* 0x000fe20000010854 */
[----:B------:R-:W-:-:S02]  /*9090*/  IMAD.MOV.U32 R87, RZ, RZ, R50 ;  /* 0x000000ffff577224 */ /* 0x000fc400078e0032 */
[----:B------:R-:W-:Y:S02]  /*90a0*/  FFMA.FTZ R146, R86, R147, R146 ;  /* 0x0000009356927223 */ /* 0x000fe40000010092 */
[----:B------:R-:W-:Y:S01]  /*90b0*/  F2FP.SATFINITE.E4M3.F32.PACK_AB_MERGE_C R144, R84, R144, R81 ;  /* 0x000000905490723e */ /* 0x000fe20004807051 */
[----:B------:R-:W-:Y:S02]  /*90c0*/  IMAD.MOV.U32 R81, RZ, RZ, R150 ;  /* 0x000000ffff517224 */ /* 0x000fe400078e0096 */
[----:B------:R-:W-:Y:S01]  /*90d0*/  F2FP.SATFINITE.E4M3.F32.PACK_AB_MERGE_C R145, R146, R145, R80 ;  /* 0x000000919291723e */ /* 0x000fe20004807050 */
[----:B------:R-:W-:Y:S01]  /*90e0*/  IMAD.MOV.U32 R80, RZ, RZ, R149 ;  /* 0x000000ffff507224 */ /* 0x000fe200078e0095 */
[----:B------:R-:W-:Y:S01]  /*90f0*/  MOV R82, R144 ;  /* 0x0000009000527202 */ /* 0x000fe20000000f00 */
[----:B------:R-:W-:Y:S02]  /*9100*/  IMAD.MOV.U32 R84, RZ, RZ, R49 ;  /* 0x000000ffff547224 */ /* 0x000fe400078e0031 */
[----:B------:R-:W-:-:S07]  /*9110*/  IMAD.MOV.U32 R86, RZ, RZ, R145 ;  /* 0x000000ffff567224 */ /* 0x000fce00078e0091 */
.L_x_402:
[----:B------:R-:W-:Y:S05]  /*9120*/  BSYNC B2 ;  /* 0x0000000000027941 */ /* 0x000fea0003800000 */
.L_x_401:
[----:B------:R-:W-:Y:S01]  /*9130*/  SHF.R.S32.HI R48, RZ, 0x1f, R23 ;  /* 0x0000001fff307819 */ /* 0x000fe20000011417 */
[----:B------:R-:W-:Y:S01]  /*9140*/  ULDC.64 UR4, c[0x0][0x2e8] ;  /* 0x0000ba0000047ab9 */ /* 0x000fe20000000a00 */
[----:B------:R-:W-:-:S03]  /*9150*/  ISETP.GE.AND P3, PT, R148, R134, PT ;  /* 0x000000869400720c */ /* 0x000fc60003f66270 */
[-C--:B--2---:R-:W-:Y:S02]  /*9160*/  IMAD R50, R48, R122.reuse, RZ ;  /* 0x0000007a30327224 */ /* 0x084fe400078e02ff */
[----:B------:R-:W-:-:S04]  /*9170*/  IMAD.WIDE.U32 R48, R23, R122, R120 ;  /* 0x0000007a17307225 */ /* 0x000fc800078e0078 */
[----:B------:R-:W-:-:S04]  /*9180*/  IMAD R50, R23, R123, R50 ;  /* 0x0000007b17327224 */ /* 0x000fc800078e0232 */
[----:B------:R-:W-:Y:S01]  /*9190*/  IMAD.IADD R49, R50, 0x1, R49 ;  /* 0x0000000132317824 */ /* 0x000fe200078e0231 */
[--C-:B------:R-:W-:Y:S02]  /*91a0*/  @!P3 SHF.R.S32.HI R51, RZ, 0x1f, R148.reuse ;  /* 0x0000001fff33b819 */ /* 0x100fe40000011494 */
[----:B------:R-:W-:-:S04]  /*91b0*/  @!P3 IADD3 R50, P4, P6, R102, R48, R148 ;  /* 0x000000306632b210 */ /* 0x000fc80007e9e094 */
[----:B------:R-:W-:Y:S02]  /*91c0*/  @!P3 IADD3.X R51, R42, R49, R51, P4, P6 ;  /* 0x000000312a33b210 */ /* 0x000fe400027ec433 */
[----:B------:R-:W-:-:S04]  /*91d0*/  IADD3 R48, P4, P6, R102, R48, R41 ;  /* 0x0000003066307210 */ /* 0x000fc80007e9e029 */
[----:B------:R-:W-:Y:S02]  /*91e0*/  IADD3.X R49, R42, R49, R109, P4, P6 ;  /* 0x000000312a317210 */ /* 0x000fe400027ec46d */
[----:B------:R-:W-:-:S04]  /*91f0*/  IADD3 R48, P4, R48, UR4, RZ ;  /* 0x0000000430307c10 */ /* 0x000fc8000ff9e0ff */
[----:B------:R-:W-:Y:S02]  /*9200*/  IADD3.X R49, R49, UR5, RZ, P4, !PT ;  /* 0x0000000531317c10 */ /* 0x000fe4000a7fe4ff */
[----:B------:R-:W-:-:S03]  /*9210*/  @!P3 IADD3 R50, P4, R50, UR4, RZ ;  /* 0x000000043232bc10 */ /* 0x000fc6000ff9e0ff */
[----:B---3--:R3:W-:Y:S01]  /*9220*/  STG.E.128 desc[UR42][R48.64], R80 ;  /* 0x0000005030007986 */ /* 0x0087e2000c101d2a */
[----:B------:R-:W-:-:S05]  /*9230*/  @!P3 IADD3.X R51, R51, UR5, RZ, P4, !PT ;  /* 0x000000053333bc10 */ /* 0x000fca000a7fe4ff */
[----:B0-----:R3:W-:Y:S04]  /*9240*/  @!P3 STG.E.128 desc[UR42][R50.64], R84 ;  /* 0x000000543200b986 */ /* 0x0017e8000c101d2a */
.L_x_400:
[----:B------:R-:W-:Y:S05]  /*9250*/  BSYNC B1 ;  /* 0x0000000000017941 */ /* 0x000fea0003800000 */
.L_x_399:
[----:B------:R-:W-:Y:S01]  /*9260*/  VIADD R146, R23, 0x20 ;  /* 0x0000002017927836 */ /* 0x000fe20000000000 */
[----:B------:R-:W-:Y:S04]  /*9270*/  BSSY B1, `(.L_x_403) ;  /* 0x0000110000017945 */ /* 0x000fe80003800000 */
[----:B------:R-:W-:-:S13]  /*9280*/  ISETP.GE.OR P3, PT, R146, R117, P0 ;  /* 0x000000759200720c */ /* 0x000fda0000766670 */
[----:B------:R-:W-:Y:S05]  /*9290*/  @P3 BRA `(.L_x_404) ;  /* 0x0000001000343947 */ /* 0x000fea0003800000 */
[----:B---3--:R-:W3:Y:S04]  /*92a0*/  LDL R48, [R1+0x10] ;  /* 0x0000100001307983 */ /* 0x008ee80000100800 */
[----:B------:R-:W4:Y:S01]  /*92b0*/  LDL R50, [R1+0x5c] ;  /* 0x00005c0001327983 */ /* 0x000f220000100800 */
[C---:B------:R-:W-:Y:S01]  /*92c0*/  IADD3 R51, R23.reuse, 0x20, RZ ;  /* 0x0000002017337810 */ /* 0x040fe20007ffe0ff */
[----:B------:R-:W-:Y:S01]  /*92d0*/  VIADD R52, R23, 0x20 ;  /* 0x0000002017347836 */ /* 0x000fe20000000000 */
[----:B------:R-:W-:Y:S03]  /*92e0*/  BSSY B2, `(.L_x_405) ;  /* 0x00000f7000027945 */ /* 0x000fe60003800000 */
[----:B------:R-:W-:-:S02]  /*92f0*/  IMAD.SHL.U32 R51, R51, 0x80, RZ ;  /* 0x0000008033337824 */ /* 0x000fc400078e00ff */
        /* <DEDUP_REMOVED lines=10> */
[----:B------:R-:W-:Y:S01]  /*93a0*/  LEA.HI R48, R48, R80, RZ, 0x3 ;  /* 0x0000005030307211 */ /* 0x000fe200078f18ff */
[----:B------:R-:W-:-:S03]  /*93b0*/  IMAD.SHL.U32 R80, R80, 0x10, RZ ;  /* 0x0000001050507824 */ /* 0x000fc600078e00ff */
[----:B------:R-:W-:Y:S02]  /*93c0*/  SHF.L.U32 R48, R48, 0xb, RZ ;  /* 0x0000000b30307819 */ /* 0x000fe400000006ff */
[----:B------:R-:W-:Y:S02]  /*93d0*/  LOP3.LUT R49, R52, 0x70, R80, 0xf8, !PT ;  /* 0x0000007034317812 */ /* 0x000fe400078ef850 */
[----:B------:R-:W-:Y:S02]  /*93e0*/  LOP3.LUT R48, R48, 0xffffc000, RZ, 0xc0, !PT ;  /* 0xffffc00030307812 */ /* 0x000fe400078ec0ff */
[----:B------:R-:W-:-:S04]  /*93f0*/  LOP3.LUT R49, R49, R51, RZ, 0x3c, !PT ;  /* 0x0000003331317212 */ /* 0x000fc800078e3cff */
[----:B----4-:R-:W-:-:S05]  /*9400*/  IADD3 R48, R49, R48, R50 ;  /* 0x0000003031307210 */ /* 0x010fca0007ffe032 */
[C---:B------:R-:W-:Y:S02]  /*9410*/  IMAD R52, R232.reuse, 0x8000, R48 ;  /* 0x00008000e8347824 */ /* 0x040fe400078e0230 */
[----:B------:R-:W-:Y:S02]  /*9420*/  IMAD R48, R232, 0x8000, R30 ;  /* 0x00008000e8307824 */ /* 0x000fe400078e021e */
[C---:B------:R-:W-:Y:S02]  /*9430*/  IMAD.IADD R52, R22.reuse, 0x1, R52 ;  /* 0x0000000116347824 */ /* 0x040fe400078e0234 */
[----:B------:R-:W-:-:S04]  /*9440*/  IMAD.IADD R48, R22, 0x1, R48 ;  /* 0x0000000116307824 */ /* 0x000fc800078e0230 */
[----:B------:R-:W0:Y:S04]  /*9450*/  LDS.128 R52, [R52+0x28400] ;  /* 0x0284000034347984 */ /* 0x000e280000000c00 */
[----:B------:R-:W3:Y:S01]  /*9460*/  LDS.128 R48, [R48+0x28400] ;  /* 0x0284000030307984 */ /* 0x000ee20000000c00 */
[----:B------:R-:W-:Y:S05]  /*9470*/  @P2 BRA `(.L_x_406) ;  /* 0x0000000c00742947 */ /* 0x000fea0003800000 */
[----:B------:R-:W-:Y:S02]  /*9480*/  SHF.R.U32.HI R83, RZ, 0x8, R61 ;  /* 0x00000008ff537819 */ /* 0x000fe4000001163d */
[--C-:B------:R-:W-:Y:S02]  /*9490*/  SHF.R.U32.HI R60, RZ, 0x8, R57.reuse ;  /* 0x00000008ff3c7819 */ /* 0x100fe40000011639 */
[----:B------:R-:W-:Y:S01]  /*94a0*/  LOP3.LUT R62, R57, 0xff, RZ, 0xc0, !PT ;  /* 0x000000ff393e7812 */ /* 0x000fe200078ec0ff */
[----:B------:R-:W-:Y:S01]  /*94b0*/  IMAD.SHL.U32 R83, R83, 0x100, RZ ;  /* 0x0000010053537824 */ /* 0x000fe200078e00ff */
[----:B------:R-:W-:Y:S02]  /*94c0*/  SHF.R.U32.HI R84, RZ, 0x18, R57 ;  /* 0x00000018ff547819 */ /* 0x000fe40000011639 */
[----:B------:R-:W-:Y:S02]  /*94d0*/  LOP3.LUT R86, R61, 0xff, RZ, 0xc0, !PT ;  /* 0x000000ff3d567812 */ /* 0x000fe400078ec0ff */
[----:B------:R-:W-:-:S02]  /*94e0*/  SHF.R.U32.HI R87, RZ, 0x18, R61 ;  /* 0x00000018ff577819 */ /* 0x000fc4000001163d */
[----:B------:R-:W-:Y:S02]  /*94f0*/  SHF.R.U32.HI R82, RZ, 0x10, R61 ;  /* 0x00000010ff527819 */ /* 0x000fe4000001163d */
[----:B------:R-:W-:Y:S02]  /*9500*/  PRMT R62, R84, 0x654, R62 ;  /* 0x00000654543e7816 */ /* 0x000fe4000000003e */
[----:B------:R-:W-:Y:S01]  /*9510*/  SHF.L.U32 R60, R60, 0x8, RZ ;  /* 0x000000083c3c7819 */ /* 0x000fe200000006ff */
[----:B------:R-:W-:Y:S01]  /*9520*/  IMAD.U32 R82, R82, 0x10000, RZ ;  /* 0x0001000052527824 */ /* 0x000fe200078e00ff */
[----:B------:R-:W-:Y:S02]  /*9530*/  SHF.R.U32.HI R58, RZ, 0x10, R57 ;  /* 0x00000010ff3a7819 */ /* 0x000fe40000011639 */
[----:B------:R-:W-:Y:S02]  /*9540*/  PRMT R86, R87, 0x654, R86 ;  /* 0x0000065457567816 */ /* 0x000fe40000000056 */
[----:B------:R-:W-:Y:S01]  /*9550*/  SHF.R.U32.HI R57, RZ, 0x8, R59 ;  /* 0x00000008ff397819 */ /* 0x000fe2000001163b */
[----:B------:R-:W-:Y:S01]  /*9560*/  IMAD.U32 R58, R58, 0x10000, RZ ;  /* 0x000100003a3a7824 */ /* 0x000fe200078e00ff */
[----:B------:R-:W-:-:S02]  /*9570*/  LOP3.LUT R81, R59, 0xff, RZ, 0xc0, !PT ;  /* 0x000000ff3b517812 */ /* 0x000fc400078ec0ff */
[--C-:B------:R-:W-:Y:S01]  /*9580*/  SHF.R.U32.HI R85, RZ, 0x18, R59.reuse ;  /* 0x00000018ff557819 */ /* 0x100fe2000001163b */
[----:B------:R-:W-:Y:S01]  /*9590*/  IMAD.SHL.U32 R57, R57, 0x100, RZ ;  /* 0x0000010039397824 */ /* 0x000fe200078e00ff */
[----:B------:R-:W-:Y:S02]  /*95a0*/  LOP3.LUT R62, R62, 0xff00, R60, 0xf8, !PT ;  /* 0x0000ff003e3e7812 */ /* 0x000fe400078ef83c */
[----:B------:R-:W-:Y:S02]  /*95b0*/  SHF.R.U32.HI R56, RZ, 0x10, R59 ;  /* 0x00000010ff387819 */ /* 0x000fe4000001163b */
[----:B------:R-:W-:Y:S02]  /*95c0*/  LOP3.LUT R60, R86, 0xff00, R83, 0xf8, !PT ;  /* 0x0000ff00563c7812 */ /* 0x000fe400078ef853 */
[--C-:B------:R-:W-:Y:S01]  /*95d0*/  SHF.R.U32.HI R59, RZ, 0x10, R63.reuse ;  /* 0x00000010ff3b7819 */ /* 0x100fe2000001163f */
[----:B------:R-:W-:Y:S01]  /*95e0*/  IMAD.U32 R56, R56, 0x10000, RZ ;  /* 0x0001000038387824 */ /* 0x000fe200078e00ff */
[----:B------:R-:W-:-:S02]  /*95f0*/  SHF.R.U32.HI R61, RZ, 0x8, R63 ;  /* 0x00000008ff3d7819 */ /* 0x000fc4000001163f */
[----:B------:R-:W-:Y:S01]  /*9600*/  LOP3.LUT R84, R63, 0xff, RZ, 0xc0, !PT ;  /* 0x000000ff3f547812 */ /* 0x000fe200078ec0ff */
[----:B------:R-:W-:Y:S01]  /*9610*/  IMAD.U32 R59, R59, 0x10000, RZ ;  /* 0x000100003b3b7824 */ /* 0x000fe200078e00ff */
[----:B------:R-:W-:Y:S02]  /*9620*/  SHF.R.U32.HI R63, RZ, 0x18, R63 ;  /* 0x00000018ff3f7819 */ /* 0x000fe4000001163f */
[----:B------:R-:W-:Y:S02]  /*9630*/  PRMT R81, R85, 0x654, R81 ;  /* 0x0000065455517816 */ /* 0x000fe40000000051 */
[----:B------:R-:W-:Y:S02]  /*9640*/  LOP3.LUT R60, R60, 0xff0000, R82, 0xf8, !PT ;  /* 0x00ff00003c3c7812 */ /* 0x000fe400078ef852 */
[----:B------:R-:W-:Y:S02]  /*9650*/  PRMT R63, R63, 0x654, R84 ;  /* 0x000006543f3f7816 */ /* 0x000fe40000000054 */
[----:B------:R-:W-:-:S02]  /*9660*/  LOP3.LUT R84, R81, 0xff00, R57, 0xf8, !PT ;  /* 0x0000ff0051547812 */ /* 0x000fc400078ef839 */
[----:B0-----:R-:W-:Y:S02]  /*9670*/  F2FP.F16.E4M3.UNPACK_B R81, R53 ;  /* 0x00000035ff51723e */ /* 0x001fe400020006ff */
[----:B------:R-:W-:Y:S02]  /*9680*/  F2FP.F16.E4M3.UNPACK_B R83, R60 ;  /* 0x0000003cff53723e */ /* 0x000fe400020006ff */
[----:B------:R-:W-:Y:S01]  /*9690*/  LOP3.LUT R62, R62, 0xff0000, R58, 0xf8, !PT ;  /* 0x00ff00003e3e7812 */ /* 0x000fe200078ef83a */
[----:B------:R-:W-:Y:S01]  /*96a0*/  HADD2.F32 R58, -RZ, R81.H0_H0 ;  /* 0x20000051ff3a7230 */ /* 0x000fe20000004100 */
[----:B---3--:R-:W-:Y:S01]  /*96b0*/  F2FP.F16.E4M3.UNPACK_B R57, R49 ;  /* 0x00000031ff39723e */ /* 0x008fe200020006ff */
[--C-:B------:R-:W-:Y:S01]  /*96c0*/  HADD2.F32 R87, -RZ, R83.reuse.H0_H0 ;  /* 0x20000053ff577230 */ /* 0x100fe20000004100 */
[----:B------:R-:W-:Y:S01]  /*96d0*/  F2FP.F16.E4M3.UNPACK_B R85, R62 ;  /* 0x0000003eff55723e */ /* 0x000fe200020006ff */
[----:B------:R-:W-:Y:S01]  /*96e0*/  HADD2.F32 R83, -RZ, R83.H1_H1 ;  /* 0x30000053ff537230 */ /* 0x000fe20000004100 */
[----:B------:R-:W-:Y:S01]  /*96f0*/  F2FP.F16.E4M3.UNPACK_B R53, R53.H1 ;  /* 0x00000035ff35723e */ /* 0x000fe200030006ff */
[----:B------:R-:W-:-:S02]  /*9700*/  HADD2.F32 R82, -RZ, R57.H0_H0 ;  /* 0x20000039ff527230 */ /* 0x000fc40000004100 */
[-C--:B------:R-:W-:Y:S01]  /*9710*/  FMUL.FTZ R144, R58, R87.reuse ;  /* 0x000000573a907220 */ /* 0x080fe20000410000 */
[----:B------:R-:W-:Y:S01]  /*9720*/  HADD2.F32 R86, -RZ, R85.H0_H0 ;  /* 0x20000055ff567230 */ /* 0x000fe20000004100 */
[----:B------:R-:W-:Y:S01]  /*9730*/  F2FP.F16.E4M3.UNPACK_B R62, R62.H1 ;  /* 0x0000003eff3e723e */ /* 0x000fe200030006ff */
[----:B------:R-:W-:Y:S02]  /*9740*/  HADD2.F32 R57, -RZ, R57.H1_H1 ;  /* 0x30000039ff397230 */ /* 0x000fe40000004100 */
[C---:B------:R-:W-:Y:S01]  /*9750*/  FMUL.FTZ R87, R82.reuse, R87 ;  /* 0x0000005752577220 */ /* 0x040fe20000410000 */
[----:B------:R-:W-:Y:S02]  /*9760*/  HADD2.F32 R85, -RZ, R85.H1_H1 ;  /* 0x30000055ff557230 */ /* 0x000fe40000004100 */
[-C--:B------:R-:W-:Y:S01]  /*9770*/  FFMA.FTZ R82, R82, R86.reuse, -R144 ;  /* 0x0000005652527223 */ /* 0x080fe20000010890 */
[----:B------:R-:W-:Y:S01]  /*9780*/  FFMA.FTZ R58, R58, R86, R87 ;  /* 0x000000563a3a7223 */ /* 0x000fe20000010057 */
[----:B------:R-:W-:-:S05]  /*9790*/  HADD2.F32 R86, -RZ, R81.H1_H1 ;  /* 0x30000051ff567230 */ /* 0x000fca0000004100 */
        /* <DEDUP_REMOVED lines=22> */
[----:B------:R-:W-:Y:S02]  /*9900*/  SHF.L.U32 R53, R61, 0x8, RZ ;  /* 0x000000083d357819 */ /* 0x000fe400000006ff */
[----:B------:R-:W-:Y:S02]  /*9910*/  LOP3.LUT R61, R84, 0xff0000, R56, 0xf8, !PT ;  /* 0x00ff0000543d7812 */ /* 0x000fe400078ef838 */
[----:B------:R-:W-:Y:S01]  /*9920*/  LOP3.LUT R53, R63, 0xff00, R53, 0xf8, !PT ;  /* 0x0000ff003f357812 */ /* 0x000fe200078ef835 */
[----:B------:R-:W-:Y:S01]  /*9930*/  IMAD.MOV.U32 R63, RZ, RZ, R51 ;  /* 0x000000ffff3f7224 */ /* 0x000fe200078e0033 */
[----:B------:R-:W-:Y:S02]  /*9940*/  F2FP.F16.E4M3.UNPACK_B R56, R55 ;  /* 0x00000037ff38723e */ /* 0x000fe400020006ff */
[----:B------:R-:W-:-:S02]  /*9950*/  LOP3.LUT R53, R53, 0xff0000, R59, 0xf8, !PT ;  /* 0x00ff000035357812 */ /* 0x000fc400078ef83b */
[----:B------:R-:W-:Y:S01]  /*9960*/  F2FP.F16.E4M3.UNPACK_B R51, R63 ;  /* 0x0000003fff33723e */ /* 0x000fe200020006ff */
[----:B------:R-:W-:Y:S01]  /*9970*/  HADD2.F32 R86, -RZ, R56.H0_H0 ;  /* 0x20000038ff567230 */ /* 0x000fe20000004100 */
[----:B------:R-:W-:Y:S02]  /*9980*/  F2FP.F16.E4M3.UNPACK_B R84, R53 ;  /* 0x00000035ff54723e */ /* 0x000fe400020006ff */
[----:B------:R-:W-:Y:S01]  /*9990*/  F2FP.F16.E4M3.UNPACK_B R85, R61 ;  /* 0x0000003dff55723e */ /* 0x000fe200020006ff */
[----:B------:R-:W-:Y:S01]  /*99a0*/  HADD2.F32 R144, -RZ, R51.H0_H0 ;  /* 0x20000033ff907230 */ /* 0x000fe20000004100 */
[----:B------:R-:W-:Y:S01]  /*99b0*/  F2FP.F16.E4M3.UNPACK_B R55, R55.H1 ;  /* 0x00000037ff37723e */ /* 0x000fe200030006ff */
[--C-:B------:R-:W-:Y:S01]  /*99c0*/  HADD2.F32 R59, -RZ, R84.reuse.H0_H0 ;  /* 0x20000054ff3b7230 */ /* 0x100fe20000004100 */
[----:B------:R-:W-:Y:S01]  /*99d0*/  F2FP.F16.E4M3.UNPACK_B R53, R53.H1 ;  /* 0x00000035ff35723e */ /* 0x000fe200030006ff */
[----:B------:R-:W-:Y:S01]  /*99e0*/  HADD2.F32 R87, -RZ, R85.H0_H0 ;  /* 0x20000055ff577230 */ /* 0x000fe20000004100 */
[----:B------:R-:W-:Y:S01]  /*99f0*/  F2FP.F16.E4M3.UNPACK_B R61, R61.H1 ;  /* 0x0000003dff3d723e */ /* 0x000fe200030006ff */
[----:B------:R-:W-:-:S02]  /*9a00*/  HADD2.F32 R84, -RZ, R84.H1_H1 ;  /* 0x30000054ff547230 */ /* 0x000fc40000004100 */
[-C--:B------:R-:W-:Y:S01]  /*9a10*/  FMUL.FTZ R145, R86, R59.reuse ;  /* 0x0000003b56917220 */ /* 0x080fe20000410000 */
[----:B------:R-:W-:Y:S01]  /*9a20*/  FMUL.FTZ R59, R144, R59 ;  /* 0x0000003b903b7220 */ /* 0x000fe20000410000 */
[----:B------:R-:W-:Y:S01]  /*9a30*/  HADD2.F32 R51, -RZ, R51.H1_H1 ;  /* 0x30000033ff337230 */ /* 0x000fe20000004100 */
[----:B------:R-:W-:Y:S01]  /*9a40*/  F2FP.SATFINITE.E4M3.F32.PACK_AB_MERGE_C R60, R83, R60, RZ ;  /* 0x0000003c533c723e */ /* 0x000fe200048070ff */
[----:B------:R-:W-:Y:S02]  /*9a50*/  HADD2.F32 R85, -RZ, R85.H1_H1 ;  /* 0x30000055ff557230 */ /* 0x000fe40000004100 */
[-C--:B------:R-:W-:Y:S01]  /*9a60*/  FFMA.FTZ R86, R86, R87.reuse, R59 ;  /* 0x0000005756567223 */ /* 0x080fe2000001003b */
[----:B------:R-:W-:Y:S02]  /*9a70*/  HADD2.F32 R59, -RZ, R56.H1_H1 ;  /* 0x30000038ff3b7230 */ /* 0x000fe40000004100 */
[----:B------:R-:W-:Y:S01]  /*9a80*/  FFMA.FTZ R145, R144, R87, -R145 ;  /* 0x0000005790917223 */ /* 0x000fe20000010891 */
[--C-:B------:R-:W-:Y:S01]  /*9a90*/  HADD2.F32 R87, -RZ, R53.reuse.H0_H0 ;  /* 0x20000035ff577230 */ /* 0x100fe20000004100 */
[----:B------:R-:W-:Y:S01]  /*9aa0*/  F2FP.SATFINITE.E4M3.F32.PACK_AB_MERGE_C R81, R81, R82, R60 ;  /* 0x000000525151723e */ /* 0x000fe2000480703c */
[----:B------:R-:W-:-:S02]  /*9ab0*/  HADD2.F32 R53, -RZ, R53.H1_H1 ;  /* 0x30000035ff357230 */ /* 0x000fc40000004100 */
[----:B------:R-:W-:Y:S01]  /*9ac0*/  FMUL.FTZ R56, R59, R84 ;  /* 0x000000543b387220 */ /* 0x000fe20000410000 */
[----:B------:R-:W-:Y:S02]  /*9ad0*/  F2FP.F16.E4M3.UNPACK_B R60, R52.H1 ;  /* 0x00000034ff3c723e */ /* 0x000fe400030006ff */
[----:B------:R-:W-:Y:S01]  /*9ae0*/  F2FP.SATFINITE.E4M3.F32.PACK_AB_MERGE_C R49, R62, R49, RZ ;  /* 0x000000313e31723e */ /* 0x000fe200048070ff */
[C---:B------:R-:W-:Y:S01]  /*9af0*/  FFMA.FTZ R56, R51.reuse, R85, -R56 ;  /* 0x0000005533387223 */ /* 0x040fe20000010838 */
[----:B------:R-:W-:Y:S01]  /*9b00*/  FMUL.FTZ R51, R51, R84 ;  /* 0x0000005433337220 */ /* 0x000fe20000410000 */
[--C-:B------:R-:W-:Y:S01]  /*9b10*/  HADD2.F32 R84, -RZ, R61.reuse.H0_H0 ;  /* 0x2000003dff547230 */ /* 0x100fe20000004100 */
[----:B------:R-:W-:Y:S01]  /*9b20*/  F2FP.F16.E4M3.UNPACK_B R62, R141.H1 ;  /* 0x0000008dff3e723e */ /* 0x000fe200030006ff */
[----:B------:R-:W-:Y:S02]  /*9b30*/  HADD2.F32 R61, -RZ, R61.H1_H1 ;  /* 0x3000003dff3d7230 */ /* 0x000fe40000004100 */
[----:B------:R-:W-:Y:S01]  /*9b40*/  FFMA.FTZ R51, R59, R85, R51 ;  /* 0x000000553b337223 */ /* 0x000fe20000010033 */
[----:B------:R-:W-:Y:S01]  /*9b50*/  F2FP.F16.E4M3.UNPACK_B R59, R63.H1 ;  /* 0x0000003fff3b723e */ /* 0x000fe200030006ff */
[--C-:B------:R-:W-:Y:S01]  /*9b60*/  HADD2.F32 R63, -RZ, R55.reuse.H0_H0 ;  /* 0x20000037ff3f7230 */ /* 0x100fe20000004100 */
[----:B------:R-:W-:Y:S01]  /*9b70*/  F2FP.F16.E4M3.UNPACK_B R52, R52 ;  /* 0x00000034ff34723e */ /* 0x000fe200020006ff */
[----:B------:R-:W-:Y:S01]  /*9b80*/  HADD2.F32 R55, -RZ, R55.H1_H1 ;  /* 0x30000037ff377230 */ /* 0x000fe20000004100 */
[----:B------:R-:W-:Y:S01]  /*9b90*/  F2FP.F16.E4M3.UNPACK_B R141, R141 ;  /* 0x0000008dff8d723e */ /* 0x000fe200020006ff */
[----:B------:R-:W-:-:S02]  /*9ba0*/  HADD2.F32 R85, -RZ, R59.H0_H0 ;  /* 0x2000003bff557230 */ /* 0x000fc40000004100 */
[-C--:B------:R-:W-:Y:S01]  /*9bb0*/  FMUL.FTZ R144, R63, R87.reuse ;  /* 0x000000573f907220 */ /* 0x080fe20000410000 */
[----:B------:R-:W-:Y:S01]  /*9bc0*/  HADD2.F32 R59, -RZ, R59.H1_H1 ;  /* 0x3000003bff3b7230 */ /* 0x000fe20000004100 */
[----:B------:R-:W-:Y:S01]  /*9bd0*/  F2FP.SATFINITE.E4M3.F32.PACK_AB_MERGE_C R57, R57, R58, R49 ;  /* 0x0000003a3939723e */ /* 0x000fe20004807031 */
[--C-:B------:R-:W-:Y:S02]  /*9be0*/  HADD2.F32 R83, -RZ, R62.reuse.H0_H0 ;  /* 0x2000003eff537230 */ /* 0x100fe40000004100 */
[CC--:B------:R-:W-:Y:S01]  /*9bf0*/  FFMA.FTZ R144, R85.reuse, R84.reuse, -R144 ;  /* 0x0000005455907223 */ /* 0x0c0fe20000010890 */
[----:B------:R-:W-:Y:S01]  /*9c00*/  FMUL.FTZ R85, R85, R87 ;  /* 0x0000005755557220 */ /* 0x000fe20000410000 */
[----:B------:R-:W-:Y:S02]  /*9c10*/  HADD2.F32 R62, -RZ, R62.H1_H1 ;  /* 0x3000003eff3e7230 */ /* 0x000fe40000004100 */
[----:B------:R-:W-:Y:S02]  /*9c20*/  IMAD.MOV.U32 R49, RZ, RZ, R81 ;  /* 0x000000ffff317224 */ /* 0x000fe400078e0051 */
[----:B------:R-:W-:Y:S01]  /*9c30*/  FFMA.FTZ R85, R63, R84, R85 ;  /* 0x000000543f557223 */ /* 0x000fe20000010055 */
[-C--:B------:R-:W-:Y:S01]  /*9c40*/  FMUL.FTZ R63, R55, R53.reuse ;  /* 0x00000035373f7220 */ /* 0x080fe20000410000 */
[----:B------:R-:W-:-:S03]  /*9c50*/  FMUL.FTZ R53, R59, R53 ;  /* 0x000000353b357220 */ /* 0x000fc60000410000 */
[-C--:B------:R-:W-:Y:S01]  /*9c60*/  FFMA.FTZ R63, R59, R61.reuse, -R63 ;  /* 0x0000003d3b3f7223 */ /* 0x080fe2000001083f */
[----:B------:R-:W-:Y:S01]  /*9c70*/  FFMA.FTZ R55, R55, R61, R53 ;  /* 0x0000003d37377223 */ /* 0x000fe20000010035 */
[-C--:B------:R-:W-:Y:S01]  /*9c80*/  F2FP.F16.E4M3.UNPACK_B R53, R143.reuse.H1 ;  /* 0x0000008fff35723e */ /* 0x080fe200030006ff */
[--C-:B------:R-:W-:Y:S01]  /*9c90*/  HADD2.F32 R61, -RZ, R60.reuse.H0_H0 ;  /* 0x2000003cff3d7230 */ /* 0x100fe20000004100 */
[-C--:B------:R-:W-:Y:S01]  /*9ca0*/  F2FP.F16.E4M3.UNPACK_B R59, R48.reuse.H1 ;  /* 0x00000030ff3b723e */ /* 0x080fe200030006ff */
[----:B------:R-:W-:Y:S01]  /*9cb0*/  HADD2.F32 R60, -RZ, R60.H1_H1 ;  /* 0x3000003cff3c7230 */ /* 0x000fe20000004100 */
[----:B------:R-:W-:Y:S01]  /*9cc0*/  F2FP.F16.E4M3.UNPACK_B R143, R143 ;  /* 0x0000008fff8f723e */ /* 0x000fe200020006ff */
[----:B------:R-:W-:Y:S01]  /*9cd0*/  HADD2.F32 R87, -RZ, R53.H0_H0 ;  /* 0x20000035ff577230 */ /* 0x000fe20000004100 */
[----:B------:R-:W-:Y:S01]  /*9ce0*/  F2FP.F16.E4M3.UNPACK_B R48, R48 ;  /* 0x00000030ff30723e */ /* 0x000fe200020006ff */
[----:B------:R-:W-:Y:S01]  /*9cf0*/  HADD2.F32 R82, -RZ, R59.H0_H0 ;  /* 0x2000003bff527230 */ /* 0x000fe20000004100 */
[----:B------:R-:W-:Y:S01]  /*9d00*/  F2FP.SATFINITE.E4M3.F32.PACK_AB_MERGE_C R63, R63, R144, RZ ;  /* 0x000000903f3f723e */ /* 0x000fe200048070ff */
[----:B------:R-:W-:-:S02]  /*9d10*/  HADD2.F32 R53, -RZ, R53.H1_H1 ;  /* 0x30000035ff357230 */ /* 0x000fc40000004100 */
[-C--:B------:R-:W-:Y:S01]  /*9d20*/  FMUL.FTZ R84, R61, R87.reuse ;  /* 0x000000573d547220 */ /* 0x080fe20000410000 */
[----:B------:R-:W-:Y:S02]  /*9d30*/  HADD2.F32 R59, -RZ, R59.H1_H1 ;  /* 0x3000003bff3b7230 */ /* 0x000fe40000004100 */
[C---:B------:R-:W-:Y:S01]  /*9d40*/  FMUL.FTZ R87, R82.reuse, R87 ;  /* 0x0000005752577220 */ /* 0x040fe20000410000 */
[----:B------:R-:W-:Y:S01]  /*9d50*/  F2FP.SATFINITE.E4M3.F32.PACK_AB_MERGE_C R55, R55, R85, RZ ;  /* 0x000000553737723e */ /* 0x000fe200048070ff */
[----:B------:R-:W-:Y:S01]  /*9d60*/  FFMA.FTZ R84, R82, R83, -R84 ;  /* 0x0000005352547223 */ /* 0x000fe20000010854 */
[----:B------:R-:W-:Y:S01]  /*9d70*/  F2FP.SATFINITE.E4M3.F32.PACK_AB_MERGE_C R56, R56, R145, R63 ;  /* 0x000000913838723e */ /* 0x000fe2000480703f */
[----:B------:R-:W-:Y:S01]  /*9d80*/  FFMA.FTZ R87, R61, R83, R87 ;  /* 0x000000533d577223 */ /* 0x000fe20000010057 */
[CC--:B------:R-:W-:Y:S01]  /*9d90*/  FMUL.FTZ R61, R60.reuse, R53.reuse ;  /* 0x000000353c3d7220 */ /* 0x0c0fe20000410000 */
[----:B------:R-:W-:Y:S01]  /*9da0*/  FMUL.FTZ R53, R59, R53 ;  /* 0x000000353b357220 */ /* 0x000fe20000410000 */
[----:B------:R-:W-:Y:S01]  /*9db0*/  HADD2.F32 R83, -RZ, R143.H0_H0 ;  /* 0x2000008fff537230 */ /* 0x000fe20000004100 */
[----:B------:R-:W-:Y:S01]  /*9dc0*/  F2FP.SATFINITE.E4M3.F32.PACK_AB_MERGE_C R55, R51, R86, R55 ;  /* 0x000000563337723e */ /* 0x000fe20004807037 */
[-C--:B------:R-:W-:Y:S01]  /*9dd0*/  FFMA.FTZ R59, R59, R62.reuse, -R61 ;  /* 0x0000003e3b3b7223 */ /* 0x080fe2000001083d */
[----:B------:R-:W-:Y:S01]  /*9de0*/  FFMA.FTZ R53, R60, R62, R53 ;  /* 0x0000003e3c357223 */ /* 0x000fe20000010035 */
[----:B------:R-:W-:Y:S01]  /*9df0*/  HADD2.F32 R60, -RZ, R52.H0_H0 ;  /* 0x20000034ff3c7230 */ /* 0x000fe20000004100 */
[----:B------:R-:W-:Y:S01]  /*9e00*/  MOV R51, R56 ;  /* 0x0000003800337202 */ /* 0x000fe20000000f00 */
        /* <DEDUP_REMOVED lines=11> */
[-C--:B------:R-:W-:Y:S01]  /*9ec0*/  FMUL.FTZ R60, R52, R143.reuse ;  /* 0x0000008f343c7220 */ /* 0x080fe20000410000 */
[-C--:B------:R-:W-:Y:S01]  /*9ed0*/  F2FP.F16.E4M3.UNPACK_B R62, R140.reuse.H1 ;  /* 0x0000008cff3e723e */ /* 0x080fe200030006ff */
[C---:B------:R-:W-:Y:S01]  /*9ee0*/  FMUL.FTZ R143, R48.reuse, R143 ;  /* 0x0000008f308f7220 */ /* 0x040fe20000410000 */
[----:B------:R-:W-:Y:S01]  /*9ef0*/  F2FP.F16.E4M3.UNPACK_B R140, R140 ;  /* 0x0000008cff8c723e */ /* 0x000fe200020006ff */
[----:B------:R-:W-:Y:S01]  /*9f00*/  FFMA.FTZ R60, R48, R141, -R60 ;  /* 0x0000008d303c7223 */ /* 0x000fe2000001083c */
[----:B------:R-:W-:Y:S01]  /*9f10*/  F2FP.SATFINITE.E4M3.F32.PACK_AB_MERGE_C R53, R53, R87, RZ ;  /* 0x000000573535723e */ /* 0x000fe200048070ff */
[----:B------:R-:W-:Y:S01]  /*9f20*/  FFMA.FTZ R48, R52, R141, R143 ;  /* 0x0000008d34307223 */ /* 0x000fe2000001008f */
[----:B------:R-:W-:Y:S01]  /*9f30*/  IMAD.MOV.U32 R52, RZ, RZ, R50 ;  /* 0x000000ffff347224 */ /* 0x000fe200078e0032 */
        /* <DEDUP_REMOVED lines=14> */
[CC--:B------:R-:W-:Y:S01]  /*a020*/  FMUL.FTZ R143, R61.reuse, R144.reuse ;  /* 0x000000903d8f7220 */ /* 0x0c0fe20000410000 */
[----:B------:R-:W-:Y:S02]  /*a030*/  HADD2.F32 R59, -RZ, R59.H1_H1 ;  /* 0x3000003bff3b7230 */ /* 0x000fe40000004100 */
[----:B------:R-:W-:Y:S01]  /*a040*/  FMUL.FTZ R144, R84, R144 ;  /* 0x0000009054907220 */ /* 0x000fe20000410000 */
[----:B------:R-:W-:Y:S01]  /*a050*/  F2FP.SATFINITE.E4M3.F32.PACK_AB_MERGE_C R53, R48, R83, R53 ;  /* 0x000000533035723e */ /* 0x000fe20004807035 */
[-C--:B------:R-:W-:Y:S01]  /*a060*/  FFMA.FTZ R143, R84, R141.reuse, -R143 ;  /* 0x0000008d548f7223 */ /* 0x080fe2000001088f */
[----:B------:R-:W-:Y:S01]  /*a070*/  MOV R48, R82 ;  /* 0x0000005200307202 */ /* 0x000fe20000000f00 */
        /* <DEDUP_REMOVED lines=18> */
[----:B------:R-:W-:Y:S01]  /*a1a0*/  FMUL.FTZ R60, R54, R142 ;  /* 0x0000008e363c7220 */ /* 0x000fe20000410000 */
[----:B------:R-:W-:Y:S01]  /*a1b0*/  F2FP.SATFINITE.E4M3.F32.PACK_AB_MERGE_C R50, R50, R144, RZ ;  /* 0x000000903232723e */ /* 0x000fe200048070ff */
[C---:B------:R-:W-:Y:S02]  /*a1c0*/  FMUL.FTZ R142, R52.reuse, R142 ;  /* 0x0000008e348e7220 */ /* 0x040fe40000410000 */
[----:B------:R-:W-:Y:S01]  /*a1d0*/  FFMA.FTZ R60, R52, R140, -R60 ;  /* 0x0000008c343c7223 */ /* 0x000fe2000001083c */
[----:B------:R-:W-:-:S02]  /*a1e0*/  IMAD.MOV.U32 R52, RZ, RZ, R53 ;  /* 0x000000ffff347224 */ /* 0x000fc400078e0035 */
[----:B------:R-:W-:Y:S01]  /*a1f0*/  FFMA.FTZ R142, R54, R140, R142 ;  /* 0x0000008c368e7223 */ /* 0x000fe2000001008e */
[----:B------:R-:W-:Y:S01]  /*a200*/  IMAD.MOV.U32 R53, RZ, RZ, R57 ;  /* 0x000000ffff357224 */ /* 0x000fe200078e0039 */
[----:B------:R-:W-:-:S03]  /*a210*/  F2FP.SATFINITE.E4M3.F32.PACK_AB_MERGE_C R59, R60, R84, R59 ;  /* 0x000000543c3b723e */ /* 0x000fc6000480703b */
[----:B------:R-:W-:Y:S02]  /*a220*/  F2FP.SATFINITE.E4M3.F32.PACK_AB_MERGE_C R141, R142, R141, R50 ;  /* 0x0000008d8e8d723e */ /* 0x000fe40004807032 */
[----:B------:R-:W-:-:S03]  /*a230*/  IMAD.MOV.U32 R50, RZ, RZ, R59 ;  /* 0x000000ffff327224 */ /* 0x000fc600078e003b */
[----:B------:R-:W-:-:S07]  /*a240*/  IMAD.MOV.U32 R54, RZ, RZ, R141 ;  /* 0x000000ffff367224 */ /* 0x000fce00078e008d */
.L_x_406:
[----:B------:R-:W-:Y:S05]  /*a250*/  BSYNC B2 ;  /* 0x0000000000027941 */ /* 0x000fea0003800000 */
.L_x_405:
[----:B------:R-:W-:Y:S01]  /*a260*/  ISETP.GE.AND P3, PT, R80, R134, PT ;  /* 0x000000865000720c */ /* 0x000fe20003f66270 */
[----:B--2---:R-:W-:Y:S01]  /*a270*/  IMAD R56, R116, R122, RZ ;  /* 0x0000007a74387224 */ /* 0x004fe200078e02ff */
[----:B------:R-:W-:-:S03]  /*a280*/  ULDC.64 UR4, c[0x0][0x2e8] ;  /* 0x0000ba0000047ab9 */ /* 0x000fc60000000a00 */
[C---:B------:R-:W-:Y:S02]  /*a290*/  IMAD R59, R146.reuse, R123, R56 ;  /* 0x0000007b923b7224 */ /* 0x040fe400078e0238 */
[----:B------:R-:W-:-:S04]  /*a2a0*/  IMAD.WIDE.U32 R56, R146, R122, R120 ;  /* 0x0000007a92387225 */ /* 0x000fc800078e0078 */
[----:B------:R-:W-:Y:S02]  /*a2b0*/  IMAD.IADD R57, R57, 0x1, R59 ;  /* 0x0000000139397824 */ /* 0x000fe400078e023b */
        /* <DEDUP_REMOVED lines=11> */
.L_x_404:
[----:B------:R-:W-:Y:S05]  /*a370*/  BSYNC B1 ;  /* 0x0000000000017941 */ /* 0x000fea0003800000 */
.L_x_403:
[----:B---3--:R-:W-:Y:S01]  /*a380*/  VIADD R84, R23, 0x40 ;  /* 0x0000004017547836 */ /* 0x008fe20000000000 */
[----:B------:R-:W-:Y:S04]  /*a390*/  BSSY B1, `(.L_x_407) ;  /* 0x000010c000017945 */ /* 0x000fe80003800000 */
[----:B------:R-:W-:-:S13]  /*a3a0*/  ISETP.GE.OR P3, PT, R84, R117, P0 ;  /* 0x000000755400720c */ /* 0x000fda0000766670 */
[----:B------:R-:W-:Y:S05]  /*a3b0*/  @P3 BRA `(.L_x_408) ;  /* 0x0000001000243947 */ /* 0x000fea0003800000 */
[----:B----4-:R-:W3:Y:S04]  /*a3c0*/  LDL R48, [R1+0x10] ;  /* 0x0000100001307983 */ /* 0x010ee80000100800 */
[----:B------:R-:W4:Y:S01]  /*a3d0*/  LDL R50, [R1+0x58] ;  /* 0x0000580001327983 */ /* 0x000f220000100800 */
[C---:B------:R-:W-:Y:S01]  /*a3e0*/  VIADD R51, R23.reuse, 0x40 ;  /* 0x0000004017337836 */ /* 0x040fe20000000000 */
[----:B------:R-:W-:Y:S01]  /*a3f0*/  BSSY B2, `(.L_x_409) ;  /* 0x00000f4000027945 */ /* 0x000fe20003800000 */
[----:B------:R-:W-:-:S03]  /*a400*/  VIADD R52, R23, 0x40 ;  /* 0x0000004017347836 */ /* 0x000fc60000000000 */
[----:B------:R-:W-:Y:S01]  /*a410*/  SHF.L.U32 R51, R51, 0x7, RZ ;  /* 0x0000000733337819 */ /* 0x000fe200000006ff */
        /* <DEDUP_REMOVED lines=9> */
[----:B------:R-:W-:Y:S01]  /*a4b0*/  SHF.R.S32.HI R48, RZ, 0x1f, R49 ;  /* 0x0000001fff307819 */ /* 0x000fe20000011431 */
[----:B------:R-:W-:-:S03]  /*a4c0*/  IMAD.SHL.U32 R58, R49, 0x10, RZ ;  /* 0x00000010313a7824 */ /* 0x000fc600078e00ff */
[----:B------:R-:W-:-:S05]  /*a4d0*/  LEA.HI R48, R48, R49, RZ, 0x3 ;  /* 0x0000003130307211 */ /* 0x000fca00078f18ff */
[----:B------:R-:W-:Y:S01]  /*a4e0*/  IMAD.SHL.U32 R49, R48, 0x800, RZ ;  /* 0x0000080030317824 */ /* 0x000fe200078e00ff */
[----:B------:R-:W-:-:S04]  /*a4f0*/  LOP3.LUT R48, R52, 0x70, R58, 0xf8, !PT ;  /* 0x0000007034307812 */ /* 0x000fc800078ef83a */
[----:B------:R-:W-:Y:S02]  /*a500*/  LOP3.LUT R48, R48, R51, RZ, 0x3c, !PT ;  /* 0x0000003330307212 */ /* 0x000fe400078e3cff */
[----:B------:R-:W-:-:S04]  /*a510*/  LOP3.LUT R49, R49, 0xffffc000, RZ, 0xc0, !PT ;  /* 0xffffc00031317812 */ /* 0x000fc800078ec0ff */
[----:B----4-:R-:W-:-:S04]  /*a520*/  IADD3 R49, R48, R49, R50 ;  /* 0x0000003130317210 */ /* 0x010fc80007ffe032 */
[C---:B------:R-:W-:Y:S01]  /*a530*/  LEA R51, R232.reuse, R49, 0xf ;  /* 0x00000031e8337211 */ /* 0x040fe200078e78ff */
[----:B------:R-:W-:-:S04]  /*a540*/  IMAD R49, R232, 0x8000, R28 ;  /* 0x00008000e8317824 */ /* 0x000fc800078e021c */
[C---:B------:R-:W-:Y:S02]  /*a550*/  IMAD.IADD R49, R22.reuse, 0x1, R49 ;  /* 0x0000000116317824 */ /* 0x040fe400078e0231 */
[----:B------:R-:W-:-:S04]  /*a560*/  IMAD.IADD R52, R22, 0x1, R51 ;  /* 0x0000000116347824 */ /* 0x000fc800078e0233 */
[----:B------:R-:W0:Y:S04]  /*a570*/  LDS.128 R48, [R49+0x28400] ;  /* 0x0284000031307984 */ /* 0x000e280000000c00 */
[----:B------:R-:W3:Y:S01]  /*a580*/  LDS.128 R52, [R52+0x28400] ;  /* 0x0284000034347984 */ /* 0x000ee20000000c00 */
[----:B------:R-:W-:Y:S05]  /*a590*/  @P2 BRA `(.L_x_410) ;  /* 0x0000000c00642947 */ /* 0x000fea0003800000 */
[--C-:B------:R-:W-:Y:S02]  /*a5a0*/  SHF.R.U32.HI R59, RZ, 0x8, R65.reuse ;  /* 0x00000008ff3b7819 */ /* 0x100fe40000011641 */
[--C-:B------:R-:W-:Y:S02]  /*a5b0*/  SHF.R.U32.HI R62, RZ, 0x18, R65.reuse ;  /* 0x00000018ff3e7819 */ /* 0x100fe40000011641 */
[----:B------:R-:W-:Y:S01]  /*a5c0*/  LOP3.LUT R60, R65, 0xff, RZ, 0xc0, !PT ;  /* 0x000000ff413c7812 */ /* 0x000fe200078ec0ff */
[----:B------:R-:W-:Y:S01]  /*a5d0*/  IMAD.SHL.U32 R59, R59, 0x100, RZ ;  /* 0x000001003b3b7824 */ /* 0x000fe200078e00ff */
[----:B------:R-:W-:Y:S02]  /*a5e0*/  SHF.R.U32.HI R57, RZ, 0x10, R65 ;  /* 0x00000010ff397819 */ /* 0x000fe40000011641 */
[----:B------:R-:W-:Y:S02]  /*a5f0*/  SHF.R.U32.HI R65, RZ, 0x8, R69 ;  /* 0x00000008ff417819 */ /* 0x000fe40000011645 */
[----:B------:R-:W-:-:S02]  /*a600*/  SHF.R.U32.HI R64, RZ, 0x18, R67 ;  /* 0x00000018ff407819 */ /* 0x000fc40000011643 */
[----:B------:R-:W-:Y:S01]  /*a610*/  LOP3.LUT R63, R67, 0xff, RZ, 0xc0, !PT ;  /* 0x000000ff433f7812 */ /* 0x000fe200078ec0ff */
[----:B------:R-:W-:Y:S01]  /*a620*/  IMAD.SHL.U32 R65, R65, 0x100, RZ ;  /* 0x0000010041417824 */ /* 0x000fe200078e00ff */
[--C-:B------:R-:W-:Y:S02]  /*a630*/  SHF.R.U32.HI R61, RZ, 0x8, R67.reuse ;  /* 0x00000008ff3d7819 */ /* 0x100fe40000011643 */
[----:B------:R-:W-:Y:S02]  /*a640*/  SHF.R.U32.HI R56, RZ, 0x10, R67 ;  /* 0x00000010ff387819 */ /* 0x000fe40000011643 */
[--C-:B------:R-:W-:Y:S02]  /*a650*/  SHF.R.U32.HI R66, RZ, 0x18, R69.reuse ;  /* 0x00000018ff427819 */ /* 0x100fe40000011645 */
[----:B------:R-:W-:Y:S02]  /*a660*/  LOP3.LUT R67, R69, 0xff, RZ, 0xc0, !PT ;  /* 0x000000ff45437812 */ /* 0x000fe400078ec0ff */
[----:B------:R-:W-:-:S02]  /*a670*/  SHF.R.U32.HI R69, RZ, 0x10, R69 ;  /* 0x00000010ff457819 */ /* 0x000fc40000011645 */
[----:B------:R-:W-:Y:S02]  /*a680*/  PRMT R68, R62, 0x654, R60 ;  /* 0x000006543e447816 */ /* 0x000fe4000000003c */
[----:B------:R-:W-:Y:S02]  /*a690*/  SHF.R.U32.HI R70, RZ, 0x18, R71 ;  /* 0x00000018ff467819 */ /* 0x000fe40000011647 */
[----:B------:R-:W-:Y:S02]  /*a6a0*/  LOP3.LUT R80, R71, 0xff, RZ, 0xc0, !PT ;  /* 0x000000ff47507812 */ /* 0x000fe400078ec0ff */
[----:B------:R-:W-:Y:S02]  /*a6b0*/  PRMT R66, R66, 0x654, R67 ;  /* 0x0000065442427816 */ /* 0x000fe40000000043 */
[----:B------:R-:W-:Y:S02]  /*a6c0*/  PRMT R63, R64, 0x654, R63 ;  /* 0x00000654403f7816 */ /* 0x000fe4000000003f */
[----:B------:R-:W-:Y:S01]  /*a6d0*/  PRMT R64, R70, 0x654, R80 ;  /* 0x0000065446407816 */ /* 0x000fe20000000050 */
[----:B------:R-:W-:Y:S01]  /*a6e0*/  IMAD.U32 R70, R69, 0x10000, RZ ;  /* 0x0001000045467824 */ /* 0x000fe200078e00ff */
[----:B------:R-:W-:-:S02]  /*a6f0*/  LOP3.LUT R59, R68, 0xff00, R59, 0xf8, !PT ;  /* 0x0000ff00443b7812 */ /* 0x000fc400078ef83b */
[----:B------:R-:W-:Y:S02]  /*a700*/  SHF.L.U32 R68, R61, 0x8, RZ ;  /* 0x000000083d447819 */ /* 0x000fe400000006ff */
[----:B------:R-:W-:Y:S01]  /*a710*/  LOP3.LUT R61, R66, 0xff00, R65, 0xf8, !PT ;  /* 0x0000ff00423d7812 */ /* 0x000fe200078ef841 */
[----:B------:R-:W-:Y:S01]  /*a720*/  IMAD.U32 R66, R57, 0x10000, RZ ;  /* 0x0001000039427824 */ /* 0x000fe200078e00ff */
[----:B------:R-:W-:Y:S02]  /*a730*/  LOP3.LUT R68, R63, 0xff00, R68, 0xf8, !PT ;  /* 0x0000ff003f447812 */ /* 0x000fe400078ef844 */
[----:B------:R-:W-:Y:S02]  /*a740*/  LOP3.LUT R61, R61, 0xff0000, R70, 0xf8, !PT ;  /* 0x00ff00003d3d7812 */ /* 0x000fe400078ef846 */
[----:B---3--:R-:W-:Y:S02]  /*a750*/  F2FP.F16.E4M3.UNPACK_B R65, R53 ;  /* 0x00000035ff41723e */ /* 0x008fe400020006ff */
[----:B------:R-:W-:-:S02]  /*a760*/  F2FP.F16.E4M3.UNPACK_B R67, R61 ;  /* 0x0000003dff43723e */ /* 0x000fc400020006ff */
[----:B------:R-:W-:Y:S01]  /*a770*/  LOP3.LUT R63, R59, 0xff0000, R66, 0xf8, !PT ;  /* 0x00ff00003b3f7812 */ /* 0x000fe200078ef842 */
[----:B------:R-:W-:Y:S01]  /*a780*/  HADD2.F32 R59, -RZ, R65.H0_H0 ;  /* 0x20000041ff3b7230 */ /* 0x000fe20000004100 */
[----:B0-----:R-:W-:Y:S02]  /*a790*/  F2FP.F16.E4M3.UNPACK_B R57, R49 ;  /* 0x00000031ff39723e */ /* 0x001fe400020006ff */
[--C-:B------:R-:W-:Y:S02]  /*a7a0*/  SHF.R.U32.HI R60, RZ, 0x8, R71.reuse ;  /* 0x00000008ff3c7819 */ /* 0x100fe40000011647 */
[----:B------:R-:W-:Y:S01]  /*a7b0*/  SHF.R.U32.HI R62, RZ, 0x10, R71 ;  /* 0x00000010ff3e7819 */ /* 0x000fe20000011647 */
[----:B------:R-:W-:Y:S01]  /*a7c0*/  HADD2.F32 R71, -RZ, R67.H0_H0 ;  /* 0x20000043ff477230 */ /* 0x000fe20000004100 */
[----:B------:R-:W-:Y:S01]  /*a7d0*/  F2FP.F16.E4M3.UNPACK_B R69, R63 ;  /* 0x0000003fff45723e */ /* 0x000fe200020006ff */
[----:B------:R-:W-:Y:S01]  /*a7e0*/  HADD2.F32 R66, -RZ, R57.H0_H0 ;  /* 0x20000039ff427230 */ /* 0x000fe20000004100 */
[----:B------:R-:W-:Y:S01]  /*a7f0*/  F2FP.F16.E4M3.UNPACK_B R53, R53.H1 ;  /* 0x00000035ff35723e */ /* 0x000fe200030006ff */
[----:B------:R-:W-:-:S02]  /*a800*/  HADD2.F32 R67, -RZ, R67.H1_H1 ;  /* 0x30000043ff437230 */ /* 0x000fc40000004100 */
[CC--:B------:R-:W-:Y:S01]  /*a810*/  FMUL.FTZ R80, R59.reuse, R71.reuse ;  /* 0x000000473b507220 */ /* 0x0c0fe20000410000 */
        /* <DEDUP_REMOVED lines=8> */
[----:B------:R-:W-:-:S04]  /*a8a0*/  SHF.L.U32 R56, R56, 0x10, RZ ;  /* 0x0000001038387819 */ /* 0x000fc800000006ff */
        /* <DEDUP_REMOVED lines=11> */
[-C--:B------:R-:W-:Y:S01]  /*a960*/  FMUL.FTZ R80, R49, R71.reuse ;  /* 0x0000004731507220 */ /* 0x080fe20000410000 */
        /* <DEDUP_REMOVED lines=10> */
[----:B------:R-:W-:Y:S02]  /*aa10*/  IMAD.SHL.U32 R53, R60, 0x100, RZ ;  /* 0x000001003c357824 */ /* 0x000fe400078e00ff */
[----:B------:R-:W-:Y:S01]  /*aa20*/  IMAD.U32 R60, R62, 0x10000, RZ ;  /* 0x000100003e3c7824 */ /* 0x000fe200078e00ff */
        /* <DEDUP_REMOVED lines=8> */
[-C--:B------:R-:W-:Y:S01]  /*aab0*/  F2FP.F16.E4M3.UNPACK_B R69, R62.reuse ;  /* 0x0000003eff45723e */ /* 0x080fe200020006ff */
        /* <DEDUP_REMOVED lines=18> */
[C---:B------:R-:W-:Y:S01]  /*abe0*/  FMUL.FTZ R56, R60.reuse, R68 ;  /* 0x000000443c387220 */ /* 0x040fe20000410000 */
        /* <DEDUP_REMOVED lines=15> */
[----:B------:R-:W-:Y:S02]  /*ace0*/  HADD2.F32 R60, -RZ, R60.H1_H1 ;  /* 0x3000003cff3c7230 */ /* 0x000fe40000004100 */
[--C-:B------:R-:W-:Y:S02]  /*acf0*/  HADD2.F32 R67, -RZ, R63.reuse.H0_H0 ;  /* 0x2000003fff437230 */ /* 0x100fe40000004100 */
[C---:B------:R-:W-:Y:S01]  /*ad00*/  FFMA.FTZ R80, R69.reuse, R68, -R80 ;  /* 0x0000004445507223 */ /* 0x040fe20000010850 */
[----:B------:R-:W-:Y:S01]  /*ad10*/  FMUL.FTZ R69, R69, R71 ;  /* 0x0000004745457220 */ /* 0x000fe20000410000 */
[----:B------:R-:W-:-:S03]  /*ad20*/  HADD2.F32 R63, -RZ, R63.H1_H1 ;  /* 0x3000003fff3f7230 */ /* 0x000fc60000004100 */
        /* <DEDUP_REMOVED lines=10> */
[--C-:B------:R-:W-:Y:S01]  /*add0*/  HADD2.F32 R71, -RZ, R53.reuse.H0_H0 ;  /* 0x20000035ff477230 */ /* 0x100fe20000004100 */
        /* <DEDUP_REMOVED lines=11> */
[-C--:B------:R-:W-:Y:S01]  /*ae90*/  FMUL.FTZ R62, R61, R53.reuse ;  /* 0x000000353d3e7220 */ /* 0x080fe20000410000 */
[C---:B------:R-:W-:Y:S01]  /*aea0*/  FMUL.FTZ R53, R60.reuse, R53 ;  /* 0x000000353c357220 */ /* 0x040fe20000410000 */
[----:B------:R-:W-:Y:S01]  /*aeb0*/  HADD2.F32 R67, -RZ, R139.H0_H0 ;  /* 0x2000008bff437230 */ /* 0x000fe20000004100 */
[----:B------:R-:W-:Y:S01]  /*aec0*/  F2FP.SATFINITE.E4M3.F32.PACK_AB_MERGE_C R55, R51, R70, R55 ;  /* 0x000000463337723e */ /* 0x000fe20004807037 */
[-C--:B------:R-:W-:Y:S01]  /*aed0*/  FFMA.FTZ R60, R60, R63.reuse, -R62 ;  /* 0x0000003f3c3c7223 */ /* 0x080fe2000001083e */
[----:B------:R-:W-:Y:S01]  /*aee0*/  FFMA.FTZ R53, R61, R63, R53 ;  /* 0x0000003f3d357223 */ /* 0x000fe20000010035 */
[----:B------:R-:W-:-:S02]  /*aef0*/  HADD2.F32 R61, -RZ, R52.H0_H0 ;  /* 0x20000034ff3d7230 */ /* 0x000fc40000004100 */
[----:B------:R-:W-:Y:S01]  /*af00*/  HADD2.F32 R63, -RZ, R48.H0_H0 ;  /* 0x20000030ff3f7230 */ /* 0x000fe20000004100 */
[----:B------:R-:W-:Y:S01]  /*af10*/  F2FP.SATFINITE.E4M3.F32.PACK_AB_MERGE_C R60, R60, R68, RZ ;  /* 0x000000443c3c723e */ /* 0x000fe200048070ff */
[----:B------:R-:W-:Y:S02]  /*af20*/  HADD2.F32 R62, -RZ, R137.H0_H0 ;  /* 0x20000089ff3e7230 */ /* 0x000fe40000004100 */
[-C--:B------:R-:W-:Y:S01]  /*af30*/  FMUL.FTZ R66, R61, R67.reuse ;  /* 0x000000433d427220 */ /* 0x080fe20000410000 */
[----:B------:R-:W-:Y:S02]  /*af40*/  HADD2.F32 R139, -RZ, R139.H1_H1 ;  /* 0x3000008bff8b7230 */ /* 0x000fe40000004100 */
[C---:B------:R-:W-:Y:S01]  /*af50*/  FMUL.FTZ R67, R63.reuse, R67 ;  /* 0x000000433f437220 */ /* 0x040fe20000410000 */
[----:B------:R-:W-:Y:S02]  /*af60*/  HADD2.F32 R52, -RZ, R52.H1_H1 ;  /* 0x30000034ff347230 */ /* 0x000fe40000004100 */
[----:B------:R-:W-:Y:S01]  /*af70*/  FFMA.FTZ R66, R63, R62, -R66 ;  /* 0x0000003e3f427223 */ /* 0x000fe20000010842 */
[----:B------:R-:W-:-:S02]  /*af80*/  HADD2.F32 R48, -RZ, R48.H1_H1 ;  /* 0x30000030ff307230 */ /* 0x000fc40000004100 */
[----:B------:R-:W-:Y:S01]  /*af90*/  FFMA.FTZ R67, R61, R62, R67 ;  /* 0x0000003e3d437223 */ /* 0x000fe20000010043 */
[----:B------:R-:W-:Y:S02]  /*afa0*/  HADD2.F32 R137, -RZ, R137.H1_H1 ;  /* 0x30000089ff897230 */ /* 0x000fe40000004100 */
        /* <DEDUP_REMOVED lines=25> */
[----:B------:R-:W-:Y:S02]  /*b140*/  IMAD.MOV.U32 R51, RZ, RZ, R81 ;  /* 0x000000ffff337224 */ /* 0x000fe400078e0051 */
[-C--:B------:R-:W-:Y:S01]  /*b150*/  FFMA.FTZ R82, R68, R80.reuse, -R82 ;  /* 0x0000005044527223 */ /* 0x080fe20000010852 */
        /* <DEDUP_REMOVED lines=19> */
[----:B------:R-:W-:-:S03]  /*b290*/  FMUL.FTZ R138, R52, R138 ;  /* 0x0000008a348a7220 */ /* 0x000fc60000410000 */
[-C--:B------:R-:W-:Y:S01]  /*b2a0*/  FFMA.FTZ R61, R52, R136.reuse, -R61 ;  /* 0x00000088343d7223 */ /* 0x080fe2000001083d */
[----:B------:R-:W-:Y:S01]  /*b2b0*/  F2FP.SATFINITE.E4M3.F32.PACK_AB_MERGE_C R52, R48, R67, R53 ;  /* 0x000000433034723e */ /* 0x000fe20004807035 */
[----:B------:R-:W-:Y:S01]  /*b2c0*/  FFMA.FTZ R63, R54, R136, R138 ;  /* 0x00000088363f7223 */ /* 0x000fe2000001008a */
[----:B------:R-:W-:Y:S01]  /*b2d0*/  F2FP.SATFINITE.E4M3.F32.PACK_AB_MERGE_C R54, R50, R83, RZ ;  /* 0x000000533236723e */ /* 0x000fe200048070ff */
[----:B------:R-:W-:Y:S01]  /*b2e0*/  IMAD.MOV.U32 R48, RZ, RZ, R66 ;  /* 0x000000ffff307224 */ /* 0x000fe200078e0042 */
[----:B------:R-:W-:Y:S02]  /*b2f0*/  F2FP.SATFINITE.E4M3.F32.PACK_AB_MERGE_C R53, R57, R59, R49 ;  /* 0x0000003b3935723e */ /* 0x000fe40004807031 */
[----:B------:R-:W-:Y:S02]  /*b300*/  F2FP.SATFINITE.E4M3.F32.PACK_AB_MERGE_C R50, R61, R68, R60 ;  /* 0x000000443d32723e */ /* 0x000fe4000480703c */
[----:B------:R-:W-:Y:S02]  /*b310*/  F2FP.SATFINITE.E4M3.F32.PACK_AB_MERGE_C R54, R63, R80, R54 ;  /* 0x000000503f36723e */ /* 0x000fe40004807036 */
[----:B------:R-:W-:-:S07]  /*b320*/  MOV R49, R65 ;  /* 0x0000004100317202 */ /* 0x000fce0000000f00 */
.L_x_410:
[----:B------:R-:W-:Y:S05]  /*b330*/  BSYNC B2 ;  /* 0x0000000000027941 */ /* 0x000fea0003800000 */
.L_x_409:
        /* <DEDUP_REMOVED lines=14> */
[----:B0-----:R0:W-:Y:S01]  /*b420*/  STG.E.128 desc[UR42][R56.64], R48 ;  /* 0x0000003038007986 */ /* 0x0011e2000c101d2a */
[----:B------:R-:W-:-:S05]  /*b430*/  @!P3 IADD3.X R59, R59, UR5, RZ, P4, !PT ;  /* 0x000000053b3bbc10 */ /* 0x000fca000a7fe4ff */
[----:B---3--:R0:W-:Y:S04]  /*b440*/  @!P3 STG.E.128 desc[UR42][R58.64], R52 ;  /* 0x000000343a00b986 */ /* 0x0081e8000c101d2a */
.L_x_408:
[----:B------:R-:W-:Y:S05]  /*b450*/  BSYNC B1 ;  /* 0x0000000000017941 */ /* 0x000fea0003800000 */
.L_x_407:
[----:B0---4-:R-:W-:Y:S02]  /*b460*/  VIADD R49, R23, 0x60 ;  /* 0x0000006017317836 */ /* 0x011fe40000000000 */
[-C--:B--2---:R-:W-:Y:S02]  /*b470*/  IMAD R48, R114, R122.reuse, RZ ;  /* 0x0000007a72307224 */ /* 0x084fe400078e02ff */
[C---:B------:R-:W-:Y:S01]  /*b480*/  IMAD.WIDE.U32 R120, R49.reuse, R122, R120 ;  /* 0x0000007a31787225 */ /* 0x040fe200078e0078 */
[----:B------:R-:W-:-:S03]  /*b490*/  ISETP.GE.OR P3, PT, R49, R117, P0 ;  /* 0x000000753100720c */ /* 0x000fc60000766670 */
[----:B------:R-:W-:-:S10]  /*b4a0*/  IMAD R61, R49, R123, R48 ;  /* 0x0000007b313d7224 */ /* 0x000fd400078e0230 */
[----:B------:R-:W-:Y:S05]  /*b4b0*/  @P3 BRA `(.L_x_389) ;  /* 0x00000014006c3947 */ /* 0x000fea0003800000 */
[----:B------:R-:W2:Y:S01]  /*b4c0*/  LDL R50, [R1+0x10] ;  /* 0x0000100001327983 */ /* 0x000ea20000100800 */
[----:B------:R-:W0:Y:S03]  /*b4d0*/  LDC.64 R56, c[0x0][0x2e8] ;  /* 0x0000ba00ff387b82 */ /* 0x000e260000000a00 */
[----:B------:R-:W3:Y:S01]  /*b4e0*/  LDL R49, [R1+0x54] ;  /* 0x0000540001317983 */ /* 0x000ee20000100800 */
[----:B------:R-:W-:Y:S01]  /*b4f0*/  IMAD.IADD R61, R121, 0x1, R61 ;  /* 0x00000001793d7824 */ /* 0x000fe200078e023d */
[----:B------:R-:W-:Y:S01]  /*b500*/  IADD3 R59, P3, P4, R102, R120, R41 ;  /* 0x00000078663b7210 */ /* 0x000fe20007c7e029 */
[----:B------:R-:W-:Y:S01]  /*b510*/  VIADD R51, R23, 0x60 ;  /* 0x0000006017337836 */ /* 0x000fe20000000000 */
[----:B------:R-:W-:Y:S02]  /*b520*/  BSSY B1, `(.L_x_411) ;  /* 0x00000f6000017945 */ /* 0x000fe40003800000 */
[----:B------:R-:W-:-:S02]  /*b530*/  IADD3.X R48, R42, R61, R109, P3, P4 ;  /* 0x0000003d2a307210 */ /* 0x000fc40001fe846d */
[----:B------:R-:W-:-:S04]  /*b540*/  SHF.L.U32 R51, R51, 0x7, RZ ;  /* 0x0000000733337819 */ /* 0x000fc800000006ff */
[----:B------:R-:W-:Y:S02]  /*b550*/  LOP3.LUT R51, R51, 0x380, RZ, 0xc0, !PT ;  /* 0x0000038033337812 */ /* 0x000fe400078ec0ff */
[----:B0-----:R-:W-:-:S04]  /*b560*/  IADD3 R58, P3, R59, R56, RZ ;  /* 0x000000383b3a7210 */ /* 0x001fc80007f7e0ff */
[----:B------:R-:W-:Y:S02]  /*b570*/  IADD3.X R59, R48, R57, RZ, P3, !PT ;  /* 0x00000039303b7210 */ /* 0x000fe40001ffe4ff */
[----:B--2---:R-:W-:Y:S01]  /*b580*/  LOP3.LUT P6, RZ, R50, 0x2, RZ, 0xc0, !PT ;  /* 0x0000000232ff7812 */ /* 0x004fe200078cc0ff */
[----:B------:R-:W-:-:S03]  /*b590*/  VIADD R50, R23, 0x60 ;  /* 0x0000006017327836 */ /* 0x000fc60000000000 */
[----:B------:R-:W-:Y:S01]  /*b5a0*/  SEL R135, R35, R135, !P6 ;  /* 0x0000008723877207 */ /* 0x000fe20007000000 */
[----:B------:R-:W-:-:S03]  /*b5b0*/  IMAD.SHL.U32 R50, R50, 0x80, RZ ;  /* 0x0000008032327824 */ /* 0x000fc600078e00ff */
[----:B------:R-:W-:Y:S02]  /*b5c0*/  SHF.R.S32.HI R48, RZ, 0x1f, R135 ;  /* 0x0000001fff307819 */ /* 0x000fe40000011487 */
[----:B------:R-:W-:Y:S02]  /*b5d0*/  LOP3.LUT R50, R50, 0x380, RZ, 0xc0, !PT ;  /* 0x0000038032327812 */ /* 0x000fe400078ec0ff */
[----:B------:R-:W-:Y:S02]  /*b5e0*/  LEA.HI R135, R48, R135, RZ, 0x5 ;  /* 0x0000008730877211 */ /* 0x000fe400078f28ff */
[----:B------:R-:W-:Y:S02]  /*b5f0*/  SHF.R.U32.HI R50, RZ, 0x3, R50 ;  /* 0x00000003ff327819 */ /* 0x000fe40000011632 */
[----:B------:R-:W-:-:S04]  /*b600*/  LEA.HI.SX32 R135, R135, R108, 0x1b ;  /* 0x0000006c87877211 */ /* 0x000fc800078fdaff */
[----:B------:R-:W-:Y:S01]  /*b610*/  SHF.R.S32.HI R48, RZ, 0x1f, R135 ;  /* 0x0000001fff307819 */ /* 0x000fe20000011487 */
[----:B------:R-:W-:-:S03]  /*b620*/  IMAD.SHL.U32 R63, R135, 0x10, RZ ;  /* 0x00000010873f7824 */ /* 0x000fc600078e00ff */
[----:B------:R-:W-:Y:S02]  /*b630*/  LEA.HI R135, R48, R135, RZ, 0x3 ;  /* 0x0000008730877211 */ /* 0x000fe400078f18ff */
[----:B------:R-:W-:-:S03]  /*b640*/  LOP3.LUT R48, R51, 0x70, R63, 0xf8, !PT ;  /* 0x0000007033307812 */ /* 0x000fc600078ef83f */
[----:B------:R-:W-:Y:S01]  /*b650*/  IMAD.SHL.U32 R135, R135, 0x800, RZ ;  /* 0x0000080087877824 */ /* 0x000fe200078e00ff */
[----:B------:R-:W-:-:S04]  /*b660*/  LOP3.LUT R48, R48, R50, RZ, 0x3c, !PT ;  /* 0x0000003230307212 */ /* 0x000fc800078e3cff */
[----:B------:R-:W-:-:S04]  /*b670*/  LOP3.LUT R51, R135, 0xffffc000, RZ, 0xc0, !PT ;  /* 0xffffc00087337812 */ /* 0x000fc800078ec0ff */
[----:B---3--:R-:W-:Y:S01]  /*b680*/  IADD3 R51, R48, R51, R49 ;  /* 0x0000003330337210 */ /* 0x008fe20007ffe031 */
[----:B------:R-:W-:-:S04]  /*b690*/  IMAD R49, R232, 0x8000, R27 ;  /* 0x00008000e8317824 */ /* 0x000fc800078e021b */
[----:B------:R-:W-:Y:S02]  /*b6a0*/  IMAD R51, R232, 0x8000, R51 ;  /* 0x00008000e8337824 */ /* 0x000fe400078e0233 */
[----:B------:R-:W-:-:S03]  /*b6b0*/  IMAD.IADD R49, R22, 0x1, R49 ;  /* 0x0000000116317824 */ /* 0x000fc600078e0231 */
[----:B------:R-:W-:-:S03]  /*b6c0*/  IADD3 R52, R22, R51, RZ ;  /* 0x0000003316347210 */ /* 0x000fc60007ffe0ff */
[----:B------:R-:W0:Y:S04]  /*b6d0*/  LDS.128 R48, [R49+0x28400] ;  /* 0x0284000031307984 */ /* 0x000e280000000c00 */
[----:B------:R-:W2:Y:S01]  /*b6e0*/  LDS.128 R52, [R52+0x28400] ;  /* 0x0284000034347984 */ /* 0x000ea20000000c00 */
[----:B------:R-:W-:Y:S05]  /*b6f0*/  @P2 BRA `(.L_x_412) ;  /* 0x0000000c00602947 */ /* 0x000fea0003800000 */
[----:B------:R-:W-:Y:S02]  /*b700*/  LOP3.LUT R62, R77, 0xff, RZ, 0xc0, !PT ;  /* 0x000000ff4d3e7812 */ /* 0x000fe400078ec0ff */
[--C-:B------:R-:W-:Y:S02]  /*b710*/  SHF.R.U32.HI R67, RZ, 0x18, R77.reuse ;  /* 0x00000018ff437819 */ /* 0x100fe4000001164d */
[--C-:B------:R-:W-:Y:S02]  /*b720*/  SHF.R.U32.HI R64, RZ, 0x8, R77.reuse ;  /* 0x00000008ff407819 */ /* 0x100fe4000001164d */
[----:B------:R-:W-:Y:S02]  /*b730*/  SHF.R.U32.HI R66, RZ, 0x10, R77 ;  /* 0x00000010ff427819 */ /* 0x000fe4000001164d */
[----:B------:R-:W-:Y:S01]  /*b740*/  PRMT R67, R67, 0x654, R62 ;  /* 0x0000065443437816 */ /* 0x000fe2000000003e */
[----:B------:R-:W-:Y:S01]  /*b750*/  IMAD.SHL.U32 R62, R64, 0x100, RZ ;  /* 0x00000100403e7824 */ /* 0x000fe200078e00ff */
[----:B------:R-:W-:Y:S01]  /*b760*/  SHF.R.U32.HI R68, RZ, 0x8, R73 ;  /* 0x00000008ff447819 */ /* 0x000fe20000011649 */
[----:B------:R-:W-:Y:S01]  /*b770*/  IMAD.U32 R66, R66, 0x10000, RZ ;  /* 0x0001000042427824 */ /* 0x000fe200078e00ff */
[----:B------:R-:W-:-:S02]  /*b780*/  LOP3.LUT R60, R73, 0xff, RZ, 0xc0, !PT ;  /* 0x000000ff493c7812 */ /* 0x000fc400078ec0ff */
[--C-:B------:R-:W-:Y:S02]  /*b790*/  SHF.R.U32.HI R65, RZ, 0x18, R73.reuse ;  /* 0x00000018ff417819 */ /* 0x100fe40000011649 */
[----:B------:R-:W-:Y:S02]  /*b7a0*/  SHF.R.U32.HI R69, RZ, 0x10, R73 ;  /* 0x00000010ff457819 */ /* 0x000fe40000011649 */
[----:B------:R-:W-:Y:S01]  /*b7b0*/  PRMT R65, R65, 0x654, R60 ;  /* 0x0000065441417816 */ /* 0x000fe2000000003c */
[----:B------:R-:W-:Y:S01]  /*b7c0*/  IMAD.SHL.U32 R60, R68, 0x100, RZ ;  /* 0x00000100443c7824 */ /* 0x000fe200078e00ff */
[----:B------:R-:W-:Y:S01]  /*b7d0*/  LOP3.LUT R67, R67, 0xff00, R62, 0xf8, !PT ;  /* 0x0000ff0043437812 */ /* 0x000fe200078ef83e */
[----:B------:R-:W-:Y:S01]  /*b7e0*/  IMAD.U32 R64, R69, 0x10000, RZ ;  /* 0x0001000045407824 */ /* 0x000fe200078e00ff */
[----:B0-----:R-:W-:Y:S02]  /*b7f0*/  F2FP.F16.E4M3.UNPACK_B R62, R49 ;  /* 0x00000031ff3e723e */ /* 0x001fe400020006ff */
[----:B------:R-:W-:-:S02]  /*b800*/  LOP3.LUT R66, R67, 0xff0000, R66, 0xf8, !PT ;  /* 0x00ff000043427812 */ /* 0x000fc400078ef842 */
[----:B--2---:R-:W-:Y:S02]  /*b810*/  MOV R67, R53 ;  /* 0x0000003500437202 */ /* 0x004fe40000000f00 */
[----:B------:R-:W-:Y:S02]  /*b820*/  LOP3.LUT R65, R65, 0xff00, R60, 0xf8, !PT ;  /* 0x0000ff0041417812 */ /* 0x000fe400078ef83c */
[-C--:B------:R-:W-:Y:S02]  /*b830*/  F2FP.F16.E4M3.UNPACK_B R68, R67.reuse ;  /* 0x00000043ff44723e */ /* 0x080fe400020006ff */
[----:B------:R-:W-:Y:S02]  /*b840*/  F2FP.F16.E4M3.UNPACK_B R70, R66 ;  /* 0x00000042ff46723e */ /* 0x000fe400020006ff */
[----:B------:R-:W-:Y:S01]  /*b850*/  LOP3.LUT R64, R65, 0xff0000, R64, 0xf8, !PT ;  /* 0x00ff000041407812 */ /* 0x000fe200078ef840 */
[----:B------:R-:W-:Y:S01]  /*b860*/  HADD2.F32 R60, -RZ, R68.H0_H0 ;  /* 0x20000044ff3c7230 */ /* 0x000fe20000004100 */
[----:B------:R-:W-:Y:S01]  /*b870*/  F2FP.F16.E4M3.UNPACK_B R67, R67.H1 ;  /* 0x00000043ff43723e */ /* 0x000fe200030006ff */
[----:B------:R-:W-:Y:S01]  /*b880*/  HADD2.F32 R71, -RZ, R70.H0_H0 ;  /* 0x20000046ff477230 */ /* 0x000fe20000004100 */
[-C--:B------:R-:W-:Y:S01]  /*b890*/  F2FP.F16.E4M3.UNPACK_B R53, R64.reuse ;  /* 0x00000040ff35723e */ /* 0x080fe200020006ff */
[----:B------:R-:W-:Y:S01]  /*b8a0*/  HADD2.F32 R65, -RZ, R62.H0_H0 ;  /* 0x2000003eff417230 */ /* 0x000fe20000004100 */
[----:B------:R-:W-:Y:S01]  /*b8b0*/  F2FP.F16.E4M3.UNPACK_B R64, R64.H1 ;  /* 0x00000040ff40723e */ /* 0x000fe200030006ff */
[----:B------:R-:W-:-:S02]  /*b8c0*/  HADD2.F32 R68, -RZ, R68.H1_H1 ;  /* 0x30000044ff447230 */ /* 0x000fc40000004100 */
[CC--:B------:R-:W-:Y:S01]  /*b8d0*/  FMUL.FTZ R72, R60.reuse, R71.reuse ;  /* 0x000000473c487220 */ /* 0x0c0fe20000410000 */
[--C-:B------:R-:W-:Y:S02]  /*b8e0*/  HADD2.F32 R69, -RZ, R53.reuse.H0_H0 ;  /* 0x20000035ff457230 */ /* 0x100fe40000004100 */
[----:B------:R-:W-:Y:S01]  /*b8f0*/  FMUL.FTZ R71, R65, R71 ;  /* 0x0000004741477220 */ /* 0x000fe20000410000 */
[----:B------:R-:W-:Y:S01]  /*b900*/  HADD2.F32 R62, -RZ, R62.H1_H1 ;  /* 0x3000003eff3e7230 */ /* 0x000fe20000004100 */
[----:B------:R-:W-:Y:S01]  /*b910*/  LOP3.LUT R73, R79, 0xff0000ff, RZ, 0xc0, !PT ;  /* 0xff0000ff4f497812 */ /* 0x000fe200078ec0ff */
[----:B------:R-:W-:Y:S02]  /*b920*/  HADD2.F32 R53, -RZ, R53.H1_H1 ;  /* 0x30000035ff357230 */ /* 0x000fe40000004100 */
[-C--:B------:R-:W-:Y:S01]  /*b930*/  FFMA.FTZ R65, R65, R69.reuse, -R72 ;  /* 0x0000004541417223 */ /* 0x080fe20000010848 */
[----:B------:R-:W-:Y:S01]  /*b940*/  FFMA.FTZ R60, R60, R69, R71 ;  /* 0x000000453c3c7223 */ /* 0x000fe20000010047 */
[----:B------:R-:W-:-:S02]  /*b950*/  HADD2.F32 R69, -RZ, R70.H1_H1 ;  /* 0x30000046ff457230 */ /* 0x000fc40000004100 */
[--C-:B------:R-:W-:Y:S02]  /*b960*/  HADD2.F32 R70, -RZ, R64.reuse.H0_H0 ;  /* 0x20000040ff467230 */ /* 0x100fe40000004100 */
[----:B------:R-:W-:Y:S02]  /*b970*/  HADD2.F32 R64, -RZ, R64.H1_H1 ;  /* 0x30000040ff407230 */ /* 0x000fe40000004100 */
[-C--:B------:R-:W-:Y:S01]  /*b980*/  FMUL.FTZ R71, R68, R69.reuse ;  /* 0x0000004544477220 */ /* 0x080fe20000410000 */
[----:B------:R-:W-:-:S03]  /*b990*/  FMUL.FTZ R69, R62, R69 ;  /* 0x000000453e457220 */ /* 0x000fc60000410000 */
[-C--:B------:R-:W-:Y:S01]  /*b9a0*/  FFMA.FTZ R62, R62, R53.reuse, -R71 ;  /* 0x000000353e3e7223 */ /* 0x080fe20000010847 */
[----:B------:R-:W-:Y:S01]  /*b9b0*/  FFMA.FTZ R53, R68, R53, R69 ;  /* 0x0000003544357223 */ /* 0x000fe20000010045 */
[----:B------:R-:W-:Y:S02]  /*b9c0*/  F2FP.F16.E4M3.UNPACK_B R68, R66.H1 ;  /* 0x00000042ff44723e */ /* 0x000fe400030006ff */
[----:B------:R-:W-:Y:S01]  /*b9d0*/  F2FP.F16.E4M3.UNPACK_B R66, R49.H1 ;  /* 0x00000031ff42723e */ /* 0x000fe200030006ff */
[--C-:B------:R-:W-:Y:S02]  /*b9e0*/  HADD2.F32 R49, -RZ, R67.reuse.H0_H0 ;  /* 0x20000043ff317230 */ /* 0x100fe40000004100 */
[----:B------:R-:W-:Y:S02]  /*b9f0*/  HADD2.F32 R72, -RZ, R68.H0_H0 ;  /* 0x20000044ff487230 */ /* 0x000fe40000004100 */
[----:B------:R-:W-:Y:S02]  /*ba00*/  HADD2.F32 R71, -RZ, R66.H0_H0 ;  /* 0x20000042ff477230 */ /* 0x000fe40000004100 */
[----:B------:R-:W-:-:S02]  /*ba10*/  HADD2.F32 R67, -RZ, R67.H1_H1 ;  /* 0x30000043ff437230 */ /* 0x000fc40000004100 */
[-C--:B------:R-:W-:Y:S01]  /*ba20*/  FMUL.FTZ R74, R49, R72.reuse ;  /* 0x00000048314a7220 */ /* 0x080fe20000410000 */
[----:B------:R-:W-:Y:S02]  /*ba30*/  HADD2.F32 R68, -RZ, R68.H1_H1 ;  /* 0x30000044ff447230 */ /* 0x000fe40000004100 */
[C---:B------:R-:W-:Y:S01]  /*ba40*/  FMUL.FTZ R72, R71.reuse, R72 ;  /* 0x0000004847487220 */ /* 0x040fe20000410000 */
[----:B------:R-:W-:Y:S02]  /*ba50*/  HADD2.F32 R66, -RZ, R66.H1_H1 ;  /* 0x30000042ff427230 */ /* 0x000fe40000004100 */
[----:B------:R-:W-:Y:S01]  /*ba60*/  FFMA.FTZ R71, R71, R70, -R74 ;  /* 0x0000004647477223 */ /* 0x000fe2000001084a */
[----:B------:R-:W-:Y:S01]  /*ba70*/  FMUL.FTZ R69, R67, R68 ;  /* 0x0000004443457220 */ /* 0x000fe20000410000 */
[----:B------:R-:W-:Y:S01]  /*ba80*/  FFMA.FTZ R49, R49, R70, R72 ;  /* 0x0000004631317223 */ /* 0x000fe20000010048 */
[C---:B------:R-:W-:Y:S01]  /*ba90*/  FMUL.FTZ R68, R66.reuse, R68 ;  /* 0x0000004442447220 */ /* 0x040fe20000410000 */
[----:B------:R-:W-:Y:S01]  /*baa0*/  SHF.R.U32.HI R70, RZ, 0x8, R79 ;  /* 0x00000008ff467819 */ /* 0x000fe2000001164f */
[-C--:B------:R-:W-:Y:S01]  /*bab0*/  FFMA.FTZ R74, R66, R64.reuse, -R69 ;  /* 0x00000040424a7223 */ /* 0x080fe20000010845 */
[--C-:B------:R-:W-:Y:S01]  /*bac0*/  SHF.R.U32.HI R72, RZ, 0x8, R75.reuse ;  /* 0x00000008ff487819 */ /* 0x100fe2000001164b */
[----:B------:R-:W-:Y:S01]  /*bad0*/  FFMA.FTZ R64, R67, R64, R68 ;  /* 0x0000004043407223 */ /* 0x000fe20000010044 */
[----:B------:R-:W-:Y:S01]  /*bae0*/  LOP3.LUT R68, R75, 0xff, RZ, 0xc0, !PT ;  /* 0x000000ff4b447812 */ /* 0x000fe200078ec0ff */
[----:B------:R-:W-:Y:S01]  /*baf0*/  IMAD.SHL.U32 R70, R70, 0x100, RZ ;  /* 0x0000010046467824 */ /* 0x000fe200078e00ff */
[----:B------:R-:W-:-:S02]  /*bb00*/  SHF.R.U32.HI R69, RZ, 0x18, R75 ;  /* 0x00000018ff457819 */ /* 0x000fc4000001164b */
[----:B------:R-:W-:Y:S02]  /*bb10*/  SHF.R.U32.HI R67, RZ, 0x10, R79 ;  /* 0x00000010ff437819 */ /* 0x000fe4000001164f */
[----:B------:R-:W-:Y:S01]  /*bb20*/  PRMT R69, R69, 0x654, R68 ;  /* 0x0000065445457816 */ /* 0x000fe20000000044 */
[----:B------:R-:W-:Y:S01]  /*bb30*/  IMAD.SHL.U32 R68, R72, 0x100, RZ ;  /* 0x0000010048447824 */ /* 0x000fe200078e00ff */
[----:B------:R-:W-:Y:S01]  /*bb40*/  SHF.R.U32.HI R66, RZ, 0x10, R75 ;  /* 0x00000010ff427819 */ /* 0x000fe2000001164b */
[----:B------:R-:W-:Y:S01]  /*bb50*/  IMAD.U32 R67, R67, 0x10000, RZ ;  /* 0x0001000043437824 */ /* 0x000fe200078e00ff */
[----:B------:R-:W-:Y:S02]  /*bb60*/  LOP3.LUT R72, R73, 0xff00, R70, 0xf8, !PT ;  /* 0x0000ff0049487812 */ /* 0x000fe400078ef846 */
[----:B------:R-:W-:Y:S01]  /*bb70*/  LOP3.LUT R69, R69, 0xff00, R68, 0xf8, !PT ;  /* 0x0000ff0045457812 */ /* 0x000fe200078ef844 */
[----:B------:R-:W-:Y:S01]  /*bb80*/  IMAD.U32 R66, R66, 0x10000, RZ ;  /* 0x0001000042427824 */ /* 0x000fe200078e00ff */
[----:B------:R-:W-:-:S02]  /*bb90*/  LOP3.LUT R72, R72, 0xff0000, R67, 0xf8, !PT ;  /* 0x00ff000048487812 */ /* 0x000fc400078ef843 */
[----:B------:R-:W-:Y:S02]  /*bba0*/  F2FP.F16.E4M3.UNPACK_B R75, R55 ;  /* 0x00000037ff4b723e */ /* 0x000fe400020006ff */
[----:B------:R-:W-:Y:S02]  /*bbb0*/  F2FP.F16.E4M3.UNPACK_B R68, R72 ;  /* 0x00000048ff44723e */ /* 0x000fe400020006ff */
[----:B------:R-:W-:Y:S01]  /*bbc0*/  LOP3.LUT R70, R69, 0xff0000, R66, 0xf8, !PT ;  /* 0x00ff000045467812 */ /* 0x000fe200078ef842 */
[--C-:B------:R-:W-:Y:S01]  /*bbd0*/  HADD2.F32 R67, -RZ, R75.reuse.H0_H0 ;  /* 0x2000004bff437230 */ /* 0x100fe20000004100 */
[----:B------:R-:W-:Y:S01]  /*bbe0*/  F2FP.F16.E4M3.UNPACK_B R73, R51 ;  /* 0x00000033ff49723e */ /* 0x000fe200020006ff */
[----:B------:R-:W-:Y:S01]  /*bbf0*/  HADD2.F32 R78, -RZ, R68.H0_H0 ;  /* 0x20000044ff4e7230 */ /* 0x000fe20000004100 */
[----:B------:R-:W-:Y:S01]  /*bc00*/  F2FP.F16.E4M3.UNPACK_B R66, R70 ;  /* 0x00000046ff42723e */ /* 0x000fe200020006ff */
[----:B------:R-:W-:Y:S01]  /*bc10*/  HADD2.F32 R75, -RZ, R75.H1_H1 ;  /* 0x3000004bff4b7230 */ /* 0x000fe20000004100 */
[----:B------:R-:W-:Y:S01]  /*bc20*/  F2FP.F16.E4M3.UNPACK_B R72, R72.H1 ;  /* 0x00000048ff48723e */ /* 0x000fe200030006ff */
[----:B------:R-:W-:-:S02]  /*bc30*/  HADD2.F32 R69, -RZ, R73.H0_H0 ;  /* 0x20000049ff457230 */ /* 0x000fc40000004100 */
[----:B------:R-:W-:Y:S01]  /*bc40*/  FMUL.FTZ R80, R67, R78 ;  /* 0x0000004e43507220 */ /* 0x000fe20000410000 */
[----:B------:R-:W-:Y:S01]  /*bc50*/  HADD2.F32 R76, -RZ, R66.H0_H0 ;  /* 0x20000042ff4c7230 */ /* 0x000fe20000004100 */
[----:B------:R-:W-:Y:S01]  /*bc60*/  F2FP.F16.E4M3.UNPACK_B R70, R70.H1 ;  /* 0x00000046ff46723e */ /* 0x000fe200030006ff */
[----:B------:R-:W-:Y:S02]  /*bc70*/  HADD2.F32 R68, -RZ, R68.H1_H1 ;  /* 0x30000044ff447230 */ /* 0x000fe40000004100 */
[C---:B------:R-:W-:Y:S01]  /*bc80*/  FMUL.FTZ R78, R69.reuse, R78 ;  /* 0x0000004e454e7220 */ /* 0x040fe20000410000 */
[----:B------:R-:W-:Y:S02]  /*bc90*/  HADD2.F32 R73, -RZ, R73.H1_H1 ;  /* 0x30000049ff497230 */ /* 0x000fe40000004100 */
[-C--:B------:R-:W-:Y:S01]  /*bca0*/  FFMA.FTZ R69, R69, R76.reuse, -R80 ;  /* 0x0000004c45457223 */ /* 0x080fe20000010850 */
[----:B------:R-:W-:Y:S02]  /*bcb0*/  HADD2.F32 R66, -RZ, R66.H1_H1 ;  /* 0x30000042ff427230 */ /* 0x000fe40000004100 */
[----:B------:R-:W-:Y:S01]  /*bcc0*/  FFMA.FTZ R67, R67, R76, R78 ;  /* 0x0000004c43437223 */ /* 0x000fe2000001004e */
[-C--:B------:R-:W-:Y:S01]  /*bcd0*/  FMUL.FTZ R76, R75, R68.reuse ;  /* 0x000000444b4c7220 */ /* 0x080fe20000410000 */
[----:B------:R-:W-:Y:S01]  /*bce0*/  FMUL.FTZ R78, R73, R68 ;  /* 0x00000044494e7220 */ /* 0x000fe20000410000 */
[----:B------:R-:W-:-:S02]  /*bcf0*/  F2FP.SATFINITE.E4M3.F32.PACK_AB_MERGE_C R64, R64, R49, RZ ;  /* 0x000000314040723e */ /* 0x000fc400048070ff */
[-C--:B------:R-:W-:Y:S01]  /*bd00*/  FFMA.FTZ R68, R73, R66.reuse, -R76 ;  /* 0x0000004249447223 */ /* 0x080fe2000001084c */
[----:B------:R-:W-:Y:S01]  /*bd10*/  FFMA.FTZ R66, R75, R66, R78 ;  /* 0x000000424b427223 */ /* 0x000fe2000001004e */
[----:B------:R-:W-:Y:S01]  /*bd20*/  F2FP.F16.E4M3.UNPACK_B R73, R55.H1 ;  /* 0x00000037ff49723e */ /* 0x000fe200030006ff */
[----:B------:R-:W-:Y:S01]  /*bd30*/  HADD2.F32 R78, -RZ, R72.H0_H0 ;  /* 0x20000048ff4e7230 */ /* 0x000fe20000004100 */
[----:B------:R-:W-:Y:S01]  /*bd40*/  F2FP.F16.E4M3.UNPACK_B R75, R51.H1 ;  /* 0x00000033ff4b723e */ /* 0x000fe200030006ff */
[----:B------:R-:W-:Y:S01]  /*bd50*/  HADD2.F32 R76, -RZ, R70.H0_H0 ;  /* 0x20000046ff4c7230 */ /* 0x000fe20000004100 */
[----:B------:R-:W-:Y:S01]  /*bd60*/  F2FP.SATFINITE.E4M3.F32.PACK_AB_MERGE_C R53, R53, R60, R64 ;  /* 0x0000003c3535723e */ /* 0x000fe20004807040 */
        /* <DEDUP_REMOVED lines=12> */
[----:B------:R-:W-:Y:S01]  /*be30*/  FFMA.FTZ R72, R75, R70, -R76 ;  /* 0x000000464b487223 */ /* 0x000fe2000001084c */
[----:B------:R-:W-:Y:S01]  /*be40*/  MOV R75, R52 ;  /* 0x00000034004b7202 */ /* 0x000fe20000000f00 */
[----:B------:R-:W-:Y:S01]  /*be50*/  IMAD.MOV.U32 R76, RZ, RZ, R48 ;  /* 0x000000ffff4c7224 */ /* 0x000fe200078e0030 */
[----:B------:R-:W-:Y:S01]  /*be60*/  F2FP.SATFINITE.E4M3.F32.PACK_AB_MERGE_C R48, R74, R71, RZ ;  /* 0x000000474a30723e */ /* 0x000fe200048070ff */
[----:B------:R-:W-:Y:S01]  /*be70*/  FFMA.FTZ R70, R73, R70, R78 ;  /* 0x0000004649467223 */ /* 0x000fe2000001004e */
[----:B------:R-:W-:Y:S02]  /*be80*/  F2FP.F16.E4M3.UNPACK_B R52, R133.H1 ;  /* 0x00000085ff34723e */ /* 0x000fe400030006ff */
[----:B------:R-:W-:Y:S02]  /*be90*/  F2FP.F16.E4M3.UNPACK_B R74, R75.H1 ;  /* 0x0000004bff4a723e */ /* 0x000fe400030006ff */
[-C--:B------:R-:W-:Y:S01]  /*bea0*/  F2FP.F16.E4M3.UNPACK_B R77, R76.reuse.H1 ;  /* 0x0000004cff4d723e */ /* 0x080fe200030006ff */
[--C-:B------:R-:W-:Y:S01]  /*beb0*/  HADD2.F32 R82, -RZ, R52.reuse.H0_H0 ;  /* 0x20000034ff527230 */ /* 0x100fe20000004100 */
[----:B------:R-:W-:Y:S01]  /*bec0*/  F2FP.F16.E4M3.UNPACK_B R78, R131.H1 ;  /* 0x00000083ff4e723e */ /* 0x000fe200030006ff */
[----:B------:R-:W-:Y:S01]  /*bed0*/  HADD2.F32 R79, -RZ, R52.H1_H1 ;  /* 0x30000034ff4f7230 */ /* 0x000fe20000004100 */
[----:B------:R-:W-:Y:S01]  /*bee0*/  F2FP.F16.E4M3.UNPACK_B R133, R133 ;  /* 0x00000085ff85723e */ /* 0x000fe200020006ff */
[--C-:B------:R-:W-:Y:S01]  /*bef0*/  HADD2.F32 R52, -RZ, R74.reuse.H1_H1 ;  /* 0x3000004aff347230 */ /* 0x100fe20000004100 */
[----:B------:R-:W-:Y:S01]  /*bf00*/  F2FP.F16.E4M3.UNPACK_B R75, R75 ;  /* 0x0000004bff4b723e */ /* 0x000fe200020006ff */
[----:B------:R-:W-:Y:S01]  /*bf10*/  HADD2.F32 R71, -RZ, R74.H0_H0 ;  /* 0x2000004aff477230 */ /* 0x000fe20000004100 */
[----:B------:R-:W-:Y:S01]  /*bf20*/  F2FP.F16.E4M3.UNPACK_B R76, R76 ;  /* 0x0000004cff4c723e */ /* 0x000fe200020006ff */
[----:B------:R-:W-:-:S02]  /*bf30*/  HADD2.F32 R73, -RZ, R77.H0_H0 ;  /* 0x2000004dff497230 */ /* 0x000fc40000004100 */
[-C--:B------:R-:W-:Y:S01]  /*bf40*/  FMUL.FTZ R81, R52, R79.reuse ;  /* 0x0000004f34517220 */ /* 0x080fe20000410000 */
[----:B------:R-:W-:Y:S02]  /*bf50*/  HADD2.F32 R74, -RZ, R77.H1_H1 ;  /* 0x3000004dff4a7230 */ /* 0x000fe40000004100 */
[-C--:B------:R-:W-:Y:S01]  /*bf60*/  FMUL.FTZ R84, R71, R82.reuse ;  /* 0x0000005247547220 */ /* 0x080fe20000410000 */
[--C-:B------:R-:W-:Y:S02]  /*bf70*/  HADD2.F32 R77, -RZ, R78.reuse.H1_H1 ;  /* 0x3000004eff4d7230 */ /* 0x100fe40000004100 */
[----:B------:R-:W-:Y:S01]  /*bf80*/  FMUL.FTZ R82, R73, R82 ;  /* 0x0000005249527220 */ /* 0x000fe20000410000 */
[----:B------:R-:W-:Y:S02]  /*bf90*/  HADD2.F32 R80, -RZ, R78.H0_H0 ;  /* 0x2000004eff507230 */ /* 0x000fe40000004100 */
[C---:B------:R-:W-:Y:S01]  /*bfa0*/  FMUL.FTZ R79, R74.reuse, R79 ;  /* 0x0000004f4a4f7220 */ /* 0x040fe20000410000 */
[----:B------:R-:W-:Y:S01]  /*bfb0*/  F2FP.F16.E4M3.UNPACK_B R131, R131 ;  /* 0x00000083ff83723e */ /* 0x000fe200020006ff */
[----:B------:R-:W-:Y:S01]  /*bfc0*/  FFMA.FTZ R74, R74, R77, -R81 ;  /* 0x0000004d4a4a7223 */ /* 0x000fe20000010851 */
[----:B------:R-:W-:-:S02]  /*bfd0*/  HADD2.F32 R81, -RZ, R133.H0_H0 ;  /* 0x20000085ff517230 */ /* 0x000fc40000004100 */
[-C--:B------:R-:W-:Y:S01]  /*bfe0*/  FFMA.FTZ R73, R73, R80.reuse, -R84 ;  /* 0x0000005049497223 */ /* 0x080fe20000010854 */
[----:B------:R-:W-:Y:S02]  /*bff0*/  HADD2.F32 R78, -RZ, R75.H0_H0 ;  /* 0x2000004bff4e7230 */ /* 0x000fe40000004100 */
[----:B------:R-:W-:Y:S01]  /*c000*/  FFMA.FTZ R71, R71, R80, R82 ;  /* 0x0000005047477223 */ /* 0x000fe20000010052 */
[----:B------:R-:W-:Y:S01]  /*c010*/  FFMA.FTZ R52, R52, R77, R79 ;  /* 0x0000004d34347223 */ /* 0x000fe2000001004f */
[----:B------:R-:W-:Y:S01]  /*c020*/  HADD2.F32 R80, -RZ, R76.H0_H0 ;  /* 0x2000004cff507230 */ /* 0x000fe20000004100 */
[----:B------:R-:W-:Y:S01]  /*c030*/  F2FP.SATFINITE.E4M3.F32.PACK_AB_MERGE_C R74, R74, R73, RZ ;  /* 0x000000494a4a723e */ /* 0x000fe200048070ff */
[----:B------:R-:W-:Y:S02]  /*c040*/  HADD2.F32 R79, -RZ, R131.H0_H0 ;  /* 0x20000083ff4f7230 */ /* 0x000fe40000004100 */
[----:B------:R-:W-:Y:S01]  /*c050*/  FMUL.FTZ R77, R78, R81 ;  /* 0x000000514e4d7220 */ /* 0x000fe20000410000 */
[----:B------:R-:W-:-:S02]  /*c060*/  HADD2.F32 R133, -RZ, R133.H1_H1 ;  /* 0x30000085ff857230 */ /* 0x000fc40000004100 */
[C---:B------:R-:W-:Y:S01]  /*c070*/  FMUL.FTZ R81, R80.reuse, R81 ;  /* 0x0000005150517220 */ /* 0x040fe20000410000 */
[----:B------:R-:W-:Y:S02]  /*c080*/  HADD2.F32 R76, -RZ, R76.H1_H1 ;  /* 0x3000004cff4c7230 */ /* 0x000fe40000004100 */
[-C--:B------:R-:W-:Y:S01]  /*c090*/  FFMA.FTZ R77, R80, R79.reuse, -R77 ;  /* 0x0000004f504d7223 */ /* 0x080fe2000001084d */
[----:B------:R-:W-:Y:S02]  /*c0a0*/  HADD2.F32 R80, -RZ, R75.H1_H1 ;  /* 0x3000004bff507230 */ /* 0x000fe40000004100 */
[----:B------:R-:W-:Y:S01]  /*c0b0*/  FFMA.FTZ R78, R78, R79, R81 ;  /* 0x0000004f4e4e7223 */ /* 0x000fe20000010051 */
[----:B------:R-:W-:Y:S01]  /*c0c0*/  HADD2.F32 R131, -RZ, R131.H1_H1 ;  /* 0x30000083ff837230 */ /* 0x000fe20000004100 */
[-C--:B------:R-:W-:Y:S01]  /*c0d0*/  F2FP.F16.E4M3.UNPACK_B R81, R132.reuse.H1 ;  /* 0x00000084ff51723e */ /* 0x080fe200030006ff */
[-C--:B------:R-:W-:Y:S01]  /*c0e0*/  FMUL.FTZ R75, R80, R133.reuse ;  /* 0x00000085504b7220 */ /* 0x080fe20000410000 */
[----:B------:R-:W-:Y:S01]  /*c0f0*/  FMUL.FTZ R133, R76, R133 ;  /* 0x000000854c857220 */ /* 0x000fe20000410000 */
[----:B------:R-:W-:-:S02]  /*c100*/  F2FP.F16.E4M3.UNPACK_B R132, R132 ;  /* 0x00000084ff84723e */ /* 0x000fc400020006ff */
[--C-:B------:R-:W-:Y:S02]  /*c110*/  HADD2.F32 R85, -RZ, R81.reuse.H0_H0 ;  /* 0x20000051ff557230 */ /* 0x100fe40000004100 */
[-C--:B------:R-:W-:Y:S01]  /*c120*/  FFMA.FTZ R76, R76, R131.reuse, -R75 ;  /* 0x000000834c4c7223 */ /* 0x080fe2000001084b */
[----:B------:R-:W-:Y:S01]  /*c130*/  FFMA.FTZ R73, R80, R131, R133 ;  /* 0x0000008350497223 */ /* 0x000fe20000010085 */
[-C--:B------:R-:W-:Y:S01]  /*c140*/  F2FP.F16.E4M3.UNPACK_B R75, R130.reuse.H1 ;  /* 0x00000082ff4b723e */ /* 0x080fe200030006ff */
[----:B------:R-:W-:Y:S01]  /*c150*/  HADD2.F32 R81, -RZ, R81.H1_H1 ;  /* 0x30000051ff517230 */ /* 0x000fe20000004100 */
[----:B------:R-:W-:Y:S02]  /*c160*/  F2FP.F16.E4M3.UNPACK_B R130, R130 ;  /* 0x00000082ff82723e */ /* 0x000fe400020006ff */
[----:B------:R-:W-:Y:S01]  /*c170*/  F2FP.SATFINITE.E4M3.F32.PACK_AB_MERGE_C R77, R76, R77, R74 ;  /* 0x0000004d4c4d723e */ /* 0x000fe2000480704a */
[----:B------:R-:W-:Y:S01]  /*c180*/  IMAD.MOV.U32 R74, RZ, RZ, R54 ;  /* 0x000000ffff4a7224 */ /* 0x000fe200078e0036 */
[----:B------:R-:W-:Y:S01]  /*c190*/  F2FP.SATFINITE.E4M3.F32.PACK_AB_MERGE_C R55, R72, R55, RZ ;  /* 0x000000374837723e */ /* 0x000fe200048070ff */
[----:B------:R-:W-:Y:S01]  /*c1a0*/  IMAD.MOV.U32 R76, RZ, RZ, R50 ;  /* 0x000000ffff4c7224 */ /* 0x000fe200078e0032 */
[----:B------:R-:W-:Y:S01]  /*c1b0*/  F2FP.SATFINITE.E4M3.F32.PACK_AB_MERGE_C R52, R52, R71, RZ ;  /* 0x000000473434723e */ /* 0x000fe200048070ff */
[--C-:B------:R-:W-:Y:S01]  /*c1c0*/  HADD2.F32 R83, -RZ, R75.reuse.H0_H0 ;  /* 0x2000004bff537230 */ /* 0x100fe20000004100 */
[----:B------:R-:W-:Y:S01]  /*c1d0*/  F2FP.F16.E4M3.UNPACK_B R80, R74.H1 ;  /* 0x0000004aff50723e */ /* 0x000fe200030006ff */
[----:B------:R-:W-:Y:S01]  /*c1e0*/  HADD2.F32 R75, -RZ, R75.H1_H1 ;  /* 0x3000004bff4b7230 */ /* 0x000fe20000004100 */
[----:B------:R-:W-:-:S02]  /*c1f0*/  F2FP.F16.E4M3.UNPACK_B R79, R76.H1 ;  /* 0x0000004cff4f723e */ /* 0x000fc400030006ff */
[----:B------:R-:W-:Y:S01]  /*c200*/  F2FP.F16.E4M3.UNPACK_B R74, R74 ;  /* 0x0000004aff4a723e */ /* 0x000fe200020006ff */
[--C-:B------:R-:W-:Y:S01]  /*c210*/  HADD2.F32 R54, -RZ, R80.reuse.H0_H0 ;  /* 0x20000050ff367230 */ /* 0x100fe20000004100 */
[----:B------:R-:W-:Y:S01]  /*c220*/  F2FP.F16.E4M3.UNPACK_B R76, R76 ;  /* 0x0000004cff4c723e */ /* 0x000fe200020006ff */
[--C-:B------:R-:W-:Y:S01]  /*c230*/  HADD2.F32 R50, -RZ, R79.reuse.H0_H0 ;  /* 0x2000004fff327230 */ /* 0x100fe20000004100 */
[----:B------:R-:W-:Y:S01]  /*c240*/  F2FP.SATFINITE.E4M3.F32.PACK_AB_MERGE_C R70, R70, R51, RZ ;  /* 0x000000334646723e */ /* 0x000fe200048070ff */
[----:B------:R-:W-:Y:S02]  /*c250*/  HADD2.F32 R80, -RZ, R80.H1_H1 ;  /* 0x30000050ff507230 */ /* 0x000fe40000004100 */
[-C--:B------:R-:W-:Y:S01]  /*c260*/  FMUL.FTZ R87, R54, R85.reuse ;  /* 0x0000005536577220 */ /* 0x080fe20000410000 */
[----:B------:R-:W-:Y:S02]  /*c270*/  HADD2.F32 R79, -RZ, R79.H1_H1 ;  /* 0x3000004fff4f7230 */ /* 0x000fe40000004100 */
[----:B------:R-:W-:Y:S01]  /*c280*/  FMUL.FTZ R85, R50, R85 ;  /* 0x0000005532557220 */ /* 0x000fe20000410000 */
[----:B------:R-:W-:Y:S01]  /*c290*/  F2FP.SATFINITE.E4M3.F32.PACK_AB_MERGE_C R49, R62, R65, R48 ;  /* 0x000000413e31723e */ /* 0x000fe20004807030 */
[----:B------:R-:W-:Y:S01]  /*c2a0*/  FMUL.FTZ R82, R80, R81 ;  /* 0x0000005150527220 */ /* 0x000fe20000410000 */
[----:B------:R-:W-:Y:S01]  /*c2b0*/  FFMA.FTZ R50, R50, R83, -R87 ;  /* 0x0000005332327223 */ /* 0x000fe20000010857 */
[C---:B------:R-:W-:Y:S01]  /*c2c0*/  FMUL.FTZ R81, R79.reuse, R81 ;  /* 0x000000514f517220 */ /* 0x040fe20000410000 */
[----:B------:R-:W-:Y:S01]  /*c2d0*/  FFMA.FTZ R54, R54, R83, R85 ;  /* 0x0000005336367223 */ /* 0x000fe20000010055 */
[----:B------:R-:W-:Y:S01]  /*c2e0*/  FFMA.FTZ R79, R79, R75, -R82 ;  /* 0x0000004b4f4f7223 */ /* 0x000fe20000010852 */
[----:B------:R-:W-:-:S02]  /*c2f0*/  HADD2.F32 R83, -RZ, R76.H0_H0 ;  /* 0x2000004cff537230 */ /* 0x000fc40000004100 */
[----:B------:R-:W-:Y:S01]  /*c300*/  FFMA.FTZ R75, R80, R75, R81 ;  /* 0x0000004b504b7223 */ /* 0x000fe20000010051 */
[----:B------:R-:W-:Y:S01]  /*c310*/  HADD2.F32 R80, -RZ, R132.H0_H0 ;  /* 0x20000084ff507230 */ /* 0x000fe20000004100 */
[----:B------:R-:W-:Y:S01]  /*c320*/  F2FP.SATFINITE.E4M3.F32.PACK_AB_MERGE_C R51, R68, R69, R55 ;  /* 0x000000454433723e */ /* 0x000fe20004807037 */
[----:B------:R-:W-:Y:S01]  /*c330*/  HADD2.F32 R81, -RZ, R74.H0_H0 ;  /* 0x2000004aff517230 */ /* 0x000fe20000004100 */
[----:B------:R-:W-:Y:S01]  /*c340*/  F2FP.SATFINITE.E4M3.F32.PACK_AB_MERGE_C R50, R79, R50, RZ ;  /* 0x000000324f32723e */ /* 0x000fe200048070ff */
[----:B------:R-:W-:Y:S02]  /*c350*/  HADD2.F32 R82, -RZ, R130.H0_H0 ;  /* 0x20000082ff527230 */ /* 0x000fe40000004100 */
[-C--:B------:R-:W-:Y:S01]  /*c360*/  FMUL.FTZ R86, R83, R80.reuse ;  /* 0x0000005053567220 */ /* 0x080fe20000410000 */
[----:B------:R-:W-:Y:S02]  /*c370*/  HADD2.F32 R74, -RZ, R74.H1_H1 ;  /* 0x3000004aff4a7230 */ /* 0x000fe40000004100 */
[----:B------:R-:W-:Y:S01]  /*c380*/  FMUL.FTZ R84, R81, R80 ;  /* 0x0000005051547220 */ /* 0x000fe20000410000 */
[----:B------:R-:W-:-:S02]  /*c390*/  HADD2.F32 R76, -RZ, R76.H1_H1 ;  /* 0x3000004cff4c7230 */ /* 0x000fc40000004100 */
[-C--:B------:R-:W-:Y:S01]  /*c3a0*/  FFMA.FTZ R81, R81, R82.reuse, R86 ;  /* 0x0000005251517223 */ /* 0x080fe20000010056 */
[----:B------:R-:W-:Y:S02]  /*c3b0*/  HADD2.F32 R85, -RZ, R130.H1_H1 ;  /* 0x30000082ff557230 */ /* 0x000fe40000004100 */
[----:B------:R-:W-:Y:S01]  /*c3c0*/  FFMA.FTZ R80, R83, R82, -R84 ;  /* 0x0000005253507223 */ /* 0x000fe20000010854 */
[----:B------:R-:W-:Y:S01]  /*c3d0*/  HADD2.F32 R83, -RZ, R132.H1_H1 ;  /* 0x30000084ff537230 */ /* 0x000fe20000004100 */
[----:B------:R-:W-:Y:S01]  /*c3e0*/  F2FP.SATFINITE.E4M3.F32.PACK_AB_MERGE_C R54, R75, R54, RZ ;  /* 0x000000364b36723e */ /* 0x000fe200048070ff */
[----:B------:R-:W-:Y:S01]  /*c3f0*/  IMAD.MOV.U32 R48, RZ, RZ, R77 ;  /* 0x000000ffff307224 */ /* 0x000fe200078e004d */
[----:B------:R-:W-:Y:S02]  /*c400*/  F2FP.SATFINITE.E4M3.F32.PACK_AB_MERGE_C R52, R73, R78, R52 ;  /* 0x0000004e4934723e */ /* 0x000fe40004807034 */
[-C--:B------:R-:W-:Y:S01]  /*c410*/  FMUL.FTZ R87, R74, R83.reuse ;  /* 0x000000534a577220 */ /* 0x080fe20000410000 */
[----:B------:R-:W-:Y:S01]  /*c420*/  FMUL.FTZ R123, R76, R83 ;  /* 0x000000534c7b7220 */ /* 0x000fe20000410000 */
[----:B------:R-:W-:-:S02]  /*c430*/  F2FP.SATFINITE.E4M3.F32.PACK_AB_MERGE_C R55, R66, R67, R70 ;  /* 0x000000434237723e */ /* 0x000fc40004807046 */
[-C--:B------:R-:W-:Y:S01]  /*c440*/  FFMA.FTZ R83, R76, R85.reuse, -R87 ;  /* 0x000000554c537223 */ /* 0x080fe20000010857 */
[----:B------:R-:W-:-:S04]  /*c450*/  FFMA.FTZ R74, R74, R85, R123 ;  /* 0x000000554a4a7223 */ /* 0x000fc8000001007b */
[----:B------:R-:W-:Y:S02]  /*c460*/  F2FP.SATFINITE.E4M3.F32.PACK_AB_MERGE_C R50, R83, R80, R50 ;  /* 0x000000505332723e */ /* 0x000fe40004807032 */
[----:B------:R-:W-:-:S07]  /*c470*/  F2FP.SATFINITE.E4M3.F32.PACK_AB_MERGE_C R54, R74, R81, R54 ;  /* 0x000000514a36723e */ /* 0x000fce0004807036 */
.L_x_412:
[----:B------:R-:W-:Y:S05]  /*c480*/  BSYNC B1 ;  /* 0x0000000000017941 */ /* 0x000fea0003800000 */
.L_x_411:
[----:B0-----:R0:W-:Y:S01]  /*c490*/  STG.E.128 desc[UR42][R58.64], R48 ;  /* 0x000000303a007986 */ /* 0x0011e2000c101d2a */
[----:B------:R-:W-:-:S13]  /*c4a0*/  ISETP.GE.AND P2, PT, R63, R134, PT ;  /* 0x000000863f00720c */ /* 0x000fda0003f46270 */
[----:B------:R-:W-:Y:S05]  /*c4b0*/  @P2 BRA `(.L_x_389) ;  /* 0x00000004006c2947 */ /* 0x000fea0003800000 */
[--C-:B0-----:R-:W-:Y:S02]  /*c4c0*/  SHF.R.S32.HI R48, RZ, 0x1f, R63.reuse ;  /* 0x0000001fff307819 */ /* 0x101fe4000001143f */
[----:B------:R-:W-:-:S04]  /*c4d0*/  IADD3 R63, P2, P3, R102, R120, R63 ;  /* 0x00000078663f7210 */ /* 0x000fc80007b5e03f */
[----:B------:R-:W-:Y:S02]  /*c4e0*/  IADD3.X R48, R42, R61, R48, P2, P3 ;  /* 0x0000003d2a307210 */ /* 0x000fe400017e6430 */
[----:B------:R-:W-:-:S04]  /*c4f0*/  IADD3 R56, P2, R63, R56, RZ ;  /* 0x000000383f387210 */ /* 0x000fc80007f5e0ff */
[----:B------:R-:W-:-:S05]  /*c500*/  IADD3.X R57, R48, R57, RZ, P2, !PT ;  /* 0x0000003930397210 */ /* 0x000fca00017fe4ff */
[----:B--2---:R0:W-:Y:S01]  /*c510*/  STG.E.128 desc[UR42][R56.64], R52 ;  /* 0x0000003438007986 */ /* 0x0041e2000c101d2a */
[----:B------:R-:W-:Y:S05]  /*c520*/  BRA `(.L_x_389) ;  /* 0x0000000400507947 */ /* 0x000fea0003800000 */
.L_x_352:
[----:B------:R-:W-:-:S06]  /*c530*/  UISETP.NE.AND UP0, UPT, UR46, 0x3, UPT ;  /* 0x000000032e00788c */ /* 0x000fcc000bf05270 */
[----:B------:R-:W-:-:S13]  /*c540*/  PLOP3.LUT P5, PT, PT, PT, UP0, 0x80, 0x0 ;  /* 0x000000000000781c */ /* 0x000fda0003faf008 */
[----:B------:R-:W-:Y:S05]  /*c550*/  @!P5 BRA `(.L_x_413) ;  /* 0x000000000004d947 */ /* 0x000fea0003800000 */
[----:B------:R-:W-:Y:S01]  /*c560*/  BPT.TRAP 0x1 ;  /* 0x000000040000795c */ /* 0x000fe20000300000 */
.L_x_413:
[----:B------:R-:W-:Y:S01]  /*c570*/  IMAD R112, R232, 0x8, R22 ;  /* 0x00000008e8707824 */ /* 0x000fe200078e0216 */
[----:B------:R-:W-:Y:S01]  /*c580*/  SHF.L.U32 R127, R234, 0x1f, RZ ;  /* 0x0000001fea7f7819 */ /* 0x000fe200000006ff */
[-C--:B------:R-:W-:Y:S01]  /*c590*/  IMAD R49, R0, R26.reuse, RZ ;  /* 0x0000001a00317224 */ /* 0x080fe200078e02ff */
[----:B------:R-:W-:Y:S01]  /*c5a0*/  SHF.R.S32.HI R48, RZ, 0x1f, R26 ;  /* 0x0000001fff307819 */ /* 0x000fe2000001141a */
[----:B------:R-:W-:Y:S01]  /*c5b0*/  IMAD R117, R26, -0x80, R2 ;  /* 0xffffff801a757824 */ /* 0x000fe200078e0202 */
[----:B------:R-:W1:Y:S01]  /*c5c0*/  SYNCS.PHASECHK.TRANS64.TRYWAIT P2, [R112+URZ+0x38890], R127 ;  /* 0x0388907f700075a7 */ /* 0x000e62000804017f */
[----:B------:R-:W-:Y:S01]  /*c5d0*/  IMAD.WIDE.U32 R56, R125, R26, RZ ;  /* 0x0000001a7d387225 */ /* 0x000fe200078e00ff */
[----:B------:R-:W-:Y:S02]  /*c5e0*/  BSSY B1, `(.L_x_414) ;  /* 0x0000005000017945 */ /* 0x000fe40003800000 */
[----:B------:R-:W-:Y:S01]  /*c5f0*/  VIMNMX R117, R117, 0x80, PT ;  /* 0x0000008075757848 */ /* 0x000fe20003fe0100 */
[----:B------:R-:W-:-:S04]  /*c600*/  IMAD R49, R48, R125, R49 ;  /* 0x0000007d30317224 */ /* 0x000fc800078e0231 */
[----:B------:R-:W-:Y:S01]  /*c610*/  IMAD.IADD R62, R49, 0x1, R57 ;  /* 0x00000001313e7824 */ /* 0x000fe200078e0239 */
[----:B-1----:R-:W-:Y:S06]  /*c620*/  @!P2 BRA `(.L_x_415) ;  /* 0x000001f400d8a947 */ /* 0x002fec0003800000 */
.L_x_673:
[----:B------:R-:W-:Y:S05]  /*c630*/  BSYNC B1 ;  /* 0x0000000000017941 */ /* 0x000fea0003800000 */
.L_x_414:
[----:B------:R-:W-:Y:S01]  /*c640*/  ISETP.GE.AND P2, PT, R23, R117, PT ;  /* 0x000000751700720c */ /* 0x000fe20003f46270 */
[----:B------:R-:W-:-:S12]  /*c650*/  BSSY B1, `(.L_x_416) ;  /* 0x000000c000017945 */ /* 0x000fd80003800000 */
[----:B------:R-:W-:Y:S05]  /*c660*/  @P2 BRA `(.L_x_417) ;  /* 0x0000000000282947 */ /* 0x000fea0003800000 */
[----:B------:R-:W2:Y:S01]  /*c670*/  @!P0 LDS.128 R48, [R113+0x28400] ;  /* 0x0284000071308984 */ /* 0x000ea20000000c00 */
[----:B0-----:R-:W0:Y:S03]  /*c680*/  @!P0 LDC.64 R58, c[0x0][0x2e8] ;  /* 0x0000ba00ff3a8b82 */ /* 0x001e260000000a00 */
[----:B------:R-:W3:Y:S05]  /*c690*/  @!P1 LDS.128 R52, [R113+0x2c400] ;  /* 0x02c4000071349984 */ /* 0x000eea0000000c00 */
[----:B------:R-:W4:Y:S01]  /*c6a0*/  @!P1 LDC.64 R60, c[0x0][0x2e8] ;  /* 0x0000ba00ff3c9b82 */ /* 0x000f220000000a00 */
[----:B0-----:R-:W-:-:S04]  /*c6b0*/  @!P0 IADD3 R58, P2, P3, R56, R58, R40 ;  /* 0x0000003a383a8210 */ /* 0x001fc80007b5e028 */
[----:B------:R-:W-:Y:S02]  /*c6c0*/  @!P0 IADD3.X R59, R62, R59, R45, P2, P3 ;  /* 0x0000003b3e3b8210 */ /* 0x000fe400017e642d */
[----:B----4-:R-:W-:-:S04]  /*c6d0*/  @!P1 IADD3 R60, P2, P3, R44, R60, R56 ;  /* 0x0000003c2c3c9210 */ /* 0x010fc80007b5e038 */
[----:B------:R-:W-:Y:S01]  /*c6e0*/  @!P1 IADD3.X R61, R110, R61, R62, P2, P3 ;  /* 0x0000003d6e3d9210 */ /* 0x000fe200017e643e */
[----:B--2---:R2:W-:Y:S04]  /*c6f0*/  @!P0 STG.E.128 desc[UR42][R58.64], R48 ;  /* 0x000000303a008986 */ /* 0x0045e8000c101d2a */
[----:B---3--:R2:W-:Y:S04]  /*c700*/  @!P1 STG.E.128 desc[UR42][R60.64], R52 ;  /* 0x000000343c009986 */ /* 0x0085e8000c101d2a */
.L_x_417:
[----:B------:R-:W-:Y:S05]  /*c710*/  BSYNC B1 ;  /* 0x0000000000017941 */ /* 0x000fea0003800000 */
.L_x_416:
[----:B--2---:R-:W-:Y:S01]  /*c720*/  VIADD R48, R23, 0x20 ;  /* 0x0000002017307836 */ /* 0x004fe20000000000 */
[----:B------:R-:W-:Y:S04]  /*c730*/  BSSY B1, `(.L_x_418) ;  /* 0x000000f000017945 */ /* 0x000fe80003800000 */
[----:B------:R-:W-:-:S13]  /*c740*/  ISETP.GE.AND P2, PT, R48, R117, PT ;  /* 0x000000753000720c */ /* 0x000fda0003f46270 */
[----:B------:R-:W-:Y:S05]  /*c750*/  @P2 BRA `(.L_x_419) ;  /* 0x0000000000302947 */ /* 0x000fea0003800000 */
[----:B0-----:R-:W0:Y:S01]  /*c760*/  @!P0 LDC.64 R58, c[0x0][0x2e8] ;  /* 0x0000ba00ff3a8b82 */ /* 0x001e220000000a00 */
[----:B------:R-:W-:Y:S01]  /*c770*/  IADD3 R49, P2, R90, R56, RZ ;  /* 0x000000385a317210 */ /* 0x000fe20007f5e0ff */
[----:B------:R-:W-:Y:S04]  /*c780*/  @!P1 LDS.128 R52, [R113+0x2d400] ;  /* 0x02d4000071349984 */ /* 0x000fe80000000c00 */
[----:B------:R-:W-:Y:S02]  /*c790*/  IMAD.X R48, R62, 0x1, R91, P2 ;  /* 0x000000013e307824 */ /* 0x000fe400010e065b */
[----:B------:R-:W2:Y:S01]  /*c7a0*/  @!P1 LDC.64 R60, c[0x0][0x2e8] ;  /* 0x0000ba00ff3c9b82 */ /* 0x000ea20000000a00 */
[----:B0-----:R-:W-:-:S04]  /*c7b0*/  @!P0 IADD3 R58, P2, P3, R49, R58, R40 ;  /* 0x0000003a313a8210 */ /* 0x001fc80007b5e028 */
[----:B------:R-:W-:Y:S02]  /*c7c0*/  @!P0 IADD3.X R59, R48, R59, R45, P2, P3 ;  /* 0x0000003b303b8210 */ /* 0x000fe400017e642d */
[----:B--2---:R-:W-:-:S04]  /*c7d0*/  @!P1 IADD3 R60, P2, P3, R44, R60, R49 ;  /* 0x0000003c2c3c9210 */ /* 0x004fc80007b5e031 */
[----:B------:R-:W-:Y:S02]  /*c7e0*/  @!P1 IADD3.X R61, R110, R61, R48, P2, P3 ;  /* 0x0000003d6e3d9210 */ /* 0x000fe400017e6430 */
[----:B------:R-:W0:Y:S04]  /*c7f0*/  @!P0 LDS.128 R48, [R113+0x29400] ;  /* 0x0294000071308984 */ /* 0x000e280000000c00 */
[----:B0-----:R2:W-:Y:S04]  /*c800*/  @!P0 STG.E.128 desc[UR42][R58.64], R48 ;  /* 0x000000303a008986 */ /* 0x0015e8000c101d2a */
[----:B------:R2:W-:Y:S02]  /*c810*/  @!P1 STG.E.128 desc[UR42][R60.64], R52 ;  /* 0x000000343c009986 */ /* 0x0005e4000c101d2a */
.L_x_419:
[----:B------:R-:W-:Y:S05]  /*c820*/  BSYNC B1 ;  /* 0x0000000000017941 */ /* 0x000fea0003800000 */
.L_x_418:
[----:B--2---:R-:W-:Y:S01]  /*c830*/  IADD3 R48, R23, 0x40, RZ ;  /* 0x0000004017307810 */ /* 0x004fe20007ffe0ff */
[----:B------:R-:W-:Y:S03]  /*c840*/  BSSY B1, `(.L_x_420) ;  /* 0x000000f000017945 */ /* 0x000fe60003800000 */
[----:B------:R-:W-:-:S13]  /*c850*/  ISETP.GE.AND P2, PT, R48, R117, PT ;  /* 0x000000753000720c */ /* 0x000fda0003f46270 */
[----:B------:R-:W-:Y:S05]  /*c860*/  @P2 BRA `(.L_x_421) ;  /* 0x0000000000302947 */ /* 0x000fea0003800000 */
[----:B0-----:R-:W0:Y:S01]  /*c870*/  @!P0 LDC.64 R58, c[0x0][0x2e8] ;  /* 0x0000ba00ff3a8b82 */ /* 0x001e220000000a00 */
[----:B------:R-:W-:Y:S01]  /*c880*/  LEA R49, P2, R104, R56, 0x6 ;  /* 0x0000003868317211 */ /* 0x000fe200078430ff */
        /* <DEDUP_REMOVED lines=10> */
.L_x_421:
[----:B------:R-:W-:Y:S05]  /*c930*/  BSYNC B1 ;  /* 0x0000000000017941 */ /* 0x000fea0003800000 */
.L_x_420:
[----:B--2---:R-:W-:-:S05]  /*c940*/  VIADD R48, R23, 0x60 ;  /* 0x0000006017307836 */ /* 0x004fca0000000000 */
[----:B------:R-:W-:-:S13]  /*c950*/  ISETP.GE.AND P2, PT, R48, R117, PT ;  /* 0x000000753000720c */ /* 0x000fda0003f46270 */
[----:B------:R-:W-:Y:S05]  /*c960*/  @P2 BRA `(.L_x_389) ;  /* 0x0000000000402947 */ /* 0x000fea0003800000 */
[----:B------:R-:W2:Y:S01]  /*c970*/  LDC.64 R50, c[0x0][0x300] ;  /* 0x0000c000ff327b82 */ /* 0x000ea20000000a00 */
[----:B0-----:R-:W-:Y:S01]  /*c980*/  IMAD.MOV.U32 R58, RZ, RZ, R56 ;  /* 0x000000ffff3a7224 */ /* 0x001fe200078e0038 */
[----:B------:R-:W-:Y:S01]  /*c990*/  @!P1 LDS.128 R52, [R113+0x2f400] ;  /* 0x02f4000071349984 */ /* 0x000fe20000000c00 */
[----:B------:R-:W-:-:S05]  /*c9a0*/  IMAD.MOV.U32 R59, RZ, RZ, R62 ;  /* 0x000000ffff3b7224 */ /* 0x000fca00078e003e */
[----:B------:R-:W0:Y:S01]  /*c9b0*/  @!P0 LDC.64 R48, c[0x0][0x2e8] ;  /* 0x0000ba00ff308b82 */ /* 0x000e220000000a00 */
[----:B--2---:R-:W-:-:S04]  /*c9c0*/  IMAD.WIDE.U32 R58, R50, 0x60, R58 ;  /* 0x00000060323a7825 */ /* 0x004fc800078e003a */
[----:B------:R-:W-:Y:S01]  /*c9d0*/  IMAD R51, R51, 0x60, RZ ;  /* 0x0000006033337824 */ /* 0x000fe200078e02ff */
[----:B0-----:R-:W-:-:S04]  /*c9e0*/  @!P0 IADD3 R56, P2, P3, R58, R48, R40 ;  /* 0x000000303a388210 */ /* 0x001fc80007b5e028 */
[----:B------:R-:W-:-:S04]  /*c9f0*/  IADD3 R50, R59, R51, RZ ;  /* 0x000000333b327210 */ /* 0x000fc80007ffe0ff */
[----:B------:R-:W-:Y:S02]  /*ca00*/  @!P0 IADD3.X R57, R50, R49, R45, P2, P3 ;  /* 0x0000003132398210 */ /* 0x000fe400017e642d */
[----:B------:R-:W0:Y:S02]  /*ca10*/  @!P1 LDC.64 R48, c[0x0][0x2e8] ;  /* 0x0000ba00ff309b82 */ /* 0x000e240000000a00 */
[----:B0-----:R-:W-:-:S04]  /*ca20*/  @!P1 IADD3 R58, P2, P3, R44, R48, R58 ;  /* 0x000000302c3a9210 */ /* 0x001fc80007b5e03a */
[----:B------:R-:W-:Y:S02]  /*ca30*/  @!P1 IADD3.X R59, R110, R49, R50, P2, P3 ;  /* 0x000000316e3b9210 */ /* 0x000fe400017e6432 */
[----:B------:R-:W0:Y:S04]  /*ca40*/  @!P0 LDS.128 R48, [R113+0x2b400] ;  /* 0x02b4000071308984 */ /* 0x000e280000000c00 */
[----:B0-----:R2:W-:Y:S04]  /*ca50*/  @!P0 STG.E.128 desc[UR42][R56.64], R48 ;  /* 0x0000003038008986 */ /* 0x0015e8000c101d2a */
[----:B------:R2:W-:Y:S02]  /*ca60*/  @!P1 STG.E.128 desc[UR42][R58.64], R52 ;  /* 0x000000343a009986 */ /* 0x0005e4000c101d2a */
.L_x_389:
[----:B------:R-:W-:Y:S05]  /*ca70*/  BSYNC B0 ;  /* 0x0000000000007941 */ /* 0x000fea0003800000 */
.L_x_351:
[----:B0-234-:R-:W0:Y:S01]  /*ca80*/  S2R R48, SR_TID.X ;  /* 0x0000000000307919 */ /* 0x01de220000002100 */
[----:B------:R-:W-:Y:S01]  /*ca90*/  @!PT LDS RZ, [RZ] ;  /* 0x00000000fffff984 */ /* 0x000fe20000000800 */
[----:B------:R-:W-:Y:S01]  /*caa0*/  @!PT LDS RZ, [RZ] ;  /* 0x00000000fffff984 */ /* 0x000fe20000000800 */
[----:B------:R-:W-:Y:S01]  /*cab0*/  @!PT LDS RZ, [RZ] ;  /* 0x00000000fffff984 */ /* 0x000fe20000000800 */
[----:B------:R-:W-:Y:S01]  /*cac0*/  @!PT LDS RZ, [RZ] ;  /* 0x00000000fffff984 */ /* 0x000fe20000000800 */
[----:B------:R2:W-:Y:S06]  /*cad0*/  MEMBAR.ALL.CTA ;  /* 0x0000000000007992 */ /* 0x0005ec0000008000 */
[----:B--2---:R-:W2:Y:S01]  /*cae0*/  FENCE.VIEW.ASYNC.S ;  /* 0x00000000000073c6 */ /* 0x004ea20000000000 */
[----:B------:R-:W-:Y:S05]  /*caf0*/  WARPSYNC.ALL ;  /* 0x0000000000007948 */ /* 0x000fea0003800000 */
[----:B------:R-:W-:Y:S01]  /*cb00*/  BSSY B0, `(.L_x_422) ;  /* 0x0000009000007945 */ /* 0x000fe20003800000 */
[----:B0-----:R-:W-:Y:S01]  /*cb10*/  LOP3.LUT R48, R48, 0x7f, RZ, 0xc0, !PT ;  /* 0x0000007f30307812 */ /* 0x001fe200078ec0ff */
[----:B--2---:R0:W-:Y:S03]  /*cb20*/  BAR.SYNC.DEFER_BLOCKING R124, 0x80 ;  /* 0x0002007c0000751d */ /* 0x0041e60000010000 */
[----:B------:R-:W-:-:S13]  /*cb30*/  ISETP.NE.AND P2, PT, R48, RZ, PT ;  /* 0x000000ff3000720c */ /* 0x000fda0003f45270 */
[----:B------:R-:W-:-:S05]  /*cb40*/  @!P2 VIADD R48, R112, 0x388a0 ;  /* 0x000388a07030a836 */ /* 0x000fca0000000000 */
[----:B------:R-:W-:-:S04]  /*cb50*/  @!P2 PRMT R48, RZ, 0x654, R48 ;  /* 0x00000654ff30a816 */ /* 0x000fc80000000030 */
[----:B------:R0:W-:Y:S01]  /*cb60*/  @!P2 SYNCS.ARRIVE.TRANS64.RED.A1T0 RZ, [R48+URZ], RZ ;  /* 0x000000ff30ffa9a7 */ /* 0x0001e2000810043f */
[----:B------:R-:W-:Y:S05]  /*cb70*/  @!P5 BRA `(.L_x_423) ;  /* 0x000000000004d947 */ /* 0x000fea0003800000 */
[----:B------:R-:W-:Y:S01]  /*cb80*/  BPT.TRAP 0x1 ;  /* 0x000000040000795c */ /* 0x000fe20000300000 */
.L_x_423:
[----:B------:R-:W-:Y:S05]  /*cb90*/  BSYNC B0 ;  /* 0x0000000000007941 */ /* 0x000fea0003800000 */
.L_x_422:
[----:B------:R-:W2:Y:S01]  /*cba0*/  SYNCS.PHASECHK.TRANS64.TRYWAIT P3, [R112+URZ+0x388b0], R127 ;  /* 0x0388b07f700075a7 */ /* 0x000ea2000806017f */
[----:B------:R-:W-:Y:S01]  /*cbb0*/  ULDC UR38, c[0x0][0x2f4] ;  /* 0x0000bd0000267ab9 */ /* 0x000fe20000000800 */
[----:B------:R-:W-:Y:S01]  /*cbc0*/  ULDC.64 UR44, c[0x0][0x328] ;  /* 0x0000ca00002c7ab9 */ /* 0x000fe20000000a00 */
[----:B------:R-:W-:Y:S01]  /*cbd0*/  ULDC.64 UR40, c[0x0][0x318] ;  /* 0x0000c60000287ab9 */ /* 0x000fe20000000a00 */
[----:B------:R-:W-:Y:S01]  /*cbe0*/  BSSY B0, `(.L_x_424) ;  /* 0x0000003000007945 */ /* 0x000fe20003800000 */
[----:B------:R-:W-:-:S03]  /*cbf0*/  IMAD.WIDE R52, R26, 0x80, R88 ;  /* 0x000000801a347825 */ /* 0x000fc600078e0258 */
[----:B--2---:R-:W-:Y:S05]  /*cc00*/  @!P3 BRA `(.L_x_425) ;  /* 0x000001f00074b947 */ /* 0x004fea0003800000 */
.L_x_674:
[----:B------:R-:W-:Y:S05]  /*cc10*/  BSYNC B0 ;  /* 0x0000000000007941 */ /* 0x000fea0003800000 */
.L_x_424:
[----:B------:R-:W-:Y:S01]  /*cc20*/  ISETP.GE.AND P3, PT, R23, R117, PT ;  /* 0x000000751700720c */ /* 0x000fe20003f66270 */
[----:B------:R-:W-:-:S12]  /*cc30*/  BSSY B0, `(.L_x_426) ;  /* 0x000000f000007945 */ /* 0x000fd80003800000 */
[----:B------:R-:W-:Y:S05]  /*cc40*/  @P3 BRA `(.L_x_427) ;  /* 0x0000000000343947 */ /* 0x000fea0003800000 */
[----:B0-----:R-:W-:Y:S02]  /*cc50*/  IMAD.MOV.U32 R48, RZ, RZ, R100 ;  /* 0x000000ffff307224 */ /* 0x001fe400078e0064 */
[----:B------:R-:W-:Y:S02]  /*cc60*/  IMAD.MOV.U32 R49, RZ, RZ, R111 ;  /* 0x000000ffff317224 */ /* 0x000fe400078e006f */
[----:B------:R-:W-:Y:S02]  /*cc70*/  IMAD R51, R53, UR44, RZ ;  /* 0x0000002c35337c24 */ /* 0x000fe4000f8e02ff */
[----:B------:R-:W-:-:S04]  /*cc80*/  IMAD.WIDE.U32 R48, R52, UR44, R48 ;  /* 0x0000002c34307c25 */ /* 0x000fc8000f8e0030 */
[----:B------:R-:W-:Y:S01]  /*cc90*/  IMAD R51, R52, UR45, R51 ;  /* 0x0000002d34337c24 */ /* 0x000fe2000f8e0233 */
[----:B------:R-:W-:-:S04]  /*cca0*/  IADD3 R54, P3, R48, UR40, RZ ;  /* 0x0000002830367c10 */ /* 0x000fc8000ff7e0ff */
[----:B------:R-:W-:Y:S02]  /*ccb0*/  IADD3.X R55, R49, UR41, R51, P3, !PT ;  /* 0x0000002931377c10 */ /* 0x000fe40009ffe433 */
[----:B------:R-:W-:-:S13]  /*ccc0*/  ISETP.GE.AND P3, PT, R16, UR38, PT ;  /* 0x0000002610007c0c */ /* 0x000fda000bf66270 */
[----:B------:R-:W0:Y:S04]  /*ccd0*/  @!P3 LDS.128 R48, [R113+0x10400] ;  /* 0x010400007130b984 */ /* 0x000e280000000c00 */
[----:B0-----:R-:W-:Y:S01]  /*cce0*/  @!P3 STG.E.128 desc[UR42][R54.64], R48 ;  /* 0x000000303600b986 */ /* 0x001fe2000c101d2a */
[----:B------:R-:W-:-:S13]  /*ccf0*/  ISETP.GE.AND P3, PT, R5, UR38, PT ;  /* 0x0000002605007c0c */ /* 0x000fda000bf66270 */
[----:B------:R-:W0:Y:S04]  /*cd00*/  @!P3 LDS.128 R48, [R113+0x14400] ;  /* 0x014400007130b984 */ /* 0x000e280000000c00 */
[----:B0-----:R3:W-:Y:S02]  /*cd10*/  @!P3 STG.E.128 desc[UR42][R54.64+0x80], R48 ;  /* 0x000080303600b986 */ /* 0x0017e4000c101d2a */
.L_x_427:
[----:B------:R-:W-:Y:S05]  /*cd20*/  BSYNC B0 ;  /* 0x0000000000007941 */ /* 0x000fea0003800000 */
.L_x_426:
[----:B0--3--:R-:W-:Y:S01]  /*cd30*/  VIADD R48, R23, 0x20 ;  /* 0x0000002017307836 */ /* 0x009fe20000000000 */
[----:B------:R-:W-:Y:S04]  /*cd40*/  BSSY B0, `(.L_x_428) ;  /* 0x0000012000007945 */ /* 0x000fe80003800000 */
[----:B------:R-:W-:-:S13]  /*cd50*/  ISETP.GE.AND P3, PT, R48, R117, PT ;  /* 0x000000753000720c */ /* 0x000fda0003f66270 */
[----:B------:R-:W-:Y:S05]  /*cd60*/  @P3 BRA `(.L_x_429) ;  /* 0x00000000003c3947 */ /* 0x000fea0003800000 */
[----:B------:R-:W-:Y:S01]  /*cd70*/  IADD3 R51, P3, R52, 0x20, RZ ;  /* 0x0000002034337810 */ /* 0x000fe20007f7e0ff */
[----:B------:R-:W-:Y:S02]  /*cd80*/  IMAD.MOV.U32 R48, RZ, RZ, R100 ;  /* 0x000000ffff307224 */ /* 0x000fe400078e0064 */
[----:B------:R-:W-:Y:S01]  /*cd90*/  IMAD.MOV.U32 R49, RZ, RZ, R111 ;  /* 0x000000ffff317224 */ /* 0x000fe200078e006f */
[----:B------:R-:W-:Y:S01]  /*cda0*/  IADD3.X R50, RZ, R53, RZ, P3, !PT ;  /* 0x00000035ff327210 */ /* 0x000fe20001ffe4ff */
[----:B------:R-:W-:-:S04]  /*cdb0*/  IMAD.WIDE.U32 R48, R51, UR44, R48 ;  /* 0x0000002c33307c25 */ /* 0x000fc8000f8e0030 */
[----:B------:R-:W-:Y:S01]  /*cdc0*/  IMAD R50, R50, UR44, RZ ;  /* 0x0000002c32327c24 */ /* 0x000fe2000f8e02ff */
[----:B------:R-:W-:-:S03]  /*cdd0*/  IADD3 R54, P3, R48, UR40, RZ ;  /* 0x0000002830367c10 */ /* 0x000fc6000ff7e0ff */
[----:B------:R-:W-:-:S05]  /*cde0*/  IMAD R51, R51, UR45, R50 ;  /* 0x0000002d33337c24 */ /* 0x000fca000f8e0232 */
[----:B------:R-:W-:Y:S02]  /*cdf0*/  IADD3.X R55, R49, UR41, R51, P3, !PT ;  /* 0x0000002931377c10 */ /* 0x000fe40009ffe433 */
[----:B------:R-:W-:-:S13]  /*ce00*/  ISETP.GE.AND P3, PT, R16, UR38, PT ;  /* 0x0000002610007c0c */ /* 0x000fda000bf66270 */
[----:B------:R-:W0:Y:S04]  /*ce10*/  @!P3 LDS.128 R48, [R113+0x11400] ;  /* 0x011400007130b984 */ /* 0x000e280000000c00 */
[----:B0-----:R-:W-:Y:S01]  /*ce20*/  @!P3 STG.E.128 desc[UR42][R54.64], R48 ;  /* 0x000000303600b986 */ /* 0x001fe2000c101d2a */
[----:B------:R-:W-:-:S13]  /*ce30*/  ISETP.GE.AND P3, PT, R5, UR38, PT ;  /* 0x0000002605007c0c */ /* 0x000fda000bf66270 */
[----:B------:R-:W0:Y:S04]  /*ce40*/  @!P3 LDS.128 R48, [R113+0x15400] ;  /* 0x015400007130b984 */ /* 0x000e280000000c00 */
[----:B0-----:R0:W-:Y:S02]  /*ce50*/  @!P3 STG.E.128 desc[UR42][R54.64+0x80], R48 ;  /* 0x000080303600b986 */ /* 0x0011e4000c101d2a */
.L_x_429:
[----:B------:R-:W-:Y:S05]  /*ce60*/  BSYNC B0 ;  /* 0x0000000000007941 */ /* 0x000fea0003800000 */
.L_x_428:
[----:B0-----:R-:W-:Y:S01]  /*ce70*/  VIADD R48, R23, 0x40 ;  /* 0x0000004017307836 */ /* 0x001fe20000000000 */
[----:B------:R-:W-:Y:S04]  /*ce80*/  BSSY B0, `(.L_x_430) ;  /* 0x0000012000007945 */ /* 0x000fe80003800000 */
[----:B------:R-:W-:-:S13]  /*ce90*/  ISETP.GE.AND P3, PT, R48, R117, PT ;  /* 0x000000753000720c */ /* 0x000fda0003f66270 */
[----:B------:R-:W-:Y:S05]  /*cea0*/  @P3 BRA `(.L_x_431) ;  /* 0x00000000003c3947 */ /* 0x000fea0003800000 */
[----:B------:R-:W-:Y:S01]  /*ceb0*/  IADD3 R51, P3, R52, 0x40, RZ ;  /* 0x0000004034337810 */ /* 0x000fe20007f7e0ff */
[----:B------:R-:W-:Y:S01]  /*cec0*/  IMAD.MOV.U32 R49, RZ, RZ, R111 ;  /* 0x000000ffff317224 */ /* 0x000fe200078e006f */
[----:B------:R-:W-:-:S03]  /*ced0*/  MOV R48, R100 ;  /* 0x0000006400307202 */ /* 0x000fc60000000f00 */
[----:B------:R-:W-:Y:S02]  /*cee0*/  IMAD.X R50, RZ, RZ, R53, P3 ;  /* 0x000000ffff327224 */ /* 0x000fe400018e0635 */
        /* <DEDUP_REMOVED lines=11> */
.L_x_431:
[----:B------:R-:W-:Y:S05]  /*cfa0*/  BSYNC B0 ;  /* 0x0000000000007941 */ /* 0x000fea0003800000 */
.L_x_430:
        /* <DEDUP_REMOVED lines=9> */
[----:B------:R-:W-:-:S04]  /*d040*/  IMAD R52, R52, UR44, RZ ;  /* 0x0000002c34347c24 */ /* 0x000fc8000f8e02ff */
        /* <DEDUP_REMOVED lines=9> */
.L_x_433:
[----:B------:R-:W-:Y:S05]  /*d0e0*/  BSYNC B0 ;  /* 0x0000000000007941 */ /* 0x000fea0003800000 */
.L_x_432:
[----:B0-----:R-:W3:Y:S01]  /*d0f0*/  LDL R48, [R1+0x10] ;  /* 0x0000100001307983 */ /* 0x001ee20000100800 */
[----:B-12---:R-:W-:Y:S02]  /*d100*/  @!P2 VIADD R112, R112, 0x388c0 ;  /* 0x000388c07070a836 */ /* 0x006fe40000000000 */
[----:B------:R-:W-:Y:S01]  /*d110*/  VIADD R232, R232, 0x1 ;  /* 0x00000001e8e87836 */ /* 0x000fe20000000000 */
[----:B------:R-:W-:Y:S01]  /*d120*/  @!PT LDS RZ, [RZ] ;  /* 0x00000000fffff984 */ /* 0x000fe20000000800 */
[----:B------:R-:W-:Y:S01]  /*d130*/  @!PT LDS RZ, [RZ] ;  /* 0x00000000fffff984 */ /* 0x000fe20000000800 */
[----:B------:R-:W-:Y:S01]  /*d140*/  @!PT LDS RZ, [RZ] ;  /* 0x00000000fffff984 */ /* 0x000fe20000000800 */
[----:B------:R-:W-:Y:S01]  /*d150*/  @!PT LDS RZ, [RZ] ;  /* 0x00000000fffff984 */ /* 0x000fe20000000800 */
[----:B------:R0:W-:Y:S06]  /*d160*/  MEMBAR.ALL.CTA ;  /* 0x0000000000007992 */ /* 0x0001ec0000008000 */
[----:B0-----:R-:W0:Y:S01]  /*d170*/  FENCE.VIEW.ASYNC.S ;  /* 0x00000000000073c6 */ /* 0x001e220000000000 */
[----:B------:R-:W-:Y:S01]  /*d180*/  @!P2 PRMT R112, RZ, 0x654, R112 ;  /* 0x00000654ff70a816 */ /* 0x000fe20000000070 */
[----:B0-----:R0:W-:Y:S06]  /*d190*/  BAR.SYNC.DEFER_BLOCKING R124, 0x80 ;  /* 0x0002007c0000751d */ /* 0x0011ec0000010000 */
[----:B------:R0:W-:Y:S01]  /*d1a0*/  @!P2 SYNCS.ARRIVE.TRANS64.RED.A1T0 RZ, [R112+URZ], RZ ;  /* 0x000000ff70ffa9a7 */ /* 0x0001e2000810043f */
[----:B------:R-:W-:-:S04]  /*d1b0*/  ISETP.NE.AND P2, PT, R232, 0x2, PT ;  /* 0x00000002e800780c */ /* 0x000fc80003f45270 */
[----:B------:R-:W-:Y:S02]  /*d1c0*/  SEL R49, RZ, 0x1, P2 ;  /* 0x00000001ff317807 */ /* 0x000fe40001000000 */
[----:B------:R-:W-:Y:S02]  /*d1d0*/  SEL R232, R232, RZ, P2 ;  /* 0x000000ffe8e87207 */ /* 0x000fe40001000000 */
[----:B------:R-:W-:Y:S02]  /*d1e0*/  LOP3.LUT R234, R234, R49, RZ, 0x3c, !PT ;  /* 0x00000031eaea7212 */ /* 0x000fe400078e3cff */
[----:B---3--:R-:W-:-:S13]  /*d1f0*/  LOP3.LUT P3, RZ, R48, 0x4, RZ, 0xc0, !PT ;  /* 0x0000000430ff7812 */ /* 0x008fda000786c0ff */
[----:B0-----:R-:W-:Y:S05]  /*d200*/  @P3 BRA `(.L_x_434) ;  /* 0xffffff5c00e83947 */ /* 0x001fea000383ffff */
[----:B------:R-:W0:Y:S01]  /*d210*/  S2R R48, SR_TID.X ;  /* 0x0000000000307919 */ /* 0x000e220000002100 */
[----:B------:R-:W-:Y:S02]  /*d220*/  PLOP3.LUT P0, PT, PT, PT, PT, 0x8, 0x0 ;  /* 0x000000000000781c */ /* 0x000fe40003f0e170 */
[----:B0-----:R-:W-:-:S04]  /*d230*/  SHF.R.U32.HI R48, RZ, 0x7, R48 ;  /* 0x00000007ff307819 */ /* 0x001fc80000011630 */
[----:B------:R-:W-:-:S13]  /*d240*/  ISETP.NE.AND P3, PT, R48, 0x1, PT ;  /* 0x000000013000780c */ /* 0x000fda0003f65270 */
[----:B------:R-:W-:Y:S06]  /*d250*/  @!P3 BAR.ARV 0x9, 0x100 ;  /* 0x024400000000bb1d */ /* 0x000fec0000002000 */
.L_x_346:
[----:B------:R-:W-:Y:S01]  /*d260*/  IMAD.MOV.U32 R3, RZ, RZ, RZ ;  /* 0x000000ffff037224 */ /* 0x000fe200078e00ff */
[----:B------:R-:W-:Y:S06]  /*d270*/  @P0 BRA `(.L_x_435) ;  /* 0x00000000000c0947 */ /* 0x000fec0003800000 */
[----:B------:R-:W1:Y:S01]  /*d280*/  FENCE.VIEW.ASYNC.G ;  /* 0x00000000000073c6 */ /* 0x000e620000000100 */
[----:B------:R-:W-:Y:S05]  /*d290*/  WARPSYNC.ALL ;  /* 0x0000000000007948 */ /* 0x000fea0003800000 */
[----:B-1----:R-:W-:Y:S06]  /*d2a0*/  BAR.ARV 0xc, 0x180 ;  /* 0x0306000000007b1d */ /* 0x002fec0000002000 */
.L_x_435:
[----:B------:R-:W2:Y:S01]  /*d2b0*/  LDL R0, [R1+0x10] ;  /* 0x0000100001007983 */ /* 0x000ea20000100800 */
[----:B------:R-:W-:Y:S01]  /*d2c0*/  BSSY B0, `(.L_x_436) ;  /* 0x0000021000007945 */ /* 0x000fe20003800000 */
[----:B--2---:R-:W-:-:S13]  /*d2d0*/  LOP3.LUT P0, RZ, R0, 0x10, RZ, 0xc0, !PT ;  /* 0x0000001000ff7812 */ /* 0x004fda000780c0ff */
[----:B------:R-:W-:Y:S05]  /*d2e0*/  @!P0 BRA `(.L_x_437) ;  /* 0x0000000000788947 */ /* 0x000fea0003800000 */
[----:B------:R-:W2:Y:S01]  /*d2f0*/  LDL R0, [R1+0x70] ;  /* 0x0000700001007983 */ /* 0x000ea20000100800 */
[----:B------:R-:W-:Y:S01]  /*d300*/  ULDC UR4, c[0x0][0x9f0] ;  /* 0x00027c0000047ab9 */ /* 0x000fe20000000800 */
[----:B--2---:R-:W-:-:S04]  /*d310*/  ISETP.NE.AND P0, PT, R0, RZ, PT ;  /* 0x000000ff0000720c */ /* 0x004fc80003f05270 */
[----:B------:R-:W-:-:S04]  /*d320*/  SEL R9, R0, UR4, P0 ;  /* 0x0000000400097c07 */ /* 0x000fc80008000000 */
        /* <DEDUP_REMOVED lines=11> */
[----:B0-----:R-:W-:Y:S01]  /*d3e0*/  IMAD.MOV.U32 R2, RZ, RZ, RZ ;  /* 0x000000ffff027224 */ /* 0x001fe200078e00ff */
[----:B-1----:R-:W-:-:S05]  /*d3f0*/  IADD3 R6, RZ, -R3, RZ ;  /* 0x80000003ff067210 */ /* 0x002fca0007ffe0ff */
[----:B------:R-:W-:-:S04]  /*d400*/  IMAD R7, R6, R5, RZ ;  /* 0x0000000506077224 */ /* 0x000fc800078e02ff */
[----:B------:R-:W-:-:S04]  /*d410*/  IMAD.HI.U32 R3, R3, R7, R2 ;  /* 0x0000000703037227 */ /* 0x000fc800078e0002 */
[----:B------:R-:W-:Y:S02]  /*d420*/  IMAD.MOV.U32 R2, RZ, RZ, R8 ;  /* 0x000000ffff027224 */ /* 0x000fe400078e0008 */
[----:B------:R-:W-:-:S04]  /*d430*/  IMAD.HI.U32 R3, R3, R4, RZ ;  /* 0x0000000403037227 */ /* 0x000fc800078e00ff */
[----:B------:R-:W-:-:S05]  /*d440*/  IMAD R2, R3, R2, R4 ;  /* 0x0000000203027224 */ /* 0x000fca00078e0204 */
[----:B------:R-:W-:-:S13]  /*d450*/  ISETP.GT.U32.AND P1, PT, R5, R2, PT ;  /* 0x000000020500720c */ /* 0x000fda0003f24070 */
[----:B------:R-:W-:Y:S01]  /*d460*/  @!P1 IMAD.IADD R2, R2, 0x1, -R5 ;  /* 0x0000000102029824 */ /* 0x000fe200078e0a05 */
[----:B------:R-:W-:Y:S02]  /*d470*/  @!P1 IADD3 R3, R3, 0x1, RZ ;  /* 0x0000000103039810 */ /* 0x000fe40007ffe0ff */
[----:B------:R-:W-:Y:S02]  /*d480*/  ISETP.NE.AND P1, PT, R9, RZ, PT ;  /* 0x000000ff0900720c */ /* 0x000fe40003f25270 */
[----:B------:R-:W-:-:S13]  /*d490*/  ISETP.GE.U32.AND P0, PT, R2, R5, PT ;  /* 0x000000050200720c */ /* 0x000fda0003f06070 */
[----:B------:R-:W-:-:S04]  /*d4a0*/  @P0 VIADD R3, R3, 0x1 ;  /* 0x0000000103030836 */ /* 0x000fc80000000000 */
[----:B------:R-:W-:Y:S01]  /*d4b0*/  @!P2 IMAD.MOV R3, RZ, RZ, -R3 ;  /* 0x000000ffff03a224 */ /* 0x000fe200078e0a03 */
[----:B------:R-:W-:-:S07]  /*d4c0*/  @!P1 LOP3.LUT R3, RZ, R9, RZ, 0x33, !PT ;  /* 0x00000009ff039212 */ /* 0x000fce00078e33ff */
.L_x_437:
[----:B------:R-:W-:Y:S05]  /*d4d0*/  BSYNC B0 ;  /* 0x0000000000007941 */ /* 0x000fea0003800000 */
.L_x_436:
[----:B------:R-:W2:Y:S01]  /*d4e0*/  LDL R0, [R1+0x8c] ;  /* 0x00008c0001007983 */ /* 0x000ea20000100800 */
[----:B------:R-:W-:Y:S02]  /*d4f0*/  PLOP3.LUT P0, PT, PT, PT, PT, 0x80, 0x0 ;  /* 0x000000000000781c */ /* 0x000fe40003f0f070 */
[----:B------:R-:W-:Y:S01]  /*d500*/  CS2R R172, SRZ ;  /* 0x0000000000ac7805 */ /* 0x000fe2000001ff00 */
[----:B0-----:R-:W-:Y:S01]  /*d510*/  IMAD.MOV.U32 R5, RZ, RZ, RZ ;  /* 0x000000ffff057224 */ /* 0x001fe200078e00ff */
[----:B------:R-:W-:Y:S02]  /*d520*/  CS2R R146, SRZ ;  /* 0x0000000000927805 */ /* 0x000fe4000001ff00 */
[----:B------:R-:W-:Y:S02]  /*d530*/  CS2R R64, SRZ ;  /* 0x0000000000407805 */ /* 0x000fe4000001ff00 */
[----:B------:R-:W-:Y:S02]  /*d540*/  CS2R R6, SRZ ;  /* 0x0000000000067805 */ /* 0x000fe4000001ff00 */
[----:B------:R-:W-:-:S02]  /*d550*/  MOV R2, RZ ;  /* 0x000000ff00027202 */ /* 0x000fc40000000f00 */
[----:B------:R-:W-:Y:S02]  /*d560*/  CS2R R120, SRZ ;  /* 0x0000000000787805 */ /* 0x000fe4000001ff00 */
[----:B------:R-:W-:Y:S02]  /*d570*/  CS2R R158, SRZ ;  /* 0x00000000009e7805 */ /* 0x000fe4000001ff00 */
[----:B------:R-:W-:Y:S01]  /*d580*/  CS2R R36, SRZ ;  /* 0x0000000000247805 */ /* 0x000fe2000001ff00 */
[----:B------:R-:W-:Y:S01]  /*d590*/  IMAD.MOV.U32 R9, RZ, RZ, RZ ;  /* 0x000000ffff097224 */ /* 0x000fe200078e00ff */
[----:B------:R-:W-:Y:S02]  /*d5a0*/  CS2R R124, SRZ ;  /* 0x00000000007c7805 */ /* 0x000fe4000001ff00 */
[----:B------:R-:W-:Y:S02]  /*d5b0*/  CS2R R10, SRZ ;  /* 0x00000000000a7805 */ /* 0x000fe4000001ff00 */
[----:B------:R-:W-:-:S02]  /*d5c0*/  CS2R R128, SRZ ;  /* 0x0000000000807805 */ /* 0x000fc4000001ff00 */
[----:B------:R-:W-:Y:S02]  /*d5d0*/  CS2R R160, SRZ ;  /* 0x0000000000a07805 */ /* 0x000fe4000001ff00 */
[----:B------:R-:W-:Y:S01]  /*d5e0*/  CS2R R44, SRZ ;  /* 0x00000000002c7805 */ /* 0x000fe2000001ff00 */
[----:B------:R-:W-:Y:S01]  /*d5f0*/  IMAD.MOV.U32 R21, RZ, RZ, RZ ;  /* 0x000000ffff157224 */ /* 0x000fe200078e00ff */
[----:B------:R-:W-:Y:S01]  /*d600*/  CS2R R132, SRZ ;  /* 0x0000000000847805 */ /* 0x000fe2000001ff00 */
[----:B------:R-:W-:Y:S01]  /*d610*/  IMAD.MOV.U32 R153, RZ, RZ, RZ ;  /* 0x000000ffff997224 */ /* 0x000fe200078e00ff */
[----:B------:R-:W-:Y:S01]  /*d620*/  CS2R R136, SRZ ;  /* 0x0000000000887805 */ /* 0x000fe2000001ff00 */
[----:B------:R-:W-:Y:S01]  /*d630*/  IMAD.MOV.U32 R25, RZ, RZ, RZ ;  /* 0x000000ffff197224 */ /* 0x000fe200078e00ff */
        /* <DEDUP_REMOVED lines=42> */
[----:B------:R-:W-:Y:S02]  /*d8e0*/  MOV R127, RZ ;  /* 0x000000ff007f7202 */ /* 0x000fe40000000f00 */
[----:B------:R-:W-:-:S02]  /*d8f0*/  CS2R R134, SRZ ;  /* 0x0000000000867805 */ /* 0x000fc4000001ff00 */
[----:B------:R-:W-:Y:S02]  /*d900*/  CS2R R130, SRZ ;  /* 0x0000000000827805 */ /* 0x000fe4000001ff00 */
[----:B------:R-:W-:Y:S02]  /*d910*/  CS2R R142, SRZ ;  /* 0x00000000008e7805 */ /* 0x000fe4000001ff00 */
[----:B------:R-:W-:Y:S02]  /*d920*/  CS2R R138, SRZ ;  /* 0x00000000008a7805 */ /* 0x000fe4000001ff00 */
[----:B------:R-:W-:Y:S01]  /*d930*/  CS2R R150, SRZ ;  /* 0x0000000000967805 */ /* 0x000fe2000001ff00 */
[----:B--2---:R-:W-:Y:S02]  /*d940*/  IMAD R4, R0, R3, RZ ;  /* 0x0000000300047224 */ /* 0x004fe400078e02ff */
[----:B------:R-:W-:-:S03]  /*d950*/  IMAD.MOV.U32 R0, RZ, RZ, RZ ;  /* 0x000000ffff007224 */ /* 0x000fc600078e00ff */
[----:B------:R0:W-:Y:S01]  /*d960*/  STL [R1+0x14], R4 ;  /* 0x0000140401007387 */ /* 0x0001e20000100800 */
[----:B------:R-:W-:-:S04]  /*d970*/  VIADDMNMX R118, R4, R3, R118, PT ;  /* 0x0000000304767246 */ /* 0x000fc80003800176 */
[----:B------:R-:W-:-:S13]  /*d980*/  ISETP.GT.AND P1, PT, R118, R4, PT ;  /* 0x000000047600720c */ /* 0x000fda0003f24270 */
[----:B0-----:R-:W-:Y:S05]  /*d990*/  @!P1 BRA `(.L_x_438) ;  /* 0x000000e800e89947 */ /* 0x001fea0003800000 */
[----:B------:R-:W0:Y:S01]  /*d9a0*/  S2R R4, SR_TID.X ;  /* 0x0000000000047919 */ /* 0x000e220000002100 */
[----:B------:R-:W-:Y:S01]  /*d9b0*/  UMOV UR4, 0xffffffff ;  /* 0xffffffff00047882 */ /* 0x000fe20000000000 */
[----:B------:R-:W-:Y:S02]  /*d9c0*/  VIADD R0, R22, 0x20400 ;  /* 0x0002040016007836 */ /* 0x000fe40000000000 */
[----:B0-----:R-:W-:-:S05]  /*d9d0*/  VIADD R28, R4, 0xffffff80 ;  /* 0xffffff80041c7836 */ /* 0x001fca0000000000 */
[----:B------:R-:W-:-:S04]  /*d9e0*/  SHF.R.S32.HI R32, RZ, 0x1f, R28 ;  /* 0x0000001fff207819 */ /* 0x000fc8000001141c */
[----:B------:R-:W-:-:S04]  /*d9f0*/  LEA.HI R13, R32, R28, RZ, 0x7 ;  /* 0x0000001c200d7211 */ /* 0x000fc800078f38ff */
[----:B------:R-:W-:Y:S01]  /*da00*/  SHF.R.S32.HI R13, RZ, 0x7, R13 ;  /* 0x00000007ff0d7819 */ /* 0x000fe2000001140d */
[----:B------:R-:W-:Y:S06]  /*da10*/  BRA.DIV UR4, `(.L_x_439) ;  /* 0x000001e604047947 */ /* 0x000fec000b800000 */
[----:B------:R-:W0:Y:S04]  /*da20*/  SHFL.IDX PT, R2, R13, RZ, 0x1f ;  /* 0x00001fff0d027589 */ /* 0x000e2800000e0000 */
[----:B0-----:R0:W-:Y:S02]  /*da30*/  STL [R1+0x30], R2 ;  /* 0x0000300201007387 */ /* 0x0011e40000100800 */
.L_x_677:
[----:B------:R-:W0:Y:S01]  /*da40*/  LDL R3, [R1+0x30] ;  /* 0x0000300001037983 */ /* 0x000e220000100800 */
[----:B------:R-:W-:Y:S01]  /*da50*/  LOP3.LUT P0, RZ, R0, 0x3ff, RZ, 0xc0, !PT ;  /* 0x000003ff00ff7812 */ /* 0x000fe2000780c0ff */
[----:B------:R-:W-:Y:S03]  /*da60*/  BSSY B6, `(.L_x_440) ;  /* 0x0000019000067945 */ /* 0x000fe60003800000 */
[----:B------:R-:W-:Y:S02]  /*da70*/  P2R R26, PR, RZ, 0x1 ;  /* 0x00000001ff1a7803 */ /* 0x000fe40000000000 */
[----:B0-----:R-:W-:-:S04]  /*da80*/  LEA.HI R2, R3, R3, RZ, 0x1 ;  /* 0x0000000303027211 */ /* 0x001fc800078f08ff */
[----:B------:R-:W-:-:S05]  /*da90*/  LOP3.LUT R2, R2, 0x1e, RZ, 0xc0, !PT ;  /* 0x0000001e02027812 */ /* 0x000fca00078ec0ff */
[----:B------:R-:W-:-:S04]  /*daa0*/  IMAD.IADD R3, R3, 0x1, -R2 ;  /* 0x0000000103037824 */ /* 0x000fc800078e0a02 */
[----:B------:R-:W-:-:S05]  /*dab0*/  IMAD R3, R3, 0x2000, R0 ;  /* 0x0000200003037824 */ /* 0x000fca00078e0200 */
[----:B------:R-:W-:-:S04]  /*dac0*/  SHF.R.U32.HI R3, RZ, 0x4, R3 ;  /* 0x00000004ff037819 */ /* 0x000fc80000011603 */
[----:B------:R-:W-:Y:S01]  /*dad0*/  LOP3.LUT R25, R3, 0x3fff, RZ, 0xc0, !PT ;  /* 0x00003fff03197812 */ /* 0x000fe200078ec0ff */
[----:B------:R-:W-:Y:S06]  /*dae0*/  @!P0 BRA `(.L_x_441) ;  /* 0x0000000000408947 */ /* 0x000fec0003800000 */
[----:B------:R-:W-:Y:S01]  /*daf0*/  MOV R2, 0x0 ;  /* 0x0000000000027802 */ /* 0x000fe20000000f00 */
[----:B------:R-:W-:Y:S01]  /*db00*/  ULDC.64 UR4, c[0x4][0x1c8] ;  /* 0x0100720000047ab9 */ /* 0x000fe20000000a00 */
[----:B------:R-:W-:Y:S01]  /*db10*/  ULDC.64 UR6, c[0x4][0x1d0] ;  /* 0x0100740000067ab9 */ /* 0x000fe20000000a00 */
[----:B------:R-:W-:Y:S01]  /*db20*/  MOV R4, UR4 ;  /* 0x0000000400047c02 */ /* 0x000fe20008000f00 */
[----:B------:R-:W-:Y:S01]  /*db30*/  IMAD.U32 R5, RZ, RZ, UR5 ;  /* 0x00000005ff057e24 */ /* 0x000fe2000f8e00ff */
[----:B------:R-:W-:Y:S01]  /*db40*/  ULDC.64 UR4, c[0x4][0x98] ;  /* 0x0100260000047ab9 */ /* 0x000fe20000000a00 */
[----:B------:R-:W0:Y:S01]  /*db50*/  LDC.64 R2, c[0x4][R2] ;  /* 0x0100000002027b82 */ /* 0x000e220000000a00 */
[----:B------:R-:W-:Y:S01]  /*db60*/  IMAD.U32 R6, RZ, RZ, UR6 ;  /* 0x00000006ff067e24 */ /* 0x000fe2000f8e00ff */
[----:B------:R-:W-:Y:S01]  /*db70*/  MOV R11, UR5 ;  /* 0x00000005000b7c02 */ /* 0x000fe20008000f00 */
[----:B------:R-:W-:Y:S02]  /*db80*/  IMAD.U32 R7, RZ, RZ, UR7 ;  /* 0x00000007ff077e24 */ /* 0x000fe4000f8e00ff */
[----:B------:R-:W-:-:S02]  /*db90*/  IMAD.U32 R10, RZ, RZ, UR4 ;  /* 0x00000004ff0a7e24 */ /* 0x000fc4000f8e00ff */
[----:B------:R-:W-:Y:S02]  /*dba0*/  IMAD.MOV.U32 R8, RZ, RZ, 0x70 ;  /* 0x00000070ff087424 */ /* 0x000fe400078e00ff */
[----:B------:R-:W-:Y:S02]  /*dbb0*/  IMAD.MOV.U32 R12, RZ, RZ, 0x1 ;  /* 0x00000001ff0c7424 */ /* 0x000fe400078e00ff */
[----:B------:R-:W-:-:S07]  /*dbc0*/  IMAD.MOV.U32 R13, RZ, RZ, RZ ;  /* 0x000000ffff0d7224 */ /* 0x000fce00078e00ff */
[----:B------:R-:W-:-:S07]  /*dbd0*/  LEPC R20, `(.L_x_441) ;  /* 0x000000001014794e */ /* 0x000fce0000000000 */
[----:B01---5:R-:W-:Y:S05]  /*dbe0*/  CALL.ABS.NOINC R2 ;  /* 0x0000000002007343 */ /* 0x023fea0003c00000 */
.L_x_441:
[----:B------:R-:W-:Y:S05]  /*dbf0*/  BSYNC B6 ;  /* 0x0000000000067941 */ /* 0x000fea0003800000 */
.L_x_440:
[----:B------:R-:W2:Y:S01]  /*dc00*/  LDL R27, [R1+0x7c] ;  /* 0x00007c00011b7983 */ /* 0x000ea20000100800 */
[----:B------:R-:W-:Y:S01]  /*dc10*/  ULDC.64 UR4, c[0x0][0x990] ;  /* 0x0002640000047ab9 */ /* 0x000fe20000000a00 */
[----:B------:R-:W-:Y:S02]  /*dc20*/  ULDC.64 UR6, c[0x0][0x998] ;  /* 0x0002660000067ab9 */ /* 0x000fe40000000a00 */
[----:B------:R-:W3:Y:S04]  /*dc30*/  LDL R21, [R1+0x6c] ;  /* 0x00006c0001157983 */ /* 0x000ee80000100800 */
[----:B------:R-:W4:Y:S01]  /*dc40*/  LDL R20, [R1+0x50] ;  /* 0x0000500001147983 */ /* 0x000f220000100800 */
[----:B------:R-:W-:Y:S02]  /*dc50*/  ISETP.NE.U32.AND P0, PT, RZ, UR4, PT ;  /* 0x00000004ff007c0c */ /* 0x000fe4000bf05070 */
[----:B------:R-:W-:-:S02]  /*dc60*/  ISETP.NE.U32.AND P1, PT, RZ, UR6, PT ;  /* 0x00000006ff007c0c */ /* 0x000fc4000bf25070 */
[----:B------:R-:W-:Y:S02]  /*dc70*/  ISETP.NE.AND.EX P0, PT, RZ, UR5, PT, P0 ;  /* 0x00000005ff007c0c */ /* 0x000fe4000bf05300 */
[----:B------:R-:W-:-:S11]  /*dc80*/  ISETP.NE.AND.EX P1, PT, RZ, UR7, PT, P1 ;  /* 0x00000007ff007c0c */ /* 0x000fd6000bf25310 */
[----:B------:R-:W2:Y:S08]  /*dc90*/  @P0 LDC.64 R6, c[0x0][0x9a8] ;  /* 0x00026a00ff060b82 */ /* 0x000eb00000000a00 */
[----:B------:R-:W0:Y:S08]  /*dca0*/  @P1 LDC.64 R8, c[0x0][0x9b8] ;  /* 0x00026e00ff081b82 */ /* 0x000e300000000a00 */
[----:B------:R-:W4:Y:S08]  /*dcb0*/  @P0 LDC.64 R4, c[0x0][0x9b0] ;  /* 0x00026c00ff040b82 */ /* 0x000f300000000a00 */
[----:B------:R-:W1:Y:S01]  /*dcc0*/  @P1 LDC.64 R2, c[0x0][0x9c0] ;  /* 0x00027000ff021b82 */ /* 0x000e620000000a00 */
[----:B--2---:R-:W-:-:S02]  /*dcd0*/  @P0 IMAD R0, R27, R6, RZ ;  /* 0x000000061b000224 */ /* 0x004fc400078e02ff */
[----:B0-----:R-:W-:Y:S02]  /*dce0*/  @P1 IMAD R10, R27, R8, RZ ;  /* 0x000000081b0a1224 */ /* 0x001fe400078e02ff */
[C---:B---3--:R-:W-:Y:S02]  /*dcf0*/  @P0 IMAD R11, R21.reuse, R7, R0 ;  /* 0x00000007150b0224 */ /* 0x048fe400078e0200 */
[C---:B------:R-:W-:Y:S02]  /*dd00*/  @P1 IMAD R13, R21.reuse, R9, R10 ;  /* 0x00000009150d1224 */ /* 0x040fe400078e020a */
[----:B------:R-:W-:-:S04]  /*dd10*/  @P0 IMAD.WIDE.U32 R6, R21, R6, RZ ;  /* 0x0000000615060225 */ /* 0x000fc800078e00ff */
[----:B------:R-:W-:-:S04]  /*dd20*/  @P1 IMAD.WIDE.U32 R8, R21, R8, RZ ;  /* 0x0000000815081225 */ /* 0x000fc800078e00ff */
[----:B------:R-:W-:Y:S01]  /*dd30*/  @P0 IMAD.IADD R7, R7, 0x1, R11 ;  /* 0x0000000107070824 */ /* 0x000fe200078e020b */
[----:B------:R-:W-:Y:S01]  /*dd40*/  @P1 IADD3 R9, R9, R13, RZ ;  /* 0x0000000d09091210 */ /* 0x000fe20007ffe0ff */
[----:B------:R-:W-:Y:S02]  /*dd50*/  IMAD.MOV.U32 R0, RZ, RZ, 0x3f800000 ;  /* 0x3f800000ff007424 */ /* 0x000fe400078e00ff */
[----:B----4-:R-:W-:-:S04]  /*dd60*/  @P0 IMAD.WIDE.U32 R6, R20, R4, R6 ;  /* 0x0000000414060225 */ /* 0x010fc800078e0006 */
[----:B-1----:R-:W-:Y:S01]  /*dd70*/  @P1 IMAD.WIDE.U32 R8, R20, R2, R8 ;  /* 0x0000000214081225 */ /* 0x002fe200078e0008 */
[----:B------:R-:W-:Y:S01]  /*dd80*/  @P0 LEA R2, P2, R6, UR4, 0x2 ;  /* 0x0000000406020c11 */ /* 0x000fe2000f8410ff */
[----:B------:R-:W-:Y:S02]  /*dd90*/  ULDC UR4, c[0x0][0x3f4] ;  /* 0x0000fd0000047ab9 */ /* 0x000fe40000000800 */
[----:B------:R-:W-:Y:S01]  /*dda0*/  @P0 IMAD R7, R20, R5, R7 ;  /* 0x0000000514070224 */ /* 0x000fe200078e0207 */
[----:B------:R-:W-:Y:S01]  /*ddb0*/  @P1 LEA R4, P3, R8, UR6, 0x2 ;  /* 0x0000000608041c11 */ /* 0x000fe2000f8610ff */
[----:B------:R-:W-:-:S03]  /*ddc0*/  @P1 IMAD R5, R20, R3, R9 ;  /* 0x0000000314051224 */ /* 0x000fc600078e0209 */
[----:B------:R-:W-:Y:S01]  /*ddd0*/  @P0 LEA.HI.X R3, R6, UR5, R7, 0x2, P2 ;  /* 0x0000000506030c11 */ /* 0x000fe200090f1407 */
[----:B------:R-:W-:Y:S01]  /*dde0*/  IMAD.MOV.U32 R7, RZ, RZ, 0x3f800000 ;  /* 0x3f800000ff077424 */ /* 0x000fe200078e00ff */
[----:B------:R-:W-:-:S05]  /*ddf0*/  @P1 LEA.HI.X R5, R8, UR7, R5, 0x2, P3 ;  /* 0x0000000708051c11 */ /* 0x000fca00098f1405 */
[----:B------:R-:W2:Y:S04]  /*de00*/  @P0 LDG.E R7, desc[UR42][R2.64] ;  /* 0x0000002a02070981 */ /* 0x000ea8000c1e1900 */
[----:B------:R-:W2:Y:S01]  /*de10*/  @P1 LDG.E R0, desc[UR42][R4.64] ;  /* 0x0000002a04001981 */ /* 0x000ea2000c1e1900 */
[----:B------:R-:W-:Y:S01]  /*de20*/  ISETP.LT.AND P0, PT, RZ, UR4, PT ;  /* 0x00000004ff007c0c */ /* 0x000fe2000bf01270 */
[----:B------:R-:W-:Y:S01]  /*de30*/  ULDC UR4, c[0x0][0x9d8] ;  /* 0x0002760000047ab9 */ /* 0x000fe20000000800 */
[----:B--2---:R-:W-:-:S04]  /*de40*/  FMUL.FTZ R0, R7, R0 ;  /* 0x0000000007007220 */ /* 0x004fc80000410000 */
[----:B------:R-:W-:-:S07]  /*de50*/  FMUL.FTZ R2, R0, UR4 ;  /* 0x0000000400027c20 */ /* 0x000fce0008410000 */
[----:B------:R-:W-:Y:S05]  /*de60*/  @P0 BRA `(.L_x_442) ;  /* 0x0000000000400947 */ /* 0x000fea0003800000 */
[----:B------:R-:W-:-:S04]  /*de70*/  ULEA.HI UR4, UR39, UR39, URZ, 0x1 ;  /* 0x0000002727047291 */ /* 0x000fc8000f8f083f */
[----:B------:R-:W-:-:S04]  /*de80*/  ULOP3.LUT UR4, UR4, 0xfffffffe, URZ, 0xc0, !UPT ;  /* 0xfffffffe04047892 */ /* 0x000fc8000f8ec03f */
[----:B------:R-:W-:-:S06]  /*de90*/  UIADD3 UR4, UR39, -UR4, URZ ;  /* 0x8000000427047290 */ /* 0x000fcc000fffe03f */
[----:B------:R-:W-:-:S05]  /*dea0*/  IMAD.U32 R3, RZ, RZ, UR4 ;  /* 0x00000004ff037e24 */ /* 0x000fca000f8e00ff */
[----:B------:R-:W-:-:S04]  /*deb0*/  SHF.L.U32 R3, R3, 0x1f, RZ ;  /* 0x0000001f03037819 */ /* 0x000fc800000006ff */
[----:B------:R0:W1:Y:S03]  /*dec0*/  SYNCS.PHASECHK.TRANS64.TRYWAIT P0, [R22+URZ+0x38800], R3 ;  /* 0x03880003160075a7 */ /* 0x000066000800017f */
[----:B-1----:R-:W-:Y:S05]  /*ded0*/  @!P0 NANOSLEEP.SYNCS 0x989680 ;  /* 0x009896800000895d */ /* 0x002fea0003900000 */
[----:B------:R-:W1:Y:S01]  /*dee0*/  @!P0 SYNCS.PHASECHK.TRANS64 P0, [R22+URZ+0x38800], R3 ;  /* 0x03880003160085a7 */ /* 0x000e62000800007f */
[----:B------:R-:W-:Y:S04]  /*def0*/  BSSY B0, `(.L_x_443) ;  /* 0x0000006000007945 */ /* 0x000fe80003800000 */
[----:B-1----:R-:W-:Y:S05]  /*df00*/  @P0 BRA `(.L_x_444) ;  /* 0x0000000000100947 */ /* 0x002fea0003800000 */
.L_x_445:
[----:B-1----:R1:W2:Y:S02]  /*df10*/  SYNCS.PHASECHK.TRANS64.TRYWAIT P0, [R22+URZ+0x38800], R3 ;  /* 0x03880003160075a7 */ /* 0x0022a4000800017f */
[----:B--2---:R-:W-:Y:S05]  /*df20*/  @!P0 NANOSLEEP.SYNCS 0x989680 ;  /* 0x009896800000895d */ /* 0x004fea0003900000 */
[----:B------:R-:W2:Y:S02]  /*df30*/  @!P0 SYNCS.PHASECHK.TRANS64 P0, [R22+URZ+0x38800], R3 ;  /* 0x03880003160085a7 */ /* 0x000ea4000800007f */
[----:B--2---:R-:W-:Y:S05]  /*df40*/  @!P0 BRA `(.L_x_445) ;  /* 0xfffffffc00f08947 */ /* 0x004fea000383ffff */
.L_x_444:
[----:B------:R-:W-:Y:S05]  /*df50*/  BSYNC B0 ;  /* 0x0000000000007941 */ /* 0x000fea0003800000 */
.L_x_443:
[----:B------:R-:W-:Y:S05]  /*df60*/  BRA `(.L_x_446) ;  /* 0x0000007000b07947 */ /* 0x000fea0003800000 */
.L_x_442:
[----:B------:R-:W-:Y:S01]  /*df70*/  ISETP.NE.AND P0, PT, R26, RZ, PT ;  /* 0x000000ff1a00720c */ /* 0x000fe20003f05270 */
[----:B------:R-:W0:Y:S01]  /*df80*/  LDC.64 R30, c[0x0][0x400] ;  /* 0x00010000ff1e7b82 */ /* 0x000e220000000a00 */
[----:B-----5:R-:W-:Y:S01]  /*df90*/  SHF.R.S32.HI R0, RZ, 0x1f, R24 ;  /* 0x0000001fff007819 */ /* 0x020fe20000011418 */
[----:B------:R-:W-:Y:S01]  /*dfa0*/  ULDC.64 UR6, c[0x0][0x408] ;  /* 0x0001020000067ab9 */ /* 0x000fe20000000a00 */
[----:B------:R-:W-:Y:S01]  /*dfb0*/  ULDC.64 UR4, c[0x0][0x3f8] ;  /* 0x0000fe0000047ab9 */ /* 0x000fe20000000a00 */
[----:B------:R-:W-:Y:S02]  /*dfc0*/  BSSY B6, `(.L_x_447) ;  /* 0x000001b000067945 */ /* 0x000fe40003800000 */
[C---:B------:R-:W-:Y:S02]  /*dfd0*/  IMAD R5, R0.reuse, UR6, RZ ;  /* 0x0000000600057c24 */ /* 0x040fe4000f8e02ff */
[----:B------:R-:W1:Y:S01]  /*dfe0*/  LDC.64 R26, c[0x0][0x3e8] ;  /* 0x0000fa00ff1a7b82 */ /* 0x000e620000000a00 */
[----:B------:R-:W-:-:S02]  /*dff0*/  IMAD R3, R0, UR4, RZ ;  /* 0x0000000400037c24 */ /* 0x000fc4000f8e02ff */
[C---:B------:R-:W-:Y:S02]  /*e000*/  IMAD R5, R24.reuse, UR7, R5 ;  /* 0x0000000718057c24 */ /* 0x040fe4000f8e0205 */
[C---:B------:R-:W-:Y:S02]  /*e010*/  IMAD R3, R24.reuse, UR5, R3 ;  /* 0x0000000518037c24 */ /* 0x040fe4000f8e0203 */
[----:B0-----:R-:W-:-:S05]  /*e020*/  IMAD.WIDE.U32 R30, R24, UR6, R30 ;  /* 0x00000006181e7c25 */ /* 0x001fca000f8e001e */
[----:B------:R-:W-:Y:S01]  /*e030*/  IADD3 R33, R5, R31, RZ ;  /* 0x0000001f05217210 */ /* 0x000fe20007ffe0ff */
[----:B-1----:R-:W-:-:S04]  /*e040*/  IMAD.WIDE.U32 R26, R24, UR4, R26 ;  /* 0x00000004181a7c25 */ /* 0x002fc8000f8e001a */
[----:B------:R-:W-:Y:S01]  /*e050*/  IMAD.IADD R24, R3, 0x1, R27 ;  /* 0x0000000103187824 */ /* 0x000fe200078e021b */
[----:B------:R-:W-:Y:S06]  /*e060*/  @!P0 BRA `(.L_x_448) ;  /* 0x0000000000408947 */ /* 0x000fec0003800000 */
[----:B------:R-:W-:Y:S01]  /*e070*/  MOV R14, 0x0 ;  /* 0x00000000000e7802 */ /* 0x000fe20000000f00 */
[----:B------:R-:W-:Y:S01]  /*e080*/  ULDC.64 UR4, c[0x4][0x1c8] ;  /* 0x0100720000047ab9 */ /* 0x000fe20000000a00 */
[----:B------:R-:W-:Y:S01]  /*e090*/  ULDC.64 UR6, c[0x4][0x1d0] ;  /* 0x0100740000067ab9 */ /* 0x000fe20000000a00 */
[----:B------:R-:W-:Y:S02]  /*e0a0*/  IMAD.U32 R4, RZ, RZ, UR4 ;  /* 0x00000004ff047e24 */ /* 0x000fe4000f8e00ff */
[----:B------:R-:W-:Y:S01]  /*e0b0*/  IMAD.U32 R5, RZ, RZ, UR5 ;  /* 0x00000005ff057e24 */ /* 0x000fe2000f8e00ff */
[----:B------:R-:W0:Y:S01]  /*e0c0*/  LDC.64 R14, c[0x4][R14] ;  /* 0x010000000e0e7b82 */ /* 0x000e220000000a00 */
[----:B------:R-:W-:Y:S01]  /*e0d0*/  ULDC.64 UR4, c[0x4][0x138] ;  /* 0x01004e0000047ab9 */ /* 0x000fe20000000a00 */
[----:B------:R-:W-:Y:S01]  /*e0e0*/  IMAD.U32 R6, RZ, RZ, UR6 ;  /* 0x00000006ff067e24 */ /* 0x000fe2000f8e00ff */
[----:B------:R-:W-:Y:S01]  /*e0f0*/  MOV R10, UR4 ;  /* 0x00000004000a7c02 */ /* 0x000fe20008000f00 */
[----:B------:R-:W-:-:S02]  /*e100*/  IMAD.U32 R7, RZ, RZ, UR7 ;  /* 0x00000007ff077e24 */ /* 0x000fc4000f8e00ff */
[----:B------:R-:W-:Y:S02]  /*e110*/  IMAD.U32 R11, RZ, RZ, UR5 ;  /* 0x00000005ff0b7e24 */ /* 0x000fe4000f8e00ff */
[----:B------:R-:W-:Y:S02]  /*e120*/  IMAD.MOV.U32 R8, RZ, RZ, 0x70 ;  /* 0x00000070ff087424 */ /* 0x000fe400078e00ff */
[----:B------:R-:W-:Y:S02]  /*e130*/  IMAD.MOV.U32 R12, RZ, RZ, 0x1 ;  /* 0x00000001ff0c7424 */ /* 0x000fe400078e00ff */
[----:B------:R-:W-:-:S07]  /*e140*/  IMAD.MOV.U32 R13, RZ, RZ, RZ ;  /* 0x000000ffff0d7224 */ /* 0x000fce00078e00ff */
[----:B------:R-:W-:-:S07]  /*e150*/  LEPC R20, `(.L_x_448) ;  /* 0x000000001014794e */ /* 0x000fce0000000000 */
[----:B0-----:R-:W-:Y:S05]  /*e160*/  CALL.ABS.NOINC R14 ;  /* 0x000000000e007343 */ /* 0x001fea0003c00000 */
.L_x_448:
[----:B------:R-:W-:Y:S05]  /*e170*/  BSYNC B6 ;  /* 0x0000000000067941 */ /* 0x000fea0003800000 */
.L_x_447:
[----:B------:R-:W-:Y:S01]  /*e180*/  ULDC.U8 UR4, c[0x0][0x410] ;  /* 0x0001040000047ab9 */ /* 0x000fe20000000000 */
[----:B------:R-:W-:Y:S01]  /*e190*/  BSSY B0, `(.L_x_449) ;  /* 0x0000701000007945 */ /* 0x000fe20003800000 */
[----:B------:R-:W-:Y:S02]  /*e1a0*/  ISETP.NE.AND P0, PT, RZ, UR4, PT ;  /* 0x00000004ff007c0c */ /* 0x000fe4000bf05270 */
[----:B------:R-:W-:-:S11]  /*e1b0*/  LEA R0, R29, R23, 0x7 ;  /* 0x000000171d007211 */ /* 0x000fd600078e38ff */
[----:B------:R-:W-:Y:S05]  /*e1c0*/  @!P0 BRA `(.L_x_450) ;  /* 0x00000034009c8947 */ /* 0x000fea0003800000 */
[----:B------:R-:W-:-:S03]  /*e1d0*/  UMOV UR4, 0xffffffff ;  /* 0xffffffff00047882 */ /* 0x000fc60000000000 */
[----:B------:R-:W-:Y:S05]  /*e1e0*/  BRA.DIV UR4, `(.L_x_451) ;  /* 0x000001de04387947 */ /* 0x000fea000b800000 */
[----:B------:R-:W0:Y:S04]  /*e1f0*/  SHFL.IDX PT, R26, R26, RZ, 0x181f ;  /* 0x00181fff1a1a7589 */ /* 0x000e2800000e0000 */
[----:B------:R1:W2:Y:S04]  /*e200*/  SHFL.IDX PT, R20, R30, RZ, 0x181f ;  /* 0x00181fff1e147589 */ /* 0x0002a800000e0000 */
[----:B------:R1:W3:Y:S04]  /*e210*/  SHFL.IDX PT, R3, R24, RZ, 0x181f ;  /* 0x00181fff18037589 */ /* 0x0002e800000e0000 */
[----:B------:R1:W4:Y:S02]  /*e220*/  SHFL.IDX PT, R27, R33, RZ, 0x181f ;  /* 0x00181fff211b7589 */ /* 0x00032400000e0000 */
.L_x_683:
[----:B------:R-:W-:Y:S01]  /*e230*/  ULDC UR4, c[0x0][0x448] ;  /* 0x0001120000047ab9 */ /* 0x000fe20000000800 */
[----:B------:R-:W-:Y:S01]  /*e240*/  BSSY B1, `(.L_x_452) ;  /* 0x000001a000017945 */ /* 0x000fe20003800000 */
[----:B------:R-:W-:Y:S01]  /*e250*/  IMAD R119, R119, UR4, RZ ;  /* 0x0000000477777c24 */ /* 0x000fe2000f8e02ff */
[----:B------:R-:W-:Y:S02]  /*e260*/  CS2R R4, SRZ ;  /* 0x0000000000047805 */ /* 0x000fe4000001ff00 */
[----:B------:R-:W-:Y:S02]  /*e270*/  CS2R R6, SRZ ;  /* 0x0000000000067805 */ /* 0x000fe4000001ff00 */
[----:B------:R-:W-:Y:S02]  /*e280*/  CS2R R8, SRZ ;  /* 0x0000000000087805 */ /* 0x000fe4000001ff00 */
[----:B------:R-:W-:Y:S02]  /*e290*/  CS2R R10, SRZ ;  /* 0x00000000000a7805 */ /* 0x000fe4000001ff00 */
[----:B------:R-:W-:-:S13]  /*e2a0*/  ISETP.GE.AND P0, PT, R0, R119, PT ;  /* 0x000000770000720c */ /* 0x000fda0003f06270 */
[----:B------:R-:W-:Y:S05]  /*e2b0*/  @P0 BRA `(.L_x_453) ;  /* 0x0000000000480947 */ /* 0x000fea0003800000 */
[----:B------:R-:W-:Y:S01]  /*e2c0*/  ULDC UR4, c[0x0][0x3f4] ;  /* 0x0000fd0000047ab9 */ /* 0x000fe20000000800 */
[----:B------:R-:W-:Y:S02]  /*e2d0*/  SHF.R.S32.HI R0, RZ, 0x1f, R233 ;  /* 0x0000001fff007819 */ /* 0x000fe400000114e9 */
[----:B------:R-:W-:Y:S02]  /*e2e0*/  ISETP.GE.AND P4, PT, R18, UR4, PT ;  /* 0x0000000412007c0c */ /* 0x000fe4000bf86270 */
[----:B------:R-:W-:-:S11]  /*e2f0*/  ISETP.GE.AND P5, PT, R233, UR4, PT ;  /* 0x00000004e9007c0c */ /* 0x000fd6000bfa6270 */
[C---:B0-----:R-:W-:Y:S02]  /*e300*/  @!P4 IADD3 R4, P0, R18.reuse, R26, RZ ;  /* 0x0000001a1204c210 */ /* 0x041fe40007f1e0ff */
[----:B--2---:R-:W-:Y:S02]  /*e310*/  @!P4 IADD3 R14, P1, R18, R20, RZ ;  /* 0x00000014120ec210 */ /* 0x004fe40007f3e0ff */
[----:B------:R-:W-:Y:S01]  /*e320*/  @!P5 IADD3 R12, P2, R233, R26, RZ ;  /* 0x0000001ae90cd210 */ /* 0x000fe20007f5e0ff */
[--C-:B---3--:R-:W-:Y:S01]  /*e330*/  @!P4 IMAD.X R5, R3, 0x1, R19.reuse, P0 ;  /* 0x000000010305c824 */ /* 0x108fe200000e0613 */
[----:B------:R-:W-:Y:S02]  /*e340*/  @!P5 IADD3 R20, P3, R233, R20, RZ ;  /* 0x00000014e914d210 */ /* 0x000fe40007f7e0ff */
[----:B------:R-:W-:Y:S01]  /*e350*/  CS2R R8, SRZ ;  /* 0x0000000000087805 */ /* 0x000fe2000001ff00 */
[----:B----4-:R-:W-:Y:S01]  /*e360*/  @!P4 IMAD.X R15, R27, 0x1, R19, P1 ;  /* 0x000000011b0fc824 */ /* 0x010fe200008e0613 */
[----:B------:R0:W5:Y:S01]  /*e370*/  @!P4 LD.E.64 R6, desc[UR42][R4.64] ;  /* 0x0000002a0406c980 */ /* 0x000162000c101b00 */
[----:B------:R-:W-:-:S02]  /*e380*/  @!P5 IMAD.X R13, R3, 0x1, R0, P2 ;  /* 0x00000001030dd824 */ /* 0x000fc400010e0600 */
[----:B------:R-:W-:Y:S01]  /*e390*/  @!P5 IMAD.X R21, R27, 0x1, R0, P3 ;  /* 0x000000011b15d824 */ /* 0x000fe200018e0600 */
[----:B------:R2:W5:Y:S04]  /*e3a0*/  @!P4 LD.E.64 R10, desc[UR42][R14.64] ;  /* 0x0000002a0e0ac980 */ /* 0x000568000c101b00 */
[----:B------:R2:W5:Y:S01]  /*e3b0*/  @!P5 LD.E.64 R8, desc[UR42][R20.64] ;  /* 0x0000002a1408d980 */ /* 0x000562000c101b00 */
[----:B0-----:R-:W-:-:S06]  /*e3c0*/  CS2R R4, SRZ ;  /* 0x0000000000047805 */ /* 0x001fcc000001ff00 */
[----:B------:R2:W5:Y:S02]  /*e3d0*/  @!P5 LD.E.64 R4, desc[UR42][R12.64] ;  /* 0x0000002a0c04d980 */ /* 0x000564000c101b00 */
.L_x_453:
[----:B------:R-:W-:Y:S05]  /*e3e0*/  BSYNC B1 ;  /* 0x0000000000017941 */ /* 0x000fea0003800000 */
.L_x_452:
[----:B------:R-:W-:Y:S01]  /*e3f0*/  ULEA.HI UR4, UR39, UR39, URZ, 0x1 ;  /* 0x0000002727047291 */ /* 0x000fe2000f8f083f */
[----:B-----5:R-:W-:Y:S01]  /*e400*/  SHF.R.U32.HI R0, RZ, 0x8, R6 ;  /* 0x00000008ff007819 */ /* 0x020fe20000011606 */
[----:B0-----:R-:W-:Y:S01]  /*e410*/  IMAD R26, R29, -0x80, R119 ;  /* 0xffffff801d1a7824 */ /* 0x001fe200078e0277 */
[----:B--2---:R-:W-:Y:S01]  /*e420*/  SHF.R.U32.HI R15, RZ, 0x8, R7 ;  /* 0x00000008ff0f7819 */ /* 0x004fe20000011607 */
[----:B------:R-:W-:Y:S01]  /*e430*/  ULOP3.LUT UR4, UR4, 0xfffffffe, URZ, 0xc0, !UPT ;  /* 0xfffffffe04047892 */ /* 0x000fe2000f8ec03f */
[----:B---3--:R-:W-:Y:S01]  /*e440*/  LOP3.LUT R3, R6, 0xff, RZ, 0xc0, !PT ;  /* 0x000000ff06037812 */ /* 0x008fe200078ec0ff */
[----:B------:R-:W-:Y:S01]  /*e450*/  BSSY B1, `(.L_x_454) ;  /* 0x000003b000017945 */ /* 0x000fe20003800000 */
[----:B------:R-:W-:Y:S01]  /*e460*/  LOP3.LUT R0, R0, 0xff, RZ, 0xc0, !PT ;  /* 0x000000ff00007812 */ /* 0x000fe200078ec0ff */
[----:B------:R-:W-:Y:S01]  /*e470*/  UIADD3 UR4, UR39, -UR4, URZ ;  /* 0x8000000427047290 */ /* 0x000fe2000fffe03f */
[----:B------:R-:W-:Y:S02]  /*e480*/  LOP3.LUT R12, R7, 0xff, RZ, 0xc0, !PT ;  /* 0x000000ff070c7812 */ /* 0x000fe400078ec0ff */
[----:B------:R-:W-:-:S02]  /*e490*/  LOP3.LUT R15, R15, 0xff, RZ, 0xc0, !PT ;  /* 0x000000ff0f0f7812 */ /* 0x000fc400078ec0ff */
[----:B------:R-:W-:Y:S02]  /*e4a0*/  PRMT R13, R0, 0x7604, R3 ;  /* 0x00007604000d7816 */ /* 0x000fe40000000003 */
[----:B------:R-:W-:Y:S02]  /*e4b0*/  MOV R35, UR4 ;  /* 0x0000000400237c02 */ /* 0x000fe40008000f00 */
[----:B------:R-:W-:Y:S02]  /*e4c0*/  SHF.R.U32.HI R0, RZ, 0x8, R4 ;  /* 0x00000008ff007819 */ /* 0x000fe40000011604 */
[----:B------:R-:W-:Y:S02]  /*e4d0*/  SHF.L.U32 R35, R35, 0x1f, RZ ;  /* 0x0000001f23237819 */ /* 0x000fe400000006ff */
[----:B------:R-:W-:Y:S02]  /*e4e0*/  PRMT R12, R15, 0x7604, R12 ;  /* 0x000076040f0c7816 */ /* 0x000fe4000000000c */
[----:B------:R-:W0:Y:S01]  /*e4f0*/  SYNCS.PHASECHK.TRANS64.TRYWAIT P0, [R22+URZ+0x38800], R35 ;  /* 0x03880023160075a7 */ /* 0x000e22000800017f */
[----:B------:R-:W-:-:S02]  /*e500*/  LOP3.LUT R14, R4, 0xff, RZ, 0xc0, !PT ;  /* 0x000000ff040e7812 */ /* 0x000fc400078ec0ff */
[----:B------:R-:W-:Y:S02]  /*e510*/  SHF.R.U32.HI R3, RZ, 0x8, R10 ;  /* 0x00000008ff037819 */ /* 0x000fe4000001160a */
[----:B------:R-:W-:Y:S02]  /*e520*/  LOP3.LUT R15, R0, 0xff, RZ, 0xc0, !PT ;  /* 0x000000ff000f7812 */ /* 0x000fe400078ec0ff */
[----:B------:R-:W-:Y:S02]  /*e530*/  SHF.R.U32.HI R21, RZ, 0x8, R5 ;  /* 0x00000008ff157819 */ /* 0x000fe40000011605 */
[----:B-1----:R-:W-:Y:S02]  /*e540*/  LOP3.LUT R24, R10, 0xff, RZ, 0xc0, !PT ;  /* 0x000000ff0a187812 */ /* 0x002fe400078ec0ff */
[----:B------:R-:W-:Y:S02]  /*e550*/  LOP3.LUT R3, R3, 0xff, RZ, 0xc0, !PT ;  /* 0x000000ff03037812 */ /* 0x000fe400078ec0ff */
[----:B------:R-:W-:-:S02]  /*e560*/  PRMT R15, R15, 0x7604, R14 ;  /* 0x000076040f0f7816 */ /* 0x000fc4000000000e */
[----:B------:R-:W-:Y:S02]  /*e570*/  LOP3.LUT R20, R5, 0xff, RZ, 0xc0, !PT ;  /* 0x000000ff05147812 */ /* 0x000fe400078ec0ff */
[----:B------:R-:W-:Y:S02]  /*e580*/  LOP3.LUT R21, R21, 0xff, RZ, 0xc0, !PT ;  /* 0x000000ff15157812 */ /* 0x000fe400078ec0ff */
[----:B------:R-:W-:Y:S02]  /*e590*/  SHF.R.U32.HI R14, RZ, 0x8, R11 ;  /* 0x00000008ff0e7819 */ /* 0x000fe4000001160b */
[----:B------:R-:W-:Y:S02]  /*e5a0*/  SHF.R.U32.HI R0, RZ, 0x8, R8 ;  /* 0x00000008ff007819 */ /* 0x000fe40000011608 */
[----:B------:R-:W-:Y:S02]  /*e5b0*/  SHF.R.U32.HI R29, RZ, 0x8, R9 ;  /* 0x00000008ff1d7819 */ /* 0x000fe40000011609 */
[----:B----4-:R-:W-:-:S02]  /*e5c0*/  PRMT R27, R3, 0x7604, R24 ;  /* 0x00007604031b7816 */ /* 0x010fc40000000018 */
[----:B------:R-:W-:Y:S02]  /*e5d0*/  PRMT R20, R21, 0x7604, R20 ;  /* 0x0000760415147816 */ /* 0x000fe40000000014 */
[----:B------:R-:W-:Y:S02]  /*e5e0*/  LOP3.LUT R3, R11, 0xff, RZ, 0xc0, !PT ;  /* 0x000000ff0b037812 */ /* 0x000fe400078ec0ff */
[----:B------:R-:W-:Y:S02]  /*e5f0*/  LOP3.LUT R14, R14, 0xff, RZ, 0xc0, !PT ;  /* 0x000000ff0e0e7812 */ /* 0x000fe400078ec0ff */
[----:B------:R-:W-:Y:S02]  /*e600*/  LOP3.LUT R21, R8, 0xff, RZ, 0xc0, !PT ;  /* 0x000000ff08157812 */ /* 0x000fe400078ec0ff */
[----:B------:R-:W-:Y:S02]  /*e610*/  LOP3.LUT R24, R9, 0xff, RZ, 0xc0, !PT ;  /* 0x000000ff09187812 */ /* 0x000fe400078ec0ff */
[----:B------:R-:W-:-:S02]  /*e620*/  LOP3.LUT R0, R0, 0xff, RZ, 0xc0, !PT ;  /* 0x000000ff00007812 */ /* 0x000fc400078ec0ff */
[----:B------:R-:W-:Y:S02]  /*e630*/  LOP3.LUT R29, R29, 0xff, RZ, 0xc0, !PT ;  /* 0x000000ff1d1d7812 */ /* 0x000fe400078ec0ff */
[----:B------:R-:W-:Y:S02]  /*e640*/  PRMT R14, R14, 0x7604, R3 ;  /* 0x000076040e0e7816 */ /* 0x000fe40000000003 */
[----:B------:R-:W-:Y:S02]  /*e650*/  SHF.R.U32.HI R3, RZ, 0x10, R7 ;  /* 0x00000010ff037819 */ /* 0x000fe40000011607 */
[----:B------:R-:W-:Y:S02]  /*e660*/  PRMT R31, R0, 0x7604, R21 ;  /* 0x00007604001f7816 */ /* 0x000fe40000000015 */
[----:B------:R-:W-:Y:S01]  /*e670*/  PRMT R24, R29, 0x7604, R24 ;  /* 0x000076041d187816 */ /* 0x000fe20000000018 */
[----:B------:R-:W-:Y:S01]  /*e680*/  IMAD.U32 R3, R3, 0x10000, RZ ;  /* 0x0001000003037824 */ /* 0x000fe200078e00ff */
[----:B------:R-:W-:-:S02]  /*e690*/  SHF.R.U32.HI R21, RZ, 0x10, R5 ;  /* 0x00000010ff157819 */ /* 0x000fc40000011605 */
[----:B------:R-:W-:Y:S02]  /*e6a0*/  SHF.R.U32.HI R29, RZ, 0x10, R11 ;  /* 0x00000010ff1d7819 */ /* 0x000fe4000001160b */
[----:B------:R-:W-:Y:S01]  /*e6b0*/  SHF.R.U32.HI R33, RZ, 0x10, R9 ;  /* 0x00000010ff217819 */ /* 0x000fe20000011609 */
[----:B------:R-:W-:Y:S01]  /*e6c0*/  IMAD.U32 R21, R21, 0x10000, RZ ;  /* 0x0001000015157824 */ /* 0x000fe200078e00ff */
[----:B------:R-:W-:Y:S01]  /*e6d0*/  LOP3.LUT R3, R12, 0xff0000, R3, 0xf8, !PT ;  /* 0x00ff00000c037812 */ /* 0x000fe200078ef803 */
[----:B------:R-:W-:Y:S01]  /*e6e0*/  IMAD.U32 R29, R29, 0x10000, RZ ;  /* 0x000100001d1d7824 */ /* 0x000fe200078e00ff */
[----:B------:R-:W-:Y:S01]  /*e6f0*/  VIMNMX R0, R26, 0x80, PT ;  /* 0x000000801a007848 */ /* 0x000fe20003fe0100 */
[----:B------:R-:W-:Y:S01]  /*e700*/  IMAD.U32 R33, R33, 0x10000, RZ ;  /* 0x0001000021217824 */ /* 0x000fe200078e00ff */
[----:B------:R-:W-:Y:S02]  /*e710*/  LOP3.LUT R21, R20, 0xff0000, R21, 0xf8, !PT ;  /* 0x00ff000014157812 */ /* 0x000fe400078ef815 */
[----:B------:R-:W-:-:S02]  /*e720*/  LOP3.LUT R29, R14, 0xff0000, R29, 0xf8, !PT ;  /* 0x00ff00000e1d7812 */ /* 0x000fc400078ef81d */
[----:B------:R-:W-:Y:S02]  /*e730*/  LOP3.LUT R13, R13, 0xff0000, R6, 0xf8, !PT ;  /* 0x00ff00000d0d7812 */ /* 0x000fe400078ef806 */
[----:B------:R-:W-:Y:S02]  /*e740*/  LOP3.LUT R15, R15, 0xff0000, R4, 0xf8, !PT ;  /* 0x00ff00000f0f7812 */ /* 0x000fe400078ef804 */
[----:B------:R-:W-:Y:S02]  /*e750*/  LOP3.LUT R27, R27, 0xff0000, R10, 0xf8, !PT ;  /* 0x00ff00001b1b7812 */ /* 0x000fe400078ef80a */
[----:B------:R-:W-:Y:S02]  /*e760*/  LOP3.LUT R14, R3, 0xff000000, R7, 0xf8, !PT ;  /* 0xff000000030e7812 */ /* 0x000fe400078ef807 */
[----:B------:R-:W-:Y:S02]  /*e770*/  LOP3.LUT R33, R24, 0xff0000, R33, 0xf8, !PT ;  /* 0x00ff000018217812 */ /* 0x000fe400078ef821 */
[----:B------:R-:W-:-:S02]  /*e780*/  ISETP.GE.AND P1, PT, R23, R0, PT ;  /* 0x000000001700720c */ /* 0x000fc40003f26270 */
[----:B------:R-:W-:Y:S02]  /*e790*/  LOP3.LUT R13, R13, 0xff000000, R6, 0xf8, !PT ;  /* 0xff0000000d0d7812 */ /* 0x000fe400078ef806 */
[----:B------:R-:W-:Y:S02]  /*e7a0*/  LOP3.LUT R3, R15, 0xff000000, R4, 0xf8, !PT ;  /* 0xff0000000f037812 */ /* 0x000fe400078ef804 */
[----:B------:R-:W-:Y:S02]  /*e7b0*/  LOP3.LUT R12, R21, 0xff000000, R5, 0xf8, !PT ;  /* 0xff000000150c7812 */ /* 0x000fe400078ef805 */
[----:B------:R-:W-:Y:S02]  /*e7c0*/  LOP3.LUT R10, R27, 0xff000000, R10, 0xf8, !PT ;  /* 0xff0000001b0a7812 */ /* 0x000fe400078ef80a */
[----:B------:R-:W-:Y:S02]  /*e7d0*/  LOP3.LUT R11, R29, 0xff000000, R11, 0xf8, !PT ;  /* 0xff0000001d0b7812 */ /* 0x000fe400078ef80b */
[----:B------:R-:W-:Y:S01]  /*e7e0*/  LOP3.LUT R31, R31, 0xff0000, R8, 0xf8, !PT ;  /* 0x00ff00001f1f7812 */ /* 0x000fe200078ef808 */
[----:B0-----:R-:W-:Y:S06]  /*e7f0*/  @!P0 BRA `(.L_x_455) ;  /* 0x000001d800288947 */ /* 0x001fec0003800000 */
.L_x_684:
[----:B------:R-:W-:Y:S05]  /*e800*/  BSYNC B1 ;  /* 0x0000000000017941 */ /* 0x000fea0003800000 */
.L_x_454:
[----:B------:R-:W-:Y:S01]  /*e810*/  BSSY B1, `(.L_x_456) ;  /* 0x00000c0000017945 */ /* 0x000fe20003800000 */
[----:B------:R-:W-:Y:S02]  /*e820*/  LOP3.LUT R8, R31, 0xff000000, R8, 0xf8, !PT ;  /* 0xff0000001f087812 */ /* 0x000fe400078ef808 */
[----:B------:R-:W-:Y:S01]  /*e830*/  LOP3.LUT R9, R33, 0xff000000, R9, 0xf8, !PT ;  /* 0xff00000021097812 */ /* 0x000fe200078ef809 */
[----:B------:R-:W-:Y:S06]  /*e840*/  @P1 BRA `(.L_x_457) ;  /* 0x0000000800f01947 */ /* 0x000fec0003800000 */
[----:B------:R1:W5:Y:S01]  /*e850*/  LDL R42, [R1+0x64] ;  /* 0x00006400012a7983 */ /* 0x0003620000100800 */
[----:B------:R-:W2:Y:S01]  /*e860*/  LDC R4, c[0x0][0x3f4] ;  /* 0x0000fd00ff047b82 */ /* 0x000ea20000000800 */
[----:B------:R-:W-:Y:S01]  /*e870*/  BSSY B2, `(.L_x_458) ;  /* 0x000005e000027945 */ /* 0x000fe20003800000 */
[-C--:B--2---:R-:W-:Y:S02]  /*e880*/  ISETP.GE.AND P0, PT, R18, R4.reuse, PT ;  /* 0x000000041200720c */ /* 0x084fe40003f06270 */
[----:B------:R-:W-:-:S11]  /*e890*/  ISETP.GE.AND P1, PT, R233, R4, PT ;  /* 0x00000004e900720c */ /* 0x000fd60003f26270 */
[----:B-1----:R-:W-:Y:S05]  /*e8a0*/  @P0 BRA `(.L_x_459) ;  /* 0x0000000400680947 */ /* 0x002fea0003800000 */
[----:B-----5:R-:W1:Y:S01]  /*e8b0*/  LDS.128 R4, [R42+0x20400] ;  /* 0x020400002a047984 */ /* 0x020e620000000c00 */
[----:B------:R-:W-:Y:S02]  /*e8c0*/  F2FP.F16.E4M3.UNPACK_B R29, R10 ;  /* 0x0000000aff1d723e */ /* 0x000fe400020006ff */
[----:B------:R-:W-:-:S03]  /*e8d0*/  F2FP.F16.E4M3.UNPACK_B R27, R13 ;  /* 0x0000000dff1b723e */ /* 0x000fc600020006ff */
[----:B------:R-:W-:Y:S02]  /*e8e0*/  HADD2.F32 R30, -RZ, R29.H1_H1 ;  /* 0x3000001dff1e7230 */ /* 0x000fe40000004100 */
[----:B------:R-:W-:Y:S02]  /*e8f0*/  HADD2.F32 R28, -RZ, R27.H1_H1 ;  /* 0x3000001bff1c7230 */ /* 0x000fe40000004100 */
[----:B------:R-:W-:Y:S02]  /*e900*/  HADD2.F32 R29, -RZ, R29.H0_H0 ;  /* 0x2000001dff1d7230 */ /* 0x000fe40000004100 */
[----:B------:R-:W-:Y:S01]  /*e910*/  HADD2.F32 R27, -RZ, R27.H0_H0 ;  /* 0x2000001bff1b7230 */ /* 0x000fe20000004100 */
[-C--:B-1----:R-:W-:Y:S02]  /*e920*/  F2FP.F16.E4M3.UNPACK_B R15, R4.reuse.H1 ;  /* 0x00000004ff0f723e */ /* 0x082fe400030006ff */
[-C--:B------:R-:W-:Y:S02]  /*e930*/  F2FP.F16.E4M3.UNPACK_B R21, R5.reuse ;  /* 0x00000005ff15723e */ /* 0x080fe400020006ff */
[----:B------:R-:W-:Y:S01]  /*e940*/  F2FP.F16.E4M3.UNPACK_B R24, R5.H1 ;  /* 0x00000005ff18723e */ /* 0x000fe200030006ff */
[--C-:B------:R-:W-:Y:S01]  /*e950*/  HADD2.F32 R20, -RZ, R15.reuse.H0_H0 ;  /* 0x2000000fff147230 */ /* 0x100fe20000004100 */
[----:B------:R-:W-:Y:S01]  /*e960*/  F2FP.F16.E4M3.UNPACK_B R4, R4 ;  /* 0x00000004ff04723e */ /* 0x000fe200020006ff */
[----:B------:R-:W-:Y:S01]  /*e970*/  HADD2.F32 R15, -RZ, R15.H1_H1 ;  /* 0x3000000fff0f7230 */ /* 0x000fe20000004100 */
[----:B------:R-:W-:-:S02]  /*e980*/  F2FP.F16.E4M3.UNPACK_B R26, R6 ;  /* 0x00000006ff1a723e */ /* 0x000fc400020006ff */
[----:B------:R-:W-:Y:S02]  /*e990*/  F2FP.F16.E4M3.UNPACK_B R6, R6.H1 ;  /* 0x00000006ff06723e */ /* 0x000fe400030006ff */
[C---:B------:R-:W-:Y:S01]  /*e9a0*/  FMUL.FTZ R5, R15.reuse, R30 ;  /* 0x0000001e0f057220 */ /* 0x040fe20000410000 */
[-C--:B------:R-:W-:Y:S01]  /*e9b0*/  FMUL.FTZ R31, R15, R28.reuse ;  /* 0x0000001c0f1f7220 */ /* 0x080fe20000410000 */
[----:B------:R-:W-:Y:S02]  /*e9c0*/  F2FP.F16.E4M3.UNPACK_B R15, R7 ;  /* 0x00000007ff0f723e */ /* 0x000fe400020006ff */
[C---:B------:R-:W-:Y:S01]  /*e9d0*/  FFMA.FTZ R33, R20.reuse, R28, -R5 ;  /* 0x0000001c14217223 */ /* 0x040fe20000010805 */
[--C-:B------:R-:W-:Y:S01]  /*e9e0*/  HADD2.F32 R5, -RZ, R4.reuse.H1_H1 ;  /* 0x30000004ff057230 */ /* 0x100fe20000004100 */
[----:B------:R-:W-:Y:S01]  /*e9f0*/  F2FP.F16.E4M3.UNPACK_B R28, R10.H1 ;  /* 0x0000000aff1c723e */ /* 0x000fe200030006ff */
[----:B------:R-:W-:Y:S01]  /*ea00*/  FFMA.FTZ R34, R20, R30, R31 ;  /* 0x0000001e14227223 */ /* 0x000fe2000001001f */
[----:B------:R-:W-:Y:S01]  /*ea10*/  HADD2.F32 R4, -RZ, R4.H0_H0 ;  /* 0x20000004ff047230 */ /* 0x000fe20000004100 */
[----:B------:R-:W-:Y:S01]  /*ea20*/  F2FP.F16.E4M3.UNPACK_B R20, R13.H1 ;  /* 0x0000000dff14723e */ /* 0x000fe200030006ff */
[C---:B------:R-:W-:Y:S01]  /*ea30*/  FMUL.FTZ R31, R5.reuse, R29 ;  /* 0x0000001d051f7220 */ /* 0x040fe20000410000 */
[----:B------:R-:W-:Y:S01]  /*ea40*/  FMUL.FTZ R32, R5, R27 ;  /* 0x0000001b05207220 */ /* 0x000fe20000410000 */
[----:B------:R-:W-:Y:S01]  /*ea50*/  HADD2.F32 R30, -RZ, R28.H1_H1 ;  /* 0x3000001cff1e7230 */ /* 0x000fe20000004100 */
[----:B------:R-:W-:Y:S01]  /*ea60*/  F2FP.F16.E4M3.UNPACK_B R7, R7.H1 ;  /* 0x00000007ff07723e */ /* 0x000fe200030006ff */
[----:B------:R-:W-:-:S02]  /*ea70*/  HADD2.F32 R5, -RZ, R24.H1_H1 ;  /* 0x30000018ff057230 */ /* 0x000fc40000004100 */
[C---:B------:R-:W-:Y:S01]  /*ea80*/  FFMA.FTZ R31, R4.reuse, R27, -R31 ;  /* 0x0000001b041f7223 */ /* 0x040fe2000001081f */
[----:B------:R-:W-:Y:S01]  /*ea90*/  FFMA.FTZ R32, R4, R29, R32 ;  /* 0x0000001d04207223 */ /* 0x000fe20000010020 */
[----:B------:R-:W-:Y:S02]  /*eaa0*/  HADD2.F32 R27, -RZ, R20.H1_H1 ;  /* 0x30000014ff1b7230 */ /* 0x000fe40000004100 */
[----:B------:R-:W-:Y:S02]  /*eab0*/  HADD2.F32 R24, -RZ, R24.H0_H0 ;  /* 0x20000018ff187230 */ /* 0x000fe40000004100 */
[C---:B------:R-:W-:Y:S01]  /*eac0*/  FMUL.FTZ R29, R5.reuse, R30 ;  /* 0x0000001e051d7220 */ /* 0x040fe20000410000 */
[----:B------:R-:W-:Y:S02]  /*ead0*/  HADD2.F32 R28, -RZ, R28.H0_H0 ;  /* 0x2000001cff1c7230 */ /* 0x000fe40000004100 */
[----:B------:R-:W-:Y:S01]  /*eae0*/  FMUL.FTZ R5, R5, R27 ;  /* 0x0000001b05057220 */ /* 0x000fe20000410000 */
[----:B------:R-:W-:-:S02]  /*eaf0*/  HADD2.F32 R4, -RZ, R21.H1_H1 ;  /* 0x30000015ff047230 */ /* 0x000fc40000004100 */
[C---:B------:R-:W-:Y:S01]  /*eb00*/  FFMA.FTZ R37, R24.reuse, R27, -R29 ;  /* 0x0000001b18257223 */ /* 0x040fe2000001081d */
[----:B------:R-:W-:Y:S01]  /*eb10*/  F2FP.F16.E4M3.UNPACK_B R27, R11 ;  /* 0x0000000bff1b723e */ /* 0x000fe200020006ff */
[----:B------:R-:W-:Y:S02]  /*eb20*/  HADD2.F32 R20, -RZ, R20.H0_H0 ;  /* 0x20000014ff147230 */ /* 0x000fe40000004100 */
[----:B------:R-:W-:Y:S01]  /*eb30*/  FFMA.FTZ R30, R24, R30, R5 ;  /* 0x0000001e181e7223 */ /* 0x000fe20000010005 */
[----:B------:R-:W-:Y:S02]  /*eb40*/  HADD2.F32 R21, -RZ, R21.H0_H0 ;  /* 0x20000015ff157230 */ /* 0x000fe40000004100 */
[C---:B------:R-:W-:Y:S01]  /*eb50*/  FMUL.FTZ R36, R4.reuse, R28 ;  /* 0x0000001c04247220 */ /* 0x040fe20000410000 */
[----:B------:R-:W-:Y:S01]  /*eb60*/  F2FP.F16.E4M3.UNPACK_B R24, R14 ;  /* 0x0000000eff18723e */ /* 0x000fe200020006ff */
[----:B------:R-:W-:Y:S02]  /*eb70*/  HADD2.F32 R29, -RZ, R27.H1_H1 ;  /* 0x3000001bff1d7230 */ /* 0x000fe40000004100 */
[----:B0-----:R-:W-:Y:S01]  /*eb80*/  FMUL.FTZ R35, R4, R20 ;  /* 0x0000001404237220 */ /* 0x001fe20000410000 */
[----:B------:R-:W-:-:S02]  /*eb90*/  HADD2.F32 R5, -RZ, R6.H1_H1 ;  /* 0x30000006ff057230 */ /* 0x000fc40000004100 */
[C---:B------:R-:W-:Y:S01]  /*eba0*/  FFMA.FTZ R36, R21.reuse, R20, -R36 ;  /* 0x0000001415247223 */ /* 0x040fe20000010824 */
[----:B------:R-:W-:Y:S02]  /*ebb0*/  HADD2.F32 R20, -RZ, R24.H1_H1 ;  /* 0x30000018ff147230 */ /* 0x000fe40000004100 */
[----:B------:R-:W-:Y:S01]  /*ebc0*/  FFMA.FTZ R35, R21, R28, R35 ;  /* 0x0000001c15237223 */ /* 0x000fe20000010023 */
[----:B------:R-:W-:Y:S02]  /*ebd0*/  HADD2.F32 R6, -RZ, R6.H0_H0 ;  /* 0x20000006ff067230 */ /* 0x000fe40000004100 */
[C---:B------:R-:W-:Y:S01]  /*ebe0*/  FMUL.FTZ R39, R5.reuse, R29 ;  /* 0x0000001d05277220 */ /* 0x040fe20000410000 */
[----:B------:R-:W-:Y:S02]  /*ebf0*/  HADD2.F32 R27, -RZ, R27.H0_H0 ;  /* 0x2000001bff1b7230 */ /* 0x000fe40000004100 */
[----:B------:R-:W-:Y:S01]  /*ec00*/  FMUL.FTZ R41, R5, R20 ;  /* 0x0000001405297220 */ /* 0x000fe20000410000 */
[----:B------:R-:W-:-:S02]  /*ec10*/  HADD2.F32 R4, -RZ, R26.H1_H1 ;  /* 0x3000001aff047230 */ /* 0x000fc40000004100 */
[----:B------:R-:W-:Y:S01]  /*ec20*/  FFMA.FTZ R28, R6, R20, -R39 ;  /* 0x00000014061c7223 */ /* 0x000fe20000010827 */
[----:B------:R-:W-:Y:S01]  /*ec30*/  HADD2.F32 R21, -RZ, R24.H0_H0 ;  /* 0x20000018ff157230 */ /* 0x000fe20000004100 */
[----:B------:R-:W-:Y:S01]  /*ec40*/  F2FP.F16.E4M3.UNPACK_B R5, R14.H1 ;  /* 0x0000000eff05723e */ /* 0x000fe200030006ff */
[----:B------:R-:W-:Y:S02]  /*ec50*/  HADD2.F32 R26, -RZ, R26.H0_H0 ;  /* 0x2000001aff1a7230 */ /* 0x000fe40000004100 */
[----:B------:R-:W-:Y:S01]  /*ec60*/  FMUL.FTZ R39, R4, R27 ;  /* 0x0000001b04277220 */ /* 0x000fe20000410000 */
[----:B------:R-:W-:Y:S01]  /*ec70*/  FFMA.FTZ R41, R6, R29, R41 ;  /* 0x0000001d06297223 */ /* 0x000fe20000010029 */
[----:B------:R-:W-:Y:S01]  /*ec80*/  FMUL.FTZ R20, R4, R21 ;  /* 0x0000001504147220 */ /* 0x000fe20000410000 */
[----:B------:R-:W-:Y:S01]  /*ec90*/  F2FP.F16.E4M3.UNPACK_B R4, R11.H1 ;  /* 0x0000000bff04723e */ /* 0x000fe200030006ff */
[----:B------:R-:W-:Y:S01]  /*eca0*/  FFMA.FTZ R39, R26, R21, -R39 ;  /* 0x000000151a277223 */ /* 0x000fe20000010827 */
[----:B------:R-:W-:-:S02]  /*ecb0*/  HADD2.F32 R6, -RZ, R5.H0_H0 ;  /* 0x20000005ff067230 */ /* 0x000fc40000004100 */
[----:B------:R-:W-:Y:S01]  /*ecc0*/  FFMA.FTZ R26, R26, R27, R20 ;  /* 0x0000001b1a1a7223 */ /* 0x000fe20000010014 */
[----:B------:R-:W-:Y:S01]  /*ecd0*/  HADD2.F32 R20, -RZ, R5.H1_H1 ;  /* 0x30000005ff147230 */ /* 0x000fe20000004100 */
[----:B------:R-:W-:Y:S01]  /*ece0*/  F2FP.SATFINITE.E4M3.F32.PACK_AB_MERGE_C R30, R30, R37, RZ ;  /* 0x000000251e1e723e */ /* 0x000fe200048070ff */
[--C-:B------:R-:W-:Y:S02]  /*ecf0*/  HADD2.F32 R24, -RZ, R4.reuse.H1_H1 ;  /* 0x30000004ff187230 */ /* 0x100fe40000004100 */
[----:B------:R-:W-:Y:S02]  /*ed00*/  HADD2.F32 R5, -RZ, R7.H1_H1 ;  /* 0x30000007ff057230 */ /* 0x000fe40000004100 */
[----:B------:R-:W-:Y:S02]  /*ed10*/  HADD2.F32 R21, -RZ, R4.H0_H0 ;  /* 0x20000004ff157230 */ /* 0x000fe40000004100 */
[----:B------:R-:W-:Y:S02]  /*ed20*/  HADD2.F32 R4, -RZ, R15.H1_H1 ;  /* 0x3000000fff047230 */ /* 0x000fe40000004100 */
[----:B------:R-:W-:Y:S01]  /*ed30*/  FMUL.FTZ R40, R5, R24 ;  /* 0x0000001805287220 */ /* 0x000fe20000410000 */
[----:B------:R-:W-:-:S02]  /*ed40*/  HADD2.F32 R7, -RZ, R7.H0_H0 ;  /* 0x20000007ff077230 */ /* 0x000fc40000004100 */
[----:B------:R-:W-:Y:S01]  /*ed50*/  FMUL.FTZ R5, R5, R20 ;  /* 0x0000001405057220 */ /* 0x000fe20000410000 */
[----:B------:R-:W-:Y:S02]  /*ed60*/  HADD2.F32 R15, -RZ, R15.H0_H0 ;  /* 0x2000000fff0f7230 */ /* 0x000fe40000004100 */
[CC--:B------:R-:W-:Y:S01]  /*ed70*/  FMUL.FTZ R38, R4.reuse, R21.reuse ;  /* 0x0000001504267220 */ /* 0x0c0fe20000410000 */
[----:B------:R-:W-:Y:S01]  /*ed80*/  FMUL.FTZ R4, R4, R6 ;  /* 0x0000000604047220 */ /* 0x000fe20000410000 */
[C---:B------:R-:W-:Y:S01]  /*ed90*/  FFMA.FTZ R40, R7.reuse, R20, -R40 ;  /* 0x0000001407287223 */ /* 0x040fe20000010828 */
[----:B------:R-:W-:Y:S01]  /*eda0*/  FFMA.FTZ R5, R7, R24, R5 ;  /* 0x0000001807057223 */ /* 0x000fe20000010005 */
[C---:B------:R-:W-:Y:S01]  /*edb0*/  FFMA.FTZ R7, R15.reuse, R6, -R38 ;  /* 0x000000060f077223 */ /* 0x040fe20000010826 */
[----:B------:R-:W-:Y:S01]  /*edc0*/  FFMA.FTZ R20, R15, R21, R4 ;  /* 0x000000150f147223 */ /* 0x000fe20000010004 */
[----:B------:R-:W-:Y:S02]  /*edd0*/  F2FP.SATFINITE.E4M3.F32.PACK_AB_MERGE_C R4, R34, R33, RZ ;  /* 0x000000212204723e */ /* 0x000fe400048070ff */
[----:B------:R-:W-:-:S02]  /*ede0*/  F2FP.SATFINITE.E4M3.F32.PACK_AB_MERGE_C R6, R41, R28, RZ ;  /* 0x0000001c2906723e */ /* 0x000fc400048070ff */
[----:B------:R-:W-:Y:S02]  /*edf0*/  F2FP.SATFINITE.E4M3.F32.PACK_AB_MERGE_C R40, R5, R40, RZ ;  /* 0x000000280528723e */ /* 0x000fe400048070ff */
[----:B------:R-:W-:Y:S02]  /*ee00*/  F2FP.SATFINITE.E4M3.F32.PACK_AB_MERGE_C R4, R32, R31, R4 ;  /* 0x0000001f2004723e */ /* 0x000fe40004807004 */
[----:B------:R-:W-:Y:S02]  /*ee10*/  F2FP.SATFINITE.E4M3.F32.PACK_AB_MERGE_C R5, R35, R36, R30 ;  /* 0x000000242305723e */ /* 0x000fe4000480701e */
[----:B------:R-:W-:Y:S02]  /*ee20*/  F2FP.SATFINITE.E4M3.F32.PACK_AB_MERGE_C R6, R26, R39, R6 ;  /* 0x000000271a06723e */ /* 0x000fe40004807006 */
[----:B------:R-:W-:-:S05]  /*ee30*/  F2FP.SATFINITE.E4M3.F32.PACK_AB_MERGE_C R7, R20, R7, R40 ;  /* 0x000000071407723e */ /* 0x000fca0004807028 */
[----:B------:R1:W-:Y:S02]  /*ee40*/  STS.128 [R42+0x20400], R4 ;  /* 0x020400042a007388 */ /* 0x0003e40000000c00 */
.L_x_459:
[----:B------:R-:W-:Y:S05]  /*ee50*/  BSYNC B2 ;  /* 0x0000000000027941 */ /* 0x000fea0003800000 */
.L_x_458:
[----:B------:R-:W-:Y:S05]  /*ee60*/  @P1 BRA `(.L_x_457) ;  /* 0x0000000400681947 */ /* 0x000fea0003800000 */
[----:B-1---5:R-:W1:Y:S01]  /*ee70*/  LDS.128 R4, [R42+0x24400] ;  /* 0x024400002a047984 */ /* 0x022e620000000c00 */
        /* <DEDUP_REMOVED lines=89> */
.L_x_457:
[----:B------:R-:W-:Y:S05]  /*f410*/  BSYNC B1 ;  /* 0x0000000000017941 */ /* 0x000fea0003800000 */
.L_x_456:
[----:B-12---:R-:W-:Y:S01]  /*f420*/  IADD3 R4, R23, 0x20, RZ ;  /* 0x0000002017047810 */ /* 0x006fe20007ffe0ff */
[----:B------:R-:W-:Y:S03]  /*f430*/  BSSY B1, `(.L_x_460) ;  /* 0x00000bf000017945 */ /* 0x000fe60003800000 */
[----:B------:R-:W-:-:S13]  /*f440*/  ISETP.GE.AND P0, PT, R4, R0, PT ;  /* 0x000000000400720c */ /* 0x000fda0003f06270 */
[----:B------:R-:W-:Y:S05]  /*f450*/  @P0 BRA `(.L_x_461) ;  /* 0x0000000800f00947 */ /* 0x000fea0003800000 */
[----:B-----5:R1:W5:Y:S01]  /*f460*/  LDL R42, [R1+0x64] ;  /* 0x00006400012a7983 */ /* 0x0203620000100800 */
[----:B------:R-:W2:Y:S01]  /*f470*/  LDC R4, c[0x0][0x3f4] ;  /* 0x0000fd00ff047b82 */ /* 0x000ea20000000800 */
[----:B------:R-:W-:Y:S01]  /*f480*/  BSSY B2, `(.L_x_462) ;  /* 0x000005e000027945 */ /* 0x000fe20003800000 */
[-C--:B--2---:R-:W-:Y:S02]  /*f490*/  ISETP.GE.AND P0, PT, R18, R4.reuse, PT ;  /* 0x000000041200720c */ /* 0x084fe40003f06270 */
[----:B------:R-:W-:-:S11]  /*f4a0*/  ISETP.GE.AND P1, PT, R233, R4, PT ;  /* 0x00000004e900720c */ /* 0x000fd60003f26270 */
[----:B-1----:R-:W-:Y:S05]  /*f4b0*/  @P0 BRA `(.L_x_463) ;  /* 0x0000000400680947 */ /* 0x002fea0003800000 */
[----:B-----5:R-:W1:Y:S01]  /*f4c0*/  LDS.128 R4, [R42+0x21400] ;  /* 0x021400002a047984 */ /* 0x020e620000000c00 */
[----:B------:R-:W-:Y:S02]  /*f4d0*/  F2FP.F16.E4M3.UNPACK_B R29, R13 ;  /* 0x0000000dff1d723e */ /* 0x000fe400020006ff */
[-C--:B------:R-:W-:Y:S02]  /*f4e0*/  F2FP.F16.E4M3.UNPACK_B R30, R10.reuse ;  /* 0x0000000aff1e723e */ /* 0x080fe400020006ff */
[----:B------:R-:W-:Y:S01]  /*f4f0*/  F2FP.F16.E4M3.UNPACK_B R33, R10.H1 ;  /* 0x0000000aff21723e */ /* 0x000fe200030006ff */
[----:B------:R-:W-:Y:S01]  /*f500*/  HADD2.F32 R28, -RZ, R29.H1_H1 ;  /* 0x3000001dff1c7230 */ /* 0x000fe20000004100 */
[----:B------:R-:W-:Y:S01]  /*f510*/  F2FP.F16.E4M3.UNPACK_B R37, R11 ;  /* 0x0000000bff25723e */ /* 0x000fe200020006ff */
[----:B------:R-:W-:Y:S02]  /*f520*/  HADD2.F32 R32, -RZ, R30.H1_H1 ;  /* 0x3000001eff207230 */ /* 0x000fe40000004100 */
[----:B------:R-:W-:-:S02]  /*f530*/  HADD2.F32 R34, -RZ, R33.H1_H1 ;  /* 0x30000021ff227230 */ /* 0x000fc40000004100 */
[----:B0-----:R-:W-:Y:S02]  /*f540*/  HADD2.F32 R35, -RZ, R33.H0_H0 ;  /* 0x20000021ff237230 */ /* 0x001fe40000004100 */
[--C-:B------:R-:W-:Y:S02]  /*f550*/  HADD2.F32 R40, -RZ, R37.reuse.H1_H1 ;  /* 0x30000025ff287230 */ /* 0x100fe40000004100 */
        /* <DEDUP_REMOVED lines=9> */
[-C--:B------:R-:W-:Y:S01]  /*f5f0*/  FMUL.FTZ R5, R32, R15.reuse ;  /* 0x0000000f20057220 */ /* 0x080fe20000410000 */
[C---:B------:R-:W-:Y:S01]  /*f600*/  FMUL.FTZ R27, R28.reuse, R15 ;  /* 0x0000000f1c1b7220 */ /* 0x040fe20000410000 */
[----:B------:R-:W-:Y:S02]  /*f610*/  F2FP.F16.E4M3.UNPACK_B R15, R7 ;  /* 0x00000007ff0f723e */ /* 0x000fe400020006ff */
[-C--:B------:R-:W-:Y:S01]  /*f620*/  FFMA.FTZ R28, R28, R20.reuse, -R5 ;  /* 0x000000141c1c7223 */ /* 0x080fe20000010805 */
[----:B------:R-:W-:Y:S01]  /*f630*/  FFMA.FTZ R31, R32, R20, R27 ;  /* 0x00000014201f7223 */ /* 0x000fe2000001001b */
[----:B------:R-:W-:Y:S01]  /*f640*/  HADD2.F32 R32, -RZ, R30.H0_H0 ;  /* 0x2000001eff207230 */ /* 0x000fe20000004100 */
[----:B------:R-:W-:Y:S01]  /*f650*/  F2FP.F16.E4M3.UNPACK_B R30, R13.H1 ;  /* 0x0000000dff1e723e */ /* 0x000fe200030006ff */
[----:B------:R-:W-:Y:S01]  /*f660*/  HADD2.F32 R5, -RZ, R4.H1_H1 ;  /* 0x30000004ff057230 */ /* 0x000fe20000004100 */
[----:B------:R-:W-:Y:S01]  /*f670*/  F2FP.F16.E4M3.UNPACK_B R7, R7.H1 ;  /* 0x00000007ff07723e */ /* 0x000fe200030006ff */
[----:B------:R-:W-:-:S02]  /*f680*/  HADD2.F32 R20, -RZ, R29.H0_H0 ;  /* 0x2000001dff147230 */ /* 0x000fc40000004100 */
[----:B------:R-:W-:Y:S02]  /*f690*/  HADD2.F32 R4, -RZ, R4.H0_H0 ;  /* 0x20000004ff047230 */ /* 0x000fe40000004100 */
[-C--:B------:R-:W-:Y:S01]  /*f6a0*/  FMUL.FTZ R27, R32, R5.reuse ;  /* 0x00000005201b7220 */ /* 0x080fe20000410000 */
[----:B------:R-:W-:Y:S02]  /*f6b0*/  HADD2.F32 R33, -RZ, R30.H0_H0 ;  /* 0x2000001eff217230 */ /* 0x000fe40000004100 */
[C---:B------:R-:W-:Y:S01]  /*f6c0*/  FMUL.FTZ R29, R20.reuse, R5 ;  /* 0x00000005141d7220 */ /* 0x040fe20000410000 */
[--C-:B------:R-:W-:Y:S02]  /*f6d0*/  HADD2.F32 R5, -RZ, R24.reuse.H1_H1 ;  /* 0x30000018ff057230 */ /* 0x100fe40000004100 */
[-C--:B------:R-:W-:Y:S01]  /*f6e0*/  FFMA.FTZ R27, R20, R4.reuse, -R27 ;  /* 0x00000004141b7223 */ /* 0x080fe2000001081b */
[----:B------:R-:W-:Y:S02]  /*f6f0*/  HADD2.F32 R24, -RZ, R24.H0_H0 ;  /* 0x20000018ff187230 */ /* 0x000fe40000004100 */
[----:B------:R-:W-:Y:S01]  /*f700*/  FFMA.FTZ R20, R32, R4, R29 ;  /* 0x0000000420147223 */ /* 0x000fe2000001001d */
[----:B------:R-:W-:-:S02]  /*f710*/  HADD2.F32 R32, -RZ, R30.H1_H1 ;  /* 0x3000001eff207230 */ /* 0x000fc40000004100 */
[-C--:B------:R-:W-:Y:S01]  /*f720*/  FMUL.FTZ R29, R34, R5.reuse ;  /* 0x00000005221d7220 */ /* 0x080fe20000410000 */
[--C-:B------:R-:W-:Y:S02]  /*f730*/  HADD2.F32 R4, -RZ, R21.reuse.H1_H1 ;  /* 0x30000015ff047230 */ /* 0x100fe40000004100 */
[----:B------:R-:W-:Y:S02]  /*f740*/  HADD2.F32 R21, -RZ, R21.H0_H0 ;  /* 0x20000015ff157230 */ /* 0x000fe40000004100 */
[C---:B------:R-:W-:Y:S01]  /*f750*/  FMUL.FTZ R5, R32.reuse, R5 ;  /* 0x0000000520057220 */ /* 0x040fe20000410000 */
[----:B------:R-:W-:Y:S01]  /*f760*/  FFMA.FTZ R29, R32, R24, -R29 ;  /* 0x00000018201d7223 */ /* 0x000fe2000001081d */
[----:B------:R-:W-:Y:S01]  /*f770*/  FMUL.FTZ R30, R35, R4 ;  /* 0x00000004231e7220 */ /* 0x000fe20000410000 */
[----:B------:R-:W-:Y:S01]  /*f780*/  F2FP.F16.E4M3.UNPACK_B R32, R14 ;  /* 0x0000000eff20723e */ /* 0x000fe200020006ff */
[----:B------:R-:W-:Y:S01]  /*f790*/  FFMA.FTZ R24, R34, R24, R5 ;  /* 0x0000001822187223 */ /* 0x000fe20000010005 */
[----:B------:R-:W-:Y:S01]  /*f7a0*/  FMUL.FTZ R4, R33, R4 ;  /* 0x0000000421047220 */ /* 0x000fe20000410000 */
[----:B------:R-:W-:-:S02]  /*f7b0*/  HADD2.F32 R5, -RZ, R6.H1_H1 ;  /* 0x30000006ff057230 */ /* 0x000fc40000004100 */
[-C--:B------:R-:W-:Y:S01]  /*f7c0*/  FFMA.FTZ R30, R33, R21.reuse, -R30 ;  /* 0x00000015211e7223 */ /* 0x080fe2000001081e */
[----:B------:R-:W-:Y:S02]  /*f7d0*/  HADD2.F32 R34, -RZ, R32.H1_H1 ;  /* 0x30000020ff227230 */ /* 0x000fe40000004100 */
[----:B------:R-:W-:Y:S01]  /*f7e0*/  FFMA.FTZ R21, R35, R21, R4 ;  /* 0x0000001523157223 */ /* 0x000fe20000010004 */
[----:B------:R-:W-:Y:S02]  /*f7f0*/  HADD2.F32 R6, -RZ, R6.H0_H0 ;  /* 0x20000006ff067230 */ /* 0x000fe40000004100 */
[-C--:B------:R-:W-:Y:S01]  /*f800*/  FMUL.FTZ R33, R40, R5.reuse ;  /* 0x0000000528217220 */ /* 0x080fe20000410000 */
[----:B------:R-:W-:Y:S02]  /*f810*/  HADD2.F32 R36, -RZ, R32.H0_H0 ;  /* 0x20000020ff247230 */ /* 0x000fe40000004100 */
[----:B------:R-:W-:Y:S01]  /*f820*/  FMUL.FTZ R35, R34, R5 ;  /* 0x0000000522237220 */ /* 0x000fe20000410000 */
[----:B------:R-:W-:-:S02]  /*f830*/  HADD2.F32 R4, -RZ, R26.H1_H1 ;  /* 0x3000001aff047230 */ /* 0x000fc40000004100 */
[----:B------:R-:W-:Y:S01]  /*f840*/  FFMA.FTZ R32, R34, R6, -R33 ;  /* 0x0000000622207223 */ /* 0x000fe20000010821 */
[----:B------:R-:W-:Y:S01]  /*f850*/  HADD2.F32 R26, -RZ, R26.H0_H0 ;  /* 0x2000001aff1a7230 */ /* 0x000fe20000004100 */
[----:B------:R-:W-:Y:S01]  /*f860*/  F2FP.F16.E4M3.UNPACK_B R34, R14.H1 ;  /* 0x0000000eff22723e */ /* 0x000fe200030006ff */
[----:B------:R-:W-:Y:S01]  /*f870*/  FFMA.FTZ R35, R40, R6, R35 ;  /* 0x0000000628237223 */ /* 0x000fe20000010023 */
[-C--:B------:R-:W-:Y:S01]  /*f880*/  FMUL.FTZ R5, R38, R4.reuse ;  /* 0x0000000426057220 */ /* 0x080fe20000410000 */
[C---:B------:R-:W-:Y:S01]  /*f890*/  FMUL.FTZ R33, R36.reuse, R4 ;  /* 0x0000000424217220 */ /* 0x040fe20000410000 */
[----:B------:R-:W-:Y:S01]  /*f8a0*/  F2FP.F16.E4M3.UNPACK_B R4, R11.H1 ;  /* 0x0000000bff04723e */ /* 0x000fe200030006ff */
[----:B------:R-:W-:Y:S02]  /*f8b0*/  HADD2.F32 R39, -RZ, R34.H1_H1 ;  /* 0x30000022ff277230 */ /* 0x000fe40000004100 */
[----:B------:R-:W-:Y:S01]  /*f8c0*/  FFMA.FTZ R6, R36, R26, -R5 ;  /* 0x0000001a24067223 */ /* 0x000fe20000010805 */
[----:B------:R-:W-:-:S02]  /*f8d0*/  HADD2.F32 R5, -RZ, R7.H1_H1 ;  /* 0x30000007ff057230 */ /* 0x000fc40000004100 */
[----:B------:R-:W-:Y:S01]  /*f8e0*/  FFMA.FTZ R33, R38, R26, R33 ;  /* 0x0000001a26217223 */ /* 0x000fe20000010021 */
[--C-:B------:R-:W-:Y:S01]  /*f8f0*/  HADD2.F32 R43, -RZ, R4.reuse.H1_H1 ;  /* 0x30000004ff2b7230 */ /* 0x100fe20000004100 */
[----:B------:R-:W-:Y:S01]  /*f900*/  F2FP.SATFINITE.E4M3.F32.PACK_AB_MERGE_C R24, R24, R29, RZ ;  /* 0x0000001d1818723e */ /* 0x000fe200048070ff */
[----:B------:R-:W-:Y:S02]  /*f910*/  HADD2.F32 R41, -RZ, R4.H0_H0 ;  /* 0x20000004ff297230 */ /* 0x000fe40000004100 */
[-C--:B------:R-:W-:Y:S01]  /*f920*/  FMUL.FTZ R36, R39, R5.reuse ;  /* 0x0000000527247220 */ /* 0x080fe20000410000 */
[----:B------:R-:W-:Y:S01]  /*f930*/  HADD2.F32 R4, -RZ, R15.H1_H1 ;  /* 0x3000000fff047230 */ /* 0x000fe20000004100 */
[----:B------:R-:W-:Y:S01]  /*f940*/  F2FP.SATFINITE.E4M3.F32.PACK_AB_MERGE_C R32, R35, R32, RZ ;  /* 0x000000202320723e */ /* 0x000fe200048070ff */
[----:B------:R-:W-:Y:S02]  /*f950*/  HADD2.F32 R37, -RZ, R34.H0_H0 ;  /* 0x20000022ff257230 */ /* 0x000fe40000004100 */
[----:B------:R-:W-:Y:S01]  /*f960*/  FMUL.FTZ R34, R43, R5 ;  /* 0x000000052b227220 */ /* 0x000fe20000410000 */
[----:B------:R-:W-:-:S02]  /*f970*/  HADD2.F32 R7, -RZ, R7.H0_H0 ;  /* 0x20000007ff077230 */ /* 0x000fc40000004100 */
[-C--:B------:R-:W-:Y:S01]  /*f980*/  FMUL.FTZ R26, R41, R4.reuse ;  /* 0x00000004291a7220 */ /* 0x080fe20000410000 */
[----:B------:R-:W-:Y:S02]  /*f990*/  HADD2.F32 R15, -RZ, R15.H0_H0 ;  /* 0x2000000fff0f7230 */ /* 0x000fe40000004100 */
[----:B------:R-:W-:Y:S01]  /*f9a0*/  FMUL.FTZ R4, R37, R4 ;  /* 0x0000000425047220 */ /* 0x000fe20000410000 */
[----:B------:R-:W-:Y:S01]  /*f9b0*/  F2FP.SATFINITE.E4M3.F32.PACK_AB_MERGE_C R6, R33, R6, R32 ;  /* 0x000000062106723e */ /* 0x000fe20004807020 */
[-C--:B------:R-:W-:Y:S01]  /*f9c0*/  FFMA.FTZ R34, R39, R7.reuse, -R34 ;  /* 0x0000000727227223 */ /* 0x080fe20000010822 */
[----:B------:R-:W-:Y:S01]  /*f9d0*/  FFMA.FTZ R5, R43, R7, R36 ;  /* 0x000000072b057223 */ /* 0x000fe20000010024 */
[-C--:B------:R-:W-:Y:S01]  /*f9e0*/  FFMA.FTZ R7, R37, R15.reuse, -R26 ;  /* 0x0000000f25077223 */ /* 0x080fe2000001081a */
[----:B------:R-:W-:Y:S01]  /*f9f0*/  FFMA.FTZ R26, R41, R15, R4 ;  /* 0x0000000f291a7223 */ /* 0x000fe20000010004 */
[----:B------:R-:W-:Y:S02]  /*fa00*/  F2FP.SATFINITE.E4M3.F32.PACK_AB_MERGE_C R4, R31, R28, RZ ;  /* 0x0000001c1f04723e */ /* 0x000fe400048070ff */
[----:B------:R-:W-:-:S02]  /*fa10*/  F2FP.SATFINITE.E4M3.F32.PACK_AB_MERGE_C R34, R5, R34, RZ ;  /* 0x000000220522723e */ /* 0x000fc400048070ff */
[----:B------:R-:W-:Y:S02]  /*fa20*/  F2FP.SATFINITE.E4M3.F32.PACK_AB_MERGE_C R4, R20, R27, R4 ;  /* 0x0000001b1404723e */ /* 0x000fe40004807004 */
[----:B------:R-:W-:Y:S02]  /*fa30*/  F2FP.SATFINITE.E4M3.F32.PACK_AB_MERGE_C R5, R21, R30, R24 ;  /* 0x0000001e1505723e */ /* 0x000fe40004807018 */
[----:B------:R-:W-:-:S05]  /*fa40*/  F2FP.SATFINITE.E4M3.F32.PACK_AB_MERGE_C R7, R26, R7, R34 ;  /* 0x000000071a07723e */ /* 0x000fca0004807022 */
[----:B------:R1:W-:Y:S02]  /*fa50*/  STS.128 [R42+0x21400], R4 ;  /* 0x021400042a007388 */ /* 0x0003e40000000c00 */
.L_x_463:
[----:B------:R-:W-:Y:S05]  /*fa60*/  BSYNC B2 ;  /* 0x0000000000027941 */ /* 0x000fea0003800000 */
.L_x_462:
[----:B------:R-:W-:Y:S05]  /*fa70*/  @P1 BRA `(.L_x_461) ;  /* 0x0000000400681947 */ /* 0x000fea0003800000 */
[----:B-1---5:R-:W1:Y:S01]  /*fa80*/  LDS.128 R4, [R42+0x25400] ;  /* 0x025400002a047984 */ /* 0x022e620000000c00 */
        /* <DEDUP_REMOVED lines=89> */
.L_x_461:
[----:B------:R-:W-:Y:S05]  /*10020*/  BSYNC B1 ;  /* 0x0000000000017941 */ /* 0x000fea0003800000 */
.L_x_460:
[----:B-12---:R-:W-:Y:S01]  /*10030*/  VIADD R4, R23, 0x40 ;  /* 0x0000004017047836 */ /* 0x006fe20000000000 */
[----:B------:R-:W-:Y:S04]  /*10040*/  BSSY B1, `(.L_x_464) ;  /* 0x00000bf000017945 */ /* 0x000fe80003800000 */
        /* <DEDUP_REMOVED lines=98> */
.L_x_467:
[----:B------:R-:W-:Y:S05]  /*10670*/  BSYNC B2 ;  /* 0x0000000000027941 */ /* 0x000fea0003800000 */
.L_x_466:
        /* <DEDUP_REMOVED lines=91> */
.L_x_465:
[----:B------:R-:W-:Y:S05]  /*10c30*/  BSYNC B1 ;  /* 0x0000000000017941 */ /* 0x000fea0003800000 */
.L_x_464:
[----:B-12---:R-:W-:-:S05]  /*10c40*/  VIADD R4, R23, 0x60 ;  /* 0x0000006017047836 */ /* 0x006fca0000000000 */
[----:B------:R-:W-:-:S13]  /*10c50*/  ISETP.GE.AND P0, PT, R4, R0, PT ;  /* 0x000000000400720c */ /* 0x000fda0003f06270 */
[----:B------:R-:W-:Y:S05]  /*10c60*/  @P0 BRA `(.L_x_468) ;  /* 0x00000044004c0947 */ /* 0x000fea0003800000 */
        /* <DEDUP_REMOVED lines=8> */
[----:B------:R-:W-:Y:S02]  /*10cf0*/  F2FP.F16.E4M3.UNPACK_B R29, R13 ;  /* 0x0000000dff1d723e */ /* 0x000fe400020006ff */
[----:B------:R-:W-:Y:S01]  /*10d00*/  F2FP.F16.E4M3.UNPACK_B R34, R11 ;  /* 0x0000000bff22723e */ /* 0x000fe200020006ff */
[--C-:B------:R-:W-:Y:S02]  /*10d10*/  HADD2.F32 R31, -RZ, R30.reuse.H1_H1 ;  /* 0x3000001eff1f7230 */ /* 0x100fe40000004100 */
[----:B------:R-:W-:Y:S02]  /*10d20*/  HADD2.F32 R27, -RZ, R29.H1_H1 ;  /* 0x3000001dff1b7230 */ /* 0x000fe40000004100 */
[----:B------:R-:W-:-:S02]  /*10d30*/  HADD2.F32 R32, -RZ, R30.H0_H0 ;  /* 0x2000001eff207230 */ /* 0x000fc40000004100 */
[----:B------:R-:W-:Y:S01]  /*10d40*/  HADD2.F32 R30, -RZ, R29.H0_H0 ;  /* 0x2000001dff1e7230 */ /* 0x000fe20000004100 */
[----:B------:R-:W-:Y:S01]  /*10d50*/  F2FP.F16.E4M3.UNPACK_B R29, R13.H1 ;  /* 0x0000000dff1d723e */ /* 0x000fe200030006ff */
[--C-:B------:R-:W-:Y:S02]  /*10d60*/  HADD2.F32 R36, -RZ, R34.reuse.H1_H1 ;  /* 0x30000022ff247230 */ /* 0x100fe40000004100 */
[----:B0-----:R-:W-:Y:S01]  /*10d70*/  HADD2.F32 R35, -RZ, R34.H0_H0 ;  /* 0x20000022ff237230 */ /* 0x001fe20000004100 */
[----:B-1----:R-:W-:Y:S02]  /*10d80*/  F2FP.F16.E4M3.UNPACK_B R0, R4.H1 ;  /* 0x00000004ff00723e */ /* 0x002fe400030006ff */
        /* <DEDUP_REMOVED lines=12> */
[--C-:B------:R-:W-:Y:S01]  /*10e50*/  HADD2.F32 R0, -RZ, R4.reuse.H1_H1 ;  /* 0x30000004ff007230 */ /* 0x100fe20000004100 */
[----:B------:R-:W-:Y:S01]  /*10e60*/  F2FP.F16.E4M3.UNPACK_B R31, R10.H1 ;  /* 0x0000000aff1f723e */ /* 0x000fe200030006ff */
[----:B------:R-:W-:Y:S01]  /*10e70*/  HADD2.F32 R4, -RZ, R4.H0_H0 ;  /* 0x20000004ff047230 */ /* 0x000fe20000004100 */
[----:B------:R-:W-:Y:S01]  /*10e80*/  F2FP.F16.E4M3.UNPACK_B R7, R7.H1 ;  /* 0x00000007ff07723e */ /* 0x000fe200030006ff */
[----:B------:R-:W-:-:S02]  /*10e90*/  HADD2.F32 R6, -RZ, R5.H1_H1 ;  /* 0x30000005ff067230 */ /* 0x000fc40000004100 */
[-C--:B------:R-:W-:Y:S01]  /*10ea0*/  FMUL.FTZ R15, R30, R0.reuse ;  /* 0x000000001e0f7220 */ /* 0x080fe20000410000 */
[C---:B------:R-:W-:Y:S01]  /*10eb0*/  FMUL.FTZ R13, R32.reuse, R0 ;  /* 0x00000000200d7220 */ /* 0x040fe20000410000 */
[----:B------:R-:W-:Y:S02]  /*10ec0*/  HADD2.F32 R33, -RZ, R31.H1_H1 ;  /* 0x3000001fff217230 */ /* 0x000fe40000004100 */
[-C--:B------:R-:W-:Y:S01]  /*10ed0*/  FFMA.FTZ R10, R32, R4.reuse, R15 ;  /* 0x00000004200a7223 */ /* 0x080fe2000001000f */
[----:B------:R-:W-:Y:S02]  /*10ee0*/  HADD2.F32 R15, -RZ, R29.H1_H1 ;  /* 0x3000001dff0f7230 */ /* 0x000fe40000004100 */
[----:B------:R-:W-:Y:S01]  /*10ef0*/  FFMA.FTZ R13, R30, R4, -R13 ;  /* 0x000000041e0d7223 */ /* 0x000fe2000001080d */
[----:B------:R-:W-:Y:S02]  /*10f00*/  HADD2.F32 R5, -RZ, R5.H0_H0 ;  /* 0x20000005ff057230 */ /* 0x000fe40000004100 */
[----:B------:R-:W-:Y:S01]  /*10f10*/  FMUL.FTZ R4, R33, R6 ;  /* 0x0000000621047220 */ /* 0x000fe20000410000 */
[----:B------:R-:W-:-:S02]  /*10f20*/  HADD2.F32 R32, -RZ, R31.H0_H0 ;  /* 0x2000001fff207230 */ /* 0x000fc40000004100 */
[C---:B------:R-:W-:Y:S01]  /*10f30*/  FMUL.FTZ R30, R15.reuse, R6 ;  /* 0x000000060f1e7220 */ /* 0x040fe20000410000 */
[--C-:B------:R-:W-:Y:S02]  /*10f40*/  HADD2.F32 R0, -RZ, R20.reuse.H1_H1 ;  /* 0x30000014ff007230 */ /* 0x100fe40000004100 */
[-C--:B------:R-:W-:Y:S01]  /*10f50*/  FFMA.FTZ R6, R15, R5.reuse, -R4 ;  /* 0x000000050f067223 */ /* 0x080fe20000010804 */
[----:B------:R-:W-:Y:S02]  /*10f60*/  HADD2.F32 R4, -RZ, R29.H0_H0 ;  /* 0x2000001dff047230 */ /* 0x000fe40000004100 */
[----:B------:R-:W-:Y:S01]  /*10f70*/  FFMA.FTZ R31, R33, R5, R30 ;  /* 0x00000005211f7223 */ /* 0x000fe2000001001e */
[----:B------:R-:W-:Y:S02]  /*10f80*/  HADD2.F32 R20, -RZ, R20.H0_H0 ;  /* 0x20000014ff147230 */ /* 0x000fe40000004100 */
[----:B------:R-:W-:Y:S01]  /*10f90*/  FMUL.FTZ R15, R32, R0 ;  /* 0x00000000200f7220 */ /* 0x000fe20000410000 */
[----:B------:R-:W-:Y:S01]  /*10fa0*/  F2FP.F16.E4M3.UNPACK_B R30, R14 ;  /* 0x0000000eff1e723e */ /* 0x000fe200020006ff */
[----:B------:R-:W-:Y:S01]  /*10fb0*/  FMUL.FTZ R29, R4, R0 ;  /* 0x00000000041d7220 */ /* 0x000fe20000410000 */
[----:B------:R-:W-:-:S02]  /*10fc0*/  HADD2.F32 R0, -RZ, R21.H1_H1 ;  /* 0x30000015ff007230 */ /* 0x000fc40000004100 */
[-C--:B------:R-:W-:Y:S01]  /*10fd0*/  FFMA.FTZ R5, R4, R20.reuse, -R15 ;  /* 0x0000001404057223 */ /* 0x080fe2000001080f */
[----:B------:R-:W-:Y:S02]  /*10fe0*/  HADD2.F32 R4, -RZ, R24.H1_H1 ;  /* 0x30000018ff047230 */ /* 0x000fe40000004100 */
[----:B------:R-:W-:Y:S01]  /*10ff0*/  FFMA.FTZ R20, R32, R20, R29 ;  /* 0x0000001420147223 */ /* 0x000fe2000001001d */
[----:B------:R-:W-:Y:S01]  /*11000*/  HADD2.F32 R32, -RZ, R30.H1_H1 ;  /* 0x3000001eff207230 */ /* 0x000fe20000004100 */
[----:B------:R-:W-:Y:S01]  /*11010*/  F2FP.SATFINITE.E4M3.F32.PACK_AB_MERGE_C R6, R31, R6, RZ ;  /* 0x000000061f06723e */ /* 0x000fe200048070ff */
[----:B------:R-:W-:Y:S02]  /*11020*/  HADD2.F32 R24, -RZ, R24.H0_H0 ;  /* 0x20000018ff187230 */ /* 0x000fe40000004100 */
[-C--:B------:R-:W-:Y:S01]  /*11030*/  FMUL.FTZ R15, R36, R4.reuse ;  /* 0x00000004240f7220 */ /* 0x080fe20000410000 */
[----:B------:R-:W-:Y:S02]  /*11040*/  HADD2.F32 R33, -RZ, R30.H0_H0 ;  /* 0x2000001eff217230 */ /* 0x000fe40000004100 */
[----:B------:R-:W-:Y:S01]  /*11050*/  FMUL.FTZ R29, R32, R4 ;  /* 0x00000004201d7220 */ /* 0x000fe20000410000 */
[----:B------:R-:W-:-:S02]  /*11060*/  HADD2.F32 R21, -RZ, R21.H0_H0 ;  /* 0x20000015ff157230 */ /* 0x000fc40000004100 */
[----:B------:R-:W-:Y:S01]  /*11070*/  FFMA.FTZ R15, R32, R24, -R15 ;  /* 0x00000018200f7223 */ /* 0x000fe2000001080f */
[----:B------:R-:W-:Y:S01]  /*11080*/  FMUL.FTZ R4, R35, R0 ;  /* 0x0000000023047220 */ /* 0x000fe20000410000 */
[----:B------:R-:W-:Y:S01]  /*11090*/  FFMA.FTZ R24, R36, R24, R29 ;  /* 0x0000001824187223 */ /* 0x000fe2000001001d */
[C---:B------:R-:W-:Y:S01]  /*110a0*/  FMUL.FTZ R0, R33.reuse, R0 ;  /* 0x0000000021007220 */ /* 0x040fe20000410000 */
[----:B------:R-:W-:Y:S01]  /*110b0*/  F2FP.F16.E4M3.UNPACK_B R29, R11.H1 ;  /* 0x0000000bff1d723e */ /* 0x000fe200030006ff */
[-C--:B------:R-:W-:Y:S01]  /*110c0*/  FFMA.FTZ R11, R33, R21.reuse, -R4 ;  /* 0x00000015210b7223 */ /* 0x080fe20000010804 */
[----:B------:R-:W-:Y:S01]  /*110d0*/  F2FP.F16.E4M3.UNPACK_B R30, R14.H1 ;  /* 0x0000000eff1e723e */ /* 0x000fe200030006ff */
[----:B------:R-:W-:Y:S01]  /*110e0*/  FFMA.FTZ R14, R35, R21, R0 ;  /* 0x00000015230e7223 */ /* 0x000fe20000010000 */
[----:B------:R-:W-:Y:S01]  /*110f0*/  HADD2.F32 R4, -RZ, R7.H1_H1 ;  /* 0x30000007ff047230 */ /* 0x000fe20000004100 */
[----:B------:R-:W-:Y:S01]  /*11100*/  F2FP.SATFINITE.E4M3.F32.PACK_AB_MERGE_C R15, R24, R15, RZ ;  /* 0x0000000f180f723e */ /* 0x000fe200048070ff */
[----:B------:R-:W-:Y:S01]  /*11110*/  HADD2.F32 R35, -RZ, R29.H1_H1 ;  /* 0x3000001dff237230 */ /* 0x000fe20000004100 */
[----:B------:R-:W-:Y:S01]  /*11120*/  F2FP.SATFINITE.E4M3.F32.PACK_AB_MERGE_C R5, R20, R5, R6 ;  /* 0x000000051405723e */ /* 0x000fe20004807006 */
[--C-:B------:R-:W-:Y:S01]  /*11130*/  HADD2.F32 R33, -RZ, R30.reuse.H1_H1 ;  /* 0x3000001eff217230 */ /* 0x100fe20000004100 */
[----:B------:R-:W-:Y:S01]  /*11140*/  F2FP.SATFINITE.E4M3.F32.PACK_AB_MERGE_C R6, R14, R11, R15 ;  /* 0x0000000b0e06723e */ /* 0x000fe2000480700f */
[----:B------:R-:W-:-:S02]  /*11150*/  HADD2.F32 R32, -RZ, R30.H0_H0 ;  /* 0x2000001eff207230 */ /* 0x000fc40000004100 */
[-C--:B------:R-:W-:Y:S01]  /*11160*/  FMUL.FTZ R30, R35, R4.reuse ;  /* 0x00000004231e7220 */ /* 0x080fe20000410000 */
[----:B------:R-:W-:Y:S02]  /*11170*/  HADD2.F32 R34, -RZ, R29.H0_H0 ;  /* 0x2000001dff227230 */ /* 0x000fe40000004100 */
[C---:B------:R-:W-:Y:S01]  /*11180*/  FMUL.FTZ R4, R33.reuse, R4 ;  /* 0x0000000421047220 */ /* 0x040fe20000410000 */
[--C-:B------:R-:W-:Y:S02]  /*11190*/  HADD2.F32 R0, -RZ, R26.reuse.H1_H1 ;  /* 0x3000001aff007230 */ /* 0x100fe40000004100 */
[----:B------:R-:W-:Y:S02]  /*111a0*/  HADD2.F32 R7, -RZ, R7.H0_H0 ;  /* 0x20000007ff077230 */ /* 0x000fe40000004100 */
[----:B------:R-:W-:Y:S02]  /*111b0*/  HADD2.F32 R26, -RZ, R26.H0_H0 ;  /* 0x2000001aff1a7230 */ /* 0x000fe40000004100 */
[-C--:B------:R-:W-:Y:S01]  /*111c0*/  FMUL.FTZ R21, R34, R0.reuse ;  /* 0x0000000022157220 */ /* 0x080fe20000410000 */
[C---:B------:R-:W-:Y:S01]  /*111d0*/  FMUL.FTZ R29, R32.reuse, R0 ;  /* 0x00000000201d7220 */ /* 0x040fe20000410000 */
[-C--:B------:R-:W-:Y:S01]  /*111e0*/  FFMA.FTZ R30, R33, R7.reuse, -R30 ;  /* 0x00000007211e7223 */ /* 0x080fe2000001081e */
[----:B------:R-:W-:Y:S01]  /*111f0*/  FFMA.FTZ R33, R35, R7, R4 ;  /* 0x0000000723217223 */ /* 0x000fe20000010004 */
[-C--:B------:R-:W-:Y:S01]  /*11200*/  FFMA.FTZ R7, R32, R26.reuse, -R21 ;  /* 0x0000001a20077223 */ /* 0x080fe20000010815 */
[----:B------:R-:W-:Y:S01]  /*11210*/  FFMA.FTZ R26, R34, R26, R29 ;  /* 0x0000001a221a7223 */ /* 0x000fe2000001001d */
[----:B------:R-:W-:-:S02]  /*11220*/  F2FP.SATFINITE.E4M3.F32.PACK_AB_MERGE_C R4, R28, R27, RZ ;  /* 0x0000001b1c04723e */ /* 0x000fc400048070ff */
[----:B------:R-:W-:Y:S02]  /*11230*/  F2FP.SATFINITE.E4M3.F32.PACK_AB_MERGE_C R30, R33, R30, RZ ;  /* 0x0000001e211e723e */ /* 0x000fe400048070ff */
[----:B------:R-:W-:Y:S02]  /*11240*/  F2FP.SATFINITE.E4M3.F32.PACK_AB_MERGE_C R4, R10, R13, R4 ;  /* 0x0000000d0a04723e */ /* 0x000fe40004807004 */
[----:B------:R-:W-:-:S05]  /*11250*/  F2FP.SATFINITE.E4M3.F32.PACK_AB_MERGE_C R7, R26, R7, R30 ;  /* 0x000000071a07723e */ /* 0x000fca000480701e */
[----:B------:R1:W-:Y:S02]  /*11260*/  STS.128 [R37+0x23400], R4 ;  /* 0x0234000425007388 */ /* 0x0003e40000000c00 */
.L_x_470:
[----:B------:R-:W-:Y:S05]  /*11270*/  BSYNC B1 ;  /* 0x0000000000017941 */ /* 0x000fea0003800000 */
.L_x_469:
[----:B------:R-:W-:Y:S05]  /*11280*/  @P1 BRA `(.L_x_468) ;  /* 0x0000003c00c41947 */ /* 0x000fea0003800000 */
[----:B-1---5:R-:W1:Y:S01]  /*11290*/  LDS.128 R4, [R37+0x27400] ;  /* 0x0274000025047984 */ /* 0x022e620000000c00 */
[----:B------:R-:W-:Y:S02]  /*112a0*/  F2FP.F16.E4M3.UNPACK_B R24, R3 ;  /* 0x00000003ff18723e */ /* 0x000fe400020006ff */
[----:B------:R-:W-:-:S03]  /*112b0*/  F2FP.F16.E4M3.UNPACK_B R26, R8 ;  /* 0x00000008ff1a723e */ /* 0x000fc600020006ff */
[----:B------:R-:W-:Y:S02]  /*112c0*/  HADD2.F32 R20, -RZ, R24.H1_H1 ;  /* 0x30000018ff147230 */ /* 0x000fe40000004100 */
[----:B------:R-:W-:Y:S02]  /*112d0*/  HADD2.F32 R28, -RZ, R26.H1_H1 ;  /* 0x3000001aff1c7230 */ /* 0x000fe40000004100 */
[----:B------:R-:W-:Y:S01]  /*112e0*/  HADD2.F32 R24, -RZ, R24.H0_H0 ;  /* 0x20000018ff187230 */ /* 0x000fe20000004100 */
[-C--:B-1----:R-:W-:Y:S02]  /*112f0*/  F2FP.F16.E4M3.UNPACK_B R0, R4.reuse.H1 ;  /* 0x00000004ff00723e */ /* 0x082fe400030006ff */
[----:B------:R-:W-:Y:S02]  /*11300*/  F2FP.F16.E4M3.UNPACK_B R4, R4 ;  /* 0x00000004ff04723e */ /* 0x000fe400020006ff */
[-C--:B------:R-:W-:Y:S01]  /*11310*/  F2FP.F16.E4M3.UNPACK_B R11, R5.reuse ;  /* 0x00000005ff0b723e */ /* 0x080fe200020006ff */
[--C-:B------:R-:W-:Y:S01]  /*11320*/  HADD2.F32 R10, -RZ, R0.reuse.H0_H0 ;  /* 0x20000000ff0a7230 */ /* 0x100fe20000004100 */
[----:B------:R-:W-:Y:S01]  /*11330*/  F2FP.F16.E4M3.UNPACK_B R5, R5.H1 ;  /* 0x00000005ff05723e */ /* 0x000fe200030006ff */
[----:B------:R-:W-:Y:S01]  /*11340*/  HADD2.F32 R0, -RZ, R0.H1_H1 ;  /* 0x30000000ff007230 */ /* 0x000fe20000004100 */
[----:B------:R-:W-:-:S02]  /*11350*/  F2FP.F16.E4M3.UNPACK_B R13, R6 ;  /* 0x00000006ff0d723e */ /* 0x000fc400020006ff */
[----:B------:R-:W-:Y:S02]  /*11360*/  F2FP.F16.E4M3.UNPACK_B R6, R6.H1 ;  /* 0x00000006ff06723e */ /* 0x000fe400030006ff */
[-C--:B------:R-:W-:Y:S01]  /*11370*/  FMUL.FTZ R21, R20, R0.reuse ;  /* 0x0000000014157220 */ /* 0x080fe20000410000 */
[C---:B------:R-:W-:Y:S01]  /*11380*/  FMUL.FTZ R15, R28.reuse, R0 ;  /* 0x000000001c0f7220 */ /* 0x040fe20000410000 */
[----:B------:R-:W-:Y:S01]  /*11390*/  HADD2.F32 R0, -RZ, R4.H1_H1 ;  /* 0x30000004ff007230 */ /* 0x000fe20000004100 */
[----:B------:R-:W-:Y:S01]  /*113a0*/  F2FP.F16.E4M3.UNPACK_B R14, R7 ;  /* 0x00000007ff0e723e */ /* 0x000fe200020006ff */
[-C--:B------:R-:W-:Y:S01]  /*113b0*/  FFMA.FTZ R27, R28, R10.reuse, R21 ;  /* 0x0000000a1c1b7223 */ /* 0x080fe20000010015 */
[----:B------:R-:W-:Y:S02]  /*113c0*/  HADD2.F32 R28, -RZ, R26.H0_H0 ;  /* 0x2000001aff1c7230 */ /* 0x000fe40000004100 */
[----:B------:R-:W-:Y:S01]  /*113d0*/  FFMA.FTZ R20, R20, R10, -R15 ;  /* 0x0000000a14147223 */ /* 0x000fe2000001080f */
[----:B------:R-:W-:Y:S01]  /*113e0*/  F2FP.F16.E4M3.UNPACK_B R10, R8.H1 ;  /* 0x00000008ff0a723e */ /* 0x000fe200030006ff */
[----:B------:R-:W-:Y:S01]  /*113f0*/  HADD2.F32 R4, -RZ, R4.H0_H0 ;  /* 0x20000004ff047230 */ /* 0x000fe20000004100 */
[----:B------:R-:W-:Y:S01]  /*11400*/  F2FP.F16.E4M3.UNPACK_B R26, R3.H1 ;  /* 0x00000003ff1a723e */ /* 0x000fe200030006ff */
[-C--:B------:R-:W-:Y:S01]  /*11410*/  FMUL.FTZ R15, R28, R0.reuse ;  /* 0x000000001c0f7220 */ /* 0x080fe20000410000 */
[----:B------:R-:W-:Y:S01]  /*11420*/  FMUL.FTZ R21, R24, R0 ;  /* 0x0000000018157220 */ /* 0x000fe20000410000 */
[----:B------:R-:W-:Y:S01]  /*11430*/  HADD2.F32 R31, -RZ, R10.H1_H1 ;  /* 0x3000000aff1f7230 */ /* 0x000fe20000004100 */
[----:B------:R-:W-:Y:S01]  /*11440*/  F2FP.F16.E4M3.UNPACK_B R7, R7.H1 ;  /* 0x00000007ff07723e */ /* 0x000fe200030006ff */
[----:B------:R-:W-:-:S02]  /*11450*/  HADD2.F32 R3, -RZ, R5.H1_H1 ;  /* 0x30000005ff037230 */ /* 0x000fc40000004100 */
[-C--:B------:R-:W-:Y:S01]  /*11460*/  FFMA.FTZ R15, R24, R4.reuse, -R15 ;  /* 0x00000004180f7223 */ /* 0x080fe2000001080f */
[----:B------:R-:W-:Y:S01]  /*11470*/  FFMA.FTZ R4, R28, R4, R21 ;  /* 0x000000041c047223 */ /* 0x000fe20000010015 */
[----:B------:R-:W-:Y:S01]  /*11480*/  HADD2.F32 R21, -RZ, R26.H1_H1 ;  /* 0x3000001aff157230 */ /* 0x000fe20000004100 */
[----:B------:R-:W-:Y:S01]  /*11490*/  F2FP.F16.E4M3.UNPACK_B R28, R9 ;  /* 0x00000009ff1c723e */ /* 0x000fe200020006ff */
[----:B------:R-:W-:Y:S02]  /*114a0*/  HADD2.F32 R5, -RZ, R5.H0_H0 ;  /* 0x20000005ff057230 */ /* 0x000fe40000004100 */
[-C--:B------:R-:W-:Y:S01]  /*114b0*/  FMUL.FTZ R8, R31, R3.reuse ;  /* 0x000000031f087220 */ /* 0x080fe20000410000 */
[----:B------:R-:W-:Y:S02]  /*114c0*/  HADD2.F32 R29, -RZ, R10.H0_H0 ;  /* 0x2000000aff1d7230 */ /* 0x000fe40000004100 */
[----:B------:R-:W-:Y:S01]  /*114d0*/  FMUL.FTZ R24, R21, R3 ;  /* 0x0000000315187220 */ /* 0x000fe20000410000 */
[----:B------:R-:W-:-:S02]  /*114e0*/  HADD2.F32 R0, -RZ, R11.H1_H1 ;  /* 0x3000000bff007230 */ /* 0x000fc40000004100 */
[-C--:B------:R-:W-:Y:S01]  /*114f0*/  FFMA.FTZ R10, R21, R5.reuse, -R8 ;  /* 0x00000005150a7223 */ /* 0x080fe20000010808 */
[----:B------:R-:W-:Y:S02]  /*11500*/  HADD2.F32 R3, -RZ, R26.H0_H0 ;  /* 0x2000001aff037230 */ /* 0x000fe40000004100 */
[----:B------:R-:W-:Y:S01]  /*11510*/  FFMA.FTZ R21, R31, R5, R24 ;  /* 0x000000051f157223 */ /* 0x000fe20000010018 */
[----:B------:R-:W-:Y:S02]  /*11520*/  HADD2.F32 R11, -RZ, R11.H0_H0 ;  /* 0x2000000bff0b7230 */ /* 0x000fe40000004100 */
[----:B------:R-:W-:Y:S01]  /*11530*/  FMUL.FTZ R8, R29, R0 ;  /* 0x000000001d087220 */ /* 0x000fe20000410000 */
[----:B------:R-:W-:Y:S01]  /*11540*/  F2FP.F16.E4M3.UNPACK_B R24, R12 ;  /* 0x0000000cff18723e */ /* 0x000fe200020006ff */
[C---:B------:R-:W-:Y:S01]  /*11550*/  FMUL.FTZ R0, R3.reuse, R0 ;  /* 0x0000000003007220 */ /* 0x040fe20000410000 */
[----:B------:R-:W-:Y:S02]  /*11560*/  HADD2.F32 R30, -RZ, R28.H1_H1 ;  /* 0x3000001cff1e7230 */ /* 0x000fe40000004100 */
[----:B------:R-:W-:Y:S01]  /*11570*/  FFMA.FTZ R5, R3, R11, -R8 ;  /* 0x0000000b03057223 */ /* 0x000fe20000010808 */
[----:B------:R-:W-:-:S02]  /*11580*/  HADD2.F32 R3, -RZ, R6.H1_H1 ;  /* 0x30000006ff037230 */ /* 0x000fc40000004100 */
[----:B------:R-:W-:Y:S01]  /*11590*/  FFMA.FTZ R8, R29, R11, R0 ;  /* 0x0000000b1d087223 */ /* 0x000fe20000010000 */
[----:B------:R-:W-:Y:S01]  /*115a0*/  HADD2.F32 R26, -RZ, R24.H1_H1 ;  /* 0x30000018ff1a7230 */ /* 0x000fe20000004100 */
[----:B------:R-:W-:Y:S01]  /*115b0*/  F2FP.F16.E4M3.UNPACK_B R9, R9.H1 ;  /* 0x00000009ff09723e */ /* 0x000fe200030006ff */
[----:B------:R-:W-:Y:S02]  /*115c0*/  HADD2.F32 R6, -RZ, R6.H0_H0 ;  /* 0x20000006ff067230 */ /* 0x000fe40000004100 */
[-C--:B------:R-:W-:Y:S01]  /*115d0*/  FMUL.FTZ R11, R30, R3.reuse ;  /* 0x000000031e0b7220 */ /* 0x080fe20000410000 */
[----:B------:R-:W-:Y:S02]  /*115e0*/  HADD2.F32 R31, -RZ, R28.H0_H0 ;  /* 0x2000001cff1f7230 */ /* 0x000fe40000004100 */
[C---:B------:R-:W-:Y:S01]  /*115f0*/  FMUL.FTZ R3, R26.reuse, R3 ;  /* 0x000000031a037220 */ /* 0x040fe20000410000 */
[--C-:B------:R-:W-:Y:S02]  /*11600*/  HADD2.F32 R0, -RZ, R13.reuse.H1_H1 ;  /* 0x3000000dff007230 */ /* 0x100fe40000004100 */
[----:B------:R-:W-:Y:S01]  /*11610*/  FFMA.FTZ R11, R26, R6, -R11 ;  /* 0x000000061a0b7223 */ /* 0x000fe2000001080b */
[----:B------:R-:W-:Y:S01]  /*11620*/  HADD2.F32 R29, -RZ, R24.H0_H0 ;  /* 0x20000018ff1d7230 */ /* 0x000fe20000004100 */
[----:B------:R-:W-:Y:S01]  /*11630*/  F2FP.F16.E4M3.UNPACK_B R26, R12.H1 ;  /* 0x0000000cff1a723e */ /* 0x000fe200030006ff */
[----:B------:R-:W-:-:S02]  /*11640*/  HADD2.F32 R13, -RZ, R13.H0_H0 ;  /* 0x2000000dff0d7230 */ /* 0x000fc40000004100 */
[----:B------:R-:W-:Y:S01]  /*11650*/  FMUL.FTZ R12, R31, R0 ;  /* 0x000000001f0c7220 */ /* 0x000fe20000410000 */
[----:B------:R-:W-:Y:S01]  /*11660*/  FFMA.FTZ R24, R30, R6, R3 ;  /* 0x000000061e187223 */ /* 0x000fe20000010003 */
[C---:B------:R-:W-:Y:S01]  /*11670*/  FMUL.FTZ R0, R29.reuse, R0 ;  /* 0x000000001d007220 */ /* 0x040fe20000410000 */
[----:B------:R-:W-:Y:S02]  /*11680*/  HADD2.F32 R3, -RZ, R7.H1_H1 ;  /* 0x30000007ff037230 */ /* 0x000fe40000004100 */
[-C--:B------:R-:W-:Y:S01]  /*11690*/  FFMA.FTZ R6, R29, R13.reuse, -R12 ;  /* 0x0000000d1d067223 */ /* 0x080fe2000001080c */
[----:B------:R-:W-:Y:S02]  /*116a0*/  HADD2.F32 R29, -RZ, R26.H1_H1 ;  /* 0x3000001aff1d7230 */ /* 0x000fe40000004100 */
[----:B------:R-:W-:Y:S01]  /*116b0*/  FFMA.FTZ R13, R31, R13, R0 ;  /* 0x0000000d1f0d7223 */ /* 0x000fe20000010000 */
[--C-:B------:R-:W-:Y:S01]  /*116c0*/  HADD2.F32 R31, -RZ, R9.reuse.H1_H1 ;  /* 0x30000009ff1f7230 */ /* 0x100fe20000004100 */
[----:B------:R-:W-:Y:S01]  /*116d0*/  F2FP.SATFINITE.E4M3.F32.PACK_AB_MERGE_C R20, R27, R20, RZ ;  /* 0x000000141b14723e */ /* 0x000fe200048070ff */
[----:B------:R-:W-:Y:S01]  /*116e0*/  HADD2.F32 R30, -RZ, R9.H0_H0 ;  /* 0x20000009ff1e7230 */ /* 0x000fe20000004100 */
[----:B------:R-:W-:Y:S01]  /*116f0*/  F2FP.SATFINITE.E4M3.F32.PACK_AB_MERGE_C R10, R21, R10, RZ ;  /* 0x0000000a150a723e */ /* 0x000fe200048070ff */
[----:B------:R-:W-:-:S02]  /*11700*/  HADD2.F32 R0, -RZ, R14.H1_H1 ;  /* 0x3000000eff007230 */ /* 0x000fc40000004100 */
[----:B------:R-:W-:Y:S01]  /*11710*/  FMUL.FTZ R12, R31, R3 ;  /* 0x000000031f0c7220 */ /* 0x000fe20000410000 */
[----:B------:R-:W-:Y:S01]  /*11720*/  HADD2.F32 R7, -RZ, R7.H0_H0 ;  /* 0x20000007ff077230 */ /* 0x000fe20000004100 */
[----:B------:R-:W-:Y:S01]  /*11730*/  F2FP.SATFINITE.E4M3.F32.PACK_AB_MERGE_C R11, R24, R11, RZ ;  /* 0x0000000b180b723e */ /* 0x000fe200048070ff */
[----:B------:R-:W-:Y:S02]  /*11740*/  HADD2.F32 R28, -RZ, R26.H0_H0 ;  /* 0x2000001aff1c7230 */ /* 0x000fe40000004100 */
[C---:B------:R-:W-:Y:S01]  /*11750*/  FMUL.FTZ R26, R29.reuse, R3 ;  /* 0x000000031d1a7220 */ /* 0x040fe20000410000 */
[----:B------:R-:W-:Y:S02]  /*11760*/  HADD2.F32 R14, -RZ, R14.H0_H0 ;  /* 0x2000000eff0e7230 */ /* 0x000fe40000004100 */
[-C--:B------:R-:W-:Y:S01]  /*11770*/  FMUL.FTZ R3, R30, R0.reuse ;  /* 0x000000001e037220 */ /* 0x080fe20000410000 */
[-C--:B------:R-:W-:Y:S01]  /*11780*/  FFMA.FTZ R12, R29, R7.reuse, -R12 ;  /* 0x000000071d0c7223 */ /* 0x080fe2000001080c */
[C---:B------:R-:W-:Y:S01]  /*11790*/  FMUL.FTZ R9, R28.reuse, R0 ;  /* 0x000000001c097220 */ /* 0x040fe20000410000 */
[----:B------:R-:W-:Y:S01]  /*117a0*/  FFMA.FTZ R7, R31, R7, R26 ;  /* 0x000000071f077223 */ /* 0x000fe2000001001a */
[-C--:B------:R-:W-:Y:S01]  /*117b0*/  FFMA.FTZ R3, R28, R14.reuse, -R3 ;  /* 0x0000000e1c037223 */ /* 0x080fe20000010803 */
[----:B------:R-:W-:Y:S01]  /*117c0*/  F2FP.SATFINITE.E4M3.F32.PACK_AB_MERGE_C R4, R4, R15, R20 ;  /* 0x0000000f0404723e */ /* 0x000fe20004807014 */
[----:B------:R-:W-:Y:S01]  /*117d0*/  FFMA.FTZ R14, R30, R14, R9 ;  /* 0x0000000e1e0e7223 */ /* 0x000fe20000010009 */
[----:B------:R-:W-:-:S02]  /*117e0*/  F2FP.SATFINITE.E4M3.F32.PACK_AB_MERGE_C R5, R8, R5, R10 ;  /* 0x000000050805723e */ /* 0x000fc4000480700a */
[----:B------:R-:W-:Y:S02]  /*117f0*/  F2FP.SATFINITE.E4M3.F32.PACK_AB_MERGE_C R7, R7, R12, RZ ;  /* 0x0000000c0707723e */ /* 0x000fe400048070ff */
[----:B------:R-:W-:Y:S02]  /*11800*/  F2FP.SATFINITE.E4M3.F32.PACK_AB_MERGE_C R6, R13, R6, R11 ;  /* 0x000000060d06723e */ /* 0x000fe4000480700b */
[----:B------:R-:W-:-:S05]  /*11810*/  F2FP.SATFINITE.E4M3.F32.PACK_AB_MERGE_C R7, R14, R3, R7 ;  /* 0x000000030e07723e */ /* 0x000fca0004807007 */
[----:B------:R1:W-:Y:S01]  /*11820*/  STS.128 [R37+0x27400], R4 ;  /* 0x0274000425007388 */ /* 0x0003e20000000c00 */
[----:B------:R-:W-:Y:S05]  /*11830*/  BRA `(.L_x_468) ;  /* 0x0000003800587947 */ /* 0x000fea0003800000 */
.L_x_450:
[----:B------:R-:W-:-:S03]  /*11840*/  UMOV UR4, 0xffffffff ;  /* 0xffffffff00047882 */ /* 0x000fc60000000000 */
[----:B------:R-:W-:Y:S05]  /*11850*/  BRA.DIV UR4, `(.L_x_471) ;  /* 0x000001aa04247947 */ /* 0x000fea000b800000 */
[----:B------:R0:W1:Y:S04]  /*11860*/  SHFL.IDX PT, R27, R26, RZ, 0x181f ;  /* 0x00181fff1a1b7589 */ /* 0x00006800000e0000 */
[----:B------:R0:W2:Y:S04]  /*11870*/  SHFL.IDX PT, R14, R30, RZ, 0x181f ;  /* 0x00181fff1e0e7589 */ /* 0x0000a800000e0000 */
[----:B------:R0:W3:Y:S04]  /*11880*/  SHFL.IDX PT, R3, R24, RZ, 0x181f ;  /* 0x00181fff18037589 */ /* 0x0000e800000e0000 */
[----:B------:R0:W4:Y:S02]  /*11890*/  SHFL.IDX PT, R21, R33, RZ, 0x181f ;  /* 0x00181fff21157589 */ /* 0x00012400000e0000 */
.L_x_690:
[----:B------:R-:W-:Y:S01]  /*118a0*/  ULDC UR4, c[0x0][0x448] ;  /* 0x0001120000047ab9 */ /* 0x000fe20000000800 */
[----:B------:R-:W-:Y:S01]  /*118b0*/  BSSY B1, `(.L_x_472) ;  /* 0x0000012000017945 */ /* 0x000fe20003800000 */
[----:B0-----:R-:W-:Y:S01]  /*118c0*/  IMAD R26, R119, UR4, RZ ;  /* 0x00000004771a7c24 */ /* 0x001fe2000f8e02ff */
[----:B------:R-:W-:Y:S02]  /*118d0*/  CS2R R4, SRZ ;  /* 0x0000000000047805 */ /* 0x000fe4000001ff00 */
[----:B------:R-:W-:Y:S02]  /*118e0*/  CS2R R6, SRZ ;  /* 0x0000000000067805 */ /* 0x000fe4000001ff00 */
[----:B------:R-:W-:Y:S02]  /*118f0*/  CS2R R8, SRZ ;  /* 0x0000000000087805 */ /* 0x000fe4000001ff00 */
[----:B------:R-:W-:Y:S02]  /*11900*/  CS2R R10, SRZ ;  /* 0x00000000000a7805 */ /* 0x000fe4000001ff00 */
[----:B------:R-:W-:-:S13]  /*11910*/  ISETP.GE.AND P0, PT, R0, R26, PT ;  /* 0x0000001a0000720c */ /* 0x000fda0003f06270 */
[----:B------:R-:W-:Y:S05]  /*11920*/  @P0 BRA `(.L_x_473) ;  /* 0x0000000000280947 */ /* 0x000fea0003800000 */
[----:B------:R-:W-:Y:S01]  /*11930*/  ULDC UR4, c[0x0][0x3f4] ;  /* 0x0000fd0000047ab9 */ /* 0x000fe20000000800 */
[C---:B-1----:R-:W-:Y:S02]  /*11940*/  IADD3 R12, P0, R16.reuse, R27, RZ ;  /* 0x0000001b100c7210 */ /* 0x042fe40007f1e0ff */
[----:B------:R-:W-:Y:S02]  /*11950*/  CS2R R4, SRZ ;  /* 0x0000000000047805 */ /* 0x000fe4000001ff00 */
[C---:B------:R-:W-:Y:S02]  /*11960*/  ISETP.GE.AND P2, PT, R16.reuse, UR4, PT ;  /* 0x0000000410007c0c */ /* 0x040fe4000bf46270 */
[----:B--2---:R-:W-:Y:S01]  /*11970*/  IADD3 R14, P1, R16, R14, RZ ;  /* 0x0000000e100e7210 */ /* 0x004fe20007f3e0ff */
[----:B---3--:R-:W-:-:S04]  /*11980*/  IMAD.X R13, R3, 0x1, R17, P0 ;  /* 0x00000001030d7824 */ /* 0x008fc800000e0611 */
[----:B----4-:R-:W-:-:S06]  /*11990*/  IMAD.X R15, R21, 0x1, R17, P1 ;  /* 0x00000001150f7824 */ /* 0x010fcc00008e0611 */
[----:B------:R-:W-:Y:S05]  /*119a0*/  @P2 BRA `(.L_x_473) ;  /* 0x0000000000082947 */ /* 0x000fea0003800000 */
[----:B------:R0:W5:Y:S04]  /*119b0*/  LD.E.128 R4, desc[UR42][R12.64] ;  /* 0x0000002a0c047980 */ /* 0x000168000c101d00 */
[----:B------:R0:W5:Y:S02]  /*119c0*/  LD.E.128 R8, desc[UR42][R14.64] ;  /* 0x0000002a0e087980 */ /* 0x000164000c101d00 */
.L_x_473:
[----:B------:R-:W-:Y:S05]  /*119d0*/  BSYNC B1 ;  /* 0x0000000000017941 */ /* 0x000fea0003800000 */
.L_x_472:
[----:B------:R-:W-:Y:S01]  /*119e0*/  ULEA.HI UR4, UR39, UR39, URZ, 0x1 ;  /* 0x0000002727047291 */ /* 0x000fe2000f8f083f */
[----:B-----5:R-:W-:Y:S01]  /*119f0*/  SHF.R.U32.HI R0, RZ, 0x8, R4 ;  /* 0x00000008ff007819 */ /* 0x020fe20000011604 */
[----:B-1----:R-:W1:Y:S01]  /*11a00*/  LDC R27, c[0x0][0x3f4] ;  /* 0x0000fd00ff1b7b82 */ /* 0x002e620000000800 */
[----:B0-----:R-:W-:Y:S01]  /*11a10*/  SHF.R.U32.HI R15, RZ, 0x8, R5 ;  /* 0x00000008ff0f7819 */ /* 0x001fe20000011605 */
[----:B------:R-:W-:Y:S01]  /*11a20*/  ULOP3.LUT UR4, UR4, 0xfffffffe, URZ, 0xc0, !UPT ;  /* 0xfffffffe04047892 */ /* 0x000fe2000f8ec03f */
[----:B---3--:R-:W-:Y:S01]  /*11a30*/  LOP3.LUT R3, R4, 0xff, RZ, 0xc0, !PT ;  /* 0x000000ff04037812 */ /* 0x008fe200078ec0ff */
[----:B------:R-:W-:Y:S01]  /*11a40*/  IMAD R26, R29, -0x80, R26 ;  /* 0xffffff801d1a7824 */ /* 0x000fe200078e021a */
[----:B------:R-:W-:Y:S01]  /*11a50*/  LOP3.LUT R0, R0, 0xff, RZ, 0xc0, !PT ;  /* 0x000000ff00007812 */ /* 0x000fe200078ec0ff */
[----:B------:R-:W-:Y:S01]  /*11a60*/  UIADD3 UR4, UR39, -UR4, URZ ;  /* 0x8000000427047290 */ /* 0x000fe2000fffe03f */
[----:B------:R-:W-:Y:S01]  /*11a70*/  LOP3.LUT R12, R5, 0xff, RZ, 0xc0, !PT ;  /* 0x000000ff050c7812 */ /* 0x000fe200078ec0ff */
[----:B------:R-:W-:Y:S01]  /*11a80*/  VIADD R34, R23, 0x40 ;  /* 0x0000004017227836 */ /* 0x000fe20000000000 */
[----:B------:R-:W-:Y:S01]  /*11a90*/  LOP3.LUT R15, R15, 0xff, RZ, 0xc0, !PT ;  /* 0x000000ff0f0f7812 */ /* 0x000fe200078ec0ff */
[----:B------:R-:W-:Y:S01]  /*11aa0*/  VIADD R30, R23, 0x60 ;  /* 0x00000060171e7836 */ /* 0x000fe20000000000 */
[----:B------:R-:W-:Y:S01]  /*11ab0*/  PRMT R13, R0, 0x7604, R3 ;  /* 0x00007604000d7816 */ /* 0x000fe20000000003 */
[----:B------:R-:W-:Y:S01]  /*11ac0*/  BSSY B1, `(.L_x_474) ;  /* 0x000003d000017945 */ /* 0x000fe20003800000 */
[----:B------:R-:W-:-:S02]  /*11ad0*/  MOV R37, UR4 ;  /* 0x0000000400257c02 */ /* 0x000fc40008000f00 */
[----:B------:R-:W-:Y:S02]  /*11ae0*/  SHF.R.U32.HI R0, RZ, 0x8, R6 ;  /* 0x00000008ff007819 */ /* 0x000fe40000011606 */
[----:B------:R-:W-:Y:S02]  /*11af0*/  SHF.L.U32 R37, R37, 0x1f, RZ ;  /* 0x0000001f25257819 */ /* 0x000fe400000006ff */
[----:B------:R-:W-:Y:S02]  /*11b00*/  PRMT R12, R15, 0x7604, R12 ;  /* 0x000076040f0c7816 */ /* 0x000fe4000000000c */
[----:B------:R-:W0:Y:S01]  /*11b10*/  SYNCS.PHASECHK.TRANS64.TRYWAIT P4, [R22+URZ+0x38800], R37 ;  /* 0x03880025160075a7 */ /* 0x000e22000808017f */
[----:B--2---:R-:W-:Y:S02]  /*11b20*/  LOP3.LUT R14, R6, 0xff, RZ, 0xc0, !PT ;  /* 0x000000ff060e7812 */ /* 0x004fe400078ec0ff */
[----:B------:R-:W-:Y:S02]  /*11b30*/  SHF.R.U32.HI R3, RZ, 0x8, R8 ;  /* 0x00000008ff037819 */ /* 0x000fe40000011608 */
[----:B------:R-:W-:-:S02]  /*11b40*/  LOP3.LUT R15, R0, 0xff, RZ, 0xc0, !PT ;  /* 0x000000ff000f7812 */ /* 0x000fc400078ec0ff */
[----:B----4-:R-:W-:Y:S02]  /*11b50*/  SHF.R.U32.HI R21, RZ, 0x8, R7 ;  /* 0x00000008ff157819 */ /* 0x010fe40000011607 */
[----:B------:R-:W-:Y:S02]  /*11b60*/  LOP3.LUT R24, R8, 0xff, RZ, 0xc0, !PT ;  /* 0x000000ff08187812 */ /* 0x000fe400078ec0ff */
[----:B------:R-:W-:Y:S02]  /*11b70*/  LOP3.LUT R3, R3, 0xff, RZ, 0xc0, !PT ;  /* 0x000000ff03037812 */ /* 0x000fe400078ec0ff */
[----:B------:R-:W-:Y:S02]  /*11b80*/  PRMT R15, R15, 0x7604, R14 ;  /* 0x000076040f0f7816 */ /* 0x000fe4000000000e */
[----:B------:R-:W-:Y:S02]  /*11b90*/  SHF.R.U32.HI R14, RZ, 0x8, R9 ;  /* 0x00000008ff0e7819 */ /* 0x000fe40000011609 */
[----:B------:R-:W-:-:S02]  /*11ba0*/  LOP3.LUT R20, R7, 0xff, RZ, 0xc0, !PT ;  /* 0x000000ff07147812 */ /* 0x000fc400078ec0ff */
[----:B------:R-:W-:Y:S02]  /*11bb0*/  LOP3.LUT R21, R21, 0xff, RZ, 0xc0, !PT ;  /* 0x000000ff15157812 */ /* 0x000fe400078ec0ff */
[----:B------:R-:W-:Y:S02]  /*11bc0*/  PRMT R29, R3, 0x7604, R24 ;  /* 0x00007604031d7816 */ /* 0x000fe40000000018 */
[----:B------:R-:W-:Y:S02]  /*11bd0*/  SHF.R.U32.HI R0, RZ, 0x8, R10 ;  /* 0x00000008ff007819 */ /* 0x000fe4000001160a */
[----:B------:R-:W-:Y:S02]  /*11be0*/  LOP3.LUT R3, R9, 0xff, RZ, 0xc0, !PT ;  /* 0x000000ff09037812 */ /* 0x000fe400078ec0ff */
[----:B------:R-:W-:Y:S02]  /*11bf0*/  LOP3.LUT R14, R14, 0xff, RZ, 0xc0, !PT ;  /* 0x000000ff0e0e7812 */ /* 0x000fe400078ec0ff */
[----:B------:R-:W-:-:S02]  /*11c00*/  PRMT R20, R21, 0x7604, R20 ;  /* 0x0000760415147816 */ /* 0x000fc40000000014 */
[----:B------:R-:W-:Y:S02]  /*11c10*/  LOP3.LUT R21, R10, 0xff, RZ, 0xc0, !PT ;  /* 0x000000ff0a157812 */ /* 0x000fe400078ec0ff */
[----:B------:R-:W-:Y:S02]  /*11c20*/  LOP3.LUT R0, R0, 0xff, RZ, 0xc0, !PT ;  /* 0x000000ff00007812 */ /* 0x000fe400078ec0ff */
[----:B------:R-:W-:Y:S02]  /*11c30*/  PRMT R14, R14, 0x7604, R3 ;  /* 0x000076040e0e7816 */ /* 0x000fe40000000003 */
[----:B------:R-:W-:Y:S02]  /*11c40*/  SHF.R.U32.HI R3, RZ, 0x8, R11 ;  /* 0x00000008ff037819 */ /* 0x000fe4000001160b */
[----:B------:R-:W-:Y:S02]  /*11c50*/  PRMT R33, R0, 0x7604, R21 ;  /* 0x0000760400217816 */ /* 0x000fe40000000015 */
[----:B------:R-:W-:-:S02]  /*11c60*/  SHF.R.U32.HI R21, RZ, 0x10, R7 ;  /* 0x00000010ff157819 */ /* 0x000fc40000011607 */
[----:B------:R-:W-:Y:S02]  /*11c70*/  LOP3.LUT R0, R11, 0xff, RZ, 0xc0, !PT ;  /* 0x000000ff0b007812 */ /* 0x000fe400078ec0ff */
[----:B------:R-:W-:Y:S01]  /*11c80*/  LOP3.LUT R3, R3, 0xff, RZ, 0xc0, !PT ;  /* 0x000000ff03037812 */ /* 0x000fe200078ec0ff */
[----:B------:R-:W-:Y:S01]  /*11c90*/  IMAD.U32 R21, R21, 0x10000, RZ ;  /* 0x0001000015157824 */ /* 0x000fe200078e00ff */
[----:B------:R-:W-:Y:S02]  /*11ca0*/  SHF.R.U32.HI R24, RZ, 0x10, R5 ;  /* 0x00000010ff187819 */ /* 0x000fe40000011605 */
[----:B------:R-:W-:Y:S02]  /*11cb0*/  SHF.R.U32.HI R31, RZ, 0x10, R9 ;  /* 0x00000010ff1f7819 */ /* 0x000fe40000011609 */
[----:B------:R-:W-:Y:S02]  /*11cc0*/  SHF.R.U32.HI R35, RZ, 0x10, R11 ;  /* 0x00000010ff237819 */ /* 0x000fe4000001160b */
[----:B------:R-:W-:Y:S01]  /*11cd0*/  PRMT R0, R3, 0x7604, R0 ;  /* 0x0000760403007816 */ /* 0x000fe20000000000 */
[----:B------:R-:W-:Y:S01]  /*11ce0*/  IMAD.U32 R3, R24, 0x10000, RZ ;  /* 0x0001000018037824 */ /* 0x000fe200078e00ff */
[----:B------:R-:W-:Y:S01]  /*11cf0*/  LOP3.LUT R13, R13, 0xff0000, R4, 0xf8, !PT ;  /* 0x00ff00000d0d7812 */ /* 0x000fe200078ef804 */
[----:B------:R-:W-:Y:S01]  /*11d00*/  IMAD.U32 R31, R31, 0x10000, RZ ;  /* 0x000100001f1f7824 */ /* 0x000fe200078e00ff */
[----:B------:R-:W-:Y:S01]  /*11d10*/  LOP3.LUT R21, R20, 0xff0000, R21, 0xf8, !PT ;  /* 0x00ff000014157812 */ /* 0x000fe200078ef815 */
[----:B------:R-:W-:Y:S01]  /*11d20*/  IMAD.U32 R35, R35, 0x10000, RZ ;  /* 0x0001000023237824 */ /* 0x000fe200078e00ff */
[----:B-1----:R-:W-:-:S02]  /*11d30*/  ISETP.GE.AND P0, PT, R16, R27, PT ;  /* 0x0000001b1000720c */ /* 0x002fc40003f06270 */
[----:B------:R-:W-:Y:S02]  /*11d40*/  VIMNMX R26, R26, 0x80, PT ;  /* 0x000000801a1a7848 */ /* 0x000fe40003fe0100 */
[----:B------:R-:W-:Y:S02]  /*11d50*/  IADD3 R36, R23, 0x20, RZ ;  /* 0x0000002017247810 */ /* 0x000fe40007ffe0ff */
[----:B------:R-:W-:Y:S02]  /*11d60*/  LOP3.LUT R15, R15, 0xff0000, R6, 0xf8, !PT ;  /* 0x00ff00000f0f7812 */ /* 0x000fe400078ef806 */
[----:B------:R-:W-:Y:S02]  /*11d70*/  LOP3.LUT R3, R12, 0xff0000, R3, 0xf8, !PT ;  /* 0x00ff00000c037812 */ /* 0x000fe400078ef803 */
[----:B------:R-:W-:Y:S02]  /*11d80*/  LOP3.LUT R31, R14, 0xff0000, R31, 0xf8, !PT ;  /* 0x00ff00000e1f7812 */ /* 0x000fe400078ef81f */
[----:B------:R-:W-:-:S02]  /*11d90*/  LOP3.LUT R35, R0, 0xff0000, R35, 0xf8, !PT ;  /* 0x00ff000000237812 */ /* 0x000fc400078ef823 */
[----:B------:R-:W-:Y:S02]  /*11da0*/  LOP3.LUT R29, R29, 0xff0000, R8, 0xf8, !PT ;  /* 0x00ff00001d1d7812 */ /* 0x000fe400078ef808 */
[----:B------:R-:W-:Y:S02]  /*11db0*/  LOP3.LUT R33, R33, 0xff0000, R10, 0xf8, !PT ;  /* 0x00ff000021217812 */ /* 0x000fe400078ef80a */
[----:B------:R-:W-:Y:S02]  /*11dc0*/  LOP3.LUT R0, R13, 0xff000000, R4, 0xf8, !PT ;  /* 0xff0000000d007812 */ /* 0x000fe400078ef804 */
[-C--:B------:R-:W-:Y:S02]  /*11dd0*/  ISETP.GE.OR P3, PT, R23, R26.reuse, P0 ;  /* 0x0000001a1700720c */ /* 0x080fe40000766670 */
[-C--:B------:R-:W-:Y:S02]  /*11de0*/  ISETP.GE.OR P2, PT, R36, R26.reuse, P0 ;  /* 0x0000001a2400720c */ /* 0x080fe40000746670 */
[----:B------:R-:W-:-:S02]  /*11df0*/  ISETP.GE.OR P1, PT, R34, R26, P0 ;  /* 0x0000001a2200720c */ /* 0x000fc40000726670 */
[----:B------:R-:W-:Y:S02]  /*11e00*/  LOP3.LUT R12, R15, 0xff000000, R6, 0xf8, !PT ;  /* 0xff0000000f0c7812 */ /* 0x000fe400078ef806 */
[----:B------:R-:W-:Y:S02]  /*11e10*/  LOP3.LUT R13, R21, 0xff000000, R7, 0xf8, !PT ;  /* 0xff000000150d7812 */ /* 0x000fe400078ef807 */
[----:B------:R-:W-:Y:S02]  /*11e20*/  LOP3.LUT R3, R3, 0xff000000, R5, 0xf8, !PT ;  /* 0xff00000003037812 */ /* 0x000fe400078ef805 */
[----:B------:R-:W-:Y:S02]  /*11e30*/  ISETP.GE.OR P0, PT, R30, R26, P0 ;  /* 0x0000001a1e00720c */ /* 0x000fe40000706670 */
[----:B------:R-:W-:Y:S02]  /*11e40*/  LOP3.LUT R14, R29, 0xff000000, R8, 0xf8, !PT ;  /* 0xff0000001d0e7812 */ /* 0x000fe400078ef808 */
[----:B------:R-:W-:-:S02]  /*11e50*/  LOP3.LUT R15, R31, 0xff000000, R9, 0xf8, !PT ;  /* 0xff0000001f0f7812 */ /* 0x000fc400078ef809 */
[----:B------:R-:W-:Y:S02]  /*11e60*/  LOP3.LUT R20, R33, 0xff000000, R10, 0xf8, !PT ;  /* 0xff00000021147812 */ /* 0x000fe400078ef80a */
[----:B------:R-:W-:Y:S01]  /*11e70*/  LOP3.LUT R21, R35, 0xff000000, R11, 0xf8, !PT ;  /* 0xff00000023157812 */ /* 0x000fe200078ef80b */
[----:B0-----:R-:W-:Y:S06]  /*11e80*/  @!P4 BRA `(.L_x_475) ;  /* 0x000001a40008c947 */ /* 0x001fec0003800000 */
.L_x_691:
[----:B------:R-:W-:Y:S05]  /*11e90*/  BSYNC B1 ;  /* 0x0000000000017941 */ /* 0x000fea0003800000 */
.L_x_474:
[----:B------:R-:W-:Y:S04]  /*11ea0*/  BSSY B1, `(.L_x_476) ;  /* 0x00000ca000017945 */ /* 0x000fe80003800000 */
[----:B------:R-:W-:Y:S05]  /*11eb0*/  @P3 BRA `(.L_x_477) ;  /* 0x0000000c00203947 */ /* 0x000fea0003800000 */
[----:B------:R-:W2:Y:S04]  /*11ec0*/  LDL R6, [R1+0x60] ;  /* 0x0000600001067983 */ /* 0x000ea80000100800 */
[----:B------:R-:W3:Y:S01]  /*11ed0*/  LDL R61, [R1+0x64] ;  /* 0x00006400013d7983 */ /* 0x000ee20000100800 */
[----:B------:R-:W-:Y:S01]  /*11ee0*/  LEA.HI R4, R32, R28, RZ, 0x3 ;  /* 0x0000001c20047211 */ /* 0x000fe200078f18ff */
[C---:B------:R-:W-:Y:S01]  /*11ef0*/  IMAD.SHL.U32 R9, R23.reuse, 0x80, RZ ;  /* 0x0000008017097824 */ /* 0x040fe200078e00ff */
[----:B------:R-:W-:Y:S02]  /*11f00*/  SHF.L.U32 R8, R23, 0x7, RZ ;  /* 0x0000000717087819 */ /* 0x000fe400000006ff */
[----:B------:R-:W-:Y:S02]  /*11f10*/  LOP3.LUT R5, R4, 0xfffffff8, RZ, 0xc0, !PT ;  /* 0xfffffff804057812 */ /* 0x000fe400078ec0ff */
[----:B------:R-:W-:-:S02]  /*11f20*/  LOP3.LUT R9, R9, 0x380, RZ, 0xc0, !PT ;  /* 0x0000038009097812 */ /* 0x000fc400078ec0ff */
[----:B------:R-:W-:Y:S01]  /*11f30*/  LOP3.LUT R8, R8, 0x380, RZ, 0xc0, !PT ;  /* 0x0000038008087812 */ /* 0x000fe200078ec0ff */
[----:B------:R-:W-:Y:S01]  /*11f40*/  IMAD.IADD R4, R28, 0x1, -R5 ;  /* 0x000000011c047824 */ /* 0x000fe200078e0a05 */
[----:B------:R-:W-:Y:S02]  /*11f50*/  F2FP.F16.E4M3.UNPACK_B R46, R14.H1 ;  /* 0x0000000eff2e723e */ /* 0x000fe400030006ff */
[----:B------:R-:W-:Y:S02]  /*11f60*/  SHF.R.U32.HI R8, RZ, 0x3, R8 ;  /* 0x00000003ff087819 */ /* 0x000fe40000011608 */
[----:B------:R-:W-:Y:S01]  /*11f70*/  LEA.HI R4, R27, R4, RZ, 0x1c ;  /* 0x000000041b047211 */ /* 0x000fe200078fe0ff */
[--C-:B------:R-:W-:Y:S01]  /*11f80*/  HADD2.F32 R44, -RZ, R46.reuse.H0_H0 ;  /* 0x2000002eff2c7230 */ /* 0x100fe20000004100 */
[----:B0-----:R-:W-:Y:S01]  /*11f90*/  F2FP.F16.E4M3.UNPACK_B R37, R0.H1 ;  /* 0x00000000ff25723e */ /* 0x001fe200030006ff */
[----:B------:R-:W-:Y:S01]  /*11fa0*/  HADD2.F32 R47, -RZ, R46.H1_H1 ;  /* 0x3000002eff2f7230 */ /* 0x000fe20000004100 */
[----:B------:R-:W-:Y:S01]  /*11fb0*/  SHF.R.S32.HI R7, RZ, 0x1f, R4 ;  /* 0x0000001fff077819 */ /* 0x000fe20000011404 */
[----:B------:R-:W-:-:S02]  /*11fc0*/  IMAD.SHL.U32 R5, R4, 0x10, RZ ;  /* 0x0000001004057824 */ /* 0x000fc400078e00ff */
[--C-:B------:R-:W-:Y:S01]  /*11fd0*/  HADD2.F32 R40, -RZ, R37.reuse.H0_H0 ;  /* 0x20000025ff287230 */ /* 0x100fe20000004100 */
[----:B------:R-:W-:Y:S01]  /*11fe0*/  LEA.HI R7, R7, R4, RZ, 0x3 ;  /* 0x0000000407077211 */ /* 0x000fe200078f18ff */
[----:B------:R-:W-:Y:S01]  /*11ff0*/  HADD2.F32 R41, -RZ, R37.H1_H1 ;  /* 0x30000025ff297230 */ /* 0x000fe20000004100 */
[----:B------:R-:W-:Y:S02]  /*12000*/  LOP3.LUT R5, R9, 0x70, R5, 0xf8, !PT ;  /* 0x0000007009057812 */ /* 0x000fe400078ef805 */
[----:B------:R-:W-:Y:S01]  /*12010*/  F2FP.F16.E4M3.UNPACK_B R37, R0 ;  /* 0x00000000ff25723e */ /* 0x000fe200020006ff */
[----:B------:R-:W-:Y:S01]  /*12020*/  IMAD.SHL.U32 R7, R7, 0x800, RZ ;  /* 0x0000080007077824 */ /* 0x000fe200078e00ff */
[----:B------:R-:W-:-:S04]  /*12030*/  LOP3.LUT R4, R5, R8, RZ, 0x3c, !PT ;  /* 0x0000000805047212 */ /* 0x000fc800078e3cff */
[----:B------:R-:W-:-:S04]  /*12040*/  LOP3.LUT R7, R7, 0xffffc000, RZ, 0xc0, !PT ;  /* 0xffffc00007077812 */ /* 0x000fc800078ec0ff */
[----:B--2---:R-:W-:Y:S02]  /*12050*/  IADD3 R9, R4, R7, R6 ;  /* 0x0000000704097210 */ /* 0x004fe40007ffe006 */
[----:B---3--:R-:W0:Y:S03]  /*12060*/  LDS.128 R4, [R61+0x20400] ;  /* 0x020400003d047984 */ /* 0x008e260000000c00 */
[----:B------:R-:W-:-:S05]  /*12070*/  IMAD.IADD R24, R22, 0x1, R9 ;  /* 0x0000000116187824 */ /* 0x000fca00078e0209 */
[----:B------:R-:W1:Y:S01]  /*12080*/  LDS.128 R8, [R24+0x20400] ;  /* 0x0204000018087984 */ /* 0x000e620000000c00 */
[----:B0-----:R-:W-:Y:S02]  /*12090*/  F2FP.F16.E4M3.UNPACK_B R31, R4.H1 ;  /* 0x00000004ff1f723e */ /* 0x001fe400030006ff */
[-C--:B------:R-:W-:Y:S02]  /*120a0*/  F2FP.F16.E4M3.UNPACK_B R42, R5.reuse ;  /* 0x00000005ff2a723e */ /* 0x080fe400020006ff */
[----:B------:R-:W-:Y:S02]  /*120b0*/  F2FP.F16.E4M3.UNPACK_B R38, R5.H1 ;  /* 0x00000005ff26723e */ /* 0x000fe400030006ff */
[----:B-1----:R-:W-:Y:S02]  /*120c0*/  F2FP.F16.E4M3.UNPACK_B R36, R8.H1 ;  /* 0x00000008ff24723e */ /* 0x002fe400030006ff */
[----:B------:R-:W-:Y:S02]  /*120d0*/  F2FP.F16.E4M3.UNPACK_B R34, R4 ;  /* 0x00000004ff22723e */ /* 0x000fe400020006ff */
[-C--:B------:R-:W-:Y:S01]  /*120e0*/  F2FP.F16.E4M3.UNPACK_B R4, R7.reuse ;  /* 0x00000007ff04723e */ /* 0x080fe200020006ff */
[--C-:B------:R-:W-:Y:S01]  /*120f0*/  HADD2.F32 R5, -RZ, R36.reuse.H0_H0 ;  /* 0x20000024ff057230 */ /* 0x100fe20000004100 */
[----:B------:R-:W-:Y:S01]  /*12100*/  F2FP.F16.E4M3.UNPACK_B R26, R7.H1 ;  /* 0x00000007ff1a723e */ /* 0x000fe200030006ff */
[----:B------:R-:W-:Y:S01]  /*12110*/  HADD2.F32 R7, -RZ, R31.H0_H0 ;  /* 0x2000001fff077230 */ /* 0x000fe20000004100 */
[----:B------:R-:W-:Y:S01]  /*12120*/  F2FP.F16.E4M3.UNPACK_B R35, R8 ;  /* 0x00000008ff23723e */ /* 0x000fe200020006ff */
[----:B------:R-:W-:Y:S01]  /*12130*/  HADD2.F32 R36, -RZ, R36.H1_H1 ;  /* 0x30000024ff247230 */ /* 0x000fe20000004100 */
[-C--:B------:R-:W-:Y:S01]  /*12140*/  F2FP.F16.E4M3.UNPACK_B R43, R9.reuse ;  /* 0x00000009ff2b723e */ /* 0x080fe200020006ff */
[C---:B------:R-:W-:Y:S01]  /*12150*/  FMUL.FTZ R8, R5.reuse, R44 ;  /* 0x0000002c05087220 */ /* 0x040fe20000410000 */
[----:B------:R-:W-:Y:S01]  /*12160*/  F2FP.F16.E4M3.UNPACK_B R39, R9.H1 ;  /* 0x00000009ff27723e */ /* 0x000fe200030006ff */
[----:B------:R-:W-:Y:S01]  /*12170*/  FMUL.FTZ R9, R5, R40 ;  /* 0x0000002805097220 */ /* 0x000fe20000410000 */
[----:B------:R-:W-:Y:S01]  /*12180*/  F2FP.F16.E4M3.UNPACK_B R30, R10 ;  /* 0x0000000aff1e723e */ /* 0x000fe200020006ff */
[----:B------:R-:W-:Y:S01]  /*12190*/  FFMA.FTZ R5, R7, R40, -R8 ;  /* 0x0000002807057223 */ /* 0x000fe20000010808 */
[----:B------:R-:W-:-:S02]  /*121a0*/  HADD2.F32 R8, -RZ, R35.H0_H0 ;  /* 0x20000023ff087230 */ /* 0x000fc40000004100 */
[----:B------:R-:W-:Y:S01]  /*121b0*/  FFMA.FTZ R7, R7, R44, R9 ;  /* 0x0000002c07077223 */ /* 0x000fe20000010009 */
[----:B------:R-:W-:Y:S01]  /*121c0*/  F2FP.F16.E4M3.UNPACK_B R44, R14 ;  /* 0x0000000eff2c723e */ /* 0x000fe200020006ff */
[----:B------:R-:W-:Y:S01]  /*121d0*/  HADD2.F32 R9, -RZ, R37.H0_H0 ;  /* 0x20000025ff097230 */ /* 0x000fe20000004100 */
[----:B------:R-:W-:Y:S01]  /*121e0*/  F2FP.F16.E4M3.UNPACK_B R45, R10.H1 ;  /* 0x0000000aff2d723e */ /* 0x000fe200030006ff */
[----:B------:R-:W-:Y:S02]  /*121f0*/  HADD2.F32 R10, -RZ, R31.H1_H1 ;  /* 0x3000001fff0a7230 */ /* 0x000fe40000004100 */
[C---:B------:R-:W-:Y:S01]  /*12200*/  FMUL.FTZ R51, R36.reuse, R47 ;  /* 0x0000002f24337220 */ /* 0x040fe20000410000 */
[----:B------:R-:W-:Y:S02]  /*12210*/  HADD2.F32 R40, -RZ, R44.H0_H0 ;  /* 0x2000002cff287230 */ /* 0x000fe40000004100 */
[----:B------:R-:W-:Y:S01]  /*12220*/  FMUL.FTZ R46, R36, R41 ;  /* 0x00000029242e7220 */ /* 0x000fe20000410000 */
[----:B------:R-:W-:-:S02]  /*12230*/  HADD2.F32 R31, -RZ, R34.H0_H0 ;  /* 0x20000022ff1f7230 */ /* 0x000fc40000004100 */
[C---:B------:R-:W-:Y:S01]  /*12240*/  FMUL.FTZ R49, R8.reuse, R9 ;  /* 0x0000000908317220 */ /* 0x040fe20000410000 */
[----:B------:R-:W-:Y:S02]  /*12250*/  HADD2.F32 R35, -RZ, R35.H1_H1 ;  /* 0x30000023ff237230 */ /* 0x000fe40000004100 */
[-C--:B------:R-:W-:Y:S01]  /*12260*/  FMUL.FTZ R36, R8, R40.reuse ;  /* 0x0000002808247220 */ /* 0x080fe20000410000 */
[C---:B------:R-:W-:Y:S01]  /*12270*/  FFMA.FTZ R8, R10.reuse, R41, -R51 ;  /* 0x000000290a087223 */ /* 0x040fe20000010833 */
[----:B------:R-:W-:Y:S01]  /*12280*/  F2FP.F16.E4M3.UNPACK_B R41, R3.H1 ;  /* 0x00000003ff29723e */ /* 0x000fe200030006ff */
[----:B------:R-:W-:Y:S01]  /*12290*/  FFMA.FTZ R10, R10, R47, R46 ;  /* 0x0000002f0a0a7223 */ /* 0x000fe2000001002e */
[C---:B------:R-:W-:Y:S01]  /*122a0*/  FFMA.FTZ R9, R31.reuse, R9, -R36 ;  /* 0x000000091f097223 */ /* 0x040fe20000010824 */
[----:B------:R-:W-:Y:S01]  /*122b0*/  FFMA.FTZ R31, R31, R40, R49 ;  /* 0x000000281f1f7223 */ /* 0x000fe20000010031 */
[----:B------:R-:W-:Y:S01]  /*122c0*/  F2FP.F16.E4M3.UNPACK_B R49, R15.H1 ;  /* 0x0000000fff31723e */ /* 0x000fe200030006ff */
[----:B------:R-:W-:Y:S01]  /*122d0*/  HADD2.F32 R46, -RZ, R44.H1_H1 ;  /* 0x3000002cff2e7230 */ /* 0x000fe20000004100 */
[-C--:B------:R-:W-:Y:S01]  /*122e0*/  F2FP.F16.E4M3.UNPACK_B R33, R6.reuse.H1 ;  /* 0x00000006ff21723e */ /* 0x080fe200030006ff */
[----:B------:R-:W-:Y:S01]  /*122f0*/  HADD2.F32 R40, -RZ, R37.H1_H1 ;  /* 0x30000025ff287230 */ /* 0x000fe20000004100 */
[----:B------:R-:W-:Y:S01]  /*12300*/  F2FP.F16.E4M3.UNPACK_B R29, R6 ;  /* 0x00000006ff1d723e */ /* 0x000fe200020006ff */
[----:B------:R-:W-:-:S02]  /*12310*/  HADD2.F32 R36, -RZ, R34.H1_H1 ;  /* 0x30000022ff247230 */ /* 0x000fc40000004100 */
[C---:B------:R-:W-:Y:S01]  /*12320*/  FMUL.FTZ R51, R35.reuse, R46 ;  /* 0x0000002e23337220 */ /* 0x040fe20000410000 */
[----:B------:R-:W-:Y:S02]  /*12330*/  HADD2.F32 R47, -RZ, R49.H0_H0 ;  /* 0x20000031ff2f7230 */ /* 0x000fe40000004100 */
[----:B------:R-:W-:Y:S01]  /*12340*/  FMUL.FTZ R35, R35, R40 ;  /* 0x0000002823237220 */ /* 0x000fe20000410000 */
[----:B------:R-:W-:Y:S01]  /*12350*/  HADD2.F32 R34, -RZ, R39.H0_H0 ;  /* 0x20000027ff227230 */ /* 0x000fe20000004100 */
[-C--:B------:R-:W-:Y:S01]  /*12360*/  F2FP.F16.E4M3.UNPACK_B R6, R11.reuse ;  /* 0x0000000bff06723e */ /* 0x080fe200020006ff */
[----:B------:R-:W-:Y:S01]  /*12370*/  HADD2.F32 R44, -RZ, R41.H0_H0 ;  /* 0x20000029ff2c7230 */ /* 0x000fe20000004100 */
[----:B------:R-:W-:Y:S01]  /*12380*/  F2FP.F16.E4M3.UNPACK_B R11, R11.H1 ;  /* 0x0000000bff0b723e */ /* 0x000fe200030006ff */
[----:B------:R-:W-:Y:S02]  /*12390*/  HADD2.F32 R37, -RZ, R38.H0_H0 ;  /* 0x20000026ff257230 */ /* 0x000fe40000004100 */
[----:B------:R-:W-:Y:S01]  /*123a0*/  FMUL.FTZ R48, R34, R47 ;  /* 0x0000002f22307220 */ /* 0x000fe20000410000 */
[----:B------:R-:W-:-:S02]  /*123b0*/  HADD2.F32 R39, -RZ, R39.H1_H1 ;  /* 0x30000027ff277230 */ /* 0x000fc40000004100 */
[----:B------:R-:W-:Y:S01]  /*123c0*/  FMUL.FTZ R50, R34, R44 ;  /* 0x0000002c22327220 */ /* 0x000fe20000410000 */
[C---:B------:R-:W-:Y:S01]  /*123d0*/  FFMA.FTZ R34, R36.reuse, R40, -R51 ;  /* 0x0000002824227223 */ /* 0x040fe20000010833 */
[----:B------:R-:W-:Y:S01]  /*123e0*/  FFMA.FTZ R36, R36, R46, R35 ;  /* 0x0000002e24247223 */ /* 0x000fe20000010023 */
[C---:B------:R-:W-:Y:S01]  /*123f0*/  FFMA.FTZ R35, R37.reuse, R44, -R48 ;  /* 0x0000002c25237223 */ /* 0x040fe20000010830 */
[----:B------:R-:W-:Y:S01]  /*12400*/  F2FP.F16.E4M3.UNPACK_B R48, R15 ;  /* 0x0000000fff30723e */ /* 0x000fe200020006ff */
[----:B------:R-:W-:Y:S01]  /*12410*/  FFMA.FTZ R37, R37, R47, R50 ;  /* 0x0000002f25257223 */ /* 0x000fe20000010032 */
[----:B------:R-:W-:Y:S01]  /*12420*/  F2FP.F16.E4M3.UNPACK_B R44, R3 ;  /* 0x00000003ff2c723e */ /* 0x000fe200020006ff */
[----:B------:R-:W-:Y:S02]  /*12430*/  HADD2.F32 R50, -RZ, R49.H1_H1 ;  /* 0x30000031ff327230 */ /* 0x000fe40000004100 */
[----:B------:R-:W-:Y:S02]  /*12440*/  HADD2.F32 R40, -RZ, R38.H1_H1 ;  /* 0x30000026ff287230 */ /* 0x000fe40000004100 */
[----:B------:R-:W-:-:S02]  /*12450*/  HADD2.F32 R49, -RZ, R48.H0_H0 ;  /* 0x20000030ff317230 */ /* 0x000fc40000004100 */
[C---:B------:R-:W-:Y:S01]  /*12460*/  FMUL.FTZ R51, R39.reuse, R50 ;  /* 0x0000003227337220 */ /* 0x040fe20000410000 */
[----:B------:R-:W-:Y:S02]  /*12470*/  HADD2.F32 R38, -RZ, R43.H0_H0 ;  /* 0x2000002bff267230 */ /* 0x000fe40000004100 */
[----:B------:R-:W-:Y:S02]  /*12480*/  HADD2.F32 R46, -RZ, R44.H0_H0 ;  /* 0x2000002cff2e7230 */ /* 0x000fe40000004100 */
[----:B------:R-:W-:Y:S02]  /*12490*/  HADD2.F32 R47, -RZ, R41.H1_H1 ;  /* 0x30000029ff2f7230 */ /* 0x000fe40000004100 */
[C---:B------:R-:W-:Y:S01]  /*124a0*/  FMUL.FTZ R52, R38.reuse, R49 ;  /* 0x0000003126347220 */ /* 0x040fe20000410000 */
[----:B------:R-:W-:Y:S02]  /*124b0*/  HADD2.F32 R41, -RZ, R42.H0_H0 ;  /* 0x2000002aff297230 */ /* 0x000fe40000004100 */
[----:B------:R-:W-:Y:S01]  /*124c0*/  FMUL.FTZ R54, R38, R46 ;  /* 0x0000002e26367220 */ /* 0x000fe20000410000 */
[-C--:B------:R-:W-:Y:S01]  /*124d0*/  FMUL.FTZ R39, R39, R47.reuse ;  /* 0x0000002f27277220 */ /* 0x080fe20000410000 */
[C---:B------:R-:W-:Y:S01]  /*124e0*/  FFMA.FTZ R38, R40.reuse, R47, -R51 ;  /* 0x0000002f28267223 */ /* 0x040fe20000010833 */
[----:B------:R-:W-:Y:S01]  /*124f0*/  HADD2.F32 R51, -RZ, R48.H1_H1 ;  /* 0x30000030ff337230 */ /* 0x000fe20000004100 */
[----:B------:R-:W-:Y:S01]  /*12500*/  F2FP.F16.E4M3.UNPACK_B R48, R12.H1 ;  /* 0x0000000cff30723e */ /* 0x000fe200030006ff */
[----:B------:R-:W-:Y:S01]  /*12510*/  FFMA.FTZ R40, R40, R50, R39 ;  /* 0x0000003228287223 */ /* 0x000fe20000010027 */
[C---:B------:R-:W-:Y:S01]  /*12520*/  FFMA.FTZ R39, R41.reuse, R46, -R52 ;  /* 0x0000002e29277223 */ /* 0x040fe20000010834 */
[----:B------:R-:W-:Y:S01]  /*12530*/  FFMA.FTZ R41, R41, R49, R54 ;  /* 0x0000003129297223 */ /* 0x000fe20000010036 */
[----:B------:R-:W-:Y:S01]  /*12540*/  F2FP.F16.E4M3.UNPACK_B R50, R20.H1 ;  /* 0x00000014ff32723e */ /* 0x000fe200030006ff */
[----:B------:R-:W-:Y:S01]  /*12550*/  HADD2.F32 R47, -RZ, R44.H1_H1 ;  /* 0x3000002cff2f7230 */ /* 0x000fe20000004100 */
[----:B------:R-:W-:Y:S01]  /*12560*/  F2FP.SATFINITE.E4M3.F32.PACK_AB_MERGE_C R37, R40, R37, RZ ;  /* 0x000000252825723e */ /* 0x000fe200048070ff */
[----:B------:R-:W-:-:S02]  /*12570*/  HADD2.F32 R46, -RZ, R45.H0_H0 ;  /* 0x2000002dff2e7230 */ /* 0x000fc40000004100 */
[----:B------:R-:W-:Y:S02]  /*12580*/  HADD2.F32 R49, -RZ, R48.H0_H0 ;  /* 0x20000030ff317230 */ /* 0x000fe40000004100 */
[----:B------:R-:W-:Y:S02]  /*12590*/  HADD2.F32 R44, -RZ, R42.H1_H1 ;  /* 0x3000002aff2c7230 */ /* 0x000fe40000004100 */
[----:B------:R-:W-:Y:S02]  /*125a0*/  HADD2.F32 R42, -RZ, R43.H1_H1 ;  /* 0x3000002bff2a7230 */ /* 0x000fe40000004100 */
[----:B------:R-:W-:Y:S01]  /*125b0*/  FMUL.FTZ R55, R46, R49 ;  /* 0x000000312e377220 */ /* 0x000fe20000410000 */
[----:B------:R-:W-:Y:S02]  /*125c0*/  HADD2.F32 R52, -RZ, R50.H0_H0 ;  /* 0x20000032ff347230 */ /* 0x000fe40000004100 */
[----:B------:R-:W-:Y:S02]  /*125d0*/  HADD2.F32 R43, -RZ, R33.H0_H0 ;  /* 0x20000021ff2b7230 */ /* 0x000fe40000004100 */
[C---:B------:R-:W-:Y:S01]  /*125e0*/  FMUL.FTZ R53, R42.reuse, R51 ;  /* 0x000000332a357220 */ /* 0x040fe20000410000 */
[----:B------:R-:W-:Y:S01]  /*125f0*/  FMUL.FTZ R54, R42, R47 ;  /* 0x0000002f2a367220 */ /* 0x000fe20000410000 */
[----:B------:R-:W-:Y:S01]  /*12600*/  FMUL.FTZ R56, R46, R52 ;  /* 0x000000342e387220 */ /* 0x000fe20000410000 */
[----:B------:R-:W-:-:S02]  /*12610*/  HADD2.F32 R45, -RZ, R45.H1_H1 ;  /* 0x3000002dff2d7230 */ /* 0x000fc40000004100 */
[----:B------:R-:W-:Y:S01]  /*12620*/  FFMA.FTZ R55, R43, R52, R55 ;  /* 0x000000342b377223 */ /* 0x000fe20000010037 */
[----:B------:R-:W-:Y:S02]  /*12630*/  HADD2.F32 R52, -RZ, R50.H1_H1 ;  /* 0x30000032ff347230 */ /* 0x000fe40000004100 */
[C---:B------:R-:W-:Y:S01]  /*12640*/  FFMA.FTZ R42, R44.reuse, R47, -R53 ;  /* 0x0000002f2c2a7223 */ /* 0x040fe20000010835 */
[----:B------:R-:W-:Y:S01]  /*12650*/  HADD2.F32 R48, -RZ, R48.H1_H1 ;  /* 0x30000030ff307230 */ /* 0x000fe20000004100 */
[----:B------:R-:W-:Y:S01]  /*12660*/  F2FP.F16.E4M3.UNPACK_B R47, R20 ;  /* 0x00000014ff2f723e */ /* 0x000fe200020006ff */
[----:B------:R-:W-:Y:S01]  /*12670*/  FFMA.FTZ R44, R44, R51, R54 ;  /* 0x000000332c2c7223 */ /* 0x000fe20000010036 */
[----:B------:R-:W-:Y:S01]  /*12680*/  HADD2.F32 R33, -RZ, R33.H1_H1 ;  /* 0x30000021ff217230 */ /* 0x000fe20000004100 */
[----:B------:R-:W-:Y:S01]  /*12690*/  F2FP.F16.E4M3.UNPACK_B R46, R12 ;  /* 0x0000000cff2e723e */ /* 0x000fe200020006ff */
[----:B------:R-:W-:Y:S01]  /*126a0*/  FMUL.FTZ R54, R45, R52 ;  /* 0x000000342d367220 */ /* 0x000fe20000410000 */
[----:B------:R-:W-:Y:S01]  /*126b0*/  FFMA.FTZ R56, R43, R49, -R56 ;  /* 0x000000312b387223 */ /* 0x000fe20000010838 */
[----:B------:R-:W-:Y:S01]  /*126c0*/  FMUL.FTZ R45, R45, R48 ;  /* 0x000000302d2d7220 */ /* 0x000fe20000410000 */
[----:B------:R-:W-:-:S02]  /*126d0*/  HADD2.F32 R50, -RZ, R47.H0_H0 ;  /* 0x2000002fff327230 */ /* 0x000fc40000004100 */
[C---:B------:R-:W-:Y:S01]  /*126e0*/  FFMA.FTZ R51, R33.reuse, R48, -R54 ;  /* 0x0000003021337223 */ /* 0x040fe20000010836 */
[----:B------:R-:W-:Y:S02]  /*126f0*/  HADD2.F32 R43, -RZ, R30.H0_H0 ;  /* 0x2000001eff2b7230 */ /* 0x000fe40000004100 */
[----:B------:R-:W-:Y:S01]  /*12700*/  FFMA.FTZ R58, R33, R52, R45 ;  /* 0x00000034213a7223 */ /* 0x000fe2000001002d */
[----:B------:R-:W-:Y:S01]  /*12710*/  HADD2.F32 R48, -RZ, R46.H0_H0 ;  /* 0x2000002eff307230 */ /* 0x000fe20000004100 */
[----:B------:R-:W-:Y:S01]  /*12720*/  F2FP.F16.E4M3.UNPACK_B R45, R21.H1 ;  /* 0x00000015ff2d723e */ /* 0x000fe200030006ff */
[----:B------:R-:W-:Y:S02]  /*12730*/  HADD2.F32 R33, -RZ, R29.H0_H0 ;  /* 0x2000001dff217230 */ /* 0x000fe40000004100 */
[C---:B------:R-:W-:Y:S01]  /*12740*/  FMUL.FTZ R52, R43.reuse, R50 ;  /* 0x000000322b347220 */ /* 0x040fe20000410000 */
[----:B------:R-:W-:Y:S02]  /*12750*/  HADD2.F32 R47, -RZ, R47.H1_H1 ;  /* 0x3000002fff2f7230 */ /* 0x000fe40000004100 */
[----:B------:R-:W-:Y:S01]  /*12760*/  FMUL.FTZ R54, R43, R48 ;  /* 0x000000302b367220 */ /* 0x000fe20000410000 */
[----:B------:R-:W-:-:S02]  /*12770*/  HADD2.F32 R30, -RZ, R30.H1_H1 ;  /* 0x3000001eff1e7230 */ /* 0x000fc40000004100 */
[C---:B------:R-:W-:Y:S01]  /*12780*/  FFMA.FTZ R52, R33.reuse, R48, -R52 ;  /* 0x0000003021347223 */ /* 0x040fe20000010834 */
[----:B------:R-:W-:Y:S02]  /*12790*/  HADD2.F32 R46, -RZ, R46.H1_H1 ;  /* 0x3000002eff2e7230 */ /* 0x000fe40000004100 */
[----:B------:R-:W-:Y:S01]  /*127a0*/  FFMA.FTZ R54, R33, R50, R54 ;  /* 0x0000003221367223 */ /* 0x000fe20000010036 */
[----:B------:R-:W-:Y:S02]  /*127b0*/  HADD2.F32 R29, -RZ, R29.H1_H1 ;  /* 0x3000001dff1d7230 */ /* 0x000fe40000004100 */
[C---:B------:R-:W-:Y:S01]  /*127c0*/  FMUL.FTZ R48, R30.reuse, R47 ;  /* 0x0000002f1e307220 */ /* 0x040fe20000410000 */
[----:B------:R-:W-:Y:S01]  /*127d0*/  F2FP.F16.E4M3.UNPACK_B R33, R13.H1 ;  /* 0x0000000dff21723e */ /* 0x000fe200030006ff */
[-C--:B------:R-:W-:Y:S01]  /*127e0*/  FMUL.FTZ R50, R30, R46.reuse ;  /* 0x0000002e1e327220 */ /* 0x080fe20000410000 */
[----:B------:R-:W-:Y:S02]  /*127f0*/  HADD2.F32 R30, -RZ, R11.H0_H0 ;  /* 0x2000000bff1e7230 */ /* 0x000fe40000004100 */
[----:B------:R-:W-:Y:S01]  /*12800*/  FFMA.FTZ R49, R29, R46, -R48 ;  /* 0x0000002e1d317223 */ /* 0x000fe20000010830 */
[----:B------:R-:W-:-:S02]  /*12810*/  HADD2.F32 R46, -RZ, R45.H0_H0 ;  /* 0x2000002dff2e7230 */ /* 0x000fc40000004100 */
[----:B------:R-:W-:Y:S01]  /*12820*/  FFMA.FTZ R47, R29, R47, R50 ;  /* 0x0000002f1d2f7223 */ /* 0x000fe20000010032 */
[----:B------:R-:W-:Y:S02]  /*12830*/  HADD2.F32 R43, -RZ, R33.H0_H0 ;  /* 0x20000021ff2b7230 */ /* 0x000fe40000004100 */
[--C-:B------:R-:W-:Y:S02]  /*12840*/  HADD2.F32 R29, -RZ, R26.reuse.H0_H0 ;  /* 0x2000001aff1d7230 */ /* 0x100fe40000004100 */
[C---:B------:R-:W-:Y:S01]  /*12850*/  FMUL.FTZ R48, R30.reuse, R46 ;  /* 0x0000002e1e307220 */ /* 0x040fe20000410000 */
[----:B------:R-:W-:Y:S02]  /*12860*/  HADD2.F32 R45, -RZ, R45.H1_H1 ;  /* 0x3000002dff2d7230 */ /* 0x000fe40000004100 */
[-C--:B------:R-:W-:Y:S01]  /*12870*/  FMUL.FTZ R50, R30, R43.reuse ;  /* 0x0000002b1e327220 */ /* 0x080fe20000410000 */
[----:B------:R-:W-:Y:S02]  /*12880*/  HADD2.F32 R11, -RZ, R11.H1_H1 ;  /* 0x3000000bff0b7230 */ /* 0x000fe40000004100 */
[----:B------:R-:W-:Y:S01]  /*12890*/  FFMA.FTZ R48, R29, R43, -R48 ;  /* 0x0000002b1d307223 */ /* 0x000fe20000010830 */
[----:B------:R-:W-:Y:S01]  /*128a0*/  HADD2.F32 R33, -RZ, R33.H1_H1 ;  /* 0x30000021ff217230 */ /* 0x000fe20000004100 */
[----:B------:R-:W-:Y:S01]  /*128b0*/  F2FP.F16.E4M3.UNPACK_B R30, R13 ;  /* 0x0000000dff1e723e */ /* 0x000fe200020006ff */
[----:B------:R-:W-:-:S02]  /*128c0*/  HADD2.F32 R26, -RZ, R26.H1_H1 ;  /* 0x3000001aff1a7230 */ /* 0x000fc40000004100 */
[C---:B------:R-:W-:Y:S01]  /*128d0*/  FMUL.FTZ R53, R11.reuse, R45 ;  /* 0x0000002d0b357220 */ /* 0x040fe20000410000 */
[----:B------:R-:W-:Y:S01]  /*128e0*/  F2FP.F16.E4M3.UNPACK_B R43, R21 ;  /* 0x00000015ff2b723e */ /* 0x000fe200020006ff */
[-C--:B------:R-:W-:Y:S01]  /*128f0*/  FMUL.FTZ R60, R11, R33.reuse ;  /* 0x000000210b3c7220 */ /* 0x080fe20000410000 */
[----:B------:R-:W-:Y:S01]  /*12900*/  FFMA.FTZ R50, R29, R46, R50 ;  /* 0x0000002e1d327223 */ /* 0x000fe20000010032 */
[C---:B------:R-:W-:Y:S01]  /*12910*/  FFMA.FTZ R57, R26.reuse, R33, -R53 ;  /* 0x000000211a397223 */ /* 0x040fe20000010835 */
[--C-:B------:R-:W-:Y:S02]  /*12920*/  HADD2.F32 R29, -RZ, R30.reuse.H0_H0 ;  /* 0x2000001eff1d7230 */ /* 0x100fe40000004100 */
[----:B------:R-:W-:Y:S01]  /*12930*/  FFMA.FTZ R59, R26, R45, R60 ;  /* 0x0000002d1a3b7223 */ /* 0x000fe2000001003c */
[----:B------:R-:W-:Y:S02]  /*12940*/  HADD2.F32 R33, -RZ, R30.H1_H1 ;  /* 0x3000001eff217230 */ /* 0x000fe40000004100 */
[----:B------:R-:W-:-:S02]  /*12950*/  HADD2.F32 R30, -RZ, R43.H0_H0 ;  /* 0x2000002bff1e7230 */ /* 0x000fc40000004100 */
[----:B------:R-:W-:Y:S01]  /*12960*/  HADD2.F32 R43, -RZ, R43.H1_H1 ;  /* 0x3000002bff2b7230 */ /* 0x000fe20000004100 */
[----:B------:R-:W-:Y:S01]  /*12970*/  F2FP.SATFINITE.E4M3.F32.PACK_AB_MERGE_C R50, R59, R50, RZ ;  /* 0x000000323b32723e */ /* 0x000fe200048070ff */
[--C-:B------:R-:W-:Y:S02]  /*12980*/  HADD2.F32 R26, -RZ, R6.reuse.H1_H1 ;  /* 0x30000006ff1a7230 */ /* 0x100fe40000004100 */
[----:B------:R-:W-:Y:S02]  /*12990*/  HADD2.F32 R11, -RZ, R6.H0_H0 ;  /* 0x20000006ff0b7230 */ /* 0x000fe40000004100 */
[--C-:B------:R-:W-:Y:S02]  /*129a0*/  HADD2.F32 R6, -RZ, R4.reuse.H0_H0 ;  /* 0x20000004ff067230 */ /* 0x100fe40000004100 */
[C---:B------:R-:W-:Y:S01]  /*129b0*/  FMUL.FTZ R53, R26.reuse, R43 ;  /* 0x0000002b1a357220 */ /* 0x040fe20000410000 */
[----:B------:R-:W-:Y:S02]  /*129c0*/  HADD2.F32 R4, -RZ, R4.H1_H1 ;  /* 0x30000004ff047230 */ /* 0x000fe40000004100 */
[----:B------:R-:W-:Y:S01]  /*129d0*/  FMUL.FTZ R46, R26, R33 ;  /* 0x000000211a2e7220 */ /* 0x000fe20000410000 */
[CC--:B------:R-:W-:Y:S01]  /*129e0*/  FMUL.FTZ R45, R11.reuse, R30.reuse ;  /* 0x0000001e0b2d7220 */ /* 0x0c0fe20000410000 */
[----:B------:R-:W-:Y:S01]  /*129f0*/  FMUL.FTZ R11, R11, R29 ;  /* 0x0000001d0b0b7220 */ /* 0x000fe20000410000 */
[C---:B------:R-:W-:Y:S01]  /*12a00*/  FFMA.FTZ R26, R4.reuse, R33, -R53 ;  /* 0x00000021041a7223 */ /* 0x040fe20000010835 */
[----:B------:R-:W-:Y:S01]  /*12a10*/  FFMA.FTZ R46, R4, R43, R46 ;  /* 0x0000002b042e7223 */ /* 0x000fe2000001002e */
[----:B------:R-:W-:Y:S01]  /*12a20*/  F2FP.SATFINITE.E4M3.F32.PACK_AB_MERGE_C R4, R8, R5, RZ ;  /* 0x000000050804723e */ /* 0x000fe200048070ff */
[C---:B------:R-:W-:Y:S01]  /*12a30*/  FFMA.FTZ R45, R6.reuse, R29, -R45 ;  /* 0x0000001d062d7223 */ /* 0x040fe2000001082d */
[----:B------:R-:W-:Y:S01]  /*12a40*/  FFMA.FTZ R11, R6, R30, R11 ;  /* 0x0000001e060b7223 */ /* 0x000fe2000001000b */
[----:B------:R-:W-:-:S02]  /*12a50*/  F2FP.SATFINITE.E4M3.F32.PACK_AB_MERGE_C R8, R10, R7, RZ ;  /* 0x000000070a08723e */ /* 0x000fc400048070ff */
[----:B------:R-:W-:Y:S02]  /*12a60*/  F2FP.SATFINITE.E4M3.F32.PACK_AB_MERGE_C R5, R38, R35, RZ ;  /* 0x000000232605723e */ /* 0x000fe400048070ff */
[----:B------:R-:W-:Y:S02]  /*12a70*/  F2FP.SATFINITE.E4M3.F32.PACK_AB_MERGE_C R6, R51, R56, RZ ;  /* 0x000000383306723e */ /* 0x000fe400048070ff */
[----:B------:R-:W-:Y:S02]  /*12a80*/  F2FP.SATFINITE.E4M3.F32.PACK_AB_MERGE_C R7, R57, R48, RZ ;  /* 0x000000303907723e */ /* 0x000fe400048070ff */
[----:B------:R-:W-:Y:S02]  /*12a90*/  F2FP.SATFINITE.E4M3.F32.PACK_AB_MERGE_C R10, R58, R55, RZ ;  /* 0x000000373a0a723e */ /* 0x000fe400048070ff */
[----:B------:R-:W-:Y:S02]  /*12aa0*/  F2FP.SATFINITE.E4M3.F32.PACK_AB_MERGE_C R4, R34, R9, R4 ;  /* 0x000000092204723e */ /* 0x000fe40004807004 */
[----:B------:R-:W-:-:S02]  /*12ab0*/  F2FP.SATFINITE.E4M3.F32.PACK_AB_MERGE_C R5, R42, R39, R5 ;  /* 0x000000272a05723e */ /* 0x000fc40004807005 */
[----:B------:R-:W-:Y:S02]  /*12ac0*/  F2FP.SATFINITE.E4M3.F32.PACK_AB_MERGE_C R6, R49, R52, R6 ;  /* 0x000000343106723e */ /* 0x000fe40004807006 */
[----:B------:R-:W-:Y:S02]  /*12ad0*/  F2FP.SATFINITE.E4M3.F32.PACK_AB_MERGE_C R7, R26, R45, R7 ;  /* 0x0000002d1a07723e */ /* 0x000fe40004807007 */
[----:B------:R-:W-:Y:S02]  /*12ae0*/  F2FP.SATFINITE.E4M3.F32.PACK_AB_MERGE_C R8, R36, R31, R8 ;  /* 0x0000001f2408723e */ /* 0x000fe40004807008 */
[----:B------:R-:W-:Y:S01]  /*12af0*/  F2FP.SATFINITE.E4M3.F32.PACK_AB_MERGE_C R9, R44, R41, R37 ;  /* 0x000000292c09723e */ /* 0x000fe20004807025 */
[----:B------:R1:W-:Y:S01]  /*12b00*/  STS.128 [R61+0x20400], R4 ;  /* 0x020400043d007388 */ /* 0x0003e20000000c00 */
[----:B------:R-:W-:Y:S02]  /*12b10*/  F2FP.SATFINITE.E4M3.F32.PACK_AB_MERGE_C R10, R47, R54, R10 ;  /* 0x000000362f0a723e */ /* 0x000fe4000480700a */
[----:B------:R-:W-:-:S05]  /*12b20*/  F2FP.SATFINITE.E4M3.F32.PACK_AB_MERGE_C R11, R46, R11, R50 ;  /* 0x0000000b2e0b723e */ /* 0x000fca0004807032 */
[----:B------:R1:W-:Y:S02]  /*12b30*/  STS.128 [R24+0x20400], R8 ;  /* 0x0204000818007388 */ /* 0x0003e40000000c00 */
.L_x_477:
[----:B------:R-:W-:Y:S05]  /*12b40*/  BSYNC B1 ;  /* 0x0000000000017941 */ /* 0x000fea0003800000 */
.L_x_476:
[----:B------:R-:W-:Y:S04]  /*12b50*/  BSSY B1, `(.L_x_478) ;  /* 0x00000cc000017945 */ /* 0x000fe80003800000 */
[----:B------:R-:W-:Y:S05]  /*12b60*/  @P2 BRA `(.L_x_479) ;  /* 0x0000000c00282947 */ /* 0x000fea0003800000 */
[----:B-1----:R-:W2:Y:S04]  /*12b70*/  LDL R6, [R1+0x5c] ;  /* 0x00005c0001067983 */ /* 0x002ea80000100800 */
[----:B------:R-:W3:Y:S01]  /*12b80*/  LDL R61, [R1+0x198] ;  /* 0x00019800013d7983 */ /* 0x000ee20000100800 */
[----:B------:R-:W-:Y:S01]  /*12b90*/  LEA.HI R4, R32, R28, RZ, 0x3 ;  /* 0x0000001c20047211 */ /* 0x000fe200078f18ff */
[C---:B------:R-:W-:Y:S01]  /*12ba0*/  VIADD R8, R23.reuse, 0x20 ;  /* 0x0000002017087836 */ /* 0x040fe20000000000 */
[----:B------:R-:W-:Y:S01]  /*12bb0*/  F2FP.F16.E4M3.UNPACK_B R42, R14.H1 ;  /* 0x0000000eff2a723e */ /* 0x000fe200030006ff */
[----:B------:R-:W-:Y:S01]  /*12bc0*/  VIADD R9, R23, 0x20 ;  /* 0x0000002017097836 */ /* 0x000fe20000000000 */
[----:B------:R-:W-:Y:S01]  /*12bd0*/  LOP3.LUT R5, R4, 0xfffffff8, RZ, 0xc0, !PT ;  /* 0xfffffff804057812 */ /* 0x000fe200078ec0ff */
[----:B------:R-:W-:Y:S01]  /*12be0*/  IMAD.SHL.U32 R8, R8, 0x80, RZ ;  /* 0x0000008008087824 */ /* 0x000fe200078e00ff */
[----:B------:R-:W-:Y:S01]  /*12bf0*/  F2FP.F16.E4M3.UNPACK_B R39, R0.H1 ;  /* 0x00000000ff27723e */ /* 0x000fe200030006ff */
[----:B------:R-:W-:Y:S01]  /*12c00*/  IMAD.SHL.U32 R9, R9, 0x80, RZ ;  /* 0x0000008009097824 */ /* 0x000fe200078e00ff */
[----:B------:R-:W-:Y:S01]  /*12c10*/  F2FP.F16.E4M3.UNPACK_B R48, R14 ;  /* 0x0000000eff30723e */ /* 0x000fe200020006ff */
[----:B------:R-:W-:Y:S01]  /*12c20*/  IMAD.IADD R4, R28, 0x1, -R5 ;  /* 0x000000011c047824 */ /* 0x000fe200078e0a05 */
[----:B------:R-:W-:Y:S01]  /*12c30*/  LOP3.LUT R8, R8, 0x380, RZ, 0xc0, !PT ;  /* 0x0000038008087812 */ /* 0x000fe200078ec0ff */
[--C-:B------:R-:W-:Y:S01]  /*12c40*/  HADD2.F32 R47, -RZ, R42.reuse.H0_H0 ;  /* 0x2000002aff2f7230 */ /* 0x100fe20000004100 */
[----:B------:R-:W-:Y:S01]  /*12c50*/  LOP3.LUT R9, R9, 0x380, RZ, 0xc0, !PT ;  /* 0x0000038009097812 */ /* 0x000fe200078ec0ff */
[----:B------:R-:W-:Y:S01]  /*12c60*/  HADD2.F32 R43, -RZ, R39.H0_H0 ;  /* 0x20000027ff2b7230 */ /* 0x000fe20000004100 */
[----:B------:R-:W-:Y:S01]  /*12c70*/  LEA.HI R4, R27, R4, RZ, 0x1c ;  /* 0x000000041b047211 */ /* 0x000fe200078fe0ff */
[----:B------:R-:W-:Y:S01]  /*12c80*/  HADD2.F32 R52, -RZ, R42.H1_H1 ;  /* 0x3000002aff347230 */ /* 0x000fe20000004100 */
[----:B------:R-:W-:Y:S01]  /*12c90*/  SHF.R.U32.HI R8, RZ, 0x3, R8 ;  /* 0x00000003ff087819 */ /* 0x000fe20000011608 */
[--C-:B------:R-:W-:Y:S01]  /*12ca0*/  HADD2.F32 R50, -RZ, R48.reuse.H0_H0 ;  /* 0x20000030ff327230 */ /* 0x100fe20000004100 */
[----:B------:R-:W-:Y:S01]  /*12cb0*/  SHF.R.S32.HI R7, RZ, 0x1f, R4 ;  /* 0x0000001fff077819 */ /* 0x000fe20000011404 */
[----:B------:R-:W-:Y:S01]  /*12cc0*/  HADD2.F32 R49, -RZ, R48.H1_H1 ;  /* 0x30000030ff317230 */ /* 0x000fe20000004100 */
[----:B------:R-:W-:-:S02]  /*12cd0*/  SHF.L.U32 R5, R4, 0x4, RZ ;  /* 0x0000000404057819 */ /* 0x000fc400000006ff */
[----:B------:R-:W-:Y:S02]  /*12ce0*/  LEA.HI R7, R7, R4, RZ, 0x3 ;  /* 0x0000000407077211 */ /* 0x000fe400078f18ff */
[----:B------:R-:W-:Y:S02]  /*12cf0*/  LOP3.LUT R4, R9, 0x70, R5, 0xf8, !PT ;  /* 0x0000007009047812 */ /* 0x000fe400078ef805 */
[----:B------:R-:W-:Y:S02]  /*12d00*/  SHF.L.U32 R7, R7, 0xb, RZ ;  /* 0x0000000b07077819 */ /* 0x000fe400000006ff */
[----:B------:R-:W-:Y:S02]  /*12d10*/  LOP3.LUT R4, R4, R8, RZ, 0x3c, !PT ;  /* 0x0000000804047212 */ /* 0x000fe400078e3cff */
[----:B------:R-:W-:Y:S02]  /*12d20*/  LOP3.LUT R7, R7, 0xffffc000, RZ, 0xc0, !PT ;  /* 0xffffc00007077812 */ /* 0x000fe400078ec0ff */
[----:B------:R-:W-:-:S02]  /*12d30*/  F2FP.F16.E4M3.UNPACK_B R42, R0 ;  /* 0x00000000ff2a723e */ /* 0x000fc400020006ff */
[----:B------:R-:W-:Y:S02]  /*12d40*/  F2FP.F16.E4M3.UNPACK_B R51, R15.H1 ;  /* 0x0000000fff33723e */ /* 0x000fe400030006ff */
[----:B------:R-:W-:Y:S01]  /*12d50*/  F2FP.F16.E4M3.UNPACK_B R55, R20.H1 ;  /* 0x00000014ff37723e */ /* 0x000fe200030006ff */
[----:B------:R-:W-:Y:S02]  /*12d60*/  HADD2.F32 R46, -RZ, R42.H0_H0 ;  /* 0x2000002aff2e7230 */ /* 0x000fe40000004100 */
[--C-:B------:R-:W-:Y:S02]  /*12d70*/  HADD2.F32 R53, -RZ, R51.reuse.H0_H0 ;  /* 0x20000033ff357230 */ /* 0x100fe40000004100 */
[----:B------:R-:W-:Y:S01]  /*12d80*/  HADD2.F32 R56, -RZ, R51.H1_H1 ;  /* 0x30000033ff387230 */ /* 0x000fe20000004100 */
[----:B--2---:R-:W-:Y:S02]  /*12d90*/  IADD3 R9, R4, R7, R6 ;  /* 0x0000000704097210 */ /* 0x004fe40007ffe006 */
[----:B---3--:R-:W1:Y:S03]  /*12da0*/  LDS.128 R4, [R61+0x20400] ;  /* 0x020400003d047984 */ /* 0x008e660000000c00 */
[----:B------:R-:W-:-:S05]  /*12db0*/  IMAD.IADD R24, R22, 0x1, R9 ;  /* 0x0000000116187824 */ /* 0x000fca00078e0209 */
[----:B------:R-:W2:Y:S01]  /*12dc0*/  LDS.128 R8, [R24+0x20400] ;  /* 0x0204000018087984 */ /* 0x000ea20000000c00 */
[-C--:B-1----:R-:W-:Y:S02]  /*12dd0*/  F2FP.F16.E4M3.UNPACK_B R33, R6.reuse ;  /* 0x00000006ff21723e */ /* 0x082fe400020006ff */
[----:B------:R-:W-:Y:S02]  /*12de0*/  F2FP.F16.E4M3.UNPACK_B R40, R6.H1 ;  /* 0x00000006ff28723e */ /* 0x000fe400030006ff */
[-C--:B------:R-:W-:Y:S02]  /*12df0*/  F2FP.F16.E4M3.UNPACK_B R6, R7.reuse ;  /* 0x00000007ff06723e */ /* 0x080fe400020006ff */
[----:B------:R-:W-:Y:S02]  /*12e00*/  F2FP.F16.E4M3.UNPACK_B R29, R7.H1 ;  /* 0x00000007ff1d723e */ /* 0x000fe400030006ff */
[----:B--2---:R-:W-:Y:S02]  /*12e10*/  F2FP.F16.E4M3.UNPACK_B R7, R8.H1 ;  /* 0x00000008ff07723e */ /* 0x004fe400030006ff */
[----:B------:R-:W-:-:S02]  /*12e20*/  F2FP.F16.E4M3.UNPACK_B R30, R4 ;  /* 0x00000004ff1e723e */ /* 0x000fc400020006ff */
[----:B------:R-:W-:Y:S01]  /*12e30*/  F2FP.F16.E4M3.UNPACK_B R34, R4.H1 ;  /* 0x00000004ff22723e */ /* 0x000fe200030006ff */
[--C-:B------:R-:W-:Y:S01]  /*12e40*/  HADD2.F32 R4, -RZ, R7.reuse.H0_H0 ;  /* 0x20000007ff047230 */ /* 0x100fe20000004100 */
[-C--:B------:R-:W-:Y:S02]  /*12e50*/  F2FP.F16.E4M3.UNPACK_B R41, R5.reuse ;  /* 0x00000005ff29723e */ /* 0x080fe400020006ff */
[----:B------:R-:W-:Y:S01]  /*12e60*/  F2FP.F16.E4M3.UNPACK_B R36, R5.H1 ;  /* 0x00000005ff24723e */ /* 0x000fe200030006ff */
[--C-:B------:R-:W-:Y:S01]  /*12e70*/  HADD2.F32 R5, -RZ, R34.reuse.H0_H0 ;  /* 0x20000022ff057230 */ /* 0x100fe20000004100 */
[----:B------:R-:W-:Y:S01]  /*12e80*/  F2FP.F16.E4M3.UNPACK_B R35, R8 ;  /* 0x00000008ff23723e */ /* 0x000fe200020006ff */
[----:B------:R-:W-:Y:S01]  /*12e90*/  FMUL.FTZ R8, R47, R4 ;  /* 0x000000042f087220 */ /* 0x000fe20000410000 */
[-C--:B0-----:R-:W-:Y:S01]  /*12ea0*/  F2FP.F16.E4M3.UNPACK_B R37, R10.reuse ;  /* 0x0000000aff25723e */ /* 0x081fe200020006ff */
[----:B------:R-:W-:Y:S01]  /*12eb0*/  HADD2.F32 R34, -RZ, R34.H1_H1 ;  /* 0x30000022ff227230 */ /* 0x000fe20000004100 */
[----:B------:R-:W-:Y:S01]  /*12ec0*/  F2FP.F16.E4M3.UNPACK_B R45, R10.H1 ;  /* 0x0000000aff2d723e */ /* 0x000fe200030006ff */
[C---:B------:R-:W-:Y:S01]  /*12ed0*/  FMUL.FTZ R10, R43.reuse, R4 ;  /* 0x000000042b0a7220 */ /* 0x040fe20000410000 */
[----:B------:R-:W-:Y:S01]  /*12ee0*/  F2FP.F16.E4M3.UNPACK_B R44, R9 ;  /* 0x00000009ff2c723e */ /* 0x000fe200020006ff */
[----:B------:R-:W-:Y:S01]  /*12ef0*/  FFMA.FTZ R4, R43, R5, -R8 ;  /* 0x000000052b047223 */ /* 0x000fe20000010808 */
[----:B------:R-:W-:Y:S01]  /*12f00*/  F2FP.F16.E4M3.UNPACK_B R38, R9.H1 ;  /* 0x00000009ff26723e */ /* 0x000fe200030006ff */
[----:B------:R-:W-:-:S02]  /*12f10*/  HADD2.F32 R9, -RZ, R7.H1_H1 ;  /* 0x30000007ff097230 */ /* 0x000fc40000004100 */
[----:B------:R-:W-:Y:S01]  /*12f20*/  FFMA.FTZ R5, R47, R5, R10 ;  /* 0x000000052f057223 */ /* 0x000fe2000001000a */
[----:B------:R-:W-:Y:S01]  /*12f30*/  HADD2.F32 R7, -RZ, R35.H0_H0 ;  /* 0x20000023ff077230 */ /* 0x000fe20000004100 */
[-C--:B------:R-:W-:Y:S01]  /*12f40*/  F2FP.F16.E4M3.UNPACK_B R26, R11.reuse ;  /* 0x0000000bff1a723e */ /* 0x080fe200020006ff */
[----:B------:R-:W-:Y:S01]  /*12f50*/  HADD2.F32 R10, -RZ, R39.H1_H1 ;  /* 0x30000027ff0a7230 */ /* 0x000fe20000004100 */
[----:B------:R-:W-:Y:S01]  /*12f60*/  F2FP.F16.E4M3.UNPACK_B R31, R11.H1 ;  /* 0x0000000bff1f723e */ /* 0x000fe200030006ff */
[--C-:B------:R-:W-:Y:S02]  /*12f70*/  HADD2.F32 R8, -RZ, R30.reuse.H0_H0 ;  /* 0x2000001eff087230 */ /* 0x100fe40000004100 */
[----:B------:R-:W-:Y:S01]  /*12f80*/  FMUL.FTZ R43, R52, R9 ;  /* 0x00000009342b7220 */ /* 0x000fe20000410000 */
[----:B------:R-:W-:Y:S01]  /*12f90*/  FMUL.FTZ R11, R50, R7 ;  /* 0x00000007320b7220 */ /* 0x000fe20000410000 */
[----:B------:R-:W-:Y:S01]  /*12fa0*/  FMUL.FTZ R47, R10, R9 ;  /* 0x000000090a2f7220 */ /* 0x000fe20000410000 */
[----:B------:R-:W-:Y:S01]  /*12fb0*/  FMUL.FTZ R39, R46, R7 ;  /* 0x000000072e277220 */ /* 0x000fe20000410000 */
[----:B------:R-:W-:Y:S01]  /*12fc0*/  FFMA.FTZ R9, R10, R34, -R43 ;  /* 0x000000220a097223 */ /* 0x000fe2000001082b */
[----:B------:R-:W-:Y:S01]  /*12fd0*/  FFMA.FTZ R7, R46, R8, -R11 ;  /* 0x000000082e077223 */ /* 0x000fe2000001080b */
[----:B------:R-:W-:Y:S01]  /*12fe0*/  F2FP.F16.E4M3.UNPACK_B R43, R3.H1 ;  /* 0x00000003ff2b723e */ /* 0x000fe200030006ff */
[----:B------:R-:W-:-:S02]  /*12ff0*/  HADD2.F32 R11, -RZ, R30.H1_H1 ;  /* 0x3000001eff0b7230 */ /* 0x000fc40000004100 */
[----:B------:R-:W-:Y:S01]  /*13000*/  FFMA.FTZ R8, R50, R8, R39 ;  /* 0x0000000832087223 */ /* 0x000fe20000010027 */
[----:B------:R-:W-:Y:S02]  /*13010*/  HADD2.F32 R30, -RZ, R35.H1_H1 ;  /* 0x30000023ff1e7230 */ /* 0x000fe40000004100 */
[----:B------:R-:W-:Y:S01]  /*13020*/  FFMA.FTZ R10, R52, R34, R47 ;  /* 0x00000022340a7223 */ /* 0x000fe2000001002f */
[----:B------:R-:W-:Y:S01]  /*13030*/  HADD2.F32 R39, -RZ, R42.H1_H1 ;  /* 0x3000002aff277230 */ /* 0x000fe20000004100 */
[----:B------:R-:W-:Y:S01]  /*13040*/  F2FP.F16.E4M3.UNPACK_B R52, R15 ;  /* 0x0000000fff34723e */ /* 0x000fe200020006ff */
[----:B------:R-:W-:Y:S02]  /*13050*/  HADD2.F32 R34, -RZ, R38.H0_H0 ;  /* 0x20000026ff227230 */ /* 0x000fe40000004100 */
[-C--:B------:R-:W-:Y:S01]  /*13060*/  FMUL.FTZ R42, R49, R30.reuse ;  /* 0x0000001e312a7220 */ /* 0x080fe20000410000 */
[----:B------:R-:W-:Y:S02]  /*13070*/  HADD2.F32 R47, -RZ, R43.H0_H0 ;  /* 0x2000002bff2f7230 */ /* 0x000fe40000004100 */
[----:B------:R-:W-:Y:S01]  /*13080*/  FMUL.FTZ R46, R39, R30 ;  /* 0x0000001e272e7220 */ /* 0x000fe20000410000 */
[----:B------:R-:W-:-:S02]  /*13090*/  HADD2.F32 R35, -RZ, R36.H0_H0 ;  /* 0x20000024ff237230 */ /* 0x000fc40000004100 */
[-C--:B------:R-:W-:Y:S01]  /*130a0*/  FMUL.FTZ R48, R53, R34.reuse ;  /* 0x0000002235307220 */ /* 0x080fe20000410000 */
[-C--:B------:R-:W-:Y:S01]  /*130b0*/  FFMA.FTZ R30, R39, R11.reuse, -R42 ;  /* 0x0000000b271e7223 */ /* 0x080fe2000001082a */
[----:B------:R-:W-:Y:S01]  /*130c0*/  FMUL.FTZ R50, R47, R34 ;  /* 0x000000222f327220 */ /* 0x000fe20000410000 */
[----:B------:R-:W-:Y:S01]  /*130d0*/  FFMA.FTZ R11, R49, R11, R46 ;  /* 0x0000000b310b7223 */ /* 0x000fe2000001002e */
[----:B------:R-:W-:Y:S01]  /*130e0*/  FFMA.FTZ R34, R47, R35, -R48 ;  /* 0x000000232f227223 */ /* 0x000fe20000010830 */
[----:B------:R-:W-:Y:S01]  /*130f0*/  F2FP.F16.E4M3.UNPACK_B R46, R3 ;  /* 0x00000003ff2e723e */ /* 0x000fe200020006ff */
[----:B------:R-:W-:Y:S01]  /*13100*/  FFMA.FTZ R35, R53, R35, R50 ;  /* 0x0000002335237223 */ /* 0x000fe20000010032 */
[----:B------:R-:W-:Y:S01]  /*13110*/  HADD2.F32 R50, -RZ, R43.H1_H1 ;  /* 0x3000002bff327230 */ /* 0x000fe20000004100 */
[----:B------:R-:W-:Y:S01]  /*13120*/  F2FP.SATFINITE.E4M3.F32.PACK_AB_MERGE_C R4, R9, R4, RZ ;  /* 0x000000040904723e */ /* 0x000fe200048070ff */
[----:B------:R-:W-:Y:S01]  /*13130*/  HADD2.F32 R42, -RZ, R38.H1_H1 ;  /* 0x30000026ff2a7230 */ /* 0x000fe20000004100 */
[----:B------:R-:W-:Y:S01]  /*13140*/  F2FP.SATFINITE.E4M3.F32.PACK_AB_MERGE_C R10, R10, R5, RZ ;  /* 0x000000050a0a723e */ /* 0x000fe200048070ff */
[----:B------:R-:W-:Y:S01]  /*13150*/  HADD2.F32 R54, -RZ, R52.H0_H0 ;  /* 0x20000034ff367230 */ /* 0x000fe20000004100 */
[----:B------:R-:W-:Y:S01]  /*13160*/  F2FP.SATFINITE.E4M3.F32.PACK_AB_MERGE_C R4, R30, R7, R4 ;  /* 0x000000071e04723e */ /* 0x000fe20004807004 */
[----:B------:R-:W-:-:S02]  /*13170*/  HADD2.F32 R39, -RZ, R44.H0_H0 ;  /* 0x2000002cff277230 */ /* 0x000fc40000004100 */
[-C--:B------:R-:W-:Y:S01]  /*13180*/  FMUL.FTZ R49, R56, R42.reuse ;  /* 0x0000002a38317220 */ /* 0x080fe20000410000 */
[----:B------:R-:W-:Y:S02]  /*13190*/  HADD2.F32 R48, -RZ, R46.H0_H0 ;  /* 0x2000002eff307230 */ /* 0x000fe40000004100 */
[----:B------:R-:W-:Y:S01]  /*131a0*/  FMUL.FTZ R51, R50, R42 ;  /* 0x0000002a32337220 */ /* 0x000fe20000410000 */
[----:B------:R-:W-:Y:S02]  /*131b0*/  HADD2.F32 R36, -RZ, R36.H1_H1 ;  /* 0x30000024ff247230 */ /* 0x000fe40000004100 */
[-C--:B------:R-:W-:Y:S01]  /*131c0*/  FMUL.FTZ R43, R54, R39.reuse ;  /* 0x00000027362b7220 */ /* 0x080fe20000410000 */
[----:B------:R-:W-:Y:S02]  /*131d0*/  HADD2.F32 R38, -RZ, R41.H0_H0 ;  /* 0x20000029ff267230 */ /* 0x000fe40000004100 */
[----:B------:R-:W-:Y:S01]  /*131e0*/  FMUL.FTZ R47, R48, R39 ;  /* 0x00000027302f7220 */ /* 0x000fe20000410000 */
[----:B------:R-:W-:-:S02]  /*131f0*/  HADD2.F32 R53, -RZ, R52.H1_H1 ;  /* 0x30000034ff357230 */ /* 0x000fc40000004100 */
[-C--:B------:R-:W-:Y:S01]  /*13200*/  FFMA.FTZ R39, R50, R36.reuse, -R49 ;  /* 0x0000002432277223 */ /* 0x080fe20000010831 */
[----:B------:R-:W-:Y:S01]  /*13210*/  FFMA.FTZ R42, R56, R36, R51 ;  /* 0x00000024382a7223 */ /* 0x000fe20000010033 */
[----:B------:R-:W-:Y:S01]  /*13220*/  FFMA.FTZ R36, R48, R38, -R43 ;  /* 0x0000002630247223 */ /* 0x000fe2000001082b */
[----:B------:R-:W-:Y:S01]  /*13230*/  HADD2.F32 R43, -RZ, R41.H1_H1 ;  /* 0x30000029ff2b7230 */ /* 0x000fe20000004100 */
[----:B------:R-:W-:Y:S01]  /*13240*/  F2FP.F16.E4M3.UNPACK_B R52, R12.H1 ;  /* 0x0000000cff34723e */ /* 0x000fe200030006ff */
[----:B------:R-:W-:Y:S02]  /*13250*/  HADD2.F32 R41, -RZ, R44.H1_H1 ;  /* 0x3000002cff297230 */ /* 0x000fe40000004100 */
[----:B------:R-:W-:Y:S01]  /*13260*/  FFMA.FTZ R38, R54, R38, R47 ;  /* 0x0000002636267223 */ /* 0x000fe2000001002f */
[----:B------:R-:W-:Y:S01]  /*13270*/  HADD2.F32 R51, -RZ, R46.H1_H1 ;  /* 0x3000002eff337230 */ /* 0x000fe20000004100 */
[----:B------:R-:W-:Y:S01]  /*13280*/  F2FP.SATFINITE.E4M3.F32.PACK_AB_MERGE_C R5, R39, R34, RZ ;  /* 0x000000222705723e */ /* 0x000fe200048070ff */
[----:B------:R-:W-:-:S02]  /*13290*/  HADD2.F32 R56, -RZ, R55.H0_H0 ;  /* 0x20000037ff387230 */ /* 0x000fc40000004100 */
[-C--:B------:R-:W-:Y:S01]  /*132a0*/  FMUL.FTZ R48, R53, R41.reuse ;  /* 0x0000002935307220 */ /* 0x080fe20000410000 */
[----:B------:R-:W-:Y:S02]  /*132b0*/  HADD2.F32 R46, -RZ, R45.H0_H0 ;  /* 0x2000002dff2e7230 */ /* 0x000fe40000004100 */
[C---:B------:R-:W-:Y:S01]  /*132c0*/  FMUL.FTZ R50, R51.reuse, R41 ;  /* 0x0000002933327220 */ /* 0x040fe20000410000 */
[----:B------:R-:W-:Y:S02]  /*132d0*/  HADD2.F32 R54, -RZ, R52.H0_H0 ;  /* 0x20000034ff367230 */ /* 0x000fe40000004100 */
[----:B------:R-:W-:Y:S01]  /*132e0*/  FFMA.FTZ R41, R51, R43, -R48 ;  /* 0x0000002b33297223 */ /* 0x000fe20000010830 */
[----:B------:R-:W-:Y:S02]  /*132f0*/  HADD2.F32 R44, -RZ, R40.H0_H0 ;  /* 0x20000028ff2c7230 */ /* 0x000fe40000004100 */
[----:B------:R-:W-:Y:S01]  /*13300*/  FMUL.FTZ R47, R56, R46 ;  /* 0x0000002e382f7220 */ /* 0x000fe20000410000 */
[----:B------:R-:W-:-:S02]  /*13310*/  HADD2.F32 R48, -RZ, R55.H1_H1 ;  /* 0x30000037ff307230 */ /* 0x000fc40000004100 */
[----:B------:R-:W-:Y:S01]  /*13320*/  FFMA.FTZ R43, R53, R43, R50 ;  /* 0x0000002b352b7223 */ /* 0x000fe20000010032 */
[----:B------:R-:W-:Y:S02]  /*13330*/  HADD2.F32 R45, -RZ, R45.H1_H1 ;  /* 0x3000002dff2d7230 */ /* 0x000fe40000004100 */
[C---:B------:R-:W-:Y:S01]  /*13340*/  FMUL.FTZ R49, R54.reuse, R46 ;  /* 0x0000002e36317220 */ /* 0x040fe20000410000 */
[----:B------:R-:W-:Y:S01]  /*13350*/  HADD2.F32 R52, -RZ, R52.H1_H1 ;  /* 0x30000034ff347230 */ /* 0x000fe20000004100 */
[----:B------:R-:W-:Y:S01]  /*13360*/  F2FP.F16.E4M3.UNPACK_B R53, R20 ;  /* 0x00000014ff35723e */ /* 0x000fe200020006ff */
[-C--:B------:R-:W-:Y:S01]  /*13370*/  FFMA.FTZ R46, R54, R44.reuse, -R47 ;  /* 0x0000002c362e7223 */ /* 0x080fe2000001082f */
[----:B------:R-:W-:Y:S02]  /*13380*/  HADD2.F32 R40, -RZ, R40.H1_H1 ;  /* 0x30000028ff287230 */ /* 0x000fe40000004100 */
[-C--:B------:R-:W-:Y:S01]  /*13390*/  FMUL.FTZ R47, R48, R45.reuse ;  /* 0x0000002d302f7220 */ /* 0x080fe20000410000 */
[----:B------:R-:W-:Y:S01]  /*133a0*/  FFMA.FTZ R49, R56, R44, R49 ;  /* 0x0000002c38317223 */ /* 0x000fe20000010031 */
[----:B------:R-:W-:Y:S01]  /*133b0*/  F2FP.F16.E4M3.UNPACK_B R50, R12 ;  /* 0x0000000cff32723e */ /* 0x000fe200020006ff */
[----:B------:R-:W-:Y:S01]  /*133c0*/  FMUL.FTZ R45, R52, R45 ;  /* 0x0000002d342d7220 */ /* 0x000fe20000410000 */
[----:B------:R-:W-:-:S02]  /*133d0*/  HADD2.F32 R54, -RZ, R53.H0_H0 ;  /* 0x20000035ff367230 */ /* 0x000fc40000004100 */
[-C--:B------:R-:W-:Y:S01]  /*133e0*/  FFMA.FTZ R51, R52, R40.reuse, -R47 ;  /* 0x0000002834337223 */ /* 0x080fe2000001082f */
[----:B------:R-:W-:Y:S02]  /*133f0*/  HADD2.F32 R44, -RZ, R37.H0_H0 ;  /* 0x20000025ff2c7230 */ /* 0x000fe40000004100 */
[----:B------:R-:W-:Y:S01]  /*13400*/  FFMA.FTZ R48, R48, R40, R45 ;  /* 0x0000002830307223 */ /* 0x000fe2000001002d */
        /* <DEDUP_REMOVED lines=8> */
[----:B------:R-:W-:Y:S01]  /*13490*/  HADD2.F32 R53, -RZ, R50.H1_H1 ;  /* 0x30000032ff357230 */ /* 0x000fe20000004100 */
[----:B------:R-:W-:Y:S01]  /*134a0*/  F2FP.F16.E4M3.UNPACK_B R52, R21.H1 ;  /* 0x00000015ff34723e */ /* 0x000fe200030006ff */
[----:B------:R-:W-:Y:S02]  /*134b0*/  HADD2.F32 R33, -RZ, R33.H1_H1 ;  /* 0x30000021ff217230 */ /* 0x000fe40000004100 */
[----:B------:R-:W-:Y:S01]  /*134c0*/  FFMA.FTZ R47, R54, R40, R47 ;  /* 0x00000028362f7223 */ /* 0x000fe2000001002f */
[----:B------:R-:W-:Y:S01]  /*134d0*/  FMUL.FTZ R44, R55, R37 ;  /* 0x00000025372c7220 */ /* 0x000fe20000410000 */
[----:B------:R-:W-:Y:S01]  /*134e0*/  F2FP.F16.E4M3.UNPACK_B R50, R13.H1 ;  /* 0x0000000dff32723e */ /* 0x000fe200030006ff */
[C---:B------:R-:W-:Y:S01]  /*134f0*/  FMUL.FTZ R40, R53.reuse, R37 ;  /* 0x0000002535287220 */ /* 0x040fe20000410000 */
[----:B------:R-:W-:Y:S02]  /*13500*/  HADD2.F32 R57, -RZ, R52.H0_H0 ;  /* 0x20000034ff397230 */ /* 0x000fe40000004100 */
[----:B------:R-:W-:Y:S01]  /*13510*/  FFMA.FTZ R44, R53, R33, -R44 ;  /* 0x00000021352c7223 */ /* 0x000fe2000001082c */
[----:B------:R-:W-:-:S02]  /*13520*/  HADD2.F32 R37, -RZ, R31.H0_H0 ;  /* 0x2000001fff257230 */ /* 0x000fc40000004100 */
[----:B------:R-:W-:Y:S01]  /*13530*/  FFMA.FTZ R40, R55, R33, R40 ;  /* 0x0000002137287223 */ /* 0x000fe20000010028 */
[--C-:B------:R-:W-:Y:S01]  /*13540*/  HADD2.F32 R53, -RZ, R50.reuse.H0_H0 ;  /* 0x20000032ff357230 */ /* 0x100fe20000004100 */
[----:B------:R-:W-:Y:S01]  /*13550*/  F2FP.SATFINITE.E4M3.F32.PACK_AB_MERGE_C R48, R48, R49, RZ ;  /* 0x000000313030723e */ /* 0x000fe200048070ff */
[----:B------:R-:W-:Y:S02]  /*13560*/  HADD2.F32 R55, -RZ, R50.H1_H1 ;  /* 0x30000032ff377230 */ /* 0x000fe40000004100 */
[-C--:B------:R-:W-:Y:S01]  /*13570*/  FMUL.FTZ R50, R57, R37.reuse ;  /* 0x0000002539327220 */ /* 0x080fe20000410000 */
[----:B------:R-:W-:Y:S02]  /*13580*/  HADD2.F32 R33, -RZ, R29.H0_H0 ;  /* 0x2000001dff217230 */ /* 0x000fe40000004100 */
[----:B------:R-:W-:Y:S01]  /*13590*/  FMUL.FTZ R54, R53, R37 ;  /* 0x0000002535367220 */ /* 0x000fe20000410000 */
[----:B------:R-:W-:Y:S01]  /*135a0*/  HADD2.F32 R59, -RZ, R52.H1_H1 ;  /* 0x30000034ff3b7230 */ /* 0x000fe20000004100 */
[----:B------:R-:W-:Y:S01]  /*135b0*/  F2FP.F16.E4M3.UNPACK_B R37, R13 ;  /* 0x0000000dff25723e */ /* 0x000fe200020006ff */
[----:B------:R-:W-:-:S02]  /*135c0*/  HADD2.F32 R31, -RZ, R31.H1_H1 ;  /* 0x3000001fff1f7230 */ /* 0x000fc40000004100 */
[-C--:B------:R-:W-:Y:S01]  /*135d0*/  FFMA.FTZ R52, R53, R33.reuse, -R50 ;  /* 0x0000002135347223 */ /* 0x080fe20000010832 */
[----:B------:R-:W-:Y:S02]  /*135e0*/  HADD2.F32 R29, -RZ, R29.H1_H1 ;  /* 0x3000001dff1d7230 */ /* 0x000fe40000004100 */
[----:B------:R-:W-:Y:S01]  /*135f0*/  FFMA.FTZ R54, R57, R33, R54 ;  /* 0x0000002139367223 */ /* 0x000fe20000010036 */
[----:B------:R-:W-:Y:S01]  /*13600*/  F2FP.SATFINITE.E4M3.F32.PACK_AB_MERGE_C R8, R11, R8, R10 ;  /* 0x000000080b08723e */ /* 0x000fe2000480700a */
[-C--:B------:R-:W-:Y:S01]  /*13610*/  FMUL.FTZ R50, R59, R31.reuse ;  /* 0x0000001f3b327220 */ /* 0x080fe20000410000 */
[C---:B------:R-:W-:Y:S01]  /*13620*/  FMUL.FTZ R56, R55.reuse, R31 ;  /* 0x0000001f37387220 */ /* 0x040fe20000410000 */
[----:B------:R-:W-:Y:S02]  /*13630*/  F2FP.F16.E4M3.UNPACK_B R31, R21 ;  /* 0x00000015ff1f723e */ /* 0x000fe400020006ff */
[-C--:B------:R-:W-:Y:S01]  /*13640*/  FFMA.FTZ R53, R55, R29.reuse, -R50 ;  /* 0x0000001d37357223 */ /* 0x080fe20000010832 */
[----:B------:R-:W-:Y:S01]  /*13650*/  FFMA.FTZ R55, R59, R29, R56 ;  /* 0x0000001d3b377223 */ /* 0x000fe20000010038 */
[----:B------:R-:W-:Y:S01]  /*13660*/  HADD2.F32 R29, -RZ, R26.H0_H0 ;  /* 0x2000001aff1d7230 */ /* 0x000fe20000004100 */
[----:B------:R-:W-:Y:S01]  /*13670*/  F2FP.SATFINITE.E4M3.F32.PACK_AB_MERGE_C R5, R41, R36, R5 ;  /* 0x000000242905723e */ /* 0x000fe20004807005 */
[--C-:B------:R-:W-:Y:S01]  /*13680*/  HADD2.F32 R58, -RZ, R31.reuse.H0_H0 ;  /* 0x2000001fff3a7230 */ /* 0x100fe20000004100 */
[----:B------:R-:W-:Y:S01]  /*13690*/  F2FP.SATFINITE.E4M3.F32.PACK_AB_MERGE_C R52, R53, R52, RZ ;  /* 0x000000343534723e */ /* 0x000fe200048070ff */
[----:B------:R-:W-:Y:S01]  /*136a0*/  HADD2.F32 R60, -RZ, R31.H1_H1 ;  /* 0x3000001fff3c7230 */ /* 0x000fe20000004100 */
[----:B------:R-:W-:Y:S01]  /*136b0*/  F2FP.SATFINITE.E4M3.F32.PACK_AB_MERGE_C R54, R55, R54, RZ ;  /* 0x000000363736723e */ /* 0x000fe200048070ff */
[----:B------:R-:W-:-:S02]  /*136c0*/  HADD2.F32 R50, -RZ, R37.H0_H0 ;  /* 0x20000025ff327230 */ /* 0x000fc40000004100 */
[-C--:B------:R-:W-:Y:S01]  /*136d0*/  FMUL.FTZ R33, R58, R29.reuse ;  /* 0x0000001d3a217220 */ /* 0x080fe20000410000 */
[----:B------:R-:W-:Y:S01]  /*136e0*/  HADD2.F32 R31, -RZ, R26.H1_H1 ;  /* 0x3000001aff1f7230 */ /* 0x000fe20000004100 */
[----:B------:R-:W-:Y:S01]  /*136f0*/  F2FP.SATFINITE.E4M3.F32.PACK_AB_MERGE_C R9, R43, R38, R9 ;  /* 0x000000262b09723e */ /* 0x000fe20004807009 */
[----:B------:R-:W-:Y:S02]  /*13700*/  HADD2.F32 R56, -RZ, R37.H1_H1 ;  /* 0x30000025ff387230 */ /* 0x000fe40000004100 */
[----:B------:R-:W-:Y:S01]  /*13710*/  FMUL.FTZ R29, R50, R29 ;  /* 0x0000001d321d7220 */ /* 0x000fe20000410000 */
[--C-:B------:R-:W-:Y:S02]  /*13720*/  HADD2.F32 R26, -RZ, R6.reuse.H0_H0 ;  /* 0x20000006ff1a7230 */ /* 0x100fe40000004100 */
[-C--:B------:R-:W-:Y:S01]  /*13730*/  FMUL.FTZ R37, R60, R31.reuse ;  /* 0x0000001f3c257220 */ /* 0x080fe20000410000 */
[----:B------:R-:W-:Y:S02]  /*13740*/  HADD2.F32 R6, -RZ, R6.H1_H1 ;  /* 0x30000006ff067230 */ /* 0x000fe40000004100 */
[----:B------:R-:W-:Y:S01]  /*13750*/  FMUL.FTZ R31, R56, R31 ;  /* 0x0000001f381f7220 */ /* 0x000fe20000410000 */
[----:B------:R-:W-:Y:S01]  /*13760*/  F2FP.SATFINITE.E4M3.F32.PACK_AB_MERGE_C R10, R40, R47, R48 ;  /* 0x0000002f280a723e */ /* 0x000fe20004807030 */
[-C--:B------:R-:W-:Y:S01]  /*13770*/  FFMA.FTZ R33, R50, R26.reuse, -R33 ;  /* 0x0000001a32217223 */ /* 0x080fe20000010821 */
[----:B------:R-:W-:Y:S01]  /*13780*/  FFMA.FTZ R29, R58, R26, R29 ;  /* 0x0000001a3a1d7223 */ /* 0x000fe2000001001d */
[-C--:B------:R-:W-:Y:S01]  /*13790*/  FFMA.FTZ R26, R56, R6.reuse, -R37 ;  /* 0x00000006381a7223 */ /* 0x080fe20000010825 */
[----:B------:R-:W-:Y:S01]  /*137a0*/  FFMA.FTZ R50, R60, R6, R31 ;  /* 0x000000063c327223 */ /* 0x000fe2000001001f */
[----:B------:R-:W-:-:S03]  /*137b0*/  F2FP.SATFINITE.E4M3.F32.PACK_AB_MERGE_C R6, R51, R46, RZ ;  /* 0x0000002e3306723e */ /* 0x000fc600048070ff */
[----:B------:R-:W-:Y:S02]  /*137c0*/  F2FP.SATFINITE.E4M3.F32.PACK_AB_MERGE_C R7, R26, R33, R52 ;  /* 0x000000211a07723e */ /* 0x000fe40004807034 */
[----:B------:R-:W-:Y:S02]  /*137d0*/  F2FP.SATFINITE.E4M3.F32.PACK_AB_MERGE_C R6, R44, R45, R6 ;  /* 0x0000002d2c06723e */ /* 0x000fe40004807006 */
[----:B------:R-:W-:-:S03]  /*137e0*/  F2FP.SATFINITE.E4M3.F32.PACK_AB_MERGE_C R11, R50, R29, R54 ;  /* 0x0000001d320b723e */ /* 0x000fc60004807036 */
[----:B------:R2:W-:Y:S04]  /*137f0*/  STS.128 [R61+0x20400], R4 ;  /* 0x020400043d007388 */ /* 0x0005e80000000c00 */
[----:B------:R2:W-:Y:S02]  /*13800*/  STS.128 [R24+0x20400], R8 ;  /* 0x0204000818007388 */ /* 0x0005e40000000c00 */
.L_x_479:
[----:B------:R-:W-:Y:S05]  /*13810*/  BSYNC B1 ;  /* 0x0000000000017941 */ /* 0x000fea0003800000 */
.L_x_478:
[----:B------:R-:W-:Y:S04]  /*13820*/  BSSY B1, `(.L_x_480) ;  /* 0x00000cc000017945 */ /* 0x000fe80003800000 */
[----:B------:R-:W-:Y:S05]  /*13830*/  @P1 BRA `(.L_x_481) ;  /* 0x0000000c00281947 */ /* 0x000fea0003800000 */
[----:B-12---:R-:W2:Y:S04]  /*13840*/  LDL R6, [R1+0x58] ;  /* 0x0000580001067983 */ /* 0x006ea80000100800 */
[----:B------:R-:W3:Y:S01]  /*13850*/  LDL R61, [R1+0x194] ;  /* 0x00019400013d7983 */ /* 0x000ee20000100800 */
[----:B------:R-:W-:Y:S01]  /*13860*/  LEA.HI R4, R32, R28, RZ, 0x3 ;  /* 0x0000001c20047211 */ /* 0x000fe200078f18ff */
[C---:B------:R-:W-:Y:S01]  /*13870*/  VIADD R8, R23.reuse, 0x40 ;  /* 0x0000004017087836 */ /* 0x040fe20000000000 */
[----:B------:R-:W-:Y:S01]  /*13880*/  F2FP.F16.E4M3.UNPACK_B R42, R14.H1 ;  /* 0x0000000eff2a723e */ /* 0x000fe200030006ff */
[----:B------:R-:W-:Y:S01]  /*13890*/  VIADD R9, R23, 0x40 ;  /* 0x0000004017097836 */ /* 0x000fe20000000000 */
[----:B------:R-:W-:Y:S02]  /*138a0*/  LOP3.LUT R5, R4, 0xfffffff8, RZ, 0xc0, !PT ;  /* 0xfffffff804057812 */ /* 0x000fe400078ec0ff */
[----:B------:R-:W-:Y:S01]  /*138b0*/  SHF.L.U32 R8, R8, 0x7, RZ ;  /* 0x0000000708087819 */ /* 0x000fe200000006ff */
[----:B------:R-:W-:Y:S01]  /*138c0*/  IMAD.SHL.U32 R9, R9, 0x80, RZ ;  /* 0x0000008009097824 */ /* 0x000fe200078e00ff */
[----:B------:R-:W-:Y:S01]  /*138d0*/  F2FP.F16.E4M3.UNPACK_B R39, R0.H1 ;  /* 0x00000000ff27723e */ /* 0x000fe200030006ff */
[----:B------:R-:W-:Y:S01]  /*138e0*/  IMAD.IADD R4, R28, 0x1, -R5 ;  /* 0x000000011c047824 */ /* 0x000fe200078e0a05 */
[----:B------:R-:W-:Y:S01]  /*138f0*/  LOP3.LUT R8, R8, 0x380, RZ, 0xc0, !PT ;  /* 0x0000038008087812 */ /* 0x000fe200078ec0ff */
[--C-:B------:R-:W-:Y:S01]  /*13900*/  HADD2.F32 R47, -RZ, R42.reuse.H0_H0 ;  /* 0x2000002aff2f7230 */ /* 0x100fe20000004100 */
[----:B------:R-:W-:Y:S01]  /*13910*/  LOP3.LUT R9, R9, 0x380, RZ, 0xc0, !PT ;  /* 0x0000038009097812 */ /* 0x000fe200078ec0ff */
[----:B------:R-:W-:Y:S01]  /*13920*/  HADD2.F32 R43, -RZ, R39.H0_H0 ;  /* 0x20000027ff2b7230 */ /* 0x000fe20000004100 */
[----:B------:R-:W-:Y:S01]  /*13930*/  LEA.HI R4, R27, R4, RZ, 0x1c ;  /* 0x000000041b047211 */ /* 0x000fe200078fe0ff */
[----:B------:R-:W-:Y:S01]  /*13940*/  HADD2.F32 R52, -RZ, R42.H1_H1 ;  /* 0x3000002aff347230 */ /* 0x000fe20000004100 */
[----:B------:R-:W-:-:S02]  /*13950*/  SHF.R.U32.HI R8, RZ, 0x3, R8 ;  /* 0x00000003ff087819 */ /* 0x000fc40000011608 */
[----:B------:R-:W-:Y:S01]  /*13960*/  SHF.R.S32.HI R7, RZ, 0x1f, R4 ;  /* 0x0000001fff077819 */ /* 0x000fe20000011404 */
[----:B------:R-:W-:Y:S01]  /*13970*/  IMAD.SHL.U32 R5, R4, 0x10, RZ ;  /* 0x0000001004057824 */ /* 0x000fe200078e00ff */
[----:B------:R-:W-:Y:S02]  /*13980*/  F2FP.F16.E4M3.UNPACK_B R48, R14 ;  /* 0x0000000eff30723e */ /* 0x000fe400020006ff */
[----:B------:R-:W-:Y:S02]  /*13990*/  LEA.HI R7, R7, R4, RZ, 0x3 ;  /* 0x0000000407077211 */ /* 0x000fe400078f18ff */
[----:B------:R-:W-:Y:S01]  /*139a0*/  LOP3.LUT R4, R9, 0x70, R5, 0xf8, !PT ;  /* 0x0000007009047812 */ /* 0x000fe200078ef805 */
[--C-:B------:R-:W-:Y:S01]  /*139b0*/  HADD2.F32 R50, -RZ, R48.reuse.H0_H0 ;  /* 0x20000030ff327230 */ /* 0x100fe20000004100 */
[----:B------:R-:W-:Y:S01]  /*139c0*/  F2FP.F16.E4M3.UNPACK_B R42, R0 ;  /* 0x00000000ff2a723e */ /* 0x000fe200020006ff */
[----:B------:R-:W-:Y:S01]  /*139d0*/  IMAD.SHL.U32 R7, R7, 0x800, RZ ;  /* 0x0000080007077824 */ /* 0x000fe200078e00ff */
[----:B------:R-:W-:Y:S01]  /*139e0*/  LOP3.LUT R4, R4, R8, RZ, 0x3c, !PT ;  /* 0x0000000804047212 */ /* 0x000fe200078e3cff */
[----:B------:R-:W-:Y:S01]  /*139f0*/  HADD2.F32 R49, -RZ, R48.H1_H1 ;  /* 0x30000030ff317230 */ /* 0x000fe20000004100 */
[----:B------:R-:W-:Y:S01]  /*13a00*/  F2FP.F16.E4M3.UNPACK_B R51, R15.H1 ;  /* 0x0000000fff33723e */ /* 0x000fe200030006ff */
[----:B------:R-:W-:Y:S01]  /*13a10*/  HADD2.F32 R46, -RZ, R42.H0_H0 ;  /* 0x2000002aff2e7230 */ /* 0x000fe20000004100 */
[----:B------:R-:W-:-:S02]  /*13a20*/  LOP3.LUT R7, R7, 0xffffc000, RZ, 0xc0, !PT ;  /* 0xffffc00007077812 */ /* 0x000fc400078ec0ff */
[----:B------:R-:W-:Y:S01]  /*13a30*/  F2FP.F16.E4M3.UNPACK_B R55, R20.H1 ;  /* 0x00000014ff37723e */ /* 0x000fe200030006ff */
        /* <DEDUP_REMOVED lines=170> */
.L_x_481:
[----:B------:R-:W-:Y:S05]  /*144e0*/  BSYNC B1 ;  /* 0x0000000000017941 */ /* 0x000fea0003800000 */
.L_x_480:
[----:B------:R-:W-:Y:S05]  /*144f0*/  @P0 BRA `(.L_x_468) ;  /* 0x0000000c00280947 */ /* 0x000fea0003800000 */
[----:B-123--:R-:W2:Y:S04]  /*14500*/  LDL R7, [R1+0x54] ;  /* 0x0000540001077983 */ /* 0x00eea80000100800 */
        /* <DEDUP_REMOVED lines=8> */
[--C-:B------:R-:W-:Y:S01]  /*14590*/  HADD2.F32 R45, -RZ, R43.reuse.H0_H0 ;  /* 0x2000002bff2d7230 */ /* 0x100fe20000004100 */
[----:B------:R-:W-:Y:S01]  /*145a0*/  IADD3 R28, R28, -R5, RZ ;  /* 0x800000051c1c7210 */ /* 0x000fe20007ffe0ff */
[----:B------:R-:W-:Y:S01]  /*145b0*/  HADD2.F32 R46, -RZ, R43.H1_H1 ;  /* 0x3000002bff2e7230 */ /* 0x000fe20000004100 */
[----:B------:R-:W-:Y:S01]  /*145c0*/  SHF.L.U32 R9, R9, 0x7, RZ ;  /* 0x0000000709097819 */ /* 0x000fe200000006ff */
[----:B------:R-:W-:Y:S01]  /*145d0*/  HADD2.F32 R41, -RZ, R40.H0_H0 ;  /* 0x20000028ff297230 */ /* 0x000fe20000004100 */
[----:B------:R-:W-:-:S02]  /*145e0*/  LEA.HI R27, R27, R28, RZ, 0x1c ;  /* 0x0000001c1b1b7211 */ /* 0x000fc400078fe0ff */
[----:B------:R-:W-:Y:S02]  /*145f0*/  LOP3.LUT R9, R9, 0x380, RZ, 0xc0, !PT ;  /* 0x0000038009097812 */ /* 0x000fe400078ec0ff */
[----:B------:R-:W-:Y:S01]  /*14600*/  SHF.R.S32.HI R6, RZ, 0x1f, R27 ;  /* 0x0000001fff067819 */ /* 0x000fe2000001141b */
[----:B------:R-:W-:Y:S01]  /*14610*/  IMAD.SHL.U32 R4, R27, 0x10, RZ ;  /* 0x000000101b047824 */ /* 0x000fe200078e00ff */
[----:B------:R-:W-:Y:S02]  /*14620*/  LOP3.LUT R8, R8, 0x380, RZ, 0xc0, !PT ;  /* 0x0000038008087812 */ /* 0x000fe400078ec0ff */
[----:B------:R-:W-:Y:S02]  /*14630*/  LEA.HI R6, R6, R27, RZ, 0x3 ;  /* 0x0000001b06067211 */ /* 0x000fe400078f18ff */
[----:B------:R-:W-:Y:S02]  /*14640*/  SHF.R.U32.HI R8, RZ, 0x3, R8 ;  /* 0x00000003ff087819 */ /* 0x000fe40000011608 */
[----:B------:R-:W-:Y:S01]  /*14650*/  LOP3.LUT R4, R9, 0x70, R4, 0xf8, !PT ;  /* 0x0000007009047812 */ /* 0x000fe200078ef804 */
[----:B------:R-:W-:Y:S01]  /*14660*/  IMAD.SHL.U32 R6, R6, 0x800, RZ ;  /* 0x0000080006067824 */ /* 0x000fe200078e00ff */
[----:B------:R-:W-:-:S02]  /*14670*/  F2FP.F16.E4M3.UNPACK_B R42, R14 ;  /* 0x0000000eff2a723e */ /* 0x000fc400020006ff */
[----:B------:R-:W-:Y:S02]  /*14680*/  LOP3.LUT R4, R4, R8, RZ, 0x3c, !PT ;  /* 0x0000000804047212 */ /* 0x000fe400078e3cff */
[----:B------:R-:W-:Y:S01]  /*14690*/  LOP3.LUT R9, R6, 0xffffc000, RZ, 0xc0, !PT ;  /* 0xffffc00006097812 */ /* 0x000fe200078ec0ff */
[----:B------:R-:W-:Y:S01]  /*146a0*/  HADD2.F32 R44, -RZ, R42.H0_H0 ;  /* 0x2000002aff2c7230 */ /* 0x000fe20000004100 */
[----:B------:R-:W-:Y:S02]  /*146b0*/  F2FP.F16.E4M3.UNPACK_B R14, R0 ;  /* 0x00000000ff0e723e */ /* 0x000fe400020006ff */
[----:B--2---:R-:W-:Y:S02]  /*146c0*/  IADD3 R9, R4, R9, R7 ;  /* 0x0000000904097210 */ /* 0x004fe40007ffe007 */
[----:B---3--:R-:W1:Y:S03]  /*146d0*/  LDS.128 R4, [R51+0x20400] ;  /* 0x0204000033047984 */ /* 0x008e660000000c00 */
[----:B------:R-:W-:-:S05]  /*146e0*/  IMAD.IADD R24, R22, 0x1, R9 ;  /* 0x0000000116187824 */ /* 0x000fca00078e0209 */
[----:B------:R-:W2:Y:S01]  /*146f0*/  LDS.128 R8, [R24+0x20400] ;  /* 0x0204000018087984 */ /* 0x000ea20000000c00 */
[-C--:B-1----:R-:W-:Y:S02]  /*14700*/  F2FP.F16.E4M3.UNPACK_B R27, R4.reuse ;  /* 0x00000004ff1b723e */ /* 0x082fe400020006ff */
[----:B------:R-:W-:Y:S02]  /*14710*/  F2FP.F16.E4M3.UNPACK_B R30, R4.H1 ;  /* 0x00000004ff1e723e */ /* 0x000fe400030006ff */
[-C--:B------:R-:W-:Y:S02]  /*14720*/  F2FP.F16.E4M3.UNPACK_B R32, R5.reuse ;  /* 0x00000005ff20723e */ /* 0x080fe400020006ff */
[-C--:B--2---:R-:W-:Y:S02]  /*14730*/  F2FP.F16.E4M3.UNPACK_B R36, R8.reuse.H1 ;  /* 0x00000008ff24723e */ /* 0x084fe400030006ff */
[----:B------:R-:W-:Y:S01]  /*14740*/  F2FP.F16.E4M3.UNPACK_B R33, R5.H1 ;  /* 0x00000005ff21723e */ /* 0x000fe200030006ff */
[----:B------:R-:W-:Y:S01]  /*14750*/  HADD2.F32 R5, -RZ, R30.H0_H0 ;  /* 0x2000001eff057230 */ /* 0x000fe20000004100 */
[----:B------:R-:W-:Y:S01]  /*14760*/  F2FP.F16.E4M3.UNPACK_B R35, R8 ;  /* 0x00000008ff23723e */ /* 0x000fe200020006ff */
[--C-:B------:R-:W-:Y:S01]  /*14770*/  HADD2.F32 R4, -RZ, R36.reuse.H0_H0 ;  /* 0x20000024ff047230 */ /* 0x100fe20000004100 */
[-C--:B------:R-:W-:Y:S01]  /*14780*/  F2FP.F16.E4M3.UNPACK_B R31, R10.reuse ;  /* 0x0000000aff1f723e */ /* 0x080fe200020006ff */
[----:B------:R-:W-:Y:S01]  /*14790*/  HADD2.F32 R36, -RZ, R36.H1_H1 ;  /* 0x30000024ff247230 */ /* 0x000fe20000004100 */
[----:B------:R-:W-:Y:S01]  /*147a0*/  F2FP.F16.E4M3.UNPACK_B R39, R10.H1 ;  /* 0x0000000aff27723e */ /* 0x000fe200030006ff */
[----:B------:R-:W-:-:S02]  /*147b0*/  HADD2.F32 R0, -RZ, R35.H0_H0 ;  /* 0x20000023ff007230 */ /* 0x000fc40000004100 */
[-C--:B------:R-:W-:Y:S01]  /*147c0*/  FMUL.FTZ R8, R45, R4.reuse ;  /* 0x000000042d087220 */ /* 0x080fe20000410000 */
[C---:B------:R-:W-:Y:S01]  /*147d0*/  FMUL.FTZ R10, R41.reuse, R4 ;  /* 0x00000004290a7220 */ /* 0x040fe20000410000 */
[-C--:B------:R-:W-:Y:S01]  /*147e0*/  F2FP.F16.E4M3.UNPACK_B R29, R6.reuse ;  /* 0x00000006ff1d723e */ /* 0x080fe200020006ff */
[----:B------:R-:W-:Y:S02]  /*147f0*/  HADD2.F32 R30, -RZ, R30.H1_H1 ;  /* 0x3000001eff1e7230 */ /* 0x000fe40000004100 */
[-C--:B------:R-:W-:Y:S01]  /*14800*/  FFMA.FTZ R4, R41, R5.reuse, -R8 ;  /* 0x0000000529047223 */ /* 0x080fe20000010808 */
[----:B------:R-:W-:Y:S01]  /*14810*/  FFMA.FTZ R5, R45, R5, R10 ;  /* 0x000000052d057223 */ /* 0x000fe2000001000a */
[----:B------:R-:W-:Y:S01]  /*14820*/  HADD2.F32 R10, -RZ, R40.H1_H1 ;  /* 0x30000028ff0a7230 */ /* 0x000fe20000004100 */
[----:B------:R-:W-:Y:S01]  /*14830*/  F2FP.F16.E4M3.UNPACK_B R34, R6.H1 ;  /* 0x00000006ff22723e */ /* 0x000fe200030006ff */
[--C-:B------:R-:W-:Y:S01]  /*14840*/  HADD2.F32 R40, -RZ, R14.reuse.H0_H0 ;  /* 0x2000000eff287230 */ /* 0x100fe20000004100 */
[-C--:B0-----:R-:W-:Y:S01]  /*14850*/  F2FP.F16.E4M3.UNPACK_B R37, R9.reuse ;  /* 0x00000009ff25723e */ /* 0x081fe200020006ff */
[----:B------:R-:W-:Y:S01]  /*14860*/  HADD2.F32 R8, -RZ, R27.H0_H0 ;  /* 0x2000001bff087230 */ /* 0x000fe20000004100 */
[----:B------:R-:W-:Y:S01]  /*14870*/  F2FP.F16.E4M3.UNPACK_B R38, R9.H1 ;  /* 0x00000009ff26723e */ /* 0x000fe200030006ff */
[-C--:B------:R-:W-:Y:S01]  /*14880*/  FMUL.FTZ R9, R46, R36.reuse ;  /* 0x000000242e097220 */ /* 0x080fe20000410000 */
[-C--:B------:R-:W-:Y:S01]  /*14890*/  F2FP.F16.E4M3.UNPACK_B R6, R7.reuse ;  /* 0x00000007ff06723e */ /* 0x080fe200020006ff */
[C---:B------:R-:W-:Y:S01]  /*148a0*/  FMUL.FTZ R43, R10.reuse, R36 ;  /* 0x000000240a2b7220 */ /* 0x040fe20000410000 */
[----:B------:R-:W-:Y:S01]  /*148b0*/  F2FP.F16.E4M3.UNPACK_B R26, R7.H1 ;  /* 0x00000007ff1a723e */ /* 0x000fe200030006ff */
[----:B------:R-:W-:Y:S01]  /*148c0*/  FFMA.FTZ R9, R10, R30, -R9 ;  /* 0x0000001e0a097223 */ /* 0x000fe20000010809 */
[-C--:B------:R-:W-:Y:S01]  /*148d0*/  F2FP.F16.E4M3.UNPACK_B R7, R11.reuse ;  /* 0x0000000bff07723e */ /* 0x080fe200020006ff */
[-C--:B------:R-:W-:Y:S01]  /*148e0*/  FMUL.FTZ R41, R40, R0.reuse ;  /* 0x0000000028297220 */ /* 0x080fe20000410000 */
[----:B------:R-:W-:Y:S01]  /*148f0*/  F2FP.F16.E4M3.UNPACK_B R28, R11.H1 ;  /* 0x0000000bff1c723e */ /* 0x000fe200030006ff */
[----:B------:R-:W-:Y:S01]  /*14900*/  FMUL.FTZ R11, R44, R0 ;  /* 0x000000002c0b7220 */ /* 0x000fe20000410000 */
[----:B------:R-:W-:Y:S01]  /*14910*/  FFMA.FTZ R10, R46, R30, R43 ;  /* 0x0000001e2e0a7223 */ /* 0x000fe2000001002b */
[----:B------:R-:W-:Y:S01]  /*14920*/  F2FP.F16.E4M3.UNPACK_B R46, R15.H1 ;  /* 0x0000000fff2e723e */ /* 0x000fe200030006ff */
[----:B------:R-:W-:-:S02]  /*14930*/  HADD2.F32 R43, -RZ, R14.H1_H1 ;  /* 0x3000000eff2b7230 */ /* 0x000fc40000004100 */
[-C--:B------:R-:W-:Y:S01]  /*14940*/  FFMA.FTZ R0, R40, R8.reuse, -R11 ;  /* 0x0000000828007223 */ /* 0x080fe2000001080b */
[----:B------:R-:W-:Y:S01]  /*14950*/  F2FP.F16.E4M3.UNPACK_B R40, R3.H1 ;  /* 0x00000003ff28723e */ /* 0x000fe200030006ff */
[----:B------:R-:W-:Y:S01]  /*14960*/  FFMA.FTZ R8, R44, R8, R41 ;  /* 0x000000082c087223 */ /* 0x000fe20000010029 */
[----:B------:R-:W-:Y:S01]  /*14970*/  HADD2.F32 R45, -RZ, R42.H1_H1 ;  /* 0x3000002aff2d7230 */ /* 0x000fe20000004100 */
[----:B------:R-:W-:Y:S01]  /*14980*/  F2FP.SATFINITE.E4M3.F32.PACK_AB_MERGE_C R10, R10, R5, RZ ;  /* 0x000000050a0a723e */ /* 0x000fe200048070ff */
[----:B------:R-:W-:Y:S01]  /*14990*/  HADD2.F32 R35, -RZ, R35.H1_H1 ;  /* 0x30000023ff237230 */ /* 0x000fe20000004100 */
[----:B------:R-:W-:Y:S01]  /*149a0*/  F2FP.SATFINITE.E4M3.F32.PACK_AB_MERGE_C R4, R9, R4, RZ ;  /* 0x000000040904723e */ /* 0x000fe200048070ff */
[----:B------:R-:W-:Y:S02]  /*149b0*/  HADD2.F32 R44, -RZ, R46.H0_H0 ;  /* 0x2000002eff2c7230 */ /* 0x000fe40000004100 */
[----:B------:R-:W-:Y:S02]  /*149c0*/  HADD2.F32 R11, -RZ, R38.H0_H0 ;  /* 0x20000026ff0b7230 */ /* 0x000fe40000004100 */
[----:B------:R-:W-:Y:S01]  /*149d0*/  FMUL.FTZ R14, R45, R35 ;  /* 0x000000232d0e7220 */ /* 0x000fe20000410000 */
[----:B------:R-:W-:-:S02]  /*149e0*/  HADD2.F32 R42, -RZ, R40.H0_H0 ;  /* 0x20000028ff2a7230 */ /* 0x000fc40000004100 */
[C---:B------:R-:W-:Y:S01]  /*149f0*/  FMUL.FTZ R36, R43.reuse, R35 ;  /* 0x000000232b247220 */ /* 0x040fe20000410000 */
[----:B------:R-:W-:Y:S02]  /*14a00*/  HADD2.F32 R27, -RZ, R27.H1_H1 ;  /* 0x3000001bff1b7230 */ /* 0x000fe40000004100 */
[-C--:B------:R-:W-:Y:S01]  /*14a10*/  FMUL.FTZ R35, R44, R11.reuse ;  /* 0x0000000b2c237220 */ /* 0x080fe20000410000 */
[----:B------:R-:W-:Y:S02]  /*14a20*/  HADD2.F32 R30, -RZ, R33.H0_H0 ;  /* 0x20000021ff1e7230 */ /* 0x000fe40000004100 */
[C---:B------:R-:W-:Y:S01]  /*14a30*/  FMUL.FTZ R41, R42.reuse, R11 ;  /* 0x0000000b2a297220 */ /* 0x040fe20000410000 */
[----:B------:R-:W-:Y:S02]  /*14a40*/  HADD2.F32 R49, -RZ, R46.H1_H1 ;  /* 0x3000002eff317230 */ /* 0x000fe40000004100 */
[-C--:B------:R-:W-:Y:S01]  /*14a50*/  FFMA.FTZ R11, R43, R27.reuse, -R14 ;  /* 0x0000001b2b0b7223 */ /* 0x080fe2000001080e */
[----:B------:R-:W-:Y:S01]  /*14a60*/  FFMA.FTZ R27, R45, R27, R36 ;  /* 0x0000001b2d1b7223 */ /* 0x000fe20000010024 */
[-C--:B------:R-:W-:Y:S01]  /*14a70*/  FFMA.FTZ R14, R42, R30.reuse, -R35 ;  /* 0x0000001e2a0e7223 */ /* 0x080fe20000010823 */
[----:B------:R-:W-:Y:S01]  /*14a80*/  FFMA.FTZ R30, R44, R30, R41 ;  /* 0x0000001e2c1e7223 */ /* 0x000fe20000010029 */
[----:B------:R-:W-:Y:S01]  /*14a90*/  F2FP.F16.E4M3.UNPACK_B R44, R15 ;  /* 0x0000000fff2c723e */ /* 0x000fe200020006ff */
[----:B------:R-:W-:Y:S01]  /*14aa0*/  HADD2.F32 R45, -RZ, R40.H1_H1 ;  /* 0x30000028ff2d7230 */ /* 0x000fe20000004100 */
[----:B------:R-:W-:Y:S01]  /*14ab0*/  F2FP.F16.E4M3.UNPACK_B R41, R3 ;  /* 0x00000003ff29723e */ /* 0x000fe200020006ff */
[----:B------:R-:W-:Y:S01]  /*14ac0*/  HADD2.F32 R38, -RZ, R38.H1_H1 ;  /* 0x30000026ff267230 */ /* 0x000fe20000004100 */
[----:B------:R-:W-:Y:S01]  /*14ad0*/  F2FP.SATFINITE.E4M3.F32.PACK_AB_MERGE_C R4, R11, R0, R4 ;  /* 0x000000000b04723e */ /* 0x000fe20004807004 */
        /* <DEDUP_REMOVED lines=13> */
[-C--:B------:R-:W-:Y:S01]  /*14bb0*/  FFMA.FTZ R3, R43, R15.reuse, -R36 ;  /* 0x0000000f2b037223 */ /* 0x080fe20000010824 */
[----:B------:R-:W-:Y:S01]  /*14bc0*/  FFMA.FTZ R15, R47, R15, R38 ;  /* 0x0000000f2f0f7223 */ /* 0x000fe20000010026 */
[----:B------:R-:W-:Y:S01]  /*14bd0*/  F2FP.F16.E4M3.UNPACK_B R47, R20.H1 ;  /* 0x00000014ff2f723e */ /* 0x000fe200030006ff */
[----:B------:R-:W-:Y:S01]  /*14be0*/  HADD2.F32 R37, -RZ, R37.H1_H1 ;  /* 0x30000025ff257230 */ /* 0x000fe20000004100 */
[----:B------:R-:W-:Y:S01]  /*14bf0*/  F2FP.F16.E4M3.UNPACK_B R42, R12.H1 ;  /* 0x0000000cff2a723e */ /* 0x000fe200030006ff */
[----:B------:R-:W-:Y:S01]  /*14c00*/  HADD2.F32 R40, -RZ, R41.H1_H1 ;  /* 0x30000029ff287230 */ /* 0x000fe20000004100 */
[----:B------:R-:W-:Y:S01]  /*14c10*/  F2FP.SATFINITE.E4M3.F32.PACK_AB_MERGE_C R5, R33, R14, RZ ;  /* 0x0000000e2105723e */ /* 0x000fe200048070ff */
[----:B------:R-:W-:Y:S02]  /*14c20*/  HADD2.F32 R48, -RZ, R47.H0_H0 ;  /* 0x2000002fff307230 */ /* 0x000fe40000004100 */
[----:B------:R-:W-:Y:S01]  /*14c30*/  FMUL.FTZ R41, R46, R37 ;  /* 0x000000252e297220 */ /* 0x000fe20000410000 */
[----:B------:R-:W-:-:S02]  /*14c40*/  HADD2.F32 R38, -RZ, R39.H0_H0 ;  /* 0x20000027ff267230 */ /* 0x000fc40000004100 */
[----:B------:R-:W-:Y:S01]  /*14c50*/  FMUL.FTZ R37, R40, R37 ;  /* 0x0000002528257220 */ /* 0x000fe20000410000 */
[----:B------:R-:W-:Y:S01]  /*14c60*/  HADD2.F32 R44, -RZ, R42.H0_H0 ;  /* 0x2000002aff2c7230 */ /* 0x000fe20000004100 */
[----:B------:R-:W-:Y:S01]  /*14c70*/  F2FP.SATFINITE.E4M3.F32.PACK_AB_MERGE_C R9, R35, R30, RZ ;  /* 0x0000001e2309723e */ /* 0x000fe200048070ff */
[----:B------:R-:W-:Y:S02]  /*14c80*/  HADD2.F32 R32, -RZ, R32.H1_H1 ;  /* 0x30000020ff207230 */ /* 0x000fe40000004100 */
[-C--:B------:R-:W-:Y:S01]  /*14c90*/  FMUL.FTZ R43, R48, R38.reuse ;  /* 0x00000026302b7220 */ /* 0x080fe20000410000 */
[----:B------:R-:W-:Y:S02]  /*14ca0*/  HADD2.F32 R36, -RZ, R34.H0_H0 ;  /* 0x20000022ff247230 */ /* 0x000fe40000004100 */
[----:B------:R-:W-:Y:S01]  /*14cb0*/  FMUL.FTZ R45, R44, R38 ;  /* 0x000000262c2d7220 */ /* 0x000fe20000410000 */
[----:B------:R-:W-:Y:S02]  /*14cc0*/  HADD2.F32 R39, -RZ, R39.H1_H1 ;  /* 0x30000027ff277230 */ /* 0x000fe40000004100 */
[-C--:B------:R-:W-:Y:S01]  /*14cd0*/  FFMA.FTZ R38, R40, R32.reuse, -R41 ;  /* 0x0000002028267223 */ /* 0x080fe20000010829 */
[----:B------:R-:W-:Y:S01]  /*14ce0*/  FFMA.FTZ R32, R46, R32, R37 ;  /* 0x000000202e207223 */ /* 0x000fe20000010025 */
[----:B------:R-:W-:-:S02]  /*14cf0*/  HADD2.F32 R46, -RZ, R47.H1_H1 ;  /* 0x3000002fff2e7230 */ /* 0x000fc40000004100 */
[-C--:B------:R-:W-:Y:S01]  /*14d00*/  FFMA.FTZ R43, R44, R36.reuse, -R43 ;  /* 0x000000242c2b7223 */ /* 0x080fe2000001082b */
[----:B------:R-:W-:Y:S02]  /*14d10*/  HADD2.F32 R42, -RZ, R42.H1_H1 ;  /* 0x3000002aff2a7230 */ /* 0x000fe40000004100 */
[----:B------:R-:W-:Y:S01]  /*14d20*/  FFMA.FTZ R45, R48, R36, R45 ;  /* 0x00000024302d7223 */ /* 0x000fe2000001002d */
[----:B------:R-:W-:Y:S02]  /*14d30*/  HADD2.F32 R34, -RZ, R34.H1_H1 ;  /* 0x30000022ff227230 */ /* 0x000fe40000004100 */
[-C--:B------:R-:W-:Y:S01]  /*14d40*/  FMUL.FTZ R37, R46, R39.reuse ;  /* 0x000000272e257220 */ /* 0x080fe20000410000 */
[----:B------:R-:W-:Y:S01]  /*14d50*/  F2FP.F16.E4M3.UNPACK_B R36, R12 ;  /* 0x0000000cff24723e */ /* 0x000fe200020006ff */
[C---:B------:R-:W-:Y:S01]  /*14d60*/  FMUL.FTZ R39, R42.reuse, R39 ;  /* 0x000000272a277220 */ /* 0x040fe20000410000 */
[----:B------:R-:W-:Y:S01]  /*14d70*/  F2FP.F16.E4M3.UNPACK_B R41, R20 ;  /* 0x00000014ff29723e */ /* 0x000fe200020006ff */
[----:B------:R-:W-:Y:S01]  /*14d80*/  FFMA.FTZ R40, R42, R34, -R37 ;  /* 0x000000222a287223 */ /* 0x000fe20000010825 */
[----:B------:R-:W-:-:S02]  /*14d90*/  HADD2.F32 R20, -RZ, R31.H0_H0 ;  /* 0x2000001fff147230 */ /* 0x000fc40000004100 */
[----:B------:R-:W-:Y:S01]  /*14da0*/  FFMA.FTZ R42, R46, R34, R39 ;  /* 0x000000222e2a7223 */ /* 0x000fe20000010027 */
[----:B------:R-:W-:Y:S01]  /*14db0*/  HADD2.F32 R34, -RZ, R36.H0_H0 ;  /* 0x20000024ff227230 */ /* 0x000fe20000004100 */
[-C--:B------:R-:W-:Y:S01]  /*14dc0*/  F2FP.F16.E4M3.UNPACK_B R48, R21.reuse.H1 ;  /* 0x00000015ff30723e */ /* 0x080fe200030006ff */
[----:B------:R-:W-:Y:S01]  /*14dd0*/  HADD2.F32 R44, -RZ, R41.H0_H0 ;  /* 0x20000029ff2c7230 */ /* 0x000fe20000004100 */
[----:B------:R-:W-:Y:S01]  /*14de0*/  F2FP.F16.E4M3.UNPACK_B R21, R21 ;  /* 0x00000015ff15723e */ /* 0x000fe200020006ff */
[----:B------:R-:W-:Y:S02]  /*14df0*/  HADD2.F32 R12, -RZ, R29.H0_H0 ;  /* 0x2000001dff0c7230 */ /* 0x000fe40000004100 */
[-C--:B------:R-:W-:Y:S01]  /*14e00*/  FMUL.FTZ R39, R34, R20.reuse ;  /* 0x0000001422277220 */ /* 0x080fe20000410000 */
[----:B------:R-:W-:Y:S02]  /*14e10*/  HADD2.F32 R47, -RZ, R41.H1_H1 ;  /* 0x30000029ff2f7230 */ /* 0x000fe40000004100 */
[----:B------:R-:W-:Y:S01]  /*14e20*/  FMUL.FTZ R37, R44, R20 ;  /* 0x000000142c257220 */ /* 0x000fe20000410000 */
[----:B------:R-:W-:-:S02]  /*14e30*/  HADD2.F32 R31, -RZ, R31.H1_H1 ;  /* 0x3000001fff1f7230 */ /* 0x000fc40000004100 */
[-C--:B------:R-:W-:Y:S01]  /*14e40*/  FFMA.FTZ R39, R44, R12.reuse, R39 ;  /* 0x0000000c2c277223 */ /* 0x080fe20000010027 */
[----:B------:R-:W-:Y:S01]  /*14e50*/  HADD2.F32 R41, -RZ, R36.H1_H1 ;  /* 0x30000024ff297230 */ /* 0x000fe20000004100 */
[----:B------:R-:W-:Y:S01]  /*14e60*/  F2FP.F16.E4M3.UNPACK_B R44, R13.H1 ;  /* 0x0000000dff2c723e */ /* 0x000fe200030006ff */
[----:B------:R-:W-:Y:S02]  /*14e70*/  HADD2.F32 R29, -RZ, R29.H1_H1 ;  /* 0x3000001dff1d7230 */ /* 0x000fe40000004100 */
[-C--:B------:R-:W-:Y:S01]  /*14e80*/  FMUL.FTZ R20, R47, R31.reuse ;  /* 0x0000001f2f147220 */ /* 0x080fe20000410000 */
[----:B------:R-:W-:Y:S01]  /*14e90*/  FFMA.FTZ R37, R34, R12, -R37 ;  /* 0x0000000c22257223 */ /* 0x000fe20000010825 */
[C---:B------:R-:W-:Y:S01]  /*14ea0*/  FMUL.FTZ R12, R41.reuse, R31 ;  /* 0x0000001f290c7220 */ /* 0x040fe20000410000 */
[----:B------:R-:W-:Y:S02]  /*14eb0*/  HADD2.F32 R50, -RZ, R48.H0_H0 ;  /* 0x20000030ff327230 */ /* 0x000fe40000004100 */
[----:B------:R-:W-:Y:S01]  /*14ec0*/  FFMA.FTZ R34, R41, R29, -R20 ;  /* 0x0000001d29227223 */ /* 0x000fe20000010814 */
[----:B------:R-:W-:-:S02]  /*14ed0*/  HADD2.F32 R20, -RZ, R28.H0_H0 ;  /* 0x2000001cff147230 */ /* 0x000fc40000004100 */
[----:B------:R-:W-:Y:S01]  /*14ee0*/  FFMA.FTZ R36, R47, R29, R12 ;  /* 0x0000001d2f247223 */ /* 0x000fe2000001000c */
[----:B------:R-:W-:Y:S01]  /*14ef0*/  HADD2.F32 R46, -RZ, R44.H0_H0 ;  /* 0x2000002cff2e7230 */ /* 0x000fe20000004100 */
[----:B------:R-:W-:Y:S01]  /*14f00*/  F2FP.SATFINITE.E4M3.F32.PACK_AB_MERGE_C R42, R42, R45, RZ ;  /* 0x0000002d2a2a723e */ /* 0x000fe200048070ff */
[----:B------:R-:W-:Y:S02]  /*14f10*/  HADD2.F32 R48, -RZ, R48.H1_H1 ;  /* 0x30000030ff307230 */ /* 0x000fe40000004100 */
[-C--:B------:R-:W-:Y:S01]  /*14f20*/  FMUL.FTZ R29, R50, R20.reuse ;  /* 0x00000014321d7220 */ /* 0x080fe20000410000 */
[----:B------:R-:W-:Y:S02]  /*14f30*/  HADD2.F32 R28, -RZ, R28.H1_H1 ;  /* 0x3000001cff1c7230 */ /* 0x000fe40000004100 */
[----:B------:R-:W-:Y:S01]  /*14f40*/  FMUL.FTZ R31, R46, R20 ;  /* 0x000000142e1f7220 */ /* 0x000fe20000410000 */
[----:B------:R-:W-:Y:S01]  /*14f50*/  HADD2.F32 R44, -RZ, R44.H1_H1 ;  /* 0x3000002cff2c7230 */ /* 0x000fe20000004100 */
[----:B------:R-:W-:Y:S01]  /*14f60*/  F2FP.F16.E4M3.UNPACK_B R20, R13 ;  /* 0x0000000dff14723e */ /* 0x000fe200020006ff */
[----:B------:R-:W-:-:S02]  /*14f70*/  HADD2.F32 R12, -RZ, R26.H0_H0 ;  /* 0x2000001aff0c7230 */ /* 0x000fc40000004100 */
[-C--:B------:R-:W-:Y:S01]  /*14f80*/  FMUL.FTZ R13, R48, R28.reuse ;  /* 0x0000001c300d7220 */ /* 0x080fe20000410000 */
[----:B------:R-:W-:Y:S02]  /*14f90*/  HADD2.F32 R26, -RZ, R26.H1_H1 ;  /* 0x3000001aff1a7230 */ /* 0x000fe40000004100 */
[----:B------:R-:W-:Y:S01]  /*14fa0*/  FMUL.FTZ R41, R44, R28 ;  /* 0x0000001c2c297220 */ /* 0x000fe20000410000 */
[----:B------:R-:W-:Y:S02]  /*14fb0*/  HADD2.F32 R47, -RZ, R21.H0_H0 ;  /* 0x20000015ff2f7230 */ /* 0x000fe40000004100 */
[-C--:B------:R-:W-:Y:S01]  /*14fc0*/  FFMA.FTZ R29, R46, R12.reuse, -R29 ;  /* 0x0000000c2e1d7223 */ /* 0x080fe2000001081d */
[----:B------:R-:W-:Y:S01]  /*14fd0*/  FFMA.FTZ R31, R50, R12, R31 ;  /* 0x0000000c321f7223 */ /* 0x000fe2000001001f */
        /* <DEDUP_REMOVED lines=8> */
[----:B------:R-:W-:Y:S01]  /*15060*/  HADD2.F32 R13, -RZ, R7.H1_H1 ;  /* 0x30000007ff0d7230 */ /* 0x000fe20000004100 */
[----:B------:R-:W-:Y:S01]  /*15070*/  F2FP.SATFINITE.E4M3.F32.PACK_AB_MERGE_C R9, R32, R15, R9 ;  /* 0x0000000f2009723e */ /* 0x000fe20004807009 */
[----:B------:R-:W-:-:S02]  /*15080*/  HADD2.F32 R44, -RZ, R20.H1_H1 ;  /* 0x30000014ff2c7230 */ /* 0x000fc40000004100 */
[-C--:B------:R-:W-:Y:S01]  /*15090*/  FMUL.FTZ R20, R47, R12.reuse ;  /* 0x0000000c2f147220 */ /* 0x080fe20000410000 */
[--C-:B------:R-:W-:Y:S02]  /*150a0*/  HADD2.F32 R7, -RZ, R6.reuse.H0_H0 ;  /* 0x20000006ff077230 */ /* 0x100fe40000004100 */
[C---:B------:R-:W-:Y:S01]  /*150b0*/  FMUL.FTZ R12, R41.reuse, R12 ;  /* 0x0000000c290c7220 */ /* 0x040fe20000410000 */
[----:B------:R-:W-:Y:S02]  /*150c0*/  HADD2.F32 R6, -RZ, R6.H1_H1 ;  /* 0x30000006ff067230 */ /* 0x000fe40000004100 */
[-C--:B------:R-:W-:Y:S01]  /*150d0*/  FMUL.FTZ R21, R46, R13.reuse ;  /* 0x0000000d2e157220 */ /* 0x080fe20000410000 */
[C---:B------:R-:W-:Y:S01]  /*150e0*/  FMUL.FTZ R13, R44.reuse, R13 ;  /* 0x0000000d2c0d7220 */ /* 0x040fe20000410000 */
        /* <DEDUP_REMOVED lines=8> */
[----:B------:R-:W-:-:S03]  /*15170*/  F2FP.SATFINITE.E4M3.F32.PACK_AB_MERGE_C R11, R13, R12, R26 ;  /* 0x0000000c0d0b723e */ /* 0x000fc6000480701a */
[----:B------:R4:W-:Y:S04]  /*15180*/  STS.128 [R51+0x20400], R4 ;  /* 0x0204000433007388 */ /* 0x0009e80000000c00 */
[----:B------:R4:W-:Y:S02]  /*15190*/  STS.128 [R24+0x20400], R8 ;  /* 0x0204000818007388 */ /* 0x0009e40000000c00 */
.L_x_468:
[----:B------:R-:W-:Y:S05]  /*151a0*/  BSYNC B0 ;  /* 0x0000000000007941 */ /* 0x000fea0003800000 */
.L_x_449:
[----:B------:R-:W-:Y:S01]  /*151b0*/  @!PT LDS RZ, [RZ] ;  /* 0x00000000fffff984 */ /* 0x000fe20000000800 */
[----:B------:R-:W-:Y:S01]  /*151c0*/  @!PT LDS RZ, [RZ] ;  /* 0x00000000fffff984 */ /* 0x000fe20000000800 */
[----:B------:R-:W-:Y:S01]  /*151d0*/  @!PT LDS RZ, [RZ] ;  /* 0x00000000fffff984 */ /* 0x000fe20000000800 */
[----:B------:R-:W-:Y:S01]  /*151e0*/  @!PT LDS RZ, [RZ] ;  /* 0x00000000fffff984 */ /* 0x000fe20000000800 */
[----:B------:R0:W-:Y:S06]  /*151f0*/  MEMBAR.ALL.CTA ;  /* 0x0000000000007992 */ /* 0x0001ec0000008000 */
[----:B0-----:R-:W0:Y:S01]  /*15200*/  FENCE.VIEW.ASYNC.S ;  /* 0x00000000000073c6 */ /* 0x001e220000000000 */
[----:B------:R-:W-:Y:S05]  /*15210*/  WARPSYNC.ALL ;  /* 0x0000000000007948 */ /* 0x000fea0003800000 */
[----:B0-----:R-:W-:Y:S06]  /*15220*/  BAR.SYNC.DEFER_BLOCKING 0xd, 0x100 ;  /* 0x0344000000007b1d */ /* 0x001fec0000010000 */
.L_x_446:
[----:B------:R-:W-:-:S05]  /*15230*/  IMAD.U32 R0, RZ, RZ, UR46 ;  /* 0x0000002eff007e24 */ /* 0x000fca000f8e00ff */
[----:B------:R-:W-:-:S13]  /*15240*/  ISETP.NE.AND P0, PT, R0, 0x3, PT ;  /* 0x000000030000780c */ /* 0x000fda0003f05270 */
[----:B------:R-:W-:Y:S05]  /*15250*/  @!P0 BRA `(.L_x_482) ;  /* 0x0000000000048947 */ /* 0x000fea0003800000 */
[----:B------:R-:W-:Y:S01]  /*15260*/  BPT.TRAP 0x1 ;  /* 0x000000040000795c */ /* 0x000fe20000300000 */
.L_x_482:
[----:B------:R-:W-:Y:S01]  /*15270*/  IMAD R0, R152, 0x8, R22 ;  /* 0x0000000898007824 */ /* 0x000fe200078e0216 */
[----:B-1234-:R-:W-:-:S04]  /*15280*/  SHF.L.U32 R7, R235, 0x1f, RZ ;  /* 0x0000001feb077819 */ /* 0x01efc800000006ff */
[----:B------:R1:W2:Y:S01]  /*15290*/  SYNCS.PHASECHK.TRANS64.TRYWAIT P1, [R0+URZ+0x38830], R7 ;  /* 0x03883007000075a7 */ /* 0x0002a2000802017f */
[----:B------:R-:W-:Y:S05]  /*152a0*/  @!P0 BRA `(.L_x_483) ;  /* 0x0000000000048947 */ /* 0x000fea0003800000 */
[----:B------:R-:W-:Y:S01]  /*152b0*/  BPT.TRAP 0x1 ;  /* 0x000000040000795c */ /* 0x000fe20000300000 */
.L_x_483:
[----:B0-----:R-:W-:Y:S01]  /*152c0*/  IADD3 R3, R22, 0x28400, RZ ;  /* 0x0002840016037810 */ /* 0x001fe20007ffe0ff */
[----:B------:R-:W-:Y:S01]  /*152d0*/  IMAD.MOV.U32 R5, RZ, RZ, 0x40000040 ;  /* 0x40000040ff057424 */ /* 0x000fe200078e00ff */
[----:B------:R-:W-:Y:S02]  /*152e0*/  LOP3.LUT R4, R25, 0x10000, RZ, 0xfc, !PT ;  /* 0x0001000019047812 */ /* 0x000fe400078efcff */
[----:B------:R-:W-:-:S04]  /*152f0*/  SHF.R.U32.HI R3, RZ, 0x4, R3 ;  /* 0x00000004ff037819 */ /* 0x000fc80000011603 */
[----:B------:R-:W-:-:S04]  /*15300*/  LOP3.LUT R3, R3, 0x3fff, RZ, 0xc0, !PT ;  /* 0x00003fff03037812 */ /* 0x000fc800078ec0ff */
[----:B------:R-:W-:-:S05]  /*15310*/  LOP3.LUT R3, R3, 0x10000, RZ, 0xfc, !PT ;  /* 0x0001000003037812 */ /* 0x000fca00078efcff */
[----:B------:R0:W-:Y:S01]  /*15320*/  STL [R1+0x44], R3 ;  /* 0x0000440301007387 */ /* 0x0001e20000100800 */
[----:B--2---:R-:W-:Y:S05]  /*15330*/  @P1 BRA `(.L_x_484) ;  /* 0x0000000000081947 */ /* 0x004fea0003800000 */
[----:B------:R-:W2:Y:S02]  /*15340*/  SYNCS.PHASECHK.TRANS64.TRYWAIT P1, [R0+URZ+0x38830], R7 ;  /* 0x03883007000075a7 */ /* 0x000ea4000802017f */
[----:B--2---:R-:W-:Y:S05]  /*15350*/  @!P1 BRA `(.L_x_485) ;  /* 0x0000016c00e89947 */ /* 0x004fea0003800000 */
.L_x_484:
[----:B0-----:R-:W3:Y:S01]  /*15360*/  LDL R3, [R1+0x44] ;  /* 0x0000440001037983 */ /* 0x001ee20000100800 */
[----:B------:R-:W-:Y:S01]  /*15370*/  IMAD.MOV.U32 R9, RZ, RZ, 0x40000040 ;  /* 0x40000040ff097424 */ /* 0x000fe200078e00ff */
[----:B------:R-:W-:Y:S05]  /*15380*/  WARPSYNC.ALL ;  /* 0x0000000000007948 */ /* 0x000fea0003800000 */
[C---:B------:R-:W-:Y:S01]  /*15390*/  R2UR UR4, R4.reuse ;  /* 0x00000000040472ca */ /* 0x040fe200000e0000 */
[----:B-----5:R-:W-:Y:S01]  /*153a0*/  WARPGROUP.ARRIVE ;  /* 0x00000000000079c5 */ /* 0x020fe20000000000 */
[----:B------:R-:W-:Y:S01]  /*153b0*/  R2UR UR5, R5 ;  /* 0x00000000050572ca */ /* 0x000fe200000e0000 */
[C---:B------:R-:W-:Y:S01]  /*153c0*/  VIADD R88, R4.reuse, 0x2 ;  /* 0x0000000204587836 */ /* 0x040fe20000000000 */
[----:B------:R-:W-:Y:S01]  /*153d0*/  R2UR UR7, R9 ;  /* 0x00000000090772ca */ /* 0x000fe200000e0000 */
[----:B------:R-:W-:Y:S01]  /*153e0*/  IMAD.MOV.U32 R89, RZ, RZ, 0x40000040 ;  /* 0x40000040ff597424 */ /* 0x000fe200078e00ff */
[----:B------:R-:W-:Y:S01]  /*153f0*/  MOV R21, 0x40000040 ;  /* 0x4000004000157802 */ /* 0x000fe20000000f00 */
[----:B-12---:R-:W-:Y:S01]  /*15400*/  IMAD.MOV.U32 R7, RZ, RZ, 0x40000040 ;  /* 0x40000040ff077424 */ /* 0x006fe200078e00ff */
[C---:B------:R-:W-:Y:S01]  /*15410*/  IADD3 R10, R4.reuse, 0x402, RZ ;  /* 0x00000402040a7810 */ /* 0x040fe20007ffe0ff */
[C---:B------:R-:W-:Y:S01]  /*15420*/  VIADD R20, R4.reuse, 0x4 ;  /* 0x0000000404147836 */ /* 0x040fe20000000000 */
[----:B------:R0:W-:Y:S01]  /*15430*/  STL.64 [R1+0x28], R88 ;  /* 0x0000285801007387 */ /* 0x0001e20000100a00 */
[----:B------:R-:W-:-:S02]  /*15440*/  VIADD R14, R4, 0x6 ;  /* 0x00000006040e7836 */ /* 0x000fc40000000000 */
[----:B------:R-:W-:Y:S01]  /*15450*/  IMAD.MOV.U32 R15, RZ, RZ, 0x40000040 ;  /* 0x40000040ff0f7424 */ /* 0x000fe200078e00ff */
[----:B------:R1:W-:Y:S01]  /*15460*/  STL.64 [R1+0x20], R20 ;  /* 0x0000201401007387 */ /* 0x0003e20000100a00 */
[----:B------:R-:W-:Y:S02]  /*15470*/  VIADD R12, R4, 0x400 ;  /* 0x00000400040c7836 */ /* 0x000fe40000000000 */
[----:B------:R-:W-:Y:S01]  /*15480*/  IMAD.MOV.U32 R13, RZ, RZ, 0x40000040 ;  /* 0x40000040ff0d7424 */ /* 0x000fe200078e00ff */
[----:B------:R-:W-:Y:S01]  /*15490*/  STL.64 [R1+0x18], R14 ;  /* 0x0000180e01007387 */ /* 0x000fe20000100a00 */
[----:B------:R-:W-:-:S03]  /*154a0*/  IMAD.MOV.U32 R11, RZ, RZ, 0x40000040 ;  /* 0x40000040ff0b7424 */ /* 0x000fc600078e00ff */
[----:B------:R-:W-:Y:S04]  /*154b0*/  STL.64 [R1+0x8], R12 ;  /* 0x0000080c01007387 */ /* 0x000fe80000100a00 */
[----:B------:R2:W-:Y:S01]  /*154c0*/  STL.64 [R1], R10 ;  /* 0x0000000a01007387 */ /* 0x0005e20000100a00 */
[----:B---3--:R-:W-:-:S05]  /*154d0*/  IMAD R8, R152, 0x800, R3 ;  /* 0x0000080098087824 */ /* 0x008fca00078e0203 */
[C---:B------:R-:W-:Y:S02]  /*154e0*/  R2UR UR6, R8.reuse ;  /* 0x00000000080672ca */ /* 0x040fe400000e0000 */
[----:B------:R-:W-:-:S11]  /*154f0*/  IADD3 R6, R8, 0x2, RZ ;  /* 0x0000000208067810 */ /* 0x000fd60007ffe0ff */
[----:B------:R-:W-:Y:S01]  /*15500*/  QGMMA.64x128x32.F32.E4M3.E4M3 R24, gdesc[UR4], RZ, !UPT, gsb0 ;  /* 0x01e00000041879f3 */ /* 0x000fe2000c0008ff */
[----:B------:R-:W-:Y:S02]  /*15510*/  R2UR UR4, R88 ;  /* 0x00000000580472ca */ /* 0x000fe400000e0000 */
[----:B------:R-:W-:Y:S01]  /*15520*/  R2UR UR5, R89 ;  /* 0x00000000590572ca */ /* 0x000fe200000e0000 */
[----:B0-----:R-:W3:Y:S01]  /*15530*/  LDL R88, [R1+0x90] ;  /* 0x0000900001587983 */ /* 0x001ee20000100800 */
[----:B------:R-:W-:Y:S01]  /*15540*/  R2UR UR6, R6 ;  /* 0x00000000060672ca */ /* 0x000fe200000e0000 */
[----:B------:R-:W-:Y:S01]  /*15550*/  VIADD R6, R8, 0x4 ;  /* 0x0000000408067836 */ /* 0x000fe20000000000 */
[----:B------:R-:W-:Y:S01]  /*15560*/  R2UR UR7, R7 ;  /* 0x00000000070772ca */ /* 0x000fe200000e0000 */
[----:B------:R-:W-:Y:S01]  /*15570*/  IMAD.MOV.U32 R7, RZ, RZ, 0x40000040 ;  /* 0x40000040ff077424 */ /* 0x000fe200078e00ff */
[----:B------:R-:W-:Y:S02]  /*15580*/  WARPGROUP.DEPBAR.LE gsb0, 0x0 ;  /* 0x00008000000079c5 */ /* 0x000fe40000010000 */
[----:B------:R-:W-:-:S09]  /*15590*/  WARPGROUP.ARRIVE ;  /* 0x00000000000079c5 */ /* 0x000fd20000000000 */
[----:B------:R-:W-:Y:S01]  /*155a0*/  QGMMA.64x128x32.F32.E4M3.E4M3 R24, gdesc[UR4], R24, gsb0 ;  /* 0x01e00000041879f3 */ /* 0x000fe20008000818 */
[----:B------:R-:W-:Y:S02]  /*155b0*/  R2UR UR4, R20 ;  /* 0x00000000140472ca */ /* 0x000fe400000e0000 */
[----:B------:R-:W-:Y:S02]  /*155c0*/  R2UR UR5, R21 ;  /* 0x00000000150572ca */ /* 0x000fe400000e0000 */
[----:B------:R-:W-:Y:S01]  /*155d0*/  R2UR UR6, R6 ;  /* 0x00000000060672ca */ /* 0x000fe200000e0000 */
[----:B------:R-:W-:Y:S01]  /*155e0*/  VIADD R6, R8, 0x6 ;  /* 0x0000000608067836 */ /* 0x000fe20000000000 */
[----:B------:R-:W-:Y:S02]  /*155f0*/  R2UR UR7, R7 ;  /* 0x00000000070772ca */ /* 0x000fe400000e0000 */
[----:B------:R-:W-:Y:S01]  /*15600*/  MOV R7, 0x40000040 ;  /* 0x4000004000077802 */ /* 0x000fe20000000f00 */
[----:B------:R-:W-:-:S02]  /*15610*/  WARPGROUP.DEPBAR.LE gsb0, 0x0 ;  /* 0x00008000000079c5 */ /* 0x000fc40000010000 */
[----:B------:R-:W-:-:S08]  /*15620*/  WARPGROUP.ARRIVE ;  /* 0x00000000000079c5 */ /* 0x000fd00000000000 */
[----:B------:R-:W-:Y:S01]  /*15630*/  QGMMA.64x128x32.F32.E4M3.E4M3 R24, gdesc[UR4], R24, gsb0 ;  /* 0x01e00000041879f3 */ /* 0x000fe20008000818 */
[----:B------:R-:W-:Y:S02]  /*15640*/  R2UR UR4, R14 ;  /* 0x000000000e0472ca */ /* 0x000fe400000e0000 */
[----:B------:R-:W-:Y:S02]  /*15650*/  R2UR UR5, R15 ;  /* 0x000000000f0572ca */ /* 0x000fe400000e0000 */
        /* <DEDUP_REMOVED lines=18> */
[----:B------:R-:W-:Y:S02]  /*15780*/  R2UR UR6, R6 ;  /* 0x00000000060672ca */ /* 0x000fe400000e0000 */
[----:B------:R-:W-:Y:S01]  /*15790*/  R2UR UR7, R7 ;  /* 0x00000000070772ca */ /* 0x000fe200000e0000 */
[----:B------:R-:W-:Y:S01]  /*157a0*/  VIADD R236, R4, 0x404 ;  /* 0x0000040404ec7836 */ /* 0x000fe20000000000 */
[----:B------:R-:W-:Y:S01]  /*157b0*/  IADD3 R6, R8, 0x404, RZ ;  /* 0x0000040408067810 */ /* 0x000fe20007ffe0ff */
[----:B------:R-:W-:-:S02]  /*157c0*/  IMAD.MOV.U32 R237, RZ, RZ, 0x40000040 ;  /* 0x40000040ffed7424 */ /* 0x000fc400078e00ff */
[----:B------:R-:W-:Y:S01]  /*157d0*/  IMAD.MOV.U32 R7, RZ, RZ, 0x40000040 ;  /* 0x40000040ff077424 */ /* 0x000fe200078e00ff */
[----:B------:R-:W-:Y:S02]  /*157e0*/  WARPGROUP.DEPBAR.LE gsb0, 0x0 ;  /* 0x00008000000079c5 */ /* 0x000fe40000010000 */
[----:B------:R-:W-:-:S06]  /*157f0*/  WARPGROUP.ARRIVE ;  /* 0x00000000000079c5 */ /* 0x000fcc0000000000 */
[----:B------:R-:W-:Y:S01]  /*15800*/  QGMMA.64x128x32.F32.E4M3.E4M3 R24, gdesc[UR4], R24, gsb0 ;  /* 0x01e00000041879f3 */ /* 0x000fe20008000818 */
[----:B------:R-:W-:Y:S02]  /*15810*/  R2UR UR4, R236 ;  /* 0x00000000ec0472ca */ /* 0x000fe400000e0000 */
[----:B------:R-:W-:Y:S02]  /*15820*/  R2UR UR5, R237 ;  /* 0x00000000ed0572ca */ /* 0x000fe400000e0000 */
[----:B------:R-:W-:Y:S02]  /*15830*/  R2UR UR6, R6 ;  /* 0x00000000060672ca */ /* 0x000fe400000e0000 */
[----:B------:R-:W-:Y:S01]  /*15840*/  R2UR UR7, R7 ;  /* 0x00000000070772ca */ /* 0x000fe200000e0000 */
[----:B------:R-:W-:Y:S01]  /*15850*/  VIADD R6, R4, 0x406 ;  /* 0x0000040604067836 */ /* 0x000fe20000000000 */
[----:B------:R-:W-:Y:S01]  /*15860*/  MOV R7, 0x40000040 ;  /* 0x4000004000077802 */ /* 0x000fe20000000f00 */
[----:B------:R-:W-:-:S02]  /*15870*/  VIADD R8, R8, 0x406 ;  /* 0x0000040608087836 */ /* 0x000fc40000000000 */
        /* <DEDUP_REMOVED lines=8> */
[----:B------:R-:W-:Y:S02]  /*15900*/  WARPGROUP.DEPBAR.LE gsb0, 0x0 ;  /* 0x00008000000079c5 */ /* 0x000fe40000010000 */
[----:B------:R-:W-:-:S10]  /*15910*/  WARPGROUP.ARRIVE ;  /* 0x00000000000079c5 */ /* 0x000fd40000000000 */
[----:B------:R-:W-:Y:S01]  /*15920*/  QGMMA.64x128x32.F32.E4M3.E4M3 R24, gdesc[UR4], R24, gsb0 ;  /* 0x01e00000041879f3 */ /* 0x000fe20008000818 */
[----:B------:R-:W-:Y:S02]  /*15930*/  ULDC UR4, c[0x0][0x988] ;  /* 0x0002620000047ab9 */ /* 0x000fe40000000800 */
[----:B------:R-:W-:Y:S02]  /*15940*/  WARPGROUP.DEPBAR.LE gsb0, 0x0 ;  /* 0x00008000000079c5 */ /* 0x000fe40000010000 */
[C---:B------:R-:W-:Y:S01]  /*15950*/  FMUL.FTZ R3, R2.reuse, R24 ;  /* 0x0000001802037220 */ /* 0x040fe20000410000 */
[C---:B------:R-:W-:Y:S01]  /*15960*/  FMUL.FTZ R9, R2.reuse, R25 ;  /* 0x0000001902097220 */ /* 0x040fe20000410000 */
[C---:B-1----:R-:W-:Y:S01]  /*15970*/  FMUL.FTZ R20, R2.reuse, R34 ;  /* 0x0000002202147220 */ /* 0x042fe20000410000 */
[C---:B--2---:R-:W-:Y:S01]  /*15980*/  FMUL.FTZ R11, R2.reuse, R28 ;  /* 0x0000001c020b7220 */ /* 0x044fe20000410000 */
[C---:B------:R-:W-:Y:S01]  /*15990*/  FMUL.FTZ R25, R2.reuse, R36 ;  /* 0x0000002402197220 */ /* 0x040fe20000410000 */
[C---:B------:R-:W-:Y:S01]  /*159a0*/  FMUL.FTZ R36, R2.reuse, R47 ;  /* 0x0000002f02247220 */ /* 0x040fe20000410000 */
[----:B------:R-:W0:Y:S01]  /*159b0*/  MUFU.TANH R3, R3 ;  /* 0x0000000300037308 */ /* 0x000e220000002400 */
[C---:B------:R-:W-:Y:S01]  /*159c0*/  FMUL.FTZ R13, R2.reuse, R29 ;  /* 0x0000001d020d7220 */ /* 0x040fe20000410000 */
[----:B------:R-:W-:Y:S01]  /*159d0*/  FMUL.FTZ R47, R2, R57 ;  /* 0x00000039022f7220 */ /* 0x000fe20000410000 */
[----:B---3--:R-:W-:-:S05]  /*159e0*/  IADD3 R57, R126, 0x80, -R88 ;  /* 0x000000807e397810 */ /* 0x008fca0007ffe858 */
[----:B------:R-:W1:Y:S01]  /*159f0*/  MUFU.TANH R9, R9 ;  /* 0x0000000900097308 */ /* 0x000e620000002400 */
[C---:B------:R-:W-:Y:S01]  /*15a00*/  FMUL.FTZ R8, R2.reuse, R26 ;  /* 0x0000001a02087220 */ /* 0x040fe20000410000 */
[C---:B------:R-:W-:Y:S01]  /*15a10*/  FMUL.FTZ R24, R2.reuse, R35 ;  /* 0x0000002302187220 */ /* 0x040fe20000410000 */
[C---:B------:R-:W-:Y:S01]  /*15a20*/  FMUL.FTZ R15, R2.reuse, R32 ;  /* 0x00000020020f7220 */ /* 0x040fe20000410000 */
[----:B------:R-:W-:-:S04]  /*15a30*/  FMUL.FTZ R35, R2, R45 ;  /* 0x0000002d02237220 */ /* 0x000fc80000410000 */
[----:B------:R-:W2:Y:S01]  /*15a40*/  MUFU.TANH R20, R20 ;  /* 0x0000001400147308 */ /* 0x000ea20000002400 */
[----:B------:R-:W-:Y:S01]  /*15a50*/  FMUL.FTZ R45, R2, R56 ;  /* 0x00000038022d7220 */ /* 0x000fe20000410000 */
[----:B------:R-:W-:Y:S02]  /*15a60*/  IMAD R56, R118, -0x80, R57 ;  /* 0xffffff8076387824 */ /* 0x000fe400078e0239 */
[----:B------:R-:W-:-:S04]  /*15a70*/  FMUL.FTZ R10, R2, R27 ;  /* 0x0000001b020a7220 */ /* 0x000fc80000410000 */
[----:B------:R-:W3:Y:S01]  /*15a80*/  MUFU.TANH R11, R11 ;  /* 0x0000000b000b7308 */ /* 0x000ee20000002400 */
[C---:B------:R-:W-:Y:S01]  /*15a90*/  FMUL.FTZ R21, R2.reuse, R33 ;  /* 0x0000002102157220 */ /* 0x040fe20000410000 */
[C---:B------:R-:W-:Y:S01]  /*15aa0*/  FMUL.FTZ R14, R2.reuse, R31 ;  /* 0x0000001f020e7220 */ /* 0x040fe20000410000 */
[----:B------:R-:W-:-:S05]  /*15ab0*/  FMUL.FTZ R12, R2, R30 ;  /* 0x0000001e020c7220 */ /* 0x000fca0000410000 */
[----:B------:R-:W4:Y:S01]  /*15ac0*/  MUFU.TANH R13, R13 ;  /* 0x0000000d000d7308 */ /* 0x000f220000002400 */
[C---:B------:R-:W-:Y:S02]  /*15ad0*/  ISETP.GT.AND P4, PT, R56.reuse, RZ, PT ;  /* 0x000000ff3800720c */ /* 0x040fe40003f84270 */
[----:B------:R-:W-:-:S05]  /*15ae0*/  ISETP.GT.AND P5, PT, R56, 0x1, PT ;  /* 0x000000013800780c */ /* 0x000fca0003fa4270 */
[----:B------:R-:W4:Y:S01]  /*15af0*/  MUFU.TANH R8, R8 ;  /* 0x0000000800087308 */ /* 0x000f220000002400 */
[----:B------:R-:W-:Y:S01]  /*15b00*/  ISETP.GT.AND P3, PT, R56, 0x10, PT ;  /* 0x000000103800780c */ /* 0x000fe20003f64270 */
[----:B------:R-:W-:Y:S01]  /*15b10*/  FMUL.FTZ R33, R2, R44 ;  /* 0x0000002c02217220 */ /* 0x000fe20000410000 */
[----:B------:R-:W-:-:S05]  /*15b20*/  ISETP.GT.AND P1, PT, R56, 0x8, PT ;  /* 0x000000083800780c */ /* 0x000fca0003f24270 */
[----:B------:R-:W4:Y:S01]  /*15b30*/  MUFU.TANH R15, R15 ;  /* 0x0000000f000f7308 */ /* 0x000f220000002400 */
[----:B0-----:R-:W-:Y:S01]  /*15b40*/  FSEL R3, R3, -INF , P4 ;  /* 0xff80000003037808 */ /* 0x001fe20002000000 */
[C---:B------:R-:W-:Y:S01]  /*15b50*/  FMUL.FTZ R27, R2.reuse, R37 ;  /* 0x00000025021b7220 */ /* 0x040fe20000410000 */
[----:B-1----:R-:W-:Y:S01]  /*15b60*/  FSEL R9, R9, -INF , P5 ;  /* 0xff80000009097808 */ /* 0x002fe20002800000 */
[C---:B------:R-:W-:Y:S01]  /*15b70*/  FMUL.FTZ R31, R2.reuse, R41 ;  /* 0x00000029021f7220 */ /* 0x040fe20000410000 */
[----:B------:R-:W-:-:S03]  /*15b80*/  FMUL.FTZ R44, R2, R55 ;  /* 0x00000037022c7220 */ /* 0x000fc60000410000 */
[----:B------:R-:W0:Y:S01]  /*15b90*/  MUFU.TANH R10, R10 ;  /* 0x0000000a000a7308 */ /* 0x000e220000002400 */
[C---:B------:R-:W-:Y:S01]  /*15ba0*/  FMUL.FTZ R41, R2.reuse, R52 ;  /* 0x0000003402297220 */ /* 0x040fe20000410000 */
[C---:B------:R-:W-:Y:S01]  /*15bb0*/  FMUL.FTZ R55, R2.reuse, R65 ;  /* 0x0000004102377220 */ /* 0x040fe20000410000 */
[----:B------:R-:W-:Y:S01]  /*15bc0*/  FMUL.FTZ R52, R2, R63 ;  /* 0x0000003f02347220 */ /* 0x000fe20000410000 */
[----:B--2---:R-:W-:-:S04]  /*15bd0*/  FSEL R65, R20, -INF , P3 ;  /* 0xff80000014417808 */ /* 0x004fc80001800000 */
[----:B------:R-:W1:Y:S01]  /*15be0*/  MUFU.TANH R21, R21 ;  /* 0x0000001500157308 */ /* 0x000e620000002400 */
[----:B------:R-:W-:Y:S01]  /*15bf0*/  ISETP.GT.AND P2, PT, R56, 0x9, PT ;  /* 0x000000093800780c */ /* 0x000fe20003f44270 */
[----:B------:R-:W-:Y:S01]  /*15c00*/  FMUL.FTZ R29, R2, R40 ;  /* 0x00000028021d7220 */ /* 0x000fe20000410000 */
[----:B---3--:R-:W-:Y:S02]  /*15c10*/  FSEL R63, R11, -INF , P1 ;  /* 0xff8000000b3f7808 */ /* 0x008fe40000800000 */
[----:B------:R-:W-:-:S03]  /*15c20*/  FMNMX.FTZ R20, R3, R9, !PT ;  /* 0x0000000903147209 */ /* 0x000fc60007810000 */
[----:B------:R-:W2:Y:S01]  /*15c30*/  MUFU.TANH R14, R14 ;  /* 0x0000000e000e7308 */ /* 0x000ea20000002400 */
[----:B----4-:R-:W-:-:S07]  /*15c40*/  FSEL R13, R13, -INF , P2 ;  /* 0xff8000000d0d7808 */ /* 0x010fce0001000000 */
[----:B------:R-:W3:Y:S01]  /*15c50*/  MUFU.TANH R12, R12 ;  /* 0x0000000c000c7308 */ /* 0x000ee20000002400 */
[----:B------:R-:W-:Y:S01]  /*15c60*/  FMNMX.FTZ R20, R63, R20, !PT ;  /* 0x000000143f147209 */ /* 0x000fe20007810000 */
[----:B------:R-:W-:-:S06]  /*15c70*/  FMUL.FTZ R34, R2, R46 ;  /* 0x0000002e02227220 */ /* 0x000fcc0000410000 */
[----:B------:R-:W4:Y:S01]  /*15c80*/  MUFU.TANH R25, R25 ;  /* 0x0000001900197308 */ /* 0x000f220000002400 */
[C---:B------:R-:W-:Y:S01]  /*15c90*/  FMUL.FTZ R46, R2.reuse, R58 ;  /* 0x0000003a022e7220 */ /* 0x040fe20000410000 */
[----:B------:R-:W-:Y:S01]  /*15ca0*/  FMUL.FTZ R58, R2, R67 ;  /* 0x00000043023a7220 */ /* 0x000fe20000410000 */
[----:B------:R-:W-:-:S05]  /*15cb0*/  FSEL R57, R8, -INF , P4 ;  /* 0xff80000008397808 */ /* 0x000fca0002000000 */
[----:B------:R-:W4:Y:S01]  /*15cc0*/  MUFU.TANH R27, R27 ;  /* 0x0000001b001b7308 */ /* 0x000f220000002400 */
[----:B------:R-:W-:Y:S01]  /*15cd0*/  FMUL.FTZ R26, R2, R38 ;  /* 0x00000026021a7220 */ /* 0x000fe20000410000 */
[----:B------:R-:W-:Y:S02]  /*15ce0*/  ISETP.GT.AND P4, PT, R56, 0x11, PT ;  /* 0x000000113800780c */ /* 0x000fe40003f84270 */
[----:B------:R-:W-:Y:S02]  /*15cf0*/  FSEL R67, R15, -INF , P3 ;  /* 0xff8000000f437808 */ /* 0x000fe40001800000 */
[----:B------:R-:W-:Y:S02]  /*15d00*/  FMNMX.FTZ R20, R13, R20, !PT ;  /* 0x000000140d147209 */ /* 0x000fe40007810000 */
[----:B------:R-:W4:Y:S01]  /*15d10*/  MUFU.TANH R24, R24 ;  /* 0x0000001800187308 */ /* 0x000f220000002400 */
[----:B0-----:R-:W-:Y:S01]  /*15d20*/  FSEL R10, R10, -INF , P5 ;  /* 0xff8000000a0a7808 */ /* 0x001fe20002800000 */
[----:B------:R-:W-:Y:S01]  /*15d30*/  FMUL.FTZ R28, R2, R39 ;  /* 0x00000027021c7220 */ /* 0x000fe20000410000 */
[----:B------:R-:W-:-:S05]  /*15d40*/  ISETP.GT.AND P5, PT, R56, 0x18, PT ;  /* 0x000000183800780c */ /* 0x000fca0003fa4270 */
[----:B------:R-:W0:Y:S01]  /*15d50*/  MUFU.TANH R29, R29 ;  /* 0x0000001d001d7308 */ /* 0x000e220000002400 */
[----:B-1----:R-:W-:Y:S01]  /*15d60*/  FSEL R21, R21, -INF , P4 ;  /* 0xff80000015157808 */ /* 0x002fe20002000000 */
[C---:B------:R-:W-:Y:S01]  /*15d70*/  FMUL.FTZ R40, R2.reuse, R51 ;  /* 0x0000003302287220 */ /* 0x040fe20000410000 */
[----:B------:R-:W-:Y:S01]  /*15d80*/  FMNMX.FTZ R20, R67, R20, !PT ;  /* 0x0000001443147209 */ /* 0x000fe20007810000 */
[----:B------:R-:W-:Y:S01]  /*15d90*/  FMUL.FTZ R51, R2, R61 ;  /* 0x0000003d02337220 */ /* 0x000fe20000410000 */
[----:B--2---:R-:W-:-:S03]  /*15da0*/  FSEL R11, R14, -INF , P2 ;  /* 0xff8000000e0b7808 */ /* 0x004fc60001000000 */
[----:B------:R-:W1:Y:S01]  /*15db0*/  MUFU.TANH R31, R31 ;  /* 0x0000001f001f7308 */ /* 0x000e620000002400 */
[----:B---3--:R-:W-:Y:S01]  /*15dc0*/  FSEL R61, R12, -INF , P1 ;  /* 0xff8000000c3d7808 */ /* 0x008fe20000800000 */
[C---:B------:R-:W-:Y:S01]  /*15dd0*/  FMUL.FTZ R14, R2.reuse, R71 ;  /* 0x00000047020e7220 */ /* 0x040fe20000410000 */
[----:B------:R-:W-:Y:S01]  /*15de0*/  FMUL.FTZ R30, R2, R42 ;  /* 0x0000002a021e7220 */ /* 0x000fe20000410000 */
[----:B------:R-:W-:Y:S01]  /*15df0*/  ISETP.GT.AND P1, PT, R56, 0x19, PT ;  /* 0x000000193800780c */ /* 0x000fe20003f24270 */
[C---:B------:R-:W-:Y:S01]  /*15e00*/  FMUL.FTZ R37, R2.reuse, R48 ;  /* 0x0000003002257220 */ /* 0x040fe20000410000 */
[----:B----4-:R-:W-:Y:S02]  /*15e10*/  FSEL R71, R25, -INF , P5 ;  /* 0xff80000019477808 */ /* 0x010fe40002800000 */
[----:B------:R-:W-:Y:S01]  /*15e20*/  MUFU.TANH R26, R26 ;  /* 0x0000001a001a7308 */ /* 0x000fe20000002400 */
[----:B------:R-:W-:Y:S01]  /*15e30*/  FMNMX.FTZ R20, R21, R20, !PT ;  /* 0x0000001415147209 */ /* 0x000fe20007810000 */
[----:B------:R-:W-:Y:S01]  /*15e40*/  FMUL.FTZ R32, R2, R43 ;  /* 0x0000002b02207220 */ /* 0x000fe20000410000 */
[----:B------:R-:W-:-:S05]  /*15e50*/  ISETP.GT.AND P2, PT, R56, 0x20, PT ;  /* 0x000000203800780c */ /* 0x000fca0003f44270 */
[----:B------:R-:W2:Y:S01]  /*15e60*/  MUFU.TANH R33, R33 ;  /* 0x0000002100217308 */ /* 0x000ea20000002400 */
[----:B------:R-:W-:Y:S01]  /*15e70*/  FSEL R27, R27, -INF , P1 ;  /* 0xff8000001b1b7808 */ /* 0x000fe20000800000 */
[----:B------:R-:W-:Y:S01]  /*15e80*/  FMUL.FTZ R39, R2, R49 ;  /* 0x0000003102277220 */ /* 0x000fe20000410000 */
[----:B------:R-:W-:-:S05]  /*15e90*/  FMNMX.FTZ R20, R71, R20, !PT ;  /* 0x0000001447147209 */ /* 0x000fca0007810000 */
[----:B------:R-:W3:Y:S01]  /*15ea0*/  MUFU.TANH R28, R28 ;  /* 0x0000001c001c7308 */ /* 0x000ee20000002400 */
[----:B------:R-:W-:Y:S02]  /*15eb0*/  FSEL R15, R24, -INF , P4 ;  /* 0xff800000180f7808 */ /* 0x000fe40002000000 */
[----:B------:R-:W-:-:S05]  /*15ec0*/  ISETP.GT.AND P3, PT, R56, 0x21, PT ;  /* 0x000000213800780c */ /* 0x000fca0003f64270 */
[----:B------:R-:W4:Y:S01]  /*15ed0*/  MUFU.TANH R35, R35 ;  /* 0x0000002300237308 */ /* 0x000f220000002400 */
[----:B0-----:R-:W-:Y:S02]  /*15ee0*/  FSEL R91, R29, -INF , P2 ;  /* 0xff8000001d5b7808 */ /* 0x001fe40001000000 */
[----:B------:R-:W-:Y:S01]  /*15ef0*/  FMNMX.FTZ R24, R27, R20, !PT ;  /* 0x000000141b187209 */ /* 0x000fe20007810000 */
[----:B------:R-:W-:-:S04]  /*15f00*/  FMUL.FTZ R69, R2, R69 ;  /* 0x0000004502457220 */ /* 0x000fc80000410000 */
[----:B------:R-:W0:Y:S01]  /*15f10*/  MUFU.TANH R30, R30 ;  /* 0x0000001e001e7308 */ /* 0x000e220000002400 */
[----:B------:R-:W-:Y:S01]  /*15f20*/  ISETP.GT.AND P4, PT, R56, 0x28, PT ;  /* 0x000000283800780c */ /* 0x000fe20003f84270 */
[----:B------:R-:W-:Y:S01]  /*15f30*/  FMUL.FTZ R43, R2, R53 ;  /* 0x00000035022b7220 */ /* 0x000fe20000410000 */
[----:B-1----:R-:W-:-:S05]  /*15f40*/  FSEL R31, R31, -INF , P3 ;  /* 0xff8000001f1f7808 */ /* 0x002fca0001800000 */
[----:B------:R-:W1:Y:S01]  /*15f50*/  MUFU.TANH R37, R37 ;  /* 0x0000002500257308 */ /* 0x000e620000002400 */
[----:B------:R-:W-:Y:S01]  /*15f60*/  FMNMX.FTZ R24, R91, R24, !PT ;  /* 0x000000185b187209 */ /* 0x000fe20007810000 */
[----:B------:R-:W-:-:S06]  /*15f70*/  FMUL.FTZ R38, R2, R50 ;  /* 0x0000003202267220 */ /* 0x000fcc0000410000 */
[----:B------:R-:W1:Y:S01]  /*15f80*/  MUFU.TANH R32, R32 ;  /* 0x0000002000207308 */ /* 0x000e620000002400 */
[----:B--2---:R-:W-:Y:S02]  /*15f90*/  FSEL R93, R33, -INF , P4 ;  /* 0xff800000215d7808 */ /* 0x004fe40002000000 */
[----:B------:R-:W-:-:S05]  /*15fa0*/  FMNMX.FTZ R24, R31, R24, !PT ;  /* 0x000000181f187209 */ /* 0x000fca0007810000 */
[----:B------:R-:W2:Y:S01]  /*15fb0*/  MUFU.TANH R39, R39 ;  /* 0x0000002700277308 */ /* 0x000ea20000002400 */
[----:B---3--:R-:W-:-:S07]  /*15fc0*/  FSEL R25, R28, -INF , P1 ;  /* 0xff8000001c197808 */ /* 0x008fce0000800000 */
[----:B------:R-:W3:Y:S01]  /*15fd0*/  MUFU.TANH R34, R34 ;  /* 0x0000002200227308 */ /* 0x000ee20000002400 */
[----:B------:R-:W-:-:S07]  /*15fe0*/  ISETP.GT.AND P1, PT, R56, 0x30, PT ;  /* 0x000000303800780c */ /* 0x000fce0003f24270 */
[----:B------:R4:W-:Y:S01]  /*15ff0*/  MUFU.TANH R12, R69 ;  /* 0x00000045000c7308 */ /* 0x0009e20000002400 */
[----:B------:R-:W-:-:S07]  /*16000*/  FMNMX.FTZ R24, R93, R24, !PT ;  /* 0x000000185d187209 */ /* 0x000fce0007810000 */
[----:B------:R-:W3:Y:S01]  /*16010*/  MUFU.TANH R41, R41 ;  /* 0x0000002900297308 */ /* 0x000ee20000002400 */
[----:B----4-:R-:W-:Y:S02]  /*16020*/  FSEL R69, R26, -INF , P5 ;  /* 0xff8000001a457808 */ /* 0x010fe40002800000 */
[----:B------:R-:W-:-:S05]  /*16030*/  ISETP.GT.AND P5, PT, R56, 0x29, PT ;  /* 0x000000293800780c */ /* 0x000fca0003fa4270 */
[----:B------:R-:W4:Y:S01]  /*16040*/  MUFU.TANH R36, R36 ;  /* 0x0000002400247308 */ /* 0x000f220000002400 */
[----:B------:R-:W-:Y:S01]  /*16050*/  FSEL R35, R35, -INF , P5 ;  /* 0xff80000023237808 */ /* 0x000fe20002800000 */
[----:B------:R-:W-:Y:S01]  /*16060*/  FMUL.FTZ R42, R2, R54 ;  /* 0x00000036022a7220 */ /* 0x000fe20000410000 */
[----:B0-----:R-:W-:-:S05]  /*16070*/  FSEL R89, R30, -INF , P2 ;  /* 0xff8000001e597808 */ /* 0x001fca0001000000 */
[----:B------:R-:W0:Y:S01]  /*16080*/  MUFU.TANH R43, R43 ;  /* 0x0000002b002b7308 */ /* 0x000e220000002400 */
[----:B------:R-:W-:Y:S01]  /*16090*/  ISETP.GT.AND P2, PT, R56, 0x31, PT ;  /* 0x000000313800780c */ /* 0x000fe20003f44270 */
[----:B------:R-:W-:Y:S01]  /*160a0*/  FMUL.FTZ R49, R2, R60 ;  /* 0x0000003c02317220 */ /* 0x000fe20000410000 */
[----:B-1----:R-:W-:Y:S02]  /*160b0*/  FSEL R95, R37, -INF , P1 ;  /* 0xff800000255f7808 */ /* 0x002fe40000800000 */
[----:B------:R-:W-:-:S03]  /*160c0*/  FMNMX.FTZ R24, R35, R24, !PT ;  /* 0x0000001823187209 */ /* 0x000fc60007810000 */
[----:B------:R-:W1:Y:S01]  /*160d0*/  MUFU.TANH R38, R38 ;  /* 0x0000002600267308 */ /* 0x000e620000002400 */
[----:B------:R-:W-:Y:S02]  /*160e0*/  FSEL R29, R32, -INF , P3 ;  /* 0xff800000201d7808 */ /* 0x000fe40001800000 */
[----:B------:R-:W-:-:S05]  /*160f0*/  ISETP.GT.AND P3, PT, R56, 0x38, PT ;  /* 0x000000383800780c */ /* 0x000fca0003f64270 */
[----:B------:R-:W1:Y:S01]  /*16100*/  MUFU.TANH R45, R45 ;  /* 0x0000002d002d7308 */ /* 0x000e620000002400 */
[----:B--2---:R-:W-:Y:S02]  /*16110*/  FSEL R39, R39, -INF , P2 ;  /* 0xff80000027277808 */ /* 0x004fe40001000000 */
[----:B------:R-:W-:Y:S01]  /*16120*/  FMNMX.FTZ R26, R95, R24, !PT ;  /* 0x000000185f1a7209 */ /* 0x000fe20007810000 */
[----:B------:R-:W-:-:S04]  /*16130*/  FMUL.FTZ R125, R2, R73 ;  /* 0x00000049027d7220 */ /* 0x000fc80000410000 */
[----:B------:R-:W2:Y:S01]  /*16140*/  MUFU.TANH R40, R40 ;  /* 0x0000002800287308 */ /* 0x000ea20000002400 */
[----:B---3--:R-:W-:Y:S01]  /*16150*/  FSEL R73, R34, -INF , P4 ;  /* 0xff80000022497808 */ /* 0x008fe20002000000 */
[----:B------:R-:W-:Y:S01]  /*16160*/  FMUL.FTZ R53, R2, R64 ;  /* 0x0000004002357220 */ /* 0x000fe20000410000 */
[----:B------:R-:W-:-:S05]  /*16170*/  ISETP.GT.AND P4, PT, R56, 0x39, PT ;  /* 0x000000393800780c */ /* 0x000fca0003f84270 */
[----:B------:R-:W3:Y:S01]  /*16180*/  MUFU.TANH R47, R47 ;  /* 0x0000002f002f7308 */ /* 0x000ee20000002400 */
[----:B------:R-:W-:Y:S02]  /*16190*/  FSEL R41, R41, -INF , P3 ;  /* 0xff80000029297808 */ /* 0x000fe40001800000 */
[----:B------:R-:W-:-:S05]  /*161a0*/  FMNMX.FTZ R26, R39, R26, !PT ;  /* 0x0000001a271a7209 */ /* 0x000fca0007810000 */
[----:B------:R-:W3:Y:S01]  /*161b0*/  MUFU.TANH R42, R42 ;  /* 0x0000002a002a7308 */ /* 0x000ee20000002400 */
[----:B----4-:R-:W-:Y:S01]  /*161c0*/  FSEL R33, R36, -INF , P5 ;  /* 0xff80000024217808 */ /* 0x010fe20002800000 */
[----:B------:R-:W-:Y:S01]  /*161d0*/  FMUL.FTZ R48, R2, R59 ;  /* 0x0000003b02307220 */ /* 0x000fe20000410000 */
[----:B------:R-:W-:-:S05]  /*161e0*/  ISETP.GT.AND P5, PT, R56, 0x40, PT ;  /* 0x000000403800780c */ /* 0x000fca0003fa4270 */
[----:B------:R-:W4:Y:S01]  /*161f0*/  MUFU.TANH R49, R49 ;  /* 0x0000003100317308 */ /* 0x000f220000002400 */
[----:B0-----:R-:W-:Y:S02]  /*16200*/  FSEL R43, R43, -INF , P4 ;  /* 0xff8000002b2b7808 */ /* 0x001fe40002000000 */
[----:B------:R-:W-:Y:S01]  /*16210*/  FMNMX.FTZ R26, R41, R26, !PT ;  /* 0x0000001a291a7209 */ /* 0x000fe20007810000 */
[----:B------:R-:W-:-:S04]  /*16220*/  FMUL.FTZ R20, R2, R75 ;  /* 0x0000004b02147220 */ /* 0x000fc80000410000 */
[----:B------:R-:W0:Y:S01]  /*16230*/  MUFU.TANH R44, R44 ;  /* 0x0000002c002c7308 */ /* 0x000e220000002400 */
[----:B-1----:R-:W-:Y:S01]  /*16240*/  FSEL R75, R38, -INF , P1 ;  /* 0xff800000264b7808 */ /* 0x002fe20000800000 */
[----:B------:R-:W-:Y:S01]  /*16250*/  FMUL.FTZ R50, R2, R62 ;  /* 0x0000003e02327220 */ /* 0x000fe20000410000 */
[----:B------:R-:W-:-:S05]  /*16260*/  ISETP.GT.AND P1, PT, R56, 0x41, PT ;  /* 0x000000413800780c */ /* 0x000fca0003f24270 */
[----:B------:R-:W1:Y:S01]  /*16270*/  MUFU.TANH R51, R51 ;  /* 0x0000003300337308 */ /* 0x000e620000002400 */
[----:B------:R-:W-:Y:S01]  /*16280*/  FSEL R45, R45, -INF , P5 ;  /* 0xff8000002d2d7808 */ /* 0x000fe20002800000 */
[----:B------:R-:W-:Y:S01]  /*16290*/  FMUL.FTZ R59, R2, R68 ;  /* 0x00000044023b7220 */ /* 0x000fe20000410000 */
[----:B------:R-:W-:-:S05]  /*162a0*/  FMNMX.FTZ R28, R43, R26, !PT ;  /* 0x0000001a2b1c7209 */ /* 0x000fca0007810000 */
[----:B------:R-:W1:Y:S01]  /*162b0*/  MUFU.TANH R46, R46 ;  /* 0x0000002e002e7308 */ /* 0x000e620000002400 */
[----:B--2---:R-:W-:Y:S02]  /*162c0*/  FSEL R37, R40, -INF , P2 ;  /* 0xff80000028257808 */ /* 0x004fe40001000000 */
[----:B------:R-:W-:-:S05]  /*162d0*/  ISETP.GT.AND P2, PT, R56, 0x48, PT ;  /* 0x000000483800780c */ /* 0x000fca0003f44270 */
[----:B------:R-:W2:Y:S01]  /*162e0*/  MUFU.TANH R53, R53 ;  /* 0x0000003500357308 */ /* 0x000ea20000002400 */
[----:B---3--:R-:W-:Y:S02]  /*162f0*/  FSEL R47, R47, -INF , P1 ;  /* 0xff8000002f2f7808 */ /* 0x008fe40000800000 */
[----:B------:R-:W-:-:S05]  /*16300*/  FMNMX.FTZ R28, R45, R28, !PT ;  /* 0x0000001c2d1c7209 */ /* 0x000fca0007810000 */
[----:B------:R-:W3:Y:S01]  /*16310*/  MUFU.TANH R48, R48 ;  /* 0x0000003000307308 */ /* 0x000ee20000002400 */
[----:B------:R-:W-:Y:S01]  /*16320*/  FSEL R97, R42, -INF , P3 ;  /* 0xff8000002a617808 */ /* 0x000fe20001800000 */
[----:B------:R-:W-:Y:S01]  /*16330*/  FMUL.FTZ R54, R2, R66 ;  /* 0x0000004202367220 */ /* 0x000fe20000410000 */
[----:B------:R-:W-:-:S05]  /*16340*/  ISETP.GT.AND P3, PT, R56, 0x49, PT ;  /* 0x000000493800780c */ /* 0x000fca0003f64270 */
[----:B------:R-:W3:Y:S01]  /*16350*/  MUFU.TANH R55, R55 ;  /* 0x0000003700377308 */ /* 0x000ee20000002400 */
[----:B----4-:R-:W-:Y:S01]  /*16360*/  FSEL R105, R49, -INF , P2 ;  /* 0xff80000031697808 */ /* 0x010fe20001000000 */
[----:B------:R-:W-:Y:S01]  /*16370*/  FMUL.FTZ R131, R2, R72 ;  /* 0x0000004802837220 */ /* 0x000fe20000410000 */
[----:B------:R-:W-:-:S05]  /*16380*/  FMNMX.FTZ R28, R47, R28, !PT ;  /* 0x0000001c2f1c7209 */ /* 0x000fca0007810000 */
[----:B------:R-:W4:Y:S01]  /*16390*/  MUFU.TANH R50, R50 ;  /* 0x0000003200327308 */ /* 0x000f220000002400 */
[----:B0-----:R-:W-:Y:S02]  /*163a0*/  FSEL R99, R44, -INF , P4 ;  /* 0xff8000002c637808 */ /* 0x001fe40002000000 */
[----:B------:R-:W-:-:S05]  /*163b0*/  ISETP.GT.AND P4, PT, R56, 0x50, PT ;  /* 0x000000503800780c */ /* 0x000fca0003f84270 */
[----:B------:R-:W0:Y:S01]  /*163c0*/  MUFU.TANH R59, R59 ;  /* 0x0000003b003b7308 */ /* 0x000e220000002400 */
[----:B-1----:R-:W-:Y:S02]  /*163d0*/  FSEL R51, R51, -INF , P3 ;  /* 0xff80000033337808 */ /* 0x002fe40001800000 */
[----:B------:R-:W-:-:S05]  /*163e0*/  FMNMX.FTZ R28, R105, R28, !PT ;  /* 0x0000001c691c7209 */ /* 0x000fca0007810000 */
[----:B------:R-:W1:Y:S01]  /*163f0*/  MUFU.TANH R52, R52 ;  /* 0x0000003400347308 */ /* 0x000e620000002400 */
[----:B------:R-:W-:Y:S01]  /*16400*/  FSEL R101, R46, -INF , P5 ;  /* 0xff8000002e657808 */ /* 0x000fe20002800000 */
[----:B------:R-:W-:Y:S01]  /*16410*/  FMUL.FTZ R133, R2, R76 ;  /* 0x0000004c02857220 */ /* 0x000fe20000410000 */
[----:B------:R-:W-:Y:S02]  /*16420*/  ISETP.GT.AND P5, PT, R56, 0x51, PT ;  /* 0x000000513800780c */ /* 0x000fe40003fa4270 */
[----:B--2---:R-:W-:-:S03]  /*16430*/  FSEL R109, R53, -INF , P4 ;  /* 0xff800000356d7808 */ /* 0x004fc60002000000 */
[----:B------:R-:W2:Y:S01]  /*16440*/  MUFU.TANH R54, R54 ;  /* 0x0000003600367308 */ /* 0x000ea20000002400 */
[----:B------:R-:W-:Y:S01]  /*16450*/  FMNMX.FTZ R28, R51, R28, !PT ;  /* 0x0000001c331c7209 */ /* 0x000fe20007810000 */
[----:B------:R-:W-:Y:S01]  /*16460*/  FMUL.FTZ R70, R2, R70 ;  /* 0x0000004602467220 */ /* 0x000fe20000410000 */
[----:B---3--:R-:W-:-:S05]  /*16470*/  FSEL R103, R48, -INF , P1 ;  /* 0xff80000030677808 */ /* 0x008fca0000800000 */
[----:B------:R-:W3:Y:S01]  /*16480*/  MUFU.TANH R131, R131 ;  /* 0x0000008300837308 */ /* 0x000ee20000002400 */
[----:B------:R-:W-:Y:S01]  /*16490*/  ISETP.GT.AND P1, PT, R56, 0x58, PT ;  /* 0x000000583800780c */ /* 0x000fe20003f24270 */
[----:B------:R-:W-:Y:S01]  /*164a0*/  FMUL.FTZ R26, R2, R77 ;  /* 0x0000004d021a7220 */ /* 0x000fe20000410000 */
[----:B------:R-:W-:Y:S02]  /*164b0*/  FSEL R111, R55, -INF , P5 ;  /* 0xff800000376f7808 */ /* 0x000fe40002800000 */
[----:B------:R-:W-:-:S03]  /*164c0*/  FMNMX.FTZ R28, R109, R28, !PT ;  /* 0x0000001c6d1c7209 */ /* 0x000fc60007810000 */
[----:B------:R-:W3:Y:S01]  /*164d0*/  MUFU.TANH R58, R58 ;  /* 0x0000003a003a7308 */ /* 0x000ee20000002400 */
[----:B----4-:R-:W-:Y:S01]  /*164e0*/  FSEL R77, R50, -INF , P2 ;  /* 0xff800000324d7808 */ /* 0x010fe20001000000 */
[----:B------:R-:W-:Y:S01]  /*164f0*/  FMUL.FTZ R113, R2, R74 ;  /* 0x0000004a02717220 */ /* 0x000fe20000410000 */
[----:B------:R-:W-:-:S05]  /*16500*/  ISETP.GT.AND P2, PT, R56, 0x59, PT ;  /* 0x000000593800780c */ /* 0x000fca0003f44270 */
[----:B------:R-:W4:Y:S01]  /*16510*/  MUFU.TANH R125, R125 ;  /* 0x0000007d007d7308 */ /* 0x000f220000002400 */
[----:B0-----:R-:W-:Y:S01]  /*16520*/  FSEL R121, R59, -INF , P1 ;  /* 0xff8000003b797808 */ /* 0x001fe20000800000 */
[----:B------:R-:W-:Y:S01]  /*16530*/  FMUL.FTZ R80, R2, R80 ;  /* 0x0000005002507220 */ /* 0x000fe20000410000 */
[----:B------:R-:W-:-:S05]  /*16540*/  FMNMX.FTZ R28, R111, R28, !PT ;  /* 0x0000001c6f1c7209 */ /* 0x000fca0007810000 */
[----:B------:R-:W0:Y:S01]  /*16550*/  MUFU.TANH R8, R70 ;  /* 0x0000004600087308 */ /* 0x000e220000002400 */
[----:B-1----:R-:W-:Y:S02]  /*16560*/  FSEL R49, R52, -INF , P3 ;  /* 0xff80000034317808 */ /* 0x002fe40001800000 */
[----:B------:R-:W-:-:S05]  /*16570*/  ISETP.GT.AND P3, PT, R56, 0x60, PT ;  /* 0x000000603800780c */ /* 0x000fca0003f64270 */
[----:B------:R-:W1:Y:S01]  /*16580*/  MUFU.TANH R133, R133 ;  /* 0x0000008500857308 */ /* 0x000e620000002400 */
[----:B------:R-:W-:Y:S02]  /*16590*/  FSEL R123, R12, -INF , P2 ;  /* 0xff8000000c7b7808 */ /* 0x000fe40001000000 */
[----:B------:R-:W-:-:S05]  /*165a0*/  FMNMX.FTZ R28, R121, R28, !PT ;  /* 0x0000001c791c7209 */ /* 0x000fca0007810000 */
[----:B------:R-:W1:Y:S01]  /*165b0*/  MUFU.TANH R14, R14 ;  /* 0x0000000e000e7308 */ /* 0x000e620000002400 */
[----:B--2---:R-:W-:Y:S01]  /*165c0*/  FSEL R107, R54, -INF , P4 ;  /* 0xff800000366b7808 */ /* 0x004fe20002000000 */
[C---:B------:R-:W-:Y:S01]  /*165d0*/  FMUL.FTZ R81, R2.reuse, R81 ;  /* 0x0000005102517220 */ /* 0x040fe20000410000 */
[----:B------:R-:W-:-:S05]  /*165e0*/  FMUL.FTZ R24, R2, R78 ;  /* 0x0000004e02187220 */ /* 0x000fca0000410000 */
[----:B------:R-:W2:Y:S01]  /*165f0*/  MUFU.TANH R26, R26 ;  /* 0x0000001a001a7308 */ /* 0x000ea20000002400 */
[----:B------:R-:W-:Y:S01]  /*16600*/  ISETP.GT.AND P4, PT, R56, 0x61, PT ;  /* 0x000000613800780c */ /* 0x000fe20003f84270 */
[----:B------:R-:W-:Y:S01]  /*16610*/  FMUL.FTZ R84, R2, R84 ;  /* 0x0000005402547220 */ /* 0x000fe20000410000 */
[----:B---3--:R-:W-:Y:S02]  /*16620*/  FSEL R131, R131, -INF , P3 ;  /* 0xff80000083837808 */ /* 0x008fe40001800000 */
[----:B------:R-:W-:-:S03]  /*16630*/  FMNMX.FTZ R28, R123, R28, !PT ;  /* 0x0000001c7b1c7209 */ /* 0x000fc60007810000 */
[----:B------:R-:W3:Y:S01]  /*16640*/  MUFU.TANH R113, R113 ;  /* 0x0000007100717308 */ /* 0x000ee20000002400 */
[----:B------:R-:W-:Y:S02]  /*16650*/  FSEL R53, R58, -INF , P5 ;  /* 0xff8000003a357808 */ /* 0x000fe40002800000 */
[----:B------:R-:W-:-:S05]  /*16660*/  ISETP.GT.AND P5, PT, R56, 0x68, PT ;  /* 0x000000683800780c */ /* 0x000fca0003fa4270 */
[----:B------:R-:W3:Y:S01]  /*16670*/  MUFU.TANH R80, R80 ;  /* 0x0000005000507308 */ /* 0x000ee20000002400 */
[----:B----4-:R-:W-:Y:S02]  /*16680*/  FSEL R125, R125, -INF , P4 ;  /* 0xff8000007d7d7808 */ /* 0x010fe40002000000 */
[----:B------:R-:W-:-:S05]  /*16690*/  FMNMX.FTZ R28, R131, R28, !PT ;  /* 0x0000001c831c7209 */ /* 0x000fca0007810000 */
[----:B------:R-:W4:Y:S01]  /*166a0*/  MUFU.TANH R20, R20 ;  /* 0x0000001400147308 */ /* 0x000f220000002400 */
[----:B0-----:R-:W-:Y:S01]  /*166b0*/  FSEL R55, R8, -INF , P1 ;  /* 0xff80000008377808 */ /* 0x001fe20000800000 */
[----:B------:R-:W-:Y:S01]  /*166c0*/  FMUL.FTZ R85, R2, R85 ;  /* 0x0000005502557220 */ /* 0x000fe20000410000 */
[----:B------:R-:W-:-:S05]  /*166d0*/  ISETP.GT.AND P1, PT, R56, 0x69, PT ;  /* 0x000000693800780c */ /* 0x000fca0003f24270 */
[----:B------:R4:W0:Y:S01]  /*166e0*/  MUFU.TANH R119, R81 ;  /* 0x0000005100777308 */ /* 0x0008220000002400 */
[----:B-1----:R-:W-:Y:S02]  /*166f0*/  FSEL R133, R133, -INF , P5 ;  /* 0xff80000085857808 */ /* 0x002fe40002800000 */
[----:B------:R-:W-:Y:S02]  /*16700*/  FMNMX.FTZ R28, R125, R28, !PT ;  /* 0x0000001c7d1c7209 */ /* 0x000fe40007810000 */
[----:B------:R-:W-:-:S03]  /*16710*/  FSEL R59, R14, -INF , P2 ;  /* 0xff8000000e3b7808 */ /* 0x000fc60001000000 */
[----:B------:R-:W1:Y:S01]  /*16720*/  MUFU.TANH R24, R24 ;  /* 0x0000001800187308 */ /* 0x000e620000002400 */
[----:B------:R-:W-:Y:S02]  /*16730*/  FMNMX.FTZ R14, R57, R10, !PT ;  /* 0x0000000a390e7209 */ /* 0x000fe40007810000 */
[----:B------:R-:W-:-:S05]  /*16740*/  ISETP.GT.AND P2, PT, R56, 0x70, PT ;  /* 0x000000703800780c */ /* 0x000fca0003f44270 */
[----:B------:R-:W1:Y:S01]  /*16750*/  MUFU.TANH R84, R84 ;  /* 0x0000005400547308 */ /* 0x000e620000002400 */
[----:B--2---:R-:W-:Y:S02]  /*16760*/  FSEL R129, R26, -INF , P1 ;  /* 0xff8000001a817808 */ /* 0x004fe40000800000 */
[----:B------:R-:W-:Y:S02]  /*16770*/  FMNMX.FTZ R28, R133, R28, !PT ;  /* 0x0000001c851c7209 */ /* 0x000fe40007810000 */
[----:B------:R-:W-:-:S03]  /*16780*/  FMNMX.FTZ R14, R61, R14, !PT ;  /* 0x0000000e3d0e7209 */ /* 0x000fc60007810000 */
[----:B------:R1:W2:Y:S01]  /*16790*/  MUFU.TANH R115, R85 ;  /* 0x0000005500737308 */ /* 0x0002a20000002400 */
[----:B---3--:R-:W-:Y:S02]  /*167a0*/  FSEL R113, R113, -INF , P3 ;  /* 0xff80000071717808 */ /* 0x008fe40001800000 */
[----:B------:R-:W-:Y:S02]  /*167b0*/  ISETP.GT.AND P3, PT, R56, 0x71, PT ;  /* 0x000000713800780c */ /* 0x000fe40003f64270 */
[----:B------:R-:W-:Y:S02]  /*167c0*/  FSEL R127, R80, -INF , P2 ;  /* 0xff800000507f7808 */ /* 0x000fe40001000000 */
[----:B------:R-:W-:Y:S02]  /*167d0*/  FMNMX.FTZ R28, R129, R28, !PT ;  /* 0x0000001c811c7209 */ /* 0x000fe40007810000 */
[----:B------:R-:W-:Y:S02]  /*167e0*/  FMNMX.FTZ R14, R11, R14, !PT ;  /* 0x0000000e0b0e7209 */ /* 0x000fe40007810000 */
[----:B----4-:R-:W-:-:S02]  /*167f0*/  FSEL R81, R20, -INF , P4 ;  /* 0xff80000014517808 */ /* 0x010fc40002000000 */
[----:B------:R-:W-:Y:S02]  /*16800*/  ISETP.GT.AND P4, PT, R56, 0x78, PT ;  /* 0x000000783800780c */ /* 0x000fe40003f84270 */
[----:B0-----:R-:W-:Y:S02]  /*16810*/  FSEL R119, R119, -INF , P3 ;  /* 0xff80000077777808 */ /* 0x001fe40001800000 */
[----:B------:R-:W-:Y:S02]  /*16820*/  FMNMX.FTZ R28, R127, R28, !PT ;  /* 0x0000001c7f1c7209 */ /* 0x000fe40007810000 */
[----:B------:R-:W-:Y:S02]  /*16830*/  FMNMX.FTZ R14, R65, R14, !PT ;  /* 0x0000000e410e7209 */ /* 0x000fe40007810000 */
[----:B-1----:R-:W-:Y:S02]  /*16840*/  FSEL R85, R24, -INF , P5 ;  /* 0xff80000018557808 */ /* 0x002fe40002800000 */
[----:B------:R-:W-:-:S02]  /*16850*/  ISETP.GT.AND P5, PT, R56, 0x79, PT ;  /* 0x000000793800780c */ /* 0x000fc40003fa4270 */
[----:B------:R-:W-:Y:S02]  /*16860*/  FSEL R117, R84, -INF , P4 ;  /* 0xff80000054757808 */ /* 0x000fe40002000000 */
[----:B------:R-:W-:Y:S02]  /*16870*/  FMNMX.FTZ R28, R119, R28, !PT ;  /* 0x0000001c771c7209 */ /* 0x000fe40007810000 */
[----:B------:R-:W-:Y:S02]  /*16880*/  FMNMX.FTZ R14, R15, R14, !PT ;  /* 0x0000000e0f0e7209 */ /* 0x000fe40007810000 */
[----:B--2---:R-:W-:Y:S02]  /*16890*/  FSEL R115, R115, -INF , P5 ;  /* 0xff80000073737808 */ /* 0x004fe40002800000 */
[----:B------:R-:W-:Y:S02]  /*168a0*/  FMNMX.FTZ R28, R117, R28, !PT ;  /* 0x0000001c751c7209 */ /* 0x000fe40007810000 */
[----:B------:R-:W-:-:S02]  /*168b0*/  FMNMX.FTZ R14, R69, R14, !PT ;  /* 0x0000000e450e7209 */ /* 0x000fc40007810000 */
[----:B------:R-:W-:Y:S02]  /*168c0*/  FMNMX.FTZ R12, R115, R28, !PT ;  /* 0x0000001c730c7209 */ /* 0x000fe40007810000 */
[----:B------:R-:W-:-:S03]  /*168d0*/  FMNMX.FTZ R20, R25, R14, !PT ;  /* 0x0000000e19147209 */ /* 0x000fc60007810000 */
[----:B------:R-:W0:Y:S01]  /*168e0*/  SHFL.BFLY PT, R135, R12, 0x2, 0x1f ;  /* 0x0c401f000c877f89 */ /* 0x000e2200000e0000 */
[----:B------:R-:W-:-:S04]  /*168f0*/  FMNMX.FTZ R20, R89, R20, !PT ;  /* 0x0000001459147209 */ /* 0x000fc80007810000 */
[----:B------:R-:W-:-:S04]  /*16900*/  FMNMX.FTZ R20, R29, R20, !PT ;  /* 0x000000141d147209 */ /* 0x000fc80007810000 */
[----:B------:R-:W-:-:S04]  /*16910*/  FMNMX.FTZ R20, R73, R20, !PT ;  /* 0x0000001449147209 */ /* 0x000fc80007810000 */
[----:B------:R-:W-:-:S04]  /*16920*/  FMNMX.FTZ R20, R33, R20, !PT ;  /* 0x0000001421147209 */ /* 0x000fc80007810000 */
[----:B------:R-:W-:-:S04]  /*16930*/  FMNMX.FTZ R20, R75, R20, !PT ;  /* 0x000000144b147209 */ /* 0x000fc80007810000 */
[----:B------:R-:W-:Y:S02]  /*16940*/  FMNMX.FTZ R20, R37, R20, !PT ;  /* 0x0000001425147209 */ /* 0x000fe40007810000 */
[----:B0-----:R-:W-:Y:S02]  /*16950*/  FMNMX.FTZ R135, R12, R135, !PT ;  /* 0x000000870c877209 */ /* 0x001fe40007810000 */
[----:B------:R-:W-:-:S03]  /*16960*/  FMNMX.FTZ R20, R97, R20, !PT ;  /* 0x0000001461147209 */ /* 0x000fc60007810000 */
[----:B------:R-:W0:Y:S01]  /*16970*/  SHFL.BFLY PT, R8, R135, 0x1, 0x1f ;  /* 0x0c201f0087087f89 */ /* 0x000e2200000e0000 */
[----:B------:R-:W-:-:S04]  /*16980*/  FMNMX.FTZ R24, R99, R20, !PT ;  /* 0x0000001463187209 */ /* 0x000fc80007810000 */
[----:B------:R-:W-:-:S04]  /*16990*/  FMNMX.FTZ R24, R101, R24, !PT ;  /* 0x0000001865187209 */ /* 0x000fc80007810000 */
[----:B------:R-:W-:-:S04]  /*169a0*/  FMNMX.FTZ R24, R103, R24, !PT ;  /* 0x0000001867187209 */ /* 0x000fc80007810000 */
[----:B------:R-:W-:-:S04]  /*169b0*/  FMNMX.FTZ R24, R77, R24, !PT ;  /* 0x000000184d187209 */ /* 0x000fc80007810000 */
[----:B------:R-:W-:Y:S01]  /*169c0*/  FMNMX.FTZ R24, R49, R24, !PT ;  /* 0x0000001831187209 */ /* 0x000fe20007810000 */
[----:B------:R-:W-:-:S03]  /*169d0*/  FMUL.FTZ R28, R2, R79 ;  /* 0x0000004f021c7220 */ /* 0x000fc60000410000 */
[----:B------:R-:W-:Y:S01]  /*169e0*/  FMNMX.FTZ R24, R107, R24, !PT ;  /* 0x000000186b187209 */ /* 0x000fe20007810000 */
[----:B------:R-:W-:Y:S02]  /*169f0*/  IMAD.U32 R174, RZ, RZ, UR4 ;  /* 0x00000004ffae7e24 */ /* 0x000fe4000f8e00ff */
[C---:B------:R-:W-:Y:S01]  /*16a00*/  FMUL.FTZ R26, R2.reuse, R82 ;  /* 0x00000052021a7220 */ /* 0x040fe20000410000 */
[----:B0-----:R-:W-:Y:S02]  /*16a10*/  FMNMX.FTZ R175, R135, R8, !PT ;  /* 0x0000000887af7209 */ /* 0x001fe40007810000 */
[----:B------:R-:W-:Y:S01]  /*16a20*/  FMNMX.FTZ R24, R53, R24, !PT ;  /* 0x0000001835187209 */ /* 0x000fe20007810000 */
[----:B------:R-:W0:Y:S01]  /*16a30*/  MUFU.TANH R28, R28 ;  /* 0x0000001c001c7308 */ /* 0x000e220000002400 */
[----:B------:R-:W-:Y:S01]  /*16a40*/  FMUL.FTZ R30, R2, R83 ;  /* 0x00000053021e7220 */ /* 0x000fe20000410000 */
[----:B------:R-:W-:-:S01]  /*16a50*/  FFMA.FTZ R8, R175, R174, -8 ;  /* 0xc1000000af087423 */ /* 0x000fc200000100ae */
[----:B------:R-:W-:-:S02]  /*16a60*/  FMNMX.FTZ R24, R55, R24, !PT ;  /* 0x0000001837187209 */ /* 0x000fc40007810000 */
[----:B------:R-:W-:Y:S01]  /*16a70*/  FSETP.NEU.FTZ.AND P6, PT, R175, -INF , PT ;  /* 0xff800000af00780b */ /* 0x000fe20003fdd000 */
[----:B------:R-:W-:Y:S01]  /*16a80*/  FMUL.FTZ R32, R2, R86 ;  /* 0x0000005602207220 */ /* 0x000fe20000410000 */
[----:B------:R-:W-:Y:S01]  /*16a90*/  FMNMX.FTZ R36, R59, R24, !PT ;  /* 0x000000183b247209 */ /* 0x000fe20007810000 */
[----:B------:R-:W1:Y:S01]  /*16aa0*/  MUFU.TANH R26, R26 ;  /* 0x0000001a001a7308 */ /* 0x000e620000002400 */
[----:B------:R-:W-:Y:S01]  /*16ab0*/  FSEL R8, R8, RZ, P6 ;  /* 0x000000ff08087208 */ /* 0x000fe20003000000 */
[----:B------:R-:W-:Y:S01]  /*16ac0*/  FMUL.FTZ R34, R2, R87 ;  /* 0x0000005702227220 */ /* 0x000fe20000410000 */
[----:B------:R-:W-:-:S05]  /*16ad0*/  FMNMX.FTZ R36, R113, R36, !PT ;  /* 0x0000002471247209 */ /* 0x000fca0007810000 */
[----:B------:R-:W2:Y:S01]  /*16ae0*/  MUFU.TANH R30, R30 ;  /* 0x0000001e001e7308 */ /* 0x000ea20000002400 */
[----:B------:R-:W-:-:S01]  /*16af0*/  FFMA.FTZ R12, R13, R174, -R8 ;  /* 0x000000ae0d0c7223 */ /* 0x000fc20000010808 */
[--C-:B------:R-:W-:Y:S01]  /*16b00*/  FFMA.FTZ R13, R21, R174, -R8.reuse ;  /* 0x000000ae150d7223 */ /* 0x100fe20000010808 */
[----:B------:R-:W-:Y:S01]  /*16b10*/  FMNMX.FTZ R36, R81, R36, !PT ;  /* 0x0000002451247209 */ /* 0x000fe20007810000 */
[-CC-:B------:R-:W-:Y:S01]  /*16b20*/  FFMA.FTZ R21, R27, R174.reuse, -R8.reuse ;  /* 0x000000ae1b157223 */ /* 0x180fe20000010808 */
[----:B------:R-:W-:-:S03]  /*16b30*/  FFMA.FTZ R27, R31, R174, -R8 ;  /* 0x000000ae1f1b7223 */ /* 0x000fc60000010808 */
[----:B------:R-:W3:Y:S01]  /*16b40*/  MUFU.TANH R32, R32 ;  /* 0x0000002000207308 */ /* 0x000ee20000002400 */
[----:B------:R-:W-:-:S01]  /*16b50*/  FFMA.FTZ R31, R39, R174, -R8 ;  /* 0x000000ae271f7223 */ /* 0x000fc20000010808 */
[----:B0-----:R-:W-:Y:S02]  /*16b60*/  FSEL R39, R28, -INF , P1 ;  /* 0xff8000001c277808 */ /* 0x001fe40000800000 */
[----:B------:R-:W-:Y:S01]  /*16b70*/  FMNMX.FTZ R36, R85, R36, !PT ;  /* 0x0000002455247209 */ /* 0x000fe20007810000 */
[----:B------:R-:W-:-:S03]  /*16b80*/  FFMA.FTZ R38, R41, R174, -R8 ;  /* 0x000000ae29267223 */ /* 0x000fc60000010808 */
[----:B------:R-:W0:Y:S01]  /*16b90*/  MUFU.TANH R34, R34 ;  /* 0x0000002200227308 */ /* 0x000e220000002400 */
[----:B------:R-:W-:-:S01]  /*16ba0*/  FFMA.FTZ R41, R43, R174, -R8 ;  /* 0x000000ae2b297223 */ /* 0x000fc20000010808 */
[----:B-1----:R-:W-:Y:S01]  /*16bb0*/  FSEL R43, R26, -INF , P2 ;  /* 0xff8000001a2b7808 */ /* 0x002fe20001000000 */
[----:B------:R-:W-:-:S01]  /*16bc0*/  FFMA.FTZ R228, R3, R174, -R8 ;  /* 0x000000ae03e47223 */ /* 0x000fc20000010808 */
[----:B------:R-:W-:Y:S01]  /*16bd0*/  FMNMX.FTZ R36, R39, R36, !PT ;  /* 0x0000002427247209 */ /* 0x000fe20007810000 */
[----:B------:R-:W-:-:S01]  /*16be0*/  FFMA.FTZ R3, R9, R174, -R8 ;  /* 0x000000ae09037223 */ /* 0x000fc20000010808 */
[--C-:B------:R-:W-:Y:S01]  /*16bf0*/  FFMA.FTZ R9, R63, R174, -R8.reuse ;  /* 0x000000ae3f097223 */ /* 0x100fe20000010808 */
[----:B--2---:R-:W-:Y:S02]  /*16c00*/  FSEL R63, R30, -INF , P3 ;  /* 0xff8000001e3f7808 */ /* 0x004fe40001800000 */
[----:B------:R-:W-:Y:S01]  /*16c10*/  FMNMX.FTZ R36, R43, R36, !PT ;  /* 0x000000242b247209 */ /* 0x000fe20007810000 */
[----:B------:R-:W-:-:S01]  /*16c20*/  FFMA.FTZ R230, R67, R174, -R8 ;  /* 0x000000ae43e67223 */ /* 0x000fc20000010808 */
[----:B---3--:R-:W-:-:S02]  /*16c30*/  FSEL R67, R32, -INF , P4 ;  /* 0xff80000020437808 */ /* 0x008fc40002000000 */
[----:B------:R-:W-:Y:S01]  /*16c40*/  FMNMX.FTZ R36, R63, R36, !PT ;  /* 0x000000243f247209 */ /* 0x000fe20007810000 */
[--C-:B------:R-:W-:Y:S01]  /*16c50*/  FFMA.FTZ R224, R91, R174, -R8.reuse ;  /* 0x000000ae5be07223 */ /* 0x100fe20000010808 */
[----:B0-----:R-:W-:Y:S02]  /*16c60*/  FSEL R91, R34, -INF , P5 ;  /* 0xff800000225b7808 */ /* 0x001fe40002800000 */
[----:B------:R-:W-:Y:S01]  /*16c70*/  FMNMX.FTZ R36, R67, R36, !PT ;  /* 0x0000002443247209 */ /* 0x000fe20007810000 */
[----:B------:R-:W-:-:S03]  /*16c80*/  FFMA.FTZ R216, R45, R174, -R8 ;  /* 0x000000ae2dd87223 */ /* 0x000fc60000010808 */
[----:B------:R-:W-:Y:S01]  /*16c90*/  FMNMX.FTZ R36, R91, R36, !PT ;  /* 0x000000245b247209 */ /* 0x000fe20007810000 */
[----:B------:R-:W-:-:S04]  /*16ca0*/  FFMA.FTZ R45, R47, R174, -R8 ;  /* 0x000000ae2f2d7223 */ /* 0x000fc80000010808 */
[----:B------:R-:W0:Y:S02]  /*16cb0*/  SHFL.BFLY PT, R47, R36, 0x2, 0x1f ;  /* 0x0c401f00242f7f89 */ /* 0x000e2400000e0000 */
[----:B0-----:R-:W-:-:S05]  /*16cc0*/  FMNMX.FTZ R47, R36, R47, !PT ;  /* 0x0000002f242f7209 */ /* 0x001fca0007810000 */
[----:B------:R-:W0:Y:S02]  /*16cd0*/  SHFL.BFLY PT, R26, R47, 0x1, 0x1f ;  /* 0x0c201f002f1a7f89 */ /* 0x000e2400000e0000 */
[----:B0-----:R-:W-:-:S04]  /*16ce0*/  FMNMX.FTZ R203, R47, R26, !PT ;  /* 0x0000001a2fcb7209 */ /* 0x001fc80007810000 */
[C---:B------:R-:W-:Y:S01]  /*16cf0*/  FSETP.NEU.FTZ.AND P1, PT, R203.reuse, -INF , PT ;  /* 0xff800000cb00780b */ /* 0x040fe20003f3d000 */
[----:B------:R-:W-:-:S05]  /*16d00*/  FFMA.FTZ R40, R203, R174, -8 ;  /* 0xc1000000cb287423 */ /* 0x000fca00000100ae */
[----:B------:R-:W-:-:S05]  /*16d10*/  FSEL R40, R40, RZ, P1 ;  /* 0x000000ff28287208 */ /* 0x000fca0000800000 */
[-CC-:B------:R-:W-:Y:S02]  /*16d20*/  FFMA.FTZ R42, R61, R174.reuse, -R40.reuse ;  /* 0x000000ae3d2a7223 */ /* 0x180fe40000010828 */
[----:B------:R-:W2:Y:S01]  /*16d30*/  LDL R61, [R1+0x14] ;  /* 0x00001400013d7983 */ /* 0x000ea20000100800 */
[----:B------:R-:W0:Y:S01]  /*16d40*/  S2R R88, SR_TID.X ;  /* 0x0000000000587919 */ /* 0x000e220000002100 */
[----:B------:R-:W-:-:S01]  /*16d50*/  FFMA.FTZ R229, R57, R174, -R40 ;  /* 0x000000ae39e57223 */ /* 0x000fc20000010828 */
[-CC-:B------:R-:W-:Y:S01]  /*16d60*/  FFMA.FTZ R10, R10, R174.reuse, -R40.reuse ;  /* 0x000000ae0a0a7223 */ /* 0x180fe20000010828 */
[----:B------:R-:W-:Y:S01]  /*16d70*/  MUFU.EX2 R228, R228 ;  /* 0x000000e400e47308 */ /* 0x000fe20000000800 */
[----:B------:R-:W-:-:S07]  /*16d80*/  FFMA.FTZ R11, R11, R174, -R40 ;  /* 0x000000ae0b0b7223 */ /* 0x000fce0000010828 */
[----:B------:R-:W1:Y:S01]  /*16d90*/  MUFU.EX2 R3, R3 ;  /* 0x0000000300037308 */ /* 0x000e620000000800 */
[----:B------:R-:W-:-:S07]  /*16da0*/  FFMA.FTZ R231, R65, R174, -R40 ;  /* 0x000000ae41e77223 */ /* 0x000fce0000010828 */
[----:B------:R-:W-:Y:S08]  /*16db0*/  MUFU.EX2 R229, R229 ;  /* 0x000000e500e57308 */ /* 0x000ff00000000800 */
[----:B------:R-:W3:Y:S01]  /*16dc0*/  MUFU.EX2 R10, R10 ;  /* 0x0000000a000a7308 */ /* 0x000ee20000000800 */
[----:B------:R-:W-:-:S07]  /*16dd0*/  FFMA.FTZ R36, R15, R174, -R40 ;  /* 0x000000ae0f247223 */ /* 0x000fce0000010828 */
[----:B------:R-:W4:Y:S08]  /*16de0*/  MUFU.EX2 R9, R9 ;  /* 0x0000000900097308 */ /* 0x000f300000000800 */
[----:B------:R-:W4:Y:S01]  /*16df0*/  MUFU.EX2 R42, R42 ;  /* 0x0000002a002a7308 */ /* 0x000f220000000800 */
[----:B------:R-:W-:-:S07]  /*16e00*/  FFMA.FTZ R15, R69, R174, -R40 ;  /* 0x000000ae450f7223 */ /* 0x000fce0000010828 */
[----:B------:R-:W4:Y:S01]  /*16e10*/  MUFU.EX2 R12, R12 ;  /* 0x0000000c000c7308 */ /* 0x000f220000000800 */
[----:B------:R-:W-:-:S07]  /*16e20*/  FFMA.FTZ R71, R71, R174, -R8 ;  /* 0x000000ae47477223 */ /* 0x000fce0000010808 */
[----:B------:R-:W4:Y:S01]  /*16e30*/  MUFU.EX2 R11, R11 ;  /* 0x0000000b000b7308 */ /* 0x000f220000000800 */
[----:B------:R-:W-:-:S01]  /*16e40*/  FFMA.FTZ R44, R37, R174, -R40 ;  /* 0x000000ae252c7223 */ /* 0x000fc20000010828 */
[----:B0-----:R-:W-:Y:S01]  /*16e50*/  LOP3.LUT R60, R88, 0x7f, RZ, 0xc0, !PT ;  /* 0x0000007f583c7812 */ /* 0x001fe200078ec0ff */
[----:B-1----:R-:W-:-:S05]  /*16e60*/  FADD.FTZ R56, R228, R3 ;  /* 0x00000003e4387221 */ /* 0x002fca0000010000 */
[----:B------:R-:W0:Y:S01]  /*16e70*/  MUFU.EX2 R230, R230 ;  /* 0x000000e600e67308 */ /* 0x000e220000000800 */
[----:B---3--:R-:W-:-:S01]  /*16e80*/  FADD.FTZ R37, R229, R10 ;  /* 0x0000000ae5257221 */ /* 0x008fc20000010000 */
[----:B------:R-:W-:-:S06]  /*16e90*/  FFMA.FTZ R46, R25, R174, -R40 ;  /* 0x000000ae192e7223 */ /* 0x000fcc0000010828 */
[----:B------:R-:W1:Y:S01]  /*16ea0*/  MUFU.EX2 R231, R231 ;  /* 0x000000e700e77308 */ /* 0x000e620000000800 */
[----:B------:R-:W-:-:S01]  /*16eb0*/  FFMA.FTZ R54, R49, R174, -R40 ;  /* 0x000000ae31367223 */ /* 0x000fc20000010828 */
[----:B------:R-:W-:Y:S01]  /*16ec0*/  ISETP.NE.AND P1, PT, R60, RZ, PT ;  /* 0x000000ff3c00720c */ /* 0x000fe20003f25270 */
[----:B----4-:R-:W-:-:S05]  /*16ed0*/  FADD.FTZ R49, R9, R56 ;  /* 0x0000003809317221 */ /* 0x010fca0000010000 */
[----:B------:R-:W3:Y:S01]  /*16ee0*/  MUFU.EX2 R13, R13 ;  /* 0x0000000d000d7308 */ /* 0x000ee20000000800 */
[----:B------:R-:W-:-:S01]  /*16ef0*/  FADD.FTZ R56, R42, R37 ;  /* 0x000000252a387221 */ /* 0x000fc20000010000 */
[----:B------:R-:W-:-:S06]  /*16f00*/  FFMA.FTZ R225, R89, R174, -R40 ;  /* 0x000000ae59e17223 */ /* 0x000fcc0000010828 */
[----:B------:R-:W4:Y:S01]  /*16f10*/  MUFU.EX2 R36, R36 ;  /* 0x0000002400247308 */ /* 0x000f220000000800 */
[----:B------:R-:W-:-:S01]  /*16f20*/  FADD.FTZ R49, R12, R49 ;  /* 0x000000310c317221 */ /* 0x000fc20000010000 */
[----:B------:R-:W-:-:S06]  /*16f30*/  FADD.FTZ R56, R11, R56 ;  /* 0x000000380b387221 */ /* 0x000fcc0000010000 */
[----:B------:R-:W4:Y:S08]  /*16f40*/  MUFU.EX2 R14, R71 ;  /* 0x00000047000e7308 */ /* 0x000f300000000800 */
[----:B------:R-:W4:Y:S01]  /*16f50*/  MUFU.EX2 R15, R15 ;  /* 0x0000000f000f7308 */ /* 0x000f220000000800 */
[----:B0-----:R-:W-:-:S01]  /*16f60*/  FADD.FTZ R58, R230, R49 ;  /* 0x00000031e63a7221 */ /* 0x001fc20000010000 */
[----:B-1----:R-:W-:-:S06]  /*16f70*/  FADD.FTZ R49, R231, R56 ;  /* 0x00000038e7317221 */ /* 0x002fcc0000010000 */
[----:B------:R-:W-:Y:S01]  /*16f80*/  MUFU.EX2 R21, R21 ;  /* 0x0000001500157308 */ /* 0x000fe20000000800 */
[----:B------:R-:W-:-:S07]  /*16f90*/  FFMA.FTZ R25, R73, R174, -R40 ;  /* 0x000000ae49197223 */ /* 0x000fce0000010828 */
[----:B------:R-:W0:Y:S01]  /*16fa0*/  MUFU.EX2 R46, R46 ;  /* 0x0000002e002e7308 */ /* 0x000e220000000800 */
[----:B------:R-:W-:-:S07]  /*16fb0*/  FFMA.FTZ R93, R93, R174, -R8 ;  /* 0x000000ae5d5d7223 */ /* 0x000fce0000010808 */
[----:B------:R1:W-:Y:S01]  /*16fc0*/  MUFU.EX2 R24, R38 ;  /* 0x0000002600187308 */ /* 0x0003e20000000800 */
[----:B---3--:R-:W-:-:S01]  /*16fd0*/  FADD.FTZ R57, R13, R58 ;  /* 0x0000003a0d397221 */ /* 0x008fc20000010000 */
[----:B------:R-:W-:-:S06]  /*16fe0*/  FFMA.FTZ R35, R35, R174, -R8 ;  /* 0x000000ae23237223 */ /* 0x000fcc0000010808 */
[----:B------:R-:W-:Y:S01]  /*16ff0*/  MUFU.EX2 R224, R224 ;  /* 0x000000e000e07308 */ /* 0x000fe20000000800 */
[----:B-1----:R-:W-:-:S01]  /*17000*/  FFMA.FTZ R38, R29, R174, -R40 ;  /* 0x000000ae1d267223 */ /* 0x002fc20000010828 */
[----:B------:R-:W-:Y:S02]  /*17010*/  @!P1 VIADD R0, R0, 0x38840 ;  /* 0x0003884000009836 */ /* 0x000fe40000000000 */
[----:B----4-:R-:W-:-:S04]  /*17020*/  FADD.FTZ R58, R36, R49 ;  /* 0x00000031243a7221 */ /* 0x010fc80000010000 */
[----:B------:R-:W1:Y:S01]  /*17030*/  MUFU.EX2 R225, R225 ;  /* 0x000000e100e17308 */ /* 0x000e620000000800 */
[----:B------:R-:W-:-:S01]  /*17040*/  FFMA.FTZ R50, R33, R174, -R40 ;  /* 0x000000ae21327223 */ /* 0x000fc20000010828 */
[----:B------:R-:W-:Y:S01]  /*17050*/  FFMA.FTZ R53, R53, R174, -R40 ;  /* 0x000000ae35357223 */ /* 0x000fe20000010828 */
[----:B------:R-:W-:-:S05]  /*17060*/  FADD.FTZ R60, R14, R57 ;  /* 0x000000390e3c7221 */ /* 0x000fca0000010000 */
[----:B------:R-:W-:Y:S01]  /*17070*/  MUFU.EX2 R27, R27 ;  /* 0x0000001b001b7308 */ /* 0x000fe20000000800 */
[----:B------:R-:W-:-:S01]  /*17080*/  FFMA.FTZ R226, R95, R174, -R8 ;  /* 0x000000ae5fe27223 */ /* 0x000fc20000010808 */
[----:B------:R-:W-:-:S06]  /*17090*/  FADD.FTZ R49, R15, R58 ;  /* 0x0000003a0f317221 */ /* 0x000fcc0000010000 */
[----:B------:R-:W3:Y:S01]  /*170a0*/  MUFU.EX2 R38, R38 ;  /* 0x0000002600267308 */ /* 0x000ee20000000800 */
[----:B------:R-:W-:-:S01]  /*170b0*/  FFMA.FTZ R227, R75, R174, -R40 ;  /* 0x000000ae4be37223 */ /* 0x000fc20000010828 */
[----:B------:R-:W-:-:S06]  /*170c0*/  @!P1 PRMT R37, RZ, 0x654, R0 ;  /* 0x00000654ff259816 */ /* 0x000fcc0000000000 */
[----:B------:R-:W4:Y:S01]  /*170d0*/  MUFU.EX2 R20, R93 ;  /* 0x0000005d00147308 */ /* 0x000f220000000800 */
[----:B0-----:R-:W-:-:S07]  /*170e0*/  FADD.FTZ R58, R46, R49 ;  /* 0x000000312e3a7221 */ /* 0x001fce0000010000 */
[----:B------:R-:W0:Y:S01]  /*170f0*/  MUFU.EX2 R25, R25 ;  /* 0x0000001900197308 */ /* 0x000e220000000800 */
[----:B-1----:R-:W-:-:S07]  /*17100*/  FADD.FTZ R49, R225, R58 ;  /* 0x0000003ae1317221 */ /* 0x002fce0000010000 */
[----:B------:R-:W1:Y:S01]  /*17110*/  MUFU.EX2 R35, R35 ;  /* 0x0000002300237308 */ /* 0x000e620000000800 */
[----:B------:R-:W-:-:S07]  /*17120*/  FFMA.FTZ R29, R97, R174, -R40 ;  /* 0x000000ae611d7223 */ /* 0x000fce0000010828 */
[----:B------:R3:W-:Y:S01]  /*17130*/  MUFU.EX2 R0, R53 ;  /* 0x0000003500007308 */ /* 0x0007e20000000800 */
[----:B------:R-:W-:-:S07]  /*17140*/  FFMA.FTZ R52, R99, R174, -R40 ;  /* 0x000000ae63347223 */ /* 0x000fce0000010828 */
[----:B------:R-:W-:Y:S01]  /*17150*/  MUFU.EX2 R31, R31 ;  /* 0x0000001f001f7308 */ /* 0x000fe20000000800 */
[----:B---3--:R-:W-:-:S01]  /*17160*/  FADD.FTZ R53, R21, R60 ;  /* 0x0000003c15357221 */ /* 0x008fc20000010000 */
[-CC-:B------:R-:W-:Y:S01]  /*17170*/  FFMA.FTZ R217, R101, R174.reuse, -R40.reuse ;  /* 0x000000ae65d97223 */ /* 0x180fe20000010828 */
[----:B------:R-:W-:-:S01]  /*17180*/  FFMA.FTZ R48, R103, R174, -R40 ;  /* 0x000000ae67307223 */ /* 0x000fc20000010828 */
[----:B------:R3:W-:Y:S04]  /*17190*/  @!P1 SYNCS.ARRIVE.TRANS64.RED.A1T0 RZ, [R37+URZ], RZ ;  /* 0x000000ff25ff99a7 */ /* 0x0007e8000810043f */
[----:B------:R-:W3:Y:S01]  /*171a0*/  MUFU.EX2 R50, R50 ;  /* 0x0000003200327308 */ /* 0x000ee20000000800 */
[----:B------:R-:W-:-:S01]  /*171b0*/  FADD.FTZ R60, R224, R53 ;  /* 0x00000035e03c7221 */ /* 0x000fc20000010000 */
[----:B------:R-:W-:-:S06]  /*171c0*/  FADD.FTZ R58, R38, R49 ;  /* 0x00000031263a7221 */ /* 0x000fcc0000010000 */
[----:B------:R-:W3:Y:S01]  /*171d0*/  MUFU.EX2 R226, R226 ;  /* 0x000000e200e27308 */ /* 0x000ee20000000800 */
[----:B------:R-:W-:-:S07]  /*171e0*/  FADD.FTZ R53, R27, R60 ;  /* 0x0000003c1b357221 */ /* 0x000fce0000010000 */
[----:B------:R-:W3:Y:S01]  /*171f0*/  MUFU.EX2 R227, R227 ;  /* 0x000000e300e37308 */ /* 0x000ee20000000800 */
[----:B----4-:R-:W-:-:S01]  /*17200*/  FADD.FTZ R60, R20, R53 ;  /* 0x00000035143c7221 */ /* 0x010fc20000010000 */
[----:B0-----:R-:W-:-:S06]  /*17210*/  FADD.FTZ R49, R25, R58 ;  /* 0x0000003a19317221 */ /* 0x001fcc0000010000 */
[----:B------:R-:W0:Y:S01]  /*17220*/  MUFU.EX2 R44, R44 ;  /* 0x0000002c002c7308 */ /* 0x000e220000000800 */
[----:B-1----:R-:W-:-:S01]  /*17230*/  FADD.FTZ R53, R35, R60 ;  /* 0x0000003c23357221 */ /* 0x002fc20000010000 */
[----:B---3--:R-:W-:-:S06]  /*17240*/  FADD.FTZ R58, R50, R49 ;  /* 0x00000031323a7221 */ /* 0x008fcc0000010000 */
[----:B------:R-:W1:Y:S01]  /*17250*/  MUFU.EX2 R29, R29 ;  /* 0x0000001d001d7308 */ /* 0x000e620000000800 */
[----:B------:R-:W-:-:S01]  /*17260*/  FFMA.FTZ R37, R55, R174, -R40 ;  /* 0x000000ae37257223 */ /* 0x000fc20000010828 */
[----:B------:R-:W-:-:S06]  /*17270*/  F2FP.SATFINITE.E4M3.F32.PACK_AB_MERGE_C R55, R12, R9, RZ ;  /* 0x000000090c37723e */ /* 0x000fcc00048070ff */
[----:B------:R-:W3:Y:S01]  /*17280*/  MUFU.EX2 R41, R41 ;  /* 0x0000002900297308 */ /* 0x000ee20000000800 */
[----:B------:R-:W-:-:S01]  /*17290*/  FADD.FTZ R60, R226, R53 ;  /* 0x00000035e23c7221 */ /* 0x000fc20000010000 */
[----:B------:R-:W-:-:S06]  /*172a0*/  FADD.FTZ R9, R227, R58 ;  /* 0x0000003ae3097221 */ /* 0x000fcc0000010000 */
[----:B------:R-:W4:Y:S01]  /*172b0*/  MUFU.EX2 R52, R52 ;  /* 0x0000003400347308 */ /* 0x000f220000000800 */
[----:B------:R-:W-:-:S01]  /*172c0*/  FFMA.FTZ R33, R77, R174, -R40 ;  /* 0x000000ae4d217223 */ /* 0x000fc20000010828 */
[----:B------:R-:W-:Y:S01]  /*172d0*/  FFMA.FTZ R30, R105, R174, -R8 ;  /* 0x000000ae691e7223 */ /* 0x000fe20000010808 */
[----:B------:R-:W-:Y:S01]  /*172e0*/  F2FP.SATFINITE.E4M3.F32.PACK_AB_MERGE_C R49, R21, R14, RZ ;  /* 0x0000000e1531723e */ /* 0x000fe200048070ff */
[----:B------:R-:W-:-:S04]  /*172f0*/  FADD.FTZ R21, R31, R60 ;  /* 0x0000003c1f157221 */ /* 0x000fc80000010000 */
[----:B------:R-:W4:Y:S01]  /*17300*/  MUFU.EX2 R217, R217 ;  /* 0x000000d900d97308 */ /* 0x000f220000000800 */
[----:B0-----:R-:W-:-:S01]  /*17310*/  FADD.FTZ R14, R44, R9 ;  /* 0x000000092c0e7221 */ /* 0x001fc20000010000 */
[----:B------:R-:W-:-:S06]  /*17320*/  FFMA.FTZ R93, R51, R174, -R8 ;  /* 0x000000ae335d7223 */ /* 0x000fcc0000010808 */
[----:B------:R-:W0:Y:S01]  /*17330*/  MUFU.EX2 R216, R216 ;  /* 0x000000d800d87308 */ /* 0x000e220000000800 */
[----:B------:R-:W-:Y:S01]  /*17340*/  F2FP.SATFINITE.E4M3.F32.PACK_AB_MERGE_C R35, R35, R20, RZ ;  /* 0x000000142323723e */ /* 0x000fe200048070ff */
[----:B------:R-:W-:Y:S01]  /*17350*/  FADD.FTZ R20, R24, R21 ;  /* 0x0000001518147221 */ /* 0x000fe20000010000 */
[----:B------:R-:W-:-:S05]  /*17360*/  F2FP.SATFINITE.E4M3.F32.PACK_AB_MERGE_C R42, R11, R42, RZ ;  /* 0x0000002a0b2a723e */ /* 0x000fca00048070ff */
[----:B------:R-:W2:Y:S01]  /*17370*/  MUFU.EX2 R48, R48 ;  /* 0x0000003000307308 */ /* 0x000ea20000000800 */
[----:B-1----:R-:W-:-:S01]  /*17380*/  FADD.FTZ R11, R29, R14 ;  /* 0x0000000e1d0b7221 */ /* 0x002fc20000010000 */
[----:B------:R-:W-:-:S06]  /*17390*/  FFMA.FTZ R219, R107, R174, -R40 ;  /* 0x000000ae6bdb7223 */ /* 0x000fcc0000010828 */
[----:B------:R-:W1:Y:S01]  /*173a0*/  MUFU.EX2 R45, R45 ;  /* 0x0000002d002d7308 */ /* 0x000e620000000800 */
[----:B------:R-:W-:-:S01]  /*173b0*/  FFMA.FTZ R218, R109, R174, -R8 ;  /* 0x000000ae6dda7223 */ /* 0x000fc20000010808 */
[C---:B---3--:R-:W-:Y:S01]  /*173c0*/  F2FP.SATFINITE.E4M3.F32.PACK_AB_MERGE_C R21, R41.reuse, R24, RZ ;  /* 0x000000182915723e */ /* 0x048fe200048070ff */
[----:B------:R-:W-:-:S05]  /*173d0*/  FADD.FTZ R41, R41, R20 ;  /* 0x0000001429297221 */ /* 0x000fca0000010000 */
[----:B------:R-:W3:Y:S01]  /*173e0*/  MUFU.EX2 R33, R33 ;  /* 0x0000002100217308 */ /* 0x000ee20000000800 */
[----:B----4-:R-:W-:-:S01]  /*173f0*/  FADD.FTZ R20, R52, R11 ;  /* 0x0000000b34147221 */ /* 0x010fc20000010000 */
[----:B------:R-:W-:-:S06]  /*17400*/  FFMA.FTZ R83, R111, R174, -R8 ;  /* 0x000000ae6f537223 */ /* 0x000fcc0000010808 */
[----:B------:R-:W4:Y:S01]  /*17410*/  MUFU.EX2 R30, R30 ;  /* 0x0000001e001e7308 */ /* 0x000f220000000800 */
[----:B------:R-:W-:-:S07]  /*17420*/  FADD.FTZ R11, R217, R20 ;  /* 0x00000014d90b7221 */ /* 0x000fce0000010000 */
[----:B------:R-:W4:Y:S01]  /*17430*/  MUFU.EX2 R54, R54 ;  /* 0x0000003600367308 */ /* 0x000f220000000800 */
[----:B------:R-:W-:-:S01]  /*17440*/  FFMA.FTZ R87, R121, R174, -R8 ;  /* 0x000000ae79577223 */ /* 0x000fc20000010808 */
[----:B------:R-:W-:-:S06]  /*17450*/  FFMA.FTZ R34, R123, R174, -R8 ;  /* 0x000000ae7b227223 */ /* 0x000fcc0000010808 */
[----:B------:R-:W4:Y:S01]  /*17460*/  MUFU.EX2 R93, R93 ;  /* 0x0000005d005d7308 */ /* 0x000f220000000800 */
[----:B0-----:R-:W-:-:S01]  /*17470*/  FADD.FTZ R24, R216, R41 ;  /* 0x00000029d8187221 */ /* 0x001fc20000010000 */
[----:B------:R-:W-:Y:S01]  /*17480*/  FFMA.FTZ R56, R59, R174, -R40 ;  /* 0x000000ae3b387223 */ /* 0x000fe20000010828 */
[----:B------:R-:W-:-:S05]  /*17490*/  F2FP.SATFINITE.E4M3.F32.PACK_AB_MERGE_C R46, R46, R15, RZ ;  /* 0x0000000f2e2e723e */ /* 0x000fca00048070ff */
[----:B------:R-:W0:Y:S01]  /*174a0*/  MUFU.EX2 R219, R219 ;  /* 0x000000db00db7308 */ /* 0x000e220000000800 */
[----:B--2---:R-:W-:-:S01]  /*174b0*/  FADD.FTZ R20, R48, R11 ;  /* 0x0000000b30147221 */ /* 0x004fc20000010000 */
[----:B-1----:R-:W-:-:S06]  /*174c0*/  FADD.FTZ R15, R45, R24 ;  /* 0x000000182d0f7221 */ /* 0x002fcc0000010000 */
[----:B------:R-:W1:Y:S01]  /*174d0*/  MUFU.EX2 R218, R218 ;  /* 0x000000da00da7308 */ /* 0x000e620000000800 */
[----:B------:R-:W-:Y:S01]  /*174e0*/  F2FP.SATFINITE.E4M3.F32.PACK_AB_MERGE_C R228, R3, R228, R55 ;  /* 0x000000e403e4723e */ /* 0x000fe20004807037 */
[----:B---3--:R-:W-:Y:S01]  /*174f0*/  FADD.FTZ R3, R33, R20 ;  /* 0x0000001421037221 */ /* 0x008fe20000010000 */
[----:B------:R-:W-:-:S05]  /*17500*/  FFMA.FTZ R71, R133, R174, -R8 ;  /* 0x000000ae85477223 */ /* 0x000fca0000010808 */
[----:B------:R-:W2:Y:S01]  /*17510*/  MUFU.EX2 R83, R83 ;  /* 0x0000005300537308 */ /* 0x000ea20000000800 */
[----:B------:R-:W-:-:S01]  /*17520*/  FFMA.FTZ R28, R129, R174, -R8 ;  /* 0x000000ae811c7223 */ /* 0x000fc20000010808 */
[----:B------:R-:W-:Y:S01]  /*17530*/  FFMA.FTZ R221, R113, R174, -R40 ;  /* 0x000000ae71dd7223 */ /* 0x000fe20000010828 */
[----:B----4-:R-:W-:-:S01]  /*17540*/  FADD.FTZ R24, R30, R15 ;  /* 0x0000000f1e187221 */ /* 0x010fc20000010000 */
[----:B------:R-:W-:-:S04]  /*17550*/  FFMA.FTZ R79, R131, R174, -R8 ;  /* 0x000000ae834f7223 */ /* 0x000fc80000010808 */
[----:B------:R-:W-:Y:S01]  /*17560*/  MUFU.EX2 R87, R87 ;  /* 0x0000005700577308 */ /* 0x000fe20000000800 */
[C---:B------:R-:W-:Y:S01]  /*17570*/  F2FP.SATFINITE.E4M3.F32.PACK_AB_MERGE_C R33, R54.reuse, R33, RZ ;  /* 0x000000213621723e */ /* 0x040fe200048070ff */
[----:B------:R-:W-:Y:S01]  /*17580*/  FADD.FTZ R54, R54, R3 ;  /* 0x0000000336367221 */ /* 0x000fe20000010000 */
[----:B------:R-:W-:-:S05]  /*17590*/  F2FP.SATFINITE.E4M3.F32.PACK_AB_MERGE_C R30, R93, R30, RZ ;  /* 0x0000001e5d1e723e */ /* 0x000fca00048070ff */
[----:B------:R-:W3:Y:S01]  /*175a0*/  MUFU.EX2 R34, R34 ;  /* 0x0000002200227308 */ /* 0x000ee20000000800 */
[----:B------:R-:W-:-:S01]  /*175b0*/  FFMA.FTZ R32, R125, R174, -R8 ;  /* 0x000000ae7d207223 */ /* 0x000fc20000010808 */
[----:B------:R-:W-:-:S06]  /*175c0*/  FADD.FTZ R93, R93, R24 ;  /* 0x000000185d5d7221 */ /* 0x000fcc0000010000 */
[----:B------:R-:W4:Y:S01]  /*175d0*/  MUFU.EX2 R37, R37 ;  /* 0x0000002500257308 */ /* 0x000f220000000800 */
[----:B------:R-:W-:-:S01]  /*175e0*/  FFMA.FTZ R81, R81, R174, -R40 ;  /* 0x000000ae51517223 */ /* 0x000fc20000010828 */
[----:B------:R-:W-:-:S06]  /*175f0*/  FFMA.FTZ R85, R85, R174, -R40 ;  /* 0x000000ae55557223 */ /* 0x000fcc0000010828 */
[----:B------:R-:W4:Y:S01]  /*17600*/  MUFU.EX2 R56, R56 ;  /* 0x0000003800387308 */ /* 0x000f220000000800 */
[----:B------:R-:W-:-:S01]  /*17610*/  FFMA.FTZ R39, R39, R174, -R40 ;  /* 0x000000ae27277223 */ /* 0x000fc20000010828 */
[----:B0-----:R-:W-:Y:S01]  /*17620*/  FADD.FTZ R3, R219, R54 ;  /* 0x00000036db037221 */ /* 0x001fe20000010000 */
[----:B-1----:R-:W-:-:S05]  /*17630*/  FADD.FTZ R20, R218, R93 ;  /* 0x0000005dda147221 */ /* 0x002fca0000010000 */
[----:B------:R-:W-:Y:S01]  /*17640*/  MUFU.EX2 R71, R71 ;  /* 0x0000004700477308 */ /* 0x000fe20000000800 */
[----:B------:R-:W-:-:S01]  /*17650*/  FADD.FTZ R24, R0, R3 ;  /* 0x0000000300187221 */ /* 0x000fc20000010000 */
[----:B--2---:R-:W-:-:S06]  /*17660*/  FADD.FTZ R20, R83, R20 ;  /* 0x0000001453147221 */ /* 0x004fcc0000010000 */
[----:B------:R-:W0:Y:S08]  /*17670*/  MUFU.EX2 R28, R28 ;  /* 0x0000001c001c7308 */ /* 0x000e300000000800 */
[----:B------:R-:W1:Y:S08]  /*17680*/  MUFU.EX2 R221, R221 ;  /* 0x000000dd00dd7308 */ /* 0x000e700000000800 */
[----:B------:R-:W2:Y:S01]  /*17690*/  MUFU.EX2 R79, R79 ;  /* 0x0000004f004f7308 */ /* 0x000ea20000000800 */
[----:B------:R-:W-:-:S01]  /*176a0*/  FFMA.FTZ R51, R127, R174, -R8 ;  /* 0x000000ae7f337223 */ /* 0x000fc20000010808 */
[-CC-:B------:R-:W-:Y:S01]  /*176b0*/  FFMA.FTZ R119, R119, R174.reuse, -R8.reuse ;  /* 0x000000ae77777223 */ /* 0x180fe20000010808 */
[----:B------:R-:W-:-:S05]  /*176c0*/  FFMA.FTZ R47, R117, R174, -R8 ;  /* 0x000000ae752f7223 */ /* 0x000fca0000010808 */
[----:B------:R-:W2:Y:S01]  /*176d0*/  MUFU.EX2 R32, R32 ;  /* 0x0000002000207308 */ /* 0x000ea20000000800 */
[----:B---3--:R-:W-:Y:S01]  /*176e0*/  F2FP.SATFINITE.E4M3.F32.PACK_AB_MERGE_C R11, R34, R87, RZ ;  /* 0x00000057220b723e */ /* 0x008fe200048070ff */
[----:B----4-:R-:W-:-:S06]  /*176f0*/  FADD.FTZ R3, R37, R24 ;  /* 0x0000001825037221 */ /* 0x010fcc0000010000 */
[----:B------:R-:W3:Y:S01]  /*17700*/  MUFU.EX2 R12, R81 ;  /* 0x00000051000c7308 */ /* 0x000ee20000000800 */
[----:B------:R-:W-:-:S01]  /*17710*/  FFMA.FTZ R8, R115, R174, -R8 ;  /* 0x000000ae73087223 */ /* 0x000fc20000010808 */
[----:B------:R-:W-:-:S06]  /*17720*/  FADD.FTZ R87, R87, R20 ;  /* 0x0000001457577221 */ /* 0x000fcc0000010000 */
[----:B------:R-:W-:Y:S01]  /*17730*/  MUFU.EX2 R9, R85 ;  /* 0x0000005500097308 */ /* 0x000fe20000000800 */
[----:B------:R-:W-:-:S07]  /*17740*/  FFMA.FTZ R43, R43, R174, -R40 ;  /* 0x000000ae2b2b7223 */ /* 0x000fce0000010828 */
[----:B------:R-:W4:Y:S01]  /*17750*/  MUFU.EX2 R14, R39 ;  /* 0x00000027000e7308 */ /* 0x000f220000000800 */
[C---:B------:R-:W-:Y:S01]  /*17760*/  F2FP.SATFINITE.E4M3.F32.PACK_AB_MERGE_C R37, R56.reuse, R37, RZ ;  /* 0x000000253825723e */ /* 0x040fe200048070ff */
[----:B------:R-:W-:Y:S01]  /*17770*/  FADD.FTZ R56, R56, R3 ;  /* 0x0000000338387221 */ /* 0x000fe20000010000 */
[----:B------:R-:W-:-:S01]  /*17780*/  FADD.FTZ R34, R34, R87 ;  /* 0x0000005722227221 */ /* 0x000fc20000010000 */
[----:B------:R-:W-:Y:S01]  /*17790*/  F2FP.SATFINITE.E4M3.F32.PACK_AB_MERGE_C R218, R83, R218, R11 ;  /* 0x000000da53da723e */ /* 0x000fe2000480700b */
[----:B------:R-:W-:-:S01]  /*177a0*/  FFMA.FTZ R63, R63, R174, -R40 ;  /* 0x000000ae3f3f7223 */ /* 0x000fc20000010828 */
[----:B0-----:R-:W-:Y:S01]  /*177b0*/  F2FP.SATFINITE.E4M3.F32.PACK_AB_MERGE_C R220, R28, R71, RZ ;  /* 0x000000471cdc723e */ /* 0x001fe200048070ff */
[----:B-1----:R-:W-:-:S01]  /*177c0*/  FADD.FTZ R11, R221, R56 ;  /* 0x00000038dd0b7221 */ /* 0x002fc20000010000 */
[----:B------:R-:W-:Y:S01]  /*177d0*/  MUFU.EX2 R47, R47 ;  /* 0x0000002f002f7308 */ /* 0x000fe20000000800 */
[----:B------:R-:W-:-:S01]  /*177e0*/  FFMA.FTZ R67, R67, R174, -R40 ;  /* 0x000000ae43437223 */ /* 0x000fc20000010828 */
[----:B--2---:R-:W-:Y:S01]  /*177f0*/  FADD.FTZ R3, R79, R34 ;  /* 0x000000224f037221 */ /* 0x004fe20000010000 */
[----:B------:R-:W-:-:S01]  /*17800*/  FFMA.FTZ R40, R91, R174, -R40 ;  /* 0x000000ae5b287223 */ /* 0x000fc20000010828 */
[----:B------:R-:W-:-:S04]  /*17810*/  F2FP.SATFINITE.E4M3.F32.PACK_AB_MERGE_C R229, R10, R229, R42 ;  /* 0x000000e50ae5723e */ /* 0x000fc8000480702a */
[----:B------:R-:W0:Y:S01]  /*17820*/  MUFU.EX2 R8, R8 ;  /* 0x0000000800087308 */ /* 0x000e220000000800 */
[----:B------:R-:W-:Y:S01]  /*17830*/  F2FP.SATFINITE.E4M3.F32.PACK_AB_MERGE_C R220, R32, R79, R220 ;  /* 0x0000004f20dc723e */ /* 0x000fe200048070dc */
[----:B---3--:R-:W-:Y:S01]  /*17840*/  FADD.FTZ R20, R12, R11 ;  /* 0x0000000b0c147221 */ /* 0x008fe20000010000 */
[----:B------:R-:W-:-:S05]  /*17850*/  FADD.FTZ R32, R32, R3 ;  /* 0x0000000320207221 */ /* 0x000fca0000010000 */
[----:B------:R-:W1:Y:S01]  /*17860*/  MUFU.EX2 R51, R51 ;  /* 0x0000003300337308 */ /* 0x000e620000000800 */
[----:B----4-:R-:W-:-:S07]  /*17870*/  F2FP.SATFINITE.E4M3.F32.PACK_AB_MERGE_C R11, R14, R9, RZ ;  /* 0x000000090e0b723e */ /* 0x010fce00048070ff */
[----:B------:R-:W2:Y:S01]  /*17880*/  MUFU.EX2 R43, R43 ;  /* 0x0000002b002b7308 */ /* 0x000ea20000000800 */
[----:B------:R-:W-:-:S01]  /*17890*/  FADD.FTZ R71, R71, R32 ;  /* 0x0000002047477221 */ /* 0x000fc20000010000 */
[----:B------:R-:W-:-:S06]  /*178a0*/  FADD.FTZ R3, R9, R20 ;  /* 0x0000001409037221 */ /* 0x000fcc0000010000 */
[----:B------:R-:W-:Y:S01]  /*178b0*/  MUFU.EX2 R26, R119 ;  /* 0x00000077001a7308 */ /* 0x000fe20000000800 */
[----:B------:R-:W-:Y:S01]  /*178c0*/  F2FP.SATFINITE.E4M3.F32.PACK_AB_MERGE_C R221, R12, R221, R11 ;  /* 0x000000dd0cdd723e */ /* 0x000fe2000480700b */
[----:B------:R-:W-:-:S06]  /*178d0*/  VIADD R12, R118, 0xfffffffe ;  /* 0xfffffffe760c7836 */ /* 0x000fcc0000000000 */
[----:B------:R-:W3:Y:S01]  /*178e0*/  MUFU.EX2 R10, R63 ;  /* 0x0000003f000a7308 */ /* 0x000ee20000000800 */
[----:B------:R-:W-:-:S01]  /*178f0*/  FADD.FTZ R28, R28, R71 ;  /* 0x000000471c1c7221 */ /* 0x000fc20000010000 */
[----:B------:R-:W-:-:S06]  /*17900*/  FADD.FTZ R14, R14, R3 ;  /* 0x000000030e0e7221 */ /* 0x000fcc0000010000 */
[----:B------:R-:W4:Y:S01]  /*17910*/  MUFU.EX2 R67, R67 ;  /* 0x0000004300437308 */ /* 0x000f220000000800 */
[----:B------:R-:W-:-:S07]  /*17920*/  ISETP.GE.AND P1, PT, R12, R61, PT ;  /* 0x0000003d0c00720c */ /* 0x000fce0003f26270 */
[----:B------:R-:W4:Y:S01]  /*17930*/  MUFU.EX2 R40, R40 ;  /* 0x0000002800287308 */ /* 0x000f220000000800 */
[----:B0-----:R-:W-:Y:S01]  /*17940*/  F2FP.SATFINITE.E4M3.F32.PACK_AB_MERGE_C R222, R8, R47, RZ ;  /* 0x0000002f08de723e */ /* 0x001fe200048070ff */
[----:B-1----:R-:W-:Y:S01]  /*17950*/  FADD.FTZ R3, R51, R28 ;  /* 0x0000001c33037221 */ /* 0x002fe20000010000 */
[----:B--2---:R-:W-:-:S01]  /*17960*/  FADD.FTZ R9, R43, R14 ;  /* 0x0000000e2b097221 */ /* 0x004fc20000010000 */
[----:B------:R-:W-:Y:S02]  /*17970*/  F2FP.SATFINITE.E4M3.F32.PACK_AB_MERGE_C R25, R50, R25, RZ ;  /* 0x000000193219723e */ /* 0x000fe400048070ff */
[----:B------:R-:W-:Y:S01]  /*17980*/  F2FP.SATFINITE.E4M3.F32.PACK_AB_MERGE_C R219, R0, R219, R37 ;  /* 0x000000db00db723e */ /* 0x000fe20004807025 */
[----:B---3--:R-:W-:Y:S01]  /*17990*/  FADD.FTZ R0, R10, R9 ;  /* 0x000000090a007221 */ /* 0x008fe20000010000 */
[C---:B------:R-:W-:Y:S01]  /*179a0*/  F2FP.SATFINITE.E4M3.F32.PACK_AB_MERGE_C R222, R26.reuse, R51, R222 ;  /* 0x000000331ade723e */ /* 0x040fe200048070de */
[----:B------:R-:W-:Y:S01]  /*179b0*/  FADD.FTZ R26, R26, R3 ;  /* 0x000000031a1a7221 */ /* 0x000fe20000010000 */
[----:B------:R-:W-:Y:S01]  /*179c0*/  F2FP.SATFINITE.E4M3.F32.PACK_AB_MERGE_C R225, R38, R225, R25 ;  /* 0x000000e126e1723e */ /* 0x000fe20004807019 */
[----:B----4-:R-:W-:Y:S01]  /*179d0*/  FADD.FTZ R3, R67, R0 ;  /* 0x0000000043037221 */ /* 0x010fe20000010000 */
[----:B------:R-:W-:Y:S01]  /*179e0*/  F2FP.SATFINITE.E4M3.F32.PACK_AB_MERGE_C R29, R52, R29, RZ ;  /* 0x0000001d341d723e */ /* 0x000fe200048070ff */
[----:B------:R-:W-:Y:S01]  /*179f0*/  FADD.FTZ R47, R47, R26 ;  /* 0x0000001a2f2f7221 */ /* 0x000fe20000010000 */
[----:B------:R-:W-:-:S02]  /*17a00*/  MOV R25, RZ ;  /* 0x000000ff00197202 */ /* 0x000fc40000000f00 */
[----:B------:R-:W-:Y:S01]  /*17a10*/  F2FP.SATFINITE.E4M3.F32.PACK_AB_MERGE_C R223, R40, R67, RZ ;  /* 0x0000004328df723e */ /* 0x000fe200048070ff */
[----:B------:R-:W-:-:S01]  /*17a20*/  FADD.FTZ R0, R8, R47 ;  /* 0x0000002f08007221 */ /* 0x000fc20000010000 */
[----:B------:R-:W-:Y:S01]  /*17a30*/  F2FP.SATFINITE.E4M3.F32.PACK_AB_MERGE_C R230, R13, R230, R49 ;  /* 0x000000e60de6723e */ /* 0x000fe20004807031 */
[----:B------:R-:W-:-:S01]  /*17a40*/  FADD.FTZ R3, R40, R3 ;  /* 0x0000000328037221 */ /* 0x000fc20000010000 */
[----:B------:R-:W-:Y:S01]  /*17a50*/  F2FP.SATFINITE.E4M3.F32.PACK_AB_MERGE_C R224, R27, R224, R35 ;  /* 0x000000e01be0723e */ /* 0x000fe20004807023 */
[----:B------:R-:W-:Y:S01]  /*17a60*/  IMAD.MOV.U32 R24, RZ, RZ, R25 ;  /* 0x000000ffff187224 */ /* 0x000fe200078e0019 */
[----:B------:R-:W-:Y:S01]  /*17a70*/  F2FP.SATFINITE.E4M3.F32.PACK_AB_MERGE_C R226, R31, R226, R21 ;  /* 0x000000e21fe2723e */ /* 0x000fe20004807015 */
[--C-:B------:R-:W-:Y:S01]  /*17a80*/  IMAD.MOV.U32 R27, RZ, RZ, R25.reuse ;  /* 0x000000ffff1b7224 */ /* 0x100fe200078e0019 */
[----:B------:R-:W-:Y:S01]  /*17a90*/  F2FP.SATFINITE.E4M3.F32.PACK_AB_MERGE_C R216, R45, R216, R30 ;  /* 0x000000d82dd8723e */ /* 0x000fe2000480701e */
[--C-:B------:R-:W-:Y:S01]  /*17aa0*/  IMAD.MOV.U32 R26, RZ, RZ, R25.reuse ;  /* 0x000000ffff1a7224 */ /* 0x100fe200078e0019 */
[----:B------:R-:W-:Y:S01]  /*17ab0*/  F2FP.SATFINITE.E4M3.F32.PACK_AB_MERGE_C R231, R36, R231, R46 ;  /* 0x000000e724e7723e */ /* 0x000fe2000480702e */
[----:B------:R-:W-:Y:S01]  /*17ac0*/  IMAD.MOV.U32 R31, RZ, RZ, R25 ;  /* 0x000000ffff1f7224 */ /* 0x000fe200078e0019 */
[----:B------:R-:W-:Y:S01]  /*17ad0*/  F2FP.SATFINITE.E4M3.F32.PACK_AB_MERGE_C R227, R44, R227, R29 ;  /* 0x000000e32ce3723e */ /* 0x000fe2000480701d */
[----:B------:R-:W-:Y:S01]  /*17ae0*/  IMAD.MOV.U32 R29, RZ, RZ, R25 ;  /* 0x000000ffff1d7224 */ /* 0x000fe200078e0019 */
[----:B------:R-:W-:Y:S01]  /*17af0*/  F2FP.SATFINITE.E4M3.F32.PACK_AB_MERGE_C R217, R48, R217, R33 ;  /* 0x000000d930d9723e */ /* 0x000fe20004807021 */
[----:B------:R-:W-:Y:S01]  /*17b00*/  IMAD.MOV.U32 R30, RZ, RZ, R25 ;  /* 0x000000ffff1e7224 */ /* 0x000fe200078e0019 */
[----:B------:R-:W-:Y:S01]  /*17b10*/  F2FP.SATFINITE.E4M3.F32.PACK_AB_MERGE_C R223, R10, R43, R223 ;  /* 0x0000002b0adf723e */ /* 0x000fe200048070df */
[--C-:B------:R-:W-:Y:S01]  /*17b20*/  IMAD.MOV.U32 R33, RZ, RZ, R25.reuse ;  /* 0x000000ffff217224 */ /* 0x100fe200078e0019 */
[-C--:B------:R-:W-:Y:S01]  /*17b30*/  MOV R28, R25.reuse ;  /* 0x00000019001c7202 */ /* 0x080fe20000000f00 */
        /* <DEDUP_REMOVED lines=47> */
[----:B------:R-:W-:Y:S01]  /*17e30*/  MOV R148, R25 ;  /* 0x0000001900947202 */ /* 0x000fe20000000f00 */
        /* <DEDUP_REMOVED lines=71> */
[----:B------:R-:W-:Y:S06]  /*182b0*/  @!P1 BRA `(.L_x_486) ;  /* 0x0000003000f49947 */ /* 0x000fec0003800000 */
[----:B------:R-:W-:Y:S01]  /*182c0*/  IMAD.MOV.U32 R13, RZ, RZ, R203 ;  /* 0x000000ffff0d7224 */ /* 0x000fe200078e00cb */
[----:B------:R-:W-:Y:S01]  /*182d0*/  MOV R8, R235 ;  /* 0x000000eb00087202 */ /* 0x000fe20000000f00 */
[----:B------:R-:W-:Y:S01]  /*182e0*/  IMAD.MOV.U32 R14, RZ, RZ, R175 ;  /* 0x000000ffff0e7224 */ /* 0x000fe200078e00af */
[----:B------:R-:W-:Y:S01]  /*182f0*/  CS2R R150, SRZ ;  /* 0x0000000000967805 */ /* 0x000fe2000001ff00 */
[----:B------:R-:W-:Y:S01]  /*18300*/  IMAD.MOV.U32 R15, RZ, RZ, R152 ;  /* 0x000000ffff0f7224 */ /* 0x000fe200078e0098 */
        /* <DEDUP_REMOVED lines=62> */
[----:B------:R-:W-:-:S07]  /*186f0*/  CS2R R24, SRZ ;  /* 0x0000000000187805 */ /* 0x000fce000001ff00 */
.L_x_497:
[----:B------:R-:W2:Y:S01]  /*18700*/  LDL R9, [R1+0x30] ;  /* 0x0000300001097983 */ /* 0x000ea20000100800 */
[----:B------:R-:W-:Y:S01]  /*18710*/  ISETP.NE.AND P1, PT, R15, 0x1, PT ;  /* 0x000000010f00780c */ /* 0x000fe20003f25270 */
[----:B------:R-:W-:Y:S05]  /*18720*/  YIELD ;  /* 0x0000000000007946 */ /* 0x000fea0003800000 */
[----:B------:R-:W-:-:S04]  /*18730*/  SEL R235, RZ, 0x1, P1 ;  /* 0x00000001ffeb7807 */ /* 0x000fc80000800000 */
[----:B------:R-:W-:Y:S02]  /*18740*/  LOP3.LUT R235, R8, R235, RZ, 0x3c, !PT ;  /* 0x000000eb08eb7212 */ /* 0x000fe400078e3cff */
[----:B--2---:R-:W-:-:S13]  /*18750*/  ISETP.NE.AND P1, PT, R9, RZ, PT ;  /* 0x000000ff0900720c */ /* 0x004fda0003f25270 */
[----:B------:R-:W-:Y:S05]  /*18760*/  @P1 BRA `(.L_x_487) ;  /* 0x00000000003c1947 */ /* 0x000fea0003800000 */
[----:B------:R-:W-:Y:S05]  /*18770*/  @!P0 BRA `(.L_x_488) ;  /* 0x0000000000048947 */ /* 0x000fea0003800000 */
[----:B------:R-:W-:Y:S01]  /*18780*/  BPT.TRAP 0x1 ;  /* 0x000000040000795c */ /* 0x000fe20000300000 */
.L_x_488:
[----:B------:R-:W-:Y:S01]  /*18790*/  VIADD R9, R15, 0x1 ;  /* 0x000000010f097836 */ /* 0x000fe20000000000 */
[----:B------:R-:W-:-:S04]  /*187a0*/  SHF.L.U32 R10, R235, 0x1f, RZ ;  /* 0x0000001feb0a7819 */ /* 0x000fc800000006ff */
[----:B------:R-:W-:-:S04]  /*187b0*/  ISETP.NE.AND P2, PT, R9, 0x2, PT ;  /* 0x000000020900780c */ /* 0x000fc80003f45270 */
[----:B------:R-:W-:-:S05]  /*187c0*/  SEL R9, R9, RZ, P2 ;  /* 0x000000ff09097207 */ /* 0x000fca0001000000 */
[----:B------:R-:W-:-:S04]  /*187d0*/  IMAD R9, R9, 0x8, R22 ;  /* 0x0000000809097824 */ /* 0x000fc800078e0216 */
[----:B------:R0:W1:Y:S01]  /*187e0*/  SYNCS.PHASECHK.TRANS64.TRYWAIT P2, [R9+URZ+0x38830], R10 ;  /* 0x0388300a090075a7 */ /* 0x000062000804017f */
[----:B------:R-:W-:Y:S05]  /*187f0*/  @!P0 BRA `(.L_x_489) ;  /* 0x0000000000048947 */ /* 0x000fea0003800000 */
[----:B------:R-:W-:Y:S01]  /*18800*/  BPT.TRAP 0x1 ;  /* 0x000000040000795c */ /* 0x000fe20000300000 */
.L_x_489:
[----:B------:R-:W-:Y:S04]  /*18810*/  BSSY B0, `(.L_x_487) ;  /* 0x0000004000007945 */ /* 0x000fe80003800000 */
[----:B-1----:R-:W-:Y:S05]  /*18820*/  @P2 BRA `(.L_x_490) ;  /* 0x0000000000082947 */ /* 0x002fea0003800000 */
[----:B------:R-:W1:Y:S02]  /*18830*/  SYNCS.PHASECHK.TRANS64.TRYWAIT P2, [R9+URZ+0x38830], R10 ;  /* 0x0388300a090075a7 */ /* 0x000e64000804017f */
[----:B-1----:R-:W-:Y:S05]  /*18840*/  @!P2 BRA `(.L_x_491) ;  /* 0x0000013800c0a947 */ /* 0x002fea0003800000 */
.L_x_490:
[----:B------:R-:W-:Y:S05]  /*18850*/  BSYNC B0 ;  /* 0x0000000000007941 */ /* 0x000fea0003800000 */
.L_x_487:
[----:B01----:R-:W2:Y:S01]  /*18860*/  LDL R10, [R1+0x44] ;  /* 0x00004400010a7983 */ /* 0x003ea20000100800 */
[----:B------:R-:W-:-:S03]  /*18870*/  VIADD R20, R15, 0x1 ;  /* 0x000000010f147836 */ /* 0x000fc60000000000 */
[----:B------:R0:W-:Y:S02]  /*18880*/  STL.64 [R1+0x1c0], R18 ;  /* 0x0001c01201007387 */ /* 0x0001e40000100a00 */
[C---:B------:R-:W-:Y:S02]  /*18890*/  ISETP.NE.AND P2, PT, R20.reuse, 0x2, PT ;  /* 0x000000021400780c */ /* 0x040fe40003f45270 */
[----:B------:R1:W-:Y:S02]  /*188a0*/  STL.64 [R1+0x1b8], R16 ;  /* 0x0001b81001007387 */ /* 0x0003e40000100a00 */
[----:B------:R-:W-:Y:S02]  /*188b0*/  SEL R20, R20, RZ, P2 ;  /* 0x000000ff14147207 */ /* 0x000fe40001000000 */
[----:B------:R3:W-:Y:S04]  /*188c0*/  STL.64 [R1+0x1b0], R12 ;  /* 0x0001b00c01007387 */ /* 0x0007e80000100a00 */
[----:B------:R4:W-:Y:S04]  /*188d0*/  STL.64 [R1+0x1a8], R2 ;  /* 0x0001a80201007387 */ /* 0x0009e80000100a00 */
[----:B0-----:R-:W2:Y:S04]  /*188e0*/  LDL.64 R18, [R1+0x28] ;  /* 0x0000280001127983 */ /* 0x001ea80000100a00 */
[----:B-1----:R-:W2:Y:S01]  /*188f0*/  LDL.64 R16, [R1+0x20] ;  /* 0x0000200001107983 */ /* 0x002ea20000100a00 */
[----:B------:R-:W0:Y:S01]  /*18900*/  S2R R9, SR_TID.X ;  /* 0x0000000000097919 */ /* 0x000e220000002100 */
[----:B------:R-:W-:Y:S05]  /*18910*/  WARPSYNC.ALL ;  /* 0x0000000000007948 */ /* 0x000fea0003800000 */
[----:B------:R-:W-:Y:S01]  /*18920*/  IMAD.MOV.U32 R11, RZ, RZ, 0x40000040 ;  /* 0x40000040ff0b7424 */ /* 0x000fe200078e00ff */
[----:B------:R-:W-:Y:S01]  /*18930*/  MOV R155, 0x40000040 ;  /* 0x40000040009b7802 */ /* 0x000fe20000000f00 */
[----:B------:R-:W-:Y:S01]  /*18940*/  IMAD.MOV.U32 R153, RZ, RZ, 0x40000040 ;  /* 0x40000040ff997424 */ /* 0x000fe200078e00ff */
[----:B---3--:R-:W3:Y:S01]  /*18950*/  LDL.64 R12, [R1+0x18] ;  /* 0x00001800010c7983 */ /* 0x008ee20000100a00 */
[----:B------:R-:W-:-:S03]  /*18960*/  IMAD.MOV.U32 R157, RZ, RZ, 0x40000040 ;  /* 0x40000040ff9d7424 */ /* 0x000fc600078e00ff */
[----:B----4-:R-:W4:Y:S01]  /*18970*/  LDL.64 R2, [R1+0x8] ;  /* 0x0000080001027983 */ /* 0x010f220000100a00 */
[----:B0-----:R-:W-:-:S04]  /*18980*/  SHF.R.U32.HI R9, RZ, 0x7, R9 ;  /* 0x00000007ff097819 */ /* 0x001fc80000011609 */
[----:B------:R-:W-:Y:S02]  /*18990*/  IADD3 R9, R9, 0x8, RZ ;  /* 0x0000000809097810 */ /* 0x000fe40007ffe0ff */
[----:B------:R-:W-:Y:S02]  /*189a0*/  R2UR UR7, R11 ;  /* 0x000000000b0772ca */ /* 0x000fe400000e0000 */
[----:B------:R-:W-:Y:S02]  /*189b0*/  R2UR UR4, R4 ;  /* 0x00000000040472ca */ /* 0x000fe400000e0000 */
[----:B------:R-:W-:Y:S02]  /*189c0*/  R2UR UR5, R5 ;  /* 0x00000000050572ca */ /* 0x000fe400000e0000 */
[----:B------:R-:W-:Y:S02]  /*189d0*/  R2UR UR11, R155 ;  /* 0x000000009b0b72ca */ /* 0x000fe400000e0000 */
[----:B------:R-:W-:-:S02]  /*189e0*/  R2UR UR15, R153 ;  /* 0x00000000990f72ca */ /* 0x000fc400000e0000 */
[----:B------:R-:W-:Y:S02]  /*189f0*/  R2UR UR19, R155 ;  /* 0x000000009b1372ca */ /* 0x000fe400000e0000 */
[----:B------:R-:W-:Y:S02]  /*18a00*/  R2UR UR23, R153 ;  /* 0x00000000991772ca */ /* 0x000fe400000e0000 */
[----:B------:R-:W-:Y:S02]  /*18a10*/  R2UR UR27, R155 ;  /* 0x000000009b1b72ca */ /* 0x000fe400000e0000 */
[----:B------:R-:W-:Y:S01]  /*18a20*/  R2UR UR31, R157 ;  /* 0x000000009d1f72ca */ /* 0x000fe200000e0000 */
[----:B------:R0:W-:Y:S01]  /*18a30*/  BAR.SYNC.DEFER_BLOCKING R9, 0x100 ;  /* 0x000400090000751d */ /* 0x0001e20000010000 */
[----:B--2---:R-:W-:-:S04]  /*18a40*/  IMAD R10, R20, 0x800, R10 ;  /* 0x00000800140a7824 */ /* 0x004fc800078e020a */
[C---:B------:R-:W-:Y:S02]  /*18a50*/  VIADD R154, R10.reuse, 0x2 ;  /* 0x000000020a9a7836 */ /* 0x040fe40000000000 */
[----:B------:R-:W-:-:S03]  /*18a60*/  VIADD R152, R10, 0x4 ;  /* 0x000000040a987836 */ /* 0x000fc60000000000 */
[----:B------:R-:W-:Y:S01]  /*18a70*/  R2UR UR10, R154 ;  /* 0x000000009a0a72ca */ /* 0x000fe200000e0000 */
[C---:B------:R-:W-:Y:S01]  /*18a80*/  VIADD R154, R10.reuse, 0x6 ;  /* 0x000000060a9a7836 */ /* 0x040fe20000000000 */
[----:B------:R-:W-:Y:S02]  /*18a90*/  R2UR UR6, R10 ;  /* 0x000000000a0672ca */ /* 0x000fe400000e0000 */
[----:B------:R-:W-:Y:S01]  /*18aa0*/  R2UR UR14, R152 ;  /* 0x00000000980e72ca */ /* 0x000fe200000e0000 */
[----:B------:R-:W-:Y:S01]  /*18ab0*/  VIADD R152, R10, 0x400 ;  /* 0x000004000a987836 */ /* 0x000fe20000000000 */
[----:B------:R-:W-:Y:S01]  /*18ac0*/  R2UR UR18, R154 ;  /* 0x000000009a1272ca */ /* 0x000fe200000e0000 */
[C---:B------:R-:W-:Y:S01]  /*18ad0*/  VIADD R154, R10.reuse, 0x402 ;  /* 0x000004020a9a7836 */ /* 0x040fe20000000000 */
[----:B------:R-:W-:Y:S02]  /*18ae0*/  IADD3 R156, R10, 0x404, RZ ;  /* 0x000004040a9c7810 */ /* 0x000fe40007ffe0ff */
[----:B------:R-:W-:-:S02]  /*18af0*/  R2UR UR22, R152 ;  /* 0x00000000981672ca */ /* 0x000fc400000e0000 */
[----:B------:R-:W-:Y:S02]  /*18b00*/  R2UR UR26, R154 ;  /* 0x000000009a1a72ca */ /* 0x000fe400000e0000 */
[----:B------:R-:W-:Y:S02]  /*18b10*/  R2UR UR30, R156 ;  /* 0x000000009c1e72ca */ /* 0x000fe400000e0000 */
[----:B------:R-:W-:-:S06]  /*18b20*/  WARPGROUP.ARRIVE ;  /* 0x00000000000079c5 */ /* 0x000fcc0000000000 */
[----:B------:R-:W-:Y:S01]  /*18b30*/  QGMMA.64x128x32.F32.E4M3.E4M3 R152, gdesc[UR4], RZ, !UPT, gsb0 ;  /* 0x01e00000049879f3 */ /* 0x000fe2000c0008ff */
[----:B------:R-:W-:Y:S02]  /*18b40*/  R2UR UR8, R18 ;  /* 0x00000000120872ca */ /* 0x000fe400000e0000 */
[----:B------:R-:W-:Y:S02]  /*18b50*/  R2UR UR9, R19 ;  /* 0x00000000130972ca */ /* 0x000fe400000e0000 */
[----:B------:R-:W-:Y:S02]  /*18b60*/  R2UR UR12, R16 ;  /* 0x00000000100c72ca */ /* 0x000fe400000e0000 */
[----:B------:R-:W-:Y:S01]  /*18b70*/  R2UR UR13, R17 ;  /* 0x00000000110d72ca */ /* 0x000fe200000e0000 */
[----:B------:R-:W-:Y:S02]  /*18b80*/  WARPGROUP.DEPBAR.LE gsb0, 0x0 ;  /* 0x00008000000079c5 */ /* 0x000fe40000010000 */
[----:B------:R-:W-:-:S06]  /*18b90*/  WARPGROUP.ARRIVE ;  /* 0x00000000000079c5 */ /* 0x000fcc0000000000 */
[----:B------:R-:W-:Y:S01]  /*18ba0*/  QGMMA.64x128x32.F32.E4M3.E4M3 R152, gdesc[UR8], R152, gsb0 ;  /* 0x01e00000089879f3 */ /* 0x000fe20008000898 */
[----:B------:R-:W-:Y:S01]  /*18bb0*/  VIADD R10, R10, 0x406 ;  /* 0x000004060a0a7836 */ /* 0x000fe20000000000 */
[----:B------:R-:W-:-:S04]  /*18bc0*/  R2UR UR35, R11 ;  /* 0x000000000b2372ca */ /* 0x000fc800000e0000 */
[----:B------:R-:W-:Y:S02]  /*18bd0*/  R2UR UR34, R10 ;  /* 0x000000000a2272ca */ /* 0x000fe400000e0000 */
[----:B------:R-:W2:Y:S01]  /*18be0*/  LDL.64 R10, [R1] ;  /* 0x00000000010a7983 */ /* 0x000ea20000100a00 */
[----:B---3--:R-:W-:Y:S02]  /*18bf0*/  R2UR UR16, R12 ;  /* 0x000000000c1072ca */ /* 0x008fe400000e0000 */
[----:B------:R-:W-:Y:S01]  /*18c00*/  R2UR UR17, R13 ;  /* 0x000000000d1172ca */ /* 0x000fe200000e0000 */
[----:B------:R0:W5:Y:S01]  /*18c10*/  LDL.LU.64 R18, [R1+0x1c0] ;  /* 0x0001c00001127983 */ /* 0x0001620000300a00 */
[----:B----4-:R-:W-:Y:S02]  /*18c20*/  R2UR UR20, R2 ;  /* 0x00000000021472ca */ /* 0x010fe400000e0000 */
[----:B------:R-:W-:Y:S01]  /*18c30*/  R2UR UR21, R3 ;  /* 0x00000000031572ca */ /* 0x000fe200000e0000 */
[----:B------:R0:W5:Y:S04]  /*18c40*/  LDL.LU.64 R16, [R1+0x1b8] ;  /* 0x0001b80001107983 */ /* 0x0001680000300a00 */
[----:B------:R0:W5:Y:S04]  /*18c50*/  LDL.LU.64 R12, [R1+0x1b0] ;  /* 0x0001b000010c7983 */ /* 0x0001680000300a00 */
[----:B------:R0:W5:Y:S01]  /*18c60*/  LDL.LU.64 R2, [R1+0x1a8] ;  /* 0x0001a80001027983 */ /* 0x0001620000300a00 */
[----:B------:R-:W-:-:S02]  /*18c70*/  WARPGROUP.DEPBAR.LE gsb0, 0x0 ;  /* 0x00008000000079c5 */ /* 0x000fc40000010000 */
[----:B------:R-:W-:-:S06]  /*18c80*/  WARPGROUP.ARRIVE ;  /* 0x00000000000079c5 */ /* 0x000fcc0000000000 */
[----:B------:R-:W-:Y:S03]  /*18c90*/  QGMMA.64x128x32.F32.E4M3.E4M3 R152, gdesc[UR12], R152, gsb0 ;  /* 0x01e000000c9879f3 */ /* 0x000fe60008000898 */
[----:B------:R-:W-:Y:S02]  /*18ca0*/  WARPGROUP.DEPBAR.LE gsb0, 0x0 ;  /* 0x00008000000079c5 */ /* 0x000fe40000010000 */
[----:B------:R-:W-:-:S07]  /*18cb0*/  WARPGROUP.ARRIVE ;  /* 0x00000000000079c5 */ /* 0x000fce0000000000 */
[----:B------:R-:W-:Y:S01]  /*18cc0*/  QGMMA.64x128x32.F32.E4M3.E4M3 R152, gdesc[UR16], R152, gsb0 ;  /* 0x01e00000109879f3 */ /* 0x000fe20008000898 */
[----:B--2---:R-:W-:Y:S02]  /*18cd0*/  R2UR UR24, R10 ;  /* 0x000000000a1872ca */ /* 0x004fe400000e0000 */
[----:B------:R-:W-:Y:S02]  /*18ce0*/  WARPGROUP.DEPBAR.LE gsb0, 0x0 ;  /* 0x00008000000079c5 */ /* 0x000fe40000010000 */
[----:B------:R-:W-:-:S07]  /*18cf0*/  WARPGROUP.ARRIVE ;  /* 0x00000000000079c5 */ /* 0x000fce0000000000 */
[----:B------:R-:W-:Y:S01]  /*18d00*/  QGMMA.64x128x32.F32.E4M3.E4M3 R152, gdesc[UR20], R152, gsb0 ;  /* 0x01e00000149879f3 */ /* 0x000fe20008000898 */
[----:B------:R-:W-:Y:S02]  /*18d10*/  R2UR UR25, R11 ;  /* 0x000000000b1972ca */ /* 0x000fe400000e0000 */
[----:B------:R-:W-:Y:S02]  /*18d20*/  R2UR UR28, R236 ;  /* 0x00000000ec1c72ca */ /* 0x000fe400000e0000 */
[----:B------:R-:W-:Y:S01]  /*18d30*/  R2UR UR29, R237 ;  /* 0x00000000ed1d72ca */ /* 0x000fe200000e0000 */
[----:B------:R-:W-:Y:S02]  /*18d40*/  WARPGROUP.DEPBAR.LE gsb0, 0x0 ;  /* 0x00008000000079c5 */ /* 0x000fe40000010000 */
[----:B------:R-:W-:-:S06]  /*18d50*/  WARPGROUP.ARRIVE ;  /* 0x00000000000079c5 */ /* 0x000fcc0000000000 */
[----:B------:R-:W-:Y:S01]  /*18d60*/  QGMMA.64x128x32.F32.E4M3.E4M3 R152, gdesc[UR24], R152, gsb0 ;  /* 0x01e00000189879f3 */ /* 0x000fe20008000898 */
[----:B------:R-:W-:Y:S02]  /*18d70*/  R2UR UR32, R6 ;  /* 0x00000000062072ca */ /* 0x000fe400000e0000 */
[----:B------:R-:W-:Y:S01]  /*18d80*/  R2UR UR33, R7 ;  /* 0x00000000072172ca */ /* 0x000fe200000e0000 */
[----:B------:R-:W-:Y:S02]  /*18d90*/  WARPGROUP.DEPBAR.LE gsb0, 0x0 ;  /* 0x00008000000079c5 */ /* 0x000fe40000010000 */
[----:B------:R-:W-:-:S06]  /*18da0*/  WARPGROUP.ARRIVE ;  /* 0x00000000000079c5 */ /* 0x000fcc0000000000 */
        /* <DEDUP_REMOVED lines=8> */
.L_x_493:
[----:B------:R-:W-:Y:S01]  /*18e30*/  SHF.L.U32 R8, R8, 0x1f, RZ ;  /* 0x0000001f08087819 */ /* 0x000fe200000006ff */
[----:B------:R-:W-:-:S04]  /*18e40*/  IMAD R9, R15, 0x8, R22 ;  /* 0x000000080f097824 */ /* 0x000fc800078e0216 */
[----:B------:R0:W1:Y:S01]  /*18e50*/  SYNCS.PHASECHK.TRANS64.TRYWAIT P1, [R9+URZ+0x38850], R8 ;  /* 0x03885008090075a7 */ /* 0x000062000802017f */
[----:B------:R-:W-:Y:S05]  /*18e60*/  @!P0 BRA `(.L_x_494) ;  /* 0x0000000000048947 */ /* 0x000fea0003800000 */
[----:B------:R-:W-:Y:S01]  /*18e70*/  BPT.TRAP 0x1 ;  /* 0x000000040000795c */ /* 0x000fe20000300000 */
.L_x_494:
[----:B-1----:R-:W-:Y:S05]  /*18e80*/  @P1 BRA `(.L_x_492) ;  /* 0x0000000000081947 */ /* 0x002fea0003800000 */
[----:B------:R-:W1:Y:S02]  /*18e90*/  SYNCS.PHASECHK.TRANS64.TRYWAIT P1, [R9+URZ+0x38850], R8 ;  /* 0x03885008090075a7 */ /* 0x000e64000802017f */
[----:B-1----:R-:W-:Y:S05]  /*18ea0*/  @!P1 BRA `(.L_x_495) ;  /* 0x00000134003c9947 */ /* 0x002fea0003800000 */
.L_x_492:
[----:B01----:R-:W-:Y:S01]  /*18eb0*/  VIADD R8, R22, 0x400 ;  /* 0x0000040016087836 */ /* 0x003fe20000000000 */
[----:B------:R-:W-:Y:S05]  /*18ec0*/  WARPSYNC.ALL ;  /* 0x0000000000007948 */ /* 0x000fea0003800000 */
[----:B------:R-:W-:Y:S01]  /*18ed0*/  SHF.R.U32.HI R8, RZ, 0x4, R8 ;  /* 0x00000004ff087819 */ /* 0x000fe20000011608 */
[----:B------:R-:W-:Y:S01]  /*18ee0*/  IMAD.MOV.U32 R9, RZ, RZ, 0x40000040 ;  /* 0x40000040ff097424 */ /* 0x000fe200078e00ff */
[----:B------:R-:W-:Y:S01]  /*18ef0*/  WARPGROUP.ARRIVE ;  /* 0x00000000000079c5 */ /* 0x000fe20000000000 */
[----:B------:R-:W-:Y:S01]  /*18f00*/  IMAD.MOV.U32 R11, RZ, RZ, 0x40000040 ;  /* 0x40000040ff0b7424 */ /* 0x000fe200078e00ff */
[----:B------:R-:W-:Y:S01]  /*18f10*/  LOP3.LUT R8, R8, 0x3fff, RZ, 0xc0, !PT ;  /* 0x00003fff08087812 */ /* 0x000fe200078ec0ff */
[C---:B-----5:R-:W-:Y:S01]  /*18f20*/  FMUL.FTZ R21, R2.reuse, R156 ;  /* 0x0000009c02157220 */ /* 0x060fe20000410000 */
[----:B------:R-:W-:Y:S01]  /*18f30*/  R2UR UR7, R9 ;  /* 0x00000000090772ca */ /* 0x000fe200000e0000 */
[----:B------:R-:W-:Y:S01]  /*18f40*/  FMUL.FTZ R9, R2, R153 ;  /* 0x0000009902097220 */ /* 0x000fe20000410000 */
[----:B------:R-:W-:Y:S01]  /*18f50*/  LOP3.LUT R8, R8, 0x10000, RZ, 0xfc, !PT ;  /* 0x0001000008087812 */ /* 0x000fe200078efcff */
[C---:B------:R-:W-:Y:S01]  /*18f60*/  FMUL.FTZ R153, R2.reuse, R158 ;  /* 0x0000009e02997220 */ /* 0x040fe20000410000 */
[C---:B------:R-:W-:Y:S01]  /*18f70*/  FMUL.FTZ R156, R2.reuse, R161 ;  /* 0x000000a1029c7220 */ /* 0x040fe20000410000 */
[----:B------:R-:W-:Y:S01]  /*18f80*/  MUFU.TANH R21, R21 ;  /* 0x0000001500157308 */ /* 0x000fe20000002400 */
[----:B------:R-:W-:Y:S01]  /*18f90*/  LEA R8, R15, R8, 0xb ;  /* 0x000000080f087211 */ /* 0x000fe200078e58ff */
[C---:B------:R-:W-:Y:S01]  /*18fa0*/  FMUL.FTZ R158, R2.reuse, R163 ;  /* 0x000000a3029e7220 */ /* 0x040fe20000410000 */
[C---:B------:R-:W-:Y:S01]  /*18fb0*/  FMUL.FTZ R161, R2.reuse, R166 ;  /* 0x000000a602a17220 */ /* 0x040fe20000410000 */
[----:B------:R-:W-:Y:S01]  /*18fc0*/  FMUL.FTZ R163, R2, R168 ;  /* 0x000000a802a37220 */ /* 0x000fe20000410000 */
[C---:B------:R-:W-:Y:S01]  /*18fd0*/  R2UR UR6, R8.reuse ;  /* 0x00000000080672ca */ /* 0x040fe200000e0000 */
[----:B------:R-:W-:-:S02]  /*18fe0*/  VIADD R10, R8, 0x2 ;  /* 0x00000002080a7836 */ /* 0x000fc40000000000 */
        /* <DEDUP_REMOVED lines=9> */
[----:B------:R-:W-:Y:S01]  /*19080*/  MUFU.TANH R153, R153 ;  /* 0x0000009900997308 */ /* 0x000fe20000002400 */
[----:B------:R-:W-:Y:S01]  /*19090*/  FMUL.FTZ R182, R2, R185 ;  /* 0x000000b902b67220 */ /* 0x000fe20000410000 */
[----:B------:R-:W-:Y:S01]  /*190a0*/  QGMMA.64x256x32.F32.E4M3.E4M3 R24, R228, gdesc[UR4], R24, gsb0 ;  /* 0x03e00004e4187df3 */ /* 0x000fe20008000818 */
[----:B------:R-:W-:Y:S01]  /*190b0*/  R2UR UR6, R10 ;  /* 0x000000000a0672ca */ /* 0x000fe200000e0000 */
[----:B------:R-:W-:Y:S01]  /*190c0*/  VIADD R10, R8, 0x4 ;  /* 0x00000004080a7836 */ /* 0x000fe20000000000 */
[----:B------:R-:W-:Y:S01]  /*190d0*/  R2UR UR7, R11 ;  /* 0x000000000b0772ca */ /* 0x000fe200000e0000 */
[C---:B------:R-:W-:Y:S01]  /*190e0*/  FMUL.FTZ R184, R2.reuse, R187 ;  /* 0x000000bb02b87220 */ /* 0x040fe20000410000 */
[----:B------:R-:W-:Y:S01]  /*190f0*/  MOV R11, 0x40000040 ;  /* 0x40000040000b7802 */ /* 0x000fe20000000f00 */
        /* <DEDUP_REMOVED lines=19> */
[----:B------:R-:W-:Y:S01]  /*19230*/  FMUL.FTZ R213, R2, R215 ;  /* 0x000000d702d57220 */ /* 0x000fe20000410000 */
[----:B------:R-:W-:-:S04]  /*19240*/  ULDC UR4, c[0x0][0x988] ;  /* 0x0002620000047ab9 */ /* 0x000fc80000000800 */
[----:B------:R-:W-:Y:S08]  /*19250*/  MUFU.TANH R163, R163 ;  /* 0x000000a300a37308 */ /* 0x000ff00000002400 */
        /* <DEDUP_REMOVED lines=26> */
[----:B------:R-:W-:Y:S01]  /*19400*/  MUFU.TANH R213, R213 ;  /* 0x000000d500d57308 */ /* 0x000fe20000002400 */
[----:B------:R-:W-:-:S02]  /*19410*/  WARPGROUP.DEPBAR.LE gsb0, 0x0 ;  /* 0x00008000000079c5 */ /* 0x000fc40000010000 */
[----:B------:R-:W-:-:S06]  /*19420*/  WARPGROUP.ARRIVE ;  /* 0x00000000000079c5 */ /* 0x000fcc0000000000 */
[----:B------:R-:W0:Y:S01]  /*19430*/  S2R R231, SR_TID.X ;  /* 0x0000000000e77919 */ /* 0x000e220000002100 */
[----:B------:R-:W-:Y:S01]  /*19440*/  QGMMA.64x256x32.F32.E4M3.E4M3 R24, R224, gdesc[UR4], R24, gsb0 ;  /* 0x03e00004e0187df3 */ /* 0x000fe20008000818 */
[----:B------:R-:W-:Y:S01]  /*19450*/  R2UR UR6, R10 ;  /* 0x000000000a0672ca */ /* 0x000fe200000e0000 */
[C---:B------:R-:W-:Y:S01]  /*19460*/  FMUL.FTZ R10, R2.reuse, R154 ;  /* 0x0000009a020a7220 */ /* 0x040fe20000410000 */
[----:B------:R-:W-:Y:S01]  /*19470*/  R2UR UR7, R11 ;  /* 0x000000000b0772ca */ /* 0x000fe200000e0000 */
        /* <DEDUP_REMOVED lines=9> */
[----:B------:R-:W-:-:S03]  /*19510*/  FMUL.FTZ R169, R2, R174 ;  /* 0x000000ae02a97220 */ /* 0x000fc60000410000 */
[----:B------:R-:W2:Y:S08]  /*19520*/  MUFU.TANH R11, R11 ;  /* 0x0000000b000b7308 */ /* 0x000eb00000002400 */
[----:B------:R-:W3:Y:S01]  /*19530*/  MUFU.TANH R154, R154 ;  /* 0x0000009a009a7308 */ /* 0x000ee20000002400 */
[----:B-1----:R-:W-:Y:S02]  /*19540*/  FMNMX.FTZ R174, R10, R13, !PT ;  /* 0x0000000d0aae7209 */ /* 0x002fe40007810000 */
[----:B0-----:R-:W-:-:S04]  /*19550*/  LOP3.LUT R231, R231, 0x7f, RZ, 0xc0, !PT ;  /* 0x0000007fe7e77812 */ /* 0x001fc800078ec0ff */
[----:B------:R-:W-:Y:S01]  /*19560*/  ISETP.NE.AND P1, PT, R231, RZ, PT ;  /* 0x000000ffe700720c */ /* 0x000fe20003f25270 */
[----:B------:R-:W-:Y:S01]  /*19570*/  MUFU.TANH R155, R155 ;  /* 0x0000009b009b7308 */ /* 0x000fe20000002400 */
[----:B--2---:R-:W-:Y:S01]  /*19580*/  FMNMX.FTZ R174, R11, R174, !PT ;  /* 0x000000ae0bae7209 */ /* 0x004fe20007810000 */
[----:B------:R-:W0:Y:S03]  /*19590*/  S2R R231, SR_TID.X ;  /* 0x0000000000e77919 */ /* 0x000e260000002100 */
[----:B------:R-:W-:-:S03]  /*195a0*/  FMNMX.FTZ R174, R153, R174, !PT ;  /* 0x000000ae99ae7209 */ /* 0x000fc60007810000 */
[----:B------:R-:W-:Y:S01]  /*195b0*/  MUFU.TANH R159, R159 ;  /* 0x0000009f009f7308 */ /* 0x000fe20000002400 */
[----:B---3--:R-:W-:-:S07]  /*195c0*/  FMNMX.FTZ R174, R154, R174, !PT ;  /* 0x000000ae9aae7209 */ /* 0x008fce0007810000 */
[----:B------:R-:W-:Y:S08]  /*195d0*/  MUFU.TANH R160, R160 ;  /* 0x000000a000a07308 */ /* 0x000ff00000002400 */
[----:B------:R-:W-:Y:S08]  /*195e0*/  MUFU.TANH R164, R164 ;  /* 0x000000a400a47308 */ /* 0x000ff00000002400 */
[----:B------:R-:W-:Y:S01]  /*195f0*/  MUFU.TANH R165, R165 ;  /* 0x000000a500a57308 */ /* 0x000fe20000002400 */
[----:B0-----:R-:W-:-:S07]  /*19600*/  SHF.R.U32.HI R231, RZ, 0x7, R231 ;  /* 0x00000007ffe77819 */ /* 0x001fce00000116e7 */
[----:B------:R-:W-:Y:S08]  /*19610*/  MUFU.TANH R169, R169 ;  /* 0x000000a900a97308 */ /* 0x000ff00000002400 */
[----:B------:R-:W-:Y:S01]  /*19620*/  MUFU.TANH R170, R170 ;  /* 0x000000aa00aa7308 */ /* 0x000fe20000002400 */
[----:B------:R-:W-:Y:S02]  /*19630*/  WARPGROUP.DEPBAR.LE gsb0, 0x0 ;  /* 0x00008000000079c5 */ /* 0x000fe40000010000 */
[----:B------:R-:W-:-:S06]  /*19640*/  WARPGROUP.ARRIVE ;  /* 0x00000000000079c5 */ /* 0x000fcc0000000000 */
[----:B------:R-:W-:Y:S03]  /*19650*/  QGMMA.64x256x32.F32.E4M3.E4M3 R24, R216, gdesc[UR4], R24, gsb0 ;  /* 0x03e00004d8187df3 */ /* 0x000fe60008000818 */
[----:B------:R-:W-:Y:S02]  /*19660*/  WARPGROUP.DEPBAR.LE gsb0, 0x0 ;  /* 0x00008000000079c5 */ /* 0x000fe40000010000 */
        /* <DEDUP_REMOVED lines=24> */
[----:B------:R-:W-:-:S03]  /*197f0*/  WARPGROUP.ARRIVE ;  /* 0x00000000000079c5 */ /* 0x000fc60000000000 */
[----:B------:R-:W-:-:S03]  /*19800*/  FMNMX.FTZ R175, R9, R175, !PT ;  /* 0x000000af09af7209 */ /* 0x000fc60007810000 */
[----:B------:R-:W0:Y:S01]  /*19810*/  MUFU.TANH R162, R162 ;  /* 0x000000a200a27308 */ /* 0x000e220000002400 */
[----:B------:R-:W-:-:S04]  /*19820*/  FMNMX.FTZ R175, R21, R175, !PT ;  /* 0x000000af15af7209 */ /* 0x000fc80007810000 */
[----:B-1----:R-:W-:-:S03]  /*19830*/  FMNMX.FTZ R175, R152, R175, !PT ;  /* 0x000000af98af7209 */ /* 0x002fc60007810000 */
[----:B------:R-:W1:Y:S01]  /*19840*/  MUFU.TANH R167, R167 ;  /* 0x000000a700a77308 */ /* 0x000e620000002400 */
[----:B------:R-:W-:Y:S02]  /*19850*/  FMNMX.FTZ R175, R155, R175, !PT ;  /* 0x000000af9baf7209 */ /* 0x000fe40007810000 */
[----:B--2---:R-:W-:Y:S02]  /*19860*/  FMNMX.FTZ R174, R157, R174, !PT ;  /* 0x000000ae9dae7209 */ /* 0x004fe40007810000 */
[----:B------:R-:W-:Y:S02]  /*19870*/  FMNMX.FTZ R175, R156, R175, !PT ;  /* 0x000000af9caf7209 */ /* 0x000fe40007810000 */
[----:B------:R-:W-:Y:S01]  /*19880*/  FMNMX.FTZ R174, R158, R174, !PT ;  /* 0x000000ae9eae7209 */ /* 0x000fe20007810000 */
[----:B------:R-:W2:Y:S01]  /*19890*/  MUFU.TANH R172, R172 ;  /* 0x000000ac00ac7308 */ /* 0x000ea20000002400 */
[----:B------:R-:W-:Y:S02]  /*198a0*/  FMNMX.FTZ R175, R159, R175, !PT ;  /* 0x000000af9faf7209 */ /* 0x000fe40007810000 */
[----:B------:R-:W-:-:S02]  /*198b0*/  FMNMX.FTZ R174, R161, R174, !PT ;  /* 0x000000aea1ae7209 */ /* 0x000fc40007810000 */
[----:B------:R-:W-:Y:S02]  /*198c0*/  FMNMX.FTZ R175, R160, R175, !PT ;  /* 0x000000afa0af7209 */ /* 0x000fe40007810000 */
[----:B0-----:R-:W-:Y:S01]  /*198d0*/  FMNMX.FTZ R174, R162, R174, !PT ;  /* 0x000000aea2ae7209 */ /* 0x001fe20007810000 */
[----:B------:R-:W0:Y:S01]  /*198e0*/  MUFU.TANH R177, R177 ;  /* 0x000000b100b17308 */ /* 0x000e220000002400 */
[----:B------:R-:W-:Y:S02]  /*198f0*/  FMNMX.FTZ R175, R163, R175, !PT ;  /* 0x000000afa3af7209 */ /* 0x000fe40007810000 */
[----:B------:R-:W-:Y:S02]  /*19900*/  FMNMX.FTZ R174, R165, R174, !PT ;  /* 0x000000aea5ae7209 */ /* 0x000fe40007810000 */
[----:B------:R-:W-:Y:S02]  /*19910*/  FMNMX.FTZ R175, R164, R175, !PT ;  /* 0x000000afa4af7209 */ /* 0x000fe40007810000 */
[----:B------:R-:W-:Y:S01]  /*19920*/  FMNMX.FTZ R174, R166, R174, !PT ;  /* 0x000000aea6ae7209 */ /* 0x000fe20007810000 */
[----:B------:R-:W3:Y:S01]  /*19930*/  MUFU.TANH R180, R180 ;  /* 0x000000b400b47308 */ /* 0x000ee20000002400 */
[----:B-1----:R-:W-:-:S02]  /*19940*/  FMNMX.FTZ R175, R167, R175, !PT ;  /* 0x000000afa7af7209 */ /* 0x002fc40007810000 */
[----:B------:R-:W-:Y:S02]  /*19950*/  FMNMX.FTZ R174, R169, R174, !PT ;  /* 0x000000aea9ae7209 */ /* 0x000fe40007810000 */
[----:B------:R-:W-:Y:S02]  /*19960*/  FMNMX.FTZ R175, R168, R175, !PT ;  /* 0x000000afa8af7209 */ /* 0x000fe40007810000 */
[----:B------:R-:W-:Y:S01]  /*19970*/  FMNMX.FTZ R174, R170, R174, !PT ;  /* 0x000000aeaaae7209 */ /* 0x000fe20007810000 */
[----:B------:R-:W1:Y:S01]  /*19980*/  MUFU.TANH R183, R183 ;  /* 0x000000b700b77308 */ /* 0x000e620000002400 */
[----:B------:R-:W-:Y:S02]  /*19990*/  FMNMX.FTZ R175, R171, R175, !PT ;  /* 0x000000afabaf7209 */ /* 0x000fe40007810000 */
[----:B------:R-:W-:Y:S02]  /*199a0*/  FMNMX.FTZ R174, R173, R174, !PT ;  /* 0x000000aeadae7209 */ /* 0x000fe40007810000 */
[----:B--2---:R-:W-:-:S02]  /*199b0*/  FMNMX.FTZ R175, R172, R175, !PT ;  /* 0x000000afacaf7209 */ /* 0x004fc40007810000 */
[----:B------:R-:W-:Y:S01]  /*199c0*/  FMNMX.FTZ R174, R176, R174, !PT ;  /* 0x000000aeb0ae7209 */ /* 0x000fe20007810000 */
[----:B------:R-:W2:Y:S01]  /*199d0*/  MUFU.TANH R186, R186 ;  /* 0x000000ba00ba7308 */ /* 0x000ea20000002400 */
[----:B0-----:R-:W-:Y:S02]  /*199e0*/  FMNMX.FTZ R175, R177, R175, !PT ;  /* 0x000000afb1af7209 */ /* 0x001fe40007810000 */
[----:B------:R-:W-:Y:S02]  /*199f0*/  FMNMX.FTZ R174, R179, R174, !PT ;  /* 0x000000aeb3ae7209 */ /* 0x000fe40007810000 */
[----:B------:R-:W-:Y:S02]  /*19a00*/  FMNMX.FTZ R175, R178, R175, !PT ;  /* 0x000000afb2af7209 */ /* 0x000fe40007810000 */
[----:B---3--:R-:W-:Y:S01]  /*19a10*/  FMNMX.FTZ R174, R180, R174, !PT ;  /* 0x000000aeb4ae7209 */ /* 0x008fe20007810000 */
[----:B------:R-:W0:Y:S01]  /*19a20*/  MUFU.TANH R189, R189 ;  /* 0x000000bd00bd7308 */ /* 0x000e220000002400 */
[----:B------:R-:W-:-:S02]  /*19a30*/  FMNMX.FTZ R175, R181, R175, !PT ;  /* 0x000000afb5af7209 */ /* 0x000fc40007810000 */
[----:B-1----:R-:W-:Y:S02]  /*19a40*/  FMNMX.FTZ R174, R183, R174, !PT ;  /* 0x000000aeb7ae7209 */ /* 0x002fe40007810000 */
        /* <DEDUP_REMOVED lines=10> */
[----:B------:R-:W-:-:S03]  /*19af0*/  FMNMX.FTZ R175, R190, R175, !PT ;  /* 0x000000afbeaf7209 */ /* 0x000fc60007810000 */
[----:B------:R-:W0:Y:S01]  /*19b00*/  MUFU.TANH R198, R198 ;  /* 0x000000c600c67308 */ /* 0x000e220000002400 */
[----:B-1----:R-:W-:Y:S02]  /*19b10*/  FMNMX.FTZ R174, R192, R174, !PT ;  /* 0x000000aec0ae7209 */ /* 0x002fe40007810000 */
[----:B------:R-:W-:-:S04]  /*19b20*/  FMNMX.FTZ R175, R193, R175, !PT ;  /* 0x000000afc1af7209 */ /* 0x000fc80007810000 */
[----:B------:R-:W-:Y:S01]  /*19b30*/  FMNMX.FTZ R175, R194, R175, !PT ;  /* 0x000000afc2af7209 */ /* 0x000fe20007810000 */
[----:B------:R-:W1:Y:S01]  /*19b40*/  MUFU.TANH R201, R201 ;  /* 0x000000c900c97308 */ /* 0x000e620000002400 */
[----:B--2---:R-:W-:Y:S02]  /*19b50*/  FMNMX.FTZ R174, R195, R174, !PT ;  /* 0x000000aec3ae7209 */ /* 0x004fe40007810000 */
[----:B------:R-:W-:Y:S02]  /*19b60*/  FMNMX.FTZ R175, R197, R175, !PT ;  /* 0x000000afc5af7209 */ /* 0x000fe40007810000 */
[----:B------:R-:W-:-:S03]  /*19b70*/  FMNMX.FTZ R174, R196, R174, !PT ;  /* 0x000000aec4ae7209 */ /* 0x000fc60007810000 */
[----:B------:R-:W2:Y:S01]  /*19b80*/  MUFU.TANH R204, R204 ;  /* 0x000000cc00cc7308 */ /* 0x000ea20000002400 */
[----:B------:R-:W-:Y:S02]  /*19b90*/  FMNMX.FTZ R174, R199, R174, !PT ;  /* 0x000000aec7ae7209 */ /* 0x000fe40007810000 */
[----:B0-----:R-:W-:Y:S02]  /*19ba0*/  FMNMX.FTZ R175, R198, R175, !PT ;  /* 0x000000afc6af7209 */ /* 0x001fe40007810000 */
[----:B------:R-:W-:-:S03]  /*19bb0*/  FMNMX.FTZ R174, R200, R174, !PT ;  /* 0x000000aec8ae7209 */ /* 0x000fc60007810000 */
[----:B------:R-:W0:Y:S01]  /*19bc0*/  MUFU.TANH R206, R206 ;  /* 0x000000ce00ce7308 */ /* 0x000e220000002400 */
[----:B-1----:R-:W-:-:S04]  /*19bd0*/  FMNMX.FTZ R175, R201, R175, !PT ;  /* 0x000000afc9af7209 */ /* 0x002fc80007810000 */
[----:B------:R-:W-:-:S03]  /*19be0*/  FMNMX.FTZ R175, R202, R175, !PT ;  /* 0x000000afcaaf7209 */ /* 0x000fc60007810000 */
[----:B------:R-:W1:Y:S01]  /*19bf0*/  MUFU.TANH R208, R208 ;  /* 0x000000d000d07308 */ /* 0x000e620000002400 */
[----:B--2---:R-:W-:-:S04]  /*19c00*/  FMNMX.FTZ R174, R204, R174, !PT ;  /* 0x000000aeccae7209 */ /* 0x004fc80007810000 */
[----:B------:R-:W-:-:S03]  /*19c10*/  FMNMX.FTZ R174, R205, R174, !PT ;  /* 0x000000aecdae7209 */ /* 0x000fc60007810000 */
[----:B------:R-:W2:Y:S01]  /*19c20*/  MUFU.TANH R210, R210 ;  /* 0x000000d200d27308 */ /* 0x000ea20000002400 */
[----:B0-----:R-:W-:-:S04]  /*19c30*/  FMNMX.FTZ R175, R206, R175, !PT ;  /* 0x000000afceaf7209 */ /* 0x001fc80007810000 */
[----:B------:R-:W-:-:S03]  /*19c40*/  FMNMX.FTZ R175, R207, R175, !PT ;  /* 0x000000afcfaf7209 */ /* 0x000fc60007810000 */
[----:B------:R-:W0:Y:S01]  /*19c50*/  MUFU.TANH R212, R212 ;  /* 0x000000d400d47308 */ /* 0x000e220000002400 */
[----:B-1----:R-:W-:-:S04]  /*19c60*/  FMNMX.FTZ R174, R208, R174, !PT ;  /* 0x000000aed0ae7209 */ /* 0x002fc80007810000 */
[----:B------:R-:W-:Y:S02]  /*19c70*/  FMNMX.FTZ R174, R209, R174, !PT ;  /* 0x000000aed1ae7209 */ /* 0x000fe40007810000 */
[----:B--2---:R-:W-:-:S04]  /*19c80*/  FMNMX.FTZ R175, R210, R175, !PT ;  /* 0x000000afd2af7209 */ /* 0x004fc80007810000 */
[----:B------:R-:W-:Y:S02]  /*19c90*/  FMNMX.FTZ R214, R211, R175, !PT ;  /* 0x000000afd3d67209 */ /* 0x000fe40007810000 */
[----:B0-----:R-:W-:-:S03]  /*19ca0*/  FMNMX.FTZ R174, R212, R174, !PT ;  /* 0x000000aed4ae7209 */ /* 0x001fc60007810000 */
[----:B------:R-:W0:Y:S01]  /*19cb0*/  SHFL.BFLY PT, R175, R214, 0x2, 0x1f ;  /* 0x0c401f00d6af7f89 */ /* 0x000e2200000e0000 */
[----:B------:R-:W-:-:S05]  /*19cc0*/  FMNMX.FTZ R203, R213, R174, !PT ;  /* 0x000000aed5cb7209 */ /* 0x000fca0007810000 */
[----:B------:R-:W1:Y:S01]  /*19cd0*/  SHFL.BFLY PT, R174, R203, 0x2, 0x1f ;  /* 0x0c401f00cbae7f89 */ /* 0x000e6200000e0000 */
[----:B0-----:R-:W-:Y:S01]  /*19ce0*/  FMNMX.FTZ R214, R214, R175, !PT ;  /* 0x000000afd6d67209 */ /* 0x001fe20007810000 */
[----:B------:R-:W-:-:S04]  /*19cf0*/  IMAD.MOV.U32 R175, RZ, RZ, 0x40000040 ;  /* 0x40000040ffaf7424 */ /* 0x000fc800078e00ff */
[----:B------:R-:W0:Y:S01]  /*19d00*/  SHFL.BFLY PT, R215, R214, 0x1, 0x1f ;  /* 0x0c201f00d6d77f89 */ /* 0x000e2200000e0000 */
[----:B------:R-:W-:Y:S02]  /*19d10*/  R2UR UR7, R175 ;  /* 0x00000000af0772ca */ /* 0x000fe400000e0000 */
[----:B-1----:R-:W-:Y:S01]  /*19d20*/  FMNMX.FTZ R203, R203, R174, !PT ;  /* 0x000000aecbcb7209 */ /* 0x002fe20007810000 */
[----:B------:R-:W-:-:S04]  /*19d30*/  VIADD R174, R8, 0x6 ;  /* 0x0000000608ae7836 */ /* 0x000fc80000000000 */
[----:B------:R-:W1:Y:S01]  /*19d40*/  SHFL.BFLY PT, R8, R203, 0x1, 0x1f ;  /* 0x0c201f00cb087f89 */ /* 0x000e6200000e0000 */
[----:B------:R-:W-:Y:S01]  /*19d50*/  R2UR UR6, R174 ;  /* 0x00000000ae0672ca */ /* 0x000fe200000e0000 */
[----:B------:R-:W-:-:S12]  /*19d60*/  IMAD.U32 R174, RZ, RZ, UR4 ;  /* 0x00000004ffae7e24 */ /* 0x000fd8000f8e00ff */
[----:B------:R-:W-:Y:S01]  /*19d70*/  QGMMA.64x256x32.F32.E4M3.E4M3 R24, R220, gdesc[UR4], R24, gsb0 ;  /* 0x03e00004dc187df3 */ /* 0x000fe20008000818 */
[----:B0-----:R-:W-:Y:S01]  /*19d80*/  FMNMX.FTZ R175, R214, R215, !PT ;  /* 0x000000d7d6af7209 */ /* 0x001fe20007810000 */
[----:B------:R-:W-:-:S04]  /*19d90*/  @!P1 IMAD R214, R20, 0x8, R22 ;  /* 0x0000000814d69824 */ /* 0x000fc800078e0216 */
[----:B------:R-:W-:Y:S01]  /*19da0*/  FFMA.FTZ R215, R175, R174, -8 ;  /* 0xc1000000afd77423 */ /* 0x000fe200000100ae */
[----:B------:R-:W-:Y:S02]  /*19db0*/  @!P1 IADD3 R214, R214, 0x38840, RZ ;  /* 0x00038840d6d69810 */ /* 0x000fe40007ffe0ff */
[----:B-1----:R-:W-:Y:S01]  /*19dc0*/  FMNMX.FTZ R203, R203, R8, !PT ;  /* 0x00000008cbcb7209 */ /* 0x002fe20007810000 */
[----:B------:R-:W-:-:S01]  /*19dd0*/  FADD.FTZ R8, -R175, R14 ;  /* 0x0000000eaf087221 */ /* 0x000fc20000010100 */
[-CC-:B------:R-:W-:Y:S01]  /*19de0*/  FFMA.FTZ R9, R9, R174.reuse, -R215.reuse ;  /* 0x000000ae09097223 */ /* 0x180fe200000108d7 */
[----:B------:R-:W-:-:S01]  /*19df0*/  FFMA.FTZ R21, R21, R174, -R215 ;  /* 0x000000ae15157223 */ /* 0x000fc200000108d7 */
[-C--:B------:R-:W-:Y:S01]  /*19e00*/  FFMA.FTZ R152, R152, R174.reuse, -R215 ;  /* 0x000000ae98987223 */ /* 0x080fe200000108d7 */
[-C--:B------:R-:W-:Y:S01]  /*19e10*/  FMUL.FTZ R8, R8, R174.reuse ;  /* 0x000000ae08087220 */ /* 0x080fe20000410000 */
[----:B------:R-:W-:Y:S01]  /*19e20*/  FADD.FTZ R14, -R203, R13 ;  /* 0x0000000dcb0e7221 */ /* 0x000fe20000010100 */
[----:B------:R-:W-:-:S01]  /*19e30*/  FFMA.FTZ R155, R155, R174, -R215 ;  /* 0x000000ae9b9b7223 */ /* 0x000fc200000108d7 */
[-CC-:B------:R-:W-:Y:S01]  /*19e40*/  FFMA.FTZ R156, R156, R174.reuse, -R215.reuse ;  /* 0x000000ae9c9c7223 */ /* 0x180fe200000108d7 */
[----:B------:R0:W-:Y:S01]  /*19e50*/  MUFU.EX2 R13, R8 ;  /* 0x00000008000d7308 */ /* 0x0001e20000000800 */
        /* <DEDUP_REMOVED lines=8> */
[-C--:B0-----:R-:W-:Y:S01]  /*19ee0*/  FMUL.FTZ R8, R14, R174.reuse ;  /* 0x000000ae0e087220 */ /* 0x081fe20000410000 */
        /* <DEDUP_REMOVED lines=18> */
[-C--:B------:R-:W-:Y:S01]  /*1a010*/  FFMA.FTZ R211, R211, R174.reuse, -R215 ;  /* 0x000000aed3d37223 */ /* 0x080fe200000108d7 */
[----:B------:R-:W-:-:S01]  /*1a020*/  FFMA.FTZ R215, R203, R174, -8 ;  /* 0xc1000000cbd77423 */ /* 0x000fc200000100ae */
[----:B------:R-:W-:Y:S01]  /*1a030*/  MUFU.EX2 R8, R8 ;  /* 0x0000000800087308 */ /* 0x000fe20000000800 */
[----:B------:R-:W-:-:S02]  /*1a040*/  IADD3 R216, -R231, 0xb, RZ ;  /* 0x0000000be7d87810 */ /* 0x000fc40007ffe1ff */
[-CC-:B------:R-:W-:Y:S01]  /*1a050*/  FFMA.FTZ R10, R10, R174.reuse, -R215.reuse ;  /* 0x000000ae0a0a7223 */ /* 0x180fe200000108d7 */
[----:B------:R-:W-:-:S01]  /*1a060*/  FFMA.FTZ R11, R11, R174, -R215 ;  /* 0x000000ae0b0b7223 */ /* 0x000fc200000108d7 */
[-CC-:B------:R-:W-:Y:S01]  /*1a070*/  FFMA.FTZ R153, R153, R174.reuse, -R215.reuse ;  /* 0x000000ae99997223 */ /* 0x180fe200000108d7 */
[----:B------:R-:W-:-:S01]  /*1a080*/  FFMA.FTZ R154, R154, R174, -R215 ;  /* 0x000000ae9a9a7223 */ /* 0x000fc200000108d7 */
[-CC-:B------:R-:W-:Y:S01]  /*1a090*/  FFMA.FTZ R157, R157, R174.reuse, -R215.reuse ;  /* 0x000000ae9d9d7223 */ /* 0x180fe200000108d7 */
        /* <DEDUP_REMOVED lines=8> */
[----:B------:R-:W1:Y:S01]  /*1a120*/  MUFU.EX2 R10, R10 ;  /* 0x0000000a000a7308 */ /* 0x000e620000000800 */
[----:B------:R-:W-:-:S01]  /*1a130*/  FFMA.FTZ R173, R173, R174, -R215 ;  /* 0x000000aeadad7223 */ /* 0x000fc200000108d7 */
[-CC-:B------:R-:W-:Y:S01]  /*1a140*/  FFMA.FTZ R176, R176, R174.reuse, -R215.reuse ;  /* 0x000000aeb0b07223 */ /* 0x180fe200000108d7 */
[----:B------:R-:W-:-:S01]  /*1a150*/  FFMA.FTZ R179, R179, R174, -R215 ;  /* 0x000000aeb3b37223 */ /* 0x000fc200000108d7 */
[-CC-:B------:R-:W-:Y:S01]  /*1a160*/  FFMA.FTZ R180, R180, R174.reuse, -R215.reuse ;  /* 0x000000aeb4b47223 */ /* 0x180fe200000108d7 */
[----:B------:R-:W-:-:S01]  /*1a170*/  FFMA.FTZ R183, R183, R174, -R215 ;  /* 0x000000aeb7b77223 */ /* 0x000fc200000108d7 */
[-CC-:B------:R-:W-:Y:S01]  /*1a180*/  FFMA.FTZ R184, R184, R174.reuse, -R215.reuse ;  /* 0x000000aeb8b87223 */ /* 0x180fe200000108d7 */
[----:B------:R-:W-:-:S01]  /*1a190*/  FFMA.FTZ R187, R187, R174, -R215 ;  /* 0x000000aebbbb7223 */ /* 0x000fc200000108d7 */
[----:B------:R-:W2:Y:S01]  /*1a1a0*/  MUFU.EX2 R9, R9 ;  /* 0x0000000900097308 */ /* 0x000ea20000000800 */
[----:B0-----:R-:W-:-:S01]  /*1a1b0*/  FFMA.FTZ R0, R13, R0, R14 ;  /* 0x000000000d007223 */ /* 0x001fc2000001000e */
[-CC-:B------:R-:W-:Y:S01]  /*1a1c0*/  FFMA.FTZ R188, R188, R174.reuse, -R215.reuse ;  /* 0x000000aebcbc7223 */ /* 0x180fe200000108d7 */
[----:B------:R-:W-:-:S01]  /*1a1d0*/  FFMA.FTZ R191, R191, R174, -R215 ;  /* 0x000000aebfbf7223 */ /* 0x000fc200000108d7 */
[-CC-:B------:R-:W-:Y:S01]  /*1a1e0*/  FFMA.FTZ R192, R192, R174.reuse, -R215.reuse ;  /* 0x000000aec0c07223 */ /* 0x180fe200000108d7 */
[----:B------:R-:W-:-:S01]  /*1a1f0*/  FFMA.FTZ R195, R195, R174, -R215 ;  /* 0x000000aec3c37223 */ /* 0x000fc200000108d7 */
[-CC-:B------:R-:W-:Y:S01]  /*1a200*/  FFMA.FTZ R196, R196, R174.reuse, -R215.reuse ;  /* 0x000000aec4c47223 */ /* 0x180fe200000108d7 */
[----:B------:R-:W-:-:S01]  /*1a210*/  FFMA.FTZ R199, R199, R174, -R215 ;  /* 0x000000aec7c77223 */ /* 0x000fc200000108d7 */
[----:B------:R-:W0:Y:S01]  /*1a220*/  MUFU.EX2 R11, R11 ;  /* 0x0000000b000b7308 */ /* 0x000e220000000800 */
[----:B-1----:R-:W-:-:S01]  /*1a230*/  FFMA.FTZ R3, R8, R3, R10 ;  /* 0x0000000308037223 */ /* 0x002fc2000001000a */
[-CC-:B------:R-:W-:Y:S01]  /*1a240*/  FFMA.FTZ R200, R200, R174.reuse, -R215.reuse ;  /* 0x000000aec8c87223 */ /* 0x180fe200000108d7 */
[----:B------:R-:W-:-:S01]  /*1a250*/  FFMA.FTZ R204, R204, R174, -R215 ;  /* 0x000000aecccc7223 */ /* 0x000fc200000108d7 */
[-CC-:B------:R-:W-:Y:S01]  /*1a260*/  FFMA.FTZ R205, R205, R174.reuse, -R215.reuse ;  /* 0x000000aecdcd7223 */ /* 0x180fe200000108d7 */
[----:B------:R-:W-:-:S01]  /*1a270*/  FFMA.FTZ R208, R208, R174, -R215 ;  /* 0x000000aed0d07223 */ /* 0x000fc200000108d7 */
[-CC-:B------:R-:W-:Y:S01]  /*1a280*/  FFMA.FTZ R209, R209, R174.reuse, -R215.reuse ;  /* 0x000000aed1d17223 */ /* 0x180fe200000108d7 */
[----:B------:R-:W-:-:S01]  /*1a290*/  FFMA.FTZ R212, R212, R174, -R215 ;  /* 0x000000aed4d47223 */ /* 0x000fc200000108d7 */
[----:B------:R-:W1:Y:S01]  /*1a2a0*/  MUFU.EX2 R21, R21 ;  /* 0x0000001500157308 */ /* 0x000e620000000800 */
[----:B--2---:R-:W-:-:S01]  /*1a2b0*/  FADD.FTZ R0, R9, R0 ;  /* 0x0000000009007221 */ /* 0x004fc20000010000 */
[----:B------:R-:W-:Y:S01]  /*1a2c0*/  FFMA.FTZ R213, R213, R174, -R215 ;  /* 0x000000aed5d57223 */ /* 0x000fe200000108d7 */
[----:B------:R-:W-:-:S05]  /*1a2d0*/  @!P1 PRMT R214, RZ, 0x654, R214 ;  /* 0x00000654ffd69816 */ /* 0x000fca00000000d6 */
        /* <DEDUP_REMOVED lines=43> */
[----:B0-----:R-:W-:-:S01]  /*1a590*/  FADD.FTZ R0, R171, R0 ;  /* 0x00000000ab007221 */ /* 0x001fc20000010000 */
[----:B------:R-:W-:Y:S02]  /*1a5a0*/  WARPGROUP.DEPBAR.LE gsb0, 0x0 ;  /* 0x00008000000079c5 */ /* 0x000fe40000010000 */
[----:B------:R0:W-:Y:S06]  /*1a5b0*/  BAR.ARV R216, 0x100 ;  /* 0x000400d80000751d */ /* 0x0001ec0000002000 */
[----:B------:R-:W3:Y:S01]  /*1a5c0*/  MUFU.EX2 R176, R176 ;  /* 0x000000b000b07308 */ /* 0x000ee20000000800 */
[----:B-1----:R-:W-:-:S01]  /*1a5d0*/  FADD.FTZ R3, R173, R3 ;  /* 0x00000003ad037221 */ /* 0x002fc20000010000 */
[----:B------:R0:W-:Y:S01]  /*1a5e0*/  @!P1 SYNCS.ARRIVE.TRANS64.RED.A1T0 RZ, [R214+URZ], RZ ;  /* 0x000000ffd6ff99a7 */ /* 0x0001e2000810043f */
[----:B--2---:R-:W-:-:S05]  /*1a5f0*/  FADD.FTZ R0, R172, R0 ;  /* 0x00000000ac007221 */ /* 0x004fca0000010000 */
[----:B------:R-:W1:Y:S08]  /*1a600*/  MUFU.EX2 R177, R177 ;  /* 0x000000b100b17308 */ /* 0x000e700000000800 */
[----:B------:R-:W2:Y:S01]  /*1a610*/  MUFU.EX2 R179, R179 ;  /* 0x000000b300b37308 */ /* 0x000ea20000000800 */
[----:B---3--:R-:W-:-:S07]  /*1a620*/  FADD.FTZ R3, R176, R3 ;  /* 0x00000003b0037221 */ /* 0x008fce0000010000 */
[----:B------:R-:W3:Y:S01]  /*1a630*/  MUFU.EX2 R178, R178 ;  /* 0x000000b200b27308 */ /* 0x000ee20000000800 */
[----:B-1----:R-:W-:-:S07]  /*1a640*/  FADD.FTZ R0, R177, R0 ;  /* 0x00000000b1007221 */ /* 0x002fce0000010000 */
[----:B------:R-:W1:Y:S01]  /*1a650*/  MUFU.EX2 R180, R180 ;  /* 0x000000b400b47308 */ /* 0x000e620000000800 */
[----:B--2---:R-:W-:-:S07]  /*1a660*/  FADD.FTZ R3, R179, R3 ;  /* 0x00000003b3037221 */ /* 0x004fce0000010000 */
        /* <DEDUP_REMOVED lines=63> */
[----:B-1----:R-:W-:-:S01]  /*1aa60*/  FADD.FTZ R3, R212, R3 ;  /* 0x00000003d4037221 */ /* 0x002fc20000010000 */
[----:B--2---:R-:W-:-:S03]  /*1aa70*/  FADD.FTZ R0, R211, R0 ;  /* 0x00000000d3007221 */ /* 0x004fc60000010000 */
[----:B---3--:R-:W-:Y:S01]  /*1aa80*/  FADD.FTZ R3, R213, R3 ;  /* 0x00000003d5037221 */ /* 0x008fe20000010000 */
[----:B0-----:R-:W-:Y:S06]  /*1aa90*/  @!P0 BRA `(.L_x_496) ;  /* 0x0000000000048947 */ /* 0x001fec0003800000 */
[----:B------:R-:W-:Y:S01]  /*1aaa0*/  BPT.TRAP 0x1 ;  /* 0x000000040000795c */ /* 0x000fe20000300000 */
.L_x_496:
[----:B------:R-:W2:Y:S01]  /*1aab0*/  LDL R215, [R1+0x14] ;  /* 0x0000140001d77983 */ /* 0x000ea20000100800 */
[----:B------:R-:W-:Y:S01]  /*1aac0*/  IMAD R15, R15, 0x8, R22 ;  /* 0x000000080f0f7824 */ /* 0x000fe200078e0216 */
[----:B------:R-:W-:Y:S01]  /*1aad0*/  F2FP.SATFINITE.E4M3.F32.PACK_AB_MERGE_C R21, R152, R21, RZ ;  /* 0x000000159815723e */ /* 0x000fe200048070ff */
[----:B------:R-:W-:Y:S01]  /*1aae0*/  IMAD.U32 R214, RZ, RZ, UR36 ;  /* 0x00000024ffd67e24 */ /* 0x000fe2000f8e00ff */
[----:B------:R-:W-:Y:S01]  /*1aaf0*/  F2FP.SATFINITE.E4M3.F32.PACK_AB_MERGE_C R159, R160, R159, RZ ;  /* 0x0000009fa09f723e */ /* 0x000fe200048070ff */
[----:B------:R-:W-:Y:S01]  /*1ab00*/  VIADD R15, R15, 0x38860 ;  /* 0x000388600f0f7836 */ /* 0x000fe20000000000 */
[----:B------:R-:W-:Y:S01]  /*1ab10*/  F2FP.SATFINITE.E4M3.F32.PACK_AB_MERGE_C R161, R162, R161, RZ ;  /* 0x000000a1a2a1723e */ /* 0x000fe200048070ff */
[----:B------:R-:W-:Y:S01]  /*1ab20*/  FMUL.FTZ R24, R24, R13 ;  /* 0x0000000d18187220 */ /* 0x000fe20000410000 */
        /* <DEDUP_REMOVED lines=29> */
[----:B------:R-:W-:Y:S01]  /*1ad00*/  FMUL.FTZ R53, R53, R13 ;  /* 0x0000000d35357220 */ /* 0x000fe20000410000 */
[----:B------:R-:W-:Y:S01]  /*1ad10*/  F2FP.SATFINITE.E4M3.F32.PACK_AB_MERGE_C R159, R156, R155, R159 ;  /* 0x0000009b9c9f723e */ /* 0x000fe2000480709f */
[----:B------:R0:W-:Y:S01]  /*1ad20*/  SYNCS.ARRIVE.TRANS64.RED.A1T0 RZ, [R15+URZ], RZ ;  /* 0x000000ff0fff79a7 */ /* 0x0001e2000810043f */
[----:B------:R-:W-:Y:S01]  /*1ad30*/  F2FP.SATFINITE.E4M3.F32.PACK_AB_MERGE_C R161, R158, R157, R161 ;  /* 0x0000009d9ea1723e */ /* 0x000fe200048070a1 */
[----:B------:R-:W-:Y:S01]  /*1ad40*/  FMUL.FTZ R56, R56, R13 ;  /* 0x0000000d38387220 */ /* 0x000fe20000410000 */
        /* <DEDUP_REMOVED lines=15> */
[-C--:B------:R-:W-:Y:S01]  /*1ae40*/  FMUL.FTZ R72, R72, R13.reuse ;  /* 0x0000000d48487220 */ /* 0x080fe20000410000 */
[----:B------:R-:W-:Y:S01]  /*1ae50*/  F2FP.SATFINITE.E4M3.F32.PACK_AB_MERGE_C R210, R207, R206, R210 ;  /* 0x000000cecfd2723e */ /* 0x000fe200048070d2 */
[-C--:B------:R-:W-:Y:S01]  /*1ae60*/  FMUL.FTZ R73, R73, R13.reuse ;  /* 0x0000000d49497220 */ /* 0x080fe20000410000 */
[----:B------:R-:W-:Y:S01]  /*1ae70*/  F2FP.SATFINITE.E4M3.F32.PACK_AB_MERGE_C R212, R209, R208, R212 ;  /* 0x000000d0d1d4723e */ /* 0x000fe200048070d4 */
[-C--:B------:R-:W-:Y:S01]  /*1ae80*/  FMUL.FTZ R76, R76, R13.reuse ;  /* 0x0000000d4c4c7220 */ /* 0x080fe20000410000 */
[----:B------:R-:W-:Y:S01]  /*1ae90*/  F2FP.SATFINITE.E4M3.F32.PACK_AB_MERGE_C R153, R11, R10, R153 ;  /* 0x0000000a0b99723e */ /* 0x000fe20004807099 */
[----:B------:R-:W-:Y:S01]  /*1aea0*/  FMUL.FTZ R77, R77, R13 ;  /* 0x0000000d4d4d7220 */ /* 0x000fe20000410000 */
[----:B------:R-:W-:Y:S01]  /*1aeb0*/  F2FP.SATFINITE.E4M3.F32.PACK_AB_MERGE_C R177, R172, R171, R177 ;  /* 0x000000abacb1723e */ /* 0x000fe200048070b1 */
[----:B------:R-:W-:Y:S01]  /*1aec0*/  FMUL.FTZ R80, R80, R13 ;  /* 0x0000000d50507220 */ /* 0x000fe20000410000 */
        /* <DEDUP_REMOVED lines=100> */
[----:B------:R-:W-:Y:S01]  /*1b510*/  MOV R13, R203 ;  /* 0x000000cb000d7202 */ /* 0x000fe20000000f00 */
[----:B------:R-:W-:Y:S01]  /*1b520*/  IMAD.MOV.U32 R14, RZ, RZ, R175 ;  /* 0x000000ffff0e7224 */ /* 0x000fe200078e00af */
[----:B------:R-:W-:Y:S01]  /*1b530*/  MOV R229, R153 ;  /* 0x0000009900e57202 */ /* 0x000fe20000000f00 */
[----:B------:R-:W-:Y:S01]  /*1b540*/  IMAD.MOV.U32 R8, RZ, RZ, R235 ;  /* 0x000000ffff087224 */ /* 0x000fe200078e00eb */
[----:B------:R-:W-:Y:S01]  /*1b550*/  MOV R226, R177 ;  /* 0x000000b100e27202 */ /* 0x000fe20000000f00 */
[----:B0-----:R-:W-:Y:S01]  /*1b560*/  IMAD.MOV.U32 R15, RZ, RZ, R20 ;  /* 0x000000ffff0f7224 */ /* 0x001fe200078e0014 */
[----:B------:R-:W-:Y:S01]  /*1b570*/  MOV R219, R195 ;  /* 0x000000c300db7202 */ /* 0x000fe20000000f00 */
        /* <DEDUP_REMOVED lines=10> */
[----:B------:R-:W-:Y:S02]  /*1b620*/  IMAD.MOV.U32 R221, RZ, RZ, R204 ;  /* 0x000000ffffdd7224 */ /* 0x000fe400078e00cc */
[----:B------:R-:W-:Y:S02]  /*1b630*/  IMAD.MOV.U32 R222, RZ, RZ, R210 ;  /* 0x000000ffffde7224 */ /* 0x000fe400078e00d2 */
[----:B------:R-:W-:Y:S01]  /*1b640*/  IMAD.MOV.U32 R223, RZ, RZ, R212 ;  /* 0x000000ffffdf7224 */ /* 0x000fe200078e00d4 */
[C---:B--2---:R-:W-:Y:S01]  /*1b650*/  ISETP.GT.AND P1, PT, R12.reuse, R215, PT ;  /* 0x000000d70c00720c */ /* 0x044fe20003f24270 */
[----:B------:R-:W-:-:S12]  /*1b660*/  VIADD R12, R12, 0xffffffff ;  /* 0xffffffff0c0c7836 */ /* 0x000fd80000000000 */
[----:B------:R-:W-:Y:S05]  /*1b670*/  @P1 BRA `(.L_x_497) ;  /* 0xffffffd000201947 */ /* 0x000fea000383ffff */
[----:B------:R-:W-:-:S07]  /*1b680*/  MOV R152, R20 ;  /* 0x0000001400987202 */ /* 0x000fce0000000f00 */
.L_x_486:
[----:B------:R-:W-:Y:S05]  /*1b690*/  WARPSYNC.ALL ;  /* 0x0000000000007948 */ /* 0x000fea0003800000 */
[----:B------:R-:W-:Y:S06]  /*1b6a0*/  BAR.ARV 0x8, 0x180 ;  /* 0x0206000000007b1d */ /* 0x000fec0000002000 */
[----:B------:R-:W-:Y:S05]  /*1b6b0*/  @!P0 BRA `(.L_x_498) ;  /* 0x0000000000048947 */ /* 0x000fea0003800000 */
[----:B------:R-:W-:Y:S01]  /*1b6c0*/  BPT.TRAP 0x1 ;  /* 0x000000040000795c */ /* 0x000fe20000300000 */
.L_x_498:
[----:B------:R-:W-:Y:S01]  /*1b6d0*/  IMAD R2, R152, 0x8, R22 ;  /* 0x0000000898027824 */ /* 0x000fe200078e0216 */
[----:B------:R-:W-:-:S04]  /*1b6e0*/  SHF.L.U32 R4, R235, 0x1f, RZ ;  /* 0x0000001feb047819 */ /* 0x000fc800000006ff */
[----:B------:R0:W1:Y:S01]  /*1b6f0*/  SYNCS.PHASECHK.TRANS64.TRYWAIT P1, [R2+URZ+0x38850], R4 ;  /* 0x03885004020075a7 */ /* 0x000062000802017f */
[----:B------:R-:W-:Y:S05]  /*1b700*/  @!P0 BRA `(.L_x_499) ;  /* 0x0000000000048947 */ /* 0x000fea0003800000 */
[----:B------:R-:W-:Y:S01]  /*1b710*/  BPT.TRAP 0x1 ;  /* 0x000000040000795c */ /* 0x000fe20000300000 */
.L_x_499:
[----:B-1----:R-:W-:Y:S05]  /*1b720*/  @P1 BRA `(.L_x_500) ;  /* 0x0000000000081947 */ /* 0x002fea0003800000 */
[----:B------:R-:W1:Y:S02]  /*1b730*/  SYNCS.PHASECHK.TRANS64.TRYWAIT P1, [R2+URZ+0x38850], R4 ;  /* 0x03885004020075a7 */ /* 0x000e64000802017f */
[----:B-1----:R-:W-:Y:S05]  /*1b740*/  @!P1 BRA `(.L_x_501) ;  /* 0x0000010c00289947 */ /* 0x002fea0003800000 */
.L_x_500:
[----:B------:R-:W-:Y:S01]  /*1b750*/  VIADD R22, R22, 0x400 ;  /* 0x0000040016167836 */ /* 0x000fe20000000000 */
[----:B------:R-:W2:Y:S04]  /*1b760*/  LDL R12, [R1+0x7c] ;  /* 0x00007c00010c7983 */ /* 0x000ea80000100800 */
[----:B------:R-:W-:Y:S01]  /*1b770*/  SHF.R.U32.HI R22, RZ, 0x4, R22 ;  /* 0x00000004ff167819 */ /* 0x000fe20000011616 */
[----:B------:R-:W3:Y:S03]  /*1b780*/  LDL R11, [R1+0x6c] ;  /* 0x00006c00010b7983 */ /* 0x000ee60000100800 */
[----:B------:R-:W-:Y:S01]  /*1b790*/  LOP3.LUT R22, R22, 0x3fff, RZ, 0xc0, !PT ;  /* 0x00003fff16167812 */ /* 0x000fe200078ec0ff */
[----:B------:R-:W4:Y:S01]  /*1b7a0*/  LDL R10, [R1+0x50] ;  /* 0x00005000010a7983 */ /* 0x000f220000100800 */
[----:B------:R-:W-:Y:S01]  /*1b7b0*/  IMAD.MOV.U32 R5, RZ, RZ, 0x40000040 ;  /* 0x40000040ff057424 */ /* 0x000fe200078e00ff */
[----:B------:R-:W-:Y:S05]  /*1b7c0*/  WARPSYNC.ALL ;  /* 0x0000000000007948 */ /* 0x000fea0003800000 */
[----:B------:R-:W-:Y:S01]  /*1b7d0*/  LOP3.LUT R22, R22, 0x10000, RZ, 0xfc, !PT ;  /* 0x0001000016167812 */ /* 0x000fe200078efcff */
[----:B------:R-:W-:Y:S01]  /*1b7e0*/  WARPGROUP.ARRIVE ;  /* 0x00000000000079c5 */ /* 0x000fe20000000000 */
[----:B------:R-:W-:Y:S01]  /*1b7f0*/  R2UR UR7, R5 ;  /* 0x00000000050772ca */ /* 0x000fe200000e0000 */
[----:B------:R-:W-:Y:S01]  /*1b800*/  IMAD.MOV.U32 R7, RZ, RZ, 0x40000040 ;  /* 0x40000040ff077424 */ /* 0x000fe200078e00ff */
[----:B------:R-:W-:Y:S01]  /*1b810*/  ULDC.64 UR4, c[0x0][0x9a0] ;  /* 0x0002680000047ab9 */ /* 0x000fe20000000a00 */
[----:B01----:R-:W-:Y:S01]  /*1b820*/  IMAD R4, R152, 0x800, R22 ;  /* 0x0000080098047824 */ /* 0x003fe200078e0216 */
[----:B------:R-:W-:-:S04]  /*1b830*/  ISETP.NE.U32.AND P1, PT, RZ, UR4, PT ;  /* 0x00000004ff007c0c */ /* 0x000fc8000bf25070 */
[C---:B------:R-:W-:Y:S02]  /*1b840*/  R2UR UR6, R4.reuse ;  /* 0x00000000040672ca */ /* 0x040fe400000e0000 */
[----:B------:R-:W-:Y:S02]  /*1b850*/  IADD3 R6, R4, 0x2, RZ ;  /* 0x0000000204067810 */ /* 0x000fe40007ffe0ff */
[----:B------:R-:W-:-:S09]  /*1b860*/  ISETP.NE.AND.EX P1, PT, RZ, UR5, PT, P1 ;  /* 0x00000005ff007c0c */ /* 0x000fd2000bf25310 */
[----:B------:R-:W-:Y:S01]  /*1b870*/  QGMMA.64x256x32.F32.E4M3.E4M3 R24, R228, gdesc[UR4], R24, gsb0 ;  /* 0x03e00004e4187df3 */ /* 0x000fe20008000818 */
[----:B------:R-:W-:Y:S01]  /*1b880*/  R2UR UR6, R6 ;  /* 0x00000000060672ca */ /* 0x000fe200000e0000 */
[----:B------:R-:W-:Y:S01]  /*1b890*/  VIADD R6, R4, 0x4 ;  /* 0x0000000404067836 */ /* 0x000fe20000000000 */
[----:B------:R-:W-:Y:S01]  /*1b8a0*/  R2UR UR7, R7 ;  /* 0x00000000070772ca */ /* 0x000fe200000e0000 */
[----:B------:R-:W-:Y:S01]  /*1b8b0*/  IMAD.MOV.U32 R7, RZ, RZ, 0x40000040 ;  /* 0x40000040ff077424 */ /* 0x000fe200078e00ff */
[----:B------:R-:W4:Y:S01]  /*1b8c0*/  @P1 LDC.64 R8, c[0x0][0x9d0] ;  /* 0x00027400ff081b82 */ /* 0x000f220000000a00 */
[----:B------:R-:W-:Y:S02]  /*1b8d0*/  WARPGROUP.DEPBAR.LE gsb0, 0x0 ;  /* 0x00008000000079c5 */ /* 0x000fe40000010000 */
[----:B------:R-:W-:-:S15]  /*1b8e0*/  WARPGROUP.ARRIVE ;  /* 0x00000000000079c5 */ /* 0x000fde0000000000 */
[----:B------:R-:W-:-:S05]  /*1b8f0*/  NOP ;  /* 0x0000000000007918 */ /* 0x000fca0000000000 */
[----:B------:R-:W-:Y:S01]  /*1b900*/  QGMMA.64x256x32.F32.E4M3.E4M3 R24, R224, gdesc[UR4], R24, gsb0 ;  /* 0x03e00004e0187df3 */ /* 0x000fe20008000818 */
[----:B------:R-:W-:Y:S02]  /*1b910*/  R2UR UR6, R6 ;  /* 0x00000000060672ca */ /* 0x000fe400000e0000 */
[----:B------:R-:W-:Y:S02]  /*1b920*/  R2UR UR7, R7 ;  /* 0x00000000070772ca */ /* 0x000fe400000e0000 */
[----:B------:R-:W2:Y:S02]  /*1b930*/  @P1 LDC.64 R6, c[0x0][0x9c8] ;  /* 0x00027200ff061b82 */ /* 0x000ea40000000a00 */
[----:B--2---:R-:W-:-:S04]  /*1b940*/  @P1 IMAD R5, R12, R6, RZ ;  /* 0x000000060c051224 */ /* 0x004fc800078e02ff */
[C---:B---3--:R-:W-:Y:S02]  /*1b950*/  @P1 IMAD R5, R11.reuse, R7, R5 ;  /* 0x000000070b051224 */ /* 0x048fe400078e0205 */
[----:B------:R-:W-:-:S04]  /*1b960*/  @P1 IMAD.WIDE.U32 R6, R11, R6, RZ ;  /* 0x000000060b061225 */ /* 0x000fc800078e00ff */
[----:B------:R-:W-:Y:S02]  /*1b970*/  @P1 IMAD.IADD R7, R7, 0x1, R5 ;  /* 0x0000000107071824 */ /* 0x000fe400078e0205 */
[----:B----4-:R-:W-:-:S04]  /*1b980*/  @P1 IMAD.WIDE.U32 R6, R10, R8, R6 ;  /* 0x000000080a061225 */ /* 0x010fc800078e0006 */
[----:B------:R-:W-:Y:S01]  /*1b990*/  @P1 IMAD R9, R10, R9, R7 ;  /* 0x000000090a091224 */ /* 0x000fe200078e0207 */
[----:B------:R-:W-:-:S04]  /*1b9a0*/  @P1 LEA R8, P2, R6, UR4, 0x2 ;  /* 0x0000000406081c11 */ /* 0x000fc8000f8410ff */
[----:B------:R-:W-:Y:S02]  /*1b9b0*/  @P1 LEA.HI.X R9, R6, UR5, R9, 0x2, P2 ;  /* 0x0000000506091c11 */ /* 0x000fe400090f1409 */
[----:B------:R-:W-:-:S06]  /*1b9c0*/  MOV R6, 0x3f800000 ;  /* 0x3f80000000067802 */ /* 0x000fcc0000000f00 */
[----:B------:R-:W2:Y:S01]  /*1b9d0*/  @P1 LDG.E R6, desc[UR42][R8.64] ;  /* 0x0000002a08061981 */ /* 0x000ea2000c1e1900 */
[----:B------:R-:W-:Y:S02]  /*1b9e0*/  VIADD R4, R4, 0x6 ;  /* 0x0000000604047836 */ /* 0x000fe40000000000 */
[----:B------:R-:W-:Y:S01]  /*1b9f0*/  IMAD.MOV.U32 R5, RZ, RZ, 0x40000040 ;  /* 0x40000040ff057424 */ /* 0x000fe200078e00ff */
[----:B------:R-:W-:Y:S02]  /*1ba00*/  WARPGROUP.DEPBAR.LE gsb0, 0x0 ;  /* 0x00008000000079c5 */ /* 0x000fe40000010000 */
[----:B------:R-:W-:-:S06]  /*1ba10*/  WARPGROUP.ARRIVE ;  /* 0x00000000000079c5 */ /* 0x000fcc0000000000 */
[----:B------:R-:W-:Y:S01]  /*1ba20*/  QGMMA.64x256x32.F32.E4M3.E4M3 R24, R216, gdesc[UR4], R24, gsb0 ;  /* 0x03e00004d8187df3 */ /* 0x000fe20008000818 */
[----:B------:R-:W-:Y:S02]  /*1ba30*/  R2UR UR6, R4 ;  /* 0x00000000040672ca */ /* 0x000fe400000e0000 */
[----:B------:R-:W-:Y:S01]  /*1ba40*/  R2UR UR7, R5 ;  /* 0x00000000050772ca */ /* 0x000fe200000e0000 */
[----:B------:R-:W0:Y:S04]  /*1ba50*/  SHFL.BFLY PT, R4, R0, 0x2, 0x1f ;  /* 0x0c401f0000047f89 */ /* 0x000e2800000e0000 */
[----:B------:R-:W1:Y:S01]  /*1ba60*/  SHFL.BFLY PT, R7, R3, 0x2, 0x1f ;  /* 0x0c401f0003077f89 */ /* 0x000e6200000e0000 */
[----:B0-----:R-:W-:-:S05]  /*1ba70*/  FADD.FTZ R4, R4, R0 ;  /* 0x0000000004047221 */ /* 0x001fca0000010000 */
[----:B------:R-:W0:Y:S01]  /*1ba80*/  SHFL.BFLY PT, R5, R4, 0x1, 0x1f ;  /* 0x0c201f0004057f89 */ /* 0x000e2200000e0000 */
[----:B-1----:R-:W-:-:S05]  /*1ba90*/  FADD.FTZ R3, R7, R3 ;  /* 0x0000000307037221 */ /* 0x002fca0000010000 */
[----:B------:R-:W1:Y:S01]  /*1baa0*/  SHFL.BFLY PT, R0, R3, 0x1, 0x1f ;  /* 0x0c201f0003007f89 */ /* 0x000e6200000e0000 */
[----:B0-----:R-:W-:-:S05]  /*1bab0*/  FADD.FTZ R5, R4, R5 ;  /* 0x0000000504057221 */ /* 0x001fca0000010000 */
[C---:B------:R-:W-:Y:S01]  /*1bac0*/  FSETP.NE.FTZ.AND P1, PT, R5.reuse, RZ, PT ;  /* 0x000000ff0500720b */ /* 0x040fe20003f35000 */
[----:B------:R-:W-:Y:S02]  /*1bad0*/  IMAD.MOV.U32 R4, RZ, RZ, RZ ;  /* 0x000000ffff047224 */ /* 0x000fe400078e00ff */
[----:B------:R-:W-:-:S10]  /*1bae0*/  FMUL.FTZ R7, R5, 0.00390625 ;  /* 0x3b80000005077820 */ /* 0x000fd40000410000 */
[----:B------:R1:W-:Y:S01]  /*1baf0*/  @P1 MUFU.RCP R4, R5 ;  /* 0x0000000500041308 */ /* 0x0003e20000001000 */
[----:B------:R-:W-:Y:S01]  /*1bb00*/  FSETP.NE.FTZ.AND P1, PT, R7, RZ, PT ;  /* 0x000000ff0700720b */ /* 0x000fe20003f35000 */
[----:B-1----:R-:W-:-:S04]  /*1bb10*/  FADD.FTZ R5, R3, R0 ;  /* 0x0000000003057221 */ /* 0x002fc80000010000 */
[C---:B------:R-:W-:Y:S01]  /*1bb20*/  FMUL.FTZ R0, R5.reuse, 0.00390625 ;  /* 0x3b80000005007820 */ /* 0x040fe20000410000 */
[----:B------:R-:W-:-:S04]  /*1bb30*/  FSETP.NE.FTZ.AND P2, PT, R5, RZ, PT ;  /* 0x000000ff0500720b */ /* 0x000fc80003f55000 */
[----:B------:R-:W-:-:S03]  /*1bb40*/  FSETP.NE.FTZ.AND P3, PT, R0, RZ, PT ;  /* 0x000000ff0000720b */ /* 0x000fc60003f75000 */
[----:B------:R-:W0:Y:S01]  /*1bb50*/  @P1 MUFU.LG2 R7, R7 ;  /* 0x0000000700071308 */ /* 0x000e220000000c00 */
[----:B------:R-:W-:-:S07]  /*1bb60*/  IMAD.MOV.U32 R3, RZ, RZ, RZ ;  /* 0x000000ffff037224 */ /* 0x000fce00078e00ff */
[----:B------:R0:W-:Y:S08]  /*1bb70*/  @P2 MUFU.RCP R3, R5 ;  /* 0x0000000500032308 */ /* 0x0001f00000001000 */
[----:B------:R-:W1:Y:S01]  /*1bb80*/  @P3 MUFU.LG2 R0, R0 ;  /* 0x0000000000003308 */ /* 0x000e620000000c00 */
[----:B------:R-:W-:Y:S02]  /*1bb90*/  WARPGROUP.DEPBAR.LE gsb0, 0x0 ;  /* 0x00008000000079c5 */ /* 0x000fe40000010000 */
[----:B------:R-:W-:-:S06]  /*1bba0*/  WARPGROUP.ARRIVE ;  /* 0x00000000000079c5 */ /* 0x000fcc0000000000 */
[----:B------:R-:W-:Y:S01]  /*1bbb0*/  QGMMA.64x256x32.F32.E4M3.E4M3 R24, R220, gdesc[UR4], R24, gsb0 ;  /* 0x03e00004dc187df3 */ /* 0x000fe20008000818 */
[----:B0-----:R-:W-:Y:S01]  /*1bbc0*/  @P1 FMUL.FTZ R5, R7, 0.69314718246459960938 ;  /* 0x3f31721807051820 */ /* 0x001fe20000410000 */
[C---:B------:R-:W-:Y:S01]  /*1bbd0*/  @P1 FMUL.FTZ R7, R174.reuse, 0.69314718246459960938 ;  /* 0x3f317218ae071820 */ /* 0x040fe20000410000 */
[----:B------:R-:W-:Y:S01]  /*1bbe0*/  @P3 FMUL.FTZ R174, R174, 0.69314718246459960938 ;  /* 0x3f317218aeae3820 */ /* 0x000fe20000410000 */
[----:B-1----:R-:W-:Y:S01]  /*1bbf0*/  @P3 FMUL.FTZ R0, R0, 0.69314718246459960938 ;  /* 0x3f31721800003820 */ /* 0x002fe20000410000 */
[----:B------:R-:W-:Y:S01]  /*1bc00*/  MOV R173, 0xff800000 ;  /* 0xff80000000ad7802 */ /* 0x000fe20000000f00 */
[----:B------:R-:W-:Y:S02]  /*1bc10*/  IMAD.MOV.U32 R172, RZ, RZ, -0x800000 ;  /* 0xff800000ffac7424 */ /* 0x000fe400078e00ff */
[----:B------:R-:W-:-:S01]  /*1bc20*/  @P1 FFMA.FTZ R173, R7, R175, R5 ;  /* 0x000000af07ad1223 */ /* 0x000fc20000010005 */
[----:B------:R-:W-:Y:S01]  /*1bc30*/  @P3 FFMA.FTZ R172, R174, R203, R0 ;  /* 0x000000cbaeac3223 */ /* 0x000fe20000010000 */
[-C--:B--2---:R-:W-:Y:S01]  /*1bc40*/  FMUL.FTZ R4, R4, R6.reuse ;  /* 0x0000000604047220 */ /* 0x084fe20000410000 */
[----:B------:R-:W-:Y:S01]  /*1bc50*/  FMUL.FTZ R3, R3, R6 ;  /* 0x0000000603037220 */ /* 0x000fe20000410000 */
[----:B------:R-:W-:-:S02]  /*1bc60*/  WARPGROUP.DEPBAR.LE gsb0, 0x0 ;  /* 0x00008000000079c5 */ /* 0x000fc40000010000 */
[----:B------:R-:W-:Y:S05]  /*1bc70*/  @!P0 BRA `(.L_x_502) ;  /* 0x0000000000048947 */ /* 0x000fea0003800000 */
[----:B------:R-:W-:Y:S01]  /*1bc80*/  BPT.TRAP 0x1 ;  /* 0x000000040000795c */ /* 0x000fe20000300000 */
.L_x_502:
[----:B------:R-:W-:Y:S02]  /*1bc90*/  VIADD R152, R152, 0x1 ;  /* 0x0000000198987836 */ /* 0x000fe40000000000 */
[-C--:B------:R-:W-:Y:S01]  /*1bca0*/  FMUL.FTZ R9, R32, R4.reuse ;  /* 0x0000000420097220 */ /* 0x080fe20000410000 */
[----:B------:R-:W-:Y:S02]  /*1bcb0*/  VIADD R2, R2, 0x38860 ;  /* 0x0003886002027836 */ /* 0x000fe40000000000 */
[-C--:B------:R-:W-:Y:S01]  /*1bcc0*/  FMUL.FTZ R7, R37, R4.reuse ;  /* 0x0000000425077220 */ /* 0x080fe20000410000 */
[----:B------:R-:W-:Y:S02]  /*1bcd0*/  IMAD.U32 R0, RZ, RZ, UR36 ;  /* 0x00000024ff007e24 */ /* 0x000fe4000f8e00ff */
        /* <DEDUP_REMOVED lines=11> */
[----:B------:R-:W-:Y:S01]  /*1bd90*/  ISETP.NE.AND P1, PT, R152, 0x2, PT ;  /* 0x000000029800780c */ /* 0x000fe20003f25270 */
        /* <DEDUP_REMOVED lines=19> */
[----:B------:R-:W-:Y:S01]  /*1bed0*/  PRMT R0, R0, 0x654, R2 ;  /* 0x0000065400007816 */ /* 0x000fe20000000002 */
        /* <DEDUP_REMOVED lines=63> */
[----:B------:R-:W-:Y:S01]  /*1c2d0*/  SEL R3, RZ, 0x1, P1 ;  /* 0x00000001ff037807 */ /* 0x000fe20000800000 */
        /* <DEDUP_REMOVED lines=8> */
[-C--:B0-----:R-:W-:Y:S01]  /*1c360*/  FMUL.FTZ R0, R28, R4.reuse ;  /* 0x000000041c007220 */ /* 0x081fe20000410000 */
        /* <DEDUP_REMOVED lines=25> */
[----:B------:R-:W-:Y:S01]  /*1c500*/  PLOP3.LUT P0, PT, PT, PT, PT, 0x8, 0x0 ;  /* 0x000000000000781c */ /* 0x000fe20003f0e170 */
[----:B------:R-:W-:Y:S01]  /*1c510*/  UIADD3 UR39, UR39, 0x1, URZ ;  /* 0x0000000127277890 */ /* 0x000fe2000fffe03f */
[----:B------:R-:W-:-:S02]  /*1c520*/  LOP3.LUT R235, R235, R3, RZ, 0x3c, !PT ;  /* 0x00000003ebeb7212 */ /* 0x000fc400078e3cff */
[----:B------:R-:W-:-:S09]  /*1c530*/  SEL R152, R152, RZ, P1 ;  /* 0x000000ff98987207 */ /* 0x000fd20000800000 */
.L_x_438:
[----:B------:R-:W-:Y:S05]  /*1c540*/  WARPSYNC.ALL ;  /* 0x0000000000007948 */ /* 0x000fea0003800000 */
[----:B------:R-:W2:Y:S01]  /*1c550*/  LDL R227, [R1+0x70] ;  /* 0x0000700001e37983 */ /* 0x000ea20000100800 */
[----:B------:R-:W0:Y:S01]  /*1c560*/  S2UR UR36, SR_CgaCtaId ;  /* 0x00000000002479c3 */ /* 0x000e220000008800 */
[----:B------:R-:W-:Y:S01]  /*1c570*/  UMOV UR4, 0x400 ;  /* 0x0000040000047882 */ /* 0x000fe20000000000 */
[----:B------:R-:W-:Y:S01]  /*1c580*/  BSSY B0, `(.L_x_503) ;  /* 0x0000779000007945 */ /* 0x000fe20003800000 */
[----:B0-----:R-:W-:-:S06]  /*1c590*/  ULEA UR4, UR36, UR4, 0x18 ;  /* 0x0000000424047291 */ /* 0x001fcc000f8ec03f */
[----:B------:R-:W-:Y:S01]  /*1c5a0*/  MOV R22, UR4 ;  /* 0x0000000400167c02 */ /* 0x000fe20008000f00 */
[----:B------:R-:W-:Y:S06]  /*1c5b0*/  BAR.SYNC.DEFER_BLOCKING 0x5, 0x180 ;  /* 0x0146000000007b1d */ /* 0x000fec0000010000 */
[----:B------:R0:W1:Y:S02]  /*1c5c0*/  LDS.128 R28, [R22+0x388d0] ;  /* 0x0388d000161c7984 */ /* 0x0000640000000c00 */
[----:B------:R-:W-:Y:S06]  /*1c5d0*/  BAR.ARV 0x4, 0x180 ;  /* 0x0106000000007b1d */ /* 0x000fec0000002000 */
[----:B--2---:R-:W-:-:S13]  /*1c5e0*/  ISETP.NE.AND P1, PT, R227, RZ, PT ;  /* 0x000000ffe300720c */ /* 0x004fda0003f25270 */
[----:B------:R-:W2:Y:S02]  /*1c5f0*/  @!P1 LDC R227, c[0x0][0xad4] ;  /* 0x0002b500ffe39b82 */ /* 0x000ea40000000800 */
[----:B--2---:R0:W-:Y:S01]  /*1c600*/  @!P1 STL [R1+0x70], R227 ;  /* 0x000070e301009387 */ /* 0x0041e20000100800 */
[----:B-1----:R-:W-:Y:S05]  /*1c610*/  @P0 BRA `(.L_x_504) ;  /* 0x0000006400c80947 */ /* 0x002fea0003800000 */
[----:B------:R-:W2:Y:S01]  /*1c620*/  LDL R4, [R1+0x1a4] ;  /* 0x0001a40001047983 */ /* 0x000ea20000100800 */
[----:B------:R-:W-:Y:S01]  /*1c630*/  ULDC.64 UR4, c[0x4][0x140] ;  /* 0x0100500000047ab9 */ /* 0x000fe20000000a00 */
[----:B------:R-:W1:Y:S01]  /*1c640*/  S2R R3, SR_SWINHI ;  /* 0x0000000000037919 */ /* 0x000e620000002f00 */
[----:B------:R-:W3:Y:S01]  /*1c650*/  S2R R228, SR_TID.X ;  /* 0x0000000000e47919 */ /* 0x000ee20000002100 */
[----:B------:R-:W-:Y:S02]  /*1c660*/  MOV R40, R22 ;  /* 0x0000001600287202 */ /* 0x000fe40000000f00 */
[----:B-1----:R-:W-:-:S03]  /*1c670*/  MOV R41, R3 ;  /* 0x0000000300297202 */ /* 0x002fc60000000f00 */
[----:B--2---:R-:W-:-:S03]  /*1c680*/  IMAD.WIDE R26, R4, 0x2, R40 ;  /* 0x00000002041a7825 */ /* 0x004fc600078e0228 */
[C---:B------:R-:W-:Y:S02]  /*1c690*/  IADD3 R62, P5, R26.reuse, 0xc000, RZ ;  /* 0x0000c0001a3e7810 */ /* 0x040fe40007fbe0ff */
[----:B------:R-:W-:Y:S02]  /*1c6a0*/  IADD3 R66, P1, R26, 0xc060, RZ ;  /* 0x0000c0601a427810 */ /* 0x000fe40007f3e0ff */
[----:B------:R-:W-:Y:S02]  /*1c6b0*/  LOP3.LUT R63, R62, 0x380, RZ, 0xc0, !PT ;  /* 0x000003803e3f7812 */ /* 0x000fe400078ec0ff */
[----:B------:R-:W-:Y:S01]  /*1c6c0*/  LOP3.LUT R3, R66, 0x380, RZ, 0xc0, !PT ;  /* 0x0000038042037812 */ /* 0x000fe200078ec0ff */
[----:B------:R-:W-:Y:S01]  /*1c6d0*/  IMAD.X R67, RZ, RZ, R27, P1 ;  /* 0x000000ffff437224 */ /* 0x000fe200008e061b */
[----:B------:R-:W-:Y:S02]  /*1c6e0*/  SHF.R.U64 R63, R63, 0x3, RZ ;  /* 0x000000033f3f7819 */ /* 0x000fe400000012ff */
[----:B------:R-:W-:-:S02]  /*1c6f0*/  IADD3 R50, P4, R26, 0x8060, RZ ;  /* 0x000080601a327810 */ /* 0x000fc40007f9e0ff */
[----:B------:R-:W-:Y:S01]  /*1c700*/  LOP3.LUT R62, R63, R62, RZ, 0x3c, !PT ;  /* 0x0000003e3f3e7212 */ /* 0x000fe200078e3cff */
[----:B------:R-:W-:Y:S01]  /*1c710*/  IMAD.X R63, RZ, RZ, R27, P5 ;  /* 0x000000ffff3f7224 */ /* 0x000fe200028e061b */
[----:B------:R-:W-:Y:S02]  /*1c720*/  SHF.R.U64 R3, R3, 0x3, RZ ;  /* 0x0000000303037819 */ /* 0x000fe400000012ff */
[----:B------:R-:W-:Y:S02]  /*1c730*/  IADD3 R58, P3, R26, 0xc020, RZ ;  /* 0x0000c0201a3a7810 */ /* 0x000fe40007f7e0ff */
[----:B------:R-:W-:Y:S02]  /*1c740*/  LOP3.LUT R51, R50, 0x380, RZ, 0xc0, !PT ;  /* 0x0000038032337812 */ /* 0x000fe400078ec0ff */
[----:B------:R-:W-:Y:S02]  /*1c750*/  IADD3 R46, P5, R26, 0x4040, RZ ;  /* 0x000040401a2e7810 */ /* 0x000fe40007fbe0ff */
[----:B------:R-:W-:-:S02]  /*1c760*/  LOP3.LUT R66, R3, R66, RZ, 0x3c, !PT ;  /* 0x0000004203427212 */ /* 0x000fc400078e3cff */
[----:B------:R-:W-:Y:S02]  /*1c770*/  LOP3.LUT R59, R58, 0x380, RZ, 0xc0, !PT ;  /* 0x000003803a3b7812 */ /* 0x000fe400078ec0ff */
[----:B------:R-:W-:Y:S02]  /*1c780*/  SHF.R.U64 R51, R51, 0x3, RZ ;  /* 0x0000000333337819 */ /* 0x000fe400000012ff */
[----:B------:R-:W-:Y:S02]  /*1c790*/  IADD3 R54, P2, R26, 0x8040, RZ ;  /* 0x000080401a367810 */ /* 0x000fe40007f5e0ff */
[----:B------:R-:W-:Y:S02]  /*1c7a0*/  LOP3.LUT R3, R46, 0x380, RZ, 0xc0, !PT ;  /* 0x000003802e037812 */ /* 0x000fe400078ec0ff */
[----:B------:R-:W-:Y:S02]  /*1c7b0*/  SHF.R.U64 R59, R59, 0x3, RZ ;  /* 0x000000033b3b7819 */ /* 0x000fe400000012ff */
[----:B------:R-:W-:-:S02]  /*1c7c0*/  LOP3.LUT R50, R51, R50, RZ, 0x3c, !PT ;  /* 0x0000003233327212 */ /* 0x000fc400078e3cff */
[----:B------:R-:W-:Y:S02]  /*1c7d0*/  IADD3 R70, P0, R26, 0xc040, RZ ;  /* 0x0000c0401a467810 */ /* 0x000fe40007f1e0ff */
[----:B------:R-:W-:Y:S02]  /*1c7e0*/  LOP3.LUT R55, R54, 0x380, RZ, 0xc0, !PT ;  /* 0x0000038036377812 */ /* 0x000fe400078ec0ff */
[----:B------:R-:W-:Y:S02]  /*1c7f0*/  SHF.R.U64 R3, R3, 0x3, RZ ;  /* 0x0000000303037819 */ /* 0x000fe400000012ff */
[----:B------:R-:W-:Y:S02]  /*1c800*/  MOV R226, R66 ;  /* 0x0000004200e27202 */ /* 0x000fe40000000f00 */
[----:B------:R-:W-:Y:S02]  /*1c810*/  IADD3.X R51, RZ, R27, RZ, P4, !PT ;  /* 0x0000001bff337210 */ /* 0x000fe400027fe4ff */
[----:B------:R-:W-:-:S02]  /*1c820*/  IADD3 R66, P4, R26, 0x4020, RZ ;  /* 0x000040201a427810 */ /* 0x000fc40007f9e0ff */
[----:B------:R-:W-:Y:S01]  /*1c830*/  LOP3.LUT R58, R59, R58, RZ, 0x3c, !PT ;  /* 0x0000003a3b3a7212 */ /* 0x000fe200078e3cff */
[--C-:B------:R-:W-:Y:S01]  /*1c840*/  IMAD.X R59, RZ, RZ, R27.reuse, P3 ;  /* 0x000000ffff3b7224 */ /* 0x100fe200018e061b */
[----:B------:R-:W-:Y:S01]  /*1c850*/  LOP3.LUT R71, R70, 0x380, RZ, 0xc0, !PT ;  /* 0x0000038046477812 */ /* 0x000fe200078ec0ff */
[----:B------:R-:W-:Y:S01]  /*1c860*/  IMAD.X R67, RZ, RZ, R27, P4 ;  /* 0x000000ffff437224 */ /* 0x000fe200020e061b */
[----:B------:R-:W-:Y:S02]  /*1c870*/  SHF.R.U64 R55, R55, 0x3, RZ ;  /* 0x0000000337377819 */ /* 0x000fe400000012ff */
[----:B------:R-:W-:Y:S02]  /*1c880*/  LOP3.LUT R46, R3, R46, RZ, 0x3c, !PT ;  /* 0x0000002e032e7212 */ /* 0x000fe400078e3cff */
[----:B------:R-:W-:Y:S02]  /*1c890*/  IADD3 R34, P1, R26, 0x8020, RZ ;  /* 0x000080201a227810 */ /* 0x000fe40007f3e0ff */
[----:B------:R-:W-:-:S02]  /*1c8a0*/  LOP3.LUT R3, R66, 0x380, RZ, 0xc0, !PT ;  /* 0x0000038042037812 */ /* 0x000fc400078ec0ff */
[----:B------:R-:W-:Y:S02]  /*1c8b0*/  SHF.R.U64 R71, R71, 0x3, RZ ;  /* 0x0000000347477819 */ /* 0x000fe400000012ff */
[----:B------:R-:W-:Y:S01]  /*1c8c0*/  LOP3.LUT R54, R55, R54, RZ, 0x3c, !PT ;  /* 0x0000003637367212 */ /* 0x000fe200078e3cff */
[----:B------:R-:W-:Y:S01]  /*1c8d0*/  IMAD.X R55, RZ, RZ, R27, P2 ;  /* 0x000000ffff377224 */ /* 0x000fe200010e061b */
[----:B------:R-:W-:Y:S02]  /*1c8e0*/  LOP3.LUT R35, R34, 0x380, RZ, 0xc0, !PT ;  /* 0x0000038022237812 */ /* 0x000fe400078ec0ff */
[----:B------:R-:W-:Y:S02]  /*1c8f0*/  SHF.R.U64 R3, R3, 0x3, RZ ;  /* 0x0000000303037819 */ /* 0x000fe400000012ff */
[----:B------:R-:W-:Y:S02]  /*1c900*/  MOV R224, R58 ;  /* 0x0000003a00e07202 */ /* 0x000fe40000000f00 */
[----:B------:R-:W-:-:S02]  /*1c910*/  IADD3 R58, P2, R26, 0x4000, RZ ;  /* 0x000040001a3a7810 */ /* 0x000fc40007f5e0ff */
[----:B------:R-:W-:Y:S01]  /*1c920*/  LOP3.LUT R70, R71, R70, RZ, 0x3c, !PT ;  /* 0x0000004647467212 */ /* 0x000fe200078e3cff */
[--C-:B------:R-:W-:Y:S01]  /*1c930*/  IMAD.X R71, RZ, RZ, R27.reuse, P0 ;  /* 0x000000ffff477224 */ /* 0x100fe200000e061b */
[----:B------:R-:W-:Y:S01]  /*1c940*/  SHF.R.U64 R35, R35, 0x3, RZ ;  /* 0x0000000323237819 */ /* 0x000fe200000012ff */
[--C-:B------:R-:W-:Y:S01]  /*1c950*/  IMAD.X R59, RZ, RZ, R27.reuse, P2 ;  /* 0x000000ffff3b7224 */ /* 0x100fe200010e061b */
[----:B------:R-:W-:Y:S02]  /*1c960*/  LOP3.LUT R66, R3, R66, RZ, 0x3c, !PT ;  /* 0x0000004203427212 */ /* 0x000fe400078e3cff */
[----:B------:R-:W-:Y:S02]  /*1c970*/  IADD3 R38, P0, R26, 0x8000, RZ ;  /* 0x000080001a267810 */ /* 0x000fe40007f1e0ff */
[----:B------:R-:W-:Y:S02]  /*1c980*/  LOP3.LUT R3, R58, 0x380, RZ, 0xc0, !PT ;  /* 0x000003803a037812 */ /* 0x000fe400078ec0ff */
[----:B------:R-:W-:Y:S01]  /*1c990*/  LOP3.LUT R34, R35, R34, RZ, 0x3c, !PT ;  /* 0x0000002223227212 */ /* 0x000fe200078e3cff */
[----:B------:R-:W-:Y:S01]  /*1c9a0*/  IMAD.X R35, RZ, RZ, R27, P1 ;  /* 0x000000ffff237224 */ /* 0x000fe200008e061b */
[----:B------:R-:W-:-:S02]  /*1c9b0*/  LOP3.LUT R39, R38, 0x380, RZ, 0xc0, !PT ;  /* 0x0000038026277812 */ /* 0x000fc400078ec0ff */
[----:B------:R-:W-:Y:S02]  /*1c9c0*/  SHF.R.U64 R3, R3, 0x3, RZ ;  /* 0x0000000303037819 */ /* 0x000fe400000012ff */
[----:B------:R-:W-:Y:S02]  /*1c9d0*/  MOV R222, R50 ;  /* 0x0000003200de7202 */ /* 0x000fe40000000f00 */
[----:B------:R-:W-:Y:S02]  /*1c9e0*/  IADD3 R50, P1, R26, 0x60, RZ ;  /* 0x000000601a327810 */ /* 0x000fe40007f3e0ff */
[----:B------:R-:W-:Y:S02]  /*1c9f0*/  SHF.R.U64 R39, R39, 0x3, RZ ;  /* 0x0000000327277819 */ /* 0x000fe400000012ff */
[----:B------:R-:W-:Y:S01]  /*1ca00*/  LOP3.LUT R58, R3, R58, RZ, 0x3c, !PT ;  /* 0x0000003a033a7212 */ /* 0x000fe200078e3cff */
[----:B------:R-:W-:Y:S01]  /*1ca10*/  IMAD.X R51, RZ, RZ, R27, P1 ;  /* 0x000000ffff337224 */ /* 0x000fe200008e061b */
[----:B------:R-:W-:-:S02]  /*1ca20*/  LOP3.LUT R3, R50, 0x380, RZ, 0xc0, !PT ;  /* 0x0000038032037812 */ /* 0x000fc400078ec0ff */
[----:B------:R-:W-:Y:S01]  /*1ca30*/  LOP3.LUT R38, R39, R38, RZ, 0x3c, !PT ;  /* 0x0000002627267212 */ /* 0x000fe200078e3cff */
[--C-:B------:R-:W-:Y:S01]  /*1ca40*/  IMAD.X R39, RZ, RZ, R27.reuse, P0 ;  /* 0x000000ffff277224 */ /* 0x100fe200000e061b */
[----:B------:R-:W-:Y:S02]  /*1ca50*/  SHF.R.U64 R3, R3, 0x3, RZ ;  /* 0x0000000303037819 */ /* 0x000fe400000012ff */
[----:B------:R-:W-:Y:S02]  /*1ca60*/  MOV R220, R34 ;  /* 0x0000002200dc7202 */ /* 0x000fe40000000f00 */
[----:B------:R-:W-:Y:S02]  /*1ca70*/  IADD3 R34, P0, R26, 0x40, RZ ;  /* 0x000000401a227810 */ /* 0x000fe40007f1e0ff */
[----:B------:R-:W-:Y:S02]  /*1ca80*/  LOP3.LUT R50, R3, R50, RZ, 0x3c, !PT ;  /* 0x0000003203327212 */ /* 0x000fe400078e3cff */
[----:B------:R-:W-:Y:S01]  /*1ca90*/  LOP3.LUT R3, R34, 0x380, RZ, 0xc0, !PT ;  /* 0x0000038022037812 */ /* 0x000fe200078ec0ff */
[----:B------:R-:W-:Y:S01]  /*1caa0*/  IMAD.X R35, RZ, RZ, R27, P0 ;  /* 0x000000ffff237224 */ /* 0x000fe200000e061b */
[----:B------:R-:W-:-:S02]  /*1cab0*/  IADD3 R42, P3, R26, 0x4060, RZ ;  /* 0x000040601a2a7810 */ /* 0x000fc40007f7e0ff */
[----:B------:R-:W-:Y:S02]  /*1cac0*/  SHF.R.U64 R3, R3, 0x3, RZ ;  /* 0x0000000303037819 */ /* 0x000fe400000012ff */
[----:B------:R-:W-:Y:S02]  /*1cad0*/  MOV R214, R50 ;  /* 0x0000003200d67202 */ /* 0x000fe40000000f00 */
[----:B------:R-:W-:Y:S02]  /*1cae0*/  LOP3.LUT R34, R3, R34, RZ, 0x3c, !PT ;  /* 0x0000002203227212 */ /* 0x000fe400078e3cff */
[----:B------:R-:W-:Y:S02]  /*1caf0*/  LOP3.LUT R43, R42, 0x380, RZ, 0xc0, !PT ;  /* 0x000003802a2b7812 */ /* 0x000fe400078ec0ff */
[----:B------:R-:W-:Y:S02]  /*1cb00*/  MOV R213, R34 ;  /* 0x0000002200d57202 */ /* 0x000fe40000000f00 */
[----:B------:R-:W-:-:S02]  /*1cb10*/  IADD3 R34, P0, R26, 0x20, RZ ;  /* 0x000000201a227810 */ /* 0x000fc40007f1e0ff */
[----:B------:R-:W-:Y:S02]  /*1cb20*/  SHF.R.U64 R43, R43, 0x3, RZ ;  /* 0x000000032b2b7819 */ /* 0x000fe400000012ff */
[----:B------:R-:W-:Y:S02]  /*1cb30*/  LOP3.LUT R3, R34, 0x380, RZ, 0xc0, !PT ;  /* 0x0000038022037812 */ /* 0x000fe400078ec0ff */
[----:B------:R-:W-:Y:S02]  /*1cb40*/  IADD3.X R35, RZ, R27, RZ, P0, !PT ;  /* 0x0000001bff237210 */ /* 0x000fe400007fe4ff */
[----:B------:R-:W-:Y:S02]  /*1cb50*/  SHF.R.U64 R3, R3, 0x3, RZ ;  /* 0x0000000303037819 */ /* 0x000fe400000012ff */
[----:B------:R-:W-:Y:S01]  /*1cb60*/  LOP3.LUT R42, R43, R42, RZ, 0x3c, !PT ;  /* 0x0000002a2b2a7212 */ /* 0x000fe200078e3cff */
[----:B------:R-:W-:Y:S01]  /*1cb70*/  IMAD.X R43, RZ, RZ, R27, P3 ;  /* 0x000000ffff2b7224 */ /* 0x000fe200018e061b */
[----:B------:R-:W-:-:S02]  /*1cb80*/  LOP3.LUT R34, R3, R34, RZ, 0x3c, !PT ;  /* 0x0000002203227212 */ /* 0x000fc400078e3cff */
[----:B------:R-:W-:Y:S02]  /*1cb90*/  LOP3.LUT R3, R26, 0x380, RZ, 0xc0, !PT ;  /* 0x000003801a037812 */ /* 0x000fe400078ec0ff */
[----:B------:R-:W-:Y:S02]  /*1cba0*/  IADD3.X R47, RZ, R27, RZ, P5, !PT ;  /* 0x0000001bff2f7210 */ /* 0x000fe40002ffe4ff */
[----:B------:R-:W-:Y:S02]  /*1cbb0*/  SHF.R.U64 R3, R3, 0x3, RZ ;  /* 0x0000000303037819 */ /* 0x000fe400000012ff */
[----:B------:R-:W-:Y:S02]  /*1cbc0*/  MOV R225, R70 ;  /* 0x0000004600e17202 */ /* 0x000fe40000000f00 */
[----:B------:R-:W-:Y:S02]  /*1cbd0*/  LOP3.LUT R26, R3, R26, RZ, 0x3c, !PT ;  /* 0x0000001a031a7212 */ /* 0x000fe400078e3cff */
[----:B---3--:R-:W-:-:S02]  /*1cbe0*/  LOP3.LUT P0, R3, R228, 0x3, RZ, 0xc0, !PT ;  /* 0x00000003e4037812 */ /* 0x008fc4000780c0ff */
[----:B------:R-:W-:Y:S02]  /*1cbf0*/  MOV R223, R62 ;  /* 0x0000003e00df7202 */ /* 0x000fe40000000f00 */
[----:B------:R-:W-:Y:S02]  /*1cc00*/  ISETP.EQ.OR P0, PT, R3, 0x3, !P0 ;  /* 0x000000030300780c */ /* 0x000fe40004702670 */
[----:B------:R-:W-:Y:S02]  /*1cc10*/  MOV R221, R54 ;  /* 0x0000003600dd7202 */ /* 0x000fe40000000f00 */
[----:B------:R-:W-:Y:S02]  /*1cc20*/  SEL R4, R5, R2, P0 ;  /* 0x0000000205047207 */ /* 0x000fe40000000000 */
[----:B------:R-:W-:Y:S01]  /*1cc30*/  SEL R5, R2, R5, P0 ;  /* 0x0000000502057207 */ /* 0x000fe20000000000 */
[----:B------:R-:W-:Y:S01]  /*1cc40*/  IMAD.SHL.U32 R2, R228, 0x4, RZ ;  /* 0x00000004e4027824 */ /* 0x000fe200078e00ff */
[----:B------:R-:W-:-:S02]  /*1cc50*/  SEL R51, R0, R6, P0 ;  /* 0x0000000600337207 */ /* 0x000fc40000000000 */
[----:B------:R-:W-:Y:S02]  /*1cc60*/  SEL R6, R6, R0, P0 ;  /* 0x0000000006067207 */ /* 0x000fe40000000000 */
[----:B------:R-:W-:Y:S02]  /*1cc70*/  LOP3.LUT R2, R2, 0xc, RZ, 0xc0, !PT ;  /* 0x0000000c02027812 */ /* 0x000fe400078ec0ff */
[----:B------:R-:W-:Y:S02]  /*1cc80*/  MOV R219, R38 ;  /* 0x0000002600db7202 */ /* 0x000fe40000000f00 */
[----:B------:R-:W-:Y:S02]  /*1cc90*/  IADD3 R2, P1, R2, UR4, RZ ;  /* 0x0000000402027c10 */ /* 0x000fe4000ff3e0ff */
[----:B------:R-:W-:Y:S02]  /*1cca0*/  MOV R218, R42 ;  /* 0x0000002a00da7202 */ /* 0x000fe40000000f00 */
[----:B------:R-:W-:Y:S01]  /*1ccb0*/  MOV R217, R46 ;  /* 0x0000002e00d97202 */ /* 0x000fe20000000f00 */
[----:B------:R-:W-:Y:S01]  /*1ccc0*/  IMAD.X R3, RZ, RZ, UR5, P1 ;  /* 0x00000005ff037e24 */ /* 0x000fe200088e06ff */
[----:B------:R-:W-:-:S02]  /*1ccd0*/  MOV R216, R66 ;  /* 0x0000004200d87202 */ /* 0x000fc40000000f00 */
[----:B------:R-:W-:Y:S02]  /*1cce0*/  MOV R215, R58 ;  /* 0x0000003a00d77202 */ /* 0x000fe40000000f00 */
[----:B------:R1:W5:Y:S01]  /*1ccf0*/  LDG.E.CONSTANT R0, desc[UR42][R2.64] ;  /* 0x0000002a02007981 */ /* 0x000362000c1e9900 */
[----:B------:R-:W-:Y:S01]  /*1cd00*/  UMOV UR4, 0xffffffff ;  /* 0xffffffff00047882 */ /* 0x000fe20000000000 */
[----:B------:R-:W-:Y:S02]  /*1cd10*/  MOV R212, R34 ;  /* 0x0000002200d47202 */ /* 0x000fe40000000f00 */
[----:B------:R-:W-:Y:S01]  /*1cd20*/  MOV R211, R26 ;  /* 0x0000001a00d37202 */ /* 0x000fe20000000f00 */
[----:B------:R-:W-:Y:S06]  /*1cd30*/  BRA.DIV UR4, `(.L_x_505) ;  /* 0x000000f604c07947 */ /* 0x000fec000b800000 */
[----:B------:R-:W-:Y:S01]  /*1cd40*/  SEL R59, R116, R85, P0 ;  /* 0x00000055743b7207 */ /* 0x000fe20000000000 */
[----:B-1---5:R-:W-:Y:S01]  /*1cd50*/  SHFL.IDX PT, R3, R51, R0, 0x1c1f ;  /* 0x001c1f0033037589 */ /* 0x022fe200000e0000 */
[----:B------:R-:W-:Y:S02]  /*1cd60*/  SEL R85, R85, R116, P0 ;  /* 0x0000007455557207 */ /* 0x000fe40000000000 */
[----:B------:R-:W-:Y:S01]  /*1cd70*/  SEL R62, R88, R121, P0 ;  /* 0x00000079583e7207 */ /* 0x000fe20000000000 */
[----:B------:R-:W-:Y:S01]  /*1cd80*/  SHFL.IDX PT, R4, R4, R0, 0x1c1f ;  /* 0x001c1f0004047589 */ /* 0x000fe200000e0000 */
[----:B------:R-:W-:Y:S02]  /*1cd90*/  SEL R63, R124, R93, P0 ;  /* 0x0000005d7c3f7207 */ /* 0x000fe40000000000 */
[----:B------:R-:W-:Y:S01]  /*1cda0*/  SEL R116, R74, R75, P0 ;  /* 0x0000004b4a747207 */ /* 0x000fe20000000000 */
[----:B------:R-:W-:Y:S01]  /*1cdb0*/  SHFL.IDX PT, R59, R59, R0, 0x1c1f ;  /* 0x001c1f003b3b7589 */ /* 0x000fe200000e0000 */
[----:B------:R-:W-:-:S02]  /*1cdc0*/  SEL R88, R121, R88, P0 ;  /* 0x0000005879587207 */ /* 0x000fc40000000000 */
[----:B------:R-:W-:Y:S01]  /*1cdd0*/  SEL R93, R93, R124, P0 ;  /* 0x0000007c5d5d7207 */ /* 0x000fe20000000000 */
[----:B------:R-:W-:Y:S01]  /*1cde0*/  SHFL.IDX PT, R62, R62, R0, 0x1c1f ;  /* 0x001c1f003e3e7589 */ /* 0x000fe200000e0000 */
        /* <DEDUP_REMOVED lines=37> */
[----:B------:R-:W-:Y:S01]  /*1d040*/  LOP3.LUT R2, R0, 0x2, RZ, 0x3c, !PT ;  /* 0x0000000200027812 */ /* 0x000fe200078e3cff */
[----:B------:R-:W-:Y:S01]  /*1d050*/  SHFL.IDX PT, R54, R54, R0, 0x1c1f ;  /* 0x001c1f0036367589 */ /* 0x000fe200000e0000 */
[----:B------:R-:W-:Y:S02]  /*1d060*/  SEL R37, R49, R37, P0 ;  /* 0x0000002531257207 */ /* 0x000fe40000000000 */
[----:B------:R-:W-:Y:S01]  /*1d070*/  SEL R39, R52, R32, P0 ;  /* 0x0000002034277207 */ /* 0x000fe20000000000 */
[----:B------:R-:W1:Y:S01]  /*1d080*/  SHFL.IDX PT, R6, R6, R2, 0x1c1f ;  /* 0x001c1f0206067589 */ /* 0x000e6200000e0000 */
        /* <DEDUP_REMOVED lines=14> */
[----:B------:R-:W2:Y:S01]  /*1d170*/  SHFL.IDX PT, R69, R69, R2, 0x1c1f ;  /* 0x001c1f0245457589 */ /* 0x000ea200000e0000 */
        /* <DEDUP_REMOVED lines=14> */
[----:B------:R-:W3:Y:S01]  /*1d260*/  SHFL.IDX PT, R68, R68, R2, 0x1c1f ;  /* 0x001c1f0244447589 */ /* 0x000ee200000e0000 */
[----:B------:R-:W-:Y:S02]  /*1d270*/  SEL R58, R80, R113, P0 ;  /* 0x00000071503a7207 */ /* 0x000fe40000000000 */
[----:B------:R-:W-:Y:S01]  /*1d280*/  SEL R101, R101, R132, P0 ;  /* 0x0000008465657207 */ /* 0x000fe20000000000 */
[----:B------:R-:W-:Y:S01]  /*1d290*/  SHFL.IDX PT, R44, R44, R0, 0x1c1f ;  /* 0x001c1f002c2c7589 */ /* 0x000fe200000e0000 */
[----:B------:R-:W-:Y:S02]  /*1d2a0*/  SEL R104, R137, R104, P0 ;  /* 0x0000006889687207 */ /* 0x000fe40000000000 */
[----:B------:R-:W-:Y:S01]  /*1d2b0*/  SEL R81, R65, R158, P0 ;  /* 0x0000009e41517207 */ /* 0x000fe20000000000 */
[----:B------:R-:W4:Y:S01]  /*1d2c0*/  SHFL.IDX PT, R45, R45, R2, 0x1c1f ;  /* 0x001c1f022d2d7589 */ /* 0x000f2200000e0000 */
[----:B------:R-:W-:-:S02]  /*1d2d0*/  SEL R82, R94, R95, P0 ;  /* 0x0000005f5e527207 */ /* 0x000fc40000000000 */
[----:B------:R-:W-:Y:S01]  /*1d2e0*/  SEL R87, R102, R103, P0 ;  /* 0x0000006766577207 */ /* 0x000fe20000000000 */
[----:B------:R-:W-:Y:S01]  /*1d2f0*/  SHFL.IDX PT, R48, R48, R0, 0x1c1f ;  /* 0x001c1f0030307589 */ /* 0x000fe200000e0000 */
[----:B------:R-:W-:Y:S02]  /*1d300*/  SEL R122, R123, R122, P0 ;  /* 0x0000007a7b7a7207 */ /* 0x000fe40000000000 */
[----:B------:R-:W-:Y:S01]  /*1d310*/  SEL R47, R60, R12, P0 ;  /* 0x0000000c3c2f7207 */ /* 0x000fe20000000000 */
[----:B------:R-:W0:Y:S01]  /*1d320*/  SHFL.IDX PT, R61, R61, R2, 0x1c1f ;  /* 0x001c1f023d3d7589 */ /* 0x000e2200000e0000 */
        /* <DEDUP_REMOVED lines=14> */
[----:B------:R-:W0:Y:S01]  /*1d410*/  SHFL.IDX PT, R72, R72, R2, 0x1c1f ;  /* 0x001c1f0248487589 */ /* 0x000e2200000e0000 */
[----:B------:R-:W-:Y:S02]  /*1d420*/  SEL R94, R95, R94, P0 ;  /* 0x0000005e5f5e7207 */ /* 0x000fe40000000000 */
[----:B------:R-:W-:Y:S01]  /*1d430*/  SEL R102, R103, R102, P0 ;  /* 0x0000006667667207 */ /* 0x000fe20000000000 */
[----:B------:R-:W0:Y:S01]  /*1d440*/  SHFL.IDX PT, R77, R77, R2, 0x1c1f ;  /* 0x001c1f024d4d7589 */ /* 0x000e2200000e0000 */
[----:B------:R-:W-:Y:S02]  /*1d450*/  SEL R132, R106, R107, P0 ;  /* 0x0000006b6a847207 */ /* 0x000fe40000000000 */
[----:B------:R-:W-:Y:S01]  /*1d460*/  SEL R137, R107, R106, P0 ;  /* 0x0000006a6b897207 */ /* 0x000fe20000000000 */
[----:B------:R-:W0:Y:S01]  /*1d470*/  SHFL.IDX PT, R80, R80, R2, 0x1c1f ;  /* 0x001c1f0250507589 */ /* 0x000e2200000e0000 */
        /* <DEDUP_REMOVED lines=14> */
[----:B------:R-:W-:Y:S01]  /*1d560*/  SHFL.IDX PT, R67, R67, R0, 0x1c1f ;  /* 0x001c1f0043437589 */ /* 0x000fe200000e0000 */
[----:B------:R-:W-:Y:S02]  /*1d570*/  SEL R118, R141, R164, P0 ;  /* 0x000000a48d767207 */ /* 0x000fe40000000000 */
[----:B------:R-:W-:Y:S01]  /*1d580*/  SEL R97, R163, R144, P0 ;  /* 0x00000090a3617207 */ /* 0x000fe20000000000 */
[----:B------:R-:W0:Y:S01]  /*1d590*/  SHFL.IDX PT, R101, R101, R2, 0x1c1f ;  /* 0x001c1f0265657589 */ /* 0x000e2200000e0000 */
        /* <DEDUP_REMOVED lines=54> */
[----:B-1----:R-:W-:-:S02]  /*1d900*/  SEL R205, R3, R6, P0 ;  /* 0x0000000603cd7207 */ /* 0x002fc40000000000 */
[----:B------:R-:W-:Y:S01]  /*1d910*/  SEL R206, R6, R3, P0 ;  /* 0x0000000306ce7207 */ /* 0x000fe20000000000 */
[----:B------:R-:W-:Y:S01]  /*1d920*/  SHFL.IDX PT, R42, R42, R0, 0x1c1f ;  /* 0x001c1f002a2a7589 */ /* 0x000fe200000e0000 */
[----:B--2---:R-:W-:Y:S02]  /*1d930*/  SEL R3, R54, R69, P0 ;  /* 0x0000004536037207 */ /* 0x004fe40000000000 */
[----:B------:R-:W-:Y:S01]  /*1d940*/  SEL R207, R4, R5, P0 ;  /* 0x0000000504cf7207 */ /* 0x000fe20000000000 */
[----:B------:R-:W1:Y:S01]  /*1d950*/  SHFL.IDX PT, R56, R56, R2, 0x1c1f ;  /* 0x001c1f0238387589 */ /* 0x000e6200000e0000 */
[----:B------:R-:W-:Y:S02]  /*1d960*/  SEL R208, R5, R4, P0 ;  /* 0x0000000405d07207 */ /* 0x000fe40000000000 */
[----:B------:R-:W-:Y:S01]  /*1d970*/  SEL R203, R8, R9, P0 ;  /* 0x0000000908cb7207 */ /* 0x000fe20000000000 */
[----:B------:R-:W-:Y:S01]  /*1d980*/  SHFL.IDX PT, R49, R49, R0, 0x1c1f ;  /* 0x001c1f0031317589 */ /* 0x000fe200000e0000 */
[----:B------:R-:W-:-:S02]  /*1d990*/  SEL R204, R9, R8, P0 ;  /* 0x0000000809cc7207 */ /* 0x000fc40000000000 */
[----:B------:R-:W-:Y:S01]  /*1d9a0*/  SEL R201, R7, R10, P0 ;  /* 0x0000000a07c97207 */ /* 0x000fe20000000000 */
[----:B------:R-:W2:Y:S01]  /*1d9b0*/  SHFL.IDX PT, R64, R64, R2, 0x1c1f ;  /* 0x001c1f0240407589 */ /* 0x000ea200000e0000 */
[----:B------:R-:W-:Y:S02]  /*1d9c0*/  SEL R202, R10, R7, P0 ;  /* 0x000000070aca7207 */ /* 0x000fe40000000000 */
[----:B------:R-:W-:Y:S01]  /*1d9d0*/  SEL R199, R20, R24, P0 ;  /* 0x0000001814c77207 */ /* 0x000fe20000000000 */
[----:B------:R-:W-:Y:S01]  /*1d9e0*/  SHFL.IDX PT, R130, R131, R0, 0x1c1f ;  /* 0x001c1f0083827589 */ /* 0x000fe200000e0000 */
[----:B------:R-:W-:Y:S02]  /*1d9f0*/  SEL R200, R24, R20, P0 ;  /* 0x0000001418c87207 */ /* 0x000fe40000000000 */
[----:B---3--:R-:W-:Y:S01]  /*1da00*/  SEL R186, R46, R68, P0 ;  /* 0x000000442eba7207 */ /* 0x008fe20000000000 */
[----:B------:R-:W-:Y:S01]  /*1da10*/  SHFL.IDX PT, R70, R70, R0, 0x1c1f ;  /* 0x001c1f0046467589 */ /* 0x000fe200000e0000 */
[----:B------:R-:W-:-:S02]  /*1da20*/  SEL R185, R68, R46, P0 ;  /* 0x0000002e44b97207 */ /* 0x000fc40000000000 */
[----:B----4-:R-:W-:Y:S01]  /*1da30*/  SEL R182, R44, R45, P0 ;  /* 0x0000002d2cb67207 */ /* 0x010fe20000000000 */
[----:B------:R-:W3:Y:S01]  /*1da40*/  SHFL.IDX PT, R104, R104, R2, 0x1c1f ;  /* 0x001c1f0268687589 */ /* 0x000ee200000e0000 */
[----:B------:R-:W-:Y:S02]  /*1da50*/  SEL R181, R45, R44, P0 ;  /* 0x0000002c2db57207 */ /* 0x000fe40000000000 */
[----:B0-----:R-:W-:Y:S01]  /*1da60*/  SEL R174, R48, R61, P0 ;  /* 0x0000003d30ae7207 */ /* 0x001fe20000000000 */
        /* <DEDUP_REMOVED lines=9> */
[----:B------:R-:W4:Y:S01]  /*1db00*/  SHFL.IDX PT, R112, R112, R2, 0x1c1f ;  /* 0x001c1f0270707589 */ /* 0x000f2200000e0000 */
[----:B------:R-:W-:Y:S02]  /*1db10*/  SEL R8, R62, R88, P0 ;  /* 0x000000583e087207 */ /* 0x000fe40000000000 */
[----:B------:R-:W-:Y:S01]  /*1db20*/  SEL R9, R63, R93, P0 ;  /* 0x0000005d3f097207 */ /* 0x000fe20000000000 */
[----:B------:R-:W-:Y:S01]  /*1db30*/  SHFL.IDX PT, R76, R76, R0, 0x1c1f ;  /* 0x001c1f004c4c7589 */ /* 0x000fe200000e0000 */
[----:B------:R-:W-:-:S02]  /*1db40*/  SEL R10, R66, R96, P0 ;  /* 0x00000060420a7207 */ /* 0x000fc40000000000 */
[----:B------:R-:W-:Y:S01]  /*1db50*/  SEL R20, R67, R101, P0 ;  /* 0x0000006543147207 */ /* 0x000fe20000000000 */
[----:B------:R-:W4:Y:S01]  /*1db60*/  SHFL.IDX PT, R117, R117, R2, 0x1c1f ;  /* 0x001c1f0275757589 */ /* 0x000f2200000e0000 */
        /* <DEDUP_REMOVED lines=40> */
[----:B------:R-:W-:Y:S01]  /*1ddf0*/  SEL R67, R101, R67, P0 ;  /* 0x0000004365437207 */ /* 0x000fe20000000000 */
[----:B------:R-:W2:Y:S01]  /*1de00*/  SHFL.IDX PT, R144, R144, R2, 0x1c1f ;  /* 0x001c1f0290907589 */ /* 0x000ea200000e0000 */
[----:B------:R-:W-:-:S02]  /*1de10*/  SEL R50, R50, R51, P0 ;  /* 0x0000003332327207 */ /* 0x000fc40000000000 */
[----:B------:R-:W-:Y:S01]  /*1de20*/  SEL R79, R86, R79, P0 ;  /* 0x0000004f564f7207 */ /* 0x000fe20000000000 */
[----:B------:R-:W-:Y:S01]  /*1de30*/  SHFL.IDX PT, R100, R100, R0, 0x1c1f ;  /* 0x001c1f0064647589 */ /* 0x000fe200000e0000 */
[----:B------:R-:W-:Y:S02]  /*1de40*/  SEL R82, R94, R82, P0 ;  /* 0x000000525e527207 */ /* 0x000fe40000000000 */
[----:B------:R-:W-:Y:S01]  /*1de50*/  SEL R83, R98, R83, P0 ;  /* 0x0000005362537207 */ /* 0x000fe20000000000 */
[----:B------:R-:W2:Y:S01]  /*1de60*/  SHFL.IDX PT, R149, R149, R2, 0x1c1f ;  /* 0x001c1f0295957589 */ /* 0x000ea200000e0000 */
[----:B---3--:R-:W-:Y:S02]  /*1de70*/  SEL R21, R70, R104, P0 ;  /* 0x0000006846157207 */ /* 0x008fe40000000000 */
[----:B0-----:R-:W-:Y:S01]  /*1de80*/  SEL R24, R71, R109, P0 ;  /* 0x0000006d47187207 */ /* 0x001fe20000000000 */
[----:B------:R-:W-:Y:S01]  /*1de90*/  SHFL.IDX PT, R105, R105, R0, 0x1c1f ;  /* 0x001c1f0069697589 */ /* 0x000fe200000e0000 */
[----:B----4-:R-:W-:-:S02]  /*1dea0*/  SEL R25, R73, R112, P0 ;  /* 0x0000007049197207 */ /* 0x010fc40000000000 */
[----:B------:R-:W-:Y:S01]  /*1deb0*/  SEL R26, R76, R117, P0 ;  /* 0x000000754c1a7207 */ /* 0x000fe20000000000 */
[----:B------:R-:W0:Y:S01]  /*1dec0*/  SHFL.IDX PT, R154, R154, R2, 0x1c1f ;  /* 0x001c1f029a9a7589 */ /* 0x000e2200000e0000 */
[----:B------:R-:W-:Y:S02]  /*1ded0*/  SEL R27, R81, R158, P0 ;  /* 0x0000009e511b7207 */ /* 0x000fe40000000000 */
[----:B------:R-:W-:Y:S01]  /*1dee0*/  SEL R28, R65, R120, P0 ;  /* 0x00000078411c7207 */ /* 0x000fe20000000000 */
[----:B------:R-:W-:Y:S01]  /*1def0*/  SHFL.IDX PT, R108, R108, R0, 0x1c1f ;  /* 0x001c1f006c6c7589 */ /* 0x000fe200000e0000 */
[----:B------:R-:W-:Y:S02]  /*1df00*/  SEL R42, R84, R125, P0 ;  /* 0x0000007d542a7207 */ /* 0x000fe40000000000 */
[----:B------:R-:W-:Y:S01]  /*1df10*/  SEL R43, R89, R128, P0 ;  /* 0x00000080592b7207 */ /* 0x000fe20000000000 */
[----:B------:R-:W3:Y:S01]  /*1df20*/  SHFL.IDX PT, R155, R155, R2, 0x1c1f ;  /* 0x001c1f029b9b7589 */ /* 0x000ee200000e0000 */
[----:B-1----:R-:W-:-:S02]  /*1df30*/  SEL R45, R92, R136, P0 ;  /* 0x000000885c2d7207 */ /* 0x002fc40000000000 */
[----:B--2---:R-:W-:Y:S01]  /*1df40*/  SEL R46, R118, R141, P0 ;  /* 0x0000008d762e7207 */ /* 0x004fe20000000000 */
[----:B------:R-:W-:Y:S01]  /*1df50*/  SHFL.IDX PT, R113, R113, R0, 0x1c1f ;  /* 0x001c1f0071717589 */ /* 0x000fe200000e0000 */
[----:B------:R-:W-:Y:S02]  /*1df60*/  SEL R47, R97, R144, P0 ;  /* 0x00000090612f7207 */ /* 0x000fe40000000000 */
[----:B------:R-:W-:Y:S01]  /*1df70*/  SEL R85, R114, R91, P0 ;  /* 0x0000005b72557207 */ /* 0x000fe20000000000 */
[----:B------:R-:W1:Y:S01]  /*1df80*/  SHFL.IDX PT, R156, R156, R2, 0x1c1f ;  /* 0x001c1f029c9c7589 */ /* 0x000e6200000e0000 */
[----:B------:R-:W-:Y:S02]  /*1df90*/  SEL R48, R100, R149, P0 ;  /* 0x0000009564307207 */ /* 0x000fe40000000000 */
[----:B------:R-:W-:Y:S01]  /*1dfa0*/  SEL R88, R115, R99, P0 ;  /* 0x0000006373587207 */ /* 0x000fe20000000000 */
[----:B------:R-:W2:Y:S01]  /*1dfb0*/  SHFL.IDX PT, R75, R75, R2, 0x1c1f ;  /* 0x001c1f024b4b7589 */ /* 0x000ea200000e0000 */
[----:B------:R-:W-:-:S02]  /*1dfc0*/  SEL R70, R104, R70, P0 ;  /* 0x0000004668467207 */ /* 0x000fc40000000000 */
[----:B------:R-:W-:Y:S01]  /*1dfd0*/  SEL R71, R109, R71, P0 ;  /* 0x000000476d477207 */ /* 0x000fe20000000000 */
[----:B------:R-:W-:Y:S01]  /*1dfe0*/  SHFL.IDX PT, R119, R74, R0, 0x1c1f ;  /* 0x001c1f004a777589 */ /* 0x000fe200000e0000 */
[----:B0-----:R-:W-:Y:S02]  /*1dff0*/  SEL R49, R105, R154, P0 ;  /* 0x0000009a69317207 */ /* 0x001fe40000000000 */
[----:B------:R-:W-:Y:S01]  /*1e000*/  SEL R73, R112, R73, P0 ;  /* 0x0000004970497207 */ /* 0x000fe20000000000 */
[----:B------:R-:W0:Y:S01]  /*1e010*/  SHFL.IDX PT, R78, R78, R2, 0x1c1f ;  /* 0x001c1f024e4e7589 */ /* 0x000e2200000e0000 */
[----:B------:R-:W-:Y:S02]  /*1e020*/  SEL R76, R117, R76, P0 ;  /* 0x0000004c754c7207 */ /* 0x000fe40000000000 */
[----:B------:R-:W-:Y:S01]  /*1e030*/  SEL R81, R158, R81, P0 ;  /* 0x000000519e517207 */ /* 0x000fe20000000000 */
[----:B------:R-:W4:Y:S01]  /*1e040*/  SHFL.IDX PT, R124, R124, R2, 0x1c1f ;  /* 0x001c1f027c7c7589 */ /* 0x000f2200000e0000 */
[----:B---3--:R-:W-:-:S02]  /*1e050*/  SEL R51, R108, R155, P0 ;  /* 0x0000009b6c337207 */ /* 0x008fc40000000000 */
[----:B------:R-:W-:Y:S01]  /*1e060*/  SEL R65, R120, R65, P0 ;  /* 0x0000004178417207 */ /* 0x000fe20000000000 */
[----:B------:R-:W3:Y:S01]  /*1e070*/  SHFL.IDX PT, R126, R126, R2, 0x1c1f ;  /* 0x001c1f027e7e7589 */ /* 0x000ee200000e0000 */
[----:B------:R-:W-:Y:S02]  /*1e080*/  SEL R84, R125, R84, P0 ;  /* 0x000000547d547207 */ /* 0x000fe40000000000 */
[----:B------:R-:W-:Y:S01]  /*1e090*/  SEL R89, R128, R89, P0 ;  /* 0x0000005980597207 */ /* 0x000fe20000000000 */
[----:B------:R-:W-:Y:S01]  /*1e0a0*/  SHFL.IDX PT, R87, R87, R0, 0x1c1f ;  /* 0x001c1f0057577589 */ /* 0x000fe200000e0000 */
[----:B-1----:R-:W-:Y:S02]  /*1e0b0*/  SEL R52, R113, R156, P0 ;  /* 0x0000009c71347207 */ /* 0x002fe40000000000 */
[----:B------:R-:W-:Y:S01]  /*1e0c0*/  SEL R92, R136, R92, P0 ;  /* 0x0000005c885c7207 */ /* 0x000fe20000000000 */
[----:B------:R-:W1:Y:S01]  /*1e0d0*/  SHFL.IDX PT, R102, R102, R2, 0x1c1f ;  /* 0x001c1f0266667589 */ /* 0x000e6200000e0000 */
[----:B--2---:R-:W-:-:S02]  /*1e0e0*/  SEL R53, R116, R75, P0 ;  /* 0x0000004b74357207 */ /* 0x004fc40000000000 */
[----:B------:R-:W-:Y:S01]  /*1e0f0*/  SEL R118, R141, R118, P0 ;  /* 0x000000768d767207 */ /* 0x000fe20000000000 */
[----:B------:R-:W-:Y:S01]  /*1e100*/  SHFL.IDX PT, R132, R132, R0, 0x1c1f ;  /* 0x001c1f0084847589 */ /* 0x000fe200000e0000 */
[----:B------:R-:W-:Y:S02]  /*1e110*/  SEL R97, R144, R97, P0 ;  /* 0x0000006190617207 */ /* 0x000fe40000000000 */
[----:B------:R-:W-:Y:S01]  /*1e120*/  SEL R100, R149, R100, P0 ;  /* 0x0000006495647207 */ /* 0x000fe20000000000 */
[----:B------:R-:W2:Y:S01]  /*1e130*/  SHFL.IDX PT, R133, R137, R2, 0x1c1f ;  /* 0x001c1f0289857589 */ /* 0x000ea200000e0000 */
[----:B0-----:R-:W-:Y:S02]  /*1e140*/  SEL R56, R119, R78, P0 ;  /* 0x0000004e77387207 */ /* 0x001fe40000000000 */
[----:B------:R-:W-:Y:S01]  /*1e150*/  SEL R105, R154, R105, P0 ;  /* 0x000000699a697207 */ /* 0x000fe20000000000 */
[----:B------:R-:W-:Y:S01]  /*1e160*/  SHFL.IDX PT, R90, R90, R0, 0x1c1f ;  /* 0x001c1f005a5a7589 */ /* 0x000fe200000e0000 */
[----:B----4-:R-:W-:-:S02]  /*1e170*/  SEL R60, R121, R124, P0 ;  /* 0x0000007c793c7207 */ /* 0x010fc40000000000 */
[----:B------:R-:W-:Y:S01]  /*1e180*/  SEL R108, R155, R108, P0 ;  /* 0x0000006c9b6c7207 */ /* 0x000fe20000000000 */
[----:B------:R-:W0:Y:S01]  /*1e190*/  SHFL.IDX PT, R110, R110, R2, 0x1c1f ;  /* 0x001c1f026e6e7589 */ /* 0x000e2200000e0000 */
[----:B---3--:R-:W-:Y:S02]  /*1e1a0*/  SEL R64, R129, R126, P0 ;  /* 0x0000007e81407207 */ /* 0x008fe40000000000 */
[----:B------:R-:W-:Y:S01]  /*1e1b0*/  SEL R113, R156, R113, P0 ;  /* 0x000000719c717207 */ /* 0x000fe20000000000 */
[----:B------:R-:W-:Y:S01]  /*1e1c0*/  SHFL.IDX PT, R95, R95, R0, 0x1c1f ;  /* 0x001c1f005f5f7589 */ /* 0x000fe200000e0000 */
[----:B------:R-:W-:Y:S02]  /*1e1d0*/  SEL R75, R75, R116, P0 ;  /* 0x000000744b4b7207 */ /* 0x000fe40000000000 */
[----:B------:R-:W-:Y:S01]  /*1e1e0*/  SEL R78, R78, R119, P0 ;  /* 0x000000774e4e7207 */ /* 0x000fe20000000000 */
[----:B------:R-:W3:Y:S01]  /*1e1f0*/  SHFL.IDX PT, R157, R157, R2, 0x1c1f ;  /* 0x001c1f029d9d7589 */ /* 0x000ee200000e0000 */
[----:B-1----:R-:W-:-:S02]  /*1e200*/  SEL R72, R87, R102, P0 ;  /* 0x0000006657487207 */ /* 0x002fc40000000000 */
[----:B------:R-:W-:Y:S01]  /*1e210*/  SEL R121, R124, R121, P0 ;  /* 0x000000797c797207 */ /* 0x000fe20000000000 */
[----:B------:R-:W-:Y:S01]  /*1e220*/  SHFL.IDX PT, R103, R103, R0, 0x1c1f ;  /* 0x001c1f0067677589 */ /* 0x000fe200000e0000 */
[----:B------:R-:W-:Y:S02]  /*1e230*/  SEL R126, R126, R129, P0 ;  /* 0x000000817e7e7207 */ /* 0x000fe40000000000 */
[----:B------:R-:W-:Y:S01]  /*1e240*/  SEL R87, R102, R87, P0 ;  /* 0x0000005766577207 */ /* 0x000fe20000000000 */
[----:B------:R-:W1:Y:S01]  /*1e250*/  SHFL.IDX PT, R127, R127, R2, 0x1c1f ;  /* 0x001c1f027f7f7589 */ /* 0x000e6200000e0000 */
[----:B--2---:R-:W-:Y:S02]  /*1e260*/  SEL R77, R132, R133, P0 ;  /* 0x00000085844d7207 */ /* 0x004fe40000000000 */
[----:B------:R-:W-:Y:S01]  /*1e270*/  SEL R132, R133, R132, P0 ;  /* 0x0000008485847207 */ /* 0x000fe20000000000 */
[----:B------:R-:W2:Y:S01]  /*1e280*/  SHFL.IDX PT, R123, R123, R0, 0x1c1f ;  /* 0x001c1f007b7b7589 */ /* 0x000ea200000e0000 */
[----:B------:R-:W-:-:S02]  /*1e290*/  SEL R91, R91, R114, P0 ;  /* 0x000000725b5b7207 */ /* 0x000fc40000000000 */
[----:B------:R-:W-:Y:S01]  /*1e2a0*/  SEL R99, R99, R115, P0 ;  /* 0x0000007363637207 */ /* 0x000fe20000000000 */
[----:B------:R-:W-:Y:S01]  /*1e2b0*/  SHFL.IDX PT, R106, R106, R0, 0x1c1f ;  /* 0x001c1f006a6a7589 */ /* 0x000fe200000e0000 */
[----:B0-----:R-:W-:Y:S02]  /*1e2c0*/  SEL R80, R90, R110, P0 ;  /* 0x0000006e5a507207 */ /* 0x001fe40000000000 */
[----:B------:R-:W-:Y:S01]  /*1e2d0*/  SEL R90, R110, R90, P0 ;  /* 0x0000005a6e5a7207 */ /* 0x000fe20000000000 */
[----:B------:R-:W0:Y:S04]  /*1e2e0*/  SHFL.IDX PT, R134, R134, R2, 0x1c1f ;  /* 0x001c1f0286867589 */ /* 0x000e2800000e0000 */
[----:B------:R-:W4:Y:S01]  /*1e2f0*/  SHFL.IDX PT, R131, R138, R2, 0x1c1f ;  /* 0x001c1f028a837589 */ /* 0x000f2200000e0000 */
[----:B---3--:R-:W-:-:S02]  /*1e300*/  SEL R86, R95, R157, P0 ;  /* 0x0000009d5f567207 */ /* 0x008fc40000000000 */
[----:B------:R-:W-:Y:S01]  /*1e310*/  SEL R95, R157, R95, P0 ;  /* 0x0000005f9d5f7207 */ /* 0x000fe20000000000 */
[----:B------:R-:W-:Y:S04]  /*1e320*/  SHFL.IDX PT, R107, R107, R0, 0x1c1f ;  /* 0x001c1f006b6b7589 */ /* 0x000fe800000e0000 */
[----:B------:R-:W3:Y:S01]  /*1e330*/  SHFL.IDX PT, R142, R142, R2, 0x1c1f ;  /* 0x001c1f028e8e7589 */ /* 0x000ee200000e0000 */
[----:B-1----:R-:W-:Y:S02]  /*1e340*/  SEL R93, R103, R127, P0 ;  /* 0x0000007f675d7207 */ /* 0x002fe40000000000 */
[----:B------:R-:W-:Y:S01]  /*1e350*/  SEL R103, R127, R103, P0 ;  /* 0x000000677f677207 */ /* 0x000fe20000000000 */
[----:B------:R-:W1:Y:S01]  /*1e360*/  SHFL.IDX PT, R37, R37, R2, 0x1c1f ;  /* 0x001c1f0225257589 */ /* 0x000e6200000e0000 */
[----:B--2---:R-:W-:-:S02]  /*1e370*/  SEL R94, R123, R122, P0 ;  /* 0x0000007a7b5e7207 */ /* 0x004fc40000000000 */
[----:B------:R-:W-:Y:S01]  /*1e380*/  SEL R122, R122, R123, P0 ;  /* 0x0000007b7a7a7207 */ /* 0x000fe20000000000 */
[----:B------:R-:W-:Y:S04]  /*1e390*/  SHFL.IDX PT, R36, R36, R0, 0x1c1f ;  /* 0x001c1f0024247589 */ /* 0x000fe800000e0000 */
[----:B------:R-:W2:Y:S01]  /*1e3a0*/  SHFL.IDX PT, R35, R35, R2, 0x1c1f ;  /* 0x001c1f0223237589 */ /* 0x000ea200000e0000 */
[----:B0-----:R-:W-:Y:S02]  /*1e3b0*/  SEL R96, R106, R134, P0 ;  /* 0x000000866a607207 */ /* 0x001fe40000000000 */
[----:B------:R-:W-:Y:S01]  /*1e3c0*/  SEL R134, R134, R106, P0 ;  /* 0x0000006a86867207 */ /* 0x000fe20000000000 */
[----:B------:R-:W-:Y:S01]  /*1e3d0*/  SHFL.IDX PT, R34, R34, R0, 0x1c1f ;  /* 0x001c1f0022227589 */ /* 0x000fe200000e0000 */
[----:B----4-:R-:W-:-:S02]  /*1e3e0*/  SEL R98, R130, R131, P0 ;  /* 0x0000008382627207 */ /* 0x010fc40000000000 */
[----:B------:R-:W-:Y:S01]  /*1e3f0*/  SEL R130, R131, R130, P0 ;  /* 0x0000008283827207 */ /* 0x000fe20000000000 */
[----:B------:R-:W0:Y:S04]  /*1e400*/  SHFL.IDX PT, R33, R33, R2, 0x1c1f ;  /* 0x001c1f0221217589 */ /* 0x000e2800000e0000 */
[----:B------:R-:W4:Y:S01]  /*1e410*/  SHFL.IDX PT, R74, R209, R0, 0x1c1f ;  /* 0x001c1f00d14a7589 */ /* 0x000f2200000e0000 */
[----:B---3--:R-:W-:Y:S02]  /*1e420*/  SEL R101, R107, R142, P0 ;  /* 0x0000008e6b657207 */ /* 0x008fe40000000000 */
[----:B------:R-:W-:Y:S01]  /*1e430*/  SEL R142, R142, R107, P0 ;  /* 0x0000006b8e8e7207 */ /* 0x000fe20000000000 */
[----:B------:R-:W3:Y:S01]  /*1e440*/  SHFL.IDX PT, R111, R111, R0, 0x1c1f ;  /* 0x001c1f006f6f7589 */ /* 0x000ee200000e0000 */
[----:B-1----:R-:W-:-:S02]  /*1e450*/  SEL R195, R38, R37, P0 ;  /* 0x0000002526c37207 */ /* 0x002fc40000000000 */
[----:B------:R-:W-:Y:S01]  /*1e460*/  SEL R196, R37, R38, P0 ;  /* 0x0000002625c47207 */ /* 0x000fe20000000000 */
[----:B------:R-:W1:Y:S04]  /*1e470*/  SHFL.IDX PT, R0, R210, R2, 0x1c1f ;  /* 0x001c1f02d2007589 */ /* 0x000e6800000e0000 */
[----:B------:R4:W1:Y:S01]  /*1e480*/  SHFL.IDX PT, R150, R150, R2, 0x1c1f ;  /* 0x001c1f0296967589 */ /* 0x00086200000e0000 */
[----:B--2---:R-:W-:Y:S02]  /*1e490*/  SEL R191, R36, R35, P0 ;  /* 0x0000002324bf7207 */ /* 0x004fe40000000000 */
[----:B------:R-:W-:Y:S02]  /*1e4a0*/  SEL R192, R35, R36, P0 ;  /* 0x0000002423c07207 */ /* 0x000fe40000000000 */
[----:B0-----:R-:W-:-:S02]  /*1e4b0*/  SEL R188, R34, R33, P0 ;  /* 0x0000002122bc7207 */ /* 0x001fc40000000000 */
[----:B------:R-:W-:Y:S01]  /*1e4c0*/  SEL R187, R33, R34, P0 ;  /* 0x0000002221bb7207 */ /* 0x000fe20000000000 */
[----:B----4-:R-:W-:-:S07]  /*1e4d0*/  IMAD.MOV.U32 R2, RZ, RZ, RZ ;  /* 0x000000ffff027224 */ /* 0x010fce00078e00ff */
.L_x_820:
[----:B------:R-:W2:Y:S01]  /*1e4e0*/  LDL.LU R102, [R1+0x74] ;  /* 0x0000740001667983 */ /* 0x000ea20000300800 */
[----:B------:R-:W-:Y:S05]  /*1e4f0*/  WARPSYNC.ALL ;  /* 0x0000000000007948 */ /* 0x000fea0003800000 */
[----:B------:R-:W4:Y:S01]  /*1e500*/  LDL.LU R11, [R1+0x78] ;  /* 0x00007800010b7983 */ /* 0x000f220000300800 */
[----:B------:R-:W-:Y:S01]  /*1e510*/  F2FP.BF16.F32.PACK_AB R12, R205, R207 ;  /* 0x000000cfcd0c723e */ /* 0x000fe200000010ff */
[----:B------:R-:W-:Y:S01]  /*1e520*/  ULDC.64 UR4, c[0x0][0xc00] ;  /* 0x0003000000047ab9 */ /* 0x000fe20000000a00 */
[----:B------:R-:W-:Y:S01]  /*1e530*/  F2FP.BF16.F32.PACK_AB R13, R28, R27 ;  /* 0x0000001b1c0d723e */ /* 0x000fe200000010ff */
[----:B------:R-:W-:Y:S01]  /*1e540*/  ULDC.64 UR6, c[0x0][0xc08] ;  /* 0x0003020000067ab9 */ /* 0x000fe20000000a00 */
[----:B------:R-:W-:Y:S01]  /*1e550*/  F2FP.BF16.F32.PACK_AB R14, R206, R208 ;  /* 0x000000d0ce0e723e */ /* 0x000fe200000010ff */
[----:B------:R-:W0:Y:S01]  /*1e560*/  LDC R112, c[0x0][0xbe8] ;  /* 0x0002fa00ff707b82 */ /* 0x000e220000000800 */
[----:B------:R-:W-:-:S07]  /*1e570*/  F2FP.BF16.F32.PACK_AB R15, R65, R81 ;  /* 0x00000051410f723e */ /* 0x000fce00000010ff */
[----:B------:R-:W-:Y:S01]  /*1e580*/  BAR.SYNC.DEFER_BLOCKING 0x1, 0x100 ;  /* 0x0044000000007b1d */ /* 0x000fe20000010000 */
[----:B------:R-:W-:Y:S02]  /*1e590*/  F2FP.BF16.F32.PACK_AB R32, R201, R203 ;  /* 0x000000cbc920723e */ /* 0x000fe400000010ff */
[----:B------:R-:W-:Y:S02]  /*1e5a0*/  F2FP.BF16.F32.PACK_AB R33, R43, R42 ;  /* 0x0000002a2b21723e */ /* 0x000fe400000010ff */
[----:B------:R-:W-:Y:S02]  /*1e5b0*/  F2FP.BF16.F32.PACK_AB R34, R202, R204 ;  /* 0x000000ccca22723e */ /* 0x000fe400000010ff */
[----:B------:R-:W-:Y:S02]  /*1e5c0*/  F2FP.BF16.F32.PACK_AB R35, R89, R84 ;  /* 0x000000545923723e */ /* 0x000fe400000010ff */
[----:B------:R-:W-:Y:S02]  /*1e5d0*/  F2FP.BF16.F32.PACK_AB R36, R197, R199 ;  /* 0x000000c7c524723e */ /* 0x000fe400000010ff */
[----:B------:R-:W-:-:S02]  /*1e5e0*/  F2FP.BF16.F32.PACK_AB R37, R45, R44 ;  /* 0x0000002c2d25723e */ /* 0x000fc400000010ff */
[----:B------:R-:W-:Y:S02]  /*1e5f0*/  F2FP.BF16.F32.PACK_AB R38, R198, R200 ;  /* 0x000000c8c626723e */ /* 0x000fe400000010ff */
[----:B------:R-:W-:Y:S01]  /*1e600*/  F2FP.BF16.F32.PACK_AB R39, R92, R50 ;  /* 0x000000325c27723e */ /* 0x000fe200000010ff */
[----:B------:R3:W-:Y:S04]  /*1e610*/  STSM.16.M88.4 [R211], R12 ;  /* 0x0000000cd3007844 */ /* 0x0007e80000000200 */
[----:B------:R1:W-:Y:S04]  /*1e620*/  STSM.16.M88.4 [R212], R32 ;  /* 0x00000020d4007844 */ /* 0x0003e80000000200 */
[----:B------:R0:W-:Y:S01]  /*1e630*/  STSM.16.M88.4 [R213], R36 ;  /* 0x00000024d5007844 */ /* 0x0001e20000000200 */
[----:B---3--:R-:W-:-:S02]  /*1e640*/  F2FP.BF16.F32.PACK_AB R12, R193, R195 ;  /* 0x000000c3c10c723e */ /* 0x008fc400000010ff */
[----:B------:R-:W-:Y:S02]  /*1e650*/  F2FP.BF16.F32.PACK_AB R13, R47, R46 ;  /* 0x0000002e2f0d723e */ /* 0x000fe400000010ff */
[----:B------:R-:W-:Y:S02]  /*1e660*/  F2FP.BF16.F32.PACK_AB R14, R194, R196 ;  /* 0x000000c4c20e723e */ /* 0x000fe400000010ff */
[----:B------:R-:W-:Y:S02]  /*1e670*/  F2FP.BF16.F32.PACK_AB R15, R97, R118 ;  /* 0x00000076610f723e */ /* 0x000fe400000010ff */
[----:B-1----:R-:W-:Y:S02]  /*1e680*/  F2FP.BF16.F32.PACK_AB R32, R189, R191 ;  /* 0x000000bfbd20723e */ /* 0x002fe400000010ff */
[----:B------:R-:W-:Y:S01]  /*1e690*/  F2FP.BF16.F32.PACK_AB R33, R49, R48 ;  /* 0x000000303121723e */ /* 0x000fe200000010ff */
[----:B------:R1:W-:Y:S01]  /*1e6a0*/  STSM.16.M88.4 [R214], R12 ;  /* 0x0000000cd6007844 */ /* 0x0003e20000000200 */
[----:B------:R-:W-:-:S02]  /*1e6b0*/  F2FP.BF16.F32.PACK_AB R34, R190, R192 ;  /* 0x000000c0be22723e */ /* 0x000fc400000010ff */
[----:B------:R-:W-:Y:S02]  /*1e6c0*/  F2FP.BF16.F32.PACK_AB R35, R105, R100 ;  /* 0x000000646923723e */ /* 0x000fe400000010ff */
[----:B0-----:R-:W-:Y:S02]  /*1e6d0*/  F2FP.BF16.F32.PACK_AB R36, R186, R188 ;  /* 0x000000bcba24723e */ /* 0x001fe400000010ff */
[----:B------:R-:W-:Y:S01]  /*1e6e0*/  F2FP.BF16.F32.PACK_AB R37, R52, R51 ;  /* 0x000000333425723e */ /* 0x000fe200000010ff */
[----:B------:R0:W-:Y:S01]  /*1e6f0*/  STSM.16.M88.4 [R215], R32 ;  /* 0x00000020d7007844 */ /* 0x0001e20000000200 */
[----:B------:R-:W-:Y:S02]  /*1e700*/  F2FP.BF16.F32.PACK_AB R38, R185, R187 ;  /* 0x000000bbb926723e */ /* 0x000fe400000010ff */
[----:B------:R-:W-:Y:S02]  /*1e710*/  F2FP.BF16.F32.PACK_AB R39, R113, R108 ;  /* 0x0000006c7127723e */ /* 0x000fe400000010ff */
[----:B-1----:R-:W-:-:S03]  /*1e720*/  F2FP.BF16.F32.PACK_AB R12, R182, R184 ;  /* 0x000000b8b60c723e */ /* 0x002fc600000010ff */
[----:B------:R1:W-:Y:S01]  /*1e730*/  STSM.16.M88.4 [R216], R36 ;  /* 0x00000024d8007844 */ /* 0x0003e20000000200 */
[----:B------:R-:W-:Y:S02]  /*1e740*/  F2FP.BF16.F32.PACK_AB R13, R56, R53 ;  /* 0x00000035380d723e */ /* 0x000fe400000010ff */
[----:B------:R-:W-:Y:S02]  /*1e750*/  F2FP.BF16.F32.PACK_AB R14, R181, R183 ;  /* 0x000000b7b50e723e */ /* 0x000fe400000010ff */
[----:B------:R-:W-:Y:S02]  /*1e760*/  F2FP.BF16.F32.PACK_AB R15, R78, R75 ;  /* 0x0000004b4e0f723e */ /* 0x000fe400000010ff */
[----:B0-----:R-:W-:Y:S02]  /*1e770*/  F2FP.BF16.F32.PACK_AB R32, R178, R180 ;  /* 0x000000b4b220723e */ /* 0x001fe400000010ff */
[----:B------:R-:W-:Y:S01]  /*1e780*/  F2FP.BF16.F32.PACK_AB R33, R61, R60 ;  /* 0x0000003c3d21723e */ /* 0x000fe200000010ff */
[----:B------:R0:W-:Y:S01]  /*1e790*/  STSM.16.M88.4 [R217], R12 ;  /* 0x0000000cd9007844 */ /* 0x0001e20000000200 */
[----:B------:R-:W-:-:S02]  /*1e7a0*/  F2FP.BF16.F32.PACK_AB R34, R177, R179 ;  /* 0x000000b3b122723e */ /* 0x000fc400000010ff */
[----:B------:R-:W-:Y:S02]  /*1e7b0*/  F2FP.BF16.F32.PACK_AB R35, R79, R121 ;  /* 0x000000794f23723e */ /* 0x000fe400000010ff */
[----:B-1----:R-:W-:Y:S02]  /*1e7c0*/  F2FP.BF16.F32.PACK_AB R36, R174, R176 ;  /* 0x000000b0ae24723e */ /* 0x002fe400000010ff */
[----:B------:R-:W-:Y:S01]  /*1e7d0*/  F2FP.BF16.F32.PACK_AB R37, R68, R64 ;  /* 0x000000404425723e */ /* 0x000fe200000010ff */
[----:B------:R1:W-:Y:S01]  /*1e7e0*/  STSM.16.M88.4 [R218], R32 ;  /* 0x00000020da007844 */ /* 0x0003e20000000200 */
[----:B------:R-:W-:Y:S02]  /*1e7f0*/  F2FP.BF16.F32.PACK_AB R38, R169, R175 ;  /* 0x000000afa926723e */ /* 0x000fe400000010ff */
[----:B------:R-:W-:Y:S02]  /*1e800*/  F2FP.BF16.F32.PACK_AB R39, R82, R126 ;  /* 0x0000007e5227723e */ /* 0x000fe400000010ff */
[----:B0-----:R-:W-:-:S03]  /*1e810*/  F2FP.BF16.F32.PACK_AB R12, R3, R153 ;  /* 0x00000099030c723e */ /* 0x001fc600000010ff */
[----:B------:R0:W-:Y:S01]  /*1e820*/  STSM.16.M88.4 [R219], R36 ;  /* 0x00000024db007844 */ /* 0x0001e20000000200 */
        /* <DEDUP_REMOVED lines=30> */
[----:B------:R-:W-:Y:S01]  /*1ea10*/  STSM.16.M88.4 [R225], R36 ;  /* 0x00000024e1007844 */ /* 0x000fe20000000200 */
[----:B-1----:R-:W-:-:S02]  /*1ea20*/  SEL R32, R74, R0, P0 ;  /* 0x000000004a207207 */ /* 0x002fc40000000000 */
[----:B------:R-:W-:Y:S02]  /*1ea30*/  SEL R34, R0, R74, P0 ;  /* 0x0000004a00227207 */ /* 0x000fe40000000000 */
[----:B------:R-:W-:Y:S02]  /*1ea40*/  SEL R33, R111, R150, P0 ;  /* 0x000000966f217207 */ /* 0x000fe40000000000 */
[----:B------:R-:W-:Y:S02]  /*1ea50*/  SEL R35, R150, R111, P0 ;  /* 0x0000006f96237207 */ /* 0x000fe40000000000 */
[----:B------:R-:W-:Y:S02]  /*1ea60*/  F2FP.BF16.F32.PACK_AB R13, R33, R32 ;  /* 0x00000020210d723e */ /* 0x000fe400000010ff */
[----:B------:R-:W-:Y:S02]  /*1ea70*/  F2FP.BF16.F32.PACK_AB R15, R35, R34 ;  /* 0x00000022230f723e */ /* 0x000fe400000010ff */
[----:B------:R-:W-:-:S03]  /*1ea80*/  ISETP.NE.U32.AND P0, PT, RZ, UR4, PT ;  /* 0x00000004ff007c0c */ /* 0x000fc6000bf05070 */
[----:B------:R2:W-:Y:S01]  /*1ea90*/  STSM.16.M88.4 [R226], R12 ;  /* 0x0000000ce2007844 */ /* 0x0005e20000000200 */
[----:B------:R-:W-:Y:S01]  /*1eaa0*/  BAR.SYNC.DEFER_BLOCKING 0x1, 0x100 ;  /* 0x0044000000007b1d */ /* 0x000fe20000010000 */
[----:B------:R-:W-:Y:S02]  /*1eab0*/  ISETP.NE.AND.EX P0, PT, RZ, UR5, PT, P0 ;  /* 0x00000005ff007c0c */ /* 0x000fe4000bf05300 */
[----:B--2---:R-:W-:-:S04]  /*1eac0*/  IADD3 R12, P1, R102, UR4, RZ ;  /* 0x00000004660c7c10 */ /* 0x004fc8000ff3e0ff */
[----:B----4-:R-:W-:-:S07]  /*1ead0*/  IADD3.X R13, R11, UR5, RZ, P1, !PT ;  /* 0x000000050b0d7c10 */ /* 0x010fce0008ffe4ff */
[----:B------:R-:W5:Y:S01]  /*1eae0*/  @P0 LDG.E R2, desc[UR42][R12.64] ;  /* 0x0000002a0c020981 */ /* 0x000f62000c1e1900 */
[----:B------:R-:W-:-:S04]  /*1eaf0*/  ISETP.NE.U32.AND P3, PT, RZ, UR6, PT ;  /* 0x00000006ff007c0c */ /* 0x000fc8000bf65070 */
[----:B------:R-:W-:Y:S02]  /*1eb00*/  ISETP.NE.AND.EX P3, PT, RZ, UR7, PT, P3 ;  /* 0x00000007ff007c0c */ /* 0x000fe4000bf65330 */
[----:B------:R-:W-:Y:S02]  /*1eb10*/  ISETP.GT.AND P2, PT, R227, 0x1, PT ;  /* 0x00000001e300780c */ /* 0x000fe40003f44270 */
[----:B------:R-:W-:-:S09]  /*1eb20*/  MOV R104, 0x9b8 ;  /* 0x000009b800687802 */ /* 0x000fd20000000f00 */
[----:B------:R-:W-:Y:S01]  /*1eb30*/  @P3 IADD3 R14, P1, R102, UR6, RZ ;  /* 0x00000006660e3c10 */ /* 0x000fe2000ff3e0ff */
[----:B------:R-:W-:Y:S02]  /*1eb40*/  ULDC UR6, c[0x0][0xa88] ;  /* 0x0002a20000067ab9 */ /* 0x000fe40000000800 */
[----:B------:R-:W-:Y:S01]  /*1eb50*/  IMAD.U32 R0, RZ, RZ, UR6 ;  /* 0x00000006ff007e24 */ /* 0x000fe2000f8e00ff */
[----:B------:R-:W-:Y:S02]  /*1eb60*/  @P3 IADD3.X R15, R11, UR7, RZ, P1, !PT ;  /* 0x000000070b0f3c10 */ /* 0x000fe40008ffe4ff */
[----:B------:R-:W-:-:S03]  /*1eb70*/  SEL R104, R104, 0x978, P2 ;  /* 0x0000097868687807 */ /* 0x000fc60001000000 */
[----:B------:R0:W5:Y:S01]  /*1eb80*/  @P3 LDG.E R0, desc[UR42][R14.64] ;  /* 0x0000002a0e003981 */ /* 0x000162000c1e1900 */
[----:B------:R1:W2:Y:S01]  /*1eb90*/  LDC.64 R38, c[0x0][R104+0x218] ;  /* 0x0000860068267b82 */ /* 0x0002a20000000a00 */
[----:B------:R-:W-:-:S07]  /*1eba0*/  ISETP.NE.AND P1, PT, R112, 0x1, PT ;  /* 0x000000017000780c */ /* 0x000fce0003f25270 */
[----:B------:R1:W3:Y:S08]  /*1ebb0*/  LDC.64 R36, c[0x0][R104+0x228] ;  /* 0x00008a0068247b82 */ /* 0x0002f00000000a00 */
[----:B0-----:R1:W0:Y:S08]  /*1ebc0*/  LDC.64 R14, c[0x0][R104+0x220] ;  /* 0x00008800680e7b82 */ /* 0x0012300000000a00 */
[----:B------:R-:W4:Y:S08]  /*1ebd0*/  @P1 LDC R102, c[0x0][0xbec] ;  /* 0x0002fb00ff661b82 */ /* 0x000f300000000800 */
[----:B------:R-:W0:Y:S01]  /*1ebe0*/  @P1 LDC R11, c[0x0][0xbf0] ;  /* 0x0002fc00ff0b1b82 */ /* 0x000e220000000800 */
[----:B-1----:R-:W-:Y:S05]  /*1ebf0*/  @P3 BRA `(.L_x_506) ;  /* 0x0000000000103947 */ /* 0x002fea0003800000 */
[----:B------:R-:W-:Y:S05]  /*1ec00*/  @!P0 BRA `(.L_x_506) ;  /* 0x00000000000c8947 */ /* 0x000fea0003800000 */
[----:B-----5:R-:W2:Y:S04]  /*1ec10*/  LDG.E R0, desc[UR42][R12.64] ;  /* 0x0000002a0c007981 */ /* 0x020ea8000c1e1900 */
[----:B------:R-:W2:Y:S02]  /*1ec20*/  LDG.E R12, desc[UR42][R12.64+0x4] ;  /* 0x0000042a0c0c7981 */ /* 0x000ea4000c1e1900 */
[----:B--2---:R-:W-:-:S07]  /*1ec30*/  IMAD.IADD R0, R12, 0x1, -R0 ;  /* 0x000000010c007824 */ /* 0x004fce00078e0a00 */
.L_x_506:
[----:B------:R-:W2:Y:S04]  /*1ec40*/  LDL R12, [R1+0x1a0] ;  /* 0x0001a000010c7983 */ /* 0x000ea80000100800 */
[----:B------:R-:W3:Y:S04]  /*1ec50*/  LDL.LU R13, [R1+0x6c] ;  /* 0x00006c00010d7983 */ /* 0x000ee80000300800 */
[----:B------:R-:W3:Y:S04]  /*1ec60*/  LDL.LU R106, [R1+0x7c] ;  /* 0x00007c00016a7983 */ /* 0x000ee80000300800 */
[----:B------:R-:W2:Y:S04]  /*1ec70*/  LDL R116, [R1+0x80] ;  /* 0x0000800001747983 */ /* 0x000ea80000100800 */
[----:B------:R-:W3:Y:S04]  /*1ec80*/  LDL R114, [R1+0x8c] ;  /* 0x00008c0001727983 */ /* 0x000ee80000100800 */
[----:B------:R-:W3:Y:S04]  /*1ec90*/  LDL R115, [R1+0x50] ;  /* 0x0000500001737983 */ /* 0x000ee80000100800 */
[----:B------:R-:W3:Y:S04]  /*1eca0*/  LDL R119, [R1+0x19c] ;  /* 0x00019c0001777983 */ /* 0x000ee80000100800 */
[----:B------:R-:W3:Y:S01]  /*1ecb0*/  LDL R117, [R1+0x110] ;  /* 0x0001100001757983 */ /* 0x000ee20000100800 */
[----:B------:R-:W-:-:S04]  /*1ecc0*/  ISETP.NE.U32.AND P0, PT, RZ, UR4, PT ;  /* 0x00000004ff007c0c */ /* 0x000fc8000bf05070 */
[----:B------:R-:W-:Y:S01]  /*1ecd0*/  ISETP.NE.AND.EX P0, PT, RZ, UR5, PT, P0 ;  /* 0x00000005ff007c0c */ /* 0x000fe2000bf05300 */
[----:B-----5:R-:W-:Y:S02]  /*1ece0*/  IMAD R0, R0, R112, RZ ;  /* 0x0000007000007224 */ /* 0x020fe400078e02ff */
[----:B--2---:R-:W-:-:S04]  /*1ecf0*/  IMAD R74, R116, 0x80, R12 ;  /* 0x00000080744a7824 */ /* 0x004fc800078e020c */
[----:B----4-:R-:W-:-:S04]  /*1ed00*/  @P1 IMAD.HI.U32 R12, R74, R102, RZ ;  /* 0x000000664a0c1227 */ /* 0x010fc800078e00ff */
[----:B------:R-:W-:Y:S01]  /*1ed10*/  IMAD.MOV.U32 R102, RZ, RZ, R74 ;  /* 0x000000ffff667224 */ /* 0x000fe200078e004a */
[----:B0-----:R-:W-:Y:S02]  /*1ed20*/  @P1 SHF.R.U32.HI R102, RZ, R11, R12 ;  /* 0x0000000bff661219 */ /* 0x001fe4000001160c */
[----:B---3--:R-:W-:Y:S02]  /*1ed30*/  SEL R11, R13, RZ, !P0 ;  /* 0x000000ff0d0b7207 */ /* 0x008fe40004000000 */
[----:B------:R0:W1:Y:S02]  /*1ed40*/  LDC.64 R12, c[0x0][R104+0x210] ;  /* 0x00008400680c7b82 */ /* 0x0000640000000a00 */
[----:B0-----:R-:W-:-:S06]  /*1ed50*/  SEL R104, R106, RZ, !P0 ;  /* 0x000000ff6a687207 */ /* 0x001fcc0004000000 */
[----:B------:R-:W0:Y:S01]  /*1ed60*/  LDC.64 R106, c[0x0][0xba8] ;  /* 0x0002ea00ff6a7b82 */ /* 0x000e220000000a00 */
[----:B------:R-:W-:Y:S01]  /*1ed70*/  IMAD R15, R15, R11, RZ ;  /* 0x0000000b0f0f7224 */ /* 0x000fe200078e02ff */
[----:B------:R-:W-:Y:S01]  /*1ed80*/  SEL R111, R114, RZ, P2 ;  /* 0x000000ff726f7207 */ /* 0x000fe20001000000 */
[----:B------:R-:W-:Y:S02]  /*1ed90*/  IMAD R109, R39, R115, RZ ;  /* 0x00000073276d7224 */ /* 0x000fe400078e02ff */
[C---:B------:R-:W-:Y:S02]  /*1eda0*/  IMAD R104, R14.reuse, R104, R15 ;  /* 0x000000680e687224 */ /* 0x040fe400078e020f */
[----:B------:R-:W-:-:S04]  /*1edb0*/  IMAD.WIDE.U32 R14, R14, R11, RZ ;  /* 0x0000000b0e0e7225 */ /* 0x000fc800078e00ff */
[----:B------:R-:W-:-:S04]  /*1edc0*/  IMAD.WIDE.U32 R38, R38, R115, RZ ;  /* 0x0000007326267225 */ /* 0x000fc800078e00ff */
[-C--:B------:R-:W-:Y:S01]  /*1edd0*/  IMAD R110, R37, R111.reuse, RZ ;  /* 0x0000006f256e7224 */ /* 0x080fe200078e02ff */
[--C-:B------:R-:W-:Y:S01]  /*1ede0*/  IADD3 R14, P0, P3, R14, R38, R2.reuse ;  /* 0x000000260e0e7210 */ /* 0x100fe20007b1e002 */
[----:B------:R-:W-:Y:S01]  /*1edf0*/  IMAD.WIDE.U32 R36, R36, R111, RZ ;  /* 0x0000006f24247225 */ /* 0x000fe200078e00ff */
[----:B------:R-:W-:Y:S02]  /*1ee00*/  IADD3 R109, R39, R109, RZ ;  /* 0x0000006d276d7210 */ /* 0x000fe40007ffe0ff */
[----:B------:R-:W-:Y:S01]  /*1ee10*/  SHF.R.S32.HI R39, RZ, 0x1f, R2 ;  /* 0x0000001fff277819 */ /* 0x000fe20000011402 */
[----:B------:R-:W-:Y:S01]  /*1ee20*/  IMAD.IADD R104, R15, 0x1, R104 ;  /* 0x000000010f687824 */ /* 0x000fe200078e0268 */
[----:B------:R-:W-:Y:S01]  /*1ee30*/  IADD3 R36, P4, P5, R102, R14, R36 ;  /* 0x0000000e66247210 */ /* 0x000fe20007d9e024 */
[----:B------:R-:W-:Y:S01]  /*1ee40*/  IMAD.IADD R110, R37, 0x1, R110 ;  /* 0x00000001256e7824 */ /* 0x000fe200078e026e */
[----:B------:R-:W-:Y:S01]  /*1ee50*/  SHF.R.S32.HI R14, RZ, 0x1f, R102 ;  /* 0x0000001fff0e7819 */ /* 0x000fe20000011466 */
[----:B0-----:R-:W0:Y:S01]  /*1ee60*/  @!P2 LDC R106, c[0x0][0xb50] ;  /* 0x0002d400ff6aab82 */ /* 0x001e220000000800 */
[----:B------:R-:W-:-:S04]  /*1ee70*/  IADD3.X R104, R104, R109, R39, P0, P3 ;  /* 0x0000006d68687210 */ /* 0x000fc800007e6427 */
[----:B------:R-:W-:Y:S01]  /*1ee80*/  IADD3.X R37, R14, R104, R110, P4, P5 ;  /* 0x000000680e257210 */ /* 0x000fe200027ea46e */
[----:B------:R-:W-:Y:S02]  /*1ee90*/  IMAD.MOV R14, RZ, RZ, -R102 ;  /* 0x000000ffff0e7224 */ /* 0x000fe400078e0a66 */
[----:B------:R-:W2:Y:S02]  /*1eea0*/  @!P2 LDC R107, c[0x0][0xb54] ;  /* 0x0002d500ff6bab82 */ /* 0x000ea40000000800 */
[----:B------:R-:W-:-:S04]  /*1eeb0*/  IMAD R14, R112, R14, R74 ;  /* 0x0000000e700e7224 */ /* 0x000fc800078e024a */
[-C--:B-1----:R-:W-:Y:S01]  /*1eec0*/  IMAD R13, R13, R14.reuse, RZ ;  /* 0x0000000e0d0d7224 */ /* 0x082fe200078e02ff */
[----:B------:R-:W-:Y:S01]  /*1eed0*/  SHF.R.S32.HI R15, RZ, 0x1f, R14 ;  /* 0x0000001fff0f7819 */ /* 0x000fe2000001140e */
[----:B------:R-:W-:-:S04]  /*1eee0*/  IMAD.WIDE.U32 R36, R12, R14, R36 ;  /* 0x0000000e0c247225 */ /* 0x000fc800078e0024 */
[----:B------:R-:W-:-:S04]  /*1eef0*/  IMAD R13, R12, R15, R13 ;  /* 0x0000000f0c0d7224 */ /* 0x000fc800078e020d */
[----:B------:R-:W-:Y:S01]  /*1ef00*/  IMAD.IADD R13, R37, 0x1, R13 ;  /* 0x00000001250d7824 */ /* 0x000fe200078e020d */
[----:B0-----:R-:W-:-:S04]  /*1ef10*/  LEA R106, P0, R36, R106, 0x2 ;  /* 0x0000006a246a7211 */ /* 0x001fc800078010ff */
[----:B--2---:R-:W-:Y:S01]  /*1ef20*/  LEA.HI.X R107, R36, R107, R13, 0x2, P0 ;  /* 0x0000006b246b7211 */ /* 0x004fe200000f140d */
[----:B------:R-:W-:Y:S01]  /*1ef30*/  SHFL.IDX PT, R12, R106, RZ, 0x1c1f ;  /* 0x001c1fff6a0c7589 */ /* 0x000fe200000e0000 */
[----:B------:R-:W-:-:S03]  /*1ef40*/  IMAD R36, R116, 0x80, R119 ;  /* 0x0000008074247824 */ /* 0x000fc600078e0277 */
[----:B------:R-:W0:Y:S04]  /*1ef50*/  SHFL.IDX PT, R13, R107, RZ, 0x1c1f ;  /* 0x001c1fff6b0d7589 */ /* 0x000e2800000e0000 */
[----:B------:R-:W-:Y:S04]  /*1ef60*/  SHFL.IDX PT, R14, R106, 0x1, 0x1c1f ;  /* 0x003c1f006a0e7f89 */ /* 0x000fe800000e0000 */
[----:B------:R-:W1:Y:S01]  /*1ef70*/  SHFL.IDX PT, R15, R107, 0x1, 0x1c1f ;  /* 0x003c1f006b0f7f89 */ /* 0x000e6200000e0000 */
[----:B------:R-:W-:Y:S02]  /*1ef80*/  LOP3.LUT P0, RZ, R117, 0x3, RZ, 0xc0, !PT ;  /* 0x0000000375ff7812 */ /* 0x000fe4000780c0ff */
[----:B------:R-:W-:-:S02]  /*1ef90*/  IADD3 R38, R36, 0x8, RZ ;  /* 0x0000000824267810 */ /* 0x000fc40007ffe0ff */
[-C--:B------:R-:W-:Y:S02]  /*1efa0*/  ISETP.GE.OR P3, PT, R36, R0.reuse, P0 ;  /* 0x000000002400720c */ /* 0x080fe40000766670 */
[----:B------:R-:W-:-:S11]  /*1efb0*/  ISETP.GE.OR P0, PT, R38, R0, P0 ;  /* 0x000000002600720c */ /* 0x000fd60000706670 */
[----:B0-----:R0:W-:Y:S04]  /*1efc0*/  @!P3 ST.E desc[UR42][R12.64], R173 ;  /* 0x000000ad0c00b985 */ /* 0x0011e8000c10192a */
[----:B-1----:R0:W-:Y:S01]  /*1efd0*/  @!P0 ST.E desc[UR42][R14.64], R172 ;  /* 0x000000ac0e008985 */ /* 0x0021e2000c10192a */
[----:B------:R-:W-:Y:S05]  /*1efe0*/  @P2 BRA `(.L_x_507) ;  /* 0x0000001000402947 */ /* 0x000fea0003800000 */
[----:B------:R-:W-:Y:S01]  /*1eff0*/  VIADD R8, R228, 0xffffff80 ;  /* 0xffffff80e4087836 */ /* 0x000fe20000000000 */
[----:B------:R-:W1:Y:S01]  /*1f000*/  @P1 LDC R9, c[0x0][0xbec] ;  /* 0x0002fb00ff091b82 */ /* 0x000e620000000800 */
[----:B------:R-:W-:-:S03]  /*1f010*/  ULDC.64 UR4, c[0x0][0xaa0] ;  /* 0x0002a80000047ab9 */ /* 0x000fc60000000a00 */
[----:B------:R-:W-:-:S04]  /*1f020*/  SHF.R.S32.HI R3, RZ, 0x1f, R8 ;  /* 0x0000001fff037819 */ /* 0x000fc80000011408 */
[----:B------:R-:W-:Y:S01]  /*1f030*/  LEA.HI R3, R3, R8, RZ, 0x3 ;  /* 0x0000000803037211 */ /* 0x000fe200078f18ff */
[----:B0-----:R-:W0:Y:S03]  /*1f040*/  @P1 LDC R15, c[0x0][0xbf0] ;  /* 0x0002fc00ff0f1b82 */ /* 0x001e260000000800 */
[----:B------:R-:W-:-:S05]  /*1f050*/  LOP3.LUT R3, R3, 0xfffffff8, RZ, 0xc0, !PT ;  /* 0xfffffff803037812 */ /* 0x000fca00078ec0ff */
[----:B------:R-:W-:-:S04]  /*1f060*/  IMAD.IADD R8, R8, 0x1, -R3 ;  /* 0x0000000108087824 */ /* 0x000fc800078e0a03 */
[----:B------:R-:W-:-:S04]  /*1f070*/  IMAD R5, R23, 0x8, R8 ;  /* 0x0000000817057824 */ /* 0x000fc800078e0208 */
[----:B------:R-:W-:-:S04]  /*1f080*/  IMAD.SHL.U32 R5, R5, 0x8, RZ ;  /* 0x0000000805057824 */ /* 0x000fc800078e00ff */
[----:B------:R-:W-:-:S03]  /*1f090*/  IMAD.WIDE R4, R5, 0x2, R40 ;  /* 0x0000000205047825 */ /* 0x000fc600078e0228 */
[C---:B------:R-:W-:Y:S02]  /*1f0a0*/  IADD3 R49, P5, R4.reuse, 0x5000, RZ ;  /* 0x0000500004317810 */ /* 0x040fe40007fbe0ff */
[C---:B------:R-:W-:Y:S02]  /*1f0b0*/  IADD3 R25, P0, R4.reuse, 0x1000, RZ ;  /* 0x0000100004197810 */ /* 0x040fe40007f1e0ff */
[----:B------:R-:W-:Y:S02]  /*1f0c0*/  LOP3.LUT R48, R49, 0x380, RZ, 0xc0, !PT ;  /* 0x0000038031307812 */ /* 0x000fe400078ec0ff */
[C---:B------:R-:W-:Y:S02]  /*1f0d0*/  IADD3 R33, P2, R4.reuse, 0x2000, RZ ;  /* 0x0000200004217810 */ /* 0x040fe40007f5e0ff */
[C---:B------:R-:W-:Y:S02]  /*1f0e0*/  IADD3 R41, P3, R4.reuse, 0x3000, RZ ;  /* 0x0000300004297810 */ /* 0x040fe40007f7e0ff */
[----:B------:R-:W-:-:S02]  /*1f0f0*/  IADD3 R45, P4, R4, 0x4000, RZ ;  /* 0x00004000042d7810 */ /* 0x000fc40007f9e0ff */
[----:B------:R-:W-:Y:S02]  /*1f100*/  SHF.R.U64 R48, R48, 0x3, RZ ;  /* 0x0000000330307819 */ /* 0x000fe400000012ff */
[----:B------:R-:W-:Y:S02]  /*1f110*/  LOP3.LUT R24, R25, 0x380, RZ, 0xc0, !PT ;  /* 0x0000038019187812 */ /* 0x000fe400078ec0ff */
[----:B------:R-:W-:Y:S02]  /*1f120*/  LOP3.LUT R32, R33, 0x380, RZ, 0xc0, !PT ;  /* 0x0000038021207812 */ /* 0x000fe400078ec0ff */
[----:B------:R-:W-:Y:S02]  /*1f130*/  LOP3.LUT R40, R41, 0x380, RZ, 0xc0, !PT ;  /* 0x0000038029287812 */ /* 0x000fe400078ec0ff */
[----:B------:R-:W-:Y:S02]  /*1f140*/  LOP3.LUT R44, R45, 0x380, RZ, 0xc0, !PT ;  /* 0x000003802d2c7812 */ /* 0x000fe400078ec0ff */
[----:B------:R-:W-:Y:S01]  /*1f150*/  LOP3.LUT R48, R48, R49, RZ, 0x3c, !PT ;  /* 0x0000003130307212 */ /* 0x000fe200078e3cff */
[----:B------:R-:W-:Y:S01]  /*1f160*/  IMAD.X R49, RZ, RZ, R5, P5 ;  /* 0x000000ffff317224 */ /* 0x000fe200028e0605 */
[----:B------:R-:W-:-:S02]  /*1f170*/  SHF.R.U64 R24, R24, 0x3, RZ ;  /* 0x0000000318187819 */ /* 0x000fc400000012ff */
[----:B------:R-:W-:Y:S02]  /*1f180*/  SHF.R.U64 R32, R32, 0x3, RZ ;  /* 0x0000000320207819 */ /* 0x000fe400000012ff */
[----:B------:R-:W-:Y:S01]  /*1f190*/  SHF.R.U64 R40, R40, 0x3, RZ ;  /* 0x0000000328287819 */ /* 0x000fe200000012ff */
[----:B------:R-:W-:Y:S01]  /*1f1a0*/  IMAD R39, R39, UR4, RZ ;  /* 0x0000000427277c24 */ /* 0x000fe2000f8e02ff */
[----:B------:R-:W-:Y:S01]  /*1f1b0*/  SHF.R.U64 R44, R44, 0x3, RZ ;  /* 0x000000032c2c7819 */ /* 0x000fe200000012ff */
[----:B------:R-:W-:Y:S01]  /*1f1c0*/  IMAD R8, R8, 0x20, R23 ;  /* 0x0000002008087824 */ /* 0x000fe200078e0217 */
[----:B------:R-:W-:Y:S01]  /*1f1d0*/  IADD3 R69, P5, R4, 0xa000, RZ ;  /* 0x0000a00004457810 */ /* 0x000fe20007fbe0ff */
[----:B------:R-:W5:Y:S01]  /*1f1e0*/  LD.E.128 R48, desc[UR42][R48.64] ;  /* 0x0000002a30307980 */ /* 0x000f62000c101d00 */
[----:B------:R-:W-:Y:S02]  /*1f1f0*/  LOP3.LUT R24, R24, R25, RZ, 0x3c, !PT ;  /* 0x0000001918187212 */ /* 0x000fe400078e3cff */
[----:B------:R-:W-:Y:S01]  /*1f200*/  LOP3.LUT R32, R32, R33, RZ, 0x3c, !PT ;  /* 0x0000002120207212 */ /* 0x000fe200078e3cff */
[--C-:B------:R-:W-:Y:S01]  /*1f210*/  IMAD.X R33, RZ, RZ, R5.reuse, P2 ;  /* 0x000000ffff217224 */ /* 0x100fe200010e0605 */
[----:B------:R-:W-:Y:S01]  /*1f220*/  LOP3.LUT R40, R40, R41, RZ, 0x3c, !PT ;  /* 0x0000002928287212 */ /* 0x000fe200078e3cff */
[--C-:B------:R-:W-:Y:S01]  /*1f230*/  IMAD.X R41, RZ, RZ, R5.reuse, P3 ;  /* 0x000000ffff297224 */ /* 0x100fe200018e0605 */
[----:B------:R-:W-:Y:S01]  /*1f240*/  LOP3.LUT R44, R44, R45, RZ, 0x3c, !PT ;  /* 0x0000002d2c2c7212 */ /* 0x000fe200078e3cff */
[----:B------:R-:W-:Y:S01]  /*1f250*/  IMAD.X R45, RZ, RZ, R5, P4 ;  /* 0x000000ffff2d7224 */ /* 0x000fe200020e0605 */
[----:B------:R-:W-:-:S02]  /*1f260*/  IADD3.X R25, RZ, R5, RZ, P0, !PT ;  /* 0x00000005ff197210 */ /* 0x000fc400007fe4ff */
[----:B------:R-:W-:Y:S01]  /*1f270*/  LOP3.LUT R7, R4, 0x380, RZ, 0xc0, !PT ;  /* 0x0000038004077812 */ /* 0x000fe200078ec0ff */
[----:B------:R-:W-:Y:S01]  /*1f280*/  IMAD R39, R2, UR5, R39 ;  /* 0x0000000502277c24 */ /* 0x000fe2000f8e0227 */
[----:B------:R-:W-:Y:S01]  /*1f290*/  LOP3.LUT R68, R69, 0x380, RZ, 0xc0, !PT ;  /* 0x0000038045447812 */ /* 0x000fe200078ec0ff */
[----:B------:R-:W-:Y:S01]  /*1f2a0*/  IMAD R12, R116, 0x80, R8 ;  /* 0x00000080740c7824 */ /* 0x000fe200078e0208 */
[C---:B------:R-:W-:Y:S01]  /*1f2b0*/  IADD3 R53, P0, R4.reuse, 0x6000, RZ ;  /* 0x0000600004357810 */ /* 0x040fe20007f1e0ff */
[----:B------:R-:W5:Y:S01]  /*1f2c0*/  LD.E.128 R24, desc[UR42][R24.64] ;  /* 0x0000002a18187980 */ /* 0x000f62000c101d00 */
[C---:B------:R-:W-:Y:S02]  /*1f2d0*/  IADD3 R57, P2, R4.reuse, 0x7000, RZ ;  /* 0x0000700004397810 */ /* 0x040fe40007f5e0ff */
[C---:B------:R-:W-:Y:S01]  /*1f2e0*/  IADD3 R61, P3, R4.reuse, 0x8000, RZ ;  /* 0x00008000043d7810 */ /* 0x040fe20007f7e0ff */
[----:B------:R-:W5:Y:S01]  /*1f2f0*/  LD.E.128 R32, desc[UR42][R32.64] ;  /* 0x0000002a20207980 */ /* 0x000f62000c101d00 */
[----:B------:R-:W-:-:S02]  /*1f300*/  IADD3 R65, P4, R4, 0x9000, RZ ;  /* 0x0000900004417810 */ /* 0x000fc40007f9e0ff */
[----:B------:R-:W-:Y:S01]  /*1f310*/  SHF.R.U64 R68, R68, 0x3, RZ ;  /* 0x0000000344447819 */ /* 0x000fe200000012ff */
[----:B------:R-:W5:Y:S01]  /*1f320*/  LD.E.128 R40, desc[UR42][R40.64] ;  /* 0x0000002a28287980 */ /* 0x000f62000c101d00 */
[----:B------:R-:W-:Y:S02]  /*1f330*/  LOP3.LUT R52, R53, 0x380, RZ, 0xc0, !PT ;  /* 0x0000038035347812 */ /* 0x000fe400078ec0ff */
[----:B------:R-:W-:Y:S01]  /*1f340*/  LOP3.LUT R56, R57, 0x380, RZ, 0xc0, !PT ;  /* 0x0000038039387812 */ /* 0x000fe200078ec0ff */
[----:B------:R-:W5:Y:S01]  /*1f350*/  LD.E.128 R44, desc[UR42][R44.64] ;  /* 0x0000002a2c2c7980 */ /* 0x000f62000c101d00 */
[----:B------:R-:W-:Y:S02]  /*1f360*/  LOP3.LUT R60, R61, 0x380, RZ, 0xc0, !PT ;  /* 0x000003803d3c7812 */ /* 0x000fe400078ec0ff */
[----:B------:R-:W-:Y:S02]  /*1f370*/  LOP3.LUT R64, R65, 0x380, RZ, 0xc0, !PT ;  /* 0x0000038041407812 */ /* 0x000fe400078ec0ff */
[----:B------:R-:W-:Y:S01]  /*1f380*/  LOP3.LUT R68, R68, R69, RZ, 0x3c, !PT ;  /* 0x0000004544447212 */ /* 0x000fe200078e3cff */
[----:B------:R-:W-:Y:S01]  /*1f390*/  IMAD.X R69, RZ, RZ, R5, P5 ;  /* 0x000000ffff457224 */ /* 0x000fe200028e0605 */
[----:B------:R-:W-:-:S02]  /*1f3a0*/  SHF.R.U64 R52, R52, 0x3, RZ ;  /* 0x0000000334347819 */ /* 0x000fc400000012ff */
[----:B------:R-:W-:Y:S02]  /*1f3b0*/  SHF.R.U64 R56, R56, 0x3, RZ ;  /* 0x0000000338387819 */ /* 0x000fe400000012ff */
[----:B------:R-:W-:Y:S01]  /*1f3c0*/  SHF.R.U64 R60, R60, 0x3, RZ ;  /* 0x000000033c3c7819 */ /* 0x000fe200000012ff */
[----:B------:R-:W5:Y:S01]  /*1f3d0*/  LD.E.128 R68, desc[UR42][R68.64] ;  /* 0x0000002a44447980 */ /* 0x000f62000c101d00 */
[----:B------:R-:W-:Y:S02]  /*1f3e0*/  SHF.R.U64 R64, R64, 0x3, RZ ;  /* 0x0000000340407819 */ /* 0x000fe400000012ff */
[----:B------:R-:W-:Y:S02]  /*1f3f0*/  IADD3 R6, P5, R4, 0xf000, RZ ;  /* 0x0000f00004067810 */ /* 0x000fe40007fbe0ff */
[----:B------:R-:W-:Y:S02]  /*1f400*/  LOP3.LUT R52, R52, R53, RZ, 0x3c, !PT ;  /* 0x0000003534347212 */ /* 0x000fe400078e3cff */
[----:B------:R-:W-:Y:S01]  /*1f410*/  LOP3.LUT R56, R56, R57, RZ, 0x3c, !PT ;  /* 0x0000003938387212 */ /* 0x000fe200078e3cff */
[--C-:B------:R-:W-:Y:S01]  /*1f420*/  IMAD.X R57, RZ, RZ, R5.reuse, P2 ;  /* 0x000000ffff397224 */ /* 0x100fe200010e0605 */
[----:B------:R-:W-:Y:S01]  /*1f430*/  LOP3.LUT R60, R60, R61, RZ, 0x3c, !PT ;  /* 0x0000003d3c3c7212 */ /* 0x000fe200078e3cff */
[--C-:B------:R-:W-:Y:S01]  /*1f440*/  IMAD.X R61, RZ, RZ, R5.reuse, P3 ;  /* 0x000000ffff3d7224 */ /* 0x100fe200018e0605 */
[----:B------:R-:W-:Y:S01]  /*1f450*/  LOP3.LUT R64, R64, R65, RZ, 0x3c, !PT ;  /* 0x0000004140407212 */ /* 0x000fe200078e3cff */
[--C-:B------:R-:W-:Y:S01]  /*1f460*/  IMAD.X R65, RZ, RZ, R5.reuse, P4 ;  /* 0x000000ffff417224 */ /* 0x100fe200020e0605 */
[----:B------:R-:W-:Y:S01]  /*1f470*/  IADD3.X R53, RZ, R5, RZ, P0, !PT ;  /* 0x00000005ff357210 */ /* 0x000fe200007fe4ff */
[----:B------:R-:W-:Y:S01]  /*1f480*/  IMAD.X R89, RZ, RZ, R5, P5 ;  /* 0x000000ffff597224 */ /* 0x000fe200028e0605 */
[----:B------:R-:W-:Y:S01]  /*1f490*/  LOP3.LUT R3, R6, 0x380, RZ, 0xc0, !PT ;  /* 0x0000038006037812 */ /* 0x000fe200078ec0ff */
[----:B------:R-:W5:Y:S01]  /*1f4a0*/  LD.E.128 R56, desc[UR42][R56.64] ;  /* 0x0000002a38387980 */ /* 0x000f62000c101d00 */
[----:B------:R-:W-:-:S02]  /*1f4b0*/  IADD3 R73, P0, R4, 0xb000, RZ ;  /* 0x0000b00004497810 */ /* 0x000fc40007f1e0ff */
[C---:B------:R-:W-:Y:S01]  /*1f4c0*/  IADD3 R77, P2, R4.reuse, 0xc000, RZ ;  /* 0x0000c000044d7810 */ /* 0x040fe20007f5e0ff */
[----:B------:R-:W5:Y:S01]  /*1f4d0*/  LD.E.128 R52, desc[UR42][R52.64] ;  /* 0x0000002a34347980 */ /* 0x000f62000c101d00 */
[C---:B------:R-:W-:Y:S02]  /*1f4e0*/  IADD3 R81, P3, R4.reuse, 0xd000, RZ ;  /* 0x0000d00004517810 */ /* 0x040fe40007f7e0ff */
[----:B------:R-:W-:Y:S01]  /*1f4f0*/  IADD3 R85, P4, R4, 0xe000, RZ ;  /* 0x0000e00004557810 */ /* 0x000fe20007f9e0ff */
[----:B------:R-:W5:Y:S01]  /*1f500*/  LD.E.128 R60, desc[UR42][R60.64] ;  /* 0x0000002a3c3c7980 */ /* 0x000f62000c101d00 */
[----:B------:R-:W-:Y:S02]  /*1f510*/  SHF.R.U64 R3, R3, 0x3, RZ ;  /* 0x0000000303037819 */ /* 0x000fe400000012ff */
[----:B------:R-:W-:Y:S01]  /*1f520*/  LOP3.LUT R72, R73, 0x380, RZ, 0xc0, !PT ;  /* 0x0000038049487812 */ /* 0x000fe200078ec0ff */
[----:B------:R-:W5:Y:S01]  /*1f530*/  LD.E.128 R64, desc[UR42][R64.64] ;  /* 0x0000002a40407980 */ /* 0x000f62000c101d00 */
[----:B------:R-:W-:-:S02]  /*1f540*/  LOP3.LUT R76, R77, 0x380, RZ, 0xc0, !PT ;  /* 0x000003804d4c7812 */ /* 0x000fc400078ec0ff */
[----:B------:R-:W-:Y:S02]  /*1f550*/  LOP3.LUT R80, R81, 0x380, RZ, 0xc0, !PT ;  /* 0x0000038051507812 */ /* 0x000fe400078ec0ff */
[----:B------:R-:W-:Y:S02]  /*1f560*/  LOP3.LUT R84, R85, 0x380, RZ, 0xc0, !PT ;  /* 0x0000038055547812 */ /* 0x000fe400078ec0ff */
[----:B------:R-:W-:Y:S01]  /*1f570*/  LOP3.LUT R88, R3, R6, RZ, 0x3c, !PT ;  /* 0x0000000603587212 */ /* 0x000fe200078e3cff */
[----:B------:R-:W-:Y:S01]  /*1f580*/  IMAD.WIDE.U32 R2, R2, UR4, RZ ;  /* 0x0000000402027c25 */ /* 0x000fe2000f8e00ff */
[----:B------:R-:W-:Y:S01]  /*1f590*/  SHF.R.U64 R72, R72, 0x3, RZ ;  /* 0x0000000348487819 */ /* 0x000fe200000012ff */
[----:B------:R-:W-:Y:S01]  /*1f5a0*/  ULDC.64 UR4, c[0x0][0xae8] ;  /* 0x0002ba0000047ab9 */ /* 0x000fe20000000a00 */
[----:B------:R-:W-:Y:S02]  /*1f5b0*/  SHF.R.U64 R76, R76, 0x3, RZ ;  /* 0x000000034c4c7819 */ /* 0x000fe400000012ff */
[----:B------:R-:W-:Y:S01]  /*1f5c0*/  SHF.R.U64 R80, R80, 0x3, RZ ;  /* 0x0000000350507819 */ /* 0x000fe200000012ff */
[----:B------:R-:W5:Y:S01]  /*1f5d0*/  LD.E.128 R88, desc[UR42][R88.64] ;  /* 0x0000002a58587980 */ /* 0x000f62000c101d00 */
[----:B------:R-:W-:-:S02]  /*1f5e0*/  SHF.R.U64 R84, R84, 0x3, RZ ;  /* 0x0000000354547819 */ /* 0x000fc400000012ff */
[----:B------:R-:W-:Y:S02]  /*1f5f0*/  SHF.R.U64 R7, R7, 0x3, RZ ;  /* 0x0000000307077819 */ /* 0x000fe400000012ff */
[----:B------:R-:W-:Y:S02]  /*1f600*/  LOP3.LUT R72, R72, R73, RZ, 0x3c, !PT ;  /* 0x0000004948487212 */ /* 0x000fe400078e3cff */
[----:B------:R-:W-:Y:S01]  /*1f610*/  LOP3.LUT R76, R76, R77, RZ, 0x3c, !PT ;  /* 0x0000004d4c4c7212 */ /* 0x000fe200078e3cff */
[--C-:B------:R-:W-:Y:S01]  /*1f620*/  IMAD.X R77, RZ, RZ, R5.reuse, P2 ;  /* 0x000000ffff4d7224 */ /* 0x100fe200010e0605 */
[----:B------:R-:W-:Y:S01]  /*1f630*/  LOP3.LUT R80, R80, R81, RZ, 0x3c, !PT ;  /* 0x0000005150507212 */ /* 0x000fe200078e3cff */
[--C-:B------:R-:W-:Y:S01]  /*1f640*/  IMAD.X R81, RZ, RZ, R5.reuse, P3 ;  /* 0x000000ffff517224 */ /* 0x100fe200018e0605 */
[----:B------:R-:W-:Y:S01]  /*1f650*/  LOP3.LUT R84, R84, R85, RZ, 0x3c, !PT ;  /* 0x0000005554547212 */ /* 0x000fe200078e3cff */
[----:B------:R-:W-:Y:S01]  /*1f660*/  IMAD.X R85, RZ, RZ, R5, P4 ;  /* 0x000000ffff557224 */ /* 0x000fe200020e0605 */
[----:B------:R-:W-:Y:S01]  /*1f670*/  IADD3.X R73, RZ, R5, RZ, P0, !PT ;  /* 0x00000005ff497210 */ /* 0x000fe200007fe4ff */
[----:B------:R-:W5:Y:S01]  /*1f680*/  LD.E.128 R76, desc[UR42][R76.64] ;  /* 0x0000002a4c4c7980 */ /* 0x000f62000c101d00 */
[----:B------:R-:W-:-:S02]  /*1f690*/  LOP3.LUT R4, R7, R4, RZ, 0x3c, !PT ;  /* 0x0000000407047212 */ /* 0x000fc400078e3cff */
[----:B------:R-:W-:Y:S01]  /*1f6a0*/  IADD3 R3, R3, R39, RZ ;  /* 0x0000002703037210 */ /* 0x000fe20007ffe0ff */
[----:B------:R-:W5:Y:S01]  /*1f6b0*/  LD.E.128 R80, desc[UR42][R80.64] ;  /* 0x0000002a50507980 */ /* 0x000f62000c101d00 */
[----:B------:R-:W-:Y:S01]  /*1f6c0*/  SHF.R.S32.HI R10, RZ, 0x1f, R11 ;  /* 0x0000001fff0a7819 */ /* 0x000fe2000001140b */
[----:B-1----:R-:W-:Y:S02]  /*1f6d0*/  @P1 IMAD.HI.U32 R8, R12, R9, RZ ;  /* 0x000000090c081227 */ /* 0x002fe400078e00ff */
[----:B------:R-:W5:Y:S02]  /*1f6e0*/  LD.E.128 R4, desc[UR42][R4.64] ;  /* 0x0000002a04047980 */ /* 0x000f64000c101d00 */
[C---:B------:R-:W-:Y:S02]  /*1f6f0*/  IMAD.WIDE.U32 R2, R115.reuse, UR4, R2 ;  /* 0x0000000473027c25 */ /* 0x040fe4000f8e0002 */
[----:B------:R-:W5:Y:S04]  /*1f700*/  LD.E.128 R72, desc[UR42][R72.64] ;  /* 0x0000002a48487980 */ /* 0x000f68000c101d00 */
[----:B------:R-:W5:Y:S01]  /*1f710*/  LD.E.128 R84, desc[UR42][R84.64] ;  /* 0x0000002a54547980 */ /* 0x000f62000c101d00 */
[----:B------:R-:W-:Y:S01]  /*1f720*/  IMAD R3, R115, UR5, R3 ;  /* 0x0000000573037c24 */ /* 0x000fe2000f8e0203 */
[----:B------:R-:W-:Y:S01]  /*1f730*/  ULDC.64 UR4, c[0x0][0xaf0] ;  /* 0x0002bc0000047ab9 */ /* 0x000fe20000000a00 */
[----:B------:R-:W-:Y:S01]  /*1f740*/  @!PT LDS RZ, [RZ] ;  /* 0x00000000fffff984 */ /* 0x000fe20000000800 */
[----:B------:R-:W-:Y:S01]  /*1f750*/  @!PT LDS RZ, [RZ] ;  /* 0x00000000fffff984 */ /* 0x000fe20000000800 */
[----:B------:R-:W-:Y:S01]  /*1f760*/  @!PT LDS RZ, [RZ] ;  /* 0x00000000fffff984 */ /* 0x000fe20000000800 */
[----:B------:R-:W-:Y:S01]  /*1f770*/  @!PT LDS RZ, [RZ] ;  /* 0x00000000fffff984 */ /* 0x000fe20000000800 */
[----:B------:R1:W-:Y:S06]  /*1f780*/  MEMBAR.ALL.CTA ;  /* 0x0000000000007992 */ /* 0x0003ec0000008000 */
[----:B-1----:R-:W1:Y:S01]  /*1f790*/  FENCE.VIEW.ASYNC.S ;  /* 0x00000000000073c6 */ /* 0x002e620000000000 */
[----:B------:R-:W-:Y:S01]  /*1f7a0*/  IMAD.MOV.U32 R9, RZ, RZ, R12 ;  /* 0x000000ffff097224 */ /* 0x000fe200078e000c */
[----:B0-----:R-:W-:Y:S01]  /*1f7b0*/  @P1 SHF.R.U32.HI R9, RZ, R15, R8 ;  /* 0x0000000fff091219 */ /* 0x001fe20000011608 */
[----:B------:R-:W-:-:S02]  /*1f7c0*/  IMAD R10, R10, UR4, RZ ;  /* 0x000000040a0a7c24 */ /* 0x000fc4000f8e02ff */
[----:B------:R-:W-:Y:S01]  /*1f7d0*/  IMAD.WIDE.U32 R2, R11, UR4, R2 ;  /* 0x000000040b027c25 */ /* 0x000fe2000f8e0002 */
[----:B------:R-:W-:-:S03]  /*1f7e0*/  SHF.R.S32.HI R8, RZ, 0x1f, R9 ;  /* 0x0000001fff087819 */ /* 0x000fc60000011409 */
[----:B------:R-:W-:Y:S01]  /*1f7f0*/  IMAD R13, R11, UR5, R10 ;  /* 0x000000050b0d7c24 */ /* 0x000fe2000f8e020a */
[----:B------:R-:W-:Y:S01]  /*1f800*/  IADD3 R11, -R9, RZ, RZ ;  /* 0x000000ff090b7210 */ /* 0x000fe20007ffe1ff */
[----:B------:R-:W-:Y:S02]  /*1f810*/  ULDC.64 UR4, c[0x0][0xae0] ;  /* 0x0002b80000047ab9 */ /* 0x000fe40000000a00 */
[----:B------:R-:W-:Y:S02]  /*1f820*/  IMAD R10, R8, UR4, RZ ;  /* 0x00000004080a7c24 */ /* 0x000fe4000f8e02ff */
[----:B------:R-:W-:Y:S02]  /*1f830*/  IMAD.IADD R3, R3, 0x1, R13 ;  /* 0x0000000103037824 */ /* 0x000fe400078e020d */
[----:B------:R-:W-:Y:S02]  /*1f840*/  IMAD R11, R112, R11, R12 ;  /* 0x0000000b700b7224 */ /* 0x000fe400078e020c */
[----:B------:R-:W-:-:S02]  /*1f850*/  VIADD R8, R22, 0x38820 ;  /* 0x0003882016087836 */ /* 0x000fc40000000000 */
[----:B------:R-:W-:-:S03]  /*1f860*/  IMAD.WIDE.U32 R2, R9, UR4, R2 ;  /* 0x0000000409027c25 */ /* 0x000fc6000f8e0002 */
[----:B------:R-:W-:Y:S01]  /*1f870*/  PRMT R8, RZ, 0x654, R8 ;  /* 0x00000654ff087816 */ /* 0x000fe20000000008 */
[----:B------:R-:W-:Y:S01]  /*1f880*/  IMAD R13, R9, UR5, R10 ;  /* 0x00000005090d7c24 */ /* 0x000fe2000f8e020a */
[----:B------:R-:W-:Y:S01]  /*1f890*/  SHF.R.S32.HI R9, RZ, 0x1f, R11 ;  /* 0x0000001fff097819 */ /* 0x000fe2000001140b */
[----:B------:R-:W-:Y:S01]  /*1f8a0*/  ULDC.64 UR4, c[0x0][0xad8] ;  /* 0x0002b60000047ab9 */ /* 0x000fe20000000a00 */
[----:B-1----:R0:W-:Y:S01]  /*1f8b0*/  SYNCS.ARRIVE.TRANS64.RED.A1T0 RZ, [R8+URZ], RZ ;  /* 0x000000ff08ff79a7 */ /* 0x0021e2000810043f */
[----:B------:R-:W-:Y:S02]  /*1f8c0*/  IMAD.IADD R3, R3, 0x1, R13 ;  /* 0x0000000103037824 */ /* 0x000fe400078e020d */
[----:B------:R-:W-:-:S04]  /*1f8d0*/  IMAD.WIDE.U32 R2, R11, UR4, R2 ;  /* 0x000000040b027c25 */ /* 0x000fc8000f8e0002 */
[----:B0-----:R-:W-:-:S04]  /*1f8e0*/  IMAD R8, R9, UR4, RZ ;  /* 0x0000000409087c24 */ /* 0x001fc8000f8e02ff */
[----:B------:R-:W-:Y:S01]  /*1f8f0*/  IMAD R11, R11, UR5, R8 ;  /* 0x000000050b0b7c24 */ /* 0x000fe2000f8e0208 */
[----:B------:R-:W-:Y:S02]  /*1f900*/  ULDC.64 UR4, c[0x0][0xa80] ;  /* 0x0002a00000047ab9 */ /* 0x000fe40000000a00 */
[----:B------:R-:W-:Y:S01]  /*1f910*/  LEA R21, P0, R2, UR4, 0x1 ;  /* 0x0000000402157c11 */ /* 0x000fe2000f8008ff */
[----:B------:R-:W-:Y:S01]  /*1f920*/  IMAD.IADD R3, R3, 0x1, R11 ;  /* 0x0000000103037824 */ /* 0x000fe200078e020b */
[----:B------:R-:W-:Y:S01]  /*1f930*/  UMOV UR4, 0xffffffff ;  /* 0xffffffff00047882 */ /* 0x000fe20000000000 */
[----:B------:R-:W-:-:S03]  /*1f940*/  IMAD R37, R116, 0x80, R23 ;  /* 0x0000008074257824 */ /* 0x000fc600078e0217 */
[----:B------:R-:W-:Y:S01]  /*1f950*/  LEA.HI.X R28, R2, UR5, R3, 0x1, P0 ;  /* 0x00000005021c7c11 */ /* 0x000fe200080f0c03 */
[----:B------:R-:W-:Y:S06]  /*1f960*/  BRA.DIV UR4, `(.L_x_508) ;  /* 0x0000010604a87947 */ /* 0x000fec000b800000 */
[----:B------:R0:W1:Y:S04]  /*1f970*/  SHFL.IDX PT, R20, R28, RZ, 0x181f ;  /* 0x00181fff1c147589 */ /* 0x00006800000e0000 */
[----:B------:R0:W2:Y:S02]  /*1f980*/  SHFL.IDX PT, R14, R21, RZ, 0x181f ;  /* 0x00181fff150e7589 */ /* 0x0000a400000e0000 */
.L_x_823:
[----:B------:R-:W-:Y:S01]  /*1f990*/  ISETP.GE.AND P0, PT, R37, R0, PT ;  /* 0x000000002500720c */ /* 0x000fe20003f06270 */
[----:B------:R-:W-:-:S12]  /*1f9a0*/  BSSY B1, `(.L_x_509) ;  /* 0x0000018000017945 */ /* 0x000fd80003800000 */
[----:B------:R-:W-:Y:S05]  /*1f9b0*/  @P0 BRA `(.L_x_510) ;  /* 0x0000000000580947 */ /* 0x000fea0003800000 */
[----:B------:R-:W3:Y:S01]  /*1f9c0*/  LDL R38, [R1+0x40] ;  /* 0x0000400001267983 */ /* 0x000ee20000100800 */
[----:B------:R-:W-:-:S03]  /*1f9d0*/  ULDC UR4, c[0x0][0xac8] ;  /* 0x0002b20000047ab9 */ /* 0x000fc60000000800 */
[----:B------:R-:W4:Y:S04]  /*1f9e0*/  LDL R15, [R1+0x4c] ;  /* 0x00004c00010f7983 */ /* 0x000f280000100800 */
[----:B------:R-:W4:Y:S04]  /*1f9f0*/  LDL R39, [R1+0x88] ;  /* 0x0000880001277983 */ /* 0x000f280000100800 */
[----:B------:R-:W4:Y:S01]  /*1fa00*/  LDL R36, [R1+0x84] ;  /* 0x0000840001247983 */ /* 0x000f220000100800 */
[----:B------:R-:W-:Y:S02]  /*1fa10*/  ISETP.GE.AND P3, PT, R18, UR4, PT ;  /* 0x0000000412007c0c */ /* 0x000fe4000bf66270 */
[----:B------:R-:W-:-:S02]  /*1fa20*/  ISETP.GE.AND P2, PT, R233, UR4, PT ;  /* 0x00000004e9007c0c */ /* 0x000fc4000bf46270 */
[----:B------:R-:W-:-:S09]  /*1fa30*/  SHF.R.S32.HI R9, RZ, 0x1f, R233 ;  /* 0x0000001fff097819 */ /* 0x000fd200000114e9 */
[CC--:B--2---:R-:W-:Y:S02]  /*1fa40*/  @!P3 LEA R2, P5, R18.reuse, R14.reuse, 0x1 ;  /* 0x0000000e1202b211 */ /* 0x0c4fe400078a08ff */
[C---:B------:R-:W-:Y:S02]  /*1fa50*/  @!P2 LEA R8, P4, R233.reuse, R14, 0x1 ;  /* 0x0000000ee908a211 */ /* 0x040fe400078808ff */
[-C--:B-1----:R-:W-:Y:S02]  /*1fa60*/  @!P3 LEA.HI.X R3, R18, R20.reuse, R19, 0x1, P5 ;  /* 0x000000141203b211 */ /* 0x082fe400028f0c13 */
[----:B------:R-:W-:-:S03]  /*1fa70*/  @!P2 LEA.HI.X R9, R233, R20, R9, 0x1, P4 ;  /* 0x00000014e909a211 */ /* 0x000fc600020f0c09 */
[----:B-----5:R1:W-:Y:S04]  /*1fa80*/  @!P3 ST.E.128 desc[UR42][R2.64], R4 ;  /* 0x000000040200b985 */ /* 0x0203e8000c101d2a */
[----:B------:R1:W-:Y:S01]  /*1fa90*/  @!P2 ST.E.128 desc[UR42][R8.64], R44 ;  /* 0x0000002c0800a985 */ /* 0x0003e2000c101d2a */
[----:B---3--:R-:W-:Y:S02]  /*1faa0*/  ISETP.GE.AND P1, PT, R38, UR4, PT ;  /* 0x0000000426007c0c */ /* 0x008fe4000bf26270 */
[----:B----4-:R-:W-:-:S11]  /*1fab0*/  ISETP.GE.AND P0, PT, R15, UR4, PT ;  /* 0x000000040f007c0c */ /* 0x010fd6000bf06270 */
[CC--:B------:R-:W-:Y:S02]  /*1fac0*/  @!P1 LEA R10, P5, R38.reuse, R14.reuse, 0x1 ;  /* 0x0000000e260a9211 */ /* 0x0c0fe400078a08ff */
[C---:B------:R-:W-:Y:S02]  /*1fad0*/  @!P0 LEA R12, P4, R15.reuse, R14, 0x1 ;  /* 0x0000000e0f0c8211 */ /* 0x040fe400078808ff */
[-C--:B------:R-:W-:Y:S02]  /*1fae0*/  @!P1 LEA.HI.X R11, R38, R20.reuse, R39, 0x1, P5 ;  /* 0x00000014260b9211 */ /* 0x080fe400028f0c27 */
[----:B------:R-:W-:-:S03]  /*1faf0*/  @!P0 LEA.HI.X R13, R15, R20, R36, 0x1, P4 ;  /* 0x000000140f0d8211 */ /* 0x000fc600020f0c24 */
[----:B------:R1:W-:Y:S04]  /*1fb00*/  @!P1 ST.E.128 desc[UR42][R10.64], R60 ;  /* 0x0000003c0a009985 */ /* 0x0003e8000c101d2a */
[----:B------:R1:W-:Y:S02]  /*1fb10*/  @!P0 ST.E.128 desc[UR42][R12.64], R76 ;  /* 0x0000004c0c008985 */ /* 0x0003e4000c101d2a */
.L_x_510:
[----:B------:R-:W-:Y:S05]  /*1fb20*/  BSYNC B1 ;  /* 0x0000000000017941 */ /* 0x000fea0003800000 */
.L_x_509:
[----:B------:R-:W-:-:S03]  /*1fb30*/  UMOV UR4, 0xffffffff ;  /* 0xffffffff00047882 */ /* 0x000fc60000000000 */
[----:B------:R-:W-:Y:S05]  /*1fb40*/  BRA.DIV UR4, `(.L_x_511) ;  /* 0x0000010604647947 */ /* 0x000fea000b800000 */
[----:B-1----:R1:W3:Y:S04]  /*1fb50*/  SHFL.IDX PT, R9, R28, 0x1, 0x181f ;  /* 0x00381f001c097f89 */ /* 0x0022e800000e0000 */
[----:B--2---:R1:W2:Y:S02]  /*1fb60*/  SHFL.IDX PT, R14, R21, 0x1, 0x181f ;  /* 0x00381f00150e7f89 */ /* 0x0042a400000e0000 */
.L_x_827:
[----:B------:R-:W-:Y:S01]  /*1fb70*/  IADD3 R3, R37, 0x20, RZ ;  /* 0x0000002025037810 */ /* 0x000fe20007ffe0ff */
[----:B------:R-:W-:Y:S03]  /*1fb80*/  BSSY B1, `(.L_x_512) ;  /* 0x0000019000017945 */ /* 0x000fe60003800000 */
[----:B------:R-:W-:-:S13]  /*1fb90*/  ISETP.GE.AND P0, PT, R3, R0, PT ;  /* 0x000000000300720c */ /* 0x000fda0003f06270 */
[----:B------:R-:W-:Y:S05]  /*1fba0*/  @P0 BRA `(.L_x_513) ;  /* 0x0000000000580947 */ /* 0x000fea0003800000 */
[----:B------:R-:W4:Y:S01]  /*1fbb0*/  LDL R12, [R1+0x40] ;  /* 0x00004000010c7983 */ /* 0x000f220000100800 */
        /* <DEDUP_REMOVED lines=8> */
[C---:B-----5:R-:W-:Y:S02]  /*1fc40*/  @!P2 LEA R4, P4, R233.reuse, R14, 0x1 ;  /* 0x0000000ee904a211 */ /* 0x060fe400078808ff */
[-C--:B---3--:R-:W-:Y:S02]  /*1fc50*/  @!P3 LEA.HI.X R3, R18, R9.reuse, R19, 0x1, P5 ;  /* 0x000000091203b211 */ /* 0x088fe400028f0c13 */
[----:B------:R-:W-:-:S03]  /*1fc60*/  @!P2 LEA.HI.X R5, R233, R9, R8, 0x1, P4 ;  /* 0x00000009e905a211 */ /* 0x000fc600020f0c08 */
[----:B------:R2:W-:Y:S04]  /*1fc70*/  @!P3 ST.E.128 desc[UR42][R2.64], R24 ;  /* 0x000000180200b985 */ /* 0x0005e8000c101d2a */
[----:B------:R2:W-:Y:S01]  /*1fc80*/  @!P2 ST.E.128 desc[UR42][R4.64], R48 ;  /* 0x000000300400a985 */ /* 0x0005e2000c101d2a */
[----:B----4-:R-:W-:Y:S02]  /*1fc90*/  ISETP.GE.AND P1, PT, R12, UR4, PT ;  /* 0x000000040c007c0c */ /* 0x010fe4000bf26270 */
[----:B------:R-:W-:-:S11]  /*1fca0*/  ISETP.GE.AND P0, PT, R10, UR4, PT ;  /* 0x000000040a007c0c */ /* 0x000fd6000bf06270 */
[-C--:B------:R-:W-:Y:S02]  /*1fcb0*/  @!P1 LEA R6, P5, R12, R14.reuse, 0x1 ;  /* 0x0000000e0c069211 */ /* 0x080fe400078a08ff */
[----:B------:R-:W-:Y:S02]  /*1fcc0*/  @!P0 LEA R8, P4, R10, R14, 0x1 ;  /* 0x0000000e0a088211 */ /* 0x000fe400078808ff */
[-C--:B------:R-:W-:Y:S02]  /*1fcd0*/  @!P1 LEA.HI.X R7, R12, R9.reuse, R13, 0x1, P5 ;  /* 0x000000090c079211 */ /* 0x080fe400028f0c0d */
[----:B------:R-:W-:-:S03]  /*1fce0*/  @!P0 LEA.HI.X R9, R10, R9, R11, 0x1, P4 ;  /* 0x000000090a098211 */ /* 0x000fc600020f0c0b */
[----:B------:R2:W-:Y:S04]  /*1fcf0*/  @!P1 ST.E.128 desc[UR42][R6.64], R64 ;  /* 0x0000004006009985 */ /* 0x0005e8000c101d2a */
[----:B------:R2:W-:Y:S02]  /*1fd00*/  @!P0 ST.E.128 desc[UR42][R8.64], R80 ;  /* 0x0000005008008985 */ /* 0x0005e4000c101d2a */
.L_x_513:
[----:B------:R-:W-:Y:S05]  /*1fd10*/  BSYNC B1 ;  /* 0x0000000000017941 */ /* 0x000fea0003800000 */
.L_x_512:
[----:B------:R-:W-:Y:S01]  /*1fd20*/  UMOV UR4, 0xffffffff ;  /* 0xffffffff00047882 */ /* 0x000fe20000000000 */
[----:B------:R-:W-:Y:S02]  /*1fd30*/  SHF.R.S32.HI R10, RZ, 0x1f, R233 ;  /* 0x0000001fff0a7819 */ /* 0x000fe400000114e9 */
[----:B------:R-:W-:Y:S05]  /*1fd40*/  BRA.DIV UR4, `(.L_x_514) ;  /* 0x00000106042c7947 */ /* 0x000fea000b800000 */
[----:B--23--:R2:W3:Y:S04]  /*1fd50*/  SHFL.IDX PT, R9, R28, 0x2, 0x181f ;  /* 0x00581f001c097f89 */ /* 0x00c4e800000e0000 */
[----:B------:R2:W4:Y:S02]  /*1fd60*/  SHFL.IDX PT, R14, R21, 0x2, 0x181f ;  /* 0x00581f00150e7f89 */ /* 0x00052400000e0000 */
.L_x_831:
[----:B------:R-:W-:Y:S01]  /*1fd70*/  VIADD R3, R37, 0x40 ;  /* 0x0000004025037836 */ /* 0x000fe20000000000 */
[----:B------:R-:W-:Y:S04]  /*1fd80*/  BSSY B1, `(.L_x_515) ;  /* 0x0000018000017945 */ /* 0x000fe80003800000 */
[----:B------:R-:W-:-:S13]  /*1fd90*/  ISETP.GE.AND P0, PT, R3, R0, PT ;  /* 0x000000000300720c */ /* 0x000fda0003f06270 */
[----:B------:R-:W-:Y:S05]  /*1fda0*/  @P0 BRA `(.L_x_516) ;  /* 0x0000000000540947 */ /* 0x000fea0003800000 */
[----:B------:R-:W2:Y:S01]  /*1fdb0*/  LDL R13, [R1+0x40] ;  /* 0x00004000010d7983 */ /* 0x000ea20000100800 */
[----:B------:R-:W-:-:S03]  /*1fdc0*/  ULDC UR4, c[0x0][0xac8] ;  /* 0x0002b20000047ab9 */ /* 0x000fc60000000800 */
[----:B------:R-:W2:Y:S04]  /*1fdd0*/  LDL R11, [R1+0x4c] ;  /* 0x00004c00010b7983 */ /* 0x000ea80000100800 */
[----:B------:R-:W2:Y:S04]  /*1fde0*/  LDL R15, [R1+0x88] ;  /* 0x00008800010f7983 */ /* 0x000ea80000100800 */
[----:B------:R-:W2:Y:S01]  /*1fdf0*/  LDL R12, [R1+0x84] ;  /* 0x00008400010c7983 */ /* 0x000ea20000100800 */
[----:B------:R-:W-:Y:S02]  /*1fe00*/  ISETP.GE.AND P3, PT, R18, UR4, PT ;  /* 0x0000000412007c0c */ /* 0x000fe4000bf66270 */
[----:B------:R-:W-:-:S11]  /*1fe10*/  ISETP.GE.AND P2, PT, R233, UR4, PT ;  /* 0x00000004e9007c0c */ /* 0x000fd6000bf46270 */
[CC--:B----4-:R-:W-:Y:S02]  /*1fe20*/  @!P3 LEA R2, P5, R18.reuse, R14.reuse, 0x1 ;  /* 0x0000000e1202b211 */ /* 0x0d0fe400078a08ff */
[C---:B-----5:R-:W-:Y:S02]  /*1fe30*/  @!P2 LEA R4, P4, R233.reuse, R14, 0x1 ;  /* 0x0000000ee904a211 */ /* 0x060fe400078808ff */
[-C--:B---3--:R-:W-:Y:S02]  /*1fe40*/  @!P3 LEA.HI.X R3, R18, R9.reuse, R19, 0x1, P5 ;  /* 0x000000091203b211 */ /* 0x088fe400028f0c13 */
[----:B------:R-:W-:-:S03]  /*1fe50*/  @!P2 LEA.HI.X R5, R233, R9, R10, 0x1, P4 ;  /* 0x00000009e905a211 */ /* 0x000fc600020f0c0a */
[----:B------:R3:W-:Y:S04]  /*1fe60*/  @!P3 ST.E.128 desc[UR42][R2.64], R32 ;  /* 0x000000200200b985 */ /* 0x0007e8000c101d2a */
[----:B------:R3:W-:Y:S01]  /*1fe70*/  @!P2 ST.E.128 desc[UR42][R4.64], R52 ;  /* 0x000000340400a985 */ /* 0x0007e2000c101d2a */
[----:B--2---:R-:W-:Y:S02]  /*1fe80*/  ISETP.GE.AND P1, PT, R13, UR4, PT ;  /* 0x000000040d007c0c */ /* 0x004fe4000bf26270 */
[----:B------:R-:W-:-:S11]  /*1fe90*/  ISETP.GE.AND P0, PT, R11, UR4, PT ;  /* 0x000000040b007c0c */ /* 0x000fd6000bf06270 */
[-C--:B------:R-:W-:Y:S02]  /*1fea0*/  @!P1 LEA R6, P5, R13, R14.reuse, 0x1 ;  /* 0x0000000e0d069211 */ /* 0x080fe400078a08ff */
[----:B------:R-:W-:Y:S02]  /*1feb0*/  @!P0 LEA R8, P4, R11, R14, 0x1 ;  /* 0x0000000e0b088211 */ /* 0x000fe400078808ff */
[-C--:B------:R-:W-:Y:S02]  /*1fec0*/  @!P1 LEA.HI.X R7, R13, R9.reuse, R15, 0x1, P5 ;  /* 0x000000090d079211 */ /* 0x080fe400028f0c0f */
[----:B------:R-:W-:-:S03]  /*1fed0*/  @!P0 LEA.HI.X R9, R11, R9, R12, 0x1, P4 ;  /* 0x000000090b098211 */ /* 0x000fc600020f0c0c */
[----:B------:R3:W-:Y:S04]  /*1fee0*/  @!P1 ST.E.128 desc[UR42][R6.64], R68 ;  /* 0x0000004406009985 */ /* 0x0007e8000c101d2a */
[----:B------:R3:W-:Y:S02]  /*1fef0*/  @!P0 ST.E.128 desc[UR42][R8.64], R84 ;  /* 0x0000005408008985 */ /* 0x0007e4000c101d2a */
.L_x_516:
[----:B------:R-:W-:Y:S05]  /*1ff00*/  BSYNC B1 ;  /* 0x0000000000017941 */ /* 0x000fea0003800000 */
.L_x_515:
[----:B------:R-:W-:-:S03]  /*1ff10*/  UMOV UR4, 0xffffffff ;  /* 0xffffffff00047882 */ /* 0x000fc60000000000 */
[----:B------:R-:W-:Y:S05]  /*1ff20*/  BRA.DIV UR4, `(.L_x_517) ;  /* 0x0000010204fc7947 */ /* 0x000fea000b800000 */
[----:B---3--:R3:W0:Y:S04]  /*1ff30*/  SHFL.IDX PT, R8, R28, 0x3, 0x181f ;  /* 0x00781f001c087f89 */ /* 0x00862800000e0000 */
[----:B----4-:R3:W4:Y:S02]  /*1ff40*/  SHFL.IDX PT, R14, R21, 0x3, 0x181f ;  /* 0x00781f00150e7f89 */ /* 0x01072400000e0000 */
.L_x_835:
[----:B------:R-:W-:-:S05]  /*1ff50*/  VIADD R3, R37, 0x60 ;  /* 0x0000006025037836 */ /* 0x000fca0000000000 */
[----:B------:R-:W-:-:S13]  /*1ff60*/  ISETP.GE.AND P0, PT, R3, R0, PT ;  /* 0x000000000300720c */ /* 0x000fda0003f06270 */
[----:B------:R-:W-:Y:S05]  /*1ff70*/  @P0 BRA `(.L_x_518) ;  /* 0x0000003c00640947 */ /* 0x000fea0003800000 */
[----:B------:R-:W2:Y:S01]  /*1ff80*/  LDL R11, [R1+0x40] ;  /* 0x00004000010b7983 */ /* 0x000ea20000100800 */
[----:B------:R-:W-:-:S03]  /*1ff90*/  ULDC UR4, c[0x0][0xac8] ;  /* 0x0002b20000047ab9 */ /* 0x000fc60000000800 */
[----:B------:R-:W3:Y:S04]  /*1ffa0*/  LDL R12, [R1+0x88] ;  /* 0x00008800010c7983 */ /* 0x000ee80000100800 */
[----:B------:R-:W3:Y:S01]  /*1ffb0*/  LDL R9, [R1+0x4c] ;  /* 0x00004c0001097983 */ /* 0x000ee20000100800 */
[----:B------:R-:W-:Y:S02]  /*1ffc0*/  ISETP.GE.AND P3, PT, R18, UR4, PT ;  /* 0x0000000412007c0c */ /* 0x000fe4000bf66270 */
[----:B------:R-:W-:-:S11]  /*1ffd0*/  ISETP.GE.AND P4, PT, R233, UR4, PT ;  /* 0x00000004e9007c0c */ /* 0x000fd6000bf86270 */
[CC--:B----4-:R-:W-:Y:S02]  /*1ffe0*/  @!P3 LEA R2, P0, R18.reuse, R14.reuse, 0x1 ;  /* 0x0000000e1202b211 */ /* 0x0d0fe400078008ff */
[C---:B-----5:R-:W-:Y:S02]  /*1fff0*/  @!P4 LEA R4, P1, R233.reuse, R14, 0x1 ;  /* 0x0000000ee904c211 */ /* 0x060fe400078208ff */
[-C--:B0-----:R-:W-:Y:S02]  /*20000*/  @!P3 LEA.HI.X R3, R18, R8.reuse, R19, 0x1, P0 ;  /* 0x000000081203b211 */ /* 0x081fe400000f0c13 */
[----:B------:R-:W-:-:S03]  /*20010*/  @!P4 LEA.HI.X R5, R233, R8, R10, 0x1, P1 ;  /* 0x00000008e905c211 */ /* 0x000fc600008f0c0a */
[----:B------:R0:W-:Y:S04]  /*20020*/  @!P3 ST.E.128 desc[UR42][R2.64], R40 ;  /* 0x000000280200b985 */ /* 0x0001e8000c101d2a */
[----:B------:R0:W-:Y:S01]  /*20030*/  @!P4 ST.E.128 desc[UR42][R4.64], R56 ;  /* 0x000000380400c985 */ /* 0x0001e2000c101d2a */
[----:B--2---:R-:W-:-:S13]  /*20040*/  ISETP.GE.AND P5, PT, R11, UR4, PT ;  /* 0x000000040b007c0c */ /* 0x004fda000bfa6270 */
[----:B------:R-:W-:-:S04]  /*20050*/  @!P5 LEA R6, P2, R11, R14, 0x1 ;  /* 0x0000000e0b06d211 */ /* 0x000fc800078408ff */
[----:B---3--:R-:W-:-:S05]  /*20060*/  @!P5 LEA.HI.X R7, R11, R8, R12, 0x1, P2 ;  /* 0x000000080b07d211 */ /* 0x008fca00010f0c0c */
[----:B------:R0:W-:Y:S01]  /*20070*/  @!P5 ST.E.128 desc[UR42][R6.64], R72 ;  /* 0x000000480600d985 */ /* 0x0001e2000c101d2a */
[----:B------:R-:W-:-:S13]  /*20080*/  ISETP.GE.AND P0, PT, R9, UR4, PT ;  /* 0x0000000409007c0c */ /* 0x000fda000bf06270 */
[----:B------:R-:W-:Y:S05]  /*20090*/  @P0 BRA `(.L_x_518) ;  /* 0x0000003c001c0947 */ /* 0x000fea0003800000 */
[----:B------:R-:W2:Y:S01]  /*200a0*/  LDL R11, [R1+0x84] ;  /* 0x00008400010b7983 */ /* 0x000ea20000100800 */
[----:B------:R-:W-:-:S04]  /*200b0*/  LEA R14, P0, R9, R14, 0x1 ;  /* 0x0000000e090e7211 */ /* 0x000fc800078008ff */
[----:B--2---:R-:W-:-:S05]  /*200c0*/  LEA.HI.X R15, R9, R8, R11, 0x1, P0 ;  /* 0x00000008090f7211 */ /* 0x004fca00000f0c0b */
[----:B------:R2:W-:Y:S01]  /*200d0*/  ST.E.128 desc[UR42][R14.64], R88 ;  /* 0x000000580e007985 */ /* 0x0005e2000c101d2a */
[----:B------:R-:W-:Y:S05]  /*200e0*/  BRA `(.L_x_518) ;  /* 0x0000003c00087947 */ /* 0x000fea0003800000 */
.L_x_507:
[----:B0-----:R-:W0:Y:S01]  /*200f0*/  @P1 LDC R13, c[0x0][0xbec] ;  /* 0x0002fb00ff0d1b82 */ /* 0x001e220000000800 */
[----:B------:R-:W-:Y:S01]  /*20100*/  ULDC.64 UR4, c[0x0][0xb08] ;  /* 0x0002c20000047ab9 */ /* 0x000fe20000000a00 */
[----:B------:R-:W-:Y:S02]  /*20110*/  IMAD.MOV.U32 R14, RZ, RZ, R74 ;  /* 0x000000ffff0e7224 */ /* 0x000fe400078e004a */
[----:B------:R-:W-:-:S04]  /*20120*/  IMAD R15, R39, UR4, RZ ;  /* 0x00000004270f7c24 */ /* 0x000fc8000f8e02ff */
[----:B------:R-:W1:Y:S01]  /*20130*/  @P1 LDC R12, c[0x0][0xbf0] ;  /* 0x0002fc00ff0c1b82 */ /* 0x000e620000000800 */
[----:B------:R-:W-:Y:S02]  /*20140*/  IMAD R15, R2, UR5, R15 ;  /* 0x00000005020f7c24 */ /* 0x000fe4000f8e020f */
[----:B0-----:R-:W-:-:S05]  /*20150*/  @P1 IMAD.HI.U32 R13, R74, R13, RZ ;  /* 0x0000000d4a0d1227 */ /* 0x001fca00078e00ff */
[----:B-1----:R-:W-:Y:S01]  /*20160*/  @P1 SHF.R.U32.HI R14, RZ, R12, R13 ;  /* 0x0000000cff0e1219 */ /* 0x002fe2000001160d */
[----:B------:R-:W-:Y:S01]  /*20170*/  IMAD.WIDE.U32 R12, R2, UR4, RZ ;  /* 0x00000004020c7c25 */ /* 0x000fe2000f8e00ff */
[----:B------:R-:W-:Y:S01]  /*20180*/  ULDC.64 UR4, c[0x0][0xb38] ;  /* 0x0002ce0000047ab9 */ /* 0x000fe20000000a00 */
[----:B------:R-:W-:Y:S02]  /*20190*/  SHF.R.S32.HI R2, RZ, 0x1f, R11 ;  /* 0x0000001fff027819 */ /* 0x000fe4000001140b */
[----:B------:R-:W-:Y:S02]  /*201a0*/  IMAD.IADD R13, R13, 0x1, R15 ;  /* 0x000000010d0d7824 */ /* 0x000fe400078e020f */
[----:B------:R-:W-:-:S04]  /*201b0*/  IMAD.WIDE.U32 R12, R115, UR4, R12 ;  /* 0x00000004730c7c25 */ /* 0x000fc8000f8e000c */
[----:B------:R-:W-:Y:S01]  /*201c0*/  IMAD R13, R115, UR5, R13 ;  /* 0x00000005730d7c24 */ /* 0x000fe2000f8e020d */
[----:B------:R-:W-:Y:S02]  /*201d0*/  ULDC.64 UR4, c[0x0][0xb40] ;  /* 0x0002d00000047ab9 */ /* 0x000fe40000000a00 */
[----:B------:R-:W-:Y:S02]  /*201e0*/  IMAD R2, R2, UR4, RZ ;  /* 0x0000000402027c24 */ /* 0x000fe4000f8e02ff */
[----:B------:R-:W-:-:S04]  /*201f0*/  IMAD.WIDE.U32 R12, R11, UR4, R12 ;  /* 0x000000040b0c7c25 */ /* 0x000fc8000f8e000c */
[----:B------:R-:W-:Y:S01]  /*20200*/  IMAD R2, R11, UR5, R2 ;  /* 0x000000050b027c24 */ /* 0x000fe2000f8e0202 */
[----:B------:R-:W-:Y:S01]  /*20210*/  ULDC.64 UR4, c[0x0][0xb48] ;  /* 0x0002d20000047ab9 */ /* 0x000fe20000000a00 */
[----:B------:R-:W-:-:S03]  /*20220*/  SHF.R.S32.HI R11, RZ, 0x1f, R14 ;  /* 0x0000001fff0b7819 */ /* 0x000fc6000001140e */
[----:B------:R-:W-:Y:S01]  /*20230*/  IADD3 R13, R13, R2, RZ ;  /* 0x000000020d0d7210 */ /* 0x000fe20007ffe0ff */
[----:B------:R-:W-:Y:S02]  /*20240*/  IMAD.MOV R2, RZ, RZ, -R14 ;  /* 0x000000ffff027224 */ /* 0x000fe400078e0a0e */
[----:B------:R-:W-:-:S04]  /*20250*/  IMAD.WIDE.U32 R12, R114, UR4, R12 ;  /* 0x00000004720c7c25 */ /* 0x000fc8000f8e000c */
[----:B------:R-:W-:Y:S01]  /*20260*/  IMAD R13, R114, UR5, R13 ;  /* 0x00000005720d7c24 */ /* 0x000fe2000f8e020d */
[----:B------:R-:W-:Y:S01]  /*20270*/  ULDC.64 UR4, c[0x0][0xb30] ;  /* 0x0002cc0000047ab9 */ /* 0x000fe20000000a00 */
[----:B------:R-:W-:Y:S02]  /*20280*/  IMAD R2, R112, R2, R74 ;  /* 0x0000000270027224 */ /* 0x000fe400078e024a */
[----:B------:R-:W-:Y:S02]  /*20290*/  IMAD R11, R11, UR4, RZ ;  /* 0x000000040b0b7c24 */ /* 0x000fe4000f8e02ff */
[----:B------:R-:W-:-:S04]  /*202a0*/  IMAD.WIDE.U32 R12, R14, UR4, R12 ;  /* 0x000000040e0c7c25 */ /* 0x000fc8000f8e000c */
[----:B------:R-:W-:Y:S01]  /*202b0*/  IMAD R11, R14, UR5, R11 ;  /* 0x000000050e0b7c24 */ /* 0x000fe2000f8e020b */
[----:B------:R-:W-:Y:S01]  /*202c0*/  ULDC.64 UR4, c[0x0][0xb28] ;  /* 0x0002ca0000047ab9 */ /* 0x000fe20000000a00 */
[----:B------:R-:W-:Y:S02]  /*202d0*/  VIADD R14, R22, 0x38820 ;  /* 0x00038820160e7836 */ /* 0x000fe40000000000 */
[----:B------:R-:W-:Y:S01]  /*202e0*/  IMAD.IADD R13, R13, 0x1, R11 ;  /* 0x000000010d0d7824 */ /* 0x000fe200078e020b */
[----:B------:R-:W-:Y:S02]  /*202f0*/  SHF.R.S32.HI R11, RZ, 0x1f, R2 ;  /* 0x0000001fff0b7819 */ /* 0x000fe40000011402 */
[----:B------:R-:W-:Y:S01]  /*20300*/  PRMT R14, RZ, 0x654, R14 ;  /* 0x00000654ff0e7816 */ /* 0x000fe2000000000e */
[----:B------:R-:W-:-:S03]  /*20310*/  IMAD.WIDE.U32 R12, R2, UR4, R12 ;  /* 0x00000004020c7c25 */ /* 0x000fc6000f8e000c */
[----:B------:R0:W-:Y:S01]  /*20320*/  SYNCS.ARRIVE.TRANS64.RED.A1T0 RZ, [R14+URZ], RZ ;  /* 0x000000ff0eff79a7 */ /* 0x0001e2000810043f */
[----:B------:R-:W-:-:S04]  /*20330*/  IMAD R11, R11, UR4, RZ ;  /* 0x000000040b0b7c24 */ /* 0x000fc8000f8e02ff */
[----:B------:R-:W-:Y:S01]  /*20340*/  IMAD R11, R2, UR5, R11 ;  /* 0x00000005020b7c24 */ /* 0x000fe2000f8e020b */
[----:B------:R-:W-:Y:S02]  /*20350*/  ULDC.64 UR4, c[0x0][0xb00] ;  /* 0x0002c00000047ab9 */ /* 0x000fe40000000a00 */
[----:B------:R-:W-:Y:S01]  /*20360*/  LEA R39, P0, R12, UR4, 0x2 ;  /* 0x000000040c277c11 */ /* 0x000fe2000f8010ff */
[----:B------:R-:W-:Y:S01]  /*20370*/  IMAD.IADD R11, R13, 0x1, R11 ;  /* 0x000000010d0b7824 */ /* 0x000fe200078e020b */
[----:B------:R-:W-:-:S04]  /*20380*/  UMOV UR4, 0xffffffff ;  /* 0xffffffff00047882 */ /* 0x000fc80000000000 */
[----:B------:R-:W-:Y:S01]  /*20390*/  LEA.HI.X R40, R12, UR5, R11, 0x2, P0 ;  /* 0x000000050c287c11 */ /* 0x000fe200080f140b */
[----:B0-----:R-:W-:Y:S06]  /*203a0*/  BRA.DIV UR4, `(.L_x_519) ;  /* 0x0000010204247947 */ /* 0x001fec000b800000 */
[----:B------:R0:W1:Y:S04]  /*203b0*/  SHFL.IDX PT, R41, R40, RZ, 0x1c1f ;  /* 0x001c1fff28297589 */ /* 0x00006800000e0000 */
[----:B------:R0:W2:Y:S02]  /*203c0*/  SHFL.IDX PT, R11, R39, RZ, 0x1c1f ;  /* 0x001c1fff270b7589 */ /* 0x0000a400000e0000 */
.L_x_838:
[----:B------:R-:W-:Y:S01]  /*203d0*/  ISETP.GE.AND P0, PT, R36, R0, PT ;  /* 0x000000002400720c */ /* 0x000fe20003f06270 */
[----:B------:R-:W-:-:S12]  /*203e0*/  BSSY B1, `(.L_x_520) ;  /* 0x00000f5000017945 */ /* 0x000fd80003800000 */
[----:B------:R-:W-:Y:S05]  /*203f0*/  @P0 BRA `(.L_x_521) ;  /* 0x0000000c00cc0947 */ /* 0x000fea0003800000 */
[----:B------:R-:W3:Y:S01]  /*20400*/  LDL R14, [R1+0x90] ;  /* 0x00009000010e7983 */ /* 0x000ee20000100800 */
[----:B------:R-:W-:-:S03]  /*20410*/  ULDC UR4, c[0x0][0xac8] ;  /* 0x0002b20000047ab9 */ /* 0x000fc60000000800 */
[----:B------:R-:W4:Y:S04]  /*20420*/  LDL R110, [R1+0x10c] ;  /* 0x00010c00016e7983 */ /* 0x000f280000100800 */
[----:B------:R-:W5:Y:S04]  /*20430*/  LDL R112, [R1+0x18c] ;  /* 0x00018c0001707983 */ /* 0x000f680000100800 */
        /* <DEDUP_REMOVED lines=14> */
[----:B------:R-:W5:Y:S01]  /*20520*/  LDL R119, [R1+0x148] ;  /* 0x0001480001777983 */ /* 0x000f620000100800 */
[----:B---3--:R-:W-:-:S13]  /*20530*/  ISETP.GE.AND P0, PT, R14, UR4, PT ;  /* 0x000000040e007c0c */ /* 0x008fda000bf06270 */
[----:B--2---:R-:W-:Y:S01]  /*20540*/  @!P0 MOV R12, R11 ;  /* 0x0000000b000c8202 */ /* 0x004fe20000000f00 */
[----:B-1----:R-:W-:Y:S02]  /*20550*/  @!P0 IMAD.MOV.U32 R13, RZ, RZ, R41 ;  /* 0x000000ffff0d8224 */ /* 0x002fe400078e0029 */
[----:B------:R-:W-:Y:S02]  /*20560*/  @!P0 IMAD.MOV.U32 R15, RZ, RZ, R205 ;  /* 0x000000ffff0f8224 */ /* 0x000fe400078e00cd */
[----:B------:R-:W-:-:S04]  /*20570*/  @!P0 IMAD.WIDE R12, R14, 0x4, R12 ;  /* 0x000000040e0c8825 */ /* 0x000fc800078e020c */
[----:B------:R-:W-:-:S05]  /*20580*/  @!P0 IMAD.MOV.U32 R14, RZ, RZ, R207 ;  /* 0x000000ffff0e8224 */ /* 0x000fca00078e00cf */
[----:B------:R1:W-:Y:S01]  /*20590*/  @!P0 ST.E.64 desc[UR42][R12.64], R14 ;  /* 0x0000000e0c008985 */ /* 0x0003e2000c101b2a */
[----:B----4-:R-:W-:-:S13]  /*205a0*/  ISETP.GE.AND P0, PT, R110, UR4, PT ;  /* 0x000000046e007c0c */ /* 0x010fda000bf06270 */
[C---:B-1----:R-:W-:Y:S01]  /*205b0*/  @!P0 LEA R12, P1, R110.reuse, R11, 0x2 ;  /* 0x0000000b6e0c8211 */ /* 0x042fe200078210ff */
[----:B------:R-:W-:Y:S01]  /*205c0*/  @!P0 IMAD.MOV.U32 R14, RZ, RZ, R208 ;  /* 0x000000ffff0e8224 */ /* 0x000fe200078e00d0 */
[----:B------:R-:W-:Y:S02]  /*205d0*/  @!P0 MOV R15, R206 ;  /* 0x000000ce000f8202 */ /* 0x000fe40000000f00 */
[----:B-----5:R-:W-:Y:S02]  /*205e0*/  @!P0 LEA.HI.X R13, R110, R41, R112, 0x2, P1 ;  /* 0x000000296e0d8211 */ /* 0x020fe400008f1470 */
[----:B------:R-:W2:Y:S04]  /*205f0*/  LDL R110, [R1+0xf4] ;  /* 0x0000f400016e7983 */ /* 0x000ea80000100800 */
[----:B------:R1:W-:Y:S01]  /*20600*/  @!P0 ST.E.64 desc[UR42][R12.64], R14 ;  /* 0x0000000e0c008985 */ /* 0x0003e2000c101b2a */
[----:B------:R-:W-:-:S02]  /*20610*/  ISETP.GE.AND P0, PT, R104, UR4, PT ;  /* 0x0000000468007c0c */ /* 0x000fc4000bf06270 */
[----:B------:R-:W-:Y:S01]  /*20620*/  ISETP.GE.AND P1, PT, R2, UR4, PT ;  /* 0x0000000402007c0c */ /* 0x000fe2000bf26270 */
[----:B------:R-:W3:Y:S10]  /*20630*/  LDL R112, [R1+0xe0] ;  /* 0x0000e00001707983 */ /* 0x000ef40000100800 */
[----:B-1----:R-:W-:Y:S01]  /*20640*/  @!P0 LEA R12, P2, R104, R11, 0x2 ;  /* 0x0000000b680c8211 */ /* 0x002fe200078410ff */
[----:B------:R-:W-:-:S02]  /*20650*/  @!P0 IMAD.MOV.U32 R14, RZ, RZ, R203 ;  /* 0x000000ffff0e8224 */ /* 0x000fc400078e00cb */
[----:B------:R-:W-:Y:S01]  /*20660*/  @!P0 IMAD.MOV.U32 R15, RZ, RZ, R201 ;  /* 0x000000ffff0f8224 */ /* 0x000fe200078e00c9 */
[----:B------:R-:W-:Y:S02]  /*20670*/  @!P0 LEA.HI.X R13, R104, R41, R111, 0x2, P2 ;  /* 0x00000029680d8211 */ /* 0x000fe400010f146f */
[----:B------:R-:W4:Y:S04]  /*20680*/  LDL R104, [R1+0xf0] ;  /* 0x0000f00001687983 */ /* 0x000f280000100800 */
[----:B------:R1:W-:Y:S01]  /*20690*/  @!P0 ST.E.64 desc[UR42][R12.64], R14 ;  /* 0x0000000e0c008985 */ /* 0x0003e2000c101b2a */
[----:B------:R-:W-:-:S03]  /*206a0*/  ISETP.GE.AND P0, PT, R102, UR4, PT ;  /* 0x0000000466007c0c */ /* 0x000fc6000bf06270 */
[----:B------:R-:W5:Y:S01]  /*206b0*/  LDL R111, [R1+0x174] ;  /* 0x00017400016f7983 */ /* 0x000f620000100800 */
[----:B-1----:R-:W-:-:S04]  /*206c0*/  @!P1 LEA R12, P2, R2, R11, 0x2 ;  /* 0x0000000b020c9211 */ /* 0x002fc800078410ff */
[----:B------:R-:W-:Y:S02]  /*206d0*/  @!P1 LEA.HI.X R13, R2, R41, R109, 0x2, P2 ;  /* 0x00000029020d9211 */ /* 0x000fe400010f146d */
[----:B------:R-:W3:Y:S01]  /*206e0*/  LDL R2, [R1+0xec] ;  /* 0x0000ec0001027983 */ /* 0x000ee20000100800 */
[----:B------:R-:W-:Y:S02]  /*206f0*/  @!P1 IMAD.MOV.U32 R14, RZ, RZ, R204 ;  /* 0x000000ffff0e9224 */ /* 0x000fe400078e00cc */
[----:B------:R-:W-:Y:S01]  /*20700*/  @!P1 IMAD.MOV.U32 R15, RZ, RZ, R202 ;  /* 0x000000ffff0f9224 */ /* 0x000fe200078e00ca */
[----:B------:R-:W3:Y:S04]  /*20710*/  LDL R109, [R1+0x170] ;  /* 0x00017000016d7983 */ /* 0x000ee80000100800 */
[----:B------:R1:W-:Y:S02]  /*20720*/  @!P1 ST.E.64 desc[UR42][R12.64], R14 ;  /* 0x0000000e0c009985 */ /* 0x0003e4000c101b2a */
[----:B-1----:R-:W-:-:S04]  /*20730*/  @!P0 LEA R12, P2, R102, R11, 0x2 ;  /* 0x0000000b660c8211 */ /* 0x002fc800078410ff */
[----:B------:R-:W-:Y:S02]  /*20740*/  @!P0 LEA.HI.X R13, R102, R41, R107, 0x2, P2 ;  /* 0x00000029660d8211 */ /* 0x000fe400010f146b */
[----:B------:R-:W3:Y:S01]  /*20750*/  LDL R107, [R1+0x16c] ;  /* 0x00016c00016b7983 */ /* 0x000ee20000100800 */
[----:B------:R-:W-:Y:S01]  /*20760*/  ISETP.GE.AND P1, PT, R37, UR4, PT ;  /* 0x0000000425007c0c */ /* 0x000fe2000bf26270 */
[----:B------:R-:W-:Y:S01]  /*20770*/  @!P0 IMAD.MOV.U32 R15, RZ, RZ, R197 ;  /* 0x000000ffff0f8224 */ /* 0x000fe200078e00c5 */
[----:B------:R-:W-:Y:S01]  /*20780*/  @!P0 MOV R14, R199 ;  /* 0x000000c7000e8202 */ /* 0x000fe20000000f00 */
[----:B------:R-:W3:Y:S04]  /*20790*/  LDL R102, [R1+0xe4] ;  /* 0x0000e40001667983 */ /* 0x000ee80000100800 */
[----:B------:R1:W-:Y:S01]  /*207a0*/  @!P0 ST.E.64 desc[UR42][R12.64], R14 ;  /* 0x0000000e0c008985 */ /* 0x0003e2000c101b2a */
[----:B------:R-:W-:-:S05]  /*207b0*/  ISETP.GE.AND P0, PT, R106, UR4, PT ;  /* 0x000000046a007c0c */ /* 0x000fca000bf06270 */
[C---:B-1----:R-:W-:Y:S01]  /*207c0*/  @!P1 LEA R12, P2, R37.reuse, R11, 0x2 ;  /* 0x0000000b250c9211 */ /* 0x042fe200078410ff */
[----:B------:R-:W-:Y:S02]  /*207d0*/  @!P1 IMAD.MOV.U32 R14, RZ, RZ, R200 ;  /* 0x000000ffff0e9224 */ /* 0x000fe400078e00c8 */
[----:B------:R-:W-:Y:S01]  /*207e0*/  @!P1 IMAD.MOV.U32 R15, RZ, RZ, R198 ;  /* 0x000000ffff0f9224 */ /* 0x000fe200078e00c6 */
[----:B------:R-:W-:Y:S02]  /*207f0*/  @!P1 LEA.HI.X R13, R37, R41, R74, 0x2, P2 ;  /* 0x00000029250d9211 */ /* 0x000fe400010f144a */
[----:B------:R-:W3:Y:S04]  /*20800*/  LDL R37, [R1+0x168] ;  /* 0x0001680001257983 */ /* 0x000ee80000100800 */
[----:B------:R1:W-:Y:S04]  /*20810*/  @!P1 ST.E.64 desc[UR42][R12.64], R14 ;  /* 0x0000000e0c009985 */ /* 0x0003e8000c101b2a */
[----:B------:R-:W3:Y:S01]  /*20820*/  LDL R74, [R1+0xdc] ;  /* 0x0000dc00014a7983 */ /* 0x000ee20000100800 */
[----:B-1----:R-:W-:Y:S01]  /*20830*/  @!P0 LEA R12, P2, R106, R11, 0x2 ;  /* 0x0000000b6a0c8211 */ /* 0x002fe200078410ff */
[----:B------:R-:W-:Y:S01]  /*20840*/  @!P0 IMAD.MOV.U32 R14, RZ, RZ, R195 ;  /* 0x000000ffff0e8224 */ /* 0x000fe200078e00c3 */
[----:B------:R-:W-:-:S02]  /*20850*/  @!P0 MOV R15, R193 ;  /* 0x000000c1000f8202 */ /* 0x000fc40000000f00 */
[----:B------:R-:W-:Y:S02]  /*20860*/  @!P0 LEA.HI.X R13, R106, R41, R114, 0x2, P2 ;  /* 0x000000296a0d8211 */ /* 0x000fe400010f1472 */
[----:B------:R-:W3:Y:S04]  /*20870*/  LDL R106, [R1+0x164] ;  /* 0x00016400016a7983 */ /* 0x000ee80000100800 */
[----:B------:R1:W-:Y:S04]  /*20880*/  @!P0 ST.E.64 desc[UR42][R12.64], R14 ;  /* 0x0000000e0c008985 */ /* 0x0003e8000c101b2a */
[----:B------:R-:W3:Y:S01]  /*20890*/  LDL R114, [R1+0xd8] ;  /* 0x0000d80001727983 */ /* 0x000ee20000100800 */
[----:B--2---:R-:W-:-:S13]  /*208a0*/  ISETP.GE.AND P1, PT, R110, UR4, PT ;  /* 0x000000046e007c0c */ /* 0x004fda000bf26270 */
[----:B-1----:R-:W-:Y:S01]  /*208b0*/  @!P1 LEA R12, P2, R110, R11, 0x2 ;  /* 0x0000000b6e0c9211 */ /* 0x002fe200078410ff */
[----:B------:R-:W-:Y:S02]  /*208c0*/  @!P1 IMAD.MOV.U32 R14, RZ, RZ, R196 ;  /* 0x000000ffff0e9224 */ /* 0x000fe400078e00c4 */
[----:B------:R-:W-:Y:S01]  /*208d0*/  @!P1 IMAD.MOV.U32 R15, RZ, RZ, R194 ;  /* 0x000000ffff0f9224 */ /* 0x000fe200078e00c2 */
[----:B----4-:R-:W-:Y:S02]  /*208e0*/  ISETP.GE.AND P0, PT, R104, UR4, PT ;  /* 0x0000000468007c0c */ /* 0x010fe4000bf06270 */
[----:B-----5:R-:W-:Y:S02]  /*208f0*/  @!P1 LEA.HI.X R13, R110, R41, R111, 0x2, P2 ;  /* 0x000000296e0d9211 */ /* 0x020fe400010f146f */
[----:B------:R-:W2:Y:S04]  /*20900*/  LDL R110, [R1+0xd4] ;  /* 0x0000d400016e7983 */ /* 0x000ea80000100800 */
[----:B------:R1:W-:Y:S04]  /*20910*/  @!P1 ST.E.64 desc[UR42][R12.64], R14 ;  /* 0x0000000e0c009985 */ /* 0x0003e8000c101b2a */
[----:B------:R-:W4:Y:S01]  /*20920*/  LDL R111, [R1+0x154] ;  /* 0x00015400016f7983 */ /* 0x000f220000100800 */
[----:B---3--:R-:W-:-:S02]  /*20930*/  ISETP.GE.AND P2, PT, R2, UR4, PT ;  /* 0x0000000402007c0c */ /* 0x008fc4000bf46270 */
[C---:B-1----:R-:W-:Y:S01]  /*20940*/  @!P0 LEA R12, P1, R104.reuse, R11, 0x2 ;  /* 0x0000000b680c8211 */ /* 0x042fe200078210ff */
[----:B------:R-:W-:Y:S02]  /*20950*/  @!P0 IMAD.MOV.U32 R14, RZ, RZ, R191 ;  /* 0x000000ffff0e8224 */ /* 0x000fe400078e00bf */
[----:B------:R-:W-:Y:S01]  /*20960*/  @!P0 IMAD.MOV.U32 R15, RZ, RZ, R189 ;  /* 0x000000ffff0f8224 */ /* 0x000fe200078e00bd */
[----:B------:R-:W-:Y:S02]  /*20970*/  @!P0 LEA.HI.X R13, R104, R41, R109, 0x2, P1 ;  /* 0x00000029680d8211 */ /* 0x000fe400008f146d */
[----:B------:R-:W3:Y:S04]  /*20980*/  LDL R104, [R1+0x15c] ;  /* 0x00015c0001687983 */ /* 0x000ee80000100800 */
[----:B------:R1:W-:Y:S04]  /*20990*/  @!P0 ST.E.64 desc[UR42][R12.64], R14 ;  /* 0x0000000e0c008985 */ /* 0x0003e8000c101b2a */
[----:B------:R-:W5:Y:S01]  /*209a0*/  LDL R109, [R1+0x150] ;  /* 0x00015000016d7983 */ /* 0x000f620000100800 */
[----:B-1----:R-:W-:-:S04]  /*209b0*/  @!P2 LEA R12, P1, R2, R11, 0x2 ;  /* 0x0000000b020ca211 */ /* 0x002fc800078210ff */
[----:B------:R-:W-:Y:S02]  /*209c0*/  @!P2 LEA.HI.X R13, R2, R41, R107, 0x2, P1 ;  /* 0x00000029020da211 */ /* 0x000fe400008f146b */
[----:B------:R-:W4:Y:S01]  /*209d0*/  LDL R107, [R1+0xd0] ;  /* 0x0000d000016b7983 */ /* 0x000f220000100800 */
[----:B------:R-:W-:Y:S01]  /*209e0*/  ISETP.GE.AND P0, PT, R36, UR4, PT ;  /* 0x0000000424007c0c */ /* 0x000fe2000bf06270 */
[----:B------:R-:W-:Y:S01]  /*209f0*/  @!P2 IMAD.MOV.U32 R15, RZ, RZ, R190 ;  /* 0x000000ffff0fa224 */ /* 0x000fe200078e00be */
[----:B------:R-:W-:Y:S01]  /*20a00*/  @!P2 MOV R14, R192 ;  /* 0x000000c0000ea202 */ /* 0x000fe20000000f00 */
[----:B------:R-:W5:Y:S01]  /*20a10*/  LDL R2, [R1+0xcc] ;  /* 0x0000cc0001027983 */ /* 0x000f620000100800 */
[----:B------:R-:W-:-:S03]  /*20a20*/  ISETP.GE.AND P1, PT, R102, UR4, PT ;  /* 0x0000000466007c0c */ /* 0x000fc6000bf26270 */
[----:B------:R1:W-:Y:S01]  /*20a30*/  @!P2 ST.E.64 desc[UR42][R12.64], R14 ;  /* 0x0000000e0c00a985 */ /* 0x0003e2000c101b2a */
[----:B------:R-:W-:-:S05]  /*20a40*/  ISETP.GE.AND P2, PT, R112, UR4, PT ;  /* 0x0000000470007c0c */ /* 0x000fca000bf46270 */
[----:B-1----:R-:W-:-:S04]  /*20a50*/  @!P0 LEA R14, P3, R36, R11, 0x2 ;  /* 0x0000000b240e8211 */ /* 0x002fc800078610ff */
[----:B------:R-:W-:Y:S01]  /*20a60*/  @!P0 LEA.HI.X R15, R36, R41, R37, 0x2, P3 ;  /* 0x00000029240f8211 */ /* 0x000fe200018f1425 */
[----:B------:R-:W-:Y:S02]  /*20a70*/  @!P0 IMAD.MOV.U32 R36, RZ, RZ, R188 ;  /* 0x000000ffff248224 */ /* 0x000fe400078e00bc */
[----:B------:R-:W-:Y:S01]  /*20a80*/  @!P0 IMAD.MOV.U32 R37, RZ, RZ, R186 ;  /* 0x000000ffff258224 */ /* 0x000fe200078e00ba */
[----:B------:R-:W-:Y:S02]  /*20a90*/  ISETP.GE.AND P3, PT, R74, UR4, PT ;  /* 0x000000044a007c0c */ /* 0x000fe4000bf66270 */
[C---:B------:R-:W-:Y:S02]  /*20aa0*/  @!P1 LEA R12, P4, R102.reuse, R11, 0x2 ;  /* 0x0000000b660c9211 */ /* 0x040fe400078810ff */
[----:B------:R1:W-:Y:S02]  /*20ab0*/  @!P0 ST.E.64 desc[UR42][R14.64], R36 ;  /* 0x000000240e008985 */ /* 0x0003e4000c101b2a */
[----:B------:R-:W-:Y:S01]  /*20ac0*/  @!P1 LEA.HI.X R13, R102, R41, R106, 0x2, P4 ;  /* 0x00000029660d9211 */ /* 0x000fe200020f146a */
[----:B-1----:R-:W-:Y:S01]  /*20ad0*/  @!P1 IMAD.MOV.U32 R36, RZ, RZ, R187 ;  /* 0x000000ffff249224 */ /* 0x002fe200078e00bb */
[----:B------:R-:W-:Y:S01]  /*20ae0*/  @!P1 MOV R37, R185 ;  /* 0x000000b900259202 */ /* 0x000fe20000000f00 */
[----:B------:R-:W5:Y:S01]  /*20af0*/  LDL R102, [R1+0xc4] ;  /* 0x0000c40001667983 */ /* 0x000f620000100800 */
[----:B------:R-:W-:-:S03]  /*20b00*/  @!P2 LEA R14, P4, R112, R11, 0x2 ;  /* 0x0000000b700ea211 */ /* 0x000fc600078810ff */
[----:B------:R1:W-:Y:S01]  /*20b10*/  @!P1 ST.E.64 desc[UR42][R12.64], R36 ;  /* 0x000000240c009985 */ /* 0x0003e2000c101b2a */
[----:B------:R-:W-:Y:S02]  /*20b20*/  ISETP.GE.AND P0, PT, R114, UR4, PT ;  /* 0x0000000472007c0c */ /* 0x000fe4000bf06270 */
[----:B------:R-:W-:Y:S01]  /*20b30*/  @!P2 LEA.HI.X R15, R112, R41, R117, 0x2, P4 ;  /* 0x00000029700fa211 */ /* 0x000fe200020f1475 */
[----:B------:R-:W5:Y:S04]  /*20b40*/  LDL R106, [R1+0x14c] ;  /* 0x00014c00016a7983 */ /* 0x000f680000100800 */
[----:B------:R-:W5:Y:S04]  /*20b50*/  LDL R112, [R1+0x144] ;  /* 0x0001440001707983 */ /* 0x000f680000100800 */
[----:B------:R-:W5:Y:S01]  /*20b60*/  LDL R117, [R1+0x138] ;  /* 0x0001380001757983 */ /* 0x000f620000100800 */
[----:B-1----:R-:W-:Y:S01]  /*20b70*/  @!P3 LEA R12, P5, R74, R11, 0x2 ;  /* 0x0000000b4a0cb211 */ /* 0x002fe200078a10ff */
[----:B------:R-:W-:-:S02]  /*20b80*/  @!P2 IMAD.MOV.U32 R36, RZ, RZ, R184 ;  /* 0x000000ffff24a224 */ /* 0x000fc400078e00b8 */
[----:B------:R-:W-:-:S05]  /*20b90*/  @!P2 IMAD.MOV.U32 R37, RZ, RZ, R182 ;  /* 0x000000ffff25a224 */ /* 0x000fca00078e00b6 */
[----:B------:R1:W-:Y:S02]  /*20ba0*/  @!P2 ST.E.64 desc[UR42][R14.64], R36 ;  /* 0x000000240e00a985 */ /* 0x0003e4000c101b2a */
[----:B-1----:R-:W-:Y:S02]  /*20bb0*/  @!P3 IMAD.MOV.U32 R36, RZ, RZ, R183 ;  /* 0x000000ffff24b224 */ /* 0x002fe400078e00b7 */
[----:B------:R-:W-:Y:S01]  /*20bc0*/  @!P3 IMAD.MOV.U32 R37, RZ, RZ, R181 ;  /* 0x000000ffff25b224 */ /* 0x000fe200078e00b5 */
[----:B------:R-:W-:-:S04]  /*20bd0*/  @!P0 LEA R14, P4, R114, R11, 0x2 ;  /* 0x0000000b720e8211 */ /* 0x000fc800078810ff */
[-C--:B------:R-:W-:Y:S02]  /*20be0*/  @!P0 LEA.HI.X R15, R114, R41.reuse, R116, 0x2, P4 ;  /* 0x00000029720f8211 */ /* 0x080fe400020f1474 */
[----:B------:R-:W5:Y:S04]  /*20bf0*/  LDL R116, [R1+0xb8] ;  /* 0x0000b80001747983 */ /* 0x000f680000100800 */
[----:B------:R-:W5:Y:S01]  /*20c00*/  LDL R114, [R1+0xb4] ;  /* 0x0000b40001727983 */ /* 0x000f620000100800 */
[----:B--2---:R-:W-:Y:S02]  /*20c10*/  ISETP.GE.AND P1, PT, R110, UR4, PT ;  /* 0x000000046e007c0c */ /* 0x004fe4000bf26270 */
[----:B---3--:R-:W-:Y:S02]  /*20c20*/  @!P3 LEA.HI.X R13, R74, R41, R104, 0x2, P5 ;  /* 0x000000294a0db211 */ /* 0x008fe400028f1468 */
[----:B------:R-:W2:Y:S04]  /*20c30*/  LDL R74, [R1+0xc0] ;  /* 0x0000c000014a7983 */ /* 0x000ea80000100800 */
[----:B------:R-:W3:Y:S04]  /*20c40*/  LDL R104, [R1+0xbc] ;  /* 0x0000bc0001687983 */ /* 0x000ee80000100800 */
[----:B------:R1:W-:Y:S01]  /*20c50*/  @!P3 ST.E.64 desc[UR42][R12.64], R36 ;  /* 0x000000240c00b985 */ /* 0x0003e2000c101b2a */
[----:B----4-:R-:W-:Y:S01]  /*20c60*/  ISETP.GE.AND P2, PT, R107, UR4, PT ;  /* 0x000000046b007c0c */ /* 0x010fe2000bf46270 */
[----:B-1----:R-:W-:Y:S01]  /*20c70*/  @!P0 IMAD.MOV.U32 R37, RZ, RZ, R178 ;  /* 0x000000ffff258224 */ /* 0x002fe200078e00b2 */
[----:B------:R-:W-:-:S02]  /*20c80*/  @!P1 LEA R12, P5, R110, R11, 0x2 ;  /* 0x0000000b6e0c9211 */ /* 0x000fc400078a10ff */
[----:B------:R-:W-:Y:S02]  /*20c90*/  @!P0 MOV R36, R180 ;  /* 0x000000b400248202 */ /* 0x000fe40000000f00 */
[----:B------:R-:W-:Y:S02]  /*20ca0*/  @!P1 LEA.HI.X R13, R110, R41, R111, 0x2, P5 ;  /* 0x000000296e0d9211 */ /* 0x000fe400028f146f */
[----:B------:R-:W4:Y:S04]  /*20cb0*/  LDL R110, [R1+0x140] ;  /* 0x00014000016e7983 */ /* 0x000f280000100800 */
[----:B------:R1:W-:Y:S01]  /*20cc0*/  @!P0 ST.E.64 desc[UR42][R14.64], R36 ;  /* 0x000000240e008985 */ /* 0x0003e2000c101b2a */
[----:B-----5:R-:W-:-:S03]  /*20cd0*/  ISETP.GE.AND P3, PT, R2, UR4, PT ;  /* 0x0000000402007c0c */ /* 0x020fc6000bf66270 */
[----:B------:R-:W5:Y:S01]  /*20ce0*/  LDL R111, [R1+0xb0] ;  /* 0x0000b000016f7983 */ /* 0x000f620000100800 */
[----:B-1----:R-:W-:-:S04]  /*20cf0*/  @!P2 LEA R14, P4, R107, R11, 0x2 ;  /* 0x0000000b6b0ea211 */ /* 0x002fc800078810ff */
[----:B------:R-:W-:Y:S02]  /*20d00*/  @!P2 LEA.HI.X R15, R107, R41, R109, 0x2, P4 ;  /* 0x000000296b0fa211 */ /* 0x000fe400020f146d */
[----:B------:R-:W5:Y:S01]  /*20d10*/  LDL R107, [R1+0x13c] ;  /* 0x00013c00016b7983 */ /* 0x000f620000100800 */
[----:B------:R-:W-:Y:S02]  /*20d20*/  @!P1 IMAD.MOV.U32 R36, RZ, RZ, R179 ;  /* 0x000000ffff249224 */ /* 0x000fe400078e00b3 */
[----:B------:R-:W-:Y:S01]  /*20d30*/  @!P1 IMAD.MOV.U32 R37, RZ, RZ, R177 ;  /* 0x000000ffff259224 */ /* 0x000fe200078e00b1 */
[----:B------:R-:W-:Y:S01]  /*20d40*/  ISETP.GE.AND P0, PT, R115, UR4, PT ;  /* 0x0000000473007c0c */ /* 0x000fe2000bf06270 */
[----:B------:R-:W5:Y:S04]  /*20d50*/  LDL R109, [R1+0xac] ;  /* 0x0000ac00016d7983 */ /* 0x000f680000100800 */
[----:B------:R1:W-:Y:S01]  /*20d60*/  @!P1 ST.E.64 desc[UR42][R12.64], R36 ;  /* 0x000000240c009985 */ /* 0x0003e2000c101b2a */
[----:B------:R-:W-:Y:S01]  /*20d70*/  ISETP.GE.AND P1, PT, R102, UR4, PT ;  /* 0x0000000466007c0c */ /* 0x000fe2000bf26270 */
[----:B-1----:R-:W-:Y:S01]  /*20d80*/  @!P2 IMAD.MOV.U32 R36, RZ, RZ, R176 ;  /* 0x000000ffff24a224 */ /* 0x002fe200078e00b0 */
[----:B------:R-:W-:-:S02]  /*20d90*/  @!P2 MOV R37, R174 ;  /* 0x000000ae0025a202 */ /* 0x000fc40000000f00 */
[----:B------:R-:W-:-:S03]  /*20da0*/  @!P3 LEA R12, P5, R2, R11, 0x2 ;  /* 0x0000000b020cb211 */ /* 0x000fc600078a10ff */
[----:B------:R1:W-:Y:S01]  /*20db0*/  @!P2 ST.E.64 desc[UR42][R14.64], R36 ;  /* 0x000000240e00a985 */ /* 0x0003e2000c101b2a */
[----:B------:R-:W-:-:S03]  /*20dc0*/  @!P3 LEA.HI.X R13, R2, R41, R106, 0x2, P5 ;  /* 0x00000029020db211 */ /* 0x000fc600028f146a */
[----:B------:R-:W5:Y:S01]  /*20dd0*/  LDL R106, [R1+0xa8] ;  /* 0x0000a800016a7983 */ /* 0x000f620000100800 */
[----:B-1----:R-:W-:Y:S01]  /*20de0*/  @!P3 IMAD.MOV.U32 R14, RZ, RZ, R175 ;  /* 0x000000ffff0eb224 */ /* 0x002fe200078e00af */
[----:B------:R-:W-:Y:S01]  /*20df0*/  @!P0 LEA R36, P5, R115, R11, 0x2 ;  /* 0x0000000b73248211 */ /* 0x000fe200078a10ff */
[----:B------:R-:W-:-:S03]  /*20e00*/  @!P3 IMAD.MOV.U32 R15, RZ, RZ, R169 ;  /* 0x000000ffff0fb224 */ /* 0x000fc600078e00a9 */
[----:B------:R-:W-:Y:S02]  /*20e10*/  @!P0 LEA.HI.X R37, R115, R41, R119, 0x2, P5 ;  /* 0x0000002973258211 */ /* 0x000fe400028f1477 */
[----:B------:R1:W-:Y:S01]  /*20e20*/  @!P3 ST.E.64 desc[UR42][R12.64], R14 ;  /* 0x0000000e0c00b985 */ /* 0x0003e2000c101b2a */
[----:B------:R-:W-:-:S03]  /*20e30*/  @!P1 LEA R2, P3, R102, R11, 0x2 ;  /* 0x0000000b66029211 */ /* 0x000fc600078610ff */
[----:B------:R-:W5:Y:S01]  /*20e40*/  LDL R115, [R1+0x134] ;  /* 0x0001340001737983 */ /* 0x000f620000100800 */
[----:B-1----:R-:W-:Y:S02]  /*20e50*/  @!P0 IMAD.MOV.U32 R12, RZ, RZ, R153 ;  /* 0x000000ffff0c8224 */ /* 0x002fe400078e0099 */
[----:B------:R-:W-:Y:S01]  /*20e60*/  @!P0 IMAD.MOV.U32 R13, RZ, RZ, R3 ;  /* 0x000000ffff0d8224 */ /* 0x000fe200078e0003 */
[----:B------:R-:W-:Y:S02]  /*20e70*/  @!P1 LEA.HI.X R3, R102, R41, R112, 0x2, P3 ;  /* 0x0000002966039211 */ /* 0x000fe400018f1470 */
[----:B------:R-:W5:Y:S04]  /*20e80*/  LDL R112, [R1+0x130] ;  /* 0x0001300001707983 */ /* 0x000f680000100800 */
[----:B------:R1:W-:Y:S04]  /*20e90*/  @!P0 ST.E.64 desc[UR42][R36.64], R12 ;  /* 0x0000000c24008985 */ /* 0x0003e8000c101b2a */
[----:B------:R-:W5:Y:S01]  /*20ea0*/  LDL R102, [R1+0xa4] ;  /* 0x0000a40001667983 */ /* 0x000f620000100800 */
[----:B-1----:R-:W-:Y:S01]  /*20eb0*/  @!P1 MOV R12, R147 ;  /* 0x00000093000c9202 */ /* 0x002fe20000000f00 */
[----:B------:R-:W-:-:S02]  /*20ec0*/  @!P1 IMAD.MOV.U32 R13, RZ, RZ, R54 ;  /* 0x000000ffff0d9224 */ /* 0x000fc400078e0036 */
[----:B------:R-:W5:Y:S04]  /*20ed0*/  LDL R37, [R1+0x98] ;  /* 0x0000980001257983 */ /* 0x000f680000100800 */
[----:B------:R1:W-:Y:S04]  /*20ee0*/  @!P1 ST.E.64 desc[UR42][R2.64], R12 ;  /* 0x0000000c02009985 */ /* 0x0003e8000c101b2a */
[----:B------:R-:W5:Y:S04]  /*20ef0*/  LDL R54, [R1+0x9c] ;  /* 0x00009c0001367983 */ /* 0x000f680000100800 */
[----:B------:R-:W5:Y:S01]  /*20f00*/  LDL R36, [R1+0x94] ;  /* 0x0000940001247983 */ /* 0x000f620000100800 */
[----:B--2---:R-:W-:-:S02]  /*20f10*/  ISETP.GE.AND P2, PT, R74, UR4, PT ;  /* 0x000000044a007c0c */ /* 0x004fc4000bf46270 */
[----:B---3--:R-:W-:-:S11]  /*20f20*/  ISETP.GE.AND P4, PT, R104, UR4, PT ;  /* 0x0000000468007c0c */ /* 0x008fd6000bf86270 */
[-C--:B------:R-:W-:Y:S02]  /*20f30*/  @!P2 LEA R14, P3, R74, R11.reuse, 0x2 ;  /* 0x0000000b4a0ea211 */ /* 0x080fe400078610ff */
[----:B-1----:R-:W-:Y:S02]  /*20f40*/  @!P4 LEA R2, P5, R104, R11, 0x2 ;  /* 0x0000000b6802c211 */ /* 0x002fe400078a10ff */
[-C--:B----4-:R-:W-:Y:S02]  /*20f50*/  @!P2 LEA.HI.X R15, R74, R41.reuse, R110, 0x2, P3 ;  /* 0x000000294a0fa211 */ /* 0x090fe400018f146e */
[----:B------:R-:W2:Y:S04]  /*20f60*/  LDL R110, [R1+0x12c] ;  /* 0x00012c00016e7983 */ /* 0x000ea80000100800 */
[----:B------:R-:W3:Y:S04]  /*20f70*/  LDL R74, [R1+0xa0] ;  /* 0x0000a000014a7983 */ /* 0x000ee80000100800 */
[----:B------:R1:W-:Y:S01]  /*20f80*/  @!P2 ST.E.64 desc[UR42][R14.64], R4 ;  /* 0x000000040e00a985 */ /* 0x0003e2000c101b2a */
[----:B-----5:R-:W-:Y:S01]  /*20f90*/  @!P4 LEA.HI.X R3, R104, R41, R107, 0x2, P5 ;  /* 0x000000296803c211 */ /* 0x020fe200028f146b */
[----:B-1----:R-:W-:-:S02]  /*20fa0*/  @!P4 IMAD.MOV.U32 R5, RZ, RZ, R57 ;  /* 0x000000ffff05c224 */ /* 0x002fc400078e0039 */
[----:B------:R-:W4:Y:S04]  /*20fb0*/  LDL R107, [R1+0x128] ;  /* 0x00012800016b7983 */ /* 0x000f280000100800 */
[----:B------:R-:W5:Y:S01]  /*20fc0*/  LDL R104, [R1+0x124] ;  /* 0x0001240001687983 */ /* 0x000f620000100800 */
[----:B------:R-:W-:-:S03]  /*20fd0*/  @!P4 IMAD.MOV.U32 R4, RZ, RZ, R55 ;  /* 0x000000ffff04c224 */ /* 0x000fc600078e0037 */
[----:B------:R-:W5:Y:S04]  /*20fe0*/  LDL R57, [R1+0x120] ;  /* 0x0001200001397983 */ /* 0x000f680000100800 */
[----:B------:R-:W5:Y:S04]  /*20ff0*/  LDL R55, [R1+0x11c] ;  /* 0x00011c0001377983 */ /* 0x000f680000100800 */
[----:B------:R-:W5:Y:S04]  /*21000*/  LDL R15, [R1+0x118] ;  /* 0x00011800010f7983 */ /* 0x000f680000100800 */
[----:B------:R-:W5:Y:S01]  /*21010*/  LDL R14, [R1+0x114] ;  /* 0x00011400010e7983 */ /* 0x000f620000100800 */
[----:B------:R-:W-:-:S02]  /*21020*/  ISETP.GE.AND P0, PT, R116, UR4, PT ;  /* 0x0000000474007c0c */ /* 0x000fc4000bf06270 */
[----:B------:R-:W-:Y:S02]  /*21030*/  ISETP.GE.AND P1, PT, R114, UR4, PT ;  /* 0x0000000472007c0c */ /* 0x000fe4000bf26270 */
[----:B------:R-:W-:Y:S01]  /*21040*/  ISETP.GE.AND P2, PT, R111, UR4, PT ;  /* 0x000000046f007c0c */ /* 0x000fe2000bf46270 */
[----:B------:R1:W-:Y:S01]  /*21050*/  @!P4 ST.E.64 desc[UR42][R2.64], R4 ;  /* 0x000000040200c985 */ /* 0x0003e2000c101b2a */
[----:B------:R-:W-:-:S07]  /*21060*/  ISETP.GE.AND P4, PT, R109, UR4, PT ;  /* 0x000000046d007c0c */ /* 0x000fce000bf86270 */
[----:B------:R-:W-:-:S04]  /*21070*/  @!P0 LEA R12, P3, R116, R11, 0x2 ;  /* 0x0000000b740c8211 */ /* 0x000fc800078610ff */
[----:B------:R-:W-:Y:S02]  /*21080*/  @!P0 LEA.HI.X R13, R116, R41, R117, 0x2, P3 ;  /* 0x00000029740d8211 */ /* 0x000fe400018f1475 */
[-C--:B-1----:R-:W-:Y:S02]  /*21090*/  @!P1 LEA R2, P5, R114, R11.reuse, 0x2 ;  /* 0x0000000b72029211 */ /* 0x082fe400078a10ff */
[----:B------:R-:W-:Y:S01]  /*210a0*/  ISETP.GE.AND P3, PT, R106, UR4, PT ;  /* 0x000000046a007c0c */ /* 0x000fe2000bf66270 */
[----:B------:R1:W-:Y:S01]  /*210b0*/  @!P0 ST.E.64 desc[UR42][R12.64], R6 ;  /* 0x000000060c008985 */ /* 0x0003e2000c101b2a */
[----:B------:R-:W-:Y:S02]  /*210c0*/  @!P2 LEA R4, P0, R111, R11, 0x2 ;  /* 0x0000000b6f04a211 */ /* 0x000fe400078010ff */
[----:B------:R-:W-:-:S05]  /*210d0*/  @!P1 LEA.HI.X R3, R114, R41, R115, 0x2, P5 ;  /* 0x0000002972039211 */ /* 0x000fca00028f1473 */
[----:B------:R0:W-:Y:S04]  /*210e0*/  @!P1 ST.E.64 desc[UR42][R2.64], R58 ;  /* 0x0000003a02009985 */ /* 0x0001e8000c101b2a */
[----:B-1----:R-:W-:Y:S02]  /*210f0*/  @!P3 LEA R6, P5, R106, R11, 0x2 ;  /* 0x0000000b6a06b211 */ /* 0x002fe400078a10ff */
[----:B------:R-:W-:Y:S02]  /*21100*/  @!P2 LEA.HI.X R5, R111, R41, R112, 0x2, P0 ;  /* 0x000000296f05a211 */ /* 0x000fe400000f1470 */
[----:B0-----:R-:W-:Y:S02]  /*21110*/  @!P4 LEA R2, P1, R109, R11, 0x2 ;  /* 0x0000000b6d02c211 */ /* 0x001fe400078210ff */
[----:B------:R-:W-:Y:S01]  /*21120*/  ISETP.GE.AND P0, PT, R102, UR4, PT ;  /* 0x0000000466007c0c */ /* 0x000fe2000bf06270 */
[----:B------:R0:W-:-:S12]  /*21130*/  @!P2 ST.E.64 desc[UR42][R4.64], R8 ;  /* 0x000000080400a985 */ /* 0x0001d8000c101b2a */
[----:B0-----:R-:W-:Y:S02]  /*21140*/  @!P0 LEA R4, P2, R102, R11, 0x2 ;  /* 0x0000000b66048211 */ /* 0x001fe400078410ff */
[----:B--2---:R-:W-:Y:S02]  /*21150*/  @!P4 LEA.HI.X R3, R109, R41, R110, 0x2, P1 ;  /* 0x000000296d03c211 */ /* 0x004fe400008f146e */
[----:B---3--:R-:W-:-:S03]  /*21160*/  ISETP.GE.AND P1, PT, R74, UR4, PT ;  /* 0x000000044a007c0c */ /* 0x008fc6000bf26270 */
[----:B------:R0:W-:Y:S01]  /*21170*/  @!P4 ST.E.64 desc[UR42][R2.64], R62 ;  /* 0x0000003e0200c985 */ /* 0x0001e2000c101b2a */
[----:B------:R-:W-:Y:S01]  /*21180*/  ISETP.GE.AND P4, PT, R54, UR4, PT ;  /* 0x0000000436007c0c */ /* 0x000fe2000bf86270 */
[----:B0-----:R-:W-:Y:S01]  /*21190*/  @!P3 IMAD.MOV.U32 R2, RZ, RZ, R10 ;  /* 0x000000ffff02b224 */ /* 0x001fe200078e000a */
[----:B------:R-:W-:Y:S02]  /*211a0*/  @!P3 MOV R3, R20 ;  /* 0x000000140003b202 */ /* 0x000fe40000000f00 */
[-C--:B----4-:R-:W-:Y:S02]  /*211b0*/  @!P3 LEA.HI.X R7, R106, R41.reuse, R107, 0x2, P5 ;  /* 0x000000296a07b211 */ /* 0x090fe400028f146b */
[----:B------:R-:W-:Y:S02]  /*211c0*/  ISETP.GE.AND P5, PT, R37, UR4, PT ;  /* 0x0000000425007c0c */ /* 0x000fe4000bfa6270 */
[----:B-----5:R-:W-:Y:S01]  /*211d0*/  @!P0 LEA.HI.X R5, R102, R41, R104, 0x2, P2 ;  /* 0x0000002966058211 */ /* 0x020fe200010f1468 */
[----:B------:R0:W-:Y:S01]  /*211e0*/  @!P3 ST.E.64 desc[UR42][R6.64], R2 ;  /* 0x000000020600b985 */ /* 0x0001e2000c101b2a */
[----:B------:R-:W-:-:S03]  /*211f0*/  ISETP.GE.AND P3, PT, R36, UR4, PT ;  /* 0x0000000424007c0c */ /* 0x000fc6000bf66270 */
[----:B------:R1:W-:Y:S01]  /*21200*/  @!P0 ST.E.64 desc[UR42][R4.64], R66 ;  /* 0x0000004204008985 */ /* 0x0003e2000c101b2a */
[-C--:B0-----:R-:W-:Y:S02]  /*21210*/  @!P1 LEA R2, P2, R74, R11.reuse, 0x2 ;  /* 0x0000000b4a029211 */ /* 0x081fe400078410ff */
[----:B------:R-:W-:Y:S02]  /*21220*/  @!P4 LEA R6, P0, R54, R11, 0x2 ;  /* 0x0000000b3606c211 */ /* 0x000fe400078010ff */
[-C--:B------:R-:W-:Y:S01]  /*21230*/  @!P1 LEA.HI.X R3, R74, R41.reuse, R57, 0x2, P2 ;  /* 0x000000294a039211 */ /* 0x080fe200010f1439 */
[----:B-1----:R-:W-:Y:S02]  /*21240*/  @!P1 IMAD.MOV.U32 R4, RZ, RZ, R21 ;  /* 0x000000ffff049224 */ /* 0x002fe400078e0015 */
[----:B------:R-:W-:Y:S01]  /*21250*/  @!P1 IMAD.MOV.U32 R5, RZ, RZ, R24 ;  /* 0x000000ffff059224 */ /* 0x000fe200078e0018 */
[----:B------:R-:W-:-:S04]  /*21260*/  @!P4 LEA.HI.X R7, R54, R41, R55, 0x2, P0 ;  /* 0x000000293607c211 */ /* 0x000fc800000f1437 */
[----:B------:R0:W-:Y:S01]  /*21270*/  @!P1 ST.E.64 desc[UR42][R2.64], R4 ;  /* 0x0000000402009985 */ /* 0x0001e2000c101b2a */
[----:B------:R-:W-:Y:S01]  /*21280*/  @!P3 MOV R8, R73 ;  /* 0x000000490008b202 */ /* 0x000fe20000000f00 */
[----:B------:R-:W-:Y:S02]  /*21290*/  @!P3 IMAD.MOV.U32 R9, RZ, RZ, R76 ;  /* 0x000000ffff09b224 */ /* 0x000fe400078e004c */
[----:B------:R1:W-:Y:S01]  /*212a0*/  @!P4 ST.E.64 desc[UR42][R6.64], R70 ;  /* 0x000000460600c985 */ /* 0x0003e2000c101b2a */
[CC--:B0-----:R-:W-:Y:S02]  /*212b0*/  @!P5 LEA R2, P1, R37.reuse, R11.reuse, 0x2 ;  /* 0x0000000b2502d211 */ /* 0x0c1fe400078210ff */
[C---:B------:R-:W-:Y:S02]  /*212c0*/  @!P3 LEA R4, P2, R36.reuse, R11, 0x2 ;  /* 0x0000000b2404b211 */ /* 0x040fe400078410ff */
[-C--:B------:R-:W-:Y:S01]  /*212d0*/  @!P5 LEA.HI.X R3, R37, R41.reuse, R15, 0x2, P1 ;  /* 0x000000292503d211 */ /* 0x080fe200008f140f */
[----:B-1----:R-:W-:Y:S01]  /*212e0*/  @!P5 IMAD.MOV.U32 R6, RZ, RZ, R25 ;  /* 0x000000ffff06d224 */ /* 0x002fe200078e0019 */
[----:B------:R-:W-:Y:S01]  /*212f0*/  @!P3 LEA.HI.X R5, R36, R41, R14, 0x2, P2 ;  /* 0x000000292405b211 */ /* 0x000fe200010f140e */
[----:B------:R-:W-:-:S05]  /*21300*/  @!P5 IMAD.MOV.U32 R7, RZ, RZ, R26 ;  /* 0x000000ffff07d224 */ /* 0x000fca00078e001a */
[----:B------:R3:W-:Y:S04]  /*21310*/  @!P5 ST.E.64 desc[UR42][R2.64], R6 ;  /* 0x000000060200d985 */ /* 0x0007e8000c101b2a */
[----:B------:R3:W-:Y:S02]  /*21320*/  @!P3 ST.E.64 desc[UR42][R4.64], R8 ;  /* 0x000000080400b985 */ /* 0x0007e4000c101b2a */
.L_x_521:
[----:B------:R-:W-:Y:S05]  /*21330*/  BSYNC B1 ;  /* 0x0000000000017941 */ /* 0x000fea0003800000 */
.L_x_520:
[----:B------:R-:W-:-:S03]  /*21340*/  UMOV UR4, 0xffffffff ;  /* 0xffffffff00047882 */ /* 0x000fc60000000000 */
[----:B------:R-:W-:Y:S05]  /*21350*/  BRA.DIV UR4, `(.L_x_522) ;  /* 0x000000f204707947 */ /* 0x000fea000b800000 */
[----:B0-----:R-:W0:Y:S04]  /*21360*/  SHFL.IDX PT, R40, R40, 0x1, 0x1c1f ;  /* 0x003c1f0028287f89 */ /* 0x001e2800000e0000 */
[----:B------:R-:W4:Y:S02]  /*21370*/  SHFL.IDX PT, R39, R39, 0x1, 0x1c1f ;  /* 0x003c1f0027277f89 */ /* 0x000f2400000e0000 */
.L_x_842:
[----:B------:R-:W-:-:S13]  /*21380*/  ISETP.GE.AND P0, PT, R38, R0, PT ;  /* 0x000000002600720c */ /* 0x000fda0003f06270 */
[----:B------:R-:W-:Y:S05]  /*21390*/  @P0 BRA `(.L_x_518) ;  /* 0x00000028005c0947 */ /* 0x000fea0003800000 */
[----:B------:R-:W5:Y:S01]  /*213a0*/  LDL R63, [R1+0xf4] ;  /* 0x0000f400013f7983 */ /* 0x000f620000100800 */
[----:B------:R-:W-:-:S03]  /*213b0*/  ULDC UR4, c[0x0][0xac8] ;  /* 0x0002b20000047ab9 */ /* 0x000fc60000000800 */
[----:B------:R-:W4:Y:S04]  /*213c0*/  LDL R59, [R1+0xe8] ;  /* 0x0000e800013b7983 */ /* 0x000f280000100800 */
[----:B------:R-:W4:Y:S04]  /*213d0*/  LDL R57, [R1+0xe0] ;  /* 0x0000e00001397983 */ /* 0x000f280000100800 */
[----:B------:R-:W4:Y:S04]  /*213e0*/  LDL R54, [R1+0xd8] ;  /* 0x0000d80001367983 */ /* 0x000f280000100800 */
[----:B------:R-:W4:Y:S04]  /*213f0*/  LDL R37, [R1+0xd4] ;  /* 0x0000d40001257983 */ /* 0x000f280000100800 */
[----:B------:R-:W4:Y:S04]  /*21400*/  LDL R25, [R1+0x160] ;  /* 0x0001600001197983 */ /* 0x000f280000100800 */
[----:B------:R-:W4:Y:S04]  /*21410*/  LDL R21, [R1+0xd0] ;  /* 0x0000d00001157983 */ /* 0x000f280000100800 */
[----:B---3--:R-:W3:Y:S04]  /*21420*/  LDL R7, [R1+0x15c] ;  /* 0x00015c0001077983 */ /* 0x008ee80000100800 */
[----:B------:R-:W3:Y:S04]  /*21430*/  LDL R6, [R1+0x170] ;  /* 0x0001700001067983 */ /* 0x000ee80000100800 */
        /* <DEDUP_REMOVED lines=9> */
[----:B-1----:R-:W3:Y:S04]  /*214d0*/  LDL R41, [R1+0x178] ;  /* 0x0001780001297983 */ /* 0x002ee80000100800 */
        /* <DEDUP_REMOVED lines=14> */
[----:B--2---:R-:W2:Y:S04]  /*215c0*/  LDL R11, [R1+0x11c] ;  /* 0x00011c00010b7983 */ /* 0x004ea80000100800 */
[----:B------:R-:W2:Y:S04]  /*215d0*/  LDL R14, [R1+0xac] ;  /* 0x0000ac00010e7983 */ /* 0x000ea80000100800 */
[----:B------:R-:W2:Y:S04]  /*215e0*/  LDL R9, [R1+0xb4] ;  /* 0x0000b40001097983 */ /* 0x000ea80000100800 */
[----:B------:R-:W2:Y:S04]  /*215f0*/  LDL R8, [R1+0x94] ;  /* 0x0000940001087983 */ /* 0x000ea80000100800 */
[----:B------:R-:W2:Y:S01]  /*21600*/  LDL R10, [R1+0xa4] ;  /* 0x0000a400010a7983 */ /* 0x000ea20000100800 */
[----:B-----5:R-:W-:-:S02]  /*21610*/  IMAD.MOV.U32 R102, RZ, RZ, R63 ;  /* 0x000000ffff667224 */ /* 0x020fc400078e003f */
[----:B----4-:R-:W-:Y:S02]  /*21620*/  IMAD.MOV.U32 R63, RZ, RZ, R59 ;  /* 0x000000ffff3f7224 */ /* 0x010fe400078e003b */
[----:B------:R-:W-:Y:S01]  /*21630*/  IMAD.MOV.U32 R59, RZ, RZ, R57 ;  /* 0x000000ffff3b7224 */ /* 0x000fe200078e0039 */
[----:B------:R-:W-:Y:S01]  /*21640*/  MOV R57, R54 ;  /* 0x0000003600397202 */ /* 0x000fe20000000f00 */
[----:B------:R-:W-:Y:S02]  /*21650*/  IMAD.MOV.U32 R54, RZ, RZ, R37 ;  /* 0x000000ffff367224 */ /* 0x000fe400078e0025 */
[----:B------:R-:W-:Y:S02]  /*21660*/  IMAD.MOV.U32 R37, RZ, RZ, R25 ;  /* 0x000000ffff257224 */ /* 0x000fe400078e0019 */
[----:B------:R-:W-:Y:S02]  /*21670*/  IMAD.MOV.U32 R25, RZ, RZ, R21 ;  /* 0x000000ffff197224 */ /* 0x000fe400078e0015 */
[----:B---3--:R-:W-:-:S02]  /*21680*/  IMAD.MOV.U32 R21, RZ, RZ, R7 ;  /* 0x000000ffff157224 */ /* 0x008fc400078e0007 */
[----:B------:R-:W-:Y:S02]  /*21690*/  IMAD.MOV.U32 R7, RZ, RZ, R6 ;  /* 0x000000ffff077224 */ /* 0x000fe400078e0006 */
[----:B------:R-:W-:Y:S01]  /*216a0*/  IMAD.MOV.U32 R6, RZ, RZ, R5 ;  /* 0x000000ffff067224 */ /* 0x000fe200078e0005 */
[----:B------:R-:W-:Y:S01]  /*216b0*/  MOV R5, R4 ;  /* 0x0000000400057202 */ /* 0x000fe20000000f00 */
[----:B------:R-:W-:Y:S02]  /*216c0*/  IMAD.MOV.U32 R4, RZ, RZ, R3 ;  /* 0x000000ffff047224 */ /* 0x000fe400078e0003 */
[----:B------:R-:W-:Y:S02]  /*216d0*/  IMAD.MOV.U32 R3, RZ, RZ, R2 ;  /* 0x000000ffff037224 */ /* 0x000fe400078e0002 */
[----:B------:R-:W3:Y:S01]  /*216e0*/  LDL R2, [R1+0x154] ;  /* 0x0001540001027983 */ /* 0x000ee20000100800 */
[----:B------:R-:W-:Y:S01]  /*216f0*/  IMAD.MOV.U32 R104, RZ, RZ, R66 ;  /* 0x000000ffff687224 */ /* 0x000fe200078e0042 */
[----:B------:R-:W-:Y:S01]  /*21700*/  MOV R66, R62 ;  /* 0x0000003e00427202 */ /* 0x000fe20000000f00 */
[----:B------:R-:W-:-:S04]  /*21710*/  IMAD.MOV.U32 R62, RZ, RZ, R58 ;  /* 0x000000ffff3e7224 */ /* 0x000fc800078e003a */
[----:B------:R-:W-:Y:S02]  /*21720*/  IMAD.MOV.U32 R70, RZ, RZ, R66 ;  /* 0x000000ffff467224 */ /* 0x000fe400078e0042 */
[----:B------:R-:W-:Y:S01]  /*21730*/  IMAD.MOV.U32 R106, RZ, RZ, R67 ;  /* 0x000000ffff6a7224 */ /* 0x000fe200078e0043 */
[----:B------:R-:W-:Y:S01]  /*21740*/  MOV R66, R62 ;  /* 0x0000003e00427202 */ /* 0x000fe20000000f00 */
[----:B------:R-:W-:Y:S02]  /*21750*/  IMAD.MOV.U32 R67, RZ, RZ, R63 ;  /* 0x000000ffff437224 */ /* 0x000fe400078e003f */
[----:B------:R-:W-:Y:S02]  /*21760*/  IMAD.MOV.U32 R58, RZ, RZ, R55 ;  /* 0x000000ffff3a7224 */ /* 0x000fe400078e0037 */
[----:B------:R-:W-:Y:S02]  /*21770*/  IMAD.MOV.U32 R63, RZ, RZ, R59 ;  /* 0x000000ffff3f7224 */ /* 0x000fe400078e003b */
[----:B------:R-:W-:-:S02]  /*21780*/  IMAD.MOV.U32 R55, RZ, RZ, R41 ;  /* 0x000000ffff377224 */ /* 0x000fc400078e0029 */
[----:B------:R-:W-:Y:S01]  /*21790*/  IMAD.MOV.U32 R62, RZ, RZ, R58 ;  /* 0x000000ffff3e7224 */ /* 0x000fe200078e003a */
[----:B------:R-:W-:Y:S01]  /*217a0*/  ISETP.GE.AND P0, PT, R71, UR4, PT ;  /* 0x0000000447007c0c */ /* 0x000fe2000bf06270 */
[----:B------:R-:W-:Y:S02]  /*217b0*/  IMAD.MOV.U32 R107, RZ, RZ, R70 ;  /* 0x000000ffff6b7224 */ /* 0x000fe400078e0046 */
[----:B------:R-:W-:Y:S02]  /*217c0*/  IMAD.MOV.U32 R59, RZ, RZ, R57 ;  /* 0x000000ffff3b7224 */ /* 0x000fe400078e0039 */
[----:B------:R-:W-:Y:S02]  /*217d0*/  IMAD.MOV.U32 R41, RZ, RZ, R36 ;  /* 0x000000ffff297224 */ /* 0x000fe400078e0024 */
[----:B------:R-:W-:Y:S01]  /*217e0*/  IMAD.MOV.U32 R70, RZ, RZ, R67 ;  /* 0x000000ffff467224 */ /* 0x000fe200078e0043 */
[----:B------:R-:W-:Y:S01]  /*217f0*/  MOV R36, R24 ;  /* 0x0000001800247202 */ /* 0x000fe20000000f00 */
[----:B------:R-:W-:Y:S01]  /*21800*/  IMAD.MOV.U32 R58, RZ, RZ, R55 ;  /* 0x000000ffff3a7224 */ /* 0x000fe200078e0037 */
[----:B------:R-:W-:Y:S01]  /*21810*/  MOV R67, R66 ;  /* 0x0000004200437202 */ /* 0x000fe20000000f00 */
[----:B------:R-:W-:Y:S01]  /*21820*/  IMAD.MOV.U32 R66, RZ, RZ, R63 ;  /* 0x000000ffff427224 */ /* 0x000fe200078e003f */
[----:B------:R-:W-:Y:S01]  /*21830*/  MOV R57, R54 ;  /* 0x0000003600397202 */ /* 0x000fe20000000f00 */
[----:B------:R-:W-:Y:S01]  /*21840*/  IMAD.MOV.U32 R55, RZ, RZ, R41 ;  /* 0x000000ffff377224 */ /* 0x000fe200078e0029 */
[----:B------:R-:W-:Y:S01]  /*21850*/  ISETP.GE.AND P1, PT, R114, UR4, PT ;  /* 0x0000000472007c0c */ /* 0x000fe2000bf26270 */
[----:B------:R-:W-:Y:S01]  /*21860*/  IMAD.MOV.U32 R63, RZ, RZ, R62 ;  /* 0x000000ffff3f7224 */ /* 0x000fe200078e003e */
[----:B------:R-:W4:Y:S01]  /*21870*/  LDL R24, [R1+0x120] ;  /* 0x0001200001187983 */ /* 0x000f220000100800 */
[----:B------:R-:W-:-:S02]  /*21880*/  IMAD.MOV.U32 R54, RZ, RZ, R37 ;  /* 0x000000ffff367224 */ /* 0x000fc400078e0025 */
[----:B------:R-:W-:Y:S02]  /*21890*/  IMAD.MOV.U32 R62, RZ, RZ, R59 ;  /* 0x000000ffff3e7224 */ /* 0x000fe400078e003b */
[----:B------:R-:W-:Y:S02]  /*218a0*/  IMAD.MOV.U32 R41, RZ, RZ, R36 ;  /* 0x000000ffff297224 */ /* 0x000fe400078e0024 */
[----:B------:R-:W-:Y:S01]  /*218b0*/  IMAD.MOV.U32 R59, RZ, RZ, R58 ;  /* 0x000000ffff3b7224 */ /* 0x000fe200078e003a */
[----:B------:R-:W-:Y:S01]  /*218c0*/  MOV R58, R57 ;  /* 0x00000039003a7202 */ /* 0x000fe20000000f00 */
        /* <DEDUP_REMOVED lines=10> */
[----:B0-----:R-:W-:Y:S02]  /*21970*/  @!P0 IMAD.MOV.U32 R3, RZ, RZ, R40 ;  /* 0x000000ffff038224 */ /* 0x001fe400078e0028 */
[----:B------:R-:W-:Y:S02]  /*21980*/  IMAD.MOV.U32 R73, RZ, RZ, R66 ;  /* 0x000000ffff497224 */ /* 0x000fe400078e0042 */
[----:B------:R-:W-:Y:S02]  /*21990*/  IMAD.MOV.U32 R66, RZ, RZ, R58 ;  /* 0x000000ffff427224 */ /* 0x000fe400078e003a */
[----:B------:R-:W-:Y:S01]  /*219a0*/  IMAD.MOV.U32 R58, RZ, RZ, R41 ;  /* 0x000000ffff3a7224 */ /* 0x000fe200078e0029 */
[----:B------:R-:W-:Y:S02]  /*219b0*/  MOV R41, R6 ;  /* 0x0000000600297202 */ /* 0x000fe40000000f00 */
[----:B------:R-:W-:Y:S02]  /*219c0*/  @!P1 LEA R6, P4, R114, R39, 0x2 ;  /* 0x0000002772069211 */ /* 0x000fe400078810ff */
[----:B------:R-:W-:-:S02]  /*219d0*/  MOV R37, R36 ;  /* 0x0000002400257202 */ /* 0x000fc40000000f00 */
[----:B------:R-:W5:Y:S01]  /*219e0*/  LDL R36, [R1+0x130] ;  /* 0x0001300001247983 */ /* 0x000f620000100800 */
[----:B---3--:R-:W-:Y:S01]  /*219f0*/  MOV R4, R2 ;  /* 0x0000000200047202 */ /* 0x008fe20000000f00 */
[----:B------:R-:W-:-:S04]  /*21a00*/  @!P0 IMAD.MOV.U32 R2, RZ, RZ, R39 ;  /* 0x000000ffff028224 */ /* 0x000fc800078e0027 */
[----:B------:R-:W-:-:S04]  /*21a10*/  @!P0 IMAD.WIDE R2, R71, 0x4, R2 ;  /* 0x0000000447028825 */ /* 0x000fc800078e0202 */
[----:B------:R-:W-:Y:S02]  /*21a20*/  IMAD.MOV.U32 R71, RZ, RZ, R63 ;  /* 0x000000ffff477224 */ /* 0x000fe400078e003f */
[----:B------:R-:W-:Y:S02]  /*21a30*/  IMAD.MOV.U32 R63, RZ, RZ, R55 ;  /* 0x000000ffff3f7224 */ /* 0x000fe400078e0037 */
[----:B------:R-:W-:Y:S02]  /*21a40*/  IMAD.MOV.U32 R55, RZ, RZ, R25 ;  /* 0x000000ffff377224 */ /* 0x000fe400078e0019 */
[----:B------:R-:W-:Y:S01]  /*21a50*/  IMAD.MOV.U32 R25, RZ, RZ, R7 ;  /* 0x000000ffff197224 */ /* 0x000fe200078e0007 */
[----:B------:R-:W-:Y:S02]  /*21a60*/  @!P1 LEA.HI.X R7, R114, R40, R115, 0x2, P4 ;  /* 0x0000002872079211 */ /* 0x000fe400020f1473 */
[----:B------:R-:W3:Y:S04]  /*21a70*/  LDL R114, [R1+0x188] ;  /* 0x0001880001727983 */ /* 0x000ee80000100800 */
[----:B------:R-:W2:Y:S01]  /*21a80*/  LDL R115, [R1+0x184] ;  /* 0x0001840001737983 */ /* 0x000ea20000100800 */
[----:B------:R-:W-:Y:S01]  /*21a90*/  IMAD.MOV.U32 R76, RZ, RZ, R70 ;  /* 0x000000ffff4c7224 */ /* 0x000fe200078e0046 */
[----:B------:R-:W-:Y:S01]  /*21aa0*/  MOV R70, R62 ;  /* 0x0000003e00467202 */ /* 0x000fe20000000f00 */
[----:B------:R-:W-:-:S02]  /*21ab0*/  IMAD.MOV.U32 R74, RZ, RZ, R67 ;  /* 0x000000ffff4a7224 */ /* 0x000fc400078e0043 */
[----:B------:R-:W-:Y:S01]  /*21ac0*/  IMAD.MOV.U32 R67, RZ, RZ, R59 ;  /* 0x000000ffff437224 */ /* 0x000fe200078e003b */
[----:B------:R-:W-:Y:S01]  /*21ad0*/  MOV R59, R54 ;  /* 0x00000036003b7202 */ /* 0x000fe20000000f00 */
[----:B------:R-:W-:Y:S01]  /*21ae0*/  IMAD.MOV.U32 R62, RZ, RZ, R57 ;  /* 0x000000ffff3e7224 */ /* 0x000fe200078e0039 */
[----:B------:R-:W-:Y:S01]  /*21af0*/  ISETP.GE.AND P3, PT, R109, UR4, PT ;  /* 0x000000046d007c0c */ /* 0x000fe2000bf66270 */
[----:B------:R-:W-:Y:S01]  /*21b00*/  IMAD.MOV.U32 R57, RZ, RZ, R37 ;  /* 0x000000ffff397224 */ /* 0x000fe200078e0025 */
[----:B------:R-:W-:Y:S01]  /*21b10*/  ISETP.GE.AND P2, PT, R112, UR4, PT ;  /* 0x0000000470007c0c */ /* 0x000fe2000bf46270 */
[----:B------:R-:W-:Y:S02]  /*21b20*/  IMAD.MOV.U32 R54, RZ, RZ, R5 ;  /* 0x000000ffff367224 */ /* 0x000fe400078e0005 */
[----:B------:R-:W-:Y:S02]  /*21b30*/  IMAD.MOV.U32 R37, RZ, RZ, R4 ;  /* 0x000000ffff257224 */ /* 0x000fe400078e0004 */
[----:B------:R-:W-:-:S02]  /*21b40*/  @!P0 IMAD.MOV.U32 R4, RZ, RZ, R27 ;  /* 0x000000ffff048224 */ /* 0x000fc400078e001b */
[----:B------:R-:W-:-:S05]  /*21b50*/  @!P0 IMAD.MOV.U32 R5, RZ, RZ, R28 ;  /* 0x000000ffff058224 */ /* 0x000fca00078e001c */
[----:B------:R0:W-:Y:S02]  /*21b60*/  @!P0 ST.E.64 desc[UR42][R2.64], R4 ;  /* 0x0000000402008985 */ /* 0x0001e4000c101b2a */
[----:B0-----:R-:W-:Y:S01]  /*21b70*/  @!P1 MOV R4, R81 ;  /* 0x0000005100049202 */ /* 0x001fe20000000f00 */
[----:B------:R-:W-:Y:S01]  /*21b80*/  @!P1 IMAD.MOV.U32 R5, RZ, RZ, R65 ;  /* 0x000000ffff059224 */ /* 0x000fe200078e0041 */
[----:B------:R-:W-:-:S04]  /*21b90*/  @!P3 LEA R2, P5, R109, R39, 0x2 ;  /* 0x000000276d02b211 */ /* 0x000fc800078a10ff */
[----:B------:R0:W-:Y:S02]  /*21ba0*/  @!P1 ST.E.64 desc[UR42][R6.64], R4 ;  /* 0x0000000406009985 */ /* 0x0001e4000c101b2a */
[C---:B0-----:R-:W-:Y:S02]  /*21bb0*/  @!P2 LEA R4, P4, R112.reuse, R39, 0x2 ;  /* 0x000000277004a211 */ /* 0x041fe400078810ff */
[-C--:B---3--:R-:W-:Y:S01]  /*21bc0*/  @!P3 LEA.HI.X R3, R109, R40.reuse, R114, 0x2, P5 ;  /* 0x000000286d03b211 */ /* 0x088fe200028f1472 */
[----:B------:R-:W-:Y:S02]  /*21bd0*/  IMAD.MOV.U32 R114, RZ, RZ, R76 ;  /* 0x000000ffff727224 */ /* 0x000fe400078e004c */
[----:B------:R-:W-:Y:S01]  /*21be0*/  IMAD.MOV.U32 R109, RZ, RZ, R74 ;  /* 0x000000ffff6d7224 */ /* 0x000fe200078e004a */
[----:B--2---:R-:W-:Y:S01]  /*21bf0*/  @!P2 LEA.HI.X R5, R112, R40, R115, 0x2, P4 ;  /* 0x000000287005a211 */ /* 0x004fe200020f1473 */
[----:B------:R-:W-:Y:S01]  /*21c00*/  IMAD.MOV.U32 R76, RZ, RZ, R73 ;  /* 0x000000ffff4c7224 */ /* 0x000fe200078e0049 */
[----:B------:R-:W2:Y:S01]  /*21c10*/  LDL R112, [R1+0x180] ;  /* 0x0001800001707983 */ /* 0x000ea20000100800 */
[----:B------:R-:W-:Y:S01]  /*21c20*/  MOV R74, R71 ;  /* 0x00000047004a7202 */ /* 0x000fe20000000f00 */
[----:B------:R-:W-:-:S02]  /*21c30*/  IMAD.MOV.U32 R73, RZ, RZ, R70 ;  /* 0x000000ffff497224 */ /* 0x000fc400078e0046 */
[----:B------:R-:W-:Y:S01]  /*21c40*/  IMAD.MOV.U32 R71, RZ, RZ, R67 ;  /* 0x000000ffff477224 */ /* 0x000fe200078e0043 */
[C---:B------:R-:W-:Y:S01]  /*21c50*/  ISETP.GE.AND P0, PT, R111.reuse, UR4, PT ;  /* 0x000000046f007c0c */ /* 0x040fe2000bf06270 */
[----:B------:R-:W-:Y:S01]  /*21c60*/  IMAD.MOV.U32 R70, RZ, RZ, R66 ;  /* 0x000000ffff467224 */ /* 0x000fe200078e0042 */
[----:B------:R-:W-:Y:S01]  /*21c70*/  MOV R66, R58 ;  /* 0x0000003a00427202 */ /* 0x000fe20000000f00 */
[----:B------:R-:W-:Y:S01]  /*21c80*/  IMAD.MOV.U32 R67, RZ, RZ, R59 ;  /* 0x000000ffff437224 */ /* 0x000fe200078e003b */
[----:B------:R0:W-:Y:S01]  /*21c90*/  @!P3 ST.E.64 desc[UR42][R2.64], R42 ;  /* 0x0000002a0200b985 */ /* 0x0001e2000c101b2a */
[----:B------:R-:W-:Y:S02]  /*21ca0*/  IMAD.MOV.U32 R59, RZ, RZ, R57 ;  /* 0x000000ffff3b7224 */ /* 0x000fe400078e0039 */
[----:B------:R-:W-:Y:S01]  /*21cb0*/  IMAD.MOV.U32 R58, RZ, RZ, R55 ;  /* 0x000000ffff3a7224 */ /* 0x000fe200078e0037 */
[----:B------:R-:W3:Y:S01]  /*21cc0*/  LDL R115, [R1+0x17c] ;  /* 0x00017c0001737983 */ /* 0x000ee20000100800 */
[----:B------:R-:W-:Y:S01]  /*21cd0*/  IMAD.MOV.U32 R57, RZ, RZ, R54 ;  /* 0x000000ffff397224 */ /* 0x000fe200078e0036 */
[----:B-----5:R-:W-:Y:S01]  /*21ce0*/  MOV R54, R36 ;  /* 0x0000002400367202 */ /* 0x020fe20000000f00 */
[----:B------:R-:W-:Y:S01]  /*21cf0*/  IMAD.MOV.U32 R55, RZ, RZ, R37 ;  /* 0x000000ffff377224 */ /* 0x000fe200078e0025 */
[----:B------:R-:W5:Y:S04]  /*21d00*/  LDL R36, [R1+0xb8] ;  /* 0x0000b80001247983 */ /* 0x000f680000100800 */
[----:B------:R-:W4:Y:S01]  /*21d10*/  LDL R37, [R1+0xbc] ;  /* 0x0000bc0001257983 */ /* 0x000f220000100800 */
[----:B0-----:R-:W-:-:S04]  /*21d20*/  @!P0 LEA R2, P5, R111, R39, 0x2 ;  /* 0x000000276f028211 */ /* 0x001fc800078a10ff */
[----:B--2---:R-:W-:Y:S01]  /*21d30*/  @!P0 LEA.HI.X R3, R111, R40, R112, 0x2, P5 ;  /* 0x000000286f038211 */ /* 0x004fe200028f1470 */
[----:B------:R-:W-:Y:S01]  /*21d40*/  IMAD.MOV.U32 R111, RZ, RZ, R76 ;  /* 0x000000ffff6f7224 */ /* 0x000fe200078e004c */
[----:B------:R-:W-:Y:S01]  /*21d50*/  MOV R76, R73 ;  /* 0x00000049004c7202 */ /* 0x000fe20000000f00 */
[----:B------:R-:W-:Y:S02]  /*21d60*/  IMAD.MOV.U32 R112, RZ, RZ, R74 ;  /* 0x000000ffff707224 */ /* 0x000fe400078e004a */
[----:B------:R-:W-:Y:S02]  /*21d70*/  IMAD.MOV.U32 R73, RZ, RZ, R70 ;  /* 0x000000ffff497224 */ /* 0x000fe400078e0046 */
[----:B------:R-:W-:Y:S02]  /*21d80*/  IMAD.MOV.U32 R74, RZ, RZ, R71 ;  /* 0x000000ffff4a7224 */ /* 0x000fe400078e0047 */
[----:B------:R-:W-:Y:S02]  /*21d90*/  IMAD.MOV.U32 R70, RZ, RZ, R66 ;  /* 0x000000ffff467224 */ /* 0x000fe400078e0042 */
[----:B------:R-:W-:Y:S01]  /*21da0*/  IMAD.MOV.U32 R71, RZ, RZ, R67 ;  /* 0x000000ffff477224 */ /* 0x000fe200078e0043 */
[----:B------:R-:W-:Y:S01]  /*21db0*/  MOV R67, R59 ;  /* 0x0000003b00437202 */ /* 0x000fe20000000f00 */
[----:B------:R-:W-:-:S02]  /*21dc0*/  IMAD.MOV.U32 R66, RZ, RZ, R58 ;  /* 0x000000ffff427224 */ /* 0x000fc400078e003a */
[----:B------:R-:W-:Y:S02]  /*21dd0*/  IMAD.MOV.U32 R58, RZ, RZ, R55 ;  /* 0x000000ffff3a7224 */ /* 0x000fe400078e0037 */
[----:B-----5:R-:W-:Y:S02]  /*21de0*/  IMAD.MOV.U32 R55, RZ, RZ, R36 ;  /* 0x000000ffff377224 */ /* 0x020fe400078e0024 */
[----:B------:R-:W2:Y:S01]  /*21df0*/  LDL R36, [R1+0xc8] ;  /* 0x0000c80001247983 */ /* 0x000ea20000100800 */
[----:B----4-:R-:W-:-:S03]  /*21e00*/  IMAD.MOV.U32 R59, RZ, RZ, R37 ;  /* 0x000000ffff3b7224 */ /* 0x010fc600078e0025 */
[----:B------:R-:W4:Y:S01]  /*21e10*/  LDL R37, [R1+0x16c] ;  /* 0x00016c0001257983 */ /* 0x000f220000100800 */
[----:B------:R-:W-:Y:S01]  /*21e20*/  ISETP.GE.AND P1, PT, R110, UR4, PT ;  /* 0x000000046e007c0c */ /* 0x000fe2000bf26270 */
[----:B------:R-:W-:Y:S01]  /*21e30*/  @!P2 IMAD.MOV.U32 R6, RZ, RZ, R84 ;  /* 0x000000ffff06a224 */ /* 0x000fe200078e0054 */
[----:B------:R-:W-:Y:S01]  /*21e40*/  ISETP.GE.AND P3, PT, R106, UR4, PT ;  /* 0x000000046a007c0c */ /* 0x000fe2000bf66270 */
[----:B------:R-:W-:-:S05]  /*21e50*/  @!P2 IMAD.MOV.U32 R7, RZ, RZ, R89 ;  /* 0x000000ffff07a224 */ /* 0x000fca00078e0059 */
[----:B------:R0:W-:Y:S01]  /*21e60*/  @!P2 ST.E.64 desc[UR42][R4.64], R6 ;  /* 0x000000060400a985 */ /* 0x0001e2000c101b2a */
[----:B------:R-:W-:-:S03]  /*21e70*/  ISETP.GE.AND P2, PT, R102, UR4, PT ;  /* 0x0000000466007c0c */ /* 0x000fc6000bf46270 */
[----:B------:R1:W-:Y:S01]  /*21e80*/  @!P0 ST.E.64 desc[UR42][R2.64], R44 ;  /* 0x0000002c02008985 */ /* 0x0003e2000c101b2a */
[----:B0-----:R-:W-:Y:S01]  /*21e90*/  @!P1 LEA R4, P4, R110, R39, 0x2 ;  /* 0x000000276e049211 */ /* 0x001fe200078810ff */
[----:B------:R-:W-:-:S03]  /*21ea0*/  @!P1 IMAD.MOV.U32 R6, RZ, RZ, R50 ;  /* 0x000000ffff069224 */ /* 0x000fc600078e0032 */
[----:B---3--:R-:W-:Y:S01]  /*21eb0*/  @!P1 LEA.HI.X R5, R110, R40, R115, 0x2, P4 ;  /* 0x000000286e059211 */ /* 0x008fe200020f1473 */
[----:B------:R-:W-:Y:S01]  /*21ec0*/  IMAD.MOV.U32 R115, RZ, RZ, R74 ;  /* 0x000000ffff737224 */ /* 0x000fe200078e004a */
[C---:B-1----:R-:W-:Y:S01]  /*21ed0*/  @!P3 LEA R2, P5, R106.reuse, R39, 0x2 ;  /* 0x000000276a02b211 */ /* 0x042fe200078a10ff */
[----:B------:R-:W-:Y:S01]  /*21ee0*/  IMAD.MOV.U32 R74, RZ, RZ, R71 ;  /* 0x000000ffff4a7224 */ /* 0x000fe200078e0047 */
[----:B------:R-:W-:Y:S01]  /*21ef0*/  MOV R110, R76 ;  /* 0x0000004c006e7202 */ /* 0x000fe20000000f00 */
[----:B------:R-:W-:Y:S01]  /*21f00*/  @!P1 IMAD.MOV.U32 R7, RZ, RZ, R92 ;  /* 0x000000ffff079224 */ /* 0x000fe200078e005c */
[----:B------:R-:W-:Y:S01]  /*21f10*/  MOV R71, R67 ;  /* 0x0000004300477202 */ /* 0x000fe20000000f00 */
[----:B------:R-:W-:Y:S02]  /*21f20*/  IMAD.MOV.U32 R76, RZ, RZ, R73 ;  /* 0x000000ffff4c7224 */ /* 0x000fe400078e0049 */
[----:B------:R-:W-:Y:S01]  /*21f30*/  IMAD.MOV.U32 R73, RZ, RZ, R70 ;  /* 0x000000ffff497224 */ /* 0x000fe200078e0046 */
[----:B------:R-:W-:Y:S01]  /*21f40*/  @!P3 LEA.HI.X R3, R106, R40, R115, 0x2, P5 ;  /* 0x000000286a03b211 */ /* 0x000fe200028f1473 */
[----:B------:R-:W-:Y:S01]  /*21f50*/  IMAD.MOV.U32 R70, RZ, RZ, R66 ;  /* 0x000000ffff467224 */ /* 0x000fe200078e0042 */
[----:B------:R-:W-:Y:S01]  /*21f60*/  MOV R115, R74 ;  /* 0x0000004a00737202 */ /* 0x000fe20000000f00 */
[----:B------:R0:W-:Y:S01]  /*21f70*/  @!P1 ST.E.64 desc[UR42][R4.64], R6 ;  /* 0x0000000604009985 */ /* 0x0001e2000c101b2a */
[----:B------:R-:W-:-:S02]  /*21f80*/  IMAD.MOV.U32 R106, RZ, RZ, R76 ;  /* 0x000000ffff6a7224 */ /* 0x000fc400078e004c */
[----:B------:R-:W-:Y:S02]  /*21f90*/  IMAD.MOV.U32 R74, RZ, RZ, R71 ;  /* 0x000000ffff4a7224 */ /* 0x000fe400078e0047 */
[----:B------:R-:W-:Y:S02]  /*21fa0*/  IMAD.MOV.U32 R76, RZ, RZ, R73 ;  /* 0x000000ffff4c7224 */ /* 0x000fe400078e0049 */
[----:B------:R-:W-:Y:S01]  /*21fb0*/  IMAD.MOV.U32 R73, RZ, RZ, R70 ;  /* 0x000000ffff497224 */ /* 0x000fe200078e0046 */
[----:B0-----:R-:W-:-:S04]  /*21fc0*/  @!P2 LEA R4, P4, R102, R39, 0x2 ;  /* 0x000000276604a211 */ /* 0x001fc800078810ff */
[----:B------:R-:W-:Y:S02]  /*21fd0*/  @!P2 LEA.HI.X R5, R102, R40, R115, 0x2, P4 ;  /* 0x000000286605a211 */ /* 0x000fe400020f1473 */
[----:B------:R-:W-:Y:S01]  /*21fe0*/  MOV R115, R74 ;  /* 0x0000004a00737202 */ /* 0x000fe20000000f00 */
[----:B------:R-:W-:Y:S02]  /*21ff0*/  IMAD.MOV.U32 R74, RZ, RZ, R73 ;  /* 0x000000ffff4a7224 */ /* 0x000fe400078e0049 */
[----:B--2---:R-:W-:Y:S02]  /*22000*/  IMAD.MOV.U32 R66, RZ, RZ, R36 ;  /* 0x000000ffff427224 */ /* 0x004fe400078e0024 */
[----:B----4-:R-:W-:Y:S02]  /*22010*/  IMAD.MOV.U32 R67, RZ, RZ, R37 ;  /* 0x000000ffff437224 */ /* 0x010fe400078e0025 */
[----:B------:R-:W-:Y:S01]  /*22020*/  IMAD.MOV.U32 R37, RZ, RZ, R26 ;  /* 0x000000ffff257224 */ /* 0x000fe200078e001a */
[----:B------:R-:W-:Y:S01]  /*22030*/  MOV R70, R66 ;  /* 0x0000004200467202 */ /* 0x000fe20000000f00 */
[----:B------:R-:W-:Y:S01]  /*22040*/  IMAD.MOV.U32 R71, RZ, RZ, R67 ;  /* 0x000000ffff477224 */ /* 0x000fe200078e0043 */
[----:B------:R-:W2:Y:S01]  /*22050*/  LDL R66, [R1+0x164] ;  /* 0x0001640001427983 */ /* 0x000ea20000100800 */
[----:B------:R-:W-:-:S04]  /*22060*/  IMAD.MOV.U32 R67, RZ, RZ, R37 ;  /* 0x000000ffff437224 */ /* 0x000fc800078e0025 */
[----:B------:R-:W-:Y:S02]  /*22070*/  IMAD.MOV.U32 R73, RZ, RZ, R67 ;  /* 0x000000ffff497224 */ /* 0x000fe400078e0043 */
[----:B------:R-:W-:Y:S02]  /*22080*/  IMAD.MOV.U32 R67, RZ, RZ, R63 ;  /* 0x000000ffff437224 */ /* 0x000fe400078e003f */
[----:B------:R-:W-:Y:S02]  /*22090*/  IMAD.MOV.U32 R63, RZ, RZ, R62 ;  /* 0x000000ffff3f7224 */ /* 0x000fe400078e003e */
[----:B------:R-:W3:Y:S01]  /*220a0*/  LDL R62, [R1+0x144] ;  /* 0x00014400013e7983 */ /* 0x000ee20000100800 */
[----:B------:R-:W-:Y:S02]  /*220b0*/  ISETP.GE.AND P0, PT, R104, UR4, PT ;  /* 0x0000000468007c0c */ /* 0x000fe4000bf06270 */
[----:B------:R-:W-:Y:S01]  /*220c0*/  ISETP.GE.AND P1, PT, R107, UR4, PT ;  /* 0x000000046b007c0c */ /* 0x000fe2000bf26270 */
[----:B------:R-:W-:Y:S01]  /*220d0*/  IMAD.MOV.U32 R102, RZ, RZ, R76 ;  /* 0x000000ffff667224 */ /* 0x000fe200078e004c */
[----:B------:R0:W-:Y:S01]  /*220e0*/  @!P3 ST.E.64 desc[UR42][R2.64], R46 ;  /* 0x0000002e0200b985 */ /* 0x0001e2000c101b2a */
[----:B------:R-:W-:-:S02]  /*220f0*/  IMAD.MOV.U32 R76, RZ, RZ, R71 ;  /* 0x000000ffff4c7224 */ /* 0x000fc400078e0047 */
[----:B------:R-:W-:Y:S01]  /*22100*/  IMAD.MOV.U32 R71, RZ, RZ, R70 ;  /* 0x000000ffff477224 */ /* 0x000fe200078e0046 */
[----:B------:R-:W-:-:S05]  /*22110*/  @!P2 MOV R119, R97 ;  /* 0x000000610077a202 */ /* 0x000fca0000000f00 */
[CC--:B0-----:R-:W-:Y:S01]  /*22120*/  @!P0 LEA R2, P5, R104.reuse, R39.reuse, 0x2 ;  /* 0x0000002768028211 */ /* 0x0c1fe200078a10ff */
[----:B------:R0:W-:Y:S03]  /*22130*/  @!P2 ST.E.64 desc[UR42][R4.64], R118 ;  /* 0x000000760400a985 */ /* 0x0001e6000c101b2a */
[----:B------:R-:W-:Y:S01]  /*22140*/  @!P0 LEA.HI.X R3, R104, R40, R115, 0x2, P5 ;  /* 0x0000002868038211 */ /* 0x000fe200028f1473 */
[----:B------:R-:W-:Y:S02]  /*22150*/  IMAD.MOV.U32 R115, RZ, RZ, R76 ;  /* 0x000000ffff737224 */ /* 0x000fe400078e004c */
[----:B------:R-:W-:Y:S02]  /*22160*/  IMAD.MOV.U32 R104, RZ, RZ, R73 ;  /* 0x000000ffff687224 */ /* 0x000fe400078e0049 */
[----:B------:R-:W-:Y:S01]  /*22170*/  IMAD.MOV.U32 R73, RZ, RZ, R67 ;  /* 0x000000ffff497224 */ /* 0x000fe200078e0043 */
[----:B0-----:R-:W-:-:S04]  /*22180*/  @!P1 LEA R4, P4, R107, R39, 0x2 ;  /* 0x000000276b049211 */ /* 0x001fc800078810ff */
[----:B------:R-:W-:Y:S02]  /*22190*/  @!P1 LEA.HI.X R5, R107, R40, R115, 0x2, P4 ;  /* 0x000000286b059211 */ /* 0x000fe400020f1473 */
[----:B--2---:R-:W-:Y:S01]  /*221a0*/  MOV R70, R66 ;  /* 0x0000004200467202 */ /* 0x004fe20000000f00 */
[----:B------:R-:W-:-:S04]  /*221b0*/  IMAD.MOV.U32 R66, RZ, RZ, R13 ;  /* 0x000000ffff427224 */ /* 0x000fc800078e000d */
[----:B------:R-:W-:Y:S01]  /*221c0*/  IMAD.MOV.U32 R76, RZ, RZ, R70 ;  /* 0x000000ffff4c7224 */ /* 0x000fe200078e0046 */
[----:B------:R-:W-:Y:S01]  /*221d0*/  MOV R67, R66 ;  /* 0x0000004200437202 */ /* 0x000fe20000000f00 */
[----:B------:R-:W-:Y:S02]  /*221e0*/  IMAD.MOV.U32 R66, RZ, RZ, R21 ;  /* 0x000000ffff427224 */ /* 0x000fe400078e0015 */
[----:B---3--:R-:W-:Y:S01]  /*221f0*/  IMAD.MOV.U32 R70, RZ, RZ, R62 ;  /* 0x000000ffff467224 */ /* 0x008fe200078e003e */
[----:B------:R-:W-:Y:S01]  /*22200*/  ISETP.GE.AND P3, PT, R114, UR4, PT ;  /* 0x0000000472007c0c */ /* 0x000fe2000bf66270 */
[----:B------:R-:W2:Y:S01]  /*22210*/  LDL R62, [R1+0x158] ;  /* 0x00015800013e7983 */ /* 0x000ea20000100800 */
[----:B------:R-:W-:Y:S02]  /*22220*/  IMAD.MOV.U32 R107, RZ, RZ, R76 ;  /* 0x000000ffff6b7224 */ /* 0x000fe400078e004c */
[----:B------:R-:W-:Y:S01]  /*22230*/  IMAD.MOV.U32 R76, RZ, RZ, R66 ;  /* 0x000000ffff4c7224 */ /* 0x000fe200078e0042 */
[----:B------:R0:W-:Y:S01]  /*22240*/  @!P0 ST.E.64 desc[UR42][R2.64], R48 ;  /* 0x0000003002008985 */ /* 0x0001e2000c101b2a */
[----:B------:R-:W-:Y:S01]  /*22250*/  IMAD.MOV.U32 R66, RZ, RZ, R58 ;  /* 0x000000ffff427224 */ /* 0x000fe200078e003a */
[----:B------:R-:W-:-:S02]  /*22260*/  MOV R58, R41 ;  /* 0x00000029003a7202 */ /* 0x000fc40000000f00 */
[----:B------:R-:W3:Y:S01]  /*22270*/  LDL R41, [R1+0x148] ;  /* 0x0001480001297983 */ /* 0x000ee20000100800 */
[----:B------:R-:W-:Y:S01]  /*22280*/  IMAD.MOV.U32 R115, RZ, RZ, R104 ;  /* 0x000000ffff737224 */ /* 0x000fe200078e0068 */
[----:B------:R-:W-:Y:S02]  /*22290*/  MOV R104, R73 ;  /* 0x0000004900687202 */ /* 0x000fe40000000f00 */
[----:B------:R-:W-:Y:S02]  /*222a0*/  MOV R26, R20 ;  /* 0x00000014001a7202 */ /* 0x000fe40000000f00 */
[----:B------:R-:W-:Y:S01]  /*222b0*/  ISETP.GE.AND P2, PT, R109, UR4, PT ;  /* 0x000000046d007c0c */ /* 0x000fe2000bf46270 */
[----:B------:R-:W4:Y:S01]  /*222c0*/  LDL R20, [R1+0x138] ;  /* 0x0001380001147983 */ /* 0x000f220000100800 */
[C---:B0-----:R-:W-:Y:S01]  /*222d0*/  @!P3 LEA R2, P5, R114.reuse, R39, 0x2 ;  /* 0x000000277202b211 */ /* 0x041fe200078a10ff */
[----:B------:R-:W-:Y:S02]  /*222e0*/  @!P1 IMAD.MOV.U32 R6, RZ, RZ, R100 ;  /* 0x000000ffff069224 */ /* 0x000fe400078e0064 */
[----:B------:R-:W5:Y:S01]  /*222f0*/  LDL R21, [R1+0xa0] ;  /* 0x0000a00001157983 */ /* 0x000f620000100800 */
[----:B------:R-:W-:Y:S01]  /*22300*/  @!P3 LEA.HI.X R3, R114, R40, R115, 0x2, P5 ;  /* 0x000000287203b211 */ /* 0x000fe200028f1473 */
[----:B------:R-:W-:Y:S01]  /*22310*/  IMAD.MOV.U32 R114, RZ, RZ, R107 ;  /* 0x000000ffff727224 */ /* 0x000fe200078e006b */
[----:B------:R-:W-:Y:S01]  /*22320*/  MOV R107, R104 ;  /* 0x00000068006b7202 */ /* 0x000fe20000000f00 */
[----:B------:R-:W-:-:S02]  /*22330*/  IMAD.MOV.U32 R104, RZ, RZ, R76 ;  /* 0x000000ffff687224 */ /* 0x000fc400078e004c */
[----:B--2---:R-:W-:Y:S02]  /*22340*/  IMAD.MOV.U32 R73, RZ, RZ, R62 ;  /* 0x000000ffff497224 */ /* 0x004fe400078e003e */
[----:B------:R-:W-:Y:S02]  /*22350*/  IMAD.MOV.U32 R62, RZ, RZ, R57 ;  /* 0x000000ffff3e7224 */ /* 0x000fe400078e0039 */
[----:B------:R-:W-:Y:S02]  /*22360*/  IMAD.MOV.U32 R57, RZ, RZ, R25 ;  /* 0x000000ffff397224 */ /* 0x000fe400078e0019 */
[----:B------:R-:W-:Y:S02]  /*22370*/  IMAD.MOV.U32 R76, RZ, RZ, R73 ;  /* 0x000000ffff4c7224 */ /* 0x000fe400078e0049 */
[----:B------:R-:W-:Y:S01]  /*22380*/  @!P1 IMAD.MOV.U32 R7, RZ, RZ, R105 ;  /* 0x000000ffff079224 */ /* 0x000fe200078e0069 */
[----:B------:R-:W-:Y:S01]  /*22390*/  ISETP.GE.AND P0, PT, R111, UR4, PT ;  /* 0x000000046f007c0c */ /* 0x000fe2000bf06270 */
[----:B------:R-:W-:Y:S01]  /*223a0*/  IMAD.MOV.U32 R73, RZ, RZ, R66 ;  /* 0x000000ffff497224 */ /* 0x000fe200078e0042 */
[----:B------:R-:W2:Y:S01]  /*223b0*/  LDL R25, [R1+0xa8] ;  /* 0x0000a80001197983 */ /* 0x000ea20000100800 */
[----:B------:R-:W-:Y:S01]  /*223c0*/  IMAD.MOV.U32 R66, RZ, RZ, R62 ;  /* 0x000000ffff427224 */ /* 0x000fe200078e003e */
[----:B------:R-:W-:Y:S01]  /*223d0*/  MOV R62, R58 ;  /* 0x0000003a003e7202 */ /* 0x000fe20000000f00 */
[----:B------:R-:W-:-:S02]  /*223e0*/  IMAD.MOV.U32 R58, RZ, RZ, R57 ;  /* 0x000000ffff3a7224 */ /* 0x000fc400078e0039 */
[----:B---3--:R-:W-:Y:S02]  /*223f0*/  IMAD.MOV.U32 R57, RZ, RZ, R41 ;  /* 0x000000ffff397224 */ /* 0x008fe400078e0029 */
[----:B------:R-:W3:Y:S04]  /*22400*/  LDL R41, [R1+0x13c] ;  /* 0x00013c0001297983 */ /* 0x000ee80000100800 */
[----:B------:R0:W-:Y:S01]  /*22410*/  @!P1 ST.E.64 desc[UR42][R4.64], R6 ;  /* 0x0000000604009985 */ /* 0x0001e2000c101b2a */
[----:B------:R-:W-:-:S03]  /*22420*/  IMAD.MOV.U32 R13, RZ, RZ, R12 ;  /* 0x000000ffff0d7224 */ /* 0x000fc600078e000c */
[----:B------:R-:W5:Y:S01]  /*22430*/  LDL R12, [R1+0x134] ;  /* 0x00013400010c7983 */ /* 0x000f620000100800 */
[C---:B0-----:R-:W-:Y:S01]  /*22440*/  @!P2 LEA R6, P4, R109.reuse, R39, 0x2 ;  /* 0x000000276d06a211 */ /* 0x041fe200078810ff */
[----:B------:R-:W-:Y:S02]  /*22450*/  @!P3 IMAD.MOV.U32 R4, RZ, RZ, R51 ;  /* 0x000000ffff04b224 */ /* 0x000fe400078e0033 */
[----:B------:R-:W-:Y:S01]  /*22460*/  @!P3 IMAD.MOV.U32 R5, RZ, RZ, R52 ;  /* 0x000000ffff05b224 */ /* 0x000fe200078e0034 */
[----:B------:R-:W-:Y:S02]  /*22470*/  @!P2 LEA.HI.X R7, R109, R40, R114, 0x2, P4 ;  /* 0x000000286d07a211 */ /* 0x000fe400020f1472 */
[----:B------:R-:W-:Y:S01]  /*22480*/  MOV R114, R107 ;  /* 0x0000006b00727202 */ /* 0x000fe20000000f00 */
[----:B------:R-:W-:Y:S01]  /*22490*/  IMAD.MOV.U32 R107, RZ, RZ, R104 ;  /* 0x000000ffff6b7224 */ /* 0x000fe200078e0068 */
[----:B------:R0:W-:Y:S01]  /*224a0*/  @!P3 ST.E.64 desc[UR42][R2.64], R4 ;  /* 0x000000040200b985 */ /* 0x0001e2000c101b2a */
[----:B------:R-:W-:-:S02]  /*224b0*/  IMAD.MOV.U32 R104, RZ, RZ, R76 ;  /* 0x000000ffff687224 */ /* 0x000fc400078e004c */
[----:B------:R-:W-:Y:S02]  /*224c0*/  IMAD.MOV.U32 R76, RZ, RZ, R73 ;  /* 0x000000ffff4c7224 */ /* 0x000fe400078e0049 */
[----:B------:R-:W-:Y:S01]  /*224d0*/  IMAD.MOV.U32 R73, RZ, RZ, R66 ;  /* 0x000000ffff497224 */ /* 0x000fe200078e0042 */
[----:B------:R-:W-:Y:S01]  /*224e0*/  MOV R66, R62 ;  /* 0x0000003e00427202 */ /* 0x000fe20000000f00 */
[----:B----4-:R-:W-:Y:S02]  /*224f0*/  IMAD.MOV.U32 R37, RZ, RZ, R20 ;  /* 0x000000ffff257224 */ /* 0x010fe400078e0014 */
[----:B------:R-:W-:Y:S02]  /*22500*/  IMAD.MOV.U32 R62, RZ, RZ, R58 ;  /* 0x000000ffff3e7224 */ /* 0x000fe400078e003a */
[----:B------:R-:W-:Y:S01]  /*22510*/  IMAD.MOV.U32 R58, RZ, RZ, R57 ;  /* 0x000000ffff3a7224 */ /* 0x000fe200078e0039 */
[----:B0-----:R-:W-:-:S04]  /*22520*/  @!P0 LEA R2, P5, R111, R39, 0x2 ;  /* 0x000000276f028211 */ /* 0x001fc800078a10ff */
[----:B------:R-:W-:Y:S01]  /*22530*/  @!P0 LEA.HI.X R3, R111, R40, R114, 0x2, P5 ;  /* 0x000000286f038211 */ /* 0x000fe200028f1472 */
[----:B------:R-:W-:Y:S02]  /*22540*/  IMAD.MOV.U32 R114, RZ, RZ, R107 ;  /* 0x000000ffff727224 */ /* 0x000fe400078e006b */
[----:B------:R-:W-:Y:S01]  /*22550*/  IMAD.MOV.U32 R107, RZ, RZ, R76 ;  /* 0x000000ffff6b7224 */ /* 0x000fe200078e004c */
[----:B------:R-:W-:Y:S01]  /*22560*/  MOV R76, R73 ;  /* 0x00000049004c7202 */ /* 0x000fe20000000f00 */
[----:B------:R-:W-:Y:S02]  /*22570*/  IMAD.MOV.U32 R73, RZ, RZ, R58 ;  /* 0x000000ffff497224 */ /* 0x000fe400078e003a */
[----:B------:R-:W-:Y:S02]  /*22580*/  IMAD.MOV.U32 R20, RZ, RZ, R11 ;  /* 0x000000ffff147224 */ /* 0x000fe400078e000b */
[----:B------:R-:W4:Y:S01]  /*22590*/  LDL R11, [R1+0x124] ;  /* 0x00012400010b7983 */ /* 0x000f220000100800 */
[----:B------:R-:W-:-:S03]  /*225a0*/  IMAD.MOV.U32 R36, RZ, RZ, R14 ;  /* 0x000000ffff247224 */ /* 0x000fc600078e000e */
[----:B------:R-:W4:Y:S01]  /*225b0*/  LDL R14, [R1+0x118] ;  /* 0x00011800010e7983 */ /* 0x000f220000100800 */
[----:B------:R-:W-:Y:S02]  /*225c0*/  ISETP.GE.AND P1, PT, R112, UR4, PT ;  /* 0x0000000470007c0c */ /* 0x000fe4000bf26270 */
[----:B------:R-:W-:Y:S01]  /*225d0*/  ISETP.GE.AND P3, PT, R110, UR4, PT ;  /* 0x000000046e007c0c */ /* 0x000fe2000bf66270 */
[----:B------:R-:W-:Y:S02]  /*225e0*/  @!P2 IMAD.MOV.U32 R109, RZ, RZ, R113 ;  /* 0x000000ffff6da224 */ /* 0x000fe400078e0071 */
[----:B------:R-:W-:Y:S02]  /*225f0*/  IMAD.MOV.U32 R111, RZ, RZ, R104 ;  /* 0x000000ffff6f7224 */ /* 0x000fe400078e0068 */
[----:B------:R-:W-:Y:S01]  /*22600*/  IMAD.MOV.U32 R104, RZ, RZ, R62 ;  /* 0x000000ffff687224 */ /* 0x000fe200078e003e */
[----:B------:R0:W-:Y:S01]  /*22610*/  @!P2 ST.E.64 desc[UR42][R6.64], R108 ;  /* 0x0000006c0600a985 */ /* 0x0001e2000c101b2a */
[----:B------:R-:W-:Y:S01]  /*22620*/  ISETP.GE.AND P2, PT, R106, UR4, PT ;  /* 0x000000046a007c0c */ /* 0x000fe2000bf46270 */
[----:B---3--:R-:W-:-:S02]  /*22630*/  IMAD.MOV.U32 R57, RZ, RZ, R41 ;  /* 0x000000ffff397224 */ /* 0x008fc400078e0029 */
[----:B------:R-:W-:Y:S01]  /*22640*/  IMAD.MOV.U32 R41, RZ, RZ, R37 ;  /* 0x000000ffff297224 */ /* 0x000fe200078e0025 */
[----:B------:R-:W-:Y:S02]  /*22650*/  MOV R37, R26 ;  /* 0x0000001a00257202 */ /* 0x000fe40000000f00 */
[----:B------:R-:W3:Y:S01]  /*22660*/  LDL R26, [R1+0x128] ;  /* 0x00012800011a7983 */ /* 0x000ee20000100800 */
[----:B------:R-:W-:Y:S01]  /*22670*/  IMAD.MOV.U32 R58, RZ, RZ, R41 ;  /* 0x000000ffff3a7224 */ /* 0x000fe200078e0029 */
[----:B------:R-:W-:Y:S01]  /*22680*/  MOV R41, R37 ;  /* 0x0000002500297202 */ /* 0x000fe20000000f00 */
[----:B------:R-:W-:Y:S02]  /*22690*/  IMAD.MOV.U32 R37, RZ, RZ, R15 ;  /* 0x000000ffff257224 */ /* 0x000fe400078e000f */
[----:B------:R-:W4:Y:S01]  /*226a0*/  LDL R15, [R1+0x9c] ;  /* 0x00009c00010f7983 */ /* 0x000f220000100800 */
[----:B------:R-:W-:Y:S02]  /*226b0*/  IMAD.MOV.U32 R62, RZ, RZ, R57 ;  /* 0x000000ffff3e7224 */ /* 0x000fe400078e0039 */
[----:B------:R-:W-:-:S02]  /*226c0*/  @!P0 IMAD.MOV.U32 R57, RZ, RZ, R56 ;  /* 0x000000ffff398224 */ /* 0x000fc400078e0038 */
[----:B------:R-:W-:Y:S01]  /*226d0*/  @!P0 IMAD.MOV.U32 R56, RZ, RZ, R53 ;  /* 0x000000ffff388224 */ /* 0x000fe200078e0035 */
[----:B------:R-:W-:-:S04]  /*226e0*/  @!P1 LEA R4, P4, R112, R39, 0x2 ;  /* 0x0000002770049211 */ /* 0x000fc800078810ff */
[----:B------:R1:W-:Y:S01]  /*226f0*/  @!P0 ST.E.64 desc[UR42][R2.64], R56 ;  /* 0x0000003802008985 */ /* 0x0003e2000c101b2a */
[----:B------:R-:W-:Y:S01]  /*22700*/  ISETP.GE.AND P0, PT, R102, UR4, PT ;  /* 0x0000000466007c0c */ /* 0x000fe2000bf06270 */
[----:B0-----:R-:W-:Y:S01]  /*22710*/  @!P1 IMAD.MOV.U32 R6, RZ, RZ, R75 ;  /* 0x000000ffff069224 */ /* 0x001fe200078e004b */
[----:B------:R-:W-:Y:S02]  /*22720*/  @!P1 LEA.HI.X R5, R112, R40, R114, 0x2, P4 ;  /* 0x0000002870059211 */ /* 0x000fe400020f1472 */
[----:B------:R-:W-:Y:S02]  /*22730*/  @!P1 MOV R7, R78 ;  /* 0x0000004e00079202 */ /* 0x000fe40000000f00 */
[----:B-1----:R-:W-:-:S03]  /*22740*/  @!P3 LEA R2, P5, R110, R39, 0x2 ;  /* 0x000000276e02b211 */ /* 0x002fc600078a10ff */
[----:B------:R0:W-:Y:S01]  /*22750*/  @!P1 ST.E.64 desc[UR42][R4.64], R6 ;  /* 0x0000000604009985 */ /* 0x0001e2000c101b2a */
[----:B------:R-:W-:Y:S02]  /*22760*/  @!P3 LEA.HI.X R3, R110, R40, R111, 0x2, P5 ;  /* 0x000000286e03b211 */ /* 0x000fe400028f146f */
[----:B------:R-:W-:-:S03]  /*22770*/  ISETP.GE.AND P1, PT, R74, UR4, PT ;  /* 0x000000044a007c0c */ /* 0x000fc6000bf26270 */
[----:B------:R1:W-:Y:S01]  /*22780*/  @!P3 ST.E.64 desc[UR42][R2.64], R60 ;  /* 0x0000003c0200b985 */ /* 0x0003e2000c101b2a */
[----:B------:R-:W-:Y:S02]  /*22790*/  ISETP.GE.AND P3, PT, R71, UR4, PT ;  /* 0x0000000447007c0c */ /* 0x000fe4000bf66270 */
[CC--:B0-----:R-:W-:Y:S01]  /*227a0*/  @!P2 LEA R4, P4, R106.reuse, R39.reuse, 0x2 ;  /* 0x000000276a04a211 */ /* 0x0c1fe200078810ff */
[----:B------:R-:W-:Y:S02]  /*227b0*/  @!P2 IMAD.MOV.U32 R6, RZ, RZ, R121 ;  /* 0x000000ffff06a224 */ /* 0x000fe400078e0079 */
[----:B------:R-:W-:Y:S01]  /*227c0*/  @!P2 IMAD.MOV.U32 R7, RZ, RZ, R79 ;  /* 0x000000ffff07a224 */ /* 0x000fe200078e004f */
[----:B------:R-:W-:Y:S02]  /*227d0*/  @!P2 LEA.HI.X R5, R106, R40, R107, 0x2, P4 ;  /* 0x000000286a05a211 */ /* 0x000fe400020f146b */
[----:B-1----:R-:W-:Y:S01]  /*227e0*/  @!P0 LEA R2, P5, R102, R39, 0x2 ;  /* 0x0000002766028211 */ /* 0x002fe200078a10ff */
[----:B------:R-:W-:-:S02]  /*227f0*/  @!P0 IMAD.MOV.U32 R65, RZ, RZ, R68 ;  /* 0x000000ffff418224 */ /* 0x000fc400078e0044 */
[----:B------:R0:W-:Y:S01]  /*22800*/  @!P2 ST.E.64 desc[UR42][R4.64], R6 ;  /* 0x000000060400a985 */ /* 0x0001e2000c101b2a */
[----:B------:R-:W-:Y:S02]  /*22810*/  @!P0 LEA.HI.X R3, R102, R40, R104, 0x2, P5 ;  /* 0x0000002866038211 */ /* 0x000fe400028f1468 */
[----:B------:R-:W-:-:S03]  /*22820*/  ISETP.GE.AND P2, PT, R67, UR4, PT ;  /* 0x0000000443007c0c */ /* 0x000fc6000bf46270 */
[----:B------:R1:W-:Y:S01]  /*22830*/  @!P0 ST.E.64 desc[UR42][R2.64], R64 ;  /* 0x0000004002008985 */ /* 0x0003e2000c101b2a */
[----:B------:R-:W-:Y:S01]  /*22840*/  ISETP.GE.AND P0, PT, R63, UR4, PT ;  /* 0x000000043f007c0c */ /* 0x000fe2000bf06270 */
[----:B------:R-:W-:Y:S01]  /*22850*/  @!P1 IMAD.MOV.U32 R127, RZ, RZ, R82 ;  /* 0x000000ffff7f9224 */ /* 0x000fe200078e0052 */
[----:B0-----:R-:W-:-:S04]  /*22860*/  @!P1 LEA R4, P4, R74, R39, 0x2 ;  /* 0x000000274a049211 */ /* 0x001fc800078810ff */
[----:B------:R-:W-:Y:S02]  /*22870*/  @!P1 LEA.HI.X R5, R74, R40, R76, 0x2, P4 ;  /* 0x000000284a059211 */ /* 0x000fe400020f144c */
[----:B-1----:R-:W-:-:S04]  /*22880*/  @!P3 LEA R2, P5, R71, R39, 0x2 ;  /* 0x000000274702b211 */ /* 0x002fc800078a10ff */
[----:B------:R-:W-:Y:S02]  /*22890*/  @!P3 LEA.HI.X R3, R71, R40, R73, 0x2, P5 ;  /* 0x000000284703b211 */ /* 0x000fe400028f1449 */
[----:B------:R-:W-:Y:S01]  /*228a0*/  @!P3 MOV R73, R72 ;  /* 0x000000480049b202 */ /* 0x000fe20000000f00 */
[----:B------:R-:W-:Y:S01]  /*228b0*/  @!P3 IMAD.MOV.U32 R72, RZ, RZ, R69 ;  /* 0x000000ffff48b224 */ /* 0x000fe200078e0045 */
[----:B------:R0:W-:Y:S01]  /*228c0*/  @!P1 ST.E.64 desc[UR42][R4.64], R126 ;  /* 0x0000007e04009985 */ /* 0x0001e2000c101b2a */
[----:B------:R-:W-:Y:S01]  /*228d0*/  ISETP.GE.AND P1, PT, R59, UR4, PT ;  /* 0x000000043b007c0c */ /* 0x000fe2000bf26270 */
[----:B------:R-:W-:Y:S02]  /*228e0*/  @!P2 IMAD.MOV.U32 R6, RZ, RZ, R83 ;  /* 0x000000ffff06a224 */ /* 0x000fe400078e0053 */
[----:B------:R1:W-:Y:S01]  /*228f0*/  @!P3 ST.E.64 desc[UR42][R2.64], R72 ;  /* 0x000000480200b985 */ /* 0x0003e2000c101b2a */
[----:B------:R-:W-:Y:S01]  /*22900*/  ISETP.GE.AND P3, PT, R55, UR4, PT ;  /* 0x0000000437007c0c */ /* 0x000fe2000bf66270 */
[----:B------:R-:W-:Y:S01]  /*22910*/  @!P2 IMAD.MOV.U32 R7, RZ, RZ, R87 ;  /* 0x000000ffff07a224 */ /* 0x000fe200078e0057 */
[-C--:B0-----:R-:W-:Y:S01]  /*22920*/  @!P2 LEA R4, P4, R67, R39.reuse, 0x2 ;  /* 0x000000274304a211 */ /* 0x081fe200078810ff */
[----:B------:R-:W-:Y:S01]  /*22930*/  @!P0 IMAD.MOV.U32 R81, RZ, RZ, R80 ;  /* 0x000000ffff518224 */ /* 0x000fe200078e0050 */
[----:B-1----:R-:W-:-:S02]  /*22940*/  @!P0 LEA R2, P5, R63, R39, 0x2 ;  /* 0x000000273f028211 */ /* 0x002fc400078a10ff */
[-C--:B------:R-:W-:Y:S02]  /*22950*/  @!P2 LEA.HI.X R5, R67, R40.reuse, R70, 0x2, P4 ;  /* 0x000000284305a211 */ /* 0x080fe400020f1446 */
[----:B------:R-:W-:Y:S02]  /*22960*/  @!P0 LEA.HI.X R3, R63, R40, R66, 0x2, P5 ;  /* 0x000000283f038211 */ /* 0x000fe400028f1442 */
[----:B------:R-:W-:Y:S01]  /*22970*/  @!P0 MOV R80, R77 ;  /* 0x0000004d00508202 */ /* 0x000fe20000000f00 */
[----:B------:R0:W-:Y:S01]  /*22980*/  @!P2 ST.E.64 desc[UR42][R4.64], R6 ;  /* 0x000000060400a985 */ /* 0x0001e2000c101b2a */
[----:B------:R-:W-:-:S03]  /*22990*/  ISETP.GE.AND P2, PT, R9, UR4, PT ;  /* 0x0000000409007c0c */ /* 0x000fc6000bf46270 */
[----:B------:R1:W-:Y:S01]  /*229a0*/  @!P0 ST.E.64 desc[UR42][R2.64], R80 ;  /* 0x0000005002008985 */ /* 0x0003e2000c101b2a */
[----:B------:R-:W-:Y:S01]  /*229b0*/  ISETP.GE.AND P0, PT, R41, UR4, PT ;  /* 0x0000000429007c0c */ /* 0x000fe2000bf06270 */
[----:B------:R-:W-:Y:S01]  /*229c0*/  @!P1 IMAD.MOV.U32 R133, RZ, RZ, R90 ;  /* 0x000000ffff859224 */ /* 0x000fe200078e005a */
[-C--:B0-----:R-:W-:Y:S01]  /*229d0*/  @!P1 LEA R4, P4, R59, R39.reuse, 0x2 ;  /* 0x000000273b049211 */ /* 0x081fe200078810ff */
[----:B------:R-:W-:Y:S01]  /*229e0*/  @!P3 IMAD.MOV.U32 R87, RZ, RZ, R86 ;  /* 0x000000ffff57b224 */ /* 0x000fe200078e0056 */
[----:B-1----:R-:W-:Y:S02]  /*229f0*/  @!P3 LEA R2, P5, R55, R39, 0x2 ;  /* 0x000000273702b211 */ /* 0x002fe400078a10ff */
[-C--:B------:R-:W-:Y:S01]  /*22a00*/  @!P1 LEA.HI.X R5, R59, R40.reuse, R62, 0x2, P4 ;  /* 0x000000283b059211 */ /* 0x080fe200020f143e */
[----:B------:R-:W-:Y:S01]  /*22a10*/  @!P3 IMAD.MOV.U32 R86, RZ, RZ, R85 ;  /* 0x000000ffff56b224 */ /* 0x000fe200078e0055 */
[----:B------:R-:W-:Y:S02]  /*22a20*/  ISETP.GE.AND P4, PT, R36, UR4, PT ;  /* 0x0000000424007c0c */ /* 0x000fe4000bf86270 */
[----:B------:R-:W-:Y:S01]  /*22a30*/  @!P3 LEA.HI.X R3, R55, R40, R58, 0x2, P5 ;  /* 0x000000283703b211 */ /* 0x000fe200028f143a */
[----:B------:R0:W-:Y:S01]  /*22a40*/  @!P1 ST.E.64 desc[UR42][R4.64], R132 ;  /* 0x0000008404009985 */ /* 0x0001e2000c101b2a */
[----:B------:R-:W-:Y:S01]  /*22a50*/  @!P2 MOV R6, R91 ;  /* 0x0000005b0006a202 */ /* 0x000fe20000000f00 */
[----:B------:R-:W-:-:S02]  /*22a60*/  @!P2 IMAD.MOV.U32 R7, RZ, RZ, R95 ;  /* 0x000000ffff07a224 */ /* 0x000fc400078e005f */
[----:B------:R1:W-:Y:S01]  /*22a70*/  @!P3 ST.E.64 desc[UR42][R2.64], R86 ;  /* 0x000000560200b985 */ /* 0x0003e2000c101b2a */
[----:B------:R-:W-:Y:S01]  /*22a80*/  @!P0 IMAD.MOV.U32 R89, RZ, RZ, R93 ;  /* 0x000000ffff598224 */ /* 0x000fe200078e005d */
[-C--:B0-----:R-:W-:Y:S02]  /*22a90*/  @!P2 LEA R4, P1, R9, R39.reuse, 0x2 ;  /* 0x000000270904a211 */ /* 0x081fe400078210ff */
[-C--:B-1----:R-:W-:Y:S02]  /*22aa0*/  @!P0 LEA R2, P5, R41, R39.reuse, 0x2 ;  /* 0x0000002729028211 */ /* 0x082fe400078a10ff */
[-C--:B-----5:R-:W-:Y:S02]  /*22ab0*/  @!P2 LEA.HI.X R5, R9, R40.reuse, R12, 0x2, P1 ;  /* 0x000000280905a211 */ /* 0x0a0fe400008f140c */
[----:B--2---:R-:W-:Y:S01]  /*22ac0*/  ISETP.GE.AND P1, PT, R25, UR4, PT ;  /* 0x0000000419007c0c */ /* 0x004fe2000bf26270 */
[----:B------:R-:W-:Y:S01]  /*22ad0*/  IMAD.MOV.U32 R12, RZ, RZ, R8 ;  /* 0x000000ffff0c7224 */ /* 0x000fe200078e0008 */
[----:B------:R-:W-:Y:S01]  /*22ae0*/  @!P0 LEA.HI.X R3, R41, R40, R54, 0x2, P5 ;  /* 0x0000002829038211 */ /* 0x000fe200028f1436 */
[----:B------:R0:W-:Y:S01]  /*22af0*/  @!P2 ST.E.64 desc[UR42][R4.64], R6 ;  /* 0x000000060400a985 */ /* 0x0001e2000c101b2a */
[----:B------:R-:W-:-:S02]  /*22b00*/  @!P4 LEA R8, P3, R36, R39, 0x2 ;  /* 0x000000272408c211 */ /* 0x000fc400078610ff */
[----:B------:R-:W-:Y:S01]  /*22b10*/  ISETP.GE.AND P2, PT, R10, UR4, PT ;  /* 0x000000040a007c0c */ /* 0x000fe2000bf46270 */
[----:B------:R1:W-:Y:S01]  /*22b20*/  @!P0 ST.E.64 desc[UR42][R2.64], R88 ;  /* 0x0000005802008985 */ /* 0x0003e2000c101b2a */
[----:B------:R-:W-:Y:S02]  /*22b30*/  @!P4 LEA.HI.X R9, R36, R40, R37, 0x2, P3 ;  /* 0x000000282409c211 */ /* 0x000fe400018f1425 */
[----:B------:R-:W-:-:S03]  /*22b40*/  ISETP.GE.AND P3, PT, R21, UR4, PT ;  /* 0x0000000415007c0c */ /* 0x000fc6000bf66270 */
[----:B0-----:R-:W-:Y:S01]  /*22b50*/  @!P1 LEA R4, P0, R25, R39, 0x2 ;  /* 0x0000002719049211 */ /* 0x001fe200078010ff */
[----:B-1----:R-:W-:Y:S02]  /*22b60*/  @!P4 IMAD.MOV.U32 R2, RZ, RZ, R99 ;  /* 0x000000ffff02c224 */ /* 0x002fe400078e0063 */
[----:B------:R-:W-:-:S05]  /*22b70*/  @!P4 IMAD.MOV.U32 R3, RZ, RZ, R103 ;  /* 0x000000ffff03c224 */ /* 0x000fca00078e0067 */
[----:B------:R0:W-:Y:S01]  /*22b80*/  @!P4 ST.E.64 desc[UR42][R8.64], R2 ;  /* 0x000000020800c985 */ /* 0x0001e2000c101b2a */
[----:B------:R-:W-:Y:S01]  /*22b90*/  ISETP.GE.AND P4, PT, R13, UR4, PT ;  /* 0x000000040d007c0c */ /* 0x000fe2000bf86270 */
[----:B------:R-:W-:Y:S01]  /*22ba0*/  @!P2 IMAD.MOV.U32 R123, RZ, RZ, R134 ;  /* 0x000000ffff7ba224 */ /* 0x000fe200078e0086 */
[----:B------:R-:W-:Y:S01]  /*22bb0*/  @!P1 MOV R95, R96 ;  /* 0x00000060005f9202 */ /* 0x000fe20000000f00 */
[----:B------:R-:W-:Y:S01]  /*22bc0*/  @!P3 IMAD.MOV.U32 R99, RZ, RZ, R101 ;  /* 0x000000ffff63b224 */ /* 0x000fe200078e0065 */
[----:B---3--:R-:W-:Y:S02]  /*22bd0*/  @!P1 LEA.HI.X R5, R25, R40, R26, 0x2, P0 ;  /* 0x0000002819059211 */ /* 0x008fe400000f141a */
[----:B----4-:R-:W-:Y:S02]  /*22be0*/  ISETP.GE.AND P5, PT, R15, UR4, PT ;  /* 0x000000040f007c0c */ /* 0x010fe4000bfa6270 */
[----:B0-----:R-:W-:-:S04]  /*22bf0*/  @!P2 LEA R2, P0, R10, R39, 0x2 ;  /* 0x000000270a02a211 */ /* 0x001fc800078010ff */
[----:B------:R-:W-:Y:S01]  /*22c00*/  @!P2 LEA.HI.X R3, R10, R40, R11, 0x2, P0 ;  /* 0x000000280a03a211 */ /* 0x000fe200000f140b */
[----:B------:R0:W-:Y:S01]  /*22c10*/  @!P1 ST.E.64 desc[UR42][R4.64], R94 ;  /* 0x0000005e04009985 */ /* 0x0001e2000c101b2a */
[----:B------:R-:W-:-:S03]  /*22c20*/  @!P3 LEA R6, P0, R21, R39, 0x2 ;  /* 0x000000271506b211 */ /* 0x000fc600078010ff */
[----:B------:R0:W-:Y:S01]  /*22c30*/  @!P2 ST.E.64 desc[UR42][R2.64], R122 ;  /* 0x0000007a0200a985 */ /* 0x0001e2000c101b2a */
[-C--:B------:R-:W-:Y:S02]  /*22c40*/  @!P4 LEA R8, P2, R13, R39.reuse, 0x2 ;  /* 0x000000270d08c211 */ /* 0x080fe400078410ff */
[----:B------:R-:W-:Y:S01]  /*22c50*/  @!P5 LEA R10, P1, R15, R39, 0x2 ;  /* 0x000000270f0ad211 */ /* 0x000fe200078210ff */
[----:B------:R-:W-:Y:S01]  /*22c60*/  @!P5 IMAD.MOV.U32 R131, RZ, RZ, R142 ;  /* 0x000000ffff83d224 */ /* 0x000fe200078e008e */
[-C--:B------:R-:W-:Y:S02]  /*22c70*/  @!P3 LEA.HI.X R7, R21, R40.reuse, R24, 0x2, P0 ;  /* 0x000000281507b211 */ /* 0x080fe400000f1418 */
[-C--:B------:R-:W-:Y:S02]  /*22c80*/  @!P5 LEA.HI.X R11, R15, R40.reuse, R20, 0x2, P1 ;  /* 0x000000280f0bd211 */ /* 0x080fe400008f1414 */
[----:B------:R-:W-:Y:S01]  /*22c90*/  @!P4 LEA.HI.X R9, R13, R40, R14, 0x2, P2 ;  /* 0x000000280d09c211 */ /* 0x000fe200010f140e */
[----:B------:R0:W-:Y:S04]  /*22ca0*/  @!P3 ST.E.64 desc[UR42][R6.64], R98 ;  /* 0x000000620600b985 */ /* 0x0001e8000c101b2a */
[----:B------:R0:W-:Y:S04]  /*22cb0*/  @!P5 ST.E.64 desc[UR42][R10.64], R130 ;  /* 0x000000820a00d985 */ /* 0x0001e8000c101b2a */
[----:B------:R0:W-:Y:S01]  /*22cc0*/  @!P4 ST.E.64 desc[UR42][R8.64], R32 ;  /* 0x000000200800c985 */ /* 0x0001e2000c101b2a */
[----:B------:R-:W-:-:S13]  /*22cd0*/  ISETP.GE.AND P0, PT, R12, UR4, PT ;  /* 0x000000040c007c0c */ /* 0x000fda000bf06270 */
[----:B0-----:R-:W-:Y:S05]  /*22ce0*/  @P0 BRA `(.L_x_518) ;  /* 0x0000001000080947 */ /* 0x001fea0003800000 */
[----:B------:R-:W2:Y:S01]  /*22cf0*/  LDL R13, [R1+0x114] ;  /* 0x00011400010d7983 */ /* 0x000ea20000100800 */
[----:B------:R-:W-:-:S04]  /*22d00*/  LEA R2, P0, R12, R39, 0x2 ;  /* 0x000000270c027211 */ /* 0x000fc800078010ff */
[----:B--2---:R-:W-:-:S05]  /*22d10*/  LEA.HI.X R3, R12, R40, R13, 0x2, P0 ;  /* 0x000000280c037211 */ /* 0x004fca00000f140d */
[----:B------:R0:W-:Y:S01]  /*22d20*/  ST.E.64 desc[UR42][R2.64], R34 ;  /* 0x0000002202007985 */ /* 0x0001e2000c101b2a */
[----:B------:R-:W-:Y:S05]  /*22d30*/  BRA `(.L_x_518) ;  /* 0x0000000c00f47947 */ /* 0x000fea0003800000 */
.L_x_504:
[----:B------:R-:W2:Y:S01]  /*22d40*/  LDL.LU R4, [R1+0x74] ;  /* 0x0000740001047983 */ /* 0x000ea20000300800 */
[----:B------:R-:W-:Y:S01]  /*22d50*/  ULDC.64 UR6, c[0x0][0xc08] ;  /* 0x0003020000067ab9 */ /* 0x000fe20000000a00 */
[----:B------:R-:W-:Y:S02]  /*22d60*/  ULDC.64 UR4, c[0x0][0xc00] ;  /* 0x0003000000047ab9 */ /* 0x000fe40000000a00 */
[----:B------:R-:W3:Y:S01]  /*22d70*/  LDL.LU R0, [R1+0x78] ;  /* 0x0000780001007983 */ /* 0x000ee20000300800 */
[----:B------:R-:W-:Y:S01]  /*22d80*/  ISETP.NE.U32.AND P1, PT, RZ, UR6, PT ;  /* 0x00000006ff007c0c */ /* 0x000fe2000bf25070 */
[----:B------:R-:W-:Y:S01]  /*22d90*/  IMAD.MOV.U32 R15, RZ, RZ, RZ ;  /* 0x000000ffff0f7224 */ /* 0x000fe200078e00ff */
[----:B------:R-:W-:Y:S02]  /*22da0*/  ISETP.NE.U32.AND P0, PT, RZ, UR4, PT ;  /* 0x00000004ff007c0c */ /* 0x000fe4000bf05070 */
[----:B------:R-:W-:Y:S02]  /*22db0*/  ISETP.NE.AND.EX P1, PT, RZ, UR7, PT, P1 ;  /* 0x00000007ff007c0c */ /* 0x000fe4000bf25310 */
[----:B------:R-:W-:Y:S01]  /*22dc0*/  ISETP.NE.AND.EX P0, PT, RZ, UR5, PT, P0 ;  /* 0x00000005ff007c0c */ /* 0x000fe2000bf05300 */
[----:B------:R-:W1:Y:S01]  /*22dd0*/  S2R R28, SR_TID.X ;  /* 0x00000000001c7919 */ /* 0x000e620000002100 */
[----:B--2---:R-:W-:Y:S01]  /*22de0*/  IADD3 R2, P2, R4, UR4, RZ ;  /* 0x0000000404027c10 */ /* 0x004fe2000ff5e0ff */
[----:B------:R-:W-:-:S03]  /*22df0*/  ULDC UR4, c[0x0][0xa88] ;  /* 0x0002a20000047ab9 */ /* 0x000fc60000000800 */
[----:B---3--:R-:W-:-:S05]  /*22e00*/  IADD3.X R3, R0, UR5, RZ, P2, !PT ;  /* 0x0000000500037c10 */ /* 0x008fca00097fe4ff */
[----:B------:R-:W-:Y:S02]  /*22e10*/  @P1 IADD3 R4, P2, R4, UR6, RZ ;  /* 0x0000000604041c10 */ /* 0x000fe4000ff5e0ff */
[----:B------:R-:W-:Y:S01]  /*22e20*/  MOV R20, UR4 ;  /* 0x0000000400147c02 */ /* 0x000fe20008000f00 */
[----:B------:R2:W5:Y:S01]  /*22e30*/  @P0 LDG.E R15, desc[UR42][R2.64] ;  /* 0x0000002a020f0981 */ /* 0x000562000c1e1900 */
[----:B------:R-:W-:-:S05]  /*22e40*/  @P1 IADD3.X R5, R0, UR7, RZ, P2, !PT ;  /* 0x0000000700051c10 */ /* 0x000fca00097fe4ff */
[----:B------:R2:W5:Y:S01]  /*22e50*/  @P1 LDG.E R20, desc[UR42][R4.64] ;  /* 0x0000002a04141981 */ /* 0x000562000c1e1900 */
[----:B-1----:R-:W-:Y:S01]  /*22e60*/  VIADD R0, R28, 0xffffff80 ;  /* 0xffffff801c007836 */ /* 0x002fe20000000000 */
[----:B------:R-:W-:-:S04]  /*22e70*/  ISETP.GT.AND P2, PT, R227, 0x1, PT ;  /* 0x00000001e300780c */ /* 0x000fc80003f44270 */
[----:B------:R-:W-:Y:S01]  /*22e80*/  ISETP.GT.AND P3, PT, R0, 0x7f, PT ;  /* 0x0000007f0000780c */ /* 0x000fe20003f64270 */
[----:B------:R-:W-:-:S12]  /*22e90*/  @P1 BRA `(.L_x_523) ;  /* 0x0000000000101947 */ /* 0x000fd80003800000 */
[----:B------:R-:W-:Y:S05]  /*22ea0*/  @!P0 BRA `(.L_x_523) ;  /* 0x00000000000c8947 */ /* 0x000fea0003800000 */
[----:B--2---:R-:W2:Y:S04]  /*22eb0*/  LDG.E R5, desc[UR42][R2.64] ;  /* 0x0000002a02057981 */ /* 0x004ea8000c1e1900 */
[----:B-----5:R-:W2:Y:S02]  /*22ec0*/  LDG.E R20, desc[UR42][R2.64+0x4] ;  /* 0x0000042a02147981 */ /* 0x020ea4000c1e1900 */
[----:B--2---:R-:W-:-:S07]  /*22ed0*/  IMAD.IADD R20, R20, 0x1, -R5 ;  /* 0x0000000114147824 */ /* 0x004fce00078e0a05 */
.L_x_523:
[----:B--2---:R-:W2:Y:S04]  /*22ee0*/  LDL.LU R2, [R1+0x6c] ;  /* 0x00006c0001027983 */ /* 0x004ea80000300800 */
[----:B------:R-:W3:Y:S01]  /*22ef0*/  LDL.LU R0, [R1+0x7c] ;  /* 0x00007c0001007983 */ /* 0x000ee20000300800 */
[----:B------:R-:W-:Y:S01]  /*22f00*/  BSSY B1, `(.L_x_524) ;  /* 0x0000039000017945 */ /* 0x000fe20003800000 */
[----:B-----5:R-:W-:Y:S02]  /*22f10*/  SHF.R.S32.HI R14, RZ, 0x1f, R15 ;  /* 0x0000001fff0e7819 */ /* 0x020fe4000001140f */
[----:B--2---:R-:W-:Y:S02]  /*22f20*/  SEL R25, R2, RZ, !P0 ;  /* 0x000000ff02197207 */ /* 0x004fe40004000000 */
[----:B---3--:R-:W-:Y:S01]  /*22f30*/  SEL R24, R0, RZ, !P0 ;  /* 0x000000ff00187207 */ /* 0x008fe20004000000 */
[----:B------:R-:W-:Y:S06]  /*22f40*/  @P3 BRA `(.L_x_525) ;  /* 0x0000000000d03947 */ /* 0x000fec0003800000 */
[----:B------:R-:W2:Y:S01]  /*22f50*/  LDL R0, [R1+0x80] ;  /* 0x0000800001007983 */ /* 0x000ea20000100800 */
[----:B------:R-:W1:Y:S02]  /*22f60*/  LDC R33, c[0x0][0xbe8] ;  /* 0x0002fa00ff217b82 */ /* 0x000e640000000800 */
[----:B-1----:R-:W-:Y:S02]  /*22f70*/  IMAD R2, R20, R33, RZ ;  /* 0x0000002114027224 */ /* 0x002fe400078e02ff */
[----:B--2---:R-:W-:-:S04]  /*22f80*/  IMAD R0, R0, 0x80, R28 ;  /* 0x0000008000007824 */ /* 0x004fc800078e021c */
[----:B------:R-:W-:-:S05]  /*22f90*/  VIADD R27, R0, 0xffffff80 ;  /* 0xffffff80001b7836 */ /* 0x000fca0000000000 */
[----:B------:R-:W-:-:S13]  /*22fa0*/  ISETP.GE.AND P0, PT, R27, R2, PT ;  /* 0x000000021b00720c */ /* 0x000fda0003f06270 */
[----:B------:R-:W-:Y:S05]  /*22fb0*/  @P0 BRA `(.L_x_525) ;  /* 0x0000000000b40947 */ /* 0x000fea0003800000 */
[----:B------:R-:W2:Y:S01]  /*22fc0*/  LDL R12, [R1+0x50] ;  /* 0x00005000010c7983 */ /* 0x000ea20000100800 */
[----:B------:R-:W-:Y:S01]  /*22fd0*/  ISETP.GT.AND P3, PT, R227, 0x1, PT ;  /* 0x00000001e300780c */ /* 0x000fe20003f64270 */
[----:B------:R-:W1:Y:S02]  /*22fe0*/  LDC.64 R2, c[0x0][0xba8] ;  /* 0x0002ea00ff027b82 */ /* 0x000e640000000a00 */
[----:B------:R-:W3:Y:S01]  /*22ff0*/  LDL.LU R32, [R1+0x8c] ;  /* 0x00008c0001207983 */ /* 0x000ee20000300800 */
[----:B------:R-:W-:Y:S01]  /*23000*/  MOV R0, 0x9b8 ;  /* 0x000009b800007802 */ /* 0x000fe20000000f00 */
[----:B------:R-:W-:Y:S01]  /*23010*/  IMAD.MOV.U32 R21, RZ, RZ, R27 ;  /* 0x000000ffff157224 */ /* 0x000fe200078e001b */
[----:B------:R-:W-:Y:S02]  /*23020*/  ISETP.NE.AND P0, PT, R33, 0x1, PT ;  /* 0x000000012100780c */ /* 0x000fe40003f05270 */
[----:B------:R-:W-:-:S04]  /*23030*/  SEL R26, R0, 0x978, P3 ;  /* 0x00000978001a7807 */ /* 0x000fc80001800000 */
[----:B------:R-:W2:Y:S08]  /*23040*/  LDC.64 R10, c[0x0][R26+0x218] ;  /* 0x000086001a0a7b82 */ /* 0x000eb00000000a00 */
[----:B------:R-:W4:Y:S08]  /*23050*/  LDC.64 R6, c[0x0][R26+0x220] ;  /* 0x000088001a067b82 */ /* 0x000f300000000a00 */
[----:B------:R-:W5:Y:S08]  /*23060*/  LDC.64 R8, c[0x0][R26+0x228] ;  /* 0x00008a001a087b82 */ /* 0x000f700000000a00 */
[----:B------:R-:W0:Y:S08]  /*23070*/  LDC.64 R4, c[0x0][R26+0x210] ;  /* 0x000084001a047b82 */ /* 0x000e300000000a00 */
[----:B------:R-:W4:Y:S08]  /*23080*/  @P0 LDC R0, c[0x0][0xbec] ;  /* 0x0002fb00ff000b82 */ /* 0x000f300000000800 */
[----:B------:R-:W5:Y:S08]  /*23090*/  @P0 LDC R37, c[0x0][0xbf0] ;  /* 0x0002fc00ff250b82 */ /* 0x000f700000000800 */
[----:B-1----:R-:W1:Y:S01]  /*230a0*/  @!P3 LDC R2, c[0x0][0xb50] ;  /* 0x0002d400ff02bb82 */ /* 0x002e620000000800 */
[----:B----4-:R-:W-:-:S07]  /*230b0*/  @P0 IMAD.HI.U32 R0, R27, R0, RZ ;  /* 0x000000001b000227 */ /* 0x010fce00078e00ff */
[----:B------:R-:W4:Y:S01]  /*230c0*/  @!P3 LDC R3, c[0x0][0xb54] ;  /* 0x0002d500ff03bb82 */ /* 0x000f220000000800 */
[----:B------:R-:W-:Y:S01]  /*230d0*/  IMAD R7, R7, R25, RZ ;  /* 0x0000001907077224 */ /* 0x000fe200078e02ff */
[----:B-----5:R-:W-:-:S03]  /*230e0*/  @P0 SHF.R.U32.HI R21, RZ, R37, R0 ;  /* 0x00000025ff150219 */ /* 0x020fc60000011600 */
[----:B------:R-:W-:Y:S02]  /*230f0*/  IMAD R7, R6, R24, R7 ;  /* 0x0000001806077224 */ /* 0x000fe400078e0207 */
[----:B------:R-:W-:Y:S02]  /*23100*/  IMAD.MOV R0, RZ, RZ, -R21 ;  /* 0x000000ffff007224 */ /* 0x000fe400078e0a15 */
[-C--:B--2---:R-:W-:Y:S02]  /*23110*/  IMAD R35, R11, R12.reuse, RZ ;  /* 0x0000000c0b237224 */ /* 0x084fe400078e02ff */
[----:B------:R-:W-:Y:S01]  /*23120*/  IMAD.WIDE.U32 R10, R10, R12, RZ ;  /* 0x0000000c0a0a7225 */ /* 0x000fe200078e00ff */
[----:B---3--:R-:W-:-:S03]  /*23130*/  SEL R37, R32, RZ, P3 ;  /* 0x000000ff20257207 */ /* 0x008fc60001800000 */
[----:B------:R-:W-:-:S04]  /*23140*/  IMAD.WIDE.U32 R12, R6, R25, RZ ;  /* 0x00000019060c7225 */ /* 0x000fc800078e00ff */
[----:B------:R-:W-:Y:S01]  /*23150*/  IMAD.IADD R11, R35, 0x1, R11 ;  /* 0x00000001230b7824 */ /* 0x000fe200078e020b */
[----:B------:R-:W-:Y:S01]  /*23160*/  IADD3 R10, P0, P1, R12, R10, R15 ;  /* 0x0000000a0c0a7210 */ /* 0x000fe2000791e00f */
[----:B------:R-:W-:Y:S02]  /*23170*/  IMAD.IADD R12, R13, 0x1, R7 ;  /* 0x000000010d0c7824 */ /* 0x000fe400078e0207 */
[----:B------:R-:W-:-:S04]  /*23180*/  IMAD.WIDE.U32 R6, R8, R37, RZ ;  /* 0x0000002508067225 */ /* 0x000fc800078e00ff */
[----:B------:R-:W-:Y:S02]  /*23190*/  IMAD R13, R9, R37, RZ ;  /* 0x00000025090d7224 */ /* 0x000fe400078e02ff */
[----:B------:R-:W-:Y:S01]  /*231a0*/  IMAD R9, R33, R0, R27 ;  /* 0x0000000021097224 */ /* 0x000fe200078e021b */
[----:B------:R-:W-:Y:S02]  /*231b0*/  IADD3.X R0, R12, R11, R14, P0, P1 ;  /* 0x0000000b0c007210 */ /* 0x000fe400007e240e */
[----:B------:R-:W-:Y:S02]  /*231c0*/  IADD3 R6, P0, P1, R21, R10, R6 ;  /* 0x0000000a15067210 */ /* 0x000fe4000791e006 */
[----:B------:R-:W-:Y:S02]  /*231d0*/  IADD3 R7, R13, R7, RZ ;  /* 0x000000070d077210 */ /* 0x000fe40007ffe0ff */
[----:B------:R-:W-:Y:S02]  /*231e0*/  SHF.R.S32.HI R21, RZ, 0x1f, R21 ;  /* 0x0000001fff157819 */ /* 0x000fe40000011415 */
[----:B------:R-:W-:-:S02]  /*231f0*/  SHF.R.S32.HI R11, RZ, 0x1f, R9 ;  /* 0x0000001fff0b7819 */ /* 0x000fc40000011409 */
[----:B------:R-:W-:Y:S01]  /*23200*/  IADD3.X R7, R21, R0, R7, P0, P1 ;  /* 0x0000000015077210 */ /* 0x000fe200007e2407 */
[----:B0-----:R-:W-:Y:S02]  /*23210*/  IMAD R0, R5, R9, RZ ;  /* 0x0000000905007224 */ /* 0x001fe400078e02ff */
[----:B------:R-:W-:Y:S02]  /*23220*/  IMAD.MOV.U32 R5, RZ, RZ, -0x800000 ;  /* 0xff800000ff057424 */ /* 0x000fe400078e00ff */
[C---:B------:R-:W-:Y:S02]  /*23230*/  IMAD R11, R4.reuse, R11, R0 ;  /* 0x0000000b040b7224 */ /* 0x040fe400078e0200 */
[----:B------:R-:W-:-:S04]  /*23240*/  IMAD.WIDE.U32 R6, R4, R9, R6 ;  /* 0x0000000904067225 */ /* 0x000fc800078e0006 */
[----:B------:R-:W-:Y:S01]  /*23250*/  IMAD.IADD R0, R7, 0x1, R11 ;  /* 0x0000000107007824 */ /* 0x000fe200078e020b */
[----:B-1----:R-:W-:-:S04]  /*23260*/  LEA R2, P0, R6, R2, 0x2 ;  /* 0x0000000206027211 */ /* 0x002fc800078010ff */
[----:B----4-:R-:W-:-:S05]  /*23270*/  LEA.HI.X R3, R6, R3, R0, 0x2, P0 ;  /* 0x0000000306037211 */ /* 0x010fca00000f1400 */
[----:B------:R1:W-:Y:S04]  /*23280*/  STG.E desc[UR42][R2.64], R5 ;  /* 0x0000000502007986 */ /* 0x0003e8000c10192a */
.L_x_525:
[----:B------:R-:W-:Y:S05]  /*23290*/  BSYNC B1 ;  /* 0x0000000000017941 */ /* 0x000fea0003800000 */
.L_x_524:
[----:B------:R-:W-:Y:S05]  /*232a0*/  @P2 BRA `(.L_x_518) ;  /* 0x0000000800982947 */ /* 0x000fea0003800000 */
[----:B------:R-:W2:Y:S01]  /*232b0*/  LDL.LU R10, [R1+0x50] ;  /* 0x00005000010a7983 */ /* 0x000ea20000300800 */
[----:B------:R-:W3:Y:S01]  /*232c0*/  LDC R9, c[0x0][0xbe8] ;  /* 0x0002fa00ff097b82 */ /* 0x000ee20000000800 */
[----:B------:R-:W-:Y:S01]  /*232d0*/  VIADD R4, R28, 0xffffff80 ;  /* 0xffffff801c047836 */ /* 0x000fe20000000000 */
[----:B------:R-:W-:Y:S01]  /*232e0*/  ULDC.64 UR4, c[0x0][0xaa0] ;  /* 0x0002a80000047ab9 */ /* 0x000fe20000000a00 */
[----:B------:R-:W4:Y:S01]  /*232f0*/  LDL.LU R8, [R1+0x80] ;  /* 0x0000800001087983 */ /* 0x000f220000300800 */
[----:B------:R-:W-:Y:S02]  /*23300*/  IMAD R0, R14, UR4, RZ ;  /* 0x000000040e007c24 */ /* 0x000fe4000f8e02ff */
[----:B------:R-:W-:Y:S01]  /*23310*/  SHF.R.S32.HI R11, RZ, 0x1f, R4 ;  /* 0x0000001fff0b7819 */ /* 0x000fe20000011404 */
[----:B-1----:R-:W-:-:S04]  /*23320*/  IMAD.WIDE.U32 R2, R15, UR4, RZ ;  /* 0x000000040f027c25 */ /* 0x002fc8000f8e00ff */
[----:B------:R-:W-:Y:S01]  /*23330*/  IMAD R5, R15, UR5, R0 ;  /* 0x000000050f057c24 */ /* 0x000fe2000f8e0200 */
[----:B------:R-:W-:Y:S01]  /*23340*/  LEA.HI R0, R11, R4, RZ, 0x3 ;  /* 0x000000040b007211 */ /* 0x000fe200078f18ff */
[----:B------:R-:W-:Y:S02]  /*23350*/  ULDC.64 UR4, c[0x0][0xae8] ;  /* 0x0002ba0000047ab9 */ /* 0x000fe40000000a00 */
[----:B------:R-:W-:Y:S01]  /*23360*/  IMAD.IADD R3, R3, 0x1, R5 ;  /* 0x0000000103037824 */ /* 0x000fe200078e0205 */
[----:B------:R-:W-:-:S04]  /*23370*/  LOP3.LUT R13, R0, 0xfffffff8, RZ, 0xc0, !PT ;  /* 0xfffffff8000d7812 */ /* 0x000fc800078ec0ff */
[----:B------:R-:W-:Y:S02]  /*23380*/  IADD3 R0, R4, -R13, RZ ;  /* 0x8000000d04007210 */ /* 0x000fe40007ffe0ff */
[----:B---3--:R-:W-:-:S03]  /*23390*/  ISETP.NE.AND P0, PT, R9, 0x1, PT ;  /* 0x000000010900780c */ /* 0x008fc60003f05270 */
[----:B------:R-:W-:-:S10]  /*233a0*/  IMAD R0, R0, 0x20, R23 ;  /* 0x0000002000007824 */ /* 0x000fd400078e0217 */
[----:B------:R-:W1:Y:S08]  /*233b0*/  @P0 LDC R7, c[0x0][0xbec] ;  /* 0x0002fb00ff070b82 */ /* 0x000e700000000800 */
[----:B------:R-:W3:Y:S01]  /*233c0*/  @P0 LDC R11, c[0x0][0xbf0] ;  /* 0x0002fc00ff0b0b82 */ /* 0x000ee20000000800 */
[----:B--2---:R-:W-:-:S04]  /*233d0*/  IMAD.WIDE.U32 R2, R10, UR4, R2 ;  /* 0x000000040a027c25 */ /* 0x004fc8000f8e0002 */
[----:B----4-:R-:W-:Y:S02]  /*233e0*/  IMAD R6, R8, 0x80, R0 ;  /* 0x0000008008067824 */ /* 0x010fe400078e0200 */
[----:B------:R-:W-:Y:S01]  /*233f0*/  IMAD R3, R10, UR5, R3 ;  /* 0x000000050a037c24 */ /* 0x000fe2000f8e0203 */
[----:B------:R-:W-:Y:S01]  /*23400*/  ULDC.64 UR4, c[0x0][0xaf0] ;  /* 0x0002bc0000047ab9 */ /* 0x000fe20000000a00 */
[----:B-1----:R-:W-:-:S04]  /*23410*/  @P0 IMAD.HI.U32 R0, R6, R7, RZ ;  /* 0x0000000706000227 */ /* 0x002fc800078e00ff */
[----:B------:R-:W-:Y:S02]  /*23420*/  IMAD R4, R24, UR4, RZ ;  /* 0x0000000418047c24 */ /* 0x000fe4000f8e02ff */
[----:B------:R-:W-:Y:S01]  /*23430*/  IMAD.MOV.U32 R5, RZ, RZ, R6 ;  /* 0x000000ffff057224 */ /* 0x000fe200078e0006 */
[----:B---3--:R-:W-:Y:S01]  /*23440*/  @P0 SHF.R.U32.HI R5, RZ, R11, R0 ;  /* 0x0000000bff050219 */ /* 0x008fe20000011600 */
[C---:B------:R-:W-:Y:S02]  /*23450*/  IMAD R7, R25.reuse, UR5, R4 ;  /* 0x0000000519077c24 */ /* 0x040fe4000f8e0204 */
[----:B------:R-:W-:Y:S01]  /*23460*/  IMAD.WIDE.U32 R2, R25, UR4, R2 ;  /* 0x0000000419027c25 */ /* 0x000fe2000f8e0002 */
[----:B------:R-:W-:Y:S01]  /*23470*/  SHF.R.S32.HI R0, RZ, 0x1f, R5 ;  /* 0x0000001fff007819 */ /* 0x000fe20000011405 */
[----:B------:R-:W-:Y:S02]  /*23480*/  ULDC.64 UR4, c[0x0][0xae0] ;  /* 0x0002b80000047ab9 */ /* 0x000fe40000000a00 */
[----:B------:R-:W-:Y:S01]  /*23490*/  IMAD.IADD R3, R3, 0x1, R7 ;  /* 0x0000000103037824 */ /* 0x000fe200078e0207 */
[----:B------:R-:W-:Y:S01]  /*234a0*/  IADD3 R7, -R5, RZ, RZ ;  /* 0x000000ff05077210 */ /* 0x000fe20007ffe1ff */
[----:B------:R-:W-:-:S02]  /*234b0*/  IMAD R0, R0, UR4, RZ ;  /* 0x0000000400007c24 */ /* 0x000fc4000f8e02ff */
[----:B------:R-:W-:-:S04]  /*234c0*/  IMAD.WIDE.U32 R2, R5, UR4, R2 ;  /* 0x0000000405027c25 */ /* 0x000fc8000f8e0002 */
[----:B------:R-:W-:Y:S01]  /*234d0*/  IMAD R7, R9, R7, R6 ;  /* 0x0000000709077224 */ /* 0x000fe200078e0206 */
[----:B------:R-:W-:Y:S01]  /*234e0*/  SHF.R.S32.HI R6, RZ, 0x1f, R233 ;  /* 0x0000001fff067819 */ /* 0x000fe200000114e9 */
[----:B------:R-:W-:Y:S01]  /*234f0*/  IMAD R5, R5, UR5, R0 ;  /* 0x0000000505057c24 */ /* 0x000fe2000f8e0200 */
[----:B------:R-:W-:Y:S02]  /*23500*/  ULDC.64 UR4, c[0x0][0xad8] ;  /* 0x0002b60000047ab9 */ /* 0x000fe40000000a00 */
[----:B------:R-:W-:Y:S01]  /*23510*/  SHF.R.S32.HI R0, RZ, 0x1f, R7 ;  /* 0x0000001fff007819 */ /* 0x000fe20000011407 */
[----:B------:R-:W-:-:S04]  /*23520*/  IMAD.IADD R3, R3, 0x1, R5 ;  /* 0x0000000103037824 */ /* 0x000fc800078e0205 */
[----:B------:R-:W-:Y:S02]  /*23530*/  IMAD R0, R0, UR4, RZ ;  /* 0x0000000400007c24 */ /* 0x000fe4000f8e02ff */
[----:B------:R-:W-:-:S04]  /*23540*/  IMAD.WIDE.U32 R4, R7, UR4, R2 ;  /* 0x0000000407047c25 */ /* 0x000fc8000f8e0002 */
        /* <DEDUP_REMOVED lines=8> */
[----:B------:R1:W2:Y:S04]  /*235d0*/  SHFL.IDX PT, R0, R3, RZ, 0x181f ;  /* 0x00181fff03007589 */ /* 0x0002a800000e0000 */
[----:B------:R1:W3:Y:S02]  /*235e0*/  SHFL.IDX PT, R14, R2, RZ, 0x181f ;  /* 0x00181fff020e7589 */ /* 0x0002e400000e0000 */
.L_x_845:
[----:B------:R-:W-:Y:S01]  /*235f0*/  IMAD R9, R20, R9, RZ ;  /* 0x0000000914097224 */ /* 0x000fe200078e02ff */
[----:B------:R-:W-:Y:S04]  /*23600*/  BSSY B1, `(.L_x_527) ;  /* 0x0000018000017945 */ /* 0x000fe80003800000 */
[----:B------:R-:W-:-:S13]  /*23610*/  ISETP.GE.AND P0, PT, R5, R9, PT ;  /* 0x000000090500720c */ /* 0x000fda0003f06270 */
[----:B------:R-:W-:Y:S05]  /*23620*/  @P0 BRA `(.L_x_528) ;  /* 0x0000000000540947 */ /* 0x000fea0003800000 */
[----:B------:R-:W4:Y:S01]  /*23630*/  LDL R8, [R1+0x40] ;  /* 0x0000400001087983 */ /* 0x000f220000100800 */
[----:B------:R-:W-:-:S03]  /*23640*/  ULDC UR4, c[0x0][0xac8] ;  /* 0x0002b20000047ab9 */ /* 0x000fc60000000800 */
[----:B------:R-:W5:Y:S04]  /*23650*/  LDL R4, [R1+0x4c] ;  /* 0x00004c0001047983 */ /* 0x000f680000100800 */
[----:B------:R-:W5:Y:S04]  /*23660*/  LDL R24, [R1+0x88] ;  /* 0x0000880001187983 */ /* 0x000f680000100800 */
[----:B------:R-:W5:Y:S01]  /*23670*/  LDL R7, [R1+0x84] ;  /* 0x0000840001077983 */ /* 0x000f620000100800 */
[----:B------:R-:W-:Y:S02]  /*23680*/  ISETP.GE.AND P3, PT, R18, UR4, PT ;  /* 0x0000000412007c0c */ /* 0x000fe4000bf66270 */
[----:B------:R-:W-:-:S11]  /*23690*/  ISETP.GE.AND P2, PT, R233, UR4, PT ;  /* 0x00000004e9007c0c */ /* 0x000fd6000bf46270 */
[CC--:B---3--:R-:W-:Y:S02]  /*236a0*/  @!P3 LEA R10, P5, R18.reuse, R14.reuse, 0x1 ;  /* 0x0000000e120ab211 */ /* 0x0c8fe400078a08ff */
[C---:B------:R-:W-:Y:S02]  /*236b0*/  @!P2 LEA R12, P4, R233.reuse, R14, 0x1 ;  /* 0x0000000ee90ca211 */ /* 0x040fe400078808ff */
[-C--:B--2---:R-:W-:Y:S02]  /*236c0*/  @!P3 LEA.HI.X R11, R18, R0.reuse, R19, 0x1, P5 ;  /* 0x00000000120bb211 */ /* 0x084fe400028f0c13 */
[----:B------:R-:W-:-:S03]  /*236d0*/  @!P2 LEA.HI.X R13, R233, R0, R6, 0x1, P4 ;  /* 0x00000000e90da211 */ /* 0x000fc600020f0c06 */
[----:B------:R2:W-:Y:S04]  /*236e0*/  @!P3 ST.E.128 desc[UR42][R10.64], RZ ;  /* 0x000000ff0a00b985 */ /* 0x0005e8000c101d2a */
[----:B------:R2:W-:Y:S01]  /*236f0*/  @!P2 ST.E.128 desc[UR42][R12.64], RZ ;  /* 0x000000ff0c00a985 */ /* 0x0005e2000c101d2a */
[----:B----4-:R-:W-:Y:S02]  /*23700*/  ISETP.GE.AND P1, PT, R8, UR4, PT ;  /* 0x0000000408007c0c */ /* 0x010fe4000bf26270 */
[----:B-----5:R-:W-:-:S11]  /*23710*/  ISETP.GE.AND P0, PT, R4, UR4, PT ;  /* 0x0000000404007c0c */ /* 0x020fd6000bf06270 */
[-C--:B------:R-:W-:Y:S02]  /*23720*/  @!P1 LEA R20, P5, R8, R14.reuse, 0x1 ;  /* 0x0000000e08149211 */ /* 0x080fe400078a08ff */
[----:B------:R-:W-:Y:S02]  /*23730*/  @!P0 LEA R14, P4, R4, R14, 0x1 ;  /* 0x0000000e040e8211 */ /* 0x000fe400078808ff */
[-C--:B------:R-:W-:Y:S02]  /*23740*/  @!P1 LEA.HI.X R21, R8, R0.reuse, R24, 0x1, P5 ;  /* 0x0000000008159211 */ /* 0x080fe400028f0c18 */
[----:B------:R-:W-:-:S03]  /*23750*/  @!P0 LEA.HI.X R15, R4, R0, R7, 0x1, P4 ;  /* 0x00000000040f8211 */ /* 0x000fc600020f0c07 */
[----:B------:R2:W-:Y:S04]  /*23760*/  @!P1 ST.E.128 desc[UR42][R20.64], RZ ;  /* 0x000000ff14009985 */ /* 0x0005e8000c101d2a */
[----:B------:R2:W-:Y:S02]  /*23770*/  @!P0 ST.E.128 desc[UR42][R14.64], RZ ;  /* 0x000000ff0e008985 */ /* 0x0005e4000c101d2a */
.L_x_528:
[----:B------:R-:W-:Y:S05]  /*23780*/  BSYNC B1 ;  /* 0x0000000000017941 */ /* 0x000fea0003800000 */
.L_x_527:
[----:B------:R-:W-:-:S03]  /*23790*/  UMOV UR4, 0xffffffff ;  /* 0xffffffff00047882 */ /* 0x000fc60000000000 */
[----:B------:R-:W-:Y:S05]  /*237a0*/  BRA.DIV UR4, `(.L_x_529) ;  /* 0x000000ce04dc7947 */ /* 0x000fea000b800000 */
[----:B--2---:R2:W4:Y:S04]  /*237b0*/  SHFL.IDX PT, R0, R3, 0x1, 0x181f ;  /* 0x00381f0003007f89 */ /* 0x00452800000e0000 */
[----:B---3--:R2:W3:Y:S02]  /*237c0*/  SHFL.IDX PT, R14, R2, 0x1, 0x181f ;  /* 0x00381f00020e7f89 */ /* 0x0084e400000e0000 */
.L_x_849:
[----:B------:R-:W-:Y:S01]  /*237d0*/  VIADD R4, R5, 0x20 ;  /* 0x0000002005047836 */ /* 0x000fe20000000000 */
[----:B------:R-:W-:Y:S04]  /*237e0*/  BSSY B1, `(.L_x_530) ;  /* 0x0000018000017945 */ /* 0x000fe80003800000 */
[----:B------:R-:W-:-:S13]  /*237f0*/  ISETP.GE.AND P0, PT, R4, R9, PT ;  /* 0x000000090400720c */ /* 0x000fda0003f06270 */
[----:B------:R-:W-:Y:S05]  /*23800*/  @P0 BRA `(.L_x_531) ;  /* 0x0000000000540947 */ /* 0x000fea0003800000 */
[----:B------:R-:W5:Y:S01]  /*23810*/  LDL R24, [R1+0x40] ;  /* 0x0000400001187983 */ /* 0x000f620000100800 */
[----:B------:R-:W-:-:S03]  /*23820*/  ULDC UR4, c[0x0][0xac8] ;  /* 0x0002b20000047ab9 */ /* 0x000fc60000000800 */
[----:B------:R-:W2:Y:S04]  /*23830*/  LDL R7, [R1+0x4c] ;  /* 0x00004c0001077983 */ /* 0x000ea80000100800 */
[----:B------:R-:W2:Y:S04]  /*23840*/  LDL R25, [R1+0x88] ;  /* 0x0000880001197983 */ /* 0x000ea80000100800 */
[----:B------:R-:W2:Y:S01]  /*23850*/  LDL R8, [R1+0x84] ;  /* 0x0000840001087983 */ /* 0x000ea20000100800 */
[----:B------:R-:W-:Y:S02]  /*23860*/  ISETP.GE.AND P3, PT, R18, UR4, PT ;  /* 0x0000000412007c0c */ /* 0x000fe4000bf66270 */
[----:B------:R-:W-:-:S11]  /*23870*/  ISETP.GE.AND P2, PT, R233, UR4, PT ;  /* 0x00000004e9007c0c */ /* 0x000fd6000bf46270 */
[CC--:B---3--:R-:W-:Y:S02]  /*23880*/  @!P3 LEA R10, P5, R18.reuse, R14.reuse, 0x1 ;  /* 0x0000000e120ab211 */ /* 0x0c8fe400078a08ff */
[C---:B------:R-:W-:Y:S02]  /*23890*/  @!P2 LEA R12, P4, R233.reuse, R14, 0x1 ;  /* 0x0000000ee90ca211 */ /* 0x040fe400078808ff */
[-C--:B----4-:R-:W-:Y:S02]  /*238a0*/  @!P3 LEA.HI.X R11, R18, R0.reuse, R19, 0x1, P5 ;  /* 0x00000000120bb211 */ /* 0x090fe400028f0c13 */
[----:B------:R-:W-:-:S03]  /*238b0*/  @!P2 LEA.HI.X R13, R233, R0, R6, 0x1, P4 ;  /* 0x00000000e90da211 */ /* 0x000fc600020f0c06 */
[----:B------:R3:W-:Y:S04]  /*238c0*/  @!P3 ST.E.128 desc[UR42][R10.64], RZ ;  /* 0x000000ff0a00b985 */ /* 0x0007e8000c101d2a */
[----:B------:R3:W-:Y:S01]  /*238d0*/  @!P2 ST.E.128 desc[UR42][R12.64], RZ ;  /* 0x000000ff0c00a985 */ /* 0x0007e2000c101d2a */
[----:B-----5:R-:W-:Y:S02]  /*238e0*/  ISETP.GE.AND P1, PT, R24, UR4, PT ;  /* 0x0000000418007c0c */ /* 0x020fe4000bf26270 */
[----:B--2---:R-:W-:-:S11]  /*238f0*/  ISETP.GE.AND P0, PT, R7, UR4, PT ;  /* 0x0000000407007c0c */ /* 0x004fd6000bf06270 */
[CC--:B------:R-:W-:Y:S02]  /*23900*/  @!P1 LEA R20, P5, R24.reuse, R14.reuse, 0x1 ;  /* 0x0000000e18149211 */ /* 0x0c0fe400078a08ff */
[C---:B------:R-:W-:Y:S02]  /*23910*/  @!P0 LEA R14, P4, R7.reuse, R14, 0x1 ;  /* 0x0000000e070e8211 */ /* 0x040fe400078808ff */
[-C--:B------:R-:W-:Y:S02]  /*23920*/  @!P1 LEA.HI.X R21, R24, R0.reuse, R25, 0x1, P5 ;  /* 0x0000000018159211 */ /* 0x080fe400028f0c19 */
[----:B------:R-:W-:-:S03]  /*23930*/  @!P0 LEA.HI.X R15, R7, R0, R8, 0x1, P4 ;  /* 0x00000000070f8211 */ /* 0x000fc600020f0c08 */
[----:B------:R3:W-:Y:S04]  /*23940*/  @!P1 ST.E.128 desc[UR42][R20.64], RZ ;  /* 0x000000ff14009985 */ /* 0x0007e8000c101d2a */
[----:B------:R3:W-:Y:S02]  /*23950*/  @!P0 ST.E.128 desc[UR42][R14.64], RZ ;  /* 0x000000ff0e008985 */ /* 0x0007e4000c101d2a */
.L_x_531:
[----:B------:R-:W-:Y:S05]  /*23960*/  BSYNC B1 ;  /* 0x0000000000017941 */ /* 0x000fea0003800000 */
.L_x_530:
[----:B------:R-:W-:-:S03]  /*23970*/  UMOV UR4, 0xffffffff ;  /* 0xffffffff00047882 */ /* 0x000fc60000000000 */
[----:B------:R-:W-:Y:S05]  /*23980*/  BRA.DIV UR4, `(.L_x_532) ;  /* 0x000000ce04ac7947 */ /* 0x000fea000b800000 */
[----:B----4-:R4:W0:Y:S04]  /*23990*/  SHFL.IDX PT, R0, R3, 0x2, 0x181f ;  /* 0x00581f0003007f89 */ /* 0x01082800000e0000 */
[----:B---3--:R4:W3:Y:S02]  /*239a0*/  SHFL.IDX PT, R14, R2, 0x2, 0x181f ;  /* 0x00581f00020e7f89 */ /* 0x0088e400000e0000 */
.L_x_853:
[----:B------:R-:W-:Y:S01]  /*239b0*/  IADD3 R4, R5, 0x40, RZ ;  /* 0x0000004005047810 */ /* 0x000fe20007ffe0ff */
[----:B------:R-:W-:Y:S03]  /*239c0*/  BSSY B1, `(.L_x_533) ;  /* 0x0000018000017945 */ /* 0x000fe60003800000 */
[----:B------:R-:W-:-:S13]  /*239d0*/  ISETP.GE.AND P0, PT, R4, R9, PT ;  /* 0x000000090400720c */ /* 0x000fda0003f06270 */
[----:B------:R-:W-:Y:S05]  /*239e0*/  @P0 BRA `(.L_x_534) ;  /* 0x0000000000540947 */ /* 0x000fea0003800000 */
[----:B------:R-:W5:Y:S01]  /*239f0*/  LDL R24, [R1+0x40] ;  /* 0x0000400001187983 */ /* 0x000f620000100800 */
[----:B------:R-:W-:-:S03]  /*23a00*/  ULDC UR4, c[0x0][0xac8] ;  /* 0x0002b20000047ab9 */ /* 0x000fc60000000800 */
[----:B------:R-:W2:Y:S04]  /*23a10*/  LDL R7, [R1+0x4c] ;  /* 0x00004c0001077983 */ /* 0x000ea80000100800 */
[----:B------:R-:W4:Y:S04]  /*23a20*/  LDL R25, [R1+0x88] ;  /* 0x0000880001197983 */ /* 0x000f280000100800 */
[----:B------:R-:W4:Y:S01]  /*23a30*/  LDL R8, [R1+0x84] ;  /* 0x0000840001087983 */ /* 0x000f220000100800 */
[----:B------:R-:W-:Y:S02]  /*23a40*/  ISETP.GE.AND P3, PT, R18, UR4, PT ;  /* 0x0000000412007c0c */ /* 0x000fe4000bf66270 */
[----:B------:R-:W-:-:S11]  /*23a50*/  ISETP.GE.AND P2, PT, R233, UR4, PT ;  /* 0x00000004e9007c0c */ /* 0x000fd6000bf46270 */
[CC--:B---3--:R-:W-:Y:S02]  /*23a60*/  @!P3 LEA R10, P5, R18.reuse, R14.reuse, 0x1 ;  /* 0x0000000e120ab211 */ /* 0x0c8fe400078a08ff */
[C---:B------:R-:W-:Y:S02]  /*23a70*/  @!P2 LEA R12, P4, R233.reuse, R14, 0x1 ;  /* 0x0000000ee90ca211 */ /* 0x040fe400078808ff */
[-C--:B0-----:R-:W-:Y:S02]  /*23a80*/  @!P3 LEA.HI.X R11, R18, R0.reuse, R19, 0x1, P5 ;  /* 0x00000000120bb211 */ /* 0x081fe400028f0c13 */
[----:B------:R-:W-:-:S03]  /*23a90*/  @!P2 LEA.HI.X R13, R233, R0, R6, 0x1, P4 ;  /* 0x00000000e90da211 */ /* 0x000fc600020f0c06 */
[----:B------:R0:W-:Y:S04]  /*23aa0*/  @!P3 ST.E.128 desc[UR42][R10.64], RZ ;  /* 0x000000ff0a00b985 */ /* 0x0001e8000c101d2a */
[----:B------:R0:W-:Y:S01]  /*23ab0*/  @!P2 ST.E.128 desc[UR42][R12.64], RZ ;  /* 0x000000ff0c00a985 */ /* 0x0001e2000c101d2a */
[----:B-----5:R-:W-:Y:S02]  /*23ac0*/  ISETP.GE.AND P1, PT, R24, UR4, PT ;  /* 0x0000000418007c0c */ /* 0x020fe4000bf26270 */
[----:B--2---:R-:W-:-:S11]  /*23ad0*/  ISETP.GE.AND P0, PT, R7, UR4, PT ;  /* 0x0000000407007c0c */ /* 0x004fd6000bf06270 */
[CC--:B------:R-:W-:Y:S02]  /*23ae0*/  @!P1 LEA R20, P5, R24.reuse, R14.reuse, 0x1 ;  /* 0x0000000e18149211 */ /* 0x0c0fe400078a08ff */
[C---:B------:R-:W-:Y:S02]  /*23af0*/  @!P0 LEA R14, P4, R7.reuse, R14, 0x1 ;  /* 0x0000000e070e8211 */ /* 0x040fe400078808ff */
[-C--:B----4-:R-:W-:Y:S02]  /*23b00*/  @!P1 LEA.HI.X R21, R24, R0.reuse, R25, 0x1, P5 ;  /* 0x0000000018159211 */ /* 0x090fe400028f0c19 */
[----:B------:R-:W-:-:S03]  /*23b10*/  @!P0 LEA.HI.X R15, R7, R0, R8, 0x1, P4 ;  /* 0x00000000070f8211 */ /* 0x000fc600020f0c08 */
[----:B------:R0:W-:Y:S04]  /*23b20*/  @!P1 ST.E.128 desc[UR42][R20.64], RZ ;  /* 0x000000ff14009985 */ /* 0x0001e8000c101d2a */
[----:B------:R0:W-:Y:S02]  /*23b30*/  @!P0 ST.E.128 desc[UR42][R14.64], RZ ;  /* 0x000000ff0e008985 */ /* 0x0001e4000c101d2a */
.L_x_534:
[----:B------:R-:W-:Y:S05]  /*23b40*/  BSYNC B1 ;  /* 0x0000000000017941 */ /* 0x000fea0003800000 */
.L_x_533:
[----:B------:R-:W-:-:S03]  /*23b50*/  UMOV UR4, 0xffffffff ;  /* 0xffffffff00047882 */ /* 0x000fc60000000000 */
[----:B------:R-:W-:Y:S05]  /*23b60*/  BRA.DIV UR4, `(.L_x_535) ;  /* 0x000000ce047c7947 */ /* 0x000fea000b800000 */
[----:B0-----:R0:W0:Y:S04]  /*23b70*/  SHFL.IDX PT, R0, R3, 0x3, 0x181f ;  /* 0x00781f0003007f89 */ /* 0x00102800000e0000 */
[----:B---3--:R3:W0:Y:S02]  /*23b80*/  SHFL.IDX PT, R14, R2, 0x3, 0x181f ;  /* 0x00781f00020e7f89 */ /* 0x00862400000e0000 */
.L_x_857:
[----:B-1234-:R-:W-:-:S05]  /*23b90*/  VIADD R2, R5, 0x60 ;  /* 0x0000006005027836 */ /* 0x01efca0000000000 */
[----:B------:R-:W-:-:S13]  /*23ba0*/  ISETP.GE.AND P0, PT, R2, R9, PT ;  /* 0x000000090200720c */ /* 0x000fda0003f06270 */
[----:B------:R-:W-:Y:S05]  /*23bb0*/  @P0 BRA `(.L_x_518) ;  /* 0x0000000000540947 */ /* 0x000fea0003800000 */
[----:B------:R-:W2:Y:S01]  /*23bc0*/  LDL R11, [R1+0x40] ;  /* 0x00004000010b7983 */ /* 0x000ea20000100800 */
[----:B------:R-:W-:-:S03]  /*23bd0*/  ULDC UR4, c[0x0][0xac8] ;  /* 0x0002b20000047ab9 */ /* 0x000fc60000000800 */
[----:B------:R-:W3:Y:S04]  /*23be0*/  LDL R7, [R1+0x4c] ;  /* 0x00004c0001077983 */ /* 0x000ee80000100800 */
[----:B------:R-:W4:Y:S04]  /*23bf0*/  LDL R12, [R1+0x88] ;  /* 0x00008800010c7983 */ /* 0x000f280000100800 */
[----:B------:R-:W5:Y:S01]  /*23c00*/  LDL R10, [R1+0x84] ;  /* 0x00008400010a7983 */ /* 0x000f620000100800 */
[----:B------:R-:W-:Y:S02]  /*23c10*/  ISETP.GE.AND P3, PT, R18, UR4, PT ;  /* 0x0000000412007c0c */ /* 0x000fe4000bf66270 */
[----:B------:R-:W-:-:S11]  /*23c20*/  ISETP.GE.AND P2, PT, R233, UR4, PT ;  /* 0x00000004e9007c0c */ /* 0x000fd6000bf46270 */
[CC--:B0-----:R-:W-:Y:S02]  /*23c30*/  @!P3 LEA R2, P5, R18.reuse, R14.reuse, 0x1 ;  /* 0x0000000e1202b211 */ /* 0x0c1fe400078a08ff */
[C---:B------:R-:W-:Y:S02]  /*23c40*/  @!P2 LEA R4, P4, R233.reuse, R14, 0x1 ;  /* 0x0000000ee904a211 */ /* 0x040fe400078808ff */
[-C--:B------:R-:W-:Y:S02]  /*23c50*/  @!P3 LEA.HI.X R3, R18, R0.reuse, R19, 0x1, P5 ;  /* 0x000000001203b211 */ /* 0x080fe400028f0c13 */
[----:B------:R-:W-:-:S03]  /*23c60*/  @!P2 LEA.HI.X R5, R233, R0, R6, 0x1, P4 ;  /* 0x00000000e905a211 */ /* 0x000fc600020f0c06 */
[----:B------:R0:W-:Y:S04]  /*23c70*/  @!P3 ST.E.128 desc[UR42][R2.64], RZ ;  /* 0x000000ff0200b985 */ /* 0x0001e8000c101d2a */
[----:B------:R0:W-:Y:S01]  /*23c80*/  @!P2 ST.E.128 desc[UR42][R4.64], RZ ;  /* 0x000000ff0400a985 */ /* 0x0001e2000c101d2a */
[----:B--2---:R-:W-:Y:S02]  /*23c90*/  ISETP.GE.AND P1, PT, R11, UR4, PT ;  /* 0x000000040b007c0c */ /* 0x004fe4000bf26270 */
[----:B---3--:R-:W-:-:S11]  /*23ca0*/  ISETP.GE.AND P0, PT, R7, UR4, PT ;  /* 0x0000000407007c0c */ /* 0x008fd6000bf06270 */
[-C--:B------:R-:W-:Y:S02]  /*23cb0*/  @!P1 LEA R8, P5, R11, R14.reuse, 0x1 ;  /* 0x0000000e0b089211 */ /* 0x080fe400078a08ff */
[----:B------:R-:W-:Y:S02]  /*23cc0*/  @!P0 LEA R14, P4, R7, R14, 0x1 ;  /* 0x0000000e070e8211 */ /* 0x000fe400078808ff */
[-C--:B----4-:R-:W-:Y:S02]  /*23cd0*/  @!P1 LEA.HI.X R9, R11, R0.reuse, R12, 0x1, P5 ;  /* 0x000000000b099211 */ /* 0x090fe400028f0c0c */
[----:B-----5:R-:W-:-:S03]  /*23ce0*/  @!P0 LEA.HI.X R15, R7, R0, R10, 0x1, P4 ;  /* 0x00000000070f8211 */ /* 0x020fc600020f0c0a */
[----:B------:R0:W-:Y:S04]  /*23cf0*/  @!P1 ST.E.128 desc[UR42][R8.64], RZ ;  /* 0x000000ff08009985 */ /* 0x0001e8000c101d2a */
[----:B------:R0:W-:Y:S02]  /*23d00*/  @!P0 ST.E.128 desc[UR42][R14.64], RZ ;  /* 0x000000ff0e008985 */ /* 0x0001e4000c101d2a */
.L_x_518:
[----:B------:R-:W-:Y:S05]  /*23d10*/  BSYNC B0 ;  /* 0x0000000000007941 */ /* 0x000fea0003800000 */
.L_x_503:
[----:B------:R-:W-:Y:S02]  /*23d20*/  ULDC UR4, c[0x0][0xc3c] ;  /* 0x00030f0000047ab9 */ /* 0x000fe40000000800 */
[----:B------:R-:W-:-:S13]  /*23d30*/  ISETP.GE.AND P0, PT, R31, UR4, PT ;  /* 0x000000041f007c0c */ /* 0x000fda000bf06270 */
[----:B------:R-:W-:Y:S05]  /*23d40*/  @!P0 BRA `(.L_x_536) ;  /* 0xfffffddc00588947 */ /* 0x000fea000383ffff */
[----:B------:R-:W-:Y:S05]  /*23d50*/  BRA `(.L_x_340) ;  /* 0x0000007c00dc7947 */ /* 0x000fea0003800000 */
.L_x_338:
        /* <DEDUP_REMOVED lines=16> */
[----:B-1----:R1:W-:Y:S04]  /*23e60*/  STL.64 [R1], R4 ;  /* 0x0000000401007387 */ /* 0x0023e80000100a00 */
[----:B------:R1:W-:Y:S01]  /*23e70*/  STL.64 [R1+0x8], R6 ;  /* 0x0000080601007387 */ /* 0x0003e20000100a00 */
[----:B------:R-:W-:Y:S06]  /*23e80*/  BAR.ARV 0x4, 0x180 ;  /* 0x0106000000007b1d */ /* 0x000fec0000002000 */
[----:B------:R-:W-:Y:S05]  /*23e90*/  BRA `(.L_x_538) ;  /* 0x0000000800a87947 */ /* 0x000fea0003800000 */
.L_x_537:
[----:B------:R-:W1:Y:S01]  /*23ea0*/  S2R R0, SR_TID.X ;  /* 0x0000000000007919 */ /* 0x000e620000002100 */
[----:B------:R-:W-:Y:S01]  /*23eb0*/  ULDC UR4, c[0x0][0xc3c] ;  /* 0x00030f0000047ab9 */ /* 0x000fe20000000800 */
[----:B------:R-:W-:Y:S01]  /*23ec0*/  IMAD.MOV.U32 R9, RZ, RZ, RZ ;  /* 0x000000ffff097224 */ /* 0x000fe200078e00ff */
[----:B------:R-:W2:Y:S01]  /*23ed0*/  S2UR UR6, SR_CTAID.X ;  /* 0x00000000000679c3 */ /* 0x000ea20000002500 */
[----:B------:R-:W-:Y:S01]  /*23ee0*/  ULDC UR5, c[0x0][0xc38] ;  /* 0x00030e0000057ab9 */ /* 0x000fe20000000800 */
[----:B-1----:R-:W-:-:S04]  /*23ef0*/  LOP3.LUT R0, R0, 0x1f, RZ, 0xc0, !PT ;  /* 0x0000001f00007812 */ /* 0x002fc800078ec0ff */
[----:B------:R-:W-:-:S04]  /*23f00*/  ISETP.NE.AND P0, PT, R0, 0x1f, PT ;  /* 0x0000001f0000780c */ /* 0x000fc80003f05270 */
[----:B------:R-:W-:-:S13]  /*23f10*/  ISETP.GE.OR P1, PT, R0, UR4, !P0 ;  /* 0x0000000400007c0c */ /* 0x000fda000c726670 */
[----:B0-----:R-:W0:Y:S08]  /*23f20*/  @!P1 LDC.64 R2, c[0x0][0xc80] ;  /* 0x00032000ff029b82 */ /* 0x001e300000000a00 */
[----:B------:R-:W1:Y:S01]  /*23f30*/  @!P1 LDC.64 R4, c[0x0][0xc78] ;  /* 0x00031e00ff049b82 */ /* 0x000e620000000a00 */
[----:B0-----:R-:W-:-:S05]  /*23f40*/  @!P1 IMAD.WIDE.U32 R2, R0, 0x4, R2 ;  /* 0x0000000400029825 */ /* 0x001fca00078e0002 */
[----:B------:R1:W3:Y:S02]  /*23f50*/  @!P1 LDG.E R6, desc[UR42][R2.64] ;  /* 0x0000002a02069981 */ /* 0x0002e4000c1e1900 */
[----:B-1----:R-:W-:-:S05]  /*23f60*/  @!P1 IMAD.WIDE.U32 R2, R0, 0x4, R4 ;  /* 0x0000000400029825 */ /* 0x002fca00078e0004 */
[----:B------:R-:W3:Y:S01]  /*23f70*/  @!P1 LDG.E R9, desc[UR42][R2.64] ;  /* 0x0000002a02099981 */ /* 0x000ee2000c1e1900 */
[C---:B------:R-:W-:Y:S01]  /*23f80*/  ISETP.NE.AND P1, PT, R0.reuse, RZ, PT ;  /* 0x000000ff0000720c */ /* 0x040fe20003f25270 */
[----:B------:R-:W-:Y:S01]  /*23f90*/  UMOV UR4, URZ ;  /* 0x0000003f00047c82 */ /* 0x000fe20008000000 */
[C---:B------:R-:W-:Y:S02]  /*23fa0*/  ISETP.GE.U32.AND P2, PT, R0.reuse, 0x2, PT ;  /* 0x000000020000780c */ /* 0x040fe40003f46070 */
[C---:B------:R-:W-:Y:S02]  /*23fb0*/  ISETP.GE.U32.AND P3, PT, R0.reuse, 0x4, PT ;  /* 0x000000040000780c */ /* 0x040fe40003f66070 */
[C---:B------:R-:W-:Y:S02]  /*23fc0*/  ISETP.GE.U32.AND P4, PT, R0.reuse, 0x8, PT ;  /* 0x000000080000780c */ /* 0x040fe40003f86070 */
[----:B------:R-:W-:Y:S01]  /*23fd0*/  ISETP.GE.U32.AND P5, PT, R0, 0x10, PT ;  /* 0x000000100000780c */ /* 0x000fe20003fa6070 */
[----:B---3--:R-:W-:-:S05]  /*23fe0*/  IMAD R4, R6, R9, RZ ;  /* 0x0000000906047224 */ /* 0x008fca00078e02ff */
[----:B------:R-:W0:Y:S02]  /*23ff0*/  SHFL.UP PT, R5, R4, 0x1, RZ ;  /* 0x0420000004057989 */ /* 0x000e2400000e00ff */
[----:B0-----:R-:W-:-:S05]  /*24000*/  SEL R5, R5, RZ, P1 ;  /* 0x000000ff05057207 */ /* 0x001fca0000800000 */
[----:B------:R-:W-:-:S05]  /*24010*/  IMAD.IADD R5, R4, 0x1, R5 ;  /* 0x0000000104057824 */ /* 0x000fca00078e0205 */
[----:B------:R-:W0:Y:S02]  /*24020*/  SHFL.UP PT, R7, R5, 0x2, RZ ;  /* 0x0440000005077989 */ /* 0x000e2400000e00ff */
[----:B0-----:R-:W-:-:S04]  /*24030*/  SEL R8, R7, RZ, P2 ;  /* 0x000000ff07087207 */ /* 0x001fc80001000000 */
[----:B------:R-:W-:-:S05]  /*24040*/  IADD3 R8, R5, R8, RZ ;  /* 0x0000000805087210 */ /* 0x000fca0007ffe0ff */
        /* <DEDUP_REMOVED lines=9> */
[----:B------:R-:W0:Y:S02]  /*240e0*/  SHFL.IDX PT, R4, R2, 0x1f, 0x1f ;  /* 0x03e01f0002047f89 */ /* 0x000e2400000e0000 */
[----:B0-----:R-:W-:-:S04]  /*240f0*/  IMAD R7, R4, UR5, RZ ;  /* 0x0000000504077c24 */ /* 0x001fc8000f8e02ff */
[----:B------:R-:W-:Y:S01]  /*24100*/  IMAD.MOV.U32 R4, RZ, RZ, R7 ;  /* 0x000000ffff047224 */ /* 0x000fe200078e0007 */
[----:B--2---:R-:W-:-:S13]  /*24110*/  ISETP.GT.AND P6, PT, R7, UR6, PT ;  /* 0x0000000607007c0c */ /* 0x004fda000bfc4270 */
[----:B------:R-:W-:Y:S05]  /*24120*/  @P6 BRA `(.L_x_539) ;  /* 0x0000000000a46947 */ /* 0x000fea0003800000 */
[----:B------:R-:W-:Y:S01]  /*24130*/  MOV R7, R4 ;  /* 0x0000000400077202 */ /* 0x000fe20000000f00 */
[----:B------:R-:W-:Y:S01]  /*24140*/  UMOV UR4, URZ ;  /* 0x0000003f00047c82 */ /* 0x000fe20008000000 */
[----:B------:R-:W-:-:S05]  /*24150*/  ULDC UR5, c[0x0][0xc38] ;  /* 0x00030e0000057ab9 */ /* 0x000fca0000000800 */
.L_x_541:
[----:B------:R-:W0:Y:S01]  /*24160*/  LDC R2, c[0x0][0xc3c] ;  /* 0x00030f00ff027b82 */ /* 0x000e220000000800 */
[----:B------:R-:W-:Y:S01]  /*24170*/  ULDC UR7, c[0x0][0xc3c] ;  /* 0x00030f0000077ab9 */ /* 0x000fe20000000800 */
[----:B------:R-:W-:Y:S01]  /*24180*/  UIADD3 UR4, UR4, 0x1f, URZ ;  /* 0x0000001f04047890 */ /* 0x000fe2000fffe03f */
[----:B------:R-:W-:-:S05]  /*24190*/  IMAD.U32 R3, RZ, RZ, UR7 ;  /* 0x00000007ff037e24 */ /* 0x000fca000f8e00ff */
[----:B------:R1:W-:Y:S01]  /*241a0*/  STL [R1+0xc], R3 ;  /* 0x00000c0301007387 */ /* 0x0003e20000100800 */
[----:B0-----:R-:W-:-:S13]  /*241b0*/  ISETP.LE.AND P6, PT, R2, UR4, PT ;  /* 0x0000000402007c0c */ /* 0x001fda000bfc3270 */
[----:B-1----:R-:W-:Y:S05]  /*241c0*/  @P6 BRA `(.L_x_540) ;  /* 0x0000000400a46947 */ /* 0x002fea0003800000 */
[----:B------:R-:W-:Y:S02]  /*241d0*/  VIADD R9, R0, UR4 ;  /* 0x0000000400097c36 */ /* 0x000fe40008000000 */
[----:B------:R-:W-:-:S03]  /*241e0*/  IMAD.MOV.U32 R6, RZ, RZ, RZ ;  /* 0x000000ffff067224 */ /* 0x000fc600078e00ff */
[----:B------:R-:W-:-:S13]  /*241f0*/  ISETP.GE.OR P6, PT, R9, R2, !P0 ;  /* 0x000000020900720c */ /* 0x000fda00047c6670 */
        /* <DEDUP_REMOVED lines=24> */
[----:B0-----:R-:W-:-:S05]  /*24380*/  IMAD R4, R4, UR5, RZ ;  /* 0x0000000504047c24 */ /* 0x001fca000f8e02ff */
[----:B------:R-:W-:-:S04]  /*24390*/  IADD3 R7, R4, R7, RZ ;  /* 0x0000000704077210 */ /* 0x000fc80007ffe0ff */
[----:B------:R-:W-:-:S13]  /*243a0*/  ISETP.GT.AND P6, PT, R7, UR6, PT ;  /* 0x0000000607007c0c */ /* 0x000fda000bfc4270 */
[----:B------:R-:W-:Y:S05]  /*243b0*/  @!P6 BRA `(.L_x_541) ;  /* 0xfffffffc0068e947 */ /* 0x000fea000383ffff */
.L_x_539:
[----:B------:R-:W-:-:S04]  /*243c0*/  IMAD.IADD R11, R7, 0x1, -R4 ;  /* 0x00000001070b7824 */ /* 0x000fc800078e0a04 */
[----:B------:R-:W-:-:S05]  /*243d0*/  IMAD R3, R2, UR5, R11 ;  /* 0x0000000502037c24 */ /* 0x000fca000f8e020b */
[----:B------:R-:W-:-:S13]  /*243e0*/  ISETP.GT.AND P0, PT, R3, UR6, PT ;  /* 0x0000000603007c0c */ /* 0x000fda000bf04270 */
[----:B------:R-:W-:-:S04]  /*243f0*/  VOTE.ANY R10, PT, !P0 ;  /* 0x00000000000a7806 */ /* 0x000fc800040e0100 */
[----:B------:R0:W1:Y:S01]  /*24400*/  POPC R5, R10 ;  /* 0x0000000a00057309 */ /* 0x0000620000000000 */
[----:B------:R-:W-:Y:S01]  /*24410*/  ISETP.NE.AND P0, PT, R10, RZ, PT ;  /* 0x000000ff0a00720c */ /* 0x000fe20003f05270 */
[----:B0-----:R-:W-:Y:S01]  /*24420*/  IMAD.MOV.U32 R10, RZ, RZ, RZ ;  /* 0x000000ffff0a7224 */ /* 0x001fe200078e00ff */
[----:B-1----:R-:W0:Y:S04]  /*24430*/  SHFL.IDX PT, R6, R6, R5, 0x1f ;  /* 0x00001f0506067589 */ /* 0x002e2800000e0000 */
[----:B------:R-:W1:Y:S01]  /*24440*/  SHFL.IDX PT, R8, R9, R5, 0x1f ;  /* 0x00001f0509087589 */ /* 0x000e6200000e0000 */
[----:B0-----:R-:W-:-:S04]  /*24450*/  IABS R4, R6 ;  /* 0x0000000600047213 */ /* 0x001fc80000000000 */
[----:B------:R-:W0:Y:S01]  /*24460*/  I2F.RP R13, R4 ;  /* 0x00000004000d7306 */ /* 0x000e220000209400 */
[----:B-1----:R-:W-:-:S07]  /*24470*/  IABS R7, R8 ;  /* 0x0000000800077213 */ /* 0x002fce0000000000 */
[----:B------:R-:W-:Y:S08]  /*24480*/  I2F.RP R12, R7 ;  /* 0x00000007000c7306 */ /* 0x000ff00000209400 */
[----:B0-----:R-:W0:Y:S02]  /*24490*/  MUFU.RCP R13, R13 ;  /* 0x0000000d000d7308 */ /* 0x001e240000001000 */
[----:B0-----:R-:W-:-:S06]  /*244a0*/  VIADD R3, R13, 0xffffffe ;  /* 0x0ffffffe0d037836 */ /* 0x001fcc0000000000 */
[----:B------:R-:W0:Y:S02]  /*244b0*/  F2I.FTZ.U32.TRUNC.NTZ R3, R3 ;  /* 0x0000000300037305 */ /* 0x000e24000021f000 */
[----:B0-----:R-:W-:Y:S01]  /*244c0*/  IMAD.MOV R15, RZ, RZ, -R3 ;  /* 0x000000ffff0f7224 */ /* 0x001fe200078e0a03 */
[----:B------:R-:W-:Y:S06]  /*244d0*/  @!P0 BRA `(.L_x_542) ;  /* 0x0000000000088947 */ /* 0x000fec0003800000 */
[----:B------:R-:W-:-:S05]  /*244e0*/  IADD3 R9, R5, -0x1, RZ ;  /* 0xffffffff05097810 */ /* 0x000fca0007ffe0ff */
[----:B------:R0:W1:Y:S02]  /*244f0*/  SHFL.IDX PT, R10, R2, R9, 0x1f ;  /* 0x00001f09020a7589 */ /* 0x00006400000e0000 */
.L_x_542:
[----:B-1----:R-:W-:Y:S01]  /*24500*/  IMAD R10, R10, UR5, R11 ;  /* 0x000000050a0a7c24 */ /* 0x002fe2000f8e020b */
[----:B------:R-:W1:Y:S01]  /*24510*/  MUFU.RCP R12, R12 ;  /* 0x0000000c000c7308 */ /* 0x000e620000001000 */
[----:B0-----:R-:W-:Y:S02]  /*24520*/  IMAD R9, R15, R4, RZ ;  /* 0x000000040f097224 */ /* 0x001fe400078e02ff */
[----:B------:R-:W-:Y:S01]  /*24530*/  IMAD.MOV.U32 R2, RZ, RZ, RZ ;  /* 0x000000ffff027224 */ /* 0x000fe200078e00ff */
[----:B------:R0:W-:Y:S03]  /*24540*/  STL [R1], R10 ;  /* 0x0000000a01007387 */ /* 0x0001e60000100800 */
[----:B------:R-:W-:Y:S01]  /*24550*/  IMAD.HI.U32 R2, R3, R9, R2 ;  /* 0x0000000903027227 */ /* 0x000fe200078e0002 */
[----:B------:R-:W-:Y:S02]  /*24560*/  IADD3 R9, -R10, UR6, RZ ;  /* 0x000000060a097c10 */ /* 0x000fe4000fffe1ff */
[----:B------:R-:W-:-:S02]  /*24570*/  IABS R3, R6 ;  /* 0x0000000600037213 */ /* 0x000fc40000000000 */
[----:B------:R-:W-:-:S03]  /*24580*/  IABS R11, R9 ;  /* 0x00000009000b7213 */ /* 0x000fc60000000000 */
[----:B------:R-:W-:Y:S02]  /*24590*/  IMAD.MOV R3, RZ, RZ, -R3 ;  /* 0x000000ffff037224 */ /* 0x000fe400078e0a03 */
[----:B0-----:R-:W-:-:S04]  /*245a0*/  IMAD.HI.U32 R10, R2, R11, RZ ;  /* 0x0000000b020a7227 */ /* 0x001fc800078e00ff */
[----:B------:R-:W-:Y:S02]  /*245b0*/  IMAD R11, R10, R3, R11 ;  /* 0x000000030a0b7224 */ /* 0x000fe400078e020b */
[----:B-1----:R-:W-:-:S03]  /*245c0*/  VIADD R3, R12, 0xffffffe ;  /* 0x0ffffffe0c037836 */ /* 0x002fc60000000000 */
[----:B------:R-:W-:-:S03]  /*245d0*/  ISETP.GT.U32.AND P1, PT, R4, R11, PT ;  /* 0x0000000b0400720c */ /* 0x000fc60003f24070 */
[----:B------:R-:W0:Y:S10]  /*245e0*/  F2I.FTZ.U32.TRUNC.NTZ R3, R3 ;  /* 0x0000000300037305 */ /* 0x000e34000021f000 */
[----:B------:R-:W-:-:S02]  /*245f0*/  @!P1 IMAD.IADD R11, R11, 0x1, -R4 ;  /* 0x000000010b0b9824 */ /* 0x000fc400078e0a04 */
[----:B------:R-:W-:Y:S01]  /*24600*/  @!P1 VIADD R10, R10, 0x1 ;  /* 0x000000010a0a9836 */ /* 0x000fe20000000000 */
[----:B------:R-:W-:Y:S02]  /*24610*/  ISETP.NE.AND P1, PT, R6, RZ, PT ;  /* 0x000000ff0600720c */ /* 0x000fe40003f25270 */
[----:B0-----:R-:W-:Y:S02]  /*24620*/  IADD3 R2, RZ, -R3, RZ ;  /* 0x80000003ff027210 */ /* 0x001fe40007ffe0ff */
[----:B------:R-:W-:-:S03]  /*24630*/  ISETP.GE.U32.AND P0, PT, R11, R4, PT ;  /* 0x000000040b00720c */ /* 0x000fc60003f06070 */
[----:B------:R-:W-:Y:S02]  /*24640*/  IMAD R11, R2, R7, RZ ;  /* 0x00000007020b7224 */ /* 0x000fe400078e02ff */
[----:B------:R-:W-:-:S04]  /*24650*/  IMAD.MOV.U32 R2, RZ, RZ, RZ ;  /* 0x000000ffff027224 */ /* 0x000fc800078e00ff */
[----:B------:R-:W-:Y:S01]  /*24660*/  IMAD.HI.U32 R4, R3, R11, R2 ;  /* 0x0000000b03047227 */ /* 0x000fe200078e0002 */
[----:B------:R-:W-:-:S03]  /*24670*/  LOP3.LUT R2, R9, R6, RZ, 0x3c, !PT ;  /* 0x0000000609027212 */ /* 0x000fc600078e3cff */
[----:B------:R-:W-:Y:S01]  /*24680*/  @P0 VIADD R10, R10, 0x1 ;  /* 0x000000010a0a0836 */ /* 0x000fe20000000000 */
[----:B------:R-:W-:Y:S02]  /*24690*/  ISETP.GE.AND P2, PT, R2, RZ, PT ;  /* 0x000000ff0200720c */ /* 0x000fe40003f46270 */
[----:B------:R-:W-:-:S04]  /*246a0*/  IABS R2, R8 ;  /* 0x0000000800027213 */ /* 0x000fc80000000000 */
[----:B------:R-:W-:-:S07]  /*246b0*/  IADD3 R2, RZ, -R2, RZ ;  /* 0x80000002ff027210 */ /* 0x000fce0007ffe0ff */
        /* <DEDUP_REMOVED lines=10> */
[----:B------:R-:W-:Y:S02]  /*24760*/  ISETP.GE.U32.AND P0, PT, R2, R7, PT ;  /* 0x000000070200720c */ /* 0x000fe40003f06070 */
[----:B------:R-:W-:-:S04]  /*24770*/  LOP3.LUT R2, R10, R8, RZ, 0x3c, !PT ;  /* 0x000000080a027212 */ /* 0x000fc800078e3cff */
[----:B------:R-:W-:Y:S01]  /*24780*/  ISETP.GE.AND P2, PT, R2, RZ, PT ;  /* 0x000000ff0200720c */ /* 0x000fe20003f46270 */
[----:B------:R-:W-:-:S06]  /*24790*/  VIADD R2, R5, UR4 ;  /* 0x0000000405027c36 */ /* 0x000fcc0008000000 */
[----:B------:R-:W-:-:S06]  /*247a0*/  @P0 VIADD R4, R4, 0x1 ;  /* 0x0000000104040836 */ /* 0x000fcc0000000000 */
[----:B------:R-:W-:Y:S01]  /*247b0*/  @!P2 IMAD.MOV R4, RZ, RZ, -R4 ;  /* 0x000000ffff04a224 */ /* 0x000fe200078e0a04 */
[----:B------:R-:W-:-:S04]  /*247c0*/  @!P1 LOP3.LUT R4, RZ, R8, RZ, 0x33, !PT ;  /* 0x00000008ff049212 */ /* 0x000fc800078e33ff */
[----:B------:R-:W-:-:S05]  /*247d0*/  IADD3 R3, -R4, RZ, RZ ;  /* 0x000000ff04037210 */ /* 0x000fca0007ffe1ff */
[C---:B------:R-:W-:Y:S02]  /*247e0*/  IMAD R10, R8.reuse, R3, R10 ;  /* 0x00000003080a7224 */ /* 0x040fe400078e020a */
[----:B------:R-:W-:Y:S02]  /*247f0*/  IMAD R3, R8, 0x1000000, R4 ;  /* 0x0100000008037824 */ /* 0x000fe400078e0204 */
[----:B------:R-:W-:Y:S02]  /*24800*/  IMAD.IADD R4, R9, 0x1, -R6 ;  /* 0x0000000109047824 */ /* 0x000fe400078e0a06 */
[----:B------:R-:W-:-:S03]  /*24810*/  IMAD R3, R10, 0x10000, R3 ;  /* 0x000100000a037824 */ /* 0x000fc600078e0203 */
[----:B------:R1:W-:Y:S04]  /*24820*/  STL [R1+0x4], R4 ;  /* 0x0000040401007387 */ /* 0x0003e80000100800 */
[----:B------:R1:W-:Y:S04]  /*24830*/  STL [R1+0xc], R2 ;  /* 0x00000c0201007387 */ /* 0x0003e80000100800 */
[----:B------:R1:W-:Y:S01]  /*24840*/  STL [R1+0x8], R3 ;  /* 0x0000080301007387 */ /* 0x0003e20000100800 */
[----:B------:R-:W-:Y:S05]  /*24850*/  BRA `(.L_x_543) ;  /* 0x0000000000107947 */ /* 0x000fea0003800000 */
.L_x_540:
[----:B------:R-:W-:Y:S01]  /*24860*/  MOV R2, UR6 ;  /* 0x0000000600027c02 */ /* 0x000fe20008000f00 */
[----:B------:R0:W-:Y:S04]  /*24870*/  STL [R1+0x4], RZ ;  /* 0x000004ff01007387 */ /* 0x0001e80000100800 */
[----:B------:R0:W-:Y:S04]  /*24880*/  STL [R1+0x8], RZ ;  /* 0x000008ff01007387 */ /* 0x0001e80000100800 */
[----:B------:R0:W-:Y:S02]  /*24890*/  STL [R1], R2 ;  /* 0x0000000201007387 */ /* 0x0001e40000100800 */
.L_x_543:
[----:B-1----:R-:W2:Y:S04]  /*248a0*/  LDL R4, [R1] ;  /* 0x0000000001047983 */ /* 0x002ea80000100800 */
[----:B------:R-:W2:Y:S04]  /*248b0*/  LDL R5, [R1+0x4] ;  /* 0x0000040001057983 */ /* 0x000ea80000100800 */
[----:B------:R-:W2:Y:S04]  /*248c0*/  LDL R6, [R1+0x8] ;  /* 0x0000080001067983 */ /* 0x000ea80000100800 */
[----:B------:R-:W2:Y:S01]  /*248d0*/  LDL R7, [R1+0xc] ;  /* 0x00000c0001077983 */ /* 0x000ea20000100800 */
[----:B------:R-:W-:-:S13]  /*248e0*/  ISETP.NE.AND P0, PT, R0, RZ, PT ;  /* 0x000000ff0000720c */ /* 0x000fda0003f05270 */
[----:B------:R-:W1:Y:S01]  /*248f0*/  @!P0 S2R R3, SR_CgaCtaId ;  /* 0x0000000000038919 */ /* 0x000e620000008800 */
[----:B------:R-:W-:-:S04]  /*24900*/  @!P0 MOV R0, 0x400 ;  /* 0x0000040000008802 */ /* 0x000fc80000000f00 */
[----:B-1----:R-:W-:-:S05]  /*24910*/  @!P0 LEA R0, R3, R0, 0x18 ;  /* 0x0000000003008211 */ /* 0x002fca00078ec0ff */
[----:B--2---:R2:W-:Y:S01]  /*24920*/  @!P0 STS.128 [R0+0x388d0], R4 ;  /* 0x0388d00400008388 */ /* 0x0045e20000000c00 */
[----:B------:R-:W-:Y:S06]  /*24930*/  BAR.ARV 0x5, 0x180 ;  /* 0x0146000000007b1d */ /* 0x000fec0000002000 */
.L_x_538:
[----:B--2---:R-:W2:Y:S01]  /*24940*/  LDL R0, [R1+0xc] ;  /* 0x00000c0001007983 */ /* 0x004ea20000100800 */
[----:B------:R-:W-:-:S03]  /*24950*/  ULDC UR4, c[0x0][0xc3c] ;  /* 0x00030f0000047ab9 */ /* 0x000fc60000000800 */
[----:B------:R3:W-:Y:S01]  /*24960*/  STL [R1+0x1c], RZ ;  /* 0x00001cff01007387 */ /* 0x0007e20000100800 */
[----:B--2---:R-:W-:Y:S01]  /*24970*/  ISETP.GE.AND P0, PT, R0, UR4, PT ;  /* 0x0000000400007c0c */ /* 0x004fe2000bf06270 */
[----:B------:R-:W-:-:S05]  /*24980*/  IMAD.MOV.U32 R0, RZ, RZ, 0x1 ;  /* 0x00000001ff007424 */ /* 0x000fca00078e00ff */
[----:B------:R3:W-:Y:S04]  /*24990*/  STL [R1+0x28], R0 ;  /* 0x0000280001007387 */ /* 0x0007e80000100800 */
[----:B------:R3:W-:Y:S03]  /*249a0*/  STL [R1+0x70], RZ ;  /* 0x000070ff01007387 */ /* 0x0007e60000100800 */
[----:B------:R-:W-:Y:S05]  /*249b0*/  @P0 BRA `(.L_x_544) ;  /* 0x0000006c00c00947 */ /* 0x000fea0003800000 */
[----:B------:R-:W2:Y:S01]  /*249c0*/  S2R R9, SR_TID.X ;  /* 0x0000000000097919 */ /* 0x000ea20000002100 */
[----:B------:R-:W4:Y:S01]  /*249d0*/  S2UR UR5, SR_CgaCtaId ;  /* 0x00000000000579c3 */ /* 0x000f220000008800 */
[----:B------:R-:W-:Y:S01]  /*249e0*/  UMOV UR4, 0x400 ;  /* 0x0000040000047882 */ /* 0x000fe20000000000 */
[----:B------:R-:W-:Y:S01]  /*249f0*/  BSSY B7, `(.L_x_544) ;  /* 0x00006ec000077945 */ /* 0x000fe20003800000 */
[----:B------:R-:W-:Y:S01]  /*24a00*/  ULDC.64 UR40, c[0x0][0x198] ;  /* 0x0000660000287ab9 */ /* 0x000fe20000000a00 */
[----:B------:R-:W-:Y:S02]  /*24a10*/  ULOP3.LUT UR36, UR37, 0x1, URZ, 0xfc, !UPT ;  /* 0x0000000125247892 */ /* 0x000fe4000f8efc3f */
[----:B------:R-:W-:Y:S01]  /*24a20*/  ULOP3.LUT UR39, UR37, 0x2, URZ, 0xfc, !UPT ;  /* 0x0000000225277892 */ /* 0x000fe2000f8efc3f */
[----:B------:R-:W-:Y:S01]  /*24a30*/  ULDC UR38, c[0x0][0xc] ;  /* 0x0000030000267ab9 */ /* 0x000fe20000000800 */
[----:B----4-:R-:W-:-:S06]  /*24a40*/  ULEA UR4, UR5, UR4, 0x18 ;  /* 0x0000000405047291 */ /* 0x010fcc000f8ec03f */
[----:B------:R-:W-:Y:S01]  /*24a50*/  IMAD.U32 R18, RZ, RZ, UR4 ;  /* 0x00000004ff127e24 */ /* 0x000fe2000f8e00ff */
[C---:B--2---:R-:W-:Y:S01]  /*24a60*/  LOP3.LUT R8, R9.reuse, 0x7f, RZ, 0xc0, !PT ;  /* 0x0000007f09087812 */ /* 0x044fe200078ec0ff */
[C---:B0-----:R-:W-:Y:S01]  /*24a70*/  IMAD.SHL.U32 R2, R9.reuse, 0x80, RZ ;  /* 0x0000008009027824 */ /* 0x041fe200078e00ff */
[----:B------:R-:W-:-:S03]  /*24a80*/  R2P PR, R9, 0x6 ;  /* 0x0000000609007804 */ /* 0x000fc60000000000 */
[----:B------:R-:W-:Y:S01]  /*24a90*/  IMAD.SHL.U32 R3, R8, 0x40, RZ ;  /* 0x0000004008037824 */ /* 0x000fe200078e00ff */
[----:B---3--:R-:W-:-:S04]  /*24aa0*/  LOP3.LUT R0, R2, 0x400, RZ, 0xc0, !PT ;  /* 0x0000040002007812 */ /* 0x008fc800078ec0ff */
[----:B-1----:R-:W-:Y:S02]  /*24ab0*/  LOP3.LUT R4, R0, 0x1800, R3, 0xf8, !PT ;  /* 0x0000180000047812 */ /* 0x002fe400078ef803 */
[----:B------:R-:W-:Y:S02]  /*24ac0*/  SHF.R.U32.HI R3, RZ, 0x1, R9 ;  /* 0x00000001ff037819 */ /* 0x000fe40000011609 */
[----:B------:R-:W-:-:S04]  /*24ad0*/  LOP3.LUT R0, R2, 0x380, RZ, 0xc0, !PT ;  /* 0x0000038002007812 */ /* 0x000fc800078ec0ff */
[C---:B------:R-:W-:Y:S02]  /*24ae0*/  LOP3.LUT R3, R0.reuse, 0x30, R3, 0xf8, !PT ;  /* 0x0000003000037812 */ /* 0x040fe400078ef803 */
[----:B------:R-:W-:Y:S01]  /*24af0*/  LOP3.LUT R5, R0, 0x10, R9, 0xf8, !PT ;  /* 0x0000001000057812 */ /* 0x000fe200078ef809 */
[----:B------:R-:W-:-:S05]  /*24b00*/  IMAD.SHL.U32 R0, R9, 0x10, RZ ;  /* 0x0000001009007824 */ /* 0x000fca00078e00ff */
[--C-:B------:R-:W-:Y:S02]  /*24b10*/  LOP3.LUT R3, R3, 0x70, R0.reuse, 0x78, !PT ;  /* 0x0000007003037812 */ /* 0x100fe400078e7800 */
[----:B------:R-:W-:Y:S02]  /*24b20*/  LOP3.LUT R5, R5, 0x70, R0, 0x78, !PT ;  /* 0x0000007005057812 */ /* 0x000fe400078e7800 */
[----:B------:R-:W-:Y:S02]  /*24b30*/  LOP3.LUT R7, R3, 0xc00, R2, 0xf8, !PT ;  /* 0x00000c0003077812 */ /* 0x000fe400078ef802 */
[----:B------:R-:W-:Y:S02]  /*24b40*/  SHF.L.U32 R3, R9, 0x1, RZ ;  /* 0x0000000109037819 */ /* 0x000fe400000006ff */
[----:B------:R-:W-:Y:S01]  /*24b50*/  LOP3.LUT R2, R0, 0x3f0, RZ, 0xc0, !PT ;  /* 0x000003f000027812 */ /* 0x000fe200078ec0ff */
[----:B------:R-:W-:Y:S01]  /*24b60*/  STL [R1+0x14], R7 ;  /* 0x0000140701007387 */ /* 0x000fe20000100800 */
[----:B------:R-:W-:Y:S01]  /*24b70*/  LOP3.LUT R6, R4, R5, RZ, 0xfc, !PT ;  /* 0x0000000504067212 */ /* 0x000fe200078efcff */
[----:B------:R-:W-:Y:S01]  /*24b80*/  IMAD.MOV.U32 R4, RZ, RZ, 0x20 ;  /* 0x00000020ff047424 */ /* 0x000fe200078e00ff */
[----:B------:R-:W-:Y:S01]  /*24b90*/  LOP3.LUT R3, R2, 0x70, R3, 0x78, !PT ;  /* 0x0000007002037812 */ /* 0x000fe200078e7803 */
[----:B------:R-:W-:Y:S01]  /*24ba0*/  IMAD.SHL.U32 R2, R8, 0x10, RZ ;  /* 0x0000001008027824 */ /* 0x000fe200078e00ff */
[----:B------:R-:W-:Y:S01]  /*24bb0*/  SHF.R.U32.HI R8, RZ, 0x3, R8 ;  /* 0x00000003ff087819 */ /* 0x000fe20000011608 */
[----:B------:R-:W-:Y:S01]  /*24bc0*/  STL [R1+0x18], R6 ;  /* 0x0000180601007387 */ /* 0x000fe20000100800 */
[----:B------:R-:W-:-:S02]  /*24bd0*/  SEL R5, R4, 0xffffffe0, !P1 ;  /* 0xffffffe004057807 */ /* 0x000fc40004800000 */
[----:B------:R-:W-:Y:S01]  /*24be0*/  LOP3.LUT R3, R3, 0x400, R2, 0xf8, !PT ;  /* 0x0000040003037812 */ /* 0x000fe200078ef802 */
[----:B------:R-:W-:Y:S01]  /*24bf0*/  IMAD.MOV.U32 R2, RZ, RZ, 0x40 ;  /* 0x00000040ff027424 */ /* 0x000fe200078e00ff */
[----:B------:R-:W-:Y:S02]  /*24c00*/  LOP3.LUT R4, R0, 0x70, RZ, 0xc0, !PT ;  /* 0x0000007000047812 */ /* 0x000fe400078ec0ff */
[----:B------:R-:W-:Y:S02]  /*24c10*/  IADD3 R3, R18, R3, RZ ;  /* 0x0000000312037210 */ /* 0x000fe40007ffe0ff */
[----:B------:R-:W-:Y:S02]  /*24c20*/  SEL R2, R2, 0xffffffc0, !P2 ;  /* 0xffffffc002027807 */ /* 0x000fe40005000000 */
[----:B------:R-:W-:Y:S01]  /*24c30*/  LOP3.LUT R8, R8, 0x70, R0, 0xf8, !PT ;  /* 0x0000007008087812 */ /* 0x000fe200078ef800 */
[----:B------:R-:W-:Y:S02]  /*24c40*/  IMAD.MOV.U32 R0, RZ, RZ, 0x1 ;  /* 0x00000001ff007424 */ /* 0x000fe400078e00ff */
[----:B------:R-:W-:Y:S01]  /*24c50*/  STL [R1+0x44], R2 ;  /* 0x0000440201007387 */ /* 0x000fe20000100800 */
[----:B------:R-:W-:-:S03]  /*24c60*/  IMAD.MOV.U32 R8, RZ, RZ, 0x1 ;  /* 0x00000001ff087424 */ /* 0x000fc600078e00ff */
[----:B------:R-:W-:Y:S04]  /*24c70*/  STL [R1+0x48], R5 ;  /* 0x0000480501007387 */ /* 0x000fe80000100800 */
[----:B------:R0:W-:Y:S04]  /*24c80*/  STL [R1+0x54], R3 ;  /* 0x0000540301007387 */ /* 0x0001e80000100800 */
[----:B------:R-:W-:Y:S04]  /*24c90*/  STL [R1+0x70], RZ ;  /* 0x000070ff01007387 */ /* 0x000fe80000100800 */
[----:B------:R1:W-:Y:S01]  /*24ca0*/  STL [R1+0x2c], R0 ;  /* 0x00002c0001007387 */ /* 0x0003e20000100800 */
[----:B0-----:R-:W-:-:S03]  /*24cb0*/  LOP3.LUT R3, R4, 0x80, RZ, 0xfc, !PT ;  /* 0x0000008004037812 */ /* 0x001fc600078efcff */
[----:B------:R-:W-:Y:S04]  /*24cc0*/  STL [R1+0x20], RZ ;  /* 0x000020ff01007387 */ /* 0x000fe80000100800 */
[----:B------:R-:W-:Y:S01]  /*24cd0*/  STL [R1+0x1c], RZ ;  /* 0x00001cff01007387 */ /* 0x000fe20000100800 */
[----:B-1----:R-:W-:-:S03]  /*24ce0*/  IMAD.IADD R0, R2, 0x1, R5 ;  /* 0x0000000102007824 */ /* 0x002fc600078e0205 */
[----:B------:R-:W-:Y:S01]  /*24cf0*/  STL [R1+0x28], R8 ;  /* 0x0000280801007387 */ /* 0x000fe20000100800 */
[----:B------:R-:W-:-:S03]  /*24d00*/  IMAD.IADD R2, R2, 0x1, R7 ;  /* 0x0000000102027824 */ /* 0x000fc600078e0207 */
[----:B------:R0:W-:Y:S04]  /*24d10*/  STL [R1+0x4c], R0 ;  /* 0x00004c0001007387 */ /* 0x0001e80000100800 */
[----:B------:R1:W-:Y:S01]  /*24d20*/  STL [R1+0x50], R2 ;  /* 0x0000500201007387 */ /* 0x0003e20000100800 */
[----:B0-----:R-:W-:-:S05]  /*24d30*/  LOP3.LUT R0, R6, 0x2000, RZ, 0xfc, !PT ;  /* 0x0000200006007812 */ /* 0x001fca00078efcff */
[----:B------:R1:W-:Y:S02]  /*24d40*/  STL [R1+0x30], R0 ;  /* 0x0000300001007387 */ /* 0x0003e40000100800 */
.L_x_656:
[----:B-12---:R-:W2:Y:S01]  /*24d50*/  LDL R0, [R1+0xc] ;  /* 0x00000c0001007983 */ /* 0x006ea20000100800 */
[----:B------:R-:W2:Y:S01]  /*24d60*/  LDC.64 R2, c[0x0][0xc88] ;  /* 0x00032200ff027b82 */ /* 0x000ea20000000a00 */
[----:B------:R-:W-:Y:S05]  /*24d70*/  YIELD ;  /* 0x0000000000007946 */ /* 0x000fea0003800000 */
[----:B------:R-:W-:Y:S01]  /*24d80*/  ULDC.64 UR4, c[0x0][0xa28] ;  /* 0x00028a0000047ab9 */ /* 0x000fe20000000a00 */
[----:B------:R-:W-:Y:S01]  /*24d90*/  IMAD.MOV.U32 R8, RZ, RZ, RZ ;  /* 0x000000ffff087224 */ /* 0x000fe200078e00ff */
[----:B------:R-:W-:Y:S01]  /*24da0*/  ISETP.NE.U32.AND P0, PT, RZ, UR4, PT ;  /* 0x00000004ff007c0c */ /* 0x000fe2000bf05070 */
[----:B------:R-:W-:Y:S01]  /*24db0*/  ULDC.64 UR10, c[0x0][0xa18] ;  /* 0x00028600000a7ab9 */ /* 0x000fe20000000a00 */
[----:B------:R-:W-:Y:S01]  /*24dc0*/  ULDC.64 UR8, c[0x0][0xa10] ;  /* 0x0002840000087ab9 */ /* 0x000fe20000000a00 */
[----:B------:R-:W-:Y:S01]  /*24dd0*/  ULDC.64 UR6, c[0x0][0xa08] ;  /* 0x0002820000067ab9 */ /* 0x000fe20000000a00 */
[----:B--2---:R-:W-:-:S05]  /*24de0*/  IMAD.WIDE R2, R0, 0x4, R2 ;  /* 0x0000000400027825 */ /* 0x004fca00078e0202 */
[----:B------:R-:W2:Y:S01]  /*24df0*/  LDG.E R15, desc[UR42][R2.64] ;  /* 0x0000002a020f7981 */ /* 0x000ea2000c1e1900 */
[----:B------:R-:W-:Y:S02]  /*24e00*/  ISETP.NE.AND.EX P0, PT, RZ, UR5, PT, P0 ;  /* 0x00000005ff007c0c */ /* 0x000fe4000bf05300 */
[----:B------:R-:W-:Y:S02]  /*24e10*/  MOV R0, RZ ;  /* 0x000000ff00007202 */ /* 0x000fe40000000f00 */
[----:B--2---:R-:W-:Y:S01]  /*24e20*/  SHF.R.S32.HI R4, RZ, 0x1f, R15 ;  /* 0x0000001fff047819 */ /* 0x004fe2000001140f */
[----:B------:R-:W-:-:S08]  /*24e30*/  IMAD.SHL.U32 R14, R15, 0x4, RZ ;  /* 0x000000040f0e7824 */ /* 0x000fd000078e00ff */
[C---:B------:R-:W-:Y:S01]  /*24e40*/  @P0 LEA R2, P1, R15.reuse, UR4, 0x2 ;  /* 0x000000040f020c11 */ /* 0x040fe2000f8210ff */
[----:B------:R-:W-:Y:S03]  /*24e50*/  STL [R1+0x24], R15 ;  /* 0x0000240f01007387 */ /* 0x000fe60000100800 */
[C-C-:B------:R-:W-:Y:S01]  /*24e60*/  @P0 LEA.HI.X R3, R15.reuse, UR5, R4.reuse, 0x2, P1 ;  /* 0x000000050f030c11 */ /* 0x140fe200088f1404 */
[----:B------:R-:W-:Y:S01]  /*24e70*/  ULDC.64 UR4, c[0x0][0xa00] ;  /* 0x0002800000047ab9 */ /* 0x000fe20000000a00 */
[----:B------:R-:W-:Y:S01]  /*24e80*/  SHF.L.U64.HI R13, R15, 0x2, R4 ;  /* 0x000000020f0d7819 */ /* 0x000fe20000010204 */
[----:B0-----:R0:W-:Y:S01]  /*24e90*/  STL [R1+0x60], R4 ;  /* 0x0000600401007387 */ /* 0x0011e20000100800 */
[----:B------:R-:W-:-:S03]  /*24ea0*/  ISETP.NE.U32.AND P1, PT, RZ, UR4, PT ;  /* 0x00000004ff007c0c */ /* 0x000fc6000bf25070 */
[----:B------:R1:W5:Y:S01]  /*24eb0*/  @P0 LDG.E R0, desc[UR42][R2.64] ;  /* 0x0000002a02000981 */ /* 0x000362000c1e1900 */
[----:B------:R-:W-:Y:S02]  /*24ec0*/  ISETP.NE.AND.EX P1, PT, RZ, UR5, PT, P1 ;  /* 0x00000005ff007c0c */ /* 0x000fe4000bf25310 */
[----:B------:R-:W-:Y:S02]  /*24ed0*/  CS2R R10, SRZ ;  /* 0x00000000000a7805 */ /* 0x000fe4000001ff00 */
[----:B------:R-:W-:Y:S01]  /*24ee0*/  ISETP.NE.U32.AND P3, PT, RZ, UR10, PT ;  /* 0x0000000aff007c0c */ /* 0x000fe2000bf65070 */
[----:B------:R-:W-:Y:S01]  /*24ef0*/  STL [R1+0x3c], R14 ;  /* 0x00003c0e01007387 */ /* 0x000fe20000100800 */
[----:B------:R-:W-:Y:S02]  /*24f00*/  ISETP.NE.U32.AND P0, PT, RZ, UR6, PT ;  /* 0x00000006ff007c0c */ /* 0x000fe4000bf05070 */
[----:B------:R-:W-:Y:S01]  /*24f10*/  ISETP.NE.U32.AND P2, PT, RZ, UR8, PT ;  /* 0x00000008ff007c0c */ /* 0x000fe2000bf45070 */
[----:B------:R-:W-:Y:S01]  /*24f20*/  STL [R1+0x58], R13 ;  /* 0x0000580d01007387 */ /* 0x000fe20000100800 */
[----:B------:R-:W-:-:S02]  /*24f30*/  IADD3 R6, P5, R14, UR6, RZ ;  /* 0x000000060e067c10 */ /* 0x000fc4000ffbe0ff */
[C---:B-1----:R-:W-:Y:S02]  /*24f40*/  IADD3 R2, P4, R14.reuse, UR4, RZ ;  /* 0x000000040e027c10 */ /* 0x042fe4000ff9e0ff */
[----:B------:R-:W-:Y:S02]  /*24f50*/  ISETP.NE.AND.EX P3, PT, RZ, UR11, PT, P3 ;  /* 0x0000000bff007c0c */ /* 0x000fe4000bf65330 */
[C---:B------:R-:W-:Y:S02]  /*24f60*/  IADD3.X R3, R13.reuse, UR5, RZ, P4, !PT ;  /* 0x000000050d037c10 */ /* 0x040fe4000a7fe4ff */
[----:B0-----:R-:W-:Y:S02]  /*24f70*/  IADD3 R4, P4, R14, UR8, RZ ;  /* 0x000000080e047c10 */ /* 0x001fe4000ff9e0ff */
[----:B------:R-:W-:Y:S01]  /*24f80*/  ISETP.NE.AND.EX P0, PT, RZ, UR7, PT, P0 ;  /* 0x00000007ff007c0c */ /* 0x000fe2000bf05300 */
[----:B------:R-:W2:Y:S01]  /*24f90*/  @P1 LDG.E R8, desc[UR42][R2.64] ;  /* 0x0000002a02081981 */ /* 0x000ea2000c1e1900 */
[C---:B------:R-:W-:Y:S01]  /*24fa0*/  IADD3.X R5, R13.reuse, UR9, RZ, P4, !PT ;  /* 0x000000090d057c10 */ /* 0x040fe2000a7fe4ff */
[----:B------:R-:W-:Y:S01]  /*24fb0*/  ULDC UR4, c[0x0][0x288] ;  /* 0x0000a20000047ab9 */ /* 0x000fe20000000800 */
[----:B------:R-:W-:Y:S01]  /*24fc0*/  ISETP.NE.AND.EX P2, PT, RZ, UR9, PT, P2 ;  /* 0x00000009ff007c0c */ /* 0x000fe2000bf45320 */
[----:B----4-:R-:W-:Y:S01]  /*24fd0*/  IMAD.U32 R12, RZ, RZ, UR4 ;  /* 0x00000004ff0c7e24 */ /* 0x010fe2000f8e00ff */
[----:B------:R-:W-:Y:S01]  /*24fe0*/  IADD3.X R7, R13, UR7, RZ, P5, !PT ;  /* 0x000000070d077c10 */ /* 0x000fe2000affe4ff */
[----:B------:R-:W-:-:S06]  /*24ff0*/  ULDC.64 UR4, c[0x0][0x418] ;  /* 0x0001060000047ab9 */ /* 0x000fcc0000000a00 */
[----:B------:R-:W5:Y:S04]  /*25000*/  @P0 LDG.E R11, desc[UR42][R6.64] ;  /* 0x0000002a060b0981 */ /* 0x000f68000c1e1900 */
[----:B------:R-:W5:Y:S04]  /*25010*/  @P2 LDG.E R10, desc[UR42][R4.64] ;  /* 0x0000002a040a2981 */ /* 0x000f68000c1e1900 */
[----:B--2---:R0:W-:Y:S02]  /*25020*/  STL [R1+0x5c], R8 ;  /* 0x00005c0801007387 */ /* 0x0041e40000100800 */
[----:B0-----:R-:W-:-:S04]  /*25030*/  @P3 IADD3 R8, P4, R14, UR10, RZ ;  /* 0x0000000a0e083c10 */ /* 0x001fc8000ff9e0ff */
[----:B------:R-:W-:-:S05]  /*25040*/  @P3 IADD3.X R9, R13, UR11, RZ, P4, !PT ;  /* 0x0000000b0d093c10 */ /* 0x000fca000a7fe4ff */
[----:B------:R0:W2:Y:S01]  /*25050*/  @P3 LDG.E R12, desc[UR42][R8.64] ;  /* 0x0000002a080c3981 */ /* 0x0000a2000c1e1900 */
[----:B------:R-:W-:-:S03]  /*25060*/  UISETP.NE.U32.AND UP0, UPT, UR4, URZ, UPT ;  /* 0x0000003f0400728c */ /* 0x000fc6000bf05070 */
[----:B------:R-:W-:Y:S01]  /*25070*/  ULDC UR4, c[0x0][0x424] ;  /* 0x0001090000047ab9 */ /* 0x000fe20000000800 */
[----:B------:R-:W-:-:S03]  /*25080*/  UISETP.NE.AND.EX UP0, UPT, UR5, URZ, UPT, UP0 ;  /* 0x0000003f0500728c */ /* 0x000fc6000bf05300 */
[----:B------:R-:W-:Y:S01]  /*25090*/  ULDC UR5, c[0x0][0x2f0] ;  /* 0x0000bc0000057ab9 */ /* 0x000fe20000000800 */
[----:B------:R-:W-:-:S04]  /*250a0*/  USEL UR4, UR4, 0x1, UP0 ;  /* 0x0000000104047887 */ /* 0x000fc80008000000 */
[----:B------:R-:W-:-:S03]  /*250b0*/  UIMAD UR4, UR4, UR5, URZ ;  /* 0x00000005040472a4 */ /* 0x000fc6000f8e023f */
[----:B------:R-:W-:Y:S02]  /*250c0*/  ULDC UR5, c[0x0][0x348] ;  /* 0x0000d20000057ab9 */ /* 0x000fe40000000800 */
[----:B0-----:R-:W-:Y:S01]  /*250d0*/  IMAD.U32 R9, RZ, RZ, UR5 ;  /* 0x00000005ff097e24 */ /* 0x001fe2000f8e00ff */
[----:B------:R-:W-:Y:S01]  /*250e0*/  MOV R8, UR4 ;  /* 0x0000000400087c02 */ /* 0x000fe20008000f00 */
[----:B--2---:R0:W-:Y:S01]  /*250f0*/  STL [R1+0x64], R12 ;  /* 0x0000640c01007387 */ /* 0x0041e20000100800 */
[----:B------:R-:W-:Y:S05]  /*25100*/  @P3 BRA `(.L_x_545) ;  /* 0x0000000000143947 */ /* 0x000fea0003800000 */
[----:B------:R-:W-:Y:S05]  /*25110*/  @!P1 BRA `(.L_x_545) ;  /* 0x0000000000109947 */ /* 0x000fea0003800000 */
[----:B0-----:R-:W2:Y:S04]  /*25120*/  LDG.E R12, desc[UR42][R2.64] ;  /* 0x0000002a020c7981 */ /* 0x001ea8000c1e1900 */
[----:B------:R-:W2:Y:S02]  /*25130*/  LDG.E R2, desc[UR42][R2.64+0x4] ;  /* 0x0000042a02027981 */ /* 0x000ea4000c1e1900 */
[----:B--2---:R-:W-:-:S05]  /*25140*/  IMAD.IADD R2, R2, 0x1, -R12 ;  /* 0x0000000102027824 */ /* 0x004fca00078e0a0c */
[----:B------:R1:W-:Y:S02]  /*25150*/  STL [R1+0x64], R2 ;  /* 0x0000640201007387 */ /* 0x0003e40000100800 */
.L_x_545:
[----:B------:R-:W2:Y:S01]  /*25160*/  LDL.LU R3, [R1+0x8] ;  /* 0x0000080001037983 */ /* 0x000ea20000300800 */
[----:B0-----:R-:W-:Y:S01]  /*25170*/  IMAD.MOV.U32 R12, RZ, RZ, R15 ;  /* 0x000000ffff0c7224 */ /* 0x001fe200078e000f */
[----:B------:R-:W-:Y:S02]  /*25180*/  ULDC.64 UR4, c[0x0][0xa20] ;  /* 0x0002880000047ab9 */ /* 0x000fe40000000a00 */
[----:B------:R-:W-:Y:S02]  /*25190*/  ISETP.NE.U32.AND P1, PT, RZ, UR4, PT ;  /* 0x00000004ff007c0c */ /* 0x000fe4000bf25070 */
[----:B------:R0:W-:Y:S02]  /*251a0*/  STL [R1+0x34], R12 ;  /* 0x0000340c01007387 */ /* 0x0001e40000100800 */
[----:B------:R-:W-:Y:S02]  /*251b0*/  ISETP.NE.AND.EX P1, PT, RZ, UR5, PT, P1 ;  /* 0x00000005ff007c0c */ /* 0x000fe4000bf25310 */
[----:B--2---:R-:W-:-:S02]  /*251c0*/  LOP3.LUT R17, R3, 0xff000000, RZ, 0xc0, !PT ;  /* 0xff00000003117812 */ /* 0x004fc400078ec0ff */
[C---:B-1----:R-:W-:Y:S02]  /*251d0*/  LOP3.LUT R2, R3.reuse, 0xff0000, RZ, 0xc0, !PT ;  /* 0x00ff000003027812 */ /* 0x042fe400078ec0ff */
[----:B------:R-:W-:Y:S02]  /*251e0*/  SHF.R.U32.HI R17, RZ, 0x8, R17 ;  /* 0x00000008ff117819 */ /* 0x000fe40000011611 */
[----:B------:R-:W-:Y:S02]  /*251f0*/  LOP3.LUT R16, R3, 0xffff, RZ, 0xc0, !PT ;  /* 0x0000ffff03107812 */ /* 0x000fe400078ec0ff */
[----:B------:R-:W-:Y:S01]  /*25200*/  LEA.HI R17, R2, R17, RZ, 0x10 ;  /* 0x0000001102117211 */ /* 0x000fe200078f80ff */
[----:B-----5:R-:W-:-:S05]  /*25210*/  IMAD.IADD R2, R11, 0x1, R0 ;  /* 0x000000010b027824 */ /* 0x020fca00078e0200 */
[----:B------:R0:W-:Y:S01]  /*25220*/  STL [R1+0x40], R2 ;  /* 0x0000400201007387 */ /* 0x0001e20000100800 */
[----:B------:R-:W-:Y:S05]  /*25230*/  @!P1 BRA `(.L_x_546) ;  /* 0x0000000000109947 */ /* 0x000fea0003800000 */
[----:B0-----:R-:W-:-:S04]  /*25240*/  IADD3 R2, P0, R14, UR4, RZ ;  /* 0x000000040e027c10 */ /* 0x001fc8000ff1e0ff */
[----:B------:R-:W-:-:S05]  /*25250*/  IADD3.X R3, R13, UR5, RZ, P0, !PT ;  /* 0x000000050d037c10 */ /* 0x000fca00087fe4ff */
[----:B------:R0:W5:Y:S01]  /*25260*/  LDG.E R8, desc[UR42][R2.64] ;  /* 0x0000002a02087981 */ /* 0x000162000c1e1900 */
[----:B------:R-:W-:Y:S05]  /*25270*/  BRA `(.L_x_547) ;  /* 0x0000000000107947 */ /* 0x000fea0003800000 */
.L_x_546:
[----:B------:R-:W-:Y:S05]  /*25280*/  @!P0 BRA `(.L_x_547) ;  /* 0x00000000000c8947 */ /* 0x000fea0003800000 */
[----:B------:R-:W2:Y:S04]  /*25290*/  LDG.E R8, desc[UR42][R6.64] ;  /* 0x0000002a06087981 */ /* 0x000ea8000c1e1900 */
[----:B------:R-:W2:Y:S02]  /*252a0*/  LDG.E R6, desc[UR42][R6.64+0x4] ;  /* 0x0000042a06067981 */ /* 0x000ea4000c1e1900 */
[----:B--2---:R-:W-:-:S07]  /*252b0*/  IMAD.IADD R8, R6, 0x1, -R8 ;  /* 0x0000000106087824 */ /* 0x004fce00078e0a08 */
.L_x_547:
[----:B-----5:R-:W-:Y:S02]  /*252c0*/  IADD3 R6, -R0, R8, RZ ;  /* 0x0000000800067210 */ /* 0x020fe40007ffe1ff */
[----:B------:R-:W2:Y:S04]  /*252d0*/  @P2 LDG.E R0, desc[UR42][R4.64] ;  /* 0x0000002a04002981 */ /* 0x000ea8000c1e1900 */
[----:B------:R-:W2:Y:S01]  /*252e0*/  @P2 LDG.E R4, desc[UR42][R4.64+0x4] ;  /* 0x0000042a04042981 */ /* 0x000ea2000c1e1900 */
[----:B------:R-:W-:Y:S01]  /*252f0*/  BSSY B0, `(.L_x_548) ;  /* 0x0000029000007945 */ /* 0x000fe20003800000 */
[----:B------:R-:W-:Y:S02]  /*25300*/  LOP3.LUT R20, R17, 0xff, RZ, 0xc0, !PT ;  /* 0x000000ff11147812 */ /* 0x000fe400078ec0ff */
[----:B------:R-:W-:Y:S01]  /*25310*/  SHF.R.U32.HI R17, RZ, 0x10, R17 ;  /* 0x00000010ff117819 */ /* 0x000fe20000011611 */
[----:B--2---:R-:W-:-:S04]  /*25320*/  @P2 IMAD.IADD R9, R4, 0x1, -R0 ;  /* 0x0000000104092824 */ /* 0x004fc800078e0a00 */
[----:B0-----:R-:W-:-:S04]  /*25330*/  IMAD.IADD R2, R6, 0x1, R9 ;  /* 0x0000000106027824 */ /* 0x001fc800078e0209 */
[C---:B------:R-:W-:Y:S01]  /*25340*/  VIADD R0, R2.reuse, 0x7f ;  /* 0x0000007f02007836 */ /* 0x040fe20000000000 */
[----:B------:R-:W-:-:S04]  /*25350*/  ISETP.GE.AND P1, PT, R2, 0x1, PT ;  /* 0x000000010200780c */ /* 0x000fc80003f26270 */
[----:B------:R-:W-:-:S04]  /*25360*/  SHF.R.S32.HI R2, RZ, 0x1f, R0 ;  /* 0x0000001fff027819 */ /* 0x000fc80000011400 */
[----:B------:R-:W-:Y:S01]  /*25370*/  LEA.HI R2, R2, R0, RZ, 0x7 ;  /* 0x0000000002027211 */ /* 0x000fe200078f38ff */
[----:B------:R-:W-:-:S03]  /*25380*/  IMAD.MOV.U32 R0, RZ, RZ, RZ ;  /* 0x000000ffff007224 */ /* 0x000fc600078e00ff */
[----:B------:R-:W-:Y:S01]  /*25390*/  SHF.R.S32.HI R19, RZ, 0x7, R2 ;  /* 0x00000007ff137819 */ /* 0x000fe20000011402 */
[----:B------:R-:W-:Y:S06]  /*253a0*/  @!P1 BRA `(.L_x_549) ;  /* 0x0000000000749947 */ /* 0x000fec0003800000 */
[----:B------:R-:W-:Y:S01]  /*253b0*/  ISETP.NE.AND P0, PT, R17, RZ, PT ;  /* 0x000000ff1100720c */ /* 0x000fe20003f05270 */
[----:B------:R-:W-:-:S03]  /*253c0*/  ULDC UR4, c[0x0][0x9f0] ;  /* 0x00027c0000047ab9 */ /* 0x000fc60000000800 */
[----:B------:R-:W-:-:S04]  /*253d0*/  SEL R2, R17, UR4, P0 ;  /* 0x0000000411027c07 */ /* 0x000fc80008000000 */
[----:B------:R-:W-:Y:S02]  /*253e0*/  IABS R3, R2 ;  /* 0x0000000200037213 */ /* 0x000fe40000000000 */
[----:B------:R-:W-:Y:S02]  /*253f0*/  IADD3 R0, R2, -0x1, R19 ;  /* 0xffffffff02007810 */ /* 0x000fe40007ffe013 */
[----:B------:R-:W0:Y:S08]  /*25400*/  I2F.RP R4, R3 ;  /* 0x0000000300047306 */ /* 0x000e300000209400 */
[----:B0-----:R-:W0:Y:S02]  /*25410*/  MUFU.RCP R4, R4 ;  /* 0x0000000400047308 */ /* 0x001e240000001000 */
[----:B0-----:R-:W-:-:S06]  /*25420*/  IADD3 R4, R4, 0xffffffe, RZ ;  /* 0x0ffffffe04047810 */ /* 0x001fcc0007ffe0ff */
[----:B------:R0:W1:Y:S02]  /*25430*/  F2I.FTZ.U32.TRUNC.NTZ R5, R4 ;  /* 0x0000000400057305 */ /* 0x000064000021f000 */
[----:B0-----:R-:W-:-:S04]  /*25440*/  LOP3.LUT R4, R0, R2, RZ, 0x3c, !PT ;  /* 0x0000000200047212 */ /* 0x001fc800078e3cff */
[----:B------:R-:W-:Y:S01]  /*25450*/  ISETP.GE.AND P4, PT, R4, RZ, PT ;  /* 0x000000ff0400720c */ /* 0x000fe20003f86270 */
[----:B-1----:R-:W-:-:S04]  /*25460*/  IMAD.MOV R4, RZ, RZ, -R5 ;  /* 0x000000ffff047224 */ /* 0x002fc800078e0a05 */
[----:B------:R-:W-:Y:S02]  /*25470*/  IMAD R7, R4, R3, RZ ;  /* 0x0000000304077224 */ /* 0x000fe400078e02ff */
[----:B------:R-:W-:-:S04]  /*25480*/  IMAD.MOV.U32 R4, RZ, RZ, RZ ;  /* 0x000000ffff047224 */ /* 0x000fc800078e00ff */
[----:B------:R-:W-:Y:S01]  /*25490*/  IMAD.HI.U32 R7, R5, R7, R4 ;  /* 0x0000000705077227 */ /* 0x000fe200078e0004 */
[----:B------:R-:W-:Y:S02]  /*254a0*/  IABS R4, R0 ;  /* 0x0000000000047213 */ /* 0x000fe40000000000 */
[----:B------:R-:W-:-:S05]  /*254b0*/  IABS R0, R2 ;  /* 0x0000000200007213 */ /* 0x000fca0000000000 */
[----:B------:R-:W-:-:S04]  /*254c0*/  IMAD.MOV R0, RZ, RZ, -R0 ;  /* 0x000000ffff007224 */ /* 0x000fc800078e0a00 */
[----:B------:R-:W-:Y:S02]  /*254d0*/  IMAD.MOV.U32 R5, RZ, RZ, R0 ;  /* 0x000000ffff057224 */ /* 0x000fe400078e0000 */
[----:B------:R-:W-:-:S04]  /*254e0*/  IMAD.HI.U32 R0, R7, R4, RZ ;  /* 0x0000000407007227 */ /* 0x000fc800078e00ff */
[----:B------:R-:W-:-:S05]  /*254f0*/  IMAD R4, R0, R5, R4 ;  /* 0x0000000500047224 */ /* 0x000fca00078e0204 */
[----:B------:R-:W-:-:S13]  /*25500*/  ISETP.GT.U32.AND P3, PT, R3, R4, PT ;  /* 0x000000040300720c */ /* 0x000fda0003f64070 */
[-C--:B------:R-:W-:Y:S01]  /*25510*/  @!P3 IADD3 R4, R4, -R3.reuse, RZ ;  /* 0x800000030404b210 */ /* 0x080fe20007ffe0ff */
[----:B------:R-:W-:Y:S01]  /*25520*/  @!P3 VIADD R0, R0, 0x1 ;  /* 0x000000010000b836 */ /* 0x000fe20000000000 */
[----:B------:R-:W-:Y:S02]  /*25530*/  ISETP.NE.AND P3, PT, R2, RZ, PT ;  /* 0x000000ff0200720c */ /* 0x000fe40003f65270 */
[----:B------:R-:W-:-:S13]  /*25540*/  ISETP.GE.U32.AND P0, PT, R4, R3, PT ;  /* 0x000000030400720c */ /* 0x000fda0003f06070 */
[----:B------:R-:W-:-:S04]  /*25550*/  @P0 VIADD R0, R0, 0x1 ;  /* 0x0000000100000836 */ /* 0x000fc80000000000 */
[----:B------:R-:W-:Y:S01]  /*25560*/  @!P4 IMAD.MOV R0, RZ, RZ, -R0 ;  /* 0x000000ffff00c224 */ /* 0x000fe200078e0a00 */
[----:B------:R-:W-:-:S07]  /*25570*/  @!P3 LOP3.LUT R0, RZ, R2, RZ, 0x33, !PT ;  /* 0x00000002ff00b212 */ /* 0x000fce00078e33ff */
.L_x_549:
[----:B------:R-:W-:Y:S05]  /*25580*/  BSYNC B0 ;  /* 0x0000000000007941 */ /* 0x000fea0003800000 */
.L_x_548:
[-C--:B------:R-:W-:Y:S01]  /*25590*/  IMAD R2, R20, R0.reuse, RZ ;  /* 0x0000000014027224 */ /* 0x080fe200078e02ff */
[----:B------:R-:W-:Y:S04]  /*255a0*/  BSSY B0, `(.L_x_550) ;  /* 0x0000120000007945 */ /* 0x000fe80003800000 */
[C---:B------:R-:W-:Y:S01]  /*255b0*/  VIADDMNMX R0, R2.reuse, R0, R19, PT ;  /* 0x0000000002007246 */ /* 0x040fe20003800113 */
[----:B------:R-:W-:-:S03]  /*255c0*/  IMAD R2, R2, 0x80, -R6 ;  /* 0x0000008002027824 */ /* 0x000fc600078e0a06 */
[----:B------:R-:W-:Y:S02]  /*255d0*/  LEA R6, R0, -R6, 0x7 ;  /* 0x8000000600067211 */ /* 0x000fe400078e38ff */
[----:B------:R-:W-:Y:S02]  /*255e0*/  VIMNMX R2, RZ, R2, !PT ;  /* 0x00000002ff027248 */ /* 0x000fe40007fe0100 */
[----:B------:R-:W-:-:S04]  /*255f0*/  VIMNMX R9, R6, R9, PT ;  /* 0x0000000906097248 */ /* 0x000fc80003fe0100 */
[----:B------:R-:W-:-:S13]  /*25600*/  ISETP.GT.AND P0, PT, R9, R2, PT ;  /* 0x000000020900720c */ /* 0x000fda0003f04270 */
[----:B------:R-:W-:Y:S01]  /*25610*/  @P0 VIADD R0, R9, 0x7f ;  /* 0x0000007f09000836 */ /* 0x000fe20000000000 */
[----:B------:R-:W-:-:S04]  /*25620*/  SHF.R.U32.HI R9, RZ, 0x7, R2 ;  /* 0x00000007ff097819 */ /* 0x000fc80000011602 */
[----:B------:R-:W-:Y:S01]  /*25630*/  @P0 SHF.R.S32.HI R2, RZ, 0x1f, R0 ;  /* 0x0000001fff020819 */ /* 0x000fe20000011400 */
[----:B------:R-:W-:-:S03]  /*25640*/  IMAD.MOV.U32 R6, RZ, RZ, R9 ;  /* 0x000000ffff067224 */ /* 0x000fc600078e0009 */
[----:B------:R-:W-:-:S04]  /*25650*/  @P0 LEA.HI R0, R2, R0, RZ, 0x7 ;  /* 0x0000000002000211 */ /* 0x000fc800078f38ff */
[----:B------:R-:W-:Y:S02]  /*25660*/  @P0 SHF.R.S32.HI R6, RZ, 0x7, R0 ;  /* 0x00000007ff060819 */ /* 0x000fe40000011400 */
[----:B------:R-:W-:Y:S02]  /*25670*/  PLOP3.LUT P0, PT, PT, PT, PT, 0x80, 0x0 ;  /* 0x000000000000781c */ /* 0x000fe40003f0f070 */
[----:B------:R-:W-:-:S13]  /*25680*/  ISETP.GT.AND P3, PT, R6, R9, PT ;  /* 0x000000090600720c */ /* 0x000fda0003f64270 */
[----:B------:R-:W-:Y:S05]  /*25690*/  @!P3 BRA `(.L_x_551) ;  /* 0x000000100040b947 */ /* 0x000fea0003800000 */
[----:B------:R-:W-:Y:S01]  /*256a0*/  UMOV UR4, 0xffffffff ;  /* 0xffffffff00047882 */ /* 0x000fe20000000000 */
[----:B------:R-:W-:Y:S02]  /*256b0*/  SEL R0, R12, RZ, !P2 ;  /* 0x000000ff0c007207 */ /* 0x000fe40005000000 */
[----:B------:R-:W-:Y:S05]  /*256c0*/  BRA.DIV UR4, `(.L_x_552) ;  /* 0x000000b204ec7947 */ /* 0x000fea000b800000 */
[----:B------:R-:W0:Y:S02]  /*256d0*/  S2R R2, SR_TID.X ;  /* 0x0000000000027919 */ /* 0x000e240000002100 */
[----:B0-----:R-:W-:-:S04]  /*256e0*/  SHF.R.U32.HI R2, RZ, 0x5, R2 ;  /* 0x00000005ff027819 */ /* 0x001fc80000011602 */
[----:B------:R-:W-:-:S05]  /*256f0*/  LOP3.LUT R2, R2, 0x3, RZ, 0xc0, !PT ;  /* 0x0000000302027812 */ /* 0x000fca00078ec0ff */
[----:B------:R0:W1:Y:S02]  /*25700*/  SHFL.IDX PT, R14, R2, RZ, 0x1f ;  /* 0x00001fff020e7589 */ /* 0x00006400000e0000 */
.L_x_860:
[----:B-1----:R-:W-:Y:S02]  /*25710*/  ISETP.NE.AND P0, PT, R14, RZ, PT ;  /* 0x000000ff0e00720c */ /* 0x002fe40003f05270 */
[----:B------:R-:W-:-:S11]  /*25720*/  PLOP3.LUT P6, PT, PT, PT, PT, 0x8, 0x0 ;  /* 0x000000000000781c */ /* 0x000fd60003fce170 */
[----:B------:R-:W-:Y:S05]  /*25730*/  @P0 BRA `(.L_x_553) ;  /* 0x00000000000c0947 */ /* 0x000fea0003800000 */
[----:B------:R-:W-:-:S03]  /*25740*/  UMOV UR4, 0xffffffff ;  /* 0xffffffff00047882 */ /* 0x000fc60000000000 */
[----:B------:R-:W-:Y:S05]  /*25750*/  BRA.DIV UR4, `(.L_x_554) ;  /* 0x000000b204fc7947 */ /* 0x000fea000b800000 */
[----:B------:R-:W-:-:S13]  /*25760*/  ELECT P6, URZ, PT ;  /* 0x00000000003f782f */ /* 0x000fda00038c0000 */
.L_x_553:
[----:B0-----:R-:W2:Y:S01]  /*25770*/  LDL R2, [R1+0x70] ;  /* 0x0000700001027983 */ /* 0x001ea20000100800 */
[----:B------:R-:W-:Y:S01]  /*25780*/  BSSY B1, `(.L_x_555) ;  /* 0x0000008000017945 */ /* 0x000fe20003800000 */
[----:B--2---:R-:W-:-:S05]  /*25790*/  VIADD R2, R2, 0x1 ;  /* 0x0000000102027836 */ /* 0x004fca0000000000 */
[----:B------:R-:W-:-:S04]  /*257a0*/  LEA.HI R3, R2, R2, RZ, 0x1 ;  /* 0x0000000202037211 */ /* 0x000fc800078f08ff */
[----:B------:R-:W-:-:S05]  /*257b0*/  LOP3.LUT R3, R3, 0xfffffffe, RZ, 0xc0, !PT ;  /* 0xfffffffe03037812 */ /* 0x000fca00078ec0ff */
[----:B------:R-:W-:-:S05]  /*257c0*/  IMAD.IADD R2, R2, 0x1, -R3 ;  /* 0x0000000102027824 */ /* 0x000fca00078e0a03 */
[----:B------:R-:W-:-:S04]  /*257d0*/  SHF.L.U32 R2, R2, 0x1f, RZ ;  /* 0x0000001f02027819 */ /* 0x000fc800000006ff */
[----:B------:R-:W0:Y:S02]  /*257e0*/  SYNCS.PHASECHK.TRANS64.TRYWAIT P0, [R18+URZ+0x38820], R2 ;  /* 0x03882002120075a7 */ /* 0x000e24000800017f */
[----:B0-----:R-:W-:Y:S05]  /*257f0*/  @!P0 BRA `(.L_x_556) ;  /* 0x000000b000f48947 */ /* 0x001fea0003800000 */
.L_x_863:
[----:B------:R-:W-:Y:S05]  /*25800*/  BSYNC B1 ;  /* 0x0000000000017941 */ /* 0x000fea0003800000 */
.L_x_555:
[----:B------:R-:W-:Y:S04]  /*25810*/  BSSY B1, `(.L_x_557) ;  /* 0x000006f000017945 */ /* 0x000fe80003800000 */
[----:B------:R-:W-:Y:S05]  /*25820*/  @!P6 BRA `(.L_x_558) ;  /* 0x0000000400b4e947 */ /* 0x000fea0003800000 */
[----:B------:R-:W2:Y:S04]  /*25830*/  LDL R5, [R1+0x20] ;  /* 0x0000200001057983 */ /* 0x000ea80000100800 */
[----:B------:R-:W3:Y:S01]  /*25840*/  LDL R4, [R1+0x2c] ;  /* 0x00002c0001047983 */ /* 0x000ee20000100800 */
[----:B------:R-:W1:Y:S01]  /*25850*/  S2R R3, SR_TID.X ;  /* 0x0000000000037919 */ /* 0x000e620000002100 */
[----:B------:R-:W-:Y:S01]  /*25860*/  BSSY B2, `(.L_x_559) ;  /* 0x0000007000027945 */ /* 0x000fe20003800000 */
[----:B-1----:R-:W-:-:S04]  /*25870*/  LOP3.LUT R3, R3, 0x7f, RZ, 0xc0, !PT ;  /* 0x0000007f03037812 */ /* 0x002fc800078ec0ff */
[----:B------:R-:W-:Y:S02]  /*25880*/  ISETP.NE.AND P2, PT, R3, RZ, PT ;  /* 0x000000ff0300720c */ /* 0x000fe40003f45270 */
[----:B--2---:R-:W-:Y:S02]  /*25890*/  LEA R5, R5, R18, 0x3 ;  /* 0x0000001205057211 */ /* 0x004fe400078e18ff */
[----:B---3--:R-:W-:-:S04]  /*258a0*/  SHF.L.U32 R8, R4, 0x1f, RZ ;  /* 0x0000001f04087819 */ /* 0x008fc800000006ff */
[----:B------:R-:W1:Y:S02]  /*258b0*/  SYNCS.PHASECHK.TRANS64.TRYWAIT P0, [R5+URZ+0x388a0], R8 ;  /* 0x0388a008050075a7 */ /* 0x000e64000800017f */
[----:B-1----:R-:W-:Y:S05]  /*258c0*/  @!P0 BRA `(.L_x_560) ;  /* 0x000000b000d48947 */ /* 0x002fea0003800000 */
.L_x_864:
[----:B------:R-:W-:Y:S05]  /*258d0*/  BSYNC B2 ;  /* 0x0000000000027941 */ /* 0x000fea0003800000 */
.L_x_559:
[----:B------:R-:W-:Y:S04]  /*258e0*/  BSSY B2, `(.L_x_561) ;  /* 0x0000009000027945 */ /* 0x000fe80003800000 */
[----:B------:R-:W-:Y:S05]  /*258f0*/  @P2 BRA `(.L_x_562) ;  /* 0x00000000001c2947 */ /* 0x000fea0003800000 */
[----:B0-----:R-:W0:Y:S02]  /*25900*/  S2R R2, SR_TID.X ;  /* 0x0000000000027919 */ /* 0x001e240000002100 */
[----:B0-----:R-:W-:Y:S01]  /*25910*/  LOP3.LUT R3, R2, 0x1f, RZ, 0xc0, !PT ;  /* 0x0000001f02037812 */ /* 0x001fe200078ec0ff */
[----:B------:R-:W-:-:S03]  /*25920*/  IMAD.MOV.U32 R2, RZ, RZ, 0x8000 ;  /* 0x00008000ff027424 */ /* 0x000fc600078e00ff */
[----:B------:R-:W-:Y:S01]  /*25930*/  ISETP.NE.AND P0, PT, R3, RZ, PT ;  /* 0x000000ff0300720c */ /* 0x000fe20003f05270 */
[----:B------:R2:W-:-:S12]  /*25940*/  SYNCS.ARRIVE.TRANS64 RZ, [R5+URZ+0x38890], R2 ;  /* 0x0388900205ff79a7 */ /* 0x0005d8000800003f */
[----:B--2---:R-:W-:Y:S05]  /*25950*/  @!P0 BRA `(.L_x_562) ;  /* 0x0000000000048947 */ /* 0x004fea0003800000 */
[----:B------:R-:W-:Y:S01]  /*25960*/  BPT.TRAP 0x1 ;  /* 0x000000040000795c */ /* 0x000fe20000300000 */
.L_x_562:
[----:B------:R-:W-:Y:S05]  /*25970*/  BSYNC B2 ;  /* 0x0000000000027941 */ /* 0x000fea0003800000 */
.L_x_561:
[----:B0-----:R-:W2:Y:S01]  /*25980*/  LDL R2, [R1+0x20] ;  /* 0x0000200001027983 */ /* 0x001ea20000100800 */
[----:B------:R-:W-:Y:S01]  /*25990*/  IMAD.MOV.U32 R14, RZ, RZ, RZ ;  /* 0x000000ffff0e7224 */ /* 0x000fe200078e00ff */
[----:B------:R-:W-:Y:S01]  /*259a0*/  UIADD3 UR4, UP0, UR40, 0x570, URZ ;  /* 0x0000057028047890 */ /* 0x000fe2000ff1e03f */
[----:B------:R-:W-:Y:S01]  /*259b0*/  IMAD R3, R6, 0x80, R10 ;  /* 0x0000008006037824 */ /* 0x000fe200078e020a */
[----:B------:R-:W-:Y:S01]  /*259c0*/  PLOP3.LUT P0, PT, PT, PT, PT, 0x80, 0x0 ;  /* 0x000000000000781c */ /* 0x000fe20003f0f070 */
[----:B------:R-:W-:Y:S01]  /*259d0*/  UMOV UR6, 0x0 ;  /* 0x0000000000067882 */ /* 0x000fe20000000000 */
[----:B------:R-:W-:Y:S01]  /*259e0*/  R2UR UR10, R14 ;  /* 0x000000000e0a72ca */ /* 0x000fe200000e0000 */
[----:B------:R-:W-:Y:S01]  /*259f0*/  UIADD3.X UR5, URZ, UR41, URZ, UP0, !UPT ;  /* 0x000000293f057290 */ /* 0x000fe200087fe43f */
[----:B------:R-:W-:Y:S01]  /*25a00*/  IADD3 R3, R3, -0x80, RZ ;  /* 0xffffff8003037810 */ /* 0x000fe20007ffe0ff */
[----:B------:R-:W-:Y:S01]  /*25a10*/  UMOV UR7, 0x12f00000 ;  /* 0x12f0000000077882 */ /* 0x000fe20000000000 */
[----:B--2---:R-:W-:-:S02]  /*25a20*/  IMAD R7, R2, 0x8000, R18 ;  /* 0x0000800002077824 */ /* 0x004fc400078e0212 */
[----:B------:R-:W-:Y:S02]  /*25a30*/  VIADD R2, R5, 0x38890 ;  /* 0x0003889005027836 */ /* 0x000fe40000000000 */
[----:B------:R-:W-:-:S07]  /*25a40*/  VIADD R4, R7, 0x28400 ;  /* 0x0002840007047836 */ /* 0x000fce0000000000 */
.L_x_563:
[----:B------:R-:W-:-:S13]  /*25a50*/  @P0 ELECT P3, URZ, PT ;  /* 0x00000000003f082f */ /* 0x000fda0003860000 */
[----:B------:R-:W-:Y:S02]  /*25a60*/  @P3 R2UR UR13, R0 ;  /* 0x00000000000d32ca */ /* 0x000fe400000e0000 */
[----:B------:R-:W-:Y:S02]  /*25a70*/  @P3 R2UR UR12, R16 ;  /* 0x00000000100c32ca */ /* 0x000fe400000e0000 */
[----:B------:R-:W-:Y:S02]  /*25a80*/  @P3 R2UR UR11, R3 ;  /* 0x00000000030b32ca */ /* 0x000fe400000e0000 */
[----:B------:R-:W-:Y:S02]  /*25a90*/  @P3 R2UR UR9, R2 ;  /* 0x00000000020932ca */ /* 0x000fe400000e0000 */
[----:B------:R-:W-:Y:S02]  /*25aa0*/  @P3 R2UR UR8, R4 ;  /* 0x00000000040832ca */ /* 0x000fe400000e0000 */
[----:B------:R-:W-:-:S02]  /*25ab0*/  @P3 PLOP3.LUT P0, PT, P3, PT, PT, 0x8, 0x0 ;  /* 0x000000000000381c */ /* 0x000fc40001f0e170 */
[----:B------:R-:W-:-:S09]  /*25ac0*/  PLOP3.LUT P3, PT, PT, PT, PT, 0x8, 0x0 ;  /* 0x000000000000781c */ /* 0x000fd20003f6e170 */
[----:B------:R0:W-:Y:S02]  /*25ad0*/  UTMALDG.4D [UR8], [UR4], desc[UR6] ;  /* 0x00000608040075b4 */ /* 0x0001e40008019000 */
[----:B0-----:R-:W-:Y:S05]  /*25ae0*/  @P0 BRA.U.ANY `(.L_x_563) ;  /* 0xfffffffd00d80947 */ /* 0x001fea000393ffff */
[----:B------:R-:W-:Y:S01]  /*25af0*/  IMAD.MOV.U32 R11, RZ, RZ, 0x80 ;  /* 0x00000080ff0b7424 */ /* 0x000fe200078e00ff */
[----:B------:R-:W-:Y:S01]  /*25b00*/  PLOP3.LUT P0, PT, PT, PT, PT, 0x80, 0x0 ;  /* 0x000000000000781c */ /* 0x000fe20003f0f070 */
[----:B------:R-:W-:Y:S01]  /*25b10*/  VIADD R4, R7, 0x2c400 ;  /* 0x0002c40007047836 */ /* 0x000fe20000000000 */
[----:B------:R-:W-:Y:S01]  /*25b20*/  UMOV UR6, 0x0 ;  /* 0x0000000000067882 */ /* 0x000fe20000000000 */
[----:B------:R-:W-:Y:S01]  /*25b30*/  UMOV UR7, 0x12f00000 ;  /* 0x12f0000000077882 */ /* 0x000fe20000000000 */
[----:B------:R-:W-:-:S15]  /*25b40*/  R2UR UR10, R11 ;  /* 0x000000000b0a72ca */ /* 0x000fde00000e0000 */
.L_x_564:
        /* <DEDUP_REMOVED lines=10> */
[----:B------:R-:W0:Y:S01]  /*25bf0*/  SYNCS.PHASECHK.TRANS64.TRYWAIT P0, [R5+URZ+0x388c0], R8 ;  /* 0x0388c008050075a7 */ /* 0x000e22000800017f */
[----:B------:R-:W-:Y:S04]  /*25c00*/  BSSY B2, `(.L_x_565) ;  /* 0x0000002000027945 */ /* 0x000fe80003800000 */
[----:B0-----:R-:W-:Y:S05]  /*25c10*/  @!P0 BRA `(.L_x_566) ;  /* 0x000000b000148947 */ /* 0x001fea0003800000 */
.L_x_865:
[----:B------:R-:W-:Y:S05]  /*25c20*/  BSYNC B2 ;  /* 0x0000000000027941 */ /* 0x000fea0003800000 */
.L_x_565:
[----:B------:R-:W-:Y:S01]  /*25c30*/  BSSY B2, `(.L_x_567) ;  /* 0x000000b000027945 */ /* 0x000fe20003800000 */
[----:B------:R-:W-:Y:S01]  /*25c40*/  MOV R12, 0x0 ;  /* 0x00000000000c7802 */ /* 0x000fe20000000f00 */
[----:B------:R-:W-:Y:S02]  /*25c50*/  IMAD.MOV.U32 R13, RZ, RZ, 0x12f00000 ;  /* 0x12f00000ff0d7424 */ /* 0x000fe400078e00ff */
[----:B------:R-:W-:Y:S05]  /*25c60*/  @P2 BRA `(.L_x_568) ;  /* 0x00000000001c2947 */ /* 0x000fea0003800000 */
[----:B------:R-:W2:Y:S02]  /*25c70*/  S2R R2, SR_TID.X ;  /* 0x0000000000027919 */ /* 0x000ea40000002100 */
[----:B--2---:R-:W-:Y:S01]  /*25c80*/  LOP3.LUT R4, R2, 0x1f, RZ, 0xc0, !PT ;  /* 0x0000001f02047812 */ /* 0x004fe200078ec0ff */
[----:B------:R-:W-:-:S03]  /*25c90*/  IMAD.MOV.U32 R2, RZ, RZ, 0x8000 ;  /* 0x00008000ff027424 */ /* 0x000fc600078e00ff */
[----:B------:R-:W-:Y:S01]  /*25ca0*/  ISETP.NE.AND P0, PT, R4, RZ, PT ;  /* 0x000000ff0400720c */ /* 0x000fe20003f05270 */
[----:B------:R2:W-:-:S12]  /*25cb0*/  SYNCS.ARRIVE.TRANS64 RZ, [R5+URZ+0x388b0], R2 ;  /* 0x0388b00205ff79a7 */ /* 0x0005d8000800003f */
[----:B--2---:R-:W-:Y:S05]  /*25cc0*/  @!P0 BRA `(.L_x_568) ;  /* 0x0000000000048947 */ /* 0x004fea0003800000 */
[----:B------:R-:W-:Y:S01]  /*25cd0*/  BPT.TRAP 0x1 ;  /* 0x000000040000795c */ /* 0x000fe20000300000 */
.L_x_568:
[----:B------:R-:W-:Y:S05]  /*25ce0*/  BSYNC B2 ;  /* 0x0000000000027941 */ /* 0x000fea0003800000 */
.L_x_567:
[----:B------:R-:W-:Y:S01]  /*25cf0*/  R2UR UR10, R14 ;  /* 0x000000000e0a72ca */ /* 0x000fe200000e0000 */
[----:B------:R-:W-:Y:S01]  /*25d00*/  UIADD3 UR4, UP0, UR40, 0x670, URZ ;  /* 0x0000067028047890 */ /* 0x000fe2000ff1e03f */
[----:B------:R-:W-:Y:S01]  /*25d10*/  R2UR UR6, R12 ;  /* 0x000000000c0672ca */ /* 0x000fe200000e0000 */
[----:B------:R-:W-:Y:S01]  /*25d20*/  VIADD R2, R5, 0x388b0 ;  /* 0x000388b005027836 */ /* 0x000fe20000000000 */
[----:B------:R-:W-:Y:S01]  /*25d30*/  R2UR UR7, R13 ;  /* 0x000000000d0772ca */ /* 0x000fe200000e0000 */
[----:B------:R-:W-:Y:S01]  /*25d40*/  VIADD R4, R7, 0x10400 ;  /* 0x0001040007047836 */ /* 0x000fe20000000000 */
[----:B------:R-:W-:Y:S01]  /*25d50*/  PLOP3.LUT P0, PT, PT, PT, PT, 0x80, 0x0 ;  /* 0x000000000000781c */ /* 0x000fe20003f0f070 */
[----:B------:R-:W-:-:S12]  /*25d60*/  UIADD3.X UR5, URZ, UR41, URZ, UP0, !UPT ;  /* 0x000000293f057290 */ /* 0x000fd800087fe43f */
.L_x_569:
        /* <DEDUP_REMOVED lines=9> */
[----:B--2---:R-:W-:Y:S05]  /*25e00*/  @P0 BRA.U.ANY `(.L_x_569) ;  /* 0xfffffffd00d80947 */ /* 0x004fea000393ffff */
[----:B------:R-:W-:Y:S02]  /*25e10*/  R2UR UR10, R11 ;  /* 0x000000000b0a72ca */ /* 0x000fe400000e0000 */
[----:B------:R-:W-:Y:S02]  /*25e20*/  R2UR UR6, R12 ;  /* 0x000000000c0672ca */ /* 0x000fe400000e0000 */
[----:B------:R-:W-:Y:S02]  /*25e30*/  R2UR UR7, R13 ;  /* 0x000000000d0772ca */ /* 0x000fe400000e0000 */
[----:B------:R-:W-:Y:S02]  /*25e40*/  PLOP3.LUT P0, PT, PT, PT, PT, 0x80, 0x0 ;  /* 0x000000000000781c */ /* 0x000fe40003f0f070 */
[----:B------:R-:W-:-:S11]  /*25e50*/  IADD3 R4, R7, 0x14400, RZ ;  /* 0x0001440007047810 */ /* 0x000fd60007ffe0ff */
.L_x_570:
        /* <DEDUP_REMOVED lines=10> */
.L_x_558:
[----:B------:R-:W-:Y:S05]  /*25f00*/  BSYNC B1 ;  /* 0x0000000000017941 */ /* 0x000fea0003800000 */
.L_x_557:
[----:B------:R-:W2:Y:S04]  /*25f10*/  LDL.LU R7, [R1+0x20] ;  /* 0x0000200001077983 */ /* 0x000ea80000300800 */
[----:B01----:R-:W3:Y:S01]  /*25f20*/  LDL.LU R5, [R1+0x2c] ;  /* 0x00002c0001057983 */ /* 0x003ee20000300800 */
[----:B------:R-:W-:Y:S01]  /*25f30*/  PLOP3.LUT P0, PT, PT, PT, PT, 0x8, 0x0 ;  /* 0x000000000000781c */ /* 0x000fe20003f0e170 */
[----:B--2---:R-:W-:Y:S02]  /*25f40*/  VIADD R2, R7, 0x1 ;  /* 0x0000000107027836 */ /* 0x004fe40000000000 */
[----:B------:R-:W-:-:S03]  /*25f50*/  VIADD R7, R6, 0xfffffffe ;  /* 0xfffffffe06077836 */ /* 0x000fc60000000000 */
[C---:B------:R-:W-:Y:S02]  /*25f60*/  ISETP.NE.AND P2, PT, R2.reuse, 0x2, PT ;  /* 0x000000020200780c */ /* 0x040fe40003f45270 */
[----:B------:R-:W-:Y:S02]  /*25f70*/  ISETP.GE.AND P3, PT, R7, R9, PT ;  /* 0x000000090700720c */ /* 0x000fe40003f66270 */
[----:B------:R-:W-:Y:S02]  /*25f80*/  SEL R3, RZ, 0x1, P2 ;  /* 0x00000001ff037807 */ /* 0x000fe40001000000 */
[----:B------:R-:W-:Y:S02]  /*25f90*/  SEL R2, R2, RZ, P2 ;  /* 0x000000ff02027207 */ /* 0x000fe40001000000 */
[----:B---3--:R-:W-:-:S03]  /*25fa0*/  LOP3.LUT R5, R5, R3, RZ, 0x3c, !PT ;  /* 0x0000000305057212 */ /* 0x008fc600078e3cff */
[----:B------:R0:W-:Y:S04]  /*25fb0*/  STL [R1+0x20], R2 ;  /* 0x0000200201007387 */ /* 0x0001e80000100800 */
[----:B------:R0:W-:Y:S01]  /*25fc0*/  STL [R1+0x2c], R5 ;  /* 0x00002c0501007387 */ /* 0x0001e20000100800 */
[----:B------:R-:W-:Y:S05]  /*25fd0*/  @!P3 BRA `(.L_x_551) ;  /* 0x0000000400f0b947 */ /* 0x000fea0003800000 */
.L_x_585:
[----:B------:R-:W-:Y:S05]  /*25fe0*/  YIELD ;  /* 0x0000000000007946 */ /* 0x000fea0003800000 */
[----:B------:R-:W-:Y:S04]  /*25ff0*/  BSSY B1, `(.L_x_571) ;  /* 0x000006e000017945 */ /* 0x000fe80003800000 */
[----:B-1----:R-:W-:Y:S05]  /*26000*/  @!P6 BRA `(.L_x_572) ;  /* 0x0000000400b0e947 */ /* 0x002fea0003800000 */
[----:B------:R-:W2:Y:S04]  /*26010*/  LDL R4, [R1+0x20] ;  /* 0x0000200001047983 */ /* 0x000ea80000100800 */
[----:B------:R-:W3:Y:S01]  /*26020*/  LDL R3, [R1+0x2c] ;  /* 0x00002c0001037983 */ /* 0x000ee20000100800 */
[----:B0-----:R-:W0:Y:S01]  /*26030*/  S2R R2, SR_TID.X ;  /* 0x0000000000027919 */ /* 0x001e220000002100 */
[----:B------:R-:W-:Y:S01]  /*26040*/  BSSY B2, `(.L_x_573) ;  /* 0x0000007000027945 */ /* 0x000fe20003800000 */
[----:B0-----:R-:W-:-:S04]  /*26050*/  LOP3.LUT R2, R2, 0x7f, RZ, 0xc0, !PT ;  /* 0x0000007f02027812 */ /* 0x001fc800078ec0ff */
[----:B------:R-:W-:Y:S01]  /*26060*/  ISETP.NE.AND P3, PT, R2, RZ, PT ;  /* 0x000000ff0200720c */ /* 0x000fe20003f65270 */
[----:B--2---:R-:W-:Y:S01]  /*26070*/  IMAD R6, R4, 0x8, R18 ;  /* 0x0000000804067824 */ /* 0x004fe200078e0212 */
[----:B---3--:R-:W-:-:S04]  /*26080*/  SHF.L.U32 R5, R3, 0x1f, RZ ;  /* 0x0000001f03057819 */ /* 0x008fc800000006ff */
[----:B------:R-:W0:Y:S02]  /*26090*/  SYNCS.PHASECHK.TRANS64.TRYWAIT P2, [R6+URZ+0x388a0], R5 ;  /* 0x0388a005060075a7 */ /* 0x000e24000804017f */
[----:B0-----:R-:W-:Y:S05]  /*260a0*/  @!P2 BRA `(.L_x_574) ;  /* 0x000000ac0004a947 */ /* 0x001fea0003800000 */
.L_x_866:
[----:B------:R-:W-:Y:S05]  /*260b0*/  BSYNC B2 ;  /* 0x0000000000027941 */ /* 0x000fea0003800000 */
.L_x_573:
        /* <DEDUP_REMOVED lines=9> */
.L_x_576:
[----:B------:R-:W-:Y:S05]  /*26150*/  BSYNC B2 ;  /* 0x0000000000027941 */ /* 0x000fea0003800000 */
.L_x_575:
[----:B------:R-:W2:Y:S01]  /*26160*/  LDL R2, [R1+0x20] ;  /* 0x0000200001027983 */ /* 0x000ea20000100800 */
[----:B------:R-:W-:Y:S01]  /*26170*/  MOV R11, RZ ;  /* 0x000000ff000b7202 */ /* 0x000fe20000000f00 */
[----:B------:R-:W-:Y:S01]  /*26180*/  UIADD3 UR4, UP0, UR40, 0x570, URZ ;  /* 0x0000057028047890 */ /* 0x000fe2000ff1e03f */
[----:B------:R-:W-:Y:S01]  /*26190*/  PLOP3.LUT P2, PT, PT, PT, PT, 0x80, 0x0 ;  /* 0x000000000000781c */ /* 0x000fe20003f4f070 */
[----:B------:R-:W-:Y:S01]  /*261a0*/  IMAD R3, R7, 0x80, R10 ;  /* 0x0000008007037824 */ /* 0x000fe200078e020a */
[----:B------:R-:W-:Y:S01]  /*261b0*/  R2UR UR10, R11 ;  /* 0x000000000b0a72ca */ /* 0x000fe200000e0000 */
[----:B------:R-:W-:Y:S01]  /*261c0*/  UIADD3.X UR5, URZ, UR41, URZ, UP0, !UPT ;  /* 0x000000293f057290 */ /* 0x000fe200087fe43f */
[----:B------:R-:W-:Y:S01]  /*261d0*/  UMOV UR6, 0x0 ;  /* 0x0000000000067882 */ /* 0x000fe20000000000 */
[----:B------:R-:W-:Y:S01]  /*261e0*/  UMOV UR7, 0x12f00000 ;  /* 0x12f0000000077882 */ /* 0x000fe20000000000 */
[----:B--2---:R-:W-:Y:S02]  /*261f0*/  IMAD R4, R2, 0x8000, R18 ;  /* 0x0000800002047824 */ /* 0x004fe400078e0212 */
[----:B------:R-:W-:-:S02]  /*26200*/  VIADD R2, R6, 0x38890 ;  /* 0x0003889006027836 */ /* 0x000fc40000000000 */
[----:B------:R-:W-:-:S07]  /*26210*/  VIADD R8, R4, 0x28400 ;  /* 0x0002840004087836 */ /* 0x000fce0000000000 */
.L_x_577:
        /* <DEDUP_REMOVED lines=9> */
[----:B-1----:R-:W-:Y:S05]  /*262b0*/  @P2 BRA.U.ANY `(.L_x_577) ;  /* 0xfffffffd00d82947 */ /* 0x002fea000393ffff */
[----:B------:R-:W-:Y:S01]  /*262c0*/  MOV R14, 0x80 ;  /* 0x00000080000e7802 */ /* 0x000fe20000000f00 */
[----:B------:R-:W-:Y:S01]  /*262d0*/  VIADD R8, R4, 0x2c400 ;  /* 0x0002c40004087836 */ /* 0x000fe20000000000 */
[----:B------:R-:W-:Y:S01]  /*262e0*/  PLOP3.LUT P2, PT, PT, PT, PT, 0x80, 0x0 ;  /* 0x000000000000781c */ /* 0x000fe20003f4f070 */
[----:B------:R-:W-:Y:S01]  /*262f0*/  UMOV UR6, 0x0 ;  /* 0x0000000000067882 */ /* 0x000fe20000000000 */
[----:B------:R-:W-:Y:S01]  /*26300*/  R2UR UR10, R14 ;  /* 0x000000000e0a72ca */ /* 0x000fe200000e0000 */
[----:B------:R-:W-:-:S14]  /*26310*/  UMOV UR7, 0x12f00000 ;  /* 0x12f0000000077882 */ /* 0x000fdc0000000000 */
.L_x_578:
        /* <DEDUP_REMOVED lines=10> */
[----:B------:R-:W1:Y:S01]  /*263c0*/  SYNCS.PHASECHK.TRANS64.TRYWAIT P2, [R6+URZ+0x388c0], R5 ;  /* 0x0388c005060075a7 */ /* 0x000e62000804017f */
[----:B------:R-:W-:Y:S04]  /*263d0*/  BSSY B2, `(.L_x_579) ;  /* 0x0000002000027945 */ /* 0x000fe80003800000 */
[----:B-1----:R-:W-:Y:S05]  /*263e0*/  @!P2 BRA `(.L_x_580) ;  /* 0x000000a80048a947 */ /* 0x002fea0003800000 */
.L_x_867:
[----:B------:R-:W-:Y:S05]  /*263f0*/  BSYNC B2 ;  /* 0x0000000000027941 */ /* 0x000fea0003800000 */
.L_x_579:
[----:B------:R-:W-:Y:S01]  /*26400*/  BSSY B2, `(.L_x_581) ;  /* 0x000000b000027945 */ /* 0x000fe20003800000 */
[----:B------:R-:W-:Y:S02]  /*26410*/  IMAD.MOV.U32 R12, RZ, RZ, 0x0 ;  /* 0x00000000ff0c7424 */ /* 0x000fe400078e00ff */
[----:B------:R-:W-:Y:S01]  /*26420*/  IMAD.MOV.U32 R13, RZ, RZ, 0x12f00000 ;  /* 0x12f00000ff0d7424 */ /* 0x000fe200078e00ff */
[----:B------:R-:W-:Y:S06]  /*26430*/  @P3 BRA `(.L_x_582) ;  /* 0x00000000001c3947 */ /* 0x000fec0003800000 */
[----:B------:R-:W2:Y:S02]  /*26440*/  S2R R2, SR_TID.X ;  /* 0x0000000000027919 */ /* 0x000ea40000002100 */
[----:B--2---:R-:W-:Y:S01]  /*26450*/  LOP3.LUT R8, R2, 0x1f, RZ, 0xc0, !PT ;  /* 0x0000001f02087812 */ /* 0x004fe200078ec0ff */
[----:B------:R-:W-:-:S03]  /*26460*/  IMAD.MOV.U32 R2, RZ, RZ, 0x8000 ;  /* 0x00008000ff027424 */ /* 0x000fc600078e00ff */
[----:B------:R-:W-:Y:S01]  /*26470*/  ISETP.NE.AND P2, PT, R8, RZ, PT ;  /* 0x000000ff0800720c */ /* 0x000fe20003f45270 */
[----:B------:R2:W-:-:S12]  /*26480*/  SYNCS.ARRIVE.TRANS64 RZ, [R6+URZ+0x388b0], R2 ;  /* 0x0388b00206ff79a7 */ /* 0x0005d8000800003f */
[----:B--2---:R-:W-:Y:S05]  /*26490*/  @!P2 BRA `(.L_x_582) ;  /* 0x000000000004a947 */ /* 0x004fea0003800000 */
[----:B------:R-:W-:Y:S01]  /*264a0*/  BPT.TRAP 0x1 ;  /* 0x000000040000795c */ /* 0x000fe20000300000 */
.L_x_582:
[----:B------:R-:W-:Y:S05]  /*264b0*/  BSYNC B2 ;  /* 0x0000000000027941 */ /* 0x000fea0003800000 */
.L_x_581:
[----:B------:R-:W-:Y:S01]  /*264c0*/  R2UR UR10, R11 ;  /* 0x000000000b0a72ca */ /* 0x000fe200000e0000 */
[----:B------:R-:W-:Y:S01]  /*264d0*/  UIADD3 UR4, UP0, UR40, 0x670, URZ ;  /* 0x0000067028047890 */ /* 0x000fe2000ff1e03f */
[----:B------:R-:W-:Y:S01]  /*264e0*/  R2UR UR6, R12 ;  /* 0x000000000c0672ca */ /* 0x000fe200000e0000 */
[----:B------:R-:W-:Y:S01]  /*264f0*/  VIADD R2, R4, 0x10400 ;  /* 0x0001040004027836 */ /* 0x000fe20000000000 */
[----:B------:R-:W-:Y:S01]  /*26500*/  R2UR UR7, R13 ;  /* 0x000000000d0772ca */ /* 0x000fe200000e0000 */
[----:B------:R-:W-:Y:S01]  /*26510*/  UIADD3.X UR5, URZ, UR41, URZ, UP0, !UPT ;  /* 0x000000293f057290 */ /* 0x000fe200087fe43f */
[----:B------:R-:W-:Y:S02]  /*26520*/  PLOP3.LUT P2, PT, PT, PT, PT, 0x80, 0x0 ;  /* 0x000000000000781c */ /* 0x000fe40003f4f070 */
[----:B01----:R-:W-:-:S11]  /*26530*/  IADD3 R6, R6, 0x388b0, RZ ;  /* 0x000388b006067810 */ /* 0x003fd60007ffe0ff */
.L_x_583:
        /* <DEDUP_REMOVED lines=10> */
[----:B------:R-:W-:Y:S01]  /*265e0*/  R2UR UR10, R14 ;  /* 0x000000000e0a72ca */ /* 0x000fe200000e0000 */
[----:B------:R-:W-:Y:S01]  /*265f0*/  VIADD R4, R4, 0x14400 ;  /* 0x0001440004047836 */ /* 0x000fe20000000000 */
[----:B------:R-:W-:Y:S02]  /*26600*/  R2UR UR6, R12 ;  /* 0x000000000c0672ca */ /* 0x000fe400000e0000 */
[----:B------:R-:W-:Y:S02]  /*26610*/  R2UR UR7, R13 ;  /* 0x000000000d0772ca */ /* 0x000fe400000e0000 */
[----:B------:R-:W-:-:S13]  /*26620*/  PLOP3.LUT P2, PT, PT, PT, PT, 0x80, 0x0 ;  /* 0x000000000000781c */ /* 0x000fda0003f4f070 */
.L_x_584:
        /* <DEDUP_REMOVED lines=10> */
.L_x_572:
[----:B------:R-:W-:Y:S05]  /*266d0*/  BSYNC B1 ;  /* 0x0000000000017941 */ /* 0x000fea0003800000 */
.L_x_571:
[----:B0-----:R-:W2:Y:S04]  /*266e0*/  LDL.LU R2, [R1+0x20] ;  /* 0x0000200001027983 */ /* 0x001ea80000300800 */
[----:B------:R-:W3:Y:S01]  /*266f0*/  LDL.LU R5, [R1+0x2c] ;  /* 0x00002c0001057983 */ /* 0x000ee20000300800 */
[C---:B------:R-:W-:Y:S01]  /*26700*/  ISETP.GT.AND P3, PT, R7.reuse, R9, PT ;  /* 0x000000090700720c */ /* 0x040fe20003f64270 */
[----:B------:R-:W-:Y:S02]  /*26710*/  VIADD R7, R7, 0xffffffff ;  /* 0xffffffff07077836 */ /* 0x000fe40000000000 */
[----:B--2---:R-:W-:-:S05]  /*26720*/  VIADD R2, R2, 0x1 ;  /* 0x0000000102027836 */ /* 0x004fca0000000000 */
[----:B------:R-:W-:-:S04]  /*26730*/  ISETP.NE.AND P2, PT, R2, 0x2, PT ;  /* 0x000000020200780c */ /* 0x000fc80003f45270 */
[----:B------:R-:W-:Y:S02]  /*26740*/  SEL R3, RZ, 0x1, P2 ;  /* 0x00000001ff037807 */ /* 0x000fe40001000000 */
[----:B------:R-:W-:Y:S02]  /*26750*/  SEL R2, R2, RZ, P2 ;  /* 0x000000ff02027207 */ /* 0x000fe40001000000 */
[----:B---3--:R-:W-:-:S05]  /*26760*/  LOP3.LUT R5, R5, R3, RZ, 0x3c, !PT ;  /* 0x0000000305057212 */ /* 0x008fca00078e3cff */
[----:B------:R1:W-:Y:S04]  /*26770*/  STL [R1+0x2c], R5 ;  /* 0x00002c0501007387 */ /* 0x0003e80000100800 */
[----:B------:R1:W-:Y:S01]  /*26780*/  STL [R1+0x20], R2 ;  /* 0x0000200201007387 */ /* 0x0003e20000100800 */
[----:B------:R-:W-:Y:S05]  /*26790*/  @P3 BRA `(.L_x_585) ;  /* 0xfffffff800103947 */ /* 0x000fea000383ffff */
.L_x_551:
[----:B------:R-:W-:Y:S05]  /*267a0*/  BSYNC B0 ;  /* 0x0000000000007941 */ /* 0x000fea0003800000 */
.L_x_550:
[----:B------:R-:W-:Y:S05]  /*267b0*/  @!P0 WARPSYNC.ALL ;  /* 0x0000000000008948 */ /* 0x000fea0003800000 */
[----:B------:R-:W-:Y:S01]  /*267c0*/  @!P0 BAR.SYNC.DEFER_BLOCKING 0xc, 0x180 ;  /* 0x0306000000008b1d */ /* 0x000fe20000010000 */
[----:B------:R-:W-:-:S05]  /*267d0*/  MOV R0, RZ ;  /* 0x000000ff00007202 */ /* 0x000fca0000000f00 */
[----:B------:R-:W-:Y:S04]  /*267e0*/  BSSY B0, `(.L_x_586) ;  /* 0x000001e000007945 */ /* 0x000fe80003800000 */
[----:B------:R-:W-:Y:S05]  /*267f0*/  @!P1 BRA `(.L_x_587) ;  /* 0x0000000000709947 */ /* 0x000fea0003800000 */
[----:B------:R-:W-:-:S13]  /*26800*/  ISETP.NE.AND P0, PT, R17, RZ, PT ;  /* 0x000000ff1100720c */ /* 0x000fda0003f05270 */
[----:B------:R-:W0:Y:S02]  /*26810*/  @!P0 LDC R17, c[0x0][0x9f0] ;  /* 0x00027c00ff118b82 */ /* 0x000e240000000800 */
[----:B01----:R-:W-:-:S04]  /*26820*/  IABS R2, R17 ;  /* 0x0000001100027213 */ /* 0x003fc80000000000 */
[----:B------:R-:W0:Y:S08]  /*26830*/  I2F.RP R4, R2 ;  /* 0x0000000200047306 */ /* 0x000e300000209400 */
[----:B0-----:R-:W0:Y:S02]  /*26840*/  MUFU.RCP R4, R4 ;  /* 0x0000000400047308 */ /* 0x001e240000001000 */
[----:B0-----:R-:W-:-:S06]  /*26850*/  VIADD R4, R4, 0xffffffe ;  /* 0x0ffffffe04047836 */ /* 0x001fcc0000000000 */
[----:B------:R0:W1:Y:S02]  /*26860*/  F2I.FTZ.U32.TRUNC.NTZ R5, R4 ;  /* 0x0000000400057305 */ /* 0x000064000021f000 */
[----:B0-----:R-:W-:Y:S02]  /*26870*/  IMAD.MOV.U32 R4, RZ, RZ, RZ ;  /* 0x000000ffff047224 */ /* 0x001fe400078e00ff */
[----:B-1----:R-:W-:-:S04]  /*26880*/  IMAD.MOV R0, RZ, RZ, -R5 ;  /* 0x000000ffff007224 */ /* 0x002fc800078e0a05 */
[----:B------:R-:W-:-:S04]  /*26890*/  IMAD R0, R0, R2, RZ ;  /* 0x0000000200007224 */ /* 0x000fc800078e02ff */
[----:B------:R-:W-:Y:S01]  /*268a0*/  IMAD.HI.U32 R6, R5, R0, R4 ;  /* 0x0000000005067227 */ /* 0x000fe200078e0004 */
[----:B------:R-:W-:Y:S02]  /*268b0*/  IABS R0, R17 ;  /* 0x0000001100007213 */ /* 0x000fe40000000000 */
[----:B------:R-:W-:-:S03]  /*268c0*/  IADD3 R4, R19, -0x1, R17 ;  /* 0xffffffff13047810 */ /* 0x000fc60007ffe011 */
[----:B------:R-:W-:Y:S01]  /*268d0*/  IMAD.MOV R0, RZ, RZ, -R0 ;  /* 0x000000ffff007224 */ /* 0x000fe200078e0a00 */
[----:B------:R-:W-:Y:S02]  /*268e0*/  IABS R3, R4 ;  /* 0x0000000400037213 */ /* 0x000fe40000000000 */
[----:B------:R-:W-:Y:S02]  /*268f0*/  LOP3.LUT R4, R4, R17, RZ, 0x3c, !PT ;  /* 0x0000001104047212 */ /* 0x000fe400078e3cff */
[----:B------:R-:W-:Y:S01]  /*26900*/  MOV R5, R0 ;  /* 0x0000000000057202 */ /* 0x000fe20000000f00 */
[----:B------:R-:W-:Y:S01]  /*26910*/  IMAD.HI.U32 R0, R6, R3, RZ ;  /* 0x0000000306007227 */ /* 0x000fe200078e00ff */
[----:B------:R-:W-:-:S03]  /*26920*/  ISETP.GE.AND P2, PT, R4, RZ, PT ;  /* 0x000000ff0400720c */ /* 0x000fc60003f46270 */
        /* <DEDUP_REMOVED lines=8> */
[----:B------:R-:W-:-:S07]  /*269b0*/  @!P1 LOP3.LUT R0, RZ, R17, RZ, 0x33, !PT ;  /* 0x00000011ff009212 */ /* 0x000fce00078e33ff */
.L_x_587:
[----:B------:R-:W-:Y:S05]  /*269c0*/  BSYNC B0 ;  /* 0x0000000000007941 */ /* 0x000fea0003800000 */
.L_x_586:
[----:B------:R-:W-:-:S05]  /*269d0*/  IMAD R3, R20, R0, RZ ;  /* 0x0000000014037224 */ /* 0x000fca00078e02ff */
[----:B01----:R-:W-:Y:S01]  /*269e0*/  VIADDMNMX R2, R3, R0, R19, PT ;  /* 0x0000000003027246 */ /* 0x003fe20003800113 */
[----:B------:R0:W-:Y:S03]  /*269f0*/  STL [R1+0x38], R3 ;  /* 0x0000380301007387 */ /* 0x0001e60000100800 */
[----:B------:R-:W-:Y:S01]  /*26a00*/  ISETP.GT.AND P0, PT, R2, R3, PT ;  /* 0x000000030200720c */ /* 0x000fe20003f04270 */
[----:B------:R0:W-:-:S12]  /*26a10*/  STL [R1+0x8], R2 ;  /* 0x0000080201007387 */ /* 0x0001d80000100800 */
[----:B0-----:R-:W-:Y:S05]  /*26a20*/  @P0 BRA `(.L_x_588) ;  /* 0x0000000000480947 */ /* 0x001fea0003800000 */
[----:B------:R-:W0:Y:S02]  /*26a30*/  S2R R2, SR_TID.X ;  /* 0x0000000000027919 */ /* 0x000e240000002100 */
[----:B0-----:R-:W-:-:S04]  /*26a40*/  LOP3.LUT R2, R2, 0x7f, RZ, 0xc0, !PT ;  /* 0x0000007f02027812 */ /* 0x001fc800078ec0ff */
[----:B------:R-:W-:-:S13]  /*26a50*/  ISETP.NE.AND P0, PT, R2, RZ, PT ;  /* 0x000000ff0200720c */ /* 0x000fda0003f05270 */
[----:B------:R-:W-:Y:S05]  /*26a60*/  @P0 BRA `(.L_x_589) ;  /* 0x0000004000180947 */ /* 0x000fea0003800000 */
[----:B------:R-:W0:Y:S01]  /*26a70*/  S2R R2, SR_LANEID ;  /* 0x0000000000027919 */ /* 0x000e220000000000 */
[----:B------:R-:W-:Y:S01]  /*26a80*/  VOTEU.ANY UR4, UPT, PT ;  /* 0x0000000000047886 */ /* 0x000fe200038e0100 */
[----:B------:R-:W1:Y:S01]  /*26a90*/  LDC.64 R4, c[0x0][0xc60] ;  /* 0x00031800ff047b82 */ /* 0x000e620000000a00 */
[----:B------:R-:W0:Y:S02]  /*26aa0*/  FLO.U32 R0, UR4 ;  /* 0x0000000400007d00 */ /* 0x000e2400080e0000 */
[----:B0-----:R-:W-:-:S06]  /*26ab0*/  ISETP.EQ.U32.AND P0, PT, R0, R2, PT ;  /* 0x000000020000720c */ /* 0x001fcc0003f02070 */
[----:B------:R-:W1:Y:S07]  /*26ac0*/  POPC R2, UR4 ;  /* 0x0000000400027d09 */ /* 0x000e6e0008000000 */
[----:B-1----:R-:W2:Y:S04]  /*26ad0*/  @P0 ATOMG.E.ADD.STRONG.GPU PT, R2, desc[UR42][R4.64], R2 ;  /* 0x00000002040209a8 */ /* 0x002ea800081ee1ea */
[----:B--2---:R0:W1:Y:S02]  /*26ae0*/  SHFL.IDX PT, R2, R2, R0, 0x1f ;  /* 0x00001f0002027589 */ /* 0x00406400000e0000 */
[----:B0-----:R-:W0:Y:S02]  /*26af0*/  S2R R0, SR_LTMASK ;  /* 0x0000000000007919 */ /* 0x001e240000003900 */
[----:B0-----:R-:W-:-:S06]  /*26b00*/  LOP3.LUT R0, R0, UR4, RZ, 0xc0, !PT ;  /* 0x0000000400007c12 */ /* 0x001fcc000f8ec0ff */
[----:B------:R-:W1:Y:S02]  /*26b10*/  POPC R0, R0 ;  /* 0x0000000000007309 */ /* 0x000e640000000000 */
[----:B-1----:R-:W-:-:S05]  /*26b20*/  IADD3 R0, R2, UR38, R0 ;  /* 0x0000002602007c10 */ /* 0x002fca000fffe000 */
[----:B------:R2:W-:Y:S01]  /*26b30*/  STL [R1], R0 ;  /* 0x0000000001007387 */ /* 0x0005e20000100800 */
[----:B------:R-:W-:Y:S05]  /*26b40*/  BRA `(.L_x_589) ;  /* 0x0000003c00e07947 */ /* 0x000fea0003800000 */
.L_x_588:
[----:B------:R-:W-:Y:S01]  /*26b50*/  IADD3 R0, R18, 0x28400, RZ ;  /* 0x0002840012007810 */ /* 0x000fe20007ffe0ff */
[----:B------:R-:W-:Y:S03]  /*26b60*/  BSSY B6, `(.L_x_590) ;  /* 0x0000013000067945 */ /* 0x000fe60003800000 */
[----:B------:R-:W-:-:S13]  /*26b70*/  LOP3.LUT P0, RZ, R0, 0x3ff, RZ, 0xc0, !PT ;  /* 0x000003ff00ff7812 */ /* 0x000fda000780c0ff */
[----:B------:R-:W-:Y:S05]  /*26b80*/  @!P0 BRA `(.L_x_591) ;  /* 0x0000000000408947 */ /* 0x000fea0003800000 */
[----:B------:R-:W-:Y:S01]  /*26b90*/  MOV R2, 0x0 ;  /* 0x0000000000027802 */ /* 0x000fe20000000f00 */
[----:B------:R-:W-:Y:S01]  /*26ba0*/  ULDC.64 UR6, c[0x4][0x1c8] ;  /* 0x0100720000067ab9 */ /* 0x000fe20000000a00 */
[----:B------:R-:W-:Y:S01]  /*26bb0*/  ULDC.64 UR8, c[0x4][0x1d0] ;  /* 0x0100740000087ab9 */ /* 0x000fe20000000a00 */
[----:B------:R-:W-:Y:S01]  /*26bc0*/  ULDC.64 UR4, c[0x4][0x118] ;  /* 0x0100460000047ab9 */ /* 0x000fe20000000a00 */
[----:B------:R-:W-:Y:S01]  /*26bd0*/  IMAD.U32 R4, RZ, RZ, UR6 ;  /* 0x00000006ff047e24 */ /* 0x000fe2000f8e00ff */
[----:B------:R-:W-:Y:S01]  /*26be0*/  MOV R10, UR4 ;  /* 0x00000004000a7c02 */ /* 0x000fe20008000f00 */
[----:B------:R-:W0:Y:S01]  /*26bf0*/  LDC.64 R2, c[0x4][R2] ;  /* 0x0100000002027b82 */ /* 0x000e220000000a00 */
[----:B------:R-:W-:Y:S02]  /*26c00*/  IMAD.U32 R5, RZ, RZ, UR7 ;  /* 0x00000007ff057e24 */ /* 0x000fe4000f8e00ff */
[----:B------:R-:W-:Y:S02]  /*26c10*/  IMAD.U32 R6, RZ, RZ, UR8 ;  /* 0x00000008ff067e24 */ /* 0x000fe4000f8e00ff */
[----:B------:R-:W-:-:S02]  /*26c20*/  IMAD.U32 R7, RZ, RZ, UR9 ;  /* 0x00000009ff077e24 */ /* 0x000fc4000f8e00ff */
[----:B------:R-:W-:Y:S02]  /*26c30*/  IMAD.U32 R11, RZ, RZ, UR5 ;  /* 0x00000005ff0b7e24 */ /* 0x000fe4000f8e00ff */
[----:B------:R-:W-:Y:S02]  /*26c40*/  IMAD.MOV.U32 R8, RZ, RZ, 0x70 ;  /* 0x00000070ff087424 */ /* 0x000fe400078e00ff */
[----:B------:R-:W-:Y:S02]  /*26c50*/  IMAD.MOV.U32 R12, RZ, RZ, 0x1 ;  /* 0x00000001ff0c7424 */ /* 0x000fe400078e00ff */
[----:B------:R-:W-:-:S07]  /*26c60*/  IMAD.MOV.U32 R13, RZ, RZ, RZ ;  /* 0x000000ffff0d7224 */ /* 0x000fce00078e00ff */
[----:B------:R-:W-:-:S07]  /*26c70*/  LEPC R20, `(.L_x_591) ;  /* 0x000000001014794e */ /* 0x000fce0000000000 */
[----:B0-----:R-:W-:Y:S05]  /*26c80*/  CALL.ABS.NOINC R2 ;  /* 0x0000000002007343 */ /* 0x001fea0003c00000 */
.L_x_591:
[----:B------:R-:W-:Y:S05]  /*26c90*/  BSYNC B6 ;  /* 0x0000000000067941 */ /* 0x000fea0003800000 */
.L_x_590:
[----:B------:R-:W2:Y:S01]  /*26ca0*/  LDL.LU R17, [R1+0x10] ;  /* 0x0000100001117983 */ /* 0x000ea20000300800 */
[----:B------:R-:W-:Y:S01]  /*26cb0*/  IADD3 R0, R18, 0x10400, RZ ;  /* 0x0001040012007810 */ /* 0x000fe20007ffe0ff */
[----:B------:R-:W-:Y:S03]  /*26cc0*/  BSSY B6, `(.L_x_592) ;  /* 0x0000016000067945 */ /* 0x000fe60003800000 */
        /* <DEDUP_REMOVED lines=9> */
[----:B------:R-:W-:Y:S01]  /*26d60*/  IMAD.U32 R4, RZ, RZ, UR6 ;  /* 0x00000006ff047e24 */ /* 0x000fe2000f8e00ff */
[----:B------:R-:W-:Y:S01]  /*26d70*/  MOV R10, UR4 ;  /* 0x00000004000a7c02 */ /* 0x000fe20008000f00 */
[----:B------:R-:W1:Y:S01]  /*26d80*/  LDC.64 R2, c[0x4][R2] ;  /* 0x0100000002027b82 */ /* 0x000e620000000a00 */
        /* <DEDUP_REMOVED lines=8> */
[----:B01----:R-:W-:Y:S05]  /*26e10*/  CALL.ABS.NOINC R2 ;  /* 0x0000000002007343 */ /* 0x003fea0003c00000 */
.L_x_593:
[----:B------:R-:W-:Y:S05]  /*26e20*/  BSYNC B6 ;  /* 0x0000000000067941 */ /* 0x000fea0003800000 */
.L_x_592:
        /* <DEDUP_REMOVED lines=20> */
.L_x_595:
[----:B------:R-:W-:Y:S05]  /*26f70*/  BSYNC B6 ;  /* 0x0000000000067941 */ /* 0x000fea0003800000 */
.L_x_594:
[----:B------:R-:W-:Y:S01]  /*26f80*/  LOP3.LUT P6, RZ, R17, 0x1, RZ, 0xc0, !PT ;  /* 0x0000000111ff7812 */ /* 0x000fe200078cc0ff */
[----:B------:R-:W-:-:S12]  /*26f90*/  BSSY B6, `(.L_x_596) ;  /* 0x0000012000067945 */ /* 0x000fd80003800000 */
[----:B------:R-:W-:Y:S05]  /*26fa0*/  @!P6 BRA `(.L_x_597) ;  /* 0x000000000040e947 */ /* 0x000fea0003800000 */
[----:B------:R-:W-:Y:S01]  /*26fb0*/  MOV R2, 0x0 ;  /* 0x0000000000027802 */ /* 0x000fe20000000f00 */
[----:B------:R-:W-:Y:S01]  /*26fc0*/  ULDC.64 UR4, c[0x4][0x1c8] ;  /* 0x0100720000047ab9 */ /* 0x000fe20000000a00 */
[----:B------:R-:W-:Y:S01]  /*26fd0*/  ULDC.64 UR6, c[0x4][0x1d0] ;  /* 0x0100740000067ab9 */ /* 0x000fe20000000a00 */
[----:B------:R-:W-:Y:S01]  /*26fe0*/  ULDC.64 UR8, c[0x4][0x130] ;  /* 0x01004c0000087ab9 */ /* 0x000fe20000000a00 */
[----:B------:R-:W-:Y:S01]  /*26ff0*/  MOV R4, UR4 ;  /* 0x0000000400047c02 */ /* 0x000fe20008000f00 */
[----:B------:R-:W-:Y:S01]  /*27000*/  IMAD.U32 R5, RZ, RZ, UR5 ;  /* 0x00000005ff057e24 */ /* 0x000fe2000f8e00ff */
[----:B------:R-:W1:Y:S01]  /*27010*/  LDC.64 R2, c[0x4][R2] ;  /* 0x0100000002027b82 */ /* 0x000e620000000a00 */
        /* <DEDUP_REMOVED lines=8> */
[----:B01----:R-:W-:Y:S05]  /*270a0*/  CALL.ABS.NOINC R2 ;  /* 0x0000000002007343 */ /* 0x003fea0003c00000 */
.L_x_597:
[----:B------:R-:W-:Y:S05]  /*270b0*/  BSYNC B6 ;  /* 0x0000000000067941 */ /* 0x000fea0003800000 */
.L_x_596:
[----:B------:R-:W2:Y:S01]  /*270c0*/  LDL.LU R2, [R1+0x3c] ;  /* 0x00003c0001027983 */ /* 0x000ea20000300800 */
[----:B------:R-:W-:-:S03]  /*270d0*/  ULDC.64 UR4, c[0x0][0x9f8] ;  /* 0x00027e0000047ab9 */ /* 0x000fc60000000a00 */
[----:B0-----:R-:W3:Y:S04]  /*270e0*/  LDL.LU R17, [R1+0x58] ;  /* 0x0000580001117983 */ /* 0x001ee80000300800 */
[----:B------:R-:W4:Y:S01]  /*270f0*/  LDL R9, [R1+0x34] ;  /* 0x0000340001097983 */ /* 0x000f220000100800 */
[----:B------:R-:W-:-:S04]  /*27100*/  ISETP.NE.U32.AND P0, PT, RZ, UR4, PT ;  /* 0x00000004ff007c0c */ /* 0x000fc8000bf05070 */
[----:B------:R-:W-:-:S13]  /*27110*/  ISETP.NE.AND.EX P0, PT, RZ, UR5, PT, P0 ;  /* 0x00000005ff007c0c */ /* 0x000fda000bf05300 */
[----:B--2---:R-:W-:-:S04]  /*27120*/  @P0 IADD3 R2, P1, R2, UR4, RZ ;  /* 0x0000000402020c10 */ /* 0x004fc8000ff3e0ff */
[----:B---3--:R-:W-:Y:S01]  /*27130*/  @P0 IADD3.X R3, R17, UR5, RZ, P1, !PT ;  /* 0x0000000511030c10 */ /* 0x008fe20008ffe4ff */
[----:B------:R-:W-:-:S04]  /*27140*/  ULDC.64 UR4, c[0x0][0xa08] ;  /* 0x0002820000047ab9 */ /* 0x000fc80000000a00 */
[----:B----4-:R0:W2:Y:S02]  /*27150*/  @P0 LDG.E R9, desc[UR42][R2.64] ;  /* 0x0000002a02090981 */ /* 0x0100a4000c1e1900 */
[----:B0-----:R-:W0:Y:S01]  /*27160*/  LDC.64 R2, c[0x0][0x418] ;  /* 0x00010600ff027b82 */ /* 0x001e220000000a00 */
[----:B--2---:R-:W-:Y:S01]  /*27170*/  SHF.R.S32.HI R10, RZ, 0x1f, R9 ;  /* 0x0000001fff0a7819 */ /* 0x004fe20000011409 */
[----:B------:R1:W-:Y:S01]  /*27180*/  @P0 STL [R1+0x34], R9 ;  /* 0x0000340901000387 */ /* 0x0003e20000100800 */
[----:B0-----:R-:W-:Y:S01]  /*27190*/  LOP3.LUT P0, RZ, R2, UR4, RZ, 0xfc, !PT ;  /* 0x0000000402ff7c12 */ /* 0x001fe2000f80fcff */
[----:B------:R-:W-:Y:S02]  /*271a0*/  UMOV UR4, 0xffffffff ;  /* 0xffffffff00047882 */ /* 0x000fe40000000000 */
[----:B------:R1:W-:Y:S01]  /*271b0*/  STL [R1+0x3c], R10 ;  /* 0x00003c0a01007387 */ /* 0x0003e20000100800 */
[----:B------:R-:W-:-:S04]  /*271c0*/  LOP3.LUT P0, RZ, R3, UR5, RZ, 0xfc, P0 ;  /* 0x0000000503ff7c12 */ /* 0x000fc8000800fcff */
[----:B------:R-:W-:Y:S01]  /*271d0*/  SEL R17, R9, RZ, !P0 ;  /* 0x000000ff09117207 */ /* 0x000fe20004000000 */
[----:B------:R-:W-:Y:S08]  /*271e0*/  BRA.DIV UR4, `(.L_x_598) ;  /* 0x0000009a04dc7947 */ /* 0x000ff0000b800000 */
[----:B------:R-:W0:Y:S02]  /*271f0*/  S2R R0, SR_TID.X ;  /* 0x0000000000007919 */ /* 0x000e240000002100 */
[----:B0-----:R-:W-:-:S04]  /*27200*/  SHF.R.U32.HI R0, RZ, 0x5, R0 ;  /* 0x00000005ff007819 */ /* 0x001fc80000011600 */
[----:B------:R-:W-:-:S05]  /*27210*/  LOP3.LUT R0, R0, 0x3, RZ, 0xc0, !PT ;  /* 0x0000000300007812 */ /* 0x000fca00078ec0ff */
[----:B------:R0:W2:Y:S02]  /*27220*/  SHFL.IDX PT, R14, R0, RZ, 0x1f ;  /* 0x00001fff000e7589 */ /* 0x0000a400000e0000 */
.L_x_870:
[----:B0-----:R-:W3:Y:S01]  /*27230*/  LDL.LU R0, [R1+0x10] ;  /* 0x0000100001007983 */ /* 0x001ee20000300800 */
[----:B------:R-:W-:Y:S02]  /*27240*/  PLOP3.LUT P1, PT, PT, PT, PT, 0x8, 0x0 ;  /* 0x000000000000781c */ /* 0x000fe40003f2e170 */
[----:B--2---:R-:W-:Y:S02]  /*27250*/  ISETP.NE.AND P0, PT, R14, RZ, PT ;  /* 0x000000ff0e00720c */ /* 0x004fe40003f05270 */
[----:B---3--:R-:W-:-:S09]  /*27260*/  LOP3.LUT R0, R0, 0xfffffffe, RZ, 0xc0, !PT ;  /* 0xfffffffe00007812 */ /* 0x008fd200078ec0ff */
[----:B------:R-:W-:-:S05]  /*27270*/  @P1 LOP3.LUT R0, R0, 0x1, RZ, 0xfc, !PT ;  /* 0x0000000100001812 */ /* 0x000fca00078efcff */
[----:B------:R0:W-:Y:S01]  /*27280*/  STL [R1+0x10], R0 ;  /* 0x0000100001007387 */ /* 0x0001e20000100800 */
[----:B------:R-:W-:Y:S05]  /*27290*/  @P0 BRA `(.L_x_599) ;  /* 0x0000000400900947 */ /* 0x000fea0003800000 */
[----:B------:R-:W-:-:S03]  /*272a0*/  UMOV UR4, 0xffffffff ;  /* 0xffffffff00047882 */ /* 0x000fc60000000000 */
[----:B------:R-:W-:Y:S05]  /*272b0*/  BRA.DIV UR4, `(.L_x_600) ;  /* 0x0000009a04dc7947 */ /* 0x000fea000b800000 */
[----:B------:R-:W-:-:S13]  /*272c0*/  ELECT P6, URZ, PT ;  /* 0x00000000003f782f */ /* 0x000fda00038c0000 */
.L_x_873:
[----:B------:R-:W-:Y:S05]  /*272d0*/  @!P6 BRA `(.L_x_599) ;  /* 0x000000040080e947 */ /* 0x000fea0003800000 */
[----:B0-----:R-:W2:Y:S01]  /*272e0*/  LDL R0, [R1+0x8] ;  /* 0x0000080001007983 */ /* 0x001ea20000100800 */
[----:B------:R-:W-:-:S04]  /*272f0*/  ISETP.NE.U32.AND P0, PT, R2, RZ, PT ;  /* 0x000000ff0200720c */ /* 0x000fc80003f05070 */
[----:B------:R-:W-:Y:S01]  /*27300*/  ISETP.NE.AND.EX P0, PT, R3, RZ, PT, P0 ;  /* 0x000000ff0300720c */ /* 0x000fe20003f05300 */
[----:B--2---:R-:W-:-:S12]  /*27310*/  VIADD R4, R0, 0xffffffff ;  /* 0xffffffff00047836 */ /* 0x004fd80000000000 */
[----:B------:R-:W-:Y:S05]  /*27320*/  @!P0 BRA `(.L_x_601) ;  /* 0x0000000000488947 */ /* 0x000fea0003800000 */
[----:B------:R-:W0:Y:S01]  /*27330*/  LDC R8, c[0x0][0x43c] ;  /* 0x00010f00ff087b82 */ /* 0x000e220000000800 */
[----:B------:R-:W-:Y:S01]  /*27340*/  MOV R0, R4 ;  /* 0x0000000400007202 */ /* 0x000fe20000000f00 */
[----:B------:R-:W-:Y:S01]  /*27350*/  ULDC.64 UR4, c[0x0][0x428] ;  /* 0x00010a0000047ab9 */ /* 0x000fe20000000a00 */
[----:B0-----:R-:W-:-:S13]  /*27360*/  ISETP.NE.AND P0, PT, R8, 0x1, PT ;  /* 0x000000010800780c */ /* 0x001fda0003f05270 */
[----:B------:R-:W0:Y:S02]  /*27370*/  @P0 LDC.64 R6, c[0x0][0x440] ;  /* 0x00011000ff060b82 */ /* 0x000e240000000a00 */
[----:B0-----:R-:W-:-:S05]  /*27380*/  @P0 IMAD.HI.U32 R6, R4, R6, RZ ;  /* 0x0000000604060227 */ /* 0x001fca00078e00ff */
[----:B------:R-:W-:-:S04]  /*27390*/  @P0 SHF.R.U32.HI R0, RZ, R7, R6 ;  /* 0x00000007ff000219 */ /* 0x000fc80000011606 */
[--C-:B------:R-:W-:Y:S01]  /*273a0*/  SHF.R.S32.HI R7, RZ, 0x1f, R0.reuse ;  /* 0x0000001fff077819 */ /* 0x100fe20000011400 */
[--C-:B------:R-:W-:Y:S02]  /*273b0*/  IMAD.MOV R5, RZ, RZ, -R0.reuse ;  /* 0x000000ffff057224 */ /* 0x100fe400078e0a00 */
[----:B------:R-:W-:Y:S02]  /*273c0*/  IMAD.MOV.U32 R6, RZ, RZ, R0 ;  /* 0x000000ffff067224 */ /* 0x000fe400078e0000 */
[----:B------:R-:W-:Y:S02]  /*273d0*/  IMAD R4, R8, R5, R4 ;  /* 0x0000000508047224 */ /* 0x000fe400078e0204 */
[----:B------:R-:W-:Y:S02]  /*273e0*/  IMAD R5, R10, UR4, RZ ;  /* 0x000000040a057c24 */ /* 0x000fe4000f8e02ff */
[----:B------:R-:W-:-:S04]  /*273f0*/  IMAD.WIDE.U32 R6, R9, UR4, R6 ;  /* 0x0000000409067c25 */ /* 0x000fc8000f8e0006 */
[----:B------:R-:W-:Y:S01]  /*27400*/  IMAD R0, R9, UR5, R5 ;  /* 0x0000000509007c24 */ /* 0x000fe2000f8e0205 */
[----:B------:R-:W-:-:S03]  /*27410*/  LEA R2, P0, R6, R2, 0x2 ;  /* 0x0000000206027211 */ /* 0x000fc600078010ff */
[----:B------:R-:W-:-:S05]  /*27420*/  IMAD.IADD R0, R7, 0x1, R0 ;  /* 0x0000000107007824 */ /* 0x000fca00078e0200 */
[----:B------:R-:W-:-:S05]  /*27430*/  LEA.HI.X R3, R6, R3, R0, 0x2, P0 ;  /* 0x0000000306037211 */ /* 0x000fca00000f1400 */
[----:B------:R0:W5:Y:S02]  /*27440*/  LDG.E R17, desc[UR42][R2.64] ;  /* 0x0000002a02117981 */ /* 0x000164000c1e1900 */
.L_x_601:
[----:B------:R-:W2:Y:S04]  /*27450*/  LDL R0, [R1+0x1c] ;  /* 0x00001c0001007983 */ /* 0x000ea80000100800 */
[----:B0-----:R-:W3:Y:S01]  /*27460*/  LDL R2, [R1+0x28] ;  /* 0x0000280001027983 */ /* 0x001ee20000100800 */
[----:B-1----:R-:W0:Y:S02]  /*27470*/  S2R R9, SR_TID.X ;  /* 0x0000000000097919 */ /* 0x002e240000002100 */
[----:B0-----:R-:W-:-:S04]  /*27480*/  LOP3.LUT R9, R9, 0x7f, RZ, 0xc0, !PT ;  /* 0x0000007f09097812 */ /* 0x001fc800078ec0ff */
[----:B------:R-:W-:Y:S01]  /*27490*/  ISETP.NE.AND P1, PT, R9, RZ, PT ;  /* 0x000000ff0900720c */ /* 0x000fe20003f25270 */
[----:B--2---:R-:W-:Y:S01]  /*274a0*/  IMAD R0, R0, 0x8, R18 ;  /* 0x0000000800007824 */ /* 0x004fe200078e0212 */
[----:B---3--:R-:W-:-:S04]  /*274b0*/  SHF.L.U32 R3, R2, 0x1f, RZ ;  /* 0x0000001f02037819 */ /* 0x008fc800000006ff */
[----:B------:R-:W0:Y:S02]  /*274c0*/  SYNCS.PHASECHK.TRANS64.TRYWAIT P0, [R0+URZ+0x38880], R3 ;  /* 0x03888003000075a7 */ /* 0x000e24000800017f */
[----:B0-----:R-:W-:Y:S05]  /*274d0*/  @!P0 BRA `(.L_x_602) ;  /* 0x0000009800748947 */ /* 0x001fea0003800000 */
.L_x_874:
[----:B------:R-:W-:Y:S05]  /*274e0*/  @P1 BRA `(.L_x_603) ;  /* 0x00000000001c1947 */ /* 0x000fea0003800000 */
[----:B------:R-:W1:Y:S02]  /*274f0*/  S2R R2, SR_TID.X ;  /* 0x0000000000027919 */ /* 0x000e640000002100 */
[----:B-1----:R-:W-:Y:S02]  /*27500*/  LOP3.LUT R5, R2, 0x1f, RZ, 0xc0, !PT ;  /* 0x0000001f02057812 */ /* 0x002fe400078ec0ff */
[----:B------:R-:W-:Y:S02]  /*27510*/  MOV R2, 0x8000 ;  /* 0x0000800000027802 */ /* 0x000fe40000000f00 */
[----:B------:R-:W-:Y:S02]  /*27520*/  ISETP.NE.AND P0, PT, R5, RZ, PT ;  /* 0x000000ff0500720c */ /* 0x000fe40003f05270 */
[----:B------:R1:W-:Y:S11]  /*27530*/  SYNCS.ARRIVE.TRANS64 RZ, [R0+URZ+0x38870], R2 ;  /* 0x0388700200ff79a7 */ /* 0x0003f6000800003f */
[----:B-1----:R-:W-:Y:S05]  /*27540*/  @!P0 BRA `(.L_x_603) ;  /* 0x0000000000048947 */ /* 0x002fea0003800000 */
[----:B------:R-:W-:Y:S01]  /*27550*/  BPT.TRAP 0x1 ;  /* 0x000000040000795c */ /* 0x000fe20000300000 */
.L_x_603:
[----:B------:R-:W2:Y:S04]  /*27560*/  LDL R2, [R1+0x1c] ;  /* 0x00001c0001027983 */ /* 0x000ea80000100800 */
[----:B------:R-:W3:Y:S01]  /*27570*/  LDL R5, [R1+0x40] ;  /* 0x0000400001057983 */ /* 0x000ee20000100800 */
[----:B------:R-:W-:Y:S01]  /*27580*/  R2UR UR9, R0 ;  /* 0x00000000000972ca */ /* 0x000fe200000e0000 */
[----:B------:R-:W-:Y:S01]  /*27590*/  UIADD3 UR4, UP0, UR40, 0x470, URZ ;  /* 0x0000047028047890 */ /* 0x000fe2000ff1e03f */
[----:B------:R-:W-:Y:S01]  /*275a0*/  R2UR UR12, R16 ;  /* 0x00000000100c72ca */ /* 0x000fe200000e0000 */
[----:B------:R-:W-:Y:S01]  /*275b0*/  UMOV UR10, URZ ;  /* 0x0000003f000a7c82 */ /* 0x000fe20008000000 */
[----:B-----5:R-:W-:Y:S01]  /*275c0*/  R2UR UR13, R17 ;  /* 0x00000000110d72ca */ /* 0x020fe200000e0000 */
[----:B------:R-:W-:Y:S01]  /*275d0*/  UIADD3.X UR5, URZ, UR41, URZ, UP0, !UPT ;  /* 0x000000293f057290 */ /* 0x000fe200087fe43f */
[----:B------:R-:W-:Y:S01]  /*275e0*/  UMOV UR6, 0x0 ;  /* 0x0000000000067882 */ /* 0x000fe20000000000 */
[----:B------:R-:W-:Y:S01]  /*275f0*/  UMOV UR7, 0x14f00000 ;  /* 0x14f0000000077882 */ /* 0x000fe20000000000 */
[----:B------:R-:W-:-:S05]  /*27600*/  UMOV UR15, 0x80 ;  /* 0x00000080000f7882 */ /* 0x000fca0000000000 */
[----:B------:R-:W-:Y:S01]  /*27610*/  UIADD3 UR9, UR9, 0x38870, URZ ;  /* 0x0003887009097890 */ /* 0x000fe2000fffe03f */
[----:B--2---:R-:W-:Y:S02]  /*27620*/  IMAD R2, R2, 0x8000, R18 ;  /* 0x0000800002027824 */ /* 0x004fe400078e0212 */
[----:B---3--:R-:W-:-:S03]  /*27630*/  IMAD R4, R4, 0x80, R5 ;  /* 0x0000008004047824 */ /* 0x008fc600078e0205 */
[----:B------:R-:W-:Y:S02]  /*27640*/  R2UR UR14, R2 ;  /* 0x00000000020e72ca */ /* 0x000fe400000e0000 */
[----:B------:R-:W-:-:S11]  /*27650*/  R2UR UR11, R4 ;  /* 0x00000000040b72ca */ /* 0x000fd600000e0000 */
[----:B------:R-:W-:Y:S02]  /*27660*/  UIADD3 UR8, UR14, 0x10400, URZ ;  /* 0x000104000e087890 */ /* 0x000fe4000fffe03f */
[----:B------:R-:W-:-:S07]  /*27670*/  UIADD3 UR14, UR14, 0x14400, URZ ;  /* 0x000144000e0e7890 */ /* 0x000fce000fffe03f */
[----:B------:R1:W-:Y:S02]  /*27680*/  UTMALDG.4D [UR8], [UR4], desc[UR6] ;  /* 0x00000608040075b4 */ /* 0x0003e40008019000 */
[----:B-1----:R-:W-:Y:S01]  /*27690*/  UMOV UR8, UR14 ;  /* 0x0000000e00087c82 */ /* 0x002fe20008000000 */
[----:B------:R-:W-:Y:S02]  /*276a0*/  UMOV UR10, UR15 ;  /* 0x0000000f000a7c82 */ /* 0x000fe40008000000 */
[----:B------:R1:W-:Y:S01]  /*276b0*/  UTMALDG.4D [UR8], [UR4], desc[UR6] ;  /* 0x00000608040075b4 */ /* 0x0003e20008019000 */
[----:B------:R-:W2:Y:S02]  /*276c0*/  SYNCS.PHASECHK.TRANS64.TRYWAIT P0, [R0+URZ+0x38840], R3 ;  /* 0x03884003000075a7 */ /* 0x000ea4000800017f */
[----:B-12---:R-:W-:Y:S05]  /*276d0*/  @!P0 BRA `(.L_x_604) ;  /* 0x0000009800088947 */ /* 0x006fea0003800000 */
.L_x_875:
        /* <DEDUP_REMOVED lines=8> */
.L_x_605:
[----:B01----:R-:W2:Y:S01]  /*27760*/  LDL.LU R3, [R1+0x10] ;  /* 0x0000100001037983 */ /* 0x003ea20000300800 */
[----:B------:R-:W-:Y:S01]  /*27770*/  R2UR UR14, R2 ;  /* 0x00000000020e72ca */ /* 0x000fe200000e0000 */
[----:B------:R-:W-:Y:S01]  /*27780*/  UIADD3 UR4, UP0, UR40, 0x370, URZ ;  /* 0x0000037028047890 */ /* 0x000fe2000ff1e03f */
[----:B------:R-:W-:Y:S01]  /*27790*/  R2UR UR9, R0 ;  /* 0x00000000000972ca */ /* 0x000fe200000e0000 */
[----:B------:R-:W-:Y:S01]  /*277a0*/  UMOV UR10, URZ ;  /* 0x0000003f000a7c82 */ /* 0x000fe20008000000 */
[----:B------:R-:W-:Y:S01]  /*277b0*/  PLOP3.LUT P0, PT, PT, PT, PT, 0x80, 0x0 ;  /* 0x000000000000781c */ /* 0x000fe20003f0f070 */
[----:B------:R-:W-:Y:S01]  /*277c0*/  UIADD3.X UR5, URZ, UR41, URZ, UP0, !UPT ;  /* 0x000000293f057290 */ /* 0x000fe200087fe43f */
[----:B------:R-:W-:Y:S01]  /*277d0*/  R2UR UR11, R4 ;  /* 0x00000000040b72ca */ /* 0x000fe200000e0000 */
[----:B------:R-:W-:Y:S01]  /*277e0*/  UMOV UR6, 0x0 ;  /* 0x0000000000067882 */ /* 0x000fe20000000000 */
[----:B------:R-:W-:Y:S01]  /*277f0*/  R2UR UR12, R16 ;  /* 0x00000000100c72ca */ /* 0x000fe200000e0000 */
[----:B------:R-:W-:Y:S01]  /*27800*/  UMOV UR7, 0x14f00000 ;  /* 0x14f0000000077882 */ /* 0x000fe20000000000 */
[----:B------:R-:W-:Y:S01]  /*27810*/  R2UR UR13, R17 ;  /* 0x00000000110d72ca */ /* 0x000fe200000e0000 */
[----:B------:R-:W-:-:S02]  /*27820*/  UMOV UR15, 0x80 ;  /* 0x00000080000f7882 */ /* 0x000fc40000000000 */
[----:B------:R-:W-:Y:S02]  /*27830*/  UIADD3 UR8, UR14, 0x28400, URZ ;  /* 0x000284000e087890 */ /* 0x000fe4000fffe03f */
[----:B------:R-:W-:Y:S02]  /*27840*/  UIADD3 UR9, UR9, 0x38830, URZ ;  /* 0x0003883009097890 */ /* 0x000fe4000fffe03f */
[----:B------:R-:W-:-:S07]  /*27850*/  UIADD3 UR14, UR14, 0x2c400, URZ ;  /* 0x0002c4000e0e7890 */ /* 0x000fce000fffe03f */
[----:B------:R0:W-:Y:S02]  /*27860*/  UTMALDG.4D [UR8], [UR4], desc[UR6] ;  /* 0x00000608040075b4 */ /* 0x0001e40008019000 */
[----:B0-----:R-:W-:Y:S01]  /*27870*/  UMOV UR8, UR14 ;  /* 0x0000000e00087c82 */ /* 0x001fe20008000000 */
[----:B------:R-:W-:Y:S02]  /*27880*/  UMOV UR10, UR15 ;  /* 0x0000000f000a7c82 */ /* 0x000fe40008000000 */
[----:B------:R3:W-:Y:S01]  /*27890*/  UTMALDG.4D [UR8], [UR4], desc[UR6] ;  /* 0x00000608040075b4 */ /* 0x0007e20008019000 */
[----:B--2---:R-:W-:-:S04]  /*278a0*/  LOP3.LUT R3, R3, 0xfffffffe, RZ, 0xc0, !PT ;  /* 0xfffffffe03037812 */ /* 0x004fc800078ec0ff */
[----:B------:R-:W-:-:S05]  /*278b0*/  @P0 LOP3.LUT R3, R3, 0x1, RZ, 0xfc, !PT ;  /* 0x0000000103030812 */ /* 0x000fca00078efcff */
[----:B------:R3:W-:Y:S01]  /*278c0*/  STL [R1+0x10], R3 ;  /* 0x0000100301007387 */ /* 0x0007e20000100800 */
[----:B------:R-:W-:Y:S01]  /*278d0*/  NOP ;  /* 0x0000000000007918 */ /* 0x000fe20000000000 */
.L_x_599:
[----:B---3--:R-:W0:Y:S04]  /*278e0*/  LDL.LU R3, [R1+0x5c] ;  /* 0x00005c0001037983 */ /* 0x008e280000300800 */
[----:B------:R-:W2:Y:S04]  /*278f0*/  LDL.LU R5, [R1+0x24] ;  /* 0x0000240001057983 */ /* 0x000ea80000300800 */
[----:B------:R-:W3:Y:S01]  /*27900*/  LDL.LU R4, [R1+0x60] ;  /* 0x0000600001047983 */ /* 0x000ee20000300800 */
[----:B------:R-:W-:Y:S05]  /*27910*/  WARPSYNC.ALL ;  /* 0x0000000000007948 */ /* 0x000fea0003800000 */
[----:B------:R-:W-:Y:S01]  /*27920*/  ULDC.64 UR4, c[0x0][0x298] ;  /* 0x0000a60000047ab9 */ /* 0x000fe20000000a00 */
[----:B------:R-:W-:Y:S01]  /*27930*/  ULDC.64 UR6, c[0x0][0xa00] ;  /* 0x0002800000067ab9 */ /* 0x000fe20000000a00 */
[----:B------:R-:W-:Y:S01]  /*27940*/  VIADD R2, R18, 0x20400 ;  /* 0x0002040012027836 */ /* 0x000fe20000000000 */
[----:B------:R-:W-:Y:S01]  /*27950*/  BAR.SYNC.DEFER_BLOCKING 0x8, 0x180 ;  /* 0x0206000000007b1d */ /* 0x000fe20000010000 */
[----:B------:R-:W-:-:S03]  /*27960*/  ISETP.NE.U32.AND P0, PT, RZ, UR6, PT ;  /* 0x00000006ff007c0c */ /* 0x000fc6000bf05070 */
[----:B------:R-:W-:Y:S02]  /*27970*/  LOP3.LUT P1, RZ, R2, 0x3ff, RZ, 0xc0, !PT ;  /* 0x000003ff02ff7812 */ /* 0x000fe4000782c0ff */
[----:B------:R-:W-:Y:S01]  /*27980*/  ISETP.NE.AND.EX P0, PT, RZ, UR7, PT, P0 ;  /* 0x00000007ff007c0c */ /* 0x000fe2000bf05300 */
[----:B------:R-:W-:Y:S01]  /*27990*/  BSSY B6, `(.L_x_606) ;  /* 0x000001d000067945 */ /* 0x000fe20003800000 */
[----:B0-----:R-:W-:Y:S02]  /*279a0*/  SHF.R.S32.HI R0, RZ, 0x1f, R3 ;  /* 0x0000001fff007819 */ /* 0x001fe40000011403 */
[----:B--2---:R-:W-:-:S03]  /*279b0*/  SEL R5, R5, RZ, !P0 ;  /* 0x000000ff05057207 */ /* 0x004fc60004000000 */
[----:B------:R-:W-:Y:S01]  /*279c0*/  IMAD R0, R0, UR4, RZ ;  /* 0x0000000400007c24 */ /* 0x000fe2000f8e02ff */
[----:B---3--:R-:W-:-:S03]  /*279d0*/  SEL R4, R4, RZ, !P0 ;  /* 0x000000ff04047207 */ /* 0x008fc60004000000 */
[C---:B------:R-:W-:Y:S02]  /*279e0*/  IMAD R0, R3.reuse, UR5, R0 ;  /* 0x0000000503007c24 */ /* 0x040fe4000f8e0200 */
[----:B------:R-:W-:-:S05]  /*279f0*/  IMAD.WIDE.U32 R2, R3, UR4, RZ ;  /* 0x0000000403027c25 */ /* 0x000fca000f8e00ff */
[----:B------:R-:W-:Y:S01]  /*27a00*/  IADD3 R0, R3, R0, RZ ;  /* 0x0000000003007210 */ /* 0x000fe20007ffe0ff */
[----:B------:R0:W-:Y:S04]  /*27a10*/  STL.64 [R1+0x58], R2 ;  /* 0x0000580201007387 */ /* 0x0001e80000100a00 */
[----:B------:R0:W-:Y:S04]  /*27a20*/  STL [R1+0x24], R5 ;  /* 0x0000240501007387 */ /* 0x0001e80000100800 */
[----:B------:R0:W-:Y:S04]  /*27a30*/  STL [R1+0x68], R4 ;  /* 0x0000680401007387 */ /* 0x0001e80000100800 */
[----:B------:R0:W-:Y:S01]  /*27a40*/  STL [R1+0x60], R0 ;  /* 0x0000600001007387 */ /* 0x0001e20000100800 */
[----:B------:R-:W-:Y:S05]  /*27a50*/  @!P1 BRA `(.L_x_607) ;  /* 0x0000000000409947 */ /* 0x000fea0003800000 */
[----:B0-----:R-:W-:Y:S01]  /*27a60*/  MOV R2, 0x0 ;  /* 0x0000000000027802 */ /* 0x001fe20000000f00 */
[----:B------:R-:W-:Y:S01]  /*27a70*/  ULDC.64 UR4, c[0x4][0x1c8] ;  /* 0x0100720000047ab9 */ /* 0x000fe20000000a00 */
[----:B------:R-:W-:Y:S01]  /*27a80*/  ULDC.64 UR6, c[0x4][0x1d0] ;  /* 0x0100740000067ab9 */ /* 0x000fe20000000a00 */
[----:B------:R-:W-:Y:S01]  /*27a90*/  ULDC.64 UR8, c[0x4][0x138] ;  /* 0x01004e0000087ab9 */ /* 0x000fe20000000a00 */
[----:B------:R-:W-:Y:S01]  /*27aa0*/  IMAD.U32 R4, RZ, RZ, UR4 ;  /* 0x00000004ff047e24 */ /* 0x000fe2000f8e00ff */
[----:B-1----:R-:W-:Y:S01]  /*27ab0*/  MOV R10, UR8 ;  /* 0x00000008000a7c02 */ /* 0x002fe20008000f00 */
        /* <DEDUP_REMOVED lines=10> */
.L_x_607:
[----:B------:R-:W-:Y:S05]  /*27b60*/  BSYNC B6 ;  /* 0x0000000000067941 */ /* 0x000fea0003800000 */
.L_x_606:
[----:B0-----:R-:W2:Y:S01]  /*27b70*/  LDL.LU R0, [R1+0x68] ;  /* 0x0000680001007983 */ /* 0x001ea20000300800 */
[----:B------:R-:W0:Y:S01]  /*27b80*/  LDC R8, c[0x0][0x448] ;  /* 0x00011200ff087b82 */ /* 0x000e220000000800 */
[----:B------:R-:W-:Y:S01]  /*27b90*/  ULDC.64 UR4, c[0x0][0x2d8] ;  /* 0x0000b60000047ab9 */ /* 0x000fe20000000a00 */
[----:B------:R-:W-:Y:S01]  /*27ba0*/  ULDC.64 UR6, c[0x0][0x280] ;  /* 0x0000a00000067ab9 */ /* 0x000fe20000000a00 */
[----:B------:R-:W3:Y:S04]  /*27bb0*/  LDL.LU R4, [R1+0x60] ;  /* 0x0000600001047983 */ /* 0x000ee80000300800 */
[----:B------:R-:W3:Y:S04]  /*27bc0*/  LDL.LU.64 R2, [R1+0x58] ;  /* 0x0000580001027983 */ /* 0x000ee80000300a00 */
[----:B------:R-:W4:Y:S04]  /*27bd0*/  LDL.LU R6, [R1+0x24] ;  /* 0x0000240001067983 */ /* 0x000f280000300800 */
[----:B------:R-:W4:Y:S01]  /*27be0*/  LDL.LU R5, [R1+0x4] ;  /* 0x0000040001057983 */ /* 0x000f220000300800 */
[----:B0-----:R-:W-:Y:S01]  /*27bf0*/  ISETP.NE.AND P0, PT, R8, 0x1, PT ;  /* 0x000000010800780c */ /* 0x001fe20003f05270 */
[----:B-1----:R-:W0:-:S12]  /*27c00*/  S2R R9, SR_TID.X ;  /* 0x0000000000097919 */ /* 0x002e180000002100 */
[----:B------:R-:W1:Y:S01]  /*27c10*/  @P0 LDC R7, c[0x0][0x450] ;  /* 0x00011400ff070b82 */ /* 0x000e620000000800 */
[----:B0-----:R-:W-:-:S05]  /*27c20*/  IMAD.SHL.U32 R9, R9, 0x10, RZ ;  /* 0x0000001009097824 */ /* 0x001fca00078e00ff */
[----:B------:R-:W-:-:S04]  /*27c30*/  LOP3.LUT R9, R9, 0x70, RZ, 0xc0, !PT ;  /* 0x0000007009097812 */ /* 0x000fc800078ec0ff */
[----:B------:R-:W-:Y:S02]  /*27c40*/  LOP3.LUT R9, R9, 0x80, RZ, 0xfc, !PT ;  /* 0x0000008009097812 */ /* 0x000fe400078efcff */
[----:B---3--:R-:W-:Y:S02]  /*27c50*/  MOV R3, R4 ;  /* 0x0000000400037202 */ /* 0x008fe40000000f00 */
[----:B------:R-:W0:Y:S01]  /*27c60*/  S2R R4, SR_TID.X ;  /* 0x0000000000047919 */ /* 0x000e220000002100 */
[----:B------:R-:W-:-:S04]  /*27c70*/  IMAD.WIDE.U32 R2, R16, UR4, R2 ;  /* 0x0000000410027c25 */ /* 0x000fc8000f8e0002 */
[----:B------:R-:W-:Y:S01]  /*27c80*/  IMAD R3, R16, UR5, R3 ;  /* 0x0000000510037c24 */ /* 0x000fe2000f8e0203 */
[----:B------:R-:W-:Y:S02]  /*27c90*/  ULDC.64 UR4, c[0x0][0x2e0] ;  /* 0x0000b80000047ab9 */ /* 0x000fe40000000a00 */
[----:B--2---:R-:W-:Y:S02]  /*27ca0*/  IMAD R0, R0, UR4, RZ ;  /* 0x0000000400007c24 */ /* 0x004fe4000f8e02ff */
[----:B----4-:R-:W-:-:S04]  /*27cb0*/  IMAD.WIDE.U32 R2, R6, UR4, R2 ;  /* 0x0000000406027c25 */ /* 0x010fc8000f8e0002 */
[----:B------:R-:W-:Y:S01]  /*27cc0*/  IMAD R0, R6, UR5, R0 ;  /* 0x0000000506007c24 */ /* 0x000fe2000f8e0200 */
[----:B------:R-:W-:Y:S01]  /*27cd0*/  ULDC.64 UR4, c[0x0][0x2d0] ;  /* 0x0000b40000047ab9 */ /* 0x000fe20000000a00 */
[C---:B0-----:R-:W-:Y:S01]  /*27ce0*/  LOP3.LUT R6, R4.reuse, 0x7f, RZ, 0xc0, !PT ;  /* 0x0000007f04067812 */ /* 0x041fe200078ec0ff */
[----:B------:R-:W-:-:S03]  /*27cf0*/  IMAD.SHL.U32 R4, R4, 0x10, RZ ;  /* 0x0000001004047824 */ /* 0x000fc600078e00ff */
[----:B------:R-:W-:-:S04]  /*27d00*/  SHF.R.U32.HI R6, RZ, 0x3, R6 ;  /* 0x00000003ff067819 */ /* 0x000fc80000011606 */
[----:B------:R-:W-:Y:S02]  /*27d10*/  LOP3.LUT R4, R6, 0x70, R4, 0xf8, !PT ;  /* 0x0000007006047812 */ /* 0x000fe400078ef804 */
[----:B------:R-:W0:Y:S01]  /*27d20*/  @P0 LDC R6, c[0x0][0x44c] ;  /* 0x00011300ff060b82 */ /* 0x000e220000000800 */
[----:B------:R-:W-:-:S05]  /*27d30*/  IMAD.SHL.U32 R5, R5, 0x80, RZ ;  /* 0x0000008005057824 */ /* 0x000fca00078e00ff */
[----:B------:R-:W-:Y:S01]  /*27d40*/  LOP3.LUT R4, R4, R5, RZ, 0xfc, !PT ;  /* 0x0000000504047212 */ /* 0x000fe200078efcff */
[----:B------:R-:W-:-:S04]  /*27d50*/  IMAD.IADD R3, R3, 0x1, R0 ;  /* 0x0000000103037824 */ /* 0x000fc800078e0200 */
[----:B------:R-:W-:Y:S02]  /*27d60*/  IMAD.MOV.U32 R0, RZ, RZ, R4 ;  /* 0x000000ffff007224 */ /* 0x000fe400078e0004 */
[----:B0-----:R-:W-:-:S05]  /*27d70*/  @P0 IMAD.HI.U32 R6, R4, R6, RZ ;  /* 0x0000000604060227 */ /* 0x001fca00078e00ff */
[----:B-1----:R-:W-:-:S04]  /*27d80*/  @P0 SHF.R.U32.HI R0, RZ, R7, R6 ;  /* 0x00000007ff000219 */ /* 0x002fc80000011606 */
[----:B------:R-:W-:-:S05]  /*27d90*/  IADD3 R6, -R0, RZ, RZ ;  /* 0x000000ff00067210 */ /* 0x000fca0007ffe1ff */
[----:B------:R-:W-:Y:S01]  /*27da0*/  IMAD R4, R8, R6, R4 ;  /* 0x0000000608047224 */ /* 0x000fe200078e0204 */
[----:B------:R-:W-:Y:S01]  /*27db0*/  SHF.R.S32.HI R6, RZ, 0x1f, R0 ;  /* 0x0000001fff067819 */ /* 0x000fe20000011400 */
[----:B------:R-:W-:-:S04]  /*27dc0*/  IMAD.WIDE.U32 R2, R0, UR4, R2 ;  /* 0x0000000400027c25 */ /* 0x000fc8000f8e0002 */
[----:B------:R-:W-:-:S04]  /*27dd0*/  IMAD R6, R6, UR4, RZ ;  /* 0x0000000406067c24 */ /* 0x000fc8000f8e02ff */
[----:B------:R-:W-:Y:S01]  /*27de0*/  IMAD R0, R0, UR5, R6 ;  /* 0x0000000500007c24 */ /* 0x000fe2000f8e0206 */
[----:B------:R-:W-:-:S03]  /*27df0*/  ULDC.64 UR4, c[0x0][0x2c8] ;  /* 0x0000b20000047ab9 */ /* 0x000fc60000000a00 */
[----:B------:R-:W-:Y:S01]  /*27e00*/  IMAD.IADD R3, R3, 0x1, R0 ;  /* 0x0000000103037824 */ /* 0x000fe200078e0200 */
[----:B------:R-:W-:Y:S01]  /*27e10*/  SHF.R.S32.HI R0, RZ, 0x1f, R4 ;  /* 0x0000001fff007819 */ /* 0x000fe20000011404 */
[----:B------:R-:W-:-:S04]  /*27e20*/  IMAD.WIDE.U32 R2, R4, UR4, R2 ;  /* 0x0000000404027c25 */ /* 0x000fc8000f8e0002 */
[----:B------:R-:W-:Y:S01]  /*27e30*/  IMAD R0, R0, UR4, RZ ;  /* 0x0000000400007c24 */ /* 0x000fe2000f8e02ff */
[----:B------:R-:W-:Y:S02]  /*27e40*/  ULDC UR4, c[0x0][0x2b8] ;  /* 0x0000ae0000047ab9 */ /* 0x000fe40000000800 */
[----:B------:R-:W-:Y:S02]  /*27e50*/  ISETP.GE.AND P1, PT, R9, UR4, PT ;  /* 0x0000000409007c0c */ /* 0x000fe4000bf26270 */
[----:B------:R0:W5:Y:S01]  /*27e60*/  LDL R9, [R1+0x54] ;  /* 0x0000540001097983 */ /* 0x0001620000100800 */
[----:B------:R-:W1:Y:S01]  /*27e70*/  S2R R7, SR_TID.X ;  /* 0x0000000000077919 */ /* 0x000e620000002100 */
[----:B------:R-:W-:Y:S01]  /*27e80*/  IMAD R0, R4, UR5, R0 ;  /* 0x0000000504007c24 */ /* 0x000fe2000f8e0200 */
[----:B------:R-:W-:-:S04]  /*27e90*/  IADD3 R4, P2, R2, UR6, RZ ;  /* 0x0000000602047c10 */ /* 0x000fc8000ff5e0ff */
[----:B------:R-:W-:Y:S01]  /*27ea0*/  IADD3.X R3, R3, UR7, R0, P2, !PT ;  /* 0x0000000703037c10 */ /* 0x000fe200097fe400 */
[----:B-1----:R-:W-:-:S05]  /*27eb0*/  IMAD.SHL.U32 R10, R7, 0x10, RZ ;  /* 0x00000010070a7824 */ /* 0x002fca00078e00ff */
[----:B------:R-:W-:-:S04]  /*27ec0*/  LOP3.LUT R10, R10, 0x70, RZ, 0xc0, !PT ;  /* 0x000000700a0a7812 */ /* 0x000fc800078ec0ff */
[----:B------:R-:W-:Y:S01]  /*27ed0*/  ISETP.GE.AND P0, PT, R10, UR4, PT ;  /* 0x000000040a007c0c */ /* 0x000fe2000bf06270 */
[----:B------:R-:W-:-:S03]  /*27ee0*/  UMOV UR4, 0xffffffff ;  /* 0xffffffff00047882 */ /* 0x000fc60000000000 */
[----:B0-----:R-:W-:Y:S09]  /*27ef0*/  BRA.DIV UR4, `(.L_x_608) ;  /* 0x0000009204147947 */ /* 0x001ff2000b800000 */
[----:B------:R-:W0:Y:S02]  /*27f00*/  S2R R6, SR_TID.X ;  /* 0x0000000000067919 */ /* 0x000e240000002100 */
[----:B0-----:R-:W-:-:S04]  /*27f10*/  LOP3.LUT R6, R6, 0x7f, RZ, 0xc0, !PT ;  /* 0x0000007f06067812 */ /* 0x001fc800078ec0ff */
[----:B------:R-:W-:Y:S02]  /*27f20*/  SHF.R.U32.HI R7, RZ, 0x3, R6 ;  /* 0x00000003ff077819 */ /* 0x000fe40000011606 */
[----:B------:R-:W2:Y:S03]  /*27f30*/  LDL.LU R6, [R1+0x64] ;  /* 0x0000640001067983 */ /* 0x000ea60000300800 */
[----:B------:R-:W-:Y:S02]  /*27f40*/  IMAD.IADD R0, R7, 0x1, R5 ;  /* 0x0000000107007824 */ /* 0x000fe400078e0205 */
[----:B------:R-:W0:Y:S03]  /*27f50*/  SHFL.IDX PT, R7, R4, RZ, 0x181f ;  /* 0x00181fff04077589 */ /* 0x000e2600000e0000 */
[----:B------:R-:W-:Y:S01]  /*27f60*/  IADD3 R5, R0, 0x10, RZ ;  /* 0x0000001000057810 */ /* 0x000fe20007ffe0ff */
[----:B--2---:R-:W-:-:S02]  /*27f70*/  IMAD R2, R6, R8, RZ ;  /* 0x0000000806027224 */ /* 0x004fc400078e02ff */
[----:B------:R-:W1:Y:S03]  /*27f80*/  SHFL.IDX PT, R6, R3, RZ, 0x181f ;  /* 0x00181fff03067589 */ /* 0x000e6600000e0000 */
[-C--:B------:R-:W-:Y:S01]  /*27f90*/  ISETP.GE.AND P4, PT, R0, R2.reuse, PT ;  /* 0x000000020000720c */ /* 0x080fe20003f86270 */
[----:B------:R-:W-:Y:S01]  /*27fa0*/  SHFL.IDX PT, R8, R3, 0x1, 0x181f ;  /* 0x00381f0003087f89 */ /* 0x000fe200000e0000 */
        /* <DEDUP_REMOVED lines=21> */
[----:B0-----:R-:W-:-:S05]  /*28100*/  @!P2 IMAD.X R6, RZ, RZ, R6, P3 ;  /* 0x000000ffff06a224 */ /* 0x001fca00018e0606 */
[----:B------:R-:W-:Y:S01]  /*28110*/  @!P2 MOV R7, R6 ;  /* 0x000000060007a202 */ /* 0x000fe20000000f00 */
        /* <DEDUP_REMOVED lines=9> */
[----:B------:R-:W-:Y:S01]  /*281b0*/  @!P2 IMAD.MOV.U32 R7, RZ, RZ, R6 ;  /* 0x000000ffff07a224 */ /* 0x000fe200078e0006 */
[----:B------:R-:W-:Y:S01]  /*281c0*/  @!P2 MOV R6, R5 ;  /* 0x000000050006a202 */ /* 0x000fe20000000f00 */
[----:B------:R-:W-:-:S04]  /*281d0*/  VIADD R5, R0, 0x40 ;  /* 0x0000004000057836 */ /* 0x000fc80000000000 */
        /* <DEDUP_REMOVED lines=8> */
[----:B------:R-:W-:Y:S01]  /*28260*/  @!P2 IMAD.MOV.U32 R6, RZ, RZ, R5 ;  /* 0x000000ffff06a224 */ /* 0x000fe200078e0005 */
[----:B------:R-:W-:-:S04]  /*28270*/  IADD3 R5, R0, 0x50, RZ ;  /* 0x0000005000057810 */ /* 0x000fc80007ffe0ff */
        /* <DEDUP_REMOVED lines=15> */
[----:B-1----:R-:W-:-:S04]  /*28370*/  @!P2 IADD3 R5, P3, R10, R5, RZ ;  /* 0x000000050a05a210 */ /* 0x002fc80007f7e0ff */
[----:B0-----:R-:W-:-:S05]  /*28380*/  @!P2 IADD3.X R6, RZ, R6, RZ, P3, !PT ;  /* 0x00000006ff06a210 */ /* 0x001fca0001ffe4ff */
[----:B------:R-:W-:Y:S02]  /*28390*/  @!P2 IMAD.MOV.U32 R7, RZ, RZ, R6 ;  /* 0x000000ffff07a224 */ /* 0x000fe400078e0006 */
[----:B------:R-:W-:Y:S02]  /*283a0*/  @!P2 IMAD.MOV.U32 R6, RZ, RZ, R5 ;  /* 0x000000ffff06a224 */ /* 0x000fe400078e0005 */
[----:B------:R0:W1:Y:S04]  /*283b0*/  SHFL.IDX PT, R5, R3, 0x7, 0x181f ;  /* 0x00f81f0003057f89 */ /* 0x00006800000e0000 */
[----:B------:R0:W-:Y:S04]  /*283c0*/  @!P2 LDGSTS.E.BYPASS.LTC128B.128 [R9+0x23400], desc[UR42][R6.64], !P0 ;  /* 0x234000000609afae */ /* 0x0001e8000c101d6a */
[----:B------:R0:W-:Y:S04]  /*283d0*/  @!P2 LDGSTS.E.BYPASS.LTC128B.128 [R9+0x27400], desc[UR42][R6.64+0x80], !P1 ;  /* 0x274000800609afae */ /* 0x0001e8000c901d6a */
[----:B------:R0:W2:Y:S02]  /*283e0*/  SHFL.IDX PT, R3, R4, 0x7, 0x181f ;  /* 0x00f81f0004037f89 */ /* 0x0000a400000e0000 */
.L_x_892:
[----:B------:R-:W-:Y:S01]  /*283f0*/  VIADD R0, R0, 0x70 ;  /* 0x0000007000007836 */ /* 0x000fe20000000000 */
[----:B------:R-:W-:Y:S04]  /*28400*/  BSSY B0, `(.L_x_609) ;  /* 0x000000a000007945 */ /* 0x000fe80003800000 */
[----:B------:R-:W-:-:S13]  /*28410*/  ISETP.GE.AND P2, PT, R0, R2, PT ;  /* 0x000000020000720c */ /* 0x000fda0003f46270 */
[----:B------:R-:W-:Y:S05]  /*28420*/  @P2 BRA `(.L_x_610) ;  /* 0x00000000001c2947 */ /* 0x000fea0003800000 */
[----:B--2---:R-:W-:-:S04]  /*28430*/  IADD3 R2, P2, R10, R3, RZ ;  /* 0x000000030a027210 */ /* 0x004fc80007f5e0ff */
[----:B01----:R-:W-:-:S05]  /*28440*/  IADD3.X R3, RZ, R5, RZ, P2, !PT ;  /* 0x00000005ff037210 */ /* 0x003fca00017fe4ff */
[----:B------:R-:W-:Y:S01]  /*28450*/  @!PT LDS RZ, [RZ] ;  /* 0x00000000fffff984 */ /* 0x000fe20000000800 */
[----:B------:R-:W-:Y:S01]  /*28460*/  @!PT LDS RZ, [RZ] ;  /* 0x00000000fffff984 */ /* 0x000fe20000000800 */
[----:B------:R-:W-:Y:S01]  /*28470*/  @!PT LDS RZ, [RZ] ;  /* 0x00000000fffff984 */ /* 0x000fe20000000800 */
[----:B------:R3:W-:Y:S04]  /*28480*/  LDGSTS.E.BYPASS.LTC128B.128 [R9+0x23c00], desc[UR42][R2.64], !P0 ;  /* 0x23c0000002097fae */ /* 0x0007e8000c101d6a */
[----:B------:R3:W-:Y:S02]  /*28490*/  LDGSTS.E.BYPASS.LTC128B.128 [R9+0x27c00], desc[UR42][R2.64+0x80], !P1 ;  /* 0x27c0008002097fae */ /* 0x0007e4000c901d6a */
.L_x_610:
[----:B------:R-:W-:Y:S05]  /*284a0*/  BSYNC B0 ;  /* 0x0000000000007941 */ /* 0x000fea0003800000 */
.L_x_609:
[----:B------:R-:W-:Y:S01]  /*284b0*/  NOP ;  /* 0x0000000000007918 */ /* 0x000fe20000000000 */
[----:B------:R-:W-:-:S13]  /*284c0*/  PLOP3.LUT P0, PT, PT, PT, PT, 0x80, 0x0 ;  /* 0x000000000000781c */ /* 0x000fda0003f0f070 */
.L_x_611:
[----:B------:R-:W-:Y:S02]  /*284d0*/  PLOP3.LUT P1, PT, P1, P0, PT, 0xa2, 0x0 ;  /* 0x000000000000781c */ /* 0x000fe40000f21472 */
[----:B------:R-:W-:-:S08]  /*284e0*/  @P0 R2UR P1, UR4, R18 ;  /* 0x00000000120402ca */ /* 0x000fd00000020000 */
[----:B------:R-:W-:-:S05]  /*284f0*/  @P0 PLOP3.LUT P0, PT, P1, PT, PT, 0x80, 0x0 ;  /* 0x000000000000081c */ /* 0x000fca0000f0f070 */
[----:B------:R-:W-:Y:S01]  /*28500*/  @!P1 SYNCS.ARRIVE.TRANS64.RED.A0T1 RZ, [UR4+0x38800], RZ ;  /* 0x038800ffffff99a7 */ /* 0x000fe20008200404 */
[----:B------:R-:W-:Y:S07]  /*28510*/  @!P1 ARRIVES.LDGSTSBAR.64.TRANSCNT [UR4+0x38800] ;  /* 0x03880000ff0099b0 */ /* 0x000fee0008000a84 */
[----:B------:R-:W-:Y:S05]  /*28520*/  @P0 BRA.U.ANY `(.L_x_611) ;  /* 0xfffffffd00e80947 */ /* 0x000fea000393ffff */
[----:B---3--:R-:W3:Y:S02]  /*28530*/  LDL.LU R2, [R1+0x70] ;  /* 0x0000700001027983 */ /* 0x008ee40000300800 */
[----:B---3--:R-:W-:-:S05]  /*28540*/  VIADD R2, R2, 0x1 ;  /* 0x0000000102027836 */ /* 0x008fca0000000000 */
        /* <DEDUP_REMOVED lines=8> */
[----:B------:R-:W4:Y:S03]  /*285d0*/  SYNCS.PHASECHK.TRANS64.TRYWAIT P0, [R18+URZ+0x38820], R0 ;  /* 0x03882000120075a7 */ /* 0x000f26000800017f */
[----:B---34-:R-:W-:Y:S05]  /*285e0*/  @!P0 BRA `(.L_x_613) ;  /* 0x0000009400108947 */ /* 0x018fea0003800000 */
.L_x_893:
[----:B------:R-:W-:Y:S05]  /*285f0*/  BSYNC B0 ;  /* 0x0000000000007941 */ /* 0x000fea0003800000 */
.L_x_612:
[----:B------:R-:W4:Y:S04]  /*28600*/  LDL.LU R2, [R1+0x8] ;  /* 0x0000080001027983 */ /* 0x000f280000300800 */
[----:B0-2---:R-:W2:Y:S01]  /*28610*/  LDL R3, [R1+0x38] ;  /* 0x0000380001037983 */ /* 0x005ea20000100800 */
[----:B----4-:R-:W-:-:S05]  /*28620*/  VIADD R2, R2, 0xfffffffe ;  /* 0xfffffffe02027836 */ /* 0x010fca0000000000 */
[----:B--2---:R-:W-:-:S13]  /*28630*/  ISETP.GE.AND P0, PT, R2, R3, PT ;  /* 0x000000030200720c */ /* 0x004fda0003f06270 */
[----:B------:R-:W-:Y:S05]  /*28640*/  @!P0 BRA `(.L_x_614) ;  /* 0x0000001400988947 */ /* 0x000fea0003800000 */
[----:B---3--:R0:W5:Y:S04]  /*28650*/  LDL.LU R0, [R1+0x1c] ;  /* 0x00001c0001007983 */ /* 0x0081680000300800 */
[----:B------:R0:W5:Y:S02]  /*28660*/  LDL.LU R8, [R1+0x28] ;  /* 0x0000280001087983 */ /* 0x0001640000300800 */
.L_x_636:
[----:B------:R-:W2:Y:S01]  /*28670*/  LDL R3, [R1+0x10] ;  /* 0x0000100001037983 */ /* 0x000ea20000100800 */
[----:B-----5:R-:W-:Y:S01]  /*28680*/  IADD3 R4, R0, 0x1, RZ ;  /* 0x0000000100047810 */ /* 0x020fe20007ffe0ff */
        /* <DEDUP_REMOVED lines=15> */
[----:B------:R-:W3:Y:S01]  /*28780*/  LDL R11, [R1+0x3c] ;  /* 0x00003c00010b7983 */ /* 0x000ee20000100800 */
[----:B------:R-:W4:Y:S01]  /*28790*/  LDC R6, c[0x0][0x43c] ;  /* 0x00010f00ff067b82 */ /* 0x000f220000000800 */
[----:B------:R-:W-:Y:S02]  /*287a0*/  ULDC.64 UR6, c[0x0][0x428] ;  /* 0x00010a0000067ab9 */ /* 0x000fe40000000a00 */
[----:B------:R-:W2:Y:S01]  /*287b0*/  LDL R7, [R1+0x34] ;  /* 0x0000340001077983 */ /* 0x000ea20000100800 */
[----:B----4-:R-:W-:-:S13]  /*287c0*/  ISETP.NE.AND P0, PT, R6, 0x1, PT ;  /* 0x000000010600780c */ /* 0x010fda0003f05270 */
[----:B-1----:R-:W1:Y:S02]  /*287d0*/  @P0 LDC.64 R4, c[0x0][0x440] ;  /* 0x00011000ff040b82 */ /* 0x002e640000000a00 */
[----:B-1----:R-:W-:-:S04]  /*287e0*/  @P0 IMAD.HI.U32 R3, R2, R4, RZ ;  /* 0x0000000402030227 */ /* 0x002fc800078e00ff */
[----:B------:R-:W-:Y:S01]  /*287f0*/  IMAD.MOV.U32 R4, RZ, RZ, R2 ;  /* 0x000000ffff047224 */ /* 0x000fe200078e0002 */
[----:B------:R-:W-:-:S04]  /*28800*/  @P0 SHF.R.U32.HI R4, RZ, R5, R3 ;  /* 0x00000005ff040219 */ /* 0x000fc80000011603 */
[--C-:B------:R-:W-:Y:S01]  /*28810*/  SHF.R.S32.HI R5, RZ, 0x1f, R4.reuse ;  /* 0x0000001fff057819 */ /* 0x100fe20000011404 */
[----:B------:R-:W-:-:S04]  /*28820*/  IMAD.MOV R3, RZ, RZ, -R4 ;  /* 0x000000ffff037224 */ /* 0x000fc800078e0a04 */
[----:B------:R-:W-:Y:S02]  /*28830*/  IMAD R3, R6, R3, R2 ;  /* 0x0000000306037224 */ /* 0x000fe400078e0202 */
[----:B---3--:R-:W-:-:S04]  /*28840*/  IMAD R6, R11, UR6, RZ ;  /* 0x000000060b067c24 */ /* 0x008fc8000f8e02ff */
[C---:B--2---:R-:W-:Y:S02]  /*28850*/  IMAD R6, R7.reuse, UR7, R6 ;  /* 0x0000000707067c24 */ /* 0x044fe4000f8e0206 */
[----:B------:R-:W-:-:S05]  /*28860*/  IMAD.WIDE.U32 R4, R7, UR6, R4 ;  /* 0x0000000607047c25 */ /* 0x000fca000f8e0004 */
[----:B------:R-:W-:Y:S02]  /*28870*/  IADD3 R5, R6, R5, RZ ;  /* 0x0000000506057210 */ /* 0x000fe40007ffe0ff */
[----:B------:R-:W-:-:S04]  /*28880*/  LEA R6, P0, R4, UR4, 0x2 ;  /* 0x0000000404067c11 */ /* 0x000fc8000f8010ff */
[----:B------:R-:W-:-:S05]  /*28890*/  LEA.HI.X R7, R4, UR5, R5, 0x2, P0 ;  /* 0x0000000504077c11 */ /* 0x000fca00080f1405 */
[----:B------:R3:W5:Y:S04]  /*288a0*/  LDG.E R17, desc[UR42][R6.64] ;  /* 0x0000002a06117981 */ /* 0x000768000c1e1900 */
.L_x_617:
[----:B---3--:R-:W-:Y:S01]  /*288b0*/  IMAD R6, R10, 0x8, R18 ;  /* 0x000000080a067824 */ /* 0x008fe200078e0212 */
[----:B-1----:R-:W-:Y:S01]  /*288c0*/  SHF.L.U32 R5, R9, 0x1f, RZ ;  /* 0x0000001f09057819 */ /* 0x002fe200000006ff */
[----:B------:R-:W1:Y:S01]  /*288d0*/  S2R R4, SR_TID.X ;  /* 0x0000000000047919 */ /* 0x000e620000002100 */
[----:B------:R-:W-:Y:S02]  /*288e0*/  BSSY B1, `(.L_x_618) ;  /* 0x0000005000017945 */ /* 0x000fe40003800000 */
[----:B------:R-:W3:Y:S01]  /*288f0*/  SYNCS.PHASECHK.TRANS64.TRYWAIT P0, [R6+URZ+0x38880], R5 ;  /* 0x03888005060075a7 */ /* 0x000ee2000800017f */
[----:B-1----:R-:W-:-:S04]  /*28900*/  LOP3.LUT R4, R4, 0x7f, RZ, 0xc0, !PT ;  /* 0x0000007f04047812 */ /* 0x002fc800078ec0ff */
[----:B------:R-:W-:Y:S01]  /*28910*/  ISETP.NE.AND P1, PT, R4, RZ, PT ;  /* 0x000000ff0400720c */ /* 0x000fe20003f25270 */
[----:B---3--:R-:W-:-:S12]  /*28920*/  @!P0 BRA `(.L_x_619) ;  /* 0x0000009000548947 */ /* 0x008fd80003800000 */
.L_x_894:
[----:B------:R-:W-:Y:S05]  /*28930*/  BSYNC B1 ;  /* 0x0000000000017941 */ /* 0x000fea0003800000 */
.L_x_618:
        /* <DEDUP_REMOVED lines=9> */
.L_x_621:
[----:B------:R-:W-:Y:S05]  /*289d0*/  BSYNC B1 ;  /* 0x0000000000017941 */ /* 0x000fea0003800000 */
.L_x_620:
[----:B------:R-:W3:Y:S04]  /*289e0*/  LDL R4, [R1+0x1c] ;  /* 0x00001c0001047983 */ /* 0x000ee80000100800 */
[----:B------:R-:W4:Y:S01]  /*289f0*/  LDL R7, [R1+0x40] ;  /* 0x0000400001077983 */ /* 0x000f220000100800 */
[----:B------:R-:W-:Y:S01]  /*28a00*/  IMAD.MOV.U32 R13, RZ, RZ, RZ ;  /* 0x000000ffff0d7224 */ /* 0x000fe200078e00ff */
[----:B------:R-:W-:Y:S01]  /*28a10*/  UIADD3 UR4, UP0, UR40, 0x470, URZ ;  /* 0x0000047028047890 */ /* 0x000fe2000ff1e03f */
[----:B------:R-:W-:Y:S01]  /*28a20*/  PLOP3.LUT P0, PT, PT, PT, PT, 0x80, 0x0 ;  /* 0x000000000000781c */ /* 0x000fe20003f0f070 */
[----:B------:R-:W-:Y:S01]  /*28a30*/  UMOV UR6, 0x0 ;  /* 0x0000000000067882 */ /* 0x000fe20000000000 */
[----:B------:R-:W-:Y:S01]  /*28a40*/  UMOV UR7, 0x14f00000 ;  /* 0x14f0000000077882 */ /* 0x000fe20000000000 */
[----:B------:R-:W-:Y:S01]  /*28a50*/  R2UR UR10, R13 ;  /* 0x000000000d0a72ca */ /* 0x000fe200000e0000 */
[----:B------:R-:W-:Y:S01]  /*28a60*/  UIADD3.X UR5, URZ, UR41, URZ, UP0, !UPT ;  /* 0x000000293f057290 */ /* 0x000fe200087fe43f */
[----:B---3--:R-:W-:Y:S01]  /*28a70*/  LEA R4, R4, R18, 0xf ;  /* 0x0000001204047211 */ /* 0x008fe200078e78ff */
[----:B----4-:R-:W-:-:S02]  /*28a80*/  IMAD R7, R3, 0x80, R7 ;  /* 0x0000008003077824 */ /* 0x010fc400078e0207 */
[----:B------:R-:W-:Y:S02]  /*28a90*/  VIADD R3, R6, 0x38870 ;  /* 0x0003887006037836 */ /* 0x000fe40000000000 */
[----:B--2---:R-:W-:-:S08]  /*28aa0*/  VIADD R9, R4, 0x10400 ;  /* 0x0001040004097836 */ /* 0x004fd00000000000 */
.L_x_622:
[----:B------:R-:W-:-:S13]  /*28ab0*/  @P0 ELECT P2, URZ, PT ;  /* 0x00000000003f082f */ /* 0x000fda0003840000 */
[----:B-----5:R-:W-:Y:S02]  /*28ac0*/  @P2 R2UR UR13, R17 ;  /* 0x00000000110d22ca */ /* 0x020fe400000e0000 */
        /* <DEDUP_REMOVED lines=8> */
[----:B------:R-:W-:Y:S01]  /*28b50*/  MOV R12, 0x80 ;  /* 0x00000080000c7802 */ /* 0x000fe20000000f00 */
[----:B------:R-:W-:Y:S01]  /*28b60*/  VIADD R9, R4, 0x14400 ;  /* 0x0001440004097836 */ /* 0x000fe20000000000 */
[----:B------:R-:W-:Y:S01]  /*28b70*/  PLOP3.LUT P0, PT, PT, PT, PT, 0x80, 0x0 ;  /* 0x000000000000781c */ /* 0x000fe20003f0f070 */
[----:B------:R-:W-:Y:S01]  /*28b80*/  UMOV UR6, 0x0 ;  /* 0x0000000000067882 */ /* 0x000fe20000000000 */
[----:B------:R-:W-:Y:S01]  /*28b90*/  R2UR UR10, R12 ;  /* 0x000000000c0a72ca */ /* 0x000fe200000e0000 */
[----:B------:R-:W-:-:S14]  /*28ba0*/  UMOV UR7, 0x14f00000 ;  /* 0x14f0000000077882 */ /* 0x000fdc0000000000 */
.L_x_623:
        /* <DEDUP_REMOVED lines=10> */
[----:B------:R-:W2:Y:S01]  /*28c50*/  SYNCS.PHASECHK.TRANS64.TRYWAIT P0, [R6+URZ+0x38840], R5 ;  /* 0x03884005060075a7 */ /* 0x000ea2000800017f */
[----:B------:R-:W-:Y:S04]  /*28c60*/  BSSY B1, `(.L_x_624) ;  /* 0x0000002000017945 */ /* 0x000fe80003800000 */
[----:B--2---:R-:W-:Y:S05]  /*28c70*/  @!P0 BRA `(.L_x_625) ;  /* 0x0000008c00948947 */ /* 0x004fea0003800000 */
.L_x_895:
[----:B------:R-:W-:Y:S05]  /*28c80*/  BSYNC B1 ;  /* 0x0000000000017941 */ /* 0x000fea0003800000 */
.L_x_624:
[----:B------:R-:W-:Y:S01]  /*28c90*/  BSSY B1, `(.L_x_626) ;  /* 0x000000b000017945 */ /* 0x000fe20003800000 */
[----:B------:R-:W-:Y:S02]  /*28ca0*/  IMAD.MOV.U32 R10, RZ, RZ, 0x0 ;  /* 0x00000000ff0a7424 */ /* 0x000fe400078e00ff */
[----:B------:R-:W-:Y:S01]  /*28cb0*/  IMAD.MOV.U32 R11, RZ, RZ, 0x14f00000 ;  /* 0x14f00000ff0b7424 */ /* 0x000fe200078e00ff */
[----:B------:R-:W-:Y:S06]  /*28cc0*/  @P1 BRA `(.L_x_627) ;  /* 0x00000000001c1947 */ /* 0x000fec0003800000 */
[----:B------:R-:W3:Y:S02]  /*28cd0*/  S2R R3, SR_TID.X ;  /* 0x0000000000037919 */ /* 0x000ee40000002100 */
[----:B---3--:R-:W-:Y:S02]  /*28ce0*/  LOP3.LUT R9, R3, 0x1f, RZ, 0xc0, !PT ;  /* 0x0000001f03097812 */ /* 0x008fe400078ec0ff */
[----:B------:R-:W-:Y:S02]  /*28cf0*/  MOV R3, 0x8000 ;  /* 0x0000800000037802 */ /* 0x000fe40000000f00 */
[----:B------:R-:W-:Y:S02]  /*28d00*/  ISETP.NE.AND P0, PT, R9, RZ, PT ;  /* 0x000000ff0900720c */ /* 0x000fe40003f05270 */
[----:B------:R3:W-:Y:S11]  /*28d10*/  SYNCS.ARRIVE.TRANS64 RZ, [R6+URZ+0x38830], R3 ;  /* 0x0388300306ff79a7 */ /* 0x0007f6000800003f */
[----:B---3--:R-:W-:Y:S05]  /*28d20*/  @!P0 BRA `(.L_x_627) ;  /* 0x0000000000048947 */ /* 0x008fea0003800000 */
[----:B------:R-:W-:Y:S01]  /*28d30*/  BPT.TRAP 0x1 ;  /* 0x000000040000795c */ /* 0x000fe20000300000 */
.L_x_627:
[----:B------:R-:W-:Y:S05]  /*28d40*/  BSYNC B1 ;  /* 0x0000000000017941 */ /* 0x000fea0003800000 */
.L_x_626:
        /* <DEDUP_REMOVED lines=8> */
.L_x_628:
        /* <DEDUP_REMOVED lines=15> */
.L_x_629:
        /* <DEDUP_REMOVED lines=9> */
[----:B---3--:R-:W-:Y:S05]  /*28f50*/  @P0 BRA.U.ANY `(.L_x_629) ;  /* 0xfffffffd00d80947 */ /* 0x008fea000393ffff */
.L_x_616:
[----:B------:R-:W-:Y:S05]  /*28f60*/  BSYNC B0 ;  /* 0x0000000000007941 */ /* 0x000fea0003800000 */
.L_x_615:
[----:B------:R-:W-:-:S06]  /*28f70*/  UISETP.NE.AND UP0, UPT, UR36, 0x3, UPT ;  /* 0x000000032400788c */ /* 0x000fcc000bf05270 */
[----:B------:R-:W-:-:S13]  /*28f80*/  PLOP3.LUT P0, PT, PT, PT, UP0, 0x80, 0x0 ;  /* 0x000000000000781c */ /* 0x000fda0003f0f008 */
[----:B------:R-:W-:Y:S05]  /*28f90*/  @!P0 BRA `(.L_x_630) ;  /* 0x0000000000048947 */ /* 0x000fea0003800000 */
[----:B------:R-:W-:Y:S01]  /*28fa0*/  BPT.TRAP 0x1 ;  /* 0x000000040000795c */ /* 0x000fe20000300000 */
.L_x_630:
[----:B------:R-:W-:Y:S01]  /*28fb0*/  MOV R3, UR39 ;  /* 0x0000002700037c02 */ /* 0x000fe20008000f00 */
[----:B------:R-:W-:Y:S01]  /*28fc0*/  BSSY B0, `(.L_x_631) ;  /* 0x0000007000007945 */ /* 0x000fe20003800000 */
[----:B------:R-:W-:Y:S02]  /*28fd0*/  LOP3.LUT R4, R8, 0x1, RZ, 0x3c, !PT ;  /* 0x0000000108047812 */ /* 0x000fe400078e3cff */
[----:B------:R-:W-:Y:S01]  /*28fe0*/  ISETP.NE.AND P1, PT, R3, 0x3, PT ;  /* 0x000000030300780c */ /* 0x000fe20003f25270 */
[----:B------:R-:W-:Y:S01]  /*28ff0*/  IMAD R3, R0, 0x8, R18 ;  /* 0x0000000800037824 */ /* 0x000fe200078e0212 */
[----:B------:R-:W-:-:S04]  /*29000*/  SHF.L.U32 R4, R4, 0x1f, RZ ;  /* 0x0000001f04047819 */ /* 0x000fc800000006ff */
[----:B------:R-:W3:Y:S02]  /*29010*/  SYNCS.PHASECHK.TRANS64.TRYWAIT P0, [R3+URZ+0x38870], R4 ;  /* 0x03887004030075a7 */ /* 0x000ee4000800017f */
[----:B---3--:R-:W-:Y:S05]  /*29020*/  @!P0 BRA `(.L_x_632) ;  /* 0x0000008800bc8947 */ /* 0x008fea0003800000 */
.L_x_896:
[----:B------:R-:W-:Y:S05]  /*29030*/  BSYNC B0 ;  /* 0x0000000000007941 */ /* 0x000fea0003800000 */
.L_x_631:
[----:B------:R-:W-:Y:S05]  /*29040*/  @!P1 BRA `(.L_x_633) ;  /* 0x0000000000049947 */ /* 0x000fea0003800000 */
[----:B------:R-:W-:Y:S01]  /*29050*/  BPT.TRAP 0x1 ;  /* 0x000000040000795c */ /* 0x000fe20000300000 */
.L_x_633:
[----:B---3--:R-:W-:Y:S01]  /*29060*/  SHF.L.U32 R4, R8, 0x1f, RZ ;  /* 0x0000001f08047819 */ /* 0x008fe200000006ff */
[----:B------:R-:W-:-:S03]  /*29070*/  IMAD.SHL.U32 R0, R0, 0x8000, RZ ;  /* 0x0000800000007824 */ /* 0x000fc600078e00ff */
[----:B------:R-:W3:Y:S02]  /*29080*/  SYNCS.PHASECHK.TRANS64.TRYWAIT P0, [R3+URZ+0x38860], R4 ;  /* 0x03886004030075a7 */ /* 0x000ee4000800017f */
[----:B---3--:R-:W-:Y:S05]  /*29090*/  @!P0 BRA `(.L_x_634) ;  /* 0x0000008800b48947 */ /* 0x008fea0003800000 */
.L_x_897:
[----:B------:R-:W4:Y:S04]  /*290a0*/  LDL R14, [R1+0x14] ;  /* 0x00001400010e7983 */ /* 0x000f280000100800 */
[----:B-1----:R-:W2:Y:S04]  /*290b0*/  LDL R5, [R1+0x50] ;  /* 0x0000500001057983 */ /* 0x002ea80000100800 */
[----:B------:R3:W-:Y:S04]  /*290c0*/  STL [R1+0x1ac], R3 ;  /* 0x0001ac0301007387 */ /* 0x0007e80000100800 */
[----:B---3--:R-:W3:Y:S01]  /*290d0*/  LDL R3, [R1+0x18] ;  /* 0x0000180001037983 */ /* 0x008ee20000100800 */
[----:B------:R-:W-:Y:S05]  /*290e0*/  WARPSYNC.ALL ;  /* 0x0000000000007948 */ /* 0x000fea0003800000 */
[----:B------:R1:W-:Y:S04]  /*290f0*/  STL [R1+0x1a8], R2 ;  /* 0x0001a80201007387 */ /* 0x0003e80000100800 */
[----:B-1----:R-:W3:Y:S01]  /*29100*/  LDL R2, [R1+0x30] ;  /* 0x0000300001027983 */ /* 0x002ee20000100800 */
[----:B----4-:R-:W-:-:S05]  /*29110*/  LOP3.LUT R4, R0, R14, RZ, 0xfc, !PT ;  /* 0x0000000e00047212 */ /* 0x010fca00078efcff */
[----:B------:R-:W-:-:S05]  /*29120*/  IMAD.IADD R4, R18, 0x1, R4 ;  /* 0x0000000112047824 */ /* 0x000fca00078e0204 */
[----:B--2---:R-:W1:Y:S01]  /*29130*/  LDSM.16.MT88.4 R8, [R4+0x10400] ;  /* 0x010400000408783b */ /* 0x004e620000004200 */
[----:B------:R-:W-:-:S05]  /*29140*/  IADD3 R20, R18, R5, R0 ;  /* 0x0000000512147210 */ /* 0x000fca0007ffe000 */
[----:B------:R-:W2:Y:S01]  /*29150*/  LDSM.16.MT88.4 R4, [R20+0x10400] ;  /* 0x010400001404783b */ /* 0x000ea20000004200 */
[C-C-:B-1----:R-:W-:Y:S02]  /*29160*/  PRMT R12, R8.reuse, 0x6420, R9.reuse ;  /* 0x00006420080c7816 */ /* 0x142fe40000000009 */
[----:B------:R-:W-:Y:S02]  /*29170*/  PRMT R13, R8, 0x7531, R9 ;  /* 0x00007531080d7816 */ /* 0x000fe40000000009 */
[----:B---3--:R-:W-:Y:S02]  /*29180*/  LOP3.LUT R8, R0, R3, RZ, 0xfc, !PT ;  /* 0x0000000300087212 */ /* 0x008fe400078efcff */
[----:B------:R-:W-:Y:S02]  /*29190*/  MOV R9, R14 ;  /* 0x0000000e00097202 */ /* 0x000fe40000000f00 */
[C-C-:B------:R-:W-:Y:S01]  /*291a0*/  PRMT R14, R10.reuse, 0x6420, R11.reuse ;  /* 0x000064200a0e7816 */ /* 0x140fe2000000000b */
[----:B------:R-:W-:Y:S01]  /*291b0*/  IMAD.IADD R8, R19, 0x1, R8 ;  /* 0x0000000113087824 */ /* 0x000fe200078e0208 */
[----:B------:R-:W-:-:S05]  /*291c0*/  PRMT R15, R10, 0x7531, R11 ;  /* 0x000075310a0f7816 */ /* 0x000fca000000000b */
[----:B------:R1:W-:Y:S01]  /*291d0*/  STSM.16.M88.4 [R8], R12 ;  /* 0x0000000c08007844 */ /* 0x0003e20000000200 */
[C-C-:B--2---:R-:W-:Y:S02]  /*291e0*/  PRMT R10, R6.reuse, 0x6420, R7.reuse ;  /* 0x00006420060a7816 */ /* 0x144fe40000000007 */
[----:B------:R-:W-:Y:S01]  /*291f0*/  PRMT R11, R6, 0x7531, R7 ;  /* 0x00007531060b7816 */ /* 0x000fe20000000007 */
[----:B-1----:R-:W-:Y:S01]  /*29200*/  VIADD R12, R0, 0x2000 ;  /* 0x00002000000c7836 */ /* 0x002fe20000000000 */
[C---:B------:R-:W-:Y:S01]  /*29210*/  PRMT R8, R4.reuse, 0x6420, R5 ;  /* 0x0000642004087816 */ /* 0x040fe20000000005 */
[----:B------:R-:W-:Y:S01]  /*29220*/  IMAD.MOV.U32 R15, RZ, RZ, R9 ;  /* 0x000000ffff0f7224 */ /* 0x000fe200078e0009 */
[----:B------:R-:W-:Y:S02]  /*29230*/  PRMT R9, R4, 0x7531, R5 ;  /* 0x0000753104097816 */ /* 0x000fe40000000005 */
[----:B------:R-:W-:-:S04]  /*29240*/  LOP3.LUT R4, R12, R3, RZ, 0xfc, !PT ;  /* 0x000000030c047212 */ /* 0x000fc800078efcff */
[----:B------:R-:W-:-:S05]  /*29250*/  IADD3 R4, R19, R4, RZ ;  /* 0x0000000413047210 */ /* 0x000fca0007ffe0ff */
[----:B------:R1:W-:Y:S02]  /*29260*/  STSM.16.M88.4 [R4], R8 ;  /* 0x0000000804007844 */ /* 0x0003e40000000200 */
[----:B-1----:R-:W-:Y:S02]  /*29270*/  IMAD.MOV.U32 R11, RZ, RZ, R15 ;  /* 0x000000ffff0b7224 */ /* 0x002fe400078e000f */
[----:B------:R-:W-:-:S05]  /*29280*/  VIADD R8, R0, 0x4000 ;  /* 0x0000400000087836 */ /* 0x000fca0000000000 */
[----:B------:R-:W-:-:S05]  /*29290*/  LOP3.LUT R4, R8, R11, RZ, 0xfc, !PT ;  /* 0x0000000b08047212 */ /* 0x000fca00078efcff */
[----:B------:R-:W-:-:S06]  /*292a0*/  IMAD.IADD R4, R18, 0x1, R4 ;  /* 0x0000000112047824 */ /* 0x000fcc00078e0204 */
[----:B------:R-:W1:Y:S01]  /*292b0*/  LDSM.16.MT88.4 R4, [R4+0x10400] ;  /* 0x010400000404783b */ /* 0x000e620000004200 */
[----:B------:R-:W-:-:S04]  /*292c0*/  LOP3.LUT R8, R8, R3, RZ, 0xfc, !PT ;  /* 0x0000000308087212 */ /* 0x000fc800078efcff */
[----:B------:R-:W-:Y:S02]  /*292d0*/  IADD3 R8, R19, R8, RZ ;  /* 0x0000000813087210 */ /* 0x000fe40007ffe0ff */
[C-C-:B-1----:R-:W-:Y:S02]  /*292e0*/  PRMT R12, R4.reuse, 0x6420, R5.reuse ;  /* 0x00006420040c7816 */ /* 0x142fe40000000005 */
[----:B------:R-:W-:Y:S02]  /*292f0*/  PRMT R13, R4, 0x7531, R5 ;  /* 0x00007531040d7816 */ /* 0x000fe40000000005 */
[C-C-:B------:R-:W-:Y:S02]  /*29300*/  PRMT R14, R6.reuse, 0x6420, R7.reuse ;  /* 0x00006420060e7816 */ /* 0x140fe40000000007 */
[----:B------:R-:W-:Y:S02]  /*29310*/  PRMT R15, R6, 0x7531, R7 ;  /* 0x00007531060f7816 */ /* 0x000fe40000000007 */
[----:B------:R-:W1:Y:S04]  /*29320*/  LDSM.16.MT88.4 R4, [R20+0x14400] ;  /* 0x014400001404783b */ /* 0x000e680000004200 */
[----:B------:R2:W-:Y:S02]  /*29330*/  STSM.16.M88.4 [R8], R12 ;  /* 0x0000000c08007844 */ /* 0x0005e40000000200 */
[----:B--2---:R-:W-:-:S02]  /*29340*/  VIADD R12, R0, 0x6000 ;  /* 0x00006000000c7836 */ /* 0x004fc40000000000 */
[----:B------:R-:W-:Y:S01]  /*29350*/  IMAD.MOV.U32 R15, RZ, RZ, R11 ;  /* 0x000000ffff0f7224 */ /* 0x000fe200078e000b */
[C-C-:B-1----:R-:W-:Y:S02]  /*29360*/  PRMT R8, R4.reuse, 0x6420, R5.reuse ;  /* 0x0000642004087816 */ /* 0x142fe40000000005 */
[----:B------:R-:W-:Y:S02]  /*29370*/  PRMT R9, R4, 0x7531, R5 ;  /* 0x0000753104097816 */ /* 0x000fe40000000005 */
[----:B------:R-:W-:Y:S02]  /*29380*/  LOP3.LUT R4, R12, R3, RZ, 0xfc, !PT ;  /* 0x000000030c047212 */ /* 0x000fe400078efcff */
[C-C-:B------:R-:W-:Y:S02]  /*29390*/  PRMT R10, R6.reuse, 0x6420, R7.reuse ;  /* 0x00006420060a7816 */ /* 0x140fe40000000007 */
[----:B------:R-:W-:Y:S01]  /*293a0*/  PRMT R11, R6, 0x7531, R7 ;  /* 0x00007531060b7816 */ /* 0x000fe20000000007 */
[----:B------:R-:W-:-:S05]  /*293b0*/  IMAD.IADD R4, R19, 0x1, R4 ;  /* 0x0000000113047824 */ /* 0x000fca00078e0204 */
[----:B------:R1:W-:Y:S04]  /*293c0*/  STSM.16.M88.4 [R4], R8 ;  /* 0x0000000804007844 */ /* 0x0003e80000000200 */
[----:B-1----:R-:W2:Y:S01]  /*293d0*/  LDL R10, [R1+0x48] ;  /* 0x00004800010a7983 */ /* 0x002ea20000100800 */
[----:B------:R-:W-:Y:S01]  /*293e0*/  VIADD R4, R0, 0x1000 ;  /* 0x0000100000047836 */ /* 0x000fe20000000000 */
[----:B------:R-:W-:-:S04]  /*293f0*/  MOV R11, R15 ;  /* 0x0000000f000b7202 */ /* 0x000fc80000000f00 */
[----:B------:R-:W-:-:S05]  /*29400*/  LOP3.LUT R4, R4, R11, RZ, 0xfc, !PT ;  /* 0x0000000b04047212 */ /* 0x000fca00078efcff */
[----:B------:R-:W-:-:S06]  /*29410*/  IMAD.IADD R4, R18, 0x1, R4 ;  /* 0x0000000112047824 */ /* 0x000fcc00078e0204 */
[----:B------:R-:W1:Y:S02]  /*29420*/  LDSM.16.MT88.4 R4, [R4+0x10400] ;  /* 0x010400000404783b */ /* 0x000e640000004200 */
[C-C-:B-1----:R-:W-:Y:S02]  /*29430*/  PRMT R12, R4.reuse, 0x6420, R5.reuse ;  /* 0x00006420040c7816 */ /* 0x142fe40000000005 */
[----:B------:R-:W-:Y:S02]  /*29440*/  PRMT R13, R4, 0x7531, R5 ;  /* 0x00007531040d7816 */ /* 0x000fe40000000005 */
[C-C-:B------:R-:W-:Y:S02]  /*29450*/  PRMT R14, R6.reuse, 0x6420, R7.reuse ;  /* 0x00006420060e7816 */ /* 0x140fe40000000007 */
[----:B------:R-:W-:Y:S02]  /*29460*/  PRMT R15, R6, 0x7531, R7 ;  /* 0x00007531060f7816 */ /* 0x000fe40000000007 */
[----:B------:R-:W1:Y:S02]  /*29470*/  LDSM.16.MT88.4 R4, [R20+0x11400] ;  /* 0x011400001404783b */ /* 0x000e640000004200 */
[----:B-1----:R-:W-:Y:S01]  /*29480*/  PRMT R9, R4, 0x7531, R5 ;  /* 0x0000753104097816 */ /* 0x002fe20000000005 */
[----:B--2---:R-:W-:-:S05]  /*29490*/  IMAD.IADD R21, R10, 0x1, R0 ;  /* 0x000000010a157824 */ /* 0x004fca00078e0200 */
[----:B------:R-:W-:Y:S02]  /*294a0*/  IADD3 R8, R19, R21, R3 ;  /* 0x0000001513087210 */ /* 0x000fe40007ffe003 */
[----:B------:R-:W-:-:S03]  /*294b0*/  PRMT R10, R6, 0x6420, R7 ;  /* 0x00006420060a7816 */ /* 0x000fc60000000007 */
[----:B------:R1:W-:Y:S02]  /*294c0*/  STSM.16.M88.4 [R8], R12 ;  /* 0x0000000c08007844 */ /* 0x0003e40000000200 */
[----:B-1----:R-:W-:Y:S02]  /*294d0*/  MOV R15, R11 ;  /* 0x0000000b000f7202 */ /* 0x002fe40000000f00 */
[C---:B------:R-:W-:Y:S02]  /*294e0*/  IADD3 R14, R19.reuse, R21, R3 ;  /* 0x00000015130e7210 */ /* 0x040fe40007ffe003 */
[----:B------:R-:W-:Y:S02]  /*294f0*/  PRMT R8, R4, 0x6420, R5 ;  /* 0x0000642004087816 */ /* 0x000fe40000000005 */
[----:B------:R-:W-:Y:S02]  /*29500*/  PRMT R11, R6, 0x7531, R7 ;  /* 0x00007531060b7816 */ /* 0x000fe40000000007 */
[----:B------:R-:W-:Y:S01]  /*29510*/  IADD3 R21, R19, R2, R21 ;  /* 0x0000000213157210 */ /* 0x000fe20007ffe015 */
[----:B------:R-:W-:-:S04]  /*29520*/  VIADD R4, R0, 0x5000 ;  /* 0x0000500000047836 */ /* 0x000fc80000000000 */
[----:B------:R1:W-:Y:S02]  /*29530*/  STSM.16.M88.4 [R21], R8 ;  /* 0x0000000815007844 */ /* 0x0003e40000000200 */
[----:B-1----:R-:W-:-:S05]  /*29540*/  IMAD.MOV.U32 R11, RZ, RZ, R15 ;  /* 0x000000ffff0b7224 */ /* 0x002fca00078e000f */
[----:B------:R-:W-:-:S04]  /*29550*/  LOP3.LUT R4, R4, R11, RZ, 0xfc, !PT ;  /* 0x0000000b04047212 */ /* 0x000fc800078efcff */
[----:B------:R-:W-:-:S06]  /*29560*/  IADD3 R4, R18, R4, RZ ;  /* 0x0000000412047210 */ /* 0x000fcc0007ffe0ff */
[----:B------:R-:W1:Y:S01]  /*29570*/  LDSM.16.MT88.4 R4, [R4+0x10400] ;  /* 0x010400000404783b */ /* 0x000e620000004200 */
[----:B------:R-:W-:Y:S01]  /*29580*/  IMAD.MOV.U32 R10, RZ, RZ, R14 ;  /* 0x000000ffff0a7224 */ /* 0x000fe200078e000e */
[C-C-:B-1----:R-:W-:Y:S02]  /*29590*/  PRMT R12, R4.reuse, 0x6420, R5.reuse ;  /* 0x00006420040c7816 */ /* 0x142fe40000000005 */
[----:B------:R-:W-:Y:S02]  /*295a0*/  PRMT R13, R4, 0x7531, R5 ;  /* 0x00007531040d7816 */ /* 0x000fe40000000005 */
[C-C-:B------:R-:W-:Y:S02]  /*295b0*/  PRMT R14, R6.reuse, 0x6420, R7.reuse ;  /* 0x00006420060e7816 */ /* 0x140fe40000000007 */
[----:B------:R-:W-:Y:S02]  /*295c0*/  PRMT R15, R6, 0x7531, R7 ;  /* 0x00007531060f7816 */ /* 0x000fe40000000007 */
[----:B------:R-:W1:Y:S04]  /*295d0*/  LDSM.16.MT88.4 R4, [R20+0x15400] ;  /* 0x015400001404783b */ /* 0x000e680000004200 */
[----:B------:R2:W-:Y:S02]  /*295e0*/  STSM.16.M88.4 [R10+0x4000], R12 ;  /* 0x0040000c0a007844 */ /* 0x0005e40000000200 */
[----:B--2---:R-:W-:Y:S01]  /*295f0*/  IMAD.MOV.U32 R14, RZ, RZ, R11 ;  /* 0x000000ffff0e7224 */ /* 0x004fe200078e000b */
[----:B-1----:R-:W-:-:S02]  /*29600*/  PRMT R8, R4, 0x6420, R5 ;  /* 0x0000642004087816 */ /* 0x002fc40000000005 */
[----:B------:R-:W-:Y:S02]  /*29610*/  PRMT R9, R4, 0x7531, R5 ;  /* 0x0000753104097816 */ /* 0x000fe40000000005 */
[C-C-:B------:R-:W-:Y:S02]  /*29620*/  PRMT R10, R6.reuse, 0x6420, R7.reuse ;  /* 0x00006420060a7816 */ /* 0x140fe40000000007 */
[----:B------:R-:W-:-:S05]  /*29630*/  PRMT R11, R6, 0x7531, R7 ;  /* 0x00007531060b7816 */ /* 0x000fca0000000007 */
[----:B------:R1:W-:Y:S04]  /*29640*/  STSM.16.M88.4 [R21+0x4000], R8 ;  /* 0x0040000815007844 */ /* 0x0003e80000000200 */
[----:B-1----:R-:W2:Y:S01]  /*29650*/  LDL R10, [R1+0x44] ;  /* 0x00004400010a7983 */ /* 0x002ea20000100800 */
[----:B------:R-:W-:Y:S02]  /*29660*/  VIADD R15, R0, 0x2000 ;  /* 0x00002000000f7836 */ /* 0x000fe40000000000 */
[----:B------:R-:W-:-:S05]  /*29670*/  IMAD.MOV.U32 R11, RZ, RZ, R14 ;  /* 0x000000ffff0b7224 */ /* 0x000fca00078e000e */
[----:B------:R-:W-:-:S04]  /*29680*/  LOP3.LUT R4, R15, R11, RZ, 0xfc, !PT ;  /* 0x0000000b0f047212 */ /* 0x000fc800078efcff */
[----:B------:R-:W-:-:S06]  /*29690*/  IADD3 R4, R18, R4, RZ ;  /* 0x0000000412047210 */ /* 0x000fcc0007ffe0ff */
        /* <DEDUP_REMOVED lines=11> */
[----:B-1----:R-:W-:Y:S01]  /*29750*/  IMAD.MOV.U32 R14, RZ, RZ, R11 ;  /* 0x000000ffff0e7224 */ /* 0x002fe200078e000b */
[C---:B------:R-:W-:Y:S02]  /*29760*/  IADD3 R13, R19.reuse, R21, R3 ;  /* 0x00000015130d7210 */ /* 0x040fe40007ffe003 */
[----:B------:R-:W-:Y:S02]  /*29770*/  PRMT R8, R4, 0x6420, R5 ;  /* 0x0000642004087816 */ /* 0x000fe40000000005 */
[----:B------:R-:W-:Y:S02]  /*29780*/  PRMT R11, R6, 0x7531, R7 ;  /* 0x00007531060b7816 */ /* 0x000fe40000000007 */
[----:B------:R-:W-:Y:S01]  /*29790*/  IADD3 R21, R19, R2, R21 ;  /* 0x0000000213157210 */ /* 0x000fe20007ffe015 */
[----:B------:R-:W-:-:S04]  /*297a0*/  VIADD R15, R0, 0x6000 ;  /* 0x00006000000f7836 */ /* 0x000fc80000000000 */
[----:B------:R1:W-:Y:S02]  /*297b0*/  STSM.16.M88.4 [R21], R8 ;  /* 0x0000000815007844 */ /* 0x0003e40000000200 */
[----:B-1----:R-:W-:-:S05]  /*297c0*/  IMAD.MOV.U32 R11, RZ, RZ, R14 ;  /* 0x000000ffff0b7224 */ /* 0x002fca00078e000e */
[----:B------:R-:W-:-:S05]  /*297d0*/  LOP3.LUT R4, R15, R11, RZ, 0xfc, !PT ;  /* 0x0000000b0f047212 */ /* 0x000fca00078efcff */
[----:B------:R-:W-:-:S06]  /*297e0*/  IMAD.IADD R4, R18, 0x1, R4 ;  /* 0x0000000112047824 */ /* 0x000fcc00078e0204 */
[----:B------:R-:W1:Y:S01]  /*297f0*/  LDSM.16.MT88.4 R4, [R4+0x10400] ;  /* 0x010400000404783b */ /* 0x000e620000004200 */
[----:B------:R-:W-:Y:S02]  /*29800*/  MOV R10, R13 ;  /* 0x0000000d000a7202 */ /* 0x000fe40000000f00 */
        /* <DEDUP_REMOVED lines=9> */
[----:B------:R-:W-:-:S04]  /*298a0*/  IADD3 R4, R0, 0x3000, RZ ;  /* 0x0000300000047810 */ /* 0x000fc80007ffe0ff */
[----:B------:R-:W-:Y:S02]  /*298b0*/  LOP3.LUT R4, R4, R15, RZ, 0xfc, !PT ;  /* 0x0000000f04047212 */ /* 0x000fe400078efcff */
[C-C-:B------:R-:W-:Y:S02]  /*298c0*/  PRMT R10, R6.reuse, 0x6420, R7.reuse ;  /* 0x00006420060a7816 */ /* 0x140fe40000000007 */
[----:B------:R-:W-:Y:S01]  /*298d0*/  PRMT R11, R6, 0x7531, R7 ;  /* 0x00007531060b7816 */ /* 0x000fe20000000007 */
[----:B------:R-:W-:-:S04]  /*298e0*/  IMAD.IADD R4, R18, 0x1, R4 ;  /* 0x0000000112047824 */ /* 0x000fc800078e0204 */
[----:B------:R-:W-:Y:S04]  /*298f0*/  STSM.16.M88.4 [R21+0x4000], R8 ;  /* 0x0040000815007844 */ /* 0x000fe80000000200 */
[----:B------:R-:W1:Y:S04]  /*29900*/  LDSM.16.MT88.4 R8, [R4+0x10400] ;  /* 0x010400000408783b */ /* 0x000e680000004200 */
[----:B------:R-:W2:Y:S01]  /*29910*/  LDSM.16.MT88.4 R4, [R20+0x13400] ;  /* 0x013400001404783b */ /* 0x000ea20000004200 */
[C-C-:B-1----:R-:W-:Y:S02]  /*29920*/  PRMT R12, R8.reuse, 0x6420, R9.reuse ;  /* 0x00006420080c7816 */ /* 0x142fe40000000009 */
[----:B------:R-:W-:-:S02]  /*29930*/  PRMT R13, R8, 0x7531, R9 ;  /* 0x00007531080d7816 */ /* 0x000fc40000000009 */
[----:B------:R-:W3:Y:S01]  /*29940*/  LDL R8, [R1+0x4c] ;  /* 0x00004c0001087983 */ /* 0x000ee20000100800 */
[----:B------:R-:W-:Y:S01]  /*29950*/  IMAD.MOV.U32 R9, RZ, RZ, R15 ;  /* 0x000000ffff097224 */ /* 0x000fe200078e000f */
[C-C-:B------:R-:W-:Y:S02]  /*29960*/  PRMT R14, R10.reuse, 0x6420, R11.reuse ;  /* 0x000064200a0e7816 */ /* 0x140fe4000000000b */
[----:B------:R-:W-:Y:S02]  /*29970*/  PRMT R15, R10, 0x7531, R11 ;  /* 0x000075310a0f7816 */ /* 0x000fe4000000000b */
[C-C-:B--2---:R-:W-:Y:S02]  /*29980*/  PRMT R10, R6.reuse, 0x6420, R7.reuse ;  /* 0x00006420060a7816 */ /* 0x144fe40000000007 */
[----:B------:R-:W-:Y:S01]  /*29990*/  PRMT R11, R6, 0x7531, R7 ;  /* 0x00007531060b7816 */ /* 0x000fe20000000007 */
[----:B---3--:R-:W-:-:S05]  /*299a0*/  IMAD.IADD R21, R8, 0x1, R0 ;  /* 0x0000000108157824 */ /* 0x008fca00078e0200 */
[C---:B------:R-:W-:Y:S02]  /*299b0*/  IADD3 R8, R19.reuse, R21, R3 ;  /* 0x0000001513087210 */ /* 0x040fe40007ffe003 */
[----:B------:R1:W5:Y:S01]  /*299c0*/  LDL.LU R3, [R1+0x1ac] ;  /* 0x0001ac0001037983 */ /* 0x0003620000300800 */
[----:B------:R-:W-:-:S03]  /*299d0*/  IADD3 R21, R19, R2, R21 ;  /* 0x0000000213157210 */ /* 0x000fc60007ffe015 */
[----:B------:R1:W5:Y:S01]  /*299e0*/  LDL.LU R2, [R1+0x1a8] ;  /* 0x0001a80001027983 */ /* 0x0003620000300800 */
[----:B------:R-:W-:-:S03]  /*299f0*/  VIADD R0, R0, 0x7000 ;  /* 0x0000700000007836 */ /* 0x000fc60000000000 */
[----:B------:R2:W-:Y:S02]  /*29a00*/  STSM.16.M88.4 [R8], R12 ;  /* 0x0000000c08007844 */ /* 0x0005e40000000200 */
[----:B--2---:R-:W-:Y:S01]  /*29a10*/  MOV R14, R9 ;  /* 0x00000009000e7202 */ /* 0x004fe20000000f00 */
[----:B------:R-:W-:-:S03]  /*29a20*/  IMAD.MOV.U32 R15, RZ, RZ, R8 ;  /* 0x000000ffff0f7224 */ /* 0x000fc600078e0008 */
[----:B------:R-:W-:Y:S02]  /*29a30*/  LOP3.LUT R0, R0, R14, RZ, 0xfc, !PT ;  /* 0x0000000e00007212 */ /* 0x000fe400078efcff */
[C-C-:B------:R-:W-:Y:S02]  /*29a40*/  PRMT R8, R4.reuse, 0x6420, R5.reuse ;  /* 0x0000642004087816 */ /* 0x140fe40000000005 */
[----:B------:R-:W-:Y:S01]  /*29a50*/  PRMT R9, R4, 0x7531, R5 ;  /* 0x0000753104097816 */ /* 0x000fe20000000005 */
[----:B------:R-:W-:-:S04]  /*29a60*/  IMAD.IADD R0, R18, 0x1, R0 ;  /* 0x0000000112007824 */ /* 0x000fc800078e0200 */
[----:B------:R-:W-:Y:S04]  /*29a70*/  STSM.16.M88.4 [R21], R8 ;  /* 0x0000000815007844 */ /* 0x000fe80000000200 */
[----:B------:R2:W3:Y:S04]  /*29a80*/  LDSM.16.MT88.4 R8, [R0+0x10400] ;  /* 0x010400000008783b */ /* 0x0004e80000004200 */
[----:B------:R-:W4:Y:S01]  /*29a90*/  LDSM.16.MT88.4 R4, [R20+0x17400] ;  /* 0x017400001404783b */ /* 0x000f220000004200 */
[----:B--2---:R-:W-:Y:S02]  /*29aa0*/  MOV R0, R15 ;  /* 0x0000000f00007202 */ /* 0x004fe40000000f00 */
[----:B---3--:R-:W-:-:S02]  /*29ab0*/  PRMT R12, R8, 0x6420, R9 ;  /* 0x00006420080c7816 */ /* 0x008fc40000000009 */
[----:B------:R-:W-:Y:S02]  /*29ac0*/  PRMT R13, R8, 0x7531, R9 ;  /* 0x00007531080d7816 */ /* 0x000fe40000000009 */
[C-C-:B------:R-:W-:Y:S02]  /*29ad0*/  PRMT R14, R10.reuse, 0x6420, R11.reuse ;  /* 0x000064200a0e7816 */ /* 0x140fe4000000000b */
[----:B------:R-:W-:Y:S02]  /*29ae0*/  PRMT R15, R10, 0x7531, R11 ;  /* 0x000075310a0f7816 */ /* 0x000fe4000000000b */
[C-C-:B----4-:R-:W-:Y:S02]  /*29af0*/  PRMT R8, R4.reuse, 0x6420, R5.reuse ;  /* 0x0000642004087816 */ /* 0x150fe40000000005 */
[----:B------:R-:W-:Y:S02]  /*29b00*/  PRMT R9, R4, 0x7531, R5 ;  /* 0x0000753104097816 */ /* 0x000fe40000000005 */
[----:B------:R-:W-:-:S02]  /*29b10*/  PRMT R10, R6, 0x6420, R7 ;  /* 0x00006420060a7816 */ /* 0x000fc40000000007 */
[----:B------:R-:W-:Y:S01]  /*29b20*/  PRMT R11, R6, 0x7531, R7 ;  /* 0x00007531060b7816 */ /* 0x000fe20000000007 */
[----:B------:R1:W-:Y:S04]  /*29b30*/  STSM.16.M88.4 [R0+0x4000], R12 ;  /* 0x0040000c00007844 */ /* 0x0003e80000000200 */
        /* <DEDUP_REMOVED lines=9> */
.L_x_635:
[----:B-1----:R-:W1:Y:S01]  /*29bd0*/  S2R R0, SR_TID.X ;  /* 0x0000000000007919 */ /* 0x002e620000002100 */
[----:B--2--5:R2:W-:Y:S01]  /*29be0*/  SYNCS.ARRIVE.TRANS64.A1T0 RZ, [R3+URZ+0x38850], RZ ;  /* 0x038850ff03ff79a7 */ /* 0x0245e2000810003f */
[----:B------:R4:W5:Y:S01]  /*29bf0*/  LDL R8, [R1+0x28] ;  /* 0x0000280001087983 */ /* 0x0009620000100800 */
[----:B-1----:R-:W-:-:S03]  /*29c00*/  LOP3.LUT R4, R0, 0x7f, RZ, 0xc0, !PT ;  /* 0x0000007f00047812 */ /* 0x002fc600078ec0ff */
[----:B------:R-:W3:Y:S01]  /*29c10*/  LDL R0, [R1+0x38] ;  /* 0x0000380001007983 */ /* 0x000ee20000100800 */
[----:B------:R-:W-:Y:S01]  /*29c20*/  BAR.SYNC.DEFER_BLOCKING 0x2, 0x80 ;  /* 0x0082000000007b1d */ /* 0x000fe20000010000 */
[----:B------:R-:W-:-:S13]  /*29c30*/  ISETP.NE.AND P0, PT, R4, RZ, PT ;  /* 0x000000ff0400720c */ /* 0x000fda0003f05270 */
[----:B--2---:R-:W-:-:S05]  /*29c40*/  @!P0 VIADD R3, R3, 0x38880 ;  /* 0x0003888003038836 */ /* 0x004fca0000000000 */
[----:B------:R-:W-:-:S04]  /*29c50*/  @!P0 PRMT R3, RZ, 0x654, R3 ;  /* 0x00000654ff038816 */ /* 0x000fc80000000003 */
[----:B------:R4:W-:Y:S01]  /*29c60*/  @!P0 SYNCS.ARRIVE.TRANS64.RED.A1T0 RZ, [R3+URZ], RZ ;  /* 0x000000ff03ff89a7 */ /* 0x0009e2000810043f */
[C---:B---3--:R-:W-:Y:S01]  /*29c70*/  ISETP.GT.AND P0, PT, R2.reuse, R0, PT ;  /* 0x000000000200720c */ /* 0x048fe20003f04270 */
[----:B------:R-:W-:Y:S01]  /*29c80*/  VIADD R2, R2, 0xffffffff ;  /* 0xffffffff02027836 */ /* 0x000fe20000000000 */
[----:B------:R4:W5:Y:S11]  /*29c90*/  LDL R0, [R1+0x1c] ;  /* 0x00001c0001007983 */ /* 0x0009760000100800 */
[----:B----4-:R-:W-:Y:S05]  /*29ca0*/  @P0 BRA `(.L_x_636) ;  /* 0xffffffe800700947 */ /* 0x010fea000383ffff */
.L_x_614:
        /* <DEDUP_REMOVED lines=8> */
[----:B---3-5:R-:W2:Y:S02]  /*29d30*/  FLO.U32 R0, UR4 ;  /* 0x0000000400007d00 */ /* 0x028ea400080e0000 */
[----:B--2---:R-:W-:-:S06]  /*29d40*/  ISETP.EQ.U32.AND P1, PT, R0, R2, PT ;  /* 0x000000020000720c */ /* 0x004fcc0003f22070 */
[----:B------:R-:W1:Y:S07]  /*29d50*/  POPC R2, UR4 ;  /* 0x0000000400027d09 */ /* 0x000e6e0008000000 */
[----:B-1----:R-:W2:Y:S04]  /*29d60*/  @P1 ATOMG.E.ADD.STRONG.GPU PT, R2, desc[UR42][R4.64], R2 ;  /* 0x00000002040219a8 */ /* 0x002ea800081ee1ea */
[----:B--2---:R1:W2:Y:S02]  /*29d70*/  SHFL.IDX PT, R2, R2, R0, 0x1f ;  /* 0x00001f0002027589 */ /* 0x0042a400000e0000 */
[----:B-1----:R-:W1:Y:S02]  /*29d80*/  S2R R0, SR_LTMASK ;  /* 0x0000000000007919 */ /* 0x002e640000003900 */
[----:B-1----:R-:W-:-:S06]  /*29d90*/  LOP3.LUT R0, R0, UR4, RZ, 0xc0, !PT ;  /* 0x0000000400007c12 */ /* 0x002fcc000f8ec0ff */
[----:B------:R-:W2:Y:S02]  /*29da0*/  POPC R0, R0 ;  /* 0x0000000000007309 */ /* 0x000ea40000000000 */
[----:B--2---:R-:W-:-:S05]  /*29db0*/  IADD3 R0, R2, UR38, R0 ;  /* 0x0000002602007c10 */ /* 0x004fca000fffe000 */
[----:B------:R2:W-:Y:S02]  /*29dc0*/  STL [R1], R0 ;  /* 0x0000000001007387 */ /* 0x0005e40000100800 */
.L_x_638:
[----:B------:R-:W-:Y:S05]  /*29dd0*/  BSYNC B0 ;  /* 0x0000000000007941 */ /* 0x000fea0003800000 */
.L_x_637:
[----:B------:R-:W-:-:S06]  /*29de0*/  UISETP.NE.AND UP0, UPT, UR36, 0x3, UPT ;  /* 0x000000032400788c */ /* 0x000fcc000bf05270 */
[----:B------:R-:W-:-:S13]  /*29df0*/  PLOP3.LUT P1, PT, PT, PT, UP0, 0x80, 0x0 ;  /* 0x000000000000781c */ /* 0x000fda0003f2f008 */
[----:B------:R-:W-:Y:S05]  /*29e00*/  @!P1 BRA `(.L_x_639) ;  /* 0x0000000000049947 */ /* 0x000fea0003800000 */
[----:B------:R-:W-:Y:S01]  /*29e10*/  BPT.TRAP 0x1 ;  /* 0x000000040000795c */ /* 0x000fe20000300000 */
.L_x_639:
[----:B------:R-:W4:Y:S04]  /*29e20*/  LDL R2, [R1+0x28] ;  /* 0x0000280001027983 */ /* 0x000f280000100800 */
[----:B------:R-:W4:Y:S01]  /*29e30*/  LDL R3, [R1+0x1c] ;  /* 0x00001c0001037983 */ /* 0x000f220000100800 */
[----:B--23-5:R-:W-:Y:S01]  /*29e40*/  IMAD.U32 R0, RZ, RZ, UR39 ;  /* 0x00000027ff007e24 */ /* 0x02cfe2000f8e00ff */
[----:B------:R-:W-:Y:S04]  /*29e50*/  BSSY B0, `(.L_x_640) ;  /* 0x0000007000007945 */ /* 0x000fe80003800000 */
[----:B------:R-:W-:-:S02]  /*29e60*/  ISETP.NE.AND P2, PT, R0, 0x3, PT ;  /* 0x000000030000780c */ /* 0x000fc40003f45270 */
[----:B----4-:R-:W-:-:S04]  /*29e70*/  LOP3.LUT R2, R2, 0x1, RZ, 0x3c, !PT ;  /* 0x0000000102027812 */ /* 0x010fc800078e3cff */
[----:B------:R-:W-:Y:S02]  /*29e80*/  SHF.L.U32 R2, R2, 0x1f, RZ ;  /* 0x0000001f02027819 */ /* 0x000fe400000006ff */
[----:B------:R-:W-:-:S04]  /*29e90*/  LEA R0, R3, R18, 0x3 ;  /* 0x0000001203007211 */ /* 0x000fc800078e18ff */
[----:B------:R-:W2:Y:S02]  /*29ea0*/  SYNCS.PHASECHK.TRANS64.TRYWAIT P1, [R0+URZ+0x38870], R2 ;  /* 0x03887002000075a7 */ /* 0x000ea4000802017f */
[----:B--2---:R-:W-:Y:S05]  /*29eb0*/  @!P1 BRA `(.L_x_641) ;  /* 0x0000007c00409947 */ /* 0x004fea0003800000 */
.L_x_898:
[----:B------:R-:W-:Y:S05]  /*29ec0*/  BSYNC B0 ;  /* 0x0000000000007941 */ /* 0x000fea0003800000 */
.L_x_640:
[----:B------:R-:W-:Y:S05]  /*29ed0*/  @!P2 BRA `(.L_x_642) ;  /* 0x000000000004a947 */ /* 0x000fea0003800000 */
[----:B------:R-:W-:Y:S01]  /*29ee0*/  BPT.TRAP 0x1 ;  /* 0x000000040000795c */ /* 0x000fe20000300000 */
.L_x_642:
[----:B--2---:R-:W2:Y:S02]  /*29ef0*/  LDL R2, [R1+0x28] ;  /* 0x0000280001027983 */ /* 0x004ea40000100800 */
[----:B--2---:R-:W-:-:S04]  /*29f00*/  SHF.L.U32 R2, R2, 0x1f, RZ ;  /* 0x0000001f02027819 */ /* 0x004fc800000006ff */
[----:B------:R-:W2:Y:S02]  /*29f10*/  SYNCS.PHASECHK.TRANS64.TRYWAIT P1, [R0+URZ+0x38860], R2 ;  /* 0x03886002000075a7 */ /* 0x000ea4000802017f */
[----:B--2---:R-:W-:Y:S05]  /*29f20*/  @!P1 BRA `(.L_x_643) ;  /* 0x0000007c00389947 */ /* 0x004fea0003800000 */
.L_x_899:
[----:B-1----:R-:W3:Y:S04]  /*29f30*/  LDL R5, [R1+0x1c] ;  /* 0x00001c0001057983 */ /* 0x002ee80000100800 */
[----:B------:R-:W4:Y:S04]  /*29f40*/  LDL R3, [R1+0x14] ;  /* 0x0000140001037983 */ /* 0x000f280000100800 */
[----:B------:R-:W4:Y:S04]  /*29f50*/  LDL R4, [R1+0x50] ;  /* 0x0000500001047983 */ /* 0x000f280000100800 */
[----:B------:R-:W4:Y:S01]  /*29f60*/  LDL R16, [R1+0x18] ;  /* 0x0000180001107983 */ /* 0x000f220000100800 */
[----:B------:R-:W-:Y:S05]  /*29f70*/  WARPSYNC.ALL ;  /* 0x0000000000007948 */ /* 0x000fea0003800000 */
[----:B------:R2:W-:Y:S04]  /*29f80*/  STL [R1+0x1a8], R0 ;  /* 0x0001a80001007387 */ /* 0x0005e80000100800 */
[----:B--2---:R-:W2:Y:S01]  /*29f90*/  LDL R0, [R1+0x30] ;  /* 0x0000300001007983 */ /* 0x004ea20000100800 */
[----:B---3--:R-:W-:-:S05]  /*29fa0*/  IMAD.SHL.U32 R17, R5, 0x8000, RZ ;  /* 0x0000800005117824 */ /* 0x008fca00078e00ff */
[----:B----4-:R-:W-:-:S05]  /*29fb0*/  LOP3.LUT R2, R17, R3, RZ, 0xfc, !PT ;  /* 0x0000000311027212 */ /* 0x010fca00078efcff */
[----:B------:R-:W-:-:S05]  /*29fc0*/  IMAD.IADD R2, R18, 0x1, R2 ;  /* 0x0000000112027824 */ /* 0x000fca00078e0202 */
[----:B------:R1:W3:Y:S02]  /*29fd0*/  LDSM.16.MT88.4 R8, [R2+0x10400] ;  /* 0x010400000208783b */ /* 0x0002e40000004200 */
[----:B-1----:R-:W-:-:S05]  /*29fe0*/  IADD3 R2, R18, R4, R17 ;  /* 0x0000000412027210 */ /* 0x002fca0007ffe011 */
[----:B------:R-:W1:Y:S01]  /*29ff0*/  LDSM.16.MT88.4 R4, [R2+0x10400] ;  /* 0x010400000204783b */ /* 0x000e620000004200 */
[C---:B------:R-:W-:Y:S01]  /*2a000*/  VIADD R21, R17.reuse, 0x2000 ;  /* 0x0000200011157836 */ /* 0x040fe20000000000 */
[C-C-:B---3--:R-:W-:Y:S02]  /*2a010*/  PRMT R12, R8.reuse, 0x6420, R9.reuse ;  /* 0x00006420080c7816 */ /* 0x148fe40000000009 */
[----:B------:R-:W-:Y:S01]  /*2a020*/  PRMT R13, R8, 0x7531, R9 ;  /* 0x00007531080d7816 */ /* 0x000fe20000000009 */
[----:B------:R-:W-:Y:S01]  /*2a030*/  IMAD.MOV.U32 R9, RZ, RZ, R3 ;  /* 0x000000ffff097224 */ /* 0x000fe200078e0003 */
[----:B------:R-:W-:Y:S02]  /*2a040*/  LOP3.LUT R3, R17, R16, RZ, 0xfc, !PT ;  /* 0x0000001011037212 */ /* 0x000fe400078efcff */
[C-C-:B------:R-:W-:Y:S02]  /*2a050*/  PRMT R14, R10.reuse, 0x6420, R11.reuse ;  /* 0x000064200a0e7816 */ /* 0x140fe4000000000b */
[----:B------:R-:W-:-:S02]  /*2a060*/  PRMT R15, R10, 0x7531, R11 ;  /* 0x000075310a0f7816 */ /* 0x000fc4000000000b */
[----:B------:R-:W-:-:S05]  /*2a070*/  IADD3 R3, R19, R3, RZ ;  /* 0x0000000313037210 */ /* 0x000fca0007ffe0ff */
[----:B------:R3:W-:Y:S01]  /*2a080*/  STSM.16.M88.4 [R3], R12 ;  /* 0x0000000c03007844 */ /* 0x0007e20000000200 */
[----:B-1----:R-:W-:Y:S02]  /*2a090*/  PRMT R8, R4, 0x6420, R5 ;  /* 0x0000642004087816 */ /* 0x002fe40000000005 */
[C-C-:B------:R-:W-:Y:S02]  /*2a0a0*/  PRMT R10, R6.reuse, 0x6420, R7.reuse ;  /* 0x00006420060a7816 */ /* 0x140fe40000000007 */
[----:B------:R-:W-:Y:S02]  /*2a0b0*/  PRMT R11, R6, 0x7531, R7 ;  /* 0x00007531060b7816 */ /* 0x000fe40000000007 */
[----:B---3--:R-:W-:Y:S01]  /*2a0c0*/  LOP3.LUT R3, R21, R16, RZ, 0xfc, !PT ;  /* 0x0000001015037212 */ /* 0x008fe200078efcff */
[----:B------:R-:W-:Y:S01]  /*2a0d0*/  IMAD.MOV.U32 R15, RZ, RZ, R9 ;  /* 0x000000ffff0f7224 */ /* 0x000fe200078e0009 */
[----:B------:R-:W-:-:S03]  /*2a0e0*/  PRMT R9, R4, 0x7531, R5 ;  /* 0x0000753104097816 */ /* 0x000fc60000000005 */
[----:B------:R-:W-:-:S05]  /*2a0f0*/  IMAD.IADD R3, R19, 0x1, R3 ;  /* 0x0000000113037824 */ /* 0x000fca00078e0203 */
[----:B------:R1:W-:Y:S02]  /*2a100*/  STSM.16.M88.4 [R3], R8 ;  /* 0x0000000803007844 */ /* 0x0003e40000000200 */
[----:B-1----:R-:W-:Y:S01]  /*2a110*/  VIADD R8, R17, 0x4000 ;  /* 0x0000400011087836 */ /* 0x002fe20000000000 */
[----:B------:R-:W-:-:S04]  /*2a120*/  MOV R11, R15 ;  /* 0x0000000f000b7202 */ /* 0x000fc80000000f00 */
[----:B------:R-:W-:-:S05]  /*2a130*/  LOP3.LUT R3, R8, R11, RZ, 0xfc, !PT ;  /* 0x0000000b08037212 */ /* 0x000fca00078efcff */
[----:B------:R-:W-:-:S05]  /*2a140*/  IMAD.IADD R3, R18, 0x1, R3 ;  /* 0x0000000112037824 */ /* 0x000fca00078e0203 */
[----:B------:R1:W3:Y:S01]  /*2a150*/  LDSM.16.MT88.4 R4, [R3+0x10400] ;  /* 0x010400000304783b */ /* 0x0002e20000004200 */
[----:B------:R-:W-:Y:S01]  /*2a160*/  VIADD R20, R17, 0x6000 ;  /* 0x0000600011147836 */ /* 0x000fe20000000000 */
[----:B-1----:R-:W-:Y:S02]  /*2a170*/  LOP3.LUT R3, R8, R16, RZ, 0xfc, !PT ;  /* 0x0000001008037212 */ /* 0x002fe400078efcff */
[C-C-:B---3--:R-:W-:Y:S02]  /*2a180*/  PRMT R12, R4.reuse, 0x6420, R5.reuse ;  /* 0x00006420040c7816 */ /* 0x148fe40000000005 */
[----:B------:R-:W-:Y:S02]  /*2a190*/  PRMT R13, R4, 0x7531, R5 ;  /* 0x00007531040d7816 */ /* 0x000fe40000000005 */
[C-C-:B------:R-:W-:Y:S02]  /*2a1a0*/  PRMT R14, R6.reuse, 0x6420, R7.reuse ;  /* 0x00006420060e7816 */ /* 0x140fe40000000007 */
[----:B------:R-:W-:-:S02]  /*2a1b0*/  PRMT R15, R6, 0x7531, R7 ;  /* 0x00007531060f7816 */ /* 0x000fc40000000007 */
[----:B------:R-:W1:Y:S01]  /*2a1c0*/  LDSM.16.MT88.4 R4, [R2+0x14400] ;  /* 0x014400000204783b */ /* 0x000e620000004200 */
[----:B------:R-:W-:-:S05]  /*2a1d0*/  IMAD.IADD R3, R19, 0x1, R3 ;  /* 0x0000000113037824 */ /* 0x000fca00078e0203 */
[----:B------:R3:W-:Y:S02]  /*2a1e0*/  STSM.16.M88.4 [R3], R12 ;  /* 0x0000000c03007844 */ /* 0x0007e40000000200 */
[----:B---3--:R-:W-:Y:S02]  /*2a1f0*/  LOP3.LUT R3, R20, R16, RZ, 0xfc, !PT ;  /* 0x0000001014037212 */ /* 0x008fe400078efcff */
[----:B------:R-:W-:-:S03]  /*2a200*/  MOV R15, R11 ;  /* 0x0000000b000f7202 */ /* 0x000fc60000000f00 */
[----:B------:R-:W-:Y:S01]  /*2a210*/  IMAD.IADD R3, R19, 0x1, R3 ;  /* 0x0000000113037824 */ /* 0x000fe200078e0203 */
[C-C-:B-1----:R-:W-:Y:S02]  /*2a220*/  PRMT R8, R4.reuse, 0x6420, R5.reuse ;  /* 0x0000642004087816 */ /* 0x142fe40000000005 */
[----:B------:R-:W-:Y:S02]  /*2a230*/  PRMT R9, R4, 0x7531, R5 ;  /* 0x0000753104097816 */ /* 0x000fe40000000005 */
[C-C-:B------:R-:W-:Y:S02]  /*2a240*/  PRMT R10, R6.reuse, 0x6420, R7.reuse ;  /* 0x00006420060a7816 */ /* 0x140fe40000000007 */
[----:B------:R-:W-:-:S05]  /*2a250*/  PRMT R11, R6, 0x7531, R7 ;  /* 0x00007531060b7816 */ /* 0x000fca0000000007 */
[----:B------:R1:W-:Y:S04]  /*2a260*/  STSM.16.M88.4 [R3], R8 ;  /* 0x0000000803007844 */ /* 0x0003e80000000200 */
[----:B-1----:R-:W3:Y:S01]  /*2a270*/  LDL R10, [R1+0x48] ;  /* 0x00004800010a7983 */ /* 0x002ee20000100800 */
[----:B------:R-:W-:Y:S01]  /*2a280*/  IMAD.MOV.U32 R11, RZ, RZ, R15 ;  /* 0x000000ffff0b7224 */ /* 0x000fe200078e000f */
[----:B------:R-:W-:-:S04]  /*2a290*/  IADD3 R3, R17, 0x1000, RZ ;  /* 0x0000100011037810 */ /* 0x000fc80007ffe0ff */
        /* <DEDUP_REMOVED lines=9> */
[----:B------:R-:W-:Y:S01]  /*2a330*/  PRMT R9, R4, 0x7531, R5 ;  /* 0x0000753104097816 */ /* 0x000fe20000000005 */
[----:B------:R-:W-:Y:S02]  /*2a340*/  VIADD R4, R17, 0x5000 ;  /* 0x0000500011047836 */ /* 0x000fe40000000000 */
[----:B---3--:R-:W-:-:S05]  /*2a350*/  IMAD.IADD R3, R10, 0x1, R17 ;  /* 0x000000010a037824 */ /* 0x008fca00078e0211 */
[----:B------:R-:W-:Y:S02]  /*2a360*/  IADD3 R16, R19, R3, R16 ;  /* 0x0000000313107210 */ /* 0x000fe40007ffe010 */
[----:B------:R-:W-:-:S03]  /*2a370*/  PRMT R10, R6, 0x6420, R7 ;  /* 0x00006420060a7816 */ /* 0x000fc60000000007 */
[----:B------:R1:W-:Y:S01]  /*2a380*/  STSM.16.M88.4 [R16], R12 ;  /* 0x0000000c10007844 */ /* 0x0003e20000000200 */
[----:B--2---:R-:W-:Y:S01]  /*2a390*/  IADD3 R3, R19, R0, R3 ;  /* 0x0000000013037210 */ /* 0x004fe20007ffe003 */
[----:B-1----:R-:W-:Y:S01]  /*2a3a0*/  IMAD.MOV.U32 R15, RZ, RZ, R11 ;  /* 0x000000ffff0f7224 */ /* 0x002fe200078e000b */
[----:B------:R-:W-:-:S05]  /*2a3b0*/  PRMT R11, R6, 0x7531, R7 ;  /* 0x00007531060b7816 */ /* 0x000fca0000000007 */
[----:B------:R1:W-:Y:S02]  /*2a3c0*/  STSM.16.M88.4 [R3], R8 ;  /* 0x0000000803007844 */ /* 0x0003e40000000200 */
[----:B-1----:R-:W-:-:S04]  /*2a3d0*/  MOV R11, R15 ;  /* 0x0000000f000b7202 */ /* 0x002fc80000000f00 */
[----:B------:R-:W-:-:S05]  /*2a3e0*/  LOP3.LUT R4, R4, R11, RZ, 0xfc, !PT ;  /* 0x0000000b04047212 */ /* 0x000fca00078efcff */
[----:B------:R-:W-:-:S06]  /*2a3f0*/  IMAD.IADD R4, R18, 0x1, R4 ;  /* 0x0000000112047824 */ /* 0x000fcc00078e0204 */
[----:B------:R-:W1:Y:S02]  /*2a400*/  LDSM.16.MT88.4 R4, [R4+0x10400] ;  /* 0x010400000404783b */ /* 0x000e640000004200 */
[C-C-:B-1----:R-:W-:Y:S02]  /*2a410*/  PRMT R12, R4.reuse, 0x6420, R5.reuse ;  /* 0x00006420040c7816 */ /* 0x142fe40000000005 */
[----:B------:R-:W-:Y:S02]  /*2a420*/  PRMT R13, R4, 0x7531, R5 ;  /* 0x00007531040d7816 */ /* 0x000fe40000000005 */
[C-C-:B------:R-:W-:Y:S02]  /*2a430*/  PRMT R14, R6.reuse, 0x6420, R7.reuse ;  /* 0x00006420060e7816 */ /* 0x140fe40000000007 */
[----:B------:R-:W-:Y:S02]  /*2a440*/  PRMT R15, R6, 0x7531, R7 ;  /* 0x00007531060f7816 */ /* 0x000fe40000000007 */
[----:B------:R-:W1:Y:S04]  /*2a450*/  LDSM.16.MT88.4 R4, [R2+0x15400] ;  /* 0x015400000204783b */ /* 0x000e680000004200 */
[----:B------:R2:W-:Y:S02]  /*2a460*/  STSM.16.M88.4 [R16+0x4000], R12 ;  /* 0x0040000c10007844 */ /* 0x0005e40000000200 */
[----:B--2---:R-:W-:-:S02]  /*2a470*/  IMAD.MOV.U32 R15, RZ, RZ, R11 ;  /* 0x000000ffff0f7224 */ /* 0x004fc400078e000b */
[----:B------:R-:W2:Y:S01]  /*2a480*/  LDL R16, [R1+0x18] ;  /* 0x0000180001107983 */ /* 0x000ea20000100800 */
[C-C-:B-1----:R-:W-:Y:S02]  /*2a490*/  PRMT R8, R4.reuse, 0x6420, R5.reuse ;  /* 0x0000642004087816 */ /* 0x142fe40000000005 */
[----:B------:R-:W-:Y:S02]  /*2a4a0*/  PRMT R9, R4, 0x7531, R5 ;  /* 0x0000753104097816 */ /* 0x000fe40000000005 */
[C-C-:B------:R-:W-:Y:S02]  /*2a4b0*/  PRMT R10, R6.reuse, 0x6420, R7.reuse ;  /* 0x00006420060a7816 */ /* 0x140fe40000000007 */
[----:B------:R-:W-:-:S05]  /*2a4c0*/  PRMT R11, R6, 0x7531, R7 ;  /* 0x00007531060b7816 */ /* 0x000fca0000000007 */
[----:B------:R1:W-:Y:S04]  /*2a4d0*/  STSM.16.M88.4 [R3+0x4000], R8 ;  /* 0x0040000803007844 */ /* 0x0003e80000000200 */
[----:B-1----:R-:W3:Y:S01]  /*2a4e0*/  LDL R10, [R1+0x44] ;  /* 0x00004400010a7983 */ /* 0x002ee20000100800 */
[----:B------:R-:W-:-:S04]  /*2a4f0*/  MOV R11, R15 ;  /* 0x0000000f000b7202 */ /* 0x000fc80000000f00 */
        /* <DEDUP_REMOVED lines=10> */
[----:B---3--:R-:W-:-:S05]  /*2a5a0*/  IMAD.IADD R3, R10, 0x1, R17 ;  /* 0x000000010a037824 */ /* 0x008fca00078e0211 */
[----:B--2---:R-:W-:Y:S02]  /*2a5b0*/  IADD3 R16, R19, R3, R16 ;  /* 0x0000000313107210 */ /* 0x004fe40007ffe010 */
[----:B------:R-:W-:-:S03]  /*2a5c0*/  PRMT R10, R6, 0x6420, R7 ;  /* 0x00006420060a7816 */ /* 0x000fc60000000007 */
[----:B------:R1:W-:Y:S01]  /*2a5d0*/  STSM.16.M88.4 [R16], R12 ;  /* 0x0000000c10007844 */ /* 0x0003e20000000200 */
[----:B------:R-:W-:Y:S01]  /*2a5e0*/  IADD3 R3, R19, R0, R3 ;  /* 0x0000000013037210 */ /* 0x000fe20007ffe003 */
        /* <DEDUP_REMOVED lines=12> */
[----:B------:R2:W-:Y:S04]  /*2a6b0*/  STSM.16.M88.4 [R16+0x4000], R12 ;  /* 0x0040000c10007844 */ /* 0x0005e80000000200 */
[----:B--2---:R-:W2:Y:S04]  /*2a6c0*/  LDL R14, [R1+0x4c] ;  /* 0x00004c00010e7983 */ /* 0x004ea80000100800 */
[----:B------:R-:W3:Y:S01]  /*2a6d0*/  LDL R16, [R1+0x18] ;  /* 0x0000180001107983 */ /* 0x000ee20000100800 */
[----:B------:R-:W-:Y:S01]  /*2a6e0*/  IMAD.MOV.U32 R15, RZ, RZ, R11 ;  /* 0x000000ffff0f7224 */ /* 0x000fe200078e000b */
[----:B-1----:R-:W-:-:S02]  /*2a6f0*/  PRMT R8, R4, 0x6420, R5 ;  /* 0x0000642004087816 */ /* 0x002fc40000000005 */
[----:B------:R-:W-:Y:S02]  /*2a700*/  PRMT R9, R4, 0x7531, R5 ;  /* 0x0000753104097816 */ /* 0x000fe40000000005 */
[C-C-:B------:R-:W-:Y:S02]  /*2a710*/  PRMT R10, R6.reuse, 0x6420, R7.reuse ;  /* 0x00006420060a7816 */ /* 0x140fe40000000007 */
[----:B------:R-:W-:-:S05]  /*2a720*/  PRMT R11, R6, 0x7531, R7 ;  /* 0x00007531060b7816 */ /* 0x000fca0000000007 */
[----:B------:R1:W-:Y:S02]  /*2a730*/  STSM.16.M88.4 [R3+0x4000], R8 ;  /* 0x0040000803007844 */ /* 0x0003e40000000200 */
[----:B-1----:R-:W-:-:S05]  /*2a740*/  VIADD R3, R17, 0x3000 ;  /* 0x0000300011037836 */ /* 0x002fca0000000000 */
[----:B------:R-:W-:-:S04]  /*2a750*/  LOP3.LUT R3, R3, R15, RZ, 0xfc, !PT ;  /* 0x0000000f03037212 */ /* 0x000fc800078efcff */
[----:B------:R-:W-:-:S05]  /*2a760*/  IADD3 R3, R18, R3, RZ ;  /* 0x0000000312037210 */ /* 0x000fca0007ffe0ff */
[----:B------:R-:W1:Y:S02]  /*2a770*/  LDSM.16.MT88.4 R4, [R3+0x10400] ;  /* 0x010400000304783b */ /* 0x000e640000004200 */
[C-C-:B-1----:R-:W-:Y:S02]  /*2a780*/  PRMT R12, R4.reuse, 0x6420, R5.reuse ;  /* 0x00006420040c7816 */ /* 0x142fe40000000005 */
[----:B------:R-:W-:Y:S01]  /*2a790*/  PRMT R13, R4, 0x7531, R5 ;  /* 0x00007531040d7816 */ /* 0x000fe20000000005 */
[----:B--2---:R-:W-:-:S05]  /*2a7a0*/  IMAD.IADD R3, R14, 0x1, R17 ;  /* 0x000000010e037824 */ /* 0x004fca00078e0211 */
[C---:B---3--:R-:W-:Y:S02]  /*2a7b0*/  IADD3 R16, R19.reuse, R3, R16 ;  /* 0x0000000313107210 */ /* 0x048fe40007ffe010 */
[----:B------:R-:W-:Y:S02]  /*2a7c0*/  IADD3 R3, R19, R0, R3 ;  /* 0x0000000013037210 */ /* 0x000fe40007ffe003 */
[----:B------:R1:W5:Y:S01]  /*2a7d0*/  LDL.LU R0, [R1+0x1a8] ;  /* 0x0001a80001007983 */ /* 0x0003620000300800 */
[----:B------:R-:W-:Y:S01]  /*2a7e0*/  IMAD.MOV.U32 R19, RZ, RZ, R15 ;  /* 0x000000ffff137224 */ /* 0x000fe200078e000f */
[C-C-:B------:R-:W-:Y:S02]  /*2a7f0*/  PRMT R14, R6.reuse, 0x6420, R7.reuse ;  /* 0x00006420060e7816 */ /* 0x140fe40000000007 */
[----:B------:R-:W-:Y:S02]  /*2a800*/  PRMT R15, R6, 0x7531, R7 ;  /* 0x00007531060f7816 */ /* 0x000fe40000000007 */
[----:B------:R-:W2:Y:S04]  /*2a810*/  LDSM.16.MT88.4 R4, [R2+0x13400] ;  /* 0x013400000204783b */ /* 0x000ea80000004200 */
[----:B------:R-:W-:Y:S01]  /*2a820*/  STSM.16.M88.4 [R16], R12 ;  /* 0x0000000c10007844 */ /* 0x000fe20000000200 */
[----:B--2---:R-:W-:-:S02]  /*2a830*/  PRMT R8, R4, 0x6420, R5 ;  /* 0x0000642004087816 */ /* 0x004fc40000000005 */
[----:B------:R-:W-:Y:S01]  /*2a840*/  PRMT R9, R4, 0x7531, R5 ;  /* 0x0000753104097816 */ /* 0x000fe20000000005 */
[----:B------:R-:W-:Y:S01]  /*2a850*/  VIADD R4, R17, 0x7000 ;  /* 0x0000700011047836 */ /* 0x000fe20000000000 */
[----:B------:R-:W-:-:S04]  /*2a860*/  PRMT R10, R6, 0x6420, R7 ;  /* 0x00006420060a7816 */ /* 0x000fc80000000007 */
[----:B------:R-:W-:Y:S02]  /*2a870*/  LOP3.LUT R4, R4, R19, RZ, 0xfc, !PT ;  /* 0x0000001304047212 */ /* 0x000fe400078efcff */
[----:B------:R-:W-:Y:S02]  /*2a880*/  PRMT R11, R6, 0x7531, R7 ;  /* 0x00007531060b7816 */ /* 0x000fe40000000007 */
[----:B------:R-:W-:-:S03]  /*2a890*/  IADD3 R4, R18, R4, RZ ;  /* 0x0000000412047210 */ /* 0x000fc60007ffe0ff */
[----:B------:R-:W-:Y:S04]  /*2a8a0*/  STSM.16.M88.4 [R3], R8 ;  /* 0x0000000803007844 */ /* 0x000fe80000000200 */
[----:B------:R-:W2:Y:S04]  /*2a8b0*/  LDSM.16.MT88.4 R8, [R4+0x10400] ;  /* 0x010400000408783b */ /* 0x000ea80000004200 */
[----:B------:R-:W3:Y:S01]  /*2a8c0*/  LDSM.16.MT88.4 R4, [R2+0x17400] ;  /* 0x017400000204783b */ /* 0x000ee20000004200 */
[C-C-:B--2---:R-:W-:Y:S02]  /*2a8d0*/  PRMT R12, R8.reuse, 0x6420, R9.reuse ;  /* 0x00006420080c7816 */ /* 0x144fe40000000009 */
[----:B------:R-:W-:-:S02]  /*2a8e0*/  PRMT R13, R8, 0x7531, R9 ;  /* 0x00007531080d7816 */ /* 0x000fc40000000009 */
[C-C-:B------:R-:W-:Y:S02]  /*2a8f0*/  PRMT R14, R10.reuse, 0x6420, R11.reuse ;  /* 0x000064200a0e7816 */ /* 0x140fe4000000000b */
[----:B------:R-:W-:Y:S02]  /*2a900*/  PRMT R15, R10, 0x7531, R11 ;  /* 0x000075310a0f7816 */ /* 0x000fe4000000000b */
[C-C-:B---3--:R-:W-:Y:S02]  /*2a910*/  PRMT R8, R4.reuse, 0x6420, R5.reuse ;  /* 0x0000642004087816 */ /* 0x148fe40000000005 */
[----:B------:R-:W-:Y:S02]  /*2a920*/  PRMT R9, R4, 0x7531, R5 ;  /* 0x0000753104097816 */ /* 0x000fe40000000005 */
[C-C-:B------:R-:W-:Y:S02]  /*2a930*/  PRMT R10, R6.reuse, 0x6420, R7.reuse ;  /* 0x00006420060a7816 */ /* 0x140fe40000000007 */
        /* <DEDUP_REMOVED lines=11> */
.L_x_644:
[----:B------:R-:W3:Y:S01]  /*2a9f0*/  LDL.LU R2, [R1+0x1c] ;  /* 0x00001c0001027983 */ /* 0x000ee20000300800 */
[----:B--2--5:R2:W-:Y:S03]  /*2aa00*/  SYNCS.ARRIVE.TRANS64.A1T0 RZ, [R0+URZ+0x38850], RZ ;  /* 0x038850ff00ff79a7 */ /* 0x0245e6000810003f */
[----:B-1----:R-:W4:Y:S01]  /*2aa10*/  LDL.LU R3, [R1+0x28] ;  /* 0x0000280001037983 */ /* 0x002f220000300800 */
[----:B--2---:R-:W-:-:S05]  /*2aa20*/  @!P0 VIADD R0, R0, 0x38880 ;  /* 0x0003888000008836 */ /* 0x004fca0000000000 */
[----:B------:R-:W-:Y:S01]  /*2aa30*/  @!P0 PRMT R0, RZ, 0x654, R0 ;  /* 0x00000654ff008816 */ /* 0x000fe20000000000 */
[----:B------:R-:W-:Y:S06]  /*2aa40*/  BAR.SYNC.DEFER_BLOCKING 0x2, 0x80 ;  /* 0x0082000000007b1d */ /* 0x000fec0000010000 */
[----:B------:R3:W-:Y:S02]  /*2aa50*/  @!P0 SYNCS.ARRIVE.TRANS64.RED.A1T0 RZ, [R0+URZ], RZ ;  /* 0x000000ff00ff89a7 */ /* 0x0007e4000810043f */
[----:B---3--:R-:W-:-:S05]  /*2aa60*/  VIADD R0, R2, 0x1 ;  /* 0x0000000102007836 */ /* 0x008fca0000000000 */
[----:B------:R-:W-:-:S04]  /*2aa70*/  ISETP.NE.AND P0, PT, R0, 0x2, PT ;  /* 0x000000020000780c */ /* 0x000fc80003f05270 */
[----:B------:R-:W-:Y:S02]  /*2aa80*/  SEL R2, RZ, 0x1, P0 ;  /* 0x00000001ff027807 */ /* 0x000fe40000000000 */
[----:B------:R-:W-:Y:S02]  /*2aa90*/  SEL R0, R0, RZ, P0 ;  /* 0x000000ff00007207 */ /* 0x000fe40000000000 */
[----:B----4-:R-:W-:-:S03]  /*2aaa0*/  LOP3.LUT R3, R3, R2, RZ, 0x3c, !PT ;  /* 0x0000000203037212 */ /* 0x010fc600078e3cff */
[----:B------:R1:W-:Y:S04]  /*2aab0*/  STL [R1+0x1c], R0 ;  /* 0x00001c0001007387 */ /* 0x0003e80000100800 */
[----:B------:R1:W-:Y:S02]  /*2aac0*/  STL [R1+0x28], R3 ;  /* 0x0000280301007387 */ /* 0x0003e40000100800 */
.L_x_589:
[----:B-12---:R-:W2:Y:S02]  /*2aad0*/  LDL R0, [R1+0x10] ;  /* 0x0000100001007983 */ /* 0x006ea40000100800 */
[----:B--2---:R-:W-:-:S13]  /*2aae0*/  LOP3.LUT P0, RZ, R0, 0x2, RZ, 0xc0, !PT ;  /* 0x0000000200ff7812 */ /* 0x004fda000780c0ff */
[----:B------:R-:W-:Y:S05]  /*2aaf0*/  @!P0 BRA `(.L_x_645) ;  /* 0x00000000002c8947 */ /* 0x000fea0003800000 */
[----:B------:R-:W-:Y:S05]  /*2ab00*/  WARPSYNC.ALL ;  /* 0x0000000000007948 */ /* 0x000fea0003800000 */
[----:B------:R-:W1:Y:S08]  /*2ab10*/  S2UR UR5, SR_CgaCtaId ;  /* 0x00000000000579c3 */ /* 0x000e700000008800 */
[----:B------:R-:W-:Y:S06]  /*2ab20*/  BAR.SYNC.DEFER_BLOCKING 0x5, 0x180 ;  /* 0x0146000000007b1d */ /* 0x000fec0000010000 */
[----:B------:R-:W-:-:S02]  /*2ab30*/  UMOV UR4, 0x400 ;  /* 0x0000040000047882 */ /* 0x000fc40000000000 */
[----:B-1----:R-:W-:-:S06]  /*2ab40*/  ULEA UR4, UR5, UR4, 0x18 ;  /* 0x0000000405047291 */ /* 0x002fcc000f8ec03f */
[----:B------:R-:W-:-:S05]  /*2ab50*/  IMAD.U32 R18, RZ, RZ, UR4 ;  /* 0x00000004ff127e24 */ /* 0x000fca000f8e00ff */
[----:B------:R-:W1:Y:S04]  /*2ab60*/  LDS.128 R4, [R18+0x388d0] ;  /* 0x0388d00012047984 */ /* 0x000e680000000c00 */
[----:B-1----:R2:W-:Y:S04]  /*2ab70*/  STL.64 [R1], R4 ;  /* 0x0000000401007387 */ /* 0x0025e80000100a00 */
[----:B------:R2:W-:Y:S01]  /*2ab80*/  STL.64 [R1+0x8], R6 ;  /* 0x0000080601007387 */ /* 0x0005e20000100a00 */
[----:B------:R-:W-:Y:S06]  /*2ab90*/  BAR.ARV 0x4, 0x180 ;  /* 0x0106000000007b1d */ /* 0x000fec0000002000 */
[----:B------:R-:W-:Y:S05]  /*2aba0*/  BRA `(.L_x_646) ;  /* 0x0000000c00307947 */ /* 0x000fea0003800000 */
.L_x_645:
[----:B------:R-:W1:Y:S01]  /*2abb0*/  S2R R0, SR_TID.X ;  /* 0x0000000000007919 */ /* 0x000e620000002100 */
[----:B------:R-:W-:Y:S01]  /*2abc0*/  UMOV UR4, 0xffffffff ;  /* 0xffffffff00047882 */ /* 0x000fe20000000000 */
[----:B-1----:R-:W-:-:S04]  /*2abd0*/  LOP3.LUT R16, R0, 0x1f, RZ, 0xc0, !PT ;  /* 0x0000001f00107812 */ /* 0x002fc800078ec0ff */
[----:B------:R-:W-:Y:S01]  /*2abe0*/  ISETP.NE.AND P0, PT, R16, 0x1f, PT ;  /* 0x0000001f1000780c */ /* 0x000fe20003f05270 */
[----:B------:R-:W-:-:S12]  /*2abf0*/  BRA.DIV UR4, `(.L_x_647) ;  /* 0x0000007204187947 */ /* 0x000fd8000b800000 */
[----:B------:R-:W2:Y:S01]  /*2ac00*/  LDL.LU R0, [R1] ;  /* 0x0000000001007983 */ /* 0x000ea20000300800 */
[----:B------:R-:W-:-:S03]  /*2ac10*/  ULDC UR4, c[0x0][0xc3c] ;  /* 0x00030f0000047ab9 */ /* 0x000fc60000000800 */
[----:B------:R-:W3:Y:S01]  /*2ac20*/  LDL R2, [R1+0xc] ;  /* 0x00000c0001027983 */ /* 0x000ee20000100800 */
[----:B--2---:R-:W-:Y:S01]  /*2ac30*/  IMAD.MOV.U32 R10, RZ, RZ, R0 ;  /* 0x000000ffff0a7224 */ /* 0x004fe200078e0000 */
[----:B---3--:R-:W-:-:S04]  /*2ac40*/  IADD3 R6, R2, R16, RZ ;  /* 0x0000001002067210 */ /* 0x008fc80007ffe0ff */
[----:B------:R-:W-:-:S13]  /*2ac50*/  ISETP.GE.OR P1, PT, R6, UR4, !P0 ;  /* 0x0000000406007c0c */ /* 0x000fda000c726670 */
[----:B------:R-:W1:Y:S08]  /*2ac60*/  @!P1 LDC.64 R2, c[0x0][0xc80] ;  /* 0x00032000ff029b82 */ /* 0x000e700000000a00 */
[----:B------:R-:W2:Y:S01]  /*2ac70*/  @!P1 LDC.64 R4, c[0x0][0xc78] ;  /* 0x00031e00ff049b82 */ /* 0x000ea20000000a00 */
[----:B-1----:R-:W-:-:S05]  /*2ac80*/  @!P1 IMAD.WIDE R2, R6, 0x4, R2 ;  /* 0x0000000406029825 */ /* 0x002fca00078e0202 */
[----:B------:R2:W3:Y:S02]  /*2ac90*/  @!P1 LDG.E R0, desc[UR42][R2.64] ;  /* 0x0000002a02009981 */ /* 0x0004e4000c1e1900 */
[----:B--2---:R-:W-:-:S06]  /*2aca0*/  @!P1 IMAD.WIDE R2, R6, 0x4, R4 ;  /* 0x0000000406029825 */ /* 0x004fcc00078e0204 */
[----:B------:R-:W2:Y:S01]  /*2acb0*/  @!P1 LDG.E R2, desc[UR42][R2.64] ;  /* 0x0000002a02029981 */ /* 0x000ea2000c1e1900 */
[----:B------:R-:W-:Y:S02]  /*2acc0*/  CS2R R4, SRZ ;  /* 0x0000000000047805 */ /* 0x000fe4000001ff00 */
[C---:B------:R-:W-:Y:S01]  /*2acd0*/  ISETP.GE.U32.AND P2, PT, R16.reuse, 0x2, PT ;  /* 0x000000021000780c */ /* 0x040fe20003f46070 */
[----:B------:R-:W-:Y:S01]  /*2ace0*/  IMAD.MOV.U32 R9, RZ, RZ, RZ ;  /* 0x000000ffff097224 */ /* 0x000fe200078e00ff */
[C---:B------:R-:W-:Y:S01]  /*2acf0*/  ISETP.GE.U32.AND P3, PT, R16.reuse, 0x4, PT ;  /* 0x000000041000780c */ /* 0x040fe20003f66070 */
[----:B------:R-:W-:Y:S01]  /*2ad00*/  SHFL.IDX PT, R6, R10, RZ, 0x1f ;  /* 0x00001fff0a067589 */ /* 0x000fe200000e0000 */
[C---:B------:R-:W-:Y:S02]  /*2ad10*/  ISETP.GE.U32.AND P4, PT, R16.reuse, 0x8, PT ;  /* 0x000000081000780c */ /* 0x040fe40003f86070 */
[----:B------:R-:W-:Y:S01]  /*2ad20*/  ISETP.GE.U32.AND P5, PT, R16, 0x10, PT ;  /* 0x000000101000780c */ /* 0x000fe20003fa6070 */
[----:B------:R-:W-:Y:S01]  /*2ad30*/  SHFL.IDX PT, R8, R10, 0x1, 0x1f ;  /* 0x00201f000a087f89 */ /* 0x000fe200000e0000 */
[----:B---3--:R-:W-:-:S02]  /*2ad40*/  @!P1 IMAD.MOV.U32 R4, RZ, RZ, R0 ;  /* 0x000000ffff049224 */ /* 0x008fc400078e0000 */
[----:B--2---:R-:W-:Y:S01]  /*2ad50*/  @!P1 IMAD.MOV.U32 R5, RZ, RZ, R2 ;  /* 0x000000ffff059224 */ /* 0x004fe200078e0002 */
[----:B------:R-:W-:-:S03]  /*2ad60*/  ISETP.NE.AND P1, PT, R16, RZ, PT ;  /* 0x000000ff1000720c */ /* 0x000fc60003f25270 */
[----:B------:R-:W-:-:S05]  /*2ad70*/  IMAD R0, R5, R4, RZ ;  /* 0x0000000405007224 */ /* 0x000fca00078e02ff */
[----:B------:R-:W1:Y:S02]  /*2ad80*/  SHFL.UP PT, R2, R0, 0x1, RZ ;  /* 0x0420000000027989 */ /* 0x000e6400000e00ff */
[----:B-1----:R-:W-:-:S04]  /*2ad90*/  SEL R2, R2, RZ, P1 ;  /* 0x000000ff02027207 */ /* 0x002fc80000800000 */
[----:B------:R-:W-:-:S05]  /*2ada0*/  IADD3 R0, R0, R2, RZ ;  /* 0x0000000200007210 */ /* 0x000fca0007ffe0ff */
[----:B------:R-:W1:Y:S02]  /*2adb0*/  SHFL.UP PT, R2, R0, 0x2, RZ ;  /* 0x0440000000027989 */ /* 0x000e6400000e00ff */
[----:B-1----:R-:W-:-:S05]  /*2adc0*/  SEL R2, R2, RZ, P2 ;  /* 0x000000ff02027207 */ /* 0x002fca0001000000 */
[----:B------:R-:W-:-:S05]  /*2add0*/  IMAD.IADD R0, R0, 0x1, R2 ;  /* 0x0000000100007824 */ /* 0x000fca00078e0202 */
[----:B------:R-:W1:Y:S02]  /*2ade0*/  SHFL.UP PT, R2, R0, 0x4, RZ ;  /* 0x0480000000027989 */ /* 0x000e6400000e00ff */
[----:B-1----:R-:W-:-:S05]  /*2adf0*/  SEL R2, R2, RZ, P3 ;  /* 0x000000ff02027207 */ /* 0x002fca0001800000 */
[----:B------:R-:W-:-:S05]  /*2ae00*/  IMAD.IADD R0, R0, 0x1, R2 ;  /* 0x0000000100007824 */ /* 0x000fca00078e0202 */
[----:B------:R-:W1:Y:S02]  /*2ae10*/  SHFL.UP PT, R2, R0, 0x8, RZ ;  /* 0x0500000000027989 */ /* 0x000e6400000e00ff */
[----:B-1----:R-:W-:-:S05]  /*2ae20*/  SEL R2, R2, RZ, P4 ;  /* 0x000000ff02027207 */ /* 0x002fca0002000000 */
[----:B------:R-:W-:-:S05]  /*2ae30*/  IMAD.IADD R0, R0, 0x1, R2 ;  /* 0x0000000100007824 */ /* 0x000fca00078e0202 */
[----:B------:R-:W1:Y:S02]  /*2ae40*/  SHFL.UP PT, R2, R0, 0x10, RZ ;  /* 0x0600000000027989 */ /* 0x000e6400000e00ff */
[----:B-1----:R-:W-:-:S04]  /*2ae50*/  SEL R2, R2, RZ, P5 ;  /* 0x000000ff02027207 */ /* 0x002fc80002800000 */
[----:B------:R-:W-:-:S05]  /*2ae60*/  IADD3 R3, R0, R2, RZ ;  /* 0x0000000200037210 */ /* 0x000fca0007ffe0ff */
[----:B------:R1:W2:Y:S02]  /*2ae70*/  SHFL.IDX PT, R7, R3, 0x1f, 0x1f ;  /* 0x03e01f0003077f89 */ /* 0x0002a400000e0000 */
.L_x_909:
[----:B------:R-:W-:Y:S02]  /*2ae80*/  ULDC UR4, c[0x0][0xc38] ;  /* 0x00030e0000047ab9 */ /* 0x000fe40000000800 */
[----:B------:R-:W-:-:S04]  /*2ae90*/  IMAD.U32 R2, RZ, RZ, UR4 ;  /* 0x00000004ff027e24 */ /* 0x000fc8000f8e00ff */
[----:B--2---:R-:W-:-:S04]  /*2aea0*/  IMAD R7, R7, R2, RZ ;  /* 0x0000000207077224 */ /* 0x004fc800078e02ff */
[----:B------:R-:W-:Y:S01]  /*2aeb0*/  IMAD.IADD R0, R8, 0x1, R7 ;  /* 0x0000000108007824 */ /* 0x000fe200078e0207 */
[----:B------:R-:W-:-:S04]  /*2aec0*/  MOV R8, R3 ;  /* 0x0000000300087202 */ /* 0x000fc80000000f00 */
[----:B------:R-:W-:-:S13]  /*2aed0*/  ISETP.GT.AND P6, PT, R0, R6, PT ;  /* 0x000000060000720c */ /* 0x000fda0003fc4270 */
[----:B------:R-:W-:Y:S05]  /*2aee0*/  @P6 BRA `(.L_x_648) ;  /* 0x0000000000b06947 */ /* 0x000fea0003800000 */
.L_x_651:
[----:B-1----:R-:W2:Y:S01]  /*2aef0*/  LDL.LU R3, [R1+0xc] ;  /* 0x00000c0001037983 */ /* 0x002ea20000300800 */
[----:B------:R-:W1:Y:S01]  /*2af00*/  LDC R2, c[0x0][0xc3c] ;  /* 0x00030f00ff027b82 */ /* 0x000e620000000800 */
[----:B--2---:R-:W-:-:S05]  /*2af10*/  VIADD R3, R3, 0x1f ;  /* 0x0000001f03037836 */ /* 0x004fca0000000000 */
[----:B-1----:R-:W-:-:S13]  /*2af20*/  ISETP.GE.AND P6, PT, R3, R2, PT ;  /* 0x000000020300720c */ /* 0x002fda0003fc6270 */
[----:B------:R-:W-:Y:S05]  /*2af30*/  @P6 BRA `(.L_x_649) ;  /* 0x0000000400e46947 */ /* 0x000fea0003800000 */
[----:B------:R-:W1:Y:S01]  /*2af40*/  S2R R4, SR_TID.X ;  /* 0x0000000000047919 */ /* 0x000e620000002100 */
[----:B------:R2:W-:Y:S01]  /*2af50*/  STL [R1+0xc], R3 ;  /* 0x00000c0301007387 */ /* 0x0005e20000100800 */
[----:B-1----:R-:W-:-:S05]  /*2af60*/  LOP3.LUT R4, R4, 0x1f, RZ, 0xc0, !PT ;  /* 0x0000001f04047812 */ /* 0x002fca00078ec0ff */
[----:B------:R-:W-:Y:S02]  /*2af70*/  IMAD.IADD R5, R3, 0x1, R4 ;  /* 0x0000000103057824 */ /* 0x000fe400078e0204 */
[----:B------:R-:W-:-:S03]  /*2af80*/  IMAD.MOV.U32 R4, RZ, RZ, RZ ;  /* 0x000000ffff047224 */ /* 0x000fc600078e00ff */
[----:B------:R-:W-:-:S13]  /*2af90*/  ISETP.GE.OR P6, PT, R5, R2, !P0 ;  /* 0x000000020500720c */ /* 0x000fda00047c6670 */
[----:B--2---:R-:W1:Y:S02]  /*2afa0*/  @!P6 LDC.64 R2, c[0x0][0xc80] ;  /* 0x00032000ff02eb82 */ /* 0x004e640000000a00 */
[----:B-1----:R-:W-:-:S05]  /*2afb0*/  @!P6 IMAD.WIDE R2, R5, 0x4, R2 ;  /* 0x000000040502e825 */ /* 0x002fca00078e0202 */
[----:B------:R1:W2:Y:S02]  /*2afc0*/  @!P6 LDG.E R4, desc[UR42][R2.64] ;  /* 0x0000002a0204e981 */ /* 0x0002a4000c1e1900 */
[----:B-1----:R-:W1:Y:S02]  /*2afd0*/  @!P6 LDC.64 R2, c[0x0][0xc78] ;  /* 0x00031e00ff02eb82 */ /* 0x002e640000000a00 */
[----:B-1----:R-:W-:Y:S01]  /*2afe0*/  @!P6 IMAD.WIDE R2, R5, 0x4, R2 ;  /* 0x000000040502e825 */ /* 0x002fe200078e0202 */
[----:B------:R-:W-:-:S06]  /*2aff0*/  MOV R5, RZ ;  /* 0x000000ff00057202 */ /* 0x000fcc0000000f00 */
[----:B------:R-:W2:Y:S01]  /*2b000*/  @!P6 LDG.E R5, desc[UR42][R2.64] ;  /* 0x0000002a0205e981 */ /* 0x000ea2000c1e1900 */
[----:B------:R-:W-:Y:S01]  /*2b010*/  UMOV UR4, 0xffffffff ;  /* 0xffffffff00047882 */ /* 0x000fe20000000000 */
[----:B--2---:R-:W-:Y:S02]  /*2b020*/  IMAD R2, R5, R4, RZ ;  /* 0x0000000405027224 */ /* 0x004fe400078e02ff */
[----:B------:R-:W-:Y:S05]  /*2b030*/  BRA.DIV UR4, `(.L_x_650) ;  /* 0x0000007204647947 */ /* 0x000fea000b800000 */
        /* <DEDUP_REMOVED lines=12> */
[----:B------:R-:W1:Y:S02]  /*2b100*/  SHFL.UP PT, R3, R2, 0x10, RZ ;  /* 0x0600000002037989 */ /* 0x000e6400000e00ff */
[----:B-1----:R-:W-:-:S05]  /*2b110*/  SEL R3, R3, RZ, P5 ;  /* 0x000000ff03037207 */ /* 0x002fca0002800000 */
[----:B------:R-:W-:-:S05]  /*2b120*/  IMAD.IADD R3, R2, 0x1, R3 ;  /* 0x0000000102037824 */ /* 0x000fca00078e0203 */
[----:B------:R1:W2:Y:S02]  /*2b130*/  SHFL.IDX PT, R7, R3, 0x1f, 0x1f ;  /* 0x03e01f0003077f89 */ /* 0x0002a400000e0000 */
.L_x_917:
[----:B------:R-:W-:Y:S02]  /*2b140*/  ULDC UR4, c[0x0][0xc38] ;  /* 0x00030e0000047ab9 */ /* 0x000fe40000000800 */
[----:B------:R-:W-:-:S04]  /*2b150*/  IMAD.U32 R2, RZ, RZ, UR4 ;  /* 0x00000004ff027e24 */ /* 0x000fc8000f8e00ff */
[----:B--2---:R-:W-:-:S04]  /*2b160*/  IMAD R7, R7, R2, RZ ;  /* 0x0000000207077224 */ /* 0x004fc800078e02ff */
[----:B------:R-:W-:-:S05]  /*2b170*/  IMAD.IADD R0, R7, 0x1, R0 ;  /* 0x0000000107007824 */ /* 0x000fca00078e0200 */
[----:B------:R-:W-:-:S13]  /*2b180*/  ISETP.GT.AND P6, PT, R0, R6, PT ;  /* 0x000000060000720c */ /* 0x000fda0003fc4270 */
[----:B------:R-:W-:Y:S05]  /*2b190*/  @!P6 BRA `(.L_x_651) ;  /* 0xfffffffc0054e947 */ /* 0x000fea000383ffff */
[----:B------:R-:W-:-:S07]  /*2b1a0*/  MOV R8, R3 ;  /* 0x0000000300087202 */ /* 0x000fce0000000f00 */
.L_x_648:
[----:B------:R-:W-:Y:S01]  /*2b1b0*/  IMAD.IADD R7, R0, 0x1, -R7 ;  /* 0x0000000100077824 */ /* 0x000fe200078e0a07 */
[----:B------:R-:W-:-:S03]  /*2b1c0*/  UMOV UR4, 0xffffffff ;  /* 0xffffffff00047882 */ /* 0x000fc60000000000 */
[----:B------:R-:W-:-:S05]  /*2b1d0*/  IMAD R0, R8, R2, R7 ;  /* 0x0000000208007224 */ /* 0x000fca00078e0207 */
[----:B------:R-:W-:Y:S01]  /*2b1e0*/  ISETP.GT.AND P6, PT, R0, R6, PT ;  /* 0x000000060000720c */ /* 0x000fe20003fc4270 */
[----:B------:R-:W-:-:S12]  /*2b1f0*/  BRA.DIV UR4, `(.L_x_652) ;  /* 0x0000007204cc7947 */ /* 0x000fd8000b800000 */
[----:B-1----:R-:W-:-:S04]  /*2b200*/  VOTE.ANY R3, PT, !P6 ;  /* 0x0000000000037806 */ /* 0x002fc800070e0100 */
[----:B------:R-:W1:Y:S02]  /*2b210*/  POPC R0, R3 ;  /* 0x0000000300007309 */ /* 0x000e640000000000 */
[----:B-1----:R1:W2:Y:S04]  /*2b220*/  SHFL.IDX PT, R4, R4, R0, 0x1f ;  /* 0x00001f0004047589 */ /* 0x0022a800000e0000 */
[----:B------:R1:W3:Y:S02]  /*2b230*/  SHFL.IDX PT, R5, R5, R0, 0x1f ;  /* 0x00001f0005057589 */ /* 0x0002e400000e0000 */
.L_x_922:
[----:B------:R-:W-:-:S13]  /*2b240*/  ISETP.NE.AND P0, PT, R3, RZ, PT ;  /* 0x000000ff0300720c */ /* 0x000fda0003f05270 */
[----:B------:R-:W-:Y:S05]  /*2b250*/  @!P0 BRA `(.L_x_653) ;  /* 0x0000000000148947 */ /* 0x000fea0003800000 */
[----:B------:R-:W-:Y:S01]  /*2b260*/  UMOV UR4, 0xffffffff ;  /* 0xffffffff00047882 */ /* 0x000fe20000000000 */
[----:B------:R-:W-:Y:S02]  /*2b270*/  VIADD R12, R0, 0xffffffff ;  /* 0xffffffff000c7836 */ /* 0x000fe40000000000 */
[----:B------:R-:W-:Y:S05]  /*2b280*/  BRA.DIV UR4, `(.L_x_654) ;  /* 0x0000007604047947 */ /* 0x000fea000b800000 */
[----:B------:R4:W0:Y:S02]  /*2b290*/  SHFL.IDX PT, R8, R8, R12, 0x1f ;  /* 0x00001f0c08087589 */ /* 0x00082400000e0000 */
.L_x_925:
[----:B0-----:R-:W-:-:S07]  /*2b2a0*/  IMAD.MOV.U32 R9, RZ, RZ, R8 ;  /* 0x000000ffff097224 */ /* 0x001fce00078e0008 */
.L_x_653:
[----:B------:R-:W5:Y:S01]  /*2b2b0*/  LDL.LU R10, [R1+0xc] ;  /* 0x00000c00010a7983 */ /* 0x000f620000300800 */
[----:B------:R-:W-:Y:S01]  /*2b2c0*/  IMAD R7, R9, R2, R7 ;  /* 0x0000000209077224 */ /* 0x000fe200078e0207 */
[----:B--2---:R-:W-:-:S04]  /*2b2d0*/  IABS R2, R4 ;  /* 0x0000000400027213 */ /* 0x004fc80000000000 */
[----:B------:R-:W2:Y:S01]  /*2b2e0*/  I2F.RP R8, R2 ;  /* 0x0000000200087306 */ /* 0x000ea20000209400 */
[----:B------:R0:W-:Y:S07]  /*2b2f0*/  STL [R1], R7 ;  /* 0x0000000701007387 */ /* 0x0001ee0000100800 */
[----:B--2---:R-:W2:Y:S02]  /*2b300*/  MUFU.RCP R8, R8 ;  /* 0x0000000800087308 */ /* 0x004ea40000001000 */
[----:B--2---:R-:W-:-:S06]  /*2b310*/  IADD3 R8, R8, 0xffffffe, RZ ;  /* 0x0ffffffe08087810 */ /* 0x004fcc0007ffe0ff */
[----:B------:R2:W1:Y:S02]  /*2b320*/  F2I.FTZ.U32.TRUNC.NTZ R9, R8 ;  /* 0x0000000800097305 */ /* 0x000464000021f000 */
[----:B--2---:R-:W-:Y:S02]  /*2b330*/  IMAD.MOV.U32 R8, RZ, RZ, RZ ;  /* 0x000000ffff087224 */ /* 0x004fe400078e00ff */
[----:B-1----:R-:W-:-:S04]  /*2b340*/  IMAD.MOV R3, RZ, RZ, -R9 ;  /* 0x000000ffff037224 */ /* 0x002fc800078e0a09 */
[----:B------:R-:W-:-:S04]  /*2b350*/  IMAD R3, R3, R2, RZ ;  /* 0x0000000203037224 */ /* 0x000fc800078e02ff */
[----:B------:R-:W-:Y:S01]  /*2b360*/  IMAD.HI.U32 R9, R9, R3, R8 ;  /* 0x0000000309097227 */ /* 0x000fe200078e0008 */
[----:B------:R-:W-:-:S03]  /*2b370*/  IABS R3, R4 ;  /* 0x0000000400037213 */ /* 0x000fc60000000000 */
[----:B------:R-:W-:Y:S02]  /*2b380*/  IMAD.IADD R8, R6, 0x1, -R7 ;  /* 0x0000000106087824 */ /* 0x000fe400078e0a07 */
[----:B------:R-:W-:-:S03]  /*2b390*/  IMAD.MOV R3, RZ, RZ, -R3 ;  /* 0x000000ffff037224 */ /* 0x000fc600078e0a03 */
[----:B------:R-:W-:Y:S01]  /*2b3a0*/  IABS R6, R8 ;  /* 0x0000000800067213 */ /* 0x000fe20000000000 */
[----:B0-----:R-:W-:-:S04]  /*2b3b0*/  IMAD.MOV.U32 R7, RZ, RZ, R3 ;  /* 0x000000ffff077224 */ /* 0x001fc800078e0003 */
[----:B------:R-:W-:-:S04]  /*2b3c0*/  IMAD.HI.U32 R3, R9, R6, RZ ;  /* 0x0000000609037227 */ /* 0x000fc800078e00ff */
[----:B------:R-:W-:-:S05]  /*2b3d0*/  IMAD R6, R3, R7, R6 ;  /* 0x0000000703067224 */ /* 0x000fca00078e0206 */
[----:B------:R-:W-:-:S13]  /*2b3e0*/  ISETP.GT.U32.AND P1, PT, R2, R6, PT ;  /* 0x000000060200720c */ /* 0x000fda0003f24070 */
[----:B------:R-:W-:Y:S02]  /*2b3f0*/  @!P1 IMAD.IADD R6, R6, 0x1, -R2 ;  /* 0x0000000106069824 */ /* 0x000fe400078e0a02 */
[----:B------:R-:W-:Y:S01]  /*2b400*/  @!P1 VIADD R3, R3, 0x1 ;  /* 0x0000000103039836 */ /* 0x000fe20000000000 */
[----:B------:R-:W-:Y:S02]  /*2b410*/  ISETP.NE.AND P1, PT, R4, RZ, PT ;  /* 0x000000ff0400720c */ /* 0x000fe40003f25270 */
[----:B------:R-:W-:Y:S02]  /*2b420*/  ISETP.GE.U32.AND P0, PT, R6, R2, PT ;  /* 0x000000020600720c */ /* 0x000fe40003f06070 */
[----:B---3--:R-:W-:-:S04]  /*2b430*/  IABS R2, R5 ;  /* 0x0000000500027213 */ /* 0x008fc80000000000 */
[----:B------:R-:W0:Y:S07]  /*2b440*/  I2F.RP R6, R2 ;  /* 0x0000000200067306 */ /* 0x000e2e0000209400 */
[----:B------:R-:W-:Y:S01]  /*2b450*/  @P0 IADD3 R3, R3, 0x1, RZ ;  /* 0x0000000103030810 */ /* 0x000fe20007ffe0ff */
[----:B0-----:R-:W0:Y:S02]  /*2b460*/  MUFU.RCP R6, R6 ;  /* 0x0000000600067308 */ /* 0x001e240000001000 */
[----:B0-----:R-:W-:-:S06]  /*2b470*/  IADD3 R6, R6, 0xffffffe, RZ ;  /* 0x0ffffffe06067810 */ /* 0x001fcc0007ffe0ff */
[----:B------:R-:W0:Y:S02]  /*2b480*/  F2I.FTZ.U32.TRUNC.NTZ R7, R6 ;  /* 0x0000000600077305 */ /* 0x000e24000021f000 */
[----:B0-----:R-:W-:-:S04]  /*2b490*/  IMAD.MOV R6, RZ, RZ, -R7 ;  /* 0x000000ffff067224 */ /* 0x001fc800078e0a07 */
[----:B------:R-:W-:Y:S02]  /*2b4a0*/  IMAD R9, R6, R2, RZ ;  /* 0x0000000206097224 */ /* 0x000fe400078e02ff */
[----:B------:R-:W-:Y:S01]  /*2b4b0*/  IMAD.MOV.U32 R6, RZ, RZ, RZ ;  /* 0x000000ffff067224 */ /* 0x000fe200078e00ff */
[----:B-----5:R-:W-:-:S03]  /*2b4c0*/  MOV R11, R10 ;  /* 0x0000000a000b7202 */ /* 0x020fc60000000f00 */
[----:B------:R-:W-:Y:S01]  /*2b4d0*/  IMAD.HI.U32 R10, R7, R9, R6 ;  /* 0x00000009070a7227 */ /* 0x000fe200078e0006 */
[----:B------:R-:W-:-:S03]  /*2b4e0*/  LOP3.LUT R6, R8, R4, RZ, 0x3c, !PT ;  /* 0x0000000408067212 */ /* 0x000fc600078e3cff */
[----:B------:R-:W-:Y:S01]  /*2b4f0*/  IMAD.IADD R11, R0, 0x1, R11 ;  /* 0x00000001000b7824 */ /* 0x000fe200078e020b */
[----:B------:R-:W-:Y:S02]  /*2b500*/  ISETP.GE.AND P2, PT, R6, RZ, PT ;  /* 0x000000ff0600720c */ /* 0x000fe40003f46270 */
[----:B------:R-:W-:-:S05]  /*2b510*/  IABS R6, R5 ;  /* 0x0000000500067213 */ /* 0x000fca0000000000 */
[----:B------:R-:W-:-:S04]  /*2b520*/  IMAD.MOV R6, RZ, RZ, -R6 ;  /* 0x000000ffff067224 */ /* 0x000fc800078e0a06 */
[----:B------:R-:W-:Y:S02]  /*2b530*/  IMAD.MOV.U32 R9, RZ, RZ, R6 ;  /* 0x000000ffff097224 */ /* 0x000fe400078e0006 */
[----:B------:R-:W-:Y:S01]  /*2b540*/  @!P2 IMAD.MOV R3, RZ, RZ, -R3 ;  /* 0x000000ffff03a224 */ /* 0x000fe200078e0a03 */
[----:B------:R-:W-:-:S04]  /*2b550*/  @!P1 LOP3.LUT R3, RZ, R4, RZ, 0x33, !PT ;  /* 0x00000004ff039212 */ /* 0x000fc800078e33ff */
[-C--:B------:R-:W-:Y:S01]  /*2b560*/  IABS R7, R3.reuse ;  /* 0x0000000300077213 */ /* 0x080fe20000000000 */
[----:B------:R-:W-:-:S04]  /*2b570*/  IMAD R4, R4, R3, RZ ;  /* 0x0000000304047224 */ /* 0x000fc800078e02ff */
[----:B------:R-:W-:-:S04]  /*2b580*/  IMAD.HI.U32 R6, R10, R7, RZ ;  /* 0x000000070a067227 */ /* 0x000fc800078e00ff */
[----:B------:R-:W-:-:S05]  /*2b590*/  IMAD R7, R6, R9, R7 ;  /* 0x0000000906077224 */ /* 0x000fca00078e0207 */
[----:B------:R-:W-:-:S13]  /*2b5a0*/  ISETP.GT.U32.AND P1, PT, R2, R7, PT ;  /* 0x000000070200720c */ /* 0x000fda0003f24070 */
[-C--:B------:R-:W-:Y:S01]  /*2b5b0*/  @!P1 IADD3 R7, R7, -R2.reuse, RZ ;  /* 0x8000000207079210 */ /* 0x080fe20007ffe0ff */
[----:B------:R-:W-:Y:S01]  /*2b5c0*/  @!P1 VIADD R6, R6, 0x1 ;  /* 0x0000000106069836 */ /* 0x000fe20000000000 */
[----:B------:R-:W-:Y:S02]  /*2b5d0*/  ISETP.NE.AND P1, PT, R5, RZ, PT ;  /* 0x000000ff0500720c */ /* 0x000fe40003f25270 */
[----:B------:R-:W-:Y:S02]  /*2b5e0*/  ISETP.GE.U32.AND P0, PT, R7, R2, PT ;  /* 0x000000020700720c */ /* 0x000fe40003f06070 */
[----:B------:R-:W-:-:S04]  /*2b5f0*/  LOP3.LUT R2, R3, R5, RZ, 0x3c, !PT ;  /* 0x0000000503027212 */ /* 0x000fc800078e3cff */
[----:B------:R-:W-:-:S07]  /*2b600*/  ISETP.GE.AND P2, PT, R2, RZ, PT ;  /* 0x000000ff0200720c */ /* 0x000fce0003f46270 */
[----:B------:R-:W-:-:S06]  /*2b610*/  @P0 VIADD R6, R6, 0x1 ;  /* 0x0000000106060836 */ /* 0x000fcc0000000000 */
[----:B------:R-:W-:Y:S01]  /*2b620*/  @!P2 IMAD.MOV R6, RZ, RZ, -R6 ;  /* 0x000000ffff06a224 */ /* 0x000fe200078e0a06 */
[----:B------:R-:W-:-:S04]  /*2b630*/  @!P1 LOP3.LUT R6, RZ, R5, RZ, 0x33, !PT ;  /* 0x00000005ff069212 */ /* 0x000fc800078e33ff */
[----:B------:R-:W-:-:S05]  /*2b640*/  IADD3 R2, -R6, RZ, RZ ;  /* 0x000000ff06027210 */ /* 0x000fca0007ffe1ff */
[C---:B------:R-:W-:Y:S02]  /*2b650*/  IMAD R3, R5.reuse, R2, R3 ;  /* 0x0000000205037224 */ /* 0x040fe400078e0203 */
[----:B------:R-:W-:Y:S02]  /*2b660*/  IMAD R5, R5, 0x1000000, R6 ;  /* 0x0100000005057824 */ /* 0x000fe400078e0206 */
[----:B------:R-:W-:-:S03]  /*2b670*/  IMAD.IADD R2, R8, 0x1, -R4 ;  /* 0x0000000108027824 */ /* 0x000fc600078e0a04 */
[----:B------:R-:W-:-:S05]  /*2b680*/  LEA R0, R3, R5, 0x10 ;  /* 0x0000000503007211 */ /* 0x000fca00078e80ff */
[----:B------:R2:W-:Y:S04]  /*2b690*/  STL [R1+0x8], R0 ;  /* 0x0000080001007387 */ /* 0x0005e80000100800 */
[----:B------:R2:W-:Y:S04]  /*2b6a0*/  STL [R1+0xc], R11 ;  /* 0x00000c0b01007387 */ /* 0x0005e80000100800 */
[----:B------:R2:W-:Y:S01]  /*2b6b0*/  STL [R1+0x4], R2 ;  /* 0x0000040201007387 */ /* 0x0005e20000100800 */
[----:B------:R-:W-:Y:S05]  /*2b6c0*/  BRA `(.L_x_655) ;  /* 0x0000000000287947 */ /* 0x000fea0003800000 */
.L_x_649:
[----:B------:R-:W-:Y:S01]  /*2b6d0*/  UMOV UR4, URZ ;  /* 0x0000003f00047c82 */ /* 0x000fe20008000000 */
[----:B------:R-:W-:Y:S01]  /*2b6e0*/  ULDC UR6, c[0x0][0xc3c] ;  /* 0x00030f0000067ab9 */ /* 0x000fe20000000800 */
[----:B------:R-:W-:Y:S01]  /*2b6f0*/  UMOV UR5, URZ ;  /* 0x0000003f00057c82 */ /* 0x000fe20008000000 */
[----:B------:R-:W-:Y:S01]  /*2b700*/  IMAD.U32 R3, RZ, RZ, UR4 ;  /* 0x00000004ff037e24 */ /* 0x000fe2000f8e00ff */
[----:B------:R1:W-:Y:S01]  /*2b710*/  STL [R1], R6 ;  /* 0x0000000601007387 */ /* 0x0003e20000100800 */
[----:B------:R-:W-:Y:S02]  /*2b720*/  IMAD.U32 R0, RZ, RZ, UR6 ;  /* 0x00000006ff007e24 */ /* 0x000fe4000f8e00ff */
[----:B------:R-:W-:Y:S01]  /*2b730*/  IMAD.U32 R2, RZ, RZ, UR5 ;  /* 0x00000005ff027e24 */ /* 0x000fe2000f8e00ff */
[----:B------:R1:W-:Y:S04]  /*2b740*/  STL [R1+0x4], R3 ;  /* 0x0000040301007387 */ /* 0x0003e80000100800 */
[----:B------:R1:W-:Y:S04]  /*2b750*/  STL [R1+0xc], R0 ;  /* 0x00000c0001007387 */ /* 0x0003e80000100800 */
[----:B------:R1:W-:Y:S02]  /*2b760*/  STL [R1+0x8], R2 ;  /* 0x0000080201007387 */ /* 0x0003e40000100800 */
.L_x_655:
[----:B-12---:R-:W2:Y:S04]  /*2b770*/  LDL R2, [R1+0xc] ;  /* 0x00000c0001027983 */ /* 0x006ea80000100800 */
[----:B------:R-:W3:Y:S04]  /*2b780*/  LDL R3, [R1+0x8] ;  /* 0x0000080001037983 */ /* 0x000ee80000100800 */
[----:B------:R-:W5:Y:S04]  /*2b790*/  LDL R4, [R1] ;  /* 0x0000000001047983 */ /* 0x000f680000100800 */
[----:B------:R-:W5:Y:S01]  /*2b7a0*/  LDL R5, [R1+0x4] ;  /* 0x0000040001057983 */ /* 0x000f620000100800 */
[----:B------:R-:W1:Y:S01]  /*2b7b0*/  S2R R0, SR_TID.X ;  /* 0x0000000000007919 */ /* 0x000e620000002100 */
[----:B------:R-:W-:Y:S05]  /*2b7c0*/  WARPSYNC.ALL ;  /* 0x0000000000007948 */ /* 0x000fea0003800000 */
[----:B-1----:R-:W-:Y:S01]  /*2b7d0*/  LOP3.LUT R0, R0, 0x1f, RZ, 0xc0, !PT ;  /* 0x0000001f00007812 */ /* 0x002fe200078ec0ff */
[----:B------:R-:W-:Y:S03]  /*2b7e0*/  BAR.SYNC.DEFER_BLOCKING 0x4, 0x180 ;  /* 0x0106000000007b1d */ /* 0x000fe60000010000 */
[----:B------:R-:W-:-:S13]  /*2b7f0*/  ISETP.NE.AND P0, PT, R0, RZ, PT ;  /* 0x000000ff0000720c */ /* 0x000fda0003f05270 */
[----:B------:R-:W1:Y:S01]  /*2b800*/  @!P0 S2R R0, SR_CgaCtaId ;  /* 0x0000000000008919 */ /* 0x000e620000008800 */
[----:B--2---:R-:W-:Y:S01]  /*2b810*/  IMAD.MOV.U32 R7, RZ, RZ, R2 ;  /* 0x000000ffff077224 */ /* 0x004fe200078e0002 */
[----:B------:R-:W-:Y:S02]  /*2b820*/  @!P0 MOV R2, 0x400 ;  /* 0x0000040000028802 */ /* 0x000fe40000000f00 */
[----:B---3--:R-:W-:Y:S02]  /*2b830*/  MOV R6, R3 ;  /* 0x0000000300067202 */ /* 0x008fe40000000f00 */
[----:B-1----:R-:W-:-:S05]  /*2b840*/  @!P0 LEA R18, R0, R2, 0x18 ;  /* 0x0000000200128211 */ /* 0x002fca00078ec0ff */
[----:B-----5:R1:W-:Y:S01]  /*2b850*/  @!P0 STS.128 [R18+0x388d0], R4 ;  /* 0x0388d00412008388 */ /* 0x0203e20000000c00 */
[----:B------:R-:W-:Y:S06]  /*2b860*/  BAR.ARV 0x5, 0x180 ;  /* 0x0146000000007b1d */ /* 0x000fec0000002000 */
.L_x_646:
[----:B------:R-:W3:Y:S01]  /*2b870*/  LDL R0, [R1+0xc] ;  /* 0x00000c0001007983 */ /* 0x000ee20000100800 */
[----:B------:R-:W-:Y:S02]  /*2b880*/  ULDC UR4, c[0x0][0xc3c] ;  /* 0x00030f0000047ab9 */ /* 0x000fe40000000800 */
[----:B---3--:R-:W-:-:S13]  /*2b890*/  ISETP.GE.AND P0, PT, R0, UR4, PT ;  /* 0x0000000400007c0c */ /* 0x008fda000bf06270 */
[----:B------:R-:W-:Y:S05]  /*2b8a0*/  @!P0 BRA `(.L_x_656) ;  /* 0xffffff9400288947 */ /* 0x000fea000383ffff */
[----:B------:R-:W-:Y:S05]  /*2b8b0*/  BSYNC B7 ;  /* 0x0000000000077941 */ /* 0x000fea0003800000 */
.L_x_544:
[----:B---3--:R-:W3:Y:S01]  /*2b8c0*/  LDL.LU R0, [R1+0x70] ;  /* 0x0000700001007983 */ /* 0x008ee20000300800 */
        /* <DEDUP_REMOVED lines=11> */
.L_x_926:
[----:B------:R-:W-:Y:S05]  /*2b980*/  BSYNC B0 ;  /* 0x0000000000007941 */ /* 0x000fea0003800000 */
.L_x_657:
[----:B------:R-:W-:-:S03]  /*2b990*/  UMOV UR4, 0xffffffff ;  /* 0xffffffff00047882 */ /* 0x000fc60000000000 */
[----:B------:R-:W-:Y:S05]  /*2b9a0*/  BRA.DIV UR4, `(.L_x_659) ;  /* 0x0000006e04787947 */ /* 0x000fea000b800000 */
[----:B------:R-:W1:Y:S02]  /*2b9b0*/  S2R R2, SR_TID.X ;  /* 0x0000000000027919 */ /* 0x000e640000002100 */
[----:B-1----:R-:W-:-:S04]  /*2b9c0*/  SHF.R.U32.HI R2, RZ, 0x5, R2 ;  /* 0x00000005ff027819 */ /* 0x002fc80000011602 */
[----:B------:R-:W-:-:S05]  /*2b9d0*/  LOP3.LUT R2, R2, 0x3, RZ, 0xc0, !PT ;  /* 0x0000000302027812 */ /* 0x000fca00078ec0ff */
[----:B------:R1:W2:Y:S02]  /*2b9e0*/  SHFL.IDX PT, R14, R2, RZ, 0x1f ;  /* 0x00001fff020e7589 */ /* 0x0002a400000e0000 */
.L_x_929:
[----:B--2---:R-:W-:-:S13]  /*2b9f0*/  ISETP.NE.AND P0, PT, R14, RZ, PT ;  /* 0x000000ff0e00720c */ /* 0x004fda0003f05270 */
[----:B------:R-:W-:Y:S05]  /*2ba00*/  @P0 BRA `(.L_x_340) ;  /* 0x0000000000b00947 */ /* 0x000fea0003800000 */
[----:B------:R-:W-:-:S03]  /*2ba10*/  UMOV UR4, 0xffffffff ;  /* 0xffffffff00047882 */ /* 0x000fc60000000000 */
[----:B------:R-:W-:Y:S05]  /*2ba20*/  BRA.DIV UR4, `(.L_x_660) ;  /* 0x0000006e048c7947 */ /* 0x000fea000b800000 */
[----:B------:R-:W-:-:S13]  /*2ba30*/  ELECT P6, URZ, PT ;  /* 0x00000000003f782f */ /* 0x000fda00038c0000 */
.L_x_932:
[----:B------:R-:W-:Y:S05]  /*2ba40*/  @!P6 BRA `(.L_x_340) ;  /* 0x0000000000a0e947 */ /* 0x000fea0003800000 */
[----:B------:R-:W-:-:S06]  /*2ba50*/  ULOP3.LUT UR4, UR37, 0x2, URZ, 0xfc, !UPT ;  /* 0x0000000225047892 */ /* 0x000fcc000f8efc3f */
[----:B-1----:R-:W-:-:S04]  /*2ba60*/  MOV R2, UR4 ;  /* 0x0000000400027c02 */ /* 0x002fc80008000f00 */
[----:B------:R-:W-:-:S13]  /*2ba70*/  ISETP.NE.AND P0, PT, R2, 0x3, PT ;  /* 0x000000030200780c */ /* 0x000fda0003f05270 */
[----:B------:R-:W-:Y:S05]  /*2ba80*/  @!P0 BRA `(.L_x_661) ;  /* 0x0000000000048947 */ /* 0x000fea0003800000 */
[----:B------:R-:W-:Y:S01]  /*2ba90*/  BPT.TRAP 0x1 ;  /* 0x000000040000795c */ /* 0x000fe20000300000 */
.L_x_661:
        /* <DEDUP_REMOVED lines=10> */
[----:B------:R-:W-:Y:S02]  /*2bb40*/  LOP3.LUT R4, R7, R4, RZ, 0x3c, !PT ;  /* 0x0000000407047212 */ /* 0x000fe400078e3cff */
[----:B------:R-:W-:-:S02]  /*2bb50*/  LEA R7, R3, R2, 0x3 ;  /* 0x0000000203077211 */ /* 0x000fc400078e18ff */
[----:B------:R-:W-:Y:S01]  /*2bb60*/  SHF.L.U32 R2, R4, 0x1f, RZ ;  /* 0x0000001f04027819 */ /* 0x000fe200000006ff */
[----:B0-----:R-:W-:Y:S06]  /*2bb70*/  @!P1 BRA `(.L_x_662) ;  /* 0x0000006c00589947 */ /* 0x001fec0003800000 */
.L_x_933:
[----:B------:R-:W1:Y:S02]  /*2bb80*/  SYNCS.PHASECHK.TRANS64.TRYWAIT P1, [R7+URZ], R2 ;  /* 0x00000002070075a7 */ /* 0x000e64000802017f */
[----:B-1----:R-:W-:Y:S05]  /*2bb90*/  @!P1 BRA `(.L_x_663) ;  /* 0x0000006c00649947 */ /* 0x002fea0003800000 */
.L_x_934:
[----:B------:R-:W-:Y:S05]  /*2bba0*/  @!P0 BRA `(.L_x_664) ;  /* 0x0000000000048947 */ /* 0x000fea0003800000 */
[----:B------:R-:W-:Y:S01]  /*2bbb0*/  BPT.TRAP 0x1 ;  /* 0x000000040000795c */ /* 0x000fe20000300000 */
.L_x_664:
[----:B------:R-:W2:Y:S02]  /*2bbc0*/  LDL.LU R4, [R1+0x1c] ;  /* 0x00001c0001047983 */ /* 0x000ea40000300800 */
[----:B--2---:R-:W-:-:S04]  /*2bbd0*/  IMAD R4, R4, 0x8, R0 ;  /* 0x0000000804047824 */ /* 0x004fc800078e0200 */
[----:B------:R-:W2:Y:S02]  /*2bbe0*/  SYNCS.PHASECHK.TRANS64.TRYWAIT P1, [R4+URZ+0x38860], R5 ;  /* 0x03886005040075a7 */ /* 0x000ea4000802017f */
[----:B--2---:R-:W-:Y:S05]  /*2bbf0*/  @!P1 BRA `(.L_x_665) ;  /* 0x0000006c00609947 */ /* 0x004fea0003800000 */
.L_x_935:
[----:B------:R-:W-:Y:S05]  /*2bc00*/  @!P0 BRA `(.L_x_666) ;  /* 0x0000000000048947 */ /* 0x000fea0003800000 */
[----:B------:R-:W-:Y:S01]  /*2bc10*/  BPT.TRAP 0x1 ;  /* 0x000000040000795c */ /* 0x000fe20000300000 */
.L_x_666:
[----:B------:R-:W-:-:S04]  /*2bc20*/  IMAD R3, R3, 0x8, R0 ;  /* 0x0000000803037824 */ /* 0x000fc800078e0200 */
[----:B------:R-:W3:Y:S02]  /*2bc30*/  SYNCS.PHASECHK.TRANS64.TRYWAIT P1, [R3+URZ+0x38860], R2 ;  /* 0x03886002030075a7 */ /* 0x000ee4000802017f */
[----:B---3--:R-:W-:Y:S05]  /*2bc40*/  @!P1 BRA `(.L_x_667) ;  /* 0x0000006c00609947 */ /* 0x008fea0003800000 */
.L_x_936:
[----:B------:R-:W-:Y:S05]  /*2bc50*/  @!P0 BRA `(.L_x_668) ;  /* 0x0000000000048947 */ /* 0x000fea0003800000 */
[----:B------:R-:W-:Y:S01]  /*2bc60*/  BPT.TRAP 0x1 ;  /* 0x000000040000795c */ /* 0x000fe20000300000 */
.L_x_668:
[----:B------:R-:W5:Y:S02]  /*2bc70*/  SYNCS.PHASECHK.TRANS64.TRYWAIT P0, [R4+URZ+0x38880], R5 ;  /* 0x03888005040075a7 */ /* 0x000f64000800017f */
[----:B-----5:R-:W-:Y:S05]  /*2bc80*/  @!P0 BRA `(.L_x_669) ;  /* 0x0000006c00648947 */ /* 0x020fea0003800000 */
.L_x_670:
[----:B------:R0:W0:Y:S02]  /*2bc90*/  SYNCS.PHASECHK.TRANS64.TRYWAIT P0, [R3+URZ+0x38880], R2 ;  /* 0x03888002030075a7 */ /* 0x000024000800017f */
[----:B0-----:R-:W-:Y:S05]  /*2bca0*/  @!P0 NANOSLEEP.SYNCS 0x989680 ;  /* 0x009896800000895d */ /* 0x001fea0003900000 */
[----:B------:R-:W0:Y:S02]  /*2bcb0*/  @!P0 SYNCS.PHASECHK.TRANS64 P0, [R3+URZ+0x38880], R2 ;  /* 0x03888002030085a7 */ /* 0x000e24000800007f */
[----:B0-----:R-:W-:Y:S05]  /*2bcc0*/  @!P0 BRA `(.L_x_670) ;  /* 0xfffffffc00f08947 */ /* 0x001fea000383ffff */
.L_x_340:
[----:B------:R-:W-:Y:S05]  /*2bcd0*/  BSYNC B8 ;  /* 0x0000000000087941 */ /* 0x000fea0003800000 */
.L_x_337:
[----:B------:R-:W-:Y:S05]  /*2bce0*/  EXIT ;  /* 0x000000000000794d */ /* 0x000fea0003800000 */
.L_x_364:
[----:B-1----:R1:W2:Y:S02]  /*2bcf0*/  SYNCS.PHASECHK.TRANS64.TRYWAIT P6, [R112+URZ+0x38890], R127 ;  /* 0x0388907f700075a7 */ /* 0x0022a400080c017f */
[----:B--2---:R-:W-:Y:S05]  /*2bd00*/  @!P6 NANOSLEEP.SYNCS 0x989680 ;  /* 0x009896800000e95d */ /* 0x004fea0003900000 */
[----:B------:R-:W2:Y:S02]  /*2bd10*/  @!P6 SYNCS.PHASECHK.TRANS64 P6, [R112+URZ+0x38890], R127 ;  /* 0x0388907f7000e5a7 */ /* 0x000ea400080c007f */
[----:B--2---:R-:W-:Y:S05]  /*2bd20*/  @!P6 BRA `(.L_x_364) ;  /* 0xfffffffc00f0e947 */ /* 0x004fea000383ffff */
[----:B------:R-:W-:Y:S05]  /*2bd30*/  BRA `(.L_x_671) ;  /* 0xfffffd7c00e47947 */ /* 0x000fea000383ffff */
.L_x_398:
[----:B-1----:R1:W2:Y:S02]  /*2bd40*/  SYNCS.PHASECHK.TRANS64.TRYWAIT P3, [R112+URZ+0x38890], R127 ;  /* 0x0388907f700075a7 */ /* 0x0022a4000806017f */
[----:B--2---:R-:W-:Y:S05]  /*2bd50*/  @!P3 NANOSLEEP.SYNCS 0x989680 ;  /* 0x009896800000b95d */ /* 0x004fea0003900000 */
[----:B------:R-:W2:Y:S02]  /*2bd60*/  @!P3 SYNCS.PHASECHK.TRANS64 P3, [R112+URZ+0x38890], R127 ;  /* 0x0388907f7000b5a7 */ /* 0x000ea4000806007f */
[----:B--2---:R-:W-:Y:S05]  /*2bd70*/  @!P3 BRA `(.L_x_398) ;  /* 0xfffffffc00f0b947 */ /* 0x004fea000383ffff */
[----:B------:R-:W-:Y:S05]  /*2bd80*/  BRA `(.L_x_672) ;  /* 0xfffffdc000e87947 */ /* 0x000fea000383ffff */
.L_x_415:
[----:B-1----:R1:W2:Y:S02]  /*2bd90*/  SYNCS.PHASECHK.TRANS64.TRYWAIT P2, [R112+URZ+0x38890], R127 ;  /* 0x0388907f700075a7 */ /* 0x0022a4000804017f */
[----:B--2---:R-:W-:Y:S05]  /*2bda0*/  @!P2 NANOSLEEP.SYNCS 0x989680 ;  /* 0x009896800000a95d */ /* 0x004fea0003900000 */
[----:B------:R-:W2:Y:S02]  /*2bdb0*/  @!P2 SYNCS.PHASECHK.TRANS64 P2, [R112+URZ+0x38890], R127 ;  /* 0x0388907f7000a5a7 */ /* 0x000ea4000804007f */
[----:B--2---:R-:W-:Y:S05]  /*2bdc0*/  @!P2 BRA `(.L_x_415) ;  /* 0xfffffffc00f0a947 */ /* 0x004fea000383ffff */
[----:B------:R-:W-:Y:S05]  /*2bdd0*/  BRA `(.L_x_673) ;  /* 0xfffffe0800147947 */ /* 0x000fea000383ffff */
.L_x_425:
[----:B--2---:R2:W3:Y:S02]  /*2bde0*/  SYNCS.PHASECHK.TRANS64.TRYWAIT P3, [R112+URZ+0x388b0], R127 ;  /* 0x0388b07f700075a7 */ /* 0x0044e4000806017f */
[----:B---3--:R-:W-:Y:S05]  /*2bdf0*/  @!P3 NANOSLEEP.SYNCS 0x989680 ;  /* 0x009896800000b95d */ /* 0x008fea0003900000 */
[----:B------:R-:W3:Y:S02]  /*2be00*/  @!P3 SYNCS.PHASECHK.TRANS64 P3, [R112+URZ+0x388b0], R127 ;  /* 0x0388b07f7000b5a7 */ /* 0x000ee4000806007f */
[----:B---3--:R-:W-:Y:S05]  /*2be10*/  @!P3 BRA `(.L_x_425) ;  /* 0xfffffffc00f0b947 */ /* 0x008fea000383ffff */
[----:B------:R-:W-:Y:S05]  /*2be20*/  BRA `(.L_x_674) ;  /* 0xfffffe0c00787947 */ /* 0x000fea000383ffff */
.L_x_439:
[----:B------:R-:W-:Y:S01]  /*2be30*/  BSSY B0, `(.L_x_675) ;  /* 0x0000007000007945 */ /* 0x000fe20003800000 */
[----:B------:R-:W-:Y:S01]  /*2be40*/  IMAD.MOV.U32 R12, RZ, RZ, RZ ;  /* 0x000000ffff0c7224 */ /* 0x000fe200078e00ff */
[----:B------:R-:W-:Y:S01]  /*2be50*/  MOV R11, 0x1f ;  /* 0x0000001f000b7802 */ /* 0x000fe20000000f00 */
[----:B------:R-:W-:-:S07]  /*2be60*/  IMAD.MOV.U32 R15, RZ, RZ, -0x1 ;  /* 0xffffffffff0f7424 */ /* 0x000fce00078e00ff */
[----:B-----5:R-:W-:Y:S05]  /*2be70*/  WARPSYNC.COLLECTIVE R15, `(.L_x_676) ;  /* 0x000000000f087348 */ /* 0x020fea0003c00000 */
[----:B------:R0:W1:Y:S02]  /*2be80*/  SHFL.IDX P6, R14, R13, R12, R11 ;  /* 0x0000000c0d0e7389 */ /* 0x00006400000c000b */
[----:B01---5:R-:W-:Y:S01]  /*2be90*/  ENDCOLLECTIVE ;  /* 0x000000000000791b */ /* 0x023fe20003800000 */
.L_x_676:
[----:B------:R-:W-:Y:S05]  /*2bea0*/  BSYNC B0 ;  /* 0x0000000000007941 */ /* 0x000fea0003800000 */
.L_x_675:
[----:B------:R1:W-:Y:S01]  /*2beb0*/  STL [R1+0x30], R14 ;  /* 0x0000300e01007387 */ /* 0x0003e20000100800 */
[----:B------:R-:W-:Y:S05]  /*2bec0*/  BRA `(.L_x_677) ;  /* 0xfffffe1800dc7947 */ /* 0x000fea000383ffff */
.L_x_451:
[----:B------:R-:W-:Y:S01]  /*2bed0*/  BSSY B1, `(.L_x_678) ;  /* 0x0000008000017945 */ /* 0x000fe20003800000 */
[----:B------:R-:W-:Y:S01]  /*2bee0*/  IMAD.MOV.U32 R13, RZ, RZ, R24 ;  /* 0x000000ffff0d7224 */ /* 0x000fe200078e0018 */
[----:B------:R-:W-:Y:S01]  /*2bef0*/  MOV R11, 0x181f ;  /* 0x0000181f000b7802 */ /* 0x000fe20000000f00 */
[----:B------:R-:W-:Y:S02]  /*2bf00*/  IMAD.MOV.U32 R12, RZ, RZ, RZ ;  /* 0x000000ffff0c7224 */ /* 0x000fe400078e00ff */
[----:B------:R-:W-:-:S07]  /*2bf10*/  IMAD.MOV.U32 R15, RZ, RZ, -0x1 ;  /* 0xffffffffff0f7424 */ /* 0x000fce00078e00ff */
[----:B------:R-:W-:Y:S05]  /*2bf20*/  WARPSYNC.COLLECTIVE R15, `(.L_x_679) ;  /* 0x000000000f087348 */ /* 0x000fea0003c00000 */
[----:B------:R0:W1:Y:S02]  /*2bf30*/  SHFL.IDX P6, R14, R13, R12, R11 ;  /* 0x0000000c0d0e7389 */ /* 0x00006400000c000b */
[----:B01----:R-:W-:Y:S01]  /*2bf40*/  ENDCOLLECTIVE ;  /* 0x000000000000791b */ /* 0x003fe20003800000 */
.L_x_679:
[----:B------:R-:W-:Y:S05]  /*2bf50*/  BSYNC B1 ;  /* 0x0000000000017941 */ /* 0x000fea0003800000 */
.L_x_678:
[----:B------:R-:W-:Y:S01]  /*2bf60*/  IMAD.MOV.U32 R13, RZ, RZ, R26 ;  /* 0x000000ffff0d7224 */ /* 0x000fe200078e001a */
[----:B------:R-:W-:Y:S01]  /*2bf70*/  MOV R12, RZ ;  /* 0x000000ff000c7202 */ /* 0x000fe20000000f00 */
[----:B------:R-:W-:Y:S02]  /*2bf80*/  IMAD.MOV.U32 R11, RZ, RZ, 0x181f ;  /* 0x0000181fff0b7424 */ /* 0x000fe400078e00ff */
[----:B------:R-:W-:Y:S02]  /*2bf90*/  IMAD.MOV.U32 R15, RZ, RZ, -0x1 ;  /* 0xffffffffff0f7424 */ /* 0x000fe400078e00ff */
[----:B------:R-:W-:-:S07]  /*2bfa0*/  IMAD.MOV.U32 R3, RZ, RZ, R14 ;  /* 0x000000ffff037224 */ /* 0x000fce00078e000e */
[----:B------:R-:W-:Y:S05]  /*2bfb0*/  WARPSYNC.COLLECTIVE R15, `(.L_x_680) ;  /* 0x000000000f087348 */ /* 0x000fea0003c00000 */
[----:B------:R0:W1:Y:S02]  /*2bfc0*/  SHFL.IDX P6, R14, R13, R12, R11 ;  /* 0x0000000c0d0e7389 */ /* 0x00006400000c000b */
[----:B01----:R-:W-:Y:S01]  /*2bfd0*/  ENDCOLLECTIVE ;  /* 0x000000000000791b */ /* 0x003fe20003800000 */
.L_x_680:
[----:B------:R-:W-:Y:S01]  /*2bfe0*/  MOV R13, R33 ;  /* 0x00000021000d7202 */ /* 0x000fe20000000f00 */
[----:B------:R-:W-:-:S07]  /*2bff0*/  IMAD.MOV.U32 R26, RZ, RZ, R14 ;  /* 0x000000ffff1a7224 */ /* 0x000fce00078e000e */
[----:B------:R-:W-:Y:S05]  /*2c000*/  WARPSYNC.COLLECTIVE R15, `(.L_x_681) ;  /* 0x000000000f087348 */ /* 0x000fea0003c00000 */
[----:B------:R0:W1:Y:S02]  /*2c010*/  SHFL.IDX P6, R14, R13, R12, R11 ;  /* 0x0000000c0d0e7389 */ /* 0x00006400000c000b */
[----:B01----:R-:W-:Y:S01]  /*2c020*/  ENDCOLLECTIVE ;  /* 0x000000000000791b */ /* 0x003fe20003800000 */
.L_x_681:
[----:B------:R-:W-:Y:S02]  /*2c030*/  IMAD.MOV.U32 R13, RZ, RZ, R30 ;  /* 0x000000ffff0d7224 */ /* 0x000fe400078e001e */
[----:B------:R-:W-:-:S07]  /*2c040*/  IMAD.MOV.U32 R27, RZ, RZ, R14 ;  /* 0x000000ffff1b7224 */ /* 0x000fce00078e000e */
[----:B------:R-:W-:Y:S05]  /*2c050*/  WARPSYNC.COLLECTIVE R15, `(.L_x_682) ;  /* 0x000000000f087348 */ /* 0x000fea0003c00000 */
[----:B------:R0:W1:Y:S02]  /*2c060*/  SHFL.IDX P6, R14, R13, R12, R11 ;  /* 0x0000000c0d0e7389 */ /* 0x00006400000c000b */
[----:B01----:R-:W-:Y:S01]  /*2c070*/  ENDCOLLECTIVE ;  /* 0x000000000000791b */ /* 0x003fe20003800000 */
.L_x_682:
[----:B------:R-:W-:Y:S01]  /*2c080*/  IMAD.MOV.U32 R20, RZ, RZ, R14 ;  /* 0x000000ffff147224 */ /* 0x000fe200078e000e */
[----:B------:R-:W-:Y:S06]  /*2c090*/  BRA `(.L_x_683) ;  /* 0xfffffe2000647947 */ /* 0x000fec000383ffff */
.L_x_455:
[----:B0-----:R0:W1:Y:S02]  /*2c0a0*/  SYNCS.PHASECHK.TRANS64.TRYWAIT P0, [R22+URZ+0x38800], R35 ;  /* 0x03880023160075a7 */ /* 0x001064000800017f */
[----:B-1----:R-:W-:Y:S05]  /*2c0b0*/  @!P0 NANOSLEEP.SYNCS 0x989680 ;  /* 0x009896800000895d */ /* 0x002fea0003900000 */
[----:B------:R-:W1:Y:S02]  /*2c0c0*/  @!P0 SYNCS.PHASECHK.TRANS64 P0, [R22+URZ+0x38800], R35 ;  /* 0x03880023160085a7 */ /* 0x000e64000800007f */
[----:B-1----:R-:W-:Y:S05]  /*2c0d0*/  @!P0 BRA `(.L_x_455) ;  /* 0xfffffffc00f08947 */ /* 0x002fea000383ffff */
[----:B------:R-:W-:Y:S05]  /*2c0e0*/  BRA `(.L_x_684) ;  /* 0xfffffe2400c47947 */ /* 0x000fea000383ffff */
.L_x_471:
[----:B------:R-:W-:Y:S01]  /*2c0f0*/  BSSY B1, `(.L_x_685) ;  /* 0x0000008000017945 */ /* 0x000fe20003800000 */
[----:B------:R-:W-:Y:S01]  /*2c100*/  MOV R13, R24 ;  /* 0x00000018000d7202 */ /* 0x000fe20000000f00 */
[----:B------:R-:W-:Y:S02]  /*2c110*/  IMAD.MOV.U32 R12, RZ, RZ, RZ ;  /* 0x000000ffff0c7224 */ /* 0x000fe400078e00ff */
[----:B------:R-:W-:Y:S02]  /*2c120*/  IMAD.MOV.U32 R11, RZ, RZ, 0x181f ;  /* 0x0000181fff0b7424 */ /* 0x000fe400078e00ff */
[----:B------:R-:W-:-:S07]  /*2c130*/  IMAD.MOV.U32 R15, RZ, RZ, -0x1 ;  /* 0xffffffffff0f7424 */ /* 0x000fce00078e00ff */
[----:B------:R-:W-:Y:S05]  /*2c140*/  WARPSYNC.COLLECTIVE R15, `(.L_x_686) ;  /* 0x000000000f087348 */ /* 0x000fea0003c00000 */
[----:B------:R0:W1:Y:S02]  /*2c150*/  SHFL.IDX P6, R14, R13, R12, R11 ;  /* 0x0000000c0d0e7389 */ /* 0x00006400000c000b */
[----:B01----:R-:W-:Y:S01]  /*2c160*/  ENDCOLLECTIVE ;  /* 0x000000000000791b */ /* 0x003fe20003800000 */
.L_x_686:
[----:B------:R-:W-:Y:S05]  /*2c170*/  BSYNC B1 ;  /* 0x0000000000017941 */ /* 0x000fea0003800000 */
.L_x_685:
[----:B------:R-:W-:Y:S01]  /*2c180*/  IMAD.MOV.U32 R13, RZ, RZ, R26 ;  /* 0x000000ffff0d7224 */ /* 0x000fe200078e001a */
[----:B------:R-:W-:Y:S01]  /*2c190*/  MOV R15, 0xffffffff ;  /* 0xffffffff000f7802 */ /* 0x000fe20000000f00 */
[----:B------:R-:W-:Y:S01]  /*2c1a0*/  IMAD.MOV.U32 R12, RZ, RZ, RZ ;  /* 0x000000ffff0c7224 */ /* 0x000fe200078e00ff */
[----:B------:R-:W-:Y:S01]  /*2c1b0*/  MOV R3, R14 ;  /* 0x0000000e00037202 */ /* 0x000fe20000000f00 */
[----:B------:R-:W-:-:S07]  /*2c1c0*/  IMAD.MOV.U32 R11, RZ, RZ, 0x181f ;  /* 0x0000181fff0b7424 */ /* 0x000fce00078e00ff */
[----:B------:R-:W-:Y:S05]  /*2c1d0*/  WARPSYNC.COLLECTIVE R15, `(.L_x_687) ;  /* 0x000000000f087348 */ /* 0x000fea0003c00000 */
[----:B------:R0:W1:Y:S02]  /*2c1e0*/  SHFL.IDX P6, R14, R13, R12, R11 ;  /* 0x0000000c0d0e7389 */ /* 0x00006400000c000b */
[----:B01----:R-:W-:Y:S01]  /*2c1f0*/  ENDCOLLECTIVE ;  /* 0x000000000000791b */ /* 0x003fe20003800000 */
.L_x_687:
[----:B------:R-:W-:Y:S02]  /*2c200*/  IMAD.MOV.U32 R13, RZ, RZ, R33 ;  /* 0x000000ffff0d7224 */ /* 0x000fe400078e0021 */
[----:B------:R-:W-:-:S07]  /*2c210*/  IMAD.MOV.U32 R27, RZ, RZ, R14 ;  /* 0x000000ffff1b7224 */ /* 0x000fce00078e000e */
[----:B------:R-:W-:Y:S05]  /*2c220*/  WARPSYNC.COLLECTIVE R15, `(.L_x_688) ;  /* 0x000000000f087348 */ /* 0x000fea0003c00000 */
[----:B------:R0:W1:Y:S02]  /*2c230*/  SHFL.IDX P6, R14, R13, R12, R11 ;  /* 0x0000000c0d0e7389 */ /* 0x00006400000c000b */
[----:B01----:R-:W-:Y:S01]  /*2c240*/  ENDCOLLECTIVE ;  /* 0x000000000000791b */ /* 0x003fe20003800000 */
.L_x_688:
[----:B------:R-:W-:Y:S01]  /*2c250*/  MOV R13, R30 ;  /* 0x0000001e000d7202 */ /* 0x000fe20000000f00 */
[----:B------:R-:W-:-:S07]  /*2c260*/  IMAD.MOV.U32 R21, RZ, RZ, R14 ;  /* 0x000000ffff157224 */ /* 0x000fce00078e000e */
[----:B------:R-:W-:Y:S05]  /*2c270*/  WARPSYNC.COLLECTIVE R15, `(.L_x_689) ;  /* 0x000000000f087348 */ /* 0x000fea0003c00000 */
[----:B------:R0:W1:Y:S02]  /*2c280*/  SHFL.IDX P6, R14, R13, R12, R11 ;  /* 0x0000000c0d0e7389 */ /* 0x00006400000c000b */
[----:B01----:R-:W-:Y:S01]  /*2c290*/  ENDCOLLECTIVE ;  /* 0x000000000000791b */ /* 0x003fe20003800000 */
.L_x_689:
[----:B------:R-:W-:Y:S05]  /*2c2a0*/  BRA `(.L_x_690) ;  /* 0xfffffe54007c7947 */ /* 0x000fea000383ffff */
.L_x_475:
[----:B0-----:R0:W1:Y:S02]  /*2c2b0*/  SYNCS.PHASECHK.TRANS64.TRYWAIT P4, [R22+URZ+0x38800], R37 ;  /* 0x03880025160075a7 */ /* 0x001064000808017f */
[----:B-1----:R-:W-:Y:S05]  /*2c2c0*/  @!P4 NANOSLEEP.SYNCS 0x989680 ;  /* 0x009896800000c95d */ /* 0x002fea0003900000 */
[----:B------:R-:W1:Y:S02]  /*2c2d0*/  @!P4 SYNCS.PHASECHK.TRANS64 P4, [R22+URZ+0x38800], R37 ;  /* 0x038800251600c5a7 */ /* 0x000e64000808007f */
[----:B-1----:R-:W-:Y:S05]  /*2c2e0*/  @!P4 BRA `(.L_x_475) ;  /* 0xfffffffc00f0c947 */ /* 0x002fea000383ffff */
[----:B------:R-:W-:Y:S05]  /*2c2f0*/  BRA `(.L_x_691) ;  /* 0xfffffe5800e47947 */ /* 0x000fea000383ffff */
.L_x_485:
[----:B--2---:R2:W3:Y:S02]  /*2c300*/  SYNCS.PHASECHK.TRANS64.TRYWAIT P1, [R0+URZ+0x38830], R7 ;  /* 0x03883007000075a7 */ /* 0x0044e4000802017f */
[----:B---3--:R-:W-:Y:S05]  /*2c310*/  @!P1 NANOSLEEP.SYNCS 0x989680 ;  /* 0x009896800000995d */ /* 0x008fea0003900000 */
[----:B------:R-:W3:Y:S02]  /*2c320*/  @!P1 SYNCS.PHASECHK.TRANS64 P1, [R0+URZ+0x38830], R7 ;  /* 0x03883007000095a7 */ /* 0x000ee4000802007f */
[----:B---3--:R-:W-:Y:S05]  /*2c330*/  @!P1 BRA `(.L_x_485) ;  /* 0xfffffffc00f09947 */ /* 0x008fea000383ffff */
[----:B------:R-:W-:Y:S05]  /*2c340*/  BRA `(.L_x_484) ;  /* 0xfffffe9000047947 */ /* 0x000fea000383ffff */
.L_x_491:
[----:B-1----:R1:W2:Y:S02]  /*2c350*/  SYNCS.PHASECHK.TRANS64.TRYWAIT P2, [R9+URZ+0x38830], R10 ;  /* 0x0388300a090075a7 */ /* 0x0022a4000804017f */
[----:B--2---:R-:W-:Y:S05]  /*2c360*/  @!P2 NANOSLEEP.SYNCS 0x989680 ;  /* 0x009896800000a95d */ /* 0x004fea0003900000 */
[----:B------:R-:W2:Y:S02]  /*2c370*/  @!P2 SYNCS.PHASECHK.TRANS64 P2, [R9+URZ+0x38830], R10 ;  /* 0x0388300a0900a5a7 */ /* 0x000ea4000804007f */
[----:B--2---:R-:W-:Y:S05]  /*2c380*/  @!P2 BRA `(.L_x_491) ;  /* 0xfffffffc00f0a947 */ /* 0x004fea000383ffff */
[----:B------:R-:W-:Y:S05]  /*2c390*/  BRA `(.L_x_490) ;  /* 0xfffffec4002c7947 */ /* 0x000fea000383ffff */
.L_x_495:
[----:B-1----:R1:W2:Y:S02]  /*2c3a0*/  SYNCS.PHASECHK.TRANS64.TRYWAIT P1, [R9+URZ+0x38850], R8 ;  /* 0x03885008090075a7 */ /* 0x0022a4000802017f */
[----:B--2---:R-:W-:Y:S05]  /*2c3b0*/  @!P1 NANOSLEEP.SYNCS 0x989680 ;  /* 0x009896800000995d */ /* 0x004fea0003900000 */
[----:B------:R-:W2:Y:S02]  /*2c3c0*/  @!P1 SYNCS.PHASECHK.TRANS64 P1, [R9+URZ+0x38850], R8 ;  /* 0x03885008090095a7 */ /* 0x000ea4000802007f */
[----:B--2---:R-:W-:Y:S05]  /*2c3d0*/  @!P1 BRA `(.L_x_495) ;  /* 0xfffffffc00f09947 */ /* 0x004fea000383ffff */
[----:B------:R-:W-:Y:S05]  /*2c3e0*/  BRA `(.L_x_492) ;  /* 0xfffffec800b07947 */ /* 0x000fea000383ffff */
.L_x_501:
[----:B-1----:R1:W2:Y:S02]  /*2c3f0*/  SYNCS.PHASECHK.TRANS64.TRYWAIT P1, [R2+URZ+0x38850], R4 ;  /* 0x03885004020075a7 */ /* 0x0022a4000802017f */
[----:B--2---:R-:W-:Y:S05]  /*2c400*/  @!P1 NANOSLEEP.SYNCS 0x989680 ;  /* 0x009896800000995d */ /* 0x004fea0003900000 */
[----:B------:R-:W2:Y:S02]  /*2c410*/  @!P1 SYNCS.PHASECHK.TRANS64 P1, [R2+URZ+0x38850], R4 ;  /* 0x03885004020095a7 */ /* 0x000ea4000802007f */
[----:B--2---:R-:W-:Y:S05]  /*2c420*/  @!P1 BRA `(.L_x_501) ;  /* 0xfffffffc00f09947 */ /* 0x004fea000383ffff */
[----:B------:R-:W-:Y:S05]  /*2c430*/  BRA `(.L_x_500) ;  /* 0xfffffef000c47947 */ /* 0x000fea000383ffff */
.L_x_505:
        /* <DEDUP_REMOVED lines=9> */
[----:B------:R-:W-:Y:S01]  /*2c4d0*/  SEL R35, R57, R11, P0 ;  /* 0x0000000b39237207 */ /* 0x000fe20000000000 */
[----:B------:R-:W-:Y:S01]  /*2c4e0*/  IMAD.MOV.U32 R11, RZ, RZ, 0x1c1f ;  /* 0x00001c1fff0b7424 */ /* 0x000fe200078e00ff */
[----:B------:R-:W-:Y:S01]  /*2c4f0*/  SEL R60, R12, R60, P0 ;  /* 0x0000003c0c3c7207 */ /* 0x000fe20000000000 */
[----:B-----5:R-:W-:Y:S01]  /*2c500*/  IMAD.MOV.U32 R12, RZ, RZ, R0 ;  /* 0x000000ffff0c7224 */ /* 0x020fe200078e0000 */
[----:B------:R-:W-:Y:S01]  /*2c510*/  SEL R33, R33, R13, P0 ;  /* 0x0000000d21217207 */ /* 0x000fe20000000000 */
[----:B------:R-:W-:Y:S01]  /*2c520*/  IMAD.MOV.U32 R13, RZ, RZ, R51 ;  /* 0x000000ffff0d7224 */ /* 0x000fe200078e0033 */
[----:B------:R-:W-:-:S02]  /*2c530*/  SEL R32, R15, R73, P0 ;  /* 0x000000490f207207 */ /* 0x000fc40000000000 */
[----:B------:R-:W-:Y:S02]  /*2c540*/  SEL R28, R73, R15, P0 ;  /* 0x0000000f491c7207 */ /* 0x000fe40000000000 */
[----:B------:R-:W-:Y:S02]  /*2c550*/  MOV R15, 0xffffffff ;  /* 0xffffffff000f7802 */ /* 0x000fe40000000f00 */
[----:B------:R-:W-:Y:S02]  /*2c560*/  SEL R46, R68, R14, P0 ;  /* 0x0000000e442e7207 */ /* 0x000fe40000000000 */
[----:B------:R-:W-:-:S07]  /*2c570*/  SEL R68, R14, R68, P0 ;  /* 0x000000440e447207 */ /* 0x000fce0000000000 */
[----:B01----:R-:W-:Y:S05]  /*2c580*/  WARPSYNC.COLLECTIVE R15, `(.L_x_692) ;  /* 0x000000000f087348 */ /* 0x003fea0003c00000 */
[----:B------:R2:W3:Y:S02]  /*2c590*/  SHFL.IDX P6, R14, R13, R12, R11 ;  /* 0x0000000c0d0e7389 */ /* 0x0004e400000c000b */
[----:B0123--:R-:W-:Y:S01]  /*2c5a0*/  ENDCOLLECTIVE ;  /* 0x000000000000791b */ /* 0x00ffe20003800000 */
.L_x_692:
[----:B------:R-:W-:Y:S02]  /*2c5b0*/  LOP3.LUT R2, R0, 0x2, RZ, 0x3c, !PT ;  /* 0x0000000200027812 */ /* 0x000fe400078e3cff */
[----:B------:R-:W-:Y:S02]  /*2c5c0*/  SEL R20, R21, R25, P0 ;  /* 0x0000001915147207 */ /* 0x000fe40000000000 */
[----:B------:R-:W-:Y:S02]  /*2c5d0*/  SEL R24, R25, R21, P0 ;  /* 0x0000001519187207 */ /* 0x000fe40000000000 */
[----:B------:R-:W-:Y:S02]  /*2c5e0*/  SEL R21, R44, R153, P0 ;  /* 0x000000992c157207 */ /* 0x000fe40000000000 */
[----:B------:R-:W-:Y:S02]  /*2c5f0*/  SEL R153, R153, R44, P0 ;  /* 0x0000002c99997207 */ /* 0x000fe40000000000 */
[----:B------:R-:W-:-:S02]  /*2c600*/  SEL R38, R37, R49, P0 ;  /* 0x0000003125267207 */ /* 0x000fc40000000000 */
[----:B------:R-:W-:Y:S01]  /*2c610*/  SEL R37, R49, R37, P0 ;  /* 0x0000002531257207 */ /* 0x000fe20000000000 */
[----:B------:R-:W-:Y:S01]  /*2c620*/  IMAD.MOV.U32 R13, RZ, RZ, R4 ;  /* 0x000000ffff0d7224 */ /* 0x000fe200078e0004 */
[----:B------:R-:W-:Y:S02]  /*2c630*/  SEL R44, R76, R45, P0 ;  /* 0x0000002d4c2c7207 */ /* 0x000fe40000000000 */
[----:B------:R-:W-:Y:S02]  /*2c640*/  SEL R45, R45, R76, P0 ;  /* 0x0000004c2d2d7207 */ /* 0x000fe40000000000 */
[----:B------:R-:W-:Y:S02]  /*2c650*/  SEL R43, R84, R53, P0 ;  /* 0x00000035542b7207 */ /* 0x000fe40000000000 */
[----:B------:R-:W-:Y:S02]  /*2c660*/  SEL R27, R48, R81, P0 ;  /* 0x00000051301b7207 */ /* 0x000fe40000000000 */
[----:B------:R-:W-:Y:S01]  /*2c670*/  SEL R53, R53, R84, P0 ;  /* 0x0000005435357207 */ /* 0x000fe20000000000 */
[----:B------:R-:W-:Y:S01]  /*2c680*/  IMAD.MOV.U32 R3, RZ, RZ, R14 ;  /* 0x000000ffff037224 */ /* 0x000fe200078e000e */
[----:B------:R-:W-:-:S07]  /*2c690*/  SEL R26, R81, R48, P0 ;  /* 0x00000030511a7207 */ /* 0x000fce0000000000 */
[----:B------:R-:W-:Y:S05]  /*2c6a0*/  WARPSYNC.COLLECTIVE R15, `(.L_x_693) ;  /* 0x000000000f087348 */ /* 0x000fea0003c00000 */
[----:B------:R0:W1:Y:S02]  /*2c6b0*/  SHFL.IDX P6, R14, R13, R12, R11 ;  /* 0x0000000c0d0e7389 */ /* 0x00006400000c000b */
[----:B01----:R-:W-:Y:S01]  /*2c6c0*/  ENDCOLLECTIVE ;  /* 0x000000000000791b */ /* 0x003fe20003800000 */
.L_x_693:
[----:B------:R-:W-:Y:S02]  /*2c6d0*/  SEL R48, R92, R61, P0 ;  /* 0x0000003d5c307207 */ /* 0x000fe40000000000 */
[----:B------:R-:W-:Y:S02]  /*2c6e0*/  SEL R42, R56, R89, P0 ;  /* 0x00000059382a7207 */ /* 0x000fe40000000000 */
[----:B------:R-:W-:Y:S02]  /*2c6f0*/  SEL R61, R61, R92, P0 ;  /* 0x0000005c3d3d7207 */ /* 0x000fe40000000000 */
[----:B------:R-:W-:Y:S02]  /*2c700*/  SEL R56, R89, R56, P0 ;  /* 0x0000003859387207 */ /* 0x000fe40000000000 */
[----:B------:R-:W-:Y:S02]  /*2c710*/  SEL R54, R100, R69, P0 ;  /* 0x0000004564367207 */ /* 0x000fe40000000000 */
[----:B------:R-:W-:-:S02]  /*2c720*/  SEL R49, R64, R97, P0 ;  /* 0x0000006140317207 */ /* 0x000fc40000000000 */
[----:B------:R-:W-:Y:S01]  /*2c730*/  SEL R69, R69, R100, P0 ;  /* 0x0000006445457207 */ /* 0x000fe20000000000 */
[----:B------:R-:W-:Y:S01]  /*2c740*/  IMAD.MOV.U32 R12, RZ, RZ, R2 ;  /* 0x000000ffff0c7224 */ /* 0x000fe200078e0002 */
[----:B------:R-:W-:Y:S02]  /*2c750*/  MOV R13, R6 ;  /* 0x00000006000d7202 */ /* 0x000fe40000000f00 */
        /* <DEDUP_REMOVED lines=9> */
.L_x_694:
        /* <DEDUP_REMOVED lines=18> */
.L_x_695:
        /* <DEDUP_REMOVED lines=8> */
[----:B------:R-:W-:Y:S01]  /*2c990*/  SEL R81, R65, R158, P0 ;  /* 0x0000009e41517207 */ /* 0x000fe20000000000 */
[----:B------:R-:W-:Y:S01]  /*2c9a0*/  IMAD.MOV.U32 R12, RZ, RZ, R0 ;  /* 0x000000ffff0c7224 */ /* 0x000fe200078e0000 */
[----:B------:R-:W-:Y:S02]  /*2c9b0*/  SEL R158, R158, R65, P0 ;  /* 0x000000419e9e7207 */ /* 0x000fe40000000000 */
[----:B------:R-:W-:Y:S02]  /*2c9c0*/  SEL R65, R146, R120, P0 ;  /* 0x0000007892417207 */ /* 0x000fe40000000000 */
[----:B------:R-:W-:Y:S02]  /*2c9d0*/  SEL R120, R120, R146, P0 ;  /* 0x0000009278787207 */ /* 0x000fe40000000000 */
[----:B------:R-:W-:-:S02]  /*2c9e0*/  SEL R89, R159, R128, P0 ;  /* 0x000000809f597207 */ /* 0x000fc40000000000 */
[----:B------:R-:W-:-:S07]  /*2c9f0*/  MOV R5, R14 ;  /* 0x0000000e00057202 */ /* 0x000fce0000000f00 */
[----:B------:R-:W-:Y:S05]  /*2ca00*/  WARPSYNC.COLLECTIVE R15, `(.L_x_696) ;  /* 0x000000000f087348 */ /* 0x000fea0003c00000 */
[----:B------:R0:W1:Y:S02]  /*2ca10*/  SHFL.IDX P6, R14, R13, R12, R11 ;  /* 0x0000000c0d0e7389 */ /* 0x00006400000c000b */
[----:B01----:R-:W-:Y:S01]  /*2ca20*/  ENDCOLLECTIVE ;  /* 0x000000000000791b */ /* 0x003fe20003800000 */
.L_x_696:
[----:B------:R-:W-:Y:S02]  /*2ca30*/  SEL R84, R125, R160, P0 ;  /* 0x000000a07d547207 */ /* 0x000fe40000000000 */
[----:B------:R-:W-:Y:S02]  /*2ca40*/  SEL R128, R128, R159, P0 ;  /* 0x0000009f80807207 */ /* 0x000fe40000000000 */
[----:B------:R-:W-:Y:S02]  /*2ca50*/  SEL R125, R160, R125, P0 ;  /* 0x0000007da07d7207 */ /* 0x000fe40000000000 */
[----:B------:R-:W-:Y:S02]  /*2ca60*/  SEL R92, R161, R136, P0 ;  /* 0x00000088a15c7207 */ /* 0x000fe40000000000 */
[----:B------:R-:W-:Y:S02]  /*2ca70*/  SEL R119, R133, R162, P0 ;  /* 0x000000a285777207 */ /* 0x000fe40000000000 */
[----:B------:R-:W-:-:S02]  /*2ca80*/  SEL R136, R136, R161, P0 ;  /* 0x000000a188887207 */ /* 0x000fc40000000000 */
[----:B------:R-:W-:Y:S02]  /*2ca90*/  SEL R133, R162, R133, P0 ;  /* 0x00000085a2857207 */ /* 0x000fe40000000000 */
        /* <DEDUP_REMOVED lines=10> */
.L_x_697:
        /* <DEDUP_REMOVED lines=19> */
.L_x_698:
        /* <DEDUP_REMOVED lines=17> */
.L_x_699:
        /* <DEDUP_REMOVED lines=18> */
.L_x_700:
        /* <DEDUP_REMOVED lines=18> */
.L_x_701:
[----:B------:R-:W-:Y:S02]  /*2cfc0*/  SEL R208, R5, R4, P0 ;  /* 0x0000000405d07207 */ /* 0x000fe40000000000 */
[----:B------:R-:W-:Y:S02]  /*2cfd0*/  SEL R203, R8, R9, P0 ;  /* 0x0000000908cb7207 */ /* 0x000fe40000000000 */
[----:B------:R-:W-:Y:S02]  /*2cfe0*/  SEL R204, R9, R8, P0 ;  /* 0x0000000809cc7207 */ /* 0x000fe40000000000 */
[----:B------:R-:W-:Y:S02]  /*2cff0*/  SEL R201, R7, R10, P0 ;  /* 0x0000000a07c97207 */ /* 0x000fe40000000000 */
[----:B------:R-:W-:Y:S02]  /*2d000*/  SEL R202, R10, R7, P0 ;  /* 0x000000070aca7207 */ /* 0x000fe40000000000 */
[----:B------:R-:W-:Y:S01]  /*2d010*/  MOV R13, R153 ;  /* 0x00000099000d7202 */ /* 0x000fe20000000f00 */
[----:B------:R-:W-:-:S02]  /*2d020*/  IMAD.MOV.U32 R12, RZ, RZ, R2 ;  /* 0x000000ffff0c7224 */ /* 0x000fc400078e0002 */
[----:B------:R-:W-:-:S07]  /*2d030*/  IMAD.MOV.U32 R20, RZ, RZ, R14 ;  /* 0x000000ffff147224 */ /* 0x000fce00078e000e */
[----:B------:R-:W-:Y:S05]  /*2d040*/  WARPSYNC.COLLECTIVE R15, `(.L_x_702) ;  /* 0x000000000f087348 */ /* 0x000fea0003c00000 */
[----:B------:R0:W1:Y:S02]  /*2d050*/  SHFL.IDX P6, R14, R13, R12, R11 ;  /* 0x0000000c0d0e7389 */ /* 0x00006400000c000b */
[----:B01----:R-:W-:Y:S01]  /*2d060*/  ENDCOLLECTIVE ;  /* 0x000000000000791b */ /* 0x003fe20003800000 */
.L_x_702:
[----:B------:R-:W-:Y:S02]  /*2d070*/  IMAD.MOV.U32 R13, RZ, RZ, R24 ;  /* 0x000000ffff0d7224 */ /* 0x000fe400078e0018 */
[----:B------:R-:W-:-:S07]  /*2d080*/  IMAD.MOV.U32 R25, RZ, RZ, R14 ;  /* 0x000000ffff197224 */ /* 0x000fce00078e000e */
[----:B------:R-:W-:Y:S05]  /*2d090*/  WARPSYNC.COLLECTIVE R15, `(.L_x_703) ;  /* 0x000000000f087348 */ /* 0x000fea0003c00000 */
[----:B------:R0:W1:Y:S02]  /*2d0a0*/  SHFL.IDX P6, R14, R13, R12, R11 ;  /* 0x0000000c0d0e7389 */ /* 0x00006400000c000b */
[----:B01----:R-:W-:Y:S01]  /*2d0b0*/  ENDCOLLECTIVE ;  /* 0x000000000000791b */ /* 0x003fe20003800000 */
.L_x_703:
[----:B------:R-:W-:Y:S02]  /*2d0c0*/  SEL R197, R21, R25, P0 ;  /* 0x0000001915c57207 */ /* 0x000fe40000000000 */
[----:B------:R-:W-:Y:S01]  /*2d0d0*/  SEL R198, R25, R21, P0 ;  /* 0x0000001519c67207 */ /* 0x000fe20000000000 */
[----:B------:R-:W-:Y:S02]  /*2d0e0*/  IMAD.MOV.U32 R13, RZ, RZ, R39 ;  /* 0x000000ffff0d7224 */ /* 0x000fe400078e0027 */
[----:B------:R-:W-:Y:S01]  /*2d0f0*/  IMAD.MOV.U32 R12, RZ, RZ, R0 ;  /* 0x000000ffff0c7224 */ /* 0x000fe200078e0000 */
[----:B------:R-:W-:-:S07]  /*2d100*/  MOV R24, R14 ;  /* 0x0000000e00187202 */ /* 0x000fce0000000f00 */
[----:B------:R-:W-:Y:S05]  /*2d110*/  WARPSYNC.COLLECTIVE R15, `(.L_x_704) ;  /* 0x000000000f087348 */ /* 0x000fea0003c00000 */
[----:B------:R0:W1:Y:S02]  /*2d120*/  SHFL.IDX P6, R14, R13, R12, R11 ;  /* 0x0000000c0d0e7389 */ /* 0x00006400000c000b */
[----:B01----:R-:W-:Y:S01]  /*2d130*/  ENDCOLLECTIVE ;  /* 0x000000000000791b */ /* 0x003fe20003800000 */
.L_x_704:
[----:B------:R-:W-:Y:S02]  /*2d140*/  SEL R199, R20, R24, P0 ;  /* 0x0000001814c77207 */ /* 0x000fe40000000000 */
[----:B------:R-:W-:Y:S02]  /*2d150*/  SEL R200, R24, R20, P0 ;  /* 0x0000001418c87207 */ /* 0x000fe40000000000 */
[----:B------:R-:W-:Y:S01]  /*2d160*/  MOV R13, R38 ;  /* 0x00000026000d7202 */ /* 0x000fe20000000f00 */
[----:B------:R-:W-:-:S07]  /*2d170*/  IMAD.MOV.U32 R39, RZ, RZ, R14 ;  /* 0x000000ffff277224 */ /* 0x000fce00078e000e */
[----:B------:R-:W-:Y:S05]  /*2d180*/  WARPSYNC.COLLECTIVE R15, `(.L_x_705) ;  /* 0x000000000f087348 */ /* 0x000fea0003c00000 */
[----:B------:R0:W1:Y:S02]  /*2d190*/  SHFL.IDX P6, R14, R13, R12, R11 ;  /* 0x0000000c0d0e7389 */ /* 0x00006400000c000b */
[----:B01----:R-:W-:Y:S01]  /*2d1a0*/  ENDCOLLECTIVE ;  /* 0x000000000000791b */ /* 0x003fe20003800000 */
.L_x_705:
[----:B------:R-:W-:Y:S02]  /*2d1b0*/  IMAD.MOV.U32 R13, RZ, RZ, R52 ;  /* 0x000000ffff0d7224 */ /* 0x000fe400078e0034 */
[----:B------:R-:W-:Y:S02]  /*2d1c0*/  IMAD.MOV.U32 R12, RZ, RZ, R2 ;  /* 0x000000ffff0c7224 */ /* 0x000fe400078e0002 */
[----:B------:R-:W-:-:S07]  /*2d1d0*/  IMAD.MOV.U32 R38, RZ, RZ, R14 ;  /* 0x000000ffff267224 */ /* 0x000fce00078e000e */
[----:B------:R-:W-:Y:S05]  /*2d1e0*/  WARPSYNC.COLLECTIVE R15, `(.L_x_706) ;  /* 0x000000000f087348 */ /* 0x000fea0003c00000 */
[----:B------:R0:W1:Y:S02]  /*2d1f0*/  SHFL.IDX P6, R14, R13, R12, R11 ;  /* 0x0000000c0d0e7389 */ /* 0x00006400000c000b */
[----:B01----:R-:W-:Y:S01]  /*2d200*/  ENDCOLLECTIVE ;  /* 0x000000000000791b */ /* 0x003fe20003800000 */
.L_x_706:
[----:B------:R-:W-:Y:S01]  /*2d210*/  IMAD.MOV.U32 R13, RZ, RZ, R37 ;  /* 0x000000ffff0d7224 */ /* 0x000fe200078e0025 */
[----:B------:R-:W-:-:S07]  /*2d220*/  MOV R52, R14 ;  /* 0x0000000e00347202 */ /* 0x000fce0000000f00 */
[----:B------:R-:W-:Y:S05]  /*2d230*/  WARPSYNC.COLLECTIVE R15, `(.L_x_707) ;  /* 0x000000000f087348 */ /* 0x000fea0003c00000 */
[----:B------:R0:W1:Y:S02]  /*2d240*/  SHFL.IDX P6, R14, R13, R12, R11 ;  /* 0x0000000c0d0e7389 */ /* 0x00006400000c000b */
[----:B01----:R-:W-:Y:S01]  /*2d250*/  ENDCOLLECTIVE ;  /* 0x000000000000791b */ /* 0x003fe20003800000 */
.L_x_707:
[----:B------:R-:W-:Y:S02]  /*2d260*/  SEL R193, R39, R52, P0 ;  /* 0x0000003427c17207 */ /* 0x000fe40000000000 */
[----:B------:R-:W-:Y:S01]  /*2d270*/  SEL R194, R52, R39, P0 ;  /* 0x0000002734c27207 */ /* 0x000fe20000000000 */
[----:B------:R-:W-:Y:S01]  /*2d280*/  IMAD.MOV.U32 R13, RZ, RZ, R47 ;  /* 0x000000ffff0d7224 */ /* 0x000fe200078e002f */
[----:B------:R-:W-:Y:S01]  /*2d290*/  MOV R12, R0 ;  /* 0x00000000000c7202 */ /* 0x000fe20000000f00 */
[----:B------:R-:W-:-:S07]  /*2d2a0*/  IMAD.MOV.U32 R37, RZ, RZ, R14 ;  /* 0x000000ffff257224 */ /* 0x000fce00078e000e */
[----:B------:R-:W-:Y:S05]  /*2d2b0*/  WARPSYNC.COLLECTIVE R15, `(.L_x_708) ;  /* 0x000000000f087348 */ /* 0x000fea0003c00000 */
[----:B------:R0:W1:Y:S02]  /*2d2c0*/  SHFL.IDX P6, R14, R13, R12, R11 ;  /* 0x0000000c0d0e7389 */ /* 0x00006400000c000b */
[----:B01----:R-:W-:Y:S01]  /*2d2d0*/  ENDCOLLECTIVE ;  /* 0x000000000000791b */ /* 0x003fe20003800000 */
.L_x_708:
[----:B------:R-:W-:Y:S02]  /*2d2e0*/  SEL R195, R38, R37, P0 ;  /* 0x0000002526c37207 */ /* 0x000fe40000000000 */
[----:B------:R-:W-:Y:S01]  /*2d2f0*/  SEL R196, R37, R38, P0 ;  /* 0x0000002625c47207 */ /* 0x000fe20000000000 */
[----:B------:R-:W-:Y:S02]  /*2d300*/  IMAD.MOV.U32 R13, RZ, RZ, R36 ;  /* 0x000000ffff0d7224 */ /* 0x000fe400078e0024 */
[----:B------:R-:W-:-:S07]  /*2d310*/  IMAD.MOV.U32 R47, RZ, RZ, R14 ;  /* 0x000000ffff2f7224 */ /* 0x000fce00078e000e */
[----:B------:R-:W-:Y:S05]  /*2d320*/  WARPSYNC.COLLECTIVE R15, `(.L_x_709) ;  /* 0x000000000f087348 */ /* 0x000fea0003c00000 */
[----:B------:R0:W1:Y:S02]  /*2d330*/  SHFL.IDX P6, R14, R13, R12, R11 ;  /* 0x0000000c0d0e7389 */ /* 0x00006400000c000b */
[----:B01----:R-:W-:Y:S01]  /*2d340*/  ENDCOLLECTIVE ;  /* 0x000000000000791b */ /* 0x003fe20003800000 */
.L_x_709:
[----:B------:R-:W-:Y:S01]  /*2d350*/  MOV R13, R60 ;  /* 0x0000003c000d7202 */ /* 0x000fe20000000f00 */
[----:B------:R-:W-:Y:S02]  /*2d360*/  IMAD.MOV.U32 R12, RZ, RZ, R2 ;  /* 0x000000ffff0c7224 */ /* 0x000fe400078e0002 */
[----:B------:R-:W-:-:S07]  /*2d370*/  IMAD.MOV.U32 R36, RZ, RZ, R14 ;  /* 0x000000ffff247224 */ /* 0x000fce00078e000e */
[----:B------:R-:W-:Y:S05]  /*2d380*/  WARPSYNC.COLLECTIVE R15, `(.L_x_710) ;  /* 0x000000000f087348 */ /* 0x000fea0003c00000 */
[----:B------:R0:W1:Y:S02]  /*2d390*/  SHFL.IDX P6, R14, R13, R12, R11 ;  /* 0x0000000c0d0e7389 */ /* 0x00006400000c000b */
[----:B01----:R-:W-:Y:S01]  /*2d3a0*/  ENDCOLLECTIVE ;  /* 0x000000000000791b */ /* 0x003fe20003800000 */
.L_x_710:
[----:B------:R-:W-:Y:S02]  /*2d3b0*/  IMAD.MOV.U32 R13, RZ, RZ, R35 ;  /* 0x000000ffff0d7224 */ /* 0x000fe400078e0023 */
[----:B------:R-:W-:-:S07]  /*2d3c0*/  IMAD.MOV.U32 R60, RZ, RZ, R14 ;  /* 0x000000ffff3c7224 */ /* 0x000fce00078e000e */
[----:B------:R-:W-:Y:S05]  /*2d3d0*/  WARPSYNC.COLLECTIVE R15, `(.L_x_711) ;  /* 0x000000000f087348 */ /* 0x000fea0003c00000 */
[----:B------:R0:W1:Y:S02]  /*2d3e0*/  SHFL.IDX P6, R14, R13, R12, R11 ;  /* 0x0000000c0d0e7389 */ /* 0x00006400000c000b */
[----:B01----:R-:W-:Y:S01]  /*2d3f0*/  ENDCOLLECTIVE ;  /* 0x000000000000791b */ /* 0x003fe20003800000 */
.L_x_711:
        /* <DEDUP_REMOVED lines=8> */
.L_x_712:
[----:B------:R-:W-:Y:S02]  /*2d480*/  SEL R191, R36, R35, P0 ;  /* 0x0000002324bf7207 */ /* 0x000fe40000000000 */
[----:B------:R-:W-:Y:S02]  /*2d490*/  SEL R192, R35, R36, P0 ;  /* 0x0000002423c07207 */ /* 0x000fe40000000000 */
[----:B------:R-:W-:Y:S01]  /*2d4a0*/  MOV R13, R34 ;  /* 0x00000022000d7202 */ /* 0x000fe20000000f00 */
[----:B------:R-:W-:-:S07]  /*2d4b0*/  IMAD.MOV.U32 R46, RZ, RZ, R14 ;  /* 0x000000ffff2e7224 */ /* 0x000fce00078e000e */
[----:B------:R-:W-:Y:S05]  /*2d4c0*/  WARPSYNC.COLLECTIVE R15, `(.L_x_713) ;  /* 0x000000000f087348 */ /* 0x000fea0003c00000 */
[----:B------:R0:W1:Y:S02]  /*2d4d0*/  SHFL.IDX P6, R14, R13, R12, R11 ;  /* 0x0000000c0d0e7389 */ /* 0x00006400000c000b */
[----:B01----:R-:W-:Y:S01]  /*2d4e0*/  ENDCOLLECTIVE ;  /* 0x000000000000791b */ /* 0x003fe20003800000 */
.L_x_713:
[----:B------:R-:W-:Y:S02]  /*2d4f0*/  IMAD.MOV.U32 R13, RZ, RZ, R68 ;  /* 0x000000ffff0d7224 */ /* 0x000fe400078e0044 */
[----:B------:R-:W-:Y:S02]  /*2d500*/  IMAD.MOV.U32 R12, RZ, RZ, R2 ;  /* 0x000000ffff0c7224 */ /* 0x000fe400078e0002 */
[----:B------:R-:W-:-:S07]  /*2d510*/  IMAD.MOV.U32 R34, RZ, RZ, R14 ;  /* 0x000000ffff227224 */ /* 0x000fce00078e000e */
[----:B------:R-:W-:Y:S05]  /*2d520*/  WARPSYNC.COLLECTIVE R15, `(.L_x_714) ;  /* 0x000000000f087348 */ /* 0x000fea0003c00000 */
[----:B------:R0:W1:Y:S02]  /*2d530*/  SHFL.IDX P6, R14, R13, R12, R11 ;  /* 0x0000000c0d0e7389 */ /* 0x00006400000c000b */
[----:B01----:R-:W-:Y:S01]  /*2d540*/  ENDCOLLECTIVE ;  /* 0x000000000000791b */ /* 0x003fe20003800000 */
.L_x_714:
[----:B------:R-:W-:Y:S01]  /*2d550*/  IMAD.MOV.U32 R13, RZ, RZ, R33 ;  /* 0x000000ffff0d7224 */ /* 0x000fe200078e0021 */
[----:B------:R-:W-:-:S07]  /*2d560*/  MOV R68, R14 ;  /* 0x0000000e00447202 */ /* 0x000fce0000000f00 */
[----:B------:R-:W-:Y:S05]  /*2d570*/  WARPSYNC.COLLECTIVE R15, `(.L_x_715) ;  /* 0x000000000f087348 */ /* 0x000fea0003c00000 */
[----:B------:R0:W1:Y:S02]  /*2d580*/  SHFL.IDX P6, R14, R13, R12, R11 ;  /* 0x0000000c0d0e7389 */ /* 0x00006400000c000b */
[----:B01----:R-:W-:Y:S01]  /*2d590*/  ENDCOLLECTIVE ;  /* 0x000000000000791b */ /* 0x003fe20003800000 */
.L_x_715:
        /* <DEDUP_REMOVED lines=8> */
.L_x_716:
[----:B------:R-:W-:Y:S02]  /*2d620*/  SEL R188, R34, R33, P0 ;  /* 0x0000002122bc7207 */ /* 0x000fe40000000000 */
[----:B------:R-:W-:Y:S01]  /*2d630*/  SEL R187, R33, R34, P0 ;  /* 0x0000002221bb7207 */ /* 0x000fe20000000000 */
[----:B------:R-:W-:Y:S02]  /*2d640*/  IMAD.MOV.U32 R13, RZ, RZ, R32 ;  /* 0x000000ffff0d7224 */ /* 0x000fe400078e0020 */
[----:B------:R-:W-:-:S07]  /*2d650*/  IMAD.MOV.U32 R44, RZ, RZ, R14 ;  /* 0x000000ffff2c7224 */ /* 0x000fce00078e000e */
[----:B------:R-:W-:Y:S05]  /*2d660*/  WARPSYNC.COLLECTIVE R15, `(.L_x_717) ;  /* 0x000000000f087348 */ /* 0x000fea0003c00000 */
[----:B------:R0:W1:Y:S02]  /*2d670*/  SHFL.IDX P6, R14, R13, R12, R11 ;  /* 0x0000000c0d0e7389 */ /* 0x00006400000c000b */
[----:B01----:R-:W-:Y:S01]  /*2d680*/  ENDCOLLECTIVE ;  /* 0x000000000000791b */ /* 0x003fe20003800000 */
.L_x_717:
[----:B------:R-:W-:Y:S01]  /*2d690*/  MOV R13, R45 ;  /* 0x0000002d000d7202 */ /* 0x000fe20000000f00 */
[----:B------:R-:W-:Y:S02]  /*2d6a0*/  IMAD.MOV.U32 R12, RZ, RZ, R2 ;  /* 0x000000ffff0c7224 */ /* 0x000fe400078e0002 */
[----:B------:R-:W-:-:S07]  /*2d6b0*/  IMAD.MOV.U32 R32, RZ, RZ, R14 ;  /* 0x000000ffff207224 */ /* 0x000fce00078e000e */
[----:B------:R-:W-:Y:S05]  /*2d6c0*/  WARPSYNC.COLLECTIVE R15, `(.L_x_718) ;  /* 0x000000000f087348 */ /* 0x000fea0003c00000 */
[----:B------:R0:W1:Y:S02]  /*2d6d0*/  SHFL.IDX P6, R14, R13, R12, R11 ;  /* 0x0000000c0d0e7389 */ /* 0x00006400000c000b */
[----:B01----:R-:W-:Y:S01]  /*2d6e0*/  ENDCOLLECTIVE ;  /* 0x000000000000791b */ /* 0x003fe20003800000 */
.L_x_718:
[----:B------:R-:W-:Y:S02]  /*2d6f0*/  IMAD.MOV.U32 R13, RZ, RZ, R28 ;  /* 0x000000ffff0d7224 */ /* 0x000fe400078e001c */
[----:B------:R-:W-:-:S07]  /*2d700*/  IMAD.MOV.U32 R45, RZ, RZ, R14 ;  /* 0x000000ffff2d7224 */ /* 0x000fce00078e000e */
[----:B------:R-:W-:Y:S05]  /*2d710*/  WARPSYNC.COLLECTIVE R15, `(.L_x_719) ;  /* 0x000000000f087348 */ /* 0x000fea0003c00000 */
[----:B------:R0:W1:Y:S02]  /*2d720*/  SHFL.IDX P6, R14, R13, R12, R11 ;  /* 0x0000000c0d0e7389 */ /* 0x00006400000c000b */
[----:B01----:R-:W-:Y:S01]  /*2d730*/  ENDCOLLECTIVE ;  /* 0x000000000000791b */ /* 0x003fe20003800000 */
.L_x_719:
        /* <DEDUP_REMOVED lines=8> */
.L_x_720:
[----:B------:R-:W-:Y:S02]  /*2d7c0*/  SEL R184, R32, R28, P0 ;  /* 0x0000001c20b87207 */ /* 0x000fe40000000000 */
[----:B------:R-:W-:Y:S02]  /*2d7d0*/  SEL R183, R28, R32, P0 ;  /* 0x000000201cb77207 */ /* 0x000fe40000000000 */
[----:B------:R-:W-:Y:S01]  /*2d7e0*/  MOV R13, R27 ;  /* 0x0000001b000d7202 */ /* 0x000fe20000000f00 */
[----:B------:R-:W-:-:S07]  /*2d7f0*/  IMAD.MOV.U32 R43, RZ, RZ, R14 ;  /* 0x000000ffff2b7224 */ /* 0x000fce00078e000e */
[----:B------:R-:W-:Y:S05]  /*2d800*/  WARPSYNC.COLLECTIVE R15, `(.L_x_721) ;  /* 0x000000000f087348 */ /* 0x000fea0003c00000 */
[----:B------:R0:W1:Y:S02]  /*2d810*/  SHFL.IDX P6, R14, R13, R12, R11 ;  /* 0x0000000c0d0e7389 */ /* 0x00006400000c000b */
[----:B01----:R-:W-:Y:S01]  /*2d820*/  ENDCOLLECTIVE ;  /* 0x000000000000791b */ /* 0x003fe20003800000 */
.L_x_721:
[----:B------:R-:W-:Y:S02]  /*2d830*/  IMAD.MOV.U32 R13, RZ, RZ, R53 ;  /* 0x000000ffff0d7224 */ /* 0x000fe400078e0035 */
[----:B------:R-:W-:Y:S02]  /*2d840*/  IMAD.MOV.U32 R12, RZ, RZ, R2 ;  /* 0x000000ffff0c7224 */ /* 0x000fe400078e0002 */
[----:B------:R-:W-:-:S07]  /*2d850*/  IMAD.MOV.U32 R27, RZ, RZ, R14 ;  /* 0x000000ffff1b7224 */ /* 0x000fce00078e000e */
[----:B------:R-:W-:Y:S05]  /*2d860*/  WARPSYNC.COLLECTIVE R15, `(.L_x_722) ;  /* 0x000000000f087348 */ /* 0x000fea0003c00000 */
[----:B------:R0:W1:Y:S02]  /*2d870*/  SHFL.IDX P6, R14, R13, R12, R11 ;  /* 0x0000000c0d0e7389 */ /* 0x00006400000c000b */
[----:B01----:R-:W-:Y:S01]  /*2d880*/  ENDCOLLECTIVE ;  /* 0x000000000000791b */ /* 0x003fe20003800000 */
.L_x_722:
[----:B------:R-:W-:Y:S01]  /*2d890*/  IMAD.MOV.U32 R13, RZ, RZ, R26 ;  /* 0x000000ffff0d7224 */ /* 0x000fe200078e001a */
[----:B------:R-:W-:-:S07]  /*2d8a0*/  MOV R53, R14 ;  /* 0x0000000e00357202 */ /* 0x000fce0000000f00 */
[----:B------:R-:W-:Y:S05]  /*2d8b0*/  WARPSYNC.COLLECTIVE R15, `(.L_x_723) ;  /* 0x000000000f087348 */ /* 0x000fea0003c00000 */
[----:B------:R0:W1:Y:S02]  /*2d8c0*/  SHFL.IDX P6, R14, R13, R12, R11 ;  /* 0x0000000c0d0e7389 */ /* 0x00006400000c000b */
[----:B01----:R-:W-:Y:S01]  /*2d8d0*/  ENDCOLLECTIVE ;  /* 0x000000000000791b */ /* 0x003fe20003800000 */
.L_x_723:
        /* <DEDUP_REMOVED lines=8> */
.L_x_724:
[----:B------:R-:W-:Y:S02]  /*2d960*/  SEL R180, R27, R26, P0 ;  /* 0x0000001a1bb47207 */ /* 0x000fe40000000000 */
[----:B------:R-:W-:Y:S01]  /*2d970*/  SEL R179, R26, R27, P0 ;  /* 0x0000001b1ab37207 */ /* 0x000fe20000000000 */
[----:B------:R-:W-:Y:S02]  /*2d980*/  IMAD.MOV.U32 R13, RZ, RZ, R42 ;  /* 0x000000ffff0d7224 */ /* 0x000fe400078e002a */
[----:B------:R-:W-:-:S07]  /*2d990*/  IMAD.MOV.U32 R48, RZ, RZ, R14 ;  /* 0x000000ffff307224 */ /* 0x000fce00078e000e */
[----:B------:R-:W-:Y:S05]  /*2d9a0*/  WARPSYNC.COLLECTIVE R15, `(.L_x_725) ;  /* 0x000000000f087348 */ /* 0x000fea0003c00000 */
[----:B------:R0:W1:Y:S02]  /*2d9b0*/  SHFL.IDX P6, R14, R13, R12, R11 ;  /* 0x0000000c0d0e7389 */ /* 0x00006400000c000b */
[----:B01----:R-:W-:Y:S01]  /*2d9c0*/  ENDCOLLECTIVE ;  /* 0x000000000000791b */ /* 0x003fe20003800000 */
.L_x_725:
[----:B------:R-:W-:Y:S01]  /*2d9d0*/  MOV R13, R61 ;  /* 0x0000003d000d7202 */ /* 0x000fe20000000f00 */
[----:B------:R-:W-:Y:S02]  /*2d9e0*/  IMAD.MOV.U32 R12, RZ, RZ, R2 ;  /* 0x000000ffff0c7224 */ /* 0x000fe400078e0002 */
[----:B------:R-:W-:-:S07]  /*2d9f0*/  IMAD.MOV.U32 R42, RZ, RZ, R14 ;  /* 0x000000ffff2a7224 */ /* 0x000fce00078e000e */
[----:B------:R-:W-:Y:S05]  /*2da00*/  WARPSYNC.COLLECTIVE R15, `(.L_x_726) ;  /* 0x000000000f087348 */ /* 0x000fea0003c00000 */
[----:B------:R0:W1:Y:S02]  /*2da10*/  SHFL.IDX P6, R14, R13, R12, R11 ;  /* 0x0000000c0d0e7389 */ /* 0x00006400000c000b */
[----:B01----:R-:W-:Y:S01]  /*2da20*/  ENDCOLLECTIVE ;  /* 0x000000000000791b */ /* 0x003fe20003800000 */
.L_x_726:
[----:B------:R-:W-:Y:S02]  /*2da30*/  IMAD.MOV.U32 R13, RZ, RZ, R56 ;  /* 0x000000ffff0d7224 */ /* 0x000fe400078e0038 */
[----:B------:R-:W-:-:S07]  /*2da40*/  IMAD.MOV.U32 R61, RZ, RZ, R14 ;  /* 0x000000ffff3d7224 */ /* 0x000fce00078e000e */
[----:B------:R-:W-:Y:S05]  /*2da50*/  WARPSYNC.COLLECTIVE R15, `(.L_x_727) ;  /* 0x000000000f087348 */ /* 0x000fea0003c00000 */
[----:B------:R0:W1:Y:S02]  /*2da60*/  SHFL.IDX P6, R14, R13, R12, R11 ;  /* 0x0000000c0d0e7389 */ /* 0x00006400000c000b */
[----:B01----:R-:W-:Y:S01]  /*2da70*/  ENDCOLLECTIVE ;  /* 0x000000000000791b */ /* 0x003fe20003800000 */
.L_x_727:
        /* <DEDUP_REMOVED lines=8> */
.L_x_728:
[----:B------:R-:W-:Y:S02]  /*2db00*/  SEL R176, R42, R56, P0 ;  /* 0x000000382ab07207 */ /* 0x000fe40000000000 */
[----:B------:R-:W-:Y:S02]  /*2db10*/  SEL R175, R56, R42, P0 ;  /* 0x0000002a38af7207 */ /* 0x000fe40000000000 */
[----:B------:R-:W-:Y:S01]  /*2db20*/  MOV R13, R49 ;  /* 0x00000031000d7202 */ /* 0x000fe20000000f00 */
[----:B------:R-:W-:-:S07]  /*2db30*/  IMAD.MOV.U32 R54, RZ, RZ, R14 ;  /* 0x000000ffff367224 */ /* 0x000fce00078e000e */
[----:B------:R-:W-:Y:S05]  /*2db40*/  WARPSYNC.COLLECTIVE R15, `(.L_x_729) ;  /* 0x000000000f087348 */ /* 0x000fea0003c00000 */
[----:B------:R0:W1:Y:S02]  /*2db50*/  SHFL.IDX P6, R14, R13, R12, R11 ;  /* 0x0000000c0d0e7389 */ /* 0x00006400000c000b */
[----:B01----:R-:W-:Y:S01]  /*2db60*/  ENDCOLLECTIVE ;  /* 0x000000000000791b */ /* 0x003fe20003800000 */
.L_x_729:
[----:B------:R-:W-:Y:S02]  /*2db70*/  IMAD.MOV.U32 R13, RZ, RZ, R69 ;  /* 0x000000ffff0d7224 */ /* 0x000fe400078e0045 */
[----:B------:R-:W-:Y:S02]  /*2db80*/  IMAD.MOV.U32 R12, RZ, RZ, R2 ;  /* 0x000000ffff0c7224 */ /* 0x000fe400078e0002 */
[----:B------:R-:W-:-:S07]  /*2db90*/  IMAD.MOV.U32 R49, RZ, RZ, R14 ;  /* 0x000000ffff317224 */ /* 0x000fce00078e000e */
[----:B------:R-:W-:Y:S05]  /*2dba0*/  WARPSYNC.COLLECTIVE R15, `(.L_x_730) ;  /* 0x000000000f087348 */ /* 0x000fea0003c00000 */
[----:B------:R0:W1:Y:S02]  /*2dbb0*/  SHFL.IDX P6, R14, R13, R12, R11 ;  /* 0x0000000c0d0e7389 */ /* 0x00006400000c000b */
[----:B01----:R-:W-:Y:S01]  /*2dbc0*/  ENDCOLLECTIVE ;  /* 0x000000000000791b */ /* 0x003fe20003800000 */
.L_x_730:
[----:B------:R-:W-:Y:S01]  /*2dbd0*/  IMAD.MOV.U32 R13, RZ, RZ, R64 ;  /* 0x000000ffff0d7224 */ /* 0x000fe200078e0040 */
[----:B------:R-:W-:-:S07]  /*2dbe0*/  MOV R69, R14 ;  /* 0x0000000e00457202 */ /* 0x000fce0000000f00 */
[----:B------:R-:W-:Y:S05]  /*2dbf0*/  WARPSYNC.COLLECTIVE R15, `(.L_x_731) ;  /* 0x000000000f087348 */ /* 0x000fea0003c00000 */
[----:B------:R0:W1:Y:S02]  /*2dc00*/  SHFL.IDX P6, R14, R13, R12, R11 ;  /* 0x0000000c0d0e7389 */ /* 0x00006400000c000b */
[----:B01----:R-:W-:Y:S01]  /*2dc10*/  ENDCOLLECTIVE ;  /* 0x000000000000791b */ /* 0x003fe20003800000 */
.L_x_731:
        /* <DEDUP_REMOVED lines=8> */
.L_x_732:
[----:B------:R-:W-:Y:S02]  /*2dca0*/  SEL R153, R49, R64, P0 ;  /* 0x0000004031997207 */ /* 0x000fe40000000000 */
[----:B------:R-:W-:Y:S01]  /*2dcb0*/  SEL R147, R64, R49, P0 ;  /* 0x0000003140937207 */ /* 0x000fe20000000000 */
[----:B------:R-:W-:Y:S02]  /*2dcc0*/  IMAD.MOV.U32 R13, RZ, RZ, R55 ;  /* 0x000000ffff0d7224 */ /* 0x000fe400078e0037 */
[----:B------:R-:W-:-:S07]  /*2dcd0*/  IMAD.MOV.U32 R57, RZ, RZ, R14 ;  /* 0x000000ffff397224 */ /* 0x000fce00078e000e */
[----:B------:R-:W-:Y:S05]  /*2dce0*/  WARPSYNC.COLLECTIVE R15, `(.L_x_733) ;  /* 0x000000000f087348 */ /* 0x000fea0003c00000 */
[----:B------:R0:W1:Y:S02]  /*2dcf0*/  SHFL.IDX P6, R14, R13, R12, R11 ;  /* 0x0000000c0d0e7389 */ /* 0x00006400000c000b */
[----:B01----:R-:W-:Y:S01]  /*2dd00*/  ENDCOLLECTIVE ;  /* 0x000000000000791b */ /* 0x003fe20003800000 */
.L_x_733:
[----:B------:R-:W-:Y:S01]  /*2dd10*/  MOV R13, R77 ;  /* 0x0000004d000d7202 */ /* 0x000fe20000000f00 */
[----:B------:R-:W-:Y:S02]  /*2dd20*/  IMAD.MOV.U32 R12, RZ, RZ, R2 ;  /* 0x000000ffff0c7224 */ /* 0x000fe400078e0002 */
[----:B------:R-:W-:-:S07]  /*2dd30*/  IMAD.MOV.U32 R55, RZ, RZ, R14 ;  /* 0x000000ffff377224 */ /* 0x000fce00078e000e */
[----:B------:R-:W-:Y:S05]  /*2dd40*/  WARPSYNC.COLLECTIVE R15, `(.L_x_734) ;  /* 0x000000000f087348 */ /* 0x000fea0003c00000 */
[----:B------:R0:W1:Y:S02]  /*2dd50*/  SHFL.IDX P6, R14, R13, R12, R11 ;  /* 0x0000000c0d0e7389 */ /* 0x00006400000c000b */
[----:B01----:R-:W-:Y:S01]  /*2dd60*/  ENDCOLLECTIVE ;  /* 0x000000000000791b */ /* 0x003fe20003800000 */
.L_x_734:
[----:B------:R-:W-:Y:S02]  /*2dd70*/  IMAD.MOV.U32 R13, RZ, RZ, R72 ;  /* 0x000000ffff0d7224 */ /* 0x000fe400078e0048 */
[----:B------:R-:W-:-:S07]  /*2dd80*/  IMAD.MOV.U32 R77, RZ, RZ, R14 ;  /* 0x000000ffff4d7224 */ /* 0x000fce00078e000e */
[----:B------:R-:W-:Y:S05]  /*2dd90*/  WARPSYNC.COLLECTIVE R15, `(.L_x_735) ;  /* 0x000000000f087348 */ /* 0x000fea0003c00000 */
[----:B------:R0:W1:Y:S02]  /*2dda0*/  SHFL.IDX P6, R14, R13, R12, R11 ;  /* 0x0000000c0d0e7389 */ /* 0x00006400000c000b */
[----:B01----:R-:W-:Y:S01]  /*2ddb0*/  ENDCOLLECTIVE ;  /* 0x000000000000791b */ /* 0x003fe20003800000 */
.L_x_735:
        /* <DEDUP_REMOVED lines=8> */
.L_x_736:
[----:B------:R-:W-:Y:S02]  /*2de40*/  SEL R4, R55, R72, P0 ;  /* 0x0000004837047207 */ /* 0x000fe40000000000 */
[----:B------:R-:W-:Y:S02]  /*2de50*/  SEL R55, R72, R55, P0 ;  /* 0x0000003748377207 */ /* 0x000fe40000000000 */
[----:B------:R-:W-:Y:S01]  /*2de60*/  MOV R13, R58 ;  /* 0x0000003a000d7202 */ /* 0x000fe20000000f00 */
[----:B------:R-:W-:-:S07]  /*2de70*/  IMAD.MOV.U32 R59, RZ, RZ, R14 ;  /* 0x000000ffff3b7224 */ /* 0x000fce00078e000e */
[----:B------:R-:W-:Y:S05]  /*2de80*/  WARPSYNC.COLLECTIVE R15, `(.L_x_737) ;  /* 0x000000000f087348 */ /* 0x000fea0003c00000 */
[----:B------:R0:W1:Y:S02]  /*2de90*/  SHFL.IDX P6, R14, R13, R12, R11 ;  /* 0x0000000c0d0e7389 */ /* 0x00006400000c000b */
[----:B01----:R-:W-:Y:S01]  /*2dea0*/  ENDCOLLECTIVE ;  /* 0x000000000000791b */ /* 0x003fe20003800000 */
.L_x_737:
[----:B------:R-:W-:Y:S02]  /*2deb0*/  IMAD.MOV.U32 R13, RZ, RZ, R85 ;  /* 0x000000ffff0d7224 */ /* 0x000fe400078e0055 */
[----:B------:R-:W-:Y:S02]  /*2dec0*/  IMAD.MOV.U32 R12, RZ, RZ, R2 ;  /* 0x000000ffff0c7224 */ /* 0x000fe400078e0002 */
[----:B------:R-:W-:-:S07]  /*2ded0*/  IMAD.MOV.U32 R58, RZ, RZ, R14 ;  /* 0x000000ffff3a7224 */ /* 0x000fce00078e000e */
[----:B------:R-:W-:Y:S05]  /*2dee0*/  WARPSYNC.COLLECTIVE R15, `(.L_x_738) ;  /* 0x000000000f087348 */ /* 0x000fea0003c00000 */
[----:B------:R0:W1:Y:S02]  /*2def0*/  SHFL.IDX P6, R14, R13, R12, R11 ;  /* 0x0000000c0d0e7389 */ /* 0x00006400000c000b */
[----:B01----:R-:W-:Y:S01]  /*2df00*/  ENDCOLLECTIVE ;  /* 0x000000000000791b */ /* 0x003fe20003800000 */
.L_x_738:
[----:B------:R-:W-:Y:S01]  /*2df10*/  IMAD.MOV.U32 R13, RZ, RZ, R80 ;  /* 0x000000ffff0d7224 */ /* 0x000fe200078e0050 */
[----:B------:R-:W-:-:S07]  /*2df20*/  MOV R85, R14 ;  /* 0x0000000e00557202 */ /* 0x000fce0000000f00 */
[----:B------:R-:W-:Y:S05]  /*2df30*/  WARPSYNC.COLLECTIVE R15, `(.L_x_739) ;  /* 0x000000000f087348 */ /* 0x000fea0003c00000 */
[----:B------:R0:W1:Y:S02]  /*2df40*/  SHFL.IDX P6, R14, R13, R12, R11 ;  /* 0x0000000c0d0e7389 */ /* 0x00006400000c000b */
[----:B01----:R-:W-:Y:S01]  /*2df50*/  ENDCOLLECTIVE ;  /* 0x000000000000791b */ /* 0x003fe20003800000 */
.L_x_739:
        /* <DEDUP_REMOVED lines=8> */
.L_x_740:
[----:B------:R-:W-:Y:S02]  /*2dfe0*/  SEL R6, R58, R80, P0 ;  /* 0x000000503a067207 */ /* 0x000fe40000000000 */
[----:B------:R-:W-:Y:S01]  /*2dff0*/  SEL R58, R80, R58, P0 ;  /* 0x0000003a503a7207 */ /* 0x000fe20000000000 */
[----:B------:R-:W-:Y:S02]  /*2e000*/  IMAD.MOV.U32 R13, RZ, RZ, R62 ;  /* 0x000000ffff0d7224 */ /* 0x000fe400078e003e */
[----:B------:R-:W-:-:S07]  /*2e010*/  IMAD.MOV.U32 R63, RZ, RZ, R14 ;  /* 0x000000ffff3f7224 */ /* 0x000fce00078e000e */
[----:B------:R-:W-:Y:S05]  /*2e020*/  WARPSYNC.COLLECTIVE R15, `(.L_x_741) ;  /* 0x000000000f087348 */ /* 0x000fea0003c00000 */
[----:B------:R0:W1:Y:S02]  /*2e030*/  SHFL.IDX P6, R14, R13, R12, R11 ;  /* 0x0000000c0d0e7389 */ /* 0x00006400000c000b */
[----:B01----:R-:W-:Y:S01]  /*2e040*/  ENDCOLLECTIVE ;  /* 0x000000000000791b */ /* 0x003fe20003800000 */
.L_x_741:
[----:B------:R-:W-:Y:S01]  /*2e050*/  MOV R13, R93 ;  /* 0x0000005d000d7202 */ /* 0x000fe20000000f00 */
[----:B------:R-:W-:Y:S02]  /*2e060*/  IMAD.MOV.U32 R12, RZ, RZ, R2 ;  /* 0x000000ffff0c7224 */ /* 0x000fe400078e0002 */
[----:B------:R-:W-:-:S07]  /*2e070*/  IMAD.MOV.U32 R62, RZ, RZ, R14 ;  /* 0x000000ffff3e7224 */ /* 0x000fce00078e000e */
[----:B------:R-:W-:Y:S05]  /*2e080*/  WARPSYNC.COLLECTIVE R15, `(.L_x_742) ;  /* 0x000000000f087348 */ /* 0x000fea0003c00000 */
[----:B------:R0:W1:Y:S02]  /*2e090*/  SHFL.IDX P6, R14, R13, R12, R11 ;  /* 0x0000000c0d0e7389 */ /* 0x00006400000c000b */
[----:B01----:R-:W-:Y:S01]  /*2e0a0*/  ENDCOLLECTIVE ;  /* 0x000000000000791b */ /* 0x003fe20003800000 */
.L_x_742:
[----:B------:R-:W-:Y:S02]  /*2e0b0*/  IMAD.MOV.U32 R13, RZ, RZ, R88 ;  /* 0x000000ffff0d7224 */ /* 0x000fe400078e0058 */
[----:B------:R-:W-:-:S07]  /*2e0c0*/  IMAD.MOV.U32 R93, RZ, RZ, R14 ;  /* 0x000000ffff5d7224 */ /* 0x000fce00078e000e */
[----:B------:R-:W-:Y:S05]  /*2e0d0*/  WARPSYNC.COLLECTIVE R15, `(.L_x_743) ;  /* 0x000000000f087348 */ /* 0x000fea0003c00000 */
[----:B------:R0:W1:Y:S02]  /*2e0e0*/  SHFL.IDX P6, R14, R13, R12, R11 ;  /* 0x0000000c0d0e7389 */ /* 0x00006400000c000b */
[----:B01----:R-:W-:Y:S01]  /*2e0f0*/  ENDCOLLECTIVE ;  /* 0x000000000000791b */ /* 0x003fe20003800000 */
.L_x_743:
        /* <DEDUP_REMOVED lines=8> */
.L_x_744:
[----:B------:R-:W-:Y:S02]  /*2e180*/  SEL R8, R62, R88, P0 ;  /* 0x000000583e087207 */ /* 0x000fe40000000000 */
[----:B------:R-:W-:Y:S02]  /*2e190*/  SEL R62, R88, R62, P0 ;  /* 0x0000003e583e7207 */ /* 0x000fe40000000000 */
[----:B------:R-:W-:Y:S01]  /*2e1a0*/  MOV R13, R66 ;  /* 0x00000042000d7202 */ /* 0x000fe20000000f00 */
[----:B------:R-:W-:-:S07]  /*2e1b0*/  IMAD.MOV.U32 R67, RZ, RZ, R14 ;  /* 0x000000ffff437224 */ /* 0x000fce00078e000e */
[----:B------:R-:W-:Y:S05]  /*2e1c0*/  WARPSYNC.COLLECTIVE R15, `(.L_x_745) ;  /* 0x000000000f087348 */ /* 0x000fea0003c00000 */
[----:B------:R0:W1:Y:S02]  /*2e1d0*/  SHFL.IDX P6, R14, R13, R12, R11 ;  /* 0x0000000c0d0e7389 */ /* 0x00006400000c000b */
[----:B01----:R-:W-:Y:S01]  /*2e1e0*/  ENDCOLLECTIVE ;  /* 0x000000000000791b */ /* 0x003fe20003800000 */
.L_x_745:
[----:B------:R-:W-:Y:S02]  /*2e1f0*/  IMAD.MOV.U32 R13, RZ, RZ, R101 ;  /* 0x000000ffff0d7224 */ /* 0x000fe400078e0065 */
[----:B------:R-:W-:Y:S02]  /*2e200*/  IMAD.MOV.U32 R12, RZ, RZ, R2 ;  /* 0x000000ffff0c7224 */ /* 0x000fe400078e0002 */
[----:B------:R-:W-:-:S07]  /*2e210*/  IMAD.MOV.U32 R66, RZ, RZ, R14 ;  /* 0x000000ffff427224 */ /* 0x000fce00078e000e */
[----:B------:R-:W-:Y:S05]  /*2e220*/  WARPSYNC.COLLECTIVE R15, `(.L_x_746) ;  /* 0x000000000f087348 */ /* 0x000fea0003c00000 */
[----:B------:R0:W1:Y:S02]  /*2e230*/  SHFL.IDX P6, R14, R13, R12, R11 ;  /* 0x0000000c0d0e7389 */ /* 0x00006400000c000b */
[----:B01----:R-:W-:Y:S01]  /*2e240*/  ENDCOLLECTIVE ;  /* 0x000000000000791b */ /* 0x003fe20003800000 */
.L_x_746:
[----:B------:R-:W-:Y:S01]  /*2e250*/  IMAD.MOV.U32 R13, RZ, RZ, R96 ;  /* 0x000000ffff0d7224 */ /* 0x000fe200078e0060 */
[----:B------:R-:W-:-:S07]  /*2e260*/  MOV R101, R14 ;  /* 0x0000000e00657202 */ /* 0x000fce0000000f00 */
[----:B------:R-:W-:Y:S05]  /*2e270*/  WARPSYNC.COLLECTIVE R15, `(.L_x_747) ;  /* 0x000000000f087348 */ /* 0x000fea0003c00000 */
[----:B------:R0:W1:Y:S02]  /*2e280*/  SHFL.IDX P6, R14, R13, R12, R11 ;  /* 0x0000000c0d0e7389 */ /* 0x00006400000c000b */
[----:B01----:R-:W-:Y:S01]  /*2e290*/  ENDCOLLECTIVE ;  /* 0x000000000000791b */ /* 0x003fe20003800000 */
.L_x_747:
        /* <DEDUP_REMOVED lines=8> */
.L_x_748:
[----:B------:R-:W-:Y:S02]  /*2e320*/  SEL R10, R66, R96, P0 ;  /* 0x00000060420a7207 */ /* 0x000fe40000000000 */
[----:B------:R-:W-:Y:S01]  /*2e330*/  SEL R66, R96, R66, P0 ;  /* 0x0000004260427207 */ /* 0x000fe20000000000 */
[----:B------:R-:W-:Y:S02]  /*2e340*/  IMAD.MOV.U32 R13, RZ, RZ, R70 ;  /* 0x000000ffff0d7224 */ /* 0x000fe400078e0046 */
[----:B------:R-:W-:-:S07]  /*2e350*/  IMAD.MOV.U32 R71, RZ, RZ, R14 ;  /* 0x000000ffff477224 */ /* 0x000fce00078e000e */
[----:B------:R-:W-:Y:S05]  /*2e360*/  WARPSYNC.COLLECTIVE R15, `(.L_x_749) ;  /* 0x000000000f087348 */ /* 0x000fea0003c00000 */
[----:B------:R0:W1:Y:S02]  /*2e370*/  SHFL.IDX P6, R14, R13, R12, R11 ;  /* 0x0000000c0d0e7389 */ /* 0x00006400000c000b */
[----:B01----:R-:W-:Y:S01]  /*2e380*/  ENDCOLLECTIVE ;  /* 0x000000000000791b */ /* 0x003fe20003800000 */
.L_x_749:
[----:B------:R-:W-:Y:S01]  /*2e390*/  MOV R13, R109 ;  /* 0x0000006d000d7202 */ /* 0x000fe20000000f00 */
[----:B------:R-:W-:Y:S02]  /*2e3a0*/  IMAD.MOV.U32 R12, RZ, RZ, R2 ;  /* 0x000000ffff0c7224 */ /* 0x000fe400078e0002 */
[----:B------:R-:W-:-:S07]  /*2e3b0*/  IMAD.MOV.U32 R70, RZ, RZ, R14 ;  /* 0x000000ffff467224 */ /* 0x000fce00078e000e */
[----:B------:R-:W-:Y:S05]  /*2e3c0*/  WARPSYNC.COLLECTIVE R15, `(.L_x_750) ;  /* 0x000000000f087348 */ /* 0x000fea0003c00000 */
[----:B------:R0:W1:Y:S02]  /*2e3d0*/  SHFL.IDX P6, R14, R13, R12, R11 ;  /* 0x0000000c0d0e7389 */ /* 0x00006400000c000b */
[----:B01----:R-:W-:Y:S01]  /*2e3e0*/  ENDCOLLECTIVE ;  /* 0x000000000000791b */ /* 0x003fe20003800000 */
.L_x_750:
[----:B------:R-:W-:Y:S02]  /*2e3f0*/  IMAD.MOV.U32 R13, RZ, RZ, R104 ;  /* 0x000000ffff0d7224 */ /* 0x000fe400078e0068 */
[----:B------:R-:W-:-:S07]  /*2e400*/  IMAD.MOV.U32 R109, RZ, RZ, R14 ;  /* 0x000000ffff6d7224 */ /* 0x000fce00078e000e */
[----:B------:R-:W-:Y:S05]  /*2e410*/  WARPSYNC.COLLECTIVE R15, `(.L_x_751) ;  /* 0x000000000f087348 */ /* 0x000fea0003c00000 */
[----:B------:R0:W1:Y:S02]  /*2e420*/  SHFL.IDX P6, R14, R13, R12, R11 ;  /* 0x0000000c0d0e7389 */ /* 0x00006400000c000b */
[----:B01----:R-:W-:Y:S01]  /*2e430*/  ENDCOLLECTIVE ;  /* 0x000000000000791b */ /* 0x003fe20003800000 */
.L_x_751:
        /* <DEDUP_REMOVED lines=8> */
.L_x_752:
[----:B------:R-:W-:Y:S02]  /*2e4c0*/  SEL R21, R70, R104, P0 ;  /* 0x0000006846157207 */ /* 0x000fe40000000000 */
[----:B------:R-:W-:Y:S02]  /*2e4d0*/  SEL R70, R104, R70, P0 ;  /* 0x0000004668467207 */ /* 0x000fe40000000000 */
[----:B------:R-:W-:Y:S01]  /*2e4e0*/  MOV R13, R73 ;  /* 0x00000049000d7202 */ /* 0x000fe20000000f00 */
[----:B------:R-:W-:-:S07]  /*2e4f0*/  IMAD.MOV.U32 R76, RZ, RZ, R14 ;  /* 0x000000ffff4c7224 */ /* 0x000fce00078e000e */
[----:B------:R-:W-:Y:S05]  /*2e500*/  WARPSYNC.COLLECTIVE R15, `(.L_x_753) ;  /* 0x000000000f087348 */ /* 0x000fea0003c00000 */
[----:B------:R0:W1:Y:S02]  /*2e510*/  SHFL.IDX P6, R14, R13, R12, R11 ;  /* 0x0000000c0d0e7389 */ /* 0x00006400000c000b */
[----:B01----:R-:W-:Y:S01]  /*2e520*/  ENDCOLLECTIVE ;  /* 0x000000000000791b */ /* 0x003fe20003800000 */
.L_x_753:
[----:B------:R-:W-:Y:S02]  /*2e530*/  IMAD.MOV.U32 R13, RZ, RZ, R117 ;  /* 0x000000ffff0d7224 */ /* 0x000fe400078e0075 */
[----:B------:R-:W-:Y:S02]  /*2e540*/  IMAD.MOV.U32 R12, RZ, RZ, R2 ;  /* 0x000000ffff0c7224 */ /* 0x000fe400078e0002 */
[----:B------:R-:W-:-:S07]  /*2e550*/  IMAD.MOV.U32 R73, RZ, RZ, R14 ;  /* 0x000000ffff497224 */ /* 0x000fce00078e000e */
[----:B------:R-:W-:Y:S05]  /*2e560*/  WARPSYNC.COLLECTIVE R15, `(.L_x_754) ;  /* 0x000000000f087348 */ /* 0x000fea0003c00000 */
[----:B------:R0:W1:Y:S02]  /*2e570*/  SHFL.IDX P6, R14, R13, R12, R11 ;  /* 0x0000000c0d0e7389 */ /* 0x00006400000c000b */
[----:B01----:R-:W-:Y:S01]  /*2e580*/  ENDCOLLECTIVE ;  /* 0x000000000000791b */ /* 0x003fe20003800000 */
.L_x_754:
[----:B------:R-:W-:Y:S01]  /*2e590*/  IMAD.MOV.U32 R13, RZ, RZ, R112 ;  /* 0x000000ffff0d7224 */ /* 0x000fe200078e0070 */
[----:B------:R-:W-:-:S07]  /*2e5a0*/  MOV R117, R14 ;  /* 0x0000000e00757202 */ /* 0x000fce0000000f00 */
[----:B------:R-:W-:Y:S05]  /*2e5b0*/  WARPSYNC.COLLECTIVE R15, `(.L_x_755) ;  /* 0x000000000f087348 */ /* 0x000fea0003c00000 */
[----:B------:R0:W1:Y:S02]  /*2e5c0*/  SHFL.IDX P6, R14, R13, R12, R11 ;  /* 0x0000000c0d0e7389 */ /* 0x00006400000c000b */
[----:B01----:R-:W-:Y:S01]  /*2e5d0*/  ENDCOLLECTIVE ;  /* 0x000000000000791b */ /* 0x003fe20003800000 */
.L_x_755:
        /* <DEDUP_REMOVED lines=8> */
.L_x_756:
[----:B------:R-:W-:Y:S02]  /*2e660*/  SEL R25, R73, R112, P0 ;  /* 0x0000007049197207 */ /* 0x000fe40000000000 */
[----:B------:R-:W-:Y:S01]  /*2e670*/  SEL R73, R112, R73, P0 ;  /* 0x0000004970497207 */ /* 0x000fe20000000000 */
[----:B------:R-:W-:Y:S02]  /*2e680*/  IMAD.MOV.U32 R13, RZ, RZ, R81 ;  /* 0x000000ffff0d7224 */ /* 0x000fe400078e0051 */
[----:B------:R-:W-:-:S07]  /*2e690*/  IMAD.MOV.U32 R65, RZ, RZ, R14 ;  /* 0x000000ffff417224 */ /* 0x000fce00078e000e */
[----:B------:R-:W-:Y:S05]  /*2e6a0*/  WARPSYNC.COLLECTIVE R15, `(.L_x_757) ;  /* 0x000000000f087348 */ /* 0x000fea0003c00000 */
[----:B------:R0:W1:Y:S02]  /*2e6b0*/  SHFL.IDX P6, R14, R13, R12, R11 ;  /* 0x0000000c0d0e7389 */ /* 0x00006400000c000b */
[----:B01----:R-:W-:Y:S01]  /*2e6c0*/  ENDCOLLECTIVE ;  /* 0x000000000000791b */ /* 0x003fe20003800000 */
.L_x_757:
[----:B------:R-:W-:Y:S01]  /*2e6d0*/  MOV R13, R120 ;  /* 0x00000078000d7202 */ /* 0x000fe20000000f00 */
[----:B------:R-:W-:Y:S02]  /*2e6e0*/  IMAD.MOV.U32 R12, RZ, RZ, R2 ;  /* 0x000000ffff0c7224 */ /* 0x000fe400078e0002 */
[----:B------:R-:W-:-:S07]  /*2e6f0*/  IMAD.MOV.U32 R81, RZ, RZ, R14 ;  /* 0x000000ffff517224 */ /* 0x000fce00078e000e */
[----:B------:R-:W-:Y:S05]  /*2e700*/  WARPSYNC.COLLECTIVE R15, `(.L_x_758) ;  /* 0x000000000f087348 */ /* 0x000fea0003c00000 */
[----:B------:R0:W1:Y:S02]  /*2e710*/  SHFL.IDX P6, R14, R13, R12, R11 ;  /* 0x0000000c0d0e7389 */ /* 0x00006400000c000b */
[----:B01----:R-:W-:Y:S01]  /*2e720*/  ENDCOLLECTIVE ;  /* 0x000000000000791b */ /* 0x003fe20003800000 */
.L_x_758:
[----:B------:R-:W-:Y:S02]  /*2e730*/  IMAD.MOV.U32 R13, RZ, RZ, R158 ;  /* 0x000000ffff0d7224 */ /* 0x000fe400078e009e */
[----:B------:R-:W-:-:S07]  /*2e740*/  IMAD.MOV.U32 R120, RZ, RZ, R14 ;  /* 0x000000ffff787224 */ /* 0x000fce00078e000e */
[----:B------:R-:W-:Y:S05]  /*2e750*/  WARPSYNC.COLLECTIVE R15, `(.L_x_759) ;  /* 0x000000000f087348 */ /* 0x000fea0003c00000 */
[----:B------:R0:W1:Y:S02]  /*2e760*/  SHFL.IDX P6, R14, R13, R12, R11 ;  /* 0x0000000c0d0e7389 */ /* 0x00006400000c000b */
[----:B01----:R-:W-:Y:S01]  /*2e770*/  ENDCOLLECTIVE ;  /* 0x000000000000791b */ /* 0x003fe20003800000 */
.L_x_759:
        /* <DEDUP_REMOVED lines=8> */
.L_x_760:
[----:B------:R-:W-:Y:S02]  /*2e800*/  SEL R27, R81, R158, P0 ;  /* 0x0000009e511b7207 */ /* 0x000fe40000000000 */
[----:B------:R-:W-:Y:S02]  /*2e810*/  SEL R81, R158, R81, P0 ;  /* 0x000000519e517207 */ /* 0x000fe40000000000 */
[----:B------:R-:W-:Y:S01]  /*2e820*/  MOV R13, R84 ;  /* 0x00000054000d7202 */ /* 0x000fe20000000f00 */
[----:B------:R-:W-:-:S07]  /*2e830*/  IMAD.MOV.U32 R89, RZ, RZ, R14 ;  /* 0x000000ffff597224 */ /* 0x000fce00078e000e */
[----:B------:R-:W-:Y:S05]  /*2e840*/  WARPSYNC.COLLECTIVE R15, `(.L_x_761) ;  /* 0x000000000f087348 */ /* 0x000fea0003c00000 */
[----:B------:R0:W1:Y:S02]  /*2e850*/  SHFL.IDX P6, R14, R13, R12, R11 ;  /* 0x0000000c0d0e7389 */ /* 0x00006400000c000b */
[----:B01----:R-:W-:Y:S01]  /*2e860*/  ENDCOLLECTIVE ;  /* 0x000000000000791b */ /* 0x003fe20003800000 */
.L_x_761:
[----:B------:R-:W-:Y:S02]  /*2e870*/  IMAD.MOV.U32 R13, RZ, RZ, R128 ;  /* 0x000000ffff0d7224 */ /* 0x000fe400078e0080 */
[----:B------:R-:W-:Y:S02]  /*2e880*/  IMAD.MOV.U32 R12, RZ, RZ, R2 ;  /* 0x000000ffff0c7224 */ /* 0x000fe400078e0002 */
[----:B------:R-:W-:-:S07]  /*2e890*/  IMAD.MOV.U32 R84, RZ, RZ, R14 ;  /* 0x000000ffff547224 */ /* 0x000fce00078e000e */
[----:B------:R-:W-:Y:S05]  /*2e8a0*/  WARPSYNC.COLLECTIVE R15, `(.L_x_762) ;  /* 0x000000000f087348 */ /* 0x000fea0003c00000 */
[----:B------:R0:W1:Y:S02]  /*2e8b0*/  SHFL.IDX P6, R14, R13, R12, R11 ;  /* 0x0000000c0d0e7389 */ /* 0x00006400000c000b */
[----:B01----:R-:W-:Y:S01]  /*2e8c0*/  ENDCOLLECTIVE ;  /* 0x000000000000791b */ /* 0x003fe20003800000 */
.L_x_762:
[----:B------:R-:W-:Y:S01]  /*2e8d0*/  IMAD.MOV.U32 R13, RZ, RZ, R125 ;  /* 0x000000ffff0d7224 */ /* 0x000fe200078e007d */
[----:B------:R-:W-:-:S07]  /*2e8e0*/  MOV R128, R14 ;  /* 0x0000000e00807202 */ /* 0x000fce0000000f00 */
[----:B------:R-:W-:Y:S05]  /*2e8f0*/  WARPSYNC.COLLECTIVE R15, `(.L_x_763) ;  /* 0x000000000f087348 */ /* 0x000fea0003c00000 */
[----:B------:R0:W1:Y:S02]  /*2e900*/  SHFL.IDX P6, R14, R13, R12, R11 ;  /* 0x0000000c0d0e7389 */ /* 0x00006400000c000b */
[----:B01----:R-:W-:Y:S01]  /*2e910*/  ENDCOLLECTIVE ;  /* 0x000000000000791b */ /* 0x003fe20003800000 */
.L_x_763:
        /* <DEDUP_REMOVED lines=8> */
.L_x_764:
[----:B------:R-:W-:Y:S02]  /*2e9a0*/  SEL R42, R84, R125, P0 ;  /* 0x0000007d542a7207 */ /* 0x000fe40000000000 */
[----:B------:R-:W-:Y:S01]  /*2e9b0*/  SEL R84, R125, R84, P0 ;  /* 0x000000547d547207 */ /* 0x000fe20000000000 */
[----:B------:R-:W-:Y:S02]  /*2e9c0*/  IMAD.MOV.U32 R13, RZ, RZ, R119 ;  /* 0x000000ffff0d7224 */ /* 0x000fe400078e0077 */
[----:B------:R-:W-:-:S07]  /*2e9d0*/  IMAD.MOV.U32 R92, RZ, RZ, R14 ;  /* 0x000000ffff5c7224 */ /* 0x000fce00078e000e */
[----:B------:R-:W-:Y:S05]  /*2e9e0*/  WARPSYNC.COLLECTIVE R15, `(.L_x_765) ;  /* 0x000000000f087348 */ /* 0x000fea0003c00000 */
[----:B------:R0:W1:Y:S02]  /*2e9f0*/  SHFL.IDX P6, R14, R13, R12, R11 ;  /* 0x0000000c0d0e7389 */ /* 0x00006400000c000b */
[----:B01----:R-:W-:Y:S01]  /*2ea00*/  ENDCOLLECTIVE ;  /* 0x000000000000791b */ /* 0x003fe20003800000 */
.L_x_765:
[----:B------:R-:W-:Y:S01]  /*2ea10*/  MOV R13, R136 ;  /* 0x00000088000d7202 */ /* 0x000fe20000000f00 */
[----:B------:R-:W-:Y:S02]  /*2ea20*/  IMAD.MOV.U32 R12, RZ, RZ, R2 ;  /* 0x000000ffff0c7224 */ /* 0x000fe400078e0002 */
[----:B------:R-:W-:-:S07]  /*2ea30*/  IMAD.MOV.U32 R51, RZ, RZ, R14 ;  /* 0x000000ffff337224 */ /* 0x000fce00078e000e */
[----:B------:R-:W-:Y:S05]  /*2ea40*/  WARPSYNC.COLLECTIVE R15, `(.L_x_766) ;  /* 0x000000000f087348 */ /* 0x000fea0003c00000 */
[----:B------:R0:W1:Y:S02]  /*2ea50*/  SHFL.IDX P6, R14, R13, R12, R11 ;  /* 0x0000000c0d0e7389 */ /* 0x00006400000c000b */
[----:B01----:R-:W-:Y:S01]  /*2ea60*/  ENDCOLLECTIVE ;  /* 0x000000000000791b */ /* 0x003fe20003800000 */
.L_x_766:
[----:B------:R-:W-:Y:S02]  /*2ea70*/  IMAD.MOV.U32 R13, RZ, RZ, R133 ;  /* 0x000000ffff0d7224 */ /* 0x000fe400078e0085 */
[----:B------:R-:W-:-:S07]  /*2ea80*/  IMAD.MOV.U32 R136, RZ, RZ, R14 ;  /* 0x000000ffff887224 */ /* 0x000fce00078e000e */
[----:B------:R-:W-:Y:S05]  /*2ea90*/  WARPSYNC.COLLECTIVE R15, `(.L_x_767) ;  /* 0x000000000f087348 */ /* 0x000fea0003c00000 */
[----:B------:R0:W1:Y:S02]  /*2eaa0*/  SHFL.IDX P6, R14, R13, R12, R11 ;  /* 0x0000000c0d0e7389 */ /* 0x00006400000c000b */
[----:B01----:R-:W-:Y:S01]  /*2eab0*/  ENDCOLLECTIVE ;  /* 0x000000000000791b */ /* 0x003fe20003800000 */
.L_x_767:
        /* <DEDUP_REMOVED lines=8> */
.L_x_768:
[----:B------:R-:W-:Y:S02]  /*2eb40*/  SEL R44, R51, R50, P0 ;  /* 0x00000032332c7207 */ /* 0x000fe40000000000 */
[----:B------:R-:W-:Y:S02]  /*2eb50*/  SEL R50, R50, R51, P0 ;  /* 0x0000003332327207 */ /* 0x000fe40000000000 */
[----:B------:R-:W-:Y:S01]  /*2eb60*/  MOV R13, R118 ;  /* 0x00000076000d7202 */ /* 0x000fe20000000f00 */
[----:B------:R-:W-:-:S07]  /*2eb70*/  IMAD.MOV.U32 R97, RZ, RZ, R14 ;  /* 0x000000ffff617224 */ /* 0x000fce00078e000e */
[----:B------:R-:W-:Y:S05]  /*2eb80*/  WARPSYNC.COLLECTIVE R15, `(.L_x_769) ;  /* 0x000000000f087348 */ /* 0x000fea0003c00000 */
[----:B------:R0:W1:Y:S02]  /*2eb90*/  SHFL.IDX P6, R14, R13, R12, R11 ;  /* 0x0000000c0d0e7389 */ /* 0x00006400000c000b */
[----:B01----:R-:W-:Y:S01]  /*2eba0*/  ENDCOLLECTIVE ;  /* 0x000000000000791b */ /* 0x003fe20003800000 */
.L_x_769:
[----:B------:R-:W-:Y:S02]  /*2ebb0*/  IMAD.MOV.U32 R13, RZ, RZ, R144 ;  /* 0x000000ffff0d7224 */ /* 0x000fe400078e0090 */
[----:B------:R-:W-:Y:S02]  /*2ebc0*/  IMAD.MOV.U32 R12, RZ, RZ, R2 ;  /* 0x000000ffff0c7224 */ /* 0x000fe400078e0002 */
[----:B------:R-:W-:-:S07]  /*2ebd0*/  IMAD.MOV.U32 R118, RZ, RZ, R14 ;  /* 0x000000ffff767224 */ /* 0x000fce00078e000e */
[----:B------:R-:W-:Y:S05]  /*2ebe0*/  WARPSYNC.COLLECTIVE R15, `(.L_x_770) ;  /* 0x000000000f087348 */ /* 0x000fea0003c00000 */
[----:B------:R0:W1:Y:S02]  /*2ebf0*/  SHFL.IDX P6, R14, R13, R12, R11 ;  /* 0x0000000c0d0e7389 */ /* 0x00006400000c000b */
[----:B01----:R-:W-:Y:S01]  /*2ec00*/  ENDCOLLECTIVE ;  /* 0x000000000000791b */ /* 0x003fe20003800000 */
.L_x_770:
[----:B------:R-:W-:Y:S01]  /*2ec10*/  IMAD.MOV.U32 R13, RZ, RZ, R141 ;  /* 0x000000ffff0d7224 */ /* 0x000fe200078e008d */
[----:B------:R-:W-:-:S07]  /*2ec20*/  MOV R144, R14 ;  /* 0x0000000e00907202 */ /* 0x000fce0000000f00 */
[----:B------:R-:W-:Y:S05]  /*2ec30*/  WARPSYNC.COLLECTIVE R15, `(.L_x_771) ;  /* 0x000000000f087348 */ /* 0x000fea0003c00000 */
[----:B------:R0:W1:Y:S02]  /*2ec40*/  SHFL.IDX P6, R14, R13, R12, R11 ;  /* 0x0000000c0d0e7389 */ /* 0x00006400000c000b */
[----:B01----:R-:W-:Y:S01]  /*2ec50*/  ENDCOLLECTIVE ;  /* 0x000000000000791b */ /* 0x003fe20003800000 */
.L_x_771:
        /* <DEDUP_REMOVED lines=8> */
.L_x_772:
[----:B------:R-:W-:Y:S02]  /*2ece0*/  SEL R46, R118, R141, P0 ;  /* 0x0000008d762e7207 */ /* 0x000fe40000000000 */
[----:B------:R-:W-:Y:S01]  /*2ecf0*/  SEL R118, R141, R118, P0 ;  /* 0x000000768d767207 */ /* 0x000fe20000000000 */
[----:B------:R-:W-:Y:S02]  /*2ed00*/  IMAD.MOV.U32 R13, RZ, RZ, R100 ;  /* 0x000000ffff0d7224 */ /* 0x000fe400078e0064 */
[----:B------:R-:W-:-:S07]  /*2ed10*/  IMAD.MOV.U32 R105, RZ, RZ, R14 ;  /* 0x000000ffff697224 */ /* 0x000fce00078e000e */
[----:B------:R-:W-:Y:S05]  /*2ed20*/  WARPSYNC.COLLECTIVE R15, `(.L_x_773) ;  /* 0x000000000f087348 */ /* 0x000fea0003c00000 */
[----:B------:R0:W1:Y:S02]  /*2ed30*/  SHFL.IDX P6, R14, R13, R12, R11 ;  /* 0x0000000c0d0e7389 */ /* 0x00006400000c000b */
[----:B01----:R-:W-:Y:S01]  /*2ed40*/  ENDCOLLECTIVE ;  /* 0x000000000000791b */ /* 0x003fe20003800000 */
.L_x_773:
[----:B------:R-:W-:Y:S01]  /*2ed50*/  MOV R13, R154 ;  /* 0x0000009a000d7202 */ /* 0x000fe20000000f00 */
[----:B------:R-:W-:Y:S02]  /*2ed60*/  IMAD.MOV.U32 R12, RZ, RZ, R2 ;  /* 0x000000ffff0c7224 */ /* 0x000fe400078e0002 */
[----:B------:R-:W-:-:S07]  /*2ed70*/  IMAD.MOV.U32 R100, RZ, RZ, R14 ;  /* 0x000000ffff647224 */ /* 0x000fce00078e000e */
[----:B------:R-:W-:Y:S05]  /*2ed80*/  WARPSYNC.COLLECTIVE R15, `(.L_x_774) ;  /* 0x000000000f087348 */ /* 0x000fea0003c00000 */
[----:B------:R0:W1:Y:S02]  /*2ed90*/  SHFL.IDX P6, R14, R13, R12, R11 ;  /* 0x0000000c0d0e7389 */ /* 0x00006400000c000b */
[----:B01----:R-:W-:Y:S01]  /*2eda0*/  ENDCOLLECTIVE ;  /* 0x000000000000791b */ /* 0x003fe20003800000 */
.L_x_774:
[----:B------:R-:W-:Y:S02]  /*2edb0*/  IMAD.MOV.U32 R13, RZ, RZ, R149 ;  /* 0x000000ffff0d7224 */ /* 0x000fe400078e0095 */
[----:B------:R-:W-:-:S07]  /*2edc0*/  IMAD.MOV.U32 R154, RZ, RZ, R14 ;  /* 0x000000ffff9a7224 */ /* 0x000fce00078e000e */
[----:B------:R-:W-:Y:S05]  /*2edd0*/  WARPSYNC.COLLECTIVE R15, `(.L_x_775) ;  /* 0x000000000f087348 */ /* 0x000fea0003c00000 */
[----:B------:R0:W1:Y:S02]  /*2ede0*/  SHFL.IDX P6, R14, R13, R12, R11 ;  /* 0x0000000c0d0e7389 */ /* 0x00006400000c000b */
[----:B01----:R-:W-:Y:S01]  /*2edf0*/  ENDCOLLECTIVE ;  /* 0x000000000000791b */ /* 0x003fe20003800000 */
.L_x_775:
        /* <DEDUP_REMOVED lines=8> */
.L_x_776:
[----:B------:R-:W-:Y:S02]  /*2ee80*/  SEL R48, R100, R149, P0 ;  /* 0x0000009564307207 */ /* 0x000fe40000000000 */
[----:B------:R-:W-:Y:S02]  /*2ee90*/  SEL R100, R149, R100, P0 ;  /* 0x0000006495647207 */ /* 0x000fe40000000000 */
[----:B------:R-:W-:Y:S01]  /*2eea0*/  MOV R13, R108 ;  /* 0x0000006c000d7202 */ /* 0x000fe20000000f00 */
[----:B------:R-:W-:-:S07]  /*2eeb0*/  IMAD.MOV.U32 R113, RZ, RZ, R14 ;  /* 0x000000ffff717224 */ /* 0x000fce00078e000e */
[----:B------:R-:W-:Y:S05]  /*2eec0*/  WARPSYNC.COLLECTIVE R15, `(.L_x_777) ;  /* 0x000000000f087348 */ /* 0x000fea0003c00000 */
[----:B------:R0:W1:Y:S02]  /*2eed0*/  SHFL.IDX P6, R14, R13, R12, R11 ;  /* 0x0000000c0d0e7389 */ /* 0x00006400000c000b */
[----:B01----:R-:W-:Y:S01]  /*2eee0*/  ENDCOLLECTIVE ;  /* 0x000000000000791b */ /* 0x003fe20003800000 */
.L_x_777:
[----:B------:R-:W-:Y:S02]  /*2eef0*/  IMAD.MOV.U32 R13, RZ, RZ, R156 ;  /* 0x000000ffff0d7224 */ /* 0x000fe400078e009c */
[----:B------:R-:W-:Y:S02]  /*2ef00*/  IMAD.MOV.U32 R12, RZ, RZ, R2 ;  /* 0x000000ffff0c7224 */ /* 0x000fe400078e0002 */
[----:B------:R-:W-:-:S07]  /*2ef10*/  IMAD.MOV.U32 R108, RZ, RZ, R14 ;  /* 0x000000ffff6c7224 */ /* 0x000fce00078e000e */
[----:B------:R-:W-:Y:S05]  /*2ef20*/  WARPSYNC.COLLECTIVE R15, `(.L_x_778) ;  /* 0x000000000f087348 */ /* 0x000fea0003c00000 */
[----:B------:R0:W1:Y:S02]  /*2ef30*/  SHFL.IDX P6, R14, R13, R12, R11 ;  /* 0x0000000c0d0e7389 */ /* 0x00006400000c000b */
[----:B01----:R-:W-:Y:S01]  /*2ef40*/  ENDCOLLECTIVE ;  /* 0x000000000000791b */ /* 0x003fe20003800000 */
.L_x_778:
[----:B------:R-:W-:Y:S01]  /*2ef50*/  IMAD.MOV.U32 R13, RZ, RZ, R155 ;  /* 0x000000ffff0d7224 */ /* 0x000fe200078e009b */
[----:B------:R-:W-:-:S07]  /*2ef60*/  MOV R156, R14 ;  /* 0x0000000e009c7202 */ /* 0x000fce0000000f00 */
[----:B------:R-:W-:Y:S05]  /*2ef70*/  WARPSYNC.COLLECTIVE R15, `(.L_x_779) ;  /* 0x000000000f087348 */ /* 0x000fea0003c00000 */
[----:B------:R0:W1:Y:S02]  /*2ef80*/  SHFL.IDX P6, R14, R13, R12, R11 ;  /* 0x0000000c0d0e7389 */ /* 0x00006400000c000b */
[----:B01----:R-:W-:Y:S01]  /*2ef90*/  ENDCOLLECTIVE ;  /* 0x000000000000791b */ /* 0x003fe20003800000 */
.L_x_779:
        /* <DEDUP_REMOVED lines=8> */
.L_x_780:
[----:B------:R-:W-:Y:S02]  /*2f020*/  SEL R51, R108, R155, P0 ;  /* 0x0000009b6c337207 */ /* 0x000fe40000000000 */
[----:B------:R-:W-:Y:S01]  /*2f030*/  SEL R108, R155, R108, P0 ;  /* 0x0000006c9b6c7207 */ /* 0x000fe20000000000 */
[----:B------:R-:W-:Y:S02]  /*2f040*/  IMAD.MOV.U32 R13, RZ, RZ, R116 ;  /* 0x000000ffff0d7224 */ /* 0x000fe400078e0074 */
[----:B------:R-:W-:-:S07]  /*2f050*/  IMAD.MOV.U32 R119, RZ, RZ, R14 ;  /* 0x000000ffff777224 */ /* 0x000fce00078e000e */
[----:B------:R-:W-:Y:S05]  /*2f060*/  WARPSYNC.COLLECTIVE R15, `(.L_x_781) ;  /* 0x000000000f087348 */ /* 0x000fea0003c00000 */
[----:B------:R0:W1:Y:S02]  /*2f070*/  SHFL.IDX P6, R14, R13, R12, R11 ;  /* 0x0000000c0d0e7389 */ /* 0x00006400000c000b */
[----:B01----:R-:W-:Y:S01]  /*2f080*/  ENDCOLLECTIVE ;  /* 0x000000000000791b */ /* 0x003fe20003800000 */
.L_x_781:
[----:B------:R-:W-:Y:S01]  /*2f090*/  MOV R13, R78 ;  /* 0x0000004e000d7202 */ /* 0x000fe20000000f00 */
[----:B------:R-:W-:Y:S02]  /*2f0a0*/  IMAD.MOV.U32 R12, RZ, RZ, R2 ;  /* 0x000000ffff0c7224 */ /* 0x000fe400078e0002 */
[----:B------:R-:W-:-:S07]  /*2f0b0*/  IMAD.MOV.U32 R116, RZ, RZ, R14 ;  /* 0x000000ffff747224 */ /* 0x000fce00078e000e */
[----:B------:R-:W-:Y:S05]  /*2f0c0*/  WARPSYNC.COLLECTIVE R15, `(.L_x_782) ;  /* 0x000000000f087348 */ /* 0x000fea0003c00000 */
[----:B------:R0:W1:Y:S02]  /*2f0d0*/  SHFL.IDX P6, R14, R13, R12, R11 ;  /* 0x0000000c0d0e7389 */ /* 0x00006400000c000b */
[----:B01----:R-:W-:Y:S01]  /*2f0e0*/  ENDCOLLECTIVE ;  /* 0x000000000000791b */ /* 0x003fe20003800000 */
.L_x_782:
[----:B------:R-:W-:Y:S02]  /*2f0f0*/  IMAD.MOV.U32 R13, RZ, RZ, R75 ;  /* 0x000000ffff0d7224 */ /* 0x000fe400078e004b */
[----:B------:R-:W-:-:S07]  /*2f100*/  IMAD.MOV.U32 R78, RZ, RZ, R14 ;  /* 0x000000ffff4e7224 */ /* 0x000fce00078e000e */
[----:B------:R-:W-:Y:S05]  /*2f110*/  WARPSYNC.COLLECTIVE R15, `(.L_x_783) ;  /* 0x000000000f087348 */ /* 0x000fea0003c00000 */
[----:B------:R0:W1:Y:S02]  /*2f120*/  SHFL.IDX P6, R14, R13, R12, R11 ;  /* 0x0000000c0d0e7389 */ /* 0x00006400000c000b */
[----:B01----:R-:W-:Y:S01]  /*2f130*/  ENDCOLLECTIVE ;  /* 0x000000000000791b */ /* 0x003fe20003800000 */
.L_x_783:
        /* <DEDUP_REMOVED lines=8> */
.L_x_784:
[----:B------:R-:W-:Y:S02]  /*2f1c0*/  SEL R53, R116, R75, P0 ;  /* 0x0000004b74357207 */ /* 0x000fe40000000000 */
[----:B------:R-:W-:Y:S02]  /*2f1d0*/  SEL R75, R75, R116, P0 ;  /* 0x000000744b4b7207 */ /* 0x000fe40000000000 */
[----:B------:R-:W-:Y:S01]  /*2f1e0*/  MOV R13, R121 ;  /* 0x00000079000d7202 */ /* 0x000fe20000000f00 */
[----:B------:R-:W-:-:S07]  /*2f1f0*/  IMAD.MOV.U32 R79, RZ, RZ, R14 ;  /* 0x000000ffff4f7224 */ /* 0x000fce00078e000e */
[----:B------:R-:W-:Y:S05]  /*2f200*/  WARPSYNC.COLLECTIVE R15, `(.L_x_785) ;  /* 0x000000000f087348 */ /* 0x000fea0003c00000 */
[----:B------:R0:W1:Y:S02]  /*2f210*/  SHFL.IDX P6, R14, R13, R12, R11 ;  /* 0x0000000c0d0e7389 */ /* 0x00006400000c000b */
[----:B01----:R-:W-:Y:S01]  /*2f220*/  ENDCOLLECTIVE ;  /* 0x000000000000791b */ /* 0x003fe20003800000 */
.L_x_785:
[----:B------:R-:W-:Y:S02]  /*2f230*/  IMAD.MOV.U32 R13, RZ, RZ, R86 ;  /* 0x000000ffff0d7224 */ /* 0x000fe400078e0056 */
[----:B------:R-:W-:Y:S02]  /*2f240*/  IMAD.MOV.U32 R12, RZ, RZ, R2 ;  /* 0x000000ffff0c7224 */ /* 0x000fe400078e0002 */
[----:B------:R-:W-:-:S07]  /*2f250*/  IMAD.MOV.U32 R121, RZ, RZ, R14 ;  /* 0x000000ffff797224 */ /* 0x000fce00078e000e */
[----:B------:R-:W-:Y:S05]  /*2f260*/  WARPSYNC.COLLECTIVE R15, `(.L_x_786) ;  /* 0x000000000f087348 */ /* 0x000fea0003c00000 */
[----:B------:R0:W1:Y:S02]  /*2f270*/  SHFL.IDX P6, R14, R13, R12, R11 ;  /* 0x0000000c0d0e7389 */ /* 0x00006400000c000b */
[----:B01----:R-:W-:Y:S01]  /*2f280*/  ENDCOLLECTIVE ;  /* 0x000000000000791b */ /* 0x003fe20003800000 */
.L_x_786:
[----:B------:R-:W-:Y:S01]  /*2f290*/  IMAD.MOV.U32 R13, RZ, RZ, R124 ;  /* 0x000000ffff0d7224 */ /* 0x000fe200078e007c */
[----:B------:R-:W-:-:S07]  /*2f2a0*/  MOV R86, R14 ;  /* 0x0000000e00567202 */ /* 0x000fce0000000f00 */
[----:B------:R-:W-:Y:S05]  /*2f2b0*/  WARPSYNC.COLLECTIVE R15, `(.L_x_787) ;  /* 0x000000000f087348 */ /* 0x000fea0003c00000 */
[----:B------:R0:W1:Y:S02]  /*2f2c0*/  SHFL.IDX P6, R14, R13, R12, R11 ;  /* 0x0000000c0d0e7389 */ /* 0x00006400000c000b */
[----:B01----:R-:W-:Y:S01]  /*2f2d0*/  ENDCOLLECTIVE ;  /* 0x000000000000791b */ /* 0x003fe20003800000 */
.L_x_787:
        /* <DEDUP_REMOVED lines=8> */
.L_x_788:
[----:B------:R-:W-:Y:S02]  /*2f360*/  SEL R60, R121, R124, P0 ;  /* 0x0000007c793c7207 */ /* 0x000fe40000000000 */
[----:B------:R-:W-:Y:S01]  /*2f370*/  SEL R121, R124, R121, P0 ;  /* 0x000000797c797207 */ /* 0x000fe20000000000 */
[----:B------:R-:W-:Y:S02]  /*2f380*/  IMAD.MOV.U32 R13, RZ, RZ, R129 ;  /* 0x000000ffff0d7224 */ /* 0x000fe400078e0081 */
[----:B------:R-:W-:-:S07]  /*2f390*/  IMAD.MOV.U32 R82, RZ, RZ, R14 ;  /* 0x000000ffff527224 */ /* 0x000fce00078e000e */
[----:B------:R-:W-:Y:S05]  /*2f3a0*/  WARPSYNC.COLLECTIVE R15, `(.L_x_789) ;  /* 0x000000000f087348 */ /* 0x000fea0003c00000 */
[----:B------:R0:W1:Y:S02]  /*2f3b0*/  SHFL.IDX P6, R14, R13, R12, R11 ;  /* 0x0000000c0d0e7389 */ /* 0x00006400000c000b */
[----:B01----:R-:W-:Y:S01]  /*2f3c0*/  ENDCOLLECTIVE ;  /* 0x000000000000791b */ /* 0x003fe20003800000 */
.L_x_789:
[----:B------:R-:W-:Y:S01]  /*2f3d0*/  MOV R13, R94 ;  /* 0x0000005e000d7202 */ /* 0x000fe20000000f00 */
[----:B------:R-:W-:Y:S02]  /*2f3e0*/  IMAD.MOV.U32 R12, RZ, RZ, R2 ;  /* 0x000000ffff0c7224 */ /* 0x000fe400078e0002 */
[----:B------:R-:W-:-:S07]  /*2f3f0*/  IMAD.MOV.U32 R129, RZ, RZ, R14 ;  /* 0x000000ffff817224 */ /* 0x000fce00078e000e */
[----:B------:R-:W-:Y:S05]  /*2f400*/  WARPSYNC.COLLECTIVE R15, `(.L_x_790) ;  /* 0x000000000f087348 */ /* 0x000fea0003c00000 */
[----:B------:R0:W1:Y:S02]  /*2f410*/  SHFL.IDX P6, R14, R13, R12, R11 ;  /* 0x0000000c0d0e7389 */ /* 0x00006400000c000b */
[----:B01----:R-:W-:Y:S01]  /*2f420*/  ENDCOLLECTIVE ;  /* 0x000000000000791b */ /* 0x003fe20003800000 */
.L_x_790:
[----:B------:R-:W-:Y:S02]  /*2f430*/  IMAD.MOV.U32 R13, RZ, RZ, R126 ;  /* 0x000000ffff0d7224 */ /* 0x000fe400078e007e */
[----:B------:R-:W-:-:S07]  /*2f440*/  IMAD.MOV.U32 R94, RZ, RZ, R14 ;  /* 0x000000ffff5e7224 */ /* 0x000fce00078e000e */
[----:B------:R-:W-:Y:S05]  /*2f450*/  WARPSYNC.COLLECTIVE R15, `(.L_x_791) ;  /* 0x000000000f087348 */ /* 0x000fea0003c00000 */
[----:B------:R0:W1:Y:S02]  /*2f460*/  SHFL.IDX P6, R14, R13, R12, R11 ;  /* 0x0000000c0d0e7389 */ /* 0x00006400000c000b */
[----:B01----:R-:W-:Y:S01]  /*2f470*/  ENDCOLLECTIVE ;  /* 0x000000000000791b */ /* 0x003fe20003800000 */
.L_x_791:
        /* <DEDUP_REMOVED lines=8> */
.L_x_792:
[----:B------:R-:W-:Y:S02]  /*2f500*/  SEL R64, R129, R126, P0 ;  /* 0x0000007e81407207 */ /* 0x000fe40000000000 */
[----:B------:R-:W-:Y:S02]  /*2f510*/  SEL R126, R126, R129, P0 ;  /* 0x000000817e7e7207 */ /* 0x000fe40000000000 */
[----:B------:R-:W-:Y:S01]  /*2f520*/  MOV R13, R83 ;  /* 0x00000053000d7202 */ /* 0x000fe20000000f00 */
[----:B------:R-:W-:-:S07]  /*2f530*/  IMAD.MOV.U32 R87, RZ, RZ, R14 ;  /* 0x000000ffff577224 */ /* 0x000fce00078e000e */
[----:B------:R-:W-:Y:S05]  /*2f540*/  WARPSYNC.COLLECTIVE R15, `(.L_x_793) ;  /* 0x000000000f087348 */ /* 0x000fea0003c00000 */
[----:B------:R0:W1:Y:S02]  /*2f550*/  SHFL.IDX P6, R14, R13, R12, R11 ;  /* 0x0000000c0d0e7389 */ /* 0x00006400000c000b */
[----:B01----:R-:W-:Y:S01]  /*2f560*/  ENDCOLLECTIVE ;  /* 0x000000000000791b */ /* 0x003fe20003800000 */
.L_x_793:
[----:B------:R-:W-:Y:S02]  /*2f570*/  IMAD.MOV.U32 R13, RZ, RZ, R102 ;  /* 0x000000ffff0d7224 */ /* 0x000fe400078e0066 */
[----:B------:R-:W-:Y:S02]  /*2f580*/  IMAD.MOV.U32 R12, RZ, RZ, R2 ;  /* 0x000000ffff0c7224 */ /* 0x000fe400078e0002 */
[----:B------:R-:W-:-:S07]  /*2f590*/  IMAD.MOV.U32 R83, RZ, RZ, R14 ;  /* 0x000000ffff537224 */ /* 0x000fce00078e000e */
[----:B------:R-:W-:Y:S05]  /*2f5a0*/  WARPSYNC.COLLECTIVE R15, `(.L_x_794) ;  /* 0x000000000f087348 */ /* 0x000fea0003c00000 */
[----:B------:R0:W1:Y:S02]  /*2f5b0*/  SHFL.IDX P6, R14, R13, R12, R11 ;  /* 0x0000000c0d0e7389 */ /* 0x00006400000c000b */
[----:B01----:R-:W-:Y:S01]  /*2f5c0*/  ENDCOLLECTIVE ;  /* 0x000000000000791b */ /* 0x003fe20003800000 */
.L_x_794:
[----:B------:R-:W-:Y:S01]  /*2f5d0*/  IMAD.MOV.U32 R13, RZ, RZ, R98 ;  /* 0x000000ffff0d7224 */ /* 0x000fe200078e0062 */
[----:B------:R-:W-:-:S07]  /*2f5e0*/  MOV R102, R14 ;  /* 0x0000000e00667202 */ /* 0x000fce0000000f00 */
[----:B------:R-:W-:Y:S05]  /*2f5f0*/  WARPSYNC.COLLECTIVE R15, `(.L_x_795) ;  /* 0x000000000f087348 */ /* 0x000fea0003c00000 */
[----:B------:R0:W1:Y:S02]  /*2f600*/  SHFL.IDX P6, R14, R13, R12, R11 ;  /* 0x0000000c0d0e7389 */ /* 0x00006400000c000b */
[----:B01----:R-:W-:Y:S01]  /*2f610*/  ENDCOLLECTIVE ;  /* 0x000000000000791b */ /* 0x003fe20003800000 */
.L_x_795:
        /* <DEDUP_REMOVED lines=8> */
.L_x_796:
[----:B------:R-:W-:Y:S02]  /*2f6a0*/  SEL R69, R83, R98, P0 ;  /* 0x0000006253457207 */ /* 0x000fe40000000000 */
[----:B------:R-:W-:Y:S01]  /*2f6b0*/  SEL R83, R98, R83, P0 ;  /* 0x0000005362537207 */ /* 0x000fe20000000000 */
[----:B------:R-:W-:Y:S02]  /*2f6c0*/  IMAD.MOV.U32 R13, RZ, RZ, R132 ;  /* 0x000000ffff0d7224 */ /* 0x000fe400078e0084 */
[----:B------:R-:W-:-:S07]  /*2f6d0*/  IMAD.MOV.U32 R90, RZ, RZ, R14 ;  /* 0x000000ffff5a7224 */ /* 0x000fce00078e000e */
[----:B------:R-:W-:Y:S05]  /*2f6e0*/  WARPSYNC.COLLECTIVE R15, `(.L_x_797) ;  /* 0x000000000f087348 */ /* 0x000fea0003c00000 */
[----:B------:R0:W1:Y:S02]  /*2f6f0*/  SHFL.IDX P6, R14, R13, R12, R11 ;  /* 0x0000000c0d0e7389 */ /* 0x00006400000c000b */
[----:B01----:R-:W-:Y:S01]  /*2f700*/  ENDCOLLECTIVE ;  /* 0x000000000000791b */ /* 0x003fe20003800000 */
.L_x_797:
[----:B------:R-:W-:Y:S01]  /*2f710*/  MOV R13, R110 ;  /* 0x0000006e000d7202 */ /* 0x000fe20000000f00 */
[----:B------:R-:W-:Y:S02]  /*2f720*/  IMAD.MOV.U32 R12, RZ, RZ, R2 ;  /* 0x000000ffff0c7224 */ /* 0x000fe400078e0002 */
[----:B------:R-:W-:-:S07]  /*2f730*/  IMAD.MOV.U32 R132, RZ, RZ, R14 ;  /* 0x000000ffff847224 */ /* 0x000fce00078e000e */
[----:B------:R-:W-:Y:S05]  /*2f740*/  WARPSYNC.COLLECTIVE R15, `(.L_x_798) ;  /* 0x000000000f087348 */ /* 0x000fea0003c00000 */
[----:B------:R0:W1:Y:S02]  /*2f750*/  SHFL.IDX P6, R14, R13, R12, R11 ;  /* 0x0000000c0d0e7389 */ /* 0x00006400000c000b */
[----:B01----:R-:W-:Y:S01]  /*2f760*/  ENDCOLLECTIVE ;  /* 0x000000000000791b */ /* 0x003fe20003800000 */
.L_x_798:
[----:B------:R-:W-:Y:S02]  /*2f770*/  IMAD.MOV.U32 R13, RZ, RZ, R137 ;  /* 0x000000ffff0d7224 */ /* 0x000fe400078e0089 */
[----:B------:R-:W-:-:S07]  /*2f780*/  IMAD.MOV.U32 R110, RZ, RZ, R14 ;  /* 0x000000ffff6e7224 */ /* 0x000fce00078e000e */
[----:B------:R-:W-:Y:S05]  /*2f790*/  WARPSYNC.COLLECTIVE R15, `(.L_x_799) ;  /* 0x000000000f087348 */ /* 0x000fea0003c00000 */
[----:B------:R0:W1:Y:S02]  /*2f7a0*/  SHFL.IDX P6, R14, R13, R12, R11 ;  /* 0x0000000c0d0e7389 */ /* 0x00006400000c000b */
[----:B01----:R-:W-:Y:S01]  /*2f7b0*/  ENDCOLLECTIVE ;  /* 0x000000000000791b */ /* 0x003fe20003800000 */
.L_x_799:
        /* <DEDUP_REMOVED lines=8> */
.L_x_800:
[----:B------:R-:W-:Y:S02]  /*2f840*/  SEL R77, R132, R133, P0 ;  /* 0x00000085844d7207 */ /* 0x000fe40000000000 */
[----:B------:R-:W-:Y:S02]  /*2f850*/  SEL R132, R133, R132, P0 ;  /* 0x0000008485847207 */ /* 0x000fe40000000000 */
[----:B------:R-:W-:Y:S01]  /*2f860*/  MOV R13, R91 ;  /* 0x0000005b000d7202 */ /* 0x000fe20000000f00 */
[----:B------:R-:W-:-:S07]  /*2f870*/  IMAD.MOV.U32 R95, RZ, RZ, R14 ;  /* 0x000000ffff5f7224 */ /* 0x000fce00078e000e */
[----:B------:R-:W-:Y:S05]  /*2f880*/  WARPSYNC.COLLECTIVE R15, `(.L_x_801) ;  /* 0x000000000f087348 */ /* 0x000fea0003c00000 */
[----:B------:R0:W1:Y:S02]  /*2f890*/  SHFL.IDX P6, R14, R13, R12, R11 ;  /* 0x0000000c0d0e7389 */ /* 0x00006400000c000b */
[----:B01----:R-:W-:Y:S01]  /*2f8a0*/  ENDCOLLECTIVE ;  /* 0x000000000000791b */ /* 0x003fe20003800000 */
.L_x_801:
[----:B------:R-:W-:Y:S02]  /*2f8b0*/  IMAD.MOV.U32 R13, RZ, RZ, R157 ;  /* 0x000000ffff0d7224 */ /* 0x000fe400078e009d */
[----:B------:R-:W-:Y:S02]  /*2f8c0*/  IMAD.MOV.U32 R12, RZ, RZ, R2 ;  /* 0x000000ffff0c7224 */ /* 0x000fe400078e0002 */
[----:B------:R-:W-:-:S07]  /*2f8d0*/  IMAD.MOV.U32 R114, RZ, RZ, R14 ;  /* 0x000000ffff727224 */ /* 0x000fce00078e000e */
[----:B------:R-:W-:Y:S05]  /*2f8e0*/  WARPSYNC.COLLECTIVE R15, `(.L_x_802) ;  /* 0x000000000f087348 */ /* 0x000fea0003c00000 */
[----:B------:R0:W1:Y:S02]  /*2f8f0*/  SHFL.IDX P6, R14, R13, R12, R11 ;  /* 0x0000000c0d0e7389 */ /* 0x00006400000c000b */
[----:B01----:R-:W-:Y:S01]  /*2f900*/  ENDCOLLECTIVE ;  /* 0x000000000000791b */ /* 0x003fe20003800000 */
.L_x_802:
[----:B------:R-:W-:Y:S01]  /*2f910*/  IMAD.MOV.U32 R13, RZ, RZ, R115 ;  /* 0x000000ffff0d7224 */ /* 0x000fe200078e0073 */
[----:B------:R-:W-:-:S07]  /*2f920*/  MOV R157, R14 ;  /* 0x0000000e009d7202 */ /* 0x000fce0000000f00 */
[----:B------:R-:W-:Y:S05]  /*2f930*/  WARPSYNC.COLLECTIVE R15, `(.L_x_803) ;  /* 0x000000000f087348 */ /* 0x000fea0003c00000 */
[----:B------:R0:W1:Y:S02]  /*2f940*/  SHFL.IDX P6, R14, R13, R12, R11 ;  /* 0x0000000c0d0e7389 */ /* 0x00006400000c000b */
[----:B01----:R-:W-:Y:S01]  /*2f950*/  ENDCOLLECTIVE ;  /* 0x000000000000791b */ /* 0x003fe20003800000 */
.L_x_803:
        /* <DEDUP_REMOVED lines=8> */
.L_x_804:
[----:B------:R-:W-:Y:S02]  /*2f9e0*/  SEL R85, R114, R91, P0 ;  /* 0x0000005b72557207 */ /* 0x000fe40000000000 */
[----:B------:R-:W-:Y:S01]  /*2f9f0*/  SEL R91, R91, R114, P0 ;  /* 0x000000725b5b7207 */ /* 0x000fe20000000000 */
[----:B------:R-:W-:Y:S02]  /*2fa00*/  IMAD.MOV.U32 R13, RZ, RZ, R99 ;  /* 0x000000ffff0d7224 */ /* 0x000fe400078e0063 */
[----:B------:R-:W-:-:S07]  /*2fa10*/  IMAD.MOV.U32 R103, RZ, RZ, R14 ;  /* 0x000000ffff677224 */ /* 0x000fce00078e000e */
[----:B------:R-:W-:Y:S05]  /*2fa20*/  WARPSYNC.COLLECTIVE R15, `(.L_x_805) ;  /* 0x000000000f087348 */ /* 0x000fea0003c00000 */
[----:B------:R0:W1:Y:S02]  /*2fa30*/  SHFL.IDX P6, R14, R13, R12, R11 ;  /* 0x0000000c0d0e7389 */ /* 0x00006400000c000b */
[----:B01----:R-:W-:Y:S01]  /*2fa40*/  ENDCOLLECTIVE ;  /* 0x000000000000791b */ /* 0x003fe20003800000 */
.L_x_805:
[----:B------:R-:W-:Y:S01]  /*2fa50*/  MOV R13, R127 ;  /* 0x0000007f000d7202 */ /* 0x000fe20000000f00 */
[----:B------:R-:W-:Y:S02]  /*2fa60*/  IMAD.MOV.U32 R12, RZ, RZ, R2 ;  /* 0x000000ffff0c7224 */ /* 0x000fe400078e0002 */
[----:B------:R-:W-:-:S07]  /*2fa70*/  IMAD.MOV.U32 R115, RZ, RZ, R14 ;  /* 0x000000ffff737224 */ /* 0x000fce00078e000e */
[----:B------:R-:W-:Y:S05]  /*2fa80*/  WARPSYNC.COLLECTIVE R15, `(.L_x_806) ;  /* 0x000000000f087348 */ /* 0x000fea0003c00000 */
[----:B------:R0:W1:Y:S02]  /*2fa90*/  SHFL.IDX P6, R14, R13, R12, R11 ;  /* 0x0000000c0d0e7389 */ /* 0x00006400000c000b */
[----:B01----:R-:W-:Y:S01]  /*2faa0*/  ENDCOLLECTIVE ;  /* 0x000000000000791b */ /* 0x003fe20003800000 */
.L_x_806:
[----:B------:R-:W-:Y:S02]  /*2fab0*/  IMAD.MOV.U32 R13, RZ, RZ, R122 ;  /* 0x000000ffff0d7224 */ /* 0x000fe400078e007a */
[----:B------:R-:W-:-:S07]  /*2fac0*/  IMAD.MOV.U32 R127, RZ, RZ, R14 ;  /* 0x000000ffff7f7224 */ /* 0x000fce00078e000e */
[----:B------:R-:W-:Y:S05]  /*2fad0*/  WARPSYNC.COLLECTIVE R15, `(.L_x_807) ;  /* 0x000000000f087348 */ /* 0x000fea0003c00000 */
[----:B------:R0:W1:Y:S02]  /*2fae0*/  SHFL.IDX P6, R14, R13, R12, R11 ;  /* 0x0000000c0d0e7389 */ /* 0x00006400000c000b */
[----:B01----:R-:W-:Y:S01]  /*2faf0*/  ENDCOLLECTIVE ;  /* 0x000000000000791b */ /* 0x003fe20003800000 */
.L_x_807:
        /* <DEDUP_REMOVED lines=8> */
.L_x_808:
[----:B------:R-:W-:Y:S02]  /*2fb80*/  SEL R88, R115, R99, P0 ;  /* 0x0000006373587207 */ /* 0x000fe40000000000 */
[----:B------:R-:W-:Y:S02]  /*2fb90*/  SEL R99, R99, R115, P0 ;  /* 0x0000007363637207 */ /* 0x000fe40000000000 */
[----:B------:R-:W-:Y:S01]  /*2fba0*/  MOV R13, R123 ;  /* 0x0000007b000d7202 */ /* 0x000fe20000000f00 */
[----:B------:R-:W-:-:S07]  /*2fbb0*/  IMAD.MOV.U32 R106, RZ, RZ, R14 ;  /* 0x000000ffff6a7224 */ /* 0x000fce00078e000e */
[----:B------:R-:W-:Y:S05]  /*2fbc0*/  WARPSYNC.COLLECTIVE R15, `(.L_x_809) ;  /* 0x000000000f087348 */ /* 0x000fea0003c00000 */
[----:B------:R0:W1:Y:S02]  /*2fbd0*/  SHFL.IDX P6, R14, R13, R12, R11 ;  /* 0x0000000c0d0e7389 */ /* 0x00006400000c000b */
[----:B01----:R-:W-:Y:S01]  /*2fbe0*/  ENDCOLLECTIVE ;  /* 0x000000000000791b */ /* 0x003fe20003800000 */
.L_x_809:
[----:B------:R-:W-:Y:S02]  /*2fbf0*/  IMAD.MOV.U32 R13, RZ, RZ, R134 ;  /* 0x000000ffff0d7224 */ /* 0x000fe400078e0086 */
[----:B------:R-:W-:Y:S02]  /*2fc00*/  IMAD.MOV.U32 R12, RZ, RZ, R2 ;  /* 0x000000ffff0c7224 */ /* 0x000fe400078e0002 */
[----:B------:R-:W-:-:S07]  /*2fc10*/  IMAD.MOV.U32 R123, RZ, RZ, R14 ;  /* 0x000000ffff7b7224 */ /* 0x000fce00078e000e */
[----:B------:R-:W-:Y:S05]  /*2fc20*/  WARPSYNC.COLLECTIVE R15, `(.L_x_810) ;  /* 0x000000000f087348 */ /* 0x000fea0003c00000 */
[----:B------:R0:W1:Y:S02]  /*2fc30*/  SHFL.IDX P6, R14, R13, R12, R11 ;  /* 0x0000000c0d0e7389 */ /* 0x00006400000c000b */
[----:B01----:R-:W-:Y:S01]  /*2fc40*/  ENDCOLLECTIVE ;  /* 0x000000000000791b */ /* 0x003fe20003800000 */
.L_x_810:
[----:B------:R-:W-:Y:S01]  /*2fc50*/  IMAD.MOV.U32 R13, RZ, RZ, R130 ;  /* 0x000000ffff0d7224 */ /* 0x000fe200078e0082 */
[----:B------:R-:W-:-:S07]  /*2fc60*/  MOV R134, R14 ;  /* 0x0000000e00867202 */ /* 0x000fce0000000f00 */
[----:B------:R-:W-:Y:S05]  /*2fc70*/  WARPSYNC.COLLECTIVE R15, `(.L_x_811) ;  /* 0x000000000f087348 */ /* 0x000fea0003c00000 */
[----:B------:R0:W1:Y:S02]  /*2fc80*/  SHFL.IDX P6, R14, R13, R12, R11 ;  /* 0x0000000c0d0e7389 */ /* 0x00006400000c000b */
[----:B01----:R-:W-:Y:S01]  /*2fc90*/  ENDCOLLECTIVE ;  /* 0x000000000000791b */ /* 0x003fe20003800000 */
.L_x_811:
        /* <DEDUP_REMOVED lines=8> */
.L_x_812:
[----:B------:R-:W-:Y:S02]  /*2fd20*/  SEL R94, R123, R122, P0 ;  /* 0x0000007a7b5e7207 */ /* 0x000fe40000000000 */
[----:B------:R-:W-:Y:S01]  /*2fd30*/  SEL R122, R122, R123, P0 ;  /* 0x0000007b7a7a7207 */ /* 0x000fe20000000000 */
[----:B------:R-:W-:Y:S02]  /*2fd40*/  IMAD.MOV.U32 R13, RZ, RZ, R131 ;  /* 0x000000ffff0d7224 */ /* 0x000fe400078e0083 */
[----:B------:R-:W-:-:S07]  /*2fd50*/  IMAD.MOV.U32 R107, RZ, RZ, R14 ;  /* 0x000000ffff6b7224 */ /* 0x000fce00078e000e */
[----:B------:R-:W-:Y:S05]  /*2fd60*/  WARPSYNC.COLLECTIVE R15, `(.L_x_813) ;  /* 0x000000000f087348 */ /* 0x000fea0003c00000 */
[----:B------:R0:W1:Y:S02]  /*2fd70*/  SHFL.IDX P6, R14, R13, R12, R11 ;  /* 0x0000000c0d0e7389 */ /* 0x00006400000c000b */
[----:B01----:R-:W-:Y:S01]  /*2fd80*/  ENDCOLLECTIVE ;  /* 0x000000000000791b */ /* 0x003fe20003800000 */
.L_x_813:
[----:B------:R-:W-:Y:S01]  /*2fd90*/  MOV R13, R142 ;  /* 0x0000008e000d7202 */ /* 0x000fe20000000f00 */
[----:B------:R-:W-:Y:S02]  /*2fda0*/  IMAD.MOV.U32 R12, RZ, RZ, R2 ;  /* 0x000000ffff0c7224 */ /* 0x000fe400078e0002 */
[----:B------:R-:W-:-:S07]  /*2fdb0*/  IMAD.MOV.U32 R130, RZ, RZ, R14 ;  /* 0x000000ffff827224 */ /* 0x000fce00078e000e */
[----:B------:R-:W-:Y:S05]  /*2fdc0*/  WARPSYNC.COLLECTIVE R15, `(.L_x_814) ;  /* 0x000000000f087348 */ /* 0x000fea0003c00000 */
[----:B------:R0:W1:Y:S02]  /*2fdd0*/  SHFL.IDX P6, R14, R13, R12, R11 ;  /* 0x0000000c0d0e7389 */ /* 0x00006400000c000b */
[----:B01----:R-:W-:Y:S01]  /*2fde0*/  ENDCOLLECTIVE ;  /* 0x000000000000791b */ /* 0x003fe20003800000 */
.L_x_814:
[----:B------:R-:W-:Y:S02]  /*2fdf0*/  IMAD.MOV.U32 R13, RZ, RZ, R138 ;  /* 0x000000ffff0d7224 */ /* 0x000fe400078e008a */
[----:B------:R-:W-:-:S07]  /*2fe00*/  IMAD.MOV.U32 R142, RZ, RZ, R14 ;  /* 0x000000ffff8e7224 */ /* 0x000fce00078e000e */
[----:B------:R-:W-:Y:S05]  /*2fe10*/  WARPSYNC.COLLECTIVE R15, `(.L_x_815) ;  /* 0x000000000f087348 */ /* 0x000fea0003c00000 */
[----:B------:R0:W1:Y:S02]  /*2fe20*/  SHFL.IDX P6, R14, R13, R12, R11 ;  /* 0x0000000c0d0e7389 */ /* 0x00006400000c000b */
[----:B01----:R-:W-:Y:S01]  /*2fe30*/  ENDCOLLECTIVE ;  /* 0x000000000000791b */ /* 0x003fe20003800000 */
.L_x_815:
        /* <DEDUP_REMOVED lines=8> */
.L_x_816:
[----:B------:R-:W-:Y:S02]  /*2fec0*/  SEL R98, R130, R131, P0 ;  /* 0x0000008382627207 */ /* 0x000fe40000000000 */
[----:B------:R-:W-:Y:S02]  /*2fed0*/  SEL R130, R131, R130, P0 ;  /* 0x0000008283827207 */ /* 0x000fe40000000000 */
[----:B------:R-:W-:Y:S01]  /*2fee0*/  MOV R13, R209 ;  /* 0x000000d1000d7202 */ /* 0x000fe20000000f00 */
[----:B------:R-:W-:-:S07]  /*2fef0*/  IMAD.MOV.U32 R111, RZ, RZ, R14 ;  /* 0x000000ffff6f7224 */ /* 0x000fce00078e000e */
[----:B------:R-:W-:Y:S05]  /*2ff00*/  WARPSYNC.COLLECTIVE R15, `(.L_x_817) ;  /* 0x000000000f087348 */ /* 0x000fea0003c00000 */
[----:B------:R0:W1:Y:S02]  /*2ff10*/  SHFL.IDX P6, R14, R13, R12, R11 ;  /* 0x0000000c0d0e7389 */ /* 0x00006400000c000b */
[----:B01----:R-:W-:Y:S01]  /*2ff20*/  ENDCOLLECTIVE ;  /* 0x000000000000791b */ /* 0x003fe20003800000 */
.L_x_817:
[----:B------:R-:W-:Y:S02]  /*2ff30*/  IMAD.MOV.U32 R13, RZ, RZ, R150 ;  /* 0x000000ffff0d7224 */ /* 0x000fe400078e0096 */
[----:B------:R-:W-:Y:S02]  /*2ff40*/  IMAD.MOV.U32 R12, RZ, RZ, R2 ;  /* 0x000000ffff0c7224 */ /* 0x000fe400078e0002 */
[----:B------:R-:W-:Y:S02]  /*2ff50*/  IMAD.MOV.U32 R2, RZ, RZ, RZ ;  /* 0x000000ffff027224 */ /* 0x000fe400078e00ff */
[----:B------:R-:W-:-:S07]  /*2ff60*/  IMAD.MOV.U32 R74, RZ, RZ, R14 ;  /* 0x000000ffff4a7224 */ /* 0x000fce00078e000e */
[----:B------:R-:W-:Y:S05]  /*2ff70*/  WARPSYNC.COLLECTIVE R15, `(.L_x_818) ;  /* 0x000000000f087348 */ /* 0x000fea0003c00000 */
[----:B------:R0:W1:Y:S02]  /*2ff80*/  SHFL.IDX P6, R14, R13, R12, R11 ;  /* 0x0000000c0d0e7389 */ /* 0x00006400000c000b */
[----:B01----:R-:W-:Y:S01]  /*2ff90*/  ENDCOLLECTIVE ;  /* 0x000000000000791b */ /* 0x003fe20003800000 */
.L_x_818:
[----:B------:R-:W-:Y:S01]  /*2ffa0*/  IMAD.MOV.U32 R13, RZ, RZ, R210 ;  /* 0x000000ffff0d7224 */ /* 0x000fe200078e00d2 */
[----:B------:R-:W-:-:S07]  /*2ffb0*/  MOV R150, R14 ;  /* 0x0000000e00967202 */ /* 0x000fce0000000f00 */
[----:B------:R-:W-:Y:S05]  /*2ffc0*/  WARPSYNC.COLLECTIVE R15, `(.L_x_819) ;  /* 0x000000000f087348 */ /* 0x000fea0003c00000 */
[----:B------:R0:W1:Y:S02]  /*2ffd0*/  SHFL.IDX P6, R14, R13, R12, R11 ;  /* 0x0000000c0d0e7389 */ /* 0x00006400000c000b */
[----:B01----:R-:W-:Y:S01]  /*2ffe0*/  ENDCOLLECTIVE ;  /* 0x000000000000791b */ /* 0x003fe20003800000 */
.L_x_819:
[----:B------:R-:W-:Y:S01]  /*2fff0*/  IMAD.MOV.U32 R0, RZ, RZ, R14 ;  /* 0x000000ffff007224 */ /* 0x000fe200078e000e */
[----:B------:R-:W-:Y:S06]  /*30000*/  BRA `(.L_x_820) ;  /* 0xfffffee400347947 */ /* 0x000fec000383ffff */
.L_x_508:
[----:B------:R-:W-:Y:S01]  /*30010*/  MOV R13, R28 ;  /* 0x0000001c000d7202 */ /* 0x000fe20000000f00 */
[----:B------:R-:W-:Y:S02]  /*30020*/  IMAD.MOV.U32 R12, RZ, RZ, RZ ;  /* 0x000000ffff0c7224 */ /* 0x000fe400078e00ff */
[----:B------:R-:W-:Y:S02]  /*30030*/  IMAD.MOV.U32 R11, RZ, RZ, 0x181f ;  /* 0x0000181fff0b7424 */ /* 0x000fe400078e00ff */
[----:B------:R-:W-:-:S07]  /*30040*/  IMAD.MOV.U32 R15, RZ, RZ, -0x1 ;  /* 0xffffffffff0f7424 */ /* 0x000fce00078e00ff */
[----:B-----5:R-:W-:Y:S05]  /*30050*/  WARPSYNC.COLLECTIVE R15, `(.L_x_821) ;  /* 0x000000000f087348 */ /* 0x020fea0003c00000 */
[----:B------:R0:W1:Y:S02]  /*30060*/  SHFL.IDX P6, R14, R13, R12, R11 ;  /* 0x0000000c0d0e7389 */ /* 0x00006400000c000b */
[----:B01---5:R-:W-:Y:S01]  /*30070*/  ENDCOLLECTIVE ;  /* 0x000000000000791b */ /* 0x023fe20003800000 */
.L_x_821:
[----:B------:R-:W-:Y:S01]  /*30080*/  IMAD.MOV.U32 R13, RZ, RZ, R21 ;  /* 0x000000ffff0d7224 */ /* 0x000fe200078e0015 */
[----:B------:R-:W-:-:S07]  /*30090*/  MOV R20, R14 ;  /* 0x0000000e00147202 */ /* 0x000fce0000000f00 */
[----:B------:R-:W-:Y:S05]  /*300a0*/  WARPSYNC.COLLECTIVE R15, `(.L_x_822) ;  /* 0x000000000f087348 */ /* 0x000fea0003c00000 */
[----:B------:R0:W1:Y:S02]  /*300b0*/  SHFL.IDX P6, R14, R13, R12, R11 ;  /* 0x0000000c0d0e7389 */ /* 0x00006400000c000b */
[----:B01----:R-:W-:Y:S01]  /*300c0*/  ENDCOLLECTIVE ;  /* 0x000000000000791b */ /* 0x003fe20003800000 */
.L_x_822:
[----:B------:R-:W-:Y:S05]  /*300d0*/  BRA `(.L_x_823) ;  /* 0xfffffef8002c7947 */ /* 0x000fea000383ffff */
.L_x_511:
[----:B------:R-:W-:Y:S01]  /*300e0*/  BSSY B1, `(.L_x_824) ;  /* 0x0000008000017945 */ /* 0x000fe20003800000 */
[----:B-1----:R-:W-:Y:S01]  /*300f0*/  IMAD.MOV.U32 R13, RZ, RZ, R28 ;  /* 0x000000ffff0d7224 */ /* 0x002fe200078e001c */
[----:B------:R-:W-:Y:S01]  /*30100*/  MOV R11, 0x181f ;  /* 0x0000181f000b7802 */ /* 0x000fe20000000f00 */
[----:B------:R-:W-:Y:S02]  /*30110*/  IMAD.MOV.U32 R12, RZ, RZ, 0x1 ;  /* 0x00000001ff0c7424 */ /* 0x000fe400078e00ff */
[----:B------:R-:W-:-:S07]  /*30120*/  IMAD.MOV.U32 R15, RZ, RZ, -0x1 ;  /* 0xffffffffff0f7424 */ /* 0x000fce00078e00ff */
[----:B0-2--5:R-:W-:Y:S05]  /*30130*/  WARPSYNC.COLLECTIVE R15, `(.L_x_825) ;  /* 0x000000000f087348 */ /* 0x025fea0003c00000 */
[----:B--2---:R1:W2:Y:S02]  /*30140*/  SHFL.IDX P6, R14, R13, R12, R11 ;  /* 0x0000000c0d0e7389 */ /* 0x0042a400000c000b */
[----:B012--5:R-:W-:Y:S01]  /*30150*/  ENDCOLLECTIVE ;  /* 0x000000000000791b */ /* 0x027fe20003800000 */
.L_x_825:
[----:B------:R-:W-:Y:S05]  /*30160*/  BSYNC B1 ;  /* 0x0000000000017941 */ /* 0x000fea0003800000 */
.L_x_824:
[----:B------:R-:W-:Y:S01]  /*30170*/  IMAD.MOV.U32 R13, RZ, RZ, R21 ;  /* 0x000000ffff0d7224 */ /* 0x000fe200078e0015 */
[----:B------:R-:W-:Y:S01]  /*30180*/  MOV R12, 0x1 ;  /* 0x00000001000c7802 */ /* 0x000fe20000000f00 */
[----:B------:R-:W-:Y:S02]  /*30190*/  IMAD.MOV.U32 R11, RZ, RZ, 0x181f ;  /* 0x0000181fff0b7424 */ /* 0x000fe400078e00ff */
[----:B------:R-:W-:Y:S02]  /*301a0*/  IMAD.MOV.U32 R15, RZ, RZ, -0x1 ;  /* 0xffffffffff0f7424 */ /* 0x000fe400078e00ff */
[----:B------:R-:W-:-:S07]  /*301b0*/  IMAD.MOV.U32 R9, RZ, RZ, R14 ;  /* 0x000000ffff097224 */ /* 0x000fce00078e000e */
[----:B------:R-:W-:Y:S05]  /*301c0*/  WARPSYNC.COLLECTIVE R15, `(.L_x_826) ;  /* 0x000000000f087348 */ /* 0x000fea0003c00000 */
[----:B------:R0:W1:Y:S02]  /*301d0*/  SHFL.IDX P6, R14, R13, R12, R11 ;  /* 0x0000000c0d0e7389 */ /* 0x00006400000c000b */
[----:B01----:R-:W-:Y:S01]  /*301e0*/  ENDCOLLECTIVE ;  /* 0x000000000000791b */ /* 0x003fe20003800000 */
.L_x_826:
[----:B------:R-:W-:Y:S05]  /*301f0*/  BRA `(.L_x_827) ;  /* 0xfffffef8005c7947 */ /* 0x000fea000383ffff */
.L_x_514:
[----:B------:R-:W-:Y:S01]  /*30200*/  BSSY B1, `(.L_x_828) ;  /* 0x0000008000017945 */ /* 0x000fe20003800000 */
[----:B------:R-:W-:Y:S01]  /*30210*/  IMAD.MOV.U32 R13, RZ, RZ, R28 ;  /* 0x000000ffff0d7224 */ /* 0x000fe200078e001c */
[----:B------:R-:W-:Y:S01]  /*30220*/  MOV R12, 0x2 ;  /* 0x00000002000c7802 */ /* 0x000fe20000000f00 */
[----:B------:R-:W-:Y:S02]  /*30230*/  IMAD.MOV.U32 R11, RZ, RZ, 0x181f ;  /* 0x0000181fff0b7424 */ /* 0x000fe400078e00ff */
[----:B------:R-:W-:-:S07]  /*30240*/  IMAD.MOV.U32 R15, RZ, RZ, -0x1 ;  /* 0xffffffffff0f7424 */ /* 0x000fce00078e00ff */
[----:B0123-5:R-:W-:Y:S05]  /*30250*/  WARPSYNC.COLLECTIVE R15, `(.L_x_829) ;  /* 0x000000000f087348 */ /* 0x02ffea0003c00000 */
[----:B--2---:R2:W4:Y:S02]  /*30260*/  SHFL.IDX P6, R14, R13, R12, R11 ;  /* 0x0000000c0d0e7389 */ /* 0x00452400000c000b */
[----:B012345:R-:W-:Y:S01]  /*30270*/  ENDCOLLECTIVE ;  /* 0x000000000000791b */ /* 0x03ffe20003800000 */
.L_x_829:
[----:B------:R-:W-:Y:S05]  /*30280*/  BSYNC B1 ;  /* 0x0000000000017941 */ /* 0x000fea0003800000 */
.L_x_828:
[----:B------:R-:W-:Y:S01]  /*30290*/  MOV R13, R21 ;  /* 0x00000015000d7202 */ /* 0x000fe20000000f00 */
[----:B------:R-:W-:Y:S02]  /*302a0*/  IMAD.MOV.U32 R12, RZ, RZ, 0x2 ;  /* 0x00000002ff0c7424 */ /* 0x000fe400078e00ff */
[----:B------:R-:W-:Y:S02]  /*302b0*/  IMAD.MOV.U32 R11, RZ, RZ, 0x181f ;  /* 0x0000181fff0b7424 */ /* 0x000fe400078e00ff */
[----:B------:R-:W-:Y:S02]  /*302c0*/  IMAD.MOV.U32 R15, RZ, RZ, -0x1 ;  /* 0xffffffffff0f7424 */ /* 0x000fe400078e00ff */
[----:B------:R-:W-:-:S07]  /*302d0*/  IMAD.MOV.U32 R9, RZ, RZ, R14 ;  /* 0x000000ffff097224 */ /* 0x000fce00078e000e */
[----:B------:R-:W-:Y:S05]  /*302e0*/  WARPSYNC.COLLECTIVE R15, `(.L_x_830) ;  /* 0x000000000f087348 */ /* 0x000fea0003c00000 */
[----:B------:R0:W1:Y:S02]  /*302f0*/  SHFL.IDX P6, R14, R13, R12, R11 ;  /* 0x0000000c0d0e7389 */ /* 0x00006400000c000b */
[----:B01----:R-:W-:Y:S01]  /*30300*/  ENDCOLLECTIVE ;  /* 0x000000000000791b */ /* 0x003fe20003800000 */
.L_x_830:
[----:B------:R-:W-:Y:S05]  /*30310*/  BRA `(.L_x_831) ;  /* 0xfffffef800947947 */ /* 0x000fea000383ffff */
.L_x_517:
[----:B------:R-:W-:Y:S01]  /*30320*/  BSSY B1, `(.L_x_832) ;  /* 0x0000008000017945 */ /* 0x000fe20003800000 */
[----:B------:R-:W-:Y:S01]  /*30330*/  MOV R13, R28 ;  /* 0x0000001c000d7202 */ /* 0x000fe20000000f00 */
[----:B------:R-:W-:Y:S02]  /*30340*/  IMAD.MOV.U32 R12, RZ, RZ, 0x3 ;  /* 0x00000003ff0c7424 */ /* 0x000fe400078e00ff */
[----:B------:R-:W-:Y:S02]  /*30350*/  IMAD.MOV.U32 R11, RZ, RZ, 0x181f ;  /* 0x0000181fff0b7424 */ /* 0x000fe400078e00ff */
[----:B------:R-:W-:-:S07]  /*30360*/  IMAD.MOV.U32 R15, RZ, RZ, -0x1 ;  /* 0xffffffffff0f7424 */ /* 0x000fce00078e00ff */
[----:B012345:R-:W-:Y:S05]  /*30370*/  WARPSYNC.COLLECTIVE R15, `(.L_x_833) ;  /* 0x000000000f087348 */ /* 0x03ffea0003c00000 */
[----:B----4-:R4:W0:Y:S02]  /*30380*/  SHFL.IDX P6, R14, R13, R12, R11 ;  /* 0x0000000c0d0e7389 */ /* 0x01082400000c000b */
[----:B012345:R-:W-:Y:S01]  /*30390*/  ENDCOLLECTIVE ;  /* 0x000000000000791b */ /* 0x03ffe20003800000 */
.L_x_833:
[----:B------:R-:W-:Y:S05]  /*303a0*/  BSYNC B1 ;  /* 0x0000000000017941 */ /* 0x000fea0003800000 */
.L_x_832:
[----:B------:R-:W-:Y:S01]  /*303b0*/  IMAD.MOV.U32 R13, RZ, RZ, R21 ;  /* 0x000000ffff0d7224 */ /* 0x000fe200078e0015 */
[----:B------:R-:W-:Y:S01]  /*303c0*/  MOV R15, 0xffffffff ;  /* 0xffffffff000f7802 */ /* 0x000fe20000000f00 */
[----:B------:R-:W-:Y:S01]  /*303d0*/  IMAD.MOV.U32 R12, RZ, RZ, 0x3 ;  /* 0x00000003ff0c7424 */ /* 0x000fe200078e00ff */
[----:B------:R-:W-:Y:S01]  /*303e0*/  MOV R8, R14 ;  /* 0x0000000e00087202 */ /* 0x000fe20000000f00 */
[----:B------:R-:W-:-:S07]  /*303f0*/  IMAD.MOV.U32 R11, RZ, RZ, 0x181f ;  /* 0x0000181fff0b7424 */ /* 0x000fce00078e00ff */
[----:B------:R-:W-:Y:S05]  /*30400*/  WARPSYNC.COLLECTIVE R15, `(.L_x_834) ;  /* 0x000000000f087348 */ /* 0x000fea0003c00000 */
[----:B------:R0:W1:Y:S02]  /*30410*/  SHFL.IDX P6, R14, R13, R12, R11 ;  /* 0x0000000c0d0e7389 */ /* 0x00006400000c000b */
[----:B01----:R-:W-:Y:S01]  /*30420*/  ENDCOLLECTIVE ;  /* 0x000000000000791b */ /* 0x003fe20003800000 */
.L_x_834:
[----:B------:R-:W-:Y:S05]  /*30430*/  BRA `(.L_x_835) ;  /* 0xfffffef800c47947 */ /* 0x000fea000383ffff */
.L_x_519:
[----:B------:R-:W-:Y:S01]  /*30440*/  IMAD.MOV.U32 R13, RZ, RZ, R40 ;  /* 0x000000ffff0d7224 */ /* 0x000fe200078e0028 */
[----:B------:R-:W-:Y:S01]  /*30450*/  MOV R15, 0xffffffff ;  /* 0xffffffff000f7802 */ /* 0x000fe20000000f00 */
[----:B------:R-:W-:Y:S02]  /*30460*/  IMAD.MOV.U32 R12, RZ, RZ, RZ ;  /* 0x000000ffff0c7224 */ /* 0x000fe400078e00ff */
[----:B------:R-:W-:-:S07]  /*30470*/  IMAD.MOV.U32 R11, RZ, RZ, 0x1c1f ;  /* 0x00001c1fff0b7424 */ /* 0x000fce00078e00ff */
[----:B------:R-:W-:Y:S05]  /*30480*/  WARPSYNC.COLLECTIVE R15, `(.L_x_836) ;  /* 0x000000000f087348 */ /* 0x000fea0003c00000 */
[----:B------:R0:W1:Y:S02]  /*30490*/  SHFL.IDX P6, R14, R13, R12, R11 ;  /* 0x0000000c0d0e7389 */ /* 0x00006400000c000b */
[----:B01----:R-:W-:Y:S01]  /*304a0*/  ENDCOLLECTIVE ;  /* 0x000000000000791b */ /* 0x003fe20003800000 */
.L_x_836:
[----:B------:R-:W-:Y:S02]  /*304b0*/  IMAD.MOV.U32 R13, RZ, RZ, R39 ;  /* 0x000000ffff0d7224 */ /* 0x000fe400078e0027 */
[----:B------:R-:W-:-:S07]  /*304c0*/  IMAD.MOV.U32 R41, RZ, RZ, R14 ;  /* 0x000000ffff297224 */ /* 0x000fce00078e000e */
[----:B------:R-:W-:Y:S05]  /*304d0*/  WARPSYNC.COLLECTIVE R15, `(.L_x_837) ;  /* 0x000000000f087348 */ /* 0x000fea0003c00000 */
[----:B------:R0:W1:Y:S02]  /*304e0*/  SHFL.IDX P6, R14, R13, R12, R11 ;  /* 0x0000000c0d0e7389 */ /* 0x00006400000c000b */
[----:B01----:R-:W-:Y:S01]  /*304f0*/  ENDCOLLECTIVE ;  /* 0x000000000000791b */ /* 0x003fe20003800000 */
.L_x_837:
[----:B------:R-:W-:Y:S01]  /*30500*/  IMAD.MOV.U32 R11, RZ, RZ, R14 ;  /* 0x000000ffff0b7224 */ /* 0x000fe200078e000e */
[----:B------:R-:W-:Y:S06]  /*30510*/  BRA `(.L_x_838) ;  /* 0xfffffefc00ac7947 */ /* 0x000fec000383ffff */
.L_x_522:
[----:B------:R-:W-:Y:S01]  /*30520*/  BSSY B1, `(.L_x_839) ;  /* 0x0000008000017945 */ /* 0x000fe20003800000 */
[----:B------:R-:W-:Y:S01]  /*30530*/  MOV R13, R40 ;  /* 0x00000028000d7202 */ /* 0x000fe20000000f00 */
[----:B------:R-:W-:Y:S02]  /*30540*/  IMAD.MOV.U32 R12, RZ, RZ, 0x1 ;  /* 0x00000001ff0c7424 */ /* 0x000fe400078e00ff */
[----:B--2---:R-:W-:Y:S02]  /*30550*/  IMAD.MOV.U32 R11, RZ, RZ, 0x1c1f ;  /* 0x00001c1fff0b7424 */ /* 0x004fe400078e00ff */
[----:B------:R-:W-:-:S07]  /*30560*/  IMAD.MOV.U32 R15, RZ, RZ, -0x1 ;  /* 0xffffffffff0f7424 */ /* 0x000fce00078e00ff */
[----:B01-3--:R-:W-:Y:S05]  /*30570*/  WARPSYNC.COLLECTIVE R15, `(.L_x_840) ;  /* 0x000000000f087348 */ /* 0x00bfea0003c00000 */
[----:B------:R2:W4:Y:S02]  /*30580*/  SHFL.IDX P6, R14, R13, R12, R11 ;  /* 0x0000000c0d0e7389 */ /* 0x00052400000c000b */
[----:B01234-:R-:W-:Y:S01]  /*30590*/  ENDCOLLECTIVE ;  /* 0x000000000000791b */ /* 0x01ffe20003800000 */
.L_x_840:
[----:B------:R-:W-:Y:S05]  /*305a0*/  BSYNC B1 ;  /* 0x0000000000017941 */ /* 0x000fea0003800000 */
.L_x_839:
        /* <DEDUP_REMOVED lines=8> */
.L_x_841:
[----:B------:R-:W-:Y:S01]  /*30630*/  IMAD.MOV.U32 R39, RZ, RZ, R14 ;  /* 0x000000ffff277224 */ /* 0x000fe200078e000e */
[----:B------:R-:W-:Y:S06]  /*30640*/  BRA `(.L_x_842) ;  /* 0xffffff0c004c7947 */ /* 0x000fec000383ffff */
.L_x_526:
[----:B------:R-:W-:Y:S01]  /*30650*/  IMAD.MOV.U32 R13, RZ, RZ, R3 ;  /* 0x000000ffff0d7224 */ /* 0x000fe200078e0003 */
[----:B------:R-:W-:Y:S01]  /*30660*/  MOV R11, 0x181f ;  /* 0x0000181f000b7802 */ /* 0x000fe20000000f00 */
[----:B------:R-:W-:Y:S02]  /*30670*/  IMAD.MOV.U32 R12, RZ, RZ, RZ ;  /* 0x000000ffff0c7224 */ /* 0x000fe400078e00ff */
[----:B------:R-:W-:-:S07]  /*30680*/  IMAD.MOV.U32 R15, RZ, RZ, -0x1 ;  /* 0xffffffffff0f7424 */ /* 0x000fce00078e00ff */
[----:B0-----:R-:W-:Y:S05]  /*30690*/  WARPSYNC.COLLECTIVE R15, `(.L_x_843) ;  /* 0x000000000f087348 */ /* 0x001fea0003c00000 */
[----:B------:R1:W2:Y:S02]  /*306a0*/  SHFL.IDX P6, R14, R13, R12, R11 ;  /* 0x0000000c0d0e7389 */ /* 0x0002a400000c000b */
[----:B012---:R-:W-:Y:S01]  /*306b0*/  ENDCOLLECTIVE ;  /* 0x000000000000791b */ /* 0x007fe20003800000 */
.L_x_843:
[----:B------:R-:W-:Y:S02]  /*306c0*/  IMAD.MOV.U32 R13, RZ, RZ, R2 ;  /* 0x000000ffff0d7224 */ /* 0x000fe400078e0002 */
[----:B------:R-:W-:-:S07]  /*306d0*/  IMAD.MOV.U32 R0, RZ, RZ, R14 ;  /* 0x000000ffff007224 */ /* 0x000fce00078e000e */
[----:B------:R-:W-:Y:S05]  /*306e0*/  WARPSYNC.COLLECTIVE R15, `(.L_x_844) ;  /* 0x000000000f087348 */ /* 0x000fea0003c00000 */
[----:B------:R0:W1:Y:S02]  /*306f0*/  SHFL.IDX P6, R14, R13, R12, R11 ;  /* 0x0000000c0d0e7389 */ /* 0x00006400000c000b */
[----:B01----:R-:W-:Y:S01]  /*30700*/  ENDCOLLECTIVE ;  /* 0x000000000000791b */ /* 0x003fe20003800000 */
.L_x_844:
[----:B------:R-:W-:Y:S05]  /*30710*/  BRA `(.L_x_845) ;  /* 0xffffff2c00b47947 */ /* 0x000fea000383ffff */
.L_x_529:
[----:B------:R-:W-:Y:S01]  /*30720*/  BSSY B1, `(.L_x_846) ;  /* 0x0000008000017945 */ /* 0x000fe20003800000 */
[----:B--2---:R-:W-:Y:S01]  /*30730*/  MOV R13, R3 ;  /* 0x00000003000d7202 */ /* 0x004fe20000000f00 */
[----:B------:R-:W-:Y:S02]  /*30740*/  IMAD.MOV.U32 R12, RZ, RZ, 0x1 ;  /* 0x00000001ff0c7424 */ /* 0x000fe400078e00ff */
[----:B------:R-:W-:Y:S02]  /*30750*/  IMAD.MOV.U32 R11, RZ, RZ, 0x181f ;  /* 0x0000181fff0b7424 */ /* 0x000fe400078e00ff */
[----:B------:R-:W-:-:S07]  /*30760*/  IMAD.MOV.U32 R15, RZ, RZ, -0x1 ;  /* 0xffffffffff0f7424 */ /* 0x000fce00078e00ff */
[----:B01-3--:R-:W-:Y:S05]  /*30770*/  WARPSYNC.COLLECTIVE R15, `(.L_x_847) ;  /* 0x000000000f087348 */ /* 0x00bfea0003c00000 */
[----:B---3--:R2:W3:Y:S02]  /*30780*/  SHFL.IDX P6, R14, R13, R12, R11 ;  /* 0x0000000c0d0e7389 */ /* 0x0084e400000c000b */
[----:B0123--:R-:W-:Y:S01]  /*30790*/  ENDCOLLECTIVE ;  /* 0x000000000000791b */ /* 0x00ffe20003800000 */
.L_x_847:
[----:B------:R-:W-:Y:S05]  /*307a0*/  BSYNC B1 ;  /* 0x0000000000017941 */ /* 0x000fea0003800000 */
.L_x_846:
        /* <DEDUP_REMOVED lines=8> */
.L_x_848:
[----:B------:R-:W-:Y:S05]  /*30830*/  BRA `(.L_x_849) ;  /* 0xffffff2c00e47947 */ /* 0x000fea000383ffff */
.L_x_532:
[----:B------:R-:W-:Y:S01]  /*30840*/  BSSY B1, `(.L_x_850) ;  /* 0x0000008000017945 */ /* 0x000fe20003800000 */
[----:B---3--:R-:W-:Y:S01]  /*30850*/  IMAD.MOV.U32 R13, RZ, RZ, R3 ;  /* 0x000000ffff0d7224 */ /* 0x008fe200078e0003 */
[----:B------:R-:W-:Y:S01]  /*30860*/  MOV R15, 0xffffffff ;  /* 0xffffffff000f7802 */ /* 0x000fe20000000f00 */
[----:B------:R-:W-:Y:S02]  /*30870*/  IMAD.MOV.U32 R12, RZ, RZ, 0x2 ;  /* 0x00000002ff0c7424 */ /* 0x000fe400078e00ff */
[----:B------:R-:W-:-:S07]  /*30880*/  IMAD.MOV.U32 R11, RZ, RZ, 0x181f ;  /* 0x0000181fff0b7424 */ /* 0x000fce00078e00ff */
[----:B012-4-:R-:W-:Y:S05]  /*30890*/  WARPSYNC.COLLECTIVE R15, `(.L_x_851) ;  /* 0x000000000f087348 */ /* 0x017fea0003c00000 */
[----:B------:R3:W0:Y:S02]  /*308a0*/  SHFL.IDX P6, R14, R13, R12, R11 ;  /* 0x0000000c0d0e7389 */ /* 0x00062400000c000b */
[----:B01234-:R-:W-:Y:S01]  /*308b0*/  ENDCOLLECTIVE ;  /* 0x000000000000791b */ /* 0x01ffe20003800000 */
.L_x_851:
[----:B------:R-:W-:Y:S05]  /*308c0*/  BSYNC B1 ;  /* 0x0000000000017941 */ /* 0x000fea0003800000 */
.L_x_850:
        /* <DEDUP_REMOVED lines=8> */
.L_x_852:
[----:B------:R-:W-:Y:S05]  /*30950*/  BRA `(.L_x_853) ;  /* 0xffffff3000147947 */ /* 0x000fea000383ffff */
.L_x_535:
[----:B------:R-:W-:Y:S01]  /*30960*/  BSSY B1, `(.L_x_854) ;  /* 0x0000008000017945 */ /* 0x000fe20003800000 */
[----:B0-----:R-:W-:Y:S01]  /*30970*/  IMAD.MOV.U32 R13, RZ, RZ, R3 ;  /* 0x000000ffff0d7224 */ /* 0x001fe200078e0003 */
[----:B------:R-:W-:Y:S01]  /*30980*/  MOV R11, 0x181f ;  /* 0x0000181f000b7802 */ /* 0x000fe20000000f00 */
[----:B------:R-:W-:Y:S02]  /*30990*/  IMAD.MOV.U32 R12, RZ, RZ, 0x3 ;  /* 0x00000003ff0c7424 */ /* 0x000fe400078e00ff */
[----:B------:R-:W-:-:S07]  /*309a0*/  IMAD.MOV.U32 R15, RZ, RZ, -0x1 ;  /* 0xffffffffff0f7424 */ /* 0x000fce00078e00ff */
[----:B-1234-:R-:W-:Y:S05]  /*309b0*/  WARPSYNC.COLLECTIVE R15, `(.L_x_855) ;  /* 0x000000000f087348 */ /* 0x01efea0003c00000 */
[----:B---3--:R0:W3:Y:S02]  /*309c0*/  SHFL.IDX P6, R14, R13, R12, R11 ;  /* 0x0000000c0d0e7389 */ /* 0x0080e400000c000b */
[----:B01234-:R-:W-:Y:S01]  /*309d0*/  ENDCOLLECTIVE ;  /* 0x000000000000791b */ /* 0x01ffe20003800000 */
.L_x_855:
[----:B------:R-:W-:Y:S05]  /*309e0*/  BSYNC B1 ;  /* 0x0000000000017941 */ /* 0x000fea0003800000 */
.L_x_854:
        /* <DEDUP_REMOVED lines=8> */
.L_x_856:
[----:B------:R-:W-:Y:S05]  /*30a70*/  BRA `(.L_x_857) ;  /* 0xffffff3000447947 */ /* 0x000fea000383ffff */
.L_x_552:
[----:B------:R-:W0:Y:S01]  /*30a80*/  S2R R3, SR_TID.X ;  /* 0x0000000000037919 */ /* 0x000e220000002100 */
[----:B------:R-:W-:Y:S01]  /*30a90*/  BSSY B1, `(.L_x_858) ;  /* 0x000000a000017945 */ /* 0x000fe20003800000 */
[----:B------:R-:W-:Y:S01]  /*30aa0*/  MOV R12, RZ ;  /* 0x000000ff000c7202 */ /* 0x000fe20000000f00 */
[----:B------:R-:W-:Y:S02]  /*30ab0*/  IMAD.MOV.U32 R11, RZ, RZ, 0x1f ;  /* 0x0000001fff0b7424 */ /* 0x000fe400078e00ff */
[----:B------:R-:W-:Y:S01]  /*30ac0*/  IMAD.MOV.U32 R15, RZ, RZ, -0x1 ;  /* 0xffffffffff0f7424 */ /* 0x000fe200078e00ff */
[----:B0-----:R-:W-:-:S04]  /*30ad0*/  SHF.R.U32.HI R3, RZ, 0x5, R3 ;  /* 0x00000005ff037819 */ /* 0x001fc80000011603 */
[----:B------:R-:W-:-:S05]  /*30ae0*/  LOP3.LUT R3, R3, 0x3, RZ, 0xc0, !PT ;  /* 0x0000000303037812 */ /* 0x000fca00078ec0ff */
[----:B------:R-:W-:-:S07]  /*30af0*/  IMAD.MOV.U32 R13, RZ, RZ, R3 ;  /* 0x000000ffff0d7224 */ /* 0x000fce00078e0003 */
[----:B------:R-:W-:Y:S05]  /*30b00*/  WARPSYNC.COLLECTIVE R15, `(.L_x_859) ;  /* 0x000000000f087348 */ /* 0x000fea0003c00000 */
[----:B------:R0:W1:Y:S02]  /*30b10*/  SHFL.IDX P6, R14, R13, R12, R11 ;  /* 0x0000000c0d0e7389 */ /* 0x00006400000c000b */
[----:B01----:R-:W-:Y:S01]  /*30b20*/  ENDCOLLECTIVE ;  /* 0x000000000000791b */ /* 0x003fe20003800000 */
.L_x_859:
[----:B------:R-:W-:Y:S05]  /*30b30*/  BSYNC B1 ;  /* 0x0000000000017941 */ /* 0x000fea0003800000 */
.L_x_858:
[----:B------:R-:W-:Y:S05]  /*30b40*/  BRA `(.L_x_860) ;  /* 0xffffff4800f07947 */ /* 0x000fea000383ffff */
.L_x_554:
[----:B------:R-:W-:Y:S01]  /*30b50*/  BSSY B1, `(.L_x_861) ;  /* 0x0000006000017945 */ /* 0x000fe20003800000 */
[----:B------:R-:W-:-:S07]  /*30b60*/  IMAD.MOV.U32 R15, RZ, RZ, -0x1 ;  /* 0xffffffffff0f7424 */ /* 0x000fce00078e00ff */
[----:B0-----:R-:W-:Y:S05]  /*30b70*/  WARPSYNC.COLLECTIVE R15, `(.L_x_862) ;  /* 0x000000000f0c7348 */ /* 0x001fea0003c00000 */
[----:B------:R-:W-:Y:S02]  /*30b80*/  ELECT P6, UR62, PT ;  /* 0x00000000003e782f */ /* 0x000fe400038c0000 */
[----:B------:R-:W-:Y:S01]  /*30b90*/  MOV R14, UR62 ;  /* 0x0000003e000e7c02 */ /* 0x000fe20008000f00 */
[----:B0-----:R-:W-:Y:S10]  /*30ba0*/  ENDCOLLECTIVE ;  /* 0x000000000000791b */ /* 0x001ff40003800000 */
.L_x_862:
[----:B------:R-:W-:Y:S05]  /*30bb0*/  BSYNC B1 ;  /* 0x0000000000017941 */ /* 0x000fea0003800000 */
.L_x_861:
[----:B------:R-:W-:Y:S05]  /*30bc0*/  BRA `(.L_x_553) ;  /* 0xffffff4800e87947 */ /* 0x000fea000383ffff */
.L_x_556:
[----:B0-----:R0:W1:Y:S02]  /*30bd0*/  SYNCS.PHASECHK.TRANS64.TRYWAIT P0, [R18+URZ+0x38820], R2 ;  /* 0x03882002120075a7 */ /* 0x001064000800017f */
[----:B-1----:R-:W-:Y:S05]  /*30be0*/  @!P0 NANOSLEEP.SYNCS 0x989680 ;  /* 0x009896800000895d */ /* 0x002fea0003900000 */
[----:B------:R-:W1:Y:S02]  /*30bf0*/  @!P0 SYNCS.PHASECHK.TRANS64 P0, [R18+URZ+0x38820], R2 ;  /* 0x03882002120085a7 */ /* 0x000e64000800007f */
[----:B-1----:R-:W-:Y:S05]  /*30c00*/  @!P0 BRA `(.L_x_556) ;  /* 0xfffffffc00f08947 */ /* 0x002fea000383ffff */
[----:B------:R-:W-:Y:S05]  /*30c10*/  BRA `(.L_x_863) ;  /* 0xffffff4800f87947 */ /* 0x000fea000383ffff */
.L_x_560:
[----:B-1----:R1:W2:Y:S02]  /*30c20*/  SYNCS.PHASECHK.TRANS64.TRYWAIT P0, [R5+URZ+0x388a0], R8 ;  /* 0x0388a008050075a7 */ /* 0x0022a4000800017f */
[----:B--2---:R-:W-:Y:S05]  /*30c30*/  @!P0 NANOSLEEP.SYNCS 0x989680 ;  /* 0x009896800000895d */ /* 0x004fea0003900000 */
[----:B------:R-:W2:Y:S02]  /*30c40*/  @!P0 SYNCS.PHASECHK.TRANS64 P0, [R5+URZ+0x388a0], R8 ;  /* 0x0388a008050085a7 */ /* 0x000ea4000800007f */
[----:B--2---:R-:W-:Y:S05]  /*30c50*/  @!P0 BRA `(.L_x_560) ;  /* 0xfffffffc00f08947 */ /* 0x004fea000383ffff */
[----:B------:R-:W-:Y:S05]  /*30c60*/  BRA `(.L_x_864) ;  /* 0xffffff4c00187947 */ /* 0x000fea000383ffff */
.L_x_566:
[----:B0-----:R0:W2:Y:S02]  /*30c70*/  SYNCS.PHASECHK.TRANS64.TRYWAIT P0, [R5+URZ+0x388c0], R8 ;  /* 0x0388c008050075a7 */ /* 0x0010a4000800017f */
[----:B--2---:R-:W-:Y:S05]  /*30c80*/  @!P0 NANOSLEEP.SYNCS 0x989680 ;  /* 0x009896800000895d */ /* 0x004fea0003900000 */
[----:B------:R-:W2:Y:S02]  /*30c90*/  @!P0 SYNCS.PHASECHK.TRANS64 P0, [R5+URZ+0x388c0], R8 ;  /* 0x0388c008050085a7 */ /* 0x000ea4000800007f */
[----:B--2---:R-:W-:Y:S05]  /*30ca0*/  @!P0 BRA `(.L_x_566) ;  /* 0xfffffffc00f08947 */ /* 0x004fea000383ffff */
[----:B------:R-:W-:Y:S05]  /*30cb0*/  BRA `(.L_x_865) ;  /* 0xffffff4c00d87947 */ /* 0x000fea000383ffff */
.L_x_574:
[----:B0-----:R0:W1:Y:S02]  /*30cc0*/  SYNCS.PHASECHK.TRANS64.TRYWAIT P2, [R6+URZ+0x388a0], R5 ;  /* 0x0388a005060075a7 */ /* 0x001064000804017f */
[----:B-1----:R-:W-:Y:S05]  /*30cd0*/  @!P2 NANOSLEEP.SYNCS 0x989680 ;  /* 0x009896800000a95d */ /* 0x002fea0003900000 */
[----:B------:R-:W1:Y:S02]  /*30ce0*/  @!P2 SYNCS.PHASECHK.TRANS64 P2, [R6+URZ+0x388a0], R5 ;  /* 0x0388a0050600a5a7 */ /* 0x000e64000804007f */
[----:B-1----:R-:W-:Y:S05]  /*30cf0*/  @!P2 BRA `(.L_x_574) ;  /* 0xfffffffc00f0a947 */ /* 0x002fea000383ffff */
[----:B------:R-:W-:Y:S05]  /*30d00*/  BRA `(.L_x_866) ;  /* 0xffffff5000e87947 */ /* 0x000fea000383ffff */
.L_x_580:
[----:B-1----:R1:W2:Y:S02]  /*30d10*/  SYNCS.PHASECHK.TRANS64.TRYWAIT P2, [R6+URZ+0x388c0], R5 ;  /* 0x0388c005060075a7 */ /* 0x0022a4000804017f */
[----:B--2---:R-:W-:Y:S05]  /*30d20*/  @!P2 NANOSLEEP.SYNCS 0x989680 ;  /* 0x009896800000a95d */ /* 0x004fea0003900000 */
[----:B------:R-:W2:Y:S02]  /*30d30*/  @!P2 SYNCS.PHASECHK.TRANS64 P2, [R6+URZ+0x388c0], R5 ;  /* 0x0388c0050600a5a7 */ /* 0x000ea4000804007f */
[----:B--2---:R-:W-:Y:S05]  /*30d40*/  @!P2 BRA `(.L_x_580) ;  /* 0xfffffffc00f0a947 */ /* 0x004fea000383ffff */
[----:B------:R-:W-:Y:S05]  /*30d50*/  BRA `(.L_x_867) ;  /* 0xffffff5400a47947 */ /* 0x000fea000383ffff */
.L_x_598:
[----:B------:R-:W0:Y:S01]  /*30d60*/  S2R R0, SR_TID.X ;  /* 0x0000000000007919 */ /* 0x000e220000002100 */
[----:B------:R-:W-:Y:S01]  /*30d70*/  BSSY B0, `(.L_x_868) ;  /* 0x000000a000007945 */ /* 0x000fe20003800000 */
[----:B------:R-:W-:Y:S02]  /*30d80*/  IMAD.MOV.U32 R12, RZ, RZ, RZ ;  /* 0x000000ffff0c7224 */ /* 0x000fe400078e00ff */
[----:B------:R-:W-:Y:S02]  /*30d90*/  IMAD.MOV.U32 R11, RZ, RZ, 0x1f ;  /* 0x0000001fff0b7424 */ /* 0x000fe400078e00ff */
[----:B------:R-:W-:Y:S01]  /*30da0*/  IMAD.MOV.U32 R15, RZ, RZ, -0x1 ;  /* 0xffffffffff0f7424 */ /* 0x000fe200078e00ff */
[----:B0-----:R-:W-:-:S04]  /*30db0*/  SHF.R.U32.HI R0, RZ, 0x5, R0 ;  /* 0x00000005ff007819 */ /* 0x001fc80000011600 */
[----:B------:R-:W-:-:S04]  /*30dc0*/  LOP3.LUT R0, R0, 0x3, RZ, 0xc0, !PT ;  /* 0x0000000300007812 */ /* 0x000fc800078ec0ff */
[----:B------:R-:W-:-:S07]  /*30dd0*/  MOV R13, R0 ;  /* 0x00000000000d7202 */ /* 0x000fce0000000f00 */
[----:B-1----:R-:W-:Y:S05]  /*30de0*/  WARPSYNC.COLLECTIVE R15, `(.L_x_869) ;  /* 0x000000000f087348 */ /* 0x002fea0003c00000 */
[----:B------:R0:W2:Y:S02]  /*30df0*/  SHFL.IDX P6, R14, R13, R12, R11 ;  /* 0x0000000c0d0e7389 */ /* 0x0000a400000c000b */
[----:B012---:R-:W-:Y:S01]  /*30e00*/  ENDCOLLECTIVE ;  /* 0x000000000000791b */ /* 0x007fe20003800000 */
.L_x_869:
[----:B------:R-:W-:Y:S05]  /*30e10*/  BSYNC B0 ;  /* 0x0000000000007941 */ /* 0x000fea0003800000 */
.L_x_868:
[----:B------:R-:W-:Y:S05]  /*30e20*/  BRA `(.L_x_870) ;  /* 0xffffff6400007947 */ /* 0x000fea000383ffff */
.L_x_600:
[----:B------:R-:W-:Y:S01]  /*30e30*/  BSSY B0, `(.L_x_871) ;  /* 0x0000006000007945 */ /* 0x000fe20003800000 */
[----:B------:R-:W-:-:S07]  /*30e40*/  MOV R15, 0xffffffff ;  /* 0xffffffff000f7802 */ /* 0x000fce0000000f00 */
[----:B01----:R-:W-:Y:S05]  /*30e50*/  WARPSYNC.COLLECTIVE R15, `(.L_x_872) ;  /* 0x000000000f0c7348 */ /* 0x003fea0003c00000 */
[----:B------:R-:W-:Y:S02]  /*30e60*/  ELECT P6, UR62, PT ;  /* 0x00000000003e782f */ /* 0x000fe400038c0000 */
[----:B------:R-:W-:Y:S01]  /*30e70*/  MOV R14, UR62 ;  /* 0x0000003e000e7c02 */ /* 0x000fe20008000f00 */
[----:B01----:R-:W-:Y:S10]  /*30e80*/  ENDCOLLECTIVE ;  /* 0x000000000000791b */ /* 0x003ff40003800000 */
.L_x_872:
[----:B------:R-:W-:Y:S05]  /*30e90*/  BSYNC B0 ;  /* 0x0000000000007941 */ /* 0x000fea0003800000 */
.L_x_871:
[----:B------:R-:W-:Y:S05]  /*30ea0*/  BRA `(.L_x_873) ;  /* 0xffffff6400087947 */ /* 0x000fea000383ffff */
.L_x_602:
[----:B0-----:R0:W1:Y:S02]  /*30eb0*/  SYNCS.PHASECHK.TRANS64.TRYWAIT P0, [R0+URZ+0x38880], R3 ;  /* 0x03888003000075a7 */ /* 0x001064000800017f */
[----:B-1----:R-:W-:Y:S05]  /*30ec0*/  @!P0 NANOSLEEP.SYNCS 0x989680 ;  /* 0x009896800000895d */ /* 0x002fea0003900000 */
[----:B------:R-:W1:Y:S02]  /*30ed0*/  @!P0 SYNCS.PHASECHK.TRANS64 P0, [R0+URZ+0x38880], R3 ;  /* 0x03888003000085a7 */ /* 0x000e64000800007f */
[----:B-1----:R-:W-:Y:S05]  /*30ee0*/  @!P0 BRA `(.L_x_602) ;  /* 0xfffffffc00f08947 */ /* 0x002fea000383ffff */
[----:B------:R-:W-:Y:S05]  /*30ef0*/  BRA `(.L_x_874) ;  /* 0xffffff6400787947 */ /* 0x000fea000383ffff */
.L_x_604:
[----:B-1----:R1:W2:Y:S02]  /*30f00*/  SYNCS.PHASECHK.TRANS64.TRYWAIT P0, [R0+URZ+0x38840], R3 ;  /* 0x03884003000075a7 */ /* 0x0022a4000800017f */
[----:B--2---:R-:W-:Y:S05]  /*30f10*/  @!P0 NANOSLEEP.SYNCS 0x989680 ;  /* 0x009896800000895d */ /* 0x004fea0003900000 */
[----:B------:R-:W2:Y:S02]  /*30f20*/  @!P0 SYNCS.PHASECHK.TRANS64 P0, [R0+URZ+0x38840], R3 ;  /* 0x03884003000085a7 */ /* 0x000ea4000800007f */
[----:B--2---:R-:W-:Y:S05]  /*30f30*/  @!P0 BRA `(.L_x_604) ;  /* 0xfffffffc00f08947 */ /* 0x004fea000383ffff */
[----:B------:R-:W-:Y:S05]  /*30f40*/  BRA `(.L_x_875) ;  /* 0xffffff6400e47947 */ /* 0x000fea000383ffff */
.L_x_608:
[----:B------:R-:W2:Y:S01]  /*30f50*/  LDL.LU R11, [R1+0x64] ;  /* 0x00006400010b7983 */ /* 0x000ea20000300800 */
[----:B------:R-:W-:Y:S01]  /*30f60*/  IMAD.MOV.U32 R13, RZ, RZ, R3 ;  /* 0x000000ffff0d7224 */ /* 0x000fe200078e0003 */
[----:B------:R-:W-:Y:S01]  /*30f70*/  MOV R15, 0xffffffff ;  /* 0xffffffff000f7802 */ /* 0x000fe20000000f00 */
[----:B------:R-:W-:Y:S01]  /*30f80*/  IMAD.MOV.U32 R12, RZ, RZ, RZ ;  /* 0x000000ffff0c7224 */ /* 0x000fe200078e00ff */
[----:B------:R-:W-:-:S04]  /*30f90*/  LOP3.LUT R7, R7, 0x7f, RZ, 0xc0, !PT ;  /* 0x0000007f07077812 */ /* 0x000fc800078ec0ff */
[----:B------:R-:W-:-:S04]  /*30fa0*/  SHF.R.U32.HI R0, RZ, 0x3, R7 ;  /* 0x00000003ff007819 */ /* 0x000fc80000011607 */
[----:B------:R-:W-:-:S05]  /*30fb0*/  IADD3 R0, R0, R5, RZ ;  /* 0x0000000500007210 */ /* 0x000fca0007ffe0ff */
[----:B------:R-:W-:Y:S02]  /*30fc0*/  VIADD R5, R0, 0x10 ;  /* 0x0000001000057836 */ /* 0x000fe40000000000 */
[----:B--2---:R-:W-:Y:S02]  /*30fd0*/  IMAD R2, R11, R8, RZ ;  /* 0x000000080b027224 */ /* 0x004fe400078e02ff */
[----:B------:R-:W-:-:S03]  /*30fe0*/  IMAD.MOV.U32 R11, RZ, RZ, 0x181f ;  /* 0x0000181fff0b7424 */ /* 0x000fc600078e00ff */
[----:B------:R-:W-:-:S13]  /*30ff0*/  ISETP.GE.AND P2, PT, R0, R2, PT ;  /* 0x000000020000720c */ /* 0x000fda0003f46270 */
[----:B-----5:R-:W-:Y:S05]  /*31000*/  WARPSYNC.COLLECTIVE R15, `(.L_x_876) ;  /* 0x000000000f087348 */ /* 0x020fea0003c00000 */
[----:B------:R0:W1:Y:S02]  /*31010*/  SHFL.IDX P6, R14, R13, R12, R11 ;  /* 0x0000000c0d0e7389 */ /* 0x00006400000c000b */
[----:B01---5:R-:W-:Y:S01]  /*31020*/  ENDCOLLECTIVE ;  /* 0x000000000000791b */ /* 0x023fe20003800000 */
.L_x_876:
[----:B------:R-:W-:Y:S02]  /*31030*/  IMAD.MOV.U32 R13, RZ, RZ, R4 ;  /* 0x000000ffff0d7224 */ /* 0x000fe400078e0004 */
[----:B------:R-:W-:-:S07]  /*31040*/  IMAD.MOV.U32 R6, RZ, RZ, R14 ;  /* 0x000000ffff067224 */ /* 0x000fce00078e000e */
[----:B------:R-:W-:Y:S05]  /*31050*/  WARPSYNC.COLLECTIVE R15, `(.L_x_877) ;  /* 0x000000000f087348 */ /* 0x000fea0003c00000 */
[----:B------:R0:W1:Y:S02]  /*31060*/  SHFL.IDX P6, R14, R13, R12, R11 ;  /* 0x0000000c0d0e7389 */ /* 0x00006400000c000b */
[----:B01----:R-:W-:Y:S01]  /*31070*/  ENDCOLLECTIVE ;  /* 0x000000000000791b */ /* 0x003fe20003800000 */
.L_x_877:
[----:B------:R-:W-:Y:S01]  /*31080*/  IMAD.MOV.U32 R13, RZ, RZ, R3 ;  /* 0x000000ffff0d7224 */ /* 0x000fe200078e0003 */
[----:B------:R-:W-:Y:S01]  /*31090*/  MOV R12, 0x1 ;  /* 0x00000001000c7802 */ /* 0x000fe20000000f00 */
[----:B------:R-:W-:-:S07]  /*310a0*/  IMAD.MOV.U32 R7, RZ, RZ, R14 ;  /* 0x000000ffff077224 */ /* 0x000fce00078e000e */
[----:B------:R-:W-:Y:S05]  /*310b0*/  WARPSYNC.COLLECTIVE R15, `(.L_x_878) ;  /* 0x000000000f087348 */ /* 0x000fea0003c00000 */
[----:B------:R0:W1:Y:S02]  /*310c0*/  SHFL.IDX P6, R14, R13, R12, R11 ;  /* 0x0000000c0d0e7389 */ /* 0x00006400000c000b */
[----:B01----:R-:W-:Y:S01]  /*310d0*/  ENDCOLLECTIVE ;  /* 0x000000000000791b */ /* 0x003fe20003800000 */
.L_x_878:
        /* <DEDUP_REMOVED lines=10> */
.L_x_879:
        /* <DEDUP_REMOVED lines=12> */
.L_x_880:
[----:B------:R-:W-:Y:S01]  /*31240*/  @!P2 IADD3 R7, P3, R10, R5, RZ ;  /* 0x000000050a07a210 */ /* 0x000fe20007f7e0ff */
[----:B------:R-:W-:-:S03]  /*31250*/  VIADD R5, R0, 0x20 ;  /* 0x0000002000057836 */ /* 0x000fc60000000000 */
[----:B------:R-:W-:-:S04]  /*31260*/  @!P2 IADD3.X R6, RZ, R8, RZ, P3, !PT ;  /* 0x00000008ff06a210 */ /* 0x000fc80001ffe4ff */
        /* <DEDUP_REMOVED lines=9> */
[----:B------:R-:W-:Y:S02]  /*31300*/  ISETP.GE.AND P2, PT, R5, R2, PT ;  /* 0x000000020500720c */ /* 0x000fe40003f46270 */
[----:B0-----:R-:W-:-:S11]  /*31310*/  MOV R6, R14 ;  /* 0x0000000e00067202 */ /* 0x001fd60000000f00 */
[----:B------:R-:W-:Y:S05]  /*31320*/  WARPSYNC.COLLECTIVE R15, `(.L_x_881) ;  /* 0x000000000f087348 */ /* 0x000fea0003c00000 */
[----:B------:R0:W1:Y:S02]  /*31330*/  SHFL.IDX P6, R14, R13, R12, R11 ;  /* 0x0000000c0d0e7389 */ /* 0x00006400000c000b */
[----:B01----:R-:W-:Y:S01]  /*31340*/  ENDCOLLECTIVE ;  /* 0x000000000000791b */ /* 0x003fe20003800000 */
.L_x_881:
[----:B------:R-:W-:Y:S01]  /*31350*/  IMAD.MOV.U32 R13, RZ, RZ, R3 ;  /* 0x000000ffff0d7224 */ /* 0x000fe200078e0003 */
[----:B------:R-:W-:Y:S01]  /*31360*/  MOV R12, 0x3 ;  /* 0x00000003000c7802 */ /* 0x000fe20000000f00 */
[----:B------:R-:W-:-:S07]  /*31370*/  IMAD.MOV.U32 R5, RZ, RZ, R14 ;  /* 0x000000ffff057224 */ /* 0x000fce00078e000e */
[----:B------:R-:W-:Y:S05]  /*31380*/  WARPSYNC.COLLECTIVE R15, `(.L_x_882) ;  /* 0x000000000f087348 */ /* 0x000fea0003c00000 */
[----:B------:R0:W1:Y:S02]  /*31390*/  SHFL.IDX P6, R14, R13, R12, R11 ;  /* 0x0000000c0d0e7389 */ /* 0x00006400000c000b */
[----:B01----:R-:W-:Y:S01]  /*313a0*/  ENDCOLLECTIVE ;  /* 0x000000000000791b */ /* 0x003fe20003800000 */
.L_x_882:
[----:B------:R-:W-:-:S05]  /*313b0*/  @!P2 IADD3 R5, P3, R10, R5, RZ ;  /* 0x000000050a05a210 */ /* 0x000fca0007f7e0ff */
[----:B------:R-:W-:-:S05]  /*313c0*/  @!P2 IMAD.X R6, RZ, RZ, R6, P3 ;  /* 0x000000ffff06a224 */ /* 0x000fca00018e0606 */
[----:B------:R-:W-:Y:S01]  /*313d0*/  @!P2 MOV R7, R6 ;  /* 0x000000060007a202 */ /* 0x000fe20000000f00 */
        /* <DEDUP_REMOVED lines=13> */
.L_x_883:
[----:B------:R-:W-:Y:S01]  /*314b0*/  MOV R13, R3 ;  /* 0x00000003000d7202 */ /* 0x000fe20000000f00 */
[----:B------:R-:W-:Y:S02]  /*314c0*/  IMAD.MOV.U32 R12, RZ, RZ, 0x4 ;  /* 0x00000004ff0c7424 */ /* 0x000fe400078e00ff */
[----:B------:R-:W-:-:S07]  /*314d0*/  IMAD.MOV.U32 R5, RZ, RZ, R14 ;  /* 0x000000ffff057224 */ /* 0x000fce00078e000e */
[----:B------:R-:W-:Y:S05]  /*314e0*/  WARPSYNC.COLLECTIVE R15, `(.L_x_884) ;  /* 0x000000000f087348 */ /* 0x000fea0003c00000 */
[----:B------:R0:W1:Y:S02]  /*314f0*/  SHFL.IDX P6, R14, R13, R12, R11 ;  /* 0x0000000c0d0e7389 */ /* 0x00006400000c000b */
[----:B01----:R-:W-:Y:S01]  /*31500*/  ENDCOLLECTIVE ;  /* 0x000000000000791b */ /* 0x003fe20003800000 */
.L_x_884:
[----:B------:R-:W-:-:S04]  /*31510*/  @!P2 IADD3 R5, P3, R10, R5, RZ ;  /* 0x000000050a05a210 */ /* 0x000fc80007f7e0ff */
[----:B------:R-:W-:-:S05]  /*31520*/  @!P2 IADD3.X R6, RZ, R6, RZ, P3, !PT ;  /* 0x00000006ff06a210 */ /* 0x000fca0001ffe4ff */
        /* <DEDUP_REMOVED lines=14> */
.L_x_885:
[----:B------:R-:W-:Y:S02]  /*31610*/  IMAD.MOV.U32 R13, RZ, RZ, R3 ;  /* 0x000000ffff0d7224 */ /* 0x000fe400078e0003 */
[----:B------:R-:W-:Y:S01]  /*31620*/  IMAD.MOV.U32 R12, RZ, RZ, 0x5 ;  /* 0x00000005ff0c7424 */ /* 0x000fe200078e00ff */
[----:B------:R-:W-:-:S07]  /*31630*/  MOV R5, R14 ;  /* 0x0000000e00057202 */ /* 0x000fce0000000f00 */
[----:B------:R-:W-:Y:S05]  /*31640*/  WARPSYNC.COLLECTIVE R15, `(.L_x_886) ;  /* 0x000000000f087348 */ /* 0x000fea0003c00000 */
[----:B------:R0:W1:Y:S02]  /*31650*/  SHFL.IDX P6, R14, R13, R12, R11 ;  /* 0x0000000c0d0e7389 */ /* 0x00006400000c000b */
[----:B01----:R-:W-:Y:S01]  /*31660*/  ENDCOLLECTIVE ;  /* 0x000000000000791b */ /* 0x003fe20003800000 */
.L_x_886:
[----:B------:R-:W-:-:S05]  /*31670*/  @!P2 IADD3 R5, P3, R10, R5, RZ ;  /* 0x000000050a05a210 */ /* 0x000fca0007f7e0ff */
[----:B------:R-:W-:-:S04]  /*31680*/  @!P2 IMAD.X R6, RZ, RZ, R6, P3 ;  /* 0x000000ffff06a224 */ /* 0x000fc800018e0606 */
[----:B------:R-:W-:Y:S02]  /*31690*/  @!P2 IMAD.MOV.U32 R7, RZ, RZ, R6 ;  /* 0x000000ffff07a224 */ /* 0x000fe400078e0006 */
[----:B------:R-:W-:Y:S01]  /*316a0*/  @!P2 IMAD.MOV.U32 R6, RZ, RZ, R5 ;  /* 0x000000ffff06a224 */ /* 0x000fe200078e0005 */
[----:B------:R-:W-:Y:S02]  /*316b0*/  MOV R13, R4 ;  /* 0x00000004000d7202 */ /* 0x000fe40000000f00 */
[----:B------:R-:W-:Y:S02]  /*316c0*/  IADD3 R5, R0, 0x50, RZ ;  /* 0x0000005000057810 */ /* 0x000fe40007ffe0ff */
        /* <DEDUP_REMOVED lines=10> */
.L_x_887:
[----:B------:R-:W-:Y:S02]  /*31770*/  IMAD.MOV.U32 R13, RZ, RZ, R3 ;  /* 0x000000ffff0d7224 */ /* 0x000fe400078e0003 */
[----:B------:R-:W-:Y:S02]  /*31780*/  IMAD.MOV.U32 R12, RZ, RZ, 0x6 ;  /* 0x00000006ff0c7424 */ /* 0x000fe400078e00ff */
[----:B------:R-:W-:-:S07]  /*31790*/  IMAD.MOV.U32 R5, RZ, RZ, R14 ;  /* 0x000000ffff057224 */ /* 0x000fce00078e000e */
[----:B------:R-:W-:Y:S05]  /*317a0*/  WARPSYNC.COLLECTIVE R15, `(.L_x_888) ;  /* 0x000000000f087348 */ /* 0x000fea0003c00000 */
[----:B------:R0:W1:Y:S02]  /*317b0*/  SHFL.IDX P6, R14, R13, R12, R11 ;  /* 0x0000000c0d0e7389 */ /* 0x00006400000c000b */
[----:B01----:R-:W-:Y:S01]  /*317c0*/  ENDCOLLECTIVE ;  /* 0x000000000000791b */ /* 0x003fe20003800000 */
.L_x_888:
[----:B------:R-:W-:-:S05]  /*317d0*/  @!P2 IADD3 R5, P3, R10, R5, RZ ;  /* 0x000000050a05a210 */ /* 0x000fca0007f7e0ff */
[----:B------:R-:W-:-:S04]  /*317e0*/  @!P2 IMAD.X R6, RZ, RZ, R6, P3 ;  /* 0x000000ffff06a224 */ /* 0x000fc800018e0606 */
[----:B------:R-:W-:Y:S01]  /*317f0*/  @!P2 IMAD.MOV.U32 R7, RZ, RZ, R6 ;  /* 0x000000ffff07a224 */ /* 0x000fe200078e0006 */
[----:B------:R-:W-:Y:S02]  /*31800*/  @!P2 MOV R6, R5 ;  /* 0x000000050006a202 */ /* 0x000fe40000000f00 */
[----:B------:R-:W-:-:S03]  /*31810*/  MOV R13, R4 ;  /* 0x00000004000d7202 */ /* 0x000fc60000000f00 */
        /* <DEDUP_REMOVED lines=9> */
.L_x_889:
        /* <DEDUP_REMOVED lines=8> */
.L_x_890:
[----:B------:R-:W-:-:S05]  /*31930*/  @!P2 IADD3 R5, P3, R10, R5, RZ ;  /* 0x000000050a05a210 */ /* 0x000fca0007f7e0ff */
[----:B------:R-:W-:-:S05]  /*31940*/  @!P2 IMAD.X R6, RZ, RZ, R6, P3 ;  /* 0x000000ffff06a224 */ /* 0x000fca00018e0606 */
[----:B------:R-:W-:Y:S01]  /*31950*/  @!P2 MOV R7, R6 ;  /* 0x000000060007a202 */ /* 0x000fe20000000f00 */
[----:B------:R-:W-:Y:S02]  /*31960*/  IMAD.MOV.U32 R13, RZ, RZ, R4 ;  /* 0x000000ffff0d7224 */ /* 0x000fe400078e0004 */
[----:B------:R-:W-:-:S05]  /*31970*/  @!P2 IMAD.MOV.U32 R6, RZ, RZ, R5 ;  /* 0x000000ffff06a224 */ /* 0x000fca00078e0005 */
[----:B------:R-:W-:Y:S01]  /*31980*/  @!PT LDS RZ, [RZ] ;  /* 0x00000000fffff984 */ /* 0x000fe20000000800 */
[----:B------:R-:W-:Y:S01]  /*31990*/  @!PT LDS RZ, [RZ] ;  /* 0x00000000fffff984 */ /* 0x000fe20000000800 */
[----:B------:R-:W-:Y:S01]  /*319a0*/  @!PT LDS RZ, [RZ] ;  /* 0x00000000fffff984 */ /* 0x000fe20000000800 */
[----:B------:R0:W-:Y:S01]  /*319b0*/  @!P2 LDGSTS.E.BYPASS.LTC128B.128 [R9+0x23400], desc[UR42][R6.64], !P0 ;  /* 0x234000000609afae */ /* 0x0001e2000c101d6a */
[----:B------:R-:W-:-:S03]  /*319c0*/  MOV R5, R14 ;  /* 0x0000000e00057202 */ /* 0x000fc60000000f00 */
[----:B------:R0:W-:Y:S04]  /*319d0*/  @!P2 LDGSTS.E.BYPASS.LTC128B.128 [R9+0x27400], desc[UR42][R6.64+0x80], !P1 ;  /* 0x274000800609afae */ /* 0x0001e8000c901d6a */
[----:B0-----:R-:W-:Y:S05]  /*319e0*/  WARPSYNC.COLLECTIVE R15, `(.L_x_891) ;  /* 0x000000000f087348 */ /* 0x001fea0003c00000 */
[----:B------:R1:W2:Y:S02]  /*319f0*/  SHFL.IDX P6, R14, R13, R12, R11 ;  /* 0x0000000c0d0e7389 */ /* 0x0002a400000c000b */
[----:B012---:R-:W-:Y:S01]  /*31a00*/  ENDCOLLECTIVE ;  /* 0x000000000000791b */ /* 0x007fe20003800000 */
.L_x_891:
[----:B------:R-:W-:Y:S01]  /*31a10*/  IMAD.MOV.U32 R3, RZ, RZ, R14 ;  /* 0x000000ffff037224 */ /* 0x000fe200078e000e */
[----:B------:R-:W-:Y:S06]  /*31a20*/  BRA `(.L_x_892) ;  /* 0xffffff6800707947 */ /* 0x000fec000383ffff */
.L_x_613:
[----:B---3--:R3:W4:Y:S02]  /*31a30*/  SYNCS.PHASECHK.TRANS64.TRYWAIT P0, [R18+URZ+0x38820], R0 ;  /* 0x03882000120075a7 */ /* 0x008724000800017f */
[----:B----4-:R-:W-:Y:S05]  /*31a40*/  @!P0 NANOSLEEP.SYNCS 0x989680 ;  /* 0x009896800000895d */ /* 0x010fea0003900000 */
[----:B------:R-:W4:Y:S02]  /*31a50*/  @!P0 SYNCS.PHASECHK.TRANS64 P0, [R18+URZ+0x38820], R0 ;  /* 0x03882000120085a7 */ /* 0x000f24000800007f */
[----:B----4-:R-:W-:Y:S05]  /*31a60*/  @!P0 BRA `(.L_x_613) ;  /* 0xfffffffc00f08947 */ /* 0x010fea000383ffff */
[----:B------:R-:W-:Y:S05]  /*31a70*/  BRA `(.L_x_893) ;  /* 0xffffff6800dc7947 */ /* 0x000fea000383ffff */
.L_x_619:
[----:B-1----:R1:W3:Y:S02]  /*31a80*/  SYNCS.PHASECHK.TRANS64.TRYWAIT P0, [R6+URZ+0x38880], R5 ;  /* 0x03888005060075a7 */ /* 0x0022e4000800017f */
[----:B---3--:R-:W-:Y:S05]  /*31a90*/  @!P0 NANOSLEEP.SYNCS 0x989680 ;  /* 0x009896800000895d */ /* 0x008fea0003900000 */
[----:B------:R-:W3:Y:S02]  /*31aa0*/  @!P0 SYNCS.PHASECHK.TRANS64 P0, [R6+URZ+0x38880], R5 ;  /* 0x03888005060085a7 */ /* 0x000ee4000800007f */
[----:B---3--:R-:W-:Y:S05]  /*31ab0*/  @!P0 BRA `(.L_x_619) ;  /* 0xfffffffc00f08947 */ /* 0x008fea000383ffff */
[----:B------:R-:W-:Y:S05]  /*31ac0*/  BRA `(.L_x_894) ;  /* 0xffffff6c00987947 */ /* 0x000fea000383ffff */
.L_x_625:
[----:B--2---:R2:W3:Y:S02]  /*31ad0*/  SYNCS.PHASECHK.TRANS64.TRYWAIT P0, [R6+URZ+0x38840], R5 ;  /* 0x03884005060075a7 */ /* 0x0044e4000800017f */
[----:B---3--:R-:W-:Y:S05]  /*31ae0*/  @!P0 NANOSLEEP.SYNCS 0x989680 ;  /* 0x009896800000895d */ /* 0x008fea0003900000 */
[----:B------:R-:W3:Y:S02]  /*31af0*/  @!P0 SYNCS.PHASECHK.TRANS64 P0, [R6+URZ+0x38840], R5 ;  /* 0x03884005060085a7 */ /* 0x000ee4000800007f */
[----:B---3--:R-:W-:Y:S05]  /*31b00*/  @!P0 BRA `(.L_x_625) ;  /* 0xfffffffc00f08947 */ /* 0x008fea000383ffff */
[----:B------:R-:W-:Y:S05]  /*31b10*/  BRA `(.L_x_895) ;  /* 0xffffff7000587947 */ /* 0x000fea000383ffff */
.L_x_632:
[----:B---3--:R3:W4:Y:S02]  /*31b20*/  SYNCS.PHASECHK.TRANS64.TRYWAIT P0, [R3+URZ+0x38870], R4 ;  /* 0x03887004030075a7 */ /* 0x008724000800017f */
[----:B----4-:R-:W-:Y:S05]  /*31b30*/  @!P0 NANOSLEEP.SYNCS 0x989680 ;  /* 0x009896800000895d */ /* 0x010fea0003900000 */
[----:B------:R-:W4:Y:S02]  /*31b40*/  @!P0 SYNCS.PHASECHK.TRANS64 P0, [R3+URZ+0x38870], R4 ;  /* 0x03887004030085a7 */ /* 0x000f24000800007f */
[----:B----4-:R-:W-:Y:S05]  /*31b50*/  @!P0 BRA `(.L_x_632) ;  /* 0xfffffffc00f08947 */ /* 0x010fea000383ffff */
[----:B------:R-:W-:Y:S05]  /*31b60*/  BRA `(.L_x_896) ;  /* 0xffffff7400307947 */ /* 0x000fea000383ffff */
.L_x_634:
[----:B---3--:R3:W4:Y:S02]  /*31b70*/  SYNCS.PHASECHK.TRANS64.TRYWAIT P0, [R3+URZ+0x38860], R4 ;  /* 0x03886004030075a7 */ /* 0x008724000800017f */
[----:B----4-:R-:W-:Y:S05]  /*31b80*/  @!P0 NANOSLEEP.SYNCS 0x989680 ;  /* 0x009896800000895d */ /* 0x010fea0003900000 */
[----:B------:R-:W4:Y:S02]  /*31b90*/  @!P0 SYNCS.PHASECHK.TRANS64 P0, [R3+URZ+0x38860], R4 ;  /* 0x03886004030085a7 */ /* 0x000f24000800007f */
[----:B----4-:R-:W-:Y:S05]  /*31ba0*/  @!P0 BRA `(.L_x_634) ;  /* 0xfffffffc00f08947 */ /* 0x010fea000383ffff */
[----:B------:R-:W-:Y:S05]  /*31bb0*/  BRA `(.L_x_897) ;  /* 0xffffff7400387947 */ /* 0x000fea000383ffff */
.L_x_641:
[----:B--2---:R2:W3:Y:S02]  /*31bc0*/  SYNCS.PHASECHK.TRANS64.TRYWAIT P1, [R0+URZ+0x38870], R2 ;  /* 0x03887002000075a7 */ /* 0x0044e4000802017f */
[----:B---3--:R-:W-:Y:S05]  /*31bd0*/  @!P1 NANOSLEEP.SYNCS 0x989680 ;  /* 0x009896800000995d */ /* 0x008fea0003900000 */
[----:B------:R-:W3:Y:S02]  /*31be0*/  @!P1 SYNCS.PHASECHK.TRANS64 P1, [R0+URZ+0x38870], R2 ;  /* 0x03887002000095a7 */ /* 0x000ee4000802007f */
[----:B---3--:R-:W-:Y:S05]  /*31bf0*/  @!P1 BRA `(.L_x_641) ;  /* 0xfffffffc00f09947 */ /* 0x008fea000383ffff */
[----:B------:R-:W-:Y:S05]  /*31c00*/  BRA `(.L_x_898) ;  /* 0xffffff8000ac7947 */ /* 0x000fea000383ffff */
.L_x_643:
[----:B--2---:R2:W3:Y:S02]  /*31c10*/  SYNCS.PHASECHK.TRANS64.TRYWAIT P1, [R0+URZ+0x38860], R2 ;  /* 0x03886002000075a7 */ /* 0x0044e4000802017f */
[----:B---3--:R-:W-:Y:S05]  /*31c20*/  @!P1 NANOSLEEP.SYNCS 0x989680 ;  /* 0x009896800000995d */ /* 0x008fea0003900000 */
[----:B------:R-:W3:Y:S02]  /*31c30*/  @!P1 SYNCS.PHASECHK.TRANS64 P1, [R0+URZ+0x38860], R2 ;  /* 0x03886002000095a7 */ /* 0x000ee4000802007f */
[----:B---3--:R-:W-:Y:S05]  /*31c40*/  @!P1 BRA `(.L_x_643) ;  /* 0xfffffffc00f09947 */ /* 0x008fea000383ffff */
[----:B------:R-:W-:Y:S05]  /*31c50*/  BRA `(.L_x_899) ;  /* 0xffffff8000b47947 */ /* 0x000fea000383ffff */
.L_x_647:
[----:B------:R-:W2:Y:S01]  /*31c60*/  LDL R2, [R1] ;  /* 0x0000000001027983 */ /* 0x000ea20000100800 */
[----:B------:R-:W-:Y:S01]  /*31c70*/  BSSY B0, `(.L_x_900) ;  /* 0x0000008000007945 */ /* 0x000fe20003800000 */
[----:B------:R-:W-:Y:S01]  /*31c80*/  MOV R12, RZ ;  /* 0x000000ff000c7202 */ /* 0x000fe20000000f00 */
[----:B------:R-:W-:Y:S02]  /*31c90*/  IMAD.MOV.U32 R11, RZ, RZ, 0x1f ;  /* 0x0000001fff0b7424 */ /* 0x000fe400078e00ff */
[----:B------:R-:W-:Y:S02]  /*31ca0*/  IMAD.MOV.U32 R15, RZ, RZ, -0x1 ;  /* 0xffffffffff0f7424 */ /* 0x000fe400078e00ff */
[----:B--2---:R-:W-:-:S07]  /*31cb0*/  IMAD.MOV.U32 R13, RZ, RZ, R2 ;  /* 0x000000ffff0d7224 */ /* 0x004fce00078e0002 */
[----:B0-----:R-:W-:Y:S05]  /*31cc0*/  WARPSYNC.COLLECTIVE R15, `(.L_x_901) ;  /* 0x000000000f087348 */ /* 0x001fea0003c00000 */
[----:B------:R1:W2:Y:S02]  /*31cd0*/  SHFL.IDX P6, R14, R13, R12, R11 ;  /* 0x0000000c0d0e7389 */ /* 0x0002a400000c000b */
[----:B012---:R-:W-:Y:S01]  /*31ce0*/  ENDCOLLECTIVE ;  /* 0x000000000000791b */ /* 0x007fe20003800000 */
.L_x_901:
[----:B------:R-:W-:Y:S05]  /*31cf0*/  BSYNC B0 ;  /* 0x0000000000007941 */ /* 0x000fea0003800000 */
.L_x_900:
[----:B------:R0:W5:Y:S01]  /*31d00*/  LDL R0, [R1+0xc] ;  /* 0x00000c0001007983 */ /* 0x0001620000100800 */
[----:B------:R-:W-:Y:S01]  /*31d10*/  MOV R13, R2 ;  /* 0x00000002000d7202 */ /* 0x000fe20000000f00 */
[----:B------:R-:W-:Y:S02]  /*31d20*/  IMAD.MOV.U32 R12, RZ, RZ, 0x1 ;  /* 0x00000001ff0c7424 */ /* 0x000fe400078e00ff */
[----:B------:R-:W-:Y:S02]  /*31d30*/  IMAD.MOV.U32 R11, RZ, RZ, 0x1f ;  /* 0x0000001fff0b7424 */ /* 0x000fe400078e00ff */
[----:B------:R-:W-:Y:S02]  /*31d40*/  IMAD.MOV.U32 R15, RZ, RZ, -0x1 ;  /* 0xffffffffff0f7424 */ /* 0x000fe400078e00ff */
[----:B0-----:R-:W-:-:S07]  /*31d50*/  IMAD.MOV.U32 R6, RZ, RZ, R14 ;  /* 0x000000ffff067224 */ /* 0x001fce00078e000e */
[----:B-----5:R-:W-:Y:S05]  /*31d60*/  WARPSYNC.COLLECTIVE R15, `(.L_x_902) ;  /* 0x000000000f087348 */ /* 0x020fea0003c00000 */
[----:B------:R0:W1:Y:S02]  /*31d70*/  SHFL.IDX P6, R14, R13, R12, R11 ;  /* 0x0000000c0d0e7389 */ /* 0x00006400000c000b */
[----:B01---5:R-:W-:Y:S01]  /*31d80*/  ENDCOLLECTIVE ;  /* 0x000000000000791b */ /* 0x023fe20003800000 */
.L_x_902:
[----:B------:R-:W-:Y:S01]  /*31d90*/  ULDC UR4, c[0x0][0xc3c] ;  /* 0x00030f0000047ab9 */ /* 0x000fe20000000800 */
[----:B------:R-:W-:Y:S01]  /*31da0*/  IMAD.IADD R7, R0, 0x1, R16 ;  /* 0x0000000100077824 */ /* 0x000fe200078e0210 */
[----:B------:R-:W-:-:S04]  /*31db0*/  MOV R8, R14 ;  /* 0x0000000e00087202 */ /* 0x000fc80000000f00 */
[----:B------:R-:W-:-:S13]  /*31dc0*/  ISETP.GE.OR P1, PT, R7, UR4, !P0 ;  /* 0x0000000407007c0c */ /* 0x000fda000c726670 */
[----:B------:R-:W0:Y:S08]  /*31dd0*/  @!P1 LDC.64 R2, c[0x0][0xc80] ;  /* 0x00032000ff029b82 */ /* 0x000e300000000a00 */
[----:B------:R-:W1:Y:S01]  /*31de0*/  @!P1 LDC.64 R4, c[0x0][0xc78] ;  /* 0x00031e00ff049b82 */ /* 0x000e620000000a00 */
[----:B0-----:R-:W-:-:S05]  /*31df0*/  @!P1 IMAD.WIDE R2, R7, 0x4, R2 ;  /* 0x0000000407029825 */ /* 0x001fca00078e0202 */
[----:B------:R1:W2:Y:S02]  /*31e00*/  @!P1 LDG.E R0, desc[UR42][R2.64] ;  /* 0x0000002a02009981 */ /* 0x0002a4000c1e1900 */
[----:B-1----:R-:W-:-:S06]  /*31e10*/  @!P1 IMAD.WIDE R2, R7, 0x4, R4 ;  /* 0x0000000407029825 */ /* 0x002fcc00078e0204 */
[----:B------:R-:W3:Y:S01]  /*31e20*/  @!P1 LDG.E R2, desc[UR42][R2.64] ;  /* 0x0000002a02029981 */ /* 0x000ee2000c1e1900 */
[----:B------:R-:W-:Y:S01]  /*31e30*/  CS2R R4, SRZ ;  /* 0x0000000000047805 */ /* 0x000fe2000001ff00 */
[----:B------:R-:W-:Y:S01]  /*31e40*/  IMAD.MOV.U32 R11, RZ, RZ, RZ ;  /* 0x000000ffff0b7224 */ /* 0x000fe200078e00ff */
[C---:B------:R-:W-:Y:S02]  /*31e50*/  ISETP.GE.U32.AND P2, PT, R16.reuse, 0x2, PT ;  /* 0x000000021000780c */ /* 0x040fe40003f46070 */
[C---:B------:R-:W-:Y:S02]  /*31e60*/  ISETP.GE.U32.AND P3, PT, R16.reuse, 0x4, PT ;  /* 0x000000041000780c */ /* 0x040fe40003f66070 */
[C---:B------:R-:W-:Y:S02]  /*31e70*/  ISETP.GE.U32.AND P4, PT, R16.reuse, 0x8, PT ;  /* 0x000000081000780c */ /* 0x040fe40003f86070 */
[----:B------:R-:W-:Y:S02]  /*31e80*/  ISETP.GE.U32.AND P5, PT, R16, 0x10, PT ;  /* 0x000000101000780c */ /* 0x000fe40003fa6070 */
[----:B------:R-:W-:Y:S01]  /*31e90*/  MOV R9, RZ ;  /* 0x000000ff00097202 */ /* 0x000fe20000000f00 */
[----:B--2---:R-:W-:-:S02]  /*31ea0*/  @!P1 IMAD.MOV.U32 R4, RZ, RZ, R0 ;  /* 0x000000ffff049224 */ /* 0x004fc400078e0000 */
[----:B---3--:R-:W-:Y:S01]  /*31eb0*/  @!P1 IMAD.MOV.U32 R5, RZ, RZ, R2 ;  /* 0x000000ffff059224 */ /* 0x008fe200078e0002 */
[----:B------:R-:W-:-:S03]  /*31ec0*/  ISETP.NE.AND P1, PT, R16, RZ, PT ;  /* 0x000000ff1000720c */ /* 0x000fc60003f25270 */
[----:B------:R-:W-:-:S05]  /*31ed0*/  IMAD R0, R5, R4, RZ ;  /* 0x0000000405007224 */ /* 0x000fca00078e02ff */
[----:B------:R-:W-:-:S07]  /*31ee0*/  MOV R13, R0 ;  /* 0x00000000000d7202 */ /* 0x000fce0000000f00 */
[----:B------:R-:W-:Y:S05]  /*31ef0*/  WARPSYNC.COLLECTIVE R15, `(.L_x_903) ;  /* 0x000000000f087348 */ /* 0x000fea0003c00000 */
[----:B------:R0:W1:Y:S02]  /*31f00*/  SHFL.UP P6, R14, R13, R12, R11 ;  /* 0x0400000c0d0e7389 */ /* 0x00006400000c000b */
[----:B01----:R-:W-:Y:S01]  /*31f10*/  ENDCOLLECTIVE ;  /* 0x000000000000791b */ /* 0x003fe20003800000 */
.L_x_903:
[----:B------:R-:W-:Y:S02]  /*31f20*/  IMAD.MOV.U32 R12, RZ, RZ, 0x2 ;  /* 0x00000002ff0c7424 */ /* 0x000fe400078e00ff */
[----:B------:R-:W-:-:S05]  /*31f30*/  IMAD.MOV.U32 R2, RZ, RZ, R14 ;  /* 0x000000ffff027224 */ /* 0x000fca00078e000e */
[----:B------:R-:W-:-:S05]  /*31f40*/  SEL R2, R2, RZ, P1 ;  /* 0x000000ff02027207 */ /* 0x000fca0000800000 */
[----:B------:R-:W-:-:S05]  /*31f50*/  IMAD.IADD R0, R0, 0x1, R2 ;  /* 0x0000000100007824 */ /* 0x000fca00078e0202 */
[----:B------:R-:W-:-:S07]  /*31f60*/  MOV R13, R0 ;  /* 0x00000000000d7202 */ /* 0x000fce0000000f00 */
[----:B------:R-:W-:Y:S05]  /*31f70*/  WARPSYNC.COLLECTIVE R15, `(.L_x_904) ;  /* 0x000000000f087348 */ /* 0x000fea0003c00000 */
[----:B------:R0:W1:Y:S02]  /*31f80*/  SHFL.UP P6, R14, R13, R12, R11 ;  /* 0x0400000c0d0e7389 */ /* 0x00006400000c000b */
[----:B01----:R-:W-:Y:S01]  /*31f90*/  ENDCOLLECTIVE ;  /* 0x000000000000791b */ /* 0x003fe20003800000 */
.L_x_904:
        /* <DEDUP_REMOVED lines=8> */
.L_x_905:
        /* <DEDUP_REMOVED lines=8> */
.L_x_906:
        /* <DEDUP_REMOVED lines=8> */
.L_x_907:
[----:B------:R-:W-:Y:S02]  /*32120*/  IMAD.MOV.U32 R12, RZ, RZ, 0x1f ;  /* 0x0000001fff0c7424 */ /* 0x000fe400078e00ff */
[----:B------:R-:W-:Y:S02]  /*32130*/  IMAD.MOV.U32 R11, RZ, RZ, 0x1f ;  /* 0x0000001fff0b7424 */ /* 0x000fe400078e00ff */
[----:B------:R-:W-:-:S05]  /*32140*/  IMAD.MOV.U32 R2, RZ, RZ, R14 ;  /* 0x000000ffff027224 */ /* 0x000fca00078e000e */
[----:B------:R-:W-:-:S05]  /*32150*/  SEL R2, R2, RZ, P5 ;  /* 0x000000ff02027207 */ /* 0x000fca0002800000 */
[----:B------:R-:W-:-:S05]  /*32160*/  IMAD.IADD R3, R0, 0x1, R2 ;  /* 0x0000000100037824 */ /* 0x000fca00078e0202 */
[----:B------:R-:W-:-:S07]  /*32170*/  MOV R13, R3 ;  /* 0x00000003000d7202 */ /* 0x000fce0000000f00 */
[----:B------:R-:W-:Y:S05]  /*32180*/  WARPSYNC.COLLECTIVE R15, `(.L_x_908) ;  /* 0x000000000f087348 */ /* 0x000fea0003c00000 */
[----:B------:R0:W1:Y:S02]  /*32190*/  SHFL.IDX P6, R14, R13, R12, R11 ;  /* 0x0000000c0d0e7389 */ /* 0x00006400000c000b */
[----:B01----:R-:W-:Y:S01]  /*321a0*/  ENDCOLLECTIVE ;  /* 0x000000000000791b */ /* 0x003fe20003800000 */
.L_x_908:
[----:B------:R-:W-:Y:S01]  /*321b0*/  IMAD.MOV.U32 R7, RZ, RZ, R14 ;  /* 0x000000ffff077224 */ /* 0x000fe200078e000e */
[----:B------:R-:W-:Y:S06]  /*321c0*/  BRA `(.L_x_909) ;  /* 0xffffff8c002c7947 */ /* 0x000fec000383ffff */
.L_x_650:
[----:B------:R-:W-:Y:S01]  /*321d0*/  BSSY B0, `(.L_x_910) ;  /* 0x0000008000007945 */ /* 0x000fe20003800000 */
[----:B------:R-:W-:Y:S01]  /*321e0*/  IMAD.MOV.U32 R13, RZ, RZ, R2 ;  /* 0x000000ffff0d7224 */ /* 0x000fe200078e0002 */
[----:B------:R-:W-:Y:S01]  /*321f0*/  MOV R15, 0xffffffff ;  /* 0xffffffff000f7802 */ /* 0x000fe20000000f00 */
[----:B------:R-:W-:Y:S02]  /*32200*/  IMAD.MOV.U32 R12, RZ, RZ, 0x1 ;  /* 0x00000001ff0c7424 */ /* 0x000fe400078e00ff */
[----:B------:R-:W-:-:S07]  /*32210*/  IMAD.MOV.U32 R11, RZ, RZ, RZ ;  /* 0x000000ffff0b7224 */ /* 0x000fce00078e00ff */
[----:B0-----:R-:W-:Y:S05]  /*32220*/  WARPSYNC.COLLECTIVE R15, `(.L_x_911) ;  /* 0x000000000f087348 */ /* 0x001fea0003c00000 */
[----:B------:R1:W2:Y:S02]  /*32230*/  SHFL.UP P6, R14, R13, R12, R11 ;  /* 0x0400000c0d0e7389 */ /* 0x0002a400000c000b */
[----:B012---:R-:W-:Y:S01]  /*32240*/  ENDCOLLECTIVE ;  /* 0x000000000000791b */ /* 0x007fe20003800000 */
.L_x_911:
[----:B------:R-:W-:Y:S05]  /*32250*/  BSYNC B0 ;  /* 0x0000000000007941 */ /* 0x000fea0003800000 */
.L_x_910:
[----:B------:R-:W-:Y:S01]  /*32260*/  IMAD.MOV.U32 R3, RZ, RZ, R14 ;  /* 0x000000ffff037224 */ /* 0x000fe200078e000e */
[----:B------:R-:W-:Y:S01]  /*32270*/  MOV R12, 0x2 ;  /* 0x00000002000c7802 */ /* 0x000fe20000000f00 */
[----:B------:R-:W-:Y:S02]  /*32280*/  IMAD.MOV.U32 R11, RZ, RZ, RZ ;  /* 0x000000ffff0b7224 */ /* 0x000fe400078e00ff */
[----:B------:R-:W-:Y:S01]  /*32290*/  IMAD.MOV.U32 R15, RZ, RZ, -0x1 ;  /* 0xffffffffff0f7424 */ /* 0x000fe200078e00ff */
[----:B------:R-:W-:-:S05]  /*322a0*/  SEL R3, R3, RZ, P1 ;  /* 0x000000ff03037207 */ /* 0x000fca0000800000 */
[----:B------:R-:W-:-:S04]  /*322b0*/  IMAD.IADD R2, R2, 0x1, R3 ;  /* 0x0000000102027824 */ /* 0x000fc800078e0203 */
[----:B------:R-:W-:-:S07]  /*322c0*/  IMAD.MOV.U32 R13, RZ, RZ, R2 ;  /* 0x000000ffff0d7224 */ /* 0x000fce00078e0002 */
[----:B------:R-:W-:Y:S05]  /*322d0*/  WARPSYNC.COLLECTIVE R15, `(.L_x_912) ;  /* 0x000000000f087348 */ /* 0x000fea0003c00000 */
[----:B------:R0:W1:Y:S02]  /*322e0*/  SHFL.UP P6, R14, R13, R12, R11 ;  /* 0x0400000c0d0e7389 */ /* 0x00006400000c000b */
[----:B01----:R-:W-:Y:S01]  /*322f0*/  ENDCOLLECTIVE ;  /* 0x000000000000791b */ /* 0x003fe20003800000 */
.L_x_912:
[----:B------:R-:W-:Y:S02]  /*32300*/  IMAD.MOV.U32 R12, RZ, RZ, 0x4 ;  /* 0x00000004ff0c7424 */ /* 0x000fe400078e00ff */
[----:B------:R-:W-:-:S05]  /*32310*/  IMAD.MOV.U32 R3, RZ, RZ, R14 ;  /* 0x000000ffff037224 */ /* 0x000fca00078e000e */
[----:B------:R-:W-:-:S04]  /*32320*/  SEL R3, R3, RZ, P2 ;  /* 0x000000ff03037207 */ /* 0x000fc80001000000 */
[----:B------:R-:W-:-:S05]  /*32330*/  IADD3 R2, R2, R3, RZ ;  /* 0x0000000302027210 */ /* 0x000fca0007ffe0ff */
[----:B------:R-:W-:-:S07]  /*32340*/  IMAD.MOV.U32 R13, RZ, RZ, R2 ;  /* 0x000000ffff0d7224 */ /* 0x000fce00078e0002 */
[----:B------:R-:W-:Y:S05]  /*32350*/  WARPSYNC.COLLECTIVE R15, `(.L_x_913) ;  /* 0x000000000f087348 */ /* 0x000fea0003c00000 */
[----:B------:R0:W1:Y:S02]  /*32360*/  SHFL.UP P6, R14, R13, R12, R11 ;  /* 0x0400000c0d0e7389 */ /* 0x00006400000c000b */
[----:B01----:R-:W-:Y:S01]  /*32370*/  ENDCOLLECTIVE ;  /* 0x000000000000791b */ /* 0x003fe20003800000 */
.L_x_913:
        /* <DEDUP_REMOVED lines=8> */
.L_x_914:
        /* <DEDUP_REMOVED lines=8> */
.L_x_915:
[----:B------:R-:W-:Y:S02]  /*32480*/  IMAD.MOV.U32 R12, RZ, RZ, 0x1f ;  /* 0x0000001fff0c7424 */ /* 0x000fe400078e00ff */
[----:B------:R-:W-:Y:S02]  /*32490*/  IMAD.MOV.U32 R11, RZ, RZ, 0x1f ;  /* 0x0000001fff0b7424 */ /* 0x000fe400078e00ff */
[----:B------:R-:W-:-:S05]  /*324a0*/  IMAD.MOV.U32 R3, RZ, RZ, R14 ;  /* 0x000000ffff037224 */ /* 0x000fca00078e000e */
[----:B------:R-:W-:-:S04]  /*324b0*/  SEL R3, R3, RZ, P5 ;  /* 0x000000ff03037207 */ /* 0x000fc80002800000 */
[----:B------:R-:W-:-:S05]  /*324c0*/  IADD3 R3, R2, R3, RZ ;  /* 0x0000000302037210 */ /* 0x000fca0007ffe0ff */
[----:B------:R-:W-:-:S07]  /*324d0*/  IMAD.MOV.U32 R13, RZ, RZ, R3 ;  /* 0x000000ffff0d7224 */ /* 0x000fce00078e0003 */
[----:B------:R-:W-:Y:S05]  /*324e0*/  WARPSYNC.COLLECTIVE R15, `(.L_x_916) ;  /* 0x000000000f087348 */ /* 0x000fea0003c00000 */
[----:B------:R0:W1:Y:S02]  /*324f0*/  SHFL.IDX P6, R14, R13, R12, R11 ;  /* 0x0000000c0d0e7389 */ /* 0x00006400000c000b */
[----:B01----:R-:W-:Y:S01]  /*32500*/  ENDCOLLECTIVE ;  /* 0x000000000000791b */ /* 0x003fe20003800000 */
.L_x_916:
[----:B------:R-:W-:Y:S01]  /*32510*/  MOV R7, R14 ;  /* 0x0000000e00077202 */ /* 0x000fe20000000f00 */
[----:B------:R-:W-:Y:S06]  /*32520*/  BRA `(.L_x_917) ;  /* 0xffffff8c00047947 */ /* 0x000fec000383ffff */
.L_x_652:
[----:B------:R-:W-:Y:S01]  /*32530*/  BSSY B0, `(.L_x_918) ;  /* 0x0000006000007945 */ /* 0x000fe20003800000 */
[----:B------:R-:W-:Y:S01]  /*32540*/  PLOP3.LUT P6, PT, P6, PT, PT, 0x8, 0x0 ;  /* 0x000000000000781c */ /* 0x000fe200037ce170 */
[----:B------:R-:W-:-:S12]  /*32550*/  IMAD.MOV.U32 R15, RZ, RZ, -0x1 ;  /* 0xffffffffff0f7424 */ /* 0x000fd800078e00ff */
[----:B01----:R-:W-:Y:S05]  /*32560*/  WARPSYNC.COLLECTIVE R15, `(.L_x_919) ;  /* 0x000000000f087348 */ /* 0x003fea0003c00000 */
[----:B------:R-:W-:Y:S01]  /*32570*/  VOTE.ANY R14, PT, P6 ;  /* 0x00000000000e7806 */ /* 0x000fe200030e0100 */
[----:B01----:R-:W-:Y:S06]  /*32580*/  ENDCOLLECTIVE ;  /* 0x000000000000791b */ /* 0x003fec0003800000 */
.L_x_919:
[----:B------:R-:W-:Y:S05]  /*32590*/  BSYNC B0 ;  /* 0x0000000000007941 */ /* 0x000fea0003800000 */
.L_x_918:
[----:B------:R-:W-:Y:S02]  /*325a0*/  IMAD.MOV.U32 R3, RZ, RZ, R14 ;  /* 0x000000ffff037224 */ /* 0x000fe400078e000e */
[----:B------:R-:W-:Y:S02]  /*325b0*/  IMAD.MOV.U32 R13, RZ, RZ, R4 ;  /* 0x000000ffff0d7224 */ /* 0x000fe400078e0004 */
[----:B------:R-:W0:Y:S01]  /*325c0*/  POPC R0, R3 ;  /* 0x0000000300007309 */ /* 0x000e220000000000 */
[----:B------:R-:W-:Y:S02]  /*325d0*/  IMAD.MOV.U32 R11, RZ, RZ, 0x1f ;  /* 0x0000001fff0b7424 */ /* 0x000fe400078e00ff */
[----:B------:R-:W-:Y:S01]  /*325e0*/  IMAD.MOV.U32 R15, RZ, RZ, -0x1 ;  /* 0xffffffffff0f7424 */ /* 0x000fe200078e00ff */
[----:B0-----:R-:W-:-:S07]  /*325f0*/  MOV R12, R0 ;  /* 0x00000000000c7202 */ /* 0x001fce0000000f00 */
[----:B------:R-:W-:Y:S05]  /*32600*/  WARPSYNC.COLLECTIVE R15, `(.L_x_920) ;  /* 0x000000000f087348 */ /* 0x000fea0003c00000 */
[----:B------:R0:W1:Y:S02]  /*32610*/  SHFL.IDX P6, R14, R13, R12, R11 ;  /* 0x0000000c0d0e7389 */ /* 0x00006400000c000b */
[----:B01----:R-:W-:Y:S01]  /*32620*/  ENDCOLLECTIVE ;  /* 0x000000000000791b */ /* 0x003fe20003800000 */
.L_x_920:
[----:B------:R-:W-:Y:S01]  /*32630*/  MOV R13, R5 ;  /* 0x00000005000d7202 */ /* 0x000fe20000000f00 */
[----:B------:R-:W-:-:S07]  /*32640*/  IMAD.MOV.U32 R4, RZ, RZ, R14 ;  /* 0x000000ffff047224 */ /* 0x000fce00078e000e */
[----:B------:R-:W-:Y:S05]  /*32650*/  WARPSYNC.COLLECTIVE R15, `(.L_x_921) ;  /* 0x000000000f087348 */ /* 0x000fea0003c00000 */
[----:B------:R0:W1:Y:S02]  /*32660*/  SHFL.IDX P6, R14, R13, R12, R11 ;  /* 0x0000000c0d0e7389 */ /* 0x00006400000c000b */
[----:B01----:R-:W-:Y:S01]  /*32670*/  ENDCOLLECTIVE ;  /* 0x000000000000791b */ /* 0x003fe20003800000 */
.L_x_921:
[----:B------:R-:W-:Y:S01]  /*32680*/  IMAD.MOV.U32 R5, RZ, RZ, R14 ;  /* 0x000000ffff057224 */ /* 0x000fe200078e000e */
[----:B------:R-:W-:Y:S06]  /*32690*/  BRA `(.L_x_922) ;  /* 0xffffff8800e87947 */ /* 0x000fec000383ffff */
.L_x_654:
[----:B------:R-:W-:Y:S01]  /*326a0*/  BSSY B0, `(.L_x_923) ;  /* 0x0000007000007945 */ /* 0x000fe20003800000 */
[----:B------:R-:W-:Y:S01]  /*326b0*/  IMAD.MOV.U32 R13, RZ, RZ, R8 ;  /* 0x000000ffff0d7224 */ /* 0x000fe200078e0008 */
[----:B------:R-:W-:Y:S01]  /*326c0*/  MOV R15, 0xffffffff ;  /* 0xffffffff000f7802 */ /* 0x000fe20000000f00 */
[----:B------:R-:W-:-:S07]  /*326d0*/  IMAD.MOV.U32 R11, RZ, RZ, 0x1f ;  /* 0x0000001fff0b7424 */ /* 0x000fce00078e00ff */
[----:B0123--:R-:W-:Y:S05]  /*326e0*/  WARPSYNC.COLLECTIVE R15, `(.L_x_924) ;  /* 0x000000000f087348 */ /* 0x00ffea0003c00000 */
[----:B------:R4:W0:Y:S02]  /*326f0*/  SHFL.IDX P6, R14, R13, R12, R11 ;  /* 0x0000000c0d0e7389 */ /* 0x00082400000c000b */
[----:B01234-:R-:W-:Y:S01]  /*32700*/  ENDCOLLECTIVE ;  /* 0x000000000000791b */ /* 0x01ffe20003800000 */
.L_x_924:
[----:B------:R-:W-:Y:S05]  /*32710*/  BSYNC B0 ;  /* 0x0000000000007941 */ /* 0x000fea0003800000 */
.L_x_923:
[----:B------:R-:W-:Y:S01]  /*32720*/  IMAD.MOV.U32 R8, RZ, RZ, R14 ;  /* 0x000000ffff087224 */ /* 0x000fe200078e000e */
[----:B------:R-:W-:Y:S06]  /*32730*/  BRA `(.L_x_925) ;  /* 0xffffff8800d87947 */ /* 0x000fec000383ffff */
.L_x_658:
[----:B0-----:R0:W1:Y:S02]  /*32740*/  SYNCS.PHASECHK.TRANS64.TRYWAIT P0, [R0+URZ+0x38820], R3 ;  /* 0x03882003000075a7 */ /* 0x001064000800017f */
[----:B-1----:R-:W-:Y:S05]  /*32750*/  @!P0 NANOSLEEP.SYNCS 0x989680 ;  /* 0x009896800000895d */ /* 0x002fea0003900000 */
[----:B------:R-:W1:Y:S02]  /*32760*/  @!P0 SYNCS.PHASECHK.TRANS64 P0, [R0+URZ+0x38820], R3 ;  /* 0x03882003000085a7 */ /* 0x000e64000800007f */
[----:B-1----:R-:W-:Y:S05]  /*32770*/  @!P0 BRA `(.L_x_658) ;  /* 0xfffffffc00f08947 */ /* 0x002fea000383ffff */
[----:B------:R-:W-:Y:S05]  /*32780*/  BRA `(.L_x_926) ;  /* 0xffffff90007c7947 */ /* 0x000fea000383ffff */
.L_x_659:
[----:B------:R-:W1:Y:S01]  /*32790*/  S2R R2, SR_TID.X ;  /* 0x0000000000027919 */ /* 0x000e620000002100 */
[----:B------:R-:W-:Y:S01]  /*327a0*/  BSSY B0, `(.L_x_927) ;  /* 0x000000a000007945 */ /* 0x000fe20003800000 */
[----:B----4-:R-:W-:Y:S01]  /*327b0*/  IMAD.MOV.U32 R12, RZ, RZ, RZ ;  /* 0x000000ffff0c7224 */ /* 0x010fe200078e00ff */
[----:B------:R-:W-:Y:S01]  /*327c0*/  MOV R11, 0x1f ;  /* 0x0000001f000b7802 */ /* 0x000fe20000000f00 */
[----:B------:R-:W-:Y:S01]  /*327d0*/  IMAD.MOV.U32 R15, RZ, RZ, -0x1 ;  /* 0xffffffffff0f7424 */ /* 0x000fe200078e00ff */
[----:B-1----:R-:W-:-:S04]  /*327e0*/  SHF.R.U32.HI R2, RZ, 0x5, R2 ;  /* 0x00000005ff027819 */ /* 0x002fc80000011602 */
[----:B------:R-:W-:-:S05]  /*327f0*/  LOP3.LUT R2, R2, 0x3, RZ, 0xc0, !PT ;  /* 0x0000000302027812 */ /* 0x000fca00078ec0ff */
[----:B------:R-:W-:-:S07]  /*32800*/  IMAD.MOV.U32 R13, RZ, RZ, R2 ;  /* 0x000000ffff0d7224 */ /* 0x000fce00078e0002 */
[----:B0-----:R-:W-:Y:S05]  /*32810*/  WARPSYNC.COLLECTIVE R15, `(.L_x_928) ;  /* 0x000000000f087348 */ /* 0x001fea0003c00000 */
[----:B------:R1:W2:Y:S02]  /*32820*/  SHFL.IDX P6, R14, R13, R12, R11 ;  /* 0x0000000c0d0e7389 */ /* 0x0002a400000c000b */
[----:B012---:R-:W-:Y:S01]  /*32830*/  ENDCOLLECTIVE ;  /* 0x000000000000791b */ /* 0x007fe20003800000 */
.L_x_928:
[----:B------:R-:W-:Y:S05]  /*32840*/  BSYNC B0 ;  /* 0x0000000000007941 */ /* 0x000fea0003800000 */
.L_x_927:
[----:B------:R-:W-:Y:S05]  /*32850*/  BRA `(.L_x_929) ;  /* 0xffffff9000647947 */ /* 0x000fea000383ffff */
.L_x_660:
[----:B------:R-:W-:Y:S01]  /*32860*/  BSSY B0, `(.L_x_930) ;  /* 0x0000006000007945 */ /* 0x000fe20003800000 */
[----:B------:R-:W-:-:S07]  /*32870*/  IMAD.MOV.U32 R15, RZ, RZ, -0x1 ;  /* 0xffffffffff0f7424 */ /* 0x000fce00078e00ff */
[----:B01--4-:R-:W-:Y:S05]  /*32880*/  WARPSYNC.COLLECTIVE R15, `(.L_x_931) ;  /* 0x000000000f0c7348 */ /* 0x013fea0003c00000 */
[----:B------:R-:W-:Y:S02]  /*32890*/  ELECT P6, UR62, PT ;  /* 0x00000000003e782f */ /* 0x000fe400038c0000 */
[----:B------:R-:W-:Y:S01]  /*328a0*/  MOV R14, UR62 ;  /* 0x0000003e000e7c02 */ /* 0x000fe20008000f00 */
[----:B01--4-:R-:W-:Y:S10]  /*328b0*/  ENDCOLLECTIVE ;  /* 0x000000000000791b */ /* 0x013ff40003800000 */
.L_x_931:
[----:B------:R-:W-:Y:S05]  /*328c0*/  BSYNC B0 ;  /* 0x0000000000007941 */ /* 0x000fea0003800000 */
.L_x_930:
[----:B------:R-:W-:Y:S05]  /*328d0*/  BRA `(.L_x_932) ;  /* 0xffffff9000587947 */ /* 0x000fea000383ffff */
.L_x_662:
[----:B0-----:R0:W1:Y:S02]  /*328e0*/  SYNCS.PHASECHK.TRANS64.TRYWAIT P1, [R6+URZ], R5 ;  /* 0x00000005060075a7 */ /* 0x001064000802017f */
[----:B-1----:R-:W-:Y:S05]  /*328f0*/  @!P1 NANOSLEEP.SYNCS 0x989680 ;  /* 0x009896800000995d */ /* 0x002fea0003900000 */
[----:B------:R-:W1:Y:S02]  /*32900*/  @!P1 SYNCS.PHASECHK.TRANS64 P1, [R6+URZ], R5 ;  /* 0x00000005060095a7 */ /* 0x000e64000802007f */
[----:B-1----:R-:W-:Y:S05]  /*32910*/  @!P1 BRA `(.L_x_662) ;  /* 0xfffffffc00f09947 */ /* 0x002fea000383ffff */
[----:B------:R-:W-:Y:S05]  /*32920*/  BRA `(.L_x_933) ;  /* 0xffffff9000947947 */ /* 0x000fea000383ffff */
.L_x_663:
[----:B-1----:R1:W2:Y:S02]  /*32930*/  SYNCS.PHASECHK.TRANS64.TRYWAIT P1, [R7+URZ], R2 ;  /* 0x00000002070075a7 */ /* 0x0022a4000802017f */
[----:B--2---:R-:W-:Y:S05]  /*32940*/  @!P1 NANOSLEEP.SYNCS 0x989680 ;  /* 0x009896800000995d */ /* 0x004fea0003900000 */
[----:B------:R-:W2:Y:S02]  /*32950*/  @!P1 SYNCS.PHASECHK.TRANS64 P1, [R7+URZ], R2 ;  /* 0x00000002070095a7 */ /* 0x000ea4000802007f */
[----:B--2---:R-:W-:Y:S05]  /*32960*/  @!P1 BRA `(.L_x_663) ;  /* 0xfffffffc00f09947 */ /* 0x004fea000383ffff */
[----:B------:R-:W-:Y:S05]  /*32970*/  BRA `(.L_x_934) ;  /* 0xffffff9000887947 */ /* 0x000fea000383ffff */
.L_x_665:
[----:B--2---:R2:W3:Y:S02]  /*32980*/  SYNCS.PHASECHK.TRANS64.TRYWAIT P1, [R4+URZ+0x38860], R5 ;  /* 0x03886005040075a7 */ /* 0x0044e4000802017f */
[----:B---3--:R-:W-:Y:S05]  /*32990*/  @!P1 NANOSLEEP.SYNCS 0x989680 ;  /* 0x009896800000995d */ /* 0x008fea0003900000 */
[----:B------:R-:W3:Y:S02]  /*329a0*/  @!P1 SYNCS.PHASECHK.TRANS64 P1, [R4+URZ+0x38860], R5 ;  /* 0x03886005040095a7 */ /* 0x000ee4000802007f */
[----:B---3--:R-:W-:Y:S05]  /*329b0*/  @!P1 BRA `(.L_x_665) ;  /* 0xfffffffc00f09947 */ /* 0x008fea000383ffff */
[----:B------:R-:W-:Y:S05]  /*329c0*/  BRA `(.L_x_935) ;  /* 0xffffff90008c7947 */ /* 0x000fea000383ffff */
.L_x_667:
[----:B---3--:R3:W0:Y:S02]  /*329d0*/  SYNCS.PHASECHK.TRANS64.TRYWAIT P1, [R3+URZ+0x38860], R2 ;  /* 0x03886002030075a7 */ /* 0x008624000802017f */
[----:B0-----:R-:W-:Y:S05]  /*329e0*/  @!P1 NANOSLEEP.SYNCS 0x989680 ;  /* 0x009896800000995d */ /* 0x001fea0003900000 */
[----:B------:R-:W0:Y:S02]  /*329f0*/  @!P1 SYNCS.PHASECHK.TRANS64 P1, [R3+URZ+0x38860], R2 ;  /* 0x03886002030095a7 */ /* 0x000e24000802007f */
[----:B0-----:R-:W-:Y:S05]  /*32a00*/  @!P1 BRA `(.L_x_667) ;  /* 0xfffffffc00f09947 */ /* 0x001fea000383ffff */
[----:B------:R-:W-:Y:S05]  /*32a10*/  BRA `(.L_x_936) ;  /* 0xffffff90008c7947 */ /* 0x000fea000383ffff */
.L_x_669:
[----:B------:R0:W0:Y:S02]  /*32a20*/  SYNCS.PHASECHK.TRANS64.TRYWAIT P0, [R4+URZ+0x38880], R5 ;  /* 0x03888005040075a7 */ /* 0x000024000800017f */
[----:B0-----:R-:W-:Y:S05]  /*32a30*/  @!P0 NANOSLEEP.SYNCS 0x989680 ;  /* 0x009896800000895d */ /* 0x001fea0003900000 */
[----:B------:R-:W0:Y:S02]  /*32a40*/  @!P0 SYNCS.PHASECHK.TRANS64 P0, [R4+URZ+0x38880], R5 ;  /* 0x03888005040085a7 */ /* 0x000e24000800007f */
[----:B0-----:R-:W-:Y:S05]  /*32a50*/  @!P0 BRA `(.L_x_669) ;  /* 0xfffffffc00f08947 */ /* 0x001fea000383ffff */
[----:B------:R-:W-:Y:S05]  /*32a60*/  BRA `(.L_x_670) ;  /* 0xffffff9000887947 */ /* 0x000fea000383ffff */
.L_x_937:
        /* <DEDUP_REMOVED lines=9> */
.L_x_13340:


//--------------------- .text._ZN7cutlass13device_kernelIN5flash11enable_sm90INS1_16FlashAttnFwdSm90INS1_25CollectiveMainloopFwdSm90ILi2EN4cute5tupleIJNS5_1CILi1EEES8_S8_EEENS6_IJNS7_ILi128EEENS7_ILi64EEENS7_ILi256EEEEEELi256ENS_12float_e4m3_tEfNS_4arch4Sm90ELb0ELb1ELb1ELb0ELb0ELb0ELb0ELb1ELb1ELb1ELb1ELb0EEENS1_21CollectiveEpilogueFwdINS6_IJSA_SC_SB_EEES9_NS_10bfloat16_tESG_Li256ELb0ELb1ELb1ELb1EEENS1_19SingleTileSchedulerILb0ELb1ELb1ELi128EEEEEEEEEvNT_6ParamsE --------------------------
	.section	.text._ZN7cutlass13device_kernelIN5flash11enable_sm90INS1_16FlashAttnFwdSm90INS1_25CollectiveMainloopFwdSm90ILi2EN4cute5tupleIJNS5_1CILi1EEES8_S8_EEENS6_IJNS7_ILi128EEENS7_ILi64EEENS7_ILi256EEEEEELi256ENS_12float_e4m3_tEfNS_4arch4Sm90ELb0ELb1ELb1ELb0ELb0ELb0ELb0ELb1ELb1ELb1ELb1ELb0EEENS1_21CollectiveEpilogueFwdINS6_IJSA_SC_SB_EEES9_NS_10bfloat16_tESG_Li256ELb0ELb1ELb1ELb1EEENS1_19SingleTileSchedulerILb0ELb1ELb1ELi128EEEEEEEEEvNT_6ParamsE,"ax",@progbits
	.align	128
.text._ZN7cutlass13device_kernelIN5flash11enable_sm90INS1_16FlashAttnFwdSm90INS1_25CollectiveMainloopFwdSm90ILi2EN4cute5tupleIJNS5_1CILi1EEES8_S8_EEENS6_IJNS7_ILi128EEENS7_ILi64EEENS7_ILi256EEEEEELi256ENS_12float_e4m3_tEfNS_4arch4Sm90ELb0ELb1ELb1ELb0ELb0ELb0ELb0ELb1ELb1ELb1ELb1ELb0EEENS1_21CollectiveEpilogueFwdINS6_IJSA_SC_SB_EEES9_NS_10bfloat16_tESG_Li256ELb0ELb1ELb1ELb1EEENS1_19SingleTileSchedulerILb0ELb1ELb1ELi128EEEEEEEEEvNT_6ParamsE:
        .type           _ZN7cutlass13device_kernelIN5flash11enable_sm90INS1_16FlashAttnFwdSm90INS1_25CollectiveMainloopFwdSm90ILi2EN4cute5tupleIJNS5_1CILi1EEES8_S8_EEENS6_IJNS7_ILi128EEENS7_ILi64EEENS7_ILi256EEEEEELi256ENS_12float_e4m3_tEfNS_4arch4Sm90ELb0ELb1ELb1ELb0ELb0ELb0ELb0ELb1ELb1ELb1ELb1ELb0EEENS1_21CollectiveEpilogueFwdINS6_IJSA_SC_SB_EEES9_NS_10bfloat16_tESG_Li256ELb0ELb1ELb1ELb1EEENS1_19SingleTileSchedulerILb0ELb1ELb1ELi128EEEEEEEEEvNT_6ParamsE,@function
        .size           _ZN7cutlass13device_kernelIN5flash11enable_sm90INS1_16FlashAttnFwdSm90INS1_25CollectiveMainloopFwdSm90ILi2EN4cute5tupleIJNS5_1CILi1EEES8_S8_EEENS6_IJNS7_ILi128EEENS7_ILi64EEENS7_ILi256EEEEEELi256ENS_12float_e4m3_tEfNS_4arch4Sm90ELb0ELb1ELb1ELb0ELb0ELb0ELb0ELb1ELb1ELb1ELb1ELb0EEENS1_21CollectiveEpilogueFwdINS6_IJSA_SC_SB_EEES9_NS_10bfloat16_tESG_Li256ELb0ELb1ELb1ELb1EEENS1_19SingleTileSchedulerILb0ELb1ELb1ELi128EEEEEEEEEvNT_6ParamsE,(.L_x_13341 - _ZN7cutlass13device_kernelIN5flash11enable_sm90INS1_16FlashAttnFwdSm90INS1_25CollectiveMainloopFwdSm90ILi2EN4cute5tupleIJNS5_1CILi1EEES8_S8_EEENS6_IJNS7_ILi128EEENS7_ILi64EEENS7_ILi256EEEEEELi256ENS_12float_e4m3_tEfNS_4arch4Sm90ELb0ELb1ELb1ELb0ELb0ELb0ELb0ELb1ELb1ELb1ELb1ELb0EEENS1_21CollectiveEpilogueFwdINS6_IJSA_SC_SB_EEES9_NS_10bfloat16_tESG_Li256ELb0ELb1ELb1ELb1EEENS1_19SingleTileSchedulerILb0ELb1ELb1ELi128EEEEEEEEEvNT_6ParamsE)
        .other          _ZN7cutlass13device_kernelIN5flash11enable_sm90INS1_16FlashAttnFwdSm90INS1_25CollectiveMainloopFwdSm90ILi2EN4cute5tupleIJNS5_1CILi1EEES8_S8_EEENS6_IJNS7_ILi128EEENS7_ILi64EEENS7_ILi256EEEEEELi256ENS_12float_e4m3_tEfNS_4arch4Sm90ELb0ELb1ELb1ELb0ELb0ELb0ELb0ELb1ELb1ELb1ELb1ELb0EEENS1_21CollectiveEpilogueFwdINS6_IJSA_SC_SB_EEES9_NS_10bfloat16_tESG_Li256ELb0ELb1ELb1ELb1EEENS1_19SingleTileSchedulerILb0ELb1ELb1ELi128EEEEEEEEEvNT_6ParamsE,@"STO_CUDA_ENTRY STV_DEFAULT"
_ZN7cutlass13device_kernelIN5flash11enable_sm90INS1_16FlashAttnFwdSm90INS1_25CollectiveMainloopFwdSm90ILi2EN4cute5tupleIJNS5_1CILi1EEES8_S8_EEENS6_IJNS7_ILi128EEENS7_ILi64EEENS7_ILi256EEEEEELi256ENS_12float_e4m3_tEfNS_4arch4Sm90ELb0ELb1ELb1ELb0ELb0ELb0ELb0ELb1ELb1ELb1ELb1ELb0EEENS1_21CollectiveEpilogueFwdINS6_IJSA_SC_SB_EEES9_NS_10bfloat16_tESG_Li256ELb0ELb1ELb1ELb1EEENS1_19SingleTileSchedulerILb0ELb1ELb1ELi128EEEEEEEEEvNT_6ParamsE:
        /* <DEDUP_REMOVED lines=18> */
.L_x_939:
[----:B------:R-:W-:Y:S05]  /*0120*/  BSYNC B0 ;  /* 0x0000000000007941 */ /* 0x000fea0003800000 */
.L_x_938:
        /* <DEDUP_REMOVED lines=41> */
.L_x_940:
        /* <DEDUP_REMOVED lines=22> */
.L_x_941:
        /* <DEDUP_REMOVED lines=18> */
.L_x_942:
        /* <DEDUP_REMOVED lines=22> */
.L_x_943:
        /* <DEDUP_REMOVED lines=22> */
.L_x_944:
        /* <DEDUP_REMOVED lines=8> */
.L_x_947:
[----:B------:R-:W-:-:S08]  /*0980*/  NOP ;  /* 0x0000000000007918 */ /* 0x000fd00000000000 */
[----:B------:R-:W0:Y:S02]  /*0990*/  USETMAXREG.TRY_ALLOC.CTAPOOL UP0, 0xf0 ;  /* 0x000000f0000079c8 */ /* 0x000e240008000600 */
[----:B0-----:R-:W-:-:S13]  /*09a0*/  PLOP3.LUT P0, PT, PT, PT, UP0, 0x80, 0x0 ;  /* 0x000000000000781c */ /* 0x001fda0003f0f008 */
[----:B------:R-:W-:Y:S05]  /*09b0*/  @!P0 BRA `(.L_x_947) ;  /* 0xfffffffc00f08947 */ /* 0x000fea000383ffff */
[----:B------:R-:W0:Y:S01]  /*09c0*/  S2R R2, SR_TID.X ;  /* 0x0000000000027919 */ /* 0x000e220000002100 */
[----:B------:R-:W1:Y:S01]  /*09d0*/  S2UR UR6, SR_CTAID.Y ;  /* 0x00000000000679c3 */ /* 0x000e620000002600 */
[----:B------:R-:W-:Y:S02]  /*09e0*/  ULDC UR7, c[0x0][0xc50] ;  /* 0x0003140000077ab9 */ /* 0x000fe40000000800 */
[----:B------:R-:W-:-:S05]  /*09f0*/  UISETP.NE.AND UP0, UPT, UR7, 0x1, UPT ;  /* 0x000000010700788c */ /* 0x000fca000bf05270 */
[----:B------:R-:W2:Y:S06]  /*0a00*/  S2UR UR36, SR_CTAID.Z ;  /* 0x00000000002479c3 */ /* 0x000eac0000002700 */
[----:B------:R-:W-:Y:S01]  /*0a10*/  @UP0 ULDC UR4, c[0x0][0xc54] ;  /* 0x0003150000040ab9 */ /* 0x000fe20000000800 */
[----:B------:R-:W-:Y:S01]  /*0a20*/  @UP0 ULDC UR8, c[0x0][0xc58] ;  /* 0x0003160000080ab9 */ /* 0x000fe20000000800 */
[----:B-1----:R-:W-:Y:S02]  /*0a30*/  UIMAD.WIDE.U32 UR4, UR6, UR4, URZ ;  /* 0x00000004060472a5 */ /* 0x002fe4000f8e003f */
[----:B------:R-:W-:-:S02]  /*0a40*/  UMOV UR42, UR6 ;  /* 0x00000006002a7c82 */ /* 0x000fc40008000000 */
[----:B------:R-:W-:Y:S01]  /*0a50*/  @UP0 USHF.R.U32.HI UR42, URZ, UR8, UR5 ;  /* 0x000000083f2a0299 */ /* 0x000fe20008011605 */
[----:B0-----:R-:W-:-:S03]  /*0a60*/  LOP3.LUT R0, R2, 0xffffff80, RZ, 0xc0, !PT ;  /* 0xffffff8002007812 */ /* 0x001fc600078ec0ff */
[----:B------:R-:W-:Y:S01]  /*0a70*/  UIADD3 UR4, -UR42, URZ, URZ ;  /* 0x0000003f2a047290 */ /* 0x000fe2000fffe13f */
[----:B------:R-:W-:Y:S06]  /*0a80*/  BAR.ARV 0x8, 0x180 ;  /* 0x0206000000007b1d */ /* 0x000fec0000002000 */
[----:B------:R-:W-:Y:S01]  /*0a90*/  ISETP.NE.AND P0, PT, R0, 0x80, PT ;  /* 0x000000800000780c */ /* 0x000fe20003f05270 */
[----:B------:R-:W-:-:S12]  /*0aa0*/  UIMAD UR6, UR7, UR4, UR6 ;  /* 0x00000004070672a4 */ /* 0x000fd8000f8e0206 */
[----:B------:R-:W-:Y:S06]  /*0ab0*/  @!P0 BAR.ARV 0x9, 0x100 ;  /* 0x0244000000008b1d */ /* 0x000fec0000002000 */
[----:B--2---:R-:W-:-:S13]  /*0ac0*/  ISETP.LE.AND P0, PT, RZ, UR36, PT ;  /* 0x00000024ff007c0c */ /* 0x004fda000bf03270 */
[----:B------:R-:W-:Y:S05]  /*0ad0*/  @!P0 BRA `(.L_x_948) ;  /* 0x0000013800748947 */ /* 0x000fea0003800000 */
[----:B------:R-:W0:Y:S01]  /*0ae0*/  S2UR UR47, SR_CTAID.X ;  /* 0x00000000002f79c3 */ /* 0x000e220000002500 */
[----:B------:R-:W-:Y:S01]  /*0af0*/  ULDC UR7, c[0x0][0x448] ;  /* 0x0001120000077ab9 */ /* 0x000fe20000000800 */
[----:B------:R-:W-:Y:S01]  /*0b00*/  ULDC.64 UR4, c[0x0][0x418] ;  /* 0x0001060000047ab9 */ /* 0x000fe20000000a00 */
[----:B------:R-:W-:Y:S01]  /*0b10*/  UISETP.NE.AND UP1, UPT, UR7, 0x1, UPT ;  /* 0x000000010700788c */ /* 0x000fe2000bf25270 */
[----:B------:R-:W-:Y:S01]  /*0b20*/  VIADD R18, R2, 0xffffff80 ;  /* 0xffffff8002127836 */ /* 0x000fe20000000000 */
[----:B------:R-:W-:Y:S01]  /*0b30*/  UISETP.NE.U32.AND UP0, UPT, UR4, URZ, UPT ;  /* 0x0000003f0400728c */ /* 0x000fe2000bf05070 */
[----:B------:R-:W-:Y:S01]  /*0b40*/  ULDC UR37, c[0x0][0x424] ;  /* 0x0001090000257ab9 */ /* 0x000fe20000000800 */
[----:B------:R-:W-:Y:S02]  /*0b50*/  ULDC UR43, c[0x0][0x288] ;  /* 0x0000a200002b7ab9 */ /* 0x000fe40000000800 */
[----:B------:R-:W-:Y:S02]  /*0b60*/  UISETP.NE.AND.EX UP0, UPT, UR5, URZ, UPT, UP0 ;  /* 0x0000003f0500728c */ /* 0x000fe4000bf05300 */
[----:B------:R-:W-:Y:S01]  /*0b70*/  UIADD3 UR10, -UR43, 0x1, URZ ;  /* 0x000000012b0a7890 */ /* 0x000fe2000fffe13f */
[----:B------:R-:W-:Y:S01]  /*0b80*/  ULDC.64 UR4, c[0x0][0x9e0] ;  /* 0x0002780000047ab9 */ /* 0x000fe20000000a00 */
[----:B------:R-:W-:-:S02]  /*0b90*/  USEL UR37, UR37, 0x1, UP0 ;  /* 0x0000000125257887 */ /* 0x000fc40008000000 */
[----:B------:R-:W-:Y:S01]  /*0ba0*/  UISETP.GE.AND UP0, UPT, UR5, 0x1, UPT ;  /* 0x000000010500788c */ /* 0x000fe2000bf06270 */
[----:B------:R-:W-:Y:S01]  /*0bb0*/  @UP1 ULDC UR9, c[0x0][0x44c] ;  /* 0x0001130000091ab9 */ /* 0x000fe20000000800 */
[----:B------:R-:W-:Y:S01]  /*0bc0*/  ULDC UR13, c[0x0][0x2f0] ;  /* 0x0000bc00000d7ab9 */ /* 0x000fe20000000800 */
[----:B------:R-:W-:Y:S01]  /*0bd0*/  @UP1 ULDC UR11, c[0x0][0x450] ;  /* 0x00011400000b1ab9 */ /* 0x000fe20000000800 */
[----:B------:R-:W-:Y:S02]  /*0be0*/  UIMAD UR10, UR37, UR13, UR10 ;  /* 0x0000000d250a72a4 */ /* 0x000fe4000f8e020a */
[----:B------:R-:W-:Y:S01]  /*0bf0*/  PLOP3.LUT P1, PT, PT, PT, UP0, 0x80, 0x0 ;  /* 0x000000000000781c */ /* 0x000fe20003f2f008 */
[----:B------:R-:W-:Y:S02]  /*0c00*/  USHF.R.S32.HI UR39, URZ, 0x1f, UR36 ;  /* 0x0000001f3f277899 */ /* 0x000fe40008011424 */
[----:B0-----:R-:W-:-:S04]  /*0c10*/  USHF.L.U32 UR47, UR47, 0x7, URZ ;  /* 0x000000072f2f7899 */ /* 0x001fc8000800063f */
[----:B------:R-:W-:Y:S02]  /*0c20*/  @UP1 UIADD3 UR8, UR47, 0x7f, URZ ;  /* 0x0000007f2f081890 */ /* 0x000fe4000fffe03f */
[----:B------:R-:W-:Y:S02]  /*0c30*/  UIADD3 UR7, UR47, 0x7f, URZ ;  /* 0x0000007f2f077890 */ /* 0x000fe4000fffe03f */
[----:B------:R-:W-:-:S04]  /*0c40*/  UIMAD.WIDE.U32 UR8, UR8, UR9, URZ ;  /* 0x00000009080872a5 */ /* 0x000fc8000f8e003f */
[----:B------:R-:W-:-:S04]  /*0c50*/  @UP1 USHF.R.U32.HI UR7, URZ, UR11, UR9 ;  /* 0x0000000b3f071299 */ /* 0x000fc80008011609 */
[----:B------:R-:W-:-:S04]  /*0c60*/  UIADD3 UR10, UR10, UR7, URZ ;  /* 0x000000070a0a7290 */ /* 0x000fc8000fffe03f */
[----:B------:R-:W-:Y:S01]  /*0c70*/  UIADD3 UR4, UR10, UR4, URZ ;  /* 0x000000040a047290 */ /* 0x000fe2000fffe03f */
[----:B------:R-:W-:Y:S11]  /*0c80*/  @!P1 BRA `(.L_x_949) ;  /* 0x0000000000449947 */ /* 0x000ff60003800000 */
[----:B------:R-:W-:Y:S01]  /*0c90*/  ISETP.LT.AND P0, PT, RZ, UR10, PT ;  /* 0x0000000aff007c0c */ /* 0x000fe2000bf01270 */
[----:B------:R-:W-:-:S12]  /*0ca0*/  UIADD3 UR7, UR10, -0x1, URZ ;  /* 0xffffffff0a077890 */ /* 0x000fd8000fffe03f */
[----:B------:R-:W-:Y:S05]  /*0cb0*/  @P0 BRA `(.L_x_950) ;  /* 0x00000000001c0947 */ /* 0x000fea0003800000 */
[----:B------:R-:W-:Y:S02]  /*0cc0*/  UISETP.NE.AND UP0, UPT, UR5, 0x1, UPT ;  /* 0x000000010500788c */ /* 0x000fe4000bf05270 */
[----:B------:R-:W-:-:S09]  /*0cd0*/  UIADD3 UR7, -UR10, URZ, URZ ;  /* 0x0000003f0a077290 */ /* 0x000fd2000fffe13f */
[----:B------:R-:W-:Y:S02]  /*0ce0*/  @UP0 ULDC.64 UR10, c[0x0][0x9e8] ;  /* 0x00027a00000a0ab9 */ /* 0x000fe40000000a00 */
[----:B------:R-:W-:-:S04]  /*0cf0*/  UIMAD.WIDE.U32 UR8, UR7, UR10, URZ ;  /* 0x0000000a070872a5 */ /* 0x000fc8000f8e003f */
[----:B------:R-:W-:-:S04]  /*0d00*/  @UP0 USHF.R.U32.HI UR7, URZ, UR11, UR9 ;  /* 0x0000000b3f070299 */ /* 0x000fc80008011609 */
[----:B------:R-:W-:Y:S01]  /*0d10*/  ULOP3.LUT UR7, URZ, UR7, URZ, 0x33, !UPT ;  /* 0x000000073f077292 */ /* 0x000fe2000f8e333f */
[----:B------:R-:W-:Y:S11]  /*0d20*/  BRA `(.L_x_951) ;  /* 0x0000000000107947 */ /* 0x000ff60003800000 */
.L_x_950:
[----:B------:R-:W-:-:S11]  /*0d30*/  UISETP.NE.AND UP0, UPT, UR5, 0x1, UPT ;  /* 0x000000010500788c */ /* 0x000fd6000bf05270 */
[----:B------:R-:W-:Y:S02]  /*0d40*/  @UP0 ULDC.64 UR10, c[0x0][0x9e8] ;  /* 0x00027a00000a0ab9 */ /* 0x000fe40000000a00 */
[----:B------:R-:W-:-:S04]  /*0d50*/  UIMAD.WIDE.U32 UR8, UR7, UR10, URZ ;  /* 0x0000000a070872a5 */ /* 0x000fc8000f8e003f */
[----:B------:R-:W-:-:S12]  /*0d60*/  @UP0 USHF.R.U32.HI UR7, URZ, UR11, UR9 ;  /* 0x0000000b3f070299 */ /* 0x000fd80008011609 */
.L_x_951:
[----:B------:R-:W-:-:S04]  /*0d70*/  UIMAD UR7, UR7, UR5, UR5 ;  /* 0x00000005070772a4 */ /* 0x000fc8000f8e0205 */
[----:B------:R-:W-:-:S04]  /*0d80*/  UISETP.LT.AND UP0, UPT, UR4, UR7, UPT ;  /* 0x000000070400728c */ /* 0x000fc8000bf01270 */
[----:B------:R-:W-:-:S12]  /*0d90*/  USEL UR4, UR4, UR7, UP0 ;  /* 0x0000000704047287 */ /* 0x000fd80008000000 */
.L_x_949:
[----:B------:R-:W-:Y:S02]  /*0da0*/  UIMAD UR7, UR37, UR13, 0x3f ;  /* 0x0000003f250774a4 */ /* 0x000fe4000f8e020d */
[----:B------:R-:W-:Y:S01]  /*0db0*/  UIADD3 UR10, UR4, 0x3f, URZ ;  /* 0x0000003f040a7890 */ /* 0x000fe2000fffe03f */
[----:B------:R-:W-:Y:S01]  /*0dc0*/  @UP1 ULDC UR8, c[0x0][0x44c] ;  /* 0x0001130000081ab9 */ /* 0x000fe20000000800 */
[----:B------:R-:W-:Y:S01]  /*0dd0*/  @UP1 ULDC UR14, c[0x0][0x450] ;  /* 0x00011400000e1ab9 */ /* 0x000fe20000000800 */
[----:B------:R-:W-:Y:S02]  /*0de0*/  UIMAD.WIDE.U32 UR8, UR47, UR8, URZ ;  /* 0x000000082f0872a5 */ /* 0x000fe4000f8e003f */
[----:B------:R-:W-:Y:S02]  /*0df0*/  USHF.R.S32.HI UR4, URZ, 0x1f, UR7 ;  /* 0x0000001f3f047899 */ /* 0x000fe40008011407 */
[----:B------:R-:W-:Y:S01]  /*0e00*/  USHF.R.S32.HI UR11, URZ, 0x1f, UR10 ;  /* 0x0000001f3f0b7899 */ /* 0x000fe2000801140a */
[----:B------:R-:W-:Y:S01]  /*0e10*/  UMOV UR12, UR47 ;  /* 0x0000002f000c7c82 */ /* 0x000fe20008000000 */
[----:B------:R-:W-:-:S02]  /*0e20*/  UIMAD UR43, UR37, UR13, -UR43 ;  /* 0x0000000d252b72a4 */ /* 0x000fc4000f8e0a2b */
[----:B------:R-:W-:Y:S02]  /*0e30*/  @UP1 USHF.R.U32.HI UR12, URZ, UR14, UR9 ;  /* 0x0000000e3f0c1299 */ /* 0x000fe40008011609 */
[----:B------:R-:W-:Y:S02]  /*0e40*/  ULEA.HI UR4, UR4, UR7, URZ, 0x6 ;  /* 0x0000000704047291 */ /* 0x000fe4000f8f303f */
[----:B------:R-:W-:Y:S02]  /*0e50*/  ULEA.HI UR11, UR11, UR10, URZ, 0x6 ;  /* 0x0000000a0b0b7291 */ /* 0x000fe4000f8f303f */
[----:B------:R-:W-:Y:S02]  /*0e60*/  UIADD3 UR7, UR43, UR12, URZ ;  /* 0x0000000c2b077290 */ /* 0x000fe4000fffe03f */
[----:B------:R-:W-:Y:S02]  /*0e70*/  USHF.R.S32.HI UR4, URZ, 0x6, UR4 ;  /* 0x000000063f047899 */ /* 0x000fe40008011404 */
[----:B------:R-:W-:Y:S01]  /*0e80*/  USHF.R.S32.HI UR11, URZ, 0x6, UR11 ;  /* 0x000000063f0b7899 */ /* 0x000fe2000801140b */
[----:B------:R-:W-:-:S02]  /*0e90*/  ULDC UR8, c[0x0][0x9dc] ;  /* 0x0002770000087ab9 */ /* 0x000fc40000000800 */
[----:B------:R-:W-:Y:S02]  /*0ea0*/  UIADD3 UR8, UR7, -UR8, URZ ;  /* 0x8000000807087290 */ /* 0x000fe4000fffe03f */
[----:B------:R-:W-:-:S04]  /*0eb0*/  UISETP.LT.AND UP0, UPT, UR4, UR11, UPT ;  /* 0x0000000b0400728c */ /* 0x000fc8000bf01270 */
[----:B------:R-:W-:Y:S01]  /*0ec0*/  USEL UR4, UR4, UR11, UP0 ;  /* 0x0000000b04047287 */ /* 0x000fe20008000000 */
[----:B------:R-:W-:Y:S01]  /*0ed0*/  IMAD.U32 R0, RZ, RZ, UR8 ;  /* 0x00000008ff007e24 */ /* 0x000fe2000f8e00ff */
[----:B------:R-:W-:Y:S10]  /*0ee0*/  @!P1 BRA `(.L_x_952) ;  /* 0x0000000000409947 */ /* 0x000ff40003800000 */
[----:B------:R-:W-:-:S06]  /*0ef0*/  UISETP.GT.AND UP0, UPT, UR7, -0x1, UPT ;  /* 0xffffffff0700788c */ /* 0x000fcc000bf04270 */
[----:B------:R-:W-:-:S13]  /*0f00*/  PLOP3.LUT P0, PT, PT, PT, UP0, 0x80, 0x0 ;  /* 0x000000000000781c */ /* 0x000fda0003f0f008 */
[----:B------:R-:W-:Y:S05]  /*0f10*/  @P0 BRA `(.L_x_953) ;  /* 0x00000000001c0947 */ /* 0x000fea0003800000 */
[----:B------:R-:W-:Y:S02]  /*0f20*/  UISETP.NE.AND UP0, UPT, UR5, 0x1, UPT ;  /* 0x000000010500788c */ /* 0x000fe4000bf05270 */
[----:B------:R-:W-:-:S09]  /*0f30*/  ULOP3.LUT UR7, URZ, UR7, URZ, 0x33, !UPT ;  /* 0x000000073f077292 */ /* 0x000fd2000f8e333f */
[----:B------:R-:W-:Y:S02]  /*0f40*/  @UP0 ULDC.64 UR10, c[0x0][0x9e8] ;  /* 0x00027a00000a0ab9 */ /* 0x000fe40000000a00 */
[----:B------:R-:W-:-:S04]  /*0f50*/  UIMAD.WIDE.U32 UR8, UR7, UR10, URZ ;  /* 0x0000000a070872a5 */ /* 0x000fc8000f8e003f */
[----:B------:R-:W-:-:S04]  /*0f60*/  @UP0 USHF.R.U32.HI UR7, URZ, UR11, UR9 ;  /* 0x0000000b3f070299 */ /* 0x000fc80008011609 */
[----:B------:R-:W-:Y:S01]  /*0f70*/  ULOP3.LUT UR7, URZ, UR7, URZ, 0x33, !UPT ;  /* 0x000000073f077292 */ /* 0x000fe2000f8e333f */
[----:B------:R-:W-:Y:S11]  /*0f80*/  BRA `(.L_x_954) ;  /* 0x0000000000107947 */ /* 0x000ff60003800000 */
.L_x_953:
[----:B------:R-:W-:-:S11]  /*0f90*/  UISETP.NE.AND UP0, UPT, UR5, 0x1, UPT ;  /* 0x000000010500788c */ /* 0x000fd6000bf05270 */
[----:B------:R-:W-:Y:S02]  /*0fa0*/  @UP0 ULDC.64 UR10, c[0x0][0x9e8] ;  /* 0x00027a00000a0ab9 */ /* 0x000fe40000000a00 */
[----:B------:R-:W-:-:S04]  /*0fb0*/  UIMAD.WIDE.U32 UR8, UR7, UR10, URZ ;  /* 0x0000000a070872a5 */ /* 0x000fc8000f8e003f */
[----:B------:R-:W-:-:S12]  /*0fc0*/  @UP0 USHF.R.U32.HI UR7, URZ, UR11, UR9 ;  /* 0x0000000b3f070299 */ /* 0x000fd80008011609 */
.L_x_954:
[----:B------:R-:W-:-:S06]  /*0fd0*/  UIMAD UR5, UR7, UR5, URZ ;  /* 0x00000005070572a4 */ /* 0x000fcc000f8e023f */
[----:B------:R-:W-:-:S07]  /*0fe0*/  VIMNMX R0, R0, UR5, !PT ;  /* 0x0000000500007c48 */ /* 0x000fce000ffe0100 */
.L_x_952:
[----:B------:R-:W-:Y:S01]  /*0ff0*/  SHF.R.S32.HI R3, RZ, 0x1f, R0 ;  /* 0x0000001fff037819 */ /* 0x000fe20000011400 */
[----:B------:R-:W-:Y:S02]  /*1000*/  USHF.R.U32.HI UR5, URZ, 0x10, UR6 ;  /* 0x000000103f057899 */ /* 0x000fe40008011606 */
[----:B------:R-:W-:Y:S01]  /*1010*/  ULOP3.LUT UR6, UR6, 0xffff, URZ, 0xc0, !UPT ;  /* 0x0000ffff06067892 */ /* 0x000fe2000f8ec03f */
[----:B------:R-:W-:Y:S01]  /*1020*/  LEA.HI R3, R3, R0, RZ, 0x6 ;  /* 0x0000000003037211 */ /* 0x000fe200078f30ff */
[----:B------:R-:W-:-:S03]  /*1030*/  UISETP.NE.AND UP0, UPT, UR5, URZ, UPT ;  /* 0x0000003f0500728c */ /* 0x000fc6000bf05270 */
[----:B------:R-:W-:-:S04]  /*1040*/  SHF.R.S32.HI R3, RZ, 0x6, R3 ;  /* 0x00000006ff037819 */ /* 0x000fc80000011403 */
[----:B------:R-:W-:Y:S01]  /*1050*/  VIMNMX R16, RZ, R3, !PT ;  /* 0x00000003ff107248 */ /* 0x000fe20007fe0100 */
[----:B------:R-:W-:-:S03]  /*1060*/  IMAD.MOV.U32 R3, RZ, RZ, RZ ;  /* 0x000000ffff037224 */ /* 0x000fc600078e00ff */
[----:B------:R-:W-:Y:S01]  /*1070*/  ISETP.LT.AND P0, PT, R16, UR4, PT ;  /* 0x0000000410007c0c */ /* 0x000fe2000bf01270 */
[----:B------:R-:W-:-:S12]  /*1080*/  @!UP0 ULDC UR5, c[0x0][0x9f0] ;  /* 0x00027c0000058ab9 */ /* 0x000fd80000000800 */
[----:B------:R-:W-:Y:S05]  /*1090*/  @!P0 BRA `(.L_x_955) ;  /* 0x0000000000708947 */ /* 0x000fea0003800000 */
[----:B------:R-:W-:Y:S01]  /*10a0*/  IMAD.U32 R6, RZ, RZ, UR5 ;  /* 0x00000005ff067e24 */ /* 0x000fe2000f8e00ff */
[----:B------:R-:W-:-:S04]  /*10b0*/  UIADD3 UR7, UR5, -0x1, UR4 ;  /* 0xffffffff05077890 */ /* 0x000fc8000fffe004 */
[-C--:B------:R-:W-:Y:S02]  /*10c0*/  IABS R5, R6.reuse ;  /* 0x0000000600057213 */ /* 0x080fe40000000000 */
[----:B------:R-:W-:Y:S02]  /*10d0*/  IADD3 R0, -R16, UR7, RZ ;  /* 0x0000000710007c10 */ /* 0x000fe4000fffe1ff */
[----:B------:R-:W0:Y:S01]  /*10e0*/  I2F.RP R4, R5 ;  /* 0x0000000500047306 */ /* 0x000e220000209400 */
[----:B------:R-:W-:Y:S02]  /*10f0*/  IABS R9, R6 ;  /* 0x0000000600097213 */ /* 0x000fe40000000000 */
[----:B------:R-:W-:Y:S02]  /*1100*/  IABS R6, R0 ;  /* 0x0000000000067213 */ /* 0x000fe40000000000 */
[----:B------:R-:W-:-:S04]  /*1110*/  LOP3.LUT R0, R0, UR5, RZ, 0x3c, !PT ;  /* 0x0000000500007c12 */ /* 0x000fc8000f8e3cff */
[----:B------:R-:W-:Y:S01]  /*1120*/  ISETP.GE.AND P2, PT, R0, RZ, PT ;  /* 0x000000ff0000720c */ /* 0x000fe20003f46270 */
[----:B0-----:R-:W0:Y:S02]  /*1130*/  MUFU.RCP R4, R4 ;  /* 0x0000000400047308 */ /* 0x001e240000001000 */
[----:B0-----:R-:W-:Y:S02]  /*1140*/  VIADD R2, R4, 0xffffffe ;  /* 0x0ffffffe04027836 */ /* 0x001fe40000000000 */
[----:B------:R-:W-:-:S04]  /*1150*/  IMAD.MOV R4, RZ, RZ, -R9 ;  /* 0x000000ffff047224 */ /* 0x000fc800078e0a09 */
[----:B------:R0:W1:Y:S02]  /*1160*/  F2I.FTZ.U32.TRUNC.NTZ R3, R2 ;  /* 0x0000000200037305 */ /* 0x000064000021f000 */
[----:B0-----:R-:W-:Y:S02]  /*1170*/  IMAD.MOV.U32 R2, RZ, RZ, RZ ;  /* 0x000000ffff027224 */ /* 0x001fe400078e00ff */
[----:B-1----:R-:W-:-:S04]  /*1180*/  IMAD.MOV R8, RZ, RZ, -R3 ;  /* 0x000000ffff087224 */ /* 0x002fc800078e0a03 */
[----:B------:R-:W-:-:S04]  /*1190*/  IMAD R7, R8, R5, RZ ;  /* 0x0000000508077224 */ /* 0x000fc800078e02ff */
[----:B------:R-:W-:-:S04]  /*11a0*/  IMAD.HI.U32 R3, R3, R7, R2 ;  /* 0x0000000703037227 */ /* 0x000fc800078e0002 */
[----:B------:R-:W-:-:S04]  /*11b0*/  IMAD.MOV.U32 R2, RZ, RZ, R6 ;  /* 0x000000ffff027224 */ /* 0x000fc800078e0006 */
        /* <DEDUP_REMOVED lines=9> */
[----:B------:R-:W-:-:S07]  /*1250*/  @!P1 LOP3.LUT R3, RZ, UR5, RZ, 0x33, !PT ;  /* 0x00000005ff039c12 */ /* 0x000fce000f8e33ff */
.L_x_955:
[----:B------:R-:W-:Y:S01]  /*1260*/  IMAD R16, R3, UR6, R16 ;  /* 0x0000000603107c24 */ /* 0x000fe2000f8e0210 */
[----:B------:R-:W-:Y:S02]  /*1270*/  PLOP3.LUT P0, PT, PT, PT, PT, 0x80, 0x0 ;  /* 0x000000000000781c */ /* 0x000fe40003f0f070 */
[----:B------:R-:W-:Y:S01]  /*1280*/  CS2R R28, SRZ ;  /* 0x00000000001c7805 */ /* 0x000fe2000001ff00 */
[----:B------:R-:W-:Y:S01]  /*1290*/  IMAD.MOV.U32 R0, RZ, RZ, RZ ;  /* 0x000000ffff007224 */ /* 0x000fe200078e00ff */
[----:B------:R-:W-:Y:S02]  /*12a0*/  CS2R R24, SRZ ;  /* 0x0000000000187805 */ /* 0x000fe4000001ff00 */
[----:B------:R-:W-:Y:S01]  /*12b0*/  VIADDMNMX R3, R16, R3, UR4, PT ;  /* 0x0000000410037e46 */ /* 0x000fe2000b800103 */
[----:B------:R-:W-:Y:S01]  /*12c0*/  IMAD.MOV.U32 R2, RZ, RZ, RZ ;  /* 0x000000ffff027224 */ /* 0x000fe200078e00ff */
[----:B------:R-:W-:Y:S01]  /*12d0*/  CS2R R26, SRZ ;  /* 0x00000000001a7805 */ /* 0x000fe2000001ff00 */
[----:B------:R-:W-:Y:S01]  /*12e0*/  IMAD.MOV.U32 R10, RZ, RZ, RZ ;  /* 0x000000ffff0a7224 */ /* 0x000fe200078e00ff */
[----:B------:R-:W-:Y:S01]  /*12f0*/  R2UR UR50, R3 ;  /* 0x00000000033272ca */ /* 0x000fe200000e0000 */
[----:B------:R-:W-:Y:S01]  /*1300*/  IMAD.MOV.U32 R31, RZ, RZ, RZ ;  /* 0x000000ffff1f7224 */ /* 0x000fe200078e00ff */
[----:B------:R-:W-:-:S02]  /*1310*/  CS2R R36, SRZ ;  /* 0x0000000000247805 */ /* 0x000fc4000001ff00 */
[----:B------:R-:W-:Y:S02]  /*1320*/  CS2R R32, SRZ ;  /* 0x0000000000207805 */ /* 0x000fe4000001ff00 */
        /* <DEDUP_REMOVED lines=9> */
[----:B------:R-:W-:Y:S02]  /*13c0*/  ISETP.LT.AND P1, PT, R16, UR50, PT ;  /* 0x0000003210007c0c */ /* 0x000fe4000bf21270 */
        /* <DEDUP_REMOVED lines=49> */
[----:B------:R-:W-:Y:S02]  /*16e0*/  IMAD.MOV.U32 R8, RZ, RZ, RZ ;  /* 0x000000ffff087224 */ /* 0x000fe400078e00ff */
[----:B------:R-:W-:Y:S01]  /*16f0*/  IMAD.MOV.U32 R147, RZ, RZ, RZ ;  /* 0x000000ffff937224 */ /* 0x000fe200078e00ff */
[----:B------:R-:W-:Y:S06]  /*1700*/  @!P1 BRA `(.L_x_956) ;  /* 0x000000b000689947 */ /* 0x000fec0003800000 */
[----:B------:R-:W-:Y:S01]  /*1710*/  SHF.R.S32.HI R19, RZ, 0x1f, R18 ;  /* 0x0000001fff137819 */ /* 0x000fe20000011412 */
[----:B------:R-:W0:Y:S01]  /*1720*/  S2UR UR5, SR_CgaCtaId ;  /* 0x00000000000579c3 */ /* 0x000e220000008800 */
[----:B------:R-:W-:Y:S02]  /*1730*/  UMOV UR41, 0x400 ;  /* 0x0000040000297882 */ /* 0x000fe40000000000 */
[----:B------:R-:W-:-:S04]  /*1740*/  LEA.HI R22, R19, R18, RZ, 0x7 ;  /* 0x0000001213167211 */ /* 0x000fc800078f38ff */
[----:B------:R-:W-:-:S05]  /*1750*/  SHF.R.S32.HI R23, RZ, 0x7, R22 ;  /* 0x00000007ff177819 */ /* 0x000fca0000011416 */
        /* <DEDUP_REMOVED lines=29> */
.L_x_957:
[----:B------:R-:W-:Y:S01]  /*1930*/  ULDC.64 UR6, c[0x0][0x990] ;  /* 0x0002640000067ab9 */ /* 0x000fe20000000a00 */
[----:B------:R-:W-:Y:S01]  /*1940*/  ULDC.64 UR4, c[0x0][0x998] ;  /* 0x0002660000047ab9 */ /* 0x000fe20000000a00 */
[----:B------:R-:W-:Y:S01]  /*1950*/  UISETP.NE.U32.AND UP0, UPT, UR6, URZ, UPT ;  /* 0x0000003f0600728c */ /* 0x000fe2000bf05070 */
[----:B------:R-:W-:Y:S01]  /*1960*/  IMAD.MOV.U32 R7, RZ, RZ, 0x3f800000 ;  /* 0x3f800000ff077424 */ /* 0x000fe200078e00ff */
[----:B------:R-:W-:Y:S01]  /*1970*/  UISETP.NE.U32.AND UP1, UPT, UR4, URZ, UPT ;  /* 0x0000003f0400728c */ /* 0x000fe2000bf25070 */
[----:B------:R-:W-:Y:S01]  /*1980*/  IMAD.MOV.U32 R0, RZ, RZ, 0x3f800000 ;  /* 0x3f800000ff007424 */ /* 0x000fe200078e00ff */
[----:B------:R-:W-:Y:S02]  /*1990*/  UISETP.NE.AND.EX UP0, UPT, UR7, URZ, UPT, UP0 ;  /* 0x0000003f0700728c */ /* 0x000fe4000bf05300 */
[----:B------:R-:W-:-:S04]  /*19a0*/  UISETP.NE.AND.EX UP1, UPT, UR5, URZ, UPT, UP1 ;  /* 0x0000003f0500728c */ /* 0x000fc8000bf25310 */
[----:B------:R-:W-:Y:S02]  /*19b0*/  PLOP3.LUT P0, PT, PT, PT, UP0, 0x80, 0x0 ;  /* 0x000000000000781c */ /* 0x000fe40003f0f008 */
[----:B------:R-:W-:-:S03]  /*19c0*/  PLOP3.LUT P1, PT, PT, PT, UP1, 0x80, 0x0 ;  /* 0x000000000000781c */ /* 0x000fc60003f2f018 */
[----:B------:R-:W-:Y:S01]  /*19d0*/  @UP0 ULDC.64 UR12, c[0x0][0x9a8] ;  /* 0x00026a00000c0ab9 */ /* 0x000fe20000000a00 */
[----:B------:R-:W-:Y:S01]  /*19e0*/  @UP0 ULDC.64 UR16, c[0x0][0x9b0] ;  /* 0x00026c0000100ab9 */ /* 0x000fe20000000a00 */
[----:B------:R-:W-:Y:S01]  /*19f0*/  @UP1 ULDC.64 UR14, c[0x0][0x9b8] ;  /* 0x00026e00000e1ab9 */ /* 0x000fe20000000a00 */
[----:B------:R-:W-:Y:S02]  /*1a00*/  @UP0 UIMAD UR8, UR39, UR12, URZ ;  /* 0x0000000c270802a4 */ /* 0x000fe4000f8e023f */
[----:B------:R-:W-:Y:S02]  /*1a10*/  @UP0 UIMAD.WIDE.U32 UR10, UR36, UR12, URZ ;  /* 0x0000000c240a02a5 */ /* 0x000fe4000f8e003f */
[----:B------:R-:W-:Y:S02]  /*1a20*/  @UP1 UIMAD UR12, UR39, UR14, URZ ;  /* 0x0000000e270c12a4 */ /* 0x000fe4000f8e023f */
[----:B------:R-:W-:Y:S02]  /*1a30*/  @UP0 UIMAD UR13, UR36, UR13, UR8 ;  /* 0x0000000d240d02a4 */ /* 0x000fe4000f8e0208 */
[----:B------:R-:W-:-:S02]  /*1a40*/  @UP1 UIMAD.WIDE.U32 UR8, UR36, UR14, URZ ;  /* 0x0000000e240812a5 */ /* 0x000fc4000f8e003f */
[----:B------:R-:W-:Y:S02]  /*1a50*/  @UP1 UIMAD UR14, UR36, UR15, UR12 ;  /* 0x0000000f240e12a4 */ /* 0x000fe4000f8e020c */
[----:B------:R-:W-:Y:S02]  /*1a60*/  @UP0 USHF.R.S32.HI UR12, URZ, 0x1f, UR42 ;  /* 0x0000001f3f0c0899 */ /* 0x000fe4000801142a */
[----:B------:R-:W-:Y:S01]  /*1a70*/  @UP1 USHF.R.S32.HI UR15, URZ, 0x1f, UR42 ;  /* 0x0000001f3f0f1899 */ /* 0x000fe2000801142a */
[----:B------:R-:W-:Y:S01]  /*1a80*/  @UP1 ULDC.64 UR18, c[0x0][0x9c0] ;  /* 0x0002700000121ab9 */ /* 0x000fe20000000a00 */
[----:B------:R-:W-:Y:S02]  /*1a90*/  @UP0 UIADD3 UR11, UR11, UR13, URZ ;  /* 0x0000000d0b0b0290 */ /* 0x000fe4000fffe03f */
[----:B------:R-:W-:Y:S02]  /*1aa0*/  @UP0 UIMAD UR12, UR12, UR16, URZ ;  /* 0x000000100c0c02a4 */ /* 0x000fe4000f8e023f */
[----:B------:R-:W-:-:S02]  /*1ab0*/  @UP1 UIMAD UR13, UR15, UR18, URZ ;  /* 0x000000120f0d12a4 */ /* 0x000fc4000f8e023f */
[----:B------:R-:W-:Y:S02]  /*1ac0*/  @UP1 UIADD3 UR9, UR9, UR14, URZ ;  /* 0x0000000e09091290 */ /* 0x000fe4000fffe03f */
[----:B------:R-:W-:Y:S02]  /*1ad0*/  @UP0 UIMAD UR12, UR42, UR17, UR12 ;  /* 0x000000112a0c02a4 */ /* 0x000fe4000f8e020c */
[----:B------:R-:W-:Y:S02]  /*1ae0*/  @UP0 UIMAD.WIDE.U32 UR10, UR42, UR16, UR10 ;  /* 0x000000102a0a02a5 */ /* 0x000fe4000f8e000a */
[----:B------:R-:W-:Y:S02]  /*1af0*/  @UP1 UIMAD UR13, UR42, UR19, UR13 ;  /* 0x000000132a0d12a4 */ /* 0x000fe4000f8e020d */
[----:B------:R-:W-:Y:S02]  /*1b00*/  @UP1 UIMAD.WIDE.U32 UR8, UR42, UR18, UR8 ;  /* 0x000000122a0812a5 */ /* 0x000fe4000f8e0008 */
[----:B------:R-:W-:-:S02]  /*1b10*/  @UP0 UIADD3 UR11, UR11, UR12, URZ ;  /* 0x0000000c0b0b0290 */ /* 0x000fc4000fffe03f */
[----:B------:R-:W-:Y:S02]  /*1b20*/  @UP0 ULEA UR6, UP2, UR10, UR6, 0x2 ;  /* 0x000000060a060291 */ /* 0x000fe4000f84103f */
[----:B------:R-:W-:Y:S02]  /*1b30*/  @UP1 UIADD3 UR9, UR9, UR13, URZ ;  /* 0x0000000d09091290 */ /* 0x000fe4000fffe03f */
[----:B------:R-:W-:Y:S02]  /*1b40*/  @UP1 ULEA UR4, UP3, UR8, UR4, 0x2 ;  /* 0x0000000408041291 */ /* 0x000fe4000f86103f */
[----:B------:R-:W-:Y:S01]  /*1b50*/  @UP0 ULEA.HI.X UR7, UR10, UR7, UR11, 0x2, UP2 ;  /* 0x000000070a070291 */ /* 0x000fe200090f140b */
[----:B------:R-:W-:Y:S01]  /*1b60*/  IMAD.U32 R2, RZ, RZ, UR6 ;  /* 0x00000006ff027e24 */ /* 0x000fe2000f8e00ff */
[----:B------:R-:W-:Y:S02]  /*1b70*/  @UP1 ULEA.HI.X UR5, UR8, UR5, UR9, 0x2, UP3 ;  /* 0x0000000508051291 */ /* 0x000fe400098f1409 */
[----:B------:R-:W-:Y:S01]  /*1b80*/  IMAD.U32 R4, RZ, RZ, UR4 ;  /* 0x00000004ff047e24 */ /* 0x000fe2000f8e00ff */
[----:B------:R-:W-:Y:S01]  /*1b90*/  SHF.L.U32 R8, RZ, 0x1f, RZ ;  /* 0x0000001fff087819 */ /* 0x000fe200000006ff */
[----:B------:R-:W-:Y:S01]  /*1ba0*/  IMAD.U32 R3, RZ, RZ, UR7 ;  /* 0x00000007ff037e24 */ /* 0x000fe2000f8e00ff */
[----:B------:R-:W-:Y:S01]  /*1bb0*/  ULDC UR4, c[0x0][0x9d8] ;  /* 0x0002760000047ab9 */ /* 0x000fe20000000800 */
[----:B------:R-:W-:-:S03]  /*1bc0*/  IMAD.U32 R5, RZ, RZ, UR5 ;  /* 0x00000005ff057e24 */ /* 0x000fc6000f8e00ff */
[----:B------:R-:W2:Y:S04]  /*1bd0*/  @P0 LDG.E R7, desc[UR44][R2.64] ;  /* 0x0000002c02070981 */ /* 0x000ea8000c1e1900 */
[----:B------:R-:W2:Y:S01]  /*1be0*/  @P1 LDG.E R0, desc[UR44][R4.64] ;  /* 0x0000002c04001981 */ /* 0x000ea2000c1e1900 */
[----:B------:R-:W0:Y:S01]  /*1bf0*/  SYNCS.PHASECHK.TRANS64.TRYWAIT P0, [UR41+0x20800], R8 ;  /* 0x02080008ff0075a7 */ /* 0x000e220008000169 */
[----:B--2---:R-:W-:-:S04]  /*1c00*/  FMUL.FTZ R0, R7, R0 ;  /* 0x0000000007007220 */ /* 0x004fc80000410000 */
[----:B------:R-:W-:Y:S01]  /*1c10*/  FMUL.FTZ R0, R0, UR4 ;  /* 0x0000000400007c20 */ /* 0x000fe20008410000 */
[----:B0-----:R-:W-:Y:S06]  /*1c20*/  @!P0 BRA `(.L_x_958) ;  /* 0x0000012800288947 */ /* 0x001fec0003800000 */
.L_x_1099:
[----:B------:R-:W-:-:S06]  /*1c30*/  ULOP3.LUT UR4, UR38, 0x1, URZ, 0xfc, !UPT ;  /* 0x0000000126047892 */ /* 0x000fcc000f8efc3f */
[----:B------:R-:W-:-:S05]  /*1c40*/  IMAD.U32 R2, RZ, RZ, UR4 ;  /* 0x00000004ff027e24 */ /* 0x000fca000f8e00ff */
[----:B------:R-:W-:-:S13]  /*1c50*/  ISETP.NE.AND P4, PT, R2, 0x3, PT ;  /* 0x000000030200780c */ /* 0x000fda0003f85270 */
[----:B------:R-:W-:Y:S05]  /*1c60*/  @!P4 BRA `(.L_x_959) ;  /* 0x000000000004c947 */ /* 0x000fea0003800000 */
[----:B------:R-:W-:Y:S01]  /*1c70*/  BPT.TRAP 0x1 ;  /* 0x000000040000795c */ /* 0x000fe20000300000 */
.L_x_959:
[----:B------:R1:W2:Y:S01]  /*1c80*/  SYNCS.PHASECHK.TRANS64.TRYWAIT P0, [UR41+0x20830], R8 ;  /* 0x02083008ff0075a7 */ /* 0x0002a20008000169 */
[----:B------:R-:W-:Y:S05]  /*1c90*/  @!P4 BRA `(.L_x_960) ;  /* 0x000000000004c947 */ /* 0x000fea0003800000 */
[----:B------:R-:W-:Y:S01]  /*1ca0*/  BPT.TRAP 0x1 ;  /* 0x000000040000795c */ /* 0x000fe20000300000 */
.L_x_960:
[----:B------:R-:W3:Y:S01]  /*1cb0*/  S2R R2, SR_TID.X ;  /* 0x0000000000027919 */ /* 0x000ee20000002100 */
[----:B------:R-:W-:-:S05]  /*1cc0*/  IMAD.U32 R6, RZ, RZ, UR46 ;  /* 0x0000002eff067e24 */ /* 0x000fca000f8e00ff */
[----:B------:R-:W-:Y:S02]  /*1cd0*/  LOP3.LUT R6, R6, 0x10000, RZ, 0xfc, !PT ;  /* 0x0001000006067812 */ /* 0x000fe400078efcff */
[----:B---3--:R-:W-:-:S04]  /*1ce0*/  LOP3.LUT R2, R2, 0x7f, RZ, 0xc0, !PT ;  /* 0x0000007f02027812 */ /* 0x008fc800078ec0ff */
[----:B------:R-:W-:Y:S01]  /*1cf0*/  ISETP.NE.AND P5, PT, R2, RZ, PT ;  /* 0x000000ff0200720c */ /* 0x000fe20003fa5270 */
[----:B--2---:R-:W-:-:S12]  /*1d00*/  @P0 BRA `(.L_x_961) ;  /* 0x0000000000080947 */ /* 0x004fd80003800000 */
[----:B------:R-:W2:Y:S02]  /*1d10*/  SYNCS.PHASECHK.TRANS64.TRYWAIT P0, [UR41+0x20830], R8 ;  /* 0x02083008ff0075a7 */ /* 0x000ea40008000169 */
[----:B--2---:R-:W-:Y:S05]  /*1d20*/  @!P0 BRA `(.L_x_962) ;  /* 0x0000012800008947 */ /* 0x004fea0003800000 */
.L_x_961:
[----:B------:R-:W-:Y:S05]  /*1d30*/  WARPSYNC.ALL ;  /* 0x0000000000007948 */ /* 0x000fea0003800000 */
[----:B------:R-:W-:Y:S01]  /*1d40*/  IMAD.MOV.U32 R7, RZ, RZ, 0x40000040 ;  /* 0x40000040ff077424 */ /* 0x000fe200078e00ff */
[----:B------:R-:W-:Y:S01]  /*1d50*/  UIADD3 UR4, UR41, 0x18400, URZ ;  /* 0x0001840029047890 */ /* 0x000fe2000fffe03f */
[C---:B------:R-:W-:Y:S01]  /*1d60*/  R2UR UR8, R6.reuse ;  /* 0x00000000060872ca */ /* 0x040fe200000e0000 */
[----:B------:R-:W-:Y:S02]  /*1d70*/  WARPGROUP.ARRIVE ;  /* 0x00000000000079c5 */ /* 0x000fe40000000000 */
[----:B------:R-:W-:Y:S01]  /*1d80*/  R2UR UR9, R7 ;  /* 0x00000000070972ca */ /* 0x000fe200000e0000 */
[----:B------:R-:W-:Y:S01]  /*1d90*/  USHF.R.U32.HI UR4, URZ, 0x4, UR4 ;  /* 0x000000043f047899 */ /* 0x000fe20008011604 */
[----:B------:R-:W-:Y:S01]  /*1da0*/  R2UR UR28, R6 ;  /* 0x00000000061c72ca */ /* 0x000fe200000e0000 */
[----:B------:R-:W-:Y:S01]  /*1db0*/  UMOV UR11, 0x40000040 ;  /* 0x40000040000b7882 */ /* 0x000fe20000000000 */
[----:B------:R-:W-:Y:S01]  /*1dc0*/  UMOV UR5, 0x40000040 ;  /* 0x4000004000057882 */ /* 0x000fe20000000000 */
[----:B------:R-:W-:Y:S01]  /*1dd0*/  ULOP3.LUT UR4, UR4, 0x3fff, URZ, 0xc0, !UPT ;  /* 0x00003fff04047892 */ /* 0x000fe2000f8ec03f */
[----:B0-----:R-:W-:Y:S01]  /*1de0*/  LOP3.LUT R3, R22, 0xffffff80, RZ, 0xc0, !PT ;  /* 0xffffff8016037812 */ /* 0x001fe200078ec0ff */
[----:B------:R-:W-:Y:S01]  /*1df0*/  UMOV UR7, 0x40000040 ;  /* 0x4000004000077882 */ /* 0x000fe20000000000 */
[----:B------:R-:W-:Y:S01]  /*1e00*/  UMOV UR13, 0x40000040 ;  /* 0x40000040000d7882 */ /* 0x000fe20000000000 */
[----:B------:R-:W-:Y:S01]  /*1e10*/  ULOP3.LUT UR46, UR4, 0x10000, URZ, 0xfc, !UPT ;  /* 0x00010000042e7892 */ /* 0x000fe2000f8efc3f */
[----:B------:R-:W-:Y:S01]  /*1e20*/  LEA.HI R19, R19, R18, RZ, 0x2 ;  /* 0x0000001213137211 */ /* 0x000fe200078f10ff */
[----:B------:R-:W-:Y:S01]  /*1e30*/  UMOV UR15, 0x40000040 ;  /* 0x40000040000f7882 */ /* 0x000fe20000000000 */
[----:B------:R-:W-:Y:S01]  /*1e40*/  UMOV UR17, 0x40000040 ;  /* 0x4000004000117882 */ /* 0x000fe20000000000 */
[----:B------:R-:W-:Y:S01]  /*1e50*/  UIADD3 UR6, UR46, 0x2, URZ ;  /* 0x000000022e067890 */ /* 0x000fe2000fffe03f */
[----:B------:R-:W-:Y:S01]  /*1e60*/  IMAD.IADD R3, R18, 0x1, -R3 ;  /* 0x0000000112037824 */ /* 0x000fe200078e0a03 */
[----:B------:R-:W-:Y:S01]  /*1e70*/  UIADD3 UR4, UR28, 0x2, URZ ;  /* 0x000000021c047890 */ /* 0x000fe2000fffe03f */
[----:B------:R-:W-:Y:S01]  /*1e80*/  LEA.HI R5, R23, R23, RZ, 0x1 ;  /* 0x0000001717057211 */ /* 0x000fe200078f08ff */
[----:B------:R-:W-:Y:S01]  /*1e90*/  UMOV UR10, UR46 ;  /* 0x0000002e000a7c82 */ /* 0x000fe20008000000 */
[----:B------:R-:W-:Y:S01]  /*1ea0*/  UIADD3 UR12, UR28, 0x6, URZ ;  /* 0x000000061c0c7890 */ /* 0x000fe2000fffe03f */
[----:B------:R-:W-:Y:S01]  /*1eb0*/  QGMMA.64x64x32.F32.E4M3.E4M3 R24, gdesc[UR8], RZ, !UPT, gsb0 ;  /* 0x00e00000081879f3 */ /* 0x000fe2000c0008ff */
[----:B------:R-:W-:Y:S01]  /*1ec0*/  UIADD3 UR8, UR28, 0x4, URZ ;  /* 0x000000041c087890 */ /* 0x000fe2000fffe03f */
[----:B------:R-:W-:Y:S01]  /*1ed0*/  SHF.R.S32.HI R2, RZ, 0x1f, R3 ;  /* 0x0000001fff027819 */ /* 0x000fe20000011403 */
[----:B------:R-:W-:Y:S01]  /*1ee0*/  UIADD3 UR10, UR46, 0x4, URZ ;  /* 0x000000042e0a7890 */ /* 0x000fe2000fffe03f */
[----:B------:R-:W-:Y:S01]  /*1ef0*/  LOP3.LUT R19, R19, 0xfffffffc, RZ, 0xc0, !PT ;  /* 0xfffffffc13137812 */ /* 0x000fe200078ec0ff */
[----:B------:R-:W-:Y:S01]  /*1f00*/  UMOV UR9, 0x40000040 ;  /* 0x4000004000097882 */ /* 0x000fe20000000000 */
[----:B------:R-:W-:Y:S01]  /*1f10*/  UMOV UR11, 0x40000040 ;  /* 0x40000040000b7882 */ /* 0x000fe20000000000 */
[----:B------:R-:W-:Y:S01]  /*1f20*/  UIADD3 UR14, UR46, 0x6, URZ ;  /* 0x000000062e0e7890 */ /* 0x000fe2000fffe03f */
[CC--:B------:R-:W-:Y:S01]  /*1f30*/  LEA.HI R4, R2.reuse, R3.reuse, RZ, 0x2 ;  /* 0x0000000302047211 */ /* 0x0c0fe200078f10ff */
[----:B------:R-:W-:Y:S01]  /*1f40*/  UIADD3 UR16, UR28, 0x400, URZ ;  /* 0x000004001c107890 */ /* 0x000fe2000fffe03f */
[----:B-1----:R-:W-:Y:S01]  /*1f50*/  LOP3.LUT R8, R5, 0x3fffffe, RZ, 0xc0, !PT ;  /* 0x03fffffe05087812 */ /* 0x002fe200078ec0ff */
[----:B------:R-:W-:Y:S01]  /*1f60*/  UIADD3 UR18, UR46, 0x200, URZ ;  /* 0x000002002e127890 */ /* 0x000fe2000fffe03f */
[----:B------:R-:W-:Y:S01]  /*1f70*/  LEA.HI R5, R2, R3, RZ, 0x5 ;  /* 0x0000000302057211 */ /* 0x000fe200078f28ff */
[----:B------:R-:W-:Y:S01]  /*1f80*/  UMOV UR19, 0x40000040 ;  /* 0x4000004000137882 */ /* 0x000fe20000000000 */
[----:B------:R-:W-:Y:S01]  /*1f90*/  UIADD3 UR20, UR28, 0x402, URZ ;  /* 0x000004021c147890 */ /* 0x000fe2000fffe03f */
[--C-:B------:R-:W-:Y:S01]  /*1fa0*/  SHF.R.S32.HI R2, RZ, 0x2, R4.reuse ;  /* 0x00000002ff027819 */ /* 0x100fe20000011404 */
[----:B------:R-:W-:Y:S01]  /*1fb0*/  UIADD3 UR22, UR46, 0x202, URZ ;  /* 0x000002022e167890 */ /* 0x000fe2000fffe03f */
[----:B------:R-:W-:Y:S01]  /*1fc0*/  SHF.R.S32.HI R9, RZ, 0x1f, R4 ;  /* 0x0000001fff097819 */ /* 0x000fe20000011404 */
[----:B------:R-:W-:Y:S01]  /*1fd0*/  UMOV UR21, 0x40000040 ;  /* 0x4000004000157882 */ /* 0x000fe20000000000 */
[----:B------:R-:W-:Y:S01]  /*1fe0*/  UMOV UR23, 0x40000040 ;  /* 0x4000004000177882 */ /* 0x000fe20000000000 */
[----:B------:R-:W-:Y:S01]  /*1ff0*/  UIADD3 UR24, UR28, 0x404, URZ ;  /* 0x000004041c187890 */ /* 0x000fe2000fffe03f */
[----:B------:R-:W-:Y:S01]  /*2000*/  IMAD.IADD R19, R18, 0x1, -R19 ;  /* 0x0000000112137824 */ /* 0x000fe200078e0a13 */
[----:B------:R-:W-:Y:S01]  /*2010*/  UIADD3 UR26, UR46, 0x204, URZ ;  /* 0x000002042e1a7890 */ /* 0x000fe2000fffe03f */
[----:B------:R-:W-:Y:S01]  /*2020*/  SHF.R.S32.HI R5, RZ, 0x5, R5 ;  /* 0x00000005ff057819 */ /* 0x000fe20000011405 */
[----:B------:R-:W-:Y:S01]  /*2030*/  UMOV UR25, 0x40000040 ;  /* 0x4000004000197882 */ /* 0x000fe20000000000 */
[----:B------:R-:W-:Y:S01]  /*2040*/  UMOV UR27, 0x40000040 ;  /* 0x40000040001b7882 */ /* 0x000fe20000000000 */
[----:B------:R-:W-:Y:S01]  /*2050*/  UIADD3 UR28, UR28, 0x406, URZ ;  /* 0x000004061c1c7890 */ /* 0x000fe2000fffe03f */
[-C--:B------:R-:W-:Y:S01]  /*2060*/  LEA.HI R9, R9, R2.reuse, RZ, 0x3 ;  /* 0x0000000209097211 */ /* 0x080fe200078f18ff */
[----:B------:R-:W-:Y:S01]  /*2070*/  UIADD3 UR30, UR46, 0x206, URZ ;  /* 0x000002062e1e7890 */ /* 0x000fe2000fffe03f */
[----:B------:R-:W-:Y:S01]  /*2080*/  LEA.HI R10, R19, R19, RZ, 0x1 ;  /* 0x00000013130a7211 */ /* 0x000fe200078f08ff */
[----:B------:R-:W-:Y:S01]  /*2090*/  UMOV UR29, 0x40000040 ;  /* 0x40000040001d7882 */ /* 0x000fe20000000000 */
[----:B------:R-:W-:Y:S01]  /*20a0*/  UMOV UR31, 0x40000040 ;  /* 0x40000040001f7882 */ /* 0x000fe20000000000 */
[----:B------:R-:W-:Y:S01]  /*20b0*/  LEA R5, R5, UR47, 0x4 ;  /* 0x0000002f05057c11 */ /* 0x000fe2000f8e20ff */
[----:B------:R-:W-:Y:S01]  /*20c0*/  IMAD.IADD R8, R23, 0x1, -R8 ;  /* 0x0000000117087824 */ /* 0x000fe200078e0a08 */
[----:B------:R-:W-:Y:S01]  /*20d0*/  LOP3.LUT R9, R9, 0xfffffff8, RZ, 0xc0, !PT ;  /* 0xfffffff809097812 */ /* 0x000fe200078ec0ff */
[----:B------:R-:W0:Y:S01]  /*20e0*/  LDC.64 R12, c[0x0][0x9e0] ;  /* 0x00027800ff0c7b82 */ /* 0x000e220000000a00 */
[----:B------:R-:W-:Y:S01]  /*20f0*/  LOP3.LUT R10, R10, 0x1ffffffe, RZ, 0xc0, !PT ;  /* 0x1ffffffe0a0a7812 */ /* 0x000fe200078ec0ff */
[----:B------:R-:W-:Y:S01]  /*2100*/  ULDC UR54, c[0x0][0x2f0] ;  /* 0x0000bc0000367ab9 */ /* 0x000fe20000000800 */
[----:B------:R-:W-:Y:S01]  /*2110*/  IADD3 R9, R5, R2, -R9 ;  /* 0x0000000205097210 */ /* 0x000fe20007ffe809 */
[----:B------:R-:W-:Y:S01]  /*2120*/  ULDC UR48, c[0x0][0x9dc] ;  /* 0x0002770000307ab9 */ /* 0x000fe20000000800 */
[----:B------:R-:W-:Y:S01]  /*2130*/  LOP3.LUT R2, R4, 0x7ffffffc, RZ, 0xc0, !PT ;  /* 0x7ffffffc04027812 */ /* 0x000fe200078ec0ff */
[----:B------:R-:W-:Y:S01]  /*2140*/  IMAD.IADD R5, R19, 0x1, -R10 ;  /* 0x0000000113057824 */ /* 0x000fe200078e0a0a */
[----:B------:R-:W-:Y:S01]  /*2150*/  ULDC UR53, c[0x0][0x288] ;  /* 0x0000a20000357ab9 */ /* 0x000fe20000000800 */
[----:B------:R-:W-:Y:S01]  /*2160*/  IMAD R8, R8, 0x40, R9 ;  /* 0x0000004008087824 */ /* 0x000fe200078e0209 */
[----:B------:R-:W-:Y:S01]  /*2170*/  ULOP3.LUT UR48, URZ, UR48, URZ, 0x33, !UPT ;  /* 0x000000303f307292 */ /* 0x000fe2000f8e333f */
[----:B------:R-:W-:-:S02]  /*2180*/  IMAD.IADD R2, R3, 0x1, -R2 ;  /* 0x0000000103027824 */ /* 0x000fc400078e0a02 */
[----:B------:R-:W-:Y:S02]  /*2190*/  IMAD R5, R5, 0x8, R8 ;  /* 0x0000000805057824 */ /* 0x000fe400078e0208 */
[----:B------:R-:W-:Y:S02]  /*21a0*/  IMAD.U32 R3, RZ, RZ, UR41 ;  /* 0x00000029ff037e24 */ /* 0x000fe4000f8e00ff */
[----:B------:R-:W-:Y:S02]  /*21b0*/  IMAD.MOV.U32 R4, RZ, RZ, R5 ;  /* 0x000000ffff047224 */ /* 0x000fe400078e0005 */
[----:B------:R-:W-:Y:S02]  /*21c0*/  @!P5 VIADD R3, R3, 0x20840 ;  /* 0x000208400303d836 */ /* 0x000fe40000000000 */
[----:B------:R-:W-:-:S03]  /*21d0*/  IMAD.U32 R19, RZ, RZ, UR54 ;  /* 0x00000036ff137e24 */ /* 0x000fc6000f8e00ff */
[----:B------:R-:W-:Y:S02]  /*21e0*/  @!P5 PRMT R3, RZ, 0x654, R3 ;  /* 0x00000654ff03d816 */ /* 0x000fe40000000003 */
[----:B0-----:R-:W-:Y:S01]  /*21f0*/  ISETP.GE.AND P6, PT, R13, 0x1, PT ;  /* 0x000000010d00780c */ /* 0x001fe20003fc6270 */
[----:B------:R-:W-:Y:S02]  /*2200*/  WARPGROUP.DEPBAR.LE gsb0, 0x0 ;  /* 0x00008000000079c5 */ /* 0x000fe40000010000 */
[----:B------:R-:W-:-:S06]  /*2210*/  WARPGROUP.ARRIVE ;  /* 0x00000000000079c5 */ /* 0x000fcc0000000000 */
[----:B------:R-:W-:Y:S01]  /*2220*/  QGMMA.64x64x32.F32.E4M3.E4M3 R24, gdesc[UR4], R24, gsb0 ;  /* 0x00e00000041879f3 */ /* 0x000fe20008000818 */
[----:B------:R-:W-:Y:S02]  /*2230*/  ULDC UR6, c[0x0][0x448] ;  /* 0x0001120000067ab9 */ /* 0x000fe40000000800 */
[----:B------:R-:W-:-:S03]  /*2240*/  UISETP.NE.AND UP0, UPT, UR6, 0x1, UPT ;  /* 0x000000010600788c */ /* 0x000fc6000bf05270 */
[----:B------:R-:W-:Y:S02]  /*2250*/  UMOV UR6, 0xffffffc0 ;  /* 0xffffffc000067882 */ /* 0x000fe40000000000 */
[----:B------:R-:W-:Y:S01]  /*2260*/  UIMAD UR6, UR50, UR6, 0x40 ;  /* 0x00000040320674a4 */ /* 0x000fe2000f8e0206 */
[----:B------:R-:W-:Y:S02]  /*2270*/  PLOP3.LUT P0, PT, PT, PT, UP0, 0x80, 0x0 ;  /* 0x000000000000781c */ /* 0x000fe40003f0f008 */
[----:B------:R-:W-:-:S03]  /*2280*/  PLOP3.LUT P1, PT, PT, PT, UP0, 0x80, 0x0 ;  /* 0x000000000000781c */ /* 0x000fc60003f2f008 */
[----:B------:R-:W-:-:S08]  /*2290*/  @UP0 ULDC UR7, c[0x0][0x44c] ;  /* 0x0001130000070ab9 */ /* 0x000fd00000000800 */
[----:B------:R-:W-:Y:S01]  /*22a0*/  @P0 IMAD.HI.U32 R8, R5, UR7, RZ ;  /* 0x0000000705080c27 */ /* 0x000fe2000f8e00ff */
[----:B------:R-:W-:-:S04]  /*22b0*/  @UP0 ULDC UR7, c[0x0][0x450] ;  /* 0x0001140000070ab9 */ /* 0x000fc80000000800 */
[----:B------:R-:W-:Y:S01]  /*22c0*/  @P1 SHF.R.U32.HI R4, RZ, UR7, R8 ;  /* 0x00000007ff041c19 */ /* 0x000fe20008011608 */
[----:B------:R-:W-:-:S04]  /*22d0*/  UIADD3 UR7, UR6, 0x1, URZ ;  /* 0x0000000106077890 */ /* 0x000fc8000fffe03f */
[----:B------:R-:W0:Y:S02]  /*22e0*/  SHFL.IDX PT, R9, R4, RZ, 0x1c1f ;  /* 0x001c1fff04097589 */ /* 0x000e2400000e0000 */
[----:B------:R-:W-:Y:S01]  /*22f0*/  IMAD.U32 R11, RZ, RZ, UR7 ;  /* 0x00000007ff0b7e24 */ /* 0x000fe2000f8e00ff */
[----:B------:R-:W-:-:S03]  /*2300*/  UIMAD UR7, UR37, UR54, UR6 ;  /* 0x00000036250772a4 */ /* 0x000fc6000f8e0206 */
[----:B------:R-:W-:-:S03]  /*2310*/  IMAD R8, R2, -0x2, R11 ;  /* 0xfffffffe02087824 */ /* 0x000fc600078e020b */
[----:B------:R-:W-:Y:S02]  /*2320*/  IMAD.U32 R11, RZ, RZ, UR7 ;  /* 0x00000007ff0b7e24 */ /* 0x000fe4000f8e00ff */
[----:B------:R-:W-:Y:S02]  /*2330*/  IMAD R8, R19, UR37, R8 ;  /* 0x0000002513087c24 */ /* 0x000fe4000f8e0208 */
[----:B------:R-:W-:Y:S01]  /*2340*/  IMAD R11, R2, -0x2, R11 ;  /* 0xfffffffe020b7824 */ /* 0x000fe200078e020b */
[----:B------:R-:W-:Y:S02]  /*2350*/  WARPGROUP.DEPBAR.LE gsb0, 0x0 ;  /* 0x00008000000079c5 */ /* 0x000fe40000010000 */
[----:B------:R-:W-:-:S06]  /*2360*/  WARPGROUP.ARRIVE ;  /* 0x00000000000079c5 */ /* 0x000fcc0000000000 */
[----:B------:R-:W-:Y:S03]  /*2370*/  QGMMA.64x64x32.F32.E4M3.E4M3 R24, gdesc[UR8], R24, gsb0 ;  /* 0x00e00000081879f3 */ /* 0x000fe60008000818 */
[----:B------:R-:W-:Y:S02]  /*2380*/  WARPGROUP.DEPBAR.LE gsb0, 0x0 ;  /* 0x00008000000079c5 */ /* 0x000fe40000010000 */
[----:B------:R-:W-:-:S06]  /*2390*/  WARPGROUP.ARRIVE ;  /* 0x00000000000079c5 */ /* 0x000fcc0000000000 */
[----:B------:R-:W-:Y:S01]  /*23a0*/  QGMMA.64x64x32.F32.E4M3.E4M3 R24, gdesc[UR12], R24, gsb0 ;  /* 0x00e000000c1879f3 */ /* 0x000fe20008000818 */
[----:B------:R-:W-:Y:S02]  /*23b0*/  ULEA UR14, UR50, 0xffffffc0, 0x6 ;  /* 0xffffffc0320e7891 */ /* 0x000fe4000f8e303f */
[----:B------:R-:W-:Y:S02]  /*23c0*/  WARPGROUP.DEPBAR.LE gsb0, 0x0 ;  /* 0x00008000000079c5 */ /* 0x000fe40000010000 */
[----:B------:R-:W-:-:S06]  /*23d0*/  WARPGROUP.ARRIVE ;  /* 0x00000000000079c5 */ /* 0x000fcc0000000000 */
[----:B------:R-:W-:Y:S03]  /*23e0*/  QGMMA.64x64x32.F32.E4M3.E4M3 R24, gdesc[UR16], R24, gsb0 ;  /* 0x00e00000101879f3 */ /* 0x000fe60008000818 */
        /* <DEDUP_REMOVED lines=10> */
[C---:B------:R-:W-:Y:S01]  /*2490*/  FMUL.FTZ R24, R0.reuse, R24 ;  /* 0x0000001800187220 */ /* 0x040fe20000410000 */
        /* <DEDUP_REMOVED lines=30> */
[----:B------:R-:W-:Y:S01]  /*2680*/  FMUL.FTZ R46, R0, R46 ;  /* 0x0000002e002e7220 */ /* 0x000fe20000410000 */
[----:B------:R-:W1:Y:S01]  /*2690*/  MUFU.TANH R24, R24 ;  /* 0x0000001800187308 */ /* 0x000e620000002400 */
[----:B------:R2:W-:Y:S07]  /*26a0*/  @!P5 SYNCS.ARRIVE.TRANS64.RED.A1T0 RZ, [R3+URZ], RZ ;  /* 0x000000ff03ffd9a7 */ /* 0x0005ee000810043f */
[----:B------:R-:W3:Y:S01]  /*26b0*/  MUFU.TANH R25, R25 ;  /* 0x0000001900197308 */ /* 0x000ee20000002400 */
[----:B--2---:R-:W-:-:S04]  /*26c0*/  VIADD R3, R8, -UR53 ;  /* 0x8000003508037c36 */ /* 0x004fc80008000000 */
[C---:B------:R-:W-:Y:S02]  /*26d0*/  IMAD.IADD R14, R3.reuse, 0x1, R12 ;  /* 0x00000001030e7824 */ /* 0x040fe400078e020c */
[----:B------:R-:W-:Y:S01]  /*26e0*/  VIADD R18, R3, UR48 ;  /* 0x0000003003127c36 */ /* 0x000fe20008000000 */
[----:B------:R-:W2:Y:S02]  /*26f0*/  MUFU.TANH R26, R26 ;  /* 0x0000001a001a7308 */ /* 0x000ea40000002400 */
[----:B0-----:R-:W-:Y:S01]  /*2700*/  VIADDMNMX R8, R9, R14, R11, PT ;  /* 0x0000000e09087246 */ /* 0x001fe2000380010b */
[----:B------:R-:W-:-:S05]  /*2710*/  IMAD.IADD R3, R18, 0x1, R9 ;  /* 0x0000000112037824 */ /* 0x000fca00078e0209 */
[----:B------:R-:W0:Y:S08]  /*2720*/  MUFU.TANH R27, R27 ;  /* 0x0000001b001b7308 */ /* 0x000e300000002400 */
[----:B------:R-:W4:Y:S08]  /*2730*/  MUFU.TANH R28, R28 ;  /* 0x0000001c001c7308 */ /* 0x000f300000002400 */
[----:B------:R-:W0:Y:S08]  /*2740*/  MUFU.TANH R29, R29 ;  /* 0x0000001d001d7308 */ /* 0x000e300000002400 */
[----:B------:R-:W0:Y:S08]  /*2750*/  MUFU.TANH R30, R30 ;  /* 0x0000001e001e7308 */ /* 0x000e300000002400 */
[----:B------:R0:W0:Y:S08]  /*2760*/  MUFU.TANH R20, R31 ;  /* 0x0000001f00147308 */ /* 0x0000300000002400 */
[----:B------:R-:W0:Y:S08]  /*2770*/  MUFU.TANH R32, R32 ;  /* 0x0000002000207308 */ /* 0x000e300000002400 */
        /* <DEDUP_REMOVED lines=22> */
[----:B------:R-:W0:Y:S01]  /*28e0*/  MUFU.TANH R55, R55 ;  /* 0x0000003700377308 */ /* 0x000e220000002400 */
[----:B-1234-:R-:W-:Y:S05]  /*28f0*/  @!P6 BRA `(.L_x_963) ;  /* 0x000000000058e947 */ /* 0x01efea0003800000 */
[----:B------:R-:W-:Y:S01]  /*2900*/  IMAD.U32 R10, RZ, RZ, UR54 ;  /* 0x00000036ff0a7e24 */ /* 0x000fe2000f8e00ff */
[----:B------:R-:W-:Y:S03]  /*2910*/  BSSY B0, `(.L_x_964) ;  /* 0x0000010000007945 */ /* 0x000fe60003800000 */
[----:B------:R-:W-:-:S04]  /*2920*/  IMAD R9, R10, UR37, R9 ;  /* 0x000000250a097c24 */ /* 0x000fc8000f8e0209 */
[----:B------:R-:W-:-:S05]  /*2930*/  VIADD R9, R9, -UR53 ;  /* 0x8000003509097c36 */ /* 0x000fca0008000000 */
[----:B------:R-:W-:-:S13]  /*2940*/  ISETP.GT.AND P0, PT, R9, -0x1, PT ;  /* 0xffffffff0900780c */ /* 0x000fda0003f04270 */
[----:B------:R-:W-:Y:S05]  /*2950*/  @P0 BRA `(.L_x_965) ;  /* 0x00000000001c0947 */ /* 0x000fea0003800000 */
[----:B------:R-:W-:Y:S02]  /*2960*/  ISETP.NE.AND P0, PT, R13, 0x1, PT ;  /* 0x000000010d00780c */ /* 0x000fe40003f05270 */
[----:B------:R-:W-:-:S11]  /*2970*/  LOP3.LUT R9, RZ, R9, RZ, 0x33, !PT ;  /* 0x00000009ff097212 */ /* 0x000fd600078e33ff */
[----:B------:R-:W1:Y:S02]  /*2980*/  @P0 LDC.64 R22, c[0x0][0x9e8] ;  /* 0x00027a00ff160b82 */ /* 0x000e640000000a00 */
[----:B-1----:R-:W-:-:S05]  /*2990*/  @P0 IMAD.HI.U32 R10, R9, R22, RZ ;  /* 0x00000016090a0227 */ /* 0x002fca00078e00ff */
[----:B------:R-:W-:-:S04]  /*29a0*/  @P0 SHF.R.U32.HI R9, RZ, R23, R10 ;  /* 0x00000017ff090219 */ /* 0x000fc8000001160a */
[----:B------:R-:W-:Y:S01]  /*29b0*/  LOP3.LUT R9, RZ, R9, RZ, 0x33, !PT ;  /* 0x00000009ff097212 */ /* 0x000fe200078e33ff */
[----:B------:R-:W-:Y:S06]  /*29c0*/  BRA `(.L_x_966) ;  /* 0x0000000000107947 */ /* 0x000fec0003800000 */
.L_x_965:
[----:B------:R-:W-:-:S13]  /*29d0*/  ISETP.NE.AND P0, PT, R13, 0x1, PT ;  /* 0x000000010d00780c */ /* 0x000fda0003f05270 */
[----:B------:R-:W1:Y:S02]  /*29e0*/  @P0 LDC.64 R22, c[0x0][0x9e8] ;  /* 0x00027a00ff160b82 */ /* 0x000e640000000a00 */
[----:B-1----:R-:W-:-:S05]  /*29f0*/  @P0 IMAD.HI.U32 R10, R9, R22, RZ ;  /* 0x00000016090a0227 */ /* 0x002fca00078e00ff */
[----:B------:R-:W-:-:S07]  /*2a00*/  @P0 SHF.R.U32.HI R9, RZ, R23, R10 ;  /* 0x00000017ff090219 */ /* 0x000fce000001160a */
.L_x_966:
[----:B------:R-:W-:Y:S05]  /*2a10*/  BSYNC B0 ;  /* 0x0000000000007941 */ /* 0x000fea0003800000 */
.L_x_964:
[----:B------:R-:W-:-:S04]  /*2a20*/  IMAD R9, R9, R13, -UR14 ;  /* 0x8000000e09097e24 */ /* 0x000fc8000f8e020d */
[----:B------:R-:W-:-:S05]  /*2a30*/  IMAD R10, R2, -0x2, R9 ;  /* 0xfffffffe020a7824 */ /* 0x000fca00078e0209 */
[----:B------:R-:W-:Y:S02]  /*2a40*/  VIMNMX R3, R3, R10, !PT ;  /* 0x0000000a03037248 */ /* 0x000fe40007fe0100 */
[----:B------:R-:W-:-:S07]  /*2a50*/  VIADDMNMX R8, R10, R13, R8, PT ;  /* 0x0000000d0a087246 */ /* 0x000fce0003800108 */
.L_x_963:
[----:B------:R-:W-:Y:S01]  /*2a60*/  UISETP.GE.AND UP1, UPT, UR6, 0x2, UPT ;  /* 0x000000020600788c */ /* 0x000fe2000bf26270 */
[----:B------:R-:W1:Y:S01]  /*2a70*/  SHFL.IDX PT, R9, R4, 0x1, 0x1c1f ;  /* 0x003c1f0004097f89 */ /* 0x000e6200000e0000 */
[----:B------:R-:W-:Y:S02]  /*2a80*/  UISETP.GE.AND UP4, UPT, UR6, 0x9, UPT ;  /* 0x000000090600788c */ /* 0x000fe4000bf86270 */
[----:B------:R-:W-:Y:S02]  /*2a90*/  UISETP.GE.AND UP2, UPT, UR6, 0x1, UPT ;  /* 0x000000010600788c */ /* 0x000fe4000bf46270 */
[----:B------:R-:W-:Y:S01]  /*2aa0*/  PLOP3.LUT P1, PT, PT, PT, UP1, 0x40, 0x0 ;  /* 0x000000000000781c */ /* 0x000fe20003f2e818 */
[----:B------:R-:W-:Y:S01]  /*2ab0*/  UP2UR UR10, UPR, URZ, 0x2 ;  /* 0x000000023f0a7883 */ /* 0x000fe20008000000 */
[----:B------:R-:W-:Y:S01]  /*2ac0*/  PLOP3.LUT P0, PT, PT, PT, UP4, 0x40, 0x0 ;  /* 0x000000000000781c */ /* 0x000fe20003f0e848 */
[----:B------:R-:W-:Y:S01]  /*2ad0*/  UISETP.GE.AND UP1, UPT, UR6, 0x12, UPT ;  /* 0x000000120600788c */ /* 0x000fe2000bf26270 */
[C---:B------:R-:W-:Y:S01]  /*2ae0*/  ISETP.GT.AND P1, PT, R3.reuse, 0x1, P1 ;  /* 0x000000010300780c */ /* 0x040fe20000f24270 */
[----:B------:R-:W-:Y:S01]  /*2af0*/  UISETP.GE.AND UP3, UPT, UR6, 0xa, UPT ;  /* 0x0000000a0600788c */ /* 0x000fe2000bf66270 */
[----:B------:R-:W-:Y:S01]  /*2b00*/  PLOP3.LUT P2, PT, PT, PT, UP2, 0x40, 0x0 ;  /* 0x000000000000781c */ /* 0x000fe20003f4e828 */
[----:B------:R-:W-:Y:S01]  /*2b10*/  UP2UR UR19, UPR, URZ, 0x2 ;  /* 0x000000023f137883 */ /* 0x000fe20008000000 */
[C---:B------:R-:W-:Y:S01]  /*2b20*/  ISETP.LT.OR P1, PT, R8.reuse, 0x2, P1 ;  /* 0x000000020800780c */ /* 0x040fe20000f21670 */
[----:B------:R-:W-:Y:S01]  /*2b30*/  UP2UR UR11, UPR, URZ, 0x4 ;  /* 0x000000043f0b7883 */ /* 0x000fe20008000000 */
[C---:B------:R-:W-:Y:S01]  /*2b40*/  ISETP.GT.AND P0, PT, R3.reuse, 0x8, P0 ;  /* 0x000000080300780c */ /* 0x040fe20000704270 */
[----:B------:R-:W-:Y:S01]  /*2b50*/  UISETP.GE.AND UP2, UPT, UR6, 0x11, UPT ;  /* 0x000000110600788c */ /* 0x000fe2000bf46270 */
[----:B------:R-:W-:Y:S01]  /*2b60*/  ISETP.GT.AND P2, PT, R3, RZ, P2 ;  /* 0x000000ff0300720c */ /* 0x000fe20001744270 */
[----:B------:R-:W-:Y:S01]  /*2b70*/  UP2UR UR7, UPR, URZ, 0x10 ;  /* 0x000000103f077883 */ /* 0x000fe20008000000 */
[----:B------:R-:W-:Y:S01]  /*2b80*/  FSEL R25, R25, -INF , !P1 ;  /* 0xff80000019197808 */ /* 0x000fe20004800000 */
[----:B------:R-:W-:Y:S01]  /*2b90*/  UP2UR UR18, UPR, URZ, 0x4 ;  /* 0x000000043f127883 */ /* 0x000fe20008000000 */
[----:B------:R-:W-:Y:S01]  /*2ba0*/  PLOP3.LUT P1, PT, PT, PT, UP1, 0x40, 0x0 ;  /* 0x000000000000781c */ /* 0x000fe20003f2e818 */
[----:B------:R-:W-:Y:S01]  /*2bb0*/  UISETP.GE.AND UP1, UPT, UR6, 0x19, UPT ;  /* 0x000000190600788c */ /* 0x000fe2000bf26270 */
[----:B------:R-:W-:Y:S01]  /*2bc0*/  PLOP3.LUT P3, PT, PT, PT, UP3, 0x40, 0x0 ;  /* 0x000000000000781c */ /* 0x000fe20003f6e838 */
[----:B------:R-:W-:Y:S01]  /*2bd0*/  UP2UR UR15, UPR, URZ, 0x8 ;  /* 0x000000083f0f7883 */ /* 0x000fe20008000000 */
[C---:B------:R-:W-:Y:S01]  /*2be0*/  ISETP.LT.OR P0, PT, R8.reuse, 0x9, P0 ;  /* 0x000000090800780c */ /* 0x040fe20000701670 */
[----:B------:R-:W-:Y:S01]  /*2bf0*/  UP2UR UR22, UPR, URZ, 0x2 ;  /* 0x000000023f167883 */ /* 0x000fe20008000000 */
[----:B------:R-:W-:Y:S01]  /*2c00*/  ISETP.LT.OR P2, PT, R8, 0x1, P2 ;  /* 0x000000010800780c */ /* 0x000fe20001741670 */
[----:B------:R-:W-:Y:S01]  /*2c10*/  UISETP.GE.AND UP3, UPT, UR6, 0x31, UPT ;  /* 0x000000310600788c */ /* 0x000fe2000bf66270 */
[C---:B------:R-:W-:Y:S01]  /*2c20*/  ISETP.GT.AND P3, PT, R3.reuse, 0x9, P3 ;  /* 0x000000090300780c */ /* 0x040fe20001f64270 */
[----:B------:R-:W-:Y:S01]  /*2c30*/  UISETP.GE.AND UP4, UPT, UR6, 0x32, UPT ;  /* 0x000000320600788c */ /* 0x000fe2000bf86270 */
[----:B------:R-:W-:Y:S01]  /*2c40*/  FSEL R21, R28, -INF , !P0 ;  /* 0xff8000001c157808 */ /* 0x000fe20004000000 */
[----:B------:R-:W-:Y:S01]  /*2c50*/  UISETP.GE.AND UP5, UPT, UR6, 0x39, UPT ;  /* 0x000000390600788c */ /* 0x000fe2000bfa6270 */
[----:B------:R-:W-:Y:S01]  /*2c60*/  FSEL R19, R24, -INF , !P2 ;  /* 0xff80000018137808 */ /* 0x000fe20005000000 */
[----:B------:R-:W-:Y:S01]  /*2c70*/  UISETP.GE.AND UP6, UPT, UR6, 0x3a, UPT ;  /* 0x0000003a0600788c */ /* 0x000fe2000bfc6270 */
[----:B------:R-:W-:Y:S01]  /*2c80*/  PLOP3.LUT P0, PT, PT, PT, UP1, 0x40, 0x0 ;  /* 0x000000000000781c */ /* 0x000fe20003f0e818 */
[----:B------:R-:W-:Y:S01]  /*2c90*/  UISETP.GE.AND UP1, UPT, UR6, 0x1a, UPT ;  /* 0x0000001a0600788c */ /* 0x000fe2000bf26270 */
[----:B------:R-:W-:Y:S01]  /*2ca0*/  PLOP3.LUT P2, PT, PT, PT, UP2, 0x40, 0x0 ;  /* 0x000000000000781c */ /* 0x000fe20003f4e828 */
[----:B------:R-:W-:Y:S01]  /*2cb0*/  UISETP.GE.AND UP2, UPT, UR6, 0x2a, UPT ;  /* 0x0000002a0600788c */ /* 0x000fe2000bf46270 */
[----:B------:R-:W-:Y:S01]  /*2cc0*/  ISETP.LT.OR P3, PT, R8, 0xa, P3 ;  /* 0x0000000a0800780c */ /* 0x000fe20001f61670 */
[----:B------:R-:W-:Y:S01]  /*2cd0*/  UP2UR UR23, UPR, URZ, 0x2 ;  /* 0x000000023f177883 */ /* 0x000fe20008000000 */
[----:B------:R-:W-:-:S02]  /*2ce0*/  ISETP.GT.AND P2, PT, R3, 0x10, P2 ;  /* 0x000000100300780c */ /* 0x000fc40001744270 */
[----:B0-----:R-:W-:Y:S02]  /*2cf0*/  FSEL R29, R29, -INF , !P3 ;  /* 0xff8000001d1d7808 */ /* 0x001fe40005800000 */
[----:B------:R-:W-:Y:S01]  /*2d00*/  PLOP3.LUT P3, PT, PT, PT, UP1, 0x40, 0x0 ;  /* 0x000000000000781c */ /* 0x000fe20003f6e818 */
[----:B------:R-:W-:Y:S01]  /*2d10*/  UISETP.GE.AND UP1, UPT, UR6, 0x21, UPT ;  /* 0x000000210600788c */ /* 0x000fe2000bf26270 */
[----:B------:R-:W-:Y:S02]  /*2d20*/  ISETP.LT.OR P2, PT, R8, 0x11, P2 ;  /* 0x000000110800780c */ /* 0x000fe40001741670 */
[----:B------:R-:W-:Y:S01]  /*2d30*/  ISETP.GT.AND P1, PT, R3, 0x11, P1 ;  /* 0x000000110300780c */ /* 0x000fe20000f24270 */
[----:B------:R-:W-:Y:S01]  /*2d40*/  UP2UR UR26, UPR, URZ, 0x2 ;  /* 0x000000023f1a7883 */ /* 0x000fe20008000000 */
[----:B------:R-:W-:Y:S02]  /*2d50*/  FSEL R23, R32, -INF , !P2 ;  /* 0xff80000020177808 */ /* 0x000fe40005000000 */
[----:B------:R-:W-:Y:S01]  /*2d60*/  PLOP3.LUT P2, PT, PT, PT, UP1, 0x40, 0x0 ;  /* 0x000000000000781c */ /* 0x000fe20003f4e818 */
[----:B------:R-:W-:Y:S01]  /*2d70*/  UISETP.GE.AND UP1, UPT, UR6, 0x22, UPT ;  /* 0x000000220600788c */ /* 0x000fe2000bf26270 */
[----:B------:R-:W-:-:S02]  /*2d80*/  ISETP.LT.OR P1, PT, R8, 0x12, P1 ;  /* 0x000000120800780c */ /* 0x000fc40000f21670 */
[C---:B------:R-:W-:Y:S01]  /*2d90*/  ISETP.GT.AND P0, PT, R3.reuse, 0x18, P0 ;  /* 0x000000180300780c */ /* 0x040fe20000704270 */
[----:B------:R-:W-:Y:S01]  /*2da0*/  UP2UR UR27, UPR, URZ, 0x2 ;  /* 0x000000023f1b7883 */ /* 0x000fe20008000000 */
[----:B------:R-:W-:Y:S02]  /*2db0*/  ISETP.GT.AND P3, PT, R3, 0x19, P3 ;  /* 0x000000190300780c */ /* 0x000fe40001f64270 */
[----:B------:R-:W-:Y:S02]  /*2dc0*/  FSEL R33, R33, -INF , !P1 ;  /* 0xff80000021217808 */ /* 0x000fe40004800000 */
[----:B------:R-:W-:Y:S01]  /*2dd0*/  PLOP3.LUT P1, PT, PT, PT, UP1, 0x40, 0x0 ;  /* 0x000000000000781c */ /* 0x000fe20003f2e818 */
[----:B------:R-:W-:Y:S01]  /*2de0*/  UISETP.GE.AND UP1, UPT, UR6, 0x29, UPT ;  /* 0x000000290600788c */ /* 0x000fe2000bf26270 */
[C---:B------:R-:W-:Y:S02]  /*2df0*/  ISETP.LT.OR P0, PT, R8.reuse, 0x19, P0 ;  /* 0x000000190800780c */ /* 0x040fe40000701670 */
[----:B------:R-:W-:-:S02]  /*2e00*/  ISETP.LT.OR P3, PT, R8, 0x1a, P3 ;  /* 0x0000001a0800780c */ /* 0x000fc40001f61670 */
[----:B------:R-:W-:Y:S02]  /*2e10*/  FSEL R31, R36, -INF , !P0 ;  /* 0xff800000241f7808 */ /* 0x000fe40004000000 */
[----:B------:R-:W-:Y:S02]  /*2e20*/  FSEL R37, R37, -INF , !P3 ;  /* 0xff80000025257808 */ /* 0x000fe40005800000 */
[----:B------:R-:W-:Y:S02]  /*2e30*/  PLOP3.LUT P0, PT, PT, PT, UP1, 0x40, 0x0 ;  /* 0x000000000000781c */ /* 0x000fe40003f0e818 */
[----:B------:R-:W-:Y:S02]  /*2e40*/  PLOP3.LUT P3, PT, PT, PT, UP2, 0x40, 0x0 ;  /* 0x000000000000781c */ /* 0x000fe40003f6e828 */
[C---:B------:R-:W-:Y:S02]  /*2e50*/  ISETP.GT.AND P2, PT, R3.reuse, 0x20, P2 ;  /* 0x000000200300780c */ /* 0x040fe40001744270 */
[----:B------:R-:W-:-:S02]  /*2e60*/  ISETP.GT.AND P1, PT, R3, 0x21, P1 ;  /* 0x000000210300780c */ /* 0x000fc40000f24270 */
[C---:B------:R-:W-:Y:S02]  /*2e70*/  ISETP.GT.AND P0, PT, R3.reuse, 0x28, P0 ;  /* 0x000000280300780c */ /* 0x040fe40000704270 */
[----:B------:R-:W-:Y:S02]  /*2e80*/  ISETP.GT.AND P3, PT, R3, 0x29, P3 ;  /* 0x000000290300780c */ /* 0x000fe40001f64270 */
[C---:B------:R-:W-:Y:S02]  /*2e90*/  ISETP.LT.OR P2, PT, R8.reuse, 0x21, P2 ;  /* 0x000000210800780c */ /* 0x040fe40001741670 */
[C---:B------:R-:W-:Y:S02]  /*2ea0*/  ISETP.LT.OR P1, PT, R8.reuse, 0x22, P1 ;  /* 0x000000220800780c */ /* 0x040fe40000f21670 */
[C---:B------:R-:W-:Y:S02]  /*2eb0*/  ISETP.LT.OR P0, PT, R8.reuse, 0x29, P0 ;  /* 0x000000290800780c */ /* 0x040fe40000701670 */
[----:B------:R-:W-:-:S02]  /*2ec0*/  ISETP.LT.OR P3, PT, R8, 0x2a, P3 ;  /* 0x0000002a0800780c */ /* 0x000fc40001f61670 */
[----:B------:R-:W-:Y:S02]  /*2ed0*/  FSEL R57, R40, -INF , !P2 ;  /* 0xff80000028397808 */ /* 0x000fe40005000000 */
[----:B------:R-:W-:Y:S02]  /*2ee0*/  FSEL R41, R41, -INF , !P1 ;  /* 0xff80000029297808 */ /* 0x000fe40004800000 */
[----:B------:R-:W-:Y:S02]  /*2ef0*/  FSEL R59, R44, -INF , !P0 ;  /* 0xff8000002c3b7808 */ /* 0x000fe40004000000 */
[----:B------:R-:W-:Y:S02]  /*2f00*/  FSEL R45, R45, -INF , !P3 ;  /* 0xff8000002d2d7808 */ /* 0x000fe40005800000 */
[----:B------:R-:W-:Y:S02]  /*2f10*/  PLOP3.LUT P2, PT, PT, PT, UP3, 0x40, 0x0 ;  /* 0x000000000000781c */ /* 0x000fe40003f4e838 */
[----:B------:R-:W-:-:S02]  /*2f20*/  PLOP3.LUT P1, PT, PT, PT, UP4, 0x40, 0x0 ;  /* 0x000000000000781c */ /* 0x000fc40003f2e848 */
[----:B------:R-:W-:Y:S02]  /*2f30*/  PLOP3.LUT P0, PT, PT, PT, UP5, 0x40, 0x0 ;  /* 0x000000000000781c */ /* 0x000fe40003f0e858 */
[----:B------:R-:W-:Y:S02]  /*2f40*/  PLOP3.LUT P3, PT, PT, PT, UP6, 0x40, 0x0 ;  /* 0x000000000000781c */ /* 0x000fe40003f6e868 */
[C---:B------:R-:W-:Y:S02]  /*2f50*/  ISETP.GT.AND P2, PT, R3.reuse, 0x30, P2 ;  /* 0x000000300300780c */ /* 0x040fe40001744270 */
[C---:B------:R-:W-:Y:S02]  /*2f60*/  ISETP.GT.AND P1, PT, R3.reuse, 0x31, P1 ;  /* 0x000000310300780c */ /* 0x040fe40000f24270 */
[C---:B------:R-:W-:Y:S02]  /*2f70*/  ISETP.GT.AND P0, PT, R3.reuse, 0x38, P0 ;  /* 0x000000380300780c */ /* 0x040fe40000704270 */
[----:B------:R-:W-:Y:S01]  /*2f80*/  ISETP.GT.AND P3, PT, R3, 0x39, P3 ;  /* 0x000000390300780c */ /* 0x000fe20001f64270 */
[----:B-1----:R-:W-:Y:S01]  /*2f90*/  IMAD.IADD R3, R18, 0x1, R9 ;  /* 0x0000000112037824 */ /* 0x002fe200078e0209 */
[----:B------:R-:W-:-:S02]  /*2fa0*/  ISETP.LT.OR P2, PT, R8, 0x31, P2 ;  /* 0x000000310800780c */ /* 0x000fc40001741670 */
[C---:B------:R-:W-:Y:S02]  /*2fb0*/  ISETP.LT.OR P1, PT, R8.reuse, 0x32, P1 ;  /* 0x000000320800780c */ /* 0x040fe40000f21670 */
[C---:B------:R-:W-:Y:S02]  /*2fc0*/  ISETP.LT.OR P0, PT, R8.reuse, 0x39, P0 ;  /* 0x000000390800780c */ /* 0x040fe40000701670 */
[----:B------:R-:W-:Y:S02]  /*2fd0*/  ISETP.LT.OR P3, PT, R8, 0x3a, P3 ;  /* 0x0000003a0800780c */ /* 0x000fe40001f61670 */
[----:B------:R-:W-:Y:S02]  /*2fe0*/  VIADDMNMX R4, R9, R14, R11, PT ;  /* 0x0000000e09047246 */ /* 0x000fe4000380010b */
[----:B------:R-:W-:Y:S02]  /*2ff0*/  FSEL R61, R48, -INF , !P2 ;  /* 0xff800000303d7808 */ /* 0x000fe40005000000 */
[----:B------:R-:W-:-:S02]  /*3000*/  FSEL R49, R49, -INF , !P1 ;  /* 0xff80000031317808 */ /* 0x000fc40004800000 */
[----:B------:R-:W-:Y:S02]  /*3010*/  FSEL R63, R52, -INF , !P0 ;  /* 0xff800000343f7808 */ /* 0x000fe40004000000 */
[----:B------:R-:W-:Y:S01]  /*3020*/  FSEL R53, R53, -INF , !P3 ;  /* 0xff80000035357808 */ /* 0x000fe20005800000 */
[----:B------:R-:W-:Y:S06]  /*3030*/  @!P6 BRA `(.L_x_967) ;  /* 0x000000000058e947 */ /* 0x000fec0003800000 */
        /* <DEDUP_REMOVED lines=8> */
[----:B------:R-:W0:Y:S02]  /*30c0*/  @P0 LDC.64 R10, c[0x0][0x9e8] ;  /* 0x00027a00ff0a0b82 */ /* 0x000e240000000a00 */
[----:B0-----:R-:W-:-:S05]  /*30d0*/  @P0 IMAD.HI.U32 R8, R9, R10, RZ ;  /* 0x0000000a09080227 */ /* 0x001fca00078e00ff */
[----:B------:R-:W-:-:S04]  /*30e0*/  @P0 SHF.R.U32.HI R9, RZ, R11, R8 ;  /* 0x0000000bff090219 */ /* 0x000fc80000011608 */
[----:B------:R-:W-:Y:S01]  /*30f0*/  LOP3.LUT R8, RZ, R9, RZ, 0x33, !PT ;  /* 0x00000009ff087212 */ /* 0x000fe200078e33ff */
[----:B------:R-:W-:Y:S06]  /*3100*/  BRA `(.L_x_970) ;  /* 0x0000000000107947 */ /* 0x000fec0003800000 */
.L_x_969:
[----:B------:R-:W-:-:S13]  /*3110*/  ISETP.NE.AND P0, PT, R13, 0x1, PT ;  /* 0x000000010d00780c */ /* 0x000fda0003f05270 */
[----:B------:R-:W0:Y:S02]  /*3120*/  @P0 LDC.64 R10, c[0x0][0x9e8] ;  /* 0x00027a00ff0a0b82 */ /* 0x000e240000000a00 */
[----:B0-----:R-:W-:-:S05]  /*3130*/  @P0 IMAD.HI.U32 R10, R8, R10, RZ ;  /* 0x0000000a080a0227 */ /* 0x001fca00078e00ff */
[----:B------:R-:W-:-:S07]  /*3140*/  @P0 SHF.R.U32.HI R8, RZ, R11, R10 ;  /* 0x0000000bff080219 */ /* 0x000fce000001160a */
.L_x_970:
[----:B------:R-:W-:Y:S05]  /*3150*/  BSYNC B0 ;  /* 0x0000000000007941 */ /* 0x000fea0003800000 */
.L_x_968:
[----:B------:R-:W-:-:S04]  /*3160*/  IMAD R9, R8, R13, -UR14 ;  /* 0x8000000e08097e24 */ /* 0x000fc8000f8e020d */
[----:B------:R-:W-:-:S05]  /*3170*/  IMAD R8, R2, -0x2, R9 ;  /* 0xfffffffe02087824 */ /* 0x000fca00078e0209 */
[----:B------:R-:W-:Y:S02]  /*3180*/  VIMNMX R3, R3, R8, !PT ;  /* 0x0000000803037248 */ /* 0x000fe40007fe0100 */
[----:B------:R-:W-:-:S07]  /*3190*/  VIADDMNMX R4, R8, R13, R4, PT ;  /* 0x0000000d08047246 */ /* 0x000fce0003800104 */
.L_x_967:
[----:B------:R-:W-:Y:S01]  /*31a0*/  FMNMX.FTZ R8, R19, R25, !PT ;  /* 0x0000001913087209 */ /* 0x000fe20007810000 */
[----:B------:R-:W-:Y:S02]  /*31b0*/  UP2UR UR6, UPR, URZ, 0x8 ;  /* 0x000000083f067883 */ /* 0x000fe40008000000 */
[----:B------:R-:W-:Y:S01]  /*31c0*/  UISETP.NE.AND UP3, UPT, UR7, URZ, UPT ;  /* 0x0000003f0700728c */ /* 0x000fe2000bf65270 */
[----:B------:R-:W-:Y:S01]  /*31d0*/  FMNMX.FTZ R8, R21, R8, !PT ;  /* 0x0000000815087209 */ /* 0x000fe20007810000 */
[----:B------:R-:W-:Y:S02]  /*31e0*/  UP2UR UR7, UPR, URZ, 0x10 ;  /* 0x000000103f077883 */ /* 0x000fe40008000000 */
[----:B------:R-:W-:Y:S01]  /*31f0*/  UISETP.NE.AND UP4, UPT, UR10, URZ, UPT ;  /* 0x0000003f0a00728c */ /* 0x000fe2000bf85270 */
[----:B------:R-:W-:Y:S01]  /*3200*/  FMNMX.FTZ R8, R29, R8, !PT ;  /* 0x000000081d087209 */ /* 0x000fe20007810000 */
[----:B------:R-:W-:Y:S01]  /*3210*/  UP2UR UR10, UPR, URZ, 0x20 ;  /* 0x000000203f0a7883 */ /* 0x000fe20008000000 */
[----:B------:R-:W-:Y:S01]  /*3220*/  PLOP3.LUT P2, PT, PT, PT, UP3, 0x40, 0x0 ;  /* 0x000000000000781c */ /* 0x000fe20003f4e838 */
[----:B------:R-:W-:Y:S01]  /*3230*/  UISETP.NE.AND UP5, UPT, UR11, URZ, UPT ;  /* 0x0000003f0b00728c */ /* 0x000fe2000bfa5270 */
[----:B------:R-:W-:Y:S01]  /*3240*/  FMNMX.FTZ R8, R23, R8, !PT ;  /* 0x0000000817087209 */ /* 0x000fe20007810000 */
[----:B------:R-:W-:Y:S01]  /*3250*/  UP2UR UR14, UPR, URZ, 0x1 ;  /* 0x000000013f0e7883 */ /* 0x000fe20008000000 */
[----:B------:R-:W-:Y:S01]  /*3260*/  PLOP3.LUT P1, PT, PT, PT, UP4, 0x40, 0x0 ;  /* 0x000000000000781c */ /* 0x000fe20003f2e848 */
[----:B------:R-:W-:Y:S01]  /*3270*/  UISETP.NE.AND UP0, UPT, UR18, URZ, UPT ;  /* 0x0000003f1200728c */ /* 0x000fe2000bf05270 */
[----:B------:R-:W-:Y:S01]  /*3280*/  FMNMX.FTZ R8, R33, R8, !PT ;  /* 0x0000000821087209 */ /* 0x000fe20007810000 */
[----:B------:R-:W-:Y:S01]  /*3290*/  UISETP.NE.AND UP3, UPT, UR19, URZ, UPT ;  /* 0x0000003f1300728c */ /* 0x000fe2000bf65270 */
[----:B------:R-:W-:Y:S01]  /*32a0*/  PLOP3.LUT P3, PT, PT, PT, UP5, 0x40, 0x0 ;  /* 0x000000000000781c */ /* 0x000fe20003f6e858 */
[----:B------:R-:W-:Y:S01]  /*32b0*/  UISETP.NE.AND UP5, UPT, UR15, URZ, UPT ;  /* 0x0000003f0f00728c */ /* 0x000fe2000bfa5270 */
[----:B------:R-:W-:Y:S01]  /*32c0*/  FMNMX.FTZ R8, R31, R8, !PT ;  /* 0x000000081f087209 */ /* 0x000fe20007810000 */
[----:B------:R-:W-:Y:S01]  /*32d0*/  UISETP.NE.AND UP4, UPT, UR22, URZ, UPT ;  /* 0x0000003f1600728c */ /* 0x000fe2000bf85270 */
[----:B------:R-:W-:Y:S01]  /*32e0*/  ISETP.GT.AND P3, PT, R3, RZ, P3 ;  /* 0x000000ff0300720c */ /* 0x000fe20001f64270 */
[----:B------:R-:W-:Y:S01]  /*32f0*/  ULDC UR15, c[0x0][0x988] ;  /* 0x00026200000f7ab9 */ /* 0x000fe20000000800 */
[----:B------:R-:W-:Y:S01]  /*3300*/  FMNMX.FTZ R8, R37, R8, !PT ;  /* 0x0000000825087209 */ /* 0x000fe20007810000 */
[----:B------:R-:W-:Y:S01]  /*3310*/  UP2UR UR11, UPR, URZ, 0x40 ;  /* 0x000000403f0b7883 */ /* 0x000fe20008000000 */
[----:B------:R-:W-:Y:S01]  /*3320*/  ISETP.GT.AND P1, PT, R3, 0x1, P1 ;  /* 0x000000010300780c */ /* 0x000fe20000f24270 */
[----:B------:R-:W-:Y:S01]  /*3330*/  UISETP.NE.AND UP6, UPT, UR26, URZ, UPT ;  /* 0x0000003f1a00728c */ /* 0x000fe2000bfc5270 */
[----:B------:R-:W-:Y:S01]  /*3340*/  FMNMX.FTZ R8, R57, R8, !PT ;  /* 0x0000000839087209 */ /* 0x000fe20007810000 */
[----:B------:R-:W-:Y:S01]  /*3350*/  UIADD3 UR50, UR50, -0x2, URZ ;  /* 0xfffffffe32327890 */ /* 0x000fe2000fffe03f */
[----:B------:R-:W-:-:S02]  /*3360*/  ISETP.LT.OR P3, PT, R4, 0x1, P3 ;  /* 0x000000010400780c */ /* 0x000fc40001f61670 */
[----:B------:R-:W-:Y:S02]  /*3370*/  FMNMX.FTZ R8, R41, R8, !PT ;  /* 0x0000000829087209 */ /* 0x000fe40007810000 */
[C---:B------:R-:W-:Y:S02]  /*3380*/  ISETP.LT.OR P1, PT, R4.reuse, 0x2, P1 ;  /* 0x000000020400780c */ /* 0x040fe40000f21670 */
[----:B------:R-:W-:Y:S02]  /*3390*/  FMNMX.FTZ R8, R59, R8, !PT ;  /* 0x000000083b087209 */ /* 0x000fe40007810000 */
[----:B------:R-:W-:Y:S02]  /*33a0*/  ISETP.GT.AND P2, PT, R3, 0x8, P2 ;  /* 0x000000080300780c */ /* 0x000fe40001744270 */
[----:B------:R-:W-:Y:S02]  /*33b0*/  FMNMX.FTZ R8, R45, R8, !PT ;  /* 0x000000082d087209 */ /* 0x000fe40007810000 */
[----:B------:R-:W-:-:S02]  /*33c0*/  ISETP.LT.OR P2, PT, R4, 0x9, P2 ;  /* 0x000000090400780c */ /* 0x000fc40001741670 */
[----:B------:R-:W-:Y:S02]  /*33d0*/  FMNMX.FTZ R8, R61, R8, !PT ;  /* 0x000000083d087209 */ /* 0x000fe40007810000 */
[----:B------:R-:W-:Y:S02]  /*33e0*/  FSEL R18, R30, -INF , !P2 ;  /* 0xff8000001e127808 */ /* 0x000fe40005000000 */
[----:B------:R-:W-:Y:S02]  /*33f0*/  FMNMX.FTZ R8, R49, R8, !PT ;  /* 0x0000000831087209 */ /* 0x000fe40007810000 */
[----:B------:R-:W-:Y:S01]  /*3400*/  PLOP3.LUT P2, PT, PT, PT, UP4, 0x40, 0x0 ;  /* 0x000000000000781c */ /* 0x000fe20003f4e848 */
[----:B------:R-:W-:Y:S01]  /*3410*/  UISETP.NE.AND UP4, UPT, UR7, URZ, UPT ;  /* 0x0000003f0700728c */ /* 0x000fe2000bf85270 */
[----:B------:R-:W-:Y:S02]  /*3420*/  FMNMX.FTZ R8, R63, R8, !PT ;  /* 0x000000083f087209 */ /* 0x000fe40007810000 */
[----:B------:R-:W-:-:S02]  /*3430*/  ISETP.GT.AND P2, PT, R3, 0x18, P2 ;  /* 0x000000180300780c */ /* 0x000fc40001744270 */
[----:B------:R-:W-:Y:S02]  /*3440*/  FMNMX.FTZ R9, R53, R8, !PT ;  /* 0x0000000835097209 */ /* 0x000fe40007810000 */
[----:B------:R-:W-:-:S03]  /*3450*/  ISETP.LT.OR P2, PT, R4, 0x19, P2 ;  /* 0x000000190400780c */ /* 0x000fc60001741670 */
[----:B------:R-:W0:Y:S02]  /*3460*/  SHFL.BFLY PT, R8, R9, 0x2, 0x1f ;  /* 0x0c401f0009087f89 */ /* 0x000e2400000e0000 */
[----:B0-----:R-:W-:-:S05]  /*3470*/  FMNMX.FTZ R14, R9, R8, !PT ;  /* 0x00000008090e7209 */ /* 0x001fca0007810000 */
[----:B------:R-:W0:Y:S02]  /*3480*/  SHFL.BFLY PT, R11, R14, 0x1, 0x1f ;  /* 0x0c201f000e0b7f89 */ /* 0x000e2400000e0000 */
[----:B0-----:R-:W-:Y:S01]  /*3490*/  FMNMX.FTZ R8, R14, R11, !PT ;  /* 0x0000000b0e087209 */ /* 0x001fe20007810000 */
[----:B------:R-:W-:Y:S01]  /*34a0*/  IMAD.U32 R11, RZ, RZ, UR15 ;  /* 0x0000000fff0b7e24 */ /* 0x000fe2000f8e00ff */
[----:B------:R-:W-:Y:S02]  /*34b0*/  FSEL R14, R27, -INF , !P1 ;  /* 0xff8000001b0e7808 */ /* 0x000fe40004800000 */
[C---:B------:R-:W-:Y:S01]  /*34c0*/  FSETP.NEU.FTZ.AND P0, PT, R8.reuse, -INF , PT ;  /* 0xff8000000800780b */ /* 0x040fe20003f1d000 */
[----:B------:R-:W-:Y:S01]  /*34d0*/  FFMA.FTZ R10, R8, R11, -8 ;  /* 0xc1000000080a7423 */ /* 0x000fe2000001000b */
[----:B------:R-:W-:Y:S01]  /*34e0*/  PLOP3.LUT P1, PT, PT, PT, UP3, 0x40, 0x0 ;  /* 0x000000000000781c */ /* 0x000fe20003f2e838 */
[----:B------:R-:W-:-:S03]  /*34f0*/  UISETP.NE.AND UP3, UPT, UR6, URZ, UPT ;  /* 0x0000003f0600728c */ /* 0x000fc6000bf65270 */
[----:B------:R-:W-:Y:S02]  /*3500*/  FSEL R46, R10, RZ, P0 ;  /* 0x000000ff0a2e7208 */ /* 0x000fe40000000000 */
[----:B------:R-:W-:Y:S01]  /*3510*/  PLOP3.LUT P0, PT, PT, PT, UP5, 0x40, 0x0 ;  /* 0x000000000000781c */ /* 0x000fe20003f0e858 */
[----:B------:R-:W-:Y:S01]  /*3520*/  UISETP.NE.AND UP5, UPT, UR23, URZ, UPT ;  /* 0x0000003f1700728c */ /* 0x000fe2000bfa5270 */
[----:B------:R-:W-:Y:S01]  /*3530*/  FSEL R10, R26, -INF , !P3 ;  /* 0xff8000001a0a7808 */ /* 0x000fe20005800000 */
[-CC-:B------:R-:W-:Y:S01]  /*3540*/  FFMA.FTZ R23, R23, R11.reuse, -R46.reuse ;  /* 0x0000000b17177223 */ /* 0x180fe2000001082e */
[----:B------:R-:W-:Y:S01]  /*3550*/  PLOP3.LUT P3, PT, PT, PT, UP0, 0x40, 0x0 ;  /* 0x000000000000781c */ /* 0x000fe20003f6e808 */
[----:B------:R-:W-:Y:S01]  /*3560*/  UISETP.NE.AND UP0, UPT, UR27, URZ, UPT ;  /* 0x0000003f1b00728c */ /* 0x000fe2000bf05270 */
[----:B------:R-:W-:Y:S01]  /*3570*/  ISETP.GT.AND P0, PT, R3, 0x9, P0 ;  /* 0x000000090300780c */ /* 0x000fe20000704270 */
[----:B------:R-:W-:Y:S01]  /*3580*/  FFMA.FTZ R27, R37, R11, -R46 ;  /* 0x0000000b251b7223 */ /* 0x000fe2000001082e */
[----:B------:R-:W-:Y:S01]  /*3590*/  ISETP.GT.AND P3, PT, R3, 0x10, P3 ;  /* 0x000000100300780c */ /* 0x000fe20001f64270 */
[----:B------:R-:W-:Y:S01]  /*35a0*/  MUFU.EX2 R23, R23 ;  /* 0x0000001700177308 */ /* 0x000fe20000000800 */
[----:B------:R-:W-:-:S02]  /*35b0*/  ISETP.LT.OR P0, PT, R4, 0xa, P0 ;  /* 0x0000000a0400780c */ /* 0x000fc40000701670 */
[----:B------:R-:W-:Y:S02]  /*35c0*/  FMNMX.FTZ R9, R10, R14, !PT ;  /* 0x0000000e0a097209 */ /* 0x000fe40007810000 */
[----:B------:R-:W-:Y:S02]  /*35d0*/  FSEL R20, R20, -INF , !P0 ;  /* 0xff80000014147808 */ /* 0x000fe40004000000 */
[----:B------:R-:W-:Y:S02]  /*35e0*/  ISETP.LT.OR P3, PT, R4, 0x11, P3 ;  /* 0x000000110400780c */ /* 0x000fe40001f61670 */
[----:B------:R-:W-:Y:S02]  /*35f0*/  ISETP.GT.AND P1, PT, R3, 0x11, P1 ;  /* 0x000000110300780c */ /* 0x000fe40000f24270 */
[----:B------:R-:W-:Y:S02]  /*3600*/  FMNMX.FTZ R9, R18, R9, !PT ;  /* 0x0000000912097209 */ /* 0x000fe40007810000 */
[----:B------:R-:W-:Y:S01]  /*3610*/  PLOP3.LUT P0, PT, PT, PT, UP5, 0x40, 0x0 ;  /* 0x000000000000781c */ /* 0x000fe20003f0e858 */
[----:B------:R-:W-:Y:S01]  /*3620*/  UISETP.NE.AND UP5, UPT, UR10, URZ, UPT ;  /* 0x0000003f0a00728c */ /* 0x000fe2000bfa5270 */
[----:B------:R-:W-:-:S02]  /*3630*/  FSEL R22, R34, -INF , !P3 ;  /* 0xff80000022167808 */ /* 0x000fc40005800000 */
[----:B------:R-:W-:Y:S02]  /*3640*/  ISETP.LT.OR P1, PT, R4, 0x12, P1 ;  /* 0x000000120400780c */ /* 0x000fe40000f21670 */
[----:B------:R-:W-:Y:S02]  /*3650*/  FMNMX.FTZ R9, R20, R9, !PT ;  /* 0x0000000914097209 */ /* 0x000fe40007810000 */
[----:B------:R-:W-:Y:S01]  /*3660*/  PLOP3.LUT P3, PT, PT, PT, UP6, 0x40, 0x0 ;  /* 0x000000000000781c */ /* 0x000fe20003f6e868 */
[----:B------:R-:W-:Y:S01]  /*3670*/  UISETP.NE.AND UP6, UPT, UR11, URZ, UPT ;  /* 0x0000003f0b00728c */ /* 0x000fe2000bfc5270 */
[----:B------:R-:W-:Y:S01]  /*3680*/  FSEL R24, R35, -INF , !P1 ;  /* 0xff80000023187808 */ /* 0x000fe20004800000 */
[----:B------:R-:W-:Y:S01]  /*3690*/  FFMA.FTZ R35, R63, R11, -R46 ;  /* 0x0000000b3f237223 */ /* 0x000fe2000001082e */
[----:B------:R-:W-:Y:S02]  /*36a0*/  ISETP.GT.AND P0, PT, R3, 0x19, P0 ;  /* 0x000000190300780c */ /* 0x000fe40000704270 */
[----:B------:R-:W-:-:S02]  /*36b0*/  FMNMX.FTZ R9, R22, R9, !PT ;  /* 0x0000000916097209 */ /* 0x000fc40007810000 */
[----:B------:R-:W-:Y:S01]  /*36c0*/  PLOP3.LUT P1, PT, PT, PT, UP0, 0x40, 0x0 ;  /* 0x000000000000781c */ /* 0x000fe20003f2e808 */
[----:B------:R-:W-:Y:S01]  /*36d0*/  MUFU.EX2 R35, R35 ;  /* 0x0000002300237308 */ /* 0x000fe20000000800 */
[----:B------:R-:W-:Y:S01]  /*36e0*/  ISETP.GT.AND P3, PT, R3, 0x20, P3 ;  /* 0x000000200300780c */ /* 0x000fe20001f64270 */
[----:B------:R-:W-:Y:S01]  /*36f0*/  UISETP.NE.AND UP0, UPT, UR14, URZ, UPT ;  /* 0x0000003f0e00728c */ /* 0x000fe2000bf05270 */
[----:B------:R-:W-:Y:S02]  /*3700*/  ISETP.LT.OR P0, PT, R4, 0x1a, P0 ;  /* 0x0000001a0400780c */ /* 0x000fe40000701670 */
[----:B------:R-:W-:Y:S02]  /*3710*/  FSEL R26, R38, -INF , !P2 ;  /* 0xff800000261a7808 */ /* 0x000fe40005000000 */
[----:B------:R-:W-:Y:S02]  /*3720*/  FMNMX.FTZ R9, R24, R9, !PT ;  /* 0x0000000918097209 */ /* 0x000fe40007810000 */
[----:B------:R-:W-:-:S02]  /*3730*/  PLOP3.LUT P2, PT, PT, PT, UP1, 0x40, 0x0 ;  /* 0x000000000000781c */ /* 0x000fc40003f4e818 */
[----:B------:R-:W-:Y:S02]  /*3740*/  ISETP.LT.OR P3, PT, R4, 0x21, P3 ;  /* 0x000000210400780c */ /* 0x000fe40001f61670 */
[----:B------:R-:W-:Y:S01]  /*3750*/  FSEL R28, R39, -INF , !P0 ;  /* 0xff800000271c7808 */ /* 0x000fe20004000000 */
[----:B------:R-:W-:Y:S01]  /*3760*/  @UP0 ULDC UR6, c[0x0][0x44c] ;  /* 0x0001130000060ab9 */ /* 0x000fe20000000800 */
[----:B------:R-:W-:Y:S01]  /*3770*/  ISETP.GT.AND P1, PT, R3, 0x21, P1 ;  /* 0x000000210300780c */ /* 0x000fe20000f24270 */
[----:B------:R-:W-:Y:S01]  /*3780*/  UIMAD.WIDE.U32 UR6, UR47, UR6, URZ ;  /* 0x000000062f0672a5 */ /* 0x000fe2000f8e003f */
[----:B------:R-:W-:Y:S01]  /*3790*/  FMNMX.FTZ R9, R26, R9, !PT ;  /* 0x000000091a097209 */ /* 0x000fe20007810000 */
[----:B------:R-:W-:Y:S01]  /*37a0*/  @UP0 ULDC UR10, c[0x0][0x450] ;  /* 0x00011400000a0ab9 */ /* 0x000fe20000000800 */
[----:B------:R-:W-:Y:S01]  /*37b0*/  PLOP3.LUT P0, PT, PT, PT, UP2, 0x40, 0x0 ;  /* 0x000000000000781c */ /* 0x000fe20003f0e828 */
[----:B------:R-:W-:Y:S01]  /*37c0*/  @UP0 USHF.R.U32.HI UR47, URZ, UR10, UR7 ;  /* 0x0000000a3f2f0299 */ /* 0x000fe20008011607 */
[----:B------:R-:W-:-:S02]  /*37d0*/  FSEL R30, R42, -INF , !P3 ;  /* 0xff8000002a1e7808 */ /* 0x000fc40005800000 */
[C---:B------:R-:W-:Y:S01]  /*37e0*/  ISETP.GT.AND P2, PT, R3.reuse, 0x28, P2 ;  /* 0x000000280300780c */ /* 0x040fe20001744270 */
[----:B------:R-:W-:Y:S01]  /*37f0*/  UIADD3 UR43, UR43, UR47, URZ ;  /* 0x0000002f2b2b7290 */ /* 0x000fe2000fffe03f */
[----:B------:R-:W-:Y:S02]  /*3800*/  ISETP.LT.OR P1, PT, R4, 0x22, P1 ;  /* 0x000000220400780c */ /* 0x000fe40000f21670 */
[----:B------:R-:W-:Y:S02]  /*3810*/  FMNMX.FTZ R9, R28, R9, !PT ;  /* 0x000000091c097209 */ /* 0x000fe40007810000 */
[----:B------:R-:W-:Y:S01]  /*3820*/  PLOP3.LUT P3, PT, PT, PT, UP3, 0x40, 0x0 ;  /* 0x000000000000781c */ /* 0x000fe20003f6e838 */
[----:B------:R-:W-:Y:S01]  /*3830*/  VIADD R12, R12, UR43 ;  /* 0x0000002b0c0c7c36 */ /* 0x000fe20008000000 */
[----:B------:R-:W-:Y:S02]  /*3840*/  ISETP.GT.AND P0, PT, R3, 0x29, P0 ;  /* 0x000000290300780c */ /* 0x000fe40000704270 */
[----:B------:R-:W-:-:S02]  /*3850*/  ISETP.LT.OR P2, PT, R4, 0x29, P2 ;  /* 0x000000290400780c */ /* 0x000fc40001741670 */
[----:B------:R-:W-:Y:S02]  /*3860*/  FSEL R32, R43, -INF , !P1 ;  /* 0xff8000002b207808 */ /* 0x000fe40004800000 */
[----:B------:R-:W-:Y:S02]  /*3870*/  FMNMX.FTZ R9, R30, R9, !PT ;  /* 0x000000091e097209 */ /* 0x000fe40007810000 */
[----:B------:R-:W-:Y:S02]  /*3880*/  PLOP3.LUT P1, PT, PT, PT, UP4, 0x40, 0x0 ;  /* 0x000000000000781c */ /* 0x000fe40003f2e848 */
[----:B------:R-:W-:Y:S02]  /*3890*/  ISETP.LT.OR P0, PT, R4, 0x2a, P0 ;  /* 0x0000002a0400780c */ /* 0x000fe40000701670 */
[----:B------:R-:W-:Y:S01]  /*38a0*/  FSEL R34, R15, -INF , !P2 ;  /* 0xff8000000f227808 */ /* 0x000fe20005000000 */
[-CC-:B------:R-:W-:Y:S01]  /*38b0*/  FFMA.FTZ R15, R25, R11.reuse, -R46.reuse ;  /* 0x0000000b190f7223 */ /* 0x180fe2000001082e */
[----:B------:R-:W-:Y:S01]  /*38c0*/  ISETP.GT.AND P3, PT, R3, 0x30, P3 ;  /* 0x000000300300780c */ /* 0x000fe20001f64270 */
[--C-:B------:R-:W-:Y:S01]  /*38d0*/  FFMA.FTZ R25, R31, R11, -R46.reuse ;  /* 0x0000000b1f197223 */ /* 0x100fe2000001082e */
[----:B------:R-:W-:Y:S01]  /*38e0*/  FMNMX.FTZ R9, R32, R9, !PT ;  /* 0x0000000920097209 */ /* 0x000fe20007810000 */
[----:B------:R0:W-:Y:S01]  /*38f0*/  MUFU.EX2 R48, R15 ;  /* 0x0000000f00307308 */ /* 0x0001e20000000800 */
[----:B------:R-:W-:Y:S01]  /*3900*/  PLOP3.LUT P2, PT, PT, PT, UP5, 0x40, 0x0 ;  /* 0x000000000000781c */ /* 0x000fe20003f4e858 */
[----:B------:R-:W-:Y:S01]  /*3910*/  FFMA.FTZ R31, R45, R11, -R46 ;  /* 0x0000000b2d1f7223 */ /* 0x000fe2000001082e */
[----:B------:R-:W-:-:S02]  /*3920*/  FSEL R36, R47, -INF , !P0 ;  /* 0xff8000002f247808 */ /* 0x000fc40004000000 */
[----:B------:R-:W-:Y:S02]  /*3930*/  ISETP.GT.AND P1, PT, R3, 0x31, P1 ;  /* 0x000000310300780c */ /* 0x000fe40000f24270 */
[----:B------:R-:W-:Y:S01]  /*3940*/  ISETP.LT.OR P3, PT, R4, 0x31, P3 ;  /* 0x000000310400780c */ /* 0x000fe20001f61670 */
[----:B------:R-:W-:Y:S01]  /*3950*/  MUFU.EX2 R58, R31 ;  /* 0x0000001f003a7308 */ /* 0x000fe20000000800 */
[----:B------:R-:W-:Y:S01]  /*3960*/  FMNMX.FTZ R9, R34, R9, !PT ;  /* 0x0000000922097209 */ /* 0x000fe20007810000 */
[-CC-:B0-----:R-:W-:Y:S01]  /*3970*/  FFMA.FTZ R15, R33, R11.reuse, -R46.reuse ;  /* 0x0000000b210f7223 */ /* 0x181fe2000001082e */
[----:B------:R-:W-:Y:S01]  /*3980*/  PLOP3.LUT P0, PT, PT, PT, UP6, 0x40, 0x0 ;  /* 0x000000000000781c */ /* 0x000fe20003f0e868 */
[----:B------:R-:W-:Y:S01]  /*3990*/  FFMA.FTZ R33, R49, R11, -R46 ;  /* 0x0000000b31217223 */ /* 0x000fe2000001082e */
[----:B------:R-:W-:Y:S02]  /*39a0*/  ISETP.GT.AND P2, PT, R3, 0x38, P2 ;  /* 0x000000380300780c */ /* 0x000fe40001744270 */
[----:B------:R-:W-:Y:S01]  /*39b0*/  ISETP.LT.OR P1, PT, R4, 0x32, P1 ;  /* 0x000000320400780c */ /* 0x000fe20000f21670 */
[----:B------:R-:W-:Y:S01]  /*39c0*/  MUFU.EX2 R60, R33 ;  /* 0x00000021003c7308 */ /* 0x000fe20000000800 */
[----:B------:R-:W-:-:S02]  /*39d0*/  FSEL R38, R50, -INF , !P3 ;  /* 0xff80000032267808 */ /* 0x000fc40005800000 */
[----:B------:R-:W-:Y:S02]  /*39e0*/  FMNMX.FTZ R9, R36, R9, !PT ;  /* 0x0000000924097209 */ /* 0x000fe40007810000 */
[----:B------:R-:W-:Y:S01]  /*39f0*/  ISETP.GT.AND P0, PT, R3, 0x39, P0 ;  /* 0x000000390300780c */ /* 0x000fe20000704270 */
[-CC-:B------:R-:W-:Y:S01]  /*3a00*/  FFMA.FTZ R3, R19, R11.reuse, -R46.reuse ;  /* 0x0000000b13037223 */ /* 0x180fe2000001082e */
[----:B------:R-:W-:Y:S01]  /*3a10*/  ISETP.LT.OR P2, PT, R4, 0x39, P2 ;  /* 0x000000390400780c */ /* 0x000fe20001741670 */
[-CC-:B------:R-:W-:Y:S01]  /*3a20*/  FFMA.FTZ R19, R21, R11.reuse, -R46.reuse ;  /* 0x0000000b15137223 */ /* 0x180fe2000001082e */
[----:B------:R-:W-:Y:S01]  /*3a30*/  FSEL R40, R51, -INF , !P1 ;  /* 0xff80000033287808 */ /* 0x000fe20004800000 */
[--C-:B------:R-:W-:Y:S01]  /*3a40*/  FFMA.FTZ R21, R29, R11, -R46.reuse ;  /* 0x0000000b1d157223 */ /* 0x100fe2000001082e */
[----:B------:R-:W-:Y:S01]  /*3a50*/  FMNMX.FTZ R9, R38, R9, !PT ;  /* 0x0000000926097209 */ /* 0x000fe20007810000 */
[----:B------:R-:W0:Y:S01]  /*3a60*/  MUFU.EX2 R3, R3 ;  /* 0x0000000300037308 */ /* 0x000e220000000800 */
[----:B------:R-:W-:Y:S01]  /*3a70*/  ISETP.LT.OR P0, PT, R4, 0x3a, P0 ;  /* 0x0000003a0400780c */ /* 0x000fe20000701670 */
[----:B------:R-:W-:Y:S01]  /*3a80*/  FFMA.FTZ R29, R57, R11, -R46 ;  /* 0x0000000b391d7223 */ /* 0x000fe2000001082e */
[----:B------:R-:W-:-:S02]  /*3a90*/  FSEL R4, R54, -INF , !P2 ;  /* 0xff80000036047808 */ /* 0x000fc40005000000 */
[----:B------:R-:W-:Y:S02]  /*3aa0*/  FMNMX.FTZ R9, R40, R9, !PT ;  /* 0x0000000928097209 */ /* 0x000fe40007810000 */
[----:B------:R-:W-:Y:S01]  /*3ab0*/  FSEL R42, R55, -INF , !P0 ;  /* 0xff800000372a7808 */ /* 0x000fe20004000000 */
[----:B------:R1:W-:Y:S01]  /*3ac0*/  MUFU.EX2 R50, R21 ;  /* 0x0000001500327308 */ /* 0x0003e20000000800 */
[----:B------:R-:W-:-:S04]  /*3ad0*/  FMNMX.FTZ R9, R4, R9, !PT ;  /* 0x0000000904097209 */ /* 0x000fc80007810000 */
[----:B------:R-:W-:-:S03]  /*3ae0*/  FMNMX.FTZ R9, R42, R9, !PT ;  /* 0x000000092a097209 */ /* 0x000fc60007810000 */
[----:B------:R-:W2:Y:S01]  /*3af0*/  MUFU.EX2 R19, R19 ;  /* 0x0000001300137308 */ /* 0x000ea20000000800 */
[-CC-:B-1----:R-:W-:Y:S01]  /*3b00*/  FFMA.FTZ R21, R41, R11.reuse, -R46.reuse ;  /* 0x0000000b29157223 */ /* 0x182fe2000001082e */
[----:B------:R-:W1:Y:S06]  /*3b10*/  SHFL.BFLY PT, R44, R9, 0x2, 0x1f ;  /* 0x0c401f00092c7f89 */ /* 0x000e6c00000e0000 */
[----:B------:R-:W-:Y:S08]  /*3b20*/  MUFU.EX2 R56, R21 ;  /* 0x0000001500387308 */ /* 0x000ff00000000800 */
[----:B------:R3:W-:Y:S08]  /*3b30*/  MUFU.EX2 R52, R15 ;  /* 0x0000000f00347308 */ /* 0x0007f00000000800 */
[----:B------:R-:W-:Y:S01]  /*3b40*/  MUFU.EX2 R25, R25 ;  /* 0x0000001900197308 */ /* 0x000fe20000000800 */
[----:B---3--:R-:W-:Y:S01]  /*3b50*/  FFMA.FTZ R15, R59, R11, -R46 ;  /* 0x0000000b3b0f7223 */ /* 0x008fe2000001082e */
[----:B-1----:R-:W-:-:S05]  /*3b60*/  FMNMX.FTZ R44, R9, R44, !PT ;  /* 0x0000002c092c7209 */ /* 0x002fca0007810000 */
[----:B------:R-:W1:Y:S01]  /*3b70*/  SHFL.BFLY PT, R9, R44, 0x1, 0x1f ;  /* 0x0c201f002c097f89 */ /* 0x000e6200000e0000 */
[----:B------:R3:W-:Y:S08]  /*3b80*/  MUFU.EX2 R54, R27 ;  /* 0x0000001b00367308 */ /* 0x0007f00000000800 */
[----:B------:R-:W-:Y:S01]  /*3b90*/  MUFU.EX2 R15, R15 ;  /* 0x0000000f000f7308 */ /* 0x000fe20000000800 */
[-CC-:B---3--:R-:W-:Y:S01]  /*3ba0*/  FFMA.FTZ R27, R61, R11.reuse, -R46.reuse ;  /* 0x0000000b3d1b7223 */ /* 0x188fe2000001082e */
[----:B------:R-:W-:-:S06]  /*3bb0*/  FFMA.FTZ R46, R53, R11, -R46 ;  /* 0x0000000b352e7223 */ /* 0x000fcc000001082e */
[----:B------:R-:W-:Y:S01]  /*3bc0*/  MUFU.EX2 R29, R29 ;  /* 0x0000001d001d7308 */ /* 0x000fe20000000800 */
[----:B-1----:R-:W-:-:S07]  /*3bd0*/  FMNMX.FTZ R9, R44, R9, !PT ;  /* 0x000000092c097209 */ /* 0x002fce0007810000 */
[----:B------:R-:W-:Y:S01]  /*3be0*/  MUFU.EX2 R46, R46 ;  /* 0x0000002e002e7308 */ /* 0x000fe20000000800 */
[C---:B------:R-:W-:Y:S01]  /*3bf0*/  FSETP.NEU.FTZ.AND P0, PT, R9.reuse, -INF , PT ;  /* 0xff8000000900780b */ /* 0x040fe20003f1d000 */
[----:B------:R-:W-:-:S06]  /*3c00*/  FFMA.FTZ R21, R9, R11, -8 ;  /* 0xc100000009157423 */ /* 0x000fcc000001000b */
[----:B------:R-:W-:Y:S01]  /*3c10*/  MUFU.EX2 R27, R27 ;  /* 0x0000001b001b7308 */ /* 0x000fe20000000800 */
[----:B------:R-:W-:-:S05]  /*3c20*/  FSEL R21, R21, RZ, P0 ;  /* 0x000000ff15157208 */ /* 0x000fca0000000000 */
        /* <DEDUP_REMOVED lines=13> */
[----:B------:R-:W1:Y:S01]  /*3d00*/  MUFU.EX2 R10, R10 ;  /* 0x0000000a000a7308 */ /* 0x000e620000000800 */
[----:B0-----:R-:W-:Y:S01]  /*3d10*/  FADD.FTZ R14, R3, R48 ;  /* 0x00000030030e7221 */ /* 0x001fe20000010000 */
[-CC-:B------:R-:W-:Y:S01]  /*3d20*/  FFMA.FTZ R38, R38, R11.reuse, -R21.reuse ;  /* 0x0000000b26267223 */ /* 0x180fe20000010815 */
[-CC-:B------:R-:W-:Y:S01]  /*3d30*/  FFMA.FTZ R40, R40, R11.reuse, -R21.reuse ;  /* 0x0000000b28287223 */ /* 0x180fe20000010815 */
[--C-:B------:R-:W-:Y:S01]  /*3d40*/  FFMA.FTZ R4, R4, R11, -R21.reuse ;  /* 0x0000000b04047223 */ /* 0x100fe20000010815 */
[----:B--2---:R-:W-:Y:S01]  /*3d50*/  FADD.FTZ R45, R19, R14 ;  /* 0x0000000e132d7221 */ /* 0x004fe20000010000 */
[----:B------:R-:W-:Y:S01]  /*3d60*/  F2FP.SATFINITE.E4M3.F32.PACK_AB_MERGE_C R14, R50, R19, RZ ;  /* 0x00000013320e723e */ /* 0x000fe200048070ff */
[----:B------:R-:W-:Y:S01]  /*3d70*/  FFMA.FTZ R21, R42, R11, -R21 ;  /* 0x0000000b2a157223 */ /* 0x000fe20000010815 */
[----:B------:R-:W0:Y:S01]  /*3d80*/  MUFU.EX2 R18, R18 ;  /* 0x0000001200127308 */ /* 0x000e220000000800 */
[----:B------:R-:W-:Y:S01]  /*3d90*/  FADD.FTZ R50, R50, R45 ;  /* 0x0000002d32327221 */ /* 0x000fe20000010000 */
[----:B------:R-:W-:-:S06]  /*3da0*/  F2FP.SATFINITE.E4M3.F32.PACK_AB_MERGE_C R188, R48, R3, R14 ;  /* 0x0000000330bc723e */ /* 0x000fcc000480700e */
[----:B------:R2:W3:Y:S01]  /*3db0*/  MUFU.EX2 R33, R20 ;  /* 0x0000001400217308 */ /* 0x0004e20000000800 */
[----:B-1----:R-:W-:-:S07]  /*3dc0*/  FADD.FTZ R43, R10, R31 ;  /* 0x0000001f0a2b7221 */ /* 0x002fce0000010000 */
[----:B------:R-:W1:Y:S01]  /*3dd0*/  MUFU.EX2 R22, R22 ;  /* 0x0000001600167308 */ /* 0x000e620000000800 */
[----:B0-----:R-:W-:Y:S01]  /*3de0*/  FADD.FTZ R14, R18, R43 ;  /* 0x0000002b120e7221 */ /* 0x001fe20000010000 */
[----:B------:R-:W-:-:S04]  /*3df0*/  FADD.FTZ R43, R23, R50 ;  /* 0x00000032172b7221 */ /* 0x000fc80000010000 */
[----:B--2---:R-:W-:Y:S02]  /*3e00*/  FADD.FTZ R20, R52, R43 ;  /* 0x0000002b34147221 */ /* 0x004fe40000010000 */
[----:B------:R0:W2:Y:S01]  /*3e10*/  MUFU.EX2 R37, R24 ;  /* 0x0000001800257308 */ /* 0x0000a20000000800 */
[C---:B---3--:R-:W-:Y:S01]  /*3e20*/  FADD.FTZ R3, R33.reuse, R14 ;  /* 0x0000000e21037221 */ /* 0x048fe20000010000 */
[----:B------:R-:W-:-:S04]  /*3e30*/  F2FP.SATFINITE.E4M3.F32.PACK_AB_MERGE_C R18, R33, R18, RZ ;  /* 0x000000122112723e */ /* 0x000fc800048070ff */
[----:B------:R-:W-:Y:S02]  /*3e40*/  F2FP.SATFINITE.E4M3.F32.PACK_AB_MERGE_C R189, R31, R10, R18 ;  /* 0x0000000a1fbd723e */ /* 0x000fe40004807012 */
[----:B------:R-:W3:Y:S01]  /*3e50*/  MUFU.EX2 R26, R26 ;  /* 0x0000001a001a7308 */ /* 0x000ee20000000800 */
[----:B0-----:R-:W-:Y:S01]  /*3e60*/  F2FP.SATFINITE.E4M3.F32.PACK_AB_MERGE_C R24, R54, R25, RZ ;  /* 0x000000193618723e */ /* 0x001fe200048070ff */
[----:B-1----:R-:W-:Y:S01]  /*3e70*/  FADD.FTZ R14, R22, R3 ;  /* 0x00000003160e7221 */ /* 0x002fe20000010000 */
[----:B------:R-:W-:Y:S01]  /*3e80*/  FADD.FTZ R25, R25, R20 ;  /* 0x0000001419197221 */ /* 0x000fe20000010000 */
[----:B------:R-:W-:Y:S02]  /*3e90*/  F2FP.SATFINITE.E4M3.F32.PACK_AB_MERGE_C R20, R58, R15, RZ ;  /* 0x0000000f3a14723e */ /* 0x000fe400048070ff */
[----:B------:R-:W-:Y:S01]  /*3ea0*/  F2FP.SATFINITE.E4M3.F32.PACK_AB_MERGE_C R190, R52, R23, R24 ;  /* 0x0000001734be723e */ /* 0x000fe20004807018 */
[----:B------:R-:W-:Y:S01]  /*3eb0*/  FADD.FTZ R54, R54, R25 ;  /* 0x0000001936367221 */ /* 0x000fe20000010000 */
[----:B------:R-:W0:Y:S01]  /*3ec0*/  MUFU.EX2 R39, R28 ;  /* 0x0000001c00277308 */ /* 0x000e220000000800 */
[----:B--2---:R-:W-:Y:S01]  /*3ed0*/  FADD.FTZ R23, R37, R14 ;  /* 0x0000000e25177221 */ /* 0x004fe20000010000 */
[----:B------:R-:W-:Y:S01]  /*3ee0*/  F2FP.SATFINITE.E4M3.F32.PACK_AB_MERGE_C R184, R56, R29, R20 ;  /* 0x0000001d38b8723e */ /* 0x000fe20004807014 */
[----:B------:R-:W-:Y:S01]  /*3ef0*/  FADD.FTZ R29, R29, R54 ;  /* 0x000000361d1d7221 */ /* 0x000fe20000010000 */
[----:B------:R-:W-:-:S03]  /*3f00*/  F2FP.SATFINITE.E4M3.F32.PACK_AB_MERGE_C R20, R46, R35, RZ ;  /* 0x000000232e14723e */ /* 0x000fc600048070ff */
[----:B------:R-:W-:Y:S01]  /*3f10*/  FADD.FTZ R56, R56, R29 ;  /* 0x0000001d38387221 */ /* 0x000fe20000010000 */
[----:B------:R-:W1:Y:S01]  /*3f20*/  MUFU.EX2 R30, R30 ;  /* 0x0000001e001e7308 */ /* 0x000e620000000800 */
[----:B---3--:R-:W-:Y:S01]  /*3f30*/  FADD.FTZ R14, R26, R23 ;  /* 0x000000171a0e7221 */ /* 0x008fe20000010000 */
[----:B------:R-:W-:-:S06]  /*3f40*/  F2FP.SATFINITE.E4M3.F32.PACK_AB_MERGE_C R186, R60, R27, R20 ;  /* 0x0000001b3cba723e */ /* 0x000fcc0004807014 */
[----:B------:R-:W2:Y:S01]  /*3f50*/  MUFU.EX2 R41, R32 ;  /* 0x0000002000297308 */ /* 0x000ea20000000800 */
[C---:B0-----:R-:W-:Y:S01]  /*3f60*/  FADD.FTZ R23, R39.reuse, R14 ;  /* 0x0000000e27177221 */ /* 0x041fe20000010000 */
[----:B------:R-:W-:-:S04]  /*3f70*/  F2FP.SATFINITE.E4M3.F32.PACK_AB_MERGE_C R26, R39, R26, RZ ;  /* 0x0000001a271a723e */ /* 0x000fc800048070ff */
[----:B------:R-:W-:Y:S02]  /*3f80*/  F2FP.SATFINITE.E4M3.F32.PACK_AB_MERGE_C R191, R37, R22, R26 ;  /* 0x0000001625bf723e */ /* 0x000fe4000480701a */
[----:B------:R-:W0:Y:S01]  /*3f90*/  MUFU.EX2 R34, R34 ;  /* 0x0000002200227308 */ /* 0x000e220000000800 */
[----:B-1----:R-:W-:Y:S01]  /*3fa0*/  FADD.FTZ R14, R30, R23 ;  /* 0x000000171e0e7221 */ /* 0x002fe20000010000 */
[----:B------:R-:W-:-:S04]  /*3fb0*/  FADD.FTZ R23, R15, R56 ;  /* 0x000000380f177221 */ /* 0x000fc80000010000 */
[----:B------:R-:W-:Y:S02]  /*3fc0*/  FADD.FTZ R58, R58, R23 ;  /* 0x000000173a3a7221 */ /* 0x000fe40000010000 */
[----:B------:R-:W1:Y:S01]  /*3fd0*/  MUFU.EX2 R19, R36 ;  /* 0x0000002400137308 */ /* 0x000e620000000800 */
[----:B--2---:R-:W-:Y:S01]  /*3fe0*/  FADD.FTZ R15, R41, R14 ;  /* 0x0000000e290f7221 */ /* 0x004fe20000010000 */
[----:B------:R-:W-:-:S04]  /*3ff0*/  FADD.FTZ R27, R27, R58 ;  /* 0x0000003a1b1b7221 */ /* 0x000fc80000010000 */
[----:B------:R-:W-:Y:S02]  /*4000*/  FADD.FTZ R60, R60, R27 ;  /* 0x0000001b3c3c7221 */ /* 0x000fe40000010000 */
[----:B------:R-:W2:Y:S01]  /*4010*/  MUFU.EX2 R38, R38 ;  /* 0x0000002600267308 */ /* 0x000ea20000000800 */
[----:B0-----:R-:W-:Y:S01]  /*4020*/  FADD.FTZ R14, R34, R15 ;  /* 0x0000000f220e7221 */ /* 0x001fe20000010000 */
[----:B------:R-:W-:-:S06]  /*4030*/  FADD.FTZ R35, R35, R60 ;  /* 0x0000003c23237221 */ /* 0x000fcc0000010000 */
[----:B------:R-:W0:Y:S01]  /*4040*/  MUFU.EX2 R3, R40 ;  /* 0x0000002800037308 */ /* 0x000e220000000800 */
[C---:B-1----:R-:W-:Y:S01]  /*4050*/  F2FP.SATFINITE.E4M3.F32.PACK_AB_MERGE_C R34, R19.reuse, R34, RZ ;  /* 0x000000221322723e */ /* 0x042fe200048070ff */
[----:B------:R-:W-:-:S03]  /*4060*/  FADD.FTZ R19, R19, R14 ;  /* 0x0000000e13137221 */ /* 0x000fc60000010000 */
[----:B------:R-:W-:-:S03]  /*4070*/  F2FP.SATFINITE.E4M3.F32.PACK_AB_MERGE_C R185, R41, R30, R34 ;  /* 0x0000001e29b9723e */ /* 0x000fc60004807022 */
[----:B------:R-:W-:Y:S01]  /*4080*/  MUFU.EX2 R4, R4 ;  /* 0x0000000400047308 */ /* 0x000fe20000000800 */
[----:B--2---:R-:W-:-:S07]  /*4090*/  FADD.FTZ R10, R38, R19 ;  /* 0x00000013260a7221 */ /* 0x004fce0000010000 */
[----:B------:R-:W1:Y:S01]  /*40a0*/  MUFU.EX2 R21, R21 ;  /* 0x0000001500157308 */ /* 0x000e620000000800 */
[----:B0-----:R-:W-:Y:S01]  /*40b0*/  FADD.FTZ R15, R3, R10 ;  /* 0x0000000a030f7221 */ /* 0x001fe20000010000 */
[----:B-1----:R-:W-:-:S03]  /*40c0*/  F2FP.SATFINITE.E4M3.F32.PACK_AB_MERGE_C R10, R21, R4, RZ ;  /* 0x00000004150a723e */ /* 0x002fc600048070ff */
[----:B------:R-:W-:Y:S01]  /*40d0*/  FADD.FTZ R4, R4, R15 ;  /* 0x0000000f04047221 */ /* 0x000fe20000010000 */
[----:B------:R-:W-:Y:S01]  /*40e0*/  F2FP.SATFINITE.E4M3.F32.PACK_AB_MERGE_C R187, R3, R38, R10 ;  /* 0x0000002603bb723e */ /* 0x000fe2000480700a */
[----:B------:R-:W-:Y:S02]  /*40f0*/  FADD.FTZ R3, R46, R35 ;  /* 0x000000232e037221 */ /* 0x000fe40000010000 */
[----:B------:R-:W-:Y:S01]  /*4100*/  FADD.FTZ R4, R21, R4 ;  /* 0x0000000415047221 */ /* 0x000fe20000010000 */
[----:B------:R-:W-:Y:S06]  /*4110*/  @!P6 BRA `(.L_x_971) ;  /* 0x000000000044e947 */ /* 0x000fec0003800000 */
[----:B------:R-:W-:Y:S01]  /*4120*/  ISETP.LT.AND P0, PT, RZ, UR43, PT ;  /* 0x0000002bff007c0c */ /* 0x000fe2000bf01270 */
[----:B------:R-:W-:-:S06]  /*4130*/  UIADD3 UR6, UR43, -0x1, URZ ;  /* 0xffffffff2b067890 */ /* 0x000fcc000fffe03f */
[----:B------:R-:W-:-:S06]  /*4140*/  IMAD.U32 R10, RZ, RZ, UR6 ;  /* 0x00000006ff0a7e24 */ /* 0x000fcc000f8e00ff */
[----:B------:R-:W-:Y:S05]  /*4150*/  @P0 BRA `(.L_x_972) ;  /* 0x00000000001c0947 */ /* 0x000fea0003800000 */
[----:B------:R-:W-:Y:S01]  /*4160*/  ISETP.NE.AND P0, PT, R13, 0x1, PT ;  /* 0x000000010d00780c */ /* 0x000fe20003f05270 */
[----:B------:R-:W-:-:S12]  /*4170*/  IMAD R15, RZ, RZ, -UR43 ;  /* 0x8000002bff0f7e24 */ /* 0x000fd8000f8e02ff */
[----:B------:R-:W0:Y:S02]  /*4180*/  @P0 LDC.64 R18, c[0x0][0x9e8] ;  /* 0x00027a00ff120b82 */ /* 0x000e240000000a00 */
[----:B0-----:R-:W-:-:S05]  /*4190*/  @P0 IMAD.HI.U32 R10, R15, R18, RZ ;  /* 0x000000120f0a0227 */ /* 0x001fca00078e00ff */
[----:B------:R-:W-:-:S04]  /*41a0*/  @P0 SHF.R.U32.HI R15, RZ, R19, R10 ;  /* 0x00000013ff0f0219 */ /* 0x000fc8000001160a */
[----:B------:R-:W-:Y:S01]  /*41b0*/  LOP3.LUT R10, RZ, R15, RZ, 0x33, !PT ;  /* 0x0000000fff0a7212 */ /* 0x000fe200078e33ff */
[----:B------:R-:W-:Y:S06]  /*41c0*/  BRA `(.L_x_973) ;  /* 0x0000000000107947 */ /* 0x000fec0003800000 */
.L_x_972:
[----:B------:R-:W-:-:S13]  /*41d0*/  ISETP.NE.AND P0, PT, R13, 0x1, PT ;  /* 0x000000010d00780c */ /* 0x000fda0003f05270 */
[----:B------:R-:W0:Y:S02]  /*41e0*/  @P0 LDC.64 R14, c[0x0][0x9e8] ;  /* 0x00027a00ff0e0b82 */ /* 0x000e240000000a00 */
[----:B0-----:R-:W-:-:S05]  /*41f0*/  @P0 IMAD.HI.U32 R14, R10, R14, RZ ;  /* 0x0000000e0a0e0227 */ /* 0x001fca00078e00ff */
[----:B------:R-:W-:-:S07]  /*4200*/  @P0 SHF.R.U32.HI R10, RZ, R15, R14 ;  /* 0x0000000fff0a0219 */ /* 0x000fce000001160e */
.L_x_973:
[----:B------:R-:W-:-:S05]  /*4210*/  IMAD R13, R10, R13, R13 ;  /* 0x0000000d0a0d7224 */ /* 0x000fca00078e020d */
[----:B------:R-:W-:-:S07]  /*4220*/  VIMNMX R12, R12, R13, PT ;  /* 0x0000000d0c0c7248 */ /* 0x000fce0003fe0100 */
.L_x_971:
[----:B------:R-:W-:Y:S01]  /*4230*/  SHF.R.S32.HI R13, RZ, 0x1f, R12 ;  /* 0x0000001fff0d7819 */ /* 0x000fe2000001140c */
[----:B------:R-:W0:Y:S01]  /*4240*/  S2UR UR43, SR_CgaCtaId ;  /* 0x00000000002b79c3 */ /* 0x000e220000008800 */
[----:B------:R-:W-:Y:S01]  /*4250*/  UMOV UR49, URZ ;  /* 0x0000003f00317c82 */ /* 0x000fe20008000000 */
[----:B------:R-:W-:Y:S01]  /*4260*/  UMOV UR47, URZ ;  /* 0x0000003f002f7c82 */ /* 0x000fe20008000000 */
[----:B------:R-:W-:Y:S02]  /*4270*/  LEA.HI R13, R13, R12, RZ, 0x6 ;  /* 0x0000000c0d0d7211 */ /* 0x000fe400078f30ff */
[----:B------:R-:W-:Y:S02]  /*4280*/  CS2R R24, SRZ ;  /* 0x0000000000187805 */ /* 0x000fe4000001ff00 */
[----:B------:R-:W-:Y:S02]  /*4290*/  CS2R R26, SRZ ;  /* 0x00000000001a7805 */ /* 0x000fe4000001ff00 */
[----:B------:R-:W-:-:S02]  /*42a0*/  CS2R R28, SRZ ;  /* 0x00000000001c7805 */ /* 0x000fc4000001ff00 */
[----:B------:R-:W-:Y:S02]  /*42b0*/  SHF.R.S32.HI R13, RZ, 0x6, R13 ;  /* 0x00000006ff0d7819 */ /* 0x000fe4000001140d */
[----:B------:R-:W-:Y:S02]  /*42c0*/  CS2R R30, SRZ ;  /* 0x00000000001e7805 */ /* 0x000fe4000001ff00 */
[----:B------:R-:W-:Y:S02]  /*42d0*/  CS2R R32, SRZ ;  /* 0x0000000000207805 */ /* 0x000fe4000001ff00 */
[----:B------:R-:W-:Y:S02]  /*42e0*/  CS2R R34, SRZ ;  /* 0x0000000000227805 */ /* 0x000fe4000001ff00 */
[----:B------:R-:W-:Y:S02]  /*42f0*/  VIMNMX R10, R16, R13, !PT ;  /* 0x0000000d100a7248 */ /* 0x000fe40007fe0100 */
[----:B------:R-:W-:-:S02]  /*4300*/  CS2R R36, SRZ ;  /* 0x0000000000247805 */ /* 0x000fc4000001ff00 */
[----:B------:R-:W-:Y:S02]  /*4310*/  CS2R R38, SRZ ;  /* 0x0000000000267805 */ /* 0x000fe4000001ff00 */
[----:B------:R-:W-:Y:S02]  /*4320*/  CS2R R40, SRZ ;  /* 0x0000000000287805 */ /* 0x000fe4000001ff00 */
[----:B------:R-:W-:Y:S02]  /*4330*/  ISETP.LE.AND P0, PT, R10, UR50, PT ;  /* 0x000000320a007c0c */ /* 0x000fe4000bf03270 */
        /* <DEDUP_REMOVED lines=55> */
[----:B0-----:R-:W-:Y:S06]  /*46b0*/  @!P0 BRA `(.L_x_974) ;  /* 0x0000002c001c8947 */ /* 0x001fec0003800000 */
        /* <DEDUP_REMOVED lines=64> */
[----:B------:R-:W-:Y:S01]  /*4ac0*/  UMOV UR52, URZ ;  /* 0x0000003f00347c82 */ /* 0x000fe20008000000 */
[----:B------:R-:W-:Y:S01]  /*4ad0*/  UMOV UR51, URZ ;  /* 0x0000003f00337c82 */ /* 0x000fe20008000000 */
[----:B------:R-:W-:Y:S01]  /*4ae0*/  ULDC UR55, c[0x0][0x9e4] ;  /* 0x0002790000377ab9 */ /* 0x000fe20000000800 */
[----:B------:R-:W-:Y:S01]  /*4af0*/  ULDC UR53, c[0x0][0x288] ;  /* 0x0000a20000357ab9 */ /* 0x000fe20000000800 */
[----:B------:R-:W-:Y:S01]  /*4b00*/  ULDC UR54, c[0x0][0x2f0] ;  /* 0x0000bc0000367ab9 */ /* 0x000fe20000000800 */
[----:B------:R-:W-:-:S05]  /*4b10*/  ULDC UR56, c[0x0][0x9e0] ;  /* 0x0002780000387ab9 */ /* 0x000fca0000000800 */
.L_x_992:
[----:B------:R-:W-:Y:S01]  /*4b20*/  UIADD3 UR49, UR51, 0x1, URZ ;  /* 0x0000000133317890 */ /* 0x000fe2000fffe03f */
[----:B------:R-:W-:-:S03]  /*4b30*/  ISETP.NE.AND P1, PT, RZ, UR40, PT ;  /* 0x00000028ff007c0c */ /* 0x000fc6000bf25270 */
[----:B------:R-:W-:-:S04]  /*4b40*/  UISETP.NE.AND UP1, UPT, UR49, 0x2, UPT ;  /* 0x000000023100788c */ /* 0x000fc8000bf25270 */
[----:B------:R-:W-:Y:S02]  /*4b50*/  USEL UR47, URZ, 0x1, UP1 ;  /* 0x000000013f2f7887 */ /* 0x000fe40008800000 */
[----:B------:R-:W-:Y:S02]  /*4b60*/  USEL UR49, UR49, URZ, UP1 ;  /* 0x0000003f31317287 */ /* 0x000fe40008800000 */
[----:B------:R-:W-:Y:S02]  /*4b70*/  ULOP3.LUT UR47, UR52, UR47, URZ, 0x3c, !UPT ;  /* 0x0000002f342f7292 */ /* 0x000fe4000f8e3c3f */
[----:B------:R-:W-:Y:S10]  /*4b80*/  @P1 BRA `(.L_x_975) ;  /* 0x00000000002c1947 */ /* 0x000ff40003800000 */
[----:B------:R-:W-:Y:S05]  /*4b90*/  @!P4 BRA `(.L_x_976) ;  /* 0x000000000004c947 */ /* 0x000fea0003800000 */
[----:B------:R-:W-:Y:S01]  /*4ba0*/  BPT.TRAP 0x1 ;  /* 0x000000040000795c */ /* 0x000fe20000300000 */
.L_x_976:
[----:B------:R-:W-:Y:S01]  /*4bb0*/  ULEA UR6, UR49, UR41, 0x3 ;  /* 0x0000002931067291 */ /* 0x000fe2000f8e183f */
[----:B------:R-:W-:-:S05]  /*4bc0*/  IMAD.U32 R11, RZ, RZ, UR47 ;  /* 0x0000002fff0b7e24 */ /* 0x000fca000f8e00ff */
[----:B------:R-:W-:-:S04]  /*4bd0*/  SHF.L.U32 R11, R11, 0x1f, RZ ;  /* 0x0000001f0b0b7819 */ /* 0x000fc800000006ff */
[----:B------:R0:W1:Y:S01]  /*4be0*/  SYNCS.PHASECHK.TRANS64.TRYWAIT P0, [UR6+0x20830], R11 ;  /* 0x0208300bff0075a7 */ /* 0x0000620008000146 */
[----:B------:R-:W-:Y:S05]  /*4bf0*/  @!P4 BRA `(.L_x_977) ;  /* 0x000000000004c947 */ /* 0x000fea0003800000 */
[----:B------:R-:W-:Y:S01]  /*4c00*/  BPT.TRAP 0x1 ;  /* 0x000000040000795c */ /* 0x000fe20000300000 */
.L_x_977:
[----:B-1----:R-:W-:Y:S05]  /*4c10*/  @P0 BRA `(.L_x_975) ;  /* 0x0000000000080947 */ /* 0x002fea0003800000 */
[----:B------:R-:W1:Y:S02]  /*4c20*/  SYNCS.PHASECHK.TRANS64.TRYWAIT P0, [UR6+0x20830], R11 ;  /* 0x0208300bff0075a7 */ /* 0x000e640008000146 */
[----:B-1----:R-:W-:Y:S05]  /*4c30*/  @!P0 BRA `(.L_x_978) ;  /* 0x000000f800548947 */ /* 0x002fea0003800000 */
.L_x_975:
[----:B01----:R-:W-:Y:S01]  /*4c40*/  VIADD R11, R17, 0x8 ;  /* 0x00000008110b7836 */ /* 0x003fe20000000000 */
[----:B------:R-:W-:Y:S01]  /*4c50*/  R2UR UR32, R6 ;  /* 0x00000000062072ca */ /* 0x000fe200000e0000 */
[----:B------:R-:W-:Y:S01]  /*4c60*/  ULEA UR34, UR49, UR46, 0xa ;  /* 0x0000002e31227291 */ /* 0x000fe2000f8e503f */
[----:B------:R-:W-:Y:S01]  /*4c70*/  R2UR UR33, R7 ;  /* 0x00000000072172ca */ /* 0x000fe200000e0000 */
[----:B------:R-:W-:Y:S01]  /*4c80*/  UMOV UR35, 0x40000040 ;  /* 0x4000004000237882 */ /* 0x000fe20000000000 */
[----:B------:R0:W-:Y:S01]  /*4c90*/  BAR.SYNC.DEFER_BLOCKING R11, 0x100 ;  /* 0x0004000b0000751d */ /* 0x0001e20000010000 */
[----:B------:R-:W-:Y:S02]  /*4ca0*/  UIADD3 UR6, UR34, 0x2, URZ ;  /* 0x0000000222067890 */ /* 0x000fe4000fffe03f */
[----:B------:R-:W-:Y:S02]  /*4cb0*/  UIADD3 UR10, UR34, 0x4, URZ ;  /* 0x00000004220a7890 */ /* 0x000fe4000fffe03f */
[----:B------:R-:W-:Y:S01]  /*4cc0*/  UIADD3 UR14, UR34, 0x6, URZ ;  /* 0x00000006220e7890 */ /* 0x000fe2000fffe03f */
[----:B------:R-:W-:Y:S01]  /*4cd0*/  UMOV UR7, 0x40000040 ;  /* 0x4000004000077882 */ /* 0x000fe20000000000 */
[----:B------:R-:W-:Y:S01]  /*4ce0*/  UMOV UR11, 0x40000040 ;  /* 0x40000040000b7882 */ /* 0x000fe20000000000 */
[----:B------:R-:W-:Y:S01]  /*4cf0*/  UMOV UR15, 0x40000040 ;  /* 0x40000040000f7882 */ /* 0x000fe20000000000 */
[----:B------:R-:W-:Y:S01]  /*4d00*/  UIADD3 UR18, UR34, 0x200, URZ ;  /* 0x0000020022127890 */ /* 0x000fe2000fffe03f */
[----:B------:R-:W-:Y:S01]  /*4d10*/  UMOV UR19, 0x40000040 ;  /* 0x4000004000137882 */ /* 0x000fe20000000000 */
[----:B------:R-:W-:Y:S01]  /*4d20*/  UIADD3 UR22, UR34, 0x202, URZ ;  /* 0x0000020222167890 */ /* 0x000fe2000fffe03f */
[----:B------:R-:W-:Y:S01]  /*4d30*/  UMOV UR23, 0x40000040 ;  /* 0x4000004000177882 */ /* 0x000fe20000000000 */
[----:B------:R-:W-:Y:S01]  /*4d40*/  UIADD3 UR26, UR34, 0x204, URZ ;  /* 0x00000204221a7890 */ /* 0x000fe2000fffe03f */
[----:B------:R-:W-:Y:S01]  /*4d50*/  UMOV UR27, 0x40000040 ;  /* 0x40000040001b7882 */ /* 0x000fe20000000000 */
[----:B------:R-:W-:Y:S01]  /*4d60*/  UIADD3 UR30, UR34, 0x206, URZ ;  /* 0x00000206221e7890 */ /* 0x000fe2000fffe03f */
[----:B------:R-:W-:Y:S01]  /*4d70*/  UMOV UR31, 0x40000040 ;  /* 0x40000040001f7882 */ /* 0x000fe20000000000 */
[----:B------:R-:W-:-:S06]  /*4d80*/  WARPGROUP.ARRIVE ;  /* 0x00000000000079c5 */ /* 0x000fcc0000000000 */
[----:B------:R-:W-:Y:S03]  /*4d90*/  QGMMA.64x64x32.F32.E4M3.E4M3 R152, gdesc[UR32], RZ, !UPT, gsb0 ;  /* 0x00e00000209879f3 */ /* 0x000fe6000c0008ff */
        /* <DEDUP_REMOVED lines=22> */
[----:B0-----:R-:W-:Y:S05]  /*4f00*/  @P1 BRA `(.L_x_979) ;  /* 0x00000000002c1947 */ /* 0x001fea0003800000 */
[----:B------:R-:W-:Y:S05]  /*4f10*/  @!P4 BRA `(.L_x_980) ;  /* 0x000000000004c947 */ /* 0x000fea0003800000 */
[----:B------:R-:W-:Y:S01]  /*4f20*/  BPT.TRAP 0x1 ;  /* 0x000000040000795c */ /* 0x000fe20000300000 */
.L_x_980:
[----:B------:R-:W-:Y:S01]  /*4f30*/  ULEA UR6, UR51, UR41, 0x3 ;  /* 0x0000002933067291 */ /* 0x000fe2000f8e183f */
[----:B------:R-:W-:-:S05]  /*4f40*/  IMAD.U32 R11, RZ, RZ, UR52 ;  /* 0x00000034ff0b7e24 */ /* 0x000fca000f8e00ff */
[----:B------:R-:W-:-:S04]  /*4f50*/  SHF.L.U32 R11, R11, 0x1f, RZ ;  /* 0x0000001f0b0b7819 */ /* 0x000fc800000006ff */
[----:B------:R0:W1:Y:S01]  /*4f60*/  SYNCS.PHASECHK.TRANS64.TRYWAIT P0, [UR6+0x20850], R11 ;  /* 0x0208500bff0075a7 */ /* 0x0000620008000146 */
[----:B------:R-:W-:Y:S05]  /*4f70*/  @!P4 BRA `(.L_x_981) ;  /* 0x000000000004c947 */ /* 0x000fea0003800000 */
[----:B------:R-:W-:Y:S01]  /*4f80*/  BPT.TRAP 0x1 ;  /* 0x000000040000795c */ /* 0x000fe20000300000 */
.L_x_981:
[----:B-1----:R-:W-:Y:S05]  /*4f90*/  @P0 BRA `(.L_x_979) ;  /* 0x0000000000080947 */ /* 0x002fea0003800000 */
[----:B------:R-:W1:Y:S02]  /*4fa0*/  SYNCS.PHASECHK.TRANS64.TRYWAIT P0, [UR6+0x20850], R11 ;  /* 0x0208500bff0075a7 */ /* 0x000e640008000146 */
[----:B-1----:R-:W-:Y:S05]  /*4fb0*/  @!P0 BRA `(.L_x_982) ;  /* 0x000000f4008c8947 */ /* 0x002fea0003800000 */
.L_x_979:
[----:B------:R-:W-:Y:S01]  /*4fc0*/  UIADD3 UR6, UR41, 0x400, URZ ;  /* 0x0000040029067890 */ /* 0x000fe2000fffe03f */
[----:B------:R-:W-:Y:S01]  /*4fd0*/  WARPGROUP.ARRIVE ;  /* 0x00000000000079c5 */ /* 0x000fe20000000000 */
[----:B------:R-:W-:Y:S01]  /*4fe0*/  UMOV UR7, 0x80000020 ;  /* 0x8000002000077882 */ /* 0x000fe20000000000 */
[----:B------:R-:W-:Y:S01]  /*4ff0*/  PLOP3.LUT P0, PT, PT, PT, UP0, 0x80, 0x0 ;  /* 0x000000000000781c */ /* 0x000fe20003f0f008 */
[----:B------:R-:W-:Y:S01]  /*5000*/  USHF.R.U32.HI UR6, URZ, 0x4, UR6 ;  /* 0x000000043f067899 */ /* 0x000fe20008011606 */
[----:B------:R-:W-:Y:S01]  /*5010*/  PLOP3.LUT P1, PT, PT, PT, UP0, 0x80, 0x0 ;  /* 0x000000000000781c */ /* 0x000fe20003f2f008 */
[C---:B------:R-:W-:Y:S01]  /*5020*/  FMUL.FTZ R14, R0.reuse, R159 ;  /* 0x0000009f000e7220 */ /* 0x040fe20000410000 */
[C---:B------:R-:W-:Y:S01]  /*5030*/  FMUL.FTZ R22, R0.reuse, R166 ;  /* 0x000000a600167220 */ /* 0x040fe20000410000 */
[----:B------:R-:W-:Y:S01]  /*5040*/  ULOP3.LUT UR6, UR6, 0x3fff, URZ, 0xc0, !UPT ;  /* 0x00003fff06067892 */ /* 0x000fe2000f8ec03f */
[----:B------:R-:W-:Y:S02]  /*5050*/  IMAD.MOV.U32 R166, RZ, RZ, R5 ;  /* 0x000000ffffa67224 */ /* 0x000fe400078e0005 */
[C---:B------:R-:W-:Y:S01]  /*5060*/  FMUL.FTZ R20, R0.reuse, R163 ;  /* 0x000000a300147220 */ /* 0x040fe20000410000 */
[C---:B------:R-:W-:Y:S01]  /*5070*/  FMUL.FTZ R163, R0.reuse, R164 ;  /* 0x000000a400a37220 */ /* 0x040fe20000410000 */
[----:B------:R-:W-:Y:S01]  /*5080*/  ULOP3.LUT UR6, UR6, 0x10000, URZ, 0xfc, !UPT ;  /* 0x0001000006067892 */ /* 0x000fe2000f8efc3f */
[C---:B------:R-:W-:Y:S01]  /*5090*/  FMUL.FTZ R164, R0.reuse, R168 ;  /* 0x000000a800a47220 */ /* 0x040fe20000410000 */
[C---:B------:R-:W-:Y:S01]  /*50a0*/  FMUL.FTZ R15, R0.reuse, R152 ;  /* 0x00000098000f7220 */ /* 0x040fe20000410000 */
[C---:B------:R-:W-:Y:S01]  /*50b0*/  FMUL.FTZ R152, R0.reuse, R167 ;  /* 0x000000a700987220 */ /* 0x040fe20000410000 */
[----:B------:R-:W-:Y:S01]  /*50c0*/  ULEA UR6, UR51, UR6, 0xa ;  /* 0x0000000633067291 */ /* 0x000fe2000f8e503f */
[C---:B------:R-:W-:Y:S01]  /*50d0*/  FMUL.FTZ R172, R0.reuse, R172 ;  /* 0x000000ac00ac7220 */ /* 0x040fe20000410000 */
[C---:B------:R-:W-:Y:S01]  /*50e0*/  FMUL.FTZ R19, R0.reuse, R153 ;  /* 0x0000009900137220 */ /* 0x040fe20000410000 */
[C---:B01----:R-:W-:Y:S01]  /*50f0*/  FMUL.FTZ R11, R0.reuse, R154 ;  /* 0x0000009a000b7220 */ /* 0x043fe20000410000 */
[C---:B------:R-:W-:Y:S01]  /*5100*/  FMUL.FTZ R12, R0.reuse, R155 ;  /* 0x0000009b000c7220 */ /* 0x040fe20000410000 */
[C---:B------:R-:W-:Y:S01]  /*5110*/  FMUL.FTZ R21, R0.reuse, R156 ;  /* 0x0000009c00157220 */ /* 0x040fe20000410000 */
[C---:B------:R-:W-:Y:S01]  /*5120*/  FMUL.FTZ R23, R0.reuse, R157 ;  /* 0x0000009d00177220 */ /* 0x040fe20000410000 */
[C---:B------:R-:W-:Y:S01]  /*5130*/  FMUL.FTZ R13, R0.reuse, R158 ;  /* 0x0000009e000d7220 */ /* 0x040fe20000410000 */
[C---:B------:R-:W-:Y:S01]  /*5140*/  FMUL.FTZ R18, R0.reuse, R162 ;  /* 0x000000a200127220 */ /* 0x040fe20000410000 */
[----:B------:R-:W-:Y:S01]  /*5150*/  QGMMA.64x256x32.F32.E4M3.E4M3 R24, R188, gdesc[UR4], R24, gsb0 ;  /* 0x03e00004bc187df3 */ /* 0x000fe20008000818 */
[----:B------:R-:W-:Y:S01]  /*5160*/  UIADD3 UR6, UR6, 0x2, URZ ;  /* 0x0000000206067890 */ /* 0x000fe2000fffe03f */
[C---:B------:R-:W-:Y:S01]  /*5170*/  FMUL.FTZ R161, R0.reuse, R161 ;  /* 0x000000a100a17220 */ /* 0x040fe20000410000 */
[----:B------:R-:W-:Y:S01]  /*5180*/  UMOV UR7, 0x80000020 ;  /* 0x8000002000077882 */ /* 0x000fe20000000000 */
        /* <DEDUP_REMOVED lines=10> */
[----:B------:R0:W1:Y:S01]  /*5230*/  MUFU.TANH R170, R172 ;  /* 0x000000ac00aa7308 */ /* 0x0000620000002400 */
[C---:B------:R-:W-:Y:S01]  /*5240*/  FMUL.FTZ R176, R0.reuse, R176 ;  /* 0x000000b000b07220 */ /* 0x040fe20000410000 */
[C---:B------:R-:W-:Y:S01]  /*5250*/  FMUL.FTZ R180, R0.reuse, R180 ;  /* 0x000000b400b47220 */ /* 0x040fe20000410000 */
[----:B------:R-:W-:-:S05]  /*5260*/  FMUL.FTZ R182, R0, R182 ;  /* 0x000000b600b67220 */ /* 0x000fca0000410000 */
[----:B------:R-:W2:Y:S01]  /*5270*/  MUFU.TANH R15, R15 ;  /* 0x0000000f000f7308 */ /* 0x000ea20000002400 */
[----:B0-----:R-:W-:-:S07]  /*5280*/  IMAD.U32 R172, RZ, RZ, UR54 ;  /* 0x00000036ffac7e24 */ /* 0x001fce000f8e00ff */
[----:B------:R-:W0:Y:S08]  /*5290*/  MUFU.TANH R19, R19 ;  /* 0x0000001300137308 */ /* 0x000e300000002400 */
[----:B------:R-:W3:Y:S08]  /*52a0*/  MUFU.TANH R11, R11 ;  /* 0x0000000b000b7308 */ /* 0x000ef00000002400 */
[----:B------:R-:W4:Y:S08]  /*52b0*/  MUFU.TANH R12, R12 ;  /* 0x0000000c000c7308 */ /* 0x000f300000002400 */
        /* <DEDUP_REMOVED lines=21> */
[----:B------:R0:W0:Y:S08]  /*5410*/  MUFU.TANH R175, R180 ;  /* 0x000000b400af7308 */ /* 0x0000300000002400 */
[----:B------:R-:W0:Y:S01]  /*5420*/  MUFU.TANH R181, R181 ;  /* 0x000000b500b57308 */ /* 0x000e220000002400 */
[----:B------:R-:W-:-:S02]  /*5430*/  WARPGROUP.DEPBAR.LE gsb0, 0x0 ;  /* 0x00008000000079c5 */ /* 0x000fc40000010000 */
[----:B------:R-:W-:-:S06]  /*5440*/  WARPGROUP.ARRIVE ;  /* 0x00000000000079c5 */ /* 0x000fcc0000000000 */
[----:B------:R-:W-:Y:S01]  /*5450*/  QGMMA.64x256x32.F32.E4M3.E4M3 R24, R184, gdesc[UR4], R24, gsb0 ;  /* 0x03e00004b8187df3 */ /* 0x000fe20008000818 */
[----:B------:R-:W-:Y:S01]  /*5460*/  @UP0 ULDC UR6, c[0x0][0x44c] ;  /* 0x0001130000060ab9 */ /* 0x000fe20000000800 */
[----:B------:R-:W-:Y:S01]  /*5470*/  USHF.L.U32 UR7, UR50, 0x6, URZ ;  /* 0x0000000632077899 */ /* 0x000fe2000800063f */
[----:B------:R-:W-:Y:S01]  /*5480*/  @P0 IMAD.HI.U32 R159, R5, UR6, RZ ;  /* 0x00000006059f0c27 */ /* 0x000fe2000f8e00ff */
[----:B------:R-:W-:-:S04]  /*5490*/  @UP0 ULDC UR6, c[0x0][0x450] ;  /* 0x0001140000060ab9 */ /* 0x000fc80000000800 */
[----:B------:R-:W-:Y:S01]  /*54a0*/  @P1 SHF.R.U32.HI R166, RZ, UR6, R159 ;  /* 0x00000006ffa61c19 */ /* 0x000fe2000801169f */
[----:B------:R-:W-:Y:S01]  /*54b0*/  IMAD.U32 R159, RZ, RZ, UR49 ;  /* 0x00000031ff9f7e24 */ /* 0x000fe2000f8e00ff */
[----:B------:R-:W-:-:S03]  /*54c0*/  UIADD3 UR6, -UR7, 0x1, URZ ;  /* 0x0000000107067890 */ /* 0x000fc6000fffe13f */
[----:B------:R-:W5:Y:S01]  /*54d0*/  SHFL.IDX PT, R168, R166, RZ, 0x1c1f ;  /* 0x001c1fffa6a87589 */ /* 0x000f6200000e0000 */
[----:B------:R-:W-:Y:S02]  /*54e0*/  @!P5 LEA R159, R159, UR41, 0x3 ;  /* 0x000000299f9fdc11 */ /* 0x000fe4000f8e18ff */
[----:B------:R-:W-:-:S03]  /*54f0*/  IMAD.U32 R167, RZ, RZ, UR6 ;  /* 0x00000006ffa77e24 */ /* 0x000fc6000f8e00ff */
[----:B------:R-:W-:Y:S02]  /*5500*/  @!P5 VIADD R159, R159, 0x20840 ;  /* 0x000208409f9fd836 */ /* 0x000fe40000000000 */
[----:B------:R-:W-:-:S03]  /*5510*/  IMAD R167, R2, -0x2, R167 ;  /* 0xfffffffe02a77824 */ /* 0x000fc600078e02a7 */
[----:B------:R-:W-:Y:S01]  /*5520*/  @!P5 PRMT R165, RZ, 0x654, R159 ;  /* 0x00000654ffa5d816 */ /* 0x000fe2000000009f */
[----:B------:R-:W-:Y:S01]  /*5530*/  IMAD R167, R172, UR37, R167 ;  /* 0x00000025aca77c24 */ /* 0x000fe2000f8e02a7 */
[----:B------:R0:W0:Y:S03]  /*5540*/  MUFU.TANH R159, R182 ;  /* 0x000000b6009f7308 */ /* 0x0000260000002400 */
[----:B------:R-:W-:-:S04]  /*5550*/  VIADD R167, R167, -UR53 ;  /* 0x80000035a7a77c36 */ /* 0x000fc80008000000 */
[----:B------:R-:W-:Y:S01]  /*5560*/  VIADD R179, R167, UR56 ;  /* 0x00000038a7b37c36 */ /* 0x000fe20008000000 */
[----:B------:R-:W-:Y:S02]  /*5570*/  WARPGROUP.DEPBAR.LE gsb0, 0x0 ;  /* 0x00008000000079c5 */ /* 0x000fe40000010000 */
[C---:B------:R-:W-:Y:S01]  /*5580*/  FMUL.FTZ R184, R0.reuse, R160 ;  /* 0x000000a000b87220 */ /* 0x040fe20000410000 */
[----:B------:R-:W-:Y:S01]  /*5590*/  IADD3 R160, -R17, 0xb, RZ ;  /* 0x0000000b11a07810 */ /* 0x000fe20007ffe1ff */
[----:B------:R-:W-:-:S04]  /*55a0*/  FMUL.FTZ R186, R0, R169 ;  /* 0x000000a900ba7220 */ /* 0x000fc80000410000 */
[----:B------:R1:W-:Y:S06]  /*55b0*/  BAR.ARV R160, 0x100 ;  /* 0x000400a00000751d */ /* 0x0003ec0000002000 */
[----:B------:R-:W0:Y:S01]  /*55c0*/  MUFU.TANH R184, R184 ;  /* 0x000000b800b87308 */ /* 0x000e220000002400 */
[----:B------:R2:W-:Y:S01]  /*55d0*/  @!P5 SYNCS.ARRIVE.TRANS64.RED.A1T0 RZ, [R165+URZ], RZ ;  /* 0x000000ffa5ffd9a7 */ /* 0x0005e2000810043f */
[----:B-1----:R-:W-:Y:S01]  /*55e0*/  FMUL.FTZ R160, R0, R183 ;  /* 0x000000b700a07220 */ /* 0x002fe20000410000 */
[----:B------:R-:W-:-:S04]  /*55f0*/  VIADD R183, R167, UR48 ;  /* 0x00000030a7b77c36 */ /* 0x000fc80008000000 */
[--C-:B-----5:R-:W-:Y:S01]  /*5600*/  IMAD.IADD R167, R183, 0x1, R168.reuse ;  /* 0x00000001b7a77824 */ /* 0x120fe200078e02a8 */
[----:B------:R-:W1:Y:S01]  /*5610*/  MUFU.TANH R186, R186 ;  /* 0x000000ba00ba7308 */ /* 0x000e620000002400 */
[----:B--2---:R-:W-:-:S07]  /*5620*/  IMAD.IADD R165, R179, 0x1, R168 ;  /* 0x00000001b3a57824 */ /* 0x004fce00078e02a8 */
[----:B------:R-:W2:Y:S01]  /*5630*/  MUFU.TANH R160, R160 ;  /* 0x000000a000a07308 */ /* 0x000ea20000002400 */
[----:B0--34-:R-:W-:Y:S05]  /*5640*/  @!P6 BRA `(.L_x_983) ;  /* 0x000000000060e947 */ /* 0x019fea0003800000 */
[----:B------:R-:W-:Y:S01]  /*5650*/  IMAD.U32 R169, RZ, RZ, UR54 ;  /* 0x00000036ffa97e24 */ /* 0x000fe2000f8e00ff */
[----:B------:R-:W-:Y:S03]  /*5660*/  BSSY B0, `(.L_x_984) ;  /* 0x0000012000007945 */ /* 0x000fe60003800000 */
[----:B------:R-:W-:-:S04]  /*5670*/  IMAD R168, R169, UR37, R168 ;  /* 0x00000025a9a87c24 */ /* 0x000fc8000f8e02a8 */
[----:B------:R-:W-:-:S05]  /*5680*/  VIADD R169, R168, -UR53 ;  /* 0x80000035a8a97c36 */ /* 0x000fca0008000000 */
[----:B------:R-:W-:-:S13]  /*5690*/  ISETP.GT.AND P0, PT, R169, -0x1, PT ;  /* 0xffffffffa900780c */ /* 0x000fda0003f04270 */
[----:B------:R-:W-:Y:S05]  /*56a0*/  @P0 BRA `(.L_x_985) ;  /* 0x0000000000200947 */ /* 0x000fea0003800000 */
[----:B------:R-:W-:Y:S01]  /*56b0*/  IMAD.U32 R172, RZ, RZ, UR55 ;  /* 0x00000037ffac7e24 */ /* 0x000fe2000f8e00ff */
[----:B------:R-:W-:-:S04]  /*56c0*/  LOP3.LUT R169, RZ, R169, RZ, 0x33, !PT ;  /* 0x000000a9ffa97212 */ /* 0x000fc800078e33ff */
[----:B------:R-:W-:-:S13]  /*56d0*/  ISETP.NE.AND P0, PT, R172, 0x1, PT ;  /* 0x00000001ac00780c */ /* 0x000fda0003f05270 */
[----:B------:R-:W0:Y:S02]  /*56e0*/  @P0 LDC.64 R188, c[0x0][0x9e8] ;  /* 0x00027a00ffbc0b82 */ /* 0x000e240000000a00 */
[----:B0-----:R-:W-:-:S05]  /*56f0*/  @P0 IMAD.HI.U32 R168, R169, R188, RZ ;  /* 0x000000bca9a80227 */ /* 0x001fca00078e00ff */
[----:B------:R-:W-:-:S04]  /*5700*/  @P0 SHF.R.U32.HI R169, RZ, R189, R168 ;  /* 0x000000bdffa90219 */ /* 0x000fc800000116a8 */
[----:B------:R-:W-:Y:S01]  /*5710*/  LOP3.LUT R169, RZ, R169, RZ, 0x33, !PT ;  /* 0x000000a9ffa97212 */ /* 0x000fe200078e33ff */
[----:B------:R-:W-:Y:S06]  /*5720*/  BRA `(.L_x_986) ;  /* 0x0000000000147947 */ /* 0x000fec0003800000 */
.L_x_985:
[----:B------:R-:W-:-:S05]  /*5730*/  IMAD.U32 R172, RZ, RZ, UR55 ;  /* 0x00000037ffac7e24 */ /* 0x000fca000f8e00ff */
[----:B------:R-:W-:-:S13]  /*5740*/  ISETP.NE.AND P0, PT, R172, 0x1, PT ;  /* 0x00000001ac00780c */ /* 0x000fda0003f05270 */
[----:B------:R-:W0:Y:S02]  /*5750*/  @P0 LDC.64 R188, c[0x0][0x9e8] ;  /* 0x00027a00ffbc0b82 */ /* 0x000e240000000a00 */
[----:B0-----:R-:W-:-:S05]  /*5760*/  @P0 IMAD.HI.U32 R168, R169, R188, RZ ;  /* 0x000000bca9a80227 */ /* 0x001fca00078e00ff */
[----:B------:R-:W-:-:S07]  /*5770*/  @P0 SHF.R.U32.HI R169, RZ, R189, R168 ;  /* 0x000000bdffa90219 */ /* 0x000fce00000116a8 */
.L_x_986:
[----:B------:R-:W-:Y:S05]  /*5780*/  BSYNC B0 ;  /* 0x0000000000007941 */ /* 0x000fea0003800000 */
.L_x_984:
[----:B------:R-:W-:-:S04]  /*5790*/  IMAD R169, R169, R172, -UR7 ;  /* 0x80000007a9a97e24 */ /* 0x000fc8000f8e02ac */
[----:B------:R-:W-:-:S05]  /*57a0*/  IMAD R168, R2, -0x2, R169 ;  /* 0xfffffffe02a87824 */ /* 0x000fca00078e02a9 */
[----:B------:R-:W-:Y:S02]  /*57b0*/  VIADDMNMX R165, R168, R172, R165, PT ;  /* 0x000000aca8a57246 */ /* 0x000fe400038001a5 */
[----:B------:R-:W-:-:S07]  /*57c0*/  VIMNMX R167, R167, R168, !PT ;  /* 0x000000a8a7a77248 */ /* 0x000fce0007fe0100 */
.L_x_983:
[----:B------:R-:W-:Y:S01]  /*57d0*/  UISETP.GT.AND UP1, UPT, UR50, -0x1, UPT ;  /* 0xffffffff3200788c */ /* 0x000fe2000bf24270 */
[----:B------:R-:W0:Y:S05]  /*57e0*/  SHFL.IDX PT, R192, R166, 0x1, 0x1c1f ;  /* 0x003c1f00a6c07f89 */ /* 0x000e2a00000e0000 */
[----:B------:R-:W-:-:S04]  /*57f0*/  PLOP3.LUT P0, PT, PT, PT, UP1, 0x80, 0x0 ;  /* 0x000000000000781c */ /* 0x000fc80003f0f018 */
[C---:B------:R-:W-:Y:S02]  /*5800*/  ISETP.GT.AND P1, PT, R167.reuse, RZ, P0 ;  /* 0x000000ffa700720c */ /* 0x040fe40000724270 */
[----:B------:R-:W-:Y:S02]  /*5810*/  ISETP.GT.AND P3, PT, R167, 0x1, P0 ;  /* 0x00000001a700780c */ /* 0x000fe40000764270 */
[----:B------:R-:W-:Y:S02]  /*5820*/  ISETP.LT.OR P2, PT, R165, 0x1, P1 ;  /* 0x00000001a500780c */ /* 0x000fe40000f41670 */
[----:B------:R-:W-:Y:S02]  /*5830*/  ISETP.GT.AND P1, PT, R167, 0x8, P0 ;  /* 0x00000008a700780c */ /* 0x000fe40000724270 */
[----:B------:R-:W-:Y:S02]  /*5840*/  FSEL R15, R15, -INF , !P2 ;  /* 0xff8000000f0f7808 */ /* 0x000fe40005000000 */
[----:B------:R-:W-:-:S02]  /*5850*/  ISETP.GT.AND P2, PT, R167, 0x9, P0 ;  /* 0x00000009a700780c */ /* 0x000fc40000744270 */
[C---:B------:R-:W-:Y:S02]  /*5860*/  ISETP.LT.OR P3, PT, R165.reuse, 0x2, P3 ;  /* 0x00000002a500780c */ /* 0x040fe40001f61670 */
[C---:B------:R-:W-:Y:S02]  /*5870*/  ISETP.LT.OR P1, PT, R165.reuse, 0x9, P1 ;  /* 0x00000009a500780c */ /* 0x040fe40000f21670 */
[----:B------:R-:W-:Y:S02]  /*5880*/  ISETP.LT.OR P2, PT, R165, 0xa, P2 ;  /* 0x0000000aa500780c */ /* 0x000fe40001741670 */
[----:B------:R-:W-:Y:S01]  /*5890*/  FSEL R190, R19, -INF , !P3 ;  /* 0xff80000013be7808 */ /* 0x000fe20005800000 */
[--C-:B0-----:R-:W-:Y:S01]  /*58a0*/  IMAD.IADD R19, R179, 0x1, R192.reuse ;  /* 0x00000001b3137824 */ /* 0x101fe200078e02c0 */
[----:B------:R-:W-:Y:S01]  /*58b0*/  FSEL R188, R21, -INF , !P1 ;  /* 0xff80000015bc7808 */ /* 0x000fe20004800000 */
[----:B------:R-:W-:Y:S01]  /*58c0*/  IMAD.IADD R21, R183, 0x1, R192 ;  /* 0x00000001b7157824 */ /* 0x000fe200078e02c0 */
[----:B------:R-:W-:-:S02]  /*58d0*/  FSEL R178, R23, -INF , !P2 ;  /* 0xff80000017b27808 */ /* 0x000fc40005000000 */
[C---:B------:R-:W-:Y:S02]  /*58e0*/  ISETP.GT.AND P3, PT, R167.reuse, 0x10, P0 ;  /* 0x00000010a700780c */ /* 0x040fe40000764270 */
[C---:B------:R-:W-:Y:S02]  /*58f0*/  ISETP.GT.AND P1, PT, R167.reuse, 0x11, P0 ;  /* 0x00000011a700780c */ /* 0x040fe40000724270 */
[----:B------:R-:W-:Y:S02]  /*5900*/  ISETP.GT.AND P2, PT, R167, 0x18, P0 ;  /* 0x00000018a700780c */ /* 0x000fe40000744270 */
[C---:B------:R-:W-:Y:S02]  /*5910*/  ISETP.LT.OR P3, PT, R165.reuse, 0x11, P3 ;  /* 0x00000011a500780c */ /* 0x040fe40001f61670 */
[C---:B------:R-:W-:Y:S02]  /*5920*/  ISETP.LT.OR P1, PT, R165.reuse, 0x12, P1 ;  /* 0x00000012a500780c */ /* 0x040fe40000f21670 */
[----:B------:R-:W-:-:S02]  /*5930*/  ISETP.LT.OR P2, PT, R165, 0x19, P2 ;  /* 0x00000019a500780c */ /* 0x000fc40001741670 */
[----:B------:R-:W-:Y:S02]  /*5940*/  FSEL R172, R184, -INF , !P3 ;  /* 0xff800000b8ac7808 */ /* 0x000fe40005800000 */
[----:B------:R-:W-:Y:S02]  /*5950*/  FSEL R174, R161, -INF , !P1 ;  /* 0xff800000a1ae7808 */ /* 0x000fe40004800000 */
[----:B------:R-:W-:Y:S02]  /*5960*/  FSEL R176, R163, -INF , !P2 ;  /* 0xff800000a3b07808 */ /* 0x000fe40005000000 */
[C---:B------:R-:W-:Y:S02]  /*5970*/  ISETP.GT.AND P3, PT, R167.reuse, 0x19, P0 ;  /* 0x00000019a700780c */ /* 0x040fe40000764270 */
[C---:B------:R-:W-:Y:S02]  /*5980*/  ISETP.GT.AND P1, PT, R167.reuse, 0x20, P0 ;  /* 0x00000020a700780c */ /* 0x040fe40000724270 */
[----:B------:R-:W-:-:S02]  /*5990*/  ISETP.GT.AND P2, PT, R167, 0x21, P0 ;  /* 0x00000021a700780c */ /* 0x000fc40000744270 */
[C---:B------:R-:W-:Y:S02]  /*59a0*/  ISETP.LT.OR P3, PT, R165.reuse, 0x1a, P3 ;  /* 0x0000001aa500780c */ /* 0x040fe40001f61670 */
[C---:B------:R-:W-:Y:S02]  /*59b0*/  ISETP.LT.OR P1, PT, R165.reuse, 0x21, P1 ;  /* 0x00000021a500780c */ /* 0x040fe40000f21670 */
[----:B------:R-:W-:Y:S02]  /*59c0*/  ISETP.LT.OR P2, PT, R165, 0x22, P2 ;  /* 0x00000022a500780c */ /* 0x000fe40001741670 */
[----:B------:R-:W-:Y:S02]  /*59d0*/  FSEL R182, R162, -INF , !P3 ;  /* 0xff800000a2b67808 */ /* 0x000fe40005800000 */
[----:B------:R-:W-:Y:S02]  /*59e0*/  FSEL R184, R164, -INF , !P1 ;  /* 0xff800000a4b87808 */ /* 0x000fe40004800000 */
[----:B-1----:R-:W-:-:S02]  /*59f0*/  FSEL R186, R186, -INF , !P2 ;  /* 0xff800000baba7808 */ /* 0x002fc40005000000 */
        /* <DEDUP_REMOVED lines=33> */
.L_x_989:
[----:B------:R-:W-:-:S05]  /*5c10*/  IMAD.U32 R194, RZ, RZ, UR55 ;  /* 0x00000037ffc27e24 */ /* 0x000fca000f8e00ff */
[----:B------:R-:W-:-:S13]  /*5c20*/  ISETP.NE.AND P1, PT, R194, 0x1, PT ;  /* 0x00000001c200780c */ /* 0x000fda0003f25270 */
[----:B------:R-:W0:Y:S02]  /*5c30*/  @P1 LDC.64 R192, c[0x0][0x9e8] ;  /* 0x00027a00ffc01b82 */ /* 0x000e240000000a00 */
[----:B0-----:R-:W-:-:S05]  /*5c40*/  @P1 IMAD.HI.U32 R192, R23, R192, RZ ;  /* 0x000000c017c01227 */ /* 0x001fca00078e00ff */
[----:B------:R-:W-:-:S07]  /*5c50*/  @P1 SHF.R.U32.HI R23, RZ, R193, R192 ;  /* 0x000000c1ff171219 */ /* 0x000fce00000116c0 */
.L_x_990:
[----:B------:R-:W-:Y:S05]  /*5c60*/  BSYNC B0 ;  /* 0x0000000000007941 */ /* 0x000fea0003800000 */
.L_x_988:
[----:B------:R-:W-:-:S04]  /*5c70*/  IMAD R23, R23, R194, -UR7 ;  /* 0x8000000717177e24 */ /* 0x000fc8000f8e02c2 */
[----:B------:R-:W-:-:S05]  /*5c80*/  IMAD R192, R2, -0x2, R23 ;  /* 0xfffffffe02c07824 */ /* 0x000fca00078e0217 */
[----:B------:R-:W-:Y:S02]  /*5c90*/  VIADDMNMX R19, R192, R194, R19, PT ;  /* 0x000000c2c0137246 */ /* 0x000fe40003800113 */
[----:B------:R-:W-:-:S07]  /*5ca0*/  VIMNMX R21, R21, R192, !PT ;  /* 0x000000c015157248 */ /* 0x000fce0007fe0100 */
.L_x_987:
[----:B------:R-:W-:Y:S02]  /*5cb0*/  FMNMX.FTZ R23, R15, R8, !PT ;  /* 0x000000080f177209 */ /* 0x000fe40007810000 */
[----:B------:R-:W-:Y:S02]  /*5cc0*/  ISETP.GT.AND P1, PT, R21, 0x1, P0 ;  /* 0x000000011500780c */ /* 0x000fe40000724270 */
[----:B------:R-:W-:Y:S02]  /*5cd0*/  FMNMX.FTZ R23, R190, R23, !PT ;  /* 0x00000017be177209 */ /* 0x000fe40007810000 */
[----:B------:R-:W-:Y:S02]  /*5ce0*/  ISETP.LT.OR P3, PT, R19, 0x2, P1 ;  /* 0x000000021300780c */ /* 0x000fe40000f61670 */
[----:B------:R-:W-:Y:S02]  /*5cf0*/  FMNMX.FTZ R23, R188, R23, !PT ;  /* 0x00000017bc177209 */ /* 0x000fe40007810000 */
[----:B------:R-:W-:-:S02]  /*5d00*/  ISETP.GT.AND P2, PT, R21, 0x8, P0 ;  /* 0x000000081500780c */ /* 0x000fc40000744270 */
[----:B------:R-:W-:Y:S02]  /*5d10*/  FMNMX.FTZ R23, R178, R23, !PT ;  /* 0x00000017b2177209 */ /* 0x000fe40007810000 */
[----:B------:R-:W-:Y:S02]  /*5d20*/  ISETP.LT.OR P2, PT, R19, 0x9, P2 ;  /* 0x000000091300780c */ /* 0x000fe40001741670 */
[----:B------:R-:W-:Y:S02]  /*5d30*/  FMNMX.FTZ R23, R172, R23, !PT ;  /* 0x00000017ac177209 */ /* 0x000fe40007810000 */
[----:B------:R-:W-:Y:S02]  /*5d40*/  ISETP.GT.AND P1, PT, R21, 0x9, P0 ;  /* 0x000000091500780c */ /* 0x000fe40000724270 */
[----:B------:R-:W-:Y:S02]  /*5d50*/  FMNMX.FTZ R23, R174, R23, !PT ;  /* 0x00000017ae177209 */ /* 0x000fe40007810000 */
[----:B------:R-:W-:-:S02]  /*5d60*/  ISETP.LT.OR P1, PT, R19, 0xa, P1 ;  /* 0x0000000a1300780c */ /* 0x000fc40000f21670 */
[----:B------:R-:W-:Y:S02]  /*5d70*/  FMNMX.FTZ R23, R176, R23, !PT ;  /* 0x00000017b0177209 */ /* 0x000fe40007810000 */
[----:B------:R-:W-:Y:S02]  /*5d80*/  FSEL R14, R14, -INF , !P1 ;  /* 0xff8000000e0e7808 */ /* 0x000fe40004800000 */
        /* <DEDUP_REMOVED lines=18> */
[----:B------:R-:W-:Y:S01]  /*5eb0*/  ISETP.GT.AND P1, PT, R21, 0x31, P0 ;  /* 0x000000311500780c */ /* 0x000fe20000724270 */
[----:B------:R-:W0:Y:S03]  /*5ec0*/  SHFL.BFLY PT, R192, R23, 0x2, 0x1f ;  /* 0x0c401f0017c07f89 */ /* 0x000e2600000e0000 */
[----:B------:R-:W-:-:S04]  /*5ed0*/  ISETP.LT.OR P1, PT, R19, 0x32, P1 ;  /* 0x000000321300780c */ /* 0x000fc80000f21670 */
[----:B------:R-:W-:Y:S02]  /*5ee0*/  FSEL R158, R158, -INF , !P1 ;  /* 0xff8000009e9e7808 */ /* 0x000fe40004800000 */
[----:B0-----:R-:W-:Y:S02]  /*5ef0*/  FMNMX.FTZ R161, R23, R192, !PT ;  /* 0x000000c017a17209 */ /* 0x001fe40007810000 */
[----:B------:R-:W-:Y:S02]  /*5f00*/  FSEL R192, R12, -INF , !P3 ;  /* 0xff8000000cc07808 */ /* 0x000fe40005800000 */
[----:B------:R-:W-:Y:S01]  /*5f10*/  ISETP.GT.AND P3, PT, R21, RZ, P0 ;  /* 0x000000ff1500720c */ /* 0x000fe20000764270 */
[----:B------:R-:W0:Y:S03]  /*5f20*/  SHFL.BFLY PT, R194, R161, 0x1, 0x1f ;  /* 0x0c201f00a1c27f89 */ /* 0x000e2600000e0000 */
[----:B------:R-:W-:-:S04]  /*5f30*/  ISETP.LT.OR P3, PT, R19, 0x1, P3 ;  /* 0x000000011300780c */ /* 0x000fc80001f61670 */
[----:B------:R-:W-:Y:S02]  /*5f40*/  FSEL R196, R11, -INF , !P3 ;  /* 0xff8000000bc47808 */ /* 0x000fe40005800000 */
[----:B------:R-:W1:Y:S01]  /*5f50*/  LDC R11, c[0x0][0x988] ;  /* 0x00026200ff0b7b82 */ /* 0x000e620000000800 */
[----:B------:R-:W-:-:S04]  /*5f60*/  ISETP.GT.AND P3, PT, R21, 0x18, P0 ;  /* 0x000000181500780c */ /* 0x000fc80000764270 */
[----:B------:R-:W-:-:S04]  /*5f70*/  ISETP.LT.OR P3, PT, R19, 0x19, P3 ;  /* 0x000000191300780c */ /* 0x000fc80001f61670 */
[----:B------:R-:W-:Y:S02]  /*5f80*/  FSEL R22, R22, -INF , !P3 ;  /* 0xff80000016167808 */ /* 0x000fe40005800000 */
[----:B------:R-:W-:Y:S02]  /*5f90*/  ISETP.GT.AND P3, PT, R21, 0x21, P0 ;  /* 0x000000211500780c */ /* 0x000fe40000764270 */
[----:B0-----:R-:W-:Y:S02]  /*5fa0*/  FMNMX.FTZ R12, R161, R194, !PT ;  /* 0x000000c2a10c7209 */ /* 0x001fe40007810000 */
[----:B------:R-:W-:Y:S02]  /*5fb0*/  FSEL R194, R13, -INF , !P2 ;  /* 0xff8000000dc27808 */ /* 0x000fe40005000000 */
[----:B------:R-:W-:Y:S02]  /*5fc0*/  FMNMX.FTZ R13, R196, R9, !PT ;  /* 0x00000009c40d7209 */ /* 0x000fe40007810000 */
[----:B------:R-:W-:-:S02]  /*5fd0*/  ISETP.GT.AND P2, PT, R21, 0x10, P0 ;  /* 0x000000101500780c */ /* 0x000fc40000744270 */
[----:B------:R-:W-:Y:S01]  /*5fe0*/  FMNMX.FTZ R13, R192, R13, !PT ;  /* 0x0000000dc00d7209 */ /* 0x000fe20007810000 */
[----:B-1----:R-:W-:-:S01]  /*5ff0*/  FFMA.FTZ R23, R12, R11, -8 ;  /* 0xc10000000c177423 */ /* 0x002fc2000001000b */
[----:B------:R-:W-:Y:S02]  /*6000*/  ISETP.LT.OR P2, PT, R19, 0x11, P2 ;  /* 0x000000111300780c */ /* 0x000fe40001741670 */
[----:B------:R-:W-:Y:S02]  /*6010*/  FMNMX.FTZ R13, R194, R13, !PT ;  /* 0x0000000dc20d7209 */ /* 0x000fe40007810000 */
[----:B------:R-:W-:Y:S02]  /*6020*/  FSEL R18, R18, -INF , !P2 ;  /* 0xff80000012127808 */ /* 0x000fe40005000000 */
[----:B------:R-:W-:Y:S02]  /*6030*/  FMNMX.FTZ R13, R14, R13, !PT ;  /* 0x0000000d0e0d7209 */ /* 0x000fe40007810000 */
[----:B------:R-:W-:-:S02]  /*6040*/  ISETP.GT.AND P2, PT, R21, 0x19, P0 ;  /* 0x000000191500780c */ /* 0x000fc40000744270 */
[----:B------:R-:W-:Y:S02]  /*6050*/  FMNMX.FTZ R13, R18, R13, !PT ;  /* 0x0000000d120d7209 */ /* 0x000fe40007810000 */
[----:B------:R-:W-:Y:S02]  /*6060*/  ISETP.LT.OR P2, PT, R19, 0x1a, P2 ;  /* 0x0000001a1300780c */ /* 0x000fe40001741670 */
[----:B------:R-:W-:Y:S02]  /*6070*/  FMNMX.FTZ R13, R20, R13, !PT ;  /* 0x0000000d140d7209 */ /* 0x000fe40007810000 */
[----:B------:R-:W-:Y:S02]  /*6080*/  FSEL R152, R152, -INF , !P2 ;  /* 0xff80000098987808 */ /* 0x000fe40005000000 */
[----:B------:R-:W-:Y:S02]  /*6090*/  FMNMX.FTZ R13, R22, R13, !PT ;  /* 0x0000000d160d7209 */ /* 0x000fe40007810000 */
[----:B------:R-:W-:-:S02]  /*60a0*/  ISETP.GT.AND P2, PT, R21, 0x28, P0 ;  /* 0x000000281500780c */ /* 0x000fc40000744270 */
[C---:B------:R-:W-:Y:S02]  /*60b0*/  ISETP.LT.OR P3, PT, R19.reuse, 0x22, P3 ;  /* 0x000000221300780c */ /* 0x040fe40001f61670 */
[----:B------:R-:W-:Y:S02]  /*60c0*/  FMNMX.FTZ R13, R152, R13, !PT ;  /* 0x0000000d980d7209 */ /* 0x000fe40007810000 */
[----:B------:R-:W-:Y:S02]  /*60d0*/  ISETP.LT.OR P2, PT, R19, 0x29, P2 ;  /* 0x000000291300780c */ /* 0x000fe40001741670 */
[----:B------:R-:W-:Y:S02]  /*60e0*/  FSEL R154, R154, -INF , !P3 ;  /* 0xff8000009a9a7808 */ /* 0x000fe40005800000 */
[----:B------:R-:W-:Y:S02]  /*60f0*/  FMNMX.FTZ R13, R198, R13, !PT ;  /* 0x0000000dc60d7209 */ /* 0x000fe40007810000 */
[----:B------:R-:W-:-:S02]  /*6100*/  FSEL R200, R155, -INF , !P2 ;  /* 0xff8000009bc87808 */ /* 0x000fc40005000000 */
[----:B------:R-:W-:Y:S02]  /*6110*/  FSETP.NEU.FTZ.AND P3, PT, R12, -INF , PT ;  /* 0xff8000000c00780b */ /* 0x000fe40003f7d000 */
[----:B------:R-:W-:Y:S02]  /*6120*/  ISETP.GT.AND P2, PT, R21, 0x30, P0 ;  /* 0x000000301500780c */ /* 0x000fe40000744270 */
[----:B------:R-:W-:Y:S02]  /*6130*/  FMNMX.FTZ R13, R154, R13, !PT ;  /* 0x0000000d9a0d7209 */ /* 0x000fe40007810000 */
[----:B------:R-:W-:Y:S02]  /*6140*/  FSEL R161, R23, RZ, P3 ;  /* 0x000000ff17a17208 */ /* 0x000fe40001800000 */
[----:B------:R-:W-:Y:S02]  /*6150*/  ISETP.LT.OR P2, PT, R19, 0x31, P2 ;  /* 0x000000311300780c */ /* 0x000fe40001741670 */
[----:B------:R-:W-:Y:S01]  /*6160*/  FMNMX.FTZ R13, R200, R13, !PT ;  /* 0x0000000dc80d7209 */ /* 0x000fe20007810000 */
[----:B------:R-:W-:-:S01]  /*6170*/  FFMA.FTZ R204, R15, R11, -R161 ;  /* 0x0000000b0fcc7223 */ /* 0x000fc200000108a1 */
[----:B------:R-:W-:Y:S01]  /*6180*/  FSEL R202, R157, -INF , !P2 ;  /* 0xff8000009dca7808 */ /* 0x000fe20005000000 */
[----:B------:R-:W-:-:S01]  /*6190*/  FFMA.FTZ R23, R188, R11, -R161 ;  /* 0x0000000bbc177223 */ /* 0x000fc200000108a1 */
[----:B------:R-:W-:Y:S01]  /*61a0*/  ISETP.GT.AND P2, PT, R21, 0x38, P0 ;  /* 0x000000381500780c */ /* 0x000fe20000744270 */
[----:B------:R-:W-:-:S01]  /*61b0*/  FFMA.FTZ R163, R164, R11, -R161 ;  /* 0x0000000ba4a37223 */ /* 0x000fc200000108a1 */
[----:B------:R-:W-:Y:S01]  /*61c0*/  FMNMX.FTZ R15, R156, R13, !PT ;  /* 0x0000000d9c0f7209 */ /* 0x000fe20007810000 */
[----:B------:R-:W-:-:S01]  /*61d0*/  FFMA.FTZ R155, R166, R11, -R161 ;  /* 0x0000000ba69b7223 */ /* 0x000fc200000108a1 */
[----:B------:R-:W-:Y:S01]  /*61e0*/  ISETP.GT.AND P0, PT, R21, 0x39, P0 ;  /* 0x000000391500780c */ /* 0x000fe20000704270 */
[----:B------:R-:W-:-:S01]  /*61f0*/  FFMA.FTZ R21, R190, R11, -R161 ;  /* 0x0000000bbe157223 */ /* 0x000fc200000108a1 */
[----:B------:R-:W-:Y:S01]  /*6200*/  ISETP.LT.OR P2, PT, R19, 0x39, P2 ;  /* 0x000000391300780c */ /* 0x000fe20001741670 */
[----:B------:R-:W-:-:S01]  /*6210*/  FFMA.FTZ R166, R170, R11, -R161 ;  /* 0x0000000baaa67223 */ /* 0x000fc200000108a1 */
[----:B------:R-:W-:Y:S01]  /*6220*/  FMNMX.FTZ R15, R202, R15, !PT ;  /* 0x0000000fca0f7209 */ /* 0x000fe20007810000 */
[----:B------:R0:W-:Y:S01]  /*6230*/  MUFU.EX2 R13, R21 ;  /* 0x00000015000d7308 */ /* 0x0001e20000000800 */
[----:B------:R-:W-:Y:S01]  /*6240*/  ISETP.LT.OR P0, PT, R19, 0x3a, P0 ;  /* 0x0000003a1300780c */ /* 0x000fe20000701670 */
[-CC-:B------:R-:W-:Y:S01]  /*6250*/  FFMA.FTZ R178, R178, R11.reuse, -R161.reuse ;  /* 0x0000000bb2b27223 */ /* 0x180fe200000108a1 */
[----:B------:R-:W-:Y:S01]  /*6260*/  FSEL R190, R159, -INF , !P2 ;  /* 0xff8000009fbe7808 */ /* 0x000fe20005000000 */
[----:B------:R-:W-:Y:S01]  /*6270*/  FFMA.FTZ R168, R168, R11, -R161 ;  /* 0x0000000ba8a87223 */ /* 0x000fe200000108a1 */
[----:B------:R-:W-:-:S02]  /*6280*/  FMNMX.FTZ R19, R158, R15, !PT ;  /* 0x0000000f9e137209 */ /* 0x000fc40007810000 */
[----:B--2---:R-:W-:Y:S01]  /*6290*/  FSEL R160, R160, -INF , !P0 ;  /* 0xff800000a0a07808 */ /* 0x004fe20004000000 */
[----:B------:R1:W-:Y:S01]  /*62a0*/  MUFU.EX2 R15, R23 ;  /* 0x00000017000f7308 */ /* 0x0003e20000000800 */
[----:B------:R-:W-:Y:S01]  /*62b0*/  FMNMX.FTZ R19, R190, R19, !PT ;  /* 0x00000013be137209 */ /* 0x000fe20007810000 */
[-CC-:B0-----:R-:W-:Y:S01]  /*62c0*/  FFMA.FTZ R21, R176, R11.reuse, -R161.reuse ;  /* 0x0000000bb0157223 */ /* 0x181fe200000108a1 */
[----:B------:R-:W-:Y:S01]  /*62d0*/  FSEL R159, R12, RZ, P3 ;  /* 0x000000ff0c9f7208 */ /* 0x000fe20001800000 */
[--C-:B------:R-:W-:Y:S01]  /*62e0*/  FFMA.FTZ R176, R186, R11, -R161.reuse ;  /* 0x0000000bbab07223 */ /* 0x100fe200000108a1 */
[----:B------:R-:W-:Y:S01]  /*62f0*/  FMNMX.FTZ R153, R160, R19, !PT ;  /* 0x00000013a0997209 */ /* 0x000fe20007810000 */
[-CC-:B------:R-:W-:Y:S01]  /*6300*/  FFMA.FTZ R19, R172, R11.reuse, -R161.reuse ;  /* 0x0000000bac137223 */ /* 0x180fe200000108a1 */
[----:B------:R-:W-:-:S01]  /*6310*/  FFMA.FTZ R172, R174, R11, -R161 ;  /* 0x0000000baeac7223 */ /* 0x000fc200000108a1 */
[----:B------:R-:W-:Y:S01]  /*6320*/  FADD.FTZ R170, -R159, R8 ;  /* 0x000000089faa7221 */ /* 0x000fe20000010100 */
[----:B------:R-:W-:-:S01]  /*6330*/  FFMA.FTZ R174, R182, R11, -R161 ;  /* 0x0000000bb6ae7223 */ /* 0x000fc200000108a1 */
[----:B------:R-:W0:Y:S01]  /*6340*/  SHFL.BFLY PT, R188, R153, 0x2, 0x1f ;  /* 0x0c401f0099bc7f89 */ /* 0x000e2200000e0000 */
[----:B-1----:R-:W-:-:S01]  /*6350*/  FFMA.FTZ R23, R184, R11, -R161 ;  /* 0x0000000bb8177223 */ /* 0x002fc200000108a1 */
[-CC-:B------:R-:W-:Y:S01]  /*6360*/  FFMA.FTZ R8, R162, R11.reuse, -R161.reuse ;  /* 0x0000000ba2087223 */ /* 0x180fe200000108a1 */
[-C--:B------:R-:W-:Y:S01]  /*6370*/  FMUL.FTZ R159, R170, R11.reuse ;  /* 0x0000000baa9f7220 */ /* 0x080fe20000410000 */
[----:B------:R-:W-:Y:S08]  /*6380*/  MUFU.EX2 R204, R204 ;  /* 0x000000cc00cc7308 */ /* 0x000ff00000000800 */
[----:B------:R-:W1:Y:S08]  /*6390*/  MUFU.EX2 R159, R159 ;  /* 0x0000009f009f7308 */ /* 0x000e700000000800 */
[----:B------:R-:W-:Y:S01]  /*63a0*/  MUFU.EX2 R178, R178 ;  /* 0x000000b200b27308 */ /* 0x000fe20000000800 */
[----:B0-----:R-:W-:Y:S01]  /*63b0*/  FMNMX.FTZ R188, R153, R188, !PT ;  /* 0x000000bc99bc7209 */ /* 0x001fe20007810000 */
[----:B------:R-:W-:-:S06]  /*63c0*/  FFMA.FTZ R153, R180, R11, -R161 ;  /* 0x0000000bb4997223 */ /* 0x000fcc00000108a1 */
[----:B------:R-:W-:Y:S01]  /*63d0*/  MUFU.EX2 R19, R19 ;  /* 0x0000001300137308 */ /* 0x000fe20000000800 */
[----:B------:R-:W0:Y:S07]  /*63e0*/  SHFL.BFLY PT, R157, R188, 0x1, 0x1f ;  /* 0x0c201f00bc9d7f89 */ /* 0x000e2e00000e0000 */
[----:B------:R-:W-:Y:S08]  /*63f0*/  MUFU.EX2 R172, R172 ;  /* 0x000000ac00ac7308 */ /* 0x000ff00000000800 */
[----:B------:R-:W-:Y:S08]  /*6400*/  MUFU.EX2 R21, R21 ;  /* 0x0000001500157308 */ /* 0x000ff00000000800 */
[----:B------:R-:W-:Y:S01]  /*6410*/  MUFU.EX2 R174, R174 ;  /* 0x000000ae00ae7308 */ /* 0x000fe20000000800 */
[----:B0-----:R-:W-:-:S04]  /*6420*/  FMNMX.FTZ R164, R188, R157, !PT ;  /* 0x0000009dbca47209 */ /* 0x001fc80007810000 */
[C---:B------:R-:W-:Y:S01]  /*6430*/  FSETP.NEU.FTZ.AND P0, PT, R164.reuse, -INF , PT ;  /* 0xff800000a400780b */ /* 0x040fe20003f1d000 */
[----:B------:R-:W-:-:S02]  /*6440*/  FFMA.FTZ R161, R164, R11, -8 ;  /* 0xc1000000a4a17423 */ /* 0x000fc4000001000b */
[----:B------:R0:W-:Y:S03]  /*6450*/  MUFU.EX2 R157, R163 ;  /* 0x000000a3009d7308 */ /* 0x0001e60000000800 */
[----:B------:R-:W-:-:S05]  /*6460*/  FSEL R165, R161, RZ, P0 ;  /* 0x000000ffa1a57208 */ /* 0x000fca0000000000 */
[-CC-:B------:R-:W-:Y:S01]  /*6470*/  FFMA.FTZ R167, R14, R11.reuse, -R165.reuse ;  /* 0x0000000b0ea77223 */ /* 0x180fe200000108a5 */
[----:B------:R-:W-:-:S01]  /*6480*/  FFMA.FTZ R14, R18, R11, -R165 ;  /* 0x0000000b120e7223 */ /* 0x000fc200000108a5 */
[----:B------:R-:W-:Y:S01]  /*6490*/  FSEL R18, R164, RZ, P0 ;  /* 0x000000ffa4127208 */ /* 0x000fe20000000000 */
[----:B------:R-:W-:-:S01]  /*64a0*/  FFMA.FTZ R161, R196, R11, -R165 ;  /* 0x0000000bc4a17223 */ /* 0x000fc200000108a5 */
[-CC-:B------:R-:W-:Y:S01]  /*64b0*/  FFMA.FTZ R162, R192, R11.reuse, -R165.reuse ;  /* 0x0000000bc0a27223 */ /* 0x180fe200000108a5 */
[----:B------:R-:W-:-:S01]  /*64c0*/  FFMA.FTZ R194, R194, R11, -R165 ;  /* 0x0000000bc2c27223 */ /* 0x000fc200000108a5 */
[----:B------:R-:W-:Y:S01]  /*64d0*/  MUFU.EX2 R167, R167 ;  /* 0x000000a700a77308 */ /* 0x000fe20000000800 */
[----:B------:R-:W-:-:S01]  /*64e0*/  FADD.FTZ R18, -R18, R9 ;  /* 0x0000000912127221 */ /* 0x000fc20000010100 */
[----:B0-----:R-:W-:Y:S01]  /*64f0*/  FFMA.FTZ R163, R20, R11, -R165 ;  /* 0x0000000b14a37223 */ /* 0x001fe200000108a5 */
[----:B-1----:R-:W-:-:S01]  /*6500*/  FFMA.FTZ R20, R159, R3, R204 ;  /* 0x000000039f147223 */ /* 0x002fc200000100cc */
[-CC-:B------:R-:W-:Y:S01]  /*6510*/  FFMA.FTZ R22, R22, R11.reuse, -R165.reuse ;  /* 0x0000000b16167223 */ /* 0x180fe200000108a5 */
[-C--:B------:R-:W-:Y:S01]  /*6520*/  FMUL.FTZ R18, R18, R11.reuse ;  /* 0x0000000b12127220 */ /* 0x080fe20000410000 */
[----:B------:R-:W-:Y:S01]  /*6530*/  FFMA.FTZ R152, R152, R11, -R165 ;  /* 0x0000000b98987223 */ /* 0x000fe200000108a5 */
[----:B------:R-:W-:-:S01]  /*6540*/  FADD.FTZ R20, R13, R20 ;  /* 0x000000140d147221 */ /* 0x000fc20000010000 */
[----:B------:R-:W-:Y:S01]  /*6550*/  MUFU.EX2 R161, R161 ;  /* 0x000000a100a17308 */ /* 0x000fe20000000800 */
[----:B------:R-:W-:-:S01]  /*6560*/  FFMA.FTZ R198, R198, R11, -R165 ;  /* 0x0000000bc6c67223 */ /* 0x000fc200000108a5 */
[----:B------:R-:W-:Y:S01]  /*6570*/  FFMA.FTZ R154, R154, R11, -R165 ;  /* 0x0000000b9a9a7223 */ /* 0x000fe200000108a5 */
[----:B------:R-:W-:-:S01]  /*6580*/  FADD.FTZ R9, R15, R20 ;  /* 0x000000140f097221 */ /* 0x000fc20000010000 */
[-CC-:B------:R-:W-:Y:S01]  /*6590*/  FFMA.FTZ R200, R200, R11.reuse, -R165.reuse ;  /* 0x0000000bc8c87223 */ /* 0x180fe200000108a5 */
[----:B------:R-:W-:-:S01]  /*65a0*/  FFMA.FTZ R156, R156, R11, -R165 ;  /* 0x0000000b9c9c7223 */ /* 0x000fc200000108a5 */
[-CC-:B------:R-:W-:Y:S01]  /*65b0*/  FFMA.FTZ R202, R202, R11.reuse, -R165.reuse ;  /* 0x0000000bcaca7223 */ /* 0x180fe200000108a5 */
[----:B------:R-:W-:-:S01]  /*65c0*/  FFMA.FTZ R158, R158, R11, -R165 ;  /* 0x0000000b9e9e7223 */ /* 0x000fc200000108a5 */
[----:B------:R-:W0:Y:S01]  /*65d0*/  MUFU.EX2 R18, R18 ;  /* 0x0000001200127308 */ /* 0x000e220000000800 */
[----:B------:R-:W-:-:S01]  /*65e0*/  FFMA.FTZ R190, R190, R11, -R165 ;  /* 0x0000000bbebe7223 */ /* 0x000fc200000108a5 */
[----:B------:R-:W-:-:S06]  /*65f0*/  FFMA.FTZ R160, R160, R11, -R165 ;  /* 0x0000000ba0a07223 */ /* 0x000fcc00000108a5 */
[----:B------:R-:W1:Y:S08]  /*6600*/  MUFU.EX2 R162, R162 ;  /* 0x000000a200a27308 */ /* 0x000e700000000800 */
[----:B------:R-:W2:Y:S01]  /*6610*/  MUFU.EX2 R194, R194 ;  /* 0x000000c200c27308 */ /* 0x000ea20000000800 */
[----:B0-----:R-:W-:-:S01]  /*6620*/  FFMA.FTZ R3, R18, R4, R161 ;  /* 0x0000000412037223 */ /* 0x001fc200000100a1 */
[----:B------:R-:W-:-:S04]  /*6630*/  FADD.FTZ R4, R178, R9 ;  /* 0x00000009b2047221 */ /* 0x000fc80000010000 */
[----:B------:R-:W-:Y:S02]  /*6640*/  FADD.FTZ R9, R19, R4 ;  /* 0x0000000413097221 */ /* 0x000fe40000010000 */
[----:B------:R-:W0:Y:S01]  /*6650*/  MUFU.EX2 R14, R14 ;  /* 0x0000000e000e7308 */ /* 0x000e220000000800 */
[----:B-1----:R-:W-:-:S01]  /*6660*/  FADD.FTZ R3, R162, R3 ;  /* 0x00000003a2037221 */ /* 0x002fc20000010000 */
[----:B------:R-:W-:-:S06]  /*6670*/  FADD.FTZ R20, R172, R9 ;  /* 0x00000009ac147221 */ /* 0x000fcc0000010000 */
[----:B------:R-:W1:Y:S01]  /*6680*/  MUFU.EX2 R163, R163 ;  /* 0x000000a300a37308 */ /* 0x000e620000000800 */
[----:B--2---:R-:W-:-:S04]  /*6690*/  FADD.FTZ R3, R194, R3 ;  /* 0x00000003c2037221 */ /* 0x004fc80000010000 */
[----:B------:R-:W-:-:S03]  /*66a0*/  FADD.FTZ R3, R167, R3 ;  /* 0x00000003a7037221 */ /* 0x000fc60000010000 */
[----:B------:R-:W2:Y:S01]  /*66b0*/  MUFU.EX2 R169, R22 ;  /* 0x0000001600a97308 */ /* 0x000ea20000000800 */
[----:B0-----:R-:W-:-:S01]  /*66c0*/  FADD.FTZ R4, R14, R3 ;  /* 0x000000030e047221 */ /* 0x001fc20000010000 */
[----:B------:R-:W-:-:S04]  /*66d0*/  FADD.FTZ R3, R21, R20 ;  /* 0x0000001415037221 */ /* 0x000fc80000010000 */
[----:B------:R-:W-:Y:S02]  /*66e0*/  FADD.FTZ R20, R174, R3 ;  /* 0x00000003ae147221 */ /* 0x000fe40000010000 */
        /* <DEDUP_REMOVED lines=27> */
[----:B--2---:R-:W-:-:S04]  /*68a0*/  FADD.FTZ R20, R166, R3 ;  /* 0x00000003a6147221 */ /* 0x004fc80000010000 */
[----:B------:R-:W-:-:S03]  /*68b0*/  FADD.FTZ R3, R157, R20 ;  /* 0x000000149d037221 */ /* 0x000fc60000010000 */
[----:B------:R-:W2:Y:S01]  /*68c0*/  MUFU.EX2 R8, R8 ;  /* 0x0000000800087308 */ /* 0x000ea20000000800 */
[----:B0-----:R-:W-:-:S07]  /*68d0*/  FADD.FTZ R4, R175, R4 ;  /* 0x00000004af047221 */ /* 0x001fce0000010000 */
[----:B------:R-:W0:Y:S01]  /*68e0*/  MUFU.EX2 R160, R160 ;  /* 0x000000a000a07308 */ /* 0x000e220000000800 */
[----:B-1----:R-:W-:-:S01]  /*68f0*/  FADD.FTZ R4, R177, R4 ;  /* 0x00000004b1047221 */ /* 0x002fc20000010000 */
[----:B--2---:R-:W-:-:S03]  /*6900*/  FADD.FTZ R3, R8, R3 ;  /* 0x0000000308037221 */ /* 0x004fc60000010000 */
[----:B0-----:R-:W-:Y:S01]  /*6910*/  FADD.FTZ R4, R160, R4 ;  /* 0x00000004a0047221 */ /* 0x001fe20000010000 */
[----:B------:R-:W-:Y:S06]  /*6920*/  @!P4 BRA `(.L_x_991) ;  /* 0x000000000004c947 */ /* 0x000fec0003800000 */
[----:B------:R-:W-:Y:S01]  /*6930*/  BPT.TRAP 0x1 ;  /* 0x000000040000795c */ /* 0x000fe20000300000 */
.L_x_991:
[----:B------:R-:W-:Y:S01]  /*6940*/  ULEA UR6, UR51, UR41, 0x3 ;  /* 0x0000002933067291 */ /* 0x000fe2000f8e183f */
[----:B------:R-:W-:Y:S01]  /*6950*/  ISETP.LT.AND P0, PT, R10, UR50, PT ;  /* 0x000000320a007c0c */ /* 0x000fe2000bf01270 */
[----:B------:R-:W-:Y:S01]  /*6960*/  UMOV UR52, UR47 ;  /* 0x0000002f00347c82 */ /* 0x000fe20008000000 */
[----:B------:R-:W-:Y:S01]  /*6970*/  F2FP.SATFINITE.E4M3.F32.PACK_AB_MERGE_C R9, R167, R194, RZ ;  /* 0x000000c2a709723e */ /* 0x000fe200048070ff */
[----:B------:R-:W-:Y:S01]  /*6980*/  UIADD3 UR6, UR6, 0x20860, URZ ;  /* 0x0002086006067890 */ /* 0x000fe2000fffe03f */
[----:B------:R-:W-:Y:S01]  /*6990*/  F2FP.SATFINITE.E4M3.F32.PACK_AB_MERGE_C R20, R152, R169, RZ ;  /* 0x000000a99814723e */ /* 0x000fe200048070ff */
[----:B------:R-:W-:Y:S01]  /*69a0*/  UMOV UR51, UR49 ;  /* 0x0000003100337c82 */ /* 0x000fe20008000000 */
[----:B------:R-:W-:Y:S01]  /*69b0*/  F2FP.SATFINITE.E4M3.F32.PACK_AB_MERGE_C R8, R8, R157, RZ ;  /* 0x0000009d0808723e */ /* 0x000fe200048070ff */
[----:B------:R-:W-:Y:S01]  /*69c0*/  UPRMT UR6, UR43, 0x654, UR6 ;  /* 0x000006542b067896 */ /* 0x000fe20008000006 */
        /* <DEDUP_REMOVED lines=8> */
[----:B------:R-:W-:Y:S01]  /*6a50*/  SYNCS.ARRIVE.TRANS64.RED.A1T0 RZ, [UR6], RZ ;  /* 0x000000ffffff79a7 */ /* 0x000fe20008100406 */
[----:B------:R-:W-:Y:S01]  /*6a60*/  UIADD3 UR6, UR50, -0x1, URZ ;  /* 0xffffffff32067890 */ /* 0x000fe2000fffe03f */
[----:B------:R-:W-:Y:S01]  /*6a70*/  F2FP.SATFINITE.E4M3.F32.PACK_AB_MERGE_C R152, R160, R177, RZ ;  /* 0x000000b1a098723e */ /* 0x000fe200048070ff */
[----:B------:R-:W-:Y:S01]  /*6a80*/  FMUL.FTZ R32, R32, R159 ;  /* 0x0000009f20207220 */ /* 0x000fe20000410000 */
[----:B------:R-:W-:Y:S01]  /*6a90*/  F2FP.SATFINITE.E4M3.F32.PACK_AB_MERGE_C R189, R162, R161, R9 ;  /* 0x000000a1a2bd723e */ /* 0x000fe20004807009 */
[----:B------:R-:W-:Y:S01]  /*6aa0*/  FMUL.FTZ R33, R33, R159 ;  /* 0x0000009f21217220 */ /* 0x000fe20000410000 */
[----:B------:R-:W-:Y:S01]  /*6ab0*/  F2FP.SATFINITE.E4M3.F32.PACK_AB_MERGE_C R186, R166, R155, R8 ;  /* 0x0000009ba6ba723e */ /* 0x000fe20004807008 */
[-C--:B------:R-:W-:Y:S01]  /*6ac0*/  FMUL.FTZ R36, R36, R159.reuse ;  /* 0x0000009f24247220 */ /* 0x080fe20000410000 */
[----:B------:R-:W-:Y:S01]  /*6ad0*/  UMOV UR50, UR6 ;  /* 0x0000000600327c82 */ /* 0x000fe20008000000 */
[----:B------:R-:W-:Y:S01]  /*6ae0*/  F2FP.SATFINITE.E4M3.F32.PACK_AB_MERGE_C R188, R13, R204, R15 ;  /* 0x000000cc0dbc723e */ /* 0x000fe2000480700f */
[----:B------:R-:W-:Y:S01]  /*6af0*/  FMUL.FTZ R37, R37, R159 ;  /* 0x0000009f25257220 */ /* 0x000fe20000410000 */
[----:B------:R-:W-:Y:S01]  /*6b00*/  F2FP.SATFINITE.E4M3.F32.PACK_AB_MERGE_C R190, R172, R19, R21 ;  /* 0x00000013acbe723e */ /* 0x000fe20004807015 */
[-C--:B------:R-:W-:Y:S01]  /*6b10*/  FMUL.FTZ R40, R40, R159.reuse ;  /* 0x0000009f28287220 */ /* 0x080fe20000410000 */
        /* <DEDUP_REMOVED lines=123> */
[----:B------:R-:W-:-:S02]  /*72d0*/  IMAD.MOV.U32 R9, RZ, RZ, R164 ;  /* 0x000000ffff097224 */ /* 0x000fc400078e00a4 */
[----:B------:R-:W-:Y:S01]  /*72e0*/  IMAD.MOV.U32 R8, RZ, RZ, R12 ;  /* 0x000000ffff087224 */ /* 0x000fe200078e000c */
[----:B------:R-:W-:Y:S06]  /*72f0*/  @P0 BRA `(.L_x_992) ;  /* 0xffffffd800080947 */ /* 0x000fec000383ffff */
[----:B------:R-:W-:Y:S01]  /*7300*/  IMAD.MOV.U32 R9, RZ, RZ, R164 ;  /* 0x000000ffff097224 */ /* 0x000fe200078e00a4 */
[----:B------:R-:W-:Y:S01]  /*7310*/  UMOV UR50, UR6 ;  /* 0x0000000600327c82 */ /* 0x000fe20008000000 */
[----:B------:R-:W-:-:S07]  /*7320*/  IMAD.MOV.U32 R8, RZ, RZ, R12 ;  /* 0x000000ffff087224 */ /* 0x000fce00078e000c */
.L_x_974:
[----:B------:R-:W0:Y:S01]  /*7330*/  LDC R10, c[0x0][0x448] ;  /* 0x00011200ff0a7b82 */ /* 0x000e220000000800 */
[----:B------:R-:W-:-:S04]  /*7340*/  UIADD3 UR53, -UR53, 0x1, URZ ;  /* 0x0000000135357890 */ /* 0x000fc8000fffe13f */
[----:B------:R-:W-:-:S03]  /*7350*/  UIMAD UR53, UR37, UR54, UR53 ;  /* 0x00000036253572a4 */ /* 0x000fc6000f8e0235 */
[----:B------:R-:W1:Y:S08]  /*7360*/  S2UR UR6, SR_CTAID.X ;  /* 0x00000000000679c3 */ /* 0x000e700000002500 */
[----:B------:R-:W2:Y:S01]  /*7370*/  LDC R15, c[0x0][0x9e4] ;  /* 0x00027900ff0f7b82 */ /* 0x000ea20000000800 */
[----:B0-----:R-:W-:Y:S01]  /*7380*/  ISETP.NE.AND P3, PT, R10, 0x1, PT ;  /* 0x000000010a00780c */ /* 0x001fe20003f65270 */
[----:B-1----:R-:W-:-:S12]  /*7390*/  ULEA UR6, UR6, 0x7f, 0x7 ;  /* 0x0000007f06067891 */ /* 0x002fd8000f8e383f */
[----:B------:R-:W0:Y:S01]  /*73a0*/  @P3 LDC R12, c[0x0][0x44c] ;  /* 0x00011300ff0c3b82 */ /* 0x000e220000000800 */
[----:B------:R-:W-:Y:S01]  /*73b0*/  IMAD.U32 R10, RZ, RZ, UR6 ;  /* 0x00000006ff0a7e24 */ /* 0x000fe2000f8e00ff */
[----:B--2---:R-:W-:-:S06]  /*73c0*/  ISETP.GE.AND P6, PT, R15, 0x1, PT ;  /* 0x000000010f00780c */ /* 0x004fcc0003fc6270 */
[----:B------:R-:W1:Y:S01]  /*73d0*/  @P3 LDC R13, c[0x0][0x450] ;  /* 0x00011400ff0d3b82 */ /* 0x000e620000000800 */
[----:B0-----:R-:W-:Y:S01]  /*73e0*/  @P3 IMAD.HI.U32 R12, R12, UR6, RZ ;  /* 0x000000060c0c3c27 */ /* 0x001fe2000f8e00ff */
[----:B------:R-:W-:-:S04]  /*73f0*/  ULDC UR6, c[0x0][0x9dc] ;  /* 0x0002770000067ab9 */ /* 0x000fc80000000800 */
[----:B-1----:R-:W-:-:S05]  /*7400*/  @P3 SHF.R.U32.HI R10, RZ, R13, R12 ;  /* 0x0000000dff0a3219 */ /* 0x002fca000001160c */
[----:B------:R-:W-:-:S04]  /*7410*/  VIADD R10, R10, UR53 ;  /* 0x000000350a0a7c36 */ /* 0x000fc80008000000 */
[----:B------:R-:W-:Y:S01]  /*7420*/  VIADD R12, R10, -UR6 ;  /* 0x800000060a0c7c36 */ /* 0x000fe20008000000 */
[----:B------:R-:W-:Y:S06]  /*7430*/  @!P6 BRA `(.L_x_993) ;  /* 0x00000000003ce947 */ /* 0x000fec0003800000 */
        /* <DEDUP_REMOVED lines=9> */
.L_x_994:
[----:B------:R-:W-:-:S13]  /*74d0*/  ISETP.NE.AND P0, PT, R15, 0x1, PT ;  /* 0x000000010f00780c */ /* 0x000fda0003f05270 */
[----:B------:R-:W0:Y:S02]  /*74e0*/  @P0 LDC.64 R18, c[0x0][0x9e8] ;  /* 0x00027a00ff120b82 */ /* 0x000e240000000a00 */
[----:B0-----:R-:W-:-:S05]  /*74f0*/  @P0 IMAD.HI.U32 R14, R10, R18, RZ ;  /* 0x000000120a0e0227 */ /* 0x001fca00078e00ff */
[----:B------:R-:W-:-:S07]  /*7500*/  @P0 SHF.R.U32.HI R10, RZ, R19, R14 ;  /* 0x00000013ff0a0219 */ /* 0x000fce000001160e */
.L_x_995:
[----:B------:R-:W-:-:S05]  /*7510*/  IMAD R13, R10, R15, RZ ;  /* 0x0000000f0a0d7224 */ /* 0x000fca00078e02ff */
[----:B------:R-:W-:-:S07]  /*7520*/  VIMNMX R12, R12, R13, !PT ;  /* 0x0000000d0c0c7248 */ /* 0x000fce0007fe0100 */
.L_x_993:
[----:B------:R-:W-:-:S05]  /*7530*/  VIADD R12, R12, 0x3f ;  /* 0x0000003f0c0c7836 */ /* 0x000fca0000000000 */
[----:B------:R-:W-:-:S04]  /*7540*/  SHF.R.S32.HI R13, RZ, 0x1f, R12 ;  /* 0x0000001fff0d7819 */ /* 0x000fc8000001140c */
[----:B------:R-:W-:-:S04]  /*7550*/  LEA.HI R13, R13, R12, RZ, 0x6 ;  /* 0x0000000c0d0d7211 */ /* 0x000fc800078f30ff */
[----:B------:R-:W-:-:S04]  /*7560*/  SHF.R.S32.HI R13, RZ, 0x6, R13 ;  /* 0x00000006ff0d7819 */ /* 0x000fc8000001140d */
[----:B------:R-:W-:-:S04]  /*7570*/  VIMNMX R10, R16, R13, !PT ;  /* 0x0000000d100a7248 */ /* 0x000fc80007fe0100 */
[----:B------:R-:W-:-:S13]  /*7580*/  ISETP.LE.AND P0, PT, R10, UR50, PT ;  /* 0x000000320a007c0c */ /* 0x000fda000bf03270 */
[----:B------:R-:W-:Y:S05]  /*7590*/  @!P0 BRA `(.L_x_996) ;  /* 0x0000001c00608947 */ /* 0x000fea0003800000 */
[----:B------:R-:W-:Y:S01]  /*75a0*/  IMAD.MOV.U32 R15, RZ, RZ, R9 ;  /* 0x000000ffff0f7224 */ /* 0x000fe200078e0009 */
[----:B------:R-:W-:Y:S01]  /*75b0*/  UMOV UR52, UR47 ;  /* 0x0000002f00347c82 */ /* 0x000fe20008000000 */
[----:B------:R-:W-:Y:S01]  /*75c0*/  IMAD.MOV.U32 R13, RZ, RZ, R8 ;  /* 0x000000ffff0d7224 */ /* 0x000fe200078e0008 */
[----:B------:R-:W-:-:S06]  /*75d0*/  UMOV UR51, UR49 ;  /* 0x0000003100337c82 */ /* 0x000fcc0008000000 */
.L_x_1006:
[----:B------:R-:W-:Y:S01]  /*75e0*/  ISETP.NE.AND P0, PT, RZ, UR40, PT ;  /* 0x00000028ff007c0c */ /* 0x000fe2000bf05270 */
[----:B------:R-:W-:-:S04]  /*75f0*/  UISETP.NE.AND UP0, UPT, UR51, 0x1, UPT ;  /* 0x000000013300788c */ /* 0x000fc8000bf05270 */
[----:B------:R-:W-:-:S04]  /*7600*/  USEL UR47, URZ, 0x1, UP0 ;  /* 0x000000013f2f7887 */ /* 0x000fc80008000000 */
[----:B------:R-:W-:-:S04]  /*7610*/  ULOP3.LUT UR47, UR52, UR47, URZ, 0x3c, !UPT ;  /* 0x0000002f342f7292 */ /* 0x000fc8000f8e3c3f */
[----:B------:R-:W-:Y:S08]  /*7620*/  @P0 BRA `(.L_x_997) ;  /* 0x0000000000380947 */ /* 0x000ff00003800000 */
[----:B------:R-:W-:Y:S05]  /*7630*/  @!P4 BRA `(.L_x_998) ;  /* 0x000000000004c947 */ /* 0x000fea0003800000 */
[----:B------:R-:W-:Y:S01]  /*7640*/  BPT.TRAP 0x1 ;  /* 0x000000040000795c */ /* 0x000fe20000300000 */
.L_x_998:
[----:B------:R-:W-:Y:S01]  /*7650*/  UIADD3 UR6, UR51, 0x1, URZ ;  /* 0x0000000133067890 */ /* 0x000fe2000fffe03f */
[----:B------:R-:W-:-:S03]  /*7660*/  IMAD.U32 R8, RZ, RZ, UR47 ;  /* 0x0000002fff087e24 */ /* 0x000fc6000f8e00ff */
[----:B------:R-:W-:Y:S02]  /*7670*/  UISETP.NE.AND UP0, UPT, UR6, 0x2, UPT ;  /* 0x000000020600788c */ /* 0x000fe4000bf05270 */
[----:B------:R-:W-:Y:S02]  /*7680*/  SHF.L.U32 R8, R8, 0x1f, RZ ;  /* 0x0000001f08087819 */ /* 0x000fe400000006ff */
[----:B------:R-:W-:-:S04]  /*7690*/  USEL UR6, UR6, URZ, UP0 ;  /* 0x0000003f06067287 */ /* 0x000fc80008000000 */
[----:B------:R-:W-:-:S09]  /*76a0*/  ULEA UR6, UR6, UR41, 0x3 ;  /* 0x0000002906067291 */ /* 0x000fd2000f8e183f */
[----:B------:R0:W1:Y:S01]  /*76b0*/  SYNCS.PHASECHK.TRANS64.TRYWAIT P1, [UR6+0x20830], R8 ;  /* 0x02083008ff0075a7 */ /* 0x0000620008020146 */
[----:B------:R-:W-:Y:S05]  /*76c0*/  @!P4 BRA `(.L_x_999) ;  /* 0x000000000004c947 */ /* 0x000fea0003800000 */
[----:B------:R-:W-:Y:S01]  /*76d0*/  BPT.TRAP 0x1 ;  /* 0x000000040000795c */ /* 0x000fe20000300000 */
.L_x_999:
[----:B-1----:R-:W-:Y:S05]  /*76e0*/  @P1 BRA `(.L_x_997) ;  /* 0x0000000000081947 */ /* 0x002fea0003800000 */
[----:B------:R-:W1:Y:S02]  /*76f0*/  SYNCS.PHASECHK.TRANS64.TRYWAIT P1, [UR6+0x20830], R8 ;  /* 0x02083008ff0075a7 */ /* 0x000e640008020146 */
[----:B-1----:R-:W-:Y:S05]  /*7700*/  @!P1 BRA `(.L_x_1000) ;  /* 0x000000cc00d09947 */ /* 0x002fea0003800000 */
.L_x_997:
        /* <DEDUP_REMOVED lines=23> */
[----:B------:R-:W-:Y:S01]  /*7880*/  QGMMA.64x64x32.F32.E4M3.E4M3 R152, gdesc[UR32], RZ, !UPT, gsb0 ;  /* 0x00e00000209879f3 */ /* 0x000fe2000c0008ff */
[----:B------:R-:W-:Y:S02]  /*7890*/  UMOV UR31, 0x40000040 ;  /* 0x40000040001f7882 */ /* 0x000fe40000000000 */
        /* <DEDUP_REMOVED lines=25> */
.L_x_1002:
[----:B------:R-:W-:Y:S01]  /*7a30*/  ULEA UR6, UR51, UR41, 0x3 ;  /* 0x0000002933067291 */ /* 0x000fe2000f8e183f */
[----:B------:R-:W-:-:S05]  /*7a40*/  IMAD.U32 R8, RZ, RZ, UR52 ;  /* 0x00000034ff087e24 */ /* 0x000fca000f8e00ff */
[----:B------:R-:W-:-:S04]  /*7a50*/  SHF.L.U32 R8, R8, 0x1f, RZ ;  /* 0x0000001f08087819 */ /* 0x000fc800000006ff */
[----:B------:R0:W1:Y:S01]  /*7a60*/  SYNCS.PHASECHK.TRANS64.TRYWAIT P0, [UR6+0x20850], R8 ;  /* 0x02085008ff0075a7 */ /* 0x0000620008000146 */
[----:B------:R-:W-:Y:S05]  /*7a70*/  @!P4 BRA `(.L_x_1003) ;  /* 0x000000000004c947 */ /* 0x000fea0003800000 */
[----:B------:R-:W-:Y:S01]  /*7a80*/  BPT.TRAP 0x1 ;  /* 0x000000040000795c */ /* 0x000fe20000300000 */
.L_x_1003:
[----:B-1----:R-:W-:Y:S05]  /*7a90*/  @P0 BRA `(.L_x_1001) ;  /* 0x0000000000080947 */ /* 0x002fea0003800000 */
[----:B------:R-:W1:Y:S02]  /*7aa0*/  SYNCS.PHASECHK.TRANS64.TRYWAIT P0, [UR6+0x20850], R8 ;  /* 0x02085008ff0075a7 */ /* 0x000e640008000146 */
[----:B-1----:R-:W-:Y:S05]  /*7ab0*/  @!P0 BRA `(.L_x_1004) ;  /* 0x000000c800fc8947 */ /* 0x002fea0003800000 */
.L_x_1001:
[----:B------:R-:W-:Y:S01]  /*7ac0*/  UIADD3 UR6, UR41, 0x400, URZ ;  /* 0x0000040029067890 */ /* 0x000fe2000fffe03f */
[----:B------:R-:W-:Y:S01]  /*7ad0*/  WARPGROUP.ARRIVE ;  /* 0x00000000000079c5 */ /* 0x000fe20000000000 */
[----:B------:R-:W-:Y:S01]  /*7ae0*/  UMOV UR7, 0x80000020 ;  /* 0x8000002000077882 */ /* 0x000fe20000000000 */
[C---:B------:R-:W-:Y:S01]  /*7af0*/  FMUL.FTZ R22, R0.reuse, R152 ;  /* 0x0000009800167220 */ /* 0x040fe20000410000 */
[----:B------:R-:W-:Y:S01]  /*7b00*/  USHF.R.U32.HI UR6, URZ, 0x4, UR6 ;  /* 0x000000043f067899 */ /* 0x000fe20008011606 */
[C---:B------:R-:W-:Y:S01]  /*7b10*/  FMUL.FTZ R12, R0.reuse, R154 ;  /* 0x0000009a000c7220 */ /* 0x040fe20000410000 */
[C---:B------:R-:W-:Y:S01]  /*7b20*/  FMUL.FTZ R192, R0.reuse, R153 ;  /* 0x0000009900c07220 */ /* 0x040fe20000410000 */
[C---:B------:R-:W-:Y:S01]  /*7b30*/  FMUL.FTZ R14, R0.reuse, R155 ;  /* 0x0000009b000e7220 */ /* 0x040fe20000410000 */
[----:B------:R-:W-:Y:S01]  /*7b40*/  ULOP3.LUT UR6, UR6, 0x3fff, URZ, 0xc0, !UPT ;  /* 0x00003fff06067892 */ /* 0x000fe2000f8ec03f */
[----:B------:R-:W1:Y:S01]  /*7b50*/  MUFU.TANH R22, R22 ;  /* 0x0000001600167308 */ /* 0x000e620000002400 */
[C---:B------:R-:W-:Y:S01]  /*7b60*/  FMUL.FTZ R156, R0.reuse, R156 ;  /* 0x0000009c009c7220 */ /* 0x040fe20000410000 */
[C---:B------:R-:W-:Y:S01]  /*7b70*/  FMUL.FTZ R18, R0.reuse, R158 ;  /* 0x0000009e00127220 */ /* 0x040fe20000410000 */
[----:B------:R-:W-:Y:S01]  /*7b80*/  ULOP3.LUT UR6, UR6, 0x10000, URZ, 0xfc, !UPT ;  /* 0x0001000006067892 */ /* 0x000fe2000f8efc3f */
[C---:B------:R-:W-:Y:S01]  /*7b90*/  FMUL.FTZ R194, R0.reuse, R157 ;  /* 0x0000009d00c27220 */ /* 0x040fe20000410000 */
[C---:B------:R-:W-:Y:S01]  /*7ba0*/  FMUL.FTZ R20, R0.reuse, R159 ;  /* 0x0000009f00147220 */ /* 0x040fe20000410000 */
[C---:B------:R-:W-:Y:S01]  /*7bb0*/  FMUL.FTZ R196, R0.reuse, R160 ;  /* 0x000000a000c47220 */ /* 0x040fe20000410000 */
[----:B------:R-:W-:Y:S01]  /*7bc0*/  ULEA UR6, UR51, UR6, 0xa ;  /* 0x0000000633067291 */ /* 0x000fe2000f8e503f */
        /* <DEDUP_REMOVED lines=8> */
[----:B------:R-:W-:Y:S01]  /*7c50*/  QGMMA.64x256x32.F32.E4M3.E4M3 R24, R188, gdesc[UR4], R24, gsb0 ;  /* 0x03e00004bc187df3 */ /* 0x000fe20008000818 */
[----:B------:R-:W-:Y:S01]  /*7c60*/  UIADD3 UR6, UR6, 0x2, URZ ;  /* 0x0000000206067890 */ /* 0x000fe2000fffe03f */
[----:B------:R-:W3:Y:S01]  /*7c70*/  MUFU.TANH R192, R192 ;  /* 0x000000c000c07308 */ /* 0x000ee20000002400 */
[----:B------:R-:W-:Y:S01]  /*7c80*/  UMOV UR7, 0x80000020 ;  /* 0x8000002000077882 */ /* 0x000fe20000000000 */
[----:B-1----:R-:W-:Y:S01]  /*7c90*/  FMNMX.FTZ R9, R22, R13, !PT ;  /* 0x0000000d16097209 */ /* 0x002fe20007810000 */
[C---:B------:R-:W-:Y:S01]  /*7ca0*/  FMUL.FTZ R204, R0.reuse, R168 ;  /* 0x000000a800cc7220 */ /* 0x040fe20000410000 */
[C---:B------:R-:W-:Y:S01]  /*7cb0*/  FMUL.FTZ R162, R0.reuse, R170 ;  /* 0x000000aa00a27220 */ /* 0x040fe20000410000 */
[C---:B------:R-:W-:Y:S01]  /*7cc0*/  FMUL.FTZ R206, R0.reuse, R169 ;  /* 0x000000a900ce7220 */ /* 0x040fe20000410000 */
[----:B------:R-:W-:Y:S01]  /*7cd0*/  FMUL.FTZ R164, R0, R171 ;  /* 0x000000ab00a47220 */ /* 0x000fe20000410000 */
[----:B--2---:R-:W-:Y:S01]  /*7ce0*/  FMNMX.FTZ R11, R12, R15, !PT ;  /* 0x0000000f0c0b7209 */ /* 0x004fe20007810000 */
        /* <DEDUP_REMOVED lines=9> */
[----:B---3--:R-:W-:Y:S01]  /*7d80*/  FMNMX.FTZ R9, R192, R9, !PT ;  /* 0x00000009c0097209 */ /* 0x008fe20007810000 */
[C---:B------:R-:W-:Y:S01]  /*7d90*/  FMUL.FTZ R176, R0.reuse, R179 ;  /* 0x000000b300b07220 */ /* 0x040fe20000410000 */
[C---:B------:R-:W-:Y:S01]  /*7da0*/  FMUL.FTZ R178, R0.reuse, R180 ;  /* 0x000000b400b27220 */ /* 0x040fe20000410000 */
[C---:B------:R-:W-:Y:S01]  /*7db0*/  FMUL.FTZ R180, R0.reuse, R182 ;  /* 0x000000b600b47220 */ /* 0x040fe20000410000 */
[----:B------:R-:W-:-:S03]  /*7dc0*/  FMUL.FTZ R182, R0, R183 ;  /* 0x000000b700b67220 */ /* 0x000fc60000410000 */
[----:B------:R-:W3:Y:S01]  /*7dd0*/  MUFU.TANH R18, R18 ;  /* 0x0000001200127308 */ /* 0x000ee20000002400 */
[----:B-1----:R-:W-:-:S07]  /*7de0*/  FMNMX.FTZ R11, R14, R11, !PT ;  /* 0x0000000b0e0b7209 */ /* 0x002fce0007810000 */
[----:B------:R-:W1:Y:S01]  /*7df0*/  MUFU.TANH R194, R194 ;  /* 0x000000c200c27308 */ /* 0x000e620000002400 */
[----:B--2---:R-:W-:-:S07]  /*7e00*/  FMNMX.FTZ R9, R156, R9, !PT ;  /* 0x000000099c097209 */ /* 0x004fce0007810000 */
[----:B------:R-:W2:Y:S01]  /*7e10*/  MUFU.TANH R20, R20 ;  /* 0x0000001400147308 */ /* 0x000ea20000002400 */
[----:B---3--:R-:W-:-:S07]  /*7e20*/  FMNMX.FTZ R11, R18, R11, !PT ;  /* 0x0000000b120b7209 */ /* 0x008fce0007810000 */
        /* <DEDUP_REMOVED lines=45> */
[----:B--2---:R-:W-:Y:S02]  /*8100*/  FMNMX.FTZ R9, R178, R9, !PT ;  /* 0x00000009b2097209 */ /* 0x004fe40007810000 */
[----:B---3--:R-:W-:-:S04]  /*8110*/  FMNMX.FTZ R11, R180, R11, !PT ;  /* 0x0000000bb40b7209 */ /* 0x008fc80007810000 */
[----:B-1----:R-:W-:Y:S02]  /*8120*/  FMNMX.FTZ R21, R182, R11, !PT ;  /* 0x0000000bb6157209 */ /* 0x002fe40007810000 */
[----:B------:R-:W1:Y:S01]  /*8130*/  LDC R11, c[0x0][0x988] ;  /* 0x00026200ff0b7b82 */ /* 0x000e620000000800 */
[----:B------:R-:W-:Y:S02]  /*8140*/  WARPGROUP.DEPBAR.LE gsb0, 0x0 ;  /* 0x00008000000079c5 */ /* 0x000fe40000010000 */
[----:B------:R-:W-:Y:S01]  /*8150*/  WARPGROUP.ARRIVE ;  /* 0x00000000000079c5 */ /* 0x000fe20000000000 */
[----:B------:R-:W-:Y:S01]  /*8160*/  FMUL.FTZ R188, R0, R181 ;  /* 0x000000b500bc7220 */ /* 0x000fe20000410000 */
[----:B------:R-:W2:Y:S04]  /*8170*/  SHFL.BFLY PT, R190, R21, 0x2, 0x1f ;  /* 0x0c401f0015be7f89 */ /* 0x000ea800000e0000 */
[----:B------:R-:W-:Y:S01]  /*8180*/  QGMMA.64x256x32.F32.E4M3.E4M3 R24, R184, gdesc[UR4], R24, gsb0 ;  /* 0x03e00004b8187df3 */ /* 0x000fe20008000818 */
[----:B------:R-:W3:Y:S02]  /*8190*/  MUFU.TANH R188, R188 ;  /* 0x000000bc00bc7308 */ /* 0x000ee40000002400 */
[----:B---3--:R-:W-:-:S02]  /*81a0*/  FMNMX.FTZ R19, R188, R9, !PT ;  /* 0x00000009bc137209 */ /* 0x008fc40007810000 */
[----:B--2---:R-:W-:-:S03]  /*81b0*/  FMNMX.FTZ R153, R21, R190, !PT ;  /* 0x000000be15997209 */ /* 0x004fc60007810000 */
[----:B0-----:R-:W0:Y:S04]  /*81c0*/  SHFL.BFLY PT, R8, R19, 0x2, 0x1f ;  /* 0x0c401f0013087f89 */ /* 0x001e2800000e0000 */
[----:B------:R-:W2:Y:S01]  /*81d0*/  SHFL.BFLY PT, R190, R153, 0x1, 0x1f ;  /* 0x0c201f0099be7f89 */ /* 0x000ea200000e0000 */
[----:B0-----:R-:W-:Y:S02]  /*81e0*/  FMNMX.FTZ R23, R19, R8, !PT ;  /* 0x0000000813177209 */ /* 0x001fe40007810000 */
[----:B--2---:R-:W-:-:S03]  /*81f0*/  FMNMX.FTZ R9, R153, R190, !PT ;  /* 0x000000be99097209 */ /* 0x004fc60007810000 */
[----:B------:R-:W0:Y:S02]  /*8200*/  SHFL.BFLY PT, R8, R23, 0x1, 0x1f ;  /* 0x0c201f0017087f89 */ /* 0x000e2400000e0000 */
[----:B------:R-:W-:-:S01]  /*8210*/  FADD.FTZ R212, -R9, R15 ;  /* 0x0000000f09d47221 */ /* 0x000fc20000010100 */
[----:B-1----:R-:W-:-:S04]  /*8220*/  FFMA.FTZ R165, R9, R11, -8 ;  /* 0xc100000009a57423 */ /* 0x002fc8000001000b */
        /* <DEDUP_REMOVED lines=15> */
[----:B0-----:R-:W-:-:S02]  /*8320*/  FMNMX.FTZ R8, R23, R8, !PT ;  /* 0x0000000817087209 */ /* 0x001fc40007810000 */
[----:B------:R-:W-:-:S03]  /*8330*/  IADD3 R154, -R17, 0xb, RZ ;  /* 0x0000000b119a7810 */ /* 0x000fc60007ffe1ff */
[C---:B------:R-:W-:Y:S01]  /*8340*/  FADD.FTZ R190, -R8.reuse, R13 ;  /* 0x0000000d08be7221 */ /* 0x040fe20000010100 */
[----:B------:R-:W-:-:S01]  /*8350*/  FFMA.FTZ R161, R8, R11, -8 ;  /* 0xc100000008a17423 */ /* 0x000fc2000001000b */
[-C--:B------:R-:W-:Y:S01]  /*8360*/  FMUL.FTZ R13, R212, R11.reuse ;  /* 0x0000000bd40d7220 */ /* 0x080fe20000410000 */
[----:B------:R-:W-:Y:S01]  /*8370*/  MUFU.EX2 R169, R167 ;  /* 0x000000a700a97308 */ /* 0x000fe20000000800 */
[-C--:B------:R-:W-:Y:S01]  /*8380*/  FMUL.FTZ R190, R190, R11.reuse ;  /* 0x0000000bbebe7220 */ /* 0x080fe20000410000 */
        /* <DEDUP_REMOVED lines=14> */
[----:B------:R-:W-:Y:S01]  /*8470*/  FFMA.FTZ R178, R188, R11, -R161 ;  /* 0x0000000bbcb27223 */ /* 0x000fe200000108a1 */
[----:B------:R-:W-:Y:S08]  /*8480*/  MUFU.EX2 R190, R190 ;  /* 0x000000be00be7308 */ /* 0x000ff00000000800 */
[----:B------:R-:W0:Y:S08]  /*8490*/  MUFU.EX2 R15, R15 ;  /* 0x0000000f000f7308 */ /* 0x000e300000000800 */
[----:B------:R-:W1:Y:S08]  /*84a0*/  MUFU.EX2 R13, R13 ;  /* 0x0000000d000d7308 */ /* 0x000e700000000800 */
[----:B------:R-:W2:Y:S01]  /*84b0*/  MUFU.EX2 R22, R22 ;  /* 0x0000001600167308 */ /* 0x000ea20000000800 */
[----:B0-----:R-:W-:-:S07]  /*84c0*/  FFMA.FTZ R3, R190, R3, R15 ;  /* 0x00000003be037223 */ /* 0x001fce000001000f */
[----:B------:R-:W0:Y:S01]  /*84d0*/  MUFU.EX2 R19, R19 ;  /* 0x0000001300137308 */ /* 0x000e220000000800 */
[----:B-1----:R-:W-:-:S07]  /*84e0*/  FFMA.FTZ R4, R13, R4, R12 ;  /* 0x000000040d047223 */ /* 0x002fce000001000c */
[----:B------:R-:W-:Y:S08]  /*84f0*/  MUFU.EX2 R156, R156 ;  /* 0x0000009c009c7308 */ /* 0x000ff00000000800 */
[----:B------:R-:W-:Y:S08]  /*8500*/  MUFU.EX2 R21, R21 ;  /* 0x0000001500157308 */ /* 0x000ff00000000800 */
[----:B------:R-:W-:Y:S08]  /*8510*/  MUFU.EX2 R192, R192 ;  /* 0x000000c000c07308 */ /* 0x000ff00000000800 */
[----:B------:R-:W-:Y:S08]  /*8520*/  MUFU.EX2 R163, R163 ;  /* 0x000000a300a37308 */ /* 0x000ff00000000800 */
[----:B------:R-:W-:Y:S08]  /*8530*/  MUFU.EX2 R23, R23 ;  /* 0x0000001700177308 */ /* 0x000ff00000000800 */
[----:B------:R1:W-:Y:S08]  /*8540*/  MUFU.EX2 R171, R158 ;  /* 0x0000009e00ab7308 */ /* 0x0003f00000000800 */
[----:B------:R-:W-:Y:S01]  /*8550*/  MUFU.EX2 R194, R194 ;  /* 0x000000c200c27308 */ /* 0x000fe20000000800 */
[----:B-1----:R-:W-:-:S05]  /*8560*/  IMAD.U32 R158, RZ, RZ, UR49 ;  /* 0x00000031ff9e7e24 */ /* 0x002fca000f8e00ff */
[----:B------:R-:W-:Y:S02]  /*8570*/  @!P5 LEA R158, R158, UR41, 0x3 ;  /* 0x000000299e9edc11 */ /* 0x000fe4000f8e18ff */
[----:B------:R-:W-:Y:S08]  /*8580*/  MUFU.EX2 R160, R160 ;  /* 0x000000a000a07308 */ /* 0x000ff00000000800 */
        /* <DEDUP_REMOVED lines=8> */
[----:B------:R-:W-:Y:S01]  /*8610*/  MUFU.EX2 R175, R176 ;  /* 0x000000b000af7308 */ /* 0x000fe20000000800 */
[----:B------:R-:W-:-:S02]  /*8620*/  WARPGROUP.DEPBAR.LE gsb0, 0x0 ;  /* 0x00008000000079c5 */ /* 0x000fc40000010000 */
[-C--:B------:R-:W-:Y:S01]  /*8630*/  FFMA.FTZ R184, R206, R11.reuse, -R161 ;  /* 0x0000000bceb87223 */ /* 0x080fe200000108a1 */
[----:B------:R-:W-:-:S01]  /*8640*/  FFMA.FTZ R161, R14, R11, -R165 ;  /* 0x0000000b0ea17223 */ /* 0x000fc200000108a5 */
[----:B------:R-:W-:Y:S01]  /*8650*/  FFMA.FTZ R14, R152, R11, -R165 ;  /* 0x0000000b980e7223 */ /* 0x000fe200000108a5 */
[----:B--2---:R-:W-:-:S01]  /*8660*/  FADD.FTZ R152, R22, R3 ;  /* 0x0000000316987221 */ /* 0x004fc20000010000 */
[----:B------:R-:W-:Y:S01]  /*8670*/  FFMA.FTZ R165, R182, R11, -R165 ;  /* 0x0000000bb6a57223 */ /* 0x000fe200000108a5 */
[----:B------:R-:W-:Y:S01]  /*8680*/  MUFU.EX2 R185, R164 ;  /* 0x000000a400b97308 */ /* 0x000fe20000000800 */
[----:B------:R1:W-:Y:S06]  /*8690*/  BAR.ARV R154, 0x100 ;  /* 0x0004009a0000751d */ /* 0x0003ec0000002000 */
[----:B0-----:R-:W-:-:S01]  /*86a0*/  FADD.FTZ R167, R19, R152 ;  /* 0x0000009813a77221 */ /* 0x001fc20000010000 */
[----:B------:R-:W0:Y:S08]  /*86b0*/  MUFU.EX2 R161, R161 ;  /* 0x000000a100a17308 */ /* 0x000e300000000800 */
[----:B------:R-:W2:Y:S08]  /*86c0*/  MUFU.EX2 R14, R14 ;  /* 0x0000000e000e7308 */ /* 0x000eb00000000800 */
[----:B------:R-:W3:Y:S01]  /*86d0*/  MUFU.EX2 R184, R184 ;  /* 0x000000b800b87308 */ /* 0x000ee20000000800 */
[----:B0-----:R-:W-:-:S01]  /*86e0*/  FADD.FTZ R3, R161, R4 ;  /* 0x00000004a1037221 */ /* 0x001fc20000010000 */
[----:B------:R-:W-:-:S03]  /*86f0*/  FADD.FTZ R4, R156, R167 ;  /* 0x000000a79c047221 */ /* 0x000fc60000010000 */
[----:B------:R-:W-:Y:S01]  /*8700*/  FADD.FTZ R3, R18, R3 ;  /* 0x0000000312037221 */ /* 0x000fe20000010000 */
[----:B------:R-:W-:-:S02]  /*8710*/  FADD.FTZ R167, R21, R4 ;  /* 0x0000000415a77221 */ /* 0x000fc40000010000 */
[----:B------:R-:W0:Y:S01]  /*8720*/  MUFU.EX2 R187, R172 ;  /* 0x000000ac00bb7308 */ /* 0x000e220000000800 */
[----:B------:R-:W-:-:S01]  /*8730*/  FADD.FTZ R3, R169, R3 ;  /* 0x00000003a9037221 */ /* 0x000fc20000010000 */
[----:B------:R-:W-:-:S03]  /*8740*/  FADD.FTZ R152, R192, R167 ;  /* 0x000000a7c0987221 */ /* 0x000fc60000010000 */
[----:B--2---:R-:W-:Y:S01]  /*8750*/  FADD.FTZ R4, R14, R3 ;  /* 0x000000030e047221 */ /* 0x004fe20000010000 */
[----:B------:R-:W-:-:S02]  /*8760*/  FADD.FTZ R3, R23, R152 ;  /* 0x0000009817037221 */ /* 0x000fc40000010000 */
[----:B------:R-:W-:Y:S01]  /*8770*/  MUFU.EX2 R159, R159 ;  /* 0x0000009f009f7308 */ /* 0x000fe20000000800 */
[----:B------:R-:W-:-:S01]  /*8780*/  FADD.FTZ R4, R163, R4 ;  /* 0x00000004a3047221 */ /* 0x000fc20000010000 */
[----:B------:R-:W-:-:S03]  /*8790*/  FADD.FTZ R152, R194, R3 ;  /* 0x00000003c2987221 */ /* 0x000fc60000010000 */
[----:B------:R-:W-:Y:S01]  /*87a0*/  FADD.FTZ R4, R171, R4 ;  /* 0x00000004ab047221 */ /* 0x000fe20000010000 */
[----:B------:R-:W-:-:S02]  /*87b0*/  FADD.FTZ R167, R153, R152 ;  /* 0x0000009899a77221 */ /* 0x000fc40000010000 */
[----:B------:R-:W2:Y:S01]  /*87c0*/  MUFU.EX2 R177, R180 ;  /* 0x000000b400b17308 */ /* 0x000ea20000000800 */
[----:B------:R-:W-:-:S01]  /*87d0*/  FADD.FTZ R3, R160, R4 ;  /* 0x00000004a0037221 */ /* 0x000fc20000010000 */
[----:B---3--:R-:W-:-:S03]  /*87e0*/  FADD.FTZ R152, R184, R167 ;  /* 0x000000a7b8987221 */ /* 0x008fc60000010000 */
[----:B------:R-:W-:Y:S01]  /*87f0*/  FADD.FTZ R4, R20, R3 ;  /* 0x0000000314047221 */ /* 0x000fe20000010000 */
[----:B------:R-:W-:Y:S02]  /*8800*/  @!P5 VIADD R3, R158, 0x20840 ;  /* 0x000208409e03d836 */ /* 0x000fe40000000000 */
[----:B------:R-:W-:Y:S01]  /*8810*/  FADD.FTZ R167, R155, R152 ;  /* 0x000000989ba77221 */ /* 0x000fe20000010000 */
[----:B------:R-:W-:Y:S01]  /*8820*/  MUFU.EX2 R178, R178 ;  /* 0x000000b200b27308 */ /* 0x000fe20000000800 */
[----:B------:R-:W-:-:S01]  /*8830*/  FADD.FTZ R4, R185, R4 ;  /* 0x00000004b9047221 */ /* 0x000fc20000010000 */
[----:B------:R-:W-:Y:S01]  /*8840*/  @!P5 PRMT R3, RZ, 0x654, R3 ;  /* 0x00000654ff03d816 */ /* 0x000fe20000000003 */
[----:B------:R-:W-:-:S02]  /*8850*/  FADD.FTZ R152, R170, R167 ;  /* 0x000000a7aa987221 */ /* 0x000fc40000010000 */
[----:B------:R-:W-:Y:S01]  /*8860*/  FADD.FTZ R4, R173, R4 ;  /* 0x00000004ad047221 */ /* 0x000fe20000010000 */
[----:B------:R3:W-:Y:S02]  /*8870*/  @!P5 SYNCS.ARRIVE.TRANS64.RED.A1T0 RZ, [R3+URZ], RZ ;  /* 0x000000ff03ffd9a7 */ /* 0x0007e4000810043f */
[----:B-1----:R-:W1:Y:S01]  /*8880*/  MUFU.EX2 R154, R165 ;  /* 0x000000a5009a7308 */ /* 0x002e620000000800 */
[----:B------:R-:W-:-:S04]  /*8890*/  FADD.FTZ R4, R168, R4 ;  /* 0x00000004a8047221 */ /* 0x000fc80000010000 */
[----:B0-----:R-:W-:Y:S01]  /*88a0*/  FADD.FTZ R4, R187, R4 ;  /* 0x00000004bb047221 */ /* 0x001fe20000010000 */
[----:B---3--:R-:W-:-:S03]  /*88b0*/  FADD.FTZ R3, R157, R152 ;  /* 0x000000989d037221 */ /* 0x008fc60000010000 */
[----:B------:R-:W-:Y:S01]  /*88c0*/  FADD.FTZ R4, R175, R4 ;  /* 0x00000004af047221 */ /* 0x000fe20000010000 */
[----:B------:R-:W-:-:S03]  /*88d0*/  FADD.FTZ R152, R174, R3 ;  /* 0x00000003ae987221 */ /* 0x000fc60000010000 */
[----:B--2---:R-:W-:Y:S01]  /*88e0*/  FADD.FTZ R4, R177, R4 ;  /* 0x00000004b1047221 */ /* 0x004fe20000010000 */
[----:B------:R-:W-:-:S03]  /*88f0*/  FADD.FTZ R3, R159, R152 ;  /* 0x000000989f037221 */ /* 0x000fc60000010000 */
[----:B-1----:R-:W-:Y:S01]  /*8900*/  FADD.FTZ R4, R154, R4 ;  /* 0x000000049a047221 */ /* 0x002fe20000010000 */
[----:B------:R-:W-:-:S01]  /*8910*/  FADD.FTZ R3, R178, R3 ;  /* 0x00000003b2037221 */ /* 0x000fc20000010000 */
[----:B------:R-:W-:Y:S06]  /*8920*/  @!P4 BRA `(.L_x_1005) ;  /* 0x000000000004c947 */ /* 0x000fec0003800000 */
[----:B------:R-:W-:Y:S01]  /*8930*/  BPT.TRAP 0x1 ;  /* 0x000000040000795c */ /* 0x000fe20000300000 */
.L_x_1005:
[----:B------:R-:W-:Y:S01]  /*8940*/  ULEA UR6, UR51, UR41, 0x3 ;  /* 0x0000002933067291 */ /* 0x000fe2000f8e183f */
[----:B------:R-:W-:Y:S01]  /*8950*/  ISETP.LT.AND P0, PT, R10, UR50, PT ;  /* 0x000000320a007c0c */ /* 0x000fe2000bf01270 */
[----:B------:R-:W-:Y:S01]  /*8960*/  UMOV UR52, UR47 ;  /* 0x0000002f00347c82 */ /* 0x000fe20008000000 */
[----:B------:R-:W-:Y:S01]  /*8970*/  F2FP.SATFINITE.E4M3.F32.PACK_AB_MERGE_C R23, R194, R23, RZ ;  /* 0x00000017c217723e */ /* 0x000fe200048070ff */
[----:B------:R-:W-:Y:S01]  /*8980*/  UIADD3 UR6, UR6, 0x20860, URZ ;  /* 0x0002086006067890 */ /* 0x000fe2000fffe03f */
[----:B------:R-:W-:Y:S01]  /*8990*/  F2FP.SATFINITE.E4M3.F32.PACK_AB_MERGE_C R19, R156, R19, RZ ;  /* 0x000000139c13723e */ /* 0x000fe200048070ff */
[----:B------:R-:W-:Y:S01]  /*89a0*/  UMOV UR51, UR49 ;  /* 0x0000003100337c82 */ /* 0x000fe20008000000 */
[----:B------:R-:W-:Y:S01]  /*89b0*/  F2FP.SATFINITE.E4M3.F32.PACK_AB_MERGE_C R23, R192, R21, R23 ;  /* 0x00000015c017723e */ /* 0x000fe20004807017 */
[----:B------:R-:W-:Y:S01]  /*89c0*/  UPRMT UR6, UR43, 0x654, UR6 ;  /* 0x000006542b067896 */ /* 0x000fe20008000006 */
        /* <DEDUP_REMOVED lines=8> */
[----:B------:R-:W-:Y:S01]  /*8a50*/  SYNCS.ARRIVE.TRANS64.RED.A1T0 RZ, [UR6], RZ ;  /* 0x000000ffffff79a7 */ /* 0x000fe20008100406 */
[----:B------:R-:W-:Y:S01]  /*8a60*/  UIADD3 UR6, UR50, -0x1, URZ ;  /* 0xffffffff32067890 */ /* 0x000fe2000fffe03f */
[----:B------:R-:W-:Y:S01]  /*8a70*/  F2FP.SATFINITE.E4M3.F32.PACK_AB_MERGE_C R159, R178, R159, RZ ;  /* 0x0000009fb29f723e */ /* 0x000fe200048070ff */
[-C--:B------:R-:W-:Y:S01]  /*8a80*/  FMUL.FTZ R32, R32, R190.reuse ;  /* 0x000000be20207220 */ /* 0x080fe20000410000 */
[----:B------:R-:W-:Y:S01]  /*8a90*/  F2FP.SATFINITE.E4M3.F32.PACK_AB_MERGE_C R154, R154, R177, RZ ;  /* 0x000000b19a9a723e */ /* 0x000fe200048070ff */
[-C--:B------:R-:W-:Y:S01]  /*8aa0*/  FMUL.FTZ R33, R33, R190.reuse ;  /* 0x000000be21217220 */ /* 0x080fe20000410000 */
[----:B------:R-:W-:Y:S01]  /*8ab0*/  F2FP.SATFINITE.E4M3.F32.PACK_AB_MERGE_C R188, R22, R15, R19 ;  /* 0x0000000f16bc723e */ /* 0x000fe20004807013 */
[-C--:B------:R-:W-:Y:S01]  /*8ac0*/  FMUL.FTZ R36, R36, R190.reuse ;  /* 0x000000be24247220 */ /* 0x080fe20000410000 */
[----:B------:R-:W-:Y:S01]  /*8ad0*/  UMOV UR50, UR6 ;  /* 0x0000000600327c82 */ /* 0x000fe20008000000 */
        /* <DEDUP_REMOVED lines=129> */
[----:B------:R-:W-:Y:S01]  /*92f0*/  F2FP.SATFINITE.E4M3.F32.PACK_AB_MERGE_C R187, R175, R187, R154 ;  /* 0x000000bbafbb723e */ /* 0x000fe2000480709a */
[----:B------:R-:W-:Y:S06]  /*9300*/  @P0 BRA `(.L_x_1006) ;  /* 0xffffffe000b40947 */ /* 0x000fec000383ffff */
[----:B------:R-:W-:-:S05]  /*9310*/  UMOV UR50, UR6 ;  /* 0x0000000600327c82 */ /* 0x000fca0008000000 */
.L_x_996:
[----:B------:R-:W-:-:S13]  /*9320*/  ISETP.LE.AND P0, PT, R16, UR50, PT ;  /* 0x0000003210007c0c */ /* 0x000fda000bf03270 */
[----:B------:R-:W-:Y:S05]  /*9330*/  @!P0 BRA `(.L_x_1007) ;  /* 0x0000002800088947 */ /* 0x000fea0003800000 */
[C---:B------:R-:W-:Y:S01]  /*9340*/  VIADD R10, R17.reuse, 0x8 ;  /* 0x00000008110a7836 */ /* 0x040fe20000000000 */
[----:B------:R-:W-:Y:S01]  /*9350*/  IADD3 R17, -R17, 0xb, RZ ;  /* 0x0000000b11117810 */ /* 0x000fe20007ffe1ff */
[----:B------:R-:W-:Y:S01]  /*9360*/  IMAD.MOV.U32 R13, RZ, RZ, R9 ;  /* 0x000000ffff0d7224 */ /* 0x000fe200078e0009 */
[----:B------:R-:W-:Y:S01]  /*9370*/  UMOV UR56, UR47 ;  /* 0x0000002f00387c82 */ /* 0x000fe20008000000 */
[----:B------:R-:W-:Y:S01]  /*9380*/  IMAD.MOV.U32 R12, RZ, RZ, R8 ;  /* 0x000000ffff0c7224 */ /* 0x000fe200078e0008 */
[----:B------:R-:W-:Y:S01]  /*9390*/  UMOV UR55, UR49 ;  /* 0x0000003100377c82 */ /* 0x000fe20008000000 */
[----:B------:R-:W-:Y:S01]  /*93a0*/  ULDC UR51, c[0x0][0x9e4] ;  /* 0x0002790000337ab9 */ /* 0x000fe20000000800 */
[----:B------:R-:W-:Y:S01]  /*93b0*/  ULDC UR53, c[0x0][0x288] ;  /* 0x0000a20000357ab9 */ /* 0x000fe20000000800 */
[----:B------:R-:W-:Y:S01]  /*93c0*/  ULDC UR54, c[0x0][0x2f0] ;  /* 0x0000bc0000367ab9 */ /* 0x000fe20000000800 */
[----:B------:R-:W-:-:S05]  /*93d0*/  ULDC UR52, c[0x0][0x9e0] ;  /* 0x0002780000347ab9 */ /* 0x000fca0000000800 */
.L_x_1025:
        /* <DEDUP_REMOVED lines=9> */
.L_x_1009:
[----:B------:R-:W-:Y:S01]  /*9470*/  ULEA UR6, UR49, UR41, 0x3 ;  /* 0x0000002931067291 */ /* 0x000fe2000f8e183f */
[----:B------:R-:W-:-:S05]  /*9480*/  IMAD.U32 R8, RZ, RZ, UR47 ;  /* 0x0000002fff087e24 */ /* 0x000fca000f8e00ff */
[----:B------:R-:W-:-:S04]  /*9490*/  SHF.L.U32 R8, R8, 0x1f, RZ ;  /* 0x0000001f08087819 */ /* 0x000fc800000006ff */
[----:B------:R0:W1:Y:S01]  /*94a0*/  SYNCS.PHASECHK.TRANS64.TRYWAIT P1, [UR6+0x20830], R8 ;  /* 0x02083008ff0075a7 */ /* 0x0000620008020146 */
[----:B------:R-:W-:Y:S05]  /*94b0*/  @!P4 BRA `(.L_x_1010) ;  /* 0x000000000004c947 */ /* 0x000fea0003800000 */
[----:B------:R-:W-:Y:S01]  /*94c0*/  BPT.TRAP 0x1 ;  /* 0x000000040000795c */ /* 0x000fe20000300000 */
.L_x_1010:
[----:B-1----:R-:W-:Y:S05]  /*94d0*/  @P1 BRA `(.L_x_1008) ;  /* 0x0000000000081947 */ /* 0x002fea0003800000 */
[----:B------:R-:W1:Y:S02]  /*94e0*/  SYNCS.PHASECHK.TRANS64.TRYWAIT P1, [UR6+0x20830], R8 ;  /* 0x02083008ff0075a7 */ /* 0x000e640008020146 */
[----:B-1----:R-:W-:Y:S05]  /*94f0*/  @!P1 BRA `(.L_x_1011) ;  /* 0x000000b000849947 */ /* 0x002fea0003800000 */
.L_x_1008:
[----:B------:R2:W-:Y:S01]  /*9500*/  BAR.SYNC.DEFER_BLOCKING R10, 0x100 ;  /* 0x0004000a0000751d */ /* 0x0005e20000010000 */
[----:B------:R-:W-:Y:S01]  /*9510*/  R2UR UR32, R6 ;  /* 0x00000000062072ca */ /* 0x000fe200000e0000 */
[----:B------:R-:W-:Y:S01]  /*9520*/  ULEA UR34, UR49, UR46, 0xa ;  /* 0x0000002e31227291 */ /* 0x000fe2000f8e503f */
[----:B------:R-:W-:-:S03]  /*9530*/  R2UR UR33, R7 ;  /* 0x00000000072172ca */ /* 0x000fc600000e0000 */
        /* <DEDUP_REMOVED lines=12> */
[----:B------:R-:W-:Y:S01]  /*9600*/  WARPGROUP.ARRIVE ;  /* 0x00000000000079c5 */ /* 0x000fe20000000000 */
[----:B------:R-:W-:Y:S01]  /*9610*/  UMOV UR27, 0x40000040 ;  /* 0x40000040001b7882 */ /* 0x000fe20000000000 */
[----:B------:R-:W-:Y:S01]  /*9620*/  UIADD3 UR30, UR34, 0x206, URZ ;  /* 0x00000206221e7890 */ /* 0x000fe2000fffe03f */
[----:B------:R-:W-:-:S03]  /*9630*/  UMOV UR31, 0x40000040 ;  /* 0x40000040001f7882 */ /* 0x000fc60000000000 */
        /* <DEDUP_REMOVED lines=23> */
[----:B--2---:R-:W-:Y:S05]  /*97b0*/  @P0 BRA `(.L_x_1012) ;  /* 0x00000000002c0947 */ /* 0x004fea0003800000 */
[----:B------:R-:W-:Y:S05]  /*97c0*/  @!P4 BRA `(.L_x_1013) ;  /* 0x000000000004c947 */ /* 0x000fea0003800000 */
[----:B------:R-:W-:Y:S01]  /*97d0*/  BPT.TRAP 0x1 ;  /* 0x000000040000795c */ /* 0x000fe20000300000 */
.L_x_1013:
[----:B------:R-:W-:Y:S01]  /*97e0*/  ULEA UR6, UR55, UR41, 0x3 ;  /* 0x0000002937067291 */ /* 0x000fe2000f8e183f */
[----:B01----:R-:W-:-:S05]  /*97f0*/  IMAD.U32 R8, RZ, RZ, UR56 ;  /* 0x00000038ff087e24 */ /* 0x003fca000f8e00ff */
[----:B------:R-:W-:-:S04]  /*9800*/  SHF.L.U32 R8, R8, 0x1f, RZ ;  /* 0x0000001f08087819 */ /* 0x000fc800000006ff */
[----:B------:R0:W1:Y:S01]  /*9810*/  SYNCS.PHASECHK.TRANS64.TRYWAIT P0, [UR6+0x20850], R8 ;  /* 0x02085008ff0075a7 */ /* 0x0000620008000146 */
[----:B------:R-:W-:Y:S05]  /*9820*/  @!P4 BRA `(.L_x_1014) ;  /* 0x000000000004c947 */ /* 0x000fea0003800000 */
[----:B------:R-:W-:Y:S01]  /*9830*/  BPT.TRAP 0x1 ;  /* 0x000000040000795c */ /* 0x000fe20000300000 */
.L_x_1014:
[----:B-1----:R-:W-:Y:S05]  /*9840*/  @P0 BRA `(.L_x_1012) ;  /* 0x0000000000080947 */ /* 0x002fea0003800000 */
[----:B------:R-:W1:Y:S02]  /*9850*/  SYNCS.PHASECHK.TRANS64.TRYWAIT P0, [UR6+0x20850], R8 ;  /* 0x02085008ff0075a7 */ /* 0x000e640008000146 */
[----:B-1----:R-:W-:Y:S05]  /*9860*/  @!P0 BRA `(.L_x_1015) ;  /* 0x000000ac00c08947 */ /* 0x002fea0003800000 */
.L_x_1012:
[----:B------:R-:W-:Y:S01]  /*9870*/  UIADD3 UR6, UR41, 0x400, URZ ;  /* 0x0000040029067890 */ /* 0x000fe2000fffe03f */
[----:B------:R-:W-:Y:S01]  /*9880*/  WARPGROUP.ARRIVE ;  /* 0x00000000000079c5 */ /* 0x000fe20000000000 */
[----:B------:R-:W-:Y:S01]  /*9890*/  UMOV UR7, 0x80000020 ;  /* 0x8000002000077882 */ /* 0x000fe20000000000 */
[C---:B------:R-:W-:Y:S01]  /*98a0*/  FMUL.FTZ R23, R0.reuse, R166 ;  /* 0x000000a600177220 */ /* 0x040fe20000410000 */
[----:B------:R-:W-:Y:S01]  /*98b0*/  USHF.R.U32.HI UR6, URZ, 0x4, UR6 ;  /* 0x000000043f067899 */ /* 0x000fe20008011606 */
[----:B------:R-:W2:Y:S01]  /*98c0*/  @P3 LDC R166, c[0x0][0x450] ;  /* 0x00011400ffa63b82 */ /* 0x000ea20000000800 */
[C---:B------:R-:W-:Y:S01]  /*98d0*/  FMUL.FTZ R20, R0.reuse, R163 ;  /* 0x000000a300147220 */ /* 0x040fe20000410000 */
[C---:B------:R-:W-:Y:S01]  /*98e0*/  FMUL.FTZ R163, R0.reuse, R165 ;  /* 0x000000a500a37220 */ /* 0x040fe20000410000 */
[----:B------:R-:W-:Y:S01]  /*98f0*/  ULOP3.LUT UR6, UR6, 0x3fff, URZ, 0xc0, !UPT ;  /* 0x00003fff06067892 */ /* 0x000fe2000f8ec03f */
[----:B------:R-:W-:Y:S01]  /*9900*/  FMUL.FTZ R165, R0, R169 ;  /* 0x000000a900a57220 */ /* 0x000fe20000410000 */
[----:B------:R-:W-:-:S02]  /*9910*/  IMAD.U32 R169, RZ, RZ, UR49 ;  /* 0x00000031ffa97e24 */ /* 0x000fc4000f8e00ff */
[C---:B------:R-:W-:Y:S01]  /*9920*/  FMUL.FTZ R14, R0.reuse, R159 ;  /* 0x0000009f000e7220 */ /* 0x040fe20000410000 */
[----:B------:R-:W-:Y:S01]  /*9930*/  ULOP3.LUT UR6, UR6, 0x10000, URZ, 0xfc, !UPT ;  /* 0x0001000006067892 */ /* 0x000fe2000f8efc3f */
[C---:B------:R-:W-:Y:S01]  /*9940*/  FMUL.FTZ R15, R0.reuse, R152 ;  /* 0x00000098000f7220 */ /* 0x040fe20000410000 */
[C---:B------:R-:W-:Y:S01]  /*9950*/  FMUL.FTZ R152, R0.reuse, R167 ;  /* 0x000000a700987220 */ /* 0x040fe20000410000 */
[----:B------:R-:W-:Y:S01]  /*9960*/  IMAD.MOV.U32 R167, RZ, RZ, R5 ;  /* 0x000000ffffa77224 */ /* 0x000fe200078e0005 */
[----:B------:R-:W-:Y:S01]  /*9970*/  ULEA UR6, UR55, UR6, 0xa ;  /* 0x0000000637067291 */ /* 0x000fe2000f8e503f */
[C---:B------:R-:W-:Y:S01]  /*9980*/  FMUL.FTZ R18, R0.reuse, R153 ;  /* 0x0000009900127220 */ /* 0x040fe20000410000 */
[C---:B------:R-:W-:Y:S01]  /*9990*/  FMUL.FTZ R153, R0.reuse, R170 ;  /* 0x000000aa00997220 */ /* 0x040fe20000410000 */
[C---:B------:R-:W-:Y:S01]  /*99a0*/  FMUL.FTZ R19, R0.reuse, R162 ;  /* 0x000000a200137220 */ /* 0x040fe20000410000 */
[C---:B01----:R-:W-:Y:S01]  /*99b0*/  FMUL.FTZ R8, R0.reuse, R154 ;  /* 0x0000009a00087220 */ /* 0x043fe20000410000 */
        /* <DEDUP_REMOVED lines=21> */
[----:B------:R-:W0:Y:S08]  /*9b10*/  MUFU.TANH R15, R15 ;  /* 0x0000000f000f7308 */ /* 0x000e300000002400 */
[----:B------:R-:W1:Y:S08]  /*9b20*/  MUFU.TANH R18, R18 ;  /* 0x0000001200127308 */ /* 0x000e700000002400 */
        /* <DEDUP_REMOVED lines=27> */
[----:B------:R-:W-:Y:S01]  /*9ce0*/  WARPGROUP.ARRIVE ;  /* 0x00000000000079c5 */ /* 0x000fe20000000000 */
[----:B------:R-:W-:-:S05]  /*9cf0*/  IMAD.U32 R189, RZ, RZ, UR54 ;  /* 0x00000036ffbd7e24 */ /* 0x000fca000f8e00ff */
[----:B------:R-:W-:Y:S01]  /*9d00*/  QGMMA.64x256x32.F32.E4M3.E4M3 R24, R184, gdesc[UR4], R24, gsb0 ;  /* 0x03e00004b8187df3 */ /* 0x000fe20008000818 */
[----:B------:R-:W-:-:S04]  /*9d10*/  USHF.L.U32 UR7, UR50, 0x6, URZ ;  /* 0x0000000632077899 */ /* 0x000fc8000800063f */
[----:B------:R-:W-:Y:S01]  /*9d20*/  UIADD3 UR6, -UR7, 0x1, URZ ;  /* 0x0000000107067890 */ /* 0x000fe2000fffe13f */
[----:B------:R-:W-:Y:S02]  /*9d30*/  WARPGROUP.DEPBAR.LE gsb0, 0x0 ;  /* 0x00008000000079c5 */ /* 0x000fe40000010000 */
[----:B------:R-:W-:Y:S01]  /*9d40*/  FMUL.FTZ R185, R0, R160 ;  /* 0x000000a000b97220 */ /* 0x000fe20000410000 */
[----:B------:R0:W0:Y:S01]  /*9d50*/  MUFU.TANH R187, R173 ;  /* 0x000000ad00bb7308 */ /* 0x0000220000002400 */
[----:B------:R-:W5:Y:S07]  /*9d60*/  @P3 LDC R160, c[0x0][0x44c] ;  /* 0x00011300ffa03b82 */ /* 0x000f6e0000000800 */
[----:B------:R-:W0:Y:S01]  /*9d70*/  MUFU.TANH R185, R185 ;  /* 0x000000b900b97308 */ /* 0x000e220000002400 */
[----:B-----5:R-:W-:Y:S01]  /*9d80*/  @P3 IMAD.HI.U32 R159, R5, R160, RZ ;  /* 0x000000a0059f3227 */ /* 0x020fe200078e00ff */
[----:B------:R-:W-:-:S03]  /*9d90*/  @!P5 LEA R160, R169, UR41, 0x3 ;  /* 0x00000029a9a0dc11 */ /* 0x000fc6000f8e18ff */
[----:B------:R-:W-:Y:S01]  /*9da0*/  IMAD.U32 R169, RZ, RZ, UR6 ;  /* 0x00000006ffa97e24 */ /* 0x000fe2000f8e00ff */
[----:B--2---:R-:W-:Y:S01]  /*9db0*/  @P3 SHF.R.U32.HI R167, RZ, R166, R159 ;  /* 0x000000a6ffa73219 */ /* 0x004fe2000001169f */
[----:B------:R-:W-:Y:S02]  /*9dc0*/  @!P5 VIADD R160, R160, 0x20840 ;  /* 0x00020840a0a0d836 */ /* 0x000fe40000000000 */
[----:B------:R-:W-:Y:S01]  /*9dd0*/  FMUL.FTZ R159, R0, R182 ;  /* 0x000000b6009f7220 */ /* 0x000fe20000410000 */
[----:B------:R-:W-:Y:S01]  /*9de0*/  IMAD R166, R2, -0x2, R169 ;  /* 0xfffffffe02a67824 */ /* 0x000fe200078e02a9 */
[----:B------:R-:W2:Y:S01]  /*9df0*/  SHFL.IDX PT, R170, R167, RZ, 0x1c1f ;  /* 0x001c1fffa7aa7589 */ /* 0x000ea200000e0000 */
[----:B------:R-:W-:Y:S02]  /*9e00*/  @!P5 PRMT R160, RZ, 0x654, R160 ;  /* 0x00000654ffa0d816 */ /* 0x000fe400000000a0 */
[----:B------:R-:W-:Y:S01]  /*9e10*/  IMAD R166, R189, UR37, R166 ;  /* 0x00000025bda67c24 */ /* 0x000fe2000f8e02a6 */
[----:B------:R-:W0:Y:S01]  /*9e20*/  MUFU.TANH R159, R159 ;  /* 0x0000009f009f7308 */ /* 0x000e220000002400 */
[----:B------:R0:W-:Y:S06]  /*9e30*/  BAR.ARV R17, 0x100 ;  /* 0x000400110000751d */ /* 0x0001ec0000002000 */
[----:B------:R5:W-:Y:S01]  /*9e40*/  @!P5 SYNCS.ARRIVE.TRANS64.RED.A1T0 RZ, [R160+URZ], RZ ;  /* 0x000000ffa0ffd9a7 */ /* 0x000be2000810043f */
[----:B------:R-:W-:-:S04]  /*9e50*/  VIADD R166, R166, -UR53 ;  /* 0x80000035a6a67c36 */ /* 0x000fc80008000000 */
[----:B------:R-:W-:Y:S02]  /*9e60*/  VIADD R188, R166, UR48 ;  /* 0x00000030a6bc7c36 */ /* 0x000fe40008000000 */
[----:B-----5:R-:W-:Y:S01]  /*9e70*/  FMUL.FTZ R160, R0, R183 ;  /* 0x000000b700a07220 */ /* 0x020fe20000410000 */
[----:B------:R-:W-:-:S05]  /*9e80*/  VIADD R183, R166, UR52 ;  /* 0x00000034a6b77c36 */ /* 0x000fca0008000000 */
[----:B------:R-:W0:Y:S01]  /*9e90*/  MUFU.TANH R160, R160 ;  /* 0x000000a000a07308 */ /* 0x000e220000002400 */
[--C-:B--2---:R-:W-:Y:S02]  /*9ea0*/  IMAD.IADD R169, R183, 0x1, R170.reuse ;  /* 0x00000001b7a97824 */ /* 0x104fe400078e02aa */
[----:B------:R-:W-:Y:S01]  /*9eb0*/  IMAD.IADD R171, R188, 0x1, R170 ;  /* 0x00000001bcab7824 */ /* 0x000fe200078e02aa */
[----:B-1-34-:R-:W-:Y:S06]  /*9ec0*/  @!P6 BRA `(.L_x_1016) ;  /* 0x00000000005ce947 */ /* 0x01afec0003800000 */
[----:B------:R-:W-:Y:S01]  /*9ed0*/  IMAD R166, R189, UR37, R170 ;  /* 0x00000025bda67c24 */ /* 0x000fe2000f8e02aa */
[----:B------:R-:W-:Y:S03]  /*9ee0*/  BSSY B0, `(.L_x_1017) ;  /* 0x0000011000007945 */ /* 0x000fe60003800000 */
[----:B0-----:R-:W-:-:S05]  /*9ef0*/  VIADD R173, R166, -UR53 ;  /* 0x80000035a6ad7c36 */ /* 0x001fca0008000000 */
        /* <DEDUP_REMOVED lines=10> */
.L_x_1018:
[----:B------:R-:W-:-:S05]  /*9fa0*/  IMAD.U32 R170, RZ, RZ, UR51 ;  /* 0x00000033ffaa7e24 */ /* 0x000fca000f8e00ff */
[----:B------:R-:W-:-:S13]  /*9fb0*/  ISETP.NE.AND P0, PT, R170, 0x1, PT ;  /* 0x00000001aa00780c */ /* 0x000fda0003f05270 */
[----:B------:R-:W0:Y:S02]  /*9fc0*/  @P0 LDC.64 R190, c[0x0][0x9e8] ;  /* 0x00027a00ffbe0b82 */ /* 0x000e240000000a00 */
[----:B0-----:R-:W-:-:S05]  /*9fd0*/  @P0 IMAD.HI.U32 R166, R173, R190, RZ ;  /* 0x000000beada60227 */ /* 0x001fca00078e00ff */
[----:B------:R-:W-:-:S07]  /*9fe0*/  @P0 SHF.R.U32.HI R173, RZ, R191, R166 ;  /* 0x000000bfffad0219 */ /* 0x000fce00000116a6 */
.L_x_1019:
[----:B------:R-:W-:Y:S05]  /*9ff0*/  BSYNC B0 ;  /* 0x0000000000007941 */ /* 0x000fea0003800000 */
.L_x_1017:
[----:B------:R-:W-:-:S04]  /*a000*/  IMAD R173, R173, R170, -UR7 ;  /* 0x80000007adad7e24 */ /* 0x000fc8000f8e02aa */
[----:B------:R-:W-:-:S05]  /*a010*/  IMAD R166, R2, -0x2, R173 ;  /* 0xfffffffe02a67824 */ /* 0x000fca00078e02ad */
[----:B------:R-:W-:Y:S02]  /*a020*/  VIADDMNMX R169, R166, R170, R169, PT ;  /* 0x000000aaa6a97246 */ /* 0x000fe400038001a9 */
[----:B------:R-:W-:-:S07]  /*a030*/  VIMNMX R171, R171, R166, !PT ;  /* 0x000000a6abab7248 */ /* 0x000fce0007fe0100 */
.L_x_1016:
[----:B------:R-:W-:-:S06]  /*a040*/  UISETP.GT.AND UP0, UPT, UR50, -0x1, UPT ;  /* 0xffffffff3200788c */ /* 0x000fcc000bf04270 */
[----:B------:R-:W-:-:S04]  /*a050*/  PLOP3.LUT P0, PT, PT, PT, UP0, 0x80, 0x0 ;  /* 0x000000000000781c */ /* 0x000fc80003f0f008 */
[C---:B------:R-:W-:Y:S02]  /*a060*/  ISETP.GT.AND P2, PT, R171.reuse, RZ, P0 ;  /* 0x000000ffab00720c */ /* 0x040fe40000744270 */
[----:B------:R-:W-:Y:S02]  /*a070*/  ISETP.GT.AND P1, PT, R171, 0x1, P0 ;  /* 0x00000001ab00780c */ /* 0x000fe40000724270 */
[C---:B------:R-:W-:Y:S02]  /*a080*/  ISETP.LT.OR P2, PT, R169.reuse, 0x1, P2 ;  /* 0x00000001a900780c */ /* 0x040fe40001741670 */
[----:B------:R-:W-:Y:S02]  /*a090*/  ISETP.LT.OR P1, PT, R169, 0x2, P1 ;  /* 0x00000002a900780c */ /* 0x000fe40000f21670 */
[----:B0-----:R-:W-:Y:S02]  /*a0a0*/  FSEL R15, R15, -INF , !P2 ;  /* 0xff8000000f0f7808 */ /* 0x001fe40005000000 */
[----:B------:R-:W-:-:S02]  /*a0b0*/  FSEL R186, R18, -INF , !P1 ;  /* 0xff80000012ba7808 */ /* 0x000fc40004800000 */
[C---:B------:R-:W-:Y:S02]  /*a0c0*/  ISETP.GT.AND P2, PT, R171.reuse, 0x8, P0 ;  /* 0x00000008ab00780c */ /* 0x040fe40000744270 */
[----:B------:R-:W-:Y:S02]  /*a0d0*/  ISETP.GT.AND P1, PT, R171, 0x9, P0 ;  /* 0x00000009ab00780c */ /* 0x000fe40000724270 */
[C---:B------:R-:W-:Y:S02]  /*a0e0*/  ISETP.LT.OR P2, PT, R169.reuse, 0x9, P2 ;  /* 0x00000009a900780c */ /* 0x040fe40001741670 */
[----:B------:R-:W-:Y:S02]  /*a0f0*/  ISETP.LT.OR P1, PT, R169, 0xa, P1 ;  /* 0x0000000aa900780c */ /* 0x000fe40000f21670 */
[----:B------:R-:W-:Y:S02]  /*a100*/  FSEL R184, R21, -INF , !P2 ;  /* 0xff80000015b87808 */ /* 0x000fe40005000000 */
        /* <DEDUP_REMOVED lines=13> */
[C---:B------:R-:W-:Y:S01]  /*a1e0*/  ISETP.GT.AND P2, PT, R171.reuse, 0x20, P0 ;  /* 0x00000020ab00780c */ /* 0x040fe20000744270 */
[----:B------:R-:W0:Y:S01]  /*a1f0*/  SHFL.IDX PT, R163, R167, 0x1, 0x1c1f ;  /* 0x003c1f00a7a37f89 */ /* 0x000e2200000e0000 */
        /* <DEDUP_REMOVED lines=11> */
[----:B------:R-:W-:Y:S01]  /*a2b0*/  ISETP.GT.AND P2, PT, R171, 0x30, P0 ;  /* 0x00000030ab00780c */ /* 0x000fe20000744270 */
[--C-:B0-----:R-:W-:Y:S01]  /*a2c0*/  IMAD.IADD R21, R183, 0x1, R163.reuse ;  /* 0x00000001b7157824 */ /* 0x101fe200078e02a3 */
[----:B------:R-:W-:Y:S01]  /*a2d0*/  ISETP.GT.AND P1, PT, R171, 0x31, P0 ;  /* 0x00000031ab00780c */ /* 0x000fe20000724270 */
[----:B------:R-:W-:Y:S01]  /*a2e0*/  IMAD.IADD R161, R188, 0x1, R163 ;  /* 0x00000001bca17824 */ /* 0x000fe200078e02a3 */
        /* <DEDUP_REMOVED lines=9> */
[----:B------:R-:W-:Y:S01]  /*a380*/  FSEL R18, R181, -INF , !P1 ;  /* 0xff800000b5127808 */ /* 0x000fe20004800000 */
[----:B------:R-:W-:Y:S08]  /*a390*/  @!P6 BRA `(.L_x_1020) ;  /* 0x00000000005ce947 */ /* 0x000ff00003800000 */
[----:B------:R-:W-:Y:S01]  /*a3a0*/  IMAD R163, R189, UR37, R163 ;  /* 0x00000025bda37c24 */ /* 0x000fe2000f8e02a3 */
[----:B------:R-:W-:Y:S03]  /*a3b0*/  BSSY B0, `(.L_x_1021) ;  /* 0x0000011000007945 */ /* 0x000fe60003800000 */
        /* <DEDUP_REMOVED lines=11> */
.L_x_1022:
[----:B------:R-:W-:-:S05]  /*a470*/  IMAD.U32 R190, RZ, RZ, UR51 ;  /* 0x00000033ffbe7e24 */ /* 0x000fca000f8e00ff */
[----:B------:R-:W-:-:S13]  /*a480*/  ISETP.NE.AND P1, PT, R190, 0x1, PT ;  /* 0x00000001be00780c */ /* 0x000fda0003f25270 */
[----:B------:R-:W0:Y:S02]  /*a490*/  @P1 LDC.64 R188, c[0x0][0x9e8] ;  /* 0x00027a00ffbc1b82 */ /* 0x000e240000000a00 */
[----:B0-----:R-:W-:-:S05]  /*a4a0*/  @P1 IMAD.HI.U32 R188, R163, R188, RZ ;  /* 0x000000bca3bc1227 */ /* 0x001fca00078e00ff */
[----:B------:R-:W-:-:S07]  /*a4b0*/  @P1 SHF.R.U32.HI R163, RZ, R189, R188 ;  /* 0x000000bdffa31219 */ /* 0x000fce00000116bc */
.L_x_1023:
[----:B------:R-:W-:Y:S05]  /*a4c0*/  BSYNC B0 ;  /* 0x0000000000007941 */ /* 0x000fea0003800000 */
.L_x_1021:
[----:B------:R-:W-:-:S04]  /*a4d0*/  IMAD R163, R163, R190, -UR7 ;  /* 0x80000007a3a37e24 */ /* 0x000fc8000f8e02be */
[----:B------:R-:W-:-:S05]  /*a4e0*/  IMAD R188, R2, -0x2, R163 ;  /* 0xfffffffe02bc7824 */ /* 0x000fca00078e02a3 */
[----:B------:R-:W-:Y:S02]  /*a4f0*/  VIADDMNMX R21, R188, R190, R21, PT ;  /* 0x000000bebc157246 */ /* 0x000fe40003800115 */
[----:B------:R-:W-:-:S07]  /*a500*/  VIMNMX R161, R161, R188, !PT ;  /* 0x000000bca1a17248 */ /* 0x000fce0007fe0100 */
.L_x_1020:
[----:B------:R-:W-:Y:S02]  /*a510*/  FMNMX.FTZ R163, R15, R12, !PT ;  /* 0x0000000c0fa37209 */ /* 0x000fe40007810000 */
[C---:B------:R-:W-:Y:S02]  /*a520*/  ISETP.GT.AND P2, PT, R161.reuse, 0x8, P0 ;  /* 0x00000008a100780c */ /* 0x040fe40000744270 */
[----:B------:R-:W-:Y:S02]  /*a530*/  FMNMX.FTZ R163, R186, R163, !PT ;  /* 0x000000a3baa37209 */ /* 0x000fe40007810000 */
[----:B------:R-:W-:Y:S02]  /*a540*/  ISETP.GT.AND P1, PT, R161, 0x1, P0 ;  /* 0x00000001a100780c */ /* 0x000fe40000724270 */
[----:B------:R-:W-:Y:S02]  /*a550*/  FMNMX.FTZ R163, R184, R163, !PT ;  /* 0x000000a3b8a37209 */ /* 0x000fe40007810000 */
[----:B------:R-:W-:-:S02]  /*a560*/  ISETP.LT.OR P2, PT, R21, 0x9, P2 ;  /* 0x000000091500780c */ /* 0x000fc40001741670 */
[----:B------:R-:W-:Y:S02]  /*a570*/  FMNMX.FTZ R163, R180, R163, !PT ;  /* 0x000000a3b4a37209 */ /* 0x000fe40007810000 */
[----:B------:R-:W-:Y:S02]  /*a580*/  ISETP.LT.OR P1, PT, R21, 0x2, P1 ;  /* 0x000000021500780c */ /* 0x000fe40000f21670 */
[----:B------:R-:W-:Y:S02]  /*a590*/  FMNMX.FTZ R163, R170, R163, !PT ;  /* 0x000000a3aaa37209 */ /* 0x000fe40007810000 */
[----:B------:R-:W-:Y:S02]  /*a5a0*/  FSEL R190, R11, -INF , !P2 ;  /* 0xff8000000bbe7808 */ /* 0x000fe40005000000 */
[----:B------:R-:W-:Y:S01]  /*a5b0*/  FMNMX.FTZ R163, R172, R163, !PT ;  /* 0x000000a3aca37209 */ /* 0x000fe20007810000 */
[----:B------:R-:W0:Y:S01]  /*a5c0*/  LDC R11, c[0x0][0x988] ;  /* 0x00026200ff0b7b82 */ /* 0x000e220000000800 */
[----:B------:R-:W-:-:S02]  /*a5d0*/  ISETP.GT.AND P2, PT, R161, 0x10, P0 ;  /* 0x00000010a100780c */ /* 0x000fc40000744270 */
[----:B------:R-:W-:Y:S02]  /*a5e0*/  FMNMX.FTZ R163, R174, R163, !PT ;  /* 0x000000a3aea37209 */ /* 0x000fe40007810000 */
[----:B------:R-:W-:Y:S02]  /*a5f0*/  FSEL R188, R9, -INF , !P1 ;  /* 0xff80000009bc7808 */ /* 0x000fe40004800000 */
        /* <DEDUP_REMOVED lines=8> */
[----:B------:R-:W-:Y:S02]  /*a680*/  FMNMX.FTZ R163, R166, R163, !PT ;  /* 0x000000a3a6a37209 */ /* 0x000fe40007810000 */
[----:B------:R-:W-:-:S02]  /*a690*/  ISETP.GT.AND P2, PT, R161, RZ, P0 ;  /* 0x000000ffa100720c */ /* 0x000fc40000744270 */
        /* <DEDUP_REMOVED lines=8> */
[----:B------:R-:W-:Y:S01]  /*a720*/  FSEL R198, R8, -INF , !P2 ;  /* 0xff80000008c67808 */ /* 0x000fe20005000000 */
[----:B------:R-:W1:Y:S01]  /*a730*/  SHFL.BFLY PT, R194, R163, 0x2, 0x1f ;  /* 0x0c401f00a3c27f89 */ /* 0x000e6200000e0000 */
[----:B------:R-:W-:Y:S02]  /*a740*/  FSEL R20, R20, -INF , !P1 ;  /* 0xff80000014147808 */ /* 0x000fe40004800000 */
[----:B------:R-:W-:Y:S02]  /*a750*/  ISETP.GT.AND P1, PT, R161, 0x18, P0 ;  /* 0x00000018a100780c */ /* 0x000fe40000724270 */
[----:B------:R-:W-:-:S02]  /*a760*/  FMNMX.FTZ R9, R198, R13, !PT ;  /* 0x0000000dc6097209 */ /* 0x000fc40007810000 */
[----:B------:R-:W-:Y:S02]  /*a770*/  ISETP.LT.OR P1, PT, R21, 0x19, P1 ;  /* 0x000000191500780c */ /* 0x000fe40000f21670 */
[----:B------:R-:W-:Y:S02]  /*a780*/  FMNMX.FTZ R9, R188, R9, !PT ;  /* 0x00000009bc097209 */ /* 0x000fe40007810000 */
[----:B------:R-:W-:Y:S02]  /*a790*/  ISETP.GT.AND P2, PT, R161, 0x19, P0 ;  /* 0x00000019a100780c */ /* 0x000fe40000744270 */
[----:B------:R-:W-:Y:S02]  /*a7a0*/  FMNMX.FTZ R9, R190, R9, !PT ;  /* 0x00000009be097209 */ /* 0x000fe40007810000 */
[----:B------:R-:W-:Y:S02]  /*a7b0*/  ISETP.LT.OR P2, PT, R21, 0x1a, P2 ;  /* 0x0000001a1500780c */ /* 0x000fe40001741670 */
[----:B------:R-:W-:-:S02]  /*a7c0*/  FMNMX.FTZ R9, R14, R9, !PT ;  /* 0x000000090e097209 */ /* 0x000fc40007810000 */
[----:B------:R-:W-:Y:S02]  /*a7d0*/  FSEL R152, R152, -INF , !P2 ;  /* 0xff80000098987808 */ /* 0x000fe40005000000 */
[----:B------:R-:W-:Y:S02]  /*a7e0*/  FMNMX.FTZ R9, R192, R9, !PT ;  /* 0x00000009c0097209 */ /* 0x000fe40007810000 */
[----:B------:R-:W-:Y:S02]  /*a7f0*/  ISETP.GT.AND P2, PT, R161, 0x21, P0 ;  /* 0x00000021a100780c */ /* 0x000fe40000744270 */
[----:B-1----:R-:W-:Y:S02]  /*a800*/  FMNMX.FTZ R163, R163, R194, !PT ;  /* 0x000000c2a3a37209 */ /* 0x002fe40007810000 */
[----:B------:R-:W-:Y:S02]  /*a810*/  FSEL R194, R23, -INF , !P1 ;  /* 0xff80000017c27808 */ /* 0x000fe40004800000 */
[----:B------:R-:W-:Y:S01]  /*a820*/  ISETP.GT.AND P1, PT, R161, 0x20, P0 ;  /* 0x00000020a100780c */ /* 0x000fe20000724270 */
[----:B------:R-:W1:Y:S01]  /*a830*/  SHFL.BFLY PT, R200, R163, 0x1, 0x1f ;  /* 0x0c201f00a3c87f89 */ /* 0x000e6200000e0000 */
[----:B------:R-:W-:-:S02]  /*a840*/  FMNMX.FTZ R9, R20, R9, !PT ;  /* 0x0000000914097209 */ /* 0x000fc40007810000 */
[----:B------:R-:W-:Y:S02]  /*a850*/  ISETP.LT.OR P1, PT, R21, 0x21, P1 ;  /* 0x000000211500780c */ /* 0x000fe40000f21670 */
[----:B------:R-:W-:Y:S02]  /*a860*/  FMNMX.FTZ R9, R194, R9, !PT ;  /* 0x00000009c2097209 */ /* 0x000fe40007810000 */
[----:B------:R-:W-:Y:S02]  /*a870*/  FSEL R196, R153, -INF , !P1 ;  /* 0xff80000099c47808 */ /* 0x000fe40004800000 */
[----:B------:R-:W-:Y:S02]  /*a880*/  ISETP.GT.AND P1, PT, R161, 0x28, P0 ;  /* 0x00000028a100780c */ /* 0x000fe40000724270 */
[C---:B------:R-:W-:Y:S02]  /*a890*/  ISETP.LT.OR P2, PT, R21.reuse, 0x22, P2 ;  /* 0x000000221500780c */ /* 0x040fe40001741670 */
[----:B------:R-:W-:-:S02]  /*a8a0*/  ISETP.LT.OR P1, PT, R21, 0x29, P1 ;  /* 0x000000291500780c */ /* 0x000fc40000f21670 */
[----:B------:R-:W-:Y:S02]  /*a8b0*/  FMNMX.FTZ R9, R152, R9, !PT ;  /* 0x0000000998097209 */ /* 0x000fe40007810000 */
[----:B------:R-:W-:Y:S02]  /*a8c0*/  FSEL R154, R154, -INF , !P2 ;  /* 0xff8000009a9a7808 */ /* 0x000fe40005000000 */
[----:B------:R-:W-:Y:S02]  /*a8d0*/  ISETP.GT.AND P2, PT, R161, 0x29, P0 ;  /* 0x00000029a100780c */ /* 0x000fe40000744270 */
[----:B------:R-:W-:Y:S02]  /*a8e0*/  FMNMX.FTZ R9, R196, R9, !PT ;  /* 0x00000009c4097209 */ /* 0x000fe40007810000 */
[----:B------:R-:W-:Y:S02]  /*a8f0*/  ISETP.LT.OR P2, PT, R21, 0x2a, P2 ;  /* 0x0000002a1500780c */ /* 0x000fe40001741670 */
[----:B-1----:R-:W-:-:S02]  /*a900*/  FMNMX.FTZ R8, R163, R200, !PT ;  /* 0x000000c8a3087209 */ /* 0x002fc40007810000 */
[----:B------:R-:W-:Y:S02]  /*a910*/  FSEL R200, R155, -INF , !P1 ;  /* 0xff8000009bc87808 */ /* 0x000fe40004800000 */
[----:B------:R-:W-:Y:S01]  /*a920*/  ISETP.GT.AND P1, PT, R161, 0x30, P0 ;  /* 0x00000030a100780c */ /* 0x000fe20000724270 */
[----:B0-----:R-:W-:-:S01]  /*a930*/  FFMA.FTZ R19, R8, R11, -8 ;  /* 0xc100000008137423 */ /* 0x001fc2000001000b */
[----:B------:R-:W-:Y:S02]  /*a940*/  FMNMX.FTZ R9, R154, R9, !PT ;  /* 0x000000099a097209 */ /* 0x000fe40007810000 */
[----:B------:R-:W-:Y:S02]  /*a950*/  ISETP.LT.OR P1, PT, R21, 0x31, P1 ;  /* 0x000000311500780c */ /* 0x000fe40000f21670 */
[----:B------:R-:W-:Y:S02]  /*a960*/  FSEL R156, R156, -INF , !P2 ;  /* 0xff8000009c9c7808 */ /* 0x000fe40005000000 */
[----:B------:R-:W-:-:S02]  /*a970*/  FSEL R202, R157, -INF , !P1 ;  /* 0xff8000009dca7808 */ /* 0x000fc40004800000 */
[----:B------:R-:W-:Y:S02]  /*a980*/  ISETP.GT.AND P1, PT, R161, 0x31, P0 ;  /* 0x00000031a100780c */ /* 0x000fe40000724270 */
[----:B------:R-:W-:Y:S02]  /*a990*/  FMNMX.FTZ R9, R200, R9, !PT ;  /* 0x00000009c8097209 */ /* 0x000fe40007810000 */
[----:B------:R-:W-:Y:S02]  /*a9a0*/  ISETP.LT.OR P1, PT, R21, 0x32, P1 ;  /* 0x000000321500780c */ /* 0x000fe40000f21670 */
[----:B------:R-:W-:Y:S02]  /*a9b0*/  FSETP.NEU.FTZ.AND P2, PT, R8, -INF , PT ;  /* 0xff8000000800780b */ /* 0x000fe40003f5d000 */
[----:B------:R-:W-:Y:S02]  /*a9c0*/  FSEL R158, R158, -INF , !P1 ;  /* 0xff8000009e9e7808 */ /* 0x000fe40004800000 */
[----:B------:R-:W-:-:S02]  /*a9d0*/  ISETP.GT.AND P1, PT, R161, 0x38, P0 ;  /* 0x00000038a100780c */ /* 0x000fc40000724270 */
[----:B------:R-:W-:Y:S02]  /*a9e0*/  FMNMX.FTZ R9, R156, R9, !PT ;  /* 0x000000099c097209 */ /* 0x000fe40007810000 */
[----:B------:R-:W-:Y:S02]  /*a9f0*/  FSEL R163, R19, RZ, P2 ;  /* 0x000000ff13a37208 */ /* 0x000fe40001000000 */
[----:B------:R-:W-:Y:S02]  /*aa00*/  ISETP.GT.AND P0, PT, R161, 0x39, P0 ;  /* 0x00000039a100780c */ /* 0x000fe40000704270 */
[----:B------:R-:W-:Y:S01]  /*aa10*/  ISETP.LT.OR P1, PT, R21, 0x39, P1 ;  /* 0x000000391500780c */ /* 0x000fe20000f21670 */
[--C-:B------:R-:W-:Y:S01]  /*aa20*/  FFMA.FTZ R204, R15, R11, -R163.reuse ;  /* 0x0000000b0fcc7223 */ /* 0x100fe200000108a3 */
[----:B------:R-:W-:Y:S01]  /*aa30*/  FMNMX.FTZ R9, R202, R9, !PT ;  /* 0x00000009ca097209 */ /* 0x000fe20007810000 */
[-CC-:B------:R-:W-:Y:S01]  /*aa40*/  FFMA.FTZ R15, R186, R11.reuse, -R163.reuse ;  /* 0x0000000bba0f7223 */ /* 0x180fe200000108a3 */
[----:B------:R-:W-:Y:S01]  /*aa50*/  ISETP.LT.OR P0, PT, R21, 0x3a, P0 ;  /* 0x0000003a1500780c */ /* 0x000fe20000701670 */
[-CC-:B------:R-:W-:Y:S01]  /*aa60*/  FFMA.FTZ R19, R184, R11.reuse, -R163.reuse ;  /* 0x0000000bb8137223 */ /* 0x180fe200000108a3 */
[----:B------:R-:W-:Y:S01]  /*aa70*/  FSEL R186, R159, -INF , !P1 ;  /* 0xff8000009fba7808 */ /* 0x000fe20004800000 */
[--C-:B------:R-:W-:Y:S01]  /*aa80*/  FFMA.FTZ R159, R162, R11, -R163.reuse ;  /* 0x0000000ba29f7223 */ /* 0x100fe200000108a3 */
[----:B------:R-:W-:Y:S01]  /*aa90*/  FMNMX.FTZ R9, R158, R9, !PT ;  /* 0x000000099e097209 */ /* 0x000fe20007810000 */
[-CC-:B------:R-:W-:Y:S01]  /*aaa0*/  FFMA.FTZ R21, R170, R11.reuse, -R163.reuse ;  /* 0x0000000baa157223 */ /* 0x180fe200000108a3 */
[----:B------:R-:W-:Y:S01]  /*aab0*/  FSEL R160, R160, -INF , !P0 ;  /* 0xff800000a0a07808 */ /* 0x000fe20004000000 */
[--C-:B------:R-:W-:Y:S01]  /*aac0*/  FFMA.FTZ R170, R172, R11, -R163.reuse ;  /* 0x0000000bacaa7223 */ /* 0x100fe200000108a3 */
[----:B------:R-:W-:Y:S01]  /*aad0*/  FMNMX.FTZ R9, R186, R9, !PT ;  /* 0x00000009ba097209 */ /* 0x000fe20007810000 */
[-CC-:B------:R-:W-:Y:S01]  /*aae0*/  FFMA.FTZ R23, R174, R11.reuse, -R163.reuse ;  /* 0x0000000bae177223 */ /* 0x180fe200000108a3 */
        /* <DEDUP_REMOVED lines=8> */
[----:B------:R-:W-:-:S01]  /*ab70*/  FFMA.FTZ R174, R182, R11, -R163 ;  /* 0x0000000bb6ae7223 */ /* 0x000fc200000108a3 */
[-CC-:B------:R-:W-:Y:S01]  /*ab80*/  FFMA.FTZ R155, R168, R11.reuse, -R163.reuse ;  /* 0x0000000ba89b7223 */ /* 0x180fe200000108a3 */
[----:B------:R-:W-:-:S01]  /*ab90*/  FFMA.FTZ R166, R166, R11, -R163 ;  /* 0x0000000ba6a67223 */ /* 0x000fc200000108a3 */
[-CC-:B------:R-:W-:Y:S01]  /*aba0*/  FFMA.FTZ R157, R164, R11.reuse, -R163.reuse ;  /* 0x0000000ba49d7223 */ /* 0x180fe200000108a3 */
[----:B------:R-:W-:-:S01]  /*abb0*/  FFMA.FTZ R22, R22, R11, -R163 ;  /* 0x0000000b16167223 */ /* 0x000fc200000108a3 */
[----:B------:R-:W-:Y:S01]  /*abc0*/  FMUL.FTZ R161, R162, R11 ;  /* 0x0000000ba2a17220 */ /* 0x000fe20000410000 */
[----:B------:R-:W-:Y:S08]  /*abd0*/  MUFU.EX2 R204, R204 ;  /* 0x000000cc00cc7308 */ /* 0x000ff00000000800 */
[----:B------:R-:W1:Y:S08]  /*abe0*/  MUFU.EX2 R161, R161 ;  /* 0x000000a100a17308 */ /* 0x000e700000000800 */
[----:B------:R-:W-:Y:S01]  /*abf0*/  MUFU.EX2 R15, R15 ;  /* 0x0000000f000f7308 */ /* 0x000fe20000000800 */
[----:B0-----:R-:W-:-:S05]  /*ac00*/  FMNMX.FTZ R184, R9, R184, !PT ;  /* 0x000000b809b87209 */ /* 0x001fca0007810000 */
[----:B------:R-:W0:Y:S02]  /*ac10*/  SHFL.BFLY PT, R9, R184, 0x1, 0x1f ;  /* 0x0c201f00b8097f89 */ /* 0x000e2400000e0000 */
[----:B------:R-:W-:Y:S08]  /*ac20*/  MUFU.EX2 R19, R19 ;  /* 0x0000001300137308 */ /* 0x000ff00000000800 */
[----:B------:R-:W-:Y:S08]  /*ac30*/  MUFU.EX2 R180, R180 ;  /* 0x000000b400b47308 */ /* 0x000ff00000000800 */
[----:B------:R-:W-:Y:S01]  /*ac40*/  MUFU.EX2 R21, R21 ;  /* 0x0000001500157308 */ /* 0x000fe20000000800 */
[----:B0-----:R-:W-:-:S07]  /*ac50*/  FMNMX.FTZ R9, R184, R9, !PT ;  /* 0x00000009b8097209 */ /* 0x001fce0007810000 */
[----:B------:R-:W-:Y:S01]  /*ac60*/  MUFU.EX2 R170, R170 ;  /* 0x000000aa00aa7308 */ /* 0x000fe20000000800 */
[C---:B------:R-:W-:Y:S01]  /*ac70*/  FSETP.NEU.FTZ.AND P0, PT, R9.reuse, -INF , PT ;  /* 0xff8000000900780b */ /* 0x040fe20003f1d000 */
[----:B------:R-:W-:-:S05]  /*ac80*/  FFMA.FTZ R18, R9, R11, -8 ;  /* 0xc100000009127423 */ /* 0x000fca000001000b */
[----:B------:R-:W-:Y:S01]  /*ac90*/  FSEL R167, R18, RZ, P0 ;  /* 0x000000ff12a77208 */ /* 0x000fe20000000000 */
[----:B------:R-:W-:Y:S04]  /*aca0*/  MUFU.EX2 R23, R23 ;  /* 0x0000001700177308 */ /* 0x000fe80000000800 */
[----:B------:R-:W-:-:S01]  /*acb0*/  FFMA.FTZ R165, R20, R11, -R167 ;  /* 0x0000000b14a57223 */ /* 0x000fc200000108a7 */
[----:B------:R-:W-:Y:S01]  /*acc0*/  FSEL R20, R9, RZ, P0 ;  /* 0x000000ff09147208 */ /* 0x000fe20000000000 */
[----:B------:R-:W-:-:S01]  /*acd0*/  FFMA.FTZ R163, R198, R11, -R167 ;  /* 0x0000000bc6a37223 */ /* 0x000fc200000108a7 */
[-CC-:B------:R-:W-:Y:S01]  /*ace0*/  FFMA.FTZ R18, R188, R11.reuse, -R167.reuse ;  /* 0x0000000bbc127223 */ /* 0x180fe200000108a7 */
[----:B------:R-:W-:-:S01]  /*acf0*/  FFMA.FTZ R190, R190, R11, -R167 ;  /* 0x0000000bbebe7223 */ /* 0x000fc200000108a7 */
[----:B------:R-:W-:Y:S01]  /*ad00*/  FFMA.FTZ R162, R14, R11, -R167 ;  /* 0x0000000b0ea27223 */ /* 0x000fe200000108a7 */
[----:B------:R-:W-:-:S01]  /*ad10*/  FADD.FTZ R20, -R20, R13 ;  /* 0x0000000d14147221 */ /* 0x000fc20000010100 */
[-CC-:B------:R-:W-:Y:S01]  /*ad20*/  FFMA.FTZ R14, R192, R11.reuse, -R167.reuse ;  /* 0x0000000bc00e7223 */ /* 0x180fe200000108a7 */
        /* <DEDUP_REMOVED lines=12> */
[----:B------:R-:W-:-:S04]  /*adf0*/  FFMA.FTZ R160, R160, R11, -R167 ;  /* 0x0000000ba0a07223 */ /* 0x000fc800000108a7 */
[----:B------:R-:W2:Y:S08]  /*ae00*/  MUFU.EX2 R18, R18 ;  /* 0x0000001200127308 */ /* 0x000eb00000000800 */
[----:B------:R-:W3:Y:S08]  /*ae10*/  MUFU.EX2 R190, R190 ;  /* 0x000000be00be7308 */ /* 0x000ef00000000800 */
[----:B------:R1:W4:Y:S08]  /*ae20*/  MUFU.EX2 R164, R162 ;  /* 0x000000a200a47308 */ /* 0x0003300000000800 */
[----:B------:R-:W5:Y:S01]  /*ae30*/  MUFU.EX2 R14, R14 ;  /* 0x0000000e000e7308 */ /* 0x000f620000000800 */
[----:B-1----:R-:W-:-:S01]  /*ae40*/  FFMA.FTZ R162, R161, R3, R204 ;  /* 0x00000003a1a27223 */ /* 0x002fc200000100cc */
[----:B0-----:R-:W-:-:S03]  /*ae50*/  FFMA.FTZ R3, R20, R4, R163 ;  /* 0x0000000414037223 */ /* 0x001fc600000100a3 */
[----:B------:R-:W-:Y:S01]  /*ae60*/  FADD.FTZ R162, R15, R162 ;  /* 0x000000a20fa27221 */ /* 0x000fe20000010000 */
[----:B--2---:R-:W-:-:S02]  /*ae70*/  FADD.FTZ R3, R18, R3 ;  /* 0x0000000312037221 */ /* 0x004fc40000010000 */
[----:B------:R-:W0:Y:S01]  /*ae80*/  MUFU.EX2 R165, R165 ;  /* 0x000000a500a57308 */ /* 0x000e220000000800 */
[----:B------:R-:W-:-:S01]  /*ae90*/  FADD.FTZ R13, R19, R162 ;  /* 0x000000a2130d7221 */ /* 0x000fc20000010000 */
[----:B---3--:R-:W-:-:S03]  /*aea0*/  FADD.FTZ R3, R190, R3 ;  /* 0x00000003be037221 */ /* 0x008fc60000010000 */
[----:B------:R-:W-:Y:S01]  /*aeb0*/  FADD.FTZ R4, R180, R13 ;  /* 0x0000000db4047221 */ /* 0x000fe20000010000 */
[----:B----4-:R-:W-:-:S02]  /*aec0*/  FADD.FTZ R3, R164, R3 ;  /* 0x00000003a4037221 */ /* 0x010fc40000010000 */
[----:B------:R-:W1:Y:S01]  /*aed0*/  MUFU.EX2 R169, R194 ;  /* 0x000000c200a97308 */ /* 0x000e620000000800 */
[----:B------:R-:W-:-:S01]  /*aee0*/  FADD.FTZ R13, R21, R4 ;  /* 0x00000004150d7221 */ /* 0x000fc20000010000 */
[----:B-----5:R-:W-:-:S06]  /*aef0*/  FADD.FTZ R4, R14, R3 ;  /* 0x000000030e047221 */ /* 0x020fcc0000010000 */
[----:B------:R-:W2:Y:S01]  /*af00*/  MUFU.EX2 R172, R172 ;  /* 0x000000ac00ac7308 */ /* 0x000ea20000000800 */
[----:B0-----:R-:W-:-:S07]  /*af10*/  FADD.FTZ R4, R165, R4 ;  /* 0x00000004a5047221 */ /* 0x001fce0000010000 */
[----:B------:R0:W3:Y:S01]  /*af20*/  MUFU.EX2 R168, R152 ;  /* 0x0000009800a87308 */ /* 0x0000e20000000800 */
[----:B-1----:R-:W-:-:S07]  /*af30*/  FADD.FTZ R4, R169, R4 ;  /* 0x00000004a9047221 */ /* 0x002fce0000010000 */
[----:B------:R-:W1:Y:S01]  /*af40*/  MUFU.EX2 R153, R153 ;  /* 0x0000009900997308 */ /* 0x000e620000000800 */
[----:B0-----:R-:W-:-:S04]  /*af50*/  FADD.FTZ R152, R170, R13 ;  /* 0x0000000daa987221 */ /* 0x001fc80000010000 */
[----:B------:R-:W-:-:S03]  /*af60*/  FADD.FTZ R3, R23, R152 ;  /* 0x0000009817037221 */ /* 0x000fc60000010000 */
[----:B------:R-:W0:Y:S01]  /*af70*/  MUFU.EX2 R185, R196 ;  /* 0x000000c400b97308 */ /* 0x000e220000000800 */
[----:B--2---:R-:W-:-:S01]  /*af80*/  FADD.FTZ R152, R172, R3 ;  /* 0x00000003ac987221 */ /* 0x004fc20000010000 */
[----:B---3--:R-:W-:-:S06]  /*af90*/  FADD.FTZ R4, R168, R4 ;  /* 0x00000004a8047221 */ /* 0x008fcc0000010000 */
        /* <DEDUP_REMOVED lines=28> */
[----:B--2---:R-:W-:-:S03]  /*b160*/  FADD.FTZ R3, R12, R3 ;  /* 0x000000030c037221 */ /* 0x004fc60000010000 */
[----:B-1----:R-:W-:Y:S01]  /*b170*/  FADD.FTZ R4, R160, R4 ;  /* 0x00000004a0047221 */ /* 0x002fe20000010000 */
[----:B------:R-:W-:Y:S06]  /*b180*/  @!P4 BRA `(.L_x_1024) ;  /* 0x000000000004c947 */ /* 0x000fec0003800000 */
[----:B------:R-:W-:Y:S01]  /*b190*/  BPT.TRAP 0x1 ;  /* 0x000000040000795c */ /* 0x000fe20000300000 */
.L_x_1024:
        /* <DEDUP_REMOVED lines=156> */
.L_x_1007:
[----:B------:R-:W-:Y:S06]  /*bb60*/  BAR.ARV 0x8, 0x180 ;  /* 0x0206000000007b1d */ /* 0x000fec0000002000 */
[----:B------:R-:W-:Y:S05]  /*bb70*/  @!P4 BRA `(.L_x_1026) ;  /* 0x000000000004c947 */ /* 0x000fea0003800000 */
[----:B------:R-:W-:Y:S01]  /*bb80*/  BPT.TRAP 0x1 ;  /* 0x000000040000795c */ /* 0x000fe20000300000 */
.L_x_1026:
[----:B------:R-:W-:Y:S01]  /*bb90*/  ULEA UR14, UR49, UR41, 0x3 ;  /* 0x00000029310e7291 */ /* 0x000fe2000f8e183f */
[----:B------:R-:W-:-:S05]  /*bba0*/  IMAD.U32 R0, RZ, RZ, UR47 ;  /* 0x0000002fff007e24 */ /* 0x000fca000f8e00ff */
[----:B------:R-:W-:-:S04]  /*bbb0*/  SHF.L.U32 R0, R0, 0x1f, RZ ;  /* 0x0000001f00007819 */ /* 0x000fc800000006ff */
[----:B------:R0:W1:Y:S01]  /*bbc0*/  SYNCS.PHASECHK.TRANS64.TRYWAIT P0, [UR14+0x20850], R0 ;  /* 0x02085000ff0075a7 */ /* 0x000062000800014e */
[----:B------:R-:W-:Y:S05]  /*bbd0*/  @!P4 BRA `(.L_x_1027) ;  /* 0x000000000004c947 */ /* 0x000fea0003800000 */
[----:B------:R-:W-:Y:S01]  /*bbe0*/  BPT.TRAP 0x1 ;  /* 0x000000040000795c */ /* 0x000fe20000300000 */
.L_x_1027:
[----:B-1----:R-:W-:Y:S05]  /*bbf0*/  @P0 BRA `(.L_x_1028) ;  /* 0x0000000000080947 */ /* 0x002fea0003800000 */
[----:B------:R-:W1:Y:S02]  /*bc00*/  SYNCS.PHASECHK.TRANS64.TRYWAIT P0, [UR14+0x20850], R0 ;  /* 0x02085000ff0075a7 */ /* 0x000e64000800014e */
[----:B-1----:R-:W-:Y:S05]  /*bc10*/  @!P0 BRA `(.L_x_1029) ;  /* 0x0000008800ec8947 */ /* 0x002fea0003800000 */
.L_x_1028:
[----:B------:R-:W-:Y:S01]  /*bc20*/  ULDC.64 UR10, c[0x0][0x9a0] ;  /* 0x00026800000a7ab9 */ /* 0x000fe20000000a00 */
[----:B------:R-:W-:Y:S01]  /*bc30*/  UIADD3 UR41, UR41, 0x400, URZ ;  /* 0x0000040029297890 */ /* 0x000fe2000fffe03f */
[----:B------:R-:W-:Y:S01]  /*bc40*/  WARPGROUP.ARRIVE ;  /* 0x00000000000079c5 */ /* 0x000fe20000000000 */
[----:B------:R-:W-:Y:S01]  /*bc50*/  UISETP.NE.U32.AND UP0, UPT, UR10, URZ, UPT ;  /* 0x0000003f0a00728c */ /* 0x000fe2000bf05070 */
[----:B-1----:R-:W-:Y:S01]  /*bc60*/  IMAD.MOV.U32 R5, RZ, RZ, 0x3f800000 ;  /* 0x3f800000ff057424 */ /* 0x002fe200078e00ff */
[----:B------:R-:W-:Y:S02]  /*bc70*/  USHF.R.U32.HI UR41, URZ, 0x4, UR41 ;  /* 0x000000043f297899 */ /* 0x000fe40008011629 */
[----:B------:R-:W-:Y:S02]  /*bc80*/  UISETP.NE.AND.EX UP0, UPT, UR11, URZ, UPT, UP0 ;  /* 0x0000003f0b00728c */ /* 0x000fe4000bf05300 */
[----:B------:R-:W-:Y:S01]  /*bc90*/  ULOP3.LUT UR41, UR41, 0x3fff, URZ, 0xc0, !UPT ;  /* 0x00003fff29297892 */ /* 0x000fe2000f8ec03f */
[----:B------:R-:W-:-:S03]  /*bca0*/  UMOV UR19, 0x80000020 ;  /* 0x8000002000137882 */ /* 0x000fc60000000000 */
[----:B------:R-:W-:-:S05]  /*bcb0*/  PLOP3.LUT P0, PT, PT, PT, UP0, 0x80, 0x0 ;  /* 0x000000000000781c */ /* 0x000fca0003f0f008 */
[----:B------:R-:W-:Y:S01]  /*bcc0*/  @UP0 ULDC.64 UR8, c[0x0][0x9c8] ;  /* 0x0002720000080ab9 */ /* 0x000fe20000000a00 */
[----:B------:R-:W-:Y:S02]  /*bcd0*/  @UP0 USHF.R.S32.HI UR7, URZ, 0x1f, UR42 ;  /* 0x0000001f3f070899 */ /* 0x000fe4000801142a */
[----:B------:R-:W-:Y:S02]  /*bce0*/  @UP0 UIMAD UR6, UR39, UR8, URZ ;  /* 0x00000008270602a4 */ /* 0x000fe4000f8e023f */
[----:B------:R-:W-:Y:S02]  /*bcf0*/  @UP0 UIMAD.WIDE.U32 UR4, UR36, UR8, URZ ;  /* 0x00000008240402a5 */ /* 0x000fe4000f8e003f */
[----:B------:R-:W-:Y:S02]  /*bd00*/  ULOP3.LUT UR8, UR41, 0x10000, URZ, 0xfc, !UPT ;  /* 0x0001000029087892 */ /* 0x000fe4000f8efc3f */
[----:B------:R-:W-:Y:S02]  /*bd10*/  @UP0 UIMAD UR6, UR36, UR9, UR6 ;  /* 0x00000009240602a4 */ /* 0x000fe4000f8e0206 */
[----:B------:R-:W-:Y:S01]  /*bd20*/  ULEA UR8, UR49, UR8, 0xa ;  /* 0x0000000831087291 */ /* 0x000fe2000f8e503f */
[----:B------:R-:W-:Y:S01]  /*bd30*/  @UP0 ULDC.64 UR12, c[0x0][0x9d0] ;  /* 0x00027400000c0ab9 */ /* 0x000fe20000000a00 */
[----:B------:R-:W-:-:S02]  /*bd40*/  @UP0 UIADD3 UR5, UR5, UR6, URZ ;  /* 0x0000000605050290 */ /* 0x000fc4000fffe03f */
[----:B------:R-:W-:-:S03]  /*bd50*/  @UP0 UIMAD UR6, UR7, UR12, URZ ;  /* 0x0000000c070602a4 */ /* 0x000fc6000f8e023f */
[----:B------:R-:W-:Y:S01]  /*bd60*/  UMOV UR18, UR8 ;  /* 0x0000000800127c82 */ /* 0x000fe20008000000 */
[----:B------:R-:W-:Y:S01]  /*bd70*/  @UP0 UIMAD.WIDE.U32 UR4, UR42, UR12, UR4 ;  /* 0x0000000c2a0402a5 */ /* 0x000fe2000f8e0004 */
[----:B------:R-:W-:Y:S01]  /*bd80*/  QGMMA.64x256x32.F32.E4M3.E4M3 R24, R188, gdesc[UR16], R24, gsb0 ;  /* 0x03e00010bc187df3 */ /* 0x000fe20008000818 */
[----:B------:R-:W-:-:S04]  /*bd90*/  @UP0 UIMAD UR6, UR42, UR13, UR6 ;  /* 0x0000000d2a0602a4 */ /* 0x000fc8000f8e0206 */
[----:B------:R-:W-:Y:S02]  /*bda0*/  @UP0 UIADD3 UR5, UR5, UR6, URZ ;  /* 0x0000000605050290 */ /* 0x000fe4000fffe03f */
[----:B------:R-:W-:-:S04]  /*bdb0*/  @UP0 ULEA UR6, UP1, UR4, UR10, 0x2 ;  /* 0x0000000a04060291 */ /* 0x000fc8000f82103f */
[----:B------:R-:W-:Y:S02]  /*bdc0*/  @UP0 ULEA.HI.X UR7, UR4, UR11, UR5, 0x2, UP1 ;  /* 0x0000000b04070291 */ /* 0x000fe400088f1405 */
[----:B------:R-:W-:-:S04]  /*bdd0*/  IMAD.U32 R6, RZ, RZ, UR6 ;  /* 0x00000006ff067e24 */ /* 0x000fc8000f8e00ff */
[----:B------:R-:W-:-:S05]  /*bde0*/  IMAD.U32 R7, RZ, RZ, UR7 ;  /* 0x00000007ff077e24 */ /* 0x000fca000f8e00ff */
[----:B------:R1:W2:Y:S01]  /*bdf0*/  @P0 LDG.E R5, desc[UR44][R6.64] ;  /* 0x0000002c06050981 */ /* 0x0002a2000c1e1900 */
[----:B------:R-:W-:Y:S01]  /*be00*/  UIADD3 UR8, UR8, 0x2, URZ ;  /* 0x0000000208087890 */ /* 0x000fe2000fffe03f */
[----:B------:R-:W-:-:S06]  /*be10*/  UMOV UR7, 0x80000020 ;  /* 0x8000002000077882 */ /* 0x000fcc0000000000 */
[----:B------:R-:W-:Y:S01]  /*be20*/  UMOV UR6, UR8 ;  /* 0x0000000800067c82 */ /* 0x000fe20008000000 */
[----:B0-----:R-:W0:Y:S04]  /*be30*/  SHFL.BFLY PT, R0, R3, 0x2, 0x1f ;  /* 0x0c401f0003007f89 */ /* 0x001e2800000e0000 */
[----:B------:R-:W3:Y:S01]  /*be40*/  SHFL.BFLY PT, R15, R4, 0x2, 0x1f ;  /* 0x0c401f00040f7f89 */ /* 0x000ee200000e0000 */
[----:B0-----:R-:W-:Y:S01]  /*be50*/  FADD.FTZ R0, R0, R3 ;  /* 0x0000000300007221 */ /* 0x001fe20000010000 */
[----:B---3--:R-:W-:-:S04]  /*be60*/  FADD.FTZ R15, R15, R4 ;  /* 0x000000040f0f7221 */ /* 0x008fc80000010000 */
[----:B------:R-:W0:Y:S04]  /*be70*/  SHFL.BFLY PT, R13, R0, 0x1, 0x1f ;  /* 0x0c201f00000d7f89 */ /* 0x000e2800000e0000 */
[----:B------:R-:W3:Y:S01]  /*be80*/  SHFL.BFLY PT, R2, R15, 0x1, 0x1f ;  /* 0x0c201f000f027f89 */ /* 0x000ee200000e0000 */
[----:B-1----:R-:W-:Y:S02]  /*be90*/  IMAD.MOV.U32 R6, RZ, RZ, RZ ;  /* 0x000000ffff067224 */ /* 0x002fe400078e00ff */
[----:B0-----:R-:W-:Y:S01]  /*bea0*/  FADD.FTZ R13, R0, R13 ;  /* 0x0000000d000d7221 */ /* 0x001fe20000010000 */
        /* <DEDUP_REMOVED lines=10> */
[----:B------:R-:W1:Y:S01]  /*bf50*/  @P2 MUFU.LG2 R7, R7 ;  /* 0x0000000700072308 */ /* 0x000e620000000c00 */
[----:B------:R-:W-:Y:S02]  /*bf60*/  WARPGROUP.DEPBAR.LE gsb0, 0x0 ;  /* 0x00008000000079c5 */ /* 0x000fe40000010000 */
[----:B------:R-:W-:-:S06]  /*bf70*/  WARPGROUP.ARRIVE ;  /* 0x00000000000079c5 */ /* 0x000fcc0000000000 */
[----:B------:R-:W-:Y:S01]  /*bf80*/  QGMMA.64x256x32.F32.E4M3.E4M3 R24, R184, gdesc[UR4], R24, gsb0 ;  /* 0x03e00004b8187df3 */ /* 0x000fe20008000818 */
[----:B------:R-:W3:Y:S01]  /*bf90*/  @P0 MUFU.RCP R10, R14 ;  /* 0x0000000e000a0308 */ /* 0x000ee20000001000 */
[C---:B------:R-:W-:Y:S01]  /*bfa0*/  @P1 FMUL.FTZ R3, R11.reuse, 0.69314718246459960938 ;  /* 0x3f3172180b031820 */ /* 0x040fe20000410000 */
[----:B0-----:R-:W-:Y:S01]  /*bfb0*/  @P1 FMUL.FTZ R4, R4, 0.69314718246459960938 ;  /* 0x3f31721804041820 */ /* 0x001fe20000410000 */
[----:B------:R-:W-:Y:S01]  /*bfc0*/  @P2 FMUL.FTZ R11, R11, 0.69314718246459960938 ;  /* 0x3f3172180b0b2820 */ /* 0x000fe20000410000 */
[----:B-1----:R-:W-:Y:S01]  /*bfd0*/  @P2 FMUL.FTZ R12, R7, 0.69314718246459960938 ;  /* 0x3f317218070c2820 */ /* 0x002fe20000410000 */
[----:B------:R-:W-:Y:S02]  /*bfe0*/  IMAD.MOV.U32 R2, RZ, RZ, -0x800000 ;  /* 0xff800000ff027424 */ /* 0x000fe400078e00ff */
[----:B------:R-:W-:Y:S01]  /*bff0*/  @P1 FFMA.FTZ R2, R3, R8, R4 ;  /* 0x0000000803021223 */ /* 0x000fe20000010004 */
[----:B------:R-:W-:Y:S02]  /*c000*/  IMAD.MOV.U32 R0, RZ, RZ, -0x800000 ;  /* 0xff800000ff007424 */ /* 0x000fe400078e00ff */
[----:B------:R-:W-:Y:S01]  /*c010*/  @P2 FFMA.FTZ R0, R11, R9, R12 ;  /* 0x000000090b002223 */ /* 0x000fe2000001000c */
[-C--:B--2---:R-:W-:Y:S01]  /*c020*/  FMUL.FTZ R6, R6, R5.reuse ;  /* 0x0000000506067220 */ /* 0x084fe20000410000 */
[----:B---3--:R-:W-:Y:S01]  /*c030*/  FMUL.FTZ R3, R10, R5 ;  /* 0x000000050a037220 */ /* 0x008fe20000410000 */
[----:B------:R-:W-:-:S02]  /*c040*/  WARPGROUP.DEPBAR.LE gsb0, 0x0 ;  /* 0x00008000000079c5 */ /* 0x000fc40000010000 */
[----:B------:R-:W-:Y:S05]  /*c050*/  @!P4 BRA `(.L_x_1030) ;  /* 0x000000000004c947 */ /* 0x000fea0003800000 */
[----:B------:R-:W-:Y:S01]  /*c060*/  BPT.TRAP 0x1 ;  /* 0x000000040000795c */ /* 0x000fe20000300000 */
.L_x_1030:
        /* <DEDUP_REMOVED lines=132> */
.L_x_956:
[----:B------:R-:W-:Y:S05]  /*c8b0*/  @P0 BRA `(.L_x_1031) ;  /* 0x00000038006c0947 */ /* 0x000fea0003800000 */
[----:B------:R-:W0:Y:S01]  /*c8c0*/  S2R R6, SR_TID.X ;  /* 0x0000000000067919 */ /* 0x000e220000002100 */
[----:B------:R-:W-:Y:S01]  /*c8d0*/  ULDC.64 UR4, c[0x4][0x140] ;  /* 0x0100500000047ab9 */ /* 0x000fe20000000a00 */
[----:B------:R-:W-:Y:S01]  /*c8e0*/  ULDC.64 UR8, c[0x0][0xbd0] ;  /* 0x0002f40000087ab9 */ /* 0x000fe20000000a00 */
[----:B------:R-:W-:Y:S01]  /*c8f0*/  USHF.R.S32.HI UR7, URZ, 0x1f, UR42 ;  /* 0x0000001f3f077899 */ /* 0x000fe2000801142a */
[----:B------:R-:W-:Y:S01]  /*c900*/  ULDC.64 UR10, c[0x0][0xb38] ;  /* 0x0002ce00000a7ab9 */ /* 0x000fe20000000a00 */
[----:B0-----:R-:W-:-:S05]  /*c910*/  IMAD.SHL.U32 R3, R6, 0x4, RZ ;  /* 0x0000000406037824 */ /* 0x001fca00078e00ff */
[----:B------:R-:W-:Y:S01]  /*c920*/  LOP3.LUT R3, R3, 0xc, RZ, 0xc0, !PT ;  /* 0x0000000c03037812 */ /* 0x000fe200078ec0ff */
[----:B------:R-:W-:Y:S03]  /*c930*/  BAR.SYNC.DEFER_BLOCKING 0x1, 0x100 ;  /* 0x0044000000007b1d */ /* 0x000fe60000010000 */
[----:B------:R-:W-:-:S05]  /*c940*/  IADD3 R4, P0, R3, UR4, RZ ;  /* 0x0000000403047c10 */ /* 0x000fca000ff1e0ff */
[----:B------:R-:W-:-:S05]  /*c950*/  IMAD.X R5, RZ, RZ, UR5, P0 ;  /* 0x00000005ff057e24 */ /* 0x000fca00080e06ff */
[----:B------:R0:W2:Y:S01]  /*c960*/  LDG.E.CONSTANT R3, desc[UR44][R4.64] ;  /* 0x0000002c04037981 */ /* 0x0000a2000c1e9900 */
[C---:B------:R-:W-:Y:S01]  /*c970*/  LOP3.LUT P0, R7, R6.reuse, 0x3, RZ, 0xc0, !PT ;  /* 0x0000000306077812 */ /* 0x040fe2000780c0ff */
[----:B------:R-:W-:Y:S01]  /*c980*/  VIADD R6, R6, 0xffffff80 ;  /* 0xffffff8006067836 */ /* 0x000fe20000000000 */
[----:B------:R-:W-:Y:S01]  /*c990*/  UIMAD.WIDE.U32 UR4, UR42, UR8, URZ ;  /* 0x000000082a0472a5 */ /* 0x000fe2000f8e003f */
[----:B------:R-:W-:Y:S01]  /*c9a0*/  BSSY B0, `(.L_x_1032) ;  /* 0x00002b2000007945 */ /* 0x000fe20003800000 */
[----:B------:R-:W-:Y:S01]  /*c9b0*/  ISETP.EQ.OR P0, PT, R7, 0x3, !P0 ;  /* 0x000000030700780c */ /* 0x000fe20004702670 */
[----:B------:R-:W-:Y:S02]  /*c9c0*/  UIMAD UR6, UR7, UR8, URZ ;  /* 0x00000008070672a4 */ /* 0x000fe4000f8e023f */
[----:B------:R-:W-:Y:S01]  /*c9d0*/  UIMAD UR8, UR7, UR10, URZ ;  /* 0x0000000a070872a4 */ /* 0x000fe2000f8e023f */
[----:B------:R-:W-:Y:S01]  /*c9e0*/  SEL R22, R40, R41, P0 ;  /* 0x0000002928167207 */ /* 0x000fe20000000000 */
[----:B------:R-:W-:Y:S01]  /*c9f0*/  UIMAD UR9, UR42, UR9, UR6 ;  /* 0x000000092a0972a4 */ /* 0x000fe2000f8e0206 */
[----:B0-----:R-:W-:Y:S01]  /*ca00*/  SHF.R.S32.HI R5, RZ, 0x1f, R6 ;  /* 0x0000001fff057819 */ /* 0x001fe20000011406 */
[----:B------:R-:W-:Y:S01]  /*ca10*/  UIMAD.WIDE.U32 UR6, UR42, UR10, URZ ;  /* 0x0000000a2a0672a5 */ /* 0x000fe2000f8e003f */
[----:B------:R-:W-:Y:S01]  /*ca20*/  SEL R40, R41, R40, P0 ;  /* 0x0000002829287207 */ /* 0x000fe20000000000 */
[----:B------:R-:W-:Y:S01]  /*ca30*/  UIADD3 UR9, UR5, UR9, URZ ;  /* 0x0000000905097290 */ /* 0x000fe2000fffe03f */
[----:B------:R-:W-:Y:S01]  /*ca40*/  LEA.HI R4, R5, R6, RZ, 0x7 ;  /* 0x0000000605047211 */ /* 0x000fe200078f38ff */
[----:B------:R-:W-:Y:S01]  /*ca50*/  UIMAD UR8, UR42, UR11, UR8 ;  /* 0x0000000b2a0872a4 */ /* 0x000fe2000f8e0208 */
[----:B------:R-:W-:-:S02]  /*ca60*/  SEL R196, R10, R31, P0 ;  /* 0x0000001f0ac47207 */ /* 0x000fc40000000000 */
[----:B------:R-:W-:Y:S01]  /*ca70*/  LOP3.LUT R7, R4, 0xffffff80, RZ, 0xc0, !PT ;  /* 0xffffff8004077812 */ /* 0x000fe200078ec0ff */
[----:B------:R-:W-:Y:S01]  /*ca80*/  UIADD3 UR8, UR7, UR8, URZ ;  /* 0x0000000807087290 */ /* 0x000fe2000fffe03f */
[----:B------:R-:W-:Y:S02]  /*ca90*/  SEL R31, R31, R10, P0 ;  /* 0x0000000a1f1f7207 */ /* 0x000fe40000000000 */
[----:B------:R-:W-:Y:S01]  /*caa0*/  SHF.R.S32.HI R9, RZ, 0x7, R4 ;  /* 0x00000007ff097819 */ /* 0x000fe20000011404 */
[----:B------:R-:W-:Y:S01]  /*cab0*/  IMAD.IADD R41, R6, 0x1, -R7 ;  /* 0x0000000106297824 */ /* 0x000fe200078e0a07 */
[----:B------:R-:W-:Y:S02]  /*cac0*/  LEA.HI R5, R5, R6, RZ, 0x2 ;  /* 0x0000000605057211 */ /* 0x000fe400078f10ff */
[----:B------:R-:W-:Y:S02]  /*cad0*/  SEL R194, R26, R27, P0 ;  /* 0x0000001b1ac27207 */ /* 0x000fe40000000000 */
[----:B------:R-:W-:-:S02]  /*cae0*/  SHF.R.S32.HI R10, RZ, 0x1f, R41 ;  /* 0x0000001fff0a7819 */ /* 0x000fc40000011429 */
[----:B------:R-:W-:Y:S02]  /*caf0*/  SEL R26, R27, R26, P0 ;  /* 0x0000001a1b1a7207 */ /* 0x000fe40000000000 */
[----:B------:R-:W-:Y:S02]  /*cb00*/  LEA.HI R11, R10, R41, RZ, 0x2 ;  /* 0x000000290a0b7211 */ /* 0x000fe400078f10ff */
[----:B------:R-:W-:Y:S02]  /*cb10*/  SEL R200, R38, R39, P0 ;  /* 0x0000002726c87207 */ /* 0x000fe40000000000 */
[----:B------:R-:W-:Y:S02]  /*cb20*/  SEL R17, R39, R38, P0 ;  /* 0x0000002627117207 */ /* 0x000fe40000000000 */
[----:B------:R-:W-:Y:S01]  /*cb30*/  LEA.HI R4, R4, R9, RZ, 0x1 ;  /* 0x0000000904047211 */ /* 0x000fe200078f08ff */
[----:B------:R-:W0:Y:S01]  /*cb40*/  S2R R39, SR_CTAID.X ;  /* 0x0000000000277919 */ /* 0x000e220000002500 */
[----:B------:R-:W-:-:S02]  /*cb50*/  SEL R214, R78, R79, P0 ;  /* 0x0000004f4ed67207 */ /* 0x000fc40000000000 */
[----:B------:R-:W-:Y:S02]  /*cb60*/  SEL R27, R79, R78, P0 ;  /* 0x0000004e4f1b7207 */ /* 0x000fe40000000000 */
[----:B------:R-:W-:Y:S02]  /*cb70*/  LOP3.LUT R7, R5, 0xfffffffc, RZ, 0xc0, !PT ;  /* 0xfffffffc05077812 */ /* 0x000fe400078ec0ff */
[----:B------:R-:W-:Y:S02]  /*cb80*/  SEL R180, R124, R125, P0 ;  /* 0x0000007d7cb47207 */ /* 0x000fe40000000000 */
[----:B------:R-:W-:Y:S01]  /*cb90*/  SHF.R.S32.HI R5, RZ, 0x2, R11 ;  /* 0x00000002ff057819 */ /* 0x000fe2000001140b */
[----:B------:R-:W-:Y:S01]  /*cba0*/  IMAD.IADD R43, R6, 0x1, -R7 ;  /* 0x00000001062b7824 */ /* 0x000fe200078e0a07 */
[----:B------:R-:W-:Y:S01]  /*cbb0*/  SHF.R.S32.HI R78, RZ, 0x1f, R11 ;  /* 0x0000001fff4e7819 */ /* 0x000fe2000001140b */
[----:B------:R-:W-:Y:S01]  /*cbc0*/  IMAD.U32 R7, RZ, RZ, UR7 ;  /* 0x00000007ff077e24 */ /* 0x000fe2000f8e00ff */
[----:B------:R-:W-:Y:S01]  /*cbd0*/  SEL R124, R125, R124, P0 ;  /* 0x0000007c7d7c7207 */ /* 0x000fe20000000000 */
[----:B------:R-:W-:Y:S01]  /*cbe0*/  IMAD.U32 R7, RZ, RZ, UR8 ;  /* 0x00000008ff077e24 */ /* 0x000fe2000f8e00ff */
[----:B------:R-:W-:-:S02]  /*cbf0*/  SEL R232, R122, R123, P0 ;  /* 0x0000007b7ae87207 */ /* 0x000fc40000000000 */
[----:B------:R-:W-:Y:S02]  /*cc00*/  SEL R125, R150, R151, P0 ;  /* 0x00000097967d7207 */ /* 0x000fe40000000000 */
[----:B------:R-:W-:Y:S02]  /*cc10*/  LOP3.LUT R4, R4, 0x3fffffe, RZ, 0xc0, !PT ;  /* 0x03fffffe04047812 */ /* 0x000fe400078ec0ff */
[----:B------:R-:W-:Y:S02]  /*cc20*/  SEL R16, R28, R29, P0 ;  /* 0x0000001d1c107207 */ /* 0x000fe40000000000 */
[----:B------:R-:W-:Y:S01]  /*cc30*/  SEL R122, R123, R122, P0 ;  /* 0x0000007a7b7a7207 */ /* 0x000fe20000000000 */
[----:B------:R-:W-:Y:S01]  /*cc40*/  IMAD.IADD R9, R9, 0x1, -R4 ;  /* 0x0000000109097824 */ /* 0x000fe200078e0a04 */
[----:B------:R-:W-:Y:S02]  /*cc50*/  SEL R151, R151, R150, P0 ;  /* 0x0000009697977207 */ /* 0x000fe40000000000 */
[----:B------:R-:W-:-:S02]  /*cc60*/  SEL R14, R24, R25, P0 ;  /* 0x00000019180e7207 */ /* 0x000fc40000000000 */
[----:B------:R-:W-:Y:S02]  /*cc70*/  LEA.HI R78, R78, R5, RZ, 0x3 ;  /* 0x000000054e4e7211 */ /* 0x000fe400078f18ff */
[----:B------:R-:W-:Y:S02]  /*cc80*/  SEL R24, R25, R24, P0 ;  /* 0x0000001819187207 */ /* 0x000fe40000000000 */
[----:B------:R-:W-:Y:S02]  /*cc90*/  SEL R12, R8, R147, P0 ;  /* 0x00000093080c7207 */ /* 0x000fe40000000000 */
[----:B------:R-:W-:Y:S02]  /*cca0*/  SEL R170, R104, R105, P0 ;  /* 0x0000006968aa7207 */ /* 0x000fe40000000000 */
[----:B------:R-:W-:Y:S02]  /*ccb0*/  SEL R8, R147, R8, P0 ;  /* 0x0000000893087207 */ /* 0x000fe40000000000 */
[----:B------:R-:W-:-:S02]  /*ccc0*/  SEL R104, R105, R104, P0 ;  /* 0x0000006869687207 */ /* 0x000fc40000000000 */
[----:B------:R-:W-:Y:S02]  /*ccd0*/  SEL R13, R142, R143, P0 ;  /* 0x0000008f8e0d7207 */ /* 0x000fe40000000000 */
[----:B------:R-:W-:Y:S02]  /*cce0*/  LOP3.LUT R4, R78, 0xfffffff8, RZ, 0xc0, !PT ;  /* 0xfffffff84e047812 */ /* 0x000fe400078ec0ff */
[----:B------:R-:W-:Y:S02]  /*ccf0*/  SEL R142, R143, R142, P0 ;  /* 0x0000008e8f8e7207 */ /* 0x000fe40000000000 */
[----:B------:R-:W-:Y:S01]  /*cd00*/  SEL R20, R36, R37, P0 ;  /* 0x0000002524147207 */ /* 0x000fe20000000000 */
[----:B------:R-:W-:Y:S01]  /*cd10*/  IMAD.IADD R4, R5, 0x1, -R4 ;  /* 0x0000000105047824 */ /* 0x000fe200078e0a04 */
[----:B------:R-:W-:Y:S02]  /*cd20*/  SEL R184, R132, R133, P0 ;  /* 0x0000008584b87207 */ /* 0x000fe40000000000 */
[----:B------:R-:W-:-:S02]  /*cd30*/  LEA.HI R10, R10, R41, RZ, 0x5 ;  /* 0x000000290a0a7211 */ /* 0x000fc400078f28ff */
[----:B------:R-:W-:Y:S02]  /*cd40*/  SEL R37, R37, R36, P0 ;  /* 0x0000002425257207 */ /* 0x000fe40000000000 */
[----:B------:R-:W-:Y:S02]  /*cd50*/  SEL R132, R133, R132, P0 ;  /* 0x0000008485847207 */ /* 0x000fe40000000000 */
[----:B------:R-:W-:Y:S02]  /*cd60*/  SEL R36, R52, R53, P0 ;  /* 0x0000003534247207 */ /* 0x000fe40000000000 */
[----:B------:R-:W-:Y:S02]  /*cd70*/  SEL R53, R53, R52, P0 ;  /* 0x0000003435357207 */ /* 0x000fe40000000000 */
[----:B------:R-:W-:Y:S02]  /*cd80*/  SEL R52, R60, R61, P0 ;  /* 0x0000003d3c347207 */ /* 0x000fe40000000000 */
[----:B------:R-:W-:-:S02]  /*cd90*/  SHF.R.S32.HI R5, RZ, 0x5, R10 ;  /* 0x00000005ff057819 */ /* 0x000fc4000001140a */
[----:B------:R-:W-:Y:S02]  /*cda0*/  LEA.HI R6, R43, R43, RZ, 0x1 ;  /* 0x0000002b2b067211 */ /* 0x000fe400078f08ff */
[----:B------:R-:W-:Y:S01]  /*cdb0*/  SEL R60, R61, R60, P0 ;  /* 0x0000003c3d3c7207 */ /* 0x000fe20000000000 */
[----:B------:R-:W-:Y:S01]  /*cdc0*/  IMAD R10, R5, 0x10, R4 ;  /* 0x00000010050a7824 */ /* 0x000fe200078e0204 */
[----:B------:R-:W-:Y:S01]  /*cdd0*/  SEL R146, R64, R65, P0 ;  /* 0x0000004140927207 */ /* 0x000fe20000000000 */
[----:B------:R-:W-:Y:S01]  /*cde0*/  IMAD.U32 R4, RZ, RZ, UR4 ;  /* 0x00000004ff047e24 */ /* 0x000fe2000f8e00ff */
[----:B------:R-:W-:Y:S01]  /*cdf0*/  SEL R152, R68, R69, P0 ;  /* 0x0000004544987207 */ /* 0x000fe20000000000 */
[----:B------:R-:W-:Y:S01]  /*ce00*/  IMAD R10, R9, 0x40, R10 ;  /* 0x00000040090a7824 */ /* 0x000fe200078e020a */
[----:B------:R-:W-:Y:S01]  /*ce10*/  SEL R64, R65, R64, P0 ;  /* 0x0000004041407207 */ /* 0x000fe20000000000 */
[----:B------:R-:W1:Y:S01]  /*ce20*/  S2UR UR4, SR_CTAID.Y ;  /* 0x00000000000479c3 */ /* 0x000e620000002600 */
[----:B------:R-:W-:Y:S01]  /*ce30*/  SEL R68, R69, R68, P0 ;  /* 0x0000004445447207 */ /* 0x000fe20000000000 */
[----:B------:R-:W-:Y:S01]  /*ce40*/  IMAD.U32 R5, RZ, RZ, UR5 ;  /* 0x00000005ff057e24 */ /* 0x000fe2000f8e00ff */
[----:B------:R-:W-:Y:S01]  /*ce50*/  LOP3.LUT R78, R6, 0x1ffffffe, RZ, 0xc0, !PT ;  /* 0x1ffffffe064e7812 */ /* 0x000fe200078ec0ff */
[----:B------:R-:W-:Y:S01]  /*ce60*/  IMAD.U32 R5, RZ, RZ, UR9 ;  /* 0x00000009ff057e24 */ /* 0x000fe2000f8e00ff */
[----:B------:R-:W-:Y:S01]  /*ce70*/  SEL R176, R116, R117, P0 ;  /* 0x0000007574b07207 */ /* 0x000fe20000000000 */
[----:B------:R-:W-:Y:S01]  /*ce80*/  IMAD.U32 R6, RZ, RZ, UR6 ;  /* 0x00000006ff067e24 */ /* 0x000fe2000f8e00ff */
[----:B------:R-:W-:Y:S01]  /*ce90*/  SEL R182, R128, R129, P0 ;  /* 0x0000008180b67207 */ /* 0x000fe20000000000 */
[----:B------:R-:W-:Y:S01]  /*cea0*/  IMAD.IADD R43, R43, 0x1, -R78 ;  /* 0x000000012b2b7824 */ /* 0x000fe200078e0a4e */
[----:B------:R-:W-:Y:S01]  /*ceb0*/  SEL R206, R62, R63, P0 ;  /* 0x0000003f3ece7207 */ /* 0x000fe20000000000 */
[----:B------:R-:W-:Y:S01]  /*cec0*/  ULDC.64 UR6, c[0x0][0xb48] ;  /* 0x0002d20000067ab9 */ /* 0x000fe20000000a00 */
[----:B------:R-:W-:Y:S01]  /*ced0*/  SEL R116, R117, R116, P0 ;  /* 0x0000007475747207 */ /* 0x000fe20000000000 */
[----:B------:R-:W-:Y:S01]  /*cee0*/  ULDC.64 UR8, c[0x0][0xb28] ;  /* 0x0002ca0000087ab9 */ /* 0x000fe20000000a00 */
        /* <DEDUP_REMOVED lines=39> */
[----:B------:R-:W-:Y:S01]  /*d160*/  LOP3.LUT R78, R11, 0x7ffffffc, RZ, 0xc0, !PT ;  /* 0x7ffffffc0b4e7812 */ /* 0x000fe200078ec0ff */
[--C-:B------:R-:W-:Y:S01]  /*d170*/  IMAD R11, R43, 0x8, R10.reuse ;  /* 0x000000082b0b7824 */ /* 0x100fe200078e020a */
[----:B------:R-:W-:Y:S01]  /*d180*/  SEL R88, R89, R88, P0 ;  /* 0x0000005859587207 */ /* 0x000fe20000000000 */
[----:B0-----:R-:W-:Y:S01]  /*d190*/  IMAD R10, R39, 0x80, R10 ;  /* 0x00000080270a7824 */ /* 0x001fe200078e020a */
[----:B------:R-:W-:Y:S01]  /*d1a0*/  SEL R166, R96, R97, P0 ;  /* 0x0000006160a67207 */ /* 0x000fe20000000000 */
[----:B------:R-:W-:Y:S01]  /*d1b0*/  IMAD.IADD R9, R41, 0x1, -R78 ;  /* 0x0000000129097824 */ /* 0x000fe200078e0a4e */
[----:B------:R-:W-:Y:S01]  /*d1c0*/  SEL R100, R101, R100, P0 ;  /* 0x0000006465647207 */ /* 0x000fe20000000000 */
[----:B------:R-:W-:Y:S01]  /*d1d0*/  IMAD R11, R39, 0x80, R11 ;  /* 0x00000080270b7824 */ /* 0x000fe200078e020b */
[----:B------:R-:W-:Y:S01]  /*d1e0*/  SEL R186, R136, R137, P0 ;  /* 0x0000008988ba7207 */ /* 0x000fe20000000000 */
[----:B------:R-:W-:Y:S01]  /*d1f0*/  IMAD.SHL.U32 R9, R9, 0x2, RZ ;  /* 0x0000000209097824 */ /* 0x000fe200078e00ff */
        /* <DEDUP_REMOVED lines=37> */
[----:B------:R-:W-:Y:S02]  /*d450*/  LOP3.LUT P1, RZ, R41, 0x3, RZ, 0xc0, !PT ;  /* 0x0000000329ff7812 */ /* 0x000fe4000782c0ff */
[----:B------:R-:W-:Y:S02]  /*d460*/  SEL R128, R129, R128, P0 ;  /* 0x0000008081807207 */ /* 0x000fe40000000000 */
[----:B------:R-:W-:Y:S02]  /*d470*/  SEL R134, R135, R134, P0 ;  /* 0x0000008687867207 */ /* 0x000fe40000000000 */
[----:B------:R-:W-:Y:S02]  /*d480*/  SEL R136, R137, R136, P0 ;  /* 0x0000008889887207 */ /* 0x000fe40000000000 */
[----:B------:R-:W-:Y:S02]  /*d490*/  SEL R138, R139, R138, P0 ;  /* 0x0000008a8b8a7207 */ /* 0x000fe40000000000 */
[----:B------:R-:W-:Y:S01]  /*d4a0*/  SEL R130, R131, R130, P0 ;  /* 0x0000008283827207 */ /* 0x000fe20000000000 */
[----:B--2---:R-:W-:Y:S01]  /*d4b0*/  SHFL.IDX PT, R105, R16, R3, 0x1c1f ;  /* 0x001c1f0310697589 */ /* 0x004fe200000e0000 */
[----:B------:R-:W-:-:S02]  /*d4c0*/  LOP3.LUT R123, R3, 0x2, RZ, 0x3c, !PT ;  /* 0x00000002037b7812 */ /* 0x000fc400078e3cff */
[----:B------:R-:W-:Y:S01]  /*d4d0*/  SEL R140, R141, R140, P0 ;  /* 0x0000008c8d8c7207 */ /* 0x000fe20000000000 */
[----:B------:R-:W-:Y:S01]  /*d4e0*/  SHFL.IDX PT, R16, R125, R3, 0x1c1f ;  /* 0x001c1f037d107589 */ /* 0x000fe200000e0000 */
[----:B------:R-:W-:-:S03]  /*d4f0*/  SEL R126, R127, R126, P0 ;  /* 0x0000007e7f7e7207 */ /* 0x000fc60000000000 */
[----:B------:R-:W0:Y:S04]  /*d500*/  SHFL.IDX PT, R151, R151, R123, 0x1c1f ;  /* 0x001c1f7b97977589 */ /* 0x000e2800000e0000 */
[----:B------:R-:W-:Y:S04]  /*d510*/  SHFL.IDX PT, R14, R14, R3, 0x1c1f ;  /* 0x001c1f030e0e7589 */ /* 0x000fe800000e0000 */
[----:B------:R-:W2:Y:S04]  /*d520*/  SHFL.IDX PT, R143, R24, R123, 0x1c1f ;  /* 0x001c1f7b188f7589 */ /* 0x000ea800000e0000 */
[----:B------:R3:W-:Y:S04]  /*d530*/  SHFL.IDX PT, R133, R8, R123, 0x1c1f ;  /* 0x001c1f7b08857589 */ /* 0x0007e800000e0000 */
[----:B------:R-:W-:Y:S04]  /*d540*/  SHFL.IDX PT, R63, R52, R3, 0x1c1f ;  /* 0x001c1f03343f7589 */ /* 0x000fe800000e0000 */
[----:B------:R-:W-:Y:S01]  /*d550*/  SHFL.IDX PT, R60, R60, R123, 0x1c1f ;  /* 0x001c1f7b3c3c7589 */ /* 0x000fe200000e0000 */
[----:B---3--:R-:W3:Y:S03]  /*d560*/  LDC R8, c[0x0][0xbe8] ;  /* 0x0002fa00ff087b82 */ /* 0x008ee60000000800 */
[----:B------:R-:W-:Y:S04]  /*d570*/  SHFL.IDX PT, R146, R146, R3, 0x1c1f ;  /* 0x001c1f0392927589 */ /* 0x000fe800000e0000 */
[----:B------:R-:W-:Y:S04]  /*d580*/  SHFL.IDX PT, R152, R152, R3, 0x1c1f ;  /* 0x001c1f0398987589 */ /* 0x000fe800000e0000 */
[----:B------:R-:W-:Y:S04]  /*d590*/  SHFL.IDX PT, R147, R68, R123, 0x1c1f ;  /* 0x001c1f7b44937589 */ /* 0x000fe800000e0000 */
[----:B------:R-:W4:Y:S04]  /*d5a0*/  SHFL.IDX PT, R149, R64, R123, 0x1c1f ;  /* 0x001c1f7b40957589 */ /* 0x000f2800000e0000 */
[----:B------:R-:W-:Y:S04]  /*d5b0*/  SHFL.IDX PT, R99, R182, R3, 0x1c1f ;  /* 0x001c1f03b6637589 */ /* 0x000fe800000e0000 */
[----:B------:R-:W-:Y:S01]  /*d5c0*/  SHFL.IDX PT, R182, R116, R123, 0x1c1f ;  /* 0x001c1f7b74b67589 */ /* 0x000fe200000e0000 */
[----:B---3--:R-:W-:-:S03]  /*d5d0*/  ISETP.NE.AND P2, PT, R8, 0x1, PT ;  /* 0x000000010800780c */ /* 0x008fc60003f45270 */
        /* <DEDUP_REMOVED lines=18> */
[----:B------:R0:W-:Y:S04]  /*d700*/  SHFL.IDX PT, R125, R19, R123, 0x1c1f ;  /* 0x001c1f7b137d7589 */ /* 0x0001e800000e0000 */
[----:B------:R-:W-:Y:S04]  /*d710*/  SHFL.IDX PT, R12, R12, R3, 0x1c1f ;  /* 0x001c1f030c0c7589 */ /* 0x000fe800000e0000 */
[----:B------:R-:W-:Y:S01]  /*d720*/  SHFL.IDX PT, R85, R20, R3, 0x1c1f ;  /* 0x001c1f0314557589 */ /* 0x000fe200000e0000 */
[----:B0-----:R-:W-:-:S03]  /*d730*/  SEL R19, R16, R151, P0 ;  /* 0x0000009710137207 */ /* 0x001fc60000000000 */
        /* <DEDUP_REMOVED lines=47> */
[----:B------:R-:W-:Y:S01]  /*da30*/  SHFL.IDX PT, R88, R23, R123, 0x1c1f ;  /* 0x001c1f7b17587589 */ /* 0x000fe200000e0000 */
[----:B--2---:R-:W-:Y:S01]  /*da40*/  SEL R16, R14, R143, P0 ;  /* 0x0000008f0e107207 */ /* 0x004fe20000000000 */
[----:B------:R-:W0:Y:S01]  /*da50*/  @P2 LDC R151, c[0x0][0xbf0] ;  /* 0x0002fc00ff972b82 */ /* 0x000e220000000800 */
[----:B------:R-:W-:Y:S01]  /*da60*/  SEL R14, R143, R14, P0 ;  /* 0x0000000e8f0e7207 */ /* 0x000fe20000000000 */
[----:B------:R-:W2:Y:S04]  /*da70*/  SHFL.IDX PT, R176, R56, R123, 0x1c1f ;  /* 0x001c1f7b38b07589 */ /* 0x000ea800000e0000 */
[----:B------:R4:W-:Y:S04]  /*da80*/  SHFL.IDX PT, R150, R58, R123, 0x1c1f ;  /* 0x001c1f7b3a967589 */ /* 0x0009e800000e0000 */
[----:B------:R3:W-:Y:S04]  /*da90*/  SHFL.IDX PT, R56, R142, R123, 0x1c1f ;  /* 0x001c1f7b8e387589 */ /* 0x0007e800000e0000 */
[----:B------:R-:W5:Y:S01]  /*daa0*/  SHFL.IDX PT, R180, R96, R123, 0x1c1f ;  /* 0x001c1f7b60b47589 */ /* 0x000f6200000e0000 */
[----:B----4-:R-:W-:-:S03]  /*dab0*/  SEL R58, R146, R149, P0 ;  /* 0x00000095923a7207 */ /* 0x010fc60000000000 */
[----:B------:R-:W-:Y:S01]  /*dac0*/  SHFL.IDX PT, R96, R62, R123, 0x1c1f ;  /* 0x001c1f7b3e607589 */ /* 0x000fe200000e0000 */
[----:B---3--:R-:W3:Y:S03]  /*dad0*/  LDC.64 R142, c[0x0][0xbd8] ;  /* 0x0002f600ff8e7b82 */ /* 0x008ee60000000a00 */
[----:B------:R-:W-:Y:S04]  /*dae0*/  SHFL.IDX PT, R166, R148, R123, 0x1c1f ;  /* 0x001c1f7b94a67589 */ /* 0x000fe800000e0000 */
[----:B------:R-:W-:Y:S01]  /*daf0*/  SHFL.IDX PT, R148, R66, R123, 0x1c1f ;  /* 0x001c1f7b42947589 */ /* 0x000fe200000e0000 */
[----:B--2---:R-:W-:-:S03]  /*db00*/  SEL R34, R176, R67, P0 ;  /* 0x00000043b0227207 */ /* 0x004fc60000000000 */
[----:B------:R2:W-:Y:S04]  /*db10*/  SHFL.IDX PT, R135, R70, R123, 0x1c1f ;  /* 0x001c1f7b46877589 */ /* 0x0005e800000e0000 */
[----:B------:R-:W-:Y:S04]  /*db20*/  SHFL.IDX PT, R171, R144, R123, 0x1c1f ;  /* 0x001c1f7b90ab7589 */ /* 0x000fe800000e0000 */
[----:B------:R5:W-:Y:S01]  /*db30*/  SHFL.IDX PT, R144, R74, R123, 0x1c1f ;  /* 0x001c1f7b4a907589 */ /* 0x000be200000e0000 */
[----:B--2---:R-:W-:-:S03]  /*db40*/  SEL R70, R162, R161, P0 ;  /* 0x000000a1a2467207 */ /* 0x004fc60000000000 */
[----:B------:R-:W-:Y:S04]  /*db50*/  SHFL.IDX PT, R186, R132, R123, 0x1c1f ;  /* 0x001c1f7b84ba7589 */ /* 0x000fe800000e0000 */
[----:B------:R-:W2:Y:S01]  /*db60*/  SHFL.IDX PT, R170, R37, R123, 0x1c1f ;  /* 0x001c1f7b25aa7589 */ /* 0x000ea200000e0000 */
[----:B-----5:R-:W-:-:S03]  /*db70*/  SEL R74, R75, R180, P0 ;  /* 0x000000b44b4a7207 */ /* 0x020fc60000000000 */
[----:B------:R-:W-:Y:S04]  /*db80*/  SHFL.IDX PT, R188, R128, R123, 0x1c1f ;  /* 0x001c1f7b80bc7589 */ /* 0x000fe800000e0000 */
[----:B------:R4:W-:Y:S04]  /*db90*/  SHFL.IDX PT, R132, R33, R123, 0x1c1f ;  /* 0x001c1f7b21847589 */ /* 0x0009e800000e0000 */
[----:B------:R5:W-:Y:S04]  /*dba0*/  SHFL.IDX PT, R139, R35, R123, 0x1c1f ;  /* 0x001c1f7b238b7589 */ /* 0x000be800000e0000 */
[----:B------:R-:W-:Y:S01]  /*dbb0*/  SHFL.IDX PT, R169, R136, R123, 0x1c1f ;  /* 0x001c1f7b88a97589 */ /* 0x000fe200000e0000 */
[----:B----4-:R-:W-:-:S03]  /*dbc0*/  SEL R33, R63, R60, P0 ;  /* 0x0000003c3f217207 */ /* 0x010fc60000000000 */
[----:B------:R4:W-:Y:S01]  /*dbd0*/  SHFL.IDX PT, R128, R61, R123, 0x1c1f ;  /* 0x001c1f7b3d807589 */ /* 0x0009e200000e0000 */
[----:B-----5:R-:W-:-:S03]  /*dbe0*/  SEL R35, R60, R63, P0 ;  /* 0x0000003f3c237207 */ /* 0x020fc60000000000 */
[----:B------:R5:W-:Y:S01]  /*dbf0*/  SHFL.IDX PT, R37, R59, R123, 0x1c1f ;  /* 0x001c1f7b3b257589 */ /* 0x000be200000e0000 */
[----:B------:R-:W-:Y:S02]  /*dc00*/  SEL R60, R149, R146, P0 ;  /* 0x00000092953c7207 */ /* 0x000fe40000000000 */
[----:B------:R-:W1:Y:S01]  /*dc10*/  LDC R149, c[0x0][0xc50] ;  /* 0x00031400ff957b82 */ /* 0x000e620000000800 */
[----:B------:R0:W-:Y:S01]  /*dc20*/  SHFL.IDX PT, R136, R27, R123, 0x1c1f ;  /* 0x001c1f7b1b887589 */ /* 0x0001e200000e0000 */
[----:B--2---:R-:W-:Y:S02]  /*dc30*/  SEL R21, R85, R170, P0 ;  /* 0x000000aa55157207 */ /* 0x004fe40000000000 */
[----:B----4-:R-:W-:Y:S01]  /*dc40*/  SEL R61, R147, R152, P0 ;  /* 0x00000098933d7207 */ /* 0x010fe20000000000 */
[----:B------:R2:W-:Y:S01]  /*dc50*/  SHFL.IDX PT, R167, R120, R123, 0x1c1f ;  /* 0x001c1f7b78a77589 */ /* 0x0005e200000e0000 */
[----:B------:R-:W-:Y:S02]  /*dc60*/  SEL R23, R170, R85, P0 ;  /* 0x00000055aa177207 */ /* 0x000fe40000000000 */
[----:B-----5:R-:W-:Y:S01]  /*dc70*/  SEL R59, R152, R147, P0 ;  /* 0x00000093983b7207 */ /* 0x020fe20000000000 */
[----:B------:R4:W-:Y:S01]  /*dc80*/  SHFL.IDX PT, R131, R138, R123, 0x1c1f ;  /* 0x001c1f7b8a837589 */ /* 0x0009e200000e0000 */
[----:B------:R-:W5:Y:S01]  /*dc90*/  LDC.64 R146, c[0x0][0xb40] ;  /* 0x0002d000ff927b82 */ /* 0x000f620000000a00 */
[----:B0-----:R-:W-:-:S02]  /*dca0*/  SEL R27, R145, R28, P0 ;  /* 0x0000001c911b7207 */ /* 0x001fc40000000000 */
[----:B------:R-:W0:Y:S01]  /*dcb0*/  SHFL.IDX PT, R109, R48, R123, 0x1c1f ;  /* 0x001c1f7b306d7589 */ /* 0x000e2200000e0000 */
[----:B------:R-:W-:Y:S02]  /*dcc0*/  SEL R85, R87, R182, P0 ;  /* 0x000000b657557207 */ /* 0x000fe40000000000 */
[----:B--2---:R-:W-:Y:S01]  /*dcd0*/  SEL R120, R121, R116, P0 ;  /* 0x0000007479787207 */ /* 0x004fe20000000000 */
[----:B------:R2:W-:Y:S01]  /*dce0*/  SHFL.IDX PT, R141, R25, R123, 0x1c1f ;  /* 0x001c1f7b198d7589 */ /* 0x0005e200000e0000 */
[----:B------:R-:W-:Y:S01]  /*dcf0*/  SEL R116, R116, R121, P0 ;  /* 0x0000007974747207 */ /* 0x000fe20000000000 */
[----:B----4-:R-:W4:Y:S01]  /*dd00*/  @P2 LDC R138, c[0x0][0xbec] ;  /* 0x0002fb00ff8a2b82 */ /* 0x010f220000000800 */
[----:B------:R-:W-:Y:S01]  /*dd10*/  SEL R121, R117, R112, P0 ;  /* 0x0000007075797207 */ /* 0x000fe20000000000 */
[----:B------:R3:W-:Y:S01]  /*dd20*/  SHFL.IDX PT, R48, R122, R123, 0x1c1f ;  /* 0x001c1f7b7a307589 */ /* 0x0007e200000e0000 */
[----:B------:R-:W-:Y:S02]  /*dd30*/  SEL R117, R112, R117, P0 ;  /* 0x0000007570757207 */ /* 0x000fe40000000000 */
[----:B------:R-:W-:Y:S01]  /*dd40*/  SEL R112, R113, R124, P0 ;  /* 0x0000007c71707207 */ /* 0x000fe20000000000 */
[----:B------:R-:W1:Y:S01]  /*dd50*/  SHFL.IDX PT, R172, R40, R123, 0x1c1f ;  /* 0x001c1f7b28ac7589 */ /* 0x000e6200000e0000 */
[----:B------:R-:W-:-:S02]  /*dd60*/  SEL R87, R182, R87, P0 ;  /* 0x00000057b6577207 */ /* 0x000fc40000000000 */
[----:B--2---:R-:W-:Y:S01]  /*dd70*/  SEL R25, R28, R145, P0 ;  /* 0x000000911c197207 */ /* 0x004fe20000000000 */
[----:B------:R-:W2:Y:S01]  /*dd80*/  SHFL.IDX PT, R174, R53, R123, 0x1c1f ;  /* 0x001c1f7b35ae7589 */ /* 0x000ea200000e0000 */
[----:B------:R-:W4:Y:S01]  /*dd90*/  @P2 LDC R145, c[0x0][0xbf0] ;  /* 0x0002fc00ff912b82 */ /* 0x000f220000000800 */
[----:B---3--:R-:W-:Y:S02]  /*dda0*/  SEL R122, R124, R113, P0 ;  /* 0x000000717c7a7207 */ /* 0x008fe40000000000 */
[----:B------:R-:W-:Y:S01]  /*ddb0*/  SHFL.IDX PT, R168, R140, R123, 0x1c1f ;  /* 0x001c1f7b8ca87589 */ /* 0x000fe200000e0000 */
[----:B------:R-:W-:Y:S01]  /*ddc0*/  SEL R124, R102, R125, P0 ;  /* 0x0000007d667c7207 */ /* 0x000fe20000000000 */
[----:B-----5:R-:W-:Y:S01]  /*ddd0*/  IMAD.WIDE.U32 R6, R146, UR36, R6 ;  /* 0x0000002492067c25 */ /* 0x020fe2000f8e0006 */
[----:B------:R-:W-:Y:S01]  /*dde0*/  SEL R113, R103, R92, P0 ;  /* 0x0000005c67717207 */ /* 0x000fe20000000000 */
[----:B------:R2:W3:Y:S01]  /*ddf0*/  SHFL.IDX PT, R20, R29, R123, 0x1c1f ;  /* 0x001c1f7b1d147589 */ /* 0x0004e200000e0000 */
[----:B------:R-:W-:-:S02]  /*de00*/  SEL R102, R125, R102, P0 ;  /* 0x000000667d667207 */ /* 0x000fc40000000000 */
[----:B------:R-:W-:Y:S01]  /*de10*/  SEL R125, R97, R88, P0 ;  /* 0x00000058617d7207 */ /* 0x000fe20000000000 */
[----:B------:R-:W5:Y:S01]  /*de20*/  SHFL.IDX PT, R32, R32, R123, 0x1c1f ;  /* 0x001c1f7b20207589 */ /* 0x000f6200000e0000 */
[----:B0-----:R-:W-:Y:S02]  /*de30*/  SEL R28, R30, R109, P0 ;  /* 0x0000006d1e1c7207 */ /* 0x001fe40000000000 */
[----:B------:R-:W-:Y:S01]  /*de40*/  SEL R30, R109, R30, P0 ;  /* 0x0000001e6d1e7207 */ /* 0x000fe20000000000 */
[----:B------:R0:W-:Y:S01]  /*de50*/  SHFL.IDX PT, R153, R76, R123, 0x1c1f ;  /* 0x001c1f7b4c997589 */ /* 0x0001e200000e0000 */
[----:B------:R-:W-:Y:S02]  /*de60*/  SEL R109, R111, R166, P0 ;  /* 0x000000a66f6d7207 */ /* 0x000fe40000000000 */
[----:B------:R-:W-:Y:S01]  /*de70*/  SEL R111, R166, R111, P0 ;  /* 0x0000006fa66f7207 */ /* 0x000fe20000000000 */
[----:B------:R4:W5:Y:S01]  /*de80*/  SHFL.IDX PT, R155, R72, R123, 0x1c1f ;  /* 0x001c1f7b489b7589 */ /* 0x00096200000e0000 */
[----:B-1----:R-:W-:-:S03]  /*de90*/  SEL R24, R81, R172, P0 ;  /* 0x000000ac51187207 */ /* 0x002fc60000000000 */
[----:B------:R1:W-:Y:S01]  /*dea0*/  SHFL.IDX PT, R157, R84, R123, 0x1c1f ;  /* 0x001c1f7b549d7589 */ /* 0x0003e200000e0000 */
[----:B--2---:R-:W-:Y:S02]  /*deb0*/  SEL R29, R69, R174, P0 ;  /* 0x000000ae451d7207 */ /* 0x004fe40000000000 */
[----:B0-----:R-:W-:Y:S01]  /*dec0*/  SEL R76, R180, R75, P0 ;  /* 0x0000004bb44c7207 */ /* 0x001fe20000000000 */
[----:B------:R-:W-:Y:S01]  /*ded0*/  SHFL.IDX PT, R159, R80, R123, 0x1c1f ;  /* 0x001c1f7b509f7589 */ /* 0x000fe200000e0000 */
[----:B----4-:R-:W-:-:S03]  /*dee0*/  SEL R72, R161, R162, P0 ;  /* 0x000000a2a1487207 */ /* 0x010fc60000000000 */
[----:B------:R-:W0:Y:S01]  /*def0*/  SHFL.IDX PT, R100, R100, R123, 0x1c1f ;  /* 0x001c1f7b64647589 */ /* 0x000e2200000e0000 */
[----:B---3--:R-:W-:Y:S02]  /*df00*/  SEL R17, R105, R20, P0 ;  /* 0x0000001469117207 */ /* 0x008fe40000000000 */
[----:B------:R-:W-:Y:S01]  /*df10*/  SEL R15, R20, R105, P0 ;  /* 0x00000069140f7207 */ /* 0x000fe20000000000 */
[----:B------:R-:W2:Y:S01]  /*df20*/  SHFL.IDX PT, R108, R108, R123, 0x1c1f ;  /* 0x001c1f7b6c6c7589 */ /* 0x000ea200000e0000 */
[----:B-----5:R-:W-:Y:S02]  /*df30*/  SEL R20, R91, R32, P0 ;  /* 0x000000205b147207 */ /* 0x020fe40000000000 */
[----:B------:R-:W-:Y:S01]  /*df40*/  SEL R22, R32, R91, P0 ;  /* 0x0000005b20167207 */ /* 0x000fe20000000000 */
[----:B------:R3:W4:Y:S01]  /*df50*/  SHFL.IDX PT, R163, R104, R123, 0x1c1f ;  /* 0x001c1f7b68a37589 */ /* 0x00072200000e0000 */
[----:B------:R-:W-:Y:S02]  /*df60*/  SEL R32, R67, R176, P0 ;  /* 0x000000b043207207 */ /* 0x000fe40000000000 */
[----:B-1----:R-:W-:Y:S01]  /*df70*/  SEL R84, R86, R165, P0 ;  /* 0x000000a556547207 */ /* 0x002fe20000000000 */
[----:B------:R1:W-:Y:S01]  /*df80*/  SHFL.IDX PT, R164, R31, R123, 0x1c1f ;  /* 0x001c1f7b1fa47589 */ /* 0x0003e200000e0000 */
[----:B------:R-:W-:-:S02]  /*df90*/  SEL R91, R95, R184, P0 ;  /* 0x000000b85f5b7207 */ /* 0x000fc40000000000 */
[----:B------:R-:W-:Y:S01]  /*dfa0*/  SEL R105, R107, R168, P0 ;  /* 0x000000a86b697207 */ /* 0x000fe20000000000 */
[----:B------:R5:W4:Y:S01]  /*dfb0*/  SHFL.IDX PT, R115, R26, R123, 0x1c1f ;  /* 0x001c1f7b1a737589 */ /* 0x000b2200000e0000 */
[----:B------:R-:W-:Y:S02]  /*dfc0*/  SEL R62, R154, R155, P0 ;  /* 0x0000009b9a3e7207 */ /* 0x000fe40000000000 */
[----:B---3--:R-:W-:Y:S01]  /*dfd0*/  SEL R104, R106, R169, P0 ;  /* 0x000000a96a687207 */ /* 0x008fe20000000000 */
[----:B------:R-:W3:Y:S01]  /*dfe0*/  SHFL.IDX PT, R137, R90, R123, 0x1c1f ;  /* 0x001c1f7b5a897589 */ /* 0x000ee200000e0000 */
[----:B------:R-:W-:Y:S02]  /*dff0*/  SEL R64, R155, R154, P0 ;  /* 0x0000009a9b407207 */ /* 0x000fe40000000000 */
[----:B-1----:R-:W-:Y:S01]  /*e000*/  SEL R31, R174, R69, P0 ;  /* 0x00000045ae1f7207 */ /* 0x002fe20000000000 */
[----:B------:R1:W3:Y:S01]  /*e010*/  SHFL.IDX PT, R140, R98, R123, 0x1c1f ;  /* 0x001c1f7b628c7589 */ /* 0x0002e200000e0000 */
[----:B0-----:R-:W-:-:S02]  /*e020*/  SEL R75, R77, R100, P0 ;  /* 0x000000644d4b7207 */ /* 0x001fc40000000000 */
[----:B-----5:R-:W-:Y:S01]  /*e030*/  SEL R26, R172, R81, P0 ;  /* 0x00000051ac1a7207 */ /* 0x020fe20000000000 */
[----:B------:R-:W-:Y:S01]  /*e040*/  SHFL.IDX PT, R45, R65, R123, 0x1c1f ;  /* 0x001c1f7b412d7589 */ /* 0x000fe200000e0000 */
[----:B------:R-:W-:Y:S02]  /*e050*/  SEL R77, R100, R77, P0 ;  /* 0x0000004d644d7207 */ /* 0x000fe40000000000 */
[----:B--2---:R-:W-:Y:S01]  /*e060*/  SEL R81, R83, R108, P0 ;  /* 0x0000006c53517207 */ /* 0x004fe20000000000 */
[----:B------:R0:W-:Y:S01]  /*e070*/  SHFL.IDX PT, R53, R71, R123, 0x1c1f ;  /* 0x001c1f7b47357589 */ /* 0x0001e200000e0000 */
[----:B------:R-:W-:Y:S02]  /*e080*/  SEL R83, R108, R83, P0 ;  /* 0x000000536c537207 */ /* 0x000fe40000000000 */
[----:B-1----:R-:W-:Y:S01]  /*e090*/  SEL R98, R99, R188, P0 ;  /* 0x000000bc63627207 */ /* 0x002fe20000000000 */
[----:B------:R1:W-:Y:S01]  /*e0a0*/  SHFL.IDX PT, R40, R114, R123, 0x1c1f ;  /* 0x001c1f7b72287589 */ /* 0x0003e200000e0000 */
[----:B------:R-:W-:-:S02]  /*e0b0*/  SEL R100, R188, R99, P0 ;  /* 0x00000063bc647207 */ /* 0x000fc40000000000 */
[----:B----4-:R-:W-:Y:S01]  /*e0c0*/  SEL R80, R82, R163, P0 ;  /* 0x000000a352507207 */ /* 0x010fe20000000000 */
[----:B------:R-:W-:Y:S01]  /*e0d0*/  SHFL.IDX PT, R126, R126, R123, 0x1c1f ;  /* 0x001c1f7b7e7e7589 */ /* 0x000fe200000e0000 */
[----:B------:R-:W-:Y:S02]  /*e0e0*/  SEL R90, R94, R167, P0 ;  /* 0x000000a75e5a7207 */ /* 0x000fe40000000000 */
[----:B0-----:R-:W-:Y:S01]  /*e0f0*/  SEL R71, R73, R178, P0 ;  /* 0x000000b249477207 */ /* 0x001fe20000000000 */
[----:B------:R0:W-:Y:S01]  /*e100*/  SHFL.IDX PT, R129, R134, R123, 0x1c1f ;  /* 0x001c1f7b86817589 */ /* 0x0001e200000e0000 */
[----:B------:R-:W-:Y:S02]  /*e110*/  SEL R99, R101, R186, P0 ;  /* 0x000000ba65637207 */ /* 0x000fe40000000000 */
[----:B-1----:R-:W-:Y:S01]  /*e120*/  SEL R114, R118, R115, P0 ;  /* 0x0000007376727207 */ /* 0x002fe20000000000 */
[----:B------:R1:W-:Y:S01]  /*e130*/  SHFL.IDX PT, R127, R130, R123, 0x1c1f ;  /* 0x001c1f7b827f7589 */ /* 0x0003e200000e0000 */
[----:B------:R-:W-:-:S02]  /*e140*/  SEL R118, R115, R118, P0 ;  /* 0x0000007673767207 */ /* 0x000fc40000000000 */
[----:B------:R-:W-:Y:S02]  /*e150*/  SEL R108, R110, R171, P0 ;  /* 0x000000ab6e6c7207 */ /* 0x000fe40000000000 */
[----:B------:R-:W-:Y:S02]  /*e160*/  SEL R115, R119, R164, P0 ;  /* 0x000000a477737207 */ /* 0x000fe40000000000 */
[----:B0-----:R-:W-:Y:S02]  /*e170*/  SEL R134, R148, R79, P0 ;  /* 0x0000004f94867207 */ /* 0x001fe40000000000 */
[----:B------:R-:W-:Y:S01]  /*e180*/  SEL R63, R156, R153, P0 ;  /* 0x000000999c3f7207 */ /* 0x000fe20000000000 */
[----:B-1----:R-:W-:Y:S01]  /*e190*/  IMAD R130, R142, UR39, RZ ;  /* 0x000000278e827c24 */ /* 0x002fe2000f8e02ff */
[----:B------:R-:W-:Y:S02]  /*e1a0*/  SEL R123, R92, R103, P0 ;  /* 0x000000675c7b7207 */ /* 0x000fe40000000000 */
[----:B------:R-:W-:-:S02]  /*e1b0*/  SEL R103, R88, R97, P0 ;  /* 0x0000006158677207 */ /* 0x000fc40000000000 */
[----:B------:R-:W-:Y:S02]  /*e1c0*/  SEL R92, R93, R150, P0 ;  /* 0x000000965d5c7207 */ /* 0x000fe40000000000 */
[----:B------:R-:W-:Y:S02]  /*e1d0*/  SEL R88, R150, R93, P0 ;  /* 0x0000005d96587207 */ /* 0x000fe40000000000 */
[----:B------:R-:W0:Y:S01]  /*e1e0*/  @P2 LDC R150, c[0x0][0xbec] ;  /* 0x0002fb00ff962b82 */ /* 0x000e220000000800 */
[----:B------:R-:W-:Y:S02]  /*e1f0*/  SEL R93, R89, R96, P0 ;  /* 0x00000060595d7207 */ /* 0x000fe40000000000 */
[----:B------:R-:W-:Y:S02]  /*e200*/  SEL R89, R96, R89, P0 ;  /* 0x0000005960597207 */ /* 0x000fe40000000000 */
[----:B------:R-:W-:Y:S01]  /*e210*/  SEL R96, R79, R148, P0 ;  /* 0x000000944f607207 */ /* 0x000fe20000000000 */
[----:B------:R-:W-:Y:S01]  /*e220*/  IMAD R79, R143, UR36, R130 ;  /* 0x000000248f4f7c24 */ /* 0x000fe2000f8e0282 */
[----:B------:R-:W-:Y:S01]  /*e230*/  SEL R97, R78, R135, P0 ;  /* 0x000000874e617207 */ /* 0x000fe20000000000 */
[----:B------:R-:W-:Y:S01]  /*e240*/  IMAD.WIDE.U32 R142, R142, UR36, R4 ;  /* 0x000000248e8e7c25 */ /* 0x000fe2000f8e0004 */
[----:B------:R-:W-:-:S02]  /*e250*/  SEL R135, R135, R78, P0 ;  /* 0x0000004e87877207 */ /* 0x000fc40000000000 */
[----:B------:R-:W-:Y:S01]  /*e260*/  SEL R4, R47, R144, P0 ;  /* 0x000000902f047207 */ /* 0x000fe20000000000 */
[----:B------:R-:W-:Y:S01]  /*e270*/  IMAD.IADD R143, R143, 0x1, R79 ;  /* 0x000000018f8f7824 */ /* 0x000fe200078e024f */
[----:B------:R-:W-:Y:S01]  /*e280*/  SEL R78, R144, R47, P0 ;  /* 0x0000002f904e7207 */ /* 0x000fe20000000000 */
[----:B------:R-:W-:Y:S01]  /*e290*/  IMAD R144, RZ, RZ, -UR42 ;  /* 0x8000002aff907e24 */ /* 0x000fe2000f8e02ff */
[----:B------:R-:W-:Y:S01]  /*e2a0*/  SEL R5, R49, R136, P0 ;  /* 0x0000008831057207 */ /* 0x000fe20000000000 */
[----:B------:R-:W-:Y:S01]  /*e2b0*/  @P2 IMAD.HI.U32 R130, R11, R138, RZ ;  /* 0x0000008a0b822227 */ /* 0x000fe200078e00ff */
[----:B------:R-:W-:Y:S02]  /*e2c0*/  SEL R79, R136, R49, P0 ;  /* 0x00000031884f7207 */ /* 0x000fe40000000000 */
[----:B---3--:R-:W-:Y:S01]  /*e2d0*/  SEL R138, R137, R52, P0 ;  /* 0x00000034898a7207 */ /* 0x008fe20000000000 */
[----:B------:R-:W-:Y:S01]  /*e2e0*/  IMAD R136, R146, UR39, RZ ;  /* 0x0000002792887c24 */ /* 0x000fe2000f8e02ff */
[----:B------:R-:W-:Y:S01]  /*e2f0*/  SEL R65, R153, R156, P0 ;  /* 0x0000009c99417207 */ /* 0x000fe20000000000 */
[----:B------:R-:W-:Y:S01]  /*e300*/  IMAD R149, R149, R144, UR4 ;  /* 0x0000000495957e24 */ /* 0x000fe2000f8e0290 */
[----:B------:R-:W-:Y:S01]  /*e310*/  ULDC.64 UR4, c[0x0][0xbe0] ;  /* 0x0002f80000047ab9 */ /* 0x000fe20000000a00 */
[----:B------:R-:W-:Y:S01]  /*e320*/  IMAD R147, R147, UR36, R136 ;  /* 0x0000002493937c24 */ /* 0x000fe2000f8e0288 */
[----:B------:R-:W-:Y:S01]  /*e330*/  SEL R66, R158, R159, P0 ;  /* 0x0000009f9e427207 */ /* 0x000fe20000000000 */
[----:B------:R-:W-:Y:S01]  /*e340*/  IMAD.MOV.U32 R47, RZ, RZ, R11 ;  /* 0x000000ffff2f7224 */ /* 0x000fe200078e000b */
[----:B------:R-:W-:Y:S01]  /*e350*/  SHF.R.S32.HI R136, RZ, 0x1f, R149 ;  /* 0x0000001fff887819 */ /* 0x000fe20000011495 */
[----:B0-----:R-:W-:Y:S01]  /*e360*/  @P2 IMAD.HI.U32 R150, R11, R150, RZ ;  /* 0x000000960b962227 */ /* 0x001fe200078e00ff */
[----:B------:R-:W-:-:S02]  /*e370*/  @P2 SHF.R.U32.HI R47, RZ, R145, R130 ;  /* 0x00000091ff2f2219 */ /* 0x000fc40000011682 */
[----:B------:R-:W-:Y:S01]  /*e380*/  SEL R68, R159, R158, P0 ;  /* 0x0000009e9f447207 */ /* 0x000fe20000000000 */
[----:B------:R-:W-:Y:S01]  /*e390*/  IMAD.IADD R145, R7, 0x1, R147 ;  /* 0x0000000107917824 */ /* 0x000fe200078e0293 */
[----:B------:R-:W-:Y:S01]  /*e3a0*/  SEL R67, R160, R157, P0 ;  /* 0x0000009da0437207 */ /* 0x000fe20000000000 */
[----:B------:R-:W-:Y:S01]  /*e3b0*/  IMAD R7, R136, UR4, RZ ;  /* 0x0000000488077c24 */ /* 0x000fe2000f8e02ff */
[----:B------:R-:W-:Y:S01]  /*e3c0*/  SEL R69, R157, R160, P0 ;  /* 0x000000a09d457207 */ /* 0x000fe20000000000 */
[----:B------:R-:W-:Y:S01]  /*e3d0*/  IMAD.MOV.U32 R144, RZ, RZ, R6 ;  /* 0x000000ffff907224 */ /* 0x000fe200078e0006 */
[----:B------:R-:W-:Y:S01]  /*e3e0*/  SEL R73, R178, R73, P0 ;  /* 0x00000049b2497207 */ /* 0x000fe20000000000 */
[----:B------:R-:W-:Y:S01]  /*e3f0*/  IMAD R130, R149, UR5, R7 ;  /* 0x0000000595827c24 */ /* 0x000fe2000f8e0207 */
[----:B------:R-:W-:Y:S01]  /*e400*/  SEL R82, R163, R82, P0 ;  /* 0x00000052a3527207 */ /* 0x000fe20000000000 */
[----:B------:R-:W-:Y:S01]  /*e410*/  IMAD.WIDE.U32 R6, R149, UR4, R142 ;  /* 0x0000000495067c25 */ /* 0x000fe2000f8e008e */
[----:B------:R-:W-:Y:S01]  /*e420*/  SHF.R.S32.HI R143, RZ, 0x1f, R47 ;  /* 0x0000001fff8f7819 */ /* 0x000fe2000001142f */
[----:B------:R-:W-:Y:S01]  /*e430*/  ULDC.64 UR4, c[0x0][0xb30] ;  /* 0x0002cc0000047ab9 */ /* 0x000fe20000000a00 */
[----:B------:R-:W-:Y:S01]  /*e440*/  SEL R86, R165, R86, P0 ;  /* 0x00000056a5567207 */ /* 0x000fe20000000000 */
[----:B------:R-:W-:Y:S01]  /*e450*/  IMAD.MOV.U32 R49, RZ, RZ, R11 ;  /* 0x000000ffff317224 */ /* 0x000fe200078e000b */
[----:B------:R-:W-:Y:S01]  /*e460*/  @P2 SHF.R.U32.HI R49, RZ, R151, R150 ;  /* 0x00000097ff312219 */ /* 0x000fe20000011696 */
[----:B------:R-:W-:Y:S01]  /*e470*/  IMAD R136, R136, UR6, RZ ;  /* 0x0000000688887c24 */ /* 0x000fe2000f8e02ff */
[----:B------:R-:W-:Y:S01]  /*e480*/  IADD3 R142, P2, R47, R6, RZ ;  /* 0x000000062f8e7210 */ /* 0x000fe20007f5e0ff */
[----:B------:R-:W-:Y:S01]  /*e490*/  IMAD.WIDE.U32 R144, R149, UR6, R144 ;  /* 0x0000000695907c25 */ /* 0x000fe2000f8e0090 */
[----:B------:R-:W-:-:S02]  /*e4a0*/  SHF.R.S32.HI R6, RZ, 0x1f, R49 ;  /* 0x0000001fff067819 */ /* 0x000fc40000011431 */
[----:B------:R-:W-:Y:S01]  /*e4b0*/  IADD3.X R143, R143, R7, R130, P2, !PT ;  /* 0x000000078f8f7210 */ /* 0x000fe200017fe482 */
[----:B------:R-:W-:Y:S01]  /*e4c0*/  IMAD R147, R149, UR7, R136 ;  /* 0x0000000795937c24 */ /* 0x000fe2000f8e0288 */
[----:B------:R-:W-:Y:S01]  /*e4d0*/  ULDC.64 UR6, c[0x0][0xbc8] ;  /* 0x0002f20000067ab9 */ /* 0x000fe20000000a00 */
[----:B------:R-:W-:Y:S01]  /*e4e0*/  IMAD.MOV R47, RZ, RZ, -R47 ;  /* 0x000000ffff2f7224 */ /* 0x000fe200078e0a2f */
[----:B------:R-:W-:Y:S01]  /*e4f0*/  SEL R94, R167, R94, P0 ;  /* 0x0000005ea75e7207 */ /* 0x000fe20000000000 */
[----:B------:R-:W-:Y:S01]  /*e500*/  IMAD R6, R6, UR4, RZ ;  /* 0x0000000406067c24 */ /* 0x000fe2000f8e02ff */
[----:B------:R-:W-:Y:S01]  /*e510*/  SEL R95, R184, R95, P0 ;  /* 0x0000005fb85f7207 */ /* 0x000fe20000000000 */
[----:B------:R-:W-:Y:S01]  /*e520*/  IMAD.MOV R136, RZ, RZ, -R49 ;  /* 0x000000ffff887224 */ /* 0x000fe200078e0a31 */
[----:B------:R-:W-:Y:S01]  /*e530*/  SEL R101, R186, R101, P0 ;  /* 0x00000065ba657207 */ /* 0x000fe20000000000 */
[----:B------:R-:W-:Y:S01]  /*e540*/  IMAD.IADD R145, R145, 0x1, R147 ;  /* 0x0000000191917824 */ /* 0x000fe200078e0293 */
[----:B------:R-:W-:Y:S01]  /*e550*/  SEL R106, R169, R106, P0 ;  /* 0x0000006aa96a7207 */ /* 0x000fe20000000000 */
[--C-:B------:R-:W-:Y:S01]  /*e560*/  IMAD R47, R8, R47, R11.reuse ;  /* 0x0000002f082f7224 */ /* 0x100fe200078e020b */
[----:B------:R-:W-:Y:S01]  /*e570*/  SEL R107, R168, R107, P0 ;  /* 0x0000006ba86b7207 */ /* 0x000fe20000000000 */
[----:B------:R-:W-:Y:S01]  /*e580*/  IMAD R147, R49, UR5, R6 ;  /* 0x0000000531937c24 */ /* 0x000fe2000f8e0206 */
[----:B------:R-:W0:Y:S01]  /*e590*/  S2UR UR5, SR_CgaCtaId ;  /* 0x00000000000579c3 */ /* 0x000e220000008800 */
[----:B------:R-:W-:Y:S01]  /*e5a0*/  IMAD R11, R8, R136, R11 ;  /* 0x00000088080b7224 */ /* 0x000fe200078e020b */
[----:B------:R-:W-:Y:S01]  /*e5b0*/  SEL R110, R171, R110, P0 ;  /* 0x0000006eab6e7207 */ /* 0x000fe20000000000 */
[----:B------:R-:W-:Y:S01]  /*e5c0*/  IMAD.WIDE.U32 R6, R49, UR4, R144 ;  /* 0x0000000431067c25 */ /* 0x000fe2000f8e0090 */
[----:B------:R-:W-:Y:S01]  /*e5d0*/  SHF.R.S32.HI R49, RZ, 0x1f, R47 ;  /* 0x0000001fff317819 */ /* 0x000fe2000001142f */
[----:B------:R-:W-:Y:S01]  /*e5e0*/  UMOV UR4, 0x400 ;  /* 0x0000040000047882 */ /* 0x000fe20000000000 */
[----:B------:R-:W-:Y:S01]  /*e5f0*/  SHF.R.S32.HI R130, RZ, 0x1f, R11 ;  /* 0x0000001fff827819 */ /* 0x000fe2000001140b */
[----:B------:R-:W-:Y:S01]  /*e600*/  IMAD.IADD R7, R7, 0x1, R147 ;  /* 0x0000000107077824 */ /* 0x000fe200078e0293 */
[----:B------:R-:W-:Y:S01]  /*e610*/  SEL R119, R164, R119, P0 ;  /* 0x00000077a4777207 */ /* 0x000fe20000000000 */
[----:B------:R-:W-:-:S02]  /*e620*/  IMAD R136, R49, UR6, RZ ;  /* 0x0000000631887c24 */ /* 0x000fc4000f8e02ff */
[----:B------:R-:W-:Y:S02]  /*e630*/  IMAD R130, R130, UR8, RZ ;  /* 0x0000000882827c24 */ /* 0x000fe4000f8e02ff */
[C---:B------:R-:W-:Y:S01]  /*e640*/  IMAD R49, R47.reuse, UR7, R136 ;  /* 0x000000072f317c24 */ /* 0x040fe2000f8e0288 */
[----:B------:R-:W-:Y:S01]  /*e650*/  SEL R136, R52, R137, P0 ;  /* 0x0000008934887207 */ /* 0x000fe20000000000 */
[----:B------:R-:W-:Y:S01]  /*e660*/  IMAD.WIDE.U32 R142, R47, UR6, R142 ;  /* 0x000000062f8e7c25 */ /* 0x000fe2000f8e008e */
[----:B------:R-:W-:Y:S01]  /*e670*/  ULDC.64 UR6, c[0x0][0xba8] ;  /* 0x0002ea0000067ab9 */ /* 0x000fe20000000a00 */
[----:B------:R-:W-:Y:S02]  /*e680*/  SEL R137, R54, R139, P0 ;  /* 0x0000008b36897207 */ /* 0x000fe40000000000 */
[----:B------:R-:W-:Y:S01]  /*e690*/  IMAD.WIDE.U32 R144, R11, UR8, R6 ;  /* 0x000000080b907c25 */ /* 0x000fe2000f8e0006 */
[----:B------:R-:W-:Y:S02]  /*e6a0*/  SEL R6, R50, R141, P0 ;  /* 0x0000008d32067207 */ /* 0x000fe40000000000 */
[----:B------:R-:W-:Y:S01]  /*e6b0*/  SEL R50, R141, R50, P0 ;  /* 0x000000328d327207 */ /* 0x000fe20000000000 */
[----:B------:R-:W-:Y:S01]  /*e6c0*/  IMAD R47, R11, UR9, R130 ;  /* 0x000000090b2f7c24 */ /* 0x000fe2000f8e0282 */
[----:B------:R-:W-:Y:S01]  /*e6d0*/  LEA R130, P2, R142, UR6, 0x2 ;  /* 0x000000068e827c11 */ /* 0x000fe2000f8410ff */
[----:B------:R-:W-:Y:S01]  /*e6e0*/  IMAD.IADD R7, R143, 0x1, R49 ;  /* 0x000000018f077824 */ /* 0x000fe200078e0231 */
[----:B------:R-:W-:Y:S01]  /*e6f0*/  ULDC.64 UR8, c[0x0][0xb00] ;  /* 0x0002c00000087ab9 */ /* 0x000fe20000000a00 */
[----:B------:R-:W-:Y:S01]  /*e700*/  IMAD.IADD R49, R145, 0x1, R47 ;  /* 0x0000000191317824 */ /* 0x000fe200078e022f */
[----:B------:R-:W-:Y:S01]  /*e710*/  LEA R47, P3, R144, UR8, 0x2 ;  /* 0x00000008902f7c11 */ /* 0x000fe2000f8610ff */
[----:B------:R-:W-:Y:S01]  /*e720*/  SHFL.IDX PT, R146, R130, 0x1, 0x1c1f ;  /* 0x003c1f0082927f89 */ /* 0x000fe200000e0000 */
[----:B------:R-:W-:Y:S01]  /*e730*/  LEA.HI.X R141, R142, UR7, R7, 0x2, P2 ;  /* 0x000000078e8d7c11 */ /* 0x000fe200090f1407 */
[----:B------:R-:W-:Y:S01]  /*e740*/  ULDC UR6, c[0x0][0xa88] ;  /* 0x0002a20000067ab9 */ /* 0x000fe20000000800 */
[----:B------:R-:W-:Y:S01]  /*e750*/  LEA.HI.X R49, R144, UR9, R49, 0x2, P3 ;  /* 0x0000000990317c11 */ /* 0x000fe200098f1431 */
[----:B0-----:R-:W-:Y:S01]  /*e760*/  ULEA UR4, UR5, UR4, 0x18 ;  /* 0x0000000405047291 */ /* 0x001fe2000f8ec03f */
[----:B------:R-:W-:Y:S01]  /*e770*/  SHFL.IDX PT, R144, R130, RZ, 0x1c1f ;  /* 0x001c1fff82907589 */ /* 0x000fe200000e0000 */
[----:B------:R-:W-:Y:S01]  /*e780*/  IMAD R11, R8, UR6, RZ ;  /* 0x00000006080b7c24 */ /* 0x000fe2000f8e02ff */
[----:B------:R-:W-:Y:S01]  /*e790*/  SEL R139, R139, R54, P0 ;  /* 0x000000368b8b7207 */ /* 0x000fe20000000000 */
[C---:B------:R-:W-:Y:S01]  /*e7a0*/  VIADD R8, R10.reuse, 0x8 ;  /* 0x000000080a087836 */ /* 0x040fe20000000000 */
[----:B------:R-:W0:Y:S01]  /*e7b0*/  SHFL.IDX PT, R145, R141, RZ, 0x1c1f ;  /* 0x001c1fff8d917589 */ /* 0x000e2200000e0000 */
[----:B------:R-:W-:Y:S01]  /*e7c0*/  UIADD3 UR4, UR4, 0x20820, URZ ;  /* 0x0002082004047890 */ /* 0x000fe2000fffe03f */
[----:B------:R-:W-:-:S02]  /*e7d0*/  ISETP.GE.OR P2, PT, R10, R11, P1 ;  /* 0x0000000b0a00720c */ /* 0x000fc40000f46670 */
[----:B------:R1:W2:Y:S01]  /*e7e0*/  SHFL.IDX PT, R147, R141, 0x1, 0x1c1f ;  /* 0x003c1f008d937f89 */ /* 0x0002a200000e0000 */
[-C--:B------:R-:W-:Y:S01]  /*e7f0*/  ISETP.GE.OR P1, PT, R8, R11.reuse, P1 ;  /* 0x0000000b0800720c */ /* 0x080fe20000f26670 */
[----:B------:R-:W-:Y:S01]  /*e800*/  UPRMT UR4, URZ, 0x654, UR4 ;  /* 0x000006543f047896 */ /* 0x000fe20008000004 */
[----:B------:R-:W-:Y:S01]  /*e810*/  ISETP.GE.AND P3, PT, R10, R11, PT ;  /* 0x0000000b0a00720c */ /* 0x000fe20003f66270 */
[----:B------:R3:W4:Y:S01]  /*e820*/  SHFL.IDX PT, R142, R47, RZ, 0x1c1f ;  /* 0x001c1fff2f8e7589 */ /* 0x00072200000e0000 */
[----:B------:R-:W-:Y:S02]  /*e830*/  SEL R54, R55, R140, P0 ;  /* 0x0000008c37367207 */ /* 0x000fe40000000000 */
[----:B------:R-:W-:Y:S01]  /*e840*/  SEL R7, R51, R132, P0 ;  /* 0x0000008433077207 */ /* 0x000fe20000000000 */
[----:B------:R3:W3:Y:S01]  /*e850*/  SHFL.IDX PT, R143, R49, RZ, 0x1c1f ;  /* 0x001c1fff318f7589 */ /* 0x0006e200000e0000 */
[----:B------:R-:W-:Y:S02]  /*e860*/  SEL R140, R140, R55, P0 ;  /* 0x000000378c8c7207 */ /* 0x000fe40000000000 */
[----:B------:R-:W-:Y:S01]  /*e870*/  SYNCS.ARRIVE.TRANS64.RED.A1T0 RZ, [UR4], RZ ;  /* 0x000000ffffff79a7 */ /* 0x000fe20008100404 */
[----:B------:R-:W-:-:S02]  /*e880*/  SEL R51, R132, R51, P0 ;  /* 0x0000003384337207 */ /* 0x000fc40000000000 */
[----:B------:R-:W-:Y:S02]  /*e890*/  SEL R55, R57, R128, P0 ;  /* 0x0000008039377207 */ /* 0x000fe40000000000 */
[----:B-1----:R-:W-:Y:S01]  /*e8a0*/  SEL R141, R128, R57, P0 ;  /* 0x00000039808d7207 */ /* 0x002fe20000000000 */
[----:B0-----:R0:W-:Y:S04]  /*e8b0*/  @!P2 ST.E desc[UR44][R144.64], R2 ;  /* 0x000000029000a985 */ /* 0x0011e8000c10192c */
[----:B--2---:R0:W-:Y:S01]  /*e8c0*/  @!P1 ST.E desc[UR44][R146.64], R0 ;  /* 0x0000000092009985 */ /* 0x0041e2000c10192c */
[----:B------:R-:W-:Y:S05]  /*e8d0*/  @P3 BRA `(.L_x_1033) ;  /* 0x0000000800f83947 */ /* 0x000fea0003800000 */
[----:B------:R-:W-:Y:S01]  /*e8e0*/  ULDC UR4, c[0x0][0xac8] ;  /* 0x0002b20000047ab9 */ /* 0x000fe20000000800 */
[C---:B0-----:R-:W-:Y:S01]  /*e8f0*/  VIADD R0, R9.reuse, 0x8 ;  /* 0x0000000809007836 */ /* 0x041fe20000000000 */
[C---:B------:R-:W-:Y:S01]  /*e900*/  ISETP.GE.AND P1, PT, R9.reuse, UR4, PT ;  /* 0x0000000409007c0c */ /* 0x040fe2000bf26270 */
[C---:B------:R-:W-:Y:S02]  /*e910*/  VIADD R10, R9.reuse, 0x10 ;  /* 0x00000010090a7836 */ /* 0x040fe40000000000 */
[C---:B------:R-:W-:Y:S01]  /*e920*/  VIADD R52, R9.reuse, 0x18 ;  /* 0x0000001809347836 */ /* 0x040fe20000000000 */
[----:B------:R-:W-:Y:S01]  /*e930*/  ISETP.GE.AND P4, PT, R0, UR4, PT ;  /* 0x0000000400007c0c */ /* 0x000fe2000bf86270 */
[C---:B------:R-:W-:Y:S01]  /*e940*/  VIADD R128, R9.reuse, 0x20 ;  /* 0x0000002009807836 */ /* 0x040fe20000000000 */
[----:B------:R-:W-:Y:S01]  /*e950*/  ISETP.GE.AND P5, PT, R10, UR4, PT ;  /* 0x000000040a007c0c */ /* 0x000fe2000bfa6270 */
[C---:B------:R-:W-:Y:S01]  /*e960*/  VIADD R130, R9.reuse, 0x28 ;  /* 0x0000002809827836 */ /* 0x040fe20000000000 */
[----:B------:R-:W-:Y:S01]  /*e970*/  ISETP.GE.AND P6, PT, R52, UR4, PT ;  /* 0x0000000434007c0c */ /* 0x000fe2000bfc6270 */
[----:B------:R-:W-:-:S03]  /*e980*/  VIADD R132, R9, 0x30 ;  /* 0x0000003009847836 */ /* 0x000fc60000000000 */
[----:B------:R-:W-:Y:S01]  /*e990*/  ISETP.GE.AND P2, PT, R130, UR4, PT ;  /* 0x0000000482007c0c */ /* 0x000fe2000bf46270 */
[----:B---34-:R-:W-:Y:S01]  /*e9a0*/  @!P1 IMAD.WIDE R144, R9, 0x4, R142 ;  /* 0x0000000409909825 */ /* 0x018fe200078e028e */
[----:B------:R-:W-:-:S03]  /*e9b0*/  ISETP.GE.AND P3, PT, R132, UR4, PT ;  /* 0x0000000484007c0c */ /* 0x000fc6000bf66270 */
[----:B------:R-:W-:Y:S01]  /*e9c0*/  @!P4 LEA.HI R0, R0, R0, RZ, 0x1 ;  /* 0x000000000000c211 */ /* 0x000fe200078f08ff */
[----:B------:R0:W-:Y:S01]  /*e9d0*/  @!P1 ST.E.64 desc[UR44][R144.64], R16 ;  /* 0x0000001090009985 */ /* 0x0001e2000c101b2c */
[----:B------:R-:W-:Y:S02]  /*e9e0*/  ISETP.GE.AND P1, PT, R128, UR4, PT ;  /* 0x0000000480007c0c */ /* 0x000fe4000bf26270 */
[----:B------:R-:W-:Y:S02]  /*e9f0*/  @!P5 LEA.HI R10, R10, R10, RZ, 0x1 ;  /* 0x0000000a0a0ad211 */ /* 0x000fe400078f08ff */
[----:B------:R-:W-:Y:S01]  /*ea00*/  @!P4 LOP3.LUT R57, R0, 0xfffffffe, RZ, 0xc0, !PT ;  /* 0xfffffffe0039c812 */ /* 0x000fe200078ec0ff */
[C---:B------:R-:W-:Y:S01]  /*ea10*/  VIADD R0, R9.reuse, 0x38 ;  /* 0x0000003809007836 */ /* 0x040fe20000000000 */
[----:B------:R-:W-:Y:S01]  /*ea20*/  @!P5 LOP3.LUT R147, R10, 0xfffffffe, RZ, 0xc0, !PT ;  /* 0xfffffffe0a93d812 */ /* 0x000fe200078ec0ff */
[----:B------:R-:W-:Y:S01]  /*ea30*/  VIADD R10, R9, 0x40 ;  /* 0x00000040090a7836 */ /* 0x000fe20000000000 */
[----:B------:R-:W-:-:S02]  /*ea40*/  @!P6 LEA.HI R52, R52, R52, RZ, 0x1 ;  /* 0x000000343434e211 */ /* 0x000fc400078f08ff */
[----:B------:R-:W-:Y:S02]  /*ea50*/  @!P2 LEA.HI R130, R130, R130, RZ, 0x1 ;  /* 0x000000828282a211 */ /* 0x000fe400078f08ff */
[----:B------:R-:W-:Y:S01]  /*ea60*/  @!P6 LOP3.LUT R149, R52, 0xfffffffe, RZ, 0xc0, !PT ;  /* 0xfffffffe3495e812 */ /* 0x000fe200078ec0ff */
[--C-:B0-----:R-:W-:Y:S01]  /*ea70*/  @!P4 IMAD.WIDE R16, R57, 0x4, R142.reuse ;  /* 0x000000043910c825 */ /* 0x101fe200078e028e */
[----:B------:R-:W-:Y:S02]  /*ea80*/  @!P1 LEA.HI R128, R128, R128, RZ, 0x1 ;  /* 0x0000008080809211 */ /* 0x000fe400078f08ff */
[----:B------:R-:W-:Y:S01]  /*ea90*/  @!P3 LEA.HI R132, R132, R132, RZ, 0x1 ;  /* 0x000000848484b211 */ /* 0x000fe200078f08ff */
[--C-:B------:R-:W-:Y:S01]  /*eaa0*/  @!P5 IMAD.WIDE R144, R147, 0x4, R142.reuse ;  /* 0x000000049390d825 */ /* 0x100fe200078e028e */
[----:B------:R0:W-:Y:S01]  /*eab0*/  @!P4 ST.E.64 desc[UR44][R16.64], R14 ;  /* 0x0000000e1000c985 */ /* 0x0001e2000c101b2c */
[----:B------:R-:W-:Y:S02]  /*eac0*/  @!P1 LOP3.LUT R57, R128, 0xfffffffe, RZ, 0xc0, !PT ;  /* 0xfffffffe80399812 */ /* 0x000fe400078ec0ff */
[----:B------:R-:W-:Y:S01]  /*ead0*/  @!P6 IMAD.WIDE R146, R149, 0x4, R142 ;  /* 0x000000049592e825 */ /* 0x000fe200078e028e */
[----:B------:R1:W-:Y:S01]  /*eae0*/  @!P5 ST.E.64 desc[UR44][R144.64], R20 ;  /* 0x000000149000d985 */ /* 0x0003e2000c101b2c */
[----:B------:R-:W-:-:S02]  /*eaf0*/  ISETP.GE.AND P4, PT, R0, UR4, PT ;  /* 0x0000000400007c0c */ /* 0x000fc4000bf86270 */
[C---:B------:R-:W-:Y:S01]  /*eb00*/  VIADD R52, R9.reuse, 0x48 ;  /* 0x0000004809347836 */ /* 0x040fe20000000000 */
[----:B------:R2:W-:Y:S01]  /*eb10*/  @!P6 ST.E.64 desc[UR44][R146.64], R22 ;  /* 0x000000169200e985 */ /* 0x0005e2000c101b2c */
[----:B------:R-:W-:Y:S01]  /*eb20*/  ISETP.GE.AND P5, PT, R10, UR4, PT ;  /* 0x000000040a007c0c */ /* 0x000fe2000bfa6270 */
[----:B------:R-:W-:Y:S02]  /*eb30*/  VIADD R128, R9, 0x60 ;  /* 0x0000006009807836 */ /* 0x000fe40000000000 */
[----:B------:R-:W-:Y:S02]  /*eb40*/  ISETP.GE.AND P6, PT, R52, UR4, PT ;  /* 0x0000000434007c0c */ /* 0x000fe4000bfc6270 */
[----:B0-----:R-:W-:Y:S01]  /*eb50*/  @!P2 LOP3.LUT R17, R130, 0xfffffffe, RZ, 0xc0, !PT ;  /* 0xfffffffe8211a812 */ /* 0x001fe200078ec0ff */
[----:B------:R-:W-:Y:S01]  /*eb60*/  @!P1 IMAD.WIDE R14, R57, 0x4, R142 ;  /* 0x00000004390e9825 */ /* 0x000fe200078e028e */
[----:B-1----:R-:W-:-:S03]  /*eb70*/  @!P3 LOP3.LUT R21, R132, 0xfffffffe, RZ, 0xc0, !PT ;  /* 0xfffffffe8415b812 */ /* 0x002fc600078ec0ff */
[--C-:B------:R-:W-:Y:S01]  /*eb80*/  @!P2 IMAD.WIDE R16, R17, 0x4, R142.reuse ;  /* 0x000000041110a825 */ /* 0x100fe200078e028e */
[----:B------:R0:W-:Y:S01]  /*eb90*/  @!P1 ST.E.64 desc[UR44][R14.64], R24 ;  /* 0x000000180e009985 */ /* 0x0001e2000c101b2c */
[----:B------:R-:W-:Y:S02]  /*eba0*/  @!P4 LEA.HI R0, R0, R0, RZ, 0x1 ;  /* 0x000000000000c211 */ /* 0x000fe400078f08ff */
[----:B------:R-:W-:Y:S01]  /*ebb0*/  @!P3 IMAD.WIDE R20, R21, 0x4, R142 ;  /* 0x000000041514b825 */ /* 0x000fe200078e028e */
[----:B------:R1:W-:Y:S01]  /*ebc0*/  @!P2 ST.E.64 desc[UR44][R16.64], R26 ;  /* 0x0000001a1000a985 */ /* 0x0003e2000c101b2c */
[----:B------:R-:W-:Y:S02]  /*ebd0*/  @!P5 LEA.HI R10, R10, R10, RZ, 0x1 ;  /* 0x0000000a0a0ad211 */ /* 0x000fe400078f08ff */
[C---:B--2---:R-:W-:Y:S01]  /*ebe0*/  VIADD R22, R9.reuse, 0x50 ;  /* 0x0000005009167836 */ /* 0x044fe20000000000 */
        /* <DEDUP_REMOVED lines=11> */
[--C-:B-1----:R-:W-:Y:S01]  /*eca0*/  @!P5 IMAD.WIDE R16, R25, 0x4, R142.reuse ;  /* 0x000000041910d825 */ /* 0x102fe200078e028e */
[----:B--2---:R-:W-:Y:S01]  /*ecb0*/  @!P6 LOP3.LUT R21, R52, 0xfffffffe, RZ, 0xc0, !PT ;  /* 0xfffffffe3415e812 */ /* 0x004fe200078ec0ff */
        /* <DEDUP_REMOVED lines=18> */
[----:B-1----:R-:W-:Y:S01]  /*ede0*/  @!P1 IMAD.WIDE R16, R57, 0x4, R142 ;  /* 0x0000000439109825 */ /* 0x002fe200078e028e */
[----:B------:R-:W-:-:S02]  /*edf0*/  @!P5 LEA.HI R10, R10, R10, RZ, 0x1 ;  /* 0x0000000a0a0ad211 */ /* 0x000fc400078f08ff */
[----:B--2---:R-:W-:Y:S02]  /*ee00*/  @!P2 LOP3.LUT R21, R128, 0xfffffffe, RZ, 0xc0, !PT ;  /* 0xfffffffe8015a812 */ /* 0x004fe400078ec0ff */
        /* <DEDUP_REMOVED lines=10> */
[----:B-1----:R-:W-:Y:S01]  /*eeb0*/  @!P5 LOP3.LUT R17, R10, 0xfffffffe, RZ, 0xc0, !PT ;  /* 0xfffffffe0a11d812 */ /* 0x002fe200078ec0ff */
[----:B------:R-:W-:Y:S01]  /*eec0*/  VIADD R10, R9, 0x98 ;  /* 0x00000098090a7836 */ /* 0x000fe20000000000 */
[----:B------:R0:W-:Y:S01]  /*eed0*/  @!P4 ST.E.64 desc[UR44][R14.64], R64 ;  /* 0x000000400e00c985 */ /* 0x0001e2000c101b2c */
[----:B------:R-:W-:Y:S02]  /*eee0*/  @!P6 LEA.HI R24, R24, R24, RZ, 0x1 ;  /* 0x000000181818e211 */ /* 0x000fe400078f08ff */
[--C-:B------:R-:W-:Y:S01]  /*eef0*/  @!P5 IMAD.WIDE R16, R17, 0x4, R142.reuse ;  /* 0x000000041110d825 */ /* 0x100fe200078e028e */
[----:B------:R-:W-:Y:S02]  /*ef00*/  @!P1 LEA.HI R25, R25, R25, RZ, 0x1 ;  /* 0x0000001919199211 */ /* 0x000fe400078f08ff */
[----:B------:R-:W-:Y:S01]  /*ef10*/  @!P6 LOP3.LUT R23, R24, 0xfffffffe, RZ, 0xc0, !PT ;  /* 0xfffffffe1817e812 */ /* 0x000fe200078ec0ff */
[----:B------:R-:W-:Y:S01]  /*ef20*/  VIADD R24, R9, 0xa0 ;  /* 0x000000a009187836 */ /* 0x000fe20000000000 */
[----:B--2---:R-:W-:Y:S01]  /*ef30*/  @!P3 LOP3.LUT R21, R22, 0xfffffffe, RZ, 0xc0, !PT ;  /* 0xfffffffe1615b812 */ /* 0x004fe200078ec0ff */
        /* <DEDUP_REMOVED lines=12> */
[----:B-1----:R-:W-:Y:S01]  /*f000*/  @!P2 IMAD.WIDE R16, R25, 0x4, R142 ;  /* 0x000000041910a825 */ /* 0x002fe200078e028e */
        /* <DEDUP_REMOVED lines=9> */
[C---:B--2---:R-:W-:Y:S01]  /*f0a0*/  VIADD R22, R9.reuse, 0xc0 ;  /* 0x000000c009167836 */ /* 0x044fe20000000000 */
[----:B------:R-:W-:Y:S01]  /*f0b0*/  ISETP.GE.AND P6, PT, R20, UR4, PT ;  /* 0x0000000414007c0c */ /* 0x000fe2000bfc6270 */
[----:B------:R-:W-:Y:S01]  /*f0c0*/  VIADD R10, R9, 0xc8 ;  /* 0x000000c8090a7836 */ /* 0x000fe20000000000 */
[----:B------:R-:W-:Y:S01]  /*f0d0*/  @!P1 LEA.HI R0, R0, R0, RZ, 0x1 ;  /* 0x0000000000009211 */ /* 0x000fe200078f08ff */
[----:B-1----:R-:W-:Y:S01]  /*f0e0*/  @!P3 IMAD.WIDE R14, R21, 0x4, R142 ;  /* 0x00000004150eb825 */ /* 0x002fe200078e028e */
[----:B------:R-:W-:-:S02]  /*f0f0*/  ISETP.GE.AND P2, PT, R22, UR4, PT ;  /* 0x0000000416007c0c */ /* 0x000fc4000bf46270 */
[----:B------:R-:W-:Y:S02]  /*f100*/  @!P1 LOP3.LUT R21, R0, 0xfffffffe, RZ, 0xc0, !PT ;  /* 0xfffffffe00159812 */ /* 0x000fe400078ec0ff */
[----:B------:R0:W-:Y:S01]  /*f110*/  @!P3 ST.E.64 desc[UR44][R14.64], R76 ;  /* 0x0000004c0e00b985 */ /* 0x0001e2000c101b2c */
[----:B------:R-:W-:Y:S02]  /*f120*/  ISETP.GE.AND P3, PT, R10, UR4, PT ;  /* 0x000000040a007c0c */ /* 0x000fe4000bf66270 */
[----:B------:R-:W-:Y:S02]  /*f130*/  @!P5 LEA.HI R25, R25, R25, RZ, 0x1 ;  /* 0x000000191919d211 */ /* 0x000fe400078f08ff */
[----:B------:R-:W-:Y:S01]  /*f140*/  @!P6 LEA.HI R0, R20, R20, RZ, 0x1 ;  /* 0x000000141400e211 */ /* 0x000fe200078f08ff */
[--C-:B------:R-:W-:Y:S01]  /*f150*/  @!P1 IMAD.WIDE R20, R21, 0x4, R142.reuse ;  /* 0x0000000415149825 */ /* 0x100fe200078e028e */
[----:B---3--:R-:W-:Y:S02]  /*f160*/  @!P4 LOP3.LUT R17, R24, 0xfffffffe, RZ, 0xc0, !PT ;  /* 0xfffffffe1811c812 */ /* 0x008fe400078ec0ff */
        /* <DEDUP_REMOVED lines=18> */
[----:B-1----:R-:W-:Y:S01]  /*f290*/  @!P3 IMAD.WIDE R20, R25, 0x4, R142 ;  /* 0x000000041914b825 */ /* 0x002fe200078e028e */
[----:B------:R0:W-:Y:S01]  /*f2a0*/  @!P2 ST.E.64 desc[UR44][R16.64], R90 ;  /* 0x0000005a1000a985 */ /* 0x0001e2000c101b2c */
[----:B------:R-:W-:Y:S02]  /*f2b0*/  ISETP.GE.AND P2, PT, R10, UR4, PT ;  /* 0x000000040a007c0c */ /* 0x000fe4000bf46270 */
[C---:B------:R-:W-:Y:S01]  /*f2c0*/  VIADD R25, R9.reuse, 0xe8 ;  /* 0x000000e809197836 */ /* 0x040fe20000000000 */
[----:B------:R1:W-:Y:S01]  /*f2d0*/  @!P3 ST.E.64 desc[UR44][R20.64], R94 ;  /* 0x0000005e1400b985 */ /* 0x0003e2000c101b2c */
[C---:B--2---:R-:W-:Y:S01]  /*f2e0*/  VIADD R15, R9.reuse, 0xf8 ;  /* 0x000000f8090f7836 */ /* 0x044fe20000000000 */
        /* <DEDUP_REMOVED lines=13> */
[----:B-1----:R-:W-:Y:S02]  /*f3c0*/  @!P3 LOP3.LUT R21, R24, 0xfffffffe, RZ, 0xc0, !PT ;  /* 0xfffffffe1815b812 */ /* 0x002fe400078ec0ff */
        /* <DEDUP_REMOVED lines=15> */
.L_x_1033:
[----:B------:R-:W-:Y:S05]  /*f4c0*/  BSYNC B0 ;  /* 0x0000000000007941 */ /* 0x000fea0003800000 */
.L_x_1032:
[----:B------:R-:W-:Y:S01]  /*f4d0*/  ISETP.GE.AND P1, PT, R8, R11, PT ;  /* 0x0000000b0800720c */ /* 0x000fe20003f26270 */
[----:B-1----:R1:W2:Y:S01]  /*f4e0*/  SHFL.IDX PT, R15, R49, 0x1, 0x1c1f ;  /* 0x003c1f00310f7f89 */ /* 0x0022a200000e0000 */
[----:B------:R-:W-:Y:S02]  /*f4f0*/  SEL R25, R39, R126, P0 ;  /* 0x0000007e27197207 */ /* 0x000fe40000000000 */
[----:B------:R-:W-:Y:S01]  /*f500*/  SEL R29, R126, R39, P0 ;  /* 0x000000277e1d7207 */ /* 0x000fe20000000000 */
[----:B------:R1:W0:Y:S01]  /*f510*/  SHFL.IDX PT, R14, R47, 0x1, 0x1c1f ;  /* 0x003c1f002f0e7f89 */ /* 0x00022200000e0000 */
        /* <DEDUP_REMOVED lines=19> */
[----:B0-----:R-:W-:Y:S01]  /*f650*/  SEL R2, R133, R12, P0 ;  /* 0x0000000c85027207 */ /* 0x001fe20000000000 */
[----:B-12---:R-:W-:Y:S06]  /*f660*/  @P1 BRA `(.L_x_948) ;  /* 0x0000004c00901947 */ /* 0x006fec0003800000 */
        /* <DEDUP_REMOVED lines=12> */
[----:B------:R-:W-:Y:S01]  /*f730*/  VIADD R45, R9, 0x40 ;  /* 0x00000040092d7836 */ /* 0x000fe20000000000 */
[----:B------:R-:W-:-:S03]  /*f740*/  ISETP.GE.AND P2, PT, R42, UR4, PT ;  /* 0x000000042a007c0c */ /* 0x000fc6000bf46270 */
[C-C-:B------:R-:W-:Y:S02]  /*f750*/  @!P3 IMAD.WIDE R12, R9.reuse, 0x4, R14.reuse ;  /* 0x00000004090cb825 */ /* 0x140fe400078e020e */
[----:B------:R-:W-:Y:S02]  /*f760*/  @!P4 LEA.HI R0, R0, R0, RZ, 0x1 ;  /* 0x000000000000c211 */ /* 0x000fe400078f08ff */
[----:B------:R-:W-:Y:S01]  /*f770*/  @!P5 LEA.HI R8, R8, R8, RZ, 0x1 ;  /* 0x000000080808d211 */ /* 0x000fe200078f08ff */
[----:B------:R0:W-:Y:S01]  /*f780*/  @!P3 ST.E.64 desc[UR44][R12.64], R114 ;  /* 0x000000720c00b985 */ /* 0x0001e2000c101b2c */
[----:B------:R-:W-:Y:S02]  /*f790*/  @!P4 LOP3.LUT R35, R0, 0xfffffffe, RZ, 0xc0, !PT ;  /* 0xfffffffe0023c812 */ /* 0x000fe400078ec0ff */
[----:B------:R-:W-:Y:S01]  /*f7a0*/  @!P5 LOP3.LUT R37, R8, 0xfffffffe, RZ, 0xc0, !PT ;  /* 0xfffffffe0825d812 */ /* 0x000fe200078ec0ff */
[----:B------:R-:W-:Y:S01]  /*f7b0*/  VIADD R8, R9, 0x30 ;  /* 0x0000003009087836 */ /* 0x000fe20000000000 */
[----:B------:R-:W-:Y:S01]  /*f7c0*/  @!P0 LEA.HI R40, R40, R40, RZ, 0x1 ;  /* 0x0000002828288211 */ /* 0x000fe200078f08ff */
[----:B------:R-:W-:Y:S01]  /*f7d0*/  @!P4 IMAD.WIDE R34, R35, 0x4, R14 ;  /* 0x000000042322c825 */ /* 0x000fe200078e020e */
[----:B------:R-:W-:-:S02]  /*f7e0*/  @!P1 LEA.HI R0, R41, R41, RZ, 0x1 ;  /* 0x0000002929009211 */ /* 0x000fc400078f08ff */
[----:B------:R-:W-:Y:S01]  /*f7f0*/  @!P0 LOP3.LUT R41, R40, 0xfffffffe, RZ, 0xc0, !PT ;  /* 0xfffffffe28298812 */ /* 0x000fe200078ec0ff */
[--C-:B------:R-:W-:Y:S01]  /*f800*/  @!P5 IMAD.WIDE R36, R37, 0x4, R14.reuse ;  /* 0x000000042524d825 */ /* 0x100fe200078e020e */
[----:B------:R-:W-:Y:S01]  /*f810*/  ISETP.GE.AND P3, PT, R8, UR4, PT ;  /* 0x0000000408007c0c */ /* 0x000fe2000bf66270 */
[----:B------:R1:W-:Y:S01]  /*f820*/  @!P4 ST.E.64 desc[UR44][R34.64], R118 ;  /* 0x000000762200c985 */ /* 0x0003e2000c101b2c */
[----:B------:R-:W-:Y:S01]  /*f830*/  @!P1 LOP3.LUT R43, R0, 0xfffffffe, RZ, 0xc0, !PT ;  /* 0xfffffffe002b9812 */ /* 0x000fe200078ec0ff */
[----:B0-----:R-:W-:Y:S01]  /*f840*/  @!P0 IMAD.WIDE R12, R41, 0x4, R14 ;  /* 0x00000004290c8825 */ /* 0x001fe200078e020e */
[----:B------:R-:W-:Y:S01]  /*f850*/  ISETP.GE.AND P4, PT, R44, UR4, PT ;  /* 0x000000042c007c0c */ /* 0x000fe2000bf86270 */
[----:B------:R0:W-:Y:S01]  /*f860*/  @!P5 ST.E.64 desc[UR44][R36.64], R120 ;  /* 0x000000782400d985 */ /* 0x0001e2000c101b2c */
[----:B------:R-:W-:Y:S01]  /*f870*/  ISETP.GE.AND P5, PT, R45, UR4, PT ;  /* 0x000000042d007c0c */ /* 0x000fe2000bfa6270 */
[C---:B------:R-:W-:Y:S01]  /*f880*/  VIADD R0, R9.reuse, 0x48 ;  /* 0x0000004809007836 */ /* 0x040fe20000000000 */
[----:B------:R-:W-:Y:S01]  /*f890*/  @!P2 LEA.HI R42, R42, R42, RZ, 0x1 ;  /* 0x0000002a2a2aa211 */ /* 0x000fe200078f08ff */
[----:B------:R-:W-:Y:S01]  /*f8a0*/  VIADD R40, R9, 0x50 ;  /* 0x0000005009287836 */ /* 0x000fe20000000000 */
[----:B------:R2:W-:Y:S02]  /*f8b0*/  @!P0 ST.E.64 desc[UR44][R12.64], R116 ;  /* 0x000000740c008985 */ /* 0x0005e4000c101b2c */
[----:B------:R-:W-:-:S02]  /*f8c0*/  ISETP.GE.AND P0, PT, R0, UR4, PT ;  /* 0x0000000400007c0c */ /* 0x000fc4000bf06270 */
[----:B------:R-:W-:Y:S01]  /*f8d0*/  @!P3 LEA.HI R8, R8, R8, RZ, 0x1 ;  /* 0x000000080808b211 */ /* 0x000fe200078f08ff */
[--C-:B-1----:R-:W-:Y:S02]  /*f8e0*/  @!P1 IMAD.WIDE R34, R43, 0x4, R14.reuse ;  /* 0x000000042b229825 */ /* 0x102fe400078e020e */
[----:B------:R-:W-:Y:S02]  /*f8f0*/  @!P4 LEA.HI R44, R44, R44, RZ, 0x1 ;  /* 0x0000002c2c2cc211 */ /* 0x000fe400078f08ff */
[----:B0-----:R-:W-:Y:S01]  /*f900*/  @!P2 LOP3.LUT R37, R42, 0xfffffffe, RZ, 0xc0, !PT ;  /* 0xfffffffe2a25a812 */ /* 0x001fe200078ec0ff */
[----:B------:R0:W-:Y:S01]  /*f910*/  @!P1 ST.E.64 desc[UR44][R34.64], R112 ;  /* 0x0000007022009985 */ /* 0x0001e2000c101b2c */
[----:B------:R-:W-:Y:S01]  /*f920*/  ISETP.GE.AND P1, PT, R40, UR4, PT ;  /* 0x0000000428007c0c */ /* 0x000fe2000bf26270 */
[----:B------:R-:W-:Y:S01]  /*f930*/  VIADD R42, R9, 0x58 ;  /* 0x00000058092a7836 */ /* 0x000fe20000000000 */
[----:B------:R-:W-:Y:S01]  /*f940*/  @!P5 LEA.HI R45, R45, R45, RZ, 0x1 ;  /* 0x0000002d2d2dd211 */ /* 0x000fe200078f08ff */
[----:B------:R-:W-:Y:S01]  /*f950*/  @!P2 IMAD.WIDE R36, R37, 0x4, R14 ;  /* 0x000000042524a825 */ /* 0x000fe200078e020e */
[----:B------:R-:W-:-:S02]  /*f960*/  @!P3 LOP3.LUT R41, R8, 0xfffffffe, RZ, 0xc0, !PT ;  /* 0xfffffffe0829b812 */ /* 0x000fc400078ec0ff */
[----:B------:R-:W-:Y:S01]  /*f970*/  @!P4 LOP3.LUT R43, R44, 0xfffffffe, RZ, 0xc0, !PT ;  /* 0xfffffffe2c2bc812 */ /* 0x000fe200078ec0ff */
[----:B------:R-:W-:Y:S01]  /*f980*/  VIADD R8, R9, 0x60 ;  /* 0x0000006009087836 */ /* 0x000fe20000000000 */
[----:B------:R1:W-:Y:S01]  /*f990*/  @!P2 ST.E.64 desc[UR44][R36.64], R122 ;  /* 0x0000007a2400a985 */ /* 0x0003e2000c101b2c */
[----:B------:R-:W-:Y:S01]  /*f9a0*/  ISETP.GE.AND P2, PT, R42, UR4, PT ;  /* 0x000000042a007c0c */ /* 0x000fe2000bf46270 */
[--C-:B--2---:R-:W-:Y:S01]  /*f9b0*/  @!P3 IMAD.WIDE R12, R41, 0x4, R14.reuse ;  /* 0x00000004290cb825 */ /* 0x104fe200078e020e */
[----:B------:R-:W-:Y:S02]  /*f9c0*/  @!P0 LEA.HI R0, R0, R0, RZ, 0x1 ;  /* 0x0000000000008211 */ /* 0x000fe400078f08ff */
[----:B------:R-:W-:Y:S01]  /*f9d0*/  @!P1 LEA.HI R40, R40, R40, RZ, 0x1 ;  /* 0x0000002828289211 */ /* 0x000fe200078f08ff */
[----:B0-----:R-:W-:Y:S01]  /*f9e0*/  @!P4 IMAD.WIDE R34, R43, 0x4, R14 ;  /* 0x000000042b22c825 */ /* 0x001fe200078e020e */
[----:B------:R0:W-:Y:S01]  /*f9f0*/  @!P3 ST.E.64 desc[UR44][R12.64], R124 ;  /* 0x0000007c0c00b985 */ /* 0x0001e2000c101b2c */
[----:B------:R-:W-:-:S02]  /*fa00*/  @!P0 LOP3.LUT R41, R0, 0xfffffffe, RZ, 0xc0, !PT ;  /* 0xfffffffe00298812 */ /* 0x000fc400078ec0ff */
[C---:B------:R-:W-:Y:S01]  /*fa10*/  VIADD R44, R9.reuse, 0x68 ;  /* 0x00000068092c7836 */ /* 0x040fe20000000000 */
[----:B------:R-:W-:Y:S01]  /*fa20*/  ISETP.GE.AND P3, PT, R8, UR4, PT ;  /* 0x0000000408007c0c */ /* 0x000fe2000bf66270 */
[----:B------:R2:W-:Y:S01]  /*fa30*/  @!P4 ST.E.64 desc[UR44][R34.64], R102 ;  /* 0x000000662200c985 */ /* 0x0005e2000c101b2c */
[----:B------:R-:W-:Y:S01]  /*fa40*/  @!P1 LOP3.LUT R43, R40, 0xfffffffe, RZ, 0xc0, !PT ;  /* 0xfffffffe282b9812 */ /* 0x000fe200078ec0ff */
[----:B------:R-:W-:Y:S01]  /*fa50*/  VIADD R0, R9, 0x78 ;  /* 0x0000007809007836 */ /* 0x000fe20000000000 */
[----:B-1----:R-:W-:Y:S01]  /*fa60*/  @!P5 LOP3.LUT R37, R45, 0xfffffffe, RZ, 0xc0, !PT ;  /* 0xfffffffe2d25d812 */ /* 0x002fe200078ec0ff */
[C---:B------:R-:W-:Y:S01]  /*fa70*/  VIADD R45, R9.reuse, 0x70 ;  /* 0x00000070092d7836 */ /* 0x040fe20000000000 */
[----:B------:R-:W-:Y:S01]  /*fa80*/  @!P2 LEA.HI R42, R42, R42, RZ, 0x1 ;  /* 0x0000002a2a2aa211 */ /* 0x000fe200078f08ff */
[----:B------:R-:W-:Y:S01]  /*fa90*/  VIADD R40, R9, 0x80 ;  /* 0x0000008009287836 */ /* 0x000fe20000000000 */
[----:B------:R-:W-:Y:S01]  /*faa0*/  ISETP.GE.AND P6, PT, R0, UR4, PT ;  /* 0x0000000400007c0c */ /* 0x000fe2000bfc6270 */
[----:B------:R-:W-:Y:S01]  /*fab0*/  @!P5 IMAD.WIDE R36, R37, 0x4, R14 ;  /* 0x000000042524d825 */ /* 0x000fe200078e020e */
[----:B------:R-:W-:-:S03]  /*fac0*/  ISETP.GE.AND P4, PT, R45, UR4, PT ;  /* 0x000000042d007c0c */ /* 0x000fc6000bf86270 */
[--C-:B0-----:R-:W-:Y:S01]  /*fad0*/  @!P0 IMAD.WIDE R12, R41, 0x4, R14.reuse ;  /* 0x00000004290c8825 */ /* 0x101fe200078e020e */
[----:B------:R0:W-:Y:S01]  /*fae0*/  @!P5 ST.E.64 desc[UR44][R36.64], R92 ;  /* 0x0000005c2400d985 */ /* 0x0001e2000c101b2c */
[----:B------:R-:W-:Y:S02]  /*faf0*/  ISETP.GE.AND P5, PT, R44, UR4, PT ;  /* 0x000000042c007c0c */ /* 0x000fe4000bfa6270 */
[----:B--2---:R-:W-:Y:S01]  /*fb00*/  @!P1 IMAD.WIDE R34, R43, 0x4, R14 ;  /* 0x000000042b229825 */ /* 0x004fe200078e020e */
[----:B------:R1:W-:Y:S01]  /*fb10*/  @!P0 ST.E.64 desc[UR44][R12.64], R88 ;  /* 0x000000580c008985 */ /* 0x0003e2000c101b2c */
[----:B------:R-:W-:Y:S02]  /*fb20*/  @!P3 LEA.HI R8, R8, R8, RZ, 0x1 ;  /* 0x000000080808b211 */ /* 0x000fe400078f08ff */
[----:B------:R-:W-:Y:S01]  /*fb30*/  @!P6 LEA.HI R0, R0, R0, RZ, 0x1 ;  /* 0x000000000000e211 */ /* 0x000fe200078f08ff */
[----:B------:R2:W-:Y:S01]  /*fb40*/  @!P1 ST.E.64 desc[UR44][R34.64], R96 ;  /* 0x0000006022009985 */ /* 0x0005e2000c101b2c */
[----:B------:R-:W-:-:S02]  /*fb50*/  ISETP.GE.AND P1, PT, R40, UR4, PT ;  /* 0x0000000428007c0c */ /* 0x000fc4000bf26270 */
[----:B------:R-:W-:Y:S01]  /*fb60*/  @!P3 LOP3.LUT R41, R8, 0xfffffffe, RZ, 0xc0, !PT ;  /* 0xfffffffe0829b812 */ /* 0x000fe200078ec0ff */
[----:B------:R-:W-:Y:S01]  /*fb70*/  VIADD R8, R9, 0x90 ;  /* 0x0000009009087836 */ /* 0x000fe20000000000 */
[----:B------:R-:W-:Y:S02]  /*fb80*/  @!P4 LEA.HI R45, R45, R45, RZ, 0x1 ;  /* 0x0000002d2d2dc211 */ /* 0x000fe400078f08ff */
[----:B0-----:R-:W-:Y:S01]  /*fb90*/  @!P2 LOP3.LUT R37, R42, 0xfffffffe, RZ, 0xc0, !PT ;  /* 0xfffffffe2a25a812 */ /* 0x001fe200078ec0ff */
[----:B------:R-:W-:Y:S01]  /*fba0*/  VIADD R42, R9, 0x88 ;  /* 0x00000088092a7836 */ /* 0x000fe20000000000 */
[----:B------:R-:W-:Y:S01]  /*fbb0*/  @!P5 LEA.HI R44, R44, R44, RZ, 0x1 ;  /* 0x0000002c2c2cd211 */ /* 0x000fe200078f08ff */
[--C-:B-1----:R-:W-:Y:S01]  /*fbc0*/  @!P3 IMAD.WIDE R12, R41, 0x4, R14.reuse ;  /* 0x00000004290cb825 */ /* 0x102fe200078e020e */
[----:B------:R-:W-:Y:S02]  /*fbd0*/  @!P6 LOP3.LUT R41, R0, 0xfffffffe, RZ, 0xc0, !PT ;  /* 0xfffffffe0029e812 */ /* 0x000fe400078ec0ff */
[----:B------:R-:W-:Y:S01]  /*fbe0*/  ISETP.GE.AND P0, PT, R42, UR4, PT ;  /* 0x000000042a007c0c */ /* 0x000fe2000bf06270 */
[----:B------:R-:W-:Y:S01]  /*fbf0*/  @!P2 IMAD.WIDE R36, R37, 0x4, R14 ;  /* 0x000000042524a825 */ /* 0x000fe200078e020e */
[----:B------:R-:W-:-:S02]  /*fc00*/  @!P5 LOP3.LUT R43, R44, 0xfffffffe, RZ, 0xc0, !PT ;  /* 0xfffffffe2c2bd812 */ /* 0x000fc400078ec0ff */
[----:B------:R-:W-:Y:S01]  /*fc10*/  @!P1 LEA.HI R40, R40, R40, RZ, 0x1 ;  /* 0x0000002828289211 */ /* 0x000fe200078f08ff */
[----:B------:R-:W-:Y:S01]  /*fc20*/  VIADD R0, R9, 0x98 ;  /* 0x0000009809007836 */ /* 0x000fe20000000000 */
[----:B------:R0:W-:Y:S01]  /*fc30*/  @!P2 ST.E.64 desc[UR44][R36.64], R134 ;  /* 0x000000862400a985 */ /* 0x0001e2000c101b2c */
[----:B--2---:R-:W-:Y:S01]  /*fc40*/  @!P5 IMAD.WIDE R34, R43, 0x4, R14 ;  /* 0x000000042b22d825 */ /* 0x004fe200078e020e */
[----:B------:R-:W-:Y:S02]  /*fc50*/  ISETP.GE.AND P2, PT, R8, UR4, PT ;  /* 0x0000000408007c0c */ /* 0x000fe4000bf46270 */
[----:B------:R1:W-:Y:S01]  /*fc60*/  @!P3 ST.E.64 desc[UR44][R12.64], R4 ;  /* 0x000000040c00b985 */ /* 0x0003e2000c101b2c */
[----:B------:R-:W-:Y:S01]  /*fc70*/  VIADD R43, R9, 0xa0 ;  /* 0x000000a0092b7836 */ /* 0x000fe20000000000 */
[----:B------:R-:W-:Y:S02]  /*fc80*/  ISETP.GE.AND P3, PT, R0, UR4, PT ;  /* 0x0000000400007c0c */ /* 0x000fe4000bf66270 */
[----:B------:R-:W-:Y:S01]  /*fc90*/  @!P0 LEA.HI R42, R42, R42, RZ, 0x1 ;  /* 0x0000002a2a2a8211 */ /* 0x000fe200078f08ff */
[----:B------:R2:W-:Y:S01]  /*fca0*/  @!P5 ST.E.64 desc[UR44][R34.64], R78 ;  /* 0x0000004e2200d985 */ /* 0x0005e2000c101b2c */
[----:B0-----:R-:W-:-:S05]  /*fcb0*/  @!P4 LOP3.LUT R37, R45, 0xfffffffe, RZ, 0xc0, !PT ;  /* 0xfffffffe2d25c812 */ /* 0x001fca00078ec0ff */
[----:B------:R-:W-:Y:S02]  /*fcc0*/  @!P2 LEA.HI R8, R8, R8, RZ, 0x1 ;  /* 0x000000080808a211 */ /* 0x000fe400078f08ff */
[----:B-1----:R-:W-:Y:S01]  /*fcd0*/  @!P1 LOP3.LUT R13, R40, 0xfffffffe, RZ, 0xc0, !PT ;  /* 0xfffffffe280d9812 */ /* 0x002fe200078ec0ff */
[--C-:B------:R-:W-:Y:S01]  /*fce0*/  @!P4 IMAD.WIDE R36, R37, 0x4, R14.reuse ;  /* 0x000000042524c825 */ /* 0x100fe200078e020e */
[----:B------:R-:W-:Y:S02]  /*fcf0*/  @!P3 LEA.HI R0, R0, R0, RZ, 0x1 ;  /* 0x000000000000b211 */ /* 0x000fe400078f08ff */
[----:B--2---:R-:W-:Y:S02]  /*fd00*/  @!P0 LOP3.LUT R35, R42, 0xfffffffe, RZ, 0xc0, !PT ;  /* 0xfffffffe2a238812 */ /* 0x004fe400078ec0ff */
[----:B------:R0:W-:Y:S01]  /*fd10*/  @!P4 ST.E.64 desc[UR44][R36.64], R6 ;  /* 0x000000062400c985 */ /* 0x0001e2000c101b2c */
[----:B------:R-:W-:Y:S01]  /*fd20*/  @!P6 IMAD.WIDE R4, R41, 0x4, R14 ;  /* 0x000000042904e825 */ /* 0x000fe200078e020e */
[----:B------:R-:W-:-:S03]  /*fd30*/  ISETP.GE.AND P4, PT, R43, UR4, PT ;  /* 0x000000042b007c0c */ /* 0x000fc6000bf86270 */
[----:B------:R-:W-:Y:S01]  /*fd40*/  VIADD R34, R9, 0xa8 ;  /* 0x000000a809227836 */ /* 0x000fe20000000000 */
[----:B------:R1:W-:Y:S04]  /*fd50*/  @!P6 ST.E.64 desc[UR44][R4.64], R50 ;  /* 0x000000320400e985 */ /* 0x0003e8000c101b2c */
[----:B------:R-:W-:Y:S01]  /*fd60*/  ISETP.GE.AND P5, PT, R34, UR4, PT ;  /* 0x0000000422007c0c */ /* 0x000fe2000bfa6270 */
[----:B0-----:R-:W-:-:S04]  /*fd70*/  @!P1 IMAD.WIDE R6, R13, 0x4, R14 ;  /* 0x000000040d069825 */ /* 0x001fc800078e020e */
[----:B------:R-:W-:Y:S01]  /*fd80*/  @!P4 LEA.HI R43, R43, R43, RZ, 0x1 ;  /* 0x0000002b2b2bc211 */ /* 0x000fe200078f08ff */
[----:B------:R-:W-:Y:S01]  /*fd90*/  VIADD R36, R9, 0xb0 ;  /* 0x000000b009247836 */ /* 0x000fe20000000000 */
[----:B------:R0:W-:Y:S01]  /*fda0*/  @!P1 ST.E.64 desc[UR44][R6.64], R136 ;  /* 0x0000008806009985 */ /* 0x0001e2000c101b2c */
[--C-:B------:R-:W-:Y:S01]  /*fdb0*/  @!P0 IMAD.WIDE R12, R35, 0x4, R14.reuse ;  /* 0x00000004230c8825 */ /* 0x100fe200078e020e */
[----:B-1----:R-:W-:Y:S02]  /*fdc0*/  @!P2 LOP3.LUT R5, R8, 0xfffffffe, RZ, 0xc0, !PT ;  /* 0xfffffffe0805a812 */ /* 0x002fe400078ec0ff */
[----:B------:R-:W-:Y:S01]  /*fdd0*/  ISETP.GE.AND P1, PT, R36, UR4, PT ;  /* 0x0000000424007c0c */ /* 0x000fe2000bf26270 */
[----:B------:R-:W-:Y:S01]  /*fde0*/  VIADD R37, R9, 0xb8 ;  /* 0x000000b809257836 */ /* 0x000fe20000000000 */
[----:B------:R1:W-:Y:S01]  /*fdf0*/  @!P0 ST.E.64 desc[UR44][R12.64], R138 ;  /* 0x0000008a0c008985 */ /* 0x0003e2000c101b2c */
[----:B------:R-:W-:Y:S01]  /*fe00*/  @!P5 LEA.HI R34, R34, R34, RZ, 0x1 ;  /* 0x000000222222d211 */ /* 0x000fe200078f08ff */
[----:B------:R-:W-:-:S02]  /*fe10*/  @!P2 IMAD.WIDE R4, R5, 0x4, R14 ;  /* 0x000000040504a825 */ /* 0x000fc400078e020e */
[----:B------:R-:W-:Y:S02]  /*fe20*/  ISETP.GE.AND P0, PT, R37, UR4, PT ;  /* 0x0000000425007c0c */ /* 0x000fe4000bf06270 */
[----:B------:R-:W-:Y:S01]  /*fe30*/  @!P5 LOP3.LUT R35, R34, 0xfffffffe, RZ, 0xc0, !PT ;  /* 0xfffffffe2223d812 */ /* 0x000fe200078ec0ff */
[----:B------:R-:W-:Y:S01]  /*fe40*/  VIADD R8, R9, 0xc0 ;  /* 0x000000c009087836 */ /* 0x000fe20000000000 */
[----:B0-----:R-:W-:Y:S01]  /*fe50*/  @!P3 LOP3.LUT R7, R0, 0xfffffffe, RZ, 0xc0, !PT ;  /* 0xfffffffe0007b812 */ /* 0x001fe200078ec0ff */
[----:B------:R0:W-:Y:S02]  /*fe60*/  @!P2 ST.E.64 desc[UR44][R4.64], R54 ;  /* 0x000000360400a985 */ /* 0x0001e4000c101b2c */
[----:B------:R-:W-:Y:S01]  /*fe70*/  @!P1 LEA.HI R36, R36, R36, RZ, 0x1 ;  /* 0x0000002424249211 */ /* 0x000fe200078f08ff */
[--C-:B------:R-:W-:Y:S01]  /*fe80*/  @!P5 IMAD.WIDE R34, R35, 0x4, R14.reuse ;  /* 0x000000042322d825 */ /* 0x100fe200078e020e */
[----:B------:R-:W-:Y:S02]  /*fe90*/  ISETP.GE.AND P2, PT, R8, UR4, PT ;  /* 0x0000000408007c0c */ /* 0x000fe4000bf46270 */
[----:B-1----:R-:W-:Y:S01]  /*fea0*/  @!P4 LOP3.LUT R13, R43, 0xfffffffe, RZ, 0xc0, !PT ;  /* 0xfffffffe2b0dc812 */ /* 0x002fe200078ec0ff */
[----:B------:R-:W-:Y:S01]  /*feb0*/  @!P3 IMAD.WIDE R6, R7, 0x4, R14 ;  /* 0x000000040706b825 */ /* 0x000fe200078e020e */
[----:B------:R-:W-:-:S02]  /*fec0*/  @!P0 LEA.HI R0, R37, R37, RZ, 0x1 ;  /* 0x0000002525008211 */ /* 0x000fc400078f08ff */
[----:B------:R-:W-:Y:S01]  /*fed0*/  @!P1 LOP3.LUT R37, R36, 0xfffffffe, RZ, 0xc0, !PT ;  /* 0xfffffffe24259812 */ /* 0x000fe200078ec0ff */
[--C-:B------:R-:W-:Y:S01]  /*fee0*/  @!P4 IMAD.WIDE R12, R13, 0x4, R14.reuse ;  /* 0x000000040d0cc825 */ /* 0x100fe200078e020e */
[----:B------:R-:W-:Y:S01]  /*fef0*/  @!P0 LOP3.LUT R41, R0, 0xfffffffe, RZ, 0xc0, !PT ;  /* 0xfffffffe00298812 */ /* 0x000fe200078ec0ff */
[----:B------:R1:W-:Y:S02]  /*ff00*/  @!P3 ST.E.64 desc[UR44][R6.64], R140 ;  /* 0x0000008c0600b985 */ /* 0x0003e4000c101b2c */
[----:B0-----:R-:W-:Y:S02]  /*ff10*/  @!P1 IMAD.WIDE R4, R37, 0x4, R14 ;  /* 0x0000000425049825 */ /* 0x001fe400078e020e */
[----:B------:R0:W-:Y:S01]  /*ff20*/  @!P4 ST.E.64 desc[UR44][R12.64], R16 ;  /* 0x000000100c00c985 */ /* 0x0001e2000c101b2c */
[----:B------:R-:W-:Y:S01]  /*ff30*/  @!P2 LEA.HI R8, R8, R8, RZ, 0x1 ;  /* 0x000000080808a211 */ /* 0x000fe200078f08ff */
[C---:B------:R-:W-:Y:S02]  /*ff40*/  VIADD R0, R9.reuse, 0xd0 ;  /* 0x000000d009007836 */ /* 0x040fe40000000000 */
[----:B------:R2:W-:Y:S01]  /*ff50*/  @!P5 ST.E.64 desc[UR44][R34.64], R20 ;  /* 0x000000142200d985 */ /* 0x0005e2000c101b2c */
[----:B------:R-:W-:-:S03]  /*ff60*/  VIADD R36, R9, 0xc8 ;  /* 0x000000c809247836 */ /* 0x000fc60000000000 */
[----:B------:R5:W-:Y:S01]  /*ff70*/  @!P1 ST.E.64 desc[UR44][R4.64], R22 ;  /* 0x0000001604009985 */ /* 0x000be2000c101b2c */
[----:B------:R-:W-:Y:S01]  /*ff80*/  ISETP.GE.AND P1, PT, R0, UR4, PT ;  /* 0x0000000400007c0c */ /* 0x000fe2000bf26270 */
[----:B-1----:R-:W-:Y:S01]  /*ff90*/  @!P0 IMAD.WIDE R6, R41, 0x4, R14 ;  /* 0x0000000429068825 */ /* 0x002fe200078e020e */
[----:B------:R-:W-:-:S03]  /*ffa0*/  ISETP.GE.AND P3, PT, R36, UR4, PT ;  /* 0x0000000424007c0c */ /* 0x000fc6000bf66270 */
[C---:B0-----:R-:W-:Y:S01]  /*ffb0*/  VIADD R12, R9.reuse, 0xd8 ;  /* 0x000000d8090c7836 */ /* 0x041fe20000000000 */
[----:B------:R0:W-:Y:S01]  /*ffc0*/  @!P0 ST.E.64 desc[UR44][R6.64], R26 ;  /* 0x0000001a06008985 */ /* 0x0001e2000c101b2c */
[C---:B------:R-:W-:Y:S01]  /*ffd0*/  VIADD R16, R9.reuse, 0xe0 ;  /* 0x000000e009107836 */ /* 0x040fe20000000000 */
[----:B------:R-:W-:Y:S01]  /*ffe0*/  @!P2 LOP3.LUT R13, R8, 0xfffffffe, RZ, 0xc0, !PT ;  /* 0xfffffffe080da812 */ /* 0x000fe200078ec0ff */
[C---:B--2---:R-:W-:Y:S01]  /*fff0*/  VIADD R20, R9.reuse, 0xe8 ;  /* 0x000000e809147836 */ /* 0x044fe20000000000 */
[----:B------:R-:W-:Y:S01]  /*10000*/  ISETP.GE.AND P0, PT, R12, UR4, PT ;  /* 0x000000040c007c0c */ /* 0x000fe2000bf06270 */
[----:B------:R-:W-:Y:S01]  /*10010*/  VIADD R21, R9, 0xf0 ;  /* 0x000000f009157836 */ /* 0x000fe20000000000 */
[----:B------:R-:W-:Y:S01]  /*10020*/  ISETP.GE.AND P4, PT, R16, UR4, PT ;  /* 0x0000000410007c0c */ /* 0x000fe2000bf86270 */
[----:B-----5:R-:W-:Y:S01]  /*10030*/  @!P2 IMAD.WIDE R4, R13, 0x4, R14 ;  /* 0x000000040d04a825 */ /* 0x020fe200078e020e */
[----:B------:R-:W-:Y:S02]  /*10040*/  ISETP.GE.AND P5, PT, R20, UR4, PT ;  /* 0x0000000414007c0c */ /* 0x000fe4000bfa6270 */
[----:B------:R-:W-:Y:S01]  /*10050*/  ISETP.GE.AND P6, PT, R21, UR4, PT ;  /* 0x0000000415007c0c */ /* 0x000fe2000bfc6270 */
[----:B------:R-:W-:Y:S01]  /*10060*/  VIADD R9, R9, 0xf8 ;  /* 0x000000f809097836 */ /* 0x000fe20000000000 */
[----:B------:R-:W-:Y:S01]  /*10070*/  @!P1 LEA.HI R0, R0, R0, RZ, 0x1 ;  /* 0x0000000000009211 */ /* 0x000fe200078f08ff */
[----:B------:R1:W-:Y:S01]  /*10080*/  @!P2 ST.E.64 desc[UR44][R4.64], R24 ;  /* 0x000000180400a985 */ /* 0x0003e2000c101b2c */
[----:B------:R-:W-:-:S02]  /*10090*/  @!P3 LEA.HI R36, R36, R36, RZ, 0x1 ;  /* 0x000000242424b211 */ /* 0x000fc400078f08ff */
[----:B------:R-:W-:Y:S02]  /*100a0*/  @!P1 LOP3.LUT R13, R0, 0xfffffffe, RZ, 0xc0, !PT ;  /* 0xfffffffe000d9812 */ /* 0x000fe400078ec0ff */
[----:B------:R-:W-:Y:S02]  /*100b0*/  @!P0 LEA.HI R0, R12, R12, RZ, 0x1 ;  /* 0x0000000c0c008211 */ /* 0x000fe400078f08ff */
[----:B0-----:R-:W-:Y:S01]  /*100c0*/  @!P3 LOP3.LUT R7, R36, 0xfffffffe, RZ, 0xc0, !PT ;  /* 0xfffffffe2407b812 */ /* 0x001fe200078ec0ff */
[--C-:B------:R-:W-:Y:S01]  /*100d0*/  @!P1 IMAD.WIDE R12, R13, 0x4, R14.reuse ;  /* 0x000000040d0c9825 */ /* 0x100fe200078e020e */
[----:B------:R-:W-:Y:S02]  /*100e0*/  @!P4 LEA.HI R16, R16, R16, RZ, 0x1 ;  /* 0x000000101010c211 */ /* 0x000fe400078f08ff */
[----:B------:R-:W-:Y:S01]  /*100f0*/  @!P0 LOP3.LUT R17, R0, 0xfffffffe, RZ, 0xc0, !PT ;  /* 0xfffffffe00118812 */ /* 0x000fe200078ec0ff */
[----:B------:R-:W-:Y:S01]  /*10100*/  @!P3 IMAD.WIDE R6, R7, 0x4, R14 ;  /* 0x000000040706b825 */ /* 0x000fe200078e020e */
[----:B------:R-:W-:-:S02]  /*10110*/  @!P5 LEA.HI R20, R20, R20, RZ, 0x1 ;  /* 0x000000141414d211 */ /* 0x000fc400078f08ff */
[----:B------:R-:W-:Y:S02]  /*10120*/  @!P6 LEA.HI R0, R21, R21, RZ, 0x1 ;  /* 0x000000151500e211 */ /* 0x000fe400078f08ff */
[----:B------:R-:W-:Y:S01]  /*10130*/  @!P4 LOP3.LUT R21, R16, 0xfffffffe, RZ, 0xc0, !PT ;  /* 0xfffffffe1015c812 */ /* 0x000fe200078ec0ff */
[--C-:B------:R-:W-:Y:S01]  /*10140*/  @!P0 IMAD.WIDE R16, R17, 0x4, R14.reuse ;  /* 0x0000000411108825 */ /* 0x100fe200078e020e */
[----:B------:R-:W-:Y:S01]  /*10150*/  @!P5 LOP3.LUT R23, R20, 0xfffffffe, RZ, 0xc0, !PT ;  /* 0xfffffffe1417d812 */ /* 0x000fe200078ec0ff */
[----:B------:R0:W-:Y:S01]  /*10160*/  @!P3 ST.E.64 desc[UR44][R6.64], R28 ;  /* 0x0000001c0600b985 */ /* 0x0001e2000c101b2c */
[----:B-1----:R-:W-:Y:S01]  /*10170*/  @!P6 LOP3.LUT R25, R0, 0xfffffffe, RZ, 0xc0, !PT ;  /* 0xfffffffe0019e812 */ /* 0x002fe200078ec0ff */
[--C-:B------:R-:W-:Y:S02]  /*10180*/  @!P4 IMAD.WIDE R4, R21, 0x4, R14.reuse ;  /* 0x000000041504c825 */ /* 0x100fe400078e020e */
[----:B------:R1:W-:Y:S02]  /*10190*/  @!P1 ST.E.64 desc[UR44][R12.64], R30 ;  /* 0x0000001e0c009985 */ /* 0x0003e4000c101b2c */
[----:B------:R-:W-:-:S02]  /*101a0*/  @!P6 IMAD.WIDE R20, R25, 0x4, R14 ;  /* 0x000000041914e825 */ /* 0x000fc400078e020e */
[----:B------:R1:W-:Y:S01]  /*101b0*/  @!P0 ST.E.64 desc[UR44][R16.64], R38 ;  /* 0x0000002610008985 */ /* 0x0003e2000c101b2c */
[----:B------:R-:W-:-:S03]  /*101c0*/  ISETP.GE.AND P0, PT, R9, UR4, PT ;  /* 0x0000000409007c0c */ /* 0x000fc6000bf06270 */
[----:B------:R1:W-:Y:S01]  /*101d0*/  @!P4 ST.E.64 desc[UR44][R4.64], R10 ;  /* 0x0000000a0400c985 */ /* 0x0003e2000c101b2c */
[----:B0-----:R-:W-:-:S05]  /*101e0*/  @!P5 IMAD.WIDE R6, R23, 0x4, R14 ;  /* 0x000000041706d825 */ /* 0x001fca00078e020e */
[----:B------:R1:W-:Y:S04]  /*101f0*/  @!P5 ST.E.64 desc[UR44][R6.64], R32 ;  /* 0x000000200600d985 */ /* 0x0003e8000c101b2c */
[----:B------:R1:W-:Y:S01]  /*10200*/  @!P6 ST.E.64 desc[UR44][R20.64], R18 ;  /* 0x000000121400e985 */ /* 0x0003e2000c101b2c */
[----:B------:R-:W-:Y:S05]  /*10210*/  @P0 BRA `(.L_x_948) ;  /* 0x0000004000a40947 */ /* 0x000fea0003800000 */
[----:B------:R-:W-:-:S04]  /*10220*/  LEA.HI R9, R9, R9, RZ, 0x1 ;  /* 0x0000000909097211 */ /* 0x000fc800078f08ff */
[----:B------:R-:W-:-:S05]  /*10230*/  LOP3.LUT R9, R9, 0xfffffffe, RZ, 0xc0, !PT ;  /* 0xfffffffe09097812 */ /* 0x000fca00078ec0ff */
[----:B------:R-:W-:-:S05]  /*10240*/  IMAD.WIDE R14, R9, 0x4, R14 ;  /* 0x00000004090e7825 */ /* 0x000fca00078e020e */
[----:B------:R0:W-:Y:S01]  /*10250*/  ST.E.64 desc[UR44][R14.64], R2 ;  /* 0x000000020e007985 */ /* 0x0001e2000c101b2c */
[----:B------:R-:W-:Y:S05]  /*10260*/  BRA `(.L_x_948) ;  /* 0x0000004000907947 */ /* 0x000fea0003800000 */
.L_x_1031:
        /* <DEDUP_REMOVED lines=14> */
[----:B------:R-:W-:Y:S01]  /*10350*/  USHF.R.S32.HI UR6, URZ, 0x1f, UR42 ;  /* 0x0000001f3f067899 */ /* 0x000fe2000801142a */
[----:B------:R-:W-:Y:S01]  /*10360*/  IMAD.MOV.U32 R5, RZ, RZ, R0 ;  /* 0x000000ffff057224 */ /* 0x000fe200078e0000 */
[----:B------:R-:W-:Y:S02]  /*10370*/  ULDC.64 UR8, c[0x0][0xbd0] ;  /* 0x0002f40000087ab9 */ /* 0x000fe40000000a00 */
[----:B------:R-:W-:Y:S02]  /*10380*/  UIMAD UR6, UR6, UR8, URZ ;  /* 0x00000008060672a4 */ /* 0x000fe4000f8e023f */
[----:B------:R-:W-:Y:S01]  /*10390*/  UIMAD.WIDE.U32 UR4, UR42, UR8, URZ ;  /* 0x000000082a0472a5 */ /* 0x000fe2000f8e003f */
[----:B------:R-:W1:Y:S01]  /*103a0*/  S2UR UR7, SR_CTAID.Y ;  /* 0x00000000000779c3 */ /* 0x000e620000002600 */
[----:B------:R-:W-:-:S04]  /*103b0*/  UIMAD UR6, UR42, UR9, UR6 ;  /* 0x000000092a0672a4 */ /* 0x000fc8000f8e0206 */
[----:B------:R-:W-:Y:S02]  /*103c0*/  UIADD3 UR6, UR5, UR6, URZ ;  /* 0x0000000605067290 */ /* 0x000fe4000fffe03f */
[----:B------:R-:W-:Y:S01]  /*103d0*/  IMAD.U32 R3, RZ, RZ, UR5 ;  /* 0x00000005ff037e24 */ /* 0x000fe2000f8e00ff */
[----:B------:R-:W2:Y:S01]  /*103e0*/  @P0 LDC R7, c[0x0][0xbec] ;  /* 0x0002fb00ff070b82 */ /* 0x000ea20000000800 */
[----:B------:R-:W-:Y:S01]  /*103f0*/  IMAD.U32 R2, RZ, RZ, UR4 ;  /* 0x00000004ff027e24 */ /* 0x000fe2000f8e00ff */
[----:B------:R-:W-:Y:S01]  /*10400*/  ULDC.64 UR4, c[0x0][0xbe0] ;  /* 0x0002f80000047ab9 */ /* 0x000fe20000000a00 */
[----:B------:R-:W-:-:S05]  /*10410*/  IMAD.U32 R3, RZ, RZ, UR6 ;  /* 0x00000006ff037e24 */ /* 0x000fca000f8e00ff */
[----:B------:R-:W3:Y:S01]  /*10420*/  @P0 LDC R9, c[0x0][0xbf0] ;  /* 0x0002fc00ff090b82 */ /* 0x000ee20000000800 */
[C---:B0-----:R-:W-:Y:S02]  /*10430*/  IMAD R12, R10.reuse, UR39, RZ ;  /* 0x000000270a0c7c24 */ /* 0x041fe4000f8e02ff */
[----:B------:R-:W-:-:S04]  /*10440*/  IMAD.WIDE.U32 R2, R10, UR36, R2 ;  /* 0x000000240a027c25 */ /* 0x000fc8000f8e0002 */
[----:B------:R-:W-:Y:S01]  /*10450*/  IMAD R11, R11, UR36, R12 ;  /* 0x000000240b0b7c24 */ /* 0x000fe2000f8e020c */
[----:B------:R-:W1:Y:S03]  /*10460*/  LDC R8, c[0x0][0xc50] ;  /* 0x00031400ff087b82 */ /* 0x000e660000000800 */
[----:B------:R-:W-:Y:S02]  /*10470*/  IMAD.IADD R3, R11, 0x1, R3 ;  /* 0x000000010b037824 */ /* 0x000fe400078e0203 */
[----:B--2---:R-:W-:-:S04]  /*10480*/  @P0 IMAD.HI.U32 R4, R0, R7, RZ ;  /* 0x0000000700040227 */ /* 0x004fc800078e00ff */
[----:B------:R-:W-:Y:S01]  /*10490*/  IMAD R7, RZ, RZ, -UR42 ;  /* 0x8000002aff077e24 */ /* 0x000fe2000f8e02ff */
[----:B---3--:R-:W-:-:S03]  /*104a0*/  @P0 SHF.R.U32.HI R5, RZ, R9, R4 ;  /* 0x00000009ff050219 */ /* 0x008fc60000011604 */
[----:B-1----:R-:W-:Y:S02]  /*104b0*/  IMAD R9, R8, R7, UR7 ;  /* 0x0000000708097e24 */ /* 0x002fe4000f8e0207 */
[----:B------:R-:W-:Y:S02]  /*104c0*/  IMAD.MOV R7, RZ, RZ, -R5 ;  /* 0x000000ffff077224 */ /* 0x000fe400078e0a05 */
[----:B------:R-:W-:Y:S01]  /*104d0*/  IMAD.WIDE.U32 R2, R9, UR4, R2 ;  /* 0x0000000409027c25 */ /* 0x000fe2000f8e0002 */
[----:B------:R-:W-:-:S03]  /*104e0*/  SHF.R.S32.HI R4, RZ, 0x1f, R9 ;  /* 0x0000001fff047819 */ /* 0x000fc60000011409 */
[----:B------:R-:W-:Y:S01]  /*104f0*/  IMAD R7, R6, R7, R0 ;  /* 0x0000000706077224 */ /* 0x000fe200078e0200 */
[----:B------:R-:W-:Y:S01]  /*10500*/  IADD3 R2, P0, R5, R2, RZ ;  /* 0x0000000205027210 */ /* 0x000fe20007f1e0ff */
[----:B------:R-:W-:-:S03]  /*10510*/  IMAD R4, R4, UR4, RZ ;  /* 0x0000000404047c24 */ /* 0x000fc6000f8e02ff */
[----:B------:R-:W-:Y:S01]  /*10520*/  SHF.R.S32.HI R0, RZ, 0x1f, R7 ;  /* 0x0000001fff007819 */ /* 0x000fe20000011407 */
[----:B------:R-:W-:Y:S01]  /*10530*/  IMAD R4, R9, UR5, R4 ;  /* 0x0000000509047c24 */ /* 0x000fe2000f8e0204 */
[----:B------:R-:W-:Y:S01]  /*10540*/  SHF.R.S32.HI R9, RZ, 0x1f, R5 ;  /* 0x0000001fff097819 */ /* 0x000fe20000011405 */
[----:B------:R-:W-:Y:S02]  /*10550*/  ULDC.64 UR4, c[0x0][0xbc8] ;  /* 0x0002f20000047ab9 */ /* 0x000fe40000000a00 */
[----:B------:R-:W-:Y:S01]  /*10560*/  IMAD R0, R0, UR4, RZ ;  /* 0x0000000400007c24 */ /* 0x000fe2000f8e02ff */
[----:B------:R-:W-:-:S03]  /*10570*/  IADD3.X R3, R9, R3, R4, P0, !PT ;  /* 0x0000000309037210 */ /* 0x000fc600007fe404 */
[C---:B------:R-:W-:Y:S02]  /*10580*/  IMAD R5, R7.reuse, UR5, R0 ;  /* 0x0000000507057c24 */ /* 0x040fe4000f8e0200 */
[----:B------:R-:W-:Y:S01]  /*10590*/  IMAD.WIDE.U32 R2, R7, UR4, R2 ;  /* 0x0000000407027c25 */ /* 0x000fe2000f8e0002 */
[----:B------:R-:W-:-:S03]  /*105a0*/  ULDC.64 UR4, c[0x0][0xba8] ;  /* 0x0002ea0000047ab9 */ /* 0x000fc60000000a00 */
[----:B------:R-:W-:Y:S01]  /*105b0*/  IMAD.IADD R3, R3, 0x1, R5 ;  /* 0x0000000103037824 */ /* 0x000fe200078e0205 */
[----:B------:R-:W-:-:S04]  /*105c0*/  LEA R4, P0, R2, UR4, 0x2 ;  /* 0x0000000402047c11 */ /* 0x000fc8000f8010ff */
[----:B------:R-:W-:Y:S01]  /*105d0*/  LEA.HI.X R5, R2, UR5, R3, 0x2, P0 ;  /* 0x0000000502057c11 */ /* 0x000fe200080f1403 */
[----:B------:R-:W-:-:S05]  /*105e0*/  IMAD.MOV.U32 R3, RZ, RZ, -0x800000 ;  /* 0xff800000ff037424 */ /* 0x000fca00078e00ff */
[----:B------:R2:W-:Y:S01]  /*105f0*/  STG.E desc[UR44][R4.64], R3 ;  /* 0x0000000304007986 */ /* 0x0005e2000c10192c */
[----:B------:R-:W-:Y:S05]  /*10600*/  BRA `(.L_x_948) ;  /* 0x0000003c00a87947 */ /* 0x000fea0003800000 */
.L_x_946:
[----:B------:R-:W-:-:S08]  /*10610*/  NOP ;  /* 0x0000000000007918 */ /* 0x000fd00000000000 */
[----:B------:R-:W0:-:S00]  /*10620*/  USETMAXREG.DEALLOC.CTAPOOL 0x18 ;  /* 0x00000018000079c8 */ /* 0x000e0000080e0500 */
        /* <DEDUP_REMOVED lines=16> */
.L_x_1034:
[----:B------:R-:W-:Y:S01]  /*10730*/  ULDC UR8, c[0x0][0xc50] ;  /* 0x0003140000087ab9 */ /* 0x000fe20000000800 */
[----:B------:R-:W-:Y:S01]  /*10740*/  UMOV UR36, UR7 ;  /* 0x0000000700247c82 */ /* 0x000fe20008000000 */
[----:B------:R-:W-:-:S11]  /*10750*/  UISETP.NE.AND UP0, UPT, UR8, 0x1, UPT ;  /* 0x000000010800788c */ /* 0x000fd6000bf05270 */
[----:B------:R-:W-:Y:S01]  /*10760*/  @UP0 ULDC UR4, c[0x0][0xc54] ;  /* 0x0003150000040ab9 */ /* 0x000fe20000000800 */
[----:B------:R-:W-:Y:S01]  /*10770*/  @UP0 ULDC UR6, c[0x0][0xc58] ;  /* 0x0003160000060ab9 */ /* 0x000fe20000000800 */
[----:B------:R-:W-:-:S04]  /*10780*/  UIMAD.WIDE.U32 UR4, UR7, UR4, URZ ;  /* 0x00000004070472a5 */ /* 0x000fc8000f8e003f */
[----:B------:R-:W-:-:S12]  /*10790*/  @UP0 USHF.R.U32.HI UR36, URZ, UR6, UR5 ;  /* 0x000000063f240299 */ /* 0x000fd80008011605 */
.L_x_1035:
[----:B------:R-:W-:Y:S01]  /*107a0*/  ISETP.GE.AND P0, PT, R18, RZ, PT ;  /* 0x000000ff1200720c */ /* 0x000fe20003f06270 */
[----:B------:R-:W-:Y:S01]  /*107b0*/  UIADD3 UR6, -UR36, URZ, URZ ;  /* 0x0000003f24067290 */ /* 0x000fe2000fffe13f */
[----:B------:R-:W-:Y:S02]  /*107c0*/  IMAD.MOV.U32 R20, RZ, RZ, 0x1 ;  /* 0x00000001ff147424 */ /* 0x000fe400078e00ff */
[----:B------:R-:W-:Y:S01]  /*107d0*/  IMAD.MOV.U32 R0, RZ, RZ, RZ ;  /* 0x000000ffff007224 */ /* 0x000fe200078e00ff */
[----:B------:R-:W-:Y:S01]  /*107e0*/  UIMAD UR6, UR8, UR6, UR7 ;  /* 0x00000006080672a4 */ /* 0x000fe2000f8e0207 */
[----:B------:R-:W-:-:S07]  /*107f0*/  IMAD.MOV.U32 R2, RZ, RZ, 0x1 ;  /* 0x00000001ff027424 */ /* 0x000fce00078e00ff */
[----:B------:R-:W-:Y:S05]  /*10800*/  @!P0 BRA `(.L_x_1036) ;  /* 0x00000038005c8947 */ /* 0x000fea0003800000 */
[----:B------:R-:W0:Y:S01]  /*10810*/  S2UR UR40, SR_CTAID.X ;  /* 0x00000000002879c3 */ /* 0x000e220000002500 */
[----:B------:R-:W-:Y:S01]  /*10820*/  ULDC.64 UR4, c[0x0][0x418] ;  /* 0x0001060000047ab9 */ /* 0x000fe20000000a00 */
[----:B------:R-:W-:Y:S01]  /*10830*/  ULDC UR7, c[0x0][0x448] ;  /* 0x0001120000077ab9 */ /* 0x000fe20000000800 */
[----:B------:R-:W-:Y:S02]  /*10840*/  UISETP.NE.U32.AND UP0, UPT, UR4, URZ, UPT ;  /* 0x0000003f0400728c */ /* 0x000fe4000bf05070 */
[----:B------:R-:W-:Y:S02]  /*10850*/  UISETP.NE.AND UP1, UPT, UR7, 0x1, UPT ;  /* 0x000000010700788c */ /* 0x000fe4000bf25270 */
[----:B------:R-:W-:Y:S01]  /*10860*/  UISETP.NE.AND.EX UP0, UPT, UR5, URZ, UPT, UP0 ;  /* 0x0000003f0500728c */ /* 0x000fe2000bf05300 */
[----:B------:R-:W-:Y:S01]  /*10870*/  ULDC UR4, c[0x0][0x424] ;  /* 0x0001090000047ab9 */ /* 0x000fe20000000800 */
[----:B------:R-:W-:Y:S02]  /*10880*/  ULDC UR12, c[0x0][0x288] ;  /* 0x0000a200000c7ab9 */ /* 0x000fe40000000800 */
[----:B------:R-:W-:-:S02]  /*10890*/  USEL UR11, UR4, 0x1, UP0 ;  /* 0x00000001040b7887 */ /* 0x000fc40008000000 */
[----:B------:R-:W-:Y:S01]  /*108a0*/  UIADD3 UR10, -UR12, 0x1, URZ ;  /* 0x000000010c0a7890 */ /* 0x000fe2000fffe13f */
[----:B------:R-:W-:Y:S02]  /*108b0*/  ULDC.64 UR4, c[0x0][0x9e0] ;  /* 0x0002780000047ab9 */ /* 0x000fe40000000a00 */
[----:B------:R-:W-:Y:S01]  /*108c0*/  @UP1 ULDC UR8, c[0x0][0x44c] ;  /* 0x0001130000081ab9 */ /* 0x000fe20000000800 */
[----:B------:R-:W-:Y:S01]  /*108d0*/  UISETP.GE.AND UP0, UPT, UR5, 0x1, UPT ;  /* 0x000000010500788c */ /* 0x000fe2000bf06270 */
[----:B------:R-:W-:Y:S01]  /*108e0*/  ULDC UR13, c[0x0][0x2f0] ;  /* 0x0000bc00000d7ab9 */ /* 0x000fe20000000800 */
[----:B------:R-:W-:Y:S01]  /*108f0*/  @UP1 ULDC UR14, c[0x0][0x450] ;  /* 0x00011400000e1ab9 */ /* 0x000fe20000000800 */
[----:B------:R-:W-:-:S03]  /*10900*/  UIMAD UR10, UR11, UR13, UR10 ;  /* 0x0000000d0b0a72a4 */ /* 0x000fc6000f8e020a */
[----:B------:R-:W-:Y:S01]  /*10910*/  PLOP3.LUT P1, PT, PT, PT, UP0, 0x80, 0x0 ;  /* 0x000000000000781c */ /* 0x000fe20003f2f008 */
[----:B0-----:R-:W-:-:S04]  /*10920*/  USHF.L.U32 UR40, UR40, 0x7, URZ ;  /* 0x0000000728287899 */ /* 0x001fc8000800063f */
[----:B------:R-:W-:-:S04]  /*10930*/  UIADD3 UR7, UR40, 0x7f, URZ ;  /* 0x0000007f28077890 */ /* 0x000fc8000fffe03f */
        /* <DEDUP_REMOVED lines=15> */
.L_x_1038:
[----:B------:R-:W-:-:S11]  /*10a30*/  UISETP.NE.AND UP0, UPT, UR5, 0x1, UPT ;  /* 0x000000010500788c */ /* 0x000fd6000bf05270 */
[----:B------:R-:W-:Y:S02]  /*10a40*/  @UP0 ULDC.64 UR14, c[0x0][0x9e8] ;  /* 0x00027a00000e0ab9 */ /* 0x000fe40000000a00 */
[----:B------:R-:W-:-:S04]  /*10a50*/  UIMAD.WIDE.U32 UR8, UR7, UR14, URZ ;  /* 0x0000000e070872a5 */ /* 0x000fc8000f8e003f */
[----:B------:R-:W-:-:S12]  /*10a60*/  @UP0 USHF.R.U32.HI UR7, URZ, UR15, UR9 ;  /* 0x0000000f3f070299 */ /* 0x000fd80008011609 */
.L_x_1039:
[----:B------:R-:W-:-:S04]  /*10a70*/  UIMAD UR7, UR7, UR5, UR5 ;  /* 0x00000005070772a4 */ /* 0x000fc8000f8e0205 */
[----:B------:R-:W-:-:S04]  /*10a80*/  UISETP.LT.AND UP0, UPT, UR4, UR7, UPT ;  /* 0x000000070400728c */ /* 0x000fc8000bf01270 */
[----:B------:R-:W-:-:S12]  /*10a90*/  USEL UR4, UR4, UR7, UP0 ;  /* 0x0000000704047287 */ /* 0x000fd80008000000 */
.L_x_1037:
[----:B------:R-:W-:Y:S02]  /*10aa0*/  UIMAD UR14, UR11, UR13, 0x3f ;  /* 0x0000003f0b0e74a4 */ /* 0x000fe4000f8e020d */
[----:B------:R-:W-:Y:S02]  /*10ab0*/  UIADD3 UR4, UR4, 0x3f, URZ ;  /* 0x0000003f04047890 */ /* 0x000fe4000fffe03f */
[----:B------:R-:W-:Y:S02]  /*10ac0*/  USHF.R.S32.HI UR15, URZ, 0x1f, UR14 ;  /* 0x0000001f3f0f7899 */ /* 0x000fe4000801140e */
[----:B------:R-:W-:Y:S01]  /*10ad0*/  USHF.R.S32.HI UR7, URZ, 0x1f, UR4 ;  /* 0x0000001f3f077899 */ /* 0x000fe20008011404 */
[----:B------:R-:W-:Y:S01]  /*10ae0*/  @UP1 ULDC UR8, c[0x0][0x44c] ;  /* 0x0001130000081ab9 */ /* 0x000fe20000000800 */
[----:B------:R-:W-:Y:S02]  /*10af0*/  ULEA.HI UR15, UR15, UR14, URZ, 0x6 ;  /* 0x0000000e0f0f7291 */ /* 0x000fe4000f8f303f */
[----:B------:R-:W-:-:S02]  /*10b00*/  ULEA.HI UR7, UR7, UR4, URZ, 0x6 ;  /* 0x0000000407077291 */ /* 0x000fc4000f8f303f */
[----:B------:R-:W-:Y:S01]  /*10b10*/  UIMAD.WIDE.U32 UR8, UR40, UR8, URZ ;  /* 0x00000008280872a5 */ /* 0x000fe2000f8e003f */
[----:B------:R-:W-:Y:S01]  /*10b20*/  @UP1 ULDC UR16, c[0x0][0x450] ;  /* 0x0001140000101ab9 */ /* 0x000fe20000000800 */
[----:B------:R-:W-:Y:S01]  /*10b30*/  UMOV UR10, UR40 ;  /* 0x00000028000a7c82 */ /* 0x000fe20008000000 */
[----:B------:R-:W-:Y:S02]  /*10b40*/  USHF.R.S32.HI UR15, URZ, 0x6, UR15 ;  /* 0x000000063f0f7899 */ /* 0x000fe4000801140f */
[----:B------:R-:W-:Y:S02]  /*10b50*/  USHF.R.S32.HI UR7, URZ, 0x6, UR7 ;  /* 0x000000063f077899 */ /* 0x000fe40008011407 */
[----:B------:R-:W-:Y:S02]  /*10b60*/  UIMAD UR4, UR11, UR13, -UR12 ;  /* 0x0000000d0b0472a4 */ /* 0x000fe4000f8e0a0c */
[----:B------:R-:W-:Y:S02]  /*10b70*/  @UP1 USHF.R.U32.HI UR10, URZ, UR16, UR9 ;  /* 0x000000103f0a1299 */ /* 0x000fe40008011609 */
[----:B------:R-:W-:-:S02]  /*10b80*/  UISETP.LT.AND UP0, UPT, UR15, UR7, UPT ;  /* 0x000000070f00728c */ /* 0x000fc4000bf01270 */
[----:B------:R-:W-:Y:S01]  /*10b90*/  UIADD3 UR4, UR4, UR10, URZ ;  /* 0x0000000a04047290 */ /* 0x000fe2000fffe03f */
[----:B------:R-:W-:Y:S01]  /*10ba0*/  ULDC UR8, c[0x0][0x9dc] ;  /* 0x0002770000087ab9 */ /* 0x000fe20000000800 */
[----:B------:R-:W-:Y:S02]  /*10bb0*/  USEL UR10, UR15, UR7, UP0 ;  /* 0x000000070f0a7287 */ /* 0x000fe40008000000 */
[----:B------:R-:W-:Y:S01]  /*10bc0*/  UIADD3 UR7, UR4, -UR8, URZ ;  /* 0x8000000804077290 */ /* 0x000fe2000fffe03f */
[----:B------:R-:W-:Y:S11]  /*10bd0*/  @!P1 BRA `(.L_x_1040) ;  /* 0x0000000000449947 */ /* 0x000ff60003800000 */
        /* <DEDUP_REMOVED lines=10> */
.L_x_1041:
[----:B------:R-:W-:-:S11]  /*10c80*/  UISETP.NE.AND UP0, UPT, UR5, 0x1, UPT ;  /* 0x000000010500788c */ /* 0x000fd6000bf05270 */
[----:B------:R-:W-:Y:S02]  /*10c90*/  @UP0 ULDC.64 UR12, c[0x0][0x9e8] ;  /* 0x00027a00000c0ab9 */ /* 0x000fe40000000a00 */
[----:B------:R-:W-:-:S04]  /*10ca0*/  UIMAD.WIDE.U32 UR8, UR4, UR12, URZ ;  /* 0x0000000c040872a5 */ /* 0x000fc8000f8e003f */
[----:B------:R-:W-:-:S12]  /*10cb0*/  @UP0 USHF.R.U32.HI UR4, URZ, UR13, UR9 ;  /* 0x0000000d3f040299 */ /* 0x000fd80008011609 */
.L_x_1042:
[----:B------:R-:W-:-:S04]  /*10cc0*/  UIMAD UR4, UR4, UR5, URZ ;  /* 0x00000005040472a4 */ /* 0x000fc8000f8e023f */
[----:B------:R-:W-:-:S04]  /*10cd0*/  UISETP.LT.AND UP0, UPT, UR7, UR4, UPT ;  /* 0x000000040700728c */ /* 0x000fc8000bf01270 */
[----:B------:R-:W-:-:S12]  /*10ce0*/  USEL UR7, UR7, UR4, !UP0 ;  /* 0x0000000407077287 */ /* 0x000fd8000c000000 */
.L_x_1040:
[----:B------:R-:W-:Y:S02]  /*10cf0*/  USHF.R.S32.HI UR4, URZ, 0x1f, UR7 ;  /* 0x0000001f3f047899 */ /* 0x000fe40008011407 */
[----:B------:R-:W-:Y:S02]  /*10d00*/  USHF.R.U32.HI UR12, URZ, 0x10, UR6 ;  /* 0x000000103f0c7899 */ /* 0x000fe40008011606 */
[----:B------:R-:W-:Y:S02]  /*10d10*/  ULEA.HI UR4, UR4, UR7, URZ, 0x6 ;  /* 0x0000000704047291 */ /* 0x000fe4000f8f303f */
[----:B------:R-:W-:Y:S02]  /*10d20*/  ULOP3.LUT UR41, UR6, 0xffff, URZ, 0xc0, !UPT ;  /* 0x0000ffff06297892 */ /* 0x000fe4000f8ec03f */
[----:B------:R-:W-:-:S04]  /*10d30*/  USHF.R.S32.HI UR4, URZ, 0x6, UR4 ;  /* 0x000000063f047899 */ /* 0x000fc80008011404 */
[----:B------:R-:W-:-:S04]  /*10d40*/  UISETP.LT.AND UP0, UPT, URZ, UR4, UPT ;  /* 0x000000043f00728c */ /* 0x000fc8000bf01270 */
[----:B------:R-:W-:Y:S02]  /*10d50*/  USEL UR11, URZ, UR4, !UP0 ;  /* 0x000000043f0b7287 */ /* 0x000fe4000c000000 */
[----:B------:R-:W-:Y:S02]  /*10d60*/  UISETP.NE.AND UP0, UPT, UR12, URZ, UPT ;  /* 0x0000003f0c00728c */ /* 0x000fe4000bf05270 */
[----:B------:R-:W-:Y:S01]  /*10d70*/  UISETP.GT.AND UP1, UPT, UR10, UR11, UPT ;  /* 0x0000000b0a00728c */ /* 0x000fe2000bf24270 */
[----:B------:R-:W-:-:S05]  /*10d80*/  UMOV UR4, URZ ;  /* 0x0000003f00047c82 */ /* 0x000fca0008000000 */
[----:B------:R-:W-:-:S03]  /*10d90*/  PLOP3.LUT P0, PT, PT, PT, UP1, 0x80, 0x0 ;  /* 0x000000000000781c */ /* 0x000fc60003f0f018 */
[----:B------:R-:W-:-:S10]  /*10da0*/  @!UP0 ULDC UR12, c[0x0][0x9f0] ;  /* 0x00027c00000c8ab9 */ /* 0x000fd40000000800 */
[----:B------:R-:W-:Y:S05]  /*10db0*/  @!P0 BRA `(.L_x_1043) ;  /* 0x0000000000808947 */ /* 0x000fea0003800000 */
[----:B------:R-:W-:Y:S01]  /*10dc0*/  IMAD.U32 R3, RZ, RZ, UR12 ;  /* 0x0000000cff037e24 */ /* 0x000fe2000f8e00ff */
[----:B------:R-:W-:-:S04]  /*10dd0*/  UIADD3 UR4, UR12, -0x1, UR10 ;  /* 0xffffffff0c047890 */ /* 0x000fc8000fffe00a */
[-C--:B------:R-:W-:Y:S01]  /*10de0*/  IABS R0, R3.reuse ;  /* 0x0000000300007213 */ /* 0x080fe20000000000 */
[----:B------:R-:W-:Y:S01]  /*10df0*/  UIADD3 UR6, -UR11, UR4, URZ ;  /* 0x000000040b067290 */ /* 0x000fe2000fffe13f */
[----:B------:R-:W-:Y:S02]  /*10e00*/  IABS R3, R3 ;  /* 0x0000000300037213 */ /* 0x000fe40000000000 */
[----:B------:R-:W-:Y:S01]  /*10e10*/  R2UR UR13, R0 ;  /* 0x00000000000d72ca */ /* 0x000fe200000e0000 */
[----:B------:R-:W-:Y:S02]  /*10e20*/  UMOV UR4, URZ ;  /* 0x0000003f00047c82 */ /* 0x000fe40008000000 */
[----:B------:R-:W-:-:S05]  /*10e30*/  IMAD.MOV R3, RZ, RZ, -R3 ;  /* 0x000000ffff037224 */ /* 0x000fca00078e0a03 */
[----:B------:R-:W-:-:S05]  /*10e40*/  R2UR UR9, R3 ;  /* 0x00000000030972ca */ /* 0x000fca00000e0000 */
[----:B------:R-:W0:Y:S08]  /*10e50*/  I2F.RP R0, UR13 ;  /* 0x0000000d00007d06 */ /* 0x000e300008209400 */
[----:B0-----:R-:W0:Y:S02]  /*10e60*/  MUFU.RCP R0, R0 ;  /* 0x0000000000007308 */ /* 0x001e240000001000 */
[----:B0-----:R-:W-:Y:S01]  /*10e70*/  VIADD R2, R0, 0xffffffe ;  /* 0x0ffffffe00027836 */ /* 0x001fe20000000000 */
[----:B------:R-:W-:Y:S01]  /*10e80*/  IABS R0, UR6 ;  /* 0x0000000600007c13 */ /* 0x000fe20008000000 */
[----:B------:R-:W-:-:S03]  /*10e90*/  ULOP3.LUT UR6, UR6, UR12, URZ, 0x3c, !UPT ;  /* 0x0000000c06067292 */ /* 0x000fc6000f8e3c3f */
[----:B------:R-:W-:Y:S01]  /*10ea0*/  R2UR UR8, R0 ;  /* 0x00000000000872ca */ /* 0x000fe200000e0000 */
[----:B------:R-:W0:Y:S02]  /*10eb0*/  F2I.FTZ.U32.TRUNC.NTZ R2, R2 ;  /* 0x0000000200027305 */ /* 0x000e24000021f000 */
[----:B0-----:R-:W-:-:S13]  /*10ec0*/  R2UR UR5, R2 ;  /* 0x00000000020572ca */ /* 0x001fda00000e0000 */
[----:B------:R-:W-:-:S04]  /*10ed0*/  UIADD3 UR7, URZ, -UR5, URZ ;  /* 0x800000053f077290 */ /* 0x000fc8000fffe03f */
[----:B------:R-:W-:-:S04]  /*10ee0*/  UIMAD UR7, UR7, UR13, URZ ;  /* 0x0000000d070772a4 */ /* 0x000fc8000f8e023f */
[----:B------:R-:W-:-:S04]  /*10ef0*/  UIMAD.WIDE.U32 UR4, UR5, UR7, UR4 ;  /* 0x00000007050472a5 */ /* 0x000fc8000f8e0004 */
[----:B------:R-:W-:-:S04]  /*10f00*/  UIMAD.WIDE.U32 UR4, UR5, UR8, URZ ;  /* 0x00000008050472a5 */ /* 0x000fc8000f8e003f */
        /* <DEDUP_REMOVED lines=11> */
.L_x_1043:
[----:B------:R-:W-:Y:S01]  /*10fc0*/  UIMAD UR41, UR41, UR4, UR11 ;  /* 0x00000004292972a4 */ /* 0x000fe2000f8e020b */
[----:B------:R-:W-:Y:S02]  /*10fd0*/  IMAD.U32 R17, RZ, RZ, UR10 ;  /* 0x0000000aff117e24 */ /* 0x000fe4000f8e00ff */
[----:B------:R-:W-:Y:S02]  /*10fe0*/  IMAD.MOV.U32 R20, RZ, RZ, 0x1 ;  /* 0x00000001ff147424 */ /* 0x000fe400078e00ff */
[----:B------:R-:W-:Y:S02]  /*10ff0*/  IMAD.MOV.U32 R2, RZ, RZ, 0x1 ;  /* 0x00000001ff027424 */ /* 0x000fe400078e00ff */
[----:B------:R-:W-:-:S05]  /*11000*/  IMAD.U32 R0, RZ, RZ, UR41 ;  /* 0x00000029ff007e24 */ /* 0x000fca000f8e00ff */
[----:B------:R-:W-:Y:S01]  /*11010*/  VIADDMNMX R17, R0, UR4, R17, PT ;  /* 0x0000000400117c46 */ /* 0x000fe2000b800111 */
[----:B------:R-:W-:-:S03]  /*11020*/  IMAD.MOV.U32 R0, RZ, RZ, RZ ;  /* 0x000000ffff007224 */ /* 0x000fc600078e00ff */
[----:B------:R-:W-:-:S13]  /*11030*/  ISETP.GT.AND P0, PT, R17, UR41, PT ;  /* 0x0000002911007c0c */ /* 0x000fda000bf04270 */
        /* <DEDUP_REMOVED lines=24> */
.L_x_1044:
        /* <DEDUP_REMOVED lines=20> */
.L_x_1045:
        /* <DEDUP_REMOVED lines=20> */
.L_x_1046:
        /* <DEDUP_REMOVED lines=18> */
.L_x_1047:
[----:B------:R-:W0:Y:S01]  /*11560*/  LDC.64 R2, c[0x0][0x9f8] ;  /* 0x00027e00ff027b82 */ /* 0x000e220000000a00 */
[----:B------:R-:W-:Y:S01]  /*11570*/  IMAD.MOV.U32 R9, RZ, RZ, R18 ;  /* 0x000000ffff097224 */ /* 0x000fe200078e0012 */
[----:B------:R-:W1:Y:S01]  /*11580*/  S2R R6, SR_TID.X ;  /* 0x0000000000067919 */ /* 0x000e620000002100 */
[----:B0-----:R-:W-:-:S04]  /*11590*/  ISETP.NE.U32.AND P0, PT, R2, RZ, PT ;  /* 0x000000ff0200720c */ /* 0x001fc80003f05070 */
[----:B------:R-:W-:-:S13]  /*115a0*/  ISETP.NE.AND.EX P0, PT, R3, RZ, PT, P0 ;  /* 0x000000ff0300720c */ /* 0x000fda0003f05300 */
[----:B------:R-:W0:Y:S02]  /*115b0*/  @P0 LDC.64 R2, c[0x0][0x9f8] ;  /* 0x00027e00ff020b82 */ /* 0x000e240000000a00 */
[----:B0-----:R-:W-:-:S05]  /*115c0*/  @P0 IMAD.WIDE R2, R18, 0x4, R2 ;  /* 0x0000000412020825 */ /* 0x001fca00078e0202 */
[----:B------:R0:W2:Y:S01]  /*115d0*/  @P0 LDG.E R9, desc[UR44][R2.64] ;  /* 0x0000002c02090981 */ /* 0x0000a2000c1e1900 */
[C---:B-1----:R-:W-:Y:S01]  /*115e0*/  IMAD.SHL.U32 R0, R6.reuse, 0x40, RZ ;  /* 0x0000004006007824 */ /* 0x042fe200078e00ff */
[C---:B------:R-:W-:Y:S01]  /*115f0*/  LOP3.LUT R8, R6.reuse, 0x7f, RZ, 0xc0, !PT ;  /* 0x0000007f06087812 */ /* 0x040fe200078ec0ff */
[C---:B------:R-:W-:Y:S01]  /*11600*/  IMAD.SHL.U32 R5, R6.reuse, 0x8, RZ ;  /* 0x0000000806057824 */ /* 0x040fe200078e00ff */
[C---:B------:R-:W-:Y:S01]  /*11610*/  LOP3.LUT P1, RZ, R6.reuse, 0x4, RZ, 0xc0, !PT ;  /* 0x0000000406ff7812 */ /* 0x040fe2000782c0ff */
[----:B------:R-:W-:Y:S01]  /*11620*/  IMAD.SHL.U32 R18, R6, 0x10, RZ ;  /* 0x0000001006127824 */ /* 0x000fe200078e00ff */
[----:B------:R-:W-:Y:S01]  /*11630*/  LOP3.LUT R4, R0, 0x180, RZ, 0xc0, !PT ;  /* 0x0000018000047812 */ /* 0x000fe200078ec0ff */
[----:B------:R-:W-:-:S03]  /*11640*/  UMOV UR4, 0xffffffff ;  /* 0xffffffff00047882 */ /* 0x000fc60000000000 */
[----:B------:R-:W-:Y:S01]  /*11650*/  LOP3.LUT R4, R4, 0x10, R6, 0xf8, !PT ;  /* 0x0000001004047812 */ /* 0x000fe200078ef806 */
[----:B0-----:R-:W0:Y:S01]  /*11660*/  LDC.64 R2, c[0x0][0x418] ;  /* 0x00010600ff027b82 */ /* 0x001e220000000a00 */
[----:B------:R-:W-:Y:S02]  /*11670*/  LOP3.LUT R18, R18, 0x70, RZ, 0xc0, !PT ;  /* 0x0000007012127812 */ /* 0x000fe400078ec0ff */
[----:B------:R-:W-:Y:S02]  /*11680*/  LOP3.LUT R7, R4, 0x30, R5, 0x78, !PT ;  /* 0x0000003004077812 */ /* 0x000fe400078e7805 */
[----:B------:R-:W-:Y:S02]  /*11690*/  SHF.R.U32.HI R5, RZ, 0x5, R8 ;  /* 0x00000005ff057819 */ /* 0x000fe40000011608 */
[C---:B------:R-:W-:Y:S02]  /*116a0*/  LOP3.LUT R4, R0.reuse, 0x40, RZ, 0xc0, !PT ;  /* 0x0000004000047812 */ /* 0x040fe400078ec0ff */
[----:B------:R-:W-:-:S03]  /*116b0*/  LOP3.LUT R0, R0, 0x200, RZ, 0xc0, !PT ;  /* 0x0000020000007812 */ /* 0x000fc600078ec0ff */
[----:B------:R-:W-:-:S05]  /*116c0*/  IMAD R4, R5, 0x400, R4 ;  /* 0x0000040005047824 */ /* 0x000fca00078e0204 */
[----:B------:R-:W-:Y:S01]  /*116d0*/  IADD3 R4, R7, R4, R0 ;  /* 0x0000000407047210 */ /* 0x000fe20007ffe000 */
[----:B------:R-:W-:Y:S01]  /*116e0*/  IMAD.SHL.U32 R0, R6, 0x80, RZ ;  /* 0x0000008006007824 */ /* 0x000fe200078e00ff */
[----:B------:R-:W-:-:S03]  /*116f0*/  SHF.R.U32.HI R6, RZ, 0x5, R6 ;  /* 0x00000005ff067819 */ /* 0x000fc60000011606 */
[----:B------:R1:W-:Y:S01]  /*11700*/  STL [R1+0x8], R4 ;  /* 0x0000080401007387 */ /* 0x0003e20000100800 */
[----:B------:R-:W-:Y:S02]  /*11710*/  LOP3.LUT R6, R6, 0x3, RZ, 0xc0, !PT ;  /* 0x0000000306067812 */ /* 0x000fe400078ec0ff */
[----:B0-----:R-:W-:-:S04]  /*11720*/  ISETP.NE.U32.AND P0, PT, R2, RZ, PT ;  /* 0x000000ff0200720c */ /* 0x001fc80003f05070 */
[----:B------:R-:W-:Y:S02]  /*11730*/  ISETP.NE.AND.EX P2, PT, R3, RZ, PT, P0 ;  /* 0x000000ff0300720c */ /* 0x000fe40003f45300 */
[----:B-1----:R-:W-:-:S05]  /*11740*/  LOP3.LUT R4, R0, 0x380, RZ, 0xc0, !PT ;  /* 0x0000038000047812 */ /* 0x002fca00078ec0ff */
[----:B------:R-:W-:Y:S02]  /*11750*/  IMAD R5, R5, 0x10, R4 ;  /* 0x0000001005057824 */ /* 0x000fe400078e0204 */
[----:B------:R-:W-:-:S03]  /*11760*/  IMAD.MOV.U32 R4, RZ, RZ, 0x20 ;  /* 0x00000020ff047424 */ /* 0x000fc600078e00ff */
[----:B------:R-:W-:-:S04]  /*11770*/  LOP3.LUT R5, R5, R18, RZ, 0x3c, !PT ;  /* 0x0000001205057212 */ /* 0x000fc800078e3cff */
[----:B------:R-:W-:Y:S02]  /*11780*/  LOP3.LUT R0, R5, 0xc00, R0, 0xf8, !PT ;  /* 0x00000c0005007812 */ /* 0x000fe400078ef800 */
[----:B------:R-:W-:-:S03]  /*11790*/  P2R R5, PR, RZ, 0x4 ;  /* 0x00000004ff057803 */ /* 0x000fc60000000000 */
[----:B------:R0:W-:Y:S02]  /*117a0*/  STL [R1], R0 ;  /* 0x0000000001007387 */ /* 0x0001e40000100800 */
[----:B0-----:R-:W-:-:S05]  /*117b0*/  IMAD.MOV.U32 R0, RZ, RZ, 0x40 ;  /* 0x00000040ff007424 */ /* 0x001fca00078e00ff */
[----:B------:R-:W-:Y:S02]  /*117c0*/  SEL R7, R0, 0xffffffc0, !P1 ;  /* 0xffffffc000077807 */ /* 0x000fe40004800000 */
[----:B------:R-:W-:Y:S02]  /*117d0*/  SEL R0, R4, 0xffffffe0, !P1 ;  /* 0xffffffe004007807 */ /* 0x000fe40004800000 */
[----:B--2---:R-:W-:Y:S01]  /*117e0*/  SHF.R.S32.HI R10, RZ, 0x1f, R9 ;  /* 0x0000001fff0a7819 */ /* 0x004fe20000011409 */
[----:B------:R0:W-:Y:S01]  /*117f0*/  STL [R1+0x4], R9 ;  /* 0x0000040901007387 */ /* 0x0001e20000100800 */
[----:B------:R-:W-:-:S03]  /*11800*/  SEL R16, R9, RZ, !P2 ;  /* 0x000000ff09107207 */ /* 0x000fc60005000000 */
[----:B------:R0:W-:Y:S04]  /*11810*/  STL [R1+0x14], R5 ;  /* 0x0000140501007387 */ /* 0x0001e80000100800 */
[----:B------:R0:W-:Y:S01]  /*11820*/  STL [R1+0xc], R10 ;  /* 0x00000c0a01007387 */ /* 0x0001e20000100800 */
[----:B------:R-:W-:Y:S05]  /*11830*/  BRA.DIV UR4, `(.L_x_1048) ;  /* 0x0000002e04fc7947 */ /* 0x000fea000b800000 */
[----:B------:R1:W2:Y:S02]  /*11840*/  SHFL.IDX PT, R14, R6, RZ, 0x1f ;  /* 0x00001fff060e7589 */ /* 0x0002a400000e0000 */
.L_x_1101:
[----:B------:R-:W-:Y:S02]  /*11850*/  PLOP3.LUT P1, PT, PT, PT, PT, 0x8, 0x0 ;  /* 0x000000000000781c */ /* 0x000fe40003f2e170 */
[----:B--2---:R-:W-:Y:S02]  /*11860*/  ISETP.NE.AND P0, PT, R14, RZ, PT ;  /* 0x000000ff0e00720c */ /* 0x004fe40003f05270 */
[----:B------:R-:W-:-:S05]  /*11870*/  P2R R0, PR, RZ, 0x2 ;  /* 0x00000002ff007803 */ /* 0x000fca0000000000 */
[----:B------:R2:W-:Y:S06]  /*11880*/  STL [R1+0x10], R0 ;  /* 0x0000100001007387 */ /* 0x0005ec0000100800 */
[----:B------:R-:W-:Y:S05]  /*11890*/  @P0 BRA `(.L_x_1049) ;  /* 0x0000000400580947 */ /* 0x000fea0003800000 */
[----:B------:R-:W-:Y:S01]  /*118a0*/  UMOV UR4, 0xffffffff ;  /* 0xffffffff00047882 */ /* 0x000fe20000000000 */
[----:B--2---:R-:W-:Y:S02]  /*118b0*/  VIADD R0, R17, 0xffffffff ;  /* 0xffffffff11007836 */ /* 0x004fe40000000000 */
[----:B------:R-:W-:Y:S05]  /*118c0*/  BRA.DIV UR4, `(.L_x_1050) ;  /* 0x0000002e04f87947 */ /* 0x000fea000b800000 */
[----:B------:R-:W-:-:S13]  /*118d0*/  ELECT P6, URZ, PT ;  /* 0x00000000003f782f */ /* 0x000fda00038c0000 */
.L_x_1104:
[----:B------:R-:W-:Y:S05]  /*118e0*/  @!P6 BRA `(.L_x_1049) ;  /* 0x000000040044e947 */ /* 0x000fea0003800000 */
[----:B------:R-:W-:Y:S01]  /*118f0*/  IMAD.MOV.U32 R16, RZ, RZ, R9 ;  /* 0x000000ffff107224 */ /* 0x000fe200078e0009 */
[----:B------:R-:W-:Y:S06]  /*11900*/  @!P2 BRA `(.L_x_1051) ;  /* 0x000000000044a947 */ /* 0x000fec0003800000 */
[----:B------:R-:W2:Y:S01]  /*11910*/  LDC R7, c[0x0][0x43c] ;  /* 0x00010f00ff077b82 */ /* 0x000ea20000000800 */
[----:B------:R-:W-:Y:S01]  /*11920*/  ULDC.64 UR4, c[0x0][0x428] ;  /* 0x00010a0000047ab9 */ /* 0x000fe20000000a00 */
[----:B--2---:R-:W-:-:S13]  /*11930*/  ISETP.NE.AND P0, PT, R7, 0x1, PT ;  /* 0x000000010700780c */ /* 0x004fda0003f05270 */
[----:B0-----:R-:W1:Y:S02]  /*11940*/  @P0 LDC.64 R4, c[0x0][0x440] ;  /* 0x00011000ff040b82 */ /* 0x001e640000000a00 */
        /* <DEDUP_REMOVED lines=13> */
.L_x_1051:
[----:B--2---:R-:W-:Y:S01]  /*11a20*/  IMAD.MOV.U32 R2, RZ, RZ, 0x1 ;  /* 0x00000001ff027424 */ /* 0x004fe200078e00ff */
[----:B------:R-:W-:-:S04]  /*11a30*/  ISETP.NE.AND P1, PT, R8, RZ, PT ;  /* 0x000000ff0800720c */ /* 0x000fc80003f25270 */
[----:B------:R-:W-:-:S04]  /*11a40*/  SHF.L.U32 R2, R2, 0x1f, RZ ;  /* 0x0000001f02027819 */ /* 0x000fc800000006ff */
[----:B------:R-:W2:Y:S02]  /*11a50*/  SYNCS.PHASECHK.TRANS64.TRYWAIT P0, [UR39+0x20880], R2 ;  /* 0x02088002ff0075a7 */ /* 0x000ea40008000167 */
[----:B--2---:R-:W-:Y:S05]  /*11a60*/  @!P0 BRA `(.L_x_1052) ;  /* 0x0000002c00b08947 */ /* 0x004fea0003800000 */
.L_x_1105:
[----:B------:R-:W-:Y:S05]  /*11a70*/  @P1 BRA `(.L_x_1053) ;  /* 0x0000000000181947 */ /* 0x000fea0003800000 */
[----:B------:R-:W3:Y:S01]  /*11a80*/  S2R R4, SR_TID.X ;  /* 0x0000000000047919 */ /* 0x000ee20000002100 */
[----:B------:R-:W-:-:S04]  /*11a90*/  IMAD.MOV.U32 R3, RZ, RZ, 0x4000 ;  /* 0x00004000ff037424 */ /* 0x000fc800078e00ff */
[----:B------:R4:W-:Y:S01]  /*11aa0*/  SYNCS.ARRIVE.TRANS64 RZ, [UR39+0x20870], R3 ;  /* 0x02087003ffff79a7 */ /* 0x0009e20008000027 */
[----:B---3--:R-:W-:-:S13]  /*11ab0*/  LOP3.LUT P0, RZ, R4, 0x1f, RZ, 0xc0, !PT ;  /* 0x0000001f04ff7812 */ /* 0x008fda000780c0ff */
[----:B----4-:R-:W-:Y:S05]  /*11ac0*/  @!P0 BRA `(.L_x_1053) ;  /* 0x0000000000048947 */ /* 0x010fea0003800000 */
[----:B------:R-:W-:Y:S01]  /*11ad0*/  BPT.TRAP 0x1 ;  /* 0x000000040000795c */ /* 0x000fe20000300000 */
.L_x_1053:
        /* <DEDUP_REMOVED lines=19> */
[----:B------:R-:W4:Y:S02]  /*11c10*/  SYNCS.PHASECHK.TRANS64.TRYWAIT P0, [UR39+0x20840], R2 ;  /* 0x02084002ff0075a7 */ /* 0x000f240008000167 */
[----:B---34-:R-:W-:Y:S05]  /*11c20*/  @!P0 BRA `(.L_x_1054) ;  /* 0x0000002c00548947 */ /* 0x018fea0003800000 */
.L_x_1106:
[----:B------:R-:W-:Y:S05]  /*11c30*/  @P1 BRA `(.L_x_1055) ;  /* 0x0000000000181947 */ /* 0x000fea0003800000 */
[----:B------:R-:W4:Y:S01]  /*11c40*/  S2R R3, SR_TID.X ;  /* 0x0000000000037919 */ /* 0x000f220000002100 */
[----:B--23--:R-:W-:-:S04]  /*11c50*/  IMAD.MOV.U32 R2, RZ, RZ, 0x4000 ;  /* 0x00004000ff027424 */ /* 0x00cfc800078e00ff */
[----:B------:R2:W-:Y:S01]  /*11c60*/  SYNCS.ARRIVE.TRANS64 RZ, [UR39+0x20830], R2 ;  /* 0x02083002ffff79a7 */ /* 0x0005e20008000027 */
[----:B----4-:R-:W-:-:S13]  /*11c70*/  LOP3.LUT P0, RZ, R3, 0x1f, RZ, 0xc0, !PT ;  /* 0x0000001f03ff7812 */ /* 0x010fda000780c0ff */
[----:B--2---:R-:W-:Y:S05]  /*11c80*/  @!P0 BRA `(.L_x_1055) ;  /* 0x0000000000048947 */ /* 0x004fea0003800000 */
[----:B------:R-:W-:Y:S01]  /*11c90*/  BPT.TRAP 0x1 ;  /* 0x000000040000795c */ /* 0x000fe20000300000 */
.L_x_1055:
[----:B------:R-:W-:Y:S01]  /*11ca0*/  ULDC.64 UR4, c[0x0][0x198] ;  /* 0x0000660000047ab9 */ /* 0x000fe20000000a00 */
[----:B------:R-:W-:Y:S01]  /*11cb0*/  R2UR UR11, R0 ;  /* 0x00000000000b72ca */ /* 0x000fe200000e0000 */
[----:B------:R-:W-:Y:S01]  /*11cc0*/  UIADD3 UR4, UP0, UR4, 0x370, URZ ;  /* 0x0000037004047890 */ /* 0x000fe2000ff1e03f */
[----:B------:R-:W-:Y:S01]  /*11cd0*/  R2UR UR13, R16 ;  /* 0x00000000100d72ca */ /* 0x000fe200000e0000 */
[----:B------:R-:W-:Y:S01]  /*11ce0*/  UIADD3 UR8, UR39, 0x18400, URZ ;  /* 0x0001840027087890 */ /* 0x000fe2000fffe03f */
[----:B------:R-:W-:Y:S01]  /*11cf0*/  PLOP3.LUT P0, PT, PT, PT, PT, 0x80, 0x0 ;  /* 0x000000000000781c */ /* 0x000fe20003f0f070 */
[----:B------:R-:W-:Y:S02]  /*11d00*/  UIADD3 UR9, UR39, 0x20830, URZ ;  /* 0x0002083027097890 */ /* 0x000fe4000fffe03f */
[----:B------:R-:W-:Y:S01]  /*11d10*/  UIADD3.X UR5, URZ, UR5, URZ, UP0, !UPT ;  /* 0x000000053f057290 */ /* 0x000fe200087fe43f */
[----:B------:R-:W-:Y:S01]  /*11d20*/  P2R R0, PR, RZ, 0x1 ;  /* 0x00000001ff007803 */ /* 0x000fe20000000000 */
        /* <DEDUP_REMOVED lines=11> */
[----:B------:R4:W-:Y:S01]  /*11de0*/  STL [R1+0x10], R0 ;  /* 0x0000100001007387 */ /* 0x0009e20000100800 */
[----:B------:R-:W-:Y:S01]  /*11df0*/  NOP ;  /* 0x0000000000007918 */ /* 0x000fe20000000000 */
.L_x_1049:
[----:B------:R-:W-:Y:S05]  /*11e00*/  WARPSYNC.ALL ;  /* 0x0000000000007948 */ /* 0x000fea0003800000 */
[----:B----4-:R-:W-:Y:S01]  /*11e10*/  UIADD3 UR4, UR39, 0x10400, URZ ;  /* 0x0001040027047890 */ /* 0x010fe2000fffe03f */
[----:B------:R-:W-:Y:S03]  /*11e20*/  BAR.SYNC.DEFER_BLOCKING 0x8, 0x180 ;  /* 0x0206000000007b1d */ /* 0x000fe60000010000 */
[----:B------:R-:W-:-:S06]  /*11e30*/  ULOP3.LUT UP0, URZ, UR4, 0x3ff, URZ, 0xc0, !UPT ;  /* 0x000003ff043f7892 */ /* 0x000fcc000f80c03f */
[----:B------:R-:W-:-:S13]  /*11e40*/  PLOP3.LUT P0, PT, PT, PT, UP0, 0x80, 0x0 ;  /* 0x000000000000781c */ /* 0x000fda0003f0f008 */
[----:B------:R-:W-:Y:S05]  /*11e50*/  @!P0 BRA `(.L_x_1056) ;  /* 0x0000000000408947 */ /* 0x000fea0003800000 */
[----:B--23--:R-:W-:Y:S01]  /*11e60*/  MOV R2, 0x0 ;  /* 0x0000000000027802 */ /* 0x00cfe20000000f00 */
[----:B------:R-:W-:Y:S01]  /*11e70*/  ULDC.64 UR6, c[0x4][0x1c8] ;  /* 0x0100720000067ab9 */ /* 0x000fe20000000a00 */
[----:B------:R-:W-:Y:S01]  /*11e80*/  ULDC.64 UR8, c[0x4][0x1d0] ;  /* 0x0100740000087ab9 */ /* 0x000fe20000000a00 */
[----:B------:R-:W-:Y:S01]  /*11e90*/  ULDC.64 UR4, c[0x4][0x138] ;  /* 0x01004e0000047ab9 */ /* 0x000fe20000000a00 */
[----:B------:R-:W-:Y:S02]  /*11ea0*/  IMAD.U32 R4, RZ, RZ, UR6 ;  /* 0x00000006ff047e24 */ /* 0x000fe4000f8e00ff */
[----:B------:R-:W2:Y:S01]  /*11eb0*/  LDC.64 R2, c[0x4][R2] ;  /* 0x0100000002027b82 */ /* 0x000ea20000000a00 */
[----:B0-----:R-:W-:Y:S02]  /*11ec0*/  IMAD.U32 R5, RZ, RZ, UR7 ;  /* 0x00000007ff057e24 */ /* 0x001fe4000f8e00ff */
        /* <DEDUP_REMOVED lines=8> */
[----:B--2---:R-:W-:Y:S05]  /*11f50*/  CALL.ABS.NOINC R2 ;  /* 0x0000000002007343 */ /* 0x004fea0003c00000 */
.L_x_1056:
[----:B------:R-:W0:Y:S01]  /*11f60*/  S2R R4, SR_CTAID.Z ;  /* 0x0000000000047919 */ /* 0x000e220000002700 */
[----:B------:R-:W4:Y:S01]  /*11f70*/  LDC R8, c[0x0][0x448] ;  /* 0x00011200ff087b82 */ /* 0x000f220000000800 */
[----:B------:R-:W-:Y:S01]  /*11f80*/  USHF.R.S32.HI UR4, URZ, 0x1f, UR36 ;  /* 0x0000001f3f047899 */ /* 0x000fe20008011424 */
[----:B------:R-:W5:Y:S01]  /*11f90*/  S2R R7, SR_TID.X ;  /* 0x0000000000077919 */ /* 0x000f620000002100 */
[----:B------:R-:W-:Y:S02]  /*11fa0*/  ULDC.64 UR8, c[0x0][0x2d8] ;  /* 0x0000b60000087ab9 */ /* 0x000fe40000000a00 */
[----:B------:R-:W-:-:S03]  /*11fb0*/  UIMAD UR6, UR4, UR8, URZ ;  /* 0x00000008040672a4 */ /* 0x000fc6000f8e023f */
[----:B--23--:R-:W2:Y:S01]  /*11fc0*/  LDC.64 R2, c[0x0][0x2e0] ;  /* 0x0000b800ff027b82 */ /* 0x00cea20000000a00 */
[----:B------:R-:W-:Y:S02]  /*11fd0*/  UIMAD.WIDE.U32 UR4, UR36, UR8, URZ ;  /* 0x00000008240472a5 */ /* 0x000fe4000f8e003f */
[----:B------:R-:W-:-:S04]  /*11fe0*/  UIMAD UR6, UR36, UR9, UR6 ;  /* 0x00000009240672a4 */ /* 0x000fc8000f8e0206 */
[----:B------:R-:W-:Y:S01]  /*11ff0*/  UIADD3 UR5, UR5, UR6, URZ ;  /* 0x0000000605057290 */ /* 0x000fe2000fffe03f */
[----:B----4-:R-:W-:Y:S02]  /*12000*/  ISETP.NE.AND P0, PT, R8, 0x1, PT ;  /* 0x000000010800780c */ /* 0x010fe40003f05270 */
[----:B0-----:R-:W-:Y:S02]  /*12010*/  SHF.R.S32.HI R5, RZ, 0x1f, R4 ;  /* 0x0000001fff057819 */ /* 0x001fe40000011404 */
[----:B-----5:R-:W-:-:S03]  /*12020*/  LOP3.LUT R9, R7, 0x7f, RZ, 0xc0, !PT ;  /* 0x0000007f07097812 */ /* 0x020fc600078ec0ff */
[----:B--2---:R-:W-:-:S06]  /*12030*/  IMAD R0, R5, R2, RZ ;  /* 0x0000000205007224 */ /* 0x004fcc00078e02ff */
        /* <DEDUP_REMOVED lines=8> */
[----:B------:R-:W-:-:S04]  /*120c0*/  VIADD R5, R5, UR40 ;  /* 0x0000002805057c36 */ /* 0x000fc80008000000 */
        /* <DEDUP_REMOVED lines=11> */
[----:B------:R-:W-:Y:S02]  /*12180*/  IMAD.IADD R3, R3, 0x1, R5 ;  /* 0x0000000103037824 */ /* 0x000fe400078e0205 */
[----:B------:R-:W-:Y:S02]  /*12190*/  IMAD R4, R4, UR4, RZ ;  /* 0x0000000404047c24 */ /* 0x000fe4000f8e02ff */
[----:B------:R-:W-:-:S04]  /*121a0*/  IMAD.WIDE.U32 R2, R0, UR4, R2 ;  /* 0x0000000400027c25 */ /* 0x000fc8000f8e0002 */
[----:B------:R-:W-:Y:S01]  /*121b0*/  IMAD R4, R0, UR5, R4 ;  /* 0x0000000500047c24 */ /* 0x000fe2000f8e0204 */
[----:B------:R-:W-:Y:S02]  /*121c0*/  ULDC.64 UR4, c[0x0][0x280] ;  /* 0x0000a00000047ab9 */ /* 0x000fe40000000a00 */
[----:B------:R-:W-:Y:S01]  /*121d0*/  IADD3 R0, P0, R2, UR4, RZ ;  /* 0x0000000402007c10 */ /* 0x000fe2000ff1e0ff */
[----:B------:R-:W-:Y:S01]  /*121e0*/  ULDC UR4, c[0x0][0x2b8] ;  /* 0x0000ae0000047ab9 */ /* 0x000fe20000000800 */
[----:B------:R-:W-:Y:S02]  /*121f0*/  LOP3.LUT R2, R18, 0x80, RZ, 0xfc, !PT ;  /* 0x0000008012027812 */ /* 0x000fe400078efcff */
[----:B------:R-:W-:Y:S01]  /*12200*/  IADD3.X R5, R3, UR5, R4, P0, !PT ;  /* 0x0000000503057c10 */ /* 0x000fe200087fe404 */
[C---:B------:R-:W-:Y:S01]  /*12210*/  IMAD.SHL.U32 R3, R7.reuse, 0x80, RZ ;  /* 0x0000008007037824 */ /* 0x040fe200078e00ff */
[----:B------:R-:W-:Y:S01]  /*12220*/  ISETP.GE.AND P0, PT, R2, UR4, PT ;  /* 0x0000000402007c0c */ /* 0x000fe2000bf06270 */
[----:B------:R-:W-:Y:S01]  /*12230*/  IMAD.SHL.U32 R2, R7, 0x10, RZ ;  /* 0x0000001007027824 */ /* 0x000fe200078e00ff */
[C---:B------:R-:W-:Y:S01]  /*12240*/  ISETP.GE.AND P1, PT, R18.reuse, UR4, PT ;  /* 0x0000000412007c0c */ /* 0x040fe2000bf26270 */
[----:B------:R-:W-:Y:S01]  /*12250*/  UMOV UR4, 0xffffffff ;  /* 0xffffffff00047882 */ /* 0x000fe20000000000 */
[----:B------:R-:W-:-:S04]  /*12260*/  LOP3.LUT R3, R18, 0x380, R3, 0xf8, !PT ;  /* 0x0000038012037812 */ /* 0x000fc800078ef803 */
[----:B------:R-:W-:Y:S01]  /*12270*/  LOP3.LUT R2, R3, 0x70, R2, 0x78, !PT ;  /* 0x0000007003027812 */ /* 0x000fe200078e7802 */
[----:B------:R-:W-:-:S05]  /*12280*/  IMAD.SHL.U32 R3, R9, 0x10, RZ ;  /* 0x0000001009037824 */ /* 0x000fca00078e00ff */
[----:B------:R-:W-:Y:S01]  /*12290*/  LOP3.LUT R4, R2, 0x400, R3, 0xf8, !PT ;  /* 0x0000040002047812 */ /* 0x000fe200078ef803 */
[----:B------:R-:W-:Y:S06]  /*122a0*/  BRA.DIV UR4, `(.L_x_1057) ;  /* 0x0000002604c87947 */ /* 0x000fec000b800000 */
[----:B------:R-:W0:Y:S01]  /*122b0*/  SHFL.IDX PT, R7, R0, RZ, 0x181f ;  /* 0x00181fff00077589 */ /* 0x000e2200000e0000 */
[----:B------:R-:W-:Y:S01]  /*122c0*/  ULDC UR4, c[0x0][0x288] ;  /* 0x0000a20000047ab9 */ /* 0x000fe20000000800 */
[----:B------:R-:W-:Y:S01]  /*122d0*/  LEA.HI R2, R9, UR40, RZ, 0x1d ;  /* 0x0000002809027c11 */ /* 0x000fe2000f8fe8ff */
[----:B------:R-:W-:Y:S01]  /*122e0*/  IMAD R3, R8, UR4, RZ ;  /* 0x0000000408037c24 */ /* 0x000fe2000f8e02ff */
[----:B------:R-:W1:Y:S04]  /*122f0*/  SHFL.IDX PT, R6, R5, RZ, 0x181f ;  /* 0x00181fff05067589 */ /* 0x000e6800000e0000 */
[----:B------:R-:W-:Y:S01]  /*12300*/  ISETP.GE.AND P2, PT, R2, R3, PT ;  /* 0x000000030200720c */ /* 0x000fe20003f46270 */
[----:B------:R-:W-:-:S12]  /*12310*/  SHFL.IDX PT, R14, R0, 0x7, 0x181f ;  /* 0x00f81f00000e7f89 */ /* 0x000fd800000e0000 */
        /* <DEDUP_REMOVED lines=71> */
[----:B------:R-:W1:Y:S04]  /*12790*/  SHFL.IDX PT, R6, R5, 0x6, 0x181f ;  /* 0x00d81f0005067f89 */ /* 0x000e6800000e0000 */
[----:B------:R-:W2:Y:S07]  /*127a0*/  SHFL.IDX PT, R5, R5, 0x7, 0x181f ;  /* 0x00f81f0005057f89 */ /* 0x000eae00000e0000 */
[----:B------:R-:W-:Y:S01]  /*127b0*/  @!P2 VIADD R8, R4, UR39 ;  /* 0x000000270408ac36 */ /* 0x000fe20008000000 */
[----:B0-----:R-:W-:-:S05]  /*127c0*/  @!P2 IADD3 R7, P3, R18, R7, RZ ;  /* 0x000000071207a210 */ /* 0x001fca0007f7e0ff */
[----:B-1----:R-:W-:-:S05]  /*127d0*/  @!P2 IMAD.X R6, RZ, RZ, R6, P3 ;  /* 0x000000ffff06a224 */ /* 0x002fca00018e0606 */
[----:B------:R-:W-:-:S04]  /*127e0*/  @!P2 LOP3.LUT R7, R7, R6, RZ, 0x3c, !PT ;  /* 0x000000060707a212 */ /* 0x000fc800078e3cff */
[----:B------:R-:W-:-:S04]  /*127f0*/  @!P2 LOP3.LUT R6, R7, R6, RZ, 0x3c, !PT ;  /* 0x000000060706a212 */ /* 0x000fc800078e3cff */
[----:B------:R-:W-:-:S05]  /*12800*/  @!P2 LOP3.LUT R7, R7, R6, RZ, 0x3c, !PT ;  /* 0x000000060707a212 */ /* 0x000fca00078e3cff */
[----:B------:R0:W-:Y:S04]  /*12810*/  @!P2 LDGSTS.E.BYPASS.LTC128B.128 [R8+0x13400], desc[UR44][R6.64], !P1 ;  /* 0x134000000608afae */ /* 0x0001e8000c901d6c */
[----:B--2---:R0:W-:Y:S02]  /*12820*/  @!P2 LDGSTS.E.BYPASS.LTC128B.128 [R8+0x17400], desc[UR44][R6.64+0x80], !P0 ;  /* 0x174000800608afae */ /* 0x0041e4000c101d6c */
.L_x_1123:
[----:B------:R-:W-:Y:S01]  /*12830*/  VIADD R2, R2, 0x70 ;  /* 0x0000007002027836 */ /* 0x000fe20000000000 */
[----:B------:R-:W-:Y:S04]  /*12840*/  BSSY B0, `(.L_x_1058) ;  /* 0x000000b000007945 */ /* 0x000fe80003800000 */
[----:B------:R-:W-:-:S13]  /*12850*/  ISETP.GE.AND P2, PT, R2, R3, PT ;  /* 0x000000030200720c */ /* 0x000fda0003f46270 */
[----:B------:R-:W-:Y:S05]  /*12860*/  @P2 BRA `(.L_x_1059) ;  /* 0x0000000000202947 */ /* 0x000fea0003800000 */
[----:B------:R-:W-:-:S05]  /*12870*/  IADD3 R2, P2, R18, R14, RZ ;  /* 0x0000000e12027210 */ /* 0x000fca0007f5e0ff */
[----:B------:R-:W-:Y:S02]  /*12880*/  IMAD.X R3, RZ, RZ, R5, P2 ;  /* 0x000000ffff037224 */ /* 0x000fe400010e0605 */
[----:B------:R-:W-:-:S05]  /*12890*/  VIADD R5, R4, UR39 ;  /* 0x0000002704057c36 */ /* 0x000fca0008000000 */
[----:B------:R-:W-:Y:S01]  /*128a0*/  @!PT LDS RZ, [RZ] ;  /* 0x00000000fffff984 */ /* 0x000fe20000000800 */
[----:B------:R-:W-:Y:S01]  /*128b0*/  @!PT LDS RZ, [RZ] ;  /* 0x00000000fffff984 */ /* 0x000fe20000000800 */
[----:B------:R-:W-:Y:S01]  /*128c0*/  @!PT LDS RZ, [RZ] ;  /* 0x00000000fffff984 */ /* 0x000fe20000000800 */
[----:B------:R1:W-:Y:S04]  /*128d0*/  LDGSTS.E.BYPASS.LTC128B.128 [R5+0x13c00], desc[UR44][R2.64], !P1 ;  /* 0x13c0000002057fae */ /* 0x0003e8000c901d6c */
[----:B------:R1:W-:Y:S02]  /*128e0*/  LDGSTS.E.BYPASS.LTC128B.128 [R5+0x17c00], desc[UR44][R2.64+0x80], !P0 ;  /* 0x17c0008002057fae */ /* 0x0003e4000c101d6c */
.L_x_1059:
[----:B------:R-:W-:Y:S05]  /*128f0*/  BSYNC B0 ;  /* 0x0000000000007941 */ /* 0x000fea0003800000 */
.L_x_1058:
[----:B------:R-:W-:Y:S01]  /*12900*/  NOP ;  /* 0x0000000000007918 */ /* 0x000fe20000000000 */
[----:B------:R-:W-:Y:S01]  /*12910*/  SYNCS.ARRIVE.TRANS64.RED.A0T1 RZ, [UR39+0x20800], RZ ;  /* 0x020800ffffff79a7 */ /* 0x000fe20008200427 */
[----:B------:R-:W-:Y:S01]  /*12920*/  IMAD.MOV.U32 R0, RZ, RZ, 0x1 ;  /* 0x00000001ff007424 */ /* 0x000fe200078e00ff */
[----:B------:R-:W-:Y:S04]  /*12930*/  ARRIVES.LDGSTSBAR.64.TRANSCNT [UR39+0x20800] ;  /* 0x02080000ff0079b0 */ /* 0x000fe80008000aa7 */
[----:B------:R-:W-:Y:S01]  /*12940*/  SHF.L.U32 R0, R0, 0x1f, RZ ;  /* 0x0000001f00007819 */ /* 0x000fe200000006ff */
[----:B------:R-:W-:Y:S01]  /*12950*/  NOP ;  /* 0x0000000000007918 */ /* 0x000fe20000000000 */
[----:B------:R-:W-:Y:S02]  /*12960*/  SYNCS.ARRIVE.TRANS64.A1T0 RZ, [UR39+0x20800], RZ ;  /* 0x020800ffffff79a7 */ /* 0x000fe40008100027 */
[----:B------:R-:W2:Y:S02]  /*12970*/  SYNCS.PHASECHK.TRANS64.TRYWAIT P0, [UR39+0x20820], R0 ;  /* 0x02082000ff0075a7 */ /* 0x000ea40008000167 */
[----:B--2---:R-:W-:Y:S05]  /*12980*/  @!P0 BRA `(.L_x_1060) ;  /* 0x0000002800ec8947 */ /* 0x004fea0003800000 */
.L_x_1124:
[----:B-1----:R-:W-:Y:S02]  /*12990*/  VIADD R2, R17, 0xfffffffe ;  /* 0xfffffffe11027836 */ /* 0x002fe40000000000 */
[----:B------:R-:W-:-:S03]  /*129a0*/  IMAD.MOV.U32 R20, RZ, RZ, 0x1 ;  /* 0x00000001ff147424 */ /* 0x000fc600078e00ff */
[----:B------:R-:W-:-:S13]  /*129b0*/  ISETP.GE.AND P0, PT, R2, UR41, PT ;  /* 0x0000002902007c0c */ /* 0x000fda000bf06270 */
[----:B------:R-:W-:Y:S05]  /*129c0*/  @!P0 BRA `(.L_x_1061) ;  /* 0x0000001000088947 */ /* 0x000fea0003800000 */
[----:B------:R-:W3:Y:S01]  /*129d0*/  LDL R5, [R1] ;  /* 0x0000000001057983 */ /* 0x000ee20000100800 */
[----:B--2---:R-:W-:Y:S02]  /*129e0*/  IMAD.MOV.U32 R0, RZ, RZ, 0x1 ;  /* 0x00000001ff007424 */ /* 0x004fe400078e00ff */
[----:B------:R-:W-:Y:S01]  /*129f0*/  IMAD.MOV.U32 R3, RZ, RZ, RZ ;  /* 0x000000ffff037224 */ /* 0x000fe200078e00ff */
[----:B------:R-:W1:Y:S02]  /*12a00*/  S2R R4, SR_TID.X ;  /* 0x0000000000047919 */ /* 0x000e640000002100 */
[----:B-1----:R-:W-:Y:S01]  /*12a10*/  LOP3.LUT P1, RZ, R4, 0x4, RZ, 0xc0, !PT ;  /* 0x0000000404ff7812 */ /* 0x002fe2000782c0ff */
[----:B------:R-:W-:-:S05]  /*12a20*/  IMAD.MOV.U32 R4, RZ, RZ, 0x40 ;  /* 0x00000040ff047424 */ /* 0x000fca00078e00ff */
[----:B------:R-:W-:-:S05]  /*12a30*/  SEL R4, R4, 0xffffffc0, !P1 ;  /* 0xffffffc004047807 */ /* 0x000fca0004800000 */
[----:B---3--:R-:W-:-:S07]  /*12a40*/  IMAD.IADD R21, R4, 0x1, R5 ;  /* 0x0000000104157824 */ /* 0x008fce00078e0205 */
.L_x_1080:
[----:B------:R-:W2:Y:S01]  /*12a50*/  LDL R4, [R1+0x10] ;  /* 0x0000100001047983 */ /* 0x000ea20000100800 */
[----:B------:R-:W-:Y:S01]  /*12a60*/  VIADD R19, R3, 0x1 ;  /* 0x0000000103137836 */ /* 0x000fe20000000000 */
[----:B------:R-:W-:Y:S04]  /*12a70*/  BSSY B0, `(.L_x_1062) ;  /* 0x0000082000007945 */ /* 0x000fe80003800000 */
[----:B------:R-:W-:-:S04]  /*12a80*/  ISETP.NE.AND P0, PT, R19, 0x2, PT ;  /* 0x000000021300780c */ /* 0x000fc80003f05270 */
[----:B------:R-:W-:Y:S02]  /*12a90*/  SEL R5, RZ, 0x1, P0 ;  /* 0x00000001ff057807 */ /* 0x000fe40000000000 */
[----:B------:R-:W-:Y:S02]  /*12aa0*/  SEL R19, R19, RZ, P0 ;  /* 0x000000ff13137207 */ /* 0x000fe40000000000 */
[----:B------:R-:W-:Y:S02]  /*12ab0*/  LOP3.LUT R20, R0, R5, RZ, 0x3c, !PT ;  /* 0x0000000500147212 */ /* 0x000fe400078e3cff */
[----:B--2---:R-:W-:-:S13]  /*12ac0*/  ISETP.NE.AND P1, PT, R4, RZ, PT ;  /* 0x000000ff0400720c */ /* 0x004fda0003f25270 */
[----:B------:R-:W-:Y:S05]  /*12ad0*/  @!P1 BRA `(.L_x_1063) ;  /* 0x0000000400ec9947 */ /* 0x000fea0003800000 */
[----:B------:R-:W2:Y:S01]  /*12ae0*/  LDL R4, [R1+0x14] ;  /* 0x0000140001047983 */ /* 0x000ea20000100800 */
[----:B0-----:R-:W-:Y:S01]  /*12af0*/  IMAD.MOV.U32 R6, RZ, RZ, R2 ;  /* 0x000000ffff067224 */ /* 0x001fe200078e0002 */
[----:B--2---:R-:W-:-:S13]  /*12b00*/  ISETP.NE.AND P1, PT, R4, RZ, PT ;  /* 0x000000ff0400720c */ /* 0x004fda0003f25270 */
[----:B------:R-:W-:Y:S05]  /*12b10*/  @!P1 BRA `(.L_x_1064) ;  /* 0x0000000000509947 */ /* 0x000fea0003800000 */
[----:B------:R-:W2:Y:S01]  /*12b20*/  LDL R9, [R1+0xc] ;  /* 0x00000c0001097983 */ /* 0x000ea20000100800 */
[----:B------:R-:W0:Y:S01]  /*12b30*/  LDC R6, c[0x0][0x43c] ;  /* 0x00010f00ff067b82 */ /* 0x000e220000000800 */
[----:B------:R-:W-:Y:S02]  /*12b40*/  ULDC.64 UR4, c[0x0][0x428] ;  /* 0x00010a0000047ab9 */ /* 0x000fe40000000a00 */
[----:B------:R-:W3:Y:S05]  /*12b50*/  LDL R8, [R1+0x4] ;  /* 0x0000040001087983 */ /* 0x000eea0000100800 */
[----:B------:R-:W1:Y:S01]  /*12b60*/  LDC.64 R16, c[0x0][0x418] ;  /* 0x00010600ff107b82 */ /* 0x000e620000000a00 */
[----:B0-----:R-:W-:-:S13]  /*12b70*/  ISETP.NE.AND P0, PT, R6, 0x1, PT ;  /* 0x000000010600780c */ /* 0x001fda0003f05270 */
[----:B------:R-:W0:Y:S02]  /*12b80*/  @P0 LDC.64 R4, c[0x0][0x440] ;  /* 0x00011000ff040b82 */ /* 0x000e240000000a00 */
[----:B0-----:R-:W-:-:S04]  /*12b90*/  @P0 IMAD.HI.U32 R7, R2, R4, RZ ;  /* 0x0000000402070227 */ /* 0x001fc800078e00ff */
[----:B------:R-:W-:Y:S01]  /*12ba0*/  IMAD.MOV.U32 R4, RZ, RZ, R2 ;  /* 0x000000ffff047224 */ /* 0x000fe200078e0002 */
[----:B------:R-:W-:-:S05]  /*12bb0*/  @P0 SHF.R.U32.HI R4, RZ, R5, R7 ;  /* 0x00000005ff040219 */ /* 0x000fca0000011607 */
[----:B------:R-:W-:-:S04]  /*12bc0*/  IMAD.MOV R5, RZ, RZ, -R4 ;  /* 0x000000ffff057224 */ /* 0x000fc800078e0a04 */
[----:B------:R-:W-:Y:S01]  /*12bd0*/  IMAD R6, R6, R5, R2 ;  /* 0x0000000506067224 */ /* 0x000fe200078e0202 */
[----:B------:R-:W-:Y:S01]  /*12be0*/  SHF.R.S32.HI R5, RZ, 0x1f, R4 ;  /* 0x0000001fff057819 */ /* 0x000fe20000011404 */
[----:B--2---:R-:W-:-:S04]  /*12bf0*/  IMAD R7, R9, UR4, RZ ;  /* 0x0000000409077c24 */ /* 0x004fc8000f8e02ff */
[C---:B---3--:R-:W-:Y:S02]  /*12c00*/  IMAD R7, R8.reuse, UR5, R7 ;  /* 0x0000000508077c24 */ /* 0x048fe4000f8e0207 */
[----:B------:R-:W-:-:S04]  /*12c10*/  IMAD.WIDE.U32 R4, R8, UR4, R4 ;  /* 0x0000000408047c25 */ /* 0x000fc8000f8e0004 */
[----:B------:R-:W-:Y:S01]  /*12c20*/  IMAD.IADD R7, R7, 0x1, R5 ;  /* 0x0000000107077824 */ /* 0x000fe200078e0205 */
[----:B-1----:R-:W-:-:S04]  /*12c30*/  LEA R16, P0, R4, R16, 0x2 ;  /* 0x0000001004107211 */ /* 0x002fc800078010ff */
[----:B------:R-:W-:-:S05]  /*12c40*/  LEA.HI.X R17, R4, R17, R7, 0x2, P0 ;  /* 0x0000001104117211 */ /* 0x000fca00000f1407 */
[----:B------:R0:W5:Y:S04]  /*12c50*/  LDG.E R16, desc[UR44][R16.64] ;  /* 0x0000002c10107981 */ /* 0x000168000c1e1900 */
.L_x_1064:
[----:B------:R-:W-:Y:S01]  /*12c60*/  LEA R7, R19, UR39, 0x3 ;  /* 0x0000002713077c11 */ /* 0x000fe2000f8e18ff */
[----:B------:R-:W1:Y:S01]  /*12c70*/  S2R R4, SR_TID.X ;  /* 0x0000000000047919 */ /* 0x000e620000002100 */
[----:B------:R-:W-:-:S04]  /*12c80*/  SHF.L.U32 R5, R20, 0x1f, RZ ;  /* 0x0000001f14057819 */ /* 0x000fc800000006ff */
[----:B------:R-:W2:Y:S01]  /*12c90*/  SYNCS.PHASECHK.TRANS64.TRYWAIT P0, [R7+URZ+0x20880], R5 ;  /* 0x02088005070075a7 */ /* 0x000ea2000800017f */
[----:B-1----:R-:W-:-:S04]  /*12ca0*/  LOP3.LUT R4, R4, 0x7f, RZ, 0xc0, !PT ;  /* 0x0000007f04047812 */ /* 0x002fc800078ec0ff */
[----:B------:R-:W-:Y:S01]  /*12cb0*/  ISETP.NE.AND P1, PT, R4, RZ, PT ;  /* 0x000000ff0400720c */ /* 0x000fe20003f25270 */
[----:B--2---:R-:W-:-:S12]  /*12cc0*/  @!P0 BRA `(.L_x_1065) ;  /* 0x0000002800308947 */ /* 0x004fd80003800000 */
.L_x_1125:
[----:B------:R-:W-:Y:S04]  /*12cd0*/  BSSY B1, `(.L_x_1066) ;  /* 0x0000009000017945 */ /* 0x000fe80003800000 */
        /* <DEDUP_REMOVED lines=8> */
.L_x_1067:
[----:B------:R-:W-:Y:S05]  /*12d60*/  BSYNC B1 ;  /* 0x0000000000017941 */ /* 0x000fea0003800000 */
.L_x_1066:
        /* <DEDUP_REMOVED lines=15> */
.L_x_1068:
[----:B------:R-:W-:-:S13]  /*12e60*/  @P0 ELECT P2, URZ, PT ;  /* 0x00000000003f082f */ /* 0x000fda0003840000 */
[----:B-----5:R-:W-:Y:S02]  /*12e70*/  @P2 R2UR UR37, R16 ;  /* 0x00000000102522ca */ /* 0x020fe400000e0000 */
[----:B------:R-:W-:-:S11]  /*12e80*/  @P2 PLOP3.LUT P0, PT, P2, PT, PT, 0x8, 0x0 ;  /* 0x000000000000281c */ /* 0x000fd6000170e170 */
[----:B------:R2:W-:Y:S01]  /*12e90*/  UTMALDG.4D [UR32], [UR4], desc[UR6] ;  /* 0x00000620040075b4 */ /* 0x0005e20008019000 */
[----:B------:R-:W-:Y:S01]  /*12ea0*/  PLOP3.LUT P2, PT, PT, PT, PT, 0x8, 0x0 ;  /* 0x000000000000781c */ /* 0x000fe20003f4e170 */
[----:B--2---:R-:W-:-:S12]  /*12eb0*/  @P0 BRA.U.ANY `(.L_x_1068) ;  /* 0xfffffffd00e80947 */ /* 0x004fd8000393ffff */
[----:B------:R-:W-:Y:S01]  /*12ec0*/  IMAD.MOV.U32 R10, RZ, RZ, 0x80 ;  /* 0x00000080ff0a7424 */ /* 0x000fe200078e00ff */
[----:B------:R-:W-:Y:S01]  /*12ed0*/  R2UR UR11, R6 ;  /* 0x00000000060b72ca */ /* 0x000fe200000e0000 */
[----:B------:R-:W-:Y:S01]  /*12ee0*/  UIADD3 UR8, UR8, 0xa400, URZ ;  /* 0x0000a40008087890 */ /* 0x000fe2000fffe03f */
[----:B------:R-:W-:Y:S01]  /*12ef0*/  PLOP3.LUT P0, PT, PT, PT, PT, 0x80, 0x0 ;  /* 0x000000000000781c */ /* 0x000fe20003f0f070 */
[----:B------:R-:W-:Y:S01]  /*12f00*/  UMOV UR6, 0x0 ;  /* 0x0000000000067882 */ /* 0x000fe20000000000 */
[----:B------:R-:W-:Y:S01]  /*12f10*/  R2UR UR10, R10 ;  /* 0x000000000a0a72ca */ /* 0x000fe200000e0000 */
[----:B------:R-:W-:-:S14]  /*12f20*/  UMOV UR7, 0x14f00000 ;  /* 0x14f0000000077882 */ /* 0x000fdc0000000000 */
.L_x_1069:
[----:B------:R-:W-:-:S13]  /*12f30*/  @P0 ELECT P2, URZ, PT ;  /* 0x00000000003f082f */ /* 0x000fda0003840000 */
[----:B------:R-:W-:Y:S01]  /*12f40*/  @P2 R2UR UR13, R16 ;  /* 0x00000000100d22ca */ /* 0x000fe200000e0000 */
[----:B------:R-:W-:Y:S01]  /*12f50*/  UMOV UR9, UR33 ;  /* 0x0000002100097c82 */ /* 0x000fe20008000000 */
[----:B------:R-:W-:Y:S01]  /*12f60*/  UMOV UR12, UR36 ;  /* 0x00000024000c7c82 */ /* 0x000fe20008000000 */
[----:B------:R-:W-:-:S10]  /*12f70*/  @P2 PLOP3.LUT P0, PT, P2, PT, PT, 0x8, 0x0 ;  /* 0x000000000000281c */ /* 0x000fd4000170e170 */
[----:B------:R2:W-:Y:S01]  /*12f80*/  UTMALDG.4D [UR8], [UR4], desc[UR6] ;  /* 0x00000608040075b4 */ /* 0x0005e20008019000 */
[----:B------:R-:W-:Y:S02]  /*12f90*/  PLOP3.LUT P2, PT, PT, PT, PT, 0x8, 0x0 ;  /* 0x000000000000781c */ /* 0x000fe40003f4e170 */
[----:B--2---:R-:W-:Y:S11]  /*12fa0*/  @P0 BRA.U.ANY `(.L_x_1069) ;  /* 0xfffffffd00e00947 */ /* 0x004ff6000393ffff */
[----:B------:R-:W2:Y:S02]  /*12fb0*/  SYNCS.PHASECHK.TRANS64.TRYWAIT P0, [R7+URZ+0x20840], R5 ;  /* 0x02084005070075a7 */ /* 0x000ea4000800017f */
[----:B--2---:R-:W-:Y:S05]  /*12fc0*/  @!P0 BRA `(.L_x_1070) ;  /* 0x0000002400848947 */ /* 0x004fea0003800000 */
.L_x_1126:
        /* <DEDUP_REMOVED lines=11> */
.L_x_1072:
[----:B------:R-:W-:Y:S05]  /*13080*/  BSYNC B1 ;  /* 0x0000000000017941 */ /* 0x000fea0003800000 */
.L_x_1071:
        /* <DEDUP_REMOVED lines=12> */
.L_x_1073:
[----:B------:R-:W-:-:S13]  /*13150*/  @P0 ELECT P1, URZ, PT ;  /* 0x00000000003f082f */ /* 0x000fda0003820000 */
[----:B------:R-:W-:Y:S01]  /*13160*/  @P1 R2UR UR13, R16 ;  /* 0x00000000100d12ca */ /* 0x000fe200000e0000 */
[----:B------:R-:W-:Y:S01]  /*13170*/  UMOV UR12, UR36 ;  /* 0x00000024000c7c82 */ /* 0x000fe20008000000 */
[----:B------:R-:W-:-:S11]  /*13180*/  @P1 PLOP3.LUT P0, PT, P1, PT, PT, 0x8, 0x0 ;  /* 0x000000000000181c */ /* 0x000fd60000f0e170 */
[----:B------:R3:W-:Y:S01]  /*13190*/  UTMALDG.4D [UR8], [UR6], desc[UR14] ;  /* 0x00000e08060075b4 */ /* 0x0007e20008019000 */
[----:B------:R-:W-:Y:S01]  /*131a0*/  PLOP3.LUT P1, PT, PT, PT, PT, 0x8, 0x0 ;  /* 0x000000000000781c */ /* 0x000fe20003f2e170 */
[----:B---3--:R-:W-:-:S12]  /*131b0*/  @P0 BRA.U.ANY `(.L_x_1073) ;  /* 0xfffffffd00e40947 */ /* 0x008fd8000393ffff */
[----:B------:R-:W-:Y:S01]  /*131c0*/  R2UR UR10, R10 ;  /* 0x000000000a0a72ca */ /* 0x000fe200000e0000 */
[----:B------:R-:W-:Y:S01]  /*131d0*/  UIADD3 UR8, UR4, 0x1a400, URZ ;  /* 0x0001a40004087890 */ /* 0x000fe2000fffe03f */
[----:B------:R-:W-:Y:S02]  /*131e0*/  R2UR UR14, R8 ;  /* 0x00000000080e72ca */ /* 0x000fe400000e0000 */
[----:B------:R-:W-:Y:S02]  /*131f0*/  R2UR UR15, R9 ;  /* 0x00000000090f72ca */ /* 0x000fe400000e0000 */
[----:B------:R-:W-:Y:S02]  /*13200*/  R2UR UR11, R6 ;  /* 0x00000000060b72ca */ /* 0x000fe400000e0000 */
[----:B------:R-:W-:-:S13]  /*13210*/  PLOP3.LUT P0, PT, PT, PT, PT, 0x80, 0x0 ;  /* 0x000000000000781c */ /* 0x000fda0003f0f070 */
.L_x_1074:
[----:B------:R-:W-:-:S13]  /*13220*/  @P0 ELECT P1, URZ, PT ;  /* 0x00000000003f082f */ /* 0x000fda0003820000 */
[----:B------:R-:W-:Y:S01]  /*13230*/  @P1 R2UR UR13, R16 ;  /* 0x00000000100d12ca */ /* 0x000fe200000e0000 */
[----:B------:R-:W-:Y:S01]  /*13240*/  UMOV UR12, UR36 ;  /* 0x00000024000c7c82 */ /* 0x000fe20008000000 */
[----:B------:R-:W-:-:S11]  /*13250*/  @P1 PLOP3.LUT P0, PT, P1, PT, PT, 0x8, 0x0 ;  /* 0x000000000000181c */ /* 0x000fd60000f0e170 */
[----:B------:R3:W-:Y:S01]  /*13260*/  UTMALDG.4D [UR8], [UR6], desc[UR14] ;  /* 0x00000e08060075b4 */ /* 0x0007e20008019000 */
[----:B------:R-:W-:Y:S01]  /*13270*/  PLOP3.LUT P1, PT, PT, PT, PT, 0x8, 0x0 ;  /* 0x000000000000781c */ /* 0x000fe20003f2e170 */
[----:B---3--:R-:W-:-:S12]  /*13280*/  @P0 BRA.U.ANY `(.L_x_1074) ;  /* 0xfffffffd00e40947 */ /* 0x008fd8000393ffff */
.L_x_1063:
[----:B------:R-:W-:Y:S05]  /*13290*/  BSYNC B0 ;  /* 0x0000000000007941 */ /* 0x000fea0003800000 */
.L_x_1062:
[----:B------:R-:W-:-:S05]  /*132a0*/  IMAD.U32 R4, RZ, RZ, UR38 ;  /* 0x00000026ff047e24 */ /* 0x000fca000f8e00ff */
[----:B------:R-:W-:-:S04]  /*132b0*/  LOP3.LUT R4, R4, 0x1, RZ, 0xfc, !PT ;  /* 0x0000000104047812 */ /* 0x000fc800078efcff */
[----:B------:R-:W-:-:S13]  /*132c0*/  ISETP.NE.AND P0, PT, R4, 0x3, PT ;  /* 0x000000030400780c */ /* 0x000fda0003f05270 */
[----:B------:R-:W-:Y:S05]  /*132d0*/  @!P0 BRA `(.L_x_1075) ;  /* 0x0000000000048947 */ /* 0x000fea0003800000 */
[----:B------:R-:W-:Y:S01]  /*132e0*/  BPT.TRAP 0x1 ;  /* 0x000000040000795c */ /* 0x000fe20000300000 */
.L_x_1075:
[----:B------:R-:W-:Y:S01]  /*132f0*/  LOP3.LUT R4, R0, 0x1, RZ, 0x3c, !PT ;  /* 0x0000000100047812 */ /* 0x000fe200078e3cff */
[----:B-12---:R-:W-:Y:S01]  /*13300*/  IMAD.U32 R5, RZ, RZ, UR38 ;  /* 0x00000026ff057e24 */ /* 0x006fe2000f8e00ff */
[----:B------:R-:W-:Y:S02]  /*13310*/  LEA R18, R3, UR39, 0x3 ;  /* 0x0000002703127c11 */ /* 0x000fe4000f8e18ff */
[----:B------:R-:W-:Y:S02]  /*13320*/  SHF.L.U32 R4, R4, 0x1f, RZ ;  /* 0x0000001f04047819 */ /* 0x000fe400000006ff */
[----:B------:R-:W-:Y:S02]  /*13330*/  LOP3.LUT R5, R5, 0x2, RZ, 0xfc, !PT ;  /* 0x0000000205057812 */ /* 0x000fe400078efcff */
[----:B------:R-:W1:Y:S02]  /*13340*/  SYNCS.PHASECHK.TRANS64.TRYWAIT P0, [R18+URZ+0x20870], R4 ;  /* 0x02087004120075a7 */ /* 0x000e64000800017f */
[----:B------:R-:W-:Y:S01]  /*13350*/  ISETP.NE.AND P1, PT, R5, 0x3, PT ;  /* 0x000000030500780c */ /* 0x000fe20003f25270 */
[----:B-1----:R-:W-:-:S12]  /*13360*/  @!P0 BRA `(.L_x_1076) ;  /* 0x0000002000b08947 */ /* 0x002fd80003800000 */
.L_x_1127:
[----:B------:R-:W-:Y:S05]  /*13370*/  @!P1 BRA `(.L_x_1077) ;  /* 0x0000000000049947 */ /* 0x000fea0003800000 */
[----:B------:R-:W-:Y:S01]  /*13380*/  BPT.TRAP 0x1 ;  /* 0x000000040000795c */ /* 0x000fe20000300000 */
.L_x_1077:
[----:B-1----:R-:W-:Y:S01]  /*13390*/  SHF.L.U32 R4, R0, 0x1f, RZ ;  /* 0x0000001f00047819 */ /* 0x002fe200000006ff */
[----:B------:R-:W-:-:S03]  /*133a0*/  IMAD.SHL.U32 R0, R3, 0x4000, RZ ;  /* 0x0000400003007824 */ /* 0x000fc600078e00ff */
[----:B------:R-:W1:Y:S02]  /*133b0*/  SYNCS.PHASECHK.TRANS64.TRYWAIT P0, [R18+URZ+0x20860], R4 ;  /* 0x02086004120075a7 */ /* 0x000e64000800017f */
[----:B-1----:R-:W-:Y:S05]  /*133c0*/  @!P0 BRA `(.L_x_1078) ;  /* 0x0000002000ac8947 */ /* 0x002fea0003800000 */
.L_x_1128:
[----:B------:R-:W2:Y:S04]  /*133d0*/  LDL R12, [R1+0x8] ;  /* 0x00000800010c7983 */ /* 0x000ea80000100800 */
[----:B------:R3:W-:Y:S04]  /*133e0*/  STL [R1+0x18], R2 ;  /* 0x0000180201007387 */ /* 0x0007e80000100800 */
[----:B---3--:R-:W3:Y:S01]  /*133f0*/  LDL R2, [R1] ;  /* 0x0000000001027983 */ /* 0x008ee20000100800 */
[----:B------:R-:W-:Y:S05]  /*13400*/  WARPSYNC.ALL ;  /* 0x0000000000007948 */ /* 0x000fea0003800000 */
[----:B0-----:R-:W-:Y:S01]  /*13410*/  IADD3 R17, R21, UR39, R0 ;  /* 0x0000002715117c10 */ /* 0x001fe2000fffe000 */
[----:B------:R-:W-:-:S04]  /*13420*/  IMAD.U32 R3, RZ, RZ, UR39 ;  /* 0x00000027ff037e24 */ /* 0x000fc8000f8e00ff */
[----:B------:R-:W-:-:S05]  /*13430*/  VIADD R3, R3, 0x400 ;  /* 0x0000040003037836 */ /* 0x000fca0000000000 */
[----:B--2---:R-:W-:Y:S02]  /*13440*/  IADD3 R3, R3, R0, R12 ;  /* 0x0000000003037210 */ /* 0x004fe40007ffe00c */
[----:B---3--:R-:W-:-:S06]  /*13450*/  LOP3.LUT R8, R0, R2, RZ, 0xfc, !PT ;  /* 0x0000000200087212 */ /* 0x008fcc00078efcff */
[----:B------:R-:W1:Y:S02]  /*13460*/  LDSM.16.MT88.4 R8, [R8+UR39+0x8400] ;  /* 0x008400270808783b */ /* 0x000e640008004200 */
[C-C-:B-1----:R-:W-:Y:S02]  /*13470*/  PRMT R4, R8.reuse, 0x6420, R9.reuse ;  /* 0x0000642008047816 */ /* 0x142fe40000000009 */
[----:B------:R-:W-:Y:S02]  /*13480*/  PRMT R5, R8, 0x7531, R9 ;  /* 0x0000753108057816 */ /* 0x000fe40000000009 */
[C-C-:B------:R-:W-:Y:S02]  /*13490*/  PRMT R6, R10.reuse, 0x6420, R11.reuse ;  /* 0x000064200a067816 */ /* 0x140fe4000000000b */
[----:B------:R-:W-:Y:S02]  /*134a0*/  PRMT R7, R10, 0x7531, R11 ;  /* 0x000075310a077816 */ /* 0x000fe4000000000b */
[----:B------:R-:W0:Y:S04]  /*134b0*/  LDSM.16.MT88.4 R8, [R17+0x8400] ;  /* 0x008400001108783b */ /* 0x000e280000004200 */
[----:B------:R1:W-:Y:S02]  /*134c0*/  STSM.16.M88.4 [R3], R4 ;  /* 0x0000000403007844 */ /* 0x0003e40000000200 */
[----:B-1----:R-:W-:-:S02]  /*134d0*/  VIADD R4, R0, 0x2000 ;  /* 0x0000200000047836 */ /* 0x002fc40000000000 */
[----:B------:R-:W-:-:S03]  /*134e0*/  IMAD.MOV.U32 R7, RZ, RZ, R12 ;  /* 0x000000ffff077224 */ /* 0x000fc600078e000c */
[----:B------:R-:W-:Y:S02]  /*134f0*/  LOP3.LUT R4, R4, R2, RZ, 0xfc, !PT ;  /* 0x0000000204047212 */ /* 0x000fe400078efcff */
[C-C-:B0-----:R-:W-:Y:S02]  /*13500*/  PRMT R12, R8.reuse, 0x6420, R9.reuse ;  /* 0x00006420080c7816 */ /* 0x141fe40000000009 */
[----:B------:R-:W-:Y:S02]  /*13510*/  PRMT R13, R8, 0x7531, R9 ;  /* 0x00007531080d7816 */ /* 0x000fe40000000009 */
[C-C-:B------:R-:W-:Y:S02]  /*13520*/  PRMT R14, R10.reuse, 0x6420, R11.reuse ;  /* 0x000064200a0e7816 */ /* 0x140fe4000000000b */
        /* <DEDUP_REMOVED lines=15> */
[----:B------:R0:W-:Y:S02]  /*13620*/  STSM.16.M88.4 [R3+0x3000], R12 ;  /* 0x0030000c03007844 */ /* 0x0001e40000000200 */
[----:B0-----:R-:W-:Y:S02]  /*13630*/  IMAD.MOV.U32 R14, RZ, RZ, R7 ;  /* 0x000000ffff0e7224 */ /* 0x001fe400078e0007 */
[----:B------:R-:W0:Y:S01]  /*13640*/  S2R R7, SR_TID.X ;  /* 0x0000000000077919 */ /* 0x000e220000002100 */
[----:B------:R-:W-:Y:S02]  /*13650*/  VIADD R3, R0, 0x1000 ;  /* 0x0000100000037836 */ /* 0x000fe40000000000 */
[----:B------:R-:W-:Y:S02]  /*13660*/  IMAD.MOV.U32 R13, RZ, RZ, 0x20 ;  /* 0x00000020ff0d7424 */ /* 0x000fe400078e00ff */
[----:B------:R-:W-:Y:S01]  /*13670*/  IMAD.U32 R15, RZ, RZ, UR39 ;  /* 0x00000027ff0f7e24 */ /* 0x000fe2000f8e00ff */
[----:B------:R-:W-:-:S03]  /*13680*/  LOP3.LUT R3, R3, R2, RZ, 0xfc, !PT ;  /* 0x0000000203037212 */ /* 0x000fc600078efcff */
[----:B------:R-:W-:Y:S02]  /*13690*/  VIADD R15, R15, 0x400 ;  /* 0x000004000f0f7836 */ /* 0x000fe40000000000 */
[----:B------:R1:W2:Y:S01]  /*136a0*/  LDSM.16.MT88.4 R8, [R3+UR39+0x8400] ;  /* 0x008400270308783b */ /* 0x0002a20008004200 */
[----:B0-----:R-:W-:-:S04]  /*136b0*/  LOP3.LUT P0, RZ, R7, 0x4, RZ, 0xc0, !PT ;  /* 0x0000000407ff7812 */ /* 0x001fc8000780c0ff */
[----:B------:R-:W-:-:S04]  /*136c0*/  SEL R13, R13, 0xffffffe0, !P0 ;  /* 0xffffffe00d0d7807 */ /* 0x000fc80004000000 */
[----:B-1----:R-:W-:Y:S01]  /*136d0*/  IADD3 R3, R14, R0, R13 ;  /* 0x000000000e037210 */ /* 0x002fe20007ffe00d */
[----:B------:R-:W-:-:S04]  /*136e0*/  VIADD R0, R0, 0x3000 ;  /* 0x0000300000007836 */ /* 0x000fc80000000000 */
[----:B------:R-:W-:Y:S01]  /*136f0*/  IMAD.IADD R3, R3, 0x1, R15 ;  /* 0x0000000103037824 */ /* 0x000fe200078e020f */
[----:B------:R-:W-:Y:S02]  /*13700*/  LOP3.LUT R0, R0, R2, RZ, 0xfc, !PT ;  /* 0x0000000200007212 */ /* 0x000fe400078efcff */
[----:B------:R0:W5:Y:S01]  /*13710*/  LDL.LU R2, [R1+0x18] ;  /* 0x0000180001027983 */ /* 0x0001620000300800 */
[C-C-:B--2---:R-:W-:Y:S02]  /*13720*/  PRMT R4, R8.reuse, 0x6420, R9.reuse ;  /* 0x0000642008047816 */ /* 0x144fe40000000009 */
[----:B------:R-:W-:Y:S02]  /*13730*/  PRMT R5, R8, 0x7531, R9 ;  /* 0x0000753108057816 */ /* 0x000fe40000000009 */
[C-C-:B------:R-:W-:Y:S02]  /*13740*/  PRMT R6, R10.reuse, 0x6420, R11.reuse ;  /* 0x000064200a067816 */ /* 0x140fe4000000000b */
[----:B------:R-:W-:-:S02]  /*13750*/  PRMT R7, R10, 0x7531, R11 ;  /* 0x000075310a077816 */ /* 0x000fc4000000000b */
[----:B------:R-:W1:Y:S04]  /*13760*/  LDSM.16.MT88.4 R8, [R17+0x9400] ;  /* 0x009400001108783b */ /* 0x000e680000004200 */
[----:B------:R1:W-:Y:S02]  /*13770*/  STSM.16.M88.4 [R3], R4 ;  /* 0x0000000403007844 */ /* 0x0003e40000000200 */
[C-C-:B-1----:R-:W-:Y:S02]  /*13780*/  PRMT R4, R8.reuse, 0x6420, R9.reuse ;  /* 0x0000642008047816 */ /* 0x142fe40000000009 */
[----:B------:R-:W-:Y:S02]  /*13790*/  PRMT R5, R8, 0x7531, R9 ;  /* 0x0000753108057816 */ /* 0x000fe40000000009 */
[----:B------:R-:W-:-:S02]  /*137a0*/  PRMT R6, R10, 0x6420, R11 ;  /* 0x000064200a067816 */ /* 0x000fc4000000000b */
[----:B------:R-:W-:-:S05]  /*137b0*/  PRMT R7, R10, 0x7531, R11 ;  /* 0x000075310a077816 */ /* 0x000fca000000000b */
[----:B------:R-:W-:Y:S04]  /*137c0*/  STSM.16.M88.4 [R3+0x1000], R4 ;  /* 0x0010000403007844 */ /* 0x000fe80000000200 */
[----:B------:R-:W1:Y:S02]  /*137d0*/  LDSM.16.MT88.4 R8, [R0+UR39+0x8400] ;  /* 0x008400270008783b */ /* 0x000e640008004200 */
        /* <DEDUP_REMOVED lines=19> */
.L_x_1079:
[----:B------:R-:W2:Y:S01]  /*13910*/  S2R R0, SR_TID.X ;  /* 0x0000000000007919 */ /* 0x000ea20000002100 */
[----:B-1----:R1:W-:Y:S01]  /*13920*/  SYNCS.ARRIVE.TRANS64.A1T0 RZ, [R18+URZ+0x20850], RZ ;  /* 0x020850ff12ff79a7 */ /* 0x0023e2000810003f */
[----:B0-----:R-:W-:Y:S01]  /*13930*/  IMAD.MOV.U32 R3, RZ, RZ, R19 ;  /* 0x000000ffff037224 */ /* 0x001fe200078e0013 */
[----:B--2---:R-:W-:Y:S01]  /*13940*/  LOP3.LUT R0, R0, 0x7f, RZ, 0xc0, !PT ;  /* 0x0000007f00007812 */ /* 0x004fe200078ec0ff */
[----:B------:R-:W-:Y:S03]  /*13950*/  BAR.SYNC.DEFER_BLOCKING 0x2, 0x80 ;  /* 0x0082000000007b1d */ /* 0x000fe60000010000 */
[----:B------:R-:W-:Y:S01]  /*13960*/  ISETP.NE.AND P0, PT, R0, RZ, PT ;  /* 0x000000ff0000720c */ /* 0x000fe20003f05270 */
[----:B------:R-:W-:-:S12]  /*13970*/  IMAD.MOV.U32 R0, RZ, RZ, R20 ;  /* 0x000000ffff007224 */ /* 0x000fd800078e0014 */
[----:B-1----:R-:W-:-:S05]  /*13980*/  @!P0 VIADD R18, R18, 0x20880 ;  /* 0x0002088012128836 */ /* 0x002fca0000000000 */
[----:B------:R-:W-:-:S04]  /*13990*/  @!P0 PRMT R18, RZ, 0x654, R18 ;  /* 0x00000654ff128816 */ /* 0x000fc80000000012 */
[----:B------:R1:W-:Y:S01]  /*139a0*/  @!P0 SYNCS.ARRIVE.TRANS64.RED.A1T0 RZ, [R18+URZ], RZ ;  /* 0x000000ff12ff89a7 */ /* 0x0003e2000810043f */
[C---:B-----5:R-:W-:Y:S01]  /*139b0*/  ISETP.GT.AND P0, PT, R2.reuse, UR41, PT ;  /* 0x0000002902007c0c */ /* 0x060fe2000bf04270 */
[----:B------:R-:W-:-:S12]  /*139c0*/  VIADD R2, R2, 0xffffffff ;  /* 0xffffffff02027836 */ /* 0x000fd80000000000 */
[----:B-1----:R-:W-:Y:S05]  /*139d0*/  @P0 BRA `(.L_x_1080) ;  /* 0xfffffff0001c0947 */ /* 0x002fea000383ffff */
[----:B------:R-:W-:Y:S05]  /*139e0*/  BRA `(.L_x_1081) ;  /* 0x0000000000047947 */ /* 0x000fea0003800000 */
.L_x_1061:
[----:B--2---:R-:W-:-:S07]  /*139f0*/  IMAD.MOV.U32 R19, RZ, RZ, RZ ;  /* 0x000000ffff137224 */ /* 0x004fce00078e00ff */
.L_x_1081:
[----:B------:R-:W-:-:S04]  /*13a00*/  ULOP3.LUT UR4, UR38, 0x1, URZ, 0xfc, !UPT ;  /* 0x0000000126047892 */ /* 0x000fc8000f8efc3f */
[----:B------:R-:W-:-:S06]  /*13a10*/  UISETP.NE.AND UP0, UPT, UR4, 0x3, UPT ;  /* 0x000000030400788c */ /* 0x000fcc000bf05270 */
[----:B------:R-:W-:-:S13]  /*13a20*/  PLOP3.LUT P0, PT, PT, PT, UP0, 0x80, 0x0 ;  /* 0x000000000000781c */ /* 0x000fda0003f0f008 */
[----:B------:R-:W-:Y:S05]  /*13a30*/  @!P0 BRA `(.L_x_1082) ;  /* 0x0000000000048947 */ /* 0x000fea0003800000 */
[----:B------:R-:W-:Y:S01]  /*13a40*/  BPT.TRAP 0x1 ;  /* 0x000000040000795c */ /* 0x000fe20000300000 */
.L_x_1082:
[----:B------:R-:W-:Y:S01]  /*13a50*/  LOP3.LUT R0, R20, 0x1, RZ, 0x3c, !PT ;  /* 0x0000000114007812 */ /* 0x000fe200078e3cff */
[----:B------:R-:W-:Y:S01]  /*13a60*/  BSSY B0, `(.L_x_1083) ;  /* 0x0000005000007945 */ /* 0x000fe20003800000 */
[----:B------:R-:W-:Y:S02]  /*13a70*/  LEA R3, R19, UR39, 0x3 ;  /* 0x0000002713037c11 */ /* 0x000fe4000f8e18ff */
[----:B------:R-:W-:-:S04]  /*13a80*/  SHF.L.U32 R0, R0, 0x1f, RZ ;  /* 0x0000001f00007819 */ /* 0x000fc800000006ff */
[----:B------:R-:W1:Y:S02]  /*13a90*/  SYNCS.PHASECHK.TRANS64.TRYWAIT P0, [R3+URZ+0x20870], R0 ;  /* 0x02087000030075a7 */ /* 0x000e64000800017f */
[----:B-1----:R-:W-:Y:S05]  /*13aa0*/  @!P0 BRA `(.L_x_1084) ;  /* 0x0000001c00088947 */ /* 0x002fea0003800000 */
.L_x_1129:
[----:B------:R-:W-:Y:S05]  /*13ab0*/  BSYNC B0 ;  /* 0x0000000000007941 */ /* 0x000fea0003800000 */
.L_x_1083:
[----:B------:R-:W-:-:S06]  /*13ac0*/  ULOP3.LUT UR4, UR38, 0x2, URZ, 0xfc, !UPT ;  /* 0x0000000226047892 */ /* 0x000fcc000f8efc3f */
[----:B-1----:R-:W-:-:S05]  /*13ad0*/  IMAD.U32 R0, RZ, RZ, UR4 ;  /* 0x00000004ff007e24 */ /* 0x002fca000f8e00ff */
[----:B------:R-:W-:-:S13]  /*13ae0*/  ISETP.NE.AND P1, PT, R0, 0x3, PT ;  /* 0x000000030000780c */ /* 0x000fda0003f25270 */
[----:B------:R-:W-:Y:S05]  /*13af0*/  @!P1 BRA `(.L_x_1085) ;  /* 0x0000000000049947 */ /* 0x000fea0003800000 */
[----:B------:R-:W-:Y:S01]  /*13b00*/  BPT.TRAP 0x1 ;  /* 0x000000040000795c */ /* 0x000fe20000300000 */
.L_x_1085:
[----:B------:R-:W-:-:S04]  /*13b10*/  SHF.L.U32 R0, R20, 0x1f, RZ ;  /* 0x0000001f14007819 */ /* 0x000fc800000006ff */
[----:B------:R-:W1:Y:S02]  /*13b20*/  SYNCS.PHASECHK.TRANS64.TRYWAIT P0, [R3+URZ+0x20860], R0 ;  /* 0x02086000030075a7 */ /* 0x000e64000800017f */
[----:B-1----:R-:W-:Y:S05]  /*13b30*/  @!P0 BRA `(.L_x_1086) ;  /* 0x0000001800f88947 */ /* 0x002fea0003800000 */
.L_x_1130:
[----:B------:R-:W2:Y:S04]  /*13b40*/  LDL.LU R13, [R1] ;  /* 0x00000000010d7983 */ /* 0x000ea80000300800 */
[----:B------:R-:W1:Y:S01]  /*13b50*/  LDL.LU R18, [R1+0x8] ;  /* 0x0000080001127983 */ /* 0x000e620000300800 */
[----:B------:R-:W-:Y:S01]  /*13b60*/  IMAD.SHL.U32 R16, R19, 0x4000, RZ ;  /* 0x0000400013107824 */ /* 0x000fe200078e00ff */
[----:B------:R-:W-:Y:S05]  /*13b70*/  WARPSYNC.ALL ;  /* 0x0000000000007948 */ /* 0x000fea0003800000 */
[----:B------:R-:W3:Y:S01]  /*13b80*/  S2R R2, SR_TID.X ;  /* 0x0000000000027919 */ /* 0x000ee20000002100 */
[----:B------:R-:W-:-:S04]  /*13b90*/  IMAD.U32 R14, RZ, RZ, UR39 ;  /* 0x00000027ff0e7e24 */ /* 0x000fc8000f8e00ff */
[----:B------:R-:W-:Y:S01]  /*13ba0*/  VIADD R14, R14, 0x400 ;  /* 0x000004000e0e7836 */ /* 0x000fe20000000000 */
[----:B---3--:R-:W-:Y:S01]  /*13bb0*/  LOP3.LUT P0, RZ, R2, 0x4, RZ, 0xc0, !PT ;  /* 0x0000000402ff7812 */ /* 0x008fe2000780c0ff */
[----:B------:R-:W-:-:S05]  /*13bc0*/  IMAD.MOV.U32 R2, RZ, RZ, 0x40 ;  /* 0x00000040ff027424 */ /* 0x000fca00078e00ff */
[----:B------:R-:W-:Y:S02]  /*13bd0*/  SEL R2, R2, 0xffffffc0, !P0 ;  /* 0xffffffc002027807 */ /* 0x000fe40004000000 */
[CC--:B--2---:R-:W-:Y:S02]  /*13be0*/  LOP3.LUT R12, R16.reuse, R13.reuse, RZ, 0xfc, !PT ;  /* 0x0000000d100c7212 */ /* 0x0c4fe400078efcff */
[----:B------:R-:W-:Y:S02]  /*13bf0*/  IADD3 R2, R16, R13, R2 ;  /* 0x0000000d10027210 */ /* 0x000fe40007ffe002 */
[----:B-1----:R-:W-:Y:S01]  /*13c00*/  IADD3 R0, R14, R16, R18 ;  /* 0x000000100e007210 */ /* 0x002fe20007ffe012 */
[----:B0-----:R-:W0:Y:S02]  /*13c10*/  LDSM.16.MT88.4 R4, [R12+UR39+0x8400] ;  /* 0x008400270c04783b */ /* 0x001e240008004200 */
[C-C-:B0-----:R-:W-:Y:S02]  /*13c20*/  PRMT R8, R4.reuse, 0x6420, R5.reuse ;  /* 0x0000642004087816 */ /* 0x141fe40000000005 */
[----:B------:R-:W-:-:S02]  /*13c30*/  PRMT R9, R4, 0x7531, R5 ;  /* 0x0000753104097816 */ /* 0x000fc40000000005 */
        /* <DEDUP_REMOVED lines=8> */
[----:B------:R-:W-:-:S05]  /*13cc0*/  PRMT R11, R6, 0x7531, R7 ;  /* 0x00007531060b7816 */ /* 0x000fca0000000007 */
[----:B------:R0:W-:Y:S02]  /*13cd0*/  STSM.16.M88.4 [R0+0x1000], R8 ;  /* 0x0010000800007844 */ /* 0x0001e40000000200 */
[----:B0-----:R-:W-:-:S05]  /*13ce0*/  IMAD.MOV.U32 R11, RZ, RZ, R13 ;  /* 0x000000ffff0b7224 */ /* 0x001fca00078e000d */
[----:B------:R-:W-:-:S05]  /*13cf0*/  LOP3.LUT R17, R4, R11, RZ, 0xfc, !PT ;  /* 0x0000000b04117212 */ /* 0x000fca00078efcff */
[----:B------:R0:W1:Y:S02]  /*13d00*/  LDSM.16.MT88.4 R4, [R17+UR39+0x8400] ;  /* 0x008400271104783b */ /* 0x0000640008004200 */
[----:B0-----:R-:W0:Y:S01]  /*13d10*/  S2R R17, SR_TID.X ;  /* 0x0000000000117919 */ /* 0x001e220000002100 */
[C-C-:B-1----:R-:W-:Y:S02]  /*13d20*/  PRMT R12, R4.reuse, 0x6420, R5.reuse ;  /* 0x00006420040c7816 */ /* 0x142fe40000000005 */
[----:B------:R-:W-:Y:S02]  /*13d30*/  PRMT R13, R4, 0x7531, R5 ;  /* 0x00007531040d7816 */ /* 0x000fe40000000005 */
[C-C-:B------:R-:W-:Y:S02]  /*13d40*/  PRMT R14, R6.reuse, 0x6420, R7.reuse ;  /* 0x00006420060e7816 */ /* 0x140fe40000000007 */
[----:B------:R-:W-:Y:S02]  /*13d50*/  PRMT R15, R6, 0x7531, R7 ;  /* 0x00007531060f7816 */ /* 0x000fe40000000007 */
[----:B------:R-:W1:Y:S01]  /*13d60*/  LDSM.16.MT88.4 R4, [R2+UR39+0xa400] ;  /* 0x00a400270204783b */ /* 0x000e620008004200 */
[----:B0-----:R-:W-:-:S03]  /*13d70*/  LOP3.LUT P0, RZ, R17, 0x4, RZ, 0xc0, !PT ;  /* 0x0000000411ff7812 */ /* 0x001fc6000780c0ff */
[----:B------:R0:W-:Y:S02]  /*13d80*/  STSM.16.M88.4 [R0+0x2000], R12 ;  /* 0x0020000c00007844 */ /* 0x0001e40000000200 */
[----:B0-----:R-:W-:Y:S02]  /*13d90*/  IMAD.MOV.U32 R14, RZ, RZ, R11 ;  /* 0x000000ffff0e7224 */ /* 0x001fe400078e000b */
[----:B------:R-:W-:-:S05]  /*13da0*/  IMAD.MOV.U32 R15, RZ, RZ, 0x20 ;  /* 0x00000020ff0f7424 */ /* 0x000fca00078e00ff */
[----:B------:R-:W-:-:S04]  /*13db0*/  SEL R15, R15, 0xffffffe0, !P0 ;  /* 0xffffffe00f0f7807 */ /* 0x000fc80004000000 */
[----:B------:R-:W-:Y:S01]  /*13dc0*/  IADD3 R18, R18, R16, R15 ;  /* 0x0000001012127210 */ /* 0x000fe20007ffe00f */
[----:B------:R-:W-:-:S04]  /*13dd0*/  IMAD.U32 R15, RZ, RZ, UR39 ;  /* 0x00000027ff0f7e24 */ /* 0x000fc8000f8e00ff */
[----:B------:R-:W-:Y:S01]  /*13de0*/  VIADD R15, R15, 0x400 ;  /* 0x000004000f0f7836 */ /* 0x000fe20000000000 */
[C-C-:B-1----:R-:W-:Y:S02]  /*13df0*/  PRMT R8, R4.reuse, 0x6420, R5.reuse ;  /* 0x0000642004087816 */ /* 0x142fe40000000005 */
[----:B------:R-:W-:Y:S01]  /*13e00*/  PRMT R9, R4, 0x7531, R5 ;  /* 0x0000753104097816 */ /* 0x000fe20000000005 */
[----:B------:R-:W-:Y:S01]  /*13e10*/  VIADD R4, R16, 0x1000 ;  /* 0x0000100010047836 */ /* 0x000fe20000000000 */
[--C-:B------:R-:W-:Y:S01]  /*13e20*/  PRMT R10, R6, 0x6420, R7.reuse ;  /* 0x00006420060a7816 */ /* 0x100fe20000000007 */
[----:B------:R-:W-:Y:S01]  /*13e30*/  VIADD R16, R16, 0x3000 ;  /* 0x0000300010107836 */ /* 0x000fe20000000000 */
[----:B------:R-:W-:Y:S02]  /*13e40*/  PRMT R11, R6, 0x7531, R7 ;  /* 0x00007531060b7816 */ /* 0x000fe40000000007 */
[----:B------:R-:W-:-:S03]  /*13e50*/  LOP3.LUT R17, R4, R14, RZ, 0xfc, !PT ;  /* 0x0000000e04117212 */ /* 0x000fc600078efcff */
[----:B------:R-:W-:Y:S04]  /*13e60*/  STSM.16.M88.4 [R0+0x3000], R8 ;  /* 0x0030000800007844 */ /* 0x000fe80000000200 */
[----:B------:R0:W1:Y:S04]  /*13e70*/  LDSM.16.MT88.4 R8, [R17+UR39+0x8400] ;  /* 0x008400271108783b */ /* 0x0000680008004200 */
[----:B------:R-:W2:Y:S01]  /*13e80*/  LDSM.16.MT88.4 R4, [R2+UR39+0x9400] ;  /* 0x009400270204783b */ /* 0x000ea20008004200 */
[----:B0-----:R-:W-:Y:S02]  /*13e90*/  IMAD.MOV.U32 R17, RZ, RZ, R14 ;  /* 0x000000ffff117224 */ /* 0x001fe400078e000e */
[----:B------:R-:W-:-:S03]  /*13ea0*/  IMAD.IADD R0, R18, 0x1, R15 ;  /* 0x0000000112007824 */ /* 0x000fc600078e020f */
[----:B------:R-:W-:Y:S02]  /*13eb0*/  LOP3.LUT R16, R16, R17, RZ, 0xfc, !PT ;  /* 0x0000001110107212 */ /* 0x000fe400078efcff */
[C-C-:B-1----:R-:W-:Y:S02]  /*13ec0*/  PRMT R12, R8.reuse, 0x6420, R9.reuse ;  /* 0x00006420080c7816 */ /* 0x142fe40000000009 */
[----:B------:R-:W-:Y:S02]  /*13ed0*/  PRMT R13, R8, 0x7531, R9 ;  /* 0x00007531080d7816 */ /* 0x000fe40000000009 */
[C-C-:B------:R-:W-:Y:S02]  /*13ee0*/  PRMT R14, R10.reuse, 0x6420, R11.reuse ;  /* 0x000064200a0e7816 */ /* 0x140fe4000000000b */
[----:B------:R-:W-:Y:S02]  /*13ef0*/  PRMT R15, R10, 0x7531, R11 ;  /* 0x000075310a0f7816 */ /* 0x000fe4000000000b */
[----:B--2---:R-:W-:-:S02]  /*13f00*/  PRMT R8, R4, 0x6420, R5 ;  /* 0x0000642004087816 */ /* 0x004fc40000000005 */
[----:B------:R-:W-:Y:S01]  /*13f10*/  PRMT R9, R4, 0x7531, R5 ;  /* 0x0000753104097816 */ /* 0x000fe20000000005 */
[----:B------:R-:W-:Y:S01]  /*13f20*/  STSM.16.M88.4 [R0], R12 ;  /* 0x0000000c00007844 */ /* 0x000fe20000000200 */
[C-C-:B------:R-:W-:Y:S02]  /*13f30*/  PRMT R10, R6.reuse, 0x6420, R7.reuse ;  /* 0x00006420060a7816 */ /* 0x140fe40000000007 */
        /* <DEDUP_REMOVED lines=22> */
.L_x_1087:
[----:B0-----:R-:W0:Y:S01]  /*140a0*/  S2R R0, SR_TID.X ;  /* 0x0000000000007919 */ /* 0x001e220000002100 */
[----:B-1----:R-:W-:Y:S01]  /*140b0*/  SYNCS.ARRIVE.TRANS64.A1T0 RZ, [R3+URZ+0x20850], RZ ;  /* 0x020850ff03ff79a7 */ /* 0x002fe2000810003f */
[----:B------:R-:W-:Y:S01]  /*140c0*/  IMAD.MOV.U32 R2, RZ, RZ, RZ ;  /* 0x000000ffff027224 */ /* 0x000fe200078e00ff */
[----:B0-----:R-:W-:Y:S01]  /*140d0*/  LOP3.LUT R0, R0, 0x7f, RZ, 0xc0, !PT ;  /* 0x0000007f00007812 */ /* 0x001fe200078ec0ff */
[----:B------:R-:W-:Y:S03]  /*140e0*/  BAR.SYNC.DEFER_BLOCKING 0x2, 0x80 ;  /* 0x0082000000007b1d */ /* 0x000fe60000010000 */
[----:B------:R-:W-:-:S13]  /*140f0*/  ISETP.NE.AND P0, PT, R0, RZ, PT ;  /* 0x000000ff0000720c */ /* 0x000fda0003f05270 */
[----:B------:R-:W-:-:S05]  /*14100*/  @!P0 VIADD R0, R3, 0x20880 ;  /* 0x0002088003008836 */ /* 0x000fca0000000000 */
[----:B------:R-:W-:-:S04]  /*14110*/  @!P0 PRMT R0, RZ, 0x654, R0 ;  /* 0x00000654ff008816 */ /* 0x000fc80000000000 */
[----:B------:R0:W-:Y:S02]  /*14120*/  @!P0 SYNCS.ARRIVE.TRANS64.RED.A1T0 RZ, [R0+URZ], RZ ;  /* 0x000000ff00ff89a7 */ /* 0x0001e4000810043f */
[----:B0-----:R-:W-:-:S05]  /*14130*/  VIADD R0, R19, 0x1 ;  /* 0x0000000113007836 */ /* 0x001fca0000000000 */
[----:B------:R-:W-:-:S04]  /*14140*/  ISETP.NE.AND P0, PT, R0, 0x2, PT ;  /* 0x000000020000780c */ /* 0x000fc80003f05270 */
[----:B------:R-:W-:Y:S02]  /*14150*/  SEL R3, RZ, 0x1, P0 ;  /* 0x00000001ff037807 */ /* 0x000fe40000000000 */
[----:B------:R-:W-:Y:S02]  /*14160*/  SEL R0, R0, RZ, P0 ;  /* 0x000000ff00007207 */ /* 0x000fe40000000000 */
[----:B------:R-:W-:-:S07]  /*14170*/  LOP3.LUT R20, R20, R3, RZ, 0x3c, !PT ;  /* 0x0000000314147212 */ /* 0x000fce00078e3cff */
.L_x_1036:
[----:B------:R-:W0:Y:S01]  /*14180*/  S2R R4, SR_CgaCtaId ;  /* 0x0000000000047919 */ /* 0x000e220000008800 */
[----:B------:R-:W-:Y:S02]  /*14190*/  MOV R3, 0x400 ;  /* 0x0000040000037802 */ /* 0x000fe40000000f00 */
[----:B------:R-:W-:Y:S02]  /*141a0*/  SHF.L.U32 R2, R2, 0x1f, RZ ;  /* 0x0000001f02027819 */ /* 0x000fe400000006ff */
[----:B0-----:R-:W-:-:S04]  /*141b0*/  LEA R9, R4, R3, 0x18 ;  /* 0x0000000304097211 */ /* 0x001fc800078ec0ff */
[----:B------:R-:W0:Y:S02]  /*141c0*/  SYNCS.PHASECHK.TRANS64.TRYWAIT P0, [R9+URZ+0x20820], R2 ;  /* 0x02082002090075a7 */ /* 0x000e24000800017f */
[----:B0-----:R-:W-:Y:S05]  /*141d0*/  @!P0 BRA `(.L_x_1088) ;  /* 0x0000001400648947 */ /* 0x001fea0003800000 */
.L_x_1131:
        /* <DEDUP_REMOVED lines=8> */
[----:B------:R-:W-:-:S06]  /*14260*/  ULOP3.LUT UR4, UR38, 0x2, URZ, 0xfc, !UPT ;  /* 0x0000000226047892 */ /* 0x000fcc000f8efc3f */
[----:B------:R-:W-:-:S05]  /*14270*/  IMAD.U32 R2, RZ, RZ, UR4 ;  /* 0x00000004ff027e24 */ /* 0x000fca000f8e00ff */
[----:B------:R-:W-:-:S13]  /*14280*/  ISETP.NE.AND P0, PT, R2, 0x3, PT ;  /* 0x000000030200780c */ /* 0x000fda0003f05270 */
[----:B------:R-:W-:Y:S05]  /*14290*/  @!P0 BRA `(.L_x_1089) ;  /* 0x0000000000048947 */ /* 0x000fea0003800000 */
[----:B------:R-:W-:Y:S01]  /*142a0*/  BPT.TRAP 0x1 ;  /* 0x000000040000795c */ /* 0x000fe20000300000 */
.L_x_1089:
        /* <DEDUP_REMOVED lines=12> */
.L_x_1132:
[----:B------:R-:W1:Y:S02]  /*14370*/  SYNCS.PHASECHK.TRANS64.TRYWAIT P1, [R7+URZ], R2 ;  /* 0x00000002070075a7 */ /* 0x000e64000802017f */
[----:B-1----:R-:W-:Y:S05]  /*14380*/  @!P1 BRA `(.L_x_1091) ;  /* 0x0000001400209947 */ /* 0x002fea0003800000 */
.L_x_1133:
[----:B------:R-:W-:Y:S05]  /*14390*/  @!P0 BRA `(.L_x_1092) ;  /* 0x0000000000048947 */ /* 0x000fea0003800000 */
[----:B------:R-:W-:Y:S01]  /*143a0*/  BPT.TRAP 0x1 ;  /* 0x000000040000795c */ /* 0x000fe20000300000 */
.L_x_1092:
[----:B0-----:R-:W-:-:S04]  /*143b0*/  IMAD R5, R0, 0x8, R9 ;  /* 0x0000000800057824 */ /* 0x001fc800078e0209 */
[----:B------:R-:W0:Y:S02]  /*143c0*/  SYNCS.PHASECHK.TRANS64.TRYWAIT P1, [R5+URZ+0x20860], R4 ;  /* 0x02086004050075a7 */ /* 0x000e24000802017f */
[----:B0-----:R-:W-:Y:S05]  /*143d0*/  @!P1 BRA `(.L_x_1093) ;  /* 0x0000001400209947 */ /* 0x001fea0003800000 */
.L_x_1134:
[----:B------:R-:W-:Y:S05]  /*143e0*/  @!P0 BRA `(.L_x_1094) ;  /* 0x0000000000048947 */ /* 0x000fea0003800000 */
[----:B------:R-:W-:Y:S01]  /*143f0*/  BPT.TRAP 0x1 ;  /* 0x000000040000795c */ /* 0x000fe20000300000 */
.L_x_1094:
[----:B------:R-:W-:-:S04]  /*14400*/  IMAD R3, R3, 0x8, R9 ;  /* 0x0000000803037824 */ /* 0x000fc800078e0209 */
[----:B------:R-:W2:Y:S02]  /*14410*/  SYNCS.PHASECHK.TRANS64.TRYWAIT P1, [R3+URZ+0x20860], R2 ;  /* 0x02086002030075a7 */ /* 0x000ea4000802017f */
[----:B--2---:R-:W-:Y:S05]  /*14420*/  @!P1 BRA `(.L_x_1095) ;  /* 0x0000001400209947 */ /* 0x004fea0003800000 */
.L_x_1135:
[----:B------:R-:W-:Y:S05]  /*14430*/  @!P0 BRA `(.L_x_1096) ;  /* 0x0000000000048947 */ /* 0x000fea0003800000 */
[----:B------:R-:W-:Y:S01]  /*14440*/  BPT.TRAP 0x1 ;  /* 0x000000040000795c */ /* 0x000fe20000300000 */
.L_x_1096:
[----:B------:R-:W3:Y:S02]  /*14450*/  SYNCS.PHASECHK.TRANS64.TRYWAIT P0, [R5+URZ+0x20880], R4 ;  /* 0x02088004050075a7 */ /* 0x000ee4000800017f */
[----:B---3--:R-:W-:Y:S05]  /*14460*/  @!P0 BRA `(.L_x_1097) ;  /* 0x0000001400248947 */ /* 0x008fea0003800000 */
.L_x_1098:
[----:B----4-:R4:W0:Y:S02]  /*14470*/  SYNCS.PHASECHK.TRANS64.TRYWAIT P0, [R3+URZ+0x20880], R2 ;  /* 0x02088002030075a7 */ /* 0x010824000800017f */
[----:B0-----:R-:W-:Y:S05]  /*14480*/  @!P0 NANOSLEEP.SYNCS 0x989680 ;  /* 0x009896800000895d */ /* 0x001fea0003900000 */
[----:B------:R-:W0:Y:S02]  /*14490*/  @!P0 SYNCS.PHASECHK.TRANS64 P0, [R3+URZ+0x20880], R2 ;  /* 0x02088002030085a7 */ /* 0x000e24000800007f */
[----:B0-----:R-:W-:Y:S05]  /*144a0*/  @!P0 BRA `(.L_x_1098) ;  /* 0xfffffffc00f08947 */ /* 0x001fea000383ffff */
.L_x_948:
[----:B------:R-:W-:Y:S05]  /*144b0*/  BSYNC B6 ;  /* 0x0000000000067941 */ /* 0x000fea0003800000 */
.L_x_945:
[----:B------:R-:W-:Y:S05]  /*144c0*/  EXIT ;  /* 0x000000000000794d */ /* 0x000fea0003800000 */
.L_x_958:
[----:B0-----:R-:W-:-:S04]  /*144d0*/  IMAD.U32 R3, RZ, RZ, UR41 ;  /* 0x00000029ff037e24 */ /* 0x001fc8000f8e00ff */
[----:B------:R0:W1:Y:S03]  /*144e0*/  SYNCS.PHASECHK.TRANS64.TRYWAIT P0, [R3+URZ+0x20800], R8 ;  /* 0x02080008030075a7 */ /* 0x000066000800017f */
[----:B-1----:R-:W-:Y:S05]  /*144f0*/  @!P0 NANOSLEEP.SYNCS 0x989680 ;  /* 0x009896800000895d */ /* 0x002fea0003900000 */
[----:B------:R-:W1:Y:S02]  /*14500*/  @!P0 SYNCS.PHASECHK.TRANS64 P0, [R3+URZ+0x20800], R8 ;  /* 0x02080008030085a7 */ /* 0x000e64000800007f */
[----:B-1----:R-:W-:Y:S05]  /*14510*/  @!P0 BRA `(.L_x_958) ;  /* 0xfffffffc00ec8947 */ /* 0x002fea000383ffff */
[----:B------:R-:W-:Y:S05]  /*14520*/  BRA `(.L_x_1099) ;  /* 0xfffffed400c07947 */ /* 0x000fea000383ffff */
.L_x_962:
[----:B0-----:R-:W-:-:S04]  /*14530*/  IMAD.U32 R3, RZ, RZ, UR41 ;  /* 0x00000029ff037e24 */ /* 0x001fc8000f8e00ff */
[----:B------:R0:W2:Y:S03]  /*14540*/  SYNCS.PHASECHK.TRANS64.TRYWAIT P0, [R3+URZ+0x20830], R8 ;  /* 0x02083008030075a7 */ /* 0x0000a6000800017f */
[----:B--2---:R-:W-:Y:S05]  /*14550*/  @!P0 NANOSLEEP.SYNCS 0x989680 ;  /* 0x009896800000895d */ /* 0x004fea0003900000 */
[----:B------:R-:W2:Y:S02]  /*14560*/  @!P0 SYNCS.PHASECHK.TRANS64 P0, [R3+URZ+0x20830], R8 ;  /* 0x02083008030085a7 */ /* 0x000ea4000800007f */
[----:B--2---:R-:W-:Y:S05]  /*14570*/  @!P0 BRA `(.L_x_962) ;  /* 0xfffffffc00ec8947 */ /* 0x004fea000383ffff */
[----:B------:R-:W-:Y:S05]  /*14580*/  BRA `(.L_x_961) ;  /* 0xfffffed400e87947 */ /* 0x000fea000383ffff */
.L_x_978:
[----:B-1----:R-:W-:-:S04]  /*14590*/  IMAD.U32 R12, RZ, RZ, UR6 ;  /* 0x00000006ff0c7e24 */ /* 0x002fc8000f8e00ff */
[----:B------:R1:W2:Y:S03]  /*145a0*/  SYNCS.PHASECHK.TRANS64.TRYWAIT P0, [R12+URZ+0x20830], R11 ;  /* 0x0208300b0c0075a7 */ /* 0x0002a6000800017f */
[----:B--2---:R-:W-:Y:S05]  /*145b0*/  @!P0 NANOSLEEP.SYNCS 0x989680 ;  /* 0x009896800000895d */ /* 0x004fea0003900000 */
[----:B------:R-:W2:Y:S02]  /*145c0*/  @!P0 SYNCS.PHASECHK.TRANS64 P0, [R12+URZ+0x20830], R11 ;  /* 0x0208300b0c0085a7 */ /* 0x000ea4000800007f */
[----:B--2---:R-:W-:Y:S05]  /*145d0*/  @!P0 BRA `(.L_x_978) ;  /* 0xfffffffc00ec8947 */ /* 0x004fea000383ffff */
[----:B------:R-:W-:Y:S05]  /*145e0*/  BRA `(.L_x_975) ;  /* 0xffffff0400947947 */ /* 0x000fea000383ffff */
.L_x_982:
[----:B-1----:R-:W-:-:S04]  /*145f0*/  IMAD.U32 R12, RZ, RZ, UR6 ;  /* 0x00000006ff0c7e24 */ /* 0x002fc8000f8e00ff */
[----:B------:R1:W2:Y:S03]  /*14600*/  SYNCS.PHASECHK.TRANS64.TRYWAIT P0, [R12+URZ+0x20850], R11 ;  /* 0x0208500b0c0075a7 */ /* 0x0002a6000800017f */
[----:B--2---:R-:W-:Y:S05]  /*14610*/  @!P0 NANOSLEEP.SYNCS 0x989680 ;  /* 0x009896800000895d */ /* 0x004fea0003900000 */
[----:B------:R-:W2:Y:S02]  /*14620*/  @!P0 SYNCS.PHASECHK.TRANS64 P0, [R12+URZ+0x20850], R11 ;  /* 0x0208500b0c0085a7 */ /* 0x000ea4000800007f */
[----:B--2---:R-:W-:Y:S05]  /*14630*/  @!P0 BRA `(.L_x_982) ;  /* 0xfffffffc00ec8947 */ /* 0x004fea000383ffff */
[----:B------:R-:W-:Y:S05]  /*14640*/  BRA `(.L_x_979) ;  /* 0xffffff08005c7947 */ /* 0x000fea000383ffff */
.L_x_1000:
[----:B-1----:R-:W-:-:S04]  /*14650*/  IMAD.U32 R9, RZ, RZ, UR6 ;  /* 0x00000006ff097e24 */ /* 0x002fc8000f8e00ff */
[----:B------:R1:W2:Y:S03]  /*14660*/  SYNCS.PHASECHK.TRANS64.TRYWAIT P1, [R9+URZ+0x20830], R8 ;  /* 0x02083008090075a7 */ /* 0x0002a6000802017f */
[----:B--2---:R-:W-:Y:S05]  /*14670*/  @!P1 NANOSLEEP.SYNCS 0x989680 ;  /* 0x009896800000995d */ /* 0x004fea0003900000 */
[----:B------:R-:W2:Y:S02]  /*14680*/  @!P1 SYNCS.PHASECHK.TRANS64 P1, [R9+URZ+0x20830], R8 ;  /* 0x02083008090095a7 */ /* 0x000ea4000802007f */
[----:B--2---:R-:W-:Y:S05]  /*14690*/  @!P1 BRA `(.L_x_1000) ;  /* 0xfffffffc00ec9947 */ /* 0x004fea000383ffff */
[----:B------:R-:W-:Y:S05]  /*146a0*/  BRA `(.L_x_997) ;  /* 0xffffff3000187947 */ /* 0x000fea000383ffff */
.L_x_1004:
[----:B-1----:R-:W-:-:S04]  /*146b0*/  IMAD.U32 R9, RZ, RZ, UR6 ;  /* 0x00000006ff097e24 */ /* 0x002fc8000f8e00ff */
[----:B------:R1:W2:Y:S03]  /*146c0*/  SYNCS.PHASECHK.TRANS64.TRYWAIT P0, [R9+URZ+0x20850], R8 ;  /* 0x02085008090075a7 */ /* 0x0002a6000800017f */
[----:B--2---:R-:W-:Y:S05]  /*146d0*/  @!P0 NANOSLEEP.SYNCS 0x989680 ;  /* 0x009896800000895d */ /* 0x004fea0003900000 */
[----:B------:R-:W2:Y:S02]  /*146e0*/  @!P0 SYNCS.PHASECHK.TRANS64 P0, [R9+URZ+0x20850], R8 ;  /* 0x02085008090085a7 */ /* 0x000ea4000800007f */
[----:B--2---:R-:W-:Y:S05]  /*146f0*/  @!P0 BRA `(.L_x_1004) ;  /* 0xfffffffc00ec8947 */ /* 0x004fea000383ffff */
[----:B------:R-:W-:Y:S05]  /*14700*/  BRA `(.L_x_1001) ;  /* 0xffffff3000ec7947 */ /* 0x000fea000383ffff */
.L_x_1011:
[----:B-1----:R-:W-:-:S04]  /*14710*/  IMAD.U32 R9, RZ, RZ, UR6 ;  /* 0x00000006ff097e24 */ /* 0x002fc8000f8e00ff */
[----:B------:R1:W2:Y:S03]  /*14720*/  SYNCS.PHASECHK.TRANS64.TRYWAIT P1, [R9+URZ+0x20830], R8 ;  /* 0x02083008090075a7 */ /* 0x0002a6000802017f */
[----:B--2---:R-:W-:Y:S05]  /*14730*/  @!P1 NANOSLEEP.SYNCS 0x989680 ;  /* 0x009896800000995d */ /* 0x004fea0003900000 */
[----:B------:R-:W2:Y:S02]  /*14740*/  @!P1 SYNCS.PHASECHK.TRANS64 P1, [R9+URZ+0x20830], R8 ;  /* 0x02083008090095a7 */ /* 0x000ea4000802007f */
[----:B--2---:R-:W-:Y:S05]  /*14750*/  @!P1 BRA `(.L_x_1011) ;  /* 0xfffffffc00ec9947 */ /* 0x004fea000383ffff */
[----:B------:R-:W-:Y:S05]  /*14760*/  BRA `(.L_x_1008) ;  /* 0xffffff4c00647947 */ /* 0x000fea000383ffff */
.L_x_1015:
[----:B-1----:R-:W-:-:S04]  /*14770*/  IMAD.U32 R9, RZ, RZ, UR6 ;  /* 0x00000006ff097e24 */ /* 0x002fc8000f8e00ff */
[----:B------:R1:W2:Y:S03]  /*14780*/  SYNCS.PHASECHK.TRANS64.TRYWAIT P0, [R9+URZ+0x20850], R8 ;  /* 0x02085008090075a7 */ /* 0x0002a6000800017f */
[----:B--2---:R-:W-:Y:S05]  /*14790*/  @!P0 NANOSLEEP.SYNCS 0x989680 ;  /* 0x009896800000895d */ /* 0x004fea0003900000 */
[----:B------:R-:W2:Y:S02]  /*147a0*/  @!P0 SYNCS.PHASECHK.TRANS64 P0, [R9+URZ+0x20850], R8 ;  /* 0x02085008090085a7 */ /* 0x000ea4000800007f */
[----:B--2---:R-:W-:Y:S05]  /*147b0*/  @!P0 BRA `(.L_x_1015) ;  /* 0xfffffffc00ec8947 */ /* 0x004fea000383ffff */
[----:B------:R-:W-:Y:S05]  /*147c0*/  BRA `(.L_x_1012) ;  /* 0xffffff5000287947 */ /* 0x000fea000383ffff */
.L_x_1029:
[----:B-1----:R-:W-:-:S04]  /*147d0*/  IMAD.U32 R5, RZ, RZ, UR14 ;  /* 0x0000000eff057e24 */ /* 0x002fc8000f8e00ff */
[----:B------:R1:W2:Y:S03]  /*147e0*/  SYNCS.PHASECHK.TRANS64.TRYWAIT P0, [R5+URZ+0x20850], R0 ;  /* 0x02085000050075a7 */ /* 0x0002a6000800017f */
[----:B--2---:R-:W-:Y:S05]  /*147f0*/  @!P0 NANOSLEEP.SYNCS 0x989680 ;  /* 0x009896800000895d */ /* 0x004fea0003900000 */
[----:B------:R-:W2:Y:S02]  /*14800*/  @!P0 SYNCS.PHASECHK.TRANS64 P0, [R5+URZ+0x20850], R0 ;  /* 0x02085000050085a7 */ /* 0x000ea4000800007f */
[----:B--2---:R-:W-:Y:S05]  /*14810*/  @!P0 BRA `(.L_x_1029) ;  /* 0xfffffffc00ec8947 */ /* 0x004fea000383ffff */
[----:B------:R-:W-:Y:S05]  /*14820*/  BRA `(.L_x_1028) ;  /* 0xffffff7000fc7947 */ /* 0x000fea000383ffff */
.L_x_1048:
[----:B------:R-:W-:Y:S02]  /*14830*/  IMAD.MOV.U32 R13, RZ, RZ, R6 ;  /* 0x000000ffff0d7224 */ /* 0x000fe400078e0006 */
[----:B------:R-:W-:Y:S02]  /*14840*/  IMAD.MOV.U32 R12, RZ, RZ, RZ ;  /* 0x000000ffff0c7224 */ /* 0x000fe400078e00ff */
[----:B------:R-:W-:Y:S02]  /*14850*/  IMAD.MOV.U32 R11, RZ, RZ, 0x1f ;  /* 0x0000001fff0b7424 */ /* 0x000fe400078e00ff */
[----:B------:R-:W-:-:S07]  /*14860*/  IMAD.MOV.U32 R15, RZ, RZ, -0x1 ;  /* 0xffffffffff0f7424 */ /* 0x000fce00078e00ff */
[----:B0-----:R-:W-:Y:S05]  /*14870*/  WARPSYNC.COLLECTIVE R15, `(.L_x_1100) ;  /* 0x000000000f087348 */ /* 0x001fea0003c00000 */
[----:B------:R1:W2:Y:S02]  /*14880*/  SHFL.IDX P6, R14, R13, R12, R11 ;  /* 0x0000000c0d0e7389 */ /* 0x0002a400000c000b */
[----:B012---:R-:W-:Y:S01]  /*14890*/  ENDCOLLECTIVE ;  /* 0x000000000000791b */ /* 0x007fe20003800000 */
.L_x_1100:
[----:B------:R-:W-:Y:S05]  /*148a0*/  BRA `(.L_x_1101) ;  /* 0xffffffcc00e87947 */ /* 0x000fea000383ffff */
.L_x_1050:
[----:B------:R-:W-:Y:S01]  /*148b0*/  BSSY B0, `(.L_x_1102) ;  /* 0x0000006000007945 */ /* 0x000fe20003800000 */
[----:B------:R-:W-:-:S07]  /*148c0*/  IMAD.MOV.U32 R15, RZ, RZ, -0x1 ;  /* 0xffffffffff0f7424 */ /* 0x000fce00078e00ff */
[----:B01----:R-:W-:Y:S05]  /*148d0*/  WARPSYNC.COLLECTIVE R15, `(.L_x_1103) ;  /* 0x000000000f0c7348 */ /* 0x003fea0003c00000 */
[----:B------:R-:W-:Y:S02]  /*148e0*/  ELECT P6, UR62, PT ;  /* 0x00000000003e782f */ /* 0x000fe400038c0000 */
[----:B------:R-:W-:Y:S01]  /*148f0*/  MOV R14, UR62 ;  /* 0x0000003e000e7c02 */ /* 0x000fe20008000f00 */
[----:B01----:R-:W-:Y:S10]  /*14900*/  ENDCOLLECTIVE ;  /* 0x000000000000791b */ /* 0x003ff40003800000 */
.L_x_1103:
[----:B------:R-:W-:Y:S05]  /*14910*/  BSYNC B0 ;  /* 0x0000000000007941 */ /* 0x000fea0003800000 */
.L_x_1102:
[----:B------:R-:W-:Y:S05]  /*14920*/  BRA `(.L_x_1104) ;  /* 0xffffffcc00ec7947 */ /* 0x000fea000383ffff */
.L_x_1052:
[----:B--2---:R2:W3:Y:S02]  /*14930*/  SYNCS.PHASECHK.TRANS64.TRYWAIT P0, [R19+URZ+0x20880], R2 ;  /* 0x02088002130075a7 */ /* 0x0044e4000800017f */
[----:B---3--:R-:W-:Y:S05]  /*14940*/  @!P0 NANOSLEEP.SYNCS 0x989680 ;  /* 0x009896800000895d */ /* 0x008fea0003900000 */
[----:B------:R-:W3:Y:S02]  /*14950*/  @!P0 SYNCS.PHASECHK.TRANS64 P0, [R19+URZ+0x20880], R2 ;  /* 0x02088002130085a7 */ /* 0x000ee4000800007f */
[----:B---3--:R-:W-:Y:S05]  /*14960*/  @!P0 BRA `(.L_x_1052) ;  /* 0xfffffffc00f08947 */ /* 0x008fea000383ffff */
[----:B------:R-:W-:Y:S05]  /*14970*/  BRA `(.L_x_1105) ;  /* 0xffffffd0003c7947 */ /* 0x000fea000383ffff */
.L_x_1054:
[----:B---3--:R3:W4:Y:S02]  /*14980*/  SYNCS.PHASECHK.TRANS64.TRYWAIT P0, [R19+URZ+0x20840], R2 ;  /* 0x02084002130075a7 */ /* 0x008724000800017f */
[----:B----4-:R-:W-:Y:S05]  /*14990*/  @!P0 NANOSLEEP.SYNCS 0x989680 ;  /* 0x009896800000895d */ /* 0x010fea0003900000 */
[----:B------:R-:W4:Y:S02]  /*149a0*/  @!P0 SYNCS.PHASECHK.TRANS64 P0, [R19+URZ+0x20840], R2 ;  /* 0x02084002130085a7 */ /* 0x000f24000800007f */
[----:B----4-:R-:W-:Y:S05]  /*149b0*/  @!P0 BRA `(.L_x_1054) ;  /* 0xfffffffc00f08947 */ /* 0x010fea000383ffff */
[----:B------:R-:W-:Y:S05]  /*149c0*/  BRA `(.L_x_1106) ;  /* 0xffffffd000987947 */ /* 0x000fea000383ffff */
.L_x_1057:
[----:B------:R-:W-:Y:S01]  /*149d0*/  IMAD.MOV.U32 R13, RZ, RZ, R5 ;  /* 0x000000ffff0d7224 */ /* 0x000fe200078e0005 */
[----:B------:R-:W-:Y:S01]  /*149e0*/  LEA.HI R2, R9, UR40, RZ, 0x1d ;  /* 0x0000002809027c11 */ /* 0x000fe2000f8fe8ff */
[----:B------:R-:W-:Y:S02]  /*149f0*/  IMAD.MOV.U32 R12, RZ, RZ, RZ ;  /* 0x000000ffff0c7224 */ /* 0x000fe400078e00ff */
[----:B------:R-:W-:Y:S02]  /*14a00*/  IMAD.MOV.U32 R11, RZ, RZ, 0x181f ;  /* 0x0000181fff0b7424 */ /* 0x000fe400078e00ff */
[----:B------:R-:W-:-:S07]  /*14a10*/  IMAD.MOV.U32 R15, RZ, RZ, -0x1 ;  /* 0xffffffffff0f7424 */ /* 0x000fce00078e00ff */
[----:B------:R-:W-:Y:S05]  /*14a20*/  WARPSYNC.COLLECTIVE R15, `(.L_x_1107) ;  /* 0x000000000f087348 */ /* 0x000fea0003c00000 */
[----:B------:R0:W1:Y:S02]  /*14a30*/  SHFL.IDX P6, R14, R13, R12, R11 ;  /* 0x0000000c0d0e7389 */ /* 0x00006400000c000b */
[----:B01----:R-:W-:Y:S01]  /*14a40*/  ENDCOLLECTIVE ;  /* 0x000000000000791b */ /* 0x003fe20003800000 */
.L_x_1107:
[----:B------:R-:W-:Y:S02]  /*14a50*/  IMAD.MOV.U32 R13, RZ, RZ, R0 ;  /* 0x000000ffff0d7224 */ /* 0x000fe400078e0000 */
[----:B------:R-:W-:-:S07]  /*14a60*/  IMAD.MOV.U32 R6, RZ, RZ, R14 ;  /* 0x000000ffff067224 */ /* 0x000fce00078e000e */
[----:B------:R-:W-:Y:S05]  /*14a70*/  WARPSYNC.COLLECTIVE R15, `(.L_x_1108) ;  /* 0x000000000f087348 */ /* 0x000fea0003c00000 */
[----:B------:R0:W1:Y:S02]  /*14a80*/  SHFL.IDX P6, R14, R13, R12, R11 ;  /* 0x0000000c0d0e7389 */ /* 0x00006400000c000b */
[----:B01----:R-:W-:Y:S01]  /*14a90*/  ENDCOLLECTIVE ;  /* 0x000000000000791b */ /* 0x003fe20003800000 */
.L_x_1108:
        /* <DEDUP_REMOVED lines=10> */
.L_x_1109:
        /* <DEDUP_REMOVED lines=17> */
.L_x_1110:
[----:B------:R-:W-:Y:S02]  /*14c50*/  @!P2 VIADD R8, R4, UR39 ;  /* 0x000000270408ac36 */ /* 0x000fe40008000000 */
[----:B------:R-:W-:Y:S02]  /*14c60*/  IMAD.MOV.U32 R13, RZ, RZ, R5 ;  /* 0x000000ffff0d7224 */ /* 0x000fe400078e0005 */
[----:B------:R-:W-:Y:S02]  /*14c70*/  IMAD.MOV.U32 R12, RZ, RZ, 0x2 ;  /* 0x00000002ff0c7424 */ /* 0x000fe400078e00ff */
[----:B------:R-:W-:-:S07]  /*14c80*/  IMAD.MOV.U32 R7, RZ, RZ, R14 ;  /* 0x000000ffff077224 */ /* 0x000fce00078e000e */
[----:B------:R-:W-:Y:S05]  /*14c90*/  WARPSYNC.COLLECTIVE R15, `(.L_x_1111) ;  /* 0x000000000f087348 */ /* 0x000fea0003c00000 */
[----:B------:R0:W1:Y:S02]  /*14ca0*/  SHFL.IDX P6, R14, R13, R12, R11 ;  /* 0x0000000c0d0e7389 */ /* 0x00006400000c000b */
[----:B01----:R-:W-:Y:S01]  /*14cb0*/  ENDCOLLECTIVE ;  /* 0x000000000000791b */ /* 0x003fe20003800000 */
.L_x_1111:
        /* <DEDUP_REMOVED lines=17> */
.L_x_1112:
[----:B------:R-:W-:Y:S02]  /*14dd0*/  @!P2 VIADD R8, R4, UR39 ;  /* 0x000000270408ac36 */ /* 0x000fe40008000000 */
[----:B------:R-:W-:Y:S02]  /*14de0*/  IMAD.MOV.U32 R13, RZ, RZ, R5 ;  /* 0x000000ffff0d7224 */ /* 0x000fe400078e0005 */
[----:B------:R-:W-:Y:S02]  /*14df0*/  IMAD.MOV.U32 R12, RZ, RZ, 0x3 ;  /* 0x00000003ff0c7424 */ /* 0x000fe400078e00ff */
[----:B------:R-:W-:-:S07]  /*14e00*/  IMAD.MOV.U32 R7, RZ, RZ, R14 ;  /* 0x000000ffff077224 */ /* 0x000fce00078e000e */
[----:B------:R-:W-:Y:S05]  /*14e10*/  WARPSYNC.COLLECTIVE R15, `(.L_x_1113) ;  /* 0x000000000f087348 */ /* 0x000fea0003c00000 */
[----:B------:R0:W1:Y:S02]  /*14e20*/  SHFL.IDX P6, R14, R13, R12, R11 ;  /* 0x0000000c0d0e7389 */ /* 0x00006400000c000b */
[----:B01----:R-:W-:Y:S01]  /*14e30*/  ENDCOLLECTIVE ;  /* 0x000000000000791b */ /* 0x003fe20003800000 */
.L_x_1113:
        /* <DEDUP_REMOVED lines=17> */
.L_x_1114:
[----:B------:R-:W-:Y:S02]  /*14f50*/  @!P2 VIADD R8, R4, UR39 ;  /* 0x000000270408ac36 */ /* 0x000fe40008000000 */
[----:B------:R-:W-:Y:S02]  /*14f60*/  IMAD.MOV.U32 R13, RZ, RZ, R5 ;  /* 0x000000ffff0d7224 */ /* 0x000fe400078e0005 */
[----:B------:R-:W-:Y:S02]  /*14f70*/  IMAD.MOV.U32 R12, RZ, RZ, 0x4 ;  /* 0x00000004ff0c7424 */ /* 0x000fe400078e00ff */
[----:B------:R-:W-:-:S07]  /*14f80*/  IMAD.MOV.U32 R7, RZ, RZ, R14 ;  /* 0x000000ffff077224 */ /* 0x000fce00078e000e */
[----:B------:R-:W-:Y:S05]  /*14f90*/  WARPSYNC.COLLECTIVE R15, `(.L_x_1115) ;  /* 0x000000000f087348 */ /* 0x000fea0003c00000 */
[----:B------:R0:W1:Y:S02]  /*14fa0*/  SHFL.IDX P6, R14, R13, R12, R11 ;  /* 0x0000000c0d0e7389 */ /* 0x00006400000c000b */
[----:B01----:R-:W-:Y:S01]  /*14fb0*/  ENDCOLLECTIVE ;  /* 0x000000000000791b */ /* 0x003fe20003800000 */
.L_x_1115:
        /* <DEDUP_REMOVED lines=17> */
.L_x_1116:
[----:B------:R-:W-:Y:S02]  /*150d0*/  @!P2 VIADD R8, R4, UR39 ;  /* 0x000000270408ac36 */ /* 0x000fe40008000000 */
[----:B------:R-:W-:Y:S02]  /*150e0*/  IMAD.MOV.U32 R13, RZ, RZ, R5 ;  /* 0x000000ffff0d7224 */ /* 0x000fe400078e0005 */
[----:B------:R-:W-:Y:S02]  /*150f0*/  IMAD.MOV.U32 R12, RZ, RZ, 0x5 ;  /* 0x00000005ff0c7424 */ /* 0x000fe400078e00ff */
[----:B------:R-:W-:-:S07]  /*15100*/  IMAD.MOV.U32 R7, RZ, RZ, R14 ;  /* 0x000000ffff077224 */ /* 0x000fce00078e000e */
[----:B------:R-:W-:Y:S05]  /*15110*/  WARPSYNC.COLLECTIVE R15, `(.L_x_1117) ;  /* 0x000000000f087348 */ /* 0x000fea0003c00000 */
[----:B------:R0:W1:Y:S02]  /*15120*/  SHFL.IDX P6, R14, R13, R12, R11 ;  /* 0x0000000c0d0e7389 */ /* 0x00006400000c000b */
[----:B01----:R-:W-:Y:S01]  /*15130*/  ENDCOLLECTIVE ;  /* 0x000000000000791b */ /* 0x003fe20003800000 */
.L_x_1117:
        /* <DEDUP_REMOVED lines=17> */
.L_x_1118:
[----:B------:R-:W-:Y:S02]  /*15250*/  @!P2 VIADD R8, R4, UR39 ;  /* 0x000000270408ac36 */ /* 0x000fe40008000000 */
[----:B------:R-:W-:Y:S02]  /*15260*/  IMAD.MOV.U32 R13, RZ, RZ, R5 ;  /* 0x000000ffff0d7224 */ /* 0x000fe400078e0005 */
[----:B------:R-:W-:Y:S02]  /*15270*/  IMAD.MOV.U32 R12, RZ, RZ, 0x6 ;  /* 0x00000006ff0c7424 */ /* 0x000fe400078e00ff */
[----:B------:R-:W-:-:S07]  /*15280*/  IMAD.MOV.U32 R7, RZ, RZ, R14 ;  /* 0x000000ffff077224 */ /* 0x000fce00078e000e */
[----:B------:R-:W-:Y:S05]  /*15290*/  WARPSYNC.COLLECTIVE R15, `(.L_x_1119) ;  /* 0x000000000f087348 */ /* 0x000fea0003c00000 */
[----:B------:R0:W1:Y:S02]  /*152a0*/  SHFL.IDX P6, R14, R13, R12, R11 ;  /* 0x0000000c0d0e7389 */ /* 0x00006400000c000b */
[----:B01----:R-:W-:Y:S01]  /*152b0*/  ENDCOLLECTIVE ;  /* 0x000000000000791b */ /* 0x003fe20003800000 */
.L_x_1119:
        /* <DEDUP_REMOVED lines=15> */
.L_x_1120:
        /* <DEDUP_REMOVED lines=9> */
.L_x_1121:
[----:B------:R-:W-:-:S05]  /*15440*/  @!P2 IADD3 R7, P3, R18, R7, RZ ;  /* 0x000000071207a210 */ /* 0x000fca0007f7e0ff */
[----:B------:R-:W-:-:S05]  /*15450*/  @!P2 IMAD.X R6, RZ, RZ, R6, P3 ;  /* 0x000000ffff06a224 */ /* 0x000fca00018e0606 */
[----:B------:R-:W-:Y:S01]  /*15460*/  @!P2 LOP3.LUT R7, R7, R6, RZ, 0x3c, !PT ;  /* 0x000000060707a212 */ /* 0x000fe200078e3cff */
[----:B------:R-:W-:-:S03]  /*15470*/  IMAD.MOV.U32 R13, RZ, RZ, R0 ;  /* 0x000000ffff0d7224 */ /* 0x000fc600078e0000 */
[----:B------:R-:W-:-:S04]  /*15480*/  @!P2 LOP3.LUT R6, R7, R6, RZ, 0x3c, !PT ;  /* 0x000000060706a212 */ /* 0x000fc800078e3cff */
[----:B------:R-:W-:Y:S01]  /*15490*/  @!P2 LOP3.LUT R7, R7, R6, RZ, 0x3c, !PT ;  /* 0x000000060707a212 */ /* 0x000fe200078e3cff */
[----:B------:R-:W-:-:S04]  /*154a0*/  IMAD.MOV.U32 R5, RZ, RZ, R14 ;  /* 0x000000ffff057224 */ /* 0x000fc800078e000e */
[----:B------:R-:W-:Y:S01]  /*154b0*/  @!PT LDS RZ, [RZ] ;  /* 0x00000000fffff984 */ /* 0x000fe20000000800 */
[----:B------:R-:W-:Y:S01]  /*154c0*/  @!PT LDS RZ, [RZ] ;  /* 0x00000000fffff984 */ /* 0x000fe20000000800 */
[----:B------:R-:W-:Y:S01]  /*154d0*/  @!PT LDS RZ, [RZ] ;  /* 0x00000000fffff984 */ /* 0x000fe20000000800 */
[----:B------:R0:W-:Y:S04]  /*154e0*/  @!P2 LDGSTS.E.BYPASS.LTC128B.128 [R8+0x13400], desc[UR44][R6.64], !P1 ;  /* 0x134000000608afae */ /* 0x0001e8000c901d6c */
[----:B------:R0:W-:Y:S02]  /*154f0*/  @!P2 LDGSTS.E.BYPASS.LTC128B.128 [R8+0x17400], desc[UR44][R6.64+0x80], !P0 ;  /* 0x174000800608afae */ /* 0x0001e4000c101d6c */
[----:B0-----:R-:W-:Y:S05]  /*15500*/  WARPSYNC.COLLECTIVE R15, `(.L_x_1122) ;  /* 0x000000000f087348 */ /* 0x001fea0003c00000 */
[----:B------:R1:W2:Y:S02]  /*15510*/  SHFL.IDX P6, R14, R13, R12, R11 ;  /* 0x0000000c0d0e7389 */ /* 0x0002a400000c000b */
[----:B012---:R-:W-:Y:S01]  /*15520*/  ENDCOLLECTIVE ;  /* 0x000000000000791b */ /* 0x007fe20003800000 */
.L_x_1122:
[----:B------:R-:W-:Y:S05]  /*15530*/  BRA `(.L_x_1123) ;  /* 0xffffffd000bc7947 */ /* 0x000fea000383ffff */
.L_x_1060:
[----:B--2---:R2:W3:Y:S02]  /*15540*/  SYNCS.PHASECHK.TRANS64.TRYWAIT P0, [R19+URZ+0x20820], R0 ;  /* 0x02082000130075a7 */ /* 0x0044e4000800017f */
[----:B---3--:R-:W-:Y:S05]  /*15550*/  @!P0 NANOSLEEP.SYNCS 0x989680 ;  /* 0x009896800000895d */ /* 0x008fea0003900000 */
[----:B------:R-:W3:Y:S02]  /*15560*/  @!P0 SYNCS.PHASECHK.TRANS64 P0, [R19+URZ+0x20820], R0 ;  /* 0x02082000130085a7 */ /* 0x000ee4000800007f */
[----:B---3--:R-:W-:Y:S05]  /*15570*/  @!P0 BRA `(.L_x_1060) ;  /* 0xfffffffc00f08947 */ /* 0x008fea000383ffff */
[----:B------:R-:W-:Y:S05]  /*15580*/  BRA `(.L_x_1124) ;  /* 0xffffffd400007947 */ /* 0x000fea000383ffff */
.L_x_1065:
[----:B-1----:R1:W2:Y:S02]  /*15590*/  SYNCS.PHASECHK.TRANS64.TRYWAIT P0, [R7+URZ+0x20880], R5 ;  /* 0x02088005070075a7 */ /* 0x0022a4000800017f */
[----:B--2---:R-:W-:Y:S05]  /*155a0*/  @!P0 NANOSLEEP.SYNCS 0x989680 ;  /* 0x009896800000895d */ /* 0x004fea0003900000 */
[----:B------:R-:W2:Y:S02]  /*155b0*/  @!P0 SYNCS.PHASECHK.TRANS64 P0, [R7+URZ+0x20880], R5 ;  /* 0x02088005070085a7 */ /* 0x000ea4000800007f */
[----:B--2---:R-:W-:Y:S05]  /*155c0*/  @!P0 BRA `(.L_x_1065) ;  /* 0xfffffffc00f08947 */ /* 0x004fea000383ffff */
[----:B------:R-:W-:Y:S05]  /*155d0*/  BRA `(.L_x_1125) ;  /* 0xffffffd400bc7947 */ /* 0x000fea000383ffff */
.L_x_1070:
[----:B--2---:R2:W3:Y:S02]  /*155e0*/  SYNCS.PHASECHK.TRANS64.TRYWAIT P0, [R7+URZ+0x20840], R5 ;  /* 0x02084005070075a7 */ /* 0x0044e4000800017f */
[----:B---3--:R-:W-:Y:S05]  /*155f0*/  @!P0 NANOSLEEP.SYNCS 0x989680 ;  /* 0x009896800000895d */ /* 0x008fea0003900000 */
[----:B------:R-:W3:Y:S02]  /*15600*/  @!P0 SYNCS.PHASECHK.TRANS64 P0, [R7+URZ+0x20840], R5 ;  /* 0x02084005070085a7 */ /* 0x000ee4000800007f */
[----:B---3--:R-:W-:Y:S05]  /*15610*/  @!P0 BRA `(.L_x_1070) ;  /* 0xfffffffc00f08947 */ /* 0x008fea000383ffff */
[----:B------:R-:W-:Y:S05]  /*15620*/  BRA `(.L_x_1126) ;  /* 0xffffffd800687947 */ /* 0x000fea000383ffff */
.L_x_1076:
[----:B-1----:R1:W2:Y:S02]  /*15630*/  SYNCS.PHASECHK.TRANS64.TRYWAIT P0, [R18+URZ+0x20870], R4 ;  /* 0x02087004120075a7 */ /* 0x0022a4000800017f */
[----:B--2---:R-:W-:Y:S05]  /*15640*/  @!P0 NANOSLEEP.SYNCS 0x989680 ;  /* 0x009896800000895d */ /* 0x004fea0003900000 */
[----:B------:R-:W2:Y:S02]  /*15650*/  @!P0 SYNCS.PHASECHK.TRANS64 P0, [R18+URZ+0x20870], R4 ;  /* 0x02087004120085a7 */ /* 0x000ea4000800007f */
[----:B--2---:R-:W-:Y:S05]  /*15660*/  @!P0 BRA `(.L_x_1076) ;  /* 0xfffffffc00f08947 */ /* 0x004fea000383ffff */
[----:B------:R-:W-:Y:S05]  /*15670*/  BRA `(.L_x_1127) ;  /* 0xffffffdc003c7947 */ /* 0x000fea000383ffff */
.L_x_1078:
[----:B-1----:R1:W2:Y:S02]  /*15680*/  SYNCS.PHASECHK.TRANS64.TRYWAIT P0, [R18+URZ+0x20860], R4 ;  /* 0x02086004120075a7 */ /* 0x0022a4000800017f */
[----:B--2---:R-:W-:Y:S05]  /*15690*/  @!P0 NANOSLEEP.SYNCS 0x989680 ;  /* 0x009896800000895d */ /* 0x004fea0003900000 */
[----:B------:R-:W2:Y:S02]  /*156a0*/  @!P0 SYNCS.PHASECHK.TRANS64 P0, [R18+URZ+0x20860], R4 ;  /* 0x02086004120085a7 */ /* 0x000ea4000800007f */
[----:B--2---:R-:W-:Y:S05]  /*156b0*/  @!P0 BRA `(.L_x_1078) ;  /* 0xfffffffc00f08947 */ /* 0x004fea000383ffff */
[----:B------:R-:W-:Y:S05]  /*156c0*/  BRA `(.L_x_1128) ;  /* 0xffffffdc00407947 */ /* 0x000fea000383ffff */
.L_x_1084:
[----:B-1----:R1:W2:Y:S02]  /*156d0*/  SYNCS.PHASECHK.TRANS64.TRYWAIT P0, [R3+URZ+0x20870], R0 ;  /* 0x02087000030075a7 */ /* 0x0022a4000800017f */
[----:B--2---:R-:W-:Y:S05]  /*156e0*/  @!P0 NANOSLEEP.SYNCS 0x989680 ;  /* 0x009896800000895d */ /* 0x004fea0003900000 */
[----:B------:R-:W2:Y:S02]  /*156f0*/  @!P0 SYNCS.PHASECHK.TRANS64 P0, [R3+URZ+0x20870], R0 ;  /* 0x02087000030085a7 */ /* 0x000ea4000800007f */
[----:B--2---:R-:W-:Y:S05]  /*15700*/  @!P0 BRA `(.L_x_1084) ;  /* 0xfffffffc00f08947 */ /* 0x004fea000383ffff */
[----:B------:R-:W-:Y:S05]  /*15710*/  BRA `(.L_x_1129) ;  /* 0xffffffe000e47947 */ /* 0x000fea000383ffff */
.L_x_1086:
[----:B-1----:R1:W2:Y:S02]  /*15720*/  SYNCS.PHASECHK.TRANS64.TRYWAIT P0, [R3+URZ+0x20860], R0 ;  /* 0x02086000030075a7 */ /* 0x0022a4000800017f */
[----:B--2---:R-:W-:Y:S05]  /*15730*/  @!P0 NANOSLEEP.SYNCS 0x989680 ;  /* 0x009896800000895d */ /* 0x004fea0003900000 */
[----:B------:R-:W2:Y:S02]  /*15740*/  @!P0 SYNCS.PHASECHK.TRANS64 P0, [R3+URZ+0x20860], R0 ;  /* 0x02086000030085a7 */ /* 0x000ea4000800007f */
[----:B--2---:R-:W-:Y:S05]  /*15750*/  @!P0 BRA `(.L_x_1086) ;  /* 0xfffffffc00f08947 */ /* 0x004fea000383ffff */
[----:B------:R-:W-:Y:S05]  /*15760*/  BRA `(.L_x_1130) ;  /* 0xffffffe000f47947 */ /* 0x000fea000383ffff */
.L_x_1088:
[----:B0-----:R0:W1:Y:S02]  /*15770*/  SYNCS.PHASECHK.TRANS64.TRYWAIT P0, [R9+URZ+0x20820], R2 ;  /* 0x02082002090075a7 */ /* 0x001064000800017f */
[----:B-1----:R-:W-:Y:S05]  /*15780*/  @!P0 NANOSLEEP.SYNCS 0x989680 ;  /* 0x009896800000895d */ /* 0x002fea0003900000 */
[----:B------:R-:W1:Y:S02]  /*15790*/  @!P0 SYNCS.PHASECHK.TRANS64 P0, [R9+URZ+0x20820], R2 ;  /* 0x02082002090085a7 */ /* 0x000e64000800007f */
[----:B-1----:R-:W-:Y:S05]  /*157a0*/  @!P0 BRA `(.L_x_1088) ;  /* 0xfffffffc00f08947 */ /* 0x002fea000383ffff */
[----:B------:R-:W-:Y:S05]  /*157b0*/  BRA `(.L_x_1131) ;  /* 0xffffffe800887947 */ /* 0x000fea000383ffff */
.L_x_1090:
[----:B0-----:R0:W1:Y:S02]  /*157c0*/  SYNCS.PHASECHK.TRANS64.TRYWAIT P1, [R5+URZ], R4 ;  /* 0x00000004050075a7 */ /* 0x001064000802017f */
[----:B-1----:R-:W-:Y:S05]  /*157d0*/  @!P1 NANOSLEEP.SYNCS 0x989680 ;  /* 0x009896800000995d */ /* 0x002fea0003900000 */
[----:B------:R-:W1:Y:S02]  /*157e0*/  @!P1 SYNCS.PHASECHK.TRANS64 P1, [R5+URZ], R4 ;  /* 0x00000004050095a7 */ /* 0x000e64000802007f */
[----:B-1----:R-:W-:Y:S05]  /*157f0*/  @!P1 BRA `(.L_x_1090) ;  /* 0xfffffffc00f09947 */ /* 0x002fea000383ffff */
[----:B------:R-:W-:Y:S05]  /*15800*/  BRA `(.L_x_1132) ;  /* 0xffffffe800d87947 */ /* 0x000fea000383ffff */
.L_x_1091:
[----:B-1----:R1:W2:Y:S02]  /*15810*/  SYNCS.PHASECHK.TRANS64.TRYWAIT P1, [R7+URZ], R2 ;  /* 0x00000002070075a7 */ /* 0x0022a4000802017f */
[----:B--2---:R-:W-:Y:S05]  /*15820*/  @!P1 NANOSLEEP.SYNCS 0x989680 ;  /* 0x009896800000995d */ /* 0x004fea0003900000 */
[----:B------:R-:W2:Y:S02]  /*15830*/  @!P1 SYNCS.PHASECHK.TRANS64 P1, [R7+URZ], R2 ;  /* 0x00000002070095a7 */ /* 0x000ea4000802007f */
[----:B--2---:R-:W-:Y:S05]  /*15840*/  @!P1 BRA `(.L_x_1091) ;  /* 0xfffffffc00f09947 */ /* 0x004fea000383ffff */
[----:B------:R-:W-:Y:S05]  /*15850*/  BRA `(.L_x_1133) ;  /* 0xffffffe800cc7947 */ /* 0x000fea000383ffff */
.L_x_1093:
[----:B0-----:R0:W2:Y:S02]  /*15860*/  SYNCS.PHASECHK.TRANS64.TRYWAIT P1, [R5+URZ+0x20860], R4 ;  /* 0x02086004050075a7 */ /* 0x0010a4000802017f */
[----:B--2---:R-:W-:Y:S05]  /*15870*/  @!P1 NANOSLEEP.SYNCS 0x989680 ;  /* 0x009896800000995d */ /* 0x004fea0003900000 */
[----:B------:R-:W2:Y:S02]  /*15880*/  @!P1 SYNCS.PHASECHK.TRANS64 P1, [R5+URZ+0x20860], R4 ;  /* 0x02086004050095a7 */ /* 0x000ea4000802007f */
[----:B--2---:R-:W-:Y:S05]  /*15890*/  @!P1 BRA `(.L_x_1093) ;  /* 0xfffffffc00f09947 */ /* 0x004fea000383ffff */
[----:B------:R-:W-:Y:S05]  /*158a0*/  BRA `(.L_x_1134) ;  /* 0xffffffe800cc7947 */ /* 0x000fea000383ffff */
.L_x_1095:
[----:B--2---:R2:W3:Y:S02]  /*158b0*/  SYNCS.PHASECHK.TRANS64.TRYWAIT P1, [R3+URZ+0x20860], R2 ;  /* 0x02086002030075a7 */ /* 0x0044e4000802017f */
[----:B---3--:R-:W-:Y:S05]  /*158c0*/  @!P1 NANOSLEEP.SYNCS 0x989680 ;  /* 0x009896800000995d */ /* 0x008fea0003900000 */
[----:B------:R-:W3:Y:S02]  /*158d0*/  @!P1 SYNCS.PHASECHK.TRANS64 P1, [R3+URZ+0x20860], R2 ;  /* 0x02086002030095a7 */ /* 0x000ee4000802007f */
[----:B---3--:R-:W-:Y:S05]  /*158e0*/  @!P1 BRA `(.L_x_1095) ;  /* 0xfffffffc00f09947 */ /* 0x008fea000383ffff */
[----:B------:R-:W-:Y:S05]  /*158f0*/  BRA `(.L_x_1135) ;  /* 0xffffffe800cc7947 */ /* 0x000fea000383ffff */
.L_x_1097:
[----:B---3--:R3:W4:Y:S02]  /*15900*/  SYNCS.PHASECHK.TRANS64.TRYWAIT P0, [R5+URZ+0x20880], R4 ;  /* 0x02088004050075a7 */ /* 0x008724000800017f */
[----:B----4-:R-:W-:Y:S05]  /*15910*/  @!P0 NANOSLEEP.SYNCS 0x989680 ;  /* 0x009896800000895d */ /* 0x010fea0003900000 */
[----:B------:R-:W4:Y:S02]  /*15920*/  @!P0 SYNCS.PHASECHK.TRANS64 P0, [R5+URZ+0x20880], R4 ;  /* 0x02088004050085a7 */ /* 0x000f24000800007f */
[----:B----4-:R-:W-:Y:S05]  /*15930*/  @!P0 BRA `(.L_x_1097) ;  /* 0xfffffffc00f08947 */ /* 0x010fea000383ffff */
[----:B------:R-:W-:Y:S05]  /*15940*/  BRA `(.L_x_1098) ;  /* 0xffffffe800c87947 */ /* 0x000fea000383ffff */
.L_x_1136:
        /* <DEDUP_REMOVED lines=11> */
.L_x_13341:


//--------------------- .text._ZN7cutlass13device_kernelIN5flash11enable_sm90INS1_16FlashAttnFwdSm90INS1_25CollectiveMainloopFwdSm90ILi2EN4cute5tupleIJNS5_1CILi1EEES8_S8_EEENS6_IJNS7_ILi128EEENS7_ILi64EEENS7_ILi256EEEEEELi256ENS_12float_e4m3_tEfNS_4arch4Sm90ELb0ELb1ELb1ELb1ELb0ELb0ELb0ELb1ELb1ELb1ELb1ELb0EEENS1_21CollectiveEpilogueFwdINS6_IJSA_SC_SB_EEES9_NS_10bfloat16_tESG_Li256ELb1ELb1ELb1ELb1EEENS1_36VarlenDynamicPersistentTileSchedulerILi128ELi64ELi256ELi128ELb1ELb1ELb1ELb1ELb0ELb1EEEEEEEEEvNT_6ParamsE --------------------------
	.section	.text._ZN7cutlass13device_kernelIN5flash11enable_sm90INS1_16FlashAttnFwdSm90INS1_25CollectiveMainloopFwdSm90ILi2EN4cute5tupleIJNS5_1CILi1EEES8_S8_EEENS6_IJNS7_ILi128EEENS7_ILi64EEENS7_ILi256EEEEEELi256ENS_12float_e4m3_tEfNS_4arch4Sm90ELb0ELb1ELb1ELb1ELb0ELb0ELb0ELb1ELb1ELb1ELb1ELb0EEENS1_21CollectiveEpilogueFwdINS6_IJSA_SC_SB_EEES9_NS_10bfloat16_tESG_Li256ELb1ELb1ELb1ELb1EEENS1_36VarlenDynamicPersistentTileSchedulerILi128ELi64ELi256ELi128ELb1ELb1ELb1ELb1ELb0ELb1EEEEEEEEEvNT_6ParamsE,"ax",@progbits
	.align	128
.text._ZN7cutlass13device_kernelIN5flash11enable_sm90INS1_16FlashAttnFwdSm90INS1_25CollectiveMainloopFwdSm90ILi2EN4cute5tupleIJNS5_1CILi1EEES8_S8_EEENS6_IJNS7_ILi128EEENS7_ILi64EEENS7_ILi256EEEEEELi256ENS_12float_e4m3_tEfNS_4arch4Sm90ELb0ELb1ELb1ELb1ELb0ELb0ELb0ELb1ELb1ELb1ELb1ELb0EEENS1_21CollectiveEpilogueFwdINS6_IJSA_SC_SB_EEES9_NS_10bfloat16_tESG_Li256ELb1ELb1ELb1ELb1EEENS1_36VarlenDynamicPersistentTileSchedulerILi128ELi64ELi256ELi128ELb1ELb1ELb1ELb1ELb0ELb1EEEEEEEEEvNT_6ParamsE:
        .type           _ZN7cutlass13device_kernelIN5flash11enable_sm90INS1_16FlashAttnFwdSm90INS1_25CollectiveMainloopFwdSm90ILi2EN4cute5tupleIJNS5_1CILi1EEES8_S8_EEENS6_IJNS7_ILi128EEENS7_ILi64EEENS7_ILi256EEEEEELi256ENS_12float_e4m3_tEfNS_4arch4Sm90ELb0ELb1ELb1ELb1ELb0ELb0ELb0ELb1ELb1ELb1ELb1ELb0EEENS1_21CollectiveEpilogueFwdINS6_IJSA_SC_SB_EEES9_NS_10bfloat16_tESG_Li256ELb1ELb1ELb1ELb1EEENS1_36VarlenDynamicPersistentTileSchedulerILi128ELi64ELi256ELi128ELb1ELb1ELb1ELb1ELb0ELb1EEEEEEEEEvNT_6ParamsE,@function
        .size           _ZN7cutlass13device_kernelIN5flash11enable_sm90INS1_16FlashAttnFwdSm90INS1_25CollectiveMainloopFwdSm90ILi2EN4cute5tupleIJNS5_1CILi1EEES8_S8_EEENS6_IJNS7_ILi128EEENS7_ILi64EEENS7_ILi256EEEEEELi256ENS_12float_e4m3_tEfNS_4arch4Sm90ELb0ELb1ELb1ELb1ELb0ELb0ELb0ELb1ELb1ELb1ELb1ELb0EEENS1_21CollectiveEpilogueFwdINS6_IJSA_SC_SB_EEES9_NS_10bfloat16_tESG_Li256ELb1ELb1ELb1ELb1EEENS1_36VarlenDynamicPersistentTileSchedulerILi128ELi64ELi256ELi128ELb1ELb1ELb1ELb1ELb0ELb1EEEEEEEEEvNT_6ParamsE,(.L_x_13342 - _ZN7cutlass13device_kernelIN5flash11enable_sm90INS1_16FlashAttnFwdSm90INS1_25CollectiveMainloopFwdSm90ILi2EN4cute5tupleIJNS5_1CILi1EEES8_S8_EEENS6_IJNS7_ILi128EEENS7_ILi64EEENS7_ILi256EEEEEELi256ENS_12float_e4m3_tEfNS_4arch4Sm90ELb0ELb1ELb1ELb1ELb0ELb0ELb0ELb1ELb1ELb1ELb1ELb0EEENS1_21CollectiveEpilogueFwdINS6_IJSA_SC_SB_EEES9_NS_10bfloat16_tESG_Li256ELb1ELb1ELb1ELb1EEENS1_36VarlenDynamicPersistentTileSchedulerILi128ELi64ELi256ELi128ELb1ELb1ELb1ELb1ELb0ELb1EEEEEEEEEvNT_6ParamsE)
        .other          _ZN7cutlass13device_kernelIN5flash11enable_sm90INS1_16FlashAttnFwdSm90INS1_25CollectiveMainloopFwdSm90ILi2EN4cute5tupleIJNS5_1CILi1EEES8_S8_EEENS6_IJNS7_ILi128EEENS7_ILi64EEENS7_ILi256EEEEEELi256ENS_12float_e4m3_tEfNS_4arch4Sm90ELb0ELb1ELb1ELb1ELb0ELb0ELb0ELb1ELb1ELb1ELb1ELb0EEENS1_21CollectiveEpilogueFwdINS6_IJSA_SC_SB_EEES9_NS_10bfloat16_tESG_Li256ELb1ELb1ELb1ELb1EEENS1_36VarlenDynamicPersistentTileSchedulerILi128ELi64ELi256ELi128ELb1ELb1ELb1ELb1ELb0ELb1EEEEEEEEEvNT_6ParamsE,@"STO_CUDA_ENTRY STV_DEFAULT"
_ZN7cutlass13device_kernelIN5flash11enable_sm90INS1_16FlashAttnFwdSm90INS1_25CollectiveMainloopFwdSm90ILi2EN4cute5tupleIJNS5_1CILi1EEES8_S8_EEENS6_IJNS7_ILi128EEENS7_ILi64EEENS7_ILi256EEEEEELi256ENS_12float_e4m3_tEfNS_4arch4Sm90ELb0ELb1ELb1ELb1ELb0ELb0ELb0ELb1ELb1ELb1ELb1ELb0EEENS1_21CollectiveEpilogueFwdINS6_IJSA_SC_SB_EEES9_NS_10bfloat16_tESG_Li256ELb1ELb1ELb1ELb1EEENS1_36VarlenDynamicPersistentTileSchedulerILi128ELi64ELi256ELi128ELb1ELb1ELb1ELb1ELb0ELb1EEEEEEEEEvNT_6ParamsE:
        /* <DEDUP_REMOVED lines=18> */
.L_x_1138:
[----:B------:R-:W-:Y:S05]  /*0120*/  BSYNC B0 ;  /* 0x0000000000007941 */ /* 0x000fea0003800000 */
.L_x_1137:
        /* <DEDUP_REMOVED lines=41> */
.L_x_1139:
        /* <DEDUP_REMOVED lines=22> */
.L_x_1140:
        /* <DEDUP_REMOVED lines=18> */
.L_x_1141:
        /* <DEDUP_REMOVED lines=22> */
.L_x_1142:
        /* <DEDUP_REMOVED lines=22> */
.L_x_1143:
[----:B0-----:R-:W-:Y:S01]  /*0900*/  UMOV UR4, 0x1 ;  /* 0x0000000100047882 */ /* 0x001fe20000000000 */
[----:B------:R-:W-:Y:S01]  /*0910*/  PLOP3.LUT P0, PT, PT, PT, UP0, 0x80, 0x0 ;  /* 0x000000000000781c */ /* 0x000fe20003f0f008 */
[----:B------:R-:W-:Y:S01]  /*0920*/  USEL UR4, UR4, 0x2, !UP0 ;  /* 0x0000000204047887 */ /* 0x000fe2000c000000 */
[----:B------:R-:W-:Y:S01]  /*0930*/  NOP ;  /* 0x0000000000007918 */ /* 0x000fe20000000000 */
[----:B------:R-:W-:-:S04]  /*0940*/  ULDC.64 UR48, c[0x0][0x208] ;  /* 0x0000820000307ab9 */ /* 0x000fc80000000a00 */
[----:B------:R-:W-:-:S05]  /*0950*/  IMAD.U32 R2, RZ, RZ, UR4 ;  /* 0x00000004ff027e24 */ /* 0x000fca000f8e00ff */
[----:B------:R0:W-:Y:S01]  /*0960*/  STL [R1+0x3c], R2 ;  /* 0x00003c0201007387 */ /* 0x0001e20000100800 */
[----:B-12-4-:R-:W-:Y:S06]  /*0970*/  BAR.SYNC.DEFER_BLOCKING 0x0 ;  /* 0x0000000000007b1d */ /* 0x016fec0000010000 */
[----:B------:R-:W-:Y:S05]  /*0980*/  @!P0 BRA `(.L_x_1144) ;  /* 0x0000012400b08947 */ /* 0x000fea0003800000 */
.L_x_1145:
[----:B------:R-:W-:-:S08]  /*0990*/  NOP ;  /* 0x0000000000007918 */ /* 0x000fd00000000000 */
[----:B------:R-:W1:Y:S02]  /*09a0*/  USETMAXREG.TRY_ALLOC.CTAPOOL UP0, 0xf0 ;  /* 0x000000f0000079c8 */ /* 0x000e640008000600 */
[----:B-1----:R-:W-:-:S13]  /*09b0*/  PLOP3.LUT P0, PT, PT, PT, UP0, 0x80, 0x0 ;  /* 0x000000000000781c */ /* 0x002fda0003f0f008 */
[----:B------:R-:W-:Y:S05]  /*09c0*/  @!P0 BRA `(.L_x_1145) ;  /* 0xfffffffc00f08947 */ /* 0x000fea000383ffff */
[----:B0-----:R-:W0:Y:S01]  /*09d0*/  S2R R2, SR_TID.X ;  /* 0x0000000000027919 */ /* 0x001e220000002100 */
        /* <DEDUP_REMOVED lines=13> */
[----:B------:R-:W2:Y:S01]  /*0ab0*/  LDL R3, [R1+0x3c] ;  /* 0x00003c0001037983 */ /* 0x000ea20000100800 */
[----:B------:R-:W-:Y:S01]  /*0ac0*/  VIADD R0, R2, 0xffffff80 ;  /* 0xffffff8002007836 */ /* 0x000fe20000000000 */
[----:B------:R-:W-:Y:S01]  /*0ad0*/  R2UR UR5, R5 ;  /* 0x00000000050572ca */ /* 0x000fe200000e0000 */
[----:B------:R-:W-:Y:S01]  /*0ae0*/  UMOV UR60, URZ ;  /* 0x0000003f003c7c82 */ /* 0x000fe20008000000 */
[----:B------:R-:W-:Y:S01]  /*0af0*/  R2UR UR6, R6 ;  /* 0x00000000060672ca */ /* 0x000fe200000e0000 */
[----:B------:R-:W-:Y:S01]  /*0b00*/  UMOV UR36, URZ ;  /* 0x0000003f00247c82 */ /* 0x000fe20008000000 */
[----:B------:R-:W-:Y:S01]  /*0b10*/  R2UR UR51, R7 ;  /* 0x00000000073372ca */ /* 0x000fe200000e0000 */
[----:B------:R-:W-:Y:S01]  /*0b20*/  UMOV UR37, URZ ;  /* 0x0000003f00257c82 */ /* 0x000fe20008000000 */
[----:B--2---:R-:W-:Y:S02]  /*0b30*/  R2UR UR4, R3 ;  /* 0x00000000030472ca */ /* 0x004fe400000e0000 */
[----:B------:R-:W-:-:S04]  /*0b40*/  SHF.R.S32.HI R3, RZ, 0x1f, R0 ;  /* 0x0000001fff037819 */ /* 0x000fc80000011400 */
[CC--:B------:R-:W-:Y:S02]  /*0b50*/  LEA.HI R2, R3.reuse, R0.reuse, RZ, 0x7 ;  /* 0x0000000003027211 */ /* 0x0c0fe400078f38ff */
[CC--:B------:R-:W-:Y:S02]  /*0b60*/  LEA.HI R4, R3.reuse, R0.reuse, RZ, 0x5 ;  /* 0x0000000003047211 */ /* 0x0c0fe400078f28ff */
[----:B------:R-:W-:Y:S02]  /*0b70*/  LOP3.LUT R217, R2, 0xffffff80, RZ, 0xc0, !PT ;  /* 0xffffff8002d97812 */ /* 0x000fe400078ec0ff */
[CC--:B------:R-:W-:Y:S01]  /*0b80*/  LEA.HI R5, R3.reuse, R0.reuse, RZ, 0x2 ;  /* 0x0000000003057211 */ /* 0x0c0fe200078f10ff */
[----:B------:R-:W-:Y:S01]  /*0b90*/  IMAD.SHL.U32 R6, R4, 0x20, RZ ;  /* 0x0000002004067824 */ /* 0x000fe200078e00ff */
[----:B------:R-:W-:Y:S01]  /*0ba0*/  LEA.HI R3, R3, R0, RZ, 0x4 ;  /* 0x0000000003037211 */ /* 0x000fe200078f20ff */
[----:B------:R-:W-:Y:S01]  /*0bb0*/  IMAD.IADD R217, R0, 0x1, -R217 ;  /* 0x0000000100d97824 */ /* 0x000fe200078e0ad9 */
[----:B------:R-:W-:Y:S01]  /*0bc0*/  LOP3.LUT R11, R5, 0xfffffffc, RZ, 0xc0, !PT ;  /* 0xfffffffc050b7812 */ /* 0x000fe200078ec0ff */
[----:B------:R-:W-:Y:S01]  /*0bd0*/  ULOP3.LUT UR61, UR4, 0x1, URZ, 0xfc, !UPT ;  /* 0x00000001043d7892 */ /* 0x000fe2000f8efc3f */
[----:B------:R-:W-:-:S02]  /*0be0*/  LOP3.LUT R5, R3, 0x3fffff0, RZ, 0xc0, !PT ;  /* 0x03fffff003057812 */ /* 0x000fc400078ec0ff */
[----:B------:R-:W-:Y:S01]  /*0bf0*/  SHF.R.S32.HI R8, RZ, 0x1f, R217 ;  /* 0x0000001fff087819 */ /* 0x000fe200000114d9 */
[C---:B------:R-:W-:Y:S01]  /*0c00*/  IMAD.IADD R12, R0.reuse, 0x1, -R11 ;  /* 0x00000001000c7824 */ /* 0x040fe200078e0a0b */
[----:B------:R-:W-:Y:S01]  /*0c10*/  SHF.R.S32.HI R4, RZ, 0x4, R3 ;  /* 0x00000004ff047819 */ /* 0x000fe20000011403 */
[----:B------:R-:W-:Y:S01]  /*0c20*/  IMAD.IADD R5, R0, 0x1, -R5 ;  /* 0x0000000100057824 */ /* 0x000fe200078e0a05 */
[----:B------:R-:W-:Y:S02]  /*0c30*/  LEA.HI R9, R8, R217, RZ, 0x2 ;  /* 0x000000d908097211 */ /* 0x000fe400078f10ff */
[----:B------:R-:W-:Y:S02]  /*0c40*/  LEA.HI R0, R3, R4, RZ, 0x1 ;  /* 0x0000000403007211 */ /* 0x000fe400078f08ff */
[--C-:B------:R-:W-:Y:S02]  /*0c50*/  SHF.R.S32.HI R10, RZ, 0x2, R9.reuse ;  /* 0x00000002ff0a7819 */ /* 0x100fe40000011409 */
[----:B------:R-:W-:-:S02]  /*0c60*/  SHF.R.S32.HI R7, RZ, 0x1f, R9 ;  /* 0x0000001fff077819 */ /* 0x000fc40000011409 */
[----:B------:R-:W-:Y:S02]  /*0c70*/  SHF.R.S32.HI R3, RZ, 0x7, R2 ;  /* 0x00000007ff037819 */ /* 0x000fe40000011402 */
[----:B------:R-:W-:Y:S02]  /*0c80*/  LEA.HI R11, R7, R10, RZ, 0x3 ;  /* 0x0000000a070b7211 */ /* 0x000fe400078f18ff */
[----:B------:R-:W-:Y:S02]  /*0c90*/  LOP3.LUT R6, R6, 0xfffffc00, RZ, 0xc0, !PT ;  /* 0xfffffc0006067812 */ /* 0x000fe400078ec0ff */
[----:B------:R-:W-:Y:S02]  /*0ca0*/  LOP3.LUT R7, R0, 0x1ffffffe, RZ, 0xc0, !PT ;  /* 0x1ffffffe00077812 */ /* 0x000fe400078ec0ff */
[----:B------:R-:W-:Y:S01]  /*0cb0*/  LOP3.LUT R11, R11, 0xfffffff8, RZ, 0xc0, !PT ;  /* 0xfffffff80b0b7812 */ /* 0x000fe200078ec0ff */
[----:B------:R-:W-:Y:S01]  /*0cc0*/  IMAD R6, R5, 0x40, R6 ;  /* 0x0000004005067824 */ /* 0x000fe200078e0206 */
[----:B------:R-:W-:Y:S01]  /*0cd0*/  LEA.HI R2, R2, R3, RZ, 0x1 ;  /* 0x0000000302027211 */ /* 0x000fe200078f08ff */
[----:B------:R-:W-:Y:S01]  /*0ce0*/  IMAD.IADD R7, R4, 0x1, -R7 ;  /* 0x0000000104077824 */ /* 0x000fe200078e0a07 */
[----:B------:R-:W-:Y:S01]  /*0cf0*/  LEA.HI R8, R8, R217, RZ, 0x5 ;  /* 0x000000d908087211 */ /* 0x000fe200078f28ff */
[----:B------:R-:W-:Y:S01]  /*0d00*/  IMAD.IADD R11, R10, 0x1, -R11 ;  /* 0x000000010a0b7824 */ /* 0x000fe200078e0a0b */
[----:B------:R-:W-:-:S02]  /*0d10*/  LEA.HI R0, R12, R12, RZ, 0x1 ;  /* 0x0000000c0c007211 */ /* 0x000fc400078f08ff */
[----:B------:R-:W-:Y:S02]  /*0d20*/  LOP3.LUT R2, R2, 0x3fffffe, RZ, 0xc0, !PT ;  /* 0x03fffffe02027812 */ /* 0x000fe400078ec0ff */
[----:B------:R-:W-:Y:S02]  /*0d30*/  SHF.R.S32.HI R8, RZ, 0x5, R8 ;  /* 0x00000005ff087819 */ /* 0x000fe40000011408 */
[----:B------:R-:W-:Y:S01]  /*0d40*/  LOP3.LUT R5, R0, 0x1ffffffe, RZ, 0xc0, !PT ;  /* 0x1ffffffe00057812 */ /* 0x000fe200078ec0ff */
[----:B------:R-:W-:Y:S01]  /*0d50*/  IMAD R0, R7, 0x8, R6 ;  /* 0x0000000807007824 */ /* 0x000fe200078e0206 */
[----:B------:R-:W-:Y:S01]  /*0d60*/  LOP3.LUT R4, R9, 0x7ffffffc, RZ, 0xc0, !PT ;  /* 0x7ffffffc09047812 */ /* 0x000fe200078ec0ff */
[----:B------:R-:W-:Y:S02]  /*0d70*/  IMAD.IADD R3, R3, 0x1, -R2 ;  /* 0x0000000103037824 */ /* 0x000fe400078e0a02 */
[----:B------:R-:W-:Y:S01]  /*0d80*/  IMAD R8, R8, 0x10, R11 ;  /* 0x0000001008087824 */ /* 0x000fe200078e020b */
[----:B------:R0:W-:Y:S01]  /*0d90*/  STL [R1+0x2c], R0 ;  /* 0x00002c0001007387 */ /* 0x0001e20000100800 */
[----:B------:R-:W-:-:S02]  /*0da0*/  IMAD.IADD R2, R217, 0x1, -R4 ;  /* 0x00000001d9027824 */ /* 0x000fc400078e0a04 */
[----:B------:R-:W-:Y:S02]  /*0db0*/  IMAD.IADD R5, R12, 0x1, -R5 ;  /* 0x000000010c057824 */ /* 0x000fe400078e0a05 */
[----:B------:R-:W-:-:S04]  /*0dc0*/  IMAD.SHL.U32 R2, R2, 0x2, RZ ;  /* 0x0000000202027824 */ /* 0x000fc800078e00ff */
[C---:B------:R-:W-:Y:S02]  /*0dd0*/  VIADD R215, R2.reuse, 0x8 ;  /* 0x0000000802d77836 */ /* 0x040fe40000000000 */
        /* <DEDUP_REMOVED lines=57> */
[----:B------:R-:W-:Y:S01]  /*1170*/  SHF.R.S32.HI R219, RZ, 0x1f, R19 ;  /* 0x0000001fffdb7819 */ /* 0x000fe20000011413 */
[----:B------:R-:W-:Y:S01]  /*1180*/  IMAD R16, R5, 0x8, R0 ;  /* 0x0000000805107824 */ /* 0x000fe200078e0200 */
[----:B0-----:R-:W-:-:S07]  /*1190*/  SHF.R.S32.HI R218, RZ, 0x1f, R18 ;  /* 0x0000001fffda7819 */ /* 0x001fce0000011412 */
.L_x_1253:
[----:B------:R-:W-:Y:S01]  /*11a0*/  ULDC.64 UR8, c[0x0][0xa28] ;  /* 0x00028a0000087ab9 */ /* 0x000fe20000000a00 */
[----:B------:R-:W-:Y:S02]  /*11b0*/  ULOP3.LUT UR4, UR6, 0xff000000, URZ, 0xc0, !UPT ;  /* 0xff00000006047892 */ /* 0x000fe4000f8ec03f */
[----:B------:R-:W-:Y:S01]  /*11c0*/  UISETP.NE.U32.AND UP0, UPT, UR8, URZ, UPT ;  /* 0x0000003f0800728c */ /* 0x000fe2000bf05070 */
[----:B------:R-:W-:-:S03]  /*11d0*/  ULDC UR7, c[0x0][0x424] ;  /* 0x0001090000077ab9 */ /* 0x000fc60000000800 */
[----:B------:R-:W-:-:S03]  /*11e0*/  UISETP.NE.AND.EX UP0, UPT, UR9, URZ, UPT, UP0 ;  /* 0x0000003f0900728c */ /* 0x000fc6000bf05300 */
[----:B------:R-:W-:Y:S02]  /*11f0*/  ULDC.64 UR8, c[0x0][0xa18] ;  /* 0x0002860000087ab9 */ /* 0x000fe40000000a00 */
[----:B------:R-:W-:Y:S01]  /*1200*/  UISETP.NE.U32.AND UP1, UPT, UR8, URZ, UPT ;  /* 0x0000003f0800728c */ /* 0x000fe2000bf25070 */
[----:B------:R-:W-:-:S03]  /*1210*/  PLOP3.LUT P0, PT, PT, PT, UP0, 0x80, 0x0 ;  /* 0x000000000000781c */ /* 0x000fc60003f0f008 */
[----:B------:R-:W-:-:S03]  /*1220*/  UISETP.NE.AND.EX UP1, UPT, UR9, URZ, UPT, UP1 ;  /* 0x0000003f0900728c */ /* 0x000fc6000bf25310 */
[----:B------:R-:W-:Y:S02]  /*1230*/  @UP0 ULDC.64 UR8, c[0x0][0xa28] ;  /* 0x00028a0000080ab9 */ /* 0x000fe40000000a00 */
[----:B------:R-:W-:Y:S01]  /*1240*/  @UP0 UIMAD.WIDE UR8, UR51, 0x4, UR8 ;  /* 0x00000004330808a5 */ /* 0x000fe2000f8e0208 */
[----:B------:R-:W-:-:S05]  /*1250*/  PLOP3.LUT P2, PT, PT, PT, UP1, 0x80, 0x0 ;  /* 0x000000000000781c */ /* 0x000fca0003f4f018 */
[----:B------:R-:W-:Y:S01]  /*1260*/  @UP1 ULDC.64 UR10, c[0x0][0xa18] ;  /* 0x00028600000a1ab9 */ /* 0x000fe20000000a00 */
[----:B01-34-:R-:W-:Y:S02]  /*1270*/  IMAD.U32 R4, RZ, RZ, UR8 ;  /* 0x00000008ff047e24 */ /* 0x01bfe4000f8e00ff */
[----:B------:R-:W-:Y:S01]  /*1280*/  IMAD.U32 R5, RZ, RZ, UR9 ;  /* 0x00000009ff057e24 */ /* 0x000fe2000f8e00ff */
[----:B------:R-:W-:Y:S02]  /*1290*/  @UP1 UIMAD.WIDE UR8, UR51, 0x4, UR10 ;  /* 0x00000004330818a5 */ /* 0x000fe4000f8e020a */
[----:B------:R-:W-:Y:S02]  /*12a0*/  ULOP3.LUT UR54, UR6, 0xff0000, URZ, 0xc0, !UPT ;  /* 0x00ff000006367892 */ /* 0x000fe4000f8ec03f */
[----:B--2---:R-:W2:Y:S01]  /*12b0*/  @P0 LDG.E R4, desc[UR48][R4.64] ;  /* 0x0000003004040981 */ /* 0x004ea2000c1e1900 */
[----:B------:R-:W-:Y:S01]  /*12c0*/  ULDC.64 UR10, c[0x0][0xa20] ;  /* 0x00028800000a7ab9 */ /* 0x000fe20000000a00 */
[----:B------:R-:W-:-:S02]  /*12d0*/  IMAD.U32 R6, RZ, RZ, UR8 ;  /* 0x00000008ff067e24 */ /* 0x000fc4000f8e00ff */
[----:B------:R-:W-:Y:S01]  /*12e0*/  IMAD.U32 R7, RZ, RZ, UR9 ;  /* 0x00000009ff077e24 */ /* 0x000fe2000f8e00ff */
[----:B------:R-:W-:-:S04]  /*12f0*/  ULDC.64 UR8, c[0x0][0x418] ;  /* 0x0001060000087ab9 */ /* 0x000fc80000000a00 */
[----:B------:R-:W3:Y:S01]  /*1300*/  @P2 LDG.E R6, desc[UR48][R6.64] ;  /* 0x0000003006062981 */ /* 0x000ee2000c1e1900 */
[----:B------:R-:W-:Y:S01]  /*1310*/  UISETP.NE.U32.AND UP0, UPT, UR8, URZ, UPT ;  /* 0x0000003f0800728c */ /* 0x000fe2000bf05070 */
[----:B------:R-:W-:Y:S01]  /*1320*/  ISETP.NE.U32.AND P1, PT, RZ, UR10, PT ;  /* 0x0000000aff007c0c */ /* 0x000fe2000bf25070 */
[----:B------:R-:W-:Y:S02]  /*1330*/  USHF.R.U32.HI UR4, URZ, 0x8, UR4 ;  /* 0x000000083f047899 */ /* 0x000fe40008011604 */
[----:B------:R-:W-:Y:S01]  /*1340*/  UISETP.NE.AND.EX UP0, UPT, UR9, URZ, UPT, UP0 ;  /* 0x0000003f0900728c */ /* 0x000fe2000bf05300 */
[----:B------:R-:W-:Y:S01]  /*1350*/  ISETP.NE.AND.EX P1, PT, RZ, UR11, PT, P1 ;  /* 0x0000000bff007c0c */ /* 0x000fe2000bf25310 */
[----:B------:R-:W-:Y:S01]  /*1360*/  ULDC UR8, c[0x0][0x2f0] ;  /* 0x0000bc0000087ab9 */ /* 0x000fe20000000800 */
[----:B------:R-:W-:Y:S01]  /*1370*/  UMOV UR39, URZ ;  /* 0x0000003f00277c82 */ /* 0x000fe20008000000 */
[----:B------:R-:W-:Y:S02]  /*1380*/  USEL UR7, UR7, 0x1, UP0 ;  /* 0x0000000107077887 */ /* 0x000fe40008000000 */
[----:B------:R-:W-:Y:S01]  /*1390*/  ULEA.HI UR54, UR54, UR4, URZ, 0x10 ;  /* 0x0000000436367291 */ /* 0x000fe2000f8f803f */
[----:B------:R-:W-:Y:S01]  /*13a0*/  ULDC UR38, c[0x0][0x288] ;  /* 0x0000a20000267ab9 */ /* 0x000fe20000000800 */
[----:B------:R-:W-:-:S02]  /*13b0*/  UIMAD UR4, UR7, UR8, URZ ;  /* 0x00000008070472a4 */ /* 0x000fc4000f8e023f */
[----:B------:R-:W-:Y:S01]  /*13c0*/  ULOP3.LUT UR52, UR6, 0xffff, URZ, 0xc0, !UPT ;  /* 0x0000ffff06347892 */ /* 0x000fe2000f8ec03f */
[----:B--2---:R-:W-:Y:S02]  /*13d0*/  @P0 R2UR UR39, R4 ;  /* 0x00000000042702ca */ /* 0x004fe400000e0000 */
[----:B---3--:R-:W-:Y:S01]  /*13e0*/  @P2 R2UR UR38, R6 ;  /* 0x00000000062622ca */ /* 0x008fe200000e0000 */
[----:B-----5:R-:W-:-:S14]  /*13f0*/  @P2 BRA `(.L_x_1146) ;  /* 0x0000000000342947 */ /* 0x020fdc0003800000 */
        /* <DEDUP_REMOVED lines=13> */
.L_x_1146:
[----:B------:R-:W-:Y:S01]  /*14d0*/  UMOV UR56, UR51 ;  /* 0x0000003300387c82 */ /* 0x000fe20008000000 */
[----:B------:R-:W-:Y:S05]  /*14e0*/  @!P1 BRA `(.L_x_1147) ;  /* 0x00000000001c9947 */ /* 0x000fea0003800000 */
[----:B------:R-:W-:Y:S02]  /*14f0*/  ULDC.64 UR6, c[0x0][0xa20] ;  /* 0x0002880000067ab9 */ /* 0x000fe40000000a00 */
[----:B------:R-:W-:-:S06]  /*1500*/  UIMAD.WIDE UR6, UR51, 0x4, UR6 ;  /* 0x00000004330678a5 */ /* 0x000fcc000f8e0206 */
[----:B------:R-:W-:Y:S02]  /*1510*/  IMAD.U32 R4, RZ, RZ, UR6 ;  /* 0x00000006ff047e24 */ /* 0x000fe4000f8e00ff */
[----:B------:R-:W-:-:S05]  /*1520*/  IMAD.U32 R5, RZ, RZ, UR7 ;  /* 0x00000007ff057e24 */ /* 0x000fca000f8e00ff */
[----:B------:R-:W2:Y:S02]  /*1530*/  LDG.E R4, desc[UR48][R4.64] ;  /* 0x0000003004047981 */ /* 0x000ea4000c1e1900 */
[----:B--2---:R-:W-:Y:S01]  /*1540*/  R2UR UR4, R4 ;  /* 0x00000000040472ca */ /* 0x004fe200000e0000 */
[----:B------:R-:W-:-:S14]  /*1550*/  BRA `(.L_x_1148) ;  /* 0x0000000000347947 */ /* 0x000fdc0003800000 */
.L_x_1147:
        /* <DEDUP_REMOVED lines=13> */
.L_x_1148:
[----:B------:R-:W-:Y:S01]  /*1630*/  ULDC UR6, c[0x0][0x448] ;  /* 0x0001120000067ab9 */ /* 0x000fe20000000800 */
[----:B------:R-:W-:Y:S02]  /*1640*/  USHF.L.U32 UR41, UR5, 0x7, URZ ;  /* 0x0000000705297899 */ /* 0x000fe4000800063f */
[----:B------:R-:W-:Y:S02]  /*1650*/  UISETP.NE.AND UP0, UPT, UR6, 0x1, UPT ;  /* 0x000000010600788c */ /* 0x000fe4000bf05270 */
[----:B------:R-:W-:Y:S02]  /*1660*/  UIADD3 UR39, -UR39, UR4, URZ ;  /* 0x0000000427277290 */ /* 0x000fe4000fffe13f */
[----:B------:R-:W-:Y:S01]  /*1670*/  UIADD3 UR8, UR41, 0x7f, URZ ;  /* 0x0000007f29087890 */ /* 0x000fe2000fffe03f */
[----:B------:R-:W-:Y:S01]  /*1680*/  ULDC.64 UR4, c[0x0][0x9e0] ;  /* 0x0002780000047ab9 */ /* 0x000fe20000000a00 */
[----:B------:R-:W-:Y:S02]  /*1690*/  UIADD3 UR9, UR39, 0x1, -UR38 ;  /* 0x0000000127097890 */ /* 0x000fe4000fffe826 */
[----:B------:R-:W-:-:S03]  /*16a0*/  UISETP.GE.AND UP1, UPT, UR5, 0x1, UPT ;  /* 0x000000010500788c */ /* 0x000fc6000bf26270 */
[----:B------:R-:W-:Y:S01]  /*16b0*/  @UP0 ULDC UR6, c[0x0][0x44c] ;  /* 0x0001130000060ab9 */ /* 0x000fe20000000800 */
[----:B------:R-:W-:Y:S01]  /*16c0*/  @UP0 ULDC UR10, c[0x0][0x450] ;  /* 0x00011400000a0ab9 */ /* 0x000fe20000000800 */
[----:B------:R-:W-:Y:S01]  /*16d0*/  UIMAD.WIDE.U32 UR6, UR8, UR6, URZ ;  /* 0x00000006080672a5 */ /* 0x000fe2000f8e003f */
[----:B------:R-:W-:-:S03]  /*16e0*/  PLOP3.LUT P1, PT, PT, PT, UP1, 0x80, 0x0 ;  /* 0x000000000000781c */ /* 0x000fc60003f2f018 */
[----:B------:R-:W-:-:S04]  /*16f0*/  @UP0 USHF.R.U32.HI UR8, URZ, UR10, UR7 ;  /* 0x0000000a3f080299 */ /* 0x000fc80008011607 */
[----:B------:R-:W-:-:S04]  /*1700*/  UIADD3 UR9, UR9, UR8, URZ ;  /* 0x0000000809097290 */ /* 0x000fc8000fffe03f */
[----:B------:R-:W-:Y:S02]  /*1710*/  UIADD3 UR4, UR9, UR4, URZ ;  /* 0x0000000409047290 */ /* 0x000fe4000fffe03f */
[----:B------:R-:W-:Y:S10]  /*1720*/  @!P1 BRA `(.L_x_1149) ;  /* 0x0000000000449947 */ /* 0x000ff40003800000 */
        /* <DEDUP_REMOVED lines=10> */
.L_x_1150:
[----:B------:R-:W-:-:S11]  /*17d0*/  UISETP.NE.AND UP1, UPT, UR5, 0x1, UPT ;  /* 0x000000010500788c */ /* 0x000fd6000bf25270 */
[----:B------:R-:W-:Y:S02]  /*17e0*/  @UP1 ULDC.64 UR10, c[0x0][0x9e8] ;  /* 0x00027a00000a1ab9 */ /* 0x000fe40000000a00 */
[----:B------:R-:W-:-:S04]  /*17f0*/  UIMAD.WIDE.U32 UR6, UR8, UR10, URZ ;  /* 0x0000000a080672a5 */ /* 0x000fc8000f8e003f */
[----:B------:R-:W-:-:S12]  /*1800*/  @UP1 USHF.R.U32.HI UR8, URZ, UR11, UR7 ;  /* 0x0000000b3f081299 */ /* 0x000fd80008011607 */
.L_x_1151:
[----:B------:R-:W-:-:S04]  /*1810*/  UIMAD UR8, UR8, UR5, UR5 ;  /* 0x00000005080872a4 */ /* 0x000fc8000f8e0205 */
[----:B------:R-:W-:-:S04]  /*1820*/  UISETP.LT.AND UP1, UPT, UR4, UR8, UPT ;  /* 0x000000080400728c */ /* 0x000fc8000bf21270 */
[----:B------:R-:W-:-:S12]  /*1830*/  USEL UR4, UR4, UR8, UP1 ;  /* 0x0000000804047287 */ /* 0x000fd80008800000 */
.L_x_1149:
[----:B------:R-:W-:Y:S02]  /*1840*/  UIADD3 UR8, UR39, 0x3f, URZ ;  /* 0x0000003f27087890 */ /* 0x000fe4000fffe03f */
        /* <DEDUP_REMOVED lines=11> */
[----:B------:R-:W-:Y:S02]  /*1900*/  UIADD3 UR43, UR39, -UR38, URZ ;  /* 0x80000026272b7290 */ /* 0x000fe4000fffe03f */
        /* <DEDUP_REMOVED lines=17> */
.L_x_1153:
[----:B------:R-:W-:-:S11]  /*1a20*/  UISETP.NE.AND UP0, UPT, UR5, 0x1, UPT ;  /* 0x000000010500788c */ /* 0x000fd6000bf05270 */
[----:B------:R-:W-:Y:S02]  /*1a30*/  @UP0 ULDC.64 UR10, c[0x0][0x9e8] ;  /* 0x00027a00000a0ab9 */ /* 0x000fe40000000a00 */
[----:B------:R-:W-:-:S04]  /*1a40*/  UIMAD.WIDE.U32 UR8, UR7, UR10, URZ ;  /* 0x0000000a070872a5 */ /* 0x000fc8000f8e003f */
[----:B------:R-:W-:-:S12]  /*1a50*/  @UP0 USHF.R.U32.HI UR7, URZ, UR11, UR9 ;  /* 0x0000000b3f070299 */ /* 0x000fd80008011609 */
.L_x_1154:
[----:B------:R-:W-:-:S04]  /*1a60*/  UIMAD UR5, UR7, UR5, URZ ;  /* 0x00000005070572a4 */ /* 0x000fc8000f8e023f */
[----:B------:R-:W-:-:S04]  /*1a70*/  UISETP.LT.AND UP0, UPT, UR4, UR5, UPT ;  /* 0x000000050400728c */ /* 0x000fc8000bf01270 */
[----:B------:R-:W-:-:S12]  /*1a80*/  USEL UR4, UR4, UR5, !UP0 ;  /* 0x0000000504047287 */ /* 0x000fd8000c000000 */
.L_x_1152:
[----:B------:R-:W-:Y:S02]  /*1a90*/  USHF.R.S32.HI UR5, URZ, 0x1f, UR4 ;  /* 0x0000001f3f057899 */ /* 0x000fe40008011404 */
[----:B------:R-:W-:Y:S02]  /*1aa0*/  ULOP3.LUT UR55, UR54, 0xff, URZ, 0xc0, !UPT ;  /* 0x000000ff36377892 */ /* 0x000fe4000f8ec03f */
[----:B------:R-:W-:Y:S02]  /*1ab0*/  ULEA.HI UR5, UR5, UR4, URZ, 0x6 ;  /* 0x0000000405057291 */ /* 0x000fe4000f8f303f */
[----:B------:R-:W-:Y:S02]  /*1ac0*/  USHF.R.U32.HI UR54, URZ, 0x10, UR54 ;  /* 0x000000103f367899 */ /* 0x000fe40008011636 */
[----:B------:R-:W-:Y:S01]  /*1ad0*/  USHF.R.S32.HI UR5, URZ, 0x6, UR5 ;  /* 0x000000063f057899 */ /* 0x000fe20008011405 */
[----:B------:R-:W-:-:S03]  /*1ae0*/  UMOV UR4, URZ ;  /* 0x0000003f00047c82 */ /* 0x000fc60008000000 */
[----:B------:R-:W-:-:S04]  /*1af0*/  UISETP.LT.AND UP0, UPT, URZ, UR5, UPT ;  /* 0x000000053f00728c */ /* 0x000fc8000bf01270 */
[----:B------:R-:W-:-:S04]  /*1b00*/  USEL UR50, URZ, UR5, !UP0 ;  /* 0x000000053f327287 */ /* 0x000fc8000c000000 */
[----:B------:R-:W-:-:S06]  /*1b10*/  UISETP.GT.AND UP0, UPT, UR6, UR50, UPT ;  /* 0x000000320600728c */ /* 0x000fcc000bf04270 */
[----:B------:R-:W-:-:S13]  /*1b20*/  PLOP3.LUT P0, PT, PT, PT, UP0, 0x80, 0x0 ;  /* 0x000000000000781c */ /* 0x000fda0003f0f008 */
[----:B------:R-:W-:Y:S05]  /*1b30*/  @!P0 BRA `(.L_x_1155) ;  /* 0x0000000000948947 */ /* 0x000fea0003800000 */
[----:B------:R-:W-:Y:S01]  /*1b40*/  UISETP.NE.AND UP0, UPT, UR54, URZ, UPT ;  /* 0x0000003f3600728c */ /* 0x000fe2000bf05270 */
[----:B------:R-:W-:-:S03]  /*1b50*/  ULDC UR4, c[0x0][0x9f0] ;  /* 0x00027c0000047ab9 */ /* 0x000fc60000000800 */
[----:B------:R-:W-:-:S04]  /*1b60*/  USEL UR10, UR54, UR4, UP0 ;  /* 0x00000004360a7287 */ /* 0x000fc80008000000 */
[----:B------:R-:W-:Y:S02]  /*1b70*/  UIADD3 UR4, UR10, -0x1, UR6 ;  /* 0xffffffff0a047890 */ /* 0x000fe4000fffe006 */
[----:B------:R-:W-:Y:S02]  /*1b80*/  IMAD.U32 R4, RZ, RZ, UR10 ;  /* 0x0000000aff047e24 */ /* 0x000fe4000f8e00ff */
[----:B------:R-:W-:-:S03]  /*1b90*/  UIADD3 UR7, -UR50, UR4, URZ ;  /* 0x0000000432077290 */ /* 0x000fc6000fffe13f */
[-C--:B------:R-:W-:Y:S01]  /*1ba0*/  IABS R0, R4.reuse ;  /* 0x0000000400007213 */ /* 0x080fe20000000000 */
[----:B------:R-:W-:Y:S01]  /*1bb0*/  UMOV UR4, URZ ;  /* 0x0000003f00047c82 */ /* 0x000fe20008000000 */
[----:B------:R-:W-:Y:S01]  /*1bc0*/  IABS R6, R4 ;  /* 0x0000000400067213 */ /* 0x000fe20000000000 */
[----:B------:R-:W-:Y:S01]  /*1bd0*/  IMAD.U32 R5, RZ, RZ, UR7 ;  /* 0x00000007ff057e24 */ /* 0x000fe2000f8e00ff */
[----:B------:R-:W-:Y:S01]  /*1be0*/  R2UR UR11, R0 ;  /* 0x00000000000b72ca */ /* 0x000fe200000e0000 */
[----:B------:R-:W-:-:S03]  /*1bf0*/  ULOP3.LUT UR7, UR7, UR10, URZ, 0x3c, !UPT ;  /* 0x0000000a07077292 */ /* 0x000fc6000f8e3c3f */
[----:B------:R-:W-:-:S05]  /*1c00*/  IABS R5, R5 ;  /* 0x0000000500057213 */ /* 0x000fca0000000000 */
[----:B------:R-:W-:-:S04]  /*1c10*/  IMAD.MOV.U32 R4, RZ, RZ, R5 ;  /* 0x000000ffff047224 */ /* 0x000fc800078e0005 */
[----:B------:R-:W0:Y:S01]  /*1c20*/  I2F.RP R0, UR11 ;  /* 0x0000000b00007d06 */ /* 0x000e220008209400 */
[----:B------:R-:W-:-:S07]  /*1c30*/  R2UR UR9, R4 ;  /* 0x00000000040972ca */ /* 0x000fce00000e0000 */
[----:B0-----:R-:W0:Y:S02]  /*1c40*/  MUFU.RCP R0, R0 ;  /* 0x0000000000007308 */ /* 0x001e240000001000 */
[----:B0-----:R-:W-:Y:S02]  /*1c50*/  VIADD R3, R0, 0xffffffe ;  /* 0x0ffffffe00037836 */ /* 0x001fe40000000000 */
        /* <DEDUP_REMOVED lines=19> */
.L_x_1155:
[----:B------:R-:W-:Y:S01]  /*1d90*/  UIMAD UR50, UR55, UR4, UR50 ;  /* 0x00000004373272a4 */ /* 0x000fe2000f8e0232 */
[----:B------:R-:W-:Y:S01]  /*1da0*/  IMAD.U32 R146, RZ, RZ, UR6 ;  /* 0x00000006ff927e24 */ /* 0x000fe2000f8e00ff */
[----:B------:R-:W-:Y:S01]  /*1db0*/  PLOP3.LUT P0, PT, PT, PT, PT, 0x80, 0x0 ;  /* 0x000000000000781c */ /* 0x000fe20003f0f070 */
[----:B------:R-:W-:Y:S01]  /*1dc0*/  IMAD.U32 R3, RZ, RZ, UR4 ;  /* 0x00000004ff037e24 */ /* 0x000fe2000f8e00ff */
[----:B------:R-:W-:Y:S01]  /*1dd0*/  CS2R R28, SRZ ;  /* 0x00000000001c7805 */ /* 0x000fe2000001ff00 */
[----:B------:R-:W-:Y:S01]  /*1de0*/  IMAD.MOV.U32 R0, RZ, RZ, RZ ;  /* 0x000000ffff007224 */ /* 0x000fe200078e00ff */
[----:B------:R-:W-:Y:S02]  /*1df0*/  CS2R R24, SRZ ;  /* 0x0000000000187805 */ /* 0x000fe4000001ff00 */
[----:B------:R-:W-:Y:S02]  /*1e00*/  CS2R R30, SRZ ;  /* 0x00000000001e7805 */ /* 0x000fe4000001ff00 */
[----:B------:R-:W-:Y:S01]  /*1e10*/  VIADDMNMX R146, R3, UR50, R146, PT ;  /* 0x0000003203927c46 */ /* 0x000fe2000b800192 */
[----:B------:R-:W-:Y:S01]  /*1e20*/  IMAD.MOV.U32 R3, RZ, RZ, RZ ;  /* 0x000000ffff037224 */ /* 0x000fe200078e00ff */
[----:B------:R-:W-:-:S02]  /*1e30*/  CS2R R26, SRZ ;  /* 0x00000000001a7805 */ /* 0x000fc4000001ff00 */
[----:B------:R-:W-:Y:S02]  /*1e40*/  CS2R R36, SRZ ;  /* 0x0000000000247805 */ /* 0x000fe4000001ff00 */
[----:B------:R-:W-:Y:S02]  /*1e50*/  ISETP.GT.AND P1, PT, R146, UR50, PT ;  /* 0x0000003292007c0c */ /* 0x000fe4000bf24270 */
        /* <DEDUP_REMOVED lines=57> */
[----:B------:R-:W-:Y:S01]  /*21f0*/  CS2R R150, SRZ ;  /* 0x0000000000967805 */ /* 0x000fe2000001ff00 */
[----:B------:R-:W-:-:S02]  /*2200*/  IMAD.MOV.U32 R8, RZ, RZ, RZ ;  /* 0x000000ffff087224 */ /* 0x000fc400078e00ff */
        /* <DEDUP_REMOVED lines=38> */
.L_x_1157:
        /* <DEDUP_REMOVED lines=10> */
[----:B------:R-:W-:Y:S02]  /*2510*/  @UP0 USHF.R.S32.HI UR10, URZ, 0x1f, UR51 ;  /* 0x0000001f3f0a0899 */ /* 0x000fe40008011433 */
[----:B------:R-:W-:Y:S01]  /*2520*/  @UP1 USHF.R.S32.HI UR11, URZ, 0x1f, UR51 ;  /* 0x0000001f3f0b1899 */ /* 0x000fe20008011433 */
[----:B------:R-:W-:Y:S01]  /*2530*/  @UP0 ULDC.64 UR14, c[0x0][0x9a8] ;  /* 0x00026a00000e0ab9 */ /* 0x000fe20000000a00 */
[----:B------:R-:W-:Y:S01]  /*2540*/  @UP1 ULDC.64 UR8, c[0x0][0x9b8] ;  /* 0x00026e0000081ab9 */ /* 0x000fe20000000a00 */
[----:B------:R-:W-:Y:S02]  /*2550*/  @UP0 UIMAD UR10, UR10, UR14, URZ ;  /* 0x0000000e0a0a02a4 */ /* 0x000fe4000f8e023f */
[----:B------:R-:W-:Y:S02]  /*2560*/  @UP1 UIMAD UR11, UR11, UR8, URZ ;  /* 0x000000080b0b12a4 */ /* 0x000fe4000f8e023f */
[----:B------:R-:W-:Y:S02]  /*2570*/  @UP0 UIMAD.WIDE.U32 UR12, UR51, UR14, URZ ;  /* 0x0000000e330c02a5 */ /* 0x000fe4000f8e003f */
[----:B------:R-:W-:-:S02]  /*2580*/  @UP0 UIMAD UR10, UR51, UR15, UR10 ;  /* 0x0000000f330a02a4 */ /* 0x000fc4000f8e020a */
[----:B------:R-:W-:Y:S02]  /*2590*/  @UP1 UIMAD UR9, UR51, UR9, UR11 ;  /* 0x00000009330912a4 */ /* 0x000fe4000f8e020b */
[----:B------:R-:W-:Y:S02]  /*25a0*/  @UP1 UIMAD.WIDE.U32 UR14, UR51, UR8, URZ ;  /* 0x00000008330e12a5 */ /* 0x000fe4000f8e003f */
[----:B------:R-:W-:Y:S02]  /*25b0*/  @UP0 UIADD3 UR13, UR13, UR10, URZ ;  /* 0x0000000a0d0d0290 */ /* 0x000fe4000fffe03f */
[----:B------:R-:W-:Y:S01]  /*25c0*/  @UP1 UIADD3 UR15, UR15, UR9, URZ ;  /* 0x000000090f0f1290 */ /* 0x000fe2000fffe03f */
[----:B------:R-:W-:Y:S02]  /*25d0*/  @UP1 ULDC.64 UR10, c[0x0][0x9c0] ;  /* 0x00027000000a1ab9 */ /* 0x000fe40000000a00 */
[----:B------:R-:W-:Y:S01]  /*25e0*/  @UP0 ULDC.64 UR8, c[0x0][0x9b0] ;  /* 0x00026c0000080ab9 */ /* 0x000fe20000000a00 */
[----:B------:R-:W-:-:S02]  /*25f0*/  @UP1 UIMAD.WIDE.U32 UR14, UR52, UR10, UR14 ;  /* 0x0000000a340e12a5 */ /* 0x000fc4000f8e000e */
[----:B------:R-:W-:Y:S02]  /*2600*/  @UP0 UIMAD.WIDE.U32 UR12, UR52, UR8, UR12 ;  /* 0x00000008340c02a5 */ /* 0x000fe4000f8e000c */
[----:B------:R-:W-:Y:S02]  /*2610*/  @UP1 UIMAD UR11, UR52, UR11, UR15 ;  /* 0x0000000b340b12a4 */ /* 0x000fe4000f8e020f */
[----:B------:R-:W-:Y:S02]  /*2620*/  @UP0 UIMAD UR9, UR52, UR9, UR13 ;  /* 0x00000009340902a4 */ /* 0x000fe4000f8e020d */
[----:B------:R-:W-:Y:S02]  /*2630*/  @UP0 ULEA UR6, UP2, UR12, UR6, 0x2 ;  /* 0x000000060c060291 */ /* 0x000fe4000f84103f */
[----:B------:R-:W-:Y:S02]  /*2640*/  @UP1 ULEA UR4, UP3, UR14, UR4, 0x2 ;  /* 0x000000040e041291 */ /* 0x000fe4000f86103f */
[----:B------:R-:W-:-:S02]  /*2650*/  @UP0 ULEA.HI.X UR7, UR12, UR7, UR9, 0x2, UP2 ;  /* 0x000000070c070291 */ /* 0x000fc400090f1409 */
[----:B------:R-:W-:Y:S01]  /*2660*/  @UP1 ULEA.HI.X UR5, UR14, UR5, UR11, 0x2, UP3 ;  /* 0x000000050e051291 */ /* 0x000fe200098f140b */
[----:B------:R-:W-:Y:S02]  /*2670*/  IMAD.U32 R4, RZ, RZ, UR6 ;  /* 0x00000006ff047e24 */ /* 0x000fe4000f8e00ff */
[----:B------:R-:W-:Y:S02]  /*2680*/  IMAD.U32 R6, RZ, RZ, UR4 ;  /* 0x00000004ff067e24 */ /* 0x000fe4000f8e00ff */
[----:B------:R-:W-:Y:S02]  /*2690*/  IMAD.U32 R5, RZ, RZ, UR7 ;  /* 0x00000007ff057e24 */ /* 0x000fe4000f8e00ff */
[----:B------:R-:W-:-:S03]  /*26a0*/  IMAD.U32 R7, RZ, RZ, UR5 ;  /* 0x00000005ff077e24 */ /* 0x000fc6000f8e00ff */
[----:B------:R-:W2:Y:S04]  /*26b0*/  @P0 LDG.E R3, desc[UR48][R4.64] ;  /* 0x0000003004030981 */ /* 0x000ea8000c1e1900 */
[----:B------:R-:W2:Y:S01]  /*26c0*/  @P1 LDG.E R0, desc[UR48][R6.64] ;  /* 0x0000003006001981 */ /* 0x000ea2000c1e1900 */
[----:B------:R-:W-:Y:S01]  /*26d0*/  ULEA.HI UR4, UR60, UR60, URZ, 0x1 ;  /* 0x0000003c3c047291 */ /* 0x000fe2000f8f083f */
[----:B------:R-:W-:-:S03]  /*26e0*/  IMAD.U32 R9, RZ, RZ, UR61 ;  /* 0x0000003dff097e24 */ /* 0x000fc6000f8e00ff */
[----:B------:R-:W-:Y:S02]  /*26f0*/  ULOP3.LUT UR4, UR4, 0xfffffffe, URZ, 0xc0, !UPT ;  /* 0xfffffffe04047892 */ /* 0x000fe4000f8ec03f */
[----:B------:R-:W-:Y:S02]  /*2700*/  ISETP.NE.AND P0, PT, R9, 0x3, PT ;  /* 0x000000030900780c */ /* 0x000fe40003f05270 */
[----:B------:R-:W-:-:S06]  /*2710*/  UIADD3 UR4, UR60, -UR4, URZ ;  /* 0x800000043c047290 */ /* 0x000fcc000fffe03f */
[----:B------:R-:W-:Y:S01]  /*2720*/  IMAD.U32 R8, RZ, RZ, UR4 ;  /* 0x00000004ff087e24 */ /* 0x000fe2000f8e00ff */
[----:B------:R-:W-:-:S04]  /*2730*/  ULDC UR4, c[0x0][0x9d8] ;  /* 0x0002760000047ab9 */ /* 0x000fc80000000800 */
[----:B------:R-:W-:-:S04]  /*2740*/  SHF.L.U32 R8, R8, 0x1f, RZ ;  /* 0x0000001f08087819 */ /* 0x000fc800000006ff */
[----:B------:R-:W0:Y:S01]  /*2750*/  SYNCS.PHASECHK.TRANS64.TRYWAIT P1, [UR40+0x28400], R8 ;  /* 0x02840008ff0075a7 */ /* 0x000e220008020168 */
[----:B--2---:R-:W-:-:S04]  /*2760*/  FMUL.FTZ R0, R3, R0 ;  /* 0x0000000003007220 */ /* 0x004fc80000410000 */
[----:B------:R-:W-:Y:S01]  /*2770*/  FMUL.FTZ R0, R0, UR4 ;  /* 0x0000000400007c20 */ /* 0x000fe20008410000 */
[----:B0-----:R-:W-:Y:S06]  /*2780*/  @!P1 BRA `(.L_x_1158) ;  /* 0x0000017000d49947 */ /* 0x001fec0003800000 */
.L_x_1358:
[----:B------:R-:W-:Y:S05]  /*2790*/  @!P0 BRA `(.L_x_1159) ;  /* 0x0000000000048947 */ /* 0x000fea0003800000 */
[----:B------:R-:W-:Y:S01]  /*27a0*/  BPT.TRAP 0x1 ;  /* 0x000000040000795c */ /* 0x000fe20000300000 */
.L_x_1159:
[----:B------:R-:W-:Y:S02]  /*27b0*/  IMAD.U32 R6, RZ, RZ, UR37 ;  /* 0x00000025ff067e24 */ /* 0x000fe4000f8e00ff */
[----:B0-----:R-:W-:-:S03]  /*27c0*/  IMAD.U32 R3, RZ, RZ, UR36 ;  /* 0x00000024ff037e24 */ /* 0x001fc6000f8e00ff */
[----:B------:R-:W-:Y:S02]  /*27d0*/  LEA R6, R6, UR40, 0x3 ;  /* 0x0000002806067c11 */ /* 0x000fe4000f8e18ff */
[----:B------:R-:W-:-:S04]  /*27e0*/  SHF.L.U32 R3, R3, 0x1f, RZ ;  /* 0x0000001f03037819 */ /* 0x000fc800000006ff */
[----:B------:R0:W1:Y:S01]  /*27f0*/  SYNCS.PHASECHK.TRANS64.TRYWAIT P2, [R6+URZ+0x28430], R3 ;  /* 0x02843003060075a7 */ /* 0x000062000804017f */
[----:B------:R-:W-:Y:S05]  /*2800*/  @!P0 BRA `(.L_x_1160) ;  /* 0x0000000000048947 */ /* 0x000fea0003800000 */
[----:B------:R-:W-:Y:S01]  /*2810*/  BPT.TRAP 0x1 ;  /* 0x000000040000795c */ /* 0x000fe20000300000 */
.L_x_1160:
[----:B------:R-:W2:Y:S02]  /*2820*/  S2R R4, SR_TID.X ;  /* 0x0000000000047919 */ /* 0x000ea40000002100 */
[----:B--2---:R-:W-:Y:S01]  /*2830*/  LOP3.LUT P1, RZ, R4, 0x7f, RZ, 0xc0, !PT ;  /* 0x0000007f04ff7812 */ /* 0x004fe2000782c0ff */
[----:B-1----:R-:W-:-:S12]  /*2840*/  @P2 BRA `(.L_x_1161) ;  /* 0x0000000000082947 */ /* 0x002fd80003800000 */
[----:B------:R-:W1:Y:S02]  /*2850*/  SYNCS.PHASECHK.TRANS64.TRYWAIT P2, [R6+URZ+0x28430], R3 ;  /* 0x02843003060075a7 */ /* 0x000e64000804017f */
[----:B-1----:R-:W-:Y:S05]  /*2860*/  @!P2 BRA `(.L_x_1162) ;  /* 0x0000017000b4a947 */ /* 0x002fea0003800000 */
.L_x_1161:
[----:B------:R-:W-:Y:S05]  /*2870*/  WARPSYNC.ALL ;  /* 0x0000000000007948 */ /* 0x000fea0003800000 */
[----:B------:R-:W-:Y:S01]  /*2880*/  UIADD3 UR4, UR40, 0x20000, URZ ;  /* 0x0002000028047890 */ /* 0x000fe2000fffe03f */
[----:B------:R-:W-:Y:S01]  /*2890*/  WARPGROUP.ARRIVE ;  /* 0x00000000000079c5 */ /* 0x000fe20000000000 */
[----:B------:R-:W-:Y:S01]  /*28a0*/  ULOP3.LUT UR44, UR44, 0x10000, URZ, 0xfc, !UPT ;  /* 0x000100002c2c7892 */ /* 0x000fe2000f8efc3f */
[----:B01----:R-:W-:Y:S01]  /*28b0*/  VIADD R3, R16, UR41 ;  /* 0x0000002910037c36 */ /* 0x003fe20008000000 */
[----:B------:R-:W-:Y:S01]  /*28c0*/  USHF.R.U32.HI UR4, URZ, 0x4, UR4 ;  /* 0x000000043f047899 */ /* 0x000fe20008011604 */
[----:B------:R-:W-:Y:S01]  /*28d0*/  LEA R9, R146, 0xffffffc0, 0x6 ;  /* 0xffffffc092097811 */ /* 0x000fe200078e30ff */
[----:B------:R-:W-:Y:S01]  /*28e0*/  UMOV UR45, 0x40000040 ;  /* 0x40000040002d7882 */ /* 0x000fe20000000000 */
[----:B------:R-:W-:Y:S01]  /*28f0*/  UMOV UR47, 0x40000040 ;  /* 0x40000040002f7882 */ /* 0x000fe20000000000 */
[----:B------:R-:W-:Y:S01]  /*2900*/  ULOP3.LUT UR4, UR4, 0x3fff, URZ, 0xc0, !UPT ;  /* 0x00003fff04047892 */ /* 0x000fe2000f8ec03f */
[----:B------:R-:W-:Y:S01]  /*2910*/  IMAD.MOV.U32 R4, RZ, RZ, R3 ;  /* 0x000000ffff047224 */ /* 0x000fe200078e0003 */
[----:B------:R-:W-:-:S02]  /*2920*/  UIADD3 UR8, UR44, 0x2, URZ ;  /* 0x000000022c087890 */ /* 0x000fc4000fffe03f */
[----:B------:R-:W-:Y:S01]  /*2930*/  ULOP3.LUT UR4, UR4, 0x10000, URZ, 0xfc, !UPT ;  /* 0x0001000004047892 */ /* 0x000fe2000f8efc3f */
[----:B------:R-:W-:Y:S01]  /*2940*/  UMOV UR9, 0x40000040 ;  /* 0x4000004000097882 */ /* 0x000fe20000000000 */
[----:B------:R-:W-:Y:S02]  /*2950*/  UMOV UR11, 0x40000040 ;  /* 0x40000040000b7882 */ /* 0x000fe40000000000 */
[----:B------:R-:W-:Y:S02]  /*2960*/  ULEA UR46, UR37, UR4, 0xa ;  /* 0x00000004252e7291 */ /* 0x000fe4000f8e503f */
[----:B------:R-:W-:Y:S02]  /*2970*/  UIADD3 UR12, UR44, 0x4, URZ ;  /* 0x000000042c0c7890 */ /* 0x000fe4000fffe03f */
[----:B------:R-:W-:Y:S02]  /*2980*/  UIADD3 UR10, UR46, 0x2, URZ ;  /* 0x000000022e0a7890 */ /* 0x000fe4000fffe03f */
[----:B------:R-:W-:Y:S01]  /*2990*/  UIADD3 UR14, UR46, 0x4, URZ ;  /* 0x000000042e0e7890 */ /* 0x000fe2000fffe03f */
[----:B------:R-:W-:-:S02]  /*29a0*/  UMOV UR13, 0x40000040 ;  /* 0x40000040000d7882 */ /* 0x000fc40000000000 */
[----:B------:R-:W-:Y:S01]  /*29b0*/  QGMMA.64x64x32.F32.E4M3.E4M3 R24, gdesc[UR44], RZ, !UPT, gsb0 ;  /* 0x00e000002c1879f3 */ /* 0x000fe2000c0008ff */
[----:B------:R-:W-:Y:S01]  /*29c0*/  UMOV UR15, 0x40000040 ;  /* 0x40000040000f7882 */ /* 0x000fe20000000000 */
[----:B------:R-:W-:Y:S02]  /*29d0*/  UIADD3 UR16, UR44, 0x6, URZ ;  /* 0x000000062c107890 */ /* 0x000fe4000fffe03f */
[----:B------:R-:W-:Y:S01]  /*29e0*/  UIADD3 UR18, UR46, 0x6, URZ ;  /* 0x000000062e127890 */ /* 0x000fe2000fffe03f */
[----:B------:R-:W-:Y:S01]  /*29f0*/  UMOV UR17, 0x40000040 ;  /* 0x4000004000117882 */ /* 0x000fe20000000000 */
[----:B------:R-:W-:Y:S01]  /*2a00*/  UMOV UR19, 0x40000040 ;  /* 0x4000004000137882 */ /* 0x000fe20000000000 */
[----:B------:R-:W-:Y:S02]  /*2a10*/  UIADD3 UR20, UR44, 0x400, URZ ;  /* 0x000004002c147890 */ /* 0x000fe4000fffe03f */
[----:B------:R-:W-:Y:S01]  /*2a20*/  UIADD3 UR22, UR46, 0x200, URZ ;  /* 0x000002002e167890 */ /* 0x000fe2000fffe03f */
[----:B------:R-:W-:Y:S01]  /*2a30*/  UMOV UR21, 0x40000040 ;  /* 0x4000004000157882 */ /* 0x000fe20000000000 */
[----:B------:R-:W-:Y:S01]  /*2a40*/  UMOV UR23, 0x40000040 ;  /* 0x4000004000177882 */ /* 0x000fe20000000000 */
[----:B------:R-:W-:-:S02]  /*2a50*/  UIADD3 UR24, UR44, 0x402, URZ ;  /* 0x000004022c187890 */ /* 0x000fc4000fffe03f */
[----:B------:R-:W-:Y:S01]  /*2a60*/  UIADD3 UR26, UR46, 0x202, URZ ;  /* 0x000002022e1a7890 */ /* 0x000fe2000fffe03f */
[----:B------:R-:W-:Y:S01]  /*2a70*/  UMOV UR25, 0x40000040 ;  /* 0x4000004000197882 */ /* 0x000fe20000000000 */
        /* <DEDUP_REMOVED lines=9> */
[----:B------:R-:W-:Y:S01]  /*2b10*/  ULDC UR5, c[0x0][0x448] ;  /* 0x0001120000057ab9 */ /* 0x000fe20000000800 */
[----:B------:R-:W-:Y:S01]  /*2b20*/  ULDC.64 UR6, c[0x0][0x9e0] ;  /* 0x0002780000067ab9 */ /* 0x000fe20000000a00 */
[----:B------:R-:W-:-:S02]  /*2b30*/  UISETP.NE.AND UP0, UPT, UR5, 0x1, UPT ;  /* 0x000000010500788c */ /* 0x000fc4000bf05270 */
[----:B------:R-:W-:Y:S01]  /*2b40*/  UISETP.GE.AND UP1, UPT, UR7, 0x1, UPT ;  /* 0x000000010700788c */ /* 0x000fe2000bf26270 */
[----:B------:R-:W-:-:S03]  /*2b50*/  ULDC UR53, c[0x0][0x9dc] ;  /* 0x0002770000357ab9 */ /* 0x000fc60000000800 */
[----:B------:R-:W-:Y:S01]  /*2b60*/  PLOP3.LUT P2, PT, PT, PT, UP0, 0x80, 0x0 ;  /* 0x000000000000781c */ /* 0x000fe20003f4f008 */
[----:B------:R-:W-:Y:S01]  /*2b70*/  ULOP3.LUT UR53, URZ, UR53, URZ, 0x33, !UPT ;  /* 0x000000353f357292 */ /* 0x000fe2000f8e333f */
[----:B------:R-:W-:-:S03]  /*2b80*/  PLOP3.LUT P3, PT, PT, PT, UP0, 0x80, 0x0 ;  /* 0x000000000000781c */ /* 0x000fc60003f6f008 */
[----:B------:R-:W-:-:S08]  /*2b90*/  @UP0 ULDC UR5, c[0x0][0x44c] ;  /* 0x0001130000050ab9 */ /* 0x000fd00000000800 */
[----:B------:R-:W-:Y:S01]  /*2ba0*/  @P2 IMAD.HI.U32 R5, R3, UR5, RZ ;  /* 0x0000000503052c27 */ /* 0x000fe2000f8e00ff */
[----:B------:R-:W-:Y:S01]  /*2bb0*/  @UP0 ULDC UR5, c[0x0][0x450] ;  /* 0x0001140000050ab9 */ /* 0x000fe20000000800 */
[----:B------:R-:W-:Y:S02]  /*2bc0*/  PLOP3.LUT P2, PT, PT, PT, UP1, 0x40, 0x0 ;  /* 0x000000000000781c */ /* 0x000fe40003f4e818 */
[----:B------:R-:W-:Y:S01]  /*2bd0*/  @!P1 VIADD R3, R6, 0x28440 ;  /* 0x0002844006039836 */ /* 0x000fe20000000000 */
[----:B------:R-:W-:Y:S01]  /*2be0*/  @P3 SHF.R.U32.HI R4, RZ, UR5, R5 ;  /* 0x00000005ff043c19 */ /* 0x000fe20008011605 */
[----:B------:R-:W-:Y:S02]  /*2bf0*/  IMAD.MOV.U32 R5, RZ, RZ, -0x40 ;  /* 0xffffffc0ff057424 */ /* 0x000fe400078e00ff */
[----:B------:R-:W-:Y:S01]  /*2c00*/  IMAD.U32 R6, RZ, RZ, UR38 ;  /* 0x00000026ff067e24 */ /* 0x000fe2000f8e00ff */
[----:B------:R-:W-:Y:S01]  /*2c10*/  @!P1 PRMT R3, RZ, 0x654, R3 ;  /* 0x00000654ff039816 */ /* 0x000fe20000000003 */
[----:B------:R-:W0:Y:S01]  /*2c20*/  SHFL.IDX PT, R7, R4, RZ, 0x1c1f ;  /* 0x001c1fff04077589 */ /* 0x000e2200000e0000 */
[----:B------:R-:W-:-:S02]  /*2c30*/  WARPGROUP.DEPBAR.LE gsb0, 0x0 ;  /* 0x00008000000079c5 */ /* 0x000fc40000010000 */
        /* <DEDUP_REMOVED lines=25> */
[----:B------:R1:W2:Y:S01]  /*2dd0*/  MUFU.TANH R10, R31 ;  /* 0x0000001f000a7308 */ /* 0x0002a20000002400 */
        /* <DEDUP_REMOVED lines=8> */
[----:B-1----:R-:W-:-:S02]  /*2e60*/  IMAD R31, R146, R5, 0x40 ;  /* 0x00000040921f7424 */ /* 0x002fc400078e0205 */
        /* <DEDUP_REMOVED lines=18> */
[----:B------:R1:W-:Y:S01]  /*2f90*/  @!P1 SYNCS.ARRIVE.TRANS64.RED.A1T0 RZ, [R3+URZ], RZ ;  /* 0x000000ff03ff99a7 */ /* 0x0003e2000810043f */
[----:B------:R-:W3:Y:S01]  /*2fa0*/  MUFU.TANH R24, R24 ;  /* 0x0000001800187308 */ /* 0x000ee20000002400 */
[C---:B------:R-:W-:Y:S01]  /*2fb0*/  FMUL.FTZ R35, R0.reuse, R35 ;  /* 0x0000002300237220 */ /* 0x040fe20000410000 */
[----:B------:R-:W-:Y:S01]  /*2fc0*/  FMUL.FTZ R34, R0, R34 ;  /* 0x0000002200227220 */ /* 0x000fe20000410000 */
[----:B------:R-:W-:-:S02]  /*2fd0*/  IADD3 R8, -R2, UR39, R31 ;  /* 0x0000002702087c10 */ /* 0x000fc4000fffe11f */
[----:B-1----:R-:W-:-:S03]  /*2fe0*/  IADD3 R3, -R2, 0x1, R31 ;  /* 0x0000000102037810 */ /* 0x002fc60007ffe11f */
[----:B------:R-:W1:Y:S01]  /*2ff0*/  MUFU.TANH R25, R25 ;  /* 0x0000001900197308 */ /* 0x000e620000002400 */
[----:B------:R-:W-:-:S07]  /*3000*/  IADD3 R3, -R6, UR39, R3 ;  /* 0x0000002706037c10 */ /* 0x000fce000fffe103 */
        /* <DEDUP_REMOVED lines=28> */
[----:B------:R2:W1:Y:S01]  /*31d0*/  MUFU.TANH R11, R34 ;  /* 0x00000022000b7308 */ /* 0x0004620000002400 */
[----:B-----5:R-:W-:-:S02]  /*31e0*/  VIADD R35, R3, UR6 ;  /* 0x0000000603237c36 */ /* 0x020fc40008000000 */
[----:B--2---:R-:W-:-:S03]  /*31f0*/  VIADD R34, R3, UR53 ;  /* 0x0000003503227c36 */ /* 0x004fc60008000000 */
[----:B0-----:R-:W-:Y:S01]  /*3200*/  VIADDMNMX R3, R7, R35, R8, PT ;  /* 0x0000002307037246 */ /* 0x001fe20003800108 */
[----:B------:R-:W-:Y:S01]  /*3210*/  IMAD.IADD R5, R34, 0x1, R7 ;  /* 0x0000000122057824 */ /* 0x000fe200078e0207 */
[----:B---34-:R-:W-:Y:S06]  /*3220*/  @P2 BRA `(.L_x_1163) ;  /* 0x00000000005c2947 */ /* 0x018fec0003800000 */
[----:B------:R-:W-:Y:S01]  /*3230*/  IMAD.U32 R6, RZ, RZ, UR38 ;  /* 0x00000026ff067e24 */ /* 0x000fe2000f8e00ff */
[----:B------:R-:W-:Y:S04]  /*3240*/  BSSY B0, `(.L_x_1164) ;  /* 0x0000011000007945 */ /* 0x000fe80003800000 */
[----:B------:R-:W-:-:S04]  /*3250*/  IADD3 R6, -R6, UR39, R7 ;  /* 0x0000002706067c10 */ /* 0x000fc8000fffe107 */
[----:B------:R-:W-:-:S13]  /*3260*/  ISETP.GT.AND P2, PT, R6, -0x1, PT ;  /* 0xffffffff0600780c */ /* 0x000fda0003f44270 */
[----:B------:R-:W-:Y:S05]  /*3270*/  @P2 BRA `(.L_x_1165) ;  /* 0x0000000000202947 */ /* 0x000fea0003800000 */
[----:B------:R-:W-:Y:S01]  /*3280*/  UISETP.NE.AND UP2, UPT, UR7, 0x1, UPT ;  /* 0x000000010700788c */ /* 0x000fe2000bf45270 */
[----:B------:R-:W-:-:S05]  /*3290*/  LOP3.LUT R6, RZ, R6, RZ, 0x33, !PT ;  /* 0x00000006ff067212 */ /* 0x000fca00078e33ff */
[----:B------:R-:W-:-:S05]  /*32a0*/  PLOP3.LUT P2, PT, PT, PT, UP2, 0x80, 0x0 ;  /* 0x000000000000781c */ /* 0x000fca0003f4f028 */
[----:B------:R-:W-:-:S08]  /*32b0*/  @UP2 ULDC.64 UR10, c[0x0][0x9e8] ;  /* 0x00027a00000a2ab9 */ /* 0x000fd00000000a00 */
[----:B------:R-:W-:-:S05]  /*32c0*/  @P2 IMAD.HI.U32 R7, R6, UR10, RZ ;  /* 0x0000000a06072c27 */ /* 0x000fca000f8e00ff */
[----:B------:R-:W-:-:S04]  /*32d0*/  @P2 SHF.R.U32.HI R6, RZ, UR11, R7 ;  /* 0x0000000bff062c19 */ /* 0x000fc80008011607 */
[----:B------:R-:W-:Y:S01]  /*32e0*/  LOP3.LUT R6, RZ, R6, RZ, 0x33, !PT ;  /* 0x00000006ff067212 */ /* 0x000fe200078e33ff */
[----:B------:R-:W-:Y:S06]  /*32f0*/  BRA `(.L_x_1166) ;  /* 0x0000000000147947 */ /* 0x000fec0003800000 */
.L_x_1165:
[----:B------:R-:W-:-:S06]  /*3300*/  UISETP.NE.AND UP2, UPT, UR7, 0x1, UPT ;  /* 0x000000010700788c */ /* 0x000fcc000bf45270 */
[----:B------:R-:W-:-:S05]  /*3310*/  PLOP3.LUT P2, PT, PT, PT, UP2, 0x80, 0x0 ;  /* 0x000000000000781c */ /* 0x000fca0003f4f028 */
[----:B------:R-:W-:-:S08]  /*3320*/  @UP2 ULDC.64 UR10, c[0x0][0x9e8] ;  /* 0x00027a00000a2ab9 */ /* 0x000fd00000000a00 */
[----:B------:R-:W-:-:S05]  /*3330*/  @P2 IMAD.HI.U32 R7, R6, UR10, RZ ;  /* 0x0000000a06072c27 */ /* 0x000fca000f8e00ff */
[----:B------:R-:W-:-:S07]  /*3340*/  @P2 SHF.R.U32.HI R6, RZ, UR11, R7 ;  /* 0x0000000bff062c19 */ /* 0x000fce0008011607 */
.L_x_1166:
[----:B------:R-:W-:Y:S05]  /*3350*/  BSYNC B0 ;  /* 0x0000000000007941 */ /* 0x000fea0003800000 */
.L_x_1164:
[----:B------:R-:W-:-:S04]  /*3360*/  IMAD R7, R6, UR7, -R9 ;  /* 0x0000000706077c24 */ /* 0x000fc8000f8e0a09 */
[----:B------:R-:W-:-:S05]  /*3370*/  IMAD.IADD R6, R7, 0x1, -R2 ;  /* 0x0000000107067824 */ /* 0x000fca00078e0a02 */
[----:B------:R-:W-:Y:S02]  /*3380*/  VIMNMX R5, R5, R6, !PT ;  /* 0x0000000605057248 */ /* 0x000fe40007fe0100 */
[----:B------:R-:W-:-:S07]  /*3390*/  VIADDMNMX R3, R6, UR7, R3, PT ;  /* 0x0000000706037c46 */ /* 0x000fce000b800103 */
.L_x_1163:
[C---:B------:R-:W-:Y:S01]  /*33a0*/  ISETP.GE.AND P2, PT, R31.reuse, 0x2, PT ;  /* 0x000000021f00780c */ /* 0x040fe20003f46270 */
[----:B------:R-:W0:Y:S01]  /*33b0*/  SHFL.IDX PT, R7, R4, 0x1, 0x1c1f ;  /* 0x003c1f0004077f89 */ /* 0x000e2200000e0000 */
[----:B------:R-:W-:Y:S02]  /*33c0*/  ISETP.GE.AND P6, PT, R31, 0xa, PT ;  /* 0x0000000a1f00780c */ /* 0x000fe40003fc6270 */
[----:B------:R-:W-:Y:S02]  /*33d0*/  ISETP.GT.AND P4, PT, R5, 0x1, !P2 ;  /* 0x000000010500780c */ /* 0x000fe40005784270 */
[----:B------:R-:W-:Y:S02]  /*33e0*/  ISETP.GE.AND P3, PT, R31, 0x9, PT ;  /* 0x000000091f00780c */ /* 0x000fe40003f66270 */
[----:B------:R-:W-:Y:S02]  /*33f0*/  ISETP.LT.OR P4, PT, R3, 0x2, P4 ;  /* 0x000000020300780c */ /* 0x000fe40002781670 */
[----:B------:R-:W-:-:S02]  /*3400*/  ISETP.GT.AND P5, PT, R5, 0x8, !P3 ;  /* 0x000000080500780c */ /* 0x000fc40005fa4270 */
[----:B-1----:R-:W-:Y:S02]  /*3410*/  FSEL R38, R25, -INF , !P4 ;  /* 0xff80000019267808 */ /* 0x002fe40006000000 */
[----:B------:R-:W-:Y:S02]  /*3420*/  ISETP.GT.AND P4, PT, R5, 0x9, !P6 ;  /* 0x000000090500780c */ /* 0x000fe40007784270 */
[----:B------:R-:W-:Y:S02]  /*3430*/  P2R R25, PR, RZ, 0x40 ;  /* 0x00000040ff197803 */ /* 0x000fe40000000000 */
[----:B------:R-:W-:Y:S02]  /*3440*/  ISETP.LT.OR P4, PT, R3, 0xa, P4 ;  /* 0x0000000a0300780c */ /* 0x000fe40002781670 */
[----:B------:R-:W-:Y:S02]  /*3450*/  ISETP.GE.AND P6, PT, R31, 0x11, PT ;  /* 0x000000111f00780c */ /* 0x000fe40003fc6270 */
[----:B------:R-:W-:-:S02]  /*3460*/  FSEL R46, R29, -INF , !P4 ;  /* 0xff8000001d2e7808 */ /* 0x000fc40006000000 */
[----:B------:R-:W-:Y:S02]  /*3470*/  ISETP.LT.OR P5, PT, R3, 0x9, P5 ;  /* 0x000000090300780c */ /* 0x000fe40002fa1670 */
[----:B------:R-:W-:Y:S02]  /*3480*/  ISETP.GT.AND P4, PT, R5, 0x10, !P6 ;  /* 0x000000100500780c */ /* 0x000fe40007784270 */
[----:B------:R-:W-:Y:S02]  /*3490*/  FSEL R42, R28, -INF , !P5 ;  /* 0xff8000001c2a7808 */ /* 0x000fe40006800000 */
[----:B------:R-:W-:Y:S02]  /*34a0*/  ISETP.LT.OR P4, PT, R3, 0x11, P4 ;  /* 0x000000110300780c */ /* 0x000fe40002781670 */
[----:B------:R-:W-:Y:S02]  /*34b0*/  ISETP.GE.AND P5, PT, R31, 0x12, PT ;  /* 0x000000121f00780c */ /* 0x000fe40003fa6270 */
[----:B------:R-:W-:-:S02]  /*34c0*/  FSEL R56, R32, -INF , !P4 ;  /* 0xff80000020387808 */ /* 0x000fc40006000000 */
[----:B------:R-:W-:Y:S02]  /*34d0*/  ISETP.GT.AND P4, PT, R5, 0x11, !P5 ;  /* 0x000000110500780c */ /* 0x000fe40006f84270 */
[----:B------:R-:W-:Y:S02]  /*34e0*/  P2R R32, PR, RZ, 0x20 ;  /* 0x00000020ff207803 */ /* 0x000fe40000000000 */
[----:B------:R-:W-:Y:S02]  /*34f0*/  ISETP.LT.OR P4, PT, R3, 0x12, P4 ;  /* 0x000000120300780c */ /* 0x000fe40002781670 */
[----:B------:R-:W-:Y:S02]  /*3500*/  ISETP.GE.AND P5, PT, R31, 0x19, PT ;  /* 0x000000191f00780c */ /* 0x000fe40003fa6270 */
[----:B------:R-:W-:Y:S02]  /*3510*/  FSEL R58, R33, -INF , !P4 ;  /* 0xff800000213a7808 */ /* 0x000fe40006000000 */
[----:B------:R-:W-:-:S02]  /*3520*/  ISETP.GT.AND P4, PT, R5, 0x18, !P5 ;  /* 0x000000180500780c */ /* 0x000fc40006f84270 */
[----:B------:R-:W-:Y:S02]  /*3530*/  P2R R33, PR, RZ, 0x20 ;  /* 0x00000020ff217803 */ /* 0x000fe40000000000 */
[----:B------:R-:W-:Y:S02]  /*3540*/  ISETP.LT.OR P4, PT, R3, 0x19, P4 ;  /* 0x000000190300780c */ /* 0x000fe40002781670 */
[----:B------:R-:W-:Y:S02]  /*3550*/  ISETP.GE.AND P5, PT, R31, 0x1a, PT ;  /* 0x0000001a1f00780c */ /* 0x000fe40003fa6270 */
[----:B------:R-:W-:Y:S02]  /*3560*/  FSEL R36, R36, -INF , !P4 ;  /* 0xff80000024247808 */ /* 0x000fe40006000000 */
[----:B------:R-:W-:Y:S02]  /*3570*/  ISETP.GT.AND P4, PT, R5, 0x19, !P5 ;  /* 0x000000190500780c */ /* 0x000fe40006f84270 */
[----:B------:R-:W-:-:S02]  /*3580*/  P2R R39, PR, RZ, 0x20 ;  /* 0x00000020ff277803 */ /* 0x000fc40000000000 */
[----:B------:R-:W-:Y:S02]  /*3590*/  ISETP.LT.OR P4, PT, R3, 0x1a, P4 ;  /* 0x0000001a0300780c */ /* 0x000fe40002781670 */
[----:B------:R-:W-:Y:S02]  /*35a0*/  ISETP.GE.AND P5, PT, R31, 0x21, PT ;  /* 0x000000211f00780c */ /* 0x000fe40003fa6270 */
[----:B------:R-:W-:Y:S02]  /*35b0*/  FSEL R60, R37, -INF , !P4 ;  /* 0xff800000253c7808 */ /* 0x000fe40006000000 */
[----:B------:R-:W-:Y:S02]  /*35c0*/  ISETP.GT.AND P4, PT, R5, 0x20, !P5 ;  /* 0x000000200500780c */ /* 0x000fe40006f84270 */
[----:B------:R-:W-:Y:S02]  /*35d0*/  P2R R37, PR, RZ, 0x20 ;  /* 0x00000020ff257803 */ /* 0x000fe40000000000 */
[----:B------:R-:W-:-:S02]  /*35e0*/  ISETP.LT.OR P4, PT, R3, 0x21, P4 ;  /* 0x000000210300780c */ /* 0x000fc40002781670 */
[----:B------:R-:W-:Y:S02]  /*35f0*/  ISETP.GE.AND P5, PT, R31, 0x22, PT ;  /* 0x000000221f00780c */ /* 0x000fe40003fa6270 */
[----:B------:R-:W-:Y:S02]  /*3600*/  FSEL R40, R40, -INF , !P4 ;  /* 0xff80000028287808 */ /* 0x000fe40006000000 */
[----:B------:R-:W-:Y:S02]  /*3610*/  ISETP.GT.AND P4, PT, R5, 0x21, !P5 ;  /* 0x000000210500780c */ /* 0x000fe40006f84270 */
[----:B------:R-:W-:Y:S02]  /*3620*/  P2R R43, PR, RZ, 0x20 ;  /* 0x00000020ff2b7803 */ /* 0x000fe40000000000 */
[----:B------:R-:W-:Y:S02]  /*3630*/  ISETP.LT.OR P4, PT, R3, 0x22, P4 ;  /* 0x000000220300780c */ /* 0x000fe40002781670 */
[----:B------:R-:W-:-:S02]  /*3640*/  ISETP.GE.AND P5, PT, R31, 0x29, PT ;  /* 0x000000291f00780c */ /* 0x000fc40003fa6270 */
[----:B------:R-:W-:Y:S02]  /*3650*/  FSEL R62, R41, -INF , !P4 ;  /* 0xff800000293e7808 */ /* 0x000fe40006000000 */
[----:B------:R-:W-:Y:S02]  /*3660*/  ISETP.GT.AND P4, PT, R5, 0x28, !P5 ;  /* 0x000000280500780c */ /* 0x000fe40006f84270 */
[----:B------:R-:W-:Y:S02]  /*3670*/  P2R R41, PR, RZ, 0x20 ;  /* 0x00000020ff297803 */ /* 0x000fe40000000000 */
        /* <DEDUP_REMOVED lines=11> */
[----:B------:R-:W-:Y:S02]  /*3730*/  P2R R29, PR, RZ, 0x40 ;  /* 0x00000040ff1d7803 */ /* 0x000fe40000000000 */
[----:B------:R-:W-:Y:S02]  /*3740*/  FSEL R48, R48, -INF , !P4 ;  /* 0xff80000030307808 */ /* 0x000fe40006000000 */
[----:B------:R-:W-:-:S04]  /*3750*/  ISETP.GE.AND P4, PT, R31, 0x32, PT ;  /* 0x000000321f00780c */ /* 0x000fc80003f86270 */
[----:B------:R-:W-:-:S04]  /*3760*/  ISETP.GT.AND P5, PT, R5, 0x31, !P4 ;  /* 0x000000310500780c */ /* 0x000fc800067a4270 */
[----:B------:R-:W-:-:S04]  /*3770*/  ISETP.LT.OR P5, PT, R3, 0x32, P5 ;  /* 0x000000320300780c */ /* 0x000fc80002fa1670 */
[----:B------:R-:W-:Y:S02]  /*3780*/  FSEL R66, R49, -INF , !P5 ;  /* 0xff80000031427808 */ /* 0x000fe40006800000 */
[----:B------:R-:W-:-:S04]  /*3790*/  ISETP.GE.AND P5, PT, R31, 0x39, PT ;  /* 0x000000391f00780c */ /* 0x000fc80003fa6270 */
[----:B------:R-:W-:-:S04]  /*37a0*/  ISETP.GT.AND P6, PT, R5, 0x38, !P5 ;  /* 0x000000380500780c */ /* 0x000fc80006fc4270 */
[----:B------:R-:W-:-:S04]  /*37b0*/  ISETP.LT.OR P6, PT, R3, 0x39, P6 ;  /* 0x000000390300780c */ /* 0x000fc800037c1670 */
[----:B------:R-:W-:Y:S02]  /*37c0*/  FSEL R52, R52, -INF , !P6 ;  /* 0xff80000034347808 */ /* 0x000fe40007000000 */
[----:B------:R-:W-:-:S04]  /*37d0*/  ISETP.GE.AND P6, PT, R31, 0x1, PT ;  /* 0x000000011f00780c */ /* 0x000fc80003fc6270 */
[----:B------:R-:W-:Y:S02]  /*37e0*/  P2R R6, PR, RZ, 0x40 ;  /* 0x00000040ff067803 */ /* 0x000fe40000000000 */
[----:B------:R-:W-:-:S04]  /*37f0*/  ISETP.GT.AND P6, PT, R5, RZ, !P6 ;  /* 0x000000ff0500720c */ /* 0x000fc800077c4270 */
[----:B------:R-:W-:-:S04]  /*3800*/  ISETP.LT.OR P6, PT, R3, 0x1, P6 ;  /* 0x000000010300780c */ /* 0x000fc800037c1670 */
[----:B------:R-:W-:Y:S02]  /*3810*/  FSEL R28, R24, -INF , !P6 ;  /* 0xff800000181c7808 */ /* 0x000fe40007000000 */
[----:B------:R-:W-:-:S04]  /*3820*/  ISETP.GE.AND P6, PT, R31, 0x3a, PT ;  /* 0x0000003a1f00780c */ /* 0x000fc80003fc6270 */
[----:B------:R-:W-:Y:S02]  /*3830*/  P2R R24, PR, RZ, 0x40 ;  /* 0x00000040ff187803 */ /* 0x000fe40000000000 */
[----:B------:R-:W-:Y:S01]  /*3840*/  ISETP.GT.AND P6, PT, R5, 0x39, !P6 ;  /* 0x000000390500780c */ /* 0x000fe200077c4270 */
[----:B0-----:R-:W-:-:S03]  /*3850*/  IMAD.IADD R5, R34, 0x1, R7 ;  /* 0x0000000122057824 */ /* 0x001fc600078e0207 */
[----:B------:R-:W-:Y:S02]  /*3860*/  ISETP.LT.OR P6, PT, R3, 0x3a, P6 ;  /* 0x0000003a0300780c */ /* 0x000fe400037c1670 */
[----:B------:R-:W-:Y:S02]  /*3870*/  VIADDMNMX R3, R7, R35, R8, PT ;  /* 0x0000002307037246 */ /* 0x000fe40003800108 */
[----:B------:R-:W-:Y:S02]  /*3880*/  FSEL R68, R53, -INF , !P6 ;  /* 0xff80000035447808 */ /* 0x000fe40007000000 */
[----:B------:R-:W-:-:S13]  /*3890*/  PLOP3.LUT P6, PT, PT, PT, UP1, 0x40, 0x0 ;  /* 0x000000000000781c */ /* 0x000fda0003fce818 */
[----:B------:R-:W-:Y:S05]  /*38a0*/  @P6 BRA `(.L_x_1167) ;  /* 0x0000000000646947 */ /* 0x000fea0003800000 */
        /* <DEDUP_REMOVED lines=9> */
[----:B------:R-:W-:Y:S01]  /*3940*/  @P6 IMAD.HI.U32 R7, R4, UR10, RZ ;  /* 0x0000000a04076c27 */ /* 0x000fe2000f8e00ff */
[----:B------:R-:W-:-:S13]  /*3950*/  PLOP3.LUT P6, PT, PT, PT, UP2, 0x80, 0x0 ;  /* 0x000000000000781c */ /* 0x000fda0003fcf028 */
[----:B------:R-:W-:-:S04]  /*3960*/  @P6 SHF.R.U32.HI R4, RZ, UR11, R7 ;  /* 0x0000000bff046c19 */ /* 0x000fc80008011607 */
[----:B------:R-:W-:Y:S01]  /*3970*/  LOP3.LUT R4, RZ, R4, RZ, 0x33, !PT ;  /* 0x00000004ff047212 */ /* 0x000fe200078e33ff */
[----:B------:R-:W-:Y:S06]  /*3980*/  BRA `(.L_x_1170) ;  /* 0x0000000000187947 */ /* 0x000fec0003800000 */
.L_x_1169:
[----:B------:R-:W-:-:S06]  /*3990*/  UISETP.NE.AND UP2, UPT, UR7, 0x1, UPT ;  /* 0x000000010700788c */ /* 0x000fcc000bf45270 */
[----:B------:R-:W-:-:S05]  /*39a0*/  PLOP3.LUT P6, PT, PT, PT, UP2, 0x80, 0x0 ;  /* 0x000000000000781c */ /* 0x000fca0003fcf028 */
[----:B------:R-:W-:-:S08]  /*39b0*/  @UP2 ULDC.64 UR10, c[0x0][0x9e8] ;  /* 0x00027a00000a2ab9 */ /* 0x000fd00000000a00 */
[----:B------:R-:W-:Y:S01]  /*39c0*/  @P6 IMAD.HI.U32 R7, R4, UR10, RZ ;  /* 0x0000000a04076c27 */ /* 0x000fe2000f8e00ff */
[----:B------:R-:W-:-:S13]  /*39d0*/  PLOP3.LUT P6, PT, PT, PT, UP2, 0x80, 0x0 ;  /* 0x000000000000781c */ /* 0x000fda0003fcf028 */
[----:B------:R-:W-:-:S07]  /*39e0*/  @P6 SHF.R.U32.HI R4, RZ, UR11, R7 ;  /* 0x0000000bff046c19 */ /* 0x000fce0008011607 */
.L_x_1170:
[----:B------:R-:W-:Y:S05]  /*39f0*/  BSYNC B0 ;  /* 0x0000000000007941 */ /* 0x000fea0003800000 */
.L_x_1168:
[----:B------:R-:W-:-:S04]  /*3a00*/  IMAD R7, R4, UR7, -R9 ;  /* 0x0000000704077c24 */ /* 0x000fc8000f8e0a09 */
[----:B------:R-:W-:-:S05]  /*3a10*/  IMAD.IADD R4, R7, 0x1, -R2 ;  /* 0x0000000107047824 */ /* 0x000fca00078e0a02 */
[----:B------:R-:W-:Y:S02]  /*3a20*/  VIMNMX R5, R5, R4, !PT ;  /* 0x0000000405057248 */ /* 0x000fe40007fe0100 */
[----:B------:R-:W-:-:S07]  /*3a30*/  VIADDMNMX R3, R4, UR7, R3, PT ;  /* 0x0000000704037c46 */ /* 0x000fce000b800103 */
.L_x_1167:
[----:B------:R-:W-:Y:S01]  /*3a40*/  ISETP.GT.AND P2, PT, R5, 0x1, !P2 ;  /* 0x000000010500780c */ /* 0x000fe20005744270 */
[----:B------:R-:W-:Y:S01]  /*3a50*/  ULDC UR10, c[0x0][0x988] ;  /* 0x00026200000a7ab9 */ /* 0x000fe20000000800 */
[----:B------:R-:W-:Y:S01]  /*3a60*/  FMNMX.FTZ R8, R28, R38, !PT ;  /* 0x000000261c087209 */ /* 0x000fe20007810000 */
[----:B------:R-:W-:Y:S01]  /*3a70*/  @UP0 ULDC UR14, c[0x0][0x44c] ;  /* 0x00011300000e0ab9 */ /* 0x000fe20000000800 */
[----:B------:R-:W-:Y:S01]  /*3a80*/  ISETP.LT.OR P2, PT, R3, 0x2, P2 ;  /* 0x000000020300780c */ /* 0x000fe20001741670 */
[----:B------:R-:W-:Y:S01]  /*3a90*/  UIMAD.WIDE.U32 UR14, UR41, UR14, URZ ;  /* 0x0000000e290e72a5 */ /* 0x000fe2000f8e003f */
[----:B------:R-:W-:Y:S01]  /*3aa0*/  FMNMX.FTZ R8, R42, R8, !PT ;  /* 0x000000082a087209 */ /* 0x000fe20007810000 */
[----:B------:R-:W-:Y:S01]  /*3ab0*/  @UP0 ULDC UR11, c[0x0][0x450] ;  /* 0x00011400000b0ab9 */ /* 0x000fe20000000800 */
[----:B------:R-:W-:Y:S01]  /*3ac0*/  FSEL R7, R27, -INF , !P2 ;  /* 0xff8000001b077808 */ /* 0x000fe20005000000 */
[----:B------:R-:W-:Y:S01]  /*3ad0*/  UMOV UR5, UR41 ;  /* 0x0000002900057c82 */ /* 0x000fe20008000000 */
[----:B------:R-:W-:Y:S01]  /*3ae0*/  ISETP.NE.AND P2, PT, R25, RZ, PT ;  /* 0x000000ff1900720c */ /* 0x000fe20003f45270 */
[----:B------:R-:W-:Y:S01]  /*3af0*/  @UP0 USHF.R.U32.HI UR5, URZ, UR11, UR15 ;  /* 0x0000000b3f050299 */ /* 0x000fe2000801160f */
[----:B------:R-:W-:-:S02]  /*3b00*/  FMNMX.FTZ R8, R46, R8, !PT ;  /* 0x000000082e087209 */ /* 0x000fc40007810000 */
[----:B------:R-:W-:Y:S01]  /*3b10*/  ISETP.GT.AND P2, PT, R5, 0x9, !P2 ;  /* 0x000000090500780c */ /* 0x000fe20005744270 */
[----:B------:R-:W-:Y:S01]  /*3b20*/  UIADD3 UR43, UR43, UR5, URZ ;  /* 0x000000052b2b7290 */ /* 0x000fe2000fffe03f */
[----:B------:R-:W-:Y:S02]  /*3b30*/  FMNMX.FTZ R8, R56, R8, !PT ;  /* 0x0000000838087209 */ /* 0x000fe40007810000 */
[----:B------:R-:W-:Y:S01]  /*3b40*/  ISETP.LT.OR P2, PT, R3, 0xa, P2 ;  /* 0x0000000a0300780c */ /* 0x000fe20001741670 */
[----:B------:R-:W-:Y:S01]  /*3b50*/  UIADD3 UR6, UR43, UR6, URZ ;  /* 0x000000062b067290 */ /* 0x000fe2000fffe03f */
[----:B------:R-:W-:Y:S02]  /*3b60*/  FMNMX.FTZ R8, R58, R8, !PT ;  /* 0x000000083a087209 */ /* 0x000fe40007810000 */
[----:B------:R-:W-:Y:S02]  /*3b70*/  FSEL R10, R10, -INF , !P2 ;  /* 0xff8000000a0a7808 */ /* 0x000fe40005000000 */
[----:B------:R-:W-:-:S02]  /*3b80*/  ISETP.NE.AND P2, PT, R29, RZ, PT ;  /* 0x000000ff1d00720c */ /* 0x000fc40003f45270 */
[----:B------:R-:W-:Y:S02]  /*3b90*/  FMNMX.FTZ R8, R36, R8, !PT ;  /* 0x0000000824087209 */ /* 0x000fe40007810000 */
[----:B------:R-:W-:Y:S02]  /*3ba0*/  ISETP.GT.AND P2, PT, R5, 0x10, !P2 ;  /* 0x000000100500780c */ /* 0x000fe40005744270 */
[----:B------:R-:W-:Y:S02]  /*3bb0*/  FMNMX.FTZ R8, R60, R8, !PT ;  /* 0x000000083c087209 */ /* 0x000fe40007810000 */
[----:B------:R-:W-:Y:S02]  /*3bc0*/  ISETP.LT.OR P2, PT, R3, 0x11, P2 ;  /* 0x000000110300780c */ /* 0x000fe40001741670 */
[----:B------:R-:W-:Y:S02]  /*3bd0*/  FMNMX.FTZ R8, R40, R8, !PT ;  /* 0x0000000828087209 */ /* 0x000fe40007810000 */
[----:B------:R-:W-:-:S02]  /*3be0*/  FSEL R11, R11, -INF , !P2 ;  /* 0xff8000000b0b7808 */ /* 0x000fc40005000000 */
[----:B------:R-:W-:Y:S02]  /*3bf0*/  ISETP.NE.AND P2, PT, R32, RZ, PT ;  /* 0x000000ff2000720c */ /* 0x000fe40003f45270 */
[----:B------:R-:W-:Y:S02]  /*3c00*/  FMNMX.FTZ R8, R62, R8, !PT ;  /* 0x000000083e087209 */ /* 0x000fe40007810000 */
[----:B------:R-:W-:Y:S02]  /*3c10*/  ISETP.GT.AND P2, PT, R5, 0x11, !P2 ;  /* 0x000000110500780c */ /* 0x000fe40005744270 */
[----:B------:R-:W-:Y:S02]  /*3c20*/  FMNMX.FTZ R8, R44, R8, !PT ;  /* 0x000000082c087209 */ /* 0x000fe40007810000 */
[----:B------:R-:W-:Y:S02]  /*3c30*/  ISETP.LT.OR P2, PT, R3, 0x12, P2 ;  /* 0x000000120300780c */ /* 0x000fe40001741670 */
[----:B------:R-:W-:-:S02]  /*3c40*/  FMNMX.FTZ R8, R64, R8, !PT ;  /* 0x0000000840087209 */ /* 0x000fc40007810000 */
[----:B------:R-:W-:Y:S02]  /*3c50*/  FSEL R12, R12, -INF , !P2 ;  /* 0xff8000000c0c7808 */ /* 0x000fe40005000000 */
[----:B------:R-:W-:Y:S02]  /*3c60*/  ISETP.NE.AND P2, PT, R33, RZ, PT ;  /* 0x000000ff2100720c */ /* 0x000fe40003f45270 */
[----:B------:R-:W-:Y:S02]  /*3c70*/  FMNMX.FTZ R8, R48, R8, !PT ;  /* 0x0000000830087209 */ /* 0x000fe40007810000 */
[----:B------:R-:W-:Y:S02]  /*3c80*/  ISETP.GT.AND P2, PT, R5, 0x18, !P2 ;  /* 0x000000180500780c */ /* 0x000fe40005744270 */
[----:B------:R-:W-:Y:S02]  /*3c90*/  FMNMX.FTZ R8, R66, R8, !PT ;  /* 0x0000000842087209 */ /* 0x000fe40007810000 */
[----:B------:R-:W-:-:S02]  /*3ca0*/  ISETP.LT.OR P2, PT, R3, 0x19, P2 ;  /* 0x000000190300780c */ /* 0x000fc40001741670 */
[----:B------:R-:W-:Y:S02]  /*3cb0*/  FMNMX.FTZ R8, R52, R8, !PT ;  /* 0x0000000834087209 */ /* 0x000fe40007810000 */
[----:B------:R-:W-:Y:S02]  /*3cc0*/  FSEL R13, R13, -INF , !P2 ;  /* 0xff8000000d0d7808 */ /* 0x000fe40005000000 */
[----:B------:R-:W-:Y:S02]  /*3cd0*/  ISETP.NE.AND P2, PT, R39, RZ, PT ;  /* 0x000000ff2700720c */ /* 0x000fe40003f45270 */
[C---:B------:R-:W-:Y:S02]  /*3ce0*/  ISETP.GT.AND P3, PT, R5.reuse, 0x8, !P3 ;  /* 0x000000080500780c */ /* 0x040fe40005f64270 */
[----:B------:R-:W-:Y:S02]  /*3cf0*/  ISETP.GT.AND P2, PT, R5, 0x19, !P2 ;  /* 0x000000190500780c */ /* 0x000fe40005744270 */
[----:B------:R-:W-:-:S02]  /*3d00*/  FMNMX.FTZ R25, R68, R8, !PT ;  /* 0x0000000844197209 */ /* 0x000fc40007810000 */
[C---:B------:R-:W-:Y:S02]  /*3d10*/  ISETP.LT.OR P2, PT, R3.reuse, 0x1a, P2 ;  /* 0x0000001a0300780c */ /* 0x040fe40001741670 */
[----:B------:R-:W-:Y:S01]  /*3d20*/  ISETP.LT.OR P3, PT, R3, 0x9, P3 ;  /* 0x000000090300780c */ /* 0x000fe20001f61670 */
[----:B------:R-:W0:Y:S01]  /*3d30*/  SHFL.BFLY PT, R8, R25, 0x2, 0x1f ;  /* 0x0c401f0019087f89 */ /* 0x000e2200000e0000 */
[----:B------:R-:W-:Y:S02]  /*3d40*/  FSEL R14, R14, -INF , !P2 ;  /* 0xff8000000e0e7808 */ /* 0x000fe40005000000 */
[----:B------:R-:W-:Y:S02]  /*3d50*/  ISETP.NE.AND P2, PT, R37, RZ, PT ;  /* 0x000000ff2500720c */ /* 0x000fe40003f45270 */
[----:B------:R-:W-:Y:S02]  /*3d60*/  ISETP.NE.AND P6, PT, R6, RZ, PT ;  /* 0x000000ff0600720c */ /* 0x000fe40003fc5270 */
[----:B------:R-:W-:-:S02]  /*3d70*/  ISETP.GT.AND P2, PT, R5, 0x20, !P2 ;  /* 0x000000200500780c */ /* 0x000fc40005744270 */
[----:B------:R-:W-:Y:S02]  /*3d80*/  FSEL R6, R30, -INF , !P3 ;  /* 0xff8000001e067808 */ /* 0x000fe40005800000 */
[----:B------:R-:W-:Y:S02]  /*3d90*/  ISETP.LT.OR P2, PT, R3, 0x21, P2 ;  /* 0x000000210300780c */ /* 0x000fe40001741670 */
[----:B------:R-:W-:Y:S02]  /*3da0*/  ISETP.NE.AND P3, PT, R41, RZ, PT ;  /* 0x000000ff2900720c */ /* 0x000fe40003f65270 */
[----:B------:R-:W-:Y:S02]  /*3db0*/  FSEL R15, R15, -INF , !P2 ;  /* 0xff8000000f0f7808 */ /* 0x000fe40005000000 */
[----:B------:R-:W-:Y:S02]  /*3dc0*/  ISETP.NE.AND P2, PT, R43, RZ, PT ;  /* 0x000000ff2b00720c */ /* 0x000fe40003f45270 */
[----:B------:R-:W-:-:S02]  /*3dd0*/  ISETP.GT.AND P4, PT, R5, 0x31, !P4 ;  /* 0x000000310500780c */ /* 0x000fc40006784270 */
[C---:B------:R-:W-:Y:S02]  /*3de0*/  ISETP.GT.AND P2, PT, R5.reuse, 0x21, !P2 ;  /* 0x000000210500780c */ /* 0x040fe40005744270 */
[----:B------:R-:W-:Y:S02]  /*3df0*/  ISETP.GT.AND P5, PT, R5, 0x38, !P5 ;  /* 0x000000380500780c */ /* 0x000fe40006fa4270 */
[C---:B------:R-:W-:Y:S02]  /*3e00*/  ISETP.LT.OR P2, PT, R3.reuse, 0x22, P2 ;  /* 0x000000220300780c */ /* 0x040fe40001741670 */
[----:B------:R-:W-:Y:S02]  /*3e10*/  ISETP.LT.OR P4, PT, R3, 0x32, P4 ;  /* 0x000000320300780c */ /* 0x000fe40002781670 */
[----:B------:R-:W-:Y:S02]  /*3e20*/  FSEL R20, R20, -INF , !P2 ;  /* 0xff80000014147808 */ /* 0x000fe40005000000 */
[----:B------:R-:W-:-:S02]  /*3e30*/  ISETP.GT.AND P2, PT, R5, 0x28, !P3 ;  /* 0x000000280500780c */ /* 0x000fc40005f44270 */
[----:B------:R-:W-:Y:S02]  /*3e40*/  ISETP.NE.AND P3, PT, R45, RZ, PT ;  /* 0x000000ff2d00720c */ /* 0x000fe40003f65270 */
[----:B------:R-:W-:Y:S02]  /*3e50*/  ISETP.LT.OR P2, PT, R3, 0x29, P2 ;  /* 0x000000290300780c */ /* 0x000fe40001741670 */
[----:B------:R-:W-:Y:S02]  /*3e60*/  ISETP.GT.AND P3, PT, R5, 0x30, !P3 ;  /* 0x000000300500780c */ /* 0x000fe40005f64270 */
[----:B------:R-:W-:Y:S02]  /*3e70*/  FSEL R21, R21, -INF , !P2 ;  /* 0xff80000015157808 */ /* 0x000fe40005000000 */
[----:B------:R-:W-:Y:S02]  /*3e80*/  ISETP.GT.AND P2, PT, R5, RZ, !P6 ;  /* 0x000000ff0500720c */ /* 0x000fe40007744270 */
[----:B------:R-:W-:-:S02]  /*3e90*/  ISETP.NE.AND P6, PT, R24, RZ, PT ;  /* 0x000000ff1800720c */ /* 0x000fc40003fc5270 */
[C---:B------:R-:W-:Y:S02]  /*3ea0*/  ISETP.LT.OR P2, PT, R3.reuse, 0x1, P2 ;  /* 0x000000010300780c */ /* 0x040fe40001741670 */
[----:B------:R-:W-:Y:S02]  /*3eb0*/  ISETP.LT.OR P3, PT, R3, 0x31, P3 ;  /* 0x000000310300780c */ /* 0x000fe40001f61670 */
[----:B------:R-:W-:Y:S02]  /*3ec0*/  FSEL R4, R26, -INF , !P2 ;  /* 0xff8000001a047808 */ /* 0x000fe40005000000 */
[----:B0-----:R-:W-:Y:S01]  /*3ed0*/  FMNMX.FTZ R26, R25, R8, !PT ;  /* 0x00000008191a7209 */ /* 0x001fe20007810000 */
[----:B------:R-:W-:Y:S01]  /*3ee0*/  IMAD.U32 R25, RZ, RZ, UR10 ;  /* 0x0000000aff197e24 */ /* 0x000fe2000f8e00ff */
[----:B------:R-:W-:Y:S02]  /*3ef0*/  FMNMX.FTZ R9, R4, R7, !PT ;  /* 0x0000000704097209 */ /* 0x000fe40007810000 */
[----:B------:R-:W-:Y:S01]  /*3f00*/  ISETP.NE.AND P2, PT, R57, RZ, PT ;  /* 0x000000ff3900720c */ /* 0x000fe20003f45270 */
[----:B------:R-:W0:Y:S01]  /*3f10*/  SHFL.BFLY PT, R27, R26, 0x1, 0x1f ;  /* 0x0c201f001a1b7f89 */ /* 0x000e2200000e0000 */
[----:B------:R-:W-:-:S02]  /*3f20*/  FMNMX.FTZ R9, R6, R9, !PT ;  /* 0x0000000906097209 */ /* 0x000fc40007810000 */
[----:B------:R-:W-:Y:S02]  /*3f30*/  ISETP.GT.AND P2, PT, R5, 0x29, !P2 ;  /* 0x000000290500780c */ /* 0x000fe40005744270 */
[----:B------:R-:W-:Y:S02]  /*3f40*/  FMNMX.FTZ R8, R10, R9, !PT ;  /* 0x000000090a087209 */ /* 0x000fe40007810000 */
[----:B------:R-:W-:Y:S02]  /*3f50*/  ISETP.LT.OR P2, PT, R3, 0x2a, P2 ;  /* 0x0000002a0300780c */ /* 0x000fe40001741670 */
[----:B------:R-:W-:Y:S02]  /*3f60*/  FMNMX.FTZ R9, R11, R8, !PT ;  /* 0x000000080b097209 */ /* 0x000fe40007810000 */
[----:B------:R-:W-:Y:S02]  /*3f70*/  ISETP.LT.OR P5, PT, R3, 0x39, P5 ;  /* 0x000000390300780c */ /* 0x000fe40002fa1670 */
[----:B------:R-:W-:-:S04]  /*3f80*/  FMNMX.FTZ R24, R12, R9, !PT ;  /* 0x000000090c187209 */ /* 0x000fc80007810000 */
[----:B------:R-:W-:Y:S02]  /*3f90*/  FMNMX.FTZ R9, R13, R24, !PT ;  /* 0x000000180d097209 */ /* 0x000fe40007810000 */
[----:B------:R-:W-:Y:S02]  /*3fa0*/  FSEL R24, R47, -INF , !P2 ;  /* 0xff8000002f187808 */ /* 0x000fe40005000000 */
[----:B0-----:R-:W-:Y:S02]  /*3fb0*/  FMNMX.FTZ R8, R26, R27, !PT ;  /* 0x0000001b1a087209 */ /* 0x001fe40007810000 */
[----:B------:R-:W-:Y:S02]  /*3fc0*/  FMNMX.FTZ R26, R14, R9, !PT ;  /* 0x000000090e1a7209 */ /* 0x000fe40007810000 */
[C---:B------:R-:W-:Y:S01]  /*3fd0*/  FSETP.NEU.FTZ.AND P2, PT, R8.reuse, -INF , PT ;  /* 0xff8000000800780b */ /* 0x040fe20003f5d000 */
[----:B------:R-:W-:-:S01]  /*3fe0*/  FFMA.FTZ R25, R8, R25, -8 ;  /* 0xc100000008197423 */ /* 0x000fc20000010019 */
[----:B------:R-:W-:-:S04]  /*3ff0*/  FMNMX.FTZ R9, R15, R26, !PT ;  /* 0x0000001a0f097209 */ /* 0x000fc80007810000 */
[----:B------:R-:W-:Y:S02]  /*4000*/  FMNMX.FTZ R26, R20, R9, !PT ;  /* 0x00000009141a7209 */ /* 0x000fe40007810000 */
[----:B------:R-:W-:Y:S02]  /*4010*/  FSEL R27, R25, RZ, P2 ;  /* 0x000000ff191b7208 */ /* 0x000fe40001000000 */
[----:B------:R-:W-:Y:S02]  /*4020*/  FMNMX.FTZ R9, R21, R26, !PT ;  /* 0x0000001a15097209 */ /* 0x000fe40007810000 */
[----:B------:R-:W-:Y:S01]  /*4030*/  ISETP.GT.AND P2, PT, R5, 0x39, !P6 ;  /* 0x000000390500780c */ /* 0x000fe20007744270 */
[--C-:B------:R-:W-:Y:S01]  /*4040*/  FFMA.FTZ R29, R28, UR10, -R27.reuse ;  /* 0x0000000a1c1d7c23 */ /* 0x100fe2000801081b */
[----:B------:R-:W-:Y:S01]  /*4050*/  FSEL R5, R50, -INF , !P3 ;  /* 0xff80000032057808 */ /* 0x000fe20005800000 */
[--C-:B------:R-:W-:Y:S01]  /*4060*/  FFMA.FTZ R39, R44, UR10, -R27.reuse ;  /* 0x0000000a2c277c23 */ /* 0x100fe2000801081b */
[----:B------:R-:W-:Y:S01]  /*4070*/  FMNMX.FTZ R26, R24, R9, !PT ;  /* 0x00000009181a7209 */ /* 0x000fe20007810000 */
[----:B------:R-:W-:Y:S01]  /*4080*/  IMAD.U32 R44, RZ, RZ, UR10 ;  /* 0x0000000aff2c7e24 */ /* 0x000fe2000f8e00ff */
[----:B------:R-:W-:Y:S01]  /*4090*/  FSEL R25, R51, -INF , !P4 ;  /* 0xff80000033197808 */ /* 0x000fe20006000000 */
[--C-:B------:R-:W-:Y:S01]  /*40a0*/  FFMA.FTZ R30, R38, UR10, -R27.reuse ;  /* 0x0000000a261e7c23 */ /* 0x100fe2000801081b */
[----:B------:R-:W-:Y:S01]  /*40b0*/  FMNMX.FTZ R26, R5, R26, !PT ;  /* 0x0000001a051a7209 */ /* 0x000fe20007810000 */
[--C-:B------:R-:W-:Y:S01]  /*40c0*/  FFMA.FTZ R31, R42, UR10, -R27.reuse ;  /* 0x0000000a2a1f7c23 */ /* 0x100fe2000801081b */
[----:B------:R-:W-:Y:S01]  /*40d0*/  ISETP.LT.OR P2, PT, R3, 0x3a, P2 ;  /* 0x0000003a0300780c */ /* 0x000fe20001741670 */
[----:B------:R-:W-:Y:S01]  /*40e0*/  MUFU.EX2 R29, R29 ;  /* 0x0000001d001d7308 */ /* 0x000fe20000000800 */
[----:B------:R-:W-:Y:S01]  /*40f0*/  FSEL R3, R54, -INF , !P5 ;  /* 0xff80000036037808 */ /* 0x000fe20006800000 */
[--C-:B------:R-:W-:Y:S01]  /*4100*/  FFMA.FTZ R32, R46, UR10, -R27.reuse ;  /* 0x0000000a2e207c23 */ /* 0x100fe2000801081b */
[----:B------:R-:W-:Y:S01]  /*4110*/  FMNMX.FTZ R28, R25, R26, !PT ;  /* 0x0000001a191c7209 */ /* 0x000fe20007810000 */
[--C-:B------:R-:W-:Y:S01]  /*4120*/  FFMA.FTZ R33, R56, UR10, -R27.reuse ;  /* 0x0000000a38217c23 */ /* 0x100fe2000801081b */
[----:B------:R-:W-:Y:S01]  /*4130*/  FSEL R26, R55, -INF , !P2 ;  /* 0xff800000371a7808 */ /* 0x000fe20005000000 */
[--C-:B------:R-:W-:Y:S01]  /*4140*/  FFMA.FTZ R35, R36, UR10, -R27.reuse ;  /* 0x0000000a24237c23 */ /* 0x100fe2000801081b */
[----:B------:R-:W-:Y:S01]  /*4150*/  FMNMX.FTZ R9, R3, R28, !PT ;  /* 0x0000001c03097209 */ /* 0x000fe20007810000 */
[----:B------:R-:W0:Y:S01]  /*4160*/  MUFU.EX2 R30, R30 ;  /* 0x0000001e001e7308 */ /* 0x000e220000000800 */
[----:B------:R-:W-:-:S01]  /*4170*/  FFMA.FTZ R36, R60, UR10, -R27 ;  /* 0x0000000a3c247c23 */ /* 0x000fc2000801081b */
[--C-:B------:R-:W-:Y:S01]  /*4180*/  FFMA.FTZ R34, R58, UR10, -R27.reuse ;  /* 0x0000000a3a227c23 */ /* 0x100fe2000801081b */
[----:B------:R-:W-:Y:S01]  /*4190*/  FMNMX.FTZ R9, R26, R9, !PT ;  /* 0x000000091a097209 */ /* 0x000fe20007810000 */
[--C-:B------:R-:W-:Y:S01]  /*41a0*/  FFMA.FTZ R37, R40, UR10, -R27.reuse ;  /* 0x0000000a28257c23 */ /* 0x100fe2000801081b */
[----:B------:R-:W-:-:S01]  /*41b0*/  FFMA.FTZ R40, R64, UR10, -R27 ;  /* 0x0000000a40287c23 */ /* 0x000fc2000801081b */
[--C-:B------:R-:W-:Y:S01]  /*41c0*/  FFMA.FTZ R38, R62, UR10, -R27.reuse ;  /* 0x0000000a3e267c23 */ /* 0x100fe2000801081b */
[----:B------:R-:W-:-:S01]  /*41d0*/  FFMA.FTZ R41, R48, UR10, -R27 ;  /* 0x0000000a30297c23 */ /* 0x000fc2000801081b */
[----:B------:R-:W1:Y:S01]  /*41e0*/  SHFL.BFLY PT, R28, R9, 0x2, 0x1f ;  /* 0x0c401f00091c7f89 */ /* 0x000e6200000e0000 */
[----:B------:R-:W2:Y:S01]  /*41f0*/  MUFU.EX2 R31, R31 ;  /* 0x0000001f001f7308 */ /* 0x000ea20000000800 */
[----:B------:R-:W-:-:S07]  /*4200*/  FFMA.FTZ R42, R66, UR10, -R27 ;  /* 0x0000000a422a7c23 */ /* 0x000fce000801081b */
[----:B------:R-:W3:Y:S08]  /*4210*/  MUFU.EX2 R32, R32 ;  /* 0x0000002000207308 */ /* 0x000ef00000000800 */
[----:B------:R-:W-:Y:S01]  /*4220*/  MUFU.EX2 R33, R33 ;  /* 0x0000002100217308 */ /* 0x000fe20000000800 */
[----:B-1----:R-:W-:-:S07]  /*4230*/  FMNMX.FTZ R28, R9, R28, !PT ;  /* 0x0000001c091c7209 */ /* 0x002fce0007810000 */
[----:B------:R-:W-:Y:S01]  /*4240*/  MUFU.EX2 R35, R35 ;  /* 0x0000002300237308 */ /* 0x000fe20000000800 */
[----:B------:R-:W1:Y:S07]  /*4250*/  SHFL.BFLY PT, R9, R28, 0x1, 0x1f ;  /* 0x0c201f001c097f89 */ /* 0x000e6e00000e0000 */
[----:B------:R-:W-:Y:S08]  /*4260*/  MUFU.EX2 R36, R36 ;  /* 0x0000002400247308 */ /* 0x000ff00000000800 */
[----:B------:R-:W-:Y:S08]  /*4270*/  MUFU.EX2 R34, R34 ;  /* 0x0000002200227308 */ /* 0x000ff00000000800 */
[----:B------:R-:W-:Y:S01]  /*4280*/  MUFU.EX2 R39, R39 ;  /* 0x0000002700277308 */ /* 0x000fe20000000800 */
[----:B-1----:R-:W-:Y:S01]  /*4290*/  FMNMX.FTZ R9, R28, R9, !PT ;  /* 0x000000091c097209 */ /* 0x002fe20007810000 */
[--C-:B------:R-:W-:Y:S01]  /*42a0*/  FFMA.FTZ R28, R52, UR10, -R27.reuse ;  /* 0x0000000a341c7c23 */ /* 0x100fe2000801081b */
[----:B------:R-:W-:-:S02]  /*42b0*/  FFMA.FTZ R27, R68, UR10, -R27 ;  /* 0x0000000a441b7c23 */ /* 0x000fc4000801081b */
[C---:B------:R-:W-:Y:S01]  /*42c0*/  FSETP.NEU.FTZ.AND P2, PT, R9.reuse, -INF , PT ;  /* 0xff8000000900780b */ /* 0x040fe20003f5d000 */
[----:B------:R-:W-:-:S02]  /*42d0*/  FFMA.FTZ R43, R9, R44, -8 ;  /* 0xc1000000092b7423 */ /* 0x000fc4000001002c */
[----:B------:R-:W-:Y:S03]  /*42e0*/  MUFU.EX2 R40, R40 ;  /* 0x0000002800287308 */ /* 0x000fe60000000800 */
[----:B------:R-:W-:Y:S02]  /*42f0*/  FSEL R43, R43, RZ, P2 ;  /* 0x000000ff2b2b7208 */ /* 0x000fe40001000000 */
[----:B------:R-:W-:-:S03]  /*4300*/  PLOP3.LUT P2, PT, PT, PT, UP1, 0x40, 0x0 ;  /* 0x000000000000781c */ /* 0x000fc60003f4e818 */
        /* <DEDUP_REMOVED lines=18> */
[----:B------:R-:W-:-:S06]  /*4430*/  FFMA.FTZ R26, R26, UR10, -R43 ;  /* 0x0000000a1a1a7c23 */ /* 0x000fcc000801082b */
[----:B------:R-:W4:Y:S08]  /*4440*/  MUFU.EX2 R6, R6 ;  /* 0x0000000600067308 */ /* 0x000f300000000800 */
[----:B------:R0:W5:Y:S08]  /*4450*/  MUFU.EX2 R45, R10 ;  /* 0x0000000a002d7308 */ /* 0x0001700000000800 */
[----:B------:R-:W5:Y:S01]  /*4460*/  MUFU.EX2 R11, R11 ;  /* 0x0000000b000b7308 */ /* 0x000f620000000800 */
[----:B0-----:R-:W-:-:S04]  /*4470*/  FADD.FTZ R10, R29, R30 ;  /* 0x0000001e1d0a7221 */ /* 0x001fc80000010000 */
[----:B--2---:R-:W-:-:S03]  /*4480*/  FADD.FTZ R47, R31, R10 ;  /* 0x0000000a1f2f7221 */ /* 0x004fc60000010000 */
[----:B------:R-:W0:Y:S01]  /*4490*/  MUFU.EX2 R12, R12 ;  /* 0x0000000c000c7308 */ /* 0x000e220000000800 */
[----:B---3--:R-:W-:-:S01]  /*44a0*/  FADD.FTZ R10, R32, R47 ;  /* 0x0000002f200a7221 */ /* 0x008fc20000010000 */
[----:B------:R-:W-:Y:S01]  /*44b0*/  F2FP.SATFINITE.E4M3.F32.PACK_AB_MERGE_C R32, R32, R31, RZ ;  /* 0x0000001f2020723e */ /* 0x000fe200048070ff */
[----:B-1----:R-:W-:-:S02]  /*44c0*/  FADD.FTZ R31, R4, R7 ;  /* 0x00000007041f7221 */ /* 0x002fc40000010000 */
[----:B------:R-:W-:Y:S01]  /*44d0*/  FADD.FTZ R47, R33, R10 ;  /* 0x0000000a212f7221 */ /* 0x000fe20000010000 */
[----:B------:R-:W-:Y:S01]  /*44e0*/  F2FP.SATFINITE.E4M3.F32.PACK_AB_MERGE_C R188, R30, R29, R32 ;  /* 0x0000001d1ebc723e */ /* 0x000fe20004807020 */
[----:B----4-:R-:W-:Y:S01]  /*44f0*/  FADD.FTZ R10, R6, R31 ;  /* 0x0000001f060a7221 */ /* 0x010fe20000010000 */
[----:B------:R-:W1:Y:S01]  /*4500*/  MUFU.EX2 R13, R13 ;  /* 0x0000000d000d7308 */ /* 0x000e620000000800 */
[----:B------:R-:W-:Y:S01]  /*4510*/  F2FP.SATFINITE.E4M3.F32.PACK_AB_MERGE_C R29, R36, R35, RZ ;  /* 0x00000023241d723e */ /* 0x000fe200048070ff */
[----:B------:R-:W-:Y:S01]  /*4520*/  FADD.FTZ R30, R34, R47 ;  /* 0x0000002f221e7221 */ /* 0x000fe20000010000 */
[----:B-----5:R-:W-:-:S01]  /*4530*/  FADD.FTZ R10, R45, R10 ;  /* 0x0000000a2d0a7221 */ /* 0x020fc20000010000 */
[----:B------:R-:W-:-:S02]  /*4540*/  F2FP.SATFINITE.E4M3.F32.PACK_AB_MERGE_C R32, R40, R39, RZ ;  /* 0x000000272820723e */ /* 0x000fc400048070ff */
[----:B------:R-:W-:Y:S01]  /*4550*/  F2FP.SATFINITE.E4M3.F32.PACK_AB_MERGE_C R190, R34, R33, R29 ;  /* 0x0000002122be723e */ /* 0x000fe2000480701d */
[----:B------:R-:W-:Y:S01]  /*4560*/  FADD.FTZ R29, R11, R10 ;  /* 0x0000000a0b1d7221 */ /* 0x000fe20000010000 */
[----:B------:R-:W2:Y:S01]  /*4570*/  MUFU.EX2 R14, R14 ;  /* 0x0000000e000e7308 */ /* 0x000ea20000000800 */
[----:B------:R-:W-:-:S01]  /*4580*/  FADD.FTZ R35, R35, R30 ;  /* 0x0000001e23237221 */ /* 0x000fc20000010000 */
[----:B------:R-:W-:Y:S01]  /*4590*/  F2FP.SATFINITE.E4M3.F32.PACK_AB_MERGE_C R45, R45, R6, RZ ;  /* 0x000000062d2d723e */ /* 0x000fe200048070ff */
[----:B0-----:R-:W-:-:S02]  /*45a0*/  FADD.FTZ R30, R12, R29 ;  /* 0x0000001d0c1e7221 */ /* 0x001fc40000010000 */
[----:B------:R-:W-:Y:S01]  /*45b0*/  FADD.FTZ R36, R36, R35 ;  /* 0x0000002324247221 */ /* 0x000fe20000010000 */
[----:B------:R-:W-:Y:S02]  /*45c0*/  F2FP.SATFINITE.E4M3.F32.PACK_AB_MERGE_C R189, R7, R4, R45 ;  /* 0x0000000407bd723e */ /* 0x000fe4000480702d */
[----:B------:R-:W0:Y:S01]  /*45d0*/  MUFU.EX2 R15, R15 ;  /* 0x0000000f000f7308 */ /* 0x000e220000000800 */
[----:B-1----:R-:W-:-:S01]  /*45e0*/  FADD.FTZ R29, R13, R30 ;  /* 0x0000001e0d1d7221 */ /* 0x002fc20000010000 */
[----:B------:R-:W-:-:S06]  /*45f0*/  FADD.FTZ R31, R37, R36 ;  /* 0x00000024251f7221 */ /* 0x000fcc0000010000 */
[----:B------:R-:W1:Y:S01]  /*4600*/  MUFU.EX2 R38, R38 ;  /* 0x0000002600267308 */ /* 0x000e620000000800 */
[----:B--2---:R-:W-:-:S01]  /*4610*/  FADD.FTZ R30, R14, R29 ;  /* 0x0000001d0e1e7221 */ /* 0x004fc20000010000 */
[----:B------:R-:W-:-:S04]  /*4620*/  F2FP.SATFINITE.E4M3.F32.PACK_AB_MERGE_C R14, R14, R13, RZ ;  /* 0x0000000d0e0e723e */ /* 0x000fc800048070ff */
[----:B------:R-:W-:Y:S02]  /*4630*/  F2FP.SATFINITE.E4M3.F32.PACK_AB_MERGE_C R191, R12, R11, R14 ;  /* 0x0000000b0cbf723e */ /* 0x000fe4000480700e */
[----:B------:R-:W2:Y:S01]  /*4640*/  MUFU.EX2 R20, R20 ;  /* 0x0000001400147308 */ /* 0x000ea20000000800 */
[----:B0-----:R-:W-:-:S07]  /*4650*/  FADD.FTZ R13, R15, R30 ;  /* 0x0000001e0f0d7221 */ /* 0x001fce0000010000 */
[----:B------:R-:W0:Y:S01]  /*4660*/  MUFU.EX2 R21, R21 ;  /* 0x0000001500157308 */ /* 0x000e220000000800 */
[C---:B-1----:R-:W-:Y:S01]  /*4670*/  F2FP.SATFINITE.E4M3.F32.PACK_AB_MERGE_C R184, R38.reuse, R37, R32 ;  /* 0x0000002526b8723e */ /* 0x042fe20004807020 */
[----:B------:R-:W-:-:S04]  /*4680*/  FADD.FTZ R38, R38, R31 ;  /* 0x0000001f26267221 */ /* 0x000fc80000010000 */
[----:B------:R-:W-:Y:S02]  /*4690*/  FADD.FTZ R39, R39, R38 ;  /* 0x0000002627277221 */ /* 0x000fe40000010000 */
[----:B------:R-:W-:Y:S01]  /*46a0*/  MUFU.EX2 R28, R28 ;  /* 0x0000001c001c7308 */ /* 0x000fe20000000800 */
[----:B--2---:R-:W-:-:S01]  /*46b0*/  FADD.FTZ R6, R20, R13 ;  /* 0x0000000d14067221 */ /* 0x004fc20000010000 */
[----:B------:R-:W-:-:S06]  /*46c0*/  FADD.FTZ R40, R40, R39 ;  /* 0x0000002728287221 */ /* 0x000fcc0000010000 */
[----:B------:R-:W-:Y:S01]  /*46d0*/  MUFU.EX2 R27, R27 ;  /* 0x0000001b001b7308 */ /* 0x000fe20000000800 */
[----:B0-----:R-:W-:-:S07]  /*46e0*/  FADD.FTZ R7, R21, R6 ;  /* 0x0000000615077221 */ /* 0x001fce0000010000 */
[----:B------:R-:W0:Y:S08]  /*46f0*/  MUFU.EX2 R24, R24 ;  /* 0x0000001800187308 */ /* 0x000e300000000800 */
[----:B------:R-:W-:Y:S08]  /*4700*/  MUFU.EX2 R41, R41 ;  /* 0x0000002900297308 */ /* 0x000ff00000000800 */
[----:B------:R-:W-:Y:S01]  /*4710*/  MUFU.EX2 R42, R42 ;  /* 0x0000002a002a7308 */ /* 0x000fe20000000800 */
[C---:B0-----:R-:W-:Y:S01]  /*4720*/  F2FP.SATFINITE.E4M3.F32.PACK_AB_MERGE_C R21, R24.reuse, R21, RZ ;  /* 0x000000151815723e */ /* 0x041fe200048070ff */
[----:B------:R-:W-:-:S03]  /*4730*/  FADD.FTZ R24, R24, R7 ;  /* 0x0000000718187221 */ /* 0x000fc60000010000 */
[----:B------:R-:W-:-:S03]  /*4740*/  F2FP.SATFINITE.E4M3.F32.PACK_AB_MERGE_C R185, R20, R15, R21 ;  /* 0x0000000f14b9723e */ /* 0x000fc60004807015 */
[----:B------:R-:W0:Y:S08]  /*4750*/  MUFU.EX2 R5, R5 ;  /* 0x0000000500057308 */ /* 0x000e300000000800 */
[----:B------:R1:W2:Y:S08]  /*4760*/  MUFU.EX2 R10, R25 ;  /* 0x00000019000a7308 */ /* 0x0002b00000000800 */
[----:B------:R-:W3:Y:S01]  /*4770*/  MUFU.EX2 R3, R3 ;  /* 0x0000000300037308 */ /* 0x000ee20000000800 */
[----:B-1----:R-:W-:Y:S01]  /*4780*/  F2FP.SATFINITE.E4M3.F32.PACK_AB_MERGE_C R25, R27, R28, RZ ;  /* 0x0000001c1b19723e */ /* 0x002fe200048070ff */
[----:B0-----:R-:W-:-:S03]  /*4790*/  FADD.FTZ R7, R5, R24 ;  /* 0x0000001805077221 */ /* 0x001fc60000010000 */
[----:B------:R-:W-:Y:S01]  /*47a0*/  F2FP.SATFINITE.E4M3.F32.PACK_AB_MERGE_C R186, R42, R41, R25 ;  /* 0x000000292aba723e */ /* 0x000fe20004807019 */
[----:B------:R-:W-:-:S02]  /*47b0*/  FADD.FTZ R41, R41, R40 ;  /* 0x0000002829297221 */ /* 0x000fc40000010000 */
[----:B------:R-:W0:Y:S01]  /*47c0*/  MUFU.EX2 R26, R26 ;  /* 0x0000001a001a7308 */ /* 0x000e220000000800 */
[----:B--2---:R-:W-:-:S01]  /*47d0*/  FADD.FTZ R4, R10, R7 ;  /* 0x000000070a047221 */ /* 0x004fc20000010000 */
[----:B------:R-:W-:-:S04]  /*47e0*/  FADD.FTZ R41, R42, R41 ;  /* 0x000000292a297221 */ /* 0x000fc80000010000 */
[----:B------:R-:W-:Y:S01]  /*47f0*/  FADD.FTZ R28, R28, R41 ;  /* 0x000000291c1c7221 */ /* 0x000fe20000010000 */
[----:B---3--:R-:W-:-:S01]  /*4800*/  FADD.FTZ R7, R3, R4 ;  /* 0x0000000403077221 */ /* 0x008fc20000010000 */
[----:B0-----:R-:W-:Y:S02]  /*4810*/  F2FP.SATFINITE.E4M3.F32.PACK_AB_MERGE_C R6, R26, R3, RZ ;  /* 0x000000031a06723e */ /* 0x001fe400048070ff */
[----:B------:R-:W-:-:S01]  /*4820*/  FADD.FTZ R3, R27, R28 ;  /* 0x0000001c1b037221 */ /* 0x000fc20000010000 */
[----:B------:R-:W-:Y:S01]  /*4830*/  FADD.FTZ R4, R26, R7 ;  /* 0x000000071a047221 */ /* 0x000fe20000010000 */
[----:B------:R-:W-:Y:S01]  /*4840*/  F2FP.SATFINITE.E4M3.F32.PACK_AB_MERGE_C R187, R10, R5, R6 ;  /* 0x000000050abb723e */ /* 0x000fe20004807006 */
[----:B------:R-:W-:Y:S01]  /*4850*/  VIADD R5, R146, 0xfffffffe ;  /* 0xfffffffe92057836 */ /* 0x000fe20000000000 */
[----:B------:R-:W-:Y:S06]  /*4860*/  @P2 BRA `(.L_x_1171) ;  /* 0x0000000000442947 */ /* 0x000fec0003800000 */
        /* <DEDUP_REMOVED lines=10> */
.L_x_1172:
[----:B------:R-:W-:-:S11]  /*4910*/  UISETP.NE.AND UP2, UPT, UR7, 0x1, UPT ;  /* 0x000000010700788c */ /* 0x000fd6000bf45270 */
[----:B------:R-:W-:Y:S02]  /*4920*/  @UP2 ULDC.64 UR14, c[0x0][0x9e8] ;  /* 0x00027a00000e2ab9 */ /* 0x000fe40000000a00 */
[----:B------:R-:W-:-:S04]  /*4930*/  UIMAD.WIDE.U32 UR18, UR5, UR14, URZ ;  /* 0x0000000e051272a5 */ /* 0x000fc8000f8e003f */
[----:B------:R-:W-:-:S12]  /*4940*/  @UP2 USHF.R.U32.HI UR5, URZ, UR15, UR19 ;  /* 0x0000000f3f052299 */ /* 0x000fd80008011613 */
.L_x_1173:
[----:B------:R-:W-:-:S04]  /*4950*/  UIMAD UR5, UR5, UR7, UR7 ;  /* 0x00000007050572a4 */ /* 0x000fc8000f8e0207 */
[----:B------:R-:W-:-:S04]  /*4960*/  UISETP.LT.AND UP2, UPT, UR6, UR5, UPT ;  /* 0x000000050600728c */ /* 0x000fc8000bf41270 */
[----:B------:R-:W-:-:S12]  /*4970*/  USEL UR6, UR6, UR5, UP2 ;  /* 0x0000000506067287 */ /* 0x000fd80009000000 */
.L_x_1171:
[----:B------:R-:W-:Y:S01]  /*4980*/  USHF.R.S32.HI UR5, URZ, 0x1f, UR6 ;  /* 0x0000001f3f057899 */ /* 0x000fe20008011406 */
[----:B------:R-:W-:Y:S02]  /*4990*/  CS2R R24, SRZ ;  /* 0x0000000000187805 */ /* 0x000fe4000001ff00 */
[----:B------:R-:W-:Y:S02]  /*49a0*/  CS2R R26, SRZ ;  /* 0x00000000001a7805 */ /* 0x000fe4000001ff00 */
[----:B------:R-:W-:Y:S01]  /*49b0*/  CS2R R28, SRZ ;  /* 0x00000000001c7805 */ /* 0x000fe2000001ff00 */
[----:B------:R-:W-:Y:S01]  /*49c0*/  ULEA.HI UR5, UR5, UR6, URZ, 0x6 ;  /* 0x0000000605057291 */ /* 0x000fe2000f8f303f */
[----:B------:R-:W-:Y:S02]  /*49d0*/  CS2R R30, SRZ ;  /* 0x00000000001e7805 */ /* 0x000fe4000001ff00 */
[----:B------:R-:W-:Y:S02]  /*49e0*/  CS2R R32, SRZ ;  /* 0x0000000000207805 */ /* 0x000fe4000001ff00 */
[----:B------:R-:W-:Y:S01]  /*49f0*/  CS2R R34, SRZ ;  /* 0x0000000000227805 */ /* 0x000fe2000001ff00 */
[----:B------:R-:W-:Y:S01]  /*4a00*/  USHF.R.S32.HI UR5, URZ, 0x6, UR5 ;  /* 0x000000063f057899 */ /* 0x000fe20008011405 */
[----:B------:R-:W-:-:S02]  /*4a10*/  CS2R R36, SRZ ;  /* 0x0000000000247805 */ /* 0x000fc4000001ff00 */
[----:B------:R-:W-:Y:S02]  /*4a20*/  CS2R R38, SRZ ;  /* 0x0000000000267805 */ /* 0x000fe4000001ff00 */
[----:B------:R-:W-:Y:S01]  /*4a30*/  CS2R R40, SRZ ;  /* 0x0000000000287805 */ /* 0x000fe2000001ff00 */
[----:B------:R-:W-:Y:S01]  /*4a40*/  UISETP.LT.AND UP2, UPT, UR50, UR5, UPT ;  /* 0x000000053200728c */ /* 0x000fe2000bf41270 */
[----:B------:R-:W-:Y:S02]  /*4a50*/  CS2R R42, SRZ ;  /* 0x00000000002a7805 */ /* 0x000fe4000001ff00 */
[----:B------:R-:W-:Y:S02]  /*4a60*/  CS2R R44, SRZ ;  /* 0x00000000002c7805 */ /* 0x000fe4000001ff00 */
[----:B------:R-:W-:Y:S01]  /*4a70*/  CS2R R46, SRZ ;  /* 0x00000000002e7805 */ /* 0x000fe2000001ff00 */
[----:B------:R-:W-:Y:S01]  /*4a80*/  USEL UR5, UR50, UR5, !UP2 ;  /* 0x0000000532057287 */ /* 0x000fe2000d000000 */
[----:B------:R-:W-:-:S02]  /*4a90*/  CS2R R48, SRZ ;  /* 0x0000000000307805 */ /* 0x000fc4000001ff00 */
[----:B------:R-:W-:Y:S02]  /*4aa0*/  CS2R R50, SRZ ;  /* 0x0000000000327805 */ /* 0x000fe4000001ff00 */
[----:B------:R-:W-:Y:S02]  /*4ab0*/  CS2R R52, SRZ ;  /* 0x0000000000347805 */ /* 0x000fe4000001ff00 */
[----:B------:R-:W-:Y:S02]  /*4ac0*/  CS2R R54, SRZ ;  /* 0x0000000000367805 */ /* 0x000fe4000001ff00 */
[----:B------:R-:W-:Y:S02]  /*4ad0*/  CS2R R56, SRZ ;  /* 0x0000000000387805 */ /* 0x000fe4000001ff00 */
[----:B------:R-:W-:Y:S02]  /*4ae0*/  ISETP.GE.AND P2, PT, R5, UR5, PT ;  /* 0x0000000505007c0c */ /* 0x000fe4000bf46270 */
        /* <DEDUP_REMOVED lines=47> */
[----:B------:R-:W-:Y:S06]  /*4de0*/  @!P2 BRA `(.L_x_1174) ;  /* 0x0000002c0014a947 */ /* 0x000fec0003800000 */
        /* <DEDUP_REMOVED lines=64> */
[----:B------:R-:W-:Y:S01]  /*51f0*/  ULDC UR43, c[0x0][0x9e4] ;  /* 0x00027900002b7ab9 */ /* 0x000fe20000000800 */
[----:B------:R-:W-:Y:S01]  /*5200*/  ULDC UR58, c[0x0][0x988] ;  /* 0x00026200003a7ab9 */ /* 0x000fe20000000800 */
[----:B------:R-:W-:-:S05]  /*5210*/  ULDC UR59, c[0x0][0x9e0] ;  /* 0x00027800003b7ab9 */ /* 0x000fca0000000800 */
.L_x_1192:
        /* <DEDUP_REMOVED lines=9> */
.L_x_1176:
[----:B------:R-:W-:Y:S01]  /*52b0*/  ULEA UR10, UR6, UR40, 0x3 ;  /* 0x00000028060a7291 */ /* 0x000fe2000f8e183f */
[----:B------:R-:W-:-:S05]  /*52c0*/  IMAD.U32 R6, RZ, RZ, UR7 ;  /* 0x00000007ff067e24 */ /* 0x000fca000f8e00ff */
[----:B------:R-:W-:-:S04]  /*52d0*/  SHF.L.U32 R6, R6, 0x1f, RZ ;  /* 0x0000001f06067819 */ /* 0x000fc800000006ff */
[----:B------:R0:W1:Y:S01]  /*52e0*/  SYNCS.PHASECHK.TRANS64.TRYWAIT P2, [UR10+0x28430], R6 ;  /* 0x02843006ff0075a7 */ /* 0x000062000804014a */
[----:B------:R-:W-:Y:S05]  /*52f0*/  @!P0 BRA `(.L_x_1177) ;  /* 0x0000000000048947 */ /* 0x000fea0003800000 */
[----:B------:R-:W-:Y:S01]  /*5300*/  BPT.TRAP 0x1 ;  /* 0x000000040000795c */ /* 0x000fe20000300000 */
.L_x_1177:
[----:B-1----:R-:W-:Y:S05]  /*5310*/  @P2 BRA `(.L_x_1175) ;  /* 0x0000000000082947 */ /* 0x002fea0003800000 */
[----:B------:R-:W1:Y:S02]  /*5320*/  SYNCS.PHASECHK.TRANS64.TRYWAIT P2, [UR10+0x28430], R6 ;  /* 0x02843006ff0075a7 */ /* 0x000e64000804014a */
[----:B-1----:R-:W-:Y:S05]  /*5330*/  @!P2 BRA `(.L_x_1178) ;  /* 0x000001480014a947 */ /* 0x002fea0003800000 */
.L_x_1175:
[----:B-1----:R-:W1:Y:S01]  /*5340*/  S2R R7, SR_TID.X ;  /* 0x0000000000077919 */ /* 0x002e620000002100 */
[----:B------:R-:W-:Y:S01]  /*5350*/  ULEA UR34, UR6, UR4, 0xa ;  /* 0x0000000406227291 */ /* 0x000fe2000f8e503f */
[----:B------:R-:W-:Y:S01]  /*5360*/  UMOV UR47, 0x40000040 ;  /* 0x40000040002f7882 */ /* 0x000fe20000000000 */
[----:B------:R-:W-:Y:S02]  /*5370*/  UMOV UR11, 0x40000040 ;  /* 0x40000040000b7882 */ /* 0x000fe40000000000 */
[----:B------:R-:W-:Y:S02]  /*5380*/  UIADD3 UR10, UR34, 0x2, URZ ;  /* 0x00000002220a7890 */ /* 0x000fe4000fffe03f */
[----:B------:R-:W-:Y:S02]  /*5390*/  UIADD3 UR14, UR34, 0x4, URZ ;  /* 0x00000004220e7890 */ /* 0x000fe4000fffe03f */
[----:B------:R-:W-:Y:S01]  /*53a0*/  UMOV UR46, UR34 ;  /* 0x00000022002e7c82 */ /* 0x000fe20008000000 */
        /* <DEDUP_REMOVED lines=11> */
[----:B-1----:R-:W-:-:S05]  /*5460*/  SHF.R.U32.HI R7, RZ, 0x7, R7 ;  /* 0x00000007ff077819 */ /* 0x002fca0000011607 */
[----:B0-----:R-:W-:-:S05]  /*5470*/  VIADD R6, R7, 0x8 ;  /* 0x0000000807067836 */ /* 0x001fca0000000000 */
[----:B------:R0:W-:Y:S06]  /*5480*/  BAR.SYNC.DEFER_BLOCKING R6, 0x100 ;  /* 0x000400060000751d */ /* 0x0001ec0000010000 */
        /* <DEDUP_REMOVED lines=27> */
.L_x_1180:
[----:B------:R-:W-:Y:S01]  /*5640*/  ULEA UR10, UR37, UR40, 0x3 ;  /* 0x00000028250a7291 */ /* 0x000fe2000f8e183f */
[----:B------:R-:W-:-:S05]  /*5650*/  IMAD.U32 R6, RZ, RZ, UR36 ;  /* 0x00000024ff067e24 */ /* 0x000fca000f8e00ff */
[----:B------:R-:W-:-:S04]  /*5660*/  SHF.L.U32 R6, R6, 0x1f, RZ ;  /* 0x0000001f06067819 */ /* 0x000fc800000006ff */
[----:B------:R0:W1:Y:S01]  /*5670*/  SYNCS.PHASECHK.TRANS64.TRYWAIT P2, [UR10+0x28450], R6 ;  /* 0x02845006ff0075a7 */ /* 0x000062000804014a */
[----:B------:R-:W-:Y:S05]  /*5680*/  @!P0 BRA `(.L_x_1181) ;  /* 0x0000000000048947 */ /* 0x000fea0003800000 */
[----:B------:R-:W-:Y:S01]  /*5690*/  BPT.TRAP 0x1 ;  /* 0x000000040000795c */ /* 0x000fe20000300000 */
.L_x_1181:
[----:B-1----:R-:W-:Y:S05]  /*56a0*/  @P2 BRA `(.L_x_1179) ;  /* 0x0000000000082947 */ /* 0x002fea0003800000 */
[----:B------:R-:W1:Y:S02]  /*56b0*/  SYNCS.PHASECHK.TRANS64.TRYWAIT P2, [UR10+0x28450], R6 ;  /* 0x02845006ff0075a7 */ /* 0x000e64000804014a */
[----:B-1----:R-:W-:Y:S05]  /*56c0*/  @!P2 BRA `(.L_x_1182) ;  /* 0x000001440048a947 */ /* 0x002fea0003800000 */
.L_x_1179:
[----:B------:R-:W-:Y:S01]  /*56d0*/  UIADD3 UR10, UR40, 0x8000, URZ ;  /* 0x00008000280a7890 */ /* 0x000fe2000fffe03f */
[----:B------:R-:W-:Y:S01]  /*56e0*/  WARPGROUP.ARRIVE ;  /* 0x00000000000079c5 */ /* 0x000fe20000000000 */
[----:B------:R-:W-:Y:S01]  /*56f0*/  UMOV UR11, 0x80000020 ;  /* 0x80000020000b7882 */ /* 0x000fe20000000000 */
[----:B------:R-:W-:Y:S01]  /*5700*/  PLOP3.LUT P2, PT, PT, PT, UP0, 0x80, 0x0 ;  /* 0x000000000000781c */ /* 0x000fe20003f4f008 */
[----:B------:R-:W-:-:S03]  /*5710*/  USHF.R.U32.HI UR10, URZ, 0x4, UR10 ;  /* 0x000000043f0a7899 */ /* 0x000fc6000801160a */
[----:B-1----:R-:W1:Y:S01]  /*5720*/  S2R R7, SR_TID.X ;  /* 0x0000000000077919 */ /* 0x002e620000002100 */
[----:B------:R-:W-:Y:S01]  /*5730*/  PLOP3.LUT P3, PT, PT, PT, UP0, 0x80, 0x0 ;  /* 0x000000000000781c */ /* 0x000fe20003f6f008 */
[C---:B------:R-:W-:Y:S01]  /*5740*/  FMUL.FTZ R14, R0.reuse, R158 ;  /* 0x0000009e000e7220 */ /* 0x040fe20000410000 */
[----:B------:R-:W-:Y:S01]  /*5750*/  ULOP3.LUT UR10, UR10, 0x3fff, URZ, 0xc0, !UPT ;  /* 0x00003fff0a0a7892 */ /* 0x000fe2000f8ec03f */
[C---:B------:R-:W-:Y:S01]  /*5760*/  FMUL.FTZ R158, R0.reuse, R164 ;  /* 0x000000a4009e7220 */ /* 0x040fe20000410000 */
[----:B------:R-:W-:Y:S01]  /*5770*/  FMUL.FTZ R164, R0, R174 ;  /* 0x000000ae00a47220 */ /* 0x000fe20000410000 */
[----:B------:R-:W-:Y:S01]  /*5780*/  VIADD R174, R16, UR41 ;  /* 0x0000002910ae7c36 */ /* 0x000fe20008000000 */
[----:B------:R-:W-:Y:S01]  /*5790*/  ULOP3.LUT UR10, UR10, 0x10000, URZ, 0xfc, !UPT ;  /* 0x000100000a0a7892 */ /* 0x000fe2000f8efc3f */
[C---:B------:R-:W-:Y:S01]  /*57a0*/  FMUL.FTZ R21, R0.reuse, R157 ;  /* 0x0000009d00157220 */ /* 0x040fe20000410000 */
[C---:B------:R-:W-:Y:S01]  /*57b0*/  FMUL.FTZ R157, R0.reuse, R167 ;  /* 0x000000a7009d7220 */ /* 0x040fe20000410000 */
[C---:B------:R-:W-:Y:S01]  /*57c0*/  FMUL.FTZ R167, R0.reuse, R173 ;  /* 0x000000ad00a77220 */ /* 0x040fe20000410000 */
[----:B------:R-:W-:Y:S01]  /*57d0*/  ULEA UR10, UR37, UR10, 0xa ;  /* 0x0000000a250a7291 */ /* 0x000fe2000f8e503f */
        /* <DEDUP_REMOVED lines=24> */
[----:B------:R-:W-:-:S02]  /*5960*/  IMAD.SHL.U32 R172, R5, 0x40, RZ ;  /* 0x0000004005ac7824 */ /* 0x000fc400078e00ff */
[C---:B------:R-:W-:Y:S01]  /*5970*/  FMUL.FTZ R168, R0.reuse, R178 ;  /* 0x000000b200a87220 */ /* 0x040fe20000410000 */
[C---:B------:R-:W-:Y:S01]  /*5980*/  FMUL.FTZ R169, R0.reuse, R179 ;  /* 0x000000b300a97220 */ /* 0x040fe20000410000 */
[C---:B------:R-:W-:Y:S01]  /*5990*/  FMUL.FTZ R177, R0.reuse, R180 ;  /* 0x000000b400b17220 */ /* 0x040fe20000410000 */
[C---:B------:R-:W-:Y:S01]  /*59a0*/  FMUL.FTZ R176, R0.reuse, R181 ;  /* 0x000000b500b07220 */ /* 0x040fe20000410000 */
[----:B------:R-:W-:Y:S01]  /*59b0*/  FMUL.FTZ R175, R0, R183 ;  /* 0x000000b700af7220 */ /* 0x000fe20000410000 */
[----:B------:R-:W-:Y:S01]  /*59c0*/  IMAD.U32 R178, RZ, RZ, UR38 ;  /* 0x00000026ffb27e24 */ /* 0x000fe2000f8e00ff */
[----:B------:R-:W-:Y:S01]  /*59d0*/  IADD3 R179, -R2, 0x1, -R172 ;  /* 0x0000000102b37810 */ /* 0x000fe20007ffe9ac */
[----:B------:R-:W2:Y:S01]  /*59e0*/  MUFU.TANH R12, R12 ;  /* 0x0000000c000c7308 */ /* 0x000ea20000002400 */
[----:B-1----:R-:W-:Y:S02]  /*59f0*/  SHF.R.U32.HI R216, RZ, 0x7, R7 ;  /* 0x00000007ffd87819 */ /* 0x002fe40000011607 */
[----:B------:R-:W-:-:S05]  /*5a00*/  IADD3 R179, -R178, UR39, R179 ;  /* 0x00000027b2b37c10 */ /* 0x000fca000fffe1b3 */
[----:B------:R-:W1:Y:S01]  /*5a10*/  MUFU.TANH R13, R13 ;  /* 0x0000000d000d7308 */ /* 0x000e620000002400 */
[C---:B------:R-:W-:Y:S02]  /*5a20*/  VIADD R178, R179.reuse, UR59 ;  /* 0x0000003bb3b27c36 */ /* 0x040fe40008000000 */
[----:B------:R-:W-:-:S05]  /*5a30*/  VIADD R179, R179, UR53 ;  /* 0x00000035b3b37c36 */ /* 0x000fca0008000000 */
        /* <DEDUP_REMOVED lines=28> */
[----:B------:R-:W1:Y:S01]  /*5c00*/  MUFU.TANH R173, R173 ;  /* 0x000000ad00ad7308 */ /* 0x000e620000002400 */
[----:B------:R-:W-:-:S02]  /*5c10*/  WARPGROUP.DEPBAR.LE gsb0, 0x0 ;  /* 0x00008000000079c5 */ /* 0x000fc40000010000 */
[----:B------:R-:W-:-:S05]  /*5c20*/  WARPGROUP.ARRIVE ;  /* 0x00000000000079c5 */ /* 0x000fca0000000000 */
[----:B------:R-:W1:Y:S01]  /*5c30*/  MUFU.TANH R175, R175 ;  /* 0x000000af00af7308 */ /* 0x000e620000002400 */
[----:B------:R-:W-:Y:S01]  /*5c40*/  QGMMA.64x256x32.F32.E4M3.E4M3 R24, R184, gdesc[UR8], R24, gsb0 ;  /* 0x03e00008b8187df3 */ /* 0x000fe20008000818 */
[----:B------:R-:W-:Y:S02]  /*5c50*/  @UP0 ULDC UR10, c[0x0][0x44c] ;  /* 0x00011300000a0ab9 */ /* 0x000fe40000000800 */
[----:B0-----:R-:W-:Y:S01]  /*5c60*/  @P2 IMAD.HI.U32 R6, R174, UR10, RZ ;  /* 0x0000000aae062c27 */ /* 0x001fe2000f8e00ff */
[----:B------:R-:W-:Y:S01]  /*5c70*/  @UP0 ULDC UR10, c[0x0][0x450] ;  /* 0x00011400000a0ab9 */ /* 0x000fe20000000800 */
[----:B------:R-:W-:-:S03]  /*5c80*/  PLOP3.LUT P2, PT, PT, PT, UP1, 0x40, 0x0 ;  /* 0x000000000000781c */ /* 0x000fc60003f4e818 */
[----:B------:R-:W-:Y:S01]  /*5c90*/  @P3 SHF.R.U32.HI R174, RZ, UR10, R6 ;  /* 0x0000000affae3c19 */ /* 0x000fe20008011606 */
[----:B------:R-:W-:-:S04]  /*5ca0*/  IMAD.U32 R6, RZ, RZ, UR6 ;  /* 0x00000006ff067e24 */ /* 0x000fc8000f8e00ff */
[----:B------:R-:W0:Y:S01]  /*5cb0*/  SHFL.IDX PT, R182, R174, RZ, 0x1c1f ;  /* 0x001c1fffaeb67589 */ /* 0x000e2200000e0000 */
[----:B------:R-:W-:-:S05]  /*5cc0*/  @!P1 LEA R6, R6, UR40, 0x3 ;  /* 0x0000002806069c11 */ /* 0x000fca000f8e18ff */
[----:B------:R-:W-:-:S05]  /*5cd0*/  @!P1 VIADD R6, R6, 0x28440 ;  /* 0x0002844006069836 */ /* 0x000fca0000000000 */
[----:B------:R-:W-:Y:S02]  /*5ce0*/  @!P1 PRMT R7, RZ, 0x654, R6 ;  /* 0x00000654ff079816 */ /* 0x000fe40000000006 */
[----:B------:R-:W-:Y:S01]  /*5cf0*/  IADD3 R6, -R216, 0xb, RZ ;  /* 0x0000000bd8067810 */ /* 0x000fe20007ffe1ff */
[--C-:B0-----:R-:W-:Y:S02]  /*5d00*/  IMAD.IADD R180, R178, 0x1, R182.reuse ;  /* 0x00000001b2b47824 */ /* 0x101fe400078e02b6 */
[----:B------:R-:W-:Y:S01]  /*5d10*/  IMAD.IADD R181, R179, 0x1, R182 ;  /* 0x00000001b3b57824 */ /* 0x000fe200078e02b6 */
[----:B------:R-:W-:Y:S02]  /*5d20*/  WARPGROUP.DEPBAR.LE gsb0, 0x0 ;  /* 0x00008000000079c5 */ /* 0x000fe40000010000 */
[----:B------:R0:W-:Y:S06]  /*5d30*/  BAR.ARV R6, 0x100 ;  /* 0x000400060000751d */ /* 0x0001ec0000002000 */
[----:B------:R0:W-:Y:S01]  /*5d40*/  @!P1 SYNCS.ARRIVE.TRANS64.RED.A1T0 RZ, [R7+URZ], RZ ;  /* 0x000000ff07ff99a7 */ /* 0x0001e2000810043f */
[----:B-1234-:R-:W-:Y:S05]  /*5d50*/  @P2 BRA `(.L_x_1183) ;  /* 0x00000000005c2947 */ /* 0x01efea0003800000 */
[----:B0-----:R-:W-:Y:S01]  /*5d60*/  IMAD.U32 R6, RZ, RZ, UR38 ;  /* 0x00000026ff067e24 */ /* 0x001fe2000f8e00ff */
[----:B------:R-:W-:Y:S04]  /*5d70*/  BSSY B0, `(.L_x_1184) ;  /* 0x0000011000007945 */ /* 0x000fe80003800000 */
[----:B------:R-:W-:-:S04]  /*5d80*/  IADD3 R182, -R6, UR39, R182 ;  /* 0x0000002706b67c10 */ /* 0x000fc8000fffe1b6 */
        /* <DEDUP_REMOVED lines=10> */
.L_x_1185:
[----:B------:R-:W-:-:S05]  /*5e30*/  IMAD.U32 R183, RZ, RZ, UR43 ;  /* 0x0000002bffb77e24 */ /* 0x000fca000f8e00ff */
[----:B------:R-:W-:-:S13]  /*5e40*/  ISETP.NE.AND P2, PT, R183, 0x1, PT ;  /* 0x00000001b700780c */ /* 0x000fda0003f45270 */
[----:B------:R-:W0:Y:S02]  /*5e50*/  @P2 LDC.64 R6, c[0x0][0x9e8] ;  /* 0x00027a00ff062b82 */ /* 0x000e240000000a00 */
[----:B0-----:R-:W-:-:S05]  /*5e60*/  @P2 IMAD.HI.U32 R6, R182, R6, RZ ;  /* 0x00000006b6062227 */ /* 0x001fca00078e00ff */
[----:B------:R-:W-:-:S07]  /*5e70*/  @P2 SHF.R.U32.HI R182, RZ, R7, R6 ;  /* 0x00000007ffb62219 */ /* 0x000fce0000011606 */
.L_x_1186:
[----:B------:R-:W-:Y:S05]  /*5e80*/  BSYNC B0 ;  /* 0x0000000000007941 */ /* 0x000fea0003800000 */
.L_x_1184:
[----:B------:R-:W-:-:S04]  /*5e90*/  IMAD R182, R182, R183, -R172 ;  /* 0x000000b7b6b67224 */ /* 0x000fc800078e0aac */
[----:B------:R-:W-:-:S05]  /*5ea0*/  IMAD.IADD R182, R182, 0x1, -R2 ;  /* 0x00000001b6b67824 */ /* 0x000fca00078e0a02 */
[----:B------:R-:W-:Y:S02]  /*5eb0*/  VIMNMX R181, R181, R182, !PT ;  /* 0x000000b6b5b57248 */ /* 0x000fe40007fe0100 */
[----:B------:R-:W-:-:S07]  /*5ec0*/  VIADDMNMX R180, R182, R183, R180, PT ;  /* 0x000000b7b6b47246 */ /* 0x000fce00038001b4 */
.L_x_1183:
[----:B------:R-:W-:Y:S01]  /*5ed0*/  ISETP.GT.AND P2, PT, R5, -0x1, PT ;  /* 0xffffffff0500780c */ /* 0x000fe20003f44270 */
[----:B------:R-:W1:Y:S03]  /*5ee0*/  SHFL.IDX PT, R174, R174, 0x1, 0x1c1f ;  /* 0x003c1f00aeae7f89 */ /* 0x000e6600000e0000 */
[C---:B------:R-:W-:Y:S02]  /*5ef0*/  ISETP.GT.AND P5, PT, R181.reuse, RZ, P2 ;  /* 0x000000ffb500720c */ /* 0x040fe400017a4270 */
[C---:B------:R-:W-:Y:S02]  /*5f00*/  ISETP.GT.AND P4, PT, R181.reuse, 0x1, P2 ;  /* 0x00000001b500780c */ /* 0x040fe40001784270 */
[----:B------:R-:W-:Y:S02]  /*5f10*/  ISETP.LT.OR P5, PT, R180, 0x1, P5 ;  /* 0x00000001b400780c */ /* 0x000fe40002fa1670 */
[----:B------:R-:W-:-:S02]  /*5f20*/  ISETP.GT.AND P6, PT, R181, 0x8, P2 ;  /* 0x00000008b500780c */ /* 0x000fc400017c4270 */
[----:B------:R-:W-:Y:S02]  /*5f30*/  FSEL R12, R12, -INF , !P5 ;  /* 0xff8000000c0c7808 */ /* 0x000fe40006800000 */
[C---:B------:R-:W-:Y:S02]  /*5f40*/  ISETP.GT.AND P5, PT, R181.reuse, 0x10, P2 ;  /* 0x00000010b500780c */ /* 0x040fe400017a4270 */
[----:B------:R-:W-:Y:S02]  /*5f50*/  ISETP.GT.AND P3, PT, R181, 0x9, P2 ;  /* 0x00000009b500780c */ /* 0x000fe40001764270 */
[C---:B------:R-:W-:Y:S02]  /*5f60*/  ISETP.LT.OR P5, PT, R180.reuse, 0x11, P5 ;  /* 0x00000011b400780c */ /* 0x040fe40002fa1670 */
[----:B------:R-:W-:Y:S02]  /*5f70*/  ISETP.LT.OR P4, PT, R180, 0x2, P4 ;  /* 0x00000002b400780c */ /* 0x000fe40002781670 */
[----:B------:R-:W-:-:S02]  /*5f80*/  FSEL R154, R154, -INF , !P5 ;  /* 0xff8000009a9a7808 */ /* 0x000fc40006800000 */
[----:B------:R-:W-:Y:S01]  /*5f90*/  ISETP.GT.AND P5, PT, R181, 0x20, P2 ;  /* 0x00000020b500780c */ /* 0x000fe200017a4270 */
[--C-:B-1----:R-:W-:Y:S01]  /*5fa0*/  IMAD.IADD R178, R178, 0x1, R174.reuse ;  /* 0x00000001b2b27824 */ /* 0x102fe200078e02ae */
[C---:B------:R-:W-:Y:S01]  /*5fb0*/  ISETP.LT.OR P6, PT, R180.reuse, 0x9, P6 ;  /* 0x00000009b400780c */ /* 0x040fe200037c1670 */
[----:B------:R-:W-:Y:S01]  /*5fc0*/  IMAD.IADD R179, R179, 0x1, R174 ;  /* 0x00000001b3b37824 */ /* 0x000fe200078e02ae */
[C---:B------:R-:W-:Y:S02]  /*5fd0*/  ISETP.LT.OR P3, PT, R180.reuse, 0xa, P3 ;  /* 0x0000000ab400780c */ /* 0x040fe40001f61670 */
[----:B------:R-:W-:Y:S02]  /*5fe0*/  ISETP.LT.OR P5, PT, R180, 0x21, P5 ;  /* 0x00000021b400780c */ /* 0x000fe40002fa1670 */
[----:B------:R-:W-:Y:S02]  /*5ff0*/  FSEL R13, R13, -INF , !P4 ;  /* 0xff8000000d0d7808 */ /* 0x000fe40006000000 */
[----:B------:R-:W-:-:S02]  /*6000*/  FSEL R20, R20, -INF , !P6 ;  /* 0xff80000014147808 */ /* 0x000fc40007000000 */
[----:B------:R-:W-:Y:S02]  /*6010*/  FSEL R21, R21, -INF , !P3 ;  /* 0xff80000015157808 */ /* 0x000fe40005800000 */
[C---:B------:R-:W-:Y:S02]  /*6020*/  ISETP.GT.AND P4, PT, R181.reuse, 0x11, P2 ;  /* 0x00000011b500780c */ /* 0x040fe40001784270 */
[C---:B------:R-:W-:Y:S02]  /*6030*/  ISETP.GT.AND P6, PT, R181.reuse, 0x18, P2 ;  /* 0x00000018b500780c */ /* 0x040fe400017c4270 */
[C---:B------:R-:W-:Y:S02]  /*6040*/  ISETP.GT.AND P3, PT, R181.reuse, 0x19, P2 ;  /* 0x00000019b500780c */ /* 0x040fe40001764270 */
[----:B------:R-:W-:Y:S02]  /*6050*/  FSEL R162, R162, -INF , !P5 ;  /* 0xff800000a2a27808 */ /* 0x000fe40006800000 */
[----:B------:R-:W-:-:S02]  /*6060*/  ISETP.GT.AND P5, PT, R181, 0x30, P2 ;  /* 0x00000030b500780c */ /* 0x000fc400017a4270 */
[C---:B------:R-:W-:Y:S02]  /*6070*/  ISETP.LT.OR P4, PT, R180.reuse, 0x12, P4 ;  /* 0x00000012b400780c */ /* 0x040fe40002781670 */
[C---:B------:R-:W-:Y:S02]  /*6080*/  ISETP.LT.OR P6, PT, R180.reuse, 0x19, P6 ;  /* 0x00000019b400780c */ /* 0x040fe400037c1670 */
[C---:B------:R-:W-:Y:S02]  /*6090*/  ISETP.LT.OR P3, PT, R180.reuse, 0x1a, P3 ;  /* 0x0000001ab400780c */ /* 0x040fe40001f61670 */
[----:B------:R-:W-:Y:S02]  /*60a0*/  ISETP.LT.OR P5, PT, R180, 0x31, P5 ;  /* 0x00000031b400780c */ /* 0x000fe40002fa1670 */
[----:B------:R-:W-:Y:S02]  /*60b0*/  FSEL R155, R155, -INF , !P4 ;  /* 0xff8000009b9b7808 */ /* 0x000fe40006000000 */
[----:B------:R-:W-:-:S02]  /*60c0*/  FSEL R158, R158, -INF , !P6 ;  /* 0xff8000009e9e7808 */ /* 0x000fc40007000000 */
[----:B------:R-:W-:Y:S02]  /*60d0*/  FSEL R159, R159, -INF , !P3 ;  /* 0xff8000009f9f7808 */ /* 0x000fe40005800000 */
[C---:B------:R-:W-:Y:S02]  /*60e0*/  ISETP.GT.AND P4, PT, R181.reuse, 0x21, P2 ;  /* 0x00000021b500780c */ /* 0x040fe40001784270 */
[C---:B------:R-:W-:Y:S02]  /*60f0*/  ISETP.GT.AND P6, PT, R181.reuse, 0x28, P2 ;  /* 0x00000028b500780c */ /* 0x040fe400017c4270 */
[----:B------:R-:W-:Y:S02]  /*6100*/  ISETP.GT.AND P3, PT, R181, 0x29, P2 ;  /* 0x00000029b500780c */ /* 0x000fe40001764270 */
[----:B------:R-:W-:Y:S02]  /*6110*/  FSEL R170, R170, -INF , !P5 ;  /* 0xff800000aaaa7808 */ /* 0x000fe40006800000 */
[----:B------:R-:W-:-:S02]  /*6120*/  PLOP3.LUT P5, PT, PT, PT, UP1, 0x40, 0x0 ;  /* 0x000000000000781c */ /* 0x000fc40003fae818 */
[C---:B------:R-:W-:Y:S02]  /*6130*/  ISETP.LT.OR P4, PT, R180.reuse, 0x22, P4 ;  /* 0x00000022b400780c */ /* 0x040fe40002781670 */
[C---:B------:R-:W-:Y:S02]  /*6140*/  ISETP.LT.OR P6, PT, R180.reuse, 0x29, P6 ;  /* 0x00000029b400780c */ /* 0x040fe400037c1670 */
[----:B------:R-:W-:Y:S02]  /*6150*/  ISETP.LT.OR P3, PT, R180, 0x2a, P3 ;  /* 0x0000002ab400780c */ /* 0x000fe40001f61670 */
[----:B------:R-:W-:Y:S02]  /*6160*/  FSEL R163, R163, -INF , !P4 ;  /* 0xff800000a3a37808 */ /* 0x000fe40006000000 */
[----:B------:R-:W-:Y:S02]  /*6170*/  FSEL R166, R166, -INF , !P6 ;  /* 0xff800000a6a67808 */ /* 0x000fe40007000000 */
        /* <DEDUP_REMOVED lines=9> */
[----:B------:R-:W-:Y:S01]  /*6210*/  FSEL R176, R176, -INF , !P3 ;  /* 0xff800000b0b07808 */ /* 0x000fe20005800000 */
[----:B------:R-:W-:Y:S06]  /*6220*/  @P5 BRA `(.L_x_1187) ;  /* 0x00000000005c5947 */ /* 0x000fec0003800000 */
        /* <DEDUP_REMOVED lines=13> */
.L_x_1189:
[----:B------:R-:W-:-:S05]  /*6300*/  IMAD.U32 R180, RZ, RZ, UR43 ;  /* 0x0000002bffb47e24 */ /* 0x000fca000f8e00ff */
[----:B------:R-:W-:-:S13]  /*6310*/  ISETP.NE.AND P3, PT, R180, 0x1, PT ;  /* 0x00000001b400780c */ /* 0x000fda0003f65270 */
[----:B------:R-:W0:Y:S02]  /*6320*/  @P3 LDC.64 R6, c[0x0][0x9e8] ;  /* 0x00027a00ff063b82 */ /* 0x000e240000000a00 */
[----:B0-----:R-:W-:-:S05]  /*6330*/  @P3 IMAD.HI.U32 R6, R174, R6, RZ ;  /* 0x00000006ae063227 */ /* 0x001fca00078e00ff */
[----:B------:R-:W-:-:S07]  /*6340*/  @P3 SHF.R.U32.HI R174, RZ, R7, R6 ;  /* 0x00000007ffae3219 */ /* 0x000fce0000011606 */
.L_x_1190:
[----:B------:R-:W-:Y:S05]  /*6350*/  BSYNC B0 ;  /* 0x0000000000007941 */ /* 0x000fea0003800000 */
.L_x_1188:
[----:B------:R-:W-:-:S04]  /*6360*/  IMAD R7, R174, R180, -R172 ;  /* 0x000000b4ae077224 */ /* 0x000fc800078e0aac */
[----:B------:R-:W-:-:S05]  /*6370*/  IMAD.IADD R7, R7, 0x1, -R2 ;  /* 0x0000000107077824 */ /* 0x000fca00078e0a02 */
[----:B------:R-:W-:Y:S02]  /*6380*/  VIADDMNMX R178, R7, R180, R178, PT ;  /* 0x000000b407b27246 */ /* 0x000fe400038001b2 */
[----:B------:R-:W-:-:S07]  /*6390*/  VIMNMX R179, R179, R7, !PT ;  /* 0x00000007b3b37248 */ /* 0x000fce0007fe0100 */
.L_x_1187:
[----:B0-----:R-:W-:Y:S01]  /*63a0*/  FMNMX.FTZ R6, R12, R8, !PT ;  /* 0x000000080c067209 */ /* 0x001fe20007810000 */
[----:B------:R-:W-:Y:S01]  /*63b0*/  UMOV UR10, UR58 ;  /* 0x0000003a000a7c82 */ /* 0x000fe20008000000 */
[----:B------:R-:W-:Y:S01]  /*63c0*/  ISETP.GT.AND P5, PT, R179, 0x9, P2 ;  /* 0x00000009b300780c */ /* 0x000fe200017a4270 */
[----:B------:R-:W-:Y:S01]  /*63d0*/  IMAD.U32 R181, RZ, RZ, UR10 ;  /* 0x0000000affb57e24 */ /* 0x000fe2000f8e00ff */
[----:B------:R-:W-:Y:S02]  /*63e0*/  FMNMX.FTZ R7, R13, R6, !PT ;  /* 0x000000060d077209 */ /* 0x000fe40007810000 */
[----:B------:R-:W-:Y:S02]  /*63f0*/  ISETP.LT.OR P5, PT, R178, 0xa, P5 ;  /* 0x0000000ab200780c */ /* 0x000fe40002fa1670 */
[----:B------:R-:W-:Y:S02]  /*6400*/  FMNMX.FTZ R6, R20, R7, !PT ;  /* 0x0000000714067209 */ /* 0x000fe40007810000 */
[----:B------:R-:W-:-:S02]  /*6410*/  ISETP.GT.AND P4, PT, R179, 0x8, P2 ;  /* 0x00000008b300780c */ /* 0x000fc40001784270 */
[----:B------:R-:W-:Y:S02]  /*6420*/  FMNMX.FTZ R7, R21, R6, !PT ;  /* 0x0000000615077209 */ /* 0x000fe40007810000 */
[----:B------:R-:W-:Y:S02]  /*6430*/  FSEL R15, R15, -INF , !P5 ;  /* 0xff8000000f0f7808 */ /* 0x000fe40006800000 */
        /* <DEDUP_REMOVED lines=11> */
[----:B------:R-:W-:Y:S02]  /*64f0*/  ISETP.GT.AND P4, PT, R179, 0x18, P2 ;  /* 0x00000018b300780c */ /* 0x000fe40001784270 */
[----:B------:R-:W-:Y:S02]  /*6500*/  FMNMX.FTZ R6, R166, R7, !PT ;  /* 0x00000007a6067209 */ /* 0x000fe40007810000 */
[----:B------:R-:W-:Y:S02]  /*6510*/  FSEL R157, R157, -INF , !P5 ;  /* 0xff8000009d9d7808 */ /* 0x000fe40006800000 */
[----:B------:R-:W-:Y:S02]  /*6520*/  FMNMX.FTZ R7, R167, R6, !PT ;  /* 0x00000006a7077209 */ /* 0x000fe40007810000 */
[----:B------:R-:W-:-:S02]  /*6530*/  ISETP.LT.OR P6, PT, R178, 0x11, P6 ;  /* 0x00000011b200780c */ /* 0x000fc400037c1670 */
[----:B------:R-:W-:Y:S02]  /*6540*/  FMNMX.FTZ R6, R170, R7, !PT ;  /* 0x00000007aa067209 */ /* 0x000fe40007810000 */
[----:B------:R-:W-:Y:S02]  /*6550*/  ISETP.LT.OR P4, PT, R178, 0x19, P4 ;  /* 0x00000019b200780c */ /* 0x000fe40002781670 */
[----:B------:R-:W-:Y:S02]  /*6560*/  FMNMX.FTZ R6, R171, R6, !PT ;  /* 0x00000006ab067209 */ /* 0x000fe40007810000 */
[----:B------:R-:W-:Y:S02]  /*6570*/  ISETP.GT.AND P5, PT, R179, RZ, P2 ;  /* 0x000000ffb300720c */ /* 0x000fe400017a4270 */
[----:B------:R-:W-:Y:S02]  /*6580*/  FMNMX.FTZ R7, R177, R6, !PT ;  /* 0x00000006b1077209 */ /* 0x000fe40007810000 */
[----:B------:R-:W-:-:S02]  /*6590*/  FSEL R152, R152, -INF , !P6 ;  /* 0xff80000098987808 */ /* 0x000fc40007000000 */
[----:B------:R-:W-:Y:S02]  /*65a0*/  FMNMX.FTZ R172, R176, R7, !PT ;  /* 0x00000007b0ac7209 */ /* 0x000fe40007810000 */
[----:B------:R-:W-:Y:S02]  /*65b0*/  FSEL R156, R156, -INF , !P4 ;  /* 0xff8000009c9c7808 */ /* 0x000fe40006000000 */
[----:B------:R-:W-:Y:S01]  /*65c0*/  ISETP.LT.OR P5, PT, R178, 0x1, P5 ;  /* 0x00000001b200780c */ /* 0x000fe20002fa1670 */
[----:B------:R-:W0:Y:S01]  /*65d0*/  SHFL.BFLY PT, R7, R172, 0x2, 0x1f ;  /* 0x0c401f00ac077f89 */ /* 0x000e2200000e0000 */
[C---:B------:R-:W-:Y:S02]  /*65e0*/  ISETP.GT.AND P6, PT, R179.reuse, 0x20, P2 ;  /* 0x00000020b300780c */ /* 0x040fe400017c4270 */
[----:B------:R-:W-:Y:S02]  /*65f0*/  ISETP.GT.AND P4, PT, R179, 0x28, P2 ;  /* 0x00000028b300780c */ /* 0x000fe40001784270 */
[----:B------:R-:W-:-:S02]  /*6600*/  FSEL R10, R10, -INF , !P5 ;  /* 0xff8000000a0a7808 */ /* 0x000fc40006800000 */
[C---:B------:R-:W-:Y:S02]  /*6610*/  ISETP.LT.OR P6, PT, R178.reuse, 0x21, P6 ;  /* 0x00000021b200780c */ /* 0x040fe400037c1670 */
[----:B------:R-:W-:Y:S02]  /*6620*/  ISETP.LT.OR P4, PT, R178, 0x29, P4 ;  /* 0x00000029b200780c */ /* 0x000fe40002781670 */
[----:B------:R-:W-:Y:S02]  /*6630*/  FSEL R160, R160, -INF , !P6 ;  /* 0xff800000a0a07808 */ /* 0x000fe40007000000 */
[----:B------:R-:W-:Y:S02]  /*6640*/  FSEL R164, R164, -INF , !P4 ;  /* 0xff800000a4a47808 */ /* 0x000fe40006000000 */
[C---:B------:R-:W-:Y:S02]  /*6650*/  ISETP.GT.AND P6, PT, R179.reuse, 0x29, P2 ;  /* 0x00000029b300780c */ /* 0x040fe400017c4270 */
[----:B------:R-:W-:-:S02]  /*6660*/  ISETP.GT.AND P5, PT, R179, 0x31, P2 ;  /* 0x00000031b300780c */ /* 0x000fc400017a4270 */
[----:B------:R-:W-:Y:S02]  /*6670*/  ISETP.GT.AND P4, PT, R179, 0x38, P2 ;  /* 0x00000038b300780c */ /* 0x000fe40001784270 */
[C---:B------:R-:W-:Y:S02]  /*6680*/  ISETP.LT.OR P6, PT, R178.reuse, 0x2a, P6 ;  /* 0x0000002ab200780c */ /* 0x040fe400037c1670 */
[----:B------:R-:W-:Y:S02]  /*6690*/  ISETP.LT.OR P5, PT, R178, 0x32, P5 ;  /* 0x00000032b200780c */ /* 0x000fe40002fa1670 */
[----:B0-----:R-:W-:Y:S02]  /*66a0*/  FMNMX.FTZ R174, R172, R7, !PT ;  /* 0x00000007acae7209 */ /* 0x001fe40007810000 */
[----:B------:R-:W-:Y:S02]  /*66b0*/  FMNMX.FTZ R172, R10, R9, !PT ;  /* 0x000000090aac7209 */ /* 0x000fe40007810000 */
[----:B------:R-:W-:Y:S01]  /*66c0*/  FSEL R165, R165, -INF , !P6 ;  /* 0xff800000a5a57808 */ /* 0x000fe20007000000 */
[----:B------:R-:W0:Y:S01]  /*66d0*/  SHFL.BFLY PT, R7, R174, 0x1, 0x1f ;  /* 0x0c201f00ae077f89 */ /* 0x000e2200000e0000 */
[----:B------:R-:W-:-:S02]  /*66e0*/  ISETP.LT.OR P4, PT, R178, 0x39, P4 ;  /* 0x00000039b200780c */ /* 0x000fc40002781670 */
[----:B------:R-:W-:Y:S02]  /*66f0*/  FSEL R169, R169, -INF , !P5 ;  /* 0xff800000a9a97808 */ /* 0x000fe40006800000 */
[----:B------:R-:W-:Y:S02]  /*6700*/  FSEL R173, R173, -INF , !P4 ;  /* 0xff800000adad7808 */ /* 0x000fe40006000000 */
[----:B0-----:R-:W-:-:S04]  /*6710*/  FMNMX.FTZ R6, R174, R7, !PT ;  /* 0x00000007ae067209 */ /* 0x001fc80007810000 */
[----:B------:R-:W-:-:S04]  /*6720*/  FSETP.NEU.FTZ.AND P3, PT, R6, -INF , PT ;  /* 0xff8000000600780b */ /* 0x000fc80003f7d000 */
[----:B------:R-:W-:-:S05]  /*6730*/  FSEL R7, R6, RZ, P3 ;  /* 0x000000ff06077208 */ /* 0x000fca0001800000 */
[----:B------:R-:W-:Y:S01]  /*6740*/  FADD.FTZ R7, -R7, R8 ;  /* 0x0000000807077221 */ /* 0x000fe20000010100 */
[----:B------:R-:W-:-:S03]  /*6750*/  FFMA.FTZ R8, R6, R181, -8 ;  /* 0xc100000006087423 */ /* 0x000fc600000100b5 */
[----:B------:R-:W-:Y:S02]  /*6760*/  FMUL.FTZ R7, R7, UR10 ;  /* 0x0000000a07077c20 */ /* 0x000fe40008410000 */
[----:B------:R-:W-:Y:S02]  /*6770*/  FSEL R8, R8, RZ, P3 ;  /* 0x000000ff08087208 */ /* 0x000fe40001800000 */
[----:B------:R-:W-:Y:S02]  /*6780*/  ISETP.GT.AND P3, PT, R179, 0x1, P2 ;  /* 0x00000001b300780c */ /* 0x000fe40001764270 */
[----:B------:R-:W-:Y:S01]  /*6790*/  MUFU.EX2 R7, R7 ;  /* 0x0000000700077308 */ /* 0x000fe20000000800 */
[----:B------:R-:W-:-:S01]  /*67a0*/  FFMA.FTZ R12, R12, UR10, -R8 ;  /* 0x0000000a0c0c7c23 */ /* 0x000fc20008010808 */
[----:B------:R-:W-:Y:S01]  /*67b0*/  ISETP.LT.OR P3, PT, R178, 0x2, P3 ;  /* 0x00000002b200780c */ /* 0x000fe20001f61670 */
[----:B------:R-:W-:-:S01]  /*67c0*/  FFMA.FTZ R13, R13, UR10, -R8 ;  /* 0x0000000a0d0d7c23 */ /* 0x000fc20008010808 */
[--C-:B------:R-:W-:Y:S01]  /*67d0*/  FFMA.FTZ R20, R20, UR10, -R8.reuse ;  /* 0x0000000a14147c23 */ /* 0x100fe20008010808 */
[----:B------:R-:W-:-:S01]  /*67e0*/  FFMA.FTZ R21, R21, UR10, -R8 ;  /* 0x0000000a15157c23 */ /* 0x000fc20008010808 */
[----:B------:R-:W-:Y:S01]  /*67f0*/  FSEL R11, R11, -INF , !P3 ;  /* 0xff8000000b0b7808 */ /* 0x000fe20005800000 */
[----:B------:R-:W-:-:S01]  /*6800*/  FFMA.FTZ R154, R154, UR10, -R8 ;  /* 0x0000000a9a9a7c23 */ /* 0x000fc20008010808 */
[----:B------:R-:W-:Y:S01]  /*6810*/  ISETP.GT.AND P3, PT, R179, 0x11, P2 ;  /* 0x00000011b300780c */ /* 0x000fe20001764270 */
[----:B------:R-:W0:Y:S01]  /*6820*/  MUFU.EX2 R12, R12 ;  /* 0x0000000c000c7308 */ /* 0x000e220000000800 */
[----:B------:R-:W-:-:S01]  /*6830*/  FFMA.FTZ R155, R155, UR10, -R8 ;  /* 0x0000000a9b9b7c23 */ /* 0x000fc20008010808 */
[--C-:B------:R-:W-:Y:S01]  /*6840*/  FFMA.FTZ R158, R158, UR10, -R8.reuse ;  /* 0x0000000a9e9e7c23 */ /* 0x100fe20008010808 */
[----:B------:R-:W-:Y:S01]  /*6850*/  ISETP.LT.OR P3, PT, R178, 0x12, P3 ;  /* 0x00000012b200780c */ /* 0x000fe20001f61670 */
[--C-:B------:R-:W-:Y:S01]  /*6860*/  FFMA.FTZ R159, R159, UR10, -R8.reuse ;  /* 0x0000000a9f9f7c23 */ /* 0x100fe20008010808 */
[----:B------:R-:W-:-:S01]  /*6870*/  FFMA.FTZ R162, R162, UR10, -R8 ;  /* 0x0000000aa2a27c23 */ /* 0x000fc20008010808 */
[--C-:B------:R-:W-:Y:S01]  /*6880*/  FFMA.FTZ R163, R163, UR10, -R8.reuse ;  /* 0x0000000aa3a37c23 */ /* 0x100fe20008010808 */
[----:B------:R-:W-:Y:S01]  /*6890*/  FSEL R153, R153, -INF , !P3 ;  /* 0xff80000099997808 */ /* 0x000fe20005800000 */
[----:B------:R-:W1:Y:S01]  /*68a0*/  MUFU.EX2 R13, R13 ;  /* 0x0000000d000d7308 */ /* 0x000e620000000800 */
[----:B------:R-:W-:Y:S01]  /*68b0*/  ISETP.GT.AND P3, PT, R179, 0x21, P2 ;  /* 0x00000021b300780c */ /* 0x000fe20001764270 */
[--C-:B------:R-:W-:Y:S01]  /*68c0*/  FFMA.FTZ R166, R166, UR10, -R8.reuse ;  /* 0x0000000aa6a67c23 */ /* 0x100fe20008010808 */
[----:B------:R-:W-:-:S01]  /*68d0*/  FFMA.FTZ R167, R167, UR10, -R8 ;  /* 0x0000000aa7a77c23 */ /* 0x000fc20008010808 */
[--C-:B------:R-:W-:Y:S01]  /*68e0*/  FFMA.FTZ R170, R170, UR10, -R8.reuse ;  /* 0x0000000aaaaa7c23 */ /* 0x100fe20008010808 */
[----:B------:R-:W-:Y:S01]  /*68f0*/  ISETP.LT.OR P3, PT, R178, 0x22, P3 ;  /* 0x00000022b200780c */ /* 0x000fe20001f61670 */
[--C-:B------:R-:W-:Y:S01]  /*6900*/  FFMA.FTZ R171, R171, UR10, -R8.reuse ;  /* 0x0000000aabab7c23 */ /* 0x100fe20008010808 */
[----:B------:R-:W-:-:S01]  /*6910*/  FFMA.FTZ R177, R177, UR10, -R8 ;  /* 0x0000000ab1b17c23 */ /* 0x000fc20008010808 */
[----:B------:R-:W2:Y:S01]  /*6920*/  MUFU.EX2 R20, R20 ;  /* 0x0000001400147308 */ /* 0x000ea20000000800 */
[----:B------:R-:W-:Y:S01]  /*6930*/  FSEL R161, R161, -INF , !P3 ;  /* 0xff800000a1a17808 */ /* 0x000fe20005800000 */
[----:B------:R-:W-:Y:S01]  /*6940*/  FFMA.FTZ R8, R176, UR10, -R8 ;  /* 0x0000000ab0087c23 */ /* 0x000fe20008010808 */
[----:B------:R-:W-:Y:S01]  /*6950*/  ISETP.GT.AND P3, PT, R179, 0x30, P2 ;  /* 0x00000030b300780c */ /* 0x000fe20001764270 */
[----:B0-----:R-:W-:Y:S01]  /*6960*/  FFMA.FTZ R176, R7, R3, R12 ;  /* 0x0000000307b07223 */ /* 0x001fe2000001000c */
[----:B------:R-:W-:-:S02]  /*6970*/  ISETP.GT.AND P2, PT, R179, 0x39, P2 ;  /* 0x00000039b300780c */ /* 0x000fc40001744270 */
[----:B------:R-:W-:Y:S01]  /*6980*/  FMNMX.FTZ R179, R11, R172, !PT ;  /* 0x000000ac0bb37209 */ /* 0x000fe20007810000 */
[----:B------:R-:W0:Y:S01]  /*6990*/  MUFU.EX2 R21, R21 ;  /* 0x0000001500157308 */ /* 0x000e220000000800 */
[----:B------:R-:W-:Y:S02]  /*69a0*/  ISETP.LT.OR P3, PT, R178, 0x31, P3 ;  /* 0x00000031b200780c */ /* 0x000fe40001f61670 */
[----:B------:R-:W-:Y:S02]  /*69b0*/  FMNMX.FTZ R172, R14, R179, !PT ;  /* 0x000000b30eac7209 */ /* 0x000fe40007810000 */
[----:B------:R-:W-:Y:S02]  /*69c0*/  FSEL R168, R168, -INF , !P3 ;  /* 0xff800000a8a87808 */ /* 0x000fe40005800000 */
[----:B------:R-:W-:Y:S01]  /*69d0*/  FMNMX.FTZ R179, R15, R172, !PT ;  /* 0x000000ac0fb37209 */ /* 0x000fe20007810000 */
[----:B------:R-:W3:Y:S01]  /*69e0*/  MUFU.EX2 R154, R154 ;  /* 0x0000009a009a7308 */ /* 0x000ee20000000800 */
[----:B------:R-:W-:-:S02]  /*69f0*/  ISETP.LT.OR P2, PT, R178, 0x3a, P2 ;  /* 0x0000003ab200780c */ /* 0x000fc40001741670 */
[----:B------:R-:W-:Y:S02]  /*6a00*/  FMNMX.FTZ R172, R152, R179, !PT ;  /* 0x000000b398ac7209 */ /* 0x000fe40007810000 */
[----:B------:R-:W-:Y:S02]  /*6a10*/  FSEL R175, R175, -INF , !P2 ;  /* 0xff800000afaf7808 */ /* 0x000fe40005000000 */
[----:B------:R-:W-:Y:S01]  /*6a20*/  FMNMX.FTZ R179, R153, R172, !PT ;  /* 0x000000ac99b37209 */ /* 0x000fe20007810000 */
[----:B------:R-:W-:Y:S03]  /*6a30*/  MUFU.EX2 R155, R155 ;  /* 0x0000009b009b7308 */ /* 0x000fe60000000800 */
[----:B------:R-:W-:-:S04]  /*6a40*/  FMNMX.FTZ R172, R156, R179, !PT ;  /* 0x000000b39cac7209 */ /* 0x000fc80007810000 */
        /* <DEDUP_REMOVED lines=13> */
[----:B------:R-:W-:Y:S04]  /*6b20*/  MUFU.EX2 R166, R166 ;  /* 0x000000a600a67308 */ /* 0x000fe80000000800 */
[----:B------:R-:W4:Y:S04]  /*6b30*/  SHFL.BFLY PT, R179, R174, 0x2, 0x1f ;  /* 0x0c401f00aeb37f89 */ /* 0x000f2800000e0000 */
[----:B------:R-:W-:Y:S08]  /*6b40*/  MUFU.EX2 R167, R167 ;  /* 0x000000a700a77308 */ /* 0x000ff00000000800 */
[----:B------:R-:W-:Y:S08]  /*6b50*/  MUFU.EX2 R170, R170 ;  /* 0x000000aa00aa7308 */ /* 0x000ff00000000800 */
[----:B------:R-:W-:Y:S01]  /*6b60*/  MUFU.EX2 R171, R171 ;  /* 0x000000ab00ab7308 */ /* 0x000fe20000000800 */
[----:B----4-:R-:W-:-:S07]  /*6b70*/  FMNMX.FTZ R172, R174, R179, !PT ;  /* 0x000000b3aeac7209 */ /* 0x010fce0007810000 */
[----:B------:R-:W-:Y:S01]  /*6b80*/  MUFU.EX2 R177, R177 ;  /* 0x000000b100b17308 */ /* 0x000fe20000000800 */
[----:B------:R-:W4:Y:S07]  /*6b90*/  SHFL.BFLY PT, R179, R172, 0x1, 0x1f ;  /* 0x0c201f00acb37f89 */ /* 0x000f2e00000e0000 */
[----:B------:R-:W-:Y:S01]  /*6ba0*/  MUFU.EX2 R8, R8 ;  /* 0x0000000800087308 */ /* 0x000fe20000000800 */
[----:B----4-:R-:W-:-:S04]  /*6bb0*/  FMNMX.FTZ R179, R172, R179, !PT ;  /* 0x000000b3acb37209 */ /* 0x010fc80007810000 */
[----:B------:R-:W-:-:S04]  /*6bc0*/  FSETP.NEU.FTZ.AND P2, PT, R179, -INF , PT ;  /* 0xff800000b300780b */ /* 0x000fc80003f5d000 */
[----:B------:R-:W-:-:S05]  /*6bd0*/  FSEL R172, R179, RZ, P2 ;  /* 0x000000ffb3ac7208 */ /* 0x000fca0001000000 */
[----:B------:R-:W-:Y:S01]  /*6be0*/  FADD.FTZ R9, -R172, R9 ;  /* 0x00000009ac097221 */ /* 0x000fe20000010100 */
[----:B------:R-:W-:-:S03]  /*6bf0*/  IMAD.U32 R172, RZ, RZ, UR10 ;  /* 0x0000000affac7e24 */ /* 0x000fc6000f8e00ff */
[----:B------:R-:W-:Y:S01]  /*6c00*/  FMUL.FTZ R174, R9, UR10 ;  /* 0x0000000a09ae7c20 */ /* 0x000fe20008410000 */
[----:B------:R-:W-:-:S05]  /*6c10*/  FFMA.FTZ R172, R179, R172, -8 ;  /* 0xc1000000b3ac7423 */ /* 0x000fca00000100ac */
[----:B------:R-:W-:Y:S01]  /*6c20*/  FSEL R172, R172, RZ, P2 ;  /* 0x000000ffacac7208 */ /* 0x000fe20001000000 */
[----:B------:R-:W-:Y:S04]  /*6c30*/  MUFU.EX2 R174, R174 ;  /* 0x000000ae00ae7308 */ /* 0x000fe80000000800 */
[----:B------:R-:W-:-:S01]  /*6c40*/  FFMA.FTZ R181, R10, UR10, -R172 ;  /* 0x0000000a0ab57c23 */ /* 0x000fc200080108ac */
[--C-:B------:R-:W-:Y:S01]  /*6c50*/  FFMA.FTZ R10, R11, UR10, -R172.reuse ;  /* 0x0000000a0b0a7c23 */ /* 0x100fe200080108ac */
[----:B------:R-:W-:-:S01]  /*6c60*/  FFMA.FTZ R11, R14, UR10, -R172 ;  /* 0x0000000a0e0b7c23 */ /* 0x000fc200080108ac */
[--C-:B------:R-:W-:Y:S01]  /*6c70*/  FFMA.FTZ R14, R15, UR10, -R172.reuse ;  /* 0x0000000a0f0e7c23 */ /* 0x100fe200080108ac */
[----:B------:R-:W-:-:S01]  /*6c80*/  FFMA.FTZ R15, R152, UR10, -R172 ;  /* 0x0000000a980f7c23 */ /* 0x000fc200080108ac */
[--C-:B------:R-:W-:Y:S01]  /*6c90*/  FFMA.FTZ R152, R153, UR10, -R172.reuse ;  /* 0x0000000a99987c23 */ /* 0x100fe200080108ac */
[----:B------:R-:W4:Y:S01]  /*6ca0*/  MUFU.EX2 R181, R181 ;  /* 0x000000b500b57308 */ /* 0x000f220000000800 */
[----:B------:R-:W-:-:S01]  /*6cb0*/  FFMA.FTZ R153, R156, UR10, -R172 ;  /* 0x0000000a9c997c23 */ /* 0x000fc200080108ac */
[----:B------:R-:W-:Y:S01]  /*6cc0*/  FFMA.FTZ R156, R157, UR10, -R172 ;  /* 0x0000000a9d9c7c23 */ /* 0x000fe200080108ac */
[----:B-1----:R-:W-:-:S01]  /*6cd0*/  FADD.FTZ R157, R13, R176 ;  /* 0x000000b00d9d7221 */ /* 0x002fc20000010000 */
[--C-:B------:R-:W-:Y:S01]  /*6ce0*/  FFMA.FTZ R9, R160, UR10, -R172.reuse ;  /* 0x0000000aa0097c23 */ /* 0x100fe200080108ac */
[----:B------:R-:W-:-:S01]  /*6cf0*/  FFMA.FTZ R160, R161, UR10, -R172 ;  /* 0x0000000aa1a07c23 */ /* 0x000fc200080108ac */
[----:B------:R-:W-:Y:S01]  /*6d00*/  FFMA.FTZ R164, R164, UR10, -R172 ;  /* 0x0000000aa4a47c23 */ /* 0x000fe200080108ac */
[----:B--2---:R-:W-:-:S01]  /*6d10*/  FADD.FTZ R176, R20, R157 ;  /* 0x0000009d14b07221 */ /* 0x004fc20000010000 */
[----:B------:R-:W1:Y:S01]  /*6d20*/  MUFU.EX2 R10, R10 ;  /* 0x0000000a000a7308 */ /* 0x000e620000000800 */
[----:B------:R-:W-:-:S01]  /*6d30*/  FFMA.FTZ R165, R165, UR10, -R172 ;  /* 0x0000000aa5a57c23 */ /* 0x000fc200080108ac */
[----:B------:R-:W-:Y:S01]  /*6d40*/  FFMA.FTZ R168, R168, UR10, -R172 ;  /* 0x0000000aa8a87c23 */ /* 0x000fe200080108ac */
[----:B0-----:R-:W-:-:S01]  /*6d50*/  FADD.FTZ R157, R21, R176 ;  /* 0x000000b0159d7221 */ /* 0x001fc20000010000 */
[--C-:B------:R-:W-:Y:S01]  /*6d60*/  FFMA.FTZ R169, R169, UR10, -R172.reuse ;  /* 0x0000000aa9a97c23 */ /* 0x100fe200080108ac */
[----:B------:R-:W-:-:S01]  /*6d70*/  FFMA.FTZ R173, R173, UR10, -R172 ;  /* 0x0000000aadad7c23 */ /* 0x000fc200080108ac */
[----:B------:R-:W-:Y:S01]  /*6d80*/  FFMA.FTZ R172, R175, UR10, -R172 ;  /* 0x0000000aafac7c23 */ /* 0x000fe200080108ac */
[----:B---3--:R-:W-:-:S01]  /*6d90*/  FADD.FTZ R176, R154, R157 ;  /* 0x0000009d9ab07221 */ /* 0x008fc20000010000 */
[----:B------:R-:W0:Y:S01]  /*6da0*/  MUFU.EX2 R11, R11 ;  /* 0x0000000b000b7308 */ /* 0x000e220000000800 */
[----:B----4-:R-:W-:-:S02]  /*6db0*/  FFMA.FTZ R3, R174, R4, R181 ;  /* 0x00000004ae037223 */ /* 0x010fc400000100b5 */
[----:B------:R-:W-:-:S04]  /*6dc0*/  FADD.FTZ R157, R155, R176 ;  /* 0x000000b09b9d7221 */ /* 0x000fc80000010000 */
[----:B------:R-:W-:Y:S01]  /*6dd0*/  FADD.FTZ R176, R158, R157 ;  /* 0x0000009d9eb07221 */ /* 0x000fe20000010000 */
[----:B------:R-:W2:Y:S01]  /*6de0*/  MUFU.EX2 R14, R14 ;  /* 0x0000000e000e7308 */ /* 0x000ea20000000800 */
[----:B-1----:R-:W-:-:S02]  /*6df0*/  FADD.FTZ R4, R10, R3 ;  /* 0x000000030a047221 */ /* 0x002fc40000010000 */
[----:B------:R-:W-:-:S04]  /*6e00*/  FADD.FTZ R157, R159, R176 ;  /* 0x000000b09f9d7221 */ /* 0x000fc80000010000 */
[----:B------:R-:W-:Y:S01]  /*6e10*/  FADD.FTZ R176, R162, R157 ;  /* 0x0000009da2b07221 */ /* 0x000fe20000010000 */
[----:B------:R-:W1:Y:S01]  /*6e20*/  MUFU.EX2 R15, R15 ;  /* 0x0000000f000f7308 */ /* 0x000e620000000800 */
[----:B0-----:R-:W-:-:S02]  /*6e30*/  FADD.FTZ R3, R11, R4 ;  /* 0x000000040b037221 */ /* 0x001fc40000010000 */
[----:B------:R-:W-:-:S05]  /*6e40*/  FADD.FTZ R157, R163, R176 ;  /* 0x000000b0a39d7221 */ /* 0x000fca0000010000 */
        /* <DEDUP_REMOVED lines=12> */
[----:B------:R-:W-:-:S06]  /*6f10*/  FADD.FTZ R4, R166, R157 ;  /* 0x0000009da6047221 */ /* 0x000fcc0000010000 */
[----:B------:R-:W0:Y:S01]  /*6f20*/  MUFU.EX2 R165, R165 ;  /* 0x000000a500a57308 */ /* 0x000e220000000800 */
[----:B--2---:R-:W-:-:S07]  /*6f30*/  FADD.FTZ R3, R160, R3 ;  /* 0x00000003a0037221 */ /* 0x004fce0000010000 */
[----:B------:R-:W2:Y:S01]  /*6f40*/  MUFU.EX2 R168, R168 ;  /* 0x000000a800a87308 */ /* 0x000ea20000000800 */
[----:B-1----:R-:W-:-:S01]  /*6f50*/  FADD.FTZ R176, R164, R3 ;  /* 0x00000003a4b07221 */ /* 0x002fc20000010000 */
[----:B------:R-:W-:-:S04]  /*6f60*/  FADD.FTZ R3, R167, R4 ;  /* 0x00000004a7037221 */ /* 0x000fc80000010000 */
[----:B------:R-:W-:Y:S02]  /*6f70*/  FADD.FTZ R4, R170, R3 ;  /* 0x00000003aa047221 */ /* 0x000fe40000010000 */
[----:B------:R-:W1:Y:S01]  /*6f80*/  MUFU.EX2 R169, R169 ;  /* 0x000000a900a97308 */ /* 0x000e620000000800 */
[----:B0-----:R-:W-:-:S01]  /*6f90*/  FADD.FTZ R157, R165, R176 ;  /* 0x000000b0a59d7221 */ /* 0x001fc20000010000 */
[----:B------:R-:W-:-:S04]  /*6fa0*/  FADD.FTZ R4, R171, R4 ;  /* 0x00000004ab047221 */ /* 0x000fc80000010000 */
[----:B------:R-:W-:Y:S02]  /*6fb0*/  FADD.FTZ R3, R177, R4 ;  /* 0x00000004b1037221 */ /* 0x000fe40000010000 */
[----:B------:R-:W0:Y:S01]  /*6fc0*/  MUFU.EX2 R173, R173 ;  /* 0x000000ad00ad7308 */ /* 0x000e220000000800 */
[----:B--2---:R-:W-:-:S01]  /*6fd0*/  FADD.FTZ R176, R168, R157 ;  /* 0x0000009da8b07221 */ /* 0x004fc20000010000 */
[----:B------:R-:W-:-:S06]  /*6fe0*/  FADD.FTZ R3, R8, R3 ;  /* 0x0000000308037221 */ /* 0x000fcc0000010000 */
[----:B------:R-:W2:Y:S01]  /*6ff0*/  MUFU.EX2 R172, R172 ;  /* 0x000000ac00ac7308 */ /* 0x000ea20000000800 */
[----:B-1----:R-:W-:-:S04]  /*7000*/  FADD.FTZ R176, R169, R176 ;  /* 0x000000b0a9b07221 */ /* 0x002fc80000010000 */
[----:B0-----:R-:W-:-:S04]  /*7010*/  FADD.FTZ R157, R173, R176 ;  /* 0x000000b0ad9d7221 */ /* 0x001fc80000010000 */
[----:B--2---:R-:W-:Y:S01]  /*7020*/  FADD.FTZ R4, R172, R157 ;  /* 0x0000009dac047221 */ /* 0x004fe20000010000 */
[----:B------:R-:W-:Y:S06]  /*7030*/  @!P0 BRA `(.L_x_1191) ;  /* 0x0000000000048947 */ /* 0x000fec0003800000 */
[----:B------:R-:W-:Y:S01]  /*7040*/  BPT.TRAP 0x1 ;  /* 0x000000040000795c */ /* 0x000fe20000300000 */
.L_x_1191:
[----:B------:R-:W-:Y:S01]  /*7050*/  ULEA UR11, UR37, UR40, 0x3 ;  /* 0x00000028250b7291 */ /* 0x000fe2000f8e183f */
[----:B------:R-:W-:Y:S01]  /*7060*/  ISETP.GT.AND P2, PT, R5, UR5, PT ;  /* 0x0000000505007c0c */ /* 0x000fe2000bf44270 */
        /* <DEDUP_REMOVED lines=17> */
[----:B------:R-:W-:Y:S01]  /*7180*/  F2FP.SATFINITE.E4M3.F32.PACK_AB_MERGE_C R185, R160, R9, R164 ;  /* 0x00000009a0b9723e */ /* 0x000fe200048070a4 */
[-C--:B------:R-:W-:Y:S01]  /*7190*/  FMUL.FTZ R32, R32, R7.reuse ;  /* 0x0000000720207220 */ /* 0x080fe20000410000 */
[----:B------:R-:W-:Y:S01]  /*71a0*/  F2FP.SATFINITE.E4M3.F32.PACK_AB_MERGE_C R186, R171, R170, R8 ;  /* 0x000000aaabba723e */ /* 0x000fe20004807008 */
[-C--:B------:R-:W-:Y:S01]  /*71b0*/  FMUL.FTZ R33, R33, R7.reuse ;  /* 0x0000000721217220 */ /* 0x080fe20000410000 */
[----:B------:R-:W-:Y:S01]  /*71c0*/  F2FP.SATFINITE.E4M3.F32.PACK_AB_MERGE_C R188, R13, R12, R188 ;  /* 0x0000000c0dbc723e */ /* 0x000fe200048070bc */
[----:B------:R-:W-:Y:S01]  /*71d0*/  FMUL.FTZ R36, R36, R7 ;  /* 0x0000000724247220 */ /* 0x000fe20000410000 */
[----:B------:R-:W-:Y:S01]  /*71e0*/  F2FP.SATFINITE.E4M3.F32.PACK_AB_MERGE_C R189, R10, R181, R189 ;  /* 0x000000b50abd723e */ /* 0x000fe200048070bd */
[-C--:B------:R-:W-:Y:S01]  /*71f0*/  FMUL.FTZ R37, R37, R7.reuse ;  /* 0x0000000725257220 */ /* 0x080fe20000410000 */
        /* <DEDUP_REMOVED lines=60> */
[----:B------:R-:W-:-:S02]  /*75c0*/  VIADD R5, R5, 0xffffffff ;  /* 0xffffffff05057836 */ /* 0x000fc40000000000 */
        /* <DEDUP_REMOVED lines=69> */
[----:B------:R-:W-:Y:S01]  /*7a20*/  IMAD.MOV.U32 R8, RZ, RZ, R6 ;  /* 0x000000ffff087224 */ /* 0x000fe200078e0006 */
[----:B------:R-:W-:-:S06]  /*7a30*/  UMOV UR36, UR7 ;  /* 0x0000000700247c82 */ /* 0x000fcc0008000000 */
.L_x_1174:
[----:B------:R-:W-:Y:S01]  /*7a40*/  ULDC UR5, c[0x0][0x448] ;  /* 0x0001120000057ab9 */ /* 0x000fe20000000800 */
[----:B------:R-:W-:Y:S02]  /*7a50*/  UIADD3 UR11, UR41, 0x7f, URZ ;  /* 0x0000007f290b7890 */ /* 0x000fe4000fffe03f */
[----:B------:R-:W-:Y:S02]  /*7a60*/  UISETP.NE.AND UP0, UPT, UR5, 0x1, UPT ;  /* 0x000000010500788c */ /* 0x000fe4000bf05270 */
[----:B------:R-:W-:Y:S01]  /*7a70*/  UIADD3 UR14, UR39, 0x1, -UR38 ;  /* 0x00000001270e7890 */ /* 0x000fe2000fffe826 */
[----:B------:R-:W-:Y:S01]  /*7a80*/  ULDC UR5, c[0x0][0x9e4] ;  /* 0x0002790000057ab9 */ /* 0x000fe20000000800 */
[----:B------:R-:W-:Y:S01]  /*7a90*/  ULDC UR18, c[0x0][0x9dc] ;  /* 0x0002770000127ab9 */ /* 0x000fe20000000800 */
[----:B------:R-:W-:-:S06]  /*7aa0*/  UISETP.GE.AND UP1, UPT, UR5, 0x1, UPT ;  /* 0x000000010500788c */ /* 0x000fcc000bf26270 */
[----:B------:R-:W-:Y:S01]  /*7ab0*/  @UP0 ULDC UR6, c[0x0][0x44c] ;  /* 0x0001130000060ab9 */ /* 0x000fe20000000800 */
[----:B------:R-:W-:Y:S01]  /*7ac0*/  PLOP3.LUT P6, PT, PT, PT, UP1, 0x80, 0x0 ;  /* 0x000000000000781c */ /* 0x000fe20003fcf018 */
[----:B------:R-:W-:Y:S01]  /*7ad0*/  UIMAD.WIDE.U32 UR6, UR11, UR6, URZ ;  /* 0x000000060b0672a5 */ /* 0x000fe2000f8e003f */
[----:B------:R-:W-:-:S03]  /*7ae0*/  @UP0 ULDC UR15, c[0x0][0x450] ;  /* 0x00011400000f0ab9 */ /* 0x000fc60000000800 */
[----:B------:R-:W-:-:S04]  /*7af0*/  @UP0 USHF.R.U32.HI UR11, URZ, UR15, UR7 ;  /* 0x0000000f3f0b0299 */ /* 0x000fc80008011607 */
[----:B------:R-:W-:-:S04]  /*7b00*/  UIADD3 UR11, UR14, UR11, URZ ;  /* 0x0000000b0e0b7290 */ /* 0x000fc8000fffe03f */
        /* <DEDUP_REMOVED lines=12> */
.L_x_1194:
[----:B------:R-:W-:-:S11]  /*7bd0*/  UISETP.NE.AND UP1, UPT, UR5, 0x1, UPT ;  /* 0x000000010500788c */ /* 0x000fd6000bf25270 */
[----:B------:R-:W-:Y:S02]  /*7be0*/  @UP1 ULDC.64 UR6, c[0x0][0x9e8] ;  /* 0x00027a0000061ab9 */ /* 0x000fe40000000a00 */
[----:B------:R-:W-:-:S04]  /*7bf0*/  UIMAD.WIDE.U32 UR14, UR11, UR6, URZ ;  /* 0x000000060b0e72a5 */ /* 0x000fc8000f8e003f */
[----:B------:R-:W-:-:S12]  /*7c00*/  @UP1 USHF.R.U32.HI UR11, URZ, UR7, UR15 ;  /* 0x000000073f0b1299 */ /* 0x000fd8000801160f */
.L_x_1195:
[----:B------:R-:W-:-:S04]  /*7c10*/  UIMAD UR5, UR11, UR5, URZ ;  /* 0x000000050b0572a4 */ /* 0x000fc8000f8e023f */
[----:B------:R-:W-:-:S04]  /*7c20*/  UISETP.LT.AND UP1, UPT, UR18, UR5, UPT ;  /* 0x000000051200728c */ /* 0x000fc8000bf21270 */
[----:B------:R-:W-:-:S12]  /*7c30*/  USEL UR18, UR18, UR5, !UP1 ;  /* 0x0000000512127287 */ /* 0x000fd8000c800000 */
.L_x_1193:
[----:B------:R-:W-:-:S04]  /*7c40*/  UIADD3 UR18, UR18, 0x3f, URZ ;  /* 0x0000003f12127890 */ /* 0x000fc8000fffe03f */
[----:B------:R-:W-:-:S04]  /*7c50*/  USHF.R.S32.HI UR5, URZ, 0x1f, UR18 ;  /* 0x0000001f3f057899 */ /* 0x000fc80008011412 */
[----:B------:R-:W-:-:S04]  /*7c60*/  ULEA.HI UR5, UR5, UR18, URZ, 0x6 ;  /* 0x0000001205057291 */ /* 0x000fc8000f8f303f */
[----:B------:R-:W-:-:S04]  /*7c70*/  USHF.R.S32.HI UR5, URZ, 0x6, UR5 ;  /* 0x000000063f057899 */ /* 0x000fc80008011405 */
[----:B------:R-:W-:-:S04]  /*7c80*/  UISETP.LT.AND UP1, UPT, UR50, UR5, UPT ;  /* 0x000000053200728c */ /* 0x000fc8000bf21270 */
[----:B------:R-:W-:-:S06]  /*7c90*/  USEL UR6, UR50, UR5, !UP1 ;  /* 0x0000000532067287 */ /* 0x000fcc000c800000 */
[----:B------:R-:W-:-:S13]  /*7ca0*/  ISETP.GE.AND P2, PT, R5, UR6, PT ;  /* 0x0000000605007c0c */ /* 0x000fda000bf46270 */
[----:B------:R-:W-:Y:S05]  /*7cb0*/  @!P2 BRA `(.L_x_1196) ;  /* 0x0000001c006ca947 */ /* 0x000fea0003800000 */
[----:B------:R-:W-:Y:S01]  /*7cc0*/  IMAD.MOV.U32 R7, RZ, RZ, R9 ;  /* 0x000000ffff077224 */ /* 0x000fe200078e0009 */
[----:B------:R-:W-:Y:S01]  /*7cd0*/  UMOV UR5, UR36 ;  /* 0x0000002400057c82 */ /* 0x000fe20008000000 */
[----:B------:R-:W-:Y:S01]  /*7ce0*/  IMAD.MOV.U32 R6, RZ, RZ, R8 ;  /* 0x000000ffff067224 */ /* 0x000fe200078e0008 */
[----:B------:R-:W-:-:S06]  /*7cf0*/  ULDC UR43, c[0x0][0x988] ;  /* 0x00026200002b7ab9 */ /* 0x000fcc0000000800 */
.L_x_1206:
[----:B------:R-:W-:Y:S01]  /*7d00*/  ISETP.NE.AND P3, PT, RZ, UR42, PT ;  /* 0x0000002aff007c0c */ /* 0x000fe2000bf65270 */
[----:B------:R-:W-:-:S04]  /*7d10*/  UISETP.NE.AND UP1, UPT, UR37, 0x1, UPT ;  /* 0x000000012500788c */ /* 0x000fc8000bf25270 */
[----:B------:R-:W-:-:S04]  /*7d20*/  USEL UR36, URZ, 0x1, UP1 ;  /* 0x000000013f247887 */ /* 0x000fc80008800000 */
[----:B------:R-:W-:-:S04]  /*7d30*/  ULOP3.LUT UR36, UR5, UR36, URZ, 0x3c, !UPT ;  /* 0x0000002405247292 */ /* 0x000fc8000f8e3c3f */
[----:B------:R-:W-:Y:S08]  /*7d40*/  @P3 BRA `(.L_x_1197) ;  /* 0x0000000000383947 */ /* 0x000ff00003800000 */
[----:B------:R-:W-:Y:S05]  /*7d50*/  @!P0 BRA `(.L_x_1198) ;  /* 0x0000000000048947 */ /* 0x000fea0003800000 */
[----:B------:R-:W-:Y:S01]  /*7d60*/  BPT.TRAP 0x1 ;  /* 0x000000040000795c */ /* 0x000fe20000300000 */
.L_x_1198:
        /* <DEDUP_REMOVED lines=9> */
.L_x_1199:
[----:B-1----:R-:W-:Y:S05]  /*7e00*/  @P2 BRA `(.L_x_1197) ;  /* 0x0000000000082947 */ /* 0x002fea0003800000 */
[----:B------:R-:W1:Y:S02]  /*7e10*/  SYNCS.PHASECHK.TRANS64.TRYWAIT P2, [UR7+0x28430], R8 ;  /* 0x02843008ff0075a7 */ /* 0x000e640008040147 */
[----:B-1----:R-:W-:Y:S05]  /*7e20*/  @!P2 BRA `(.L_x_1200) ;  /* 0x0000011c0088a947 */ /* 0x002fea0003800000 */
.L_x_1197:
        /* <DEDUP_REMOVED lines=15> */
[----:B------:R-:W-:Y:S01]  /*7f20*/  UMOV UR46, UR34 ;  /* 0x00000022002e7c82 */ /* 0x000fe20008000000 */
        /* <DEDUP_REMOVED lines=35> */
.L_x_1202:
[----:B------:R-:W-:Y:S01]  /*8160*/  ULEA UR10, UR37, UR40, 0x3 ;  /* 0x00000028250a7291 */ /* 0x000fe2000f8e183f */
[----:B------:R-:W-:-:S05]  /*8170*/  IMAD.U32 R8, RZ, RZ, UR5 ;  /* 0x00000005ff087e24 */ /* 0x000fca000f8e00ff */
[----:B------:R-:W-:-:S04]  /*8180*/  SHF.L.U32 R8, R8, 0x1f, RZ ;  /* 0x0000001f08087819 */ /* 0x000fc800000006ff */
[----:B------:R0:W1:Y:S01]  /*8190*/  SYNCS.PHASECHK.TRANS64.TRYWAIT P2, [UR10+0x28450], R8 ;  /* 0x02845008ff0075a7 */ /* 0x000062000804014a */
[----:B------:R-:W-:Y:S05]  /*81a0*/  @!P0 BRA `(.L_x_1203) ;  /* 0x0000000000048947 */ /* 0x000fea0003800000 */
[----:B------:R-:W-:Y:S01]  /*81b0*/  BPT.TRAP 0x1 ;  /* 0x000000040000795c */ /* 0x000fe20000300000 */
.L_x_1203:
[----:B-1----:R-:W-:Y:S05]  /*81c0*/  @P2 BRA `(.L_x_1201) ;  /* 0x0000000000082947 */ /* 0x002fea0003800000 */
[----:B------:R-:W1:Y:S02]  /*81d0*/  SYNCS.PHASECHK.TRANS64.TRYWAIT P2, [UR10+0x28450], R8 ;  /* 0x02845008ff0075a7 */ /* 0x000e64000804014a */
[----:B-1----:R-:W-:Y:S05]  /*81e0*/  @!P2 BRA `(.L_x_1204) ;  /* 0x0000011800b0a947 */ /* 0x002fea0003800000 */
.L_x_1201:
        /* <DEDUP_REMOVED lines=26> */
[----:B------:R-:W2:Y:S01]  /*8390*/  MUFU.TANH R10, R10 ;  /* 0x0000000a000a7308 */ /* 0x000ea20000002400 */
[----:B------:R-:W-:Y:S01]  /*83a0*/  UIADD3 UR10, UR10, 0x2, URZ ;  /* 0x000000020a0a7890 */ /* 0x000fe2000fffe03f */
[----:B-1----:R-:W-:Y:S01]  /*83b0*/  FMNMX.FTZ R9, R11, R6, !PT ;  /* 0x000000060b097209 */ /* 0x002fe20007810000 */
[----:B------:R-:W-:Y:S01]  /*83c0*/  UMOV UR11, 0x80000020 ;  /* 0x80000020000b7882 */ /* 0x000fe20000000000 */
[C---:B------:R-:W-:Y:S01]  /*83d0*/  FMUL.FTZ R159, R0.reuse, R167 ;  /* 0x000000a7009f7220 */ /* 0x040fe20000410000 */
[C---:B------:R-:W-:Y:S01]  /*83e0*/  FMUL.FTZ R160, R0.reuse, R168 ;  /* 0x000000a800a07220 */ /* 0x040fe20000410000 */
[C---:B------:R-:W-:Y:S01]  /*83f0*/  FMUL.FTZ R164, R0.reuse, R172 ;  /* 0x000000ac00a47220 */ /* 0x040fe20000410000 */
[----:B------:R-:W-:Y:S01]  /*8400*/  FMUL.FTZ R162, R0, R170 ;  /* 0x000000aa00a27220 */ /* 0x000fe20000410000 */
[----:B------:R-:W1:Y:S01]  /*8410*/  MUFU.TANH R13, R13 ;  /* 0x0000000d000d7308 */ /* 0x000e620000002400 */
        /* <DEDUP_REMOVED lines=8> */
[----:B--2---:R-:W-:Y:S01]  /*84a0*/  FMNMX.FTZ R9, R10, R9, !PT ;  /* 0x000000090a097209 */ /* 0x004fe20007810000 */
[C---:B------:R-:W-:Y:S01]  /*84b0*/  FMUL.FTZ R169, R0.reuse, R177 ;  /* 0x000000b100a97220 */ /* 0x040fe20000410000 */
[----:B------:R-:W-:Y:S01]  /*84c0*/  FMUL.FTZ R171, R0, R179 ;  /* 0x000000b300ab7220 */ /* 0x000fe20000410000 */
[----:B------:R-:W2:Y:S04]  /*84d0*/  S2R R216, SR_TID.X ;  /* 0x0000000000d87919 */ /* 0x000ea80000002100 */
[----:B------:R-:W3:Y:S01]  /*84e0*/  MUFU.TANH R20, R20 ;  /* 0x0000001400147308 */ /* 0x000ee20000002400 */
[----:B-1----:R-:W-:-:S07]  /*84f0*/  FMNMX.FTZ R173, R13, R8, !PT ;  /* 0x000000080dad7209 */ /* 0x002fce0007810000 */
[----:B------:R-:W1:Y:S01]  /*8500*/  MUFU.TANH R15, R15 ;  /* 0x0000000f000f7308 */ /* 0x000e620000002400 */
[----:B0-----:R-:W-:-:S07]  /*8510*/  FMNMX.FTZ R8, R14, R9, !PT ;  /* 0x000000090e087209 */ /* 0x001fce0007810000 */
[----:B------:R-:W0:Y:S01]  /*8520*/  MUFU.TANH R21, R21 ;  /* 0x0000001500157308 */ /* 0x000e220000002400 */
[----:B---3--:R-:W-:-:S07]  /*8530*/  FMNMX.FTZ R172, R20, R173, !PT ;  /* 0x000000ad14ac7209 */ /* 0x008fce0007810000 */
[----:B------:R-:W3:Y:S01]  /*8540*/  MUFU.TANH R152, R152 ;  /* 0x0000009800987308 */ /* 0x000ee20000002400 */
[----:B-1----:R-:W-:Y:S02]  /*8550*/  FMNMX.FTZ R9, R15, R8, !PT ;  /* 0x000000080f097209 */ /* 0x002fe40007810000 */
[----:B--2---:R-:W-:-:S05]  /*8560*/  SHF.R.U32.HI R216, RZ, 0x7, R216 ;  /* 0x00000007ffd87819 */ /* 0x004fca00000116d8 */
[----:B------:R-:W1:Y:S01]  /*8570*/  MUFU.TANH R154, R154 ;  /* 0x0000009a009a7308 */ /* 0x000e620000002400 */
[----:B0-----:R-:W-:Y:S01]  /*8580*/  FMNMX.FTZ R173, R21, R172, !PT ;  /* 0x000000ac15ad7209 */ /* 0x001fe20007810000 */
[----:B------:R-:W-:-:S06]  /*8590*/  FMUL.FTZ R172, R0, R180 ;  /* 0x000000b400ac7220 */ /* 0x000fcc0000410000 */
[----:B------:R-:W0:Y:S01]  /*85a0*/  MUFU.TANH R153, R153 ;  /* 0x0000009900997308 */ /* 0x000e220000002400 */
[----:B---3--:R-:W-:-:S07]  /*85b0*/  FMNMX.FTZ R8, R152, R9, !PT ;  /* 0x0000000998087209 */ /* 0x008fce0007810000 */
[----:B------:R-:W2:Y:S01]  /*85c0*/  MUFU.TANH R155, R155 ;  /* 0x0000009b009b7308 */ /* 0x000ea20000002400 */
[----:B-1----:R-:W-:Y:S01]  /*85d0*/  FMNMX.FTZ R174, R154, R173, !PT ;  /* 0x000000ad9aae7209 */ /* 0x002fe20007810000 */
[----:B------:R-:W-:-:S06]  /*85e0*/  FMUL.FTZ R173, R0, R181 ;  /* 0x000000b500ad7220 */ /* 0x000fcc0000410000 */
[----:B------:R-:W1:Y:S01]  /*85f0*/  MUFU.TANH R156, R156 ;  /* 0x0000009c009c7308 */ /* 0x000e620000002400 */
[----:B0-----:R-:W-:-:S07]  /*8600*/  FMNMX.FTZ R9, R153, R8, !PT ;  /* 0x0000000899097209 */ /* 0x001fce0007810000 */
[----:B------:R-:W0:Y:S01]  /*8610*/  MUFU.TANH R158, R158 ;  /* 0x0000009e009e7308 */ /* 0x000e220000002400 */
[----:B--2---:R-:W-:-:S07]  /*8620*/  FMNMX.FTZ R175, R155, R174, !PT ;  /* 0x000000ae9baf7209 */ /* 0x004fce0007810000 */
[----:B------:R-:W2:Y:S01]  /*8630*/  MUFU.TANH R157, R157 ;  /* 0x0000009d009d7308 */ /* 0x000ea20000002400 */
[----:B-1----:R-:W-:-:S07]  /*8640*/  FMNMX.FTZ R8, R156, R9, !PT ;  /* 0x000000099c087209 */ /* 0x002fce0007810000 */
[----:B------:R-:W1:Y:S01]  /*8650*/  MUFU.TANH R159, R159 ;  /* 0x0000009f009f7308 */ /* 0x000e620000002400 */
[----:B0-----:R-:W-:-:S07]  /*8660*/  FMNMX.FTZ R174, R158, R175, !PT ;  /* 0x000000af9eae7209 */ /* 0x001fce0007810000 */
[----:B------:R-:W0:Y:S01]  /*8670*/  MUFU.TANH R160, R160 ;  /* 0x000000a000a07308 */ /* 0x000e220000002400 */
[----:B--2---:R-:W-:-:S07]  /*8680*/  FMNMX.FTZ R9, R157, R8, !PT ;  /* 0x000000089d097209 */ /* 0x004fce0007810000 */
[----:B------:R-:W2:Y:S01]  /*8690*/  MUFU.TANH R162, R162 ;  /* 0x000000a200a27308 */ /* 0x000ea20000002400 */
[----:B-1----:R-:W-:Y:S01]  /*86a0*/  FMNMX.FTZ R175, R159, R174, !PT ;  /* 0x000000ae9faf7209 */ /* 0x002fe20007810000 */
[----:B------:R-:W-:-:S06]  /*86b0*/  FMUL.FTZ R174, R0, R182 ;  /* 0x000000b600ae7220 */ /* 0x000fcc0000410000 */
[----:B------:R-:W1:Y:S01]  /*86c0*/  MUFU.TANH R161, R161 ;  /* 0x000000a100a17308 */ /* 0x000e620000002400 */
[----:B0-----:R-:W-:-:S07]  /*86d0*/  FMNMX.FTZ R8, R160, R9, !PT ;  /* 0x00000009a0087209 */ /* 0x001fce0007810000 */
[----:B------:R-:W0:Y:S01]  /*86e0*/  MUFU.TANH R163, R163 ;  /* 0x000000a300a37308 */ /* 0x000e220000002400 */
[----:B--2---:R-:W-:Y:S01]  /*86f0*/  FMNMX.FTZ R176, R162, R175, !PT ;  /* 0x000000afa2b07209 */ /* 0x004fe20007810000 */
[----:B------:R-:W-:-:S06]  /*8700*/  FMUL.FTZ R175, R0, R183 ;  /* 0x000000b700af7220 */ /* 0x000fcc0000410000 */
[----:B------:R-:W2:Y:S01]  /*8710*/  MUFU.TANH R164, R164 ;  /* 0x000000a400a47308 */ /* 0x000ea20000002400 */
[----:B-1----:R-:W-:-:S07]  /*8720*/  FMNMX.FTZ R9, R161, R8, !PT ;  /* 0x00000008a1097209 */ /* 0x002fce0007810000 */
        /* <DEDUP_REMOVED lines=21> */
[----:B--2---:R-:W-:Y:S02]  /*8880*/  FMNMX.FTZ R176, R174, R177, !PT ;  /* 0x000000b1aeb07209 */ /* 0x004fe40007810000 */
[----:B-1----:R-:W-:Y:S02]  /*8890*/  FMNMX.FTZ R177, R173, R8, !PT ;  /* 0x00000008adb17209 */ /* 0x002fe40007810000 */
[----:B0-----:R-:W-:-:S03]  /*88a0*/  FMNMX.FTZ R178, R175, R176, !PT ;  /* 0x000000b0afb27209 */ /* 0x001fc60007810000 */
[----:B------:R-:W0:Y:S04]  /*88b0*/  SHFL.BFLY PT, R176, R177, 0x2, 0x1f ;  /* 0x0c401f00b1b07f89 */ /* 0x000e2800000e0000 */
[----:B------:R-:W1:Y:S01]  /*88c0*/  SHFL.BFLY PT, R9, R178, 0x2, 0x1f ;  /* 0x0c401f00b2097f89 */ /* 0x000e6200000e0000 */
[----:B------:R-:W-:Y:S02]  /*88d0*/  WARPGROUP.DEPBAR.LE gsb0, 0x0 ;  /* 0x00008000000079c5 */ /* 0x000fe40000010000 */
[----:B------:R-:W-:Y:S01]  /*88e0*/  WARPGROUP.ARRIVE ;  /* 0x00000000000079c5 */ /* 0x000fe20000000000 */
[----:B0-----:R-:W-:-:S05]  /*88f0*/  FMNMX.FTZ R176, R177, R176, !PT ;  /* 0x000000b0b1b07209 */ /* 0x001fca0007810000 */
[----:B------:R-:W-:Y:S01]  /*8900*/  QGMMA.64x256x32.F32.E4M3.E4M3 R24, R184, gdesc[UR8], R24, gsb0 ;  /* 0x03e00008b8187df3 */ /* 0x000fe20008000818 */
[----:B------:R-:W-:Y:S01]  /*8910*/  UMOV UR10, UR43 ;  /* 0x0000002b000a7c82 */ /* 0x000fe20008000000 */
[----:B-1----:R-:W-:Y:S01]  /*8920*/  FMNMX.FTZ R179, R178, R9, !PT ;  /* 0x00000009b2b37209 */ /* 0x002fe20007810000 */
[----:B------:R-:W-:Y:S01]  /*8930*/  IMAD.U32 R177, RZ, RZ, UR10 ;  /* 0x0000000affb17e24 */ /* 0x000fe2000f8e00ff */
[----:B------:R-:W0:Y:S01]  /*8940*/  SHFL.BFLY PT, R9, R176, 0x1, 0x1f ;  /* 0x0c201f00b0097f89 */ /* 0x000e2200000e0000 */
[----:B------:R-:W-:-:S03]  /*8950*/  IADD3 R178, -R216, 0xb, RZ ;  /* 0x0000000bd8b27810 */ /* 0x000fc60007ffe1ff */
[----:B------:R-:W1:Y:S01]  /*8960*/  SHFL.BFLY PT, R180, R179, 0x1, 0x1f ;  /* 0x0c201f00b3b47f89 */ /* 0x000e6200000e0000 */
[----:B0-----:R-:W-:Y:S02]  /*8970*/  FMNMX.FTZ R8, R176, R9, !PT ;  /* 0x00000009b0087209 */ /* 0x001fe40007810000 */
[----:B-1----:R-:W-:-:S03]  /*8980*/  FMNMX.FTZ R9, R179, R180, !PT ;  /* 0x000000b4b3097209 */ /* 0x002fc60007810000 */
[C---:B------:R-:W-:Y:S01]  /*8990*/  FFMA.FTZ R176, R8.reuse, R177, -8 ;  /* 0xc100000008b07423 */ /* 0x040fe200000100b1 */
[----:B------:R-:W-:-:S03]  /*89a0*/  FADD.FTZ R6, -R8, R6 ;  /* 0x0000000608067221 */ /* 0x000fc60000010100 */
        /* <DEDUP_REMOVED lines=16> */
[----:B------:R-:W-:-:S02]  /*8ab0*/  IMAD.U32 R176, RZ, RZ, UR10 ;  /* 0x0000000affb07e24 */ /* 0x000fc4000f8e00ff */
[----:B------:R-:W-:-:S01]  /*8ac0*/  FADD.FTZ R7, -R9, R7 ;  /* 0x0000000709077221 */ /* 0x000fc20000010100 */
[----:B------:R-:W-:Y:S01]  /*8ad0*/  FMUL.FTZ R6, R6, UR10 ;  /* 0x0000000a06067c20 */ /* 0x000fe20008410000 */
[----:B------:R-:W-:Y:S01]  /*8ae0*/  MUFU.EX2 R11, R11 ;  /* 0x0000000b000b7308 */ /* 0x000fe20000000800 */
[----:B------:R-:W-:-:S01]  /*8af0*/  FFMA.FTZ R176, R9, R176, -8 ;  /* 0xc100000009b07423 */ /* 0x000fc200000100b0 */
[----:B------:R-:W-:-:S03]  /*8b00*/  FMUL.FTZ R7, R7, UR10 ;  /* 0x0000000a07077c20 */ /* 0x000fc60008410000 */
[--C-:B------:R-:W-:Y:S01]  /*8b10*/  FFMA.FTZ R12, R12, UR10, -R176.reuse ;  /* 0x0000000a0c0c7c23 */ /* 0x100fe200080108b0 */
[----:B------:R-:W-:-:S01]  /*8b20*/  FFMA.FTZ R13, R13, UR10, -R176 ;  /* 0x0000000a0d0d7c23 */ /* 0x000fc200080108b0 */
[--C-:B------:R-:W-:Y:S01]  /*8b30*/  FFMA.FTZ R20, R20, UR10, -R176.reuse ;  /* 0x0000000a14147c23 */ /* 0x100fe200080108b0 */
        /* <DEDUP_REMOVED lines=14> */
[----:B------:R-:W-:-:S02]  /*8c20*/  FFMA.FTZ R175, R175, UR10, -R176 ;  /* 0x0000000aafaf7c23 */ /* 0x000fc400080108b0 */
[----:B------:R1:W-:Y:S01]  /*8c30*/  MUFU.EX2 R173, R177 ;  /* 0x000000b100ad7308 */ /* 0x0003e20000000800 */
[----:B0-----:R-:W-:-:S07]  /*8c40*/  FFMA.FTZ R3, R6, R3, R11 ;  /* 0x0000000306037223 */ /* 0x001fce000001000b */
[----:B------:R-:W0:Y:S01]  /*8c50*/  MUFU.EX2 R12, R12 ;  /* 0x0000000c000c7308 */ /* 0x000e220000000800 */
[----:B-1----:R-:W-:-:S05]  /*8c60*/  IMAD.U32 R177, RZ, RZ, UR7 ;  /* 0x00000007ffb17e24 */ /* 0x002fca000f8e00ff */
[----:B------:R-:W-:Y:S02]  /*8c70*/  @!P1 LEA R177, R177, UR40, 0x3 ;  /* 0x00000028b1b19c11 */ /* 0x000fe4000f8e18ff */
[----:B------:R-:W1:Y:S03]  /*8c80*/  MUFU.EX2 R10, R10 ;  /* 0x0000000a000a7308 */ /* 0x000e660000000800 */
[----:B------:R-:W-:-:S05]  /*8c90*/  @!P1 VIADD R177, R177, 0x28440 ;  /* 0x00028440b1b19836 */ /* 0x000fca0000000000 */
[----:B------:R-:W2:Y:S01]  /*8ca0*/  MUFU.EX2 R13, R13 ;  /* 0x0000000d000d7308 */ /* 0x000ea20000000800 */
[----:B------:R-:W-:Y:S01]  /*8cb0*/  @!P1 PRMT R177, RZ, 0x654, R177 ;  /* 0x00000654ffb19816 */ /* 0x000fe200000000b1 */
[----:B0-----:R-:W-:-:S06]  /*8cc0*/  FFMA.FTZ R4, R7, R4, R12 ;  /* 0x0000000407047223 */ /* 0x001fcc000001000c */
[----:B------:R-:W0:Y:S01]  /*8cd0*/  MUFU.EX2 R14, R14 ;  /* 0x0000000e000e7308 */ /* 0x000e220000000800 */
[----:B-1----:R-:W-:-:S07]  /*8ce0*/  FADD.FTZ R3, R10, R3 ;  /* 0x000000030a037221 */ /* 0x002fce0000010000 */
[----:B------:R-:W1:Y:S08]  /*8cf0*/  MUFU.EX2 R20, R20 ;  /* 0x0000001400147308 */ /* 0x000e700000000800 */
[----:B------:R-:W3:Y:S08]  /*8d00*/  MUFU.EX2 R15, R15 ;  /* 0x0000000f000f7308 */ /* 0x000ef00000000800 */
[----:B------:R-:W4:Y:S08]  /*8d10*/  MUFU.EX2 R21, R21 ;  /* 0x0000001500157308 */ /* 0x000f300000000800 */
[----:B------:R-:W5:Y:S08]  /*8d20*/  MUFU.EX2 R152, R152 ;  /* 0x0000009800987308 */ /* 0x000f700000000800 */
        /* <DEDUP_REMOVED lines=14> */
[----:B------:R-:W5:Y:S01]  /*8e10*/  MUFU.EX2 R167, R167 ;  /* 0x000000a700a77308 */ /* 0x000f620000000800 */
[----:B------:R-:W-:-:S02]  /*8e20*/  WARPGROUP.DEPBAR.LE gsb0, 0x0 ;  /* 0x00008000000079c5 */ /* 0x000fc40000010000 */
[----:B------:R0:W-:Y:S06]  /*8e30*/  BAR.ARV R178, 0x100 ;  /* 0x000400b20000751d */ /* 0x0001ec0000002000 */
[----:B------:R2:W-:Y:S01]  /*8e40*/  @!P1 SYNCS.ARRIVE.TRANS64.RED.A1T0 RZ, [R177+URZ], RZ ;  /* 0x000000ffb1ff99a7 */ /* 0x0005e2000810043f */
[----:B------:R-:W5:Y:S01]  /*8e50*/  MUFU.EX2 R168, R168 ;  /* 0x000000a800a87308 */ /* 0x000f620000000800 */
[----:B--2---:R-:W-:-:S01]  /*8e60*/  FADD.FTZ R177, R13, R4 ;  /* 0x000000040db17221 */ /* 0x004fc20000010000 */
[----:B0-----:R-:W-:-:S06]  /*8e70*/  FADD.FTZ R4, R14, R3 ;  /* 0x000000030e047221 */ /* 0x001fcc0000010000 */
[----:B------:R-:W0:Y:S01]  /*8e80*/  MUFU.EX2 R170, R170 ;  /* 0x000000aa00aa7308 */ /* 0x000e220000000800 */
[----:B-1----:R-:W-:-:S01]  /*8e90*/  FADD.FTZ R176, R20, R177 ;  /* 0x000000b114b07221 */ /* 0x002fc20000010000 */
[----:B---3--:R-:W-:-:S03]  /*8ea0*/  FADD.FTZ R3, R15, R4 ;  /* 0x000000040f037221 */ /* 0x008fc60000010000 */
[----:B----4-:R-:W-:Y:S01]  /*8eb0*/  FADD.FTZ R177, R21, R176 ;  /* 0x000000b015b17221 */ /* 0x010fe20000010000 */
[----:B-----5:R-:W-:-:S02]  /*8ec0*/  FADD.FTZ R4, R152, R3 ;  /* 0x0000000398047221 */ /* 0x020fc40000010000 */
[----:B------:R-:W1:Y:S01]  /*8ed0*/  MUFU.EX2 R169, R169 ;  /* 0x000000a900a97308 */ /* 0x000e620000000800 */
[----:B------:R-:W-:-:S01]  /*8ee0*/  FADD.FTZ R176, R154, R177 ;  /* 0x000000b19ab07221 */ /* 0x000fc20000010000 */
[----:B------:R-:W-:-:S03]  /*8ef0*/  FADD.FTZ R3, R153, R4 ;  /* 0x0000000499037221 */ /* 0x000fc60000010000 */
[----:B------:R-:W-:Y:S01]  /*8f00*/  FADD.FTZ R177, R155, R176 ;  /* 0x000000b09bb17221 */ /* 0x000fe20000010000 */
[----:B------:R-:W-:-:S02]  /*8f10*/  FADD.FTZ R4, R156, R3 ;  /* 0x000000039c047221 */ /* 0x000fc40000010000 */
[----:B------:R-:W2:Y:S01]  /*8f20*/  MUFU.EX2 R171, R171 ;  /* 0x000000ab00ab7308 */ /* 0x000ea20000000800 */
[----:B------:R-:W-:-:S01]  /*8f30*/  FADD.FTZ R176, R158, R177 ;  /* 0x000000b19eb07221 */ /* 0x000fc20000010000 */
[----:B------:R-:W-:-:S03]  /*8f40*/  FADD.FTZ R3, R157, R4 ;  /* 0x000000049d037221 */ /* 0x000fc60000010000 */
[----:B------:R-:W-:Y:S01]  /*8f50*/  FADD.FTZ R177, R159, R176 ;  /* 0x000000b09fb17221 */ /* 0x000fe20000010000 */
[----:B------:R-:W-:-:S02]  /*8f60*/  FADD.FTZ R4, R160, R3 ;  /* 0x00000003a0047221 */ /* 0x000fc40000010000 */
[----:B------:R-:W3:Y:S01]  /*8f70*/  MUFU.EX2 R174, R174 ;  /* 0x000000ae00ae7308 */ /* 0x000ee20000000800 */
[----:B------:R-:W-:-:S01]  /*8f80*/  FADD.FTZ R176, R162, R177 ;  /* 0x000000b1a2b07221 */ /* 0x000fc20000010000 */
[----:B------:R-:W-:-:S03]  /*8f90*/  FADD.FTZ R3, R161, R4 ;  /* 0x00000004a1037221 */ /* 0x000fc60000010000 */
[----:B------:R-:W-:Y:S01]  /*8fa0*/  FADD.FTZ R177, R163, R176 ;  /* 0x000000b0a3b17221 */ /* 0x000fe20000010000 */
[----:B------:R-:W-:-:S02]  /*8fb0*/  FADD.FTZ R4, R164, R3 ;  /* 0x00000003a4047221 */ /* 0x000fc40000010000 */
[----:B------:R-:W4:Y:S01]  /*8fc0*/  MUFU.EX2 R172, R172 ;  /* 0x000000ac00ac7308 */ /* 0x000f220000000800 */
[----:B------:R-:W-:-:S01]  /*8fd0*/  FADD.FTZ R176, R166, R177 ;  /* 0x000000b1a6b07221 */ /* 0x000fc20000010000 */
[----:B------:R-:W-:-:S03]  /*8fe0*/  FADD.FTZ R3, R165, R4 ;  /* 0x00000004a5037221 */ /* 0x000fc60000010000 */
[----:B------:R-:W-:Y:S01]  /*8ff0*/  FADD.FTZ R177, R167, R176 ;  /* 0x000000b0a7b17221 */ /* 0x000fe20000010000 */
[----:B------:R-:W-:-:S02]  /*9000*/  FADD.FTZ R4, R168, R3 ;  /* 0x00000003a8047221 */ /* 0x000fc40000010000 */
[----:B------:R-:W5:Y:S01]  /*9010*/  MUFU.EX2 R175, R175 ;  /* 0x000000af00af7308 */ /* 0x000f620000000800 */
[----:B0-----:R-:W-:-:S01]  /*9020*/  FADD.FTZ R176, R170, R177 ;  /* 0x000000b1aab07221 */ /* 0x001fc20000010000 */
[----:B-1----:R-:W-:-:S03]  /*9030*/  FADD.FTZ R4, R169, R4 ;  /* 0x00000004a9047221 */ /* 0x002fc60000010000 */
[----:B--2---:R-:W-:Y:S01]  /*9040*/  FADD.FTZ R3, R171, R176 ;  /* 0x000000b0ab037221 */ /* 0x004fe20000010000 */
[----:B------:R-:W-:-:S03]  /*9050*/  FADD.FTZ R177, R173, R4 ;  /* 0x00000004adb17221 */ /* 0x000fc60000010000 */
[----:B---3--:R-:W-:Y:S01]  /*9060*/  FADD.FTZ R4, R174, R3 ;  /* 0x00000003ae047221 */ /* 0x008fe20000010000 */
[----:B----4-:R-:W-:-:S03]  /*9070*/  FADD.FTZ R3, R172, R177 ;  /* 0x000000b1ac037221 */ /* 0x010fc60000010000 */
[----:B-----5:R-:W-:Y:S01]  /*9080*/  FADD.FTZ R4, R175, R4 ;  /* 0x00000004af047221 */ /* 0x020fe20000010000 */
[----:B------:R-:W-:Y:S06]  /*9090*/  @!P0 BRA `(.L_x_1205) ;  /* 0x0000000000048947 */ /* 0x000fec0003800000 */
[----:B------:R-:W-:Y:S01]  /*90a0*/  BPT.TRAP 0x1 ;  /* 0x000000040000795c */ /* 0x000fe20000300000 */
.L_x_1205:
[----:B------:R-:W-:Y:S01]  /*90b0*/  ULEA UR5, UR37, UR40, 0x3 ;  /* 0x0000002825057291 */ /* 0x000fe2000f8e183f */
[----:B------:R-:W-:Y:S01]  /*90c0*/  ISETP.GT.AND P2, PT, R5, UR6, PT ;  /* 0x0000000605007c0c */ /* 0x000fe2000bf44270 */
[----:B------:R-:W-:Y:S01]  /*90d0*/  FMUL.FTZ R24, R24, R6 ;  /* 0x0000000618187220 */ /* 0x000fe20000410000 */
        /* <DEDUP_REMOVED lines=150> */
[----:B------:R-:W-:Y:S01]  /*9a40*/  F2FP.SATFINITE.E4M3.F32.PACK_AB_MERGE_C R187, R171, R170, R174 ;  /* 0x000000aaabbb723e */ /* 0x000fe200048070ae */
[----:B------:R-:W-:Y:S06]  /*9a50*/  @P2 BRA `(.L_x_1206) ;  /* 0xffffffe000a82947 */ /* 0x000fec000383ffff */
[----:B------:R-:W-:-:S05]  /*9a60*/  UMOV UR37, UR7 ;  /* 0x0000000700257c82 */ /* 0x000fca0008000000 */
.L_x_1196:
[----:B------:R-:W-:-:S13]  /*9a70*/  ISETP.GE.AND P2, PT, R5, UR50, PT ;  /* 0x0000003205007c0c */ /* 0x000fda000bf46270 */
[----:B------:R-:W-:Y:S05]  /*9a80*/  @!P2 BRA `(.L_x_1207) ;  /* 0x000000280020a947 */ /* 0x000fea0003800000 */
[----:B------:R-:W-:Y:S01]  /*9a90*/  IMAD.MOV.U32 R10, RZ, RZ, R9 ;  /* 0x000000ffff0a7224 */ /* 0x000fe200078e0009 */
[----:B------:R-:W-:Y:S01]  /*9aa0*/  UMOV UR5, UR36 ;  /* 0x0000002400057c82 */ /* 0x000fe20008000000 */
[----:B------:R-:W-:Y:S01]  /*9ab0*/  IMAD.MOV.U32 R11, RZ, RZ, R8 ;  /* 0x000000ffff0b7224 */ /* 0x000fe200078e0008 */
[----:B------:R-:W-:Y:S01]  /*9ac0*/  ULDC UR7, c[0x0][0x9e4] ;  /* 0x0002790000077ab9 */ /* 0x000fe20000000800 */
[----:B------:R-:W-:Y:S01]  /*9ad0*/  ULDC UR43, c[0x0][0x988] ;  /* 0x00026200002b7ab9 */ /* 0x000fe20000000800 */
[----:B------:R-:W-:-:S05]  /*9ae0*/  ULDC UR58, c[0x0][0x9e0] ;  /* 0x00027800003a7ab9 */ /* 0x000fca0000000800 */
.L_x_1225:
[----:B------:R-:W-:Y:S01]  /*9af0*/  ISETP.NE.AND P3, PT, RZ, UR42, PT ;  /* 0x0000002aff007c0c */ /* 0x000fe2000bf65270 */
[----:B------:R-:W-:-:S04]  /*9b00*/  UISETP.NE.AND UP1, UPT, UR37, 0x1, UPT ;  /* 0x000000012500788c */ /* 0x000fc8000bf25270 */
[----:B------:R-:W-:-:S04]  /*9b10*/  USEL UR36, URZ, 0x1, UP1 ;  /* 0x000000013f247887 */ /* 0x000fc80008800000 */
[----:B------:R-:W-:-:S04]  /*9b20*/  ULOP3.LUT UR36, UR5, UR36, URZ, 0x3c, !UPT ;  /* 0x0000002405247292 */ /* 0x000fc8000f8e3c3f */
[----:B------:R-:W-:Y:S08]  /*9b30*/  @P3 BRA `(.L_x_1208) ;  /* 0x0000000000383947 */ /* 0x000ff00003800000 */
[----:B------:R-:W-:Y:S05]  /*9b40*/  @!P0 BRA `(.L_x_1209) ;  /* 0x0000000000048947 */ /* 0x000fea0003800000 */
[----:B------:R-:W-:Y:S01]  /*9b50*/  BPT.TRAP 0x1 ;  /* 0x000000040000795c */ /* 0x000fe20000300000 */
.L_x_1209:
        /* <DEDUP_REMOVED lines=9> */
.L_x_1210:
[----:B-1----:R-:W-:Y:S05]  /*9bf0*/  @P2 BRA `(.L_x_1208) ;  /* 0x0000000000082947 */ /* 0x002fea0003800000 */
[----:B------:R-:W1:Y:S02]  /*9c00*/  SYNCS.PHASECHK.TRANS64.TRYWAIT P2, [UR6+0x28430], R6 ;  /* 0x02843006ff0075a7 */ /* 0x000e640008040146 */
[----:B-1----:R-:W-:Y:S05]  /*9c10*/  @!P2 BRA `(.L_x_1211) ;  /* 0x00000100003ca947 */ /* 0x002fea0003800000 */
.L_x_1208:
        /* <DEDUP_REMOVED lines=51> */
.L_x_1213:
[----:B------:R-:W-:Y:S01]  /*9f50*/  ULEA UR10, UR37, UR40, 0x3 ;  /* 0x00000028250a7291 */ /* 0x000fe2000f8e183f */
[----:B------:R-:W-:-:S05]  /*9f60*/  IMAD.U32 R6, RZ, RZ, UR5 ;  /* 0x00000005ff067e24 */ /* 0x000fca000f8e00ff */
[----:B------:R-:W-:-:S04]  /*9f70*/  SHF.L.U32 R6, R6, 0x1f, RZ ;  /* 0x0000001f06067819 */ /* 0x000fc800000006ff */
[----:B------:R0:W1:Y:S01]  /*9f80*/  SYNCS.PHASECHK.TRANS64.TRYWAIT P2, [UR10+0x28450], R6 ;  /* 0x02845006ff0075a7 */ /* 0x000062000804014a */
[----:B------:R-:W-:Y:S05]  /*9f90*/  @!P0 BRA `(.L_x_1214) ;  /* 0x0000000000048947 */ /* 0x000fea0003800000 */
[----:B------:R-:W-:Y:S01]  /*9fa0*/  BPT.TRAP 0x1 ;  /* 0x000000040000795c */ /* 0x000fe20000300000 */
.L_x_1214:
[----:B-1----:R-:W-:Y:S05]  /*9fb0*/  @P2 BRA `(.L_x_1212) ;  /* 0x0000000000082947 */ /* 0x002fea0003800000 */
[----:B------:R-:W1:Y:S02]  /*9fc0*/  SYNCS.PHASECHK.TRANS64.TRYWAIT P2, [UR10+0x28450], R6 ;  /* 0x02845006ff0075a7 */ /* 0x000e64000804014a */
[----:B-1----:R-:W-:Y:S05]  /*9fd0*/  @!P2 BRA `(.L_x_1215) ;  /* 0x000000fc0064a947 */ /* 0x002fea0003800000 */
.L_x_1212:
[----:B------:R-:W-:Y:S01]  /*9fe0*/  UIADD3 UR5, UR40, 0x8000, URZ ;  /* 0x0000800028057890 */ /* 0x000fe2000fffe03f */
[----:B------:R-:W-:Y:S01]  /*9ff0*/  WARPGROUP.ARRIVE ;  /* 0x00000000000079c5 */ /* 0x000fe20000000000 */
[----:B------:R-:W-:-:S05]  /*a000*/  UMOV UR11, 0x80000020 ;  /* 0x80000020000b7882 */ /* 0x000fca0000000000 */
[----:B-1----:R-:W1:Y:S01]  /*a010*/  S2R R7, SR_TID.X ;  /* 0x0000000000077919 */ /* 0x002e620000002100 */
[----:B------:R-:W-:Y:S01]  /*a020*/  USHF.R.U32.HI UR5, URZ, 0x4, UR5 ;  /* 0x000000043f057899 */ /* 0x000fe20008011605 */
[----:B------:R-:W-:Y:S01]  /*a030*/  PLOP3.LUT P2, PT, PT, PT, UP0, 0x80, 0x0 ;  /* 0x000000000000781c */ /* 0x000fe20003f4f008 */
[C---:B------:R-:W-:Y:S01]  /*a040*/  FMUL.FTZ R9, R0.reuse, R154 ;  /* 0x0000009a00097220 */ /* 0x040fe20000410000 */
        /* <DEDUP_REMOVED lines=12> */
[----:B------:R-:W-:Y:S01]  /*a110*/  @UP0 ULDC UR5, c[0x0][0x44c] ;  /* 0x0001130000050ab9 */ /* 0x000fe20000000800 */
[----:B------:R-:W-:Y:S01]  /*a120*/  FMUL.FTZ R12, R0, R155 ;  /* 0x0000009b000c7220 */ /* 0x000fe20000410000 */
[----:B0-----:R-:W-:Y:S01]  /*a130*/  @P2 IMAD.HI.U32 R6, R175, UR5, RZ ;  /* 0x00000005af062c27 */ /* 0x001fe2000f8e00ff */
[----:B------:R-:W-:-:S03]  /*a140*/  @UP0 ULDC UR5, c[0x0][0x450] ;  /* 0x0001140000050ab9 */ /* 0x000fc60000000800 */
[C---:B------:R-:W-:Y:S01]  /*a150*/  FMUL.FTZ R8, R0.reuse, R152 ;  /* 0x0000009800087220 */ /* 0x040fe20000410000 */
[C---:B------:R-:W-:Y:S01]  /*a160*/  FMUL.FTZ R13, R0.reuse, R158 ;  /* 0x0000009e000d7220 */ /* 0x040fe20000410000 */
[----:B------:R-:W-:Y:S01]  /*a170*/  QGMMA.64x256x32.F32.E4M3.E4M3 R24, R188, gdesc[UR8], R24, gsb0 ;  /* 0x03e00008bc187df3 */ /* 0x000fe20008000818 */
[----:B------:R-:W-:Y:S01]  /*a180*/  UIADD3 UR10, UR10, 0x2, URZ ;  /* 0x000000020a0a7890 */ /* 0x000fe2000fffe03f */
[----:B------:R-:W-:Y:S01]  /*a190*/  @P2 SHF.R.U32.HI R175, RZ, UR5, R6 ;  /* 0x00000005ffaf2c19 */ /* 0x000fe20008011606 */
[----:B------:R-:W-:Y:S01]  /*a1a0*/  UMOV UR11, 0x80000020 ;  /* 0x80000020000b7882 */ /* 0x000fe20000000000 */
[----:B------:R-:W-:Y:S02]  /*a1b0*/  IMAD.U32 R6, RZ, RZ, UR6 ;  /* 0x00000006ff067e24 */ /* 0x000fe4000f8e00ff */
[C---:B------:R-:W-:Y:S01]  /*a1c0*/  FMUL.FTZ R15, R0.reuse, R159 ;  /* 0x0000009f000f7220 */ /* 0x040fe20000410000 */
[C---:B------:R-:W-:Y:S01]  /*a1d0*/  FMUL.FTZ R21, R0.reuse, R162 ;  /* 0x000000a200157220 */ /* 0x040fe20000410000 */
[----:B------:R-:W0:Y:S01]  /*a1e0*/  SHFL.IDX PT, R182, R175, RZ, 0x1c1f ;  /* 0x001c1fffafb67589 */ /* 0x000e2200000e0000 */
[----:B------:R-:W-:Y:S01]  /*a1f0*/  FMUL.FTZ R153, R0, R163 ;  /* 0x000000a300997220 */ /* 0x000fe20000410000 */
[----:B------:R-:W-:Y:S01]  /*a200*/  @!P1 LEA R6, R6, UR40, 0x3 ;  /* 0x0000002806069c11 */ /* 0x000fe2000f8e18ff */
[C---:B------:R-:W-:Y:S01]  /*a210*/  FMUL.FTZ R155, R0.reuse, R166 ;  /* 0x000000a6009b7220 */ /* 0x040fe20000410000 */
[----:B-1----:R-:W-:Y:S01]  /*a220*/  SHF.R.U32.HI R7, RZ, 0x7, R7 ;  /* 0x00000007ff077819 */ /* 0x002fe20000011607 */
[C---:B------:R-:W-:Y:S01]  /*a230*/  FMUL.FTZ R152, R0.reuse, R157 ;  /* 0x0000009d00987220 */ /* 0x040fe20000410000 */
[----:B------:R-:W-:Y:S01]  /*a240*/  FMUL.FTZ R158, R0, R164 ;  /* 0x000000a4009e7220 */ /* 0x000fe20000410000 */
[----:B------:R-:W-:Y:S01]  /*a250*/  @!P1 VIADD R6, R6, 0x28440 ;  /* 0x0002844006069836 */ /* 0x000fe20000000000 */
[----:B------:R-:W-:Y:S01]  /*a260*/  IADD3 R7, -R7, 0xb, RZ ;  /* 0x0000000b07077810 */ /* 0x000fe20007ffe1ff */
[C---:B------:R-:W-:Y:S01]  /*a270*/  FMUL.FTZ R162, R0.reuse, R168 ;  /* 0x000000a800a27220 */ /* 0x040fe20000410000 */
[C---:B------:R-:W-:Y:S01]  /*a280*/  FMUL.FTZ R159, R0.reuse, R170 ;  /* 0x000000aa009f7220 */ /* 0x040fe20000410000 */
[C---:B------:R-:W-:Y:S01]  /*a290*/  FMUL.FTZ R166, R0.reuse, R172 ;  /* 0x000000ac00a67220 */ /* 0x040fe20000410000 */
[C---:B------:R-:W-:Y:S01]  /*a2a0*/  FMUL.FTZ R163, R0.reuse, R174 ;  /* 0x000000ae00a37220 */ /* 0x040fe20000410000 */
[----:B------:R-:W-:Y:S01]  /*a2b0*/  @!P1 PRMT R6, RZ, 0x654, R6 ;  /* 0x00000654ff069816 */ /* 0x000fe20000000006 */
        /* <DEDUP_REMOVED lines=11> */
[----:B------:R-:W-:Y:S01]  /*a370*/  IADD3 R179, -R2, 0x1, -R174 ;  /* 0x0000000102b37810 */ /* 0x000fe20007ffe9ae */
[----:B------:R-:W1:Y:S08]  /*a380*/  MUFU.TANH R8, R8 ;  /* 0x0000000800087308 */ /* 0x000e700000002400 */
[----:B------:R-:W2:Y:S08]  /*a390*/  MUFU.TANH R14, R14 ;  /* 0x0000000e000e7308 */ /* 0x000eb00000002400 */
        /* <DEDUP_REMOVED lines=28> */
[----:B------:R-:W-:-:S02]  /*a560*/  WARPGROUP.DEPBAR.LE gsb0, 0x0 ;  /* 0x00008000000079c5 */ /* 0x000fc40000010000 */
[----:B------:R-:W-:-:S05]  /*a570*/  WARPGROUP.ARRIVE ;  /* 0x00000000000079c5 */ /* 0x000fca0000000000 */
[----:B------:R-:W0:Y:S01]  /*a580*/  MUFU.TANH R171, R171 ;  /* 0x000000ab00ab7308 */ /* 0x000e220000002400 */
[----:B------:R-:W-:Y:S07]  /*a590*/  QGMMA.64x256x32.F32.E4M3.E4M3 R24, R184, gdesc[UR8], R24, gsb0 ;  /* 0x03e00008b8187df3 */ /* 0x000fee0008000818 */
[----:B------:R-:W0:Y:S01]  /*a5a0*/  MUFU.TANH R173, R173 ;  /* 0x000000ad00ad7308 */ /* 0x000e220000002400 */
[----:B------:R-:W-:Y:S02]  /*a5b0*/  WARPGROUP.DEPBAR.LE gsb0, 0x0 ;  /* 0x00008000000079c5 */ /* 0x000fe40000010000 */
[----:B------:R0:W-:Y:S06]  /*a5c0*/  BAR.ARV R7, 0x100 ;  /* 0x000400070000751d */ /* 0x0001ec0000002000 */
[----:B------:R5:W-:Y:S02]  /*a5d0*/  @!P1 SYNCS.ARRIVE.TRANS64.RED.A1T0 RZ, [R6+URZ], RZ ;  /* 0x000000ff06ff99a7 */ /* 0x000be4000810043f */
[----:B-----5:R-:W-:-:S05]  /*a5e0*/  IMAD.U32 R6, RZ, RZ, UR38 ;  /* 0x00000026ff067e24 */ /* 0x020fca000f8e00ff */
[----:B------:R-:W-:-:S05]  /*a5f0*/  IADD3 R179, -R6, UR39, R179 ;  /* 0x0000002706b37c10 */ /* 0x000fca000fffe1b3 */
[C---:B------:R-:W-:Y:S02]  /*a600*/  VIADD R178, R179.reuse, UR58 ;  /* 0x0000003ab3b27c36 */ /* 0x040fe40008000000 */
[----:B------:R-:W-:Y:S02]  /*a610*/  VIADD R179, R179, UR53 ;  /* 0x00000035b3b37c36 */ /* 0x000fe40008000000 */
[--C-:B0-----:R-:W-:Y:S02]  /*a620*/  IMAD.IADD R180, R178, 0x1, R182.reuse ;  /* 0x00000001b2b47824 */ /* 0x101fe400078e02b6 */
[----:B------:R-:W-:Y:S01]  /*a630*/  IMAD.IADD R181, R179, 0x1, R182 ;  /* 0x00000001b3b57824 */ /* 0x000fe200078e02b6 */
[----:B-1234-:R-:W-:Y:S06]  /*a640*/  @!P6 BRA `(.L_x_1216) ;  /* 0x00000000005ce947 */ /* 0x01efec0003800000 */
[----:B------:R-:W-:Y:S01]  /*a650*/  IMAD.U32 R6, RZ, RZ, UR38 ;  /* 0x00000026ff067e24 */ /* 0x000fe2000f8e00ff */
        /* <DEDUP_REMOVED lines=12> */
.L_x_1218:
[----:B------:R-:W-:-:S05]  /*a720*/  IMAD.U32 R183, RZ, RZ, UR7 ;  /* 0x00000007ffb77e24 */ /* 0x000fca000f8e00ff */
[----:B------:R-:W-:-:S13]  /*a730*/  ISETP.NE.AND P2, PT, R183, 0x1, PT ;  /* 0x00000001b700780c */ /* 0x000fda0003f45270 */
[----:B------:R-:W0:Y:S02]  /*a740*/  @P2 LDC.64 R6, c[0x0][0x9e8] ;  /* 0x00027a00ff062b82 */ /* 0x000e240000000a00 */
[----:B0-----:R-:W-:-:S05]  /*a750*/  @P2 IMAD.HI.U32 R6, R182, R6, RZ ;  /* 0x00000006b6062227 */ /* 0x001fca00078e00ff */
[----:B------:R-:W-:-:S07]  /*a760*/  @P2 SHF.R.U32.HI R182, RZ, R7, R6 ;  /* 0x00000007ffb62219 */ /* 0x000fce0000011606 */
.L_x_1219:
[----:B------:R-:W-:Y:S05]  /*a770*/  BSYNC B0 ;  /* 0x0000000000007941 */ /* 0x000fea0003800000 */
.L_x_1217:
[----:B------:R-:W-:-:S04]  /*a780*/  IMAD R182, R182, R183, -R174 ;  /* 0x000000b7b6b67224 */ /* 0x000fc800078e0aae */
[----:B------:R-:W-:-:S05]  /*a790*/  IMAD.IADD R182, R182, 0x1, -R2 ;  /* 0x00000001b6b67824 */ /* 0x000fca00078e0a02 */
[----:B------:R-:W-:Y:S02]  /*a7a0*/  VIMNMX R181, R181, R182, !PT ;  /* 0x000000b6b5b57248 */ /* 0x000fe40007fe0100 */
[----:B------:R-:W-:-:S07]  /*a7b0*/  VIADDMNMX R180, R182, R183, R180, PT ;  /* 0x000000b7b6b47246 */ /* 0x000fce00038001b4 */
.L_x_1216:
[----:B------:R-:W-:Y:S01]  /*a7c0*/  ISETP.GT.AND P2, PT, R5, -0x1, PT ;  /* 0xffffffff0500780c */ /* 0x000fe20003f44270 */
[----:B------:R-:W0:Y:S03]  /*a7d0*/  SHFL.IDX PT, R175, R175, 0x1, 0x1c1f ;  /* 0x003c1f00afaf7f89 */ /* 0x000e2600000e0000 */
[C---:B------:R-:W-:Y:S02]  /*a7e0*/  ISETP.GT.AND P3, PT, R181.reuse, RZ, P2 ;  /* 0x000000ffb500720c */ /* 0x040fe40001764270 */
[C---:B------:R-:W-:Y:S02]  /*a7f0*/  ISETP.GT.AND P5, PT, R181.reuse, 0x1, P2 ;  /* 0x00000001b500780c */ /* 0x040fe400017a4270 */
[----:B------:R-:W-:Y:S02]  /*a800*/  ISETP.LT.OR P4, PT, R180, 0x1, P3 ;  /* 0x00000001b400780c */ /* 0x000fe40001f81670 */
[----:B------:R-:W-:-:S02]  /*a810*/  ISETP.GT.AND P3, PT, R181, 0x8, P2 ;  /* 0x00000008b500780c */ /* 0x000fc40001764270 */
[----:B------:R-:W-:Y:S02]  /*a820*/  FSEL R182, R8, -INF , !P4 ;  /* 0xff80000008b67808 */ /* 0x000fe40006000000 */
[----:B------:R-:W-:Y:S02]  /*a830*/  ISETP.GT.AND P4, PT, R181, 0x9, P2 ;  /* 0x00000009b500780c */ /* 0x000fe40001784270 */
[C---:B------:R-:W-:Y:S02]  /*a840*/  ISETP.LT.OR P5, PT, R180.reuse, 0x2, P5 ;  /* 0x00000002b400780c */ /* 0x040fe40002fa1670 */
[C---:B------:R-:W-:Y:S02]  /*a850*/  ISETP.LT.OR P3, PT, R180.reuse, 0x9, P3 ;  /* 0x00000009b400780c */ /* 0x040fe40001f61670 */
[----:B------:R-:W-:Y:S02]  /*a860*/  ISETP.LT.OR P4, PT, R180, 0xa, P4 ;  /* 0x0000000ab400780c */ /* 0x000fe40002781670 */
[----:B------:R-:W-:-:S02]  /*a870*/  FSEL R14, R14, -INF , !P5 ;  /* 0xff8000000e0e7808 */ /* 0x000fc40006800000 */
[----:B------:R-:W-:Y:S01]  /*a880*/  FSEL R20, R20, -INF , !P3 ;  /* 0xff80000014147808 */ /* 0x000fe20005800000 */
[--C-:B0-----:R-:W-:Y:S01]  /*a890*/  IMAD.IADD R178, R178, 0x1, R175.reuse ;  /* 0x00000001b2b27824 */ /* 0x101fe200078e02af */
[----:B------:R-:W-:Y:S01]  /*a8a0*/  FSEL R152, R152, -INF , !P4 ;  /* 0xff80000098987808 */ /* 0x000fe20006000000 */
[----:B------:R-:W-:Y:S01]  /*a8b0*/  IMAD.IADD R179, R179, 0x1, R175 ;  /* 0x00000001b3b37824 */ /* 0x000fe200078e02af */
[C---:B------:R-:W-:Y:S02]  /*a8c0*/  ISETP.GT.AND P5, PT, R181.reuse, 0x10, P2 ;  /* 0x00000010b500780c */ /* 0x040fe400017a4270 */
[C---:B------:R-:W-:Y:S02]  /*a8d0*/  ISETP.GT.AND P3, PT, R181.reuse, 0x11, P2 ;  /* 0x00000011b500780c */ /* 0x040fe40001764270 */
[----:B------:R-:W-:Y:S02]  /*a8e0*/  ISETP.GT.AND P4, PT, R181, 0x18, P2 ;  /* 0x00000018b500780c */ /* 0x000fe40001784270 */
[----:B------:R-:W-:-:S02]  /*a8f0*/  ISETP.LT.OR P5, PT, R180, 0x11, P5 ;  /* 0x00000011b400780c */ /* 0x000fc40002fa1670 */
[C---:B------:R-:W-:Y:S02]  /*a900*/  ISETP.LT.OR P3, PT, R180.reuse, 0x12, P3 ;  /* 0x00000012b400780c */ /* 0x040fe40001f61670 */
[----:B------:R-:W-:Y:S02]  /*a910*/  ISETP.LT.OR P4, PT, R180, 0x19, P4 ;  /* 0x00000019b400780c */ /* 0x000fe40002781670 */
[----:B------:R-:W-:Y:S02]  /*a920*/  FSEL R154, R154, -INF , !P5 ;  /* 0xff8000009a9a7808 */ /* 0x000fe40006800000 */
[----:B------:R-:W-:Y:S02]  /*a930*/  FSEL R156, R156, -INF , !P3 ;  /* 0xff8000009c9c7808 */ /* 0x000fe40005800000 */
[----:B------:R-:W-:Y:S02]  /*a940*/  FSEL R158, R158, -INF , !P4 ;  /* 0xff8000009e9e7808 */ /* 0x000fe40006000000 */
[----:B------:R-:W-:-:S02]  /*a950*/  ISETP.GT.AND P5, PT, R181, 0x19, P2 ;  /* 0x00000019b500780c */ /* 0x000fc400017a4270 */
[C---:B------:R-:W-:Y:S02]  /*a960*/  ISETP.GT.AND P3, PT, R181.reuse, 0x20, P2 ;  /* 0x00000020b500780c */ /* 0x040fe40001764270 */
[----:B------:R-:W-:Y:S02]  /*a970*/  ISETP.GT.AND P4, PT, R181, 0x21, P2 ;  /* 0x00000021b500780c */ /* 0x000fe40001784270 */
[C---:B------:R-:W-:Y:S02]  /*a980*/  ISETP.LT.OR P5, PT, R180.reuse, 0x1a, P5 ;  /* 0x0000001ab400780c */ /* 0x040fe40002fa1670 */
[C---:B------:R-:W-:Y:S02]  /*a990*/  ISETP.LT.OR P3, PT, R180.reuse, 0x21, P3 ;  /* 0x00000021b400780c */ /* 0x040fe40001f61670 */
[----:B------:R-:W-:Y:S02]  /*a9a0*/  ISETP.LT.OR P4, PT, R180, 0x22, P4 ;  /* 0x00000022b400780c */ /* 0x000fe40002781670 */
[----:B------:R-:W-:-:S02]  /*a9b0*/  FSEL R160, R160, -INF , !P5 ;  /* 0xff800000a0a07808 */ /* 0x000fc40006800000 */
[----:B------:R-:W-:Y:S02]  /*a9c0*/  FSEL R162, R162, -INF , !P3 ;  /* 0xff800000a2a27808 */ /* 0x000fe40005800000 */
[----:B------:R-:W-:Y:S02]  /*a9d0*/  FSEL R164, R164, -INF , !P4 ;  /* 0xff800000a4a47808 */ /* 0x000fe40006000000 */
        /* <DEDUP_REMOVED lines=17> */
[----:B------:R-:W-:Y:S01]  /*aaf0*/  FSEL R176, R176, -INF , !P4 ;  /* 0xff800000b0b07808 */ /* 0x000fe20006000000 */
[----:B------:R-:W-:Y:S06]  /*ab00*/  @!P6 BRA `(.L_x_1220) ;  /* 0x00000000005ce947 */ /* 0x000fec0003800000 */
        /* <DEDUP_REMOVED lines=13> */
.L_x_1222:
[----:B------:R-:W-:-:S05]  /*abe0*/  IMAD.U32 R8, RZ, RZ, UR7 ;  /* 0x00000007ff087e24 */ /* 0x000fca000f8e00ff */
[----:B------:R-:W-:-:S13]  /*abf0*/  ISETP.NE.AND P3, PT, R8, 0x1, PT ;  /* 0x000000010800780c */ /* 0x000fda0003f65270 */
[----:B------:R-:W0:Y:S02]  /*ac00*/  @P3 LDC.64 R6, c[0x0][0x9e8] ;  /* 0x00027a00ff063b82 */ /* 0x000e240000000a00 */
[----:B0-----:R-:W-:-:S05]  /*ac10*/  @P3 IMAD.HI.U32 R6, R175, R6, RZ ;  /* 0x00000006af063227 */ /* 0x001fca00078e00ff */
[----:B------:R-:W-:-:S07]  /*ac20*/  @P3 SHF.R.U32.HI R175, RZ, R7, R6 ;  /* 0x00000007ffaf3219 */ /* 0x000fce0000011606 */
.L_x_1223:
[----:B------:R-:W-:Y:S05]  /*ac30*/  BSYNC B0 ;  /* 0x0000000000007941 */ /* 0x000fea0003800000 */
.L_x_1221:
[----:B------:R-:W-:-:S04]  /*ac40*/  IMAD R175, R175, R8, -R174 ;  /* 0x00000008afaf7224 */ /* 0x000fc800078e0aae */
[----:B------:R-:W-:-:S05]  /*ac50*/  IMAD.IADD R175, R175, 0x1, -R2 ;  /* 0x00000001afaf7824 */ /* 0x000fca00078e0a02 */
[----:B------:R-:W-:Y:S02]  /*ac60*/  VIADDMNMX R178, R175, R8, R178, PT ;  /* 0x00000008afb27246 */ /* 0x000fe400038001b2 */
[----:B------:R-:W-:-:S07]  /*ac70*/  VIMNMX R179, R179, R175, !PT ;  /* 0x000000afb3b37248 */ /* 0x000fce0007fe0100 */
.L_x_1220:
[----:B------:R-:W-:Y:S01]  /*ac80*/  FMNMX.FTZ R7, R182, R11, !PT ;  /* 0x0000000bb6077209 */ /* 0x000fe20007810000 */
[----:B------:R-:W-:Y:S01]  /*ac90*/  UMOV UR10, UR43 ;  /* 0x0000002b000a7c82 */ /* 0x000fe20008000000 */
        /* <DEDUP_REMOVED lines=30> */
[C---:B------:R-:W-:Y:S02]  /*ae80*/  ISETP.LT.OR P5, PT, R178.reuse, 0x21, P5 ;  /* 0x00000021b200780c */ /* 0x040fe40002fa1670 */
[----:B------:R-:W-:Y:S01]  /*ae90*/  FSEL R157, R157, -INF , !P4 ;  /* 0xff8000009d9d7808 */ /* 0x000fe20006000000 */
[----:B------:R-:W0:Y:S01]  /*aea0*/  SHFL.BFLY PT, R7, R174, 0x2, 0x1f ;  /* 0x0c401f00ae077f89 */ /* 0x000e2200000e0000 */
[----:B------:R-:W-:Y:S02]  /*aeb0*/  ISETP.GT.AND P4, PT, R179, 0x28, P2 ;  /* 0x00000028b300780c */ /* 0x000fe40001784270 */
[----:B------:R-:W-:Y:S02]  /*aec0*/  FSEL R159, R159, -INF , !P5 ;  /* 0xff8000009f9f7808 */ /* 0x000fe40006800000 */
[----:B------:R-:W-:-:S02]  /*aed0*/  ISETP.LT.OR P4, PT, R178, 0x29, P4 ;  /* 0x00000029b200780c */ /* 0x000fc40002781670 */
[----:B------:R-:W-:Y:S02]  /*aee0*/  ISETP.GT.AND P5, PT, R179, 0x29, P2 ;  /* 0x00000029b300780c */ /* 0x000fe400017a4270 */
[----:B------:R-:W-:Y:S02]  /*aef0*/  FSEL R163, R163, -INF , !P4 ;  /* 0xff800000a3a37808 */ /* 0x000fe40006000000 */
[C---:B------:R-:W-:Y:S02]  /*af00*/  ISETP.LT.OR P5, PT, R178.reuse, 0x2a, P5 ;  /* 0x0000002ab200780c */ /* 0x040fe40002fa1670 */
[----:B------:R-:W-:Y:S02]  /*af10*/  ISETP.GT.AND P4, PT, R179, 0x30, P2 ;  /* 0x00000030b300780c */ /* 0x000fe40001784270 */
[----:B------:R-:W-:Y:S02]  /*af20*/  FSEL R165, R165, -INF , !P5 ;  /* 0xff800000a5a57808 */ /* 0x000fe40006800000 */
[----:B------:R-:W-:-:S02]  /*af30*/  ISETP.LT.OR P4, PT, R178, 0x31, P4 ;  /* 0x00000031b200780c */ /* 0x000fc40002781670 */
[----:B------:R-:W-:Y:S02]  /*af40*/  ISETP.GT.AND P5, PT, R179, 0x38, P2 ;  /* 0x00000038b300780c */ /* 0x000fe400017a4270 */
[----:B------:R-:W-:Y:S02]  /*af50*/  FSEL R167, R167, -INF , !P4 ;  /* 0xff800000a7a77808 */ /* 0x000fe40006000000 */
[----:B------:R-:W-:Y:S02]  /*af60*/  ISETP.LT.OR P5, PT, R178, 0x39, P5 ;  /* 0x00000039b200780c */ /* 0x000fe40002fa1670 */
[----:B0-----:R-:W-:Y:S01]  /*af70*/  FMNMX.FTZ R175, R174, R7, !PT ;  /* 0x00000007aeaf7209 */ /* 0x001fe20007810000 */
[----:B------:R-:W-:Y:S01]  /*af80*/  IMAD.U32 R7, RZ, RZ, UR10 ;  /* 0x0000000aff077e24 */ /* 0x000fe2000f8e00ff */
[----:B------:R-:W-:-:S03]  /*af90*/  FSEL R171, R171, -INF , !P5 ;  /* 0xff800000abab7808 */ /* 0x000fc60006800000 */
[----:B------:R-:W0:Y:S02]  /*afa0*/  SHFL.BFLY PT, R8, R175, 0x1, 0x1f ;  /* 0x0c201f00af087f89 */ /* 0x000e2400000e0000 */
[----:B0-----:R-:W-:-:S04]  /*afb0*/  FMNMX.FTZ R8, R175, R8, !PT ;  /* 0x00000008af087209 */ /* 0x001fc80007810000 */
[C---:B------:R-:W-:Y:S01]  /*afc0*/  FSETP.NEU.FTZ.AND P3, PT, R8.reuse, -INF , PT ;  /* 0xff8000000800780b */ /* 0x040fe20003f7d000 */
[----:B------:R-:W-:-:S03]  /*afd0*/  FFMA.FTZ R7, R8, R7, -8 ;  /* 0xc100000008077423 */ /* 0x000fc60000010007 */
[----:B------:R-:W-:Y:S02]  /*afe0*/  FSEL R6, R8, RZ, P3 ;  /* 0x000000ff08067208 */ /* 0x000fe40001800000 */
[----:B------:R-:W-:Y:S02]  /*aff0*/  FSEL R7, R7, RZ, P3 ;  /* 0x000000ff07077208 */ /* 0x000fe40001800000 */
[----:B------:R-:W-:Y:S01]  /*b000*/  ISETP.GT.AND P3, PT, R179, 0x9, P2 ;  /* 0x00000009b300780c */ /* 0x000fe20001764270 */
[----:B------:R-:W-:-:S02]  /*b010*/  FADD.FTZ R6, -R6, R11 ;  /* 0x0000000b06067221 */ /* 0x000fc40000010100 */
[--C-:B------:R-:W-:Y:S01]  /*b020*/  FFMA.FTZ R182, R182, UR10, -R7.reuse ;  /* 0x0000000ab6b67c23 */ /* 0x100fe20008010807 */
[----:B------:R-:W-:Y:S01]  /*b030*/  ISETP.LT.OR P3, PT, R178, 0xa, P3 ;  /* 0x0000000ab200780c */ /* 0x000fe20001f61670 */
[--C-:B------:R-:W-:Y:S01]  /*b040*/  FFMA.FTZ R14, R14, UR10, -R7.reuse ;  /* 0x0000000a0e0e7c23 */ /* 0x100fe20008010807 */
[----:B------:R-:W-:-:S01]  /*b050*/  FFMA.FTZ R20, R20, UR10, -R7 ;  /* 0x0000000a14147c23 */ /* 0x000fc20008010807 */
[--C-:B------:R-:W-:Y:S01]  /*b060*/  FFMA.FTZ R152, R152, UR10, -R7.reuse ;  /* 0x0000000a98987c23 */ /* 0x100fe20008010807 */
[----:B------:R-:W-:Y:S01]  /*b070*/  FSEL R15, R15, -INF , !P3 ;  /* 0xff8000000f0f7808 */ /* 0x000fe20005800000 */
[--C-:B------:R-:W-:Y:S01]  /*b080*/  FFMA.FTZ R154, R154, UR10, -R7.reuse ;  /* 0x0000000a9a9a7c23 */ /* 0x100fe20008010807 */
[----:B------:R-:W-:Y:S01]  /*b090*/  ISETP.GT.AND P3, PT, R179, 0x18, P2 ;  /* 0x00000018b300780c */ /* 0x000fe20001764270 */
[--C-:B------:R-:W-:Y:S01]  /*b0a0*/  FFMA.FTZ R156, R156, UR10, -R7.reuse ;  /* 0x0000000a9c9c7c23 */ /* 0x100fe20008010807 */
[----:B------:R-:W-:-:S01]  /*b0b0*/  FFMA.FTZ R158, R158, UR10, -R7 ;  /* 0x0000000a9e9e7c23 */ /* 0x000fc20008010807 */
        /* <DEDUP_REMOVED lines=12> */
[----:B------:R-:W-:Y:S01]  /*b180*/  FFMA.FTZ R7, R176, UR10, -R7 ;  /* 0x0000000ab0077c23 */ /* 0x000fe20008010807 */
[----:B------:R-:W-:Y:S02]  /*b190*/  MUFU.EX2 R182, R182 ;  /* 0x000000b600b67308 */ /* 0x000fe40000000800 */
[----:B------:R-:W-:-:S02]  /*b1a0*/  FSEL R161, R161, -INF , !P3 ;  /* 0xff800000a1a17808 */ /* 0x000fc40005800000 */
[----:B------:R-:W-:-:S04]  /*b1b0*/  ISETP.GT.AND P3, PT, R179, RZ, P2 ;  /* 0x000000ffb300720c */ /* 0x000fc80001764270 */
[C---:B------:R-:W-:Y:S01]  /*b1c0*/  ISETP.LT.OR P3, PT, R178.reuse, 0x1, P3 ;  /* 0x00000001b200780c */ /* 0x040fe20001f61670 */
[----:B------:R-:W-:Y:S03]  /*b1d0*/  MUFU.EX2 R175, R14 ;  /* 0x0000000e00af7308 */ /* 0x000fe60000000800 */
[----:B------:R-:W-:Y:S02]  /*b1e0*/  FSEL R11, R9, -INF , !P3 ;  /* 0xff800000090b7808 */ /* 0x000fe40005800000 */
[----:B------:R-:W-:Y:S02]  /*b1f0*/  ISETP.GT.AND P3, PT, R179, 0x31, P2 ;  /* 0x00000031b300780c */ /* 0x000fe40001764270 */
[----:B------:R-:W-:Y:S01]  /*b200*/  FMNMX.FTZ R9, R11, R10, !PT ;  /* 0x0000000a0b097209 */ /* 0x000fe20007810000 */
[----:B------:R-:W-:Y:S01]  /*b210*/  MUFU.EX2 R20, R20 ;  /* 0x0000001400147308 */ /* 0x000fe20000000800 */
[----:B------:R-:W-:-:S02]  /*b220*/  ISETP.LT.OR P3, PT, R178, 0x32, P3 ;  /* 0x00000032b200780c */ /* 0x000fc40001f61670 */
[----:B------:R-:W-:Y:S02]  /*b230*/  FMNMX.FTZ R174, R12, R9, !PT ;  /* 0x000000090cae7209 */ /* 0x000fe40007810000 */
[----:B------:R-:W-:Y:S02]  /*b240*/  ISETP.GT.AND P2, PT, R179, 0x39, P2 ;  /* 0x00000039b300780c */ /* 0x000fe40001744270 */
[----:B------:R-:W-:Y:S01]  /*b250*/  FMNMX.FTZ R174, R13, R174, !PT ;  /* 0x000000ae0dae7209 */ /* 0x000fe20007810000 */
[----:B------:R0:W-:Y:S01]  /*b260*/  MUFU.EX2 R179, R152 ;  /* 0x0000009800b37308 */ /* 0x0001e20000000800 */
[----:B------:R-:W-:Y:S02]  /*b270*/  FSEL R169, R169, -INF , !P3 ;  /* 0xff800000a9a97808 */ /* 0x000fe40005800000 */
[----:B------:R-:W-:Y:S02]  /*b280*/  FMNMX.FTZ R174, R15, R174, !PT ;  /* 0x000000ae0fae7209 */ /* 0x000fe40007810000 */
[----:B------:R-:W-:-:S02]  /*b290*/  ISETP.LT.OR P2, PT, R178, 0x3a, P2 ;  /* 0x0000003ab200780c */ /* 0x000fc40001741670 */
[----:B------:R-:W-:Y:S01]  /*b2a0*/  FMNMX.FTZ R174, R21, R174, !PT ;  /* 0x000000ae15ae7209 */ /* 0x000fe20007810000 */
[----:B------:R1:W-:Y:S01]  /*b2b0*/  MUFU.EX2 R14, R7 ;  /* 0x00000007000e7308 */ /* 0x0003e20000000800 */
[----:B------:R-:W-:Y:S01]  /*b2c0*/  FSEL R173, R173, -INF , !P2 ;  /* 0xff800000adad7808 */ /* 0x000fe20005000000 */
[----:B0-----:R-:W-:Y:S01]  /*b2d0*/  IMAD.U32 R152, RZ, RZ, UR10 ;  /* 0x0000000aff987e24 */ /* 0x001fe2000f8e00ff */
[----:B------:R-:W-:-:S04]  /*b2e0*/  FMNMX.FTZ R174, R153, R174, !PT ;  /* 0x000000ae99ae7209 */ /* 0x000fc80007810000 */
[----:B------:R-:W-:Y:S01]  /*b2f0*/  FMNMX.FTZ R174, R155, R174, !PT ;  /* 0x000000ae9bae7209 */ /* 0x000fe20007810000 */
[----:B------:R0:W-:Y:S03]  /*b300*/  MUFU.EX2 R181, R156 ;  /* 0x0000009c00b57308 */ /* 0x0001e60000000800 */
        /* <DEDUP_REMOVED lines=8> */
[----:B------:R2:W-:Y:S03]  /*b390*/  MUFU.EX2 R183, R160 ;  /* 0x000000a000b77308 */ /* 0x0005e60000000800 */
[----:B------:R-:W-:-:S04]  /*b3a0*/  FMNMX.FTZ R174, R169, R174, !PT ;  /* 0x000000aea9ae7209 */ /* 0x000fc80007810000 */
[----:B------:R-:W-:Y:S01]  /*b3b0*/  FMNMX.FTZ R174, R171, R174, !PT ;  /* 0x000000aeabae7209 */ /* 0x000fe20007810000 */
[----:B------:R-:W-:Y:S03]  /*b3c0*/  MUFU.EX2 R158, R158 ;  /* 0x0000009e009e7308 */ /* 0x000fe60000000800 */
[----:B------:R-:W-:-:S05]  /*b3d0*/  FMNMX.FTZ R176, R173, R174, !PT ;  /* 0x000000aeadb07209 */ /* 0x000fca0007810000 */
[----:B------:R-:W3:Y:S01]  /*b3e0*/  SHFL.BFLY PT, R9, R176, 0x2, 0x1f ;  /* 0x0c401f00b0097f89 */ /* 0x000ee200000e0000 */
[----:B------:R-:W-:Y:S08]  /*b3f0*/  MUFU.EX2 R189, R172 ;  /* 0x000000ac00bd7308 */ /* 0x000ff00000000800 */
[----:B------:R4:W-:Y:S08]  /*b400*/  MUFU.EX2 R185, R164 ;  /* 0x000000a400b97308 */ /* 0x0009f00000000800 */
[----:B------:R-:W-:Y:S01]  /*b410*/  MUFU.EX2 R162, R162 ;  /* 0x000000a200a27308 */ /* 0x000fe20000000800 */
[----:B---3--:R-:W-:-:S07]  /*b420*/  FMNMX.FTZ R9, R176, R9, !PT ;  /* 0x00000009b0097209 */ /* 0x008fce0007810000 */
[----:B------:R-:W-:Y:S01]  /*b430*/  MUFU.EX2 R166, R166 ;  /* 0x000000a600a67308 */ /* 0x000fe20000000800 */
[----:B------:R-:W3:Y:S07]  /*b440*/  SHFL.BFLY PT, R174, R9, 0x1, 0x1f ;  /* 0x0c201f0009ae7f89 */ /* 0x000eee00000e0000 */
[----:B------:R-:W-:Y:S08]  /*b450*/  MUFU.EX2 R170, R170 ;  /* 0x000000aa00aa7308 */ /* 0x000ff00000000800 */
[----:B------:R-:W-:Y:S01]  /*b460*/  MUFU.EX2 R177, R177 ;  /* 0x000000b100b17308 */ /* 0x000fe20000000800 */
[----:B---3--:R-:W-:-:S04]  /*b470*/  FMNMX.FTZ R9, R9, R174, !PT ;  /* 0x000000ae09097209 */ /* 0x008fc80007810000 */
[C---:B------:R-:W-:Y:S01]  /*b480*/  FSETP.NEU.FTZ.AND P2, PT, R9.reuse, -INF , PT ;  /* 0xff8000000900780b */ /* 0x040fe20003f5d000 */
[----:B------:R-:W-:-:S03]  /*b490*/  FFMA.FTZ R152, R9, R152, -8 ;  /* 0xc100000009987423 */ /* 0x000fc60000010098 */
[----:B------:R-:W-:-:S05]  /*b4a0*/  FSEL R191, R9, RZ, P2 ;  /* 0x000000ff09bf7208 */ /* 0x000fca0001000000 */
[----:B------:R-:W-:Y:S01]  /*b4b0*/  FADD.FTZ R10, -R191, R10 ;  /* 0x0000000abf0a7221 */ /* 0x000fe20000010100 */
[----:B------:R-:W-:Y:S01]  /*b4c0*/  FMUL.FTZ R191, R6, UR10 ;  /* 0x0000000a06bf7c20 */ /* 0x000fe20008410000 */
[----:B------:R-:W-:Y:S02]  /*b4d0*/  FSEL R6, R152, RZ, P2 ;  /* 0x000000ff98067208 */ /* 0x000fe40001000000 */
[----:B------:R-:W-:-:S03]  /*b4e0*/  FMUL.FTZ R10, R10, UR10 ;  /* 0x0000000a0a0a7c20 */ /* 0x000fc60008410000 */
[--C-:B------:R-:W-:Y:S01]  /*b4f0*/  FFMA.FTZ R11, R11, UR10, -R6.reuse ;  /* 0x0000000a0b0b7c23 */ /* 0x100fe20008010806 */
[----:B------:R-:W-:-:S01]  /*b500*/  FFMA.FTZ R12, R12, UR10, -R6 ;  /* 0x0000000a0c0c7c23 */ /* 0x000fc20008010806 */
[----:B------:R-:W3:Y:S01]  /*b510*/  MUFU.EX2 R191, R191 ;  /* 0x000000bf00bf7308 */ /* 0x000ee20000000800 */
[----:B------:R-:W-:-:S01]  /*b520*/  FFMA.FTZ R13, R13, UR10, -R6 ;  /* 0x0000000a0d0d7c23 */ /* 0x000fc20008010806 */
[--C-:B------:R-:W-:Y:S01]  /*b530*/  FFMA.FTZ R152, R15, UR10, -R6.reuse ;  /* 0x0000000a0f987c23 */ /* 0x100fe20008010806 */
[----:B-1----:R-:W-:-:S01]  /*b540*/  FFMA.FTZ R7, R21, UR10, -R6 ;  /* 0x0000000a15077c23 */ /* 0x002fc20008010806 */
[--C-:B0-----:R-:W-:Y:S01]  /*b550*/  FFMA.FTZ R156, R153, UR10, -R6.reuse ;  /* 0x0000000a999c7c23 */ /* 0x101fe20008010806 */
[----:B------:R-:W-:-:S01]  /*b560*/  FFMA.FTZ R15, R155, UR10, -R6 ;  /* 0x0000000a9b0f7c23 */ /* 0x000fc20008010806 */
[--C-:B--2---:R-:W-:Y:S01]  /*b570*/  FFMA.FTZ R160, R157, UR10, -R6.reuse ;  /* 0x0000000a9da07c23 */ /* 0x104fe20008010806 */
[----:B------:R-:W-:-:S01]  /*b580*/  FFMA.FTZ R21, R159, UR10, -R6 ;  /* 0x0000000a9f157c23 */ /* 0x000fc20008010806 */
[----:B------:R-:W-:Y:S01]  /*b590*/  MUFU.EX2 R11, R11 ;  /* 0x0000000b000b7308 */ /* 0x000fe20000000800 */
[----:B----4-:R-:W-:-:S01]  /*b5a0*/  FFMA.FTZ R164, R161, UR10, -R6 ;  /* 0x0000000aa1a47c23 */ /* 0x010fc20008010806 */
[--C-:B------:R-:W-:Y:S01]  /*b5b0*/  FFMA.FTZ R163, R163, UR10, -R6.reuse ;  /* 0x0000000aa3a37c23 */ /* 0x100fe20008010806 */
[----:B------:R-:W-:-:S01]  /*b5c0*/  FFMA.FTZ R165, R165, UR10, -R6 ;  /* 0x0000000aa5a57c23 */ /* 0x000fc20008010806 */
[--C-:B------:R-:W-:Y:S01]  /*b5d0*/  FFMA.FTZ R167, R167, UR10, -R6.reuse ;  /* 0x0000000aa7a77c23 */ /* 0x100fe20008010806 */
[----:B------:R-:W-:-:S01]  /*b5e0*/  FFMA.FTZ R169, R169, UR10, -R6 ;  /* 0x0000000aa9a97c23 */ /* 0x000fc20008010806 */
[--C-:B------:R-:W-:Y:S01]  /*b5f0*/  FFMA.FTZ R171, R171, UR10, -R6.reuse ;  /* 0x0000000aabab7c23 */ /* 0x100fe20008010806 */
[----:B------:R-:W-:-:S01]  /*b600*/  FFMA.FTZ R6, R173, UR10, -R6 ;  /* 0x0000000aad067c23 */ /* 0x000fc20008010806 */
[----:B------:R-:W0:Y:S01]  /*b610*/  MUFU.EX2 R10, R10 ;  /* 0x0000000a000a7308 */ /* 0x000e220000000800 */
[----:B---3--:R-:W-:-:S04]  /*b620*/  FFMA.FTZ R168, R191, R3, R182 ;  /* 0x00000003bfa87223 */ /* 0x008fc800000100b6 */
[----:B------:R-:W-:-:S03]  /*b630*/  FADD.FTZ R153, R175, R168 ;  /* 0x000000a8af997221 */ /* 0x000fc60000010000 */
[----:B------:R-:W1:Y:S01]  /*b640*/  MUFU.EX2 R12, R12 ;  /* 0x0000000c000c7308 */ /* 0x000e620000000800 */
[----:B------:R-:W-:-:S04]  /*b650*/  FADD.FTZ R172, R20, R153 ;  /* 0x0000009914ac7221 */ /* 0x000fc80000010000 */
[----:B------:R-:W-:-:S03]  /*b660*/  FADD.FTZ R153, R179, R172 ;  /* 0x000000acb3997221 */ /* 0x000fc60000010000 */
[----:B------:R-:W2:Y:S01]  /*b670*/  MUFU.EX2 R13, R13 ;  /* 0x0000000d000d7308 */ /* 0x000ea20000000800 */
[----:B0-----:R-:W-:-:S01]  /*b680*/  FFMA.FTZ R3, R10, R4, R11 ;  /* 0x000000040a037223 */ /* 0x001fc2000001000b */
[----:B------:R-:W-:-:S04]  /*b690*/  FADD.FTZ R172, R154, R153 ;  /* 0x000000999aac7221 */ /* 0x000fc80000010000 */
[----:B------:R-:W-:Y:S02]  /*b6a0*/  FADD.FTZ R153, R181, R172 ;  /* 0x000000acb5997221 */ /* 0x000fe40000010000 */
[----:B------:R-:W0:Y:S01]  /*b6b0*/  MUFU.EX2 R152, R152 ;  /* 0x0000009800987308 */ /* 0x000e220000000800 */
[----:B-1----:R-:W-:-:S01]  /*b6c0*/  FADD.FTZ R4, R12, R3 ;  /* 0x000000030c047221 */ /* 0x002fc20000010000 */
[----:B------:R-:W-:-:S04]  /*b6d0*/  FADD.FTZ R174, R158, R153 ;  /* 0x000000999eae7221 */ /* 0x000fc80000010000 */
[----:B------:R-:W-:Y:S02]  /*b6e0*/  FADD.FTZ R153, R183, R174 ;  /* 0x000000aeb7997221 */ /* 0x000fe40000010000 */
[----:B------:R-:W1:Y:S01]  /*b6f0*/  MUFU.EX2 R7, R7 ;  /* 0x0000000700077308 */ /* 0x000e620000000800 */
[----:B--2---:R-:W-:-:S01]  /*b700*/  FADD.FTZ R3, R13, R4 ;  /* 0x000000040d037221 */ /* 0x004fc20000010000 */
[----:B------:R-:W-:-:S04]  /*b710*/  FADD.FTZ R174, R162, R153 ;  /* 0x00000099a2ae7221 */ /* 0x000fc80000010000 */
[----:B------:R-:W-:Y:S02]  /*b720*/  FADD.FTZ R153, R185, R174 ;  /* 0x000000aeb9997221 */ /* 0x000fe40000010000 */
[----:B------:R-:W2:Y:S01]  /*b730*/  MUFU.EX2 R156, R156 ;  /* 0x0000009c009c7308 */ /* 0x000ea20000000800 */
[----:B0-----:R-:W-:-:S01]  /*b740*/  FADD.FTZ R4, R152, R3 ;  /* 0x0000000398047221 */ /* 0x001fc20000010000 */
[----:B------:R-:W-:-:S04]  /*b750*/  FADD.FTZ R174, R166, R153 ;  /* 0x00000099a6ae7221 */ /* 0x000fc80000010000 */
[----:B------:R-:W-:Y:S02]  /*b760*/  FADD.FTZ R153, R187, R174 ;  /* 0x000000aebb997221 */ /* 0x000fe40000010000 */
[----:B------:R-:W0:Y:S01]  /*b770*/  MUFU.EX2 R15, R15 ;  /* 0x0000000f000f7308 */ /* 0x000e220000000800 */
[----:B-1----:R-:W-:-:S01]  /*b780*/  FADD.FTZ R3, R7, R4 ;  /* 0x0000000407037221 */ /* 0x002fc20000010000 */
[----:B------:R-:W-:-:S04]  /*b790*/  FADD.FTZ R174, R170, R153 ;  /* 0x00000099aaae7221 */ /* 0x000fc80000010000 */
[----:B------:R-:W-:Y:S02]  /*b7a0*/  FADD.FTZ R174, R189, R174 ;  /* 0x000000aebdae7221 */ /* 0x000fe40000010000 */
        /* <DEDUP_REMOVED lines=17> */
[----:B-1----:R-:W-:-:S01]  /*b8c0*/  FADD.FTZ R4, R172, R3 ;  /* 0x00000003ac047221 */ /* 0x002fc20000010000 */
[----:B------:R-:W-:-:S04]  /*b8d0*/  FADD.FTZ R3, R177, R174 ;  /* 0x000000aeb1037221 */ /* 0x000fc80000010000 */
[----:B------:R-:W-:Y:S01]  /*b8e0*/  FADD.FTZ R3, R14, R3 ;  /* 0x000000030e037221 */ /* 0x000fe20000010000 */
[----:B--2---:R-:W-:-:S04]  /*b8f0*/  FADD.FTZ R153, R171, R4 ;  /* 0x00000004ab997221 */ /* 0x004fc80000010000 */
[----:B0-----:R-:W-:Y:S01]  /*b900*/  FADD.FTZ R4, R6, R153 ;  /* 0x0000009906047221 */ /* 0x001fe20000010000 */
[----:B------:R-:W-:Y:S06]  /*b910*/  @!P0 BRA `(.L_x_1224) ;  /* 0x0000000000048947 */ /* 0x000fec0003800000 */
[----:B------:R-:W-:Y:S01]  /*b920*/  BPT.TRAP 0x1 ;  /* 0x000000040000795c */ /* 0x000fe20000300000 */
.L_x_1224:
[----:B------:R-:W-:Y:S01]  /*b930*/  ULEA UR5, UR37, UR40, 0x3 ;  /* 0x0000002825057291 */ /* 0x000fe2000f8e183f */
[----:B------:R-:W-:Y:S01]  /*b940*/  ISETP.GT.AND P2, PT, R5, UR50, PT ;  /* 0x0000003205007c0c */ /* 0x000fe2000bf44270 */
[----:B------:R-:W-:Y:S01]  /*b950*/  FMUL.FTZ R24, R24, R191 ;  /* 0x000000bf18187220 */ /* 0x000fe20000410000 */
[----:B------:R-:W-:Y:S01]  /*b960*/  F2FP.SATFINITE.E4M3.F32.PACK_AB_MERGE_C R13, R152, R13, RZ ;  /* 0x0000000d980d723e */ /* 0x000fe200048070ff */
[----:B------:R-:W-:Y:S01]  /*b970*/  UIADD3 UR5, UR5, 0x28460, URZ ;  /* 0x0002846005057890 */ /* 0x000fe2000fffe03f */
[----:B------:R-:W-:Y:S01]  /*b980*/  F2FP.SATFINITE.E4M3.F32.PACK_AB_MERGE_C R15, R160, R15, RZ ;  /* 0x0000000fa00f723e */ /* 0x000fe200048070ff */
[----:B------:R-:W-:Y:S01]  /*b990*/  UMOV UR37, UR6 ;  /* 0x0000000600257c82 */ /* 0x000fe20008000000 */
[----:B------:R-:W-:Y:S01]  /*b9a0*/  F2FP.SATFINITE.E4M3.F32.PACK_AB_MERGE_C R12, R12, R11, R13 ;  /* 0x0000000b0c0c723e */ /* 0x000fe2000480700d */
[----:B------:R-:W-:Y:S01]  /*b9b0*/  UPRMT UR5, UR57, 0x654, UR5 ;  /* 0x0000065439057896 */ /* 0x000fe20008000005 */
[----:B------:R-:W-:Y:S01]  /*b9c0*/  F2FP.SATFINITE.E4M3.F32.PACK_AB_MERGE_C R166, R187, R166, RZ ;  /* 0x000000a6bba6723e */ /* 0x000fe200048070ff */
[----:B------:R-:W-:Y:S01]  /*b9d0*/  FMUL.FTZ R25, R25, R191 ;  /* 0x000000bf19197220 */ /* 0x000fe20000410000 */
[----:B------:R-:W-:Y:S01]  /*b9e0*/  F2FP.SATFINITE.E4M3.F32.PACK_AB_MERGE_C R14, R14, R177, RZ ;  /* 0x000000b10e0e723e */ /* 0x000fe200048070ff */
[----:B------:R-:W-:Y:S01]  /*b9f0*/  FMUL.FTZ R28, R28, R191 ;  /* 0x000000bf1c1c7220 */ /* 0x000fe20000410000 */
[----:B------:R-:W-:Y:S01]  /*ba00*/  F2FP.SATFINITE.E4M3.F32.PACK_AB_MERGE_C R15, R156, R7, R15 ;  /* 0x000000079c0f723e */ /* 0x000fe2000480700f */
        /* <DEDUP_REMOVED lines=140> */
[----:B------:R-:W-:-:S02]  /*c2d0*/  IMAD.MOV.U32 R189, RZ, RZ, R12 ;  /* 0x000000ffffbd7224 */ /* 0x000fc400078e000c */
[----:B------:R-:W-:Y:S01]  /*c2e0*/  IMAD.MOV.U32 R191, RZ, RZ, R15 ;  /* 0x000000ffffbf7224 */ /* 0x000fe200078e000f */
[----:B------:R-:W-:Y:S06]  /*c2f0*/  @P2 BRA `(.L_x_1225) ;  /* 0xffffffd400fc2947 */ /* 0x000fec000383ffff */
[----:B------:R-:W-:-:S05]  /*c300*/  UMOV UR37, UR6 ;  /* 0x0000000600257c82 */ /* 0x000fca0008000000 */
.L_x_1207:
[----:B------:R-:W-:Y:S06]  /*c310*/  BAR.ARV 0x8, 0x180 ;  /* 0x0206000000007b1d */ /* 0x000fec0000002000 */
[----:B------:R-:W-:Y:S05]  /*c320*/  @!P0 BRA `(.L_x_1226) ;  /* 0x0000000000048947 */ /* 0x000fea0003800000 */
[----:B------:R-:W-:Y:S01]  /*c330*/  BPT.TRAP 0x1 ;  /* 0x000000040000795c */ /* 0x000fe20000300000 */
.L_x_1226:
[----:B------:R-:W-:Y:S01]  /*c340*/  ULEA UR14, UR37, UR40, 0x3 ;  /* 0x00000028250e7291 */ /* 0x000fe2000f8e183f */
[----:B------:R-:W-:-:S05]  /*c350*/  IMAD.U32 R0, RZ, RZ, UR36 ;  /* 0x00000024ff007e24 */ /* 0x000fca000f8e00ff */
[----:B------:R-:W-:-:S04]  /*c360*/  SHF.L.U32 R0, R0, 0x1f, RZ ;  /* 0x0000001f00007819 */ /* 0x000fc800000006ff */
[----:B------:R0:W1:Y:S01]  /*c370*/  SYNCS.PHASECHK.TRANS64.TRYWAIT P1, [UR14+0x28450], R0 ;  /* 0x02845000ff0075a7 */ /* 0x000062000802014e */
[----:B------:R-:W-:Y:S05]  /*c380*/  @!P0 BRA `(.L_x_1227) ;  /* 0x0000000000048947 */ /* 0x000fea0003800000 */
[----:B------:R-:W-:Y:S01]  /*c390*/  BPT.TRAP 0x1 ;  /* 0x000000040000795c */ /* 0x000fe20000300000 */
.L_x_1227:
[----:B-1----:R-:W-:Y:S05]  /*c3a0*/  @P1 BRA `(.L_x_1228) ;  /* 0x0000000000081947 */ /* 0x002fea0003800000 */
[----:B------:R-:W1:Y:S02]  /*c3b0*/  SYNCS.PHASECHK.TRANS64.TRYWAIT P1, [UR14+0x28450], R0 ;  /* 0x02845000ff0075a7 */ /* 0x000e64000802014e */
[----:B-1----:R-:W-:Y:S05]  /*c3c0*/  @!P1 BRA `(.L_x_1229) ;  /* 0x000000d800809947 */ /* 0x002fea0003800000 */
.L_x_1228:
[----:B------:R-:W-:Y:S01]  /*c3d0*/  ULDC.64 UR4, c[0x0][0x9a0] ;  /* 0x0002680000047ab9 */ /* 0x000fe20000000a00 */
[----:B------:R-:W-:Y:S01]  /*c3e0*/  UIADD3 UR40, UR40, 0x8000, URZ ;  /* 0x0000800028287890 */ /* 0x000fe2000fffe03f */
[----:B------:R-:W-:Y:S01]  /*c3f0*/  WARPGROUP.ARRIVE ;  /* 0x00000000000079c5 */ /* 0x000fe20000000000 */
[----:B------:R-:W-:Y:S01]  /*c400*/  UISETP.NE.U32.AND UP0, UPT, UR4, URZ, UPT ;  /* 0x0000003f0400728c */ /* 0x000fe2000bf05070 */
[----:B------:R-:W-:Y:S01]  /*c410*/  IMAD.MOV.U32 R10, RZ, RZ, 0x3f800000 ;  /* 0x3f800000ff0a7424 */ /* 0x000fe200078e00ff */
[----:B------:R-:W-:Y:S02]  /*c420*/  USHF.R.U32.HI UR40, URZ, 0x4, UR40 ;  /* 0x000000043f287899 */ /* 0x000fe40008011628 */
[----:B------:R-:W-:Y:S02]  /*c430*/  UISETP.NE.AND.EX UP0, UPT, UR5, URZ, UPT, UP0 ;  /* 0x0000003f0500728c */ /* 0x000fe4000bf05300 */
[----:B------:R-:W-:-:S04]  /*c440*/  ULOP3.LUT UR40, UR40, 0x3fff, URZ, 0xc0, !UPT ;  /* 0x00003fff28287892 */ /* 0x000fc8000f8ec03f */
[----:B------:R-:W-:Y:S01]  /*c450*/  ULOP3.LUT UR11, UR40, 0x10000, URZ, 0xfc, !UPT ;  /* 0x00010000280b7892 */ /* 0x000fe2000f8efc3f */
[----:B------:R-:W-:-:S03]  /*c460*/  PLOP3.LUT P1, PT, PT, PT, UP0, 0x80, 0x0 ;  /* 0x000000000000781c */ /* 0x000fc60003f2f008 */
[----:B------:R-:W-:Y:S02]  /*c470*/  ULEA UR11, UR37, UR11, 0xa ;  /* 0x0000000b250b7291 */ /* 0x000fe4000f8e503f */
[----:B------:R-:W-:Y:S01]  /*c480*/  @UP0 USHF.R.S32.HI UR8, URZ, 0x1f, UR51 ;  /* 0x0000001f3f080899 */ /* 0x000fe20008011433 */
[----:B------:R-:W-:-:S03]  /*c490*/  @UP0 ULDC.64 UR12, c[0x0][0x9c8] ;  /* 0x00027200000c0ab9 */ /* 0x000fc60000000a00 */
[----:B------:R-:W-:Y:S02]  /*c4a0*/  @UP0 UIMAD UR8, UR8, UR12, URZ ;  /* 0x0000000c080802a4 */ /* 0x000fe4000f8e023f */
[----:B------:R-:W-:Y:S02]  /*c4b0*/  @UP0 UIMAD.WIDE.U32 UR6, UR51, UR12, URZ ;  /* 0x0000000c330602a5 */ /* 0x000fe4000f8e003f */
[----:B------:R-:W-:-:S03]  /*c4c0*/  @UP0 UIMAD UR8, UR51, UR13, UR8 ;  /* 0x0000000d330802a4 */ /* 0x000fc6000f8e0208 */
[----:B------:R-:W-:Y:S01]  /*c4d0*/  @UP0 ULDC.64 UR12, c[0x0][0x9d0] ;  /* 0x00027400000c0ab9 */ /* 0x000fe20000000a00 */
[----:B------:R-:W-:-:S04]  /*c4e0*/  @UP0 UIADD3 UR7, UR7, UR8, URZ ;  /* 0x0000000807070290 */ /* 0x000fc8000fffe03f */
[----:B------:R-:W-:-:S03]  /*c4f0*/  @UP0 UIMAD.WIDE.U32 UR8, UR52, UR12, UR6 ;  /* 0x0000000c340802a5 */ /* 0x000fc6000f8e0006 */
[----:B------:R-:W-:Y:S01]  /*c500*/  UMOV UR6, UR11 ;  /* 0x0000000b00067c82 */ /* 0x000fe20008000000 */
[----:B------:R-:W-:Y:S01]  /*c510*/  UMOV UR7, 0x80000020 ;  /* 0x8000002000077882 */ /* 0x000fe20000000000 */
[----:B------:R-:W-:Y:S01]  /*c520*/  @UP0 UIMAD UR9, UR52, UR13, UR9 ;  /* 0x0000000d340902a4 */ /* 0x000fe2000f8e0209 */
[----:B------:R-:W-:Y:S01]  /*c530*/  QGMMA.64x256x32.F32.E4M3.E4M3 R24, R188, gdesc[UR4], R24, gsb0 ;  /* 0x03e00004bc187df3 */ /* 0x000fe20008000818 */
[----:B------:R-:W-:-:S04]  /*c540*/  @UP0 ULEA UR4, UP1, UR8, UR4, 0x2 ;  /* 0x0000000408040291 */ /* 0x000fc8000f82103f */
[----:B------:R-:W-:Y:S02]  /*c550*/  @UP0 ULEA.HI.X UR5, UR8, UR5, UR9, 0x2, UP1 ;  /* 0x0000000508050291 */ /* 0x000fe400088f1409 */
[----:B------:R-:W-:-:S04]  /*c560*/  IMAD.U32 R6, RZ, RZ, UR4 ;  /* 0x00000004ff067e24 */ /* 0x000fc8000f8e00ff */
[----:B------:R-:W-:-:S05]  /*c570*/  IMAD.U32 R7, RZ, RZ, UR5 ;  /* 0x00000005ff077e24 */ /* 0x000fca000f8e00ff */
[----:B------:R2:W3:Y:S01]  /*c580*/  @P1 LDG.E R10, desc[UR48][R6.64] ;  /* 0x00000030060a1981 */ /* 0x0004e2000c1e1900 */
[----:B------:R-:W-:Y:S01]  /*c590*/  UIADD3 UR4, UR11, 0x2, URZ ;  /* 0x000000020b047890 */ /* 0x000fe2000fffe03f */
[----:B------:R-:W-:-:S06]  /*c5a0*/  UMOV UR7, 0x80000020 ;  /* 0x8000002000077882 */ /* 0x000fcc0000000000 */
[----:B------:R-:W-:Y:S01]  /*c5b0*/  UMOV UR6, UR4 ;  /* 0x0000000400067c82 */ /* 0x000fe20008000000 */
[----:B01----:R-:W0:Y:S04]  /*c5c0*/  SHFL.BFLY PT, R0, R3, 0x2, 0x1f ;  /* 0x0c401f0003007f89 */ /* 0x003e2800000e0000 */
[----:B------:R-:W1:Y:S01]  /*c5d0*/  SHFL.BFLY PT, R11, R4, 0x2, 0x1f ;  /* 0x0c401f00040b7f89 */ /* 0x000e6200000e0000 */
[----:B0-----:R-:W-:-:S01]  /*c5e0*/  FADD.FTZ R0, R0, R3 ;  /* 0x0000000300007221 */ /* 0x001fc20000010000 */
[----:B-1----:R-:W-:-:S04]  /*c5f0*/  FADD.FTZ R11, R11, R4 ;  /* 0x000000040b0b7221 */ /* 0x002fc80000010000 */
[----:B------:R-:W0:Y:S04]  /*c600*/  SHFL.BFLY PT, R5, R0, 0x1, 0x1f ;  /* 0x0c201f0000057f89 */ /* 0x000e2800000e0000 */
[----:B------:R-:W1:Y:S01]  /*c610*/  SHFL.BFLY PT, R12, R11, 0x1, 0x1f ;  /* 0x0c201f000b0c7f89 */ /* 0x000e6200000e0000 */
[----:B0-----:R-:W-:-:S01]  /*c620*/  FADD.FTZ R13, R0, R5 ;  /* 0x00000005000d7221 */ /* 0x001fc20000010000 */
[----:B-1----:R-:W-:-:S04]  /*c630*/  FADD.FTZ R12, R11, R12 ;  /* 0x0000000c0b0c7221 */ /* 0x002fc80000010000 */
[C---:B------:R-:W-:Y:S01]  /*c640*/  FSETP.NE.FTZ.AND P1, PT, R13.reuse, RZ, PT ;  /* 0x000000ff0d00720b */ /* 0x040fe20003f35000 */
[----:B------:R-:W-:Y:S01]  /*c650*/  FMUL.FTZ R14, R13, 0.00390625 ;  /* 0x3b8000000d0e7820 */ /* 0x000fe20000410000 */
[----:B------:R-:W-:Y:S01]  /*c660*/  FMUL.FTZ R15, R12, 0.00390625 ;  /* 0x3b8000000c0f7820 */ /* 0x000fe20000410000 */
[----:B------:R-:W-:-:S03]  /*c670*/  IMAD.MOV.U32 R5, RZ, RZ, RZ ;  /* 0x000000ffff057224 */ /* 0x000fc600078e00ff */
[----:B------:R-:W-:Y:S02]  /*c680*/  FSETP.NE.FTZ.AND P2, PT, R14, RZ, PT ;  /* 0x000000ff0e00720b */ /* 0x000fe40003f55000 */
[----:B------:R-:W-:-:S05]  /*c690*/  FSETP.NE.FTZ.AND P3, PT, R15, RZ, PT ;  /* 0x000000ff0f00720b */ /* 0x000fca0003f75000 */
[----:B------:R-:W-:Y:S01]  /*c6a0*/  @P1 MUFU.RCP R5, R13 ;  /* 0x0000000d00051308 */ /* 0x000fe20000001000 */
[----:B------:R-:W-:Y:S01]  /*c6b0*/  FSETP.NE.FTZ.AND P1, PT, R12, RZ, PT ;  /* 0x000000ff0c00720b */ /* 0x000fe20003f35000 */
[----:B------:R-:W-:-:S06]  /*c6c0*/  IMAD.MOV.U32 R11, RZ, RZ, RZ ;  /* 0x000000ffff0b7224 */ /* 0x000fcc00078e00ff */
[----:B------:R-:W0:Y:S08]  /*c6d0*/  @P2 MUFU.LG2 R4, R14 ;  /* 0x0000000e00042308 */ /* 0x000e300000000c00 */
[----:B--2---:R-:W1:Y:S01]  /*c6e0*/  @P3 MUFU.LG2 R6, R15 ;  /* 0x0000000f00063308 */ /* 0x004e620000000c00 */
[----:B------:R-:W-:Y:S02]  /*c6f0*/  WARPGROUP.DEPBAR.LE gsb0, 0x0 ;  /* 0x00008000000079c5 */ /* 0x000fe40000010000 */
[----:B------:R-:W-:-:S06]  /*c700*/  WARPGROUP.ARRIVE ;  /* 0x00000000000079c5 */ /* 0x000fcc0000000000 */
[----:B------:R-:W-:Y:S01]  /*c710*/  QGMMA.64x256x32.F32.E4M3.E4M3 R24, R184, gdesc[UR4], R24, gsb0 ;  /* 0x03e00004b8187df3 */ /* 0x000fe20008000818 */
[----:B------:R-:W2:Y:S01]  /*c720*/  @P1 MUFU.RCP R11, R12 ;  /* 0x0000000c000b1308 */ /* 0x000ea20000001000 */
[----:B------:R-:W-:Y:S02]  /*c730*/  IMAD.U32 R7, RZ, RZ, UR10 ;  /* 0x0000000aff077e24 */ /* 0x000fe4000f8e00ff */
[----:B------:R-:W-:Y:S02]  /*c740*/  IMAD.U32 R20, RZ, RZ, UR10 ;  /* 0x0000000aff147e24 */ /* 0x000fe4000f8e00ff */
[----:B0-----:R-:W-:Y:S01]  /*c750*/  @P2 FMUL.FTZ R4, R4, 0.69314718246459960938 ;  /* 0x3f31721804042820 */ /* 0x001fe20000410000 */
[----:B------:R-:W-:Y:S01]  /*c760*/  @P2 FMUL.FTZ R7, R7, 0.69314718246459960938 ;  /* 0x3f31721807072820 */ /* 0x000fe20000410000 */
[----:B-1----:R-:W-:Y:S01]  /*c770*/  @P3 FMUL.FTZ R6, R6, 0.69314718246459960938 ;  /* 0x3f31721806063820 */ /* 0x002fe20000410000 */
[----:B------:R-:W-:Y:S01]  /*c780*/  @P3 FMUL.FTZ R13, R20, 0.69314718246459960938 ;  /* 0x3f317218140d3820 */ /* 0x000fe20000410000 */
[----:B------:R-:W-:-:S02]  /*c790*/  IMAD.MOV.U32 R0, RZ, RZ, -0x800000 ;  /* 0xff800000ff007424 */ /* 0x000fc400078e00ff */
[----:B------:R-:W-:Y:S01]  /*c7a0*/  @P2 FFMA.FTZ R0, R7, R8, R4 ;  /* 0x0000000807002223 */ /* 0x000fe20000010004 */
[----:B------:R-:W-:Y:S02]  /*c7b0*/  IMAD.MOV.U32 R3, RZ, RZ, -0x800000 ;  /* 0xff800000ff037424 */ /* 0x000fe400078e00ff */
[----:B------:R-:W-:Y:S01]  /*c7c0*/  @P3 FFMA.FTZ R3, R13, R9, R6 ;  /* 0x000000090d033223 */ /* 0x000fe20000010006 */
[-C--:B---3--:R-:W-:Y:S01]  /*c7d0*/  FMUL.FTZ R5, R5, R10.reuse ;  /* 0x0000000a05057220 */ /* 0x088fe20000410000 */
[----:B--2---:R-:W-:Y:S01]  /*c7e0*/  FMUL.FTZ R4, R11, R10 ;  /* 0x0000000a0b047220 */ /* 0x004fe20000410000 */
[----:B------:R-:W-:Y:S02]  /*c7f0*/  WARPGROUP.DEPBAR.LE gsb0, 0x0 ;  /* 0x00008000000079c5 */ /* 0x000fe40000010000 */
[----:B------:R-:W-:Y:S05]  /*c800*/  @!P0 BRA `(.L_x_1230) ;  /* 0x0000000000048947 */ /* 0x000fea0003800000 */
[----:B------:R-:W-:Y:S01]  /*c810*/  BPT.TRAP 0x1 ;  /* 0x000000040000795c */ /* 0x000fe20000300000 */
.L_x_1230:
[----:B------:R-:W-:Y:S01]  /*c820*/  UIADD3 UR4, UR14, 0x28460, URZ ;  /* 0x000284600e047890 */ /* 0x000fe2000fffe03f */
[-C--:B------:R-:W-:Y:S01]  /*c830*/  FMUL.FTZ R24, R24, R5.reuse ;  /* 0x0000000518187220 */ /* 0x080fe20000410000 */
[----:B------:R-:W-:Y:S01]  /*c840*/  UIADD3 UR37, UR37, 0x1, URZ ;  /* 0x0000000125257890 */ /* 0x000fe2000fffe03f */
[-C--:B------:R-:W-:Y:S01]  /*c850*/  FMUL.FTZ R29, R29, R5.reuse ;  /* 0x000000051d1d7220 */ /* 0x080fe20000410000 */
[----:B------:R-:W-:Y:S01]  /*c860*/  UPRMT UR4, UR57, 0x654, UR4 ;  /* 0x0000065439047896 */ /* 0x000fe20008000004 */
[-C--:B------:R-:W-:Y:S01]  /*c870*/  FMUL.FTZ R32, R32, R5.reuse ;  /* 0x0000000520207220 */ /* 0x080fe20000410000 */
[----:B------:R-:W-:Y:S01]  /*c880*/  UISETP.NE.AND UP0, UPT, UR37, 0x2, UPT ;  /* 0x000000022500788c */ /* 0x000fe2000bf05270 */
[-C--:B------:R-:W-:Y:S01]  /*c890*/  FMUL.FTZ R37, R37, R5.reuse ;  /* 0x0000000525257220 */ /* 0x080fe20000410000 */
[-C--:B------:R-:W-:Y:S01]  /*c8a0*/  FMUL.FTZ R40, R40, R5.reuse ;  /* 0x0000000528287220 */ /* 0x080fe20000410000 */
[-C--:B------:R-:W-:Y:S01]  /*c8b0*/  FMUL.FTZ R45, R45, R5.reuse ;  /* 0x000000052d2d7220 */ /* 0x080fe20000410000 */
[-C--:B------:R-:W-:Y:S01]  /*c8c0*/  FMUL.FTZ R48, R48, R5.reuse ;  /* 0x0000000530307220 */ /* 0x080fe20000410000 */
[-C--:B------:R-:W-:Y:S01]  /*c8d0*/  FMUL.FTZ R53, R53, R5.reuse ;  /* 0x0000000535357220 */ /* 0x080fe20000410000 */
[-C--:B------:R-:W-:Y:S01]  /*c8e0*/  FMUL.FTZ R56, R56, R5.reuse ;  /* 0x0000000538387220 */ /* 0x080fe20000410000 */
[----:B------:R-:W-:Y:S01]  /*c8f0*/  SYNCS.ARRIVE.TRANS64.RED.A1T0 RZ, [UR4], RZ ;  /* 0x000000ffffff79a7 */ /* 0x000fe20008100404 */
        /* <DEDUP_REMOVED lines=123> */
[----:B------:R-:W-:-:S12]  /*d0b0*/  ULOP3.LUT UR36, UR36, UR4, URZ, 0x3c, !UPT ;  /* 0x0000000424247292 */ /* 0x000fd8000f8e3c3f */
.L_x_1156:
[----:B------:R-:W0:Y:S08]  /*d0c0*/  S2UR UR4, SR_CgaCtaId ;  /* 0x00000000000479c3 */ /* 0x000e300000008800 */
[----:B------:R-:W-:Y:S01]  /*d0d0*/  BAR.SYNC.DEFER_BLOCKING 0x5, 0x180 ;  /* 0x0146000000007b1d */ /* 0x000fe20000010000 */
[----:B------:R-:W-:-:S05]  /*d0e0*/  UISETP.NE.AND UP0, UPT, UR54, URZ, UPT ;  /* 0x0000003f3600728c */ /* 0x000fca000bf05270 */
[----:B------:R-:W-:Y:S01]  /*d0f0*/  UMOV UR7, 0x400 ;  /* 0x0000040000077882 */ /* 0x000fe20000000000 */
[----:B------:R-:W-:Y:S05]  /*d100*/  BSSY B0, `(.L_x_1231) ;  /* 0x00005ef000007945 */ /* 0x000fea0003800000 */
[----:B------:R-:W-:Y:S01]  /*d110*/  @!UP0 ULDC UR54, c[0x0][0xad4] ;  /* 0x0002b50000368ab9 */ /* 0x000fe20000000800 */
[----:B0-----:R-:W-:-:S09]  /*d120*/  ULEA UR7, UR4, UR7, 0x18 ;  /* 0x0000000704077291 */ /* 0x001fd2000f8ec03f */
[----:B------:R-:W0:Y:S02]  /*d130*/  LDS.128 R4, [UR7+0x284d0] ;  /* 0x0284d007ff047984 */ /* 0x000e240008000c00 */
[----:B0-----:R-:W-:Y:S02]  /*d140*/  R2UR UR5, R5 ;  /* 0x00000000050572ca */ /* 0x001fe400000e0000 */
[----:B------:R-:W-:Y:S02]  /*d150*/  R2UR UR6, R6 ;  /* 0x00000000060672ca */ /* 0x000fe400000e0000 */
[----:B------:R-:W-:Y:S01]  /*d160*/  R2UR UR51, R7 ;  /* 0x00000000073372ca */ /* 0x000fe200000e0000 */
[----:B------:R-:W-:Y:S06]  /*d170*/  BAR.ARV 0x4, 0x180 ;  /* 0x0106000000007b1d */ /* 0x000fec0000002000 */
[----:B------:R-:W-:Y:S08]  /*d180*/  @P0 BRA `(.L_x_1232) ;  /* 0x0000004c00d00947 */ /* 0x000ff00003800000 */
[----:B------:R-:W0:Y:S01]  /*d190*/  S2R R9, SR_TID.X ;  /* 0x0000000000097919 */ /* 0x000e220000002100 */
[----:B------:R-:W-:Y:S01]  /*d1a0*/  ULDC.64 UR8, c[0x4][0x140] ;  /* 0x0100500000087ab9 */ /* 0x000fe20000000a00 */
[----:B------:R-:W1:Y:S01]  /*d1b0*/  S2UR UR4, SR_SWINHI ;  /* 0x00000000000479c3 */ /* 0x000e620000002f00 */
[----:B------:R-:W-:Y:S01]  /*d1c0*/  ULDC.64 UR14, c[0x0][0xc00] ;  /* 0x00030000000e7ab9 */ /* 0x000fe20000000a00 */
[----:B------:R-:W-:Y:S01]  /*d1d0*/  ULDC.64 UR10, c[0x0][0xc00] ;  /* 0x00030000000a7ab9 */ /* 0x000fe20000000a00 */
[----:B------:R-:W-:-:S05]  /*d1e0*/  ULDC.64 UR12, c[0x0][0xc08] ;  /* 0x00030200000c7ab9 */ /* 0x000fca0000000a00 */
[----:B------:R-:W-:Y:S01]  /*d1f0*/  BAR.SYNC.DEFER_BLOCKING 0x1, 0x100 ;  /* 0x0044000000007b1d */ /* 0x000fe20000010000 */
[----:B------:R-:W-:-:S05]  /*d200*/  UISETP.GT.AND UP1, UPT, UR54, 0x1, UPT ;  /* 0x000000013600788c */ /* 0x000fca000bf24270 */
[----:B------:R-:W-:Y:S01]  /*d210*/  ULDC UR20, c[0x0][0xbe8] ;  /* 0x0002fa0000147ab9 */ /* 0x000fe20000000800 */
[----:B0-----:R-:W-:-:S05]  /*d220*/  IMAD.SHL.U32 R4, R9, 0x4, RZ ;  /* 0x0000000409047824 */ /* 0x001fca00078e00ff */
[----:B------:R-:W-:-:S04]  /*d230*/  LOP3.LUT R4, R4, 0xc, RZ, 0xc0, !PT ;  /* 0x0000000c04047812 */ /* 0x000fc800078ec0ff */
[----:B------:R-:W-:-:S05]  /*d240*/  IADD3 R4, P0, R4, UR8, RZ ;  /* 0x0000000804047c10 */ /* 0x000fca000ff1e0ff */
[----:B------:R-:W-:-:S05]  /*d250*/  IMAD.X R5, RZ, RZ, UR9, P0 ;  /* 0x00000009ff057e24 */ /* 0x000fca00080e06ff */
[----:B------:R0:W2:Y:S01]  /*d260*/  LDG.E.CONSTANT R7, desc[UR48][R4.64] ;  /* 0x0000003004077981 */ /* 0x0000a2000c1e9900 */
[----:B------:R-:W-:-:S03]  /*d270*/  LOP3.LUT P0, R6, R9, 0x3, RZ, 0xc0, !PT ;  /* 0x0000000309067812 */ /* 0x000fc6000780c0ff */
[----:B------:R-:W3:Y:S01]  /*d280*/  LDL R4, [R1+0x2c] ;  /* 0x00002c0001047983 */ /* 0x000ee20000100800 */
[----:B------:R-:W-:Y:S01]  /*d290*/  ISETP.EQ.OR P0, PT, R6, 0x3, !P0 ;  /* 0x000000030600780c */ /* 0x000fe20004702670 */
[----:B------:R-:W-:Y:S01]  /*d2a0*/  UMOV UR8, UR7 ;  /* 0x0000000700087c82 */ /* 0x000fe20008000000 */
[----:B-1----:R-:W-:Y:S01]  /*d2b0*/  UMOV UR9, UR4 ;  /* 0x0000000400097c82 */ /* 0x002fe20008000000 */
[----:B------:R-:W-:Y:S01]  /*d2c0*/  UIMAD.WIDE UR10, UR56, 0x4, UR10 ;  /* 0x00000004380a78a5 */ /* 0x000fe2000f8e020a */
        /* <DEDUP_REMOVED lines=16> */
[----:B------:R-:W-:Y:S01]  /*d3d0*/  IMAD.MOV.U32 R30, RZ, RZ, 0x2 ;  /* 0x00000002ff1e7424 */ /* 0x000fe200078e00ff */
        /* <DEDUP_REMOVED lines=11> */
[----:B0-----:R-:W-:Y:S02]  /*d490*/  SEL R5, R147, R8, P0 ;  /* 0x0000000893057207 */ /* 0x001fe40000000000 */
        /* <DEDUP_REMOVED lines=100> */
[----:B--2---:R-:W-:Y:S04]  /*dae0*/  SHFL.IDX PT, R152, R109, R7, 0x1c1f ;  /* 0x001c1f076d987589 */ /* 0x004fe800000e0000 */
[----:B------:R-:W-:Y:S04]  /*daf0*/  SHFL.IDX PT, R103, R53, R7, 0x1c1f ;  /* 0x001c1f0735677589 */ /* 0x000fe800000e0000 */
[----:B------:R-:W-:Y:S01]  /*db00*/  SHFL.IDX PT, R114, R65, R7, 0x1c1f ;  /* 0x001c1f0741727589 */ /* 0x000fe200000e0000 */
[----:B---3--:R-:W-:-:S03]  /*db10*/  IMAD.WIDE R30, R4, R30, UR8 ;  /* 0x00000008041e7e25 */ /* 0x008fc6000f8e021e */
[----:B------:R-:W-:Y:S01]  /*db20*/  SHFL.IDX PT, R6, R6, R7, 0x1c1f ;  /* 0x001c1f0706067589 */ /* 0x000fe200000e0000 */
[----:B------:R-:W-:-:S03]  /*db30*/  IADD3 R83, P2, R30, 0xc020, RZ ;  /* 0x0000c0201e537810 */ /* 0x000fc60007f5e0ff */
[----:B------:R-:W-:Y:S01]  /*db40*/  SHFL.IDX PT, R119, R49, R7, 0x1c1f ;  /* 0x001c1f0731777589 */ /* 0x000fe200000e0000 */
[----:B------:R-:W-:Y:S02]  /*db50*/  IADD3 R75, P4, R30, 0xc060, RZ ;  /* 0x0000c0601e4b7810 */ /* 0x000fe40007f9e0ff */
[----:B------:R-:W-:Y:S01]  /*db60*/  LOP3.LUT R82, R83, 0x380, RZ, 0xc0, !PT ;  /* 0x0000038053527812 */ /* 0x000fe200078ec0ff */
[----:B------:R-:W-:Y:S01]  /*db70*/  SHFL.IDX PT, R107, R57, R7, 0x1c1f ;  /* 0x001c1f07396b7589 */ /* 0x000fe200000e0000 */
[----:B------:R-:W-:Y:S02]  /*db80*/  LOP3.LUT R74, R75, 0x380, RZ, 0xc0, !PT ;  /* 0x000003804b4a7812 */ /* 0x000fe400078ec0ff */
[----:B------:R-:W-:Y:S01]  /*db90*/  SHF.R.U64 R82, R82, 0x3, RZ ;  /* 0x0000000352527819 */ /* 0x000fe200000012ff */
[----:B------:R-:W-:Y:S01]  /*dba0*/  SHFL.IDX PT, R111, R61, R7, 0x1c1f ;  /* 0x001c1f073d6f7589 */ /* 0x000fe200000e0000 */
[----:B------:R-:W-:Y:S02]  /*dbb0*/  IADD3 R79, P3, R30, 0xc040, RZ ;  /* 0x0000c0401e4f7810 */ /* 0x000fe40007f7e0ff */
[----:B------:R-:W-:Y:S01]  /*dbc0*/  LOP3.LUT R82, R82, R83, RZ, 0x3c, !PT ;  /* 0x0000005352527212 */ /* 0x000fe200078e3cff */
[----:B------:R-:W-:Y:S01]  /*dbd0*/  IMAD.X R83, RZ, RZ, R31, P2 ;  /* 0x000000ffff537224 */ /* 0x000fe200010e061f */
[----:B------:R-:W-:Y:S01]  /*dbe0*/  IADD3 R59, P2, R30, 0x4060, RZ ;  /* 0x000040601e3b7810 */ /* 0x000fe20007f5e0ff */
[----:B------:R-:W-:Y:S01]  /*dbf0*/  SHFL.IDX PT, R90, R69, R7, 0x1c1f ;  /* 0x001c1f07455a7589 */ /* 0x000fe200000e0000 */
[----:B------:R-:W-:-:S02]  /*dc00*/  SHF.R.U64 R74, R74, 0x3, RZ ;  /* 0x000000034a4a7819 */ /* 0x000fc400000012ff */
[----:B------:R-:W-:Y:S01]  /*dc10*/  LOP3.LUT R78, R79, 0x380, RZ, 0xc0, !PT ;  /* 0x000003804f4e7812 */ /* 0x000fe200078ec0ff */
[----:B------:R-:W-:Y:S01]  /*dc20*/  SHFL.IDX PT, R89, R89, R7, 0x1c1f ;  /* 0x001c1f0759597589 */ /* 0x000fe200000e0000 */
[----:B------:R-:W-:Y:S02]  /*dc30*/  LOP3.LUT R58, R59, 0x380, RZ, 0xc0, !PT ;  /* 0x000003803b3a7812 */ /* 0x000fe400078ec0ff */
[----:B------:R-:W-:Y:S01]  /*dc40*/  LOP3.LUT R74, R74, R75, RZ, 0x3c, !PT ;  /* 0x0000004b4a4a7212 */ /* 0x000fe200078e3cff */
[--C-:B------:R-:W-:Y:S01]  /*dc50*/  IMAD.X R75, RZ, RZ, R31.reuse, P4 ;  /* 0x000000ffff4b7224 */ /* 0x100fe200020e061f */
[----:B------:R-:W-:Y:S01]  /*dc60*/  SHF.R.U64 R78, R78, 0x3, RZ ;  /* 0x000000034e4e7819 */ /* 0x000fe200000012ff */
[----:B------:R-:W-:Y:S01]  /*dc70*/  SHFL.IDX PT, R160, R160, R7, 0x1c1f ;  /* 0x001c1f07a0a07589 */ /* 0x000fe200000e0000 */
[----:B------:R-:W-:Y:S02]  /*dc80*/  IADD3 R51, P4, R30, 0x8020, RZ ;  /* 0x000080201e337810 */ /* 0x000fe40007f9e0ff */
[----:B------:R-:W-:Y:S01]  /*dc90*/  SHF.R.U64 R58, R58, 0x3, RZ ;  /* 0x000000033a3a7819 */ /* 0x000fe200000012ff */
[----:B------:R-:W-:Y:S01]  /*dca0*/  SHFL.IDX PT, R154, R154, R7, 0x1c1f ;  /* 0x001c1f079a9a7589 */ /* 0x000fe200000e0000 */
[----:B------:R-:W-:Y:S01]  /*dcb0*/  LOP3.LUT R78, R78, R79, RZ, 0x3c, !PT ;  /* 0x0000004f4e4e7212 */ /* 0x000fe200078e3cff */
[----:B------:R-:W-:Y:S01]  /*dcc0*/  IMAD.X R79, RZ, RZ, R31, P3 ;  /* 0x000000ffff4f7224 */ /* 0x000fe200018e061f */
[C---:B------:R-:W-:Y:S01]  /*dcd0*/  IADD3 R47, P5, R30.reuse, 0x8040, RZ ;  /* 0x000080401e2f7810 */ /* 0x040fe20007fbe0ff */
[----:B------:R-:W-:Y:S01]  /*dce0*/  SHFL.IDX PT, R158, R158, R7, 0x1c1f ;  /* 0x001c1f079e9e7589 */ /* 0x000fe200000e0000 */
[----:B------:R-:W-:-:S02]  /*dcf0*/  IADD3 R87, P1, R30, 0xc000, RZ ;  /* 0x0000c0001e577810 */ /* 0x000fc40007f3e0ff */
[----:B------:R-:W-:Y:S01]  /*dd00*/  IADD3 R43, P6, R30, 0x8060, RZ ;  /* 0x000080601e2b7810 */ /* 0x000fe20007fde0ff */
[----:B------:R-:W-:Y:S01]  /*dd10*/  SHFL.IDX PT, R53, R161, R7, 0x1c1f ;  /* 0x001c1f07a1357589 */ /* 0x000fe200000e0000 */
[----:B------:R-:W-:Y:S02]  /*dd20*/  LOP3.LUT R50, R51, 0x380, RZ, 0xc0, !PT ;  /* 0x0000038033327812 */ /* 0x000fe400078ec0ff */
[----:B------:R-:W-:Y:S01]  /*dd30*/  LOP3.LUT R58, R58, R59, RZ, 0x3c, !PT ;  /* 0x0000003b3a3a7212 */ /* 0x000fe200078e3cff */
[----:B------:R-:W-:Y:S01]  /*dd40*/  IMAD.X R59, RZ, RZ, R31, P2 ;  /* 0x000000ffff3b7224 */ /* 0x000fe200010e061f */
[C---:B------:R-:W-:Y:S01]  /*dd50*/  IADD3 R55, P3, R30.reuse, 0x8000, RZ ;  /* 0x000080001e377810 */ /* 0x040fe20007f7e0ff */
[----:B------:R-:W-:Y:S01]  /*dd60*/  SHFL.IDX PT, R164, R164, R7, 0x1c1f ;  /* 0x001c1f07a4a47589 */ /* 0x000fe200000e0000 */
[----:B------:R-:W-:Y:S02]  /*dd70*/  IADD3 R35, P2, R30, 0x60, RZ ;  /* 0x000000601e237810 */ /* 0x000fe40007f5e0ff */
[----:B------:R-:W-:Y:S01]  /*dd80*/  LOP3.LUT R46, R47, 0x380, RZ, 0xc0, !PT ;  /* 0x000003802f2e7812 */ /* 0x000fe200078ec0ff */
[----:B------:R-:W-:Y:S01]  /*dd90*/  SHFL.IDX PT, R166, R166, R7, 0x1c1f ;  /* 0x001c1f07a6a67589 */ /* 0x000fe200000e0000 */
[----:B------:R-:W-:-:S02]  /*dda0*/  LOP3.LUT R86, R87, 0x380, RZ, 0xc0, !PT ;  /* 0x0000038057567812 */ /* 0x000fc400078ec0ff */
[----:B------:R-:W-:Y:S01]  /*ddb0*/  LOP3.LUT R42, R43, 0x380, RZ, 0xc0, !PT ;  /* 0x000003802b2a7812 */ /* 0x000fe200078ec0ff */
[----:B------:R-:W-:Y:S01]  /*ddc0*/  SHFL.IDX PT, R168, R168, R7, 0x1c1f ;  /* 0x001c1f07a8a87589 */ /* 0x000fe200000e0000 */
[----:B------:R-:W-:Y:S02]  /*ddd0*/  SHF.R.U64 R50, R50, 0x3, RZ ;  /* 0x0000000332327819 */ /* 0x000fe400000012ff */
[----:B------:R-:W-:Y:S01]  /*dde0*/  LOP3.LUT R54, R55, 0x380, RZ, 0xc0, !PT ;  /* 0x0000038037367812 */ /* 0x000fe200078ec0ff */
[----:B------:R-:W-:Y:S01]  /*ddf0*/  SHFL.IDX PT, R170, R170, R7, 0x1c1f ;  /* 0x001c1f07aaaa7589 */ /* 0x000fe200000e0000 */
[----:B------:R-:W-:Y:S02]  /*de00*/  LOP3.LUT R34, R35, 0x380, RZ, 0xc0, !PT ;  /* 0x0000038023227812 */ /* 0x000fe400078ec0ff */
[----:B------:R-:W-:Y:S01]  /*de10*/  SHF.R.U64 R46, R46, 0x3, RZ ;  /* 0x000000032e2e7819 */ /* 0x000fe200000012ff */
[----:B------:R-:W-:Y:S01]  /*de20*/  SHFL.IDX PT, R172, R172, R7, 0x1c1f ;  /* 0x001c1f07acac7589 */ /* 0x000fe200000e0000 */
[----:B------:R-:W-:-:S02]  /*de30*/  SHF.R.U64 R86, R86, 0x3, RZ ;  /* 0x0000000356567819 */ /* 0x000fc400000012ff */
[----:B------:R-:W-:Y:S01]  /*de40*/  SHF.R.U64 R42, R42, 0x3, RZ ;  /* 0x000000032a2a7819 */ /* 0x000fe200000012ff */
[----:B------:R-:W-:Y:S01]  /*de50*/  SHFL.IDX PT, R173, R173, R7, 0x1c1f ;  /* 0x001c1f07adad7589 */ /* 0x000fe200000e0000 */
        /* <DEDUP_REMOVED lines=22> */
[----:B------:R-:W-:Y:S01]  /*dfc0*/  SHFL.IDX PT, R131, R178, R7, 0x1c1f ;  /* 0x001c1f07b2837589 */ /* 0x000fe200000e0000 */
[C---:B------:R-:W-:Y:S02]  /*dfd0*/  IADD3 R39, P3, R30.reuse, 0x4000, RZ ;  /* 0x000040001e277810 */ /* 0x040fe40007f7e0ff */
[----:B------:R-:W-:Y:S02]  /*dfe0*/  LOP3.LUT R35, R30, 0x380, RZ, 0xc0, !PT ;  /* 0x000003801e237812 */ /* 0x000fe400078ec0ff */
[----:B------:R-:W-:-:S02]  /*dff0*/  LOP3.LUT R70, R71, 0x380, RZ, 0xc0, !PT ;  /* 0x0000038047467812 */ /* 0x000fc400078ec0ff */
[----:B------:R-:W-:Y:S02]  /*e000*/  LOP3.LUT R62, R63, 0x380, RZ, 0xc0, !PT ;  /* 0x000003803f3e7812 */ /* 0x000fe400078ec0ff */
[----:B------:R-:W-:Y:S02]  /*e010*/  LOP3.LUT R66, R67, 0x380, RZ, 0xc0, !PT ;  /* 0x0000038043427812 */ /* 0x000fe400078ec0ff */
[----:B------:R-:W-:Y:S02]  /*e020*/  SHF.R.U64 R80, R80, 0x3, RZ ;  /* 0x0000000350507819 */ /* 0x000fe400000012ff */
[----:B------:R-:W-:Y:S02]  /*e030*/  LOP3.LUT R38, R39, 0x380, RZ, 0xc0, !PT ;  /* 0x0000038027267812 */ /* 0x000fe400078ec0ff */
[----:B------:R-:W-:Y:S02]  /*e040*/  SHF.R.U64 R35, R35, 0x3, RZ ;  /* 0x0000000323237819 */ /* 0x000fe400000012ff */
[----:B------:R-:W-:-:S02]  /*e050*/  SHF.R.U64 R70, R70, 0x3, RZ ;  /* 0x0000000346467819 */ /* 0x000fc400000012ff */
[----:B------:R-:W-:Y:S02]  /*e060*/  SHF.R.U64 R62, R62, 0x3, RZ ;  /* 0x000000033e3e7819 */ /* 0x000fe400000012ff */
[----:B------:R-:W-:Y:S02]  /*e070*/  SHF.R.U64 R66, R66, 0x3, RZ ;  /* 0x0000000342427819 */ /* 0x000fe400000012ff */
[----:B------:R-:W-:Y:S01]  /*e080*/  LOP3.LUT R80, R80, R81, RZ, 0x3c, !PT ;  /* 0x0000005150507212 */ /* 0x000fe200078e3cff */
[--C-:B------:R-:W-:Y:S01]  /*e090*/  IMAD.X R81, RZ, RZ, R31.reuse, P4 ;  /* 0x000000ffff517224 */ /* 0x100fe200020e061f */
[----:B------:R-:W-:Y:S02]  /*e0a0*/  SHF.R.U64 R38, R38, 0x3, RZ ;  /* 0x0000000326267819 */ /* 0x000fe400000012ff */
[----:B------:R-:W-:Y:S01]  /*e0b0*/  LOP3.LUT R30, R35, R30, RZ, 0x3c, !PT ;  /* 0x0000001e231e7212 */ /* 0x000fe200078e3cff */
[----:B------:R-:W-:Y:S01]  /*e0c0*/  IMAD.X R35, RZ, RZ, R31, P2 ;  /* 0x000000ffff237224 */ /* 0x000fe200010e061f */
[----:B------:R-:W-:-:S02]  /*e0d0*/  MOV R186, R50 ;  /* 0x0000003200ba7202 */ /* 0x000fc40000000f00 */
[----:B------:R-:W-:Y:S01]  /*e0e0*/  LOP3.LUT R70, R70, R71, RZ, 0x3c, !PT ;  /* 0x0000004746467212 */ /* 0x000fe200078e3cff */
[----:B------:R0:W-:Y:S01]  /*e0f0*/  SHFL.IDX PT, R50, R21, R7, 0x1c1f ;  /* 0x001c1f0715327589 */ /* 0x0001e200000e0000 */
[----:B------:R-:W-:Y:S01]  /*e100*/  LOP3.LUT R62, R62, R63, RZ, 0x3c, !PT ;  /* 0x0000003f3e3e7212 */ /* 0x000fe200078e3cff */
[--C-:B------:R-:W-:Y:S01]  /*e110*/  IMAD.X R71, RZ, RZ, R31.reuse, P5 ;  /* 0x000000ffff477224 */ /* 0x100fe200028e061f */
[----:B------:R-:W-:Y:S01]  /*e120*/  LOP3.LUT R66, R66, R67, RZ, 0x3c, !PT ;  /* 0x0000004342427212 */ /* 0x000fe200078e3cff */
[--C-:B------:R-:W-:Y:S01]  /*e130*/  IMAD.X R63, RZ, RZ, R31.reuse, P1 ;  /* 0x000000ffff3f7224 */ /* 0x100fe200008e061f */
[----:B------:R-:W-:Y:S01]  /*e140*/  LOP3.LUT R38, R38, R39, RZ, 0x3c, !PT ;  /* 0x0000002726267212 */ /* 0x000fe200078e3cff */
[--C-:B------:R-:W-:Y:S01]  /*e150*/  IMAD.X R67, RZ, RZ, R31.reuse, P6 ;  /* 0x000000ffff437224 */ /* 0x100fe200030e061f */
[----:B------:R-:W-:Y:S01]  /*e160*/  MOV R80, R80 ;  /* 0x0000005000507202 */ /* 0x000fe20000000f00 */
[----:B------:R-:W-:Y:S01]  /*e170*/  IMAD.X R39, RZ, RZ, R31, P3 ;  /* 0x000000ffff277224 */ /* 0x000fe200018e061f */
[----:B------:R-:W-:-:S02]  /*e180*/  MOV R81, R34 ;  /* 0x0000002200517202 */ /* 0x000fc40000000f00 */
[----:B0-----:R-:W-:Y:S01]  /*e190*/  LOP3.LUT R21, R7, 0x2, RZ, 0x3c, !PT ;  /* 0x0000000207157812 */ /* 0x001fe200078e3cff */
[----:B------:R-:W-:Y:S01]  /*e1a0*/  SHFL.IDX PT, R35, R10, R7, 0x1c1f ;  /* 0x001c1f070a237589 */ /* 0x000fe200000e0000 */
[----:B------:R-:W-:Y:S02]  /*e1b0*/  MOV R191, R78 ;  /* 0x0000004e00bf7202 */ /* 0x000fe40000000f00 */
[----:B------:R-:W-:Y:S01]  /*e1c0*/  MOV R189, R86 ;  /* 0x0000005600bd7202 */ /* 0x000fe20000000f00 */
[----:B------:R-:W-:Y:S01]  /*e1d0*/  SHFL.IDX PT, R10, R24, R21, 0x1c1f ;  /* 0x001c1f15180a7589 */ /* 0x000fe200000e0000 */
[----:B------:R-:W-:Y:S02]  /*e1e0*/  MOV R188, R42 ;  /* 0x0000002a00bc7202 */ /* 0x000fe40000000f00 */
[----:B------:R-:W-:Y:S01]  /*e1f0*/  MOV R84, R70 ;  /* 0x0000004600547202 */ /* 0x000fe20000000f00 */
[----:B------:R-:W-:Y:S01]  /*e200*/  SHFL.IDX PT, R42, R15, R7, 0x1c1f ;  /* 0x001c1f070f2a7589 */ /* 0x000fe200000e0000 */
[----:B------:R-:W-:-:S02]  /*e210*/  MOV R184, R58 ;  /* 0x0000003a00b87202 */ /* 0x000fc40000000f00 */
[----:B------:R-:W-:Y:S01]  /*e220*/  MOV R183, R62 ;  /* 0x0000003e00b77202 */ /* 0x000fe20000000f00 */
        /* <DEDUP_REMOVED lines=9> */
[----:B------:R-:W0:Y:S01]  /*e2c0*/  SHFL.IDX PT, R24, R32, R21, 0x1c1f ;  /* 0x001c1f1520187589 */ /* 0x000e2200000e0000 */
[----:B------:R-:W-:-:S03]  /*e2d0*/  MOV R185, R54 ;  /* 0x0000003600b97202 */ /* 0x000fc60000000f00 */
        /* <DEDUP_REMOVED lines=30> */
[----:B------:R-:W-:-:S03]  /*e4c0*/  SEL R24, R24, R35, P0 ;  /* 0x0000002318187207 */ /* 0x000fc60000000000 */
        /* <DEDUP_REMOVED lines=15> */
[----:B------:R-:W0:Y:S04]  /*e5c0*/  SHFL.IDX PT, R56, R64, R21, 0x1c1f ;  /* 0x001c1f1540387589 */ /* 0x000e2800000e0000 */
[----:B------:R-:W-:Y:S04]  /*e5d0*/  SHFL.IDX PT, R127, R112, R21, 0x1c1f ;  /* 0x001c1f15707f7589 */ /* 0x000fe800000e0000 */
[----:B------:R-:W-:Y:S04]  /*e5e0*/  SHFL.IDX PT, R139, R124, R21, 0x1c1f ;  /* 0x001c1f157c8b7589 */ /* 0x000fe800000e0000 */
[----:B------:R-:W-:Y:S04]  /*e5f0*/  SHFL.IDX PT, R76, R136, R21, 0x1c1f ;  /* 0x001c1f15884c7589 */ /* 0x000fe800000e0000 */
[----:B------:R-:W1:Y:S04]  /*e600*/  SHFL.IDX PT, R27, R27, R21, 0x1c1f ;  /* 0x001c1f151b1b7589 */ /* 0x000e6800000e0000 */
[----:B------:R-:W-:Y:S04]  /*e610*/  SHFL.IDX PT, R7, R150, R21, 0x1c1f ;  /* 0x001c1f1596077589 */ /* 0x000fe800000e0000 */
[----:B------:R2:W3:Y:S01]  /*e620*/  SHFL.IDX PT, R120, R102, R21, 0x1c1f ;  /* 0x001c1f1566787589 */ /* 0x0004e200000e0000 */
[----:B0-----:R-:W-:-:S02]  /*e630*/  SEL R54, R55, R56, P0 ;  /* 0x0000003837367207 */ /* 0x001fc40000000000 */
[----:B------:R-:W-:Y:S01]  /*e640*/  SEL R56, R56, R55, P0 ;  /* 0x0000003738387207 */ /* 0x000fe20000000000 */
[----:B------:R-:W0:Y:S04]  /*e650*/  SHFL.IDX PT, R28, R28, R21, 0x1c1f ;  /* 0x001c1f151c1c7589 */ /* 0x000e2800000e0000 */
[----:B------:R-:W4:Y:S01]  /*e660*/  SHFL.IDX PT, R36, R36, R21, 0x1c1f ;  /* 0x001c1f1524247589 */ /* 0x000f2200000e0000 */
[----:B--2---:R-:W-:-:S03]  /*e670*/  SEL R102, R103, R109, P0 ;  /* 0x0000006d67667207 */ /* 0x004fc60000000000 */
[----:B------:R-:W2:Y:S04]  /*e680*/  SHFL.IDX PT, R64, R72, R21, 0x1c1f ;  /* 0x001c1f1548407589 */ /* 0x000ea800000e0000 */
[----:B------:R-:W5:Y:S01]  /*e690*/  SHFL.IDX PT, R26, R26, R21, 0x1c1f ;  /* 0x001c1f151a1a7589 */ /* 0x000f6200000e0000 */
[----:B-1----:R-:W-:Y:S02]  /*e6a0*/  SEL R13, R15, R27, P0 ;  /* 0x0000001b0f0d7207 */ /* 0x002fe40000000000 */
[----:B------:R-:W-:Y:S01]  /*e6b0*/  SEL R15, R27, R15, P0 ;  /* 0x0000000f1b0f7207 */ /* 0x000fe20000000000 */
[----:B------:R-:W1:Y:S04]  /*e6c0*/  SHFL.IDX PT, R112, R94, R21, 0x1c1f ;  /* 0x001c1f155e707589 */ /* 0x000e6800000e0000 */
[----:B------:R-:W-:Y:S01]  /*e6d0*/  SHFL.IDX PT, R124, R106, R21, 0x1c1f ;  /* 0x001c1f156a7c7589 */ /* 0x000fe200000e0000 */
[----:B---3--:R-:W-:-:S02]  /*e6e0*/  SEL R115, R117, R120, P0 ;  /* 0x0000007875737207 */ /* 0x008fc40000000000 */
[----:B------:R-:W-:Y:S01]  /*e6f0*/  SEL R117, R120, R117, P0 ;  /* 0x0000007578757207 */ /* 0x000fe20000000000 */
[----:B------:R-:W-:Y:S01]  /*e700*/  SHFL.IDX PT, R136, R118, R21, 0x1c1f ;  /* 0x001c1f1576887589 */ /* 0x000fe200000e0000 */
[----:B0-----:R-:W-:Y:S02]  /*e710*/  SEL R9, R38, R28, P0 ;  /* 0x0000001c26097207 */ /* 0x001fe40000000000 */
[----:B------:R-:W-:Y:S01]  /*e720*/  SEL R11, R28, R38, P0 ;  /* 0x000000261c0b7207 */ /* 0x000fe20000000000 */
[----:B------:R-:W0:Y:S01]  /*e730*/  SHFL.IDX PT, R146, R96, R21, 0x1c1f ;  /* 0x001c1f1560927589 */ /* 0x000e2200000e0000 */
[----:B----4-:R-:W-:Y:S02]  /*e740*/  SEL R25, R36, R30, P0 ;  /* 0x0000001e24197207 */ /* 0x010fe40000000000 */
[----:B------:R-:W-:Y:S01]  /*e750*/  SEL R38, R39, R40, P0 ;  /* 0x0000002827267207 */ /* 0x000fe20000000000 */
[----:B------:R3:W4:Y:S01]  /*e760*/  SHFL.IDX PT, R123, R104, R21, 0x1c1f ;  /* 0x001c1f15687b7589 */ /* 0x00072200000e0000 */
[----:B------:R-:W-:-:S02]  /*e770*/  SEL R40, R40, R39, P0 ;  /* 0x0000002728287207 */ /* 0x000fc40000000000 */
[----:B--2---:R-:W-:Y:S01]  /*e780*/  SEL R62, R63, R64, P0 ;  /* 0x000000403f3e7207 */ /* 0x004fe20000000000 */
[----:B------:R-:W-:Y:S01]  /*e790*/  SHFL.IDX PT, R88, R128, R21, 0x1c1f ;  /* 0x001c1f1580587589 */ /* 0x000fe200000e0000 */
[----:B-----5:R-:W-:Y:S02]  /*e7a0*/  SEL R12, R14, R26, P0 ;  /* 0x0000001a0e0c7207 */ /* 0x020fe40000000000 */
[----:B------:R-:W-:Y:S01]  /*e7b0*/  SEL R14, R26, R14, P0 ;  /* 0x0000000e1a0e7207 */ /* 0x000fe20000000000 */
[----:B------:R-:W2:Y:S01]  /*e7c0*/  SHFL.IDX PT, R72, R140, R21, 0x1c1f ;  /* 0x001c1f158c487589 */ /* 0x000ea200000e0000 */
[----:B------:R-:W-:Y:S02]  /*e7d0*/  SEL R64, R64, R63, P0 ;  /* 0x0000003f40407207 */ /* 0x000fe40000000000 */
[----:B---3--:R-:W-:Y:S01]  /*e7e0*/  SEL R104, R109, R103, P0 ;  /* 0x000000676d687207 */ /* 0x008fe20000000000 */
[----:B------:R-:W-:Y:S01]  /*e7f0*/  SHFL.IDX PT, R98, R148, R21, 0x1c1f ;  /* 0x001c1f1594627589 */ /* 0x000fe200000e0000 */
[----:B------:R-:W-:-:S02]  /*e800*/  SEL R103, R107, R105, P0 ;  /* 0x000000696b677207 */ /* 0x000fc40000000000 */
[----:B------:R-:W-:Y:S01]  /*e810*/  SEL R105, R105, R107, P0 ;  /* 0x0000006b69697207 */ /* 0x000fe20000000000 */
[----:B------:R-:W3:Y:S01]  /*e820*/  SHFL.IDX PT, R137, R137, R21, 0x1c1f ;  /* 0x001c1f1589897589 */ /* 0x000ee200000e0000 */
[----:B-1----:R-:W-:Y:S02]  /*e830*/  SEL R107, R175, R112, P0 ;  /* 0x00000070af6b7207 */ /* 0x002fe40000000000 */
[----:B------:R-:W-:Y:S01]  /*e840*/  SEL R109, R112, R175, P0 ;  /* 0x000000af706d7207 */ /* 0x000fe20000000000 */
[----:B------:R-:W1:Y:S01]  /*e850*/  SHFL.IDX PT, R129, R129, R21, 0x1c1f ;  /* 0x001c1f1581817589 */ /* 0x000e6200000e0000 */
[----:B0-----:R-:W-:Y:S02]  /*e860*/  SEL R112, R146, R111, P0 ;  /* 0x0000006f92707207 */ /* 0x001fe40000000000 */
[----:B------:R-:W-:Y:S01]  /*e870*/  SEL R63, R66, R65, P0 ;  /* 0x00000041423f7207 */ /* 0x000fe20000000000 */
[----:B------:R-:W0:Y:S01]  /*e880*/  SHFL.IDX PT, R147, R147, R21, 0x1c1f ;  /* 0x001c1f1593937589 */ /* 0x000e2200000e0000 */
[----:B----4-:R-:W-:-:S02]  /*e890*/  SEL R118, R90, R123, P0 ;  /* 0x0000007b5a767207 */ /* 0x010fc40000000000 */
[----:B------:R-:W-:Y:S01]  /*e8a0*/  SEL R120, R123, R90, P0 ;  /* 0x0000005a7b787207 */ /* 0x000fe20000000000 */
[----:B------:R4:W5:Y:S01]  /*e8b0*/  SHFL.IDX PT, R128, R110, R21, 0x1c1f ;  /* 0x001c1f156e807589 */ /* 0x00096200000e0000 */
[----:B------:R-:W-:-:S03]  /*e8c0*/  SEL R65, R65, R66, P0 ;  /* 0x0000004241417207 */ /* 0x000fc60000000000 */
[----:B------:R1:W-:Y:S01]  /*e8d0*/  SHFL.IDX PT, R140, R122, R21, 0x1c1f ;  /* 0x001c1f157a8c7589 */ /* 0x0003e200000e0000 */
[----:B--2---:R-:W-:-:S03]  /*e8e0*/  SEL R151, R73, R72, P0 ;  /* 0x0000004849977207 */ /* 0x004fc60000000000 */
[----:B------:R2:W5:Y:S01]  /*e8f0*/  SHFL.IDX PT, R148, R130, R21, 0x1c1f ;  /* 0x001c1f1582947589 */ /* 0x00056200000e0000 */
[----:B----4-:R-:W-:-:S03]  /*e900*/  SEL R110, R111, R146, P0 ;  /* 0x000000926f6e7207 */ /* 0x010fc60000000000 */
[----:B------:R-:W4:Y:S01]  /*e910*/  SHFL.IDX PT, R44, R44, R21, 0x1c1f ;  /* 0x001c1f152c2c7589 */ /* 0x000f2200000e0000 */
[----:B---3--:R-:W-:Y:S02]  /*e920*/  SEL R27, R29, R137, P0 ;  /* 0x000000891d1b7207 */ /* 0x008fe40000000000 */
[----:B-1----:R-:W-:Y:S01]  /*e930*/  SEL R122, R125, R124, P0 ;  /* 0x0000007c7d7a7207 */ /* 0x002fe20000000000 */
[----:B------:R-:W1:Y:S01]  /*e940*/  SHFL.IDX PT, R52, R52, R21, 0x1c1f ;  /* 0x001c1f1534347589 */ /* 0x000e6200000e0000 */
[----:B------:R-:W-:Y:S02]  /*e950*/  SEL R124, R124, R125, P0 ;  /* 0x0000007d7c7c7207 */ /* 0x000fe40000000000 */
[----:B--2---:R-:W-:Y:S01]  /*e960*/  SEL R130, R131, R132, P0 ;  /* 0x0000008483827207 */ /* 0x004fe20000000000 */
        /* <DEDUP_REMOVED lines=10> */
[----:B0-----:R-:W-:Y:S02]  /*ea10*/  SEL R35, R37, R147, P0 ;  /* 0x0000009325237207 */ /* 0x001fe40000000000 */
[----:B-----5:R-:W-:Y:S01]  /*ea20*/  SEL R123, R177, R128, P0 ;  /* 0x00000080b17b7207 */ /* 0x020fe20000000000 */
[----:B------:R0:W3:Y:S01]  /*ea30*/  SHFL.IDX PT, R144, R126, R21, 0x1c1f ;  /* 0x001c1f157e907589 */ /* 0x0000e200000e0000 */
[----:B------:R-:W-:-:S02]  /*ea40*/  SEL R125, R128, R177, P0 ;  /* 0x000000b1807d7207 */ /* 0x000fc40000000000 */
[----:B------:R-:W-:Y:S01]  /*ea50*/  SEL R136, R135, R78, P0 ;  /* 0x0000004e87887207 */ /* 0x000fe20000000000 */
[----:B------:R5:W3:Y:S01]  /*ea60*/  SHFL.IDX PT, R150, R134, R21, 0x1c1f ;  /* 0x001c1f1586967589 */ /* 0x000ae200000e0000 */
[----:B------:R-:W-:Y:S02]  /*ea70*/  SEL R146, R149, R148, P0 ;  /* 0x0000009495927207 */ /* 0x000fe40000000000 */
[----:B----4-:R-:W-:Y:S01]  /*ea80*/  SEL R33, R44, R34, P0 ;  /* 0x000000222c217207 */ /* 0x010fe20000000000 */
[----:B------:R4:W3:Y:S01]  /*ea90*/  SHFL.IDX PT, R101, R41, R21, 0x1c1f ;  /* 0x001c1f1529657589 */ /* 0x0008e200000e0000 */
[----:B------:R-:W-:Y:S02]  /*eaa0*/  SEL R37, R147, R37, P0 ;  /* 0x0000002593257207 */ /* 0x000fe40000000000 */
[----:B-1----:R-:W-:Y:S01]  /*eab0*/  SEL R39, R42, R52, P0 ;  /* 0x000000342a277207 */ /* 0x002fe20000000000 */
[----:B------:R-:W-:Y:S01]  /*eac0*/  SHFL.IDX PT, R155, R155, R21, 0x1c1f ;  /* 0x001c1f159b9b7589 */ /* 0x000fe200000e0000 */
[----:B0-----:R-:W-:-:S02]  /*ead0*/  SEL R126, R86, R127, P0 ;  /* 0x0000007f567e7207 */ /* 0x001fc40000000000 */
[----:B-----5:R-:W-:Y:S01]  /*eae0*/  SEL R134, R78, R135, P0 ;  /* 0x000000874e867207 */ /* 0x020fe20000000000 */
[----:B------:R-:W-:Y:S01]  /*eaf0*/  SHFL.IDX PT, R121, R108, R21, 0x1c1f ;  /* 0x001c1f156c797589 */ /* 0x000fe200000e0000 */
[----:B------:R-:W-:Y:S02]  /*eb00*/  SEL R128, R127, R86, P0 ;  /* 0x000000567f807207 */ /* 0x000fe40000000000 */
[----:B----4-:R-:W-:Y:S01]  /*eb10*/  SEL R41, R52, R42, P0 ;  /* 0x0000002a34297207 */ /* 0x010fe20000000000 */
[----:B------:R-:W0:Y:S01]  /*eb20*/  SHFL.IDX PT, R60, R60, R21, 0x1c1f ;  /* 0x001c1f153c3c7589 */ /* 0x000e2200000e0000 */
[----:B------:R-:W-:Y:S02]  /*eb30*/  SEL R135, R77, R139, P0 ;  /* 0x0000008b4d877207 */ /* 0x000fe40000000000 */
[----:B------:R-:W-:Y:S01]  /*eb40*/  SEL R137, R139, R77, P0 ;  /* 0x0000004d8b897207 */ /* 0x000fe20000000000 */
[----:B------:R-:W-:Y:S01]  /*eb50*/  SHFL.IDX PT, R108, R91, R21, 0x1c1f ;  /* 0x001c1f155b6c7589 */ /* 0x000fe200000e0000 */
[----:B------:R-:W-:-:S02]  /*eb60*/  SEL R148, R148, R149, P0 ;  /* 0x0000009594947207 */ /* 0x000fc40000000000 */
[----:B--2---:R-:W-:Y:S01]  /*eb70*/  SEL R42, R154, R153, P0 ;  /* 0x000000999a2a7207 */ /* 0x004fe20000000000 */
[----:B------:R-:W1:Y:S01]  /*eb80*/  SHFL.IDX PT, R51, R157, R21, 0x1c1f ;  /* 0x001c1f159d337589 */ /* 0x000e6200000e0000 */
[----:B------:R-:W-:Y:S02]  /*eb90*/  SEL R127, R89, R143, P0 ;  /* 0x0000008f597f7207 */ /* 0x000fe40000000000 */
[----:B------:R-:W-:Y:S01]  /*eba0*/  SEL R129, R143, R89, P0 ;  /* 0x000000598f817207 */ /* 0x000fe20000000000 */
[----:B------:R2:W-:Y:S01]  /*ebb0*/  SHFL.IDX PT, R91, R138, R21, 0x1c1f ;  /* 0x001c1f158a5b7589 */ /* 0x0005e200000e0000 */
[----:B---3--:R-:W-:Y:S02]  /*ebc0*/  SEL R139, R99, R144, P0 ;  /* 0x00000090638b7207 */ /* 0x008fe40000000000 */
[----:B------:R-:W-:Y:S01]  /*ebd0*/  SEL R147, R79, R150, P0 ;  /* 0x000000964f937207 */ /* 0x000fe20000000000 */
[----:B------:R-:W-:Y:S01]  /*ebe0*/  SHFL.IDX PT, R159, R159, R21, 0x1c1f ;  /* 0x001c1f159f9f7589 */ /* 0x000fe200000e0000 */
[----:B------:R-:W-:-:S02]  /*ebf0*/  SEL R149, R150, R79, P0 ;  /* 0x0000004f96957207 */ /* 0x000fc40000000000 */
[----:B------:R-:W-:Y:S01]  /*ec00*/  SEL R143, R74, R85, P0 ;  /* 0x000000554a8f7207 */ /* 0x000fe20000000000 */
[----:B------:R-:W3:Y:S01]  /*ec10*/  SHFL.IDX PT, R68, R68, R21, 0x1c1f ;  /* 0x001c1f1544447589 */ /* 0x000ee200000e0000 */
[----:B------:R-:W-:Y:S02]  /*ec20*/  SEL R150, R152, R76, P0 ;  /* 0x0000004c98967207 */ /* 0x000fe40000000000 */
[----:B--2---:R-:W-:Y:S01]  /*ec30*/  SEL R138, R141, R140, P0 ;  /* 0x0000008c8d8a7207 */ /* 0x004fe20000000000 */
[----:B------:R-:W-:Y:S01]  /*ec40*/  SHFL.IDX PT, R163, R163, R21, 0x1c1f ;  /* 0x001c1f15a3a37589 */ /* 0x000fe200000e0000 */
[----:B------:R-:W-:Y:S02]  /*ec50*/  SEL R140, R140, R141, P0 ;  /* 0x0000008d8c8c7207 */ /* 0x000fe40000000000 */
[----:B------:R-:W-:Y:S01]  /*ec60*/  SEL R141, R144, R99, P0 ;  /* 0x00000063908d7207 */ /* 0x000fe20000000000 */
[----:B------:R-:W2:Y:S01]  /*ec70*/  SHFL.IDX PT, R162, R162, R21, 0x1c1f ;  /* 0x001c1f15a2a27589 */ /* 0x000ea200000e0000 */
[----:B------:R-:W-:-:S02]  /*ec80*/  SEL R144, R88, R75, P0 ;  /* 0x0000004b58907207 */ /* 0x000fc40000000000 */
[----:B------:R-:W-:Y:S01]  /*ec90*/  SEL R152, R76, R152, P0 ;  /* 0x000000984c987207 */ /* 0x000fe20000000000 */
[----:B------:R-:W-:Y:S01]  /*eca0*/  SHFL.IDX PT, R167, R167, R21, 0x1c1f ;  /* 0x001c1f15a7a77589 */ /* 0x000fe200000e0000 */
[----:B------:R-:W-:Y:S02]  /*ecb0*/  F2FP.BF16.F32.PACK_AB R77, R27, R26 ;  /* 0x0000001a1b4d723e */ /* 0x000fe400000010ff */
[----:B------:R-:W-:Y:S01]  /*ecc0*/  F2FP.BF16.F32.PACK_AB R78, R25, R24 ;  /* 0x00000018194e723e */ /* 0x000fe200000010ff */
[----:B------:R-:W4:Y:S01]  /*ecd0*/  SHFL.IDX PT, R165, R165, R21, 0x1c1f ;  /* 0x001c1f15a5a57589 */ /* 0x000f2200000e0000 */
[----:B------:R-:W-:Y:S02]  /*ece0*/  F2FP.BF16.F32.PACK_AB R79, R29, R28 ;  /* 0x0000001c1d4f723e */ /* 0x000fe400000010ff */
[----:B------:R-:W-:Y:S01]  /*ecf0*/  SEL R70, R71, R101, P0 ;  /* 0x0000006547467207 */ /* 0x000fe20000000000 */
[----:B------:R-:W5:Y:S01]  /*ed00*/  SHFL.IDX PT, R113, R100, R21, 0x1c1f ;  /* 0x001c1f1564717589 */ /* 0x000f6200000e0000 */
[----:B------:R-:W-:-:S02]  /*ed10*/  SEL R92, R101, R71, P0 ;  /* 0x00000047655c7207 */ /* 0x000fc40000000000 */
[----:B------:R-:W-:Y:S01]  /*ed20*/  SEL R71, R119, R93, P0 ;  /* 0x0000005d77477207 */ /* 0x000fe20000000000 */
[----:B------:R-:W-:Y:S01]  /*ed30*/  SHFL.IDX PT, R171, R171, R21, 0x1c1f ;  /* 0x001c1f15abab7589 */ /* 0x000fe200000e0000 */
[----:B------:R-:W-:Y:S02]  /*ed40*/  SEL R93, R93, R119, P0 ;  /* 0x000000775d5d7207 */ /* 0x000fe40000000000 */
[----:B0-----:R-:W-:Y:S01]  /*ed50*/  SEL R49, R60, R50, P0 ;  /* 0x000000323c317207 */ /* 0x001fe20000000000 */
[----:B------:R-:W0:Y:S01]  /*ed60*/  SHFL.IDX PT, R169, R169, R21, 0x1c1f ;  /* 0x001c1f15a9a97589 */ /* 0x000e2200000e0000 */
[----:B------:R-:W-:Y:S02]  /*ed70*/  SEL R119, R87, R121, P0 ;  /* 0x0000007957777207 */ /* 0x000fe40000000000 */
[----:B-1----:R-:W-:Y:S01]  /*ed80*/  SEL R52, R51, R158, P0 ;  /* 0x0000009e33347207 */ /* 0x002fe20000000000 */
[----:B------:R1:W0:Y:S01]  /*ed90*/  SHFL.IDX PT, R157, R142, R21, 0x1c1f ;  /* 0x001c1f158e9d7589 */ /* 0x00022200000e0000 */
[----:B------:R-:W-:-:S02]  /*eda0*/  SEL R121, R121, R87, P0 ;  /* 0x0000005779797207 */ /* 0x000fc40000000000 */
[----:B---3--:R-:W-:Y:S01]  /*edb0*/  SEL R55, R58, R68, P0 ;  /* 0x000000443a377207 */ /* 0x008fe20000000000 */
[----:B------:R-:W3:Y:S01]  /*edc0*/  SHFL.IDX PT, R116, R95, R21, 0x1c1f ;  /* 0x001c1f155f747589 */ /* 0x000ee200000e0000 */
[----:B------:R-:W-:Y:S02]  /*edd0*/  SEL R57, R68, R58, P0 ;  /* 0x0000003a44397207 */ /* 0x000fe40000000000 */
[----:B------:R-:W-:Y:S01]  /*ede0*/  F2FP.BF16.F32.PACK_AB R90, R41, R40 ;  /* 0x00000028295a723e */ /* 0x000fe200000010ff */
[----:B------:R4:W3:Y:S01]  /*edf0*/  SHFL.IDX PT, R96, R5, R21, 0x1c1f ;  /* 0x001c1f1505607589 */ /* 0x0008e200000e0000 */
[----:B--2---:R-:W-:Y:S02]  /*ee00*/  SEL R58, R164, R162, P0 ;  /* 0x000000a2a43a7207 */ /* 0x004fe40000000000 */
[----:B-1----:R-:W-:Y:S02]  /*ee10*/  SEL R142, R75, R88, P0 ;  /* 0x000000584b8e7207 */ /* 0x002fe40000000000 */
[----:B------:R-:W-:-:S02]  /*ee20*/  F2FP.BF16.F32.PACK_AB R75, R15, R14 ;  /* 0x0000000e0f4b723e */ /* 0x000fc400000010ff */
[----:B------:R-:W-:Y:S02]  /*ee30*/  F2FP.BF16.F32.PACK_AB R88, R39, R38 ;  /* 0x000000262758723e */ /* 0x000fe400000010ff */
[----:B------:R-:W-:Y:S02]  /*ee40*/  SEL R59, R166, R163, P0 ;  /* 0x000000a3a63b7207 */ /* 0x000fe40000000000 */
[----:B----4-:R-:W-:Y:S02]  /*ee50*/  SEL R5, R8, R7, P0 ;  /* 0x0000000708057207 */ /* 0x010fe40000000000 */
        /* <DEDUP_REMOVED lines=12> */
[----:B------:R-:W-:Y:S02]  /*ef20*/  F2FP.BF16.F32.PACK_AB R72, R9, R8 ;  /* 0x000000080948723e */ /* 0x000fe400000010ff */
[----:B------:R-:W-:Y:S02]  /*ef30*/  F2FP.BF16.F32.PACK_AB R73, R13, R12 ;  /* 0x0000000c0d49723e */ /* 0x000fe400000010ff */
[----:B------:R-:W-:-:S02]  /*ef40*/  F2FP.BF16.F32.PACK_AB R74, R11, R10 ;  /* 0x0000000a0b4a723e */ /* 0x000fc400000010ff */
[----:B------:R-:W-:Y:S02]  /*ef50*/  F2FP.BF16.F32.PACK_AB R76, R21, R20 ;  /* 0x00000014154c723e */ /* 0x000fe400000010ff */
[----:B------:R-:W-:Y:S01]  /*ef60*/  SEL R43, R45, R155, P0 ;  /* 0x0000009b2d2b7207 */ /* 0x000fe20000000000 */
[----:B------:R-:W-:Y:S01]  /*ef70*/  STSM.16.M88.4 [R83], R72 ;  /* 0x0000004853007844 */ /* 0x000fe20000000200 */
[----:B------:R-:W-:Y:S02]  /*ef80*/  SEL R46, R47, R48, P0 ;  /* 0x000000302f2e7207 */ /* 0x000fe40000000000 */
[----:B------:R-:W-:Y:S01]  /*ef90*/  SEL R45, R155, R45, P0 ;  /* 0x0000002d9b2d7207 */ /* 0x000fe20000000000 */
[----:B------:R1:W-:Y:S01]  /*efa0*/  STSM.16.M88.4 [R84], R76 ;  /* 0x0000004c54007844 */ /* 0x0003e20000000200 */
[----:B------:R-:W-:Y:S02]  /*efb0*/  SEL R48, R48, R47, P0 ;  /* 0x0000002f30307207 */ /* 0x000fe40000000000 */
[----:B------:R-:W-:-:S02]  /*efc0*/  SEL R47, R50, R60, P0 ;  /* 0x0000003c322f7207 */ /* 0x000fc40000000000 */
[----:B------:R-:W-:Y:S02]  /*efd0*/  SEL R50, R158, R51, P0 ;  /* 0x000000339e327207 */ /* 0x000fe40000000000 */
[----:B------:R-:W-:Y:S02]  /*efe0*/  SEL R154, R156, R91, P0 ;  /* 0x0000005b9c9a7207 */ /* 0x000fe40000000000 */
[----:B------:R-:W-:Y:S02]  /*eff0*/  SEL R51, R53, R159, P0 ;  /* 0x0000009f35337207 */ /* 0x000fe40000000000 */
[----:B------:R-:W-:Y:S02]  /*f000*/  SEL R156, R91, R156, P0 ;  /* 0x0000009c5b9c7207 */ /* 0x000fe40000000000 */
[----:B------:R-:W-:Y:S02]  /*f010*/  F2FP.BF16.F32.PACK_AB R85, R35, R34 ;  /* 0x000000222355723e */ /* 0x000fe400000010ff */
[----:B------:R-:W-:-:S02]  /*f020*/  F2FP.BF16.F32.PACK_AB R86, R33, R32 ;  /* 0x000000202156723e */ /* 0x000fc400000010ff */
[----:B-1----:R-:W-:Y:S02]  /*f030*/  F2FP.BF16.F32.PACK_AB R84, R31, R30 ;  /* 0x0000001e1f54723e */ /* 0x002fe400000010ff */
[----:B------:R-:W-:Y:S02]  /*f040*/  F2FP.BF16.F32.PACK_AB R87, R37, R36 ;  /* 0x000000242557723e */ /* 0x000fe400000010ff */
[----:B------:R-:W-:Y:S02]  /*f050*/  SEL R53, R159, R53, P0 ;  /* 0x000000359f357207 */ /* 0x000fe40000000000 */
[----:B------:R-:W-:Y:S01]  /*f060*/  F2FP.BF16.F32.PACK_AB R91, R45, R44 ;  /* 0x0000002c2d5b723e */ /* 0x000fe200000010ff */
[----:B------:R1:W-:Y:S01]  /*f070*/  STSM.16.M88.4 [R80], R84 ;  /* 0x0000005450007844 */ /* 0x0003e20000000200 */
[----:B------:R-:W-:Y:S02]  /*f080*/  F2FP.BF16.F32.PACK_AB R89, R43, R42 ;  /* 0x0000002a2b59723e */ /* 0x000fe400000010ff */
[----:B------:R-:W-:-:S02]  /*f090*/  SEL R60, R162, R164, P0 ;  /* 0x000000a4a23c7207 */ /* 0x000fc40000000000 */
[----:B------:R-:W-:Y:S01]  /*f0a0*/  SEL R61, R163, R166, P0 ;  /* 0x000000a6a33d7207 */ /* 0x000fe20000000000 */
[----:B------:R2:W-:Y:S01]  /*f0b0*/  STSM.16.M88.4 [R81], R88 ;  /* 0x0000005851007844 */ /* 0x0005e20000000200 */
[----:B------:R-:W-:Y:S02]  /*f0c0*/  SEL R66, R168, R165, P0 ;  /* 0x000000a5a8427207 */ /* 0x000fe40000000000 */
[----:B------:R-:W-:Y:S02]  /*f0d0*/  SEL R68, R165, R168, P0 ;  /* 0x000000a8a5447207 */ /* 0x000fe40000000000 */
[----:B------:R-:W-:Y:S02]  /*f0e0*/  SEL R67, R170, R167, P0 ;  /* 0x000000a7aa437207 */ /* 0x000fe40000000000 */
[----:B------:R-:W-:Y:S02]  /*f0f0*/  SEL R69, R167, R170, P0 ;  /* 0x000000aaa7457207 */ /* 0x000fe40000000000 */
[----:B-----5:R-:W-:-:S02]  /*f100*/  SEL R111, R114, R113, P0 ;  /* 0x00000071726f7207 */ /* 0x020fc40000000000 */
[----:B0-----:R-:W-:Y:S02]  /*f110*/  SEL R94, R172, R169, P0 ;  /* 0x000000a9ac5e7207 */ /* 0x001fe40000000000 */
[----:B------:R-:W-:Y:S02]  /*f120*/  SEL R100, R169, R172, P0 ;  /* 0x000000aca9647207 */ /* 0x000fe40000000000 */
[----:B------:R-:W-:Y:S02]  /*f130*/  SEL R95, R173, R171, P0 ;  /* 0x000000abad5f7207 */ /* 0x000fe40000000000 */
[----:B------:R-:W-:Y:S02]  /*f140*/  SEL R101, R171, R173, P0 ;  /* 0x000000adab657207 */ /* 0x000fe40000000000 */
        /* <DEDUP_REMOVED lines=8> */
[----:B---3--:R-:W-:Y:S01]  /*f1d0*/  SEL R114, R176, R116, P0 ;  /* 0x00000074b0727207 */ /* 0x008fe20000000000 */
[----:B------:R0:W-:Y:S01]  /*f1e0*/  STSM.16.M88.4 [R4], R72 ;  /* 0x0000004804007844 */ /* 0x0001e20000000200 */
[----:B------:R-:W-:Y:S02]  /*f1f0*/  SEL R157, R157, R82, P0 ;  /* 0x000000529d9d7207 */ /* 0x000fe40000000000 */
[----:B------:R-:W-:Y:S02]  /*f200*/  F2FP.BF16.F32.PACK_AB R76, R55, R54 ;  /* 0x00000036374c723e */ /* 0x000fe400000010ff */
[----:B------:R-:W-:Y:S02]  /*f210*/  F2FP.BF16.F32.PACK_AB R78, R57, R56 ;  /* 0x00000038394e723e */ /* 0x000fe400000010ff */
[----:B------:R-:W-:Y:S02]  /*f220*/  F2FP.BF16.F32.PACK_AB R79, R61, R60 ;  /* 0x0000003c3d4f723e */ /* 0x000fe400000010ff */
[----:B------:R-:W-:-:S02]  /*f230*/  F2FP.BF16.F32.PACK_AB R77, R59, R58 ;  /* 0x0000003a3b4d723e */ /* 0x000fc400000010ff */
[----:B------:R-:W-:Y:S02]  /*f240*/  SEL R116, R116, R176, P0 ;  /* 0x000000b074747207 */ /* 0x000fe40000000000 */
[----:B-1----:R-:W-:Y:S01]  /*f250*/  F2FP.BF16.F32.PACK_AB R80, R63, R62 ;  /* 0x0000003e3f50723e */ /* 0x002fe200000010ff */
[----:B------:R-:W-:Y:S01]  /*f260*/  STSM.16.M88.4 [R182], R76 ;  /* 0x0000004cb6007844 */ /* 0x000fe20000000200 */
[----:B------:R-:W-:Y:S02]  /*f270*/  F2FP.BF16.F32.PACK_AB R82, R65, R64 ;  /* 0x000000404152723e */ /* 0x000fe400000010ff */
[----:B------:R-:W-:Y:S02]  /*f280*/  F2FP.BF16.F32.PACK_AB R83, R69, R68 ;  /* 0x000000444553723e */ /* 0x000fe400000010ff */
[----:B--2---:R-:W-:Y:S02]  /*f290*/  F2FP.BF16.F32.PACK_AB R81, R67, R66 ;  /* 0x000000424351723e */ /* 0x004fe400000010ff */
[----:B------:R-:W-:-:S02]  /*f2a0*/  F2FP.BF16.F32.PACK_AB R84, R71, R70 ;  /* 0x000000464754723e */ /* 0x000fc400000010ff */
[----:B------:R-:W-:Y:S01]  /*f2b0*/  F2FP.BF16.F32.PACK_AB R86, R93, R92 ;  /* 0x0000005c5d56723e */ /* 0x000fe200000010ff */
[----:B------:R1:W-:Y:S01]  /*f2c0*/  STSM.16.M88.4 [R183], R80 ;  /* 0x00000050b7007844 */ /* 0x0003e20000000200 */
[----:B------:R-:W-:Y:S02]  /*f2d0*/  F2FP.BF16.F32.PACK_AB R87, R101, R100 ;  /* 0x000000646557723e */ /* 0x000fe400000010ff */
[----:B------:R-:W-:Y:S02]  /*f2e0*/  F2FP.BF16.F32.PACK_AB R85, R95, R94 ;  /* 0x0000005e5f55723e */ /* 0x000fe400000010ff */
[----:B------:R-:W-:Y:S02]  /*f2f0*/  F2FP.BF16.F32.PACK_AB R88, R103, R102 ;  /* 0x000000666758723e */ /* 0x000fe400000010ff */
[----:B------:R-:W-:Y:S01]  /*f300*/  F2FP.BF16.F32.PACK_AB R90, R105, R104 ;  /* 0x00000068695a723e */ /* 0x000fe200000010ff */
[----:B------:R-:W-:Y:S01]  /*f310*/  STSM.16.M88.4 [R184], R84 ;  /* 0x00000054b8007844 */ /* 0x000fe20000000200 */
[----:B------:R-:W-:-:S02]  /*f320*/  F2FP.BF16.F32.PACK_AB R91, R109, R108 ;  /* 0x0000006c6d5b723e */ /* 0x000fc400000010ff */
[----:B------:R-:W-:Y:S02]  /*f330*/  F2FP.BF16.F32.PACK_AB R89, R107, R106 ;  /* 0x0000006a6b59723e */ /* 0x000fe400000010ff */
[----:B0-----:R-:W-:Y:S02]  /*f340*/  F2FP.BF16.F32.PACK_AB R72, R111, R110 ;  /* 0x0000006e6f48723e */ /* 0x001fe400000010ff */
[----:B------:R-:W-:Y:S01]  /*f350*/  F2FP.BF16.F32.PACK_AB R74, R113, R112 ;  /* 0x00000070714a723e */ /* 0x000fe200000010ff */
[----:B------:R-:W-:Y:S01]  /*f360*/  STSM.16.M88.4 [R185], R88 ;  /* 0x00000058b9007844 */ /* 0x000fe20000000200 */
[----:B------:R-:W-:Y:S02]  /*f370*/  F2FP.BF16.F32.PACK_AB R75, R117, R116 ;  /* 0x00000074754b723e */ /* 0x000fe400000010ff */
[----:B------:R-:W-:Y:S02]  /*f380*/  F2FP.BF16.F32.PACK_AB R73, R115, R114 ;  /* 0x000000727349723e */ /* 0x000fe400000010ff */
[----:B------:R-:W-:-:S02]  /*f390*/  SEL R158, R160, R161, P0 ;  /* 0x000000a1a09e7207 */ /* 0x000fc40000000000 */
[----:B-1----:R-:W-:Y:S01]  /*f3a0*/  F2FP.BF16.F32.PACK_AB R80, R119, R118 ;  /* 0x000000767750723e */ /* 0x002fe200000010ff */
[----:B------:R0:W-:Y:S01]  /*f3b0*/  STSM.16.M88.4 [R186], R72 ;  /* 0x00000048ba007844 */ /* 0x0001e20000000200 */
[----:B------:R-:W-:Y:S02]  /*f3c0*/  F2FP.BF16.F32.PACK_AB R82, R121, R120 ;  /* 0x000000787952723e */ /* 0x000fe400000010ff */
[----:B------:R-:W-:Y:S02]  /*f3d0*/  F2FP.BF16.F32.PACK_AB R83, R125, R124 ;  /* 0x0000007c7d53723e */ /* 0x000fe400000010ff */
[----:B------:R-:W-:Y:S02]  /*f3e0*/  F2FP.BF16.F32.PACK_AB R81, R123, R122 ;  /* 0x0000007a7b51723e */ /* 0x000fe400000010ff */
[----:B------:R-:W-:Y:S02]  /*f3f0*/  SEL R160, R161, R160, P0 ;  /* 0x000000a0a1a07207 */ /* 0x000fe40000000000 */
[----:B------:R-:W-:Y:S01]  /*f400*/  SEL R4, R6, R96, P0 ;  /* 0x0000006006047207 */ /* 0x000fe20000000000 */
[----:B------:R1:W-:Y:S01]  /*f410*/  STSM.16.M88.4 [R187], R80 ;  /* 0x00000050bb007844 */ /* 0x0003e20000000200 */
[----:B------:R-:W-:-:S02]  /*f420*/  SEL R159, R97, R98, P0 ;  /* 0x00000062619f7207 */ /* 0x000fc40000000000 */
[----:B------:R-:W-:Y:S02]  /*f430*/  SEL R161, R98, R97, P0 ;  /* 0x0000006162a17207 */ /* 0x000fe40000000000 */
[----:B------:R-:W-:Y:S02]  /*f440*/  SEL R6, R96, R6, P0 ;  /* 0x0000000660067207 */ /* 0x000fe40000000000 */
[----:B------:R-:W-:Y:S02]  /*f450*/  F2FP.BF16.F32.PACK_AB R96, R127, R126 ;  /* 0x0000007e7f60723e */ /* 0x000fe400000010ff */
[----:B------:R-:W-:Y:S02]  /*f460*/  F2FP.BF16.F32.PACK_AB R98, R129, R128 ;  /* 0x000000808162723e */ /* 0x000fe400000010ff */
[----:B------:R-:W-:Y:S02]  /*f470*/  F2FP.BF16.F32.PACK_AB R99, R133, R132 ;  /* 0x000000848563723e */ /* 0x000fe400000010ff */
[----:B------:R-:W-:-:S02]  /*f480*/  F2FP.BF16.F32.PACK_AB R97, R131, R130 ;  /* 0x000000828361723e */ /* 0x000fc400000010ff */
[----:B0-----:R-:W-:Y:S02]  /*f490*/  F2FP.BF16.F32.PACK_AB R72, R135, R134 ;  /* 0x000000868748723e */ /* 0x001fe400000010ff */
[----:B------:R-:W-:Y:S01]  /*f4a0*/  F2FP.BF16.F32.PACK_AB R74, R137, R136 ;  /* 0x00000088894a723e */ /* 0x000fe200000010ff */
[----:B------:R-:W-:Y:S01]  /*f4b0*/  STSM.16.M88.4 [R188], R96 ;  /* 0x00000060bc007844 */ /* 0x000fe20000000200 */
[----:B------:R-:W-:Y:S02]  /*f4c0*/  F2FP.BF16.F32.PACK_AB R75, R141, R140 ;  /* 0x0000008c8d4b723e */ /* 0x000fe400000010ff */
[----:B------:R-:W-:Y:S02]  /*f4d0*/  F2FP.BF16.F32.PACK_AB R73, R139, R138 ;  /* 0x0000008a8b49723e */ /* 0x000fe400000010ff */
[----:B------:R-:W-:Y:S02]  /*f4e0*/  F2FP.BF16.F32.PACK_AB R76, R143, R142 ;  /* 0x0000008e8f4c723e */ /* 0x000fe400000010ff */
[----:B------:R-:W-:Y:S01]  /*f4f0*/  F2FP.BF16.F32.PACK_AB R78, R145, R144 ;  /* 0x00000090914e723e */ /* 0x000fe200000010ff */
[----:B------:R0:W-:Y:S01]  /*f500*/  STSM.16.M88.4 [R189], R72 ;  /* 0x00000048bd007844 */ /* 0x0001e20000000200 */
[----:B------:R-:W-:-:S02]  /*f510*/  F2FP.BF16.F32.PACK_AB R79, R149, R148 ;  /* 0x00000094954f723e */ /* 0x000fc400000010ff */
[----:B------:R-:W-:Y:S02]  /*f520*/  F2FP.BF16.F32.PACK_AB R77, R147, R146 ;  /* 0x00000092934d723e */ /* 0x000fe400000010ff */
[----:B-1----:R-:W-:Y:S02]  /*f530*/  F2FP.BF16.F32.PACK_AB R80, R151, R150 ;  /* 0x000000969750723e */ /* 0x002fe400000010ff */
[----:B------:R-:W-:Y:S01]  /*f540*/  F2FP.BF16.F32.PACK_AB R82, R153, R152 ;  /* 0x000000989952723e */ /* 0x000fe200000010ff */
[----:B------:R-:W-:Y:S01]  /*f550*/  STSM.16.M88.4 [R190], R76 ;  /* 0x0000004cbe007844 */ /* 0x000fe20000000200 */
[----:B------:R-:W-:Y:S02]  /*f560*/  F2FP.BF16.F32.PACK_AB R83, R157, R156 ;  /* 0x0000009c9d53723e */ /* 0x000fe400000010ff */
[----:B------:R-:W-:Y:S02]  /*f570*/  F2FP.BF16.F32.PACK_AB R81, R155, R154 ;  /* 0x0000009a9b51723e */ /* 0x000fe400000010ff */
[----:B------:R-:W-:-:S02]  /*f580*/  F2FP.BF16.F32.PACK_AB R85, R5, R4 ;  /* 0x000000040555723e */ /* 0x000fc400000010ff */
[----:B------:R-:W-:Y:S01]  /*f590*/  F2FP.BF16.F32.PACK_AB R86, R161, R160 ;  /* 0x000000a0a156723e */ /* 0x000fe200000010ff */
[----:B------:R1:W-:Y:S01]  /*f5a0*/  STSM.16.M88.4 [R191], R80 ;  /* 0x00000050bf007844 */ /* 0x0003e20000000200 */
[----:B------:R-:W-:Y:S01]  /*f5b0*/  F2FP.BF16.F32.PACK_AB R87, R7, R6 ;  /* 0x000000060757723e */ /* 0x000fe200000010ff */
[----:B0-----:R-:W-:Y:S01]  /*f5c0*/  IMAD.U32 R72, RZ, RZ, UR10 ;  /* 0x0000000aff487e24 */ /* 0x001fe2000f8e00ff */
[----:B------:R-:W-:Y:S01]  /*f5d0*/  F2FP.BF16.F32.PACK_AB R84, R159, R158 ;  /* 0x0000009e9f54723e */ /* 0x000fe200000010ff */
[----:B------:R-:W-:Y:S01]  /*f5e0*/  IMAD.U32 R73, RZ, RZ, UR11 ;  /* 0x0000000bff497e24 */ /* 0x000fe2000f8e00ff */
[----:B------:R-:W-:-:S03]  /*f5f0*/  ISETP.NE.U32.AND P0, PT, RZ, UR14, PT ;  /* 0x0000000eff007c0c */ /* 0x000fc6000bf05070 */
[----:B------:R0:W-:Y:S01]  /*f600*/  STSM.16.M88.4 [R216], R84 ;  /* 0x00000054d8007844 */ /* 0x0001e20000000200 */
[----:B------:R-:W-:Y:S01]  /*f610*/  ISETP.NE.AND.EX P0, PT, RZ, UR15, PT, P0 ;  /* 0x0000000fff007c0c */ /* 0x000fe2000bf05300 */
[----:B------:R-:W-:Y:S01]  /*f620*/  BAR.SYNC.DEFER_BLOCKING 0x1, 0x100 ;  /* 0x0044000000007b1d */ /* 0x000fe20000010000 */
[----:B------:R-:W-:-:S04]  /*f630*/  UISETP.NE.U32.AND UP0, UPT, UR12, URZ, UPT ;  /* 0x0000003f0c00728c */ /* 0x000fc8000bf05070 */
[----:B------:R-:W-:-:S07]  /*f640*/  UISETP.NE.AND.EX UP0, UPT, UR13, URZ, UPT, UP0 ;  /* 0x0000003f0d00728c */ /* 0x000fce000bf05300 */
[----:B------:R2:W3:Y:S04]  /*f650*/  @P0 LDG.E R88, desc[UR48][R72.64] ;  /* 0x0000003048580981 */ /* 0x0004e8000c1e1900 */
[----:B------:R-:W-:Y:S01]  /*f660*/  @UP0 ULDC.64 UR12, c[0x0][0xc08] ;  /* 0x00030200000c0ab9 */ /* 0x000fe20000000a00 */
[----:B------:R-:W-:Y:S01]  /*f670*/  PLOP3.LUT P4, PT, PT, PT, UP0, 0x80, 0x0 ;  /* 0x000000000000781c */ /* 0x000fe20003f8f008 */
[----:B------:R-:W-:-:S06]  /*f680*/  @UP0 UIMAD.WIDE UR12, UR56, 0x4, UR12 ;  /* 0x00000004380c08a5 */ /* 0x000fcc000f8e020c */
[----:B--2---:R-:W-:Y:S02]  /*f690*/  IMAD.U32 R72, RZ, RZ, UR12 ;  /* 0x0000000cff487e24 */ /* 0x004fe4000f8e00ff */
[----:B------:R-:W-:-:S05]  /*f6a0*/  IMAD.U32 R73, RZ, RZ, UR13 ;  /* 0x0000000dff497e24 */ /* 0x000fca000f8e00ff */
[----:B------:R2:W4:Y:S01]  /*f6b0*/  @P4 LDG.E R74, desc[UR48][R72.64] ;  /* 0x00000030484a4981 */ /* 0x000522000c1e1900 */
[----:B------:R-:W-:Y:S01]  /*f6c0*/  UMOV UR22, 0x9b8 ;  /* 0x000009b800167882 */ /* 0x000fe20000000000 */
[----:B------:R-:W-:Y:S01]  /*f6d0*/  UISETP.NE.AND UP2, UPT, UR20, 0x1, UPT ;  /* 0x000000011400788c */ /* 0x000fe2000bf45270 */
[----:B-1----:R-:W-:Y:S01]  /*f6e0*/  VIADD R80, R16, UR41 ;  /* 0x0000002910507c36 */ /* 0x002fe20008000000 */
[----:B------:R-:W-:Y:S02]  /*f6f0*/  USEL UR22, UR22, 0x978, UP1 ;  /* 0x0000097816167887 */ /* 0x000fe40008800000 */
[----:B------:R-:W-:Y:S02]  /*f700*/  UISETP.NE.U32.AND UP0, UPT, UR14, URZ, UPT ;  /* 0x0000003f0e00728c */ /* 0x000fe4000bf05070 */
[----:B------:R-:W-:Y:S01]  /*f710*/  PLOP3.LUT P1, PT, PT, PT, UP2, 0x80, 0x0 ;  /* 0x000000000000781c */ /* 0x000fe20003f2f028 */
[----:B------:R-:W-:Y:S01]  /*f720*/  UMOV UR4, URZ ;  /* 0x0000003f00047c82 */ /* 0x000fe20008000000 */
[----:B------:R-:W-:Y:S01]  /*f730*/  UISETP.NE.AND.EX UP0, UPT, UR15, URZ, UPT, UP0 ;  /* 0x0000003f0f00728c */ /* 0x000fe2000bf05300 */
[----:B--2---:R-:W-:Y:S01]  /*f740*/  IMAD.MOV.U32 R73, RZ, RZ, R80 ;  /* 0x000000ffff497224 */ /* 0x004fe200078e0050 */
[----:B------:R-:W-:-:S02]  /*f750*/  USHF.R.S32.HI UR24, URZ, 0x1f, UR56 ;  /* 0x0000001f3f187899 */ /* 0x000fc40008011438 */
[----:B------:R-:W-:Y:S02]  /*f760*/  USEL UR21, UR55, URZ, UP1 ;  /* 0x0000003f37157287 */ /* 0x000fe40008800000 */
[----:B------:R-:W-:Y:S01]  /*f770*/  ULDC.64 UR12, c[0x0][UR22+0x218] ;  /* 0x00008600160c7abb */ /* 0x000fe20008000a00 */
[----:B------:R-:W-:Y:S01]  /*f780*/  @UP2 ULDC UR26, c[0x0][0xbec] ;  /* 0x0002fb00001a2ab9 */ /* 0x000fe20000000800 */
[----:B------:R-:W-:Y:S02]  /*f790*/  UIMAD.WIDE.U32 UR14, UR12, UR52, URZ ;  /* 0x000000340c0e72a5 */ /* 0x000fe4000f8e003f */
[----:B------:R-:W-:Y:S01]  /*f7a0*/  USEL UR12, UR56, URZ, !UP0 ;  /* 0x0000003f380c7287 */ /* 0x000fe2000c000000 */
[----:B------:R-:W-:Y:S01]  /*f7b0*/  @P1 IMAD.HI.U32 R72, R80, UR26, RZ ;  /* 0x0000001a50481c27 */ /* 0x000fe2000f8e00ff */
[----:B------:R-:W-:Y:S01]  /*f7c0*/  ULDC.64 UR16, c[0x0][UR22+0x220] ;  /* 0x0000880016107abb */ /* 0x000fe20008000a00 */
[----:B------:R-:W-:Y:S01]  /*f7d0*/  ULDC.64 UR18, c[0x0][UR22+0x228] ;  /* 0x00008a0016127abb */ /* 0x000fe20008000a00 */
[----:B------:R-:W-:-:S02]  /*f7e0*/  UIMAD UR23, UR13, UR52, URZ ;  /* 0x000000340d1772a4 */ /* 0x000fc4000f8e023f */
[----:B------:R-:W-:Y:S02]  /*f7f0*/  USEL UR13, UR24, URZ, !UP0 ;  /* 0x0000003f180d7287 */ /* 0x000fe4000c000000 */
[----:B------:R-:W-:Y:S02]  /*f800*/  UIMAD UR17, UR17, UR12, URZ ;  /* 0x0000000c111172a4 */ /* 0x000fe4000f8e023f */
[----:B------:R-:W-:Y:S01]  /*f810*/  UIMAD.WIDE.U32 UR24, UR18, UR21, URZ ;  /* 0x00000015121872a5 */ /* 0x000fe2000f8e003f */
[----:B------:R-:W-:Y:S01]  /*f820*/  @UP2 ULDC UR27, c[0x0][0xbf0] ;  /* 0x0002fc00001b2ab9 */ /* 0x000fe20000000800 */
[----:B------:R-:W-:Y:S01]  /*f830*/  UIMAD UR21, UR19, UR21, URZ ;  /* 0x00000015131572a4 */ /* 0x000fe2000f8e023f */
[----:B------:R-:W-:Y:S01]  /*f840*/  @P1 SHF.R.U32.HI R73, RZ, UR27, R72 ;  /* 0x0000001bff491c19 */ /* 0x000fe20008011648 */
[----:B------:R-:W-:Y:S02]  /*f850*/  UIMAD.WIDE.U32 UR18, UR16, UR12, URZ ;  /* 0x0000000c101272a5 */ /* 0x000fe4000f8e003f */
[----:B------:R-:W-:Y:S01]  /*f860*/  IMAD.U32 R72, RZ, RZ, UR24 ;  /* 0x00000018ff487e24 */ /* 0x000fe2000f8e00ff */
[----:B------:R-:W-:-:S02]  /*f870*/  UIMAD UR17, UR16, UR13, UR17 ;  /* 0x0000000d101172a4 */ /* 0x000fc4000f8e0211 */
[----:B------:R-:W-:Y:S01]  /*f880*/  UIADD3 UR21, UR25, UR21, URZ ;  /* 0x0000001519157290 */ /* 0x000fe2000fffe03f */
[----:B------:R-:W-:Y:S01]  /*f890*/  IMAD.MOV R75, RZ, RZ, -R73 ;  /* 0x000000ffff4b7224 */ /* 0x000fe200078e0a49 */
[----:B------:R-:W-:Y:S02]  /*f8a0*/  UIADD3 UR13, UR15, UR23, URZ ;  /* 0x000000170f0d7290 */ /* 0x000fe4000fffe03f */
[----:B------:R-:W-:Y:S01]  /*f8b0*/  UIADD3 UR17, UR19, UR17, URZ ;  /* 0x0000001113117290 */ /* 0x000fe2000fffe03f */
        /* <DEDUP_REMOVED lines=10> */
[----:B------:R-:W-:Y:S01]  /*f960*/  ULDC.64 UR14, c[0x0][UR22+0x210] ;  /* 0x00008400160e7abb */ /* 0x000fe20008000a00 */
[----:B------:R-:W-:Y:S01]  /*f970*/  SHF.R.S32.HI R73, RZ, 0x1f, R73 ;  /* 0x0000001fff497819 */ /* 0x000fe20000011449 */
[----:B------:R-:W-:Y:S01]  /*f980*/  IMAD R77, R75, UR15, RZ ;  /* 0x0000000f4b4d7c24 */ /* 0x000fe2000f8e02ff */
[----:B------:R-:W-:-:S02]  /*f990*/  @!UP1 ULDC UR19, c[0x0][0xb54] ;  /* 0x0002d50000139ab9 */ /* 0x000fc40000000800 */
[----:B------:R-:W-:Y:S01]  /*f9a0*/  IADD3.X R73, R73, UR13, R78, P2, P3 ;  /* 0x0000000d49497c10 */ /* 0x000fe200097e644e */
[----:B------:R-:W-:Y:S01]  /*f9b0*/  IMAD R77, R76, UR14, R77 ;  /* 0x0000000e4c4d7c24 */ /* 0x000fe2000f8e024d */
[----:B------:R-:W-:Y:S01]  /*f9c0*/  ULDC UR13, c[0x0][0xa88] ;  /* 0x0002a200000d7ab9 */ /* 0x000fe20000000800 */
[----:B----4-:R-:W-:Y:S01]  /*f9d0*/  @P4 R2UR UR13, R74 ;  /* 0x000000004a0d42ca */ /* 0x010fe200000e0000 */
[----:B------:R-:W-:-:S04]  /*f9e0*/  IMAD.WIDE.U32 R72, R75, UR14, R72 ;  /* 0x0000000e4b487c25 */ /* 0x000fc8000f8e0048 */
[----:B------:R-:W-:Y:S01]  /*f9f0*/  IMAD.IADD R73, R73, 0x1, R77 ;  /* 0x0000000149497824 */ /* 0x000fe200078e024d */
[----:B------:R-:W-:-:S04]  /*fa00*/  LEA R77, P2, R72, UR18, 0x2 ;  /* 0x00000012484d7c11 */ /* 0x000fc8000f8410ff */
[----:B------:R-:W-:Y:S01]  /*fa10*/  LEA.HI.X R78, R72, UR19, R73, 0x2, P2 ;  /* 0x00000013484e7c11 */ /* 0x000fe200090f1449 */
[----:B0-----:R-:W-:Y:S08]  /*fa20*/  @P4 BRA `(.L_x_1233) ;  /* 0x0000000000284947 */ /* 0x001ff00003800000 */
        /* <DEDUP_REMOVED lines=10> */
.L_x_1233:
[----:B------:R-:W2:Y:S01]  /*fad0*/  LDL R76, [R1+0x28] ;  /* 0x00002800014c7983 */ /* 0x000ea20000100800 */
[----:B------:R-:W-:Y:S01]  /*fae0*/  UIMAD UR10, UR13, UR20, URZ ;  /* 0x000000140d0a72a4 */ /* 0x000fe2000f8e023f */
[----:B------:R-:W-:Y:S02]  /*faf0*/  LOP3.LUT P0, RZ, R217, 0x3, RZ, 0xc0, !PT ;  /* 0x00000003d9ff7812 */ /* 0x000fe4000780c0ff */
[----:B------:R-:W-:Y:S04]  /*fb00*/  SHFL.IDX PT, R72, R77, RZ, 0x1c1f ;  /* 0x001c1fff4d487589 */ /* 0x000fe800000e0000 */
[----:B------:R-:W0:Y:S04]  /*fb10*/  SHFL.IDX PT, R73, R78, RZ, 0x1c1f ;  /* 0x001c1fff4e497589 */ /* 0x000e2800000e0000 */
[----:B------:R-:W-:Y:S04]  /*fb20*/  SHFL.IDX PT, R74, R77, 0x1, 0x1c1f ;  /* 0x003c1f004d4a7f89 */ /* 0x000fe800000e0000 */
[----:B------:R-:W1:Y:S01]  /*fb30*/  SHFL.IDX PT, R75, R78, 0x1, 0x1c1f ;  /* 0x003c1f004e4b7f89 */ /* 0x000e6200000e0000 */
[----:B--2---:R-:W-:-:S04]  /*fb40*/  VIADD R79, R76, UR41 ;  /* 0x000000294c4f7c36 */ /* 0x004fc80008000000 */
[C---:B------:R-:W-:Y:S01]  /*fb50*/  VIADD R76, R79.reuse, 0x8 ;  /* 0x000000084f4c7836 */ /* 0x040fe20000000000 */
[----:B------:R-:W-:-:S04]  /*fb60*/  ISETP.GE.OR P2, PT, R79, UR10, P0 ;  /* 0x0000000a4f007c0c */ /* 0x000fc80008746670 */
[----:B------:R-:W-:-:S09]  /*fb70*/  ISETP.GE.OR P0, PT, R76, UR10, P0 ;  /* 0x0000000a4c007c0c */ /* 0x000fd20008706670 */
[----:B0-----:R0:W-:Y:S04]  /*fb80*/  @!P2 ST.E desc[UR48][R72.64], R0 ;  /* 0x000000004800a985 */ /* 0x0011e8000c101930 */
[----:B-1----:R0:W-:Y:S01]  /*fb90*/  @!P0 ST.E desc[UR48][R74.64], R3 ;  /* 0x000000034a008985 */ /* 0x0021e2000c101930 */
[----:B------:R-:W-:-:S13]  /*fba0*/  PLOP3.LUT P0, PT, PT, PT, UP1, 0x80, 0x0 ;  /* 0x000000000000781c */ /* 0x000fda0003f0f018 */
[----:B0-----:R-:W-:Y:S05]  /*fbb0*/  @P0 BRA `(.L_x_1234) ;  /* 0x0000001000080947 */ /* 0x001fea0003800000 */
[----:B------:R-:W0:Y:S01]  /*fbc0*/  S2R R81, SR_TID.X ;  /* 0x0000000000517919 */ /* 0x000e220000002100 */
[----:B------:R-:W-:Y:S01]  /*fbd0*/  ULDC.64 UR14, c[0x0][0xaa0] ;  /* 0x0002a800000e7ab9 */ /* 0x000fe20000000a00 */
[----:B0-----:R-:W-:-:S05]  /*fbe0*/  VIADD R0, R81, 0xffffff80 ;  /* 0xffffff8051007836 */ /* 0x001fca0000000000 */
[----:B------:R-:W-:-:S04]  /*fbf0*/  SHF.R.S32.HI R3, RZ, 0x1f, R0 ;  /* 0x0000001fff037819 */ /* 0x000fc80000011400 */
[----:B------:R-:W-:-:S04]  /*fc00*/  LEA.HI R3, R3, R0, RZ, 0x3 ;  /* 0x0000000003037211 */ /* 0x000fc800078f18ff */
[----:B------:R-:W-:Y:S02]  /*fc10*/  LOP3.LUT R5, R3, 0xfffffff8, RZ, 0xc0, !PT ;  /* 0xfffffff803057812 */ /* 0x000fe400078ec0ff */
[----:B------:R-:W-:-:S03]  /*fc20*/  SHF.R.S32.HI R81, RZ, 0x3, R3 ;  /* 0x00000003ff517819 */ /* 0x000fc60000011403 */
[----:B------:R-:W-:Y:S02]  /*fc30*/  IMAD.IADD R20, R0, 0x1, -R5 ;  /* 0x0000000100147824 */ /* 0x000fe400078e0a05 */
[----:B------:R-:W-:Y:S02]  /*fc40*/  IMAD.MOV.U32 R5, RZ, RZ, 0x2 ;  /* 0x00000002ff057424 */ /* 0x000fe400078e00ff */
[----:B------:R-:W-:-:S04]  /*fc50*/  IMAD.SHL.U32 R0, R20, 0x8, RZ ;  /* 0x0000000814007824 */ /* 0x000fc800078e00ff */
[----:B------:R-:W-:-:S04]  /*fc60*/  IMAD R4, R81, 0x40, R0 ;  /* 0x0000004051047824 */ /* 0x000fc800078e0200 */
[----:B------:R-:W-:-:S03]  /*fc70*/  IMAD.WIDE R4, R4, R5, UR8 ;  /* 0x0000000804047e25 */ /* 0x000fc6000f8e0205 */
[C---:B------:R-:W-:Y:S01]  /*fc80*/  IADD3 R25, P2, R4.reuse, 0x3000, RZ ;  /* 0x0000300004197810 */ /* 0x040fe20007f5e0ff */
[----:B------:R-:W-:Y:S01]  /*fc90*/  UIMAD UR11, UR16, UR14, URZ ;  /* 0x0000000e100b72a4 */ /* 0x000fe2000f8e023f */
[C---:B------:R-:W-:Y:S02]  /*fca0*/  IADD3 R9, P4, R4.reuse, 0x1000, RZ ;  /* 0x0000100004097810 */ /* 0x040fe40007f9e0ff */
[----:B------:R-:W-:Y:S02]  /*fcb0*/  LOP3.LUT R24, R25, 0x380, RZ, 0xc0, !PT ;  /* 0x0000038019187812 */ /* 0x000fe400078ec0ff */
[----:B------:R-:W-:Y:S02]  /*fcc0*/  IADD3 R13, P3, R4, 0x2000, RZ ;  /* 0x00002000040d7810 */ /* 0x000fe40007f7e0ff */
[----:B------:R-:W-:Y:S01]  /*fcd0*/  SHF.R.U64 R24, R24, 0x3, RZ ;  /* 0x0000000318187819 */ /* 0x000fe200000012ff */
[----:B------:R-:W-:Y:S01]  /*fce0*/  UIMAD.WIDE.U32 UR8, UR4, UR14, URZ ;  /* 0x0000000e040872a5 */ /* 0x000fe2000f8e003f */
[----:B------:R-:W-:-:S02]  /*fcf0*/  LOP3.LUT R8, R9, 0x380, RZ, 0xc0, !PT ;  /* 0x0000038009087812 */ /* 0x000fc400078ec0ff */
[----:B------:R-:W-:Y:S01]  /*fd00*/  LOP3.LUT R24, R24, R25, RZ, 0x3c, !PT ;  /* 0x0000001918187212 */ /* 0x000fe200078e3cff */
[--C-:B------:R-:W-:Y:S01]  /*fd10*/  IMAD.X R25, RZ, RZ, R5.reuse, P2 ;  /* 0x000000ffff197224 */ /* 0x100fe200010e0605 */
[----:B------:R-:W-:Y:S01]  /*fd20*/  IADD3 R49, P2, R4, 0x9000, RZ ;  /* 0x0000900004317810 */ /* 0x000fe20007f5e0ff */
[----:B------:R-:W-:Y:S01]  /*fd30*/  UIMAD UR11, UR4, UR15, UR11 ;  /* 0x0000000f040b72a4 */ /* 0x000fe2000f8e020b */
[----:B------:R-:W-:Y:S02]  /*fd40*/  LOP3.LUT R12, R13, 0x380, RZ, 0xc0, !PT ;  /* 0x000003800d0c7812 */ /* 0x000fe400078ec0ff */
[----:B------:R-:W-:Y:S01]  /*fd50*/  LOP3.LUT R48, R49, 0x380, RZ, 0xc0, !PT ;  /* 0x0000038031307812 */ /* 0x000fe200078ec0ff */
[----:B------:R-:W-:Y:S01]  /*fd60*/  UIADD3 UR9, UR9, UR11, URZ ;  /* 0x0000000b09097290 */ /* 0x000fe2000fffe03f */
[----:B------:R-:W-:Y:S01]  /*fd70*/  SHF.R.U64 R8, R8, 0x3, RZ ;  /* 0x0000000308087819 */ /* 0x000fe200000012ff */
[----:B------:R-:W-:Y:S01]  /*fd80*/  ULDC.64 UR14, c[0x0][0xae8] ;  /* 0x0002ba00000e7ab9 */ /* 0x000fe20000000a00 */
[----:B------:R-:W-:Y:S01]  /*fd90*/  SHF.R.U64 R48, R48, 0x3, RZ ;  /* 0x0000000330307819 */ /* 0x000fe200000012ff */
[----:B------:R-:W-:Y:S01]  /*fda0*/  USHF.R.S32.HI UR4, URZ, 0x1f, UR12 ;  /* 0x0000001f3f047899 */ /* 0x000fe2000801140c */
[----:B------:R-:W-:Y:S01]  /*fdb0*/  SHF.R.U64 R12, R12, 0x3, RZ ;  /* 0x000000030c0c7819 */ /* 0x000fe200000012ff */
[----:B------:R-:W-:Y:S01]  /*fdc0*/  @UP2 ULDC UR11, c[0x0][0xbec] ;  /* 0x0002fb00000b2ab9 */ /* 0x000fe20000000800 */
[----:B------:R-:W-:Y:S01]  /*fdd0*/  LOP3.LUT R48, R48, R49, RZ, 0x3c, !PT ;  /* 0x0000003130307212 */ /* 0x000fe200078e3cff */
[--C-:B------:R-:W-:Y:S01]  /*fde0*/  IMAD.X R49, RZ, RZ, R5.reuse, P2 ;  /* 0x000000ffff317224 */ /* 0x100fe200010e0605 */
[----:B------:R-:W-:Y:S01]  /*fdf0*/  IADD3 R6, P2, R4, 0xf000, RZ ;  /* 0x0000f00004067810 */ /* 0x000fe20007f5e0ff */
[----:B------:R-:W-:Y:S01]  /*fe00*/  UIMAD.WIDE.U32 UR8, UR52, UR14, UR8 ;  /* 0x0000000e340872a5 */ /* 0x000fe2000f8e0008 */
[----:B------:R-:W-:Y:S01]  /*fe10*/  LOP3.LUT R8, R8, R9, RZ, 0x3c, !PT ;  /* 0x0000000908087212 */ /* 0x000fe200078e3cff */
[--C-:B------:R-:W-:Y:S01]  /*fe20*/  IMAD.X R9, RZ, RZ, R5.reuse, P4 ;  /* 0x000000ffff097224 */ /* 0x100fe200020e0605 */
[----:B------:R-:W-:Y:S01]  /*fe30*/  LOP3.LUT R3, R6, 0x380, RZ, 0xc0, !PT ;  /* 0x0000038006037812 */ /* 0x000fe200078ec0ff */
[--C-:B------:R-:W-:Y:S01]  /*fe40*/  IMAD.X R73, RZ, RZ, R5.reuse, P2 ;  /* 0x000000ffff497224 */ /* 0x100fe200010e0605 */
[----:B------:R-:W-:Y:S01]  /*fe50*/  LOP3.LUT R12, R12, R13, RZ, 0x3c, !PT ;  /* 0x0000000d0c0c7212 */ /* 0x000fe200078e3cff */
[----:B------:R-:W-:Y:S01]  /*fe60*/  IMAD.X R13, RZ, RZ, R5, P3 ;  /* 0x000000ffff0d7224 */ /* 0x000fe200018e0605 */
[----:B------:R-:W-:-:S02]  /*fe70*/  SHF.R.U64 R3, R3, 0x3, RZ ;  /* 0x0000000303037819 */ /* 0x000fc400000012ff */
[C---:B------:R-:W-:Y:S02]  /*fe80*/  IADD3 R29, P0, R4.reuse, 0x4000, RZ ;  /* 0x00004000041d7810 */ /* 0x040fe40007f1e0ff */
[C---:B------:R-:W-:Y:S02]  /*fe90*/  IADD3 R33, P6, R4.reuse, 0x5000, RZ ;  /* 0x0000500004217810 */ /* 0x040fe40007fde0ff */
[----:B------:R-:W-:Y:S01]  /*fea0*/  IADD3 R37, P5, R4, 0x6000, RZ ;  /* 0x0000600004257810 */ /* 0x000fe20007fbe0ff */
[----:B------:R-:W-:Y:S01]  /*feb0*/  UIMAD UR9, UR52, UR15, UR9 ;  /* 0x0000000f340972a4 */ /* 0x000fe2000f8e0209 */
[----:B------:R-:W-:Y:S01]  /*fec0*/  LOP3.LUT R72, R3, R6, RZ, 0x3c, !PT ;  /* 0x0000000603487212 */ /* 0x000fe200078e3cff */
[----:B------:R-:W-:Y:S01]  /*fed0*/  IMAD R3, R20, 0x20, R81 ;  /* 0x0000002014037824 */ /* 0x000fe200078e0251 */
[C---:B------:R-:W-:Y:S01]  /*fee0*/  IADD3 R41, P4, R4.reuse, 0x7000, RZ ;  /* 0x0000700004297810 */ /* 0x040fe20007f9e0ff */
[----:B------:R-:W-:Y:S01]  /*fef0*/  ULDC.64 UR14, c[0x0][0xaf0] ;  /* 0x0002bc00000e7ab9 */ /* 0x000fe20000000a00 */
[----:B------:R-:W-:Y:S01]  /*ff00*/  IADD3 R45, P3, R4, 0x8000, RZ ;  /* 0x00008000042d7810 */ /* 0x000fe20007f7e0ff */
[----:B------:R-:W-:Y:S01]  /*ff10*/  VIADD R78, R3, UR41 ;  /* 0x00000029034e7c36 */ /* 0x000fe20008000000 */
[----:B------:R-:W-:Y:S01]  /*ff20*/  LOP3.LUT R28, R29, 0x380, RZ, 0xc0, !PT ;  /* 0x000003801d1c7812 */ /* 0x000fe200078ec0ff */
[----:B------:R-:W-:Y:S01]  /*ff30*/  UIMAD UR4, UR4, UR14, URZ ;  /* 0x0000000e040472a4 */ /* 0x000fe2000f8e023f */
[----:B------:R-:W-:Y:S01]  /*ff40*/  LOP3.LUT R32, R33, 0x380, RZ, 0xc0, !PT ;  /* 0x0000038021207812 */ /* 0x000fe200078ec0ff */
[----:B------:R-:W5:Y:S01]  /*ff50*/  LD.E.128 R8, desc[UR48][R8.64] ;  /* 0x0000003008087980 */ /* 0x000f62000c101d00 */
[----:B------:R-:W-:-:S02]  /*ff60*/  LOP3.LUT R36, R37, 0x380, RZ, 0xc0, !PT ;  /* 0x0000038025247812 */ /* 0x000fc400078ec0ff */
[----:B------:R-:W-:Y:S01]  /*ff70*/  LOP3.LUT R40, R41, 0x380, RZ, 0xc0, !PT ;  /* 0x0000038029287812 */ /* 0x000fe200078ec0ff */
[----:B------:R-:W5:Y:S01]  /*ff80*/  LD.E.128 R12, desc[UR48][R12.64] ;  /* 0x000000300c0c7980 */ /* 0x000f62000c101d00 */
[----:B------:R-:W-:Y:S01]  /*ff90*/  LOP3.LUT R44, R45, 0x380, RZ, 0xc0, !PT ;  /* 0x000003802d2c7812 */ /* 0x000fe200078ec0ff */
[----:B------:R-:W-:Y:S01]  /*ffa0*/  @P1 IMAD.HI.U32 R20, R78, UR11, RZ ;  /* 0x0000000b4e141c27 */ /* 0x000fe2000f8e00ff */
[----:B------:R-:W-:Y:S01]  /*ffb0*/  SHF.R.U64 R28, R28, 0x3, RZ ;  /* 0x000000031c1c7819 */ /* 0x000fe200000012ff */
[----:B------:R-:W-:Y:S01]  /*ffc0*/  UIMAD UR4, UR12, UR15, UR4 ;  /* 0x0000000f0c0472a4 */ /* 0x000fe2000f8e0204 */
[----:B------:R-:W-:Y:S01]  /*ffd0*/  SHF.R.U64 R32, R32, 0x3, RZ ;  /* 0x0000000320207819 */ /* 0x000fe200000012ff */
[----:B------:R-:W5:Y:S01]  /*ffe0*/  LD.E.128 R24, desc[UR48][R24.64] ;  /* 0x0000003018187980 */ /* 0x000f62000c101d00 */
[----:B------:R-:W-:Y:S02]  /*fff0*/  SHF.R.U64 R36, R36, 0x3, RZ ;  /* 0x0000000324247819 */ /* 0x000fe400000012ff */
[----:B------:R-:W-:Y:S01]  /*10000*/  SHF.R.U64 R40, R40, 0x3, RZ ;  /* 0x0000000328287819 */ /* 0x000fe200000012ff */
[----:B------:R-:W5:Y:S01]  /*10010*/  LD.E.128 R48, desc[UR48][R48.64] ;  /* 0x0000003030307980 */ /* 0x000f62000c101d00 */
[----:B------:R-:W-:Y:S01]  /*10020*/  SHF.R.U64 R44, R44, 0x3, RZ ;  /* 0x000000032c2c7819 */ /* 0x000fe200000012ff */
[----:B------:R-:W-:Y:S01]  /*10030*/  UIMAD.WIDE.U32 UR12, UR12, UR14, UR8 ;  /* 0x0000000e0c0c72a5 */ /* 0x000fe2000f8e0008 */
[----:B------:R-:W-:Y:S01]  /*10040*/  LOP3.LUT R28, R28, R29, RZ, 0x3c, !PT ;  /* 0x0000001d1c1c7212 */ /* 0x000fe200078e3cff */
[----:B------:R-:W-:Y:S01]  /*10050*/  IMAD.MOV.U32 R3, RZ, RZ, R78 ;  /* 0x000000ffff037224 */ /* 0x000fe200078e004e */
[----:B------:R-:W-:Y:S01]  /*10060*/  @UP2 ULDC UR8, c[0x0][0xbf0] ;  /* 0x0002fc0000082ab9 */ /* 0x000fe20000000800 */
        /* <DEDUP_REMOVED lines=8> */
[----:B------:R-:W-:Y:S01]  /*100f0*/  @P1 SHF.R.U32.HI R3, RZ, UR8, R20 ;  /* 0x00000008ff031c19 */ /* 0x000fe20008011614 */
[----:B------:R-:W-:Y:S01]  /*10100*/  IMAD.X R45, RZ, RZ, R5, P3 ;  /* 0x000000ffff2d7224 */ /* 0x000fe200018e0605 */
[C---:B------:R-:W-:Y:S01]  /*10110*/  IADD3 R53, P0, R4.reuse, 0xa000, RZ ;  /* 0x0000a00004357810 */ /* 0x040fe20007f1e0ff */
[----:B------:R-:W-:Y:S01]  /*10120*/  UIADD3 UR4, UR13, UR4, URZ ;  /* 0x000000040d047290 */ /* 0x000fe2000fffe03f */
[C---:B------:R-:W-:Y:S01]  /*10130*/  IADD3 R57, P6, R4.reuse, 0xb000, RZ ;  /* 0x0000b00004397810 */ /* 0x040fe20007fde0ff */
[----:B------:R-:W-:Y:S01]  /*10140*/  ULDC.64 UR8, c[0x0][0xae0] ;  /* 0x0002b80000087ab9 */ /* 0x000fe20000000a00 */
[----:B------:R-:W-:-:S02]  /*10150*/  IADD3 R61, P5, R4, 0xc000, RZ ;  /* 0x0000c000043d7810 */ /* 0x000fc40007fbe0ff */
[C---:B------:R-:W-:Y:S01]  /*10160*/  LOP3.LUT R7, R4.reuse, 0x380, RZ, 0xc0, !PT ;  /* 0x0000038004077812 */ /* 0x040fe200078ec0ff */
[----:B------:R-:W-:Y:S01]  /*10170*/  IMAD.U32 R21, RZ, RZ, UR13 ;  /* 0x0000000dff157e24 */ /* 0x000fe2000f8e00ff */
[C---:B------:R-:W-:Y:S01]  /*10180*/  IADD3 R65, P4, R4.reuse, 0xd000, RZ ;  /* 0x0000d00004417810 */ /* 0x040fe20007f9e0ff */
[--C-:B------:R-:W-:Y:S01]  /*10190*/  IMAD.MOV R77, RZ, RZ, -R3.reuse ;  /* 0x000000ffff4d7224 */ /* 0x100fe200078e0a03 */
[----:B------:R-:W-:Y:S01]  /*101a0*/  IADD3 R69, P3, R4, 0xe000, RZ ;  /* 0x0000e00004457810 */ /* 0x000fe20007f7e0ff */
[----:B------:R-:W-:Y:S01]  /*101b0*/  IMAD.U32 R20, RZ, RZ, UR12 ;  /* 0x0000000cff147e24 */ /* 0x000fe2000f8e00ff */
[----:B------:R-:W-:Y:S01]  /*101c0*/  SHF.R.S32.HI R76, RZ, 0x1f, R3 ;  /* 0x0000001fff4c7819 */ /* 0x000fe20000011403 */
[----:B------:R-:W5:Y:S01]  /*101d0*/  LD.E.128 R28, desc[UR48][R28.64] ;  /* 0x000000301c1c7980 */ /* 0x000f62000c101d00 */
[----:B------:R-:W-:Y:S02]  /*101e0*/  LOP3.LUT R52, R53, 0x380, RZ, 0xc0, !PT ;  /* 0x0000038035347812 */ /* 0x000fe400078ec0ff */
[----:B------:R-:W-:Y:S01]  /*101f0*/  LOP3.LUT R56, R57, 0x380, RZ, 0xc0, !PT ;  /* 0x0000038039387812 */ /* 0x000fe200078ec0ff */
[----:B------:R-:W5:Y:S01]  /*10200*/  LD.E.128 R32, desc[UR48][R32.64] ;  /* 0x0000003020207980 */ /* 0x000f62000c101d00 */
[----:B------:R-:W-:-:S02]  /*10210*/  LOP3.LUT R60, R61, 0x380, RZ, 0xc0, !PT ;  /* 0x000003803d3c7812 */ /* 0x000fc400078ec0ff */
[----:B------:R-:W-:Y:S01]  /*10220*/  LOP3.LUT R64, R65, 0x380, RZ, 0xc0, !PT ;  /* 0x0000038041407812 */ /* 0x000fe200078ec0ff */
[----:B------:R-:W5:Y:S01]  /*10230*/  LD.E.128 R36, desc[UR48][R36.64] ;  /* 0x0000003024247980 */ /* 0x000f62000c101d00 */
[----:B------:R-:W-:Y:S01]  /*10240*/  LOP3.LUT R68, R69, 0x380, RZ, 0xc0, !PT ;  /* 0x0000038045447812 */ /* 0x000fe200078ec0ff */
[----:B------:R-:W-:Y:S01]  /*10250*/  IMAD.U32 R21, RZ, RZ, UR4 ;  /* 0x00000004ff157e24 */ /* 0x000fe2000f8e00ff */
[----:B------:R-:W-:Y:S01]  /*10260*/  SHF.R.U64 R52, R52, 0x3, RZ ;  /* 0x0000000334347819 */ /* 0x000fe200000012ff */
[----:B------:R-:W-:Y:S01]  /*10270*/  IMAD R76, R76, UR8, RZ ;  /* 0x000000084c4c7c24 */ /* 0x000fe2000f8e02ff */
[----:B------:R-:W-:Y:S01]  /*10280*/  SHF.R.U64 R56, R56, 0x3, RZ ;  /* 0x0000000338387819 */ /* 0x000fe200000012ff */
[----:B------:R-:W-:Y:S01]  /*10290*/  IMAD R77, R77, UR20, R78 ;  /* 0x000000144d4d7c24 */ /* 0x000fe2000f8e024e */
[----:B------:R-:W-:Y:S01]  /*102a0*/  SHF.R.U64 R60, R60, 0x3, RZ ;  /* 0x000000033c3c7819 */ /* 0x000fe200000012ff */
[----:B------:R-:W5:Y:S01]  /*102b0*/  LD.E.128 R40, desc[UR48][R40.64] ;  /* 0x0000003028287980 */ /* 0x000f62000c101d00 */
[----:B------:R-:W-:-:S02]  /*102c0*/  SHF.R.U64 R64, R64, 0x3, RZ ;  /* 0x0000000340407819 */ /* 0x000fc400000012ff */
[----:B------:R-:W-:Y:S01]  /*102d0*/  SHF.R.U64 R68, R68, 0x3, RZ ;  /* 0x0000000344447819 */ /* 0x000fe200000012ff */
[----:B------:R-:W5:Y:S01]  /*102e0*/  LD.E.128 R44, desc[UR48][R44.64] ;  /* 0x000000302c2c7980 */ /* 0x000f62000c101d00 */
[----:B------:R-:W-:Y:S01]  /*102f0*/  SHF.R.U64 R7, R7, 0x3, RZ ;  /* 0x0000000307077819 */ /* 0x000fe200000012ff */
[C---:B------:R-:W-:Y:S01]  /*10300*/  IMAD R79, R3.reuse, UR9, R76 ;  /* 0x00000009034f7c24 */ /* 0x040fe2000f8e024c */
[----:B------:R-:W-:Y:S01]  /*10310*/  LOP3.LUT R52, R52, R53, RZ, 0x3c, !PT ;  /* 0x0000003534347212 */ /* 0x000fe200078e3cff */
[----:B------:R-:W-:Y:S01]  /*10320*/  IMAD.WIDE.U32 R20, R3, UR8, R20 ;  /* 0x0000000803147c25 */ /* 0x000fe2000f8e0014 */
[----:B------:R-:W-:Y:S01]  /*10330*/  LOP3.LUT R56, R56, R57, RZ, 0x3c, !PT ;  /* 0x0000003938387212 */ /* 0x000fe200078e3cff */
[----:B------:R-:W-:Y:S01]  /*10340*/  ULDC.64 UR8, c[0x0][0xad8] ;  /* 0x0002b60000087ab9 */ /* 0x000fe20000000a00 */
        /* <DEDUP_REMOVED lines=8> */
[----:B------:R-:W-:Y:S01]  /*103d0*/  SHF.R.S32.HI R3, RZ, 0x1f, R77 ;  /* 0x0000001fff037819 */ /* 0x000fe2000001144d */
[----:B------:R-:W-:Y:S01]  /*103e0*/  IMAD.X R69, RZ, RZ, R5, P3 ;  /* 0x000000ffff457224 */ /* 0x000fe200018e0605 */
[----:B------:R-:W5:Y:S01]  /*103f0*/  LD.E.128 R52, desc[UR48][R52.64] ;  /* 0x0000003034347980 */ /* 0x000f62000c101d00 */
[----:B------:R-:W-:-:S02]  /*10400*/  IMAD.IADD R21, R21, 0x1, R79 ;  /* 0x0000000115157824 */ /* 0x000fc400078e024f */
[----:B------:R-:W-:Y:S01]  /*10410*/  IMAD R76, R3, UR8, RZ ;  /* 0x00000008034c7c24 */ /* 0x000fe2000f8e02ff */
[----:B------:R-:W5:Y:S01]  /*10420*/  LD.E.128 R4, desc[UR48][R4.64] ;  /* 0x0000003004047980 */ /* 0x000f62000c101d00 */
[----:B------:R-:W-:-:S03]  /*10430*/  IMAD.WIDE.U32 R20, R77, UR8, R20 ;  /* 0x000000084d147c25 */ /* 0x000fc6000f8e0014 */
[----:B------:R-:W5:Y:S01]  /*10440*/  LD.E.128 R56, desc[UR48][R56.64] ;  /* 0x0000003038387980 */ /* 0x000f62000c101d00 */
[----:B------:R-:W-:Y:S01]  /*10450*/  IMAD R3, R77, UR9, R76 ;  /* 0x000000094d037c24 */ /* 0x000fe2000f8e024c */
[----:B------:R-:W-:Y:S02]  /*10460*/  ULDC.64 UR8, c[0x0][0xa80] ;  /* 0x0002a00000087ab9 */ /* 0x000fe40000000a00 */
[----:B------:R-:W5:Y:S04]  /*10470*/  LD.E.128 R60, desc[UR48][R60.64] ;  /* 0x000000303c3c7980 */ /* 0x000f68000c101d00 */
[----:B------:R-:W5:Y:S04]  /*10480*/  LD.E.128 R64, desc[UR48][R64.64] ;  /* 0x0000003040407980 */ /* 0x000f68000c101d00 */
[----:B------:R-:W5:Y:S04]  /*10490*/  LD.E.128 R68, desc[UR48][R68.64] ;  /* 0x0000003044447980 */ /* 0x000f68000c101d00 */
[----:B------:R-:W5:Y:S01]  /*104a0*/  LD.E.128 R72, desc[UR48][R72.64] ;  /* 0x0000003048487980 */ /* 0x000f62000c101d00 */
[----:B------:R-:W-:Y:S01]  /*104b0*/  @!PT LDS RZ, [RZ] ;  /* 0x00000000fffff984 */ /* 0x000fe20000000800 */
[----:B------:R-:W-:Y:S01]  /*104c0*/  @!PT LDS RZ, [RZ] ;  /* 0x00000000fffff984 */ /* 0x000fe20000000800 */
[----:B------:R-:W-:Y:S01]  /*104d0*/  @!PT LDS RZ, [RZ] ;  /* 0x00000000fffff984 */ /* 0x000fe20000000800 */
[----:B------:R-:W-:Y:S01]  /*104e0*/  @!PT LDS RZ, [RZ] ;  /* 0x00000000fffff984 */ /* 0x000fe20000000800 */
[----:B------:R0:W-:Y:S06]  /*104f0*/  MEMBAR.ALL.CTA ;  /* 0x0000000000007992 */ /* 0x0001ec0000008000 */
[----:B0-----:R-:W0:Y:S01]  /*10500*/  FENCE.VIEW.ASYNC.S ;  /* 0x00000000000073c6 */ /* 0x001e220000000000 */
[----:B------:R-:W-:Y:S01]  /*10510*/  IMAD.IADD R3, R21, 0x1, R3 ;  /* 0x0000000115037824 */ /* 0x000fe200078e0203 */
[----:B------:R-:W-:Y:S01]  /*10520*/  LEA R82, P2, R20, UR8, 0x1 ;  /* 0x0000000814527c11 */ /* 0x000fe2000f8408ff */
[----:B------:R-:W-:Y:S01]  /*10530*/  VIADD R84, R81, UR41 ;  /* 0x0000002951547c36 */ /* 0x000fe20008000000 */
[----:B------:R-:W-:-:S02]  /*10540*/  UIADD3 UR7, UR7, 0x28420, URZ ;  /* 0x0002842007077890 */ /* 0x000fc4000fffe03f */
[----:B------:R-:W-:Y:S02]  /*10550*/  LEA.HI.X R83, R20, UR9, R3, 0x1, P2 ;  /* 0x0000000914537c11 */ /* 0x000fe400090f0c03 */
[C---:B------:R-:W-:Y:S01]  /*10560*/  ISETP.GE.AND P2, PT, R84.reuse, UR10, PT ;  /* 0x0000000a54007c0c */ /* 0x040fe2000bf46270 */
[----:B------:R-:W-:Y:S01]  /*10570*/  UPRMT UR7, URZ, 0x654, UR7 ;  /* 0x000006543f077896 */ /* 0x000fe20008000007 */
[C---:B------:R-:W-:Y:S02]  /*10580*/  VIADD R76, R84.reuse, 0x20 ;  /* 0x00000020544c7836 */ /* 0x040fe40000000000 */
[----:B------:R-:W-:Y:S02]  /*10590*/  VIADD R77, R84, 0x40 ;  /* 0x00000040544d7836 */ /* 0x000fe40000000000 */
[C---:B------:R-:W-:Y:S02]  /*105a0*/  VIADD R88, R0.reuse, 0x80 ;  /* 0x0000008000587836 */ /* 0x040fe40000000000 */
[----:B------:R-:W-:-:S02]  /*105b0*/  VIADD R90, R0, 0xc0 ;  /* 0x000000c0005a7836 */ /* 0x000fc40000000000 */
[----:B------:R-:W-:Y:S01]  /*105c0*/  VIADD R86, R0, 0x40 ;  /* 0x0000004000567836 */ /* 0x000fe20000000000 */
[----:B0-----:R0:W1:Y:S01]  /*105d0*/  SHFL.IDX PT, R81, R82, RZ, 0x181f ;  /* 0x00181fff52517589 */ /* 0x00106200000e0000 */
[----:B------:R-:W-:Y:S03]  /*105e0*/  BSSY B1, `(.L_x_1235) ;  /* 0x000001b000017945 */ /* 0x000fe60003800000 */
[----:B------:R0:W2:Y:S01]  /*105f0*/  SHFL.IDX PT, R3, R83, RZ, 0x181f ;  /* 0x00181fff53037589 */ /* 0x0000a200000e0000 */
[----:B------:R-:W-:Y:S01]  /*10600*/  SYNCS.ARRIVE.TRANS64.RED.A1T0 RZ, [UR7], RZ ;  /* 0x000000ffffff79a7 */ /* 0x000fe20008100407 */
[----:B------:R-:W-:Y:S02]  /*10610*/  ISETP.GE.AND P1, PT, R76, UR10, PT ;  /* 0x0000000a4c007c0c */ /* 0x000fe4000bf26270 */
[----:B------:R-:W-:Y:S02]  /*10620*/  ISETP.GE.AND P0, PT, R77, UR10, PT ;  /* 0x0000000a4d007c0c */ /* 0x000fe4000bf06270 */
[----:B------:R-:W-:-:S02]  /*10630*/  SHF.R.S32.HI R91, RZ, 0x1f, R0 ;  /* 0x0000001fff5b7819 */ /* 0x000fc40000011400 */
        /* <DEDUP_REMOVED lines=21> */
.L_x_1236:
[----:B------:R-:W-:Y:S05]  /*10790*/  BSYNC B1 ;  /* 0x0000000000017941 */ /* 0x000fea0003800000 */
.L_x_1235:
[----:B--2---:R2:W3:Y:S01]  /*107a0*/  SHFL.IDX PT, R3, R83, 0x1, 0x181f ;  /* 0x00381f0053037f89 */ /* 0x0044e200000e0000 */
[----:B------:R-:W-:Y:S03]  /*107b0*/  BSSY B1, `(.L_x_1237) ;  /* 0x0000014000017945 */ /* 0x000fe60003800000 */
[----:B0----5:R2:W0:Y:S01]  /*107c0*/  SHFL.IDX PT, R29, R82, 0x1, 0x181f ;  /* 0x00381f00521d7f89 */ /* 0x02142200000e0000 */
[----:B------:R-:W-:Y:S05]  /*107d0*/  @P1 BRA `(.L_x_1238) ;  /* 0x0000000000441947 */ /* 0x000fea0003800000 */
[----:B------:R-:W-:Y:S02]  /*107e0*/  ULDC UR4, c[0x0][0xac8] ;  /* 0x0002b20000047ab9 */ /* 0x000fe40000000800 */
[----:B------:R-:W-:Y:S02]  /*107f0*/  ISETP.GE.AND P4, PT, R0, UR4, PT ;  /* 0x0000000400007c0c */ /* 0x000fe4000bf86270 */
[----:B------:R-:W-:Y:S02]  /*10800*/  ISETP.GE.AND P3, PT, R86, UR4, PT ;  /* 0x0000000456007c0c */ /* 0x000fe4000bf66270 */
[----:B------:R-:W-:Y:S02]  /*10810*/  ISETP.GE.AND P2, PT, R88, UR4, PT ;  /* 0x0000000458007c0c */ /* 0x000fe4000bf46270 */
[----:B------:R-:W-:-:S07]  /*10820*/  ISETP.GE.AND P1, PT, R90, UR4, PT ;  /* 0x000000045a007c0c */ /* 0x000fce000bf26270 */
[-C--:B0-----:R-:W-:Y:S02]  /*10830*/  @!P4 LEA R4, P6, R0, R29.reuse, 0x1 ;  /* 0x0000001d0004c211 */ /* 0x081fe400078c08ff */
        /* <DEDUP_REMOVED lines=11> */
.L_x_1238:
[----:B------:R-:W-:Y:S05]  /*108f0*/  BSYNC B1 ;  /* 0x0000000000017941 */ /* 0x000fea0003800000 */
.L_x_1237:
[----:B---3--:R3:W0:Y:S01]  /*10900*/  SHFL.IDX PT, R3, R83, 0x2, 0x181f ;  /* 0x00581f0053037f89 */ /* 0x00862200000e0000 */
[----:B------:R-:W-:Y:S03]  /*10910*/  BSSY B1, `(.L_x_1239) ;  /* 0x0000014000017945 */ /* 0x000fe60003800000 */
[----:B----4-:R3:W4:Y:S01]  /*10920*/  SHFL.IDX PT, R11, R82, 0x2, 0x181f ;  /* 0x00581f00520b7f89 */ /* 0x01072200000e0000 */
        /* <DEDUP_REMOVED lines=12> */
[----:B------:R0:W-:Y:S01]  /*109f0*/  @!P3 ST.E.128 desc[UR48][R4.64], R12 ;  /* 0x0000000c0400b985 */ /* 0x0001e2000c101d30 */
[----:B------:R-:W-:-:S02]  /*10a00*/  @!P1 LEA.HI.X R9, R88, R3, R85, 0x1, P4 ;  /* 0x0000000358099211 */ /* 0x000fc400020f0c55 */
[----:B------:R-:W-:Y:S01]  /*10a10*/  @!P0 LEA.HI.X R11, R90, R3, R87, 0x1, P6 ;  /* 0x000000035a0b8211 */ /* 0x000fe200030f0c57 */
[----:B------:R0:W-:Y:S04]  /*10a20*/  @!P2 ST.E.128 desc[UR48][R6.64], R36 ;  /* 0x000000240600a985 */ /* 0x0001e8000c101d30 */
[----:B------:R0:W-:Y:S04]  /*10a30*/  @!P1 ST.E.128 desc[UR48][R8.64], R52 ;  /* 0x0000003408009985 */ /* 0x0001e8000c101d30 */
[----:B------:R0:W-:Y:S02]  /*10a40*/  @!P0 ST.E.128 desc[UR48][R10.64], R68 ;  /* 0x000000440a008985 */ /* 0x0001e4000c101d30 */
.L_x_1240:
[----:B------:R-:W-:Y:S05]  /*10a50*/  BSYNC B1 ;  /* 0x0000000000017941 */ /* 0x000fea0003800000 */
.L_x_1239:
[----:B0-----:R-:W-:Y:S01]  /*10a60*/  VIADD R3, R84, 0x60 ;  /* 0x0000006054037836 */ /* 0x001fe20000000000 */
[----:B--23--:R-:W0:Y:S04]  /*10a70*/  SHFL.IDX PT, R83, R83, 0x3, 0x181f ;  /* 0x00781f0053537f89 */ /* 0x00ce2800000e0000 */
[----:B------:R-:W-:Y:S01]  /*10a80*/  ISETP.GE.AND P0, PT, R3, UR10, PT ;  /* 0x0000000a03007c0c */ /* 0x000fe2000bf06270 */
[----:B----4-:R4:W2:-:S12]  /*10a90*/  SHFL.IDX PT, R11, R82, 0x3, 0x181f ;  /* 0x00781f00520b7f89 */ /* 0x01089800000e0000 */
[----:B----4-:R-:W-:Y:S05]  /*10aa0*/  @P0 BRA `(.L_x_1241) ;  /* 0x0000002400500947 */ /* 0x010fea0003800000 */
[----:B------:R-:W-:Y:S02]  /*10ab0*/  ULDC UR4, c[0x0][0xac8] ;  /* 0x0002b20000047ab9 */ /* 0x000fe40000000800 */
[----:B------:R-:W-:Y:S02]  /*10ac0*/  ISETP.GE.AND P3, PT, R0, UR4, PT ;  /* 0x0000000400007c0c */ /* 0x000fe4000bf66270 */
[----:B------:R-:W-:Y:S02]  /*10ad0*/  ISETP.GE.AND P4, PT, R86, UR4, PT ;  /* 0x0000000456007c0c */ /* 0x000fe4000bf86270 */
[----:B------:R-:W-:-:S09]  /*10ae0*/  ISETP.GE.AND P5, PT, R88, UR4, PT ;  /* 0x0000000458007c0c */ /* 0x000fd2000bfa6270 */
[-C--:B--2---:R-:W-:Y:S02]  /*10af0*/  @!P3 LEA R4, P0, R0, R11.reuse, 0x1 ;  /* 0x0000000b0004b211 */ /* 0x084fe400078008ff */
[-C--:B------:R-:W-:Y:S02]  /*10b00*/  @!P4 LEA R6, P1, R86, R11.reuse, 0x1 ;  /* 0x0000000b5606c211 */ /* 0x080fe400078208ff */
[----:B------:R-:W-:Y:S02]  /*10b10*/  @!P5 LEA R8, P2, R88, R11, 0x1 ;  /* 0x0000000b5808d211 */ /* 0x000fe400078408ff */
[-C--:B0-----:R-:W-:Y:S02]  /*10b20*/  @!P3 LEA.HI.X R5, R0, R83.reuse, R91, 0x1, P0 ;  /* 0x000000530005b211 */ /* 0x081fe400000f0c5b */
[-C--:B------:R-:W-:Y:S02]  /*10b30*/  @!P4 LEA.HI.X R7, R86, R83.reuse, R89, 0x1, P1 ;  /* 0x000000535607c211 */ /* 0x080fe400008f0c59 */
[----:B------:R-:W-:Y:S01]  /*10b40*/  @!P5 LEA.HI.X R9, R88, R83, R85, 0x1, P2 ;  /* 0x000000535809d211 */ /* 0x000fe200010f0c55 */
[----:B------:R4:W-:Y:S01]  /*10b50*/  @!P3 ST.E.128 desc[UR48][R4.64], R24 ;  /* 0x000000180400b985 */ /* 0x0009e2000c101d30 */
[----:B------:R-:W-:-:S03]  /*10b60*/  ISETP.GE.AND P0, PT, R90, UR4, PT ;  /* 0x000000045a007c0c */ /* 0x000fc6000bf06270 */
[----:B------:R4:W-:Y:S04]  /*10b70*/  @!P4 ST.E.128 desc[UR48][R6.64], R40 ;  /* 0x000000280600c985 */ /* 0x0009e8000c101d30 */
[----:B------:R4:W-:Y:S06]  /*10b80*/  @!P5 ST.E.128 desc[UR48][R8.64], R56 ;  /* 0x000000380800d985 */ /* 0x0009ec000c101d30 */
[----:B------:R-:W-:Y:S05]  /*10b90*/  @P0 BRA `(.L_x_1241) ;  /* 0x0000002400140947 */ /* 0x000fea0003800000 */
[----:B----4-:R-:W-:-:S04]  /*10ba0*/  LEA R4, P0, R90, R11, 0x1 ;  /* 0x0000000b5a047211 */ /* 0x010fc800078008ff */
[----:B------:R-:W-:-:S05]  /*10bb0*/  LEA.HI.X R5, R90, R83, R87, 0x1, P0 ;  /* 0x000000535a057211 */ /* 0x000fca00000f0c57 */
[----:B------:R0:W-:Y:S01]  /*10bc0*/  ST.E.128 desc[UR48][R4.64], R72 ;  /* 0x0000004804007985 */ /* 0x0001e2000c101d30 */
[----:B------:R-:W-:Y:S05]  /*10bd0*/  BRA `(.L_x_1241) ;  /* 0x0000002400047947 */ /* 0x000fea0003800000 */
.L_x_1234:
[----:B------:R-:W-:Y:S01]  /*10be0*/  ULDC.64 UR14, c[0x0][0xb08] ;  /* 0x0002c200000e7ab9 */ /* 0x000fe20000000a00 */
[----:B------:R-:W-:Y:S01]  /*10bf0*/  IMAD.MOV.U32 R3, RZ, RZ, R80 ;  /* 0x000000ffff037224 */ /* 0x000fe200078e0050 */
[----:B------:R-:W-:Y:S01]  /*10c00*/  UIMAD UR11, UR16, UR14, URZ ;  /* 0x0000000e100b72a4 */ /* 0x000fe2000f8e023f */
[----:B------:R-:W-:Y:S01]  /*10c10*/  ISETP.GE.AND P0, PT, R79, UR10, PT ;  /* 0x0000000a4f007c0c */ /* 0x000fe2000bf06270 */
[----:B------:R-:W-:Y:S01]  /*10c20*/  UIMAD.WIDE.U32 UR8, UR4, UR14, URZ ;  /* 0x0000000e040872a5 */ /* 0x000fe2000f8e003f */
[----:B------:R-:W-:Y:S01]  /*10c30*/  BSSY B1, `(.L_x_1242) ;  /* 0x00000bd000017945 */ /* 0x000fe20003800000 */
[----:B------:R-:W-:Y:S01]  /*10c40*/  UIMAD UR11, UR4, UR15, UR11 ;  /* 0x0000000f040b72a4 */ /* 0x000fe2000f8e020b */
[----:B------:R-:W-:Y:S01]  /*10c50*/  SHF.R.S32.HI R81, RZ, 0x1f, R208 ;  /* 0x0000001fff517819 */ /* 0x000fe200000114d0 */
[----:B------:R-:W-:Y:S01]  /*10c60*/  USHF.R.S32.HI UR4, URZ, 0x1f, UR12 ;  /* 0x0000001f3f047899 */ /* 0x000fe2000801140c */
[----:B------:R-:W-:Y:S01]  /*10c70*/  SHF.R.S32.HI R82, RZ, 0x1f, R209 ;  /* 0x0000001fff527819 */ /* 0x000fe200000114d1 */
[----:B------:R-:W-:Y:S01]  /*10c80*/  UIADD3 UR9, UR9, UR11, URZ ;  /* 0x0000000b09097290 */ /* 0x000fe2000fffe03f */
[----:B------:R-:W-:Y:S01]  /*10c90*/  SHF.R.S32.HI R83, RZ, 0x1f, R210 ;  /* 0x0000001fff537819 */ /* 0x000fe200000114d2 */
[----:B------:R-:W-:Y:S01]  /*10ca0*/  ULDC.64 UR14, c[0x0][0xb38] ;  /* 0x0002ce00000e7ab9 */ /* 0x000fe20000000a00 */
[----:B------:R-:W-:Y:S01]  /*10cb0*/  ULDC.64 UR16, c[0x0][0xb40] ;  /* 0x0002d00000107ab9 */ /* 0x000fe20000000a00 */
[----:B------:R-:W-:Y:S01]  /*10cc0*/  UIMAD.WIDE.U32 UR8, UR52, UR14, UR8 ;  /* 0x0000000e340872a5 */ /* 0x000fe2000f8e0008 */
[----:B------:R-:W-:Y:S01]  /*10cd0*/  SHF.R.S32.HI R84, RZ, 0x1f, R211 ;  /* 0x0000001fff547819 */ /* 0x000fe200000114d3 */
[----:B------:R-:W-:Y:S01]  /*10ce0*/  UIMAD UR4, UR4, UR16, URZ ;  /* 0x00000010040472a4 */ /* 0x000fe2000f8e023f */
[----:B------:R-:W-:Y:S01]  /*10cf0*/  SHF.R.S32.HI R85, RZ, 0x1f, R212 ;  /* 0x0000001fff557819 */ /* 0x000fe200000114d4 */
[----:B------:R-:W-:Y:S01]  /*10d00*/  UIMAD UR9, UR52, UR15, UR9 ;  /* 0x0000000f340972a4 */ /* 0x000fe2000f8e0209 */
[----:B------:R-:W-:Y:S01]  /*10d10*/  SHF.R.S32.HI R86, RZ, 0x1f, R213 ;  /* 0x0000001fff567819 */ /* 0x000fe200000114d5 */
[----:B------:R-:W-:Y:S01]  /*10d20*/  UIMAD UR4, UR12, UR17, UR4 ;  /* 0x000000110c0472a4 */ /* 0x000fe2000f8e0204 */
[----:B------:R-:W-:Y:S01]  /*10d30*/  SHF.R.S32.HI R87, RZ, 0x1f, R214 ;  /* 0x0000001fff577819 */ /* 0x000fe200000114d6 */
[----:B------:R-:W-:Y:S01]  /*10d40*/  UIMAD.WIDE.U32 UR12, UR12, UR16, UR8 ;  /* 0x000000100c0c72a5 */ /* 0x000fe2000f8e0008 */
[----:B------:R-:W-:Y:S01]  /*10d50*/  SHF.R.S32.HI R88, RZ, 0x1f, R215 ;  /* 0x0000001fff587819 */ /* 0x000fe200000114d7 */
[----:B------:R-:W-:Y:S01]  /*10d60*/  ULDC.64 UR14, c[0x0][0xb48] ;  /* 0x0002d200000e7ab9 */ /* 0x000fe20000000a00 */
[----:B------:R-:W-:Y:S01]  /*10d70*/  @UP2 ULDC UR8, c[0x0][0xbec] ;  /* 0x0002fb0000082ab9 */ /* 0x000fe20000000800 */
[----:B------:R-:W-:Y:S01]  /*10d80*/  UIADD3 UR9, UR13, UR4, URZ ;  /* 0x000000040d097290 */ /* 0x000fe2000fffe03f */
[----:B------:R-:W-:Y:S01]  /*10d90*/  @P1 IMAD.HI.U32 R0, R80, UR8, RZ ;  /* 0x0000000850001c27 */ /* 0x000fe2000f8e00ff */
[----:B------:R-:W-:Y:S01]  /*10da0*/  UIADD3 UR7, UR7, 0x28420, URZ ;  /* 0x0002842007077890 */ /* 0x000fe2000fffe03f */
[----:B------:R-:W-:Y:S01]  /*10db0*/  SHF.R.S32.HI R89, RZ, 0x1f, R2 ;  /* 0x0000001fff597819 */ /* 0x000fe20000011402 */
[----:B------:R-:W-:Y:S01]  /*10dc0*/  @UP2 ULDC UR4, c[0x0][0xbf0] ;  /* 0x0002fc0000042ab9 */ /* 0x000fe20000000800 */
[----:B------:R-:W-:Y:S01]  /*10dd0*/  UMOV UR8, UR12 ;  /* 0x0000000c00087c82 */ /* 0x000fe20008000000 */
[----:B------:R-:W-:Y:S01]  /*10de0*/  @P1 SHF.R.U32.HI R3, RZ, UR4, R0 ;  /* 0x00000004ff031c19 */ /* 0x000fe20008011600 */
[----:B------:R-:W-:Y:S01]  /*10df0*/  UIMAD.WIDE.U32 UR8, UR55, UR14, UR8 ;  /* 0x0000000e370872a5 */ /* 0x000fe2000f8e0008 */
[----:B------:R-:W-:-:S02]  /*10e00*/  ULDC.64 UR12, c[0x0][0xb30] ;  /* 0x0002cc00000c7ab9 */ /* 0x000fc40000000a00 */
[--C-:B------:R-:W-:Y:S01]  /*10e10*/  SHF.R.S32.HI R0, RZ, 0x1f, R3.reuse ;  /* 0x0000001fff007819 */ /* 0x100fe20000011403 */
[----:B------:R-:W-:Y:S01]  /*10e20*/  IMAD.MOV R75, RZ, RZ, -R3 ;  /* 0x000000ffff4b7224 */ /* 0x000fe200078e0a03 */
[----:B------:R-:W-:Y:S02]  /*10e30*/  UIMAD UR55, UR55, UR15, UR9 ;  /* 0x0000000f373772a4 */ /* 0x000fe4000f8e0209 */
[----:B------:R-:W-:Y:S01]  /*10e40*/  IMAD.U32 R73, RZ, RZ, UR9 ;  /* 0x00000009ff497e24 */ /* 0x000fe2000f8e00ff */
[----:B------:R-:W-:Y:S01]  /*10e50*/  UPRMT UR7, URZ, 0x654, UR7 ;  /* 0x000006543f077896 */ /* 0x000fe20008000007 */
[----:B------:R-:W-:Y:S02]  /*10e60*/  IMAD R75, R75, UR20, R80 ;  /* 0x000000144b4b7c24 */ /* 0x000fe4000f8e0250 */
[----:B------:R-:W-:Y:S02]  /*10e70*/  IMAD R0, R0, UR12, RZ ;  /* 0x0000000c00007c24 */ /* 0x000fe4000f8e02ff */
[----:B------:R-:W-:Y:S01]  /*10e80*/  IMAD.U32 R72, RZ, RZ, UR8 ;  /* 0x00000008ff487e24 */ /* 0x000fe2000f8e00ff */
[----:B------:R-:W-:Y:S01]  /*10e90*/  ULDC.64 UR8, c[0x0][0xb28] ;  /* 0x0002ca0000087ab9 */ /* 0x000fe20000000a00 */
[----:B------:R-:W-:-:S02]  /*10ea0*/  IMAD.U32 R73, RZ, RZ, UR55 ;  /* 0x00000037ff497e24 */ /* 0x000fc4000f8e00ff */
[C---:B------:R-:W-:Y:S01]  /*10eb0*/  IMAD R77, R3.reuse, UR13, R0 ;  /* 0x0000000d034d7c24 */ /* 0x040fe2000f8e0200 */
[----:B------:R-:W-:Y:S01]  /*10ec0*/  SHF.R.S32.HI R0, RZ, 0x1f, R75 ;  /* 0x0000001fff007819 */ /* 0x000fe2000001144b */
[----:B------:R-:W-:Y:S01]  /*10ed0*/  IMAD.WIDE.U32 R72, R3, UR12, R72 ;  /* 0x0000000c03487c25 */ /* 0x000fe2000f8e0048 */
[----:B------:R-:W-:Y:S03]  /*10ee0*/  SYNCS.ARRIVE.TRANS64.RED.A1T0 RZ, [UR7], RZ ;  /* 0x000000ffffff79a7 */ /* 0x000fe60008100407 */
[----:B------:R-:W-:Y:S02]  /*10ef0*/  IMAD R0, R0, UR8, RZ ;  /* 0x0000000800007c24 */ /* 0x000fe4000f8e02ff */
[----:B------:R-:W-:Y:S02]  /*10f00*/  IMAD.IADD R73, R73, 0x1, R77 ;  /* 0x0000000149497824 */ /* 0x000fe400078e024d */
[----:B------:R-:W-:-:S02]  /*10f10*/  IMAD R3, R75, UR9, R0 ;  /* 0x000000094b037c24 */ /* 0x000fc4000f8e0200 */
[----:B------:R-:W-:Y:S01]  /*10f20*/  IMAD.WIDE.U32 R72, R75, UR8, R72 ;  /* 0x000000084b487c25 */ /* 0x000fe2000f8e0048 */
[----:B------:R-:W-:-:S03]  /*10f30*/  ULDC.64 UR8, c[0x0][0xb00] ;  /* 0x0002c00000087ab9 */ /* 0x000fc60000000a00 */
[----:B------:R-:W-:Y:S01]  /*10f40*/  IMAD.IADD R3, R73, 0x1, R3 ;  /* 0x0000000149037824 */ /* 0x000fe200078e0203 */
[----:B------:R-:W-:-:S04]  /*10f50*/  LEA R0, P1, R72, UR8, 0x2 ;  /* 0x0000000848007c11 */ /* 0x000fc8000f8210ff */
[----:B------:R-:W-:Y:S01]  /*10f60*/  LEA.HI.X R3, R72, UR9, R3, 0x2, P1 ;  /* 0x0000000948037c11 */ /* 0x000fe200088f1403 */
[----:B------:R0:W1:Y:S04]  /*10f70*/  SHFL.IDX PT, R77, R0, RZ, 0x1c1f ;  /* 0x001c1fff004d7589 */ /* 0x00006800000e0000 */
[----:B------:R0:W2:Y:S01]  /*10f80*/  SHFL.IDX PT, R78, R3, RZ, 0x1c1f ;  /* 0x001c1fff034e7589 */ /* 0x0000a200000e0000 */
[----:B------:R-:W-:Y:S05]  /*10f90*/  @P0 BRA `(.L_x_1243) ;  /* 0x0000000800180947 */ /* 0x000fea0003800000 */
[----:B------:R-:W-:Y:S02]  /*10fa0*/  ULDC UR4, c[0x0][0xac8] ;  /* 0x0002b20000047ab9 */ /* 0x000fe40000000800 */
[----:B------:R-:W-:Y:S02]  /*10fb0*/  ISETP.GE.AND P2, PT, R2, UR4, PT ;  /* 0x0000000402007c0c */ /* 0x000fe4000bf46270 */
[----:B------:R-:W-:Y:S02]  /*10fc0*/  ISETP.GE.AND P1, PT, R215, UR4, PT ;  /* 0x00000004d7007c0c */ /* 0x000fe4000bf26270 */
[----:B------:R-:W-:Y:S02]  /*10fd0*/  ISETP.GE.AND P3, PT, R214, UR4, PT ;  /* 0x00000004d6007c0c */ /* 0x000fe4000bf66270 */
[----:B------:R-:W-:-:S07]  /*10fe0*/  ISETP.GE.AND P0, PT, R213, UR4, PT ;  /* 0x00000004d5007c0c */ /* 0x000fce000bf06270 */
[CC--:B-1----:R-:W-:Y:S02]  /*10ff0*/  @!P2 LEA R72, P4, R2.reuse, R77.reuse, 0x2 ;  /* 0x0000004d0248a211 */ /* 0x0c2fe400078810ff */
[C---:B------:R-:W-:Y:S02]  /*11000*/  @!P1 LEA R74, P5, R215.reuse, R77, 0x2 ;  /* 0x0000004dd74a9211 */ /* 0x040fe400078a10ff */
[-C--:B--2---:R-:W-:Y:S02]  /*11010*/  @!P2 LEA.HI.X R73, R2, R78.reuse, R89, 0x2, P4 ;  /* 0x0000004e0249a211 */ /* 0x084fe400020f1459 */
[----:B------:R-:W-:Y:S02]  /*11020*/  @!P1 LEA.HI.X R75, R215, R78, R88, 0x2, P5 ;  /* 0x0000004ed74b9211 */ /* 0x000fe400028f1458 */
[----:B------:R-:W-:Y:S01]  /*11030*/  ISETP.GE.AND P4, PT, R212, UR4, PT ;  /* 0x00000004d4007c0c */ /* 0x000fe2000bf86270 */
[----:B------:R1:W-:Y:S04]  /*11040*/  @!P2 ST.E.64 desc[UR48][R72.64], R8 ;  /* 0x000000084800a985 */ /* 0x0003e8000c101b30 */
[----:B------:R2:W-:Y:S01]  /*11050*/  @!P1 ST.E.64 desc[UR48][R74.64], R10 ;  /* 0x0000000a4a009985 */ /* 0x0005e2000c101b30 */
[----:B------:R-:W-:-:S02]  /*11060*/  ISETP.GE.AND P1, PT, R211, UR4, PT ;  /* 0x00000004d3007c0c */ /* 0x000fc4000bf26270 */
[----:B-1----:R-:W-:-:S05]  /*11070*/  @!P3 LEA R8, P2, R214, R77, 0x2 ;  /* 0x0000004dd608b211 */ /* 0x002fca00078410ff */
[-C--:B------:R-:W-:Y:S02]  /*11080*/  @!P4 LEA R72, P5, R212, R77.reuse, 0x2 ;  /* 0x0000004dd448c211 */ /* 0x080fe400078a10ff */
[C---:B--2---:R-:W-:Y:S02]  /*11090*/  @!P0 LEA R10, P6, R213.reuse, R77, 0x2 ;  /* 0x0000004dd50a8211 */ /* 0x044fe400078c10ff */
[-C--:B------:R-:W-:Y:S02]  /*110a0*/  @!P3 LEA.HI.X R9, R214, R78.reuse, R87, 0x2, P2 ;  /* 0x0000004ed609b211 */ /* 0x080fe400010f1457 */
[-C--:B------:R-:W-:Y:S02]  /*110b0*/  @!P0 LEA.HI.X R11, R213, R78.reuse, R86, 0x2, P6 ;  /* 0x0000004ed50b8211 */ /* 0x080fe400030f1456 */
[----:B------:R-:W-:Y:S01]  /*110c0*/  ISETP.GE.AND P2, PT, R210, UR4, PT ;  /* 0x00000004d2007c0c */ /* 0x000fe2000bf46270 */
[----:B------:R1:W-:Y:S01]  /*110d0*/  @!P3 ST.E.64 desc[UR48][R8.64], R20 ;  /* 0x000000140800b985 */ /* 0x0003e2000c101b30 */
[----:B------:R-:W-:-:S02]  /*110e0*/  @!P4 LEA.HI.X R73, R212, R78, R85, 0x2, P5 ;  /* 0x0000004ed449c211 */ /* 0x000fc400028f1455 */
[----:B------:R-:W-:Y:S01]  /*110f0*/  ISETP.GE.AND P3, PT, R209, UR4, PT ;  /* 0x00000004d1007c0c */ /* 0x000fe2000bf66270 */
[----:B------:R2:W-:Y:S04]  /*11100*/  @!P0 ST.E.64 desc[UR48][R10.64], R24 ;  /* 0x000000180a008985 */ /* 0x0005e8000c101b30 */
[----:B------:R-:W-:Y:S01]  /*11110*/  @!P4 ST.E.64 desc[UR48][R72.64], R30 ;  /* 0x0000001e4800c985 */ /* 0x000fe2000c101b30 */
[----:B------:R-:W-:Y:S02]  /*11120*/  ISETP.GE.AND P4, PT, R208, UR4, PT ;  /* 0x00000004d0007c0c */ /* 0x000fe4000bf86270 */
[----:B-1----:R-:W-:-:S05]  /*11130*/  @!P1 LEA R8, P0, R211, R77, 0x2 ;  /* 0x0000004dd3089211 */ /* 0x002fca00078010ff */
[-C--:B------:R-:W-:Y:S02]  /*11140*/  @!P3 LEA R20, P5, R209, R77.reuse, 0x2 ;  /* 0x0000004dd114b211 */ /* 0x080fe400078a10ff */
[-C--:B------:R-:W-:Y:S02]  /*11150*/  @!P1 LEA.HI.X R9, R211, R78.reuse, R84, 0x2, P0 ;  /* 0x0000004ed3099211 */ /* 0x080fe400000f1454 */
[----:B--2---:R-:W-:Y:S02]  /*11160*/  @!P2 LEA R10, P6, R210, R77, 0x2 ;  /* 0x0000004dd20aa211 */ /* 0x004fe400078c10ff */
[----:B------:R-:W-:Y:S01]  /*11170*/  ISETP.GE.AND P0, PT, R207, UR4, PT ;  /* 0x00000004cf007c0c */ /* 0x000fe2000bf06270 */
[----:B------:R1:W-:Y:S01]  /*11180*/  @!P1 ST.E.64 desc[UR48][R8.64], R32 ;  /* 0x0000002008009985 */ /* 0x0003e2000c101b30 */
[----:B------:R-:W-:Y:S02]  /*11190*/  ISETP.GE.AND P1, PT, R206, UR4, PT ;  /* 0x00000004ce007c0c */ /* 0x000fe4000bf26270 */
[----:B------:R-:W-:-:S02]  /*111a0*/  @!P2 LEA.HI.X R11, R210, R78, R83, 0x2, P6 ;  /* 0x0000004ed20ba211 */ /* 0x000fc400030f1453 */
[----:B------:R-:W-:-:S03]  /*111b0*/  @!P3 LEA.HI.X R21, R209, R78, R82, 0x2, P5 ;  /* 0x0000004ed115b211 */ /* 0x000fc600028f1452 */
[----:B------:R2:W-:Y:S01]  /*111c0*/  @!P2 ST.E.64 desc[UR48][R10.64], R38 ;  /* 0x000000260a00a985 */ /* 0x0005e2000c101b30 */
[----:B------:R-:W-:-:S03]  /*111d0*/  ISETP.GE.AND P2, PT, R205, UR4, PT ;  /* 0x00000004cd007c0c */ /* 0x000fc6000bf46270 */
[----:B------:R3:W-:Y:S01]  /*111e0*/  @!P3 ST.E.64 desc[UR48][R20.64], R40 ;  /* 0x000000281400b985 */ /* 0x0007e2000c101b30 */
[----:B------:R-:W-:Y:S02]  /*111f0*/  ISETP.GE.AND P3, PT, R204, UR4, PT ;  /* 0x00000004cc007c0c */ /* 0x000fe4000bf66270 */
[----:B-1----:R-:W-:-:S04]  /*11200*/  @!P4 LEA R8, P5, R208, R77, 0x2 ;  /* 0x0000004dd008c211 */ /* 0x002fc800078a10ff */
[----:B------:R-:W-:Y:S02]  /*11210*/  @!P4 LEA.HI.X R9, R208, R78, R81, 0x2, P5 ;  /* 0x0000004ed009c211 */ /* 0x000fe400028f1451 */
[----:B--2---:R-:W-:-:S03]  /*11220*/  @!P0 LEA R10, P6, R207, R77, 0x2 ;  /* 0x0000004dcf0a8211 */ /* 0x004fc600078c10ff */
[----:B------:R1:W-:Y:S01]  /*11230*/  @!P4 ST.E.64 desc[UR48][R8.64], R46 ;  /* 0x0000002e0800c985 */ /* 0x0003e2000c101b30 */
[----:B------:R-:W-:Y:S02]  /*11240*/  ISETP.GE.AND P4, PT, R203, UR4, PT ;  /* 0x00000004cb007c0c */ /* 0x000fe4000bf86270 */
[C---:B---3--:R-:W-:Y:S02]  /*11250*/  @!P1 LEA R20, P5, R206.reuse, R77, 0x2 ;  /* 0x0000004dce149211 */ /* 0x048fe400078a10ff */
[-C--:B------:R-:W-:Y:S02]  /*11260*/  @!P0 LEA.HI.X R11, R207, R78.reuse, R237, 0x2, P6 ;  /* 0x0000004ecf0b8211 */ /* 0x080fe400030f14ed */
[----:B------:R-:W-:-:S03]  /*11270*/  @!P1 LEA.HI.X R21, R206, R78, R236, 0x2, P5 ;  /* 0x0000004ece159211 */ /* 0x000fc600028f14ec */
[----:B------:R2:W-:Y:S01]  /*11280*/  @!P0 ST.E.64 desc[UR48][R10.64], R48 ;  /* 0x000000300a008985 */ /* 0x0005e2000c101b30 */
[----:B-1----:R-:W-:-:S03]  /*11290*/  @!P2 LEA R8, P0, R205, R77, 0x2 ;  /* 0x0000004dcd08a211 */ /* 0x002fc600078010ff */
[----:B------:R1:W-:Y:S01]  /*112a0*/  @!P1 ST.E.64 desc[UR48][R20.64], R54 ;  /* 0x0000003614009985 */ /* 0x0003e2000c101b30 */
[----:B------:R-:W-:Y:S02]  /*112b0*/  ISETP.GE.AND P1, PT, R202, UR4, PT ;  /* 0x00000004ca007c0c */ /* 0x000fe4000bf26270 */
[----:B------:R-:W-:Y:S02]  /*112c0*/  @!P2 LEA.HI.X R9, R205, R78, R235, 0x2, P0 ;  /* 0x0000004ecd09a211 */ /* 0x000fe400000f14eb */
[----:B------:R-:W-:-:S03]  /*112d0*/  ISETP.GE.AND P0, PT, R201, UR4, PT ;  /* 0x00000004c9007c0c */ /* 0x000fc6000bf06270 */
[----:B------:R3:W-:Y:S01]  /*112e0*/  @!P2 ST.E.64 desc[UR48][R8.64], R56 ;  /* 0x000000380800a985 */ /* 0x0007e2000c101b30 */
[-C--:B--2---:R-:W-:Y:S02]  /*112f0*/  @!P3 LEA R10, P6, R204, R77.reuse, 0x2 ;  /* 0x0000004dcc0ab211 */ /* 0x084fe400078c10ff */
[----:B------:R-:W-:Y:S02]  /*11300*/  ISETP.GE.AND P2, PT, R200, UR4, PT ;  /* 0x00000004c8007c0c */ /* 0x000fe4000bf46270 */
[----:B------:R-:W-:Y:S02]  /*11310*/  @!P3 LEA.HI.X R11, R204, R78, R234, 0x2, P6 ;  /* 0x0000004ecc0bb211 */ /* 0x000fe400030f14ea */
[----:B-1----:R-:W-:-:S03]  /*11320*/  @!P4 LEA R20, P5, R203, R77, 0x2 ;  /* 0x0000004dcb14c211 */ /* 0x002fc600078a10ff */
[----:B------:R1:W-:Y:S01]  /*11330*/  @!P3 ST.E.64 desc[UR48][R10.64], R62 ;  /* 0x0000003e0a00b985 */ /* 0x0003e2000c101b30 */
[-C--:B------:R-:W-:Y:S02]  /*11340*/  @!P4 LEA.HI.X R21, R203, R78.reuse, R233, 0x2, P5 ;  /* 0x0000004ecb15c211 */ /* 0x080fe400028f14e9 */
[----:B------:R-:W-:Y:S02]  /*11350*/  ISETP.GE.AND P3, PT, R199, UR4, PT ;  /* 0x00000004c7007c0c */ /* 0x000fe4000bf66270 */
[-C--:B---3--:R-:W-:Y:S01]  /*11360*/  @!P1 LEA R8, P5, R202, R77.reuse, 0x2 ;  /* 0x0000004dca089211 */ /* 0x088fe200078a10ff */
[----:B------:R2:W-:Y:S01]  /*11370*/  @!P4 ST.E.64 desc[UR48][R20.64], R64 ;  /* 0x000000401400c985 */ /* 0x0005e2000c101b30 */
[----:B------:R-:W-:Y:S02]  /*11380*/  ISETP.GE.AND P4, PT, R198, UR4, PT ;  /* 0x00000004c6007c0c */ /* 0x000fe4000bf86270 */
[----:B------:R-:W-:Y:S02]  /*11390*/  @!P1 LEA.HI.X R9, R202, R78, R232, 0x2, P5 ;  /* 0x0000004eca099211 */ /* 0x000fe400028f14e8 */
[----:B-1----:R-:W-:-:S03]  /*113a0*/  @!P0 LEA R10, P6, R201, R77, 0x2 ;  /* 0x0000004dc90a8211 */ /* 0x002fc600078c10ff */
[----:B------:R1:W-:Y:S01]  /*113b0*/  @!P1 ST.E.64 desc[UR48][R8.64], R70 ;  /* 0x0000004608009985 */ /* 0x0003e2000c101b30 */
[----:B------:R-:W-:Y:S02]  /*113c0*/  ISETP.GE.AND P1, PT, R197, UR4, PT ;  /* 0x00000004c5007c0c */ /* 0x000fe4000bf26270 */
[----:B------:R-:W-:Y:S02]  /*113d0*/  @!P0 LEA.HI.X R11, R201, R78, R231, 0x2, P6 ;  /* 0x0000004ec90b8211 */ /* 0x000fe400030f14e7 */
[----:B--2---:R-:W-:-:S03]  /*113e0*/  @!P2 LEA R20, P5, R200, R77, 0x2 ;  /* 0x0000004dc814a211 */ /* 0x004fc600078a10ff */
[----:B------:R2:W-:Y:S01]  /*113f0*/  @!P0 ST.E.64 desc[UR48][R10.64], R92 ;  /* 0x0000005c0a008985 */ /* 0x0005e2000c101b30 */
[----:B------:R-:W-:-:S05]  /*11400*/  @!P2 LEA.HI.X R21, R200, R78, R230, 0x2, P5 ;  /* 0x0000004ec815a211 */ /* 0x000fca00028f14e6 */
[----:B------:R3:W-:Y:S01]  /*11410*/  @!P2 ST.E.64 desc[UR48][R20.64], R102 ;  /* 0x000000661400a985 */ /* 0x0007e2000c101b30 */
[CC--:B-1----:R-:W-:Y:S02]  /*11420*/  @!P3 LEA R8, P0, R199.reuse, R77.reuse, 0x2 ;  /* 0x0000004dc708b211 */ /* 0x0c2fe400078010ff */
[----:B------:R-:W-:Y:S02]  /*11430*/  ISETP.GE.AND P2, PT, R196, UR4, PT ;  /* 0x00000004c4007c0c */ /* 0x000fe4000bf46270 */
[----:B------:R-:W-:Y:S02]  /*11440*/  @!P3 LEA.HI.X R9, R199, R78, R229, 0x2, P0 ;  /* 0x0000004ec709b211 */ /* 0x000fe400000f14e5 */
[----:B------:R-:W-:Y:S02]  /*11450*/  ISETP.GE.AND P0, PT, R195, UR4, PT ;  /* 0x00000004c3007c0c */ /* 0x000fe4000bf06270 */
[----:B--2---:R-:W-:Y:S01]  /*11460*/  @!P4 LEA R10, P6, R198, R77, 0x2 ;  /* 0x0000004dc60ac211 */ /* 0x004fe200078c10ff */
[----:B------:R1:W-:Y:S01]  /*11470*/  @!P3 ST.E.64 desc[UR48][R8.64], R104 ;  /* 0x000000680800b985 */ /* 0x0003e2000c101b30 */
[----:B------:R-:W-:-:S02]  /*11480*/  ISETP.GE.AND P3, PT, R194, UR4, PT ;  /* 0x00000004c2007c0c */ /* 0x000fc4000bf66270 */
[----:B------:R-:W-:Y:S02]  /*11490*/  @!P4 LEA.HI.X R11, R198, R78, R228, 0x2, P6 ;  /* 0x0000004ec60bc211 */ /* 0x000fe400030f14e4 */
[----:B---3--:R-:W-:-:S03]  /*114a0*/  @!P1 LEA R20, P5, R197, R77, 0x2 ;  /* 0x0000004dc5149211 */ /* 0x008fc600078a10ff */
[----:B------:R2:W-:Y:S01]  /*114b0*/  @!P4 ST.E.64 desc[UR48][R10.64], R110 ;  /* 0x0000006e0a00c985 */ /* 0x0005e2000c101b30 */
[-C--:B------:R-:W-:Y:S02]  /*114c0*/  @!P1 LEA.HI.X R21, R197, R78.reuse, R227, 0x2, P5 ;  /* 0x0000004ec5159211 */ /* 0x080fe400028f14e3 */
[CC--:B------:R-:W-:Y:S02]  /*114d0*/  @!P2 LEA R24, P4, R196.reuse, R77.reuse, 0x2 ;  /* 0x0000004dc418a211 */ /* 0x0c0fe400078810ff */
[----:B------:R-:W-:Y:S01]  /*114e0*/  @!P0 LEA R32, P6, R195, R77, 0x2 ;  /* 0x0000004dc3208211 */ /* 0x000fe200078c10ff */
[----:B------:R3:W-:Y:S01]  /*114f0*/  @!P1 ST.E.64 desc[UR48][R20.64], R112 ;  /* 0x0000007014009985 */ /* 0x0007e2000c101b30 */
[----:B------:R-:W-:Y:S02]  /*11500*/  ISETP.GE.AND P1, PT, R193, UR4, PT ;  /* 0x00000004c1007c0c */ /* 0x000fe4000bf26270 */
[----:B------:R-:W-:Y:S02]  /*11510*/  @!P2 LEA.HI.X R25, R196, R78, R226, 0x2, P4 ;  /* 0x0000004ec419a211 */ /* 0x000fe400020f14e2 */
[----:B------:R-:W-:-:S02]  /*11520*/  ISETP.GE.AND P4, PT, R192, UR4, PT ;  /* 0x00000004c0007c0c */ /* 0x000fc4000bf86270 */
[-C--:B------:R-:W-:Y:S01]  /*11530*/  @!P0 LEA.HI.X R33, R195, R78.reuse, R225, 0x2, P6 ;  /* 0x0000004ec3218211 */ /* 0x080fe200030f14e1 */
[----:B------:R-:W-:Y:S01]  /*11540*/  @!P2 ST.E.64 desc[UR48][R24.64], R118 ;  /* 0x000000761800a985 */ /* 0x000fe2000c101b30 */
[----:B------:R-:W-:Y:S02]  /*11550*/  ISETP.GE.AND P2, PT, R23, UR4, PT ;  /* 0x0000000417007c0c */ /* 0x000fe4000bf46270 */
[CC--:B------:R-:W-:Y:S01]  /*11560*/  @!P3 LEA R30, P5, R194.reuse, R77.reuse, 0x2 ;  /* 0x0000004dc21eb211 */ /* 0x0c0fe200078a10ff */
[----:B------:R4:W-:Y:S02]  /*11570*/  @!P0 ST.E.64 desc[UR48][R32.64], R120 ;  /* 0x0000007820008985 */ /* 0x0009e4000c101b30 */
[C---:B-1----:R-:W-:Y:S02]  /*11580*/  @!P1 LEA R8, P0, R193.reuse, R77, 0x2 ;  /* 0x0000004dc1089211 */ /* 0x042fe400078010ff */
[-C--:B------:R-:W-:Y:S02]  /*11590*/  @!P3 LEA.HI.X R31, R194, R78.reuse, R224, 0x2, P5 ;  /* 0x0000004ec21fb211 */ /* 0x080fe400028f14e0 */
[----:B------:R-:W-:-:S02]  /*115a0*/  @!P1 LEA.HI.X R9, R193, R78, R223, 0x2, P0 ;  /* 0x0000004ec1099211 */ /* 0x000fc400000f14df */
[----:B------:R-:W-:Y:S01]  /*115b0*/  ISETP.GE.AND P0, PT, R22, UR4, PT ;  /* 0x0000000416007c0c */ /* 0x000fe2000bf06270 */
[----:B------:R1:W-:Y:S01]  /*115c0*/  @!P3 ST.E.64 desc[UR48][R30.64], R126 ;  /* 0x0000007e1e00b985 */ /* 0x0003e2000c101b30 */
[CC--:B--2---:R-:W-:Y:S02]  /*115d0*/  @!P4 LEA R10, P3, R192.reuse, R77.reuse, 0x2 ;  /* 0x0000004dc00ac211 */ /* 0x0c4fe400078610ff */
[C---:B---3--:R-:W-:Y:S01]  /*115e0*/  @!P2 LEA R20, P5, R23.reuse, R77, 0x2 ;  /* 0x0000004d1714a211 */ /* 0x048fe200078a10ff */
[----:B------:R2:W-:Y:S01]  /*115f0*/  @!P1 ST.E.64 desc[UR48][R8.64], R128 ;  /* 0x0000008008009985 */ /* 0x0005e2000c101b30 */
[-C--:B------:R-:W-:Y:S01]  /*11600*/  @!P4 LEA.HI.X R11, R192, R78.reuse, R222, 0x2, P3 ;  /* 0x0000004ec00bc211 */ /* 0x080fe200018f14de */
[C---:B----4-:R-:W-:Y:S01]  /*11610*/  VIADD R32, R2.reuse, 0xf0 ;  /* 0x000000f002207836 */ /* 0x050fe20000000000 */
[----:B------:R-:W-:Y:S01]  /*11620*/  @!P2 LEA.HI.X R21, R23, R78, R221, 0x2, P5 ;  /* 0x0000004e1715a211 */ /* 0x000fe200028f14dd */
[----:B------:R-:W-:Y:S01]  /*11630*/  VIADD R33, R2, 0xf8 ;  /* 0x000000f802217836 */ /* 0x000fe20000000000 */
[----:B------:R-:W-:Y:S01]  /*11640*/  ISETP.GE.AND P1, PT, R17, UR4, PT ;  /* 0x0000000411007c0c */ /* 0x000fe2000bf26270 */
[----:B------:R3:W-:Y:S01]  /*11650*/  @!P4 ST.E.64 desc[UR48][R10.64], R134 ;  /* 0x000000860a00c985 */ /* 0x0007e2000c101b30 */
[----:B------:R-:W-:-:S02]  /*11660*/  ISETP.GE.AND P3, PT, R32, UR4, PT ;  /* 0x0000000420007c0c */ /* 0x000fc4000bf66270 */
[----:B------:R-:W-:Y:S01]  /*11670*/  ISETP.GE.AND P5, PT, R19, UR4, PT ;  /* 0x0000000413007c0c */ /* 0x000fe2000bfa6270 */
[----:B------:R4:W-:Y:S01]  /*11680*/  @!P2 ST.E.64 desc[UR48][R20.64], R136 ;  /* 0x000000881400a985 */ /* 0x0009e2000c101b30 */
[-C--:B------:R-:W-:Y:S02]  /*11690*/  @!P0 LEA R24, P2, R22, R77.reuse, 0x2 ;  /* 0x0000004d16188211 */ /* 0x080fe400078410ff */
[----:B------:R-:W-:Y:S02]  /*116a0*/  ISETP.GE.AND P4, PT, R18, UR4, PT ;  /* 0x0000000412007c0c */ /* 0x000fe4000bf86270 */
[----:B------:R-:W-:Y:S02]  /*116b0*/  @!P0 LEA.HI.X R25, R22, R78, R220, 0x2, P2 ;  /* 0x0000004e16198211 */ /* 0x000fe400010f14dc */
[----:B------:R-:W-:Y:S02]  /*116c0*/  ISETP.GE.AND P2, PT, R33, UR4, PT ;  /* 0x0000000421007c0c */ /* 0x000fe4000bf46270 */
[----:B-1----:R-:W-:Y:S01]  /*116d0*/  SHF.R.S32.HI R31, RZ, 0x1f, R17 ;  /* 0x0000001fff1f7819 */ /* 0x002fe20000011411 */
[----:B------:R1:W-:Y:S01]  /*116e0*/  @!P0 ST.E.64 desc[UR48][R24.64], R142 ;  /* 0x0000008e18008985 */ /* 0x0003e2000c101b30 */
[----:B--2---:R-:W-:-:S02]  /*116f0*/  @!P1 LEA R8, P6, R17, R77, 0x2 ;  /* 0x0000004d11089211 */ /* 0x004fc400078c10ff */
[----:B---3--:R-:W-:Y:S02]  /*11700*/  SHF.R.S32.HI R11, RZ, 0x1f, R32 ;  /* 0x0000001fff0b7819 */ /* 0x008fe40000011420 */
[CC--:B------:R-:W-:Y:S02]  /*11710*/  @!P3 LEA R30, P0, R32.reuse, R77.reuse, 0x2 ;  /* 0x0000004d201eb211 */ /* 0x0c0fe400078010ff */
[-C--:B------:R-:W-:Y:S02]  /*11720*/  @!P1 LEA.HI.X R9, R17, R78.reuse, R31, 0x2, P6 ;  /* 0x0000004e11099211 */ /* 0x080fe400030f141f */
[C---:B------:R-:W-:Y:S02]  /*11730*/  @!P5 LEA R10, P6, R19.reuse, R77, 0x2 ;  /* 0x0000004d130ad211 */ /* 0x040fe400078c10ff */
[-C--:B------:R-:W-:Y:S02]  /*11740*/  @!P3 LEA.HI.X R31, R32, R78.reuse, R11, 0x2, P0 ;  /* 0x0000004e201fb211 */ /* 0x080fe400000f140b */
[----:B------:R-:W-:-:S02]  /*11750*/  @!P5 LEA.HI.X R11, R19, R78, R219, 0x2, P6 ;  /* 0x0000004e130bd211 */ /* 0x000fc400030f14db */
[----:B----4-:R-:W-:Y:S02]  /*11760*/  SHF.R.S32.HI R21, RZ, 0x1f, R33 ;  /* 0x0000001fff157819 */ /* 0x010fe40000011421 */
[CC--:B------:R-:W-:Y:S01]  /*11770*/  @!P2 LEA R32, P6, R33.reuse, R77.reuse, 0x2 ;  /* 0x0000004d2120a211 */ /* 0x0c0fe200078c10ff */
[----:B------:R1:W-:Y:S01]  /*11780*/  @!P5 ST.E.64 desc[UR48][R10.64], R144 ;  /* 0x000000900a00d985 */ /* 0x0003e2000c101b30 */
[C---:B------:R-:W-:Y:S02]  /*11790*/  @!P4 LEA R20, P0, R18.reuse, R77, 0x2 ;  /* 0x0000004d1214c211 */ /* 0x040fe400078010ff */
[-C--:B------:R-:W-:Y:S02]  /*117a0*/  @!P2 LEA.HI.X R33, R33, R78.reuse, R21, 0x2, P6 ;  /* 0x0000004e2121a211 */ /* 0x080fe400030f1415 */
[----:B------:R-:W-:-:S05]  /*117b0*/  @!P4 LEA.HI.X R21, R18, R78, R218, 0x2, P0 ;  /* 0x0000004e1215c211 */ /* 0x000fca00000f14da */
[----:B------:R1:W-:Y:S04]  /*117c0*/  @!P4 ST.E.64 desc[UR48][R20.64], R150 ;  /* 0x000000961400c985 */ /* 0x0003e8000c101b30 */
[----:B------:R1:W-:Y:S04]  /*117d0*/  @!P1 ST.E.64 desc[UR48][R8.64], R152 ;  /* 0x0000009808009985 */ /* 0x0003e8000c101b30 */
[----:B------:R1:W-:Y:S04]  /*117e0*/  @!P3 ST.E.64 desc[UR48][R30.64], R158 ;  /* 0x0000009e1e00b985 */ /* 0x0003e8000c101b30 */
[----:B------:R1:W-:Y:S02]  /*117f0*/  @!P2 ST.E.64 desc[UR48][R32.64], R160 ;  /* 0x000000a02000a985 */ /* 0x0003e4000c101b30 */
.L_x_1243:
[----:B------:R-:W-:Y:S05]  /*11800*/  BSYNC B1 ;  /* 0x0000000000017941 */ /* 0x000fea0003800000 */
.L_x_1242:
[----:B------:R-:W-:Y:S01]  /*11810*/  ISETP.GE.AND P0, PT, R76, UR10, PT ;  /* 0x0000000a4c007c0c */ /* 0x000fe2000bf06270 */
[----:B0-----:R-:W0:Y:S04]  /*11820*/  SHFL.IDX PT, R3, R3, 0x1, 0x1c1f ;  /* 0x003c1f0003037f89 */ /* 0x001e2800000e0000 */
[----:B------:R-:W3:Y:S08]  /*11830*/  SHFL.IDX PT, R0, R0, 0x1, 0x1c1f ;  /* 0x003c1f0000007f89 */ /* 0x000ef000000e0000 */
[----:B------:R-:W-:Y:S05]  /*11840*/  @P0 BRA `(.L_x_1241) ;  /* 0x0000001400e80947 */ /* 0x000fea0003800000 */
[----:B------:R-:W-:Y:S02]  /*11850*/  ULDC UR4, c[0x0][0xac8] ;  /* 0x0002b20000047ab9 */ /* 0x000fe40000000800 */
[----:B------:R-:W-:Y:S02]  /*11860*/  ISETP.GE.AND P5, PT, R2, UR4, PT ;  /* 0x0000000402007c0c */ /* 0x000fe4000bfa6270 */
[----:B------:R-:W-:Y:S02]  /*11870*/  ISETP.GE.AND P1, PT, R215, UR4, PT ;  /* 0x00000004d7007c0c */ /* 0x000fe4000bf26270 */
[----:B------:R-:W-:Y:S02]  /*11880*/  ISETP.GE.AND P4, PT, R214, UR4, PT ;  /* 0x00000004d6007c0c */ /* 0x000fe4000bf86270 */
[----:B------:R-:W-:-:S07]  /*11890*/  ISETP.GE.AND P3, PT, R213, UR4, PT ;  /* 0x00000004d5007c0c */ /* 0x000fce000bf66270 */
[CC--:B-1-3--:R-:W-:Y:S02]  /*118a0*/  @!P5 LEA R8, P0, R2.reuse, R0.reuse, 0x2 ;  /* 0x000000000208d211 */ /* 0x0cafe400078010ff */
[CC--:B------:R-:W-:Y:S02]  /*118b0*/  @!P1 LEA R10, P2, R215.reuse, R0.reuse, 0x2 ;  /* 0x00000000d70a9211 */ /* 0x0c0fe400078410ff */
[-C--:B0-----:R-:W-:Y:S02]  /*118c0*/  @!P5 LEA.HI.X R9, R2, R3.reuse, R89, 0x2, P0 ;  /* 0x000000030209d211 */ /* 0x081fe400000f1459 */
[----:B------:R-:W-:Y:S02]  /*118d0*/  @!P1 LEA.HI.X R11, R215, R3, R88, 0x2, P2 ;  /* 0x00000003d70b9211 */ /* 0x000fe400010f1458 */
[----:B------:R-:W-:Y:S01]  /*118e0*/  ISETP.GE.AND P0, PT, R212, UR4, PT ;  /* 0x00000004d4007c0c */ /* 0x000fe2000bf06270 */
[----:B------:R0:W-:Y:S01]  /*118f0*/  @!P5 ST.E.64 desc[UR48][R8.64], R12 ;  /* 0x0000000c0800d985 */ /* 0x0001e2000c101b30 */
[----:B------:R-:W-:-:S02]  /*11900*/  @!P4 LEA R20, P2, R214, R0, 0x2 ;  /* 0x00000000d614c211 */ /* 0x000fc400078410ff */
[----:B------:R-:W-:Y:S01]  /*11910*/  @!P3 LEA R24, P6, R213, R0, 0x2 ;  /* 0x00000000d518b211 */ /* 0x000fe200078c10ff */
[----:B------:R1:W-:Y:S01]  /*11920*/  @!P1 ST.E.64 desc[UR48][R10.64], R14 ;  /* 0x0000000e0a009985 */ /* 0x0003e2000c101b30 */
[----:B------:R-:W-:Y:S02]  /*11930*/  ISETP.GE.AND P1, PT, R211, UR4, PT ;  /* 0x00000004d3007c0c */ /* 0x000fe4000bf26270 */
[-C--:B------:R-:W-:Y:S02]  /*11940*/  @!P4 LEA.HI.X R21, R214, R3.reuse, R87, 0x2, P2 ;  /* 0x00000003d615c211 */ /* 0x080fe400010f1457 */
[----:B------:R-:W-:Y:S02]  /*11950*/  ISETP.GE.AND P2, PT, R210, UR4, PT ;  /* 0x00000004d2007c0c */ /* 0x000fe4000bf46270 */
[----:B------:R-:W-:Y:S01]  /*11960*/  @!P3 LEA.HI.X R25, R213, R3, R86, 0x2, P6 ;  /* 0x00000003d519b211 */ /* 0x000fe200030f1456 */
[----:B------:R3:W-:Y:S01]  /*11970*/  @!P4 ST.E.64 desc[UR48][R20.64], R26 ;  /* 0x0000001a1400c985 */ /* 0x0007e2000c101b30 */
[----:B------:R-:W-:-:S02]  /*11980*/  ISETP.GE.AND P4, PT, R209, UR4, PT ;  /* 0x00000004d1007c0c */ /* 0x000fc4000bf86270 */
[-C--:B------:R-:W-:Y:S01]  /*11990*/  @!P0 LEA R30, P5, R212, R0.reuse, 0x2 ;  /* 0x00000000d41e8211 */ /* 0x080fe200078a10ff */
[----:B------:R4:W-:Y:S01]  /*119a0*/  @!P3 ST.E.64 desc[UR48][R24.64], R28 ;  /* 0x0000001c1800b985 */ /* 0x0009e2000c101b30 */
[----:B------:R-:W-:Y:S02]  /*119b0*/  ISETP.GE.AND P3, PT, R208, UR4, PT ;  /* 0x00000004d0007c0c */ /* 0x000fe4000bf66270 */
[-C--:B------:R-:W-:Y:S02]  /*119c0*/  @!P0 LEA.HI.X R31, R212, R3.reuse, R85, 0x2, P5 ;  /* 0x00000003d41f8211 */ /* 0x080fe400028f1455 */
[CC--:B0-----:R-:W-:Y:S02]  /*119d0*/  @!P1 LEA R8, P5, R211.reuse, R0.reuse, 0x2 ;  /* 0x00000000d3089211 */ /* 0x0c1fe400078a10ff */
[----:B-1----:R-:W-:Y:S01]  /*119e0*/  @!P2 LEA R10, P6, R210, R0, 0x2 ;  /* 0x00000000d20aa211 */ /* 0x002fe200078c10ff */
[----:B------:R-:W-:Y:S01]  /*119f0*/  @!P0 ST.E.64 desc[UR48][R30.64], R34 ;  /* 0x000000221e008985 */ /* 0x000fe2000c101b30 */
[-C--:B------:R-:W-:Y:S01]  /*11a00*/  @!P1 LEA.HI.X R9, R211, R3.reuse, R84, 0x2, P5 ;  /* 0x00000003d3099211 */ /* 0x080fe200028f1454 */
[----:B---3--:R-:W-:Y:S01]  /*11a10*/  VIADD R26, R2, 0xf0 ;  /* 0x000000f0021a7836 */ /* 0x008fe20000000000 */
[----:B------:R-:W-:-:S02]  /*11a20*/  @!P2 LEA.HI.X R11, R210, R3, R83, 0x2, P6 ;  /* 0x00000003d20ba211 */ /* 0x000fc400030f1453 */
[-C--:B------:R-:W-:Y:S01]  /*11a30*/  @!P4 LEA R12, P5, R209, R0.reuse, 0x2 ;  /* 0x00000000d10cc211 */ /* 0x080fe200078a10ff */
[----:B------:R0:W-:Y:S01]  /*11a40*/  @!P1 ST.E.64 desc[UR48][R8.64], R36 ;  /* 0x0000002408009985 */ /* 0x0001e2000c101b30 */
[----:B------:R-:W-:Y:S02]  /*11a50*/  ISETP.GE.AND P0, PT, R207, UR4, PT ;  /* 0x00000004cf007c0c */ /* 0x000fe4000bf06270 */
        /* <DEDUP_REMOVED lines=11> */
[----:B----4-:R-:W-:Y:S02]  /*11b10*/  @!P1 LEA R24, P5, R206, R0, 0x2 ;  /* 0x00000000ce189211 */ /* 0x010fe400078a10ff */
[----:B------:R-:W-:-:S02]  /*11b20*/  @!P0 LEA.HI.X R21, R207, R3, R237, 0x2, P6 ;  /* 0x00000003cf158211 */ /* 0x000fc400030f14ed */
[-C--:B------:R-:W-:Y:S02]  /*11b30*/  @!P1 LEA.HI.X R25, R206, R3.reuse, R236, 0x2, P5 ;  /* 0x00000003ce199211 */ /* 0x080fe400028f14ec */
[CC--:B0-----:R-:W-:Y:S01]  /*11b40*/  @!P4 LEA R8, P5, R205.reuse, R0.reuse, 0x2 ;  /* 0x00000000cd08c211 */ /* 0x0c1fe200078a10ff */
[----:B------:R0:W-:Y:S01]  /*11b50*/  @!P0 ST.E.64 desc[UR48][R20.64], R52 ;  /* 0x0000003414008985 */ /* 0x0001e2000c101b30 */
[----:B------:R-:W-:Y:S02]  /*11b60*/  ISETP.GE.AND P0, PT, R202, UR4, PT ;  /* 0x00000004ca007c0c */ /* 0x000fe4000bf06270 */
[-C--:B-1----:R-:W-:Y:S01]  /*11b70*/  @!P2 LEA R10, P6, R204, R0.reuse, 0x2 ;  /* 0x00000000cc0aa211 */ /* 0x082fe200078c10ff */
[----:B------:R1:W-:Y:S01]  /*11b80*/  @!P1 ST.E.64 desc[UR48][R24.64], R58 ;  /* 0x0000003a18009985 */ /* 0x0003e2000c101b30 */
[----:B------:R-:W-:Y:S02]  /*11b90*/  @!P4 LEA.HI.X R9, R205, R3, R235, 0x2, P5 ;  /* 0x00000003cd09c211 */ /* 0x000fe400028f14eb */
[----:B---3--:R-:W-:-:S02]  /*11ba0*/  @!P3 LEA R12, P5, R203, R0, 0x2 ;  /* 0x00000000cb0cb211 */ /* 0x008fc400078a10ff */
[-C--:B------:R-:W-:Y:S01]  /*11bb0*/  @!P2 LEA.HI.X R11, R204, R3.reuse, R234, 0x2, P6 ;  /* 0x00000003cc0ba211 */ /* 0x080fe200030f14ea */
[----:B------:R3:W-:Y:S01]  /*11bc0*/  @!P4 ST.E.64 desc[UR48][R8.64], R60 ;  /* 0x0000003c0800c985 */ /* 0x0007e2000c101b30 */
[----:B------:R-:W-:Y:S02]  /*11bd0*/  @!P3 LEA.HI.X R13, R203, R3, R233, 0x2, P5 ;  /* 0x00000003cb0db211 */ /* 0x000fe400028f14e9 */
[----:B------:R-:W-:Y:S01]  /*11be0*/  ISETP.GE.AND P1, PT, R201, UR4, PT ;  /* 0x00000004c9007c0c */ /* 0x000fe2000bf26270 */
[----:B------:R4:W-:Y:S01]  /*11bf0*/  @!P2 ST.E.64 desc[UR48][R10.64], R66 ;  /* 0x000000420a00a985 */ /* 0x0009e2000c101b30 */
[----:B------:R-:W-:Y:S02]  /*11c00*/  ISETP.GE.AND P4, PT, R200, UR4, PT ;  /* 0x00000004c8007c0c */ /* 0x000fe4000bf86270 */
[----:B-----5:R-:W-:Y:S01]  /*11c10*/  @!P0 LEA R14, P2, R202, R0, 0x2 ;  /* 0x00000000ca0e8211 */ /* 0x020fe200078410ff */
[----:B------:R5:W-:Y:S01]  /*11c20*/  @!P3 ST.E.64 desc[UR48][R12.64], R68 ;  /* 0x000000440c00b985 */ /* 0x000be2000c101b30 */
[----:B------:R-:W-:-:S02]  /*11c30*/  ISETP.GE.AND P3, PT, R199, UR4, PT ;  /* 0x00000004c7007c0c */ /* 0x000fc4000bf66270 */
[----:B------:R-:W-:Y:S02]  /*11c40*/  @!P0 LEA.HI.X R15, R202, R3, R232, 0x2, P2 ;  /* 0x00000003ca0f8211 */ /* 0x000fe400010f14e8 */
[----:B------:R-:W-:-:S03]  /*11c50*/  ISETP.GE.AND P2, PT, R198, UR4, PT ;  /* 0x00000004c6007c0c */ /* 0x000fc6000bf46270 */
[CC--:B0-----:R-:W-:Y:S01]  /*11c60*/  @!P1 LEA R20, P6, R201.reuse, R0.reuse, 0x2 ;  /* 0x00000000c9149211 */ /* 0x0c1fe200078c10ff */
[----:B------:R0:W-:Y:S01]  /*11c70*/  @!P0 ST.E.64 desc[UR48][R14.64], R94 ;  /* 0x0000005e0e008985 */ /* 0x0001e2000c101b30 */
[CC--:B-1----:R-:W-:Y:S02]  /*11c80*/  @!P4 LEA R24, P5, R200.reuse, R0.reuse, 0x2 ;  /* 0x00000000c818c211 */ /* 0x0c2fe400078a10ff */
[-C--:B------:R-:W-:Y:S02]  /*11c90*/  @!P1 LEA.HI.X R21, R201, R3.reuse, R231, 0x2, P6 ;  /* 0x00000003c9159211 */ /* 0x080fe400030f14e7 */
[----:B------:R-:W-:Y:S02]  /*11ca0*/  ISETP.GE.AND P0, PT, R197, UR4, PT ;  /* 0x00000004c5007c0c */ /* 0x000fe4000bf06270 */
[----:B------:R-:W-:Y:S01]  /*11cb0*/  @!P4 LEA.HI.X R25, R200, R3, R230, 0x2, P5 ;  /* 0x00000003c819c211 */ /* 0x000fe200028f14e6 */
[----:B------:R1:W-:Y:S01]  /*11cc0*/  @!P1 ST.E.64 desc[UR48][R20.64], R100 ;  /* 0x0000006414009985 */ /* 0x0003e2000c101b30 */
[----:B---3--:R-:W-:-:S02]  /*11cd0*/  @!P3 LEA R8, P5, R199, R0, 0x2 ;  /* 0x00000000c708b211 */ /* 0x008fc400078a10ff */
[----:B------:R-:W-:Y:S01]  /*11ce0*/  ISETP.GE.AND P1, PT, R196, UR4, PT ;  /* 0x00000004c4007c0c */ /* 0x000fe2000bf26270 */
[----:B------:R3:W-:Y:S01]  /*11cf0*/  @!P4 ST.E.64 desc[UR48][R24.64], R106 ;  /* 0x0000006a1800c985 */ /* 0x0007e2000c101b30 */
[----:B------:R-:W-:Y:S02]  /*11d00*/  @!P3 LEA.HI.X R9, R199, R3, R229, 0x2, P5 ;  /* 0x00000003c709b211 */ /* 0x000fe400028f14e5 */
[-C--:B----4-:R-:W-:Y:S02]  /*11d10*/  @!P2 LEA R10, P6, R198, R0.reuse, 0x2 ;  /* 0x00000000c60aa211 */ /* 0x090fe400078c10ff */
[----:B------:R-:W-:Y:S01]  /*11d20*/  ISETP.GE.AND P4, PT, R195, UR4, PT ;  /* 0x00000004c3007c0c */ /* 0x000fe2000bf86270 */
[----:B------:R4:W-:Y:S01]  /*11d30*/  @!P3 ST.E.64 desc[UR48][R8.64], R108 ;  /* 0x0000006c0800b985 */ /* 0x0009e2000c101b30 */
[----:B------:R-:W-:Y:S02]  /*11d40*/  ISETP.GE.AND P3, PT, R194, UR4, PT ;  /* 0x00000004c2007c0c */ /* 0x000fe4000bf66270 */
[----:B-----5:R-:W-:-:S02]  /*11d50*/  @!P0 LEA R12, P5, R197, R0, 0x2 ;  /* 0x00000000c50c8211 */ /* 0x020fc400078a10ff */
[-C--:B------:R-:W-:Y:S02]  /*11d60*/  @!P2 LEA.HI.X R11, R198, R3.reuse, R228, 0x2, P6 ;  /* 0x00000003c60ba211 */ /* 0x080fe400030f14e4 */
[----:B------:R-:W-:-:S03]  /*11d70*/  @!P0 LEA.HI.X R13, R197, R3, R227, 0x2, P5 ;  /* 0x00000003c50d8211 */ /* 0x000fc600028f14e3 */
[----:B------:R5:W-:Y:S01]  /*11d80*/  @!P2 ST.E.64 desc[UR48][R10.64], R114 ;  /* 0x000000720a00a985 */ /* 0x000be2000c101b30 */
[CC--:B0-----:R-:W-:Y:S02]  /*11d90*/  @!P1 LEA R14, P2, R196.reuse, R0.reuse, 0x2 ;  /* 0x00000000c40e9211 */ /* 0x0c1fe400078410ff */
[-C--:B-1----:R-:W-:Y:S01]  /*11da0*/  @!P4 LEA R20, P5, R195, R0.reuse, 0x2 ;  /* 0x00000000c314c211 */ /* 0x082fe200078a10ff */
[----:B------:R0:W-:Y:S01]  /*11db0*/  @!P0 ST.E.64 desc[UR48][R12.64], R116 ;  /* 0x000000740c008985 */ /* 0x0001e2000c101b30 */
[----:B------:R-:W-:Y:S02]  /*11dc0*/  ISETP.GE.AND P0, PT, R193, UR4, PT ;  /* 0x00000004c1007c0c */ /* 0x000fe4000bf06270 */
[-C--:B------:R-:W-:Y:S02]  /*11dd0*/  @!P1 LEA.HI.X R15, R196, R3.reuse, R226, 0x2, P2 ;  /* 0x00000003c40f9211 */ /* 0x080fe400010f14e2 */
[----:B------:R-:W-:Y:S02]  /*11de0*/  ISETP.GE.AND P2, PT, R192, UR4, PT ;  /* 0x00000004c0007c0c */ /* 0x000fe4000bf46270 */
[----:B---3--:R-:W-:Y:S01]  /*11df0*/  @!P3 LEA R24, P6, R194, R0, 0x2 ;  /* 0x00000000c218b211 */ /* 0x008fe200078c10ff */
[----:B------:R1:W-:Y:S01]  /*11e00*/  @!P1 ST.E.64 desc[UR48][R14.64], R122 ;  /* 0x0000007a0e009985 */ /* 0x0003e2000c101b30 */
[----:B------:R-:W-:-:S02]  /*11e10*/  @!P4 LEA.HI.X R21, R195, R3, R225, 0x2, P5 ;  /* 0x00000003c315c211 */ /* 0x000fc400028f14e1 */
[----:B------:R-:W-:-:S03]  /*11e20*/  @!P3 LEA.HI.X R25, R194, R3, R224, 0x2, P6 ;  /* 0x00000003c219b211 */ /* 0x000fc600030f14e0 */
[----:B------:R3:W-:Y:S01]  /*11e30*/  @!P4 ST.E.64 desc[UR48][R20.64], R124 ;  /* 0x0000007c1400c985 */ /* 0x0007e2000c101b30 */
[-C--:B----4-:R-:W-:Y:S02]  /*11e40*/  @!P0 LEA R8, P1, R193, R0.reuse, 0x2 ;  /* 0x00000000c1088211 */ /* 0x090fe400078210ff */
[----:B------:R-:W-:Y:S01]  /*11e50*/  ISETP.GE.AND P4, PT, R23, UR4, PT ;  /* 0x0000000417007c0c */ /* 0x000fe2000bf86270 */
[----:B------:R4:W-:Y:S01]  /*11e60*/  @!P3 ST.E.64 desc[UR48][R24.64], R130 ;  /* 0x000000821800b985 */ /* 0x0009e2000c101b30 */
[----:B------:R-:W-:Y:S02]  /*11e70*/  ISETP.GE.AND P3, PT, R22, UR4, PT ;  /* 0x0000000416007c0c */ /* 0x000fe4000bf66270 */
[C---:B-----5:R-:W-:Y:S02]  /*11e80*/  @!P2 LEA R10, P5, R192.reuse, R0, 0x2 ;  /* 0x00000000c00aa211 */ /* 0x060fe400078a10ff */
        /* <DEDUP_REMOVED lines=10> */
[-C--:B------:R-:W-:Y:S02]  /*11f30*/  @!P3 LEA.HI.X R15, R22, R3.reuse, R220, 0x2, P6 ;  /* 0x00000003160fb211 */ /* 0x080fe400030f14dc */
[----:B------:R-:W-:Y:S01]  /*11f40*/  ISETP.GE.AND P6, PT, R17, UR4, PT ;  /* 0x0000000411007c0c */ /* 0x000fe2000bfc6270 */
[----:B------:R1:W-:Y:S01]  /*11f50*/  @!P4 ST.E.64 desc[UR48][R12.64], R140 ;  /* 0x0000008c0c00c985 */ /* 0x0003e2000c101b30 */
[----:B---3--:R-:W-:Y:S02]  /*11f60*/  SHF.R.S32.HI R20, RZ, 0x1f, R26 ;  /* 0x0000001fff147819 */ /* 0x008fe4000001141a */
[CC--:B----4-:R-:W-:Y:S01]  /*11f70*/  @!P1 LEA R24, P5, R26.reuse, R0.reuse, 0x2 ;  /* 0x000000001a189211 */ /* 0x0d0fe200078a10ff */
[----:B------:R3:W-:Y:S01]  /*11f80*/  @!P3 ST.E.64 desc[UR48][R14.64], R146 ;  /* 0x000000920e00b985 */ /* 0x0007e2000c101b30 */
[----:B-----5:R-:W-:Y:S02]  /*11f90*/  @!P2 LEA R8, P4, R19, R0, 0x2 ;  /* 0x000000001308a211 */ /* 0x020fe400078810ff */
[----:B------:R-:W-:-:S02]  /*11fa0*/  @!P1 LEA.HI.X R25, R26, R3, R20, 0x2, P5 ;  /* 0x000000031a199211 */ /* 0x000fc400028f1414 */
[-C--:B0-----:R-:W-:Y:S02]  /*11fb0*/  @!P0 LEA R10, P3, R18, R0.reuse, 0x2 ;  /* 0x00000000120a8211 */ /* 0x081fe400078610ff */
[-C--:B------:R-:W-:Y:S02]  /*11fc0*/  @!P2 LEA.HI.X R9, R19, R3.reuse, R219, 0x2, P4 ;  /* 0x000000031309a211 */ /* 0x080fe400020f14db */
[----:B------:R-:W-:Y:S01]  /*11fd0*/  SHF.R.S32.HI R26, RZ, 0x1f, R17 ;  /* 0x0000001fff1a7819 */ /* 0x000fe20000011411 */
[----:B-1----:R-:W-:Y:S01]  /*11fe0*/  VIADD R12, R2, 0xf8 ;  /* 0x000000f8020c7836 */ /* 0x002fe20000000000 */
[C---:B------:R-:W-:Y:S01]  /*11ff0*/  @!P6 LEA R20, P4, R17.reuse, R0, 0x2 ;  /* 0x000000001114e211 */ /* 0x040fe200078810ff */
[----:B------:R3:W-:Y:S01]  /*12000*/  @!P2 ST.E.64 desc[UR48][R8.64], R148 ;  /* 0x000000940800a985 */ /* 0x0007e2000c101b30 */
[-C--:B------:R-:W-:Y:S02]  /*12010*/  @!P0 LEA.HI.X R11, R18, R3.reuse, R218, 0x2, P3 ;  /* 0x00000003120b8211 */ /* 0x080fe400018f14da */
[----:B------:R-:W-:-:S03]  /*12020*/  @!P6 LEA.HI.X R21, R17, R3, R26, 0x2, P4 ;  /* 0x000000031115e211 */ /* 0x000fc600020f141a */
[----:B------:R3:W-:Y:S01]  /*12030*/  @!P0 ST.E.64 desc[UR48][R10.64], R154 ;  /* 0x0000009a0a008985 */ /* 0x0007e2000c101b30 */
[----:B------:R-:W-:-:S03]  /*12040*/  ISETP.GE.AND P0, PT, R12, UR4, PT ;  /* 0x000000040c007c0c */ /* 0x000fc6000bf06270 */
[----:B------:R3:W-:Y:S04]  /*12050*/  @!P6 ST.E.64 desc[UR48][R20.64], R156 ;  /* 0x0000009c1400e985 */ /* 0x0007e8000c101b30 */
[----:B------:R3:W-:Y:S06]  /*12060*/  @!P1 ST.E.64 desc[UR48][R24.64], R4 ;  /* 0x0000000418009985 */ /* 0x0007ec000c101b30 */
[----:B------:R-:W-:Y:S05]  /*12070*/  @P0 BRA `(.L_x_1241) ;  /* 0x0000000c00dc0947 */ /* 0x000fea0003800000 */
[----:B---3--:R-:W-:Y:S02]  /*12080*/  LEA R4, P0, R12, R0, 0x2 ;  /* 0x000000000c047211 */ /* 0x008fe400078010ff */
[----:B------:R-:W-:-:S04]  /*12090*/  SHF.R.S32.HI R0, RZ, 0x1f, R12 ;  /* 0x0000001fff007819 */ /* 0x000fc8000001140c */
[----:B------:R-:W-:-:S05]  /*120a0*/  LEA.HI.X R5, R12, R3, R0, 0x2, P0 ;  /* 0x000000030c057211 */ /* 0x000fca00000f1400 */
[----:B------:R0:W-:Y:S01]  /*120b0*/  ST.E.64 desc[UR48][R4.64], R6 ;  /* 0x0000000604007985 */ /* 0x0001e2000c101b30 */
[----:B------:R-:W-:Y:S05]  /*120c0*/  BRA `(.L_x_1241) ;  /* 0x0000000c00c87947 */ /* 0x000fea0003800000 */
.L_x_1232:
        /* <DEDUP_REMOVED lines=9> */
[----:B------:R-:W-:Y:S01]  /*12160*/  UISETP.NE.U32.AND UP1, UPT, UR8, URZ, UPT ;  /* 0x0000003f0800728c */ /* 0x000fe2000bf25070 */
[----:B------:R-:W-:Y:S02]  /*12170*/  ULDC UR4, c[0x0][0xa88] ;  /* 0x0002a20000047ab9 */ /* 0x000fe40000000800 */
[----:B------:R-:W2:Y:S01]  /*12180*/  @P1 LDG.E R3, desc[UR48][R4.64] ;  /* 0x0000003004031981 */ /* 0x000ea2000c1e1900 */
[----:B------:R-:W-:Y:S01]  /*12190*/  UISETP.NE.AND.EX UP1, UPT, UR9, URZ, UPT, UP1 ;  /* 0x0000003f0900728c */ /* 0x000fe2000bf25310 */
[----:B------:R-:W-:Y:S01]  /*121a0*/  IMAD.U32 R0, RZ, RZ, UR4 ;  /* 0x00000004ff007e24 */ /* 0x000fe2000f8e00ff */
[----:B------:R-:W0:Y:S04]  /*121b0*/  S2R R10, SR_TID.X ;  /* 0x00000000000a7919 */ /* 0x000e280000002100 */
[----:B------:R-:W-:-:S05]  /*121c0*/  PLOP3.LUT P2, PT, PT, PT, UP1, 0x80, 0x0 ;  /* 0x000000000000781c */ /* 0x000fca0003f4f018 */
[----:B------:R-:W-:Y:S02]  /*121d0*/  @UP1 ULDC.64 UR8, c[0x0][0xc08] ;  /* 0x0003020000081ab9 */ /* 0x000fe40000000a00 */
[----:B------:R-:W-:-:S06]  /*121e0*/  @UP1 UIMAD.WIDE UR8, UR56, 0x4, UR8 ;  /* 0x00000004380818a5 */ /* 0x000fcc000f8e0208 */
[----:B------:R-:W-:Y:S02]  /*121f0*/  IMAD.U32 R6, RZ, RZ, UR8 ;  /* 0x00000008ff067e24 */ /* 0x000fe4000f8e00ff */
[----:B------:R-:W-:-:S05]  /*12200*/  IMAD.U32 R7, RZ, RZ, UR9 ;  /* 0x00000009ff077e24 */ /* 0x000fca000f8e00ff */
[----:B------:R1:W5:Y:S01]  /*12210*/  @P2 LDG.E R0, desc[UR48][R6.64] ;  /* 0x0000003006002981 */ /* 0x000362000c1e1900 */
[----:B------:R-:W-:Y:S01]  /*12220*/  UMOV UR4, URZ ;  /* 0x0000003f00047c82 */ /* 0x000fe20008000000 */
[----:B0-----:R-:W-:-:S05]  /*12230*/  VIADD R8, R10, 0xffffff80 ;  /* 0xffffff800a087836 */ /* 0x001fca0000000000 */
[----:B------:R-:W-:Y:S02]  /*12240*/  ISETP.GT.AND P0, PT, R8, 0x7f, PT ;  /* 0x0000007f0800780c */ /* 0x000fe40003f04270 */
[----:B--2---:R-:W-:Y:S01]  /*12250*/  @P1 R2UR UR4, R3 ;  /* 0x00000000030412ca */ /* 0x004fe200000e0000 */
[----:B-1----:R-:W-:-:S14]  /*12260*/  @P2 BRA `(.L_x_1244) ;  /* 0x0000000000102947 */ /* 0x002fdc0003800000 */
[----:B------:R-:W-:Y:S05]  /*12270*/  @!P1 BRA `(.L_x_1244) ;  /* 0x00000000000c9947 */ /* 0x000fea0003800000 */
[----:B------:R-:W2:Y:S04]  /*12280*/  LDG.E R3, desc[UR48][R4.64] ;  /* 0x0000003004037981 */ /* 0x000ea8000c1e1900 */
[----:B-----5:R-:W2:Y:S02]  /*12290*/  LDG.E R0, desc[UR48][R4.64+0x4] ;  /* 0x0000043004007981 */ /* 0x020ea4000c1e1900 */
[----:B--2---:R-:W-:-:S07]  /*122a0*/  IMAD.IADD R0, R0, 0x1, -R3 ;  /* 0x0000000100007824 */ /* 0x004fce00078e0a03 */
.L_x_1244:
[----:B------:R-:W-:Y:S01]  /*122b0*/  USHF.R.S32.HI UR12, URZ, 0x1f, UR56 ;  /* 0x0000001f3f0c7899 */ /* 0x000fe20008011438 */
[----:B------:R-:W-:Y:S01]  /*122c0*/  BSSY B1, `(.L_x_1245) ;  /* 0x0000039000017945 */ /* 0x000fe20003800000 */
[----:B------:R-:W-:Y:S02]  /*122d0*/  USHF.R.S32.HI UR18, URZ, 0x1f, UR4 ;  /* 0x0000001f3f127899 */ /* 0x000fe40008011404 */
[----:B------:R-:W-:Y:S02]  /*122e0*/  USEL UR7, UR56, URZ, !UP0 ;  /* 0x0000003f38077287 */ /* 0x000fe4000c000000 */
[----:B------:R-:W-:Y:S01]  /*122f0*/  USEL UR12, UR12, URZ, !UP0 ;  /* 0x0000003f0c0c7287 */ /* 0x000fe2000c000000 */
[----:B------:R-:W-:Y:S11]  /*12300*/  @P0 BRA `(.L_x_1246) ;  /* 0x0000000000d00947 */ /* 0x000ff60003800000 */
[----:B------:R-:W0:Y:S01]  /*12310*/  LDC R9, c[0x0][0xbe8] ;  /* 0x0002fa00ff097b82 */ /* 0x000e220000000800 */
[----:B------:R-:W-:-:S05]  /*12320*/  IMAD.U32 R6, RZ, RZ, UR41 ;  /* 0x00000029ff067e24 */ /* 0x000fca000f8e00ff */
[----:B------:R-:W-:Y:S01]  /*12330*/  IADD3 R6, R6, -0x80, R10 ;  /* 0xffffff8006067810 */ /* 0x000fe20007ffe00a */
[----:B0----5:R-:W-:-:S05]  /*12340*/  IMAD R3, R0, R9, RZ ;  /* 0x0000000900037224 */ /* 0x021fca00078e02ff */
[----:B------:R-:W-:-:S13]  /*12350*/  ISETP.GE.AND P0, PT, R6, R3, PT ;  /* 0x000000030600720c */ /* 0x000fda0003f06270 */
[----:B------:R-:W-:Y:S05]  /*12360*/  @P0 BRA `(.L_x_1246) ;  /* 0x0000000000b80947 */ /* 0x000fea0003800000 */
[----:B------:R-:W-:Y:S01]  /*12370*/  ISETP.NE.AND P0, PT, R9, 0x1, PT ;  /* 0x000000010900780c */ /* 0x000fe20003f05270 */
[----:B------:R-:W-:Y:S01]  /*12380*/  UISETP.GT.AND UP2, UPT, UR54, 0x1, UPT ;  /* 0x000000013600788c */ /* 0x000fe2000bf44270 */
[----:B------:R-:W-:-:S03]  /*12390*/  UMOV UR8, 0x9b8 ;  /* 0x000009b800087882 */ /* 0x000fc60000000000 */
[----:B------:R-:W-:Y:S02]  /*123a0*/  USEL UR19, UR8, 0x978, UP2 ;  /* 0x0000097808137887 */ /* 0x000fe40009000000 */
[----:B------:R-:W-:-:S06]  /*123b0*/  USEL UR21, UR55, URZ, UP2 ;  /* 0x0000003f37157287 */ /* 0x000fcc0009000000 */
[----:B------:R-:W0:Y:S04]  /*123c0*/  @P0 LDC R3, c[0x0][0xbec] ;  /* 0x0002fb00ff030b82 */ /* 0x000e280000000800 */
[----:B------:R-:W-:Y:S01]  /*123d0*/  ULDC.64 UR8, c[0x0][UR19+0x218] ;  /* 0x0000860013087abb */ /* 0x000fe20008000a00 */
[----:B------:R-:W-:Y:S01]  /*123e0*/  ULDC.64 UR14, c[0x0][UR19+0x220] ;  /* 0x00008800130e7abb */ /* 0x000fe20008000a00 */
[----:B------:R-:W-:Y:S01]  /*123f0*/  ULDC.64 UR16, c[0x0][UR19+0x228] ;  /* 0x00008a0013107abb */ /* 0x000fe20008000a00 */
[----:B------:R-:W-:Y:S01]  /*12400*/  UIMAD.WIDE.U32 UR10, UR8, UR52, URZ ;  /* 0x00000034080a72a5 */ /* 0x000fe2000f8e003f */
[----:B------:R-:W1:Y:S01]  /*12410*/  @P0 LDC R5, c[0x0][0xbf0] ;  /* 0x0002fc00ff050b82 */ /* 0x000e620000000800 */
        /* <DEDUP_REMOVED lines=8> */
[----:B0-----:R-:W-:Y:S01]  /*124a0*/  @P0 IMAD.HI.U32 R4, R6, R3, RZ ;  /* 0x0000000306040227 */ /* 0x001fe200078e00ff */
[----:B------:R-:W-:-:S02]  /*124b0*/  UIADD3 UR11, UR20, UR11, URZ ;  /* 0x0000000b140b7290 */ /* 0x000fc4000fffe03f */
[----:B------:R-:W-:Y:S01]  /*124c0*/  UIADD3 UR13, UR9, UR13, URZ ;  /* 0x0000000d090d7290 */ /* 0x000fe2000fffe03f */
[----:B------:R-:W-:Y:S02]  /*124d0*/  IMAD.MOV.U32 R3, RZ, RZ, R6 ;  /* 0x000000ffff037224 */ /* 0x000fe400078e0006 */
[----:B------:R-:W-:Y:S01]  /*124e0*/  IMAD.U32 R10, RZ, RZ, UR8 ;  /* 0x00000008ff0a7e24 */ /* 0x000fe2000f8e00ff */
[----:B------:R-:W-:Y:S01]  /*124f0*/  ULDC.64 UR8, c[0x0][UR19+0x210] ;  /* 0x0000840013087abb */ /* 0x000fe20008000a00 */
[----:B-1----:R-:W-:Y:S01]  /*12500*/  @P0 SHF.R.U32.HI R3, RZ, R5, R4 ;  /* 0x00000005ff030219 */ /* 0x002fe20000011604 */
[----:B------:R-:W-:Y:S02]  /*12510*/  IMAD.U32 R4, RZ, RZ, UR22 ;  /* 0x00000016ff047e24 */ /* 0x000fe4000f8e00ff */
[----:B------:R-:W-:Y:S01]  /*12520*/  IMAD.U32 R5, RZ, RZ, UR23 ;  /* 0x00000017ff057e24 */ /* 0x000fe2000f8e00ff */
[--C-:B------:R-:W-:Y:S01]  /*12530*/  SHF.R.S32.HI R5, RZ, 0x1f, R3.reuse ;  /* 0x0000001fff057819 */ /* 0x100fe20000011403 */
[----:B------:R-:W-:Y:S01]  /*12540*/  IMAD.MOV R7, RZ, RZ, -R3 ;  /* 0x000000ffff077224 */ /* 0x000fe200078e0a03 */
[----:B------:R-:W-:Y:S01]  /*12550*/  IADD3 R4, P0, P1, R3, UR10, R4 ;  /* 0x0000000a03047c10 */ /* 0x000fe2000f91e004 */
[----:B------:R-:W-:-:S02]  /*12560*/  UIADD3.X UR10, UR13, UR11, UR18, UP0, UP1 ;  /* 0x0000000b0d0a7290 */ /* 0x000fc400087e2412 */
        /* <DEDUP_REMOVED lines=14> */
.L_x_1246:
[----:B------:R-:W-:Y:S05]  /*12650*/  BSYNC B1 ;  /* 0x0000000000017941 */ /* 0x000fea0003800000 */
.L_x_1245:
[----:B------:R-:W-:-:S06]  /*12660*/  UISETP.GT.AND UP0, UPT, UR54, 0x1, UPT ;  /* 0x000000013600788c */ /* 0x000fcc000bf04270 */
[----:B------:R-:W-:-:S13]  /*12670*/  PLOP3.LUT P0, PT, PT, PT, UP0, 0x80, 0x0 ;  /* 0x000000000000781c */ /* 0x000fda0003f0f008 */
[----:B------:R-:W-:Y:S05]  /*12680*/  @P0 BRA `(.L_x_1241) ;  /* 0x0000000800580947 */ /* 0x000fea0003800000 */
[----:B------:R-:W1:Y:S01]  /*12690*/  LDC R11, c[0x0][0xbe8] ;  /* 0x0002fa00ff0b7b82 */ /* 0x000e620000000800 */
[----:B0-----:R-:W-:Y:S01]  /*126a0*/  SHF.R.S32.HI R3, RZ, 0x1f, R8 ;  /* 0x0000001fff037819 */ /* 0x001fe20000011408 */
        /* <DEDUP_REMOVED lines=9> */
[----:B------:R-:W-:-:S03]  /*12740*/  UIADD3 UR9, UR9, UR10, URZ ;  /* 0x0000000a09097290 */ /* 0x000fc6000fffe03f */
[----:B------:R-:W-:Y:S01]  /*12750*/  IMAD R3, R10, 0x20, R13 ;  /* 0x000000200a037824 */ /* 0x000fe200078e020d */
[----:B------:R-:W-:Y:S02]  /*12760*/  ULDC.64 UR10, c[0x0][0xae8] ;  /* 0x0002ba00000a7ab9 */ /* 0x000fe40000000a00 */
[----:B------:R-:W-:Y:S01]  /*12770*/  UIMAD.WIDE.U32 UR8, UR52, UR10, UR8 ;  /* 0x0000000a340872a5 */ /* 0x000fe2000f8e0008 */
[----:B------:R-:W-:Y:S01]  /*12780*/  VIADD R8, R3, UR41 ;  /* 0x0000002903087c36 */ /* 0x000fe20008000000 */
[----:B-1----:R-:W-:Y:S02]  /*12790*/  ISETP.NE.AND P0, PT, R11, 0x1, PT ;  /* 0x000000010b00780c */ /* 0x002fe40003f05270 */
[----:B------:R-:W-:Y:S01]  /*127a0*/  UIMAD UR9, UR52, UR11, UR9 ;  /* 0x0000000b340972a4 */ /* 0x000fe2000f8e0209 */
[----:B------:R-:W-:Y:S02]  /*127b0*/  IMAD.MOV.U32 R3, RZ, RZ, R8 ;  /* 0x000000ffff037224 */ /* 0x000fe400078e0008 */
[----:B------:R-:W-:-:S02]  /*127c0*/  ULDC.64 UR10, c[0x0][0xaf0] ;  /* 0x0002bc00000a7ab9 */ /* 0x000fc40000000a00 */
[----:B------:R-:W-:Y:S02]  /*127d0*/  UIMAD UR12, UR12, UR10, URZ ;  /* 0x0000000a0c0c72a4 */ /* 0x000fe4000f8e023f */
[----:B------:R-:W-:Y:S02]  /*127e0*/  UIMAD.WIDE.U32 UR8, UR7, UR10, UR8 ;  /* 0x0000000a070872a5 */ /* 0x000fe4000f8e0008 */
[----:B------:R-:W-:Y:S02]  /*127f0*/  UIMAD UR4, UR7, UR11, UR12 ;  /* 0x0000000b070472a4 */ /* 0x000fe4000f8e020c */
[----:B------:R-:W0:Y:S02]  /*12800*/  @P0 LDC R5, c[0x0][0xbec] ;  /* 0x0002fb00ff050b82 */ /* 0x000e240000000800 */
[----:B------:R-:W-:Y:S01]  /*12810*/  UIADD3 UR4, UR9, UR4, URZ ;  /* 0x0000000409047290 */ /* 0x000fe2000fffe03f */
[----:B------:R-:W-:-:S05]  /*12820*/  ULDC.64 UR10, c[0x0][0xae0] ;  /* 0x0002b800000a7ab9 */ /* 0x000fca0000000a00 */
[----:B------:R-:W1:Y:S01]  /*12830*/  @P0 LDC R7, c[0x0][0xbf0] ;  /* 0x0002fc00ff070b82 */ /* 0x000e620000000800 */
[----:B0-----:R-:W-:-:S04]  /*12840*/  @P0 IMAD.HI.U32 R4, R8, R5, RZ ;  /* 0x0000000508040227 */ /* 0x001fc800078e00ff */
[----:B------:R-:W-:Y:S02]  /*12850*/  IMAD.U32 R5, RZ, RZ, UR9 ;  /* 0x00000009ff057e24 */ /* 0x000fe4000f8e00ff */
[----:B------:R-:W-:Y:S01]  /*12860*/  IMAD.U32 R5, RZ, RZ, UR4 ;  /* 0x00000004ff057e24 */ /* 0x000fe2000f8e00ff */
[----:B-1----:R-:W-:Y:S01]  /*12870*/  @P0 SHF.R.U32.HI R3, RZ, R7, R4 ;  /* 0x00000007ff030219 */ /* 0x002fe20000011604 */
[----:B------:R-:W-:Y:S01]  /*12880*/  IMAD.U32 R4, RZ, RZ, UR8 ;  /* 0x00000008ff047e24 */ /* 0x000fe2000f8e00ff */
[----:B------:R-:W-:Y:S02]  /*12890*/  ULDC.64 UR8, c[0x0][0xad8] ;  /* 0x0002b60000087ab9 */ /* 0x000fe40000000a00 */
[--C-:B------:R-:W-:Y:S01]  /*128a0*/  SHF.R.S32.HI R6, RZ, 0x1f, R3.reuse ;  /* 0x0000001fff067819 */ /* 0x100fe20000011403 */
[----:B------:R-:W-:Y:S02]  /*128b0*/  IMAD.MOV R7, RZ, RZ, -R3 ;  /* 0x000000ffff077224 */ /* 0x000fe400078e0a03 */
[----:B------:R-:W-:-:S04]  /*128c0*/  IMAD.WIDE.U32 R4, R3, UR10, R4 ;  /* 0x0000000a03047c25 */ /* 0x000fc8000f8e0004 */
[----:B------:R-:W-:Y:S02]  /*128d0*/  IMAD R7, R11, R7, R8 ;  /* 0x000000070b077224 */ /* 0x000fe400078e0208 */
[----:B------:R-:W-:Y:S02]  /*128e0*/  IMAD R6, R6, UR10, RZ ;  /* 0x0000000a06067c24 */ /* 0x000fe4000f8e02ff */
[----:B------:R-:W-:Y:S02]  /*128f0*/  VIADD R8, R13, UR41 ;  /* 0x000000290d087c36 */ /* 0x000fe40008000000 */
[----:B------:R-:W-:Y:S01]  /*12900*/  IMAD R9, R3, UR11, R6 ;  /* 0x0000000b03097c24 */ /* 0x000fe2000f8e0206 */
[----:B------:R-:W-:Y:S01]  /*12910*/  SHF.R.S32.HI R6, RZ, 0x1f, R7 ;  /* 0x0000001fff067819 */ /* 0x000fe20000011407 */
[----:B-----5:R-:W-:Y:S02]  /*12920*/  IMAD R11, R0, R11, RZ ;  /* 0x0000000b000b7224 */ /* 0x020fe400078e02ff */
[----:B------:R-:W-:-:S02]  /*12930*/  IMAD.IADD R5, R5, 0x1, R9 ;  /* 0x0000000105057824 */ /* 0x000fc400078e0209 */
[----:B------:R-:W-:Y:S02]  /*12940*/  IMAD R6, R6, UR8, RZ ;  /* 0x0000000806067c24 */ /* 0x000fe4000f8e02ff */
[----:B------:R-:W-:-:S04]  /*12950*/  IMAD.WIDE.U32 R4, R7, UR8, R4 ;  /* 0x0000000807047c25 */ /* 0x000fc8000f8e0004 */
[----:B------:R-:W-:Y:S01]  /*12960*/  IMAD R9, R7, UR9, R6 ;  /* 0x0000000907097c24 */ /* 0x000fe2000f8e0206 */
[----:B------:R-:W-:Y:S01]  /*12970*/  ULDC.64 UR8, c[0x0][0xa80] ;  /* 0x0002a00000087ab9 */ /* 0x000fe20000000a00 */
[----:B------:R-:W-:Y:S01]  /*12980*/  VIADD R3, R8, 0x40 ;  /* 0x0000004008037836 */ /* 0x000fe20000000000 */
[----:B------:R-:W-:Y:S01]  /*12990*/  LEA R6, P2, R4, UR8, 0x1 ;  /* 0x0000000804067c11 */ /* 0x000fe2000f8408ff */
[----:B------:R-:W-:Y:S02]  /*129a0*/  IMAD.IADD R5, R5, 0x1, R9 ;  /* 0x0000000105057824 */ /* 0x000fe400078e0209 */
[----:B------:R-:W-:Y:S01]  /*129b0*/  VIADD R0, R8, 0x20 ;  /* 0x0000002008007836 */ /* 0x000fe20000000000 */
[-C--:B------:R-:W-:Y:S01]  /*129c0*/  ISETP.GE.AND P0, PT, R3, R11.reuse, PT ;  /* 0x0000000b0300720c */ /* 0x080fe20003f06270 */
[----:B------:R-:W-:Y:S01]  /*129d0*/  IMAD.SHL.U32 R7, R10, 0x8, RZ ;  /* 0x000000080a077824 */ /* 0x000fe200078e00ff */
[----:B------:R-:W-:Y:S02]  /*129e0*/  LEA.HI.X R3, R4, UR9, R5, 0x1, P2 ;  /* 0x0000000904037c11 */ /* 0x000fe400090f0c05 */
[-C--:B------:R-:W-:Y:S01]  /*129f0*/  ISETP.GE.AND P2, PT, R8, R11.reuse, PT ;  /* 0x0000000b0800720c */ /* 0x080fe20003f46270 */
[C---:B------:R-:W-:Y:S01]  /*12a00*/  VIADD R9, R7.reuse, 0x80 ;  /* 0x0000008007097836 */ /* 0x040fe20000000000 */
[----:B------:R-:W-:Y:S01]  /*12a10*/  ISETP.GE.AND P1, PT, R0, R11, PT ;  /* 0x0000000b0000720c */ /* 0x000fe20003f26270 */
[C---:B------:R-:W-:Y:S01]  /*12a20*/  VIADD R15, R7.reuse, 0xc0 ;  /* 0x000000c0070f7836 */ /* 0x040fe20000000000 */
[----:B------:R0:W1:Y:S01]  /*12a30*/  SHFL.IDX PT, R4, R6, RZ, 0x181f ;  /* 0x00181fff06047589 */ /* 0x00006200000e0000 */
[----:B------:R-:W-:Y:S01]  /*12a40*/  VIADD R13, R7, 0x40 ;  /* 0x00000040070d7836 */ /* 0x000fe20000000000 */
[----:B------:R-:W-:-:S02]  /*12a50*/  SHF.R.S32.HI R12, RZ, 0x1f, R7 ;  /* 0x0000001fff0c7819 */ /* 0x000fc40000011407 */
[----:B------:R0:W2:Y:S01]  /*12a60*/  SHFL.IDX PT, R0, R3, RZ, 0x181f ;  /* 0x00181fff03007589 */ /* 0x0000a200000e0000 */
[----:B------:R-:W-:Y:S02]  /*12a70*/  SHF.R.S32.HI R10, RZ, 0x1f, R9 ;  /* 0x0000001fff0a7819 */ /* 0x000fe40000011409 */
[----:B------:R-:W-:Y:S02]  /*12a80*/  SHF.R.S32.HI R14, RZ, 0x1f, R15 ;  /* 0x0000001fff0e7819 */ /* 0x000fe4000001140f */
[----:B------:R-:W-:Y:S01]  /*12a90*/  SHF.R.S32.HI R20, RZ, 0x1f, R13 ;  /* 0x0000001fff147819 */ /* 0x000fe2000001140d */
[----:B------:R-:W-:Y:S06]  /*12aa0*/  @P2 BRA `(.L_x_1248) ;  /* 0x0000000000442947 */ /* 0x000fec0003800000 */
        /* <DEDUP_REMOVED lines=17> */
.L_x_1248:
[----:B------:R-:W-:Y:S05]  /*12bc0*/  BSYNC B1 ;  /* 0x0000000000017941 */ /* 0x000fea0003800000 */
.L_x_1247:
[----:B--2---:R2:W4:Y:S01]  /*12bd0*/  SHFL.IDX PT, R0, R3, 0x1, 0x181f ;  /* 0x00381f0003007f89 */ /* 0x00452200000e0000 */
[----:B------:R-:W-:Y:S03]  /*12be0*/  BSSY B1, `(.L_x_1249) ;  /* 0x0000014000017945 */ /* 0x000fe60003800000 */
[----:B-1-3--:R2:W1:Y:S01]  /*12bf0*/  SHFL.IDX PT, R4, R6, 0x1, 0x181f ;  /* 0x00381f0006047f89 */ /* 0x00a46200000e0000 */
[----:B------:R-:W-:Y:S05]  /*12c00*/  @P1 BRA `(.L_x_1250) ;  /* 0x0000000000441947 */ /* 0x000fea0003800000 */
[----:B------:R-:W-:Y:S02]  /*12c10*/  ULDC UR4, c[0x0][0xac8] ;  /* 0x0002b20000047ab9 */ /* 0x000fe40000000800 */
[----:B------:R-:W-:Y:S02]  /*12c20*/  ISETP.GE.AND P4, PT, R7, UR4, PT ;  /* 0x0000000407007c0c */ /* 0x000fe4000bf86270 */
[----:B------:R-:W-:Y:S02]  /*12c30*/  ISETP.GE.AND P3, PT, R13, UR4, PT ;  /* 0x000000040d007c0c */ /* 0x000fe4000bf66270 */
[----:B------:R-:W-:Y:S02]  /*12c40*/  ISETP.GE.AND P2, PT, R9, UR4, PT ;  /* 0x0000000409007c0c */ /* 0x000fe4000bf46270 */
[----:B------:R-:W-:-:S07]  /*12c50*/  ISETP.GE.AND P1, PT, R15, UR4, PT ;  /* 0x000000040f007c0c */ /* 0x000fce000bf26270 */
[-C--:B-1----:R-:W-:Y:S02]  /*12c60*/  @!P4 LEA R24, P6, R7, R4.reuse, 0x1 ;  /* 0x000000040718c211 */ /* 0x082fe400078c08ff */
[----:B------:R-:W-:Y:S02]  /*12c70*/  @!P3 LEA R26, P5, R13, R4, 0x1 ;  /* 0x000000040d1ab211 */ /* 0x000fe400078a08ff */
[----:B----4-:R-:W-:Y:S02]  /*12c80*/  @!P4 LEA.HI.X R25, R7, R0, R12, 0x1, P6 ;  /* 0x000000000719c211 */ /* 0x010fe400030f0c0c */
        /* <DEDUP_REMOVED lines=9> */
.L_x_1250:
[----:B------:R-:W-:Y:S05]  /*12d20*/  BSYNC B1 ;  /* 0x0000000000017941 */ /* 0x000fea0003800000 */
.L_x_1249:
[----:B----4-:R4:W0:Y:S01]  /*12d30*/  SHFL.IDX PT, R0, R3, 0x2, 0x181f ;  /* 0x00581f0003007f89 */ /* 0x01082200000e0000 */
        /* <DEDUP_REMOVED lines=20> */
.L_x_1252:
[----:B------:R-:W-:Y:S05]  /*12e80*/  BSYNC B1 ;  /* 0x0000000000017941 */ /* 0x000fea0003800000 */
.L_x_1251:
[----:B0-----:R-:W-:Y:S01]  /*12e90*/  VIADD R0, R8, 0x60 ;  /* 0x0000006008007836 */ /* 0x001fe20000000000 */
[----:B--2-4-:R-:W2:Y:S04]  /*12ea0*/  SHFL.IDX PT, R3, R3, 0x3, 0x181f ;  /* 0x00781f0003037f89 */ /* 0x014ea800000e0000 */
[----:B------:R-:W-:Y:S01]  /*12eb0*/  ISETP.GE.AND P0, PT, R0, R11, PT ;  /* 0x0000000b0000720c */ /* 0x000fe20003f06270 */
[----:B-1-3--:R1:W3:-:S12]  /*12ec0*/  SHFL.IDX PT, R4, R6, 0x3, 0x181f ;  /* 0x00781f0006047f89 */ /* 0x00a2d800000e0000 */
[----:B-1----:R-:W-:Y:S05]  /*12ed0*/  @P0 BRA `(.L_x_1241) ;  /* 0x0000000000440947 */ /* 0x002fea0003800000 */
[----:B------:R-:W-:Y:S02]  /*12ee0*/  ULDC UR4, c[0x0][0xac8] ;  /* 0x0002b20000047ab9 */ /* 0x000fe40000000800 */
[----:B------:R-:W-:Y:S02]  /*12ef0*/  ISETP.GE.AND P3, PT, R7, UR4, PT ;  /* 0x0000000407007c0c */ /* 0x000fe4000bf66270 */
[----:B------:R-:W-:Y:S02]  /*12f00*/  ISETP.GE.AND P2, PT, R13, UR4, PT ;  /* 0x000000040d007c0c */ /* 0x000fe4000bf46270 */
[----:B------:R-:W-:Y:S02]  /*12f10*/  ISETP.GE.AND P1, PT, R9, UR4, PT ;  /* 0x0000000409007c0c */ /* 0x000fe4000bf26270 */
[----:B------:R-:W-:-:S07]  /*12f20*/  ISETP.GE.AND P0, PT, R15, UR4, PT ;  /* 0x000000040f007c0c */ /* 0x000fce000bf06270 */
[----:B---3--:R-:W-:-:S04]  /*12f30*/  @!P3 LEA R6, P4, R7, R4, 0x1 ;  /* 0x000000040706b211 */ /* 0x008fc800078808ff */
[-C--:B--2---:R-:W-:Y:S02]  /*12f40*/  @!P3 LEA.HI.X R7, R7, R3.reuse, R12, 0x1, P4 ;  /* 0x000000030707b211 */ /* 0x084fe400020f0c0c */
        /* <DEDUP_REMOVED lines=10> */
.L_x_1241:
[----:B------:R-:W-:Y:S05]  /*12ff0*/  BSYNC B0 ;  /* 0x0000000000007941 */ /* 0x000fea0003800000 */
.L_x_1231:
[----:B------:R-:W-:Y:S02]  /*13000*/  ULDC UR4, c[0x0][0xc3c] ;  /* 0x00030f0000047ab9 */ /* 0x000fe40000000800 */
[----:B------:R-:W-:-:S06]  /*13010*/  UISETP.GE.AND UP0, UPT, UR51, UR4, UPT ;  /* 0x000000043300728c */ /* 0x000fcc000bf06270 */
[----:B------:R-:W-:-:S13]  /*13020*/  PLOP3.LUT P0, PT, PT, PT, UP0, 0x80, 0x0 ;  /* 0x000000000000781c */ /* 0x000fda0003f0f008 */
[----:B------:R-:W-:Y:S05]  /*13030*/  @!P0 BRA `(.L_x_1253) ;  /* 0xfffffee000588947 */ /* 0x000fea000383ffff */
[----:B------:R-:W-:Y:S05]  /*13040*/  EXIT ;  /* 0x000000000000794d */ /* 0x000fea0003800000 */
.L_x_1144:
[----:B------:R-:W-:-:S08]  /*13050*/  NOP ;  /* 0x0000000000007918 */ /* 0x000fd00000000000 */
[----:B0-----:R-:W0:-:S00]  /*13060*/  USETMAXREG.DEALLOC.CTAPOOL 0x18 ;  /* 0x00000018000079c8 */ /* 0x001e0000080e0500 */
        /* <DEDUP_REMOVED lines=20> */
.L_x_1254:
        /* <DEDUP_REMOVED lines=21> */
[----:B------:R-:W-:Y:S02]  /*13300*/  IMAD.IADD R7, R4, 0x1, R7 ;  /* 0x0000000104077824 */ /* 0x000fe400078e0207 */
[----:B------:R-:W0:Y:S03]  /*13310*/  LDC R4, c[0x0][0xc38] ;  /* 0x00030e00ff047b82 */ /* 0x000e260000000800 */
[----:B------:R-:W1:Y:S02]  /*13320*/  SHFL.UP PT, R8, R7, 0x2, RZ ;  /* 0x0440000007087989 */ /* 0x000e6400000e00ff */
[----:B-1----:R-:W-:-:S05]  /*13330*/  SEL R8, R8, RZ, P2 ;  /* 0x000000ff08087207 */ /* 0x002fca0001000000 */
[----:B------:R-:W-:Y:S02]  /*13340*/  IMAD.IADD R8, R7, 0x1, R8 ;  /* 0x0000000107087824 */ /* 0x000fe400078e0208 */
[----:B------:R-:W1:Y:S03]  /*13350*/  S2R R7, SR_CTAID.X ;  /* 0x0000000000077919 */ /* 0x000e660000002500 */
[----:B------:R-:W2:Y:S02]  /*13360*/  SHFL.UP PT, R9, R8, 0x4, RZ ;  /* 0x0480000008097989 */ /* 0x000ea400000e00ff */
[----:B--2---:R-:W-:-:S05]  /*13370*/  SEL R9, R9, RZ, P3 ;  /* 0x000000ff09097207 */ /* 0x004fca0001800000 */
[----:B------:R-:W-:-:S05]  /*13380*/  IMAD.IADD R9, R8, 0x1, R9 ;  /* 0x0000000108097824 */ /* 0x000fca00078e0209 */
[----:B------:R-:W2:Y:S02]  /*13390*/  SHFL.UP PT, R2, R9, 0x8, RZ ;  /* 0x0500000009027989 */ /* 0x000ea400000e00ff */
[----:B--2---:R-:W-:-:S05]  /*133a0*/  SEL R2, R2, RZ, P4 ;  /* 0x000000ff02027207 */ /* 0x004fca0002000000 */
[----:B------:R-:W-:-:S05]  /*133b0*/  IMAD.IADD R2, R9, 0x1, R2 ;  /* 0x0000000109027824 */ /* 0x000fca00078e0202 */
[----:B------:R-:W2:Y:S02]  /*133c0*/  SHFL.UP PT, R3, R2, 0x10, RZ ;  /* 0x0600000002037989 */ /* 0x000ea400000e00ff */
[----:B--2---:R-:W-:-:S05]  /*133d0*/  SEL R3, R3, RZ, P5 ;  /* 0x000000ff03037207 */ /* 0x004fca0002800000 */
[----:B------:R-:W-:-:S05]  /*133e0*/  IMAD.IADD R3, R2, 0x1, R3 ;  /* 0x0000000102037824 */ /* 0x000fca00078e0203 */
[----:B------:R-:W0:Y:S02]  /*133f0*/  SHFL.IDX PT, R11, R3, 0x1f, 0x1f ;  /* 0x03e01f00030b7f89 */ /* 0x000e2400000e0000 */
[----:B0-----:R-:W-:-:S04]  /*13400*/  IMAD R8, R11, R4, RZ ;  /* 0x000000040b087224 */ /* 0x001fc800078e02ff */
[----:B------:R-:W-:Y:S01]  /*13410*/  IMAD.MOV.U32 R9, RZ, RZ, R8 ;  /* 0x000000ffff097224 */ /* 0x000fe200078e0008 */
[----:B-1----:R-:W-:-:S13]  /*13420*/  ISETP.GT.AND P6, PT, R8, R7, PT ;  /* 0x000000070800720c */ /* 0x002fda0003fc4270 */
[----:B------:R-:W-:Y:S05]  /*13430*/  @P6 BRA `(.L_x_1256) ;  /* 0x0000000000a86947 */ /* 0x000fea0003800000 */
[----:B------:R-:W-:Y:S01]  /*13440*/  IMAD.MOV.U32 R8, RZ, RZ, R9 ;  /* 0x000000ffff087224 */ /* 0x000fe200078e0009 */
[----:B------:R-:W-:Y:S01]  /*13450*/  UMOV UR38, URZ ;  /* 0x0000003f00267c82 */ /* 0x000fe20008000000 */
[----:B------:R-:W-:-:S05]  /*13460*/  ULDC UR5, c[0x0][0xc3c] ;  /* 0x00030f0000057ab9 */ /* 0x000fca0000000800 */
.L_x_1258:
        /* <DEDUP_REMOVED lines=22> */
[----:B------:R-:W-:Y:S02]  /*135d0*/  IMAD.IADD R9, R4, 0x1, R9 ;  /* 0x0000000104097824 */ /* 0x000fe400078e0209 */
[----:B------:R-:W0:Y:S03]  /*135e0*/  LDC R4, c[0x0][0xc38] ;  /* 0x00030e00ff047b82 */ /* 0x000e260000000800 */
        /* <DEDUP_REMOVED lines=9> */
[----:B------:R-:W0:Y:S02]  /*13680*/  SHFL.IDX PT, R11, R2, 0x1f, 0x1f ;  /* 0x03e01f00020b7f89 */ /* 0x000e2400000e0000 */
[----:B0-----:R-:W-:-:S04]  /*13690*/  IMAD R9, R11, R4, RZ ;  /* 0x000000040b097224 */ /* 0x001fc800078e02ff */
[----:B------:R-:W-:-:S05]  /*136a0*/  IMAD.IADD R8, R9, 0x1, R8 ;  /* 0x0000000109087824 */ /* 0x000fca00078e0208 */
[----:B------:R-:W-:-:S13]  /*136b0*/  ISETP.GT.AND P6, PT, R8, R7, PT ;  /* 0x000000070800720c */ /* 0x000fda0003fc4270 */
[----:B------:R-:W-:Y:S05]  /*136c0*/  @!P6 BRA `(.L_x_1258) ;  /* 0xfffffffc0068e947 */ /* 0x000fea000383ffff */
[----:B------:R-:W-:-:S07]  /*136d0*/  IMAD.MOV.U32 R3, RZ, RZ, R2 ;  /* 0x000000ffff037224 */ /* 0x000fce00078e0002 */
.L_x_1256:
        /* <DEDUP_REMOVED lines=8> */
[----:B------:R-:W-:-:S04]  /*13760*/  IMAD.U32 R11, RZ, RZ, UR4 ;  /* 0x00000004ff0b7e24 */ /* 0x000fc8000f8e00ff */
[----:B------:R0:W1:Y:S04]  /*13770*/  SHFL.IDX PT, R8, R5, R8, 0x1f ;  /* 0x00001f0805087589 */ /* 0x00006800000e0000 */
[----:B------:R0:W2:Y:S01]  /*13780*/  SHFL.IDX PT, R6, R6, R11, 0x1f ;  /* 0x00001f0b06067589 */ /* 0x0000a200000e0000 */
[----:B------:R-:W-:Y:S05]  /*13790*/  @!P0 BRA `(.L_x_1259) ;  /* 0x00000000000c8947 */ /* 0x000fea0003800000 */
[----:B------:R-:W-:-:S06]  /*137a0*/  UIADD3 UR5, UR4, -0x1, URZ ;  /* 0xffffffff04057890 */ /* 0x000fcc000fffe03f */
[----:B------:R-:W-:-:S05]  /*137b0*/  IMAD.U32 R2, RZ, RZ, UR5 ;  /* 0x00000005ff027e24 */ /* 0x000fca000f8e00ff */
[----:B------:R3:W4:Y:S02]  /*137c0*/  SHFL.IDX PT, R9, R3, R2, 0x1f ;  /* 0x00001f0203097589 */ /* 0x00072400000e0000 */
.L_x_1259:
[----:B---34-:R-:W-:Y:S01]  /*137d0*/  IMAD R2, R9, R4, R10 ;  /* 0x0000000409027224 */ /* 0x018fe200078e020a */
[----:B-1----:R-:W-:Y:S01]  /*137e0*/  ISETP.NE.AND P0, PT, R8, 0x1, PT ;  /* 0x000000010800780c */ /* 0x002fe20003f05270 */
[----:B------:R-:W-:Y:S02]  /*137f0*/  UIADD3 UR38, UR4, UR38, URZ ;  /* 0x0000002604267290 */ /* 0x000fe4000fffe03f */
[----:B0-----:R-:W-:Y:S01]  /*13800*/  IMAD.IADD R5, R7, 0x1, -R2 ;  /* 0x0000000107057824 */ /* 0x001fe200078e0a02 */
[----:B------:R0:W-:Y:S09]  /*13810*/  STL [R1+0x10], R2 ;  /* 0x0000100201007387 */ /* 0x0001f20000100800 */
[----:B------:R-:W-:Y:S05]  /*13820*/  @!P0 BRA `(.L_x_1260) ;  /* 0x0000000000e08947 */ /* 0x000fea0003800000 */
[----:B--2---:R-:W-:Y:S02]  /*13830*/  IABS R4, R6 ;  /* 0x0000000600047213 */ /* 0x004fe40000000000 */
[----:B------:R-:W-:Y:S02]  /*13840*/  IABS R7, R8 ;  /* 0x0000000800077213 */ /* 0x000fe40000000000 */
[----:B------:R-:W1:Y:S08]  /*13850*/  I2F.RP R9, R4 ;  /* 0x0000000400097306 */ /* 0x000e700000209400 */
[----:B------:R-:W2:Y:S08]  /*13860*/  I2F.RP R10, R7 ;  /* 0x00000007000a7306 */ /* 0x000eb00000209400 */
[----:B-1----:R-:W0:Y:S08]  /*13870*/  MUFU.RCP R9, R9 ;  /* 0x0000000900097308 */ /* 0x002e300000001000 */
[----:B--2---:R-:W-:Y:S01]  /*13880*/  MUFU.RCP R10, R10 ;  /* 0x0000000a000a7308 */ /* 0x004fe20000001000 */
[----:B0-----:R-:W-:Y:S01]  /*13890*/  VIADD R2, R9, 0xffffffe ;  /* 0x0ffffffe09027836 */ /* 0x001fe20000000000 */
[----:B------:R-:W-:-:S06]  /*138a0*/  IABS R9, R6 ;  /* 0x0000000600097213 */ /* 0x000fcc0000000000 */
[----:B------:R0:W1:Y:S02]  /*138b0*/  F2I.FTZ.U32.TRUNC.NTZ R3, R2 ;  /* 0x0000000200037305 */ /* 0x000064000021f000 */
[----:B0-----:R-:W-:Y:S02]  /*138c0*/  IMAD.MOV.U32 R2, RZ, RZ, RZ ;  /* 0x000000ffff027224 */ /* 0x001fe400078e00ff */
[----:B-1----:R-:W-:-:S04]  /*138d0*/  IMAD.MOV R11, RZ, RZ, -R3 ;  /* 0x000000ffff0b7224 */ /* 0x002fc800078e0a03 */
[----:B------:R-:W-:-:S04]  /*138e0*/  IMAD R11, R11, R4, RZ ;  /* 0x000000040b0b7224 */ /* 0x000fc800078e02ff */
[----:B------:R-:W-:Y:S01]  /*138f0*/  IMAD.HI.U32 R3, R3, R11, R2 ;  /* 0x0000000b03037227 */ /* 0x000fe200078e0002 */
[----:B------:R-:W-:-:S03]  /*13900*/  IABS R2, R5 ;  /* 0x0000000500027213 */ /* 0x000fc60000000000 */
[----:B------:R-:W-:Y:S02]  /*13910*/  IMAD.MOV R11, RZ, RZ, -R9 ;  /* 0x000000ffff0b7224 */ /* 0x000fe400078e0a09 */
[----:B------:R-:W-:-:S04]  /*13920*/  IMAD.HI.U32 R9, R3, R2, RZ ;  /* 0x0000000203097227 */ /* 0x000fc800078e00ff */
[----:B------:R-:W-:Y:S02]  /*13930*/  VIADD R3, R10, 0xffffffe ;  /* 0x0ffffffe0a037836 */ /* 0x000fe40000000000 */
[----:B------:R-:W-:-:S04]  /*13940*/  IMAD R11, R9, R11, R2 ;  /* 0x0000000b090b7224 */ /* 0x000fc800078e0202 */
[----:B------:R-:W0:Y:S01]  /*13950*/  F2I.FTZ.U32.TRUNC.NTZ R3, R3 ;  /* 0x0000000300037305 */ /* 0x000e22000021f000 */
[----:B------:R-:W-:-:S13]  /*13960*/  ISETP.GT.U32.AND P1, PT, R4, R11, PT ;  /* 0x0000000b0400720c */ /* 0x000fda0003f24070 */
[----:B------:R-:W-:Y:S02]  /*13970*/  @!P1 IMAD.IADD R11, R11, 0x1, -R4 ;  /* 0x000000010b0b9824 */ /* 0x000fe400078e0a04 */
[----:B0-----:R-:W-:Y:S02]  /*13980*/  IMAD.MOV R2, RZ, RZ, -R3 ;  /* 0x000000ffff027224 */ /* 0x001fe400078e0a03 */
[----:B------:R-:W-:Y:S01]  /*13990*/  @!P1 VIADD R9, R9, 0x1 ;  /* 0x0000000109099836 */ /* 0x000fe20000000000 */
[----:B------:R-:W-:Y:S01]  /*139a0*/  ISETP.GE.U32.AND P0, PT, R11, R4, PT ;  /* 0x000000040b00720c */ /* 0x000fe20003f06070 */
[----:B------:R-:W-:Y:S01]  /*139b0*/  IMAD R11, R2, R7, RZ ;  /* 0x00000007020b7224 */ /* 0x000fe200078e02ff */
[----:B------:R-:W-:Y:S01]  /*139c0*/  ISETP.NE.AND P1, PT, R6, RZ, PT ;  /* 0x000000ff0600720c */ /* 0x000fe20003f25270 */
[----:B------:R-:W-:-:S04]  /*139d0*/  IMAD.MOV.U32 R2, RZ, RZ, RZ ;  /* 0x000000ffff027224 */ /* 0x000fc800078e00ff */
[----:B------:R-:W-:Y:S01]  /*139e0*/  IMAD.HI.U32 R4, R3, R11, R2 ;  /* 0x0000000b03047227 */ /* 0x000fe200078e0002 */
[----:B------:R-:W-:-:S04]  /*139f0*/  LOP3.LUT R2, R5, R6, RZ, 0x3c, !PT ;  /* 0x0000000605027212 */ /* 0x000fc800078e3cff */
[----:B------:R-:W-:Y:S01]  /*13a00*/  ISETP.GE.AND P2, PT, R2, RZ, PT ;  /* 0x000000ff0200720c */ /* 0x000fe20003f46270 */
[----:B------:R-:W-:Y:S01]  /*13a10*/  @P0 VIADD R9, R9, 0x1 ;  /* 0x0000000109090836 */ /* 0x000fe20000000000 */
[----:B------:R-:W-:-:S05]  /*13a20*/  IABS R2, R8 ;  /* 0x0000000800027213 */ /* 0x000fca0000000000 */
[----:B------:R-:W-:-:S06]  /*13a30*/  IMAD.MOV R2, RZ, RZ, -R2 ;  /* 0x000000ffff027224 */ /* 0x000fcc00078e0a02 */
[----:B------:R-:W-:Y:S01]  /*13a40*/  @!P2 IMAD.MOV R9, RZ, RZ, -R9 ;  /* 0x000000ffff09a224 */ /* 0x000fe200078e0a09 */
[----:B------:R-:W-:-:S04]  /*13a50*/  @!P1 LOP3.LUT R9, RZ, R6, RZ, 0x33, !PT ;  /* 0x00000006ff099212 */ /* 0x000fc800078e33ff */
        /* <DEDUP_REMOVED lines=9> */
[----:B------:R-:W-:-:S07]  /*13af0*/  ISETP.GE.AND P2, PT, R2, RZ, PT ;  /* 0x000000ff0200720c */ /* 0x000fce0003f46270 */
[----:B------:R-:W-:-:S06]  /*13b00*/  @P0 VIADD R4, R4, 0x1 ;  /* 0x0000000104040836 */ /* 0x000fcc0000000000 */
[----:B------:R-:W-:Y:S01]  /*13b10*/  @!P2 IMAD.MOV R4, RZ, RZ, -R4 ;  /* 0x000000ffff04a224 */ /* 0x000fe200078e0a04 */
[----:B------:R-:W-:-:S05]  /*13b20*/  @!P1 LOP3.LUT R4, RZ, R8, RZ, 0x33, !PT ;  /* 0x00000008ff049212 */ /* 0x000fca00078e33ff */
[--C-:B------:R-:W-:Y:S02]  /*13b30*/  IMAD.MOV R2, RZ, RZ, -R4.reuse ;  /* 0x000000ffff027224 */ /* 0x100fe400078e0a04 */
[C---:B------:R-:W-:Y:S02]  /*13b40*/  IMAD R3, R8.reuse, 0x1000000, R4 ;  /* 0x0100000008037824 */ /* 0x040fe400078e0204 */
[--C-:B------:R-:W-:Y:S02]  /*13b50*/  IMAD R8, R8, R2, R9.reuse ;  /* 0x0000000208087224 */ /* 0x100fe400078e0209 */
[----:B------:R-:W-:Y:S02]  /*13b60*/  IMAD.MOV R2, RZ, RZ, -R9 ;  /* 0x000000ffff027224 */ /* 0x000fe400078e0a09 */
[----:B------:R-:W-:Y:S02]  /*13b70*/  IMAD R3, R8, 0x10000, R3 ;  /* 0x0001000008037824 */ /* 0x000fe400078e0203 */
[----:B------:R-:W-:-:S03]  /*13b80*/  IMAD R2, R6, R2, R5 ;  /* 0x0000000206027224 */ /* 0x000fc600078e0205 */
[----:B------:R0:W-:Y:S01]  /*13b90*/  STL [R1+0x18], R3 ;  /* 0x0000180301007387 */ /* 0x0001e20000100800 */
[----:B------:R-:W-:Y:S05]  /*13ba0*/  BRA `(.L_x_1261) ;  /* 0x0000000000fc7947 */ /* 0x000fea0003800000 */
.L_x_1260:
[----:B------:R-:W-:Y:S02]  /*13bb0*/  ULDC.64 UR4, c[0x0][0xc90] ;  /* 0x0003240000047ab9 */ /* 0x000fe40000000a00 */
[----:B------:R-:W-:-:S06]  /*13bc0*/  UIMAD.WIDE UR4, UR38, 0x4, UR4 ;  /* 0x00000004260478a5 */ /* 0x000fcc000f8e0204 */
[----:B0-----:R-:W-:Y:S02]  /*13bd0*/  IMAD.U32 R2, RZ, RZ, UR4 ;  /* 0x00000004ff027e24 */ /* 0x001fe4000f8e00ff */
[----:B------:R-:W-:-:S05]  /*13be0*/  IMAD.U32 R3, RZ, RZ, UR5 ;  /* 0x00000005ff037e24 */ /* 0x000fca000f8e00ff */
[----:B------:R0:W2:Y:S02]  /*13bf0*/  LDG.E R7, desc[UR48][R2.64] ;  /* 0x0000003002077981 */ /* 0x0000a4000c1e1900 */
[----:B0-----:R-:W-:Y:S02]  /*13c00*/  IMAD.MOV.U32 R2, RZ, RZ, RZ ;  /* 0x000000ffff027224 */ /* 0x001fe400078e00ff */
[----:B--2---:R-:W-:-:S05]  /*13c10*/  IMAD R8, R6, R7, RZ ;  /* 0x0000000706087224 */ /* 0x004fca00078e02ff */
[----:B------:R-:W-:-:S04]  /*13c20*/  IABS R9, R8 ;  /* 0x0000000800097213 */ /* 0x000fc80000000000 */
[----:B------:R-:W0:Y:S08]  /*13c30*/  I2F.RP R10, R9 ;  /* 0x00000009000a7306 */ /* 0x000e300000209400 */
[----:B0-----:R-:W0:Y:S02]  /*13c40*/  MUFU.RCP R10, R10 ;  /* 0x0000000a000a7308 */ /* 0x001e240000001000 */
[----:B0-----:R-:W-:-:S06]  /*13c50*/  VIADD R11, R10, 0xffffffe ;  /* 0x0ffffffe0a0b7836 */ /* 0x001fcc0000000000 */
[----:B------:R-:W0:Y:S02]  /*13c60*/  F2I.FTZ.U32.TRUNC.NTZ R3, R11 ;  /* 0x0000000b00037305 */ /* 0x000e24000021f000 */
[----:B0-----:R-:W-:-:S04]  /*13c70*/  IMAD.MOV R12, RZ, RZ, -R3 ;  /* 0x000000ffff0c7224 */ /* 0x001fc800078e0a03 */
[----:B------:R-:W-:-:S04]  /*13c80*/  IMAD R13, R12, R9, RZ ;  /* 0x000000090c0d7224 */ /* 0x000fc800078e02ff */
[----:B------:R-:W-:Y:S01]  /*13c90*/  IMAD.HI.U32 R2, R3, R13, R2 ;  /* 0x0000000d03027227 */ /* 0x000fe200078e0002 */
[----:B------:R-:W-:Y:S02]  /*13ca0*/  IABS R13, R5 ;  /* 0x00000005000d7213 */ /* 0x000fe40000000000 */
[----:B------:R-:W-:-:S03]  /*13cb0*/  IABS R3, R8 ;  /* 0x0000000800037213 */ /* 0x000fc60000000000 */
[----:B------:R-:W-:-:S04]  /*13cc0*/  IMAD.HI.U32 R2, R2, R13, RZ ;  /* 0x0000000d02027227 */ /* 0x000fc800078e00ff */
[----:B------:R-:W-:-:S04]  /*13cd0*/  IMAD.MOV R3, RZ, RZ, -R3 ;  /* 0x000000ffff037224 */ /* 0x000fc800078e0a03 */
[----:B------:R-:W-:Y:S01]  /*13ce0*/  IMAD R10, R2, R3, R13 ;  /* 0x00000003020a7224 */ /* 0x000fe200078e020d */
[----:B------:R-:W-:-:S04]  /*13cf0*/  LOP3.LUT R3, R5, R8, RZ, 0x3c, !PT ;  /* 0x0000000805037212 */ /* 0x000fc800078e3cff */
[----:B------:R-:W-:Y:S02]  /*13d00*/  ISETP.GT.U32.AND P1, PT, R9, R10, PT ;  /* 0x0000000a0900720c */ /* 0x000fe40003f24070 */
[----:B------:R-:W-:-:S11]  /*13d10*/  ISETP.GE.AND P2, PT, R3, RZ, PT ;  /* 0x000000ff0300720c */ /* 0x000fd60003f46270 */
[----:B------:R-:W-:Y:S02]  /*13d20*/  @!P1 IMAD.IADD R10, R10, 0x1, -R9 ;  /* 0x000000010a0a9824 */ /* 0x000fe400078e0a09 */
[----:B------:R-:W-:Y:S01]  /*13d30*/  @!P1 VIADD R2, R2, 0x1 ;  /* 0x0000000102029836 */ /* 0x000fe20000000000 */
[----:B------:R-:W-:Y:S02]  /*13d40*/  ISETP.NE.AND P1, PT, R8, RZ, PT ;  /* 0x000000ff0800720c */ /* 0x000fe40003f25270 */
[----:B------:R-:W-:-:S13]  /*13d50*/  ISETP.GE.U32.AND P0, PT, R10, R9, PT ;  /* 0x000000090a00720c */ /* 0x000fda0003f06070 */
[----:B------:R-:W-:-:S04]  /*13d60*/  @P0 VIADD R2, R2, 0x1 ;  /* 0x0000000102020836 */ /* 0x000fc80000000000 */
[----:B------:R-:W-:Y:S01]  /*13d70*/  @!P2 IMAD.MOV R2, RZ, RZ, -R2 ;  /* 0x000000ffff02a224 */ /* 0x000fe200078e0a02 */
[----:B------:R-:W-:-:S05]  /*13d80*/  @!P1 LOP3.LUT R2, RZ, R8, RZ, 0x33, !PT ;  /* 0x00000008ff029212 */ /* 0x000fca00078e33ff */
[----:B------:R-:W-:Y:S02]  /*13d90*/  IMAD R9, R7, R2, RZ ;  /* 0x0000000207097224 */ /* 0x000fe400078e02ff */
[----:B------:R-:W-:Y:S02]  /*13da0*/  IMAD.MOV R2, RZ, RZ, -R2 ;  /* 0x000000ffff027224 */ /* 0x000fe400078e0a02 */
[----:B------:R-:W-:Y:S02]  /*13db0*/  IMAD.MOV R3, RZ, RZ, -R9 ;  /* 0x000000ffff037224 */ /* 0x000fe400078e0a09 */
[----:B------:R-:W-:-:S03]  /*13dc0*/  IMAD R5, R8, R2, R5 ;  /* 0x0000000208057224 */ /* 0x000fc600078e0205 */
[----:B------:R-:W-:-:S04]  /*13dd0*/  VIADDMNMX R4, R3, R4, R7, PT ;  /* 0x0000000403047246 */ /* 0x000fc80003800107 */
[-C--:B------:R-:W-:Y:S02]  /*13de0*/  IABS R7, R4.reuse ;  /* 0x0000000400077213 */ /* 0x080fe40000000000 */
[----:B------:R-:W-:Y:S02]  /*13df0*/  IABS R8, R4 ;  /* 0x0000000400087213 */ /* 0x000fe40000000000 */
[----:B------:R-:W0:Y:S03]  /*13e00*/  I2F.RP R10, R7 ;  /* 0x00000007000a7306 */ /* 0x000e260000209400 */
[----:B------:R-:W-:-:S05]  /*13e10*/  IMAD.MOV R8, RZ, RZ, -R8 ;  /* 0x000000ffff087224 */ /* 0x000fca00078e0a08 */
[----:B0-----:R-:W0:Y:S02]  /*13e20*/  MUFU.RCP R10, R10 ;  /* 0x0000000a000a7308 */ /* 0x001e240000001000 */
[----:B0-----:R-:W-:-:S06]  /*13e30*/  VIADD R3, R10, 0xffffffe ;  /* 0x0ffffffe0a037836 */ /* 0x001fcc0000000000 */
[----:B------:R-:W0:Y:S02]  /*13e40*/  F2I.FTZ.U32.TRUNC.NTZ R3, R3 ;  /* 0x0000000300037305 */ /* 0x000e24000021f000 */
[----:B0-----:R-:W-:-:S04]  /*13e50*/  IMAD.MOV R2, RZ, RZ, -R3 ;  /* 0x000000ffff027224 */ /* 0x001fc800078e0a03 */
[----:B------:R-:W-:Y:S02]  /*13e60*/  IMAD R11, R2, R7, RZ ;  /* 0x00000007020b7224 */ /* 0x000fe400078e02ff */
[----:B------:R-:W-:-:S04]  /*13e70*/  IMAD.MOV.U32 R2, RZ, RZ, RZ ;  /* 0x000000ffff027224 */ /* 0x000fc800078e00ff */
[----:B------:R-:W-:Y:S01]  /*13e80*/  IMAD.HI.U32 R2, R3, R11, R2 ;  /* 0x0000000b03027227 */ /* 0x000fe200078e0002 */
[----:B------:R-:W-:Y:S02]  /*13e90*/  IABS R11, R5 ;  /* 0x00000005000b7213 */ /* 0x000fe40000000000 */
[----:B------:R-:W-:Y:S02]  /*13ea0*/  LOP3.LUT R3, R5, R4, RZ, 0x3c, !PT ;  /* 0x0000000405037212 */ /* 0x000fe400078e3cff */
[----:B------:R-:W-:Y:S01]  /*13eb0*/  IADD3 R5, R9, 0x1000000, R5 ;  /* 0x0100000009057810 */ /* 0x000fe20007ffe005 */
        /* <DEDUP_REMOVED lines=10> */
[----:B------:R-:W-:Y:S01]  /*13f60*/  @!P1 LOP3.LUT R2, RZ, R4, RZ, 0x33, !PT ;  /* 0x00000004ff029212 */ /* 0x000fe200078e33ff */
[----:B------:R-:W-:-:S04]  /*13f70*/  IMAD.MOV R4, RZ, RZ, -R4 ;  /* 0x000000ffff047224 */ /* 0x000fc800078e0a04 */
[----:B------:R-:W-:-:S05]  /*13f80*/  IMAD R3, R2, R4, R5 ;  /* 0x0000000402037224 */ /* 0x000fca00078e0205 */
[----:B------:R1:W-:Y:S02]  /*13f90*/  STL [R1+0x18], R3 ;  /* 0x0000180301007387 */ /* 0x0003e40000100800 */
.L_x_1261:
[----:B01----:R-:W-:-:S05]  /*13fa0*/  LOP3.LUT R3, RZ, R2, RZ, 0x33, !PT ;  /* 0x00000002ff037212 */ /* 0x003fca00078e33ff */
[----:B------:R-:W-:-:S05]  /*13fb0*/  IMAD.IADD R2, R6, 0x1, R3 ;  /* 0x0000000106027824 */ /* 0x000fca00078e0203 */
[----:B------:R1:W-:Y:S01]  /*13fc0*/  STL [R1+0x14], R2 ;  /* 0x0000140201007387 */ /* 0x0003e20000100800 */
[----:B------:R-:W-:Y:S05]  /*13fd0*/  BRA `(.L_x_1262) ;  /* 0x00000000000c7947 */ /* 0x000fea0003800000 */
.L_x_1257:
[----:B------:R0:W-:Y:S04]  /*13fe0*/  STL [R1+0x10], R7 ;  /* 0x0000100701007387 */ /* 0x0001e80000100800 */
[----:B------:R0:W-:Y:S04]  /*13ff0*/  STL [R1+0x14], RZ ;  /* 0x000014ff01007387 */ /* 0x0001e80000100800 */
[----:B------:R0:W-:Y:S02]  /*14000*/  STL [R1+0x18], RZ ;  /* 0x000018ff01007387 */ /* 0x0001e40000100800 */
.L_x_1262:
[----:B------:R-:W2:Y:S04]  /*14010*/  LDL R4, [R1+0x10] ;  /* 0x0000100001047983 */ /* 0x000ea80000100800 */
[----:B------:R-:W2:Y:S04]  /*14020*/  LDL R5, [R1+0x14] ;  /* 0x0000140001057983 */ /* 0x000ea80000100800 */
[----:B------:R-:W2:Y:S01]  /*14030*/  LDL R6, [R1+0x18] ;  /* 0x0000180001067983 */ /* 0x000ea20000100800 */
[----:B------:R-:W-:Y:S01]  /*14040*/  ISETP.NE.AND P0, PT, R0, RZ, PT ;  /* 0x000000ff0000720c */ /* 0x000fe20003f05270 */
[----:B-1----:R-:W-:-:S12]  /*14050*/  IMAD.U32 R2, RZ, RZ, UR38 ;  /* 0x00000026ff027e24 */ /* 0x002fd8000f8e00ff */
[----:B------:R-:W1:Y:S01]  /*14060*/  @!P0 S2R R3, SR_CgaCtaId ;  /* 0x0000000000038919 */ /* 0x000e620000008800 */
[----:B------:R-:W-:Y:S01]  /*14070*/  @!P0 MOV R0, 0x400 ;  /* 0x0000040000008802 */ /* 0x000fe20000000f00 */
[----:B0-----:R-:W-:-:S03]  /*14080*/  @!P0 IMAD.MOV.U32 R7, RZ, RZ, R2 ;  /* 0x000000ffff078224 */ /* 0x001fc600078e0002 */
[----:B-1----:R-:W-:-:S05]  /*14090*/  @!P0 LEA R0, R3, R0, 0x18 ;  /* 0x0000000003008211 */ /* 0x002fca00078ec0ff */
[----:B--2---:R0:W-:Y:S01]  /*140a0*/  @!P0 STS.128 [R0+0x284d0], R4 ;  /* 0x0284d00400008388 */ /* 0x0041e20000000c00 */
[----:B------:R-:W-:Y:S06]  /*140b0*/  BAR.ARV 0x5, 0x180 ;  /* 0x0146000000007b1d */ /* 0x000fec0000002000 */
.L_x_1255:
[----:B0-----:R-:W-:Y:S01]  /*140c0*/  IMAD.MOV.U32 R0, RZ, RZ, 0x1 ;  /* 0x00000001ff007424 */ /* 0x001fe200078e00ff */
[----:B------:R-:W-:Y:S01]  /*140d0*/  ULDC UR4, c[0x0][0xc3c] ;  /* 0x00030f0000047ab9 */ /* 0x000fe20000000800 */
[----:B------:R0:W-:Y:S01]  /*140e0*/  STL [R1], RZ ;  /* 0x000000ff01007387 */ /* 0x0001e20000100800 */
[----:B------:R-:W-:-:S03]  /*140f0*/  UISETP.GE.AND UP0, UPT, UR38, UR4, UPT ;  /* 0x000000042600728c */ /* 0x000fc6000bf06270 */
[----:B------:R0:W-:Y:S03]  /*14100*/  STL [R1+0x8], R0 ;  /* 0x0000080001007387 */ /* 0x0001e60000100800 */
[----:B------:R-:W-:Y:S01]  /*14110*/  PLOP3.LUT P0, PT, PT, PT, UP0, 0x80, 0x0 ;  /* 0x000000000000781c */ /* 0x000fe20003f0f008 */
[----:B------:R0:W-:-:S12]  /*14120*/  STL [R1+0x38], RZ ;  /* 0x000038ff01007387 */ /* 0x0001d80000100800 */
[----:B0-----:R-:W-:Y:S05]  /*14130*/  @P0 BRA `(.L_x_1263) ;  /* 0x0000005400500947 */ /* 0x001fea0003800000 */
[----:B------:R-:W2:Y:S01]  /*14140*/  LDL R0, [R1+0x3c] ;  /* 0x00003c0001007983 */ /* 0x000ea20000100800 */
[----:B------:R-:W0:Y:S01]  /*14150*/  S2UR UR5, SR_CgaCtaId ;  /* 0x00000000000579c3 */ /* 0x000e220000008800 */
[----:B------:R-:W-:Y:S01]  /*14160*/  UMOV UR4, 0x400 ;  /* 0x0000040000047882 */ /* 0x000fe20000000000 */
[----:B------:R-:W-:Y:S01]  /*14170*/  ULDC UR46, c[0x0][0xc] ;  /* 0x00000300002e7ab9 */ /* 0x000fe20000000800 */
[----:B------:R-:W3:Y:S01]  /*14180*/  S2R R7, SR_TID.X ;  /* 0x0000000000077919 */ /* 0x000ee20000002100 */
[----:B------:R-:W-:Y:S01]  /*14190*/  ULDC.64 UR44, c[0x0][0x198] ;  /* 0x00006600002c7ab9 */ /* 0x000fe20000000a00 */
[----:B0-----:R-:W-:-:S06]  /*141a0*/  ULEA UR4, UR5, UR4, 0x18 ;  /* 0x0000000405047291 */ /* 0x001fcc000f8ec03f */
[----:B------:R-:W-:Y:S02]  /*141b0*/  IMAD.U32 R17, RZ, RZ, UR4 ;  /* 0x00000004ff117e24 */ /* 0x000fe4000f8e00ff */
[C---:B---3--:R-:W-:Y:S01]  /*141c0*/  IMAD.SHL.U32 R3, R7.reuse, 0x8, RZ ;  /* 0x0000000807037824 */ /* 0x048fe200078e00ff */
[C---:B-1----:R-:W-:Y:S02]  /*141d0*/  LOP3.LUT R4, R7.reuse, 0x7f, RZ, 0xc0, !PT ;  /* 0x0000007f07047812 */ /* 0x042fe400078ec0ff */
[C---:B------:R-:W-:Y:S02]  /*141e0*/  LOP3.LUT P0, RZ, R7.reuse, 0x4, RZ, 0xc0, !PT ;  /* 0x0000000407ff7812 */ /* 0x040fe4000780c0ff */
[----:B--2---:R-:W-:Y:S01]  /*141f0*/  R2UR UR6, R0 ;  /* 0x00000000000672ca */ /* 0x004fe200000e0000 */
[----:B------:R-:W-:-:S05]  /*14200*/  IMAD.SHL.U32 R0, R7, 0x40, RZ ;  /* 0x0000004007007824 */ /* 0x000fca00078e00ff */
[----:B------:R-:W-:-:S04]  /*14210*/  LOP3.LUT R2, R0, 0x180, RZ, 0xc0, !PT ;  /* 0x0000018000027812 */ /* 0x000fc800078ec0ff */
[----:B------:R-:W-:-:S03]  /*14220*/  LOP3.LUT R2, R2, 0x10, R7, 0xf8, !PT ;  /* 0x0000001002027812 */ /* 0x000fc600078ef807 */
[----:B------:R-:W-:Y:S01]  /*14230*/  ULOP3.LUT UR39, UR6, 0x1, URZ, 0xfc, !UPT ;  /* 0x0000000106277892 */ /* 0x000fe2000f8efc3f */
[----:B------:R-:W-:Y:S01]  /*14240*/  LOP3.LUT R5, R2, 0x30, R3, 0x78, !PT ;  /* 0x0000003002057812 */ /* 0x000fe200078e7803 */
[----:B------:R-:W-:Y:S01]  /*14250*/  ULOP3.LUT UR42, UR6, 0x2, URZ, 0xfc, !UPT ;  /* 0x00000002062a7892 */ /* 0x000fe2000f8efc3f */
[----:B------:R-:W-:Y:S02]  /*14260*/  SHF.R.U32.HI R3, RZ, 0x5, R4 ;  /* 0x00000005ff037819 */ /* 0x000fe40000011604 */
[C---:B------:R-:W-:Y:S02]  /*14270*/  LOP3.LUT R2, R0.reuse, 0x40, RZ, 0xc0, !PT ;  /* 0x0000004000027812 */ /* 0x040fe400078ec0ff */
[----:B------:R-:W-:-:S03]  /*14280*/  LOP3.LUT R0, R0, 0x200, RZ, 0xc0, !PT ;  /* 0x0000020000007812 */ /* 0x000fc600078ec0ff */
[----:B------:R-:W-:-:S05]  /*14290*/  IMAD R2, R3, 0x400, R2 ;  /* 0x0000040003027824 */ /* 0x000fca00078e0202 */
[----:B------:R-:W-:Y:S01]  /*142a0*/  IADD3 R5, R5, R2, R0 ;  /* 0x0000000205057210 */ /* 0x000fe20007ffe000 */
[----:B------:R-:W-:-:S04]  /*142b0*/  IMAD.SHL.U32 R2, R7, 0x80, RZ ;  /* 0x0000008007027824 */ /* 0x000fc800078e00ff */
[----:B------:R0:W-:Y:S01]  /*142c0*/  STL [R1+0x20], R5 ;  /* 0x0000200501007387 */ /* 0x0001e20000100800 */
[----:B------:R-:W-:-:S05]  /*142d0*/  LOP3.LUT R0, R2, 0x380, RZ, 0xc0, !PT ;  /* 0x0000038002007812 */ /* 0x000fca00078ec0ff */
[----:B------:R-:W-:Y:S02]  /*142e0*/  IMAD R3, R3, 0x10, R0 ;  /* 0x0000001003037824 */ /* 0x000fe400078e0200 */
[----:B------:R-:W-:Y:S01]  /*142f0*/  IMAD.SHL.U32 R0, R7, 0x10, RZ ;  /* 0x0000001007007824 */ /* 0x000fe200078e00ff */
[----:B0-----:R-:W-:-:S04]  /*14300*/  SHF.R.U32.HI R5, RZ, 0x3, R4 ;  /* 0x00000003ff057819 */ /* 0x001fc80000011604 */
[----:B------:R-:W-:-:S04]  /*14310*/  LOP3.LUT R3, R3, 0x70, R0, 0x78, !PT ;  /* 0x0000007003037812 */ /* 0x000fc800078e7800 */
[----:B------:R-:W-:Y:S01]  /*14320*/  LOP3.LUT R6, R3, 0xc00, R2, 0xf8, !PT ;  /* 0x00000c0003067812 */ /* 0x000fe200078ef802 */
[----:B------:R-:W-:Y:S01]  /*14330*/  IMAD.SHL.U32 R3, R7, 0x2, RZ ;  /* 0x0000000207037824 */ /* 0x000fe200078e00ff */
[----:B------:R-:W-:-:S03]  /*14340*/  LOP3.LUT R2, R0, 0x3f0, RZ, 0xc0, !PT ;  /* 0x000003f000027812 */ /* 0x000fc600078ec0ff */
[----:B------:R-:W-:Y:S01]  /*14350*/  STL [R1+0x4], R6 ;  /* 0x0000040601007387 */ /* 0x000fe20000100800 */
[----:B------:R-:W-:Y:S01]  /*14360*/  LOP3.LUT R3, R2, 0x70, R3, 0x78, !PT ;  /* 0x0000007002037812 */ /* 0x000fe200078e7803 */
[----:B------:R-:W-:Y:S02]  /*14370*/  IMAD.SHL.U32 R2, R4, 0x10, RZ ;  /* 0x0000001004027824 */ /* 0x000fe400078e00ff */
[C---:B------:R-:W-:Y:S02]  /*14380*/  VIADD R4, R6.reuse, 0x40 ;  /* 0x0000004006047836 */ /* 0x040fe40000000000 */
[----:B------:R-:W-:Y:S01]  /*14390*/  @P0 VIADD R4, R6, 0xffffffc0 ;  /* 0xffffffc006040836 */ /* 0x000fe20000000000 */
[----:B------:R-:W-:Y:S01]  /*143a0*/  LOP3.LUT R2, R3, 0x400, R2, 0xf8, !PT ;  /* 0x0000040003027812 */ /* 0x000fe200078ef802 */
[----:B------:R-:W-:-:S04]  /*143b0*/  IMAD.MOV.U32 R3, RZ, RZ, 0x20 ;  /* 0x00000020ff037424 */ /* 0x000fc800078e00ff */
[----:B------:R-:W-:Y:S01]  /*143c0*/  IMAD.IADD R2, R17, 0x1, R2 ;  /* 0x0000000111027824 */ /* 0x000fe200078e0202 */
[----:B------:R-:W-:Y:S02]  /*143d0*/  SEL R3, R3, 0xffffffe0, !P0 ;  /* 0xffffffe003037807 */ /* 0x000fe40004000000 */
[----:B------:R-:W-:Y:S02]  /*143e0*/  LOP3.LUT R3, R0, 0x70, RZ, 0xc0, !PT ;  /* 0x0000007000037812 */ /* 0x000fe400078ec0ff */
[----:B------:R-:W-:Y:S01]  /*143f0*/  LOP3.LUT R0, R5, 0x70, R0, 0xf8, !PT ;  /* 0x0000007005007812 */ /* 0x000fe200078ef800 */
[----:B------:R-:W-:Y:S01]  /*14400*/  IMAD.MOV.U32 R0, RZ, RZ, 0x1 ;  /* 0x00000001ff007424 */ /* 0x000fe200078e00ff */
[----:B------:R-:W-:Y:S04]  /*14410*/  STL [R1+0x30], R2 ;  /* 0x0000300201007387 */ /* 0x000fe80000100800 */
[----:B------:R-:W-:Y:S04]  /*14420*/  STL [R1+0x38], RZ ;  /* 0x000038ff01007387 */ /* 0x000fe80000100800 */
[----:B------:R-:W-:Y:S04]  /*14430*/  STL [R1+0x2c], R4 ;  /* 0x00002c0401007387 */ /* 0x000fe80000100800 */
[----:B------:R0:W-:Y:S04]  /*14440*/  STL [R1+0x8], R0 ;  /* 0x0000080001007387 */ /* 0x0001e80000100800 */
[----:B------:R1:W-:Y:S01]  /*14450*/  STL [R1], RZ ;  /* 0x000000ff01007387 */ /* 0x0003e20000100800 */
[----:B0-----:R-:W-:-:S07]  /*14460*/  LOP3.LUT R0, R3, 0x80, RZ, 0xfc, !PT ;  /* 0x0000008003007812 */ /* 0x001fce00078efcff */
.L_x_1341:
[----:B------:R-:W-:Y:S01]  /*14470*/  ULDC.64 UR8, c[0x0][0xa00] ;  /* 0x0002800000087ab9 */ /* 0x000fe20000000a00 */
[----:B------:R-:W-:Y:S01]  /*14480*/  ULDC.64 UR6, c[0x0][0xa00] ;  /* 0x0002800000067ab9 */ /* 0x000fe20000000a00 */
[----:B------:R-:W-:Y:S01]  /*14490*/  ISETP.NE.U32.AND P0, PT, RZ, UR8, PT ;  /* 0x00000008ff007c0c */ /* 0x000fe2000bf05070 */
[----:B------:R-:W-:Y:S01]  /*144a0*/  UIMAD.WIDE UR6, UR38, 0x4, UR6 ;  /* 0x00000004260678a5 */ /* 0x000fe2000f8e0206 */
[----:B-1----:R-:W2:Y:S01]  /*144b0*/  LDL.LU R7, [R1+0x18] ;  /* 0x0000180001077983 */ /* 0x002ea20000300800 */
[----:B------:R-:W-:Y:S01]  /*144c0*/  ULDC.64 UR4, c[0x0][0xa28] ;  /* 0x00028a0000047ab9 */ /* 0x000fe20000000a00 */
[----:B------:R-:W-:Y:S01]  /*144d0*/  ISETP.NE.AND.EX P0, PT, RZ, UR9, PT, P0 ;  /* 0x00000009ff007c0c */ /* 0x000fe2000bf05300 */
[----:B------:R-:W-:Y:S01]  /*144e0*/  UISETP.NE.U32.AND UP0, UPT, UR4, URZ, UPT ;  /* 0x0000003f0400728c */ /* 0x000fe2000bf05070 */
[----:B------:R-:W-:Y:S01]  /*144f0*/  IMAD.MOV.U32 R0, RZ, RZ, RZ ;  /* 0x000000ffff007224 */ /* 0x000fe200078e00ff */
[----:B------:R-:W-:Y:S01]  /*14500*/  ULDC.64 UR10, c[0x0][0xa18] ;  /* 0x00028600000a7ab9 */ /* 0x000fe20000000a00 */
[----:B------:R-:W-:Y:S01]  /*14510*/  IMAD.U32 R2, RZ, RZ, UR6 ;  /* 0x00000006ff027e24 */ /* 0x000fe2000f8e00ff */
[----:B------:R-:W-:Y:S01]  /*14520*/  UISETP.NE.AND.EX UP0, UPT, UR5, URZ, UPT, UP0 ;  /* 0x0000003f0500728c */ /* 0x000fe2000bf05300 */
[----:B------:R-:W-:Y:S01]  /*14530*/  IMAD.U32 R3, RZ, RZ, UR7 ;  /* 0x00000007ff037e24 */ /* 0x000fe2000f8e00ff */
[----:B0-----:R-:W0:Y:S01]  /*14540*/  LDC R19, c[0x0][0x288] ;  /* 0x0000a200ff137b82 */ /* 0x001e220000000800 */
[----:B------:R-:W-:-:S03]  /*14550*/  ULDC.64 UR8, c[0x0][0xa08] ;  /* 0x0002820000087ab9 */ /* 0x000fc60000000a00 */
[----:B------:R-:W-:Y:S02]  /*14560*/  PLOP3.LUT P1, PT, PT, PT, UP0, 0x80, 0x0 ;  /* 0x000000000000781c */ /* 0x000fe40003f2f008 */
[----:B------:R3:W4:Y:S01]  /*14570*/  @P0 LDG.E R5, desc[UR48][R2.64] ;  /* 0x0000003002050981 */ /* 0x000722000c1e1900 */
[----:B------:R-:W-:Y:S01]  /*14580*/  IMAD.MOV.U32 R4, RZ, RZ, RZ ;  /* 0x000000ffff047224 */ /* 0x000fe200078e00ff */
[----:B------:R-:W-:Y:S01]  /*14590*/  UMOV UR43, URZ ;  /* 0x0000003f002b7c82 */ /* 0x000fe20008000000 */
[----:B------:R-:W-:Y:S01]  /*145a0*/  @UP0 ULDC.64 UR4, c[0x0][0xa28] ;  /* 0x00028a0000040ab9 */ /* 0x000fe20000000a00 */
[----:B------:R-:W1:Y:S01]  /*145b0*/  LDC R6, c[0x0][0x2f0] ;  /* 0x0000bc00ff067b82 */ /* 0x000e620000000800 */
[----:B------:R-:W-:Y:S02]  /*145c0*/  @UP0 UIMAD.WIDE UR4, UR38, 0x4, UR4 ;  /* 0x00000004260408a5 */ /* 0x000fe4000f8e0204 */
[----:B------:R-:W-:-:S04]  /*145d0*/  UISETP.NE.U32.AND UP0, UPT, UR10, URZ, UPT ;  /* 0x0000003f0a00728c */ /* 0x000fc8000bf05070 */
[----:B---3--:R-:W-:Y:S02]  /*145e0*/  IMAD.U32 R2, RZ, RZ, UR4 ;  /* 0x00000004ff027e24 */ /* 0x008fe4000f8e00ff */
[----:B------:R-:W-:Y:S01]  /*145f0*/  IMAD.U32 R3, RZ, RZ, UR5 ;  /* 0x00000005ff037e24 */ /* 0x000fe2000f8e00ff */
[----:B------:R-:W-:Y:S01]  /*14600*/  ULDC.64 UR4, c[0x0][0xa08] ;  /* 0x0002820000047ab9 */ /* 0x000fe20000000a00 */
[----:B------:R-:W-:-:S03]  /*14610*/  UISETP.NE.AND.EX UP0, UPT, UR11, URZ, UPT, UP0 ;  /* 0x0000003f0b00728c */ /* 0x000fc6000bf05300 */
[----:B------:R3:W5:Y:S01]  /*14620*/  @P1 LDG.E R0, desc[UR48][R2.64] ;  /* 0x0000003002001981 */ /* 0x000762000c1e1900 */
[----:B------:R-:W-:Y:S01]  /*14630*/  ISETP.NE.U32.AND P1, PT, RZ, UR4, PT ;  /* 0x00000004ff007c0c */ /* 0x000fe2000bf25070 */
[----:B------:R-:W-:-:S03]  /*14640*/  UIMAD.WIDE UR8, UR38, 0x4, UR8 ;  /* 0x00000004260878a5 */ /* 0x000fc6000f8e0208 */
[----:B------:R-:W-:Y:S02]  /*14650*/  ISETP.NE.AND.EX P1, PT, RZ, UR5, PT, P1 ;  /* 0x00000005ff007c0c */ /* 0x000fe4000bf25310 */
[----:B------:R-:W-:Y:S01]  /*14660*/  PLOP3.LUT P4, PT, PT, PT, UP0, 0x80, 0x0 ;  /* 0x000000000000781c */ /* 0x000fe20003f8f008 */
[----:B------:R-:W-:Y:S01]  /*14670*/  @UP0 ULDC.64 UR4, c[0x0][0xa18] ;  /* 0x0002860000040ab9 */ /* 0x000fe20000000a00 */
[----:B---3--:R-:W-:Y:S01]  /*14680*/  IMAD.U32 R2, RZ, RZ, UR8 ;  /* 0x00000008ff027e24 */ /* 0x008fe2000f8e00ff */
[----:B------:R-:W-:Y:S01]  /*14690*/  @UP0 UIMAD.WIDE UR4, UR38, 0x4, UR4 ;  /* 0x00000004260408a5 */ /* 0x000fe2000f8e0204 */
[----:B------:R-:W-:-:S07]  /*146a0*/  IMAD.U32 R3, RZ, RZ, UR9 ;  /* 0x00000009ff037e24 */ /* 0x000fce000f8e00ff */
[----:B------:R3:W5:Y:S02]  /*146b0*/  @P1 LDG.E R4, desc[UR48][R2.64] ;  /* 0x0000003002041981 */ /* 0x000764000c1e1900 */
[----:B---3--:R-:W-:Y:S02]  /*146c0*/  IMAD.U32 R2, RZ, RZ, UR4 ;  /* 0x00000004ff027e24 */ /* 0x008fe4000f8e00ff */
[----:B------:R-:W-:Y:S01]  /*146d0*/  IMAD.U32 R3, RZ, RZ, UR5 ;  /* 0x00000005ff037e24 */ /* 0x000fe2000f8e00ff */
[----:B------:R-:W-:-:S04]  /*146e0*/  ULDC.64 UR4, c[0x0][0xa20] ;  /* 0x0002880000047ab9 */ /* 0x000fc80000000a00 */
[----:B0-----:R0:W5:Y:S02]  /*146f0*/  @P4 LDG.E R19, desc[UR48][R2.64] ;  /* 0x0000003002134981 */ /* 0x001164000c1e1900 */
[----:B0-----:R-:W0:Y:S01]  /*14700*/  LDC.64 R2, c[0x0][0x418] ;  /* 0x00010600ff027b82 */ /* 0x001e220000000a00 */
[----:B------:R-:W-:-:S04]  /*14710*/  ISETP.NE.U32.AND P3, PT, RZ, UR4, PT ;  /* 0x00000004ff007c0c */ /* 0x000fc8000bf65070 */
[----:B------:R-:W-:Y:S02]  /*14720*/  ISETP.NE.AND.EX P3, PT, RZ, UR5, PT, P3 ;  /* 0x00000005ff007c0c */ /* 0x000fe4000bf65330 */
[----:B0-----:R-:W-:-:S04]  /*14730*/  ISETP.NE.U32.AND P2, PT, R2, RZ, PT ;  /* 0x000000ff0200720c */ /* 0x001fc80003f45070 */
[----:B------:R-:W-:Y:S02]  /*14740*/  ISETP.NE.AND.EX P2, PT, R3, RZ, PT, P2 ;  /* 0x000000ff0300720c */ /* 0x000fe40003f45320 */
[----:B--2---:R-:W-:Y:S02]  /*14750*/  R2UR UR36, R7 ;  /* 0x00000000072472ca */ /* 0x004fe400000e0000 */
[----:B----4-:R-:W-:Y:S02]  /*14760*/  @P0 R2UR UR43, R5 ;  /* 0x00000000052b02ca */ /* 0x010fe400000e0000 */
[----:B------:R-:W0:Y:S01]  /*14770*/  LDC R5, c[0x0][0x424] ;  /* 0x00010900ff057b82 */ /* 0x000e220000000800 */
[----:B------:R-:W-:-:S08]  /*14780*/  LOP3.LUT R2, R7, 0xff000000, RZ, 0xc0, !PT ;  /* 0xff00000007027812 */ /* 0x000fd000078ec0ff */
[----:B------:R-:W-:Y:S01]  /*14790*/  ULOP3.LUT UR36, UR36, 0xffff, URZ, 0xc0, !UPT ;  /* 0x0000ffff24247892 */ /* 0x000fe2000f8ec03f */
[----:B------:R-:W-:Y:S02]  /*147a0*/  LOP3.LUT R7, R7, 0xff0000, RZ, 0xc0, !PT ;  /* 0x00ff000007077812 */ /* 0x000fe400078ec0ff */
[----:B------:R-:W-:-:S04]  /*147b0*/  SHF.R.U32.HI R2, RZ, 0x8, R2 ;  /* 0x00000008ff027819 */ /* 0x000fc80000011602 */
[----:B------:R-:W-:Y:S02]  /*147c0*/  LEA.HI R7, R7, R2, RZ, 0x10 ;  /* 0x0000000207077211 */ /* 0x000fe400078f80ff */
[----:B0-----:R-:W-:-:S05]  /*147d0*/  SEL R5, R5, 0x1, P2 ;  /* 0x0000000105057807 */ /* 0x001fca0001000000 */
[----:B-1----:R-:W-:Y:S01]  /*147e0*/  IMAD R5, R5, R6, RZ ;  /* 0x0000000605057224 */ /* 0x002fe200078e02ff */
[----:B------:R-:W-:Y:S06]  /*147f0*/  @P4 BRA `(.L_x_1264) ;  /* 0x0000000000184947 */ /* 0x000fec0003800000 */
[----:B------:R-:W-:Y:S05]  /*14800*/  @!P0 BRA `(.L_x_1264) ;  /* 0x0000000000148947 */ /* 0x000fea0003800000 */
[----:B------:R-:W-:Y:S02]  /*14810*/  IMAD.U32 R2, RZ, RZ, UR6 ;  /* 0x00000006ff027e24 */ /* 0x000fe4000f8e00ff */
[----:B------:R-:W-:-:S05]  /*14820*/  IMAD.U32 R3, RZ, RZ, UR7 ;  /* 0x00000007ff037e24 */ /* 0x000fca000f8e00ff */
[----:B-----5:R-:W2:Y:S04]  /*14830*/  LDG.E R19, desc[UR48][R2.64] ;  /* 0x0000003002137981 */ /* 0x020ea8000c1e1900 */
[----:B------:R-:W2:Y:S02]  /*14840*/  LDG.E R2, desc[UR48][R2.64+0x4] ;  /* 0x0000043002027981 */ /* 0x000ea4000c1e1900 */
[----:B--2---:R-:W-:-:S07]  /*14850*/  IMAD.IADD R19, R2, 0x1, -R19 ;  /* 0x0000000102137824 */ /* 0x004fce00078e0a13 */
.L_x_1264:
[----:B-----5:R-:W-:-:S05]  /*14860*/  IMAD.IADD R2, R4, 0x1, R0 ;  /* 0x0000000104027824 */ /* 0x020fca00078e0200 */
[----:B------:R0:W-:Y:S01]  /*14870*/  STL [R1+0x28], R2 ;  /* 0x0000280201007387 */ /* 0x0001e20000100800 */
[----:B------:R-:W-:Y:S05]  /*14880*/  @!P3 BRA `(.L_x_1265) ;  /* 0x000000000018b947 */ /* 0x000fea0003800000 */
[----:B------:R-:W-:Y:S02]  /*14890*/  ULDC.64 UR4, c[0x0][0xa20] ;  /* 0x0002880000047ab9 */ /* 0x000fe40000000a00 */
[----:B------:R-:W-:-:S06]  /*148a0*/  UIMAD.WIDE UR4, UR38, 0x4, UR4 ;  /* 0x00000004260478a5 */ /* 0x000fcc000f8e0204 */
[----:B0-----:R-:W-:Y:S02]  /*148b0*/  IMAD.U32 R2, RZ, RZ, UR4 ;  /* 0x00000004ff027e24 */ /* 0x001fe4000f8e00ff */
[----:B------:R-:W-:-:S05]  /*148c0*/  IMAD.U32 R3, RZ, RZ, UR5 ;  /* 0x00000005ff037e24 */ /* 0x000fca000f8e00ff */
[----:B------:R1:W5:Y:S01]  /*148d0*/  LDG.E R5, desc[UR48][R2.64] ;  /* 0x0000003002057981 */ /* 0x000362000c1e1900 */
[----:B------:R-:W-:Y:S05]  /*148e0*/  BRA `(.L_x_1266) ;  /* 0x0000000000187947 */ /* 0x000fea0003800000 */
.L_x_1265:
[----:B------:R-:W-:Y:S05]  /*148f0*/  @!P1 BRA `(.L_x_1266) ;  /* 0x0000000000149947 */ /* 0x000fea0003800000 */
[----:B0-----:R-:W-:Y:S02]  /*14900*/  IMAD.U32 R2, RZ, RZ, UR8 ;  /* 0x00000008ff027e24 */ /* 0x001fe4000f8e00ff */
[----:B------:R-:W-:-:S05]  /*14910*/  IMAD.U32 R3, RZ, RZ, UR9 ;  /* 0x00000009ff037e24 */ /* 0x000fca000f8e00ff */
[----:B------:R-:W2:Y:S04]  /*14920*/  LDG.E R5, desc[UR48][R2.64] ;  /* 0x0000003002057981 */ /* 0x000ea8000c1e1900 */
[----:B------:R-:W2:Y:S02]  /*14930*/  LDG.E R2, desc[UR48][R2.64+0x4] ;  /* 0x0000043002027981 */ /* 0x000ea4000c1e1900 */
[----:B--2---:R-:W-:-:S07]  /*14940*/  IMAD.IADD R5, R2, 0x1, -R5 ;  /* 0x0000000102057824 */ /* 0x004fce00078e0a05 */
.L_x_1266:
[----:B------:R-:W2:Y:S01]  /*14950*/  LDL.LU R4, [R1+0x14] ;  /* 0x0000140001047983 */ /* 0x000ea20000300800 */
[----:B01----:R-:W0:Y:S01]  /*14960*/  LDC R2, c[0x0][0x448] ;  /* 0x00011200ff027b82 */ /* 0x003e220000000800 */
[----:B-----5:R-:W-:Y:S01]  /*14970*/  IMAD.IADD R0, R5, 0x1, -R0 ;  /* 0x0000000105007824 */ /* 0x020fe200078e0a00 */
[----:B0-----:R-:W-:-:S13]  /*14980*/  ISETP.NE.AND P1, PT, R2, 0x1, PT ;  /* 0x000000010200780c */ /* 0x001fda0003f25270 */
[----:B------:R-:W0:Y:S08]  /*14990*/  @P1 LDC R3, c[0x0][0x44c] ;  /* 0x00011300ff031b82 */ /* 0x000e300000000800 */
[----:B------:R-:W1:Y:S01]  /*149a0*/  @P1 LDC R2, c[0x0][0x450] ;  /* 0x00011400ff021b82 */ /* 0x000e620000000800 */
[----:B--2---:R-:W-:-:S04]  /*149b0*/  IMAD.SHL.U32 R18, R4, 0x80, RZ ;  /* 0x0000008004127824 */ /* 0x004fc800078e00ff */
[----:B------:R-:W-:-:S04]  /*149c0*/  VIADD R4, R18, 0x7f ;  /* 0x0000007f12047836 */ /* 0x000fc80000000000 */
[----:B0-----:R-:W-:-:S04]  /*149d0*/  @P1 IMAD.HI.U32 R3, R4, R3, RZ ;  /* 0x0000000304031227 */ /* 0x001fc800078e00ff */
[----:B------:R-:W-:Y:S01]  /*149e0*/  IMAD.MOV.U32 R6, RZ, RZ, R4 ;  /* 0x000000ffff067224 */ /* 0x000fe200078e0004 */
[----:B-1----:R-:W-:Y:S02]  /*149f0*/  @P1 SHF.R.U32.HI R6, RZ, R2, R3 ;  /* 0x00000002ff061219 */ /* 0x002fe40000011603 */
[----:B------:R-:W-:-:S05]  /*14a00*/  IADD3 R2, R0, 0x1, -R19 ;  /* 0x0000000100027810 */ /* 0x000fca0007ffe813 */
[----:B------:R-:W-:Y:S02]  /*14a10*/  IMAD.IADD R6, R2, 0x1, R6 ;  /* 0x0000000102067824 */ /* 0x000fe400078e0206 */
[----:B------:R-:W0:Y:S02]  /*14a20*/  LDC.64 R2, c[0x0][0x9e0] ;  /* 0x00027800ff027b82 */ /* 0x000e240000000a00 */
[----:B0-----:R-:W-:Y:S01]  /*14a30*/  ISETP.GE.AND P2, PT, R3, 0x1, PT ;  /* 0x000000010300780c */ /* 0x001fe20003f46270 */
[----:B------:R-:W-:-:S12]  /*14a40*/  IMAD.IADD R2, R6, 0x1, R2 ;  /* 0x0000000106027824 */ /* 0x000fd800078e0202 */
[----:B------:R-:W-:Y:S05]  /*14a50*/  @!P2 BRA `(.L_x_1267) ;  /* 0x000000000040a947 */ /* 0x000fea0003800000 */
[C---:B------:R-:W-:Y:S01]  /*14a60*/  ISETP.GT.AND P0, PT, R6.reuse, RZ, PT ;  /* 0x000000ff0600720c */ /* 0x040fe20003f04270 */
[----:B------:R-:W-:-:S12]  /*14a70*/  VIADD R8, R6, 0xffffffff ;  /* 0xffffffff06087836 */ /* 0x000fd80000000000 */
[----:B------:R-:W-:Y:S05]  /*14a80*/  @P0 BRA `(.L_x_1268) ;  /* 0x00000000001c0947 */ /* 0x000fea0003800000 */
[----:B------:R-:W-:Y:S01]  /*14a90*/  ISETP.NE.AND P0, PT, R3, 0x1, PT ;  /* 0x000000010300780c */ /* 0x000fe20003f05270 */
[----:B------:R-:W-:-:S12]  /*14aa0*/  IMAD.MOV R6, RZ, RZ, -R6 ;  /* 0x000000ffff067224 */ /* 0x000fd800078e0a06 */
[----:B------:R-:W0:Y:S02]  /*14ab0*/  @P0 LDC.64 R4, c[0x0][0x9e8] ;  /* 0x00027a00ff040b82 */ /* 0x000e240000000a00 */
[----:B0-----:R-:W-:-:S05]  /*14ac0*/  @P0 IMAD.HI.U32 R4, R6, R4, RZ ;  /* 0x0000000406040227 */ /* 0x001fca00078e00ff */
[----:B------:R-:W-:-:S04]  /*14ad0*/  @P0 SHF.R.U32.HI R6, RZ, R5, R4 ;  /* 0x00000005ff060219 */ /* 0x000fc80000011604 */
[----:B------:R-:W-:Y:S01]  /*14ae0*/  LOP3.LUT R8, RZ, R6, RZ, 0x33, !PT ;  /* 0x00000006ff087212 */ /* 0x000fe200078e33ff */
[----:B------:R-:W-:Y:S06]  /*14af0*/  BRA `(.L_x_1269) ;  /* 0x0000000000107947 */ /* 0x000fec0003800000 */
.L_x_1268:
[----:B------:R-:W-:-:S13]  /*14b00*/  ISETP.NE.AND P0, PT, R3, 0x1, PT ;  /* 0x000000010300780c */ /* 0x000fda0003f05270 */
[----:B------:R-:W0:Y:S02]  /*14b10*/  @P0 LDC.64 R4, c[0x0][0x9e8] ;  /* 0x00027a00ff040b82 */ /* 0x000e240000000a00 */
[----:B0-----:R-:W-:-:S05]  /*14b20*/  @P0 IMAD.HI.U32 R4, R8, R4, RZ ;  /* 0x0000000408040227 */ /* 0x001fca00078e00ff */
[----:B------:R-:W-:-:S07]  /*14b30*/  @P0 SHF.R.U32.HI R8, RZ, R5, R4 ;  /* 0x00000005ff080219 */ /* 0x000fce0000011604 */
.L_x_1269:
[----:B------:R-:W-:-:S05]  /*14b40*/  IMAD R8, R8, R3, R3 ;  /* 0x0000000308087224 */ /* 0x000fca00078e0203 */
[----:B------:R-:W-:-:S07]  /*14b50*/  VIMNMX R2, R2, R8, PT ;  /* 0x0000000802027248 */ /* 0x000fce0003fe0100 */
.L_x_1267:
[----:B------:R-:W0:Y:S01]  /*14b60*/  @P1 LDC R4, c[0x0][0x44c] ;  /* 0x00011300ff041b82 */ /* 0x000e220000000800 */
[----:B------:R-:W-:Y:S01]  /*14b70*/  IMAD.MOV.U32 R5, RZ, RZ, R18 ;  /* 0x000000ffff057224 */ /* 0x000fe200078e0012 */
[----:B------:R-:W-:Y:S01]  /*14b80*/  ULDC UR4, c[0x0][0x9dc] ;  /* 0x0002770000047ab9 */ /* 0x000fe20000000800 */
[----:B------:R-:W-:-:S05]  /*14b90*/  VIADD R2, R2, 0x3f ;  /* 0x0000003f02027836 */ /* 0x000fca0000000000 */
[----:B------:R-:W1:Y:S01]  /*14ba0*/  @P1 LDC R6, c[0x0][0x450] ;  /* 0x00011400ff061b82 */ /* 0x000e620000000800 */
[----:B0-----:R-:W-:-:S05]  /*14bb0*/  @P1 IMAD.HI.U32 R4, R18, R4, RZ ;  /* 0x0000000412041227 */ /* 0x001fca00078e00ff */
[----:B-1----:R-:W-:Y:S02]  /*14bc0*/  @P1 SHF.R.U32.HI R5, RZ, R6, R4 ;  /* 0x00000006ff051219 */ /* 0x002fe40000011604 */
[----:B------:R-:W-:Y:S02]  /*14bd0*/  SHF.R.S32.HI R4, RZ, 0x1f, R2 ;  /* 0x0000001fff047819 */ /* 0x000fe40000011402 */
[----:B------:R-:W-:Y:S01]  /*14be0*/  IADD3 R6, R5, R0, -R19 ;  /* 0x0000000005067210 */ /* 0x000fe20007ffe813 */
[----:B------:R-:W-:Y:S01]  /*14bf0*/  VIADD R0, R0, 0x3f ;  /* 0x0000003f00007836 */ /* 0x000fe20000000000 */
[----:B------:R-:W-:-:S04]  /*14c00*/  LEA.HI R4, R4, R2, RZ, 0x6 ;  /* 0x0000000204047211 */ /* 0x000fc800078f30ff */
[----:B------:R-:W-:-:S04]  /*14c10*/  SHF.R.S32.HI R2, RZ, 0x1f, R0 ;  /* 0x0000001fff027819 */ /* 0x000fc80000011400 */
[----:B------:R-:W-:Y:S02]  /*14c20*/  LEA.HI R2, R2, R0, RZ, 0x6 ;  /* 0x0000000002027211 */ /* 0x000fe400078f30ff */
[----:B------:R-:W-:Y:S02]  /*14c30*/  SHF.R.S32.HI R0, RZ, 0x6, R4 ;  /* 0x00000006ff007819 */ /* 0x000fe40000011404 */
[----:B------:R-:W-:-:S04]  /*14c40*/  SHF.R.S32.HI R2, RZ, 0x6, R2 ;  /* 0x00000006ff027819 */ /* 0x000fc80000011402 */
[----:B------:R-:W-:Y:S01]  /*14c50*/  VIMNMX R0, R2, R0, PT ;  /* 0x0000000002007248 */ /* 0x000fe20003fe0100 */
        /* <DEDUP_REMOVED lines=11> */
.L_x_1271:
[----:B------:R-:W-:-:S13]  /*14d10*/  ISETP.NE.AND P0, PT, R3, 0x1, PT ;  /* 0x000000010300780c */ /* 0x000fda0003f05270 */
[----:B------:R-:W0:Y:S02]  /*14d20*/  @P0 LDC.64 R4, c[0x0][0x9e8] ;  /* 0x00027a00ff040b82 */ /* 0x000e240000000a00 */
[----:B0-----:R-:W-:-:S05]  /*14d30*/  @P0 IMAD.HI.U32 R4, R6, R4, RZ ;  /* 0x0000000406040227 */ /* 0x001fca00078e00ff */
[----:B------:R-:W-:-:S07]  /*14d40*/  @P0 SHF.R.U32.HI R6, RZ, R5, R4 ;  /* 0x00000005ff060219 */ /* 0x000fce0000011604 */
.L_x_1272:
[----:B------:R-:W-:-:S05]  /*14d50*/  IMAD R3, R6, R3, RZ ;  /* 0x0000000306037224 */ /* 0x000fca00078e02ff */
[----:B------:R-:W-:-:S07]  /*14d60*/  VIMNMX R2, R2, R3, !PT ;  /* 0x0000000302027248 */ /* 0x000fce0007fe0100 */
.L_x_1270:
[----:B------:R-:W-:Y:S02]  /*14d70*/  SHF.R.U32.HI R5, RZ, 0x10, R7 ;  /* 0x00000010ff057819 */ /* 0x000fe40000011607 */
[----:B------:R-:W-:Y:S02]  /*14d80*/  SHF.R.S32.HI R3, RZ, 0x1f, R2 ;  /* 0x0000001fff037819 */ /* 0x000fe40000011402 */
[----:B------:R-:W-:Y:S02]  /*14d90*/  ISETP.NE.AND P0, PT, R5, RZ, PT ;  /* 0x000000ff0500720c */ /* 0x000fe40003f05270 */
[----:B------:R-:W-:Y:S01]  /*14da0*/  LEA.HI R3, R3, R2, RZ, 0x6 ;  /* 0x0000000203037211 */ /* 0x000fe200078f30ff */
[----:B------:R-:W-:-:S03]  /*14db0*/  IMAD.MOV.U32 R2, RZ, RZ, RZ ;  /* 0x000000ffff027224 */ /* 0x000fc600078e00ff */
[----:B------:R-:W-:-:S04]  /*14dc0*/  SHF.R.S32.HI R3, RZ, 0x6, R3 ;  /* 0x00000006ff037819 */ /* 0x000fc80000011403 */
[----:B------:R-:W-:-:S03]  /*14dd0*/  VIMNMX R4, RZ, R3, !PT ;  /* 0x00000003ff047248 */ /* 0x000fc60007fe0100 */
[----:B------:R-:W0:Y:S01]  /*14de0*/  @!P0 LDC R5, c[0x0][0x9f0] ;  /* 0x00027c00ff058b82 */ /* 0x000e220000000800 */
[----:B------:R-:W-:-:S13]  /*14df0*/  ISETP.GT.AND P1, PT, R0, R4, PT ;  /* 0x000000040000720c */ /* 0x000fda0003f24270 */
[----:B------:R-:W-:Y:S05]  /*14e00*/  @!P1 BRA `(.L_x_1273) ;  /* 0x0000000000689947 */ /* 0x000fea0003800000 */
[-C--:B0-----:R-:W-:Y:S02]  /*14e10*/  IABS R6, R5.reuse ;  /* 0x0000000500067213 */ /* 0x081fe40000000000 */
        /* <DEDUP_REMOVED lines=10> */
[----:B------:R-:W-:-:S05]  /*14ec0*/  IADD3 R8, R5, -0x1, R0 ;  /* 0xffffffff05087810 */ /* 0x000fca0007ffe000 */
[----:B------:R-:W-:-:S05]  /*14ed0*/  IMAD.IADD R8, R8, 0x1, -R4 ;  /* 0x0000000108087824 */ /* 0x000fca00078e0a04 */
[----:B------:R-:W-:Y:S02]  /*14ee0*/  IABS R3, R8 ;  /* 0x0000000800037213 */ /* 0x000fe40000000000 */
[----:B------:R-:W-:-:S03]  /*14ef0*/  LOP3.LUT R8, R8, R5, RZ, 0x3c, !PT ;  /* 0x0000000508087212 */ /* 0x000fc600078e3cff */
        /* <DEDUP_REMOVED lines=11> */
.L_x_1273:
[----:B------:R-:W-:Y:S01]  /*14fb0*/  LOP3.LUT R7, R7, 0xff, RZ, 0xc0, !PT ;  /* 0x000000ff07077812 */ /* 0x000fe200078ec0ff */
[----:B------:R-:W-:Y:S04]  /*14fc0*/  BSSY B7, `(.L_x_1274) ;  /* 0x000035f000077945 */ /* 0x000fe80003800000 */
[----:B------:R-:W-:-:S05]  /*14fd0*/  IMAD R3, R7, R2, R4 ;  /* 0x0000000207037224 */ /* 0x000fca00078e0204 */
[----:B------:R-:W-:Y:S01]  /*14fe0*/  VIADDMNMX R0, R3, R2, R0, PT ;  /* 0x0000000203007246 */ /* 0x000fe20003800100 */
[----:B------:R1:W-:Y:S03]  /*14ff0*/  STL [R1+0x18], R3 ;  /* 0x0000180301007387 */ /* 0x0003e60000100800 */
[----:B------:R-:W-:Y:S01]  /*15000*/  ISETP.GT.AND P0, PT, R0, R3, PT ;  /* 0x000000030000720c */ /* 0x000fe20003f04270 */
[----:B------:R1:W-:-:S12]  /*15010*/  STL [R1+0x34], R0 ;  /* 0x0000340001007387 */ /* 0x0003d80000100800 */
[----:B-1----:R-:W-:Y:S05]  /*15020*/  @P0 BRA `(.L_x_1275) ;  /* 0x0000000000480947 */ /* 0x002fea0003800000 */
[----:B------:R-:W1:Y:S02]  /*15030*/  S2R R3, SR_TID.X ;  /* 0x0000000000037919 */ /* 0x000e640000002100 */
[----:B-1----:R-:W-:-:S04]  /*15040*/  LOP3.LUT R3, R3, 0x7f, RZ, 0xc0, !PT ;  /* 0x0000007f03037812 */ /* 0x002fc800078ec0ff */
[----:B------:R-:W-:-:S13]  /*15050*/  ISETP.NE.AND P0, PT, R3, RZ, PT ;  /* 0x000000ff0300720c */ /* 0x000fda0003f05270 */
[----:B------:R-:W-:Y:S05]  /*15060*/  @P0 BRA `(.L_x_1276) ;  /* 0x0000003400500947 */ /* 0x000fea0003800000 */
[----:B------:R-:W1:Y:S01]  /*15070*/  S2R R3, SR_LANEID ;  /* 0x0000000000037919 */ /* 0x000e620000000000 */
[----:B------:R-:W-:Y:S02]  /*15080*/  VOTEU.ANY UR4, UPT, PT ;  /* 0x0000000000047886 */ /* 0x000fe400038e0100 */
[----:B------:R-:W1:Y:S08]  /*15090*/  FLO.U32 R0, UR4 ;  /* 0x0000000400007d00 */ /* 0x000e7000080e0000 */
[----:B------:R-:W2:Y:S01]  /*150a0*/  POPC R4, UR4 ;  /* 0x0000000400047d09 */ /* 0x000ea20008000000 */
[----:B-1----:R-:W-:-:S02]  /*150b0*/  ISETP.EQ.U32.AND P0, PT, R0, R3, PT ;  /* 0x000000030000720c */ /* 0x002fc40003f02070 */
[----:B------:R-:W2:Y:S11]  /*150c0*/  LDC.64 R2, c[0x0][0xc60] ;  /* 0x00031800ff027b82 */ /* 0x000eb60000000a00 */
[----:B--2---:R-:W2:Y:S01]  /*150d0*/  @P0 ATOMG.E.ADD.STRONG.GPU PT, R3, desc[UR48][R2.64], R4 ;  /* 0x00000004020309a8 */ /* 0x004ea200081ee1f0 */
[----:B0-----:R-:W0:Y:S02]  /*150e0*/  S2R R5, SR_LTMASK ;  /* 0x0000000000057919 */ /* 0x001e240000003900 */
[----:B0-----:R-:W-:-:S06]  /*150f0*/  LOP3.LUT R5, R5, UR4, RZ, 0xc0, !PT ;  /* 0x0000000405057c12 */ /* 0x001fcc000f8ec0ff */
[----:B------:R-:W0:Y:S01]  /*15100*/  POPC R5, R5 ;  /* 0x0000000500057309 */ /* 0x000e220000000000 */
[----:B--2---:R-:W0:Y:S02]  /*15110*/  SHFL.IDX PT, R0, R3, R0, 0x1f ;  /* 0x00001f0003007589 */ /* 0x004e2400000e0000 */
[----:B0-----:R-:W-:-:S05]  /*15120*/  IADD3 R0, R0, UR46, R5 ;  /* 0x0000002e00007c10 */ /* 0x001fca000fffe005 */
[----:B------:R2:W-:Y:S01]  /*15130*/  STL [R1+0x10], R0 ;  /* 0x0000100001007387 */ /* 0x0005e20000100800 */
[----:B------:R-:W-:Y:S05]  /*15140*/  BRA `(.L_x_1276) ;  /* 0x0000003400187947 */ /* 0x000fea0003800000 */
.L_x_1275:
        /* <DEDUP_REMOVED lines=9> */
[----:B------:R-:W1:Y:S01]  /*151e0*/  LDC.64 R2, c[0x4][R2] ;  /* 0x0100000002027b82 */ /* 0x000e620000000a00 */
[----:B0-----:R-:W-:Y:S02]  /*151f0*/  IMAD.U32 R5, RZ, RZ, UR7 ;  /* 0x00000007ff057e24 */ /* 0x001fe4000f8e00ff */
        /* <DEDUP_REMOVED lines=8> */
[----:B-1----:R-:W-:Y:S05]  /*15280*/  CALL.ABS.NOINC R2 ;  /* 0x0000000002007343 */ /* 0x002fea0003c00000 */
.L_x_1278:
[----:B------:R-:W-:Y:S05]  /*15290*/  BSYNC B6 ;  /* 0x0000000000067941 */ /* 0x000fea0003800000 */
.L_x_1277:
        /* <DEDUP_REMOVED lines=13> */
[----:B------:R-:W2:Y:S01]  /*15370*/  LDC.64 R2, c[0x4][R2] ;  /* 0x0100000002027b82 */ /* 0x000ea20000000a00 */
        /* <DEDUP_REMOVED lines=9> */
[----:B-12---:R-:W-:Y:S05]  /*15410*/  CALL.ABS.NOINC R2 ;  /* 0x0000000002007343 */ /* 0x006fea0003c00000 */
.L_x_1280:
[----:B------:R-:W-:Y:S05]  /*15420*/  BSYNC B6 ;  /* 0x0000000000067941 */ /* 0x000fea0003800000 */
.L_x_1279:
[----:B------:R-:W-:Y:S01]  /*15430*/  VIADD R0, R17, 0x8000 ;  /* 0x0000800011007836 */ /* 0x000fe20000000000 */
[----:B------:R-:W-:Y:S04]  /*15440*/  BSSY B6, `(.L_x_1281) ;  /* 0x0000014000067945 */ /* 0x000fe80003800000 */
[----:B------:R2:W-:Y:S01]  /*15450*/  STL [R1+0xc], R0 ;  /* 0x00000c0001007387 */ /* 0x0005e20000100800 */
[----:B------:R-:W-:-:S13]  /*15460*/  LOP3.LUT P0, RZ, R0, 0x1bf, RZ, 0xc0, !PT ;  /* 0x000001bf00ff7812 */ /* 0x000fda000780c0ff */
[----:B--2---:R-:W-:Y:S05]  /*15470*/  @!P0 BRA `(.L_x_1282) ;  /* 0x0000000000408947 */ /* 0x004fea0003800000 */
        /* <DEDUP_REMOVED lines=16> */
.L_x_1282:
[----:B------:R-:W-:Y:S05]  /*15580*/  BSYNC B6 ;  /* 0x0000000000067941 */ /* 0x000fea0003800000 */
.L_x_1281:
        /* <DEDUP_REMOVED lines=19> */
.L_x_1284:
[----:B------:R-:W-:Y:S05]  /*156c0*/  BSYNC B6 ;  /* 0x0000000000067941 */ /* 0x000fea0003800000 */
.L_x_1283:
[----:B------:R-:W-:Y:S01]  /*156d0*/  ULDC.64 UR4, c[0x0][0x9f8] ;  /* 0x00027e0000047ab9 */ /* 0x000fe20000000a00 */
[----:B------:R-:W-:Y:S01]  /*156e0*/  IMAD.U32 R8, RZ, RZ, UR38 ;  /* 0x00000026ff087e24 */ /* 0x000fe2000f8e00ff */
[----:B------:R-:W-:-:S04]  /*156f0*/  UISETP.NE.U32.AND UP0, UPT, UR4, URZ, UPT ;  /* 0x0000003f0400728c */ /* 0x000fc8000bf05070 */
[----:B------:R-:W-:-:S06]  /*15700*/  UISETP.NE.AND.EX UP0, UPT, UR5, URZ, UPT, UP0 ;  /* 0x0000003f0500728c */ /* 0x000fcc000bf05300 */
[----:B------:R-:W-:-:S05]  /*15710*/  PLOP3.LUT P0, PT, PT, PT, UP0, 0x80, 0x0 ;  /* 0x000000000000781c */ /* 0x000fca0003f0f008 */
[----:B------:R-:W-:Y:S02]  /*15720*/  @UP0 ULDC.64 UR4, c[0x0][0x9f8] ;  /* 0x00027e0000040ab9 */ /* 0x000fe40000000a00 */
[----:B------:R-:W-:-:S06]  /*15730*/  @UP0 UIMAD.WIDE UR4, UR38, 0x4, UR4 ;  /* 0x00000004260408a5 */ /* 0x000fcc000f8e0204 */
[----:B------:R-:W-:Y:S02]  /*15740*/  IMAD.U32 R2, RZ, RZ, UR4 ;  /* 0x00000004ff027e24 */ /* 0x000fe4000f8e00ff */
[----:B------:R-:W-:Y:S01]  /*15750*/  IMAD.U32 R3, RZ, RZ, UR5 ;  /* 0x00000005ff037e24 */ /* 0x000fe2000f8e00ff */
[----:B------:R-:W2:Y:S01]  /*15760*/  S2R R0, SR_TID.X ;  /* 0x0000000000007919 */ /* 0x000ea20000002100 */
[----:B------:R-:W-:-:S03]  /*15770*/  ULDC.64 UR4, c[0x0][0xa08] ;  /* 0x0002820000047ab9 */ /* 0x000fc60000000a00 */
[----:B------:R3:W4:Y:S02]  /*15780*/  @P0 LDG.E R8, desc[UR48][R2.64] ;  /* 0x0000003002080981 */ /* 0x000724000c1e1900 */
[----:B---3--:R-:W3:Y:S01]  /*15790*/  LDC.64 R2, c[0x0][0x418] ;  /* 0x00010600ff027b82 */ /* 0x008ee20000000a00 */
[----:B--2---:R-:W-:-:S04]  /*157a0*/  SHF.R.U32.HI R0, RZ, 0x5, R0 ;  /* 0x00000005ff007819 */ /* 0x004fc80000011600 */
[----:B------:R-:W-:Y:S02]  /*157b0*/  LOP3.LUT R0, R0, 0x3, RZ, 0xc0, !PT ;  /* 0x0000000300007812 */ /* 0x000fe400078ec0ff */
[----:B---3--:R-:W-:Y:S01]  /*157c0*/  LOP3.LUT P0, RZ, R2, UR4, RZ, 0xfc, !PT ;  /* 0x0000000402ff7c12 */ /* 0x008fe2000f80fcff */
[----:B------:R-:W-:-:S03]  /*157d0*/  UMOV UR4, 0xffffffff ;  /* 0xffffffff00047882 */ /* 0x000fc60000000000 */
[----:B------:R-:W-:Y:S02]  /*157e0*/  LOP3.LUT P0, RZ, R3, UR5, RZ, 0xfc, P0 ;  /* 0x0000000503ff7c12 */ /* 0x000fe4000800fcff */
[----:B----4-:R-:W-:Y:S01]  /*157f0*/  SHF.R.S32.HI R9, RZ, 0x1f, R8 ;  /* 0x0000001fff097819 */ /* 0x010fe20000011408 */
[----:B------:R2:W-:Y:S01]  /*15800*/  STL [R1+0x14], R8 ;  /* 0x0000140801007387 */ /* 0x0005e20000100800 */
[----:B-1----:R-:W-:-:S03]  /*15810*/  SEL R16, R8, RZ, !P0 ;  /* 0x000000ff08107207 */ /* 0x002fc60004000000 */
[----:B------:R2:W-:Y:S01]  /*15820*/  STL [R1+0x1c], R9 ;  /* 0x00001c0901007387 */ /* 0x0005e20000100800 */
[----:B------:R-:W-:Y:S05]  /*15830*/  BRA.DIV UR4, `(.L_x_1285) ;  /* 0x00000046047c7947 */ /* 0x000fea000b800000 */
[----:B------:R1:W3:Y:S02]  /*15840*/  SHFL.IDX PT, R14, R0, RZ, 0x1f ;  /* 0x00001fff000e7589 */ /* 0x0002e400000e0000 */
.L_x_1360:
[----:B-1----:R-:W4:Y:S01]  /*15850*/  LDL.LU R0, [R1+0x24] ;  /* 0x0000240001007983 */ /* 0x002f220000300800 */
[----:B------:R-:W-:Y:S02]  /*15860*/  PLOP3.LUT P1, PT, PT, PT, PT, 0x8, 0x0 ;  /* 0x000000000000781c */ /* 0x000fe40003f2e170 */
[----:B---3--:R-:W-:Y:S02]  /*15870*/  ISETP.NE.AND P0, PT, R14, RZ, PT ;  /* 0x000000ff0e00720c */ /* 0x008fe40003f05270 */
[----:B----4-:R-:W-:-:S09]  /*15880*/  LOP3.LUT R0, R0, 0xfffffffe, RZ, 0xc0, !PT ;  /* 0xfffffffe00007812 */ /* 0x010fd200078ec0ff */
[----:B------:R-:W-:-:S05]  /*15890*/  @P1 LOP3.LUT R0, R0, 0x1, RZ, 0xfc, !PT ;  /* 0x0000000100001812 */ /* 0x000fca00078efcff */
[----:B------:R1:W-:Y:S01]  /*158a0*/  STL [R1+0x24], R0 ;  /* 0x0000240001007387 */ /* 0x0003e20000100800 */
[----:B------:R-:W-:Y:S05]  /*158b0*/  @P0 BRA `(.L_x_1286) ;  /* 0x0000000400980947 */ /* 0x000fea0003800000 */
[----:B-1----:R-:W3:Y:S01]  /*158c0*/  LDL R0, [R1+0x34] ;  /* 0x0000340001007983 */ /* 0x002ee20000100800 */
[----:B------:R-:W-:Y:S01]  /*158d0*/  UMOV UR4, 0xffffffff ;  /* 0xffffffff00047882 */ /* 0x000fe20000000000 */
[----:B---3--:R-:W-:Y:S02]  /*158e0*/  VIADD R0, R0, 0xffffffff ;  /* 0xffffffff00007836 */ /* 0x008fe40000000000 */
[----:B------:R-:W-:Y:S05]  /*158f0*/  BRA.DIV UR4, `(.L_x_1287) ;  /* 0x00000046046c7947 */ /* 0x000fea000b800000 */
[----:B------:R-:W-:-:S13]  /*15900*/  ELECT P6, URZ, PT ;  /* 0x00000000003f782f */ /* 0x000fda00038c0000 */
.L_x_1363:
[----:B------:R-:W-:Y:S05]  /*15910*/  @!P6 BRA `(.L_x_1286) ;  /* 0x000000040080e947 */ /* 0x000fea0003800000 */
[----:B------:R-:W-:-:S04]  /*15920*/  ISETP.NE.U32.AND P0, PT, R2, RZ, PT ;  /* 0x000000ff0200720c */ /* 0x000fc80003f05070 */
[----:B------:R-:W-:-:S13]  /*15930*/  ISETP.NE.AND.EX P0, PT, R3, RZ, PT, P0 ;  /* 0x000000ff0300720c */ /* 0x000fda0003f05300 */
[----:B------:R-:W-:Y:S05]  /*15940*/  @!P0 BRA `(.L_x_1288) ;  /* 0x0000000000448947 */ /* 0x000fea0003800000 */
[----:B------:R-:W1:Y:S01]  /*15950*/  LDC R7, c[0x0][0x43c] ;  /* 0x00010f00ff077b82 */ /* 0x000e620000000800 */
[----:B------:R-:W-:Y:S01]  /*15960*/  ULDC.64 UR4, c[0x0][0x428] ;  /* 0x00010a0000047ab9 */ /* 0x000fe20000000a00 */
[----:B-1----:R-:W-:-:S13]  /*15970*/  ISETP.NE.AND P0, PT, R7, 0x1, PT ;  /* 0x000000010700780c */ /* 0x002fda0003f05270 */
[----:B0-----:R-:W0:Y:S02]  /*15980*/  @P0 LDC.64 R4, c[0x0][0x440] ;  /* 0x00011000ff040b82 */ /* 0x001e240000000a00 */
        /* <DEDUP_REMOVED lines=13> */
.L_x_1288:
[----:B-1----:R-:W3:Y:S04]  /*15a60*/  LDL R2, [R1] ;  /* 0x0000000001027983 */ /* 0x002ee80000100800 */
[----:B------:R-:W4:Y:S01]  /*15a70*/  LDL R3, [R1+0x8] ;  /* 0x0000080001037983 */ /* 0x000f220000100800 */
[----:B--2---:R-:W1:Y:S02]  /*15a80*/  S2R R8, SR_TID.X ;  /* 0x0000000000087919 */ /* 0x004e640000002100 */
[----:B-1----:R-:W-:-:S04]  /*15a90*/  LOP3.LUT R8, R8, 0x7f, RZ, 0xc0, !PT ;  /* 0x0000007f08087812 */ /* 0x002fc800078ec0ff */
[----:B------:R-:W-:Y:S01]  /*15aa0*/  ISETP.NE.AND P1, PT, R8, RZ, PT ;  /* 0x000000ff0800720c */ /* 0x000fe20003f25270 */
[----:B---3--:R-:W-:Y:S01]  /*15ab0*/  IMAD R2, R2, 0x8, R17 ;  /* 0x0000000802027824 */ /* 0x008fe200078e0211 */
[----:B----4-:R-:W-:-:S04]  /*15ac0*/  SHF.L.U32 R4, R3, 0x1f, RZ ;  /* 0x0000001f03047819 */ /* 0x010fc800000006ff */
[----:B------:R-:W1:Y:S02]  /*15ad0*/  SYNCS.PHASECHK.TRANS64.TRYWAIT P0, [R2+URZ+0x28480], R4 ;  /* 0x02848004020075a7 */ /* 0x000e64000800017f */
[----:B-1----:R-:W-:Y:S05]  /*15ae0*/  @!P0 BRA `(.L_x_1289) ;  /* 0x0000004400108947 */ /* 0x002fea0003800000 */
.L_x_1364:
[----:B------:R-:W-:Y:S05]  /*15af0*/  @P1 BRA `(.L_x_1290) ;  /* 0x00000000001c1947 */ /* 0x000fea0003800000 */
[----:B------:R-:W0:Y:S02]  /*15b00*/  S2R R3, SR_TID.X ;  /* 0x0000000000037919 */ /* 0x000e240000002100 */
[----:B0-----:R-:W-:Y:S01]  /*15b10*/  LOP3.LUT R5, R3, 0x1f, RZ, 0xc0, !PT ;  /* 0x0000001f03057812 */ /* 0x001fe200078ec0ff */
[----:B------:R-:W-:-:S03]  /*15b20*/  IMAD.MOV.U32 R3, RZ, RZ, 0x4000 ;  /* 0x00004000ff037424 */ /* 0x000fc600078e00ff */
[----:B------:R-:W-:Y:S01]  /*15b30*/  ISETP.NE.AND P0, PT, R5, RZ, PT ;  /* 0x000000ff0500720c */ /* 0x000fe20003f05270 */
[----:B------:R2:W-:-:S12]  /*15b40*/  SYNCS.ARRIVE.TRANS64 RZ, [R2+URZ+0x28470], R3 ;  /* 0x0284700302ff79a7 */ /* 0x0005d8000800003f */
[----:B--2---:R-:W-:Y:S05]  /*15b50*/  @!P0 BRA `(.L_x_1290) ;  /* 0x0000000000048947 */ /* 0x004fea0003800000 */
[----:B------:R-:W-:Y:S01]  /*15b60*/  BPT.TRAP 0x1 ;  /* 0x000000040000795c */ /* 0x000fe20000300000 */
.L_x_1290:
[----:B------:R-:W2:Y:S04]  /*15b70*/  LDL R3, [R1] ;  /* 0x0000000001037983 */ /* 0x000ea80000100800 */
[----:B0-----:R-:W3:Y:S01]  /*15b80*/  LDL R5, [R1+0x28] ;  /* 0x0000280001057983 */ /* 0x001ee20000100800 */
[----:B------:R-:W-:Y:S01]  /*15b90*/  R2UR UR33, R2 ;  /* 0x00000000022172ca */ /* 0x000fe200000e0000 */
[----:B------:R-:W-:Y:S01]  /*15ba0*/  UIADD3 UR4, UP0, UR44, 0x470, URZ ;  /* 0x000004702c047890 */ /* 0x000fe2000ff1e03f */
[----:B-----5:R-:W-:Y:S01]  /*15bb0*/  R2UR UR37, R16 ;  /* 0x00000000102572ca */ /* 0x020fe200000e0000 */
[----:B------:R-:W-:Y:S01]  /*15bc0*/  UMOV UR6, 0x0 ;  /* 0x0000000000067882 */ /* 0x000fe20000000000 */
[----:B------:R-:W-:Y:S01]  /*15bd0*/  UMOV UR7, 0x14f00000 ;  /* 0x14f0000000077882 */ /* 0x000fe20000000000 */
[----:B------:R-:W-:Y:S01]  /*15be0*/  UIADD3.X UR5, URZ, UR45, URZ, UP0, !UPT ;  /* 0x0000002d3f057290 */ /* 0x000fe200087fe43f */
[----:B------:R-:W-:Y:S01]  /*15bf0*/  UMOV UR34, URZ ;  /* 0x0000003f00227c82 */ /* 0x000fe20008000000 */
[----:B------:R-:W-:Y:S01]  /*15c00*/  UMOV UR10, 0x80 ;  /* 0x00000080000a7882 */ /* 0x000fe20000000000 */
[----:B------:R-:W-:-:S05]  /*15c10*/  UMOV UR12, UR36 ;  /* 0x00000024000c7c82 */ /* 0x000fca0008000000 */
[----:B------:R-:W-:Y:S02]  /*15c20*/  UIADD3 UR33, UR33, 0x28470, URZ ;  /* 0x0002847021217890 */ /* 0x000fe4000fffe03f */
[----:B------:R-:W-:-:S05]  /*15c30*/  UMOV UR13, UR37 ;  /* 0x00000025000d7c82 */ /* 0x000fca0008000000 */
[----:B------:R-:W-:Y:S01]  /*15c40*/  UMOV UR9, UR33 ;  /* 0x0000002100097c82 */ /* 0x000fe20008000000 */
[----:B--2---:R-:W-:Y:S02]  /*15c50*/  IMAD R3, R3, 0x4000, R17 ;  /* 0x0000400003037824 */ /* 0x004fe400078e0211 */
[----:B---3--:R-:W-:-:S03]  /*15c60*/  IMAD R0, R0, 0x40, R5 ;  /* 0x0000004000007824 */ /* 0x008fc600078e0205 */
[----:B------:R-:W-:Y:S02]  /*15c70*/  R2UR UR8, R3 ;  /* 0x00000000030872ca */ /* 0x000fe400000e0000 */
[----:B------:R-:W-:-:S11]  /*15c80*/  R2UR UR35, R0 ;  /* 0x00000000002372ca */ /* 0x000fd600000e0000 */
[----:B------:R-:W-:Y:S02]  /*15c90*/  UIADD3 UR32, UR8, 0x10000, URZ ;  /* 0x0001000008207890 */ /* 0x000fe4000fffe03f */
[----:B------:R-:W-:Y:S01]  /*15ca0*/  UIADD3 UR8, UR8, 0x12000, URZ ;  /* 0x0001200008087890 */ /* 0x000fe2000fffe03f */
[----:B------:R-:W-:-:S06]  /*15cb0*/  UMOV UR11, UR35 ;  /* 0x00000023000b7c82 */ /* 0x000fcc0008000000 */
[----:B------:R0:W-:Y:S02]  /*15cc0*/  UTMALDG.4D [UR32], [UR4], desc[UR6] ;  /* 0x00000620040075b4 */ /* 0x0001e40008019000 */
[----:B------:R0:W-:Y:S01]  /*15cd0*/  UTMALDG.4D [UR8], [UR4], desc[UR6] ;  /* 0x00000608040075b4 */ /* 0x0001e20008019000 */
[----:B------:R-:W2:Y:S02]  /*15ce0*/  SYNCS.PHASECHK.TRANS64.TRYWAIT P0, [R2+URZ+0x28440], R4 ;  /* 0x02844004020075a7 */ /* 0x000ea4000800017f */
[----:B0-2---:R-:W-:Y:S05]  /*15cf0*/  @!P0 BRA `(.L_x_1291) ;  /* 0x0000004000a08947 */ /* 0x005fea0003800000 */
.L_x_1365:
        /* <DEDUP_REMOVED lines=8> */
.L_x_1292:
        /* <DEDUP_REMOVED lines=26> */
.L_x_1286:
[----:B------:R-:W-:Y:S05]  /*15f20*/  WARPSYNC.ALL ;  /* 0x0000000000007948 */ /* 0x000fea0003800000 */
[----:B-1----:R-:W-:Y:S01]  /*15f30*/  VIADD R0, R17, 0x18000 ;  /* 0x0001800011007836 */ /* 0x002fe20000000000 */
[----:B---3--:R-:W-:Y:S01]  /*15f40*/  USHF.R.S32.HI UR4, URZ, 0x1f, UR43 ;  /* 0x0000001f3f047899 */ /* 0x008fe2000801142b */
[----:B------:R-:W-:Y:S03]  /*15f50*/  BAR.SYNC.DEFER_BLOCKING 0x8, 0x180 ;  /* 0x0206000000007b1d */ /* 0x000fe60000010000 */
[----:B------:R-:W-:-:S03]  /*15f60*/  LOP3.LUT P0, RZ, R0, 0x3ff, RZ, 0xc0, !PT ;  /* 0x000003ff00ff7812 */ /* 0x000fc6000780c0ff */
[----:B------:R-:W-:Y:S01]  /*15f70*/  ULDC.64 UR6, c[0x0][0x298] ;  /* 0x0000a60000067ab9 */ /* 0x000fe20000000a00 */
[----:B------:R-:W-:Y:S01]  /*15f80*/  BSSY B6, `(.L_x_1293) ;  /* 0x0000016000067945 */ /* 0x000fe20003800000 */
[----:B------:R-:W-:Y:S02]  /*15f90*/  UIMAD UR4, UR4, UR6, URZ ;  /* 0x00000006040472a4 */ /* 0x000fe4000f8e023f */
[----:B------:R-:W-:Y:S02]  /*15fa0*/  UIMAD.WIDE.U32 UR40, UR43, UR6, URZ ;  /* 0x000000062b2872a5 */ /* 0x000fe4000f8e003f */
[----:B------:R-:W-:-:S04]  /*15fb0*/  UIMAD UR4, UR43, UR7, UR4 ;  /* 0x000000072b0472a4 */ /* 0x000fc8000f8e0204 */
[----:B------:R-:W-:Y:S01]  /*15fc0*/  UIADD3 UR37, UR41, UR4, URZ ;  /* 0x0000000429257290 */ /* 0x000fe2000fffe03f */
[----:B------:R-:W-:Y:S11]  /*15fd0*/  @!P0 BRA `(.L_x_1294) ;  /* 0x0000000000408947 */ /* 0x000ff60003800000 */
        /* <DEDUP_REMOVED lines=15> */
[----:B-1----:R-:W-:Y:S05]  /*160d0*/  CALL.ABS.NOINC R2 ;  /* 0x0000000002007343 */ /* 0x002fea0003c00000 */
.L_x_1294:
[----:B------:R-:W-:Y:S05]  /*160e0*/  BSYNC B6 ;  /* 0x0000000000067941 */ /* 0x000fea0003800000 */
.L_x_1293:
[----:B--2---:R-:W1:Y:S01]  /*160f0*/  LDC R8, c[0x0][0x448] ;  /* 0x00011200ff087b82 */ /* 0x004e620000000800 */
[----:B------:R-:W2:Y:S01]  /*16100*/  S2R R2, SR_TID.X ;  /* 0x0000000000027919 */ /* 0x000ea20000002100 */
[----:B------:R-:W-:Y:S01]  /*16110*/  ULDC.64 UR8, c[0x0][0xa00] ;  /* 0x0002800000087ab9 */ /* 0x000fe20000000a00 */
[----:B------:R-:W-:Y:S01]  /*16120*/  ULDC.64 UR6, c[0x0][0x2d8] ;  /* 0x0000b60000067ab9 */ /* 0x000fe20000000a00 */
[----:B------:R-:W-:Y:S01]  /*16130*/  UISETP.NE.U32.AND UP0, UPT, UR8, URZ, UPT ;  /* 0x0000003f0800728c */ /* 0x000fe2000bf05070 */
[----:B------:R-:W3:Y:S01]  /*16140*/  S2R R9, SR_TID.X ;  /* 0x0000000000097919 */ /* 0x000ee20000002100 */
[----:B------:R-:W-:Y:S01]  /*16150*/  UMOV UR4, UR40 ;  /* 0x0000002800047c82 */ /* 0x000fe20008000000 */
[----:B------:R-:W-:Y:S01]  /*16160*/  UMOV UR5, UR37 ;  /* 0x0000002500057c82 */ /* 0x000fe20008000000 */
[----:B------:R-:W-:Y:S02]  /*16170*/  UISETP.NE.AND.EX UP0, UPT, UR9, URZ, UPT, UP0 ;  /* 0x0000003f0900728c */ /* 0x000fe4000bf05300 */
[----:B------:R-:W-:-:S02]  /*16180*/  UIMAD.WIDE.U32 UR4, UR36, UR6, UR4 ;  /* 0x00000006240472a5 */ /* 0x000fc4000f8e0004 */
[----:B------:R-:W-:Y:S01]  /*16190*/  USHF.R.S32.HI UR6, URZ, 0x1f, UR38 ;  /* 0x0000001f3f067899 */ /* 0x000fe20008011426 */
[----:B------:R-:W-:Y:S01]  /*161a0*/  ULDC.64 UR8, c[0x0][0x2e0] ;  /* 0x0000b80000087ab9 */ /* 0x000fe20000000a00 */
[----:B------:R-:W-:Y:S02]  /*161b0*/  UIMAD UR5, UR36, UR7, UR5 ;  /* 0x00000007240572a4 */ /* 0x000fe4000f8e0205 */
[----:B------:R-:W-:Y:S02]  /*161c0*/  USEL UR6, UR6, URZ, !UP0 ;  /* 0x0000003f06067287 */ /* 0x000fe4000c000000 */
[----:B------:R-:W-:Y:S02]  /*161d0*/  USEL UR7, UR38, URZ, !UP0 ;  /* 0x0000003f26077287 */ /* 0x000fe4000c000000 */
[----:B------:R-:W-:Y:S02]  /*161e0*/  UIMAD UR6, UR6, UR8, URZ ;  /* 0x00000008060672a4 */ /* 0x000fe4000f8e023f */
[----:B------:R-:W-:Y:S01]  /*161f0*/  UIMAD.WIDE.U32 UR4, UR7, UR8, UR4 ;  /* 0x00000008070472a5 */ /* 0x000fe2000f8e0004 */
[----:B-1----:R-:W-:Y:S01]  /*16200*/  ISETP.NE.AND P0, PT, R8, 0x1, PT ;  /* 0x000000010800780c */ /* 0x002fe20003f05270 */
[----:B------:R-:W-:-:S04]  /*16210*/  UIMAD UR6, UR7, UR9, UR6 ;  /* 0x00000009070672a4 */ /* 0x000fc8000f8e0206 */
[----:B------:R-:W-:Y:S01]  /*16220*/  UIADD3 UR6, UR5, UR6, URZ ;  /* 0x0000000605067290 */ /* 0x000fe2000fffe03f */
[----:B------:R-:W-:Y:S02]  /*16230*/  IMAD.U32 R6, RZ, RZ, UR4 ;  /* 0x00000004ff067e24 */ /* 0x000fe4000f8e00ff */
[----:B------:R-:W-:Y:S01]  /*16240*/  IMAD.U32 R7, RZ, RZ, UR5 ;  /* 0x00000005ff077e24 */ /* 0x000fe2000f8e00ff */
[C---:B--2---:R-:W-:Y:S01]  /*16250*/  LOP3.LUT R0, R2.reuse, 0x7f, RZ, 0xc0, !PT ;  /* 0x0000007f02007812 */ /* 0x044fe200078ec0ff */
[----:B------:R-:W-:Y:S01]  /*16260*/  IMAD.SHL.U32 R2, R2, 0x10, RZ ;  /* 0x0000001002027824 */ /* 0x000fe200078e00ff */
[----:B------:R-:W-:Y:S02]  /*16270*/  ULDC.64 UR4, c[0x0][0x2d0] ;  /* 0x0000b40000047ab9 */ /* 0x000fe40000000a00 */
[----:B------:R-:W1:Y:S01]  /*16280*/  @P0 LDC R3, c[0x0][0x44c] ;  /* 0x00011300ff030b82 */ /* 0x000e620000000800 */
[----:B------:R-:W-:Y:S01]  /*16290*/  SHF.R.U32.HI R0, RZ, 0x3, R0 ;  /* 0x00000003ff007819 */ /* 0x000fe20000011600 */
[----:B---3--:R-:W-:Y:S01]  /*162a0*/  IMAD.SHL.U32 R9, R9, 0x10, RZ ;  /* 0x0000001009097824 */ /* 0x008fe200078e00ff */
[----:B------:R-:W2:Y:S02]  /*162b0*/  S2R R7, SR_TID.X ;  /* 0x0000000000077919 */ /* 0x000ea40000002100 */
[----:B------:R-:W-:-:S02]  /*162c0*/  LOP3.LUT R2, R0, 0x70, R2, 0xf8, !PT ;  /* 0x0000007000027812 */ /* 0x000fc400078ef802 */
[----:B------:R-:W-:Y:S01]  /*162d0*/  LOP3.LUT R9, R9, 0x70, RZ, 0xc0, !PT ;  /* 0x0000007009097812 */ /* 0x000fe200078ec0ff */
[----:B------:R-:W3:Y:S02]  /*162e0*/  @P0 LDC R4, c[0x0][0x450] ;  /* 0x00011400ff040b82 */ /* 0x000ee40000000800 */
[----:B------:R-:W-:Y:S01]  /*162f0*/  IMAD.IADD R2, R2, 0x1, R18 ;  /* 0x0000000102027824 */ /* 0x000fe200078e0212 */
[----:B------:R-:W-:-:S03]  /*16300*/  LOP3.LUT R9, R9, 0x80, RZ, 0xfc, !PT ;  /* 0x0000008009097812 */ /* 0x000fc600078efcff */
[----:B------:R-:W-:Y:S02]  /*16310*/  IMAD.MOV.U32 R0, RZ, RZ, R2 ;  /* 0x000000ffff007224 */ /* 0x000fe400078e0002 */
[----:B-1----:R-:W-:-:S05]  /*16320*/  @P0 IMAD.HI.U32 R3, R2, R3, RZ ;  /* 0x0000000302030227 */ /* 0x002fca00078e00ff */
[----:B---3--:R-:W-:Y:S01]  /*16330*/  @P0 SHF.R.U32.HI R0, RZ, R4, R3 ;  /* 0x00000004ff000219 */ /* 0x008fe20000011603 */
[----:B------:R-:W-:Y:S01]  /*16340*/  IMAD.U32 R3, RZ, RZ, UR6 ;  /* 0x00000006ff037e24 */ /* 0x000fe2000f8e00ff */
[----:B------:R-:W-:Y:S01]  /*16350*/  ULDC.64 UR6, c[0x0][0x280] ;  /* 0x0000a00000067ab9 */ /* 0x000fe20000000a00 */
[----:B--2---:R-:W-:Y:S01]  /*16360*/  IMAD.SHL.U32 R10, R7, 0x10, RZ ;  /* 0x00000010070a7824 */ /* 0x004fe200078e00ff */
[--C-:B0-----:R-:W-:Y:S01]  /*16370*/  SHF.R.S32.HI R5, RZ, 0x1f, R0.reuse ;  /* 0x0000001fff057819 */ /* 0x101fe20000011400 */
[----:B------:R-:W-:-:S03]  /*16380*/  IMAD.MOV R4, RZ, RZ, -R0 ;  /* 0x000000ffff047224 */ /* 0x000fc600078e0a00 */
[----:B------:R-:W-:Y:S01]  /*16390*/  LOP3.LUT R10, R10, 0x70, RZ, 0xc0, !PT ;  /* 0x000000700a0a7812 */ /* 0x000fe200078ec0ff */
[----:B------:R-:W-:Y:S02]  /*163a0*/  IMAD R4, R8, R4, R2 ;  /* 0x0000000408047224 */ /* 0x000fe400078e0202 */
[----:B------:R-:W-:Y:S02]  /*163b0*/  IMAD.MOV.U32 R2, RZ, RZ, R6 ;  /* 0x000000ffff027224 */ /* 0x000fe400078e0006 */
[----:B------:R-:W-:Y:S02]  /*163c0*/  IMAD R5, R5, UR4, RZ ;  /* 0x0000000405057c24 */ /* 0x000fe4000f8e02ff */
[----:B------:R-:W-:-:S04]  /*163d0*/  IMAD.WIDE.U32 R2, R0, UR4, R2 ;  /* 0x0000000400027c25 */ /* 0x000fc8000f8e0002 */
[----:B------:R-:W-:Y:S01]  /*163e0*/  IMAD R0, R0, UR5, R5 ;  /* 0x0000000500007c24 */ /* 0x000fe2000f8e0205 */
[----:B------:R-:W-:-:S03]  /*163f0*/  ULDC.64 UR4, c[0x0][0x2c8] ;  /* 0x0000b20000047ab9 */ /* 0x000fc60000000a00 */
[----:B------:R-:W-:Y:S01]  /*16400*/  IMAD.IADD R3, R3, 0x1, R0 ;  /* 0x0000000103037824 */ /* 0x000fe200078e0200 */
[----:B------:R-:W-:Y:S01]  /*16410*/  SHF.R.S32.HI R0, RZ, 0x1f, R4 ;  /* 0x0000001fff007819 */ /* 0x000fe20000011404 */
[----:B------:R-:W-:-:S04]  /*16420*/  IMAD.WIDE.U32 R2, R4, UR4, R2 ;  /* 0x0000000404027c25 */ /* 0x000fc8000f8e0002 */
[----:B------:R-:W-:Y:S01]  /*16430*/  IMAD R0, R0, UR4, RZ ;  /* 0x0000000400007c24 */ /* 0x000fe2000f8e02ff */
[----:B------:R-:W-:Y:S02]  /*16440*/  ULDC UR4, c[0x0][0x2b8] ;  /* 0x0000ae0000047ab9 */ /* 0x000fe40000000800 */
[----:B------:R-:W-:Y:S01]  /*16450*/  ISETP.GE.AND P1, PT, R9, UR4, PT ;  /* 0x0000000409007c0c */ /* 0x000fe2000bf26270 */
[----:B------:R-:W-:Y:S01]  /*16460*/  IMAD R0, R4, UR5, R0 ;  /* 0x0000000504007c24 */ /* 0x000fe2000f8e0200 */
[----:B------:R0:W5:Y:S01]  /*16470*/  LDL R9, [R1+0x30] ;  /* 0x0000300001097983 */ /* 0x0001620000100800 */
[----:B------:R-:W-:Y:S02]  /*16480*/  IADD3 R4, P2, R2, UR6, RZ ;  /* 0x0000000602047c10 */ /* 0x000fe4000ff5e0ff */
[----:B------:R-:W-:Y:S01]  /*16490*/  ISETP.GE.AND P0, PT, R10, UR4, PT ;  /* 0x000000040a007c0c */ /* 0x000fe2000bf06270 */
[----:B------:R-:W-:Y:S01]  /*164a0*/  UMOV UR4, 0xffffffff ;  /* 0xffffffff00047882 */ /* 0x000fe20000000000 */
[----:B------:R-:W-:-:S02]  /*164b0*/  IADD3.X R3, R3, UR7, R0, P2, !PT ;  /* 0x0000000703037c10 */ /* 0x000fc400097fe400 */
[----:B------:R-:W-:Y:S09]  /*164c0*/  BRA.DIV UR4, `(.L_x_1295) ;  /* 0x0000003a04c07947 */ /* 0x000ff2000b800000 */
[----:B------:R-:W1:Y:S01]  /*164d0*/  S2R R5, SR_TID.X ;  /* 0x0000000000057919 */ /* 0x000e620000002100 */
[----:B------:R-:W-:Y:S01]  /*164e0*/  IMAD R2, R19, R8, RZ ;  /* 0x0000000813027224 */ /* 0x000fe200078e02ff */
[----:B------:R-:W2:Y:S04]  /*164f0*/  SHFL.IDX PT, R7, R4, RZ, 0x181f ;  /* 0x00181fff04077589 */ /* 0x000ea800000e0000 */
[----:B------:R-:W3:Y:S04]  /*16500*/  SHFL.IDX PT, R6, R3, RZ, 0x181f ;  /* 0x00181fff03067589 */ /* 0x000ee800000e0000 */
[----:B------:R-:W-:Y:S01]  /*16510*/  SHFL.IDX PT, R8, R3, 0x1, 0x181f ;  /* 0x00381f0003087f89 */ /* 0x000fe200000e0000 */
[----:B-1----:R-:W-:-:S04]  /*16520*/  LOP3.LUT R5, R5, 0x7f, RZ, 0xc0, !PT ;  /* 0x0000007f05057812 */ /* 0x002fc800078ec0ff */
[----:B------:R-:W-:-:S05]  /*16530*/  SHF.R.U32.HI R5, RZ, 0x3, R5 ;  /* 0x00000003ff057819 */ /* 0x000fca0000011605 */
[----:B------:R-:W-:-:S04]  /*16540*/  IMAD.IADD R0, R5, 0x1, R18 ;  /* 0x0000000105007824 */ /* 0x000fc800078e0212 */
[C---:B------:R-:W-:Y:S01]  /*16550*/  VIADD R5, R0.reuse, 0x10 ;  /* 0x0000001000057836 */ /* 0x040fe20000000000 */
[----:B------:R-:W-:-:S04]  /*16560*/  ISETP.GE.AND P4, PT, R0, R2, PT ;  /* 0x000000020000720c */ /* 0x000fc80003f86270 */
[----:B------:R-:W-:Y:S02]  /*16570*/  ISETP.GE.AND P2, PT, R5, R2, PT ;  /* 0x000000020500720c */ /* 0x000fe40003f46270 */
[----:B------:R-:W1:Y:S07]  /*16580*/  SHFL.IDX PT, R5, R4, 0x1, 0x181f ;  /* 0x00381f0004057f89 */ /* 0x000e6e00000e0000 */
[----:B--2---:R-:W-:-:S05]  /*16590*/  @!P4 IADD3 R7, P3, R10, R7, RZ ;  /* 0x000000070a07c210 */ /* 0x004fca0007f7e0ff */
[----:B---3--:R-:W-:-:S05]  /*165a0*/  @!P4 IMAD.X R6, RZ, RZ, R6, P3 ;  /* 0x000000ffff06c224 */ /* 0x008fca00018e0606 */
[----:B------:R-:W-:-:S04]  /*165b0*/  @!P4 LOP3.LUT R7, R7, R6, RZ, 0x3c, !PT ;  /* 0x000000060707c212 */ /* 0x000fc800078e3cff */
[----:B------:R-:W-:-:S04]  /*165c0*/  @!P4 LOP3.LUT R6, R7, R6, RZ, 0x3c, !PT ;  /* 0x000000060706c212 */ /* 0x000fc800078e3cff */
[----:B------:R-:W-:-:S05]  /*165d0*/  @!P4 LOP3.LUT R7, R7, R6, RZ, 0x3c, !PT ;  /* 0x000000060707c212 */ /* 0x000fca00078e3cff */
[----:B-----5:R-:W-:Y:S04]  /*165e0*/  @!P4 LDGSTS.E.BYPASS.LTC128B.128 [R9+0x18000], desc[UR48][R6.64], !P0 ;  /* 0x180000000609cfae */ /* 0x020fe8000c101d70 */
[----:B------:R1:W-:Y:S02]  /*165f0*/  @!P4 LDGSTS.E.BYPASS.LTC128B.128 [R9+0x1c000], desc[UR48][R6.64+0x80], !P1 ;  /* 0x1c0000800609cfae */ /* 0x0003e4000c901d70 */
[----:B-1----:R-:W-:Y:S01]  /*16600*/  @!P2 IADD3 R7, P3, R10, R5, RZ ;  /* 0x000000050a07a210 */ /* 0x002fe20007f7e0ff */
        /* <DEDUP_REMOVED lines=8> */
[----:B------:R-:W2:Y:S04]  /*16690*/  SHFL.IDX PT, R5, R4, 0x2, 0x181f ;  /* 0x00581f0004057f89 */ /* 0x000ea800000e0000 */
[----:B-1----:R-:W1:Y:S06]  /*166a0*/  SHFL.IDX PT, R6, R3, 0x2, 0x181f ;  /* 0x00581f0003067f89 */ /* 0x002e6c00000e0000 */
[----:B--2---:R-:W-:-:S05]  /*166b0*/  @!P2 IADD3 R5, P3, R10, R5, RZ ;  /* 0x000000050a05a210 */ /* 0x004fca0007f7e0ff */
[----:B-1----:R-:W-:-:S04]  /*166c0*/  @!P2 IMAD.X R6, RZ, RZ, R6, P3 ;  /* 0x000000ffff06a224 */ /* 0x002fc800018e0606 */
[----:B------:R-:W-:Y:S02]  /*166d0*/  @!P2 IMAD.MOV.U32 R7, RZ, RZ, R6 ;  /* 0x000000ffff07a224 */ /* 0x000fe400078e0006 */
[----:B------:R-:W-:Y:S02]  /*166e0*/  @!P2 IMAD.MOV.U32 R6, RZ, RZ, R5 ;  /* 0x000000ffff06a224 */ /* 0x000fe400078e0005 */
[----:B------:R-:W-:-:S03]  /*166f0*/  VIADD R5, R0, 0x30 ;  /* 0x0000003000057836 */ /* 0x000fc60000000000 */
        /* <DEDUP_REMOVED lines=34> */
[----:B------:R-:W-:Y:S04]  /*16920*/  SHFL.IDX PT, R4, R4, 0x7, 0x181f ;  /* 0x00f81f0004047f89 */ /* 0x000fe800000e0000 */
[----:B-1----:R-:W1:Y:S04]  /*16930*/  SHFL.IDX PT, R6, R3, 0x6, 0x181f ;  /* 0x00d81f0003067f89 */ /* 0x002e6800000e0000 */
[----:B------:R-:W3:Y:S01]  /*16940*/  SHFL.IDX PT, R3, R3, 0x7, 0x181f ;  /* 0x00f81f0003037f89 */ /* 0x000ee200000e0000 */
[----:B--2---:R-:W-:-:S05]  /*16950*/  @!P2 IADD3 R5, P3, R10, R5, RZ ;  /* 0x000000050a05a210 */ /* 0x004fca0007f7e0ff */
[----:B-1----:R-:W-:-:S04]  /*16960*/  @!P2 IMAD.X R6, RZ, RZ, R6, P3 ;  /* 0x000000ffff06a224 */ /* 0x002fc800018e0606 */
[----:B------:R-:W-:Y:S02]  /*16970*/  @!P2 IMAD.MOV.U32 R7, RZ, RZ, R6 ;  /* 0x000000ffff07a224 */ /* 0x000fe400078e0006 */
[----:B------:R-:W-:-:S05]  /*16980*/  @!P2 IMAD.MOV.U32 R6, RZ, RZ, R5 ;  /* 0x000000ffff06a224 */ /* 0x000fca00078e0005 */
[----:B------:R1:W-:Y:S04]  /*16990*/  @!P2 LDGSTS.E.BYPASS.LTC128B.128 [R9+0x1b000], desc[UR48][R6.64], !P0 ;  /* 0x1b0000000609afae */ /* 0x0003e8000c101d70 */
[----:B---3--:R1:W-:Y:S02]  /*169a0*/  @!P2 LDGSTS.E.BYPASS.LTC128B.128 [R9+0x1f000], desc[UR48][R6.64+0x80], !P1 ;  /* 0x1f0000800609afae */ /* 0x0083e4000c901d70 */
.L_x_1382:
[----:B------:R-:W-:Y:S01]  /*169b0*/  VIADD R0, R0, 0x70 ;  /* 0x0000007000007836 */ /* 0x000fe20000000000 */
[----:B------:R-:W-:Y:S04]  /*169c0*/  BSSY B0, `(.L_x_1296) ;  /* 0x000000a000007945 */ /* 0x000fe80003800000 */
[----:B------:R-:W-:-:S13]  /*169d0*/  ISETP.GE.AND P2, PT, R0, R2, PT ;  /* 0x000000020000720c */ /* 0x000fda0003f46270 */
[----:B------:R-:W-:Y:S05]  /*169e0*/  @P2 BRA `(.L_x_1297) ;  /* 0x00000000001c2947 */ /* 0x000fea0003800000 */
[----:B------:R-:W-:-:S05]  /*169f0*/  IADD3 R2, P2, R10, R4, RZ ;  /* 0x000000040a027210 */ /* 0x000fca0007f5e0ff */
[----:B------:R-:W-:-:S05]  /*16a00*/  IMAD.X R3, RZ, RZ, R3, P2 ;  /* 0x000000ffff037224 */ /* 0x000fca00010e0603 */
[----:B------:R-:W-:Y:S01]  /*16a10*/  @!PT LDS RZ, [RZ] ;  /* 0x00000000fffff984 */ /* 0x000fe20000000800 */
[----:B------:R-:W-:Y:S01]  /*16a20*/  @!PT LDS RZ, [RZ] ;  /* 0x00000000fffff984 */ /* 0x000fe20000000800 */
[----:B------:R-:W-:Y:S01]  /*16a30*/  @!PT LDS RZ, [RZ] ;  /* 0x00000000fffff984 */ /* 0x000fe20000000800 */
[----:B------:R2:W-:Y:S04]  /*16a40*/  LDGSTS.E.BYPASS.LTC128B.128 [R9+0x1b800], desc[UR48][R2.64], !P0 ;  /* 0x1b80000002097fae */ /* 0x0005e8000c101d70 */
[----:B------:R2:W-:Y:S02]  /*16a50*/  LDGSTS.E.BYPASS.LTC128B.128 [R9+0x1f800], desc[UR48][R2.64+0x80], !P1 ;  /* 0x1f80008002097fae */ /* 0x0005e4000c901d70 */
.L_x_1297:
[----:B------:R-:W-:Y:S05]  /*16a60*/  BSYNC B0 ;  /* 0x0000000000007941 */ /* 0x000fea0003800000 */
.L_x_1296:
[----:B------:R-:W-:Y:S01]  /*16a70*/  NOP ;  /* 0x0000000000007918 */ /* 0x000fe20000000000 */
[----:B------:R-:W-:-:S13]  /*16a80*/  PLOP3.LUT P0, PT, PT, PT, PT, 0x80, 0x0 ;  /* 0x000000000000781c */ /* 0x000fda0003f0f070 */
.L_x_1298:
[----:B------:R-:W-:Y:S02]  /*16a90*/  PLOP3.LUT P1, PT, P1, P0, PT, 0xa2, 0x0 ;  /* 0x000000000000781c */ /* 0x000fe40000f21472 */
[----:B------:R-:W-:-:S08]  /*16aa0*/  @P0 R2UR P1, UR4, R17 ;  /* 0x00000000110402ca */ /* 0x000fd00000020000 */
[----:B------:R-:W-:-:S05]  /*16ab0*/  @P0 PLOP3.LUT P0, PT, P1, PT, PT, 0x80, 0x0 ;  /* 0x000000000000081c */ /* 0x000fca0000f0f070 */
[----:B------:R-:W-:Y:S01]  /*16ac0*/  @!P1 SYNCS.ARRIVE.TRANS64.RED.A0T1 RZ, [UR4+0x28400], RZ ;  /* 0x028400ffffff99a7 */ /* 0x000fe20008200404 */
[----:B------:R-:W-:Y:S07]  /*16ad0*/  @!P1 ARRIVES.LDGSTSBAR.64.TRANSCNT [UR4+0x28400] ;  /* 0x02840000ff0099b0 */ /* 0x000fee0008000a84 */
[----:B------:R-:W-:Y:S05]  /*16ae0*/  @P0 BRA.U.ANY `(.L_x_1298) ;  /* 0xfffffffd00e80947 */ /* 0x000fea000393ffff */
[----:B--2---:R-:W2:Y:S02]  /*16af0*/  LDL.LU R2, [R1+0x38] ;  /* 0x0000380001027983 */ /* 0x004ea40000300800 */
        /* <DEDUP_REMOVED lines=9> */
[----:B------:R-:W3:Y:S03]  /*16b90*/  SYNCS.PHASECHK.TRANS64.TRYWAIT P0, [R17+URZ+0x28420], R0 ;  /* 0x02842000110075a7 */ /* 0x000ee6000800017f */
[----:B--23--:R-:W-:Y:S05]  /*16ba0*/  @!P0 BRA `(.L_x_1300) ;  /* 0x0000003c00bc8947 */ /* 0x00cfea0003800000 */
.L_x_1383:
[----:B------:R-:W-:Y:S05]  /*16bb0*/  BSYNC B0 ;  /* 0x0000000000007941 */ /* 0x000fea0003800000 */
.L_x_1299:
[----:B------:R-:W3:Y:S04]  /*16bc0*/  LDL.LU R2, [R1+0x34] ;  /* 0x0000340001027983 */ /* 0x000ee80000300800 */
[----:B------:R-:W4:Y:S01]  /*16bd0*/  LDL R3, [R1+0x18] ;  /* 0x0000180001037983 */ /* 0x000f220000100800 */
[----:B---3--:R-:W-:-:S05]  /*16be0*/  VIADD R2, R2, 0xfffffffe ;  /* 0xfffffffe02027836 */ /* 0x008fca0000000000 */
[----:B----4-:R-:W-:-:S13]  /*16bf0*/  ISETP.GE.AND P0, PT, R2, R3, PT ;  /* 0x000000030200720c */ /* 0x010fda0003f06270 */
[----:B------:R-:W-:Y:S05]  /*16c00*/  @!P0 BRA `(.L_x_1301) ;  /* 0x0000001000388947 */ /* 0x000fea0003800000 */
[----:B--2---:R2:W5:Y:S04]  /*16c10*/  LDL.LU R0, [R1] ;  /* 0x0000000001007983 */ /* 0x0045680000300800 */
[----:B------:R2:W5:Y:S02]  /*16c20*/  LDL.LU R3, [R1+0x8] ;  /* 0x0000080001037983 */ /* 0x0005640000300800 */
.L_x_1323:
[----:B------:R-:W3:Y:S01]  /*16c30*/  LDL R4, [R1+0x24] ;  /* 0x0000240001047983 */ /* 0x000ee20000100800 */
[----:B-----5:R-:W-:Y:S01]  /*16c40*/  VIADD R5, R0, 0x1 ;  /* 0x0000000100057836 */ /* 0x020fe20000000000 */
[----:B------:R-:W-:Y:S05]  /*16c50*/  YIELD ;  /* 0x0000000000007946 */ /* 0x000fea0003800000 */
[C---:B------:R-:W-:Y:S01]  /*16c60*/  ISETP.NE.AND P0, PT, R5.reuse, 0x2, PT ;  /* 0x000000020500780c */ /* 0x040fe20003f05270 */
[----:B------:R-:W-:Y:S03]  /*16c70*/  BSSY B0, `(.L_x_1302) ;  /* 0x000008b000007945 */ /* 0x000fe60003800000 */
[----:B------:R-:W-:-:S02]  /*16c80*/  SEL R10, R5, RZ, P0 ;  /* 0x000000ff050a7207 */ /* 0x000fc40000000000 */
[----:B---3--:R-:W-:Y:S02]  /*16c90*/  LOP3.LUT P1, RZ, R4, 0x1, RZ, 0xc0, !PT ;  /* 0x0000000104ff7812 */ /* 0x008fe4000782c0ff */
[----:B------:R-:W-:-:S04]  /*16ca0*/  SEL R4, RZ, 0x1, P0 ;  /* 0x00000001ff047807 */ /* 0x000fc80000000000 */
[----:B-1----:R-:W-:-:S05]  /*16cb0*/  LOP3.LUT R9, R3, R4, RZ, 0x3c, !PT ;  /* 0x0000000403097212 */ /* 0x002fca00078e3cff */
[----:B------:R1:W-:Y:S04]  /*16cc0*/  STL [R1+0x8], R9 ;  /* 0x0000080901007387 */ /* 0x0003e80000100800 */
[----:B------:R1:W-:Y:S01]  /*16cd0*/  STL [R1], R10 ;  /* 0x0000000a01007387 */ /* 0x0003e20000100800 */
        /* <DEDUP_REMOVED lines=11> */
[----:B------:R-:W4:Y:S02]  /*16d90*/  @P0 LDC.64 R4, c[0x0][0x440] ;  /* 0x00011000ff040b82 */ /* 0x000f240000000a00 */
[----:B----4-:R-:W-:-:S04]  /*16da0*/  @P0 IMAD.HI.U32 R6, R2, R4, RZ ;  /* 0x0000000402060227 */ /* 0x010fc800078e00ff */
[----:B------:R-:W-:Y:S01]  /*16db0*/  IMAD.MOV.U32 R4, RZ, RZ, R2 ;  /* 0x000000ffff047224 */ /* 0x000fe200078e0002 */
[----:B------:R-:W-:-:S04]  /*16dc0*/  @P0 SHF.R.U32.HI R4, RZ, R5, R6 ;  /* 0x00000005ff040219 */ /* 0x000fc80000011606 */
[--C-:B------:R-:W-:Y:S01]  /*16dd0*/  SHF.R.S32.HI R5, RZ, 0x1f, R4.reuse ;  /* 0x0000001fff057819 */ /* 0x100fe20000011404 */
[----:B------:R-:W-:-:S04]  /*16de0*/  IMAD.MOV R8, RZ, RZ, -R4 ;  /* 0x000000ffff087224 */ /* 0x000fc800078e0a04 */
[----:B------:R-:W-:Y:S02]  /*16df0*/  IMAD R8, R7, R8, R2 ;  /* 0x0000000807087224 */ /* 0x000fe400078e0202 */
[----:B---3--:R-:W-:-:S04]  /*16e00*/  IMAD R6, R12, UR6, RZ ;  /* 0x000000060c067c24 */ /* 0x008fc8000f8e02ff */
[C---:B--2---:R-:W-:Y:S02]  /*16e10*/  IMAD R6, R11.reuse, UR7, R6 ;  /* 0x000000070b067c24 */ /* 0x044fe4000f8e0206 */
[----:B------:R-:W-:-:S04]  /*16e20*/  IMAD.WIDE.U32 R4, R11, UR6, R4 ;  /* 0x000000060b047c25 */ /* 0x000fc8000f8e0004 */
[----:B------:R-:W-:Y:S01]  /*16e30*/  IMAD.IADD R5, R6, 0x1, R5 ;  /* 0x0000000106057824 */ /* 0x000fe200078e0205 */
[----:B------:R-:W-:-:S04]  /*16e40*/  LEA R6, P0, R4, UR4, 0x2 ;  /* 0x0000000404067c11 */ /* 0x000fc8000f8010ff */
[----:B------:R-:W-:-:S05]  /*16e50*/  LEA.HI.X R7, R4, UR5, R5, 0x2, P0 ;  /* 0x0000000504077c11 */ /* 0x000fca00080f1405 */
[----:B------:R3:W5:Y:S04]  /*16e60*/  LDG.E R16, desc[UR48][R6.64] ;  /* 0x0000003006107981 */ /* 0x000768000c1e1900 */
.L_x_1304:
[----:B---3--:R-:W-:Y:S01]  /*16e70*/  IMAD R6, R10, 0x8, R17 ;  /* 0x000000080a067824 */ /* 0x008fe200078e0211 */
[----:B------:R-:W-:Y:S01]  /*16e80*/  SHF.L.U32 R5, R9, 0x1f, RZ ;  /* 0x0000001f09057819 */ /* 0x000fe200000006ff */
[----:B------:R-:W3:Y:S01]  /*16e90*/  S2R R4, SR_TID.X ;  /* 0x0000000000047919 */ /* 0x000ee20000002100 */
[----:B------:R-:W-:Y:S02]  /*16ea0*/  BSSY B1, `(.L_x_1305) ;  /* 0x0000005000017945 */ /* 0x000fe40003800000 */
[----:B------:R-:W4:Y:S01]  /*16eb0*/  SYNCS.PHASECHK.TRANS64.TRYWAIT P0, [R6+URZ+0x28480], R5 ;  /* 0x02848005060075a7 */ /* 0x000f22000800017f */
[----:B---3--:R-:W-:-:S04]  /*16ec0*/  LOP3.LUT R4, R4, 0x7f, RZ, 0xc0, !PT ;  /* 0x0000007f04047812 */ /* 0x008fc800078ec0ff */
[----:B------:R-:W-:Y:S01]  /*16ed0*/  ISETP.NE.AND P1, PT, R4, RZ, PT ;  /* 0x000000ff0400720c */ /* 0x000fe20003f25270 */
[----:B----4-:R-:W-:-:S12]  /*16ee0*/  @!P0 BRA `(.L_x_1306) ;  /* 0x0000003c00008947 */ /* 0x010fd80003800000 */
.L_x_1384:
[----:B------:R-:W-:Y:S05]  /*16ef0*/  BSYNC B1 ;  /* 0x0000000000017941 */ /* 0x000fea0003800000 */
.L_x_1305:
[----:B------:R-:W-:Y:S04]  /*16f00*/  BSSY B1, `(.L_x_1307) ;  /* 0x0000009000017945 */ /* 0x000fe80003800000 */
[----:B------:R-:W-:Y:S05]  /*16f10*/  @P1 BRA `(.L_x_1308) ;  /* 0x00000000001c1947 */ /* 0x000fea0003800000 */
[----:B------:R-:W4:Y:S02]  /*16f20*/  S2R R4, SR_TID.X ;  /* 0x0000000000047919 */ /* 0x000f240000002100 */
[----:B----4-:R-:W-:Y:S01]  /*16f30*/  LOP3.LUT R7, R4, 0x1f, RZ, 0xc0, !PT ;  /* 0x0000001f04077812 */ /* 0x010fe200078ec0ff */
[----:B------:R-:W-:-:S03]  /*16f40*/  IMAD.MOV.U32 R4, RZ, RZ, 0x4000 ;  /* 0x00004000ff047424 */ /* 0x000fc600078e00ff */
[----:B------:R-:W-:Y:S01]  /*16f50*/  ISETP.NE.AND P0, PT, R7, RZ, PT ;  /* 0x000000ff0700720c */ /* 0x000fe20003f05270 */
[----:B------:R4:W-:-:S12]  /*16f60*/  SYNCS.ARRIVE.TRANS64 RZ, [R6+URZ+0x28470], R4 ;  /* 0x0284700406ff79a7 */ /* 0x0009d8000800003f */
[----:B----4-:R-:W-:Y:S05]  /*16f70*/  @!P0 BRA `(.L_x_1308) ;  /* 0x0000000000048947 */ /* 0x010fea0003800000 */
[----:B------:R-:W-:Y:S01]  /*16f80*/  BPT.TRAP 0x1 ;  /* 0x000000040000795c */ /* 0x000fe20000300000 */
.L_x_1308:
[----:B------:R-:W-:Y:S05]  /*16f90*/  BSYNC B1 ;  /* 0x0000000000017941 */ /* 0x000fea0003800000 */
.L_x_1307:
[----:B------:R-:W4:Y:S04]  /*16fa0*/  LDL R4, [R1] ;  /* 0x0000000001047983 */ /* 0x000f280000100800 */
[----:B------:R-:W2:Y:S01]  /*16fb0*/  LDL R7, [R1+0x28] ;  /* 0x0000280001077983 */ /* 0x000ea20000100800 */
[----:B------:R-:W-:Y:S01]  /*16fc0*/  IMAD.MOV.U32 R13, RZ, RZ, RZ ;  /* 0x000000ffff0d7224 */ /* 0x000fe200078e00ff */
[----:B------:R-:W-:Y:S01]  /*16fd0*/  UIADD3 UR4, UP0, UR44, 0x470, URZ ;  /* 0x000004702c047890 */ /* 0x000fe2000ff1e03f */
[----:B------:R-:W-:Y:S01]  /*16fe0*/  PLOP3.LUT P0, PT, PT, PT, PT, 0x80, 0x0 ;  /* 0x000000000000781c */ /* 0x000fe20003f0f070 */
[----:B------:R-:W-:Y:S01]  /*16ff0*/  UMOV UR6, 0x0 ;  /* 0x0000000000067882 */ /* 0x000fe20000000000 */
[----:B------:R-:W-:Y:S01]  /*17000*/  UMOV UR7, 0x14f00000 ;  /* 0x14f0000000077882 */ /* 0x000fe20000000000 */
[----:B------:R-:W-:Y:S01]  /*17010*/  R2UR UR10, R13 ;  /* 0x000000000d0a72ca */ /* 0x000fe200000e0000 */
[----:B------:R-:W-:Y:S01]  /*17020*/  UIADD3.X UR5, URZ, UR45, URZ, UP0, !UPT ;  /* 0x0000002d3f057290 */ /* 0x000fe200087fe43f */
[----:B----4-:R-:W-:-:S02]  /*17030*/  IMAD R4, R4, 0x4000, R17 ;  /* 0x0000400004047824 */ /* 0x010fc400078e0211 */
[----:B--2---:R-:W-:Y:S02]  /*17040*/  IMAD R8, R8, 0x40, R7 ;  /* 0x0000004008087824 */ /* 0x004fe400078e0207 */
[----:B------:R-:W-:Y:S02]  /*17050*/  VIADD R7, R6, 0x28470 ;  /* 0x0002847006077836 */ /* 0x000fe40000000000 */
[----:B-1----:R-:W-:-:S07]  /*17060*/  VIADD R9, R4, 0x10000 ;  /* 0x0001000004097836 */ /* 0x002fce0000000000 */
.L_x_1309:
        /* <DEDUP_REMOVED lines=16> */
.L_x_1310:
        /* <DEDUP_REMOVED lines=13> */
.L_x_1385:
[----:B------:R-:W-:Y:S05]  /*17240*/  BSYNC B1 ;  /* 0x0000000000017941 */ /* 0x000fea0003800000 */
.L_x_1311:
[----:B------:R-:W-:Y:S01]  /*17250*/  BSSY B1, `(.L_x_1313) ;  /* 0x000000b000017945 */ /* 0x000fe20003800000 */
[----:B------:R-:W-:Y:S02]  /*17260*/  IMAD.MOV.U32 R10, RZ, RZ, 0x0 ;  /* 0x00000000ff0a7424 */ /* 0x000fe400078e00ff */
[----:B------:R-:W-:Y:S01]  /*17270*/  IMAD.MOV.U32 R11, RZ, RZ, 0x14f00000 ;  /* 0x14f00000ff0b7424 */ /* 0x000fe200078e00ff */
[----:B------:R-:W-:Y:S06]  /*17280*/  @P1 BRA `(.L_x_1314) ;  /* 0x00000000001c1947 */ /* 0x000fec0003800000 */
[----:B------:R-:W2:Y:S01]  /*17290*/  S2R R7, SR_TID.X ;  /* 0x0000000000077919 */ /* 0x000ea20000002100 */
[----:B-1-3--:R-:W-:-:S04]  /*172a0*/  IMAD.MOV.U32 R5, RZ, RZ, 0x4000 ;  /* 0x00004000ff057424 */ /* 0x00afc800078e00ff */
[----:B------:R4:W-:Y:S01]  /*172b0*/  SYNCS.ARRIVE.TRANS64 RZ, [R6+URZ+0x28430], R5 ;  /* 0x0284300506ff79a7 */ /* 0x0009e2000800003f */
[----:B--2---:R-:W-:-:S04]  /*172c0*/  LOP3.LUT R7, R7, 0x1f, RZ, 0xc0, !PT ;  /* 0x0000001f07077812 */ /* 0x004fc800078ec0ff */
[----:B------:R-:W-:-:S13]  /*172d0*/  ISETP.NE.AND P0, PT, R7, RZ, PT ;  /* 0x000000ff0700720c */ /* 0x000fda0003f05270 */
[----:B----4-:R-:W-:Y:S05]  /*172e0*/  @!P0 BRA `(.L_x_1314) ;  /* 0x0000000000048947 */ /* 0x010fea0003800000 */
[----:B------:R-:W-:Y:S01]  /*172f0*/  BPT.TRAP 0x1 ;  /* 0x000000040000795c */ /* 0x000fe20000300000 */
.L_x_1314:
[----:B------:R-:W-:Y:S05]  /*17300*/  BSYNC B1 ;  /* 0x0000000000017941 */ /* 0x000fea0003800000 */
.L_x_1313:
[----:B------:R-:W-:Y:S01]  /*17310*/  R2UR UR10, R13 ;  /* 0x000000000d0a72ca */ /* 0x000fe200000e0000 */
[----:B------:R-:W-:Y:S01]  /*17320*/  UIADD3 UR4, UP0, UR44, 0x370, URZ ;  /* 0x000003702c047890 */ /* 0x000fe2000ff1e03f */
[----:B------:R-:W-:Y:S01]  /*17330*/  R2UR UR6, R10 ;  /* 0x000000000a0672ca */ /* 0x000fe200000e0000 */
[----:B-1-3--:R-:W-:Y:S01]  /*17340*/  VIADD R6, R6, 0x28430 ;  /* 0x0002843006067836 */ /* 0x00afe20000000000 */
[----:B------:R-:W-:Y:S01]  /*17350*/  R2UR UR7, R11 ;  /* 0x000000000b0772ca */ /* 0x000fe200000e0000 */
[----:B------:R-:W-:Y:S01]  /*17360*/  VIADD R5, R4, 0x20000 ;  /* 0x0002000004057836 */ /* 0x000fe20000000000 */
[----:B------:R-:W-:Y:S01]  /*17370*/  PLOP3.LUT P0, PT, PT, PT, PT, 0x80, 0x0 ;  /* 0x000000000000781c */ /* 0x000fe20003f0f070 */
[----:B------:R-:W-:-:S12]  /*17380*/  UIADD3.X UR5, URZ, UR45, URZ, UP0, !UPT ;  /* 0x0000002d3f057290 */ /* 0x000fd800087fe43f */
.L_x_1315:
        /* <DEDUP_REMOVED lines=15> */
.L_x_1316:
        /* <DEDUP_REMOVED lines=9> */
[----:B---3--:R-:W-:Y:S05]  /*17510*/  @P0 BRA.U.ANY `(.L_x_1316) ;  /* 0xfffffffd00d80947 */ /* 0x008fea000393ffff */
.L_x_1303:
[----:B------:R-:W-:Y:S05]  /*17520*/  BSYNC B0 ;  /* 0x0000000000007941 */ /* 0x000fea0003800000 */
.L_x_1302:
[----:B------:R-:W-:-:S06]  /*17530*/  UISETP.NE.AND UP0, UPT, UR39, 0x3, UPT ;  /* 0x000000032700788c */ /* 0x000fcc000bf05270 */
[----:B------:R-:W-:-:S13]  /*17540*/  PLOP3.LUT P0, PT, PT, PT, UP0, 0x80, 0x0 ;  /* 0x000000000000781c */ /* 0x000fda0003f0f008 */
[----:B------:R-:W-:Y:S05]  /*17550*/  @!P0 BRA `(.L_x_1317) ;  /* 0x0000000000048947 */ /* 0x000fea0003800000 */
[----:B------:R-:W-:Y:S01]  /*17560*/  BPT.TRAP 0x1 ;  /* 0x000000040000795c */ /* 0x000fe20000300000 */
.L_x_1317:
[----:B------:R-:W-:Y:S01]  /*17570*/  IMAD.U32 R4, RZ, RZ, UR42 ;  /* 0x0000002aff047e24 */ /* 0x000fe2000f8e00ff */
[----:B------:R-:W-:Y:S01]  /*17580*/  BSSY B0, `(.L_x_1318) ;  /* 0x0000007000007945 */ /* 0x000fe20003800000 */
[----:B------:R-:W-:-:S03]  /*17590*/  IMAD R19, R0, 0x8, R17 ;  /* 0x0000000800137824 */ /* 0x000fc600078e0211 */
[----:B------:R-:W-:Y:S02]  /*175a0*/  ISETP.NE.AND P1, PT, R4, 0x3, PT ;  /* 0x000000030400780c */ /* 0x000fe40003f25270 */
[----:B------:R-:W-:-:S04]  /*175b0*/  LOP3.LUT R4, R3, 0x1, RZ, 0x3c, !PT ;  /* 0x0000000103047812 */ /* 0x000fc800078e3cff */
[----:B------:R-:W-:-:S04]  /*175c0*/  SHF.L.U32 R4, R4, 0x1f, RZ ;  /* 0x0000001f04047819 */ /* 0x000fc800000006ff */
[----:B------:R-:W3:Y:S02]  /*175d0*/  SYNCS.PHASECHK.TRANS64.TRYWAIT P0, [R19+URZ+0x28470], R4 ;  /* 0x02847004130075a7 */ /* 0x000ee4000800017f */
[----:B---3--:R-:W-:Y:S05]  /*175e0*/  @!P0 BRA `(.L_x_1319) ;  /* 0x0000003400688947 */ /* 0x008fea0003800000 */
.L_x_1386:
[----:B------:R-:W-:Y:S05]  /*175f0*/  BSYNC B0 ;  /* 0x0000000000007941 */ /* 0x000fea0003800000 */
.L_x_1318:
[----:B------:R-:W-:Y:S05]  /*17600*/  @!P1 BRA `(.L_x_1320) ;  /* 0x0000000000049947 */ /* 0x000fea0003800000 */
[----:B------:R-:W-:Y:S01]  /*17610*/  BPT.TRAP 0x1 ;  /* 0x000000040000795c */ /* 0x000fe20000300000 */
.L_x_1320:
[----:B------:R-:W-:Y:S01]  /*17620*/  SHF.L.U32 R3, R3, 0x1f, RZ ;  /* 0x0000001f03037819 */ /* 0x000fe200000006ff */
[----:B------:R-:W-:-:S03]  /*17630*/  IMAD.SHL.U32 R0, R0, 0x4000, RZ ;  /* 0x0000400000007824 */ /* 0x000fc600078e00ff */
[----:B------:R-:W4:Y:S02]  /*17640*/  SYNCS.PHASECHK.TRANS64.TRYWAIT P0, [R19+URZ+0x28460], R3 ;  /* 0x02846003130075a7 */ /* 0x000f24000800017f */
[----:B----4-:R-:W-:Y:S05]  /*17650*/  @!P0 BRA `(.L_x_1321) ;  /* 0x0000003400608947 */ /* 0x010fea0003800000 */
.L_x_1387:
[----:B------:R-:W4:Y:S04]  /*17660*/  LDL R12, [R1+0x4] ;  /* 0x00000400010c7983 */ /* 0x000f280000100800 */
[----:B------:R-:W2:Y:S04]  /*17670*/  LDL R14, [R1+0x2c] ;  /* 0x00002c00010e7983 */ /* 0x000ea80000100800 */
[----:B------:R-:W3:Y:S04]  /*17680*/  LDL R13, [R1+0x20] ;  /* 0x00002000010d7983 */ /* 0x000ee80000100800 */
[----:B------:R0:W-:Y:S04]  /*17690*/  STL [R1+0x40], R2 ;  /* 0x0000400201007387 */ /* 0x0001e80000100800 */
[----:B0-----:R-:W3:Y:S01]  /*176a0*/  LDL R2, [R1+0xc] ;  /* 0x00000c0001027983 */ /* 0x001ee20000100800 */
[----:B------:R-:W-:Y:S05]  /*176b0*/  WARPSYNC.ALL ;  /* 0x0000000000007948 */ /* 0x000fea0003800000 */
[----:B----4-:R-:W-:-:S05]  /*176c0*/  LOP3.LUT R3, R0, R12, RZ, 0xfc, !PT ;  /* 0x0000000c00037212 */ /* 0x010fca00078efcff */
[----:B------:R-:W-:-:S05]  /*176d0*/  IMAD.IADD R3, R17, 0x1, R3 ;  /* 0x0000000111037824 */ /* 0x000fca00078e0203 */
[----:B-1----:R-:W3:Y:S01]  /*176e0*/  LDSM.16.MT88.4 R8, [R3+0x10000] ;  /* 0x010000000308783b */ /* 0x002ee20000004200 */
[----:B--2---:R-:W-:Y:S02]  /*176f0*/  IADD3 R18, R17, R14, R0 ;  /* 0x0000000e11127210 */ /* 0x004fe40007ffe000 */
[C-C-:B---3--:R-:W-:Y:S02]  /*17700*/  PRMT R4, R8.reuse, 0x6420, R9.reuse ;  /* 0x0000642008047816 */ /* 0x148fe40000000009 */
[----:B------:R-:W-:Y:S02]  /*17710*/  PRMT R5, R8, 0x7531, R9 ;  /* 0x0000753108057816 */ /* 0x000fe40000000009 */
[C-C-:B------:R-:W-:Y:S02]  /*17720*/  PRMT R6, R10.reuse, 0x6420, R11.reuse ;  /* 0x000064200a067816 */ /* 0x140fe4000000000b */
[----:B------:R-:W-:Y:S02]  /*17730*/  PRMT R7, R10, 0x7531, R11 ;  /* 0x000075310a077816 */ /* 0x000fe4000000000b */
[----:B------:R-:W0:Y:S01]  /*17740*/  LDSM.16.MT88.4 R8, [R18+0x10000] ;  /* 0x010000001208783b */ /* 0x000e220000004200 */
[----:B------:R-:W-:-:S05]  /*17750*/  IADD3 R3, R2, R0, R13 ;  /* 0x0000000002037210 */ /* 0x000fca0007ffe00d */
[----:B------:R1:W-:Y:S02]  /*17760*/  STSM.16.M88.4 [R3], R4 ;  /* 0x0000000403007844 */ /* 0x0003e40000000200 */
[----:B-1----:R-:W-:Y:S02]  /*17770*/  IMAD.MOV.U32 R6, RZ, RZ, R13 ;  /* 0x000000ffff067224 */ /* 0x002fe400078e000d */
[----:B------:R-:W-:Y:S02]  /*17780*/  IMAD.MOV.U32 R7, RZ, RZ, R12 ;  /* 0x000000ffff077224 */ /* 0x000fe400078e000c */
[----:B------:R-:W-:Y:S01]  /*17790*/  VIADD R4, R0, 0x2000 ;  /* 0x0000200000047836 */ /* 0x000fe20000000000 */
[C-C-:B0-----:R-:W-:Y:S02]  /*177a0*/  PRMT R12, R8.reuse, 0x6420, R9.reuse ;  /* 0x00006420080c7816 */ /* 0x141fe40000000009 */
[----:B------:R-:W-:Y:S02]  /*177b0*/  PRMT R13, R8, 0x7531, R9 ;  /* 0x00007531080d7816 */ /* 0x000fe40000000009 */
[----:B------:R-:W-:-:S02]  /*177c0*/  PRMT R14, R10, 0x6420, R11 ;  /* 0x000064200a0e7816 */ /* 0x000fc4000000000b */
[----:B------:R-:W-:-:S05]  /*177d0*/  PRMT R15, R10, 0x7531, R11 ;  /* 0x000075310a0f7816 */ /* 0x000fca000000000b */
[----:B------:R0:W-:Y:S02]  /*177e0*/  STSM.16.M88.4 [R3+0x1000], R12 ;  /* 0x0010000c03007844 */ /* 0x0001e40000000200 */
[----:B0-----:R-:W-:-:S05]  /*177f0*/  IMAD.MOV.U32 R15, RZ, RZ, R7 ;  /* 0x000000ffff0f7224 */ /* 0x001fca00078e0007 */
[----:B------:R-:W-:-:S05]  /*17800*/  LOP3.LUT R4, R4, R15, RZ, 0xfc, !PT ;  /* 0x0000000f04047212 */ /* 0x000fca00078efcff */
[----:B------:R-:W-:-:S05]  /*17810*/  IMAD.IADD R4, R17, 0x1, R4 ;  /* 0x0000000111047824 */ /* 0x000fca00078e0204 */
[----:B------:R-:W0:Y:S01]  /*17820*/  LDSM.16.MT88.4 R8, [R4+0x10000] ;  /* 0x010000000408783b */ /* 0x000e220000004200 */
[----:B------:R-:W-:Y:S01]  /*17830*/  IMAD.MOV.U32 R14, RZ, RZ, R6 ;  /* 0x000000ffff0e7224 */ /* 0x000fe200078e0006 */
[C-C-:B0-----:R-:W-:Y:S02]  /*17840*/  PRMT R4, R8.reuse, 0x6420, R9.reuse ;  /* 0x0000642008047816 */ /* 0x141fe40000000009 */
[----:B------:R-:W-:Y:S02]  /*17850*/  PRMT R5, R8, 0x7531, R9 ;  /* 0x0000753108057816 */ /* 0x000fe40000000009 */
        /* <DEDUP_REMOVED lines=10> */
[----:B------:R0:W-:Y:S02]  /*17900*/  STSM.16.M88.4 [R3+0x3000], R12 ;  /* 0x0030000c03007844 */ /* 0x0001e40000000200 */
[----:B0-----:R-:W-:Y:S02]  /*17910*/  IMAD.MOV.U32 R15, RZ, RZ, R7 ;  /* 0x000000ffff0f7224 */ /* 0x001fe400078e0007 */
[----:B------:R-:W0:Y:S01]  /*17920*/  S2R R7, SR_TID.X ;  /* 0x0000000000077919 */ /* 0x000e220000002100 */
[----:B------:R-:W-:Y:S02]  /*17930*/  VIADD R3, R0, 0x1000 ;  /* 0x0000100000037836 */ /* 0x000fe40000000000 */
[----:B------:R-:W-:-:S03]  /*17940*/  IMAD.MOV.U32 R13, RZ, RZ, 0x20 ;  /* 0x00000020ff0d7424 */ /* 0x000fc600078e00ff */
[----:B------:R-:W-:Y:S01]  /*17950*/  LOP3.LUT R3, R3, R15, RZ, 0xfc, !PT ;  /* 0x0000000f03037212 */ /* 0x000fe200078efcff */
[----:B------:R-:W-:-:S04]  /*17960*/  IMAD.MOV.U32 R14, RZ, RZ, R6 ;  /* 0x000000ffff0e7224 */ /* 0x000fc800078e0006 */
[----:B------:R-:W-:-:S05]  /*17970*/  IMAD.IADD R3, R17, 0x1, R3 ;  /* 0x0000000111037824 */ /* 0x000fca00078e0203 */
[----:B------:R1:W2:Y:S01]  /*17980*/  LDSM.16.MT88.4 R8, [R3+0x10000] ;  /* 0x010000000308783b */ /* 0x0002a20000004200 */
[----:B0-----:R-:W-:-:S04]  /*17990*/  LOP3.LUT P0, RZ, R7, 0x4, RZ, 0xc0, !PT ;  /* 0x0000000407ff7812 */ /* 0x001fc8000780c0ff */
[----:B------:R-:W-:-:S04]  /*179a0*/  SEL R13, R13, 0xffffffe0, !P0 ;  /* 0xffffffe00d0d7807 */ /* 0x000fc80004000000 */
[----:B-1----:R-:W-:-:S05]  /*179b0*/  IADD3 R3, R14, R0, R13 ;  /* 0x000000000e037210 */ /* 0x002fca0007ffe00d */
[----:B------:R-:W-:Y:S02]  /*179c0*/  IMAD.IADD R3, R2, 0x1, R3 ;  /* 0x0000000102037824 */ /* 0x000fe400078e0203 */
[----:B------:R0:W5:Y:S01]  /*179d0*/  LDL.LU R2, [R1+0x40] ;  /* 0x0000400001027983 */ /* 0x0001620000300800 */
[C-C-:B--2---:R-:W-:Y:S02]  /*179e0*/  PRMT R4, R8.reuse, 0x6420, R9.reuse ;  /* 0x0000642008047816 */ /* 0x144fe40000000009 */
[----:B------:R-:W-:Y:S02]  /*179f0*/  PRMT R5, R8, 0x7531, R9 ;  /* 0x0000753108057816 */ /* 0x000fe40000000009 */
[C-C-:B------:R-:W-:Y:S02]  /*17a00*/  PRMT R6, R10.reuse, 0x6420, R11.reuse ;  /* 0x000064200a067816 */ /* 0x140fe4000000000b */
[----:B------:R-:W-:Y:S02]  /*17a10*/  PRMT R7, R10, 0x7531, R11 ;  /* 0x000075310a077816 */ /* 0x000fe4000000000b */
[----:B------:R-:W1:Y:S01]  /*17a20*/  LDSM.16.MT88.4 R8, [R18+0x11000] ;  /* 0x011000001208783b */ /* 0x000e620000004200 */
[----:B------:R-:W-:-:S03]  /*17a30*/  VIADD R0, R0, 0x3000 ;  /* 0x0000300000007836 */ /* 0x000fc60000000000 */
[----:B------:R2:W-:Y:S02]  /*17a40*/  STSM.16.M88.4 [R3], R4 ;  /* 0x0000000403007844 */ /* 0x0005e40000000200 */
[----:B--2---:R-:W-:-:S05]  /*17a50*/  IMAD.MOV.U32 R7, RZ, RZ, R15 ;  /* 0x000000ffff077224 */ /* 0x004fca00078e000f */
[----:B------:R-:W-:-:S05]  /*17a60*/  LOP3.LUT R0, R0, R7, RZ, 0xfc, !PT ;  /* 0x0000000700007212 */ /* 0x000fca00078efcff */
        /* <DEDUP_REMOVED lines=26> */
.L_x_1322:
[----:B------:R-:W0:Y:S01]  /*17c10*/  S2R R0, SR_TID.X ;  /* 0x0000000000007919 */ /* 0x000e220000002100 */
[----:B-1----:R1:W-:Y:S01]  /*17c20*/  SYNCS.ARRIVE.TRANS64.A1T0 RZ, [R19+URZ+0x28450], RZ ;  /* 0x028450ff13ff79a7 */ /* 0x0023e2000810003f */
[----:B0-----:R-:W-:Y:S02]  /*17c30*/  LOP3.LUT R3, R0, 0x7f, RZ, 0xc0, !PT ;  /* 0x0000007f00037812 */ /* 0x001fe400078ec0ff */
[----:B------:R-:W2:Y:S01]  /*17c40*/  LDL R0, [R1+0x18] ;  /* 0x0000180001007983 */ /* 0x000ea20000100800 */
[----:B------:R-:W-:Y:S01]  /*17c50*/  BAR.SYNC.DEFER_BLOCKING 0x2, 0x80 ;  /* 0x0082000000007b1d */ /* 0x000fe20000010000 */
[----:B------:R-:W-:-:S05]  /*17c60*/  ISETP.NE.AND P0, PT, R3, RZ, PT ;  /* 0x000000ff0300720c */ /* 0x000fca0003f05270 */
[----:B------:R3:W5:Y:S08]  /*17c70*/  LDL R3, [R1+0x8] ;  /* 0x0000080001037983 */ /* 0x0007700000100800 */
[----:B-1----:R-:W-:-:S05]  /*17c80*/  @!P0 VIADD R19, R19, 0x28480 ;  /* 0x0002848013138836 */ /* 0x002fca0000000000 */
[----:B------:R-:W-:-:S04]  /*17c90*/  @!P0 PRMT R19, RZ, 0x654, R19 ;  /* 0x00000654ff138816 */ /* 0x000fc80000000013 */
[----:B------:R3:W-:Y:S01]  /*17ca0*/  @!P0 SYNCS.ARRIVE.TRANS64.RED.A1T0 RZ, [R19+URZ], RZ ;  /* 0x000000ff13ff89a7 */ /* 0x0007e2000810043f */
[C---:B--2--5:R-:W-:Y:S01]  /*17cb0*/  ISETP.GT.AND P0, PT, R2.reuse, R0, PT ;  /* 0x000000000200720c */ /* 0x064fe20003f04270 */
[----:B------:R-:W-:Y:S01]  /*17cc0*/  VIADD R2, R2, 0xffffffff ;  /* 0xffffffff02027836 */ /* 0x000fe20000000000 */
[----:B------:R3:W5:Y:S11]  /*17cd0*/  LDL R0, [R1] ;  /* 0x0000000001007983 */ /* 0x0007760000100800 */
[----:B---3--:R-:W-:Y:S05]  /*17ce0*/  @P0 BRA `(.L_x_1323) ;  /* 0xffffffec00d00947 */ /* 0x008fea000383ffff */
.L_x_1301:
[----:B------:R-:W3:Y:S01]  /*17cf0*/  S2R R4, SR_TID.X ;  /* 0x0000000000047919 */ /* 0x000ee20000002100 */
[----:B------:R-:W-:Y:S01]  /*17d00*/  BSSY B0, `(.L_x_1324) ;  /* 0x0000011000007945 */ /* 0x000fe20003800000 */
[----:B---3--:R-:W-:-:S04]  /*17d10*/  LOP3.LUT R4, R4, 0x7f, RZ, 0xc0, !PT ;  /* 0x0000007f04047812 */ /* 0x008fc800078ec0ff */
[----:B------:R-:W-:-:S13]  /*17d20*/  ISETP.NE.AND P0, PT, R4, RZ, PT ;  /* 0x000000ff0400720c */ /* 0x000fda0003f05270 */
[----:B------:R-:W-:Y:S05]  /*17d30*/  @P0 BRA `(.L_x_1325) ;  /* 0x0000000000340947 */ /* 0x000fea0003800000 */
[----:B------:R-:W3:Y:S01]  /*17d40*/  S2R R3, SR_LANEID ;  /* 0x0000000000037919 */ /* 0x000ee20000000000 */
[----:B------:R-:W-:Y:S01]  /*17d50*/  VOTEU.ANY UR4, UPT, PT ;  /* 0x0000000000047886 */ /* 0x000fe200038e0100 */
[----:B------:R-:W4:Y:S01]  /*17d60*/  LDC.64 R4, c[0x0][0xc60] ;  /* 0x00031800ff047b82 */ /* 0x000f220000000a00 */
[----:B--2--5:R-:W3:Y:S08]  /*17d70*/  FLO.U32 R0, UR4 ;  /* 0x0000000400007d00 */ /* 0x024ef000080e0000 */
[----:B------:R-:W4:Y:S01]  /*17d80*/  POPC R2, UR4 ;  /* 0x0000000400027d09 */ /* 0x000f220008000000 */
[----:B---3--:R-:W-:-:S13]  /*17d90*/  ISETP.EQ.U32.AND P1, PT, R0, R3, PT ;  /* 0x000000030000720c */ /* 0x008fda0003f22070 */
[----:B----4-:R-:W2:Y:S01]  /*17da0*/  @P1 ATOMG.E.ADD.STRONG.GPU PT, R5, desc[UR48][R4.64], R2 ;  /* 0x00000002040519a8 */ /* 0x010ea200081ee1f0 */
[----:B------:R-:W3:Y:S02]  /*17db0*/  S2R R3, SR_LTMASK ;  /* 0x0000000000037919 */ /* 0x000ee40000003900 */
[----:B---3--:R-:W-:-:S06]  /*17dc0*/  LOP3.LUT R3, R3, UR4, RZ, 0xc0, !PT ;  /* 0x0000000403037c12 */ /* 0x008fcc000f8ec0ff */
[----:B------:R-:W3:Y:S01]  /*17dd0*/  POPC R3, R3 ;  /* 0x0000000300037309 */ /* 0x000ee20000000000 */
[----:B--2---:R-:W3:Y:S02]  /*17de0*/  SHFL.IDX PT, R0, R5, R0, 0x1f ;  /* 0x00001f0005007589 */ /* 0x004ee400000e0000 */
[----:B---3--:R-:W-:-:S05]  /*17df0*/  IADD3 R0, R0, UR46, R3 ;  /* 0x0000002e00007c10 */ /* 0x008fca000fffe003 */
[----:B------:R3:W-:Y:S02]  /*17e00*/  STL [R1+0x10], R0 ;  /* 0x0000100001007387 */ /* 0x0007e40000100800 */
.L_x_1325:
[----:B------:R-:W-:Y:S05]  /*17e10*/  BSYNC B0 ;  /* 0x0000000000007941 */ /* 0x000fea0003800000 */
.L_x_1324:
[----:B------:R-:W-:-:S06]  /*17e20*/  UISETP.NE.AND UP0, UPT, UR39, 0x3, UPT ;  /* 0x000000032700788c */ /* 0x000fcc000bf05270 */
[----:B------:R-:W-:-:S13]  /*17e30*/  PLOP3.LUT P1, PT, PT, PT, UP0, 0x80, 0x0 ;  /* 0x000000000000781c */ /* 0x000fda0003f2f008 */
[----:B------:R-:W-:Y:S05]  /*17e40*/  @!P1 BRA `(.L_x_1326) ;  /* 0x0000000000049947 */ /* 0x000fea0003800000 */
[----:B------:R-:W-:Y:S01]  /*17e50*/  BPT.TRAP 0x1 ;  /* 0x000000040000795c */ /* 0x000fe20000300000 */
.L_x_1326:
[----:B------:R-:W4:Y:S04]  /*17e60*/  LDL R3, [R1+0x8] ;  /* 0x0000080001037983 */ /* 0x000f280000100800 */
[----:B------:R-:W4:Y:S01]  /*17e70*/  LDL R2, [R1] ;  /* 0x0000000001027983 */ /* 0x000f220000100800 */
[----:B--23-5:R-:W-:Y:S01]  /*17e80*/  IMAD.U32 R0, RZ, RZ, UR42 ;  /* 0x0000002aff007e24 */ /* 0x02cfe2000f8e00ff */
[----:B------:R-:W-:Y:S04]  /*17e90*/  BSSY B0, `(.L_x_1327) ;  /* 0x0000007000007945 */ /* 0x000fe80003800000 */
[----:B------:R-:W-:-:S02]  /*17ea0*/  ISETP.NE.AND P2, PT, R0, 0x3, PT ;  /* 0x000000030000780c */ /* 0x000fc40003f45270 */
[----:B----4-:R-:W-:-:S04]  /*17eb0*/  LOP3.LUT R0, R3, 0x1, RZ, 0x3c, !PT ;  /* 0x0000000103007812 */ /* 0x010fc800078e3cff */
[----:B------:R-:W-:Y:S01]  /*17ec0*/  SHF.L.U32 R0, R0, 0x1f, RZ ;  /* 0x0000001f00007819 */ /* 0x000fe200000006ff */
[----:B------:R-:W-:-:S04]  /*17ed0*/  IMAD R2, R2, 0x8, R17 ;  /* 0x0000000802027824 */ /* 0x000fc800078e0211 */
[----:B------:R-:W2:Y:S02]  /*17ee0*/  SYNCS.PHASECHK.TRANS64.TRYWAIT P1, [R2+URZ+0x28470], R0 ;  /* 0x02847000020075a7 */ /* 0x000ea4000802017f */
[----:B--2---:R-:W-:Y:S05]  /*17ef0*/  @!P1 BRA `(.L_x_1328) ;  /* 0x0000002c004c9947 */ /* 0x004fea0003800000 */
.L_x_1388:
[----:B------:R-:W-:Y:S05]  /*17f00*/  BSYNC B0 ;  /* 0x0000000000007941 */ /* 0x000fea0003800000 */
.L_x_1327:
[----:B------:R-:W-:Y:S05]  /*17f10*/  @!P2 BRA `(.L_x_1329) ;  /* 0x000000000004a947 */ /* 0x000fea0003800000 */
[----:B------:R-:W-:Y:S01]  /*17f20*/  BPT.TRAP 0x1 ;  /* 0x000000040000795c */ /* 0x000fe20000300000 */
.L_x_1329:
[----:B--2---:R-:W2:Y:S02]  /*17f30*/  LDL R0, [R1+0x8] ;  /* 0x0000080001007983 */ /* 0x004ea40000100800 */
[----:B--2---:R-:W-:-:S04]  /*17f40*/  SHF.L.U32 R0, R0, 0x1f, RZ ;  /* 0x0000001f00007819 */ /* 0x004fc800000006ff */
[----:B------:R-:W2:Y:S02]  /*17f50*/  SYNCS.PHASECHK.TRANS64.TRYWAIT P1, [R2+URZ+0x28460], R0 ;  /* 0x02846000020075a7 */ /* 0x000ea4000802017f */
[----:B--2---:R-:W-:Y:S05]  /*17f60*/  @!P1 BRA `(.L_x_1330) ;  /* 0x0000002c00449947 */ /* 0x004fea0003800000 */
.L_x_1389:
[----:B------:R-:W3:Y:S04]  /*17f70*/  LDL R3, [R1+0x2c] ;  /* 0x00002c0001037983 */ /* 0x000ee80000100800 */
[----:B------:R-:W4:Y:S04]  /*17f80*/  LDL R12, [R1+0x20] ;  /* 0x00002000010c7983 */ /* 0x000f280000100800 */
[----:B------:R2:W-:Y:S04]  /*17f90*/  STL [R1+0x40], R2 ;  /* 0x0000400201007387 */ /* 0x0005e80000100800 */
[----:B--2---:R-:W4:Y:S04]  /*17fa0*/  LDL.LU R2, [R1+0xc] ;  /* 0x00000c0001027983 */ /* 0x004f280000300800 */
[----:B------:R-:W2:Y:S04]  /*17fb0*/  LDL R18, [R1] ;  /* 0x0000000001127983 */ /* 0x000ea80000100800 */
[----:B------:R-:W3:Y:S01]  /*17fc0*/  LDL R19, [R1+0x4] ;  /* 0x0000040001137983 */ /* 0x000ee20000100800 */
[----:B------:R-:W-:Y:S05]  /*17fd0*/  WARPSYNC.ALL ;  /* 0x0000000000007948 */ /* 0x000fea0003800000 */
[----:B--2---:R-:W-:-:S05]  /*17fe0*/  IMAD.SHL.U32 R16, R18, 0x4000, RZ ;  /* 0x0000400012107824 */ /* 0x004fca00078e00ff */
[----:B---3--:R-:W-:-:S05]  /*17ff0*/  LOP3.LUT R0, R16, R19, RZ, 0xfc, !PT ;  /* 0x0000001310007212 */ /* 0x008fca00078efcff */
[----:B------:R-:W-:-:S05]  /*18000*/  IMAD.IADD R0, R17, 0x1, R0 ;  /* 0x0000000111007824 */ /* 0x000fca00078e0200 */
[----:B-1----:R-:W1:Y:S01]  /*18010*/  LDSM.16.MT88.4 R4, [R0+0x10000] ;  /* 0x010000000004783b */ /* 0x002e620000004200 */
[----:B------:R-:W-:Y:S02]  /*18020*/  IADD3 R3, R17, R3, R16 ;  /* 0x0000000311037210 */ /* 0x000fe40007ffe010 */
[C-C-:B-1----:R-:W-:Y:S02]  /*18030*/  PRMT R8, R4.reuse, 0x6420, R5.reuse ;  /* 0x0000642004087816 */ /* 0x142fe40000000005 */
[----:B------:R-:W-:Y:S02]  /*18040*/  PRMT R9, R4, 0x7531, R5 ;  /* 0x0000753104097816 */ /* 0x000fe40000000005 */
[C-C-:B------:R-:W-:Y:S02]  /*18050*/  PRMT R10, R6.reuse, 0x6420, R7.reuse ;  /* 0x00006420060a7816 */ /* 0x140fe40000000007 */
[----:B------:R-:W-:Y:S02]  /*18060*/  PRMT R11, R6, 0x7531, R7 ;  /* 0x00007531060b7816 */ /* 0x000fe40000000007 */
[----:B------:R-:W1:Y:S01]  /*18070*/  LDSM.16.MT88.4 R4, [R3+0x10000] ;  /* 0x010000000304783b */ /* 0x000e620000004200 */
[----:B----4-:R-:W-:-:S05]  /*18080*/  IADD3 R0, R2, R16, R12 ;  /* 0x0000001002007210 */ /* 0x010fca0007ffe00c */
[----:B------:R1:W-:Y:S02]  /*18090*/  STSM.16.M88.4 [R0], R8 ;  /* 0x0000000800007844 */ /* 0x0003e40000000200 */
[C-C-:B-1----:R-:W-:Y:S02]  /*180a0*/  PRMT R8, R4.reuse, 0x6420, R5.reuse ;  /* 0x0000642004087816 */ /* 0x142fe40000000005 */
[----:B------:R-:W-:Y:S01]  /*180b0*/  PRMT R9, R4, 0x7531, R5 ;  /* 0x0000753104097816 */ /* 0x000fe20000000005 */
[----:B------:R-:W-:-:S05]  /*180c0*/  VIADD R4, R16, 0x2000 ;  /* 0x0000200010047836 */ /* 0x000fca0000000000 */
[----:B------:R-:W-:Y:S02]  /*180d0*/  LOP3.LUT R4, R4, R19, RZ, 0xfc, !PT ;  /* 0x0000001304047212 */ /* 0x000fe400078efcff */
[C-C-:B------:R-:W-:Y:S02]  /*180e0*/  PRMT R10, R6.reuse, 0x6420, R7.reuse ;  /* 0x00006420060a7816 */ /* 0x140fe40000000007 */
[----:B------:R-:W-:Y:S01]  /*180f0*/  PRMT R11, R6, 0x7531, R7 ;  /* 0x00007531060b7816 */ /* 0x000fe20000000007 */
[----:B------:R-:W-:-:S04]  /*18100*/  IMAD.IADD R4, R17, 0x1, R4 ;  /* 0x0000000111047824 */ /* 0x000fc800078e0204 */
[----:B------:R1:W-:Y:S04]  /*18110*/  STSM.16.M88.4 [R0+0x1000], R8 ;  /* 0x0010000800007844 */ /* 0x0003e80000000200 */
[----:B------:R-:W2:Y:S01]  /*18120*/  LDSM.16.MT88.4 R4, [R4+0x10000] ;  /* 0x010000000404783b */ /* 0x000ea20000004200 */
[----:B-1----:R-:W-:Y:S01]  /*18130*/  IMAD.MOV.U32 R11, RZ, RZ, R12 ;  /* 0x000000ffff0b7224 */ /* 0x002fe200078e000c */
[C-C-:B--2---:R-:W-:Y:S02]  /*18140*/  PRMT R12, R4.reuse, 0x6420, R5.reuse ;  /* 0x00006420040c7816 */ /* 0x144fe40000000005 */
[----:B------:R-:W-:Y:S02]  /*18150*/  PRMT R13, R4, 0x7531, R5 ;  /* 0x00007531040d7816 */ /* 0x000fe40000000005 */
[----:B------:R-:W-:-:S02]  /*18160*/  PRMT R14, R6, 0x6420, R7 ;  /* 0x00006420060e7816 */ /* 0x000fc40000000007 */
[----:B------:R-:W-:Y:S02]  /*18170*/  PRMT R15, R6, 0x7531, R7 ;  /* 0x00007531060f7816 */ /* 0x000fe40000000007 */
[----:B------:R-:W1:Y:S04]  /*18180*/  LDSM.16.MT88.4 R4, [R3+0x12000] ;  /* 0x012000000304783b */ /* 0x000e680000004200 */
[----:B------:R2:W-:Y:S02]  /*18190*/  STSM.16.M88.4 [R0+0x2000], R12 ;  /* 0x0020000c00007844 */ /* 0x0005e40000000200 */
[----:B--2---:R-:W-:Y:S01]  /*181a0*/  IMAD.MOV.U32 R15, RZ, RZ, R11 ;  /* 0x000000ffff0f7224 */ /* 0x004fe200078e000b */
[C-C-:B-1----:R-:W-:Y:S02]  /*181b0*/  PRMT R8, R4.reuse, 0x6420, R5.reuse ;  /* 0x0000642004087816 */ /* 0x142fe40000000005 */
[----:B------:R-:W-:-:S02]  /*181c0*/  PRMT R9, R4, 0x7531, R5 ;  /* 0x0000753104097816 */ /* 0x000fc40000000005 */
[C-C-:B------:R-:W-:Y:S02]  /*181d0*/  PRMT R10, R6.reuse, 0x6420, R7.reuse ;  /* 0x00006420060a7816 */ /* 0x140fe40000000007 */
[----:B------:R-:W-:-:S05]  /*181e0*/  PRMT R11, R6, 0x7531, R7 ;  /* 0x00007531060b7816 */ /* 0x000fca0000000007 */
[----:B------:R1:W-:Y:S02]  /*181f0*/  STSM.16.M88.4 [R0+0x3000], R8 ;  /* 0x0030000800007844 */ /* 0x0003e40000000200 */
[----:B-1----:R-:W-:Y:S02]  /*18200*/  IMAD.MOV.U32 R11, RZ, RZ, R15 ;  /* 0x000000ffff0b7224 */ /* 0x002fe400078e000f */
[----:B------:R-:W1:Y:S01]  /*18210*/  S2R R15, SR_TID.X ;  /* 0x00000000000f7919 */ /* 0x000e620000002100 */
[----:B------:R-:W-:Y:S02]  /*18220*/  VIADD R0, R16, 0x1000 ;  /* 0x0000100010007836 */ /* 0x000fe40000000000 */
[----:B------:R-:W-:-:S03]  /*18230*/  IMAD.MOV.U32 R10, RZ, RZ, 0x20 ;  /* 0x00000020ff0a7424 */ /* 0x000fc600078e00ff */
[----:B------:R-:W-:-:S05]  /*18240*/  LOP3.LUT R0, R0, R19, RZ, 0xfc, !PT ;  /* 0x0000001300007212 */ /* 0x000fca00078efcff */
[----:B------:R-:W-:-:S05]  /*18250*/  IMAD.IADD R0, R17, 0x1, R0 ;  /* 0x0000000111007824 */ /* 0x000fca00078e0200 */
[----:B------:R2:W3:Y:S01]  /*18260*/  LDSM.16.MT88.4 R4, [R0+0x10000] ;  /* 0x010000000004783b */ /* 0x0004e20000004200 */
[----:B-1----:R-:W-:-:S04]  /*18270*/  LOP3.LUT P1, RZ, R15, 0x4, RZ, 0xc0, !PT ;  /* 0x000000040fff7812 */ /* 0x002fc8000782c0ff */
[----:B------:R-:W-:-:S04]  /*18280*/  SEL R10, R10, 0xffffffe0, !P1 ;  /* 0xffffffe00a0a7807 */ /* 0x000fc80004800000 */
[----:B--2---:R-:W-:-:S05]  /*18290*/  IADD3 R0, R11, R16, R10 ;  /* 0x000000100b007210 */ /* 0x004fca0007ffe00a */
[----:B------:R-:W-:Y:S02]  /*182a0*/  IMAD.IADD R0, R2, 0x1, R0 ;  /* 0x0000000102007824 */ /* 0x000fe400078e0200 */
[----:B------:R1:W5:Y:S01]  /*182b0*/  LDL.LU R2, [R1+0x40] ;  /* 0x0000400001027983 */ /* 0x0003620000300800 */
[C-C-:B---3--:R-:W-:Y:S02]  /*182c0*/  PRMT R12, R4.reuse, 0x6420, R5.reuse ;  /* 0x00006420040c7816 */ /* 0x148fe40000000005 */
[----:B------:R-:W-:Y:S02]  /*182d0*/  PRMT R13, R4, 0x7531, R5 ;  /* 0x00007531040d7816 */ /* 0x000fe40000000005 */
[C-C-:B------:R-:W-:Y:S02]  /*182e0*/  PRMT R14, R6.reuse, 0x6420, R7.reuse ;  /* 0x00006420060e7816 */ /* 0x140fe40000000007 */
[----:B------:R-:W-:Y:S02]  /*182f0*/  PRMT R15, R6, 0x7531, R7 ;  /* 0x00007531060f7816 */ /* 0x000fe40000000007 */
[----:B------:R-:W2:Y:S01]  /*18300*/  LDSM.16.MT88.4 R4, [R3+0x11000] ;  /* 0x011000000304783b */ /* 0x000ea20000004200 */
[----:B------:R-:W-:-:S05]  /*18310*/  VIADD R16, R16, 0x3000 ;  /* 0x0000300010107836 */ /* 0x000fca0000000000 */
[----:B------:R-:W-:Y:S01]  /*18320*/  LOP3.LUT R16, R16, R19, RZ, 0xfc, !PT ;  /* 0x0000001310107212 */ /* 0x000fe200078efcff */
[----:B------:R-:W-:Y:S01]  /*18330*/  STSM.16.M88.4 [R0], R12 ;  /* 0x0000000c00007844 */ /* 0x000fe20000000200 */
[C-C-:B--2---:R-:W-:Y:S02]  /*18340*/  PRMT R8, R4.reuse, 0x6420, R5.reuse ;  /* 0x0000642004087816 */ /* 0x144fe40000000005 */
[----:B------:R-:W-:Y:S01]  /*18350*/  PRMT R9, R4, 0x7531, R5 ;  /* 0x0000753104097816 */ /* 0x000fe20000000005 */
[----:B------:R-:W-:Y:S01]  /*18360*/  IMAD.IADD R4, R17, 0x1, R16 ;  /* 0x0000000111047824 */ /* 0x000fe200078e0210 */
[C-C-:B------:R-:W-:Y:S02]  /*18370*/  PRMT R10, R6.reuse, 0x6420, R7.reuse ;  /* 0x00006420060a7816 */ /* 0x140fe40000000007 */
[----:B------:R-:W-:-:S05]  /*18380*/  PRMT R11, R6, 0x7531, R7 ;  /* 0x00007531060b7816 */ /* 0x000fca0000000007 */
[----:B------:R-:W-:Y:S04]  /*18390*/  STSM.16.M88.4 [R0+0x1000], R8 ;  /* 0x0010000800007844 */ /* 0x000fe80000000200 */
[----:B------:R-:W2:Y:S02]  /*183a0*/  LDSM.16.MT88.4 R4, [R4+0x10000] ;  /* 0x010000000404783b */ /* 0x000ea40000004200 */
[C-C-:B--2---:R-:W-:Y:S02]  /*183b0*/  PRMT R12, R4.reuse, 0x6420, R5.reuse ;  /* 0x00006420040c7816 */ /* 0x144fe40000000005 */
[----:B------:R-:W-:Y:S02]  /*183c0*/  PRMT R13, R4, 0x7531, R5 ;  /* 0x00007531040d7816 */ /* 0x000fe40000000005 */
[----:B------:R-:W-:-:S02]  /*183d0*/  PRMT R14, R6, 0x6420, R7 ;  /* 0x00006420060e7816 */ /* 0x000fc40000000007 */
[----:B------:R-:W-:Y:S02]  /*183e0*/  PRMT R15, R6, 0x7531, R7 ;  /* 0x00007531060f7816 */ /* 0x000fe40000000007 */
[----:B------:R-:W2:Y:S04]  /*183f0*/  LDSM.16.MT88.4 R4, [R3+0x13000] ;  /* 0x013000000304783b */ /* 0x000ea80000004200 */
[----:B------:R1:W-:Y:S01]  /*18400*/  STSM.16.M88.4 [R0+0x2000], R12 ;  /* 0x0020000c00007844 */ /* 0x0003e20000000200 */
[C-C-:B--2---:R-:W-:Y:S02]  /*18410*/  PRMT R8, R4.reuse, 0x6420, R5.reuse ;  /* 0x0000642004087816 */ /* 0x144fe40000000005 */
        /* <DEDUP_REMOVED lines=12> */
.L_x_1331:
[----:B------:R-:W3:Y:S01]  /*184e0*/  LDL.LU R3, [R1+0x8] ;  /* 0x0000080001037983 */ /* 0x000ee20000300800 */
[----:B--2--5:R2:W-:Y:S01]  /*184f0*/  SYNCS.ARRIVE.TRANS64.A1T0 RZ, [R2+URZ+0x28450], RZ ;  /* 0x028450ff02ff79a7 */ /* 0x0245e2000810003f */
[----:B-1----:R-:W-:Y:S02]  /*18500*/  VIADD R0, R18, 0x1 ;  /* 0x0000000112007836 */ /* 0x002fe40000000000 */
[----:B--2---:R-:W-:-:S05]  /*18510*/  @!P0 VIADD R2, R2, 0x28480 ;  /* 0x0002848002028836 */ /* 0x004fca0000000000 */
[----:B------:R-:W-:Y:S01]  /*18520*/  @!P0 PRMT R2, RZ, 0x654, R2 ;  /* 0x00000654ff028816 */ /* 0x000fe20000000002 */
[----:B------:R-:W-:Y:S06]  /*18530*/  BAR.SYNC.DEFER_BLOCKING 0x2, 0x80 ;  /* 0x0082000000007b1d */ /* 0x000fec0000010000 */
[----:B------:R1:W-:Y:S01]  /*18540*/  @!P0 SYNCS.ARRIVE.TRANS64.RED.A1T0 RZ, [R2+URZ], RZ ;  /* 0x000000ff02ff89a7 */ /* 0x0003e2000810043f */
[----:B------:R-:W-:-:S04]  /*18550*/  ISETP.NE.AND P0, PT, R0, 0x2, PT ;  /* 0x000000020000780c */ /* 0x000fc80003f05270 */
[----:B------:R-:W-:Y:S02]  /*18560*/  SEL R0, R0, RZ, P0 ;  /* 0x000000ff00007207 */ /* 0x000fe40000000000 */
[----:B-1----:R-:W-:-:S03]  /*18570*/  SEL R2, RZ, 0x1, P0 ;  /* 0x00000001ff027807 */ /* 0x002fc60000000000 */
[----:B------:R1:W-:Y:S01]  /*18580*/  STL [R1], R0 ;  /* 0x0000000001007387 */ /* 0x0003e20000100800 */
[----:B---3--:R-:W-:-:S05]  /*18590*/  LOP3.LUT R3, R3, R2, RZ, 0x3c, !PT ;  /* 0x0000000203037212 */ /* 0x008fca00078e3cff */
[----:B------:R1:W-:Y:S02]  /*185a0*/  STL [R1+0x8], R3 ;  /* 0x0000080301007387 */ /* 0x0003e40000100800 */
.L_x_1276:
[----:B------:R-:W-:Y:S05]  /*185b0*/  BSYNC B7 ;  /* 0x0000000000077941 */ /* 0x000fea0003800000 */
.L_x_1274:
[----:B-12---:R-:W2:Y:S02]  /*185c0*/  LDL R0, [R1+0x24] ;  /* 0x0000240001007983 */ /* 0x006ea40000100800 */
[----:B--2---:R-:W-:-:S13]  /*185d0*/  LOP3.LUT P0, RZ, R0, 0x2, RZ, 0xc0, !PT ;  /* 0x0000000200ff7812 */ /* 0x004fda000780c0ff */
[----:B------:R-:W-:Y:S05]  /*185e0*/  @!P0 BRA `(.L_x_1332) ;  /* 0x0000000000308947 */ /* 0x000fea0003800000 */
[----:B------:R-:W1:Y:S08]  /*185f0*/  S2UR UR5, SR_CgaCtaId ;  /* 0x00000000000579c3 */ /* 0x000e700000008800 */
[----:B------:R-:W-:Y:S06]  /*18600*/  BAR.SYNC.DEFER_BLOCKING 0x5, 0x180 ;  /* 0x0146000000007b1d */ /* 0x000fec0000010000 */
[----:B------:R-:W-:-:S02]  /*18610*/  UMOV UR4, 0x400 ;  /* 0x0000040000047882 */ /* 0x000fc40000000000 */
[----:B-1----:R-:W-:-:S06]  /*18620*/  ULEA UR4, UR5, UR4, 0x18 ;  /* 0x0000000405047291 */ /* 0x002fcc000f8ec03f */
[----:B------:R-:W-:-:S05]  /*18630*/  IMAD.U32 R17, RZ, RZ, UR4 ;  /* 0x00000004ff117e24 */ /* 0x000fca000f8e00ff */
[----:B0-----:R-:W0:Y:S04]  /*18640*/  LDS.128 R4, [R17+0x284d0] ;  /* 0x0284d00011047984 */ /* 0x001e280000000c00 */
[----:B0-----:R0:W-:Y:S01]  /*18650*/  STL.64 [R1+0x10], R4 ;  /* 0x0000100401007387 */ /* 0x0011e20000100a00 */
[----:B------:R-:W-:-:S03]  /*18660*/  IMAD.MOV.U32 R0, RZ, RZ, R7 ;  /* 0x000000ffff007224 */ /* 0x000fc600078e0007 */
[----:B------:R0:W-:Y:S02]  /*18670*/  STL [R1+0x18], R6 ;  /* 0x0000180601007387 */ /* 0x0001e40000100800 */
[----:B------:R-:W-:Y:S01]  /*18680*/  R2UR UR38, R0 ;  /* 0x00000000002672ca */ /* 0x000fe200000e0000 */
[----:B------:R-:W-:Y:S06]  /*18690*/  BAR.ARV 0x4, 0x180 ;  /* 0x0106000000007b1d */ /* 0x000fec0000002000 */
[----:B------:R-:W-:Y:S08]  /*186a0*/  BRA `(.L_x_1333) ;  /* 0x0000000c00e47947 */ /* 0x000ff00003800000 */
.L_x_1332:
[----:B------:R-:W2:Y:S01]  /*186b0*/  LDL.LU R0, [R1+0x10] ;  /* 0x0000100001007983 */ /* 0x000ea20000300800 */
[----:B------:R-:W-:Y:S01]  /*186c0*/  ULDC UR4, c[0x0][0xc3c] ;  /* 0x00030f0000047ab9 */ /* 0x000fe20000000800 */
[----:B------:R-:W1:Y:S02]  /*186d0*/  S2R R2, SR_TID.X ;  /* 0x0000000000027919 */ /* 0x000e640000002100 */
[----:B-1----:R-:W-:-:S04]  /*186e0*/  LOP3.LUT R9, R2, 0x1f, RZ, 0xc0, !PT ;  /* 0x0000001f02097812 */ /* 0x002fc800078ec0ff */
[C---:B------:R-:W-:Y:S01]  /*186f0*/  ISETP.NE.AND P0, PT, R9.reuse, 0x1f, PT ;  /* 0x0000001f0900780c */ /* 0x040fe20003f05270 */
[----:B------:R-:W-:-:S05]  /*18700*/  VIADD R6, R9, UR38 ;  /* 0x0000002609067c36 */ /* 0x000fca0008000000 */
[----:B------:R-:W-:Y:S01]  /*18710*/  ISETP.GE.OR P1, PT, R6, UR4, !P0 ;  /* 0x0000000406007c0c */ /* 0x000fe2000c726670 */
[----:B------:R-:W-:Y:S02]  /*18720*/  IMAD.MOV.U32 R7, RZ, RZ, RZ ;  /* 0x000000ffff077224 */ /* 0x000fe400078e00ff */
[----:B--2---:R-:W-:-:S10]  /*18730*/  IMAD.MOV.U32 R8, RZ, RZ, R0 ;  /* 0x000000ffff087224 */ /* 0x004fd400078e0000 */
[----:B------:R-:W1:Y:S01]  /*18740*/  @!P1 LDC.64 R2, c[0x0][0xc80] ;  /* 0x00032000ff029b82 */ /* 0x000e620000000a00 */
[----:B------:R-:W-:Y:S01]  /*18750*/  IMAD.MOV.U32 R0, RZ, RZ, RZ ;  /* 0x000000ffff007224 */ /* 0x000fe200078e00ff */
[----:B------:R-:W-:Y:S01]  /*18760*/  ISETP.GE.U32.AND P2, PT, R9, 0x2, PT ;  /* 0x000000020900780c */ /* 0x000fe20003f46070 */
[----:B------:R-:W-:-:S05]  /*18770*/  ULDC UR4, c[0x0][0xc3c] ;  /* 0x00030f0000047ab9 */ /* 0x000fca0000000800 */
[----:B0-----:R-:W0:Y:S01]  /*18780*/  @!P1 LDC.64 R4, c[0x0][0xc78] ;  /* 0x00031e00ff049b82 */ /* 0x001e220000000a00 */
[----:B-1----:R-:W-:-:S05]  /*18790*/  @!P1 IMAD.WIDE R2, R6, 0x4, R2 ;  /* 0x0000000406029825 */ /* 0x002fca00078e0202 */
[----:B------:R0:W2:Y:S02]  /*187a0*/  @!P1 LDG.E R0, desc[UR48][R2.64] ;  /* 0x0000003002009981 */ /* 0x0000a4000c1e1900 */
[----:B0-----:R-:W-:-:S05]  /*187b0*/  @!P1 IMAD.WIDE R2, R6, 0x4, R4 ;  /* 0x0000000406029825 */ /* 0x001fca00078e0204 */
[----:B------:R-:W2:Y:S01]  /*187c0*/  @!P1 LDG.E R7, desc[UR48][R2.64] ;  /* 0x0000003002079981 */ /* 0x000ea2000c1e1900 */
[C---:B------:R-:W-:Y:S01]  /*187d0*/  ISETP.NE.AND P1, PT, R9.reuse, RZ, PT ;  /* 0x000000ff0900720c */ /* 0x040fe20003f25270 */
[----:B------:R-:W-:Y:S01]  /*187e0*/  IMAD.MOV.U32 R5, RZ, RZ, RZ ;  /* 0x000000ffff057224 */ /* 0x000fe200078e00ff */
[C---:B------:R-:W-:Y:S01]  /*187f0*/  ISETP.GE.U32.AND P3, PT, R9.reuse, 0x4, PT ;  /* 0x000000040900780c */ /* 0x040fe20003f66070 */
[----:B------:R-:W-:Y:S01]  /*18800*/  SHFL.IDX PT, R6, R8, 0x1, 0x1f ;  /* 0x00201f0008067f89 */ /* 0x000fe200000e0000 */
[C---:B------:R-:W-:Y:S02]  /*18810*/  ISETP.GE.U32.AND P4, PT, R9.reuse, 0x8, PT ;  /* 0x000000080900780c */ /* 0x040fe40003f86070 */
[----:B------:R-:W-:Y:S01]  /*18820*/  ISETP.GE.U32.AND P5, PT, R9, 0x10, PT ;  /* 0x000000100900780c */ /* 0x000fe20003fa6070 */
[----:B------:R-:W-:Y:S01]  /*18830*/  SHFL.IDX PT, R4, R8, RZ, 0x1f ;  /* 0x00001fff08047589 */ /* 0x000fe200000e0000 */
[----:B------:R-:W0:Y:S01]  /*18840*/  LDC R9, c[0x0][0xc38] ;  /* 0x00030e00ff097b82 */ /* 0x000e220000000800 */
[----:B--2---:R-:W-:-:S05]  /*18850*/  IMAD R2, R7, R0, RZ ;  /* 0x0000000007027224 */ /* 0x004fca00078e02ff */
        /* <DEDUP_REMOVED lines=19> */
[----:B------:R-:W-:Y:S05]  /*18990*/  @P6 BRA `(.L_x_1334) ;  /* 0x0000000000986947 */ /* 0x000fea0003800000 */
.L_x_1336:
[----:B------:R-:W-:-:S04]  /*189a0*/  UIADD3 UR38, UR38, 0x1f, URZ ;  /* 0x0000001f26267890 */ /* 0x000fc8000fffe03f */
[----:B------:R-:W-:-:S06]  /*189b0*/  UISETP.GE.AND UP0, UPT, UR38, UR4, UPT ;  /* 0x000000042600728c */ /* 0x000fcc000bf06270 */
[----:B------:R-:W-:-:S13]  /*189c0*/  PLOP3.LUT P6, PT, PT, PT, UP0, 0x40, 0x0 ;  /* 0x000000000000781c */ /* 0x000fda0003fce808 */
[----:B------:R-:W-:Y:S05]  /*189d0*/  @!P6 BRA `(.L_x_1335) ;  /* 0x0000000800c8e947 */ /* 0x000fea0003800000 */
[----:B------:R-:W0:Y:S01]  /*189e0*/  S2R R0, SR_TID.X ;  /* 0x0000000000007919 */ /* 0x000e220000002100 */
[----:B------:R-:W1:Y:S01]  /*189f0*/  LDC R9, c[0x0][0xc38] ;  /* 0x00030e00ff097b82 */ /* 0x000e620000000800 */
[----:B0-----:R-:W-:-:S05]  /*18a00*/  LOP3.LUT R0, R0, 0x1f, RZ, 0xc0, !PT ;  /* 0x0000001f00007812 */ /* 0x001fca00078ec0ff */
[----:B------:R-:W-:Y:S02]  /*18a10*/  VIADD R7, R0, UR38 ;  /* 0x0000002600077c36 */ /* 0x000fe40008000000 */
[----:B------:R-:W-:-:S03]  /*18a20*/  IMAD.MOV.U32 R0, RZ, RZ, RZ ;  /* 0x000000ffff007224 */ /* 0x000fc600078e00ff */
        /* <DEDUP_REMOVED lines=29> */
.L_x_1334:
        /* <DEDUP_REMOVED lines=13> */
.L_x_1337:
[----:B---34-:R-:W-:Y:S01]  /*18cd0*/  IMAD R2, R5, R9, R6 ;  /* 0x0000000905027224 */ /* 0x018fe200078e0206 */
[----:B--2---:R-:W-:Y:S01]  /*18ce0*/  ISETP.NE.AND P0, PT, R7, 0x1, PT ;  /* 0x000000010700780c */ /* 0x004fe20003f05270 */
[----:B------:R-:W-:Y:S02]  /*18cf0*/  UIADD3 UR38, UR4, UR38, URZ ;  /* 0x0000002604267290 */ /* 0x000fe4000fffe03f */
[----:B------:R-:W-:Y:S01]  /*18d00*/  IMAD.IADD R4, R4, 0x1, -R2 ;  /* 0x0000000104047824 */ /* 0x000fe200078e0a02 */
[----:B------:R2:W-:Y:S09]  /*18d10*/  STL [R1+0x10], R2 ;  /* 0x0000100201007387 */ /* 0x0005f20000100800 */
[----:B------:R-:W-:Y:S05]  /*18d20*/  @!P0 BRA `(.L_x_1338) ;  /* 0x0000000000e48947 */ /* 0x000fea0003800000 */
[----:B-1----:R-:W-:-:S04]  /*18d30*/  IABS R5, R0 ;  /* 0x0000000000057213 */ /* 0x002fc80000000000 */
[----:B--2---:R-:W1:Y:S08]  /*18d40*/  I2F.RP R2, R5 ;  /* 0x0000000500027306 */ /* 0x004e700000209400 */
[----:B-1----:R-:W1:Y:S02]  /*18d50*/  MUFU.RCP R2, R2 ;  /* 0x0000000200027308 */ /* 0x002e640000001000 */
[----:B-1----:R-:W-:-:S06]  /*18d60*/  VIADD R2, R2, 0xffffffe ;  /* 0x0ffffffe02027836 */ /* 0x002fcc0000000000 */
[----:B0-----:R-:W0:Y:S02]  /*18d70*/  F2I.FTZ.U32.TRUNC.NTZ R3, R2 ;  /* 0x0000000200037305 */ /* 0x001e24000021f000 */
[----:B0-----:R-:W-:-:S04]  /*18d80*/  IMAD.MOV R2, RZ, RZ, -R3 ;  /* 0x000000ffff027224 */ /* 0x001fc800078e0a03 */
        /* <DEDUP_REMOVED lines=12> */
[----:B------:R-:W-:Y:S02]  /*18e50*/  ISETP.GE.U32.AND P0, PT, R2, R5, PT ;  /* 0x000000050200720c */ /* 0x000fe40003f06070 */
[----:B------:R-:W-:-:S04]  /*18e60*/  IABS R5, R7 ;  /* 0x0000000700057213 */ /* 0x000fc80000000000 */
        /* <DEDUP_REMOVED lines=9> */
[----:B------:R-:W-:-:S03]  /*18f00*/  LOP3.LUT R2, R4, R0, RZ, 0x3c, !PT ;  /* 0x0000000004027212 */ /* 0x000fc600078e3cff */
[----:B------:R-:W-:Y:S01]  /*18f10*/  IMAD.MOV.U32 R3, RZ, RZ, R8 ;  /* 0x000000ffff037224 */ /* 0x000fe200078e0008 */
[----:B------:R-:W-:Y:S02]  /*18f20*/  ISETP.GE.AND P2, PT, R2, RZ, PT ;  /* 0x000000ff0200720c */ /* 0x000fe40003f46270 */
        /* <DEDUP_REMOVED lines=11> */
[----:B------:R-:W-:Y:S01]  /*18fe0*/  ISETP.GE.U32.AND P0, PT, R2, R5, PT ;  /* 0x000000050200720c */ /* 0x000fe20003f06070 */
[----:B------:R-:W-:-:S04]  /*18ff0*/  IMAD.MOV R2, RZ, RZ, -R3 ;  /* 0x000000ffff027224 */ /* 0x000fc800078e0a03 */
[----:B------:R-:W-:Y:S01]  /*19000*/  IMAD R4, R0, R2, R4 ;  /* 0x0000000200047224 */ /* 0x000fe200078e0204 */
[----:B------:R-:W-:-:S04]  /*19010*/  LOP3.LUT R2, R3, R7, RZ, 0x3c, !PT ;  /* 0x0000000703027212 */ /* 0x000fc800078e3cff */
[----:B------:R-:W-:-:S03]  /*19020*/  ISETP.GE.AND P2, PT, R2, RZ, PT ;  /* 0x000000ff0200720c */ /* 0x000fc60003f46270 */
[----:B------:R-:W-:-:S10]  /*19030*/  @P0 VIADD R6, R6, 0x1 ;  /* 0x0000000106060836 */ /* 0x000fd40000000000 */
[----:B------:R-:W-:Y:S01]  /*19040*/  @!P2 IMAD.MOV R6, RZ, RZ, -R6 ;  /* 0x000000ffff06a224 */ /* 0x000fe200078e0a06 */
[----:B------:R-:W-:-:S05]  /*19050*/  @!P1 LOP3.LUT R6, RZ, R7, RZ, 0x33, !PT ;  /* 0x00000007ff069212 */ /* 0x000fca00078e33ff */
[--C-:B------:R-:W-:Y:S02]  /*19060*/  IMAD.MOV R2, RZ, RZ, -R6.reuse ;  /* 0x000000ffff027224 */ /* 0x100fe400078e0a06 */
[C---:B------:R-:W-:Y:S02]  /*19070*/  IMAD R6, R7.reuse, 0x1000000, R6 ;  /* 0x0100000007067824 */ /* 0x040fe400078e0206 */
[----:B------:R-:W-:-:S04]  /*19080*/  IMAD R2, R7, R2, R3 ;  /* 0x0000000207027224 */ /* 0x000fc800078e0203 */
[----:B------:R-:W-:-:S05]  /*19090*/  IMAD R2, R2, 0x10000, R6 ;  /* 0x0001000002027824 */ /* 0x000fca00078e0206 */
[----:B------:R0:W-:Y:S01]  /*190a0*/  STL [R1+0x18], R2 ;  /* 0x0000180201007387 */ /* 0x0001e20000100800 */
[----:B------:R-:W-:Y:S05]  /*190b0*/  BRA `(.L_x_1339) ;  /* 0x0000000400007947 */ /* 0x000fea0003800000 */
.L_x_1338:
[----:B------:R-:W-:Y:S02]  /*190c0*/  ULDC.64 UR4, c[0x0][0xc90] ;  /* 0x0003240000047ab9 */ /* 0x000fe40000000a00 */
[----:B------:R-:W-:-:S06]  /*190d0*/  UIMAD.WIDE UR4, UR38, 0x4, UR4 ;  /* 0x00000004260478a5 */ /* 0x000fcc000f8e0204 */
[----:B--2---:R-:W-:Y:S02]  /*190e0*/  IMAD.U32 R2, RZ, RZ, UR4 ;  /* 0x00000004ff027e24 */ /* 0x004fe4000f8e00ff */
[----:B0-----:R-:W-:-:S05]  /*190f0*/  IMAD.U32 R3, RZ, RZ, UR5 ;  /* 0x00000005ff037e24 */ /* 0x001fca000f8e00ff */
[----:B------:R-:W1:Y:S02]  /*19100*/  LDG.E R6, desc[UR48][R2.64] ;  /* 0x0000003002067981 */ /* 0x000e64000c1e1900 */
[----:B-1----:R-:W-:-:S05]  /*19110*/  IMAD R5, R0, R6, RZ ;  /* 0x0000000600057224 */ /* 0x002fca00078e02ff */
[----:B------:R-:W-:-:S04]  /*19120*/  IABS R7, R5 ;  /* 0x0000000500077213 */ /* 0x000fc80000000000 */
[----:B------:R-:W0:Y:S08]  /*19130*/  I2F.RP R2, R7 ;  /* 0x0000000700027306 */ /* 0x000e300000209400 */
        /* <DEDUP_REMOVED lines=22> */
[----:B------:R-:W-:Y:S02]  /*192a0*/  IMAD R7, R6, R2, RZ ;  /* 0x0000000206077224 */ /* 0x000fe400078e02ff */
[----:B------:R-:W-:Y:S02]  /*192b0*/  IMAD.MOV R2, RZ, RZ, -R2 ;  /* 0x000000ffff027224 */ /* 0x000fe400078e0a02 */
[----:B------:R-:W-:Y:S02]  /*192c0*/  IMAD.MOV R3, RZ, RZ, -R7 ;  /* 0x000000ffff037224 */ /* 0x000fe400078e0a07 */
[----:B------:R-:W-:-:S03]  /*192d0*/  IMAD R4, R5, R2, R4 ;  /* 0x0000000205047224 */ /* 0x000fc600078e0204 */
[----:B------:R-:W-:-:S04]  /*192e0*/  VIADDMNMX R6, R3, R9, R6, PT ;  /* 0x0000000903067246 */ /* 0x000fc80003800106 */
        /* <DEDUP_REMOVED lines=19> */
[----:B------:R-:W-:Y:S02]  /*19420*/  LOP3.LUT R3, R4, R6, RZ, 0x3c, !PT ;  /* 0x0000000604037212 */ /* 0x000fe400078e3cff */
[----:B------:R-:W-:Y:S02]  /*19430*/  IADD3 R4, R7, 0x1000000, R4 ;  /* 0x0100000007047810 */ /* 0x000fe40007ffe004 */
[----:B------:R-:W-:-:S07]  /*19440*/  ISETP.GE.AND P2, PT, R3, RZ, PT ;  /* 0x000000ff0300720c */ /* 0x000fce0003f46270 */
[----:B------:R-:W-:-:S06]  /*19450*/  @P0 VIADD R2, R2, 0x1 ;  /* 0x0000000102020836 */ /* 0x000fcc0000000000 */
[----:B------:R-:W-:Y:S01]  /*19460*/  @!P2 IMAD.MOV R2, RZ, RZ, -R2 ;  /* 0x000000ffff02a224 */ /* 0x000fe200078e0a02 */
[----:B------:R-:W-:Y:S01]  /*19470*/  @!P1 LOP3.LUT R2, RZ, R6, RZ, 0x33, !PT ;  /* 0x00000006ff029212 */ /* 0x000fe200078e33ff */
[----:B------:R-:W-:-:S04]  /*19480*/  IMAD.MOV R6, RZ, RZ, -R6 ;  /* 0x000000ffff067224 */ /* 0x000fc800078e0a06 */
[----:B------:R-:W-:Y:S02]  /*19490*/  IMAD R3, R2, R6, R4 ;  /* 0x0000000602037224 */ /* 0x000fe400078e0204 */
[----:B------:R-:W-:-:S03]  /*194a0*/  IMAD.MOV.U32 R4, RZ, RZ, R2 ;  /* 0x000000ffff047224 */ /* 0x000fc600078e0002 */
[----:B------:R1:W-:Y:S04]  /*194b0*/  STL [R1+0x18], R3 ;  /* 0x0000180301007387 */ /* 0x0003e80000100800 */
.L_x_1339:
[----:B------:R-:W-:-:S05]  /*194c0*/  LOP3.LUT R4, RZ, R4, RZ, 0x33, !PT ;  /* 0x00000004ff047212 */ /* 0x000fca00078e33ff */
[----:B------:R-:W-:-:S05]  /*194d0*/  IMAD.IADD R0, R0, 0x1, R4 ;  /* 0x0000000100007824 */ /* 0x000fca00078e0204 */
[----:B------:R2:W-:Y:S01]  /*194e0*/  STL [R1+0x14], R0 ;  /* 0x0000140001007387 */ /* 0x0005e20000100800 */
[----:B------:R-:W-:Y:S05]  /*194f0*/  BRA `(.L_x_1340) ;  /* 0x0000000000107947 */ /* 0x000fea0003800000 */
.L_x_1335:
[----:B------:R0:W-:Y:S01]  /*19500*/  STL [R1+0x10], R4 ;  /* 0x0000100401007387 */ /* 0x0001e20000100800 */
[----:B------:R-:W-:-:S03]  /*19510*/  ULDC UR38, c[0x0][0xc3c] ;  /* 0x00030f0000267ab9 */ /* 0x000fc60000000800 */
[----:B------:R0:W-:Y:S04]  /*19520*/  STL [R1+0x14], RZ ;  /* 0x000014ff01007387 */ /* 0x0001e80000100800 */
[----:B------:R0:W-:Y:S02]  /*19530*/  STL [R1+0x18], RZ ;  /* 0x000018ff01007387 */ /* 0x0001e40000100800 */
.L_x_1340:
[----:B0-----:R-:W3:Y:S04]  /*19540*/  LDL R2, [R1+0x18] ;  /* 0x0000180001027983 */ /* 0x001ee80000100800 */
[----:B-1----:R-:W4:Y:S04]  /*19550*/  LDL R3, [R1+0x14] ;  /* 0x0000140001037983 */ /* 0x002f280000100800 */
[----:B------:R-:W5:Y:S01]  /*19560*/  LDL R4, [R1+0x10] ;  /* 0x0000100001047983 */ /* 0x000f620000100800 */
[----:B--2---:R-:W0:Y:S02]  /*19570*/  S2R R0, SR_TID.X ;  /* 0x0000000000007919 */ /* 0x004e240000002100 */
[----:B0-----:R-:W-:Y:S01]  /*19580*/  LOP3.LUT R0, R0, 0x1f, RZ, 0xc0, !PT ;  /* 0x0000001f00007812 */ /* 0x001fe200078ec0ff */
[----:B------:R-:W-:Y:S03]  /*19590*/  BAR.SYNC.DEFER_BLOCKING 0x4, 0x180 ;  /* 0x0106000000007b1d */ /* 0x000fe60000010000 */
[----:B------:R-:W-:-:S13]  /*195a0*/  ISETP.NE.AND P0, PT, R0, RZ, PT ;  /* 0x000000ff0000720c */ /* 0x000fda0003f05270 */
[----:B------:R-:W0:Y:S01]  /*195b0*/  @!P0 S2R R0, SR_CgaCtaId ;  /* 0x0000000000008919 */ /* 0x000e220000008800 */
[----:B---3--:R-:W-:Y:S01]  /*195c0*/  IMAD.MOV.U32 R6, RZ, RZ, R2 ;  /* 0x000000ffff067224 */ /* 0x008fe200078e0002 */
[----:B------:R-:W-:-:S04]  /*195d0*/  @!P0 MOV R2, 0x400 ;  /* 0x0000040000028802 */ /* 0x000fc80000000f00 */
[----:B0-----:R-:W-:Y:S01]  /*195e0*/  @!P0 LEA R17, R0, R2, 0x18 ;  /* 0x0000000200118211 */ /* 0x001fe200078ec0ff */
[----:B------:R-:W-:Y:S02]  /*195f0*/  IMAD.U32 R0, RZ, RZ, UR38 ;  /* 0x00000026ff007e24 */ /* 0x000fe4000f8e00ff */
[----:B----4-:R-:W-:Y:S02]  /*19600*/  IMAD.MOV.U32 R5, RZ, RZ, R3 ;  /* 0x000000ffff057224 */ /* 0x010fe400078e0003 */
[----:B------:R-:W-:-:S05]  /*19610*/  @!P0 IMAD.MOV.U32 R7, RZ, RZ, R0 ;  /* 0x000000ffff078224 */ /* 0x000fca00078e0000 */
[----:B-----5:R1:W-:Y:S01]  /*19620*/  @!P0 STS.128 [R17+0x284d0], R4 ;  /* 0x0284d00411008388 */ /* 0x0203e20000000c00 */
[----:B------:R-:W-:Y:S06]  /*19630*/  BAR.ARV 0x5, 0x180 ;  /* 0x0146000000007b1d */ /* 0x000fec0000002000 */
.L_x_1333:
[----:B------:R-:W-:Y:S02]  /*19640*/  ULDC UR4, c[0x0][0xc3c] ;  /* 0x00030f0000047ab9 */ /* 0x000fe40000000800 */
[----:B------:R-:W-:-:S06]  /*19650*/  UISETP.GE.AND UP0, UPT, UR38, UR4, UPT ;  /* 0x000000042600728c */ /* 0x000fcc000bf06270 */
[----:B------:R-:W-:-:S13]  /*19660*/  PLOP3.LUT P0, PT, PT, PT, UP0, 0x80, 0x0 ;  /* 0x000000000000781c */ /* 0x000fda0003f0f008 */
[----:B------:R-:W-:Y:S05]  /*19670*/  @!P0 BRA `(.L_x_1341) ;  /* 0xffffffac007c8947 */ /* 0x000fea000383ffff */
.L_x_1263:
[----:B------:R-:W2:Y:S01]  /*19680*/  LDL.LU R0, [R1+0x38] ;  /* 0x0000380001007983 */ /* 0x000ea20000300800 */
[----:B------:R-:W-:Y:S01]  /*19690*/  BSSY B0, `(.L_x_1342) ;  /* 0x000000b000007945 */ /* 0x000fe20003800000 */
[----:B01----:R-:W0:Y:S01]  /*196a0*/  S2R R5, SR_CgaCtaId ;  /* 0x0000000000057919 */ /* 0x003e220000008800 */
[----:B--2---:R-:W-:-:S05]  /*196b0*/  VIADD R0, R0, 0x1 ;  /* 0x0000000100007836 */ /* 0x004fca0000000000 */
[----:B------:R-:W-:-:S04]  /*196c0*/  LEA.HI R2, R0, R0, RZ, 0x1 ;  /* 0x0000000000027211 */ /* 0x000fc800078f08ff */
[----:B------:R-:W-:-:S05]  /*196d0*/  LOP3.LUT R3, R2, 0xfffffffe, RZ, 0xc0, !PT ;  /* 0xfffffffe02037812 */ /* 0x000fca00078ec0ff */
[----:B------:R-:W-:Y:S01]  /*196e0*/  IMAD.IADD R3, R0, 0x1, -R3 ;  /* 0x0000000100037824 */ /* 0x000fe200078e0a03 */
[----:B------:R-:W-:-:S04]  /*196f0*/  MOV R0, 0x400 ;  /* 0x0000040000007802 */ /* 0x000fc80000000f00 */
[----:B0-----:R-:W-:Y:S02]  /*19700*/  LEA R0, R5, R0, 0x18 ;  /* 0x0000000005007211 */ /* 0x001fe400078ec0ff */
[----:B------:R-:W-:-:S04]  /*19710*/  SHF.L.U32 R3, R3, 0x1f, RZ ;  /* 0x0000001f03037819 */ /* 0x000fc800000006ff */
[----:B------:R-:W0:Y:S02]  /*19720*/  SYNCS.PHASECHK.TRANS64.TRYWAIT P0, [R0+URZ+0x28420], R3 ;  /* 0x02842003000075a7 */ /* 0x000e24000800017f */
[----:B0-----:R-:W-:Y:S05]  /*19730*/  @!P0 BRA `(.L_x_1343) ;  /* 0x0000001400648947 */ /* 0x001fea0003800000 */
.L_x_1390:
[----:B------:R-:W-:Y:S05]  /*19740*/  BSYNC B0 ;  /* 0x0000000000007941 */ /* 0x000fea0003800000 */
.L_x_1342:
[----:B------:R-:W-:-:S03]  /*19750*/  UMOV UR4, 0xffffffff ;  /* 0xffffffff00047882 */ /* 0x000fc60000000000 */
[----:B------:R-:W-:Y:S05]  /*19760*/  BRA.DIV UR4, `(.L_x_1344) ;  /* 0x00000016046c7947 */ /* 0x000fea000b800000 */
[----:B------:R-:W1:Y:S02]  /*19770*/  S2R R2, SR_TID.X ;  /* 0x0000000000027919 */ /* 0x000e640000002100 */
[----:B-1----:R-:W-:-:S04]  /*19780*/  SHF.R.U32.HI R2, RZ, 0x5, R2 ;  /* 0x00000005ff027819 */ /* 0x002fc80000011602 */
[----:B------:R-:W-:-:S05]  /*19790*/  LOP3.LUT R2, R2, 0x3, RZ, 0xc0, !PT ;  /* 0x0000000302027812 */ /* 0x000fca00078ec0ff */
[----:B------:R1:W2:Y:S02]  /*197a0*/  SHFL.IDX PT, R14, R2, RZ, 0x1f ;  /* 0x00001fff020e7589 */ /* 0x0002a400000e0000 */
.L_x_1393:
[----:B--2---:R-:W-:Y:S01]  /*197b0*/  ISETP.NE.AND P0, PT, R14, RZ, PT ;  /* 0x000000ff0e00720c */ /* 0x004fe20003f05270 */
[----:B------:R-:W-:-:S12]  /*197c0*/  BSSY B0, `(.L_x_1345) ;  /* 0x0000030000007945 */ /* 0x000fd80003800000 */
[----:B------:R-:W-:Y:S05]  /*197d0*/  @P0 BRA `(.L_x_1346) ;  /* 0x0000000000b80947 */ /* 0x000fea0003800000 */
[----:B------:R-:W-:-:S03]  /*197e0*/  UMOV UR4, 0xffffffff ;  /* 0xffffffff00047882 */ /* 0x000fc60000000000 */
[----:B------:R-:W-:Y:S05]  /*197f0*/  BRA.DIV UR4, `(.L_x_1347) ;  /* 0x00000016047c7947 */ /* 0x000fea000b800000 */
[----:B------:R-:W-:-:S13]  /*19800*/  ELECT P6, URZ, PT ;  /* 0x00000000003f782f */ /* 0x000fda00038c0000 */
.L_x_1396:
[----:B------:R-:W-:Y:S05]  /*19810*/  @!P6 BRA `(.L_x_1346) ;  /* 0x0000000000a8e947 */ /* 0x000fea0003800000 */
[----:B-1----:R-:W2:Y:S02]  /*19820*/  LDL R2, [R1+0x3c] ;  /* 0x00003c0001027983 */ /* 0x002ea40000100800 */
[----:B--2---:R-:W-:-:S13]  /*19830*/  R2UR UR4, R2 ;  /* 0x00000000020472ca */ /* 0x004fda00000e0000 */
[----:B------:R-:W-:-:S06]  /*19840*/  ULOP3.LUT UR4, UR4, 0x2, URZ, 0xfc, !UPT ;  /* 0x0000000204047892 */ /* 0x000fcc000f8efc3f */
[----:B------:R-:W-:-:S05]  /*19850*/  IMAD.U32 R2, RZ, RZ, UR4 ;  /* 0x00000004ff027e24 */ /* 0x000fca000f8e00ff */
[----:B------:R-:W-:-:S13]  /*19860*/  ISETP.NE.AND P0, PT, R2, 0x3, PT ;  /* 0x000000030200780c */ /* 0x000fda0003f05270 */
[----:B------:R-:W-:Y:S05]  /*19870*/  @!P0 BRA `(.L_x_1348) ;  /* 0x0000000000048947 */ /* 0x000fea0003800000 */
[----:B------:R-:W-:Y:S01]  /*19880*/  BPT.TRAP 0x1 ;  /* 0x000000040000795c */ /* 0x000fe20000300000 */
.L_x_1348:
[----:B0-----:R-:W2:Y:S04]  /*19890*/  LDL R3, [R1] ;  /* 0x0000000001037983 */ /* 0x001ea80000100800 */
        /* <DEDUP_REMOVED lines=13> */
.L_x_1397:
[----:B------:R-:W1:Y:S02]  /*19970*/  SYNCS.PHASECHK.TRANS64.TRYWAIT P1, [R7+URZ], R2 ;  /* 0x00000002070075a7 */ /* 0x000e64000802017f */
[----:B-1----:R-:W-:Y:S05]  /*19980*/  @!P1 BRA `(.L_x_1350) ;  /* 0x00000014004c9947 */ /* 0x002fea0003800000 */
.L_x_1398:
[----:B------:R-:W-:Y:S05]  /*19990*/  @!P0 BRA `(.L_x_1351) ;  /* 0x0000000000048947 */ /* 0x000fea0003800000 */
[----:B------:R-:W-:Y:S01]  /*199a0*/  BPT.TRAP 0x1 ;  /* 0x000000040000795c */ /* 0x000fe20000300000 */
.L_x_1351:
[----:B------:R-:W2:Y:S02]  /*199b0*/  LDL.LU R4, [R1] ;  /* 0x0000000001047983 */ /* 0x000ea40000300800 */
[----:B--2---:R-:W-:-:S04]  /*199c0*/  IMAD R4, R4, 0x8, R0 ;  /* 0x0000000804047824 */ /* 0x004fc800078e0200 */
[----:B------:R-:W2:Y:S02]  /*199d0*/  SYNCS.PHASECHK.TRANS64.TRYWAIT P1, [R4+URZ+0x28460], R5 ;  /* 0x02846005040075a7 */ /* 0x000ea4000802017f */
[----:B--2---:R-:W-:Y:S05]  /*199e0*/  @!P1 BRA `(.L_x_1352) ;  /* 0x0000001400489947 */ /* 0x004fea0003800000 */
.L_x_1399:
[----:B------:R-:W-:Y:S05]  /*199f0*/  @!P0 BRA `(.L_x_1353) ;  /* 0x0000000000048947 */ /* 0x000fea0003800000 */
[----:B------:R-:W-:Y:S01]  /*19a00*/  BPT.TRAP 0x1 ;  /* 0x000000040000795c */ /* 0x000fe20000300000 */
.L_x_1353:
[----:B------:R-:W-:-:S04]  /*19a10*/  IMAD R3, R3, 0x8, R0 ;  /* 0x0000000803037824 */ /* 0x000fc800078e0200 */
[----:B------:R-:W3:Y:S02]  /*19a20*/  SYNCS.PHASECHK.TRANS64.TRYWAIT P1, [R3+URZ+0x28460], R2 ;  /* 0x02846002030075a7 */ /* 0x000ee4000802017f */
[----:B---3--:R-:W-:Y:S05]  /*19a30*/  @!P1 BRA `(.L_x_1354) ;  /* 0x0000001400489947 */ /* 0x008fea0003800000 */
.L_x_1400:
[----:B------:R-:W-:Y:S05]  /*19a40*/  @!P0 BRA `(.L_x_1355) ;  /* 0x0000000000048947 */ /* 0x000fea0003800000 */
[----:B------:R-:W-:Y:S01]  /*19a50*/  BPT.TRAP 0x1 ;  /* 0x000000040000795c */ /* 0x000fe20000300000 */
.L_x_1355:
[----:B------:R-:W4:Y:S02]  /*19a60*/  SYNCS.PHASECHK.TRANS64.TRYWAIT P0, [R4+URZ+0x28480], R5 ;  /* 0x02848005040075a7 */ /* 0x000f24000800017f */
[----:B----4-:R-:W-:Y:S05]  /*19a70*/  @!P0 BRA `(.L_x_1356) ;  /* 0x00000014004c8947 */ /* 0x010fea0003800000 */
.L_x_1357:
[----:B------:R0:W0:Y:S02]  /*19a80*/  SYNCS.PHASECHK.TRANS64.TRYWAIT P0, [R3+URZ+0x28480], R2 ;  /* 0x02848002030075a7 */ /* 0x000024000800017f */
[----:B0-----:R-:W-:Y:S05]  /*19a90*/  @!P0 NANOSLEEP.SYNCS 0x989680 ;  /* 0x009896800000895d */ /* 0x001fea0003900000 */
[----:B------:R-:W0:Y:S02]  /*19aa0*/  @!P0 SYNCS.PHASECHK.TRANS64 P0, [R3+URZ+0x28480], R2 ;  /* 0x02848002030085a7 */ /* 0x000e24000800007f */
[----:B0-----:R-:W-:Y:S05]  /*19ab0*/  @!P0 BRA `(.L_x_1357) ;  /* 0xfffffffc00f08947 */ /* 0x001fea000383ffff */
.L_x_1346:
[----:B------:R-:W-:Y:S05]  /*19ac0*/  BSYNC B0 ;  /* 0x0000000000007941 */ /* 0x000fea0003800000 */
.L_x_1345:
[----:B------:R-:W-:Y:S05]  /*19ad0*/  EXIT ;  /* 0x000000000000794d */ /* 0x000fea0003800000 */
.L_x_1158:
[----:B0-----:R-:W-:-:S04]  /*19ae0*/  IMAD.U32 R3, RZ, RZ, UR40 ;  /* 0x00000028ff037e24 */ /* 0x001fc8000f8e00ff */
[----:B------:R0:W1:Y:S03]  /*19af0*/  SYNCS.PHASECHK.TRANS64.TRYWAIT P1, [R3+URZ+0x28400], R8 ;  /* 0x02840008030075a7 */ /* 0x000066000802017f */
[----:B-1----:R-:W-:Y:S05]  /*19b00*/  @!P1 NANOSLEEP.SYNCS 0x989680 ;  /* 0x009896800000995d */ /* 0x002fea0003900000 */
[----:B------:R-:W1:Y:S02]  /*19b10*/  @!P1 SYNCS.PHASECHK.TRANS64 P1, [R3+URZ+0x28400], R8 ;  /* 0x02840008030095a7 */ /* 0x000e64000802007f */
[----:B-1----:R-:W-:Y:S05]  /*19b20*/  @!P1 BRA `(.L_x_1158) ;  /* 0xfffffffc00ec9947 */ /* 0x002fea000383ffff */
[----:B------:R-:W-:Y:S05]  /*19b30*/  BRA `(.L_x_1358) ;  /* 0xfffffe8c00147947 */ /* 0x000fea000383ffff */
.L_x_1162:
[----:B-1----:R1:W2:Y:S02]  /*19b40*/  SYNCS.PHASECHK.TRANS64.TRYWAIT P2, [R6+URZ+0x28430], R3 ;  /* 0x02843003060075a7 */ /* 0x0022a4000804017f */
[----:B--2---:R-:W-:Y:S05]  /*19b50*/  @!P2 NANOSLEEP.SYNCS 0x989680 ;  /* 0x009896800000a95d */ /* 0x004fea0003900000 */
[----:B------:R-:W2:Y:S02]  /*19b60*/  @!P2 SYNCS.PHASECHK.TRANS64 P2, [R6+URZ+0x28430], R3 ;  /* 0x028430030600a5a7 */ /* 0x000ea4000804007f */
[----:B--2---:R-:W-:Y:S05]  /*19b70*/  @!P2 BRA `(.L_x_1162) ;  /* 0xfffffffc00f0a947 */ /* 0x004fea000383ffff */
[----:B------:R-:W-:Y:S05]  /*19b80*/  BRA `(.L_x_1161) ;  /* 0xfffffe8c00387947 */ /* 0x000fea000383ffff */
.L_x_1178:
[----:B-1----:R-:W-:-:S04]  /*19b90*/  IMAD.U32 R7, RZ, RZ, UR10 ;  /* 0x0000000aff077e24 */ /* 0x002fc8000f8e00ff */
[----:B------:R1:W2:Y:S03]  /*19ba0*/  SYNCS.PHASECHK.TRANS64.TRYWAIT P2, [R7+URZ+0x28430], R6 ;  /* 0x02843006070075a7 */ /* 0x0002a6000804017f */
[----:B--2---:R-:W-:Y:S05]  /*19bb0*/  @!P2 NANOSLEEP.SYNCS 0x989680 ;  /* 0x009896800000a95d */ /* 0x004fea0003900000 */
[----:B------:R-:W2:Y:S02]  /*19bc0*/  @!P2 SYNCS.PHASECHK.TRANS64 P2, [R7+URZ+0x28430], R6 ;  /* 0x028430060700a5a7 */ /* 0x000ea4000804007f */
[----:B--2---:R-:W-:Y:S05]  /*19bd0*/  @!P2 BRA `(.L_x_1178) ;  /* 0xfffffffc00eca947 */ /* 0x004fea000383ffff */
[----:B------:R-:W-:Y:S05]  /*19be0*/  BRA `(.L_x_1175) ;  /* 0xfffffeb400d47947 */ /* 0x000fea000383ffff */
.L_x_1182:
[----:B-1----:R-:W-:-:S04]  /*19bf0*/  IMAD.U32 R7, RZ, RZ, UR10 ;  /* 0x0000000aff077e24 */ /* 0x002fc8000f8e00ff */
[----:B------:R1:W2:Y:S03]  /*19c00*/  SYNCS.PHASECHK.TRANS64.TRYWAIT P2, [R7+URZ+0x28450], R6 ;  /* 0x02845006070075a7 */ /* 0x0002a6000804017f */
[----:B--2---:R-:W-:Y:S05]  /*19c10*/  @!P2 NANOSLEEP.SYNCS 0x989680 ;  /* 0x009896800000a95d */ /* 0x004fea0003900000 */
[----:B------:R-:W2:Y:S02]  /*19c20*/  @!P2 SYNCS.PHASECHK.TRANS64 P2, [R7+URZ+0x28450], R6 ;  /* 0x028450060700a5a7 */ /* 0x000ea4000804007f */
[----:B--2---:R-:W-:Y:S05]  /*19c30*/  @!P2 BRA `(.L_x_1182) ;  /* 0xfffffffc00eca947 */ /* 0x004fea000383ffff */
[----:B------:R-:W-:Y:S05]  /*19c40*/  BRA `(.L_x_1179) ;  /* 0xfffffeb800a07947 */ /* 0x000fea000383ffff */
.L_x_1200:
[----:B-1----:R-:W-:-:S04]  /*19c50*/  IMAD.U32 R9, RZ, RZ, UR7 ;  /* 0x00000007ff097e24 */ /* 0x002fc8000f8e00ff */
[----:B------:R1:W2:Y:S03]  /*19c60*/  SYNCS.PHASECHK.TRANS64.TRYWAIT P2, [R9+URZ+0x28430], R8 ;  /* 0x02843008090075a7 */ /* 0x0002a6000804017f */
[----:B--2---:R-:W-:Y:S05]  /*19c70*/  @!P2 NANOSLEEP.SYNCS 0x989680 ;  /* 0x009896800000a95d */ /* 0x004fea0003900000 */
[----:B------:R-:W2:Y:S02]  /*19c80*/  @!P2 SYNCS.PHASECHK.TRANS64 P2, [R9+URZ+0x28430], R8 ;  /* 0x028430080900a5a7 */ /* 0x000ea4000804007f */
[----:B--2---:R-:W-:Y:S05]  /*19c90*/  @!P2 BRA `(.L_x_1200) ;  /* 0xfffffffc00eca947 */ /* 0x004fea000383ffff */
[----:B------:R-:W-:Y:S05]  /*19ca0*/  BRA `(.L_x_1197) ;  /* 0xfffffee000607947 */ /* 0x000fea000383ffff */
.L_x_1204:
[----:B-1----:R-:W-:-:S04]  /*19cb0*/  IMAD.U32 R9, RZ, RZ, UR10 ;  /* 0x0000000aff097e24 */ /* 0x002fc8000f8e00ff */
[----:B------:R1:W2:Y:S03]  /*19cc0*/  SYNCS.PHASECHK.TRANS64.TRYWAIT P2, [R9+URZ+0x28450], R8 ;  /* 0x02845008090075a7 */ /* 0x0002a6000804017f */
[----:B--2---:R-:W-:Y:S05]  /*19cd0*/  @!P2 NANOSLEEP.SYNCS 0x989680 ;  /* 0x009896800000a95d */ /* 0x004fea0003900000 */
[----:B------:R-:W2:Y:S02]  /*19ce0*/  @!P2 SYNCS.PHASECHK.TRANS64 P2, [R9+URZ+0x28450], R8 ;  /* 0x028450080900a5a7 */ /* 0x000ea4000804007f */
[----:B--2---:R-:W-:Y:S05]  /*19cf0*/  @!P2 BRA `(.L_x_1204) ;  /* 0xfffffffc00eca947 */ /* 0x004fea000383ffff */
[----:B------:R-:W-:Y:S05]  /*19d00*/  BRA `(.L_x_1201) ;  /* 0xfffffee400387947 */ /* 0x000fea000383ffff */
.L_x_1211:
[----:B-1----:R-:W-:-:S04]  /*19d10*/  IMAD.U32 R7, RZ, RZ, UR6 ;  /* 0x00000006ff077e24 */ /* 0x002fc8000f8e00ff */
[----:B------:R1:W2:Y:S03]  /*19d20*/  SYNCS.PHASECHK.TRANS64.TRYWAIT P2, [R7+URZ+0x28430], R6 ;  /* 0x02843006070075a7 */ /* 0x0002a6000804017f */
[----:B--2---:R-:W-:Y:S05]  /*19d30*/  @!P2 NANOSLEEP.SYNCS 0x989680 ;  /* 0x009896800000a95d */ /* 0x004fea0003900000 */
[----:B------:R-:W2:Y:S02]  /*19d40*/  @!P2 SYNCS.PHASECHK.TRANS64 P2, [R7+URZ+0x28430], R6 ;  /* 0x028430060700a5a7 */ /* 0x000ea4000804007f */
[----:B--2---:R-:W-:Y:S05]  /*19d50*/  @!P2 BRA `(.L_x_1211) ;  /* 0xfffffffc00eca947 */ /* 0x004fea000383ffff */
[----:B------:R-:W-:Y:S05]  /*19d60*/  BRA `(.L_x_1208) ;  /* 0xfffffefc00ac7947 */ /* 0x000fea000383ffff */
.L_x_1215:
[----:B-1----:R-:W-:-:S04]  /*19d70*/  IMAD.U32 R7, RZ, RZ, UR10 ;  /* 0x0000000aff077e24 */ /* 0x002fc8000f8e00ff */
[----:B------:R1:W2:Y:S03]  /*19d80*/  SYNCS.PHASECHK.TRANS64.TRYWAIT P2, [R7+URZ+0x28450], R6 ;  /* 0x02845006070075a7 */ /* 0x0002a6000804017f */
[----:B--2---:R-:W-:Y:S05]  /*19d90*/  @!P2 NANOSLEEP.SYNCS 0x989680 ;  /* 0x009896800000a95d */ /* 0x004fea0003900000 */
[----:B------:R-:W2:Y:S02]  /*19da0*/  @!P2 SYNCS.PHASECHK.TRANS64 P2, [R7+URZ+0x28450], R6 ;  /* 0x028450060700a5a7 */ /* 0x000ea4000804007f */
[----:B--2---:R-:W-:Y:S05]  /*19db0*/  @!P2 BRA `(.L_x_1215) ;  /* 0xfffffffc00eca947 */ /* 0x004fea000383ffff */
[----:B------:R-:W-:Y:S05]  /*19dc0*/  BRA `(.L_x_1212) ;  /* 0xffffff0000847947 */ /* 0x000fea000383ffff */
.L_x_1229:
[----:B-1----:R-:W-:-:S04]  /*19dd0*/  IMAD.U32 R5, RZ, RZ, UR14 ;  /* 0x0000000eff057e24 */ /* 0x002fc8000f8e00ff */
[----:B------:R1:W2:Y:S03]  /*19de0*/  SYNCS.PHASECHK.TRANS64.TRYWAIT P1, [R5+URZ+0x28450], R0 ;  /* 0x02845000050075a7 */ /* 0x0002a6000802017f */
[----:B--2---:R-:W-:Y:S05]  /*19df0*/  @!P1 NANOSLEEP.SYNCS 0x989680 ;  /* 0x009896800000995d */ /* 0x004fea0003900000 */
[----:B------:R-:W2:Y:S02]  /*19e00*/  @!P1 SYNCS.PHASECHK.TRANS64 P1, [R5+URZ+0x28450], R0 ;  /* 0x02845000050095a7 */ /* 0x000ea4000802007f */
[----:B--2---:R-:W-:Y:S05]  /*19e10*/  @!P1 BRA `(.L_x_1229) ;  /* 0xfffffffc00ec9947 */ /* 0x004fea000383ffff */
[----:B------:R-:W-:Y:S05]  /*19e20*/  BRA `(.L_x_1228) ;  /* 0xffffff2400687947 */ /* 0x000fea000383ffff */
.L_x_1285:
[----:B------:R-:W-:Y:S02]  /*19e30*/  IMAD.MOV.U32 R13, RZ, RZ, R0 ;  /* 0x000000ffff0d7224 */ /* 0x000fe400078e0000 */
[----:B------:R-:W-:Y:S02]  /*19e40*/  IMAD.MOV.U32 R12, RZ, RZ, RZ ;  /* 0x000000ffff0c7224 */ /* 0x000fe400078e00ff */
[----:B------:R-:W-:Y:S02]  /*19e50*/  IMAD.MOV.U32 R11, RZ, RZ, 0x1f ;  /* 0x0000001fff0b7424 */ /* 0x000fe400078e00ff */
[----:B------:R-:W-:-:S07]  /*19e60*/  IMAD.MOV.U32 R15, RZ, RZ, -0x1 ;  /* 0xffffffffff0f7424 */ /* 0x000fce00078e00ff */
[----:B0-2---:R-:W-:Y:S05]  /*19e70*/  WARPSYNC.COLLECTIVE R15, `(.L_x_1359) ;  /* 0x000000000f087348 */ /* 0x005fea0003c00000 */
[----:B------:R1:W3:Y:S02]  /*19e80*/  SHFL.IDX P6, R14, R13, R12, R11 ;  /* 0x0000000c0d0e7389 */ /* 0x0002e400000c000b */
[----:B0123--:R-:W-:Y:S01]  /*19e90*/  ENDCOLLECTIVE ;  /* 0x000000000000791b */ /* 0x00ffe20003800000 */
.L_x_1359:
[----:B------:R-:W-:Y:S05]  /*19ea0*/  BRA `(.L_x_1360) ;  /* 0xffffffb800687947 */ /* 0x000fea000383ffff */
.L_x_1287:
[----:B------:R-:W-:Y:S01]  /*19eb0*/  BSSY B0, `(.L_x_1361) ;  /* 0x0000006000007945 */ /* 0x000fe20003800000 */
[----:B------:R-:W-:-:S07]  /*19ec0*/  IMAD.MOV.U32 R15, RZ, RZ, -0x1 ;  /* 0xffffffffff0f7424 */ /* 0x000fce00078e00ff */
[----:B0-2---:R-:W-:Y:S05]  /*19ed0*/  WARPSYNC.COLLECTIVE R15, `(.L_x_1362) ;  /* 0x000000000f0c7348 */ /* 0x005fea0003c00000 */
[----:B------:R-:W-:Y:S02]  /*19ee0*/  ELECT P6, UR62, PT ;  /* 0x00000000003e782f */ /* 0x000fe400038c0000 */
[----:B------:R-:W-:Y:S01]  /*19ef0*/  MOV R14, UR62 ;  /* 0x0000003e000e7c02 */ /* 0x000fe20008000f00 */
[----:B0-2---:R-:W-:Y:S10]  /*19f00*/  ENDCOLLECTIVE ;  /* 0x000000000000791b */ /* 0x005ff40003800000 */
.L_x_1362:
[----:B------:R-:W-:Y:S05]  /*19f10*/  BSYNC B0 ;  /* 0x0000000000007941 */ /* 0x000fea0003800000 */
.L_x_1361:
[----:B------:R-:W-:Y:S05]  /*19f20*/  BRA `(.L_x_1363) ;  /* 0xffffffb800787947 */ /* 0x000fea000383ffff */
.L_x_1289:
[----:B-1----:R1:W2:Y:S02]  /*19f30*/  SYNCS.PHASECHK.TRANS64.TRYWAIT P0, [R2+URZ+0x28480], R4 ;  /* 0x02848004020075a7 */ /* 0x0022a4000800017f */
[----:B--2---:R-:W-:Y:S05]  /*19f40*/  @!P0 NANOSLEEP.SYNCS 0x989680 ;  /* 0x009896800000895d */ /* 0x004fea0003900000 */
[----:B------:R-:W2:Y:S02]  /*19f50*/  @!P0 SYNCS.PHASECHK.TRANS64 P0, [R2+URZ+0x28480], R4 ;  /* 0x02848004020085a7 */ /* 0x000ea4000800007f */
[----:B--2---:R-:W-:Y:S05]  /*19f60*/  @!P0 BRA `(.L_x_1289) ;  /* 0xfffffffc00f08947 */ /* 0x004fea000383ffff */
[----:B------:R-:W-:Y:S05]  /*19f70*/  BRA `(.L_x_1364) ;  /* 0xffffffb800dc7947 */ /* 0x000fea000383ffff */
.L_x_1291:
[----:B0-----:R0:W2:Y:S02]  /*19f80*/  SYNCS.PHASECHK.TRANS64.TRYWAIT P0, [R2+URZ+0x28440], R4 ;  /* 0x02844004020075a7 */ /* 0x0010a4000800017f */
[----:B--2---:R-:W-:Y:S05]  /*19f90*/  @!P0 NANOSLEEP.SYNCS 0x989680 ;  /* 0x009896800000895d */ /* 0x004fea0003900000 */
[----:B------:R-:W2:Y:S02]  /*19fa0*/  @!P0 SYNCS.PHASECHK.TRANS64 P0, [R2+URZ+0x28440], R4 ;  /* 0x02844004020085a7 */ /* 0x000ea4000800007f */
[----:B--2---:R-:W-:Y:S05]  /*19fb0*/  @!P0 BRA `(.L_x_1291) ;  /* 0xfffffffc00f08947 */ /* 0x004fea000383ffff */
[----:B------:R-:W-:Y:S05]  /*19fc0*/  BRA `(.L_x_1365) ;  /* 0xffffffbc004c7947 */ /* 0x000fea000383ffff */
.L_x_1295:
[----:B------:R-:W-:Y:S01]  /*19fd0*/  IMAD.MOV.U32 R13, RZ, RZ, R3 ;  /* 0x000000ffff0d7224 */ /* 0x000fe200078e0003 */
[----:B------:R-:W-:Y:S01]  /*19fe0*/  LOP3.LUT R7, R7, 0x7f, RZ, 0xc0, !PT ;  /* 0x0000007f07077812 */ /* 0x000fe200078ec0ff */
[----:B------:R-:W-:Y:S02]  /*19ff0*/  IMAD.MOV.U32 R12, RZ, RZ, RZ ;  /* 0x000000ffff0c7224 */ /* 0x000fe400078e00ff */
[----:B------:R-:W-:Y:S01]  /*1a000*/  IMAD.MOV.U32 R11, RZ, RZ, 0x181f ;  /* 0x0000181fff0b7424 */ /* 0x000fe200078e00ff */
[----:B------:R-:W-:Y:S01]  /*1a010*/  SHF.R.U32.HI R5, RZ, 0x3, R7 ;  /* 0x00000003ff057819 */ /* 0x000fe20000011607 */
[----:B------:R-:W-:Y:S02]  /*1a020*/  IMAD.MOV.U32 R15, RZ, RZ, -0x1 ;  /* 0xffffffffff0f7424 */ /* 0x000fe400078e00ff */
[----:B------:R-:W-:Y:S02]  /*1a030*/  IMAD R2, R19, R8, RZ ;  /* 0x0000000813027224 */ /* 0x000fe400078e02ff */
[----:B------:R-:W-:-:S07]  /*1a040*/  IMAD.IADD R0, R5, 0x1, R18 ;  /* 0x0000000105007824 */ /* 0x000fce00078e0212 */
[----:B0----5:R-:W-:Y:S05]  /*1a050*/  WARPSYNC.COLLECTIVE R15, `(.L_x_1366) ;  /* 0x000000000f087348 */ /* 0x021fea0003c00000 */
[----:B------:R1:W2:Y:S02]  /*1a060*/  SHFL.IDX P6, R14, R13, R12, R11 ;  /* 0x0000000c0d0e7389 */ /* 0x0002a400000c000b */
[----:B012--5:R-:W-:Y:S01]  /*1a070*/  ENDCOLLECTIVE ;  /* 0x000000000000791b */ /* 0x027fe20003800000 */
.L_x_1366:
[C---:B------:R-:W-:Y:S01]  /*1a080*/  VIADD R5, R0.reuse, 0x10 ;  /* 0x0000001000057836 */ /* 0x040fe20000000000 */
[----:B------:R-:W-:Y:S01]  /*1a090*/  ISETP.GE.AND P2, PT, R0, R2, PT ;  /* 0x000000020000720c */ /* 0x000fe20003f46270 */
[----:B------:R-:W-:Y:S02]  /*1a0a0*/  IMAD.MOV.U32 R13, RZ, RZ, R4 ;  /* 0x000000ffff0d7224 */ /* 0x000fe400078e0004 */
[----:B------:R-:W-:-:S10]  /*1a0b0*/  IMAD.MOV.U32 R6, RZ, RZ, R14 ;  /* 0x000000ffff067224 */ /* 0x000fd400078e000e */
[----:B------:R-:W-:Y:S05]  /*1a0c0*/  WARPSYNC.COLLECTIVE R15, `(.L_x_1367) ;  /* 0x000000000f087348 */ /* 0x000fea0003c00000 */
[----:B------:R0:W1:Y:S02]  /*1a0d0*/  SHFL.IDX P6, R14, R13, R12, R11 ;  /* 0x0000000c0d0e7389 */ /* 0x00006400000c000b */
[----:B01----:R-:W-:Y:S01]  /*1a0e0*/  ENDCOLLECTIVE ;  /* 0x000000000000791b */ /* 0x003fe20003800000 */
.L_x_1367:
[----:B------:R-:W-:Y:S02]  /*1a0f0*/  IMAD.MOV.U32 R13, RZ, RZ, R3 ;  /* 0x000000ffff0d7224 */ /* 0x000fe400078e0003 */
[----:B------:R-:W-:Y:S02]  /*1a100*/  IMAD.MOV.U32 R12, RZ, RZ, 0x1 ;  /* 0x00000001ff0c7424 */ /* 0x000fe400078e00ff */
[----:B------:R-:W-:-:S07]  /*1a110*/  IMAD.MOV.U32 R7, RZ, RZ, R14 ;  /* 0x000000ffff077224 */ /* 0x000fce00078e000e */
[----:B------:R-:W-:Y:S05]  /*1a120*/  WARPSYNC.COLLECTIVE R15, `(.L_x_1368) ;  /* 0x000000000f087348 */ /* 0x000fea0003c00000 */
[----:B------:R0:W1:Y:S02]  /*1a130*/  SHFL.IDX P6, R14, R13, R12, R11 ;  /* 0x0000000c0d0e7389 */ /* 0x00006400000c000b */
[----:B01----:R-:W-:Y:S01]  /*1a140*/  ENDCOLLECTIVE ;  /* 0x000000000000791b */ /* 0x003fe20003800000 */
.L_x_1368:
        /* <DEDUP_REMOVED lines=10> */
.L_x_1369:
        /* <DEDUP_REMOVED lines=12> */
.L_x_1370:
        /* <DEDUP_REMOVED lines=17> */
.L_x_1371:
[----:B------:R-:W-:Y:S02]  /*1a3c0*/  IMAD.MOV.U32 R13, RZ, RZ, R3 ;  /* 0x000000ffff0d7224 */ /* 0x000fe400078e0003 */
[----:B------:R-:W-:Y:S02]  /*1a3d0*/  IMAD.MOV.U32 R12, RZ, RZ, 0x3 ;  /* 0x00000003ff0c7424 */ /* 0x000fe400078e00ff */
[----:B------:R-:W-:-:S07]  /*1a3e0*/  IMAD.MOV.U32 R5, RZ, RZ, R14 ;  /* 0x000000ffff057224 */ /* 0x000fce00078e000e */
[----:B------:R-:W-:Y:S05]  /*1a3f0*/  WARPSYNC.COLLECTIVE R15, `(.L_x_1372) ;  /* 0x000000000f087348 */ /* 0x000fea0003c00000 */
[----:B------:R0:W1:Y:S02]  /*1a400*/  SHFL.IDX P6, R14, R13, R12, R11 ;  /* 0x0000000c0d0e7389 */ /* 0x00006400000c000b */
[----:B01----:R-:W-:Y:S01]  /*1a410*/  ENDCOLLECTIVE ;  /* 0x000000000000791b */ /* 0x003fe20003800000 */
.L_x_1372:
        /* <DEDUP_REMOVED lines=16> */
.L_x_1373:
[----:B------:R-:W-:Y:S02]  /*1a520*/  IMAD.MOV.U32 R13, RZ, RZ, R3 ;  /* 0x000000ffff0d7224 */ /* 0x000fe400078e0003 */
[----:B------:R-:W-:Y:S02]  /*1a530*/  IMAD.MOV.U32 R12, RZ, RZ, 0x4 ;  /* 0x00000004ff0c7424 */ /* 0x000fe400078e00ff */
[----:B------:R-:W-:-:S07]  /*1a540*/  IMAD.MOV.U32 R5, RZ, RZ, R14 ;  /* 0x000000ffff057224 */ /* 0x000fce00078e000e */
[----:B------:R-:W-:Y:S05]  /*1a550*/  WARPSYNC.COLLECTIVE R15, `(.L_x_1374) ;  /* 0x000000000f087348 */ /* 0x000fea0003c00000 */
[----:B------:R0:W1:Y:S02]  /*1a560*/  SHFL.IDX P6, R14, R13, R12, R11 ;  /* 0x0000000c0d0e7389 */ /* 0x00006400000c000b */
[----:B01----:R-:W-:Y:S01]  /*1a570*/  ENDCOLLECTIVE ;  /* 0x000000000000791b */ /* 0x003fe20003800000 */
.L_x_1374:
        /* <DEDUP_REMOVED lines=16> */
.L_x_1375:
[----:B------:R-:W-:Y:S02]  /*1a680*/  IMAD.MOV.U32 R13, RZ, RZ, R3 ;  /* 0x000000ffff0d7224 */ /* 0x000fe400078e0003 */
[----:B------:R-:W-:Y:S02]  /*1a690*/  IMAD.MOV.U32 R12, RZ, RZ, 0x5 ;  /* 0x00000005ff0c7424 */ /* 0x000fe400078e00ff */
[----:B------:R-:W-:-:S07]  /*1a6a0*/  IMAD.MOV.U32 R5, RZ, RZ, R14 ;  /* 0x000000ffff057224 */ /* 0x000fce00078e000e */
[----:B------:R-:W-:Y:S05]  /*1a6b0*/  WARPSYNC.COLLECTIVE R15, `(.L_x_1376) ;  /* 0x000000000f087348 */ /* 0x000fea0003c00000 */
[----:B------:R0:W1:Y:S02]  /*1a6c0*/  SHFL.IDX P6, R14, R13, R12, R11 ;  /* 0x0000000c0d0e7389 */ /* 0x00006400000c000b */
[----:B01----:R-:W-:Y:S01]  /*1a6d0*/  ENDCOLLECTIVE ;  /* 0x000000000000791b */ /* 0x003fe20003800000 */
.L_x_1376:
        /* <DEDUP_REMOVED lines=16> */
.L_x_1377:
[----:B------:R-:W-:Y:S02]  /*1a7e0*/  IMAD.MOV.U32 R13, RZ, RZ, R3 ;  /* 0x000000ffff0d7224 */ /* 0x000fe400078e0003 */
[----:B------:R-:W-:Y:S02]  /*1a7f0*/  IMAD.MOV.U32 R12, RZ, RZ, 0x6 ;  /* 0x00000006ff0c7424 */ /* 0x000fe400078e00ff */
[----:B------:R-:W-:-:S07]  /*1a800*/  IMAD.MOV.U32 R5, RZ, RZ, R14 ;  /* 0x000000ffff057224 */ /* 0x000fce00078e000e */
[----:B------:R-:W-:Y:S05]  /*1a810*/  WARPSYNC.COLLECTIVE R15, `(.L_x_1378) ;  /* 0x000000000f087348 */ /* 0x000fea0003c00000 */
[----:B------:R0:W1:Y:S02]  /*1a820*/  SHFL.IDX P6, R14, R13, R12, R11 ;  /* 0x0000000c0d0e7389 */ /* 0x00006400000c000b */
[----:B01----:R-:W-:Y:S01]  /*1a830*/  ENDCOLLECTIVE ;  /* 0x000000000000791b */ /* 0x003fe20003800000 */
.L_x_1378:
        /* <DEDUP_REMOVED lines=14> */
.L_x_1379:
        /* <DEDUP_REMOVED lines=8> */
.L_x_1380:
        /* <DEDUP_REMOVED lines=14> */
.L_x_1381:
[----:B------:R-:W-:Y:S01]  /*1aa80*/  IMAD.MOV.U32 R4, RZ, RZ, R14 ;  /* 0x000000ffff047224 */ /* 0x000fe200078e000e */
[----:B------:R-:W-:Y:S06]  /*1aa90*/  BRA `(.L_x_1382) ;  /* 0xffffffbc00c47947 */ /* 0x000fec000383ffff */
.L_x_1300:
[----:B--2---:R2:W3:Y:S02]  /*1aaa0*/  SYNCS.PHASECHK.TRANS64.TRYWAIT P0, [R17+URZ+0x28420], R0 ;  /* 0x02842000110075a7 */ /* 0x0044e4000800017f */
[----:B---3--:R-:W-:Y:S05]  /*1aab0*/  @!P0 NANOSLEEP.SYNCS 0x989680 ;  /* 0x009896800000895d */ /* 0x008fea0003900000 */
[----:B------:R-:W3:Y:S02]  /*1aac0*/  @!P0 SYNCS.PHASECHK.TRANS64 P0, [R17+URZ+0x28420], R0 ;  /* 0x02842000110085a7 */ /* 0x000ee4000800007f */
[----:B---3--:R-:W-:Y:S05]  /*1aad0*/  @!P0 BRA `(.L_x_1300) ;  /* 0xfffffffc00f08947 */ /* 0x008fea000383ffff */
[----:B------:R-:W-:Y:S05]  /*1aae0*/  BRA `(.L_x_1383) ;  /* 0xffffffc000307947 */ /* 0x000fea000383ffff */
.L_x_1306:
[----:B---3--:R3:W4:Y:S02]  /*1aaf0*/  SYNCS.PHASECHK.TRANS64.TRYWAIT P0, [R6+URZ+0x28480], R5 ;  /* 0x02848005060075a7 */ /* 0x008724000800017f */
[----:B----4-:R-:W-:Y:S05]  /*1ab00*/  @!P0 NANOSLEEP.SYNCS 0x989680 ;  /* 0x009896800000895d */ /* 0x010fea0003900000 */
[----:B------:R-:W4:Y:S02]  /*1ab10*/  @!P0 SYNCS.PHASECHK.TRANS64 P0, [R6+URZ+0x28480], R5 ;  /* 0x02848005060085a7 */ /* 0x000f24000800007f */
[----:B----4-:R-:W-:Y:S05]  /*1ab20*/  @!P0 BRA `(.L_x_1306) ;  /* 0xfffffffc00f08947 */ /* 0x010fea000383ffff */
[----:B------:R-:W-:Y:S05]  /*1ab30*/  BRA `(.L_x_1384) ;  /* 0xffffffc000ec7947 */ /* 0x000fea000383ffff */
.L_x_1312:
[----:B-1----:R1:W2:Y:S02]  /*1ab40*/  SYNCS.PHASECHK.TRANS64.TRYWAIT P0, [R6+URZ+0x28440], R5 ;  /* 0x02844005060075a7 */ /* 0x0022a4000800017f */
[----:B--2---:R-:W-:Y:S05]  /*1ab50*/  @!P0 NANOSLEEP.SYNCS 0x989680 ;  /* 0x009896800000895d */ /* 0x004fea0003900000 */
[----:B------:R-:W2:Y:S02]  /*1ab60*/  @!P0 SYNCS.PHASECHK.TRANS64 P0, [R6+URZ+0x28440], R5 ;  /* 0x02844005060085a7 */ /* 0x000ea4000800007f */
[----:B--2---:R-:W-:Y:S05]  /*1ab70*/  @!P0 BRA `(.L_x_1312) ;  /* 0xfffffffc00f08947 */ /* 0x004fea000383ffff */
[----:B------:R-:W-:Y:S05]  /*1ab80*/  BRA `(.L_x_1385) ;  /* 0xffffffc400ac7947 */ /* 0x000fea000383ffff */
.L_x_1319:
[----:B---3--:R3:W4:Y:S02]  /*1ab90*/  SYNCS.PHASECHK.TRANS64.TRYWAIT P0, [R19+URZ+0x28470], R4 ;  /* 0x02847004130075a7 */ /* 0x008724000800017f */
[----:B----4-:R-:W-:Y:S05]  /*1aba0*/  @!P0 NANOSLEEP.SYNCS 0x989680 ;  /* 0x009896800000895d */ /* 0x010fea0003900000 */
[----:B------:R-:W4:Y:S02]  /*1abb0*/  @!P0 SYNCS.PHASECHK.TRANS64 P0, [R19+URZ+0x28470], R4 ;  /* 0x02847004130085a7 */ /* 0x000f24000800007f */
[----:B----4-:R-:W-:Y:S05]  /*1abc0*/  @!P0 BRA `(.L_x_1319) ;  /* 0xfffffffc00f08947 */ /* 0x010fea000383ffff */
[----:B------:R-:W-:Y:S05]  /*1abd0*/  BRA `(.L_x_1386) ;  /* 0xffffffc800847947 */ /* 0x000fea000383ffff */
.L_x_1321:
[----:B----4-:R4:W0:Y:S02]  /*1abe0*/  SYNCS.PHASECHK.TRANS64.TRYWAIT P0, [R19+URZ+0x28460], R3 ;  /* 0x02846003130075a7 */ /* 0x010824000800017f */
[----:B0-----:R-:W-:Y:S05]  /*1abf0*/  @!P0 NANOSLEEP.SYNCS 0x989680 ;  /* 0x009896800000895d */ /* 0x001fea0003900000 */
[----:B------:R-:W0:Y:S02]  /*1ac00*/  @!P0 SYNCS.PHASECHK.TRANS64 P0, [R19+URZ+0x28460], R3 ;  /* 0x02846003130085a7 */ /* 0x000e24000800007f */
[----:B0-----:R-:W-:Y:S05]  /*1ac10*/  @!P0 BRA `(.L_x_1321) ;  /* 0xfffffffc00f08947 */ /* 0x001fea000383ffff */
[----:B------:R-:W-:Y:S05]  /*1ac20*/  BRA `(.L_x_1387) ;  /* 0xffffffc8008c7947 */ /* 0x000fea000383ffff */
.L_x_1328:
[----:B--2---:R2:W3:Y:S02]  /*1ac30*/  SYNCS.PHASECHK.TRANS64.TRYWAIT P1, [R2+URZ+0x28470], R0 ;  /* 0x02847000020075a7 */ /* 0x0044e4000802017f */
[----:B---3--:R-:W-:Y:S05]  /*1ac40*/  @!P1 NANOSLEEP.SYNCS 0x989680 ;  /* 0x009896800000995d */ /* 0x008fea0003900000 */
[----:B------:R-:W3:Y:S02]  /*1ac50*/  @!P1 SYNCS.PHASECHK.TRANS64 P1, [R2+URZ+0x28470], R0 ;  /* 0x02847000020095a7 */ /* 0x000ee4000802007f */
[----:B---3--:R-:W-:Y:S05]  /*1ac60*/  @!P1 BRA `(.L_x_1328) ;  /* 0xfffffffc00f09947 */ /* 0x008fea000383ffff */
[----:B------:R-:W-:Y:S05]  /*1ac70*/  BRA `(.L_x_1388) ;  /* 0xffffffd000a07947 */ /* 0x000fea000383ffff */
.L_x_1330:
[----:B--2---:R2:W3:Y:S02]  /*1ac80*/  SYNCS.PHASECHK.TRANS64.TRYWAIT P1, [R2+URZ+0x28460], R0 ;  /* 0x02846000020075a7 */ /* 0x0044e4000802017f */
[----:B---3--:R-:W-:Y:S05]  /*1ac90*/  @!P1 NANOSLEEP.SYNCS 0x989680 ;  /* 0x009896800000995d */ /* 0x008fea0003900000 */
[----:B------:R-:W3:Y:S02]  /*1aca0*/  @!P1 SYNCS.PHASECHK.TRANS64 P1, [R2+URZ+0x28460], R0 ;  /* 0x02846000020095a7 */ /* 0x000ee4000802007f */
[----:B---3--:R-:W-:Y:S05]  /*1acb0*/  @!P1 BRA `(.L_x_1330) ;  /* 0xfffffffc00f09947 */ /* 0x008fea000383ffff */
[----:B------:R-:W-:Y:S05]  /*1acc0*/  BRA `(.L_x_1389) ;  /* 0xffffffd000a87947 */ /* 0x000fea000383ffff */
.L_x_1343:
[----:B0-----:R0:W1:Y:S02]  /*1acd0*/  SYNCS.PHASECHK.TRANS64.TRYWAIT P0, [R0+URZ+0x28420], R3 ;  /* 0x02842003000075a7 */ /* 0x001064000800017f */
[----:B-1----:R-:W-:Y:S05]  /*1ace0*/  @!P0 NANOSLEEP.SYNCS 0x989680 ;  /* 0x009896800000895d */ /* 0x002fea0003900000 */
[----:B------:R-:W1:Y:S02]  /*1acf0*/  @!P0 SYNCS.PHASECHK.TRANS64 P0, [R0+URZ+0x28420], R3 ;  /* 0x02842003000085a7 */ /* 0x000e64000800007f */
[----:B-1----:R-:W-:Y:S05]  /*1ad00*/  @!P0 BRA `(.L_x_1343) ;  /* 0xfffffffc00f08947 */ /* 0x002fea000383ffff */
[----:B------:R-:W-:Y:S05]  /*1ad10*/  BRA `(.L_x_1390) ;  /* 0xffffffe800887947 */ /* 0x000fea000383ffff */
.L_x_1344:
        /* <DEDUP_REMOVED lines=11> */
.L_x_1392:
[----:B------:R-:W-:Y:S05]  /*1add0*/  BSYNC B0 ;  /* 0x0000000000007941 */ /* 0x000fea0003800000 */
.L_x_1391:
[----:B------:R-:W-:Y:S05]  /*1ade0*/  BRA `(.L_x_1393) ;  /* 0xffffffe800707947 */ /* 0x000fea000383ffff */
.L_x_1347:
[----:B------:R-:W-:Y:S01]  /*1adf0*/  BSSY B1, `(.L_x_1394) ;  /* 0x0000006000017945 */ /* 0x000fe20003800000 */
[----:B------:R-:W-:-:S07]  /*1ae00*/  IMAD.MOV.U32 R15, RZ, RZ, -0x1 ;  /* 0xffffffffff0f7424 */ /* 0x000fce00078e00ff */
[----:B01----:R-:W-:Y:S05]  /*1ae10*/  WARPSYNC.COLLECTIVE R15, `(.L_x_1395) ;  /* 0x000000000f0c7348 */ /* 0x003fea0003c00000 */
[----:B------:R-:W-:Y:S02]  /*1ae20*/  ELECT P6, UR62, PT ;  /* 0x00000000003e782f */ /* 0x000fe400038c0000 */
[----:B------:R-:W-:Y:S01]  /*1ae30*/  MOV R14, UR62 ;  /* 0x0000003e000e7c02 */ /* 0x000fe20008000f00 */
[----:B01----:R-:W-:Y:S10]  /*1ae40*/  ENDCOLLECTIVE ;  /* 0x000000000000791b */ /* 0x003ff40003800000 */
.L_x_1395:
[----:B------:R-:W-:Y:S05]  /*1ae50*/  BSYNC B1 ;  /* 0x0000000000017941 */ /* 0x000fea0003800000 */
.L_x_1394:
[----:B------:R-:W-:Y:S05]  /*1ae60*/  BRA `(.L_x_1396) ;  /* 0xffffffe800687947 */ /* 0x000fea000383ffff */
.L_x_1349:
[----:B0-----:R0:W1:Y:S02]  /*1ae70*/  SYNCS.PHASECHK.TRANS64.TRYWAIT P1, [R6+URZ], R5 ;  /* 0x00000005060075a7 */ /* 0x001064000802017f */
[----:B-1----:R-:W-:Y:S05]  /*1ae80*/  @!P1 NANOSLEEP.SYNCS 0x989680 ;  /* 0x009896800000995d */ /* 0x002fea0003900000 */
[----:B------:R-:W1:Y:S02]  /*1ae90*/  @!P1 SYNCS.PHASECHK.TRANS64 P1, [R6+URZ], R5 ;  /* 0x00000005060095a7 */ /* 0x000e64000802007f */
[----:B-1----:R-:W-:Y:S05]  /*1aea0*/  @!P1 BRA `(.L_x_1349) ;  /* 0xfffffffc00f09947 */ /* 0x002fea000383ffff */
[----:B------:R-:W-:Y:S05]  /*1aeb0*/  BRA `(.L_x_1397) ;  /* 0xffffffe800ac7947 */ /* 0x000fea000383ffff */
.L_x_1350:
[----:B-1----:R1:W2:Y:S02]  /*1aec0*/  SYNCS.PHASECHK.TRANS64.TRYWAIT P1, [R7+URZ], R2 ;  /* 0x00000002070075a7 */ /* 0x0022a4000802017f */
[----:B--2---:R-:W-:Y:S05]  /*1aed0*/  @!P1 NANOSLEEP.SYNCS 0x989680 ;  /* 0x009896800000995d */ /* 0x004fea0003900000 */
[----:B------:R-:W2:Y:S02]  /*1aee0*/  @!P1 SYNCS.PHASECHK.TRANS64 P1, [R7+URZ], R2 ;  /* 0x00000002070095a7 */ /* 0x000ea4000802007f */
[----:B--2---:R-:W-:Y:S05]  /*1aef0*/  @!P1 BRA `(.L_x_1350) ;  /* 0xfffffffc00f09947 */ /* 0x004fea000383ffff */
[----:B------:R-:W-:Y:S05]  /*1af00*/  BRA `(.L_x_1398) ;  /* 0xffffffe800a07947 */ /* 0x000fea000383ffff */
.L_x_1352:
[----:B--2---:R2:W3:Y:S02]  /*1af10*/  SYNCS.PHASECHK.TRANS64.TRYWAIT P1, [R4+URZ+0x28460], R5 ;  /* 0x02846005040075a7 */ /* 0x0044e4000802017f */
[----:B---3--:R-:W-:Y:S05]  /*1af20*/  @!P1 NANOSLEEP.SYNCS 0x989680 ;  /* 0x009896800000995d */ /* 0x008fea0003900000 */
[----:B------:R-:W3:Y:S02]  /*1af30*/  @!P1 SYNCS.PHASECHK.TRANS64 P1, [R4+URZ+0x28460], R5 ;  /* 0x02846005040095a7 */ /* 0x000ee4000802007f */
[----:B---3--:R-:W-:Y:S05]  /*1af40*/  @!P1 BRA `(.L_x_1352) ;  /* 0xfffffffc00f09947 */ /* 0x008fea000383ffff */
[----:B------:R-:W-:Y:S05]  /*1af50*/  BRA `(.L_x_1399) ;  /* 0xffffffe800a47947 */ /* 0x000fea000383ffff */
.L_x_1354:
[----:B---3--:R3:W4:Y:S02]  /*1af60*/  SYNCS.PHASECHK.TRANS64.TRYWAIT P1, [R3+URZ+0x28460], R2 ;  /* 0x02846002030075a7 */ /* 0x008724000802017f */
[----:B----4-:R-:W-:Y:S05]  /*1af70*/  @!P1 NANOSLEEP.SYNCS 0x989680 ;  /* 0x009896800000995d */ /* 0x010fea0003900000 */
[----:B------:R-:W4:Y:S02]  /*1af80*/  @!P1 SYNCS.PHASECHK.TRANS64 P1, [R3+URZ+0x28460], R2 ;  /* 0x02846002030095a7 */ /* 0x000f24000802007f */
[----:B----4-:R-:W-:Y:S05]  /*1af90*/  @!P1 BRA `(.L_x_1354) ;  /* 0xfffffffc00f09947 */ /* 0x010fea000383ffff */
[----:B------:R-:W-:Y:S05]  /*1afa0*/  BRA `(.L_x_1400) ;  /* 0xffffffe800a47947 */ /* 0x000fea000383ffff */
.L_x_1356:
[----:B----4-:R4:W0:Y:S02]  /*1afb0*/  SYNCS.PHASECHK.TRANS64.TRYWAIT P0, [R4+URZ+0x28480], R5 ;  /* 0x02848005040075a7 */ /* 0x010824000800017f */
[----:B0-----:R-:W-:Y:S05]  /*1afc0*/  @!P0 NANOSLEEP.SYNCS 0x989680 ;  /* 0x009896800000895d */ /* 0x001fea0003900000 */
[----:B------:R-:W0:Y:S02]  /*1afd0*/  @!P0 SYNCS.PHASECHK.TRANS64 P0, [R4+URZ+0x28480], R5 ;  /* 0x02848005040085a7 */ /* 0x000e24000800007f */
[----:B0-----:R-:W-:Y:S05]  /*1afe0*/  @!P0 BRA `(.L_x_1356) ;  /* 0xfffffffc00f08947 */ /* 0x001fea000383ffff */
[----:B------:R-:W-:Y:S05]  /*1aff0*/  BRA `(.L_x_1357) ;  /* 0xffffffe800a07947 */ /* 0x000fea000383ffff */
.L_x_1401:
        /* <DEDUP_REMOVED lines=16> */
.L_x_13342:


//--------------------- .text._ZN7cutlass13device_kernelIN5flash11enable_sm90INS1_16FlashAttnFwdSm90INS1_25CollectiveMainloopFwdSm90ILi2EN4cute5tupleIJNS5_1CILi1EEES8_S8_EEENS6_IJNS7_ILi128EEENS7_ILi64EEENS7_ILi256EEEEEELi256ENS_12float_e4m3_tEfNS_4arch4Sm90ELb0ELb1ELb1ELb1ELb0ELb1ELb0ELb1ELb1ELb1ELb1ELb0EEENS1_21CollectiveEpilogueFwdINS6_IJSA_SC_SB_EEES9_NS_10bfloat16_tESG_Li256ELb1ELb1ELb1ELb1EEENS1_36VarlenDynamicPersistentTileSchedulerILi128ELi64ELi256ELi128ELb1ELb1ELb1ELb1ELb0ELb1EEEEEEEEEvNT_6ParamsE --------------------------
	.section	.text._ZN7cutlass13device_kernelIN5flash11enable_sm90INS1_16FlashAttnFwdSm90INS1_25CollectiveMainloopFwdSm90ILi2EN4cute5tupleIJNS5_1CILi1EEES8_S8_EEENS6_IJNS7_ILi128EEENS7_ILi64EEENS7_ILi256EEEEEELi256ENS_12float_e4m3_tEfNS_4arch4Sm90ELb0ELb1ELb1ELb1ELb0ELb1ELb0ELb1ELb1ELb1ELb1ELb0EEENS1_21CollectiveEpilogueFwdINS6_IJSA_SC_SB_EEES9_NS_10bfloat16_tESG_Li256ELb1ELb1ELb1ELb1EEENS1_36VarlenDynamicPersistentTileSchedulerILi128ELi64ELi256ELi128ELb1ELb1ELb1ELb1ELb0ELb1EEEEEEEEEvNT_6ParamsE,"ax",@progbits
	.align	128
.text._ZN7cutlass13device_kernelIN5flash11enable_sm90INS1_16FlashAttnFwdSm90INS1_25CollectiveMainloopFwdSm90ILi2EN4cute5tupleIJNS5_1CILi1EEES8_S8_EEENS6_IJNS7_ILi128EEENS7_ILi64EEENS7_ILi256EEEEEELi256ENS_12float_e4m3_tEfNS_4arch4Sm90ELb0ELb1ELb1ELb1ELb0ELb1ELb0ELb1ELb1ELb1ELb1ELb0EEENS1_21CollectiveEpilogueFwdINS6_IJSA_SC_SB_EEES9_NS_10bfloat16_tESG_Li256ELb1ELb1ELb1ELb1EEENS1_36VarlenDynamicPersistentTileSchedulerILi128ELi64ELi256ELi128ELb1ELb1ELb1ELb1ELb0ELb1EEEEEEEEEvNT_6ParamsE:
        .type           _ZN7cutlass13device_kernelIN5flash11enable_sm90INS1_16FlashAttnFwdSm90INS1_25CollectiveMainloopFwdSm90ILi2EN4cute5tupleIJNS5_1CILi1EEES8_S8_EEENS6_IJNS7_ILi128EEENS7_ILi64EEENS7_ILi256EEEEEELi256ENS_12float_e4m3_tEfNS_4arch4Sm90ELb0ELb1ELb1ELb1ELb0ELb1ELb0ELb1ELb1ELb1ELb1ELb0EEENS1_21CollectiveEpilogueFwdINS6_IJSA_SC_SB_EEES9_NS_10bfloat16_tESG_Li256ELb1ELb1ELb1ELb1EEENS1_36VarlenDynamicPersistentTileSchedulerILi128ELi64ELi256ELi128ELb1ELb1ELb1ELb1ELb0ELb1EEEEEEEEEvNT_6ParamsE,@function
        .size           _ZN7cutlass13device_kernelIN5flash11enable_sm90INS1_16FlashAttnFwdSm90INS1_25CollectiveMainloopFwdSm90ILi2EN4cute5tupleIJNS5_1CILi1EEES8_S8_EEENS6_IJNS7_ILi128EEENS7_ILi64EEENS7_ILi256EEEEEELi256ENS_12float_e4m3_tEfNS_4arch4Sm90ELb0ELb1ELb1ELb1ELb0ELb1ELb0ELb1ELb1ELb1ELb1ELb0EEENS1_21CollectiveEpilogueFwdINS6_IJSA_SC_SB_EEES9_NS_10bfloat16_tESG_Li256ELb1ELb1ELb1ELb1EEENS1_36VarlenDynamicPersistentTileSchedulerILi128ELi64ELi256ELi128ELb1ELb1ELb1ELb1ELb0ELb1EEEEEEEEEvNT_6ParamsE,(.L_x_13343 - _ZN7cutlass13device_kernelIN5flash11enable_sm90INS1_16FlashAttnFwdSm90INS1_25CollectiveMainloopFwdSm90ILi2EN4cute5tupleIJNS5_1CILi1EEES8_S8_EEENS6_IJNS7_ILi128EEENS7_ILi64EEENS7_ILi256EEEEEELi256ENS_12float_e4m3_tEfNS_4arch4Sm90ELb0ELb1ELb1ELb1ELb0ELb1ELb0ELb1ELb1ELb1ELb1ELb0EEENS1_21CollectiveEpilogueFwdINS6_IJSA_SC_SB_EEES9_NS_10bfloat16_tESG_Li256ELb1ELb1ELb1ELb1EEENS1_36VarlenDynamicPersistentTileSchedulerILi128ELi64ELi256ELi128ELb1ELb1ELb1ELb1ELb0ELb1EEEEEEEEEvNT_6ParamsE)
        .other          _ZN7cutlass13device_kernelIN5flash11enable_sm90INS1_16FlashAttnFwdSm90INS1_25CollectiveMainloopFwdSm90ILi2EN4cute5tupleIJNS5_1CILi1EEES8_S8_EEENS6_IJNS7_ILi128EEENS7_ILi64EEENS7_ILi256EEEEEELi256ENS_12float_e4m3_tEfNS_4arch4Sm90ELb0ELb1ELb1ELb1ELb0ELb1ELb0ELb1ELb1ELb1ELb1ELb0EEENS1_21CollectiveEpilogueFwdINS6_IJSA_SC_SB_EEES9_NS_10bfloat16_tESG_Li256ELb1ELb1ELb1ELb1EEENS1_36VarlenDynamicPersistentTileSchedulerILi128ELi64ELi256ELi128ELb1ELb1ELb1ELb1ELb0ELb1EEEEEEEEEvNT_6ParamsE,@"STO_CUDA_ENTRY STV_DEFAULT"
_ZN7cutlass13device_kernelIN5flash11enable_sm90INS1_16FlashAttnFwdSm90INS1_25CollectiveMainloopFwdSm90ILi2EN4cute5tupleIJNS5_1CILi1EEES8_S8_EEENS6_IJNS7_ILi128EEENS7_ILi64EEENS7_ILi256EEEEEELi256ENS_12float_e4m3_tEfNS_4arch4Sm90ELb0ELb1ELb1ELb1ELb0ELb1ELb0ELb1ELb1ELb1ELb1ELb0EEENS1_21CollectiveEpilogueFwdINS6_IJSA_SC_SB_EEES9_NS_10bfloat16_tESG_Li256ELb1ELb1ELb1ELb1EEENS1_36VarlenDynamicPersistentTileSchedulerILi128ELi64ELi256ELi128ELb1ELb1ELb1ELb1ELb0ELb1EEEEEEEEEvNT_6ParamsE:
        /* <DEDUP_REMOVED lines=24> */
.L_x_1403:
[----:B------:R-:W-:Y:S05]  /*0180*/  BSYNC B0 ;  /* 0x0000000000007941 */ /* 0x000fea0003800000 */
.L_x_1402:
        /* <DEDUP_REMOVED lines=41> */
.L_x_1404:
        /* <DEDUP_REMOVED lines=22> */
.L_x_1405:
        /* <DEDUP_REMOVED lines=18> */
.L_x_1406:
        /* <DEDUP_REMOVED lines=22> */
.L_x_1407:
        /* <DEDUP_REMOVED lines=22> */
.L_x_1408:
        /* <DEDUP_REMOVED lines=8> */
.L_x_1411:
        /* <DEDUP_REMOVED lines=8> */
[----:B-1----:R-:W-:-:S06]  /*0a60*/  ULEA UR4, UR42, UR4, 0x18 ;  /* 0x000000042a047291 */ /* 0x002fcc000f8ec03f */
[----:B------:R-:W-:Y:S01]  /*0a70*/  IMAD.U32 R16, RZ, RZ, UR4 ;  /* 0x00000004ff107e24 */ /* 0x000fe2000f8e00ff */
[----:B0-----:R-:W-:Y:S01]  /*0a80*/  SHF.R.U32.HI R0, RZ, 0x7, R0 ;  /* 0x00000007ff007819 */ /* 0x001fe20000011600 */
[----:B------:R-:W-:-:S03]  /*0a90*/  ULDC UR4, c[0x0][0xc3c] ;  /* 0x00030f0000047ab9 */ /* 0x000fc60000000800 */
[----:B------:R-:W-:-:S13]  /*0aa0*/  ISETP.NE.AND P0, PT, R0, 0x1, PT ;  /* 0x000000010000780c */ /* 0x000fda0003f05270 */
[----:B------:R-:W-:Y:S08]  /*0ab0*/  @!P0 BAR.ARV 0x9, 0x100 ;  /* 0x0244000000008b1d */ /* 0x000ff00000002000 */
[----:B------:R-:W-:Y:S06]  /*0ac0*/  BAR.SYNC.DEFER_BLOCKING 0x5, 0x180 ;  /* 0x0146000000007b1d */ /* 0x000fec0000010000 */
[----:B------:R-:W0:Y:S02]  /*0ad0*/  LDS.128 R204, [R16+0x284d0] ;  /* 0x0284d00010cc7984 */ /* 0x000e240000000c00 */
[----:B------:R-:W-:Y:S06]  /*0ae0*/  BAR.ARV 0x4, 0x180 ;  /* 0x0106000000007b1d */ /* 0x000fec0000002000 */
[----:B0-----:R-:W-:-:S13]  /*0af0*/  ISETP.GE.AND P0, PT, R207, UR4, PT ;  /* 0x00000004cf007c0c */ /* 0x001fda000bf06270 */
[----:B------:R-:W-:Y:S05]  /*0b00*/  @P0 BRA `(.L_x_1412) ;  /* 0x000002b400d80947 */ /* 0x000fea0003800000 */
[----:B------:R-:W0:Y:S01]  /*0b10*/  S2R R0, SR_TID.X ;  /* 0x0000000000007919 */ /* 0x000e220000002100 */
[----:B------:R-:W-:Y:S02]  /*0b20*/  R2UR UR44, R16 ;  /* 0x00000000102c72ca */ /* 0x000fe400000e0000 */
[----:B------:R-:W-:Y:S01]  /*0b30*/  CS2R R192, SRZ ;  /* 0x0000000000c07805 */ /* 0x000fe2000001ff00 */
[----:B------:R-:W-:Y:S01]  /*0b40*/  IMAD.MOV.U32 R198, RZ, RZ, RZ ;  /* 0x000000ffffc67224 */ /* 0x000fe200078e00ff */
[----:B------:R-:W-:Y:S01]  /*0b50*/  ULOP3.LUT UR45, UR40, 0x1, URZ, 0xfc, !UPT ;  /* 0x00000001282d7892 */ /* 0x000fe2000f8efc3f */
[----:B------:R-:W-:Y:S01]  /*0b60*/  IMAD.MOV.U32 R200, RZ, RZ, RZ ;  /* 0x000000ffffc87224 */ /* 0x000fe200078e00ff */
[----:B------:R-:W-:-:S07]  /*0b70*/  UMOV UR43, URZ ;  /* 0x0000003f002b7c82 */ /* 0x000fce0008000000 */
[----:B------:R-:W-:Y:S01]  /*0b80*/  UIADD3 UR44, UR44, 0x18000, URZ ;  /* 0x000180002c2c7890 */ /* 0x000fe2000fffe03f */
[----:B0-----:R-:W-:-:S05]  /*0b90*/  VIADD R0, R0, 0xffffff80 ;  /* 0xffffff8000007836 */ /* 0x001fca0000000000 */
[----:B------:R-:W-:-:S04]  /*0ba0*/  SHF.R.S32.HI R3, RZ, 0x1f, R0 ;  /* 0x0000001fff037819 */ /* 0x000fc80000011400 */
[CC--:B------:R-:W-:Y:S02]  /*0bb0*/  LEA.HI R2, R3.reuse, R0.reuse, RZ, 0x7 ;  /* 0x0000000003027211 */ /* 0x0c0fe400078f38ff */
[CC--:B------:R-:W-:Y:S02]  /*0bc0*/  LEA.HI R5, R3.reuse, R0.reuse, RZ, 0x2 ;  /* 0x0000000003057211 */ /* 0x0c0fe400078f10ff */
[CC--:B------:R-:W-:Y:S02]  /*0bd0*/  LEA.HI R6, R3.reuse, R0.reuse, RZ, 0x4 ;  /* 0x0000000003067211 */ /* 0x0c0fe400078f20ff */
[CC--:B------:R-:W-:Y:S02]  /*0be0*/  LEA.HI R17, R3.reuse, R0.reuse, RZ, 0x3 ;  /* 0x0000000003117211 */ /* 0x0c0fe400078f18ff */
[----:B------:R-:W-:Y:S02]  /*0bf0*/  LOP3.LUT R11, R2, 0xffffff80, RZ, 0xc0, !PT ;  /* 0xffffff80020b7812 */ /* 0x000fe400078ec0ff */
[----:B------:R-:W-:-:S02]  /*0c00*/  LEA.HI R8, R3, R0, RZ, 0x5 ;  /* 0x0000000003087211 */ /* 0x000fc400078f28ff */
[----:B------:R-:W-:Y:S01]  /*0c10*/  LEA.HI R4, R3, R0, RZ, 0x6 ;  /* 0x0000000003047211 */ /* 0x000fe200078f30ff */
[----:B------:R-:W-:Y:S01]  /*0c20*/  IMAD.IADD R20, R0, 0x1, -R11 ;  /* 0x0000000100147824 */ /* 0x000fe200078e0a0b */
[----:B------:R-:W-:Y:S01]  /*0c30*/  LOP3.LUT R13, R5, 0xfffffffc, RZ, 0xc0, !PT ;  /* 0xfffffffc050d7812 */ /* 0x000fe200078ec0ff */
[----:B------:R-:W-:Y:S01]  /*0c40*/  IMAD.SHL.U32 R8, R8, 0x20, RZ ;  /* 0x0000002008087824 */ /* 0x000fe200078e00ff */
[----:B------:R-:W-:Y:S01]  /*0c50*/  LOP3.LUT R7, R6, 0x3fffff0, RZ, 0xc0, !PT ;  /* 0x03fffff006077812 */ /* 0x000fe200078ec0ff */
[----:B------:R-:W-:Y:S01]  /*0c60*/  IMAD.SHL.U32 R4, R4, 0x10, RZ ;  /* 0x0000001004047824 */ /* 0x000fe200078e00ff */
[----:B------:R-:W-:Y:S01]  /*0c70*/  LOP3.LUT R5, R17, 0xfffffff8, RZ, 0xc0, !PT ;  /* 0xfffffff811057812 */ /* 0x000fe200078ec0ff */
[C---:B------:R-:W-:Y:S01]  /*0c80*/  IMAD.IADD R13, R0.reuse, 0x1, -R13 ;  /* 0x00000001000d7824 */ /* 0x040fe200078e0a0d */
[----:B------:R-:W-:Y:S01]  /*0c90*/  SHF.R.S32.HI R3, RZ, 0x7, R2 ;  /* 0x00000007ff037819 */ /* 0x000fe20000011402 */
[C---:B------:R-:W-:Y:S01]  /*0ca0*/  IMAD.IADD R7, R0.reuse, 0x1, -R7 ;  /* 0x0000000100077824 */ /* 0x040fe200078e0a07 */
[----:B------:R-:W-:Y:S01]  /*0cb0*/  SHF.R.S32.HI R9, RZ, 0x4, R6 ;  /* 0x00000004ff097819 */ /* 0x000fe20000011406 */
[----:B------:R-:W-:Y:S01]  /*0cc0*/  IMAD.IADD R5, R0, 0x1, -R5 ;  /* 0x0000000100057824 */ /* 0x000fe200078e0a05 */
[----:B------:R-:W-:Y:S01]  /*0cd0*/  LEA.HI R2, R2, R3, RZ, 0x1 ;  /* 0x0000000302027211 */ /* 0x000fe200078f08ff */
[----:B------:R-:W-:Y:S01]  /*0ce0*/  STL [R1+0x98], R20 ;  /* 0x0000981401007387 */ /* 0x000fe20000100800 */
[----:B------:R-:W-:Y:S01]  /*0cf0*/  LEA.HI R6, R6, R9, RZ, 0x1 ;  /* 0x0000000906067211 */ /* 0x000fe200078f08ff */
[C---:B------:R-:W-:Y:S01]  /*0d00*/  IMAD.SHL.U32 R22, R5.reuse, 0x10, RZ ;  /* 0x0000001005167824 */ /* 0x040fe200078e00ff */
[----:B------:R-:W-:Y:S01]  /*0d10*/  SHF.R.S32.HI R0, RZ, 0x1f, R20 ;  /* 0x0000001fff007819 */ /* 0x000fe20000011414 */
[----:B------:R-:W-:Y:S01]  /*0d20*/  IMAD.SHL.U32 R18, R5, 0x8, RZ ;  /* 0x0000000805127824 */ /* 0x000fe200078e00ff */
[----:B------:R-:W-:-:S02]  /*0d30*/  LOP3.LUT R8, R8, 0xfffffc00, RZ, 0xc0, !PT ;  /* 0xfffffc0008087812 */ /* 0x000fc400078ec0ff */
[----:B------:R-:W-:Y:S01]  /*0d40*/  LOP3.LUT R2, R2, 0x3fffffe, RZ, 0xc0, !PT ;  /* 0x03fffffe02027812 */ /* 0x000fe200078ec0ff */
[----:B------:R-:W-:Y:S01]  /*0d50*/  VIADD R208, R18, 0x80 ;  /* 0x0000008012d07836 */ /* 0x000fe20000000000 */
[----:B------:R-:W-:Y:S01]  /*0d60*/  LOP3.LUT R6, R6, 0x1ffffffe, RZ, 0xc0, !PT ;  /* 0x1ffffffe06067812 */ /* 0x000fe200078ec0ff */
[----:B------:R-:W-:Y:S01]  /*0d70*/  IMAD R7, R7, 0x40, R8 ;  /* 0x0000004007077824 */ /* 0x000fe200078e0208 */
[-C--:B------:R-:W-:Y:S01]  /*0d80*/  LEA.HI R10, R0, R20.reuse, RZ, 0x2 ;  /* 0x00000014000a7211 */ /* 0x080fe200078f10ff */
[----:B------:R-:W-:Y:S01]  /*0d90*/  IMAD.IADD R2, R3, 0x1, -R2 ;  /* 0x0000000103027824 */ /* 0x000fe200078e0a02 */
[----:B------:R-:W-:Y:S01]  /*0da0*/  SHF.R.S32.HI R17, RZ, 0x3, R17 ;  /* 0x00000003ff117819 */ /* 0x000fe20000011411 */
[----:B------:R-:W-:Y:S01]  /*0db0*/  IMAD.IADD R6, R9, 0x1, -R6 ;  /* 0x0000000109067824 */ /* 0x000fe200078e0a06 */
[--C-:B------:R-:W-:Y:S01]  /*0dc0*/  SHF.R.S32.HI R3, RZ, 0x2, R10.reuse ;  /* 0x00000002ff037819 */ /* 0x100fe2000001140a */
[----:B------:R-:W-:Y:S01]  /*0dd0*/  VIADD R210, R18, 0xc0 ;  /* 0x000000c012d27836 */ /* 0x000fe20000000000 */
[----:B------:R-:W-:Y:S01]  /*0de0*/  SHF.R.S32.HI R8, RZ, 0x1f, R10 ;  /* 0x0000001fff087819 */ /* 0x000fe2000001140a */
[----:B------:R-:W-:Y:S01]  /*0df0*/  IMAD R6, R6, 0x8, R7 ;  /* 0x0000000806067824 */ /* 0x000fe200078e0207 */
[----:B------:R-:W-:Y:S01]  /*0e00*/  LEA.HI R9, R13, R13, RZ, 0x1 ;  /* 0x0000000d0d097211 */ /* 0x000fe200078f08ff */
[C---:B------:R-:W-:Y:S01]  /*0e10*/  VIADD R7, R17.reuse, 0x40 ;  /* 0x0000004011077836 */ /* 0x040fe20000000000 */
[----:B------:R-:W-:Y:S01]  /*0e20*/  LEA.HI R8, R8, R3, RZ, 0x3 ;  /* 0x0000000308087211 */ /* 0x000fe200078f18ff */
[----:B------:R-:W-:Y:S01]  /*0e30*/  VIADD R219, R17, 0x20 ;  /* 0x0000002011db7836 */ /* 0x000fe20000000000 */
[----:B------:R-:W-:Y:S01]  /*0e40*/  LEA.HI R0, R0, R20, RZ, 0x5 ;  /* 0x0000001400007211 */ /* 0x000fe200078f28ff */
[----:B------:R0:W-:Y:S01]  /*0e50*/  STL [R1+0xac], R6 ;  /* 0x0000ac0601007387 */ /* 0x0001e20000100800 */
[----:B------:R-:W-:Y:S01]  /*0e60*/  LOP3.LUT R8, R8, 0xfffffff8, RZ, 0xc0, !PT ;  /* 0xfffffff808087812 */ /* 0x000fe200078ec0ff */
[----:B------:R-:W-:Y:S01]  /*0e70*/  IMAD.SHL.U32 R203, R219, 0x80, RZ ;  /* 0x00000080dbcb7824 */ /* 0x000fe200078e00ff */
[----:B------:R-:W-:Y:S01]  /*0e80*/  SHF.R.S32.HI R0, RZ, 0x5, R0 ;  /* 0x00000005ff007819 */ /* 0x000fe20000011400 */
[----:B------:R-:W-:Y:S01]  /*0e90*/  IMAD.SHL.U32 R209, R17, 0x80, RZ ;  /* 0x0000008011d17824 */ /* 0x000fe200078e00ff */
[----:B------:R-:W-:Y:S01]  /*0ea0*/  SHF.R.S32.HI R12, RZ, 0x1f, R7 ;  /* 0x0000001fff0c7819 */ /* 0x000fe20000011407 */
[----:B------:R-:W-:Y:S01]  /*0eb0*/  IMAD.IADD R3, R3, 0x1, -R8 ;  /* 0x0000000103037824 */ /* 0x000fe200078e0a08 */
[----:B------:R-:W-:-:S02]  /*0ec0*/  LOP3.LUT R10, R10, 0x7ffffffc, RZ, 0xc0, !PT ;  /* 0x7ffffffc0a0a7812 */ /* 0x000fc400078ec0ff */
[----:B------:R-:W-:Y:S01]  /*0ed0*/  LEA.HI R12, R12, R7, RZ, 0x3 ;  /* 0x000000070c0c7211 */ /* 0x000fe200078f18ff */
[----:B------:R-:W-:Y:S01]  /*0ee0*/  IMAD R3, R0, 0x10, R3 ;  /* 0x0000001000037824 */ /* 0x000fe200078e0203 */
[----:B0-----:R-:W-:Y:S01]  /*0ef0*/  LOP3.LUT R6, R9, 0x1ffffffe, RZ, 0xc0, !PT ;  /* 0x1ffffffe09067812 */ /* 0x001fe200078ec0ff */
[----:B------:R-:W-:Y:S01]  /*0f00*/  VIADD R9, R17, 0x60 ;  /* 0x0000006011097836 */ /* 0x000fe20000000000 */
[----:B------:R-:W-:Y:S01]  /*0f10*/  SHF.R.S32.HI R0, RZ, 0x1f, R219 ;  /* 0x0000001fff007819 */ /* 0x000fe200000114db */
[----:B------:R-:W-:Y:S01]  /*0f20*/  IMAD.SHL.U32 R7, R7, 0x80, RZ ;  /* 0x0000008007077824 */ /* 0x000fe200078e00ff */
[----:B------:R-:W-:Y:S01]  /*0f30*/  LOP3.LUT R203, R203, 0x380, RZ, 0xc0, !PT ;  /* 0x00000380cbcb7812 */ /* 0x000fe200078ec0ff */
[----:B------:R-:W-:Y:S01]  /*0f40*/  IMAD R15, R2, 0x40, R3 ;  /* 0x00000040020f7824 */ /* 0x000fe200078e0203 */
[----:B------:R-:W-:Y:S01]  /*0f50*/  SHF.R.S32.HI R14, RZ, 0x1f, R9 ;  /* 0x0000001fff0e7819 */ /* 0x000fe20000011409 */
[----:B------:R-:W-:Y:S01]  /*0f60*/  IMAD.SHL.U32 R12, R12, 0x80, RZ ;  /* 0x000000800c0c7824 */ /* 0x000fe200078e00ff */
[----:B------:R-:W-:Y:S01]  /*0f70*/  LEA.HI R2, R0, R219, RZ, 0x3 ;  /* 0x000000db00027211 */ /* 0x000fe200078f18ff */
[----:B------:R-:W-:Y:S01]  /*0f80*/  IMAD.IADD R6, R13, 0x1, -R6 ;  /* 0x000000010d067824 */ /* 0x000fe200078e0a06 */
[----:B------:R-:W-:Y:S01]  /*0f90*/  LEA.HI R14, R14, R9, RZ, 0x3 ;  /* 0x000000090e0e7211 */ /* 0x000fe200078f18ff */
[----:B------:R-:W-:Y:S01]  /*0fa0*/  IMAD.SHL.U32 R9, R9, 0x80, RZ ;  /* 0x0000008009097824 */ /* 0x000fe200078e00ff */
[----:B------:R-:W-:Y:S01]  /*0fb0*/  LOP3.LUT R7, R7, 0x380, RZ, 0xc0, !PT ;  /* 0x0000038007077812 */ /* 0x000fe200078ec0ff */
[----:B------:R-:W-:Y:S01]  /*0fc0*/  IMAD.SHL.U32 R2, R2, 0x80, RZ ;  /* 0x0000008002027824 */ /* 0x000fe200078e00ff */
[----:B------:R-:W-:Y:S01]  /*0fd0*/  LOP3.LUT R209, R209, 0x380, RZ, 0xc0, !PT ;  /* 0x00000380d1d17812 */ /* 0x000fe200078ec0ff */
[----:B------:R-:W-:Y:S01]  /*0fe0*/  IMAD.SHL.U32 R14, R14, 0x80, RZ ;  /* 0x000000800e0e7824 */ /* 0x000fe200078e00ff */
[----:B------:R-:W-:Y:S01]  /*0ff0*/  LOP3.LUT R11, R9, 0x380, RZ, 0xc0, !PT ;  /* 0x00000380090b7812 */ /* 0x000fe200078ec0ff */
[----:B------:R-:W-:Y:S01]  /*1000*/  IMAD.IADD R10, R20, 0x1, -R10 ;  /* 0x00000001140a7824 */ /* 0x000fe200078e0a0a */
[--C-:B------:R-:W-:Y:S01]  /*1010*/  LOP3.LUT R8, R7, 0x70, R22.reuse, 0xf8, !PT ;  /* 0x0000007007087812 */ /* 0x100fe200078ef816 */
[----:B------:R-:W-:Y:S01]  /*1020*/  STL [R1+0xa8], R15 ;  /* 0x0000a80f01007387 */ /* 0x000fe20000100800 */
[----:B------:R-:W-:Y:S01]  /*1030*/  SHF.R.U32.HI R9, RZ, 0x3, R7 ;  /* 0x00000003ff097819 */ /* 0x000fe20000011607 */
[----:B------:R-:W-:Y:S01]  /*1040*/  IMAD.SHL.U32 R196, R10, 0x2, RZ ;  /* 0x000000020ac47824 */ /* 0x000fe200078e00ff */
[--C-:B------:R-:W-:Y:S01]  /*1050*/  LOP3.LUT R13, R11, 0x70, R22.reuse, 0xf8, !PT ;  /* 0x000000700b0d7812 */ /* 0x100fe200078ef816 */
[----:B------:R-:W-:Y:S01]  /*1060*/  IMAD R202, R6, 0x8, R15 ;  /* 0x0000000806ca7824 */ /* 0x000fe200078e020f */
[----:B------:R-:W-:Y:S01]  /*1070*/  LOP3.LUT R7, R12, 0xfffffc00, RZ, 0xc0, !PT ;  /* 0xfffffc000c077812 */ /* 0x000fe200078ec0ff */
[C---:B------:R-:W-:Y:S01]  /*1080*/  VIADD R25, R196.reuse, 0x8 ;  /* 0x00000008c4197836 */ /* 0x040fe20000000000 */
[----:B------:R-:W-:Y:S01]  /*1090*/  SHF.R.U32.HI R11, RZ, 0x3, R11 ;  /* 0x00000003ff0b7819 */ /* 0x000fe2000001160b */
[----:B------:R-:W-:Y:S01]  /*10a0*/  VIADD R24, R196, 0x10 ;  /* 0x00000010c4187836 */ /* 0x000fe20000000000 */
[----:B------:R-:W-:Y:S01]  /*10b0*/  LOP3.LUT R14, R14, 0xfffffc00, RZ, 0xc0, !PT ;  /* 0xfffffc000e0e7812 */ /* 0x000fe200078ec0ff */
[----:B------:R-:W-:Y:S01]  /*10c0*/  VIADD R20, R196, 0x20 ;  /* 0x00000020c4147836 */ /* 0x000fe20000000000 */
[----:B------:R-:W-:Y:S01]  /*10d0*/  LOP3.LUT R213, R4, 0xfffffc00, RZ, 0xc0, !PT ;  /* 0xfffffc0004d57812 */ /* 0x000fe200078ec0ff */
[C---:B------:R-:W-:Y:S01]  /*10e0*/  VIADD R12, R196.reuse, 0x38 ;  /* 0x00000038c40c7836 */ /* 0x040fe20000000000 */
[----:B------:R-:W-:Y:S01]  /*10f0*/  SHF.R.U32.HI R4, RZ, 0x3, R203 ;  /* 0x00000003ff047819 */ /* 0x000fe200000116cb */
[C---:B------:R-:W-:Y:S01]  /*1100*/  VIADD R10, R196.reuse, 0x48 ;  /* 0x00000048c40a7836 */ /* 0x040fe20000000000 */
[--C-:B------:R-:W-:Y:S01]  /*1110*/  LOP3.LUT R3, R203, 0x70, R22.reuse, 0xf8, !PT ;  /* 0x00000070cb037812 */ /* 0x100fe200078ef816 */
[----:B------:R-:W-:Y:S01]  /*1120*/  VIADD R5, R196, 0x68 ;  /* 0x00000068c4057836 */ /* 0x000fe20000000000 */
[----:B------:R-:W-:Y:S01]  /*1130*/  LOP3.LUT R212, R2, 0xfffffc00, RZ, 0xc0, !PT ;  /* 0xfffffc0002d47812 */ /* 0x000fe200078ec0ff */
[C---:B------:R-:W-:Y:S01]  /*1140*/  VIADD R237, R196.reuse, 0x90 ;  /* 0x00000090c4ed7836 */ /* 0x040fe20000000000 */
[----:B------:R-:W-:Y:S01]  /*1150*/  LOP3.LUT R7, R7, R8, R9, 0xf6, !PT ;  /* 0x0000000807077212 */ /* 0x000fe200078ef609 */
[C---:B------:R-:W-:Y:S01]  /*1160*/  VIADD R9, R196.reuse, 0x50 ;  /* 0x00000050c4097836 */ /* 0x040fe20000000000 */
[----:B------:R-:W-:Y:S01]  /*1170*/  LOP3.LUT R0, R209, 0x70, R22, 0xf8, !PT ;  /* 0x00000070d1007812 */ /* 0x000fe200078ef816 */
[C---:B------:R-:W-:Y:S01]  /*1180*/  VIADD R8, R196.reuse, 0x58 ;  /* 0x00000058c4087836 */ /* 0x040fe20000000000 */
[----:B------:R-:W-:Y:S01]  /*1190*/  SHF.R.U32.HI R21, RZ, 0x3, R209 ;  /* 0x00000003ff157819 */ /* 0x000fe200000116d1 */
[----:B------:R-:W-:Y:S01]  /*11a0*/  VIADD R236, R196, 0x98 ;  /* 0x00000098c4ec7836 */ /* 0x000fe20000000000 */
[----:B------:R-:W-:Y:S01]  /*11b0*/  LOP3.LUT R11, R14, R13, R11, 0xf6, !PT ;  /* 0x0000000d0e0b7212 */ /* 0x000fe200078ef60b */
[----:B------:R-:W-:Y:S01]  /*11c0*/  VIADD R14, R196, 0x28 ;  /* 0x00000028c40e7836 */ /* 0x000fe20000000000 */
[----:B------:R-:W-:Y:S01]  /*11d0*/  LOP3.LUT R3, R212, R3, R4, 0xf6, !PT ;  /* 0x00000003d4037212 */ /* 0x000fe200078ef604 */
[----:B------:R-:W-:Y:S01]  /*11e0*/  VIADD R13, R196, 0x30 ;  /* 0x00000030c40d7836 */ /* 0x000fe20000000000 */
[----:B------:R-:W-:Y:S01]  /*11f0*/  LOP3.LUT R215, R213, R0, R21, 0xf6, !PT ;  /* 0x00000000d5d77212 */ /* 0x000fe200078ef615 */
[C---:B------:R-:W-:Y:S01]  /*1200*/  IMAD.IADD R0, R16.reuse, 0x1, R7 ;  /* 0x0000000110007824 */ /* 0x040fe200078e0207 */
[----:B------:R-:W-:Y:S01]  /*1210*/  SHF.R.S32.HI R27, RZ, 0x1f, R25 ;  /* 0x0000001fff1b7819 */ /* 0x000fe20000011419 */
[----:B------:R-:W-:Y:S01]  /*1220*/  IMAD.IADD R4, R16, 0x1, R11 ;  /* 0x0000000110047824 */ /* 0x000fe200078e020b */
[----:B------:R-:W-:Y:S01]  /*1230*/  SHF.R.S32.HI R26, RZ, 0x1f, R24 ;  /* 0x0000001fff1a7819 */ /* 0x000fe20000011418 */
[----:B------:R-:W-:Y:S01]  /*1240*/  VIADD R21, R196, 0x18 ;  /* 0x00000018c4157836 */ /* 0x000fe20000000000 */
[----:B------:R0:W-:Y:S01]  /*1250*/  STL [R1+0xa0], R0 ;  /* 0x0000a00001007387 */ /* 0x0001e20000100800 */
[----:B------:R-:W-:Y:S01]  /*1260*/  IMAD.IADD R2, R16, 0x1, R3 ;  /* 0x0000000110027824 */ /* 0x000fe200078e0203 */
[----:B------:R-:W-:Y:S01]  /*1270*/  SHF.R.S32.HI R24, RZ, 0x1f, R20 ;  /* 0x0000001fff187819 */ /* 0x000fe20000011414 */
[C---:B------:R-:W-:Y:S01]  /*1280*/  VIADD R11, R196.reuse, 0x40 ;  /* 0x00000040c40b7836 */ /* 0x040fe20000000000 */
[----:B------:R1:W-:Y:S01]  /*1290*/  STL [R1+0x9c], R4 ;  /* 0x00009c0401007387 */ /* 0x0003e20000100800 */
[C---:B------:R-:W-:Y:S01]  /*12a0*/  VIADD R7, R196.reuse, 0x60 ;  /* 0x00000060c4077836 */ /* 0x040fe20000000000 */
[----:B------:R-:W-:Y:S01]  /*12b0*/  SHF.R.S32.HI R25, RZ, 0x1f, R21 ;  /* 0x0000001fff197819 */ /* 0x000fe20000011415 */
[C---:B------:R-:W-:Y:S01]  /*12c0*/  VIADD R3, R196.reuse, 0x78 ;  /* 0x00000078c4037836 */ /* 0x040fe20000000000 */
[----:B------:R2:W-:Y:S01]  /*12d0*/  STL [R1+0xa4], R2 ;  /* 0x0000a40201007387 */ /* 0x0005e20000100800 */
[----:B------:R-:W-:Y:S01]  /*12e0*/  SHF.R.S32.HI R21, RZ, 0x1f, R14 ;  /* 0x0000001fff157819 */ /* 0x000fe2000001140e */
[C---:B------:R-:W-:Y:S01]  /*12f0*/  VIADD R235, R196.reuse, 0xa0 ;  /* 0x000000a0c4eb7836 */ /* 0x040fe20000000000 */
[----:B0-----:R-:W-:Y:S01]  /*1300*/  SHF.R.S32.HI R0, RZ, 0x1f, R196 ;  /* 0x0000001fff007819 */ /* 0x001fe200000114c4 */
[C---:B------:R-:W-:Y:S01]  /*1310*/  VIADD R0, R196.reuse, 0x88 ;  /* 0x00000088c4007836 */ /* 0x040fe20000000000 */
[----:B------:R-:W-:Y:S01]  /*1320*/  SHF.R.S32.HI R20, RZ, 0x1f, R13 ;  /* 0x0000001fff147819 */ /* 0x000fe2000001140d */
[C---:B-1----:R-:W-:Y:S01]  /*1330*/  VIADD R4, R196.reuse, 0x70 ;  /* 0x00000070c4047836 */ /* 0x042fe20000000000 */
[----:B------:R-:W-:Y:S01]  /*1340*/  SHF.R.S32.HI R14, RZ, 0x1f, R12 ;  /* 0x0000001fff0e7819 */ /* 0x000fe2000001140c */
[C---:B------:R-:W-:Y:S01]  /*1350*/  VIADD R234, R196.reuse, 0xa8 ;  /* 0x000000a8c4ea7836 */ /* 0x040fe20000000000 */
[----:B------:R-:W-:Y:S01]  /*1360*/  SHF.R.S32.HI R13, RZ, 0x1f, R11 ;  /* 0x0000001fff0d7819 */ /* 0x000fe2000001140b */
[C---:B--2---:R-:W-:Y:S01]  /*1370*/  VIADD R2, R196.reuse, 0x80 ;  /* 0x00000080c4027836 */ /* 0x044fe20000000000 */
[----:B------:R-:W-:Y:S01]  /*1380*/  SHF.R.S32.HI R12, RZ, 0x1f, R10 ;  /* 0x0000001fff0c7819 */ /* 0x000fe2000001140a */
[C---:B------:R-:W-:Y:S01]  /*1390*/  VIADD R232, R196.reuse, 0xb8 ;  /* 0x000000b8c4e87836 */ /* 0x040fe20000000000 */
[----:B------:R-:W-:Y:S01]  /*13a0*/  SHF.R.S32.HI R11, RZ, 0x1f, R9 ;  /* 0x0000001fff0b7819 */ /* 0x000fe20000011409 */
[C---:B------:R-:W-:Y:S01]  /*13b0*/  VIADD R231, R196.reuse, 0xc0 ;  /* 0x000000c0c4e77836 */ /* 0x040fe20000000000 */
[----:B------:R-:W-:Y:S01]  /*13c0*/  SHF.R.S32.HI R10, RZ, 0x1f, R8 ;  /* 0x0000001fff0a7819 */ /* 0x000fe20000011408 */
[C---:B------:R-:W-:Y:S01]  /*13d0*/  VIADD R230, R196.reuse, 0xc8 ;  /* 0x000000c8c4e67836 */ /* 0x040fe20000000000 */
[C---:B------:R-:W-:Y:S01]  /*13e0*/  IADD3 R233, R196.reuse, 0xb0, RZ ;  /* 0x000000b0c4e97810 */ /* 0x040fe20007ffe0ff */
        /* <DEDUP_REMOVED lines=12> */
[----:B------:R-:W-:Y:S01]  /*14b0*/  IMAD.IADD R214, R16, 0x1, R215 ;  /* 0x0000000110d67824 */ /* 0x000fe200078e02d7 */
[----:B------:R-:W-:-:S02]  /*14c0*/  IADD3 R194, R18, 0x40, RZ ;  /* 0x0000004012c27810 */ /* 0x000fc40007ffe0ff */
[----:B------:R-:W-:Y:S02]  /*14d0*/  SHF.R.S32.HI R2, RZ, 0x1f, R237 ;  /* 0x0000001fff027819 */ /* 0x000fe400000114ed */
[----:B------:R-:W-:Y:S02]  /*14e0*/  SHF.R.S32.HI R0, RZ, 0x1f, R236 ;  /* 0x0000001fff007819 */ /* 0x000fe400000114ec */
[----:B------:R-:W-:Y:S02]  /*14f0*/  SHF.R.S32.HI R3, RZ, 0x1f, R235 ;  /* 0x0000001fff037819 */ /* 0x000fe400000114eb */
[----:B------:R-:W-:Y:S02]  /*1500*/  SHF.R.S32.HI R2, RZ, 0x1f, R234 ;  /* 0x0000001fff027819 */ /* 0x000fe400000114ea */
[----:B------:R-:W-:Y:S02]  /*1510*/  SHF.R.S32.HI R0, RZ, 0x1f, R233 ;  /* 0x0000001fff007819 */ /* 0x000fe400000114e9 */
[----:B------:R-:W-:-:S02]  /*1520*/  SHF.R.S32.HI R3, RZ, 0x1f, R232 ;  /* 0x0000001fff037819 */ /* 0x000fc400000114e8 */
        /* <DEDUP_REMOVED lines=12> */
[----:B------:R-:W-:-:S07]  /*15f0*/  SHF.R.S32.HI R0, RZ, 0x1f, R224 ;  /* 0x0000001fff007819 */ /* 0x000fce00000114e0 */
.L_x_1654:
[----:B------:R-:W-:Y:S05]  /*1600*/  YIELD ;  /* 0x0000000000007946 */ /* 0x000fea0003800000 */
[----:B------:R-:W-:Y:S01]  /*1610*/  ULDC.64 UR4, c[0x0][0xa28] ;  /* 0x00028a0000047ab9 */ /* 0x000fe20000000a00 */
[----:B01-3--:R-:W0:Y:S01]  /*1620*/  LDC.64 R4, c[0x0][0xa08] ;  /* 0x00028200ff047b82 */ /* 0x00be220000000a00 */
[----:B------:R-:W-:Y:S01]  /*1630*/  ISETP.NE.U32.AND P1, PT, RZ, UR4, PT ;  /* 0x00000004ff007c0c */ /* 0x000fe2000bf25070 */
[----:B------:R-:W-:Y:S02]  /*1640*/  IMAD.MOV.U32 R24, RZ, RZ, RZ ;  /* 0x000000ffff187224 */ /* 0x000fe400078e00ff */
[----:B------:R-:W-:Y:S01]  /*1650*/  IMAD.MOV.U32 R10, RZ, RZ, RZ ;  /* 0x000000ffff0a7224 */ /* 0x000fe200078e00ff */
[----:B------:R-:W-:Y:S01]  /*1660*/  ISETP.NE.AND.EX P1, PT, RZ, UR5, PT, P1 ;  /* 0x00000005ff007c0c */ /* 0x000fe2000bf25310 */
[----:B------:R-:W-:-:S02]  /*1670*/  ULDC.64 UR4, c[0x0][0xa18] ;  /* 0x0002860000047ab9 */ /* 0x000fc40000000a00 */
[----:B------:R-:W-:-:S04]  /*1680*/  ISETP.NE.U32.AND P2, PT, RZ, UR4, PT ;  /* 0x00000004ff007c0c */ /* 0x000fc8000bf45070 */
[----:B------:R-:W-:Y:S01]  /*1690*/  ISETP.NE.AND.EX P2, PT, RZ, UR5, PT, P2 ;  /* 0x00000005ff007c0c */ /* 0x000fe2000bf45320 */
[----:B------:R-:W-:Y:S02]  /*16a0*/  ULDC.64 UR4, c[0x0][0xa08] ;  /* 0x0002820000047ab9 */ /* 0x000fe40000000a00 */
[----:B------:R-:W-:-:S03]  /*16b0*/  ISETP.NE.U32.AND P0, PT, RZ, UR4, PT ;  /* 0x00000004ff007c0c */ /* 0x000fc6000bf05070 */
[----:B------:R-:W1:Y:S01]  /*16c0*/  @P1 LDC.64 R2, c[0x0][0xa28] ;  /* 0x00028a00ff021b82 */ /* 0x000e620000000a00 */
[----:B------:R-:W-:Y:S01]  /*16d0*/  ISETP.NE.AND.EX P0, PT, RZ, UR5, PT, P0 ;  /* 0x00000005ff007c0c */ /* 0x000fe2000bf05300 */
[----:B0-----:R-:W-:-:S06]  /*16e0*/  IMAD.WIDE R4, R207, 0x4, R4 ;  /* 0x00000004cf047825 */ /* 0x001fcc00078e0204 */
[----:B------:R-:W0:Y:S01]  /*16f0*/  @P2 LDC.64 R6, c[0x0][0xa18] ;  /* 0x00028600ff062b82 */ /* 0x000e220000000a00 */
[----:B------:R-:W-:Y:S02]  /*1700*/  ULDC UR4, c[0x0][0x288] ;  /* 0x0000a20000047ab9 */ /* 0x000fe40000000800 */
[----:B------:R-:W-:Y:S01]  /*1710*/  IMAD.U32 R195, RZ, RZ, UR4 ;  /* 0x00000004ffc37e24 */ /* 0x000fe2000f8e00ff */
[----:B------:R-:W-:Y:S02]  /*1720*/  ULDC.64 UR4, c[0x0][0x418] ;  /* 0x0001060000047ab9 */ /* 0x000fe40000000a00 */
[----:B------:R-:W5:Y:S01]  /*1730*/  @P0 LDG.E R24, desc[UR46][R4.64] ;  /* 0x0000002e04180981 */ /* 0x000f62000c1e1900 */
[----:B-1----:R-:W-:-:S04]  /*1740*/  @P1 IMAD.WIDE R2, R207, 0x4, R2 ;  /* 0x00000004cf021825 */ /* 0x002fc800078e0202 */
[----:B0-----:R-:W-:Y:S01]  /*1750*/  @P2 IMAD.WIDE R6, R207, 0x4, R6 ;  /* 0x00000004cf062825 */ /* 0x001fe200078e0206 */
[----:B------:R-:W-:Y:S01]  /*1760*/  UISETP.NE.U32.AND UP0, UPT, UR4, URZ, UPT ;  /* 0x0000003f0400728c */ /* 0x000fe2000bf05070 */
[----:B------:R0:W5:Y:S02]  /*1770*/  @P1 LDG.E R10, desc[UR46][R2.64] ;  /* 0x0000002e020a1981 */ /* 0x000164000c1e1900 */
[----:B------:R-:W-:Y:S02]  /*1780*/  ULDC UR4, c[0x0][0x424] ;  /* 0x0001090000047ab9 */ /* 0x000fe40000000800 */
[----:B------:R1:W5:Y:S01]  /*1790*/  @P2 LDG.E R195, desc[UR46][R6.64] ;  /* 0x0000002e06c32981 */ /* 0x000362000c1e1900 */
[----:B------:R-:W-:-:S03]  /*17a0*/  UISETP.NE.AND.EX UP0, UPT, UR5, URZ, UPT, UP0 ;  /* 0x0000003f0500728c */ /* 0x000fc6000bf05300 */
[----:B------:R-:W-:Y:S01]  /*17b0*/  ULDC UR5, c[0x0][0x2f0] ;  /* 0x0000bc0000057ab9 */ /* 0x000fe20000000800 */
[----:B------:R-:W-:-:S04]  /*17c0*/  USEL UR4, UR4, 0x1, UP0 ;  /* 0x0000000104047887 */ /* 0x000fc80008000000 */
[----:B------:R-:W-:-:S03]  /*17d0*/  UIMAD UR4, UR4, UR5, URZ ;  /* 0x00000005040472a4 */ /* 0x000fc6000f8e023f */
[----:B------:R-:W-:Y:S02]  /*17e0*/  ULDC UR5, c[0x0][0x348] ;  /* 0x0000d20000057ab9 */ /* 0x000fe40000000800 */
[----:B0-----:R-:W-:Y:S02]  /*17f0*/  IMAD.U32 R2, RZ, RZ, UR5 ;  /* 0x00000005ff027e24 */ /* 0x001fe4000f8e00ff */
[----:B------:R-:W-:Y:S01]  /*1800*/  IMAD.U32 R25, RZ, RZ, UR4 ;  /* 0x00000004ff197e24 */ /* 0x000fe2000f8e00ff */
[----:B-1--4-:R-:W-:Y:S06]  /*1810*/  @P2 BRA `(.L_x_1413) ;  /* 0x0000000000242947 */ /* 0x012fec0003800000 */
        /* <DEDUP_REMOVED lines=9> */
.L_x_1413:
[----:B------:R-:W-:Y:S01]  /*18b0*/  ULDC.64 UR4, c[0x0][0xa20] ;  /* 0x0002880000047ab9 */ /* 0x000fe20000000a00 */
[C---:B------:R-:W-:Y:S01]  /*18c0*/  LOP3.LUT R3, R206.reuse, 0xff000000, RZ, 0xc0, !PT ;  /* 0xff000000ce037812 */ /* 0x040fe200078ec0ff */
[----:B------:R-:W-:Y:S01]  /*18d0*/  IMAD.MOV.U32 R218, RZ, RZ, R207 ;  /* 0x000000ffffda7224 */ /* 0x000fe200078e00cf */
[----:B------:R-:W-:Y:S02]  /*18e0*/  ISETP.NE.U32.AND P1, PT, RZ, UR4, PT ;  /* 0x00000004ff007c0c */ /* 0x000fe4000bf25070 */
[C---:B------:R-:W-:Y:S02]  /*18f0*/  LOP3.LUT R0, R206.reuse, 0xff0000, RZ, 0xc0, !PT ;  /* 0x00ff0000ce007812 */ /* 0x040fe400078ec0ff */
[----:B------:R-:W-:Y:S02]  /*1900*/  ISETP.NE.AND.EX P1, PT, RZ, UR5, PT, P1 ;  /* 0x00000005ff007c0c */ /* 0x000fe4000bf25310 */
[----:B------:R-:W-:Y:S02]  /*1910*/  SHF.R.U32.HI R3, RZ, 0x8, R3 ;  /* 0x00000008ff037819 */ /* 0x000fe40000011603 */
[----:B------:R-:W-:-:S02]  /*1920*/  LOP3.LUT R211, R206, 0xffff, RZ, 0xc0, !PT ;  /* 0x0000ffffced37812 */ /* 0x000fc400078ec0ff */
[----:B------:R-:W-:-:S07]  /*1930*/  LEA.HI R217, R0, R3, RZ, 0x10 ;  /* 0x0000000300d97211 */ /* 0x000fce00078f80ff */
[----:B------:R-:W-:Y:S05]  /*1940*/  @!P1 BRA `(.L_x_1414) ;  /* 0x0000000000109947 */ /* 0x000fea0003800000 */
[----:B------:R-:W0:Y:S02]  /*1950*/  LDC.64 R4, c[0x0][0xa20] ;  /* 0x00028800ff047b82 */ /* 0x000e240000000a00 */
[----:B0-----:R-:W-:-:S05]  /*1960*/  IMAD.WIDE R4, R207, 0x4, R4 ;  /* 0x00000004cf047825 */ /* 0x001fca00078e0204 */
[----:B------:R0:W5:Y:S01]  /*1970*/  LDG.E R25, desc[UR46][R4.64] ;  /* 0x0000002e04197981 */ /* 0x000162000c1e1900 */
[----:B------:R-:W-:Y:S05]  /*1980*/  BRA `(.L_x_1415) ;  /* 0x0000000000107947 */ /* 0x000fea0003800000 */
.L_x_1414:
[----:B------:R-:W-:Y:S05]  /*1990*/  @!P0 BRA `(.L_x_1415) ;  /* 0x00000000000c8947 */ /* 0x000fea0003800000 */
[----:B------:R-:W2:Y:S04]  /*19a0*/  LDG.E R0, desc[UR46][R4.64] ;  /* 0x0000002e04007981 */ /* 0x000ea8000c1e1900 */
[----:B------:R-:W2:Y:S02]  /*19b0*/  LDG.E R25, desc[UR46][R4.64+0x4] ;  /* 0x0000042e04197981 */ /* 0x000ea4000c1e1900 */
[----:B--2---:R-:W-:-:S07]  /*19c0*/  IMAD.IADD R25, R25, 0x1, -R0 ;  /* 0x0000000119197824 */ /* 0x004fce00078e0a00 */
.L_x_1415:
[----:B------:R-:W-:Y:S01]  /*19d0*/  ULDC.64 UR4, c[0x0][0xa10] ;  /* 0x0002840000047ab9 */ /* 0x000fe20000000a00 */
[----:B0-----:R-:W0:Y:S01]  /*19e0*/  LDC R4, c[0x0][0x448] ;  /* 0x00011200ff047b82 */ /* 0x001e220000000800 */
[----:B------:R-:W-:-:S04]  /*19f0*/  ISETP.NE.U32.AND P0, PT, RZ, UR4, PT ;  /* 0x00000004ff007c0c */ /* 0x000fc8000bf05070 */
[----:B------:R-:W-:Y:S01]  /*1a00*/  ISETP.NE.AND.EX P0, PT, RZ, UR5, PT, P0 ;  /* 0x00000005ff007c0c */ /* 0x000fe2000bf05300 */
[----:B------:R-:W-:Y:S02]  /*1a10*/  ULDC.64 UR4, c[0x0][0xa30] ;  /* 0x00028c0000047ab9 */ /* 0x000fe40000000a00 */
[----:B------:R-:W-:-:S04]  /*1a20*/  ISETP.NE.U32.AND P1, PT, RZ, UR4, PT ;  /* 0x00000004ff007c0c */ /* 0x000fc8000bf25070 */
[----:B------:R-:W-:-:S06]  /*1a30*/  ISETP.NE.AND.EX P1, PT, RZ, UR5, PT, P1 ;  /* 0x00000005ff007c0c */ /* 0x000fcc000bf25310 */
[----:B------:R-:W1:Y:S08]  /*1a40*/  @P0 LDC.64 R6, c[0x0][0xa10] ;  /* 0x00028400ff060b82 */ /* 0x000e700000000a00 */
[----:B------:R-:W2:Y:S01]  /*1a50*/  @P1 LDC.64 R8, c[0x0][0xa30] ;  /* 0x00028c00ff081b82 */ /* 0x000ea20000000a00 */
[----:B-1----:R-:W-:-:S05]  /*1a60*/  @P0 IMAD.WIDE R6, R207, 0x4, R6 ;  /* 0x00000004cf060825 */ /* 0x002fca00078e0206 */
[----:B------:R-:W3:Y:S04]  /*1a70*/  @P0 LDG.E R0, desc[UR46][R6.64] ;  /* 0x0000002e06000981 */ /* 0x000ee8000c1e1900 */
[----:B------:R-:W3:Y:S01]  /*1a80*/  @P0 LDG.E R3, desc[UR46][R6.64+0x4] ;  /* 0x0000042e06030981 */ /* 0x000ee2000c1e1900 */
[----:B-----5:R-:W-:Y:S02]  /*1a90*/  IMAD.MOV.U32 R38, RZ, RZ, R25 ;  /* 0x000000ffff267224 */ /* 0x020fe400078e0019 */
[----:B--2---:R-:W-:-:S05]  /*1aa0*/  @P1 IMAD.WIDE R8, R207, 0x4, R8 ;  /* 0x00000004cf081825 */ /* 0x004fca00078e0208 */
[----:B------:R1:W5:Y:S01]  /*1ab0*/  @P1 LDG.E R38, desc[UR46][R8.64] ;  /* 0x0000002e08261981 */ /* 0x000362000c1e1900 */
[----:B0-----:R-:W-:Y:S01]  /*1ac0*/  ISETP.NE.AND P1, PT, R4, 0x1, PT ;  /* 0x000000010400780c */ /* 0x001fe20003f25270 */
[----:B------:R-:W-:Y:S01]  /*1ad0*/  IMAD.SHL.U32 R199, R205, 0x80, RZ ;  /* 0x00000080cdc77824 */ /* 0x000fe200078e00ff */
[----:B------:R-:W0:Y:S01]  /*1ae0*/  LDC.64 R4, c[0x0][0x9e0] ;  /* 0x00027800ff047b82 */ /* 0x000e220000000a00 */
[----:B------:R-:W-:-:S10]  /*1af0*/  IMAD.IADD R13, R25, 0x1, -R10 ;  /* 0x00000001190d7824 */ /* 0x000fd400078e0a0a */
[----:B------:R-:W2:Y:S08]  /*1b00*/  @P1 LDC R11, c[0x0][0x44c] ;  /* 0x00011300ff0b1b82 */ /* 0x000eb00000000800 */
[----:B------:R-:W4:Y:S01]  /*1b10*/  @P1 LDC R12, c[0x0][0x450] ;  /* 0x00011400ff0c1b82 */ /* 0x000f220000000800 */
[----:B0-----:R-:W-:Y:S01]  /*1b20*/  ISETP.GE.AND P2, PT, R5, 0x1, PT ;  /* 0x000000010500780c */ /* 0x001fe20003f46270 */
[----:B---3--:R-:W-:-:S02]  /*1b30*/  @P0 IMAD.IADD R2, R3, 0x1, -R0 ;  /* 0x0000000103020824 */ /* 0x008fc400078e0a00 */
[----:B------:R-:W-:Y:S02]  /*1b40*/  VIADD R0, R199, 0x7f ;  /* 0x0000007fc7007836 */ /* 0x000fe40000000000 */
[----:B------:R-:W-:Y:S02]  /*1b50*/  IMAD.IADD R197, R13, 0x1, R2 ;  /* 0x000000010dc57824 */ /* 0x000fe400078e0202 */
[----:B--2---:R-:W-:-:S03]  /*1b60*/  @P1 IMAD.HI.U32 R3, R0, R11, RZ ;  /* 0x0000000b00031227 */ /* 0x004fc600078e00ff */
[C---:B------:R-:W-:Y:S01]  /*1b70*/  IADD3 R40, R197.reuse, 0x1, -R195 ;  /* 0x00000001c5287810 */ /* 0x040fe20007ffe8c3 */
[----:B------:R-:W-:Y:S01]  /*1b80*/  IMAD.MOV.U32 R7, RZ, RZ, R0 ;  /* 0x000000ffff077224 */ /* 0x000fe200078e0000 */
[----:B----4-:R-:W-:Y:S01]  /*1b90*/  @P1 SHF.R.U32.HI R7, RZ, R12, R3 ;  /* 0x0000000cff071219 */ /* 0x010fe20000011603 */
[----:B------:R-:W-:-:S04]  /*1ba0*/  VIADD R0, R197, 0x3f ;  /* 0x0000003fc5007836 */ /* 0x000fc80000000000 */
[----:B-1----:R-:W-:Y:S01]  /*1bb0*/  IMAD.IADD R9, R40, 0x1, R7 ;  /* 0x0000000128097824 */ /* 0x002fe200078e0207 */
[----:B------:R-:W-:-:S03]  /*1bc0*/  SHF.R.S32.HI R3, RZ, 0x1f, R0 ;  /* 0x0000001fff037819 */ /* 0x000fc60000011400 */
[----:B------:R-:W-:Y:S01]  /*1bd0*/  IMAD.IADD R4, R9, 0x1, R4 ;  /* 0x0000000109047824 */ /* 0x000fe200078e0204 */
[----:B------:R-:W-:-:S04]  /*1be0*/  LEA.HI R3, R3, R0, RZ, 0x6 ;  /* 0x0000000003037211 */ /* 0x000fc800078f30ff */
[----:B------:R-:W-:Y:S01]  /*1bf0*/  SHF.R.S32.HI R39, RZ, 0x6, R3 ;  /* 0x00000006ff277819 */ /* 0x000fe20000011403 */
[----:B------:R-:W-:Y:S06]  /*1c00*/  @!P2 BRA `(.L_x_1416) ;  /* 0x000000000048a947 */ /* 0x000fec0003800000 */
[C---:B------:R-:W-:Y:S01]  /*1c10*/  ISETP.GT.AND P0, PT, R9.reuse, RZ, PT ;  /* 0x000000ff0900720c */ /* 0x040fe20003f04270 */
[----:B------:R-:W-:Y:S01]  /*1c20*/  BSSY B0, `(.L_x_1417) ;  /* 0x000000e000007945 */ /* 0x000fe20003800000 */
[----:B------:R-:W-:-:S11]  /*1c30*/  VIADD R0, R9, 0xffffffff ;  /* 0xffffffff09007836 */ /* 0x000fd60000000000 */
        /* <DEDUP_REMOVED lines=8> */
.L_x_1418:
[----:B------:R-:W-:-:S13]  /*1cc0*/  ISETP.NE.AND P0, PT, R5, 0x1, PT ;  /* 0x000000010500780c */ /* 0x000fda0003f05270 */
[----:B------:R-:W0:Y:S02]  /*1cd0*/  @P0 LDC.64 R6, c[0x0][0x9e8] ;  /* 0x00027a00ff060b82 */ /* 0x000e240000000a00 */
[----:B0-----:R-:W-:-:S05]  /*1ce0*/  @P0 IMAD.HI.U32 R6, R0, R6, RZ ;  /* 0x0000000600060227 */ /* 0x001fca00078e00ff */
[----:B------:R-:W-:-:S07]  /*1cf0*/  @P0 SHF.R.U32.HI R0, RZ, R7, R6 ;  /* 0x00000007ff000219 */ /* 0x000fce0000011606 */
.L_x_1419:
[----:B------:R-:W-:Y:S05]  /*1d00*/  BSYNC B0 ;  /* 0x0000000000007941 */ /* 0x000fea0003800000 */
.L_x_1417:
[----:B------:R-:W-:-:S05]  /*1d10*/  IMAD R3, R0, R5, R5 ;  /* 0x0000000500037224 */ /* 0x000fca00078e0205 */
[----:B------:R-:W-:-:S07]  /*1d20*/  VIMNMX R4, R4, R3, PT ;  /* 0x0000000304047248 */ /* 0x000fce0003fe0100 */
.L_x_1416:
[----:B------:R-:W0:Y:S01]  /*1d30*/  @P1 LDC R0, c[0x0][0x44c] ;  /* 0x00011300ff001b82 */ /* 0x000e220000000800 */
[----:B------:R-:W-:Y:S01]  /*1d40*/  IADD3 R4, R4, 0x3f, RZ ;  /* 0x0000003f04047810 */ /* 0x000fe20007ffe0ff */
[----:B------:R-:W-:Y:S01]  /*1d50*/  IMAD.MOV.U32 R6, RZ, RZ, R199 ;  /* 0x000000ffff067224 */ /* 0x000fe200078e00c7 */
[----:B------:R-:W-:Y:S01]  /*1d60*/  ULDC UR4, c[0x0][0x9dc] ;  /* 0x0002770000047ab9 */ /* 0x000fe20000000800 */
[----:B------:R-:W-:Y:S01]  /*1d70*/  IMAD.IADD R165, R197, 0x1, -R195 ;  /* 0x00000001c5a57824 */ /* 0x000fe200078e0ac3 */
[----:B------:R-:W-:-:S03]  /*1d80*/  SHF.R.S32.HI R3, RZ, 0x1f, R4 ;  /* 0x0000001fff037819 */ /* 0x000fc60000011404 */
[----:B------:R-:W1:Y:S01]  /*1d90*/  @P1 LDC R7, c[0x0][0x450] ;  /* 0x00011400ff071b82 */ /* 0x000e620000000800 */
[----:B------:R-:W-:Y:S01]  /*1da0*/  LEA.HI R3, R3, R4, RZ, 0x6 ;  /* 0x0000000403037211 */ /* 0x000fe200078f30ff */
[----:B0-----:R-:W-:-:S05]  /*1db0*/  @P1 IMAD.HI.U32 R0, R199, R0, RZ ;  /* 0x00000000c7001227 */ /* 0x001fca00078e00ff */
[----:B-1----:R-:W-:Y:S02]  /*1dc0*/  @P1 SHF.R.U32.HI R6, RZ, R7, R0 ;  /* 0x00000007ff061219 */ /* 0x002fe40000011600 */
[----:B------:R-:W-:-:S03]  /*1dd0*/  SHF.R.S32.HI R0, RZ, 0x6, R3 ;  /* 0x00000006ff007819 */ /* 0x000fc60000011403 */
[----:B------:R-:W-:Y:S01]  /*1de0*/  IMAD.IADD R3, R165, 0x1, R6 ;  /* 0x00000001a5037824 */ /* 0x000fe200078e0206 */
[----:B------:R-:W-:-:S03]  /*1df0*/  VIMNMX R8, R39, R0, PT ;  /* 0x0000000027087248 */ /* 0x000fc60003fe0100 */
[----:B------:R-:W-:Y:S01]  /*1e00*/  VIADD R0, R3, -UR4 ;  /* 0x8000000403007c36 */ /* 0x000fe20008000000 */
[----:B------:R-:W-:Y:S06]  /*1e10*/  @!P2 BRA `(.L_x_1420) ;  /* 0x000000000044a947 */ /* 0x000fec0003800000 */
[----:B------:R-:W-:Y:S01]  /*1e20*/  ISETP.GT.AND P0, PT, R3, -0x1, PT ;  /* 0xffffffff0300780c */ /* 0x000fe20003f04270 */
[----:B------:R-:W-:-:S12]  /*1e30*/  BSSY B0, `(.L_x_1421) ;  /* 0x000000d000007945 */ /* 0x000fd80003800000 */
        /* <DEDUP_REMOVED lines=8> */
.L_x_1422:
[----:B------:R-:W-:-:S13]  /*1ec0*/  ISETP.NE.AND P0, PT, R5, 0x1, PT ;  /* 0x000000010500780c */ /* 0x000fda0003f05270 */
[----:B------:R-:W0:Y:S02]  /*1ed0*/  @P0 LDC.64 R6, c[0x0][0x9e8] ;  /* 0x00027a00ff060b82 */ /* 0x000e240000000a00 */
[----:B0-----:R-:W-:-:S05]  /*1ee0*/  @P0 IMAD.HI.U32 R6, R3, R6, RZ ;  /* 0x0000000603060227 */ /* 0x001fca00078e00ff */
[----:B------:R-:W-:-:S07]  /*1ef0*/  @P0 SHF.R.U32.HI R3, RZ, R7, R6 ;  /* 0x00000007ff030219 */ /* 0x000fce0000011606 */
.L_x_1423:
[----:B------:R-:W-:Y:S05]  /*1f00*/  BSYNC B0 ;  /* 0x0000000000007941 */ /* 0x000fea0003800000 */
.L_x_1421:
[----:B------:R-:W-:-:S05]  /*1f10*/  IMAD R3, R3, R5, RZ ;  /* 0x0000000503037224 */ /* 0x000fca00078e02ff */
[----:B------:R-:W-:-:S07]  /*1f20*/  VIMNMX R0, R0, R3, !PT ;  /* 0x0000000300007248 */ /* 0x000fce0007fe0100 */
.L_x_1420:
[----:B------:R-:W-:Y:S01]  /*1f30*/  SHF.R.S32.HI R3, RZ, 0x1f, R0 ;  /* 0x0000001fff037819 */ /* 0x000fe20000011400 */
[----:B------:R-:W-:Y:S01]  /*1f40*/  BSSY B0, `(.L_x_1424) ;  /* 0x0000028000007945 */ /* 0x000fe20003800000 */
[----:B------:R-:W-:Y:S02]  /*1f50*/  LOP3.LUT R222, R217, 0xff, RZ, 0xc0, !PT ;  /* 0x000000ffd9de7812 */ /* 0x000fe400078ec0ff */
[----:B------:R-:W-:Y:S02]  /*1f60*/  LEA.HI R3, R3, R0, RZ, 0x6 ;  /* 0x0000000003037211 */ /* 0x000fe400078f30ff */
[----:B------:R-:W-:Y:S02]  /*1f70*/  SHF.R.U32.HI R217, RZ, 0x10, R217 ;  /* 0x00000010ffd97819 */ /* 0x000fe400000116d9 */
[----:B------:R-:W-:-:S04]  /*1f80*/  SHF.R.S32.HI R3, RZ, 0x6, R3 ;  /* 0x00000006ff037819 */ /* 0x000fc80000011403 */
[----:B------:R-:W-:Y:S01]  /*1f90*/  VIMNMX R9, RZ, R3, !PT ;  /* 0x00000003ff097248 */ /* 0x000fe20007fe0100 */
[----:B------:R-:W-:-:S03]  /*1fa0*/  IMAD.MOV.U32 R3, RZ, RZ, RZ ;  /* 0x000000ffff037224 */ /* 0x000fc600078e00ff */
[----:B------:R-:W-:-:S13]  /*1fb0*/  ISETP.GT.AND P0, PT, R8, R9, PT ;  /* 0x000000090800720c */ /* 0x000fda0003f04270 */
[----:B------:R-:W-:Y:S05]  /*1fc0*/  @!P0 BRA `(.L_x_1425) ;  /* 0x00000000007c8947 */ /* 0x000fea0003800000 */
[----:B------:R-:W-:Y:S01]  /*1fd0*/  ISETP.NE.AND P0, PT, R217, RZ, PT ;  /* 0x000000ffd900720c */ /* 0x000fe20003f05270 */
[----:B------:R-:W-:-:S03]  /*1fe0*/  ULDC UR4, c[0x0][0x9f0] ;  /* 0x00027c0000047ab9 */ /* 0x000fc60000000800 */
[----:B------:R-:W-:-:S04]  /*1ff0*/  SEL R11, R217, UR4, P0 ;  /* 0x00000004d90b7c07 */ /* 0x000fc80008000000 */
[-C--:B------:R-:W-:Y:S02]  /*2000*/  IABS R6, R11.reuse ;  /* 0x0000000b00067213 */ /* 0x080fe40000000000 */
[----:B------:R-:W-:Y:S02]  /*2010*/  IADD3 R0, R11, -0x1, R8 ;  /* 0xffffffff0b007810 */ /* 0x000fe40007ffe008 */
[----:B------:R-:W0:Y:S01]  /*2020*/  I2F.RP R3, R6 ;  /* 0x0000000600037306 */ /* 0x000e220000209400 */
[----:B------:R-:W-:Y:S02]  /*2030*/  IABS R12, R11 ;  /* 0x0000000b000c7213 */ /* 0x000fe40000000000 */
[----:B------:R-:W-:-:S05]  /*2040*/  IMAD.IADD R0, R0, 0x1, -R9 ;  /* 0x0000000100007824 */ /* 0x000fca00078e0a09 */
[----:B------:R-:W-:Y:S02]  /*2050*/  IABS R10, R0 ;  /* 0x00000000000a7213 */ /* 0x000fe40000000000 */
[----:B------:R-:W-:-:S04]  /*2060*/  LOP3.LUT R0, R0, R11, RZ, 0x3c, !PT ;  /* 0x0000000b00007212 */ /* 0x000fc800078e3cff */
        /* <DEDUP_REMOVED lines=21> */
.L_x_1425:
[----:B------:R-:W-:Y:S05]  /*21c0*/  BSYNC B0 ;  /* 0x0000000000007941 */ /* 0x000fea0003800000 */
.L_x_1424:
[----:B------:R-:W-:-:S05]  /*21d0*/  IMAD R0, R222, R3, R9 ;  /* 0x00000003de007224 */ /* 0x000fca00078e0209 */
        /* <DEDUP_REMOVED lines=15> */
[----:B------:R-:W-:Y:S01]  /*22d0*/  VIADD R0, R16, 0x20000 ;  /* 0x0002000010007836 */ /* 0x000fe20000000000 */
[----:B------:R-:W-:Y:S04]  /*22e0*/  BSSY B6, `(.L_x_1427) ;  /* 0x0000013000067945 */ /* 0x000fe80003800000 */
[----:B------:R-:W-:-:S13]  /*22f0*/  LOP3.LUT P0, RZ, R0, 0x3ff, RZ, 0xc0, !PT ;  /* 0x000003ff00ff7812 */ /* 0x000fda000780c0ff */
[----:B------:R-:W-:Y:S05]  /*2300*/  @!P0 BRA `(.L_x_1428) ;  /* 0x0000000000408947 */ /* 0x000fea0003800000 */
[----:B------:R-:W-:Y:S01]  /*2310*/  MOV R14, 0x0 ;  /* 0x00000000000e7802 */ /* 0x000fe20000000f00 */
[----:B------:R-:W-:Y:S01]  /*2320*/  ULDC.64 UR4, c[0x4][0x1c8] ;  /* 0x0100720000047ab9 */ /* 0x000fe20000000a00 */
[----:B------:R-:W-:Y:S01]  /*2330*/  ULDC.64 UR6, c[0x4][0x160] ;  /* 0x0100580000067ab9 */ /* 0x000fe20000000a00 */
[----:B------:R-:W-:Y:S02]  /*2340*/  IMAD.U32 R4, RZ, RZ, UR4 ;  /* 0x00000004ff047e24 */ /* 0x000fe4000f8e00ff */
[----:B------:R-:W-:Y:S01]  /*2350*/  IMAD.U32 R5, RZ, RZ, UR5 ;  /* 0x00000005ff057e24 */ /* 0x000fe2000f8e00ff */
[----:B------:R-:W0:Y:S01]  /*2360*/  LDC.64 R14, c[0x4][R14] ;  /* 0x010000000e0e7b82 */ /* 0x000e220000000a00 */
[----:B------:R-:W-:Y:S01]  /*2370*/  ULDC.64 UR4, c[0x4][0x1d0] ;  /* 0x0100740000047ab9 */ /* 0x000fe20000000a00 */
        /* <DEDUP_REMOVED lines=8> */
[----:B0----5:R-:W-:Y:S05]  /*2400*/  CALL.ABS.NOINC R14 ;  /* 0x000000000e007343 */ /* 0x021fea0003c00000 */
.L_x_1428:
[----:B------:R-:W-:Y:S05]  /*2410*/  BSYNC B6 ;  /* 0x0000000000067941 */ /* 0x000fea0003800000 */
.L_x_1427:
[----:B------:R-:W-:Y:S01]  /*2420*/  IADD3 R0, R16, 0x10000, RZ ;  /* 0x0001000010007810 */ /* 0x000fe20007ffe0ff */
[----:B------:R-:W-:Y:S03]  /*2430*/  BSSY B6, `(.L_x_1429) ;  /* 0x0000013000067945 */ /* 0x000fe60003800000 */
        /* <DEDUP_REMOVED lines=18> */
.L_x_1430:
[----:B------:R-:W-:Y:S05]  /*2560*/  BSYNC B6 ;  /* 0x0000000000067941 */ /* 0x000fea0003800000 */
.L_x_1429:
[----:B------:R-:W-:Y:S01]  /*2570*/  ULDC.64 UR4, c[0x0][0x9f8] ;  /* 0x00027e0000047ab9 */ /* 0x000fe20000000a00 */
[----:B------:R-:W-:Y:S01]  /*2580*/  IMAD.MOV.U32 R0, RZ, RZ, R207 ;  /* 0x000000ffff007224 */ /* 0x000fe200078e00cf */
[----:B------:R-:W-:Y:S01]  /*2590*/  ISETP.NE.U32.AND P0, PT, RZ, UR4, PT ;  /* 0x00000004ff007c0c */ /* 0x000fe2000bf05070 */
[----:B------:R-:W0:Y:S01]  /*25a0*/  LDC.64 R8, c[0x0][0x300] ;  /* 0x0000c000ff087b82 */ /* 0x000e220000000a00 */
[----:B------:R-:W-:Y:S01]  /*25b0*/  IMAD.IADD R24, R24, 0x1, R25 ;  /* 0x0000000118187824 */ /* 0x000fe200078e0219 */
[----:B------:R-:W-:Y:S01]  /*25c0*/  ULDC.64 UR6, c[0x0][0x310] ;  /* 0x0000c40000067ab9 */ /* 0x000fe20000000a00 */
[----:B------:R-:W-:Y:S01]  /*25d0*/  ISETP.NE.AND.EX P0, PT, RZ, UR5, PT, P0 ;  /* 0x00000005ff007c0c */ /* 0x000fe2000bf05300 */
[----:B------:R-:W1:Y:S01]  /*25e0*/  S2R R20, SR_TID.X ;  /* 0x0000000000147919 */ /* 0x000e620000002100 */
[----:B------:R-:W-:-:S03]  /*25f0*/  ULDC.64 UR4, c[0x0][0xa08] ;  /* 0x0002820000047ab9 */ /* 0x000fc60000000a00 */
[----:B------:R-:W2:Y:S08]  /*2600*/  LDC R71, c[0x0][0x3f4] ;  /* 0x0000fd00ff477b82 */ /* 0x000eb00000000800 */
[----:B------:R-:W3:Y:S02]  /*2610*/  @P0 LDC.64 R6, c[0x0][0x9f8] ;  /* 0x00027e00ff060b82 */ /* 0x000ee40000000a00 */
[----:B---3--:R-:W-:-:S05]  /*2620*/  @P0 IMAD.WIDE R6, R207, 0x4, R6 ;  /* 0x00000004cf060825 */ /* 0x008fca00078e0206 */
[----:B------:R3:W4:Y:S01]  /*2630*/  @P0 LDG.E R0, desc[UR46][R6.64] ;  /* 0x0000002e06000981 */ /* 0x000722000c1e1900 */
[----:B------:R-:W-:Y:S01]  /*2640*/  SHF.R.S32.HI R14, RZ, 0x1f, R24 ;  /* 0x0000001fff0e7819 */ /* 0x000fe20000011418 */
[-C--:B0-----:R-:W-:Y:S01]  /*2650*/  IMAD.WIDE.U32 R4, R24, R8.reuse, RZ ;  /* 0x0000000818047225 */ /* 0x081fe200078e00ff */
[----:B------:R-:W-:Y:S02]  /*2660*/  ISETP.NE.U32.AND P0, PT, RZ, UR4, PT ;  /* 0x00000004ff007c0c */ /* 0x000fe4000bf05070 */
[----:B-1----:R-:W-:Y:S01]  /*2670*/  SHF.R.U32.HI R26, RZ, 0x7, R20 ;  /* 0x00000007ff1a7819 */ /* 0x002fe20000011614 */
[-C--:B------:R-:W-:Y:S01]  /*2680*/  IMAD R10, R14, R8.reuse, RZ ;  /* 0x000000080e0a7224 */ /* 0x080fe200078e02ff */
[----:B------:R-:W-:Y:S01]  /*2690*/  ISETP.NE.AND.EX P0, PT, RZ, UR5, PT, P0 ;  /* 0x00000005ff007c0c */ /* 0x000fe2000bf05300 */
[----:B------:R-:W-:Y:S01]  /*26a0*/  ULDC.64 UR4, c[0x0][0x308] ;  /* 0x0000c20000047ab9 */ /* 0x000fe20000000a00 */
[----:B------:R-:W-:Y:S01]  /*26b0*/  SHF.R.S32.HI R23, RZ, 0x1f, R22 ;  /* 0x0000001fff177819 */ /* 0x000fe20000011416 */
[----:B------:R-:W-:Y:S01]  /*26c0*/  IMAD R3, R24, R9, R10 ;  /* 0x0000000918037224 */ /* 0x000fe200078e020a */
[----:B---3--:R-:W0:Y:S01]  /*26d0*/  LDC.64 R6, c[0x0][0x3f8] ;  /* 0x0000fe00ff067b82 */ /* 0x008e220000000a00 */
[----:B------:R-:W-:Y:S01]  /*26e0*/  ISETP.NE.AND P6, PT, R26, 0x1, PT ;  /* 0x000000011a00780c */ /* 0x000fe20003fc5270 */
[----:B------:R-:W-:Y:S01]  /*26f0*/  VIADD R68, R22, 0x80 ;  /* 0x0000008016447836 */ /* 0x000fe20000000000 */
[C---:B------:R-:W-:Y:S01]  /*2700*/  SHF.L.U64.HI R56, R8.reuse, 0x6, R9 ;  /* 0x0000000608387819 */ /* 0x040fe20000010209 */
[----:B------:R-:W-:Y:S01]  /*2710*/  IMAD.IADD R5, R5, 0x1, R3 ;  /* 0x0000000105057824 */ /* 0x000fe200078e0203 */
[----:B------:R-:W-:Y:S01]  /*2720*/  SHF.L.U64.HI R57, R8, 0x5, R9 ;  /* 0x0000000508397819 */ /* 0x000fe20000010209 */
[----:B------:R-:W-:Y:S01]  /*2730*/  IMAD.WIDE.U32 R20, R17, R8, R22 ;  /* 0x0000000811147225 */ /* 0x000fe200078e0016 */
[----:B------:R-:W-:-:S02]  /*2740*/  SHF.R.U32.HI R27, RZ, 0x3, R209 ;  /* 0x00000003ff1b7819 */ /* 0x000fc400000116d1 */
[----:B------:R-:W-:Y:S01]  /*2750*/  SHF.R.U32.HI R25, RZ, 0x3, R203 ;  /* 0x00000003ff197819 */ /* 0x000fe200000116cb */
[----:B------:R-:W-:Y:S01]  /*2760*/  IMAD.WIDE.U32 R4, R211, UR4, R4 ;  /* 0x00000004d3047c25 */ /* 0x000fe2000f8e0004 */
[----:B------:R-:W-:Y:S02]  /*2770*/  IADD3 R54, P1, R17, R24, RZ ;  /* 0x0000001811367210 */ /* 0x000fe40007f3e0ff */
[----:B------:R-:W-:Y:S01]  /*2780*/  SHF.R.S32.HI R69, RZ, 0x1f, R219 ;  /* 0x0000001fff457819 */ /* 0x000fe200000114db */
[----:B------:R-:W-:Y:S02]  /*2790*/  IMAD R5, R211, UR5, R5 ;  /* 0x00000005d3057c24 */ /* 0x000fe4000f8e0205 */
[----:B------:R-:W-:Y:S02]  /*27a0*/  IMAD.X R55, R223, 0x1, R14, P1 ;  /* 0x00000001df377824 */ /* 0x000fe400008e060e */
[C---:B------:R-:W-:Y:S02]  /*27b0*/  IMAD.SHL.U32 R58, R8.reuse, 0x40, RZ ;  /* 0x00000040083a7824 */ /* 0x040fe400078e00ff */
[----:B------:R-:W-:-:S02]  /*27c0*/  IMAD.SHL.U32 R59, R8, 0x20, RZ ;  /* 0x00000020083b7824 */ /* 0x000fc400078e00ff */
[----:B------:R-:W-:Y:S02]  /*27d0*/  VIADD R70, R26, 0x8 ;  /* 0x000000081a467836 */ /* 0x000fe40000000000 */
[-C--:B0-----:R-:W-:Y:S01]  /*27e0*/  IMAD R10, R223, R6.reuse, RZ ;  /* 0x00000006df0a7224 */ /* 0x081fe200078e02ff */
[C---:B------:R-:W-:Y:S01]  /*27f0*/  SHF.L.U64.HI R60, R6.reuse, 0x5, R7 ;  /* 0x00000005063c7819 */ /* 0x040fe20000010207 */
[----:B------:R-:W-:Y:S01]  /*2800*/  IMAD.WIDE.U32 R46, R17, R6, R18 ;  /* 0x00000006112e7225 */ /* 0x000fe200078e0012 */
[----:B------:R-:W-:-:S03]  /*2810*/  SHF.L.U64.HI R61, R6, 0x6, R7 ;  /* 0x00000006063d7819 */ /* 0x000fc60000010207 */
[C---:B------:R-:W-:Y:S02]  /*2820*/  IMAD R13, R17.reuse, R7, R10 ;  /* 0x00000007110d7224 */ /* 0x040fe400078e020a */
[----:B------:R-:W-:-:S04]  /*2830*/  IMAD.WIDE.U32 R48, R17, R6, R22 ;  /* 0x0000000611307225 */ /* 0x000fc800078e0016 */
[----:B------:R-:W-:Y:S02]  /*2840*/  IMAD.IADD R47, R47, 0x1, R13 ;  /* 0x000000012f2f7824 */ /* 0x000fe400078e020d */
[----:B------:R-:W-:Y:S02]  /*2850*/  IMAD.IADD R49, R13, 0x1, R49 ;  /* 0x000000010d317824 */ /* 0x000fe400078e0231 */
[----:B-----5:R-:W-:-:S04]  /*2860*/  IMAD.WIDE.U32 R46, R38, R6, R46 ;  /* 0x00000006262e7225 */ /* 0x020fc800078e002e */
[----:B------:R-:W-:-:S04]  /*2870*/  IMAD.WIDE.U32 R48, R38, R6, R48 ;  /* 0x0000000626307225 */ /* 0x000fc800078e0030 */
[C---:B------:R-:W-:Y:S02]  /*2880*/  IMAD.SHL.U32 R62, R6.reuse, 0x20, RZ ;  /* 0x00000020063e7824 */ /* 0x040fe400078e00ff */
[----:B------:R-:W-:Y:S01]  /*2890*/  IMAD.SHL.U32 R63, R6, 0x40, RZ ;  /* 0x00000040063f7824 */ /* 0x000fe200078e00ff */
[----:B----4-:R-:W-:Y:S02]  /*28a0*/  SHF.R.S32.HI R3, RZ, 0x1f, R0 ;  /* 0x0000001fff037819 */ /* 0x010fe40000011400 */
[----:B------:R-:W-:Y:S02]  /*28b0*/  SEL R15, R0, RZ, !P0 ;  /* 0x000000ff000f7207 */ /* 0x000fe40004000000 */
[----:B------:R-:W-:-:S03]  /*28c0*/  SEL R12, R3, RZ, !P0 ;  /* 0x000000ff030c7207 */ /* 0x000fc60004000000 */
[----:B------:R-:W-:Y:S02]  /*28d0*/  IMAD.WIDE.U32 R44, R15, UR6, R4 ;  /* 0x000000060f2c7c25 */ /* 0x000fe4000f8e0004 */
[----:B------:R-:W0:Y:S02]  /*28e0*/  LDC.64 R4, c[0x0][0x408] ;  /* 0x00010200ff047b82 */ /* 0x000e240000000a00 */
[----:B------:R-:W-:-:S04]  /*28f0*/  IMAD R0, R12, UR6, RZ ;  /* 0x000000060c007c24 */ /* 0x000fc8000f8e02ff */
[----:B------:R-:W-:Y:S01]  /*2900*/  IMAD R3, R15, UR7, R0 ;  /* 0x000000070f037c24 */ /* 0x000fe2000f8e0200 */
[----:B------:R-:W-:Y:S05]  /*2910*/  @!P6 WARPSYNC.ALL ;  /* 0x000000000000e948 */ /* 0x000fea0003800000 */
[----:B------:R-:W-:Y:S01]  /*2920*/  IMAD R0, R223, R8, RZ ;  /* 0x00000008df007224 */ /* 0x000fe200078e02ff */
[----:B------:R-:W-:Y:S02]  /*2930*/  ULDC.64 UR4, c[0x0][0x330] ;  /* 0x0000cc0000047ab9 */ /* 0x000fe40000000a00 */
[----:B------:R-:W-:-:S04]  /*2940*/  IMAD.WIDE.U32 R42, R211, UR4, R22 ;  /* 0x00000004d32a7c25 */ /* 0x000fc8000f8e0016 */
[----:B------:R-:W-:Y:S02]  /*2950*/  IMAD R11, R17, R9, R0 ;  /* 0x00000009110b7224 */ /* 0x000fe400078e0200 */
[----:B------:R-:W-:Y:S01]  /*2960*/  IMAD.IADD R0, R45, 0x1, R3 ;  /* 0x000000012d007824 */ /* 0x000fe200078e0203 */
[----:B------:R-:W-:Y:S01]  /*2970*/  IADD3 R3, P0, R44, R20, RZ ;  /* 0x000000142c037210 */ /* 0x000fe20007f1e0ff */
[----:B------:R-:W-:Y:S01]  /*2980*/  IMAD R43, R211, UR5, R43 ;  /* 0x00000005d32b7c24 */ /* 0x000fe2000f8e022b */
[----:B------:R-:W-:Y:S01]  /*2990*/  ULDC.64 UR4, c[0x0][0x338] ;  /* 0x0000ce0000047ab9 */ /* 0x000fe20000000a00 */
[-C--:B0-----:R-:W-:Y:S01]  /*29a0*/  IMAD.WIDE.U32 R50, R17, R4.reuse, R18 ;  /* 0x0000000411327225 */ /* 0x081fe200078e0012 */
[----:B------:R-:W-:Y:S02]  /*29b0*/  IADD3.X R20, R0, R21, R11, P0, !PT ;  /* 0x0000001500147210 */ /* 0x000fe400007fe40b */
[----:B--2---:R-:W-:Y:S01]  /*29c0*/  ISETP.GE.AND P0, PT, R22, R71, PT ;  /* 0x000000471600720c */ /* 0x004fe20003f06270 */
[----:B------:R-:W-:Y:S01]  /*29d0*/  IMAD R10, R12, UR4, RZ ;  /* 0x000000040c0a7c24 */ /* 0x000fe2000f8e02ff */
[C-C-:B------:R-:W-:Y:S01]  /*29e0*/  SHF.L.U64.HI R64, R4.reuse, 0x5, R5.reuse ;  /* 0x0000000504407819 */ /* 0x140fe20000010205 */
[----:B------:R-:W-:Y:S01]  /*29f0*/  IMAD R12, R223, R4, RZ ;  /* 0x00000004df0c7224 */ /* 0x000fe200078e02ff */
[----:B------:R-:W-:Y:S01]  /*2a00*/  SEL R11, R71, RZ, P0 ;  /* 0x000000ff470b7207 */ /* 0x000fe20000000000 */
[C---:B------:R-:W-:Y:S01]  /*2a10*/  IMAD R87, R15.reuse, UR5, R10 ;  /* 0x000000050f577c24 */ /* 0x040fe2000f8e020a */
[----:B------:R-:W-:Y:S01]  /*2a20*/  SHF.L.U64.HI R65, R4, 0x6, R5 ;  /* 0x0000000604417819 */ /* 0x000fe20000010205 */
[----:B------:R-:W-:Y:S01]  /*2a30*/  IMAD.WIDE.U32 R42, R15, UR4, R42 ;  /* 0x000000040f2a7c25 */ /* 0x000fe2000f8e002a */
[----:B------:R-:W-:Y:S01]  /*2a40*/  SHF.R.S32.HI R15, RZ, 0x1f, R38 ;  /* 0x0000001fff0f7819 */ /* 0x000fe20000011426 */
[----:B------:R-:W-:-:S02]  /*2a50*/  ULDC UR4, c[0x0][0x2f4] ;  /* 0x0000bd0000047ab9 */ /* 0x000fc40000000800 */
[C---:B------:R-:W-:Y:S01]  /*2a60*/  IMAD.IADD R11, R22.reuse, 0x1, R11 ;  /* 0x00000001160b7824 */ /* 0x040fe200078e020b */
[----:B------:R-:W-:Y:S01]  /*2a70*/  ISETP.GE.AND P1, PT, R22, UR4, PT ;  /* 0x0000000416007c0c */ /* 0x000fe2000bf26270 */
[C---:B------:R-:W-:Y:S01]  /*2a80*/  IMAD R13, R17.reuse, R5, R12 ;  /* 0x00000005110d7224 */ /* 0x040fe200078e020c */
[----:B------:R-:W-:Y:S01]  /*2a90*/  ISETP.GE.AND P2, PT, R68, UR4, PT ;  /* 0x0000000444007c0c */ /* 0x000fe2000bf46270 */
[----:B------:R-:W-:Y:S01]  /*2aa0*/  IMAD.WIDE.U32 R52, R17, R4, R22 ;  /* 0x0000000411347225 */ /* 0x000fe200078e0016 */
[----:B------:R-:W-:-:S03]  /*2ab0*/  SHF.R.S32.HI R10, RZ, 0x1f, R11 ;  /* 0x0000001fff0a7819 */ /* 0x000fc6000001140b */
[----:B------:R-:W-:Y:S01]  /*2ac0*/  IMAD.IADD R51, R51, 0x1, R13 ;  /* 0x0000000133337824 */ /* 0x000fe200078e020d */
[CC--:B------:R-:W-:Y:S01]  /*2ad0*/  LEA.HI R12, R10.reuse, R11.reuse, RZ, 0x7 ;  /* 0x0000000b0a0c7211 */ /* 0x0c0fe200078f38ff */
[----:B------:R-:W-:Y:S01]  /*2ae0*/  IMAD.IADD R53, R13, 0x1, R53 ;  /* 0x000000010d357824 */ /* 0x000fe200078e0235 */
[----:B------:R-:W-:Y:S01]  /*2af0*/  LEA.HI R10, R10, R11, RZ, 0x4 ;  /* 0x0000000b0a0a7211 */ /* 0x000fe200078f20ff */
[----:B------:R-:W-:Y:S02]  /*2b00*/  IMAD R9, R15, R6, RZ ;  /* 0x000000060f097224 */ /* 0x000fe400078e02ff */
[----:B------:R-:W-:Y:S01]  /*2b10*/  IMAD.SHL.U32 R12, R12, 0x40, RZ ;  /* 0x000000400c0c7824 */ /* 0x000fe200078e00ff */
[--C-:B------:R-:W-:Y:S01]  /*2b20*/  LOP3.LUT R11, R209, 0x70, R10.reuse, 0xf8, !PT ;  /* 0x00000070d10b7812 */ /* 0x100fe200078ef80a */
[-C--:B------:R-:W-:Y:S01]  /*2b30*/  IMAD R15, R15, R4.reuse, RZ ;  /* 0x000000040f0f7224 */ /* 0x080fe200078e02ff */
[----:B------:R-:W-:Y:S01]  /*2b40*/  LOP3.LUT R13, R203, 0x70, R10, 0xf8, !PT ;  /* 0x00000070cb0d7812 */ /* 0x000fe200078ef80a */
[----:B------:R-:W-:Y:S01]  /*2b50*/  IMAD R9, R38, R7, R9 ;  /* 0x0000000726097224 */ /* 0x000fe200078e0209 */
[----:B------:R-:W-:Y:S01]  /*2b60*/  LOP3.LUT R12, R12, 0xffffe000, RZ, 0xc0, !PT ;  /* 0xffffe0000c0c7812 */ /* 0x000fe200078ec0ff */
[C---:B------:R-:W-:Y:S01]  /*2b70*/  IMAD R15, R38.reuse, R5, R15 ;  /* 0x00000005260f7224 */ /* 0x040fe200078e020f */
[----:B------:R-:W-:Y:S01]  /*2b80*/  LOP3.LUT R11, R11, R27, RZ, 0x3c, !PT ;  /* 0x0000001b0b0b7212 */ /* 0x000fe200078e3cff */
[----:B------:R-:W-:Y:S01]  /*2b90*/  IMAD.WIDE.U32 R50, R38, R4, R50 ;  /* 0x0000000426327225 */ /* 0x000fe200078e0032 */
[----:B------:R-:W-:-:S02]  /*2ba0*/  LOP3.LUT R13, R13, R25, RZ, 0x3c, !PT ;  /* 0x000000190d0d7212 */ /* 0x000fc400078e3cff */
[----:B------:R-:W-:Y:S01]  /*2bb0*/  LOP3.LUT R74, R10, 0xfffffff0, RZ, 0xc0, !PT ;  /* 0xfffffff00a4a7812 */ /* 0x000fe200078ec0ff */
[----:B------:R-:W-:Y:S01]  /*2bc0*/  IMAD.WIDE.U32 R52, R38, R4, R52 ;  /* 0x0000000426347225 */ /* 0x000fe200078e0034 */
[-C--:B------:R-:W-:Y:S02]  /*2bd0*/  IADD3 R21, R11, R12.reuse, R213 ;  /* 0x0000000c0b157210 */ /* 0x080fe40007ffe0d5 */
[----:B------:R-:W-:Y:S01]  /*2be0*/  IADD3 R41, R13, R12, R212 ;  /* 0x0000000c0d297210 */ /* 0x000fe20007ffe0d4 */
[C---:B------:R-:W-:Y:S01]  /*2bf0*/  IMAD.SHL.U32 R66, R4.reuse, 0x20, RZ ;  /* 0x0000002004427824 */ /* 0x040fe200078e00ff */
[----:B------:R-:W-:Y:S01]  /*2c00*/  IADD3 R73, R9, R49, RZ ;  /* 0x0000003109497210 */ /* 0x000fe20007ffe0ff */
[----:B------:R-:W-:Y:S01]  /*2c10*/  IMAD.SHL.U32 R67, R4, 0x40, RZ ;  /* 0x0000004004437824 */ /* 0x000fe200078e00ff */
[----:B------:R-:W-:Y:S01]  /*2c20*/  SHF.R.S32.HI R79, RZ, 0x4, R10 ;  /* 0x00000004ff4f7819 */ /* 0x000fe2000001140a */
[----:B------:R-:W-:Y:S01]  /*2c30*/  IMAD.SHL.U32 R71, R71, 0x2, RZ ;  /* 0x0000000247477824 */ /* 0x000fe200078e00ff */
[----:B------:R-:W-:Y:S01]  /*2c40*/  SHF.R.S32.HI R86, RZ, 0x1f, R74 ;  /* 0x0000001fff567819 */ /* 0x000fe2000001144a */
[----:B------:R-:W-:-:S02]  /*2c50*/  IMAD.IADD R72, R47, 0x1, R9 ;  /* 0x000000012f487824 */ /* 0x000fc400078e0209 */
[----:B------:R-:W-:Y:S02]  /*2c60*/  IMAD.IADD R75, R51, 0x1, R15 ;  /* 0x00000001334b7824 */ /* 0x000fe400078e020f */
[----:B------:R-:W-:Y:S02]  /*2c70*/  IMAD.IADD R78, R15, 0x1, R53 ;  /* 0x000000010f4e7824 */ /* 0x000fe400078e0235 */
[----:B------:R-:W-:Y:S01]  /*2c80*/  IMAD.IADD R87, R43, 0x1, R87 ;  /* 0x000000012b577824 */ /* 0x000fe200078e0257 */
[----:B------:R-:W-:Y:S06]  /*2c90*/  @!P6 BAR.SYNC.DEFER_BLOCKING 0x9, 0x100 ;  /* 0x024400000000eb1d */ /* 0x000fec0000010000 */
.L_x_1478:
[----:B0-----:R-:W0:Y:S01]  /*2ca0*/  LDC.64 R76, c[0x0][0x2e8] ;  /* 0x0000ba00ff4c7b82 */ /* 0x001e220000000a00 */
[----:B------:R-:W-:Y:S01]  /*2cb0*/  VIADD R36, R36, 0xffffffff ;  /* 0xffffffff24247836 */ /* 0x000fe20000000000 */
[----:B------:R-:W-:Y:S05]  /*2cc0*/  YIELD ;  /* 0x0000000000007946 */ /* 0x000fea0003800000 */
[----:B------:R-:W-:Y:S01]  /*2cd0*/  SHF.R.S32.HI R11, RZ, 0x1f, R36 ;  /* 0x0000001fff0b7819 */ /* 0x000fe20000011424 */
[----:B------:R-:W1:Y:S01]  /*2ce0*/  LDC R82, c[0x0][0x3f4] ;  /* 0x0000fd00ff527b82 */ /* 0x000e620000000800 */
[-C--:B------:R-:W-:Y:S01]  /*2cf0*/  IMAD R5, R56, R36.reuse, RZ ;  /* 0x0000002438057224 */ /* 0x080fe200078e02ff */
[----:B------:R-:W-:Y:S01]  /*2d00*/  BSSY B0, `(.L_x_1431) ;  /* 0x0000487000007945 */ /* 0x000fe20003800000 */
[----:B------:R-:W-:-:S04]  /*2d10*/  IMAD.WIDE.U32 R80, R58, R36, RZ ;  /* 0x000000243a507225 */ /* 0x000fc800078e00ff */
[----:B------:R-:W-:Y:S01]  /*2d20*/  IMAD R5, R11, R58, R5 ;  /* 0x0000003a0b057224 */ /* 0x000fe200078e0205 */
[----:B------:R-:W-:Y:S01]  /*2d30*/  IADD3 R13, P3, P4, R3, R80, R59 ;  /* 0x00000050030d7210 */ /* 0x000fe20007c7e03b */
[----:B------:R-:W-:Y:S02]  /*2d40*/  IMAD R89, R192, 0x4000, R215 ;  /* 0x00004000c0597824 */ /* 0x000fe400078e02d7 */
[----:B------:R-:W-:Y:S02]  /*2d50*/  IMAD.IADD R33, R81, 0x1, R5 ;  /* 0x0000000151217824 */ /* 0x000fe400078e0205 */
[----:B------:R-:W-:-:S03]  /*2d60*/  IMAD.IADD R89, R16, 0x1, R89 ;  /* 0x0000000110597824 */ /* 0x000fc600078e0259 */
[----:B------:R-:W-:Y:S02]  /*2d70*/  IADD3.X R4, R20, R33, R57, P3, P4 ;  /* 0x0000002114047210 */ /* 0x000fe40001fe8439 */
[-C--:B0-----:R-:W-:Y:S02]  /*2d80*/  IADD3 R14, P4, P5, R80, R76.reuse, R3 ;  /* 0x0000004c500e7210 */ /* 0x081fe40007d9e003 */
[----:B------:R-:W-:Y:S02]  /*2d90*/  IADD3 R12, P3, R13, R76, RZ ;  /* 0x0000004c0d0c7210 */ /* 0x000fe40007f7e0ff */
[----:B------:R-:W-:Y:S02]  /*2da0*/  IADD3.X R15, R33, R77, R20, P4, P5 ;  /* 0x0000004d210f7210 */ /* 0x000fe400027ea414 */
[----:B-1----:R-:W-:Y:S01]  /*2db0*/  ISETP.GE.AND P4, PT, R82, 0x1, PT ;  /* 0x000000015200780c */ /* 0x002fe20003f86270 */
[----:B------:R-:W-:Y:S01]  /*2dc0*/  IMAD.X R13, R4, 0x1, R77, P3 ;  /* 0x00000001040d7824 */ /* 0x000fe200018e064d */
[----:B------:R-:W-:-:S04]  /*2dd0*/  ISETP.GT.AND P5, PT, R36, R37, PT ;  /* 0x000000252400720c */ /* 0x000fc80003fa4270 */
[----:B------:R-:W-:-:S07]  /*2de0*/  P2R R88, PR, RZ, 0x20 ;  /* 0x00000020ff587803 */ /* 0x000fce0000000000 */
[----:B----4-:R-:W-:Y:S05]  /*2df0*/  @!P4 BRA `(.L_x_1432) ;  /* 0x000000440074c947 */ /* 0x010fea0003800000 */
[----:B------:R-:W-:Y:S01]  /*2e00*/  ULDC.U8 UR4, c[0x0][0x410] ;  /* 0x0001040000047ab9 */ /* 0x000fe20000000000 */
[-C--:B------:R-:W-:Y:S01]  /*2e10*/  IMAD R4, R61, R36.reuse, RZ ;  /* 0x000000243d047224 */ /* 0x080fe200078e02ff */
[----:B------:R-:W-:Y:S01]  /*2e20*/  ISETP.NE.AND P3, PT, RZ, UR4, PT ;  /* 0x00000004ff007c0c */ /* 0x000fe2000bf65270 */
[-C--:B------:R-:W-:Y:S02]  /*2e30*/  IMAD R6, R65, R36.reuse, RZ ;  /* 0x0000002441067224 */ /* 0x080fe400078e02ff */
[C---:B------:R-:W-:Y:S02]  /*2e40*/  IMAD R9, R11.reuse, R63, R4 ;  /* 0x0000003f0b097224 */ /* 0x040fe400078e0204 */
[----:B------:R-:W-:Y:S02]  /*2e50*/  IMAD R11, R11, R67, R6 ;  /* 0x000000430b0b7224 */ /* 0x000fe400078e0206 */
[----:B------:R-:W-:Y:S02]  /*2e60*/  IMAD R90, R36, -0x40, R2 ;  /* 0xffffffc0245a7824 */ /* 0x000fe400078e0202 */
[----:B------:R-:W-:-:S03]  /*2e70*/  IMAD.WIDE.U32 R6, R63, R36, RZ ;  /* 0x000000243f067225 */ /* 0x000fc600078e00ff */
[----:B------:R-:W-:Y:S01]  /*2e80*/  VIMNMX R90, R90, 0x40, PT ;  /* 0x000000405a5a7848 */ /* 0x000fe20003fe0100 */
[----:B------:R-:W-:-:S04]  /*2e90*/  IMAD.WIDE.U32 R4, R67, R36, RZ ;  /* 0x0000002443047225 */ /* 0x000fc800078e00ff */
        /* <DEDUP_REMOVED lines=9> */
[----:B------:R-:W-:-:S03]  /*2f30*/  CS2R R32, SRZ ;  /* 0x0000000000207805 */ /* 0x000fc6000001ff00 */
[----:B------:R-:W-:Y:S05]  /*2f40*/  @P4 BRA `(.L_x_1435) ;  /* 0x0000000000404947 */ /* 0x000fea0003800000 */
        /* <DEDUP_REMOVED lines=16> */
.L_x_1435:
[----:B------:R-:W-:Y:S05]  /*3050*/  BSYNC B1 ;  /* 0x0000000000017941 */ /* 0x000fea0003800000 */
.L_x_1434:
[----:B------:R-:W-:Y:S01]  /*3060*/  ISETP.GE.AND P5, PT, R219, R90, PT ;  /* 0x0000005adb00720c */ /* 0x000fe20003fa6270 */
[----:B------:R-:W-:Y:S01]  /*3070*/  BSSY B1, `(.L_x_1436) ;  /* 0x000001b000017945 */ /* 0x000fe20003800000 */
[----:B0-----:R-:W-:Y:S02]  /*3080*/  CS2R R24, SRZ ;  /* 0x0000000000187805 */ /* 0x001fe4000001ff00 */
[----:B------:R-:W-:Y:S01]  /*3090*/  CS2R R10, SRZ ;  /* 0x00000000000a7805 */ /* 0x000fe2000001ff00 */
[----:B-----5:R-:W-:Y:S01]  /*30a0*/  IMAD.MOV.U32 R81, RZ, RZ, R28 ;  /* 0x000000ffff517224 */ /* 0x020fe200078e001c */
[----:B------:R-:W-:Y:S01]  /*30b0*/  CS2R R26, SRZ ;  /* 0x00000000001a7805 */ /* 0x000fe2000001ff00 */
[----:B------:R-:W-:-:S06]  /*30c0*/  IMAD.MOV.U32 R85, RZ, RZ, R34 ;  /* 0x000000ffff557224 */ /* 0x000fcc00078e0022 */
        /* <DEDUP_REMOVED lines=21> */
.L_x_1437:
[----:B------:R-:W-:Y:S05]  /*3220*/  BSYNC B1 ;  /* 0x0000000000017941 */ /* 0x000fea0003800000 */
.L_x_1436:
[----:B------:R-:W-:Y:S01]  /*3230*/  UISETP.NE.AND UP0, UPT, UR45, 0x3, UPT ;  /* 0x000000032d00788c */ /* 0x000fe2000bf05270 */
[----:B------:R-:W-:Y:S02]  /*3240*/  IMAD.MOV.U32 R84, RZ, RZ, R30 ;  /* 0x000000ffff547224 */ /* 0x000fe400078e001e */
[----:B------:R-:W-:Y:S02]  /*3250*/  IMAD.MOV.U32 R101, RZ, RZ, R32 ;  /* 0x000000ffff657224 */ /* 0x000fe400078e0020 */
[----:B-----5:R-:W-:Y:S01]  /*3260*/  IMAD.MOV.U32 R76, RZ, RZ, R8 ;  /* 0x000000ffff4c7224 */ /* 0x020fe200078e0008 */
[----:B------:R-:W-:Y:S01]  /*3270*/  PLOP3.LUT P3, PT, PT, PT, UP0, 0x80, 0x0 ;  /* 0x000000000000781c */ /* 0x000fe20003f6f008 */
[----:B------:R-:W-:Y:S02]  /*3280*/  IMAD.MOV.U32 R80, RZ, RZ, R24 ;  /* 0x000000ffff507224 */ /* 0x000fe400078e0018 */
[----:B------:R-:W-:Y:S02]  /*3290*/  IMAD.MOV.U32 R77, RZ, RZ, R10 ;  /* 0x000000ffff4d7224 */ /* 0x000fe400078e000a */
[----:B------:R-:W-:-:S08]  /*32a0*/  IMAD.MOV.U32 R83, RZ, RZ, R26 ;  /* 0x000000ffff537224 */ /* 0x000fd000078e001a */
[----:B------:R-:W-:Y:S05]  /*32b0*/  @!P3 BRA `(.L_x_1438) ;  /* 0x000000000004b947 */ /* 0x000fea0003800000 */
[----:B------:R-:W-:Y:S01]  /*32c0*/  BPT.TRAP 0x1 ;  /* 0x000000040000795c */ /* 0x000fe20000300000 */
.L_x_1438:
[----:B------:R-:W-:Y:S01]  /*32d0*/  IMAD R91, R192, 0x8, R16 ;  /* 0x00000008c05b7824 */ /* 0x000fe200078e0210 */
[----:B------:R-:W-:Y:S01]  /*32e0*/  SHF.L.U32 R92, R198, 0x1f, RZ ;  /* 0x0000001fc65c7819 */ /* 0x000fe200000006ff */
[----:B------:R-:W-:Y:S03]  /*32f0*/  BSSY B1, `(.L_x_1439) ;  /* 0x0000003000017945 */ /* 0x000fe60003800000 */
[----:B------:R-:W1:Y:S02]  /*3300*/  SYNCS.PHASECHK.TRANS64.TRYWAIT P6, [R91+URZ+0x28490], R92 ;  /* 0x0284905c5b0075a7 */ /* 0x000e6400080c017f */
[----:B-1----:R-:W-:Y:S05]  /*3310*/  @!P6 BRA `(.L_x_1440) ;  /* 0x0000028c00dce947 */ /* 0x002fea0003800000 */
.L_x_1809:
[----:B------:R-:W-:Y:S05]  /*3320*/  BSYNC B1 ;  /* 0x0000000000017941 */ /* 0x000fea0003800000 */
.L_x_1439:
[----:B------:R-:W-:Y:S04]  /*3330*/  BSSY B1, `(.L_x_1441) ;  /* 0x00000e9000017945 */ /* 0x000fe80003800000 */
[----:B------:R-:W-:Y:S05]  /*3340*/  @P4 BRA `(.L_x_1442) ;  /* 0x0000000c009c4947 */ /* 0x000fea0003800000 */
[----:B------:R-:W-:Y:S04]  /*3350*/  BSSY B2, `(.L_x_1443) ;  /* 0x0000073000027945 */ /* 0x000fe80003800000 */
[----:B------:R-:W-:Y:S05]  /*3360*/  @P1 BRA `(.L_x_1444) ;  /* 0x0000000400c41947 */ /* 0x000fea0003800000 */
[----:B0-----:R0:W2:Y:S01]  /*3370*/  LDS.128 R4, [R89+0x20000] ;  /* 0x0200000059047984 */ /* 0x0010a20000000c00 */
[----:B------:R-:W-:Y:S01]  /*3380*/  ISETP.GE.AND P4, PT, R18, R82, PT ;  /* 0x000000521200720c */ /* 0x000fe20003f86270 */
[----:B------:R-:W-:-:S12]  /*3390*/  BSSY B3, `(.L_x_1445) ;  /* 0x000006d000037945 */ /* 0x000fd80003800000 */
[----:B0-----:R-:W-:Y:S05]  /*33a0*/  @P4 BRA `(.L_x_1446) ;  /* 0x0000000400ac4947 */ /* 0x001fea0003800000 */
[--C-:B------:R-:W-:Y:S02]  /*33b0*/  SHF.R.U32.HI R98, RZ, 0x10, R35.reuse ;  /* 0x00000010ff627819 */ /* 0x100fe40000011623 */
[--C-:B------:R-:W-:Y:S02]  /*33c0*/  SHF.R.U32.HI R96, RZ, 0x8, R35.reuse ;  /* 0x00000008ff607819 */ /* 0x100fe40000011623 */
[----:B------:R-:W-:Y:S02]  /*33d0*/  LOP3.LUT R32, R35, 0xff, RZ, 0xc0, !PT ;  /* 0x000000ff23207812 */ /* 0x000fe400078ec0ff */
[----:B------:R-:W-:Y:S02]  /*33e0*/  SHF.R.U32.HI R97, RZ, 0x18, R35 ;  /* 0x00000018ff617819 */ /* 0x000fe40000011623 */
[----:B------:R-:W-:Y:S02]  /*33f0*/  SHF.R.U32.HI R93, RZ, 0x8, R33 ;  /* 0x00000008ff5d7819 */ /* 0x000fe40000011621 */
[----:B------:R-:W-:-:S02]  /*3400*/  LOP3.LUT R34, R33, 0xff, RZ, 0xc0, !PT ;  /* 0x000000ff21227812 */ /* 0x000fc400078ec0ff */
[--C-:B------:R-:W-:Y:S02]  /*3410*/  SHF.R.U32.HI R35, RZ, 0x18, R33.reuse ;  /* 0x00000018ff237819 */ /* 0x100fe40000011621 */
[----:B------:R-:W-:Y:S02]  /*3420*/  SHF.R.U32.HI R95, RZ, 0x10, R33 ;  /* 0x00000010ff5f7819 */ /* 0x000fe40000011621 */
[----:B------:R-:W-:Y:S01]  /*3430*/  PRMT R33, R97, 0x654, R32 ;  /* 0x0000065461217816 */ /* 0x000fe20000000020 */
[----:B------:R-:W-:Y:S01]  /*3440*/  IMAD.SHL.U32 R32, R96, 0x100, RZ ;  /* 0x0000010060207824 */ /* 0x000fe200078e00ff */
[----:B------:R-:W-:Y:S01]  /*3450*/  PRMT R94, R35, 0x654, R34 ;  /* 0x00000654235e7816 */ /* 0x000fe20000000022 */
[----:B------:R-:W-:Y:S01]  /*3460*/  IMAD.SHL.U32 R35, R93, 0x100, RZ ;  /* 0x000001005d237824 */ /* 0x000fe200078e00ff */
[----:B------:R-:W-:Y:S01]  /*3470*/  F2FP.F16.E4M3.UNPACK_B R93, R101.H1 ;  /* 0x00000065ff5d723e */ /* 0x000fe200030006ff */
[----:B--2---:R-:W-:Y:S01]  /*3480*/  IMAD.MOV.U32 R34, RZ, RZ, R4 ;  /* 0x000000ffff227224 */ /* 0x004fe200078e0004 */
[----:B------:R-:W-:Y:S01]  /*3490*/  LOP3.LUT R33, R33, 0xff00, R32, 0xf8, !PT ;  /* 0x0000ff0021217812 */ /* 0x000fe200078ef820 */
[----:B------:R-:W-:Y:S01]  /*34a0*/  IMAD.U32 R32, R98, 0x10000, RZ ;  /* 0x0001000062207824 */ /* 0x000fe200078e00ff */
[----:B------:R-:W-:Y:S01]  /*34b0*/  LOP3.LUT R94, R94, 0xff00, R35, 0xf8, !PT ;  /* 0x0000ff005e5e7812 */ /* 0x000fe200078ef823 */
[----:B------:R-:W-:Y:S01]  /*34c0*/  IMAD.U32 R35, R95, 0x10000, RZ ;  /* 0x000100005f237824 */ /* 0x000fe200078e00ff */
[----:B------:R-:W-:Y:S01]  /*34d0*/  F2FP.F16.E4M3.UNPACK_B R4, R5 ;  /* 0x00000005ff04723e */ /* 0x000fe200020006ff */
[--C-:B------:R-:W-:Y:S01]  /*34e0*/  HADD2.F32 R97, -RZ, R93.reuse.H0_H0 ;  /* 0x2000005dff617230 */ /* 0x100fe20000004100 */
[----:B------:R-:W-:Y:S01]  /*34f0*/  LOP3.LUT R32, R33, 0xff0000, R32, 0xf8, !PT ;  /* 0x00ff000021207812 */ /* 0x000fe200078ef820 */
[----:B------:R-:W-:Y:S01]  /*3500*/  HADD2.F32 R98, -RZ, R93.H1_H1 ;  /* 0x3000005dff627230 */ /* 0x000fe20000004100 */
[----:B------:R-:W-:Y:S01]  /*3510*/  LOP3.LUT R33, R94, 0xff0000, R35, 0xf8, !PT ;  /* 0x00ff00005e217812 */ /* 0x000fe200078ef823 */
[--C-:B------:R-:W-:Y:S01]  /*3520*/  HADD2.F32 R35, -RZ, R4.reuse.H1_H1 ;  /* 0x30000004ff237230 */ /* 0x100fe20000004100 */
[----:B------:R-:W-:Y:S01]  /*3530*/  F2FP.F16.E4M3.UNPACK_B R95, R85.H1 ;  /* 0x00000055ff5f723e */ /* 0x000fe200030006ff */
[----:B------:R-:W-:Y:S01]  /*3540*/  HADD2.F32 R4, -RZ, R4.H0_H0 ;  /* 0x20000004ff047230 */ /* 0x000fe20000004100 */
[----:B------:R-:W-:-:S02]  /*3550*/  F2FP.F16.E4M3.UNPACK_B R5, R5.H1 ;  /* 0x00000005ff05723e */ /* 0x000fc400030006ff */
[CC--:B------:R-:W-:Y:S01]  /*3560*/  FMUL.FTZ R99, R35.reuse, R97.reuse ;  /* 0x0000006123637220 */ /* 0x0c0fe20000410000 */
[----:B------:R-:W-:Y:S02]  /*3570*/  HADD2.F32 R96, -RZ, R95.H0_H0 ;  /* 0x2000005fff607230 */ /* 0x000fe40000004100 */
[C---:B------:R-:W-:Y:S01]  /*3580*/  FMUL.FTZ R100, R4.reuse, R97 ;  /* 0x0000006104647220 */ /* 0x040fe20000410000 */
[--C-:B------:R-:W-:Y:S01]  /*3590*/  HADD2.F32 R94, -RZ, R5.reuse.H1_H1 ;  /* 0x30000005ff5e7230 */ /* 0x100fe20000004100 */
[----:B------:R-:W-:Y:S01]  /*35a0*/  F2FP.F16.E4M3.UNPACK_B R97, R101 ;  /* 0x00000065ff61723e */ /* 0x000fe200020006ff */
[----:B------:R-:W-:Y:S02]  /*35b0*/  HADD2.F32 R93, -RZ, R5.H0_H0 ;  /* 0x20000005ff5d7230 */ /* 0x000fe40000004100 */
[-C--:B------:R-:W-:Y:S01]  /*35c0*/  FFMA.FTZ R4, R4, R96.reuse, -R99 ;  /* 0x0000006004047223 */ /* 0x080fe20000010863 */
[----:B------:R-:W-:Y:S02]  /*35d0*/  HADD2.F32 R95, -RZ, R95.H1_H1 ;  /* 0x3000005fff5f7230 */ /* 0x000fe40000004100 */
[----:B------:R-:W-:Y:S01]  /*35e0*/  FFMA.FTZ R5, R35, R96, R100 ;  /* 0x0000006023057223 */ /* 0x000fe20000010064 */
[CC--:B------:R-:W-:Y:S01]  /*35f0*/  FMUL.FTZ R102, R94.reuse, R98.reuse ;  /* 0x000000625e667220 */ /* 0x0c0fe20000410000 */
[C---:B------:R-:W-:Y:S01]  /*3600*/  FMUL.FTZ R99, R93.reuse, R98 ;  /* 0x000000625d637220 */ /* 0x040fe20000410000 */
[-C--:B------:R-:W-:Y:S01]  /*3610*/  F2FP.F16.E4M3.UNPACK_B R35, R34.reuse.H1 ;  /* 0x00000022ff23723e */ /* 0x080fe200030006ff */
[--C-:B------:R-:W-:Y:S01]  /*3620*/  HADD2.F32 R98, -RZ, R97.reuse.H0_H0 ;  /* 0x20000061ff627230 */ /* 0x100fe20000004100 */
[----:B------:R-:W-:Y:S01]  /*3630*/  F2FP.F16.E4M3.UNPACK_B R34, R34 ;  /* 0x00000022ff22723e */ /* 0x000fe200020006ff */
[-C--:B------:R-:W-:Y:S01]  /*3640*/  FFMA.FTZ R101, R93, R95.reuse, -R102 ;  /* 0x0000005f5d657223 */ /* 0x080fe20000010866 */
[----:B------:R-:W-:Y:S01]  /*3650*/  FFMA.FTZ R104, R94, R95, R99 ;  /* 0x0000005f5e687223 */ /* 0x000fe20000010063 */
[----:B------:R-:W-:Y:S01]  /*3660*/  HADD2.F32 R99, -RZ, R97.H1_H1 ;  /* 0x30000061ff637230 */ /* 0x000fe20000004100 */
[----:B------:R-:W-:Y:S01]  /*3670*/  F2FP.F16.E4M3.UNPACK_B R95, R85 ;  /* 0x00000055ff5f723e */ /* 0x000fe200020006ff */
[--C-:B------:R-:W-:Y:S01]  /*3680*/  HADD2.F32 R94, -RZ, R35.reuse.H1_H1 ;  /* 0x30000023ff5e7230 */ /* 0x100fe20000004100 */
[----:B------:R-:W-:Y:S01]  /*3690*/  F2FP.F16.E4M3.UNPACK_B R97, R32 ;  /* 0x00000020ff61723e */ /* 0x000fe200020006ff */
[----:B------:R-:W-:-:S02]  /*36a0*/  HADD2.F32 R93, -RZ, R35.H0_H0 ;  /* 0x20000023ff5d7230 */ /* 0x000fc40000004100 */
[--C-:B------:R-:W-:Y:S02]  /*36b0*/  HADD2.F32 R85, -RZ, R34.reuse.H1_H1 ;  /* 0x30000022ff557230 */ /* 0x100fe40000004100 */
[CC--:B------:R-:W-:Y:S01]  /*36c0*/  FMUL.FTZ R102, R94.reuse, R99.reuse ;  /* 0x000000635e667220 */ /* 0x0c0fe20000410000 */
[----:B------:R-:W-:Y:S02]  /*36d0*/  HADD2.F32 R35, -RZ, R34.H0_H0 ;  /* 0x20000022ff237230 */ /* 0x000fe40000004100 */
[----:B------:R-:W-:Y:S01]  /*36e0*/  FMUL.FTZ R99, R93, R99 ;  /* 0x000000635d637220 */ /* 0x000fe20000410000 */
[--C-:B------:R-:W-:Y:S02]  /*36f0*/  HADD2.F32 R34, -RZ, R95.reuse.H1_H1 ;  /* 0x3000005fff227230 */ /* 0x100fe40000004100 */
[-C--:B------:R-:W-:Y:S01]  /*3700*/  FMUL.FTZ R100, R85, R98.reuse ;  /* 0x0000006255647220 */ /* 0x080fe20000410000 */
[----:B------:R-:W-:Y:S02]  /*3710*/  HADD2.F32 R96, -RZ, R95.H0_H0 ;  /* 0x2000005fff607230 */ /* 0x000fe40000004100 */
[----:B------:R-:W-:Y:S01]  /*3720*/  FMUL.FTZ R98, R35, R98 ;  /* 0x0000006223627220 */ /* 0x000fe20000410000 */
[----:B------:R-:W-:Y:S01]  /*3730*/  F2FP.F16.E4M3.UNPACK_B R95, R7.H1 ;  /* 0x00000007ff5f723e */ /* 0x000fe200030006ff */
[-C--:B------:R-:W-:Y:S01]  /*3740*/  FFMA.FTZ R93, R93, R34.reuse, -R102 ;  /* 0x000000225d5d7223 */ /* 0x080fe20000010866 */
[----:B------:R-:W-:Y:S01]  /*3750*/  FFMA.FTZ R94, R94, R34, R99 ;  /* 0x000000225e5e7223 */ /* 0x000fe20000010063 */
[-C--:B------:R-:W-:Y:S01]  /*3760*/  FFMA.FTZ R34, R35, R96.reuse, -R100 ;  /* 0x0000006023227223 */ /* 0x080fe20000010864 */
[----:B------:R-:W-:Y:S01]  /*3770*/  FFMA.FTZ R35, R85, R96, R98 ;  /* 0x0000006055237223 */ /* 0x000fe20000010062 */
[----:B------:R-:W-:Y:S01]  /*3780*/  F2FP.SATFINITE.E4M3.F32.PACK_AB_MERGE_C R85, R104, R101, RZ ;  /* 0x000000656855723e */ /* 0x000fe200048070ff */
[--C-:B------:R-:W-:Y:S01]  /*3790*/  HADD2.F32 R96, -RZ, R95.reuse.H0_H0 ;  /* 0x2000005fff607230 */ /* 0x100fe20000004100 */
[----:B------:R-:W-:Y:S01]  /*37a0*/  F2FP.SATFINITE.E4M3.F32.PACK_AB_MERGE_C R93, R94, R93, RZ ;  /* 0x0000005d5e5d723e */ /* 0x000fe200048070ff */
[----:B------:R-:W-:Y:S01]  /*37b0*/  HADD2.F32 R95, -RZ, R95.H1_H1 ;  /* 0x3000005fff5f7230 */ /* 0x000fe20000004100 */
[----:B------:R-:W-:-:S02]  /*37c0*/  F2FP.F16.E4M3.UNPACK_B R101, R33.H1 ;  /* 0x00000021ff65723e */ /* 0x000fc400030006ff */
[----:B------:R-:W-:Y:S02]  /*37d0*/  F2FP.F16.E4M3.UNPACK_B R94, R6.H1 ;  /* 0x00000006ff5e723e */ /* 0x000fe400030006ff */
[----:B------:R-:W-:Y:S01]  /*37e0*/  F2FP.F16.E4M3.UNPACK_B R100, R33 ;  /* 0x00000021ff64723e */ /* 0x000fe200020006ff */
[----:B------:R-:W-:Y:S01]  /*37f0*/  HADD2.F32 R103, -RZ, R101.H1_H1 ;  /* 0x30000065ff677230 */ /* 0x000fe20000004100 */
[----:B------:R-:W-:Y:S01]  /*3800*/  F2FP.F16.E4M3.UNPACK_B R98, R32.H1 ;  /* 0x00000020ff62723e */ /* 0x000fe200030006ff */
[----:B------:R-:W-:Y:S01]  /*3810*/  HADD2.F32 R33, -RZ, R94.H1_H1 ;  /* 0x3000005eff217230 */ /* 0x000fe20000004100 */
[----:B------:R-:W-:Y:S01]  /*3820*/  F2FP.F16.E4M3.UNPACK_B R7, R7 ;  /* 0x00000007ff07723e */ /* 0x000fe200020006ff */
[----:B------:R-:W-:Y:S02]  /*3830*/  HADD2.F32 R102, -RZ, R100.H1_H1 ;  /* 0x30000064ff667230 */ /* 0x000fe40000004100 */
[----:B------:R-:W-:Y:S01]  /*3840*/  FMUL.FTZ R105, R95, R103 ;  /* 0x000000675f697220 */ /* 0x000fe20000410000 */
[----:B------:R-:W-:-:S02]  /*3850*/  HADD2.F32 R94, -RZ, R94.H0_H0 ;  /* 0x2000005eff5e7230 */ /* 0x000fc40000004100 */
[----:B------:R-:W-:Y:S01]  /*3860*/  FMUL.FTZ R104, R96, R103 ;  /* 0x0000006760687220 */ /* 0x000fe20000410000 */
[----:B------:R-:W-:Y:S02]  /*3870*/  HADD2.F32 R32, -RZ, R97.H1_H1 ;  /* 0x30000061ff207230 */ /* 0x000fe40000004100 */
[C---:B------:R-:W-:Y:S01]  /*3880*/  FMUL.FTZ R103, R33.reuse, R102 ;  /* 0x0000006621677220 */ /* 0x040fe20000410000 */
[----:B------:R-:W-:Y:S01]  /*3890*/  F2FP.F16.E4M3.UNPACK_B R6, R6 ;  /* 0x00000006ff06723e */ /* 0x000fe200020006ff */
[C---:B------:R-:W-:Y:S01]  /*38a0*/  FMUL.FTZ R102, R94.reuse, R102 ;  /* 0x000000665e667220 */ /* 0x040fe20000410000 */
[----:B------:R-:W-:Y:S02]  /*38b0*/  HADD2.F32 R99, -RZ, R98.H1_H1 ;  /* 0x30000062ff637230 */ /* 0x000fe40000004100 */
[-C--:B------:R-:W-:Y:S01]  /*38c0*/  FFMA.FTZ R103, R94, R32.reuse, -R103 ;  /* 0x000000205e677223 */ /* 0x080fe20000010867 */
[----:B------:R-:W-:Y:S02]  /*38d0*/  HADD2.F32 R101, -RZ, R101.H0_H0 ;  /* 0x20000065ff657230 */ /* 0x000fe40000004100 */
[----:B------:R-:W-:Y:S01]  /*38e0*/  FFMA.FTZ R102, R33, R32, R102 ;  /* 0x0000002021667223 */ /* 0x000fe20000010066 */
[----:B------:R-:W-:-:S02]  /*38f0*/  HADD2.F32 R32, -RZ, R7.H0_H0 ;  /* 0x20000007ff207230 */ /* 0x000fc40000004100 */
[-C--:B------:R-:W-:Y:S01]  /*3900*/  FFMA.FTZ R105, R96, R99.reuse, -R105 ;  /* 0x0000006360697223 */ /* 0x080fe20000010869 */
[----:B------:R-:W-:Y:S02]  /*3910*/  HADD2.F32 R33, -RZ, R7.H1_H1 ;  /* 0x30000007ff217230 */ /* 0x000fe40000004100 */
[----:B------:R-:W-:Y:S01]  /*3920*/  FFMA.FTZ R104, R95, R99, R104 ;  /* 0x000000635f687223 */ /* 0x000fe20000010068 */
[--C-:B------:R-:W-:Y:S02]  /*3930*/  HADD2.F32 R7, -RZ, R6.reuse.H0_H0 ;  /* 0x20000006ff077230 */ /* 0x100fe40000004100 */
[-C--:B------:R-:W-:Y:S01]  /*3940*/  FMUL.FTZ R96, R32, R101.reuse ;  /* 0x0000006520607220 */ /* 0x080fe20000410000 */
[----:B------:R-:W-:Y:S02]  /*3950*/  HADD2.F32 R6, -RZ, R6.H1_H1 ;  /* 0x30000006ff067230 */ /* 0x000fe40000004100 */
[----:B------:R-:W-:Y:S01]  /*3960*/  FMUL.FTZ R99, R33, R101 ;  /* 0x0000006521637220 */ /* 0x000fe20000410000 */
[----:B------:R-:W-:Y:S01]  /*3970*/  HADD2.F32 R100, -RZ, R100.H0_H0 ;  /* 0x20000064ff647230 */ /* 0x000fe20000004100 */
[----:B------:R-:W-:Y:S01]  /*3980*/  F2FP.SATFINITE.E4M3.F32.PACK_AB_MERGE_C R102, R102, R103, RZ ;  /* 0x000000676666723e */ /* 0x000fe200048070ff */
[----:B------:R-:W-:Y:S01]  /*3990*/  HADD2.F32 R98, -RZ, R98.H0_H0 ;  /* 0x20000062ff627230 */ /* 0x000fe20000004100 */
[----:B------:R-:W-:Y:S01]  /*39a0*/  F2FP.SATFINITE.E4M3.F32.PACK_AB_MERGE_C R104, R104, R105, RZ ;  /* 0x000000696868723e */ /* 0x000fe200048070ff */
[----:B------:R-:W-:-:S02]  /*39b0*/  HADD2.F32 R97, -RZ, R97.H0_H0 ;  /* 0x20000061ff617230 */ /* 0x000fc40000004100 */
[-C--:B------:R-:W-:Y:S01]  /*39c0*/  FMUL.FTZ R94, R6, R100.reuse ;  /* 0x00000064065e7220 */ /* 0x080fe20000410000 */
[----:B------:R-:W-:Y:S01]  /*39d0*/  FMUL.FTZ R95, R7, R100 ;  /* 0x00000064075f7220 */ /* 0x000fe20000410000 */
[-C--:B------:R-:W-:Y:S01]  /*39e0*/  FFMA.FTZ R99, R32, R98.reuse, -R99 ;  /* 0x0000006220637223 */ /* 0x080fe20000010863 */
[----:B------:R-:W-:Y:S01]  /*39f0*/  FFMA.FTZ R96, R33, R98, R96 ;  /* 0x0000006221607223 */ /* 0x000fe20000010060 */
[-C--:B------:R-:W-:Y:S01]  /*3a00*/  FFMA.FTZ R94, R7, R97.reuse, -R94 ;  /* 0x00000061075e7223 */ /* 0x080fe2000001085e */
[----:B------:R-:W-:Y:S01]  /*3a10*/  FFMA.FTZ R95, R6, R97, R95 ;  /* 0x00000061065f7223 */ /* 0x000fe2000001005f */
[----:B------:R-:W-:Y:S02]  /*3a20*/  F2FP.SATFINITE.E4M3.F32.PACK_AB_MERGE_C R5, R5, R4, R85 ;  /* 0x000000040505723e */ /* 0x000fe40004807055 */
[----:B------:R-:W-:Y:S02]  /*3a30*/  F2FP.SATFINITE.E4M3.F32.PACK_AB_MERGE_C R4, R35, R34, R93 ;  /* 0x000000222304723e */ /* 0x000fe4000480705d */
[----:B------:R-:W-:-:S02]  /*3a40*/  F2FP.SATFINITE.E4M3.F32.PACK_AB_MERGE_C R6, R95, R94, R102 ;  /* 0x0000005e5f06723e */ /* 0x000fc40004807066 */
[----:B------:R-:W-:-:S07]  /*3a50*/  F2FP.SATFINITE.E4M3.F32.PACK_AB_MERGE_C R7, R96, R99, R104 ;  /* 0x000000636007723e */ /* 0x000fce0004807068 */
.L_x_1446:
[----:B------:R-:W-:Y:S05]  /*3a60*/  BSYNC B3 ;  /* 0x0000000000037941 */ /* 0x000fea0003800000 */
.L_x_1445:
[----:B--2---:R2:W-:Y:S02]  /*3a70*/  STG.E.128 desc[UR46][R14.64], R4 ;  /* 0x000000040e007986 */ /* 0x0045e4000c101d2e */
.L_x_1444:
[----:B------:R-:W-:Y:S05]  /*3a80*/  BSYNC B2 ;  /* 0x0000000000027941 */ /* 0x000fea0003800000 */
.L_x_1443:
[----:B------:R-:W-:Y:S05]  /*3a90*/  @P2 BRA `(.L_x_1442) ;  /* 0x0000000400c82947 */ /* 0x000fea0003800000 */
[----:B0-2---:R0:W2:Y:S01]  /*3aa0*/  LDS.128 R4, [R89+0x22000] ;  /* 0x0220000059047984 */ /* 0x0050a20000000c00 */
[----:B------:R-:W-:Y:S01]  /*3ab0*/  ISETP.GE.AND P4, PT, R194, R82, PT ;  /* 0x00000052c200720c */ /* 0x000fe20003f86270 */
[----:B------:R-:W-:-:S12]  /*3ac0*/  BSSY B2, `(.L_x_1447) ;  /* 0x000006e000027945 */ /* 0x000fd80003800000 */
[----:B0-----:R-:W-:Y:S05]  /*3ad0*/  @P4 BRA `(.L_x_1448) ;  /* 0x0000000400b04947 */ /* 0x001fea0003800000 */
[----:B------:R-:W-:Y:S02]  /*3ae0*/  SHF.R.U32.HI R85, RZ, 0x8, R29 ;  /* 0x00000008ff557819 */ /* 0x000fe4000001161d */
[----:B------:R-:W-:Y:S02]  /*3af0*/  SHF.R.U32.HI R33, RZ, 0x8, R31 ;  /* 0x00000008ff217819 */ /* 0x000fe4000001161f */
[--C-:B------:R-:W-:Y:S02]  /*3b00*/  SHF.R.U32.HI R93, RZ, 0x18, R29.reuse ;  /* 0x00000018ff5d7819 */ /* 0x100fe4000001161d */
[----:B------:R-:W-:Y:S01]  /*3b10*/  LOP3.LUT R28, R29, 0xff, RZ, 0xc0, !PT ;  /* 0x000000ff1d1c7812 */ /* 0x000fe200078ec0ff */
[----:B------:R-:W-:Y:S01]  /*3b20*/  IMAD.SHL.U32 R33, R33, 0x100, RZ ;  /* 0x0000010021217824 */ /* 0x000fe200078e00ff */
[----:B------:R-:W-:Y:S02]  /*3b30*/  SHF.R.U32.HI R35, RZ, 0x10, R29 ;  /* 0x00000010ff237819 */ /* 0x000fe4000001161d */
[----:B------:R-:W-:-:S02]  /*3b40*/  SHF.R.U32.HI R32, RZ, 0x18, R31 ;  /* 0x00000018ff207819 */ /* 0x000fc4000001161f */
[----:B------:R-:W-:Y:S02]  /*3b50*/  LOP3.LUT R29, R31, 0xff, RZ, 0xc0, !PT ;  /* 0x000000ff1f1d7812 */ /* 0x000fe400078ec0ff */
[----:B------:R-:W-:Y:S01]  /*3b60*/  SHF.R.U32.HI R34, RZ, 0x10, R31 ;  /* 0x00000010ff227819 */ /* 0x000fe2000001161f */
[----:B------:R-:W-:Y:S01]  /*3b70*/  IMAD.SHL.U32 R31, R85, 0x100, RZ ;  /* 0x00000100551f7824 */ /* 0x000fe200078e00ff */
[----:B------:R-:W-:Y:S01]  /*3b80*/  PRMT R30, R93, 0x654, R28 ;  /* 0x000006545d1e7816 */ /* 0x000fe2000000001c */
[----:B--2---:R-:W-:Y:S01]  /*3b90*/  IMAD.MOV.U32 R28, RZ, RZ, R4 ;  /* 0x000000ffff1c7224 */ /* 0x004fe200078e0004 */
[----:B------:R-:W-:Y:S01]  /*3ba0*/  PRMT R32, R32, 0x654, R29 ;  /* 0x0000065420207816 */ /* 0x000fe2000000001d */
[----:B------:R-:W-:Y:S01]  /*3bb0*/  IMAD.MOV.U32 R29, RZ, RZ, R5 ;  /* 0x000000ffff1d7224 */ /* 0x000fe200078e0005 */
[----:B------:R-:W-:Y:S01]  /*3bc0*/  LOP3.LUT R5, R30, 0xff00, R31, 0xf8, !PT ;  /* 0x0000ff001e057812 */ /* 0x000fe200078ef81f */
[----:B------:R-:W-:Y:S01]  /*3bd0*/  IMAD.U32 R30, R35, 0x10000, RZ ;  /* 0x00010000231e7824 */ /* 0x000fe200078e00ff */
[----:B------:R-:W-:Y:S01]  /*3be0*/  LOP3.LUT R32, R32, 0xff00, R33, 0xf8, !PT ;  /* 0x0000ff0020207812 */ /* 0x000fe200078ef821 */
[----:B------:R-:W-:Y:S01]  /*3bf0*/  IMAD.U32 R33, R34, 0x10000, RZ ;  /* 0x0001000022217824 */ /* 0x000fe200078e00ff */
[----:B------:R-:W-:-:S02]  /*3c00*/  F2FP.F16.E4M3.UNPACK_B R4, R29 ;  /* 0x0000001dff04723e */ /* 0x000fc400020006ff */
[-C--:B------:R-:W-:Y:S02]  /*3c10*/  F2FP.F16.E4M3.UNPACK_B R31, R84.reuse.H1 ;  /* 0x00000054ff1f723e */ /* 0x080fe400030006ff */
[----:B------:R-:W-:Y:S01]  /*3c20*/  LOP3.LUT R5, R5, 0xff0000, R30, 0xf8, !PT ;  /* 0x00ff000005057812 */ /* 0x000fe200078ef81e */
[--C-:B------:R-:W-:Y:S01]  /*3c30*/  HADD2.F32 R30, -RZ, R4.reuse.H1_H1 ;  /* 0x30000004ff1e7230 */ /* 0x100fe20000004100 */
[----:B------:R-:W-:Y:S01]  /*3c40*/  LOP3.LUT R93, R32, 0xff0000, R33, 0xf8, !PT ;  /* 0x00ff0000205d7812 */ /* 0x000fe200078ef821 */
[--C-:B------:R-:W-:Y:S01]  /*3c50*/  HADD2.F32 R85, -RZ, R31.reuse.H0_H0 ;  /* 0x2000001fff557230 */ /* 0x100fe20000004100 */
[----:B------:R-:W-:Y:S01]  /*3c60*/  F2FP.F16.E4M3.UNPACK_B R33, R81.H1 ;  /* 0x00000051ff21723e */ /* 0x000fe200030006ff */
[----:B------:R-:W-:Y:S01]  /*3c70*/  HADD2.F32 R4, -RZ, R4.H0_H0 ;  /* 0x20000004ff047230 */ /* 0x000fe20000004100 */
[----:B------:R-:W-:Y:S01]  /*3c80*/  F2FP.F16.E4M3.UNPACK_B R29, R29.H1 ;  /* 0x0000001dff1d723e */ /* 0x000fe200030006ff */
[----:B------:R-:W-:Y:S02]  /*3c90*/  HADD2.F32 R34, -RZ, R31.H1_H1 ;  /* 0x3000001fff227230 */ /* 0x000fe40000004100 */
[----:B------:R-:W-:Y:S01]  /*3ca0*/  FMUL.FTZ R95, R30, R85 ;  /* 0x000000551e5f7220 */ /* 0x000fe20000410000 */
[----:B------:R-:W-:Y:S01]  /*3cb0*/  HADD2.F32 R35, -RZ, R33.H0_H0 ;  /* 0x20000021ff237230 */ /* 0x000fe20000004100 */
[----:B------:R-:W-:Y:S01]  /*3cc0*/  F2FP.F16.E4M3.UNPACK_B R84, R84 ;  /* 0x00000054ff54723e */ /* 0x000fe200020006ff */
[--C-:B------:R-:W-:Y:S01]  /*3cd0*/  HADD2.F32 R32, -RZ, R29.reuse.H1_H1 ;  /* 0x3000001dff207230 */ /* 0x100fe20000004100 */
[----:B------:R-:W-:Y:S01]  /*3ce0*/  F2FP.F16.E4M3.UNPACK_B R81, R81 ;  /* 0x00000051ff51723e */ /* 0x000fe200020006ff */
[----:B------:R-:W-:-:S02]  /*3cf0*/  HADD2.F32 R31, -RZ, R29.H0_H0 ;  /* 0x2000001dff1f7230 */ /* 0x000fc40000004100 */
[----:B------:R-:W-:Y:S01]  /*3d00*/  FMUL.FTZ R29, R4, R85 ;  /* 0x00000055041d7220 */ /* 0x000fe20000410000 */
[----:B------:R-:W-:Y:S02]  /*3d10*/  HADD2.F32 R33, -RZ, R33.H1_H1 ;  /* 0x30000021ff217230 */ /* 0x000fe40000004100 */
[----:B------:R-:W-:Y:S01]  /*3d20*/  FMUL.FTZ R94, R32, R34 ;  /* 0x00000022205e7220 */ /* 0x000fe20000410000 */
[-C--:B------:R-:W-:Y:S01]  /*3d30*/  FFMA.FTZ R4, R4, R35.reuse, -R95 ;  /* 0x0000002304047223 */ /* 0x080fe2000001085f */
[----:B------:R-:W-:Y:S01]  /*3d40*/  FFMA.FTZ R29, R30, R35, R29 ;  /* 0x000000231e1d7223 */ /* 0x000fe2000001001d */
[----:B------:R-:W-:Y:S01]  /*3d50*/  F2FP.F16.E4M3.UNPACK_B R30, R28.H1 ;  /* 0x0000001cff1e723e */ /* 0x000fe200030006ff */
[C---:B------:R-:W-:Y:S01]  /*3d60*/  FMUL.FTZ R85, R31.reuse, R34 ;  /* 0x000000221f557220 */ /* 0x040fe20000410000 */
[----:B------:R-:W-:Y:S01]  /*3d70*/  F2FP.F16.E4M3.UNPACK_B R28, R28 ;  /* 0x0000001cff1c723e */ /* 0x000fe200020006ff */
[----:B------:R-:W-:Y:S01]  /*3d80*/  FFMA.FTZ R94, R31, R33, -R94 ;  /* 0x000000211f5e7223 */ /* 0x000fe2000001085e */
[----:B------:R-:W-:-:S02]  /*3d90*/  HADD2.F32 R34, -RZ, R84.H1_H1 ;  /* 0x30000054ff227230 */ /* 0x000fc40000004100 */
[----:B------:R-:W-:Y:S01]  /*3da0*/  FFMA.FTZ R97, R32, R33, R85 ;  /* 0x0000002120617223 */ /* 0x000fe20000010055 */
[----:B------:R-:W-:Y:S02]  /*3db0*/  HADD2.F32 R84, -RZ, R84.H0_H0 ;  /* 0x20000054ff547230 */ /* 0x000fe40000004100 */
[--C-:B------:R-:W-:Y:S02]  /*3dc0*/  HADD2.F32 R32, -RZ, R30.reuse.H0_H0 ;  /* 0x2000001eff207230 */ /* 0x100fe40000004100 */
[----:B------:R-:W-:Y:S01]  /*3dd0*/  HADD2.F32 R33, -RZ, R30.H1_H1 ;  /* 0x3000001eff217230 */ /* 0x000fe20000004100 */
[----:B------:R-:W-:Y:S01]  /*3de0*/  F2FP.SATFINITE.E4M3.F32.PACK_AB_MERGE_C R99, R97, R94, RZ ;  /* 0x0000005e6163723e */ /* 0x000fe200048070ff */
[--C-:B------:R-:W-:Y:S02]  /*3df0*/  HADD2.F32 R31, -RZ, R28.reuse.H1_H1 ;  /* 0x3000001cff1f7230 */ /* 0x100fe40000004100 */
[----:B------:R-:W-:Y:S02]  /*3e00*/  HADD2.F32 R30, -RZ, R28.H0_H0 ;  /* 0x2000001cff1e7230 */ /* 0x000fe40000004100 */
[----:B------:R-:W-:Y:S01]  /*3e10*/  FMUL.FTZ R85, R33, R34 ;  /* 0x0000002221557220 */ /* 0x000fe20000410000 */
[----:B------:R-:W-:-:S02]  /*3e20*/  HADD2.F32 R28, -RZ, R81.H1_H1 ;  /* 0x30000051ff1c7230 */ /* 0x000fc40000004100 */
[CC--:B------:R-:W-:Y:S01]  /*3e30*/  FMUL.FTZ R35, R31.reuse, R84.reuse ;  /* 0x000000541f237220 */ /* 0x0c0fe20000410000 */
[----:B------:R-:W-:Y:S02]  /*3e40*/  HADD2.F32 R81, -RZ, R81.H0_H0 ;  /* 0x20000051ff517230 */ /* 0x000fe40000004100 */
[----:B------:R-:W-:Y:S01]  /*3e50*/  FMUL.FTZ R84, R30, R84 ;  /* 0x000000541e547220 */ /* 0x000fe20000410000 */
[C---:B------:R-:W-:Y:S01]  /*3e60*/  FMUL.FTZ R34, R32.reuse, R34 ;  /* 0x0000002220227220 */ /* 0x040fe20000410000 */
[-C--:B------:R-:W-:Y:S02]  /*3e70*/  FFMA.FTZ R85, R32, R28.reuse, -R85 ;  /* 0x0000001c20557223 */ /* 0x080fe40000010855 */
[----:B------:R-:W-:Y:S01]  /*3e80*/  FFMA.FTZ R95, R31, R81, R84 ;  /* 0x000000511f5f7223 */ /* 0x000fe20000010054 */
[----:B------:R-:W-:Y:S01]  /*3e90*/  F2FP.F16.E4M3.UNPACK_B R31, R7.H1 ;  /* 0x00000007ff1f723e */ /* 0x000fe200030006ff */
[----:B------:R-:W-:Y:S01]  /*3ea0*/  FFMA.FTZ R34, R33, R28, R34 ;  /* 0x0000001c21227223 */ /* 0x000fe20000010022 */
[----:B------:R-:W-:Y:S01]  /*3eb0*/  F2FP.F16.E4M3.UNPACK_B R84, R93.H1 ;  /* 0x0000005dff54723e */ /* 0x000fe200030006ff */
[----:B------:R-:W-:Y:S01]  /*3ec0*/  FFMA.FTZ R28, R30, R81, -R35 ;  /* 0x000000511e1c7223 */ /* 0x000fe20000010823 */
[----:B------:R-:W-:Y:S01]  /*3ed0*/  F2FP.F16.E4M3.UNPACK_B R35, R5.H1 ;  /* 0x00000005ff23723e */ /* 0x000fe200030006ff */
[--C-:B------:R-:W-:Y:S01]  /*3ee0*/  HADD2.F32 R33, -RZ, R31.reuse.H1_H1 ;  /* 0x3000001fff217230 */ /* 0x100fe20000004100 */
[----:B------:R-:W-:Y:S01]  /*3ef0*/  F2FP.F16.E4M3.UNPACK_B R30, R6.H1 ;  /* 0x00000006ff1e723e */ /* 0x000fe200030006ff */
[----:B------:R-:W-:Y:S01]  /*3f00*/  HADD2.F32 R94, -RZ, R84.H1_H1 ;  /* 0x30000054ff5e7230 */ /* 0x000fe20000004100 */
[----:B------:R-:W-:Y:S01]  /*3f10*/  F2FP.F16.E4M3.UNPACK_B R93, R93 ;  /* 0x0000005dff5d723e */ /* 0x000fe200020006ff */
[----:B------:R-:W-:Y:S01]  /*3f20*/  HADD2.F32 R32, -RZ, R31.H0_H0 ;  /* 0x2000001fff207230 */ /* 0x000fe20000004100 */
[----:B------:R-:W-:Y:S01]  /*3f30*/  F2FP.SATFINITE.E4M3.F32.PACK_AB_MERGE_C R98, R34, R85, RZ ;  /* 0x000000552262723e */ /* 0x000fe200048070ff */
[----:B------:R-:W-:Y:S01]  /*3f40*/  HADD2.F32 R81, -RZ, R35.H1_H1 ;  /* 0x30000023ff517230 */ /* 0x000fe20000004100 */
[----:B------:R-:W-:Y:S01]  /*3f50*/  F2FP.F16.E4M3.UNPACK_B R34, R5 ;  /* 0x00000005ff22723e */ /* 0x000fe200020006ff */
[----:B------:R-:W-:-:S02]  /*3f60*/  HADD2.F32 R31, -RZ, R30.H1_H1 ;  /* 0x3000001eff1f7230 */ /* 0x000fc40000004100 */
[-C--:B------:R-:W-:Y:S01]  /*3f70*/  FMUL.FTZ R5, R33, R94.reuse ;  /* 0x0000005e21057220 */ /* 0x080fe20000410000 */
[----:B------:R-:W-:Y:S02]  /*3f80*/  HADD2.F32 R85, -RZ, R93.H1_H1 ;  /* 0x3000005dff557230 */ /* 0x000fe40000004100 */
[C---:B------:R-:W-:Y:S01]  /*3f90*/  FMUL.FTZ R94, R32.reuse, R94 ;  /* 0x0000005e205e7220 */ /* 0x040fe20000410000 */
[----:B------:R-:W-:Y:S02]  /*3fa0*/  HADD2.F32 R30, -RZ, R30.H0_H0 ;  /* 0x2000001eff1e7230 */ /* 0x000fe40000004100 */
[----:B------:R-:W-:Y:S01]  /*3fb0*/  FFMA.FTZ R96, R32, R81, -R5 ;  /* 0x0000005120607223 */ /* 0x000fe20000010805 */
[----:B------:R-:W-:Y:S02]  /*3fc0*/  HADD2.F32 R5, -RZ, R34.H1_H1 ;  /* 0x30000022ff057230 */ /* 0x000fe40000004100 */
[----:B------:R-:W-:Y:S01]  /*3fd0*/  FMUL.FTZ R97, R31, R85 ;  /* 0x000000551f617220 */ /* 0x000fe20000410000 */
[----:B------:R-:W-:Y:S01]  /*3fe0*/  F2FP.F16.E4M3.UNPACK_B R7, R7 ;  /* 0x00000007ff07723e */ /* 0x000fe200020006ff */
[C---:B------:R-:W-:Y:S01]  /*3ff0*/  FMUL.FTZ R32, R30.reuse, R85 ;  /* 0x000000551e207220 */ /* 0x040fe20000410000 */
[----:B------:R-:W-:Y:S01]  /*4000*/  F2FP.F16.E4M3.UNPACK_B R6, R6 ;  /* 0x00000006ff06723e */ /* 0x000fe200020006ff */
[----:B------:R-:W-:Y:S01]  /*4010*/  FFMA.FTZ R33, R33, R81, R94 ;  /* 0x0000005121217223 */ /* 0x000fe2000001005e */
[-C--:B------:R-:W-:Y:S01]  /*4020*/  FFMA.FTZ R97, R30, R5.reuse, -R97 ;  /* 0x000000051e617223 */ /* 0x080fe20000010861 */
[----:B------:R-:W-:Y:S01]  /*4030*/  FFMA.FTZ R94, R31, R5, R32 ;  /* 0x000000051f5e7223 */ /* 0x000fe20000010020 */
[----:B------:R-:W-:-:S02]  /*4040*/  HADD2.F32 R30, -RZ, R7.H0_H0 ;  /* 0x20000007ff1e7230 */ /* 0x000fc40000004100 */
[----:B------:R-:W-:Y:S01]  /*4050*/  HADD2.F32 R5, -RZ, R6.H0_H0 ;  /* 0x20000006ff057230 */ /* 0x000fe20000004100 */
[----:B------:R-:W-:Y:S01]  /*4060*/  F2FP.SATFINITE.E4M3.F32.PACK_AB_MERGE_C R33, R33, R96, RZ ;  /* 0x000000602121723e */ /* 0x000fe200048070ff */
[----:B------:R-:W-:Y:S01]  /*4070*/  HADD2.F32 R7, -RZ, R7.H1_H1 ;  /* 0x30000007ff077230 */ /* 0x000fe20000004100 */
[----:B------:R-:W-:Y:S01]  /*4080*/  F2FP.SATFINITE.E4M3.F32.PACK_AB_MERGE_C R94, R94, R97, RZ ;  /* 0x000000615e5e723e */ /* 0x000fe200048070ff */
[----:B------:R-:W-:Y:S02]  /*4090*/  HADD2.F32 R84, -RZ, R84.H0_H0 ;  /* 0x20000054ff547230 */ /* 0x000fe40000004100 */
[----:B------:R-:W-:Y:S02]  /*40a0*/  HADD2.F32 R6, -RZ, R6.H1_H1 ;  /* 0x30000006ff067230 */ /* 0x000fe40000004100 */
[----:B------:R-:W-:Y:S02]  /*40b0*/  HADD2.F32 R93, -RZ, R93.H0_H0 ;  /* 0x2000005dff5d7230 */ /* 0x000fe40000004100 */
[----:B------:R-:W-:Y:S01]  /*40c0*/  FMUL.FTZ R31, R7, R84 ;  /* 0x00000054071f7220 */ /* 0x000fe20000410000 */
[----:B------:R-:W-:-:S02]  /*40d0*/  HADD2.F32 R35, -RZ, R35.H0_H0 ;  /* 0x20000023ff237230 */ /* 0x000fc40000004100 */
[----:B------:R-:W-:Y:S01]  /*40e0*/  FMUL.FTZ R84, R30, R84 ;  /* 0x000000541e547220 */ /* 0x000fe20000410000 */
[----:B------:R-:W-:Y:S02]  /*40f0*/  HADD2.F32 R34, -RZ, R34.H0_H0 ;  /* 0x20000022ff227230 */ /* 0x000fe40000004100 */
[-C--:B------:R-:W-:Y:S01]  /*4100*/  FMUL.FTZ R32, R6, R93.reuse ;  /* 0x0000005d06207220 */ /* 0x080fe20000410000 */
[----:B------:R-:W-:Y:S01]  /*4110*/  FMUL.FTZ R93, R5, R93 ;  /* 0x0000005d055d7220 */ /* 0x000fe20000410000 */
[-C--:B------:R-:W-:Y:S01]  /*4120*/  FFMA.FTZ R31, R30, R35.reuse, -R31 ;  /* 0x000000231e1f7223 */ /* 0x080fe2000001081f */
[----:B------:R-:W-:Y:S01]  /*4130*/  FFMA.FTZ R84, R7, R35, R84 ;  /* 0x0000002307547223 */ /* 0x000fe20000010054 */
[-C--:B------:R-:W-:Y:S01]  /*4140*/  FFMA.FTZ R32, R5, R34.reuse, -R32 ;  /* 0x0000002205207223 */ /* 0x080fe20000010820 */
[----:B------:R-:W-:Y:S01]  /*4150*/  FFMA.FTZ R93, R6, R34, R93 ;  /* 0x00000022065d7223 */ /* 0x000fe2000001005d */
[----:B------:R-:W-:Y:S02]  /*4160*/  F2FP.SATFINITE.E4M3.F32.PACK_AB_MERGE_C R5, R29, R4, R99 ;  /* 0x000000041d05723e */ /* 0x000fe40004807063 */
[----:B------:R-:W-:-:S02]  /*4170*/  F2FP.SATFINITE.E4M3.F32.PACK_AB_MERGE_C R4, R95, R28, R98 ;  /* 0x0000001c5f04723e */ /* 0x000fc40004807062 */
[----:B------:R-:W-:Y:S02]  /*4180*/  F2FP.SATFINITE.E4M3.F32.PACK_AB_MERGE_C R6, R93, R32, R94 ;  /* 0x000000205d06723e */ /* 0x000fe4000480705e */
[----:B------:R-:W-:-:S07]  /*4190*/  F2FP.SATFINITE.E4M3.F32.PACK_AB_MERGE_C R7, R84, R31, R33 ;  /* 0x0000001f5407723e */ /* 0x000fce0004807021 */
.L_x_1448:
[----:B------:R-:W-:Y:S05]  /*41a0*/  BSYNC B2 ;  /* 0x0000000000027941 */ /* 0x000fea0003800000 */
.L_x_1447:
[----:B--2---:R3:W-:Y:S02]  /*41b0*/  STG.E.128 desc[UR46][R14.64+0x80], R4 ;  /* 0x000080040e007986 */ /* 0x0047e4000c101d2e */
.L_x_1442:
[----:B------:R-:W-:Y:S05]  /*41c0*/  BSYNC B1 ;  /* 0x0000000000017941 */ /* 0x000fea0003800000 */
.L_x_1441:
[----:B------:R-:W-:Y:S05]  /*41d0*/  @P5 BRA `(.L_x_1449) ;  /* 0x0000003000e45947 */ /* 0x000fea0003800000 */
[----:B------:R-:W-:Y:S04]  /*41e0*/  BSSY B1, `(.L_x_1450) ;  /* 0x0000073000017945 */ /* 0x000fe80003800000 */
[----:B------:R-:W-:Y:S05]  /*41f0*/  @P1 BRA `(.L_x_1451) ;  /* 0x0000000400c41947 */ /* 0x000fea0003800000 */
[----:B0-23--:R0:W2:Y:S01]  /*4200*/  LDS.128 R4, [R89+0x21000] ;  /* 0x0210000059047984 */ /* 0x00d0a20000000c00 */
[----:B------:R-:W-:Y:S01]  /*4210*/  ISETP.GE.AND P4, PT, R18, R82, PT ;  /* 0x000000521200720c */ /* 0x000fe20003f86270 */
[----:B------:R-:W-:-:S12]  /*4220*/  BSSY B2, `(.L_x_1452) ;  /* 0x000006d000027945 */ /* 0x000fd80003800000 */
[----:B0-----:R-:W-:Y:S05]  /*4230*/  @P4 BRA `(.L_x_1453) ;  /* 0x0000000400ac4947 */ /* 0x001fea0003800000 */
[--C-:B------:R-:W-:Y:S02]  /*4240*/  SHF.R.U32.HI R15, RZ, 0x18, R25.reuse ;  /* 0x00000018ff0f7819 */ /* 0x100fe40000011619 */
[----:B------:R-:W-:Y:S02]  /*4250*/  LOP3.LUT R14, R25, 0xff, RZ, 0xc0, !PT ;  /* 0x000000ff190e7812 */ /* 0x000fe400078ec0ff */
[--C-:B------:R-:W-:Y:S02]  /*4260*/  SHF.R.U32.HI R29, RZ, 0x8, R25.reuse ;  /* 0x00000008ff1d7819 */ /* 0x100fe40000011619 */
[----:B------:R-:W-:Y:S02]  /*4270*/  SHF.R.U32.HI R28, RZ, 0x10, R25 ;  /* 0x00000010ff1c7819 */ /* 0x000fe40000011619 */
[----:B------:R-:W-:Y:S02]  /*4280*/  SHF.R.U32.HI R25, RZ, 0x18, R27 ;  /* 0x00000018ff197819 */ /* 0x000fe4000001161b */
[----:B------:R-:W-:-:S02]  /*4290*/  LOP3.LUT R24, R27, 0xff, RZ, 0xc0, !PT ;  /* 0x000000ff1b187812 */ /* 0x000fc400078ec0ff */
[--C-:B------:R-:W-:Y:S02]  /*42a0*/  SHF.R.U32.HI R26, RZ, 0x8, R27.reuse ;  /* 0x00000008ff1a7819 */ /* 0x100fe4000001161b */
[----:B------:R-:W-:Y:S02]  /*42b0*/  PRMT R25, R25, 0x654, R24 ;  /* 0x0000065419197816 */ /* 0x000fe40000000018 */
[----:B------:R-:W-:Y:S01]  /*42c0*/  SHF.R.U32.HI R27, RZ, 0x10, R27 ;  /* 0x00000010ff1b7819 */ /* 0x000fe2000001161b */
[----:B------:R-:W-:Y:S01]  /*42d0*/  IMAD.SHL.U32 R26, R26, 0x100, RZ ;  /* 0x000001001a1a7824 */ /* 0x000fe200078e00ff */
[----:B------:R-:W-:Y:S01]  /*42e0*/  PRMT R15, R15, 0x654, R14 ;  /* 0x000006540f0f7816 */ /* 0x000fe2000000000e */
[----:B--2---:R-:W-:Y:S01]  /*42f0*/  IMAD.MOV.U32 R14, RZ, RZ, R4 ;  /* 0x000000ffff0e7224 */ /* 0x004fe200078e0004 */
[----:B------:R-:W-:Y:S01]  /*4300*/  SHF.L.U32 R24, R29, 0x8, RZ ;  /* 0x000000081d187819 */ /* 0x000fe200000006ff */
[----:B------:R-:W-:Y:S01]  /*4310*/  IMAD.U32 R27, R27, 0x10000, RZ ;  /* 0x000100001b1b7824 */ /* 0x000fe200078e00ff */
[----:B------:R-:W-:-:S02]  /*4320*/  LOP3.LUT R26, R25, 0xff00, R26, 0xf8, !PT ;  /* 0x0000ff00191a7812 */ /* 0x000fc400078ef81a */
[----:B------:R-:W-:Y:S01]  /*4330*/  LOP3.LUT R15, R15, 0xff00, R24, 0xf8, !PT ;  /* 0x0000ff000f0f7812 */ /* 0x000fe200078ef818 */
[----:B------:R-:W-:Y:S01]  /*4340*/  IMAD.U32 R24, R28, 0x10000, RZ ;  /* 0x000100001c187824 */ /* 0x000fe200078e00ff */
[----:B------:R-:W-:Y:S02]  /*4350*/  F2FP.F16.E4M3.UNPACK_B R4, R5 ;  /* 0x00000005ff04723e */ /* 0x000fe400020006ff */
[----:B------:R-:W-:Y:S02]  /*4360*/  F2FP.F16.E4M3.UNPACK_B R25, R83.H1 ;  /* 0x00000053ff19723e */ /* 0x000fe400030006ff */
[----:B------:R-:W-:Y:S01]  /*4370*/  LOP3.LUT R28, R15, 0xff0000, R24, 0xf8, !PT ;  /* 0x00ff00000f1c7812 */ /* 0x000fe200078ef818 */
[--C-:B------:R-:W-:Y:S01]  /*4380*/  HADD2.F32 R15, -RZ, R4.reuse.H1_H1 ;  /* 0x30000004ff0f7230 */ /* 0x100fe20000004100 */
[----:B------:R-:W-:Y:S01]  /*4390*/  LOP3.LUT R31, R26, 0xff0000, R27, 0xf8, !PT ;  /* 0x00ff00001a1f7812 */ /* 0x000fe200078ef81b */
[--C-:B------:R-:W-:Y:S01]  /*43a0*/  HADD2.F32 R29, -RZ, R25.reuse.H0_H0 ;  /* 0x20000019ff1d7230 */ /* 0x100fe20000004100 */
[----:B------:R-:W-:Y:S01]  /*43b0*/  F2FP.F16.E4M3.UNPACK_B R26, R80.H1 ;  /* 0x00000050ff1a723e */ /* 0x000fe200030006ff */
[----:B------:R-:W-:Y:S01]  /*43c0*/  HADD2.F32 R4, -RZ, R4.H0_H0 ;  /* 0x20000004ff047230 */ /* 0x000fe20000004100 */
[----:B------:R-:W-:Y:S01]  /*43d0*/  F2FP.F16.E4M3.UNPACK_B R5, R5.H1 ;  /* 0x00000005ff05723e */ /* 0x000fe200030006ff */
[----:B------:R-:W-:-:S02]  /*43e0*/  HADD2.F32 R30, -RZ, R25.H1_H1 ;  /* 0x30000019ff1e7230 */ /* 0x000fc40000004100 */
[CC--:B------:R-:W-:Y:S01]  /*43f0*/  FMUL.FTZ R33, R15.reuse, R29.reuse ;  /* 0x0000001d0f217220 */ /* 0x0c0fe20000410000 */
[--C-:B------:R-:W-:Y:S02]  /*4400*/  HADD2.F32 R27, -RZ, R26.reuse.H0_H0 ;  /* 0x2000001aff1b7230 */ /* 0x100fe40000004100 */
[----:B------:R-:W-:Y:S01]  /*4410*/  FMUL.FTZ R32, R4, R29 ;  /* 0x0000001d04207220 */ /* 0x000fe20000410000 */
[--C-:B------:R-:W-:Y:S01]  /*4420*/  HADD2.F32 R25, -RZ, R5.reuse.H1_H1 ;  /* 0x30000005ff197230 */ /* 0x100fe20000004100 */
[----:B------:R-:W-:Y:S01]  /*4430*/  F2FP.F16.E4M3.UNPACK_B R83, R83 ;  /* 0x00000053ff53723e */ /* 0x000fe200020006ff */
[----:B------:R-:W-:Y:S02]  /*4440*/  HADD2.F32 R24, -RZ, R5.H0_H0 ;  /* 0x20000005ff187230 */ /* 0x000fe40000004100 */
[-C--:B------:R-:W-:Y:S01]  /*4450*/  FFMA.FTZ R5, R15, R27.reuse, R32 ;  /* 0x0000001b0f057223 */ /* 0x080fe20000010020 */
[----:B------:R-:W-:Y:S02]  /*4460*/  HADD2.F32 R26, -RZ, R26.H1_H1 ;  /* 0x3000001aff1a7230 */ /* 0x000fe40000004100 */
[C---:B------:R-:W-:Y:S01]  /*4470*/  FMUL.FTZ R29, R25.reuse, R30 ;  /* 0x0000001e191d7220 */ /* 0x040fe20000410000 */
[----:B------:R-:W-:Y:S01]  /*4480*/  F2FP.F16.E4M3.UNPACK_B R15, R14.H1 ;  /* 0x0000000eff0f723e */ /* 0x000fe200030006ff */
[----:B------:R-:W-:Y:S01]  /*4490*/  FMUL.FTZ R30, R24, R30 ;  /* 0x0000001e181e7220 */ /* 0x000fe20000410000 */
[----:B------:R-:W-:Y:S01]  /*44a0*/  FFMA.FTZ R4, R4, R27, -R33 ;  /* 0x0000001b04047223 */ /* 0x000fe20000010821 */
[----:B------:R-:W-:Y:S01]  /*44b0*/  FFMA.FTZ R34, R24, R26, -R29 ;  /* 0x0000001a18227223 */ /* 0x000fe2000001081d */
[----:B------:R-:W-:Y:S01]  /*44c0*/  F2FP.F16.E4M3.UNPACK_B R14, R14 ;  /* 0x0000000eff0e723e */ /* 0x000fe200020006ff */
[----:B------:R-:W-:Y:S01]  /*44d0*/  FFMA.FTZ R35, R25, R26, R30 ;  /* 0x0000001a19237223 */ /* 0x000fe2000001001e */
[----:B------:R-:W-:Y:S01]  /*44e0*/  F2FP.F16.E4M3.UNPACK_B R80, R80 ;  /* 0x00000050ff50723e */ /* 0x000fe200020006ff */
[----:B------:R-:W-:-:S02]  /*44f0*/  HADD2.F32 R27, -RZ, R83.H1_H1 ;  /* 0x30000053ff1b7230 */ /* 0x000fc40000004100 */
[--C-:B------:R-:W-:Y:S02]  /*4500*/  HADD2.F32 R24, -RZ, R15.reuse.H0_H0 ;  /* 0x2000000fff187230 */ /* 0x100fe40000004100 */
[----:B------:R-:W-:Y:S02]  /*4510*/  HADD2.F32 R25, -RZ, R15.H1_H1 ;  /* 0x3000000fff197230 */ /* 0x000fe40000004100 */
[----:B------:R-:W-:Y:S02]  /*4520*/  HADD2.F32 R15, -RZ, R14.H0_H0 ;  /* 0x2000000eff0f7230 */ /* 0x000fe40000004100 */
[-C--:B------:R-:W-:Y:S01]  /*4530*/  FMUL.FTZ R32, R24, R27.reuse ;  /* 0x0000001b18207220 */ /* 0x080fe20000410000 */
[----:B------:R-:W-:Y:S02]  /*4540*/  HADD2.F32 R26, -RZ, R80.H1_H1 ;  /* 0x30000050ff1a7230 */ /* 0x000fe40000004100 */
[----:B------:R-:W-:Y:S01]  /*4550*/  FMUL.FTZ R29, R25, R27 ;  /* 0x0000001b191d7220 */ /* 0x000fe20000410000 */
[----:B------:R-:W-:-:S02]  /*4560*/  HADD2.F32 R83, -RZ, R83.H0_H0 ;  /* 0x20000053ff537230 */ /* 0x000fc40000004100 */
[----:B------:R-:W-:Y:S02]  /*4570*/  HADD2.F32 R14, -RZ, R14.H1_H1 ;  /* 0x3000000eff0e7230 */ /* 0x000fe40000004100 */
[-C--:B------:R-:W-:Y:S01]  /*4580*/  FFMA.FTZ R29, R24, R26.reuse, -R29 ;  /* 0x0000001a181d7223 */ /* 0x080fe2000001081d */
[----:B------:R-:W-:Y:S02]  /*4590*/  HADD2.F32 R80, -RZ, R80.H0_H0 ;  /* 0x20000050ff507230 */ /* 0x000fe40000004100 */
[----:B------:R-:W-:Y:S01]  /*45a0*/  FFMA.FTZ R32, R25, R26, R32 ;  /* 0x0000001a19207223 */ /* 0x000fe20000010020 */
[-C--:B------:R-:W-:Y:S01]  /*45b0*/  F2FP.F16.E4M3.UNPACK_B R26, R28.reuse.H1 ;  /* 0x0000001cff1a723e */ /* 0x080fe200030006ff */
[-C--:B------:R-:W-:Y:S01]  /*45c0*/  FMUL.FTZ R30, R14, R83.reuse ;  /* 0x000000530e1e7220 */ /* 0x080fe20000410000 */
[C---:B------:R-:W-:Y:S01]  /*45d0*/  FMUL.FTZ R83, R15.reuse, R83 ;  /* 0x000000530f537220 */ /* 0x040fe20000410000 */
[----:B------:R-:W-:Y:S02]  /*45e0*/  F2FP.F16.E4M3.UNPACK_B R28, R28 ;  /* 0x0000001cff1c723e */ /* 0x000fe400020006ff */
[-C--:B------:R-:W-:Y:S01]  /*45f0*/  FFMA.FTZ R33, R15, R80.reuse, -R30 ;  /* 0x000000500f217223 */ /* 0x080fe2000001081e */
[----:B------:R-:W-:Y:S01]  /*4600*/  F2FP.SATFINITE.E4M3.F32.PACK_AB_MERGE_C R81, R32, R29, RZ ;  /* 0x0000001d2051723e */ /* 0x000fe200048070ff */
[----:B------:R-:W-:Y:S01]  /*4610*/  FFMA.FTZ R80, R14, R80, R83 ;  /* 0x000000500e507223 */ /* 0x000fe20000010053 */
[----:B------:R-:W-:Y:S01]  /*4620*/  F2FP.F16.E4M3.UNPACK_B R15, R7.H1 ;  /* 0x00000007ff0f723e */ /* 0x000fe200030006ff */
[--C-:B------:R-:W-:Y:S01]  /*4630*/  HADD2.F32 R27, -RZ, R26.reuse.H1_H1 ;  /* 0x3000001aff1b7230 */ /* 0x100fe20000004100 */
[-C--:B------:R-:W-:Y:S01]  /*4640*/  F2FP.F16.E4M3.UNPACK_B R29, R31.reuse.H1 ;  /* 0x0000001fff1d723e */ /* 0x080fe200030006ff */
[----:B------:R-:W-:Y:S01]  /*4650*/  HADD2.F32 R26, -RZ, R26.H0_H0 ;  /* 0x2000001aff1a7230 */ /* 0x000fe20000004100 */
[----:B------:R-:W-:Y:S01]  /*4660*/  F2FP.F16.E4M3.UNPACK_B R14, R6.H1 ;  /* 0x00000006ff0e723e */ /* 0x000fe200030006ff */
[----:B------:R-:W-:Y:S01]  /*4670*/  HADD2.F32 R25, -RZ, R15.H1_H1 ;  /* 0x3000000fff197230 */ /* 0x000fe20000004100 */
[----:B------:R-:W-:Y:S01]  /*4680*/  F2FP.F16.E4M3.UNPACK_B R31, R31 ;  /* 0x0000001fff1f723e */ /* 0x000fe200020006ff */
[----:B------:R-:W-:Y:S01]  /*4690*/  HADD2.F32 R32, -RZ, R29.H1_H1 ;  /* 0x3000001dff207230 */ /* 0x000fe20000004100 */
[----:B------:R-:W-:Y:S01]  /*46a0*/  F2FP.SATFINITE.E4M3.F32.PACK_AB_MERGE_C R83, R35, R34, RZ ;  /* 0x000000222353723e */ /* 0x000fe200048070ff */
[----:B------:R-:W-:Y:S01]  /*46b0*/  HADD2.F32 R24, -RZ, R15.H0_H0 ;  /* 0x2000000fff187230 */ /* 0x000fe20000004100 */
[----:B------:R-:W-:Y:S01]  /*46c0*/  F2FP.F16.E4M3.UNPACK_B R7, R7 ;  /* 0x00000007ff07723e */ /* 0x000fe200020006ff */
[----:B------:R-:W-:-:S02]  /*46d0*/  HADD2.F32 R15, -RZ, R14.H1_H1 ;  /* 0x3000000eff0f7230 */ /* 0x000fc40000004100 */
[-C--:B------:R-:W-:Y:S01]  /*46e0*/  FMUL.FTZ R35, R25, R32.reuse ;  /* 0x0000002019237220 */ /* 0x080fe20000410000 */
[--C-:B------:R-:W-:Y:S02]  /*46f0*/  HADD2.F32 R30, -RZ, R31.reuse.H1_H1 ;  /* 0x3000001fff1e7230 */ /* 0x100fe40000004100 */
[C---:B------:R-:W-:Y:S01]  /*4700*/  FMUL.FTZ R32, R24.reuse, R32 ;  /* 0x0000002018207220 */ /* 0x040fe20000410000 */
[----:B------:R-:W-:Y:S02]  /*4710*/  HADD2.F32 R14, -RZ, R14.H0_H0 ;  /* 0x2000000eff0e7230 */ /* 0x000fe40000004100 */
[----:B------:R-:W-:Y:S01]  /*4720*/  FFMA.FTZ R34, R24, R27, -R35 ;  /* 0x0000001b18227223 */ /* 0x000fe20000010823 */
[----:B------:R-:W-:Y:S02]  /*4730*/  HADD2.F32 R24, -RZ, R28.H1_H1 ;  /* 0x3000001cff187230 */ /* 0x000fe40000004100 */
[----:B------:R-:W-:Y:S01]  /*4740*/  FMUL.FTZ R35, R15, R30 ;  /* 0x0000001e0f237220 */ /* 0x000fe20000410000 */
[----:B------:R-:W-:Y:S01]  /*4750*/  F2FP.F16.E4M3.UNPACK_B R6, R6 ;  /* 0x00000006ff06723e */ /* 0x000fe200020006ff */
[----:B------:R-:W-:Y:S01]  /*4760*/  FMUL.FTZ R30, R14, R30 ;  /* 0x0000001e0e1e7220 */ /* 0x000fe20000410000 */
[----:B------:R-:W-:-:S02]  /*4770*/  HADD2.F32 R31, -RZ, R31.H0_H0 ;  /* 0x2000001fff1f7230 */ /* 0x000fc40000004100 */
[-C--:B------:R-:W-:Y:S01]  /*4780*/  FFMA.FTZ R35, R14, R24.reuse, -R35 ;  /* 0x000000180e237223 */ /* 0x080fe20000010823 */
[--C-:B------:R-:W-:Y:S02]  /*4790*/  HADD2.F32 R14, -RZ, R7.reuse.H0_H0 ;  /* 0x20000007ff0e7230 */ /* 0x100fe40000004100 */
[----:B------:R-:W-:Y:S01]  /*47a0*/  FFMA.FTZ R30, R15, R24, R30 ;  /* 0x000000180f1e7223 */ /* 0x000fe2000001001e */
[----:B------:R-:W-:Y:S02]  /*47b0*/  HADD2.F32 R15, -RZ, R7.H1_H1 ;  /* 0x30000007ff0f7230 */ /* 0x000fe40000004100 */
[----:B------:R-:W-:Y:S01]  /*47c0*/  FFMA.FTZ R27, R25, R27, R32 ;  /* 0x0000001b191b7223 */ /* 0x000fe20000010020 */
[--C-:B------:R-:W-:Y:S01]  /*47d0*/  HADD2.F32 R7, -RZ, R6.reuse.H0_H0 ;  /* 0x20000006ff077230 */ /* 0x100fe20000004100 */
[----:B------:R-:W-:Y:S01]  /*47e0*/  F2FP.SATFINITE.E4M3.F32.PACK_AB_MERGE_C R5, R5, R4, R83 ;  /* 0x000000040505723e */ /* 0x000fe20004807053 */
[----:B------:R-:W-:Y:S01]  /*47f0*/  HADD2.F32 R6, -RZ, R6.H1_H1 ;  /* 0x30000006ff067230 */ /* 0x000fe20000004100 */
[----:B------:R-:W-:Y:S01]  /*4800*/  F2FP.SATFINITE.E4M3.F32.PACK_AB_MERGE_C R30, R30, R35, RZ ;  /* 0x000000231e1e723e */ /* 0x000fe200048070ff */
[----:B------:R-:W-:Y:S01]  /*4810*/  HADD2.F32 R29, -RZ, R29.H0_H0 ;  /* 0x2000001dff1d7230 */ /* 0x000fe20000004100 */
[----:B------:R-:W-:Y:S01]  /*4820*/  F2FP.SATFINITE.E4M3.F32.PACK_AB_MERGE_C R27, R27, R34, RZ ;  /* 0x000000221b1b723e */ /* 0x000fe200048070ff */
[----:B------:R-:W-:-:S02]  /*4830*/  HADD2.F32 R28, -RZ, R28.H0_H0 ;  /* 0x2000001cff1c7230 */ /* 0x000fc40000004100 */
[-C--:B------:R-:W-:Y:S01]  /*4840*/  FMUL.FTZ R24, R6, R31.reuse ;  /* 0x0000001f06187220 */ /* 0x080fe20000410000 */
[----:B------:R-:W-:Y:S01]  /*4850*/  FMUL.FTZ R31, R7, R31 ;  /* 0x0000001f071f7220 */ /* 0x000fe20000410000 */
        /* <DEDUP_REMOVED lines=8> */
[----:B------:R-:W-:-:S07]  /*48e0*/  F2FP.SATFINITE.E4M3.F32.PACK_AB_MERGE_C R7, R32, R25, R27 ;  /* 0x000000192007723e */ /* 0x000fce000480701b */
.L_x_1453:
[----:B------:R-:W-:Y:S05]  /*48f0*/  BSYNC B2 ;  /* 0x0000000000027941 */ /* 0x000fea0003800000 */
.L_x_1452:
[----:B--2---:R4:W-:Y:S02]  /*4900*/  STG.E.128 desc[UR46][R12.64], R4 ;  /* 0x000000040c007986 */ /* 0x0049e4000c101d2e */
.L_x_1451:
[----:B------:R-:W-:Y:S05]  /*4910*/  BSYNC B1 ;  /* 0x0000000000017941 */ /* 0x000fea0003800000 */
.L_x_1450:
[----:B------:R-:W-:Y:S05]  /*4920*/  @P2 BRA `(.L_x_1449) ;  /* 0x0000002c00102947 */ /* 0x000fea0003800000 */
[----:B0-234-:R0:W2:Y:S01]  /*4930*/  LDS.128 R4, [R89+0x23000] ;  /* 0x0230000059047984 */ /* 0x01d0a20000000c00 */
        /* <DEDUP_REMOVED lines=8> */
[----:B------:R-:W-:-:S02]  /*49c0*/  SHF.R.U32.HI R24, RZ, 0x10, R11 ;  /* 0x00000010ff187819 */ /* 0x000fc4000001160b */
[----:B------:R-:W-:Y:S01]  /*49d0*/  LOP3.LUT R14, R11, 0xff0000ff, RZ, 0xc0, !PT ;  /* 0xff0000ff0b0e7812 */ /* 0x000fe200078ec0ff */
[----:B------:R-:W-:Y:S01]  /*49e0*/  IMAD.SHL.U32 R11, R15, 0x100, RZ ;  /* 0x000001000f0b7824 */ /* 0x000fe200078e00ff */
[----:B------:R-:W-:Y:S01]  /*49f0*/  PRMT R10, R9, 0x654, R8 ;  /* 0x00000654090a7816 */ /* 0x000fe20000000008 */
[----:B------:R-:W-:Y:S02]  /*4a00*/  IMAD.SHL.U32 R9, R25, 0x100, RZ ;  /* 0x0000010019097824 */ /* 0x000fe400078e00ff */
[----:B--2---:R-:W-:Y:S01]  /*4a10*/  IMAD.MOV.U32 R8, RZ, RZ, R4 ;  /* 0x000000ffff087224 */ /* 0x004fe200078e0004 */
[----:B------:R-:W-:Y:S01]  /*4a20*/  LOP3.LUT R15, R14, 0xff00, R11, 0xf8, !PT ;  /* 0x0000ff000e0f7812 */ /* 0x000fe200078ef80b */
[----:B------:R-:W-:Y:S01]  /*4a30*/  IMAD.U32 R14, R24, 0x10000, RZ ;  /* 0x00010000180e7824 */ /* 0x000fe200078e00ff */
[----:B------:R-:W-:Y:S01]  /*4a40*/  LOP3.LUT R10, R10, 0xff00, R9, 0xf8, !PT ;  /* 0x0000ff000a0a7812 */ /* 0x000fe200078ef809 */
[----:B------:R-:W-:Y:S01]  /*4a50*/  IMAD.U32 R9, R26, 0x10000, RZ ;  /* 0x000100001a097824 */ /* 0x000fe200078e00ff */
[----:B------:R-:W-:-:S02]  /*4a60*/  F2FP.F16.E4M3.UNPACK_B R4, R5 ;  /* 0x00000005ff04723e */ /* 0x000fc400020006ff */
        /* <DEDUP_REMOVED lines=10> */
[----:B------:R-:W-:-:S02]  /*4b10*/  HADD2.F32 R15, -RZ, R14.H0_H0 ;  /* 0x2000000eff0f7230 */ /* 0x000fc40000004100 */
        /* <DEDUP_REMOVED lines=15> */
[--C-:B------:R-:W-:Y:S01]  /*4c10*/  HADD2.F32 R10, -RZ, R9.reuse.H0_H0 ;  /* 0x20000009ff0a7230 */ /* 0x100fe20000004100 */
[----:B------:R-:W-:Y:S01]  /*4c20*/  F2FP.SATFINITE.E4M3.F32.PACK_AB_MERGE_C R33, R31, R30, RZ ;  /* 0x0000001e1f21723e */ /* 0x000fe200048070ff */
[----:B------:R-:W-:Y:S02]  /*4c30*/  HADD2.F32 R11, -RZ, R9.H1_H1 ;  /* 0x30000009ff0b7230 */ /* 0x000fe40000004100 */
[----:B------:R-:W-:Y:S02]  /*4c40*/  HADD2.F32 R9, -RZ, R8.H0_H0 ;  /* 0x20000008ff097230 */ /* 0x000fe40000004100 */
[-C--:B------:R-:W-:Y:S01]  /*4c50*/  FMUL.FTZ R28, R10, R15.reuse ;  /* 0x0000000f0a1c7220 */ /* 0x080fe20000410000 */
[----:B------:R-:W-:Y:S02]  /*4c60*/  HADD2.F32 R14, -RZ, R76.H1_H1 ;  /* 0x3000004cff0e7230 */ /* 0x000fe40000004100 */
[----:B------:R-:W-:Y:S01]  /*4c70*/  FMUL.FTZ R25, R11, R15 ;  /* 0x0000000f0b197220 */ /* 0x000fe20000410000 */
[----:B------:R-:W-:Y:S01]  /*4c80*/  HADD2.F32 R77, -RZ, R77.H0_H0 ;  /* 0x2000004dff4d7230 */ /* 0x000fe20000004100 */
[----:B------:R-:W-:Y:S01]  /*4c90*/  F2FP.SATFINITE.E4M3.F32.PACK_AB_MERGE_C R5, R5, R4, R33 ;  /* 0x000000040505723e */ /* 0x000fe20004807021 */
[----:B------:R-:W-:-:S02]  /*4ca0*/  HADD2.F32 R8, -RZ, R8.H1_H1 ;  /* 0x30000008ff087230 */ /* 0x000fc40000004100 */
        /* <DEDUP_REMOVED lines=14> */
[-C--:B------:R-:W-:Y:S01]  /*4d90*/  F2FP.F16.E4M3.UNPACK_B R8, R6.reuse.H1 ;  /* 0x00000006ff08723e */ /* 0x080fe200030006ff */
[----:B------:R-:W-:Y:S01]  /*4da0*/  HADD2.F32 R11, -RZ, R9.H1_H1 ;  /* 0x30000009ff0b7230 */ /* 0x000fe20000004100 */
[----:B------:R-:W-:Y:S01]  /*4db0*/  F2FP.F16.E4M3.UNPACK_B R27, R27 ;  /* 0x0000001bff1b723e */ /* 0x000fe200020006ff */
[----:B------:R-:W-:Y:S01]  /*4dc0*/  HADD2.F32 R28, -RZ, R25.H1_H1 ;  /* 0x30000019ff1c7230 */ /* 0x000fe20000004100 */
[----:B------:R-:W-:Y:S01]  /*4dd0*/  F2FP.F16.E4M3.UNPACK_B R7, R7 ;  /* 0x00000007ff07723e */ /* 0x000fe200020006ff */
        /* <DEDUP_REMOVED lines=10> */
[----:B------:R-:W-:-:S02]  /*4e80*/  HADD2.F32 R27, -RZ, R27.H0_H0 ;  /* 0x2000001bff1b7230 */ /* 0x000fc40000004100 */
[C---:B------:R-:W-:Y:S01]  /*4e90*/  FMUL.FTZ R26, R8.reuse, R26 ;  /* 0x0000001a081a7220 */ /* 0x040fe20000410000 */
[----:B------:R-:W-:Y:S02]  /*4ea0*/  HADD2.F32 R25, -RZ, R25.H0_H0 ;  /* 0x20000019ff197230 */ /* 0x000fe40000004100 */
[-C--:B------:R-:W-:Y:S01]  /*4eb0*/  FFMA.FTZ R31, R8, R10.reuse, -R31 ;  /* 0x0000000a081f7223 */ /* 0x080fe2000001081f */
[--C-:B------:R-:W-:Y:S02]  /*4ec0*/  HADD2.F32 R8, -RZ, R7.reuse.H0_H0 ;  /* 0x20000007ff087230 */ /* 0x100fe40000004100 */
[----:B------:R-:W-:Y:S01]  /*4ed0*/  FFMA.FTZ R26, R9, R10, R26 ;  /* 0x0000000a091a7223 */ /* 0x000fe2000001001a */
[----:B------:R-:W-:Y:S02]  /*4ee0*/  HADD2.F32 R9, -RZ, R7.H1_H1 ;  /* 0x30000007ff097230 */ /* 0x000fe40000004100 */
[----:B------:R-:W-:Y:S01]  /*4ef0*/  FFMA.FTZ R15, R11, R15, R28 ;  /* 0x0000000f0b0f7223 */ /* 0x000fe2000001001c */
[----:B------:R-:W-:-:S02]  /*4f00*/  HADD2.F32 R7, -RZ, R6.H0_H0 ;  /* 0x20000006ff077230 */ /* 0x000fc40000004100 */
[-C--:B------:R-:W-:Y:S01]  /*4f10*/  FMUL.FTZ R28, R8, R25.reuse ;  /* 0x00000019081c7220 */ /* 0x080fe20000410000 */
[----:B------:R-:W-:Y:S02]  /*4f20*/  HADD2.F32 R6, -RZ, R6.H1_H1 ;  /* 0x30000006ff067230 */ /* 0x000fe40000004100 */
[C---:B------:R-:W-:Y:S01]  /*4f30*/  FMUL.FTZ R11, R9.reuse, R25 ;  /* 0x00000019090b7220 */ /* 0x040fe20000410000 */
[----:B------:R-:W-:Y:S02]  /*4f40*/  HADD2.F32 R24, -RZ, R24.H0_H0 ;  /* 0x20000018ff187230 */ /* 0x000fe40000004100 */
[-C--:B------:R-:W-:Y:S01]  /*4f50*/  FFMA.FTZ R28, R9, R14.reuse, R28 ;  /* 0x0000000e091c7223 */ /* 0x080fe2000001001c */
[----:B------:R-:W-:Y:S01]  /*4f60*/  F2FP.SATFINITE.E4M3.F32.PACK_AB_MERGE_C R26, R26, R31, RZ ;  /* 0x0000001f1a1a723e */ /* 0x000fe200048070ff */
[-C--:B------:R-:W-:Y:S01]  /*4f70*/  FMUL.FTZ R10, R6, R27.reuse ;  /* 0x0000001b060a7220 */ /* 0x080fe20000410000 */
[----:B------:R-:W-:Y:S01]  /*4f80*/  FMUL.FTZ R27, R7, R27 ;  /* 0x0000001b071b7220 */ /* 0x000fe20000410000 */
[----:B------:R-:W-:Y:S01]  /*4f90*/  FFMA.FTZ R11, R8, R14, -R11 ;  /* 0x0000000e080b7223 */ /* 0x000fe2000001080b */
[----:B------:R-:W-:Y:S01]  /*4fa0*/  F2FP.SATFINITE.E4M3.F32.PACK_AB_MERGE_C R15, R15, R30, RZ ;  /* 0x0000001e0f0f723e */ /* 0x000fe200048070ff */
[-C--:B------:R-:W-:Y:S01]  /*4fb0*/  FFMA.FTZ R10, R7, R24.reuse, -R10 ;  /* 0x00000018070a7223 */ /* 0x080fe2000001080a */
[----:B------:R-:W-:Y:S01]  /*4fc0*/  FFMA.FTZ R27, R6, R24, R27 ;  /* 0x00000018061b7223 */ /* 0x000fe2000001001b */
[----:B------:R-:W-:-:S02]  /*4fd0*/  F2FP.SATFINITE.E4M3.F32.PACK_AB_MERGE_C R4, R76, R29, R32 ;  /* 0x0000001d4c04723e */ /* 0x000fc40004807020 */
[----:B------:R-:W-:Y:S02]  /*4fe0*/  F2FP.SATFINITE.E4M3.F32.PACK_AB_MERGE_C R7, R28, R11, R15 ;  /* 0x0000000b1c07723e */ /* 0x000fe4000480700f */
[----:B------:R-:W-:-:S07]  /*4ff0*/  F2FP.SATFINITE.E4M3.F32.PACK_AB_MERGE_C R6, R27, R10, R26 ;  /* 0x0000000a1b06723e */ /* 0x000fce000480701a */
.L_x_1455:
[----:B------:R-:W-:Y:S05]  /*5000*/  BSYNC B1 ;  /* 0x0000000000017941 */ /* 0x000fea0003800000 */
.L_x_1454:
[----:B--2---:R0:W-:Y:S01]  /*5010*/  STG.E.128 desc[UR46][R12.64+0x80], R4 ;  /* 0x000080040c007986 */ /* 0x0041e2000c101d2e */
[----:B------:R-:W-:Y:S05]  /*5020*/  BRA `(.L_x_1449) ;  /* 0x0000002400507947 */ /* 0x000fea0003800000 */
.L_x_1433:
[----:B------:R-:W-:Y:S02]  /*5030*/  ISETP.GE.AND P3, PT, R219, R90, PT ;  /* 0x0000005adb00720c */ /* 0x000fe40003f66270 */
[----:B------:R-:W-:Y:S02]  /*5040*/  CS2R R10, SRZ ;  /* 0x00000000000a7805 */ /* 0x000fe4000001ff00 */
[----:B------:R-:W-:Y:S02]  /*5050*/  CS2R R8, SRZ ;  /* 0x0000000000087805 */ /* 0x000fe4000001ff00 */
[----:B------:R-:W-:-:S13]  /*5060*/  ISETP.GE.OR P3, PT, R22, R82, P3 ;  /* 0x000000521600720c */ /* 0x000fda0001f66670 */
[----:B------:R-:W-:Y:S01]  /*5070*/  @!P3 IADD3 R27, P4, P5, R48, R6, R62 ;  /* 0x00000006301bb210 */ /* 0x000fe20007d9e03e */
[----:B------:R-:W0:Y:S03]  /*5080*/  @!P3 LDC.64 R28, c[0x0][0x3e8] ;  /* 0x0000fa00ff1cbb82 */ /* 0x000e260000000a00 */
[----:B------:R-:W-:Y:S02]  /*5090*/  @!P3 IADD3.X R26, R73, R83, R60, P4, P5 ;  /* 0x00000053491ab210 */ /* 0x000fe400027ea43c */
[----:B------:R-:W-:-:S03]  /*50a0*/  ISETP.GE.AND P4, PT, R17, R90, PT ;  /* 0x0000005a1100720c */ /* 0x000fc60003f86270 */
[----:B------:R-:W1:Y:S01]  /*50b0*/  @!P3 LDC.64 R30, c[0x0][0x400] ;  /* 0x00010000ff1ebb82 */ /* 0x000e620000000a00 */
[----:B------:R-:W-:-:S13]  /*50c0*/  ISETP.GE.OR P4, PT, R22, R82, P4 ;  /* 0x000000521600720c */ /* 0x000fda0002786670 */
[----:B------:R-:W2:Y:S08]  /*50d0*/  @!P4 LDC.64 R12, c[0x0][0x3e8] ;  /* 0x0000fa00ff0ccb82 */ /* 0x000eb00000000a00 */
[----:B------:R-:W3:Y:S01]  /*50e0*/  @!P4 LDC.64 R14, c[0x0][0x400] ;  /* 0x00010000ff0ecb82 */ /* 0x000ee20000000a00 */
[----:B--2---:R-:W-:Y:S02]  /*50f0*/  @!P4 IADD3 R12, P5, P6, R48, R12, R6 ;  /* 0x0000000c300cc210 */ /* 0x004fe40007ebe006 */
[----:B------:R-:W-:-:S02]  /*5100*/  CS2R R6, SRZ ;  /* 0x0000000000067805 */ /* 0x000fc4000001ff00 */
[----:B------:R-:W-:Y:S02]  /*5110*/  @!P4 IADD3.X R13, R73, R13, R83, P5, P6 ;  /* 0x0000000d490dc210 */ /* 0x000fe40002fec453 */
[----:B---3--:R-:W-:-:S04]  /*5120*/  @!P4 IADD3 R14, P5, P6, R52, R14, R4 ;  /* 0x0000000e340ec210 */ /* 0x008fc80007ebe004 */
[----:B------:R-:W-:Y:S02]  /*5130*/  @!P4 IADD3.X R15, R78, R15, R91, P5, P6 ;  /* 0x0000000f4e0fc210 */ /* 0x000fe40002fec45b */
[----:B------:R-:W-:Y:S02]  /*5140*/  @!P3 IADD3 R25, P5, P6, R52, R4, R66 ;  /* 0x000000043419b210 */ /* 0x000fe40007ebe042 */
[----:B------:R-:W-:Y:S01]  /*5150*/  CS2R R4, SRZ ;  /* 0x0000000000047805 */ /* 0x000fe2000001ff00 */
[----:B------:R2:W3:Y:S01]  /*5160*/  @!P4 LDG.E.128 R8, desc[UR46][R14.64] ;  /* 0x0000002e0e08c981 */ /* 0x0004e2000c1e1d00 */
[----:B------:R-:W-:-:S04]  /*5170*/  @!P3 IADD3.X R24, R78, R91, R64, P5, P6 ;  /* 0x0000005b4e18b210 */ /* 0x000fc80002fec440 */
[----:B------:R4:W5:Y:S01]  /*5180*/  @!P4 LDG.E.128 R4, desc[UR46][R12.64] ;  /* 0x0000002e0c04c981 */ /* 0x000962000c1e1d00 */
[----:B0-----:R-:W-:-:S05]  /*5190*/  @!P3 IADD3 R28, P4, R27, R28, RZ ;  /* 0x0000001c1b1cb210 */ /* 0x001fca0007f9e0ff */
[----:B------:R-:W-:Y:S01]  /*51a0*/  @!P3 IMAD.X R29, R26, 0x1, R29, P4 ;  /* 0x000000011a1db824 */ /* 0x000fe200020e061d */
[----:B-1----:R-:W-:Y:S02]  /*51b0*/  @!P3 IADD3 R30, P4, R25, R30, RZ ;  /* 0x0000001e191eb210 */ /* 0x002fe40007f9e0ff */
[----:B--2---:R-:W-:Y:S02]  /*51c0*/  CS2R R14, SRZ ;  /* 0x00000000000e7805 */ /* 0x004fe4000001ff00 */
[----:B------:R-:W-:Y:S02]  /*51d0*/  CS2R R26, SRZ ;  /* 0x00000000001a7805 */ /* 0x000fe4000001ff00 */
[----:B----4-:R-:W-:Y:S01]  /*51e0*/  CS2R R12, SRZ ;  /* 0x00000000000c7805 */ /* 0x010fe2000001ff00 */
[----:B------:R-:W-:Y:S01]  /*51f0*/  @!P3 IMAD.X R31, R24, 0x1, R31, P4 ;  /* 0x00000001181fb824 */ /* 0x000fe200020e061f */
[----:B------:R-:W-:-:S04]  /*5200*/  CS2R R24, SRZ ;  /* 0x0000000000187805 */ /* 0x000fc8000001ff00 */
[----:B------:R-:W2:Y:S04]  /*5210*/  @!P3 LDG.E.128 R12, desc[UR46][R28.64] ;  /* 0x0000002e1c0cb981 */ /* 0x000ea8000c1e1d00 */
[----:B------:R-:W4:Y:S01]  /*5220*/  @!P3 LDG.E.128 R24, desc[UR46][R30.64] ;  /* 0x0000002e1e18b981 */ /* 0x000f22000c1e1d00 */
[----:B------:R-:W-:-:S06]  /*5230*/  UISETP.NE.AND UP0, UPT, UR45, 0x3, UPT ;  /* 0x000000032d00788c */ /* 0x000fcc000bf05270 */
[----:B------:R-:W-:Y:S02]  /*5240*/  PLOP3.LUT P3, PT, PT, PT, UP0, 0x80, 0x0 ;  /* 0x000000000000781c */ /* 0x000fe40003f6f008 */
[----:B------:R-:W-:Y:S01]  /*5250*/  ISETP.GE.AND P4, PT, R22, R82, PT ;  /* 0x000000521600720c */ /* 0x000fe20003f86270 */
[----:B---3--:R-:W-:Y:S02]  /*5260*/  IMAD.MOV.U32 R104, RZ, RZ, R10 ;  /* 0x000000ffff687224 */ /* 0x008fe400078e000a */
[----:B------:R-:W-:Y:S02]  /*5270*/  IMAD.MOV.U32 R106, RZ, RZ, R8 ;  /* 0x000000ffff6a7224 */ /* 0x000fe400078e0008 */
[----:B-----5:R-:W-:Y:S02]  /*5280*/  IMAD.MOV.U32 R103, RZ, RZ, R6 ;  /* 0x000000ffff677224 */ /* 0x020fe400078e0006 */
[----:B------:R-:W-:Y:S02]  /*5290*/  IMAD.MOV.U32 R105, RZ, RZ, R4 ;  /* 0x000000ffff697224 */ /* 0x000fe400078e0004 */
[----:B--2---:R-:W-:-:S02]  /*52a0*/  IMAD.MOV.U32 R93, RZ, RZ, R14 ;  /* 0x000000ffff5d7224 */ /* 0x004fc400078e000e */
[----:B------:R-:W-:Y:S02]  /*52b0*/  IMAD.MOV.U32 R94, RZ, RZ, R12 ;  /* 0x000000ffff5e7224 */ /* 0x000fe400078e000c */
[----:B----4-:R-:W-:Y:S02]  /*52c0*/  IMAD.MOV.U32 R95, RZ, RZ, R26 ;  /* 0x000000ffff5f7224 */ /* 0x010fe400078e001a */
[----:B------:R-:W-:Y:S01]  /*52d0*/  IMAD.MOV.U32 R96, RZ, RZ, R24 ;  /* 0x000000ffff607224 */ /* 0x000fe200078e0018 */
[----:B------:R-:W-:Y:S06]  /*52e0*/  @!P3 BRA `(.L_x_1456) ;  /* 0x000000000004b947 */ /* 0x000fec0003800000 */
[----:B------:R-:W-:Y:S01]  /*52f0*/  BPT.TRAP 0x1 ;  /* 0x000000040000795c */ /* 0x000fe20000300000 */
.L_x_1456:
[----:B------:R-:W-:Y:S01]  /*5300*/  IMAD R91, R192, 0x8, R16 ;  /* 0x00000008c05b7824 */ /* 0x000fe200078e0210 */
[----:B------:R-:W-:Y:S01]  /*5310*/  SHF.L.U32 R92, R198, 0x1f, RZ ;  /* 0x0000001fc65c7819 */ /* 0x000fe200000006ff */
[----:B------:R-:W0:Y:S01]  /*5320*/  LDC R98, c[0x0][0x2f4] ;  /* 0x0000bd00ff627b82 */ /* 0x000e220000000800 */
[----:B------:R-:W-:Y:S01]  /*5330*/  BSSY B1, `(.L_x_1457) ;  /* 0x0000006000017945 */ /* 0x000fe20003800000 */
[----:B------:R-:W-:Y:S01]  /*5340*/  IMAD.MOV.U32 R81, RZ, RZ, R33 ;  /* 0x000000ffff517224 */ /* 0x000fe200078e0021 */
[----:B------:R-:W1:Y:S05]  /*5350*/  SYNCS.PHASECHK.TRANS64.TRYWAIT P5, [R91+URZ+0x28490], R92 ;  /* 0x0284905c5b0075a7 */ /* 0x000e6a00080a017f */
[----:B------:R-:W2:Y:S01]  /*5360*/  LDC.64 R82, c[0x0][0x300] ;  /* 0x0000c000ff527b82 */ /* 0x000ea20000000a00 */
[----:B0-----:R-:W-:Y:S01]  /*5370*/  IMAD.IADD R100, R98, 0x1, -R71 ;  /* 0x0000000162647824 */ /* 0x001fe200078e0a47 */
[----:B-1----:R-:W-:Y:S06]  /*5380*/  @!P5 BRA `(.L_x_1458) ;  /* 0x0000026c00d4d947 */ /* 0x002fec0003800000 */
.L_x_1810:
[----:B------:R-:W-:Y:S05]  /*5390*/  BSYNC B1 ;  /* 0x0000000000017941 */ /* 0x000fea0003800000 */
.L_x_1457:
[----:B------:R-:W-:Y:S01]  /*53a0*/  ISETP.GE.OR P5, PT, R17, R90, P1 ;  /* 0x0000005a1100720c */ /* 0x000fe20000fa6670 */
[----:B------:R-:W-:-:S12]  /*53b0*/  BSSY B1, `(.L_x_1459) ;  /* 0x00000fe000017945 */ /* 0x000fd80003800000 */
[----:B------:R-:W-:Y:S05]  /*53c0*/  @P5 BRA `(.L_x_1460) ;  /* 0x0000000c00f05947 */ /* 0x000fea0003800000 */
[-C--:B--2---:R-:W-:Y:S01]  /*53d0*/  IMAD R28, R223, R82.reuse, RZ ;  /* 0x00000052df1c7224 */ /* 0x084fe200078e02ff */
[----:B------:R-:W-:Y:S01]  /*53e0*/  SHF.R.U32.HI R30, RZ, 0x3, R209 ;  /* 0x00000003ff1e7819 */ /* 0x000fe200000116d1 */
[C---:B------:R-:W-:Y:S01]  /*53f0*/  IMAD.WIDE.U32 R84, R17.reuse, R82, R80 ;  /* 0x0000005211547225 */ /* 0x040fe200078e0050 */
[----:B------:R-:W-:Y:S03]  /*5400*/  BSSY B2, `(.L_x_1461) ;  /* 0x00000ec000027945 */ /* 0x000fe60003800000 */
[----:B------:R-:W-:Y:S01]  /*5410*/  IMAD R97, R17, R83, R28 ;  /* 0x0000005311617224 */ /* 0x000fe200078e021c */
[----:B------:R-:W-:Y:S02]  /*5420*/  SEL R28, R71, R100, !P0 ;  /* 0x00000064471c7207 */ /* 0x000fe40004000000 */
[----:B------:R-:W-:Y:S01]  /*5430*/  IADD3 R99, P5, P6, R44, R84, R74 ;  /* 0x000000542c637210 */ /* 0x000fe20007ebe04a */
[----:B------:R-:W-:Y:S01]  /*5440*/  IMAD.IADD R97, R97, 0x1, R85 ;  /* 0x0000000161617824 */ /* 0x000fe200078e0255 */
[----:B------:R-:W-:-:S04]  /*5450*/  SHF.R.S32.HI R29, RZ, 0x1f, R28 ;  /* 0x0000001fff1d7819 */ /* 0x000fc8000001141c */
[----:B------:R-:W-:Y:S02]  /*5460*/  LEA.HI R28, R29, R28, RZ, 0x5 ;  /* 0x0000001c1d1c7211 */ /* 0x000fe400078f28ff */
[----:B------:R-:W-:Y:S02]  /*5470*/  IADD3.X R102, R0, R97, R86, P5, P6 ;  /* 0x0000006100667210 */ /* 0x000fe40002fec456 */
[----:B------:R-:W-:-:S04]  /*5480*/  LEA.HI.SX32 R28, R28, R79, 0x1b ;  /* 0x0000004f1c1c7211 */ /* 0x000fc800078fdaff */
[----:B------:R-:W-:Y:S01]  /*5490*/  SHF.R.S32.HI R29, RZ, 0x1f, R28 ;  /* 0x0000001fff1d7819 */ /* 0x000fe2000001141c */
[----:B------:R-:W-:-:S03]  /*54a0*/  IMAD.SHL.U32 R101, R28, 0x10, RZ ;  /* 0x000000101c657824 */ /* 0x000fc600078e00ff */
[----:B------:R-:W-:Y:S02]  /*54b0*/  LEA.HI R29, R29, R28, RZ, 0x3 ;  /* 0x0000001c1d1d7211 */ /* 0x000fe400078f18ff */
[----:B------:R-:W-:-:S03]  /*54c0*/  LOP3.LUT R28, R209, 0x70, R101, 0xf8, !PT ;  /* 0x00000070d11c7812 */ /* 0x000fc600078ef865 */
[----:B------:R-:W-:Y:S01]  /*54d0*/  IMAD.SHL.U32 R29, R29, 0x400, RZ ;  /* 0x000004001d1d7824 */ /* 0x000fe200078e00ff */
[----:B------:R-:W-:-:S04]  /*54e0*/  LOP3.LUT R30, R28, R30, RZ, 0x3c, !PT ;  /* 0x0000001e1c1e7212 */ /* 0x000fc800078e3cff */
[----:B------:R-:W-:Y:S01]  /*54f0*/  LOP3.LUT R28, R29, 0xffffe000, RZ, 0xc0, !PT ;  /* 0xffffe0001d1c7812 */ /* 0x000fe200078ec0ff */
[----:B------:R-:W-:-:S03]  /*5500*/  IMAD R29, R192, 0x4000, R21 ;  /* 0x00004000c01d7824 */ /* 0x000fc600078e0215 */
[----:B------:R-:W-:Y:S01]  /*5510*/  IADD3 R31, R30, R28, R213 ;  /* 0x0000001c1e1f7210 */ /* 0x000fe20007ffe0d5 */
[----:B------:R-:W-:-:S04]  /*5520*/  IMAD.IADD R29, R16, 0x1, R29 ;  /* 0x00000001101d7824 */ /* 0x000fc800078e021d */
[----:B------:R-:W-:-:S04]  /*5530*/  IMAD R31, R192, 0x4000, R31 ;  /* 0x00004000c01f7824 */ /* 0x000fc800078e021f */
[----:B------:R-:W-:Y:S02]  /*5540*/  IMAD.IADD R32, R16, 0x1, R31 ;  /* 0x0000000110207824 */ /* 0x000fe400078e021f */
[----:B------:R-:W1:Y:S04]  /*5550*/  LDS.128 R28, [R29+0x20000] ;  /* 0x020000001d1c7984 */ /* 0x000e680000000c00 */
[----:B------:R-:W2:Y:S01]  /*5560*/  LDS.128 R32, [R32+0x20000] ;  /* 0x0200000020207984 */ /* 0x000ea20000000c00 */
[----:B------:R-:W-:Y:S05]  /*5570*/  @P4 BRA `(.L_x_1462) ;  /* 0x0000000c00504947 */ /* 0x000fea0003800000 */
[----:B------:R-:W-:Y:S02]  /*5580*/  SHF.R.U32.HI R114, RZ, 0x8, R5 ;  /* 0x00000008ff727819 */ /* 0x000fe40000011605 */
[----:B------:R-:W-:Y:S02]  /*5590*/  SHF.R.U32.HI R111, RZ, 0x8, R9 ;  /* 0x00000008ff6f7819 */ /* 0x000fe40000011609 */
[----:B------:R-:W-:Y:S02]  /*55a0*/  SHF.R.U32.HI R110, RZ, 0x18, R11 ;  /* 0x00000018ff6e7819 */ /* 0x000fe4000001160b */
[----:B------:R-:W-:Y:S02]  /*55b0*/  LOP3.LUT R109, R11, 0xff, RZ, 0xc0, !PT ;  /* 0x000000ff0b6d7812 */ /* 0x000fe400078ec0ff */
[----:B------:R-:W-:Y:S02]  /*55c0*/  SHF.R.U32.HI R117, RZ, 0x18, R5 ;  /* 0x00000018ff757819 */ /* 0x000fe40000011605 */
[----:B------:R-:W-:-:S02]  /*55d0*/  LOP3.LUT R8, R5, 0xff, RZ, 0xc0, !PT ;  /* 0x000000ff05087812 */ /* 0x000fc400078ec0ff */
[----:B------:R-:W-:Y:S02]  /*55e0*/  SHF.R.U32.HI R6, RZ, 0x10, R5 ;  /* 0x00000010ff067819 */ /* 0x000fe40000011605 */
[--C-:B------:R-:W-:Y:S02]  /*55f0*/  SHF.R.U32.HI R115, RZ, 0x18, R7.reuse ;  /* 0x00000018ff737819 */ /* 0x100fe40000011607 */
[----:B------:R-:W-:Y:S02]  /*5600*/  LOP3.LUT R10, R7, 0xff, RZ, 0xc0, !PT ;  /* 0x000000ff070a7812 */ /* 0x000fe400078ec0ff */
[----:B------:R-:W-:Y:S02]  /*5610*/  SHF.R.U32.HI R112, RZ, 0x8, R7 ;  /* 0x00000008ff707819 */ /* 0x000fe40000011607 */
[----:B------:R-:W-:Y:S02]  /*5620*/  SHF.R.U32.HI R108, RZ, 0x18, R9 ;  /* 0x00000018ff6c7819 */ /* 0x000fe40000011609 */
[----:B------:R-:W-:-:S02]  /*5630*/  LOP3.LUT R107, R9, 0xff, RZ, 0xc0, !PT ;  /* 0x000000ff096b7812 */ /* 0x000fc400078ec0ff */
[----:B------:R-:W-:Y:S01]  /*5640*/  SHF.R.U32.HI R5, RZ, 0x10, R9 ;  /* 0x00000010ff057819 */ /* 0x000fe20000011609 */
[----:B------:R-:W-:Y:S01]  /*5650*/  IMAD.SHL.U32 R9, R114, 0x100, RZ ;  /* 0x0000010072097824 */ /* 0x000fe200078e00ff */
[----:B------:R-:W-:Y:S02]  /*5660*/  SHF.R.U32.HI R4, RZ, 0x10, R7 ;  /* 0x00000010ff047819 */ /* 0x000fe40000011607 */
[----:B------:R-:W-:Y:S01]  /*5670*/  PRMT R110, R110, 0x654, R109 ;  /* 0x000006546e6e7816 */ /* 0x000fe2000000006d */
[----:B------:R-:W-:Y:S01]  /*5680*/  IMAD.SHL.U32 R109, R111, 0x100, RZ ;  /* 0x000001006f6d7824 */ /* 0x000fe200078e00ff */
[--C-:B------:R-:W-:Y:S01]  /*5690*/  SHF.R.U32.HI R113, RZ, 0x8, R11.reuse ;  /* 0x00000008ff717819 */ /* 0x100fe2000001160b */
[----:B------:R-:W-:Y:S01]  /*56a0*/  IMAD.U32 R4, R4, 0x10000, RZ ;  /* 0x0001000004047824 */ /* 0x000fe200078e00ff */
[----:B------:R-:W-:Y:S02]  /*56b0*/  SHF.R.U32.HI R7, RZ, 0x10, R11 ;  /* 0x00000010ff077819 */ /* 0x000fe4000001160b */
[----:B------:R-:W-:Y:S01]  /*56c0*/  PRMT R8, R117, 0x654, R8 ;  /* 0x0000065475087816 */ /* 0x000fe20000000008 */
[----:B------:R-:W-:Y:S01]  /*56d0*/  IMAD.SHL.U32 R113, R113, 0x100, RZ ;  /* 0x0000010071717824 */ /* 0x000fe200078e00ff */
[----:B------:R-:W-:Y:S01]  /*56e0*/  PRMT R10, R115, 0x654, R10 ;  /* 0x00000654730a7816 */ /* 0x000fe2000000000a */
[----:B------:R-:W-:Y:S01]  /*56f0*/  IMAD.U32 R114, R7, 0x10000, RZ ;  /* 0x0001000007727824 */ /* 0x000fe200078e00ff */
[----:B------:R-:W-:-:S02]  /*5700*/  PRMT R108, R108, 0x654, R107 ;  /* 0x000006546c6c7816 */ /* 0x000fc4000000006b */
[----:B------:R-:W-:Y:S01]  /*5710*/  SHF.L.U32 R11, R112, 0x8, RZ ;  /* 0x00000008700b7819 */ /* 0x000fe200000006ff */
[----:B------:R-:W-:Y:S01]  /*5720*/  IMAD.U32 R112, R5, 0x10000, RZ ;  /* 0x0001000005707824 */ /* 0x000fe200078e00ff */
[----:B------:R-:W-:Y:S01]  /*5730*/  LOP3.LUT R8, R8, 0xff00, R9, 0xf8, !PT ;  /* 0x0000ff0008087812 */ /* 0x000fe200078ef809 */
[----:B------:R-:W-:Y:S01]  /*5740*/  IMAD.U32 R9, R6, 0x10000, RZ ;  /* 0x0001000006097824 */ /* 0x000fe200078e00ff */
[----:B------:R-:W-:Y:S02]  /*5750*/  LOP3.LUT R107, R10, 0xff00, R11, 0xf8, !PT ;  /* 0x0000ff000a6b7812 */ /* 0x000fe400078ef80b */
[----:B------:R-:W-:Y:S02]  /*5760*/  LOP3.LUT R111, R108, 0xff00, R109, 0xf8, !PT ;  /* 0x0000ff006c6f7812 */ /* 0x000fe400078ef86d */
[----:B------:R-:W-:Y:S02]  /*5770*/  F2FP.F16.E4M3.UNPACK_B R109, R106.H1 ;  /* 0x0000006aff6d723e */ /* 0x000fe400030006ff */
[----:B--2---:R-:W-:-:S02]  /*5780*/  F2FP.F16.E4M3.UNPACK_B R11, R32.H1 ;  /* 0x00000020ff0b723e */ /* 0x004fc400030006ff */
[----:B-1----:R-:W-:Y:S02]  /*5790*/  F2FP.F16.E4M3.UNPACK_B R10, R28.H1 ;  /* 0x0000001cff0a723e */ /* 0x002fe400030006ff */
[----:B------:R-:W-:Y:S01]  /*57a0*/  LOP3.LUT R113, R110, 0xff00, R113, 0xf8, !PT ;  /* 0x0000ff006e717812 */ /* 0x000fe200078ef871 */
[----:B------:R-:W-:Y:S01]  /*57b0*/  HADD2.F32 R110, -RZ, R109.H0_H0 ;  /* 0x2000006dff6e7230 */ /* 0x000fe20000004100 */
[----:B------:R-:W-:Y:S01]  /*57c0*/  LOP3.LUT R6, R8, 0xff0000, R9, 0xf8, !PT ;  /* 0x00ff000008067812 */ /* 0x000fe200078ef809 */
[----:B------:R-:W-:Y:S01]  /*57d0*/  HADD2.F32 R9, -RZ, R11.H0_H0 ;  /* 0x2000000bff097230 */ /* 0x000fe20000004100 */
[----:B------:R-:W-:Y:S01]  /*57e0*/  LOP3.LUT R4, R107, 0xff0000, R4, 0xf8, !PT ;  /* 0x00ff00006b047812 */ /* 0x000fe200078ef804 */
[--C-:B------:R-:W-:Y:S01]  /*57f0*/  HADD2.F32 R8, -RZ, R10.reuse.H0_H0 ;  /* 0x2000000aff087230 */ /* 0x100fe20000004100 */
[-C--:B------:R-:W-:Y:S01]  /*5800*/  F2FP.F16.E4M3.UNPACK_B R107, R105.reuse.H1 ;  /* 0x00000069ff6b723e */ /* 0x080fe200030006ff */
[----:B------:R-:W-:Y:S02]  /*5810*/  HADD2.F32 R10, -RZ, R10.H1_H1 ;  /* 0x3000000aff0a7230 */ /* 0x000fe40000004100 */
[-C--:B------:R-:W-:Y:S01]  /*5820*/  FMUL.FTZ R115, R9, R110.reuse ;  /* 0x0000006e09737220 */ /* 0x080fe20000410000 */
[----:B------:R-:W-:Y:S01]  /*5830*/  LOP3.LUT R7, R111, 0xff0000, R112, 0xf8, !PT ;  /* 0x00ff00006f077812 */ /* 0x000fe200078ef870 */
[----:B------:R-:W-:Y:S01]  /*5840*/  FMUL.FTZ R110, R8, R110 ;  /* 0x0000006e086e7220 */ /* 0x000fe20000410000 */
[----:B------:R-:W-:Y:S01]  /*5850*/  HADD2.F32 R108, -RZ, R107.H0_H0 ;  /* 0x2000006bff6c7230 */ /* 0x000fe20000004100 */
[----:B------:R-:W-:Y:S01]  /*5860*/  F2FP.F16.E4M3.UNPACK_B R32, R32 ;  /* 0x00000020ff20723e */ /* 0x000fe200020006ff */
[----:B------:R-:W-:Y:S01]  /*5870*/  HADD2.F32 R112, -RZ, R109.H1_H1 ;  /* 0x3000006dff707230 */ /* 0x000fe20000004100 */
[----:B------:R-:W-:-:S02]  /*5880*/  F2FP.F16.E4M3.UNPACK_B R109, R105 ;  /* 0x00000069ff6d723e */ /* 0x000fc400020006ff */
[-C--:B------:R-:W-:Y:S01]  /*5890*/  FFMA.FTZ R8, R8, R108.reuse, -R115 ;  /* 0x0000006c08087223 */ /* 0x080fe20000010873 */
[----:B------:R-:W-:Y:S01]  /*58a0*/  FFMA.FTZ R9, R9, R108, R110 ;  /* 0x0000006c09097223 */ /* 0x000fe2000001006e */
[----:B------:R-:W-:Y:S01]  /*58b0*/  HADD2.F32 R108, -RZ, R107.H1_H1 ;  /* 0x3000006bff6c7230 */ /* 0x000fe20000004100 */
[----:B------:R-:W-:Y:S01]  /*58c0*/  F2FP.F16.E4M3.UNPACK_B R110, R106 ;  /* 0x0000006aff6e723e */ /* 0x000fe200020006ff */
[----:B------:R-:W-:Y:S01]  /*58d0*/  HADD2.F32 R107, -RZ, R11.H1_H1 ;  /* 0x3000000bff6b7230 */ /* 0x000fe20000004100 */
[----:B------:R-:W-:Y:S01]  /*58e0*/  F2FP.F16.E4M3.UNPACK_B R105, R28 ;  /* 0x0000001cff69723e */ /* 0x000fe200020006ff */
[----:B------:R-:W-:Y:S01]  /*58f0*/  HADD2.F32 R106, -RZ, R32.H0_H0 ;  /* 0x20000020ff6a7230 */ /* 0x000fe20000004100 */
[----:B------:R-:W-:Y:S01]  /*5900*/  LOP3.LUT R5, R113, 0xff0000, R114, 0xf8, !PT ;  /* 0x00ff000071057812 */ /* 0x000fe200078ef872 */
[----:B------:R-:W-:Y:S02]  /*5910*/  HADD2.F32 R111, -RZ, R110.H0_H0 ;  /* 0x2000006eff6f7230 */ /* 0x000fe40000004100 */
[-C--:B------:R-:W-:Y:S01]  /*5920*/  FMUL.FTZ R11, R107, R112.reuse ;  /* 0x000000706b0b7220 */ /* 0x080fe20000410000 */
[----:B------:R-:W-:Y:S01]  /*5930*/  FMUL.FTZ R112, R10, R112 ;  /* 0x000000700a707220 */ /* 0x000fe20000410000 */
[----:B------:R-:W-:-:S02]  /*5940*/  HADD2.F32 R28, -RZ, R105.H0_H0 ;  /* 0x20000069ff1c7230 */ /* 0x000fc40000004100 */
[-C--:B------:R-:W-:Y:S01]  /*5950*/  FFMA.FTZ R11, R10, R108.reuse, -R11 ;  /* 0x0000006c0a0b7223 */ /* 0x080fe2000001080b */
[----:B------:R-:W-:Y:S01]  /*5960*/  FFMA.FTZ R10, R107, R108, R112 ;  /* 0x0000006c6b0a7223 */ /* 0x000fe20000010070 */
[----:B------:R-:W-:Y:S02]  /*5970*/  HADD2.F32 R107, -RZ, R109.H0_H0 ;  /* 0x2000006dff6b7230 */ /* 0x000fe40000004100 */
[-C--:B------:R-:W-:Y:S01]  /*5980*/  FMUL.FTZ R113, R106, R111.reuse ;  /* 0x0000006f6a717220 */ /* 0x080fe20000410000 */
[----:B------:R-:W-:Y:S01]  /*5990*/  FMUL.FTZ R111, R28, R111 ;  /* 0x0000006f1c6f7220 */ /* 0x000fe20000410000 */
[----:B------:R-:W-:Y:S01]  /*59a0*/  HADD2.F32 R110, -RZ, R110.H1_H1 ;  /* 0x3000006eff6e7230 */ /* 0x000fe20000004100 */
[----:B------:R-:W-:Y:S01]  /*59b0*/  F2FP.F16.E4M3.UNPACK_B R112, R103.H1 ;  /* 0x00000067ff70723e */ /* 0x000fe200030006ff */
[----:B------:R-:W-:Y:S02]  /*59c0*/  HADD2.F32 R108, -RZ, R32.H1_H1 ;  /* 0x30000020ff6c7230 */ /* 0x000fe40000004100 */
[----:B------:R-:W-:Y:S01]  /*59d0*/  FFMA.FTZ R32, R106, R107, R111 ;  /* 0x0000006b6a207223 */ /* 0x000fe2000001006f */
[----:B------:R-:W-:-:S02]  /*59e0*/  HADD2.F32 R105, -RZ, R105.H1_H1 ;  /* 0x30000069ff697230 */ /* 0x000fc40000004100 */
[----:B------:R-:W-:Y:S01]  /*59f0*/  FFMA.FTZ R28, R28, R107, -R113 ;  /* 0x0000006b1c1c7223 */ /* 0x000fe20000010871 */
[----:B------:R-:W-:Y:S02]  /*5a00*/  HADD2.F32 R111, -RZ, R109.H1_H1 ;  /* 0x3000006dff6f7230 */ /* 0x000fe40000004100 */
[C---:B------:R-:W-:Y:S01]  /*5a10*/  FMUL.FTZ R106, R108.reuse, R110 ;  /* 0x0000006e6c6a7220 */ /* 0x040fe20000410000 */
[----:B------:R-:W-:Y:S01]  /*5a20*/  F2FP.F16.E4M3.UNPACK_B R113, R104.H1 ;  /* 0x00000068ff71723e */ /* 0x000fe200030006ff */
[C---:B------:R-:W-:Y:S01]  /*5a30*/  FMUL.FTZ R117, R105.reuse, R110 ;  /* 0x0000006e69757220 */ /* 0x040fe20000410000 */
[----:B------:R-:W-:Y:S01]  /*5a40*/  F2FP.F16.E4M3.UNPACK_B R109, R34.H1 ;  /* 0x00000022ff6d723e */ /* 0x000fe200030006ff */
[-C--:B------:R-:W-:Y:S01]  /*5a50*/  FFMA.FTZ R107, R105, R111.reuse, -R106 ;  /* 0x0000006f696b7223 */ /* 0x080fe2000001086a */
[-C--:B------:R-:W-:Y:S01]  /*5a60*/  F2FP.F16.E4M3.UNPACK_B R106, R30.reuse.H1 ;  /* 0x0000001eff6a723e */ /* 0x080fe200030006ff */
[----:B------:R-:W-:Y:S02]  /*5a70*/  HADD2.F32 R115, -RZ, R113.H0_H0 ;  /* 0x20000071ff737230 */ /* 0x000fe40000004100 */
[----:B------:R-:W-:Y:S01]  /*5a80*/  FFMA.FTZ R105, R108, R111, R117 ;  /* 0x0000006f6c697223 */ /* 0x000fe20000010075 */
[----:B------:R-:W-:Y:S01]  /*5a90*/  HADD2.F32 R110, -RZ, R109.H0_H0 ;  /* 0x2000006dff6e7230 */ /* 0x000fe20000004100 */
[----:B------:R-:W-:Y:S01]  /*5aa0*/  F2FP.F16.E4M3.UNPACK_B R30, R30 ;  /* 0x0000001eff1e723e */ /* 0x000fe200020006ff */
[----:B------:R-:W-:Y:S01]  /*5ab0*/  HADD2.F32 R108, -RZ, R106.H0_H0 ;  /* 0x2000006aff6c7230 */ /* 0x000fe20000004100 */
[----:B------:R-:W-:Y:S01]  /*5ac0*/  F2FP.SATFINITE.E4M3.F32.PACK_AB_MERGE_C R9, R10, R9, RZ ;  /* 0x000000090a09723e */ /* 0x000fe200048070ff */
[----:B------:R-:W-:-:S02]  /*5ad0*/  HADD2.F32 R114, -RZ, R113.H1_H1 ;  /* 0x30000071ff727230 */ /* 0x000fc40000004100 */
[-C--:B------:R-:W-:Y:S01]  /*5ae0*/  FMUL.FTZ R117, R110, R115.reuse ;  /* 0x000000736e757220 */ /* 0x080fe20000410000 */
[----:B------:R-:W-:Y:S02]  /*5af0*/  HADD2.F32 R113, -RZ, R112.H0_H0 ;  /* 0x20000070ff717230 */ /* 0x000fe40000004100 */
[C---:B------:R-:W-:Y:S01]  /*5b00*/  FMUL.FTZ R115, R108.reuse, R115 ;  /* 0x000000736c737220 */ /* 0x040fe20000410000 */
[----:B------:R-:W-:Y:S01]  /*5b10*/  HADD2.F32 R111, -RZ, R109.H1_H1 ;  /* 0x3000006dff6f7230 */ /* 0x000fe20000004100 */
[----:B------:R-:W-:Y:S01]  /*5b20*/  F2FP.SATFINITE.E4M3.F32.PACK_AB_MERGE_C R8, R11, R8, RZ ;  /* 0x000000080b08723e */ /* 0x000fe200048070ff */
[----:B------:R-:W-:Y:S02]  /*5b30*/  HADD2.F32 R109, -RZ, R106.H1_H1 ;  /* 0x3000006aff6d7230 */ /* 0x000fe40000004100 */
[-C--:B------:R-:W-:Y:S01]  /*5b40*/  FFMA.FTZ R106, R108, R113.reuse, -R117 ;  /* 0x000000716c6a7223 */ /* 0x080fe20000010875 */
[----:B------:R-:W-:Y:S02]  /*5b50*/  HADD2.F32 R112, -RZ, R112.H1_H1 ;  /* 0x30000070ff707230 */ /* 0x000fe40000004100 */
[----:B------:R-:W-:Y:S01]  /*5b60*/  FFMA.FTZ R108, R110, R113, R115 ;  /* 0x000000716e6c7223 */ /* 0x000fe20000010073 */
[----:B------:R-:W-:Y:S01]  /*5b70*/  FMUL.FTZ R116, R111, R114 ;  /* 0x000000726f747220 */ /* 0x000fe20000410000 */
[----:B------:R-:W-:Y:S01]  /*5b80*/  F2FP.F16.E4M3.UNPACK_B R110, R104 ;  /* 0x00000068ff6e723e */ /* 0x000fe200020006ff */
[C---:B------:R-:W-:Y:S01]  /*5b90*/  FMUL.FTZ R114, R109.reuse, R114 ;  /* 0x000000726d727220 */ /* 0x040fe20000410000 */
[----:B------:R-:W-:Y:S01]  /*5ba0*/  F2FP.F16.E4M3.UNPACK_B R104, R34 ;  /* 0x00000022ff68723e */ /* 0x000fe200020006ff */
[-C--:B------:R-:W-:Y:S01]  /*5bb0*/  FFMA.FTZ R117, R109, R112.reuse, -R116 ;  /* 0x000000706d757223 */ /* 0x080fe20000010874 */
[----:B------:R-:W-:Y:S01]  /*5bc0*/  F2FP.F16.E4M3.UNPACK_B R109, R103 ;  /* 0x00000067ff6d723e */ /* 0x000fe200020006ff */
[----:B------:R-:W-:Y:S01]  /*5bd0*/  FFMA.FTZ R119, R111, R112, R114 ;  /* 0x000000706f777223 */ /* 0x000fe20000010072 */
[----:B------:R-:W-:Y:S01]  /*5be0*/  HADD2.F32 R111, -RZ, R110.H0_H0 ;  /* 0x2000006eff6f7230 */ /* 0x000fe20000004100 */
[----:B------:R-:W-:Y:S01]  /*5bf0*/  F2FP.SATFINITE.E4M3.F32.PACK_AB_MERGE_C R32, R105, R32, R9 ;  /* 0x000000206920723e */ /* 0x000fe20004807009 */
[----:B------:R-:W-:Y:S01]  /*5c00*/  HADD2.F32 R34, -RZ, R30.H0_H0 ;  /* 0x2000001eff227230 */ /* 0x000fe20000004100 */
[----:B------:R-:W-:Y:S01]  /*5c10*/  F2FP.F16.E4M3.UNPACK_B R10, R33 ;  /* 0x00000021ff0a723e */ /* 0x000fe200020006ff */
[----:B------:R-:W-:Y:S01]  /*5c20*/  HADD2.F32 R103, -RZ, R104.H0_H0 ;  /* 0x20000068ff677230 */ /* 0x000fe20000004100 */
[----:B------:R-:W-:Y:S01]  /*5c30*/  F2FP.F16.E4M3.UNPACK_B R11, R7 ;  /* 0x00000007ff0b723e */ /* 0x000fe200020006ff */
[----:B------:R-:W-:-:S02]  /*5c40*/  HADD2.F32 R113, -RZ, R110.H1_H1 ;  /* 0x3000006eff717230 */ /* 0x000fc40000004100 */
[-C--:B------:R-:W-:Y:S01]  /*5c50*/  FMUL.FTZ R112, R34, R111.reuse ;  /* 0x0000006f22707220 */ /* 0x080fe20000410000 */
[----:B------:R-:W-:Y:S02]  /*5c60*/  HADD2.F32 R104, -RZ, R104.H1_H1 ;  /* 0x30000068ff687230 */ /* 0x000fe40000004100 */
[----:B------:R-:W-:Y:S01]  /*5c70*/  FMUL.FTZ R115, R103, R111 ;  /* 0x0000006f67737220 */ /* 0x000fe20000410000 */
[----:B------:R-:W-:Y:S01]  /*5c80*/  HADD2.F32 R30, -RZ, R30.H1_H1 ;  /* 0x3000001eff1e7230 */ /* 0x000fe20000004100 */
[----:B------:R-:W-:Y:S01]  /*5c90*/  F2FP.F16.E4M3.UNPACK_B R9, R29 ;  /* 0x0000001dff09723e */ /* 0x000fe200020006ff */
[--C-:B------:R-:W-:Y:S02]  /*5ca0*/  HADD2.F32 R110, -RZ, R109.reuse.H0_H0 ;  /* 0x2000006dff6e7230 */ /* 0x100fe40000004100 */
[-C--:B------:R-:W-:Y:S01]  /*5cb0*/  FMUL.FTZ R111, R104, R113.reuse ;  /* 0x00000071686f7220 */ /* 0x080fe20000410000 */
[----:B------:R-:W-:Y:S02]  /*5cc0*/  HADD2.F32 R109, -RZ, R109.H1_H1 ;  /* 0x3000006dff6d7230 */ /* 0x000fe40000004100 */
[----:B------:R-:W-:Y:S01]  /*5cd0*/  FMUL.FTZ R113, R30, R113 ;  /* 0x000000711e717220 */ /* 0x000fe20000410000 */
[----:B------:R-:W-:Y:S01]  /*5ce0*/  F2FP.SATFINITE.E4M3.F32.PACK_AB_MERGE_C R117, R117, R106, RZ ;  /* 0x0000006a7575723e */ /* 0x000fe200048070ff */
[-C--:B------:R-:W-:Y:S01]  /*5cf0*/  FFMA.FTZ R115, R34, R110.reuse, -R115 ;  /* 0x0000006e22737223 */ /* 0x080fe20000010873 */
[----:B------:R-:W-:Y:S01]  /*5d00*/  FFMA.FTZ R34, R103, R110, R112 ;  /* 0x0000006e67227223 */ /* 0x000fe20000010070 */
[----:B------:R-:W-:Y:S01]  /*5d10*/  FFMA.FTZ R113, R104, R109, R113 ;  /* 0x0000006d68717223 */ /* 0x000fe20000010071 */
[----:B------:R-:W-:Y:S01]  /*5d20*/  F2FP.SATFINITE.E4M3.F32.PACK_AB_MERGE_C R28, R107, R28, R8 ;  /* 0x0000001c6b1c723e */ /* 0x000fe20004807008 */
[--C-:B------:R-:W-:Y:S01]  /*5d30*/  HADD2.F32 R103, -RZ, R10.reuse.H0_H0 ;  /* 0x2000000aff677230 */ /* 0x100fe20000004100 */
[----:B------:R-:W-:Y:S01]  /*5d40*/  F2FP.SATFINITE.E4M3.F32.PACK_AB_MERGE_C R108, R119, R108, RZ ;  /* 0x0000006c776c723e */ /* 0x000fe200048070ff */
[----:B------:R-:W-:Y:S01]  /*5d50*/  HADD2.F32 R106, -RZ, R11.H0_H0 ;  /* 0x2000000bff6a7230 */ /* 0x000fe20000004100 */
[----:B------:R-:W-:Y:S01]  /*5d60*/  F2FP.F16.E4M3.UNPACK_B R104, R6 ;  /* 0x00000006ff68723e */ /* 0x000fe200020006ff */
[----:B------:R-:W-:Y:S01]  /*5d70*/  HADD2.F32 R8, -RZ, R9.H0_H0 ;  /* 0x20000009ff087230 */ /* 0x000fe20000004100 */
[----:B------:R-:W-:Y:S01]  /*5d80*/  F2FP.SATFINITE.E4M3.F32.PACK_AB_MERGE_C R34, R113, R34, R108 ;  /* 0x000000227122723e */ /* 0x000fe2000480706c */
[----:B------:R-:W-:-:S02]  /*5d90*/  HADD2.F32 R10, -RZ, R10.H1_H1 ;  /* 0x3000000aff0a7230 */ /* 0x000fc40000004100 */
[CC--:B------:R-:W-:Y:S01]  /*5da0*/  FMUL.FTZ R107, R103.reuse, R106.reuse ;  /* 0x0000006a676b7220 */ /* 0x0c0fe20000410000 */
[--C-:B------:R-:W-:Y:S02]  /*5db0*/  HADD2.F32 R105, -RZ, R104.reuse.H0_H0 ;  /* 0x20000068ff697230 */ /* 0x100fe40000004100 */
[C---:B------:R-:W-:Y:S01]  /*5dc0*/  FMUL.FTZ R108, R8.reuse, R106 ;  /* 0x0000006a086c7220 */ /* 0x040fe20000410000 */
[----:B------:R-:W-:Y:S01]  /*5dd0*/  HADD2.F32 R106, -RZ, R11.H1_H1 ;  /* 0x3000000bff6a7230 */ /* 0x000fe20000004100 */
[----:B------:R-:W-:Y:S01]  /*5de0*/  F2FP.F16.E4M3.UNPACK_B R33, R33.H1 ;  /* 0x00000021ff21723e */ /* 0x000fe200030006ff */
[----:B------:R-:W-:Y:S02]  /*5df0*/  HADD2.F32 R11, -RZ, R9.H1_H1 ;  /* 0x30000009ff0b7230 */ /* 0x000fe40000004100 */
[-C--:B------:R-:W-:Y:S01]  /*5e00*/  FFMA.FTZ R8, R8, R105.reuse, -R107 ;  /* 0x0000006908087223 */ /* 0x080fe2000001086b */
[----:B------:R-:W-:Y:S01]  /*5e10*/  FFMA.FTZ R9, R103, R105, R108 ;  /* 0x0000006967097223 */ /* 0x000fe2000001006c */
[----:B------:R-:W-:-:S02]  /*5e20*/  HADD2.F32 R104, -RZ, R104.H1_H1 ;  /* 0x30000068ff687230 */ /* 0x000fc40000004100 */
[-C--:B------:R-:W-:Y:S01]  /*5e30*/  FMUL.FTZ R108, R10, R106.reuse ;  /* 0x0000006a0a6c7220 */ /* 0x080fe20000410000 */
[C---:B------:R-:W-:Y:S01]  /*5e40*/  FMUL.FTZ R103, R11.reuse, R106 ;  /* 0x0000006a0b677220 */ /* 0x040fe20000410000 */
[----:B------:R-:W-:Y:S01]  /*5e50*/  F2FP.F16.E4M3.UNPACK_B R105, R7.H1 ;  /* 0x00000007ff69723e */ /* 0x000fe200030006ff */
[----:B------:R-:W-:Y:S01]  /*5e60*/  FFMA.FTZ R30, R30, R109, -R111 ;  /* 0x0000006d1e1e7223 */ /* 0x000fe2000001086f */
[----:B------:R-:W-:Y:S01]  /*5e70*/  F2FP.F16.E4M3.UNPACK_B R29, R29.H1 ;  /* 0x0000001dff1d723e */ /* 0x000fe200030006ff */
[-C--:B------:R-:W-:Y:S01]  /*5e80*/  FFMA.FTZ R11, R11, R104.reuse, -R108 ;  /* 0x000000680b0b7223 */ /* 0x080fe2000001086c */
[----:B------:R-:W-:Y:S01]  /*5e90*/  FFMA.FTZ R10, R10, R104, R103 ;  /* 0x000000680a0a7223 */ /* 0x000fe20000010067 */
[----:B------:R-:W-:Y:S01]  /*5ea0*/  F2FP.F16.E4M3.UNPACK_B R6, R6.H1 ;  /* 0x00000006ff06723e */ /* 0x000fe200030006ff */
[----:B------:R-:W-:Y:S01]  /*5eb0*/  HADD2.F32 R103, -RZ, R33.H0_H0 ;  /* 0x20000021ff677230 */ /* 0x000fe20000004100 */
[-C--:B------:R-:W-:Y:S01]  /*5ec0*/  F2FP.F16.E4M3.UNPACK_B R113, R5.reuse ;  /* 0x00000005ff71723e */ /* 0x080fe200020006ff */
[----:B------:R-:W-:Y:S01]  /*5ed0*/  HADD2.F32 R108, -RZ, R105.H0_H0 ;  /* 0x20000069ff6c7230 */ /* 0x000fe20000004100 */
[----:B------:R-:W-:Y:S01]  /*5ee0*/  F2FP.F16.E4M3.UNPACK_B R114, R5.H1 ;  /* 0x00000005ff72723e */ /* 0x000fe200030006ff */
[----:B------:R-:W-:Y:S01]  /*5ef0*/  HADD2.F32 R7, -RZ, R29.H0_H0 ;  /* 0x2000001dff077230 */ /* 0x000fe20000004100 */
[----:B------:R-:W-:Y:S01]  /*5f00*/  F2FP.F16.E4M3.UNPACK_B R109, R4 ;  /* 0x00000004ff6d723e */ /* 0x000fe200020006ff */
[----:B------:R-:W-:-:S02]  /*5f10*/  HADD2.F32 R106, -RZ, R6.H0_H0 ;  /* 0x20000006ff6a7230 */ /* 0x000fc40000004100 */
[-C--:B------:R-:W-:Y:S01]  /*5f20*/  FMUL.FTZ R110, R103, R108.reuse ;  /* 0x0000006c676e7220 */ /* 0x080fe20000410000 */
[----:B------:R-:W-:Y:S02]  /*5f30*/  HADD2.F32 R29, -RZ, R29.H1_H1 ;  /* 0x3000001dff1d7230 */ /* 0x000fe40000004100 */
[C---:B------:R-:W-:Y:S01]  /*5f40*/  FMUL.FTZ R108, R7.reuse, R108 ;  /* 0x0000006c076c7220 */ /* 0x040fe20000410000 */
[----:B------:R-:W-:Y:S01]  /*5f50*/  HADD2.F32 R104, -RZ, R33.H1_H1 ;  /* 0x30000021ff687230 */ /* 0x000fe20000004100 */
[-C--:B------:R-:W-:Y:S01]  /*5f60*/  F2FP.F16.E4M3.UNPACK_B R33, R31.reuse ;  /* 0x0000001fff21723e */ /* 0x080fe200020006ff */
[----:B------:R-:W-:Y:S01]  /*5f70*/  HADD2.F32 R105, -RZ, R105.H1_H1 ;  /* 0x30000069ff697230 */ /* 0x000fe20000004100 */
[----:B------:R-:W-:Y:S01]  /*5f80*/  F2FP.F16.E4M3.UNPACK_B R31, R31.H1 ;  /* 0x0000001fff1f723e */ /* 0x000fe200030006ff */
[----:B------:R-:W-:Y:S02]  /*5f90*/  HADD2.F32 R107, -RZ, R6.H1_H1 ;  /* 0x30000006ff6b7230 */ /* 0x000fe40000004100 */
[-C--:B------:R-:W-:Y:S01]  /*5fa0*/  FFMA.FTZ R6, R7, R106.reuse, -R110 ;  /* 0x0000006a07067223 */ /* 0x080fe2000001086e */
[----:B------:R-:W-:Y:S01]  /*5fb0*/  FFMA.FTZ R7, R103, R106, R108 ;  /* 0x0000006a67077223 */ /* 0x000fe2000001006c */
[CC--:B------:R-:W-:Y:S01]  /*5fc0*/  FMUL.FTZ R112, R104.reuse, R105.reuse ;  /* 0x0000006968707220 */ /* 0x0c0fe20000410000 */
[C---:B------:R-:W-:Y:S01]  /*5fd0*/  FMUL.FTZ R103, R29.reuse, R105 ;  /* 0x000000691d677220 */ /* 0x040fe20000410000 */
[-C--:B------:R-:W-:Y:S01]  /*5fe0*/  F2FP.F16.E4M3.UNPACK_B R105, R35.reuse ;  /* 0x00000023ff69723e */ /* 0x080fe200020006ff */
[----:B------:R-:W-:Y:S01]  /*5ff0*/  HADD2.F32 R5, -RZ, R114.H0_H0 ;  /* 0x20000072ff057230 */ /* 0x000fe20000004100 */
[----:B------:R-:W-:Y:S01]  /*6000*/  F2FP.F16.E4M3.UNPACK_B R106, R35.H1 ;  /* 0x00000023ff6a723e */ /* 0x000fe200030006ff */
[-C--:B------:R-:W-:Y:S01]  /*6010*/  FFMA.FTZ R29, R29, R107.reuse, -R112 ;  /* 0x0000006b1d1d7223 */ /* 0x080fe20000010870 */
[----:B------:R-:W-:Y:S01]  /*6020*/  FFMA.FTZ R104, R104, R107, R103 ;  /* 0x0000006b68687223 */ /* 0x000fe20000010067 */
[----:B------:R-:W-:Y:S01]  /*6030*/  F2FP.F16.E4M3.UNPACK_B R110, R4.H1 ;  /* 0x00000004ff6e723e */ /* 0x000fe200030006ff */
[----:B------:R-:W-:Y:S01]  /*6040*/  HADD2.F32 R35, -RZ, R33.H0_H0 ;  /* 0x20000021ff237230 */ /* 0x000fe20000004100 */
[----:B------:R-:W-:Y:S01]  /*6050*/  F2FP.SATFINITE.E4M3.F32.PACK_AB_MERGE_C R30, R30, R115, R117 ;  /* 0x000000731e1e723e */ /* 0x000fe20004807075 */
[----:B------:R-:W-:Y:S01]  /*6060*/  HADD2.F32 R107, -RZ, R105.H0_H0 ;  /* 0x20000069ff6b7230 */ /* 0x000fe20000004100 */
[----:B------:R-:W-:Y:S01]  /*6070*/  F2FP.SATFINITE.E4M3.F32.PACK_AB_MERGE_C R6, R29, R6, RZ ;  /* 0x000000061d06723e */ /* 0x000fe200048070ff */
[----:B------:R-:W-:Y:S01]  /*6080*/  HADD2.F32 R4, -RZ, R113.H0_H0 ;  /* 0x20000071ff047230 */ /* 0x000fe20000004100 */
        /* <DEDUP_REMOVED lines=9> */
[----:B------:R-:W-:Y:S02]  /*6120*/  HADD2.F32 R114, -RZ, R114.H1_H1 ;  /* 0x30000072ff727230 */ /* 0x000fe40000004100 */
[----:B------:R-:W-:Y:S01]  /*6130*/  FMUL.FTZ R115, R103, R5 ;  /* 0x0000000567737220 */ /* 0x000fe20000410000 */
[----:B------:R-:W-:-:S02]  /*6140*/  HADD2.F32 R31, -RZ, R31.H1_H1 ;  /* 0x3000001fff1f7230 */ /* 0x000fc40000004100 */
[-C--:B------:R-:W-:Y:S01]  /*6150*/  FFMA.FTZ R4, R35, R112.reuse, -R116 ;  /* 0x0000007023047223 */ /* 0x080fe20000010874 */
[--C-:B------:R-:W-:Y:S02]  /*6160*/  HADD2.F32 R111, -RZ, R110.reuse.H0_H0 ;  /* 0x2000006eff6f7230 */ /* 0x100fe40000004100 */
[----:B------:R-:W-:Y:S01]  /*6170*/  FFMA.FTZ R5, R107, R112, R118 ;  /* 0x000000706b057223 */ /* 0x000fe20000010076 */
[----:B------:R-:W-:Y:S02]  /*6180*/  HADD2.F32 R105, -RZ, R105.H1_H1 ;  /* 0x30000069ff697230 */ /* 0x000fe40000004100 */
[-C--:B------:R-:W-:Y:S01]  /*6190*/  FMUL.FTZ R116, R106, R114.reuse ;  /* 0x000000726a747220 */ /* 0x080fe20000410000 */
[----:B------:R-:W-:Y:S02]  /*61a0*/  HADD2.F32 R112, -RZ, R113.H1_H1 ;  /* 0x30000071ff707230 */ /* 0x000fe40000004100 */
[----:B------:R-:W-:Y:S01]  /*61b0*/  FMUL.FTZ R35, R31, R114 ;  /* 0x000000721f237220 */ /* 0x000fe20000410000 */
[----:B------:R-:W-:-:S02]  /*61c0*/  HADD2.F32 R110, -RZ, R110.H1_H1 ;  /* 0x3000006eff6e7230 */ /* 0x000fc40000004100 */
[-C--:B------:R-:W-:Y:S01]  /*61d0*/  FFMA.FTZ R115, R108, R111.reuse, R115 ;  /* 0x0000006f6c737223 */ /* 0x080fe20000010073 */
[----:B------:R-:W-:Y:S02]  /*61e0*/  HADD2.F32 R33, -RZ, R33.H1_H1 ;  /* 0x30000021ff217230 */ /* 0x000fe40000004100 */
[----:B------:R-:W-:Y:S01]  /*61f0*/  FFMA.FTZ R120, R103, R111, -R120 ;  /* 0x0000006f67787223 */ /* 0x000fe20000010878 */
[----:B------:R-:W-:Y:S02]  /*6200*/  HADD2.F32 R108, -RZ, R109.H1_H1 ;  /* 0x3000006dff6c7230 */ /* 0x000fe40000004100 */
[----:B------:R-:W-:Y:S01]  /*6210*/  FMUL.FTZ R114, R105, R112 ;  /* 0x0000007069727220 */ /* 0x000fe20000410000 */
[----:B------:R-:W-:Y:S01]  /*6220*/  FFMA.FTZ R31, R31, R110, -R116 ;  /* 0x0000006e1f1f7223 */ /* 0x000fe20000010874 */
[C---:B------:R-:W-:Y:S01]  /*6230*/  FMUL.FTZ R112, R33.reuse, R112 ;  /* 0x0000007021707220 */ /* 0x040fe20000410000 */
[----:B------:R-:W-:Y:S01]  /*6240*/  FFMA.FTZ R106, R106, R110, R35 ;  /* 0x0000006e6a6a7223 */ /* 0x000fe20000010023 */
[----:B------:R-:W-:-:S02]  /*6250*/  FFMA.FTZ R33, R33, R108, -R114 ;  /* 0x0000006c21217223 */ /* 0x000fc40000010872 */
[----:B------:R-:W-:Y:S01]  /*6260*/  FFMA.FTZ R112, R105, R108, R112 ;  /* 0x0000006c69707223 */ /* 0x000fe20000010070 */
[----:B------:R-:W-:Y:S02]  /*6270*/  F2FP.SATFINITE.E4M3.F32.PACK_AB_MERGE_C R31, R31, R120, RZ ;  /* 0x000000781f1f723e */ /* 0x000fe400048070ff */
[----:B------:R-:W-:Y:S02]  /*6280*/  F2FP.SATFINITE.E4M3.F32.PACK_AB_MERGE_C R106, R106, R115, RZ ;  /* 0x000000736a6a723e */ /* 0x000fe400048070ff */
[----:B------:R-:W-:Y:S02]  /*6290*/  F2FP.SATFINITE.E4M3.F32.PACK_AB_MERGE_C R31, R33, R4, R31 ;  /* 0x00000004211f723e */ /* 0x000fe4000480701f */
[----:B------:R-:W-:Y:S02]  /*62a0*/  F2FP.SATFINITE.E4M3.F32.PACK_AB_MERGE_C R33, R10, R9, R7 ;  /* 0x000000090a21723e */ /* 0x000fe40004807007 */
[----:B------:R-:W-:-:S07]  /*62b0*/  F2FP.SATFINITE.E4M3.F32.PACK_AB_MERGE_C R35, R112, R5, R106 ;  /* 0x000000057023723e */ /* 0x000fce000480706a */
.L_x_1462:
[----:B------:R-:W-:Y:S05]  /*62c0*/  BSYNC B2 ;  /* 0x0000000000027941 */ /* 0x000fea0003800000 */
.L_x_1461:
[----:B------:R-:W-:Y:S02]  /*62d0*/  ISETP.GE.AND P5, PT, R101, R98, PT ;  /* 0x000000626500720c */ /* 0x000fe40003fa6270 */
[----:B------:R-:W-:-:S11]  /*62e0*/  P2R R5, PR, RZ, 0x1 ;  /* 0x00000001ff057803 */ /* 0x000fd60000000000 */
[--C-:B------:R-:W-:Y:S02]  /*62f0*/  @!P5 SHF.R.S32.HI R4, RZ, 0x1f, R101.reuse ;  /* 0x0000001fff04d819 */ /* 0x100fe40000011465 */
[----:B------:R-:W-:-:S04]  /*6300*/  @!P5 IADD3 R7, P0, P6, R44, R84, R101 ;  /* 0x000000542c07d210 */ /* 0x000fc80007e1e065 */
[----:B------:R-:W-:Y:S02]  /*6310*/  @!P5 IADD3.X R8, R0, R97, R4, P0, P6 ;  /* 0x000000610008d210 */ /* 0x000fe400007ec404 */
[----:B------:R-:W-:Y:S02]  /*6320*/  IADD3 R4, P6, R99, R76, RZ ;  /* 0x0000004c63047210 */ /* 0x000fe40007fde0ff */
[----:B------:R-:W-:-:S03]  /*6330*/  ISETP.NE.AND P0, PT, R5, RZ, PT ;  /* 0x000000ff0500720c */ /* 0x000fc60003f05270 */
[----:B------:R-:W-:Y:S01]  /*6340*/  IMAD.X R5, R102, 0x1, R77, P6 ;  /* 0x0000000166057824 */ /* 0x000fe200030e064d */
[----:B------:R-:W-:-:S04]  /*6350*/  @!P5 IADD3 R6, P6, R7, R76, RZ ;  /* 0x0000004c0706d210 */ /* 0x000fc80007fde0ff */
[----:B-1----:R1:W-:Y:S01]  /*6360*/  STG.E.128 desc[UR46][R4.64], R28 ;  /* 0x0000001c04007986 */ /* 0x0023e2000c101d2e */
[----:B------:R-:W-:-:S05]  /*6370*/  @!P5 IMAD.X R7, R8, 0x1, R77, P6 ;  /* 0x000000010807d824 */ /* 0x000fca00030e064d */
[----:B--2---:R1:W-:Y:S03]  /*6380*/  @!P5 STG.E.128 desc[UR46][R6.64], R32 ;  /* 0x000000200600d986 */ /* 0x0043e6000c101d2e */
.L_x_1460:
[----:B------:R-:W-:Y:S05]  /*6390*/  BSYNC B1 ;  /* 0x0000000000017941 */ /* 0x000fea0003800000 */
.L_x_1459:
[----:B------:R-:W-:Y:S01]  /*63a0*/  ISETP.GE.OR P5, PT, R219, R90, P1 ;  /* 0x0000005adb00720c */ /* 0x000fe20000fa6670 */
[-C--:B-12---:R-:W-:Y:S02]  /*63b0*/  IMAD R4, R69, R82.reuse, RZ ;  /* 0x0000005245047224 */ /* 0x086fe400078e02ff */
[----:B------:R-:W-:-:S04]  /*63c0*/  IMAD.WIDE.U32 R80, R219, R82, R80 ;  /* 0x00000052db507225 */ /* 0x000fc800078e0050 */
[----:B------:R-:W-:-:S06]  /*63d0*/  IMAD R31, R219, R83, R4 ;  /* 0x00000053db1f7224 */ /* 0x000fcc00078e0204 */
[----:B------:R-:W-:Y:S05]  /*63e0*/  @P5 BRA `(.L_x_1449) ;  /* 0x0000001000605947 */ /* 0x000fea0003800000 */
[----:B------:R-:W-:Y:S01]  /*63f0*/  SEL R100, R71, R100, !P0 ;  /* 0x0000006447647207 */ /* 0x000fe20004000000 */
[----:B------:R-:W-:Y:S01]  /*6400*/  IMAD.IADD R31, R81, 0x1, R31 ;  /* 0x00000001511f7824 */ /* 0x000fe200078e021f */
[----:B------:R-:W-:Y:S01]  /*6410*/  IADD3 R29, P5, P6, R44, R80, R74 ;  /* 0x000000502c1d7210 */ /* 0x000fe20007ebe04a */
[----:B------:R-:W-:Y:S01]  /*6420*/  BSSY B1, `(.L_x_1463) ;  /* 0x00000f0000017945 */ /* 0x000fe20003800000 */
[----:B------:R-:W-:Y:S02]  /*6430*/  SHF.R.S32.HI R5, RZ, 0x1f, R100 ;  /* 0x0000001fff057819 */ /* 0x000fe40000011464 */
[----:B------:R-:W-:Y:S02]  /*6440*/  IADD3.X R4, R0, R31, R86, P5, P6 ;  /* 0x0000001f00047210 */ /* 0x000fe40002fec456 */
[----:B------:R-:W-:Y:S02]  /*6450*/  LEA.HI R100, R5, R100, RZ, 0x5 ;  /* 0x0000006405647211 */ /* 0x000fe400078f28ff */
[----:B------:R-:W-:-:S02]  /*6460*/  IADD3 R28, P5, R29, R76, RZ ;  /* 0x0000004c1d1c7210 */ /* 0x000fc40007fbe0ff */
[----:B------:R-:W-:Y:S02]  /*6470*/  LEA.HI.SX32 R100, R100, R79, 0x1b ;  /* 0x0000004f64647211 */ /* 0x000fe400078fdaff */
[----:B------:R-:W-:Y:S01]  /*6480*/  SHF.R.U32.HI R7, RZ, 0x3, R203 ;  /* 0x00000003ff077819 */ /* 0x000fe200000116cb */
[----:B------:R-:W-:Y:S01]  /*6490*/  IMAD.X R29, R4, 0x1, R77, P5 ;  /* 0x00000001041d7824 */ /* 0x000fe200028e064d */
[----:B------:R-:W-:Y:S01]  /*64a0*/  SHF.R.S32.HI R5, RZ, 0x1f, R100 ;  /* 0x0000001fff057819 */ /* 0x000fe20000011464 */
[----:B------:R-:W-:-:S03]  /*64b0*/  IMAD.SHL.U32 R33, R100, 0x10, RZ ;  /* 0x0000001064217824 */ /* 0x000fc600078e00ff */
[----:B------:R-:W-:Y:S02]  /*64c0*/  LEA.HI R5, R5, R100, RZ, 0x3 ;  /* 0x0000006405057211 */ /* 0x000fe400078f18ff */
[----:B------:R-:W-:-:S03]  /*64d0*/  LOP3.LUT R4, R203, 0x70, R33, 0xf8, !PT ;  /* 0x00000070cb047812 */ /* 0x000fc600078ef821 */
[----:B------:R-:W-:Y:S01]  /*64e0*/  IMAD.SHL.U32 R6, R5, 0x400, RZ ;  /* 0x0000040005067824 */ /* 0x000fe200078e00ff */
[----:B------:R-:W-:-:S04]  /*64f0*/  LOP3.LUT R5, R4, R7, RZ, 0x3c, !PT ;  /* 0x0000000704057212 */ /* 0x000fc800078e3cff */
[----:B------:R-:W-:-:S04]  /*6500*/  LOP3.LUT R6, R6, 0xffffe000, RZ, 0xc0, !PT ;  /* 0xffffe00006067812 */ /* 0x000fc800078ec0ff */
[----:B------:R-:W-:Y:S01]  /*6510*/  IADD3 R7, R5, R6, R212 ;  /* 0x0000000605077210 */ /* 0x000fe20007ffe0d4 */
[----:B------:R-:W-:-:S04]  /*6520*/  IMAD R5, R192, 0x4000, R41 ;  /* 0x00004000c0057824 */ /* 0x000fc800078e0229 */
[----:B------:R-:W-:Y:S02]  /*6530*/  IMAD R7, R192, 0x4000, R7 ;  /* 0x00004000c0077824 */ /* 0x000fe400078e0207 */
[C---:B------:R-:W-:Y:S02]  /*6540*/  IMAD.IADD R5, R16.reuse, 0x1, R5 ;  /* 0x0000000110057824 */ /* 0x040fe400078e0205 */
[----:B------:R-:W-:-:S04]  /*6550*/  IMAD.IADD R8, R16, 0x1, R7 ;  /* 0x0000000110087824 */ /* 0x000fc800078e0207 */
[----:B------:R-:W1:Y:S04]  /*6560*/  LDS.128 R4, [R5+0x20000] ;  /* 0x0200000005047984 */ /* 0x000e680000000c00 */
[----:B------:R-:W2:Y:S01]  /*6570*/  LDS.128 R8, [R8+0x20000] ;  /* 0x0200000008087984 */ /* 0x000ea20000000c00 */
[----:B------:R-:W-:Y:S05]  /*6580*/  @P4 BRA `(.L_x_1464) ;  /* 0x0000000c00644947 */ /* 0x000fea0003800000 */
[----:B------:R-:W-:Y:S01]  /*6590*/  SHF.R.U32.HI R100, RZ, 0x8, R13 ;  /* 0x00000008ff647819 */ /* 0x000fe2000001160d */
[----:B-1----:R-:W-:Y:S01]  /*65a0*/  IMAD.MOV.U32 R24, RZ, RZ, R4 ;  /* 0x000000ffff187224 */ /* 0x002fe200078e0004 */
[----:B------:R-:W-:Y:S01]  /*65b0*/  LOP3.LUT R14, R13, 0xff, RZ, 0xc0, !PT ;  /* 0x000000ff0d0e7812 */ /* 0x000fe200078ec0ff */
[----:B------:R-:W-:Y:S01]  /*65c0*/  IMAD.MOV.U32 R12, RZ, RZ, R5 ;  /* 0x000000ffff0c7224 */ /* 0x000fe200078e0005 */
[----:B------:R-:W-:Y:S01]  /*65d0*/  SHF.R.U32.HI R99, RZ, 0x18, R13 ;  /* 0x00000018ff637819 */ /* 0x000fe2000001160d */
[----:B------:R-:W-:Y:S01]  /*65e0*/  IMAD.SHL.U32 R4, R100, 0x100, RZ ;  /* 0x0000010064047824 */ /* 0x000fe200078e00ff */
[--C-:B------:R-:W-:Y:S02]  /*65f0*/  SHF.R.U32.HI R85, RZ, 0x8, R15.reuse ;  /* 0x00000008ff557819 */ /* 0x100fe4000001160f */
[----:B------:R-:W-:Y:S02]  /*6600*/  PRMT R5, R99, 0x654, R14 ;  /* 0x0000065463057816 */ /* 0x000fe4000000000e */
[----:B------:R-:W-:-:S02]  /*6610*/  SHF.R.U32.HI R97, RZ, 0x10, R15 ;  /* 0x00000010ff617819 */ /* 0x000fc4000001160f */
[----:B------:R-:W-:Y:S02]  /*6620*/  LOP3.LUT R26, R15, 0xff, RZ, 0xc0, !PT ;  /* 0x000000ff0f1a7812 */ /* 0x000fe400078ec0ff */
[----:B------:R-:W-:Y:S02]  /*6630*/  SHF.R.U32.HI R15, RZ, 0x18, R15 ;  /* 0x00000018ff0f7819 */ /* 0x000fe4000001160f */
[----:B------:R-:W-:Y:S01]  /*6640*/  LOP3.LUT R5, R5, 0xff00, R4, 0xf8, !PT ;  /* 0x0000ff0005057812 */ /* 0x000fe200078ef804 */
[----:B------:R-:W-:Y:S01]  /*6650*/  IMAD.SHL.U32 R4, R85, 0x100, RZ ;  /* 0x0000010055047824 */ /* 0x000fe200078e00ff */
[----:B------:R-:W-:Y:S02]  /*6660*/  SHF.R.U32.HI R34, RZ, 0x8, R25 ;  /* 0x00000008ff227819 */ /* 0x000fe40000011619 */
[----:B------:R-:W-:Y:S01]  /*6670*/  SHF.R.U32.HI R101, RZ, 0x10, R13 ;  /* 0x00000010ff657819 */ /* 0x000fe2000001160d */
[----:B------:R-:W-:Y:S01]  /*6680*/  IMAD.MOV.U32 R13, RZ, RZ, R6 ;  /* 0x000000ffff0d7224 */ /* 0x000fe200078e0006 */
[----:B------:R-:W-:-:S02]  /*6690*/  SHF.R.U32.HI R84, RZ, 0x10, R25 ;  /* 0x00000010ff547819 */ /* 0x000fc40000011619 */
[----:B------:R-:W-:Y:S01]  /*66a0*/  LOP3.LUT R30, R25, 0xff, RZ, 0xc0, !PT ;  /* 0x000000ff191e7812 */ /* 0x000fe200078ec0ff */
[----:B------:R-:W-:Y:S01]  /*66b0*/  IMAD.U32 R6, R101, 0x10000, RZ ;  /* 0x0001000065067824 */ /* 0x000fe200078e00ff */
[----:B------:R-:W-:Y:S01]  /*66c0*/  SHF.R.U32.HI R35, RZ, 0x18, R25 ;  /* 0x00000018ff237819 */ /* 0x000fe20000011619 */
[----:B--2---:R-:W-:Y:S01]  /*66d0*/  IMAD.MOV.U32 R25, RZ, RZ, R8 ;  /* 0x000000ffff197224 */ /* 0x004fe200078e0008 */
[--C-:B------:R-:W-:Y:S01]  /*66e0*/  SHF.R.U32.HI R32, RZ, 0x8, R27.reuse ;  /* 0x00000008ff207819 */ /* 0x100fe2000001161b */
[----:B------:R-:W-:Y:S01]  /*66f0*/  IMAD.SHL.U32 R8, R34, 0x100, RZ ;  /* 0x0000010022087824 */ /* 0x000fe200078e00ff */
[----:B------:R-:W-:Y:S02]  /*6700*/  PRMT R15, R15, 0x654, R26 ;  /* 0x000006540f0f7816 */ /* 0x000fe4000000001a */
[----:B------:R-:W-:Y:S01]  /*6710*/  SHF.R.U32.HI R82, RZ, 0x10, R27 ;  /* 0x00000010ff527819 */ /* 0x000fe2000001161b */
[----:B------:R-:W-:Y:S01]  /*6720*/  IMAD.SHL.U32 R14, R32, 0x100, RZ ;  /* 0x00000100200e7824 */ /* 0x000fe200078e00ff */
[----:B------:R-:W-:-:S02]  /*6730*/  LOP3.LUT R83, R27, 0xff0000ff, RZ, 0xc0, !PT ;  /* 0xff0000ff1b537812 */ /* 0x000fc400078ec0ff */
[----:B------:R-:W-:Y:S01]  /*6740*/  LOP3.LUT R15, R15, 0xff00, R4, 0xf8, !PT ;  /* 0x0000ff000f0f7812 */ /* 0x000fe200078ef804 */
[----:B------:R-:W-:Y:S01]  /*6750*/  IMAD.U32 R4, R97, 0x10000, RZ ;  /* 0x0001000061047824 */ /* 0x000fe200078e00ff */
[----:B------:R-:W-:Y:S01]  /*6760*/  PRMT R27, R35, 0x654, R30 ;  /* 0x00000654231b7816 */ /* 0x000fe2000000001e */
[----:B------:R-:W-:Y:S01]  /*6770*/  IMAD.U32 R82, R82, 0x10000, RZ ;  /* 0x0001000052527824 */ /* 0x000fe200078e00ff */
[----:B------:R-:W-:Y:S02]  /*6780*/  F2FP.F16.E4M3.UNPACK_B R34, R96.H1 ;  /* 0x00000060ff22723e */ /* 0x000fe400030006ff */
[----:B------:R-:W-:Y:S02]  /*6790*/  F2FP.F16.E4M3.UNPACK_B R30, R25.H1 ;  /* 0x00000019ff1e723e */ /* 0x000fe400030006ff */
[----:B------:R-:W-:Y:S02]  /*67a0*/  F2FP.F16.E4M3.UNPACK_B R26, R24.H1 ;  /* 0x00000018ff1a723e */ /* 0x000fe400030006ff */
[----:B------:R-:W-:Y:S01]  /*67b0*/  LOP3.LUT R35, R27, 0xff00, R8, 0xf8, !PT ;  /* 0x0000ff001b237812 */ /* 0x000fe200078ef808 */
[----:B------:R-:W-:Y:S01]  /*67c0*/  IMAD.U32 R8, R84, 0x10000, RZ ;  /* 0x0001000054087824 */ /* 0x000fe200078e00ff */
[----:B------:R-:W-:Y:S01]  /*67d0*/  LOP3.LUT R83, R83, 0xff00, R14, 0xf8, !PT ;  /* 0x0000ff0053537812 */ /* 0x000fe200078ef80e */
[----:B------:R-:W-:Y:S01]  /*67e0*/  HADD2.F32 R14, -RZ, R26.H0_H0 ;  /* 0x2000001aff0e7230 */ /* 0x000fe20000004100 */
[----:B------:R-:W-:Y:S01]  /*67f0*/  LOP3.LUT R6, R5, 0xff0000, R6, 0xf8, !PT ;  /* 0x00ff000005067812 */ /* 0x000fe200078ef806 */
[----:B------:R-:W-:Y:S01]  /*6800*/  HADD2.F32 R5, -RZ, R34.H0_H0 ;  /* 0x20000022ff057230 */ /* 0x000fe20000004100 */
[----:B------:R-:W-:Y:S01]  /*6810*/  LOP3.LUT R4, R15, 0xff0000, R4, 0xf8, !PT ;  /* 0x00ff00000f047812 */ /* 0x000fe200078ef804 */
[----:B------:R-:W-:Y:S01]  /*6820*/  HADD2.F32 R15, -RZ, R30.H0_H0 ;  /* 0x2000001eff0f7230 */ /* 0x000fe20000004100 */
[----:B------:R-:W-:Y:S01]  /*6830*/  F2FP.F16.E4M3.UNPACK_B R27, R94.H1 ;  /* 0x0000005eff1b723e */ /* 0x000fe200030006ff */
[----:B------:R-:W-:-:S02]  /*6840*/  HADD2.F32 R34, -RZ, R34.H1_H1 ;  /* 0x30000022ff227230 */ /* 0x000fc40000004100 */
[CC--:B------:R-:W-:Y:S01]  /*6850*/  FMUL.FTZ R84, R14.reuse, R5.reuse ;  /* 0x000000050e547220 */ /* 0x0c0fe20000410000 */
[----:B------:R-:W-:Y:S01]  /*6860*/  LOP3.LUT R8, R35, 0xff0000, R8, 0xf8, !PT ;  /* 0x00ff000023087812 */ /* 0x000fe200078ef808 */
[----:B------:R-:W-:Y:S01]  /*6870*/  FMUL.FTZ R85, R15, R5 ;  /* 0x000000050f557220 */ /* 0x000fe20000410000 */
[--C-:B------:R-:W-:Y:S01]  /*6880*/  HADD2.F32 R32, -RZ, R27.reuse.H0_H0 ;  /* 0x2000001bff207230 */ /* 0x100fe20000004100 */
[----:B------:R-:W-:Y:S01]  /*6890*/  LOP3.LUT R5, R83, 0xff0000, R82, 0xf8, !PT ;  /* 0x00ff000053057812 */ /* 0x000fe200078ef852 */
[----:B------:R-:W-:Y:S01]  /*68a0*/  HADD2.F32 R82, -RZ, R27.H1_H1 ;  /* 0x3000001bff527230 */ /* 0x000fe20000004100 */
[----:B------:R-:W-:Y:S01]  /*68b0*/  F2FP.F16.E4M3.UNPACK_B R96, R96 ;  /* 0x00000060ff60723e */ /* 0x000fe200020006ff */
[----:B------:R-:W-:Y:S02]  /*68c0*/  HADD2.F32 R27, -RZ, R26.H1_H1 ;  /* 0x3000001aff1b7230 */ /* 0x000fe40000004100 */
[-C--:B------:R-:W-:Y:S01]  /*68d0*/  FFMA.FTZ R14, R14, R32.reuse, -R85 ;  /* 0x000000200e0e7223 */ /* 0x080fe20000010855 */
[----:B------:R-:W-:Y:S01]  /*68e0*/  FFMA.FTZ R15, R15, R32, R84 ;  /* 0x000000200f0f7223 */ /* 0x000fe20000010054 */
[----:B------:R-:W-:Y:S01]  /*68f0*/  HADD2.F32 R35, -RZ, R30.H1_H1 ;  /* 0x3000001eff237230 */ /* 0x000fe20000004100 */
[----:B------:R-:W-:Y:S01]  /*6900*/  F2FP.F16.E4M3.UNPACK_B R32, R25 ;  /* 0x00000019ff20723e */ /* 0x000fe200020006ff */
[----:B------:R-:W-:Y:S01]  /*6910*/  FMUL.FTZ R84, R27, R34 ;  /* 0x000000221b547220 */ /* 0x000fe20000410000 */
[----:B------:R-:W-:Y:S01]  /*6920*/  F2FP.F16.E4M3.UNPACK_B R30, R24 ;  /* 0x00000018ff1e723e */ /* 0x000fe200020006ff */
[----:B------:R-:W-:Y:S01]  /*6930*/  HADD2.F32 R83, -RZ, R96.H0_H0 ;  /* 0x20000060ff537230 */ /* 0x000fe20000004100 */
[----:B------:R-:W-:Y:S01]  /*6940*/  F2FP.F16.E4M3.UNPACK_B R94, R94 ;  /* 0x0000005eff5e723e */ /* 0x000fe200020006ff */
[----:B------:R-:W-:Y:S01]  /*6950*/  FMUL.FTZ R24, R35, R34 ;  /* 0x0000002223187220 */ /* 0x000fe20000410000 */
[----:B------:R-:W-:-:S02]  /*6960*/  HADD2.F32 R34, -RZ, R32.H0_H0 ;  /* 0x20000020ff227230 */ /* 0x000fc40000004100 */
[----:B------:R-:W-:Y:S02]  /*6970*/  HADD2.F32 R26, -RZ, R30.H0_H0 ;  /* 0x2000001eff1a7230 */ /* 0x000fe40000004100 */
[-C--:B------:R-:W-:Y:S01]  /*6980*/  FFMA.FTZ R25, R27, R82.reuse, -R24 ;  /* 0x000000521b197223 */ /* 0x080fe20000010818 */
[----:B------:R-:W-:Y:S02]  /*6990*/  HADD2.F32 R27, -RZ, R94.H0_H0 ;  /* 0x2000005eff1b7230 */ /* 0x000fe40000004100 */
[----:B------:R-:W-:Y:S01]  /*69a0*/  FFMA.FTZ R24, R35, R82, R84 ;  /* 0x0000005223187223 */ /* 0x000fe20000010054 */
[-C--:B------:R-:W-:Y:S01]  /*69b0*/  FMUL.FTZ R85, R34, R83.reuse ;  /* 0x0000005322557220 */ /* 0x080fe20000410000 */
[----:B------:R-:W-:Y:S01]  /*69c0*/  FMUL.FTZ R83, R26, R83 ;  /* 0x000000531a537220 */ /* 0x000fe20000410000 */
[----:B------:R-:W-:Y:S01]  /*69d0*/  HADD2.F32 R35, -RZ, R96.H1_H1 ;  /* 0x30000060ff237230 */ /* 0x000fe20000004100 */
[----:B------:R-:W-:Y:S01]  /*69e0*/  F2FP.SATFINITE.E4M3.F32.PACK_AB_MERGE_C R14, R25, R14, RZ ;  /* 0x0000000e190e723e */ /* 0x000fe200048070ff */
[----:B------:R-:W-:-:S02]  /*69f0*/  HADD2.F32 R82, -RZ, R32.H1_H1 ;  /* 0x30000020ff527230 */ /* 0x000fc40000004100 */
[-C--:B------:R-:W-:Y:S01]  /*6a00*/  FFMA.FTZ R26, R26, R27.reuse, -R85 ;  /* 0x0000001b1a1a7223 */ /* 0x080fe20000010855 */
[----:B------:R-:W-:Y:S02]  /*6a10*/  HADD2.F32 R30, -RZ, R30.H1_H1 ;  /* 0x3000001eff1e7230 */ /* 0x000fe40000004100 */
[----:B------:R-:W-:Y:S01]  /*6a20*/  FFMA.FTZ R27, R34, R27, R83 ;  /* 0x0000001b221b7223 */ /* 0x000fe20000010053 */
[----:B------:R-:W-:Y:S02]  /*6a30*/  HADD2.F32 R85, -RZ, R94.H1_H1 ;  /* 0x3000005eff557230 */ /* 0x000fe40000004100 */
[-C--:B------:R-:W-:Y:S01]  /*6a40*/  FMUL.FTZ R97, R82, R35.reuse ;  /* 0x0000002352617220 */ /* 0x080fe20000410000 */
[----:B------:R-:W-:Y:S01]  /*6a50*/  F2FP.F16.E4M3.UNPACK_B R83, R10.H1 ;  /* 0x0000000aff53723e */ /* 0x000fe200030006ff */
[C---:B------:R-:W-:Y:S01]  /*6a60*/  FMUL.FTZ R99, R30.reuse, R35 ;  /* 0x000000231e637220 */ /* 0x040fe20000410000 */
[----:B------:R-:W-:Y:S01]  /*6a70*/  F2FP.F16.E4M3.UNPACK_B R34, R95.H1 ;  /* 0x0000005fff22723e */ /* 0x000fe200030006ff */
[----:B------:R-:W-:Y:S01]  /*6a80*/  FFMA.FTZ R35, R30, R85, -R97 ;  /* 0x000000551e237223 */ /* 0x000fe20000010861 */
[----:B------:R-:W-:Y:S01]  /*6a90*/  F2FP.F16.E4M3.UNPACK_B R94, R93.H1 ;  /* 0x0000005dff5e723e */ /* 0x000fe200030006ff */
[--C-:B------:R-:W-:Y:S01]  /*6aa0*/  HADD2.F32 R84, -RZ, R83.reuse.H0_H0 ;  /* 0x20000053ff547230 */ /* 0x100fe20000004100 */
[----:B------:R-:W-:Y:S01]  /*6ab0*/  F2FP.F16.E4M3.UNPACK_B R32, R13.H1 ;  /* 0x0000000dff20723e */ /* 0x000fe200030006ff */
[----:B------:R-:W-:Y:S01]  /*6ac0*/  FFMA.FTZ R30, R82, R85, R99 ;  /* 0x00000055521e7223 */ /* 0x000fe20000010063 */
[--C-:B------:R-:W-:Y:S01]  /*6ad0*/  HADD2.F32 R82, -RZ, R34.reuse.H1_H1 ;  /* 0x30000022ff527230 */ /* 0x100fe20000004100 */
[----:B------:R-:W-:Y:S01]  /*6ae0*/  F2FP.F16.E4M3.UNPACK_B R95, R95 ;  /* 0x0000005fff5f723e */ /* 0x000fe200020006ff */
[----:B------:R-:W-:Y:S01]  /*6af0*/  HADD2.F32 R83, -RZ, R83.H1_H1 ;  /* 0x30000053ff537230 */ /* 0x000fe20000004100 */
[----:B------:R-:W-:Y:S01]  /*6b00*/  F2FP.F16.E4M3.UNPACK_B R13, R13 ;  /* 0x0000000dff0d723e */ /* 0x000fe200020006ff */
[----:B------:R-:W-:Y:S01]  /*6b10*/  HADD2.F32 R97, -RZ, R34.H0_H0 ;  /* 0x20000022ff617230 */ /* 0x000fe20000004100 */
[----:B------:R-:W-:Y:S01]  /*6b20*/  F2FP.F16.E4M3.UNPACK_B R93, R93 ;  /* 0x0000005dff5d723e */ /* 0x000fe200020006ff */
[----:B------:R-:W-:-:S02]  /*6b30*/  HADD2.F32 R34, -RZ, R32.H0_H0 ;  /* 0x20000020ff227230 */ /* 0x000fc40000004100 */
[-C--:B------:R-:W-:Y:S01]  /*6b40*/  FMUL.FTZ R101, R83, R82.reuse ;  /* 0x0000005253657220 */ /* 0x080fe20000410000 */
[----:B------:R-:W-:Y:S02]  /*6b50*/  HADD2.F32 R85, -RZ, R94.H0_H0 ;  /* 0x2000005eff557230 */ /* 0x000fe40000004100 */
[-C--:B------:R-:W-:Y:S01]  /*6b60*/  FMUL.FTZ R99, R84, R97.reuse ;  /* 0x0000006154637220 */ /* 0x080fe20000410000 */
[----:B------:R-:W-:Y:S02]  /*6b70*/  HADD2.F32 R32, -RZ, R32.H1_H1 ;  /* 0x30000020ff207230 */ /* 0x000fe40000004100 */
[C---:B------:R-:W-:Y:S01]  /*6b80*/  FMUL.FTZ R97, R34.reuse, R97 ;  /* 0x0000006122617220 */ /* 0x040fe20000410000 */
[----:B------:R-:W-:Y:S02]  /*6b90*/  HADD2.F32 R94, -RZ, R94.H1_H1 ;  /* 0x3000005eff5e7230 */ /* 0x000fe40000004100 */
[----:B------:R-:W-:Y:S01]  /*6ba0*/  FFMA.FTZ R99, R34, R85, -R99 ;  /* 0x0000005522637223 */ /* 0x000fe20000010863 */
[----:B------:R-:W-:Y:S01]  /*6bb0*/  F2FP.SATFINITE.E4M3.F32.PACK_AB_MERGE_C R24, R24, R15, RZ ;  /* 0x0000000f1818723e */ /* 0x000fe200048070ff */
[----:B------:R-:W-:Y:S01]  /*6bc0*/  FMUL.FTZ R82, R32, R82 ;  /* 0x0000005220527220 */ /* 0x000fe20000410000 */
[----:B------:R-:W-:Y:S01]  /*6bd0*/  FFMA.FTZ R84, R84, R85, R97 ;  /* 0x0000005554547223 */ /* 0x000fe20000010061 */
[----:B------:R-:W-:Y:S01]  /*6be0*/  FFMA.FTZ R96, R32, R94, -R101 ;  /* 0x0000005e20607223 */ /* 0x000fe20000010865 */
[----:B------:R-:W-:Y:S01]  /*6bf0*/  F2FP.F16.E4M3.UNPACK_B R32, R10 ;  /* 0x0000000aff20723e */ /* 0x000fe200020006ff */
[----:B------:R-:W-:-:S02]  /*6c00*/  HADD2.F32 R85, -RZ, R95.H0_H0 ;  /* 0x2000005fff557230 */ /* 0x000fc40000004100 */
[----:B------:R-:W-:Y:S01]  /*6c10*/  FFMA.FTZ R101, R83, R94, R82 ;  /* 0x0000005e53657223 */ /* 0x000fe20000010052 */
[----:B------:R-:W-:Y:S01]  /*6c20*/  HADD2.F32 R95, -RZ, R95.H1_H1 ;  /* 0x3000005fff5f7230 */ /* 0x000fe20000004100 */
[----:B------:R-:W-:Y:S01]  /*6c30*/  F2FP.SATFINITE.E4M3.F32.PACK_AB_MERGE_C R15, R35, R26, R14 ;  /* 0x0000001a230f723e */ /* 0x000fe2000480700e */
[--C-:B------:R-:W-:Y:S01]  /*6c40*/  HADD2.F32 R34, -RZ, R32.reuse.H0_H0 ;  /* 0x20000020ff227230 */ /* 0x100fe20000004100 */
[----:B------:R-:W-:Y:S01]  /*6c50*/  F2FP.F16.E4M3.UNPACK_B R26, R8 ;  /* 0x00000008ff1a723e */ /* 0x000fe200020006ff */
[--C-:B------:R-:W-:Y:S01]  /*6c60*/  HADD2.F32 R10, -RZ, R13.reuse.H0_H0 ;  /* 0x2000000dff0a7230 */ /* 0x100fe20000004100 */
[----:B------:R-:W-:Y:S01]  /*6c70*/  F2FP.F16.E4M3.UNPACK_B R25, R12 ;  /* 0x0000000cff19723e */ /* 0x000fe200020006ff */
[----:B------:R-:W-:Y:S02]  /*6c80*/  HADD2.F32 R32, -RZ, R32.H1_H1 ;  /* 0x30000020ff207230 */ /* 0x000fe40000004100 */
[----:B------:R-:W-:Y:S01]  /*6c90*/  FMUL.FTZ R97, R34, R85 ;  /* 0x0000005522617220 */ /* 0x000fe20000410000 */
[----:B------:R-:W-:Y:S01]  /*6ca0*/  HADD2.F32 R13, -RZ, R13.H1_H1 ;  /* 0x3000000dff0d7230 */ /* 0x000fe20000004100 */
[----:B------:R-:W-:Y:S01]  /*6cb0*/  F2FP.SATFINITE.E4M3.F32.PACK_AB_MERGE_C R14, R30, R27, R24 ;  /* 0x0000001b1e0e723e */ /* 0x000fe20004807018 */
[----:B------:R-:W-:-:S02]  /*6cc0*/  HADD2.F32 R83, -RZ, R93.H0_H0 ;  /* 0x2000005dff537230 */ /* 0x000fc40000004100 */
[-C--:B------:R-:W-:Y:S01]  /*6cd0*/  FMUL.FTZ R82, R32, R95.reuse ;  /* 0x0000005f20527220 */ /* 0x080fe20000410000 */
[----:B------:R-:W-:Y:S02]  /*6ce0*/  HADD2.F32 R93, -RZ, R93.H1_H1 ;  /* 0x3000005dff5d7230 */ /* 0x000fe40000004100 */
[C---:B------:R-:W-:Y:S01]  /*6cf0*/  FMUL.FTZ R95, R13.reuse, R95 ;  /* 0x0000005f0d5f7220 */ /* 0x040fe20000410000 */
[C---:B------:R-:W-:Y:S01]  /*6d00*/  FMUL.FTZ R85, R10.reuse, R85 ;  /* 0x000000550a557220 */ /* 0x040fe20000410000 */
[----:B------:R-:W-:Y:S01]  /*6d10*/  F2FP.F16.E4M3.UNPACK_B R30, R6 ;  /* 0x00000006ff1e723e */ /* 0x000fe200020006ff */
[----:B------:R-:W-:Y:S01]  /*6d20*/  FFMA.FTZ R97, R10, R83, -R97 ;  /* 0x000000530a617223 */ /* 0x000fe20000010861 */
[----:B------:R-:W-:Y:S01]  /*6d30*/  FFMA.FTZ R95, R32, R93, R95 ;  /* 0x0000005d205f7223 */ /* 0x000fe2000001005f */
[----:B------:R-:W-:Y:S01]  /*6d40*/  F2FP.F16.E4M3.UNPACK_B R32, R9 ;  /* 0x00000009ff20723e */ /* 0x000fe200020006ff */
[----:B------:R-:W-:Y:S01]  /*6d50*/  FFMA.FTZ R82, R13, R93, -R82 ;  /* 0x0000005d0d527223 */ /* 0x000fe20000010852 */
[----:B------:R-:W-:Y:S01]  /*6d60*/  HADD2.F32 R35, -RZ, R26.H0_H0 ;  /* 0x2000001aff237230 */ /* 0x000fe20000004100 */
[----:B------:R-:W-:Y:S01]  /*6d70*/  F2FP.SATFINITE.E4M3.F32.PACK_AB_MERGE_C R13, R96, R99, RZ ;  /* 0x00000063600d723e */ /* 0x000fe200048070ff */
[----:B------:R-:W-:-:S02]  /*6d80*/  HADD2.F32 R24, -RZ, R25.H0_H0 ;  /* 0x20000019ff187230 */ /* 0x000fc40000004100 */
[----:B------:R-:W-:Y:S01]  /*6d90*/  FFMA.FTZ R10, R34, R83, R85 ;  /* 0x00000053220a7223 */ /* 0x000fe20000010055 */
[----:B------:R-:W-:Y:S01]  /*6da0*/  HADD2.F32 R27, -RZ, R32.H0_H0 ;  /* 0x20000020ff1b7230 */ /* 0x000fe20000004100 */
[----:B------:R-:W-:Y:S01]  /*6db0*/  F2FP.SATFINITE.E4M3.F32.PACK_AB_MERGE_C R13, R82, R97, R13 ;  /* 0x00000061520d723e */ /* 0x000fe2000480700d */
[----:B------:R-:W-:Y:S02]  /*6dc0*/  HADD2.F32 R34, -RZ, R30.H0_H0 ;  /* 0x2000001eff227230 */ /* 0x000fe40000004100 */
[-C--:B------:R-:W-:Y:S01]  /*6dd0*/  FMUL.FTZ R82, R24, R35.reuse ;  /* 0x0000002318527220 */ /* 0x080fe20000410000 */
[----:B------:R-:W-:Y:S02]  /*6de0*/  HADD2.F32 R32, -RZ, R32.H1_H1 ;  /* 0x30000020ff207230 */ /* 0x000fe40000004100 */
[----:B------:R-:W-:Y:S01]  /*6df0*/  FMUL.FTZ R85, R27, R35 ;  /* 0x000000231b557220 */ /* 0x000fe20000410000 */
[----:B------:R-:W-:Y:S01]  /*6e00*/  HADD2.F32 R83, -RZ, R26.H1_H1 ;  /* 0x3000001aff537230 */ /* 0x000fe20000004100 */
[----:B------:R-:W-:Y:S01]  /*6e10*/  F2FP.F16.E4M3.UNPACK_B R12, R12.H1 ;  /* 0x0000000cff0c723e */ /* 0x000fe200030006ff */
[----:B------:R-:W-:-:S02]  /*6e20*/  HADD2.F32 R26, -RZ, R25.H1_H1 ;  /* 0x30000019ff1a7230 */ /* 0x000fc40000004100 */
[-C--:B------:R-:W-:Y:S01]  /*6e30*/  FFMA.FTZ R24, R24, R34.reuse, -R85 ;  /* 0x0000002218187223 */ /* 0x080fe20000010855 */
[----:B------:R-:W-:Y:S01]  /*6e40*/  FFMA.FTZ R25, R27, R34, R82 ;  /* 0x000000221b197223 */ /* 0x000fe20000010052 */
[----:B------:R-:W-:Y:S02]  /*6e50*/  HADD2.F32 R35, -RZ, R30.H1_H1 ;  /* 0x3000001eff237230 */ /* 0x000fe40000004100 */
[-C--:B------:R-:W-:Y:S01]  /*6e60*/  FMUL.FTZ R85, R32, R83.reuse ;  /* 0x0000005320557220 */ /* 0x080fe20000410000 */
[----:B------:R-:W-:Y:S01]  /*6e70*/  FMUL.FTZ R83, R26, R83 ;  /* 0x000000531a537220 */ /* 0x000fe20000410000 */
[----:B------:R-:W-:Y:S02]  /*6e80*/  F2FP.F16.E4M3.UNPACK_B R27, R9.H1 ;  /* 0x00000009ff1b723e */ /* 0x000fe400030006ff */
[----:B------:R-:W-:Y:S01]  /*6e90*/  F2FP.F16.E4M3.UNPACK_B R34, R8.H1 ;  /* 0x00000008ff22723e */ /* 0x000fe200030006ff */
[-C--:B------:R-:W-:Y:S01]  /*6ea0*/  FFMA.FTZ R8, R32, R35.reuse, R83 ;  /* 0x0000002320087223 */ /* 0x080fe20000010053 */
[----:B------:R-:W-:Y:S01]  /*6eb0*/  FFMA.FTZ R9, R26, R35, -R85 ;  /* 0x000000231a097223 */ /* 0x000fe20000010855 */
[--C-:B------:R-:W-:Y:S01]  /*6ec0*/  HADD2.F32 R30, -RZ, R27.reuse.H0_H0 ;  /* 0x2000001bff1e7230 */ /* 0x100fe20000004100 */
[----:B------:R-:W-:Y:S01]  /*6ed0*/  F2FP.F16.E4M3.UNPACK_B R6, R6.H1 ;  /* 0x00000006ff06723e */ /* 0x000fe200030006ff */
[----:B------:R-:W-:Y:S01]  /*6ee0*/  HADD2.F32 R83, -RZ, R34.H0_H0 ;  /* 0x20000022ff537230 */ /* 0x000fe20000004100 */
[----:B------:R-:W-:Y:S01]  /*6ef0*/  F2FP.SATFINITE.E4M3.F32.PACK_AB_MERGE_C R84, R101, R84, RZ ;  /* 0x000000546554723e */ /* 0x000fe200048070ff */
[----:B------:R-:W-:Y:S01]  /*6f00*/  HADD2.F32 R26, -RZ, R12.H0_H0 ;  /* 0x2000000cff1a7230 */ /* 0x000fe20000004100 */
[----:B------:R-:W-:Y:S01]  /*6f10*/  F2FP.F16.E4M3.UNPACK_B R82, R5 ;  /* 0x00000005ff52723e */ /* 0x000fe200020006ff */
[----:B------:R-:W-:Y:S01]  /*6f20*/  HADD2.F32 R27, -RZ, R27.H1_H1 ;  /* 0x3000001bff1b7230 */ /* 0x000fe20000004100 */
[----:B------:R-:W-:Y:S01]  /*6f30*/  F2FP.SATFINITE.E4M3.F32.PACK_AB_MERGE_C R10, R95, R10, R84 ;  /* 0x0000000a5f0a723e */ /* 0x000fe20004807054 */
[----:B------:R-:W-:-:S02]  /*6f40*/  HADD2.F32 R34, -RZ, R34.H1_H1 ;  /* 0x30000022ff227230 */ /* 0x000fc40000004100 */
[-C--:B------:R-:W-:Y:S01]  /*6f50*/  FMUL.FTZ R85, R30, R83.reuse ;  /* 0x000000531e557220 */ /* 0x080fe20000410000 */
[----:B------:R-:W-:Y:S02]  /*6f60*/  HADD2.F32 R12, -RZ, R12.H1_H1 ;  /* 0x3000000cff0c7230 */ /* 0x000fe40000004100 */
[----:B------:R-:W-:Y:S01]  /*6f70*/  FMUL.FTZ R83, R26, R83 ;  /* 0x000000531a537220 */ /* 0x000fe20000410000 */
[--C-:B------:R-:W-:Y:S02]  /*6f80*/  HADD2.F32 R32, -RZ, R6.reuse.H1_H1 ;  /* 0x30000006ff207230 */ /* 0x100fe40000004100 */
[CC--:B------:R-:W-:Y:S01]  /*6f90*/  FMUL.FTZ R95, R27.reuse, R34.reuse ;  /* 0x000000221b5f7220 */ /* 0x0c0fe20000410000 */
[----:B------:R-:W-:Y:S02]  /*6fa0*/  HADD2.F32 R35, -RZ, R6.H0_H0 ;  /* 0x20000006ff237230 */ /* 0x000fe40000004100 */
[C---:B------:R-:W-:Y:S01]  /*6fb0*/  FMUL.FTZ R34, R12.reuse, R34 ;  /* 0x000000220c227220 */ /* 0x040fe20000410000 */
[-C--:B------:R-:W-:Y:S01]  /*6fc0*/  F2FP.F16.E4M3.UNPACK_B R6, R7.reuse ;  /* 0x00000007ff06723e */ /* 0x080fe200020006ff */
[-C--:B------:R-:W-:Y:S01]  /*6fd0*/  FFMA.FTZ R96, R12, R32.reuse, -R95 ;  /* 0x000000200c607223 */ /* 0x080fe2000001085f */
[----:B------:R-:W-:Y:S01]  /*6fe0*/  F2FP.F16.E4M3.UNPACK_B R7, R7.H1 ;  /* 0x00000007ff07723e */ /* 0x000fe200030006ff */
[----:B------:R-:W-:Y:S01]  /*6ff0*/  FFMA.FTZ R94, R30, R35, R83 ;  /* 0x000000231e5e7223 */ /* 0x000fe20000010053 */
[----:B------:R-:W-:Y:S01]  /*7000*/  FFMA.FTZ R95, R27, R32, R34 ;  /* 0x000000201b5f7223 */ /* 0x000fe20000010022 */
[----:B------:R-:W-:Y:S01]  /*7010*/  F2FP.F16.E4M3.UNPACK_B R27, R11.H1 ;  /* 0x0000000bff1b723e */ /* 0x000fe200030006ff */
[----:B------:R-:W-:Y:S01]  /*7020*/  FFMA.FTZ R93, R26, R35, -R85 ;  /* 0x000000231a5d7223 */ /* 0x000fe20000010855 */
[----:B------:R-:W-:Y:S01]  /*7030*/  F2FP.F16.E4M3.UNPACK_B R83, R5.H1 ;  /* 0x00000005ff53723e */ /* 0x000fe200030006ff */
[----:B------:R-:W-:Y:S01]  /*7040*/  HADD2.F32 R12, -RZ, R7.H0_H0 ;  /* 0x20000007ff0c7230 */ /* 0x000fe20000004100 */
[-C--:B------:R-:W-:Y:S01]  /*7050*/  F2FP.F16.E4M3.UNPACK_B R5, R4.reuse ;  /* 0x00000004ff05723e */ /* 0x080fe200020006ff */
[----:B------:R-:W-:Y:S01]  /*7060*/  HADD2.F32 R84, -RZ, R82.H0_H0 ;  /* 0x20000052ff547230 */ /* 0x000fe20000004100 */
[----:B------:R-:W-:Y:S01]  /*7070*/  F2FP.F16.E4M3.UNPACK_B R32, R4.H1 ;  /* 0x00000004ff20723e */ /* 0x000fe200030006ff */
[----:B------:R-:W-:Y:S01]  /*7080*/  HADD2.F32 R4, -RZ, R27.H0_H0 ;  /* 0x2000001bff047230 */ /* 0x000fe20000004100 */
[----:B------:R-:W-:Y:S01]  /*7090*/  F2FP.F16.E4M3.UNPACK_B R26, R11 ;  /* 0x0000000bff1a723e */ /* 0x000fe200020006ff */
[----:B------:R-:W-:Y:S01]  /*70a0*/  HADD2.F32 R85, -RZ, R83.H0_H0 ;  /* 0x20000053ff557230 */ /* 0x000fe20000004100 */
[----:B------:R-:W-:Y:S01]  /*70b0*/  F2FP.SATFINITE.E4M3.F32.PACK_AB_MERGE_C R93, R96, R93, RZ ;  /* 0x0000005d605d723e */ /* 0x000fe200048070ff */
[----:B------:R-:W-:Y:S01]  /*70c0*/  HADD2.F32 R35, -RZ, R32.H0_H0 ;  /* 0x20000020ff237230 */ /* 0x000fe20000004100 */
[----:B------:R-:W-:Y:S01]  /*70d0*/  F2FP.SATFINITE.E4M3.F32.PACK_AB_MERGE_C R94, R95, R94, RZ ;  /* 0x0000005e5f5e723e */ /* 0x000fe200048070ff */
[----:B------:R-:W-:-:S02]  /*70e0*/  HADD2.F32 R30, -RZ, R26.H0_H0 ;  /* 0x2000001aff1e7230 */ /* 0x000fc40000004100 */
[-C--:B------:R-:W-:Y:S01]  /*70f0*/  FMUL.FTZ R99, R4, R85.reuse ;  /* 0x0000005504637220 */ /* 0x080fe20000410000 */
[----:B------:R-:W-:Y:S01]  /*7100*/  FMUL.FTZ R85, R12, R85 ;  /* 0x000000550c557220 */ /* 0x000fe20000410000 */
[----:B------:R-:W-:Y:S02]  /*7110*/  HADD2.F32 R11, -RZ, R6.H0_H0 ;  /* 0x20000006ff0b7230 */ /* 0x000fe40000004100 */
[----:B------:R-:W-:Y:S02]  /*7120*/  HADD2.F32 R34, -RZ, R5.H0_H0 ;  /* 0x20000005ff227230 */ /* 0x000fe40000004100 */
[-C--:B------:R-:W-:Y:S01]  /*7130*/  FMUL.FTZ R100, R30, R84.reuse ;  /* 0x000000541e647220 */ /* 0x080fe20000410000 */
[----:B------:R-:W-:Y:S01]  /*7140*/  FFMA.FTZ R85, R4, R35, R85 ;  /* 0x0000002304557223 */ /* 0x000fe20000010055 */
[----:B------:R-:W-:Y:S02]  /*7150*/  HADD2.F32 R27, -RZ, R27.H1_H1 ;  /* 0x3000001bff1b7230 */ /* 0x000fe40000004100 */
[----:B------:R-:W-:Y:S01]  /*7160*/  FMUL.FTZ R97, R11, R84 ;  /* 0x000000540b617220 */ /* 0x000fe20000410000 */
[----:B------:R-:W-:-:S02]  /*7170*/  HADD2.F32 R4, -RZ, R83.H1_H1 ;  /* 0x30000053ff047230 */ /* 0x000fc40000004100 */
[----:B------:R-:W-:Y:S01]  /*7180*/  FFMA.FTZ R100, R11, R34, -R100 ;  /* 0x000000220b647223 */ /* 0x000fe20000010864 */
[----:B------:R-:W-:Y:S02]  /*7190*/  HADD2.F32 R7, -RZ, R7.H1_H1 ;  /* 0x30000007ff077230 */ /* 0x000fe40000004100 */
[----:B------:R-:W-:Y:S01]  /*71a0*/  FFMA.FTZ R99, R12, R35, -R99 ;  /* 0x000000230c637223 */ /* 0x000fe20000010863 */
[----:B------:R-:W-:Y:S02]  /*71b0*/  HADD2.F32 R26, -RZ, R26.H1_H1 ;  /* 0x3000001aff1a7230 */ /* 0x000fe40000004100 */
[-C--:B------:R-:W-:Y:S01]  /*71c0*/  FMUL.FTZ R12, R27, R4.reuse ;  /* 0x000000041b0c7220 */ /* 0x080fe20000410000 */
[----:B------:R-:W-:Y:S02]  /*71d0*/  HADD2.F32 R11, -RZ, R82.H1_H1 ;  /* 0x30000052ff0b7230 */ /* 0x000fe40000004100 */
[----:B------:R-:W-:Y:S01]  /*71e0*/  FMUL.FTZ R4, R7, R4 ;  /* 0x0000000407047220 */ /* 0x000fe20000410000 */
[----:B------:R-:W-:-:S02]  /*71f0*/  HADD2.F32 R6, -RZ, R6.H1_H1 ;  /* 0x30000006ff067230 */ /* 0x000fc40000004100 */
[----:B------:R-:W-:Y:S01]  /*7200*/  FFMA.FTZ R97, R30, R34, R97 ;  /* 0x000000221e617223 */ /* 0x000fe20000010061 */
[----:B------:R-:W-:Y:S02]  /*7210*/  HADD2.F32 R32, -RZ, R32.H1_H1 ;  /* 0x30000020ff207230 */ /* 0x000fe40000004100 */
[-C--:B------:R-:W-:Y:S01]  /*7220*/  FMUL.FTZ R35, R26, R11.reuse ;  /* 0x0000000b1a237220 */ /* 0x080fe20000410000 */
[----:B------:R-:W-:Y:S02]  /*7230*/  HADD2.F32 R5, -RZ, R5.H1_H1 ;  /* 0x30000005ff057230 */ /* 0x000fe40000004100 */
[----:B------:R-:W-:Y:S01]  /*7240*/  FMUL.FTZ R11, R6, R11 ;  /* 0x0000000b060b7220 */ /* 0x000fe20000410000 */
[-C--:B------:R-:W-:Y:S01]  /*7250*/  FFMA.FTZ R4, R27, R32.reuse, R4 ;  /* 0x000000201b047223 */ /* 0x080fe20000010004 */
[----:B------:R-:W-:Y:S02]  /*7260*/  FFMA.FTZ R12, R7, R32, -R12 ;  /* 0x00000020070c7223 */ /* 0x000fe4000001080c */
[-C--:B------:R-:W-:Y:S01]  /*7270*/  FFMA.FTZ R26, R26, R5.reuse, R11 ;  /* 0x000000051a1a7223 */ /* 0x080fe2000001000b */
[----:B------:R-:W-:Y:S01]  /*7280*/  FFMA.FTZ R35, R6, R5, -R35 ;  /* 0x0000000506237223 */ /* 0x000fe20000010823 */
[----:B------:R-:W-:-:S02]  /*7290*/  F2FP.SATFINITE.E4M3.F32.PACK_AB_MERGE_C R5, R9, R24, R93 ;  /* 0x000000180905723e */ /* 0x000fc4000480705d */
[----:B------:R-:W-:Y:S02]  /*72a0*/  F2FP.SATFINITE.E4M3.F32.PACK_AB_MERGE_C R4, R4, R85, RZ ;  /* 0x000000550404723e */ /* 0x000fe400048070ff */
[----:B------:R-:W-:Y:S02]  /*72b0*/  F2FP.SATFINITE.E4M3.F32.PACK_AB_MERGE_C R12, R12, R99, RZ ;  /* 0x000000630c0c723e */ /* 0x000fe400048070ff */
[----:B------:R-:W-:Y:S01]  /*72c0*/  F2FP.SATFINITE.E4M3.F32.PACK_AB_MERGE_C R9, R8, R25, R94 ;  /* 0x000000190809723e */ /* 0x000fe2000480705e */
[----:B------:R-:W-:Y:S01]  /*72d0*/  IMAD.MOV.U32 R8, RZ, RZ, R14 ;  /* 0x000000ffff087224 */ /* 0x000fe200078e000e */
[----:B------:R-:W-:Y:S01]  /*72e0*/  F2FP.SATFINITE.E4M3.F32.PACK_AB_MERGE_C R11, R26, R97, R4 ;  /* 0x000000611a0b723e */ /* 0x000fe20004807004 */
[----:B------:R-:W-:Y:S01]  /*72f0*/  IMAD.MOV.U32 R4, RZ, RZ, R15 ;  /* 0x000000ffff047224 */ /* 0x000fe200078e000f */
[----:B------:R-:W-:Y:S02]  /*7300*/  F2FP.SATFINITE.E4M3.F32.PACK_AB_MERGE_C R7, R35, R100, R12 ;  /* 0x000000642307723e */ /* 0x000fe4000480700c */
[----:B------:R-:W-:-:S07]  /*7310*/  MOV R6, R13 ;  /* 0x0000000d00067202 */ /* 0x000fce0000000f00 */
.L_x_1464:
[----:B------:R-:W-:Y:S05]  /*7320*/  BSYNC B1 ;  /* 0x0000000000017941 */ /* 0x000fea0003800000 */
.L_x_1463:
[----:B-1----:R4:W-:Y:S01]  /*7330*/  STG.E.128 desc[UR46][R28.64], R4 ;  /* 0x000000041c007986 */ /* 0x0029e2000c101d2e */
[----:B------:R-:W-:-:S13]  /*7340*/  ISETP.GE.AND P4, PT, R33, R98, PT ;  /* 0x000000622100720c */ /* 0x000fda0003f86270 */
[----:B------:R-:W-:Y:S05]  /*7350*/  @P4 BRA `(.L_x_1449) ;  /* 0x0000000000844947 */ /* 0x000fea0003800000 */
[--C-:B----4-:R-:W-:Y:S02]  /*7360*/  SHF.R.S32.HI R4, RZ, 0x1f, R33.reuse ;  /* 0x0000001fff047819 */ /* 0x110fe40000011421 */
[----:B------:R-:W-:-:S04]  /*7370*/  IADD3 R33, P4, P5, R44, R80, R33 ;  /* 0x000000502c217210 */ /* 0x000fc80007d9e021 */
[----:B------:R-:W-:Y:S02]  /*7380*/  IADD3.X R4, R0, R31, R4, P4, P5 ;  /* 0x0000001f00047210 */ /* 0x000fe400027ea404 */
[----:B------:R-:W-:-:S05]  /*7390*/  IADD3 R76, P4, R33, R76, RZ ;  /* 0x0000004c214c7210 */ /* 0x000fca0007f9e0ff */
[----:B------:R-:W-:-:S05]  /*73a0*/  IMAD.X R77, R4, 0x1, R77, P4 ;  /* 0x00000001044d7824 */ /* 0x000fca00020e064d */
[----:B--2---:R1:W-:Y:S01]  /*73b0*/  STG.E.128 desc[UR46][R76.64], R8 ;  /* 0x000000084c007986 */ /* 0x0043e2000c101d2e */
[----:B------:R-:W-:Y:S05]  /*73c0*/  BRA `(.L_x_1449) ;  /* 0x0000000000687947 */ /* 0x000fea0003800000 */
.L_x_1432:
[----:B------:R-:W-:-:S06]  /*73d0*/  UISETP.NE.AND UP0, UPT, UR45, 0x3, UPT ;  /* 0x000000032d00788c */ /* 0x000fcc000bf05270 */
[----:B------:R-:W-:-:S13]  /*73e0*/  PLOP3.LUT P3, PT, PT, PT, UP0, 0x80, 0x0 ;  /* 0x000000000000781c */ /* 0x000fda0003f6f008 */
[----:B------:R-:W-:Y:S05]  /*73f0*/  @!P3 BRA `(.L_x_1465) ;  /* 0x000000000004b947 */ /* 0x000fea0003800000 */
[----:B------:R-:W-:Y:S01]  /*7400*/  BPT.TRAP 0x1 ;  /* 0x000000040000795c */ /* 0x000fe20000300000 */
.L_x_1465:
[----:B------:R-:W-:Y:S01]  /*7410*/  IMAD R91, R192, 0x8, R16 ;  /* 0x00000008c05b7824 */ /* 0x000fe200078e0210 */
[----:B------:R-:W-:Y:S01]  /*7420*/  SHF.L.U32 R92, R198, 0x1f, RZ ;  /* 0x0000001fc65c7819 */ /* 0x000fe200000006ff */
[----:B------:R-:W-:Y:S01]  /*7430*/  IMAD R90, R36, -0x40, R2 ;  /* 0xffffffc0245a7824 */ /* 0x000fe200078e0202 */
[----:B------:R-:W-:Y:S02]  /*7440*/  BSSY B1, `(.L_x_1466) ;  /* 0x0000004000017945 */ /* 0x000fe40003800000 */
[----:B------:R-:W0:Y:S02]  /*7450*/  SYNCS.PHASECHK.TRANS64.TRYWAIT P4, [R91+URZ+0x28490], R92 ;  /* 0x0284905c5b0075a7 */ /* 0x000e24000808017f */
[----:B------:R-:W-:Y:S01]  /*7460*/  VIMNMX R90, R90, 0x40, PT ;  /* 0x000000405a5a7848 */ /* 0x000fe20003fe0100 */
[----:B0-----:R-:W-:Y:S06]  /*7470*/  @!P4 BRA `(.L_x_1467) ;  /* 0x0000024c00acc947 */ /* 0x001fec0003800000 */
.L_x_1811:
[----:B------:R-:W-:Y:S05]  /*7480*/  BSYNC B1 ;  /* 0x0000000000017941 */ /* 0x000fea0003800000 */
.L_x_1466:
[-C--:B------:R-:W-:Y:S01]  /*7490*/  ISETP.GE.AND P5, PT, R17, R90.reuse, PT ;  /* 0x0000005a1100720c */ /* 0x080fe20003fa6270 */
[----:B------:R-:W-:Y:S01]  /*74a0*/  BSSY B1, `(.L_x_1468) ;  /* 0x0000007000017945 */ /* 0x000fe20003800000 */
[----:B------:R-:W-:-:S11]  /*74b0*/  ISETP.GE.AND P4, PT, R219, R90, PT ;  /* 0x0000005adb00720c */ /* 0x000fd60003f86270 */
[----:B------:R-:W-:Y:S05]  /*74c0*/  @P5 BRA `(.L_x_1469) ;  /* 0x0000000000105947 */ /* 0x000fea0003800000 */
[----:B------:R-:W1:Y:S04]  /*74d0*/  @!P1 LDS.128 R4, [R89+0x20000] ;  /* 0x0200000059049984 */ /* 0x000e680000000c00 */
[----:B------:R-:W2:Y:S04]  /*74e0*/  @!P2 LDS.128 R8, [R89+0x22000] ;  /* 0x022000005908a984 */ /* 0x000ea80000000c00 */
[----:B-1----:R1:W-:Y:S04]  /*74f0*/  @!P1 STG.E.128 desc[UR46][R14.64], R4 ;  /* 0x000000040e009986 */ /* 0x0023e8000c101d2e */
[----:B--2---:R1:W-:Y:S02]  /*7500*/  @!P2 STG.E.128 desc[UR46][R14.64+0x80], R8 ;  /* 0x000080080e00a986 */ /* 0x0043e4000c101d2e */
.L_x_1469:
[----:B------:R-:W-:Y:S05]  /*7510*/  BSYNC B1 ;  /* 0x0000000000017941 */ /* 0x000fea0003800000 */
.L_x_1468:
[----:B------:R-:W-:Y:S05]  /*7520*/  @P4 BRA `(.L_x_1449) ;  /* 0x0000000000104947 */ /* 0x000fea0003800000 */
[----:B-1----:R-:W1:Y:S04]  /*7530*/  @!P1 LDS.128 R4, [R89+0x21000] ;  /* 0x0210000059049984 */ /* 0x002e680000000c00 */
[----:B------:R-:W2:Y:S04]  /*7540*/  @!P2 LDS.128 R8, [R89+0x23000] ;  /* 0x023000005908a984 */ /* 0x000ea80000000c00 */
[----:B-1----:R3:W-:Y:S04]  /*7550*/  @!P1 STG.E.128 desc[UR46][R12.64], R4 ;  /* 0x000000040c009986 */ /* 0x0027e8000c101d2e */
[----:B--2---:R3:W-:Y:S02]  /*7560*/  @!P2 STG.E.128 desc[UR46][R12.64+0x80], R8 ;  /* 0x000080080c00a986 */ /* 0x0047e4000c101d2e */
.L_x_1449:
[----:B------:R-:W-:Y:S05]  /*7570*/  BSYNC B0 ;  /* 0x0000000000007941 */ /* 0x000fea0003800000 */
.L_x_1431:
[----:B01234-:R-:W0:Y:S01]  /*7580*/  S2R R4, SR_TID.X ;  /* 0x0000000000047919 */ /* 0x01fe220000002100 */
[----:B------:R-:W-:Y:S01]  /*7590*/  @!PT LDS RZ, [RZ] ;  /* 0x00000000fffff984 */ /* 0x000fe20000000800 */
[----:B------:R-:W-:Y:S01]  /*75a0*/  @!PT LDS RZ, [RZ] ;  /* 0x00000000fffff984 */ /* 0x000fe20000000800 */
[----:B------:R-:W-:Y:S01]  /*75b0*/  @!PT LDS RZ, [RZ] ;  /* 0x00000000fffff984 */ /* 0x000fe20000000800 */
[----:B------:R-:W-:Y:S01]  /*75c0*/  @!PT LDS RZ, [RZ] ;  /* 0x00000000fffff984 */ /* 0x000fe20000000800 */
[----:B------:R1:W-:Y:S06]  /*75d0*/  MEMBAR.ALL.CTA ;  /* 0x0000000000007992 */ /* 0x0003ec0000008000 */
[----:B-1----:R-:W1:Y:S01]  /*75e0*/  FENCE.VIEW.ASYNC.S ;  /* 0x00000000000073c6 */ /* 0x002e620000000000 */
[----:B------:R-:W-:Y:S05]  /*75f0*/  WARPSYNC.ALL ;  /* 0x0000000000007948 */ /* 0x000fea0003800000 */
[----:B------:R-:W-:Y:S01]  /*7600*/  BSSY B0, `(.L_x_1470) ;  /* 0x0000009000007945 */ /* 0x000fe20003800000 */
[----:B0-----:R-:W-:Y:S01]  /*7610*/  LOP3.LUT R4, R4, 0x7f, RZ, 0xc0, !PT ;  /* 0x0000007f04047812 */ /* 0x001fe200078ec0ff */
[----:B-1----:R0:W-:Y:S03]  /*7620*/  BAR.SYNC.DEFER_BLOCKING R70, 0x80 ;  /* 0x000200460000751d */ /* 0x0021e60000010000 */
[----:B------:R-:W-:-:S13]  /*7630*/  ISETP.NE.AND P4, PT, R4, RZ, PT ;  /* 0x000000ff0400720c */ /* 0x000fda0003f85270 */
[----:B------:R-:W-:-:S05]  /*7640*/  @!P4 VIADD R4, R91, 0x284a0 ;  /* 0x000284a05b04c836 */ /* 0x000fca0000000000 */
[----:B------:R-:W-:-:S04]  /*7650*/  @!P4 PRMT R4, RZ, 0x654, R4 ;  /* 0x00000654ff04c816 */ /* 0x000fc80000000004 */
[----:B------:R0:W-:Y:S01]  /*7660*/  @!P4 SYNCS.ARRIVE.TRANS64.RED.A1T0 RZ, [R4+URZ], RZ ;  /* 0x000000ff04ffc9a7 */ /* 0x0001e2000810043f */
[----:B------:R-:W-:Y:S05]  /*7670*/  @!P3 BRA `(.L_x_1471) ;  /* 0x000000000004b947 */ /* 0x000fea0003800000 */
[----:B------:R-:W-:Y:S01]  /*7680*/  BPT.TRAP 0x1 ;  /* 0x000000040000795c */ /* 0x000fe20000300000 */
.L_x_1471:
[----:B------:R-:W-:Y:S05]  /*7690*/  BSYNC B0 ;  /* 0x0000000000007941 */ /* 0x000fea0003800000 */
.L_x_1470:
[----:B------:R-:W1:Y:S01]  /*76a0*/  SYNCS.PHASECHK.TRANS64.TRYWAIT P3, [R91+URZ+0x284b0], R92 ;  /* 0x0284b05c5b0075a7 */ /* 0x000e62000806017f */
[----:B------:R-:W-:Y:S01]  /*76b0*/  ULDC UR41, c[0x0][0x2f4] ;  /* 0x0000bd0000297ab9 */ /* 0x000fe20000000800 */
[----:B------:R-:W-:Y:S01]  /*76c0*/  ULDC.64 UR36, c[0x0][0x328] ;  /* 0x0000ca0000247ab9 */ /* 0x000fe20000000a00 */
[----:B------:R-:W-:Y:S01]  /*76d0*/  ULDC.64 UR38, c[0x0][0x318] ;  /* 0x0000c60000267ab9 */ /* 0x000fe20000000a00 */
[----:B------:R-:W-:Y:S04]  /*76e0*/  BSSY B0, `(.L_x_1472) ;  /* 0x0000002000007945 */ /* 0x000fe80003800000 */
[----:B-1----:R-:W-:Y:S05]  /*76f0*/  @!P3 BRA `(.L_x_1473) ;  /* 0x0000024c0020b947 */ /* 0x002fea0003800000 */
.L_x_1812:
[----:B------:R-:W-:Y:S05]  /*7700*/  BSYNC B0 ;  /* 0x0000000000007941 */ /* 0x000fea0003800000 */
.L_x_1472:
[----:B------:R-:W-:Y:S01]  /*7710*/  ISETP.GE.AND P3, PT, R17, R90, PT ;  /* 0x0000005a1100720c */ /* 0x000fe20003f66270 */
[----:B------:R-:W-:Y:S01]  /*7720*/  BSSY B0, `(.L_x_1474) ;  /* 0x0000010000007945 */ /* 0x000fe20003800000 */
[----:B------:R-:W-:-:S11]  /*7730*/  IMAD.WIDE R8, R36, 0x40, R54 ;  /* 0x0000004024087825 */ /* 0x000fd600078e0236 */
        /* <DEDUP_REMOVED lines=14> */
.L_x_1475:
[----:B------:R-:W-:Y:S05]  /*7820*/  BSYNC B0 ;  /* 0x0000000000007941 */ /* 0x000fea0003800000 */
.L_x_1474:
[----:B------:R-:W-:Y:S01]  /*7830*/  ISETP.GE.AND P3, PT, R219, R90, PT ;  /* 0x0000005adb00720c */ /* 0x000fe20003f66270 */
[----:B------:R-:W-:-:S12]  /*7840*/  BSSY B0, `(.L_x_1476) ;  /* 0x0000011000007945 */ /* 0x000fd80003800000 */
[----:B------:R-:W-:Y:S05]  /*7850*/  @P3 BRA `(.L_x_1477) ;  /* 0x00000000003c3947 */ /* 0x000fea0003800000 */
[----:B--2---:R-:W-:Y:S01]  /*7860*/  IADD3 R7, P3, R8, 0x20, RZ ;  /* 0x0000002008077810 */ /* 0x004fe20007f7e0ff */
[----:B0-----:R-:W-:Y:S02]  /*7870*/  IMAD.MOV.U32 R4, RZ, RZ, R42 ;  /* 0x000000ffff047224 */ /* 0x001fe400078e002a */
[----:B------:R-:W-:Y:S02]  /*7880*/  IMAD.MOV.U32 R5, RZ, RZ, R87 ;  /* 0x000000ffff057224 */ /* 0x000fe400078e0057 */
        /* <DEDUP_REMOVED lines=12> */
.L_x_1477:
[----:B------:R-:W-:Y:S05]  /*7950*/  BSYNC B0 ;  /* 0x0000000000007941 */ /* 0x000fea0003800000 */
.L_x_1476:
[----:B------:R-:W-:Y:S01]  /*7960*/  @!PT LDS RZ, [RZ] ;  /* 0x00000000fffff984 */ /* 0x000fe20000000800 */
[----:B------:R-:W-:Y:S01]  /*7970*/  @!PT LDS RZ, [RZ] ;  /* 0x00000000fffff984 */ /* 0x000fe20000000800 */
[----:B------:R-:W-:Y:S01]  /*7980*/  @!PT LDS RZ, [RZ] ;  /* 0x00000000fffff984 */ /* 0x000fe20000000800 */
[----:B------:R-:W-:Y:S01]  /*7990*/  @!PT LDS RZ, [RZ] ;  /* 0x00000000fffff984 */ /* 0x000fe20000000800 */
[----:B------:R4:W-:Y:S06]  /*79a0*/  MEMBAR.ALL.CTA ;  /* 0x0000000000007992 */ /* 0x0009ec0000008000 */
[----:B----4-:R-:W4:Y:S02]  /*79b0*/  FENCE.VIEW.ASYNC.S ;  /* 0x00000000000073c6 */ /* 0x010f240000000000 */
[----:B----4-:R4:W-:Y:S01]  /*79c0*/  BAR.SYNC.DEFER_BLOCKING R70, 0x80 ;  /* 0x000200460000751d */ /* 0x0109e20000010000 */
[----:B------:R-:W-:Y:S01]  /*79d0*/  ISETP.NE.AND P5, PT, R88, RZ, PT ;  /* 0x000000ff5800720c */ /* 0x000fe20003fa5270 */
[----:B------:R-:W-:-:S02]  /*79e0*/  VIADD R192, R192, 0x1 ;  /* 0x00000001c0c07836 */ /* 0x000fc40000000000 */
[----:B-1----:R-:W-:-:S03]  /*79f0*/  @!P4 VIADD R91, R91, 0x284c0 ;  /* 0x000284c05b5bc836 */ /* 0x002fc60000000000 */
[C---:B------:R-:W-:Y:S02]  /*7a00*/  ISETP.NE.AND P3, PT, R192.reuse, 0x2, PT ;  /* 0x00000002c000780c */ /* 0x040fe40003f65270 */
[----:B------:R-:W-:Y:S02]  /*7a10*/  @!P4 PRMT R91, RZ, 0x654, R91 ;  /* 0x00000654ff5bc816 */ /* 0x000fe4000000005b */
[----:B--23--:R-:W-:Y:S02]  /*7a20*/  SEL R5, RZ, 0x1, P3 ;  /* 0x00000001ff057807 */ /* 0x00cfe40001800000 */
[----:B------:R-:W-:Y:S02]  /*7a30*/  SEL R192, R192, RZ, P3 ;  /* 0x000000ffc0c07207 */ /* 0x000fe40001800000 */
[----:B------:R-:W-:Y:S01]  /*7a40*/  LOP3.LUT R198, R198, R5, RZ, 0x3c, !PT ;  /* 0x00000005c6c67212 */ /* 0x000fe200078e3cff */
[----:B------:R4:W-:Y:S01]  /*7a50*/  @!P4 SYNCS.ARRIVE.TRANS64.RED.A1T0 RZ, [R91+URZ], RZ ;  /* 0x000000ff5bffc9a7 */ /* 0x0009e2000810043f */
[----:B------:R-:W-:Y:S05]  /*7a60*/  @P5 BRA `(.L_x_1478) ;  /* 0xffffffb0008c5947 */ /* 0x000fea000383ffff */
[----:B0-----:R-:W0:Y:S01]  /*7a70*/  S2R R4, SR_TID.X ;  /* 0x0000000000047919 */ /* 0x001e220000002100 */
[----:B------:R-:W-:Y:S02]  /*7a80*/  PLOP3.LUT P0, PT, PT, PT, PT, 0x8, 0x0 ;  /* 0x000000000000781c */ /* 0x000fe40003f0e170 */
[----:B0-----:R-:W-:-:S04]  /*7a90*/  SHF.R.U32.HI R4, RZ, 0x7, R4 ;  /* 0x00000007ff047819 */ /* 0x001fc80000011604 */
[----:B------:R-:W-:-:S13]  /*7aa0*/  ISETP.NE.AND P5, PT, R4, 0x1, PT ;  /* 0x000000010400780c */ /* 0x000fda0003fa5270 */
[----:B------:R-:W-:Y:S06]  /*7ab0*/  @!P5 BAR.ARV 0x9, 0x100 ;  /* 0x024400000000db1d */ /* 0x000fec0000002000 */
.L_x_1426:
[----:B------:R-:W0:Y:S01]  /*7ac0*/  LDC R0, c[0x0][0x448] ;  /* 0x00011200ff007b82 */ /* 0x000e220000000800 */
[----:B------:R-:W-:-:S07]  /*7ad0*/  VIADD R5, R199, 0x7f ;  /* 0x0000007fc7057836 */ /* 0x000fce0000000000 */
[----:B------:R-:W1:Y:S01]  /*7ae0*/  LDC.64 R2, c[0x0][0x9e0] ;  /* 0x00027800ff027b82 */ /* 0x000e620000000a00 */
[----:B0-----:R-:W-:Y:S02]  /*7af0*/  ISETP.NE.AND P1, PT, R0, 0x1, PT ;  /* 0x000000010000780c */ /* 0x001fe40003f25270 */
[----:B-1----:R-:W-:-:S11]  /*7b00*/  ISETP.GE.AND P2, PT, R3, 0x1, PT ;  /* 0x000000010300780c */ /* 0x002fd60003f46270 */
[----:B------:R-:W0:Y:S08]  /*7b10*/  @P1 LDC R0, c[0x0][0x44c] ;  /* 0x00011300ff001b82 */ /* 0x000e300000000800 */
[----:B------:R-:W1:Y:S01]  /*7b20*/  @P1 LDC R7, c[0x0][0x450] ;  /* 0x00011400ff071b82 */ /* 0x000e620000000800 */
[----:B0-----:R-:W-:-:S05]  /*7b30*/  @P1 IMAD.HI.U32 R0, R5, R0, RZ ;  /* 0x0000000005001227 */ /* 0x001fca00078e00ff */
[----:B-1----:R-:W-:-:S05]  /*7b40*/  @P1 SHF.R.U32.HI R5, RZ, R7, R0 ;  /* 0x00000007ff051219 */ /* 0x002fca0000011600 */
[----:B------:R-:W-:Y:S01]  /*7b50*/  IMAD.IADD R5, R40, 0x1, R5 ;  /* 0x0000000128057824 */ /* 0x000fe200078e0205 */
[----:B------:R-:W-:Y:S06]  /*7b60*/  @P0 BRA `(.L_x_1479) ;  /* 0x00000000000c0947 */ /* 0x000fec0003800000 */
[----:B------:R-:W0:Y:S01]  /*7b70*/  FENCE.VIEW.ASYNC.G ;  /* 0x00000000000073c6 */ /* 0x000e220000000100 */
[----:B------:R-:W-:Y:S05]  /*7b80*/  WARPSYNC.ALL ;  /* 0x0000000000007948 */ /* 0x000fea0003800000 */
[----:B0-----:R-:W-:Y:S06]  /*7b90*/  BAR.ARV 0xc, 0x180 ;  /* 0x0306000000007b1d */ /* 0x001fec0000002000 */
.L_x_1479:
[----:B------:R-:W-:Y:S01]  /*7ba0*/  IMAD.IADD R2, R5, 0x1, R2 ;  /* 0x0000000105027824 */ /* 0x000fe200078e0202 */
        /* <DEDUP_REMOVED lines=12> */
.L_x_1482:
[----:B------:R-:W-:-:S13]  /*7c70*/  ISETP.NE.AND P0, PT, R3, 0x1, PT ;  /* 0x000000010300780c */ /* 0x000fda0003f05270 */
[----:B------:R-:W0:Y:S02]  /*7c80*/  @P0 LDC.64 R4, c[0x0][0x9e8] ;  /* 0x00027a00ff040b82 */ /* 0x000e240000000a00 */
[----:B0-----:R-:W-:-:S05]  /*7c90*/  @P0 IMAD.HI.U32 R4, R0, R4, RZ ;  /* 0x0000000400040227 */ /* 0x001fca00078e00ff */
[----:B------:R-:W-:-:S07]  /*7ca0*/  @P0 SHF.R.U32.HI R0, RZ, R5, R4 ;  /* 0x00000005ff000219 */ /* 0x000fce0000011604 */
.L_x_1483:
[----:B------:R-:W-:Y:S05]  /*7cb0*/  BSYNC B0 ;  /* 0x0000000000007941 */ /* 0x000fea0003800000 */
.L_x_1481:
[----:B------:R-:W-:-:S05]  /*7cc0*/  IMAD R5, R0, R3, R3 ;  /* 0x0000000300057224 */ /* 0x000fca00078e0203 */
[----:B------:R-:W-:-:S07]  /*7cd0*/  VIMNMX R2, R2, R5, PT ;  /* 0x0000000502027248 */ /* 0x000fce0003fe0100 */
.L_x_1480:
[----:B------:R-:W0:Y:S01]  /*7ce0*/  @P1 LDC R0, c[0x0][0x44c] ;  /* 0x00011300ff001b82 */ /* 0x000e220000000800 */
[----:B------:R-:W-:Y:S01]  /*7cf0*/  VIADD R2, R2, 0x3f ;  /* 0x0000003f02027836 */ /* 0x000fe20000000000 */
[----:B------:R-:W-:Y:S01]  /*7d00*/  ULDC UR4, c[0x0][0x9dc] ;  /* 0x0002770000047ab9 */ /* 0x000fe20000000800 */
[----:B------:R-:W-:-:S03]  /*7d10*/  IMAD.MOV.U32 R4, RZ, RZ, R199 ;  /* 0x000000ffff047224 */ /* 0x000fc600078e00c7 */
[----:B------:R-:W-:Y:S02]  /*7d20*/  SHF.R.S32.HI R5, RZ, 0x1f, R2 ;  /* 0x0000001fff057819 */ /* 0x000fe40000011402 */
[----:B------:R-:W1:Y:S02]  /*7d30*/  @P1 LDC R7, c[0x0][0x450] ;  /* 0x00011400ff071b82 */ /* 0x000e640000000800 */
        /* <DEDUP_REMOVED lines=18> */
.L_x_1486:
[----:B------:R-:W-:-:S13]  /*7e60*/  ISETP.NE.AND P0, PT, R3, 0x1, PT ;  /* 0x000000010300780c */ /* 0x000fda0003f05270 */
[----:B------:R-:W0:Y:S02]  /*7e70*/  @P0 LDC.64 R4, c[0x0][0x9e8] ;  /* 0x00027a00ff040b82 */ /* 0x000e240000000a00 */
[----:B0-----:R-:W-:-:S05]  /*7e80*/  @P0 IMAD.HI.U32 R4, R2, R4, RZ ;  /* 0x0000000402040227 */ /* 0x001fca00078e00ff */
[----:B------:R-:W-:-:S07]  /*7e90*/  @P0 SHF.R.U32.HI R2, RZ, R5, R4 ;  /* 0x00000005ff020219 */ /* 0x000fce0000011604 */
.L_x_1487:
[----:B------:R-:W-:Y:S05]  /*7ea0*/  BSYNC B0 ;  /* 0x0000000000007941 */ /* 0x000fea0003800000 */
.L_x_1485:
[----:B------:R-:W-:-:S05]  /*7eb0*/  IMAD R3, R2, R3, RZ ;  /* 0x0000000302037224 */ /* 0x000fca00078e02ff */
[----:B------:R-:W-:-:S07]  /*7ec0*/  VIMNMX R0, R0, R3, !PT ;  /* 0x0000000300007248 */ /* 0x000fce0007fe0100 */
.L_x_1484:
[----:B------:R-:W-:Y:S01]  /*7ed0*/  SHF.R.S32.HI R3, RZ, 0x1f, R0 ;  /* 0x0000001fff037819 */ /* 0x000fe20000011400 */
[----:B------:R-:W-:Y:S03]  /*7ee0*/  BSSY B0, `(.L_x_1488) ;  /* 0x0000025000007945 */ /* 0x000fe60003800000 */
[----:B------:R-:W-:-:S04]  /*7ef0*/  LEA.HI R3, R3, R0, RZ, 0x6 ;  /* 0x0000000003037211 */ /* 0x000fc800078f30ff */
        /* <DEDUP_REMOVED lines=13> */
[----:B0-----:R-:W0:Y:S02]  /*7fd0*/  MUFU.RCP R4, R4 ;  /* 0x0000000400047308 */ /* 0x001e240000001000 */
[----:B0-----:R-:W-:Y:S02]  /*7fe0*/  VIADD R2, R4, 0xffffffe ;  /* 0x0ffffffe04027836 */ /* 0x001fe40000000000 */
[----:B------:R-:W-:-:S04]  /*7ff0*/  IMAD.MOV R4, RZ, RZ, -R9 ;  /* 0x000000ffff047224 */ /* 0x000fc800078e0a09 */
[----:B------:R0:W1:Y:S02]  /*8000*/  F2I.FTZ.U32.TRUNC.NTZ R3, R2 ;  /* 0x0000000200037305 */ /* 0x000064000021f000 */
[----:B0-----:R-:W-:Y:S02]  /*8010*/  IMAD.MOV.U32 R2, RZ, RZ, RZ ;  /* 0x000000ffff027224 */ /* 0x001fe400078e00ff */
[----:B-1----:R-:W-:-:S04]  /*8020*/  IMAD.MOV R8, RZ, RZ, -R3 ;  /* 0x000000ffff087224 */ /* 0x002fc800078e0a03 */
[----:B------:R-:W-:Y:S01]  /*8030*/  IMAD R7, R8, R5, RZ ;  /* 0x0000000508077224 */ /* 0x000fe200078e02ff */
[----:B------:R-:W-:Y:S02]  /*8040*/  IABS R8, R0 ;  /* 0x0000000000087213 */ /* 0x000fe40000000000 */
[----:B------:R-:W-:Y:S01]  /*8050*/  LOP3.LUT R0, R0, R6, RZ, 0x3c, !PT ;  /* 0x0000000600007212 */ /* 0x000fe200078e3cff */
[----:B------:R-:W-:-:S03]  /*8060*/  IMAD.HI.U32 R3, R3, R7, R2 ;  /* 0x0000000703037227 */ /* 0x000fc600078e0002 */
[----:B------:R-:W-:Y:S01]  /*8070*/  ISETP.GE.AND P2, PT, R0, RZ, PT ;  /* 0x000000ff0000720c */ /* 0x000fe20003f46270 */
        /* <DEDUP_REMOVED lines=11> */
.L_x_1489:
[----:B------:R-:W-:Y:S05]  /*8130*/  BSYNC B0 ;  /* 0x0000000000007941 */ /* 0x000fea0003800000 */
.L_x_1488:
[-C--:B------:R-:W-:Y:S01]  /*8140*/  IMAD R204, R222, R3.reuse, R204 ;  /* 0x00000003decc7224 */ /* 0x080fe200078e02cc */
[----:B------:R-:W-:Y:S02]  /*8150*/  PLOP3.LUT P0, PT, PT, PT, PT, 0x80, 0x0 ;  /* 0x000000000000781c */ /* 0x000fe40003f0f070 */
[----:B------:R-:W-:Y:S02]  /*8160*/  CS2R R28, SRZ ;  /* 0x00000000001c7805 */ /* 0x000fe4000001ff00 */
[----:B------:R-:W-:Y:S02]  /*8170*/  CS2R R162, SRZ ;  /* 0x0000000000a27805 */ /* 0x000fe4000001ff00 */
[----:B------:R-:W-:Y:S02]  /*8180*/  MOV R5, RZ ;  /* 0x000000ff00057202 */ /* 0x000fe40000000f00 */
[----:B------:R-:W-:Y:S02]  /*8190*/  CS2R R146, SRZ ;  /* 0x0000000000927805 */ /* 0x000fe4000001ff00 */
[----:B------:R-:W-:-:S02]  /*81a0*/  VIADDMNMX R164, R204, R3, R39, PT ;  /* 0x00000003cca47246 */ /* 0x000fc40003800127 */
[----:B------:R-:W-:Y:S01]  /*81b0*/  CS2R R56, SRZ ;  /* 0x0000000000387805 */ /* 0x000fe2000001ff00 */
[----:B------:R-:W-:Y:S01]  /*81c0*/  IMAD.MOV.U32 R0, RZ, RZ, RZ ;  /* 0x000000ffff007224 */ /* 0x000fe200078e00ff */
[----:B------:R-:W-:Y:S02]  /*81d0*/  CS2R R152, SRZ ;  /* 0x0000000000987805 */ /* 0x000fe4000001ff00 */
[----:B------:R-:W-:Y:S01]  /*81e0*/  ISETP.GT.AND P1, PT, R164, R204, PT ;  /* 0x000000cca400720c */ /* 0x000fe20003f24270 */
        /* <DEDUP_REMOVED lines=19> */
[----:B----4-:R-:W-:Y:S02]  /*8320*/  CS2R R70, SRZ ;  /* 0x0000000000467805 */ /* 0x010fe4000001ff00 */
        /* <DEDUP_REMOVED lines=40> */
[----:B------:R-:W-:Y:S06]  /*85b0*/  @!P1 BRA `(.L_x_1490) ;  /* 0x00000148003c9947 */ /* 0x000fec0003800000 */
[----:B------:R-:W0:Y:S01]  /*85c0*/  S2R R2, SR_TID.X ;  /* 0x0000000000027919 */ /* 0x000e220000002100 */
[----:B------:R-:W-:Y:S01]  /*85d0*/  UMOV UR4, 0xffffffff ;  /* 0xffffffff00047882 */ /* 0x000fe20000000000 */
[----:B0-----:R-:W-:-:S05]  /*85e0*/  VIADD R26, R2, 0xffffff80 ;  /* 0xffffff80021a7836 */ /* 0x001fca0000000000 */
[----:B------:R-:W-:-:S04]  /*85f0*/  SHF.R.S32.HI R29, RZ, 0x1f, R26 ;  /* 0x0000001fff1d7819 */ /* 0x000fc8000001141a */
[----:B------:R-:W-:-:S04]  /*8600*/  LEA.HI R13, R29, R26, RZ, 0x7 ;  /* 0x0000001a1d0d7211 */ /* 0x000fc800078f38ff */
[----:B------:R-:W-:Y:S01]  /*8610*/  SHF.R.S32.HI R13, RZ, 0x7, R13 ;  /* 0x00000007ff0d7819 */ /* 0x000fe2000001140d */
[----:B------:R-:W-:Y:S06]  /*8620*/  BRA.DIV UR4, `(.L_x_1491) ;  /* 0x0000023e04687947 */ /* 0x000fec000b800000 */
[----:B------:R0:W1:Y:S02]  /*8630*/  SHFL.IDX PT, R201, R13, RZ, 0x1f ;  /* 0x00001fff0dc97589 */ /* 0x00006400000e0000 */
.L_x_1815:
[----:B-1----:R-:W-:Y:S01]  /*8640*/  LEA.HI R0, R201, R201, RZ, 0x1 ;  /* 0x000000c9c9007211 */ /* 0x002fe200078f08ff */
[----:B------:R-:W-:-:S03]  /*8650*/  ULOP3.LUT UP0, URZ, UR44, 0x1bf, URZ, 0xc0, !UPT ;  /* 0x000001bf2c3f7892 */ /* 0x000fc6000f80c03f */
[----:B------:R-:W-:-:S03]  /*8660*/  LOP3.LUT R0, R0, 0x1e, RZ, 0xc0, !PT ;  /* 0x0000001e00007812 */ /* 0x000fc600078ec0ff */
[----:B------:R-:W-:Y:S02]  /*8670*/  PLOP3.LUT P0, PT, PT, PT, UP0, 0x80, 0x0 ;  /* 0x000000000000781c */ /* 0x000fe40003f0f008 */
[----:B------:R-:W-:-:S05]  /*8680*/  IMAD.IADD R0, R201, 0x1, -R0 ;  /* 0x00000001c9007824 */ /* 0x000fca00078e0a00 */
[----:B------:R-:W-:-:S04]  /*8690*/  LEA R0, R0, UR44, 0xd ;  /* 0x0000002c00007c11 */ /* 0x000fc8000f8e68ff */
[----:B------:R-:W-:-:S04]  /*86a0*/  SHF.R.U32.HI R0, RZ, 0x4, R0 ;  /* 0x00000004ff007819 */ /* 0x000fc80000011600 */
[----:B------:R-:W-:Y:S01]  /*86b0*/  LOP3.LUT R36, R0, 0x3fff, RZ, 0xc0, !PT ;  /* 0x00003fff00247812 */ /* 0x000fe200078ec0ff */
[----:B------:R-:W-:Y:S06]  /*86c0*/  @!P0 BRA `(.L_x_1492) ;  /* 0x0000000000408947 */ /* 0x000fec0003800000 */
[----:B------:R-:W-:Y:S01]  /*86d0*/  MOV R2, 0x0 ;  /* 0x0000000000027802 */ /* 0x000fe20000000f00 */
[----:B------:R-:W-:Y:S01]  /*86e0*/  ULDC.64 UR4, c[0x4][0x1c8] ;  /* 0x0100720000047ab9 */ /* 0x000fe20000000a00 */
[----:B------:R-:W-:Y:S01]  /*86f0*/  ULDC.64 UR6, c[0x4][0x1d0] ;  /* 0x0100740000067ab9 */ /* 0x000fe20000000a00 */
[----:B------:R-:W-:Y:S02]  /*8700*/  IMAD.U32 R4, RZ, RZ, UR4 ;  /* 0x00000004ff047e24 */ /* 0x000fe4000f8e00ff */
[----:B------:R-:W-:Y:S01]  /*8710*/  IMAD.U32 R5, RZ, RZ, UR5 ;  /* 0x00000005ff057e24 */ /* 0x000fe2000f8e00ff */
[----:B------:R-:W1:Y:S01]  /*8720*/  LDC.64 R2, c[0x4][R2] ;  /* 0x0100000002027b82 */ /* 0x000e620000000a00 */
[----:B------:R-:W-:Y:S01]  /*8730*/  ULDC.64 UR4, c[0x4][0x168] ;  /* 0x01005a0000047ab9 */ /* 0x000fe20000000a00 */
[----:B------:R-:W-:Y:S02]  /*8740*/  IMAD.U32 R6, RZ, RZ, UR6 ;  /* 0x00000006ff067e24 */ /* 0x000fe4000f8e00ff */
[----:B------:R-:W-:-:S02]  /*8750*/  IMAD.U32 R7, RZ, RZ, UR7 ;  /* 0x00000007ff077e24 */ /* 0x000fc4000f8e00ff */
[----:B------:R-:W-:Y:S02]  /*8760*/  IMAD.U32 R10, RZ, RZ, UR4 ;  /* 0x00000004ff0a7e24 */ /* 0x000fe4000f8e00ff */
[----:B------:R-:W-:Y:S02]  /*8770*/  IMAD.U32 R11, RZ, RZ, UR5 ;  /* 0x00000005ff0b7e24 */ /* 0x000fe4000f8e00ff */
[----:B------:R-:W-:Y:S02]  /*8780*/  IMAD.MOV.U32 R8, RZ, RZ, 0x70 ;  /* 0x00000070ff087424 */ /* 0x000fe400078e00ff */
[----:B------:R-:W-:Y:S02]  /*8790*/  IMAD.MOV.U32 R12, RZ, RZ, 0x1 ;  /* 0x00000001ff0c7424 */ /* 0x000fe400078e00ff */
[----:B0-----:R-:W-:-:S07]  /*87a0*/  IMAD.MOV.U32 R13, RZ, RZ, RZ ;  /* 0x000000ffff0d7224 */ /* 0x001fce00078e00ff */
[----:B------:R-:W-:-:S07]  /*87b0*/  LEPC R20, `(.L_x_1492) ;  /* 0x000000001014794e */ /* 0x000fce0000000000 */
[----:B-1---5:R-:W-:Y:S05]  /*87c0*/  CALL.ABS.NOINC R2 ;  /* 0x0000000002007343 */ /* 0x022fea0003c00000 */
.L_x_1492:
[----:B------:R-:W-:Y:S01]  /*87d0*/  ULDC.64 UR4, c[0x0][0x990] ;  /* 0x0002640000047ab9 */ /* 0x000fe20000000a00 */
[----:B------:R-:W-:Y:S01]  /*87e0*/  ULDC.64 UR6, c[0x0][0x998] ;  /* 0x0002660000067ab9 */ /* 0x000fe20000000a00 */
[----:B------:R-:W-:Y:S02]  /*87f0*/  ISETP.NE.U32.AND P0, PT, RZ, UR4, PT ;  /* 0x00000004ff007c0c */ /* 0x000fe4000bf05070 */
[----:B------:R-:W-:Y:S02]  /*8800*/  ISETP.NE.U32.AND P1, PT, RZ, UR6, PT ;  /* 0x00000006ff007c0c */ /* 0x000fe4000bf25070 */
[----:B------:R-:W-:Y:S02]  /*8810*/  ISETP.NE.AND.EX P0, PT, RZ, UR5, PT, P0 ;  /* 0x00000005ff007c0c */ /* 0x000fe4000bf05300 */
[----:B------:R-:W-:-:S11]  /*8820*/  ISETP.NE.AND.EX P1, PT, RZ, UR7, PT, P1 ;  /* 0x00000007ff007c0c */ /* 0x000fd6000bf25310 */
[----:B------:R-:W1:Y:S01]  /*8830*/  @P0 LDC.64 R8, c[0x0][0x9a8] ;  /* 0x00026a00ff080b82 */ /* 0x000e620000000a00 */
[--C-:B------:R-:W-:Y:S02]  /*8840*/  @P0 SHF.R.S32.HI R11, RZ, 0x1f, R207.reuse ;  /* 0x0000001fff0b0819 */ /* 0x100fe400000114cf */
[----:B0-----:R-:W-:-:S05]  /*8850*/  @P1 SHF.R.S32.HI R13, RZ, 0x1f, R207 ;  /* 0x0000001fff0d1819 */ /* 0x001fca00000114cf */
[----:B------:R-:W0:Y:S08]  /*8860*/  @P1 LDC.64 R6, c[0x0][0x9b8] ;  /* 0x00026e00ff061b82 */ /* 0x000e300000000a00 */
[----:B------:R-:W2:Y:S08]  /*8870*/  @P0 LDC.64 R4, c[0x0][0x9b0] ;  /* 0x00026c00ff040b82 */ /* 0x000eb00000000a00 */
[----:B------:R-:W3:Y:S01]  /*8880*/  @P1 LDC.64 R2, c[0x0][0x9c0] ;  /* 0x00027000ff021b82 */ /* 0x000ee20000000a00 */
[----:B-1----:R-:W-:-:S04]  /*8890*/  @P0 IMAD R0, R11, R8, RZ ;  /* 0x000000080b000224 */ /* 0x002fc800078e02ff */
[C---:B------:R-:W-:Y:S02]  /*88a0*/  @P0 IMAD R11, R207.reuse, R9, R0 ;  /* 0x00000009cf0b0224 */ /* 0x040fe400078e0200 */
[----:B------:R-:W-:-:S04]  /*88b0*/  @P0 IMAD.WIDE.U32 R8, R207, R8, RZ ;  /* 0x00000008cf080225 */ /* 0x000fc800078e00ff */
[-C--:B0-----:R-:W-:Y:S02]  /*88c0*/  @P1 IMAD R10, R13, R6.reuse, RZ ;  /* 0x000000060d0a1224 */ /* 0x081fe400078e02ff */
[----:B------:R-:W-:Y:S02]  /*88d0*/  @P0 IMAD.IADD R9, R9, 0x1, R11 ;  /* 0x0000000109090824 */ /* 0x000fe400078e020b */
[C---:B------:R-:W-:Y:S02]  /*88e0*/  @P1 IMAD R13, R207.reuse, R7, R10 ;  /* 0x00000007cf0d1224 */ /* 0x040fe400078e020a */
[----:B------:R-:W-:-:S04]  /*88f0*/  @P1 IMAD.WIDE.U32 R6, R207, R6, RZ ;  /* 0x00000006cf061225 */ /* 0x000fc800078e00ff */
[----:B------:R-:W-:Y:S02]  /*8900*/  @P1 IMAD.IADD R11, R7, 0x1, R13 ;  /* 0x00000001070b1824 */ /* 0x000fe400078e020d */
[----:B------:R-:W-:Y:S02]  /*8910*/  @P1 IMAD.MOV.U32 R10, RZ, RZ, R6 ;  /* 0x000000ffff0a1224 */ /* 0x000fe400078e0006 */
[----:B--2---:R-:W-:-:S04]  /*8920*/  @P0 IMAD.WIDE.U32 R6, R211, R4, R8 ;  /* 0x00000004d3060225 */ /* 0x004fc800078e0008 */
[C---:B---3--:R-:W-:Y:S01]  /*8930*/  @P1 IMAD.WIDE.U32 R8, R211.reuse, R2, R10 ;  /* 0x00000002d3081225 */ /* 0x048fe200078e000a */
[----:B------:R-:W-:Y:S01]  /*8940*/  @P0 LEA R4, P2, R6, UR4, 0x2 ;  /* 0x0000000406040c11 */ /* 0x000fe2000f8410ff */
[----:B------:R-:W-:Y:S02]  /*8950*/  ULDC UR4, c[0x0][0x3f4] ;  /* 0x0000fd0000047ab9 */ /* 0x000fe40000000800 */
[C---:B------:R-:W-:Y:S01]  /*8960*/  @P1 IMAD R3, R211.reuse, R3, R9 ;  /* 0x00000003d3031224 */ /* 0x040fe200078e0209 */
[C---:B------:R-:W-:Y:S01]  /*8970*/  @P1 LEA R10, P3, R8.reuse, UR6, 0x2 ;  /* 0x00000006080a1c11 */ /* 0x040fe2000f8610ff */
[----:B------:R-:W-:Y:S02]  /*8980*/  @P0 IMAD R5, R211, R5, R7 ;  /* 0x00000005d3050224 */ /* 0x000fe400078e0207 */
[----:B------:R-:W-:Y:S01]  /*8990*/  IMAD.MOV.U32 R0, RZ, RZ, 0x3f800000 ;  /* 0x3f800000ff007424 */ /* 0x000fe200078e00ff */
[----:B------:R-:W-:Y:S01]  /*89a0*/  @P1 LEA.HI.X R11, R8, UR7, R3, 0x2, P3 ;  /* 0x00000007080b1c11 */ /* 0x000fe200098f1403 */
[----:B------:R-:W-:Y:S01]  /*89b0*/  IMAD.MOV.U32 R3, RZ, RZ, 0x3f800000 ;  /* 0x3f800000ff037424 */ /* 0x000fe200078e00ff */
[----:B------:R-:W-:-:S03]  /*89c0*/  @P0 LEA.HI.X R5, R6, UR5, R5, 0x2, P2 ;  /* 0x0000000506050c11 */ /* 0x000fc600090f1405 */
        /* <DEDUP_REMOVED lines=17> */
.L_x_1496:
[----:B-1----:R1:W2:Y:S02]  /*8ae0*/  SYNCS.PHASECHK.TRANS64.TRYWAIT P0, [R16+URZ+0x28400], R3 ;  /* 0x02840003100075a7 */ /* 0x0022a4000800017f */
[----:B--2---:R-:W-:Y:S05]  /*8af0*/  @!P0 NANOSLEEP.SYNCS 0x989680 ;  /* 0x009896800000895d */ /* 0x004fea0003900000 */
[----:B------:R-:W2:Y:S02]  /*8b00*/  @!P0 SYNCS.PHASECHK.TRANS64 P0, [R16+URZ+0x28400], R3 ;  /* 0x02840003100085a7 */ /* 0x000ea4000800007f */
[----:B--2---:R-:W-:Y:S05]  /*8b10*/  @!P0 BRA `(.L_x_1496) ;  /* 0xfffffffc00f08947 */ /* 0x004fea000383ffff */
.L_x_1495:
[----:B------:R-:W-:Y:S05]  /*8b20*/  BSYNC B0 ;  /* 0x0000000000007941 */ /* 0x000fea0003800000 */
.L_x_1494:
[----:B------:R-:W-:Y:S05]  /*8b30*/  BRA `(.L_x_1497) ;  /* 0x00000094006c7947 */ /* 0x000fea0003800000 */
.L_x_1493:
[----:B------:R-:W-:Y:S01]  /*8b40*/  ULOP3.LUT UP0, URZ, UR44, 0x3ff, URZ, 0xc0, !UPT ;  /* 0x000003ff2c3f7892 */ /* 0x000fe2000f80c03f */
[----:B-----5:R-:W-:Y:S01]  /*8b50*/  SHF.R.S32.HI R0, RZ, 0x1f, R38 ;  /* 0x0000001fff007819 */ /* 0x020fe20000011426 */
[----:B------:R-:W-:Y:S01]  /*8b60*/  ULDC.64 UR4, c[0x0][0x3f8] ;  /* 0x0000fe0000047ab9 */ /* 0x000fe20000000a00 */
[----:B------:R-:W-:Y:S01]  /*8b70*/  ULDC.64 UR6, c[0x0][0x408] ;  /* 0x0001020000067ab9 */ /* 0x000fe20000000a00 */
[----:B------:R-:W-:Y:S02]  /*8b80*/  IMAD.WIDE.U32 R24, R38, UR4, RZ ;  /* 0x0000000426187c25 */ /* 0x000fe4000f8e00ff */
[----:B------:R-:W-:Y:S02]  /*8b90*/  PLOP3.LUT P0, PT, PT, PT, UP0, 0x80, 0x0 ;  /* 0x000000000000781c */ /* 0x000fe40003f0f008 */
[C---:B------:R-:W-:Y:S02]  /*8ba0*/  IMAD R3, R0.reuse, UR4, RZ ;  /* 0x0000000400037c24 */ /* 0x040fe4000f8e02ff */
[----:B------:R-:W-:-:S02]  /*8bb0*/  IMAD R5, R0, UR6, RZ ;  /* 0x0000000600057c24 */ /* 0x000fc4000f8e02ff */
[C---:B------:R-:W-:Y:S02]  /*8bc0*/  IMAD R3, R38.reuse, UR5, R3 ;  /* 0x0000000526037c24 */ /* 0x040fe4000f8e0203 */
[C---:B------:R-:W-:Y:S02]  /*8bd0*/  IMAD R5, R38.reuse, UR7, R5 ;  /* 0x0000000726057c24 */ /* 0x040fe4000f8e0205 */
[----:B------:R-:W-:-:S04]  /*8be0*/  IMAD.WIDE.U32 R38, R38, UR6, RZ ;  /* 0x0000000626267c25 */ /* 0x000fc8000f8e00ff */
[----:B------:R-:W-:Y:S02]  /*8bf0*/  IMAD.IADD R51, R3, 0x1, R25 ;  /* 0x0000000103337824 */ /* 0x000fe400078e0219 */
[----:B------:R-:W-:Y:S01]  /*8c00*/  IMAD.IADD R27, R5, 0x1, R39 ;  /* 0x00000001051b7824 */ /* 0x000fe200078e0227 */
[----:B------:R-:W-:Y:S06]  /*8c10*/  @!P0 BRA `(.L_x_1498) ;  /* 0x0000000000408947 */ /* 0x000fec0003800000 */
[----:B------:R-:W-:Y:S01]  /*8c20*/  MOV R14, 0x0 ;  /* 0x00000000000e7802 */ /* 0x000fe20000000f00 */
[----:B------:R-:W-:Y:S01]  /*8c30*/  ULDC.64 UR4, c[0x4][0x1c8] ;  /* 0x0100720000047ab9 */ /* 0x000fe20000000a00 */
[----:B------:R-:W-:Y:S01]  /*8c40*/  ULDC.64 UR6, c[0x4][0x1d0] ;  /* 0x0100740000067ab9 */ /* 0x000fe20000000a00 */
[----:B------:R-:W-:Y:S01]  /*8c50*/  IMAD.U32 R4, RZ, RZ, UR4 ;  /* 0x00000004ff047e24 */ /* 0x000fe2000f8e00ff */
[----:B------:R-:W-:Y:S01]  /*8c60*/  MOV R13, RZ ;  /* 0x000000ff000d7202 */ /* 0x000fe20000000f00 */
        /* <DEDUP_REMOVED lines=8> */
[----:B------:R-:W-:-:S07]  /*8cf0*/  IMAD.MOV.U32 R12, RZ, RZ, 0x1 ;  /* 0x00000001ff0c7424 */ /* 0x000fce00078e00ff */
[----:B------:R-:W-:-:S07]  /*8d00*/  LEPC R20, `(.L_x_1498) ;  /* 0x000000001014794e */ /* 0x000fce0000000000 */
[----:B0-----:R-:W-:Y:S05]  /*8d10*/  CALL.ABS.NOINC R14 ;  /* 0x000000000e007343 */ /* 0x001fea0003c00000 */
.L_x_1498:
[----:B------:R-:W-:Y:S01]  /*8d20*/  ULDC.U8 UR4, c[0x0][0x410] ;  /* 0x0001040000047ab9 */ /* 0x000fe20000000000 */
[----:B------:R-:W-:Y:S01]  /*8d30*/  LEA.HI R29, R29, R26, RZ, 0x3 ;  /* 0x0000001a1d1d7211 */ /* 0x000fe200078f18ff */
[----:B------:R-:W-:Y:S01]  /*8d40*/  IMAD.IADD R0, R17, 0x1, R199 ;  /* 0x0000000111007824 */ /* 0x000fe200078e02c7 */
[----:B------:R-:W-:Y:S01]  /*8d50*/  ISETP.NE.AND P0, PT, RZ, UR4, PT ;  /* 0x00000004ff007c0c */ /* 0x000fe2000bf05270 */
[----:B------:R-:W-:Y:S01]  /*8d60*/  BSSY B0, `(.L_x_1499) ;  /* 0x0000930000007945 */ /* 0x000fe20003800000 */
[----:B------:R-:W-:-:S05]  /*8d70*/  LOP3.LUT R3, R29, 0xfffffff8, RZ, 0xc0, !PT ;  /* 0xfffffff81d037812 */ /* 0x000fca00078ec0ff */
[----:B------:R-:W-:-:S04]  /*8d80*/  IMAD.IADD R3, R26, 0x1, -R3 ;  /* 0x000000011a037824 */ /* 0x000fc800078e0a03 */
[----:B------:R-:W-:Y:S02]  /*8d90*/  IMAD R9, R3, 0x20, R0 ;  /* 0x0000002003097824 */ /* 0x000fe400078e0200 */
[----:B------:R-:W-:Y:S05]  /*8da0*/  @!P0 BRA `(.L_x_1500) ;  /* 0x00000048005c8947 */ /* 0x000fea0003800000 */
[----:B------:R-:W0:Y:S01]  /*8db0*/  LDC R8, c[0x0][0x448] ;  /* 0x00011200ff087b82 */ /* 0x000e220000000800 */
[----:B------:R-:W-:Y:S01]  /*8dc0*/  ULDC.64 UR4, c[0x0][0x3f8] ;  /* 0x0000fe0000047ab9 */ /* 0x000fe20000000a00 */
[----:B------:R-:W-:Y:S01]  /*8dd0*/  IMAD.MOV.U32 R50, RZ, RZ, R24 ;  /* 0x000000ffff327224 */ /* 0x000fe200078e0018 */
[----:B------:R-:W-:Y:S01]  /*8de0*/  ULDC.64 UR6, c[0x0][0x408] ;  /* 0x0001020000067ab9 */ /* 0x000fe20000000a00 */
[----:B------:R-:W-:Y:S01]  /*8df0*/  IMAD.MOV.U32 R5, RZ, RZ, R27 ;  /* 0x000000ffff057224 */ /* 0x000fe200078e001b */
[----:B------:R-:W-:Y:S01]  /*8e00*/  ULDC.64 UR8, c[0x0][0x400] ;  /* 0x0001000000087ab9 */ /* 0x000fe20000000a00 */
[----:B0-----:R-:W-:-:S13]  /*8e10*/  ISETP.NE.AND P0, PT, R8, 0x1, PT ;  /* 0x000000010800780c */ /* 0x001fda0003f05270 */
[----:B------:R-:W0:Y:S08]  /*8e20*/  @P0 LDC R4, c[0x0][0x44c] ;  /* 0x00011300ff040b82 */ /* 0x000e300000000800 */
[----:B------:R-:W1:Y:S01]  /*8e30*/  @P0 LDC R6, c[0x0][0x450] ;  /* 0x00011400ff060b82 */ /* 0x000e620000000800 */
[----:B0-----:R-:W-:-:S04]  /*8e40*/  @P0 IMAD.HI.U32 R3, R9, R4, RZ ;  /* 0x0000000409030227 */ /* 0x001fc800078e00ff */
[----:B------:R-:W-:Y:S01]  /*8e50*/  IMAD.MOV.U32 R4, RZ, RZ, R38 ;  /* 0x000000ffff047224 */ /* 0x000fe200078e0026 */
[----:B-1----:R-:W-:-:S04]  /*8e60*/  @P0 SHF.R.U32.HI R9, RZ, R6, R3 ;  /* 0x00000006ff090219 */ /* 0x002fc80000011603 */
[----:B------:R-:W-:Y:S01]  /*8e70*/  SHF.R.S32.HI R3, RZ, 0x1f, R9 ;  /* 0x0000001fff037819 */ /* 0x000fe20000011409 */
[----:B------:R-:W-:-:S04]  /*8e80*/  IMAD.WIDE.U32 R50, R9, UR4, R50 ;  /* 0x0000000409327c25 */ /* 0x000fc8000f8e0032 */
[----:B------:R-:W-:Y:S02]  /*8e90*/  IMAD R6, R3, UR4, RZ ;  /* 0x0000000403067c24 */ /* 0x000fe4000f8e02ff */
[----:B------:R-:W-:-:S04]  /*8ea0*/  IMAD.WIDE.U32 R4, R9, UR6, R4 ;  /* 0x0000000609047c25 */ /* 0x000fc8000f8e0004 */
[----:B------:R-:W-:Y:S01]  /*8eb0*/  IMAD R7, R9, UR5, R6 ;  /* 0x0000000509077c24 */ /* 0x000fe2000f8e0206 */
[----:B------:R-:W-:Y:S01]  /*8ec0*/  ULDC.64 UR4, c[0x0][0x3e8] ;  /* 0x0000fa0000047ab9 */ /* 0x000fe20000000a00 */
[----:B------:R-:W-:Y:S01]  /*8ed0*/  IMAD R6, R3, UR6, RZ ;  /* 0x0000000603067c24 */ /* 0x000fe2000f8e02ff */
[----:B------:R-:W-:Y:S01]  /*8ee0*/  IADD3 R48, P0, R50, UR4, RZ ;  /* 0x0000000432307c10 */ /* 0x000fe2000ff1e0ff */
[----:B------:R-:W-:Y:S01]  /*8ef0*/  UMOV UR4, 0xffffffff ;  /* 0xffffffff00047882 */ /* 0x000fe20000000000 */
[----:B------:R-:W-:Y:S01]  /*8f00*/  IADD3 R49, P1, R4, UR8, RZ ;  /* 0x0000000804317c10 */ /* 0x000fe2000ff3e0ff */
[----:B------:R-:W-:Y:S01]  /*8f10*/  IMAD R37, R9, UR7, R6 ;  /* 0x0000000709257c24 */ /* 0x000fe2000f8e0206 */
[----:B------:R-:W-:-:S04]  /*8f20*/  IADD3.X R50, R51, UR5, R7, P0, !PT ;  /* 0x0000000533327c10 */ /* 0x000fc800087fe407 */
[----:B------:R-:W-:Y:S01]  /*8f30*/  IADD3.X R37, R5, UR9, R37, P1, !PT ;  /* 0x0000000905257c10 */ /* 0x000fe20008ffe425 */
[----:B------:R-:W-:Y:S06]  /*8f40*/  BRA.DIV UR4, `(.L_x_1501) ;  /* 0x0000023604487947 */ /* 0x000fec000b800000 */
[----:B------:R0:W1:Y:S04]  /*8f50*/  SHFL.IDX PT, R3, R50, RZ, 0x181f ;  /* 0x00181fff32037589 */ /* 0x00006800000e0000 */
[----:B------:R0:W2:Y:S04]  /*8f60*/  SHFL.IDX PT, R5, R48, RZ, 0x181f ;  /* 0x00181fff30057589 */ /* 0x0000a800000e0000 */
[----:B------:R0:W3:Y:S04]  /*8f70*/  SHFL.IDX PT, R9, R37, RZ, 0x181f ;  /* 0x00181fff25097589 */ /* 0x0000e800000e0000 */
[----:B------:R0:W4:Y:S02]  /*8f80*/  SHFL.IDX PT, R14, R49, RZ, 0x181f ;  /* 0x00181fff310e7589 */ /* 0x00012400000e0000 */
.L_x_1821:
[----:B------:R-:W-:Y:S01]  /*8f90*/  IMAD R51, R195, R8, RZ ;  /* 0x00000008c3337224 */ /* 0x000fe200078e02ff */
[----:B------:R-:W-:Y:S01]  /*8fa0*/  BSSY B1, `(.L_x_1502) ;  /* 0x000001a000017945 */ /* 0x000fe20003800000 */
[----:B------:R-:W-:Y:S02]  /*8fb0*/  CS2R R40, SRZ ;  /* 0x0000000000287805 */ /* 0x000fe4000001ff00 */
[----:B------:R-:W-:Y:S02]  /*8fc0*/  CS2R R44, SRZ ;  /* 0x00000000002c7805 */ /* 0x000fe4000001ff00 */
[----:B------:R-:W-:Y:S02]  /*8fd0*/  CS2R R42, SRZ ;  /* 0x00000000002a7805 */ /* 0x000fe4000001ff00 */
[----:B------:R-:W-:Y:S02]  /*8fe0*/  ISETP.GE.AND P0, PT, R0, R51, PT ;  /* 0x000000330000720c */ /* 0x000fe40003f06270 */
[----:B------:R-:W-:-:S11]  /*8ff0*/  CS2R R46, SRZ ;  /* 0x00000000002e7805 */ /* 0x000fd6000001ff00 */
[----:B------:R-:W-:Y:S05]  /*9000*/  @P0 BRA `(.L_x_1503) ;  /* 0x00000000004c0947 */ /* 0x000fea0003800000 */
[----:B------:R-:W-:Y:S01]  /*9010*/  ULDC UR4, c[0x0][0x3f4] ;  /* 0x0000fd0000047ab9 */ /* 0x000fe20000000800 */
[----:B------:R-:W-:Y:S02]  /*9020*/  CS2R R40, SRZ ;  /* 0x0000000000287805 */ /* 0x000fe4000001ff00 */
[----:B------:R-:W-:Y:S02]  /*9030*/  ISETP.GE.AND P4, PT, R194, UR4, PT ;  /* 0x00000004c2007c0c */ /* 0x000fe4000bf86270 */
[----:B------:R-:W-:Y:S02]  /*9040*/  CS2R R44, SRZ ;  /* 0x00000000002c7805 */ /* 0x000fe4000001ff00 */
[----:B------:R-:W-:Y:S02]  /*9050*/  ISETP.GE.AND P3, PT, R18, UR4, PT ;  /* 0x0000000412007c0c */ /* 0x000fe4000bf66270 */
[----:B------:R-:W-:-:S07]  /*9060*/  CS2R R46, SRZ ;  /* 0x00000000002e7805 */ /* 0x000fce000001ff00 */
[----:B--2---:R-:W-:-:S04]  /*9070*/  @!P4 IADD3 R10, P0, R194, R5, RZ ;  /* 0x00000005c20ac210 */ /* 0x004fc80007f1e0ff */
[-C--:B----4-:R-:W-:Y:S02]  /*9080*/  @!P3 IADD3 R6, P1, R18, R14.reuse, RZ ;  /* 0x0000000e1206b210 */ /* 0x090fe40007f3e0ff */
[----:B------:R-:W-:Y:S01]  /*9090*/  @!P4 IADD3 R8, P2, R194, R14, RZ ;  /* 0x0000000ec208c210 */ /* 0x000fe20007f5e0ff */
[--C-:B-1----:R-:W-:Y:S01]  /*90a0*/  @!P4 IMAD.X R11, R3, 0x1, R216.reuse, P0 ;  /* 0x00000001030bc824 */ /* 0x102fe200000e06d8 */
[----:B------:R-:W-:Y:S01]  /*90b0*/  @!P3 IADD3 R4, P0, R18, R5, RZ ;  /* 0x000000051204b210 */ /* 0x000fe20007f1e0ff */
[C-C-:B---3--:R-:W-:Y:S01]  /*90c0*/  @!P3 IMAD.X R7, R9.reuse, 0x1, R19.reuse, P1 ;  /* 0x000000010907b824 */ /* 0x148fe200008e0613 */
[----:B------:R-:W-:Y:S01]  /*90d0*/  CS2R R42, SRZ ;  /* 0x00000000002a7805 */ /* 0x000fe2000001ff00 */
[----:B------:R-:W-:Y:S01]  /*90e0*/  @!P4 IMAD.X R9, R9, 0x1, R216, P2 ;  /* 0x000000010909c824 */ /* 0x000fe200010e06d8 */
[----:B------:R1:W5:Y:S01]  /*90f0*/  @!P4 LD.E.64 R40, desc[UR46][R10.64] ;  /* 0x0000002e0a28c980 */ /* 0x000362000c101b00 */
[----:B------:R-:W-:-:S03]  /*9100*/  @!P3 IMAD.X R5, R3, 0x1, R19, P0 ;  /* 0x000000010305b824 */ /* 0x000fc600000e0613 */
[----:B------:R1:W5:Y:S04]  /*9110*/  @!P3 LD.E.64 R46, desc[UR46][R6.64] ;  /* 0x0000002e062eb980 */ /* 0x000368000c101b00 */
[----:B------:R1:W5:Y:S04]  /*9120*/  @!P3 LD.E.64 R44, desc[UR46][R4.64] ;  /* 0x0000002e042cb980 */ /* 0x000368000c101b00 */
[----:B------:R1:W5:Y:S02]  /*9130*/  @!P4 LD.E.64 R42, desc[UR46][R8.64] ;  /* 0x0000002e082ac980 */ /* 0x000364000c101b00 */
.L_x_1503:
[----:B------:R-:W-:Y:S05]  /*9140*/  BSYNC B1 ;  /* 0x0000000000017941 */ /* 0x000fea0003800000 */
.L_x_1502:
[----:B------:R-:W-:Y:S01]  /*9150*/  UMOV UR4, 0xffffffff ;  /* 0xffffffff00047882 */ /* 0x000fe20000000000 */
[----:B------:R-:W-:Y:S02]  /*9160*/  CS2R R30, SRZ ;  /* 0x00000000001e7805 */ /* 0x000fe4000001ff00 */
[----:B------:R-:W-:Y:S05]  /*9170*/  BRA.DIV UR4, `(.L_x_1504) ;  /* 0x00000236042c7947 */ /* 0x000fea000b800000 */
[----:B-1----:R1:W0:Y:S04]  /*9180*/  SHFL.IDX PT, R3, R50, 0x1, 0x181f ;  /* 0x00381f0032037f89 */ /* 0x00222800000e0000 */
[----:B--2---:R1:W2:Y:S04]  /*9190*/  SHFL.IDX PT, R5, R48, 0x1, 0x181f ;  /* 0x00381f0030057f89 */ /* 0x0042a800000e0000 */
[----:B---3--:R1:W3:Y:S04]  /*91a0*/  SHFL.IDX PT, R9, R37, 0x1, 0x181f ;  /* 0x00381f0025097f89 */ /* 0x0082e800000e0000 */
[----:B----4-:R1:W4:Y:S02]  /*91b0*/  SHFL.IDX PT, R14, R49, 0x1, 0x181f ;  /* 0x00381f00310e7f89 */ /* 0x01032400000e0000 */
.L_x_1827:
[----:B------:R-:W-:Y:S01]  /*91c0*/  VIADD R4, R0, 0x20 ;  /* 0x0000002000047836 */ /* 0x000fe20000000000 */
[----:B------:R-:W-:Y:S01]  /*91d0*/  BSSY B1, `(.L_x_1505) ;  /* 0x0000019000017945 */ /* 0x000fe20003800000 */
[----:B------:R-:W-:Y:S02]  /*91e0*/  CS2R R34, SRZ ;  /* 0x0000000000227805 */ /* 0x000fe4000001ff00 */
[----:B------:R-:W-:Y:S02]  /*91f0*/  CS2R R32, SRZ ;  /* 0x0000000000207805 */ /* 0x000fe4000001ff00 */
[----:B------:R-:W-:Y:S02]  /*9200*/  CS2R R38, SRZ ;  /* 0x0000000000267805 */ /* 0x000fe4000001ff00 */
[----:B------:R-:W-:-:S13]  /*9210*/  ISETP.GE.AND P0, PT, R4, R51, PT ;  /* 0x000000330400720c */ /* 0x000fda0003f06270 */
[----:B------:R-:W-:Y:S05]  /*9220*/  @P0 BRA `(.L_x_1506) ;  /* 0x00000000004c0947 */ /* 0x000fea0003800000 */
[----:B------:R-:W-:Y:S01]  /*9230*/  ULDC UR4, c[0x0][0x3f4] ;  /* 0x0000fd0000047ab9 */ /* 0x000fe20000000800 */
[----:B------:R-:W-:Y:S02]  /*9240*/  CS2R R30, SRZ ;  /* 0x00000000001e7805 */ /* 0x000fe4000001ff00 */
[----:B------:R-:W-:Y:S02]  /*9250*/  ISETP.GE.AND P4, PT, R194, UR4, PT ;  /* 0x00000004c2007c0c */ /* 0x000fe4000bf86270 */
[----:B------:R-:W-:Y:S02]  /*9260*/  CS2R R34, SRZ ;  /* 0x0000000000227805 */ /* 0x000fe4000001ff00 */
[----:B------:R-:W-:-:S09]  /*9270*/  ISETP.GE.AND P3, PT, R18, UR4, PT ;  /* 0x0000000412007c0c */ /* 0x000fd2000bf66270 */
[----:B--2---:R-:W-:-:S05]  /*9280*/  @!P4 IADD3 R6, P0, R194, R5, RZ ;  /* 0x00000005c206c210 */ /* 0x004fca0007f1e0ff */
[C---:B0-----:R-:W-:Y:S01]  /*9290*/  @!P4 IMAD.X R7, R3.reuse, 0x1, R216, P0 ;  /* 0x000000010307c824 */ /* 0x041fe200000e06d8 */
[----:B------:R-:W-:Y:S02]  /*92a0*/  @!P3 IADD3 R4, P0, R18, R5, RZ ;  /* 0x000000051204b210 */ /* 0x000fe40007f1e0ff */
[----:B----4-:R-:W-:Y:S02]  /*92b0*/  @!P4 IADD3 R8, P2, R194, R14, RZ ;  /* 0x0000000ec208c210 */ /* 0x010fe40007f5e0ff */
[----:B------:R0:W5:Y:S01]  /*92c0*/  @!P4 LD.E.64 R30, desc[UR46][R6.64] ;  /* 0x0000002e061ec980 */ /* 0x000162000c101b00 */
[----:B------:R-:W-:Y:S02]  /*92d0*/  CS2R R38, SRZ ;  /* 0x0000000000267805 */ /* 0x000fe4000001ff00 */
[----:B------:R-:W-:Y:S01]  /*92e0*/  CS2R R32, SRZ ;  /* 0x0000000000207805 */ /* 0x000fe2000001ff00 */
[----:B------:R-:W-:-:S05]  /*92f0*/  @!P3 IMAD.X R5, R3, 0x1, R19, P0 ;  /* 0x000000010305b824 */ /* 0x000fca00000e0613 */
[----:B------:R2:W5:Y:S01]  /*9300*/  @!P3 LD.E.64 R34, desc[UR46][R4.64] ;  /* 0x0000002e0422b980 */ /* 0x000562000c101b00 */
[----:B0-----:R-:W-:-:S05]  /*9310*/  @!P3 IADD3 R6, P1, R18, R14, RZ ;  /* 0x0000000e1206b210 */ /* 0x001fca0007f3e0ff */
[C---:B---3--:R-:W-:Y:S02]  /*9320*/  @!P3 IMAD.X R7, R9.reuse, 0x1, R19, P1 ;  /* 0x000000010907b824 */ /* 0x048fe400008e0613 */
[----:B------:R-:W-:-:S03]  /*9330*/  @!P4 IMAD.X R9, R9, 0x1, R216, P2 ;  /* 0x000000010909c824 */ /* 0x000fc600010e06d8 */
[----:B------:R2:W5:Y:S04]  /*9340*/  @!P3 LD.E.64 R38, desc[UR46][R6.64] ;  /* 0x0000002e0626b980 */ /* 0x000568000c101b00 */
[----:B------:R2:W5:Y:S02]  /*9350*/  @!P4 LD.E.64 R32, desc[UR46][R8.64] ;  /* 0x0000002e0820c980 */ /* 0x000564000c101b00 */
.L_x_1506:
[----:B------:R-:W-:Y:S05]  /*9360*/  BSYNC B1 ;  /* 0x0000000000017941 */ /* 0x000fea0003800000 */
.L_x_1505:
[----:B------:R-:W-:-:S03]  /*9370*/  UMOV UR4, 0xffffffff ;  /* 0xffffffff00047882 */ /* 0x000fc60000000000 */
[----:B------:R-:W-:Y:S05]  /*9380*/  BRA.DIV UR4, `(.L_x_1507) ;  /* 0x0000023604187947 */ /* 0x000fea000b800000 */
[----:B0-----:R0:W0:Y:S04]  /*9390*/  SHFL.IDX PT, R3, R50, 0x2, 0x181f ;  /* 0x00581f0032037f89 */ /* 0x00102800000e0000 */
[----:B--2---:R2:W0:Y:S04]  /*93a0*/  SHFL.IDX PT, R5, R48, 0x2, 0x181f ;  /* 0x00581f0030057f89 */ /* 0x00442800000e0000 */
[----:B---3--:R2:W3:Y:S04]  /*93b0*/  SHFL.IDX PT, R9, R37, 0x2, 0x181f ;  /* 0x00581f0025097f89 */ /* 0x0084e800000e0000 */
[----:B----4-:R2:W4:Y:S02]  /*93c0*/  SHFL.IDX PT, R14, R49, 0x2, 0x181f ;  /* 0x00581f00310e7f89 */ /* 0x01052400000e0000 */
.L_x_1833:
[----:B------:R-:W-:Y:S01]  /*93d0*/  VIADD R4, R0, 0x40 ;  /* 0x0000004000047836 */ /* 0x000fe20000000000 */
        /* <DEDUP_REMOVED lines=11> */
[----:B------:R-:W-:-:S09]  /*9490*/  ISETP.GE.AND P3, PT, R18, UR4, PT ;  /* 0x0000000412007c0c */ /* 0x000fd2000bf66270 */
[----:B0-----:R-:W-:-:S05]  /*94a0*/  @!P4 IADD3 R6, P0, R194, R5, RZ ;  /* 0x00000005c206c210 */ /* 0x001fca0007f1e0ff */
[C---:B------:R-:W-:Y:S01]  /*94b0*/  @!P4 IMAD.X R7, R3.reuse, 0x1, R216, P0 ;  /* 0x000000010307c824 */ /* 0x040fe200000e06d8 */
        /* <DEDUP_REMOVED lines=12> */
.L_x_1509:
[----:B------:R-:W-:Y:S05]  /*9580*/  BSYNC B1 ;  /* 0x0000000000017941 */ /* 0x000fea0003800000 */
.L_x_1508:
[----:B------:R-:W-:Y:S01]  /*9590*/  UMOV UR4, 0xffffffff ;  /* 0xffffffff00047882 */ /* 0x000fe20000000000 */
[----:B---34-:R-:W-:Y:S02]  /*95a0*/  CS2R R8, SRZ ;  /* 0x0000000000087805 */ /* 0x018fe4000001ff00 */
[----:B------:R-:W-:Y:S05]  /*95b0*/  BRA.DIV UR4, `(.L_x_1510) ;  /* 0x0000023204fc7947 */ /* 0x000fea000b800000 */
[----:B0-----:R0:W3:Y:S04]  /*95c0*/  SHFL.IDX PT, R3, R50, 0x3, 0x181f ;  /* 0x00781f0032037f89 */ /* 0x0010e800000e0000 */
[----:B------:R0:W4:Y:S04]  /*95d0*/  SHFL.IDX PT, R5, R48, 0x3, 0x181f ;  /* 0x00781f0030057f89 */ /* 0x00012800000e0000 */
[----:B-12---:R-:W1:Y:S04]  /*95e0*/  SHFL.IDX PT, R37, R37, 0x3, 0x181f ;  /* 0x00781f0025257f89 */ /* 0x006e6800000e0000 */
[----:B0-----:R-:W2:Y:S02]  /*95f0*/  SHFL.IDX PT, R49, R49, 0x3, 0x181f ;  /* 0x00781f0031317f89 */ /* 0x001ea400000e0000 */
.L_x_1839:
        /* <DEDUP_REMOVED lines=12> */
[----:B----4-:R-:W-:-:S05]  /*96c0*/  @!P4 IADD3 R6, P0, R194, R5, RZ ;  /* 0x00000005c206c210 */ /* 0x010fca0007f1e0ff */
[C---:B---3--:R-:W-:Y:S01]  /*96d0*/  @!P4 IMAD.X R7, R3.reuse, 0x1, R216, P0 ;  /* 0x000000010307c824 */ /* 0x048fe200000e06d8 */
[----:B------:R-:W-:Y:S02]  /*96e0*/  @!P3 IADD3 R4, P0, R18, R5, RZ ;  /* 0x000000051204b210 */ /* 0x000fe40007f1e0ff */
[----:B--2---:R-:W-:Y:S02]  /*96f0*/  @!P4 IADD3 R48, P2, R194, R49, RZ ;  /* 0x00000031c230c210 */ /* 0x004fe40007f5e0ff */
[----:B------:R0:W5:Y:S01]  /*9700*/  @!P4 LD.E.64 R8, desc[UR46][R6.64] ;  /* 0x0000002e0608c980 */ /* 0x000162000c101b00 */
[----:B------:R-:W-:Y:S02]  /*9710*/  CS2R R14, SRZ ;  /* 0x00000000000e7805 */ /* 0x000fe4000001ff00 */
[----:B------:R-:W-:Y:S01]  /*9720*/  CS2R R10, SRZ ;  /* 0x00000000000a7805 */ /* 0x000fe2000001ff00 */
[----:B------:R-:W-:-:S05]  /*9730*/  @!P3 IMAD.X R5, R3, 0x1, R19, P0 ;  /* 0x000000010305b824 */ /* 0x000fca00000e0613 */
[----:B------:R2:W5:Y:S01]  /*9740*/  @!P3 LD.E.64 R12, desc[UR46][R4.64] ;  /* 0x0000002e040cb980 */ /* 0x000562000c101b00 */
[----:B0-----:R-:W-:Y:S01]  /*9750*/  @!P3 IADD3 R6, P1, R18, R49, RZ ;  /* 0x000000311206b210 */ /* 0x001fe20007f3e0ff */
[----:B-1----:R-:W-:-:S04]  /*9760*/  @!P4 IMAD.X R49, R37, 0x1, R216, P2 ;  /* 0x000000012531c824 */ /* 0x002fc800010e06d8 */
[----:B------:R-:W-:Y:S01]  /*9770*/  @!P3 IMAD.X R7, R37, 0x1, R19, P1 ;  /* 0x000000012507b824 */ /* 0x000fe200008e0613 */
[----:B------:R2:W5:Y:S04]  /*9780*/  @!P4 LD.E.64 R10, desc[UR46][R48.64] ;  /* 0x0000002e300ac980 */ /* 0x000568000c101b00 */
[----:B------:R2:W5:Y:S03]  /*9790*/  @!P3 LD.E.64 R14, desc[UR46][R6.64] ;  /* 0x0000002e060eb980 */ /* 0x000566000c101b00 */
.L_x_1512:
[----:B------:R-:W-:Y:S05]  /*97a0*/  BSYNC B1 ;  /* 0x0000000000017941 */ /* 0x000fea0003800000 */
.L_x_1511:
[----:B------:R-:W-:Y:S01]  /*97b0*/  ULEA.HI UR4, UR43, UR43, URZ, 0x1 ;  /* 0x0000002b2b047291 */ /* 0x000fe2000f8f083f */
[----:B------:R-:W-:Y:S01]  /*97c0*/  VIADDMNMX R0, R51, -R199, 0x80, PT ;  /* 0x0000008033007446 */ /* 0x000fe200038009c7 */
[----:B------:R-:W-:Y:S02]  /*97d0*/  BSSY B1, `(.L_x_1513) ;  /* 0x0000008000017945 */ /* 0x000fe40003800000 */
[----:B------:R-:W-:Y:S01]  /*97e0*/  ULOP3.LUT UR4, UR4, 0xfffffffe, URZ, 0xc0, !UPT ;  /* 0xfffffffe04047892 */ /* 0x000fe2000f8ec03f */
[----:B------:R-:W-:-:S03]  /*97f0*/  ISETP.GE.AND P1, PT, R17, R0, PT ;  /* 0x000000001100720c */ /* 0x000fc60003f26270 */
[----:B------:R-:W-:-:S06]  /*9800*/  UIADD3 UR4, UR43, -UR4, URZ ;  /* 0x800000042b047290 */ /* 0x000fcc000fffe03f */
[----:B---3--:R-:W-:-:S05]  /*9810*/  IMAD.U32 R3, RZ, RZ, UR4 ;  /* 0x00000004ff037e24 */ /* 0x008fca000f8e00ff */
[----:B------:R-:W-:-:S04]  /*9820*/  SHF.L.U32 R3, R3, 0x1f, RZ ;  /* 0x0000001f03037819 */ /* 0x000fc800000006ff */
[----:B------:R-:W0:Y:S02]  /*9830*/  SYNCS.PHASECHK.TRANS64.TRYWAIT P0, [R16+URZ+0x28400], R3 ;  /* 0x02840003100075a7 */ /* 0x000e24000800017f */
[----:B0-----:R-:W-:Y:S05]  /*9840*/  @!P0 BRA `(.L_x_1514) ;  /* 0x0000023000cc8947 */ /* 0x001fea0003800000 */
.L_x_1840:
[----:B------:R-:W-:Y:S05]  /*9850*/  BSYNC B1 ;  /* 0x0000000000017941 */ /* 0x000fea0003800000 */
.L_x_1513:
[----:B------:R-:W-:Y:S04]  /*9860*/  BSSY B1, `(.L_x_1515) ;  /* 0x00000f9000017945 */ /* 0x000fe80003800000 */
[----:B------:R-:W-:Y:S05]  /*9870*/  @P1 BRA `(.L_x_1516) ;  /* 0x0000000c00dc1947 */ /* 0x000fea0003800000 */
[----:B0-----:R-:W0:Y:S01]  /*9880*/  LDC R3, c[0x0][0x3f4] ;  /* 0x0000fd00ff037b82 */ /* 0x001e220000000800 */
[----:B------:R-:W-:Y:S01]  /*9890*/  BSSY B2, `(.L_x_1517) ;  /* 0x000007a000027945 */ /* 0x000fe20003800000 */
[-C--:B0-----:R-:W-:Y:S02]  /*98a0*/  ISETP.GE.AND P0, PT, R18, R3.reuse, PT ;  /* 0x000000031200720c */ /* 0x081fe40003f06270 */
[----:B------:R-:W-:-:S11]  /*98b0*/  ISETP.GE.AND P1, PT, R194, R3, PT ;  /* 0x00000003c200720c */ /* 0x000fd60003f26270 */
[----:B------:R-:W-:Y:S05]  /*98c0*/  @P0 BRA `(.L_x_1518) ;  /* 0x0000000400d80947 */ /* 0x000fea0003800000 */
[----:B--2-4-:R-:W0:Y:S01]  /*98d0*/  LDS.128 R4, [R214+0x18000] ;  /* 0x01800000d6047984 */ /* 0x014e220000000c00 */
[----:B-1---5:R-:W-:Y:S02]  /*98e0*/  SHF.R.U32.HI R37, RZ, 0x8, R44 ;  /* 0x00000008ff257819 */ /* 0x022fe4000001162c */
[----:B------:R-:W-:Y:S02]  /*98f0*/  SHF.R.U32.HI R50, RZ, 0x8, R45 ;  /* 0x00000008ff327819 */ /* 0x000fe4000001162d */
[----:B------:R-:W-:Y:S02]  /*9900*/  LOP3.LUT R3, R44, 0xff, RZ, 0xc0, !PT ;  /* 0x000000ff2c037812 */ /* 0x000fe400078ec0ff */
[----:B------:R-:W-:Y:S02]  /*9910*/  LOP3.LUT R48, R37, 0xff, RZ, 0xc0, !PT ;  /* 0x000000ff25307812 */ /* 0x000fe400078ec0ff */
[----:B------:R-:W-:Y:S02]  /*9920*/  SHF.R.U32.HI R52, RZ, 0x8, R47 ;  /* 0x00000008ff347819 */ /* 0x000fe4000001162f */
[----:B------:R-:W-:-:S02]  /*9930*/  LOP3.LUT R49, R45, 0xff, RZ, 0xc0, !PT ;  /* 0x000000ff2d317812 */ /* 0x000fc400078ec0ff */
[----:B------:R-:W-:Y:S02]  /*9940*/  LOP3.LUT R50, R50, 0xff, RZ, 0xc0, !PT ;  /* 0x000000ff32327812 */ /* 0x000fe400078ec0ff */
[----:B------:R-:W-:Y:S02]  /*9950*/  PRMT R3, R48, 0x7604, R3 ;  /* 0x0000760430037816 */ /* 0x000fe40000000003 */
[----:B------:R-:W-:Y:S02]  /*9960*/  SHF.R.U32.HI R54, RZ, 0x10, R45 ;  /* 0x00000010ff367819 */ /* 0x000fe4000001162d */
[----:B------:R-:W-:Y:S02]  /*9970*/  SHF.R.U32.HI R48, RZ, 0x8, R46 ;  /* 0x00000008ff307819 */ /* 0x000fe4000001162e */
[----:B------:R-:W-:Y:S02]  /*9980*/  SHF.R.U32.HI R53, RZ, 0x10, R47 ;  /* 0x00000010ff357819 */ /* 0x000fe4000001162f */
[----:B------:R-:W-:-:S02]  /*9990*/  LOP3.LUT R51, R47, 0xff, RZ, 0xc0, !PT ;  /* 0x000000ff2f337812 */ /* 0x000fc400078ec0ff */
[----:B------:R-:W-:Y:S01]  /*99a0*/  LOP3.LUT R52, R52, 0xff, RZ, 0xc0, !PT ;  /* 0x000000ff34347812 */ /* 0x000fe200078ec0ff */
[----:B------:R-:W-:Y:S01]  /*99b0*/  IMAD.U32 R53, R53, 0x10000, RZ ;  /* 0x0001000035357824 */ /* 0x000fe200078e00ff */
[----:B------:R-:W-:Y:S02]  /*99c0*/  PRMT R49, R50, 0x7604, R49 ;  /* 0x0000760432317816 */ /* 0x000fe40000000031 */
[----:B------:R-:W-:Y:S01]  /*99d0*/  LOP3.LUT R50, R48, 0xff, RZ, 0xc0, !PT ;  /* 0x000000ff30327812 */ /* 0x000fe200078ec0ff */
[----:B------:R-:W-:Y:S01]  /*99e0*/  IMAD.U32 R48, R54, 0x10000, RZ ;  /* 0x0001000036307824 */ /* 0x000fe200078e00ff */
[----:B------:R-:W-:Y:S02]  /*99f0*/  PRMT R52, R52, 0x7604, R51 ;  /* 0x0000760434347816 */ /* 0x000fe40000000033 */
[----:B------:R-:W-:Y:S02]  /*9a00*/  LOP3.LUT R37, R46, 0xff, RZ, 0xc0, !PT ;  /* 0x000000ff2e257812 */ /* 0x000fe400078ec0ff */
[----:B------:R-:W-:-:S02]  /*9a10*/  LOP3.LUT R49, R49, 0xff0000, R48, 0xf8, !PT ;  /* 0x00ff000031317812 */ /* 0x000fc400078ef830 */
[----:B------:R-:W-:Y:S02]  /*9a20*/  LOP3.LUT R53, R52, 0xff0000, R53, 0xf8, !PT ;  /* 0x00ff000034357812 */ /* 0x000fe400078ef835 */
[----:B------:R-:W-:Y:S02]  /*9a30*/  LOP3.LUT R49, R49, 0xff000000, R45, 0xf8, !PT ;  /* 0xff00000031317812 */ /* 0x000fe400078ef82d */
[----:B------:R-:W-:Y:S02]  /*9a40*/  LOP3.LUT R53, R53, 0xff000000, R47, 0xf8, !PT ;  /* 0xff00000035357812 */ /* 0x000fe400078ef82f */
[----:B------:R-:W-:Y:S02]  /*9a50*/  PRMT R51, R50, 0x7604, R37 ;  /* 0x0000760432337816 */ /* 0x000fe40000000025 */
[----:B------:R-:W-:Y:S02]  /*9a60*/  LOP3.LUT R37, R3, 0xff0000, R44, 0xf8, !PT ;  /* 0x00ff000003257812 */ /* 0x000fe400078ef82c */
[----:B0-----:R-:W-:-:S02]  /*9a70*/  F2FP.F16.E4M3.UNPACK_B R3, R6.H1 ;  /* 0x00000006ff03723e */ /* 0x001fc400030006ff */
[----:B------:R-:W-:Y:S02]  /*9a80*/  F2FP.F16.E4M3.UNPACK_B R52, R53 ;  /* 0x00000035ff34723e */ /* 0x000fe400020006ff */
[----:B------:R-:W-:Y:S02]  /*9a90*/  F2FP.F16.E4M3.UNPACK_B R47, R49 ;  /* 0x00000031ff2f723e */ /* 0x000fe400020006ff */
[----:B------:R-:W-:Y:S01]  /*9aa0*/  LOP3.LUT R48, R37, 0xff000000, R44, 0xf8, !PT ;  /* 0xff00000025307812 */ /* 0x000fe200078ef82c */
[----:B------:R-:W-:Y:S01]  /*9ab0*/  HADD2.F32 R37, -RZ, R3.H1_H1 ;  /* 0x30000003ff257230 */ /* 0x000fe20000004100 */
[--C-:B------:R-:W-:Y:S01]  /*9ac0*/  LOP3.LUT R51, R51, 0xff0000, R46.reuse, 0xf8, !PT ;  /* 0x00ff000033337812 */ /* 0x100fe200078ef82e */
[--C-:B------:R-:W-:Y:S01]  /*9ad0*/  HADD2.F32 R54, -RZ, R52.reuse.H1_H1 ;  /* 0x30000034ff367230 */ /* 0x100fe20000004100 */
[----:B------:R-:W-:Y:S01]  /*9ae0*/  F2FP.F16.E4M3.UNPACK_B R6, R6 ;  /* 0x00000006ff06723e */ /* 0x000fe200020006ff */
[----:B------:R-:W-:Y:S01]  /*9af0*/  HADD2.F32 R50, -RZ, R47.H1_H1 ;  /* 0x3000002fff327230 */ /* 0x000fe20000004100 */
[----:B------:R-:W-:Y:S01]  /*9b00*/  LOP3.LUT R51, R51, 0xff000000, R46, 0xf8, !PT ;  /* 0xff00000033337812 */ /* 0x000fe200078ef82e */
[----:B------:R-:W-:Y:S01]  /*9b10*/  HADD2.F32 R44, -RZ, R3.H0_H0 ;  /* 0x20000003ff2c7230 */ /* 0x000fe20000004100 */
[-C--:B------:R-:W-:Y:S01]  /*9b20*/  F2FP.F16.E4M3.UNPACK_B R45, R7.reuse ;  /* 0x00000007ff2d723e */ /* 0x080fe200020006ff */
[C---:B------:R-:W-:Y:S01]  /*9b30*/  FMUL.FTZ R55, R37.reuse, R54 ;  /* 0x0000003625377220 */ /* 0x040fe20000410000 */
[----:B------:R-:W-:Y:S01]  /*9b40*/  F2FP.F16.E4M3.UNPACK_B R46, R7.H1 ;  /* 0x00000007ff2e723e */ /* 0x000fe200030006ff */
[-C--:B------:R-:W-:Y:S01]  /*9b50*/  FMUL.FTZ R57, R37, R50.reuse ;  /* 0x0000003225397220 */ /* 0x080fe20000410000 */
[-C--:B------:R-:W-:Y:S01]  /*9b60*/  F2FP.F16.E4M3.UNPACK_B R7, R5.reuse ;  /* 0x00000005ff07723e */ /* 0x080fe200020006ff */
[----:B------:R-:W-:Y:S01]  /*9b70*/  HADD2.F32 R52, -RZ, R52.H0_H0 ;  /* 0x20000034ff347230 */ /* 0x000fe20000004100 */
[----:B------:R-:W-:Y:S01]  /*9b80*/  F2FP.F16.E4M3.UNPACK_B R37, R5.H1 ;  /* 0x00000005ff25723e */ /* 0x000fe200030006ff */
[--C-:B------:R-:W-:Y:S01]  /*9b90*/  HADD2.F32 R5, -RZ, R6.reuse.H1_H1 ;  /* 0x30000006ff057230 */ /* 0x100fe20000004100 */
[----:B------:R-:W-:Y:S01]  /*9ba0*/  F2FP.F16.E4M3.UNPACK_B R53, R53.H1 ;  /* 0x00000035ff35723e */ /* 0x000fe200030006ff */
[----:B------:R-:W-:Y:S01]  /*9bb0*/  HADD2.F32 R47, -RZ, R47.H0_H0 ;  /* 0x2000002fff2f7230 */ /* 0x000fe20000004100 */
[----:B------:R-:W-:Y:S01]  /*9bc0*/  F2FP.F16.E4M3.UNPACK_B R49, R49.H1 ;  /* 0x00000031ff31723e */ /* 0x000fe200030006ff */
[C---:B------:R-:W-:Y:S01]  /*9bd0*/  FFMA.FTZ R56, R44.reuse, R50, -R55 ;  /* 0x000000322c387223 */ /* 0x040fe20000010837 */
[----:B------:R-:W-:Y:S01]  /*9be0*/  FFMA.FTZ R59, R44, R54, R57 ;  /* 0x000000362c3b7223 */ /* 0x000fe20000010039 */
[----:B------:R-:W-:-:S02]  /*9bf0*/  HADD2.F32 R6, -RZ, R6.H0_H0 ;  /* 0x20000006ff067230 */ /* 0x000fc40000004100 */
[C---:B------:R-:W-:Y:S01]  /*9c00*/  FMUL.FTZ R55, R5.reuse, R52 ;  /* 0x0000003405377220 */ /* 0x040fe20000410000 */
[-C--:B------:R-:W-:Y:S01]  /*9c10*/  FMUL.FTZ R57, R5, R47.reuse ;  /* 0x0000002f05397220 */ /* 0x080fe20000410000 */
[----:B------:R-:W-:Y:S01]  /*9c20*/  HADD2.F32 R5, -RZ, R45.H1_H1 ;  /* 0x3000002dff057230 */ /* 0x000fe20000004100 */
[----:B------:R-:W-:Y:S01]  /*9c30*/  F2FP.F16.E4M3.UNPACK_B R3, R4 ;  /* 0x00000004ff03723e */ /* 0x000fe200020006ff */
[----:B------:R-:W-:Y:S02]  /*9c40*/  HADD2.F32 R50, -RZ, R53.H0_H0 ;  /* 0x20000035ff327230 */ /* 0x000fe40000004100 */
[C---:B------:R-:W-:Y:S01]  /*9c50*/  FFMA.FTZ R55, R6.reuse, R47, -R55 ;  /* 0x0000002f06377223 */ /* 0x040fe20000010837 */
[----:B------:R-:W-:Y:S02]  /*9c60*/  HADD2.F32 R44, -RZ, R49.H0_H0 ;  /* 0x20000031ff2c7230 */ /* 0x000fe40000004100 */
[----:B------:R-:W-:Y:S01]  /*9c70*/  FFMA.FTZ R54, R6, R52, R57 ;  /* 0x0000003406367223 */ /* 0x000fe20000010039 */
[----:B------:R-:W-:-:S02]  /*9c80*/  HADD2.F32 R45, -RZ, R45.H0_H0 ;  /* 0x2000002dff2d7230 */ /* 0x000fc40000004100 */
[C---:B------:R-:W-:Y:S01]  /*9c90*/  FMUL.FTZ R52, R5.reuse, R50 ;  /* 0x0000003205347220 */ /* 0x040fe20000410000 */
[----:B------:R-:W-:Y:S02]  /*9ca0*/  HADD2.F32 R53, -RZ, R53.H1_H1 ;  /* 0x30000035ff357230 */ /* 0x000fe40000004100 */
[-C--:B------:R-:W-:Y:S01]  /*9cb0*/  FMUL.FTZ R58, R5, R44.reuse ;  /* 0x0000002c053a7220 */ /* 0x080fe20000410000 */
[--C-:B------:R-:W-:Y:S02]  /*9cc0*/  HADD2.F32 R6, -RZ, R46.reuse.H1_H1 ;  /* 0x3000002eff067230 */ /* 0x100fe40000004100 */
[C---:B------:R-:W-:Y:S01]  /*9cd0*/  FFMA.FTZ R57, R45.reuse, R44, -R52 ;  /* 0x0000002c2d397223 */ /* 0x040fe20000010834 */
[----:B------:R-:W-:Y:S02]  /*9ce0*/  HADD2.F32 R49, -RZ, R49.H1_H1 ;  /* 0x30000031ff317230 */ /* 0x000fe40000004100 */
[----:B------:R-:W-:Y:S01]  /*9cf0*/  FFMA.FTZ R58, R45, R50, R58 ;  /* 0x000000322d3a7223 */ /* 0x000fe2000001003a */
[----:B------:R-:W-:-:S02]  /*9d00*/  HADD2.F32 R46, -RZ, R46.H0_H0 ;  /* 0x2000002eff2e7230 */ /* 0x000fc40000004100 */
[C---:B------:R-:W-:Y:S01]  /*9d10*/  FMUL.FTZ R47, R6.reuse, R53 ;  /* 0x00000035062f7220 */ /* 0x040fe20000410000 */
[----:B------:R-:W-:Y:S01]  /*9d20*/  F2FP.F16.E4M3.UNPACK_B R5, R51 ;  /* 0x00000033ff05723e */ /* 0x000fe200020006ff */
[-C--:B------:R-:W-:Y:S01]  /*9d30*/  FMUL.FTZ R45, R6, R49.reuse ;  /* 0x00000031062d7220 */ /* 0x080fe20000410000 */
[----:B------:R-:W-:Y:S01]  /*9d40*/  F2FP.F16.E4M3.UNPACK_B R4, R4.H1 ;  /* 0x00000004ff04723e */ /* 0x000fe200030006ff */
[C---:B------:R-:W-:Y:S01]  /*9d50*/  FFMA.FTZ R60, R46.reuse, R49, -R47 ;  /* 0x000000312e3c7223 */ /* 0x040fe2000001082f */
[-C--:B------:R-:W-:Y:S01]  /*9d60*/  F2FP.F16.E4M3.UNPACK_B R44, R48.reuse ;  /* 0x00000030ff2c723e */ /* 0x080fe200020006ff */
[----:B------:R-:W-:Y:S01]  /*9d70*/  FFMA.FTZ R53, R46, R53, R45 ;  /* 0x000000352e357223 */ /* 0x000fe2000001002d */
[--C-:B------:R-:W-:Y:S01]  /*9d80*/  HADD2.F32 R47, -RZ, R5.reuse.H1_H1 ;  /* 0x30000005ff2f7230 */ /* 0x100fe20000004100 */
[----:B------:R-:W-:Y:S01]  /*9d90*/  F2FP.F16.E4M3.UNPACK_B R48, R48.H1 ;  /* 0x00000030ff30723e */ /* 0x000fe200030006ff */
[----:B------:R-:W-:Y:S01]  /*9da0*/  HADD2.F32 R46, -RZ, R5.H0_H0 ;  /* 0x20000005ff2e7230 */ /* 0x000fe20000004100 */
[----:B------:R-:W-:Y:S01]  /*9db0*/  F2FP.F16.E4M3.UNPACK_B R51, R51.H1 ;  /* 0x00000033ff33723e */ /* 0x000fe200030006ff */
[----:B------:R-:W-:-:S02]  /*9dc0*/  HADD2.F32 R6, -RZ, R4.H1_H1 ;  /* 0x30000004ff067230 */ /* 0x000fc40000004100 */
[----:B------:R-:W-:Y:S02]  /*9dd0*/  HADD2.F32 R45, -RZ, R44.H1_H1 ;  /* 0x3000002cff2d7230 */ /* 0x000fe40000004100 */
[----:B------:R-:W-:Y:S02]  /*9de0*/  HADD2.F32 R5, -RZ, R4.H0_H0 ;  /* 0x20000004ff057230 */ /* 0x000fe40000004100 */
[C---:B------:R-:W-:Y:S01]  /*9df0*/  FMUL.FTZ R50, R6.reuse, R47 ;  /* 0x0000002f06327220 */ /* 0x040fe20000410000 */
[--C-:B------:R-:W-:Y:S02]  /*9e00*/  HADD2.F32 R4, -RZ, R3.reuse.H1_H1 ;  /* 0x30000003ff047230 */ /* 0x100fe40000004100 */
[-C--:B------:R-:W-:Y:S01]  /*9e10*/  FMUL.FTZ R52, R6, R45.reuse ;  /* 0x0000002d06347220 */ /* 0x080fe20000410000 */
[----:B------:R-:W-:Y:S02]  /*9e20*/  HADD2.F32 R44, -RZ, R44.H0_H0 ;  /* 0x2000002cff2c7230 */ /* 0x000fe40000004100 */
[----:B------:R-:W-:Y:S01]  /*9e30*/  FFMA.FTZ R50, R5, R45, -R50 ;  /* 0x0000002d05327223 */ /* 0x000fe20000010832 */
[----:B------:R-:W-:-:S02]  /*9e40*/  HADD2.F32 R3, -RZ, R3.H0_H0 ;  /* 0x20000003ff037230 */ /* 0x000fc40000004100 */
[C---:B------:R-:W-:Y:S01]  /*9e50*/  FMUL.FTZ R6, R4.reuse, R46 ;  /* 0x0000002e04067220 */ /* 0x040fe20000410000 */
[----:B------:R-:W-:Y:S01]  /*9e60*/  FFMA.FTZ R47, R5, R47, R52 ;  /* 0x0000002f052f7223 */ /* 0x000fe20000010034 */
[-C--:B------:R-:W-:Y:S01]  /*9e70*/  FMUL.FTZ R49, R4, R44.reuse ;  /* 0x0000002c04317220 */ /* 0x080fe20000410000 */
[----:B------:R-:W-:Y:S02]  /*9e80*/  HADD2.F32 R5, -RZ, R48.H1_H1 ;  /* 0x30000030ff057230 */ /* 0x000fe40000004100 */
[C---:B------:R-:W-:Y:S01]  /*9e90*/  FFMA.FTZ R45, R3.reuse, R44, -R6 ;  /* 0x0000002c032d7223 */ /* 0x040fe20000010806 */
[----:B------:R-:W-:Y:S02]  /*9ea0*/  HADD2.F32 R4, -RZ, R37.H1_H1 ;  /* 0x30000025ff047230 */ /* 0x000fe40000004100 */
[----:B------:R-:W-:Y:S01]  /*9eb0*/  FFMA.FTZ R46, R3, R46, R49 ;  /* 0x0000002e032e7223 */ /* 0x000fe20000010031 */
[--C-:B------:R-:W-:Y:S02]  /*9ec0*/  HADD2.F32 R44, -RZ, R51.reuse.H1_H1 ;  /* 0x30000033ff2c7230 */ /* 0x100fe40000004100 */
[----:B------:R-:W-:-:S02]  /*9ed0*/  HADD2.F32 R6, -RZ, R51.H0_H0 ;  /* 0x20000033ff067230 */ /* 0x000fc40000004100 */
[CC--:B------:R-:W-:Y:S01]  /*9ee0*/  FMUL.FTZ R49, R4.reuse, R5.reuse ;  /* 0x0000000504317220 */ /* 0x0c0fe20000410000 */
[----:B------:R-:W-:Y:S02]  /*9ef0*/  HADD2.F32 R3, -RZ, R7.H1_H1 ;  /* 0x30000007ff037230 */ /* 0x000fe40000004100 */
[----:B------:R-:W-:Y:S01]  /*9f00*/  FMUL.FTZ R52, R4, R44 ;  /* 0x0000002c04347220 */ /* 0x000fe20000410000 */
[----:B------:R-:W-:Y:S02]  /*9f10*/  HADD2.F32 R48, -RZ, R48.H0_H0 ;  /* 0x20000030ff307230 */ /* 0x000fe40000004100 */
[----:B------:R-:W-:Y:S02]  /*9f20*/  HADD2.F32 R37, -RZ, R37.H0_H0 ;  /* 0x20000025ff257230 */ /* 0x000fe40000004100 */
[C---:B------:R-:W-:Y:S01]  /*9f30*/  FMUL.FTZ R4, R3.reuse, R6 ;  /* 0x0000000603047220 */ /* 0x040fe20000410000 */
[----:B------:R-:W-:Y:S02]  /*9f40*/  HADD2.F32 R7, -RZ, R7.H0_H0 ;  /* 0x20000007ff077230 */ /* 0x000fe40000004100 */
[----:B------:R-:W-:Y:S01]  /*9f50*/  FMUL.FTZ R3, R3, R48 ;  /* 0x0000003003037220 */ /* 0x000fe20000410000 */
[C---:B------:R-:W-:Y:S01]  /*9f60*/  FFMA.FTZ R52, R37.reuse, R5, -R52 ;  /* 0x0000000525347223 */ /* 0x040fe20000010834 */
[----:B------:R-:W-:Y:S01]  /*9f70*/  FFMA.FTZ R49, R37, R44, R49 ;  /* 0x0000002c25317223 */ /* 0x000fe20000010031 */
[C---:B------:R-:W-:Y:S01]  /*9f80*/  FFMA.FTZ R5, R7.reuse, R48, -R4 ;  /* 0x0000003007057223 */ /* 0x040fe20000010804 */
[----:B------:R-:W-:Y:S01]  /*9f90*/  FFMA.FTZ R44, R7, R6, R3 ;  /* 0x00000006072c7223 */ /* 0x000fe20000010003 */
[----:B------:R-:W-:-:S02]  /*9fa0*/  F2FP.SATFINITE.E4M3.F32.PACK_AB_MERGE_C R6, R59, R56, RZ ;  /* 0x000000383b06723e */ /* 0x000fc400048070ff */
[----:B------:R-:W-:Y:S02]  /*9fb0*/  F2FP.SATFINITE.E4M3.F32.PACK_AB_MERGE_C R7, R53, R60, RZ ;  /* 0x0000003c3507723e */ /* 0x000fe400048070ff */
[----:B------:R-:W-:Y:S02]  /*9fc0*/  F2FP.SATFINITE.E4M3.F32.PACK_AB_MERGE_C R4, R47, R50, RZ ;  /* 0x000000322f04723e */ /* 0x000fe400048070ff */
[----:B------:R-:W-:Y:S02]  /*9fd0*/  F2FP.SATFINITE.E4M3.F32.PACK_AB_MERGE_C R49, R49, R52, RZ ;  /* 0x000000343131723e */ /* 0x000fe400048070ff */
[----:B------:R-:W-:Y:S02]  /*9fe0*/  F2FP.SATFINITE.E4M3.F32.PACK_AB_MERGE_C R6, R54, R55, R6 ;  /* 0x000000373606723e */ /* 0x000fe40004807006 */
[----:B------:R-:W-:Y:S02]  /*9ff0*/  F2FP.SATFINITE.E4M3.F32.PACK_AB_MERGE_C R7, R58, R57, R7 ;  /* 0x000000393a07723e */ /* 0x000fe40004807007 */
[----:B------:R-:W-:-:S02]  /*a000*/  F2FP.SATFINITE.E4M3.F32.PACK_AB_MERGE_C R4, R46, R45, R4 ;  /* 0x0000002d2e04723e */ /* 0x000fc40004807004 */
[----:B------:R-:W-:-:S05]  /*a010*/  F2FP.SATFINITE.E4M3.F32.PACK_AB_MERGE_C R5, R44, R5, R49 ;  /* 0x000000052c05723e */ /* 0x000fca0004807031 */
[----:B------:R0:W-:Y:S02]  /*a020*/  STS.128 [R214+0x18000], R4 ;  /* 0x01800004d6007388 */ /* 0x0001e40000000c00 */
.L_x_1518:
[----:B------:R-:W-:Y:S05]  /*a030*/  BSYNC B2 ;  /* 0x0000000000027941 */ /* 0x000fea0003800000 */
.L_x_1517:
[----:B------:R-:W-:Y:S05]  /*a040*/  @P1 BRA `(.L_x_1516) ;  /* 0x0000000400e81947 */ /* 0x000fea0003800000 */
[----:B0-2-4-:R-:W0:Y:S01]  /*a050*/  LDS.128 R4, [R214+0x1c000] ;  /* 0x01c00000d6047984 */ /* 0x015e220000000c00 */
[----:B-----5:R-:W-:Y:S02]  /*a060*/  SHF.R.U32.HI R45, RZ, 0x8, R42 ;  /* 0x00000008ff2d7819 */ /* 0x020fe4000001162a */
[----:B------:R-:W-:Y:S02]  /*a070*/  LOP3.LUT R48, R42, 0xff, RZ, 0xc0, !PT ;  /* 0x000000ff2a307812 */ /* 0x000fe400078ec0ff */
[----:B------:R-:W-:Y:S02]  /*a080*/  LOP3.LUT R45, R45, 0xff, RZ, 0xc0, !PT ;  /* 0x000000ff2d2d7812 */ /* 0x000fe400078ec0ff */
[----:B-1----:R-:W-:Y:S02]  /*a090*/  SHF.R.U32.HI R37, RZ, 0x8, R41 ;  /* 0x00000008ff257819 */ /* 0x002fe40000011629 */
[----:B------:R-:W-:Y:S02]  /*a0a0*/  SHF.R.U32.HI R47, RZ, 0x8, R43 ;  /* 0x00000008ff2f7819 */ /* 0x000fe4000001162b */
[----:B------:R-:W-:-:S02]  /*a0b0*/  SHF.R.U32.HI R3, RZ, 0x8, R40 ;  /* 0x00000008ff037819 */ /* 0x000fc40000011628 */
[----:B------:R-:W-:Y:S02]  /*a0c0*/  PRMT R48, R45, 0x7604, R48 ;  /* 0x000076042d307816 */ /* 0x000fe40000000030 */
[----:B------:R-:W-:Y:S02]  /*a0d0*/  LOP3.LUT R46, R41, 0xff, RZ, 0xc0, !PT ;  /* 0x000000ff292e7812 */ /* 0x000fe400078ec0ff */
[----:B------:R-:W-:Y:S02]  /*a0e0*/  LOP3.LUT R50, R43, 0xff, RZ, 0xc0, !PT ;  /* 0x000000ff2b327812 */ /* 0x000fe400078ec0ff */
[----:B------:R-:W-:Y:S02]  /*a0f0*/  LOP3.LUT R37, R37, 0xff, RZ, 0xc0, !PT ;  /* 0x000000ff25257812 */ /* 0x000fe400078ec0ff */
[----:B------:R-:W-:Y:S02]  /*a100*/  LOP3.LUT R47, R47, 0xff, RZ, 0xc0, !PT ;  /* 0x000000ff2f2f7812 */ /* 0x000fe400078ec0ff */
[----:B------:R-:W-:-:S02]  /*a110*/  SHF.R.U32.HI R45, RZ, 0x10, R41 ;  /* 0x00000010ff2d7819 */ /* 0x000fc40000011629 */
[----:B------:R-:W-:Y:S02]  /*a120*/  SHF.R.U32.HI R49, RZ, 0x10, R43 ;  /* 0x00000010ff317819 */ /* 0x000fe4000001162b */
[----:B------:R-:W-:Y:S02]  /*a130*/  LOP3.LUT R44, R40, 0xff, RZ, 0xc0, !PT ;  /* 0x000000ff282c7812 */ /* 0x000fe400078ec0ff */
[----:B------:R-:W-:Y:S02]  /*a140*/  LOP3.LUT R3, R3, 0xff, RZ, 0xc0, !PT ;  /* 0x000000ff03037812 */ /* 0x000fe400078ec0ff */
[----:B------:R-:W-:Y:S02]  /*a150*/  PRMT R46, R37, 0x7604, R46 ;  /* 0x00007604252e7816 */ /* 0x000fe4000000002e */
[----:B------:R-:W-:Y:S02]  /*a160*/  PRMT R50, R47, 0x7604, R50 ;  /* 0x000076042f327816 */ /* 0x000fe40000000032 */
[----:B------:R-:W-:-:S02]  /*a170*/  LOP3.LUT R45, R45, 0xff, RZ, 0xc0, !PT ;  /* 0x000000ff2d2d7812 */ /* 0x000fc400078ec0ff */
[----:B------:R-:W-:Y:S02]  /*a180*/  LOP3.LUT R49, R49, 0xff, RZ, 0xc0, !PT ;  /* 0x000000ff31317812 */ /* 0x000fe400078ec0ff */
[----:B------:R-:W-:Y:S02]  /*a190*/  PRMT R44, R3, 0x7604, R44 ;  /* 0x00007604032c7816 */ /* 0x000fe4000000002c */
[----:B------:R-:W-:Y:S02]  /*a1a0*/  SHF.R.U32.HI R3, RZ, 0x10, R40 ;  /* 0x00000010ff037819 */ /* 0x000fe40000011628 */
[----:B------:R-:W-:Y:S02]  /*a1b0*/  SHF.R.U32.HI R37, RZ, 0x10, R42 ;  /* 0x00000010ff257819 */ /* 0x000fe4000001162a */
[----:B------:R-:W-:Y:S02]  /*a1c0*/  PRMT R45, R45, 0x7054, R46 ;  /* 0x000070542d2d7816 */ /* 0x000fe4000000002e */
[----:B------:R-:W-:-:S02]  /*a1d0*/  PRMT R49, R49, 0x7054, R50 ;  /* 0x0000705431317816 */ /* 0x000fc40000000032 */
[----:B------:R-:W-:Y:S02]  /*a1e0*/  LOP3.LUT R3, R3, 0xff, RZ, 0xc0, !PT ;  /* 0x000000ff03037812 */ /* 0x000fe400078ec0ff */
[----:B------:R-:W-:Y:S02]  /*a1f0*/  LOP3.LUT R47, R37, 0xff, RZ, 0xc0, !PT ;  /* 0x000000ff252f7812 */ /* 0x000fe400078ec0ff */
[----:B------:R-:W-:Y:S02]  /*a200*/  LOP3.LUT R49, R49, 0xff000000, R43, 0xf8, !PT ;  /* 0xff00000031317812 */ /* 0x000fe400078ef82b */
[----:B------:R-:W-:Y:S02]  /*a210*/  LOP3.LUT R45, R45, 0xff000000, R41, 0xf8, !PT ;  /* 0xff0000002d2d7812 */ /* 0x000fe400078ef829 */
[----:B------:R-:W-:Y:S02]  /*a220*/  PRMT R37, R3, 0x7054, R44 ;  /* 0x0000705403257816 */ /* 0x000fe4000000002c */
[----:B------:R-:W-:-:S02]  /*a230*/  PRMT R47, R47, 0x7054, R48 ;  /* 0x000070542f2f7816 */ /* 0x000fc40000000030 */
[-C--:B0-----:R-:W-:Y:S02]  /*a240*/  F2FP.F16.E4M3.UNPACK_B R3, R6.reuse.H1 ;  /* 0x00000006ff03723e */ /* 0x081fe400030006ff */
[----:B------:R-:W-:Y:S02]  /*a250*/  F2FP.F16.E4M3.UNPACK_B R48, R49 ;  /* 0x00000031ff30723e */ /* 0x000fe400020006ff */
[----:B------:R-:W-:Y:S02]  /*a260*/  F2FP.F16.E4M3.UNPACK_B R43, R45 ;  /* 0x0000002dff2b723e */ /* 0x000fe400020006ff */
[----:B------:R-:W-:Y:S01]  /*a270*/  LOP3.LUT R44, R37, 0xff000000, R40, 0xf8, !PT ;  /* 0xff000000252c7812 */ /* 0x000fe200078ef828 */
[----:B------:R-:W-:Y:S01]  /*a280*/  HADD2.F32 R37, -RZ, R3.H1_H1 ;  /* 0x30000003ff257230 */ /* 0x000fe20000004100 */
[----:B------:R-:W-:Y:S01]  /*a290*/  F2FP.F16.E4M3.UNPACK_B R6, R6 ;  /* 0x00000006ff06723e */ /* 0x000fe200020006ff */
[--C-:B------:R-:W-:Y:S01]  /*a2a0*/  HADD2.F32 R50, -RZ, R48.reuse.H1_H1 ;  /* 0x30000030ff327230 */ /* 0x100fe20000004100 */
[----:B------:R-:W-:Y:S01]  /*a2b0*/  LOP3.LUT R47, R47, 0xff000000, R42, 0xf8, !PT ;  /* 0xff0000002f2f7812 */ /* 0x000fe200078ef82a */
[----:B------:R-:W-:Y:S01]  /*a2c0*/  HADD2.F32 R46, -RZ, R43.H1_H1 ;  /* 0x3000002bff2e7230 */ /* 0x000fe20000004100 */
[-C--:B------:R-:W-:Y:S01]  /*a2d0*/  F2FP.F16.E4M3.UNPACK_B R41, R7.reuse ;  /* 0x00000007ff29723e */ /* 0x080fe200020006ff */
[----:B------:R-:W-:Y:S01]  /*a2e0*/  HADD2.F32 R40, -RZ, R3.H0_H0 ;  /* 0x20000003ff287230 */ /* 0x000fe20000004100 */
[----:B------:R-:W-:Y:S01]  /*a2f0*/  F2FP.F16.E4M3.UNPACK_B R42, R7.H1 ;  /* 0x00000007ff2a723e */ /* 0x000fe200030006ff */
[C---:B------:R-:W-:Y:S01]  /*a300*/  FMUL.FTZ R51, R37.reuse, R50 ;  /* 0x0000003225337220 */ /* 0x040fe20000410000 */
        /* <DEDUP_REMOVED lines=78> */
.L_x_1516:
[----:B------:R-:W-:Y:S05]  /*a7f0*/  BSYNC B1 ;  /* 0x0000000000017941 */ /* 0x000fea0003800000 */
.L_x_1515:
[----:B------:R-:W-:Y:S01]  /*a800*/  ISETP.GE.AND P0, PT, R219, R0, PT ;  /* 0x00000000db00720c */ /* 0x000fe20003f06270 */
[----:B------:R-:W-:-:S12]  /*a810*/  BSSY B1, `(.L_x_1519) ;  /* 0x00000f9000017945 */ /* 0x000fd80003800000 */
[----:B------:R-:W-:Y:S05]  /*a820*/  @P0 BRA `(.L_x_1520) ;  /* 0x0000000c00dc0947 */ /* 0x000fea0003800000 */
[----:B0-----:R-:W0:Y:S01]  /*a830*/  LDC R3, c[0x0][0x3f4] ;  /* 0x0000fd00ff037b82 */ /* 0x001e220000000800 */
[----:B------:R-:W-:Y:S01]  /*a840*/  BSSY B2, `(.L_x_1521) ;  /* 0x000007e000027945 */ /* 0x000fe20003800000 */
[-C--:B0-----:R-:W-:Y:S02]  /*a850*/  ISETP.GE.AND P0, PT, R18, R3.reuse, PT ;  /* 0x000000031200720c */ /* 0x081fe40003f06270 */
[----:B------:R-:W-:-:S11]  /*a860*/  ISETP.GE.AND P1, PT, R194, R3, PT ;  /* 0x00000003c200720c */ /* 0x000fd60003f26270 */
[----:B------:R-:W-:Y:S05]  /*a870*/  @P0 BRA `(.L_x_1522) ;  /* 0x0000000400e80947 */ /* 0x000fea0003800000 */
[----:B--234-:R-:W0:Y:S01]  /*a880*/  LDS.128 R4, [R214+0x19000] ;  /* 0x01900000d6047984 */ /* 0x01ce220000000c00 */
        /* <DEDUP_REMOVED lines=32> */
[----:B------:R-:W-:Y:S01]  /*aa90*/  F2FP.F16.E4M3.UNPACK_B R39, R41 ;  /* 0x00000029ff27723e */ /* 0x000fe200020006ff */
[--C-:B------:R-:W-:Y:S01]  /*aaa0*/  HADD2.F32 R35, -RZ, R3.reuse.H0_H0 ;  /* 0x20000003ff237230 */ /* 0x100fe20000004100 */
[----:B------:R-:W-:Y:S01]  /*aab0*/  LOP3.LUT R40, R37, 0xff000000, R34, 0xf8, !PT ;  /* 0xff00000025287812 */ /* 0x000fe200078ef822 */
[----:B------:R-:W-:Y:S01]  /*aac0*/  HADD2.F32 R34, -RZ, R3.H1_H1 ;  /* 0x30000003ff227230 */ /* 0x000fe20000004100 */
[----:B------:R-:W-:Y:S01]  /*aad0*/  F2FP.F16.E4M3.UNPACK_B R6, R6 ;  /* 0x00000006ff06723e */ /* 0x000fe200020006ff */
[--C-:B------:R-:W-:Y:S01]  /*aae0*/  HADD2.F32 R46, -RZ, R44.reuse.H1_H1 ;  /* 0x3000002cff2e7230 */ /* 0x100fe20000004100 */
[----:B------:R-:W-:Y:S01]  /*aaf0*/  LOP3.LUT R43, R43, 0xff000000, R38, 0xf8, !PT ;  /* 0xff0000002b2b7812 */ /* 0x000fe200078ef826 */
[--C-:B------:R-:W-:Y:S01]  /*ab00*/  HADD2.F32 R42, -RZ, R39.reuse.H1_H1 ;  /* 0x30000027ff2a7230 */ /* 0x100fe20000004100 */
[-C--:B------:R-:W-:Y:S01]  /*ab10*/  F2FP.F16.E4M3.UNPACK_B R37, R7.reuse ;  /* 0x00000007ff25723e */ /* 0x080fe200020006ff */
[----:B------:R-:W-:Y:S01]  /*ab20*/  HADD2.F32 R44, -RZ, R44.H0_H0 ;  /* 0x2000002cff2c7230 */ /* 0x000fe20000004100 */
[----:B------:R-:W-:Y:S01]  /*ab30*/  F2FP.F16.E4M3.UNPACK_B R38, R7.H1 ;  /* 0x00000007ff26723e */ /* 0x000fe200030006ff */
[C---:B------:R-:W-:Y:S01]  /*ab40*/  FMUL.FTZ R48, R34.reuse, R46 ;  /* 0x0000002e22307220 */ /* 0x040fe20000410000 */
[----:B------:R-:W-:Y:S01]  /*ab50*/  FMUL.FTZ R47, R34, R42 ;  /* 0x0000002a222f7220 */ /* 0x000fe20000410000 */
[-C--:B------:R-:W-:Y:S01]  /*ab60*/  F2FP.F16.E4M3.UNPACK_B R7, R5.reuse ;  /* 0x00000005ff07723e */ /* 0x080fe200020006ff */
[----:B------:R-:W-:Y:S01]  /*ab70*/  HADD2.F32 R39, -RZ, R39.H0_H0 ;  /* 0x20000027ff277230 */ /* 0x000fe20000004100 */
[----:B------:R-:W-:Y:S01]  /*ab80*/  F2FP.F16.E4M3.UNPACK_B R34, R5.H1 ;  /* 0x00000005ff22723e */ /* 0x000fe200030006ff */
[----:B------:R-:W-:-:S02]  /*ab90*/  HADD2.F32 R5, -RZ, R6.H1_H1 ;  /* 0x30000006ff057230 */ /* 0x000fc40000004100 */
[C---:B------:R-:W-:Y:S01]  /*aba0*/  FFMA.FTZ R50, R35.reuse, R42, -R48 ;  /* 0x0000002a23327223 */ /* 0x040fe20000010830 */
[----:B------:R-:W-:Y:S01]  /*abb0*/  FFMA.FTZ R51, R35, R46, R47 ;  /* 0x0000002e23337223 */ /* 0x000fe2000001002f */
[----:B------:R-:W-:Y:S01]  /*abc0*/  HADD2.F32 R6, -RZ, R6.H0_H0 ;  /* 0x20000006ff067230 */ /* 0x000fe20000004100 */
[----:B------:R-:W-:Y:S01]  /*abd0*/  F2FP.F16.E4M3.UNPACK_B R45, R45.H1 ;  /* 0x0000002dff2d723e */ /* 0x000fe200030006ff */
[C---:B------:R-:W-:Y:S01]  /*abe0*/  FMUL.FTZ R35, R5.reuse, R44 ;  /* 0x0000002c05237220 */ /* 0x040fe20000410000 */
[----:B------:R-:W-:Y:S01]  /*abf0*/  F2FP.F16.E4M3.UNPACK_B R41, R41.H1 ;  /* 0x00000029ff29723e */ /* 0x000fe200030006ff */
[-C--:B------:R-:W-:Y:S01]  /*ac00*/  FMUL.FTZ R49, R5, R39.reuse ;  /* 0x0000002705317220 */ /* 0x080fe20000410000 */
[----:B------:R-:W-:Y:S02]  /*ac10*/  HADD2.F32 R5, -RZ, R37.H1_H1 ;  /* 0x30000025ff057230 */ /* 0x000fe40000004100 */
[----:B------:R-:W-:Y:S01]  /*ac20*/  FFMA.FTZ R47, R6, R39, -R35 ;  /* 0x00000027062f7223 */ /* 0x000fe20000010823 */
[----:B------:R-:W-:-:S02]  /*ac30*/  HADD2.F32 R46, -RZ, R45.H0_H0 ;  /* 0x2000002dff2e7230 */ /* 0x000fc40000004100 */
[----:B------:R-:W-:Y:S01]  /*ac40*/  FFMA.FTZ R48, R6, R44, R49 ;  /* 0x0000002c06307223 */ /* 0x000fe20000010031 */
[----:B------:R-:W-:Y:S01]  /*ac50*/  HADD2.F32 R42, -RZ, R41.H0_H0 ;  /* 0x20000029ff2a7230 */ /* 0x000fe20000004100 */
[----:B------:R-:W-:Y:S01]  /*ac60*/  F2FP.F16.E4M3.UNPACK_B R3, R4 ;  /* 0x00000004ff03723e */ /* 0x000fe200020006ff */
[----:B------:R-:W-:Y:S02]  /*ac70*/  HADD2.F32 R45, -RZ, R45.H1_H1 ;  /* 0x3000002dff2d7230 */ /* 0x000fe40000004100 */
[C---:B------:R-:W-:Y:S01]  /*ac80*/  FMUL.FTZ R44, R5.reuse, R46 ;  /* 0x0000002e052c7220 */ /* 0x040fe20000410000 */
[----:B------:R-:W-:Y:S02]  /*ac90*/  HADD2.F32 R6, -RZ, R38.H1_H1 ;  /* 0x30000026ff067230 */ /* 0x000fe40000004100 */
[----:B------:R-:W-:Y:S01]  /*aca0*/  FMUL.FTZ R52, R5, R42 ;  /* 0x0000002a05347220 */ /* 0x000fe20000410000 */
[----:B------:R-:W-:Y:S01]  /*acb0*/  HADD2.F32 R37, -RZ, R37.H0_H0 ;  /* 0x20000025ff257230 */ /* 0x000fe20000004100 */
[----:B------:R-:W-:Y:S01]  /*acc0*/  F2FP.F16.E4M3.UNPACK_B R5, R43 ;  /* 0x0000002bff05723e */ /* 0x000fe200020006ff */
[----:B------:R-:W-:-:S02]  /*acd0*/  HADD2.F32 R41, -RZ, R41.H1_H1 ;  /* 0x30000029ff297230 */ /* 0x000fc40000004100 */
[C---:B------:R-:W-:Y:S01]  /*ace0*/  FMUL.FTZ R35, R6.reuse, R45 ;  /* 0x0000002d06237220 */ /* 0x040fe20000410000 */
[----:B------:R-:W-:Y:S02]  /*acf0*/  HADD2.F32 R38, -RZ, R38.H0_H0 ;  /* 0x20000026ff267230 */ /* 0x000fe40000004100 */
[C---:B------:R-:W-:Y:S01]  /*ad00*/  FFMA.FTZ R49, R37.reuse, R42, -R44 ;  /* 0x0000002a25317223 */ /* 0x040fe2000001082c */
[----:B------:R-:W-:Y:S01]  /*ad10*/  FFMA.FTZ R52, R37, R46, R52 ;  /* 0x0000002e25347223 */ /* 0x000fe20000010034 */
        /* <DEDUP_REMOVED lines=13> */
[----:B------:R-:W-:Y:S02]  /*adf0*/  HADD2.F32 R4, -RZ, R3.H1_H1 ;  /* 0x30000003ff047230 */ /* 0x000fe40000004100 */
[-C--:B------:R-:W-:Y:S01]  /*ae00*/  FMUL.FTZ R44, R6, R37.reuse ;  /* 0x00000025062c7220 */ /* 0x080fe20000410000 */
[----:B------:R-:W-:Y:S02]  /*ae10*/  HADD2.F32 R35, -RZ, R35.H0_H0 ;  /* 0x20000023ff237230 */ /* 0x000fe40000004100 */
[----:B------:R-:W-:Y:S01]  /*ae20*/  FFMA.FTZ R42, R5, R37, -R42 ;  /* 0x00000025052a7223 */ /* 0x000fe2000001082a */
[----:B------:R-:W-:-:S02]  /*ae30*/  HADD2.F32 R3, -RZ, R3.H0_H0 ;  /* 0x20000003ff037230 */ /* 0x000fc40000004100 */
[CC--:B------:R-:W-:Y:S01]  /*ae40*/  FMUL.FTZ R6, R4.reuse, R38.reuse ;  /* 0x0000002604067220 */ /* 0x0c0fe20000410000 */
        /* <DEDUP_REMOVED lines=8> */
[C---:B------:R-:W-:Y:S01]  /*aed0*/  FMUL.FTZ R44, R4.reuse, R5 ;  /* 0x00000005042c7220 */ /* 0x040fe20000410000 */
[--C-:B------:R-:W-:Y:S02]  /*aee0*/  HADD2.F32 R3, -RZ, R7.reuse.H1_H1 ;  /* 0x30000007ff037230 */ /* 0x100fe40000004100 */
[----:B------:R-:W-:Y:S01]  /*aef0*/  FMUL.FTZ R41, R4, R35 ;  /* 0x0000002304297220 */ /* 0x000fe20000410000 */
[----:B------:R-:W-:Y:S02]  /*af00*/  HADD2.F32 R40, -RZ, R40.H0_H0 ;  /* 0x20000028ff287230 */ /* 0x000fe40000004100 */
[----:B------:R-:W-:Y:S02]  /*af10*/  HADD2.F32 R34, -RZ, R34.H0_H0 ;  /* 0x20000022ff227230 */ /* 0x000fe40000004100 */
[C---:B------:R-:W-:Y:S01]  /*af20*/  FMUL.FTZ R4, R3.reuse, R6 ;  /* 0x0000000603047220 */ /* 0x040fe20000410000 */
[----:B------:R-:W-:Y:S02]  /*af30*/  HADD2.F32 R7, -RZ, R7.H0_H0 ;  /* 0x20000007ff077230 */ /* 0x000fe40000004100 */
[-C--:B------:R-:W-:Y:S01]  /*af40*/  FMUL.FTZ R3, R3, R40.reuse ;  /* 0x0000002803037220 */ /* 0x080fe20000410000 */
        /* <DEDUP_REMOVED lines=13> */
.L_x_1522:
[----:B------:R-:W-:Y:S05]  /*b020*/  BSYNC B2 ;  /* 0x0000000000027941 */ /* 0x000fea0003800000 */
.L_x_1521:
[----:B------:R-:W-:Y:S05]  /*b030*/  @P1 BRA `(.L_x_1520) ;  /* 0x0000000400d81947 */ /* 0x000fea0003800000 */
[----:B0-234-:R-:W0:Y:S01]  /*b040*/  LDS.128 R4, [R214+0x1d000] ;  /* 0x01d00000d6047984 */ /* 0x01de220000000c00 */
[----:B-----5:R-:W-:Y:S02]  /*b050*/  SHF.R.U32.HI R34, RZ, 0x8, R30 ;  /* 0x00000008ff227819 */ /* 0x020fe4000001161e */
        /* <DEDUP_REMOVED lines=16> */
[----:B-1----:R-:W-:Y:S02]  /*b160*/  LOP3.LUT R37, R32, 0xff, RZ, 0xc0, !PT ;  /* 0x000000ff20257812 */ /* 0x002fe400078ec0ff */
[----:B------:R-:W-:Y:S02]  /*b170*/  PRMT R40, R40, 0x7604, R39 ;  /* 0x0000760428287816 */ /* 0x000fe40000000027 */
[----:B------:R-:W-:-:S02]  /*b180*/  PRMT R39, R38, 0x7604, R37 ;  /* 0x0000760426277816 */ /* 0x000fc40000000025 */
[----:B------:R-:W-:Y:S02]  /*b190*/  LOP3.LUT R37, R35, 0xff0000, R34, 0xf8, !PT ;  /* 0x00ff000023257812 */ /* 0x000fe400078ef822 */
[----:B------:R-:W-:Y:S02]  /*b1a0*/  LOP3.LUT R41, R40, 0xff0000, R41, 0xf8, !PT ;  /* 0x00ff000028297812 */ /* 0x000fe400078ef829 */
[----:B------:R-:W-:Y:S02]  /*b1b0*/  LOP3.LUT R37, R37, 0xff000000, R31, 0xf8, !PT ;  /* 0xff00000025257812 */ /* 0x000fe400078ef81f */
[----:B------:R-:W-:Y:S02]  /*b1c0*/  LOP3.LUT R41, R41, 0xff000000, R33, 0xf8, !PT ;  /* 0xff00000029297812 */ /* 0x000fe400078ef821 */
[----:B------:R-:W-:Y:S02]  /*b1d0*/  LOP3.LUT R35, R3, 0xff0000, R30, 0xf8, !PT ;  /* 0x00ff000003237812 */ /* 0x000fe400078ef81e */
[----:B0-----:R-:W-:-:S02]  /*b1e0*/  F2FP.F16.E4M3.UNPACK_B R3, R6.H1 ;  /* 0x00000006ff03723e */ /* 0x001fc400030006ff */
[----:B------:R-:W-:Y:S02]  /*b1f0*/  F2FP.F16.E4M3.UNPACK_B R40, R41 ;  /* 0x00000029ff28723e */ /* 0x000fe400020006ff */
[----:B------:R-:W-:Y:S01]  /*b200*/  F2FP.F16.E4M3.UNPACK_B R34, R37 ;  /* 0x00000025ff22723e */ /* 0x000fe200020006ff */
[--C-:B------:R-:W-:Y:S01]  /*b210*/  HADD2.F32 R31, -RZ, R3.reuse.H0_H0 ;  /* 0x20000003ff1f7230 */ /* 0x100fe20000004100 */
[----:B------:R-:W-:Y:S01]  /*b220*/  LOP3.LUT R35, R35, 0xff000000, R30, 0xf8, !PT ;  /* 0xff00000023237812 */ /* 0x000fe200078ef81e */
[----:B------:R-:W-:Y:S01]  /*b230*/  HADD2.F32 R30, -RZ, R3.H1_H1 ;  /* 0x30000003ff1e7230 */ /* 0x000fe20000004100 */
[--C-:B------:R-:W-:Y:S01]  /*b240*/  LOP3.LUT R39, R39, 0xff0000, R32.reuse, 0xf8, !PT ;  /* 0x00ff000027277812 */ /* 0x100fe200078ef820 */
[----:B------:R-:W-:Y:S01]  /*b250*/  HADD2.F32 R42, -RZ, R40.H1_H1 ;  /* 0x30000028ff2a7230 */ /* 0x000fe20000004100 */
[----:B------:R-:W-:Y:S01]  /*b260*/  F2FP.F16.E4M3.UNPACK_B R6, R6 ;  /* 0x00000006ff06723e */ /* 0x000fe200020006ff */
[----:B------:R-:W-:Y:S01]  /*b270*/  HADD2.F32 R38, -RZ, R34.H1_H1 ;  /* 0x30000022ff267230 */ /* 0x000fe20000004100 */
[----:B------:R-:W-:Y:S01]  /*b280*/  LOP3.LUT R39, R39, 0xff000000, R32, 0xf8, !PT ;  /* 0xff00000027277812 */ /* 0x000fe200078ef820 */
[----:B------:R-:W-:Y:S01]  /*b290*/  HADD2.F32 R40, -RZ, R40.H0_H0 ;  /* 0x20000028ff287230 */ /* 0x000fe20000004100 */
[-C--:B------:R-:W-:Y:S01]  /*b2a0*/  F2FP.F16.E4M3.UNPACK_B R32, R7.reuse ;  /* 0x00000007ff20723e */ /* 0x080fe200020006ff */
[C---:B------:R-:W-:Y:S01]  /*b2b0*/  FMUL.FTZ R44, R30.reuse, R42 ;  /* 0x0000002a1e2c7220 */ /* 0x040fe20000410000 */
[----:B------:R-:W-:Y:S01]  /*b2c0*/  F2FP.F16.E4M3.UNPACK_B R33, R7.H1 ;  /* 0x00000007ff21723e */ /* 0x000fe200030006ff */
        /* <DEDUP_REMOVED lines=18> */
[----:B------:R-:W-:Y:S02]  /*b3f0*/  HADD2.F32 R32, -RZ, R32.H0_H0 ;  /* 0x20000020ff207230 */ /* 0x000fe40000004100 */
[C---:B------:R-:W-:Y:S01]  /*b400*/  FMUL.FTZ R47, R5.reuse, R38 ;  /* 0x00000026052f7220 */ /* 0x040fe20000410000 */
[----:B------:R-:W-:Y:S02]  /*b410*/  HADD2.F32 R41, -RZ, R41.H1_H1 ;  /* 0x30000029ff297230 */ /* 0x000fe40000004100 */
[-C--:B------:R-:W-:Y:S01]  /*b420*/  FMUL.FTZ R5, R5, R31.reuse ;  /* 0x0000001f05057220 */ /* 0x080fe20000410000 */
[----:B------:R-:W-:Y:S02]  /*b430*/  HADD2.F32 R6, -RZ, R33.H1_H1 ;  /* 0x30000021ff067230 */ /* 0x000fe40000004100 */
[----:B------:R-:W-:Y:S01]  /*b440*/  FFMA.FTZ R47, R32, R31, -R47 ;  /* 0x0000001f202f7223 */ /* 0x000fe2000001082f */
[----:B------:R-:W-:-:S02]  /*b450*/  HADD2.F32 R37, -RZ, R37.H1_H1 ;  /* 0x30000025ff257230 */ /* 0x000fc40000004100 */
[----:B------:R-:W-:Y:S01]  /*b460*/  FFMA.FTZ R46, R32, R38, R5 ;  /* 0x00000026202e7223 */ /* 0x000fe20000010005 */
[----:B------:R-:W-:Y:S02]  /*b470*/  HADD2.F32 R33, -RZ, R33.H0_H0 ;  /* 0x20000021ff217230 */ /* 0x000fe40000004100 */
[C---:B------:R-:W-:Y:S01]  /*b480*/  FMUL.FTZ R34, R6.reuse, R41 ;  /* 0x0000002906227220 */ /* 0x040fe20000410000 */
[----:B------:R-:W-:Y:S01]  /*b490*/  F2FP.F16.E4M3.UNPACK_B R5, R39 ;  /* 0x00000027ff05723e */ /* 0x000fe200020006ff */
[-C--:B------:R-:W-:Y:S01]  /*b4a0*/  FMUL.FTZ R32, R6, R37.reuse ;  /* 0x0000002506207220 */ /* 0x080fe20000410000 */
[----:B------:R-:W-:Y:S01]  /*b4b0*/  F2FP.F16.E4M3.UNPACK_B R4, R4.H1 ;  /* 0x00000004ff04723e */ /* 0x000fe200030006ff */
[C---:B------:R-:W-:Y:S01]  /*b4c0*/  FFMA.FTZ R48, R33.reuse, R37, -R34 ;  /* 0x0000002521307223 */ /* 0x040fe20000010822 */
[----:B------:R-:W-:Y:S01]  /*b4d0*/  F2FP.F16.E4M3.UNPACK_B R31, R35 ;  /* 0x00000023ff1f723e */ /* 0x000fe200020006ff */
        /* <DEDUP_REMOVED lines=19> */
[--C-:B------:R-:W-:Y:S02]  /*b610*/  HADD2.F32 R31, -RZ, R39.reuse.H1_H1 ;  /* 0x30000027ff1f7230 */ /* 0x100fe40000004100 */
[----:B------:R-:W-:Y:S01]  /*b620*/  FFMA.FTZ R33, R3, R33, R4 ;  /* 0x0000002103217223 */ /* 0x000fe20000010004 */
[----:B------:R-:W-:Y:S02]  /*b630*/  HADD2.F32 R4, -RZ, R30.H1_H1 ;  /* 0x3000001eff047230 */ /* 0x000fe40000004100 */
[----:B------:R-:W-:-:S02]  /*b640*/  HADD2.F32 R32, -RZ, R39.H0_H0 ;  /* 0x20000027ff207230 */ /* 0x000fc40000004100 */
[----:B------:R-:W-:Y:S02]  /*b650*/  HADD2.F32 R3, -RZ, R7.H1_H1 ;  /* 0x30000007ff037230 */ /* 0x000fe40000004100 */
[C---:B------:R-:W-:Y:S01]  /*b660*/  FMUL.FTZ R40, R4.reuse, R5 ;  /* 0x0000000504287220 */ /* 0x040fe20000410000 */
[----:B------:R-:W-:Y:S02]  /*b670*/  HADD2.F32 R6, -RZ, R35.H0_H0 ;  /* 0x20000023ff067230 */ /* 0x000fe40000004100 */
[----:B------:R-:W-:Y:S01]  /*b680*/  FMUL.FTZ R35, R4, R31 ;  /* 0x0000001f04237220 */ /* 0x000fe20000410000 */
        /* <DEDUP_REMOVED lines=17> */
.L_x_1520:
[----:B------:R-:W-:Y:S05]  /*b7a0*/  BSYNC B1 ;  /* 0x0000000000017941 */ /* 0x000fea0003800000 */
.L_x_1519:
[----:B0-----:R-:W-:Y:S01]  /*b7b0*/  IADD3 R3, R17, 0x40, RZ ;  /* 0x0000004011037810 */ /* 0x001fe20007ffe0ff */
[----:B------:R-:W-:Y:S03]  /*b7c0*/  BSSY B1, `(.L_x_1523) ;  /* 0x00000fa000017945 */ /* 0x000fe60003800000 */
[----:B------:R-:W-:-:S13]  /*b7d0*/  ISETP.GE.AND P0, PT, R3, R0, PT ;  /* 0x000000000300720c */ /* 0x000fda0003f06270 */
[----:B------:R-:W-:Y:S05]  /*b7e0*/  @P0 BRA `(.L_x_1524) ;  /* 0x0000000c00dc0947 */ /* 0x000fea0003800000 */
[----:B------:R-:W0:Y:S01]  /*b7f0*/  LDC R3, c[0x0][0x3f4] ;  /* 0x0000fd00ff037b82 */ /* 0x000e220000000800 */
        /* <DEDUP_REMOVED lines=8> */
[----:B------:R-:W-:Y:S02]  /*b880*/  SHF.R.U32.HI R32, RZ, 0x8, R27 ;  /* 0x00000008ff207819 */ /* 0x000fe4000001161b */
[----:B------:R-:W-:Y:S02]  /*b890*/  SHF.R.U32.HI R35, RZ, 0x8, R29 ;  /* 0x00000008ff237819 */ /* 0x000fe4000001161d */
[----:B------:R-:W-:-:S02]  /*b8a0*/  PRMT R3, R30, 0x7604, R3 ;  /* 0x000076041e037816 */ /* 0x000fc40000000003 */
[----:B------:R-:W-:Y:S02]  /*b8b0*/  LOP3.LUT R31, R27, 0xff, RZ, 0xc0, !PT ;  /* 0x000000ff1b1f7812 */ /* 0x000fe400078ec0ff */
[----:B------:R-:W-:Y:S02]  /*b8c0*/  LOP3.LUT R32, R32, 0xff, RZ, 0xc0, !PT ;  /* 0x000000ff20207812 */ /* 0x000fe400078ec0ff */
[----:B------:R-:W-:Y:S02]  /*b8d0*/  SHF.R.U32.HI R38, RZ, 0x10, R27 ;  /* 0x00000010ff267819 */ /* 0x000fe4000001161b */
[----:B------:R-:W-:Y:S02]  /*b8e0*/  SHF.R.U32.HI R30, RZ, 0x8, R28 ;  /* 0x00000008ff1e7819 */ /* 0x000fe4000001161c */
[----:B-1----:R-:W-:Y:S02]  /*b8f0*/  SHF.R.U32.HI R37, RZ, 0x10, R29 ;  /* 0x00000010ff257819 */ /* 0x002fe4000001161d */
[----:B------:R-:W-:-:S02]  /*b900*/  LOP3.LUT R34, R29, 0xff, RZ, 0xc0, !PT ;  /* 0x000000ff1d227812 */ /* 0x000fc400078ec0ff */
[----:B------:R-:W-:Y:S01]  /*b910*/  LOP3.LUT R35, R35, 0xff, RZ, 0xc0, !PT ;  /* 0x000000ff23237812 */ /* 0x000fe200078ec0ff */
[----:B------:R-:W-:Y:S01]  /*b920*/  IMAD.U32 R37, R37, 0x10000, RZ ;  /* 0x0001000025257824 */ /* 0x000fe200078e00ff */
[----:B------:R-:W-:Y:S02]  /*b930*/  PRMT R31, R32, 0x7604, R31 ;  /* 0x00007604201f7816 */ /* 0x000fe4000000001f */
[----:B------:R-:W-:Y:S01]  /*b940*/  LOP3.LUT R33, R30, 0xff, RZ, 0xc0, !PT ;  /* 0x000000ff1e217812 */ /* 0x000fe200078ec0ff */
[----:B------:R-:W-:Y:S01]  /*b950*/  IMAD.U32 R30, R38, 0x10000, RZ ;  /* 0x00010000261e7824 */ /* 0x000fe200078e00ff */
[----:B------:R-:W-:Y:S02]  /*b960*/  LOP3.LUT R32, R28, 0xff, RZ, 0xc0, !PT ;  /* 0x000000ff1c207812 */ /* 0x000fe400078ec0ff */
        /* <DEDUP_REMOVED lines=99> */
.L_x_1526:
[----:B------:R-:W-:Y:S05]  /*bfa0*/  BSYNC B2 ;  /* 0x0000000000027941 */ /* 0x000fea0003800000 */
.L_x_1525:
[----:B------:R-:W-:Y:S05]  /*bfb0*/  @P1 BRA `(.L_x_1524) ;  /* 0x0000000400e81947 */ /* 0x000fea0003800000 */
[----:B0-234-:R-:W0:Y:S01]  /*bfc0*/  LDS.128 R4, [R214+0x1e000] ;  /* 0x01e00000d6047984 */ /* 0x01de220000000c00 */
[----:B-----5:R-:W-:Y:S02]  /*bfd0*/  SHF.R.U32.HI R27, RZ, 0x8, R25 ;  /* 0x00000008ff1b7819 */ /* 0x020fe40000011619 */
[----:B------:R-:W-:Y:S02]  /*bfe0*/  SHF.R.U32.HI R32, RZ, 0x8, R21 ;  /* 0x00000008ff207819 */ /* 0x000fe40000011615 */
[----:B------:R-:W-:Y:S02]  /*bff0*/  SHF.R.U32.HI R29, RZ, 0x8, R20 ;  /* 0x00000008ff1d7819 */ /* 0x000fe40000011614 */
[----:B------:R-:W-:Y:S02]  /*c000*/  LOP3.LUT R28, R25, 0xff, RZ, 0xc0, !PT ;  /* 0x000000ff191c7812 */ /* 0x000fe400078ec0ff */
[----:B------:R-:W-:Y:S02]  /*c010*/  LOP3.LUT R33, R21, 0xff, RZ, 0xc0, !PT ;  /* 0x000000ff15217812 */ /* 0x000fe400078ec0ff */
[----:B------:R-:W-:-:S02]  /*c020*/  LOP3.LUT R27, R27, 0xff, RZ, 0xc0, !PT ;  /* 0x000000ff1b1b7812 */ /* 0x000fc400078ec0ff */
[----:B------:R-:W-:Y:S02]  /*c030*/  LOP3.LUT R32, R32, 0xff, RZ, 0xc0, !PT ;  /* 0x000000ff20207812 */ /* 0x000fe400078ec0ff */
[----:B------:R-:W-:Y:S02]  /*c040*/  SHF.R.U32.HI R3, RZ, 0x8, R24 ;  /* 0x00000008ff037819 */ /* 0x000fe40000011618 */
[----:B------:R-:W-:Y:S02]  /*c050*/  LOP3.LUT R30, R29, 0xff, RZ, 0xc0, !PT ;  /* 0x000000ff1d1e7812 */ /* 0x000fe400078ec0ff */
[----:B------:R-:W-:Y:S02]  /*c060*/  PRMT R29, R27, 0x7604, R28 ;  /* 0x000076041b1d7816 */ /* 0x000fe4000000001c */
[----:B------:R-:W-:Y:S02]  /*c070*/  PRMT R33, R32, 0x7604, R33 ;  /* 0x0000760420217816 */ /* 0x000fe40000000021 */
[----:B------:R-:W-:-:S02]  /*c080*/  SHF.R.U32.HI R28, RZ, 0x10, R25 ;  /* 0x00000010ff1c7819 */ /* 0x000fc40000011619 */
[----:B------:R-:W-:Y:S02]  /*c090*/  SHF.R.U32.HI R32, RZ, 0x10, R21 ;  /* 0x00000010ff207819 */ /* 0x000fe40000011615 */
[----:B------:R-:W-:Y:S02]  /*c0a0*/  LOP3.LUT R26, R24, 0xff, RZ, 0xc0, !PT ;  /* 0x000000ff181a7812 */ /* 0x000fe400078ec0ff */
[----:B------:R-:W-:Y:S02]  /*c0b0*/  LOP3.LUT R3, R3, 0xff, RZ, 0xc0, !PT ;  /* 0x000000ff03037812 */ /* 0x000fe400078ec0ff */
[----:B------:R-:W-:Y:S02]  /*c0c0*/  LOP3.LUT R28, R28, 0xff, RZ, 0xc0, !PT ;  /* 0x000000ff1c1c7812 */ /* 0x000fe400078ec0ff */
[----:B------:R-:W-:Y:S02]  /*c0d0*/  LOP3.LUT R32, R32, 0xff, RZ, 0xc0, !PT ;  /* 0x000000ff20207812 */ /* 0x000fe400078ec0ff */
[----:B------:R-:W-:-:S02]  /*c0e0*/  LOP3.LUT R31, R20, 0xff, RZ, 0xc0, !PT ;  /* 0x000000ff141f7812 */ /* 0x000fc400078ec0ff */
[----:B------:R-:W-:Y:S02]  /*c0f0*/  PRMT R26, R3, 0x7604, R26 ;  /* 0x00007604031a7816 */ /* 0x000fe4000000001a */
[----:B------:R-:W-:Y:S02]  /*c100*/  SHF.R.U32.HI R3, RZ, 0x10, R24 ;  /* 0x00000010ff037819 */ /* 0x000fe40000011618 */
[----:B------:R-:W-:Y:S02]  /*c110*/  SHF.R.U32.HI R27, RZ, 0x10, R20 ;  /* 0x00000010ff1b7819 */ /* 0x000fe40000011614 */
[----:B------:R-:W-:Y:S02]  /*c120*/  PRMT R29, R28, 0x7054, R29 ;  /* 0x000070541c1d7816 */ /* 0x000fe4000000001d */
        /* <DEDUP_REMOVED lines=15> */
[----:B------:R-:W-:Y:S01]  /*c220*/  HADD2.F32 R32, -RZ, R30.H1_H1 ;  /* 0x3000001eff207230 */ /* 0x000fe20000004100 */
[----:B------:R-:W-:Y:S01]  /*c230*/  LOP3.LUT R27, R27, 0xff000000, R24, 0xf8, !PT ;  /* 0xff0000001b1b7812 */ /* 0x000fe200078ef818 */
[----:B------:R-:W-:Y:S01]  /*c240*/  HADD2.F32 R28, -RZ, R26.H1_H1 ;  /* 0x3000001aff1c7230 */ /* 0x000fe20000004100 */
        /* <DEDUP_REMOVED lines=10> */
[----:B-1----:R-:W-:Y:S01]  /*c2f0*/  FFMA.FTZ R37, R21, R32, R35 ;  /* 0x0000002015257223 */ /* 0x002fe20000010023 */
        /* <DEDUP_REMOVED lines=70> */
.L_x_1524:
[----:B------:R-:W-:Y:S05]  /*c760*/  BSYNC B1 ;  /* 0x0000000000017941 */ /* 0x000fea0003800000 */
.L_x_1523:
[----:B------:R-:W-:-:S05]  /*c770*/  VIADD R3, R17, 0x60 ;  /* 0x0000006011037836 */ /* 0x000fca0000000000 */
        /* <DEDUP_REMOVED lines=9> */
[----:B------:R-:W-:Y:S02]  /*c810*/  SHF.R.U32.HI R26, RZ, 0x8, R15 ;  /* 0x00000008ff1a7819 */ /* 0x000fe4000001160f */
[----:B------:R-:W-:Y:S02]  /*c820*/  LOP3.LUT R21, R13, 0xff, RZ, 0xc0, !PT ;  /* 0x000000ff0d157812 */ /* 0x000fe400078ec0ff */
[----:B------:R-:W-:Y:S02]  /*c830*/  LOP3.LUT R27, R15, 0xff, RZ, 0xc0, !PT ;  /* 0x000000ff0f1b7812 */ /* 0x000fe400078ec0ff */
[----:B------:R-:W-:Y:S02]  /*c840*/  LOP3.LUT R20, R20, 0xff, RZ, 0xc0, !PT ;  /* 0x000000ff14147812 */ /* 0x000fe400078ec0ff */
[----:B------:R-:W-:-:S02]  /*c850*/  LOP3.LUT R26, R26, 0xff, RZ, 0xc0, !PT ;  /* 0x000000ff1a1a7812 */ /* 0x000fc400078ec0ff */
[----:B------:R-:W-:Y:S02]  /*c860*/  SHF.R.U32.HI R0, RZ, 0x8, R12 ;  /* 0x00000008ff007819 */ /* 0x000fe4000001160c */
[----:B------:R-:W-:Y:S02]  /*c870*/  SHF.R.U32.HI R24, RZ, 0x8, R14 ;  /* 0x00000008ff187819 */ /* 0x000fe4000001160e */
[----:B------:R-:W-:Y:S02]  /*c880*/  PRMT R21, R20, 0x7604, R21 ;  /* 0x0000760414157816 */ /* 0x000fe40000000015 */
[----:B------:R-:W-:Y:S02]  /*c890*/  PRMT R27, R26, 0x7604, R27 ;  /* 0x000076041a1b7816 */ /* 0x000fe4000000001b */
[----:B------:R-:W-:Y:S02]  /*c8a0*/  SHF.R.U32.HI R20, RZ, 0x10, R13 ;  /* 0x00000010ff147819 */ /* 0x000fe4000001160d */
[----:B------:R-:W-:-:S02]  /*c8b0*/  SHF.R.U32.HI R26, RZ, 0x10, R15 ;  /* 0x00000010ff1a7819 */ /* 0x000fc4000001160f */
[----:B------:R-:W-:Y:S02]  /*c8c0*/  LOP3.LUT R3, R12, 0xff, RZ, 0xc0, !PT ;  /* 0x000000ff0c037812 */ /* 0x000fe400078ec0ff */
[----:B------:R-:W-:Y:S02]  /*c8d0*/  LOP3.LUT R25, R14, 0xff, RZ, 0xc0, !PT ;  /* 0x000000ff0e197812 */ /* 0x000fe400078ec0ff */
[----:B------:R-:W-:Y:S02]  /*c8e0*/  LOP3.LUT R0, R0, 0xff, RZ, 0xc0, !PT ;  /* 0x000000ff00007812 */ /* 0x000fe400078ec0ff */
[----:B------:R-:W-:Y:S02]  /*c8f0*/  LOP3.LUT R24, R24, 0xff, RZ, 0xc0, !PT ;  /* 0x000000ff18187812 */ /* 0x000fe400078ec0ff */
[----:B------:R-:W-:Y:S02]  /*c900*/  LOP3.LUT R20, R20, 0xff, RZ, 0xc0, !PT ;  /* 0x000000ff14147812 */ /* 0x000fe400078ec0ff */
[----:B------:R-:W-:-:S02]  /*c910*/  LOP3.LUT R26, R26, 0xff, RZ, 0xc0, !PT ;  /* 0x000000ff1a1a7812 */ /* 0x000fc400078ec0ff */
[----:B------:R-:W-:Y:S02]  /*c920*/  PRMT R3, R0, 0x7604, R3 ;  /* 0x0000760400037816 */ /* 0x000fe40000000003 */
        /* <DEDUP_REMOVED lines=14> */
[----:B------:R-:W-:Y:S01]  /*ca10*/  HADD2.F32 R13, -RZ, R0.H1_H1 ;  /* 0x30000000ff0d7230 */ /* 0x000fe20000004100 */
[----:B------:R-:W-:Y:S01]  /*ca20*/  LOP3.LUT R20, R3, 0xff000000, R12, 0xf8, !PT ;  /* 0xff00000003147812 */ /* 0x000fe200078ef80c */
[----:B------:R-:W-:Y:S01]  /*ca30*/  HADD2.F32 R29, -RZ, R28.H1_H1 ;  /* 0x3000001cff1d7230 */ /* 0x000fe20000004100 */
[----:B------:R-:W-:Y:S01]  /*ca40*/  LOP3.LUT R26, R25, 0xff000000, R14, 0xf8, !PT ;  /* 0xff000000191a7812 */ /* 0x000fe200078ef80e */
[----:B------:R-:W-:Y:S01]  /*ca50*/  HADD2.F32 R25, -RZ, R24.H1_H1 ;  /* 0x30000018ff197230 */ /* 0x000fe20000004100 */
[----:B------:R-:W-:Y:S01]  /*ca60*/  F2FP.F16.E4M3.UNPACK_B R3, R6 ;  /* 0x00000006ff03723e */ /* 0x000fe200020006ff */
[----:B------:R-:W-:Y:S01]  /*ca70*/  HADD2.F32 R12, -RZ, R0.H0_H0 ;  /* 0x20000000ff0c7230 */ /* 0x000fe20000004100 */
[----:B------:R-:W-:Y:S01]  /*ca80*/  F2FP.F16.E4M3.UNPACK_B R14, R7 ;  /* 0x00000007ff0e723e */ /* 0x000fe200020006ff */
[C---:B------:R-:W-:Y:S01]  /*ca90*/  FMUL.FTZ R31, R13.reuse, R29 ;  /* 0x0000001d0d1f7220 */ /* 0x040fe20000410000 */
[----:B------:R-:W-:Y:S01]  /*caa0*/  F2FP.F16.E4M3.UNPACK_B R15, R7.H1 ;  /* 0x00000007ff0f723e */ /* 0x000fe200030006ff */
[----:B------:R-:W-:Y:S01]  /*cab0*/  FMUL.FTZ R30, R13, R25 ;  /* 0x000000190d1e7220 */ /* 0x000fe20000410000 */
[-C--:B------:R-:W-:Y:S01]  /*cac0*/  F2FP.F16.E4M3.UNPACK_B R6, R5.reuse ;  /* 0x00000005ff06723e */ /* 0x080fe200020006ff */
[----:B------:R-:W-:Y:S01]  /*cad0*/  HADD2.F32 R28, -RZ, R28.H0_H0 ;  /* 0x2000001cff1c7230 */ /* 0x000fe20000004100 */
[----:B------:R-:W-:Y:S01]  /*cae0*/  F2FP.F16.E4M3.UNPACK_B R7, R5.H1 ;  /* 0x00000005ff07723e */ /* 0x000fe200030006ff */
[----:B------:R-:W-:Y:S01]  /*caf0*/  HADD2.F32 R5, -RZ, R3.H1_H1 ;  /* 0x30000003ff057230 */ /* 0x000fe20000004100 */
[----:B------:R-:W-:Y:S01]  /*cb00*/  F2FP.F16.E4M3.UNPACK_B R27, R27.H1 ;  /* 0x0000001bff1b723e */ /* 0x000fe200030006ff */
[----:B------:R-:W-:-:S02]  /*cb10*/  HADD2.F32 R24, -RZ, R24.H0_H0 ;  /* 0x20000018ff187230 */ /* 0x000fc40000004100 */
[C---:B------:R-:W-:Y:S01]  /*cb20*/  FFMA.FTZ R31, R12.reuse, R25, -R31 ;  /* 0x000000190c1f7223 */ /* 0x040fe2000001081f */
[----:B------:R-:W-:Y:S01]  /*cb30*/  FFMA.FTZ R30, R12, R29, R30 ;  /* 0x0000001d0c1e7223 */ /* 0x000fe2000001001e */
[----:B------:R-:W-:Y:S01]  /*cb40*/  HADD2.F32 R3, -RZ, R3.H0_H0 ;  /* 0x20000003ff037230 */ /* 0x000fe20000004100 */
[----:B------:R-:W-:Y:S01]  /*cb50*/  F2FP.F16.E4M3.UNPACK_B R21, R21.H1 ;  /* 0x00000015ff15723e */ /* 0x000fe200030006ff */
[C---:B------:R-:W-:Y:S01]  /*cb60*/  FMUL.FTZ R12, R5.reuse, R28 ;  /* 0x0000001c050c7220 */ /* 0x040fe20000410000 */
[----:B------:R-:W-:Y:S01]  /*cb70*/  FMUL.FTZ R25, R5, R24 ;  /* 0x0000001805197220 */ /* 0x000fe20000410000 */
[--C-:B------:R-:W-:Y:S01]  /*cb80*/  HADD2.F32 R5, -RZ, R14.reuse.H1_H1 ;  /* 0x3000000eff057230 */ /* 0x100fe20000004100 */
[----:B------:R-:W-:Y:S01]  /*cb90*/  F2FP.F16.E4M3.UNPACK_B R0, R4 ;  /* 0x00000004ff00723e */ /* 0x000fe200020006ff */
[----:B------:R-:W-:Y:S02]  /*cba0*/  HADD2.F32 R13, -RZ, R27.H0_H0 ;  /* 0x2000001bff0d7230 */ /* 0x000fe40000004100 */
[C---:B------:R-:W-:Y:S01]  /*cbb0*/  FFMA.FTZ R29, R3.reuse, R24, -R12 ;  /* 0x00000018031d7223 */ /* 0x040fe2000001080c */
[----:B------:R-:W-:Y:S01]  /*cbc0*/  FFMA.FTZ R28, R3, R28, R25 ;  /* 0x0000001c031c7223 */ /* 0x000fe20000010019 */
[----:B------:R-:W-:Y:S01]  /*cbd0*/  HADD2.F32 R12, -RZ, R21.H0_H0 ;  /* 0x20000015ff0c7230 */ /* 0x000fe20000004100 */
[----:B------:R-:W-:Y:S01]  /*cbe0*/  F2FP.F16.E4M3.UNPACK_B R4, R4.H1 ;  /* 0x00000004ff04723e */ /* 0x000fe200030006ff */
[----:B------:R-:W-:-:S02]  /*cbf0*/  HADD2.F32 R14, -RZ, R14.H0_H0 ;  /* 0x2000000eff0e7230 */ /* 0x000fc40000004100 */
[CC--:B------:R-:W-:Y:S01]  /*cc00*/  FMUL.FTZ R25, R5.reuse, R13.reuse ;  /* 0x0000000d05197220 */ /* 0x0c0fe20000410000 */
[----:B------:R-:W-:Y:S02]  /*cc10*/  HADD2.F32 R24, -RZ, R27.H1_H1 ;  /* 0x3000001bff187230 */ /* 0x000fe40000004100 */
[-C--:B------:R-:W-:Y:S01]  /*cc20*/  FMUL.FTZ R5, R5, R12.reuse ;  /* 0x0000000c05057220 */ /* 0x080fe20000410000 */
[----:B------:R-:W-:Y:S02]  /*cc30*/  HADD2.F32 R3, -RZ, R15.H1_H1 ;  /* 0x3000000fff037230 */ /* 0x000fe40000004100 */
[C---:B------:R-:W-:Y:S01]  /*cc40*/  FFMA.FTZ R27, R14.reuse, R12, -R25 ;  /* 0x0000000c0e1b7223 */ /* 0x040fe20000010819 */
[----:B------:R-:W-:Y:S02]  /*cc50*/  HADD2.F32 R12, -RZ, R21.H1_H1 ;  /* 0x30000015ff0c7230 */ /* 0x000fe40000004100 */
[----:B------:R-:W-:Y:S01]  /*cc60*/  FFMA.FTZ R32, R14, R13, R5 ;  /* 0x0000000d0e207223 */ /* 0x000fe20000010005 */
[----:B------:R-:W-:-:S02]  /*cc70*/  HADD2.F32 R15, -RZ, R15.H0_H0 ;  /* 0x2000000fff0f7230 */ /* 0x000fc40000004100 */
[C---:B------:R-:W-:Y:S01]  /*cc80*/  FMUL.FTZ R34, R3.reuse, R24 ;  /* 0x0000001803227220 */ /* 0x040fe20000410000 */
[----:B------:R-:W-:Y:S01]  /*cc90*/  F2FP.F16.E4M3.UNPACK_B R13, R26 ;  /* 0x0000001aff0d723e */ /* 0x000fe200020006ff */
[-C--:B------:R-:W-:Y:S01]  /*cca0*/  FMUL.FTZ R14, R3, R12.reuse ;  /* 0x0000000c030e7220 */ /* 0x080fe20000410000 */
[----:B------:R-:W-:Y:S02]  /*ccb0*/  HADD2.F32 R5, -RZ, R4.H1_H1 ;  /* 0x30000004ff057230 */ /* 0x000fe40000004100 */
        /* <DEDUP_REMOVED lines=8> */
[C---:B------:R-:W-:Y:S01]  /*cd40*/  FMUL.FTZ R15, R5.reuse, R21 ;  /* 0x00000015050f7220 */ /* 0x040fe20000410000 */
[----:B------:R-:W-:Y:S02]  /*cd50*/  HADD2.F32 R3, -RZ, R0.H1_H1 ;  /* 0x30000000ff037230 */ /* 0x000fe40000004100 */
[----:B------:R-:W-:Y:S02]  /*cd60*/  HADD2.F32 R12, -RZ, R12.H0_H0 ;  /* 0x2000000cff0c7230 */ /* 0x000fe40000004100 */
[-C--:B------:R-:W-:Y:S01]  /*cd70*/  FMUL.FTZ R25, R5, R13.reuse ;  /* 0x0000000d05197220 */ /* 0x080fe20000410000 */
        /* <DEDUP_REMOVED lines=8> */
[----:B------:R-:W-:-:S02]  /*ce00*/  HADD2.F32 R4, -RZ, R20.H1_H1 ;  /* 0x30000014ff047230 */ /* 0x000fc40000004100 */
[--C-:B------:R-:W-:Y:S02]  /*ce10*/  HADD2.F32 R3, -RZ, R7.reuse.H1_H1 ;  /* 0x30000007ff037230 */ /* 0x100fe40000004100 */
[--C-:B------:R-:W-:Y:S02]  /*ce20*/  HADD2.F32 R12, -RZ, R26.reuse.H1_H1 ;  /* 0x3000001aff0c7230 */ /* 0x100fe40000004100 */
[----:B------:R-:W-:Y:S02]  /*ce30*/  HADD2.F32 R13, -RZ, R26.H0_H0 ;  /* 0x2000001aff0d7230 */ /* 0x000fe40000004100 */
[C---:B------:R-:W-:Y:S01]  /*ce40*/  FMUL.FTZ R21, R3.reuse, R4 ;  /* 0x0000000403157220 */ /* 0x040fe20000410000 */
[----:B------:R-:W-:Y:S02]  /*ce50*/  HADD2.F32 R0, -RZ, R6.H1_H1 ;  /* 0x30000006ff007230 */ /* 0x000fe40000004100 */
[----:B------:R-:W-:Y:S02]  /*ce60*/  HADD2.F32 R5, -RZ, R20.H0_H0 ;  /* 0x20000014ff057230 */ /* 0x000fe40000004100 */
[----:B------:R-:W-:Y:S01]  /*ce70*/  FMUL.FTZ R20, R3, R12 ;  /* 0x0000000c03147220 */ /* 0x000fe20000410000 */
[----:B------:R-:W-:-:S02]  /*ce80*/  HADD2.F32 R7, -RZ, R7.H0_H0 ;  /* 0x20000007ff077230 */ /* 0x000fc40000004100 */
[C---:B------:R-:W-:Y:S01]  /*ce90*/  FMUL.FTZ R3, R0.reuse, R13 ;  /* 0x0000000d00037220 */ /* 0x040fe20000410000 */
[----:B------:R-:W-:Y:S02]  /*cea0*/  HADD2.F32 R6, -RZ, R6.H0_H0 ;  /* 0x20000006ff067230 */ /* 0x000fe40000004100 */
[-C--:B------:R-:W-:Y:S01]  /*ceb0*/  FMUL.FTZ R0, R0, R5.reuse ;  /* 0x0000000500007220 */ /* 0x080fe20000410000 */
[C---:B------:R-:W-:Y:S01]  /*cec0*/  FFMA.FTZ R20, R7.reuse, R4, -R20 ;  /* 0x0000000407147223 */ /* 0x040fe20000010814 */
[----:B------:R-:W-:Y:S01]  /*ced0*/  FFMA.FTZ R21, R7, R12, R21 ;  /* 0x0000000c07157223 */ /* 0x000fe20000010015 */
[C---:B------:R-:W-:Y:S01]  /*cee0*/  FFMA.FTZ R5, R6.reuse, R5, -R3 ;  /* 0x0000000506057223 */ /* 0x040fe20000010803 */
[----:B------:R-:W-:Y:S01]  /*cef0*/  FFMA.FTZ R0, R6, R13, R0 ;  /* 0x0000000d06007223 */ /* 0x000fe20000010000 */
[----:B------:R-:W-:Y:S02]  /*cf00*/  F2FP.SATFINITE.E4M3.F32.PACK_AB_MERGE_C R6, R30, R31, RZ ;  /* 0x0000001f1e06723e */ /* 0x000fe400048070ff */
[----:B------:R-:W-:-:S02]  /*cf10*/  F2FP.SATFINITE.E4M3.F32.PACK_AB_MERGE_C R7, R33, R34, RZ ;  /* 0x000000222107723e */ /* 0x000fc400048070ff */
[----:B------:R-:W-:Y:S02]  /*cf20*/  F2FP.SATFINITE.E4M3.F32.PACK_AB_MERGE_C R4, R25, R24, RZ ;  /* 0x000000181904723e */ /* 0x000fe400048070ff */
[----:B------:R-:W-:Y:S02]  /*cf30*/  F2FP.SATFINITE.E4M3.F32.PACK_AB_MERGE_C R20, R21, R20, RZ ;  /* 0x000000141514723e */ /* 0x000fe400048070ff */
[----:B------:R-:W-:Y:S02]  /*cf40*/  F2FP.SATFINITE.E4M3.F32.PACK_AB_MERGE_C R6, R28, R29, R6 ;  /* 0x0000001d1c06723e */ /* 0x000fe40004807006 */
[----:B------:R-:W-:Y:S02]  /*cf50*/  F2FP.SATFINITE.E4M3.F32.PACK_AB_MERGE_C R7, R32, R27, R7 ;  /* 0x0000001b2007723e */ /* 0x000fe40004807007 */
[----:B------:R-:W-:Y:S02]  /*cf60*/  F2FP.SATFINITE.E4M3.F32.PACK_AB_MERGE_C R4, R14, R15, R4 ;  /* 0x0000000f0e04723e */ /* 0x000fe40004807004 */
[----:B------:R-:W-:-:S05]  /*cf70*/  F2FP.SATFINITE.E4M3.F32.PACK_AB_MERGE_C R5, R0, R5, R20 ;  /* 0x000000050005723e */ /* 0x000fca0004807014 */
[----:B------:R0:W-:Y:S02]  /*cf80*/  STS.128 [R214+0x1b000], R4 ;  /* 0x01b00004d6007388 */ /* 0x0001e40000000c00 */
.L_x_1529:
[----:B------:R-:W-:Y:S05]  /*cf90*/  BSYNC B1 ;  /* 0x0000000000017941 */ /* 0x000fea0003800000 */
.L_x_1528:
[----:B------:R-:W-:Y:S05]  /*cfa0*/  @P1 BRA `(.L_x_1527) ;  /* 0x00000050002c1947 */ /* 0x000fea0003800000 */
[----:B0-234-:R-:W0:Y:S01]  /*cfb0*/  LDS.128 R4, [R214+0x1f000] ;  /* 0x01f00000d6047984 */ /* 0x01de220000000c00 */
[----:B-----5:R-:W-:Y:S02]  /*cfc0*/  SHF.R.U32.HI R13, RZ, 0x8, R9 ;  /* 0x00000008ff0d7819 */ /* 0x020fe40000011609 */
[----:B------:R-:W-:Y:S02]  /*cfd0*/  LOP3.LUT R12, R9, 0xff, RZ, 0xc0, !PT ;  /* 0x000000ff090c7812 */ /* 0x000fe400078ec0ff */
[----:B------:R-:W-:Y:S02]  /*cfe0*/  LOP3.LUT R13, R13, 0xff, RZ, 0xc0, !PT ;  /* 0x000000ff0d0d7812 */ /* 0x000fe400078ec0ff */
[----:B------:R-:W-:Y:S02]  /*cff0*/  SHF.R.U32.HI R21, RZ, 0x8, R11 ;  /* 0x00000008ff157819 */ /* 0x000fe4000001160b */
[----:B------:R-:W-:Y:S02]  /*d000*/  PRMT R12, R13, 0x7604, R12 ;  /* 0x000076040d0c7816 */ /* 0x000fe4000000000c */
[----:B------:R-:W-:-:S02]  /*d010*/  SHF.R.U32.HI R24, RZ, 0x10, R9 ;  /* 0x00000010ff187819 */ /* 0x000fc40000011609 */
[----:B------:R-:W-:Y:S02]  /*d020*/  SHF.R.U32.HI R13, RZ, 0x8, R10 ;  /* 0x00000008ff0d7819 */ /* 0x000fe4000001160a */
[----:B------:R-:W-:Y:S02]  /*d030*/  LOP3.LUT R14, R11, 0xff, RZ, 0xc0, !PT ;  /* 0x000000ff0b0e7812 */ /* 0x000fe400078ec0ff */
[----:B------:R-:W-:Y:S02]  /*d040*/  LOP3.LUT R21, R21, 0xff, RZ, 0xc0, !PT ;  /* 0x000000ff15157812 */ /* 0x000fe400078ec0ff */
[----:B------:R-:W-:Y:S02]  /*d050*/  SHF.R.U32.HI R20, RZ, 0x10, R11 ;  /* 0x00000010ff147819 */ /* 0x000fe4000001160b */
[----:B------:R-:W-:Y:S02]  /*d060*/  SHF.R.U32.HI R3, RZ, 0x8, R8 ;  /* 0x00000008ff037819 */ /* 0x000fe40000011608 */
[----:B------:R-:W-:Y:S01]  /*d070*/  LOP3.LUT R15, R13, 0xff, RZ, 0xc0, !PT ;  /* 0x000000ff0d0f7812 */ /* 0x000fe200078ec0ff */
[----:B------:R-:W-:Y:S01]  /*d080*/  IMAD.U32 R13, R24, 0x10000, RZ ;  /* 0x00010000180d7824 */ /* 0x000fe200078e00ff */
[----:B------:R-:W-:Y:S01]  /*d090*/  PRMT R14, R21, 0x7604, R14 ;  /* 0x00007604150e7816 */ /* 0x000fe2000000000e */
[----:B------:R-:W-:Y:S01]  /*d0a0*/  IMAD.U32 R21, R20, 0x10000, RZ ;  /* 0x0001000014157824 */ /* 0x000fe200078e00ff */
[----:B------:R-:W-:-:S02]  /*d0b0*/  LOP3.LUT R0, R8, 0xff, RZ, 0xc0, !PT ;  /* 0x000000ff08007812 */ /* 0x000fc400078ec0ff */
[----:B------:R-:W-:Y:S02]  /*d0c0*/  LOP3.LUT R3, R3, 0xff, RZ, 0xc0, !PT ;  /* 0x000000ff03037812 */ /* 0x000fe400078ec0ff */
[----:B------:R-:W-:Y:S02]  /*d0d0*/  LOP3.LUT R13, R12, 0xff0000, R13, 0xf8, !PT ;  /* 0x00ff00000c0d7812 */ /* 0x000fe400078ef80d */
[----:B------:R-:W-:Y:S02]  /*d0e0*/  PRMT R3, R3, 0x7604, R0 ;  /* 0x0000760403037816 */ /* 0x000fe40000000000 */
[----:B------:R-:W-:Y:S02]  /*d0f0*/  LOP3.LUT R0, R10, 0xff, RZ, 0xc0, !PT ;  /* 0x000000ff0a007812 */ /* 0x000fe400078ec0ff */
[----:B------:R-:W-:Y:S02]  /*d100*/  LOP3.LUT R21, R14, 0xff0000, R21, 0xf8, !PT ;  /* 0x00ff00000e157812 */ /* 0x000fe400078ef815 */
[----:B------:R-:W-:-:S02]  /*d110*/  PRMT R15, R15, 0x7604, R0 ;  /* 0x000076040f0f7816 */ /* 0x000fc40000000000 */
[----:B------:R-:W-:Y:S02]  /*d120*/  LOP3.LUT R21, R21, 0xff000000, R11, 0xf8, !PT ;  /* 0xff00000015157812 */ /* 0x000fe400078ef80b */
[----:B------:R-:W-:Y:S02]  /*d130*/  LOP3.LUT R13, R13, 0xff000000, R9, 0xf8, !PT ;  /* 0xff0000000d0d7812 */ /* 0x000fe400078ef809 */
[----:B------:R-:W-:Y:S02]  /*d140*/  LOP3.LUT R3, R3, 0xff0000, R8, 0xf8, !PT ;  /* 0x00ff000003037812 */ /* 0x000fe400078ef808 */
[----:B0-----:R-:W-:Y:S02]  /*d150*/  F2FP.F16.E4M3.UNPACK_B R0, R6.H1 ;  /* 0x00000006ff00723e */ /* 0x001fe400030006ff */
[----:B------:R-:W-:Y:S02]  /*d160*/  LOP3.LUT R15, R15, 0xff0000, R10, 0xf8, !PT ;  /* 0x00ff00000f0f7812 */ /* 0x000fe400078ef80a */
[----:B------:R-:W-:Y:S01]  /*d170*/  F2FP.F16.E4M3.UNPACK_B R24, R21 ;  /* 0x00000015ff18723e */ /* 0x000fe200020006ff */
[----:B------:R-:W-:Y:S01]  /*d180*/  HADD2.F32 R9, -RZ, R0.H1_H1 ;  /* 0x30000000ff097230 */ /* 0x000fe20000004100 */
[----:B------:R-:W-:-:S02]  /*d190*/  F2FP.F16.E4M3.UNPACK_B R14, R13 ;  /* 0x0000000dff0e723e */ /* 0x000fc400020006ff */
        /* <DEDUP_REMOVED lines=86> */
[----:B------:R0:W-:Y:S01]  /*d700*/  STS.128 [R214+0x1f000], R4 ;  /* 0x01f00004d6007388 */ /* 0x0001e20000000c00 */
[----:B------:R-:W-:Y:S05]  /*d710*/  BRA `(.L_x_1527) ;  /* 0x0000004800507947 */ /* 0x000fea0003800000 */
.L_x_1500:
[----:B------:R-:W0:Y:S01]  /*d720*/  LDC R8, c[0x0][0x448] ;  /* 0x00011200ff087b82 */ /* 0x000e220000000800 */
[----:B------:R-:W-:Y:S01]  /*d730*/  IMAD.MOV.U32 R6, RZ, RZ, R24 ;  /* 0x000000ffff067224 */ /* 0x000fe200078e0018 */
[----:B------:R-:W-:Y:S01]  /*d740*/  ULDC.64 UR4, c[0x0][0x3f8] ;  /* 0x0000fe0000047ab9 */ /* 0x000fe20000000a00 */
[----:B------:R-:W-:Y:S01]  /*d750*/  IMAD.MOV.U32 R7, RZ, RZ, R51 ;  /* 0x000000ffff077224 */ /* 0x000fe200078e0033 */
[----:B------:R-:W-:Y:S01]  /*d760*/  ULDC.64 UR6, c[0x0][0x408] ;  /* 0x0001020000067ab9 */ /* 0x000fe20000000a00 */
[----:B------:R-:W-:Y:S01]  /*d770*/  ULDC.64 UR8, c[0x0][0x400] ;  /* 0x0001000000087ab9 */ /* 0x000fe20000000a00 */
[----:B------:R-:W-:Y:S02]  /*d780*/  SHF.R.S32.HI R59, RZ, 0x1f, R22 ;  /* 0x0000001fff3b7819 */ /* 0x000fe40000011416 */
[----:B0-----:R-:W-:-:S13]  /*d790*/  ISETP.NE.AND P0, PT, R8, 0x1, PT ;  /* 0x000000010800780c */ /* 0x001fda0003f05270 */
[----:B------:R-:W0:Y:S08]  /*d7a0*/  @P0 LDC R4, c[0x0][0x44c] ;  /* 0x00011300ff040b82 */ /* 0x000e300000000800 */
[----:B------:R-:W1:Y:S01]  /*d7b0*/  @P0 LDC R5, c[0x0][0x450] ;  /* 0x00011400ff050b82 */ /* 0x000e620000000800 */
[----:B0-----:R-:W-:-:S05]  /*d7c0*/  @P0 IMAD.HI.U32 R4, R9, R4, RZ ;  /* 0x0000000409040227 */ /* 0x001fca00078e00ff */
[----:B-1----:R-:W-:Y:S01]  /*d7d0*/  @P0 SHF.R.U32.HI R9, RZ, R5, R4 ;  /* 0x00000005ff090219 */ /* 0x002fe20000011604 */
[----:B------:R-:W-:Y:S02]  /*d7e0*/  IMAD.MOV.U32 R4, RZ, RZ, R38 ;  /* 0x000000ffff047224 */ /* 0x000fe400078e0026 */
[----:B------:R-:W-:Y:S01]  /*d7f0*/  IMAD.MOV.U32 R5, RZ, RZ, R27 ;  /* 0x000000ffff057224 */ /* 0x000fe200078e001b */
[----:B------:R-:W-:Y:S01]  /*d800*/  SHF.R.S32.HI R10, RZ, 0x1f, R9 ;  /* 0x0000001fff0a7819 */ /* 0x000fe20000011409 */
[----:B------:R-:W-:-:S04]  /*d810*/  IMAD.WIDE.U32 R6, R9, UR4, R6 ;  /* 0x0000000409067c25 */ /* 0x000fc8000f8e0006 */
[----:B------:R-:W-:Y:S02]  /*d820*/  IMAD R12, R10, UR4, RZ ;  /* 0x000000040a0c7c24 */ /* 0x000fe4000f8e02ff */
[----:B------:R-:W-:-:S04]  /*d830*/  IMAD.WIDE.U32 R4, R9, UR6, R4 ;  /* 0x0000000609047c25 */ /* 0x000fc8000f8e0004 */
[----:B------:R-:W-:Y:S01]  /*d840*/  IMAD R10, R10, UR6, RZ ;  /* 0x000000060a0a7c24 */ /* 0x000fe2000f8e02ff */
[----:B------:R-:W-:Y:S01]  /*d850*/  IADD3 R55, P1, R4, UR8, RZ ;  /* 0x0000000804377c10 */ /* 0x000fe2000ff3e0ff */
[C---:B------:R-:W-:Y:S01]  /*d860*/  IMAD R37, R9.reuse, UR5, R12 ;  /* 0x0000000509257c24 */ /* 0x040fe2000f8e020c */
[----:B------:R-:W-:Y:S01]  /*d870*/  ULDC.64 UR4, c[0x0][0x3e8] ;  /* 0x0000fa0000047ab9 */ /* 0x000fe20000000a00 */
[----:B------:R-:W-:Y:S01]  /*d880*/  IMAD R9, R9, UR7, R10 ;  /* 0x0000000709097c24 */ /* 0x000fe2000f8e020a */
[----:B------:R-:W-:Y:S01]  /*d890*/  IADD3 R53, P0, R6, UR4, RZ ;  /* 0x0000000406357c10 */ /* 0x000fe2000ff1e0ff */
[----:B------:R-:W-:-:S03]  /*d8a0*/  UMOV UR4, 0xffffffff ;  /* 0xffffffff00047882 */ /* 0x000fc60000000000 */
[----:B------:R-:W-:Y:S02]  /*d8b0*/  IADD3.X R37, R7, UR5, R37, P0, !PT ;  /* 0x0000000507257c10 */ /* 0x000fe400087fe425 */
[----:B------:R-:W-:Y:S01]  /*d8c0*/  IADD3.X R54, R5, UR9, R9, P1, !PT ;  /* 0x0000000905367c10 */ /* 0x000fe20008ffe409 */
[----:B------:R-:W-:Y:S06]  /*d8d0*/  BRA.DIV UR4, `(.L_x_1530) ;  /* 0x000001f204bc7947 */ /* 0x000fec000b800000 */
[----:B------:R-:W0:Y:S01]  /*d8e0*/  LDC R52, c[0x0][0x3f4] ;  /* 0x0000fd00ff347b82 */ /* 0x000e220000000800 */
[----:B------:R-:W1:Y:S01]  /*d8f0*/  SHFL.IDX PT, R5, R53, RZ, 0x181f ;  /* 0x00181fff35057589 */ /* 0x000e6200000e0000 */
[----:B------:R-:W-:-:S03]  /*d900*/  IMAD R57, R195, R8, RZ ;  /* 0x00000008c3397224 */ /* 0x000fc600078e02ff */
[----:B------:R-:W2:Y:S04]  /*d910*/  SHFL.IDX PT, R14, R55, RZ, 0x181f ;  /* 0x00181fff370e7589 */ /* 0x000ea800000e0000 */
[----:B------:R-:W3:Y:S04]  /*d920*/  SHFL.IDX PT, R4, R37, RZ, 0x181f ;  /* 0x00181fff25047589 */ /* 0x000ee800000e0000 */
[----:B------:R-:W4:Y:S01]  /*d930*/  SHFL.IDX PT, R6, R54, RZ, 0x181f ;  /* 0x00181fff36067589 */ /* 0x000f2200000e0000 */
[----:B0-----:R-:W-:-:S04]  /*d940*/  ISETP.GE.AND P0, PT, R22, R52, PT ;  /* 0x000000341600720c */ /* 0x001fc80003f06270 */
[----:B------:R-:W-:-:S13]  /*d950*/  ISETP.GE.OR P1, PT, R0, R57, P0 ;  /* 0x000000390000720c */ /* 0x000fda0000726670 */
[C---:B-1----:R-:W-:Y:S02]  /*d960*/  @!P1 IADD3 R7, P2, R22.reuse, R5, RZ ;  /* 0x0000000516079210 */ /* 0x042fe40007f5e0ff */
[----:B--2---:R-:W-:-:S03]  /*d970*/  @!P1 IADD3 R24, P3, R22, R14, RZ ;  /* 0x0000000e16189210 */ /* 0x004fc60007f7e0ff */
[----:B---3--:R-:W-:Y:S02]  /*d980*/  @!P1 IMAD.X R5, R4, 0x1, R59, P2 ;  /* 0x0000000104059824 */ /* 0x008fe400010e063b */
[----:B------:R-:W-:Y:S02]  /*d990*/  @!P1 IMAD.MOV.U32 R4, RZ, RZ, R7 ;  /* 0x000000ffff049224 */ /* 0x000fe400078e0007 */
[----:B----4-:R-:W-:-:S04]  /*d9a0*/  @!P1 IMAD.X R25, R6, 0x1, R59, P3 ;  /* 0x0000000106199824 */ /* 0x010fc800018e063b */
[----:B------:R-:W2:Y:S04]  /*d9b0*/  @!P1 LD.E.128 R4, desc[UR46][R4.64] ;  /* 0x0000002e04049980 */ /* 0x000ea8000c101d00 */
[----:B------:R-:W3:Y:S01]  /*d9c0*/  @!P1 LD.E.128 R24, desc[UR46][R24.64] ;  /* 0x0000002e18189980 */ /* 0x000ee2000c101d00 */
[----:B------:R-:W-:Y:S02]  /*d9d0*/  CS2R R44, SRZ ;  /* 0x00000000002c7805 */ /* 0x000fe4000001ff00 */
[----:B------:R-:W-:Y:S02]  /*d9e0*/  CS2R R46, SRZ ;  /* 0x00000000002e7805 */ /* 0x000fe4000001ff00 */
[----:B------:R-:W-:Y:S01]  /*d9f0*/  CS2R R48, SRZ ;  /* 0x0000000000307805 */ /* 0x000fe2000001ff00 */
[----:B------:R0:W1:Y:S01]  /*da00*/  SHFL.IDX PT, R8, R37, 0x1, 0x181f ;  /* 0x00381f0025087f89 */ /* 0x00006200000e0000 */
[----:B------:R-:W-:-:S03]  /*da10*/  CS2R R50, SRZ ;  /* 0x0000000000327805 */ /* 0x000fc6000001ff00 */
[----:B------:R0:W4:Y:S04]  /*da20*/  SHFL.IDX PT, R9, R53, 0x1, 0x181f ;  /* 0x00381f0035097f89 */ /* 0x00012800000e0000 */
[----:B------:R0:W0:Y:S04]  /*da30*/  SHFL.IDX PT, R10, R54, 0x1, 0x181f ;  /* 0x00381f00360a7f89 */ /* 0x00002800000e0000 */
[----:B------:R0:W0:Y:S01]  /*da40*/  SHFL.IDX PT, R14, R55, 0x1, 0x181f ;  /* 0x00381f00370e7f89 */ /* 0x00002200000e0000 */
[----:B--2---:R-:W-:Y:S02]  /*da50*/  @!P1 IMAD.MOV.U32 R44, RZ, RZ, R4 ;  /* 0x000000ffff2c9224 */ /* 0x004fe400078e0004 */
[----:B------:R-:W-:Y:S01]  /*da60*/  @!P1 IMAD.MOV.U32 R45, RZ, RZ, R5 ;  /* 0x000000ffff2d9224 */ /* 0x000fe200078e0005 */
[----:B------:R-:W-:Y:S01]  /*da70*/  CS2R R4, SRZ ;  /* 0x0000000000047805 */ /* 0x000fe2000001ff00 */
[----:B------:R-:W-:-:S02]  /*da80*/  @!P1 IMAD.MOV.U32 R46, RZ, RZ, R6 ;  /* 0x000000ffff2e9224 */ /* 0x000fc400078e0006 */
[----:B------:R-:W-:Y:S02]  /*da90*/  @!P1 IMAD.MOV.U32 R47, RZ, RZ, R7 ;  /* 0x000000ffff2f9224 */ /* 0x000fe400078e0007 */
[----:B---3--:R-:W-:Y:S02]  /*daa0*/  @!P1 IMAD.MOV.U32 R48, RZ, RZ, R24 ;  /* 0x000000ffff309224 */ /* 0x008fe400078e0018 */
[----:B------:R-:W-:Y:S02]  /*dab0*/  @!P1 IMAD.MOV.U32 R49, RZ, RZ, R25 ;  /* 0x000000ffff319224 */ /* 0x000fe400078e0019 */
[----:B------:R-:W-:Y:S02]  /*dac0*/  @!P1 IMAD.MOV.U32 R50, RZ, RZ, R26 ;  /* 0x000000ffff329224 */ /* 0x000fe400078e001a */
[----:B01--4-:R-:W-:-:S07]  /*dad0*/  @!P1 IMAD.MOV.U32 R51, RZ, RZ, R27 ;  /* 0x000000ffff339224 */ /* 0x013fce00078e001b */
.L_x_1850:
[----:B------:R-:W-:Y:S01]  /*dae0*/  VIADD R6, R0, 0x20 ;  /* 0x0000002000067836 */ /* 0x000fe20000000000 */
[----:B------:R-:W-:Y:S01]  /*daf0*/  BSSY B1, `(.L_x_1531) ;  /* 0x0000010000017945 */ /* 0x000fe20003800000 */
[----:B------:R-:W-:Y:S02]  /*db00*/  CS2R R28, SRZ ;  /* 0x00000000001c7805 */ /* 0x000fe4000001ff00 */
[----:B------:R-:W-:Y:S02]  /*db10*/  CS2R R30, SRZ ;  /* 0x00000000001e7805 */ /* 0x000fe4000001ff00 */
[----:B------:R-:W-:Y:S02]  /*db20*/  ISETP.GE.AND P1, PT, R6, R57, PT ;  /* 0x000000390600720c */ /* 0x000fe40003f26270 */
[----:B------:R-:W-:-:S11]  /*db30*/  CS2R R6, SRZ ;  /* 0x0000000000067805 */ /* 0x000fd6000001ff00 */
[----:B------:R-:W-:Y:S05]  /*db40*/  @P1 BRA `(.L_x_1532) ;  /* 0x0000000000281947 */ /* 0x000fea0003800000 */
[----:B------:R-:W-:Y:S02]  /*db50*/  CS2R R6, SRZ ;  /* 0x0000000000067805 */ /* 0x000fe4000001ff00 */
[----:B------:R-:W-:Y:S02]  /*db60*/  CS2R R28, SRZ ;  /* 0x00000000001c7805 */ /* 0x000fe4000001ff00 */
[----:B------:R-:W-:Y:S01]  /*db70*/  CS2R R30, SRZ ;  /* 0x00000000001e7805 */ /* 0x000fe2000001ff00 */
[----:B------:R-:W-:Y:S06]  /*db80*/  @P0 BRA `(.L_x_1532) ;  /* 0x0000000000180947 */ /* 0x000fec0003800000 */
[C---:B------:R-:W-:Y:S02]  /*db90*/  IADD3 R28, P1, R22.reuse, R9, RZ ;  /* 0x00000009161c7210 */ /* 0x040fe40007f3e0ff */
[----:B------:R-:W-:-:S03]  /*dba0*/  IADD3 R4, P2, R22, R14, RZ ;  /* 0x0000000e16047210 */ /* 0x000fc60007f5e0ff */
[--C-:B------:R-:W-:Y:S02]  /*dbb0*/  IMAD.X R29, R8, 0x1, R59.reuse, P1 ;  /* 0x00000001081d7824 */ /* 0x100fe400008e063b */
[----:B------:R-:W-:-:S04]  /*dbc0*/  IMAD.X R5, R10, 0x1, R59, P2 ;  /* 0x000000010a057824 */ /* 0x000fc800010e063b */
[----:B------:R-:W5:Y:S04]  /*dbd0*/  LD.E.128 R28, desc[UR46][R28.64] ;  /* 0x0000002e1c1c7980 */ /* 0x000f68000c101d00 */
[----:B------:R-:W5:Y:S02]  /*dbe0*/  LD.E.128 R4, desc[UR46][R4.64] ;  /* 0x0000002e04047980 */ /* 0x000f64000c101d00 */
.L_x_1532:
[----:B------:R-:W-:Y:S05]  /*dbf0*/  BSYNC B1 ;  /* 0x0000000000017941 */ /* 0x000fea0003800000 */
.L_x_1531:
[----:B------:R-:W-:-:S03]  /*dc00*/  UMOV UR4, 0xffffffff ;  /* 0xffffffff00047882 */ /* 0x000fc60000000000 */
[----:B------:R-:W-:Y:S05]  /*dc10*/  BRA.DIV UR4, `(.L_x_1533) ;  /* 0x000001f6040c7947 */ /* 0x000fea000b800000 */
[----:B------:R-:W0:Y:S01]  /*dc20*/  SHFL.IDX PT, R9, R53, 0x2, 0x181f ;  /* 0x00581f0035097f89 */ /* 0x000e2200000e0000 */
[----:B------:R-:W-:-:S03]  /*dc30*/  VIADD R12, R0, 0x40 ;  /* 0x00000040000c7836 */ /* 0x000fc60000000000 */
[----:B------:R-:W1:Y:S02]  /*dc40*/  SHFL.IDX PT, R14, R55, 0x2, 0x181f ;  /* 0x00581f00370e7f89 */ /* 0x000e6400000e0000 */
[----:B------:R-:W-:Y:S02]  /*dc50*/  ISETP.GE.OR P1, PT, R12, R57, P0 ;  /* 0x000000390c00720c */ /* 0x000fe40000726670 */
[----:B------:R-:W2:Y:S04]  /*dc60*/  SHFL.IDX PT, R8, R37, 0x2, 0x181f ;  /* 0x00581f0025087f89 */ /* 0x000ea800000e0000 */
[----:B------:R-:W3:Y:S07]  /*dc70*/  SHFL.IDX PT, R10, R54, 0x2, 0x181f ;  /* 0x00581f00360a7f89 */ /* 0x000eee00000e0000 */
[----:B0-----:R-:W-:-:S02]  /*dc80*/  @!P1 IADD3 R24, P2, R22, R9, RZ ;  /* 0x0000000916189210 */ /* 0x001fc40007f5e0ff */
[----:B-1----:R-:W-:-:S03]  /*dc90*/  @!P1 IADD3 R32, P3, R22, R14, RZ ;  /* 0x0000000e16209210 */ /* 0x002fc60007f7e0ff */
[--C-:B--2---:R-:W-:Y:S02]  /*dca0*/  @!P1 IMAD.X R25, R8, 0x1, R59.reuse, P2 ;  /* 0x0000000108199824 */ /* 0x104fe400010e063b */
[----:B---3--:R-:W-:-:S04]  /*dcb0*/  @!P1 IMAD.X R33, R10, 0x1, R59, P3 ;  /* 0x000000010a219824 */ /* 0x008fc800018e063b */
[----:B------:R-:W2:Y:S04]  /*dcc0*/  @!P1 LD.E.128 R24, desc[UR46][R24.64] ;  /* 0x0000002e18189980 */ /* 0x000ea8000c101d00 */
[----:B------:R-:W3:Y:S01]  /*dcd0*/  @!P1 LD.E.128 R32, desc[UR46][R32.64] ;  /* 0x0000002e20209980 */ /* 0x000ee2000c101d00 */
[----:B------:R-:W-:Y:S02]  /*dce0*/  CS2R R20, SRZ ;  /* 0x0000000000147805 */ /* 0x000fe4000001ff00 */
[----:B------:R-:W-:Y:S02]  /*dcf0*/  CS2R R38, SRZ ;  /* 0x0000000000267805 */ /* 0x000fe4000001ff00 */
[----:B------:R-:W-:Y:S01]  /*dd00*/  CS2R R40, SRZ ;  /* 0x0000000000287805 */ /* 0x000fe2000001ff00 */
[----:B------:R-:W0:Y:S01]  /*dd10*/  SHFL.IDX PT, R53, R53, 0x3, 0x181f ;  /* 0x00781f0035357f89 */ /* 0x000e2200000e0000 */
[----:B------:R-:W-:-:S02]  /*dd20*/  CS2R R42, SRZ ;  /* 0x00000000002a7805 */ /* 0x000fc4000001ff00 */
[----:B------:R-:W-:Y:S01]  /*dd30*/  CS2R R8, SRZ ;  /* 0x0000000000087805 */ /* 0x000fe2000001ff00 */
[----:B------:R-:W1:Y:S04]  /*dd40*/  SHFL.IDX PT, R37, R37, 0x3, 0x181f ;  /* 0x00781f0025257f89 */ /* 0x000e6800000e0000 */
[----:B------:R-:W4:Y:S04]  /*dd50*/  SHFL.IDX PT, R55, R55, 0x3, 0x181f ;  /* 0x00781f0037377f89 */ /* 0x000f2800000e0000 */
[----:B------:R-:W0:Y:S01]  /*dd60*/  SHFL.IDX PT, R54, R54, 0x3, 0x181f ;  /* 0x00781f0036367f89 */ /* 0x000e2200000e0000 */
[----:B--2---:R-:W-:Y:S01]  /*dd70*/  @!P1 IMAD.MOV.U32 R20, RZ, RZ, R24 ;  /* 0x000000ffff149224 */ /* 0x004fe200078e0018 */
[----:B------:R-:W-:Y:S01]  /*dd80*/  @!P1 MOV R39, R27 ;  /* 0x0000001b00279202 */ /* 0x000fe20000000f00 */
[----:B------:R-:W-:-:S02]  /*dd90*/  @!P1 IMAD.MOV.U32 R21, RZ, RZ, R25 ;  /* 0x000000ffff159224 */ /* 0x000fc400078e0019 */
[----:B------:R-:W-:Y:S02]  /*dda0*/  @!P1 IMAD.MOV.U32 R38, RZ, RZ, R26 ;  /* 0x000000ffff269224 */ /* 0x000fe400078e001a */
[----:B---3--:R-:W-:Y:S02]  /*ddb0*/  @!P1 IMAD.MOV.U32 R40, RZ, RZ, R32 ;  /* 0x000000ffff289224 */ /* 0x008fe400078e0020 */
[----:B------:R-:W-:Y:S02]  /*ddc0*/  @!P1 IMAD.MOV.U32 R41, RZ, RZ, R33 ;  /* 0x000000ffff299224 */ /* 0x000fe400078e0021 */
[----:B------:R-:W-:Y:S02]  /*ddd0*/  @!P1 IMAD.MOV.U32 R42, RZ, RZ, R34 ;  /* 0x000000ffff2a9224 */ /* 0x000fe400078e0022 */
[----:B01--4-:R-:W-:-:S07]  /*dde0*/  @!P1 IMAD.MOV.U32 R43, RZ, RZ, R35 ;  /* 0x000000ffff2b9224 */ /* 0x013fce00078e0023 */
.L_x_1860:
[----:B------:R-:W-:Y:S01]  /*ddf0*/  VIADD R0, R0, 0x60 ;  /* 0x0000006000007836 */ /* 0x000fe20000000000 */
[----:B------:R-:W-:Y:S01]  /*de00*/  BSSY B1, `(.L_x_1534) ;  /* 0x0000010000017945 */ /* 0x000fe20003800000 */
[----:B------:R-:W-:Y:S02]  /*de10*/  CS2R R10, SRZ ;  /* 0x00000000000a7805 */ /* 0x000fe4000001ff00 */
[----:B------:R-:W-:Y:S02]  /*de20*/  CS2R R12, SRZ ;  /* 0x00000000000c7805 */ /* 0x000fe4000001ff00 */
[----:B------:R-:W-:Y:S02]  /*de30*/  CS2R R14, SRZ ;  /* 0x00000000000e7805 */ /* 0x000fe4000001ff00 */
[----:B------:R-:W-:-:S13]  /*de40*/  ISETP.GE.AND P1, PT, R0, R57, PT ;  /* 0x000000390000720c */ /* 0x000fda0003f26270 */
        /* <DEDUP_REMOVED lines=11> */
.L_x_1535:
[----:B------:R-:W-:Y:S05]  /*df00*/  BSYNC B1 ;  /* 0x0000000000017941 */ /* 0x000fea0003800000 */
.L_x_1534:
[----:B------:R-:W-:Y:S01]  /*df10*/  ULEA.HI UR4, UR43, UR43, URZ, 0x1 ;  /* 0x0000002b2b047291 */ /* 0x000fe2000f8f083f */
[----:B------:R-:W-:Y:S01]  /*df20*/  VIADD R37, R17, 0x40 ;  /* 0x0000004011257836 */ /* 0x000fe20000000000 */
[----:B------:R-:W-:Y:S01]  /*df30*/  VIADDMNMX R24, R57, -R199, 0x80, PT ;  /* 0x0000008039187446 */ /* 0x000fe200038009c7 */
[C---:B------:R-:W-:Y:S01]  /*df40*/  VIADD R0, R17.reuse, 0x60 ;  /* 0x0000006011007836 */ /* 0x040fe20000000000 */
[----:B------:R-:W-:Y:S01]  /*df50*/  ULOP3.LUT UR4, UR4, 0xfffffffe, URZ, 0xc0, !UPT ;  /* 0xfffffffe04047892 */ /* 0x000fe2000f8ec03f */
[----:B------:R-:W-:Y:S01]  /*df60*/  BSSY B1, `(.L_x_1536) ;  /* 0x000000a000017945 */ /* 0x000fe20003800000 */
[-C--:B------:R-:W-:Y:S02]  /*df70*/  ISETP.GE.OR P3, PT, R17, R24.reuse, P0 ;  /* 0x000000181100720c */ /* 0x080fe40000766670 */
[----:B------:R-:W-:Y:S01]  /*df80*/  UIADD3 UR4, UR43, -UR4, URZ ;  /* 0x800000042b047290 */ /* 0x000fe2000fffe03f */
[-C--:B------:R-:W-:Y:S02]  /*df90*/  ISETP.GE.OR P2, PT, R219, R24.reuse, P0 ;  /* 0x00000018db00720c */ /* 0x080fe40000746670 */
[----:B------:R-:W-:-:S02]  /*dfa0*/  ISETP.GE.OR P1, PT, R37, R24, P0 ;  /* 0x000000182500720c */ /* 0x000fc40000726670 */
[----:B------:R-:W-:Y:S01]  /*dfb0*/  ISETP.GE.OR P0, PT, R0, R24, P0 ;  /* 0x000000180000720c */ /* 0x000fe20000706670 */
[----:B------:R-:W-:-:S05]  /*dfc0*/  IMAD.U32 R25, RZ, RZ, UR4 ;  /* 0x00000004ff197e24 */ /* 0x000fca000f8e00ff */
[----:B------:R-:W-:-:S04]  /*dfd0*/  SHF.L.U32 R25, R25, 0x1f, RZ ;  /* 0x0000001f19197819 */ /* 0x000fc800000006ff */
[----:B------:R-:W0:Y:S02]  /*dfe0*/  SYNCS.PHASECHK.TRANS64.TRYWAIT P4, [R16+URZ+0x28400], R25 ;  /* 0x02840019100075a7 */ /* 0x000e24000808017f */
[----:B0-----:R-:W-:Y:S05]  /*dff0*/  @!P4 BRA `(.L_x_1537) ;  /* 0x000001f4002cc947 */ /* 0x001fea0003800000 */
.L_x_1861:
[----:B------:R-:W-:Y:S05]  /*e000*/  BSYNC B1 ;  /* 0x0000000000017941 */ /* 0x000fea0003800000 */
.L_x_1536:
[----:B------:R-:W-:Y:S04]  /*e010*/  BSSY B1, `(.L_x_1538) ;  /* 0x0000101000017945 */ /* 0x000fe80003800000 */
[----:B------:R-:W-:Y:S05]  /*e020*/  @P3 BRA `(.L_x_1539) ;  /* 0x0000000c00fc3947 */ /* 0x000fea0003800000 */
[----:B------:R-:W-:Y:S02]  /*e030*/  SHF.R.U32.HI R24, RZ, 0x8, R44 ;  /* 0x00000008ff187819 */ /* 0x000fe4000001162c */
[----:B------:R-:W-:Y:S02]  /*e040*/  LOP3.LUT R26, R44, 0xff, RZ, 0xc0, !PT ;  /* 0x000000ff2c1a7812 */ /* 0x000fe400078ec0ff */
[----:B0-----:R-:W-:Y:S02]  /*e050*/  LOP3.LUT R25, R24, 0xff, RZ, 0xc0, !PT ;  /* 0x000000ff18197812 */ /* 0x001fe400078ec0ff */
[----:B------:R-:W-:Y:S02]  /*e060*/  LEA.HI R24, R52, R3, RZ, 0x1c ;  /* 0x0000000334187211 */ /* 0x000fe400078fe0ff */
[----:B------:R-:W-:Y:S02]  /*e070*/  PRMT R55, R25, 0x7604, R26 ;  /* 0x0000760419377816 */ /* 0x000fe4000000001a */
[----:B------:R-:W-:-:S02]  /*e080*/  SHF.R.S32.HI R25, RZ, 0x1f, R24 ;  /* 0x0000001fff197819 */ /* 0x000fc40000011418 */
[----:B------:R-:W-:Y:S02]  /*e090*/  SHF.R.U32.HI R27, RZ, 0x8, R45 ;  /* 0x00000008ff1b7819 */ /* 0x000fe4000001162d */
[----:B------:R-:W-:Y:S01]  /*e0a0*/  LEA.HI R25, R25, R24, RZ, 0x3 ;  /* 0x0000001819197211 */ /* 0x000fe200078f18ff */
[----:B------:R-:W-:Y:S01]  /*e0b0*/  IMAD.SHL.U32 R24, R24, 0x10, RZ ;  /* 0x0000001018187824 */ /* 0x000fe200078e00ff */
[----:B------:R-:W-:Y:S02]  /*e0c0*/  LOP3.LUT R32, R45, 0xff, RZ, 0xc0, !PT ;  /* 0x000000ff2d207812 */ /* 0x000fe400078ec0ff */
[----:B------:R-:W-:Y:S01]  /*e0d0*/  LOP3.LUT R27, R27, 0xff, RZ, 0xc0, !PT ;  /* 0x000000ff1b1b7812 */ /* 0x000fe200078ec0ff */
[----:B------:R-:W-:Y:S01]  /*e0e0*/  IMAD.SHL.U32 R25, R25, 0x800, RZ ;  /* 0x0000080019197824 */ /* 0x000fe200078e00ff */
[----:B------:R-:W-:Y:S02]  /*e0f0*/  SHF.R.U32.HI R26, RZ, 0x8, R46 ;  /* 0x00000008ff1a7819 */ /* 0x000fe4000001162e */
[----:B------:R-:W-:-:S02]  /*e100*/  SHF.R.U32.HI R33, RZ, 0x8, R47 ;  /* 0x00000008ff217819 */ /* 0x000fc4000001162f */
[----:B------:R-:W-:Y:S02]  /*e110*/  LOP3.LUT R24, R209, 0x70, R24, 0xf8, !PT ;  /* 0x00000070d1187812 */ /* 0x000fe400078ef818 */
[----:B------:R-:W-:Y:S02]  /*e120*/  SHF.R.U32.HI R53, RZ, 0x3, R209 ;  /* 0x00000003ff357819 */ /* 0x000fe400000116d1 */
[----:B------:R-:W-:Y:S02]  /*e130*/  PRMT R57, R27, 0x7604, R32 ;  /* 0x000076041b397816 */ /* 0x000fe40000000020 */
[----:B------:R-:W-:Y:S02]  /*e140*/  LOP3.LUT R27, R26, 0xff, RZ, 0xc0, !PT ;  /* 0x000000ff1a1b7812 */ /* 0x000fe400078ec0ff */
[----:B------:R-:W-:Y:S02]  /*e150*/  LOP3.LUT R32, R46, 0xff, RZ, 0xc0, !PT ;  /* 0x000000ff2e207812 */ /* 0x000fe400078ec0ff */
[----:B------:R-:W-:-:S02]  /*e160*/  LOP3.LUT R34, R47, 0xff, RZ, 0xc0, !PT ;  /* 0x000000ff2f227812 */ /* 0x000fc400078ec0ff */
[----:B------:R-:W-:Y:S02]  /*e170*/  SHF.R.U32.HI R35, RZ, 0x8, R48 ;  /* 0x00000008ff237819 */ /* 0x000fe40000011630 */
[----:B------:R-:W-:Y:S02]  /*e180*/  LOP3.LUT R33, R33, 0xff, RZ, 0xc0, !PT ;  /* 0x000000ff21217812 */ /* 0x000fe400078ec0ff */
[----:B------:R-:W-:Y:S02]  /*e190*/  LOP3.LUT R26, R24, R53, RZ, 0x3c, !PT ;  /* 0x00000035181a7212 */ /* 0x000fe400078e3cff */
[----:B------:R-:W-:Y:S02]  /*e1a0*/  LOP3.LUT R24, R25, 0xffffc000, RZ, 0xc0, !PT ;  /* 0xffffc00019187812 */ /* 0x000fe400078ec0ff */
[----:B------:R-:W-:Y:S02]  /*e1b0*/  LOP3.LUT R54, R48, 0xff, RZ, 0xc0, !PT ;  /* 0x000000ff30367812 */ /* 0x000fe400078ec0ff */
[----:B------:R-:W-:-:S02]  /*e1c0*/  LOP3.LUT R35, R35, 0xff, RZ, 0xc0, !PT ;  /* 0x000000ff23237812 */ /* 0x000fc400078ec0ff */
[----:B------:R-:W-:Y:S02]  /*e1d0*/  PRMT R59, R27, 0x7604, R32 ;  /* 0x000076041b3b7816 */ /* 0x000fe40000000020 */
[----:B------:R-:W-:Y:S02]  /*e1e0*/  PRMT R61, R33, 0x7604, R34 ;  /* 0x00007604213d7816 */ /* 0x000fe40000000022 */
[----:B------:R-:W-:Y:S02]  /*e1f0*/  IADD3 R53, R26, R24, R213 ;  /* 0x000000181a357210 */ /* 0x000fe40007ffe0d5 */
[----:B------:R-:W-:Y:S01]  /*e200*/  SHF.R.U32.HI R32, RZ, 0x8, R49 ;  /* 0x00000008ff207819 */ /* 0x000fe20000011631 */
[----:B------:R-:W-:Y:S01]  /*e210*/  LDS.128 R24, [R214+0x18000] ;  /* 0x01800000d6187984 */ /* 0x000fe20000000c00 */
[----:B------:R-:W-:Y:S01]  /*e220*/  SHF.R.U32.HI R34, RZ, 0x8, R50 ;  /* 0x00000008ff227819 */ /* 0x000fe20000011632 */
[----:B------:R-:W-:Y:S01]  /*e230*/  IMAD.IADD R53, R16, 0x1, R53 ;  /* 0x0000000110357824 */ /* 0x000fe200078e0235 */
[----:B------:R-:W-:-:S02]  /*e240*/  PRMT R63, R35, 0x7604, R54 ;  /* 0x00007604233f7816 */ /* 0x000fc40000000036 */
[----:B------:R-:W-:Y:S02]  /*e250*/  LOP3.LUT R33, R49, 0xff, RZ, 0xc0, !PT ;  /* 0x000000ff31217812 */ /* 0x000fe400078ec0ff */
[----:B------:R-:W-:Y:S02]  /*e260*/  LOP3.LUT R35, R50, 0xff, RZ, 0xc0, !PT ;  /* 0x000000ff32237812 */ /* 0x000fe400078ec0ff */
[----:B------:R-:W-:Y:S02]  /*e270*/  LOP3.LUT R32, R32, 0xff, RZ, 0xc0, !PT ;  /* 0x000000ff20207812 */ /* 0x000fe400078ec0ff */
[----:B------:R-:W-:Y:S02]  /*e280*/  LOP3.LUT R34, R34, 0xff, RZ, 0xc0, !PT ;  /* 0x000000ff22227812 */ /* 0x000fe400078ec0ff */
[----:B------:R-:W-:Y:S02]  /*e290*/  PRMT R67, R32, 0x7604, R33 ;  /* 0x0000760420437816 */ /* 0x000fe40000000021 */
[----:B------:R-:W-:-:S02]  /*e2a0*/  PRMT R69, R34, 0x7604, R35 ;  /* 0x0000760422457816 */ /* 0x000fc40000000023 */
[----:B------:R-:W0:Y:S01]  /*e2b0*/  LDS.128 R32, [R53+0x18000] ;  /* 0x0180000035207984 */ /* 0x000e220000000c00 */
[----:B------:R-:W-:Y:S02]  /*e2c0*/  SHF.R.U32.HI R54, RZ, 0x8, R51 ;  /* 0x00000008ff367819 */ /* 0x000fe40000011633 */
[----:B------:R-:W-:Y:S02]  /*e2d0*/  SHF.R.U32.HI R56, RZ, 0x10, R45 ;  /* 0x00000010ff387819 */ /* 0x000fe4000001162d */
[----:B------:R-:W-:Y:S02]  /*e2e0*/  LOP3.LUT R65, R51, 0xff, RZ, 0xc0, !PT ;  /* 0x000000ff33417812 */ /* 0x000fe400078ec0ff */
[----:B------:R-:W-:Y:S02]  /*e2f0*/  LOP3.LUT R54, R54, 0xff, RZ, 0xc0, !PT ;  /* 0x000000ff36367812 */ /* 0x000fe400078ec0ff */
[----:B------:R-:W-:Y:S02]  /*e300*/  LOP3.LUT R56, R56, 0xff, RZ, 0xc0, !PT ;  /* 0x000000ff38387812 */ /* 0x000fe400078ec0ff */
[----:B------:R-:W-:-:S02]  /*e310*/  PRMT R71, R54, 0x7604, R65 ;  /* 0x0000760436477816 */ /* 0x000fc40000000041 */
[----:B------:R-:W-:Y:S02]  /*e320*/  SHF.R.U32.HI R58, RZ, 0x10, R46 ;  /* 0x00000010ff3a7819 */ /* 0x000fe4000001162e */
[----:B------:R-:W-:Y:S02]  /*e330*/  SHF.R.U32.HI R54, RZ, 0x10, R44 ;  /* 0x00000010ff367819 */ /* 0x000fe4000001162c */
[----:B------:R-:W-:Y:S02]  /*e340*/  PRMT R57, R56, 0x7054, R57 ;  /* 0x0000705438397816 */ /* 0x000fe40000000039 */
[----:B------:R-:W-:Y:S02]  /*e350*/  SHF.R.U32.HI R56, RZ, 0x10, R49 ;  /* 0x00000010ff387819 */ /* 0x000fe40000011631 */
[----:B------:R-:W-:Y:S02]  /*e360*/  LOP3.LUT R58, R58, 0xff, RZ, 0xc0, !PT ;  /* 0x000000ff3a3a7812 */ /* 0x000fe400078ec0ff */
[----:B------:R-:W-:-:S02]  /*e370*/  LOP3.LUT R54, R54, 0xff, RZ, 0xc0, !PT ;  /* 0x000000ff36367812 */ /* 0x000fc400078ec0ff */
[----:B------:R-:W-:Y:S02]  /*e380*/  LOP3.LUT R56, R56, 0xff, RZ, 0xc0, !PT ;  /* 0x000000ff38387812 */ /* 0x000fe400078ec0ff */
[----:B------:R-:W-:Y:S02]  /*e390*/  PRMT R59, R58, 0x7054, R59 ;  /* 0x000070543a3b7816 */ /* 0x000fe4000000003b */
[----:B------:R-:W-:Y:S02]  /*e3a0*/  SHF.R.U32.HI R60, RZ, 0x10, R47 ;  /* 0x00000010ff3c7819 */ /* 0x000fe4000001162f */
[----:B------:R-:W-:Y:S02]  /*e3b0*/  PRMT R55, R54, 0x7054, R55 ;  /* 0x0000705436377816 */ /* 0x000fe40000000037 */
[----:B------:R-:W-:Y:S02]  /*e3c0*/  SHF.R.U32.HI R58, RZ, 0x10, R50 ;  /* 0x00000010ff3a7819 */ /* 0x000fe40000011632 */
[----:B------:R-:W-:-:S02]  /*e3d0*/  SHF.R.U32.HI R54, RZ, 0x10, R48 ;  /* 0x00000010ff367819 */ /* 0x000fc40000011630 */
[----:B------:R-:W-:Y:S02]  /*e3e0*/  PRMT R67, R56, 0x7054, R67 ;  /* 0x0000705438437816 */ /* 0x000fe40000000043 */
[----:B------:R-:W-:Y:S02]  /*e3f0*/  LOP3.LUT R60, R60, 0xff, RZ, 0xc0, !PT ;  /* 0x000000ff3c3c7812 */ /* 0x000fe400078ec0ff */
[----:B------:R-:W-:Y:S02]  /*e400*/  LOP3.LUT R58, R58, 0xff, RZ, 0xc0, !PT ;  /* 0x000000ff3a3a7812 */ /* 0x000fe400078ec0ff */
[----:B------:R-:W-:Y:S02]  /*e410*/  LOP3.LUT R54, R54, 0xff, RZ, 0xc0, !PT ;  /* 0x000000ff36367812 */ /* 0x000fe400078ec0ff */
[----:B------:R-:W-:Y:S02]  /*e420*/  LOP3.LUT R67, R67, 0xff000000, R49, 0xf8, !PT ;  /* 0xff00000043437812 */ /* 0x000fe400078ef831 */
[----:B------:R-:W-:-:S02]  /*e430*/  PRMT R61, R60, 0x7054, R61 ;  /* 0x000070543c3d7816 */ /* 0x000fc4000000003d */
[----:B------:R-:W-:Y:S02]  /*e440*/  PRMT R69, R58, 0x7054, R69 ;  /* 0x000070543a457816 */ /* 0x000fe40000000045 */
[----:B------:R-:W-:Y:S02]  /*e450*/  PRMT R65, R54, 0x7054, R63 ;  /* 0x0000705436417816 */ /* 0x000fe4000000003f */
[----:B------:R-:W-:Y:S02]  /*e460*/  LOP3.LUT R58, R57, 0xff000000, R45, 0xf8, !PT ;  /* 0xff000000393a7812 */ /* 0x000fe400078ef82d */
[----:B------:R-:W-:Y:S02]  /*e470*/  F2FP.F16.E4M3.UNPACK_B R68, R67 ;  /* 0x00000043ff44723e */ /* 0x000fe400020006ff */
[----:B0-----:R-:W-:Y:S02]  /*e480*/  F2FP.F16.E4M3.UNPACK_B R56, R33 ;  /* 0x00000021ff38723e */ /* 0x001fe400020006ff */
[----:B------:R-:W-:Y:S01]  /*e490*/  LOP3.LUT R63, R61, 0xff000000, R47, 0xf8, !PT ;  /* 0xff0000003d3f7812 */ /* 0x000fe200078ef82f */
[----:B------:R-:W-:Y:S01]  /*e4a0*/  HADD2.F32 R70, -RZ, R68.H0_H0 ;  /* 0x20000044ff467230 */ /* 0x000fe20000004100 */
[----:B------:R-:W-:-:S02]  /*e4b0*/  LOP3.LUT R54, R55, 0xff000000, R44, 0xf8, !PT ;  /* 0xff00000037367812 */ /* 0x000fc400078ef82c */
[----:B------:R-:W-:Y:S02]  /*e4c0*/  LOP3.LUT R47, R65, 0xff000000, R48, 0xf8, !PT ;  /* 0xff000000412f7812 */ /* 0x000fe400078ef830 */
[----:B------:R-:W-:Y:S02]  /*e4d0*/  F2FP.F16.E4M3.UNPACK_B R61, R58 ;  /* 0x0000003aff3d723e */ /* 0x000fe400020006ff */
[-C--:B------:R-:W-:Y:S02]  /*e4e0*/  F2FP.F16.E4M3.UNPACK_B R48, R25.reuse ;  /* 0x00000019ff30723e */ /* 0x080fe400020006ff */
[----:B------:R-:W-:Y:S01]  /*e4f0*/  F2FP.F16.E4M3.UNPACK_B R55, R25.H1 ;  /* 0x00000019ff37723e */ /* 0x000fe200030006ff */
[----:B------:R-:W-:Y:S01]  /*e500*/  HADD2.F32 R25, -RZ, R56.H0_H0 ;  /* 0x20000038ff197230 */ /* 0x000fe20000004100 */
[----:B------:R-:W-:Y:S01]  /*e510*/  LOP3.LUT R44, R59, 0xff000000, R46, 0xf8, !PT ;  /* 0xff0000003b2c7812 */ /* 0x000fe200078ef82e */
[--C-:B------:R-:W-:Y:S01]  /*e520*/  HADD2.F32 R66, -RZ, R61.reuse.H0_H0 ;  /* 0x2000003dff427230 */ /* 0x100fe20000004100 */
[----:B------:R-:W-:Y:S01]  /*e530*/  LOP3.LUT R45, R69, 0xff000000, R50, 0xf8, !PT ;  /* 0xff000000452d7812 */ /* 0x000fe200078ef832 */
[----:B------:R-:W-:Y:S01]  /*e540*/  HADD2.F32 R49, -RZ, R48.H0_H0 ;  /* 0x20000030ff317230 */ /* 0x000fe20000004100 */
[----:B------:R-:W-:Y:S01]  /*e550*/  SHF.R.U32.HI R60, RZ, 0x10, R51 ;  /* 0x00000010ff3c7819 */ /* 0x000fe20000011633 */
[----:B------:R-:W-:Y:S01]  /*e560*/  HADD2.F32 R69, -RZ, R68.H1_H1 ;  /* 0x30000044ff457230 */ /* 0x000fe20000004100 */
[-C--:B------:R-:W-:Y:S01]  /*e570*/  F2FP.F16.E4M3.UNPACK_B R50, R32.reuse ;  /* 0x00000020ff32723e */ /* 0x080fe200020006ff */
[----:B------:R-:W-:Y:S01]  /*e580*/  HADD2.F32 R56, -RZ, R56.H1_H1 ;  /* 0x30000038ff387230 */ /* 0x000fe20000004100 */
[----:B------:R-:W-:Y:S01]  /*e590*/  F2FP.F16.E4M3.UNPACK_B R59, R32.H1 ;  /* 0x00000020ff3b723e */ /* 0x000fe200030006ff */
[C---:B------:R-:W-:Y:S01]  /*e5a0*/  FMUL.FTZ R32, R25.reuse, R70 ;  /* 0x0000004619207220 */ /* 0x040fe20000410000 */
[----:B------:R-:W-:Y:S01]  /*e5b0*/  F2FP.F16.E4M3.UNPACK_B R57, R33.H1 ;  /* 0x00000021ff39723e */ /* 0x000fe200030006ff */
[-C--:B------:R-:W-:Y:S01]  /*e5c0*/  FMUL.FTZ R33, R25, R66.reuse ;  /* 0x0000004219217220 */ /* 0x080fe20000410000 */
[----:B------:R-:W-:Y:S01]  /*e5d0*/  F2FP.F16.E4M3.UNPACK_B R67, R67.H1 ;  /* 0x00000043ff43723e */ /* 0x000fe200030006ff */
[C---:B------:R-:W-:Y:S01]  /*e5e0*/  FFMA.FTZ R25, R49.reuse, R66, -R32 ;  /* 0x0000004231197223 */ /* 0x040fe20000010820 */
[----:B------:R-:W-:Y:S01]  /*e5f0*/  F2FP.F16.E4M3.UNPACK_B R58, R58.H1 ;  /* 0x0000003aff3a723e */ /* 0x000fe200030006ff */
[----:B------:R-:W-:Y:S01]  /*e600*/  HADD2.F32 R61, -RZ, R61.H1_H1 ;  /* 0x3000003dff3d7230 */ /* 0x000fe20000004100 */
[----:B------:R-:W-:Y:S01]  /*e610*/  LOP3.LUT R60, R60, 0xff, RZ, 0xc0, !PT ;  /* 0x000000ff3c3c7812 */ /* 0x000fe200078ec0ff */
[----:B------:R-:W-:Y:S01]  /*e620*/  HADD2.F32 R66, -RZ, R67.H0_H0 ;  /* 0x20000043ff427230 */ /* 0x000fe20000004100 */
[-C--:B------:R-:W-:Y:S01]  /*e630*/  F2FP.F16.E4M3.UNPACK_B R62, R35.reuse ;  /* 0x00000023ff3e723e */ /* 0x080fe200020006ff */
[----:B------:R-:W-:Y:S01]  /*e640*/  HADD2.F32 R32, -RZ, R57.H0_H0 ;  /* 0x20000039ff207230 */ /* 0x000fe20000004100 */
[----:B------:R-:W-:Y:S01]  /*e650*/  F2FP.F16.E4M3.UNPACK_B R65, R35.H1 ;  /* 0x00000023ff41723e */ /* 0x000fe200030006ff */
[----:B------:R-:W-:Y:S01]  /*e660*/  HADD2.F32 R35, -RZ, R58.H0_H0 ;  /* 0x2000003aff237230 */ /* 0x000fe20000004100 */
[----:B------:R-:W-:Y:S01]  /*e670*/  PRMT R71, R60, 0x7054, R71 ;  /* 0x000070543c477816 */ /* 0x000fe20000000047 */
[----:B------:R-:W-:Y:S01]  /*e680*/  FFMA.FTZ R33, R49, R70, R33 ;  /* 0x0000004631217223 */ /* 0x000fe20000010021 */
[----:B------:R-:W-:-:S02]  /*e690*/  HADD2.F32 R48, -RZ, R48.H1_H1 ;  /* 0x30000030ff307230 */ /* 0x000fc40000004100 */
[C---:B------:R-:W-:Y:S01]  /*e6a0*/  FMUL.FTZ R73, R56.reuse, R69 ;  /* 0x0000004538497220 */ /* 0x040fe20000410000 */
[----:B------:R-:W-:Y:S02]  /*e6b0*/  HADD2.F32 R49, -RZ, R55.H0_H0 ;  /* 0x20000037ff317230 */ /* 0x000fe40000004100 */
[----:B------:R-:W-:Y:S01]  /*e6c0*/  FMUL.FTZ R56, R56, R61 ;  /* 0x0000003d38387220 */ /* 0x000fe20000410000 */
[CC--:B------:R-:W-:Y:S01]  /*e6d0*/  FMUL.FTZ R68, R32.reuse, R66.reuse ;  /* 0x0000004220447220 */ /* 0x0c0fe20000410000 */
[----:B------:R-:W-:Y:S01]  /*e6e0*/  LOP3.LUT R71, R71, 0xff000000, R51, 0xf8, !PT ;  /* 0xff00000047477812 */ /* 0x000fe200078ef833 */
[----:B------:R-:W-:Y:S01]  /*e6f0*/  FMUL.FTZ R75, R32, R35 ;  /* 0x00000023204b7220 */ /* 0x000fe20000410000 */
[C---:B------:R-:W-:Y:S01]  /*e700*/  FFMA.FTZ R32, R48.reuse, R61, -R73 ;  /* 0x0000003d30207223 */ /* 0x040fe20000010849 */
[----:B------:R-:W-:Y:S01]  /*e710*/  FFMA.FTZ R48, R48, R69, R56 ;  /* 0x0000004530307223 */ /* 0x000fe20000010038 */
[C---:B------:R-:W-:Y:S01]  /*e720*/  FFMA.FTZ R35, R49.reuse, R35, -R68 ;  /* 0x0000002331237223 */ /* 0x040fe20000010844 */
[----:B------:R-:W-:Y:S01]  /*e730*/  FFMA.FTZ R49, R49, R66, R75 ;  /* 0x0000004231317223 */ /* 0x000fe2000001004b */
[----:B------:R-:W-:Y:S01]  /*e740*/  F2FP.F16.E4M3.UNPACK_B R69, R71 ;  /* 0x00000047ff45723e */ /* 0x000fe200020006ff */
[----:B------:R-:W-:Y:S01]  /*e750*/  HADD2.F32 R68, -RZ, R67.H1_H1 ;  /* 0x30000043ff447230 */ /* 0x000fe20000004100 */
[----:B------:R-:W-:Y:S01]  /*e760*/  F2FP.F16.E4M3.UNPACK_B R66, R63 ;  /* 0x0000003fff42723e */ /* 0x000fe200020006ff */
[----:B------:R-:W-:Y:S01]  /*e770*/  HADD2.F32 R57, -RZ, R57.H1_H1 ;  /* 0x30000039ff397230 */ /* 0x000fe20000004100 */
[-C--:B------:R-:W-:Y:S01]  /*e780*/  F2FP.F16.E4M3.UNPACK_B R60, R27.reuse ;  /* 0x0000001bff3c723e */ /* 0x080fe200020006ff */
[----:B------:R-:W-:Y:S01]  /*e790*/  HADD2.F32 R58, -RZ, R58.H1_H1 ;  /* 0x3000003aff3a7230 */ /* 0x000fe20000004100 */
[----:B------:R-:W-:Y:S01]  /*e7a0*/  F2FP.F16.E4M3.UNPACK_B R64, R27.H1 ;  /* 0x0000001bff40723e */ /* 0x000fe200030006ff */
[----:B------:R-:W-:-:S02]  /*e7b0*/  HADD2.F32 R70, -RZ, R69.H0_H0 ;  /* 0x20000045ff467230 */ /* 0x000fc40000004100 */
[C---:B------:R-:W-:Y:S01]  /*e7c0*/  FMUL.FTZ R72, R57.reuse, R68 ;  /* 0x0000004439487220 */ /* 0x040fe20000410000 */
[----:B------:R-:W-:Y:S02]  /*e7d0*/  HADD2.F32 R56, -RZ, R62.H0_H0 ;  /* 0x2000003eff387230 */ /* 0x000fe40000004100 */
[----:B------:R-:W-:Y:S01]  /*e7e0*/  FMUL.FTZ R57, R57, R58 ;  /* 0x0000003a39397220 */ /* 0x000fe20000410000 */
[----:B------:R-:W-:Y:S01]  /*e7f0*/  HADD2.F32 R67, -RZ, R66.H0_H0 ;  /* 0x20000042ff437230 */ /* 0x000fe20000004100 */
[----:B------:R-:W-:Y:S01]  /*e800*/  F2FP.F16.E4M3.UNPACK_B R51, R24.H1 ;  /* 0x00000018ff33723e */ /* 0x000fe200030006ff */
[----:B------:R-:W-:Y:S02]  /*e810*/  HADD2.F32 R55, -RZ, R55.H1_H1 ;  /* 0x30000037ff377230 */ /* 0x000fe40000004100 */
[C---:B------:R-:W-:Y:S01]  /*e820*/  FMUL.FTZ R74, R56.reuse, R70 ;  /* 0x00000046384a7220 */ /* 0x040fe20000410000 */
[----:B------:R-:W-:Y:S02]  /*e830*/  HADD2.F32 R61, -RZ, R60.H0_H0 ;  /* 0x2000003cff3d7230 */ /* 0x000fe40000004100 */
[----:B------:R-:W-:Y:S01]  /*e840*/  FMUL.FTZ R73, R56, R67 ;  /* 0x0000004338497220 */ /* 0x000fe20000410000 */
[----:B------:R-:W-:-:S02]  /*e850*/  HADD2.F32 R69, -RZ, R69.H1_H1 ;  /* 0x30000045ff457230 */ /* 0x000fc40000004100 */
[C---:B------:R-:W-:Y:S01]  /*e860*/  FFMA.FTZ R56, R55.reuse, R58, -R72 ;  /* 0x0000003a37387223 */ /* 0x040fe20000010848 */
[----:B------:R-:W-:Y:S01]  /*e870*/  FFMA.FTZ R58, R55, R68, R57 ;  /* 0x00000044373a7223 */ /* 0x000fe20000010039 */
[C---:B------:R-:W-:Y:S01]  /*e880*/  FFMA.FTZ R57, R61.reuse, R67, -R74 ;  /* 0x000000433d397223 */ /* 0x040fe2000001084a */
[----:B------:R-:W-:Y:S01]  /*e890*/  F2FP.F16.E4M3.UNPACK_B R72, R71.H1 ;  /* 0x00000047ff48723e */ /* 0x000fe200030006ff */
[----:B------:R-:W-:Y:S01]  /*e8a0*/  HADD2.F32 R67, -RZ, R66.H1_H1 ;  /* 0x30000042ff437230 */ /* 0x000fe20000004100 */
[----:B------:R-:W-:Y:S01]  /*e8b0*/  F2FP.F16.E4M3.UNPACK_B R66, R63.H1 ;  /* 0x0000003fff42723e */ /* 0x000fe200030006ff */
[----:B------:R-:W-:Y:S01]  /*e8c0*/  FFMA.FTZ R55, R61, R70, R73 ;  /* 0x000000463d377223 */ /* 0x000fe20000010049 */
[----:B------:R-:W-:Y:S01]  /*e8d0*/  HADD2.F32 R62, -RZ, R62.H1_H1 ;  /* 0x3000003eff3e7230 */ /* 0x000fe20000004100 */
[----:B------:R-:W-:Y:S01]  /*e8e0*/  F2FP.F16.E4M3.UNPACK_B R46, R24 ;  /* 0x00000018ff2e723e */ /* 0x000fe200020006ff */
[----:B------:R-:W-:Y:S01]  /*e8f0*/  HADD2.F32 R70, -RZ, R72.H0_H0 ;  /* 0x20000048ff467230 */ /* 0x000fe20000004100 */
[----:B------:R-:W-:Y:S01]  /*e900*/  F2FP.F16.E4M3.UNPACK_B R24, R26 ;  /* 0x0000001aff18723e */ /* 0x000fe200020006ff */
[----:B------:R-:W-:-:S02]  /*e910*/  HADD2.F32 R61, -RZ, R65.H0_H0 ;  /* 0x20000041ff3d7230 */ /* 0x000fc40000004100 */
[C---:B------:R-:W-:Y:S01]  /*e920*/  FMUL.FTZ R71, R62.reuse, R69 ;  /* 0x000000453e477220 */ /* 0x040fe20000410000 */
[----:B------:R-:W-:Y:S02]  /*e930*/  HADD2.F32 R68, -RZ, R66.H0_H0 ;  /* 0x20000042ff447230 */ /* 0x000fe40000004100 */
[----:B------:R-:W-:Y:S01]  /*e940*/  FMUL.FTZ R74, R62, R67 ;  /* 0x000000433e4a7220 */ /* 0x000fe20000410000 */
[----:B------:R-:W-:Y:S02]  /*e950*/  HADD2.F32 R60, -RZ, R60.H1_H1 ;  /* 0x3000003cff3c7230 */ /* 0x000fe40000004100 */
[C---:B------:R-:W-:Y:S01]  /*e960*/  FMUL.FTZ R76, R61.reuse, R70 ;  /* 0x000000463d4c7220 */ /* 0x040fe20000410000 */
[----:B------:R-:W-:Y:S02]  /*e970*/  HADD2.F32 R63, -RZ, R64.H0_H0 ;  /* 0x20000040ff3f7230 */ /* 0x000fe40000004100 */
[----:B------:R-:W-:Y:S01]  /*e980*/  FMUL.FTZ R73, R61, R68 ;  /* 0x000000443d497220 */ /* 0x000fe20000410000 */
[----:B------:R-:W-:-:S02]  /*e990*/  HADD2.F32 R65, -RZ, R65.H1_H1 ;  /* 0x30000041ff417230 */ /* 0x000fc40000004100 */
[C---:B------:R-:W-:Y:S01]  /*e9a0*/  FFMA.FTZ R62, R60.reuse, R67, -R71 ;  /* 0x000000433c3e7223 */ /* 0x040fe20000010847 */
[----:B------:R-:W-:Y:S01]  /*e9b0*/  F2FP.F16.E4M3.UNPACK_B R71, R47.H1 ;  /* 0x0000002fff47723e */ /* 0x000fe200030006ff */
[C---:B------:R-:W-:Y:S01]  /*e9c0*/  FFMA.FTZ R61, R63.reuse, R68, -R76 ;  /* 0x000000443f3d7223 */ /* 0x040fe2000001084c */
[----:B------:R-:W-:Y:S01]  /*e9d0*/  F2FP.F16.E4M3.UNPACK_B R68, R54.H1 ;  /* 0x00000036ff44723e */ /* 0x000fe200030006ff */
[----:B------:R-:W-:Y:S01]  /*e9e0*/  FFMA.FTZ R63, R63, R70, R73 ;  /* 0x000000463f3f7223 */ /* 0x000fe20000010049 */
[----:B------:R-:W-:Y:S02]  /*e9f0*/  HADD2.F32 R70, -RZ, R66.H1_H1 ;  /* 0x30000042ff467230 */ /* 0x000fe40000004100 */
[----:B------:R-:W-:Y:S01]  /*ea00*/  FFMA.FTZ R60, R60, R69, R74 ;  /* 0x000000453c3c7223 */ /* 0x000fe2000001004a */
[----:B------:R-:W-:Y:S01]  /*ea10*/  HADD2.F32 R73, -RZ, R72.H1_H1 ;  /* 0x30000048ff497230 */ /* 0x000fe20000004100 */
[----:B------:R-:W-:Y:S01]  /*ea20*/  F2FP.F16.E4M3.UNPACK_B R27, R26.H1 ;  /* 0x0000001aff1b723e */ /* 0x000fe200030006ff */
        /* <DEDUP_REMOVED lines=11> */
[-C--:B------:R-:W-:Y:S01]  /*eae0*/  FMUL.FTZ R75, R64, R69.reuse ;  /* 0x00000045404b7220 */ /* 0x080fe20000410000 */
[----:B------:R-:W-:Y:S01]  /*eaf0*/  FFMA.FTZ R64, R66, R70, -R77 ;  /* 0x0000004642407223 */ /* 0x000fe2000001084d */
[C---:B------:R-:W-:Y:S01]  /*eb00*/  FFMA.FTZ R65, R67.reuse, R69, -R74 ;  /* 0x0000004543417223 */ /* 0x040fe2000001084a */
[----:B------:R-:W-:Y:S02]  /*eb10*/  HADD2.F32 R70, -RZ, R68.H1_H1 ;  /* 0x30000044ff467230 */ /* 0x000fe40000004100 */
[----:B------:R-:W-:Y:S01]  /*eb20*/  FFMA.FTZ R67, R67, R72, R75 ;  /* 0x0000004843437223 */ /* 0x000fe2000001004b */
[----:B------:R-:W-:Y:S01]  /*eb30*/  HADD2.F32 R72, -RZ, R71.H1_H1 ;  /* 0x30000047ff487230 */ /* 0x000fe20000004100 */
[----:B------:R-:W-:Y:S01]  /*eb40*/  F2FP.F16.E4M3.UNPACK_B R69, R47 ;  /* 0x0000002fff45723e */ /* 0x000fe200020006ff */
[----:B------:R-:W-:Y:S01]  /*eb50*/  HADD2.F32 R51, -RZ, R51.H1_H1 ;  /* 0x30000033ff337230 */ /* 0x000fe20000004100 */
[----:B------:R-:W-:Y:S01]  /*eb60*/  F2FP.F16.E4M3.UNPACK_B R68, R54 ;  /* 0x00000036ff44723e */ /* 0x000fe200020006ff */
[C---:B------:R-:W-:Y:S01]  /*eb70*/  FMUL.FTZ R47, R59.reuse, R70 ;  /* 0x000000463b2f7220 */ /* 0x040fe20000410000 */
[----:B------:R-:W-:Y:S01]  /*eb80*/  FMUL.FTZ R74, R59, R72 ;  /* 0x000000483b4a7220 */ /* 0x000fe20000410000 */
[----:B------:R-:W-:-:S02]  /*eb90*/  HADD2.F32 R59, -RZ, R69.H0_H0 ;  /* 0x20000045ff3b7230 */ /* 0x000fc40000004100 */
[----:B------:R-:W-:Y:S01]  /*eba0*/  FFMA.FTZ R66, R66, R73, R76 ;  /* 0x0000004942427223 */ /* 0x000fe2000001004c */
[----:B------:R-:W-:Y:S02]  /*ebb0*/  HADD2.F32 R54, -RZ, R50.H0_H0 ;  /* 0x20000032ff367230 */ /* 0x000fe40000004100 */
[C---:B------:R-:W-:Y:S01]  /*ebc0*/  FFMA.FTZ R74, R51.reuse, R70, -R74 ;  /* 0x00000046334a7223 */ /* 0x040fe2000001084a */
[----:B------:R-:W-:Y:S01]  /*ebd0*/  FFMA.FTZ R76, R51, R72, R47 ;  /* 0x00000048334c7223 */ /* 0x000fe2000001002f */
[----:B------:R-:W-:Y:S01]  /*ebe0*/  HADD2.F32 R51, -RZ, R68.H0_H0 ;  /* 0x20000044ff337230 */ /* 0x000fe20000004100 */
[----:B------:R-:W-:Y:S01]  /*ebf0*/  F2FP.SATFINITE.E4M3.F32.PACK_AB_MERGE_C R35, R56, R35, RZ ;  /* 0x000000233823723e */ /* 0x000fe200048070ff */
[----:B------:R-:W-:Y:S02]  /*ec00*/  HADD2.F32 R47, -RZ, R46.H0_H0 ;  /* 0x2000002eff2f7230 */ /* 0x000fe40000004100 */
[----:B------:R-:W-:Y:S01]  /*ec10*/  FMUL.FTZ R70, R54, R59 ;  /* 0x0000003b36467220 */ /* 0x000fe20000410000 */
[----:B------:R-:W-:-:S02]  /*ec20*/  HADD2.F32 R69, -RZ, R69.H1_H1 ;  /* 0x30000045ff457230 */ /* 0x000fc40000004100 */
[-C--:B------:R-:W-:Y:S01]  /*ec30*/  FMUL.FTZ R54, R54, R51.reuse ;  /* 0x0000003336367220 */ /* 0x080fe20000410000 */
[----:B------:R-:W-:Y:S02]  /*ec40*/  HADD2.F32 R50, -RZ, R50.H1_H1 ;  /* 0x30000032ff327230 */ /* 0x000fe40000004100 */
[C---:B------:R-:W-:Y:S01]  /*ec50*/  FFMA.FTZ R70, R47.reuse, R51, -R70 ;  /* 0x000000332f467223 */ /* 0x040fe20000010846 */
[----:B------:R-:W-:Y:S01]  /*ec60*/  HADD2.F32 R51, -RZ, R68.H1_H1 ;  /* 0x30000044ff337230 */ /* 0x000fe20000004100 */
[----:B------:R-:W-:Y:S01]  /*ec70*/  F2FP.F16.E4M3.UNPACK_B R68, R45.H1 ;  /* 0x0000002dff44723e */ /* 0x000fe200030006ff */
[----:B------:R-:W-:Y:S02]  /*ec80*/  HADD2.F32 R46, -RZ, R46.H1_H1 ;  /* 0x3000002eff2e7230 */ /* 0x000fe40000004100 */
[C---:B------:R-:W-:Y:S01]  /*ec90*/  FMUL.FTZ R71, R50.reuse, R69 ;  /* 0x0000004532477220 */ /* 0x040fe20000410000 */
[----:B------:R-:W-:Y:S01]  /*eca0*/  FFMA.FTZ R59, R47, R59, R54 ;  /* 0x0000003b2f3b7223 */ /* 0x000fe20000010036 */
[-C--:B------:R-:W-:Y:S01]  /*ecb0*/  F2FP.F16.E4M3.UNPACK_B R54, R44.reuse.H1 ;  /* 0x0000002cff36723e */ /* 0x080fe200030006ff */
[-C--:B------:R-:W-:Y:S01]  /*ecc0*/  FMUL.FTZ R50, R50, R51.reuse ;  /* 0x0000003332327220 */ /* 0x080fe20000410000 */
[----:B------:R-:W-:Y:S01]  /*ecd0*/  FFMA.FTZ R71, R46, R51, -R71 ;  /* 0x000000332e477223 */ /* 0x000fe20000010847 */
[----:B------:R-:W-:Y:S01]  /*ece0*/  HADD2.F32 R51, -RZ, R68.H0_H0 ;  /* 0x20000044ff337230 */ /* 0x000fe20000004100 */
[----:B------:R-:W-:Y:S01]  /*ecf0*/  F2FP.F16.E4M3.UNPACK_B R44, R44 ;  /* 0x0000002cff2c723e */ /* 0x000fe200020006ff */
[----:B------:R-:W-:-:S02]  /*ed00*/  HADD2.F32 R47, -RZ, R34.H0_H0 ;  /* 0x20000022ff2f7230 */ /* 0x000fc40000004100 */
[----:B------:R-:W-:Y:S01]  /*ed10*/  FFMA.FTZ R72, R46, R69, R50 ;  /* 0x000000452e487223 */ /* 0x000fe20000010032 */
[--C-:B------:R-:W-:Y:S01]  /*ed20*/  HADD2.F32 R50, -RZ, R54.reuse.H0_H0 ;  /* 0x20000036ff327230 */ /* 0x100fe20000004100 */
[----:B------:R-:W-:Y:S01]  /*ed30*/  F2FP.SATFINITE.E4M3.F32.PACK_AB_MERGE_C R49, R58, R49, RZ ;  /* 0x000000313a31723e */ /* 0x000fe200048070ff */
        /* <DEDUP_REMOVED lines=8> */
[----:B------:R-:W-:Y:S01]  /*edc0*/  HADD2.F32 R27, -RZ, R27.H1_H1 ;  /* 0x3000001bff1b7230 */ /* 0x000fe20000004100 */
[----:B------:R-:W-:Y:S01]  /*edd0*/  F2FP.SATFINITE.E4M3.F32.PACK_AB_MERGE_C R63, R66, R63, RZ ;  /* 0x0000003f423f723e */ /* 0x000fe200048070ff */
[--C-:B------:R-:W-:Y:S02]  /*ede0*/  HADD2.F32 R47, -RZ, R44.reuse.H1_H1 ;  /* 0x3000002cff2f7230 */ /* 0x100fe40000004100 */
[C---:B------:R-:W-:Y:S01]  /*edf0*/  FMUL.FTZ R78, R34.reuse, R68 ;  /* 0x00000044224e7220 */ /* 0x040fe20000410000 */
[-C--:B------:R-:W-:Y:S01]  /*ee00*/  FMUL.FTZ R69, R34, R54.reuse ;  /* 0x0000003622457220 */ /* 0x080fe20000410000 */
[----:B------:R-:W-:Y:S01]  /*ee10*/  F2FP.F16.E4M3.UNPACK_B R34, R45 ;  /* 0x0000002dff22723e */ /* 0x000fe200020006ff */
[----:B------:R-:W-:Y:S02]  /*ee20*/  HADD2.F32 R45, -RZ, R44.H0_H0 ;  /* 0x2000002cff2d7230 */ /* 0x000fe40000004100 */
[C---:B------:R-:W-:Y:S01]  /*ee30*/  FFMA.FTZ R77, R27.reuse, R54, -R78 ;  /* 0x000000361b4d7223 */ /* 0x040fe2000001084e */
[----:B------:R-:W-:Y:S01]  /*ee40*/  FFMA.FTZ R68, R27, R68, R69 ;  /* 0x000000441b447223 */ /* 0x000fe20000010045 */
[----:B------:R-:W-:Y:S01]  /*ee50*/  HADD2.F32 R27, -RZ, R26.H0_H0 ;  /* 0x2000001aff1b7230 */ /* 0x000fe20000004100 */
[----:B------:R-:W-:Y:S01]  /*ee60*/  F2FP.SATFINITE.E4M3.F32.PACK_AB_MERGE_C R67, R76, R67, RZ ;  /* 0x000000434c43723e */ /* 0x000fe200048070ff */
[--C-:B------:R-:W-:Y:S01]  /*ee70*/  HADD2.F32 R44, -RZ, R34.reuse.H0_H0 ;  /* 0x20000022ff2c7230 */ /* 0x100fe20000004100 */
[----:B------:R-:W-:Y:S01]  /*ee80*/  F2FP.SATFINITE.E4M3.F32.PACK_AB_MERGE_C R50, R77, R50, RZ ;  /* 0x000000324d32723e */ /* 0x000fe200048070ff */
[----:B------:R-:W-:Y:S01]  /*ee90*/  HADD2.F32 R51, -RZ, R34.H1_H1 ;  /* 0x30000022ff337230 */ /* 0x000fe20000004100 */
[----:B------:R-:W-:Y:S01]  /*eea0*/  F2FP.SATFINITE.E4M3.F32.PACK_AB_MERGE_C R68, R68, R75, RZ ;  /* 0x0000004b4444723e */ /* 0x000fe200048070ff */
[----:B------:R-:W-:-:S02]  /*eeb0*/  HADD2.F32 R34, -RZ, R26.H1_H1 ;  /* 0x3000001aff227230 */ /* 0x000fc40000004100 */
[CC--:B------:R-:W-:Y:S01]  /*eec0*/  FMUL.FTZ R69, R27.reuse, R44.reuse ;  /* 0x0000002c1b457220 */ /* 0x0c0fe20000410000 */
[--C-:B------:R-:W-:Y:S02]  /*eed0*/  HADD2.F32 R26, -RZ, R24.reuse.H0_H0 ;  /* 0x20000018ff1a7230 */ /* 0x100fe40000004100 */
[----:B------:R-:W-:Y:S01]  /*eee0*/  FMUL.FTZ R27, R27, R45 ;  /* 0x0000002d1b1b7220 */ /* 0x000fe20000410000 */
[----:B------:R-:W-:Y:S02]  /*eef0*/  HADD2.F32 R24, -RZ, R24.H1_H1 ;  /* 0x30000018ff187230 */ /* 0x000fe40000004100 */
[C---:B------:R-:W-:Y:S01]  /*ef00*/  FMUL.FTZ R73, R34.reuse, R51 ;  /* 0x0000003322497220 */ /* 0x040fe20000410000 */
[----:B------:R-:W-:Y:S01]  /*ef10*/  FMUL.FTZ R46, R34, R47 ;  /* 0x0000002f222e7220 */ /* 0x000fe20000410000 */
[C---:B------:R-:W-:Y:S01]  /*ef20*/  FFMA.FTZ R69, R26.reuse, R45, -R69 ;  /* 0x0000002d1a457223 */ /* 0x040fe20000010845 */
[----:B------:R-:W-:Y:S01]  /*ef30*/  FFMA.FTZ R34, R26, R44, R27 ;  /* 0x0000002c1a227223 */ /* 0x000fe2000001001b */
[C---:B------:R-:W-:Y:S01]  /*ef40*/  FFMA.FTZ R26, R24.reuse, R47, -R73 ;  /* 0x0000002f181a7223 */ /* 0x040fe20000010849 */
[----:B------:R-:W-:Y:S01]  /*ef50*/  FFMA.FTZ R51, R24, R51, R46 ;  /* 0x0000003318337223 */ /* 0x000fe2000001002e */
[----:B------:R-:W-:-:S02]  /*ef60*/  F2FP.SATFINITE.E4M3.F32.PACK_AB_MERGE_C R27, R64, R61, RZ ;  /* 0x0000003d401b723e */ /* 0x000fc400048070ff */
[----:B------:R-:W-:Y:S02]  /*ef70*/  F2FP.SATFINITE.E4M3.F32.PACK_AB_MERGE_C R24, R74, R65, RZ ;  /* 0x000000414a18723e */ /* 0x000fe400048070ff */
[----:B------:R-:W-:Y:S02]  /*ef80*/  F2FP.SATFINITE.E4M3.F32.PACK_AB_MERGE_C R25, R32, R25, R35 ;  /* 0x000000192019723e */ /* 0x000fe40004807023 */
[----:B------:R-:W-:Y:S02]  /*ef90*/  F2FP.SATFINITE.E4M3.F32.PACK_AB_MERGE_C R27, R62, R57, R27 ;  /* 0x000000393e1b723e */ /* 0x000fe4000480701b */
[----:B------:R-:W-:Y:S02]  /*efa0*/  F2FP.SATFINITE.E4M3.F32.PACK_AB_MERGE_C R24, R71, R70, R24 ;  /* 0x000000464718723e */ /* 0x000fe40004807018 */
[----:B------:R-:W-:Y:S02]  /*efb0*/  F2FP.SATFINITE.E4M3.F32.PACK_AB_MERGE_C R26, R26, R69, R50 ;  /* 0x000000451a1a723e */ /* 0x000fe40004807032 */
[----:B------:R-:W-:-:S02]  /*efc0*/  F2FP.SATFINITE.E4M3.F32.PACK_AB_MERGE_C R33, R48, R33, R49 ;  /* 0x000000213021723e */ /* 0x000fc40004807031 */
[----:B------:R-:W-:Y:S01]  /*efd0*/  F2FP.SATFINITE.E4M3.F32.PACK_AB_MERGE_C R35, R60, R55, R63 ;  /* 0x000000373c23723e */ /* 0x000fe2000480703f */
[----:B------:R1:W-:Y:S01]  /*efe0*/  STS.128 [R214+0x18000], R24 ;  /* 0x01800018d6007388 */ /* 0x0003e20000000c00 */
[----:B------:R-:W-:Y:S02]  /*eff0*/  F2FP.SATFINITE.E4M3.F32.PACK_AB_MERGE_C R32, R72, R59, R67 ;  /* 0x0000003b4820723e */ /* 0x000fe40004807043 */
[----:B------:R-:W-:-:S05]  /*f000*/  F2FP.SATFINITE.E4M3.F32.PACK_AB_MERGE_C R34, R51, R34, R68 ;  /* 0x000000223322723e */ /* 0x000fca0004807044 */
[----:B------:R1:W-:Y:S02]  /*f010*/  STS.128 [R53+0x18000], R32 ;  /* 0x0180002035007388 */ /* 0x0003e40000000c00 */
.L_x_1539:
[----:B------:R-:W-:Y:S05]  /*f020*/  BSYNC B1 ;  /* 0x0000000000017941 */ /* 0x000fea0003800000 */
.L_x_1538:
[----:B------:R-:W-:Y:S04]  /*f030*/  BSSY B1, `(.L_x_1540) ;  /* 0x00000fa000017945 */ /* 0x000fe80003800000 */
[----:B------:R-:W-:Y:S05]  /*f040*/  @P2 BRA `(.L_x_1541) ;  /* 0x0000000c00e02947 */ /* 0x000fea0003800000 */
[----:B------:R-:W2:Y:S01]  /*f050*/  LDL R71, [R1+0xa4] ;  /* 0x0000a40001477983 */ /* 0x000ea20000100800 */
[----:B01---5:R-:W-:Y:S02]  /*f060*/  SHF.R.U32.HI R25, RZ, 0x8, R28 ;  /* 0x00000008ff197819 */ /* 0x023fe4000001161c */
[----:B------:R-:W-:Y:S02]  /*f070*/  LOP3.LUT R24, R28, 0xff, RZ, 0xc0, !PT ;  /* 0x000000ff1c187812 */ /* 0x000fe400078ec0ff */
[----:B------:R-:W-:Y:S02]  /*f080*/  SHF.R.U32.HI R33, RZ, 0x8, R30 ;  /* 0x00000008ff217819 */ /* 0x000fe4000001161e */
[----:B------:R-:W-:Y:S02]  /*f090*/  LOP3.LUT R25, R25, 0xff, RZ, 0xc0, !PT ;  /* 0x000000ff19197812 */ /* 0x000fe400078ec0ff */
[----:B------:R-:W-:Y:S02]  /*f0a0*/  LEA.HI R34, R52, R3, RZ, 0x1c ;  /* 0x0000000334227211 */ /* 0x000fe400078fe0ff */
[----:B------:R-:W-:-:S02]  /*f0b0*/  LOP3.LUT R32, R30, 0xff, RZ, 0xc0, !PT ;  /* 0x000000ff1e207812 */ /* 0x000fc400078ec0ff */
[----:B------:R-:W-:Y:S02]  /*f0c0*/  LOP3.LUT R33, R33, 0xff, RZ, 0xc0, !PT ;  /* 0x000000ff21217812 */ /* 0x000fe400078ec0ff */
[----:B------:R-:W-:Y:S01]  /*f0d0*/  PRMT R45, R25, 0x7604, R24 ;  /* 0x00007604192d7816 */ /* 0x000fe20000000018 */
[----:B------:R-:W-:Y:S01]  /*f0e0*/  IMAD.SHL.U32 R24, R34, 0x10, RZ ;  /* 0x0000001022187824 */ /* 0x000fe200078e00ff */
[----:B------:R-:W-:Y:S02]  /*f0f0*/  SHF.R.S32.HI R25, RZ, 0x1f, R34 ;  /* 0x0000001fff197819 */ /* 0x000fe40000011422 */
[----:B------:R-:W-:Y:S02]  /*f100*/  PRMT R49, R33, 0x7604, R32 ;  /* 0x0000760421317816 */ /* 0x000fe40000000020 */
[----:B------:R-:W-:Y:S02]  /*f110*/  LEA.HI R33, R25, R34, RZ, 0x3 ;  /* 0x0000002219217211 */ /* 0x000fe400078f18ff */
[----:B------:R-:W-:-:S02]  /*f120*/  SHF.R.U32.HI R27, RZ, 0x8, R29 ;  /* 0x00000008ff1b7819 */ /* 0x000fc4000001161d */
[----:B------:R-:W-:Y:S01]  /*f130*/  LOP3.LUT R24, R203, 0x70, R24, 0xf8, !PT ;  /* 0x00000070cb187812 */ /* 0x000fe200078ef818 */
[----:B------:R-:W-:Y:S01]  /*f140*/  IMAD.SHL.U32 R34, R33, 0x800, RZ ;  /* 0x0000080021227824 */ /* 0x000fe200078e00ff */
[----:B------:R-:W-:Y:S02]  /*f150*/  SHF.R.U32.HI R35, RZ, 0x3, R203 ;  /* 0x00000003ff237819 */ /* 0x000fe400000116cb */
[----:B------:R-:W-:Y:S02]  /*f160*/  LOP3.LUT R26, R29, 0xff, RZ, 0xc0, !PT ;  /* 0x000000ff1d1a7812 */ /* 0x000fe400078ec0ff */
[----:B------:R-:W-:Y:S02]  /*f170*/  LOP3.LUT R27, R27, 0xff, RZ, 0xc0, !PT ;  /* 0x000000ff1b1b7812 */ /* 0x000fe400078ec0ff */
[----:B------:R-:W-:Y:S02]  /*f180*/  LOP3.LUT R33, R24, R35, RZ, 0x3c, !PT ;  /* 0x0000002318217212 */ /* 0x000fe400078e3cff */
[----:B------:R-:W-:-:S02]  /*f190*/  LOP3.LUT R34, R34, 0xffffc000, RZ, 0xc0, !PT ;  /* 0xffffc00022227812 */ /* 0x000fc400078ec0ff */
[----:B------:R-:W-:Y:S02]  /*f1a0*/  PRMT R46, R27, 0x7604, R26 ;  /* 0x000076041b2e7816 */ /* 0x000fe4000000001a */
[----:B------:R-:W-:Y:S02]  /*f1b0*/  SHF.R.U32.HI R26, RZ, 0x8, R31 ;  /* 0x00000008ff1a7819 */ /* 0x000fe4000001161f */
[----:B------:R-:W-:Y:S02]  /*f1c0*/  SHF.R.U32.HI R32, RZ, 0x8, R4 ;  /* 0x00000008ff207819 */ /* 0x000fe40000011604 */
[----:B------:R-:W-:Y:S02]  /*f1d0*/  IADD3 R33, R33, R34, R212 ;  /* 0x0000002221217210 */ /* 0x000fe40007ffe0d4 */
[----:B------:R-:W-:Y:S02]  /*f1e0*/  LOP3.LUT R25, R31, 0xff, RZ, 0xc0, !PT ;  /* 0x000000ff1f197812 */ /* 0x000fe400078ec0ff */
[----:B------:R-:W-:Y:S01]  /*f1f0*/  LOP3.LUT R27, R4, 0xff, RZ, 0xc0, !PT ;  /* 0x000000ff041b7812 */ /* 0x000fe200078ec0ff */
[----:B------:R-:W-:Y:S01]  /*f200*/  IMAD.IADD R44, R16, 0x1, R33 ;  /* 0x00000001102c7824 */ /* 0x000fe200078e0221 */
[----:B------:R-:W-:-:S02]  /*f210*/  LOP3.LUT R26, R26, 0xff, RZ, 0xc0, !PT ;  /* 0x000000ff1a1a7812 */ /* 0x000fc400078ec0ff */
[----:B------:R-:W-:Y:S02]  /*f220*/  LOP3.LUT R32, R32, 0xff, RZ, 0xc0, !PT ;  /* 0x000000ff20207812 */ /* 0x000fe400078ec0ff */
[----:B------:R-:W-:Y:S02]  /*f230*/  PRMT R48, R26, 0x7604, R25 ;  /* 0x000076041a307816 */ /* 0x000fe40000000019 */
[----:B------:R-:W-:Y:S02]  /*f240*/  PRMT R53, R32, 0x7604, R27 ;  /* 0x0000760420357816 */ /* 0x000fe4000000001b */
[----:B------:R-:W0:Y:S01]  /*f250*/  LDS.128 R32, [R44+0x18000] ;  /* 0x018000002c207984 */ /* 0x000e220000000c00 */
[----:B------:R-:W-:Y:S02]  /*f260*/  SHF.R.U32.HI R56, RZ, 0x8, R7 ;  /* 0x00000008ff387819 */ /* 0x000fe40000011607 */
[----:B------:R-:W-:Y:S02]  /*f270*/  SHF.R.U32.HI R50, RZ, 0x8, R5 ;  /* 0x00000008ff327819 */ /* 0x000fe40000011605 */
[----:B------:R-:W-:-:S02]  /*f280*/  LOP3.LUT R55, R7, 0xff, RZ, 0xc0, !PT ;  /* 0x000000ff07377812 */ /* 0x000fc400078ec0ff */
[----:B------:R-:W-:Y:S02]  /*f290*/  LOP3.LUT R56, R56, 0xff, RZ, 0xc0, !PT ;  /* 0x000000ff38387812 */ /* 0x000fe400078ec0ff */
[----:B------:R-:W-:Y:S02]  /*f2a0*/  LOP3.LUT R47, R5, 0xff, RZ, 0xc0, !PT ;  /* 0x000000ff052f7812 */ /* 0x000fe400078ec0ff */
[----:B------:R-:W-:Y:S02]  /*f2b0*/  LOP3.LUT R50, R50, 0xff, RZ, 0xc0, !PT ;  /* 0x000000ff32327812 */ /* 0x000fe400078ec0ff */
[----:B------:R-:W-:Y:S02]  /*f2c0*/  SHF.R.U32.HI R54, RZ, 0x8, R6 ;  /* 0x00000008ff367819 */ /* 0x000fe40000011606 */
[----:B------:R-:W-:Y:S02]  /*f2d0*/  PRMT R56, R56, 0x7604, R55 ;  /* 0x0000760438387816 */ /* 0x000fe40000000037 */
[----:B------:R-:W-:-:S02]  /*f2e0*/  PRMT R50, R50, 0x7604, R47 ;  /* 0x0000760432327816 */ /* 0x000fc4000000002f */
[----:B------:R-:W-:Y:S02]  /*f2f0*/  SHF.R.U32.HI R55, RZ, 0x10, R5 ;  /* 0x00000010ff377819 */ /* 0x000fe40000011605 */
[----:B------:R-:W-:Y:S02]  /*f300*/  LOP3.LUT R51, R6, 0xff, RZ, 0xc0, !PT ;  /* 0x000000ff06337812 */ /* 0x000fe400078ec0ff */
[----:B------:R-:W-:Y:S01]  /*f310*/  LOP3.LUT R54, R54, 0xff, RZ, 0xc0, !PT ;  /* 0x000000ff36367812 */ /* 0x000fe200078ec0ff */
[----:B------:R-:W-:Y:S01]  /*f320*/  IMAD.U32 R55, R55, 0x10000, RZ ;  /* 0x0001000037377824 */ /* 0x000fe200078e00ff */
[----:B------:R-:W-:Y:S02]  /*f330*/  SHF.R.U32.HI R47, RZ, 0x10, R29 ;  /* 0x00000010ff2f7819 */ /* 0x000fe4000001161d */
[----:B------:R-:W-:Y:S02]  /*f340*/  SHF.R.U32.HI R59, RZ, 0x10, R7 ;  /* 0x00000010ff3b7819 */ /* 0x000fe40000011607 */
[----:B------:R-:W-:Y:S01]  /*f350*/  PRMT R57, R54, 0x7604, R51 ;  /* 0x0000760436397816 */ /* 0x000fe20000000033 */
[----:B------:R-:W-:Y:S01]  /*f360*/  IMAD.U32 R47, R47, 0x10000, RZ ;  /* 0x000100002f2f7824 */ /* 0x000fe200078e00ff */
[----:B------:R-:W-:Y:S01]  /*f370*/  SHF.R.U32.HI R51, RZ, 0x10, R31 ;  /* 0x00000010ff337819 */ /* 0x000fe2000001161f */
[----:B------:R-:W-:Y:S01]  /*f380*/  IMAD.U32 R59, R59, 0x10000, RZ ;  /* 0x000100003b3b7824 */ /* 0x000fe200078e00ff */
[----:B------:R-:W-:-:S02]  /*f390*/  LOP3.LUT R55, R50, 0xff0000, R55, 0xf8, !PT ;  /* 0x00ff000032377812 */ /* 0x000fc400078ef837 */
[----:B------:R-:W-:Y:S01]  /*f3a0*/  LOP3.LUT R47, R46, 0xff0000, R47, 0xf8, !PT ;  /* 0x00ff00002e2f7812 */ /* 0x000fe200078ef82f */
[----:B------:R-:W-:Y:S01]  /*f3b0*/  IMAD.U32 R51, R51, 0x10000, RZ ;  /* 0x0001000033337824 */ /* 0x000fe200078e00ff */
[----:B------:R-:W-:Y:S02]  /*f3c0*/  LOP3.LUT R45, R45, 0xff0000, R28, 0xf8, !PT ;  /* 0x00ff00002d2d7812 */ /* 0x000fe400078ef81c */
[----:B------:R-:W-:Y:S02]  /*f3d0*/  LOP3.LUT R49, R49, 0xff0000, R30, 0xf8, !PT ;  /* 0x00ff000031317812 */ /* 0x000fe400078ef81e */
[----:B------:R-:W-:Y:S02]  /*f3e0*/  LOP3.LUT R59, R56, 0xff0000, R59, 0xf8, !PT ;  /* 0x00ff0000383b7812 */ /* 0x000fe400078ef83b */
[----:B------:R-:W-:Y:S02]  /*f3f0*/  LOP3.LUT R58, R55, 0xff000000, R5, 0xf8, !PT ;  /* 0xff000000373a7812 */ /* 0x000fe400078ef805 */
[----:B------:R-:W-:-:S02]  /*f400*/  LOP3.LUT R45, R45, 0xff000000, R28, 0xf8, !PT ;  /* 0xff0000002d2d7812 */ /* 0x000fc400078ef81c */
[----:B------:R-:W-:Y:S02]  /*f410*/  LOP3.LUT R47, R47, 0xff000000, R29, 0xf8, !PT ;  /* 0xff0000002f2f7812 */ /* 0x000fe400078ef81d */
[----:B------:R-:W-:Y:S02]  /*f420*/  LOP3.LUT R51, R48, 0xff0000, R51, 0xf8, !PT ;  /* 0x00ff000030337812 */ /* 0x000fe400078ef833 */
[----:B------:R-:W-:Y:S02]  /*f430*/  LOP3.LUT R28, R49, 0xff000000, R30, 0xf8, !PT ;  /* 0xff000000311c7812 */ /* 0x000fe400078ef81e */
[----:B------:R-:W-:Y:S02]  /*f440*/  LOP3.LUT R53, R53, 0xff0000, R4, 0xf8, !PT ;  /* 0x00ff000035357812 */ /* 0x000fe400078ef804 */
[----:B------:R-:W-:Y:S02]  /*f450*/  LOP3.LUT R61, R59, 0xff000000, R7, 0xf8, !PT ;  /* 0xff0000003b3d7812 */ /* 0x000fe400078ef807 */
[----:B------:R-:W-:-:S02]  /*f460*/  LOP3.LUT R57, R57, 0xff0000, R6, 0xf8, !PT ;  /* 0x00ff000039397812 */ /* 0x000fc400078ef806 */
[----:B------:R-:W-:Y:S02]  /*f470*/  F2FP.F16.E4M3.UNPACK_B R59, R58 ;  /* 0x0000003aff3b723e */ /* 0x000fe400020006ff */
[----:B------:R-:W-:Y:S02]  /*f480*/  LOP3.LUT R54, R51, 0xff000000, R31, 0xf8, !PT ;  /* 0xff00000033367812 */ /* 0x000fe400078ef81f */
[----:B------:R-:W-:Y:S01]  /*f490*/  LOP3.LUT R31, R53, 0xff000000, R4, 0xf8, !PT ;  /* 0xff000000351f7812 */ /* 0x000fe200078ef804 */
[--C-:B------:R-:W-:Y:S01]  /*f4a0*/  HADD2.F32 R60, -RZ, R59.reuse.H0_H0 ;  /* 0x2000003bff3c7230 */ /* 0x100fe20000004100 */
[----:B------:R-:W-:Y:S01]  /*f4b0*/  LOP3.LUT R4, R57, 0xff000000, R6, 0xf8, !PT ;  /* 0xff00000039047812 */ /* 0x000fe200078ef806 */
[----:B------:R-:W-:Y:S01]  /*f4c0*/  HADD2.F32 R59, -RZ, R59.H1_H1 ;  /* 0x3000003bff3b7230 */ /* 0x000fe20000004100 */
[-C--:B0-----:R-:W-:Y:S02]  /*f4d0*/  F2FP.F16.E4M3.UNPACK_B R48, R32.reuse ;  /* 0x00000020ff30723e */ /* 0x081fe400020006ff */
[----:B------:R-:W-:-:S02]  /*f4e0*/  F2FP.F16.E4M3.UNPACK_B R55, R32.H1 ;  /* 0x00000020ff37723e */ /* 0x000fc400030006ff */
[-C--:B------:R-:W-:Y:S02]  /*f4f0*/  F2FP.F16.E4M3.UNPACK_B R51, R35.reuse ;  /* 0x00000023ff33723e */ /* 0x080fe400020006ff */
[----:B------:R-:W-:Y:S02]  /*f500*/  F2FP.F16.E4M3.UNPACK_B R57, R35.H1 ;  /* 0x00000023ff39723e */ /* 0x000fe400030006ff */
[----:B------:R-:W-:Y:S02]  /*f510*/  F2FP.F16.E4M3.UNPACK_B R58, R58.H1 ;  /* 0x0000003aff3a723e */ /* 0x000fe400030006ff */
[-C--:B------:R-:W-:Y:S02]  /*f520*/  F2FP.F16.E4M3.UNPACK_B R62, R61.reuse ;  /* 0x0000003dff3e723e */ /* 0x080fe400020006ff */
[----:B------:R-:W-:Y:S02]  /*f530*/  F2FP.F16.E4M3.UNPACK_B R61, R61.H1 ;  /* 0x0000003dff3d723e */ /* 0x000fe400030006ff */
[-C--:B------:R-:W-:Y:S01]  /*f540*/  F2FP.F16.E4M3.UNPACK_B R7, R34.reuse ;  /* 0x00000022ff07723e */ /* 0x080fe200020006ff */
[--C-:B------:R-:W-:Y:S01]  /*f550*/  HADD2.F32 R64, -RZ, R62.reuse.H0_H0 ;  /* 0x2000003eff407230 */ /* 0x100fe20000004100 */
[----:B------:R-:W-:Y:S01]  /*f560*/  F2FP.F16.E4M3.UNPACK_B R34, R34.H1 ;  /* 0x00000022ff22723e */ /* 0x000fe200030006ff */
[----:B------:R-:W-:Y:S01]  /*f570*/  HADD2.F32 R62, -RZ, R62.H1_H1 ;  /* 0x3000003eff3e7230 */ /* 0x000fe20000004100 */
[----:B--2---:R-:W0:Y:S02]  /*f580*/  LDS.128 R24, [R71+0x18000] ;  /* 0x0180000047187984 */ /* 0x004e240000000c00 */
[----:B0-----:R-:W-:-:S02]  /*f590*/  F2FP.F16.E4M3.UNPACK_B R29, R24 ;  /* 0x00000018ff1d723e */ /* 0x001fc400020006ff */
[----:B------:R-:W-:Y:S02]  /*f5a0*/  F2FP.F16.E4M3.UNPACK_B R49, R24.H1 ;  /* 0x00000018ff31723e */ /* 0x000fe400030006ff */
[-C--:B------:R-:W-:Y:S02]  /*f5b0*/  F2FP.F16.E4M3.UNPACK_B R50, R27.reuse ;  /* 0x0000001bff32723e */ /* 0x080fe400020006ff */
[----:B------:R-:W-:Y:S02]  /*f5c0*/  F2FP.F16.E4M3.UNPACK_B R56, R27.H1 ;  /* 0x0000001bff38723e */ /* 0x000fe400030006ff */
[----:B------:R-:W-:Y:S02]  /*f5d0*/  F2FP.F16.E4M3.UNPACK_B R24, R33 ;  /* 0x00000021ff18723e */ /* 0x000fe400020006ff */
[----:B------:R-:W-:Y:S02]  /*f5e0*/  F2FP.F16.E4M3.UNPACK_B R27, R47 ;  /* 0x0000002fff1b723e */ /* 0x000fe400020006ff */
[-C--:B------:R-:W-:Y:S01]  /*f5f0*/  F2FP.F16.E4M3.UNPACK_B R30, R25.reuse ;  /* 0x00000019ff1e723e */ /* 0x080fe200020006ff */
[----:B------:R-:W-:Y:S01]  /*f600*/  HADD2.F32 R6, -RZ, R24.H0_H0 ;  /* 0x20000018ff067230 */ /* 0x000fe20000004100 */
[----:B------:R-:W-:Y:S01]  /*f610*/  F2FP.F16.E4M3.UNPACK_B R46, R25.H1 ;  /* 0x00000019ff2e723e */ /* 0x000fe200030006ff */
[----:B------:R-:W-:Y:S01]  /*f620*/  HADD2.F32 R53, -RZ, R27.H0_H0 ;  /* 0x2000001bff357230 */ /* 0x000fe20000004100 */
[----:B------:R-:W-:Y:S01]  /*f630*/  F2FP.F16.E4M3.UNPACK_B R33, R33.H1 ;  /* 0x00000021ff21723e */ /* 0x000fe200030006ff */
[----:B------:R-:W-:-:S02]  /*f640*/  HADD2.F32 R25, -RZ, R30.H0_H0 ;  /* 0x2000001eff197230 */ /* 0x000fc40000004100 */
[CC--:B------:R-:W-:Y:S01]  /*f650*/  FMUL.FTZ R32, R6.reuse, R60.reuse ;  /* 0x0000003c06207220 */ /* 0x0c0fe20000410000 */
[----:B------:R-:W-:Y:S02]  /*f660*/  HADD2.F32 R24, -RZ, R24.H1_H1 ;  /* 0x30000018ff187230 */ /* 0x000fe40000004100 */
[----:B------:R-:W-:Y:S01]  /*f670*/  FMUL.FTZ R35, R6, R53 ;  /* 0x0000003506237220 */ /* 0x000fe20000410000 */
[----:B------:R-:W-:Y:S01]  /*f680*/  F2FP.F16.E4M3.UNPACK_B R47, R47.H1 ;  /* 0x0000002fff2f723e */ /* 0x000fe200030006ff */
[C---:B------:R-:W-:Y:S01]  /*f690*/  FFMA.FTZ R6, R25.reuse, R53, -R32 ;  /* 0x0000003519067223 */ /* 0x040fe20000010820 */
[----:B------:R-:W-:Y:S02]  /*f6a0*/  HADD2.F32 R30, -RZ, R30.H1_H1 ;  /* 0x3000001eff1e7230 */ /* 0x000fe40000004100 */
[----:B------:R-:W-:Y:S01]  /*f6b0*/  FFMA.FTZ R25, R25, R60, R35 ;  /* 0x0000003c19197223 */ /* 0x000fe20000010023 */
[----:B------:R-:W-:Y:S02]  /*f6c0*/  HADD2.F32 R35, -RZ, R27.H1_H1 ;  /* 0x3000001bff237230 */ /* 0x000fe40000004100 */
[----:B------:R-:W-:Y:S01]  /*f6d0*/  FMUL.FTZ R63, R24, R59 ;  /* 0x0000003b183f7220 */ /* 0x000fe20000410000 */
[----:B------:R-:W-:Y:S01]  /*f6e0*/  HADD2.F32 R60, -RZ, R58.H0_H0 ;  /* 0x2000003aff3c7230 */ /* 0x000fe20000004100 */
[----:B------:R-:W-:Y:S01]  /*f6f0*/  F2FP.F16.E4M3.UNPACK_B R5, R26 ;  /* 0x0000001aff05723e */ /* 0x000fe200020006ff */
[----:B------:R-:W-:-:S02]  /*f700*/  HADD2.F32 R27, -RZ, R33.H0_H0 ;  /* 0x20000021ff1b7230 */ /* 0x000fc40000004100 */
[----:B------:R-:W-:Y:S01]  /*f710*/  FMUL.FTZ R24, R24, R35 ;  /* 0x0000002318187220 */ /* 0x000fe20000410000 */
[--C-:B------:R-:W-:Y:S01]  /*f720*/  HADD2.F32 R53, -RZ, R47.reuse.H0_H0 ;  /* 0x2000002fff357230 */ /* 0x100fe20000004100 */
[----:B------:R-:W-:Y:S01]  /*f730*/  F2FP.F16.E4M3.UNPACK_B R26, R26.H1 ;  /* 0x0000001aff1a723e */ /* 0x000fe200030006ff */
[----:B------:R-:W-:Y:S02]  /*f740*/  HADD2.F32 R32, -RZ, R46.H0_H0 ;  /* 0x2000002eff207230 */ /* 0x000fe40000004100 */
[C---:B------:R-:W-:Y:S01]  /*f750*/  FMUL.FTZ R65, R27.reuse, R60 ;  /* 0x0000003c1b417220 */ /* 0x040fe20000410000 */
[C---:B------:R-:W-:Y:S01]  /*f760*/  FFMA.FTZ R24, R30.reuse, R59, R24 ;  /* 0x0000003b1e187223 */ /* 0x040fe20000010018 */
[----:B------:R-:W-:Y:S01]  /*f770*/  FMUL.FTZ R67, R27, R53 ;  /* 0x000000351b437220 */ /* 0x000fe20000410000 */
[----:B------:R-:W-:Y:S02]  /*f780*/  HADD2.F32 R59, -RZ, R58.H1_H1 ;  /* 0x3000003aff3b7230 */ /* 0x000fe40000004100 */
[----:B------:R-:W-:Y:S01]  /*f790*/  FFMA.FTZ R27, R30, R35, -R63 ;  /* 0x000000231e1b7223 */ /* 0x000fe2000001083f */
[----:B------:R-:W-:Y:S01]  /*f7a0*/  F2FP.F16.E4M3.UNPACK_B R58, R54 ;  /* 0x00000036ff3a723e */ /* 0x000fe200020006ff */
[----:B------:R-:W-:Y:S01]  /*f7b0*/  FFMA.FTZ R30, R32, R53, -R65 ;  /* 0x00000035201e7223 */ /* 0x000fe20000010841 */
[----:B------:R-:W-:-:S02]  /*f7c0*/  HADD2.F32 R53, -RZ, R47.H1_H1 ;  /* 0x3000002fff357230 */ /* 0x000fc40000004100 */
[----:B------:R-:W-:Y:S01]  /*f7d0*/  FFMA.FTZ R32, R32, R60, R67 ;  /* 0x0000003c20207223 */ /* 0x000fe20000010043 */
[----:B------:R-:W-:Y:S02]  /*f7e0*/  HADD2.F32 R33, -RZ, R33.H1_H1 ;  /* 0x30000021ff217230 */ /* 0x000fe40000004100 */
[----:B------:R-:W-:Y:S02]  /*f7f0*/  HADD2.F32 R47, -RZ, R51.H0_H0 ;  /* 0x20000033ff2f7230 */ /* 0x000fe40000004100 */
[----:B------:R-:W-:Y:S02]  /*f800*/  HADD2.F32 R60, -RZ, R58.H0_H0 ;  /* 0x2000003aff3c7230 */ /* 0x000fe40000004100 */
[----:B------:R-:W-:Y:S01]  /*f810*/  FMUL.FTZ R66, R33, R53 ;  /* 0x0000003521427220 */ /* 0x000fe20000410000 */
[----:B------:R-:W-:Y:S02]  /*f820*/  HADD2.F32 R46, -RZ, R46.H1_H1 ;  /* 0x3000002eff2e7230 */ /* 0x000fe40000004100 */
[----:B------:R-:W-:Y:S01]  /*f830*/  FMUL.FTZ R68, R47, R64 ;  /* 0x000000402f447220 */ /* 0x000fe20000410000 */
[----:B------:R-:W-:Y:S01]  /*f840*/  FMUL.FTZ R63, R33, R59 ;  /* 0x0000003b213f7220 */ /* 0x000fe20000410000 */
[----:B------:R-:W-:Y:S01]  /*f850*/  FMUL.FTZ R65, R47, R60 ;  /* 0x0000003c2f417220 */ /* 0x000fe20000410000 */
[----:B------:R-:W-:-:S02]  /*f860*/  HADD2.F32 R35, -RZ, R50.H0_H0 ;  /* 0x20000032ff237230 */ /* 0x000fc40000004100 */
[C---:B------:R-:W-:Y:S01]  /*f870*/  FFMA.FTZ R47, R46.reuse, R59, R66 ;  /* 0x0000003b2e2f7223 */ /* 0x040fe20000010042 */
[----:B------:R-:W-:Y:S01]  /*f880*/  HADD2.F32 R59, -RZ, R58.H1_H1 ;  /* 0x3000003aff3b7230 */ /* 0x000fe20000004100 */
[----:B------:R-:W-:Y:S01]  /*f890*/  F2FP.F16.E4M3.UNPACK_B R58, R54.H1 ;  /* 0x00000036ff3a723e */ /* 0x000fe200030006ff */
[----:B------:R-:W-:Y:S01]  /*f8a0*/  FFMA.FTZ R33, R46, R53, -R63 ;  /* 0x000000352e217223 */ /* 0x000fe2000001083f */
[C---:B------:R-:W-:Y:S01]  /*f8b0*/  FFMA.FTZ R46, R35.reuse, R60, -R68 ;  /* 0x0000003c232e7223 */ /* 0x040fe20000010844 */
[----:B------:R-:W-:Y:S02]  /*f8c0*/  HADD2.F32 R63, -RZ, R61.H0_H0 ;  /* 0x2000003dff3f7230 */ /* 0x000fe40000004100 */
[----:B------:R-:W-:Y:S01]  /*f8d0*/  FFMA.FTZ R35, R35, R64, R65 ;  /* 0x0000004023237223 */ /* 0x000fe20000010041 */
[----:B------:R-:W-:Y:S01]  /*f8e0*/  HADD2.F32 R53, -RZ, R57.H0_H0 ;  /* 0x20000039ff357230 */ /* 0x000fe20000004100 */
[----:B------:R-:W-:Y:S01]  /*f8f0*/  F2FP.SATFINITE.E4M3.F32.PACK_AB_MERGE_C R32, R47, R32, RZ ;  /* 0x000000202f20723e */ /* 0x000fe200048070ff */
[----:B------:R-:W-:-:S02]  /*f900*/  HADD2.F32 R60, -RZ, R58.H0_H0 ;  /* 0x2000003aff3c7230 */ /* 0x000fc40000004100 */
[----:B------:R-:W-:Y:S02]  /*f910*/  HADD2.F32 R51, -RZ, R51.H1_H1 ;  /* 0x30000033ff337230 */ /* 0x000fe40000004100 */
[C---:B------:R-:W-:Y:S01]  /*f920*/  FMUL.FTZ R69, R53.reuse, R63 ;  /* 0x0000003f35457220 */ /* 0x040fe20000410000 */
[----:B------:R-:W-:Y:S02]  /*f930*/  HADD2.F32 R54, -RZ, R56.H0_H0 ;  /* 0x20000038ff367230 */ /* 0x000fe40000004100 */
[----:B------:R-:W-:Y:S01]  /*f940*/  FMUL.FTZ R64, R53, R60 ;  /* 0x0000003c35407220 */ /* 0x000fe20000410000 */
[----:B------:R-:W-:Y:S02]  /*f950*/  HADD2.F32 R50, -RZ, R50.H1_H1 ;  /* 0x30000032ff327230 */ /* 0x000fe40000004100 */
[C---:B------:R-:W-:Y:S01]  /*f960*/  FMUL.FTZ R65, R51.reuse, R62 ;  /* 0x0000003e33417220 */ /* 0x040fe20000410000 */
[----:B------:R-:W-:Y:S01]  /*f970*/  FMUL.FTZ R67, R51, R59 ;  /* 0x0000003b33437220 */ /* 0x000fe20000410000 */
[C---:B------:R-:W-:Y:S01]  /*f980*/  FFMA.FTZ R53, R54.reuse, R60, -R69 ;  /* 0x0000003c36357223 */ /* 0x040fe20000010845 */
[----:B------:R-:W-:Y:S01]  /*f990*/  FFMA.FTZ R54, R54, R63, R64 ;  /* 0x0000003f36367223 */ /* 0x000fe20000010040 */
[----:B------:R-:W-:Y:S01]  /*f9a0*/  F2FP.F16.E4M3.UNPACK_B R63, R31.H1 ;  /* 0x0000001fff3f723e */ /* 0x000fe200030006ff */
[C---:B------:R-:W-:Y:S01]  /*f9b0*/  FFMA.FTZ R51, R50.reuse, R59, -R65 ;  /* 0x0000003b32337223 */ /* 0x040fe20000010841 */
[----:B------:R-:W-:Y:S01]  /*f9c0*/  F2FP.F16.E4M3.UNPACK_B R60, R45.H1 ;  /* 0x0000002dff3c723e */ /* 0x000fe200030006ff */
[----:B------:R-:W-:Y:S01]  /*f9d0*/  FFMA.FTZ R50, R50, R62, R67 ;  /* 0x0000003e32327223 */ /* 0x000fe20000010043 */
[----:B------:R-:W-:Y:S01]  /*f9e0*/  HADD2.F32 R62, -RZ, R58.H1_H1 ;  /* 0x3000003aff3e7230 */ /* 0x000fe20000004100 */
[----:B------:R-:W-:Y:S01]  /*f9f0*/  F2FP.SATFINITE.E4M3.F32.PACK_AB_MERGE_C R25, R24, R25, R32 ;  /* 0x000000191819723e */ /* 0x000fe20004807020 */
[----:B------:R-:W-:-:S02]  /*fa00*/  HADD2.F32 R58, -RZ, R56.H1_H1 ;  /* 0x30000038ff3a7230 */ /* 0x000fc40000004100 */
[----:B------:R-:W-:Y:S02]  /*fa10*/  HADD2.F32 R65, -RZ, R61.H1_H1 ;  /* 0x3000003dff417230 */ /* 0x000fe40000004100 */
[----:B------:R-:W-:Y:S02]  /*fa20*/  HADD2.F32 R59, -RZ, R57.H1_H1 ;  /* 0x30000039ff3b7230 */ /* 0x000fe40000004100 */
[----:B------:R-:W-:Y:S02]  /*fa30*/  HADD2.F32 R64, -RZ, R63.H0_H0 ;  /* 0x2000003fff407230 */ /* 0x000fe40000004100 */
[----:B------:R-:W-:Y:S02]  /*fa40*/  HADD2.F32 R56, -RZ, R55.H0_H0 ;  /* 0x20000037ff387230 */ /* 0x000fe40000004100 */
        /* <DEDUP_REMOVED lines=8> */
[C---:B------:R-:W-:Y:S01]  /*fad0*/  FFMA.FTZ R66, R57.reuse, R61, -R66 ;  /* 0x0000003d39427223 */ /* 0x040fe20000010842 */
[----:B------:R-:W-:Y:S01]  /*fae0*/  FFMA.FTZ R65, R58, R65, R68 ;  /* 0x000000413a417223 */ /* 0x000fe20000010044 */
[----:B------:R-:W-:Y:S01]  /*faf0*/  FFMA.FTZ R61, R57, R64, R59 ;  /* 0x00000040393d7223 */ /* 0x000fe2000001003b */
[----:B------:R-:W-:Y:S01]  /*fb00*/  HADD2.F32 R60, -RZ, R60.H1_H1 ;  /* 0x3000003cff3c7230 */ /* 0x000fe20000004100 */
[----:B------:R-:W-:Y:S01]  /*fb10*/  F2FP.F16.E4M3.UNPACK_B R59, R31 ;  /* 0x0000001fff3b723e */ /* 0x000fe200020006ff */
[----:B------:R-:W-:Y:S01]  /*fb20*/  HADD2.F32 R58, -RZ, R63.H1_H1 ;  /* 0x3000003fff3a7230 */ /* 0x000fe20000004100 */
[----:B------:R-:W-:Y:S01]  /*fb30*/  F2FP.F16.E4M3.UNPACK_B R57, R45 ;  /* 0x0000002dff39723e */ /* 0x000fe200020006ff */
[----:B------:R-:W-:-:S02]  /*fb40*/  HADD2.F32 R49, -RZ, R49.H1_H1 ;  /* 0x30000031ff317230 */ /* 0x000fc40000004100 */
[C---:B------:R-:W-:Y:S01]  /*fb50*/  FMUL.FTZ R31, R55.reuse, R60 ;  /* 0x0000003c371f7220 */ /* 0x040fe20000410000 */
[----:B------:R-:W-:Y:S02]  /*fb60*/  HADD2.F32 R62, -RZ, R59.H0_H0 ;  /* 0x2000003bff3e7230 */ /* 0x000fe40000004100 */
[-C--:B------:R-:W-:Y:S01]  /*fb70*/  FMUL.FTZ R64, R55, R58.reuse ;  /* 0x0000003a37407220 */ /* 0x080fe20000410000 */
[----:B------:R-:W-:Y:S02]  /*fb80*/  HADD2.F32 R45, -RZ, R48.H0_H0 ;  /* 0x20000030ff2d7230 */ /* 0x000fe40000004100 */
[C---:B------:R-:W-:Y:S01]  /*fb90*/  FFMA.FTZ R68, R49.reuse, R58, R31 ;  /* 0x0000003a31447223 */ /* 0x040fe2000001001f */
[----:B------:R-:W-:Y:S02]  /*fba0*/  HADD2.F32 R58, -RZ, R57.H0_H0 ;  /* 0x20000039ff3a7230 */ /* 0x000fe40000004100 */
[----:B------:R-:W-:Y:S01]  /*fbb0*/  FFMA.FTZ R55, R49, R60, -R64 ;  /* 0x0000003c31377223 */ /* 0x000fe20000010840 */
[----:B------:R-:W-:-:S02]  /*fbc0*/  HADD2.F32 R31, -RZ, R29.H0_H0 ;  /* 0x2000001dff1f7230 */ /* 0x000fc40000004100 */
[C---:B------:R-:W-:Y:S01]  /*fbd0*/  FMUL.FTZ R60, R45.reuse, R62 ;  /* 0x0000003e2d3c7220 */ /* 0x040fe20000410000 */
[----:B------:R-:W-:Y:S02]  /*fbe0*/  HADD2.F32 R59, -RZ, R59.H1_H1 ;  /* 0x3000003bff3b7230 */ /* 0x000fe40000004100 */
[-C--:B------:R-:W-:Y:S01]  /*fbf0*/  FMUL.FTZ R64, R45, R58.reuse ;  /* 0x0000003a2d407220 */ /* 0x080fe20000410000 */
[----:B------:R-:W-:Y:S02]  /*fc00*/  HADD2.F32 R48, -RZ, R48.H1_H1 ;  /* 0x30000030ff307230 */ /* 0x000fe40000004100 */
[C---:B------:R-:W-:Y:S01]  /*fc10*/  FFMA.FTZ R60, R31.reuse, R58, -R60 ;  /* 0x0000003a1f3c7223 */ /* 0x040fe2000001083c */
[----:B------:R-:W-:Y:S01]  /*fc20*/  HADD2.F32 R57, -RZ, R57.H1_H1 ;  /* 0x30000039ff397230 */ /* 0x000fe20000004100 */
[----:B------:R-:W-:Y:S01]  /*fc30*/  F2FP.F16.E4M3.UNPACK_B R49, R4.H1 ;  /* 0x00000004ff31723e */ /* 0x000fe200030006ff */
[----:B------:R-:W-:Y:S02]  /*fc40*/  HADD2.F32 R29, -RZ, R29.H1_H1 ;  /* 0x3000001dff1d7230 */ /* 0x000fe40000004100 */
[C---:B------:R-:W-:Y:S01]  /*fc50*/  FMUL.FTZ R58, R48.reuse, R59 ;  /* 0x0000003b303a7220 */ /* 0x040fe20000410000 */
[----:B------:R-:W-:Y:S01]  /*fc60*/  F2FP.F16.E4M3.UNPACK_B R45, R28.H1 ;  /* 0x0000001cff2d723e */ /* 0x000fe200030006ff */
[-C--:B------:R-:W-:Y:S01]  /*fc70*/  FMUL.FTZ R48, R48, R57.reuse ;  /* 0x0000003930307220 */ /* 0x080fe20000410000 */
[----:B------:R-:W-:Y:S01]  /*fc80*/  FFMA.FTZ R64, R31, R62, R64 ;  /* 0x0000003e1f407223 */ /* 0x000fe20000010040 */
[----:B------:R-:W-:Y:S01]  /*fc90*/  FFMA.FTZ R57, R29, R57, -R58 ;  /* 0x000000391d397223 */ /* 0x000fe2000001083a */
[----:B------:R-:W-:-:S02]  /*fca0*/  HADD2.F32 R58, -RZ, R49.H0_H0 ;  /* 0x20000031ff3a7230 */ /* 0x000fc40000004100 */
[----:B------:R-:W-:Y:S01]  /*fcb0*/  FFMA.FTZ R59, R29, R59, R48 ;  /* 0x0000003b1d3b7223 */ /* 0x000fe20000010030 */
[--C-:B------:R-:W-:Y:S01]  /*fcc0*/  HADD2.F32 R31, -RZ, R34.reuse.H0_H0 ;  /* 0x20000022ff1f7230 */ /* 0x100fe20000004100 */
[----:B------:R-:W-:Y:S01]  /*fcd0*/  F2FP.F16.E4M3.UNPACK_B R28, R28 ;  /* 0x0000001cff1c723e */ /* 0x000fe200020006ff */
[----:B------:R-:W-:Y:S01]  /*fce0*/  HADD2.F32 R48, -RZ, R45.H0_H0 ;  /* 0x2000002dff307230 */ /* 0x000fe20000004100 */
[----:B------:R-:W-:Y:S01]  /*fcf0*/  F2FP.F16.E4M3.UNPACK_B R4, R4 ;  /* 0x00000004ff04723e */ /* 0x000fe200020006ff */
[----:B------:R-:W-:Y:S02]  /*fd00*/  HADD2.F32 R49, -RZ, R49.H1_H1 ;  /* 0x30000031ff317230 */ /* 0x000fe40000004100 */
[C---:B------:R-:W-:Y:S01]  /*fd10*/  FMUL.FTZ R62, R31.reuse, R58 ;  /* 0x0000003a1f3e7220 */ /* 0x040fe20000410000 */
[----:B------:R-:W-:Y:S02]  /*fd20*/  HADD2.F32 R34, -RZ, R34.H1_H1 ;  /* 0x30000022ff227230 */ /* 0x000fe40000004100 */
[----:B------:R-:W-:Y:S01]  /*fd30*/  FMUL.FTZ R70, R31, R48 ;  /* 0x000000301f467220 */ /* 0x000fe20000410000 */
[----:B------:R-:W-:Y:S01]  /*fd40*/  HADD2.F32 R45, -RZ, R45.H1_H1 ;  /* 0x3000002dff2d7230 */ /* 0x000fe20000004100 */
[----:B------:R-:W-:Y:S01]  /*fd50*/  F2FP.SATFINITE.E4M3.F32.PACK_AB_MERGE_C R54, R65, R54, RZ ;  /* 0x000000364136723e */ /* 0x000fe200048070ff */
[----:B------:R-:W-:-:S02]  /*fd60*/  HADD2.F32 R29, -RZ, R26.H0_H0 ;  /* 0x2000001aff1d7230 */ /* 0x000fc40000004100 */
[C---:B------:R-:W-:Y:S01]  /*fd70*/  FMUL.FTZ R31, R34.reuse, R49 ;  /* 0x00000031221f7220 */ /* 0x040fe20000410000 */
[----:B------:R-:W-:Y:S02]  /*fd80*/  HADD2.F32 R26, -RZ, R26.H1_H1 ;  /* 0x3000001aff1a7230 */ /* 0x000fe40000004100 */
[----:B------:R-:W-:Y:S01]  /*fd90*/  FMUL.FTZ R34, R34, R45 ;  /* 0x0000002d22227220 */ /* 0x000fe20000410000 */
[----:B------:R-:W-:Y:S01]  /*fda0*/  F2FP.SATFINITE.E4M3.F32.PACK_AB_MERGE_C R61, R68, R61, RZ ;  /* 0x0000003d443d723e */ /* 0x000fe200048070ff */
[C---:B------:R-:W-:Y:S01]  /*fdb0*/  FFMA.FTZ R62, R29.reuse, R48, -R62 ;  /* 0x000000301d3e7223 */ /* 0x040fe2000001083e */
[----:B------:R-:W-:Y:S01]  /*fdc0*/  FFMA.FTZ R70, R29, R58, R70 ;  /* 0x0000003a1d467223 */ /* 0x000fe20000010046 */
[C---:B------:R-:W-:Y:S01]  /*fdd0*/  FFMA.FTZ R63, R26.reuse, R45, -R31 ;  /* 0x0000002d1a3f7223 */ /* 0x040fe2000001081f */
[----:B------:R-:W-:Y:S01]  /*fde0*/  FFMA.FTZ R49, R26, R49, R34 ;  /* 0x000000311a317223 */ /* 0x000fe20000010022 */
[----:B------:R-:W-:Y:S01]  /*fdf0*/  HADD2.F32 R26, -RZ, R7.H0_H0 ;  /* 0x20000007ff1a7230 */ /* 0x000fe20000004100 */
[----:B------:R-:W-:Y:S01]  /*fe00*/  F2FP.SATFINITE.E4M3.F32.PACK_AB_MERGE_C R24, R59, R64, R61 ;  /* 0x000000403b18723e */ /* 0x000fe2000480703d */
[----:B------:R-:W-:Y:S01]  /*fe10*/  HADD2.F32 R29, -RZ, R28.H0_H0 ;  /* 0x2000001cff1d7230 */ /* 0x000fe20000004100 */
[----:B------:R-:W-:Y:S01]  /*fe20*/  F2FP.SATFINITE.E4M3.F32.PACK_AB_MERGE_C R62, R63, R62, RZ ;  /* 0x0000003e3f3e723e */ /* 0x000fe200048070ff */
[--C-:B------:R-:W-:Y:S01]  /*fe30*/  HADD2.F32 R31, -RZ, R4.reuse.H0_H0 ;  /* 0x20000004ff1f7230 */ /* 0x100fe20000004100 */
[----:B------:R-:W-:Y:S01]  /*fe40*/  F2FP.SATFINITE.E4M3.F32.PACK_AB_MERGE_C R49, R49, R70, RZ ;  /* 0x000000463131723e */ /* 0x000fe200048070ff */
[----:B------:R-:W-:-:S02]  /*fe50*/  HADD2.F32 R34, -RZ, R4.H1_H1 ;  /* 0x30000004ff227230 */ /* 0x000fc40000004100 */
[----:B------:R-:W-:Y:S02]  /*fe60*/  HADD2.F32 R7, -RZ, R7.H1_H1 ;  /* 0x30000007ff077230 */ /* 0x000fe40000004100 */
[C---:B------:R-:W-:Y:S01]  /*fe70*/  FMUL.FTZ R45, R26.reuse, R31 ;  /* 0x0000001f1a2d7220 */ /* 0x040fe20000410000 */
[----:B------:R-:W-:Y:S02]  /*fe80*/  HADD2.F32 R28, -RZ, R28.H1_H1 ;  /* 0x3000001cff1c7230 */ /* 0x000fe40000004100 */
[-C--:B------:R-:W-:Y:S01]  /*fe90*/  FMUL.FTZ R26, R26, R29.reuse ;  /* 0x0000001d1a1a7220 */ /* 0x080fe20000410000 */
[--C-:B------:R-:W-:Y:S02]  /*fea0*/  HADD2.F32 R4, -RZ, R5.reuse.H0_H0 ;  /* 0x20000005ff047230 */ /* 0x100fe40000004100 */
[C---:B------:R-:W-:Y:S01]  /*feb0*/  FMUL.FTZ R48, R7.reuse, R34 ;  /* 0x0000002207307220 */ /* 0x040fe20000410000 */
[----:B------:R-:W-:Y:S02]  /*fec0*/  HADD2.F32 R5, -RZ, R5.H1_H1 ;  /* 0x30000005ff057230 */ /* 0x000fe40000004100 */
        /* <DEDUP_REMOVED lines=8> */
[----:B------:R-:W-:Y:S02]  /*ff50*/  F2FP.SATFINITE.E4M3.F32.PACK_AB_MERGE_C R5, R27, R6, R5 ;  /* 0x000000061b05723e */ /* 0x000fe40004807005 */
[----:B------:R-:W-:Y:S02]  /*ff60*/  F2FP.SATFINITE.E4M3.F32.PACK_AB_MERGE_C R7, R51, R46, R7 ;  /* 0x0000002e3307723e */ /* 0x000fe40004807007 */
[----:B------:R-:W-:Y:S02]  /*ff70*/  F2FP.SATFINITE.E4M3.F32.PACK_AB_MERGE_C R4, R57, R60, R4 ;  /* 0x0000003c3904723e */ /* 0x000fe40004807004 */
[----:B------:R-:W-:-:S02]  /*ff80*/  F2FP.SATFINITE.E4M3.F32.PACK_AB_MERGE_C R6, R48, R45, R62 ;  /* 0x0000002d3006723e */ /* 0x000fc4000480703e */
[----:B------:R-:W-:Y:S02]  /*ff90*/  F2FP.SATFINITE.E4M3.F32.PACK_AB_MERGE_C R27, R50, R35, R54 ;  /* 0x00000023321b723e */ /* 0x000fe40004807036 */
[----:B------:R-:W-:Y:S01]  /*ffa0*/  F2FP.SATFINITE.E4M3.F32.PACK_AB_MERGE_C R26, R29, R26, R49 ;  /* 0x0000001a1d1a723e */ /* 0x000fe20004807031 */
[----:B------:R2:W-:Y:S04]  /*ffb0*/  STS.128 [R71+0x18000], R4 ;  /* 0x0180000447007388 */ /* 0x0005e80000000c00 */
[----:B------:R2:W-:Y:S02]  /*ffc0*/  STS.128 [R44+0x18000], R24 ;  /* 0x018000182c007388 */ /* 0x0005e40000000c00 */
.L_x_1541:
[----:B------:R-:W-:Y:S05]  /*ffd0*/  BSYNC B1 ;  /* 0x0000000000017941 */ /* 0x000fea0003800000 */
.L_x_1540:
[----:B------:R-:W-:Y:S04]  /*ffe0*/  BSSY B1, `(.L_x_1542) ;  /* 0x0000108000017945 */ /* 0x000fe80003800000 */
[----:B------:R-:W-:Y:S05]  /*fff0*/  @P1 BRA `(.L_x_1543) ;  /* 0x0000001000181947 */ /* 0x000fea0003800000 */
[----:B------:R-:W3:Y:S01]  /*10000*/  LDL R61, [R1+0xa0] ;  /* 0x0000a000013d7983 */ /* 0x000ee20000100800 */
[----:B012---:R-:W-:Y:S01]  /*10010*/  LEA.HI R25, R52, R3, RZ, 0x1c ;  /* 0x0000000334197211 */ /* 0x007fe200078fe0ff */
[----:B-----5:R-:W-:Y:S01]  /*10020*/  IMAD.SHL.U32 R5, R37, 0x80, RZ ;  /* 0x0000008025057824 */ /* 0x020fe200078e00ff */
[----:B------:R-:W-:Y:S02]  /*10030*/  SHF.R.S32.HI R4, RZ, 0x1f, R37 ;  /* 0x0000001fff047819 */ /* 0x000fe40000011425 */
[----:B------:R-:W-:Y:S01]  /*10040*/  SHF.R.U32.HI R7, RZ, 0x8, R21 ;  /* 0x00000008ff077819 */ /* 0x000fe20000011615 */
[----:B------:R-:W-:Y:S01]  /*10050*/  IMAD.SHL.U32 R26, R25, 0x10, RZ ;  /* 0x00000010191a7824 */ /* 0x000fe200078e00ff */
[----:B------:R-:W-:Y:S02]  /*10060*/  SHF.R.S32.HI R28, RZ, 0x1f, R25 ;  /* 0x0000001fff1c7819 */ /* 0x000fe40000011419 */
[----:B------:R-:W-:Y:S02]  /*10070*/  LEA.HI R37, R4, R37, RZ, 0x3 ;  /* 0x0000002504257211 */ /* 0x000fe400078f18ff */
[----:B------:R-:W-:-:S02]  /*10080*/  SHF.R.U32.HI R4, RZ, 0x8, R20 ;  /* 0x00000008ff047819 */ /* 0x000fc40000011614 */
[----:B------:R-:W-:Y:S01]  /*10090*/  LOP3.LUT R24, R21, 0xff, RZ, 0xc0, !PT ;  /* 0x000000ff15187812 */ /* 0x000fe200078ec0ff */
[----:B------:R-:W-:Y:S01]  /*100a0*/  IMAD.SHL.U32 R37, R37, 0x80, RZ ;  /* 0x0000008025257824 */ /* 0x000fe200078e00ff */
[----:B------:R-:W-:Y:S02]  /*100b0*/  LOP3.LUT R27, R5, 0x380, RZ, 0xc0, !PT ;  /* 0x00000380051b7812 */ /* 0x000fe400078ec0ff */
[----:B------:R-:W-:Y:S02]  /*100c0*/  LOP3.LUT R7, R7, 0xff, RZ, 0xc0, !PT ;  /* 0x000000ff07077812 */ /* 0x000fe400078ec0ff */
[----:B------:R-:W-:Y:S02]  /*100d0*/  LEA.HI R28, R28, R25, RZ, 0x3 ;  /* 0x000000191c1c7211 */ /* 0x000fe400078f18ff */
[----:B------:R-:W-:Y:S02]  /*100e0*/  LOP3.LUT R5, R4, 0xff, RZ, 0xc0, !PT ;  /* 0x000000ff04057812 */ /* 0x000fe400078ec0ff */
[----:B------:R-:W-:Y:S01]  /*100f0*/  LOP3.LUT R4, R27, 0x70, R26, 0xf8, !PT ;  /* 0x000000701b047812 */ /* 0x000fe200078ef81a */
[----:B------:R-:W-:Y:S01]  /*10100*/  IMAD.SHL.U32 R28, R28, 0x800, RZ ;  /* 0x000008001c1c7824 */ /* 0x000fe200078e00ff */
[----:B------:R-:W-:-:S02]  /*10110*/  PRMT R32, R7, 0x7604, R24 ;  /* 0x0000760407207816 */ /* 0x000fc40000000018 */
[----:B------:R-:W-:Y:S02]  /*10120*/  SHF.R.U32.HI R27, RZ, 0x3, R27 ;  /* 0x00000003ff1b7819 */ /* 0x000fe4000001161b */
[----:B------:R-:W-:Y:S02]  /*10130*/  SHF.R.U32.HI R7, RZ, 0x8, R39 ;  /* 0x00000008ff077819 */ /* 0x000fe40000011627 */
[----:B------:R-:W-:Y:S02]  /*10140*/  SHF.R.U32.HI R25, RZ, 0x8, R40 ;  /* 0x00000008ff197819 */ /* 0x000fe40000011628 */
[----:B------:R-:W-:Y:S02]  /*10150*/  LOP3.LUT R4, R4, R27, RZ, 0x3c, !PT ;  /* 0x0000001b04047212 */ /* 0x000fe400078e3cff */
[----:B------:R-:W-:Y:S02]  /*10160*/  LOP3.LUT R24, R39, 0xff, RZ, 0xc0, !PT ;  /* 0x000000ff27187812 */ /* 0x000fe400078ec0ff */
[----:B------:R-:W-:-:S02]  /*10170*/  LOP3.LUT R26, R40, 0xff, RZ, 0xc0, !PT ;  /* 0x000000ff281a7812 */ /* 0x000fc400078ec0ff */
[----:B------:R-:W-:Y:S02]  /*10180*/  LOP3.LUT R7, R7, 0xff, RZ, 0xc0, !PT ;  /* 0x000000ff07077812 */ /* 0x000fe400078ec0ff */
[----:B------:R-:W-:Y:S02]  /*10190*/  LOP3.LUT R25, R25, 0xff, RZ, 0xc0, !PT ;  /* 0x000000ff19197812 */ /* 0x000fe400078ec0ff */
[----:B------:R-:W-:Y:S02]  /*101a0*/  LOP3.LUT R29, R37, 0xfffffc00, RZ, 0xc0, !PT ;  /* 0xfffffc00251d7812 */ /* 0x000fe400078ec0ff */
[----:B------:R-:W-:Y:S02]  /*101b0*/  LOP3.LUT R27, R28, 0xffffc000, RZ, 0xc0, !PT ;  /* 0xffffc0001c1b7812 */ /* 0x000fe400078ec0ff */
[----:B------:R-:W-:Y:S02]  /*101c0*/  LOP3.LUT R6, R20, 0xff, RZ, 0xc0, !PT ;  /* 0x000000ff14067812 */ /* 0x000fe400078ec0ff */
[----:B------:R-:W-:-:S02]  /*101d0*/  PRMT R44, R7, 0x7604, R24 ;  /* 0x00007604072c7816 */ /* 0x000fc40000000018 */
[----:B------:R-:W-:Y:S02]  /*101e0*/  PRMT R37, R25, 0x7604, R26 ;  /* 0x0000760419257816 */ /* 0x000fe4000000001a */
[----:B------:R-:W-:Y:S02]  /*101f0*/  IADD3 R25, R4, R27, R29 ;  /* 0x0000001b04197210 */ /* 0x000fe40007ffe01d */
[----:B------:R-:W-:Y:S02]  /*10200*/  SHF.R.U32.HI R24, RZ, 0x8, R41 ;  /* 0x00000008ff187819 */ /* 0x000fe40000011629 */
[----:B------:R-:W-:Y:S01]  /*10210*/  SHF.R.U32.HI R26, RZ, 0x8, R42 ;  /* 0x00000008ff1a7819 */ /* 0x000fe2000001162a */
[----:B------:R-:W-:Y:S01]  /*10220*/  IMAD.IADD R28, R16, 0x1, R25 ;  /* 0x00000001101c7824 */ /* 0x000fe200078e0219 */
[----:B------:R-:W-:Y:S02]  /*10230*/  PRMT R30, R5, 0x7604, R6 ;  /* 0x00007604051e7816 */ /* 0x000fe40000000006 */
        /* <DEDUP_REMOVED lines=9> */
[----:B------:R-:W0:Y:S01]  /*102d0*/  LDS.128 R24, [R28+0x18000] ;  /* 0x018000001c187984 */ /* 0x000e220000000c00 */
[----:B------:R-:W-:Y:S02]  /*102e0*/  PRMT R34, R5, 0x7604, R6 ;  /* 0x0000760405227816 */ /* 0x000fe40000000006 */
[----:B------:R-:W-:Y:S02]  /*102f0*/  SHF.R.U32.HI R31, RZ, 0x8, R43 ;  /* 0x00000008ff1f7819 */ /* 0x000fe4000001162b */
[----:B------:R-:W-:Y:S02]  /*10300*/  LOP3.LUT R46, R43, 0xff, RZ, 0xc0, !PT ;  /* 0x000000ff2b2e7812 */ /* 0x000fe400078ec0ff */
[----:B------:R-:W-:-:S02]  /*10310*/  LOP3.LUT R31, R31, 0xff, RZ, 0xc0, !PT ;  /* 0x000000ff1f1f7812 */ /* 0x000fc400078ec0ff */
[----:B------:R-:W-:Y:S02]  /*10320*/  SHF.R.U32.HI R29, RZ, 0x10, R20 ;  /* 0x00000010ff1d7819 */ /* 0x000fe40000011614 */
[----:B------:R-:W-:Y:S02]  /*10330*/  PRMT R49, R31, 0x7604, R46 ;  /* 0x000076041f317816 */ /* 0x000fe4000000002e */
[----:B------:R-:W-:Y:S02]  /*10340*/  SHF.R.U32.HI R31, RZ, 0x10, R21 ;  /* 0x00000010ff1f7819 */ /* 0x000fe40000011615 */
[----:B------:R-:W-:Y:S02]  /*10350*/  SHF.R.U32.HI R35, RZ, 0x10, R39 ;  /* 0x00000010ff237819 */ /* 0x000fe40000011627 */
[----:B------:R-:W-:Y:S02]  /*10360*/  LOP3.LUT R31, R31, 0xff, RZ, 0xc0, !PT ;  /* 0x000000ff1f1f7812 */ /* 0x000fe400078ec0ff */
[----:B------:R-:W-:-:S02]  /*10370*/  SHF.R.U32.HI R33, RZ, 0x10, R38 ;  /* 0x00000010ff217819 */ /* 0x000fc40000011626 */
[----:B------:R-:W-:Y:S02]  /*10380*/  LOP3.LUT R29, R29, 0xff, RZ, 0xc0, !PT ;  /* 0x000000ff1d1d7812 */ /* 0x000fe400078ec0ff */
[----:B------:R-:W-:Y:S02]  /*10390*/  LOP3.LUT R35, R35, 0xff, RZ, 0xc0, !PT ;  /* 0x000000ff23237812 */ /* 0x000fe400078ec0ff */
[----:B------:R-:W-:Y:S02]  /*103a0*/  PRMT R31, R31, 0x7054, R32 ;  /* 0x000070541f1f7816 */ /* 0x000fe40000000020 */
[----:B------:R-:W-:Y:S02]  /*103b0*/  SHF.R.U32.HI R32, RZ, 0x10, R41 ;  /* 0x00000010ff207819 */ /* 0x000fe40000011629 */
[----:B------:R-:W-:Y:S02]  /*103c0*/  LOP3.LUT R33, R33, 0xff, RZ, 0xc0, !PT ;  /* 0x000000ff21217812 */ /* 0x000fe400078ec0ff */
[----:B------:R-:W-:-:S02]  /*103d0*/  PRMT R29, R29, 0x7054, R30 ;  /* 0x000070541d1d7816 */ /* 0x000fc4000000001e */
[----:B------:R-:W-:Y:S02]  /*103e0*/  PRMT R35, R35, 0x7054, R44 ;  /* 0x0000705423237816 */ /* 0x000fe4000000002c */
[----:B------:R-:W-:Y:S02]  /*103f0*/  SHF.R.U32.HI R30, RZ, 0x10, R40 ;  /* 0x00000010ff1e7819 */ /* 0x000fe40000011628 */
[----:B------:R-:W-:Y:S02]  /*10400*/  SHF.R.U32.HI R44, RZ, 0x10, R43 ;  /* 0x00000010ff2c7819 */ /* 0x000fe4000001162b */
[----:B------:R-:W-:Y:S02]  /*10410*/  LOP3.LUT R32, R32, 0xff, RZ, 0xc0, !PT ;  /* 0x000000ff20207812 */ /* 0x000fe400078ec0ff */
[----:B------:R-:W-:Y:S02]  /*10420*/  PRMT R33, R33, 0x7054, R34 ;  /* 0x0000705421217816 */ /* 0x000fe40000000022 */
[----:B------:R-:W-:-:S02]  /*10430*/  SHF.R.U32.HI R34, RZ, 0x10, R42 ;  /* 0x00000010ff227819 */ /* 0x000fc4000001162a */
[----:B------:R-:W-:Y:S02]  /*10440*/  LOP3.LUT R30, R30, 0xff, RZ, 0xc0, !PT ;  /* 0x000000ff1e1e7812 */ /* 0x000fe400078ec0ff */
[----:B------:R-:W-:Y:S02]  /*10450*/  LOP3.LUT R44, R44, 0xff, RZ, 0xc0, !PT ;  /* 0x000000ff2c2c7812 */ /* 0x000fe400078ec0ff */
[----:B------:R-:W-:Y:S02]  /*10460*/  PRMT R45, R32, 0x7054, R45 ;  /* 0x00007054202d7816 */ /* 0x000fe4000000002d */
[----:B------:R-:W-:Y:S02]  /*10470*/  LOP3.LUT R34, R34, 0xff, RZ, 0xc0, !PT ;  /* 0x000000ff22227812 */ /* 0x000fe400078ec0ff */
[----:B------:R-:W-:Y:S02]  /*10480*/  PRMT R37, R30, 0x7054, R37 ;  /* 0x000070541e257816 */ /* 0x000fe40000000025 */
[----:B------:R-:W-:-:S02]  /*10490*/  PRMT R51, R44, 0x7054, R49 ;  /* 0x000070542c337816 */ /* 0x000fc40000000031 */
[----:B------:R-:W-:Y:S02]  /*104a0*/  LOP3.LUT R49, R45, 0xff000000, R41, 0xf8, !PT ;  /* 0xff0000002d317812 */ /* 0x000fe400078ef829 */
[----:B------:R-:W-:Y:S02]  /*104b0*/  PRMT R47, R34, 0x7054, R47 ;  /* 0x00007054222f7816 */ /* 0x000fe4000000002f */
[----:B------:R-:W-:Y:S02]  /*104c0*/  LOP3.LUT R44, R31, 0xff000000, R21, 0xf8, !PT ;  /* 0xff0000001f2c7812 */ /* 0x000fe400078ef815 */
[----:B------:R-:W-:Y:S02]  /*104d0*/  LOP3.LUT R34, R37, 0xff000000, R40, 0xf8, !PT ;  /* 0xff00000025227812 */ /* 0x000fe400078ef828 */
[----:B------:R-:W-:Y:S02]  /*104e0*/  F2FP.F16.E4M3.UNPACK_B R50, R49 ;  /* 0x00000031ff32723e */ /* 0x000fe400020006ff */
[----:B0-----:R-:W-:-:S02]  /*104f0*/  F2FP.F16.E4M3.UNPACK_B R37, R25 ;  /* 0x00000019ff25723e */ /* 0x001fc400020006ff */
[----:B------:R-:W-:Y:S01]  /*10500*/  LOP3.LUT R46, R35, 0xff000000, R39, 0xf8, !PT ;  /* 0xff000000232e7812 */ /* 0x000fe200078ef827 */
[--C-:B------:R-:W-:Y:S01]  /*10510*/  HADD2.F32 R54, -RZ, R50.reuse.H0_H0 ;  /* 0x20000032ff367230 */ /* 0x100fe20000004100 */
[----:B------:R-:W-:Y:S01]  /*10520*/  F2FP.F16.E4M3.UNPACK_B R40, R44 ;  /* 0x0000002cff28723e */ /* 0x000fe200020006ff */
[----:B------:R-:W-:Y:S01]  /*10530*/  HADD2.F32 R50, -RZ, R50.H1_H1 ;  /* 0x30000032ff327230 */ /* 0x000fe20000004100 */
[----:B------:R-:W-:Y:S02]  /*10540*/  LOP3.LUT R29, R29, 0xff000000, R20, 0xf8, !PT ;  /* 0xff0000001d1d7812 */ /* 0x000fe400078ef814 */
[----:B------:R-:W-:Y:S01]  /*10550*/  LOP3.LUT R21, R47, 0xff000000, R42, 0xf8, !PT ;  /* 0xff0000002f157812 */ /* 0x000fe200078ef82a */
[--C-:B------:R-:W-:Y:S01]  /*10560*/  HADD2.F32 R42, -RZ, R40.reuse.H0_H0 ;  /* 0x20000028ff2a7230 */ /* 0x100fe20000004100 */
[----:B------:R-:W-:Y:S01]  /*10570*/  LOP3.LUT R20, R33, 0xff000000, R38, 0xf8, !PT ;  /* 0xff00000021147812 */ /* 0x000fe200078ef826 */
[----:B------:R-:W-:Y:S01]  /*10580*/  HADD2.F32 R40, -RZ, R40.H1_H1 ;  /* 0x30000028ff287230 */ /* 0x000fe20000004100 */
[----:B------:R-:W-:-:S02]  /*10590*/  LOP3.LUT R53, R51, 0xff000000, R43, 0xf8, !PT ;  /* 0xff00000033357812 */ /* 0x000fc400078ef82b */
[-C--:B------:R-:W-:Y:S02]  /*105a0*/  F2FP.F16.E4M3.UNPACK_B R33, R24.reuse ;  /* 0x00000018ff21723e */ /* 0x080fe400020006ff */
[----:B------:R-:W-:Y:S02]  /*105b0*/  F2FP.F16.E4M3.UNPACK_B R47, R24.H1 ;  /* 0x00000018ff2f723e */ /* 0x000fe400030006ff */
[----:B------:R-:W-:Y:S02]  /*105c0*/  F2FP.F16.E4M3.UNPACK_B R38, R25.H1 ;  /* 0x00000019ff26723e */ /* 0x000fe400030006ff */
[----:B------:R-:W-:Y:S02]  /*105d0*/  F2FP.F16.E4M3.UNPACK_B R51, R49.H1 ;  /* 0x00000031ff33723e */ /* 0x000fe400030006ff */
[----:B------:R-:W-:Y:S02]  /*105e0*/  F2FP.F16.E4M3.UNPACK_B R44, R44.H1 ;  /* 0x0000002cff2c723e */ /* 0x000fe400030006ff */
[-C--:B------:R-:W-:Y:S01]  /*105f0*/  F2FP.F16.E4M3.UNPACK_B R43, R27.reuse ;  /* 0x0000001bff2b723e */ /* 0x080fe200020006ff */
[--C-:B------:R-:W-:Y:S01]  /*10600*/  HADD2.F32 R49, -RZ, R51.reuse.H0_H0 ;  /* 0x20000033ff317230 */ /* 0x100fe20000004100 */
[----:B------:R-:W-:Y:S01]  /*10610*/  F2FP.F16.E4M3.UNPACK_B R48, R27.H1 ;  /* 0x0000001bff30723e */ /* 0x000fe200030006ff */
[----:B------:R-:W-:Y:S01]  /*10620*/  HADD2.F32 R51, -RZ, R51.H1_H1 ;  /* 0x30000033ff337230 */ /* 0x000fe20000004100 */
[----:B------:R-:W-:Y:S01]  /*10630*/  F2FP.F16.E4M3.UNPACK_B R27, R26.H1 ;  /* 0x0000001aff1b723e */ /* 0x000fe200030006ff */
[----:B---3--:R-:W0:Y:S02]  /*10640*/  LDS.128 R4, [R61+0x18000] ;  /* 0x018000003d047984 */ /* 0x008e240000000c00 */
[----:B0-----:R-:W-:-:S02]  /*10650*/  F2FP.F16.E4M3.UNPACK_B R30, R5 ;  /* 0x00000005ff1e723e */ /* 0x001fc400020006ff */
[----:B------:R-:W-:Y:S01]  /*10660*/  F2FP.F16.E4M3.UNPACK_B R35, R5.H1 ;  /* 0x00000005ff23723e */ /* 0x000fe200030006ff */
[--C-:B------:R-:W-:Y:S01]  /*10670*/  HADD2.F32 R5, -RZ, R37.reuse.H0_H0 ;  /* 0x20000025ff057230 */ /* 0x100fe20000004100 */
[-C--:B------:R-:W-:Y:S01]  /*10680*/  F2FP.F16.E4M3.UNPACK_B R39, R7.reuse ;  /* 0x00000007ff27723e */ /* 0x080fe200020006ff */
[--C-:B------:R-:W-:Y:S01]  /*10690*/  HADD2.F32 R31, -RZ, R30.reuse.H0_H0 ;  /* 0x2000001eff1f7230 */ /* 0x100fe20000004100 */
[----:B------:R-:W-:Y:S01]  /*106a0*/  F2FP.F16.E4M3.UNPACK_B R45, R7.H1 ;  /* 0x00000007ff2d723e */ /* 0x000fe200030006ff */
[----:B------:R-:W-:Y:S02]  /*106b0*/  HADD2.F32 R37, -RZ, R37.H1_H1 ;  /* 0x30000025ff257230 */ /* 0x000fe40000004100 */
[C---:B------:R-:W-:Y:S01]  /*106c0*/  FMUL.FTZ R24, R5.reuse, R54 ;  /* 0x0000003605187220 */ /* 0x040fe20000410000 */
[----:B------:R-:W-:Y:S01]  /*106d0*/  FMUL.FTZ R25, R5, R42 ;  /* 0x0000002a05197220 */ /* 0x000fe20000410000 */
[----:B------:R-:W-:Y:S01]  /*106e0*/  HADD2.F32 R30, -RZ, R30.H1_H1 ;  /* 0x3000001eff1e7230 */ /* 0x000fe20000004100 */
[----:B------:R-:W-:Y:S01]  /*106f0*/  F2FP.F16.E4M3.UNPACK_B R32, R4 ;  /* 0x00000004ff20723e */ /* 0x000fe200020006ff */
[----:B------:R-:W-:Y:S01]  /*10700*/  FFMA.FTZ R5, R31, R42, -R24 ;  /* 0x0000002a1f057223 */ /* 0x000fe20000010818 */
[----:B------:R-:W-:-:S02]  /*10710*/  HADD2.F32 R24, -RZ, R38.H0_H0 ;  /* 0x20000026ff187230 */ /* 0x000fc40000004100 */
[----:B------:R-:W-:Y:S01]  /*10720*/  FFMA.FTZ R25, R31, R54, R25 ;  /* 0x000000361f197223 */ /* 0x000fe20000010019 */
[----:B------:R-:W-:Y:S02]  /*10730*/  HADD2.F32 R42, -RZ, R44.H0_H0 ;  /* 0x2000002cff2a7230 */ /* 0x000fe40000004100 */
[C---:B------:R-:W-:Y:S01]  /*10740*/  FMUL.FTZ R55, R37.reuse, R50 ;  /* 0x0000003225377220 */ /* 0x040fe20000410000 */
[----:B------:R-:W-:Y:S02]  /*10750*/  HADD2.F32 R31, -RZ, R35.H0_H0 ;  /* 0x20000023ff1f7230 */ /* 0x000fe40000004100 */
[----:B------:R-:W-:Y:S01]  /*10760*/  FMUL.FTZ R37, R37, R40 ;  /* 0x0000002825257220 */ /* 0x000fe20000410000 */
[----:B------:R-:W-:Y:S01]  /*10770*/  F2FP.F16.E4M3.UNPACK_B R41, R4.H1 ;  /* 0x00000004ff29723e */ /* 0x000fe200030006ff */
[C---:B------:R-:W-:Y:S01]  /*10780*/  FMUL.FTZ R54, R24.reuse, R49 ;  /* 0x0000003118367220 */ /* 0x040fe20000410000 */
[----:B------:R-:W-:Y:S01]  /*10790*/  F2FP.F16.E4M3.UNPACK_B R4, R6 ;  /* 0x00000006ff04723e */ /* 0x000fe200020006ff */
[----:B------:R-:W-:Y:S01]  /*107a0*/  FMUL.FTZ R56, R24, R42 ;  /* 0x0000002a18387220 */ /* 0x000fe20000410000 */
[----:B------:R-:W-:Y:S01]  /*107b0*/  F2FP.F16.E4M3.UNPACK_B R7, R6.H1 ;  /* 0x00000006ff07723e */ /* 0x000fe200030006ff */
[C---:B------:R-:W-:Y:S01]  /*107c0*/  FFMA.FTZ R24, R30.reuse, R50, R37 ;  /* 0x000000321e187223 */ /* 0x040fe20000010025 */
[----:B------:R-:W-:Y:S01]  /*107d0*/  F2FP.F16.E4M3.UNPACK_B R6, R26 ;  /* 0x0000001aff06723e */ /* 0x000fe200020006ff */
[----:B------:R-:W-:Y:S01]  /*107e0*/  FFMA.FTZ R26, R30, R40, -R55 ;  /* 0x000000281e1a7223 */ /* 0x000fe20000010837 */
[C---:B------:R-:W-:Y:S01]  /*107f0*/  FFMA.FTZ R30, R31.reuse, R42, -R54 ;  /* 0x0000002a1f1e7223 */ /* 0x040fe20000010836 */
[----:B------:R-:W-:Y:S01]  /*10800*/  F2FP.F16.E4M3.UNPACK_B R50, R53 ;  /* 0x00000035ff32723e */ /* 0x000fe200020006ff */
[----:B------:R-:W-:Y:S01]  /*10810*/  FFMA.FTZ R31, R31, R49, R56 ;  /* 0x000000311f1f7223 */ /* 0x000fe20000010038 */
[-C--:B------:R-:W-:Y:S01]  /*10820*/  F2FP.F16.E4M3.UNPACK_B R42, R46.reuse ;  /* 0x0000002eff2a723e */ /* 0x080fe200020006ff */
[----:B------:R-:W-:Y:S01]  /*10830*/  HADD2.F32 R38, -RZ, R38.H1_H1 ;  /* 0x30000026ff267230 */ /* 0x000fe20000004100 */
[----:B------:R-:W-:Y:S01]  /*10840*/  F2FP.F16.E4M3.UNPACK_B R46, R46.H1 ;  /* 0x0000002eff2e723e */ /* 0x000fe200030006ff */
[----:B------:R-:W-:-:S02]  /*10850*/  HADD2.F32 R49, -RZ, R44.H1_H1 ;  /* 0x3000002cff317230 */ /* 0x000fc40000004100 */
[----:B------:R-:W-:Y:S02]  /*10860*/  HADD2.F32 R40, -RZ, R35.H1_H1 ;  /* 0x30000023ff287230 */ /* 0x000fe40000004100 */
[C---:B------:R-:W-:Y:S01]  /*10870*/  FMUL.FTZ R55, R38.reuse, R51 ;  /* 0x0000003326377220 */ /* 0x040fe20000410000 */
[----:B------:R-:W-:Y:S02]  /*10880*/  HADD2.F32 R54, -RZ, R50.H0_H0 ;  /* 0x20000032ff367230 */ /* 0x000fe40000004100 */
[----:B------:R-:W-:Y:S01]  /*10890*/  FMUL.FTZ R38, R38, R49 ;  /* 0x0000003126267220 */ /* 0x000fe20000410000 */
[----:B------:R-:W-:Y:S02]  /*108a0*/  HADD2.F32 R35, -RZ, R43.H0_H0 ;  /* 0x2000002bff237230 */ /* 0x000fe40000004100 */
[----:B------:R-:W-:Y:S02]  /*108b0*/  HADD2.F32 R44, -RZ, R42.H0_H0 ;  /* 0x2000002aff2c7230 */ /* 0x000fe40000004100 */
[----:B------:R-:W-:-:S02]  /*108c0*/  HADD2.F32 R37, -RZ, R39.H0_H0 ;  /* 0x20000027ff257230 */ /* 0x000fc40000004100 */
[C---:B------:R-:W-:Y:S01]  /*108d0*/  FMUL.FTZ R56, R35.reuse, R54 ;  /* 0x0000003623387220 */ /* 0x040fe20000410000 */
[----:B------:R-:W-:Y:S02]  /*108e0*/  HADD2.F32 R43, -RZ, R43.H1_H1 ;  /* 0x3000002bff2b7230 */ /* 0x000fe40000004100 */
[-C--:B------:R-:W-:Y:S01]  /*108f0*/  FMUL.FTZ R57, R35, R44.reuse ;  /* 0x0000002c23397220 */ /* 0x080fe20000410000 */
[C---:B------:R-:W-:Y:S01]  /*10900*/  FFMA.FTZ R35, R40.reuse, R49, -R55 ;  /* 0x0000003128237223 */ /* 0x040fe20000010837 */
[----:B------:R-:W-:Y:S01]  /*10910*/  FFMA.FTZ R40, R40, R51, R38 ;  /* 0x0000003328287223 */ /* 0x000fe20000010026 */
[----:B------:R-:W-:Y:S01]  /*10920*/  F2FP.F16.E4M3.UNPACK_B R51, R53.H1 ;  /* 0x00000035ff33723e */ /* 0x000fe200030006ff */
[C---:B------:R-:W-:Y:S01]  /*10930*/  FFMA.FTZ R38, R37.reuse, R44, -R56 ;  /* 0x0000002c25267223 */ /* 0x040fe20000010838 */
[----:B------:R-:W-:Y:S02]  /*10940*/  HADD2.F32 R49, -RZ, R42.H1_H1 ;  /* 0x3000002aff317230 */ /* 0x000fe40000004100 */
[----:B------:R-:W-:Y:S01]  /*10950*/  FFMA.FTZ R37, R37, R54, R57 ;  /* 0x0000003625257223 */ /* 0x000fe20000010039 */
[----:B------:R-:W-:Y:S01]  /*10960*/  HADD2.F32 R53, -RZ, R50.H1_H1 ;  /* 0x30000032ff357230 */ /* 0x000fe20000004100 */
[----:B------:R-:W-:Y:S01]  /*10970*/  F2FP.SATFINITE.E4M3.F32.PACK_AB_MERGE_C R30, R35, R30, RZ ;  /* 0x0000001e231e723e */ /* 0x000fe200048070ff */
[----:B------:R-:W-:-:S02]  /*10980*/  HADD2.F32 R42, -RZ, R39.H1_H1 ;  /* 0x30000027ff2a7230 */ /* 0x000fc40000004100 */
[C---:B------:R-:W-:Y:S01]  /*10990*/  FMUL.FTZ R56, R43.reuse, R49 ;  /* 0x000000312b387220 */ /* 0x040fe20000410000 */
[----:B------:R-:W-:Y:S02]  /*109a0*/  HADD2.F32 R54, -RZ, R51.H0_H0 ;  /* 0x20000033ff367230 */ /* 0x000fe40000004100 */
[----:B------:R-:W-:Y:S01]  /*109b0*/  FMUL.FTZ R55, R43, R53 ;  /* 0x000000352b377220 */ /* 0x000fe20000410000 */
[----:B------:R-:W-:Y:S01]  /*109c0*/  HADD2.F32 R39, -RZ, R48.H0_H0 ;  /* 0x20000030ff277230 */ /* 0x000fe20000004100 */
[----:B------:R-:W-:Y:S01]  /*109d0*/  F2FP.SATFINITE.E4M3.F32.PACK_AB_MERGE_C R31, R40, R31, RZ ;  /* 0x0000001f281f723e */ /* 0x000fe200048070ff */
[----:B------:R-:W-:Y:S01]  /*109e0*/  HADD2.F32 R50, -RZ, R46.H0_H0 ;  /* 0x2000002eff327230 */ /* 0x000fe20000004100 */
[----:B------:R-:W-:Y:S01]  /*109f0*/  F2FP.SATFINITE.E4M3.F32.PACK_AB_MERGE_C R5, R26, R5, R30 ;  /* 0x000000051a05723e */ /* 0x000fe2000480701e */
[----:B------:R-:W-:Y:S02]  /*10a00*/  HADD2.F32 R44, -RZ, R45.H0_H0 ;  /* 0x2000002dff2c7230 */ /* 0x000fe40000004100 */
[C---:B------:R-:W-:Y:S01]  /*10a10*/  FMUL.FTZ R43, R39.reuse, R54 ;  /* 0x00000036272b7220 */ /* 0x040fe20000410000 */
[----:B------:R-:W-:Y:S01]  /*10a20*/  F2FP.SATFINITE.E4M3.F32.PACK_AB_MERGE_C R25, R24, R25, R31 ;  /* 0x000000191819723e */ /* 0x000fe2000480701f */
[-C--:B------:R-:W-:Y:S01]  /*10a30*/  FMUL.FTZ R57, R39, R50.reuse ;  /* 0x0000003227397220 */ /* 0x080fe20000410000 */
[----:B------:R-:W-:Y:S01]  /*10a40*/  FFMA.FTZ R39, R42, R49, -R55 ;  /* 0x000000312a277223 */ /* 0x000fe20000010837 */
[C---:B------:R-:W-:Y:S01]  /*10a50*/  FFMA.FTZ R43, R44.reuse, R50, -R43 ;  /* 0x000000322c2b7223 */ /* 0x040fe2000001082b */
[----:B------:R-:W-:Y:S01]  /*10a60*/  F2FP.F16.E4M3.UNPACK_B R50, R29.H1 ;  /* 0x0000001dff32723e */ /* 0x000fe200030006ff */
[----:B------:R-:W-:Y:S01]  /*10a70*/  FFMA.FTZ R44, R44, R54, R57 ;  /* 0x000000362c2c7223 */ /* 0x000fe20000010039 */
[----:B------:R-:W-:Y:S01]  /*10a80*/  F2FP.F16.E4M3.UNPACK_B R54, R34.H1 ;  /* 0x00000022ff36723e */ /* 0x000fe200030006ff */
[----:B------:R-:W-:Y:S01]  /*10a90*/  FFMA.FTZ R42, R42, R53, R56 ;  /* 0x000000352a2a7223 */ /* 0x000fe20000010038 */
[----:B------:R-:W-:-:S02]  /*10aa0*/  HADD2.F32 R49, -RZ, R48.H1_H1 ;  /* 0x30000030ff317230 */ /* 0x000fc40000004100 */
[----:B------:R-:W-:Y:S02]  /*10ab0*/  HADD2.F32 R56, -RZ, R51.H1_H1 ;  /* 0x30000033ff387230 */ /* 0x000fe40000004100 */
[----:B------:R-:W-:Y:S02]  /*10ac0*/  HADD2.F32 R55, -RZ, R54.H0_H0 ;  /* 0x20000036ff377230 */ /* 0x000fe40000004100 */
[----:B------:R-:W-:Y:S02]  /*10ad0*/  HADD2.F32 R48, -RZ, R47.H0_H0 ;  /* 0x2000002fff307230 */ /* 0x000fe40000004100 */
[----:B------:R-:W-:Y:S01]  /*10ae0*/  FMUL.FTZ R57, R49, R56 ;  /* 0x0000003831397220 */ /* 0x000fe20000410000 */
[----:B------:R-:W-:Y:S02]  /*10af0*/  HADD2.F32 R53, -RZ, R46.H1_H1 ;  /* 0x3000002eff357230 */ /* 0x000fe40000004100 */
[----:B------:R-:W-:Y:S02]  /*10b00*/  HADD2.F32 R51, -RZ, R50.H0_H0 ;  /* 0x20000032ff337230 */ /* 0x000fe40000004100 */
[----:B------:R-:W-:Y:S01]  /*10b10*/  FMUL.FTZ R58, R48, R55 ;  /* 0x00000037303a7220 */ /* 0x000fe20000410000 */
[----:B------:R-:W-:-:S02]  /*10b20*/  HADD2.F32 R46, -RZ, R45.H1_H1 ;  /* 0x3000002dff2e7230 */ /* 0x000fc40000004100 */
[----:B------:R-:W-:Y:S01]  /*10b30*/  FMUL.FTZ R49, R49, R53 ;  /* 0x0000003531317220 */ /* 0x000fe20000410000 */
[----:B------:R-:W-:Y:S02]  /*10b40*/  HADD2.F32 R45, -RZ, R41.H0_H0 ;  /* 0x20000029ff2d7230 */ /* 0x000fe40000004100 */
[----:B------:R-:W-:Y:S01]  /*10b50*/  FMUL.FTZ R48, R48, R51 ;  /* 0x0000003330307220 */ /* 0x000fe20000410000 */
[----:B------:R-:W-:Y:S02]  /*10b60*/  HADD2.F32 R54, -RZ, R54.H1_H1 ;  /* 0x30000036ff367230 */ /* 0x000fe40000004100 */
[C---:B------:R-:W-:Y:S01]  /*10b70*/  FFMA.FTZ R64, R46.reuse, R53, -R57 ;  /* 0x000000352e407223 */ /* 0x040fe20000010839 */
[----:B------:R-:W-:Y:S02]  /*10b80*/  HADD2.F32 R47, -RZ, R47.H1_H1 ;  /* 0x3000002fff2f7230 */ /* 0x000fe40000004100 */
[----:B------:R-:W-:Y:S01]  /*10b90*/  FFMA.FTZ R59, R46, R56, R49 ;  /* 0x000000382e3b7223 */ /* 0x000fe20000010031 */
[----:B------:R-:W-:-:S02]  /*10ba0*/  HADD2.F32 R50, -RZ, R50.H1_H1 ;  /* 0x30000032ff327230 */ /* 0x000fc40000004100 */
[C---:B------:R-:W-:Y:S01]  /*10bb0*/  FFMA.FTZ R58, R45.reuse, R51, -R58 ;  /* 0x000000332d3a7223 */ /* 0x040fe2000001083a */
[----:B------:R-:W-:Y:S01]  /*10bc0*/  FFMA.FTZ R55, R45, R55, R48 ;  /* 0x000000372d377223 */ /* 0x000fe20000010030 */
[----:B------:R-:W-:Y:S01]  /*10bd0*/  F2FP.F16.E4M3.UNPACK_B R46, R34 ;  /* 0x00000022ff2e723e */ /* 0x000fe200020006ff */
[----:B------:R-:W-:Y:S01]  /*10be0*/  HADD2.F32 R41, -RZ, R41.H1_H1 ;  /* 0x30000029ff297230 */ /* 0x000fe20000004100 */
[----:B------:R-:W-:Y:S01]  /*10bf0*/  F2FP.F16.E4M3.UNPACK_B R45, R29 ;  /* 0x0000001dff2d723e */ /* 0x000fe200020006ff */
[C---:B------:R-:W-:Y:S01]  /*10c00*/  FMUL.FTZ R48, R47.reuse, R54 ;  /* 0x000000362f307220 */ /* 0x040fe20000410000 */
[-C--:B------:R-:W-:Y:S01]  /*10c10*/  FMUL.FTZ R29, R47, R50.reuse ;  /* 0x000000322f1d7220 */ /* 0x080fe20000410000 */
[----:B------:R-:W-:Y:S02]  /*10c20*/  HADD2.F32 R47, -RZ, R46.H0_H0 ;  /* 0x2000002eff2f7230 */ /* 0x000fe40000004100 */
[----:B------:R-:W-:Y:S02]  /*10c30*/  HADD2.F32 R34, -RZ, R33.H0_H0 ;  /* 0x20000021ff227230 */ /* 0x000fe40000004100 */
[C---:B------:R-:W-:Y:S01]  /*10c40*/  FFMA.FTZ R57, R41.reuse, R50, -R48 ;  /* 0x0000003229397223 */ /* 0x040fe20000010830 */
[----:B------:R-:W-:Y:S01]  /*10c50*/  FFMA.FTZ R56, R41, R54, R29 ;  /* 0x0000003629387223 */ /* 0x000fe2000001001d */
[----:B------:R-:W-:-:S02]  /*10c60*/  HADD2.F32 R41, -RZ, R45.H0_H0 ;  /* 0x2000002dff297230 */ /* 0x000fc40000004100 */
[----:B------:R-:W-:Y:S02]  /*10c70*/  HADD2.F32 R29, -RZ, R32.H0_H0 ;  /* 0x20000020ff1d7230 */ /* 0x000fe40000004100 */
[C---:B------:R-:W-:Y:S01]  /*10c80*/  FMUL.FTZ R48, R34.reuse, R47 ;  /* 0x0000002f22307220 */ /* 0x040fe20000410000 */
[----:B------:R-:W-:Y:S02]  /*10c90*/  HADD2.F32 R46, -RZ, R46.H1_H1 ;  /* 0x3000002eff2e7230 */ /* 0x000fe40000004100 */
[-C--:B------:R-:W-:Y:S01]  /*10ca0*/  FMUL.FTZ R34, R34, R41.reuse ;  /* 0x0000002922227220 */ /* 0x080fe20000410000 */
[----:B------:R-:W-:Y:S02]  /*10cb0*/  HADD2.F32 R33, -RZ, R33.H1_H1 ;  /* 0x30000021ff217230 */ /* 0x000fe40000004100 */
[----:B------:R-:W-:Y:S01]  /*10cc0*/  FFMA.FTZ R49, R29, R41, -R48 ;  /* 0x000000291d317223 */ /* 0x000fe20000010830 */
[----:B------:R-:W-:Y:S01]  /*10cd0*/  HADD2.F32 R45, -RZ, R45.H1_H1 ;  /* 0x3000002dff2d7230 */ /* 0x000fe20000004100 */
[----:B------:R-:W-:Y:S01]  /*10ce0*/  F2FP.F16.E4M3.UNPACK_B R41, R21.H1 ;  /* 0x00000015ff29723e */ /* 0x000fe200030006ff */
[----:B------:R-:W-:-:S02]  /*10cf0*/  HADD2.F32 R32, -RZ, R32.H1_H1 ;  /* 0x30000020ff207230 */ /* 0x000fc40000004100 */
[----:B------:R-:W-:Y:S01]  /*10d00*/  FFMA.FTZ R47, R29, R47, R34 ;  /* 0x0000002f1d2f7223 */ /* 0x000fe20000010022 */
[C---:B------:R-:W-:Y:S01]  /*10d10*/  FMUL.FTZ R51, R33.reuse, R46 ;  /* 0x0000002e21337220 */ /* 0x040fe20000410000 */
[----:B------:R-:W-:Y:S01]  /*10d20*/  F2FP.F16.E4M3.UNPACK_B R29, R20.H1 ;  /* 0x00000014ff1d723e */ /* 0x000fe200030006ff */
[-C--:B------:R-:W-:Y:S01]  /*10d30*/  FMUL.FTZ R53, R33, R45.reuse ;  /* 0x0000002d21357220 */ /* 0x080fe20000410000 */
[----:B------:R-:W-:Y:S02]  /*10d40*/  HADD2.F32 R48, -RZ, R41.H0_H0 ;  /* 0x20000029ff307230 */ /* 0x000fe40000004100 */
[C---:B------:R-:W-:Y:S01]  /*10d50*/  FFMA.FTZ R50, R32.reuse, R45, -R51 ;  /* 0x0000002d20327223 */ /* 0x040fe20000010833 */
[----:B------:R-:W-:Y:S02]  /*10d60*/  HADD2.F32 R33, -RZ, R27.H0_H0 ;  /* 0x2000001bff217230 */ /* 0x000fe40000004100 */
[----:B------:R-:W-:Y:S01]  /*10d70*/  FFMA.FTZ R54, R32, R46, R53 ;  /* 0x0000002e20367223 */ /* 0x000fe20000010035 */
[--C-:B------:R-:W-:Y:S01]  /*10d80*/  HADD2.F32 R32, -RZ, R29.reuse.H0_H0 ;  /* 0x2000001dff207230 */ /* 0x100fe20000004100 */
[----:B------:R-:W-:Y:S01]  /*10d90*/  F2FP.F16.E4M3.UNPACK_B R20, R20 ;  /* 0x00000014ff14723e */ /* 0x000fe200020006ff */
[----:B------:R-:W-:-:S02]  /*10da0*/  HADD2.F32 R34, -RZ, R29.H1_H1 ;  /* 0x3000001dff227230 */ /* 0x000fc40000004100 */
[C---:B------:R-:W-:Y:S01]  /*10db0*/  FMUL.FTZ R60, R33.reuse, R48 ;  /* 0x00000030213c7220 */ /* 0x040fe20000410000 */
[----:B------:R-:W-:Y:S02]  /*10dc0*/  HADD2.F32 R29, -RZ, R7.H0_H0 ;  /* 0x20000007ff1d7230 */ /* 0x000fe40000004100 */
[-C--:B------:R-:W-:Y:S01]  /*10dd0*/  FMUL.FTZ R62, R33, R32.reuse ;  /* 0x00000020213e7220 */ /* 0x080fe20000410000 */
[----:B------:R-:W-:Y:S01]  /*10de0*/  HADD2.F32 R46, -RZ, R41.H1_H1 ;  /* 0x30000029ff2e7230 */ /* 0x000fe20000004100 */
[----:B------:R-:W-:Y:S01]  /*10df0*/  F2FP.SATFINITE.E4M3.F32.PACK_AB_MERGE_C R55, R56, R55, RZ ;  /* 0x000000373837723e */ /* 0x000fe200048070ff */
[----:B------:R-:W-:Y:S02]  /*10e00*/  HADD2.F32 R27, -RZ, R27.H1_H1 ;  /* 0x3000001bff1b7230 */ /* 0x000fe40000004100 */
[C---:B------:R-:W-:Y:S01]  /*10e10*/  FFMA.FTZ R60, R29.reuse, R32, -R60 ;  /* 0x000000201d3c7223 */ /* 0x040fe2000001083c */
[----:B------:R-:W-:Y:S02]  /*10e20*/  HADD2.F32 R7, -RZ, R7.H1_H1 ;  /* 0x30000007ff077230 */ /* 0x000fe40000004100 */
[----:B------:R-:W-:Y:S01]  /*10e30*/  FFMA.FTZ R62, R29, R48, R62 ;  /* 0x000000301d3e7223 */ /* 0x000fe2000001003e */
[----:B------:R-:W-:Y:S01]  /*10e40*/  F2FP.F16.E4M3.UNPACK_B R29, R21 ;  /* 0x00000015ff1d723e */ /* 0x000fe200020006ff */
[C---:B------:R-:W-:Y:S01]  /*10e50*/  FMUL.FTZ R32, R27.reuse, R46 ;  /* 0x0000002e1b207220 */ /* 0x040fe20000410000 */
[-C--:B------:R-:W-:Y:S01]  /*10e60*/  FMUL.FTZ R27, R27, R34.reuse ;  /* 0x000000221b1b7220 */ /* 0x080fe20000410000 */
[--C-:B------:R-:W-:Y:S01]  /*10e70*/  HADD2.F32 R21, -RZ, R20.reuse.H0_H0 ;  /* 0x20000014ff157230 */ /* 0x100fe20000004100 */
[----:B------:R-:W-:Y:S01]  /*10e80*/  F2FP.SATFINITE.E4M3.F32.PACK_AB_MERGE_C R24, R54, R47, R55 ;  /* 0x0000002f3618723e */ /* 0x000fe20004807037 */
[C---:B------:R-:W-:Y:S01]  /*10e90*/  FFMA.FTZ R45, R7.reuse, R34, -R32 ;  /* 0x00000022072d7223 */ /* 0x040fe20000010820 */
[----:B------:R-:W-:Y:S01]  /*10ea0*/  FFMA.FTZ R51, R7, R46, R27 ;  /* 0x0000002e07337223 */ /* 0x000fe2000001001b */
[----:B------:R-:W-:-:S02]  /*10eb0*/  HADD2.F32 R27, -RZ, R20.H1_H1 ;  /* 0x30000014ff1b7230 */ /* 0x000fc40000004100 */
[--C-:B------:R-:W-:Y:S01]  /*10ec0*/  HADD2.F32 R32, -RZ, R29.reuse.H0_H0 ;  /* 0x2000001dff207230 */ /* 0x100fe20000004100 */
[----:B------:R-:W-:Y:S01]  /*10ed0*/  F2FP.SATFINITE.E4M3.F32.PACK_AB_MERGE_C R45, R45, R60, RZ ;  /* 0x0000003c2d2d723e */ /* 0x000fe200048070ff */
[--C-:B------:R-:W-:Y:S01]  /*10ee0*/  HADD2.F32 R7, -RZ, R6.reuse.H0_H0 ;  /* 0x20000006ff077230 */ /* 0x100fe20000004100 */
[----:B------:R-:W-:Y:S01]  /*10ef0*/  F2FP.SATFINITE.E4M3.F32.PACK_AB_MERGE_C R51, R51, R62, RZ ;  /* 0x0000003e3333723e */ /* 0x000fe200048070ff */
[----:B------:R-:W-:Y:S02]  /*10f00*/  HADD2.F32 R29, -RZ, R29.H1_H1 ;  /* 0x3000001dff1d7230 */ /* 0x000fe40000004100 */
[----:B------:R-:W-:Y:S02]  /*10f10*/  HADD2.F32 R20, -RZ, R6.H1_H1 ;  /* 0x30000006ff147230 */ /* 0x000fe40000004100 */
[C---:B------:R-:W-:Y:S01]  /*10f20*/  FMUL.FTZ R33, R7.reuse, R32 ;  /* 0x0000002007217220 */ /* 0x040fe20000410000 */
[--C-:B------:R-:W-:Y:S02]  /*10f30*/  HADD2.F32 R6, -RZ, R4.reuse.H0_H0 ;  /* 0x20000004ff067230 */ /* 0x100fe40000004100 */
[----:B------:R-:W-:Y:S01]  /*10f40*/  FMUL.FTZ R7, R7, R21 ;  /* 0x0000001507077220 */ /* 0x000fe20000410000 */
[----:B------:R-:W-:-:S02]  /*10f50*/  HADD2.F32 R4, -RZ, R4.H1_H1 ;  /* 0x30000004ff047230 */ /* 0x000fc40000004100 */
[C---:B------:R-:W-:Y:S01]  /*10f60*/  FMUL.FTZ R41, R20.reuse, R29 ;  /* 0x0000001d14297220 */ /* 0x040fe20000410000 */
[----:B------:R-:W-:Y:S01]  /*10f70*/  FMUL.FTZ R20, R20, R27 ;  /* 0x0000001b14147220 */ /* 0x000fe20000410000 */
[C---:B------:R-:W-:Y:S01]  /*10f80*/  FFMA.FTZ R33, R6.reuse, R21, -R33 ;  /* 0x0000001506217223 */ /* 0x040fe20000010821 */
[----:B------:R-:W-:Y:S01]  /*10f90*/  FFMA.FTZ R32, R6, R32, R7 ;  /* 0x0000002006207223 */ /* 0x000fe20000010007 */
[C---:B------:R-:W-:Y:S01]  /*10fa0*/  FFMA.FTZ R6, R4.reuse, R27, -R41 ;  /* 0x0000001b04067223 */ /* 0x040fe20000010829 */
[----:B------:R-:W-:Y:S01]  /*10fb0*/  FFMA.FTZ R29, R4, R29, R20 ;  /* 0x0000001d041d7223 */ /* 0x000fe20000010014 */
[----:B------:R-:W-:Y:S02]  /*10fc0*/  F2FP.SATFINITE.E4M3.F32.PACK_AB_MERGE_C R7, R64, R43, RZ ;  /* 0x0000002b4007723e */ /* 0x000fe400048070ff */
[----:B------:R-:W-:Y:S02]  /*10fd0*/  F2FP.SATFINITE.E4M3.F32.PACK_AB_MERGE_C R4, R57, R58, RZ ;  /* 0x0000003a3904723e */ /* 0x000fe400048070ff */
[----:B------:R-:W-:-:S02]  /*10fe0*/  F2FP.SATFINITE.E4M3.F32.PACK_AB_MERGE_C R27, R59, R44, RZ ;  /* 0x0000002c3b1b723e */ /* 0x000fc400048070ff */
[----:B------:R-:W-:Y:S02]  /*10ff0*/  F2FP.SATFINITE.E4M3.F32.PACK_AB_MERGE_C R7, R39, R38, R7 ;  /* 0x000000262707723e */ /* 0x000fe40004807007 */
[----:B------:R-:W-:Y:S02]  /*11000*/  F2FP.SATFINITE.E4M3.F32.PACK_AB_MERGE_C R4, R50, R49, R4 ;  /* 0x000000313204723e */ /* 0x000fe40004807004 */
[----:B------:R-:W-:Y:S02]  /*11010*/  F2FP.SATFINITE.E4M3.F32.PACK_AB_MERGE_C R6, R6, R33, R45 ;  /* 0x000000210606723e */ /* 0x000fe4000480702d */
[----:B------:R-:W-:Y:S02]  /*11020*/  F2FP.SATFINITE.E4M3.F32.PACK_AB_MERGE_C R27, R42, R37, R27 ;  /* 0x000000252a1b723e */ /* 0x000fe4000480701b */
[----:B------:R-:W-:Y:S01]  /*11030*/  F2FP.SATFINITE.E4M3.F32.PACK_AB_MERGE_C R26, R29, R32, R51 ;  /* 0x000000201d1a723e */ /* 0x000fe20004807033 */
[----:B------:R3:W-:Y:S04]  /*11040*/  STS.128 [R61+0x18000], R4 ;  /* 0x018000043d007388 */ /* 0x0007e80000000c00 */
[----:B------:R3:W-:Y:S02]  /*11050*/  STS.128 [R28+0x18000], R24 ;  /* 0x018000181c007388 */ /* 0x0007e40000000c00 */
.L_x_1543:
[----:B------:R-:W-:Y:S05]  /*11060*/  BSYNC B1 ;  /* 0x0000000000017941 */ /* 0x000fea0003800000 */
.L_x_1542:
[----:B------:R-:W-:Y:S05]  /*11070*/  @P0 BRA `(.L_x_1527) ;  /* 0x0000000c00f80947 */ /* 0x000fea0003800000 */
[----:B------:R-:W4:Y:S01]  /*11080*/  LDL R47, [R1+0x9c] ;  /* 0x00009c00012f7983 */ /* 0x000f220000100800 */
[----:B--23-5:R-:W-:Y:S01]  /*11090*/  SHF.R.S32.HI R5, RZ, 0x1f, R0 ;  /* 0x0000001fff057819 */ /* 0x02cfe20000011400 */
[----:B------:R-:W-:Y:S01]  /*110a0*/  IMAD.SHL.U32 R4, R0, 0x80, RZ ;  /* 0x0000008000047824 */ /* 0x000fe200078e00ff */
[----:B------:R-:W-:Y:S02]  /*110b0*/  LEA.HI R52, R52, R3, RZ, 0x1c ;  /* 0x0000000334347211 */ /* 0x000fe400078fe0ff */
[----:B-1----:R-:W-:Y:S02]  /*110c0*/  LEA.HI R26, R5, R0, RZ, 0x3 ;  /* 0x00000000051a7211 */ /* 0x002fe400078f18ff */
[----:B------:R-:W-:Y:S02]  /*110d0*/  SHF.R.S32.HI R21, RZ, 0x1f, R52 ;  /* 0x0000001fff157819 */ /* 0x000fe40000011434 */
[----:B------:R-:W-:Y:S01]  /*110e0*/  SHF.R.U32.HI R0, RZ, 0x8, R12 ;  /* 0x00000008ff007819 */ /* 0x000fe2000001160c */
[----:B------:R-:W-:Y:S01]  /*110f0*/  IMAD.SHL.U32 R26, R26, 0x80, RZ ;  /* 0x000000801a1a7824 */ /* 0x000fe200078e00ff */
[----:B------:R-:W-:-:S02]  /*11100*/  LOP3.LUT R27, R4, 0x380, RZ, 0xc0, !PT ;  /* 0x00000380041b7812 */ /* 0x000fc400078ec0ff */
[----:B0-----:R-:W-:Y:S01]  /*11110*/  LEA.HI R25, R21, R52, RZ, 0x3 ;  /* 0x0000003415197211 */ /* 0x001fe200078f18ff */
[----:B------:R-:W-:Y:S01]  /*11120*/  IMAD.SHL.U32 R52, R52, 0x10, RZ ;  /* 0x0000001034347824 */ /* 0x000fe200078e00ff */
[----:B------:R-:W-:Y:S02]  /*11130*/  LOP3.LUT R3, R12, 0xff, RZ, 0xc0, !PT ;  /* 0x000000ff0c037812 */ /* 0x000fe400078ec0ff */
[----:B------:R-:W-:Y:S01]  /*11140*/  LOP3.LUT R4, R0, 0xff, RZ, 0xc0, !PT ;  /* 0x000000ff00047812 */ /* 0x000fe200078ec0ff */
[----:B------:R-:W-:Y:S01]  /*11150*/  IMAD.SHL.U32 R25, R25, 0x800, RZ ;  /* 0x0000080019197824 */ /* 0x000fe200078e00ff */
[----:B------:R-:W-:Y:S02]  /*11160*/  LOP3.LUT R0, R27, 0x70, R52, 0xf8, !PT ;  /* 0x000000701b007812 */ /* 0x000fe400078ef834 */
[----:B------:R-:W-:Y:S02]  /*11170*/  PRMT R21, R4, 0x7604, R3 ;  /* 0x0000760404157816 */ /* 0x000fe40000000003 */
[----:B------:R-:W-:-:S02]  /*11180*/  SHF.R.U32.HI R4, RZ, 0x8, R15 ;  /* 0x00000008ff047819 */ /* 0x000fc4000001160f */
[----:B------:R-:W-:Y:S02]  /*11190*/  SHF.R.U32.HI R27, RZ, 0x3, R27 ;  /* 0x00000003ff1b7819 */ /* 0x000fe4000001161b */
[----:B------:R-:W-:Y:S02]  /*111a0*/  SHF.R.U32.HI R6, RZ, 0x8, R13 ;  /* 0x00000008ff067819 */ /* 0x000fe4000001160d */
[----:B------:R-:W-:Y:S02]  /*111b0*/  SHF.R.U32.HI R20, RZ, 0x8, R14 ;  /* 0x00000008ff147819 */ /* 0x000fe4000001160e */
[----:B------:R-:W-:Y:S02]  /*111c0*/  LOP3.LUT R3, R15, 0xff, RZ, 0xc0, !PT ;  /* 0x000000ff0f037812 */ /* 0x000fe400078ec0ff */
[----:B------:R-:W-:Y:S02]  /*111d0*/  LOP3.LUT R4, R4, 0xff, RZ, 0xc0, !PT ;  /* 0x000000ff04047812 */ /* 0x000fe400078ec0ff */
[----:B------:R-:W-:-:S02]  /*111e0*/  LOP3.LUT R0, R0, R27, RZ, 0x3c, !PT ;  /* 0x0000001b00007212 */ /* 0x000fc400078e3cff */
[----:B------:R-:W-:Y:S02]  /*111f0*/  LOP3.LUT R26, R26, 0xfffffc00, RZ, 0xc0, !PT ;  /* 0xfffffc001a1a7812 */ /* 0x000fe400078ec0ff */
[----:B------:R-:W-:Y:S02]  /*11200*/  LOP3.LUT R25, R25, 0xffffc000, RZ, 0xc0, !PT ;  /* 0xffffc00019197812 */ /* 0x000fe400078ec0ff */
[----:B------:R-:W-:Y:S02]  /*11210*/  LOP3.LUT R5, R13, 0xff, RZ, 0xc0, !PT ;  /* 0x000000ff0d057812 */ /* 0x000fe400078ec0ff */
[----:B------:R-:W-:Y:S02]  /*11220*/  LOP3.LUT R7, R14, 0xff, RZ, 0xc0, !PT ;  /* 0x000000ff0e077812 */ /* 0x000fe400078ec0ff */
[----:B------:R-:W-:Y:S02]  /*11230*/  LOP3.LUT R6, R6, 0xff, RZ, 0xc0, !PT ;  /* 0x000000ff06067812 */ /* 0x000fe400078ec0ff */
[----:B------:R-:W-:-:S02]  /*11240*/  LOP3.LUT R24, R20, 0xff, RZ, 0xc0, !PT ;  /* 0x000000ff14187812 */ /* 0x000fc400078ec0ff */
[----:B------:R-:W-:Y:S02]  /*11250*/  PRMT R28, R4, 0x7604, R3 ;  /* 0x00007604041c7816 */ /* 0x000fe40000000003 */
[----:B------:R-:W-:Y:S02]  /*11260*/  IADD3 R3, R0, R25, R26 ;  /* 0x0000001900037210 */ /* 0x000fe40007ffe01a */
[----:B------:R-:W-:Y:S02]  /*11270*/  PRMT R20, R6, 0x7604, R5 ;  /* 0x0000760406147816 */ /* 0x000fe40000000005 */
[----:B------:R-:W-:Y:S02]  /*11280*/  PRMT R29, R24, 0x7604, R7 ;  /* 0x00007604181d7816 */ /* 0x000fe40000000007 */
[----:B------:R-:W-:Y:S02]  /*11290*/  SHF.R.U32.HI R6, RZ, 0x8, R8 ;  /* 0x00000008ff067819 */ /* 0x000fe40000011608 */
[----:B------:R-:W-:-:S02]  /*112a0*/  SHF.R.U32.HI R24, RZ, 0x8, R9 ;  /* 0x00000008ff187819 */ /* 0x000fc40000011609 */
[----:B------:R-:W-:Y:S02]  /*112b0*/  IADD3 R0, R16, R3, RZ ;  /* 0x0000000310007210 */ /* 0x000fe40007ffe0ff */
[----:B------:R-:W-:Y:S02]  /*112c0*/  LOP3.LUT R5, R8, 0xff, RZ, 0xc0, !PT ;  /* 0x000000ff08057812 */ /* 0x000fe400078ec0ff */
[----:B------:R-:W-:Y:S02]  /*112d0*/  LOP3.LUT R6, R6, 0xff, RZ, 0xc0, !PT ;  /* 0x000000ff06067812 */ /* 0x000fe400078ec0ff */
[----:B------:R-:W-:Y:S02]  /*112e0*/  LOP3.LUT R3, R24, 0xff, RZ, 0xc0, !PT ;  /* 0x000000ff18037812 */ /* 0x000fe400078ec0ff */
[----:B------:R-:W0:Y:S01]  /*112f0*/  LDS.128 R24, [R0+0x18000] ;  /* 0x0180000000187984 */ /* 0x000e220000000c00 */
[----:B------:R-:W-:Y:S02]  /*11300*/  PRMT R33, R6, 0x7604, R5 ;  /* 0x0000760406217816 */ /* 0x000fe40000000005 */
[----:B------:R-:W-:-:S02]  /*11310*/  SHF.R.U32.HI R35, RZ, 0x8, R11 ;  /* 0x00000008ff237819 */ /* 0x000fc4000001160b */
[----:B------:R-:W-:Y:S02]  /*11320*/  LOP3.LUT R34, R11, 0xff, RZ, 0xc0, !PT ;  /* 0x000000ff0b227812 */ /* 0x000fe400078ec0ff */
[----:B------:R-:W-:Y:S02]  /*11330*/  LOP3.LUT R35, R35, 0xff, RZ, 0xc0, !PT ;  /* 0x000000ff23237812 */ /* 0x000fe400078ec0ff */
[----:B------:R-:W-:Y:S02]  /*11340*/  LOP3.LUT R30, R9, 0xff, RZ, 0xc0, !PT ;  /* 0x000000ff091e7812 */ /* 0x000fe400078ec0ff */
[----:B------:R-:W-:Y:S02]  /*11350*/  SHF.R.U32.HI R32, RZ, 0x8, R10 ;  /* 0x00000008ff207819 */ /* 0x000fe4000001160a */
[----:B------:R-:W-:Y:S02]  /*11360*/  PRMT R34, R35, 0x7604, R34 ;  /* 0x0000760423227816 */ /* 0x000fe40000000022 */
[----:B------:R-:W-:-:S02]  /*11370*/  PRMT R30, R3, 0x7604, R30 ;  /* 0x00007604031e7816 */ /* 0x000fc4000000001e */
[----:B------:R-:W-:Y:S02]  /*11380*/  SHF.R.U32.HI R35, RZ, 0x10, R9 ;  /* 0x00000010ff237819 */ /* 0x000fe40000011609 */
[----:B------:R-:W-:Y:S02]  /*11390*/  SHF.R.U32.HI R3, RZ, 0x10, R13 ;  /* 0x00000010ff037819 */ /* 0x000fe4000001160d */
[----:B------:R-:W-:Y:S01]  /*113a0*/  LOP3.LUT R31, R10, 0xff, RZ, 0xc0, !PT ;  /* 0x000000ff0a1f7812 */ /* 0x000fe200078ec0ff */
[----:B------:R-:W-:Y:S01]  /*113b0*/  IMAD.U32 R35, R35, 0x10000, RZ ;  /* 0x0001000023237824 */ /* 0x000fe200078e00ff */
[----:B------:R-:W-:Y:S01]  /*113c0*/  LOP3.LUT R32, R32, 0xff, RZ, 0xc0, !PT ;  /* 0x000000ff20207812 */ /* 0x000fe200078ec0ff */
[----:B------:R-:W-:Y:S01]  /*113d0*/  IMAD.U32 R3, R3, 0x10000, RZ ;  /* 0x0001000003037824 */ /* 0x000fe200078e00ff */
[----:B------:R-:W-:Y:S02]  /*113e0*/  SHF.R.U32.HI R39, RZ, 0x10, R11 ;  /* 0x00000010ff277819 */ /* 0x000fe4000001160b */
[----:B------:R-:W-:-:S02]  /*113f0*/  PRMT R37, R32, 0x7604, R31 ;  /* 0x0000760420257816 */ /* 0x000fc4000000001f */
[----:B------:R-:W-:Y:S01]  /*11400*/  SHF.R.U32.HI R31, RZ, 0x10, R15 ;  /* 0x00000010ff1f7819 */ /* 0x000fe2000001160f */
[----:B------:R-:W-:Y:S01]  /*11410*/  IMAD.U32 R39, R39, 0x10000, RZ ;  /* 0x0001000027277824 */ /* 0x000fe200078e00ff */
[----:B------:R-:W-:Y:S02]  /*11420*/  LOP3.LUT R35, R30, 0xff0000, R35, 0xf8, !PT ;  /* 0x00ff00001e237812 */ /* 0x000fe400078ef823 */
[----:B------:R-:W-:Y:S01]  /*11430*/  LOP3.LUT R3, R20, 0xff0000, R3, 0xf8, !PT ;  /* 0x00ff000014037812 */ /* 0x000fe200078ef803 */
[----:B------:R-:W-:Y:S01]  /*11440*/  IMAD.U32 R31, R31, 0x10000, RZ ;  /* 0x000100001f1f7824 */ /* 0x000fe200078e00ff */
        /* <DEDUP_REMOVED lines=9> */
[----:B------:R-:W-:Y:S02]  /*114e0*/  LOP3.LUT R41, R39, 0xff000000, R11, 0xf8, !PT ;  /* 0xff00000027297812 */ /* 0x000fe400078ef80b */
[----:B------:R-:W-:Y:S02]  /*114f0*/  LOP3.LUT R3, R29, 0xff000000, R14, 0xf8, !PT ;  /* 0xff0000001d037812 */ /* 0x000fe400078ef80e */
[----:B------:R-:W-:Y:S02]  /*11500*/  F2FP.F16.E4M3.UNPACK_B R38, R32 ;  /* 0x00000020ff26723e */ /* 0x000fe400020006ff */
[----:B0-----:R-:W-:Y:S02]  /*11510*/  F2FP.F16.E4M3.UNPACK_B R11, R25 ;  /* 0x00000019ff0b723e */ /* 0x001fe400020006ff */
[----:B------:R-:W-:Y:S01]  /*11520*/  F2FP.F16.E4M3.UNPACK_B R14, R13 ;  /* 0x0000000dff0e723e */ /* 0x000fe200020006ff */
[--C-:B------:R-:W-:Y:S01]  /*11530*/  HADD2.F32 R40, -RZ, R38.reuse.H0_H0 ;  /* 0x20000026ff287230 */ /* 0x100fe20000004100 */
[----:B------:R-:W-:Y:S01]  /*11540*/  LOP3.LUT R28, R33, 0xff000000, R8, 0xf8, !PT ;  /* 0xff000000211c7812 */ /* 0x000fe200078ef808 */
[----:B------:R-:W-:Y:S01]  /*11550*/  HADD2.F32 R38, -RZ, R38.H1_H1 ;  /* 0x30000026ff267230 */ /* 0x000fe20000004100 */
[----:B------:R-:W-:Y:S01]  /*11560*/  LOP3.LUT R37, R31, 0xff000000, R15, 0xf8, !PT ;  /* 0xff0000001f257812 */ /* 0x000fe200078ef80f */
[----:B------:R-:W-:Y:S01]  /*11570*/  HADD2.F32 R20, -RZ, R14.H0_H0 ;  /* 0x2000000eff147230 */ /* 0x000fe20000004100 */
[----:B------:R-:W-:-:S02]  /*11580*/  LOP3.LUT R8, R21, 0xff000000, R10, 0xf8, !PT ;  /* 0xff00000015087812 */ /* 0x000fc400078ef80a */
[-C--:B------:R-:W-:Y:S02]  /*11590*/  F2FP.F16.E4M3.UNPACK_B R33, R27.reuse ;  /* 0x0000001bff21723e */ /* 0x080fe400020006ff */
[----:B------:R-:W-:Y:S02]  /*115a0*/  F2FP.F16.E4M3.UNPACK_B R35, R27.H1 ;  /* 0x0000001bff23723e */ /* 0x000fe400030006ff */
[-C--:B------:R-:W-:Y:S02]  /*115b0*/  F2FP.F16.E4M3.UNPACK_B R27, R24.reuse ;  /* 0x00000018ff1b723e */ /* 0x080fe400020006ff */
[----:B------:R-:W-:Y:S02]  /*115c0*/  F2FP.F16.E4M3.UNPACK_B R34, R24.H1 ;  /* 0x00000018ff22723e */ /* 0x000fe400030006ff */
[----:B------:R-:W-:Y:S01]  /*115d0*/  F2FP.F16.E4M3.UNPACK_B R25, R25.H1 ;  /* 0x00000019ff19723e */ /* 0x000fe200030006ff */
[----:B----4-:R-:W0:Y:S02]  /*115e0*/  LDS.128 R4, [R47+0x18000] ;  /* 0x018000002f047984 */ /* 0x010e240000000c00 */
[----:B0-----:R-:W-:-:S02]  /*115f0*/  F2FP.F16.E4M3.UNPACK_B R10, R5 ;  /* 0x00000005ff0a723e */ /* 0x001fc400020006ff */
[----:B------:R-:W-:Y:S01]  /*11600*/  F2FP.F16.E4M3.UNPACK_B R15, R5.H1 ;  /* 0x00000005ff0f723e */ /* 0x000fe200030006ff */
[--C-:B------:R-:W-:Y:S01]  /*11610*/  HADD2.F32 R5, -RZ, R11.reuse.H0_H0 ;  /* 0x2000000bff057230 */ /* 0x100fe20000004100 */
[-C--:B------:R-:W-:Y:S01]  /*11620*/  F2FP.F16.E4M3.UNPACK_B R30, R7.reuse ;  /* 0x00000007ff1e723e */ /* 0x080fe200020006ff */
[----:B------:R-:W-:Y:S01]  /*11630*/  HADD2.F32 R9, -RZ, R10.H0_H0 ;  /* 0x2000000aff097230 */ /* 0x000fe20000004100 */
[----:B------:R-:W-:Y:S01]  /*11640*/  F2FP.F16.E4M3.UNPACK_B R31, R7.H1 ;  /* 0x00000007ff1f723e */ /* 0x000fe200030006ff */
[----:B------:R-:W-:Y:S02]  /*11650*/  HADD2.F32 R11, -RZ, R11.H1_H1 ;  /* 0x3000000bff0b7230 */ /* 0x000fe40000004100 */
[C---:B------:R-:W-:Y:S01]  /*11660*/  FMUL.FTZ R24, R5.reuse, R40 ;  /* 0x0000002805187220 */ /* 0x040fe20000410000 */
[----:B------:R-:W-:Y:S01]  /*11670*/  FMUL.FTZ R39, R5, R20 ;  /* 0x0000001405277220 */ /* 0x000fe20000410000 */
[----:B------:R-:W-:Y:S02]  /*11680*/  F2FP.F16.E4M3.UNPACK_B R29, R4.H1 ;  /* 0x00000004ff1d723e */ /* 0x000fe400030006ff */
[C---:B------:R-:W-:Y:S01]  /*11690*/  FFMA.FTZ R5, R9.reuse, R20, -R24 ;  /* 0x0000001409057223 */ /* 0x040fe20000010818 */
[----:B------:R-:W-:Y:S01]  /*116a0*/  FFMA.FTZ R9, R9, R40, R39 ;  /* 0x0000002809097223 */ /* 0x000fe20000010027 */
[----:B------:R-:W-:Y:S01]  /*116b0*/  F2FP.F16.E4M3.UNPACK_B R39, R32.H1 ;  /* 0x00000020ff27723e */ /* 0x000fe200030006ff */
[----:B------:R-:W-:Y:S01]  /*116c0*/  HADD2.F32 R24, -RZ, R14.H1_H1 ;  /* 0x3000000eff187230 */ /* 0x000fe20000004100 */
[----:B------:R-:W-:Y:S01]  /*116d0*/  F2FP.F16.E4M3.UNPACK_B R20, R13.H1 ;  /* 0x0000000dff14723e */ /* 0x000fe200030006ff */
[----:B------:R-:W-:-:S02]  /*116e0*/  HADD2.F32 R14, -RZ, R10.H1_H1 ;  /* 0x3000000aff0e7230 */ /* 0x000fc40000004100 */
[C---:B------:R-:W-:Y:S01]  /*116f0*/  FMUL.FTZ R43, R11.reuse, R38 ;  /* 0x000000260b2b7220 */ /* 0x040fe20000410000 */
[----:B------:R-:W-:Y:S02]  /*11700*/  HADD2.F32 R40, -RZ, R39.H0_H0 ;  /* 0x20000027ff287230 */ /* 0x000fe40000004100 */
[----:B------:R-:W-:Y:S01]  /*11710*/  FMUL.FTZ R11, R11, R24 ;  /* 0x000000180b0b7220 */ /* 0x000fe20000410000 */
[----:B------:R-:W-:Y:S01]  /*11720*/  HADD2.F32 R10, -RZ, R25.H0_H0 ;  /* 0x20000019ff0a7230 */ /* 0x000fe20000004100 */
[----:B------:R-:W-:Y:S01]  /*11730*/  F2FP.F16.E4M3.UNPACK_B R21, R4 ;  /* 0x00000004ff15723e */ /* 0x000fe200020006ff */
[----:B------:R-:W-:Y:S01]  /*11740*/  HADD2.F32 R32, -RZ, R20.H0_H0 ;  /* 0x20000014ff207230 */ /* 0x000fe20000004100 */
[----:B------:R-:W-:Y:S01]  /*11750*/  F2FP.F16.E4M3.UNPACK_B R4, R6 ;  /* 0x00000006ff04723e */ /* 0x000fe200020006ff */
[--C-:B------:R-:W-:Y:S02]  /*11760*/  HADD2.F32 R13, -RZ, R15.reuse.H0_H0 ;  /* 0x2000000fff0d7230 */ /* 0x100fe40000004100 */
        /* <DEDUP_REMOVED lines=9> */
[----:B------:R-:W-:Y:S01]  /*11800*/  HADD2.F32 R32, -RZ, R20.H1_H1 ;  /* 0x30000014ff207230 */ /* 0x000fe20000004100 */
[----:B------:R-:W-:Y:S01]  /*11810*/  F2FP.F16.E4M3.UNPACK_B R41, R41.H1 ;  /* 0x00000029ff29723e */ /* 0x000fe200030006ff */
[----:B------:R-:W-:Y:S01]  /*11820*/  HADD2.F32 R40, -RZ, R39.H1_H1 ;  /* 0x30000027ff287230 */ /* 0x000fe20000004100 */
[----:B------:R-:W-:Y:S01]  /*11830*/  F2FP.F16.E4M3.UNPACK_B R7, R6.H1 ;  /* 0x00000006ff07723e */ /* 0x000fe200030006ff */
[----:B------:R-:W-:Y:S01]  /*11840*/  HADD2.F32 R20, -RZ, R25.H1_H1 ;  /* 0x30000019ff147230 */ /* 0x000fe20000004100 */
[-C--:B------:R-:W-:Y:S01]  /*11850*/  F2FP.F16.E4M3.UNPACK_B R6, R26.reuse ;  /* 0x0000001aff06723e */ /* 0x080fe200020006ff */
[----:B------:R-:W-:Y:S01]  /*11860*/  HADD2.F32 R43, -RZ, R42.H0_H0 ;  /* 0x2000002aff2b7230 */ /* 0x000fe20000004100 */
[----:B------:R-:W-:Y:S01]  /*11870*/  F2FP.F16.E4M3.UNPACK_B R26, R26.H1 ;  /* 0x0000001aff1a723e */ /* 0x000fe200030006ff */
[----:B------:R-:W-:-:S02]  /*11880*/  HADD2.F32 R24, -RZ, R33.H0_H0 ;  /* 0x20000021ff187230 */ /* 0x000fc40000004100 */
[C---:B------:R-:W-:Y:S01]  /*11890*/  FMUL.FTZ R44, R20.reuse, R40 ;  /* 0x00000028142c7220 */ /* 0x040fe20000410000 */
[----:B------:R-:W-:Y:S02]  /*118a0*/  HADD2.F32 R39, -RZ, R38.H0_H0 ;  /* 0x20000026ff277230 */ /* 0x000fe40000004100 */
[-C--:B------:R-:W-:Y:S01]  /*118b0*/  FMUL.FTZ R45, R20, R32.reuse ;  /* 0x00000020142d7220 */ /* 0x080fe20000410000 */
[----:B------:R-:W-:Y:S02]  /*118c0*/  HADD2.F32 R25, -RZ, R30.H0_H0 ;  /* 0x2000001eff197230 */ /* 0x000fe40000004100 */
[C---:B------:R-:W-:Y:S01]  /*118d0*/  FMUL.FTZ R46, R24.reuse, R43 ;  /* 0x0000002b182e7220 */ /* 0x040fe20000410000 */
[C---:B------:R-:W-:Y:S01]  /*118e0*/  FFMA.FTZ R20, R15.reuse, R32, -R44 ;  /* 0x000000200f147223 */ /* 0x040fe2000001082c */
[-C--:B------:R-:W-:Y:S01]  /*118f0*/  FMUL.FTZ R48, R24, R39.reuse ;  /* 0x0000002718307220 */ /* 0x080fe20000410000 */
[----:B------:R-:W-:Y:S01]  /*11900*/  FFMA.FTZ R24, R15, R40, R45 ;  /* 0x000000280f187223 */ /* 0x000fe2000001002d */
[C---:B------:R-:W-:Y:S01]  /*11910*/  FFMA.FTZ R15, R25.reuse, R39, -R46 ;  /* 0x00000027190f7223 */ /* 0x040fe2000001082e */
[----:B------:R-:W-:Y:S01]  /*11920*/  HADD2.F32 R39, -RZ, R38.H1_H1 ;  /* 0x30000026ff277230 */ /* 0x000fe20000004100 */
[----:B------:R-:W-:Y:S01]  /*11930*/  F2FP.F16.E4M3.UNPACK_B R38, R37.H1 ;  /* 0x00000025ff26723e */ /* 0x000fe200030006ff */
[----:B------:R-:W-:Y:S01]  /*11940*/  FFMA.FTZ R25, R25, R43, R48 ;  /* 0x0000002b19197223 */ /* 0x000fe20000010030 */
[----:B------:R-:W-:Y:S01]  /*11950*/  HADD2.F32 R43, -RZ, R42.H1_H1 ;  /* 0x3000002aff2b7230 */ /* 0x000fe20000004100 */
[----:B------:R-:W-:Y:S01]  /*11960*/  F2FP.SATFINITE.E4M3.F32.PACK_AB_MERGE_C R11, R20, R11, RZ ;  /* 0x0000000b140b723e */ /* 0x000fe200048070ff */
[----:B------:R-:W-:Y:S01]  /*11970*/  HADD2.F32 R32, -RZ, R30.H1_H1 ;  /* 0x3000001eff207230 */ /* 0x000fe20000004100 */
[----:B------:R-:W-:Y:S01]  /*11980*/  F2FP.SATFINITE.E4M3.F32.PACK_AB_MERGE_C R13, R24, R13, RZ ;  /* 0x0000000d180d723e */ /* 0x000fe200048070ff */
[----:B------:R-:W-:Y:S01]  /*11990*/  HADD2.F32 R30, -RZ, R33.H1_H1 ;  /* 0x30000021ff1e7230 */ /* 0x000fe20000004100 */
[----:B------:R-:W-:Y:S01]  /*119a0*/  F2FP.SATFINITE.E4M3.F32.PACK_AB_MERGE_C R5, R10, R5, R11 ;  /* 0x000000050a05723e */ /* 0x000fe2000480700b */
[----:B------:R-:W-:Y:S01]  /*119b0*/  HADD2.F32 R42, -RZ, R41.H0_H0 ;  /* 0x20000029ff2a7230 */ /* 0x000fe20000004100 */
[----:B------:R-:W-:Y:S01]  /*119c0*/  F2FP.SATFINITE.E4M3.F32.PACK_AB_MERGE_C R9, R14, R9, R13 ;  /* 0x000000090e09723e */ /* 0x000fe2000480700d */
[----:B------:R-:W-:-:S02]  /*119d0*/  HADD2.F32 R37, -RZ, R35.H0_H0 ;  /* 0x20000023ff257230 */ /* 0x000fc40000004100 */
[C---:B------:R-:W-:Y:S01]  /*119e0*/  FMUL.FTZ R45, R30.reuse, R43 ;  /* 0x0000002b1e2d7220 */ /* 0x040fe20000410000 */
[--C-:B------:R-:W-:Y:S02]  /*119f0*/  HADD2.F32 R40, -RZ, R38.reuse.H0_H0 ;  /* 0x20000026ff287230 */ /* 0x100fe40000004100 */
[-C--:B------:R-:W-:Y:S01]  /*11a00*/  FMUL.FTZ R44, R30, R39.reuse ;  /* 0x000000271e2c7220 */ /* 0x080fe20000410000 */
[----:B------:R-:W-:Y:S02]  /*11a10*/  HADD2.F32 R33, -RZ, R31.H0_H0 ;  /* 0x2000001fff217230 */ /* 0x000fe40000004100 */
[C---:B------:R-:W-:Y:S01]  /*11a20*/  FMUL.FTZ R46, R37.reuse, R42 ;  /* 0x0000002a252e7220 */ /* 0x040fe20000410000 */
[C---:B------:R-:W-:Y:S01]  /*11a30*/  FFMA.FTZ R30, R32.reuse, R39, -R45 ;  /* 0x00000027201e7223 */ /* 0x040fe2000001082d */
[----:B------:R-:W-:Y:S01]  /*11a40*/  FMUL.FTZ R37, R37, R40 ;  /* 0x0000002825257220 */ /* 0x000fe20000410000 */
[----:B------:R-:W-:Y:S01]  /*11a50*/  F2FP.F16.E4M3.UNPACK_B R39, R28.H1 ;  /* 0x0000001cff27723e */ /* 0x000fe200030006ff */
[----:B------:R-:W-:Y:S01]  /*11a60*/  FFMA.FTZ R32, R32, R43, R44 ;  /* 0x0000002b20207223 */ /* 0x000fe2000001002c */
[C---:B------:R-:W-:Y:S01]  /*11a70*/  FFMA.FTZ R43, R33.reuse, R40, -R46 ;  /* 0x00000028212b7223 */ /* 0x040fe2000001082e */
[----:B------:R-:W-:Y:S01]  /*11a80*/  FFMA.FTZ R45, R33, R42, R37 ;  /* 0x0000002a212d7223 */ /* 0x000fe20000010025 */
[----:B------:R-:W-:Y:S01]  /*11a90*/  HADD2.F32 R42, -RZ, R38.H1_H1 ;  /* 0x30000026ff2a7230 */ /* 0x000fe20000004100 */
[----:B------:R-:W-:Y:S01]  /*11aa0*/  F2FP.F16.E4M3.UNPACK_B R38, R12.H1 ;  /* 0x0000000cff26723e */ /* 0x000fe200030006ff */
[----:B------:R-:W-:-:S02]  /*11ab0*/  HADD2.F32 R37, -RZ, R35.H1_H1 ;  /* 0x30000023ff257230 */ /* 0x000fc40000004100 */
[----:B------:R-:W-:Y:S02]  /*11ac0*/  HADD2.F32 R44, -RZ, R39.H0_H0 ;  /* 0x20000027ff2c7230 */ /* 0x000fe40000004100 */
[----:B------:R-:W-:Y:S02]  /*11ad0*/  HADD2.F32 R35, -RZ, R34.H0_H0 ;  /* 0x20000022ff237230 */ /* 0x000fe40000004100 */
[----:B------:R-:W-:Y:S02]  /*11ae0*/  HADD2.F32 R40, -RZ, R38.H0_H0 ;  /* 0x20000026ff287230 */ /* 0x000fe40000004100 */
[----:B------:R-:W-:Y:S02]  /*11af0*/  HADD2.F32 R46, -RZ, R41.H1_H1 ;  /* 0x30000029ff2e7230 */ /* 0x000fe40000004100 */
[C---:B------:R-:W-:Y:S01]  /*11b00*/  FMUL.FTZ R48, R35.reuse, R44 ;  /* 0x0000002c23307220 */ /* 0x040fe20000410000 */
[----:B------:R-:W-:Y:S02]  /*11b10*/  HADD2.F32 R33, -RZ, R31.H1_H1 ;  /* 0x3000001fff217230 */ /* 0x000fe40000004100 */
[----:B------:R-:W-:Y:S01]  /*11b20*/  FMUL.FTZ R35, R35, R40 ;  /* 0x0000002823237220 */ /* 0x000fe20000410000 */
[----:B------:R-:W-:-:S02]  /*11b30*/  HADD2.F32 R31, -RZ, R29.H0_H0 ;  /* 0x2000001dff1f7230 */ /* 0x000fc40000004100 */
[C---:B------:R-:W-:Y:S01]  /*11b40*/  FMUL.FTZ R50, R37.reuse, R46 ;  /* 0x0000002e25327220 */ /* 0x040fe20000410000 */
[----:B------:R-:W-:Y:S02]  /*11b50*/  HADD2.F32 R39, -RZ, R39.H1_H1 ;  /* 0x30000027ff277230 */ /* 0x000fe40000004100 */
[----:B------:R-:W-:Y:S01]  /*11b60*/  FMUL.FTZ R37, R37, R42 ;  /* 0x0000002a25257220 */ /* 0x000fe20000410000 */
[----:B------:R-:W-:Y:S02]  /*11b70*/  HADD2.F32 R34, -RZ, R34.H1_H1 ;  /* 0x30000022ff227230 */ /* 0x000fe40000004100 */
[C---:B------:R-:W-:Y:S01]  /*11b80*/  FFMA.FTZ R48, R31.reuse, R40, -R48 ;  /* 0x000000281f307223 */ /* 0x040fe20000010830 */
[----:B------:R-:W-:Y:S02]  /*11b90*/  HADD2.F32 R38, -RZ, R38.H1_H1 ;  /* 0x30000026ff267230 */ /* 0x000fe40000004100 */
[----:B------:R-:W-:Y:S01]  /*11ba0*/  FFMA.FTZ R44, R31, R44, R35 ;  /* 0x0000002c1f2c7223 */ /* 0x000fe20000010023 */
[----:B------:R-:W-:Y:S01]  /*11bb0*/  F2FP.F16.E4M3.UNPACK_B R31, R12 ;  /* 0x0000000cff1f723e */ /* 0x000fe200020006ff */
[C---:B------:R-:W-:Y:S01]  /*11bc0*/  FFMA.FTZ R50, R33.reuse, R42, -R50 ;  /* 0x0000002a21327223 */ /* 0x040fe20000010832 */
[----:B------:R-:W-:Y:S01]  /*11bd0*/  FFMA.FTZ R46, R33, R46, R37 ;  /* 0x0000002e212e7223 */ /* 0x000fe20000010025 */
[----:B------:R-:W-:-:S02]  /*11be0*/  HADD2.F32 R29, -RZ, R29.H1_H1 ;  /* 0x3000001dff1d7230 */ /* 0x000fc40000004100 */
[CC--:B------:R-:W-:Y:S01]  /*11bf0*/  FMUL.FTZ R12, R34.reuse, R39.reuse ;  /* 0x00000027220c7220 */ /* 0x0c0fe20000410000 */
[----:B------:R-:W-:Y:S01]  /*11c00*/  F2FP.F16.E4M3.UNPACK_B R33, R28 ;  /* 0x0000001cff21723e */ /* 0x000fe200020006ff */
[-C--:B------:R-:W-:Y:S01]  /*11c10*/  FMUL.FTZ R34, R34, R38.reuse ;  /* 0x0000002622227220 */ /* 0x080fe20000410000 */
[----:B------:R-:W-:Y:S02]  /*11c20*/  HADD2.F32 R28, -RZ, R27.H0_H0 ;  /* 0x2000001bff1c7230 */ /* 0x000fe40000004100 */
        /* <DEDUP_REMOVED lines=8> */
[----:B------:R-:W-:Y:S02]  /*11cb0*/  HADD2.F32 R27, -RZ, R27.H1_H1 ;  /* 0x3000001bff1b7230 */ /* 0x000fe40000004100 */
[-C--:B------:R-:W-:Y:S01]  /*11cc0*/  FMUL.FTZ R33, R28, R29.reuse ;  /* 0x0000001d1c217220 */ /* 0x080fe20000410000 */
[----:B------:R-:W-:Y:S02]  /*11cd0*/  HADD2.F32 R28, -RZ, R31.H1_H1 ;  /* 0x3000001fff1c7230 */ /* 0x000fe40000004100 */
[C---:B------:R-:W-:Y:S01]  /*11ce0*/  FFMA.FTZ R37, R12.reuse, R29, -R37 ;  /* 0x0000001d0c257223 */ /* 0x040fe20000010825 */
[----:B------:R-:W-:Y:S01]  /*11cf0*/  HADD2.F32 R21, -RZ, R21.H1_H1 ;  /* 0x30000015ff157230 */ /* 0x000fe20000004100 */
[----:B------:R-:W-:Y:S01]  /*11d00*/  F2FP.F16.E4M3.UNPACK_B R29, R8.H1 ;  /* 0x00000008ff1d723e */ /* 0x000fe200030006ff */
[----:B------:R-:W-:Y:S01]  /*11d10*/  FFMA.FTZ R33, R12, R35, R33 ;  /* 0x000000230c217223 */ /* 0x000fe20000010021 */
[C---:B------:R-:W-:Y:S01]  /*11d20*/  FMUL.FTZ R38, R27.reuse, R34 ;  /* 0x000000221b267220 */ /* 0x040fe20000410000 */
[----:B------:R-:W-:Y:S01]  /*11d30*/  F2FP.F16.E4M3.UNPACK_B R12, R3.H1 ;  /* 0x00000003ff0c723e */ /* 0x000fe200030006ff */
[----:B------:R-:W-:Y:S01]  /*11d40*/  FMUL.FTZ R35, R27, R28 ;  /* 0x0000001c1b237220 */ /* 0x000fe20000410000 */
[----:B------:R-:W-:-:S02]  /*11d50*/  HADD2.F32 R31, -RZ, R29.H0_H0 ;  /* 0x2000001dff1f7230 */ /* 0x000fc40000004100 */
[C---:B------:R-:W-:Y:S01]  /*11d60*/  FFMA.FTZ R38, R21.reuse, R28, -R38 ;  /* 0x0000001c15267223 */ /* 0x040fe20000010826 */
[----:B------:R-:W-:Y:S02]  /*11d70*/  HADD2.F32 R27, -RZ, R26.H0_H0 ;  /* 0x2000001aff1b7230 */ /* 0x000fe40000004100 */
[----:B------:R-:W-:Y:S01]  /*11d80*/  FFMA.FTZ R34, R21, R34, R35 ;  /* 0x0000002215227223 */ /* 0x000fe20000010023 */
[--C-:B------:R-:W-:Y:S01]  /*11d90*/  HADD2.F32 R21, -RZ, R12.reuse.H0_H0 ;  /* 0x2000000cff157230 */ /* 0x100fe20000004100 */
[----:B------:R-:W-:Y:S01]  /*11da0*/  F2FP.F16.E4M3.UNPACK_B R3, R3 ;  /* 0x00000003ff03723e */ /* 0x000fe200020006ff */
[----:B------:R-:W-:Y:S02]  /*11db0*/  HADD2.F32 R28, -RZ, R12.H1_H1 ;  /* 0x3000000cff1c7230 */ /* 0x000fe40000004100 */
[C---:B------:R-:W-:Y:S01]  /*11dc0*/  FMUL.FTZ R35, R27.reuse, R31 ;  /* 0x0000001f1b237220 */ /* 0x040fe20000410000 */
[----:B------:R-:W-:Y:S02]  /*11dd0*/  HADD2.F32 R12, -RZ, R7.H0_H0 ;  /* 0x20000007ff0c7230 */ /* 0x000fe40000004100 */
[----:B------:R-:W-:Y:S01]  /*11de0*/  FMUL.FTZ R27, R27, R21 ;  /* 0x000000151b1b7220 */ /* 0x000fe20000410000 */
[----:B------:R-:W-:Y:S01]  /*11df0*/  HADD2.F32 R29, -RZ, R29.H1_H1 ;  /* 0x3000001dff1d7230 */ /* 0x000fe20000004100 */
[----:B------:R-:W-:Y:S01]  /*11e00*/  F2FP.SATFINITE.E4M3.F32.PACK_AB_MERGE_C R11, R32, R25, R45 ;  /* 0x00000019200b723e */ /* 0x000fe2000480702d */
[----:B------:R-:W-:-:S02]  /*11e10*/  HADD2.F32 R26, -RZ, R26.H1_H1 ;  /* 0x3000001aff1a7230 */ /* 0x000fc40000004100 */
[C---:B------:R-:W-:Y:S01]  /*11e20*/  FFMA.FTZ R35, R12.reuse, R21, -R35 ;  /* 0x000000150c237223 */ /* 0x040fe20000010823 */
[----:B------:R-:W-:Y:S02]  /*11e30*/  HADD2.F32 R7, -RZ, R7.H1_H1 ;  /* 0x30000007ff077230 */ /* 0x000fe40000004100 */
[----:B------:R-:W-:Y:S01]  /*11e40*/  FFMA.FTZ R31, R12, R31, R27 ;  /* 0x0000001f0c1f7223 */ /* 0x000fe2000001001b */
[----:B------:R-:W-:Y:S01]  /*11e50*/  F2FP.F16.E4M3.UNPACK_B R12, R8 ;  /* 0x00000008ff0c723e */ /* 0x000fe200020006ff */
[CC--:B------:R-:W-:Y:S01]  /*11e60*/  FMUL.FTZ R40, R26.reuse, R29.reuse ;  /* 0x0000001d1a287220 */ /* 0x0c0fe20000410000 */
[-C--:B------:R-:W-:Y:S01]  /*11e70*/  FMUL.FTZ R26, R26, R28.reuse ;  /* 0x0000001c1a1a7220 */ /* 0x080fe20000410000 */
[----:B------:R-:W-:Y:S02]  /*11e80*/  HADD2.F32 R8, -RZ, R3.H0_H0 ;  /* 0x20000003ff087230 */ /* 0x000fe40000004100 */
[C---:B------:R-:W-:Y:S01]  /*11e90*/  FFMA.FTZ R40, R7.reuse, R28, -R40 ;  /* 0x0000001c07287223 */ /* 0x040fe20000010828 */
[----:B------:R-:W-:Y:S01]  /*11ea0*/  FFMA.FTZ R42, R7, R29, R26 ;  /* 0x0000001d072a7223 */ /* 0x000fe2000001001a */
[----:B------:R-:W-:-:S02]  /*11eb0*/  HADD2.F32 R26, -RZ, R12.H0_H0 ;  /* 0x2000000cff1a7230 */ /* 0x000fc40000004100 */
[----:B------:R-:W-:Y:S01]  /*11ec0*/  HADD2.F32 R7, -RZ, R6.H0_H0 ;  /* 0x20000006ff077230 */ /* 0x000fe20000004100 */
[----:B------:R-:W-:Y:S01]  /*11ed0*/  F2FP.SATFINITE.E4M3.F32.PACK_AB_MERGE_C R35, R40, R35, RZ ;  /* 0x000000232823723e */ /* 0x000fe200048070ff */
[----:B------:R-:W-:Y:S01]  /*11ee0*/  HADD2.F32 R21, -RZ, R3.H1_H1 ;  /* 0x30000003ff157230 */ /* 0x000fe20000004100 */
[----:B------:R-:W-:Y:S01]  /*11ef0*/  F2FP.SATFINITE.E4M3.F32.PACK_AB_MERGE_C R31, R42, R31, RZ ;  /* 0x0000001f2a1f723e */ /* 0x000fe200048070ff */
[----:B------:R-:W-:Y:S02]  /*11f00*/  HADD2.F32 R27, -RZ, R12.H1_H1 ;  /* 0x3000000cff1b7230 */ /* 0x000fe40000004100 */
[C---:B------:R-:W-:Y:S01]  /*11f10*/  FMUL.FTZ R12, R7.reuse, R26 ;  /* 0x0000001a070c7220 */ /* 0x040fe20000410000 */
[----:B------:R-:W-:Y:S02]  /*11f20*/  HADD2.F32 R6, -RZ, R6.H1_H1 ;  /* 0x30000006ff067230 */ /* 0x000fe40000004100 */
[----:B------:R-:W-:Y:S01]  /*11f30*/  FMUL.FTZ R7, R7, R8 ;  /* 0x0000000807077220 */ /* 0x000fe20000410000 */
[----:B------:R-:W-:-:S02]  /*11f40*/  HADD2.F32 R3, -RZ, R4.H0_H0 ;  /* 0x20000004ff037230 */ /* 0x000fc40000004100 */
[----:B------:R-:W-:Y:S02]  /*11f50*/  HADD2.F32 R4, -RZ, R4.H1_H1 ;  /* 0x30000004ff047230 */ /* 0x000fe40000004100 */
[C---:B------:R-:W-:Y:S01]  /*11f60*/  FMUL.FTZ R29, R6.reuse, R27 ;  /* 0x0000001b061d7220 */ /* 0x040fe20000410000 */
        /* <DEDUP_REMOVED lines=11> */
[----:B------:R-:W-:Y:S02]  /*12020*/  F2FP.SATFINITE.E4M3.F32.PACK_AB_MERGE_C R8, R34, R33, R8 ;  /* 0x000000212208723e */ /* 0x000fe40004807008 */
[----:B------:R-:W-:Y:S01]  /*12030*/  F2FP.SATFINITE.E4M3.F32.PACK_AB_MERGE_C R10, R28, R3, R31 ;  /* 0x000000031c0a723e */ /* 0x000fe2000480701f */
[----:B------:R0:W-:Y:S04]  /*12040*/  STS.128 [R47+0x18000], R4 ;  /* 0x018000042f007388 */ /* 0x0001e80000000c00 */
[----:B------:R0:W-:Y:S02]  /*12050*/  STS.128 [R0+0x18000], R8 ;  /* 0x0180000800007388 */ /* 0x0001e40000000c00 */
.L_x_1527:
[----:B------:R-:W-:Y:S05]  /*12060*/  BSYNC B0 ;  /* 0x0000000000007941 */ /* 0x000fea0003800000 */
.L_x_1499:
[----:B------:R-:W-:Y:S01]  /*12070*/  @!PT LDS RZ, [RZ] ;  /* 0x00000000fffff984 */ /* 0x000fe20000000800 */
[----:B------:R-:W-:Y:S01]  /*12080*/  @!PT LDS RZ, [RZ] ;  /* 0x00000000fffff984 */ /* 0x000fe20000000800 */
[----:B------:R-:W-:Y:S01]  /*12090*/  @!PT LDS RZ, [RZ] ;  /* 0x00000000fffff984 */ /* 0x000fe20000000800 */
[----:B------:R-:W-:Y:S01]  /*120a0*/  @!PT LDS RZ, [RZ] ;  /* 0x00000000fffff984 */ /* 0x000fe20000000800 */
[----:B------:R1:W-:Y:S06]  /*120b0*/  MEMBAR.ALL.CTA ;  /* 0x0000000000007992 */ /* 0x0003ec0000008000 */
[----:B-1----:R-:W1:Y:S01]  /*120c0*/  FENCE.VIEW.ASYNC.S ;  /* 0x00000000000073c6 */ /* 0x002e620000000000 */
[----:B------:R-:W-:Y:S05]  /*120d0*/  WARPSYNC.ALL ;  /* 0x0000000000007948 */ /* 0x000fea0003800000 */
[----:B-1----:R-:W-:Y:S06]  /*120e0*/  BAR.SYNC.DEFER_BLOCKING 0xd, 0x100 ;  /* 0x0344000000007b1d */ /* 0x002fec0000010000 */
.L_x_1497:
[----:B0-----:R-:W-:-:S05]  /*120f0*/  IMAD.U32 R0, RZ, RZ, UR45 ;  /* 0x0000002dff007e24 */ /* 0x001fca000f8e00ff */
[----:B------:R-:W-:-:S13]  /*12100*/  ISETP.NE.AND P0, PT, R0, 0x3, PT ;  /* 0x000000030000780c */ /* 0x000fda0003f05270 */
[----:B------:R-:W-:Y:S05]  /*12110*/  @!P0 BRA `(.L_x_1544) ;  /* 0x0000000000048947 */ /* 0x000fea0003800000 */
[----:B------:R-:W-:Y:S01]  /*12120*/  BPT.TRAP 0x1 ;  /* 0x000000040000795c */ /* 0x000fe20000300000 */
.L_x_1544:
[----:B-----5:R-:W-:Y:S01]  /*12130*/  IMAD R11, R200, 0x8, R16 ;  /* 0x00000008c80b7824 */ /* 0x020fe200078e0210 */
[----:B------:R-:W-:-:S04]  /*12140*/  SHF.L.U32 R0, R193, 0x1f, RZ ;  /* 0x0000001fc1007819 */ /* 0x000fc800000006ff */
[----:B------:R0:W0:Y:S01]  /*12150*/  SYNCS.PHASECHK.TRANS64.TRYWAIT P2, [R11+URZ+0x28430], R0 ;  /* 0x028430000b0075a7 */ /* 0x000022000804017f */
[----:B------:R-:W-:Y:S05]  /*12160*/  @!P0 BRA `(.L_x_1545) ;  /* 0x0000000000048947 */ /* 0x000fea0003800000 */
[----:B------:R-:W-:Y:S01]  /*12170*/  BPT.TRAP 0x1 ;  /* 0x000000040000795c */ /* 0x000fe20000300000 */
.L_x_1545:
[----:B-1----:R-:W1:Y:S02]  /*12180*/  S2R R3, SR_TID.X ;  /* 0x0000000000037919 */ /* 0x002e640000002100 */
[----:B-1----:R-:W-:-:S04]  /*12190*/  LOP3.LUT R3, R3, 0x7f, RZ, 0xc0, !PT ;  /* 0x0000007f03037812 */ /* 0x002fc800078ec0ff */
[----:B------:R-:W-:Y:S01]  /*121a0*/  ISETP.NE.AND P1, PT, R3, RZ, PT ;  /* 0x000000ff0300720c */ /* 0x000fe20003f25270 */
[----:B0-----:R-:W-:-:S12]  /*121b0*/  @P2 BRA `(.L_x_1546) ;  /* 0x0000000000082947 */ /* 0x001fd80003800000 */
[----:B------:R-:W0:Y:S02]  /*121c0*/  SYNCS.PHASECHK.TRANS64.TRYWAIT P2, [R11+URZ+0x28430], R0 ;  /* 0x028430000b0075a7 */ /* 0x000e24000804017f */
[----:B0-----:R-:W-:Y:S05]  /*121d0*/  @!P2 BRA `(.L_x_1547) ;  /* 0x000001b000c8a947 */ /* 0x001fea0003800000 */
.L_x_1546:
[----:B------:R-:W-:Y:S05]  /*121e0*/  WARPSYNC.ALL ;  /* 0x0000000000007948 */ /* 0x000fea0003800000 */
[----:B0-----:R-:W-:Y:S01]  /*121f0*/  VIADD R0, R16, 0x20000 ;  /* 0x0002000010007836 */ /* 0x001fe20000000000 */
[----:B------:R-:W-:Y:S01]  /*12200*/  R2UR UR12, R36 ;  /* 0x00000000240c72ca */ /* 0x000fe200000e0000 */
[----:B--23--:R-:W-:Y:S01]  /*12210*/  IMAD.MOV.U32 R7, RZ, RZ, 0x40000040 ;  /* 0x40000040ff077424 */ /* 0x00cfe200078e00ff */
[----:B------:R-:W-:Y:S01]  /*12220*/  WARPGROUP.ARRIVE ;  /* 0x00000000000079c5 */ /* 0x000fe20000000000 */
[----:B------:R-:W-:Y:S01]  /*12230*/  UMOV UR13, 0x40000040 ;  /* 0x40000040000d7882 */ /* 0x000fe20000000000 */
[----:B------:R-:W-:Y:S01]  /*12240*/  SHF.R.U32.HI R0, RZ, 0x4, R0 ;  /* 0x00000004ff007819 */ /* 0x000fe20000011600 */
[----:B------:R-:W-:Y:S01]  /*12250*/  IMAD.MOV.U32 R9, RZ, RZ, 0x40000040 ;  /* 0x40000040ff097424 */ /* 0x000fe200078e00ff */
[----:B------:R-:W-:Y:S01]  /*12260*/  R2UR UR15, R7 ;  /* 0x00000000070f72ca */ /* 0x000fe200000e0000 */
[----:B------:R-:W-:Y:S01]  /*12270*/  UMOV UR9, 0x40000040 ;  /* 0x4000004000097882 */ /* 0x000fe20000000000 */
[----:B------:R-:W-:Y:S01]  /*12280*/  LOP3.LUT R0, R0, 0x3fff, RZ, 0xc0, !PT ;  /* 0x00003fff00007812 */ /* 0x000fe200078ec0ff */
[----:B------:R-:W-:Y:S01]  /*12290*/  UMOV UR5, 0x40000040 ;  /* 0x4000004000057882 */ /* 0x000fe20000000000 */
[----:B------:R-:W-:Y:S01]  /*122a0*/  R2UR UR11, R9 ;  /* 0x00000000090b72ca */ /* 0x000fe200000e0000 */
[----:B------:R-:W-:Y:S01]  /*122b0*/  IMAD.MOV.U32 R9, RZ, RZ, 0x40000040 ;  /* 0x40000040ff097424 */ /* 0x000fe200078e00ff */
[----:B------:R-:W-:Y:S01]  /*122c0*/  LOP3.LUT R4, R0, 0x10000, RZ, 0xfc, !PT ;  /* 0x0001000000047812 */ /* 0x000fe200078efcff */
[----:B------:R-:W-:Y:S01]  /*122d0*/  ULOP3.LUT UR12, UR12, 0x10000, URZ, 0xfc, !UPT ;  /* 0x000100000c0c7892 */ /* 0x000fe2000f8efc3f */
[----:B------:R-:W-:Y:S01]  /*122e0*/  IMAD.MOV.U32 R7, RZ, RZ, 0x40000040 ;  /* 0x40000040ff077424 */ /* 0x000fe200078e00ff */
[----:B------:R-:W-:Y:S01]  /*122f0*/  UMOV UR17, 0x40000040 ;  /* 0x4000004000117882 */ /* 0x000fe20000000000 */
[----:B------:R-:W-:Y:S01]  /*12300*/  R2UR UR7, R9 ;  /* 0x00000000090772ca */ /* 0x000fe200000e0000 */
[----:B------:R-:W-:Y:S01]  /*12310*/  IMAD R6, R200, 0x400, R4 ;  /* 0x00000400c8067824 */ /* 0x000fe200078e0204 */
[----:B------:R-:W-:Y:S01]  /*12320*/  UIADD3 UR8, UR12, 0x2, URZ ;  /* 0x000000020c087890 */ /* 0x000fe2000fffe03f */
[----:B------:R-:W-:Y:S01]  /*12330*/  IMAD.MOV.U32 R9, RZ, RZ, 0x40000040 ;  /* 0x40000040ff097424 */ /* 0x000fe200078e00ff */
[----:B------:R-:W-:Y:S01]  /*12340*/  UIADD3 UR4, UR12, 0x4, URZ ;  /* 0x000000040c047890 */ /* 0x000fe2000fffe03f */
[C---:B------:R-:W-:Y:S01]  /*12350*/  VIADD R8, R6.reuse, 0x2 ;  /* 0x0000000206087836 */ /* 0x040fe20000000000 */
[----:B------:R-:W-:Y:S01]  /*12360*/  R2UR UR14, R6 ;  /* 0x00000000060e72ca */ /* 0x000fe200000e0000 */
[----:B------:R-:W-:Y:S01]  /*12370*/  UIADD3 UR16, UR12, 0x6, URZ ;  /* 0x000000060c107890 */ /* 0x000fe2000fffe03f */
[----:B------:R-:W-:Y:S01]  /*12380*/  R2UR UR19, R9 ;  /* 0x00000000091372ca */ /* 0x000fe200000e0000 */
[----:B------:R-:W-:Y:S01]  /*12390*/  IMAD.MOV.U32 R9, RZ, RZ, 0x40000040 ;  /* 0x40000040ff097424 */ /* 0x000fe200078e00ff */
[----:B------:R-:W-:Y:S01]  /*123a0*/  R2UR UR10, R8 ;  /* 0x00000000080a72ca */ /* 0x000fe200000e0000 */
[----:B------:R-:W-:Y:S01]  /*123b0*/  VIADD R8, R6, 0x4 ;  /* 0x0000000406087836 */ /* 0x000fe20000000000 */
[----:B------:R-:W-:Y:S01]  /*123c0*/  UIADD3 UR20, UR12, 0x400, URZ ;  /* 0x000004000c147890 */ /* 0x000fe2000fffe03f */
[----:B------:R-:W-:Y:S01]  /*123d0*/  R2UR UR35, R7 ;  /* 0x00000000072372ca */ /* 0x000fe200000e0000 */
[----:B------:R-:W-:Y:S01]  /*123e0*/  UMOV UR21, 0x40000040 ;  /* 0x4000004000157882 */ /* 0x000fe20000000000 */
[----:B------:R-:W-:Y:S01]  /*123f0*/  R2UR UR23, R9 ;  /* 0x00000000091772ca */ /* 0x000fe200000e0000 */
[----:B------:R-:W-:Y:S01]  /*12400*/  IMAD.MOV.U32 R9, RZ, RZ, 0x40000040 ;  /* 0x40000040ff097424 */ /* 0x000fe200078e00ff */
[----:B------:R-:W-:Y:S01]  /*12410*/  R2UR UR6, R8 ;  /* 0x00000000080672ca */ /* 0x000fe200000e0000 */
[----:B------:R-:W-:Y:S01]  /*12420*/  VIADD R8, R6, 0x6 ;  /* 0x0000000606087836 */ /* 0x000fe20000000000 */
[----:B------:R-:W-:Y:S01]  /*12430*/  QGMMA.64x64x32.F32.E4M3.E4M3 R24, gdesc[UR12], RZ, !UPT, gsb0 ;  /* 0x00e000000c1879f3 */ /* 0x000fe2000c0008ff */
[----:B------:R-:W-:Y:S01]  /*12440*/  UIADD3 UR24, UR12, 0x402, URZ ;  /* 0x000004020c187890 */ /* 0x000fe2000fffe03f */
[----:B------:R-:W-:Y:S01]  /*12450*/  R2UR UR27, R9 ;  /* 0x00000000091b72ca */ /* 0x000fe200000e0000 */
[----:B------:R-:W-:Y:S01]  /*12460*/  UMOV UR25, 0x40000040 ;  /* 0x4000004000197882 */ /* 0x000fe20000000000 */
[----:B------:R-:W-:Y:S01]  /*12470*/  R2UR UR18, R8 ;  /* 0x00000000081272ca */ /* 0x000fe200000e0000 */
[----:B------:R-:W-:Y:S01]  /*12480*/  VIADD R8, R6, 0x200 ;  /* 0x0000020006087836 */ /* 0x000fe20000000000 */
[----:B------:R-:W-:Y:S01]  /*12490*/  UIADD3 UR28, UR12, 0x404, URZ ;  /* 0x000004040c1c7890 */ /* 0x000fe2000fffe03f */
[----:B------:R-:W-:Y:S01]  /*124a0*/  IMAD.MOV.U32 R9, RZ, RZ, 0x40000040 ;  /* 0x40000040ff097424 */ /* 0x000fe200078e00ff */
[----:B------:R-:W-:Y:S01]  /*124b0*/  UMOV UR29, 0x40000040 ;  /* 0x40000040001d7882 */ /* 0x000fe20000000000 */
[----:B------:R-:W-:Y:S01]  /*124c0*/  UIADD3 UR32, UR12, 0x406, URZ ;  /* 0x000004060c207890 */ /* 0x000fe2000fffe03f */
[----:B------:R-:W-:Y:S01]  /*124d0*/  R2UR UR22, R8 ;  /* 0x00000000081672ca */ /* 0x000fe200000e0000 */
[----:B------:R-:W-:Y:S01]  /*124e0*/  VIADD R8, R6, 0x202 ;  /* 0x0000020206087836 */ /* 0x000fe20000000000 */
[----:B------:R-:W-:Y:S01]  /*124f0*/  R2UR UR31, R9 ;  /* 0x00000000091f72ca */ /* 0x000fe200000e0000 */
[----:B------:R-:W-:Y:S01]  /*12500*/  UMOV UR33, 0x40000040 ;  /* 0x4000004000217882 */ /* 0x000fe20000000000 */
[----:B----4-:R-:W0:Y:S01]  /*12510*/  LDC R5, c[0x0][0x448] ;  /* 0x00011200ff057b82 */ /* 0x010e220000000800 */
[----:B------:R-:W-:Y:S01]  /*12520*/  IMAD.MOV.U32 R9, RZ, RZ, -0x40 ;  /* 0xffffffc0ff097424 */ /* 0x000fe200078e00ff */
[----:B------:R-:W-:Y:S01]  /*12530*/  R2UR UR26, R8 ;  /* 0x00000000081a72ca */ /* 0x000fe200000e0000 */
[C---:B------:R-:W-:Y:S01]  /*12540*/  VIADD R8, R6.reuse, 0x204 ;  /* 0x0000020406087836 */ /* 0x040fe20000000000 */
[----:B------:R-:W-:Y:S01]  /*12550*/  ULDC UR55, c[0x0][0x9dc] ;  /* 0x0002770000377ab9 */ /* 0x000fe20000000800 */
[----:B------:R-:W-:Y:S01]  /*12560*/  VIADD R6, R6, 0x206 ;  /* 0x0000020606067836 */ /* 0x000fe20000000000 */
[----:B------:R-:W-:-:S02]  /*12570*/  ULOP3.LUT UR55, URZ, UR55, URZ, 0x33, !UPT ;  /* 0x000000373f377292 */ /* 0x000fc4000f8e333f */
[----:B------:R-:W-:Y:S02]  /*12580*/  R2UR UR30, R8 ;  /* 0x00000000081e72ca */ /* 0x000fe400000e0000 */
[----:B------:R-:W-:Y:S02]  /*12590*/  R2UR UR34, R6 ;  /* 0x00000000062272ca */ /* 0x000fe400000e0000 */
[----:B0-----:R-:W-:Y:S01]  /*125a0*/  ISETP.NE.AND P2, PT, R5, 0x1, PT ;  /* 0x000000010500780c */ /* 0x001fe20003f45270 */
[----:B------:R-:W-:-:S12]  /*125b0*/  IMAD.IADD R5, R202, 0x1, R199 ;  /* 0x00000001ca057824 */ /* 0x000fd800078e02c7 */
[----:B------:R-:W0:Y:S08]  /*125c0*/  @P2 LDC R6, c[0x0][0x44c] ;  /* 0x00011300ff062b82 */ /* 0x000e300000000800 */
[----:B------:R-:W1:Y:S01]  /*125d0*/  @P2 LDC R7, c[0x0][0x450] ;  /* 0x00011400ff072b82 */ /* 0x000e620000000800 */
[----:B0-----:R-:W-:Y:S01]  /*125e0*/  @P2 IMAD.HI.U32 R6, R5, R6, RZ ;  /* 0x0000000605062227 */ /* 0x001fe200078e00ff */
        /* <DEDUP_REMOVED lines=35> */
[----:B0-----:R-:W-:Y:S01]  /*12820*/  IMAD.MOV.U32 R44, RZ, RZ, R5 ;  /* 0x000000ffff2c7224 */ /* 0x001fe200078e0005 */
[----:B-1----:R-:W-:Y:S01]  /*12830*/  @P2 SHF.R.U32.HI R44, RZ, R7, R6 ;  /* 0x00000007ff2c2219 */ /* 0x002fe20000011606 */
[----:B------:R-:W-:Y:S01]  /*12840*/  @!P1 VIADD R5, R11, 0x28440 ;  /* 0x000284400b059836 */ /* 0x000fe20000000000 */
[----:B------:R-:W0:Y:S01]  /*12850*/  LDC.64 R6, c[0x0][0x9e0] ;  /* 0x00027800ff067b82 */ /* 0x000e220000000a00 */
[----:B------:R1:W3:Y:S01]  /*12860*/  MUFU.TANH R10, R28 ;  /* 0x0000001c000a7308 */ /* 0x0002e20000002400 */
[C---:B------:R-:W-:Y:S01]  /*12870*/  FMUL.FTZ R20, R2.reuse, R31 ;  /* 0x0000001f02147220 */ /* 0x040fe20000410000 */
[----:B------:R-:W4:Y:S01]  /*12880*/  SHFL.IDX PT, R38, R44, RZ, 0x1c1f ;  /* 0x001c1fff2c267589 */ /* 0x000f2200000e0000 */
[----:B------:R-:W-:Y:S01]  /*12890*/  FMUL.FTZ R21, R2, R34 ;  /* 0x0000002202157220 */ /* 0x000fe20000410000 */
[----:B------:R-:W-:-:S02]  /*128a0*/  IMAD R47, R164, R9, 0x40 ;  /* 0x00000040a42f7424 */ /* 0x000fc400078e0209 */
[C---:B------:R-:W-:Y:S01]  /*128b0*/  FMUL.FTZ R24, R2.reuse, R35 ;  /* 0x0000002302187220 */ /* 0x040fe20000410000 */
[C---:B------:R-:W-:Y:S01]  /*128c0*/  FMUL.FTZ R36, R2.reuse, R36 ;  /* 0x0000002402247220 */ /* 0x040fe20000410000 */
[C---:B------:R-:W-:Y:S01]  /*128d0*/  FMUL.FTZ R37, R2.reuse, R37 ;  /* 0x0000002502257220 */ /* 0x040fe20000410000 */
[----:B------:R5:W0:Y:S01]  /*128e0*/  MUFU.TANH R12, R29 ;  /* 0x0000001d000c7308 */ /* 0x000a220000002400 */
[C---:B------:R-:W-:Y:S01]  /*128f0*/  FMUL.FTZ R26, R2.reuse, R39 ;  /* 0x00000027021a7220 */ /* 0x040fe20000410000 */
[C---:B------:R-:W-:Y:S01]  /*12900*/  FMUL.FTZ R27, R2.reuse, R42 ;  /* 0x0000002a021b7220 */ /* 0x040fe20000410000 */
[C---:B-1----:R-:W-:Y:S01]  /*12910*/  FMUL.FTZ R28, R2.reuse, R43 ;  /* 0x0000002b021c7220 */ /* 0x042fe20000410000 */
[C---:B------:R-:W-:Y:S01]  /*12920*/  FMUL.FTZ R48, R2.reuse, R48 ;  /* 0x0000003002307220 */ /* 0x040fe20000410000 */
[C---:B------:R-:W-:Y:S01]  /*12930*/  FMUL.FTZ R49, R2.reuse, R49 ;  /* 0x0000003102317220 */ /* 0x040fe20000410000 */
[C---:B------:R-:W-:Y:S01]  /*12940*/  FMUL.FTZ R31, R2.reuse, R50 ;  /* 0x00000032021f7220 */ /* 0x040fe20000410000 */
[C---:B------:R-:W-:Y:S01]  /*12950*/  FMUL.FTZ R52, R2.reuse, R52 ;  /* 0x0000003402347220 */ /* 0x040fe20000410000 */
[----:B------:R1:W0:Y:S01]  /*12960*/  MUFU.TANH R56, R32 ;  /* 0x0000002000387308 */ /* 0x0002220000002400 */
[C---:B-----5:R-:W-:Y:S01]  /*12970*/  FMUL.FTZ R29, R2.reuse, R46 ;  /* 0x0000002e021d7220 */ /* 0x060fe20000410000 */
[C---:B------:R-:W-:Y:S01]  /*12980*/  FMUL.FTZ R53, R2.reuse, R53 ;  /* 0x0000003502357220 */ /* 0x040fe20000410000 */
[C---:B------:R-:W-:Y:S01]  /*12990*/  FMUL.FTZ R34, R2.reuse, R55 ;  /* 0x0000003702227220 */ /* 0x040fe20000410000 */
[C---:B------:R-:W-:Y:S01]  /*129a0*/  FMUL.FTZ R40, R2.reuse, R40 ;  /* 0x0000002802287220 */ /* 0x040fe20000410000 */
[C---:B------:R-:W-:Y:S01]  /*129b0*/  FMUL.FTZ R41, R2.reuse, R41 ;  /* 0x0000002902297220 */ /* 0x040fe20000410000 */
[----:B------:R-:W-:Y:S01]  /*129c0*/  @!P1 PRMT R5, RZ, 0x654, R5 ;  /* 0x00000654ff059816 */ /* 0x000fe20000000005 */
[C---:B------:R-:W-:Y:S01]  /*129d0*/  FMUL.FTZ R45, R2.reuse, R45 ;  /* 0x0000002d022d7220 */ /* 0x040fe20000410000 */
[----:B------:R5:W0:Y:S01]  /*129e0*/  MUFU.TANH R57, R33 ;  /* 0x0000002100397308 */ /* 0x000a220000002400 */
[----:B-1----:R-:W-:Y:S01]  /*129f0*/  FMUL.FTZ R32, R2, R51 ;  /* 0x0000003302207220 */ /* 0x002fe20000410000 */
[----:B0-----:R-:W-:Y:S01]  /*12a00*/  ISETP.GE.AND P3, PT, R7, 0x1, PT ;  /* 0x000000010700780c */ /* 0x001fe20003f66270 */
[----:B------:R0:W-:Y:S01]  /*12a10*/  @!P1 SYNCS.ARRIVE.TRANS64.RED.A1T0 RZ, [R5+URZ], RZ ;  /* 0x000000ff05ff99a7 */ /* 0x0001e2000810043f */
[----:B------:R-:W-:-:S02]  /*12a20*/  IADD3 R8, -R196, 0x1, R47 ;  /* 0x00000001c4087810 */ /* 0x000fc40007ffe12f */
[----:B------:R-:W-:Y:S02]  /*12a30*/  IADD3 R51, -R196, R197, R47 ;  /* 0x000000c5c4337210 */ /* 0x000fe40007ffe12f */
[----:B------:R-:W1:Y:S01]  /*12a40*/  MUFU.TANH R13, R13 ;  /* 0x0000000d000d7308 */ /* 0x000e620000002400 */
[----:B-----5:R-:W-:Y:S01]  /*12a50*/  FMUL.FTZ R33, R2, R54 ;  /* 0x0000003602217220 */ /* 0x020fe20000410000 */
[----:B------:R-:W-:Y:S02]  /*12a60*/  LEA R50, R164, 0xffffffc0, 0x6 ;  /* 0xffffffc0a4327811 */ /* 0x000fe400078e30ff */
[----:B0-----:R-:W-:-:S04]  /*12a70*/  IADD3 R5, -R195, R8, R197 ;  /* 0x00000008c3057210 */ /* 0x001fc80007ffe1c5 */
[----:B------:R-:W0:Y:S01]  /*12a80*/  MUFU.TANH R3, R3 ;  /* 0x0000000300037308 */ /* 0x000e220000002400 */
[C---:B------:R-:W-:Y:S02]  /*12a90*/  VIADD R55, R5.reuse, UR55 ;  /* 0x0000003705377c36 */ /* 0x040fe40008000000 */
[----:B------:R-:W-:-:S05]  /*12aa0*/  IMAD.IADD R54, R5, 0x1, R6 ;  /* 0x0000000105367824 */ /* 0x000fca00078e0206 */
[----:B------:R-:W0:Y:S01]  /*12ab0*/  MUFU.TANH R0, R0 ;  /* 0x0000000000007308 */ /* 0x000e220000002400 */
[----:B----4-:R-:W-:-:S07]  /*12ac0*/  VIADDMNMX R46, R38, R54, R51, PT ;  /* 0x00000036262e7246 */ /* 0x010fce0003800133 */
        /* <DEDUP_REMOVED lines=23> */
[----:B------:R5:W0:Y:S02]  /*12c40*/  MUFU.TANH R60, R45 ;  /* 0x0000002d003c7308 */ /* 0x000a240000002400 */
[----:B-----5:R-:W-:Y:S01]  /*12c50*/  IADD3 R45, R55, R38, RZ ;  /* 0x00000026372d7210 */ /* 0x020fe20007ffe0ff */
[----:B-1234-:R-:W-:Y:S06]  /*12c60*/  @!P3 BRA `(.L_x_1548) ;  /* 0x000000000050b947 */ /* 0x01efec0003800000 */
[----:B------:R-:W-:Y:S01]  /*12c70*/  IADD3 R5, -R195, R197, R38 ;  /* 0x000000c5c3057210 */ /* 0x000fe20007ffe126 */
[----:B------:R-:W-:Y:S03]  /*12c80*/  BSSY B0, `(.L_x_1549) ;  /* 0x000000e000007945 */ /* 0x000fe60003800000 */
        /* <DEDUP_REMOVED lines=9> */
.L_x_1550:
[----:B------:R-:W-:-:S13]  /*12d20*/  ISETP.NE.AND P4, PT, R7, 0x1, PT ;  /* 0x000000010700780c */ /* 0x000fda0003f85270 */
[----:B------:R-:W1:Y:S02]  /*12d30*/  @P4 LDC.64 R8, c[0x0][0x9e8] ;  /* 0x00027a00ff084b82 */ /* 0x000e640000000a00 */
[----:B-1----:R-:W-:-:S05]  /*12d40*/  @P4 IMAD.HI.U32 R8, R5, R8, RZ ;  /* 0x0000000805084227 */ /* 0x002fca00078e00ff */
[----:B------:R-:W-:-:S07]  /*12d50*/  @P4 SHF.R.U32.HI R5, RZ, R9, R8 ;  /* 0x00000009ff054219 */ /* 0x000fce0000011608 */
.L_x_1551:
[----:B------:R-:W-:Y:S05]  /*12d60*/  BSYNC B0 ;  /* 0x0000000000007941 */ /* 0x000fea0003800000 */
.L_x_1549:
[----:B------:R-:W-:-:S04]  /*12d70*/  IMAD R5, R5, R7, -R50 ;  /* 0x0000000705057224 */ /* 0x000fc800078e0a32 */
[----:B------:R-:W-:-:S05]  /*12d80*/  IMAD.IADD R8, R5, 0x1, -R196 ;  /* 0x0000000105087824 */ /* 0x000fca00078e0ac4 */
[----:B------:R-:W-:Y:S02]  /*12d90*/  VIMNMX R45, R45, R8, !PT ;  /* 0x000000082d2d7248 */ /* 0x000fe40007fe0100 */
[----:B------:R-:W-:-:S07]  /*12da0*/  VIADDMNMX R46, R8, R7, R46, PT ;  /* 0x00000007082e7246 */ /* 0x000fce000380012e */
.L_x_1548:
[C---:B------:R-:W-:Y:S01]  /*12db0*/  ISETP.GE.AND P4, PT, R47.reuse, 0x2, PT ;  /* 0x000000022f00780c */ /* 0x040fe20003f86270 */
[----:B------:R-:W1:Y:S01]  /*12dc0*/  SHFL.IDX PT, R44, R44, 0x1, 0x1c1f ;  /* 0x003c1f002c2c7f89 */ /* 0x000e6200000e0000 */
[----:B------:R-:W-:Y:S02]  /*12dd0*/  ISETP.GE.AND P6, PT, R47, 0x9, PT ;  /* 0x000000092f00780c */ /* 0x000fe40003fc6270 */
[----:B------:R-:W-:Y:S02]  /*12de0*/  ISETP.GT.AND P5, PT, R45, 0x1, !P4 ;  /* 0x000000012d00780c */ /* 0x000fe400067a4270 */
[----:B------:R-:W-:Y:S02]  /*12df0*/  P2R R61, PR, RZ, 0x40 ;  /* 0x00000040ff3d7803 */ /* 0x000fe40000000000 */
[----:B------:R-:W-:-:S04]  /*12e00*/  ISETP.LT.OR P5, PT, R46, 0x2, P5 ;  /* 0x000000022e00780c */ /* 0x000fc80002fa1670 */
[----:B0-----:R-:W-:Y:S02]  /*12e10*/  FSEL R43, R3, -INF , !P5 ;  /* 0xff800000032b7808 */ /* 0x001fe40006800000 */
[----:B------:R-:W-:Y:S02]  /*12e20*/  ISETP.GT.AND P5, PT, R45, 0x8, !P6 ;  /* 0x000000082d00780c */ /* 0x000fe400077a4270 */
[----:B------:R-:W-:Y:S02]  /*12e30*/  ISETP.GE.AND P6, PT, R47, 0xa, PT ;  /* 0x0000000a2f00780c */ /* 0x000fe40003fc6270 */
[----:B------:R-:W-:Y:S02]  /*12e40*/  ISETP.LT.OR P5, PT, R46, 0x9, P5 ;  /* 0x000000092e00780c */ /* 0x000fe40002fa1670 */
[----:B------:R-:W-:Y:S02]  /*12e50*/  P2R R62, PR, RZ, 0x40 ;  /* 0x00000040ff3e7803 */ /* 0x000fe40000000000 */
[----:B------:R-:W-:-:S02]  /*12e60*/  FSEL R42, R10, -INF , !P5 ;  /* 0xff8000000a2a7808 */ /* 0x000fc40006800000 */
[----:B------:R-:W-:Y:S02]  /*12e70*/  ISETP.GT.AND P5, PT, R45, 0x9, !P6 ;  /* 0x000000092d00780c */ /* 0x000fe400077a4270 */
[----:B------:R-:W-:Y:S02]  /*12e80*/  ISETP.GE.AND P6, PT, R47, 0x11, PT ;  /* 0x000000112f00780c */ /* 0x000fe40003fc6270 */
[----:B------:R-:W-:Y:S02]  /*12e90*/  ISETP.LT.OR P5, PT, R46, 0xa, P5 ;  /* 0x0000000a2e00780c */ /* 0x000fe40002fa1670 */
[----:B------:R-:W-:Y:S02]  /*12ea0*/  P2R R63, PR, RZ, 0x40 ;  /* 0x00000040ff3f7803 */ /* 0x000fe40000000000 */
[----:B------:R-:W-:Y:S02]  /*12eb0*/  FSEL R41, R12, -INF , !P5 ;  /* 0xff8000000c297808 */ /* 0x000fe40006800000 */
[----:B------:R-:W-:-:S02]  /*12ec0*/  ISETP.GT.AND P5, PT, R45, 0x10, !P6 ;  /* 0x000000102d00780c */ /* 0x000fc400077a4270 */
[----:B------:R-:W-:Y:S02]  /*12ed0*/  ISETP.GE.AND P6, PT, R47, 0x12, PT ;  /* 0x000000122f00780c */ /* 0x000fe40003fc6270 */
[----:B------:R-:W-:-:S04]  /*12ee0*/  ISETP.LT.OR P5, PT, R46, 0x11, P5 ;  /* 0x000000112e00780c */ /* 0x000fc80002fa1670 */
        /* <DEDUP_REMOVED lines=18> */
[C---:B------:R-:W-:Y:S02]  /*13010*/  ISETP.LT.OR P5, PT, R46.reuse, 0x21, P5 ;  /* 0x000000212e00780c */ /* 0x040fe40002fa1670 */
        /* <DEDUP_REMOVED lines=38> */
[----:B-1----:R-:W-:-:S03]  /*13280*/  IMAD.IADD R45, R55, 0x1, R44 ;  /* 0x00000001372d7824 */ /* 0x002fc600078e022c */
[----:B------:R-:W-:Y:S02]  /*13290*/  ISETP.LT.OR P6, PT, R46, 0x3a, P6 ;  /* 0x0000003a2e00780c */ /* 0x000fe400037c1670 */
[----:B------:R-:W-:Y:S02]  /*132a0*/  VIADDMNMX R46, R44, R54, R51, PT ;  /* 0x000000362c2e7246 */ /* 0x000fe40003800133 */
[----:B------:R-:W-:Y:S01]  /*132b0*/  FSEL R13, R53, -INF , !P6 ;  /* 0xff800000350d7808 */ /* 0x000fe20007000000 */
[----:B------:R-:W-:Y:S08]  /*132c0*/  @!P3 BRA `(.L_x_1552) ;  /* 0x000000000050b947 */ /* 0x000ff00003800000 */
[----:B------:R-:W-:Y:S01]  /*132d0*/  IADD3 R44, -R195, R197, R44 ;  /* 0x000000c5c32c7210 */ /* 0x000fe20007ffe12c */
[----:B------:R-:W-:Y:S03]  /*132e0*/  BSSY B0, `(.L_x_1553) ;  /* 0x000000e000007945 */ /* 0x000fe60003800000 */
        /* <DEDUP_REMOVED lines=9> */
.L_x_1554:
[----:B------:R-:W-:-:S13]  /*13380*/  ISETP.NE.AND P6, PT, R7, 0x1, PT ;  /* 0x000000010700780c */ /* 0x000fda0003fc5270 */
[----:B------:R-:W0:Y:S02]  /*13390*/  @P6 LDC.64 R8, c[0x0][0x9e8] ;  /* 0x00027a00ff086b82 */ /* 0x000e240000000a00 */
[----:B0-----:R-:W-:-:S05]  /*133a0*/  @P6 IMAD.HI.U32 R8, R44, R8, RZ ;  /* 0x000000082c086227 */ /* 0x001fca00078e00ff */
[----:B------:R-:W-:-:S07]  /*133b0*/  @P6 SHF.R.U32.HI R44, RZ, R9, R8 ;  /* 0x00000009ff2c6219 */ /* 0x000fce0000011608 */
.L_x_1555:
[----:B------:R-:W-:Y:S05]  /*133c0*/  BSYNC B0 ;  /* 0x0000000000007941 */ /* 0x000fea0003800000 */
.L_x_1553:
[----:B------:R-:W-:-:S04]  /*133d0*/  IMAD R9, R44, R7, -R50 ;  /* 0x000000072c097224 */ /* 0x000fc800078e0a32 */
[----:B------:R-:W-:-:S05]  /*133e0*/  IMAD.IADD R8, R9, 0x1, -R196 ;  /* 0x0000000109087824 */ /* 0x000fca00078e0ac4 */
[----:B------:R-:W-:Y:S02]  /*133f0*/  VIMNMX R45, R45, R8, !PT ;  /* 0x000000082d2d7248 */ /* 0x000fe40007fe0100 */
[----:B------:R-:W-:-:S07]  /*13400*/  VIADDMNMX R46, R8, R7, R46, PT ;  /* 0x00000007082e7246 */ /* 0x000fce000380012e */
.L_x_1552:
[----:B------:R-:W-:Y:S01]  /*13410*/  ISETP.GT.AND P4, PT, R45, 0x1, !P4 ;  /* 0x000000012d00780c */ /* 0x000fe20006784270 */
[----:B------:R-:W-:Y:S01]  /*13420*/  ULDC UR56, c[0x0][0x988] ;  /* 0x0002620000387ab9 */ /* 0x000fe20000000800 */
[----:B------:R-:W-:Y:S02]  /*13430*/  ISETP.NE.AND P6, PT, R62, RZ, PT ;  /* 0x000000ff3e00720c */ /* 0x000fe40003fc5270 */
[----:B------:R-:W-:Y:S02]  /*13440*/  ISETP.LT.OR P4, PT, R46, 0x2, P4 ;  /* 0x000000022e00780c */ /* 0x000fe40002781670 */
[----:B------:R-:W-:Y:S02]  /*13450*/  FMNMX.FTZ R9, R49, R43, !PT ;  /* 0x0000002b31097209 */ /* 0x000fe40007810000 */
[----:B------:R-:W-:Y:S02]  /*13460*/  FSEL R14, R14, -INF , !P4 ;  /* 0xff8000000e0e7808 */ /* 0x000fe40006000000 */
[----:B------:R-:W-:-:S02]  /*13470*/  ISETP.NE.AND P4, PT, R61, RZ, PT ;  /* 0x000000ff3d00720c */ /* 0x000fc40003f85270 */
[C---:B------:R-:W-:Y:S02]  /*13480*/  ISETP.GT.AND P5, PT, R45.reuse, 0x38, !P5 ;  /* 0x000000382d00780c */ /* 0x040fe40006fa4270 */
[----:B------:R-:W-:Y:S02]  /*13490*/  ISETP.GT.AND P4, PT, R45, 0x8, !P4 ;  /* 0x000000082d00780c */ /* 0x000fe40006784270 */
[C---:B------:R-:W-:Y:S02]  /*134a0*/  ISETP.LT.OR P5, PT, R46.reuse, 0x39, P5 ;  /* 0x000000392e00780c */ /* 0x040fe40002fa1670 */
[----:B------:R-:W-:Y:S02]  /*134b0*/  ISETP.LT.OR P4, PT, R46, 0x9, P4 ;  /* 0x000000092e00780c */ /* 0x000fe40002781670 */
[----:B------:R-:W-:Y:S02]  /*134c0*/  FSEL R33, R33, -INF , !P5 ;  /* 0xff80000021217808 */ /* 0x000fe40006800000 */
[----:B------:R-:W-:-:S02]  /*134d0*/  FSEL R15, R15, -INF , !P4 ;  /* 0xff8000000f0f7808 */ /* 0x000fc40006000000 */
[----:B------:R-:W-:Y:S02]  /*134e0*/  ISETP.GT.AND P4, PT, R45, 0x9, !P6 ;  /* 0x000000092d00780c */ /* 0x000fe40007784270 */
[----:B------:R-:W-:Y:S02]  /*134f0*/  ISETP.NE.AND P6, PT, R48, RZ, PT ;  /* 0x000000ff3000720c */ /* 0x000fe40003fc5270 */
[----:B------:R-:W-:-:S04]  /*13500*/  ISETP.LT.OR P4, PT, R46, 0xa, P4 ;  /* 0x0000000a2e00780c */ /* 0x000fc80002781670 */
[----:B------:R-:W-:Y:S02]  /*13510*/  FSEL R20, R20, -INF , !P4 ;  /* 0xff80000014147808 */ /* 0x000fe40006000000 */
[----:B------:R-:W-:-:S04]  /*13520*/  ISETP.NE.AND P4, PT, R63, RZ, PT ;  /* 0x000000ff3f00720c */ /* 0x000fc80003f85270 */
[----:B------:R-:W-:-:S04]  /*13530*/  ISETP.GT.AND P4, PT, R45, 0x10, !P4 ;  /* 0x000000102d00780c */ /* 0x000fc80006784270 */
        /* <DEDUP_REMOVED lines=38> */
[----:B------:R-:W-:Y:S02]  /*137a0*/  ISETP.GT.AND P4, PT, R45, RZ, !P6 ;  /* 0x000000ff2d00720c */ /* 0x000fe40007784270 */
[----:B------:R-:W-:Y:S02]  /*137b0*/  ISETP.NE.AND P6, PT, R52, RZ, PT ;  /* 0x000000ff3400720c */ /* 0x000fe40003fc5270 */
[----:B------:R-:W-:-:S04]  /*137c0*/  ISETP.LT.OR P4, PT, R46, 0x1, P4 ;  /* 0x000000012e00780c */ /* 0x000fc80002781670 */
[----:B------:R-:W-:Y:S02]  /*137d0*/  FSEL R47, R0, -INF , !P4 ;  /* 0xff800000002f7808 */ /* 0x000fe40006000000 */
[----:B------:R-:W-:-:S04]  /*137e0*/  FMNMX.FTZ R0, R42, R9, !PT ;  /* 0x000000092a007209 */ /* 0x000fc80007810000 */
        /* <DEDUP_REMOVED lines=12> */
[----:B------:R-:W-:-:S05]  /*138b0*/  FMNMX.FTZ R44, R13, R0, !PT ;  /* 0x000000000d2c7209 */ /* 0x000fca0007810000 */
[----:B------:R-:W0:Y:S02]  /*138c0*/  SHFL.BFLY PT, R9, R44, 0x2, 0x1f ;  /* 0x0c401f002c097f89 */ /* 0x000e2400000e0000 */
[----:B0-----:R-:W-:-:S05]  /*138d0*/  FMNMX.FTZ R48, R44, R9, !PT ;  /* 0x000000092c307209 */ /* 0x001fca0007810000 */
[----:B------:R-:W0:Y:S02]  /*138e0*/  SHFL.BFLY PT, R9, R48, 0x1, 0x1f ;  /* 0x0c201f0030097f89 */ /* 0x000e2400000e0000 */
[----:B0-----:R-:W-:Y:S01]  /*138f0*/  FMNMX.FTZ R8, R48, R9, !PT ;  /* 0x0000000930087209 */ /* 0x001fe20007810000 */
[----:B------:R-:W-:-:S03]  /*13900*/  IMAD.U32 R9, RZ, RZ, UR56 ;  /* 0x00000038ff097e24 */ /* 0x000fc6000f8e00ff */
[C---:B------:R-:W-:Y:S01]  /*13910*/  FSETP.NEU.FTZ.AND P4, PT, R8.reuse, -INF , PT ;  /* 0xff8000000800780b */ /* 0x040fe20003f9d000 */
[----:B------:R-:W-:-:S05]  /*13920*/  FFMA.FTZ R0, R8, R9, -8 ;  /* 0xc100000008007423 */ /* 0x000fca0000010009 */
[----:B------:R-:W-:Y:S02]  /*13930*/  FSEL R50, R0, RZ, P4 ;  /* 0x000000ff00327208 */ /* 0x000fe40002000000 */
[----:B------:R-:W-:Y:S02]  /*13940*/  FMNMX.FTZ R0, R47, R14, !PT ;  /* 0x0000000e2f007209 */ /* 0x000fe40007810000 */
[----:B------:R-:W-:Y:S01]  /*13950*/  ISETP.GT.AND P4, PT, R45, 0x39, !P6 ;  /* 0x000000392d00780c */ /* 0x000fe20007784270 */
[----:B------:R-:W-:-:S01]  /*13960*/  FFMA.FTZ R44, R49, UR56, -R50 ;  /* 0x00000038312c7c23 */ /* 0x000fc20008010832 */
[----:B------:R-:W-:Y:S01]  /*13970*/  FMNMX.FTZ R9, R15, R0, !PT ;  /* 0x000000000f097209 */ /* 0x000fe20007810000 */
[----:B------:R-:W-:-:S01]  /*13980*/  FFMA.FTZ R43, R43, UR56, -R50 ;  /* 0x000000382b2b7c23 */ /* 0x000fc20008010832 */
[----:B------:R-:W-:Y:S01]  /*13990*/  ISETP.LT.OR P4, PT, R46, 0x3a, P4 ;  /* 0x0000003a2e00780c */ /* 0x000fe20002781670 */
[----:B------:R-:W-:-:S01]  /*139a0*/  FFMA.FTZ R42, R42, UR56, -R50 ;  /* 0x000000382a2a7c23 */ /* 0x000fc20008010832 */
[----:B------:R-:W-:Y:S01]  /*139b0*/  FMNMX.FTZ R0, R20, R9, !PT ;  /* 0x0000000914007209 */ /* 0x000fe20007810000 */
[----:B------:R-:W-:Y:S01]  /*139c0*/  MUFU.EX2 R44, R44 ;  /* 0x0000002c002c7308 */ /* 0x000fe20000000800 */
[----:B------:R-:W-:Y:S01]  /*139d0*/  FSEL R34, R34, -INF , !P4 ;  /* 0xff80000022227808 */ /* 0x000fe20006000000 */
[--C-:B------:R-:W-:Y:S01]  /*139e0*/  FFMA.FTZ R41, R41, UR56, -R50.reuse ;  /* 0x0000003829297c23 */ /* 0x100fe20008010832 */
[----:B------:R-:W-:Y:S01]  /*139f0*/  FMNMX.FTZ R9, R21, R0, !PT ;  /* 0x0000000015097209 */ /* 0x000fe20007810000 */
[--C-:B------:R-:W-:Y:S01]  /*13a00*/  FFMA.FTZ R40, R40, UR56, -R50.reuse ;  /* 0x0000003828287c23 */ /* 0x100fe20008010832 */
[----:B------:R-:W-:-:S01]  /*13a10*/  FFMA.FTZ R38, R38, UR56, -R50 ;  /* 0x0000003826267c23 */ /* 0x000fc20008010832 */
        /* <DEDUP_REMOVED lines=9> */
[----:B------:R-:W-:Y:S01]  /*13ab0*/  FMNMX.FTZ R0, R26, R9, !PT ;  /* 0x000000091a007209 */ /* 0x000fe20007810000 */
[----:B------:R-:W1:Y:S01]  /*13ac0*/  MUFU.EX2 R42, R42 ;  /* 0x0000002a002a7308 */ /* 0x000e620000000800 */
[----:B------:R-:W-:-:S01]  /*13ad0*/  FFMA.FTZ R35, R35, UR56, -R50 ;  /* 0x0000003823237c23 */ /* 0x000fc20008010832 */
[--C-:B------:R-:W-:Y:S01]  /*13ae0*/  FFMA.FTZ R3, R3, UR56, -R50.reuse ;  /* 0x0000003803037c23 */ /* 0x100fe20008010832 */
[----:B------:R-:W-:Y:S01]  /*13af0*/  FMNMX.FTZ R9, R27, R0, !PT ;  /* 0x000000001b097209 */ /* 0x000fe20007810000 */
[--C-:B------:R-:W-:Y:S01]  /*13b00*/  FFMA.FTZ R5, R5, UR56, -R50.reuse ;  /* 0x0000003805057c23 */ /* 0x100fe20008010832 */
[----:B------:R-:W-:-:S02]  /*13b10*/  FFMA.FTZ R10, R10, UR56, -R50 ;  /* 0x000000380a0a7c23 */ /* 0x000fc40008010832 */
[----:B------:R-:W-:Y:S01]  /*13b20*/  FMNMX.FTZ R0, R28, R9, !PT ;  /* 0x000000091c007209 */ /* 0x000fe20007810000 */
[----:B------:R-:W2:Y:S03]  /*13b30*/  MUFU.EX2 R41, R41 ;  /* 0x0000002900297308 */ /* 0x000ea60000000800 */
        /* <DEDUP_REMOVED lines=8> */
[----:B------:R-:W3:Y:S04]  /*13bc0*/  MUFU.EX2 R37, R37 ;  /* 0x0000002500257308 */ /* 0x000ee80000000800 */
[----:B------:R-:W4:Y:S04]  /*13bd0*/  SHFL.BFLY PT, R0, R9, 0x2, 0x1f ;  /* 0x0c401f0009007f89 */ /* 0x000f2800000e0000 */
[----:B------:R-:W5:Y:S08]  /*13be0*/  MUFU.EX2 R39, R39 ;  /* 0x0000002700277308 */ /* 0x000f700000000800 */
[----:B------:R-:W-:Y:S08]  /*13bf0*/  MUFU.EX2 R12, R12 ;  /* 0x0000000c000c7308 */ /* 0x000ff00000000800 */
[----:B------:R-:W5:Y:S01]  /*13c00*/  MUFU.EX2 R11, R11 ;  /* 0x0000000b000b7308 */ /* 0x000f620000000800 */
[----:B----4-:R-:W-:-:S07]  /*13c10*/  FMNMX.FTZ R0, R9, R0, !PT ;  /* 0x0000000009007209 */ /* 0x010fce0007810000 */
[----:B------:R-:W-:Y:S01]  /*13c20*/  MUFU.EX2 R36, R36 ;  /* 0x0000002400247308 */ /* 0x000fe20000000800 */
[----:B------:R-:W4:Y:S07]  /*13c30*/  SHFL.BFLY PT, R9, R0, 0x1, 0x1f ;  /* 0x0c201f0000097f89 */ /* 0x000f2e00000e0000 */
[----:B------:R-:W-:Y:S08]  /*13c40*/  MUFU.EX2 R35, R35 ;  /* 0x0000002300237308 */ /* 0x000ff00000000800 */
[----:B------:R-:W-:Y:S08]  /*13c50*/  MUFU.EX2 R3, R3 ;  /* 0x0000000300037308 */ /* 0x000ff00000000800 */
[----:B------:R-:W-:Y:S01]  /*13c60*/  MUFU.EX2 R5, R5 ;  /* 0x0000000500057308 */ /* 0x000fe20000000800 */
[----:B----4-:R-:W-:Y:S01]  /*13c70*/  FMNMX.FTZ R9, R0, R9, !PT ;  /* 0x0000000900097209 */ /* 0x010fe20007810000 */
[----:B------:R-:W-:-:S03]  /*13c80*/  IMAD.U32 R0, RZ, RZ, UR56 ;  /* 0x00000038ff007e24 */ /* 0x000fc6000f8e00ff */
[C---:B------:R-:W-:Y:S01]  /*13c90*/  FSETP.NEU.FTZ.AND P4, PT, R9.reuse, -INF , PT ;  /* 0xff8000000900780b */ /* 0x040fe20003f9d000 */
[----:B------:R-:W-:-:S02]  /*13ca0*/  FFMA.FTZ R0, R9, R0, -8 ;  /* 0xc100000009007423 */ /* 0x000fc40000010000 */
[----:B------:R-:W-:Y:S03]  /*13cb0*/  MUFU.EX2 R10, R10 ;  /* 0x0000000a000a7308 */ /* 0x000fe60000000800 */
[----:B------:R-:W-:-:S05]  /*13cc0*/  FSEL R45, R0, RZ, P4 ;  /* 0x000000ff002d7208 */ /* 0x000fca0002000000 */
[--C-:B------:R-:W-:Y:S01]  /*13cd0*/  FFMA.FTZ R47, R47, UR56, -R45.reuse ;  /* 0x000000382f2f7c23 */ /* 0x100fe2000801082d */
[----:B------:R-:W-:-:S01]  /*13ce0*/  FFMA.FTZ R14, R14, UR56, -R45 ;  /* 0x000000380e0e7c23 */ /* 0x000fc2000801082d */
[--C-:B------:R-:W-:Y:S01]  /*13cf0*/  FFMA.FTZ R15, R15, UR56, -R45.reuse ;  /* 0x000000380f0f7c23 */ /* 0x100fe2000801082d */
[----:B------:R-:W-:-:S01]  /*13d00*/  FFMA.FTZ R20, R20, UR56, -R45 ;  /* 0x0000003814147c23 */ /* 0x000fc2000801082d */
[--C-:B------:R-:W-:Y:S01]  /*13d10*/  FFMA.FTZ R21, R21, UR56, -R45.reuse ;  /* 0x0000003815157c23 */ /* 0x100fe2000801082d */
[----:B------:R0:W-:Y:S01]  /*13d20*/  MUFU.EX2 R0, R13 ;  /* 0x0000000d00007308 */ /* 0x0001e20000000800 */
        /* <DEDUP_REMOVED lines=8> */
[----:B0-----:R-:W-:-:S01]  /*13db0*/  FADD.FTZ R13, R44, R43 ;  /* 0x0000002b2c0d7221 */ /* 0x001fc20000010000 */
[--C-:B------:R-:W-:Y:S01]  /*13dc0*/  FFMA.FTZ R31, R31, UR56, -R45.reuse ;  /* 0x000000381f1f7c23 */ /* 0x100fe2000801082d */
[----:B------:R-:W-:-:S01]  /*13dd0*/  FFMA.FTZ R32, R32, UR56, -R45 ;  /* 0x0000003820207c23 */ /* 0x000fc2000801082d */
[----:B------:R-:W-:Y:S01]  /*13de0*/  FFMA.FTZ R33, R33, UR56, -R45 ;  /* 0x0000003821217c23 */ /* 0x000fe2000801082d */
[----:B-1----:R-:W-:-:S01]  /*13df0*/  FADD.FTZ R46, R42, R13 ;  /* 0x0000000d2a2e7221 */ /* 0x002fc20000010000 */
[----:B--2---:R-:W-:Y:S01]  /*13e00*/  F2FP.SATFINITE.E4M3.F32.PACK_AB_MERGE_C R13, R41, R42, RZ ;  /* 0x0000002a290d723e */ /* 0x004fe200048070ff */
[----:B------:R-:W-:-:S01]  /*13e10*/  FFMA.FTZ R34, R34, UR56, -R45 ;  /* 0x0000003822227c23 */ /* 0x000fc2000801082d */
[----:B------:R-:W0:Y:S01]  /*13e20*/  MUFU.EX2 R14, R14 ;  /* 0x0000000e000e7308 */ /* 0x000e220000000800 */
[----:B------:R-:W-:-:S01]  /*13e30*/  FADD.FTZ R41, R41, R46 ;  /* 0x0000002e29297221 */ /* 0x000fc20000010000 */
[----:B------:R-:W-:-:S02]  /*13e40*/  F2FP.SATFINITE.E4M3.F32.PACK_AB_MERGE_C R188, R43, R44, R13 ;  /* 0x0000002c2bbc723e */ /* 0x000fc4000480700d */
[----:B---3--:R-:W-:Y:S01]  /*13e50*/  F2FP.SATFINITE.E4M3.F32.PACK_AB_MERGE_C R43, R37, R38, RZ ;  /* 0x00000026252b723e */ /* 0x008fe200048070ff */
[----:B------:R-:W-:-:S03]  /*13e60*/  FADD.FTZ R44, R40, R41 ;  /* 0x00000029282c7221 */ /* 0x000fc60000010000 */
[----:B------:R-:W1:Y:S01]  /*13e70*/  MUFU.EX2 R15, R15 ;  /* 0x0000000f000f7308 */ /* 0x000e620000000800 */
[----:B-----5:R-:W-:-:S01]  /*13e80*/  FADD.FTZ R41, R39, R44 ;  /* 0x0000002c27297221 */ /* 0x020fc20000010000 */
[----:B------:R-:W-:Y:S02]  /*13e90*/  F2FP.SATFINITE.E4M3.F32.PACK_AB_MERGE_C R190, R39, R40, R43 ;  /* 0x0000002827be723e */ /* 0x000fe4000480702b */
[----:B------:R-:W-:Y:S01]  /*13ea0*/  F2FP.SATFINITE.E4M3.F32.PACK_AB_MERGE_C R39, R11, R12, RZ ;  /* 0x0000000c0b27723e */ /* 0x000fe200048070ff */
[----:B------:R-:W-:-:S03]  /*13eb0*/  FADD.FTZ R40, R38, R41 ;  /* 0x0000002926287221 */ /* 0x000fc60000010000 */
[----:B------:R-:W2:Y:S01]  /*13ec0*/  MUFU.EX2 R20, R20 ;  /* 0x0000001400147308 */ /* 0x000ea20000000800 */
[----:B0-----:R-:W-:-:S01]  /*13ed0*/  FADD.FTZ R42, R47, R14 ;  /* 0x0000000e2f2a7221 */ /* 0x001fc20000010000 */
[----:B------:R-:W-:Y:S01]  /*13ee0*/  FADD.FTZ R37, R37, R40 ;  /* 0x0000002825257221 */ /* 0x000fe20000010000 */
[----:B------:R-:W-:Y:S01]  /*13ef0*/  F2FP.SATFINITE.E4M3.F32.PACK_AB_MERGE_C R184, R35, R36, R39 ;  /* 0x0000002423b8723e */ /* 0x000fe20004807027 */
[----:B------:R-:W0:Y:S02]  /*13f00*/  @P2 LDC R40, c[0x0][0x44c] ;  /* 0x00011300ff282b82 */ /* 0x000e240000000800 */
[----:B------:R-:W-:-:S02]  /*13f10*/  FADD.FTZ R36, R36, R37 ;  /* 0x0000002524247221 */ /* 0x000fc40000010000 */
[----:B------:R-:W3:Y:S01]  /*13f20*/  MUFU.EX2 R21, R21 ;  /* 0x0000001500157308 */ /* 0x000ee20000000800 */
[----:B-1----:R-:W-:-:S01]  /*13f30*/  FADD.FTZ R13, R15, R42 ;  /* 0x0000002a0f0d7221 */ /* 0x002fc20000010000 */
[----:B------:R-:W-:-:S02]  /*13f40*/  FADD.FTZ R35, R35, R36 ;  /* 0x0000002423237221 */ /* 0x000fc40000010000 */
[----:B------:R-:W1:Y:S02]  /*13f50*/  @P2 LDC R37, c[0x0][0x450] ;  /* 0x00011400ff252b82 */ /* 0x000e640000000800 */
[----:B------:R-:W-:-:S02]  /*13f60*/  FADD.FTZ R12, R12, R35 ;  /* 0x000000230c0c7221 */ /* 0x000fc40000010000 */
[----:B------:R-:W4:Y:S01]  /*13f70*/  MUFU.EX2 R24, R24 ;  /* 0x0000001800187308 */ /* 0x000f220000000800 */
[----:B--2---:R-:W-:-:S01]  /*13f80*/  FADD.FTZ R42, R20, R13 ;  /* 0x0000000d142a7221 */ /* 0x004fc20000010000 */
[----:B------:R-:W-:Y:S01]  /*13f90*/  F2FP.SATFINITE.E4M3.F32.PACK_AB_MERGE_C R15, R20, R15, RZ ;  /* 0x0000000f140f723e */ /* 0x000fe200048070ff */
[----:B------:R-:W-:-:S03]  /*13fa0*/  FADD.FTZ R12, R11, R12 ;  /* 0x0000000c0b0c7221 */ /* 0x000fc60000010000 */
[----:B------:R-:W-:Y:S02]  /*13fb0*/  F2FP.SATFINITE.E4M3.F32.PACK_AB_MERGE_C R189, R14, R47, R15 ;  /* 0x0000002f0ebd723e */ /* 0x000fe4000480700f */
[----:B------:R-:W2:Y:S01]  /*13fc0*/  MUFU.EX2 R25, R25 ;  /* 0x0000001900197308 */ /* 0x000ea20000000800 */
[----:B---3--:R-:W-:-:S01]  /*13fd0*/  FADD.FTZ R13, R21, R42 ;  /* 0x0000002a150d7221 */ /* 0x008fc20000010000 */
[----:B------:R-:W-:Y:S01]  /*13fe0*/  F2FP.SATFINITE.E4M3.F32.PACK_AB_MERGE_C R14, R0, R3, RZ ;  /* 0x00000003000e723e */ /* 0x000fe200048070ff */
[----:B0-----:R-:W-:-:S03]  /*13ff0*/  @P2 IMAD.HI.U32 R40, R199, R40, RZ ;  /* 0x00000028c7282227 */ /* 0x001fc600078e00ff */
[----:B------:R-:W-:Y:S01]  /*14000*/  F2FP.SATFINITE.E4M3.F32.PACK_AB_MERGE_C R186, R10, R5, R14 ;  /* 0x000000050aba723e */ /* 0x000fe2000480700e */
[----:B------:R-:W-:-:S01]  /*14010*/  FADD.FTZ R5, R5, R12 ;  /* 0x0000000c05057221 */ /* 0x000fc20000010000 */
[----:B------:R-:W0:Y:S01]  /*14020*/  MUFU.EX2 R26, R26 ;  /* 0x0000001a001a7308 */ /* 0x000e220000000800 */
[----:B----4-:R-:W-:-:S01]  /*14030*/  FADD.FTZ R38, R24, R13 ;  /* 0x0000000d18267221 */ /* 0x010fc20000010000 */
[----:B------:R-:W-:Y:S02]  /*14040*/  IMAD.MOV.U32 R14, RZ, RZ, R199 ;  /* 0x000000ffff0e7224 */ /* 0x000fe400078e00c7 */
[----:B------:R-:W-:-:S01]  /*14050*/  FADD.FTZ R10, R10, R5 ;  /* 0x000000050a0a7221 */ /* 0x000fc20000010000 */
[----:B-1----:R-:W-:-:S03]  /*14060*/  @P2 SHF.R.U32.HI R14, RZ, R37, R40 ;  /* 0x00000025ff0e2219 */ /* 0x002fc60000011628 */
[----:B------:R-:W-:Y:S01]  /*14070*/  FADD.FTZ R3, R3, R10 ;  /* 0x0000000a03037221 */ /* 0x000fe20000010000 */
[----:B------:R-:W1:Y:S01]  /*14080*/  MUFU.EX2 R27, R27 ;  /* 0x0000001b001b7308 */ /* 0x000e620000000800 */
[----:B--2---:R-:W-:-:S02]  /*14090*/  FADD.FTZ R13, R25, R38 ;  /* 0x00000026190d7221 */ /* 0x004fc40000010000 */
[----:B------:R-:W-:-:S05]  /*140a0*/  FADD.FTZ R3, R0, R3 ;  /* 0x0000000300037221 */ /* 0x000fca0000010000 */
[----:B------:R-:W2:Y:S01]  /*140b0*/  MUFU.EX2 R28, R28 ;  /* 0x0000001c001c7308 */ /* 0x000ea20000000800 */
[----:B0-----:R-:W-:-:S01]  /*140c0*/  FADD.FTZ R38, R26, R13 ;  /* 0x0000000d1a267221 */ /* 0x001fc20000010000 */
[----:B------:R-:W-:-:S04]  /*140d0*/  F2FP.SATFINITE.E4M3.F32.PACK_AB_MERGE_C R25, R26, R25, RZ ;  /* 0x000000191a19723e */ /* 0x000fc800048070ff */
[----:B------:R-:W-:Y:S02]  /*140e0*/  F2FP.SATFINITE.E4M3.F32.PACK_AB_MERGE_C R191, R24, R21, R25 ;  /* 0x0000001518bf723e */ /* 0x000fe40004807019 */
[----:B------:R-:W0:Y:S01]  /*140f0*/  MUFU.EX2 R29, R29 ;  /* 0x0000001d001d7308 */ /* 0x000e220000000800 */
[----:B-1----:R-:W-:-:S07]  /*14100*/  FADD.FTZ R13, R27, R38 ;  /* 0x000000261b0d7221 */ /* 0x002fce0000010000 */
[----:B------:R-:W1:Y:S01]  /*14110*/  MUFU.EX2 R30, R30 ;  /* 0x0000001e001e7308 */ /* 0x000e620000000800 */
[----:B--2---:R-:W-:-:S07]  /*14120*/  FADD.FTZ R20, R28, R13 ;  /* 0x0000000d1c147221 */ /* 0x004fce0000010000 */
[----:B------:R-:W2:Y:S01]  /*14130*/  MUFU.EX2 R31, R31 ;  /* 0x0000001f001f7308 */ /* 0x000ea20000000800 */
[----:B0-----:R-:W-:-:S07]  /*14140*/  FADD.FTZ R13, R29, R20 ;  /* 0x000000141d0d7221 */ /* 0x001fce0000010000 */
[----:B------:R-:W0:Y:S01]  /*14150*/  MUFU.EX2 R32, R32 ;  /* 0x0000002000207308 */ /* 0x000e220000000800 */
[C---:B-1----:R-:W-:Y:S01]  /*14160*/  F2FP.SATFINITE.E4M3.F32.PACK_AB_MERGE_C R29, R30.reuse, R29, RZ ;  /* 0x0000001d1e1d723e */ /* 0x042fe200048070ff */
[----:B------:R-:W-:Y:S01]  /*14170*/  FADD.FTZ R30, R30, R13 ;  /* 0x0000000d1e1e7221 */ /* 0x000fe20000010000 */
[----:B------:R-:W-:Y:S02]  /*14180*/  IMAD.IADD R13, R165, 0x1, R14 ;  /* 0x00000001a50d7824 */ /* 0x000fe400078e020e */
[----:B------:R-:W-:Y:S02]  /*14190*/  F2FP.SATFINITE.E4M3.F32.PACK_AB_MERGE_C R185, R28, R27, R29 ;  /* 0x0000001b1cb9723e */ /* 0x000fe4000480701d */
[----:B------:R-:W-:Y:S01]  /*141a0*/  IMAD.IADD R6, R13, 0x1, R6 ;  /* 0x000000010d067824 */ /* 0x000fe200078e0206 */
[----:B------:R-:W-:Y:S01]  /*141b0*/  MUFU.EX2 R33, R33 ;  /* 0x0000002100217308 */ /* 0x000fe20000000800 */
[----:B--2---:R-:W-:-:S07]  /*141c0*/  FADD.FTZ R11, R31, R30 ;  /* 0x0000001e1f0b7221 */ /* 0x004fce0000010000 */
[----:B------:R-:W1:Y:S01]  /*141d0*/  MUFU.EX2 R34, R34 ;  /* 0x0000002200227308 */ /* 0x000e620000000800 */
[----:B0-----:R-:W-:-:S01]  /*141e0*/  FADD.FTZ R12, R32, R11 ;  /* 0x0000000b200c7221 */ /* 0x001fc20000010000 */
[----:B-1----:R-:W-:-:S03]  /*141f0*/  F2FP.SATFINITE.E4M3.F32.PACK_AB_MERGE_C R5, R34, R33, RZ ;  /* 0x000000212205723e */ /* 0x002fc600048070ff */
[----:B------:R-:W-:Y:S01]  /*14200*/  FADD.FTZ R33, R33, R12 ;  /* 0x0000000c21217221 */ /* 0x000fe20000010000 */
[----:B------:R-:W-:-:S03]  /*14210*/  F2FP.SATFINITE.E4M3.F32.PACK_AB_MERGE_C R187, R32, R31, R5 ;  /* 0x0000001f20bb723e */ /* 0x000fc60004807005 */
[----:B------:R-:W-:Y:S01]  /*14220*/  FADD.FTZ R0, R34, R33 ;  /* 0x0000002122007221 */ /* 0x000fe20000010000 */
[----:B------:R-:W-:Y:S01]  /*14230*/  VIADD R5, R164, 0xfffffffe ;  /* 0xfffffffea4057836 */ /* 0x000fe20000000000 */
        /* <DEDUP_REMOVED lines=12> */
.L_x_1558:
[----:B------:R-:W-:-:S13]  /*14300*/  ISETP.NE.AND P4, PT, R7, 0x1, PT ;  /* 0x000000010700780c */ /* 0x000fda0003f85270 */
[----:B------:R-:W0:Y:S02]  /*14310*/  @P4 LDC.64 R10, c[0x0][0x9e8] ;  /* 0x00027a00ff0a4b82 */ /* 0x000e240000000a00 */
[----:B0-----:R-:W-:-:S05]  /*14320*/  @P4 IMAD.HI.U32 R10, R12, R10, RZ ;  /* 0x0000000a0c0a4227 */ /* 0x001fca00078e00ff */
[----:B------:R-:W-:-:S07]  /*14330*/  @P4 SHF.R.U32.HI R12, RZ, R11, R10 ;  /* 0x0000000bff0c4219 */ /* 0x000fce000001160a */
.L_x_1559:
[----:B------:R-:W-:Y:S05]  /*14340*/  BSYNC B0 ;  /* 0x0000000000007941 */ /* 0x000fea0003800000 */
.L_x_1557:
[----:B------:R-:W-:-:S05]  /*14350*/  IMAD R7, R12, R7, R7 ;  /* 0x000000070c077224 */ /* 0x000fca00078e0207 */
[----:B------:R-:W-:-:S07]  /*14360*/  VIMNMX R6, R6, R7, PT ;  /* 0x0000000706067248 */ /* 0x000fce0003fe0100 */
.L_x_1556:
[----:B------:R-:W-:Y:S01]  /*14370*/  SHF.R.S32.HI R7, RZ, 0x1f, R6 ;  /* 0x0000001fff077819 */ /* 0x000fe20000011406 */
[----:B------:R-:W-:Y:S01]  /*14380*/  ULDC UR52, c[0x0][0x9e4] ;  /* 0x0002790000347ab9 */ /* 0x000fe20000000800 */
[----:B------:R-:W-:Y:S01]  /*14390*/  ULDC UR49, c[0x0][0x9e4] ;  /* 0x0002790000317ab9 */ /* 0x000fe20000000800 */
[----:B------:R-:W-:Y:S01]  /*143a0*/  ULDC UR48, c[0x0][0x988] ;  /* 0x0002620000307ab9 */ /* 0x000fe20000000800 */
[----:B------:R-:W-:Y:S01]  /*143b0*/  LEA.HI R7, R7, R6, RZ, 0x6 ;  /* 0x0000000607077211 */ /* 0x000fe200078f30ff */
[----:B------:R-:W-:Y:S01]  /*143c0*/  ULDC UR51, c[0x0][0x988] ;  /* 0x0002620000337ab9 */ /* 0x000fe20000000800 */
[----:B------:R-:W-:Y:S01]  /*143d0*/  ULDC UR50, c[0x0][0x988] ;  /* 0x0002620000327ab9 */ /* 0x000fe20000000800 */
[----:B------:R-:W-:Y:S01]  /*143e0*/  ULDC UR54, c[0x0][0x9e0] ;  /* 0x0002780000367ab9 */ /* 0x000fe20000000800 */
[----:B------:R-:W-:Y:S01]  /*143f0*/  SHF.R.S32.HI R7, RZ, 0x6, R7 ;  /* 0x00000006ff077819 */ /* 0x000fe20000011407 */
[----:B------:R-:W-:Y:S01]  /*14400*/  ULDC UR53, c[0x0][0x9e0] ;  /* 0x0002780000357ab9 */ /* 0x000fe20000000800 */
[----:B------:R-:W-:-:S02]  /*14410*/  CS2R R24, SRZ ;  /* 0x0000000000187805 */ /* 0x000fc4000001ff00 */
[----:B------:R-:W-:Y:S02]  /*14420*/  CS2R R26, SRZ ;  /* 0x00000000001a7805 */ /* 0x000fe4000001ff00 */
[----:B------:R-:W-:Y:S02]  /*14430*/  VIMNMX R10, R204, R7, !PT ;  /* 0x00000007cc0a7248 */ /* 0x000fe40007fe0100 */
[----:B------:R-:W-:Y:S02]  /*14440*/  CS2R R28, SRZ ;  /* 0x00000000001c7805 */ /* 0x000fe4000001ff00 */
[----:B------:R-:W-:Y:S02]  /*14450*/  CS2R R30, SRZ ;  /* 0x00000000001e7805 */ /* 0x000fe4000001ff00 */
[----:B------:R-:W-:Y:S02]  /*14460*/  CS2R R32, SRZ ;  /* 0x0000000000207805 */ /* 0x000fe4000001ff00 */
[----:B------:R-:W-:-:S02]  /*14470*/  ISETP.GE.AND P4, PT, R5, R10, PT ;  /* 0x0000000a0500720c */ /* 0x000fc40003f86270 */
        /* <DEDUP_REMOVED lines=123> */
[----:B------:R-:W-:-:S07]  /*14c30*/  CS2R R24, SRZ ;  /* 0x0000000000187805 */ /* 0x000fce000001ff00 */
.L_x_1579:
[----:B------:R-:W-:Y:S01]  /*14c40*/  VIADD R11, R200, 0x1 ;  /* 0x00000001c80b7836 */ /* 0x000fe20000000000 */
[----:B------:R-:W-:Y:S05]  /*14c50*/  YIELD ;  /* 0x0000000000007946 */ /* 0x000fea0003800000 */
[----:B------:R-:W-:-:S04]  /*14c60*/  ISETP.NE.AND P4, PT, R11, 0x2, PT ;  /* 0x000000020b00780c */ /* 0x000fc80003f85270 */
[----:B------:R-:W-:Y:S02]  /*14c70*/  SEL R11, R11, RZ, P4 ;  /* 0x000000ff0b0b7207 */ /* 0x000fe40002000000 */
[----:B------:R-:W-:Y:S02]  /*14c80*/  SEL R205, RZ, 0x1, P4 ;  /* 0x00000001ffcd7807 */ /* 0x000fe40002000000 */
[----:B------:R-:W-:Y:S02]  /*14c90*/  ISETP.NE.AND P4, PT, R201, RZ, PT ;  /* 0x000000ffc900720c */ /* 0x000fe40003f85270 */
[----:B------:R-:W-:-:S11]  /*14ca0*/  LOP3.LUT R205, R193, R205, RZ, 0x3c, !PT ;  /* 0x000000cdc1cd7212 */ /* 0x000fd600078e3cff */
[----:B------:R-:W-:Y:S05]  /*14cb0*/  @P4 BRA `(.L_x_1561) ;  /* 0x0000000000304947 */ /* 0x000fea0003800000 */
[----:B------:R-:W-:Y:S05]  /*14cc0*/  @!P0 BRA `(.L_x_1562) ;  /* 0x0000000000048947 */ /* 0x000fea0003800000 */
[----:B------:R-:W-:Y:S01]  /*14cd0*/  BPT.TRAP 0x1 ;  /* 0x000000040000795c */ /* 0x000fe20000300000 */
.L_x_1562:
[----:B------:R-:W-:Y:S01]  /*14ce0*/  IMAD R6, R11, 0x8, R16 ;  /* 0x000000080b067824 */ /* 0x000fe200078e0210 */
[----:B------:R-:W-:-:S04]  /*14cf0*/  SHF.L.U32 R7, R205, 0x1f, RZ ;  /* 0x0000001fcd077819 */ /* 0x000fc800000006ff */
[----:B------:R0:W1:Y:S01]  /*14d00*/  SYNCS.PHASECHK.TRANS64.TRYWAIT P5, [R6+URZ+0x28430], R7 ;  /* 0x02843007060075a7 */ /* 0x00006200080a017f */
[----:B------:R-:W-:Y:S05]  /*14d10*/  @!P0 BRA `(.L_x_1563) ;  /* 0x0000000000048947 */ /* 0x000fea0003800000 */
[----:B------:R-:W-:Y:S01]  /*14d20*/  BPT.TRAP 0x1 ;  /* 0x000000040000795c */ /* 0x000fe20000300000 */
.L_x_1563:
[----:B------:R-:W-:Y:S04]  /*14d30*/  BSSY B0, `(.L_x_1561) ;  /* 0x0000004000007945 */ /* 0x000fe80003800000 */
[----:B-1----:R-:W-:Y:S05]  /*14d40*/  @P5 BRA `(.L_x_1564) ;  /* 0x0000000000085947 */ /* 0x002fea0003800000 */
[----:B------:R-:W1:Y:S02]  /*14d50*/  SYNCS.PHASECHK.TRANS64.TRYWAIT P5, [R6+URZ+0x28430], R7 ;  /* 0x02843007060075a7 */ /* 0x000e6400080a017f */
[----:B-1----:R-:W-:Y:S05]  /*14d60*/  @!P5 BRA `(.L_x_1565) ;  /* 0x0000018400f8d947 */ /* 0x002fea0003800000 */
.L_x_1564:
[----:B------:R-:W-:Y:S05]  /*14d70*/  BSYNC B0 ;  /* 0x0000000000007941 */ /* 0x000fea0003800000 */
.L_x_1561:
[----:B01----:R-:W0:Y:S01]  /*14d80*/  S2R R6, SR_TID.X ;  /* 0x0000000000067919 */ /* 0x003e220000002100 */
[----:B------:R-:W-:Y:S05]  /*14d90*/  WARPSYNC.ALL ;  /* 0x0000000000007948 */ /* 0x000fea0003800000 */
[----:B------:R-:W-:Y:S02]  /*14da0*/  IMAD.MOV.U32 R15, RZ, RZ, 0x40000040 ;  /* 0x40000040ff0f7424 */ /* 0x000fe400078e00ff */
[----:B------:R-:W-:Y:S02]  /*14db0*/  IMAD.MOV.U32 R21, RZ, RZ, 0x40000040 ;  /* 0x40000040ff157424 */ /* 0x000fe400078e00ff */
[----:B------:R-:W-:Y:S01]  /*14dc0*/  IMAD.MOV.U32 R13, RZ, RZ, 0x40000040 ;  /* 0x40000040ff0d7424 */ /* 0x000fe200078e00ff */
[----:B------:R-:W-:-:S02]  /*14dd0*/  R2UR UR11, R15 ;  /* 0x000000000f0b72ca */ /* 0x000fc400000e0000 */
[----:B------:R-:W-:Y:S02]  /*14de0*/  R2UR UR7, R21 ;  /* 0x00000000150772ca */ /* 0x000fe400000e0000 */
[----:B------:R-:W-:Y:S02]  /*14df0*/  R2UR UR19, R13 ;  /* 0x000000000d1372ca */ /* 0x000fe400000e0000 */
[----:B------:R-:W-:Y:S02]  /*14e00*/  R2UR UR23, R15 ;  /* 0x000000000f1772ca */ /* 0x000fe400000e0000 */
[----:B------:R-:W-:Y:S02]  /*14e10*/  R2UR UR27, R13 ;  /* 0x000000000d1b72ca */ /* 0x000fe400000e0000 */
[----:B------:R-:W-:Y:S02]  /*14e20*/  R2UR UR31, R21 ;  /* 0x00000000151f72ca */ /* 0x000fe400000e0000 */
[----:B0-----:R-:W-:Y:S01]  /*14e30*/  SHF.R.U32.HI R12, RZ, 0x7, R6 ;  /* 0x00000007ff0c7819 */ /* 0x001fe20000011606 */
[----:B------:R-:W-:-:S04]  /*14e40*/  IMAD R6, R11, 0x400, R4 ;  /* 0x000004000b067824 */ /* 0x000fc800078e0204 */
[----:B------:R-:W-:Y:S01]  /*14e50*/  VIADD R7, R12, 0x8 ;  /* 0x000000080c077836 */ /* 0x000fe20000000000 */
[C---:B------:R-:W-:Y:S01]  /*14e60*/  R2UR UR14, R6.reuse ;  /* 0x00000000060e72ca */ /* 0x040fe200000e0000 */
[C---:B------:R-:W-:Y:S02]  /*14e70*/  VIADD R14, R6.reuse, 0x2 ;  /* 0x00000002060e7836 */ /* 0x040fe40000000000 */
[C---:B------:R-:W-:Y:S01]  /*14e80*/  VIADD R20, R6.reuse, 0x4 ;  /* 0x0000000406147836 */ /* 0x040fe20000000000 */
[----:B------:R0:W-:Y:S01]  /*14e90*/  BAR.SYNC.DEFER_BLOCKING R7, 0x100 ;  /* 0x000400070000751d */ /* 0x0001e20000010000 */
[----:B------:R-:W-:Y:S01]  /*14ea0*/  VIADD R12, R6, 0x6 ;  /* 0x00000006060c7836 */ /* 0x000fe20000000000 */
[----:B------:R-:W-:Y:S01]  /*14eb0*/  R2UR UR10, R14 ;  /* 0x000000000e0a72ca */ /* 0x000fe200000e0000 */
[----:B------:R-:W-:Y:S01]  /*14ec0*/  VIADD R14, R6, 0x200 ;  /* 0x00000200060e7836 */ /* 0x000fe20000000000 */
[----:B------:R-:W-:Y:S01]  /*14ed0*/  R2UR UR6, R20 ;  /* 0x00000000140672ca */ /* 0x000fe200000e0000 */
[----:B------:R-:W-:Y:S01]  /*14ee0*/  VIADD R20, R6, 0x204 ;  /* 0x0000020406147836 */ /* 0x000fe20000000000 */
[----:B------:R-:W-:Y:S01]  /*14ef0*/  R2UR UR18, R12 ;  /* 0x000000000c1272ca */ /* 0x000fe200000e0000 */
[----:B------:R-:W-:Y:S01]  /*14f00*/  VIADD R12, R6, 0x202 ;  /* 0x00000202060c7836 */ /* 0x000fe20000000000 */
[----:B------:R-:W-:Y:S01]  /*14f10*/  R2UR UR22, R14 ;  /* 0x000000000e1672ca */ /* 0x000fe200000e0000 */
[----:B0-----:R-:W-:Y:S01]  /*14f20*/  IMAD.MOV.U32 R7, RZ, RZ, 0x40000040 ;  /* 0x40000040ff077424 */ /* 0x001fe200078e00ff */
[----:B------:R-:W-:Y:S01]  /*14f30*/  R2UR UR30, R20 ;  /* 0x00000000141e72ca */ /* 0x000fe200000e0000 */
[----:B------:R-:W-:Y:S01]  /*14f40*/  VIADD R6, R6, 0x206 ;  /* 0x0000020606067836 */ /* 0x000fe20000000000 */
[----:B------:R-:W-:-:S02]  /*14f50*/  R2UR UR26, R12 ;  /* 0x000000000c1a72ca */ /* 0x000fc400000e0000 */
[C---:B------:R-:W-:Y:S02]  /*14f60*/  R2UR UR15, R7.reuse ;  /* 0x00000000070f72ca */ /* 0x040fe400000e0000 */
[----:B------:R-:W-:Y:S02]  /*14f70*/  R2UR UR34, R6 ;  /* 0x00000000062272ca */ /* 0x000fe400000e0000 */
[----:B------:R-:W-:Y:S01]  /*14f80*/  R2UR UR35, R7 ;  /* 0x00000000072372ca */ /* 0x000fe200000e0000 */
[----:B------:R-:W-:-:S08]  /*14f90*/  WARPGROUP.ARRIVE ;  /* 0x00000000000079c5 */ /* 0x000fd00000000000 */
        /* <DEDUP_REMOVED lines=23> */
[----:B------:R-:W-:Y:S05]  /*15110*/  @P4 BRA `(.L_x_1566) ;  /* 0x0000000000284947 */ /* 0x000fea0003800000 */
[----:B------:R-:W-:Y:S05]  /*15120*/  @!P0 BRA `(.L_x_1567) ;  /* 0x0000000000048947 */ /* 0x000fea0003800000 */
[----:B------:R-:W-:Y:S01]  /*15130*/  BPT.TRAP 0x1 ;  /* 0x000000040000795c */ /* 0x000fe20000300000 */
.L_x_1567:
[----:B------:R-:W-:Y:S01]  /*15140*/  SHF.L.U32 R6, R193, 0x1f, RZ ;  /* 0x0000001fc1067819 */ /* 0x000fe200000006ff */
[----:B------:R-:W-:-:S04]  /*15150*/  IMAD R7, R200, 0x8, R16 ;  /* 0x00000008c8077824 */ /* 0x000fc800078e0210 */
[----:B------:R0:W1:Y:S01]  /*15160*/  SYNCS.PHASECHK.TRANS64.TRYWAIT P4, [R7+URZ+0x28450], R6 ;  /* 0x02845006070075a7 */ /* 0x000062000808017f */
[----:B------:R-:W-:Y:S05]  /*15170*/  @!P0 BRA `(.L_x_1568) ;  /* 0x0000000000048947 */ /* 0x000fea0003800000 */
[----:B------:R-:W-:Y:S01]  /*15180*/  BPT.TRAP 0x1 ;  /* 0x000000040000795c */ /* 0x000fe20000300000 */
.L_x_1568:
[----:B-1----:R-:W-:Y:S05]  /*15190*/  @P4 BRA `(.L_x_1566) ;  /* 0x0000000000084947 */ /* 0x002fea0003800000 */
[----:B------:R-:W1:Y:S02]  /*151a0*/  SYNCS.PHASECHK.TRANS64.TRYWAIT P4, [R7+URZ+0x28450], R6 ;  /* 0x02845006070075a7 */ /* 0x000e64000808017f */
[----:B-1----:R-:W-:Y:S05]  /*151b0*/  @!P4 BRA `(.L_x_1569) ;  /* 0x0000018000f8c947 */ /* 0x002fea0003800000 */
.L_x_1566:
[----:B01----:R-:W-:Y:S01]  /*151c0*/  VIADD R6, R16, 0x8000 ;  /* 0x0000800010067836 */ /* 0x003fe20000000000 */
[----:B------:R-:W-:Y:S01]  /*151d0*/  MOV R7, 0x80000020 ;  /* 0x8000002000077802 */ /* 0x000fe20000000f00 */
[----:B------:R-:W-:Y:S05]  /*151e0*/  WARPSYNC.ALL ;  /* 0x0000000000007948 */ /* 0x000fea0003800000 */
[----:B------:R-:W-:Y:S01]  /*151f0*/  SHF.R.U32.HI R6, RZ, 0x4, R6 ;  /* 0x00000004ff067819 */ /* 0x000fe20000011606 */
[----:B------:R-:W-:Y:S01]  /*15200*/  WARPGROUP.ARRIVE ;  /* 0x00000000000079c5 */ /* 0x000fe20000000000 */
[----:B------:R-:W-:Y:S01]  /*15210*/  R2UR UR7, R7 ;  /* 0x00000000070772ca */ /* 0x000fe200000e0000 */
[----:B------:R-:W-:Y:S01]  /*15220*/  IMAD.MOV.U32 R7, RZ, RZ, -0x7fffffe0 ;  /* 0x80000020ff077424 */ /* 0x000fe200078e00ff */
[----:B------:R-:W-:-:S03]  /*15230*/  LOP3.LUT R6, R6, 0x3fff, RZ, 0xc0, !PT ;  /* 0x00003fff06067812 */ /* 0x000fc600078ec0ff */
[----:B------:R-:W0:Y:S01]  /*15240*/  S2R R193, SR_TID.X ;  /* 0x0000000000c17919 */ /* 0x000e220000002100 */
[----:B------:R-:W-:Y:S02]  /*15250*/  IMAD.IADD R14, R202, 0x1, R199 ;  /* 0x00000001ca0e7824 */ /* 0x000fe400078e02c7 */
[----:B------:R-:W-:Y:S01]  /*15260*/  FMUL.FTZ R15, R2, R152 ;  /* 0x00000098020f7220 */ /* 0x000fe20000410000 */
[----:B------:R-:W-:Y:S01]  /*15270*/  LOP3.LUT R6, R6, 0x10000, RZ, 0xfc, !PT ;  /* 0x0001000006067812 */ /* 0x000fe200078efcff */
[C---:B------:R-:W-:Y:S01]  /*15280*/  FMUL.FTZ R20, R2.reuse, R153 ;  /* 0x0000009902147220 */ /* 0x040fe20000410000 */
[C---:B------:R-:W-:Y:S01]  /*15290*/  FMUL.FTZ R12, R2.reuse, R154 ;  /* 0x0000009a020c7220 */ /* 0x040fe20000410000 */
[C---:B------:R-:W-:Y:S01]  /*152a0*/  FMUL.FTZ R13, R2.reuse, R155 ;  /* 0x0000009b020d7220 */ /* 0x040fe20000410000 */
[----:B------:R-:W-:Y:S01]  /*152b0*/  FMUL.FTZ R153, R2, R156 ;  /* 0x0000009c02997220 */ /* 0x000fe20000410000 */
[----:B------:R-:W-:Y:S02]  /*152c0*/  IMAD R6, R200, 0x400, R6 ;  /* 0x00000400c8067824 */ /* 0x000fe400078e0206 */
[C---:B------:R-:W-:Y:S01]  /*152d0*/  FMUL.FTZ R154, R2.reuse, R157 ;  /* 0x0000009d029a7220 */ /* 0x040fe20000410000 */
[C---:B------:R-:W-:Y:S01]  /*152e0*/  FMUL.FTZ R21, R2.reuse, R158 ;  /* 0x0000009e02157220 */ /* 0x040fe20000410000 */
[C---:B------:R-:W-:Y:S01]  /*152f0*/  FMUL.FTZ R152, R2.reuse, R159 ;  /* 0x0000009f02987220 */ /* 0x040fe20000410000 */
[----:B------:R-:W-:Y:S01]  /*15300*/  FMUL.FTZ R155, R2, R162 ;  /* 0x000000a2029b7220 */ /* 0x000fe20000410000 */
[C---:B------:R-:W-:Y:S01]  /*15310*/  R2UR UR6, R6.reuse ;  /* 0x00000000060672ca */ /* 0x040fe200000e0000 */
[----:B------:R-:W-:-:S02]  /*15320*/  VIADD R6, R6, 0x2 ;  /* 0x0000000206067836 */ /* 0x000fc40000000000 */
        /* <DEDUP_REMOVED lines=12> */
[----:B------:R-:W-:Y:S01]  /*153f0*/  R2UR UR6, R6 ;  /* 0x00000000060672ca */ /* 0x000fe200000e0000 */
[C---:B------:R-:W-:Y:S01]  /*15400*/  FMUL.FTZ R169, R2.reuse, R172 ;  /* 0x000000ac02a97220 */ /* 0x040fe20000410000 */
[----:B------:R-:W-:Y:S01]  /*15410*/  R2UR UR7, R7 ;  /* 0x00000000070772ca */ /* 0x000fe200000e0000 */
[----:B------:R-:W1:Y:S01]  /*15420*/  @P2 LDC R6, c[0x0][0x450] ;  /* 0x00011400ff062b82 */ /* 0x000e620000000800 */
[C---:B------:R-:W-:Y:S01]  /*15430*/  FMUL.FTZ R170, R2.reuse, R173 ;  /* 0x000000ad02aa7220 */ /* 0x040fe20000410000 */
[C---:B------:R-:W-:Y:S01]  /*15440*/  FMUL.FTZ R167, R2.reuse, R174 ;  /* 0x000000ae02a77220 */ /* 0x040fe20000410000 */
[C---:B------:R-:W-:Y:S01]  /*15450*/  FMUL.FTZ R168, R2.reuse, R175 ;  /* 0x000000af02a87220 */ /* 0x040fe20000410000 */
[C---:B------:R-:W-:Y:S01]  /*15460*/  FMUL.FTZ R173, R2.reuse, R176 ;  /* 0x000000b002ad7220 */ /* 0x040fe20000410000 */
[C---:B------:R-:W-:Y:S01]  /*15470*/  FMUL.FTZ R174, R2.reuse, R177 ;  /* 0x000000b102ae7220 */ /* 0x040fe20000410000 */
[C---:B------:R-:W-:Y:S01]  /*15480*/  FMUL.FTZ R171, R2.reuse, R178 ;  /* 0x000000b202ab7220 */ /* 0x040fe20000410000 */
[----:B------:R-:W-:Y:S01]  /*15490*/  FMUL.FTZ R172, R2, R179 ;  /* 0x000000b302ac7220 */ /* 0x000fe20000410000 */
[----:B------:R-:W2:Y:S01]  /*154a0*/  @P2 LDC R7, c[0x0][0x44c] ;  /* 0x00011300ff072b82 */ /* 0x000ea20000000800 */
[----:B------:R-:W-:-:S02]  /*154b0*/  IMAD.SHL.U32 R175, R5, 0x40, RZ ;  /* 0x0000004005af7824 */ /* 0x000fc400078e00ff */
[C---:B------:R-:W-:Y:S01]  /*154c0*/  FMUL.FTZ R178, R2.reuse, R180 ;  /* 0x000000b402b27220 */ /* 0x040fe20000410000 */
[C---:B------:R-:W-:Y:S01]  /*154d0*/  FMUL.FTZ R179, R2.reuse, R181 ;  /* 0x000000b502b37220 */ /* 0x040fe20000410000 */
[C---:B------:R-:W-:Y:S01]  /*154e0*/  FMUL.FTZ R176, R2.reuse, R182 ;  /* 0x000000b602b07220 */ /* 0x040fe20000410000 */
[----:B------:R-:W-:Y:S01]  /*154f0*/  FMUL.FTZ R177, R2, R183 ;  /* 0x000000b702b17220 */ /* 0x000fe20000410000 */
[----:B------:R-:W-:Y:S01]  /*15500*/  IADD3 R181, -R196, 0x1, -R175 ;  /* 0x00000001c4b57810 */ /* 0x000fe20007ffe9af */
[----:B------:R-:W3:Y:S01]  /*15510*/  MUFU.TANH R15, R15 ;  /* 0x0000000f000f7308 */ /* 0x000ee20000002400 */
[----:B0-----:R-:W-:Y:S02]  /*15520*/  SHF.R.U32.HI R193, RZ, 0x7, R193 ;  /* 0x00000007ffc17819 */ /* 0x001fe400000116c1 */
[----:B------:R-:W-:-:S05]  /*15530*/  IADD3 R181, -R195, R181, R197 ;  /* 0x000000b5c3b57210 */ /* 0x000fca0007ffe1c5 */
[----:B------:R-:W0:Y:S01]  /*15540*/  MUFU.TANH R20, R20 ;  /* 0x0000001400147308 */ /* 0x000e220000002400 */
[C---:B------:R-:W-:Y:S02]  /*15550*/  VIADD R180, R181.reuse, UR54 ;  /* 0x00000036b5b47c36 */ /* 0x040fe40008000000 */
[----:B------:R-:W-:-:S05]  /*15560*/  VIADD R181, R181, UR55 ;  /* 0x00000037b5b57c36 */ /* 0x000fca0008000000 */
[----:B------:R-:W4:Y:S01]  /*15570*/  MUFU.TANH R12, R12 ;  /* 0x0000000c000c7308 */ /* 0x000f220000002400 */
[----:B--2---:R-:W-:-:S05]  /*15580*/  @P2 IMAD.HI.U32 R7, R14, R7, RZ ;  /* 0x000000070e072227 */ /* 0x004fca00078e00ff */
[----:B-1----:R-:W-:Y:S01]  /*15590*/  @P2 SHF.R.U32.HI R14, RZ, R6, R7 ;  /* 0x00000006ff0e2219 */ /* 0x002fe20000011607 */
[----:B------:R-:W-:Y:S01]  /*155a0*/  @!P1 IMAD R6, R11, 0x8, R16 ;  /* 0x000000080b069824 */ /* 0x000fe200078e0210 */
[----:B------:R-:W1:Y:S01]  /*155b0*/  MUFU.TANH R13, R13 ;  /* 0x0000000d000d7308 */ /* 0x000e620000002400 */
[----:B------:R-:W-:Y:S02]  /*155c0*/  IADD3 R7, -R193, 0xb, RZ ;  /* 0x0000000bc1077810 */ /* 0x000fe40007ffe1ff */
[----:B------:R-:W-:-:S05]  /*155d0*/  @!P1 VIADD R6, R6, 0x28440 ;  /* 0x0002844006069836 */ /* 0x000fca0000000000 */
[----:B------:R-:W2:Y:S01]  /*155e0*/  MUFU.TANH R153, R153 ;  /* 0x0000009900997308 */ /* 0x000ea20000002400 */
[----:B------:R-:W-:-:S07]  /*155f0*/  @!P1 PRMT R6, RZ, 0x654, R6 ;  /* 0x00000654ff069816 */ /* 0x000fce0000000006 */
        /* <DEDUP_REMOVED lines=28> */
[----:B------:R-:W-:-:S06]  /*157c0*/  WARPGROUP.ARRIVE ;  /* 0x00000000000079c5 */ /* 0x000fcc0000000000 */
[----:B------:R-:W-:Y:S03]  /*157d0*/  QGMMA.64x256x32.F32.E4M3.E4M3 R24, R184, gdesc[UR4], R24, gsb0 ;  /* 0x03e00004b8187df3 */ /* 0x000fe60008000818 */
[----:B------:R-:W-:Y:S02]  /*157e0*/  WARPGROUP.DEPBAR.LE gsb0, 0x0 ;  /* 0x00008000000079c5 */ /* 0x000fe40000010000 */
[----:B------:R-:W5:Y:S01]  /*157f0*/  SHFL.IDX PT, R184, R14, RZ, 0x1c1f ;  /* 0x001c1fff0eb87589 */ /* 0x000f6200000e0000 */
[----:B------:R0:W-:Y:S06]  /*15800*/  BAR.ARV R7, 0x100 ;  /* 0x000400070000751d */ /* 0x0001ec0000002000 */
[----:B------:R0:W-:Y:S01]  /*15810*/  @!P1 SYNCS.ARRIVE.TRANS64.RED.A1T0 RZ, [R6+URZ], RZ ;  /* 0x000000ff06ff99a7 */ /* 0x0001e2000810043f */
[----:B-----5:R-:W-:-:S02]  /*15820*/  IMAD.IADD R182, R180, 0x1, R184 ;  /* 0x00000001b4b67824 */ /* 0x020fc400078e02b8 */
[----:B------:R-:W-:Y:S01]  /*15830*/  IMAD.IADD R183, R181, 0x1, R184 ;  /* 0x00000001b5b77824 */ /* 0x000fe200078e02b8 */
[----:B01234-:R-:W-:Y:S06]  /*15840*/  @!P3 BRA `(.L_x_1570) ;  /* 0x000000000058b947 */ /* 0x01ffec0003800000 */
[----:B------:R-:W-:Y:S01]  /*15850*/  IADD3 R184, -R195, R197, R184 ;  /* 0x000000c5c3b87210 */ /* 0x000fe20007ffe1b8 */
[----:B------:R-:W-:Y:S03]  /*15860*/  BSSY B0, `(.L_x_1571) ;  /* 0x0000010000007945 */ /* 0x000fe60003800000 */
        /* <DEDUP_REMOVED lines=10> */
.L_x_1572:
[----:B------:R-:W-:-:S05]  /*15910*/  IMAD.U32 R185, RZ, RZ, UR52 ;  /* 0x00000034ffb97e24 */ /* 0x000fca000f8e00ff */
[----:B------:R-:W-:-:S13]  /*15920*/  ISETP.NE.AND P4, PT, R185, 0x1, PT ;  /* 0x00000001b900780c */ /* 0x000fda0003f85270 */
[----:B------:R-:W0:Y:S02]  /*15930*/  @P4 LDC.64 R6, c[0x0][0x9e8] ;  /* 0x00027a00ff064b82 */ /* 0x000e240000000a00 */
[----:B0-----:R-:W-:-:S05]  /*15940*/  @P4 IMAD.HI.U32 R6, R184, R6, RZ ;  /* 0x00000006b8064227 */ /* 0x001fca00078e00ff */
[----:B------:R-:W-:-:S07]  /*15950*/  @P4 SHF.R.U32.HI R184, RZ, R7, R6 ;  /* 0x00000007ffb84219 */ /* 0x000fce0000011606 */
.L_x_1573:
[----:B------:R-:W-:Y:S05]  /*15960*/  BSYNC B0 ;  /* 0x0000000000007941 */ /* 0x000fea0003800000 */
.L_x_1571:
[----:B------:R-:W-:-:S04]  /*15970*/  IMAD R184, R184, R185, -R175 ;  /* 0x000000b9b8b87224 */ /* 0x000fc800078e0aaf */
[----:B------:R-:W-:-:S05]  /*15980*/  IMAD.IADD R184, R184, 0x1, -R196 ;  /* 0x00000001b8b87824 */ /* 0x000fca00078e0ac4 */
[----:B------:R-:W-:Y:S02]  /*15990*/  VIMNMX R183, R183, R184, !PT ;  /* 0x000000b8b7b77248 */ /* 0x000fe40007fe0100 */
[----:B------:R-:W-:-:S07]  /*159a0*/  VIADDMNMX R182, R184, R185, R182, PT ;  /* 0x000000b9b8b67246 */ /* 0x000fce00038001b6 */
.L_x_1570:
[----:B------:R-:W-:Y:S01]  /*159b0*/  ISETP.GT.AND P5, PT, R5, -0x1, PT ;  /* 0xffffffff0500780c */ /* 0x000fe20003fa4270 */
[----:B------:R-:W0:Y:S03]  /*159c0*/  SHFL.IDX PT, R14, R14, 0x1, 0x1c1f ;  /* 0x003c1f000e0e7f89 */ /* 0x000e2600000e0000 */
[----:B------:R-:W-:-:S04]  /*159d0*/  ISETP.GT.AND P4, PT, R183, RZ, P5 ;  /* 0x000000ffb700720c */ /* 0x000fc80002f84270 */
[----:B------:R-:W-:-:S04]  /*159e0*/  ISETP.LT.OR P4, PT, R182, 0x1, P4 ;  /* 0x00000001b600780c */ /* 0x000fc80002781670 */
[----:B------:R-:W-:Y:S02]  /*159f0*/  FSEL R15, R15, -INF , !P4 ;  /* 0xff8000000f0f7808 */ /* 0x000fe40006000000 */
[----:B------:R-:W-:-:S04]  /*15a00*/  ISETP.GT.AND P4, PT, R183, 0x1, P5 ;  /* 0x00000001b700780c */ /* 0x000fc80002f84270 */
[----:B------:R-:W-:-:S04]  /*15a10*/  ISETP.LT.OR P4, PT, R182, 0x2, P4 ;  /* 0x00000002b600780c */ /* 0x000fc80002781670 */
[----:B------:R-:W-:Y:S02]  /*15a20*/  FSEL R20, R20, -INF , !P4 ;  /* 0xff80000014147808 */ /* 0x000fe40006000000 */
[----:B------:R-:W-:Y:S01]  /*15a30*/  ISETP.GT.AND P4, PT, R183, 0x8, P5 ;  /* 0x00000008b700780c */ /* 0x000fe20002f84270 */
[--C-:B0-----:R-:W-:Y:S02]  /*15a40*/  IMAD.IADD R180, R180, 0x1, R14.reuse ;  /* 0x00000001b4b47824 */ /* 0x101fe400078e020e */
[----:B------:R-:W-:Y:S01]  /*15a50*/  IMAD.IADD R181, R181, 0x1, R14 ;  /* 0x00000001b5b57824 */ /* 0x000fe200078e020e */
[----:B------:R-:W-:-:S04]  /*15a60*/  ISETP.LT.OR P4, PT, R182, 0x9, P4 ;  /* 0x00000009b600780c */ /* 0x000fc80002781670 */
[----:B------:R-:W-:Y:S02]  /*15a70*/  FSEL R153, R153, -INF , !P4 ;  /* 0xff80000099997808 */ /* 0x000fe40006000000 */
[----:B------:R-:W-:-:S04]  /*15a80*/  ISETP.GT.AND P4, PT, R183, 0x9, P5 ;  /* 0x00000009b700780c */ /* 0x000fc80002f84270 */
        /* <DEDUP_REMOVED lines=37> */
[----:B------:R-:W-:Y:S01]  /*15ce0*/  FSEL R179, R179, -INF , !P4 ;  /* 0xff800000b3b37808 */ /* 0x000fe20006000000 */
[----:B------:R-:W-:Y:S08]  /*15cf0*/  @!P3 BRA `(.L_x_1574) ;  /* 0x000000000058b947 */ /* 0x000ff00003800000 */
        /* <DEDUP_REMOVED lines=12> */
.L_x_1576:
[----:B------:R-:W-:-:S05]  /*15dc0*/  IMAD.U32 R182, RZ, RZ, UR52 ;  /* 0x00000034ffb67e24 */ /* 0x000fca000f8e00ff */
[----:B------:R-:W-:-:S13]  /*15dd0*/  ISETP.NE.AND P4, PT, R182, 0x1, PT ;  /* 0x00000001b600780c */ /* 0x000fda0003f85270 */
[----:B------:R-:W0:Y:S02]  /*15de0*/  @P4 LDC.64 R6, c[0x0][0x9e8] ;  /* 0x00027a00ff064b82 */ /* 0x000e240000000a00 */
[----:B0-----:R-:W-:-:S05]  /*15df0*/  @P4 IMAD.HI.U32 R6, R14, R6, RZ ;  /* 0x000000060e064227 */ /* 0x001fca00078e00ff */
[----:B------:R-:W-:-:S07]  /*15e00*/  @P4 SHF.R.U32.HI R14, RZ, R7, R6 ;  /* 0x00000007ff0e4219 */ /* 0x000fce0000011606 */
.L_x_1577:
[----:B------:R-:W-:Y:S05]  /*15e10*/  BSYNC B0 ;  /* 0x0000000000007941 */ /* 0x000fea0003800000 */
.L_x_1575:
[----:B------:R-:W-:-:S04]  /*15e20*/  IMAD R14, R14, R182, -R175 ;  /* 0x000000b60e0e7224 */ /* 0x000fc800078e0aaf */
[----:B------:R-:W-:-:S05]  /*15e30*/  IMAD.IADD R14, R14, 0x1, -R196 ;  /* 0x000000010e0e7824 */ /* 0x000fca00078e0ac4 */
[----:B------:R-:W-:Y:S02]  /*15e40*/  VIMNMX R181, R181, R14, !PT ;  /* 0x0000000eb5b57248 */ /* 0x000fe40007fe0100 */
[----:B------:R-:W-:-:S07]  /*15e50*/  VIADDMNMX R180, R14, R182, R180, PT ;  /* 0x000000b60eb47246 */ /* 0x000fce00038001b4 */
.L_x_1574:
[----:B------:R-:W-:Y:S01]  /*15e60*/  FMNMX.FTZ R6, R15, R8, !PT ;  /* 0x000000080f067209 */ /* 0x000fe20007810000 */
[----:B------:R-:W-:-:S03]  /*15e70*/  UMOV UR56, UR51 ;  /* 0x0000003300387c82 */ /* 0x000fc60008000000 */
        /* <DEDUP_REMOVED lines=18> */
[----:B0-----:R-:W-:-:S04]  /*15fa0*/  FMNMX.FTZ R6, R6, R7, !PT ;  /* 0x0000000706067209 */ /* 0x001fc80007810000 */
[----:B------:R-:W-:-:S04]  /*15fb0*/  FSETP.NEU.FTZ.AND P4, PT, R6, -INF , PT ;  /* 0xff8000000600780b */ /* 0x000fc80003f9d000 */
[----:B------:R-:W-:-:S05]  /*15fc0*/  FSEL R7, R6, RZ, P4 ;  /* 0x000000ff06077208 */ /* 0x000fca0002000000 */
[----:B------:R-:W-:Y:S01]  /*15fd0*/  FADD.FTZ R7, -R7, R8 ;  /* 0x0000000807077221 */ /* 0x000fe20000010100 */
[----:B------:R-:W-:-:S03]  /*15fe0*/  IMAD.U32 R8, RZ, RZ, UR56 ;  /* 0x00000038ff087e24 */ /* 0x000fc6000f8e00ff */
[----:B------:R-:W-:Y:S01]  /*15ff0*/  FMUL.FTZ R7, R7, UR56 ;  /* 0x0000003807077c20 */ /* 0x000fe20008410000 */
[----:B------:R-:W-:-:S05]  /*16000*/  FFMA.FTZ R8, R6, R8, -8 ;  /* 0xc100000006087423 */ /* 0x000fca0000010008 */
[----:B------:R-:W-:Y:S01]  /*16010*/  FSEL R8, R8, RZ, P4 ;  /* 0x000000ff08087208 */ /* 0x000fe20002000000 */
[----:B------:R-:W-:Y:S01]  /*16020*/  MUFU.EX2 R7, R7 ;  /* 0x0000000700077308 */ /* 0x000fe20000000800 */
[----:B------:R-:W-:-:S03]  /*16030*/  ISETP.GT.AND P4, PT, R181, 0x1, P5 ;  /* 0x00000001b500780c */ /* 0x000fc60002f84270 */
[--C-:B------:R-:W-:Y:S01]  /*16040*/  FFMA.FTZ R15, R15, UR56, -R8.reuse ;  /* 0x000000380f0f7c23 */ /* 0x100fe20008010808 */
[----:B------:R-:W-:Y:S01]  /*16050*/  ISETP.LT.OR P4, PT, R180, 0x2, P4 ;  /* 0x00000002b400780c */ /* 0x000fe20002781670 */
[--C-:B------:R-:W-:Y:S01]  /*16060*/  FFMA.FTZ R20, R20, UR56, -R8.reuse ;  /* 0x0000003814147c23 */ /* 0x100fe20008010808 */
[----:B------:R-:W-:-:S01]  /*16070*/  FFMA.FTZ R153, R153, UR56, -R8 ;  /* 0x0000003899997c23 */ /* 0x000fc20008010808 */
[--C-:B------:R-:W-:Y:S01]  /*16080*/  FFMA.FTZ R154, R154, UR56, -R8.reuse ;  /* 0x000000389a9a7c23 */ /* 0x100fe20008010808 */
[----:B------:R-:W-:Y:S01]  /*16090*/  FSEL R13, R13, -INF , !P4 ;  /* 0xff8000000d0d7808 */ /* 0x000fe20006000000 */
[----:B------:R-:W0:Y:S01]  /*160a0*/  MUFU.EX2 R15, R15 ;  /* 0x0000000f000f7308 */ /* 0x000e220000000800 */
[----:B------:R-:W-:Y:S01]  /*160b0*/  ISETP.GT.AND P4, PT, R181, 0x8, P5 ;  /* 0x00000008b500780c */ /* 0x000fe20002f84270 */
[--C-:B------:R-:W-:Y:S01]  /*160c0*/  FFMA.FTZ R157, R157, UR56, -R8.reuse ;  /* 0x000000389d9d7c23 */ /* 0x100fe20008010808 */
[----:B------:R-:W-:-:S01]  /*160d0*/  FFMA.FTZ R158, R158, UR56, -R8 ;  /* 0x000000389e9e7c23 */ /* 0x000fc20008010808 */
[--C-:B------:R-:W-:Y:S01]  /*160e0*/  FFMA.FTZ R161, R161, UR56, -R8.reuse ;  /* 0x00000038a1a17c23 */ /* 0x100fe20008010808 */
[----:B------:R-:W-:Y:S01]  /*160f0*/  ISETP.LT.OR P4, PT, R180, 0x9, P4 ;  /* 0x00000009b400780c */ /* 0x000fe20002781670 */
[--C-:B------:R-:W-:Y:S01]  /*16100*/  FFMA.FTZ R162, R162, UR56, -R8.reuse ;  /* 0x00000038a2a27c23 */ /* 0x100fe20008010808 */
[----:B------:R-:W-:-:S01]  /*16110*/  FFMA.FTZ R165, R165, UR56, -R8 ;  /* 0x00000038a5a57c23 */ /* 0x000fc20008010808 */
[----:B------:R-:W1:Y:S01]  /*16120*/  MUFU.EX2 R20, R20 ;  /* 0x0000001400147308 */ /* 0x000e620000000800 */
[----:B------:R-:W-:Y:S01]  /*16130*/  FSEL R21, R21, -INF , !P4 ;  /* 0xff80000015157808 */ /* 0x000fe20006000000 */
[--C-:B------:R-:W-:Y:S01]  /*16140*/  FFMA.FTZ R166, R166, UR56, -R8.reuse ;  /* 0x00000038a6a67c23 */ /* 0x100fe20008010808 */
[----:B------:R-:W-:Y:S01]  /*16150*/  ISETP.GT.AND P4, PT, R181, 0x9, P5 ;  /* 0x00000009b500780c */ /* 0x000fe20002f84270 */
[--C-:B------:R-:W-:Y:S01]  /*16160*/  FFMA.FTZ R169, R169, UR56, -R8.reuse ;  /* 0x00000038a9a97c23 */ /* 0x100fe20008010808 */
[----:B------:R-:W-:-:S01]  /*16170*/  FFMA.FTZ R170, R170, UR56, -R8 ;  /* 0x00000038aaaa7c23 */ /* 0x000fc20008010808 */
[----:B------:R-:W-:Y:S01]  /*16180*/  FFMA.FTZ R173, R173, UR56, -R8 ;  /* 0x00000038adad7c23 */ /* 0x000fe20008010808 */
[----:B------:R-:W-:Y:S01]  /*16190*/  ISETP.LT.OR P4, PT, R180, 0xa, P4 ;  /* 0x0000000ab400780c */ /* 0x000fe20002781670 */
[----:B------:R-:W-:Y:S01]  /*161a0*/  MUFU.EX2 R153, R153 ;  /* 0x0000009900997308 */ /* 0x000fe20000000800 */
[----:B0-----:R-:W-:-:S01]  /*161b0*/  FFMA.FTZ R3, R7, R3, R15 ;  /* 0x0000000307037223 */ /* 0x001fc2000001000f */
[--C-:B------:R-:W-:Y:S01]  /*161c0*/  FFMA.FTZ R174, R174, UR56, -R8.reuse ;  /* 0x00000038aeae7c23 */ /* 0x100fe20008010808 */
[----:B------:R-:W-:Y:S01]  /*161d0*/  FSEL R152, R152, -INF , !P4 ;  /* 0xff80000098987808 */ /* 0x000fe20006000000 */
[--C-:B------:R-:W-:Y:S01]  /*161e0*/  FFMA.FTZ R178, R178, UR56, -R8.reuse ;  /* 0x00000038b2b27c23 */ /* 0x100fe20008010808 */
[----:B------:R-:W-:Y:S01]  /*161f0*/  ISETP.GT.AND P4, PT, R181, 0x10, P5 ;  /* 0x00000010b500780c */ /* 0x000fe20002f84270 */
[----:B------:R-:W-:-:S02]  /*16200*/  FFMA.FTZ R8, R179, UR56, -R8 ;  /* 0x00000038b3087c23 */ /* 0x000fc40008010808 */
[----:B------:R-:W-:Y:S01]  /*16210*/  MUFU.EX2 R154, R154 ;  /* 0x0000009a009a7308 */ /* 0x000fe20000000800 */
[----:B------:R-:W-:Y:S01]  /*16220*/  ISETP.LT.OR P4, PT, R180, 0x11, P4 ;  /* 0x00000011b400780c */ /* 0x000fe20002781670 */
[----:B-1----:R-:W-:-:S03]  /*16230*/  FADD.FTZ R3, R20, R3 ;  /* 0x0000000314037221 */ /* 0x002fc60000010000 */
[----:B------:R-:W-:Y:S02]  /*16240*/  FSEL R155, R155, -INF , !P4 ;  /* 0xff8000009b9b7808 */ /* 0x000fe40006000000 */
[----:B------:R-:W-:Y:S01]  /*16250*/  ISETP.GT.AND P4, PT, R181, 0x11, P5 ;  /* 0x00000011b500780c */ /* 0x000fe20002f84270 */
[----:B------:R-:W-:Y:S03]  /*16260*/  MUFU.EX2 R157, R157 ;  /* 0x0000009d009d7308 */ /* 0x000fe60000000800 */
[----:B------:R-:W-:-:S04]  /*16270*/  ISETP.LT.OR P4, PT, R180, 0x12, P4 ;  /* 0x00000012b400780c */ /* 0x000fc80002781670 */
[----:B------:R-:W-:Y:S01]  /*16280*/  FSEL R156, R156, -INF , !P4 ;  /* 0xff8000009c9c7808 */ /* 0x000fe20006000000 */
[----:B------:R-:W-:Y:S01]  /*16290*/  MUFU.EX2 R158, R158 ;  /* 0x0000009e009e7308 */ /* 0x000fe20000000800 */
[----:B------:R-:W-:-:S04]  /*162a0*/  ISETP.GT.AND P4, PT, R181, 0x18, P5 ;  /* 0x00000018b500780c */ /* 0x000fc80002f84270 */
[----:B------:R-:W-:-:S03]  /*162b0*/  ISETP.LT.OR P4, PT, R180, 0x19, P4 ;  /* 0x00000019b400780c */ /* 0x000fc60002781670 */
[----:B------:R-:W-:Y:S01]  /*162c0*/  MUFU.EX2 R161, R161 ;  /* 0x000000a100a17308 */ /* 0x000fe20000000800 */
[----:B------:R-:W-:Y:S02]  /*162d0*/  FSEL R159, R159, -INF , !P4 ;  /* 0xff8000009f9f7808 */ /* 0x000fe40006000000 */
[----:B------:R-:W-:-:S04]  /*162e0*/  ISETP.GT.AND P4, PT, R181, 0x19, P5 ;  /* 0x00000019b500780c */ /* 0x000fc80002f84270 */
[----:B------:R-:W-:Y:S01]  /*162f0*/  ISETP.LT.OR P4, PT, R180, 0x1a, P4 ;  /* 0x0000001ab400780c */ /* 0x000fe20002781670 */
[----:B------:R-:W-:Y:S03]  /*16300*/  MUFU.EX2 R162, R162 ;  /* 0x000000a200a27308 */ /* 0x000fe60000000800 */
[----:B------:R-:W-:Y:S02]  /*16310*/  FSEL R160, R160, -INF , !P4 ;  /* 0xff800000a0a07808 */ /* 0x000fe40006000000 */
[----:B------:R-:W-:-:S03]  /*16320*/  ISETP.GT.AND P4, PT, R181, 0x20, P5 ;  /* 0x00000020b500780c */ /* 0x000fc60002f84270 */
[----:B------:R-:W-:Y:S01]  /*16330*/  MUFU.EX2 R165, R165 ;  /* 0x000000a500a57308 */ /* 0x000fe20000000800 */
[----:B------:R-:W-:-:S04]  /*16340*/  ISETP.LT.OR P4, PT, R180, 0x21, P4 ;  /* 0x00000021b400780c */ /* 0x000fc80002781670 */
        /* <DEDUP_REMOVED lines=23> */
[----:B------:R-:W-:-:S04]  /*164c0*/  ISETP.GT.AND P4, PT, R181, RZ, P5 ;  /* 0x000000ffb500720c */ /* 0x000fc80002f84270 */
[----:B------:R-:W-:-:S04]  /*164d0*/  ISETP.LT.OR P4, PT, R180, 0x1, P4 ;  /* 0x00000001b400780c */ /* 0x000fc80002781670 */
[----:B------:R-:W-:Y:S02]  /*164e0*/  FSEL R12, R12, -INF , !P4 ;  /* 0xff8000000c0c7808 */ /* 0x000fe40006000000 */
        /* <DEDUP_REMOVED lines=10> */
[----:B------:R-:W-:-:S02]  /*16590*/  FSEL R177, R177, -INF , !P5 ;  /* 0xff800000b1b17808 */ /* 0x000fc40006800000 */
        /* <DEDUP_REMOVED lines=40> */
[----:B------:R-:W-:-:S05]  /*16820*/  FFMA.FTZ R14, R177, UR56, -R14 ;  /* 0x00000038b10e7c23 */ /* 0x000fca000801080e */
[----:B------:R-:W2:Y:S01]  /*16830*/  MUFU.EX2 R21, R21 ;  /* 0x0000001500157308 */ /* 0x000ea20000000800 */
[----:B0-----:R-:W-:-:S07]  /*16840*/  FFMA.FTZ R0, R9, R0, R12 ;  /* 0x0000000009007223 */ /* 0x001fce000001000c */
        /* <DEDUP_REMOVED lines=26> */
[----:B------:R-:W-:-:S06]  /*169f0*/  FADD.FTZ R0, R178, R0 ;  /* 0x00000000b2007221 */ /* 0x000fcc0000010000 */
        /* <DEDUP_REMOVED lines=11> */
[----:B-1----:R-:W-:-:S04]  /*16ab0*/  FADD.FTZ R3, R172, R3 ;  /* 0x00000003ac037221 */ /* 0x002fc80000010000 */
[----:B--2---:R-:W-:Y:S01]  /*16ac0*/  FADD.FTZ R177, R176, R3 ;  /* 0x00000003b0b17221 */ /* 0x004fe20000010000 */
[----:B------:R-:W-:-:S03]  /*16ad0*/  FADD.FTZ R3, R8, R0 ;  /* 0x0000000008037221 */ /* 0x000fc60000010000 */
[----:B0-----:R-:W-:Y:S01]  /*16ae0*/  FADD.FTZ R0, R14, R177 ;  /* 0x000000b10e007221 */ /* 0x001fe20000010000 */
[----:B------:R-:W-:Y:S06]  /*16af0*/  @!P0 BRA `(.L_x_1578) ;  /* 0x0000000000048947 */ /* 0x000fec0003800000 */
[----:B------:R-:W-:Y:S01]  /*16b00*/  BPT.TRAP 0x1 ;  /* 0x000000040000795c */ /* 0x000fe20000300000 */
.L_x_1578:
[----:B------:R-:W-:Y:S01]  /*16b10*/  IMAD R177, R200, 0x8, R16 ;  /* 0x00000008c8b17824 */ /* 0x000fe200078e0210 */
[----:B------:R-:W-:Y:S01]  /*16b20*/  ISETP.GT.AND P4, PT, R5, R10, PT ;  /* 0x0000000a0500720c */ /* 0x000fe20003f84270 */
        /* <DEDUP_REMOVED lines=14> */
[----:B------:R-:W-:Y:S01]  /*16c10*/  FMUL.FTZ R35, R35, R9 ;  /* 0x0000000923237220 */ /* 0x000fe20000410000 */
[----:B------:R-:W-:Y:S01]  /*16c20*/  F2FP.SATFINITE.E4M3.F32.PACK_AB_MERGE_C R21, R152, R21, RZ ;  /* 0x000000159815723e */ /* 0x000fe200048070ff */
[-C--:B------:R-:W-:Y:S01]  /*16c30*/  FMUL.FTZ R38, R38, R9.reuse ;  /* 0x0000000926267220 */ /* 0x080fe20000410000 */
[----:B------:R-:W-:Y:S01]  /*16c40*/  PRMT R177, R179, 0x654, R177 ;  /* 0x00000654b3b17816 */ /* 0x000fe200000000b1 */
[----:B------:R-:W-:Y:S01]  /*16c50*/  FMUL.FTZ R39, R39, R9 ;  /* 0x0000000927277220 */ /* 0x000fe20000410000 */
        /* <DEDUP_REMOVED lines=129> */
[----:B------:R-:W-:Y:S01]  /*17470*/  VIADD R5, R5, 0xffffffff ;  /* 0xffffffff05057836 */ /* 0x000fe20000000000 */
        /* <DEDUP_REMOVED lines=12> */
[----:B0-----:R-:W-:Y:S06]  /*17540*/  @P4 BRA `(.L_x_1579) ;  /* 0xffffffd400bc4947 */ /* 0x001fec000383ffff */
[----:B------:R-:W-:Y:S02]  /*17550*/  IMAD.MOV.U32 R9, RZ, RZ, R175 ;  /* 0x000000ffff097224 */ /* 0x000fe400078e00af */
[----:B------:R-:W-:Y:S02]  /*17560*/  IMAD.MOV.U32 R8, RZ, RZ, R6 ;  /* 0x000000ffff087224 */ /* 0x000fe400078e0006 */
[----:B------:R-:W-:Y:S02]  /*17570*/  IMAD.MOV.U32 R200, RZ, RZ, R11 ;  /* 0x000000ffffc87224 */ /* 0x000fe400078e000b */
[----:B------:R-:W-:-:S07]  /*17580*/  IMAD.MOV.U32 R193, RZ, RZ, R205 ;  /* 0x000000ffffc17224 */ /* 0x000fce00078e00cd */
.L_x_1560:
[----:B------:R-:W0:Y:S01]  /*17590*/  LDC R6, c[0x0][0x448] ;  /* 0x00011200ff067b82 */ /* 0x000e220000000800 */
[----:B------:R-:W-:Y:S01]  /*175a0*/  VIADD R7, R199, 0x7f ;  /* 0x0000007fc7077836 */ /* 0x000fe20000000000 */
[----:B------:R-:W-:-:S06]  /*175b0*/  ULDC UR6, c[0x0][0x9dc] ;  /* 0x0002770000067ab9 */ /* 0x000fcc0000000800 */
[----:B------:R-:W1:Y:S01]  /*175c0*/  LDC R12, c[0x0][0x9e4] ;  /* 0x00027900ff0c7b82 */ /* 0x000e620000000800 */
[----:B0-----:R-:W-:Y:S02]  /*175d0*/  ISETP.NE.AND P5, PT, R6, 0x1, PT ;  /* 0x000000010600780c */ /* 0x001fe40003fa5270 */
[----:B-1----:R-:W-:-:S11]  /*175e0*/  ISETP.GE.AND P4, PT, R12, 0x1, PT ;  /* 0x000000010c00780c */ /* 0x002fd60003f86270 */
[----:B------:R-:W0:Y:S08]  /*175f0*/  @P5 LDC R10, c[0x0][0x44c] ;  /* 0x00011300ff0a5b82 */ /* 0x000e300000000800 */
[----:B------:R-:W1:Y:S01]  /*17600*/  @P5 LDC R6, c[0x0][0x450] ;  /* 0x00011400ff065b82 */ /* 0x000e620000000800 */
[----:B0-----:R-:W-:-:S05]  /*17610*/  @P5 IMAD.HI.U32 R10, R7, R10, RZ ;  /* 0x0000000a070a5227 */ /* 0x001fca00078e00ff */
[----:B-1----:R-:W-:Y:S02]  /*17620*/  @P5 SHF.R.U32.HI R7, RZ, R6, R10 ;  /* 0x00000006ff075219 */ /* 0x002fe4000001160a */
[----:B------:R-:W-:-:S05]  /*17630*/  IADD3 R6, R197, 0x1, -R195 ;  /* 0x00000001c5067810 */ /* 0x000fca0007ffe8c3 */
[----:B------:R-:W-:-:S04]  /*17640*/  IMAD.IADD R7, R7, 0x1, R6 ;  /* 0x0000000107077824 */ /* 0x000fc800078e0206 */
[----:B------:R-:W-:Y:S01]  /*17650*/  VIADD R10, R7, -UR6 ;  /* 0x80000006070a7c36 */ /* 0x000fe20008000000 */
[----:B------:R-:W-:Y:S06]  /*17660*/  @!P4 BRA `(.L_x_1580) ;  /* 0x000000000048c947 */ /* 0x000fec0003800000 */
[----:B------:R-:W-:Y:S01]  /*17670*/  IMAD.MOV.U32 R11, RZ, RZ, R7 ;  /* 0x000000ffff0b7224 */ /* 0x000fe200078e0007 */
[----:B------:R-:W-:Y:S04]  /*17680*/  BSSY B0, `(.L_x_1581) ;  /* 0x000000e000007945 */ /* 0x000fe80003800000 */
        /* <DEDUP_REMOVED lines=9> */
.L_x_1582:
[----:B------:R-:W-:-:S13]  /*17720*/  ISETP.NE.AND P2, PT, R12, 0x1, PT ;  /* 0x000000010c00780c */ /* 0x000fda0003f45270 */
[----:B------:R-:W0:Y:S02]  /*17730*/  @P2 LDC.64 R6, c[0x0][0x9e8] ;  /* 0x00027a00ff062b82 */ /* 0x000e240000000a00 */
[----:B0-----:R-:W-:-:S05]  /*17740*/  @P2 IMAD.HI.U32 R6, R11, R6, RZ ;  /* 0x000000060b062227 */ /* 0x001fca00078e00ff */
[----:B------:R-:W-:-:S07]  /*17750*/  @P2 SHF.R.U32.HI R11, RZ, R7, R6 ;  /* 0x00000007ff0b2219 */ /* 0x000fce0000011606 */
.L_x_1583:
[----:B------:R-:W-:Y:S05]  /*17760*/  BSYNC B0 ;  /* 0x0000000000007941 */ /* 0x000fea0003800000 */
.L_x_1581:
[----:B------:R-:W-:-:S05]  /*17770*/  IMAD R11, R11, R12, RZ ;  /* 0x0000000c0b0b7224 */ /* 0x000fca00078e02ff */
[----:B------:R-:W-:-:S07]  /*17780*/  VIMNMX R10, R10, R11, !PT ;  /* 0x0000000b0a0a7248 */ /* 0x000fce0007fe0100 */
.L_x_1580:
[----:B------:R-:W-:-:S05]  /*17790*/  VIADD R10, R10, 0x3f ;  /* 0x0000003f0a0a7836 */ /* 0x000fca0000000000 */
[----:B------:R-:W-:-:S04]  /*177a0*/  SHF.R.S32.HI R6, RZ, 0x1f, R10 ;  /* 0x0000001fff067819 */ /* 0x000fc8000001140a */
[----:B------:R-:W-:-:S04]  /*177b0*/  LEA.HI R6, R6, R10, RZ, 0x6 ;  /* 0x0000000a06067211 */ /* 0x000fc800078f30ff */
[----:B------:R-:W-:-:S04]  /*177c0*/  SHF.R.S32.HI R6, RZ, 0x6, R6 ;  /* 0x00000006ff067819 */ /* 0x000fc80000011406 */
[----:B------:R-:W-:-:S04]  /*177d0*/  VIMNMX R10, R204, R6, !PT ;  /* 0x00000006cc0a7248 */ /* 0x000fc80007fe0100 */
[----:B------:R-:W-:-:S13]  /*177e0*/  ISETP.GE.AND P2, PT, R5, R10, PT ;  /* 0x0000000a0500720c */ /* 0x000fda0003f46270 */
[----:B------:R-:W-:Y:S05]  /*177f0*/  @!P2 BRA `(.L_x_1584) ;  /* 0x0000001c00d0a947 */ /* 0x000fea0003800000 */
[----:B------:R-:W-:Y:S02]  /*17800*/  IMAD.MOV.U32 R11, RZ, RZ, R9 ;  /* 0x000000ffff0b7224 */ /* 0x000fe400078e0009 */
[----:B------:R-:W-:Y:S02]  /*17810*/  IMAD.MOV.U32 R12, RZ, RZ, R8 ;  /* 0x000000ffff0c7224 */ /* 0x000fe400078e0008 */
[----:B------:R-:W-:-:S07]  /*17820*/  IMAD.MOV.U32 R205, RZ, RZ, R193 ;  /* 0x000000ffffcd7224 */ /* 0x000fce00078e00c1 */
.L_x_1595:
[----:B------:R-:W-:Y:S01]  /*17830*/  ISETP.NE.AND P2, PT, R200, 0x1, PT ;  /* 0x00000001c800780c */ /* 0x000fe20003f45270 */
[----:B------:R-:W-:Y:S05]  /*17840*/  YIELD ;  /* 0x0000000000007946 */ /* 0x000fea0003800000 */
[----:B------:R-:W-:Y:S02]  /*17850*/  SEL R193, RZ, 0x1, P2 ;  /* 0x00000001ffc17807 */ /* 0x000fe40001000000 */
[----:B------:R-:W-:Y:S02]  /*17860*/  ISETP.NE.AND P2, PT, R201, RZ, PT ;  /* 0x000000ffc900720c */ /* 0x000fe40003f45270 */
[----:B------:R-:W-:-:S11]  /*17870*/  LOP3.LUT R193, R205, R193, RZ, 0x3c, !PT ;  /* 0x000000c1cdc17212 */ /* 0x000fd600078e3cff */
[----:B------:R-:W-:Y:S05]  /*17880*/  @P2 BRA `(.L_x_1585) ;  /* 0x00000000003c2947 */ /* 0x000fea0003800000 */
[----:B------:R-:W-:Y:S05]  /*17890*/  @!P0 BRA `(.L_x_1586) ;  /* 0x0000000000048947 */ /* 0x000fea0003800000 */
[----:B------:R-:W-:Y:S01]  /*178a0*/  BPT.TRAP 0x1 ;  /* 0x000000040000795c */ /* 0x000fe20000300000 */
.L_x_1586:
        /* <DEDUP_REMOVED lines=8> */
.L_x_1587:
[----:B------:R-:W-:Y:S04]  /*17930*/  BSSY B0, `(.L_x_1585) ;  /* 0x0000004000007945 */ /* 0x000fe80003800000 */
[----:B-1----:R-:W-:Y:S05]  /*17940*/  @P3 BRA `(.L_x_1588) ;  /* 0x0000000000083947 */ /* 0x002fea0003800000 */
[----:B------:R-:W1:Y:S02]  /*17950*/  SYNCS.PHASECHK.TRANS64.TRYWAIT P3, [R6+URZ+0x28430], R7 ;  /* 0x02843007060075a7 */ /* 0x000e64000806017f */
[----:B-1----:R-:W-:Y:S05]  /*17960*/  @!P3 BRA `(.L_x_1589) ;  /* 0x0000015c0020b947 */ /* 0x002fea0003800000 */
.L_x_1588:
[----:B------:R-:W-:Y:S05]  /*17970*/  BSYNC B0 ;  /* 0x0000000000007941 */ /* 0x000fea0003800000 */
.L_x_1585:
[----:B01----:R-:W0:Y:S01]  /*17980*/  S2R R6, SR_TID.X ;  /* 0x0000000000067919 */ /* 0x003e220000002100 */
[----:B------:R-:W-:Y:S01]  /*17990*/  VIADD R13, R200, 0x1 ;  /* 0x00000001c80d7836 */ /* 0x000fe20000000000 */
[----:B------:R-:W-:Y:S05]  /*179a0*/  WARPSYNC.ALL ;  /* 0x0000000000007948 */ /* 0x000fea0003800000 */
[C---:B------:R-:W-:Y:S01]  /*179b0*/  ISETP.NE.AND P3, PT, R13.reuse, 0x2, PT ;  /* 0x000000020d00780c */ /* 0x040fe20003f65270 */
[----:B------:R-:W-:Y:S02]  /*179c0*/  IMAD.MOV.U32 R15, RZ, RZ, 0x40000040 ;  /* 0x40000040ff0f7424 */ /* 0x000fe400078e00ff */
[----:B------:R-:W-:Y:S01]  /*179d0*/  IMAD.MOV.U32 R21, RZ, RZ, 0x40000040 ;  /* 0x40000040ff157424 */ /* 0x000fe200078e00ff */
[----:B------:R-:W-:Y:S01]  /*179e0*/  SEL R13, R13, RZ, P3 ;  /* 0x000000ff0d0d7207 */ /* 0x000fe20001800000 */
[----:B------:R-:W-:Y:S01]  /*179f0*/  IMAD.MOV.U32 R9, RZ, RZ, 0x40000040 ;  /* 0x40000040ff097424 */ /* 0x000fe200078e00ff */
[----:B------:R-:W-:-:S02]  /*17a00*/  R2UR UR11, R15 ;  /* 0x000000000f0b72ca */ /* 0x000fc400000e0000 */
[----:B------:R-:W-:Y:S02]  /*17a10*/  R2UR UR7, R21 ;  /* 0x00000000150772ca */ /* 0x000fe400000e0000 */
[----:B------:R-:W-:Y:S02]  /*17a20*/  R2UR UR19, R9 ;  /* 0x00000000091372ca */ /* 0x000fe400000e0000 */
[----:B------:R-:W-:Y:S02]  /*17a30*/  R2UR UR23, R15 ;  /* 0x000000000f1772ca */ /* 0x000fe400000e0000 */
[----:B------:R-:W-:Y:S02]  /*17a40*/  R2UR UR27, R9 ;  /* 0x00000000091b72ca */ /* 0x000fe400000e0000 */
[----:B------:R-:W-:Y:S02]  /*17a50*/  R2UR UR31, R21 ;  /* 0x00000000151f72ca */ /* 0x000fe400000e0000 */
[----:B0-----:R-:W-:-:S05]  /*17a60*/  SHF.R.U32.HI R6, RZ, 0x7, R6 ;  /* 0x00000007ff067819 */ /* 0x001fca0000011606 */
[----:B------:R-:W-:Y:S02]  /*17a70*/  VIADD R7, R6, 0x8 ;  /* 0x0000000806077836 */ /* 0x000fe40000000000 */
[----:B------:R-:W-:-:S03]  /*17a80*/  IMAD R6, R13, 0x400, R4 ;  /* 0x000004000d067824 */ /* 0x000fc600078e0204 */
[----:B------:R0:W-:Y:S01]  /*17a90*/  BAR.SYNC.DEFER_BLOCKING R7, 0x100 ;  /* 0x000400070000751d */ /* 0x0001e20000010000 */
[C---:B------:R-:W-:Y:S01]  /*17aa0*/  VIADD R14, R6.reuse, 0x2 ;  /* 0x00000002060e7836 */ /* 0x040fe20000000000 */
[C---:B------:R-:W-:Y:S01]  /*17ab0*/  R2UR UR14, R6.reuse ;  /* 0x00000000060e72ca */ /* 0x040fe200000e0000 */
[C---:B------:R-:W-:Y:S02]  /*17ac0*/  VIADD R20, R6.reuse, 0x4 ;  /* 0x0000000406147836 */ /* 0x040fe40000000000 */
[----:B------:R-:W-:Y:S01]  /*17ad0*/  VIADD R8, R6, 0x6 ;  /* 0x0000000606087836 */ /* 0x000fe20000000000 */
[----:B------:R-:W-:Y:S01]  /*17ae0*/  R2UR UR10, R14 ;  /* 0x000000000e0a72ca */ /* 0x000fe200000e0000 */
[----:B0-----:R-:W-:Y:S01]  /*17af0*/  IMAD.MOV.U32 R7, RZ, RZ, 0x40000040 ;  /* 0x40000040ff077424 */ /* 0x001fe200078e00ff */
[----:B------:R-:W-:Y:S01]  /*17b00*/  R2UR UR6, R20 ;  /* 0x00000000140672ca */ /* 0x000fe200000e0000 */
[----:B------:R-:W-:Y:S01]  /*17b10*/  VIADD R20, R6, 0x204 ;  /* 0x0000020406147836 */ /* 0x000fe20000000000 */
[----:B------:R-:W-:Y:S01]  /*17b20*/  R2UR UR18, R8 ;  /* 0x00000000081272ca */ /* 0x000fe200000e0000 */
[----:B------:R-:W-:Y:S01]  /*17b30*/  VIADD R8, R6, 0x202 ;  /* 0x0000020206087836 */ /* 0x000fe20000000000 */
[----:B------:R-:W-:-:S02]  /*17b40*/  R2UR UR15, R7 ;  /* 0x00000000070f72ca */ /* 0x000fc400000e0000 */
[C---:B------:R-:W-:Y:S01]  /*17b50*/  IADD3 R14, R6.reuse, 0x200, RZ ;  /* 0x00000200060e7810 */ /* 0x040fe20007ffe0ff */
[----:B------:R-:W-:Y:S01]  /*17b60*/  VIADD R6, R6, 0x206 ;  /* 0x0000020606067836 */ /* 0x000fe20000000000 */
[----:B------:R-:W-:Y:S02]  /*17b70*/  R2UR UR26, R8 ;  /* 0x00000000081a72ca */ /* 0x000fe400000e0000 */
[----:B------:R-:W-:Y:S02]  /*17b80*/  R2UR UR22, R14 ;  /* 0x000000000e1672ca */ /* 0x000fe400000e0000 */
[----:B------:R-:W-:Y:S02]  /*17b90*/  R2UR UR30, R20 ;  /* 0x00000000141e72ca */ /* 0x000fe400000e0000 */
[----:B------:R-:W-:Y:S01]  /*17ba0*/  R2UR UR34, R6 ;  /* 0x00000000062272ca */ /* 0x000fe200000e0000 */
[----:B------:R-:W-:Y:S01]  /*17bb0*/  WARPGROUP.ARRIVE ;  /* 0x00000000000079c5 */ /* 0x000fe20000000000 */
[----:B------:R-:W-:-:S05]  /*17bc0*/  R2UR UR35, R7 ;  /* 0x00000000072372ca */ /* 0x000fca00000e0000 */
        /* <DEDUP_REMOVED lines=26> */
.L_x_1591:
[----:B------:R-:W-:Y:S01]  /*17d70*/  SHF.L.U32 R6, R205, 0x1f, RZ ;  /* 0x0000001fcd067819 */ /* 0x000fe200000006ff */
[----:B------:R-:W-:-:S04]  /*17d80*/  IMAD R7, R200, 0x8, R16 ;  /* 0x00000008c8077824 */ /* 0x000fc800078e0210 */
[----:B------:R0:W1:Y:S01]  /*17d90*/  SYNCS.PHASECHK.TRANS64.TRYWAIT P2, [R7+URZ+0x28450], R6 ;  /* 0x02845006070075a7 */ /* 0x000062000804017f */
[----:B------:R-:W-:Y:S05]  /*17da0*/  @!P0 BRA `(.L_x_1592) ;  /* 0x0000000000048947 */ /* 0x000fea0003800000 */
[----:B------:R-:W-:Y:S01]  /*17db0*/  BPT.TRAP 0x1 ;  /* 0x000000040000795c */ /* 0x000fe20000300000 */
.L_x_1592:
[----:B-1----:R-:W-:Y:S05]  /*17dc0*/  @P2 BRA `(.L_x_1590) ;  /* 0x0000000000082947 */ /* 0x002fea0003800000 */
[----:B------:R-:W1:Y:S02]  /*17dd0*/  SYNCS.PHASECHK.TRANS64.TRYWAIT P2, [R7+URZ+0x28450], R6 ;  /* 0x02845006070075a7 */ /* 0x000e64000804017f */
[----:B-1----:R-:W-:Y:S05]  /*17de0*/  @!P2 BRA `(.L_x_1593) ;  /* 0x000001580014a947 */ /* 0x002fea0003800000 */
.L_x_1590:
[----:B01----:R-:W-:Y:S01]  /*17df0*/  VIADD R6, R16, 0x8000 ;  /* 0x0000800010067836 */ /* 0x003fe20000000000 */
[----:B------:R-:W-:Y:S05]  /*17e00*/  WARPSYNC.ALL ;  /* 0x0000000000007948 */ /* 0x000fea0003800000 */
[----:B------:R-:W-:-:S04]  /*17e10*/  SHF.R.U32.HI R6, RZ, 0x4, R6 ;  /* 0x00000004ff067819 */ /* 0x000fc80000011606 */
[----:B------:R-:W-:-:S04]  /*17e20*/  LOP3.LUT R6, R6, 0x3fff, RZ, 0xc0, !PT ;  /* 0x00003fff06067812 */ /* 0x000fc800078ec0ff */
[----:B------:R-:W-:-:S05]  /*17e30*/  LOP3.LUT R6, R6, 0x10000, RZ, 0xfc, !PT ;  /* 0x0001000006067812 */ /* 0x000fca00078efcff */
[----:B------:R-:W-:Y:S01]  /*17e40*/  IMAD R6, R200, 0x400, R6 ;  /* 0x00000400c8067824 */ /* 0x000fe200078e0206 */
[----:B------:R-:W-:Y:S01]  /*17e50*/  WARPGROUP.ARRIVE ;  /* 0x00000000000079c5 */ /* 0x000fe20000000000 */
[----:B------:R-:W-:Y:S02]  /*17e60*/  IMAD.MOV.U32 R7, RZ, RZ, -0x7fffffe0 ;  /* 0x80000020ff077424 */ /* 0x000fe400078e00ff */
[C---:B------:R-:W-:Y:S01]  /*17e70*/  FMUL.FTZ R14, R2.reuse, R154 ;  /* 0x0000009a020e7220 */ /* 0x040fe20000410000 */
[----:B------:R-:W-:Y:S01]  /*17e80*/  FMUL.FTZ R15, R2, R155 ;  /* 0x0000009b020f7220 */ /* 0x000fe20000410000 */
[C---:B------:R-:W-:Y:S01]  /*17e90*/  R2UR UR6, R6.reuse ;  /* 0x00000000060672ca */ /* 0x040fe200000e0000 */
[----:B------:R-:W-:Y:S01]  /*17ea0*/  VIADD R6, R6, 0x2 ;  /* 0x0000000206067836 */ /* 0x000fe20000000000 */
[----:B------:R-:W-:Y:S01]  /*17eb0*/  R2UR UR7, R7 ;  /* 0x00000000070772ca */ /* 0x000fe200000e0000 */
[----:B------:R-:W-:Y:S01]  /*17ec0*/  IMAD.MOV.U32 R7, RZ, RZ, -0x7fffffe0 ;  /* 0x80000020ff077424 */ /* 0x000fe200078e00ff */
        /* <DEDUP_REMOVED lines=10> */
[----:B------:R-:W-:Y:S01]  /*17f70*/  FMUL.FTZ R162, R2, R168 ;  /* 0x000000a802a27220 */ /* 0x000fe20000410000 */
[----:B------:R-:W-:Y:S01]  /*17f80*/  QGMMA.64x256x32.F32.E4M3.E4M3 R24, R188, gdesc[UR4], R24, gsb0 ;  /* 0x03e00004bc187df3 */ /* 0x000fe20008000818 */
[----:B------:R-:W-:Y:S01]  /*17f90*/  R2UR UR6, R6 ;  /* 0x00000000060672ca */ /* 0x000fe200000e0000 */
[C---:B------:R-:W-:Y:S01]  /*17fa0*/  FMUL.FTZ R6, R2.reuse, R152 ;  /* 0x0000009802067220 */ /* 0x040fe20000410000 */
[----:B------:R-:W-:Y:S01]  /*17fb0*/  R2UR UR7, R7 ;  /* 0x00000000070772ca */ /* 0x000fe200000e0000 */
[C---:B------:R-:W-:Y:S01]  /*17fc0*/  FMUL.FTZ R7, R2.reuse, R153 ;  /* 0x0000009902077220 */ /* 0x040fe20000410000 */
[C---:B------:R-:W-:Y:S01]  /*17fd0*/  FMUL.FTZ R152, R2.reuse, R158 ;  /* 0x0000009e02987220 */ /* 0x040fe20000410000 */
[C---:B------:R-:W-:Y:S01]  /*17fe0*/  FMUL.FTZ R153, R2.reuse, R159 ;  /* 0x0000009f02997220 */ /* 0x040fe20000410000 */
[----:B------:R-:W-:Y:S01]  /*17ff0*/  MUFU.TANH R20, R20 ;  /* 0x0000001400147308 */ /* 0x000fe20000002400 */
[----:B------:R-:W-:Y:S01]  /*18000*/  FMUL.FTZ R158, R2, R164 ;  /* 0x000000a4029e7220 */ /* 0x000fe20000410000 */
[----:B0-----:R-:W-:Y:S01]  /*18010*/  FMNMX.FTZ R8, R14, R11, !PT ;  /* 0x0000000b0e087209 */ /* 0x001fe20007810000 */
[C---:B------:R-:W-:Y:S01]  /*18020*/  FMUL.FTZ R159, R2.reuse, R165 ;  /* 0x000000a5029f7220 */ /* 0x040fe20000410000 */
[C---:B------:R-:W-:Y:S01]  /*18030*/  FMUL.FTZ R164, R2.reuse, R170 ;  /* 0x000000aa02a47220 */ /* 0x040fe20000410000 */
[C---:B------:R-:W-:Y:S01]  /*18040*/  FMUL.FTZ R163, R2.reuse, R169 ;  /* 0x000000a902a37220 */ /* 0x040fe20000410000 */
[C---:B------:R-:W-:Y:S01]  /*18050*/  FMUL.FTZ R165, R2.reuse, R171 ;  /* 0x000000ab02a57220 */ /* 0x040fe20000410000 */
[----:B-1----:R-:W-:Y:S01]  /*18060*/  FMNMX.FTZ R8, R15, R8, !PT ;  /* 0x000000080f087209 */ /* 0x002fe20007810000 */
        /* <DEDUP_REMOVED lines=14> */
[----:B------:R-:W-:Y:S01]  /*18150*/  UMOV UR56, UR50 ;  /* 0x0000003200387c82 */ /* 0x000fe20008000000 */
[----:B------:R-:W2:Y:S01]  /*18160*/  S2R R205, SR_TID.X ;  /* 0x0000000000cd7919 */ /* 0x000ea20000002100 */
[----:B------:R-:W3:Y:S01]  /*18170*/  MUFU.TANH R152, R152 ;  /* 0x0000009800987308 */ /* 0x000ee20000002400 */
[----:B0-----:R-:W-:-:S07]  /*18180*/  FMNMX.FTZ R9, R6, R12, !PT ;  /* 0x0000000c06097209 */ /* 0x001fce0007810000 */
[----:B------:R-:W0:Y:S01]  /*18190*/  MUFU.TANH R21, R21 ;  /* 0x0000001500157308 */ /* 0x000e220000002400 */
[----:B-1----:R-:W-:-:S04]  /*181a0*/  FMNMX.FTZ R9, R7, R9, !PT ;  /* 0x0000000907097209 */ /* 0x002fc80007810000 */
[----:B------:R-:W-:-:S03]  /*181b0*/  FMNMX.FTZ R9, R20, R9, !PT ;  /* 0x0000000914097209 */ /* 0x000fc60007810000 */
[----:B------:R-:W1:Y:S01]  /*181c0*/  MUFU.TANH R153, R153 ;  /* 0x0000009900997308 */ /* 0x000e620000002400 */
[----:B---3--:R-:W-:-:S07]  /*181d0*/  FMNMX.FTZ R8, R152, R8, !PT ;  /* 0x0000000898087209 */ /* 0x008fce0007810000 */
[----:B------:R-:W3:Y:S01]  /*181e0*/  MUFU.TANH R154, R154 ;  /* 0x0000009a009a7308 */ /* 0x000ee20000002400 */
[----:B0-----:R-:W-:Y:S02]  /*181f0*/  FMNMX.FTZ R9, R21, R9, !PT ;  /* 0x0000000915097209 */ /* 0x001fe40007810000 */
[----:B--2---:R-:W-:-:S05]  /*18200*/  SHF.R.U32.HI R205, RZ, 0x7, R205 ;  /* 0x00000007ffcd7819 */ /* 0x004fca00000116cd */
[----:B------:R-:W0:Y:S01]  /*18210*/  MUFU.TANH R156, R156 ;  /* 0x0000009c009c7308 */ /* 0x000e220000002400 */
[----:B-1----:R-:W-:Y:S02]  /*18220*/  FMNMX.FTZ R8, R153, R8, !PT ;  /* 0x0000000899087209 */ /* 0x002fe40007810000 */
        /* <DEDUP_REMOVED lines=44> */
[----:B--2---:R-:W-:Y:S02]  /*184f0*/  FMNMX.FTZ R178, R176, R8, !PT ;  /* 0x00000008b0b27209 */ /* 0x004fe40007810000 */
[----:B0-----:R-:W-:-:S05]  /*18500*/  FMNMX.FTZ R8, R175, R9, !PT ;  /* 0x00000009af087209 */ /* 0x001fca0007810000 */
[----:B------:R-:W0:Y:S01]  /*18510*/  SHFL.BFLY PT, R179, R8, 0x2, 0x1f ;  /* 0x0c401f0008b37f89 */ /* 0x000e2200000e0000 */
[----:B-1----:R-:W-:-:S05]  /*18520*/  FMNMX.FTZ R9, R177, R178, !PT ;  /* 0x000000b2b1097209 */ /* 0x002fca0007810000 */
[----:B------:R-:W1:Y:S01]  /*18530*/  SHFL.BFLY PT, R178, R9, 0x2, 0x1f ;  /* 0x0c401f0009b27f89 */ /* 0x000e6200000e0000 */
[----:B------:R-:W-:Y:S02]  /*18540*/  WARPGROUP.DEPBAR.LE gsb0, 0x0 ;  /* 0x00008000000079c5 */ /* 0x000fe40000010000 */
[----:B------:R-:W-:Y:S01]  /*18550*/  WARPGROUP.ARRIVE ;  /* 0x00000000000079c5 */ /* 0x000fe20000000000 */
[----:B0-----:R-:W-:-:S05]  /*18560*/  FMNMX.FTZ R8, R8, R179, !PT ;  /* 0x000000b308087209 */ /* 0x001fca0007810000 */
[----:B------:R-:W-:Y:S01]  /*18570*/  QGMMA.64x256x32.F32.E4M3.E4M3 R24, R184, gdesc[UR4], R24, gsb0 ;  /* 0x03e00004b8187df3 */ /* 0x000fe20008000818 */
        /* <DEDUP_REMOVED lines=50> */
[----:B------:R-:W-:-:S07]  /*188a0*/  FFMA.FTZ R177, R177, UR56, -R178 ;  /* 0x00000038b1b17c23 */ /* 0x000fce00080108b2 */
[----:B------:R-:W2:Y:S01]  /*188b0*/  MUFU.EX2 R15, R15 ;  /* 0x0000000f000f7308 */ /* 0x000ea20000000800 */
[----:B-1----:R-:W-:-:S07]  /*188c0*/  FFMA.FTZ R0, R11, R0, R14 ;  /* 0x000000000b007223 */ /* 0x002fce000001000e */
        /* <DEDUP_REMOVED lines=42> */
[----:B------:R-:W-:-:S06]  /*18b70*/  WARPGROUP.DEPBAR.LE gsb0, 0x0 ;  /* 0x00008000000079c5 */ /* 0x000fcc0000010000 */
        /* <DEDUP_REMOVED lines=10> */
[----:B------:R2:W3:Y:S01]  /*18c20*/  MUFU.EX2 R174, R179 ;  /* 0x000000b300ae7308 */ /* 0x0004e20000000800 */
[----:B-1----:R-:W-:-:S07]  /*18c30*/  FADD.FTZ R0, R175, R0 ;  /* 0x00000000af007221 */ /* 0x002fce0000010000 */
[----:B------:R-:W1:Y:S01]  /*18c40*/  MUFU.EX2 R177, R177 ;  /* 0x000000b100b17308 */ /* 0x000e620000000800 */
[----:B--2---:R-:W-:Y:S02]  /*18c50*/  @!P1 IMAD R179, R13, 0x8, R16 ;  /* 0x000000080db39824 */ /* 0x004fe400078e0210 */
[----:B0-----:R-:W-:Y:S02]  /*18c60*/  FADD.FTZ R178, R176, R3 ;  /* 0x00000003b0b27221 */ /* 0x001fe40000010000 */
[----:B------:R-:W-:Y:S02]  /*18c70*/  @!P1 VIADD R179, R179, 0x28440 ;  /* 0x00028440b3b39836 */ /* 0x000fe40000000000 */
[----:B---3--:R-:W-:-:S03]  /*18c80*/  FADD.FTZ R3, R174, R0 ;  /* 0x00000000ae037221 */ /* 0x008fc60000010000 */
[----:B------:R-:W-:Y:S01]  /*18c90*/  @!P1 PRMT R179, RZ, 0x654, R179 ;  /* 0x00000654ffb39816 */ /* 0x000fe200000000b3 */
[----:B------:R0:W-:Y:S06]  /*18ca0*/  BAR.ARV R180, 0x100 ;  /* 0x000400b40000751d */ /* 0x0001ec0000002000 */
[----:B------:R0:W-:Y:S01]  /*18cb0*/  @!P1 SYNCS.ARRIVE.TRANS64.RED.A1T0 RZ, [R179+URZ], RZ ;  /* 0x000000ffb3ff99a7 */ /* 0x0001e2000810043f */
[----:B-1----:R-:W-:-:S01]  /*18cc0*/  FADD.FTZ R0, R177, R178 ;  /* 0x000000b2b1007221 */ /* 0x002fc20000010000 */
[----:B------:R-:W-:Y:S06]  /*18cd0*/  @!P0 BRA `(.L_x_1594) ;  /* 0x0000000000048947 */ /* 0x000fec0003800000 */
[----:B------:R-:W-:Y:S01]  /*18ce0*/  BPT.TRAP 0x1 ;  /* 0x000000040000795c */ /* 0x000fe20000300000 */
.L_x_1594:
[----:B------:R-:W-:Y:S01]  /*18cf0*/  IMAD R178, R200, 0x8, R16 ;  /* 0x00000008c8b27824 */ /* 0x000fe200078e0210 */
[----:B------:R-:W-:Y:S01]  /*18d00*/  ISETP.GT.AND P2, PT, R5, R10, PT ;  /* 0x0000000a0500720c */ /* 0x000fe20003f44270 */
[----:B0-----:R-:W-:Y:S01]  /*18d10*/  IMAD.U32 R179, RZ, RZ, UR42 ;  /* 0x0000002affb37e24 */ /* 0x001fe2000f8e00ff */
        /* <DEDUP_REMOVED lines=161> */
[----:B------:R-:W-:-:S07]  /*19730*/  IMAD.MOV.U32 R200, RZ, RZ, R13 ;  /* 0x000000ffffc87224 */ /* 0x000fce00078e000d */
.L_x_1584:
[----:B------:R-:W-:-:S13]  /*19740*/  ISETP.GE.AND P2, PT, R5, R204, PT ;  /* 0x000000cc0500720c */ /* 0x000fda0003f46270 */
[----:B------:R-:W-:Y:S05]  /*19750*/  @!P2 BRA `(.L_x_1596) ;  /* 0x000000280064a947 */ /* 0x000fea0003800000 */
[----:B------:R-:W-:Y:S02]  /*19760*/  IMAD.MOV.U32 R11, RZ, RZ, R9 ;  /* 0x000000ffff0b7224 */ /* 0x000fe400078e0009 */
[----:B------:R-:W-:Y:S02]  /*19770*/  IMAD.MOV.U32 R10, RZ, RZ, R8 ;  /* 0x000000ffff0a7224 */ /* 0x000fe400078e0008 */
[----:B------:R-:W-:-:S07]  /*19780*/  IMAD.MOV.U32 R21, RZ, RZ, R193 ;  /* 0x000000ffff157224 */ /* 0x000fce00078e00c1 */
.L_x_1615:
        /* <DEDUP_REMOVED lines=8> */
.L_x_1598:
        /* <DEDUP_REMOVED lines=8> */
.L_x_1599:
[----:B------:R-:W-:Y:S04]  /*19890*/  BSSY B0, `(.L_x_1597) ;  /* 0x0000004000007945 */ /* 0x000fe80003800000 */
[----:B-1----:R-:W-:Y:S05]  /*198a0*/  @P3 BRA `(.L_x_1600) ;  /* 0x0000000000083947 */ /* 0x002fea0003800000 */
[----:B------:R-:W1:Y:S02]  /*198b0*/  SYNCS.PHASECHK.TRANS64.TRYWAIT P3, [R6+URZ+0x28430], R7 ;  /* 0x02843007060075a7 */ /* 0x000e64000806017f */
[----:B-1----:R-:W-:Y:S05]  /*198c0*/  @!P3 BRA `(.L_x_1601) ;  /* 0x0000013c0070b947 */ /* 0x002fea0003800000 */
.L_x_1600:
[----:B------:R-:W-:Y:S05]  /*198d0*/  BSYNC B0 ;  /* 0x0000000000007941 */ /* 0x000fea0003800000 */
.L_x_1597:
        /* <DEDUP_REMOVED lines=23> */
[----:B------:R-:W-:Y:S01]  /*19a50*/  VIADD R12, R6, 0x200 ;  /* 0x00000200060c7836 */ /* 0x000fe20000000000 */
[----:B------:R-:W-:Y:S01]  /*19a60*/  R2UR UR6, R14 ;  /* 0x000000000e0672ca */ /* 0x000fe200000e0000 */
[----:B0-----:R-:W-:Y:S01]  /*19a70*/  IMAD.MOV.U32 R7, RZ, RZ, 0x40000040 ;  /* 0x40000040ff077424 */ /* 0x001fe200078e00ff */
[----:B------:R-:W-:Y:S01]  /*19a80*/  R2UR UR18, R8 ;  /* 0x00000000081272ca */ /* 0x000fe200000e0000 */
[----:B------:R-:W-:Y:S01]  /*19a90*/  VIADD R8, R6, 0x202 ;  /* 0x0000020206087836 */ /* 0x000fe20000000000 */
[----:B------:R-:W-:Y:S01]  /*19aa0*/  R2UR UR22, R12 ;  /* 0x000000000c1672ca */ /* 0x000fe200000e0000 */
[C---:B------:R-:W-:Y:S01]  /*19ab0*/  VIADD R14, R6.reuse, 0x204 ;  /* 0x00000204060e7836 */ /* 0x040fe20000000000 */
[----:B------:R-:W-:Y:S01]  /*19ac0*/  R2UR UR15, R7 ;  /* 0x00000000070f72ca */ /* 0x000fe200000e0000 */
[----:B------:R-:W-:Y:S01]  /*19ad0*/  VIADD R6, R6, 0x206 ;  /* 0x0000020606067836 */ /* 0x000fe20000000000 */
[----:B------:R-:W-:-:S02]  /*19ae0*/  R2UR UR26, R8 ;  /* 0x00000000081a72ca */ /* 0x000fc400000e0000 */
[----:B------:R-:W-:Y:S02]  /*19af0*/  R2UR UR30, R14 ;  /* 0x000000000e1e72ca */ /* 0x000fe400000e0000 */
[----:B------:R-:W-:Y:S02]  /*19b00*/  R2UR UR34, R6 ;  /* 0x00000000062272ca */ /* 0x000fe400000e0000 */
[----:B------:R-:W-:Y:S01]  /*19b10*/  R2UR UR35, R7 ;  /* 0x00000000072372ca */ /* 0x000fe200000e0000 */
        /* <DEDUP_REMOVED lines=27> */
.L_x_1603:
[----:B------:R-:W-:Y:S01]  /*19cd0*/  SHF.L.U32 R6, R21, 0x1f, RZ ;  /* 0x0000001f15067819 */ /* 0x000fe200000006ff */
[----:B------:R-:W-:-:S04]  /*19ce0*/  IMAD R7, R200, 0x8, R16 ;  /* 0x00000008c8077824 */ /* 0x000fc800078e0210 */
[----:B------:R0:W1:Y:S01]  /*19cf0*/  SYNCS.PHASECHK.TRANS64.TRYWAIT P2, [R7+URZ+0x28450], R6 ;  /* 0x02845006070075a7 */ /* 0x000062000804017f */
[----:B------:R-:W-:Y:S05]  /*19d00*/  @!P0 BRA `(.L_x_1604) ;  /* 0x0000000000048947 */ /* 0x000fea0003800000 */
[----:B------:R-:W-:Y:S01]  /*19d10*/  BPT.TRAP 0x1 ;  /* 0x000000040000795c */ /* 0x000fe20000300000 */
.L_x_1604:
[----:B-1----:R-:W-:Y:S05]  /*19d20*/  @P2 BRA `(.L_x_1602) ;  /* 0x0000000000082947 */ /* 0x002fea0003800000 */
[----:B------:R-:W1:Y:S02]  /*19d30*/  SYNCS.PHASECHK.TRANS64.TRYWAIT P2, [R7+URZ+0x28450], R6 ;  /* 0x02845006070075a7 */ /* 0x000e64000804017f */
[----:B-1----:R-:W-:Y:S05]  /*19d40*/  @!P2 BRA `(.L_x_1605) ;  /* 0x000001380064a947 */ /* 0x002fea0003800000 */
.L_x_1602:
[----:B01----:R-:W-:Y:S01]  /*19d50*/  VIADD R6, R16, 0x8000 ;  /* 0x0000800010067836 */ /* 0x003fe20000000000 */
[----:B------:R-:W-:Y:S05]  /*19d60*/  WARPSYNC.ALL ;  /* 0x0000000000007948 */ /* 0x000fea0003800000 */
[----:B------:R-:W-:Y:S01]  /*19d70*/  SHF.R.U32.HI R6, RZ, 0x4, R6 ;  /* 0x00000004ff067819 */ /* 0x000fe20000011606 */
[----:B------:R-:W-:Y:S01]  /*19d80*/  IMAD.MOV.U32 R7, RZ, RZ, -0x7fffffe0 ;  /* 0x80000020ff077424 */ /* 0x000fe200078e00ff */
[----:B------:R-:W-:-:S06]  /*19d90*/  WARPGROUP.ARRIVE ;  /* 0x00000000000079c5 */ /* 0x000fcc0000000000 */
[----:B------:R-:W0:Y:S01]  /*19da0*/  S2R R205, SR_TID.X ;  /* 0x0000000000cd7919 */ /* 0x000e220000002100 */
[----:B------:R-:W-:Y:S01]  /*19db0*/  LOP3.LUT R6, R6, 0x3fff, RZ, 0xc0, !PT ;  /* 0x00003fff06067812 */ /* 0x000fe200078ec0ff */
[----:B------:R-:W-:Y:S01]  /*19dc0*/  IMAD.IADD R8, R202, 0x1, R199 ;  /* 0x00000001ca087824 */ /* 0x000fe200078e02c7 */
[----:B------:R-:W-:Y:S01]  /*19dd0*/  R2UR UR7, R7 ;  /* 0x00000000070772ca */ /* 0x000fe200000e0000 */
[----:B------:R-:W-:Y:S01]  /*19de0*/  IMAD.MOV.U32 R7, RZ, RZ, -0x7fffffe0 ;  /* 0x80000020ff077424 */ /* 0x000fe200078e00ff */
[----:B------:R-:W-:Y:S01]  /*19df0*/  LOP3.LUT R6, R6, 0x10000, RZ, 0xfc, !PT ;  /* 0x0001000006067812 */ /* 0x000fe200078efcff */
[C---:B------:R-:W-:Y:S01]  /*19e00*/  FMUL.FTZ R9, R2.reuse, R154 ;  /* 0x0000009a02097220 */ /* 0x040fe20000410000 */
[C---:B------:R-:W-:Y:S01]  /*19e10*/  FMUL.FTZ R154, R2.reuse, R157 ;  /* 0x0000009d029a7220 */ /* 0x040fe20000410000 */
[C---:B------:R-:W-:Y:S01]  /*19e20*/  FMUL.FTZ R157, R2.reuse, R166 ;  /* 0x000000a6029d7220 */ /* 0x040fe20000410000 */
[----:B------:R-:W-:Y:S01]  /*19e30*/  FMUL.FTZ R166, R2, R169 ;  /* 0x000000a902a67220 */ /* 0x000fe20000410000 */
[----:B------:R-:W-:-:S02]  /*19e40*/  IMAD R6, R200, 0x400, R6 ;  /* 0x00000400c8067824 */ /* 0x000fc400078e0206 */
[C---:B------:R-:W-:Y:S01]  /*19e50*/  FMUL.FTZ R13, R2.reuse, R152 ;  /* 0x00000098020d7220 */ /* 0x040fe20000410000 */
[C---:B------:R-:W-:Y:S01]  /*19e60*/  FMUL.FTZ R169, R2.reuse, R173 ;  /* 0x000000ad02a97220 */ /* 0x040fe20000410000 */
[C---:B------:R-:W-:Y:S01]  /*19e70*/  FMUL.FTZ R152, R2.reuse, R156 ;  /* 0x0000009c02987220 */ /* 0x040fe20000410000 */
[----:B------:R-:W-:Y:S01]  /*19e80*/  FMUL.FTZ R156, R2, R160 ;  /* 0x000000a0029c7220 */ /* 0x000fe20000410000 */
[C---:B------:R-:W-:Y:S01]  /*19e90*/  R2UR UR6, R6.reuse ;  /* 0x00000000060672ca */ /* 0x040fe200000e0000 */
[----:B------:R-:W-:Y:S02]  /*19ea0*/  VIADD R6, R6, 0x2 ;  /* 0x0000000206067836 */ /* 0x000fe40000000000 */
        /* <DEDUP_REMOVED lines=16> */
[----:B0-----:R-:W-:Y:S01]  /*19fb0*/  SHF.R.U32.HI R205, RZ, 0x7, R205 ;  /* 0x00000007ffcd7819 */ /* 0x001fe200000116cd */
[C---:B------:R-:W-:Y:S01]  /*19fc0*/  FMUL.FTZ R168, R2.reuse, R172 ;  /* 0x000000ac02a87220 */ /* 0x040fe20000410000 */
[C---:B------:R-:W-:Y:S01]  /*19fd0*/  FMUL.FTZ R167, R2.reuse, R175 ;  /* 0x000000af02a77220 */ /* 0x040fe20000410000 */
[C---:B------:R-:W-:Y:S01]  /*19fe0*/  FMUL.FTZ R163, R2.reuse, R171 ;  /* 0x000000ab02a37220 */ /* 0x040fe20000410000 */
[----:B------:R-:W-:Y:S01]  /*19ff0*/  IADD3 R173, -R205, 0xb, RZ ;  /* 0x0000000bcdad7810 */ /* 0x000fe20007ffe1ff */
[C---:B------:R-:W-:Y:S01]  /*1a000*/  FMUL.FTZ R165, R2.reuse, R174 ;  /* 0x000000ae02a57220 */ /* 0x040fe20000410000 */
[C---:B------:R-:W-:Y:S01]  /*1a010*/  FMUL.FTZ R172, R2.reuse, R176 ;  /* 0x000000b002ac7220 */ /* 0x040fe20000410000 */
[----:B------:R-:W0:Y:S01]  /*1a020*/  @P5 LDC R7, c[0x0][0x44c] ;  /* 0x00011300ff075b82 */ /* 0x000e220000000800 */
[C---:B------:R-:W-:Y:S01]  /*1a030*/  FMUL.FTZ R175, R2.reuse, R177 ;  /* 0x000000b102af7220 */ /* 0x040fe20000410000 */
[C---:B------:R-:W-:Y:S01]  /*1a040*/  FMUL.FTZ R170, R2.reuse, R178 ;  /* 0x000000b202aa7220 */ /* 0x040fe20000410000 */
[C---:B------:R-:W-:Y:S01]  /*1a050*/  FMUL.FTZ R171, R2.reuse, R179 ;  /* 0x000000b302ab7220 */ /* 0x040fe20000410000 */
[C---:B------:R-:W-:Y:S01]  /*1a060*/  FMUL.FTZ R178, R2.reuse, R180 ;  /* 0x000000b402b27220 */ /* 0x040fe20000410000 */
[C---:B------:R-:W-:Y:S01]  /*1a070*/  FMUL.FTZ R177, R2.reuse, R181 ;  /* 0x000000b502b17220 */ /* 0x040fe20000410000 */
[----:B------:R-:W-:Y:S01]  /*1a080*/  SHF.L.U32 R174, R5, 0x6, RZ ;  /* 0x0000000605ae7819 */ /* 0x000fe200000006ff */
[----:B------:R-:W-:Y:S01]  /*1a090*/  FMUL.FTZ R176, R2, R183 ;  /* 0x000000b702b07220 */ /* 0x000fe20000410000 */
[----:B------:R-:W2:Y:S02]  /*1a0a0*/  MUFU.TANH R13, R13 ;  /* 0x0000000d000d7308 */ /* 0x000ea40000002400 */
[----:B------:R-:W-:-:S04]  /*1a0b0*/  IADD3 R180, -R196, 0x1, -R174 ;  /* 0x00000001c4b47810 */ /* 0x000fc80007ffe9ae */
[----:B------:R-:W-:Y:S02]  /*1a0c0*/  IADD3 R180, -R195, R180, R197 ;  /* 0x000000b4c3b47210 */ /* 0x000fe40007ffe1c5 */
[----:B------:R-:W3:Y:S03]  /*1a0d0*/  MUFU.TANH R15, R15 ;  /* 0x0000000f000f7308 */ /* 0x000ee60000002400 */
[C---:B------:R-:W-:Y:S02]  /*1a0e0*/  VIADD R179, R180.reuse, UR53 ;  /* 0x00000035b4b37c36 */ /* 0x040fe40008000000 */
[----:B------:R-:W-:Y:S02]  /*1a0f0*/  VIADD R180, R180, UR55 ;  /* 0x00000037b4b47c36 */ /* 0x000fe40008000000 */
[----:B0-----:R-:W-:Y:S01]  /*1a100*/  @P5 IMAD.HI.U32 R7, R8, R7, RZ ;  /* 0x0000000708075227 */ /* 0x001fe200078e00ff */
[----:B------:R-:W0:Y:S04]  /*1a110*/  MUFU.TANH R9, R9 ;  /* 0x0000000900097308 */ /* 0x000e280000002400 */
[----:B-1----:R-:W-:Y:S01]  /*1a120*/  @P5 SHF.R.U32.HI R8, RZ, R6, R7 ;  /* 0x00000006ff085219 */ /* 0x002fe20000011607 */
[----:B------:R-:W-:-:S03]  /*1a130*/  @!P1 IMAD R7, R20, 0x8, R16 ;  /* 0x0000000814079824 */ /* 0x000fc600078e0210 */
[----:B------:R-:W1:Y:S01]  /*1a140*/  MUFU.TANH R12, R12 ;  /* 0x0000000c000c7308 */ /* 0x000e620000002400 */
[----:B------:R-:W4:Y:S01]  /*1a150*/  SHFL.IDX PT, R6, R8, RZ, 0x1c1f ;  /* 0x001c1fff08067589 */ /* 0x000f2200000e0000 */
[----:B------:R-:W-:-:S05]  /*1a160*/  @!P1 VIADD R7, R7, 0x28440 ;  /* 0x0002844007079836 */ /* 0x000fca0000000000 */
[----:B------:R-:W-:Y:S01]  /*1a170*/  @!P1 PRMT R7, RZ, 0x654, R7 ;  /* 0x00000654ff079816 */ /* 0x000fe20000000007 */
[----:B------:R-:W0:Y:S08]  /*1a180*/  MUFU.TANH R152, R152 ;  /* 0x0000009800987308 */ /* 0x000e300000002400 */
[----:B------:R-:W0:Y:S08]  /*1a190*/  MUFU.TANH R154, R154 ;  /* 0x0000009a009a7308 */ /* 0x000e300000002400 */
[----:B------:R-:W0:Y:S01]  /*1a1a0*/  MUFU.TANH R14, R14 ;  /* 0x0000000e000e7308 */ /* 0x000e220000002400 */
[----:B----4-:R-:W-:-:S07]  /*1a1b0*/  IMAD.IADD R181, R179, 0x1, R6 ;  /* 0x00000001b3b57824 */ /* 0x010fce00078e0206 */
        /* <DEDUP_REMOVED lines=28> */
[----:B------:R5:W-:Y:S06]  /*1a380*/  BAR.ARV R173, 0x100 ;  /* 0x000400ad0000751d */ /* 0x000bec0000002000 */
[----:B------:R0:W-:Y:S01]  /*1a390*/  @!P1 SYNCS.ARRIVE.TRANS64.RED.A1T0 RZ, [R7+URZ], RZ ;  /* 0x000000ff07ff99a7 */ /* 0x0001e2000810043f */
[----:B-----5:R-:W-:Y:S01]  /*1a3a0*/  FMUL.FTZ R173, R2, R182 ;  /* 0x000000b602ad7220 */ /* 0x020fe20000410000 */
[----:B------:R-:W-:-:S05]  /*1a3b0*/  IMAD.IADD R182, R180, 0x1, R6 ;  /* 0x00000001b4b67824 */ /* 0x000fca00078e0206 */
[----:B------:R-:W0:Y:S01]  /*1a3c0*/  MUFU.TANH R173, R173 ;  /* 0x000000ad00ad7308 */ /* 0x000e220000002400 */
[----:B-1234-:R-:W-:Y:S05]  /*1a3d0*/  @!P4 BRA `(.L_x_1606) ;  /* 0x000000000058c947 */ /* 0x01efea0003800000 */
[----:B------:R-:W-:Y:S01]  /*1a3e0*/  IADD3 R183, -R195, R197, R6 ;  /* 0x000000c5c3b77210 */ /* 0x000fe20007ffe106 */
[----:B------:R-:W-:Y:S03]  /*1a3f0*/  BSSY B0, `(.L_x_1607) ;  /* 0x0000010000007945 */ /* 0x000fe60003800000 */
[----:B------:R-:W-:-:S13]  /*1a400*/  ISETP.GT.AND P2, PT, R183, -0x1, PT ;  /* 0xffffffffb700780c */ /* 0x000fda0003f44270 */
[----:B------:R-:W-:Y:S05]  /*1a410*/  @P2 BRA `(.L_x_1608) ;  /* 0x0000000000202947 */ /* 0x000fea0003800000 */
[----:B------:R-:W-:Y:S01]  /*1a420*/  IMAD.U32 R184, RZ, RZ, UR49 ;  /* 0x00000031ffb87e24 */ /* 0x000fe2000f8e00ff */
[----:B------:R-:W-:-:S04]  /*1a430*/  LOP3.LUT R183, RZ, R183, RZ, 0x33, !PT ;  /* 0x000000b7ffb77212 */ /* 0x000fc800078e33ff */
[----:B------:R-:W-:-:S13]  /*1a440*/  ISETP.NE.AND P2, PT, R184, 0x1, PT ;  /* 0x00000001b800780c */ /* 0x000fda0003f45270 */
[----:B0-----:R-:W0:Y:S02]  /*1a450*/  @P2 LDC.64 R6, c[0x0][0x9e8] ;  /* 0x00027a00ff062b82 */ /* 0x001e240000000a00 */
[----:B0-----:R-:W-:-:S05]  /*1a460*/  @P2 IMAD.HI.U32 R6, R183, R6, RZ ;  /* 0x00000006b7062227 */ /* 0x001fca00078e00ff */
[----:B------:R-:W-:-:S04]  /*1a470*/  @P2 SHF.R.U32.HI R183, RZ, R7, R6 ;  /* 0x00000007ffb72219 */ /* 0x000fc80000011606 */
[----:B------:R-:W-:Y:S01]  /*1a480*/  LOP3.LUT R183, RZ, R183, RZ, 0x33, !PT ;  /* 0x000000b7ffb77212 */ /* 0x000fe200078e33ff */
[----:B------:R-:W-:Y:S06]  /*1a490*/  BRA `(.L_x_1609) ;  /* 0x0000000000147947 */ /* 0x000fec0003800000 */
.L_x_1608:
[----:B------:R-:W-:-:S05]  /*1a4a0*/  IMAD.U32 R184, RZ, RZ, UR49 ;  /* 0x00000031ffb87e24 */ /* 0x000fca000f8e00ff */
[----:B------:R-:W-:-:S13]  /*1a4b0*/  ISETP.NE.AND P2, PT, R184, 0x1, PT ;  /* 0x00000001b800780c */ /* 0x000fda0003f45270 */
[----:B0-----:R-:W0:Y:S02]  /*1a4c0*/  @P2 LDC.64 R6, c[0x0][0x9e8] ;  /* 0x00027a00ff062b82 */ /* 0x001e240000000a00 */
[----:B0-----:R-:W-:-:S05]  /*1a4d0*/  @P2 IMAD.HI.U32 R6, R183, R6, RZ ;  /* 0x00000006b7062227 */ /* 0x001fca00078e00ff */
[----:B------:R-:W-:-:S07]  /*1a4e0*/  @P2 SHF.R.U32.HI R183, RZ, R7, R6 ;  /* 0x00000007ffb72219 */ /* 0x000fce0000011606 */
.L_x_1609:
[----:B------:R-:W-:Y:S05]  /*1a4f0*/  BSYNC B0 ;  /* 0x0000000000007941 */ /* 0x000fea0003800000 */
.L_x_1607:
[----:B------:R-:W-:-:S04]  /*1a500*/  IMAD R183, R183, R184, -R174 ;  /* 0x000000b8b7b77224 */ /* 0x000fc800078e0aae */
[----:B------:R-:W-:-:S05]  /*1a510*/  IMAD.IADD R183, R183, 0x1, -R196 ;  /* 0x00000001b7b77824 */ /* 0x000fca00078e0ac4 */
[----:B------:R-:W-:Y:S02]  /*1a520*/  VIMNMX R182, R182, R183, !PT ;  /* 0x000000b7b6b67248 */ /* 0x000fe40007fe0100 */
[----:B------:R-:W-:-:S07]  /*1a530*/  VIADDMNMX R181, R183, R184, R181, PT ;  /* 0x000000b8b7b57246 */ /* 0x000fce00038001b5 */
.L_x_1606:
[----:B------:R-:W-:Y:S01]  /*1a540*/  ISETP.GT.AND P3, PT, R5, -0x1, PT ;  /* 0xffffffff0500780c */ /* 0x000fe20003f64270 */
[----:B------:R-:W1:Y:S03]  /*1a550*/  SHFL.IDX PT, R8, R8, 0x1, 0x1c1f ;  /* 0x003c1f0008087f89 */ /* 0x000e6600000e0000 */
[----:B------:R-:W-:-:S04]  /*1a560*/  ISETP.GT.AND P2, PT, R182, RZ, P3 ;  /* 0x000000ffb600720c */ /* 0x000fc80001f44270 */
[----:B------:R-:W-:-:S04]  /*1a570*/  ISETP.LT.OR P2, PT, R181, 0x1, P2 ;  /* 0x00000001b500780c */ /* 0x000fc80001741670 */
[----:B------:R-:W-:Y:S02]  /*1a580*/  FSEL R13, R13, -INF , !P2 ;  /* 0xff8000000d0d7808 */ /* 0x000fe40005000000 */
[----:B------:R-:W-:-:S04]  /*1a590*/  ISETP.GT.AND P2, PT, R182, 0x1, P3 ;  /* 0x00000001b600780c */ /* 0x000fc80001f44270 */
[----:B------:R-:W-:-:S04]  /*1a5a0*/  ISETP.LT.OR P2, PT, R181, 0x2, P2 ;  /* 0x00000002b500780c */ /* 0x000fc80001741670 */
[----:B------:R-:W-:Y:S02]  /*1a5b0*/  FSEL R15, R15, -INF , !P2 ;  /* 0xff8000000f0f7808 */ /* 0x000fe40005000000 */
[----:B------:R-:W-:Y:S01]  /*1a5c0*/  ISETP.GT.AND P2, PT, R182, 0x8, P3 ;  /* 0x00000008b600780c */ /* 0x000fe20001f44270 */
[--C-:B-1----:R-:W-:Y:S02]  /*1a5d0*/  IMAD.IADD R179, R179, 0x1, R8.reuse ;  /* 0x00000001b3b37824 */ /* 0x102fe400078e0208 */
[----:B------:R-:W-:Y:S01]  /*1a5e0*/  IMAD.IADD R180, R180, 0x1, R8 ;  /* 0x00000001b4b47824 */ /* 0x000fe200078e0208 */
[----:B------:R-:W-:-:S04]  /*1a5f0*/  ISETP.LT.OR P2, PT, R181, 0x9, P2 ;  /* 0x00000009b500780c */ /* 0x000fc80001741670 */
[----:B0-----:R-:W-:Y:S02]  /*1a600*/  FSEL R152, R152, -INF , !P2 ;  /* 0xff80000098987808 */ /* 0x001fe40005000000 */
        /* <DEDUP_REMOVED lines=52> */
.L_x_1612:
[----:B------:R-:W-:-:S05]  /*1a950*/  IMAD.U32 R181, RZ, RZ, UR49 ;  /* 0x00000031ffb57e24 */ /* 0x000fca000f8e00ff */
[----:B------:R-:W-:-:S13]  /*1a960*/  ISETP.NE.AND P2, PT, R181, 0x1, PT ;  /* 0x00000001b500780c */ /* 0x000fda0003f45270 */
[----:B------:R-:W0:Y:S02]  /*1a970*/  @P2 LDC.64 R6, c[0x0][0x9e8] ;  /* 0x00027a00ff062b82 */ /* 0x000e240000000a00 */
[----:B0-----:R-:W-:-:S05]  /*1a980*/  @P2 IMAD.HI.U32 R6, R8, R6, RZ ;  /* 0x0000000608062227 */ /* 0x001fca00078e00ff */
[----:B------:R-:W-:-:S07]  /*1a990*/  @P2 SHF.R.U32.HI R8, RZ, R7, R6 ;  /* 0x00000007ff082219 */ /* 0x000fce0000011606 */
.L_x_1613:
[----:B------:R-:W-:Y:S05]  /*1a9a0*/  BSYNC B0 ;  /* 0x0000000000007941 */ /* 0x000fea0003800000 */
.L_x_1611:
[----:B------:R-:W-:-:S04]  /*1a9b0*/  IMAD R8, R8, R181, -R174 ;  /* 0x000000b508087224 */ /* 0x000fc800078e0aae */
[----:B------:R-:W-:-:S05]  /*1a9c0*/  IMAD.IADD R8, R8, 0x1, -R196 ;  /* 0x0000000108087824 */ /* 0x000fca00078e0ac4 */
[----:B------:R-:W-:Y:S02]  /*1a9d0*/  VIMNMX R180, R180, R8, !PT ;  /* 0x00000008b4b47248 */ /* 0x000fe40007fe0100 */
[----:B------:R-:W-:-:S07]  /*1a9e0*/  VIADDMNMX R179, R8, R181, R179, PT ;  /* 0x000000b508b37246 */ /* 0x000fce00038001b3 */
.L_x_1610:
        /* <DEDUP_REMOVED lines=30> */
[----:B------:R-:W-:Y:S01]  /*1abd0*/  FMUL.FTZ R6, R6, UR56 ;  /* 0x0000003806067c20 */ /* 0x000fe20008410000 */
[----:B------:R-:W-:-:S01]  /*1abe0*/  FFMA.FTZ R15, R15, UR56, -R7 ;  /* 0x000000380f0f7c23 */ /* 0x000fc20008010807 */
[--C-:B------:R-:W-:Y:S01]  /*1abf0*/  FFMA.FTZ R152, R152, UR56, -R7.reuse ;  /* 0x0000003898987c23 */ /* 0x100fe20008010807 */
[----:B------:R-:W-:Y:S01]  /*1ac00*/  FSEL R12, R12, -INF , !P2 ;  /* 0xff8000000c0c7808 */ /* 0x000fe20005000000 */
[----:B------:R-:W-:Y:S01]  /*1ac10*/  MUFU.EX2 R13, R13 ;  /* 0x0000000d000d7308 */ /* 0x000fe20000000800 */
[----:B------:R-:W-:Y:S01]  /*1ac20*/  ISETP.GT.AND P2, PT, R180, 0x8, P3 ;  /* 0x00000008b400780c */ /* 0x000fe20001f44270 */
[--C-:B------:R-:W-:Y:S01]  /*1ac30*/  FFMA.FTZ R154, R154, UR56, -R7.reuse ;  /* 0x000000389a9a7c23 */ /* 0x100fe20008010807 */
[----:B------:R-:W-:-:S01]  /*1ac40*/  FFMA.FTZ R156, R156, UR56, -R7 ;  /* 0x000000389c9c7c23 */ /* 0x000fc20008010807 */
[--C-:B------:R-:W-:Y:S01]  /*1ac50*/  FFMA.FTZ R158, R158, UR56, -R7.reuse ;  /* 0x000000389e9e7c23 */ /* 0x100fe20008010807 */
[----:B------:R-:W-:Y:S01]  /*1ac60*/  ISETP.LT.OR P2, PT, R179, 0x9, P2 ;  /* 0x00000009b300780c */ /* 0x000fe20001741670 */
[--C-:B------:R-:W-:Y:S01]  /*1ac70*/  FFMA.FTZ R160, R160, UR56, -R7.reuse ;  /* 0x00000038a0a07c23 */ /* 0x100fe20008010807 */
[----:B------:R-:W-:-:S01]  /*1ac80*/  FFMA.FTZ R162, R162, UR56, -R7 ;  /* 0x00000038a2a27c23 */ /* 0x000fc20008010807 */
[----:B------:R-:W0:Y:S01]  /*1ac90*/  MUFU.EX2 R6, R6 ;  /* 0x0000000600067308 */ /* 0x000e220000000800 */
[----:B------:R-:W-:Y:S01]  /*1aca0*/  FSEL R14, R14, -INF , !P2 ;  /* 0xff8000000e0e7808 */ /* 0x000fe20005000000 */
[--C-:B------:R-:W-:Y:S01]  /*1acb0*/  FFMA.FTZ R164, R164, UR56, -R7.reuse ;  /* 0x00000038a4a47c23 */ /* 0x100fe20008010807 */
[----:B------:R-:W-:Y:S01]  /*1acc0*/  ISETP.GT.AND P2, PT, R180, 0x9, P3 ;  /* 0x00000009b400780c */ /* 0x000fe20001f44270 */
[--C-:B------:R-:W-:Y:S01]  /*1acd0*/  FFMA.FTZ R166, R166, UR56, -R7.reuse ;  /* 0x00000038a6a67c23 */ /* 0x100fe20008010807 */
[----:B------:R-:W-:-:S01]  /*1ace0*/  FFMA.FTZ R168, R168, UR56, -R7 ;  /* 0x00000038a8a87c23 */ /* 0x000fc20008010807 */
[--C-:B------:R-:W-:Y:S01]  /*1acf0*/  FFMA.FTZ R169, R169, UR56, -R7.reuse ;  /* 0x00000038a9a97c23 */ /* 0x100fe20008010807 */
[----:B------:R-:W-:Y:S01]  /*1ad00*/  ISETP.LT.OR P2, PT, R179, 0xa, P2 ;  /* 0x0000000ab300780c */ /* 0x000fe20001741670 */
[----:B------:R-:W1:Y:S01]  /*1ad10*/  MUFU.EX2 R15, R15 ;  /* 0x0000000f000f7308 */ /* 0x000e620000000800 */
[----:B------:R-:W-:-:S01]  /*1ad20*/  FFMA.FTZ R172, R172, UR56, -R7 ;  /* 0x00000038acac7c23 */ /* 0x000fc20008010807 */
[--C-:B------:R-:W-:Y:S01]  /*1ad30*/  FFMA.FTZ R175, R175, UR56, -R7.reuse ;  /* 0x00000038afaf7c23 */ /* 0x100fe20008010807 */
[----:B------:R-:W-:Y:S01]  /*1ad40*/  FSEL R21, R21, -INF , !P2 ;  /* 0xff80000015157808 */ /* 0x000fe20005000000 */
[--C-:B------:R-:W-:Y:S01]  /*1ad50*/  FFMA.FTZ R178, R178, UR56, -R7.reuse ;  /* 0x00000038b2b27c23 */ /* 0x100fe20008010807 */
[----:B------:R-:W-:Y:S01]  /*1ad60*/  ISETP.GT.AND P2, PT, R180, 0x10, P3 ;  /* 0x00000010b400780c */ /* 0x000fe20001f44270 */
[----:B------:R-:W-:-:S02]  /*1ad70*/  FFMA.FTZ R7, R177, UR56, -R7 ;  /* 0x00000038b1077c23 */ /* 0x000fc40008010807 */
[----:B------:R-:W-:Y:S01]  /*1ad80*/  MUFU.EX2 R152, R152 ;  /* 0x0000009800987308 */ /* 0x000fe20000000800 */
[----:B------:R-:W-:Y:S01]  /*1ad90*/  ISETP.LT.OR P2, PT, R179, 0x11, P2 ;  /* 0x00000011b300780c */ /* 0x000fe20001741670 */
[----:B0-----:R-:W-:-:S03]  /*1ada0*/  FFMA.FTZ R3, R6, R3, R13 ;  /* 0x0000000306037223 */ /* 0x001fc6000001000d */
[----:B------:R-:W-:Y:S02]  /*1adb0*/  FSEL R153, R153, -INF , !P2 ;  /* 0xff80000099997808 */ /* 0x000fe40005000000 */
[----:B------:R-:W-:Y:S01]  /*1adc0*/  ISETP.GT.AND P2, PT, R180, 0x11, P3 ;  /* 0x00000011b400780c */ /* 0x000fe20001f44270 */
[----:B------:R-:W-:Y:S01]  /*1add0*/  MUFU.EX2 R154, R154 ;  /* 0x0000009a009a7308 */ /* 0x000fe20000000800 */
[----:B-1----:R-:W-:-:S02]  /*1ade0*/  FADD.FTZ R3, R15, R3 ;  /* 0x000000030f037221 */ /* 0x002fc40000010000 */
        /* <DEDUP_REMOVED lines=38> */
[----:B------:R-:W-:-:S03]  /*1b050*/  ISETP.LT.OR P2, PT, R179, 0x1, P2 ;  /* 0x00000001b300780c */ /* 0x000fc60001741670 */
[----:B------:R-:W-:Y:S01]  /*1b060*/  MUFU.EX2 R7, R7 ;  /* 0x0000000700077308 */ /* 0x000fe20000000800 */
[----:B------:R-:W-:Y:S02]  /*1b070*/  FSEL R10, R9, -INF , !P2 ;  /* 0xff800000090a7808 */ /* 0x000fe40005000000 */
[----:B------:R-:W-:Y:S02]  /*1b080*/  ISETP.GT.AND P2, PT, R180, 0x38, P3 ;  /* 0x00000038b400780c */ /* 0x000fe40001f44270 */
        /* <DEDUP_REMOVED lines=97> */
.L_x_1614:
[----:B------:R-:W-:Y:S01]  /*1b6a0*/  IMAD R176, R200, 0x8, R16 ;  /* 0x00000008c8b07824 */ /* 0x000fe200078e0210 */
[----:B------:R-:W-:Y:S01]  /*1b6b0*/  ISETP.GT.AND P2, PT, R5, R204, PT ;  /* 0x000000cc0500720c */ /* 0x000fe20003f44270 */
[----:B------:R-:W-:Y:S01]  /*1b6c0*/  IMAD.U32 R177, RZ, RZ, UR42 ;  /* 0x0000002affb17e24 */ /* 0x000fe2000f8e00ff */
[----:B------:R-:W-:Y:S01]  /*1b6d0*/  F2FP.SATFINITE.E4M3.F32.PACK_AB_MERGE_C R152, R154, R152, RZ ;  /* 0x000000989a98723e */ /* 0x000fe200048070ff */
[----:B------:R-:W-:Y:S01]  /*1b6e0*/  VIADD R176, R176, 0x28460 ;  /* 0x00028460b0b07836 */ /* 0x000fe20000000000 */
        /* <DEDUP_REMOVED lines=17> */
[-C--:B------:R-:W-:Y:S01]  /*1b800*/  FMUL.FTZ R42, R42, R11.reuse ;  /* 0x0000000b2a2a7220 */ /* 0x080fe20000410000 */
[----:B------:R-:W-:Y:S01]  /*1b810*/  F2FP.SATFINITE.E4M3.F32.PACK_AB_MERGE_C R14, R12, R10, R14 ;  /* 0x0000000a0c0e723e */ /* 0x000fe2000480700e */
[----:B------:R0:W-:Y:S01]  /*1b820*/  SYNCS.ARRIVE.TRANS64.RED.A1T0 RZ, [R176+URZ], RZ ;  /* 0x000000ffb0ff79a7 */ /* 0x0001e2000810043f */
        /* <DEDUP_REMOVED lines=140> */
.L_x_1596:
[----:B------:R-:W-:Y:S05]  /*1c0f0*/  WARPSYNC.ALL ;  /* 0x0000000000007948 */ /* 0x000fea0003800000 */
[----:B------:R-:W-:Y:S06]  /*1c100*/  BAR.ARV 0x8, 0x180 ;  /* 0x0206000000007b1d */ /* 0x000fec0000002000 */
[----:B------:R-:W-:Y:S05]  /*1c110*/  @!P0 BRA `(.L_x_1616) ;  /* 0x0000000000048947 */ /* 0x000fea0003800000 */
[----:B------:R-:W-:Y:S01]  /*1c120*/  BPT.TRAP 0x1 ;  /* 0x000000040000795c */ /* 0x000fe20000300000 */
.L_x_1616:
[----:B------:R-:W-:Y:S01]  /*1c130*/  IMAD R10, R200, 0x8, R16 ;  /* 0x00000008c80a7824 */ /* 0x000fe200078e0210 */
[----:B------:R-:W-:-:S04]  /*1c140*/  SHF.L.U32 R2, R193, 0x1f, RZ ;  /* 0x0000001fc1027819 */ /* 0x000fc800000006ff */
[----:B------:R0:W1:Y:S01]  /*1c150*/  SYNCS.PHASECHK.TRANS64.TRYWAIT P1, [R10+URZ+0x28450], R2 ;  /* 0x028450020a0075a7 */ /* 0x000062000802017f */
[----:B------:R-:W-:Y:S05]  /*1c160*/  @!P0 BRA `(.L_x_1617) ;  /* 0x0000000000048947 */ /* 0x000fea0003800000 */
[----:B------:R-:W-:Y:S01]  /*1c170*/  BPT.TRAP 0x1 ;  /* 0x000000040000795c */ /* 0x000fe20000300000 */
.L_x_1617:
[----:B-1----:R-:W-:Y:S05]  /*1c180*/  @P1 BRA `(.L_x_1618) ;  /* 0x0000000000081947 */ /* 0x002fea0003800000 */
[----:B------:R-:W1:Y:S02]  /*1c190*/  SYNCS.PHASECHK.TRANS64.TRYWAIT P1, [R10+URZ+0x28450], R2 ;  /* 0x028450020a0075a7 */ /* 0x000e64000802017f */
[----:B-1----:R-:W-:Y:S05]  /*1c1a0*/  @!P1 BRA `(.L_x_1619) ;  /* 0x0000011400609947 */ /* 0x002fea0003800000 */
.L_x_1618:
[----:B------:R-:W-:Y:S01]  /*1c1b0*/  VIADD R16, R16, 0x8000 ;  /* 0x0000800010107836 */ /* 0x000fe20000000000 */
[----:B------:R-:W-:Y:S05]  /*1c1c0*/  WARPSYNC.ALL ;  /* 0x0000000000007948 */ /* 0x000fea0003800000 */
[----:B------:R-:W-:Y:S01]  /*1c1d0*/  SHF.R.U32.HI R16, RZ, 0x4, R16 ;  /* 0x00000004ff107819 */ /* 0x000fe20000011610 */
[----:B------:R-:W-:Y:S01]  /*1c1e0*/  ULDC.64 UR4, c[0x0][0x9a0] ;  /* 0x0002680000047ab9 */ /* 0x000fe20000000a00 */
[----:B------:R-:W-:Y:S01]  /*1c1f0*/  IMAD.MOV.U32 R5, RZ, RZ, -0x7fffffe0 ;  /* 0x80000020ff057424 */ /* 0x000fe200078e00ff */
[----:B------:R-:W-:Y:S01]  /*1c200*/  ISETP.NE.U32.AND P1, PT, RZ, UR4, PT ;  /* 0x00000004ff007c0c */ /* 0x000fe2000bf25070 */
[----:B------:R-:W-:Y:S01]  /*1c210*/  WARPGROUP.ARRIVE ;  /* 0x00000000000079c5 */ /* 0x000fe20000000000 */
[----:B------:R-:W-:-:S02]  /*1c220*/  LOP3.LUT R16, R16, 0x3fff, RZ, 0xc0, !PT ;  /* 0x00003fff10107812 */ /* 0x000fc400078ec0ff */
[----:B------:R-:W-:Y:S02]  /*1c230*/  ISETP.NE.AND.EX P1, PT, RZ, UR5, PT, P1 ;  /* 0x00000005ff007c0c */ /* 0x000fe4000bf25310 */
[----:B------:R-:W-:Y:S02]  /*1c240*/  LOP3.LUT R16, R16, 0x10000, RZ, 0xfc, !PT ;  /* 0x0001000010107812 */ /* 0x000fe400078efcff */
[----:B------:R-:W-:Y:S01]  /*1c250*/  R2UR UR7, R5 ;  /* 0x00000000050772ca */ /* 0x000fe200000e0000 */
[----:B------:R-:W-:Y:S02]  /*1c260*/  IMAD.MOV.U32 R5, RZ, RZ, -0x7fffffe0 ;  /* 0x80000020ff057424 */ /* 0x000fe400078e00ff */
[----:B------:R-:W-:-:S05]  /*1c270*/  IMAD R4, R200, 0x400, R16 ;  /* 0x00000400c8047824 */ /* 0x000fca00078e0210 */
[C---:B------:R-:W-:Y:S01]  /*1c280*/  R2UR UR6, R4.reuse ;  /* 0x00000000040672ca */ /* 0x040fe200000e0000 */
[----:B------:R-:W2:Y:S01]  /*1c290*/  @P1 LDC.64 R6, c[0x0][0x9c8] ;  /* 0x00027200ff061b82 */ /* 0x000ea20000000a00 */
[----:B------:R-:W-:Y:S01]  /*1c2a0*/  VIADD R4, R4, 0x2 ;  /* 0x0000000204047836 */ /* 0x000fe20000000000 */
[----:B01----:R-:W-:-:S10]  /*1c2b0*/  @P1 SHF.R.S32.HI R2, RZ, 0x1f, R207 ;  /* 0x0000001fff021819 */ /* 0x003fd400000114cf */
[----:B------:R-:W-:Y:S01]  /*1c2c0*/  QGMMA.64x256x32.F32.E4M3.E4M3 R24, R188, gdesc[UR4], R24, gsb0 ;  /* 0x03e00004bc187df3 */ /* 0x000fe20008000818 */
[----:B------:R-:W-:Y:S02]  /*1c2d0*/  R2UR UR6, R4 ;  /* 0x00000000040672ca */ /* 0x000fe400000e0000 */
[----:B------:R-:W-:Y:S02]  /*1c2e0*/  R2UR UR7, R5 ;  /* 0x00000000050772ca */ /* 0x000fe400000e0000 */
[----:B------:R-:W0:Y:S01]  /*1c2f0*/  @P1 LDC.64 R4, c[0x0][0x9d0] ;  /* 0x00027400ff041b82 */ /* 0x000e220000000a00 */
[----:B--2---:R-:W-:-:S04]  /*1c300*/  @P1 IMAD R2, R2, R6, RZ ;  /* 0x0000000602021224 */ /* 0x004fc800078e02ff */
[C---:B------:R-:W-:Y:S02]  /*1c310*/  @P1 IMAD R2, R207.reuse, R7, R2 ;  /* 0x00000007cf021224 */ /* 0x040fe400078e0202 */
[----:B------:R-:W-:-:S04]  /*1c320*/  @P1 IMAD.WIDE.U32 R6, R207, R6, RZ ;  /* 0x00000006cf061225 */ /* 0x000fc800078e00ff */
[----:B------:R-:W-:Y:S02]  /*1c330*/  @P1 IMAD.IADD R7, R7, 0x1, R2 ;  /* 0x0000000107071824 */ /* 0x000fe400078e0202 */
[----:B------:R-:W-:Y:S02]  /*1c340*/  IMAD.MOV.U32 R2, RZ, RZ, 0x3f800000 ;  /* 0x3f800000ff027424 */ /* 0x000fe400078e00ff */
[----:B0-----:R-:W-:-:S04]  /*1c350*/  @P1 IMAD.WIDE.U32 R6, R211, R4, R6 ;  /* 0x00000004d3061225 */ /* 0x001fc800078e0006 */
[----:B------:R-:W-:Y:S01]  /*1c360*/  @P1 IMAD R5, R211, R5, R7 ;  /* 0x00000005d3051224 */ /* 0x000fe200078e0207 */
[----:B------:R-:W-:-:S04]  /*1c370*/  @P1 LEA R4, P2, R6, UR4, 0x2 ;  /* 0x0000000406041c11 */ /* 0x000fc8000f8410ff */
[----:B------:R-:W-:-:S05]  /*1c380*/  @P1 LEA.HI.X R5, R6, UR5, R5, 0x2, P2 ;  /* 0x0000000506051c11 */ /* 0x000fca00090f1405 */
[----:B------:R0:W2:Y:S04]  /*1c390*/  @P1 LDG.E R2, desc[UR46][R4.64] ;  /* 0x0000002e04021981 */ /* 0x0000a8000c1e1900 */
[----:B0-----:R-:W0:Y:S02]  /*1c3a0*/  SHFL.BFLY PT, R4, R3, 0x2, 0x1f ;  /* 0x0c401f0003047f89 */ /* 0x001e2400000e0000 */
[----:B0-----:R-:W-:-:S05]  /*1c3b0*/  FADD.FTZ R3, R4, R3 ;  /* 0x0000000304037221 */ /* 0x001fca0000010000 */
[----:B------:R-:W0:Y:S04]  /*1c3c0*/  SHFL.BFLY PT, R5, R3, 0x1, 0x1f ;  /* 0x0c201f0003057f89 */ /* 0x000e2800000e0000 */
[----:B------:R-:W1:Y:S01]  /*1c3d0*/  SHFL.BFLY PT, R4, R0, 0x2, 0x1f ;  /* 0x0c401f0000047f89 */ /* 0x000e6200000e0000 */
[----:B0-----:R-:W-:-:S04]  /*1c3e0*/  FADD.FTZ R3, R3, R5 ;  /* 0x0000000503037221 */ /* 0x001fc80000010000 */
[----:B------:R-:W-:-:S05]  /*1c3f0*/  FMUL.FTZ R6, R3, 0.00390625 ;  /* 0x3b80000003067820 */ /* 0x000fca0000410000 */
[----:B------:R-:W-:Y:S01]  /*1c400*/  FSETP.NE.FTZ.AND P1, PT, R6, RZ, PT ;  /* 0x000000ff0600720b */ /* 0x000fe20003f35000 */
[----:B-1----:R-:W-:-:S05]  /*1c410*/  FADD.FTZ R0, R4, R0 ;  /* 0x0000000004007221 */ /* 0x002fca0000010000 */
[----:B------:R-:W0:Y:S07]  /*1c420*/  SHFL.BFLY PT, R4, R0, 0x1, 0x1f ;  /* 0x0c201f0000047f89 */ /* 0x000e2e00000e0000 */
[----:B------:R-:W1:Y:S01]  /*1c430*/  @P1 MUFU.LG2 R6, R6 ;  /* 0x0000000600061308 */ /* 0x000e620000000c00 */
[----:B------:R-:W-:-:S04]  /*1c440*/  IMAD.U32 R5, RZ, RZ, UR56 ;  /* 0x00000038ff057e24 */ /* 0x000fc8000f8e00ff */
[----:B------:R-:W-:Y:S01]  /*1c450*/  @P1 FMUL.FTZ R5, R5, 0.69314718246459960938 ;  /* 0x3f31721805051820 */ /* 0x000fe20000410000 */
[----:B------:R-:W-:Y:S02]  /*1c460*/  IMAD.MOV.U32 R163, RZ, RZ, -0x800000 ;  /* 0xff800000ffa37424 */ /* 0x000fe400078e00ff */
[----:B-1----:R-:W-:Y:S01]  /*1c470*/  @P1 FMUL.FTZ R6, R6, 0.69314718246459960938 ;  /* 0x3f31721806061820 */ /* 0x002fe20000410000 */
[----:B------:R-:W-:Y:S02]  /*1c480*/  WARPGROUP.DEPBAR.LE gsb0, 0x0 ;  /* 0x00008000000079c5 */ /* 0x000fe40000010000 */
[----:B------:R-:W-:-:S06]  /*1c490*/  WARPGROUP.ARRIVE ;  /* 0x00000000000079c5 */ /* 0x000fcc0000000000 */
[----:B------:R-:W-:Y:S01]  /*1c4a0*/  QGMMA.64x256x32.F32.E4M3.E4M3 R24, R184, gdesc[UR4], R24, gsb0 ;  /* 0x03e00004b8187df3 */ /* 0x000fe20008000818 */
[----:B------:R-:W-:-:S01]  /*1c4b0*/  @P1 FFMA.FTZ R163, R5, R8, R6 ;  /* 0x0000000805a31223 */ /* 0x000fc20000010006 */
[----:B0-----:R-:W-:Y:S01]  /*1c4c0*/  FADD.FTZ R5, R0, R4 ;  /* 0x0000000400057221 */ /* 0x001fe20000010000 */
[----:B------:R-:W-:-:S03]  /*1c4d0*/  FSETP.NE.FTZ.AND P1, PT, R3, RZ, PT ;  /* 0x000000ff0300720b */ /* 0x000fc60003f35000 */
[----:B------:R-:W-:Y:S01]  /*1c4e0*/  FMUL.FTZ R6, R5, 0.00390625 ;  /* 0x3b80000005067820 */ /* 0x000fe20000410000 */
[----:B------:R-:W-:-:S04]  /*1c4f0*/  IMAD.MOV.U32 R0, RZ, RZ, RZ ;  /* 0x000000ffff007224 */ /* 0x000fc800078e00ff */
[----:B------:R-:W-:-:S05]  /*1c500*/  FSETP.NE.FTZ.AND P2, PT, R6, RZ, PT ;  /* 0x000000ff0600720b */ /* 0x000fca0003f55000 */
[----:B------:R0:W-:Y:S01]  /*1c510*/  @P1 MUFU.RCP R0, R3 ;  /* 0x0000000300001308 */ /* 0x0001e20000001000 */
[----:B------:R-:W-:Y:S01]  /*1c520*/  FSETP.NE.FTZ.AND P1, PT, R5, RZ, PT ;  /* 0x000000ff0500720b */ /* 0x000fe20003f35000 */
[----:B------:R-:W-:-:S06]  /*1c530*/  IMAD.MOV.U32 R4, RZ, RZ, RZ ;  /* 0x000000ffff047224 */ /* 0x000fcc00078e00ff */
[----:B------:R-:W1:Y:S01]  /*1c540*/  @P2 MUFU.LG2 R6, R6 ;  /* 0x0000000600062308 */ /* 0x000e620000000c00 */
[----:B0-----:R-:W-:-:S07]  /*1c550*/  IMAD.U32 R3, RZ, RZ, UR56 ;  /* 0x00000038ff037e24 */ /* 0x001fce000f8e00ff */
[----:B------:R-:W0:Y:S01]  /*1c560*/  @P1 MUFU.RCP R4, R5 ;  /* 0x0000000500041308 */ /* 0x000e220000001000 */
[----:B------:R-:W-:Y:S01]  /*1c570*/  @P2 FMUL.FTZ R3, R3, 0.69314718246459960938 ;  /* 0x3f31721803032820 */ /* 0x000fe20000410000 */
[----:B------:R-:W-:Y:S02]  /*1c580*/  IMAD.MOV.U32 R162, RZ, RZ, -0x800000 ;  /* 0xff800000ffa27424 */ /* 0x000fe400078e00ff */
[----:B-1----:R-:W-:-:S04]  /*1c590*/  @P2 FMUL.FTZ R6, R6, 0.69314718246459960938 ;  /* 0x3f31721806062820 */ /* 0x002fc80000410000 */
[----:B------:R-:W-:Y:S01]  /*1c5a0*/  @P2 FFMA.FTZ R162, R3, R9, R6 ;  /* 0x0000000903a22223 */ /* 0x000fe20000010006 */
[-C--:B--2---:R-:W-:Y:S01]  /*1c5b0*/  FMUL.FTZ R3, R0, R2.reuse ;  /* 0x0000000200037220 */ /* 0x084fe20000410000 */
[----:B0-----:R-:W-:Y:S01]  /*1c5c0*/  FMUL.FTZ R2, R4, R2 ;  /* 0x0000000204027220 */ /* 0x001fe20000410000 */
[----:B------:R-:W-:Y:S02]  /*1c5d0*/  WARPGROUP.DEPBAR.LE gsb0, 0x0 ;  /* 0x00008000000079c5 */ /* 0x000fe40000010000 */
[----:B------:R-:W-:Y:S05]  /*1c5e0*/  @!P0 BRA `(.L_x_1620) ;  /* 0x0000000000048947 */ /* 0x000fea0003800000 */
[----:B------:R-:W-:Y:S01]  /*1c5f0*/  BPT.TRAP 0x1 ;  /* 0x000000040000795c */ /* 0x000fe20000300000 */
.L_x_1620:
[----:B------:R-:W-:Y:S02]  /*1c600*/  VIADD R10, R10, 0x28460 ;  /* 0x000284600a0a7836 */ /* 0x000fe40000000000 */
[-C--:B------:R-:W-:Y:S01]  /*1c610*/  FMUL.FTZ R6, R146, R2.reuse ;  /* 0x0000000292067220 */ /* 0x080fe20000410000 */
[----:B------:R-:W-:Y:S02]  /*1c620*/  IMAD.U32 R0, RZ, RZ, UR42 ;  /* 0x0000002aff007e24 */ /* 0x000fe4000f8e00ff */
[-C--:B------:R-:W-:Y:S01]  /*1c630*/  FMUL.FTZ R152, R31, R2.reuse ;  /* 0x000000021f987220 */ /* 0x080fe20000410000 */
[----:B------:R-:W-:Y:S02]  /*1c640*/  VIADD R200, R200, 0x1 ;  /* 0x00000001c8c87836 */ /* 0x000fe40000000000 */
[-C--:B------:R-:W-:Y:S01]  /*1c650*/  FMUL.FTZ R153, R34, R2.reuse ;  /* 0x0000000222997220 */ /* 0x080fe20000410000 */
[-C--:B------:R-:W-:Y:S01]  /*1c660*/  FMUL.FTZ R154, R39, R2.reuse ;  /* 0x00000002279a7220 */ /* 0x080fe20000410000 */
[----:B------:R-:W-:Y:S01]  /*1c670*/  PRMT R0, R0, 0x654, R10 ;  /* 0x0000065400007816 */ /* 0x000fe2000000000a */
[-C--:B------:R-:W-:Y:S01]  /*1c680*/  FMUL.FTZ R155, R42, R2.reuse ;  /* 0x000000022a9b7220 */ /* 0x080fe20000410000 */
[----:B------:R-:W-:Y:S01]  /*1c690*/  ISETP.NE.AND P1, PT, R200, 0x2, PT ;  /* 0x00000002c800780c */ /* 0x000fe20003f25270 */
        /* <DEDUP_REMOVED lines=129> */
.L_x_1490:
[----:B------:R-:W-:Y:S05]  /*1ceb0*/  WARPSYNC.ALL ;  /* 0x0000000000007948 */ /* 0x000fea0003800000 */
[----:B------:R-:W0:Y:S08]  /*1cec0*/  S2UR UR42, SR_CgaCtaId ;  /* 0x00000000002a79c3 */ /* 0x000e300000008800 */
[----:B------:R-:W-:Y:S01]  /*1ced0*/  BAR.SYNC.DEFER_BLOCKING 0x5, 0x180 ;  /* 0x0146000000007b1d */ /* 0x000fe20000010000 */
[----:B------:R-:W-:-:S05]  /*1cee0*/  ISETP.NE.AND P1, PT, R217, RZ, PT ;  /* 0x000000ffd900720c */ /* 0x000fca0003f25270 */
[----:B------:R-:W-:Y:S01]  /*1cef0*/  UMOV UR4, 0x400 ;  /* 0x0000040000047882 */ /* 0x000fe20000000000 */
[----:B------:R-:W-:Y:S07]  /*1cf00*/  BSSY B0, `(.L_x_1621) ;  /* 0x00006da000007945 */ /* 0x000fee0003800000 */
[----:B------:R-:W1:Y:S01]  /*1cf10*/  @!P1 LDC R217, c[0x0][0xad4] ;  /* 0x0002b500ffd99b82 */ /* 0x000e620000000800 */
[----:B0-----:R-:W-:-:S06]  /*1cf20*/  ULEA UR4, UR42, UR4, 0x18 ;  /* 0x000000042a047291 */ /* 0x001fcc000f8ec03f */
[----:B------:R-:W-:-:S05]  /*1cf30*/  IMAD.U32 R16, RZ, RZ, UR4 ;  /* 0x00000004ff107e24 */ /* 0x000fca000f8e00ff */
[----:B------:R0:W2:Y:S01]  /*1cf40*/  LDS.128 R204, [R16+0x284d0] ;  /* 0x0284d00010cc7984 */ /* 0x0000a20000000c00 */
[----:B------:R-:W-:Y:S06]  /*1cf50*/  BAR.ARV 0x4, 0x180 ;  /* 0x0106000000007b1d */ /* 0x000fec0000002000 */
[----:B------:R-:W-:Y:S05]  /*1cf60*/  @P0 BRA `(.L_x_1622) ;  /* 0x0000005c00c00947 */ /* 0x000fea0003800000 */
[----:B------:R-:W3:Y:S01]  /*1cf70*/  LDL R3, [R1+0xac] ;  /* 0x0000ac0001037983 */ /* 0x000ee20000100800 */
[----:B------:R-:W-:Y:S01]  /*1cf80*/  ULDC.64 UR4, c[0x4][0x140] ;  /* 0x0100500000047ab9 */ /* 0x000fe20000000a00 */
[----:B------:R-:W4:Y:S01]  /*1cf90*/  S2R R2, SR_SWINHI ;  /* 0x0000000000027919 */ /* 0x000f220000002f00 */
[----:B------:R-:W-:Y:S02]  /*1cfa0*/  MOV R32, R16 ;  /* 0x0000001000207202 */ /* 0x000fe40000000f00 */
[----:B----4-:R-:W-:-:S03]  /*1cfb0*/  MOV R33, R2 ;  /* 0x0000000200217202 */ /* 0x010fc60000000f00 */
[----:B---3--:R-:W-:-:S03]  /*1cfc0*/  IMAD.WIDE R2, R3, 0x2, R32 ;  /* 0x0000000203027825 */ /* 0x008fc600078e0220 */
[C---:B-----5:R-:W-:Y:S02]  /*1cfd0*/  IADD3 R38, P5, R2.reuse, 0xc000, RZ ;  /* 0x0000c00002267810 */ /* 0x060fe40007fbe0ff */
[----:B------:R-:W-:Y:S02]  /*1cfe0*/  IADD3 R42, P1, R2, 0xc060, RZ ;  /* 0x0000c060022a7810 */ /* 0x000fe40007f3e0ff */
[----:B------:R-:W-:Y:S02]  /*1cff0*/  LOP3.LUT R39, R38, 0x380, RZ, 0xc0, !PT ;  /* 0x0000038026277812 */ /* 0x000fe400078ec0ff */
[----:B------:R-:W-:Y:S01]  /*1d000*/  LOP3.LUT R4, R42, 0x380, RZ, 0xc0, !PT ;  /* 0x000003802a047812 */ /* 0x000fe200078ec0ff */
[----:B------:R-:W-:Y:S01]  /*1d010*/  IMAD.X R43, RZ, RZ, R3, P1 ;  /* 0x000000ffff2b7224 */ /* 0x000fe200008e0603 */
[----:B------:R-:W-:Y:S02]  /*1d020*/  SHF.R.U64 R39, R39, 0x3, RZ ;  /* 0x0000000327277819 */ /* 0x000fe400000012ff */
[----:B------:R-:W-:-:S02]  /*1d030*/  IADD3 R46, P0, R2, 0xc040, RZ ;  /* 0x0000c040022e7810 */ /* 0x000fc40007f1e0ff */
[----:B------:R-:W-:Y:S01]  /*1d040*/  LOP3.LUT R38, R39, R38, RZ, 0x3c, !PT ;  /* 0x0000002627267212 */ /* 0x000fe200078e3cff */
[--C-:B------:R-:W-:Y:S01]  /*1d050*/  IMAD.X R39, RZ, RZ, R3.reuse, P5 ;  /* 0x000000ffff277224 */ /* 0x100fe200028e0603 */
[----:B------:R-:W-:Y:S02]  /*1d060*/  SHF.R.U64 R4, R4, 0x3, RZ ;  /* 0x0000000304047819 */ /* 0x000fe400000012ff */
[----:B------:R-:W-:Y:S02]  /*1d070*/  LOP3.LUT R47, R46, 0x380, RZ, 0xc0, !PT ;  /* 0x000003802e2f7812 */ /* 0x000fe400078ec0ff */
[C---:B------:R-:W-:Y:S02]  /*1d080*/  IADD3 R20, P5, R2.reuse, 0x4040, RZ ;  /* 0x0000404002147810 */ /* 0x040fe40007fbe0ff */
[----:B------:R-:W-:Y:S02]  /*1d090*/  IADD3 R26, P4, R2, 0x8060, RZ ;  /* 0x00008060021a7810 */ /* 0x000fe40007f9e0ff */
[----:B------:R-:W-:Y:S01]  /*1d0a0*/  LOP3.LUT R42, R4, R42, RZ, 0x3c, !PT ;  /* 0x0000002a042a7212 */ /* 0x000fe200078e3cff */
[----:B------:R-:W-:Y:S01]  /*1d0b0*/  IMAD.X R21, RZ, RZ, R3, P5 ;  /* 0x000000ffff157224 */ /* 0x000fe200028e0603 */
[----:B------:R-:W-:-:S02]  /*1d0c0*/  SHF.R.U64 R47, R47, 0x3, RZ ;  /* 0x000000032f2f7819 */ /* 0x000fc400000012ff */
[----:B------:R-:W-:Y:S02]  /*1d0d0*/  LOP3.LUT R4, R20, 0x380, RZ, 0xc0, !PT ;  /* 0x0000038014047812 */ /* 0x000fe400078ec0ff */
[----:B------:R-:W-:Y:S02]  /*1d0e0*/  LOP3.LUT R27, R26, 0x380, RZ, 0xc0, !PT ;  /* 0x000003801a1b7812 */ /* 0x000fe400078ec0ff */
[----:B------:R-:W-:Y:S01]  /*1d0f0*/  LOP3.LUT R46, R47, R46, RZ, 0x3c, !PT ;  /* 0x0000002e2f2e7212 */ /* 0x000fe200078e3cff */
[----:B------:R-:W-:Y:S01]  /*1d100*/  IMAD.X R47, RZ, RZ, R3, P0 ;  /* 0x000000ffff2f7224 */ /* 0x000fe200000e0603 */
[----:B------:R-:W-:Y:S02]  /*1d110*/  SHF.R.U64 R4, R4, 0x3, RZ ;  /* 0x0000000304047819 */ /* 0x000fe400000012ff */
[----:B------:R-:W-:Y:S02]  /*1d120*/  IADD3 R34, P3, R2, 0xc020, RZ ;  /* 0x0000c02002227810 */ /* 0x000fe40007f7e0ff */
[----:B------:R-:W-:-:S02]  /*1d130*/  SHF.R.U64 R27, R27, 0x3, RZ ;  /* 0x000000031b1b7819 */ /* 0x000fc400000012ff */
[----:B------:R-:W-:Y:S02]  /*1d140*/  LOP3.LUT R20, R4, R20, RZ, 0x3c, !PT ;  /* 0x0000001404147212 */ /* 0x000fe400078e3cff */
[----:B------:R-:W-:Y:S02]  /*1d150*/  MOV R9, R42 ;  /* 0x0000002a00097202 */ /* 0x000fe40000000f00 */
[----:B------:R-:W-:Y:S02]  /*1d160*/  LOP3.LUT R35, R34, 0x380, RZ, 0xc0, !PT ;  /* 0x0000038022237812 */ /* 0x000fe400078ec0ff */
[----:B------:R-:W-:Y:S01]  /*1d170*/  LOP3.LUT R26, R27, R26, RZ, 0x3c, !PT ;  /* 0x0000001a1b1a7212 */ /* 0x000fe200078e3cff */
[----:B------:R-:W-:Y:S01]  /*1d180*/  IMAD.X R27, RZ, RZ, R3, P4 ;  /* 0x000000ffff1b7224 */ /* 0x000fe200020e0603 */
[----:B------:R-:W-:Y:S01]  /*1d190*/  MOV R4, R46 ;  /* 0x0000002e00047202 */ /* 0x000fe20000000f00 */
[----:B------:R-:W-:Y:S01]  /*1d1a0*/  STL [R1+0x94], R9 ;  /* 0x0000940901007387 */ /* 0x000fe20000100800 */
[----:B------:R-:W-:-:S02]  /*1d1b0*/  IADD3 R42, P4, R2, 0x4020, RZ ;  /* 0x00004020022a7810 */ /* 0x000fc40007f9e0ff */
[----:B------:R-:W-:Y:S01]  /*1d1c0*/  IADD3 R30, P2, R2, 0x8040, RZ ;  /* 0x00008040021e7810 */ /* 0x000fe20007f5e0ff */
[----:B------:R3:W-:Y:S01]  /*1d1d0*/  STL [R1+0x90], R4 ;  /* 0x0000900401007387 */ /* 0x0007e20000100800 */
[----:B------:R-:W-:Y:S02]  /*1d1e0*/  SHF.R.U64 R35, R35, 0x3, RZ ;  /* 0x0000000323237819 */ /* 0x000fe400000012ff */
[----:B------:R-:W-:Y:S02]  /*1d1f0*/  LOP3.LUT R31, R30, 0x380, RZ, 0xc0, !PT ;  /* 0x000003801e1f7812 */ /* 0x000fe400078ec0ff */
[----:B------:R-:W-:Y:S01]  /*1d200*/  LOP3.LUT R34, R35, R34, RZ, 0x3c, !PT ;  /* 0x0000002223227212 */ /* 0x000fe200078e3cff */
[----:B------:R-:W-:Y:S01]  /*1d210*/  IMAD.X R35, RZ, RZ, R3, P3 ;  /* 0x000000ffff237224 */ /* 0x000fe200018e0603 */
[----:B------:R-:W-:Y:S02]  /*1d220*/  SHF.R.U64 R31, R31, 0x3, RZ ;  /* 0x000000031f1f7819 */ /* 0x000fe400000012ff */
[----:B------:R-:W-:-:S02]  /*1d230*/  IADD3 R10, P1, R2, 0x8020, RZ ;  /* 0x00008020020a7810 */ /* 0x000fc40007f3e0ff */
[----:B---3--:R-:W-:Y:S02]  /*1d240*/  LOP3.LUT R4, R42, 0x380, RZ, 0xc0, !PT ;  /* 0x000003802a047812 */ /* 0x008fe400078ec0ff */
[----:B------:R-:W-:Y:S02]  /*1d250*/  MOV R9, R34 ;  /* 0x0000002200097202 */ /* 0x000fe40000000f00 */
[----:B------:R-:W-:Y:S02]  /*1d260*/  SHF.R.U64 R4, R4, 0x3, RZ ;  /* 0x0000000304047819 */ /* 0x000fe400000012ff */
[----:B------:R-:W-:Y:S01]  /*1d270*/  LOP3.LUT R30, R31, R30, RZ, 0x3c, !PT ;  /* 0x0000001e1f1e7212 */ /* 0x000fe200078e3cff */
[----:B------:R-:W-:Y:S01]  /*1d280*/  IMAD.X R31, RZ, RZ, R3, P2 ;  /* 0x000000ffff1f7224 */ /* 0x000fe200010e0603 */
[----:B------:R-:W-:Y:S01]  /*1d290*/  LOP3.LUT R42, R4, R42, RZ, 0x3c, !PT ;  /* 0x0000002a042a7212 */ /* 0x000fe200078e3cff */
[----:B------:R3:W-:Y:S01]  /*1d2a0*/  STL [R1+0x8c], R9 ;  /* 0x00008c0901007387 */ /* 0x0007e20000100800 */
[----:B------:R-:W-:-:S02]  /*1d2b0*/  MOV R4, R38 ;  /* 0x0000002600047202 */ /* 0x000fc40000000f00 */
[----:B------:R-:W-:Y:S02]  /*1d2c0*/  IADD3 R34, P2, R2, 0x4000, RZ ;  /* 0x0000400002227810 */ /* 0x000fe40007f5e0ff */
[----:B------:R-:W-:Y:S01]  /*1d2d0*/  LOP3.LUT R11, R10, 0x380, RZ, 0xc0, !PT ;  /* 0x000003800a0b7812 */ /* 0x000fe200078ec0ff */
[----:B------:R4:W-:Y:S01]  /*1d2e0*/  STL [R1+0x88], R4 ;  /* 0x0000880401007387 */ /* 0x0009e20000100800 */
[----:B------:R-:W-:Y:S01]  /*1d2f0*/  IADD3 R12, P0, R2, 0x8000, RZ ;  /* 0x00008000020c7810 */ /* 0x000fe20007f1e0ff */
[--C-:B------:R-:W-:Y:S01]  /*1d300*/  IMAD.X R35, RZ, RZ, R3.reuse, P2 ;  /* 0x000000ffff237224 */ /* 0x100fe200010e0603 */
[----:B------:R-:W-:Y:S02]  /*1d310*/  SHF.R.U64 R11, R11, 0x3, RZ ;  /* 0x000000030b0b7819 */ /* 0x000fe400000012ff */
[----:B---3--:R-:W-:Y:S02]  /*1d320*/  MOV R9, R26 ;  /* 0x0000001a00097202 */ /* 0x008fe40000000f00 */
[----:B------:R-:W-:Y:S01]  /*1d330*/  LOP3.LUT R10, R11, R10, RZ, 0x3c, !PT ;  /* 0x0000000a0b0a7212 */ /* 0x000fe200078e3cff */
[----:B------:R-:W-:Y:S01]  /*1d340*/  IMAD.X R11, RZ, RZ, R3, P1 ;  /* 0x000000ffff0b7224 */ /* 0x000fe200008e0603 */
[----:B------:R-:W-:Y:S01]  /*1d350*/  LOP3.LUT R13, R12, 0x380, RZ, 0xc0, !PT ;  /* 0x000003800c0d7812 */ /* 0x000fe200078ec0ff */
[----:B------:R3:W-:Y:S01]  /*1d360*/  STL [R1+0x84], R9 ;  /* 0x0000840901007387 */ /* 0x0007e20000100800 */
[----:B----4-:R-:W-:-:S02]  /*1d370*/  LOP3.LUT R4, R34, 0x380, RZ, 0xc0, !PT ;  /* 0x0000038022047812 */ /* 0x010fc400078ec0ff */
[----:B------:R-:W-:Y:S02]  /*1d380*/  IADD3 R14, P3, R2, 0x4060, RZ ;  /* 0x00004060020e7810 */ /* 0x000fe40007f7e0ff */
[----:B------:R-:W-:Y:S02]  /*1d390*/  SHF.R.U64 R4, R4, 0x3, RZ ;  /* 0x0000000304047819 */ /* 0x000fe400000012ff */
[----:B------:R-:W-:Y:S02]  /*1d3a0*/  IADD3 R26, P1, R2, 0x60, RZ ;  /* 0x00000060021a7810 */ /* 0x000fe40007f3e0ff */
[----:B------:R-:W-:Y:S02]  /*1d3b0*/  LOP3.LUT R34, R4, R34, RZ, 0x3c, !PT ;  /* 0x0000002204227212 */ /* 0x000fe400078e3cff */
[----:B------:R-:W-:Y:S01]  /*1d3c0*/  MOV R4, R30 ;  /* 0x0000001e00047202 */ /* 0x000fe20000000f00 */
[----:B------:R-:W-:Y:S01]  /*1d3d0*/  IMAD.X R27, RZ, RZ, R3, P1 ;  /* 0x000000ffff1b7224 */ /* 0x000fe200008e0603 */
[----:B------:R-:W-:-:S02]  /*1d3e0*/  SHF.R.U64 R13, R13, 0x3, RZ ;  /* 0x000000030d0d7819 */ /* 0x000fc400000012ff */
[----:B------:R-:W-:Y:S01]  /*1d3f0*/  LOP3.LUT R15, R14, 0x380, RZ, 0xc0, !PT ;  /* 0x000003800e0f7812 */ /* 0x000fe200078ec0ff */
[----:B------:R4:W-:Y:S01]  /*1d400*/  STL [R1+0x80], R4 ;  /* 0x0000800401007387 */ /* 0x0009e20000100800 */
[----:B------:R-:W-:Y:S01]  /*1d410*/  LOP3.LUT R12, R13, R12, RZ, 0x3c, !PT ;  /* 0x0000000c0d0c7212 */ /* 0x000fe200078e3cff */
[--C-:B------:R-:W-:Y:S01]  /*1d420*/  IMAD.X R13, RZ, RZ, R3.reuse, P0 ;  /* 0x000000ffff0d7224 */ /* 0x100fe200000e0603 */
[----:B------:R-:W-:Y:S02]  /*1d430*/  SHF.R.U64 R15, R15, 0x3, RZ ;  /* 0x000000030f0f7819 */ /* 0x000fe400000012ff */
[----:B---3--:R-:W-:Y:S02]  /*1d440*/  MOV R9, R10 ;  /* 0x0000000a00097202 */ /* 0x008fe40000000f00 */
[----:B------:R-:W-:Y:S01]  /*1d450*/  LOP3.LUT R14, R15, R14, RZ, 0x3c, !PT ;  /* 0x0000000e0f0e7212 */ /* 0x000fe200078e3cff */
[----:B------:R-:W-:Y:S01]  /*1d460*/  IMAD.X R15, RZ, RZ, R3, P3 ;  /* 0x000000ffff0f7224 */ /* 0x000fe200018e0603 */
[----:B------:R-:W-:Y:S01]  /*1d470*/  IADD3.X R43, RZ, R3, RZ, P4, !PT ;  /* 0x00000003ff2b7210 */ /* 0x000fe200027fe4ff */
[----:B------:R3:W-:Y:S01]  /*1d480*/  STL [R1+0x7c], R9 ;  /* 0x00007c0901007387 */ /* 0x0007e20000100800 */
[----:B----4-:R-:W-:-:S02]  /*1d490*/  LOP3.LUT R4, R26, 0x380, RZ, 0xc0, !PT ;  /* 0x000003801a047812 */ /* 0x010fc400078ec0ff */
[----:B------:R-:W-:Y:S02]  /*1d4a0*/  IADD3 R10, P0, R2, 0x40, RZ ;  /* 0x00000040020a7810 */ /* 0x000fe40007f1e0ff */
[----:B------:R-:W-:-:S03]  /*1d4b0*/  SHF.R.U64 R4, R4, 0x3, RZ ;  /* 0x0000000304047819 */ /* 0x000fc600000012ff */
[----:B------:R-:W-:Y:S01]  /*1d4c0*/  IMAD.X R11, RZ, RZ, R3, P0 ;  /* 0x000000ffff0b7224 */ /* 0x000fe200000e0603 */
[----:B------:R-:W-:Y:S02]  /*1d4d0*/  LOP3.LUT R26, R4, R26, RZ, 0x3c, !PT ;  /* 0x0000001a041a7212 */ /* 0x000fe400078e3cff */
[----:B------:R-:W-:Y:S02]  /*1d4e0*/  MOV R4, R12 ;  /* 0x0000000c00047202 */ /* 0x000fe40000000f00 */
[----:B---3--:R-:W-:-:S03]  /*1d4f0*/  MOV R9, R14 ;  /* 0x0000000e00097202 */ /* 0x008fc60000000f00 */
[----:B------:R3:W-:Y:S04]  /*1d500*/  STL [R1+0x78], R4 ;  /* 0x0000780401007387 */ /* 0x0007e80000100800 */
[----:B------:R4:W-:Y:S01]  /*1d510*/  STL [R1+0x74], R9 ;  /* 0x0000740901007387 */ /* 0x0009e20000100800 */
[----:B---3--:R-:W-:Y:S02]  /*1d520*/  MOV R4, R20 ;  /* 0x0000001400047202 */ /* 0x008fe40000000f00 */
[----:B----4-:R-:W-:-:S03]  /*1d530*/  MOV R9, R42 ;  /* 0x0000002a00097202 */ /* 0x010fc60000000f00 */
[----:B------:R3:W-:Y:S04]  /*1d540*/  STL [R1+0x70], R4 ;  /* 0x0000700401007387 */ /* 0x0007e80000100800 */
[----:B------:R4:W-:Y:S01]  /*1d550*/  STL [R1+0x6c], R9 ;  /* 0x00006c0901007387 */ /* 0x0009e20000100800 */
[----:B---3--:R-:W-:Y:S02]  /*1d560*/  MOV R4, R34 ;  /* 0x0000002200047202 */ /* 0x008fe40000000f00 */
[----:B----4-:R-:W-:-:S03]  /*1d570*/  MOV R9, R26 ;  /* 0x0000001a00097202 */ /* 0x010fc60000000f00 */
[----:B------:R3:W-:Y:S04]  /*1d580*/  STL [R1+0x68], R4 ;  /* 0x0000680401007387 */ /* 0x0007e80000100800 */
[----:B------:R4:W-:Y:S01]  /*1d590*/  STL [R1+0x64], R9 ;  /* 0x0000640901007387 */ /* 0x0009e20000100800 */
[----:B---3--:R-:W-:-:S04]  /*1d5a0*/  LOP3.LUT R4, R10, 0x380, RZ, 0xc0, !PT ;  /* 0x000003800a047812 */ /* 0x008fc800078ec0ff */
[----:B------:R-:W-:-:S04]  /*1d5b0*/  SHF.R.U64 R4, R4, 0x3, RZ ;  /* 0x0000000304047819 */ /* 0x000fc800000012ff */
[----:B------:R-:W-:-:S04]  /*1d5c0*/  LOP3.LUT R10, R4, R10, RZ, 0x3c, !PT ;  /* 0x0000000a040a7212 */ /* 0x000fc800078e3cff */
[----:B----4-:R-:W-:Y:S02]  /*1d5d0*/  MOV R9, R10 ;  /* 0x0000000a00097202 */ /* 0x010fe40000000f00 */
[----:B------:R-:W-:-:S03]  /*1d5e0*/  IADD3 R10, P0, R2, 0x20, RZ ;  /* 0x00000020020a7810 */ /* 0x000fc60007f1e0ff */
[----:B------:R3:W-:Y:S01]  /*1d5f0*/  STL [R1+0x60], R9 ;  /* 0x0000600901007387 */ /* 0x0007e20000100800 */
[----:B------:R-:W-:Y:S01]  /*1d600*/  LOP3.LUT R4, R10, 0x380, RZ, 0xc0, !PT ;  /* 0x000003800a047812 */ /* 0x000fe200078ec0ff */
[----:B------:R-:W-:-:S03]  /*1d610*/  IMAD.X R11, RZ, RZ, R3, P0 ;  /* 0x000000ffff0b7224 */ /* 0x000fc600000e0603 */
[----:B------:R-:W-:-:S04]  /*1d620*/  SHF.R.U64 R4, R4, 0x3, RZ ;  /* 0x0000000304047819 */ /* 0x000fc800000012ff */
[----:B------:R-:W-:Y:S02]  /*1d630*/  LOP3.LUT R10, R4, R10, RZ, 0x3c, !PT ;  /* 0x0000000a040a7212 */ /* 0x000fe400078e3cff */
[----:B------:R-:W-:Y:S02]  /*1d640*/  LOP3.LUT R4, R2, 0x380, RZ, 0xc0, !PT ;  /* 0x0000038002047812 */ /* 0x000fe400078ec0ff */
[----:B---3--:R-:W-:Y:S02]  /*1d650*/  MOV R9, R10 ;  /* 0x0000000a00097202 */ /* 0x008fe40000000f00 */
[----:B------:R-:W-:-:S03]  /*1d660*/  SHF.R.U64 R4, R4, 0x3, RZ ;  /* 0x0000000304047819 */ /* 0x000fc600000012ff */
[----:B------:R3:W-:Y:S01]  /*1d670*/  STL [R1+0x5c], R9 ;  /* 0x00005c0901007387 */ /* 0x0007e20000100800 */
[----:B------:R-:W-:-:S04]  /*1d680*/  LOP3.LUT R2, R4, R2, RZ, 0x3c, !PT ;  /* 0x0000000204027212 */ /* 0x000fc800078e3cff */
[----:B------:R-:W-:Y:S01]  /*1d690*/  MOV R3, R2 ;  /* 0x0000000200037202 */ /* 0x000fe20000000f00 */
[----:B---3--:R-:W3:Y:S04]  /*1d6a0*/  S2R R9, SR_TID.X ;  /* 0x0000000000097919 */ /* 0x008ee80000002100 */
[----:B------:R4:W-:Y:S01]  /*1d6b0*/  STL [R1+0x50], R3 ;  /* 0x0000500301007387 */ /* 0x0009e20000100800 */
[----:B---3--:R-:W-:-:S04]  /*1d6c0*/  LOP3.LUT P0, R2, R9, 0x3, RZ, 0xc0, !PT ;  /* 0x0000000309027812 */ /* 0x008fc8000780c0ff */
[----:B------:R-:W-:Y:S01]  /*1d6d0*/  ISETP.EQ.OR P0, PT, R2, 0x3, !P0 ;  /* 0x000000030200780c */ /* 0x000fe20004702670 */
[----:B------:R-:W-:-:S03]  /*1d6e0*/  IMAD.SHL.U32 R2, R9, 0x4, RZ ;  /* 0x0000000409027824 */ /* 0x000fc600078e00ff */
[----:B------:R-:W-:Y:S02]  /*1d6f0*/  SEL R13, R28, R0, P0 ;  /* 0x000000001c0d7207 */ /* 0x000fe40000000000 */
[----:B------:R-:W-:Y:S02]  /*1d700*/  LOP3.LUT R2, R2, 0xc, RZ, 0xc0, !PT ;  /* 0x0000000c02027812 */ /* 0x000fe400078ec0ff */
[----:B------:R-:W-:Y:S02]  /*1d710*/  SEL R21, R0, R28, P0 ;  /* 0x0000001c00157207 */ /* 0x000fe40000000000 */
[----:B------:R-:W-:Y:S02]  /*1d720*/  IADD3 R2, P1, R2, UR4, RZ ;  /* 0x0000000402027c10 */ /* 0x000fe4000ff3e0ff */
[----:B------:R-:W-:Y:S01]  /*1d730*/  SEL R4, R5, R25, P0 ;  /* 0x0000001905047207 */ /* 0x000fe20000000000 */
[----:B------:R-:W-:Y:S01]  /*1d740*/  UMOV UR4, 0xffffffff ;  /* 0xffffffff00047882 */ /* 0x000fe20000000000 */
[----:B------:R-:W-:Y:S01]  /*1d750*/  SEL R5, R25, R5, P0 ;  /* 0x0000000519057207 */ /* 0x000fe20000000000 */
[----:B----4-:R-:W-:-:S05]  /*1d760*/  IMAD.X R3, RZ, RZ, UR5, P1 ;  /* 0x00000005ff037e24 */ /* 0x010fca00088e06ff */
[----:B------:R3:W5:Y:S01]  /*1d770*/  LDG.E.CONSTANT R0, desc[UR46][R2.64] ;  /* 0x0000002e02007981 */ /* 0x000762000c1e9900 */
[----:B------:R-:W-:Y:S05]  /*1d780*/  BRA.DIV UR4, `(.L_x_1623) ;  /* 0x000000fe04fc7947 */ /* 0x000fea000b800000 */
[----:B---3-5:R-:W-:Y:S01]  /*1d790*/  LOP3.LUT R2, R0, 0x2, RZ, 0x3c, !PT ;  /* 0x0000000200027812 */ /* 0x028fe200078e3cff */
[----:B------:R-:W-:Y:S01]  /*1d7a0*/  SHFL.IDX PT, R4, R4, R0, 0x1c1f ;  /* 0x001c1f0004047589 */ /* 0x000fe200000e0000 */
[----:B------:R-:W-:Y:S02]  /*1d7b0*/  SEL R47, R104, R105, P0 ;  /* 0x00000069682f7207 */ /* 0x000fe40000000000 */
[----:B------:R-:W-:Y:S01]  /*1d7c0*/  SEL R104, R105, R104, P0 ;  /* 0x0000006869687207 */ /* 0x000fe20000000000 */
[----:B------:R-:W3:Y:S01]  /*1d7d0*/  SHFL.IDX PT, R5, R5, R2, 0x1c1f ;  /* 0x001c1f0205057589 */ /* 0x000ee200000e0000 */
        /* <DEDUP_REMOVED lines=17> */
[----:B------:R-:W-:Y:S01]  /*1d8f0*/  SHFL.IDX PT, R55, R55, R2, 0x1c1f ;  /* 0x001c1f0237377589 */ /* 0x000fe200000e0000 */
[----:B---3--:R-:W-:Y:S02]  /*1d900*/  SEL R9, R4, R5, P0 ;  /* 0x0000000504097207 */ /* 0x008fe40000000000 */
[----:B------:R-:W-:Y:S01]  /*1d910*/  SEL R62, R66, R67, P0 ;  /* 0x00000043423e7207 */ /* 0x000fe20000000000 */
[----:B------:R-:W-:Y:S01]  /*1d920*/  SHFL.IDX PT, R54, R54, R0, 0x1c1f ;  /* 0x001c1f0036367589 */ /* 0x000fe200000e0000 */
[----:B------:R-:W-:-:S02]  /*1d930*/  SEL R30, R29, R57, P0 ;  /* 0x000000391d1e7207 */ /* 0x000fc40000000000 */
[----:B------:R-:W-:Y:S01]  /*1d940*/  SEL R67, R67, R66, P0 ;  /* 0x0000004243437207 */ /* 0x000fe20000000000 */
[----:B------:R3:W-:Y:S01]  /*1d950*/  STL [R1+0x24], R9 ;  /* 0x0000240901007387 */ /* 0x0007e20000100800 */
[----:B------:R-:W-:Y:S02]  /*1d960*/  SEL R38, R52, R53, P0 ;  /* 0x0000003534267207 */ /* 0x000fe40000000000 */
[----:B------:R-:W-:Y:S01]  /*1d970*/  SEL R29, R57, R29, P0 ;  /* 0x0000001d391d7207 */ /* 0x000fe20000000000 */
[----:B------:R-:W-:Y:S01]  /*1d980*/  SHFL.IDX PT, R59, R59, R2, 0x1c1f ;  /* 0x001c1f023b3b7589 */ /* 0x000fe200000e0000 */
[----:B------:R-:W-:Y:S02]  /*1d990*/  SEL R66, R70, R71, P0 ;  /* 0x0000004746427207 */ /* 0x000fe40000000000 */
[----:B------:R-:W-:Y:S01]  /*1d9a0*/  SEL R34, R48, R49, P0 ;  /* 0x0000003130227207 */ /* 0x000fe20000000000 */
[----:B------:R-:W-:Y:S01]  /*1d9b0*/  SHFL.IDX PT, R58, R58, R0, 0x1c1f ;  /* 0x001c1f003a3a7589 */ /* 0x000fe200000e0000 */
[----:B------:R-:W-:-:S02]  /*1d9c0*/  SEL R31, R49, R48, P0 ;  /* 0x00000030311f7207 */ /* 0x000fc40000000000 */
[----:B---3--:R-:W-:Y:S01]  /*1d9d0*/  SEL R9, R8, R7, P0 ;  /* 0x0000000708097207 */ /* 0x008fe20000000000 */
        /* <DEDUP_REMOVED lines=81> */
[----:B------:R-:W2:Y:S01]  /*1def0*/  SHFL.IDX PT, R96, R96, R2, 0x1c1f ;  /* 0x001c1f0260607589 */ /* 0x000ea200000e0000 */
        /* <DEDUP_REMOVED lines=72> */
[----:B----4-:R-:W-:Y:S02]  /*1e380*/  SEL R4, R3, R6, P0 ;  /* 0x0000000603047207 */ /* 0x010fe40000000000 */
[----:B------:R-:W-:Y:S01]  /*1e390*/  SEL R3, R6, R3, P0 ;  /* 0x0000000306037207 */ /* 0x000fe20000000000 */
[----:B------:R-:W-:Y:S01]  /*1e3a0*/  SHFL.IDX PT, R61, R61, R0, 0x1c1f ;  /* 0x001c1f003d3d7589 */ /* 0x000fe200000e0000 */
[----:B---3--:R-:W-:Y:S02]  /*1e3b0*/  SEL R180, R36, R68, P0 ;  /* 0x0000004424b47207 */ /* 0x008fe40000000000 */
[----:B------:R-:W-:Y:S01]  /*1e3c0*/  SEL R179, R68, R36, P0 ;  /* 0x0000002444b37207 */ /* 0x000fe20000000000 */
[----:B------:R-:W-:Y:S01]  /*1e3d0*/  SHFL.IDX PT, R124, R124, R2, 0x1c1f ;  /* 0x001c1f027c7c7589 */ /* 0x000fe200000e0000 */
[----:B0-----:R-:W-:-:S02]  /*1e3e0*/  SEL R174, R39, R80, P0 ;  /* 0x0000005027ae7207 */ /* 0x001fc40000000000 */
[----:B------:R-:W-:Y:S01]  /*1e3f0*/  SEL R173, R80, R39, P0 ;  /* 0x0000002750ad7207 */ /* 0x000fe20000000000 */
[----:B------:R-:W-:Y:S01]  /*1e400*/  SHFL.IDX PT, R64, R64, R0, 0x1c1f ;  /* 0x001c1f0040407589 */ /* 0x000fe200000e0000 */
[----:B------:R-:W-:Y:S02]  /*1e410*/  SEL R172, R41, R84, P0 ;  /* 0x0000005429ac7207 */ /* 0x000fe40000000000 */
[----:B------:R-:W-:Y:S01]  /*1e420*/  SEL R171, R84, R41, P0 ;  /* 0x0000002954ab7207 */ /* 0x000fe20000000000 */
[----:B------:R-:W-:Y:S01]  /*1e430*/  SHFL.IDX PT, R128, R128, R2, 0x1c1f ;  /* 0x001c1f0280807589 */ /* 0x000fe200000e0000 */
[----:B-1----:R-:W-:Y:S02]  /*1e440*/  SEL R170, R42, R88, P0 ;  /* 0x000000582aaa7207 */ /* 0x002fe40000000000 */
[----:B------:R-:W-:Y:S01]  /*1e450*/  SEL R169, R88, R42, P0 ;  /* 0x0000002a58a97207 */ /* 0x000fe20000000000 */
[----:B------:R-:W-:Y:S01]  /*1e460*/  SHFL.IDX PT, R65, R65, R0, 0x1c1f ;  /* 0x001c1f0041417589 */ /* 0x000fe200000e0000 */
[----:B--2---:R-:W-:-:S02]  /*1e470*/  SEL R168, R43, R92, P0 ;  /* 0x0000005c2ba87207 */ /* 0x004fc40000000000 */
[----:B------:R-:W-:Y:S01]  /*1e480*/  SEL R167, R92, R43, P0 ;  /* 0x0000002b5ca77207 */ /* 0x000fe20000000000 */
[----:B------:R-:W0:Y:S01]  /*1e490*/  SHFL.IDX PT, R132, R132, R2, 0x1c1f ;  /* 0x001c1f0284847589 */ /* 0x000e2200000e0000 */
        /* <DEDUP_REMOVED lines=41> */
[----:B------:R-:W3:Y:S01]  /*1e730*/  SHFL.IDX PT, R153, R153, R2, 0x1c1f ;  /* 0x001c1f0299997589 */ /* 0x000ee200000e0000 */
        /* <DEDUP_REMOVED lines=16> */
[----:B0-----:R-:W-:Y:S01]  /*1e840*/  SEL R6, R65, R132, P0 ;  /* 0x0000008441067207 */ /* 0x001fe20000000000 */
[----:B------:R-:W0:Y:S01]  /*1e850*/  SHFL.IDX PT, R51, R51, R2, 0x1c1f ;  /* 0x001c1f0233337589 */ /* 0x000e2200000e0000 */
[----:B-1----:R-:W-:-:S02]  /*1e860*/  SEL R20, R85, R157, P0 ;  /* 0x0000009d55147207 */ /* 0x002fc40000000000 */
[----:B--2---:R-:W-:Y:S01]  /*1e870*/  SEL R21, R56, R146, P0 ;  /* 0x0000009238157207 */ /* 0x004fe20000000000 */
[----:B------:R-:W-:Y:S01]  /*1e880*/  SHFL.IDX PT, R66, R66, R0, 0x1c1f ;  /* 0x001c1f0042427589 */ /* 0x000fe200000e0000 */
[----:B---3--:R-:W-:Y:S02]  /*1e890*/  SEL R34, R89, R153, P0 ;  /* 0x0000009959227207 */ /* 0x008fe40000000000 */
[----:B------:R-:W-:Y:S01]  /*1e8a0*/  SEL R63, R114, R111, P0 ;  /* 0x0000006f723f7207 */ /* 0x000fe20000000000 */
[----:B------:R-:W1:Y:S01]  /*1e8b0*/  SHFL.IDX PT, R71, R71, R2, 0x1c1f ;  /* 0x001c1f0247477589 */ /* 0x000e6200000e0000 */
[----:B----4-:R-:W-:Y:S02]  /*1e8c0*/  SEL R35, R93, R154, P0 ;  /* 0x0000009a5d237207 */ /* 0x010fe40000000000 */
        /* <DEDUP_REMOVED lines=11> */
[----:B0-----:R-:W-:-:S02]  /*1e980*/  SEL R38, R105, R51, P0 ;  /* 0x0000003369267207 */ /* 0x001fc40000000000 */
[----:B------:R-:W-:Y:S01]  /*1e990*/  SEL R97, R156, R97, P0 ;  /* 0x000000619c617207 */ /* 0x000fe20000000000 */
[----:B------:R-:W-:Y:S01]  /*1e9a0*/  SHFL.IDX PT, R79, R79, R0, 0x1c1f ;  /* 0x001c1f004f4f7589 */ /* 0x000fe200000e0000 */
[----:B------:R-:W-:Y:S02]  /*1e9b0*/  SEL R51, R51, R105, P0 ;  /* 0x0000006933337207 */ /* 0x000fe40000000000 */
[----:B------:R-:W-:Y:S01]  /*1e9c0*/  SEL R111, R111, R114, P0 ;  /* 0x000000726f6f7207 */ /* 0x000fe20000000000 */
[----:B------:R-:W0:Y:S01]  /*1e9d0*/  SHFL.IDX PT, R86, R86, R2, 0x1c1f ;  /* 0x001c1f0256567589 */ /* 0x000e2200000e0000 */
[----:B-1----:R-:W-:Y:S02]  /*1e9e0*/  SEL R44, R66, R71, P0 ;  /* 0x00000047422c7207 */ /* 0x002fe40000000000 */
[----:B------:R-:W-:Y:S01]  /*1e9f0*/  SEL R66, R71, R66, P0 ;  /* 0x0000004247427207 */ /* 0x000fe20000000000 */
[----:B------:R-:W-:Y:S01]  /*1ea00*/  SHFL.IDX PT, R125, R125, R0, 0x1c1f ;  /* 0x001c1f007d7d7589 */ /* 0x000fe200000e0000 */
[----:B------:R-:W-:-:S03]  /*1ea10*/  SEL R115, R119, R115, P0 ;  /* 0x0000007377737207 */ /* 0x000fc60000000000 */
[----:B------:R-:W1:Y:S01]  /*1ea20*/  SHFL.IDX PT, R121, R121, R2, 0x1c1f ;  /* 0x001c1f0279797589 */ /* 0x000e6200000e0000 */
[----:B--2---:R-:W-:Y:S02]  /*1ea30*/  SEL R45, R109, R75, P0 ;  /* 0x0000004b6d2d7207 */ /* 0x004fe40000000000 */
[----:B------:R-:W-:Y:S01]  /*1ea40*/  SEL R75, R75, R109, P0 ;  /* 0x0000006d4b4b7207 */ /* 0x000fe20000000000 */
[----:B------:R-:W-:Y:S04]  /*1ea50*/  SHFL.IDX PT, R82, R82, R0, 0x1c1f ;  /* 0x001c1f0052527589 */ /* 0x000fe800000e0000 */
[----:B------:R-:W2:Y:S01]  /*1ea60*/  SHFL.IDX PT, R94, R94, R2, 0x1c1f ;  /* 0x001c1f025e5e7589 */ /* 0x000ea200000e0000 */
[----:B---3--:R-:W-:Y:S02]  /*1ea70*/  SEL R47, R113, R117, P0 ;  /* 0x00000075712f7207 */ /* 0x008fe40000000000 */
[----:B------:R-:W-:Y:S01]  /*1ea80*/  SEL R113, R117, R113, P0 ;  /* 0x0000007175717207 */ /* 0x000fe20000000000 */
[----:B------:R-:W-:Y:S04]  /*1ea90*/  SHFL.IDX PT, R83, R83, R0, 0x1c1f ;  /* 0x001c1f0053537589 */ /* 0x000fe800000e0000 */
[----:B------:R-:W3:Y:S01]  /*1eaa0*/  SHFL.IDX PT, R98, R98, R2, 0x1c1f ;  /* 0x001c1f0262627589 */ /* 0x000ee200000e0000 */
[----:B0-----:R-:W-:-:S02]  /*1eab0*/  SEL R48, R79, R86, P0 ;  /* 0x000000564f307207 */ /* 0x001fc40000000000 */
[----:B------:R-:W-:Y:S01]  /*1eac0*/  SEL R79, R86, R79, P0 ;  /* 0x0000004f564f7207 */ /* 0x000fe20000000000 */
[----:B------:R-:W-:Y:S04]  /*1ead0*/  SHFL.IDX PT, R87, R87, R0, 0x1c1f ;  /* 0x001c1f0057577589 */ /* 0x000fe800000e0000 */
[----:B------:R-:W0:Y:S01]  /*1eae0*/  SHFL.IDX PT, R102, R102, R2, 0x1c1f ;  /* 0x001c1f0266667589 */ /* 0x000e2200000e0000 */
[----:B-1----:R-:W-:Y:S02]  /*1eaf0*/  SEL R49, R125, R121, P0 ;  /* 0x000000797d317207 */ /* 0x002fe40000000000 */
[----:B------:R-:W-:Y:S01]  /*1eb00*/  SEL R121, R121, R125, P0 ;  /* 0x0000007d79797207 */ /* 0x000fe20000000000 */
[----:B------:R-:W1:Y:S04]  /*1eb10*/  SHFL.IDX PT, R107, R107, R2, 0x1c1f ;  /* 0x001c1f026b6b7589 */ /* 0x000e6800000e0000 */
[----:B------:R-:W-:Y:S01]  /*1eb20*/  SHFL.IDX PT, R90, R90, R0, 0x1c1f ;  /* 0x001c1f005a5a7589 */ /* 0x000fe200000e0000 */
[----:B--2---:R-:W-:-:S02]  /*1eb30*/  SEL R52, R82, R94, P0 ;  /* 0x0000005e52347207 */ /* 0x004fc40000000000 */
[----:B------:R-:W-:Y:S01]  /*1eb40*/  SEL R82, R94, R82, P0 ;  /* 0x000000525e527207 */ /* 0x000fe20000000000 */
[----:B------:R-:W2:Y:S04]  /*1eb50*/  SHFL.IDX PT, R110, R110, R2, 0x1c1f ;  /* 0x001c1f026e6e7589 */ /* 0x000ea800000e0000 */
[----:B------:R-:W-:Y:S01]  /*1eb60*/  SHFL.IDX PT, R91, R91, R0, 0x1c1f ;  /* 0x001c1f005b5b7589 */ /* 0x000fe200000e0000 */
[----:B---3--:R-:W-:Y:S02]  /*1eb70*/  SEL R53, R83, R98, P0 ;  /* 0x0000006253357207 */ /* 0x008fe40000000000 */
[----:B------:R-:W-:Y:S01]  /*1eb80*/  SEL R83, R98, R83, P0 ;  /* 0x0000005362537207 */ /* 0x000fe20000000000 */
[----:B------:R-:W3:Y:S04]  /*1eb90*/  SHFL.IDX PT, R118, R118, R2, 0x1c1f ;  /* 0x001c1f0276767589 */ /* 0x000ee800000e0000 */
[----:B------:R-:W-:Y:S01]  /*1eba0*/  SHFL.IDX PT, R95, R95, R0, 0x1c1f ;  /* 0x001c1f005f5f7589 */ /* 0x000fe200000e0000 */
[----:B0-----:R-:W-:-:S02]  /*1ebb0*/  SEL R55, R87, R102, P0 ;  /* 0x0000006657377207 */ /* 0x001fc40000000000 */
[----:B------:R-:W-:Y:S01]  /*1ebc0*/  SEL R87, R102, R87, P0 ;  /* 0x0000005766577207 */ /* 0x000fe20000000000 */
[----:B------:R-:W0:Y:S01]  /*1ebd0*/  SHFL.IDX PT, R126, R126, R2, 0x1c1f ;  /* 0x001c1f027e7e7589 */ /* 0x000e2200000e0000 */
[----:B-1----:R-:W-:Y:S02]  /*1ebe0*/  SEL R59, R106, R107, P0 ;  /* 0x0000006b6a3b7207 */ /* 0x002fe40000000000 */
[----:B------:R-:W-:Y:S01]  /*1ebf0*/  SEL R106, R107, R106, P0 ;  /* 0x0000006a6b6a7207 */ /* 0x000fe20000000000 */
[----:B------:R-:W-:Y:S04]  /*1ec00*/  SHFL.IDX PT, R123, R123, R0, 0x1c1f ;  /* 0x001c1f007b7b7589 */ /* 0x000fe800000e0000 */
[----:B------:R-:W1:Y:S01]  /*1ec10*/  SHFL.IDX PT, R122, R130, R2, 0x1c1f ;  /* 0x001c1f02827a7589 */ /* 0x000e6200000e0000 */
[----:B--2---:R-:W-:-:S02]  /*1ec20*/  SEL R60, R90, R110, P0 ;  /* 0x0000006e5a3c7207 */ /* 0x004fc40000000000 */
        /* <DEDUP_REMOVED lines=21> */
[----:B------:R-:W3:Y:S04]  /*1ed80*/  SHFL.IDX PT, R150, R150, R2, 0x1c1f ;  /* 0x001c1f0296967589 */ /* 0x000ee800000e0000 */
[----:B------:R4:W-:Y:S01]  /*1ed90*/  STL [R1+0x28], R5 ;  /* 0x0000280501007387 */ /* 0x0009e20000100800 */
[----:B0-----:R-:W-:-:S02]  /*1eda0*/  SEL R84, R101, R142, P0 ;  /* 0x0000008e65547207 */ /* 0x001fc40000000000 */
[----:B------:R-:W-:Y:S01]  /*1edb0*/  SEL R101, R142, R101, P0 ;  /* 0x000000658e657207 */ /* 0x000fe20000000000 */
[----:B------:R0:W-:Y:S04]  /*1edc0*/  STL [R1+0x18], R4 ;  /* 0x0000180401007387 */ /* 0x0001e80000100800 */
[----:B------:R2:W-:Y:S01]  /*1edd0*/  STL [R1+0x20], R3 ;  /* 0x0000200301007387 */ /* 0x0005e20000100800 */
[----:B-1----:R-:W-:Y:S02]  /*1ede0*/  SEL R185, R30, R29, P0 ;  /* 0x0000001d1eb97207 */ /* 0x002fe40000000000 */
[----:B----4-:R-:W-:Y:S01]  /*1edf0*/  SEL R5, R64, R128, P0 ;  /* 0x0000008040057207 */ /* 0x010fe20000000000 */
[----:B------:R-:W1:Y:S01]  /*1ee00*/  SHFL.IDX PT, R70, R12, R0, 0x1c1f ;  /* 0x001c1f000c467589 */ /* 0x000e6200000e0000 */
[----:B------:R-:W-:-:S02]  /*1ee10*/  SEL R186, R29, R30, P0 ;  /* 0x0000001e1dba7207 */ /* 0x000fc40000000000 */
[----:B0-----:R-:W-:Y:S01]  /*1ee20*/  SEL R4, R9, R8, P0 ;  /* 0x0000000809047207 */ /* 0x001fe20000000000 */
[----:B------:R-:W0:Y:S01]  /*1ee30*/  SHFL.IDX PT, R103, R103, R0, 0x1c1f ;  /* 0x001c1f0067677589 */ /* 0x000e2200000e0000 */
[----:B--2---:R-:W-:Y:S02]  /*1ee40*/  SEL R182, R28, R27, P0 ;  /* 0x0000001b1cb67207 */ /* 0x004fe40000000000 */
[----:B------:R-:W-:Y:S01]  /*1ee50*/  SEL R3, R8, R9, P0 ;  /* 0x0000000908037207 */ /* 0x000fe20000000000 */
[----:B------:R2:W4:Y:S01]  /*1ee60*/  SHFL.IDX PT, R0, R11, R2, 0x1c1f ;  /* 0x001c1f020b007589 */ /* 0x00052200000e0000 */
[----:B------:R-:W-:Y:S02]  /*1ee70*/  SEL R8, R73, R140, P0 ;  /* 0x0000008c49087207 */ /* 0x000fe40000000000 */
[----:B------:R-:W-:Y:S01]  /*1ee80*/  SEL R9, R77, R144, P0 ;  /* 0x000000904d097207 */ /* 0x000fe20000000000 */
[----:B------:R3:W-:Y:S01]  /*1ee90*/  STL [R1+0x10], R3 ;  /* 0x0000100301007387 */ /* 0x0007e20000100800 */
[----:B------:R-:W-:-:S02]  /*1eea0*/  SEL R181, R27, R28, P0 ;  /* 0x0000001c1bb57207 */ /* 0x000fc40000000000 */
[----:B------:R-:W-:Y:S01]  /*1eeb0*/  SEL R64, R128, R64, P0 ;  /* 0x0000004080407207 */ /* 0x000fe20000000000 */
[----:B------:R1:W-:Y:S01]  /*1eec0*/  STL [R1+0x14], R4 ;  /* 0x0000140401007387 */ /* 0x0003e20000100800 */
[----:B------:R-:W-:Y:S01]  /*1eed0*/  SEL R73, R140, R73, P0 ;  /* 0x000000498c497207 */ /* 0x000fe20000000000 */
[----:B--2---:R-:W-:Y:S01]  /*1eee0*/  IMAD.MOV.U32 R11, RZ, RZ, RZ ;  /* 0x000000ffff0b7224 */ /* 0x004fe200078e00ff */
[----:B------:R-:W-:Y:S02]  /*1eef0*/  SEL R77, R144, R77, P0 ;  /* 0x0000004d904d7207 */ /* 0x000fe40000000000 */
[----:B---3--:R-:W-:Y:S02]  /*1ef00*/  SEL R3, R10, R7, P0 ;  /* 0x000000070a037207 */ /* 0x008fe40000000000 */
[----:B------:R-:W-:Y:S02]  /*1ef10*/  SEL R7, R69, R136, P0 ;  /* 0x0000008845077207 */ /* 0x000fe40000000000 */
[----:B-1----:R-:W-:Y:S01]  /*1ef20*/  SEL R4, R61, R124, P0 ;  /* 0x0000007c3d047207 */ /* 0x002fe20000000000 */
[----:B------:R1:W-:Y:S01]  /*1ef30*/  STL [R1+0xc], R3 ;  /* 0x00000c0301007387 */ /* 0x0003e20000100800 */
[----:B------:R-:W-:-:S02]  /*1ef40*/  SEL R10, R81, R148, P0 ;  /* 0x00000094510a7207 */ /* 0x000fc40000000000 */
[----:B------:R-:W-:Y:S02]  /*1ef50*/  SEL R61, R124, R61, P0 ;  /* 0x0000003d7c3d7207 */ /* 0x000fe40000000000 */
[----:B------:R-:W-:Y:S02]  /*1ef60*/  SEL R69, R136, R69, P0 ;  /* 0x0000004588457207 */ /* 0x000fe40000000000 */
[----:B------:R-:W-:Y:S02]  /*1ef70*/  SEL R81, R148, R81, P0 ;  /* 0x0000005194517207 */ /* 0x000fe40000000000 */
[----:B-1----:R-:W-:Y:S02]  /*1ef80*/  SEL R3, R57, R120, P0 ;  /* 0x0000007839037207 */ /* 0x002fe40000000000 */
[----:B0---4-:R-:W-:-:S07]  /*1ef90*/  SEL R57, R120, R57, P0 ;  /* 0x0000003978397207 */ /* 0x011fce0000000000 */
.L_x_1990:
[----:B------:R-:W2:Y:S01]  /*1efa0*/  LDL.LU R24, [R1+0x50] ;  /* 0x0000500001187983 */ /* 0x000ea20000300800 */
[----:B------:R-:W-:Y:S05]  /*1efb0*/  WARPSYNC.ALL ;  /* 0x0000000000007948 */ /* 0x000fea0003800000 */
[----:B------:R-:W3:Y:S01]  /*1efc0*/  LDL.LU R28, [R1+0x5c] ;  /* 0x00005c00011c7983 */ /* 0x000ee20000300800 */
[----:B------:R-:W-:Y:S01]  /*1efd0*/  F2FP.BF16.F32.PACK_AB R13, R21, R20 ;  /* 0x00000014150d723e */ /* 0x000fe200000010ff */
[----:B------:R-:W-:Y:S01]  /*1efe0*/  ULDC.64 UR4, c[0x0][0xc00] ;  /* 0x0003000000047ab9 */ /* 0x000fe20000000a00 */
[----:B------:R-:W-:Y:S01]  /*1eff0*/  F2FP.BF16.F32.PACK_AB R15, R56, R85 ;  /* 0x00000055380f723e */ /* 0x000fe200000010ff */
[----:B------:R-:W4:Y:S01]  /*1f000*/  LDL.LU R71, [R1+0x60] ;  /* 0x0000600001477983 */ /* 0x000f220000300800 */
[----:B------:R-:W-:Y:S01]  /*1f010*/  F2FP.BF16.F32.PACK_AB R25, R35, R34 ;  /* 0x000000222319723e */ /* 0x000fe200000010ff */
[----:B------:R-:W-:Y:S01]  /*1f020*/  ULDC.64 UR6, c[0x0][0xc08] ;  /* 0x0003020000067ab9 */ /* 0x000fe20000000a00 */
[----:B------:R-:W-:Y:S01]  /*1f030*/  F2FP.BF16.F32.PACK_AB R27, R93, R89 ;  /* 0x000000595d1b723e */ /* 0x000fe200000010ff */
[----:B------:R-:W4:Y:S01]  /*1f040*/  LDL.LU R2, [R1+0x64] ;  /* 0x0000640001027983 */ /* 0x000f220000300800 */
[----:B------:R-:W-:Y:S01]  /*1f050*/  F2FP.BF16.F32.PACK_AB R29, R37, R36 ;  /* 0x00000024251d723e */ /* 0x000fe200000010ff */
[----:B------:R-:W0:Y:S02]  /*1f060*/  LDC R107, c[0x0][0xbe8] ;  /* 0x0002fa00ff6b7b82 */ /* 0x000e240000000800 */
[----:B------:R-:W4:Y:S04]  /*1f070*/  LDL.LU R102, [R1+0x68] ;  /* 0x0000680001667983 */ /* 0x000f280000300800 */
[----:B------:R-:W4:Y:S04]  /*1f080*/  LDL.LU R98, [R1+0x6c] ;  /* 0x00006c0001627983 */ /* 0x000f280000300800 */
[----:B------:R-:W2:Y:S04]  /*1f090*/  LDL R120, [R1+0x18] ;  /* 0x0000180001787983 */ /* 0x000ea80000100800 */
[----:B------:R-:W2:Y:S04]  /*1f0a0*/  LDL R119, [R1+0x24] ;  /* 0x0000240001777983 */ /* 0x000ea80000100800 */
[----:B------:R-:W3:Y:S04]  /*1f0b0*/  LDL R118, [R1+0x20] ;  /* 0x0000200001767983 */ /* 0x000ee80000100800 */
[----:B------:R-:W3:Y:S04]  /*1f0c0*/  LDL R117, [R1+0x28] ;  /* 0x0000280001757983 */ /* 0x000ee80000100800 */
[----:B------:R-:W4:Y:S04]  /*1f0d0*/  LDL R114, [R1+0x10] ;  /* 0x0000100001727983 */ /* 0x000f280000100800 */
[----:B------:R-:W4:Y:S04]  /*1f0e0*/  LDL R110, [R1+0xc] ;  /* 0x00000c00016e7983 */ /* 0x000f280000100800 */
[----:B------:R-:W4:Y:S01]  /*1f0f0*/  LDL R109, [R1+0x14] ;  /* 0x00001400016d7983 */ /* 0x000f220000100800 */
[----:B------:R-:W-:-:S02]  /*1f100*/  F2FP.BF16.F32.PACK_AB R30, R195, R201 ;  /* 0x000000c9c31e723e */ /* 0x000fc400000010ff */
[----:B------:R-:W-:Y:S01]  /*1f110*/  F2FP.BF16.F32.PACK_AB R31, R97, R40 ;  /* 0x00000028611f723e */ /* 0x000fe200000010ff */
[----:B------:R-:W4:Y:S04]  /*1f120*/  LDL.LU R94, [R1+0x70] ;  /* 0x00007000015e7983 */ /* 0x000f280000300800 */
[----:B------:R-:W4:Y:S01]  /*1f130*/  LDL.LU R86, [R1+0x74] ;  /* 0x0000740001567983 */ /* 0x000f220000300800 */
[----:B------:R-:W-:Y:S01]  /*1f140*/  BAR.SYNC.DEFER_BLOCKING 0x1, 0x100 ;  /* 0x0044000000007b1d */ /* 0x000fe20000010000 */
[----:B--2---:R-:W-:Y:S02]  /*1f150*/  F2FP.BF16.F32.PACK_AB R12, R120, R119 ;  /* 0x00000077780c723e */ /* 0x004fe400000010ff */
[----:B---3--:R-:W-:-:S05]  /*1f160*/  F2FP.BF16.F32.PACK_AB R14, R118, R117 ;  /* 0x00000075760e723e */ /* 0x008fca00000010ff */
[----:B------:R1:W-:Y:S01]  /*1f170*/  STSM.16.M88.4 [R24], R12 ;  /* 0x0000000c18007844 */ /* 0x0003e20000000200 */
[----:B----4-:R-:W-:Y:S02]  /*1f180*/  F2FP.BF16.F32.PACK_AB R26, R110, R109 ;  /* 0x0000006d6e1a723e */ /* 0x010fe400000010ff */
[----:B-1----:R-:W-:-:S05]  /*1f190*/  F2FP.BF16.F32.PACK_AB R24, R204, R114 ;  /* 0x00000072cc18723e */ /* 0x002fca00000010ff */
[----:B------:R1:W-:Y:S01]  /*1f1a0*/  STSM.16.M88.4 [R28], R24 ;  /* 0x000000181c007844 */ /* 0x0003e20000000200 */
[----:B------:R-:W-:Y:S02]  /*1f1b0*/  F2FP.BF16.F32.PACK_AB R12, R187, R189 ;  /* 0x000000bdbb0c723e */ /* 0x000fe400000010ff */
[----:B------:R-:W-:Y:S02]  /*1f1c0*/  F2FP.BF16.F32.PACK_AB R13, R39, R38 ;  /* 0x00000026270d723e */ /* 0x000fe400000010ff */
[----:B------:R-:W-:Y:S02]  /*1f1d0*/  F2FP.BF16.F32.PACK_AB R14, R188, R190 ;  /* 0x000000bebc0e723e */ /* 0x000fe400000010ff */
[----:B-1----:R-:W-:-:S05]  /*1f1e0*/  F2FP.BF16.F32.PACK_AB R28, R191, R197 ;  /* 0x000000c5bf1c723e */ /* 0x002fca00000010ff */
[----:B------:R1:W-:Y:S01]  /*1f1f0*/  STSM.16.M88.4 [R71], R28 ;  /* 0x0000001c47007844 */ /* 0x0003e20000000200 */
[----:B------:R-:W-:-:S05]  /*1f200*/  F2FP.BF16.F32.PACK_AB R15, R50, R51 ;  /* 0x00000033320f723e */ /* 0x000fca00000010ff */
[----:B------:R2:W-:Y:S04]  /*1f210*/  STSM.16.M88.4 [R2], R12 ;  /* 0x0000000c02007844 */ /* 0x0005e80000000200 */
[----:B-1----:R-:W3:Y:S04]  /*1f220*/  LDL.LU R71, [R1+0x78] ;  /* 0x0000780001477983 */ /* 0x002ee80000300800 */
[----:B--2---:R-:W2:Y:S01]  /*1f230*/  LDL.LU R2, [R1+0x7c] ;  /* 0x00007c0001027983 */ /* 0x004ea20000300800 */
[----:B------:R-:W-:Y:S02]  /*1f240*/  F2FP.BF16.F32.PACK_AB R24, R183, R185 ;  /* 0x000000b9b718723e */ /* 0x000fe400000010ff */
[----:B------:R-:W-:-:S02]  /*1f250*/  F2FP.BF16.F32.PACK_AB R25, R42, R41 ;  /* 0x000000292a19723e */ /* 0x000fc400000010ff */
[----:B------:R-:W-:Y:S02]  /*1f260*/  F2FP.BF16.F32.PACK_AB R26, R184, R186 ;  /* 0x000000bab81a723e */ /* 0x000fe400000010ff */
[----:B------:R-:W-:Y:S02]  /*1f270*/  F2FP.BF16.F32.PACK_AB R27, R58, R54 ;  /* 0x000000363a1b723e */ /* 0x000fe400000010ff */
[----:B------:R-:W-:Y:S02]  /*1f280*/  F2FP.BF16.F32.PACK_AB R28, R180, R182 ;  /* 0x000000b6b41c723e */ /* 0x000fe400000010ff */
[----:B------:R-:W-:Y:S02]  /*1f290*/  F2FP.BF16.F32.PACK_AB R29, R44, R43 ;  /* 0x0000002b2c1d723e */ /* 0x000fe400000010ff */
[----:B------:R-:W-:Y:S02]  /*1f2a0*/  F2FP.BF16.F32.PACK_AB R30, R179, R181 ;  /* 0x000000b5b31e723e */ /* 0x000fe400000010ff */
[----:B------:R-:W-:Y:S01]  /*1f2b0*/  F2FP.BF16.F32.PACK_AB R31, R66, R62 ;  /* 0x0000003e421f723e */ /* 0x000fe200000010ff */
[----:B------:R1:W-:Y:S01]  /*1f2c0*/  STSM.16.M88.4 [R102], R24 ;  /* 0x0000001866007844 */ /* 0x0003e20000000200 */
[----:B------:R-:W-:-:S02]  /*1f2d0*/  F2FP.BF16.F32.PACK_AB R12, R176, R178 ;  /* 0x000000b2b00c723e */ /* 0x000fc400000010ff */
[----:B------:R-:W-:Y:S01]  /*1f2e0*/  F2FP.BF16.F32.PACK_AB R13, R46, R45 ;  /* 0x0000002d2e0d723e */ /* 0x000fe200000010ff */
[----:B------:R4:W-:Y:S01]  /*1f2f0*/  STSM.16.M88.4 [R98], R28 ;  /* 0x0000001c62007844 */ /* 0x0009e20000000200 */
[----:B------:R-:W-:Y:S02]  /*1f300*/  F2FP.BF16.F32.PACK_AB R14, R175, R177 ;  /* 0x000000b1af0e723e */ /* 0x000fe400000010ff */
[----:B------:R-:W-:-:S05]  /*1f310*/  F2FP.BF16.F32.PACK_AB R15, R74, R75 ;  /* 0x0000004b4a0f723e */ /* 0x000fca00000010ff */
[----:B------:R0:W-:Y:S04]  /*1f320*/  STSM.16.M88.4 [R94], R12 ;  /* 0x0000000c5e007844 */ /* 0x0001e80000000200 */
[----:B-1----:R-:W2:Y:S01]  /*1f330*/  LDL.LU R102, [R1+0x80] ;  /* 0x0000800001667983 */ /* 0x002ea20000300800 */
[----:B------:R-:W-:Y:S02]  /*1f340*/  F2FP.BF16.F32.PACK_AB R24, R172, R174 ;  /* 0x000000aeac18723e */ /* 0x000fe400000010ff */
[----:B------:R-:W-:Y:S01]  /*1f350*/  F2FP.BF16.F32.PACK_AB R25, R48, R47 ;  /* 0x0000002f3019723e */ /* 0x000fe200000010ff */
[----:B----4-:R-:W4:Y:S01]  /*1f360*/  LDL.LU R98, [R1+0x84] ;  /* 0x0000840001627983 */ /* 0x010f220000300800 */
[----:B------:R-:W-:Y:S02]  /*1f370*/  F2FP.BF16.F32.PACK_AB R26, R171, R173 ;  /* 0x000000adab1a723e */ /* 0x000fe400000010ff */
[----:B------:R-:W-:-:S02]  /*1f380*/  F2FP.BF16.F32.PACK_AB R27, R79, R113 ;  /* 0x000000714f1b723e */ /* 0x000fc400000010ff */
[----:B------:R-:W-:Y:S02]  /*1f390*/  F2FP.BF16.F32.PACK_AB R28, R168, R170 ;  /* 0x000000aaa81c723e */ /* 0x000fe400000010ff */
[----:B------:R-:W-:Y:S01]  /*1f3a0*/  F2FP.BF16.F32.PACK_AB R29, R52, R49 ;  /* 0x00000031341d723e */ /* 0x000fe200000010ff */
[----:B0-----:R-:W4:Y:S01]  /*1f3b0*/  LDL.LU R94, [R1+0x88] ;  /* 0x00008800015e7983 */ /* 0x001f220000300800 */
[----:B------:R-:W-:Y:S02]  /*1f3c0*/  F2FP.BF16.F32.PACK_AB R30, R167, R169 ;  /* 0x000000a9a71e723e */ /* 0x000fe400000010ff */
[----:B------:R-:W-:Y:S01]  /*1f3d0*/  F2FP.BF16.F32.PACK_AB R31, R82, R121 ;  /* 0x00000079521f723e */ /* 0x000fe200000010ff */
[----:B------:R0:W-:Y:S01]  /*1f3e0*/  STSM.16.M88.4 [R86], R24 ;  /* 0x0000001856007844 */ /* 0x0001e20000000200 */
[----:B------:R-:W-:Y:S02]  /*1f3f0*/  F2FP.BF16.F32.PACK_AB R12, R164, R166 ;  /* 0x000000a6a40c723e */ /* 0x000fe400000010ff */
[----:B------:R-:W-:-:S02]  /*1f400*/  F2FP.BF16.F32.PACK_AB R13, R55, R53 ;  /* 0x00000035370d723e */ /* 0x000fc400000010ff */
[----:B------:R-:W-:Y:S02]  /*1f410*/  F2FP.BF16.F32.PACK_AB R14, R147, R165 ;  /* 0x000000a5930e723e */ /* 0x000fe400000010ff */
[----:B------:R-:W-:Y:S01]  /*1f420*/  F2FP.BF16.F32.PACK_AB R15, R87, R83 ;  /* 0x00000053570f723e */ /* 0x000fe200000010ff */
[----:B0-----:R-:W4:Y:S04]  /*1f430*/  LDL.LU R86, [R1+0x8c] ;  /* 0x00008c0001567983 */ /* 0x001f280000300800 */
[----:B---3--:R0:W-:Y:S04]  /*1f440*/  STSM.16.M88.4 [R71], R28 ;  /* 0x0000001c47007844 */ /* 0x0081e80000000200 */
[----:B--2---:R1:W-:Y:S04]  /*1f450*/  STSM.16.M88.4 [R2], R12 ;  /* 0x0000000c02007844 */ /* 0x0043e80000000200 */
[----:B0-----:R-:W2:Y:S04]  /*1f460*/  LDL.LU R71, [R1+0x90] ;  /* 0x0000900001477983 */ /* 0x001ea80000300800 */
[----:B-1----:R-:W3:Y:S01]  /*1f470*/  LDL.LU R2, [R1+0x94] ;  /* 0x0000940001027983 */ /* 0x002ee20000300800 */
[----:B------:R-:W-:-:S02]  /*1f480*/  F2FP.BF16.F32.PACK_AB R24, R96, R100 ;  /* 0x000000646018723e */ /* 0x000fc400000010ff */
[----:B------:R-:W-:Y:S02]  /*1f490*/  F2FP.BF16.F32.PACK_AB R25, R60, R59 ;  /* 0x0000003b3c19723e */ /* 0x000fe400000010ff */
[----:B------:R-:W-:Y:S02]  /*1f4a0*/  F2FP.BF16.F32.PACK_AB R26, R108, R104 ;  /* 0x000000686c1a723e */ /* 0x000fe400000010ff */
[----:B------:R-:W-:Y:S02]  /*1f4b0*/  F2FP.BF16.F32.PACK_AB R27, R90, R106 ;  /* 0x0000006a5a1b723e */ /* 0x000fe400000010ff */
[----:B------:R-:W-:Y:S02]  /*1f4c0*/  F2FP.BF16.F32.PACK_AB R28, R88, R92 ;  /* 0x0000005c581c723e */ /* 0x000fe400000010ff */
[----:B------:R-:W-:Y:S02]  /*1f4d0*/  F2FP.BF16.F32.PACK_AB R29, R67, R63 ;  /* 0x0000003f431d723e */ /* 0x000fe400000010ff */
[----:B------:R-:W-:-:S02]  /*1f4e0*/  F2FP.BF16.F32.PACK_AB R30, R116, R112 ;  /* 0x00000070741e723e */ /* 0x000fc400000010ff */
[----:B------:R-:W-:Y:S01]  /*1f4f0*/  F2FP.BF16.F32.PACK_AB R31, R91, R111 ;  /* 0x0000006f5b1f723e */ /* 0x000fe200000010ff */
[----:B------:R0:W-:Y:S01]  /*1f500*/  STSM.16.M88.4 [R102], R24 ;  /* 0x0000001866007844 */ /* 0x0001e20000000200 */
[----:B------:R-:W-:Y:S02]  /*1f510*/  F2FP.BF16.F32.PACK_AB R12, R4, R3 ;  /* 0x00000003040c723e */ /* 0x000fe400000010ff */
[----:B------:R-:W-:Y:S01]  /*1f520*/  F2FP.BF16.F32.PACK_AB R13, R72, R68 ;  /* 0x00000044480d723e */ /* 0x000fe200000010ff */
[----:B----4-:R1:W-:Y:S01]  /*1f530*/  STSM.16.M88.4 [R98], R28 ;  /* 0x0000001c62007844 */ /* 0x0103e20000000200 */
[----:B------:R-:W-:Y:S02]  /*1f540*/  F2FP.BF16.F32.PACK_AB R14, R61, R57 ;  /* 0x000000393d0e723e */ /* 0x000fe400000010ff */
[----:B------:R-:W-:-:S05]  /*1f550*/  F2FP.BF16.F32.PACK_AB R15, R95, R115 ;  /* 0x000000735f0f723e */ /* 0x000fca00000010ff */
[----:B------:R4:W-:Y:S01]  /*1f560*/  STSM.16.M88.4 [R94], R12 ;  /* 0x0000000c5e007844 */ /* 0x0009e20000000200 */
[----:B0-----:R-:W-:Y:S02]  /*1f570*/  F2FP.BF16.F32.PACK_AB R24, R6, R5 ;  /* 0x000000050618723e */ /* 0x001fe400000010ff */
[----:B------:R-:W-:Y:S02]  /*1f580*/  F2FP.BF16.F32.PACK_AB R25, R78, R76 ;  /* 0x0000004c4e19723e */ /* 0x000fe400000010ff */
[----:B------:R-:W-:Y:S02]  /*1f590*/  F2FP.BF16.F32.PACK_AB R26, R65, R64 ;  /* 0x00000040411a723e */ /* 0x000fe400000010ff */
[----:B------:R-:W-:Y:S02]  /*1f5a0*/  F2FP.BF16.F32.PACK_AB R27, R99, R122 ;  /* 0x0000007a631b723e */ /* 0x000fe400000010ff */
[----:B-1----:R-:W-:Y:S02]  /*1f5b0*/  F2FP.BF16.F32.PACK_AB R28, R8, R7 ;  /* 0x00000007081c723e */ /* 0x002fe400000010ff */
[----:B------:R-:W-:-:S02]  /*1f5c0*/  F2FP.BF16.F32.PACK_AB R29, R84, R80 ;  /* 0x00000050541d723e */ /* 0x000fc400000010ff */
[----:B------:R-:W-:Y:S02]  /*1f5d0*/  F2FP.BF16.F32.PACK_AB R30, R73, R69 ;  /* 0x00000045491e723e */ /* 0x000fe400000010ff */
[----:B------:R-:W-:Y:S01]  /*1f5e0*/  F2FP.BF16.F32.PACK_AB R31, R101, R127 ;  /* 0x0000007f651f723e */ /* 0x000fe200000010ff */
[----:B------:R0:W-:Y:S01]  /*1f5f0*/  STSM.16.M88.4 [R86], R24 ;  /* 0x0000001856007844 */ /* 0x0001e20000000200 */
[----:B----4-:R-:W-:Y:S02]  /*1f600*/  F2FP.BF16.F32.PACK_AB R12, R10, R9 ;  /* 0x000000090a0c723e */ /* 0x010fe400000010ff */
[----:B------:R-:W-:Y:S02]  /*1f610*/  F2FP.BF16.F32.PACK_AB R14, R81, R77 ;  /* 0x0000004d510e723e */ /* 0x000fe400000010ff */
[----:B0-----:R-:W-:Y:S02]  /*1f620*/  SEL R24, R70, R0, P0 ;  /* 0x0000000046187207 */ /* 0x001fe40000000000 */
[----:B------:R-:W-:-:S02]  /*1f630*/  SEL R70, R0, R70, P0 ;  /* 0x0000004600467207 */ /* 0x000fc40000000000 */
[----:B------:R-:W-:-:S04]  /*1f640*/  SEL R25, R103, R150, P0 ;  /* 0x0000009667197207 */ /* 0x000fc80000000000 */
[----:B------:R-:W-:Y:S02]  /*1f650*/  F2FP.BF16.F32.PACK_AB R13, R25, R24 ;  /* 0x00000018190d723e */ /* 0x000fe400000010ff */
[----:B------:R-:W-:-:S04]  /*1f660*/  ISETP.NE.U32.AND P3, PT, RZ, UR4, PT ;  /* 0x00000004ff007c0c */ /* 0x000fc8000bf65070 */
[----:B------:R-:W-:Y:S01]  /*1f670*/  ISETP.NE.AND.EX P3, PT, RZ, UR5, PT, P3 ;  /* 0x00000005ff007c0c */ /* 0x000fe2000bf65330 */
[----:B--2---:R0:W-:Y:S02]  /*1f680*/  STSM.16.M88.4 [R71], R28 ;  /* 0x0000001c47007844 */ /* 0x0041e40000000200 */
[----:B0-----:R-:W-:-:S04]  /*1f690*/  SEL R71, R150, R103, P0 ;  /* 0x0000006796477207 */ /* 0x001fc80000000000 */
[----:B------:R-:W-:-:S05]  /*1f6a0*/  F2FP.BF16.F32.PACK_AB R15, R71, R70 ;  /* 0x00000046470f723e */ /* 0x000fca00000010ff */
[----:B---3--:R0:W-:Y:S02]  /*1f6b0*/  STSM.16.M88.4 [R2], R12 ;  /* 0x0000000c02007844 */ /* 0x0081e40000000200 */
[----:B0-----:R-:W0:Y:S02]  /*1f6c0*/  LDC.64 R12, c[0x0][0xc00] ;  /* 0x00030000ff0c7b82 */ /* 0x001e240000000a00 */
[----:B0-----:R-:W-:-:S06]  /*1f6d0*/  IMAD.WIDE R12, R218, 0x4, R12 ;  /* 0x00000004da0c7825 */ /* 0x001fcc00078e020c */
[----:B------:R-:W-:Y:S06]  /*1f6e0*/  BAR.SYNC.DEFER_BLOCKING 0x1, 0x100 ;  /* 0x0044000000007b1d */ /* 0x000fec0000010000 */
[----:B------:R-:W5:Y:S01]  /*1f6f0*/  @P3 LDG.E R11, desc[UR46][R12.64] ;  /* 0x0000002e0c0b3981 */ /* 0x000f62000c1e1900 */
[----:B------:R-:W-:-:S04]  /*1f700*/  ISETP.NE.U32.AND P0, PT, RZ, UR6, PT ;  /* 0x00000006ff007c0c */ /* 0x000fc8000bf05070 */
[----:B------:R-:W-:-:S13]  /*1f710*/  ISETP.NE.AND.EX P0, PT, RZ, UR7, PT, P0 ;  /* 0x00000007ff007c0c */ /* 0x000fda000bf05300 */
[----:B------:R-:W0:Y:S01]  /*1f720*/  @P0 LDC.64 R14, c[0x0][0xc08] ;  /* 0x00030200ff0e0b82 */ /* 0x000e220000000a00 */
[----:B------:R-:W-:Y:S01]  /*1f730*/  ULDC UR6, c[0x0][0xa88] ;  /* 0x0002a20000067ab9 */ /* 0x000fe20000000800 */
[----:B------:R-:W-:Y:S01]  /*1f740*/  IMAD.MOV.U32 R30, RZ, RZ, 0x9b8 ;  /* 0x000009b8ff1e7424 */ /* 0x000fe200078e00ff */
[----:B------:R-:W-:Y:S01]  /*1f750*/  ISETP.GT.AND P1, PT, R217, 0x1, PT ;  /* 0x00000001d900780c */ /* 0x000fe20003f24270 */
[----:B------:R-:W-:-:S03]  /*1f760*/  IMAD.U32 R0, RZ, RZ, UR6 ;  /* 0x00000006ff007e24 */ /* 0x000fc6000f8e00ff */
[----:B------:R-:W-:-:S04]  /*1f770*/  SEL R30, R30, 0x978, P1 ;  /* 0x000009781e1e7807 */ /* 0x000fc80000800000 */
[----:B------:R1:W2:Y:S01]  /*1f780*/  LDC.64 R28, c[0x0][R30+0x218] ;  /* 0x000086001e1c7b82 */ /* 0x0002a20000000a00 */
[----:B0-----:R-:W-:-:S07]  /*1f790*/  @P0 IMAD.WIDE R14, R218, 0x4, R14 ;  /* 0x00000004da0e0825 */ /* 0x001fce00078e020e */
[----:B------:R1:W0:Y:S01]  /*1f7a0*/  LDC.64 R26, c[0x0][R30+0x228] ;  /* 0x00008a001e1a7b82 */ /* 0x0002220000000a00 */
[----:B------:R3:W5:Y:S07]  /*1f7b0*/  @P0 LDG.E R0, desc[UR46][R14.64] ;  /* 0x0000002e0e000981 */ /* 0x00076e000c1e1900 */
[----:B---3--:R1:W3:Y:S01]  /*1f7c0*/  LDC.64 R14, c[0x0][R30+0x220] ;  /* 0x000088001e0e7b82 */ /* 0x0082e20000000a00 */
[----:B------:R-:W-:-:S13]  /*1f7d0*/  ISETP.NE.AND P2, PT, R107, 0x1, PT ;  /* 0x000000016b00780c */ /* 0x000fda0003f45270 */
[----:B------:R-:W4:Y:S08]  /*1f7e0*/  @P2 LDC R2, c[0x0][0xbec] ;  /* 0x0002fb00ff022b82 */ /* 0x000f300000000800 */
[----:B------:R-:W0:Y:S01]  /*1f7f0*/  @P2 LDC R31, c[0x0][0xbf0] ;  /* 0x0002fc00ff1f2b82 */ /* 0x000e220000000800 */
[----:B-12---:R-:W-:Y:S05]  /*1f800*/  @P0 BRA `(.L_x_1624) ;  /* 0x0000000000100947 */ /* 0x006fea0003800000 */
[----:B------:R-:W-:Y:S05]  /*1f810*/  @!P3 BRA `(.L_x_1624) ;  /* 0x00000000000cb947 */ /* 0x000fea0003800000 */
[----:B-----5:R-:W2:Y:S04]  /*1f820*/  LDG.E R0, desc[UR46][R12.64] ;  /* 0x0000002e0c007981 */ /* 0x020ea8000c1e1900 */
[----:B------:R-:W2:Y:S02]  /*1f830*/  LDG.E R12, desc[UR46][R12.64+0x4] ;  /* 0x0000042e0c0c7981 */ /* 0x000ea4000c1e1900 */
[----:B--2---:R-:W-:-:S07]  /*1f840*/  IMAD.IADD R0, R12, 0x1, -R0 ;  /* 0x000000010c007824 */ /* 0x004fce00078e0a00 */
.L_x_1624:
[----:B------:R-:W2:Y:S04]  /*1f850*/  LDL R124, [R1+0xa8] ;  /* 0x0000a800017c7983 */ /* 0x000ea80000100800 */
[----:B------:R-:W2:Y:S01]  /*1f860*/  LDL R123, [R1+0x98] ;  /* 0x00009800017b7983 */ /* 0x000ea20000100800 */
[----:B------:R-:W-:Y:S01]  /*1f870*/  IMAD.IADD R98, R202, 0x1, R199 ;  /* 0x00000001ca627824 */ /* 0x000fe200078e02c7 */
[----:B------:R-:W-:Y:S01]  /*1f880*/  ISETP.NE.U32.AND P0, PT, RZ, UR4, PT ;  /* 0x00000004ff007c0c */ /* 0x000fe2000bf05070 */
[----:B------:R-:W-:Y:S01]  /*1f890*/  IMAD R102, R29, R211, RZ ;  /* 0x000000d31d667224 */ /* 0x000fe200078e02ff */
[----:B------:R-:W-:Y:S01]  /*1f8a0*/  SEL R105, R222, RZ, P1 ;  /* 0x000000ffde697207 */ /* 0x000fe20000800000 */
[----:B----4-:R-:W-:Y:S01]  /*1f8b0*/  @P2 IMAD.HI.U32 R12, R98, R2, RZ ;  /* 0x00000002620c2227 */ /* 0x010fe200078e00ff */
[----:B------:R-:W-:-:S03]  /*1f8c0*/  ISETP.NE.AND.EX P0, PT, RZ, UR5, PT, P0 ;  /* 0x00000005ff007c0c */ /* 0x000fc6000bf05300 */
[----:B------:R-:W-:Y:S01]  /*1f8d0*/  IMAD.MOV.U32 R2, RZ, RZ, R98 ;  /* 0x000000ffff027224 */ /* 0x000fe200078e0062 */
[----:B0-----:R-:W-:Y:S01]  /*1f8e0*/  @P2 SHF.R.U32.HI R2, RZ, R31, R12 ;  /* 0x0000001fff022219 */ /* 0x001fe2000001160c */
[----:B------:R-:W-:Y:S01]  /*1f8f0*/  IMAD.WIDE.U32 R28, R28, R211, RZ ;  /* 0x000000d31c1c7225 */ /* 0x000fe200078e00ff */
[----:B------:R-:W-:Y:S01]  /*1f900*/  SHF.R.S32.HI R31, RZ, 0x1f, R218 ;  /* 0x0000001fff1f7819 */ /* 0x000fe200000114da */
[----:B------:R0:W1:Y:S01]  /*1f910*/  LDC.64 R12, c[0x0][R30+0x210] ;  /* 0x000084001e0c7b82 */ /* 0x0000620000000a00 */
[----:B------:R-:W-:Y:S01]  /*1f920*/  SEL R86, R218, RZ, !P0 ;  /* 0x000000ffda567207 */ /* 0x000fe20004000000 */
[-C--:B------:R-:W-:Y:S01]  /*1f930*/  IMAD R103, R27, R105.reuse, RZ ;  /* 0x000000691b677224 */ /* 0x080fe200078e02ff */
[----:B------:R-:W-:Y:S01]  /*1f940*/  SEL R31, R31, RZ, !P0 ;  /* 0x000000ff1f1f7207 */ /* 0x000fe20004000000 */
[----:B------:R-:W-:-:S04]  /*1f950*/  IMAD.WIDE.U32 R26, R26, R105, RZ ;  /* 0x000000691a1a7225 */ /* 0x000fc800078e00ff */
[-C--:B---3--:R-:W-:Y:S02]  /*1f960*/  IMAD R94, R15, R86.reuse, RZ ;  /* 0x000000560f5e7224 */ /* 0x088fe400078e02ff */
[----:B------:R-:W-:Y:S02]  /*1f970*/  IMAD.IADD R102, R29, 0x1, R102 ;  /* 0x000000011d667824 */ /* 0x000fe400078e0266 */
[C---:B------:R-:W-:Y:S02]  /*1f980*/  IMAD R94, R14.reuse, R31, R94 ;  /* 0x0000001f0e5e7224 */ /* 0x040fe400078e025e */
[----:B0-----:R-:W0:Y:S01]  /*1f990*/  LDC.64 R30, c[0x0][0xba8] ;  /* 0x0002ea00ff1e7b82 */ /* 0x001e220000000a00 */
[----:B------:R-:W-:-:S04]  /*1f9a0*/  IMAD.WIDE.U32 R14, R14, R86, RZ ;  /* 0x000000560e0e7225 */ /* 0x000fc800078e00ff */
[----:B------:R-:W-:Y:S01]  /*1f9b0*/  IMAD.IADD R15, R15, 0x1, R94 ;  /* 0x000000010f0f7824 */ /* 0x000fe200078e025e */
[----:B-----5:R-:W-:Y:S01]  /*1f9c0*/  IADD3 R14, P0, P3, R14, R28, R11 ;  /* 0x0000001c0e0e7210 */ /* 0x020fe20007b1e00b */
[----:B------:R-:W-:Y:S01]  /*1f9d0*/  IMAD.IADD R103, R27, 0x1, R103 ;  /* 0x000000011b677824 */ /* 0x000fe200078e0267 */
[----:B------:R-:W-:Y:S01]  /*1f9e0*/  SHF.R.S32.HI R94, RZ, 0x1f, R11 ;  /* 0x0000001fff5e7819 */ /* 0x000fe2000001140b */
[----:B------:R-:W-:Y:S01]  /*1f9f0*/  IMAD R0, R0, R107, RZ ;  /* 0x0000006b00007224 */ /* 0x000fe200078e02ff */
[----:B------:R-:W-:Y:S02]  /*1fa00*/  IADD3 R26, P4, P5, R2, R14, R26 ;  /* 0x0000000e021a7210 */ /* 0x000fe40007d9e01a */
[----:B------:R-:W-:Y:S02]  /*1fa10*/  IADD3.X R15, R15, R102, R94, P0, P3 ;  /* 0x000000660f0f7210 */ /* 0x000fe400007e645e */
[----:B------:R-:W-:-:S04]  /*1fa20*/  SHF.R.S32.HI R14, RZ, 0x1f, R2 ;  /* 0x0000001fff0e7819 */ /* 0x000fc80000011402 */
[----:B------:R-:W-:Y:S01]  /*1fa30*/  IADD3.X R27, R14, R15, R103, P4, P5 ;  /* 0x0000000f0e1b7210 */ /* 0x000fe200027ea467 */
[----:B------:R-:W-:-:S04]  /*1fa40*/  IMAD.MOV R14, RZ, RZ, -R2 ;  /* 0x000000ffff0e7224 */ /* 0x000fc800078e0a02 */
[----:B------:R-:W-:Y:S01]  /*1fa50*/  IMAD R14, R107, R14, R98 ;  /* 0x0000000e6b0e7224 */ /* 0x000fe200078e0262 */
[----:B0-----:R-:W0:Y:S04]  /*1fa60*/  @!P1 LDC R30, c[0x0][0xb50] ;  /* 0x0002d400ff1e9b82 */ /* 0x001e280000000800 */
[----:B------:R-:W-:-:S04]  /*1fa70*/  SHF.R.S32.HI R2, RZ, 0x1f, R14 ;  /* 0x0000001fff027819 */ /* 0x000fc8000001140e */
[----:B------:R-:W3:Y:S01]  /*1fa80*/  @!P1 LDC R31, c[0x0][0xb54] ;  /* 0x0002d500ff1f9b82 */ /* 0x000ee20000000800 */
[-C--:B-1----:R-:W-:Y:S02]  /*1fa90*/  IMAD R13, R13, R14.reuse, RZ ;  /* 0x0000000e0d0d7224 */ /* 0x082fe400078e02ff */
[----:B------:R-:W-:-:S04]  /*1faa0*/  IMAD.WIDE.U32 R26, R12, R14, R26 ;  /* 0x0000000e0c1a7225 */ /* 0x000fc800078e001a */
[----:B------:R-:W-:-:S04]  /*1fab0*/  IMAD R2, R12, R2, R13 ;  /* 0x000000020c027224 */ /* 0x000fc800078e020d */
[----:B------:R-:W-:Y:S01]  /*1fac0*/  IMAD.IADD R2, R27, 0x1, R2 ;  /* 0x000000011b027824 */ /* 0x000fe200078e0202 */
[----:B0-----:R-:W-:-:S05]  /*1fad0*/  LEA R30, P0, R26, R30, 0x2 ;  /* 0x0000001e1a1e7211 */ /* 0x001fca00078010ff */
[----:B------:R-:W-:Y:S01]  /*1fae0*/  SHFL.IDX PT, R12, R30, RZ, 0x1c1f ;  /* 0x001c1fff1e0c7589 */ /* 0x000fe200000e0000 */
[----:B---3--:R-:W-:-:S03]  /*1faf0*/  LEA.HI.X R2, R26, R31, R2, 0x2, P0 ;  /* 0x0000001f1a027211 */ /* 0x008fc600000f1402 */
[----:B------:R-:W-:Y:S04]  /*1fb00*/  SHFL.IDX PT, R14, R30, 0x1, 0x1c1f ;  /* 0x003c1f001e0e7f89 */ /* 0x000fe800000e0000 */
[----:B------:R-:W0:Y:S04]  /*1fb10*/  SHFL.IDX PT, R13, R2, RZ, 0x1c1f ;  /* 0x001c1fff020d7589 */ /* 0x000e2800000e0000 */
[----:B------:R1:W3:Y:S01]  /*1fb20*/  SHFL.IDX PT, R15, R2, 0x1, 0x1c1f ;  /* 0x003c1f00020f7f89 */ /* 0x0002e200000e0000 */
[----:B--2---:R-:W-:Y:S01]  /*1fb30*/  IMAD.IADD R26, R124, 0x1, R199 ;  /* 0x000000017c1a7824 */ /* 0x004fe200078e02c7 */
[----:B------:R-:W-:-:S03]  /*1fb40*/  LOP3.LUT P0, RZ, R123, 0x3, RZ, 0xc0, !PT ;  /* 0x000000037bff7812 */ /* 0x000fc6000780c0ff */
[C---:B-1----:R-:W-:Y:S01]  /*1fb50*/  VIADD R2, R26.reuse, 0x8 ;  /* 0x000000081a027836 */ /* 0x042fe20000000000 */
[----:B------:R-:W-:-:S04]  /*1fb60*/  ISETP.GE.OR P3, PT, R26, R0, P0 ;  /* 0x000000001a00720c */ /* 0x000fc80000766670 */
[----:B------:R-:W-:-:S09]  /*1fb70*/  ISETP.GE.OR P0, PT, R2, R0, P0 ;  /* 0x000000000200720c */ /* 0x000fd20000706670 */
[----:B0-----:R0:W-:Y:S04]  /*1fb80*/  @!P3 ST.E desc[UR46][R12.64], R163 ;  /* 0x000000a30c00b985 */ /* 0x0011e8000c10192e */
[----:B---3--:R0:W-:Y:S01]  /*1fb90*/  @!P0 ST.E desc[UR46][R14.64], R162 ;  /* 0x000000a20e008985 */ /* 0x0081e2000c10192e */
[----:B------:R-:W-:Y:S05]  /*1fba0*/  @P1 BRA `(.L_x_1625) ;  /* 0x0000000c00fc1947 */ /* 0x000fea0003800000 */
[----:B------:R-:W1:Y:S01]  /*1fbb0*/  S2R R123, SR_TID.X ;  /* 0x00000000007b7919 */ /* 0x000e620000002100 */
[----:B------:R-:W2:Y:S01]  /*1fbc0*/  @P2 LDC R10, c[0x0][0xbec] ;  /* 0x0002fb00ff0a2b82 */ /* 0x000ea20000000800 */
[----:B------:R-:W-:-:S07]  /*1fbd0*/  ULDC.64 UR4, c[0x0][0xaa0] ;  /* 0x0002a80000047ab9 */ /* 0x000fce0000000a00 */
[----:B0-----:R-:W0:Y:S01]  /*1fbe0*/  @P2 LDC R15, c[0x0][0xbf0] ;  /* 0x0002fc00ff0f2b82 */ /* 0x001e220000000800 */
[----:B-1----:R-:W-:-:S05]  /*1fbf0*/  VIADD R8, R123, 0xffffff80 ;  /* 0xffffff807b087836 */ /* 0x002fca0000000000 */
[----:B------:R-:W-:-:S04]  /*1fc00*/  SHF.R.S32.HI R3, RZ, 0x1f, R8 ;  /* 0x0000001fff037819 */ /* 0x000fc80000011408 */
[----:B------:R-:W-:-:S04]  /*1fc10*/  LEA.HI R3, R3, R8, RZ, 0x3 ;  /* 0x0000000803037211 */ /* 0x000fc800078f18ff */
[----:B------:R-:W-:-:S05]  /*1fc20*/  LOP3.LUT R3, R3, 0xfffffff8, RZ, 0xc0, !PT ;  /* 0xfffffff803037812 */ /* 0x000fca00078ec0ff */
[----:B------:R-:W-:-:S04]  /*1fc30*/  IMAD.IADD R8, R8, 0x1, -R3 ;  /* 0x0000000108087824 */ /* 0x000fc800078e0a03 */
[----:B------:R-:W-:-:S04]  /*1fc40*/  IMAD R3, R17, 0x8, R8 ;  /* 0x0000000811037824 */ /* 0x000fc800078e0208 */
[----:B------:R-:W-:-:S04]  /*1fc50*/  IMAD.SHL.U32 R3, R3, 0x8, RZ ;  /* 0x0000000803037824 */ /* 0x000fc800078e00ff */
[----:B------:R-:W-:-:S03]  /*1fc60*/  IMAD.WIDE R2, R3, 0x2, R32 ;  /* 0x0000000203027825 */ /* 0x000fc600078e0220 */
[C---:B------:R-:W-:Y:S02]  /*1fc70*/  IADD3 R25, P0, R2.reuse, 0x1000, RZ ;  /* 0x0000100002197810 */ /* 0x040fe40007f1e0ff */
[C---:B------:R-:W-:Y:S02]  /*1fc80*/  IADD3 R29, P1, R2.reuse, 0x2000, RZ ;  /* 0x00002000021d7810 */ /* 0x040fe40007f3e0ff */
[C---:B------:R-:W-:Y:S02]  /*1fc90*/  IADD3 R33, P3, R2.reuse, 0x3000, RZ ;  /* 0x0000300002217810 */ /* 0x040fe40007f7e0ff */
[C---:B------:R-:W-:Y:S02]  /*1fca0*/  IADD3 R37, P4, R2.reuse, 0x4000, RZ ;  /* 0x0000400002257810 */ /* 0x040fe40007f9e0ff */
[----:B------:R-:W-:Y:S02]  /*1fcb0*/  IADD3 R41, P5, R2, 0x5000, RZ ;  /* 0x0000500002297810 */ /* 0x000fe40007fbe0ff */
[----:B------:R-:W-:-:S02]  /*1fcc0*/  LOP3.LUT R24, R25, 0x380, RZ, 0xc0, !PT ;  /* 0x0000038019187812 */ /* 0x000fc400078ec0ff */
[----:B------:R-:W-:Y:S02]  /*1fcd0*/  LOP3.LUT R28, R29, 0x380, RZ, 0xc0, !PT ;  /* 0x000003801d1c7812 */ /* 0x000fe400078ec0ff */
[----:B------:R-:W-:Y:S02]  /*1fce0*/  LOP3.LUT R32, R33, 0x380, RZ, 0xc0, !PT ;  /* 0x0000038021207812 */ /* 0x000fe400078ec0ff */
[----:B------:R-:W-:Y:S02]  /*1fcf0*/  LOP3.LUT R36, R37, 0x380, RZ, 0xc0, !PT ;  /* 0x0000038025247812 */ /* 0x000fe400078ec0ff */
[----:B------:R-:W-:Y:S02]  /*1fd00*/  LOP3.LUT R40, R41, 0x380, RZ, 0xc0, !PT ;  /* 0x0000038029287812 */ /* 0x000fe400078ec0ff */
[----:B------:R-:W-:Y:S02]  /*1fd10*/  SHF.R.U64 R24, R24, 0x3, RZ ;  /* 0x0000000318187819 */ /* 0x000fe400000012ff */
[----:B------:R-:W-:-:S02]  /*1fd20*/  SHF.R.U64 R28, R28, 0x3, RZ ;  /* 0x000000031c1c7819 */ /* 0x000fc400000012ff */
        /* <DEDUP_REMOVED lines=13> */
[----:B------:R-:W-:Y:S01]  /*1fe00*/  IADD3 R45, P0, R2, 0x6000, RZ ;  /* 0x00006000022d7810 */ /* 0x000fe20007f1e0ff */
[----:B------:R-:W-:Y:S01]  /*1fe10*/  IMAD R94, R94, UR4, RZ ;  /* 0x000000045e5e7c24 */ /* 0x000fe2000f8e02ff */
[----:B------:R-:W-:Y:S01]  /*1fe20*/  IADD3 R49, P1, R2, 0x7000, RZ ;  /* 0x0000700002317810 */ /* 0x000fe20007f3e0ff */
[----:B------:R-:W-:Y:S01]  /*1fe30*/  IMAD R8, R8, 0x20, R17 ;  /* 0x0000002008087824 */ /* 0x000fe200078e0211 */
[C---:B------:R-:W-:Y:S01]  /*1fe40*/  IADD3 R53, P3, R2.reuse, 0x8000, RZ ;  /* 0x0000800002357810 */ /* 0x040fe20007f7e0ff */
[----:B------:R-:W5:Y:S01]  /*1fe50*/  LD.E.128 R24, desc[UR46][R24.64] ;  /* 0x0000002e18187980 */ /* 0x000f62000c101d00 */
[----:B------:R-:W-:-:S02]  /*1fe60*/  IADD3 R57, P4, R2, 0x9000, RZ ;  /* 0x0000900002397810 */ /* 0x000fc40007f9e0ff */
[----:B------:R-:W-:Y:S01]  /*1fe70*/  IADD3 R61, P5, R2, 0xa000, RZ ;  /* 0x0000a000023d7810 */ /* 0x000fe20007fbe0ff */
        /* <DEDUP_REMOVED lines=11> */
[----:B------:R-:W-:Y:S02]  /*1ff30*/  SHF.R.U64 R52, R52, 0x3, RZ ;  /* 0x0000000334347819 */ /* 0x000fe400000012ff */
[----:B------:R-:W-:Y:S02]  /*1ff40*/  SHF.R.U64 R56, R56, 0x3, RZ ;  /* 0x0000000338387819 */ /* 0x000fe400000012ff */
[----:B------:R-:W-:Y:S02]  /*1ff50*/  SHF.R.U64 R60, R60, 0x3, RZ ;  /* 0x000000033c3c7819 */ /* 0x000fe400000012ff */
[----:B------:R-:W-:Y:S01]  /*1ff60*/  LOP3.LUT R44, R44, R45, RZ, 0x3c, !PT ;  /* 0x0000002d2c2c7212 */ /* 0x000fe200078e3cff */
[----:B------:R-:W-:Y:S01]  /*1ff70*/  IMAD.X R45, RZ, RZ, R3, P0 ;  /* 0x000000ffff2d7224 */ /* 0x000fe200000e0603 */
[----:B------:R-:W-:-:S02]  /*1ff80*/  LOP3.LUT R48, R48, R49, RZ, 0x3c, !PT ;  /* 0x0000003130307212 */ /* 0x000fc400078e3cff */
[----:B------:R-:W-:Y:S01]  /*1ff90*/  LOP3.LUT R52, R52, R53, RZ, 0x3c, !PT ;  /* 0x0000003534347212 */ /* 0x000fe200078e3cff */
[--C-:B------:R-:W-:Y:S01]  /*1ffa0*/  IMAD.X R53, RZ, RZ, R3.reuse, P3 ;  /* 0x000000ffff357224 */ /* 0x100fe200018e0603 */
[----:B------:R-:W-:Y:S01]  /*1ffb0*/  LOP3.LUT R56, R56, R57, RZ, 0x3c, !PT ;  /* 0x0000003938387212 */ /* 0x000fe200078e3cff */
[--C-:B------:R-:W-:Y:S01]  /*1ffc0*/  IMAD.X R57, RZ, RZ, R3.reuse, P4 ;  /* 0x000000ffff397224 */ /* 0x100fe200020e0603 */
[----:B------:R-:W-:Y:S01]  /*1ffd0*/  LOP3.LUT R60, R60, R61, RZ, 0x3c, !PT ;  /* 0x0000003d3c3c7212 */ /* 0x000fe200078e3cff */
[----:B------:R-:W-:Y:S01]  /*1ffe0*/  IMAD.X R61, RZ, RZ, R3, P5 ;  /* 0x000000ffff3d7224 */ /* 0x000fe200028e0603 */
[----:B------:R-:W-:Y:S02]  /*1fff0*/  IADD3.X R49, RZ, R3, RZ, P1, !PT ;  /* 0x00000003ff317210 */ /* 0x000fe40000ffe4ff */
[C---:B------:R-:W-:Y:S01]  /*20000*/  LOP3.LUT R9, R2.reuse, 0x380, RZ, 0xc0, !PT ;  /* 0x0000038002097812 */ /* 0x040fe200078ec0ff */
[----:B------:R-:W-:Y:S01]  /*20010*/  IMAD.IADD R13, R199, 0x1, R8 ;  /* 0x00000001c70d7824 */ /* 0x000fe200078e0208 */
[C---:B------:R-:W-:Y:S01]  /*20020*/  IADD3 R65, P0, R2.reuse, 0xb000, RZ ;  /* 0x0000b00002417810 */ /* 0x040fe20007f1e0ff */
[----:B------:R-:W5:Y:S01]  /*20030*/  LD.E.128 R44, desc[UR46][R44.64] ;  /* 0x0000002e2c2c7980 */ /* 0x000f62000c101d00 */
[----:B------:R-:W-:-:S02]  /*20040*/  IADD3 R69, P1, R2, 0xc000, RZ ;  /* 0x0000c00002457810 */ /* 0x000fc40007f3e0ff */
[C---:B------:R-:W-:Y:S01]  /*20050*/  IADD3 R73, P3, R2.reuse, 0xd000, RZ ;  /* 0x0000d00002497810 */ /* 0x040fe20007f7e0ff */
[----:B------:R-:W5:Y:S01]  /*20060*/  LD.E.128 R48, desc[UR46][R48.64] ;  /* 0x0000002e30307980 */ /* 0x000f62000c101d00 */
[C---:B------:R-:W-:Y:S02]  /*20070*/  IADD3 R77, P4, R2.reuse, 0xe000, RZ ;  /* 0x0000e000024d7810 */ /* 0x040fe40007f9e0ff */
[----:B------:R-:W-:Y:S01]  /*20080*/  IADD3 R7, P5, R2, 0xf000, RZ ;  /* 0x0000f00002077810 */ /* 0x000fe20007fbe0ff */
[----:B------:R-:W5:Y:S01]  /*20090*/  LD.E.128 R52, desc[UR46][R52.64] ;  /* 0x0000002e34347980 */ /* 0x000f62000c101d00 */
[----:B------:R-:W-:Y:S02]  /*200a0*/  LOP3.LUT R64, R65, 0x380, RZ, 0xc0, !PT ;  /* 0x0000038041407812 */ /* 0x000fe400078ec0ff */
[----:B------:R-:W-:Y:S01]  /*200b0*/  LOP3.LUT R68, R69, 0x380, RZ, 0xc0, !PT ;  /* 0x0000038045447812 */ /* 0x000fe200078ec0ff */
[----:B------:R-:W-:Y:S01]  /*200c0*/  IMAD.X R81, RZ, RZ, R3, P5 ;  /* 0x000000ffff517224 */ /* 0x000fe200028e0603 */
[----:B------:R-:W-:Y:S01]  /*200d0*/  LOP3.LUT R72, R73, 0x380, RZ, 0xc0, !PT ;  /* 0x0000038049487812 */ /* 0x000fe200078ec0ff */
[----:B------:R-:W5:Y:S01]  /*200e0*/  LD.E.128 R56, desc[UR46][R56.64] ;  /* 0x0000002e38387980 */ /* 0x000f62000c101d00 */
[----:B------:R-:W-:-:S02]  /*200f0*/  LOP3.LUT R76, R77, 0x380, RZ, 0xc0, !PT ;  /* 0x000003804d4c7812 */ /* 0x000fc400078ec0ff */
[----:B------:R-:W-:Y:S01]  /*20100*/  SHF.R.U64 R9, R9, 0x3, RZ ;  /* 0x0000000309097819 */ /* 0x000fe200000012ff */
[----:B------:R-:W5:Y:S01]  /*20110*/  LD.E.128 R60, desc[UR46][R60.64] ;  /* 0x0000002e3c3c7980 */ /* 0x000f62000c101d00 */
[----:B------:R-:W-:Y:S02]  /*20120*/  LOP3.LUT R5, R7, 0x380, RZ, 0xc0, !PT ;  /* 0x0000038007057812 */ /* 0x000fe400078ec0ff */
[----:B------:R-:W-:Y:S02]  /*20130*/  SHF.R.U64 R64, R64, 0x3, RZ ;  /* 0x0000000340407819 */ /* 0x000fe400000012ff */
[----:B------:R-:W-:Y:S02]  /*20140*/  SHF.R.U64 R68, R68, 0x3, RZ ;  /* 0x0000000344447819 */ /* 0x000fe400000012ff */
[----:B------:R-:W-:Y:S02]  /*20150*/  SHF.R.U64 R72, R72, 0x3, RZ ;  /* 0x0000000348487819 */ /* 0x000fe400000012ff */
[----:B------:R-:W-:-:S02]  /*20160*/  SHF.R.U64 R76, R76, 0x3, RZ ;  /* 0x000000034c4c7819 */ /* 0x000fc400000012ff */
[----:B------:R-:W-:Y:S02]  /*20170*/  LOP3.LUT R4, R9, R2, RZ, 0x3c, !PT ;  /* 0x0000000209047212 */ /* 0x000fe400078e3cff */
[----:B------:R-:W-:Y:S01]  /*20180*/  SHF.R.U64 R2, R5, 0x3, RZ ;  /* 0x0000000305027819 */ /* 0x000fe200000012ff */
[--C-:B------:R-:W-:Y:S01]  /*20190*/  IMAD.MOV.U32 R5, RZ, RZ, R3.reuse ;  /* 0x000000ffff057224 */ /* 0x100fe200078e0003 */
        /* <DEDUP_REMOVED lines=9> */
[C---:B------:R-:W-:Y:S01]  /*20230*/  IMAD R9, R11.reuse, UR5, R94 ;  /* 0x000000050b097c24 */ /* 0x040fe2000f8e025e */
[----:B------:R-:W5:Y:S01]  /*20240*/  LD.E.128 R4, desc[UR46][R4.64] ;  /* 0x0000002e04047980 */ /* 0x000f62000c101d00 */
[----:B------:R-:W-:Y:S01]  /*20250*/  IMAD.WIDE.U32 R2, R11, UR4, RZ ;  /* 0x000000040b027c25 */ /* 0x000fe2000f8e00ff */
[----:B------:R-:W-:-:S02]  /*20260*/  ULDC.64 UR4, c[0x0][0xae8] ;  /* 0x0002ba0000047ab9 */ /* 0x000fc40000000a00 */
[----:B------:R-:W5:Y:S01]  /*20270*/  LD.E.128 R64, desc[UR46][R64.64] ;  /* 0x0000002e40407980 */ /* 0x000f62000c101d00 */
[----:B------:R-:W-:Y:S02]  /*20280*/  IMAD.IADD R3, R3, 0x1, R9 ;  /* 0x0000000103037824 */ /* 0x000fe400078e0209 */
[----:B--2---:R-:W-:Y:S01]  /*20290*/  @P2 IMAD.HI.U32 R8, R13, R10, RZ ;  /* 0x0000000a0d082227 */ /* 0x004fe200078e00ff */
[----:B------:R-:W5:Y:S01]  /*202a0*/  LD.E.128 R68, desc[UR46][R68.64] ;  /* 0x0000002e44447980 */ /* 0x000f62000c101d00 */
[----:B------:R-:W-:Y:S02]  /*202b0*/  SHF.R.S32.HI R11, RZ, 0x1f, R86 ;  /* 0x0000001fff0b7819 */ /* 0x000fe40000011456 */
[C---:B------:R-:W-:Y:S01]  /*202c0*/  IMAD.WIDE.U32 R2, R211.reuse, UR4, R2 ;  /* 0x00000004d3027c25 */ /* 0x040fe2000f8e0002 */
        /* <DEDUP_REMOVED lines=8> */
[----:B-1----:R-:W1:Y:S01]  /*20350*/  FENCE.VIEW.ASYNC.S ;  /* 0x00000000000073c6 */ /* 0x002e620000000000 */
[----:B------:R-:W-:Y:S01]  /*20360*/  IMAD R3, R211, UR5, R3 ;  /* 0x00000005d3037c24 */ /* 0x000fe2000f8e0203 */
[----:B------:R-:W-:Y:S01]  /*20370*/  ULDC.64 UR4, c[0x0][0xaf0] ;  /* 0x0002bc0000047ab9 */ /* 0x000fe20000000a00 */
[----:B------:R-:W-:Y:S01]  /*20380*/  IMAD.MOV.U32 R9, RZ, RZ, R13 ;  /* 0x000000ffff097224 */ /* 0x000fe200078e000d */
[----:B0-----:R-:W-:Y:S01]  /*20390*/  @P2 SHF.R.U32.HI R9, RZ, R15, R8 ;  /* 0x0000000fff092219 */ /* 0x001fe20000011608 */
[----:B------:R-:W-:-:S03]  /*203a0*/  IMAD R11, R11, UR4, RZ ;  /* 0x000000040b0b7c24 */ /* 0x000fc6000f8e02ff */
[----:B------:R-:W-:Y:S01]  /*203b0*/  SHF.R.S32.HI R8, RZ, 0x1f, R9 ;  /* 0x0000001fff087819 */ /* 0x000fe20000011409 */
[C---:B------:R-:W-:Y:S02]  /*203c0*/  IMAD R11, R86.reuse, UR5, R11 ;  /* 0x00000005560b7c24 */ /* 0x040fe4000f8e020b */
[----:B------:R-:W-:Y:S01]  /*203d0*/  IMAD.WIDE.U32 R2, R86, UR4, R2 ;  /* 0x0000000456027c25 */ /* 0x000fe2000f8e0002 */
[----:B------:R-:W-:-:S03]  /*203e0*/  ULDC.64 UR4, c[0x0][0xae0] ;  /* 0x0002b80000047ab9 */ /* 0x000fc60000000a00 */
[----:B------:R-:W-:Y:S02]  /*203f0*/  IMAD.MOV R12, RZ, RZ, -R9 ;  /* 0x000000ffff0c7224 */ /* 0x000fe400078e0a09 */
[----:B------:R-:W-:Y:S02]  /*20400*/  IMAD R10, R8, UR4, RZ ;  /* 0x00000004080a7c24 */ /* 0x000fe4000f8e02ff */
[----:B------:R-:W-:Y:S02]  /*20410*/  IMAD.IADD R3, R3, 0x1, R11 ;  /* 0x0000000103037824 */ /* 0x000fe400078e020b */
[----:B------:R-:W-:Y:S02]  /*20420*/  IMAD R107, R107, R12, R13 ;  /* 0x0000000c6b6b7224 */ /* 0x000fe400078e020d */
[----:B------:R-:W-:Y:S02]  /*20430*/  VIADD R8, R16, 0x28420 ;  /* 0x0002842010087836 */ /* 0x000fe40000000000 */
        /* <DEDUP_REMOVED lines=14> */
[----:B------:R-:W-:-:S03]  /*20520*/  IMAD.IADD R199, R17, 0x1, R199 ;  /* 0x0000000111c77824 */ /* 0x000fc600078e02c7 */
[----:B------:R-:W-:Y:S01]  /*20530*/  LEA.HI.X R84, R2, UR5, R3, 0x1, P0 ;  /* 0x0000000502547c11 */ /* 0x000fe200080f0c03 */
[----:B------:R-:W-:Y:S06]  /*20540*/  BRA.DIV UR4, `(.L_x_1626) ;  /* 0x0000010e04987947 */ /* 0x000fec000b800000 */
[----:B------:R0:W1:Y:S04]  /*20550*/  SHFL.IDX PT, R21, R84, RZ, 0x181f ;  /* 0x00181fff54157589 */ /* 0x00006800000e0000 */
[----:B------:R0:W2:Y:S02]  /*20560*/  SHFL.IDX PT, R14, R20, RZ, 0x181f ;  /* 0x00181fff140e7589 */ /* 0x0000a400000e0000 */
.L_x_1993:
[----:B------:R-:W-:Y:S01]  /*20570*/  ISETP.GE.AND P0, PT, R199, R0, PT ;  /* 0x00000000c700720c */ /* 0x000fe20003f06270 */
[----:B------:R-:W-:-:S12]  /*20580*/  BSSY B1, `(.L_x_1627) ;  /* 0x0000013000017945 */ /* 0x000fd80003800000 */
[----:B------:R-:W-:Y:S05]  /*20590*/  @P0 BRA `(.L_x_1628) ;  /* 0x0000000000440947 */ /* 0x000fea0003800000 */
[----:B------:R-:W-:Y:S02]  /*205a0*/  ULDC UR4, c[0x0][0xac8] ;  /* 0x0002b20000047ab9 */ /* 0x000fe40000000800 */
[----:B------:R-:W-:Y:S02]  /*205b0*/  ISETP.GE.AND P3, PT, R18, UR4, PT ;  /* 0x0000000412007c0c */ /* 0x000fe4000bf66270 */
[----:B------:R-:W-:Y:S02]  /*205c0*/  ISETP.GE.AND P2, PT, R194, UR4, PT ;  /* 0x00000004c2007c0c */ /* 0x000fe4000bf46270 */
[----:B------:R-:W-:Y:S02]  /*205d0*/  ISETP.GE.AND P1, PT, R208, UR4, PT ;  /* 0x00000004d0007c0c */ /* 0x000fe4000bf26270 */
[----:B------:R-:W-:-:S07]  /*205e0*/  ISETP.GE.AND P0, PT, R210, UR4, PT ;  /* 0x00000004d2007c0c */ /* 0x000fce000bf06270 */
[-C--:B--2---:R-:W-:Y:S02]  /*205f0*/  @!P3 LEA R2, P5, R18, R14.reuse, 0x1 ;  /* 0x0000000e1202b211 */ /* 0x084fe400078a08ff */
[-C--:B------:R-:W-:Y:S02]  /*20600*/  @!P2 LEA R8, P4, R194, R14.reuse, 0x1 ;  /* 0x0000000ec208a211 */ /* 0x080fe400078808ff */
[-C--:B-1----:R-:W-:Y:S02]  /*20610*/  @!P3 LEA.HI.X R3, R18, R21.reuse, R19, 0x1, P5 ;  /* 0x000000151203b211 */ /* 0x082fe400028f0c13 */
[-C--:B------:R-:W-:Y:S02]  /*20620*/  @!P1 LEA R10, P5, R208, R14.reuse, 0x1 ;  /* 0x0000000ed00a9211 */ /* 0x080fe400078a08ff */
[----:B------:R-:W-:Y:S01]  /*20630*/  @!P2 LEA.HI.X R9, R194, R21, R216, 0x1, P4 ;  /* 0x00000015c209a211 */ /* 0x000fe200020f0cd8 */
[----:B-----5:R3:W-:Y:S01]  /*20640*/  @!P3 ST.E.128 desc[UR46][R2.64], R4 ;  /* 0x000000040200b985 */ /* 0x0207e2000c101d2e */
[----:B------:R-:W-:-:S02]  /*20650*/  @!P0 LEA R12, P4, R210, R14, 0x1 ;  /* 0x0000000ed20c8211 */ /* 0x000fc400078808ff */
[-C--:B------:R-:W-:Y:S01]  /*20660*/  @!P1 LEA.HI.X R11, R208, R21.reuse, R221, 0x1, P5 ;  /* 0x00000015d00b9211 */ /* 0x080fe200028f0cdd */
[----:B------:R3:W-:Y:S01]  /*20670*/  @!P2 ST.E.128 desc[UR46][R8.64], R36 ;  /* 0x000000240800a985 */ /* 0x0007e2000c101d2e */
[----:B------:R-:W-:-:S03]  /*20680*/  @!P0 LEA.HI.X R13, R210, R21, R220, 0x1, P4 ;  /* 0x00000015d20d8211 */ /* 0x000fc600020f0cdc */
[----:B------:R3:W-:Y:S04]  /*20690*/  @!P1 ST.E.128 desc[UR46][R10.64], R52 ;  /* 0x000000340a009985 */ /* 0x0007e8000c101d2e */
[----:B------:R3:W-:Y:S02]  /*206a0*/  @!P0 ST.E.128 desc[UR46][R12.64], R68 ;  /* 0x000000440c008985 */ /* 0x0007e4000c101d2e */
.L_x_1628:
[----:B------:R-:W-:Y:S05]  /*206b0*/  BSYNC B1 ;  /* 0x0000000000017941 */ /* 0x000fea0003800000 */
.L_x_1627:
[----:B------:R-:W-:-:S03]  /*206c0*/  UMOV UR4, 0xffffffff ;  /* 0xffffffff00047882 */ /* 0x000fc60000000000 */
[----:B------:R-:W-:Y:S05]  /*206d0*/  BRA.DIV UR4, `(.L_x_1629) ;  /* 0x0000010e04687947 */ /* 0x000fea000b800000 */
[----:B---3--:R3:W4:Y:S04]  /*206e0*/  SHFL.IDX PT, R9, R84, 0x1, 0x181f ;  /* 0x00381f0054097f89 */ /* 0x00872800000e0000 */
[----:B--2---:R3:W2:Y:S02]  /*206f0*/  SHFL.IDX PT, R14, R20, 0x1, 0x181f ;  /* 0x00381f00140e7f89 */ /* 0x0046a400000e0000 */
.L_x_1997:
[----:B------:R-:W-:Y:S01]  /*20700*/  VIADD R3, R199, 0x20 ;  /* 0x00000020c7037836 */ /* 0x000fe20000000000 */
[----:B------:R-:W-:Y:S04]  /*20710*/  BSSY B1, `(.L_x_1630) ;  /* 0x0000014000017945 */ /* 0x000fe80003800000 */
[----:B------:R-:W-:-:S13]  /*20720*/  ISETP.GE.AND P0, PT, R3, R0, PT ;  /* 0x000000000300720c */ /* 0x000fda0003f06270 */
[----:B------:R-:W-:Y:S05]  /*20730*/  @P0 BRA `(.L_x_1631) ;  /* 0x0000000000440947 */ /* 0x000fea0003800000 */
[----:B------:R-:W-:Y:S02]  /*20740*/  ULDC UR4, c[0x0][0xac8] ;  /* 0x0002b20000047ab9 */ /* 0x000fe40000000800 */
[----:B------:R-:W-:Y:S02]  /*20750*/  ISETP.GE.AND P3, PT, R18, UR4, PT ;  /* 0x0000000412007c0c */ /* 0x000fe4000bf66270 */
[----:B------:R-:W-:Y:S02]  /*20760*/  ISETP.GE.AND P2, PT, R194, UR4, PT ;  /* 0x00000004c2007c0c */ /* 0x000fe4000bf46270 */
[----:B------:R-:W-:Y:S02]  /*20770*/  ISETP.GE.AND P1, PT, R208, UR4, PT ;  /* 0x00000004d0007c0c */ /* 0x000fe4000bf26270 */
[----:B------:R-:W-:-:S07]  /*20780*/  ISETP.GE.AND P0, PT, R210, UR4, PT ;  /* 0x00000004d2007c0c */ /* 0x000fce000bf06270 */
[-C--:B--2---:R-:W-:Y:S02]  /*20790*/  @!P3 LEA R2, P5, R18, R14.reuse, 0x1 ;  /* 0x0000000e1202b211 */ /* 0x084fe400078a08ff */
[-C--:B-----5:R-:W-:Y:S02]  /*207a0*/  @!P2 LEA R4, P4, R194, R14.reuse, 0x1 ;  /* 0x0000000ec204a211 */ /* 0x0a0fe400078808ff */
[-C--:B----4-:R-:W-:Y:S02]  /*207b0*/  @!P3 LEA.HI.X R3, R18, R9.reuse, R19, 0x1, P5 ;  /* 0x000000091203b211 */ /* 0x090fe400028f0c13 */
[-C--:B------:R-:W-:Y:S02]  /*207c0*/  @!P1 LEA R6, P5, R208, R14.reuse, 0x1 ;  /* 0x0000000ed0069211 */ /* 0x080fe400078a08ff */
        /* <DEDUP_REMOVED lines=8> */
.L_x_1631:
[----:B------:R-:W-:Y:S05]  /*20850*/  BSYNC B1 ;  /* 0x0000000000017941 */ /* 0x000fea0003800000 */
.L_x_1630:
[----:B------:R-:W-:-:S03]  /*20860*/  UMOV UR4, 0xffffffff ;  /* 0xffffffff00047882 */ /* 0x000fc60000000000 */
[----:B------:R-:W-:Y:S05]  /*20870*/  BRA.DIV UR4, `(.L_x_1632) ;  /* 0x0000010e04487947 */ /* 0x000fea000b800000 */
[----:B--2-4-:R2:W4:Y:S04]  /*20880*/  SHFL.IDX PT, R9, R84, 0x2, 0x181f ;  /* 0x00581f0054097f89 */ /* 0x01452800000e0000 */
[----:B------:R2:W0:Y:S02]  /*20890*/  SHFL.IDX PT, R14, R20, 0x2, 0x181f ;  /* 0x00581f00140e7f89 */ /* 0x00042400000e0000 */
.L_x_2001:
        /* <DEDUP_REMOVED lines=9> */
[-C--:B0-----:R-:W-:Y:S02]  /*20930*/  @!P3 LEA R2, P5, R18, R14.reuse, 0x1 ;  /* 0x0000000e1202b211 */ /* 0x081fe400078a08ff */
        /* <DEDUP_REMOVED lines=11> */
.L_x_1634:
[----:B------:R-:W-:Y:S05]  /*209f0*/  BSYNC B1 ;  /* 0x0000000000017941 */ /* 0x000fea0003800000 */
.L_x_1633:
[----:B------:R-:W-:-:S03]  /*20a00*/  UMOV UR4, 0xffffffff ;  /* 0xffffffff00047882 */ /* 0x000fc60000000000 */
[----:B------:R-:W-:Y:S05]  /*20a10*/  BRA.DIV UR4, `(.L_x_1635) ;  /* 0x0000010e04287947 */ /* 0x000fea000b800000 */
[----:B0-----:R0:W0:Y:S04]  /*20a20*/  SHFL.IDX PT, R3, R84, 0x3, 0x181f ;  /* 0x00781f0054037f89 */ /* 0x00102800000e0000 */
[----:B------:R0:W0:Y:S02]  /*20a30*/  SHFL.IDX PT, R14, R20, 0x3, 0x181f ;  /* 0x00781f00140e7f89 */ /* 0x00002400000e0000 */
.L_x_2005:
[----:B-----5:R-:W-:-:S05]  /*20a40*/  VIADD R5, R199, 0x60 ;  /* 0x00000060c7057836 */ /* 0x020fca0000000000 */
[----:B------:R-:W-:-:S13]  /*20a50*/  ISETP.GE.AND P0, PT, R5, R0, PT ;  /* 0x000000000500720c */ /* 0x000fda0003f06270 */
[----:B------:R-:W-:Y:S05]  /*20a60*/  @P0 BRA `(.L_x_1636) ;  /* 0x00000030008c0947 */ /* 0x000fea0003800000 */
        /* <DEDUP_REMOVED lines=15> */
[----:B------:R-:W-:-:S04]  /*20b60*/  LEA R14, P0, R210, R14, 0x1 ;  /* 0x0000000ed20e7211 */ /* 0x000fc800078008ff */
[----:B------:R-:W-:-:S05]  /*20b70*/  LEA.HI.X R15, R210, R3, R220, 0x1, P0 ;  /* 0x00000003d20f7211 */ /* 0x000fca00000f0cdc */
[----:B------:R4:W-:Y:S01]  /*20b80*/  ST.E.128 desc[UR46][R14.64], R80 ;  /* 0x000000500e007985 */ /* 0x0009e2000c101d2e */
[----:B------:R-:W-:Y:S05]  /*20b90*/  BRA `(.L_x_1636) ;  /* 0x0000003000407947 */ /* 0x000fea0003800000 */
.L_x_1625:
        /* <DEDUP_REMOVED lines=11> */
[----:B------:R-:W-:Y:S01]  /*20c50*/  IMAD.IADD R13, R13, 0x1, R15 ;  /* 0x000000010d0d7824 */ /* 0x000fe200078e020f */
[----:B------:R-:W-:Y:S01]  /*20c60*/  SHF.R.S32.HI R15, RZ, 0x1f, R14 ;  /* 0x0000001fff0f7819 */ /* 0x000fe2000001140e */
[----:B------:R-:W-:-:S04]  /*20c70*/  IMAD.WIDE.U32 R12, R211, UR4, R12 ;  /* 0x00000004d30c7c25 */ /* 0x000fc8000f8e000c */
[----:B------:R-:W-:Y:S01]  /*20c80*/  IMAD R13, R211, UR5, R13 ;  /* 0x00000005d30d7c24 */ /* 0x000fe2000f8e020d */
[----:B------:R-:W-:Y:S02]  /*20c90*/  ULDC.64 UR4, c[0x0][0xb40] ;  /* 0x0002d00000047ab9 */ /* 0x000fe40000000a00 */
[----:B------:R-:W-:Y:S02]  /*20ca0*/  IMAD R11, R11, UR4, RZ ;  /* 0x000000040b0b7c24 */ /* 0x000fe4000f8e02ff */
[----:B------:R-:W-:-:S04]  /*20cb0*/  IMAD.WIDE.U32 R12, R86, UR4, R12 ;  /* 0x00000004560c7c25 */ /* 0x000fc8000f8e000c */
[----:B------:R-:W-:Y:S01]  /*20cc0*/  IMAD R11, R86, UR5, R11 ;  /* 0x00000005560b7c24 */ /* 0x000fe2000f8e020b */
[----:B------:R-:W-:-:S03]  /*20cd0*/  ULDC.64 UR4, c[0x0][0xb48] ;  /* 0x0002d20000047ab9 */ /* 0x000fc60000000a00 */
[----:B------:R-:W-:Y:S02]  /*20ce0*/  IMAD.IADD R13, R13, 0x1, R11 ;  /* 0x000000010d0d7824 */ /* 0x000fe400078e020b */
        /* <DEDUP_REMOVED lines=10> */
[----:B------:R-:W-:-:S03]  /*20d90*/  IMAD.IADD R13, R13, 0x1, R15 ;  /* 0x000000010d0d7824 */ /* 0x000fc600078e020f */
[----:B------:R-:W-:Y:S01]  /*20da0*/  PRMT R14, RZ, 0x654, R14 ;  /* 0x00000654ff0e7816 */ /* 0x000fe2000000000e */
[----:B------:R-:W-:-:S03]  /*20db0*/  IMAD.WIDE.U32 R12, R11, UR4, R12 ;  /* 0x000000040b0c7c25 */ /* 0x000fc6000f8e000c */
[----:B------:R0:W-:Y:S02]  /*20dc0*/  SYNCS.ARRIVE.TRANS64.RED.A1T0 RZ, [R14+URZ], RZ ;  /* 0x000000ff0eff79a7 */ /* 0x0001e4000810043f */
[----:B0-----:R-:W-:-:S05]  /*20dd0*/  SHF.R.S32.HI R14, RZ, 0x1f, R11 ;  /* 0x0000001fff0e7819 */ /* 0x001fca000001140b */
[----:B------:R-:W-:-:S04]  /*20de0*/  IMAD R14, R14, UR4, RZ ;  /* 0x000000040e0e7c24 */ /* 0x000fc8000f8e02ff */
[----:B------:R-:W-:Y:S01]  /*20df0*/  IMAD R14, R11, UR5, R14 ;  /* 0x000000050b0e7c24 */ /* 0x000fe2000f8e020e */
[----:B------:R-:W-:Y:S02]  /*20e00*/  ULDC.64 UR4, c[0x0][0xb00] ;  /* 0x0002c00000047ab9 */ /* 0x000fe40000000a00 */
[----:B------:R-:W-:Y:S01]  /*20e10*/  LEA R30, P0, R12, UR4, 0x2 ;  /* 0x000000040c1e7c11 */ /* 0x000fe2000f8010ff */
[----:B------:R-:W-:Y:S01]  /*20e20*/  IMAD.IADD R14, R13, 0x1, R14 ;  /* 0x000000010d0e7824 */ /* 0x000fe200078e020e */
[----:B------:R-:W-:-:S04]  /*20e30*/  UMOV UR4, 0xffffffff ;  /* 0xffffffff00047882 */ /* 0x000fc80000000000 */
[----:B------:R-:W-:Y:S01]  /*20e40*/  LEA.HI.X R31, R12, UR5, R14, 0x2, P0 ;  /* 0x000000050c1f7c11 */ /* 0x000fe200080f140e */
[----:B------:R-:W-:Y:S06]  /*20e50*/  BRA.DIV UR4, `(.L_x_1637) ;  /* 0x0000010a04607947 */ /* 0x000fec000b800000 */
[----:B------:R0:W1:Y:S04]  /*20e60*/  SHFL.IDX PT, R32, R31, RZ, 0x1c1f ;  /* 0x001c1fff1f207589 */ /* 0x00006800000e0000 */
[----:B------:R0:W2:Y:S02]  /*20e70*/  SHFL.IDX PT, R11, R30, RZ, 0x1c1f ;  /* 0x001c1fff1e0b7589 */ /* 0x0000a400000e0000 */
.L_x_2008:
[----:B------:R-:W-:Y:S01]  /*20e80*/  ISETP.GE.AND P0, PT, R26, R0, PT ;  /* 0x000000001a00720c */ /* 0x000fe20003f06270 */
[----:B------:R-:W-:-:S12]  /*20e90*/  BSSY B1, `(.L_x_1638) ;  /* 0x0000103000017945 */ /* 0x000fd80003800000 */
[----:B------:R-:W-:Y:S05]  /*20ea0*/  @P0 BRA `(.L_x_1639) ;  /* 0x0000001000040947 */ /* 0x000fea0003800000 */
[----:B------:R-:W-:Y:S01]  /*20eb0*/  ULDC UR4, c[0x0][0xac8] ;  /* 0x0002b20000047ab9 */ /* 0x000fe20000000800 */
[----:B------:R-:W-:Y:S01]  /*20ec0*/  SHF.R.S32.HI R14, RZ, 0x1f, R196 ;  /* 0x0000001fff0e7819 */ /* 0x000fe200000114c4 */
[C---:B------:R-:W-:Y:S01]  /*20ed0*/  VIADD R28, R196.reuse, 0x8 ;  /* 0x00000008c41c7836 */ /* 0x040fe20000000000 */
[C---:B------:R-:W-:Y:S01]  /*20ee0*/  ISETP.GE.AND P0, PT, R196.reuse, UR4, PT ;  /* 0x00000004c4007c0c */ /* 0x040fe2000bf06270 */
[C---:B------:R-:W-:Y:S01]  /*20ef0*/  VIADD R29, R196.reuse, 0x10 ;  /* 0x00000010c41d7836 */ /* 0x040fe20000000000 */
[C---:B------:R-:W-:Y:S01]  /*20f00*/  IADD3 R27, R196.reuse, 0x8, RZ ;  /* 0x00000008c41b7810 */ /* 0x040fe20007ffe0ff */
[C---:B------:R-:W-:Y:S01]  /*20f10*/  VIADD R33, R196.reuse, 0x10 ;  /* 0x00000010c4217836 */ /* 0x040fe20000000000 */
[----:B------:R-:W-:Y:S01]  /*20f20*/  SHF.R.S32.HI R28, RZ, 0x1f, R28 ;  /* 0x0000001fff1c7819 */ /* 0x000fe2000001141c */
[C---:B------:R-:W-:Y:S02]  /*20f30*/  VIADD R26, R196.reuse, 0x40 ;  /* 0x00000040c41a7836 */ /* 0x040fe40000000000 */
[C---:B------:R-:W-:Y:S01]  /*20f40*/  VIADD R86, R196.reuse, 0x58 ;  /* 0x00000058c4567836 */ /* 0x040fe20000000000 */
[----:B------:R-:W-:Y:S01]  /*20f50*/  SHF.R.S32.HI R33, RZ, 0x1f, R33 ;  /* 0x0000001fff217819 */ /* 0x000fe20000011421 */
[----:B------:R-:W-:-:S02]  /*20f60*/  VIADD R98, R196, 0x60 ;  /* 0x00000060c4627836 */ /* 0x000fc40000000000 */
[C---:B------:R-:W-:Y:S01]  /*20f70*/  VIADD R94, R196.reuse, 0x70 ;  /* 0x00000070c45e7836 */ /* 0x040fe20000000000 */
[----:B------:R-:W-:Y:S01]  /*20f80*/  SHF.R.S32.HI R86, RZ, 0x1f, R86 ;  /* 0x0000001fff567819 */ /* 0x000fe20000011456 */
[----:B------:R-:W-:Y:S01]  /*20f90*/  @!P0 IMAD.MOV.U32 R15, RZ, RZ, R120 ;  /* 0x000000ffff0f8224 */ /* 0x000fe200078e0078 */
[C---:B--2---:R-:W-:Y:S02]  /*20fa0*/  @!P0 LEA R12, P1, R196.reuse, R11, 0x2 ;  /* 0x0000000bc40c8211 */ /* 0x044fe400078210ff */
[----:B------:R-:W-:Y:S02]  /*20fb0*/  SHF.R.S32.HI R98, RZ, 0x1f, R98 ;  /* 0x0000001fff627819 */ /* 0x000fe40000011462 */
[----:B-1----:R-:W-:Y:S01]  /*20fc0*/  @!P0 LEA.HI.X R13, R196, R32, R14, 0x2, P1 ;  /* 0x00000020c40d8211 */ /* 0x002fe200008f140e */
[----:B------:R-:W-:-:S05]  /*20fd0*/  @!P0 IMAD.MOV.U32 R14, RZ, RZ, R119 ;  /* 0x000000ffff0e8224 */ /* 0x000fca00078e0077 */
[----:B------:R1:W-:Y:S01]  /*20fe0*/  @!P0 ST.E.64 desc[UR46][R12.64], R14 ;  /* 0x0000000e0c008985 */ /* 0x0003e2000c101b2e */
[----:B------:R-:W-:-:S13]  /*20ff0*/  ISETP.GE.AND P0, PT, R27, UR4, PT ;  /* 0x000000041b007c0c */ /* 0x000fda000bf06270 */
[C---:B-1----:R-:W-:Y:S01]  /*21000*/  @!P0 LEA R12, P1, R27.reuse, R11, 0x2 ;  /* 0x0000000b1b0c8211 */ /* 0x042fe200078210ff */
[----:B------:R-:W-:Y:S02]  /*21010*/  @!P0 IMAD.MOV.U32 R14, RZ, RZ, R117 ;  /* 0x000000ffff0e8224 */ /* 0x000fe400078e0075 */
[----:B------:R-:W-:Y:S01]  /*21020*/  @!P0 IMAD.MOV.U32 R15, RZ, RZ, R118 ;  /* 0x000000ffff0f8224 */ /* 0x000fe200078e0076 */
[----:B------:R-:W-:Y:S01]  /*21030*/  @!P0 LEA.HI.X R13, R27, R32, R28, 0x2, P1 ;  /* 0x000000201b0d8211 */ /* 0x000fe200008f141c */
[C---:B------:R-:W-:Y:S02]  /*21040*/  VIADD R27, R196.reuse, 0x18 ;  /* 0x00000018c41b7836 */ /* 0x040fe40000000000 */
[----:B------:R-:W-:Y:S02]  /*21050*/  VIADD R28, R196, 0x20 ;  /* 0x00000020c41c7836 */ /* 0x000fe40000000000 */
[----:B------:R1:W-:Y:S01]  /*21060*/  @!P0 ST.E.64 desc[UR46][R12.64], R14 ;  /* 0x0000000e0c008985 */ /* 0x0003e2000c101b2e */
[----:B------:R-:W-:-:S02]  /*21070*/  ISETP.GE.AND P0, PT, R29, UR4, PT ;  /* 0x000000041d007c0c */ /* 0x000fc4000bf06270 */
[----:B------:R-:W-:-:S11]  /*21080*/  ISETP.GE.AND P1, PT, R27, UR4, PT ;  /* 0x000000041b007c0c */ /* 0x000fd6000bf26270 */
        /* <DEDUP_REMOVED lines=8> */
[----:B------:R-:W-:Y:S02]  /*21110*/  SHF.R.S32.HI R33, RZ, 0x1f, R33 ;  /* 0x0000001fff217819 */ /* 0x000fe40000011421 */
[C---:B-1----:R-:W-:Y:S01]  /*21120*/  @!P1 LEA R12, P2, R27.reuse, R11, 0x2 ;  /* 0x0000000b1b0c9211 */ /* 0x042fe200078410ff */
[----:B------:R-:W-:Y:S02]  /*21130*/  @!P1 IMAD.MOV.U32 R14, RZ, RZ, R109 ;  /* 0x000000ffff0e9224 */ /* 0x000fe400078e006d */
[----:B------:R-:W-:Y:S01]  /*21140*/  @!P1 IMAD.MOV.U32 R15, RZ, RZ, R110 ;  /* 0x000000ffff0f9224 */ /* 0x000fe200078e006e */
[----:B------:R-:W-:Y:S01]  /*21150*/  @!P1 LEA.HI.X R13, R27, R32, R33, 0x2, P2 ;  /* 0x000000201b0d9211 */ /* 0x000fe200010f1421 */
[C---:B------:R-:W-:Y:S02]  /*21160*/  VIADD R33, R196.reuse, 0x20 ;  /* 0x00000020c4217836 */ /* 0x040fe40000000000 */
[----:B------:R-:W-:Y:S02]  /*21170*/  VIADD R27, R196, 0x30 ;  /* 0x00000030c41b7836 */ /* 0x000fe40000000000 */
[----:B------:R1:W-:Y:S01]  /*21180*/  @!P1 ST.E.64 desc[UR46][R12.64], R14 ;  /* 0x0000000e0c009985 */ /* 0x0003e2000c101b2e */
[----:B------:R-:W-:-:S02]  /*21190*/  SHF.R.S32.HI R33, RZ, 0x1f, R33 ;  /* 0x0000001fff217819 */ /* 0x000fc40000011421 */
[----:B------:R-:W-:Y:S02]  /*211a0*/  ISETP.GE.AND P1, PT, R29, UR4, PT ;  /* 0x000000041d007c0c */ /* 0x000fe4000bf26270 */
        /* <DEDUP_REMOVED lines=28> */
[----:B------:R-:W-:Y:S01]  /*21370*/  @!P1 IMAD.MOV.U32 R15, RZ, RZ, R188 ;  /* 0x000000ffff0f9224 */ /* 0x000fe200078e00bc */
[----:B------:R-:W-:Y:S02]  /*21380*/  @!P1 MOV R14, R190 ;  /* 0x000000be000e9202 */ /* 0x000fe40000000f00 */
[----:B------:R-:W-:Y:S01]  /*21390*/  @!P1 LEA.HI.X R13, R28, R32, R29, 0x2, P2 ;  /* 0x000000201c0d9211 */ /* 0x000fe200010f141d */
[C---:B------:R-:W-:Y:S01]  /*213a0*/  VIADD R28, R196.reuse, 0x40 ;  /* 0x00000040c41c7836 */ /* 0x040fe20000000000 */
[----:B------:R-:W-:Y:S01]  /*213b0*/  ISETP.GE.AND P2, PT, R27, UR4, PT ;  /* 0x000000041b007c0c */ /* 0x000fe2000bf46270 */
[----:B------:R-:W-:Y:S02]  /*213c0*/  VIADD R29, R196, 0x58 ;  /* 0x00000058c41d7836 */ /* 0x000fe40000000000 */
[----:B------:R1:W-:Y:S01]  /*213d0*/  @!P1 ST.E.64 desc[UR46][R12.64], R14 ;  /* 0x0000000e0c009985 */ /* 0x0003e2000c101b2e */
[----:B------:R-:W-:-:S02]  /*213e0*/  SHF.R.S32.HI R28, RZ, 0x1f, R28 ;  /* 0x0000001fff1c7819 */ /* 0x000fc4000001141c */
[C---:B-1----:R-:W-:Y:S01]  /*213f0*/  @!P0 LEA R12, P1, R26.reuse, R11, 0x2 ;  /* 0x0000000b1a0c8211 */ /* 0x042fe200078210ff */
[----:B------:R-:W-:Y:S02]  /*21400*/  @!P0 IMAD.MOV.U32 R14, RZ, RZ, R185 ;  /* 0x000000ffff0e8224 */ /* 0x000fe400078e00b9 */
[----:B------:R-:W-:Y:S01]  /*21410*/  @!P0 IMAD.MOV.U32 R15, RZ, RZ, R183 ;  /* 0x000000ffff0f8224 */ /* 0x000fe200078e00b7 */
[----:B------:R-:W-:Y:S01]  /*21420*/  @!P0 LEA.HI.X R13, R26, R32, R28, 0x2, P1 ;  /* 0x000000201a0d8211 */ /* 0x000fe200008f141c */
[C---:B------:R-:W-:Y:S01]  /*21430*/  VIADD R26, R196.reuse, 0x50 ;  /* 0x00000050c41a7836 */ /* 0x040fe20000000000 */
[----:B------:R-:W-:Y:S01]  /*21440*/  ISETP.GE.AND P1, PT, R29, UR4, PT ;  /* 0x000000041d007c0c */ /* 0x000fe2000bf26270 */
        /* <DEDUP_REMOVED lines=13> */
[----:B------:R-:W-:Y:S02]  /*21520*/  ISETP.GE.AND P3, PT, R28, UR4, PT ;  /* 0x000000041c007c0c */ /* 0x000fe4000bf66270 */
[CC--:B-1----:R-:W-:Y:S02]  /*21530*/  @!P0 LEA R14, P4, R26.reuse, R11.reuse, 0x2 ;  /* 0x0000000b1a0e8211 */ /* 0x0c2fe400078810ff */
[C---:B------:R-:W-:Y:S02]  /*21540*/  @!P1 LEA R12, P5, R29.reuse, R11, 0x2 ;  /* 0x0000000b1d0c9211 */ /* 0x040fe400078a10ff */
[-C--:B------:R-:W-:Y:S01]  /*21550*/  @!P0 LEA.HI.X R15, R26, R32.reuse, R27, 0x2, P4 ;  /* 0x000000201a0f8211 */ /* 0x080fe200020f141b */
[----:B------:R-:W-:Y:S01]  /*21560*/  @!P0 IMAD.MOV.U32 R26, RZ, RZ, R182 ;  /* 0x000000ffff1a8224 */ /* 0x000fe200078e00b6 */
[----:B------:R-:W-:Y:S01]  /*21570*/  @!P1 LEA.HI.X R13, R29, R32, R86, 0x2, P5 ;  /* 0x000000201d0d9211 */ /* 0x000fe200028f1456 */
[----:B------:R-:W-:-:S02]  /*21580*/  @!P0 IMAD.MOV.U32 R27, RZ, RZ, R180 ;  /* 0x000000ffff1b8224 */ /* 0x000fc400078e00b4 */
[C---:B------:R-:W-:Y:S02]  /*21590*/  VIADD R29, R196.reuse, 0x78 ;  /* 0x00000078c41d7836 */ /* 0x040fe40000000000 */
[----:B------:R-:W-:Y:S01]  /*215a0*/  VIADD R86, R196, 0x68 ;  /* 0x00000068c4567836 */ /* 0x000fe20000000000 */
[----:B------:R1:W-:Y:S01]  /*215b0*/  @!P0 ST.E.64 desc[UR46][R14.64], R26 ;  /* 0x0000001a0e008985 */ /* 0x0003e2000c101b2e */
[----:B------:R-:W-:-:S03]  /*215c0*/  ISETP.GE.AND P0, PT, R94, UR4, PT ;  /* 0x000000045e007c0c */ /* 0x000fc6000bf06270 */
[----:B------:R-:W-:Y:S01]  /*215d0*/  SHF.R.S32.HI R86, RZ, 0x1f, R86 ;  /* 0x0000001fff567819 */ /* 0x000fe20000011456 */
[----:B-1----:R-:W-:Y:S01]  /*215e0*/  @!P1 IMAD.MOV.U32 R26, RZ, RZ, R181 ;  /* 0x000000ffff1a9224 */ /* 0x002fe200078e00b5 */
[----:B------:R-:W-:Y:S01]  /*215f0*/  @!P2 LEA R14, P4, R33, R11, 0x2 ;  /* 0x0000000b210ea211 */ /* 0x000fe200078810ff */
[----:B------:R-:W-:-:S03]  /*21600*/  @!P1 IMAD.MOV.U32 R27, RZ, RZ, R179 ;  /* 0x000000ffff1b9224 */ /* 0x000fc600078e00b3 */
[----:B------:R-:W-:Y:S01]  /*21610*/  @!P2 LEA.HI.X R15, R33, R32, R98, 0x2, P4 ;  /* 0x00000020210fa211 */ /* 0x000fe200020f1462 */
[C---:B------:R-:W-:Y:S01]  /*21620*/  VIADD R33, R196.reuse, 0x80 ;  /* 0x00000080c4217836 */ /* 0x040fe20000000000 */
[----:B------:R1:W-:Y:S01]  /*21630*/  @!P1 ST.E.64 desc[UR46][R12.64], R26 ;  /* 0x0000001a0c009985 */ /* 0x0003e2000c101b2e */
[----:B------:R-:W-:Y:S01]  /*21640*/  ISETP.GE.AND P1, PT, R29, UR4, PT ;  /* 0x000000041d007c0c */ /* 0x000fe2000bf26270 */
[----:B------:R-:W-:-:S05]  /*21650*/  VIADD R98, R196, 0x70 ;  /* 0x00000070c4627836 */ /* 0x000fca0000000000 */
        /* <DEDUP_REMOVED lines=8> */
[----:B------:R-:W-:Y:S02]  /*216e0*/  VIADD R28, R196, 0x88 ;  /* 0x00000088c41c7836 */ /* 0x000fe40000000000 */
[----:B------:R-:W-:Y:S01]  /*216f0*/  SHF.R.S32.HI R86, RZ, 0x1f, R86 ;  /* 0x0000001fff567819 */ /* 0x000fe20000011456 */
[----:B-1----:R-:W-:Y:S01]  /*21700*/  @!P3 IMAD.MOV.U32 R26, RZ, RZ, R177 ;  /* 0x000000ffff1ab224 */ /* 0x002fe200078e00b1 */
[----:B------:R-:W-:Y:S01]  /*21710*/  @!P0 LEA R14, P4, R94, R11, 0x2 ;  /* 0x0000000b5e0e8211 */ /* 0x000fe200078810ff */
[----:B------:R-:W-:-:S03]  /*21720*/  @!P3 IMAD.MOV.U32 R27, RZ, RZ, R175 ;  /* 0x000000ffff1bb224 */ /* 0x000fc600078e00af */
[----:B------:R-:W-:Y:S02]  /*21730*/  @!P0 LEA.HI.X R15, R94, R32, R98, 0x2, P4 ;  /* 0x000000205e0f8211 */ /* 0x000fe400020f1462 */
[----:B------:R1:W-:Y:S01]  /*21740*/  @!P3 ST.E.64 desc[UR46][R12.64], R26 ;  /* 0x0000001a0c00b985 */ /* 0x0003e2000c101b2e */
[----:B------:R-:W-:Y:S02]  /*21750*/  ISETP.GE.AND P3, PT, R28, UR4, PT ;  /* 0x000000041c007c0c */ /* 0x000fe4000bf66270 */
[C---:B-1----:R-:W-:Y:S01]  /*21760*/  @!P1 LEA R12, P5, R29.reuse, R11, 0x2 ;  /* 0x0000000b1d0c9211 */ /* 0x042fe200078a10ff */
[----:B------:R-:W-:Y:S01]  /*21770*/  @!P0 IMAD.MOV.U32 R27, RZ, RZ, R172 ;  /* 0x000000ffff1b8224 */ /* 0x000fe200078e00ac */
[----:B------:R-:W-:Y:S02]  /*21780*/  @!P0 MOV R26, R174 ;  /* 0x000000ae001a8202 */ /* 0x000fe40000000f00 */
[----:B------:R-:W-:Y:S01]  /*21790*/  @!P1 LEA.HI.X R13, R29, R32, R86, 0x2, P5 ;  /* 0x000000201d0d9211 */ /* 0x000fe200028f1456 */
[----:B------:R-:W-:-:S02]  /*217a0*/  VIADD R86, R196, 0x80 ;  /* 0x00000080c4567836 */ /* 0x000fc40000000000 */
[----:B------:R1:W-:Y:S01]  /*217b0*/  @!P0 ST.E.64 desc[UR46][R14.64], R26 ;  /* 0x0000001a0e008985 */ /* 0x0003e2000c101b2e */
[----:B------:R-:W-:Y:S01]  /*217c0*/  ISETP.GE.AND P0, PT, R237, UR4, PT ;  /* 0x00000004ed007c0c */ /* 0x000fe2000bf06270 */
[----:B------:R-:W-:Y:S01]  /*217d0*/  VIADD R29, R196, 0x88 ;  /* 0x00000088c41d7836 */ /* 0x000fe20000000000 */
[----:B------:R-:W-:-:S04]  /*217e0*/  SHF.R.S32.HI R86, RZ, 0x1f, R86 ;  /* 0x0000001fff567819 */ /* 0x000fc80000011456 */
[----:B------:R-:W-:Y:S01]  /*217f0*/  SHF.R.S32.HI R29, RZ, 0x1f, R29 ;  /* 0x0000001fff1d7819 */ /* 0x000fe2000001141d */
[----:B-1----:R-:W-:Y:S01]  /*21800*/  @!P1 IMAD.MOV.U32 R26, RZ, RZ, R173 ;  /* 0x000000ffff1a9224 */ /* 0x002fe200078e00ad */
[----:B------:R-:W-:Y:S01]  /*21810*/  @!P2 LEA R14, P4, R33, R11, 0x2 ;  /* 0x0000000b210ea211 */ /* 0x000fe200078810ff */
[----:B------:R-:W-:-:S03]  /*21820*/  @!P1 IMAD.MOV.U32 R27, RZ, RZ, R171 ;  /* 0x000000ffff1b9224 */ /* 0x000fc600078e00ab */
[----:B------:R-:W-:Y:S02]  /*21830*/  @!P2 LEA.HI.X R15, R33, R32, R86, 0x2, P4 ;  /* 0x00000020210fa211 */ /* 0x000fe400020f1456 */
[----:B------:R1:W-:Y:S01]  /*21840*/  @!P1 ST.E.64 desc[UR46][R12.64], R26 ;  /* 0x0000001a0c009985 */ /* 0x0003e2000c101b2e */
[----:B------:R-:W-:Y:S02]  /*21850*/  ISETP.GE.AND P1, PT, R236, UR4, PT ;  /* 0x00000004ec007c0c */ /* 0x000fe4000bf26270 */
[----:B------:R-:W-:Y:S02]  /*21860*/  ISETP.GE.AND P4, PT, R234, UR4, PT ;  /* 0x00000004ea007c0c */ /* 0x000fe4000bf86270 */
[----:B------:R-:W-:Y:S02]  /*21870*/  SHF.R.S32.HI R33, RZ, 0x1f, R230 ;  /* 0x0000001fff217819 */ /* 0x000fe400000114e6 */
[----:B------:R-:W-:Y:S01]  /*21880*/  SHF.R.S32.HI R86, RZ, 0x1f, R228 ;  /* 0x0000001fff567819 */ /* 0x000fe200000114e4 */
[----:B-1----:R-:W-:Y:S01]  /*21890*/  @!P2 IMAD.MOV.U32 R26, RZ, RZ, R170 ;  /* 0x000000ffff1aa224 */ /* 0x002fe200078e00aa */
[----:B------:R-:W-:Y:S01]  /*218a0*/  @!P3 LEA R12, P5, R28, R11, 0x2 ;  /* 0x0000000b1c0cb211 */ /* 0x000fe200078a10ff */
[----:B------:R-:W-:-:S03]  /*218b0*/  @!P2 IMAD.MOV.U32 R27, RZ, RZ, R168 ;  /* 0x000000ffff1ba224 */ /* 0x000fc600078e00a8 */
[----:B------:R-:W-:Y:S02]  /*218c0*/  @!P3 LEA.HI.X R13, R28, R32, R29, 0x2, P5 ;  /* 0x000000201c0db211 */ /* 0x000fe400028f141d */
[----:B------:R1:W-:Y:S01]  /*218d0*/  @!P2 ST.E.64 desc[UR46][R14.64], R26 ;  /* 0x0000001a0e00a985 */ /* 0x0003e2000c101b2e */
        /* <DEDUP_REMOVED lines=8> */
[----:B------:R-:W-:Y:S01]  /*21960*/  SHF.R.S32.HI R29, RZ, 0x1f, R235 ;  /* 0x0000001fff1d7819 */ /* 0x000fe200000114eb */
[----:B-1----:R-:W-:Y:S01]  /*21970*/  @!P0 IMAD.MOV.U32 R26, RZ, RZ, R166 ;  /* 0x000000ffff1a8224 */ /* 0x002fe200078e00a6 */
[----:B------:R-:W-:Y:S01]  /*21980*/  @!P1 LEA R12, P3, R236, R11, 0x2 ;  /* 0x0000000bec0c9211 */ /* 0x000fe200078610ff */
[----:B------:R-:W-:-:S03]  /*21990*/  @!P0 IMAD.MOV.U32 R27, RZ, RZ, R164 ;  /* 0x000000ffff1b8224 */ /* 0x000fc600078e00a4 */
[----:B------:R-:W-:Y:S02]  /*219a0*/  @!P1 LEA.HI.X R13, R236, R32, R28, 0x2, P3 ;  /* 0x00000020ec0d9211 */ /* 0x000fe400018f141c */
[----:B------:R1:W-:Y:S01]  /*219b0*/  @!P0 ST.E.64 desc[UR46][R14.64], R26 ;  /* 0x0000001a0e008985 */ /* 0x0003e2000c101b2e */
[----:B------:R-:W-:Y:S02]  /*219c0*/  ISETP.GE.AND P0, PT, R233, UR4, PT ;  /* 0x00000004e9007c0c */ /* 0x000fe4000bf06270 */
        /* <DEDUP_REMOVED lines=18> */
[-C--:B------:R-:W-:Y:S02]  /*21af0*/  @!P0 LEA.HI.X R15, R233, R32.reuse, R29, 0x2, P3 ;  /* 0x00000020e90f8211 */ /* 0x080fe400018f141d */
[----:B------:R1:W-:Y:S01]  /*21b00*/  @!P4 ST.E.64 desc[UR46][R12.64], R26 ;  /* 0x0000001a0c00c985 */ /* 0x0003e2000c101b2e */
[----:B------:R-:W-:Y:S02]  /*21b10*/  ISETP.GE.AND P4, PT, R230, UR4, PT ;  /* 0x00000004e6007c0c */ /* 0x000fe4000bf86270 */
[----:B------:R-:W-:Y:S01]  /*21b20*/  ISETP.GE.AND P3, PT, R229, UR4, PT ;  /* 0x00000004e5007c0c */ /* 0x000fe2000bf66270 */
[----:B-1----:R-:W-:Y:S01]  /*21b30*/  @!P0 IMAD.MOV.U32 R26, RZ, RZ, R92 ;  /* 0x000000ffff1a8224 */ /* 0x002fe200078e005c */
[C---:B------:R-:W-:Y:S01]  /*21b40*/  @!P1 LEA R12, P5, R232.reuse, R11, 0x2 ;  /* 0x0000000be80c9211 */ /* 0x040fe200078a10ff */
[----:B------:R-:W-:Y:S01]  /*21b50*/  @!P0 IMAD.MOV.U32 R27, RZ, RZ, R88 ;  /* 0x000000ffff1b8224 */ /* 0x000fe200078e0058 */
[----:B------:R-:W-:Y:S02]  /*21b60*/  SHF.R.S32.HI R88, RZ, 0x1f, R226 ;  /* 0x0000001fff587819 */ /* 0x000fe400000114e2 */
[----:B------:R-:W-:-:S02]  /*21b70*/  @!P1 LEA.HI.X R13, R232, R32, R28, 0x2, P5 ;  /* 0x00000020e80d9211 */ /* 0x000fc400028f141c */
[----:B------:R1:W-:Y:S01]  /*21b80*/  @!P0 ST.E.64 desc[UR46][R14.64], R26 ;  /* 0x0000001a0e008985 */ /* 0x0003e2000c101b2e */
[----:B------:R-:W-:Y:S01]  /*21b90*/  SHF.R.S32.HI R28, RZ, 0x1f, R231 ;  /* 0x0000001fff1c7819 */ /* 0x000fe200000114e7 */
[----:B-1----:R-:W-:Y:S01]  /*21ba0*/  @!P1 IMAD.MOV.U32 R14, RZ, RZ, R112 ;  /* 0x000000ffff0e9224 */ /* 0x002fe200078e0070 */
[----:B------:R-:W-:Y:S01]  /*21bb0*/  @!P2 LEA R26, P0, R231, R11, 0x2 ;  /* 0x0000000be71aa211 */ /* 0x000fe200078010ff */
[----:B------:R-:W-:-:S03]  /*21bc0*/  @!P1 IMAD.MOV.U32 R15, RZ, RZ, R116 ;  /* 0x000000ffff0f9224 */ /* 0x000fc600078e0074 */
[-C--:B------:R-:W-:Y:S02]  /*21bd0*/  @!P2 LEA.HI.X R27, R231, R32.reuse, R28, 0x2, P0 ;  /* 0x00000020e71ba211 */ /* 0x080fe400000f141c */
[----:B------:R1:W-:Y:S01]  /*21be0*/  @!P1 ST.E.64 desc[UR46][R12.64], R14 ;  /* 0x0000000e0c009985 */ /* 0x0003e2000c101b2e */
[----:B------:R-:W-:Y:S02]  /*21bf0*/  ISETP.GE.AND P0, PT, R228, UR4, PT ;  /* 0x00000004e4007c0c */ /* 0x000fe4000bf06270 */
[-C--:B------:R-:W-:Y:S02]  /*21c00*/  @!P3 LEA R28, P5, R229, R11.reuse, 0x2 ;  /* 0x0000000be51cb211 */ /* 0x080fe400078a10ff */
[C---:B-1----:R-:W-:Y:S01]  /*21c10*/  @!P4 LEA R12, P1, R230.reuse, R11, 0x2 ;  /* 0x0000000be60cc211 */ /* 0x042fe200078210ff */
[----:B------:R-:W-:Y:S02]  /*21c20*/  @!P2 IMAD.MOV.U32 R14, RZ, RZ, R3 ;  /* 0x000000ffff0ea224 */ /* 0x000fe400078e0003 */
[----:B------:R-:W-:Y:S01]  /*21c30*/  @!P2 IMAD.MOV.U32 R15, RZ, RZ, R4 ;  /* 0x000000ffff0fa224 */ /* 0x000fe200078e0004 */
[-C--:B------:R-:W-:Y:S01]  /*21c40*/  @!P4 LEA.HI.X R13, R230, R32.reuse, R33, 0x2, P1 ;  /* 0x00000020e60dc211 */ /* 0x080fe200008f1421 */
[----:B------:R-:W-:Y:S01]  /*21c50*/  @!P3 IMAD.MOV.U32 R4, RZ, RZ, R5 ;  /* 0x000000ffff04b224 */ /* 0x000fe200078e0005 */
[----:B------:R-:W-:Y:S01]  /*21c60*/  ISETP.GE.AND P1, PT, R227, UR4, PT ;  /* 0x00000004e3007c0c */ /* 0x000fe2000bf26270 */
[----:B------:R-:W-:Y:S01]  /*21c70*/  @!P3 IMAD.MOV.U32 R5, RZ, RZ, R6 ;  /* 0x000000ffff05b224 */ /* 0x000fe200078e0006 */
[----:B------:R-:W-:Y:S01]  /*21c80*/  SHF.R.S32.HI R33, RZ, 0x1f, R229 ;  /* 0x0000001fff217819 */ /* 0x000fe200000114e5 */
[----:B------:R1:W-:Y:S03]  /*21c90*/  @!P2 ST.E.64 desc[UR46][R26.64], R14 ;  /* 0x0000000e1a00a985 */ /* 0x0003e6000c101b2e */
[----:B------:R-:W-:-:S02]  /*21ca0*/  @!P3 LEA.HI.X R29, R229, R32, R33, 0x2, P5 ;  /* 0x00000020e51db211 */ /* 0x000fc400028f1421 */
[----:B------:R-:W-:Y:S02]  /*21cb0*/  ISETP.GE.AND P5, PT, R225, UR4, PT ;  /* 0x00000004e1007c0c */ /* 0x000fe4000bfa6270 */
[----:B------:R-:W-:-:S03]  /*21cc0*/  SHF.R.S32.HI R33, RZ, 0x1f, R227 ;  /* 0x0000001fff217819 */ /* 0x000fc600000114e3 */
[----:B------:R-:W-:Y:S02]  /*21cd0*/  @!P1 IMAD.MOV.U32 R6, RZ, RZ, R7 ;  /* 0x000000ffff069224 */ /* 0x000fe400078e0007 */
[----:B------:R-:W-:Y:S02]  /*21ce0*/  @!P1 IMAD.MOV.U32 R7, RZ, RZ, R8 ;  /* 0x000000ffff079224 */ /* 0x000fe400078e0008 */
[----:B-1----:R-:W-:Y:S02]  /*21cf0*/  @!P4 IMAD.MOV.U32 R14, RZ, RZ, R57 ;  /* 0x000000ffff0ec224 */ /* 0x002fe400078e0039 */
[----:B------:R-:W-:-:S05]  /*21d00*/  @!P4 IMAD.MOV.U32 R15, RZ, RZ, R61 ;  /* 0x000000ffff0fc224 */ /* 0x000fca00078e003d */
[----:B------:R1:W-:Y:S01]  /*21d10*/  @!P4 ST.E.64 desc[UR46][R12.64], R14 ;  /* 0x0000000e0c00c985 */ /* 0x0003e2000c101b2e */
[----:B------:R-:W-:-:S03]  /*21d20*/  ISETP.GE.AND P4, PT, R226, UR4, PT ;  /* 0x00000004e2007c0c */ /* 0x000fc6000bf86270 */
[----:B------:R2:W-:Y:S01]  /*21d30*/  @!P3 ST.E.64 desc[UR46][R28.64], R4 ;  /* 0x000000041c00b985 */ /* 0x0005e2000c101b2e */
[----:B------:R-:W-:Y:S02]  /*21d40*/  ISETP.GE.AND P3, PT, R224, UR4, PT ;  /* 0x00000004e0007c0c */ /* 0x000fe4000bf66270 */
[----:B-1----:R-:W-:-:S07]  /*21d50*/  @!P0 LEA R12, P2, R228, R11, 0x2 ;  /* 0x0000000be40c8211 */ /* 0x002fce00078410ff */
[----:B------:R-:W-:Y:S01]  /*21d60*/  @!P4 IMAD.MOV.U32 R15, RZ, RZ, R73 ;  /* 0x000000ffff0fc224 */ /* 0x000fe200078e0049 */
[----:B------:R-:W-:Y:S02]  /*21d70*/  @!P4 MOV R14, R69 ;  /* 0x00000045000ec202 */ /* 0x000fe40000000f00 */
[-C--:B------:R-:W-:Y:S01]  /*21d80*/  @!P0 LEA.HI.X R13, R228, R32.reuse, R86, 0x2, P2 ;  /* 0x00000020e40d8211 */ /* 0x080fe200010f1456 */
[----:B------:R-:W-:Y:S01]  /*21d90*/  @!P3 IMAD.MOV.U32 R8, RZ, RZ, R77 ;  /* 0x000000ffff08b224 */ /* 0x000fe200078e004d */
[C---:B--2---:R-:W-:Y:S02]  /*21da0*/  @!P1 LEA R4, P2, R227.reuse, R11, 0x2 ;  /* 0x0000000be3049211 */ /* 0x044fe400078410ff */
[----:B------:R-:W-:Y:S01]  /*21db0*/  SHF.R.S32.HI R86, RZ, 0x1f, R225 ;  /* 0x0000001fff567819 */ /* 0x000fe200000114e1 */
[----:B------:R1:W-:Y:S01]  /*21dc0*/  @!P0 ST.E.64 desc[UR46][R12.64], R64 ;  /* 0x000000400c008985 */ /* 0x0003e2000c101b2e */
[----:B------:R-:W-:Y:S02]  /*21dd0*/  @!P1 LEA.HI.X R5, R227, R32, R33, 0x2, P2 ;  /* 0x00000020e3059211 */ /* 0x000fe400010f1421 */
[----:B------:R-:W-:-:S03]  /*21de0*/  SHF.R.S32.HI R33, RZ, 0x1f, R224 ;  /* 0x0000001fff217819 */ /* 0x000fc600000114e0 */
[----:B------:R2:W-:Y:S01]  /*21df0*/  @!P1 ST.E.64 desc[UR46][R4.64], R6 ;  /* 0x0000000604009985 */ /* 0x0005e2000c101b2e */
[----:B-1----:R-:W-:-:S04]  /*21e00*/  @!P4 LEA R12, P0, R226, R11, 0x2 ;  /* 0x0000000be20cc211 */ /* 0x002fc800078010ff */
[-C--:B------:R-:W-:Y:S02]  /*21e10*/  @!P4 LEA.HI.X R13, R226, R32.reuse, R88, 0x2, P0 ;  /* 0x00000020e20dc211 */ /* 0x080fe400000f1458 */
[CC--:B--2---:R-:W-:Y:S02]  /*21e20*/  @!P5 LEA R4, P1, R225.reuse, R11.reuse, 0x2 ;  /* 0x0000000be104d211 */ /* 0x0c4fe400078210ff */
[C---:B------:R-:W-:Y:S01]  /*21e30*/  @!P3 LEA R6, P2, R224.reuse, R11, 0x2 ;  /* 0x0000000be006b211 */ /* 0x040fe200078410ff */
[----:B------:R-:W-:Y:S01]  /*21e40*/  @!P5 IMAD.MOV.U32 R11, RZ, RZ, R10 ;  /* 0x000000ffff0bd224 */ /* 0x000fe200078e000a */
[-C--:B------:R-:W-:Y:S01]  /*21e50*/  @!P5 LEA.HI.X R5, R225, R32.reuse, R86, 0x2, P1 ;  /* 0x00000020e105d211 */ /* 0x080fe200008f1456 */
[----:B------:R-:W-:Y:S01]  /*21e60*/  @!P5 IMAD.MOV.U32 R10, RZ, RZ, R9 ;  /* 0x000000ffff0ad224 */ /* 0x000fe200078e0009 */
[----:B------:R-:W-:Y:S01]  /*21e70*/  @!P3 LEA.HI.X R7, R224, R32, R33, 0x2, P2 ;  /* 0x00000020e007b211 */ /* 0x000fe200010f1421 */
[----:B------:R-:W-:Y:S01]  /*21e80*/  @!P3 IMAD.MOV.U32 R9, RZ, RZ, R81 ;  /* 0x000000ffff09b224 */ /* 0x000fe200078e0051 */
[----:B------:R3:W-:Y:S04]  /*21e90*/  @!P4 ST.E.64 desc[UR46][R12.64], R14 ;  /* 0x0000000e0c00c985 */ /* 0x0007e8000c101b2e */
[----:B------:R3:W-:Y:S04]  /*21ea0*/  @!P5 ST.E.64 desc[UR46][R4.64], R10 ;  /* 0x0000000a0400d985 */ /* 0x0007e8000c101b2e */
[----:B------:R3:W-:Y:S02]  /*21eb0*/  @!P3 ST.E.64 desc[UR46][R6.64], R8 ;  /* 0x000000080600b985 */ /* 0x0007e4000c101b2e */
.L_x_1639:
[----:B------:R-:W-:Y:S05]  /*21ec0*/  BSYNC B1 ;  /* 0x0000000000017941 */ /* 0x000fea0003800000 */
.L_x_1638:
[----:B------:R-:W-:-:S03]  /*21ed0*/  UMOV UR4, 0xffffffff ;  /* 0xffffffff00047882 */ /* 0x000fc60000000000 */
[----:B------:R-:W-:Y:S05]  /*21ee0*/  BRA.DIV UR4, `(.L_x_1640) ;  /* 0x000000fa04747947 */ /* 0x000fea000b800000 */
[----:B0-----:R-:W0:Y:S04]  /*21ef0*/  SHFL.IDX PT, R31, R31, 0x1, 0x1c1f ;  /* 0x003c1f001f1f7f89 */ /* 0x001e2800000e0000 */
[----:B------:R-:W4:Y:S02]  /*21f00*/  SHFL.IDX PT, R30, R30, 0x1, 0x1c1f ;  /* 0x003c1f001e1e7f89 */ /* 0x000f2400000e0000 */
.L_x_2012:
[----:B------:R-:W-:-:S13]  /*21f10*/  ISETP.GE.AND P0, PT, R2, R0, PT ;  /* 0x000000000200720c */ /* 0x000fda0003f06270 */
[----:B------:R-:W-:Y:S05]  /*21f20*/  @P0 BRA `(.L_x_1636) ;  /* 0x0000001c005c0947 */ /* 0x000fea0003800000 */
[----:B------:R-:W-:Y:S01]  /*21f30*/  ULDC UR4, c[0x0][0xac8] ;  /* 0x0002b20000047ab9 */ /* 0x000fe20000000800 */
[C---:B---3--:R-:W-:Y:S01]  /*21f40*/  VIADD R9, R196.reuse, 0x8 ;  /* 0x00000008c4097836 */ /* 0x048fe20000000000 */
[C---:B------:R-:W-:Y:S01]  /*21f50*/  ISETP.GE.AND P5, PT, R196.reuse, UR4, PT ;  /* 0x00000004c4007c0c */ /* 0x040fe2000bfa6270 */
[C---:B------:R-:W-:Y:S01]  /*21f60*/  VIADD R7, R196.reuse, 0x10 ;  /* 0x00000010c4077836 */ /* 0x040fe20000000000 */
[----:B------:R-:W-:Y:S01]  /*21f70*/  SHF.R.S32.HI R4, RZ, 0x1f, R196 ;  /* 0x0000001fff047819 */ /* 0x000fe200000114c4 */
[C---:B------:R-:W-:Y:S01]  /*21f80*/  VIADD R6, R196.reuse, 0x18 ;  /* 0x00000018c4067836 */ /* 0x040fe20000000000 */
[----:B------:R-:W-:Y:S01]  /*21f90*/  ISETP.GE.AND P0, PT, R9, UR4, PT ;  /* 0x0000000409007c0c */ /* 0x000fe2000bf06270 */
[C---:B--2---:R-:W-:Y:S01]  /*21fa0*/  VIADD R11, R196.reuse, 0x8 ;  /* 0x00000008c40b7836 */ /* 0x044fe20000000000 */
[----:B------:R-:W-:Y:S01]  /*21fb0*/  ISETP.GE.AND P3, PT, R7, UR4, PT ;  /* 0x0000000407007c0c */ /* 0x000fe2000bf66270 */
[----:B------:R-:W-:Y:S01]  /*21fc0*/  VIADD R10, R196, 0x10 ;  /* 0x00000010c40a7836 */ /* 0x000fe20000000000 */
[----:B------:R-:W-:Y:S01]  /*21fd0*/  ISETP.GE.AND P2, PT, R6, UR4, PT ;  /* 0x0000000406007c0c */ /* 0x000fe2000bf46270 */
[C---:B------:R-:W-:Y:S01]  /*21fe0*/  VIADD R8, R196.reuse, 0x20 ;  /* 0x00000020c4087836 */ /* 0x040fe20000000000 */
[----:B------:R-:W-:Y:S01]  /*21ff0*/  SHF.R.S32.HI R11, RZ, 0x1f, R11 ;  /* 0x0000001fff0b7819 */ /* 0x000fe2000001140b */
[C---:B------:R-:W-:Y:S01]  /*22000*/  VIADD R12, R196.reuse, 0x20 ;  /* 0x00000020c40c7836 */ /* 0x040fe20000000000 */
[----:B------:R-:W-:Y:S01]  /*22010*/  SHF.R.S32.HI R10, RZ, 0x1f, R10 ;  /* 0x0000001fff0a7819 */ /* 0x000fe2000001140a */
[C---:B------:R-:W-:Y:S01]  /*22020*/  VIADD R13, R196.reuse, 0x28 ;  /* 0x00000028c40d7836 */ /* 0x040fe20000000000 */
[----:B----4-:R-:W-:-:S02]  /*22030*/  @!P5 LEA R2, P1, R196, R30, 0x2 ;  /* 0x0000001ec402d211 */ /* 0x010fc400078210ff */
[----:B------:R-:W-:Y:S01]  /*22040*/  SHF.R.S32.HI R12, RZ, 0x1f, R12 ;  /* 0x0000001fff0c7819 */ /* 0x000fe2000001140c */
[----:B------:R-:W-:Y:S01]  /*22050*/  @!P0 IMAD.MOV.U32 R57, RZ, RZ, R56 ;  /* 0x000000ffff398224 */ /* 0x000fe200078e0038 */
[-C--:B0-----:R-:W-:Y:S01]  /*22060*/  @!P5 LEA.HI.X R3, R196, R31.reuse, R4, 0x2, P1 ;  /* 0x0000001fc403d211 */ /* 0x081fe200008f1404 */
[----:B------:R-:W-:Y:S01]  /*22070*/  @!P0 IMAD.MOV.U32 R56, RZ, RZ, R85 ;  /* 0x000000ffff388224 */ /* 0x000fe200078e0055 */
[C---:B------:R-:W-:Y:S02]  /*22080*/  @!P0 LEA R4, P4, R9.reuse, R30, 0x2 ;  /* 0x0000001e09048211 */ /* 0x040fe400078810ff */
[----:B------:R-:W-:Y:S01]  /*22090*/  ISETP.GE.AND P1, PT, R8, UR4, PT ;  /* 0x0000000408007c0c */ /* 0x000fe2000bf26270 */
[----:B------:R0:W-:Y:S01]  /*220a0*/  @!P5 ST.E.64 desc[UR46][R2.64], R20 ;  /* 0x000000140200d985 */ /* 0x0001e2000c101b2e */
[----:B------:R-:W-:Y:S01]  /*220b0*/  @!P0 LEA.HI.X R5, R9, R31, R11, 0x2, P4 ;  /* 0x0000001f09058211 */ /* 0x000fe200020f140b */
[C---:B------:R-:W-:Y:S01]  /*220c0*/  VIADD R9, R196.reuse, 0x28 ;  /* 0x00000028c4097836 */ /* 0x040fe20000000000 */
[----:B------:R-:W-:Y:S01]  /*220d0*/  SHF.R.S32.HI R13, RZ, 0x1f, R13 ;  /* 0x0000001fff0d7819 */ /* 0x000fe2000001140d */
[----:B------:R-:W-:Y:S01]  /*220e0*/  VIADD R11, R196, 0x38 ;  /* 0x00000038c40b7836 */ /* 0x000fe20000000000 */
[----:B------:R-:W-:Y:S01]  /*220f0*/  SHF.R.S32.HI R14, RZ, 0x1f, R227 ;  /* 0x0000001fff0e7819 */ /* 0x000fe200000114e3 */
[----:B------:R2:W-:Y:S01]  /*22100*/  @!P0 ST.E.64 desc[UR46][R4.64], R56 ;  /* 0x0000003804008985 */ /* 0x0005e2000c101b2e */
[----:B------:R-:W-:-:S02]  /*22110*/  ISETP.GE.AND P0, PT, R9, UR4, PT ;  /* 0x0000000409007c0c */ /* 0x000fc4000bf06270 */
[----:B0-----:R-:W-:-:S04]  /*22120*/  @!P3 LEA R2, P5, R7, R30, 0x2 ;  /* 0x0000001e0702b211 */ /* 0x001fc800078a10ff */
[-C--:B------:R-:W-:Y:S01]  /*22130*/  @!P3 LEA.HI.X R3, R7, R31.reuse, R10, 0x2, P5 ;  /* 0x0000001f0703b211 */ /* 0x080fe200028f140a */
[----:B------:R-:W-:Y:S01]  /*22140*/  VIADD R7, R196, 0x18 ;  /* 0x00000018c4077836 */ /* 0x000fe20000000000 */
[----:B--2---:R-:W-:Y:S01]  /*22150*/  @!P2 LEA R4, P4, R6, R30, 0x2 ;  /* 0x0000001e0604a211 */ /* 0x004fe200078810ff */
[----:B------:R-:W-:Y:S02]  /*22160*/  VIADD R10, R196, 0x30 ;  /* 0x00000030c40a7836 */ /* 0x000fe40000000000 */
[----:B------:R0:W-:Y:S01]  /*22170*/  @!P3 ST.E.64 desc[UR46][R2.64], R34 ;  /* 0x000000220200b985 */ /* 0x0001e2000c101b2e */
[----:B------:R-:W-:Y:S02]  /*22180*/  SHF.R.S32.HI R7, RZ, 0x1f, R7 ;  /* 0x0000001fff077819 */ /* 0x000fe40000011407 */
[----:B------:R-:W-:Y:S02]  /*22190*/  ISETP.GE.AND P3, PT, R10, UR4, PT ;  /* 0x000000040a007c0c */ /* 0x000fe4000bf66270 */
[----:B------:R-:W-:Y:S01]  /*221a0*/  @!P2 LEA.HI.X R5, R6, R31, R7, 0x2, P4 ;  /* 0x0000001f0605a211 */ /* 0x000fe200020f1407 */
[----:B------:R-:W-:-:S02]  /*221b0*/  @!P2 IMAD.MOV.U32 R6, RZ, RZ, R89 ;  /* 0x000000ffff06a224 */ /* 0x000fc400078e0059 */
[----:B------:R-:W-:-:S05]  /*221c0*/  @!P2 IMAD.MOV.U32 R7, RZ, RZ, R93 ;  /* 0x000000ffff07a224 */ /* 0x000fca00078e005d */
[----:B------:R2:W-:Y:S01]  /*221d0*/  @!P2 ST.E.64 desc[UR46][R4.64], R6 ;  /* 0x000000060400a985 */ /* 0x0005e2000c101b2e */
[C---:B0-----:R-:W-:Y:S02]  /*221e0*/  @!P1 LEA R2, P5, R8.reuse, R30, 0x2 ;  /* 0x0000001e08029211 */ /* 0x041fe400078a10ff */
[----:B------:R-:W-:Y:S02]  /*221f0*/  ISETP.GE.AND P2, PT, R11, UR4, PT ;  /* 0x000000040b007c0c */ /* 0x000fe4000bf46270 */
[----:B------:R-:W-:Y:S01]  /*22200*/  @!P1 LEA.HI.X R3, R8, R31, R12, 0x2, P5 ;  /* 0x0000001f08039211 */ /* 0x000fe200028f140c */
[C---:B------:R-:W-:Y:S02]  /*22210*/  VIADD R8, R196.reuse, 0x40 ;  /* 0x00000040c4087836 */ /* 0x040fe40000000000 */
[----:B------:R-:W-:Y:S02]  /*22220*/  VIADD R12, R196, 0x30 ;  /* 0x00000030c40c7836 */ /* 0x000fe40000000000 */
[----:B------:R0:W-:Y:S01]  /*22230*/  @!P1 ST.E.64 desc[UR46][R2.64], R36 ;  /* 0x0000002402009985 */ /* 0x0001e2000c101b2e */
[----:B------:R-:W-:-:S02]  /*22240*/  ISETP.GE.AND P1, PT, R8, UR4, PT ;  /* 0x0000000408007c0c */ /* 0x000fc4000bf26270 */
[----:B------:R-:W-:Y:S01]  /*22250*/  SHF.R.S32.HI R12, RZ, 0x1f, R12 ;  /* 0x0000001fff0c7819 */ /* 0x000fe2000001140c */
[----:B--2---:R-:W-:Y:S01]  /*22260*/  @!P0 IMAD.MOV.U32 R6, RZ, RZ, R40 ;  /* 0x000000ffff068224 */ /* 0x004fe200078e0028 */
[----:B------:R-:W-:Y:S01]  /*22270*/  @!P0 LEA R4, P4, R9, R30, 0x2 ;  /* 0x0000001e09048211 */ /* 0x000fe200078810ff */
[----:B------:R-:W-:Y:S01]  /*22280*/  @!P0 IMAD.MOV.U32 R7, RZ, RZ, R97 ;  /* 0x000000ffff078224 */ /* 0x000fe200078e0061 */
[-C--:B------:R-:W-:Y:S02]  /*22290*/  @!P2 LOP3.LUT R51, R51, R50.reuse, RZ, 0x3c, !PT ;  /* 0x000000323333a212 */ /* 0x080fe400078e3cff */
[----:B------:R-:W-:Y:S01]  /*222a0*/  @!P0 LEA.HI.X R5, R9, R31, R13, 0x2, P4 ;  /* 0x0000001f09058211 */ /* 0x000fe200020f140d */
[C---:B------:R-:W-:Y:S01]  /*222b0*/  VIADD R9, R196.reuse, 0x48 ;  /* 0x00000048c4097836 */ /* 0x040fe20000000000 */
[----:B------:R-:W-:Y:S01]  /*222c0*/  @!P2 LOP3.LUT R50, R51, R50, RZ, 0x3c, !PT ;  /* 0x000000323332a212 */ /* 0x000fe200078e3cff */
[----:B------:R-:W-:Y:S01]  /*222d0*/  VIADD R13, R196, 0x38 ;  /* 0x00000038c40d7836 */ /* 0x000fe20000000000 */
[----:B0-----:R-:W-:Y:S01]  /*222e0*/  @!P3 LEA R2, P5, R10, R30, 0x2 ;  /* 0x0000001e0a02b211 */ /* 0x001fe200078a10ff */
[----:B------:R0:W-:Y:S01]  /*222f0*/  @!P0 ST.E.64 desc[UR46][R4.64], R6 ;  /* 0x0000000604008985 */ /* 0x0001e2000c101b2e */
[----:B------:R-:W-:-:S02]  /*22300*/  ISETP.GE.AND P0, PT, R9, UR4, PT ;  /* 0x0000000409007c0c */ /* 0x000fc4000bf06270 */
[----:B------:R-:W-:Y:S01]  /*22310*/  @!P3 LEA.HI.X R3, R10, R31, R12, 0x2, P5 ;  /* 0x0000001f0a03b211 */ /* 0x000fe200028f140c */
[C---:B------:R-:W-:Y:S01]  /*22320*/  VIADD R10, R196.reuse, 0x50 ;  /* 0x00000050c40a7836 */ /* 0x040fe20000000000 */
[----:B------:R-:W-:Y:S01]  /*22330*/  SHF.R.S32.HI R13, RZ, 0x1f, R13 ;  /* 0x0000001fff0d7819 */ /* 0x000fe2000001140d */
[----:B------:R-:W-:Y:S01]  /*22340*/  VIADD R12, R196, 0x40 ;  /* 0x00000040c40c7836 */ /* 0x000fe20000000000 */
[----:B------:R-:W-:Y:S01]  /*22350*/  @!P2 LOP3.LUT R51, R51, R50, RZ, 0x3c, !PT ;  /* 0x000000323333a212 */ /* 0x000fe200078e3cff */
[----:B------:R2:W-:Y:S01]  /*22360*/  @!P3 ST.E.64 desc[UR46][R2.64], R38 ;  /* 0x000000260200b985 */ /* 0x0005e2000c101b2e */
[----:B------:R-:W-:Y:S02]  /*22370*/  ISETP.GE.AND P3, PT, R10, UR4, PT ;  /* 0x000000040a007c0c */ /* 0x000fe4000bf66270 */
[----:B------:R-:W-:Y:S02]  /*22380*/  SHF.R.S32.HI R12, RZ, 0x1f, R12 ;  /* 0x0000001fff0c7819 */ /* 0x000fe4000001140c */
[----:B0-----:R-:W-:-:S04]  /*22390*/  @!P2 LEA R4, P4, R11, R30, 0x2 ;  /* 0x0000001e0b04a211 */ /* 0x001fc800078810ff */
[-C--:B------:R-:W-:Y:S01]  /*223a0*/  @!P2 LEA.HI.X R5, R11, R31.reuse, R13, 0x2, P4 ;  /* 0x0000001f0b05a211 */ /* 0x080fe200020f140d */
[C---:B------:R-:W-:Y:S01]  /*223b0*/  VIADD R13, R196.reuse, 0x48 ;  /* 0x00000048c40d7836 */ /* 0x040fe20000000000 */
[----:B------:R-:W-:Y:S02]  /*223c0*/  IADD3 R11, R196, 0x58, RZ ;  /* 0x00000058c40b7810 */ /* 0x000fe40007ffe0ff */
[CC--:B--2---:R-:W-:Y:S01]  /*223d0*/  @!P1 LEA R2, P5, R8.reuse, R30.reuse, 0x2 ;  /* 0x0000001e08029211 */ /* 0x0c4fe200078a10ff */
[----:B------:R0:W-:Y:S01]  /*223e0*/  @!P2 ST.E.64 desc[UR46][R4.64], R50 ;  /* 0x000000320400a985 */ /* 0x0001e2000c101b2e */
[----:B------:R-:W-:Y:S02]  /*223f0*/  ISETP.GE.AND P2, PT, R11, UR4, PT ;  /* 0x000000040b007c0c */ /* 0x000fe4000bf46270 */
[----:B------:R-:W-:Y:S01]  /*22400*/  @!P1 LEA.HI.X R3, R8, R31, R12, 0x2, P5 ;  /* 0x0000001f08039211 */ /* 0x000fe200028f140c */
[C---:B------:R-:W-:Y:S01]  /*22410*/  VIADD R8, R196.reuse, 0x60 ;  /* 0x00000060c4087836 */ /* 0x040fe20000000000 */
[----:B------:R-:W-:Y:S01]  /*22420*/  @!P0 LEA R6, P4, R9, R30, 0x2 ;  /* 0x0000001e09068211 */ /* 0x000fe200078810ff */
[----:B------:R-:W-:Y:S01]  /*22430*/  VIADD R12, R196, 0x50 ;  /* 0x00000050c40c7836 */ /* 0x000fe20000000000 */
[----:B------:R-:W-:-:S04]  /*22440*/  SHF.R.S32.HI R13, RZ, 0x1f, R13 ;  /* 0x0000001fff0d7819 */ /* 0x000fc8000001140d */
[----:B------:R-:W-:Y:S01]  /*22450*/  @!P0 LEA.HI.X R7, R9, R31, R13, 0x2, P4 ;  /* 0x0000001f09078211 */ /* 0x000fe200020f140d */
[C---:B------:R-:W-:Y:S01]  /*22460*/  VIADD R9, R196.reuse, 0x68 ;  /* 0x00000068c4097836 */ /* 0x040fe20000000000 */
[----:B------:R-:W-:Y:S01]  /*22470*/  SHF.R.S32.HI R12, RZ, 0x1f, R12 ;  /* 0x0000001fff0c7819 */ /* 0x000fe2000001140c */
[----:B0-----:R-:W-:Y:S02]  /*22480*/  @!P1 IMAD.MOV.U32 R4, RZ, RZ, R41 ;  /* 0x000000ffff049224 */ /* 0x001fe400078e0029 */
[----:B------:R-:W-:Y:S02]  /*22490*/  @!P1 IMAD.MOV.U32 R5, RZ, RZ, R42 ;  /* 0x000000ffff059224 */ /* 0x000fe400078e002a */
[----:B------:R-:W-:-:S03]  /*224a0*/  VIADD R13, R196, 0x58 ;  /* 0x00000058c40d7836 */ /* 0x000fc60000000000 */
[----:B------:R0:W-:Y:S01]  /*224b0*/  @!P1 ST.E.64 desc[UR46][R2.64], R4 ;  /* 0x0000000402009985 */ /* 0x0001e2000c101b2e */
[----:B------:R-:W-:Y:S02]  /*224c0*/  ISETP.GE.AND P1, PT, R8, UR4, PT ;  /* 0x0000000408007c0c */ /* 0x000fe4000bf26270 */
[----:B------:R-:W-:Y:S01]  /*224d0*/  SHF.R.S32.HI R13, RZ, 0x1f, R13 ;  /* 0x0000001fff0d7819 */ /* 0x000fe2000001140d */
[----:B0-----:R-:W-:Y:S01]  /*224e0*/  @!P0 IMAD.MOV.U32 R4, RZ, RZ, R54 ;  /* 0x000000ffff048224 */ /* 0x001fe200078e0036 */
        /* <DEDUP_REMOVED lines=8> */
[----:B0-----:R-:W-:Y:S01]  /*22570*/  @!P3 IMAD.MOV.U32 R4, RZ, RZ, R43 ;  /* 0x000000ffff04b224 */ /* 0x001fe200078e002b */
[----:B------:R-:W-:Y:S01]  /*22580*/  @!P2 LEA R6, P4, R11, R30, 0x2 ;  /* 0x0000001e0b06a211 */ /* 0x000fe200078810ff */
[----:B------:R-:W-:-:S04]  /*22590*/  @!P3 IMAD.MOV.U32 R5, RZ, RZ, R44 ;  /* 0x000000ffff05b224 */ /* 0x000fc800078e002c */
[-C--:B------:R-:W-:Y:S02]  /*225a0*/  @!P0 LOP3.LUT R75, R75, R74.reuse, RZ, 0x3c, !PT ;  /* 0x0000004a4b4b8212 */ /* 0x080fe400078e3cff */
[----:B------:R-:W-:Y:S01]  /*225b0*/  @!P2 LEA.HI.X R7, R11, R31, R13, 0x2, P4 ;  /* 0x0000001f0b07a211 */ /* 0x000fe200020f140d */
[----:B------:R-:W-:Y:S01]  /*225c0*/  VIADD R11, R196, 0x78 ;  /* 0x00000078c40b7836 */ /* 0x000fe20000000000 */
[----:B------:R0:W-:Y:S01]  /*225d0*/  @!P3 ST.E.64 desc[UR46][R2.64], R4 ;  /* 0x000000040200b985 */ /* 0x0001e2000c101b2e */
[----:B------:R-:W-:Y:S01]  /*225e0*/  ISETP.GE.AND P3, PT, R10, UR4, PT ;  /* 0x000000040a007c0c */ /* 0x000fe2000bf66270 */
[----:B------:R-:W-:Y:S01]  /*225f0*/  VIADD R13, R196, 0x68 ;  /* 0x00000068c40d7836 */ /* 0x000fe20000000000 */
[----:B------:R-:W-:-:S04]  /*22600*/  @!P0 LOP3.LUT R74, R75, R74, RZ, 0x3c, !PT ;  /* 0x0000004a4b4a8212 */ /* 0x000fc800078e3cff */
[----:B------:R-:W-:Y:S02]  /*22610*/  SHF.R.S32.HI R13, RZ, 0x1f, R13 ;  /* 0x0000001fff0d7819 */ /* 0x000fe4000001140d */
[----:B------:R-:W-:Y:S01]  /*22620*/  @!P0 LOP3.LUT R75, R75, R74, RZ, 0x3c, !PT ;  /* 0x0000004a4b4b8212 */ /* 0x000fe200078e3cff */
[----:B0-----:R-:W-:Y:S01]  /*22630*/  @!P2 IMAD.MOV.U32 R4, RZ, RZ, R62 ;  /* 0x000000ffff04a224 */ /* 0x001fe200078e003e */
[----:B------:R-:W-:Y:S01]  /*22640*/  @!P1 LEA R2, P5, R8, R30, 0x2 ;  /* 0x0000001e08029211 */ /* 0x000fe200078a10ff */
[----:B------:R-:W-:-:S03]  /*22650*/  @!P2 IMAD.MOV.U32 R5, RZ, RZ, R66 ;  /* 0x000000ffff05a224 */ /* 0x000fc600078e0042 */
[----:B------:R-:W-:Y:S01]  /*22660*/  @!P1 LEA.HI.X R3, R8, R31, R12, 0x2, P5 ;  /* 0x0000001f08039211 */ /* 0x000fe200028f140c */
[C---:B------:R-:W-:Y:S01]  /*22670*/  VIADD R8, R196.reuse, 0x80 ;  /* 0x00000080c4087836 */ /* 0x040fe20000000000 */
[----:B------:R0:W-:Y:S01]  /*22680*/  @!P2 ST.E.64 desc[UR46][R6.64], R4 ;  /* 0x000000040600a985 */ /* 0x0001e2000c101b2e */
[----:B------:R-:W-:Y:S01]  /*22690*/  VIADD R12, R196, 0x70 ;  /* 0x00000070c40c7836 */ /* 0x000fe20000000000 */
[----:B------:R-:W-:-:S04]  /*226a0*/  ISETP.GE.AND P2, PT, R11, UR4, PT ;  /* 0x000000040b007c0c */ /* 0x000fc8000bf46270 */
[----:B------:R-:W-:Y:S01]  /*226b0*/  SHF.R.S32.HI R12, RZ, 0x1f, R12 ;  /* 0x0000001fff0c7819 */ /* 0x000fe2000001140c */
[----:B0-----:R-:W-:Y:S01]  /*226c0*/  @!P1 IMAD.MOV.U32 R4, RZ, RZ, R45 ;  /* 0x000000ffff049224 */ /* 0x001fe200078e002d */
[----:B------:R-:W-:Y:S01]  /*226d0*/  @!P0 LEA R6, P4, R9, R30, 0x2 ;  /* 0x0000001e09068211 */ /* 0x000fe200078810ff */
[----:B------:R-:W-:-:S03]  /*226e0*/  @!P1 IMAD.MOV.U32 R5, RZ, RZ, R46 ;  /* 0x000000ffff059224 */ /* 0x000fc600078e002e */
[----:B------:R-:W-:Y:S01]  /*226f0*/  @!P0 LEA.HI.X R7, R9, R31, R13, 0x2, P4 ;  /* 0x0000001f09078211 */ /* 0x000fe200020f140d */
[----:B------:R-:W-:Y:S01]  /*22700*/  VIADD R9, R196, 0x88 ;  /* 0x00000088c4097836 */ /* 0x000fe20000000000 */
[----:B------:R0:W-:Y:S01]  /*22710*/  @!P1 ST.E.64 desc[UR46][R2.64], R4 ;  /* 0x0000000402009985 */ /* 0x0001e2000c101b2e */
[----:B------:R-:W-:Y:S02]  /*22720*/  ISETP.GE.AND P1, PT, R8, UR4, PT ;  /* 0x0000000408007c0c */ /* 0x000fe4000bf26270 */
[----:B------:R-:W-:Y:S01]  /*22730*/  SHF.R.S32.HI R13, RZ, 0x1f, R229 ;  /* 0x0000001fff0d7819 */ /* 0x000fe200000114e5 */
[----:B------:R2:W-:Y:S01]  /*22740*/  @!P0 ST.E.64 desc[UR46][R6.64], R74 ;  /* 0x0000004a06008985 */ /* 0x0005e2000c101b2e */
[----:B------:R-:W-:Y:S02]  /*22750*/  ISETP.GE.AND P0, PT, R9, UR4, PT ;  /* 0x0000000409007c0c */ /* 0x000fe4000bf06270 */
[----:B0-----:R-:W-:Y:S01]  /*22760*/  @!P3 LEA R2, P5, R10, R30, 0x2 ;  /* 0x0000001e0a02b211 */ /* 0x001fe200078a10ff */
[----:B------:R-:W-:-:S02]  /*22770*/  @!P3 IMAD.MOV.U32 R4, RZ, RZ, R47 ;  /* 0x000000ffff04b224 */ /* 0x000fc400078e002f */
[----:B------:R-:W-:Y:S01]  /*22780*/  @!P3 IMAD.MOV.U32 R5, RZ, RZ, R48 ;  /* 0x000000ffff05b224 */ /* 0x000fe200078e0030 */
[-C--:B------:R-:W-:Y:S01]  /*22790*/  @!P3 LEA.HI.X R3, R10, R31.reuse, R12, 0x2, P5 ;  /* 0x0000001f0a03b211 */ /* 0x080fe200028f140c */
[C---:B------:R-:W-:Y:S01]  /*227a0*/  VIADD R12, R196.reuse, 0x78 ;  /* 0x00000078c40c7836 */ /* 0x040fe20000000000 */
[C---:B--2---:R-:W-:Y:S01]  /*227b0*/  @!P2 LEA R6, P4, R11.reuse, R30, 0x2 ;  /* 0x0000001e0b06a211 */ /* 0x044fe200078810ff */
[----:B------:R-:W-:Y:S02]  /*227c0*/  VIADD R10, R196, 0x80 ;  /* 0x00000080c40a7836 */ /* 0x000fe40000000000 */
[----:B------:R0:W-:Y:S01]  /*227d0*/  @!P3 ST.E.64 desc[UR46][R2.64], R4 ;  /* 0x000000040200b985 */ /* 0x0001e2000c101b2e */
[----:B------:R-:W-:Y:S02]  /*227e0*/  SHF.R.S32.HI R12, RZ, 0x1f, R12 ;  /* 0x0000001fff0c7819 */ /* 0x000fe4000001140c */
[----:B------:R-:W-:Y:S02]  /*227f0*/  SHF.R.S32.HI R10, RZ, 0x1f, R10 ;  /* 0x0000001fff0a7819 */ /* 0x000fe4000001140a */
[----:B------:R-:W-:-:S02]  /*22800*/  @!P2 LEA.HI.X R7, R11, R31, R12, 0x2, P4 ;  /* 0x0000001f0b07a211 */ /* 0x000fc400020f140c */
[----:B------:R-:W-:Y:S02]  /*22810*/  ISETP.GE.AND P3, PT, R237, UR4, PT ;  /* 0x00000004ed007c0c */ /* 0x000fe4000bf66270 */
[----:B------:R-:W-:Y:S02]  /*22820*/  SHF.R.S32.HI R12, RZ, 0x1f, R228 ;  /* 0x0000001fff0c7819 */ /* 0x000fe400000114e4 */
[C---:B0-----:R-:W-:Y:S01]  /*22830*/  @!P1 LEA R2, P5, R8.reuse, R30, 0x2 ;  /* 0x0000001e08029211 */ /* 0x041fe200078a10ff */
[----:B------:R-:W-:Y:S02]  /*22840*/  @!P2 IMAD.MOV.U32 R4, RZ, RZ, R113 ;  /* 0x000000ffff04a224 */ /* 0x000fe400078e0071 */
[----:B------:R-:W-:Y:S01]  /*22850*/  @!P2 IMAD.MOV.U32 R5, RZ, RZ, R79 ;  /* 0x000000ffff05a224 */ /* 0x000fe200078e004f */
[----:B------:R-:W-:Y:S01]  /*22860*/  @!P1 LEA.HI.X R3, R8, R31, R10, 0x2, P5 ;  /* 0x0000001f08039211 */ /* 0x000fe200028f140a */
[----:B------:R-:W-:Y:S01]  /*22870*/  VIADD R10, R196, 0x88 ;  /* 0x00000088c40a7836 */ /* 0x000fe20000000000 */
[----:B------:R-:W-:-:S02]  /*22880*/  SHF.R.S32.HI R8, RZ, 0x1f, R237 ;  /* 0x0000001fff087819 */ /* 0x000fc400000114ed */
[----:B------:R0:W-:Y:S01]  /*22890*/  @!P2 ST.E.64 desc[UR46][R6.64], R4 ;  /* 0x000000040600a985 */ /* 0x0001e2000c101b2e */
[----:B------:R-:W-:Y:S02]  /*228a0*/  ISETP.GE.AND P2, PT, R236, UR4, PT ;  /* 0x00000004ec007c0c */ /* 0x000fe4000bf46270 */
[----:B------:R-:W-:Y:S01]  /*228b0*/  SHF.R.S32.HI R10, RZ, 0x1f, R10 ;  /* 0x0000001fff0a7819 */ /* 0x000fe2000001140a */
[----:B0-----:R-:W-:Y:S01]  /*228c0*/  @!P1 IMAD.MOV.U32 R4, RZ, RZ, R49 ;  /* 0x000000ffff049224 */ /* 0x001fe200078e0031 */
[----:B------:R-:W-:Y:S02]  /*228d0*/  @!P1 MOV R5, R52 ;  /* 0x0000003400059202 */ /* 0x000fe40000000f00 */
[----:B------:R-:W-:-:S03]  /*228e0*/  @!P0 LEA R6, P4, R9, R30, 0x2 ;  /* 0x0000001e09068211 */ /* 0x000fc600078810ff */
[----:B------:R0:W-:Y:S01]  /*228f0*/  @!P1 ST.E.64 desc[UR46][R2.64], R4 ;  /* 0x0000000402009985 */ /* 0x0001e2000c101b2e */
[----:B------:R-:W-:Y:S02]  /*22900*/  ISETP.GE.AND P1, PT, R235, UR4, PT ;  /* 0x00000004eb007c0c */ /* 0x000fe4000bf26270 */
[----:B------:R-:W-:Y:S02]  /*22910*/  @!P0 LEA.HI.X R7, R9, R31, R10, 0x2, P4 ;  /* 0x0000001f09078211 */ /* 0x000fe400020f140a */
[----:B------:R-:W-:Y:S02]  /*22920*/  SHF.R.S32.HI R9, RZ, 0x1f, R236 ;  /* 0x0000001fff097819 */ /* 0x000fe400000114ec */
[----:B------:R-:W-:Y:S01]  /*22930*/  SHF.R.S32.HI R10, RZ, 0x1f, R231 ;  /* 0x0000001fff0a7819 */ /* 0x000fe200000114e7 */
[----:B0-----:R-:W-:Y:S01]  /*22940*/  @!P0 IMAD.MOV.U32 R4, RZ, RZ, R121 ;  /* 0x000000ffff048224 */ /* 0x001fe200078e0079 */
[----:B------:R-:W-:Y:S01]  /*22950*/  @!P3 LEA R2, P5, R237, R30, 0x2 ;  /* 0x0000001eed02b211 */ /* 0x000fe200078a10ff */
[----:B------:R-:W-:-:S04]  /*22960*/  @!P0 IMAD.MOV.U32 R5, RZ, RZ, R82 ;  /* 0x000000ffff058224 */ /* 0x000fc800078e0052 */
[----:B------:R-:W-:Y:S01]  /*22970*/  @!P1 IMAD.MOV.U32 R61, RZ, RZ, R60 ;  /* 0x000000ffff3d9224 */ /* 0x000fe200078e003c */
[----:B------:R-:W-:Y:S01]  /*22980*/  @!P3 LEA.HI.X R3, R237, R31, R8, 0x2, P5 ;  /* 0x0000001fed03b211 */ /* 0x000fe200028f1408 */
[----:B------:R-:W-:Y:S01]  /*22990*/  @!P1 IMAD.MOV.U32 R60, RZ, RZ, R59 ;  /* 0x000000ffff3c9224 */ /* 0x000fe200078e003b */
[----:B------:R0:W-:Y:S01]  /*229a0*/  @!P0 ST.E.64 desc[UR46][R6.64], R4 ;  /* 0x0000000406008985 */ /* 0x0001e2000c101b2e */
[----:B------:R-:W-:Y:S02]  /*229b0*/  ISETP.GE.AND P0, PT, R234, UR4, PT ;  /* 0x00000004ea007c0c */ /* 0x000fe4000bf06270 */
[----:B------:R-:W-:Y:S01]  /*229c0*/  SHF.R.S32.HI R8, RZ, 0x1f, R235 ;  /* 0x0000001fff087819 */ /* 0x000fe200000114eb */
[----:B0-----:R-:W-:Y:S01]  /*229d0*/  @!P3 IMAD.MOV.U32 R4, RZ, RZ, R53 ;  /* 0x000000ffff04b224 */ /* 0x001fe200078e0035 */
[----:B------:R-:W-:Y:S01]  /*229e0*/  @!P2 LEA R6, P4, R236, R30, 0x2 ;  /* 0x0000001eec06a211 */ /* 0x000fe200078810ff */
[----:B------:R-:W-:-:S08]  /*229f0*/  @!P3 IMAD.MOV.U32 R5, RZ, RZ, R55 ;  /* 0x000000ffff05b224 */ /* 0x000fd000078e0037 */
[----:B------:R-:W-:Y:S01]  /*22a00*/  @!P0 IMAD.MOV.U32 R107, RZ, RZ, R90 ;  /* 0x000000ffff6b8224 */ /* 0x000fe200078e005a */
[----:B------:R-:W-:Y:S01]  /*22a10*/  @!P2 LEA.HI.X R7, R236, R31, R9, 0x2, P4 ;  /* 0x0000001fec07a211 */ /* 0x000fe200020f1409 */
[----:B------:R0:W-:Y:S01]  /*22a20*/  @!P3 ST.E.64 desc[UR46][R2.64], R4 ;  /* 0x000000040200b985 */ /* 0x0001e2000c101b2e */
[----:B------:R-:W-:Y:S02]  /*22a30*/  ISETP.GE.AND P3, PT, R233, UR4, PT ;  /* 0x00000004e9007c0c */ /* 0x000fe4000bf66270 */
[----:B------:R-:W-:Y:S01]  /*22a40*/  SHF.R.S32.HI R9, RZ, 0x1f, R234 ;  /* 0x0000001fff097819 */ /* 0x000fe200000114ea */
[----:B0-----:R-:W-:Y:S01]  /*22a50*/  @!P2 IMAD.MOV.U32 R4, RZ, RZ, R83 ;  /* 0x000000ffff04a224 */ /* 0x001fe200078e0053 */
[----:B------:R-:W-:Y:S01]  /*22a60*/  @!P1 LEA R2, P5, R235, R30, 0x2 ;  /* 0x0000001eeb029211 */ /* 0x000fe200078a10ff */
[----:B------:R-:W-:-:S03]  /*22a70*/  @!P2 IMAD.MOV.U32 R5, RZ, RZ, R87 ;  /* 0x000000ffff05a224 */ /* 0x000fc600078e0057 */
[----:B------:R-:W-:Y:S02]  /*22a80*/  @!P1 LEA.HI.X R3, R235, R31, R8, 0x2, P5 ;  /* 0x0000001feb039211 */ /* 0x000fe400028f1408 */
[----:B------:R0:W-:Y:S01]  /*22a90*/  @!P2 ST.E.64 desc[UR46][R6.64], R4 ;  /* 0x000000040600a985 */ /* 0x0001e2000c101b2e */
[----:B------:R-:W-:Y:S02]  /*22aa0*/  ISETP.GE.AND P2, PT, R232, UR4, PT ;  /* 0x00000004e8007c0c */ /* 0x000fe4000bf46270 */
[----:B------:R-:W-:Y:S01]  /*22ab0*/  SHF.R.S32.HI R8, RZ, 0x1f, R233 ;  /* 0x0000001fff087819 */ /* 0x000fe200000114e9 */
[----:B------:R2:W-:Y:S01]  /*22ac0*/  @!P1 ST.E.64 desc[UR46][R2.64], R60 ;  /* 0x0000003c02009985 */ /* 0x0005e2000c101b2e */
[----:B------:R-:W-:Y:S02]  /*22ad0*/  ISETP.GE.AND P1, PT, R231, UR4, PT ;  /* 0x00000004e7007c0c */ /* 0x000fe4000bf26270 */
[----:B0-----:R-:W-:-:S04]  /*22ae0*/  @!P0 LEA R4, P4, R234, R30, 0x2 ;  /* 0x0000001eea048211 */ /* 0x001fc800078810ff */
[----:B------:R-:W-:-:S07]  /*22af0*/  @!P0 LEA.HI.X R5, R234, R31, R9, 0x2, P4 ;  /* 0x0000001fea058211 */ /* 0x000fce00020f1409 */
[----:B------:R-:W-:Y:S01]  /*22b00*/  @!P1 IMAD.MOV.U32 R69, RZ, RZ, R72 ;  /* 0x000000ffff459224 */ /* 0x000fe200078e0048 */
[CC--:B--2---:R-:W-:Y:S02]  /*22b10*/  @!P3 LEA R2, P5, R233.reuse, R30.reuse, 0x2 ;  /* 0x0000001ee902b211 */ /* 0x0c4fe400078a10ff */
[----:B------:R-:W-:Y:S01]  /*22b20*/  ISETP.GE.AND P4, PT, R230, UR4, PT ;  /* 0x00000004e6007c0c */ /* 0x000fe2000bf86270 */
[----:B------:R0:W-:Y:S01]  /*22b30*/  @!P0 ST.E.64 desc[UR46][R4.64], R106 ;  /* 0x0000006a04008985 */ /* 0x0001e2000c101b2e */
[----:B------:R-:W-:Y:S02]  /*22b40*/  @!P3 LEA.HI.X R3, R233, R31, R8, 0x2, P5 ;  /* 0x0000001fe903b211 */ /* 0x000fe400028f1408 */
[----:B------:R-:W-:Y:S02]  /*22b50*/  SHF.R.S32.HI R8, RZ, 0x1f, R232 ;  /* 0x0000001fff087819 */ /* 0x000fe400000114e8 */
[----:B------:R-:W-:-:S04]  /*22b60*/  @!P2 LEA R6, P0, R232, R30, 0x2 ;  /* 0x0000001ee806a211 */ /* 0x000fc800078010ff */
[----:B------:R-:W-:Y:S02]  /*22b70*/  @!P2 LEA.HI.X R7, R232, R31, R8, 0x2, P0 ;  /* 0x0000001fe807a211 */ /* 0x000fe400000f1408 */
[----:B------:R-:W-:Y:S01]  /*22b80*/  ISETP.GE.AND P0, PT, R229, UR4, PT ;  /* 0x00000004e5007c0c */ /* 0x000fe2000bf06270 */
[----:B------:R-:W-:Y:S02]  /*22b90*/  @!P4 IMAD.MOV.U32 R94, RZ, RZ, R115 ;  /* 0x000000ffff5ec224 */ /* 0x000fe400078e0073 */
[----:B0-----:R-:W-:Y:S02]  /*22ba0*/  @!P3 IMAD.MOV.U32 R4, RZ, RZ, R63 ;  /* 0x000000ffff04b224 */ /* 0x001fe400078e003f */
[----:B------:R-:W-:-:S05]  /*22bb0*/  @!P3 IMAD.MOV.U32 R5, RZ, RZ, R67 ;  /* 0x000000ffff05b224 */ /* 0x000fca00078e0043 */
[----:B------:R0:W-:Y:S01]  /*22bc0*/  @!P3 ST.E.64 desc[UR46][R2.64], R4 ;  /* 0x000000040200b985 */ /* 0x0001e2000c101b2e */
[-C--:B------:R-:W-:Y:S02]  /*22bd0*/  @!P4 LEA R8, P3, R230, R30.reuse, 0x2 ;  /* 0x0000001ee608c211 */ /* 0x080fe400078610ff */
[----:B------:R-:W-:Y:S02]  /*22be0*/  @!P0 IMAD.MOV.U32 R77, RZ, RZ, R78 ;  /* 0x000000ffff4d8224 */ /* 0x000fe400078e004e */
[----:B0-----:R-:W-:Y:S01]  /*22bf0*/  @!P2 IMAD.MOV.U32 R4, RZ, RZ, R111 ;  /* 0x000000ffff04a224 */ /* 0x001fe200078e006f */
[----:B------:R-:W-:Y:S01]  /*22c00*/  @!P1 LEA R2, P5, R231, R30, 0x2 ;  /* 0x0000001ee7029211 */ /* 0x000fe200078a10ff */
[----:B------:R-:W-:-:S03]  /*22c10*/  @!P2 IMAD.MOV.U32 R5, RZ, RZ, R91 ;  /* 0x000000ffff05a224 */ /* 0x000fc600078e005b */
[-C--:B------:R-:W-:Y:S02]  /*22c20*/  @!P1 LEA.HI.X R3, R231, R31.reuse, R10, 0x2, P5 ;  /* 0x0000001fe7039211 */ /* 0x080fe400028f140a */
[----:B------:R0:W-:Y:S01]  /*22c30*/  @!P2 ST.E.64 desc[UR46][R6.64], R4 ;  /* 0x000000040600a985 */ /* 0x0001e2000c101b2e */
[----:B------:R-:W-:Y:S02]  /*22c40*/  SHF.R.S32.HI R10, RZ, 0x1f, R230 ;  /* 0x0000001fff0a7819 */ /* 0x000fe400000114e6 */
[----:B------:R-:W-:Y:S01]  /*22c50*/  ISETP.GE.AND P2, PT, R228, UR4, PT ;  /* 0x00000004e4007c0c */ /* 0x000fe2000bf46270 */
[----:B------:R2:W-:Y:S01]  /*22c60*/  @!P1 ST.E.64 desc[UR46][R2.64], R68 ;  /* 0x0000004402009985 */ /* 0x0005e2000c101b2e */
[----:B------:R-:W-:Y:S02]  /*22c70*/  @!P4 LEA.HI.X R9, R230, R31, R10, 0x2, P3 ;  /* 0x0000001fe609c211 */ /* 0x000fe400018f140a */
[----:B------:R-:W-:Y:S02]  /*22c80*/  ISETP.GE.AND P3, PT, R227, UR4, PT ;  /* 0x00000004e3007c0c */ /* 0x000fe4000bf66270 */
[----:B------:R-:W-:Y:S01]  /*22c90*/  @!P0 LEA R10, P1, R229, R30, 0x2 ;  /* 0x0000001ee50a8211 */ /* 0x000fe200078210ff */
[----:B------:R3:W-:Y:S01]  /*22ca0*/  @!P4 ST.E.64 desc[UR46][R8.64], R94 ;  /* 0x0000005e0800c985 */ /* 0x0007e2000c101b2e */
[----:B------:R-:W-:-:S02]  /*22cb0*/  ISETP.GE.AND P5, PT, R226, UR4, PT ;  /* 0x00000004e2007c0c */ /* 0x000fc4000bfa6270 */
[----:B------:R-:W-:Y:S02]  /*22cc0*/  ISETP.GE.AND P4, PT, R225, UR4, PT ;  /* 0x00000004e1007c0c */ /* 0x000fe4000bf86270 */
[-C--:B------:R-:W-:Y:S01]  /*22cd0*/  @!P0 LEA.HI.X R11, R229, R31.reuse, R13, 0x2, P1 ;  /* 0x0000001fe50b8211 */ /* 0x080fe200008f140d */
[----:B------:R-:W-:Y:S01]  /*22ce0*/  @!P2 IMAD.MOV.U32 R123, RZ, RZ, R99 ;  /* 0x000000ffff7ba224 */ /* 0x000fe200078e0063 */
[CC--:B0-----:R-:W-:Y:S02]  /*22cf0*/  @!P2 LEA R4, P1, R228.reuse, R30.reuse, 0x2 ;  /* 0x0000001ee404a211 */ /* 0x0c1fe400078210ff */
[----:B------:R-:W-:Y:S01]  /*22d00*/  SHF.R.S32.HI R13, RZ, 0x1f, R226 ;  /* 0x0000001fff0d7819 */ /* 0x000fe200000114e2 */
[----:B------:R0:W-:Y:S01]  /*22d10*/  @!P0 ST.E.64 desc[UR46][R10.64], R76 ;  /* 0x0000004c0a008985 */ /* 0x0001e2000c101b2e */
[----:B------:R-:W-:Y:S01]  /*22d20*/  @!P2 LEA.HI.X R5, R228, R31, R12, 0x2, P1 ;  /* 0x0000001fe405a211 */ /* 0x000fe200008f140c */
[----:B------:R-:W-:Y:S01]  /*22d30*/  @!P3 IMAD.MOV.U32 R81, RZ, RZ, R84 ;  /* 0x000000ffff51b224 */ /* 0x000fe200078e0054 */
[-C--:B--2---:R-:W-:Y:S01]  /*22d40*/  @!P3 LEA R2, P0, R227, R30.reuse, 0x2 ;  /* 0x0000001ee302b211 */ /* 0x084fe200078010ff */
[----:B------:R-:W-:Y:S01]  /*22d50*/  @!P5 IMAD.MOV.U32 R100, RZ, RZ, R127 ;  /* 0x000000ffff64d224 */ /* 0x000fe200078e007f */
[-C--:B------:R-:W-:Y:S01]  /*22d60*/  @!P5 LEA R6, P1, R226, R30.reuse, 0x2 ;  /* 0x0000001ee206d211 */ /* 0x080fe200078210ff */
[----:B------:R0:W-:Y:S01]  /*22d70*/  @!P2 ST.E.64 desc[UR46][R4.64], R122 ;  /* 0x0000007a0400a985 */ /* 0x0001e2000c101b2e */
[----:B---3--:R-:W-:-:S02]  /*22d80*/  @!P4 LEA R8, P2, R225, R30, 0x2 ;  /* 0x0000001ee108c211 */ /* 0x008fc400078410ff */
[----:B------:R-:W-:Y:S02]  /*22d90*/  SHF.R.S32.HI R12, RZ, 0x1f, R225 ;  /* 0x0000001fff0c7819 */ /* 0x000fe400000114e1 */
[-C--:B------:R-:W-:Y:S02]  /*22da0*/  @!P3 LEA.HI.X R3, R227, R31.reuse, R14, 0x2, P0 ;  /* 0x0000001fe303b211 */ /* 0x080fe400000f140e */
[-C--:B------:R-:W-:Y:S02]  /*22db0*/  @!P5 LEA.HI.X R7, R226, R31.reuse, R13, 0x2, P1 ;  /* 0x0000001fe207d211 */ /* 0x080fe400008f140d */
[----:B------:R-:W-:Y:S01]  /*22dc0*/  @!P4 LEA.HI.X R9, R225, R31, R12, 0x2, P2 ;  /* 0x0000001fe109c211 */ /* 0x000fe200010f140c */
[----:B------:R0:W-:Y:S01]  /*22dd0*/  @!P3 ST.E.64 desc[UR46][R2.64], R80 ;  /* 0x000000500200b985 */ /* 0x0001e2000c101b2e */
[----:B------:R-:W-:-:S03]  /*22de0*/  ISETP.GE.AND P0, PT, R224, UR4, PT ;  /* 0x00000004e0007c0c */ /* 0x000fc6000bf06270 */
[----:B------:R0:W-:Y:S04]  /*22df0*/  @!P5 ST.E.64 desc[UR46][R6.64], R100 ;  /* 0x000000640600d985 */ /* 0x0001e8000c101b2e */
[----:B------:R0:W-:Y:S06]  /*22e00*/  @!P4 ST.E.64 desc[UR46][R8.64], R24 ;  /* 0x000000180800c985 */ /* 0x0001ec000c101b2e */
[----:B------:R-:W-:Y:S05]  /*22e10*/  @P0 BRA `(.L_x_1636) ;  /* 0x0000000c00a00947 */ /* 0x000fea0003800000 */
[----:B------:R-:W-:Y:S02]  /*22e20*/  SHF.R.S32.HI R12, RZ, 0x1f, R224 ;  /* 0x0000001fff0c7819 */ /* 0x000fe400000114e0 */
[----:B------:R-:W-:-:S04]  /*22e30*/  LEA R30, P0, R224, R30, 0x2 ;  /* 0x0000001ee01e7211 */ /* 0x000fc800078010ff */
[----:B------:R-:W-:-:S05]  /*22e40*/  LEA.HI.X R31, R224, R31, R12, 0x2, P0 ;  /* 0x0000001fe01f7211 */ /* 0x000fca00000f140c */
[----:B------:R2:W-:Y:S01]  /*22e50*/  ST.E.64 desc[UR46][R30.64], R70 ;  /* 0x000000461e007985 */ /* 0x0005e2000c101b2e */
[----:B------:R-:W-:Y:S05]  /*22e60*/  BRA `(.L_x_1636) ;  /* 0x0000000c008c7947 */ /* 0x000fea0003800000 */
.L_x_1622:
[----:B------:R-:W-:Y:S01]  /*22e70*/  ULDC.64 UR4, c[0x0][0xc08] ;  /* 0x0003020000047ab9 */ /* 0x000fe20000000a00 */
[----:B------:R-:W3:Y:S01]  /*22e80*/  LDC.64 R2, c[0x0][0xc00] ;  /* 0x00030000ff027b82 */ /* 0x000ee20000000a00 */
[----:B------:R-:W-:Y:S01]  /*22e90*/  ISETP.NE.U32.AND P0, PT, RZ, UR4, PT ;  /* 0x00000004ff007c0c */ /* 0x000fe2000bf05070 */
[----:B------:R-:W-:-:S03]  /*22ea0*/  IMAD.MOV.U32 R15, RZ, RZ, RZ ;  /* 0x000000ffff0f7224 */ /* 0x000fc600078e00ff */
[----:B------:R-:W-:Y:S01]  /*22eb0*/  ISETP.NE.AND.EX P1, PT, RZ, UR5, PT, P0 ;  /* 0x00000005ff007c0c */ /* 0x000fe2000bf25300 */
[----:B------:R-:W-:Y:S02]  /*22ec0*/  ULDC.64 UR4, c[0x0][0xc00] ;  /* 0x0003000000047ab9 */ /* 0x000fe40000000a00 */
[----:B------:R-:W-:-:S04]  /*22ed0*/  ISETP.NE.U32.AND P0, PT, RZ, UR4, PT ;  /* 0x00000004ff007c0c */ /* 0x000fc8000bf05070 */
[----:B------:R-:W-:-:S06]  /*22ee0*/  ISETP.NE.AND.EX P0, PT, RZ, UR5, PT, P0 ;  /* 0x00000005ff007c0c */ /* 0x000fcc000bf05300 */
[----:B------:R-:W4:Y:S01]  /*22ef0*/  @P1 LDC.64 R4, c[0x0][0xc08] ;  /* 0x00030200ff041b82 */ /* 0x000f220000000a00 */
[----:B------:R-:W-:Y:S02]  /*22f00*/  ULDC UR4, c[0x0][0xa88] ;  /* 0x0002a20000047ab9 */ /* 0x000fe40000000800 */
[----:B------:R-:W-:Y:S02]  /*22f10*/  IMAD.U32 R20, RZ, RZ, UR4 ;  /* 0x00000004ff147e24 */ /* 0x000fe4000f8e00ff */
[----:B---3--:R-:W-:-:S05]  /*22f20*/  IMAD.WIDE R2, R218, 0x4, R2 ;  /* 0x00000004da027825 */ /* 0x008fca00078e0202 */
[----:B------:R3:W5:Y:S01]  /*22f30*/  @P0 LDG.E R15, desc[UR46][R2.64] ;  /* 0x0000002e020f0981 */ /* 0x000762000c1e1900 */
[----:B------:R-:W0:Y:S01]  /*22f40*/  S2R R28, SR_TID.X ;  /* 0x00000000001c7919 */ /* 0x000e220000002100 */
[----:B----4-:R-:W-:-:S05]  /*22f50*/  @P1 IMAD.WIDE R4, R218, 0x4, R4 ;  /* 0x00000004da041825 */ /* 0x010fca00078e0204 */
[----:B------:R3:W5:Y:S01]  /*22f60*/  @P1 LDG.E R20, desc[UR46][R4.64] ;  /* 0x0000002e04141981 */ /* 0x000762000c1e1900 */
[----:B-1----:R-:W-:Y:S02]  /*22f70*/  ISETP.GT.AND P2, PT, R217, 0x1, PT ;  /* 0x00000001d900780c */ /* 0x002fe40003f44270 */
[----:B------:R-:W-:Y:S01]  /*22f80*/  SHF.R.S32.HI R24, RZ, 0x1f, R218 ;  /* 0x0000001fff187819 */ /* 0x000fe200000114da */
[----:B0-----:R-:W-:-:S05]  /*22f90*/  VIADD R0, R28, 0xffffff80 ;  /* 0xffffff801c007836 */ /* 0x001fca0000000000 */
[----:B------:R-:W-:Y:S01]  /*22fa0*/  ISETP.GT.AND P3, PT, R0, 0x7f, PT ;  /* 0x0000007f0000780c */ /* 0x000fe20003f64270 */
[----:B---3--:R-:W-:-:S12]  /*22fb0*/  @P1 BRA `(.L_x_1641) ;  /* 0x0000000000101947 */ /* 0x008fd80003800000 */
[----:B------:R-:W-:Y:S05]  /*22fc0*/  @!P0 BRA `(.L_x_1641) ;  /* 0x00000000000c8947 */ /* 0x000fea0003800000 */
[----:B------:R-:W3:Y:S04]  /*22fd0*/  LDG.E R5, desc[UR46][R2.64] ;  /* 0x0000002e02057981 */ /* 0x000ee8000c1e1900 */
[----:B-----5:R-:W3:Y:S02]  /*22fe0*/  LDG.E R20, desc[UR46][R2.64+0x4] ;  /* 0x0000042e02147981 */ /* 0x020ee4000c1e1900 */
[----:B---3--:R-:W-:-:S07]  /*22ff0*/  IMAD.IADD R20, R20, 0x1, -R5 ;  /* 0x0000000114147824 */ /* 0x008fce00078e0a05 */
.L_x_1641:
[----:B------:R-:W-:Y:S01]  /*23000*/  BSSY B1, `(.L_x_1642) ;  /* 0x0000035000017945 */ /* 0x000fe20003800000 */
[----:B------:R-:W-:Y:S02]  /*23010*/  SEL R25, R218, RZ, !P0 ;  /* 0x000000ffda197207 */ /* 0x000fe40004000000 */
[----:B------:R-:W-:Y:S02]  /*23020*/  SEL R24, R24, RZ, !P0 ;  /* 0x000000ff18187207 */ /* 0x000fe40004000000 */
[----:B-----5:R-:W-:Y:S01]  /*23030*/  SHF.R.S32.HI R14, RZ, 0x1f, R15 ;  /* 0x0000001fff0e7819 */ /* 0x020fe2000001140f */
[----:B------:R-:W-:Y:S06]  /*23040*/  @P3 BRA `(.L_x_1643) ;  /* 0x0000000000c03947 */ /* 0x000fec0003800000 */
[----:B------:R-:W0:Y:S01]  /*23050*/  LDC R29, c[0x0][0xbe8] ;  /* 0x0002fa00ff1d7b82 */ /* 0x000e220000000800 */
[----:B------:R-:W-:Y:S01]  /*23060*/  IADD3 R27, R199, -0x80, R28 ;  /* 0xffffff80c71b7810 */ /* 0x000fe20007ffe01c */
[----:B0-----:R-:W-:-:S05]  /*23070*/  IMAD R0, R20, R29, RZ ;  /* 0x0000001d14007224 */ /* 0x001fca00078e02ff */
[----:B------:R-:W-:-:S13]  /*23080*/  ISETP.GE.AND P0, PT, R27, R0, PT ;  /* 0x000000001b00720c */ /* 0x000fda0003f06270 */
[----:B------:R-:W-:Y:S05]  /*23090*/  @P0 BRA `(.L_x_1643) ;  /* 0x0000000000ac0947 */ /* 0x000fea0003800000 */
[----:B------:R-:W-:Y:S01]  /*230a0*/  IMAD.MOV.U32 R0, RZ, RZ, 0x9b8 ;  /* 0x000009b8ff007424 */ /* 0x000fe200078e00ff */
[----:B------:R-:W-:Y:S01]  /*230b0*/  ISETP.GT.AND P3, PT, R217, 0x1, PT ;  /* 0x00000001d900780c */ /* 0x000fe20003f64270 */
[----:B------:R-:W0:Y:S01]  /*230c0*/  LDC.64 R2, c[0x0][0xba8] ;  /* 0x0002ea00ff027b82 */ /* 0x000e220000000a00 */
[----:B------:R-:W-:Y:S01]  /*230d0*/  ISETP.NE.AND P0, PT, R29, 0x1, PT ;  /* 0x000000011d00780c */ /* 0x000fe20003f05270 */
[----:B------:R-:W-:Y:S01]  /*230e0*/  IMAD.MOV.U32 R21, RZ, RZ, R27 ;  /* 0x000000ffff157224 */ /* 0x000fe200078e001b */
[----:B------:R-:W-:-:S05]  /*230f0*/  SEL R26, R0, 0x978, P3 ;  /* 0x00000978001a7807 */ /* 0x000fca0001800000 */
[----:B------:R-:W1:Y:S08]  /*23100*/  LDC.64 R10, c[0x0][R26+0x220] ;  /* 0x000088001a0a7b82 */ /* 0x000e700000000a00 */
[----:B------:R-:W3:Y:S08]  /*23110*/  LDC.64 R12, c[0x0][R26+0x218] ;  /* 0x000086001a0c7b82 */ /* 0x000ef00000000a00 */
[----:B------:R-:W4:Y:S08]  /*23120*/  LDC.64 R6, c[0x0][R26+0x228] ;  /* 0x00008a001a067b82 */ /* 0x000f300000000a00 */
[----:B------:R-:W5:Y:S08]  /*23130*/  LDC.64 R4, c[0x0][R26+0x210] ;  /* 0x000084001a047b82 */ /* 0x000f700000000a00 */
[----:B------:R-:W2:Y:S08]  /*23140*/  @P0 LDC R0, c[0x0][0xbec] ;  /* 0x0002fb00ff000b82 */ /* 0x000eb00000000800 */
[----:B------:R-:W4:Y:S01]  /*23150*/  @P0 LDC R33, c[0x0][0xbf0] ;  /* 0x0002fc00ff210b82 */ /* 0x000f220000000800 */
[----:B-1----:R-:W-:-:S07]  /*23160*/  IMAD R11, R11, R25, RZ ;  /* 0x000000190b0b7224 */ /* 0x002fce00078e02ff */
[----:B0-----:R-:W0:Y:S01]  /*23170*/  @!P3 LDC R2, c[0x0][0xb50] ;  /* 0x0002d400ff02bb82 */ /* 0x001e220000000800 */
[----:B------:R-:W-:-:S04]  /*23180*/  IMAD.WIDE.U32 R8, R10, R25, RZ ;  /* 0x000000190a087225 */ /* 0x000fc800078e00ff */
[----:B------:R-:W-:Y:S02]  /*23190*/  IMAD R11, R10, R24, R11 ;  /* 0x000000180a0b7224 */ /* 0x000fe400078e020b */
[----:B--2---:R-:W-:Y:S01]  /*231a0*/  @P0 IMAD.HI.U32 R0, R27, R0, RZ ;  /* 0x000000001b000227 */ /* 0x004fe200078e00ff */
[----:B------:R-:W1:Y:S03]  /*231b0*/  @!P3 LDC R3, c[0x0][0xb54] ;  /* 0x0002d500ff03bb82 */ /* 0x000e660000000800 */
[-C--:B---3--:R-:W-:Y:S02]  /*231c0*/  IMAD R31, R13, R211.reuse, RZ ;  /* 0x000000d30d1f7224 */ /* 0x088fe400078e02ff */
[----:B------:R-:W-:Y:S01]  /*231d0*/  IMAD.WIDE.U32 R12, R12, R211, RZ ;  /* 0x000000d30c0c7225 */ /* 0x000fe200078e00ff */
[----:B----4-:R-:W-:Y:S02]  /*231e0*/  @P0 SHF.R.U32.HI R21, RZ, R33, R0 ;  /* 0x00000021ff150219 */ /* 0x010fe40000011600 */
[----:B------:R-:W-:Y:S01]  /*231f0*/  SEL R33, R222, RZ, P3 ;  /* 0x000000ffde217207 */ /* 0x000fe20001800000 */
[----:B------:R-:W-:Y:S01]  /*23200*/  IMAD.IADD R13, R31, 0x1, R13 ;  /* 0x000000011f0d7824 */ /* 0x000fe200078e020d */
[----:B------:R-:W-:Y:S01]  /*23210*/  IADD3 R12, P0, P1, R8, R12, R15 ;  /* 0x0000000c080c7210 */ /* 0x000fe2000791e00f */
[----:B------:R-:W-:-:S02]  /*23220*/  IMAD.MOV R0, RZ, RZ, -R21 ;  /* 0x000000ffff007224 */ /* 0x000fc400078e0a15 */
[----:B------:R-:W-:Y:S02]  /*23230*/  IMAD.IADD R11, R9, 0x1, R11 ;  /* 0x00000001090b7824 */ /* 0x000fe400078e020b */
[-C--:B------:R-:W-:Y:S02]  /*23240*/  IMAD R31, R7, R33.reuse, RZ ;  /* 0x00000021071f7224 */ /* 0x080fe400078e02ff */
[----:B------:R-:W-:-:S04]  /*23250*/  IMAD.WIDE.U32 R6, R6, R33, RZ ;  /* 0x0000002106067225 */ /* 0x000fc800078e00ff */
[----:B------:R-:W-:Y:S01]  /*23260*/  IMAD R9, R29, R0, R27 ;  /* 0x000000001d097224 */ /* 0x000fe200078e021b */
[----:B------:R-:W-:Y:S02]  /*23270*/  IADD3.X R0, R11, R13, R14, P0, P1 ;  /* 0x0000000d0b007210 */ /* 0x000fe400007e240e */
[----:B------:R-:W-:Y:S02]  /*23280*/  IADD3 R6, P0, P1, R21, R12, R6 ;  /* 0x0000000c15067210 */ /* 0x000fe4000791e006 */
[----:B------:R-:W-:Y:S02]  /*23290*/  IADD3 R7, R31, R7, RZ ;  /* 0x000000071f077210 */ /* 0x000fe40007ffe0ff */
[----:B------:R-:W-:Y:S02]  /*232a0*/  SHF.R.S32.HI R21, RZ, 0x1f, R21 ;  /* 0x0000001fff157819 */ /* 0x000fe40000011415 */
[----:B------:R-:W-:Y:S02]  /*232b0*/  SHF.R.S32.HI R11, RZ, 0x1f, R9 ;  /* 0x0000001fff0b7819 */ /* 0x000fe40000011409 */
[----:B------:R-:W-:Y:S01]  /*232c0*/  IADD3.X R7, R21, R0, R7, P0, P1 ;  /* 0x0000000015077210 */ /* 0x000fe200007e2407 */
[----:B-----5:R-:W-:-:S04]  /*232d0*/  IMAD R0, R5, R9, RZ ;  /* 0x0000000905007224 */ /* 0x020fc800078e02ff */
[C---:B------:R-:W-:Y:S02]  /*232e0*/  IMAD R11, R4.reuse, R11, R0 ;  /* 0x0000000b040b7224 */ /* 0x040fe400078e0200 */
[----:B------:R-:W-:-:S04]  /*232f0*/  IMAD.WIDE.U32 R4, R4, R9, R6 ;  /* 0x0000000904047225 */ /* 0x000fc800078e0006 */
[----:B------:R-:W-:Y:S01]  /*23300*/  IMAD.IADD R0, R5, 0x1, R11 ;  /* 0x0000000105007824 */ /* 0x000fe200078e020b */
[----:B0-----:R-:W-:Y:S01]  /*23310*/  LEA R2, P0, R4, R2, 0x2 ;  /* 0x0000000204027211 */ /* 0x001fe200078010ff */
[----:B------:R-:W-:-:S03]  /*23320*/  IMAD.MOV.U32 R5, RZ, RZ, -0x800000 ;  /* 0xff800000ff057424 */ /* 0x000fc600078e00ff */
[----:B-1----:R-:W-:-:S05]  /*23330*/  LEA.HI.X R3, R4, R3, R0, 0x2, P0 ;  /* 0x0000000304037211 */ /* 0x002fca00000f1400 */
[----:B------:R0:W-:Y:S04]  /*23340*/  STG.E desc[UR46][R2.64], R5 ;  /* 0x0000000502007986 */ /* 0x0001e8000c10192e */
.L_x_1643:
[----:B------:R-:W-:Y:S05]  /*23350*/  BSYNC B1 ;  /* 0x0000000000017941 */ /* 0x000fea0003800000 */
.L_x_1642:
[----:B------:R-:W-:Y:S05]  /*23360*/  @P2 BRA `(.L_x_1636) ;  /* 0x00000008004c2947 */ /* 0x000fea0003800000 */
[----:B------:R-:W1:Y:S01]  /*23370*/  LDC R9, c[0x0][0xbe8] ;  /* 0x0002fa00ff097b82 */ /* 0x000e620000000800 */
[----:B------:R-:W-:Y:S01]  /*23380*/  VIADD R4, R28, 0xffffff80 ;  /* 0xffffff801c047836 */ /* 0x000fe20000000000 */
[----:B------:R-:W-:Y:S02]  /*23390*/  ULDC.64 UR4, c[0x0][0xaa0] ;  /* 0x0002a80000047ab9 */ /* 0x000fe40000000a00 */
[----:B------:R-:W-:Y:S02]  /*233a0*/  IMAD R0, R14, UR4, RZ ;  /* 0x000000040e007c24 */ /* 0x000fe4000f8e02ff */
[----:B------:R-:W-:Y:S01]  /*233b0*/  SHF.R.S32.HI R11, RZ, 0x1f, R4 ;  /* 0x0000001fff0b7819 */ /* 0x000fe20000011404 */
[----:B0-----:R-:W-:-:S04]  /*233c0*/  IMAD.WIDE.U32 R2, R15, UR4, RZ ;  /* 0x000000040f027c25 */ /* 0x001fc8000f8e00ff */
[----:B------:R-:W-:Y:S01]  /*233d0*/  IMAD R5, R15, UR5, R0 ;  /* 0x000000050f057c24 */ /* 0x000fe2000f8e0200 */
[----:B------:R-:W-:Y:S01]  /*233e0*/  LEA.HI R0, R11, R4, RZ, 0x3 ;  /* 0x000000040b007211 */ /* 0x000fe200078f18ff */
[----:B------:R-:W-:Y:S02]  /*233f0*/  ULDC.64 UR4, c[0x0][0xae8] ;  /* 0x0002ba0000047ab9 */ /* 0x000fe40000000a00 */
[----:B------:R-:W-:Y:S01]  /*23400*/  IMAD.IADD R3, R3, 0x1, R5 ;  /* 0x0000000103037824 */ /* 0x000fe200078e0205 */
[----:B------:R-:W-:Y:S01]  /*23410*/  LOP3.LUT R13, R0, 0xfffffff8, RZ, 0xc0, !PT ;  /* 0xfffffff8000d7812 */ /* 0x000fe200078ec0ff */
[----:B------:R-:W-:-:S04]  /*23420*/  IMAD.WIDE.U32 R2, R211, UR4, R2 ;  /* 0x00000004d3027c25 */ /* 0x000fc8000f8e0002 */
[----:B------:R-:W-:Y:S01]  /*23430*/  IMAD.IADD R0, R4, 0x1, -R13 ;  /* 0x0000000104007824 */ /* 0x000fe200078e0a0d */
[----:B-1----:R-:W-:Y:S01]  /*23440*/  ISETP.NE.AND P0, PT, R9, 0x1, PT ;  /* 0x000000010900780c */ /* 0x002fe20003f05270 */
[----:B------:R-:W-:Y:S01]  /*23450*/  IMAD R3, R211, UR5, R3 ;  /* 0x00000005d3037c24 */ /* 0x000fe2000f8e0203 */
[----:B------:R-:W-:Y:S01]  /*23460*/  ULDC.64 UR4, c[0x0][0xaf0] ;  /* 0x0002bc0000047ab9 */ /* 0x000fe20000000a00 */
[----:B------:R-:W-:Y:S02]  /*23470*/  IMAD R0, R0, 0x20, R17 ;  /* 0x0000002000007824 */ /* 0x000fe400078e0211 */
[----:B------:R-:W-:Y:S02]  /*23480*/  IMAD R4, R24, UR4, RZ ;  /* 0x0000000418047c24 */ /* 0x000fe4000f8e02ff */
[----:B------:R-:W-:Y:S02]  /*23490*/  IMAD.IADD R6, R199, 0x1, R0 ;  /* 0x00000001c7067824 */ /* 0x000fe400078e0200 */
[----:B------:R-:W-:-:S04]  /*234a0*/  IMAD.WIDE.U32 R2, R25, UR4, R2 ;  /* 0x0000000419027c25 */ /* 0x000fc8000f8e0002 */
[----:B------:R-:W0:Y:S01]  /*234b0*/  @P0 LDC R7, c[0x0][0xbec] ;  /* 0x0002fb00ff070b82 */ /* 0x000e220000000800 */
[----:B------:R-:W-:Y:S02]  /*234c0*/  IMAD.MOV.U32 R5, RZ, RZ, R6 ;  /* 0x000000ffff057224 */ /* 0x000fe400078e0006 */
[----:B------:R-:W-:-:S05]  /*234d0*/  IMAD.IADD R199, R17, 0x1, R199 ;  /* 0x0000000111c77824 */ /* 0x000fca00078e02c7 */
[----:B------:R-:W1:Y:S01]  /*234e0*/  @P0 LDC R11, c[0x0][0xbf0] ;  /* 0x0002fc00ff0b0b82 */ /* 0x000e620000000800 */
[----:B0-----:R-:W-:-:S04]  /*234f0*/  @P0 IMAD.HI.U32 R0, R6, R7, RZ ;  /* 0x0000000706000227 */ /* 0x001fc800078e00ff */
[----:B------:R-:W-:Y:S01]  /*23500*/  IMAD R7, R25, UR5, R4 ;  /* 0x0000000519077c24 */ /* 0x000fe2000f8e0204 */
[----:B------:R-:W-:Y:S01]  /*23510*/  ULDC.64 UR4, c[0x0][0xae0] ;  /* 0x0002b80000047ab9 */ /* 0x000fe20000000a00 */
[----:B-1----:R-:W-:Y:S02]  /*23520*/  @P0 SHF.R.U32.HI R5, RZ, R11, R0 ;  /* 0x0000000bff050219 */ /* 0x002fe40000011600 */
[----:B------:R-:W-:Y:S02]  /*23530*/  IMAD.IADD R3, R3, 0x1, R7 ;  /* 0x0000000103037824 */ /* 0x000fe400078e0207 */
[--C-:B------:R-:W-:Y:S01]  /*23540*/  SHF.R.S32.HI R0, RZ, 0x1f, R5.reuse ;  /* 0x0000001fff007819 */ /* 0x100fe20000011405 */
[----:B------:R-:W-:Y:S02]  /*23550*/  IMAD.MOV R7, RZ, RZ, -R5 ;  /* 0x000000ffff077224 */ /* 0x000fe400078e0a05 */
[----:B------:R-:W-:-:S04]  /*23560*/  IMAD.WIDE.U32 R2, R5, UR4, R2 ;  /* 0x0000000405027c25 */ /* 0x000fc8000f8e0002 */
[----:B------:R-:W-:Y:S02]  /*23570*/  IMAD R0, R0, UR4, RZ ;  /* 0x0000000400007c24 */ /* 0x000fe4000f8e02ff */
[----:B------:R-:W-:Y:S02]  /*23580*/  IMAD R7, R9, R7, R6 ;  /* 0x0000000709077224 */ /* 0x000fe400078e0206 */
        /* <DEDUP_REMOVED lines=14> */
[----:B------:R0:W3:Y:S02]  /*23670*/  SHFL.IDX PT, R14, R0, RZ, 0x181f ;  /* 0x00181fff000e7589 */ /* 0x0000e400000e0000 */
.L_x_2015:
[----:B------:R-:W-:Y:S01]  /*23680*/  IMAD R9, R20, R9, RZ ;  /* 0x0000000914097224 */ /* 0x000fe200078e02ff */
        /* <DEDUP_REMOVED lines=8> */
[-C--:B---3--:R-:W-:Y:S02]  /*23710*/  @!P3 LEA R4, P5, R18, R14.reuse, 0x1 ;  /* 0x0000000e1204b211 */ /* 0x088fe400078a08ff */
[-C--:B------:R-:W-:Y:S02]  /*23720*/  @!P2 LEA R6, P4, R194, R14.reuse, 0x1 ;  /* 0x0000000ec206a211 */ /* 0x080fe400078808ff */
[-C--:B-1----:R-:W-:Y:S02]  /*23730*/  @!P3 LEA.HI.X R5, R18, R3.reuse, R19, 0x1, P5 ;  /* 0x000000031205b211 */ /* 0x082fe400028f0c13 */
[-C--:B------:R-:W-:Y:S02]  /*23740*/  @!P1 LEA R10, P5, R208, R14.reuse, 0x1 ;  /* 0x0000000ed00a9211 */ /* 0x080fe400078a08ff */
        /* <DEDUP_REMOVED lines=8> */
.L_x_1646:
[----:B------:R-:W-:Y:S05]  /*237d0*/  BSYNC B1 ;  /* 0x0000000000017941 */ /* 0x000fea0003800000 */
.L_x_1645:
[----:B------:R-:W-:-:S03]  /*237e0*/  UMOV UR4, 0xffffffff ;  /* 0xffffffff00047882 */ /* 0x000fc60000000000 */
[----:B------:R-:W-:Y:S05]  /*237f0*/  BRA.DIV UR4, `(.L_x_1647) ;  /* 0x000000e204b07947 */ /* 0x000fea000b800000 */
[----:B-1----:R1:W0:Y:S04]  /*23800*/  SHFL.IDX PT, R3, R2, 0x1, 0x181f ;  /* 0x00381f0002037f89 */ /* 0x00222800000e0000 */
[----:B---34-:R1:W3:Y:S02]  /*23810*/  SHFL.IDX PT, R14, R0, 0x1, 0x181f ;  /* 0x00381f00000e7f89 */ /* 0x0182e400000e0000 */
.L_x_2019:
        /* <DEDUP_REMOVED lines=11> */
[-C--:B0-----:R-:W-:Y:S02]  /*238d0*/  @!P3 LEA.HI.X R5, R18, R3.reuse, R19, 0x1, P5 ;  /* 0x000000031205b211 */ /* 0x081fe400028f0c13 */
        /* <DEDUP_REMOVED lines=9> */
.L_x_1649:
[----:B------:R-:W-:Y:S05]  /*23970*/  BSYNC B1 ;  /* 0x0000000000017941 */ /* 0x000fea0003800000 */
.L_x_1648:
[----:B------:R-:W-:-:S03]  /*23980*/  UMOV UR4, 0xffffffff ;  /* 0xffffffff00047882 */ /* 0x000fc60000000000 */
[----:B------:R-:W-:Y:S05]  /*23990*/  BRA.DIV UR4, `(.L_x_1650) ;  /* 0x000000e204907947 */ /* 0x000fea000b800000 */
[----:B0-----:R0:W0:Y:S04]  /*239a0*/  SHFL.IDX PT, R3, R2, 0x2, 0x181f ;  /* 0x00581f0002037f89 */ /* 0x00102800000e0000 */
[----:B---34-:R3:W4:Y:S02]  /*239b0*/  SHFL.IDX PT, R14, R0, 0x2, 0x181f ;  /* 0x00581f00000e7f89 */ /* 0x01872400000e0000 */
.L_x_2023:
        /* <DEDUP_REMOVED lines=21> */
.L_x_1652:
[----:B------:R-:W-:Y:S05]  /*23b10*/  BSYNC B1 ;  /* 0x0000000000017941 */ /* 0x000fea0003800000 */
.L_x_1651:
[----:B------:R-:W-:-:S03]  /*23b20*/  UMOV UR4, 0xffffffff ;  /* 0xffffffff00047882 */ /* 0x000fc60000000000 */
[----:B------:R-:W-:Y:S05]  /*23b30*/  BRA.DIV UR4, `(.L_x_1653) ;  /* 0x000000e204707947 */ /* 0x000fea000b800000 */
[----:B0-----:R0:W0:Y:S04]  /*23b40*/  SHFL.IDX PT, R3, R2, 0x3, 0x181f ;  /* 0x00781f0002037f89 */ /* 0x00102800000e0000 */
[----:B----4-:R4:W0:Y:S02]  /*23b50*/  SHFL.IDX PT, R14, R0, 0x3, 0x181f ;  /* 0x00781f00000e7f89 */ /* 0x01082400000e0000 */
.L_x_2027:
[----:B-1-34-:R-:W-:-:S05]  /*23b60*/  VIADD R0, R199, 0x60 ;  /* 0x00000060c7007836 */ /* 0x01afca0000000000 */
        /* <DEDUP_REMOVED lines=9> */
[-C--:B------:R-:W-:Y:S02]  /*23c00*/  @!P3 LEA.HI.X R5, R18, R3.reuse, R19, 0x1, P5 ;  /* 0x000000031205b211 */ /* 0x080fe400028f0c13 */
        /* <DEDUP_REMOVED lines=9> */
.L_x_1636:
[----:B------:R-:W-:Y:S05]  /*23ca0*/  BSYNC B0 ;  /* 0x0000000000007941 */ /* 0x000fea0003800000 */
.L_x_1621:
[----:B------:R-:W-:Y:S02]  /*23cb0*/  ULDC UR4, c[0x0][0xc3c] ;  /* 0x00030f0000047ab9 */ /* 0x000fe40000000800 */
[----:B--2---:R-:W-:-:S13]  /*23cc0*/  ISETP.GE.AND P0, PT, R207, UR4, PT ;  /* 0x00000004cf007c0c */ /* 0x004fda000bf06270 */
[----:B------:R-:W-:Y:S05]  /*23cd0*/  @!P0 BRA `(.L_x_1654) ;  /* 0xfffffdd800488947 */ /* 0x000fea000383ffff */
[----:B------:R-:W-:Y:S05]  /*23ce0*/  BRA `(.L_x_1412) ;  /* 0x0000008400607947 */ /* 0x000fea0003800000 */
.L_x_1410:
        /* <DEDUP_REMOVED lines=20> */
.L_x_1655:
[----:B------:R-:W1:Y:S01]  /*23e30*/  S2R R0, SR_TID.X ;  /* 0x0000000000007919 */ /* 0x000e620000002100 */
[----:B------:R-:W-:Y:S01]  /*23e40*/  ULDC UR4, c[0x0][0xc3c] ;  /* 0x00030f0000047ab9 */ /* 0x000fe20000000800 */
        /* <DEDUP_REMOVED lines=9> */
[----:B-1----:R-:W-:-:S04]  /*23ee0*/  @!P1 IMAD.WIDE.U32 R2, R0, 0x4, R4 ;  /* 0x0000000400029825 */ /* 0x002fc800078e0004 */
[----:B------:R-:W-:-:S06]  /*23ef0*/  IMAD.MOV.U32 R5, RZ, RZ, RZ ;  /* 0x000000ffff057224 */ /* 0x000fcc00078e00ff */
        /* <DEDUP_REMOVED lines=28> */
[----:B------:R-:W-:Y:S01]  /*240c0*/  IMAD.MOV.U32 R7, RZ, RZ, R4 ;  /* 0x000000ffff077224 */ /* 0x000fe200078e0004 */
[----:B------:R-:W-:Y:S01]  /*240d0*/  UMOV UR4, URZ ;  /* 0x0000003f00047c82 */ /* 0x000fe20008000000 */
[----:B------:R-:W-:-:S05]  /*240e0*/  ULDC UR5, c[0x0][0xc38] ;  /* 0x00030e0000057ab9 */ /* 0x000fca0000000800 */
.L_x_1659:
        /* <DEDUP_REMOVED lines=35> */
[----:B------:R-:W-:-:S05]  /*24320*/  IMAD.IADD R7, R4, 0x1, R7 ;  /* 0x0000000104077824 */ /* 0x000fca00078e0207 */
[----:B------:R-:W-:-:S13]  /*24330*/  ISETP.GT.AND P6, PT, R7, UR6, PT ;  /* 0x0000000607007c0c */ /* 0x000fda000bfc4270 */
[----:B------:R-:W-:Y:S05]  /*24340*/  @!P6 BRA `(.L_x_1659) ;  /* 0xfffffffc0068e947 */ /* 0x000fea000383ffff */
[----:B------:R-:W-:-:S07]  /*24350*/  IMAD.MOV.U32 R3, RZ, RZ, R2 ;  /* 0x000000ffff037224 */ /* 0x000fce00078e0002 */
.L_x_1657:
[----:B------:R-:W-:Y:S02]  /*24360*/  IMAD.IADD R9, R7, 0x1, -R4 ;  /* 0x0000000107097824 */ /* 0x000fe400078e0a04 */
[----:B------:R-:W-:Y:S02]  /*24370*/  IMAD.MOV.U32 R8, RZ, RZ, RZ ;  /* 0x000000ffff087224 */ /* 0x000fe400078e00ff */
[----:B------:R-:W-:-:S05]  /*24380*/  IMAD R2, R3, UR5, R9 ;  /* 0x0000000503027c24 */ /* 0x000fca000f8e0209 */
[----:B------:R-:W-:-:S13]  /*24390*/  ISETP.GT.AND P0, PT, R2, UR6, PT ;  /* 0x0000000602007c0c */ /* 0x000fda000bf04270 */
[----:B------:R-:W-:-:S04]  /*243a0*/  VOTE.ANY R2, PT, !P0 ;  /* 0x0000000000027806 */ /* 0x000fc800040e0100 */
[----:B------:R-:W0:Y:S01]  /*243b0*/  POPC R10, R2 ;  /* 0x00000002000a7309 */ /* 0x000e220000000000 */
[----:B------:R-:W-:Y:S01]  /*243c0*/  ISETP.NE.AND P0, PT, R2, RZ, PT ;  /* 0x000000ff0200720c */ /* 0x000fe20003f05270 */
[----:B0-----:R0:W1:Y:S04]  /*243d0*/  SHFL.IDX PT, R7, R5, R10, 0x1f ;  /* 0x00001f0a05077589 */ /* 0x00106800000e0000 */
[----:B------:R0:W2:Y:S08]  /*243e0*/  SHFL.IDX PT, R4, R6, R10, 0x1f ;  /* 0x00001f0a06047589 */ /* 0x0000b000000e0000 */
[----:B------:R-:W-:Y:S05]  /*243f0*/  @!P0 BRA `(.L_x_1660) ;  /* 0x0000000000088947 */ /* 0x000fea0003800000 */
[----:B------:R-:W-:-:S06]  /*24400*/  VIADD R8, R10, 0xffffffff ;  /* 0xffffffff0a087836 */ /* 0x000fcc0000000000 */
[----:B------:R3:W4:Y:S02]  /*24410*/  SHFL.IDX PT, R8, R3, R8, 0x1f ;  /* 0x00001f0803087589 */ /* 0x00072400000e0000 */
.L_x_1660:
[----:B----4-:R-:W-:Y:S01]  /*24420*/  IMAD R2, R8, UR5, R9 ;  /* 0x0000000508027c24 */ /* 0x010fe2000f8e0209 */
[----:B-1----:R-:W-:Y:S01]  /*24430*/  ISETP.NE.AND P0, PT, R7, 0x1, PT ;  /* 0x000000010700780c */ /* 0x002fe20003f05270 */
[----:B------:R-:W-:-:S03]  /*24440*/  VIADD R12, R10, UR4 ;  /* 0x000000040a0c7c36 */ /* 0x000fc60008000000 */
[----:B------:R1:W-:Y:S01]  /*24450*/  STL [R1], R2 ;  /* 0x0000000201007387 */ /* 0x0003e20000100800 */
[----:B0-----:R-:W-:-:S03]  /*24460*/  IADD3 R5, -R2, UR6, RZ ;  /* 0x0000000602057c10 */ /* 0x001fc6000fffe1ff */
[----:B------:R1:W-:Y:S05]  /*24470*/  STL [R1+0xc], R12 ;  /* 0x00000c0c01007387 */ /* 0x0003ea0000100800 */
[----:B------:R-:W-:Y:S05]  /*24480*/  @!P0 BRA `(.L_x_1661) ;  /* 0x0000000000e08947 */ /* 0x000fea0003800000 */
[-C--:B--2---:R-:W-:Y:S02]  /*24490*/  IABS R6, R4.reuse ;  /* 0x0000000400067213 */ /* 0x084fe40000000000 */
[----:B------:R-:W-:Y:S02]  /*244a0*/  IABS R8, R7 ;  /* 0x0000000700087213 */ /* 0x000fe40000000000 */
[----:B------:R-:W0:Y:S08]  /*244b0*/  I2F.RP R9, R6 ;  /* 0x0000000600097306 */ /* 0x000e300000209400 */
[----:B------:R-:W2:Y:S08]  /*244c0*/  I2F.RP R10, R8 ;  /* 0x00000008000a7306 */ /* 0x000eb00000209400 */
[----:B0-----:R-:W1:Y:S08]  /*244d0*/  MUFU.RCP R9, R9 ;  /* 0x0000000900097308 */ /* 0x001e700000001000 */
[----:B--2---:R-:W-:Y:S01]  /*244e0*/  MUFU.RCP R10, R10 ;  /* 0x0000000a000a7308 */ /* 0x004fe20000001000 */
[----:B-1----:R-:W-:Y:S01]  /*244f0*/  VIADD R2, R9, 0xffffffe ;  /* 0x0ffffffe09027836 */ /* 0x002fe20000000000 */
[----:B------:R-:W-:-:S06]  /*24500*/  IABS R9, R4 ;  /* 0x0000000400097213 */ /* 0x000fcc0000000000 */
[----:B---3--:R0:W1:Y:S02]  /*24510*/  F2I.FTZ.U32.TRUNC.NTZ R3, R2 ;  /* 0x0000000200037305 */ /* 0x008064000021f000 */
[----:B0-----:R-:W-:Y:S02]  /*24520*/  IMAD.MOV.U32 R2, RZ, RZ, RZ ;  /* 0x000000ffff027224 */ /* 0x001fe400078e00ff */
[----:B-1----:R-:W-:-:S04]  /*24530*/  IMAD.MOV R11, RZ, RZ, -R3 ;  /* 0x000000ffff0b7224 */ /* 0x002fc800078e0a03 */
[----:B------:R-:W-:-:S04]  /*24540*/  IMAD R11, R11, R6, RZ ;  /* 0x000000060b0b7224 */ /* 0x000fc800078e02ff */
[----:B------:R-:W-:Y:S01]  /*24550*/  IMAD.HI.U32 R3, R3, R11, R2 ;  /* 0x0000000b03037227 */ /* 0x000fe200078e0002 */
[----:B------:R-:W-:-:S03]  /*24560*/  IABS R2, R5 ;  /* 0x0000000500027213 */ /* 0x000fc60000000000 */
[----:B------:R-:W-:Y:S02]  /*24570*/  IMAD.MOV R11, RZ, RZ, -R9 ;  /* 0x000000ffff0b7224 */ /* 0x000fe400078e0a09 */
[----:B------:R-:W-:-:S04]  /*24580*/  IMAD.HI.U32 R9, R3, R2, RZ ;  /* 0x0000000203097227 */ /* 0x000fc800078e00ff */
[----:B------:R-:W-:Y:S02]  /*24590*/  IMAD R11, R9, R11, R2 ;  /* 0x0000000b090b7224 */ /* 0x000fe400078e0202 */
[----:B------:R-:W-:Y:S02]  /*245a0*/  VIADD R3, R10, 0xffffffe ;  /* 0x0ffffffe0a037836 */ /* 0x000fe40000000000 */
[----:B------:R-:W-:Y:S01]  /*245b0*/  IMAD.MOV.U32 R2, RZ, RZ, RZ ;  /* 0x000000ffff027224 */ /* 0x000fe200078e00ff */
[----:B------:R-:W-:-:S03]  /*245c0*/  ISETP.GT.U32.AND P1, PT, R6, R11, PT ;  /* 0x0000000b0600720c */ /* 0x000fc60003f24070 */
[----:B------:R-:W0:Y:S10]  /*245d0*/  F2I.FTZ.U32.TRUNC.NTZ R3, R3 ;  /* 0x0000000300037305 */ /* 0x000e34000021f000 */
[----:B------:R-:W-:-:S02]  /*245e0*/  @!P1 IMAD.IADD R11, R11, 0x1, -R6 ;  /* 0x000000010b0b9824 */ /* 0x000fc400078e0a06 */
[----:B------:R-:W-:Y:S01]  /*245f0*/  @!P1 VIADD R9, R9, 0x1 ;  /* 0x0000000109099836 */ /* 0x000fe20000000000 */
[----:B------:R-:W-:Y:S02]  /*24600*/  ISETP.NE.AND P1, PT, R4, RZ, PT ;  /* 0x000000ff0400720c */ /* 0x000fe40003f25270 */
[----:B------:R-:W-:Y:S01]  /*24610*/  ISETP.GE.U32.AND P0, PT, R11, R6, PT ;  /* 0x000000060b00720c */ /* 0x000fe20003f06070 */
[----:B0-----:R-:W-:-:S04]  /*24620*/  IMAD.MOV R11, RZ, RZ, -R3 ;  /* 0x000000ffff0b7224 */ /* 0x001fc800078e0a03 */
[----:B------:R-:W-:-:S04]  /*24630*/  IMAD R11, R11, R8, RZ ;  /* 0x000000080b0b7224 */ /* 0x000fc800078e02ff */
[----:B------:R-:W-:Y:S01]  /*24640*/  IMAD.HI.U32 R6, R3, R11, R2 ;  /* 0x0000000b03067227 */ /* 0x000fe200078e0002 */
[----:B------:R-:W-:-:S03]  /*24650*/  LOP3.LUT R2, R5, R4, RZ, 0x3c, !PT ;  /* 0x0000000405027212 */ /* 0x000fc600078e3cff */
[----:B------:R-:W-:Y:S01]  /*24660*/  @P0 VIADD R9, R9, 0x1 ;  /* 0x0000000109090836 */ /* 0x000fe20000000000 */
[----:B------:R-:W-:Y:S02]  /*24670*/  ISETP.GE.AND P2, PT, R2, RZ, PT ;  /* 0x000000ff0200720c */ /* 0x000fe40003f46270 */
[----:B------:R-:W-:-:S05]  /*24680*/  IABS R2, R7 ;  /* 0x0000000700027213 */ /* 0x000fca0000000000 */
[----:B------:R-:W-:-:S06]  /*24690*/  IMAD.MOV R2, RZ, RZ, -R2 ;  /* 0x000000ffff027224 */ /* 0x000fcc00078e0a02 */
[----:B------:R-:W-:Y:S01]  /*246a0*/  @!P2 IMAD.MOV R9, RZ, RZ, -R9 ;  /* 0x000000ffff09a224 */ /* 0x000fe200078e0a09 */
[----:B------:R-:W-:-:S04]  /*246b0*/  @!P1 LOP3.LUT R9, RZ, R4, RZ, 0x33, !PT ;  /* 0x00000004ff099212 */ /* 0x000fc800078e33ff */
[----:B------:R-:W-:-:S05]  /*246c0*/  IABS R3, R9 ;  /* 0x0000000900037213 */ /* 0x000fca0000000000 */
        /* <DEDUP_REMOVED lines=12> */
[--C-:B------:R-:W-:Y:S02]  /*24790*/  IMAD.MOV R2, RZ, RZ, -R6.reuse ;  /* 0x000000ffff027224 */ /* 0x100fe400078e0a06 */
[C---:B------:R-:W-:Y:S02]  /*247a0*/  IMAD R6, R7.reuse, 0x1000000, R6 ;  /* 0x0100000007067824 */ /* 0x040fe400078e0206 */
[--C-:B------:R-:W-:Y:S02]  /*247b0*/  IMAD R7, R7, R2, R9.reuse ;  /* 0x0000000207077224 */ /* 0x100fe400078e0209 */
[----:B------:R-:W-:-:S03]  /*247c0*/  IMAD.MOV R2, RZ, RZ, -R9 ;  /* 0x000000ffff027224 */ /* 0x000fc600078e0a09 */
[----:B------:R-:W-:Y:S01]  /*247d0*/  LEA R3, R7, R6, 0x10 ;  /* 0x0000000607037211 */ /* 0x000fe200078e80ff */
[----:B------:R-:W-:-:S04]  /*247e0*/  IMAD R2, R4, R2, R5 ;  /* 0x0000000204027224 */ /* 0x000fc800078e0205 */
[----:B------:R0:W-:Y:S01]  /*247f0*/  STL [R1+0x8], R3 ;  /* 0x0000080301007387 */ /* 0x0001e20000100800 */
[----:B------:R-:W-:Y:S05]  /*24800*/  BRA `(.L_x_1662) ;  /* 0x0000000000f47947 */ /* 0x000fea0003800000 */
.L_x_1661:
[----:B-1-3--:R-:W0:Y:S02]  /*24810*/  LDC.64 R2, c[0x0][0xc90] ;  /* 0x00032400ff027b82 */ /* 0x00ae240000000a00 */
[----:B0-----:R-:W-:-:S05]  /*24820*/  IMAD.WIDE R2, R12, 0x4, R2 ;  /* 0x000000040c027825 */ /* 0x001fca00078e0202 */
        /* <DEDUP_REMOVED lines=30> */
[----:B------:R-:W-:-:S04]  /*24a10*/  VIADDMNMX R7, R10, UR5, R7, PT ;  /* 0x000000050a077c46 */ /* 0x000fc8000b800107 */
        /* <DEDUP_REMOVED lines=28> */
.L_x_1662:
[----:B01----:R-:W-:-:S05]  /*24be0*/  LOP3.LUT R3, RZ, R2, RZ, 0x33, !PT ;  /* 0x00000002ff037212 */ /* 0x003fca00078e33ff */
[----:B------:R-:W-:-:S05]  /*24bf0*/  IMAD.IADD R2, R4, 0x1, R3 ;  /* 0x0000000104027824 */ /* 0x000fca00078e0203 */
[----:B------:R1:W-:Y:S01]  /*24c00*/  STL [R1+0x4], R2 ;  /* 0x0000040201007387 */ /* 0x0003e20000100800 */
[----:B------:R-:W-:Y:S05]  /*24c10*/  BRA `(.L_x_1663) ;  /* 0x0000000000107947 */ /* 0x000fea0003800000 */
.L_x_1658:
[----:B------:R-:W-:Y:S01]  /*24c20*/  IMAD.U32 R2, RZ, RZ, UR6 ;  /* 0x00000006ff027e24 */ /* 0x000fe2000f8e00ff */
[----:B------:R0:W-:Y:S04]  /*24c30*/  STL [R1+0x4], RZ ;  /* 0x000004ff01007387 */ /* 0x0001e80000100800 */
[----:B------:R0:W-:Y:S04]  /*24c40*/  STL [R1+0x8], RZ ;  /* 0x000008ff01007387 */ /* 0x0001e80000100800 */
[----:B------:R0:W-:Y:S02]  /*24c50*/  STL [R1], R2 ;  /* 0x0000000201007387 */ /* 0x0001e40000100800 */
.L_x_1663:
[----:B------:R-:W2:Y:S04]  /*24c60*/  LDL R4, [R1] ;  /* 0x0000000001047983 */ /* 0x000ea80000100800 */
[----:B------:R-:W2:Y:S04]  /*24c70*/  LDL R5, [R1+0x4] ;  /* 0x0000040001057983 */ /* 0x000ea80000100800 */
[----:B------:R-:W2:Y:S04]  /*24c80*/  LDL R6, [R1+0x8] ;  /* 0x0000080001067983 */ /* 0x000ea80000100800 */
[----:B------:R-:W2:Y:S01]  /*24c90*/  LDL R7, [R1+0xc] ;  /* 0x00000c0001077983 */ /* 0x000ea20000100800 */
[----:B------:R-:W-:-:S13]  /*24ca0*/  ISETP.NE.AND P0, PT, R0, RZ, PT ;  /* 0x000000ff0000720c */ /* 0x000fda0003f05270 */
[----:B------:R-:W3:Y:S01]  /*24cb0*/  @!P0 S2R R3, SR_CgaCtaId ;  /* 0x0000000000038919 */ /* 0x000ee20000008800 */
[----:B------:R-:W-:-:S04]  /*24cc0*/  @!P0 MOV R0, 0x400 ;  /* 0x0000040000008802 */ /* 0x000fc80000000f00 */
[----:B---3--:R-:W-:-:S05]  /*24cd0*/  @!P0 LEA R0, R3, R0, 0x18 ;  /* 0x0000000003008211 */ /* 0x008fca00078ec0ff */
[----:B--2---:R2:W-:Y:S01]  /*24ce0*/  @!P0 STS.128 [R0+0x284d0], R4 ;  /* 0x0284d00400008388 */ /* 0x0045e20000000c00 */
[----:B------:R-:W-:Y:S06]  /*24cf0*/  BAR.ARV 0x5, 0x180 ;  /* 0x0146000000007b1d */ /* 0x000fec0000002000 */
.L_x_1656:
        /* <DEDUP_REMOVED lines=19> */
[C---:B01----:R-:W-:Y:S01]  /*24e30*/  IMAD.SHL.U32 R2, R10.reuse, 0x80, RZ ;  /* 0x000000800a027824 */ /* 0x043fe200078e00ff */
[C---:B------:R-:W-:Y:S01]  /*24e40*/  LOP3.LUT P0, RZ, R10.reuse, 0x4, RZ, 0xc0, !PT ;  /* 0x000000040aff7812 */ /* 0x040fe2000780c0ff */
[----:B------:R-:W-:Y:S02]  /*24e50*/  IMAD.SHL.U32 R5, R10, 0x8, RZ ;  /* 0x000000080a057824 */ /* 0x000fe400078e00ff */
[----:B---3--:R-:W-:-:S05]  /*24e60*/  IMAD.SHL.U32 R0, R9, 0x20, RZ ;  /* 0x0000002009007824 */ /* 0x008fca00078e00ff */
[----:B------:R-:W-:Y:S01]  /*24e70*/  LOP3.LUT R3, R0, 0xc00, RZ, 0xc0, !PT ;  /* 0x00000c0000037812 */ /* 0x000fe200078ec0ff */
[----:B------:R-:W-:-:S05]  /*24e80*/  IMAD.SHL.U32 R0, R10, 0x40, RZ ;  /* 0x000000400a007824 */ /* 0x000fca00078e00ff */
[--C-:B------:R-:W-:Y:S02]  /*24e90*/  LOP3.LUT R3, R3, 0x40, R0.reuse, 0xf8, !PT ;  /* 0x0000004003037812 */ /* 0x100fe400078ef800 */
[----:B------:R-:W-:Y:S02]  /*24ea0*/  LOP3.LUT R4, R0, 0x180, RZ, 0xc0, !PT ;  /* 0x0000018000047812 */ /* 0x000fe400078ec0ff */
[----:B------:R-:W-:Y:S02]  /*24eb0*/  LOP3.LUT R7, R3, 0x200, R0, 0xf8, !PT ;  /* 0x0000020003077812 */ /* 0x000fe400078ef800 */
[--C-:B------:R-:W-:Y:S02]  /*24ec0*/  SHF.R.U32.HI R3, RZ, 0x1, R10.reuse ;  /* 0x00000001ff037819 */ /* 0x100fe4000001160a */
[----:B------:R-:W-:Y:S02]  /*24ed0*/  LOP3.LUT R0, R2, 0x380, RZ, 0xc0, !PT ;  /* 0x0000038002007812 */ /* 0x000fe400078ec0ff */
[----:B------:R-:W-:-:S02]  /*24ee0*/  LOP3.LUT R4, R4, 0x10, R10, 0xf8, !PT ;  /* 0x0000001004047812 */ /* 0x000fc400078ef80a */
[----:B------:R-:W-:Y:S01]  /*24ef0*/  LOP3.LUT R3, R0, 0x30, R3, 0xf8, !PT ;  /* 0x0000003000037812 */ /* 0x000fe200078ef803 */
[----:B------:R-:W-:Y:S01]  /*24f00*/  IMAD.SHL.U32 R0, R10, 0x10, RZ ;  /* 0x000000100a007824 */ /* 0x000fe200078e00ff */
[----:B------:R-:W-:Y:S02]  /*24f10*/  LOP3.LUT R4, R4, 0x30, R5, 0x78, !PT ;  /* 0x0000003004047812 */ /* 0x000fe400078e7805 */
[----:B------:R-:W-:Y:S02]  /*24f20*/  SHF.R.U32.HI R5, RZ, 0x3, R9 ;  /* 0x00000003ff057819 */ /* 0x000fe40000011609 */
[----:B------:R-:W-:Y:S02]  /*24f30*/  LOP3.LUT R3, R3, 0x70, R0, 0x78, !PT ;  /* 0x0000007003037812 */ /* 0x000fe400078e7800 */
[----:B------:R-:W-:Y:S02]  /*24f40*/  LOP3.LUT R6, R7, R4, RZ, 0xfc, !PT ;  /* 0x0000000407067212 */ /* 0x000fe400078efcff */
[----:B------:R-:W-:Y:S01]  /*24f50*/  LOP3.LUT R8, R3, 0xc00, R2, 0xf8, !PT ;  /* 0x00000c0003087812 */ /* 0x000fe200078ef802 */
[----:B------:R-:W-:Y:S01]  /*24f60*/  IMAD.SHL.U32 R3, R10, 0x2, RZ ;  /* 0x000000020a037824 */ /* 0x000fe200078e00ff */
[----:B------:R-:W-:Y:S01]  /*24f70*/  LOP3.LUT R2, R0, 0x3f0, RZ, 0xc0, !PT ;  /* 0x000003f000027812 */ /* 0x000fe200078ec0ff */
[----:B------:R-:W-:Y:S02]  /*24f80*/  STL [R1+0x10], R6 ;  /* 0x0000100601007387 */ /* 0x000fe40000100800 */
[----:B------:R-:W-:Y:S01]  /*24f90*/  VIADD R4, R8, 0x40 ;  /* 0x0000004008047836 */ /* 0x000fe20000000000 */
[----:B------:R-:W-:Y:S01]  /*24fa0*/  LOP3.LUT R3, R2, 0x70, R3, 0x78, !PT ;  /* 0x0000007002037812 */ /* 0x000fe200078e7803 */
[----:B------:R-:W-:Y:S01]  /*24fb0*/  IMAD.SHL.U32 R2, R9, 0x10, RZ ;  /* 0x0000001009027824 */ /* 0x000fe200078e00ff */
[----:B------:R-:W-:Y:S01]  /*24fc0*/  STL [R1+0x18], R8 ;  /* 0x0000180801007387 */ /* 0x000fe20000100800 */
[----:B------:R-:W-:-:S03]  /*24fd0*/  @P0 VIADD R4, R8, 0xffffffc0 ;  /* 0xffffffc008040836 */ /* 0x000fc60000000000 */
[----:B------:R-:W-:Y:S02]  /*24fe0*/  LOP3.LUT R3, R3, 0x400, R2, 0xf8, !PT ;  /* 0x0000040003037812 */ /* 0x000fe400078ef802 */
[----:B------:R-:W-:-:S03]  /*24ff0*/  MOV R2, 0x20 ;  /* 0x0000002000027802 */ /* 0x000fc60000000f00 */
[----:B------:R-:W-:Y:S01]  /*25000*/  IMAD.IADD R3, R18, 0x1, R3 ;  /* 0x0000000112037824 */ /* 0x000fe200078e0203 */
[----:B------:R-:W-:-:S05]  /*25010*/  SEL R2, R2, 0xffffffe0, !P0 ;  /* 0xffffffe002027807 */ /* 0x000fca0004000000 */
[----:B------:R0:W-:Y:S04]  /*25020*/  STL [R1+0x40], R2 ;  /* 0x0000400201007387 */ /* 0x0001e80000100800 */
[----:B------:R1:W-:Y:S04]  /*25030*/  STL [R1+0x44], R3 ;  /* 0x0000440301007387 */ /* 0x0003e80000100800 */
[----:B------:R-:W-:Y:S01]  /*25040*/  STL [R1+0x60], RZ ;  /* 0x000060ff01007387 */ /* 0x000fe20000100800 */
[----:B0-----:R-:W-:Y:S02]  /*25050*/  LOP3.LUT R2, R0, 0x70, RZ, 0xc0, !PT ;  /* 0x0000007000027812 */ /* 0x001fe400078ec0ff */
[----:B------:R-:W-:Y:S01]  /*25060*/  LOP3.LUT R0, R5, 0x70, R0, 0xf8, !PT ;  /* 0x0000007005007812 */ /* 0x000fe200078ef800 */
[----:B------:R-:W-:Y:S01]  /*25070*/  IMAD.MOV.U32 R0, RZ, RZ, 0x1 ;  /* 0x00000001ff007424 */ /* 0x000fe200078e00ff */
[----:B------:R-:W-:Y:S01]  /*25080*/  STL [R1+0x38], R4 ;  /* 0x0000380401007387 */ /* 0x000fe20000100800 */
[----:B-1----:R-:W-:Y:S01]  /*25090*/  IMAD.MOV.U32 R3, RZ, RZ, 0x1 ;  /* 0x00000001ff037424 */ /* 0x002fe200078e00ff */
[----:B------:R-:W-:-:S02]  /*250a0*/  LOP3.LUT R2, R2, 0x80, RZ, 0xfc, !PT ;  /* 0x0000008002027812 */ /* 0x000fc400078efcff */
[----:B------:R0:W-:Y:S04]  /*250b0*/  STL [R1+0x24], R0 ;  /* 0x0000240001007387 */ /* 0x0001e80000100800 */
[----:B------:R1:W-:Y:S04]  /*250c0*/  STL [R1+0x1c], RZ ;  /* 0x00001cff01007387 */ /* 0x0003e80000100800 */
[----:B------:R1:W-:Y:S01]  /*250d0*/  STL [R1+0x14], RZ ;  /* 0x000014ff01007387 */ /* 0x0003e20000100800 */
[----:B0-----:R-:W-:-:S03]  /*250e0*/  LOP3.LUT R0, R6, 0x1000, RZ, 0xfc, !PT ;  /* 0x0000100006007812 */ /* 0x001fc600078efcff */
[----:B------:R1:W-:Y:S04]  /*250f0*/  STL [R1+0x20], R3 ;  /* 0x0000200301007387 */ /* 0x0003e80000100800 */
[----:B------:R1:W-:Y:S02]  /*25100*/  STL [R1+0x3c], R0 ;  /* 0x00003c0001007387 */ /* 0x0003e40000100800 */
.L_x_1794:
[----:B--2---:R-:W2:Y:S01]  /*25110*/  LDL R14, [R1+0xc] ;  /* 0x00000c00010e7983 */ /* 0x004ea20000100800 */
[----:B------:R-:W-:Y:S05]  /*25120*/  YIELD ;  /* 0x0000000000007946 */ /* 0x000fea0003800000 */
[----:B------:R-:W-:Y:S01]  /*25130*/  ULDC.64 UR4, c[0x0][0xa28] ;  /* 0x00028a0000047ab9 */ /* 0x000fe20000000a00 */
[----:B-1----:R-:W-:Y:S02]  /*25140*/  CS2R R6, SRZ ;  /* 0x0000000000067805 */ /* 0x002fe4000001ff00 */
[----:B------:R-:W-:Y:S01]  /*25150*/  ISETP.NE.U32.AND P0, PT, RZ, UR4, PT ;  /* 0x00000004ff007c0c */ /* 0x000fe2000bf05070 */
[----:B0-----:R-:W0:Y:S01]  /*25160*/  LDC.64 R12, c[0x0][0xa00] ;  /* 0x00028000ff0c7b82 */ /* 0x001e220000000a00 */
[----:B------:R-:W-:Y:S01]  /*25170*/  ULDC.64 UR6, c[0x0][0xa08] ;  /* 0x0002820000067ab9 */ /* 0x000fe20000000a00 */
[----:B------:R-:W-:Y:S01]  /*25180*/  ULDC.64 UR8, c[0x0][0xa10] ;  /* 0x0002840000087ab9 */ /* 0x000fe20000000a00 */
[----:B------:R-:W-:Y:S01]  /*25190*/  ISETP.NE.AND.EX P0, PT, RZ, UR5, PT, P0 ;  /* 0x00000005ff007c0c */ /* 0x000fe2000bf05300 */
[----:B------:R-:W-:-:S04]  /*251a0*/  ULDC.64 UR4, c[0x0][0xa18] ;  /* 0x0002860000047ab9 */ /* 0x000fc80000000a00 */
[----:B------:R-:W3:Y:S08]  /*251b0*/  LDC.64 R4, c[0x0][0xa08] ;  /* 0x00028200ff047b82 */ /* 0x000ef00000000a00 */
[----:B-1----:R-:W2:Y:S02]  /*251c0*/  @P0 LDC.64 R2, c[0x0][0xa28] ;  /* 0x00028a00ff020b82 */ /* 0x002ea40000000a00 */
[----:B--2---:R-:W-:-:S05]  /*251d0*/  @P0 IMAD.WIDE R2, R14, 0x4, R2 ;  /* 0x000000040e020825 */ /* 0x004fca00078e0202 */
[----:B------:R1:W5:Y:S01]  /*251e0*/  @P0 LDG.E R6, desc[UR46][R2.64] ;  /* 0x0000002e02060981 */ /* 0x000362000c1e1900 */
[----:B------:R-:W-:Y:S01]  /*251f0*/  ISETP.NE.U32.AND P0, PT, RZ, UR4, PT ;  /* 0x00000004ff007c0c */ /* 0x000fe2000bf05070 */
[----:B0-----:R-:W-:Y:S01]  /*25200*/  IMAD.WIDE R12, R14, 0x4, R12 ;  /* 0x000000040e0c7825 */ /* 0x001fe200078e020c */
[----:B------:R-:W-:Y:S02]  /*25210*/  ISETP.NE.U32.AND P2, PT, RZ, UR6, PT ;  /* 0x00000006ff007c0c */ /* 0x000fe4000bf45070 */
[----:B------:R-:W-:Y:S01]  /*25220*/  ISETP.NE.AND.EX P0, PT, RZ, UR5, PT, P0 ;  /* 0x00000005ff007c0c */ /* 0x000fe2000bf05300 */
[----:B------:R-:W-:Y:S01]  /*25230*/  ULDC.64 UR4, c[0x0][0xa00] ;  /* 0x0002800000047ab9 */ /* 0x000fe20000000a00 */
[----:B------:R-:W-:Y:S01]  /*25240*/  ISETP.NE.U32.AND P4, PT, RZ, UR8, PT ;  /* 0x00000008ff007c0c */ /* 0x000fe2000bf85070 */
[----:B------:R-:W-:Y:S01]  /*25250*/  IMAD.MOV.U32 R8, RZ, RZ, RZ ;  /* 0x000000ffff087224 */ /* 0x000fe200078e00ff */
[----:B------:R-:W-:Y:S01]  /*25260*/  ISETP.NE.U32.AND P1, PT, RZ, UR4, PT ;  /* 0x00000004ff007c0c */ /* 0x000fe2000bf25070 */
[----:B-1----:R-:W0:Y:S01]  /*25270*/  LDC.64 R2, c[0x0][0xa10] ;  /* 0x00028400ff027b82 */ /* 0x002e220000000a00 */
[----:B------:R-:W-:-:S02]  /*25280*/  IMAD.MOV.U32 R0, RZ, RZ, RZ ;  /* 0x000000ffff007224 */ /* 0x000fc400078e00ff */
[----:B------:R-:W-:Y:S01]  /*25290*/  ISETP.NE.AND.EX P3, PT, RZ, UR5, PT, P1 ;  /* 0x00000005ff007c0c */ /* 0x000fe2000bf65310 */
[----:B---3--:R-:W-:-:S04]  /*252a0*/  IMAD.WIDE R4, R14, 0x4, R4 ;  /* 0x000000040e047825 */ /* 0x008fc800078e0204 */
[----:B------:R-:W1:Y:S01]  /*252b0*/  @P0 LDC.64 R10, c[0x0][0xa18] ;  /* 0x00028600ff0a0b82 */ /* 0x000e620000000a00 */
[----:B------:R-:W-:Y:S01]  /*252c0*/  ULDC UR4, c[0x0][0x288] ;  /* 0x0000a20000047ab9 */ /* 0x000fe20000000800 */
[----:B------:R-:W-:Y:S02]  /*252d0*/  ISETP.NE.AND.EX P1, PT, RZ, UR7, PT, P2 ;  /* 0x00000007ff007c0c */ /* 0x000fe4000bf25320 */
[----:B------:R-:W-:-:S04]  /*252e0*/  ISETP.NE.AND.EX P2, PT, RZ, UR9, PT, P4 ;  /* 0x00000009ff007c0c */ /* 0x000fc8000bf45340 */
[----:B------:R-:W2:Y:S07]  /*252f0*/  @P3 LDG.E R7, desc[UR46][R12.64] ;  /* 0x0000002e0c073981 */ /* 0x000eae000c1e1900 */
[----:B------:R-:W5:Y:S01]  /*25300*/  @P1 LDG.E R8, desc[UR46][R4.64] ;  /* 0x0000002e04081981 */ /* 0x000f62000c1e1900 */
[----:B0-----:R-:W-:-:S05]  /*25310*/  IMAD.WIDE R2, R14, 0x4, R2 ;  /* 0x000000040e027825 */ /* 0x001fca00078e0202 */
[----:B------:R-:W5:Y:S01]  /*25320*/  @P2 LDG.E R0, desc[UR46][R2.64] ;  /* 0x0000002e02002981 */ /* 0x000f62000c1e1900 */
[----:B-1----:R-:W-:-:S03]  /*25330*/  @P0 IMAD.WIDE R10, R14, 0x4, R10 ;  /* 0x000000040e0a0825 */ /* 0x002fc600078e020a */
[----:B--2---:R0:W-:Y:S02]  /*25340*/  STL [R1+0x50], R7 ;  /* 0x0000500701007387 */ /* 0x0041e40000100800 */
[----:B0-----:R-:W-:Y:S01]  /*25350*/  IMAD.U32 R7, RZ, RZ, UR4 ;  /* 0x00000004ff077e24 */ /* 0x001fe2000f8e00ff */
[----:B------:R-:W-:-:S05]  /*25360*/  ULDC.64 UR4, c[0x0][0x418] ;  /* 0x0001060000047ab9 */ /* 0x000fca0000000a00 */
        /* <DEDUP_REMOVED lines=9> */
[----:B--2---:R0:W-:Y:S01]  /*25400*/  STL [R1+0x48], R7 ;  /* 0x0000480701007387 */ /* 0x0041e20000100800 */
[----:B------:R-:W-:Y:S02]  /*25410*/  IMAD.MOV.U32 R15, RZ, RZ, R7 ;  /* 0x000000ffff0f7224 */ /* 0x000fe400078e0007 */
[----:B0-----:R-:W-:Y:S01]  /*25420*/  IMAD.U32 R7, RZ, RZ, UR4 ;  /* 0x00000004ff077e24 */ /* 0x001fe2000f8e00ff */
[----:B------:R-:W-:Y:S06]  /*25430*/  @P0 BRA `(.L_x_1665) ;  /* 0x0000000000140947 */ /* 0x000fec0003800000 */
[----:B------:R-:W-:Y:S05]  /*25440*/  @!P3 BRA `(.L_x_1665) ;  /* 0x000000000010b947 */ /* 0x000fea0003800000 */
[----:B------:R-:W2:Y:S04]  /*25450*/  LDG.E R9, desc[UR46][R12.64] ;  /* 0x0000002e0c097981 */ /* 0x000ea8000c1e1900 */
[----:B------:R-:W2:Y:S02]  /*25460*/  LDG.E R12, desc[UR46][R12.64+0x4] ;  /* 0x0000042e0c0c7981 */ /* 0x000ea4000c1e1900 */
[----:B--2---:R-:W-:-:S05]  /*25470*/  IMAD.IADD R15, R12, 0x1, -R9 ;  /* 0x000000010c0f7824 */ /* 0x004fca00078e0a09 */
[----:B------:R0:W-:Y:S02]  /*25480*/  STL [R1+0x48], R15 ;  /* 0x0000480f01007387 */ /* 0x0001e40000100800 */
.L_x_1665:
[----:B------:R-:W2:Y:S01]  /*25490*/  LDL.LU R10, [R1+0x8] ;  /* 0x00000800010a7983 */ /* 0x000ea20000300800 */
[----:B-----5:R-:W-:Y:S01]  /*254a0*/  IMAD.IADD R8, R8, 0x1, R6 ;  /* 0x0000000108087824 */ /* 0x020fe200078e0206 */
[----:B------:R-:W-:Y:S02]  /*254b0*/  ULDC.64 UR4, c[0x0][0xa20] ;  /* 0x0002880000047ab9 */ /* 0x000fe40000000a00 */
[----:B------:R-:W-:Y:S02]  /*254c0*/  ISETP.NE.U32.AND P0, PT, RZ, UR4, PT ;  /* 0x00000004ff007c0c */ /* 0x000fe4000bf05070 */
[----:B------:R1:W-:Y:S02]  /*254d0*/  STL [R1+0x34], R8 ;  /* 0x0000340801007387 */ /* 0x0003e40000100800 */
[----:B------:R-:W-:Y:S02]  /*254e0*/  ISETP.NE.AND.EX P0, PT, RZ, UR5, PT, P0 ;  /* 0x00000005ff007c0c */ /* 0x000fe4000bf05300 */
[----:B--2---:R-:W-:-:S02]  /*254f0*/  LOP3.LUT R17, R10, 0xff000000, RZ, 0xc0, !PT ;  /* 0xff0000000a117812 */ /* 0x004fc400078ec0ff */
[C---:B------:R-:W-:Y:S02]  /*25500*/  LOP3.LUT R9, R10.reuse, 0xff0000, RZ, 0xc0, !PT ;  /* 0x00ff00000a097812 */ /* 0x040fe400078ec0ff */
[----:B------:R-:W-:Y:S02]  /*25510*/  SHF.R.U32.HI R17, RZ, 0x8, R17 ;  /* 0x00000008ff117819 */ /* 0x000fe40000011611 */
[----:B------:R-:W-:Y:S02]  /*25520*/  LOP3.LUT R16, R10, 0xffff, RZ, 0xc0, !PT ;  /* 0x0000ffff0a107812 */ /* 0x000fe400078ec0ff */
[----:B------:R-:W-:-:S03]  /*25530*/  LEA.HI R17, R9, R17, RZ, 0x10 ;  /* 0x0000001109117211 */ /* 0x000fc600078f80ff */
[----:B-1----:R-:W-:Y:S05]  /*25540*/  @!P0 BRA `(.L_x_1666) ;  /* 0x0000000000108947 */ /* 0x002fea0003800000 */
[----:B------:R-:W1:Y:S02]  /*25550*/  LDC.64 R4, c[0x0][0xa20] ;  /* 0x00028800ff047b82 */ /* 0x000e640000000a00 */
[----:B-1----:R-:W-:-:S05]  /*25560*/  IMAD.WIDE R4, R14, 0x4, R4 ;  /* 0x000000040e047825 */ /* 0x002fca00078e0204 */
[----:B------:R1:W5:Y:S01]  /*25570*/  LDG.E R7, desc[UR46][R4.64] ;  /* 0x0000002e04077981 */ /* 0x000362000c1e1900 */
[----:B------:R-:W-:Y:S05]  /*25580*/  BRA `(.L_x_1667) ;  /* 0x0000000000107947 */ /* 0x000fea0003800000 */
.L_x_1666:
[----:B------:R-:W-:Y:S05]  /*25590*/  @!P1 BRA `(.L_x_1667) ;  /* 0x00000000000c9947 */ /* 0x000fea0003800000 */
[----:B------:R-:W2:Y:S04]  /*255a0*/  LDG.E R7, desc[UR46][R4.64] ;  /* 0x0000002e04077981 */ /* 0x000ea8000c1e1900 */
[----:B------:R-:W2:Y:S02]  /*255b0*/  LDG.E R4, desc[UR46][R4.64+0x4] ;  /* 0x0000042e04047981 */ /* 0x000ea4000c1e1900 */
[----:B--2---:R-:W-:-:S07]  /*255c0*/  IMAD.IADD R7, R4, 0x1, -R7 ;  /* 0x0000000104077824 */ /* 0x004fce00078e0a07 */
.L_x_1667:
[----:B------:R-:W2:Y:S04]  /*255d0*/  LDL.LU R8, [R1+0x4] ;  /* 0x0000040001087983 */ /* 0x000ea80000300800 */
[----:B-1----:R-:W3:Y:S04]  /*255e0*/  @P2 LDG.E R4, desc[UR46][R2.64] ;  /* 0x0000002e02042981 */ /* 0x002ee8000c1e1900 */
[----:B------:R1:W3:Y:S01]  /*255f0*/  @P2 LDG.E R2, desc[UR46][R2.64+0x4] ;  /* 0x0000042e02022981 */ /* 0x0002e2000c1e1900 */
[----:B-----5:R-:W-:Y:S01]  /*25600*/  IMAD.IADD R10, R7, 0x1, -R6 ;  /* 0x00000001070a7824 */ /* 0x020fe200078e0a06 */
[----:B-1----:R-:W1:Y:S02]  /*25610*/  LDC R3, c[0x0][0x448] ;  /* 0x00011200ff037b82 */ /* 0x002e640000000800 */
[----:B-1----:R-:W-:-:S13]  /*25620*/  ISETP.NE.AND P1, PT, R3, 0x1, PT ;  /* 0x000000010300780c */ /* 0x002fda0003f25270 */
[----:B------:R-:W1:Y:S08]  /*25630*/  @P1 LDC R3, c[0x0][0x44c] ;  /* 0x00011300ff031b82 */ /* 0x000e700000000800 */
[----:B------:R-:W4:Y:S01]  /*25640*/  @P1 LDC R5, c[0x0][0x450] ;  /* 0x00011400ff051b82 */ /* 0x000f220000000800 */
[----:B--2---:R-:W-:-:S05]  /*25650*/  IMAD.SHL.U32 R9, R8, 0x80, RZ ;  /* 0x0000008008097824 */ /* 0x004fca00078e00ff */
[----:B------:R2:W-:Y:S01]  /*25660*/  STL [R1+0x4], R9 ;  /* 0x0000040901007387 */ /* 0x0005e20000100800 */
[----:B---3--:R-:W-:Y:S02]  /*25670*/  @P2 IMAD.IADD R11, R2, 0x1, -R4 ;  /* 0x00000001020b2824 */ /* 0x008fe400078e0a04 */
[----:B------:R-:W-:Y:S02]  /*25680*/  VIADD R2, R9, 0x7f ;  /* 0x0000007f09027836 */ /* 0x000fe40000000000 */
[----:B------:R-:W-:Y:S02]  /*25690*/  IMAD.IADD R7, R10, 0x1, R11 ;  /* 0x000000010a077824 */ /* 0x000fe400078e020b */
[----:B-1----:R-:W-:-:S03]  /*256a0*/  @P1 IMAD.HI.U32 R3, R2, R3, RZ ;  /* 0x0000000302031227 */ /* 0x002fc600078e00ff */
[C---:B------:R-:W-:Y:S01]  /*256b0*/  IADD3 R19, R7.reuse, 0x1, -R15 ;  /* 0x0000000107137810 */ /* 0x040fe20007ffe80f */
[----:B------:R-:W-:Y:S01]  /*256c0*/  IMAD.MOV.U32 R6, RZ, RZ, R2 ;  /* 0x000000ffff067224 */ /* 0x000fe200078e0002 */
[----:B----4-:R-:W-:Y:S01]  /*256d0*/  @P1 SHF.R.U32.HI R6, RZ, R5, R3 ;  /* 0x00000005ff061219 */ /* 0x010fe20000011603 */
[----:B------:R-:W-:-:S04]  /*256e0*/  VIADD R2, R7, 0x3f ;  /* 0x0000003f07027836 */ /* 0x000fc80000000000 */
[----:B------:R-:W-:Y:S01]  /*256f0*/  IMAD.IADD R6, R19, 0x1, R6 ;  /* 0x0000000113067824 */ /* 0x000fe200078e0206 */
[----:B------:R-:W-:-:S04]  /*25700*/  SHF.R.S32.HI R3, RZ, 0x1f, R2 ;  /* 0x0000001fff037819 */ /* 0x000fc80000011402 */
[----:B------:R-:W-:Y:S02]  /*25710*/  LEA.HI R21, R3, R2, RZ, 0x6 ;  /* 0x0000000203157211 */ /* 0x000fe400078f30ff */
[----:B------:R-:W1:Y:S02]  /*25720*/  LDC.64 R2, c[0x0][0x9e0] ;  /* 0x00027800ff027b82 */ /* 0x000e640000000a00 */
[----:B------:R-:W-:Y:S02]  /*25730*/  SHF.R.S32.HI R21, RZ, 0x6, R21 ;  /* 0x00000006ff157819 */ /* 0x000fe40000011415 */
[----:B-1----:R-:W-:Y:S01]  /*25740*/  ISETP.GE.AND P3, PT, R3, 0x1, PT ;  /* 0x000000010300780c */ /* 0x002fe20003f66270 */
[----:B------:R-:W-:-:S12]  /*25750*/  IMAD.IADD R8, R6, 0x1, R2 ;  /* 0x0000000106087824 */ /* 0x000fd800078e0202 */
[----:B--2---:R-:W-:Y:S05]  /*25760*/  @!P3 BRA `(.L_x_1668) ;  /* 0x000000000048b947 */ /* 0x004fea0003800000 */
[C---:B------:R-:W-:Y:S01]  /*25770*/  ISETP.GT.AND P0, PT, R6.reuse, RZ, PT ;  /* 0x000000ff0600720c */ /* 0x040fe20003f04270 */
[----:B------:R-:W-:Y:S01]  /*25780*/  BSSY B0, `(.L_x_1669) ;  /* 0x000000e000007945 */ /* 0x000fe20003800000 */
[----:B------:R-:W-:-:S11]  /*25790*/  VIADD R2, R6, 0xffffffff ;  /* 0xffffffff06027836 */ /* 0x000fd60000000000 */
[----:B------:R-:W-:Y:S05]  /*257a0*/  @P0 BRA `(.L_x_1670) ;  /* 0x00000000001c0947 */ /* 0x000fea0003800000 */
[----:B------:R-:W-:Y:S01]  /*257b0*/  ISETP.NE.AND P0, PT, R3, 0x1, PT ;  /* 0x000000010300780c */ /* 0x000fe20003f05270 */
[----:B------:R-:W-:-:S12]  /*257c0*/  IMAD.MOV R2, RZ, RZ, -R6 ;  /* 0x000000ffff027224 */ /* 0x000fd800078e0a06 */
[----:B------:R-:W1:Y:S02]  /*257d0*/  @P0 LDC.64 R4, c[0x0][0x9e8] ;  /* 0x00027a00ff040b82 */ /* 0x000e640000000a00 */
[----:B-1----:R-:W-:-:S05]  /*257e0*/  @P0 IMAD.HI.U32 R4, R2, R4, RZ ;  /* 0x0000000402040227 */ /* 0x002fca00078e00ff */
[----:B------:R-:W-:-:S04]  /*257f0*/  @P0 SHF.R.U32.HI R2, RZ, R5, R4 ;  /* 0x00000005ff020219 */ /* 0x000fc80000011604 */
[----:B------:R-:W-:Y:S01]  /*25800*/  LOP3.LUT R2, RZ, R2, RZ, 0x33, !PT ;  /* 0x00000002ff027212 */ /* 0x000fe200078e33ff */
[----:B------:R-:W-:Y:S06]  /*25810*/  BRA `(.L_x_1671) ;  /* 0x0000000000107947 */ /* 0x000fec0003800000 */
.L_x_1670:
[----:B------:R-:W-:-:S13]  /*25820*/  ISETP.NE.AND P0, PT, R3, 0x1, PT ;  /* 0x000000010300780c */ /* 0x000fda0003f05270 */
[----:B------:R-:W1:Y:S02]  /*25830*/  @P0 LDC.64 R4, c[0x0][0x9e8] ;  /* 0x00027a00ff040b82 */ /* 0x000e640000000a00 */
[----:B-1----:R-:W-:-:S05]  /*25840*/  @P0 IMAD.HI.U32 R4, R2, R4, RZ ;  /* 0x0000000402040227 */ /* 0x002fca00078e00ff */
[----:B------:R-:W-:-:S07]  /*25850*/  @P0 SHF.R.U32.HI R2, RZ, R5, R4 ;  /* 0x00000005ff020219 */ /* 0x000fce0000011604 */
.L_x_1671:
[----:B------:R-:W-:Y:S05]  /*25860*/  BSYNC B0 ;  /* 0x0000000000007941 */ /* 0x000fea0003800000 */
.L_x_1669:
[----:B------:R-:W-:-:S05]  /*25870*/  IMAD R2, R2, R3, R3 ;  /* 0x0000000302027224 */ /* 0x000fca00078e0203 */
[----:B------:R-:W-:-:S07]  /*25880*/  VIMNMX R8, R8, R2, PT ;  /* 0x0000000208087248 */ /* 0x000fce0003fe0100 */
.L_x_1668:
[----:B------:R-:W1:Y:S01]  /*25890*/  @P1 LDC R4, c[0x0][0x44c] ;  /* 0x00011300ff041b82 */ /* 0x000e620000000800 */
[----:B------:R-:W-:Y:S01]  /*258a0*/  VIADD R8, R8, 0x3f ;  /* 0x0000003f08087836 */ /* 0x000fe20000000000 */
[----:B------:R-:W-:Y:S01]  /*258b0*/  ULDC UR4, c[0x0][0x9dc] ;  /* 0x0002770000047ab9 */ /* 0x000fe20000000800 */
[----:B------:R-:W-:Y:S02]  /*258c0*/  IMAD.MOV.U32 R2, RZ, RZ, R9 ;  /* 0x000000ffff027224 */ /* 0x000fe400078e0009 */
[----:B------:R-:W-:-:S03]  /*258d0*/  IMAD.IADD R20, R7, 0x1, -R15 ;  /* 0x0000000107147824 */ /* 0x000fc600078e0a0f */
[----:B------:R-:W2:Y:S01]  /*258e0*/  @P1 LDC R5, c[0x0][0x450] ;  /* 0x00011400ff051b82 */ /* 0x000ea20000000800 */
[----:B-1----:R-:W-:Y:S01]  /*258f0*/  @P1 IMAD.HI.U32 R4, R9, R4, RZ ;  /* 0x0000000409041227 */ /* 0x002fe200078e00ff */
[----:B------:R-:W-:-:S04]  /*25900*/  SHF.R.S32.HI R9, RZ, 0x1f, R8 ;  /* 0x0000001fff097819 */ /* 0x000fc80000011408 */
[----:B------:R-:W-:Y:S02]  /*25910*/  LEA.HI R9, R9, R8, RZ, 0x6 ;  /* 0x0000000809097211 */ /* 0x000fe400078f30ff */
[----:B--2---:R-:W-:Y:S02]  /*25920*/  @P1 SHF.R.U32.HI R2, RZ, R5, R4 ;  /* 0x00000005ff021219 */ /* 0x004fe40000011604 */
[----:B------:R-:W-:Y:S02]  /*25930*/  SHF.R.S32.HI R9, RZ, 0x6, R9 ;  /* 0x00000006ff097819 */ /* 0x000fe40000011409 */
[----:B------:R-:W-:Y:S02]  /*25940*/  IADD3 R2, R20, R2, RZ ;  /* 0x0000000214027210 */ /* 0x000fe40007ffe0ff */
        /* <DEDUP_REMOVED lines=13> */
.L_x_1674:
[----:B------:R-:W-:-:S13]  /*25a20*/  ISETP.NE.AND P0, PT, R3, 0x1, PT ;  /* 0x000000010300780c */ /* 0x000fda0003f05270 */
[----:B------:R-:W1:Y:S02]  /*25a30*/  @P0 LDC.64 R4, c[0x0][0x9e8] ;  /* 0x00027a00ff040b82 */ /* 0x000e640000000a00 */
[----:B-1----:R-:W-:-:S05]  /*25a40*/  @P0 IMAD.HI.U32 R4, R2, R4, RZ ;  /* 0x0000000402040227 */ /* 0x002fca00078e00ff */
[----:B------:R-:W-:-:S07]  /*25a50*/  @P0 SHF.R.U32.HI R2, RZ, R5, R4 ;  /* 0x00000005ff020219 */ /* 0x000fce0000011604 */
.L_x_1675:
[----:B------:R-:W-:Y:S05]  /*25a60*/  BSYNC B0 ;  /* 0x0000000000007941 */ /* 0x000fea0003800000 */
.L_x_1673:
[----:B------:R-:W-:-:S05]  /*25a70*/  IMAD R2, R2, R3, RZ ;  /* 0x0000000302027224 */ /* 0x000fca00078e02ff */
[----:B------:R-:W-:-:S07]  /*25a80*/  VIMNMX R6, R6, R2, !PT ;  /* 0x0000000206067248 */ /* 0x000fce0007fe0100 */
.L_x_1672:
[----:B------:R-:W-:Y:S01]  /*25a90*/  SHF.R.S32.HI R8, RZ, 0x1f, R6 ;  /* 0x0000001fff087819 */ /* 0x000fe20000011406 */
[----:B------:R-:W-:Y:S01]  /*25aa0*/  BSSY B0, `(.L_x_1676) ;  /* 0x0000028000007945 */ /* 0x000fe20003800000 */
[----:B------:R-:W-:Y:S01]  /*25ab0*/  LOP3.LUT R12, R17, 0xff, RZ, 0xc0, !PT ;  /* 0x000000ff110c7812 */ /* 0x000fe200078ec0ff */
[----:B------:R-:W-:Y:S01]  /*25ac0*/  IMAD.MOV.U32 R2, RZ, RZ, RZ ;  /* 0x000000ffff027224 */ /* 0x000fe200078e00ff */
[----:B------:R-:W-:Y:S02]  /*25ad0*/  LEA.HI R8, R8, R6, RZ, 0x6 ;  /* 0x0000000608087211 */ /* 0x000fe400078f30ff */
[----:B------:R-:W-:Y:S01]  /*25ae0*/  SHF.R.U32.HI R17, RZ, 0x10, R17 ;  /* 0x00000010ff117819 */ /* 0x000fe20000011611 */
[----:B------:R1:W-:Y:S01]  /*25af0*/  STL [R1+0x8], R12 ;  /* 0x0000080c01007387 */ /* 0x0003e20000100800 */
[----:B------:R-:W-:-:S04]  /*25b00*/  SHF.R.S32.HI R8, RZ, 0x6, R8 ;  /* 0x00000006ff087819 */ /* 0x000fc80000011408 */
[----:B------:R-:W-:-:S04]  /*25b10*/  VIMNMX R8, RZ, R8, !PT ;  /* 0x00000008ff087248 */ /* 0x000fc80007fe0100 */
[----:B------:R-:W-:-:S13]  /*25b20*/  ISETP.GT.AND P0, PT, R9, R8, PT ;  /* 0x000000080900720c */ /* 0x000fda0003f04270 */
[----:B-1----:R-:W-:Y:S05]  /*25b30*/  @!P0 BRA `(.L_x_1677) ;  /* 0x0000000000788947 */ /* 0x002fea0003800000 */
[----:B------:R-:W-:Y:S01]  /*25b40*/  ISETP.NE.AND P0, PT, R17, RZ, PT ;  /* 0x000000ff1100720c */ /* 0x000fe20003f05270 */
[----:B------:R-:W-:-:S03]  /*25b50*/  ULDC UR4, c[0x0][0x9f0] ;  /* 0x00027c0000047ab9 */ /* 0x000fc60000000800 */
[----:B------:R-:W-:-:S04]  /*25b60*/  SEL R3, R17, UR4, P0 ;  /* 0x0000000411037c07 */ /* 0x000fc80008000000 */
[----:B------:R-:W-:Y:S02]  /*25b70*/  IABS R4, R3 ;  /* 0x0000000300047213 */ /* 0x000fe40000000000 */
[----:B------:R-:W-:Y:S02]  /*25b80*/  IADD3 R2, R3, -0x1, R9 ;  /* 0xffffffff03027810 */ /* 0x000fe40007ffe009 */
[----:B------:R-:W1:Y:S03]  /*25b90*/  I2F.RP R6, R4 ;  /* 0x0000000400067306 */ /* 0x000e660000209400 */
[----:B------:R-:W-:-:S05]  /*25ba0*/  IMAD.IADD R2, R2, 0x1, -R8 ;  /* 0x0000000102027824 */ /* 0x000fca00078e0a08 */
[----:B------:R-:W-:-:S04]  /*25bb0*/  LOP3.LUT R5, R2, R3, RZ, 0x3c, !PT ;  /* 0x0000000302057212 */ /* 0x000fc800078e3cff */
[----:B------:R-:W-:Y:S01]  /*25bc0*/  ISETP.GE.AND P3, PT, R5, RZ, PT ;  /* 0x000000ff0500720c */ /* 0x000fe20003f66270 */
[----:B-1----:R-:W1:Y:S02]  /*25bd0*/  MUFU.RCP R6, R6 ;  /* 0x0000000600067308 */ /* 0x002e640000001000 */
[----:B-1----:R-:W-:-:S06]  /*25be0*/  VIADD R6, R6, 0xffffffe ;  /* 0x0ffffffe06067836 */ /* 0x002fcc0000000000 */
[----:B------:R1:W2:Y:S02]  /*25bf0*/  F2I.FTZ.U32.TRUNC.NTZ R7, R6 ;  /* 0x0000000600077305 */ /* 0x0002a4000021f000 */
[----:B-1----:R-:W-:Y:S02]  /*25c00*/  IMAD.MOV.U32 R6, RZ, RZ, RZ ;  /* 0x000000ffff067224 */ /* 0x002fe400078e00ff */
[----:B--2---:R-:W-:-:S04]  /*25c10*/  IMAD.MOV R5, RZ, RZ, -R7 ;  /* 0x000000ffff057224 */ /* 0x004fc800078e0a07 */
[----:B------:R-:W-:-:S04]  /*25c20*/  IMAD R5, R5, R4, RZ ;  /* 0x0000000405057224 */ /* 0x000fc800078e02ff */
        /* <DEDUP_REMOVED lines=15> */
.L_x_1677:
[----:B------:R-:W-:Y:S05]  /*25d20*/  BSYNC B0 ;  /* 0x0000000000007941 */ /* 0x000fea0003800000 */
.L_x_1676:
[-C--:B------:R-:W-:Y:S01]  /*25d30*/  IMAD R8, R12, R2.reuse, R8 ;  /* 0x000000020c087224 */ /* 0x080fe200078e0208 */
[----:B------:R-:W-:Y:S03]  /*25d40*/  BSSY B0, `(.L_x_1678) ;  /* 0x0000120000007945 */ /* 0x000fe60003800000 */
[C---:B------:R-:W-:Y:S01]  /*25d50*/  IMAD R3, R8.reuse, 0x40, -R10 ;  /* 0x0000004008037824 */ /* 0x040fe200078e0a0a */
[----:B------:R-:W-:-:S04]  /*25d60*/  VIADDMNMX R2, R8, R2, R9, PT ;  /* 0x0000000208027246 */ /* 0x000fc80003800109 */
[----:B------:R-:W-:Y:S01]  /*25d70*/  VIMNMX R3, RZ, R3, !PT ;  /* 0x00000003ff037248 */ /* 0x000fe20007fe0100 */
[----:B------:R-:W-:-:S05]  /*25d80*/  IMAD R10, R2, 0x40, -R10 ;  /* 0x00000040020a7824 */ /* 0x000fca00078e0a0a */
[----:B------:R-:W-:-:S04]  /*25d90*/  VIMNMX R11, R10, R11, PT ;  /* 0x0000000b0a0b7248 */ /* 0x000fc80003fe0100 */
[----:B------:R-:W-:Y:S02]  /*25da0*/  ISETP.GT.AND P0, PT, R11, R3, PT ;  /* 0x000000030b00720c */ /* 0x000fe40003f04270 */
[----:B------:R-:W-:-:S05]  /*25db0*/  SHF.R.U32.HI R3, RZ, 0x6, R3 ;  /* 0x00000006ff037819 */ /* 0x000fca0000011603 */
[----:B------:R-:W-:-:S06]  /*25dc0*/  IMAD.MOV.U32 R8, RZ, RZ, R3 ;  /* 0x000000ffff087224 */ /* 0x000fcc00078e0003 */
[----:B------:R-:W-:-:S05]  /*25dd0*/  @P0 VIADD R11, R11, 0x3f ;  /* 0x0000003f0b0b0836 */ /* 0x000fca0000000000 */
[----:B------:R-:W-:-:S04]  /*25de0*/  @P0 SHF.R.S32.HI R2, RZ, 0x1f, R11 ;  /* 0x0000001fff020819 */ /* 0x000fc8000001140b */
        /* <DEDUP_REMOVED lines=8> */
[----:B------:R-:W1:Y:S02]  /*25e70*/  S2R R4, SR_TID.X ;  /* 0x0000000000047919 */ /* 0x000e640000002100 */
[----:B-1----:R-:W-:-:S04]  /*25e80*/  SHF.R.U32.HI R4, RZ, 0x5, R4 ;  /* 0x00000005ff047819 */ /* 0x002fc80000011604 */
[----:B------:R-:W-:-:S05]  /*25e90*/  LOP3.LUT R4, R4, 0x3, RZ, 0xc0, !PT ;  /* 0x0000000304047812 */ /* 0x000fca00078ec0ff */
[----:B------:R1:W2:Y:S02]  /*25ea0*/  SHFL.IDX PT, R14, R4, RZ, 0x1f ;  /* 0x00001fff040e7589 */ /* 0x0002a400000e0000 */
.L_x_2030:
[----:B--2---:R-:W-:Y:S02]  /*25eb0*/  ISETP.NE.AND P0, PT, R14, RZ, PT ;  /* 0x000000ff0e00720c */ /* 0x004fe40003f05270 */
[----:B------:R-:W-:-:S11]  /*25ec0*/  PLOP3.LUT P6, PT, PT, PT, PT, 0x8, 0x0 ;  /* 0x000000000000781c */ /* 0x000fd60003fce170 */
[----:B------:R-:W-:Y:S05]  /*25ed0*/  @P0 BRA `(.L_x_1681) ;  /* 0x00000000000c0947 */ /* 0x000fea0003800000 */
[----:B------:R-:W-:-:S03]  /*25ee0*/  UMOV UR4, 0xffffffff ;  /* 0xffffffff00047882 */ /* 0x000fc60000000000 */
[----:B------:R-:W-:Y:S05]  /*25ef0*/  BRA.DIV UR4, `(.L_x_1682) ;  /* 0x000000be04fc7947 */ /* 0x000fea000b800000 */
[----:B------:R-:W-:-:S13]  /*25f00*/  ELECT P6, URZ, PT ;  /* 0x00000000003f782f */ /* 0x000fda00038c0000 */
.L_x_1681:
[----:B-1----:R-:W2:Y:S01]  /*25f10*/  LDL R4, [R1+0x60] ;  /* 0x0000600001047983 */ /* 0x002ea20000100800 */
[----:B------:R-:W-:Y:S01]  /*25f20*/  BSSY B1, `(.L_x_1683) ;  /* 0x0000008000017945 */ /* 0x000fe20003800000 */
[----:B--2---:R-:W-:-:S05]  /*25f30*/  VIADD R4, R4, 0x1 ;  /* 0x0000000104047836 */ /* 0x004fca0000000000 */
[----:B------:R-:W-:-:S04]  /*25f40*/  LEA.HI R5, R4, R4, RZ, 0x1 ;  /* 0x0000000404057211 */ /* 0x000fc800078f08ff */
[----:B------:R-:W-:-:S05]  /*25f50*/  LOP3.LUT R5, R5, 0xfffffffe, RZ, 0xc0, !PT ;  /* 0xfffffffe05057812 */ /* 0x000fca00078ec0ff */
[----:B------:R-:W-:-:S05]  /*25f60*/  IMAD.IADD R4, R4, 0x1, -R5 ;  /* 0x0000000104047824 */ /* 0x000fca00078e0a05 */
[----:B------:R-:W-:-:S04]  /*25f70*/  SHF.L.U32 R4, R4, 0x1f, RZ ;  /* 0x0000001f04047819 */ /* 0x000fc800000006ff */
[----:B------:R-:W1:Y:S02]  /*25f80*/  SYNCS.PHASECHK.TRANS64.TRYWAIT P0, [R18+URZ+0x28420], R4 ;  /* 0x02842004120075a7 */ /* 0x000e64000800017f */
[----:B-1----:R-:W-:Y:S05]  /*25f90*/  @!P0 BRA `(.L_x_1684) ;  /* 0x000000bc00f48947 */ /* 0x002fea0003800000 */
.L_x_2033:
[----:B------:R-:W-:Y:S05]  /*25fa0*/  BSYNC B1 ;  /* 0x0000000000017941 */ /* 0x000fea0003800000 */
.L_x_1683:
[----:B------:R-:W-:Y:S04]  /*25fb0*/  BSSY B1, `(.L_x_1685) ;  /* 0x000006f000017945 */ /* 0x000fe80003800000 */
[----:B------:R-:W-:Y:S05]  /*25fc0*/  @!P6 BRA `(.L_x_1686) ;  /* 0x0000000400b4e947 */ /* 0x000fea0003800000 */
[----:B------:R-:W2:Y:S04]  /*25fd0*/  LDL R7, [R1+0x1c] ;  /* 0x00001c0001077983 */ /* 0x000ea80000100800 */
[----:B------:R-:W3:Y:S01]  /*25fe0*/  LDL R6, [R1+0x24] ;  /* 0x0000240001067983 */ /* 0x000ee20000100800 */
[----:B------:R-:W4:Y:S01]  /*25ff0*/  S2R R5, SR_TID.X ;  /* 0x0000000000057919 */ /* 0x000f220000002100 */
[----:B------:R-:W-:Y:S01]  /*26000*/  BSSY B2, `(.L_x_1687) ;  /* 0x0000007000027945 */ /* 0x000fe20003800000 */
[----:B----4-:R-:W-:-:S04]  /*26010*/  LOP3.LUT R5, R5, 0x7f, RZ, 0xc0, !PT ;  /* 0x0000007f05057812 */ /* 0x010fc800078ec0ff */
[----:B------:R-:W-:Y:S01]  /*26020*/  ISETP.NE.AND P1, PT, R5, RZ, PT ;  /* 0x000000ff0500720c */ /* 0x000fe20003f25270 */
[----:B--2---:R-:W-:Y:S01]  /*26030*/  IMAD R7, R7, 0x8, R18 ;  /* 0x0000000807077824 */ /* 0x004fe200078e0212 */
[----:B---3--:R-:W-:-:S04]  /*26040*/  SHF.L.U32 R10, R6, 0x1f, RZ ;  /* 0x0000001f060a7819 */ /* 0x008fc800000006ff */
[----:B------:R-:W2:Y:S02]  /*26050*/  SYNCS.PHASECHK.TRANS64.TRYWAIT P0, [R7+URZ+0x284a0], R10 ;  /* 0x0284a00a070075a7 */ /* 0x000ea4000800017f */
[----:B--2---:R-:W-:Y:S05]  /*26060*/  @!P0 BRA `(.L_x_1688) ;  /* 0x000000bc00d48947 */ /* 0x004fea0003800000 */
.L_x_2034:
[----:B------:R-:W-:Y:S05]  /*26070*/  BSYNC B2 ;  /* 0x0000000000027941 */ /* 0x000fea0003800000 */
.L_x_1687:
[----:B------:R-:W-:Y:S04]  /*26080*/  BSSY B2, `(.L_x_1689) ;  /* 0x0000009000027945 */ /* 0x000fe80003800000 */
[----:B------:R-:W-:Y:S05]  /*26090*/  @P1 BRA `(.L_x_1690) ;  /* 0x00000000001c1947 */ /* 0x000fea0003800000 */
[----:B-1----:R-:W1:Y:S02]  /*260a0*/  S2R R4, SR_TID.X ;  /* 0x0000000000047919 */ /* 0x002e640000002100 */
[----:B-1----:R-:W-:Y:S01]  /*260b0*/  LOP3.LUT R5, R4, 0x1f, RZ, 0xc0, !PT ;  /* 0x0000001f04057812 */ /* 0x002fe200078ec0ff */
[----:B------:R-:W-:-:S03]  /*260c0*/  IMAD.MOV.U32 R4, RZ, RZ, 0x4000 ;  /* 0x00004000ff047424 */ /* 0x000fc600078e00ff */
[----:B------:R-:W-:Y:S01]  /*260d0*/  ISETP.NE.AND P0, PT, R5, RZ, PT ;  /* 0x000000ff0500720c */ /* 0x000fe20003f05270 */
[----:B------:R3:W-:-:S12]  /*260e0*/  SYNCS.ARRIVE.TRANS64 RZ, [R7+URZ+0x28490], R4 ;  /* 0x0284900407ff79a7 */ /* 0x0007d8000800003f */
[----:B---3--:R-:W-:Y:S05]  /*260f0*/  @!P0 BRA `(.L_x_1690) ;  /* 0x0000000000048947 */ /* 0x008fea0003800000 */
[----:B------:R-:W-:Y:S01]  /*26100*/  BPT.TRAP 0x1 ;  /* 0x000000040000795c */ /* 0x000fe20000300000 */
.L_x_1690:
[----:B------:R-:W-:Y:S05]  /*26110*/  BSYNC B2 ;  /* 0x0000000000027941 */ /* 0x000fea0003800000 */
.L_x_1689:
[----:B-1----:R-:W3:Y:S01]  /*26120*/  LDL R4, [R1+0x1c] ;  /* 0x00001c0001047983 */ /* 0x002ee20000100800 */
[----:B------:R-:W-:Y:S01]  /*26130*/  IMAD.MOV.U32 R13, RZ, RZ, RZ ;  /* 0x000000ffff0d7224 */ /* 0x000fe200078e00ff */
[----:B------:R-:W-:Y:S01]  /*26140*/  UIADD3 UR4, UP0, UR42, 0x570, URZ ;  /* 0x000005702a047890 */ /* 0x000fe2000ff1e03f */
[----:B------:R-:W-:Y:S01]  /*26150*/  IMAD R5, R8, 0x40, R0 ;  /* 0x0000004008057824 */ /* 0x000fe200078e0200 */
[----:B------:R-:W-:Y:S01]  /*26160*/  PLOP3.LUT P0, PT, PT, PT, PT, 0x80, 0x0 ;  /* 0x000000000000781c */ /* 0x000fe20003f0f070 */
[----:B------:R-:W-:Y:S01]  /*26170*/  UMOV UR6, 0x0 ;  /* 0x0000000000067882 */ /* 0x000fe20000000000 */
[----:B------:R-:W-:Y:S01]  /*26180*/  R2UR UR10, R13 ;  /* 0x000000000d0a72ca */ /* 0x000fe200000e0000 */
[----:B------:R-:W-:Y:S01]  /*26190*/  VIADD R5, R5, 0xffffffc0 ;  /* 0xffffffc005057836 */ /* 0x000fe20000000000 */
[----:B------:R-:W-:Y:S01]  /*261a0*/  UIADD3.X UR5, URZ, UR43, URZ, UP0, !UPT ;  /* 0x0000002b3f057290 */ /* 0x000fe200087fe43f */
[----:B------:R-:W-:Y:S01]  /*261b0*/  UMOV UR7, 0x12f00000 ;  /* 0x12f0000000077882 */ /* 0x000fe20000000000 */
[----:B---3--:R-:W-:-:S02]  /*261c0*/  IMAD R9, R4, 0x4000, R18 ;  /* 0x0000400004097824 */ /* 0x008fc400078e0212 */
[----:B------:R-:W-:Y:S02]  /*261d0*/  VIADD R4, R7, 0x28490 ;  /* 0x0002849007047836 */ /* 0x000fe40000000000 */
[----:B------:R-:W-:-:S07]  /*261e0*/  VIADD R6, R9, 0x20000 ;  /* 0x0002000009067836 */ /* 0x000fce0000000000 */
.L_x_1691:
        /* <DEDUP_REMOVED lines=16> */
.L_x_1692:
        /* <DEDUP_REMOVED lines=13> */
.L_x_2035:
[----:B------:R-:W-:Y:S05]  /*263c0*/  BSYNC B2 ;  /* 0x0000000000027941 */ /* 0x000fea0003800000 */
.L_x_1693:
[----:B------:R-:W-:Y:S01]  /*263d0*/  BSSY B2, `(.L_x_1695) ;  /* 0x000000b000027945 */ /* 0x000fe20003800000 */
[----:B-12---:R-:W-:Y:S01]  /*263e0*/  IMAD.MOV.U32 R10, RZ, RZ, 0x0 ;  /* 0x00000000ff0a7424 */ /* 0x006fe200078e00ff */
[----:B------:R-:W-:Y:S02]  /*263f0*/  MOV R11, 0x12f00000 ;  /* 0x12f00000000b7802 */ /* 0x000fe40000000f00 */
        /* <DEDUP_REMOVED lines=8> */
.L_x_1696:
[----:B------:R-:W-:Y:S05]  /*26480*/  BSYNC B2 ;  /* 0x0000000000027941 */ /* 0x000fea0003800000 */
.L_x_1695:
        /* <DEDUP_REMOVED lines=8> */
.L_x_1697:
        /* <DEDUP_REMOVED lines=15> */
.L_x_1698:
        /* <DEDUP_REMOVED lines=10> */
.L_x_1686:
[----:B------:R-:W-:Y:S05]  /*266a0*/  BSYNC B1 ;  /* 0x0000000000017941 */ /* 0x000fea0003800000 */
.L_x_1685:
[----:B------:R-:W1:Y:S04]  /*266b0*/  LDL.LU R9, [R1+0x1c] ;  /* 0x00001c0001097983 */ /* 0x000e680000300800 */
[----:B------:R-:W2:Y:S01]  /*266c0*/  LDL.LU R7, [R1+0x24] ;  /* 0x0000240001077983 */ /* 0x000ea20000300800 */
[----:B------:R-:W-:Y:S01]  /*266d0*/  PLOP3.LUT P0, PT, PT, PT, PT, 0x8, 0x0 ;  /* 0x000000000000781c */ /* 0x000fe20003f0e170 */
[----:B-1----:R-:W-:Y:S02]  /*266e0*/  VIADD R4, R9, 0x1 ;  /* 0x0000000109047836 */ /* 0x002fe40000000000 */
[----:B------:R-:W-:-:S03]  /*266f0*/  VIADD R9, R8, 0xfffffffe ;  /* 0xfffffffe08097836 */ /* 0x000fc60000000000 */
[C---:B------:R-:W-:Y:S02]  /*26700*/  ISETP.NE.AND P1, PT, R4.reuse, 0x2, PT ;  /* 0x000000020400780c */ /* 0x040fe40003f25270 */
[----:B------:R-:W-:Y:S02]  /*26710*/  ISETP.GE.AND P2, PT, R9, R3, PT ;  /* 0x000000030900720c */ /* 0x000fe40003f46270 */
[----:B------:R-:W-:Y:S02]  /*26720*/  SEL R5, RZ, 0x1, P1 ;  /* 0x00000001ff057807 */ /* 0x000fe40000800000 */
[----:B------:R-:W-:Y:S02]  /*26730*/  SEL R4, R4, RZ, P1 ;  /* 0x000000ff04047207 */ /* 0x000fe40000800000 */
[----:B--2---:R-:W-:-:S03]  /*26740*/  LOP3.LUT R7, R7, R5, RZ, 0x3c, !PT ;  /* 0x0000000507077212 */ /* 0x004fc600078e3cff */
[----:B------:R1:W-:Y:S04]  /*26750*/  STL [R1+0x1c], R4 ;  /* 0x00001c0401007387 */ /* 0x0003e80000100800 */
[----:B------:R1:W-:Y:S01]  /*26760*/  STL [R1+0x24], R7 ;  /* 0x0000240701007387 */ /* 0x0003e20000100800 */
[----:B------:R-:W-:Y:S05]  /*26770*/  @!P2 BRA `(.L_x_1679) ;  /* 0x0000000400f0a947 */ /* 0x000fea0003800000 */
.L_x_1713:
[----:B------:R-:W-:Y:S05]  /*26780*/  YIELD ;  /* 0x0000000000007946 */ /* 0x000fea0003800000 */
[----:B------:R-:W-:Y:S04]  /*26790*/  BSSY B1, `(.L_x_1699) ;  /* 0x000006e000017945 */ /* 0x000fe80003800000 */
[----:B--2---:R-:W-:Y:S05]  /*267a0*/  @!P6 BRA `(.L_x_1700) ;  /* 0x0000000400b0e947 */ /* 0x004fea0003800000 */
[----:B------:R-:W2:Y:S04]  /*267b0*/  LDL R6, [R1+0x1c] ;  /* 0x00001c0001067983 */ /* 0x000ea80000100800 */
[----:B------:R-:W3:Y:S01]  /*267c0*/  LDL R5, [R1+0x24] ;  /* 0x0000240001057983 */ /* 0x000ee20000100800 */
[----:B-1----:R-:W1:Y:S01]  /*267d0*/  S2R R4, SR_TID.X ;  /* 0x0000000000047919 */ /* 0x002e620000002100 */
[----:B------:R-:W-:Y:S01]  /*267e0*/  BSSY B2, `(.L_x_1701) ;  /* 0x0000007000027945 */ /* 0x000fe20003800000 */
[----:B-1----:R-:W-:-:S04]  /*267f0*/  LOP3.LUT R4, R4, 0x7f, RZ, 0xc0, !PT ;  /* 0x0000007f04047812 */ /* 0x002fc800078ec0ff */
[----:B------:R-:W-:Y:S01]  /*26800*/  ISETP.NE.AND P2, PT, R4, RZ, PT ;  /* 0x000000ff0400720c */ /* 0x000fe20003f45270 */
[----:B--2---:R-:W-:Y:S01]  /*26810*/  IMAD R8, R6, 0x8, R18 ;  /* 0x0000000806087824 */ /* 0x004fe200078e0212 */
[----:B---3--:R-:W-:-:S04]  /*26820*/  SHF.L.U32 R7, R5, 0x1f, RZ ;  /* 0x0000001f05077819 */ /* 0x008fc800000006ff */
[----:B------:R-:W1:Y:S02]  /*26830*/  SYNCS.PHASECHK.TRANS64.TRYWAIT P1, [R8+URZ+0x284a0], R7 ;  /* 0x0284a007080075a7 */ /* 0x000e64000802017f */
[----:B-1----:R-:W-:Y:S05]  /*26840*/  @!P1 BRA `(.L_x_1702) ;  /* 0x000000b800049947 */ /* 0x002fea0003800000 */
.L_x_2036:
[----:B------:R-:W-:Y:S05]  /*26850*/  BSYNC B2 ;  /* 0x0000000000027941 */ /* 0x000fea0003800000 */
.L_x_1701:
        /* <DEDUP_REMOVED lines=9> */
.L_x_1704:
[----:B------:R-:W-:Y:S05]  /*268f0*/  BSYNC B2 ;  /* 0x0000000000027941 */ /* 0x000fea0003800000 */
.L_x_1703:
[----:B------:R-:W2:Y:S01]  /*26900*/  LDL R4, [R1+0x1c] ;  /* 0x00001c0001047983 */ /* 0x000ea20000100800 */
[----:B------:R-:W-:Y:S01]  /*26910*/  IMAD.MOV.U32 R12, RZ, RZ, RZ ;  /* 0x000000ffff0c7224 */ /* 0x000fe200078e00ff */
[----:B------:R-:W-:Y:S01]  /*26920*/  UIADD3 UR4, UP0, UR42, 0x570, URZ ;  /* 0x000005702a047890 */ /* 0x000fe2000ff1e03f */
[----:B------:R-:W-:Y:S01]  /*26930*/  PLOP3.LUT P1, PT, PT, PT, PT, 0x80, 0x0 ;  /* 0x000000000000781c */ /* 0x000fe20003f2f070 */
[----:B------:R-:W-:Y:S01]  /*26940*/  IMAD R5, R9, 0x40, R0 ;  /* 0x0000004009057824 */ /* 0x000fe200078e0200 */
[----:B------:R-:W-:Y:S01]  /*26950*/  UMOV UR6, 0x0 ;  /* 0x0000000000067882 */ /* 0x000fe20000000000 */
[----:B------:R-:W-:Y:S01]  /*26960*/  R2UR UR10, R12 ;  /* 0x000000000c0a72ca */ /* 0x000fe200000e0000 */
[----:B------:R-:W-:Y:S01]  /*26970*/  UIADD3.X UR5, URZ, UR43, URZ, UP0, !UPT ;  /* 0x0000002b3f057290 */ /* 0x000fe200087fe43f */
[----:B------:R-:W-:Y:S01]  /*26980*/  UMOV UR7, 0x12f00000 ;  /* 0x12f0000000077882 */ /* 0x000fe20000000000 */
[----:B--2---:R-:W-:Y:S02]  /*26990*/  IMAD R6, R4, 0x4000, R18 ;  /* 0x0000400004067824 */ /* 0x004fe400078e0212 */
[----:B------:R-:W-:-:S02]  /*269a0*/  VIADD R4, R8, 0x28490 ;  /* 0x0002849008047836 */ /* 0x000fc40000000000 */
[----:B------:R-:W-:-:S08]  /*269b0*/  VIADD R10, R6, 0x20000 ;  /* 0x00020000060a7836 */ /* 0x000fd00000000000 */
.L_x_1705:
        /* <DEDUP_REMOVED lines=10> */
[----:B------:R-:W-:Y:S01]  /*26a60*/  IMAD.MOV.U32 R13, RZ, RZ, 0x80 ;  /* 0x00000080ff0d7424 */ /* 0x000fe200078e00ff */
[----:B------:R-:W-:Y:S01]  /*26a70*/  PLOP3.LUT P1, PT, PT, PT, PT, 0x80, 0x0 ;  /* 0x000000000000781c */ /* 0x000fe20003f2f070 */
[----:B------:R-:W-:Y:S01]  /*26a80*/  VIADD R10, R6, 0x22000 ;  /* 0x00022000060a7836 */ /* 0x000fe20000000000 */
[----:B------:R-:W-:Y:S01]  /*26a90*/  UMOV UR6, 0x0 ;  /* 0x0000000000067882 */ /* 0x000fe20000000000 */
[----:B------:R-:W-:Y:S01]  /*26aa0*/  UMOV UR7, 0x12f00000 ;  /* 0x12f0000000077882 */ /* 0x000fe20000000000 */
[----:B------:R-:W-:-:S15]  /*26ab0*/  R2UR UR10, R13 ;  /* 0x000000000d0a72ca */ /* 0x000fde00000e0000 */
.L_x_1706:
        /* <DEDUP_REMOVED lines=13> */
.L_x_2037:
[----:B------:R-:W-:Y:S05]  /*26b90*/  BSYNC B2 ;  /* 0x0000000000027941 */ /* 0x000fea0003800000 */
.L_x_1707:
[----:B------:R-:W-:Y:S01]  /*26ba0*/  BSSY B2, `(.L_x_1709) ;  /* 0x000000b000027945 */ /* 0x000fe20003800000 */
[----:B------:R-:W-:Y:S02]  /*26bb0*/  IMAD.MOV.U32 R10, RZ, RZ, 0x0 ;  /* 0x00000000ff0a7424 */ /* 0x000fe400078e00ff */
[----:B------:R-:W-:Y:S01]  /*26bc0*/  IMAD.MOV.U32 R11, RZ, RZ, 0x12f00000 ;  /* 0x12f00000ff0b7424 */ /* 0x000fe200078e00ff */
[----:B------:R-:W-:Y:S06]  /*26bd0*/  @P2 BRA `(.L_x_1710) ;  /* 0x00000000001c2947 */ /* 0x000fec0003800000 */
[----:B------:R-:W3:Y:S02]  /*26be0*/  S2R R4, SR_TID.X ;  /* 0x0000000000047919 */ /* 0x000ee40000002100 */
[----:B---3--:R-:W-:Y:S01]  /*26bf0*/  LOP3.LUT R14, R4, 0x1f, RZ, 0xc0, !PT ;  /* 0x0000001f040e7812 */ /* 0x008fe200078ec0ff */
[----:B------:R-:W-:-:S03]  /*26c00*/  IMAD.MOV.U32 R4, RZ, RZ, 0x4000 ;  /* 0x00004000ff047424 */ /* 0x000fc600078e00ff */
[----:B------:R-:W-:Y:S01]  /*26c10*/  ISETP.NE.AND P1, PT, R14, RZ, PT ;  /* 0x000000ff0e00720c */ /* 0x000fe20003f25270 */
[----:B------:R3:W-:-:S12]  /*26c20*/  SYNCS.ARRIVE.TRANS64 RZ, [R8+URZ+0x284b0], R4 ;  /* 0x0284b00408ff79a7 */ /* 0x0007d8000800003f */
[----:B---3--:R-:W-:Y:S05]  /*26c30*/  @!P1 BRA `(.L_x_1710) ;  /* 0x0000000000049947 */ /* 0x008fea0003800000 */
[----:B------:R-:W-:Y:S01]  /*26c40*/  BPT.TRAP 0x1 ;  /* 0x000000040000795c */ /* 0x000fe20000300000 */
.L_x_1710:
[----:B------:R-:W-:Y:S05]  /*26c50*/  BSYNC B2 ;  /* 0x0000000000027941 */ /* 0x000fea0003800000 */
.L_x_1709:
        /* <DEDUP_REMOVED lines=8> */
.L_x_1711:
        /* <DEDUP_REMOVED lines=15> */
.L_x_1712:
        /* <DEDUP_REMOVED lines=10> */
.L_x_1700:
[----:B------:R-:W-:Y:S05]  /*26e70*/  BSYNC B1 ;  /* 0x0000000000017941 */ /* 0x000fea0003800000 */
.L_x_1699:
[----:B-1----:R-:W2:Y:S04]  /*26e80*/  LDL.LU R4, [R1+0x1c] ;  /* 0x00001c0001047983 */ /* 0x002ea80000300800 */
        /* <DEDUP_REMOVED lines=11> */
.L_x_1679:
[----:B------:R-:W-:Y:S05]  /*26f40*/  BSYNC B0 ;  /* 0x0000000000007941 */ /* 0x000fea0003800000 */
.L_x_1678:
[----:B-12---:R-:W2:Y:S01]  /*26f50*/  LDL R7, [R1+0x4] ;  /* 0x0000040001077983 */ /* 0x006ea20000100800 */
[----:B------:R-:W1:Y:S01]  /*26f60*/  LDC R0, c[0x0][0x448] ;  /* 0x00011200ff007b82 */ /* 0x000e620000000800 */
[----:B------:R-:W-:Y:S07]  /*26f70*/  @!P0 WARPSYNC.ALL ;  /* 0x0000000000008948 */ /* 0x000fee0003800000 */
[----:B------:R-:W-:Y:S01]  /*26f80*/  @!P0 BAR.SYNC.DEFER_BLOCKING 0xc, 0x180 ;  /* 0x0306000000008b1d */ /* 0x000fe20000010000 */
[----:B-1----:R-:W-:-:S13]  /*26f90*/  ISETP.NE.AND P1, PT, R0, 0x1, PT ;  /* 0x000000010000780c */ /* 0x002fda0003f25270 */
[----:B------:R-:W1:Y:S08]  /*26fa0*/  @P1 LDC R2, c[0x0][0x44c] ;  /* 0x00011300ff021b82 */ /* 0x000e700000000800 */
[----:B------:R-:W3:Y:S01]  /*26fb0*/  @P1 LDC R3, c[0x0][0x450] ;  /* 0x00011400ff031b82 */ /* 0x000ee20000000800 */
[----:B--2---:R-:W-:-:S04]  /*26fc0*/  VIADD R0, R7, 0x7f ;  /* 0x0000007f07007836 */ /* 0x004fc80000000000 */
[----:B-1----:R-:W-:-:S04]  /*26fd0*/  @P1 IMAD.HI.U32 R2, R0, R2, RZ ;  /* 0x0000000200021227 */ /* 0x002fc800078e00ff */
[----:B------:R-:W-:Y:S01]  /*26fe0*/  IMAD.MOV.U32 R6, RZ, RZ, R0 ;  /* 0x000000ffff067224 */ /* 0x000fe200078e0000 */
[----:B---3--:R-:W-:Y:S02]  /*26ff0*/  @P1 SHF.R.U32.HI R6, RZ, R3, R2 ;  /* 0x00000003ff061219 */ /* 0x008fe40000011602 */
[----:B------:R-:W1:Y:S03]  /*27000*/  LDC.64 R2, c[0x0][0x9e0] ;  /* 0x00027800ff027b82 */ /* 0x000e660000000a00 */
[----:B------:R-:W-:Y:S01]  /*27010*/  IMAD.IADD R6, R19, 0x1, R6 ;  /* 0x0000000113067824 */ /* 0x000fe200078e0206 */
[----:B-1----:R-:W-:-:S03]  /*27020*/  ISETP.GE.AND P2, PT, R3, 0x1, PT ;  /* 0x000000010300780c */ /* 0x002fc60003f46270 */
[----:B------:R-:W-:-:S10]  /*27030*/  IMAD.IADD R2, R6, 0x1, R2 ;  /* 0x0000000106027824 */ /* 0x000fd400078e0202 */
[----:B------:R-:W-:Y:S05]  /*27040*/  @!P2 BRA `(.L_x_1714) ;  /* 0x000000000048a947 */ /* 0x000fea0003800000 */
        /* <DEDUP_REMOVED lines=11> */
.L_x_1716:
[----:B------:R-:W-:-:S13]  /*27100*/  ISETP.NE.AND P0, PT, R3, 0x1, PT ;  /* 0x000000010300780c */ /* 0x000fda0003f05270 */
[----:B------:R-:W1:Y:S02]  /*27110*/  @P0 LDC.64 R4, c[0x0][0x9e8] ;  /* 0x00027a00ff040b82 */ /* 0x000e640000000a00 */
[----:B-1----:R-:W-:-:S05]  /*27120*/  @P0 IMAD.HI.U32 R4, R0, R4, RZ ;  /* 0x0000000400040227 */ /* 0x002fca00078e00ff */
[----:B------:R-:W-:-:S07]  /*27130*/  @P0 SHF.R.U32.HI R0, RZ, R5, R4 ;  /* 0x00000005ff000219 */ /* 0x000fce0000011604 */
.L_x_1717:
[----:B------:R-:W-:Y:S05]  /*27140*/  BSYNC B0 ;  /* 0x0000000000007941 */ /* 0x000fea0003800000 */
.L_x_1715:
[----:B------:R-:W-:-:S05]  /*27150*/  IMAD R0, R0, R3, R3 ;  /* 0x0000000300007224 */ /* 0x000fca00078e0203 */
[----:B------:R-:W-:-:S07]  /*27160*/  VIMNMX R2, R2, R0, PT ;  /* 0x0000000002027248 */ /* 0x000fce0003fe0100 */
.L_x_1714:
[----:B------:R-:W-:Y:S01]  /*27170*/  IADD3 R2, R2, 0x3f, RZ ;  /* 0x0000003f02027810 */ /* 0x000fe20007ffe0ff */
[----:B------:R-:W1:Y:S01]  /*27180*/  @P1 LDC R4, c[0x0][0x450] ;  /* 0x00011400ff041b82 */ /* 0x000e620000000800 */
[----:B------:R-:W-:Y:S01]  /*27190*/  IMAD.MOV.U32 R0, RZ, RZ, R7 ;  /* 0x000000ffff007224 */ /* 0x000fe200078e0007 */
[----:B------:R-:W-:Y:S01]  /*271a0*/  ULDC UR4, c[0x0][0x9dc] ;  /* 0x0002770000047ab9 */ /* 0x000fe20000000800 */
[----:B------:R-:W-:-:S04]  /*271b0*/  SHF.R.S32.HI R6, RZ, 0x1f, R2 ;  /* 0x0000001fff067819 */ /* 0x000fc80000011402 */
[----:B------:R-:W-:Y:S02]  /*271c0*/  LEA.HI R6, R6, R2, RZ, 0x6 ;  /* 0x0000000206067211 */ /* 0x000fe400078f30ff */
[----:B------:R-:W2:Y:S02]  /*271d0*/  @P1 LDC R2, c[0x0][0x44c] ;  /* 0x00011300ff021b82 */ /* 0x000ea40000000800 */
[----:B------:R-:W-:-:S04]  /*271e0*/  SHF.R.S32.HI R6, RZ, 0x6, R6 ;  /* 0x00000006ff067819 */ /* 0x000fc80000011406 */
[----:B------:R-:W-:Y:S01]  /*271f0*/  VIMNMX R6, R21, R6, PT ;  /* 0x0000000615067248 */ /* 0x000fe20003fe0100 */
[----:B--2---:R-:W-:-:S05]  /*27200*/  @P1 IMAD.HI.U32 R2, R7, R2, RZ ;  /* 0x0000000207021227 */ /* 0x004fca00078e00ff */
[----:B-1----:R-:W-:-:S05]  /*27210*/  @P1 SHF.R.U32.HI R0, RZ, R4, R2 ;  /* 0x00000004ff001219 */ /* 0x002fca0000011602 */
[----:B------:R-:W-:-:S04]  /*27220*/  IMAD.IADD R0, R20, 0x1, R0 ;  /* 0x0000000114007824 */ /* 0x000fc800078e0200 */
        /* <DEDUP_REMOVED lines=12> */
.L_x_1720:
[----:B------:R-:W-:-:S13]  /*272f0*/  ISETP.NE.AND P0, PT, R3, 0x1, PT ;  /* 0x000000010300780c */ /* 0x000fda0003f05270 */
[----:B------:R-:W1:Y:S02]  /*27300*/  @P0 LDC.64 R4, c[0x0][0x9e8] ;  /* 0x00027a00ff040b82 */ /* 0x000e640000000a00 */
[----:B-1----:R-:W-:-:S05]  /*27310*/  @P0 IMAD.HI.U32 R4, R0, R4, RZ ;  /* 0x0000000400040227 */ /* 0x002fca00078e00ff */
[----:B------:R-:W-:-:S07]  /*27320*/  @P0 SHF.R.U32.HI R0, RZ, R5, R4 ;  /* 0x00000005ff000219 */ /* 0x000fce0000011604 */
.L_x_1721:
[----:B------:R-:W-:Y:S05]  /*27330*/  BSYNC B0 ;  /* 0x0000000000007941 */ /* 0x000fea0003800000 */
.L_x_1719:
[----:B------:R-:W-:-:S05]  /*27340*/  IMAD R0, R0, R3, RZ ;  /* 0x0000000300007224 */ /* 0x000fca00078e02ff */
[----:B------:R-:W-:-:S07]  /*27350*/  VIMNMX R2, R2, R0, !PT ;  /* 0x0000000002027248 */ /* 0x000fce0007fe0100 */
.L_x_1718:
[----:B------:R-:W-:Y:S01]  /*27360*/  ISETP.NE.AND P1, PT, R17, RZ, PT ;  /* 0x000000ff1100720c */ /* 0x000fe20003f25270 */
[----:B------:R-:W-:Y:S01]  /*27370*/  BSSY B0, `(.L_x_1722) ;  /* 0x0000025000007945 */ /* 0x000fe20003800000 */
[----:B------:R-:W-:Y:S01]  /*27380*/  SHF.R.S32.HI R4, RZ, 0x1f, R2 ;  /* 0x0000001fff047819 */ /* 0x000fe20000011402 */
[----:B------:R-:W-:-:S03]  /*27390*/  IMAD.MOV.U32 R0, RZ, RZ, RZ ;  /* 0x000000ffff007224 */ /* 0x000fc600078e00ff */
[----:B------:R-:W-:-:S04]  /*273a0*/  LEA.HI R4, R4, R2, RZ, 0x6 ;  /* 0x0000000204047211 */ /* 0x000fc800078f30ff */
[----:B------:R-:W-:-:S03]  /*273b0*/  SHF.R.S32.HI R4, RZ, 0x6, R4 ;  /* 0x00000006ff047819 */ /* 0x000fc60000011404 */
[----:B------:R-:W1:Y:S01]  /*273c0*/  @!P1 LDC R17, c[0x0][0x9f0] ;  /* 0x00027c00ff119b82 */ /* 0x000e620000000800 */
[----:B------:R-:W-:-:S04]  /*273d0*/  VIMNMX R4, RZ, R4, !PT ;  /* 0x00000004ff047248 */ /* 0x000fc80007fe0100 */
[----:B------:R-:W-:-:S13]  /*273e0*/  ISETP.GT.AND P0, PT, R6, R4, PT ;  /* 0x000000040600720c */ /* 0x000fda0003f04270 */
[----:B------:R-:W-:Y:S05]  /*273f0*/  @!P0 BRA `(.L_x_1723) ;  /* 0x0000000000708947 */ /* 0x000fea0003800000 */
[----:B-1----:R-:W-:-:S04]  /*27400*/  IABS R0, R17 ;  /* 0x0000001100007213 */ /* 0x002fc80000000000 */
[----:B------:R-:W1:Y:S08]  /*27410*/  I2F.RP R2, R0 ;  /* 0x0000000000027306 */ /* 0x000e700000209400 */
[----:B-1----:R-:W1:Y:S02]  /*27420*/  MUFU.RCP R2, R2 ;  /* 0x0000000200027308 */ /* 0x002e640000001000 */
[----:B-1----:R-:W-:-:S06]  /*27430*/  VIADD R2, R2, 0xffffffe ;  /* 0x0ffffffe02027836 */ /* 0x002fcc0000000000 */
[----:B------:R-:W1:Y:S02]  /*27440*/  F2I.FTZ.U32.TRUNC.NTZ R3, R2 ;  /* 0x0000000200037305 */ /* 0x000e64000021f000 */
[----:B-1----:R-:W-:-:S04]  /*27450*/  IMAD.MOV R2, RZ, RZ, -R3 ;  /* 0x000000ffff027224 */ /* 0x002fc800078e0a03 */
[----:B------:R-:W-:Y:S02]  /*27460*/  IMAD R5, R2, R0, RZ ;  /* 0x0000000002057224 */ /* 0x000fe400078e02ff */
[----:B------:R-:W-:-:S04]  /*27470*/  IMAD.MOV.U32 R2, RZ, RZ, RZ ;  /* 0x000000ffff027224 */ /* 0x000fc800078e00ff */
[----:B------:R-:W-:Y:S01]  /*27480*/  IMAD.HI.U32 R8, R3, R5, R2 ;  /* 0x0000000503087227 */ /* 0x000fe200078e0002 */
[----:B------:R-:W-:Y:S02]  /*27490*/  IADD3 R5, R17, -0x1, R6 ;  /* 0xffffffff11057810 */ /* 0x000fe40007ffe006 */
[----:B------:R-:W-:-:S03]  /*274a0*/  IABS R2, R17 ;  /* 0x0000001100027213 */ /* 0x000fc60000000000 */
[----:B------:R-:W-:Y:S02]  /*274b0*/  IMAD.IADD R5, R5, 0x1, -R4 ;  /* 0x0000000105057824 */ /* 0x000fe400078e0a04 */
[----:B------:R-:W-:-:S03]  /*274c0*/  IMAD.MOV R2, RZ, RZ, -R2 ;  /* 0x000000ffff027224 */ /* 0x000fc600078e0a02 */
[----:B------:R-:W-:Y:S01]  /*274d0*/  IABS R3, R5 ;  /* 0x0000000500037213 */ /* 0x000fe20000000000 */
[----:B------:R-:W-:Y:S01]  /*274e0*/  IMAD.MOV.U32 R7, RZ, RZ, R2 ;  /* 0x000000ffff077224 */ /* 0x000fe200078e0002 */
        /* <DEDUP_REMOVED lines=13> */
.L_x_1723:
[----:B------:R-:W-:Y:S05]  /*275c0*/  BSYNC B0 ;  /* 0x0000000000007941 */ /* 0x000fea0003800000 */
.L_x_1722:
[----:B------:R-:W2:Y:S02]  /*275d0*/  LDL.LU R2, [R1+0x8] ;  /* 0x0000080001027983 */ /* 0x000ea40000300800 */
[----:B--2---:R-:W-:-:S05]  /*275e0*/  IMAD R3, R2, R0, R4 ;  /* 0x0000000002037224 */ /* 0x004fca00078e0204 */
[----:B------:R-:W-:Y:S01]  /*275f0*/  VIADDMNMX R2, R3, R0, R6, PT ;  /* 0x0000000003027246 */ /* 0x000fe20003800106 */
[----:B------:R2:W-:Y:S03]  /*27600*/  STL [R1+0x2c], R3 ;  /* 0x00002c0301007387 */ /* 0x0005e60000100800 */
[----:B------:R-:W-:Y:S01]  /*27610*/  ISETP.GT.AND P0, PT, R2, R3, PT ;  /* 0x000000030200720c */ /* 0x000fe20003f04270 */
[----:B------:R2:W-:-:S12]  /*27620*/  STL [R1+0x4c], R2 ;  /* 0x00004c0201007387 */ /* 0x0005d80000100800 */
[----:B--2---:R-:W-:Y:S05]  /*27630*/  @P0 BRA `(.L_x_1724) ;  /* 0x0000000000480947 */ /* 0x004fea0003800000 */
[----:B------:R-:W2:Y:S02]  /*27640*/  S2R R2, SR_TID.X ;  /* 0x0000000000027919 */ /* 0x000ea40000002100 */
[----:B--2---:R-:W-:-:S04]  /*27650*/  LOP3.LUT R2, R2, 0x7f, RZ, 0xc0, !PT ;  /* 0x0000007f02027812 */ /* 0x004fc800078ec0ff */
[----:B------:R-:W-:-:S13]  /*27660*/  ISETP.NE.AND P0, PT, R2, RZ, PT ;  /* 0x000000ff0200720c */ /* 0x000fda0003f05270 */
[----:B------:R-:W-:Y:S05]  /*27670*/  @P0 BRA `(.L_x_1725) ;  /* 0x00000034006c0947 */ /* 0x000fea0003800000 */
[----:B------:R-:W2:Y:S01]  /*27680*/  S2R R2, SR_LANEID ;  /* 0x0000000000027919 */ /* 0x000ea20000000000 */
[----:B------:R-:W-:Y:S01]  /*27690*/  VOTEU.ANY UR4, UPT, PT ;  /* 0x0000000000047886 */ /* 0x000fe200038e0100 */
[----:B------:R-:W3:Y:S01]  /*276a0*/  LDC.64 R4, c[0x0][0xc60] ;  /* 0x00031800ff047b82 */ /* 0x000ee20000000a00 */
[----:B------:R-:W2:Y:S02]  /*276b0*/  FLO.U32 R0, UR4 ;  /* 0x0000000400007d00 */ /* 0x000ea400080e0000 */
[----:B--2---:R-:W-:-:S06]  /*276c0*/  ISETP.EQ.U32.AND P0, PT, R0, R2, PT ;  /* 0x000000020000720c */ /* 0x004fcc0003f02070 */
[----:B------:R-:W3:Y:S07]  /*276d0*/  POPC R2, UR4 ;  /* 0x0000000400027d09 */ /* 0x000eee0008000000 */
[----:B---3--:R-:W2:Y:S04]  /*276e0*/  @P0 ATOMG.E.ADD.STRONG.GPU PT, R2, desc[UR46][R4.64], R2 ;  /* 0x00000002040209a8 */ /* 0x008ea800081ee1ee */
[----:B--2---:R2:W3:Y:S02]  /*276f0*/  SHFL.IDX PT, R2, R2, R0, 0x1f ;  /* 0x00001f0002027589 */ /* 0x0044e400000e0000 */
[----:B--2---:R-:W2:Y:S02]  /*27700*/  S2R R0, SR_LTMASK ;  /* 0x0000000000007919 */ /* 0x004ea40000003900 */
[----:B--2---:R-:W-:-:S06]  /*27710*/  LOP3.LUT R0, R0, UR4, RZ, 0xc0, !PT ;  /* 0x0000000400007c12 */ /* 0x004fcc000f8ec0ff */
[----:B------:R-:W3:Y:S02]  /*27720*/  POPC R0, R0 ;  /* 0x0000000000007309 */ /* 0x000ee40000000000 */
[----:B---3--:R-:W-:-:S05]  /*27730*/  IADD3 R0, R2, UR37, R0 ;  /* 0x0000002502007c10 */ /* 0x008fca000fffe000 */
[----:B------:R2:W-:Y:S01]  /*27740*/  STL [R1], R0 ;  /* 0x0000000001007387 */ /* 0x0005e20000100800 */
[----:B------:R-:W-:Y:S05]  /*27750*/  BRA `(.L_x_1725) ;  /* 0x0000003400347947 */ /* 0x000fea0003800000 */
.L_x_1724:
        /* <DEDUP_REMOVED lines=19> */
[----:B012---:R-:W-:Y:S05]  /*27890*/  CALL.ABS.NOINC R2 ;  /* 0x0000000002007343 */ /* 0x007fea0003c00000 */
.L_x_1727:
[----:B------:R-:W-:Y:S05]  /*278a0*/  BSYNC B6 ;  /* 0x0000000000067941 */ /* 0x000fea0003800000 */
.L_x_1726:
[----:B-1----:R-:W2:Y:S01]  /*278b0*/  LDL.LU R17, [R1+0x28] ;  /* 0x0000280001117983 */ /* 0x002ea20000300800 */
        /* <DEDUP_REMOVED lines=13> */
[----:B------:R-:W2:Y:S01]  /*27990*/  LDC.64 R2, c[0x4][R2] ;  /* 0x0100000002027b82 */ /* 0x000ea20000000a00 */
        /* <DEDUP_REMOVED lines=8> */
[----:B012---:R-:W-:Y:S05]  /*27a20*/  CALL.ABS.NOINC R2 ;  /* 0x0000000002007343 */ /* 0x007fea0003c00000 */
.L_x_1729:
[----:B------:R-:W-:Y:S05]  /*27a30*/  BSYNC B6 ;  /* 0x0000000000067941 */ /* 0x000fea0003800000 */
.L_x_1728:
        /* <DEDUP_REMOVED lines=20> */
.L_x_1731:
[----:B------:R-:W-:Y:S05]  /*27b80*/  BSYNC B6 ;  /* 0x0000000000067941 */ /* 0x000fea0003800000 */
.L_x_1730:
        /* <DEDUP_REMOVED lines=19> */
.L_x_1733:
[----:B------:R-:W-:Y:S05]  /*27cc0*/  BSYNC B6 ;  /* 0x0000000000067941 */ /* 0x000fea0003800000 */
.L_x_1732:
[----:B-1----:R-:W2:Y:S01]  /*27cd0*/  LDL R17, [R1+0xc] ;  /* 0x00000c0001117983 */ /* 0x002ea20000100800 */
[----:B------:R-:W-:Y:S02]  /*27ce0*/  ULDC.64 UR4, c[0x0][0x9f8] ;  /* 0x00027e0000047ab9 */ /* 0x000fe40000000a00 */
[----:B------:R-:W-:-:S04]  /*27cf0*/  ISETP.NE.U32.AND P0, PT, RZ, UR4, PT ;  /* 0x00000004ff007c0c */ /* 0x000fc8000bf05070 */
[----:B------:R-:W-:Y:S01]  /*27d00*/  ISETP.NE.AND.EX P0, PT, RZ, UR5, PT, P0 ;  /* 0x00000005ff007c0c */ /* 0x000fe2000bf05300 */
[----:B------:R-:W-:-:S12]  /*27d10*/  ULDC.64 UR4, c[0x0][0xa08] ;  /* 0x0002820000047ab9 */ /* 0x000fd80000000a00 */
[----:B------:R-:W1:Y:S01]  /*27d20*/  @P0 LDC.64 R2, c[0x0][0x9f8] ;  /* 0x00027e00ff020b82 */ /* 0x000e620000000a00 */
[----:B--2---:R-:W-:Y:S02]  /*27d30*/  IMAD.MOV.U32 R9, RZ, RZ, R17 ;  /* 0x000000ffff097224 */ /* 0x004fe400078e0011 */
[----:B-1----:R-:W-:-:S05]  /*27d40*/  @P0 IMAD.WIDE R2, R17, 0x4, R2 ;  /* 0x0000000411020825 */ /* 0x002fca00078e0202 */
[----:B------:R1:W2:Y:S02]  /*27d50*/  @P0 LDG.E R9, desc[UR46][R2.64] ;  /* 0x0000002e02090981 */ /* 0x0002a4000c1e1900 */
[----:B-1----:R-:W1:Y:S02]  /*27d60*/  LDC.64 R2, c[0x0][0x418] ;  /* 0x00010600ff027b82 */ /* 0x002e640000000a00 */
[----:B-1----:R-:W-:Y:S01]  /*27d70*/  LOP3.LUT P0, RZ, R2, UR4, RZ, 0xfc, !PT ;  /* 0x0000000402ff7c12 */ /* 0x002fe2000f80fcff */
[----:B------:R-:W-:-:S03]  /*27d80*/  UMOV UR4, 0xffffffff ;  /* 0xffffffff00047882 */ /* 0x000fc60000000000 */
[----:B------:R-:W-:Y:S02]  /*27d90*/  LOP3.LUT P0, RZ, R3, UR5, RZ, 0xfc, P0 ;  /* 0x0000000503ff7c12 */ /* 0x000fe4000800fcff */
[----:B--2---:R-:W-:Y:S01]  /*27da0*/  SHF.R.S32.HI R10, RZ, 0x1f, R9 ;  /* 0x0000001fff0a7819 */ /* 0x004fe20000011409 */
[----:B------:R1:W-:Y:S01]  /*27db0*/  STL [R1+0x8], R9 ;  /* 0x0000080901007387 */ /* 0x0003e20000100800 */
[----:B------:R-:W-:-:S03]  /*27dc0*/  SEL R17, R9, RZ, !P0 ;  /* 0x000000ff09117207 */ /* 0x000fc60004000000 */
[----:B------:R1:W-:Y:S01]  /*27dd0*/  STL [R1+0x30], R10 ;  /* 0x0000300a01007387 */ /* 0x0003e20000100800 */
[----:B------:R-:W-:Y:S05]  /*27de0*/  BRA.DIV UR4, `(.L_x_1734) ;  /* 0x000000a204c47947 */ /* 0x000fea000b800000 */
[----:B------:R-:W2:Y:S02]  /*27df0*/  S2R R0, SR_TID.X ;  /* 0x0000000000007919 */ /* 0x000ea40000002100 */
[----:B--2---:R-:W-:-:S04]  /*27e00*/  SHF.R.U32.HI R0, RZ, 0x5, R0 ;  /* 0x00000005ff007819 */ /* 0x004fc80000011600 */
[----:B------:R-:W-:-:S05]  /*27e10*/  LOP3.LUT R0, R0, 0x3, RZ, 0xc0, !PT ;  /* 0x0000000300007812 */ /* 0x000fca00078ec0ff */
[----:B------:R2:W3:Y:S02]  /*27e20*/  SHFL.IDX PT, R14, R0, RZ, 0x1f ;  /* 0x00001fff000e7589 */ /* 0x0004e400000e0000 */
.L_x_2040:
[----:B--2---:R-:W2:Y:S01]  /*27e30*/  LDL.LU R0, [R1+0x28] ;  /* 0x0000280001007983 */ /* 0x004ea20000300800 */
[----:B------:R-:W-:Y:S02]  /*27e40*/  PLOP3.LUT P1, PT, PT, PT, PT, 0x8, 0x0 ;  /* 0x000000000000781c */ /* 0x000fe40003f2e170 */
[----:B---3--:R-:W-:Y:S02]  /*27e50*/  ISETP.NE.AND P0, PT, R14, RZ, PT ;  /* 0x000000ff0e00720c */ /* 0x008fe40003f05270 */
[----:B--2---:R-:W-:-:S09]  /*27e60*/  LOP3.LUT R0, R0, 0xfffffffe, RZ, 0xc0, !PT ;  /* 0xfffffffe00007812 */ /* 0x004fd200078ec0ff */
[----:B------:R-:W-:-:S05]  /*27e70*/  @P1 LOP3.LUT R0, R0, 0x1, RZ, 0xfc, !PT ;  /* 0x0000000100001812 */ /* 0x000fca00078efcff */
[----:B------:R2:W-:Y:S01]  /*27e80*/  STL [R1+0x28], R0 ;  /* 0x0000280001007387 */ /* 0x0005e20000100800 */
[----:B------:R-:W-:Y:S05]  /*27e90*/  @P0 BRA `(.L_x_1735) ;  /* 0x0000000400900947 */ /* 0x000fea0003800000 */
[----:B------:R-:W-:-:S03]  /*27ea0*/  UMOV UR4, 0xffffffff ;  /* 0xffffffff00047882 */ /* 0x000fc60000000000 */
[----:B------:R-:W-:Y:S05]  /*27eb0*/  BRA.DIV UR4, `(.L_x_1736) ;  /* 0x000000a204c47947 */ /* 0x000fea000b800000 */
[----:B------:R-:W-:-:S13]  /*27ec0*/  ELECT P6, URZ, PT ;  /* 0x00000000003f782f */ /* 0x000fda00038c0000 */
.L_x_2043:
[----:B------:R-:W-:Y:S05]  /*27ed0*/  @!P6 BRA `(.L_x_1735) ;  /* 0x000000040080e947 */ /* 0x000fea0003800000 */
[----:B--2---:R-:W2:Y:S01]  /*27ee0*/  LDL R0, [R1+0x4c] ;  /* 0x00004c0001007983 */ /* 0x004ea20000100800 */
[----:B------:R-:W-:-:S04]  /*27ef0*/  ISETP.NE.U32.AND P0, PT, R2, RZ, PT ;  /* 0x000000ff0200720c */ /* 0x000fc80003f05070 */
[----:B------:R-:W-:Y:S01]  /*27f00*/  ISETP.NE.AND.EX P0, PT, R3, RZ, PT, P0 ;  /* 0x000000ff0300720c */ /* 0x000fe20003f05300 */
[----:B--2---:R-:W-:-:S12]  /*27f10*/  VIADD R4, R0, 0xffffffff ;  /* 0xffffffff00047836 */ /* 0x004fd80000000000 */
[----:B------:R-:W-:Y:S05]  /*27f20*/  @!P0 BRA `(.L_x_1737) ;  /* 0x0000000000488947 */ /* 0x000fea0003800000 */
[----:B------:R-:W2:Y:S01]  /*27f30*/  LDC R8, c[0x0][0x43c] ;  /* 0x00010f00ff087b82 */ /* 0x000ea20000000800 */
[----:B------:R-:W-:Y:S01]  /*27f40*/  IMAD.MOV.U32 R0, RZ, RZ, R4 ;  /* 0x000000ffff007224 */ /* 0x000fe200078e0004 */
[----:B------:R-:W-:Y:S01]  /*27f50*/  ULDC.64 UR4, c[0x0][0x428] ;  /* 0x00010a0000047ab9 */ /* 0x000fe20000000a00 */
[----:B--2---:R-:W-:-:S13]  /*27f60*/  ISETP.NE.AND P0, PT, R8, 0x1, PT ;  /* 0x000000010800780c */ /* 0x004fda0003f05270 */
[----:B------:R-:W2:Y:S02]  /*27f70*/  @P0 LDC.64 R6, c[0x0][0x440] ;  /* 0x00011000ff060b82 */ /* 0x000ea40000000a00 */
[----:B--2---:R-:W-:-:S05]  /*27f80*/  @P0 IMAD.HI.U32 R6, R4, R6, RZ ;  /* 0x0000000604060227 */ /* 0x004fca00078e00ff */
        /* <DEDUP_REMOVED lines=8> */
[----:B------:R-:W-:-:S04]  /*28010*/  LEA R2, P0, R6, R2, 0x2 ;  /* 0x0000000206027211 */ /* 0x000fc800078010ff */
[----:B------:R-:W-:-:S04]  /*28020*/  IADD3 R0, R7, R0, RZ ;  /* 0x0000000007007210 */ /* 0x000fc80007ffe0ff */
[----:B------:R-:W-:-:S05]  /*28030*/  LEA.HI.X R3, R6, R3, R0, 0x2, P0 ;  /* 0x0000000306037211 */ /* 0x000fca00000f1400 */
[----:B------:R2:W5:Y:S02]  /*28040*/  LDG.E R17, desc[UR46][R2.64] ;  /* 0x0000002e02117981 */ /* 0x000564000c1e1900 */
.L_x_1737:
[----:B------:R-:W3:Y:S04]  /*28050*/  LDL R0, [R1+0x14] ;  /* 0x0000140001007983 */ /* 0x000ee80000100800 */
[----:B--2---:R-:W2:Y:S01]  /*28060*/  LDL R2, [R1+0x20] ;  /* 0x0000200001027983 */ /* 0x004ea20000100800 */
[----:B-1----:R-:W1:Y:S02]  /*28070*/  S2R R9, SR_TID.X ;  /* 0x0000000000097919 */ /* 0x002e640000002100 */
[----:B-1----:R-:W-:-:S04]  /*28080*/  LOP3.LUT R9, R9, 0x7f, RZ, 0xc0, !PT ;  /* 0x0000007f09097812 */ /* 0x002fc800078ec0ff */
[----:B------:R-:W-:Y:S01]  /*28090*/  ISETP.NE.AND P1, PT, R9, RZ, PT ;  /* 0x000000ff0900720c */ /* 0x000fe20003f25270 */
[----:B---3--:R-:W-:Y:S01]  /*280a0*/  IMAD R0, R0, 0x8, R18 ;  /* 0x0000000800007824 */ /* 0x008fe200078e0212 */
[----:B--2---:R-:W-:-:S04]  /*280b0*/  SHF.L.U32 R3, R2, 0x1f, RZ ;  /* 0x0000001f02037819 */ /* 0x004fc800000006ff */
[----:B------:R-:W1:Y:S02]  /*280c0*/  SYNCS.PHASECHK.TRANS64.TRYWAIT P0, [R0+URZ+0x28480], R3 ;  /* 0x02848003000075a7 */ /* 0x000e64000800017f */
[----:B-1----:R-:W-:Y:S05]  /*280d0*/  @!P0 BRA `(.L_x_1738) ;  /* 0x000000a0005c8947 */ /* 0x002fea0003800000 */
.L_x_2044:
        /* <DEDUP_REMOVED lines=8> */
.L_x_1739:
        /* <DEDUP_REMOVED lines=19> */
[----:B--2---:R-:W-:Y:S01]  /*28290*/  UMOV UR8, UR14 ;  /* 0x0000000e00087c82 */ /* 0x004fe20008000000 */
[----:B------:R-:W-:Y:S02]  /*282a0*/  UMOV UR10, UR15 ;  /* 0x0000000f000a7c82 */ /* 0x000fe40008000000 */
[----:B------:R2:W-:Y:S01]  /*282b0*/  UTMALDG.4D [UR8], [UR4], desc[UR6] ;  /* 0x00000608040075b4 */ /* 0x0005e20008019000 */
[----:B------:R-:W3:Y:S02]  /*282c0*/  SYNCS.PHASECHK.TRANS64.TRYWAIT P0, [R0+URZ+0x28440], R3 ;  /* 0x02844003000075a7 */ /* 0x000ee4000800017f */
[----:B--23--:R-:W-:Y:S05]  /*282d0*/  @!P0 BRA `(.L_x_1740) ;  /* 0x0000009c00f08947 */ /* 0x00cfea0003800000 */
.L_x_2045:
[----:B------:R-:W-:Y:S05]  /*282e0*/  @P1 BRA `(.L_x_1741) ;  /* 0x00000000001c1947 */ /* 0x000fea0003800000 */
[----:B------:R-:W3:Y:S01]  /*282f0*/  S2R R5, SR_TID.X ;  /* 0x0000000000057919 */ /* 0x000ee20000002100 */
[----:B-12---:R-:W-:-:S04]  /*28300*/  IMAD.MOV.U32 R3, RZ, RZ, 0x4000 ;  /* 0x00004000ff037424 */ /* 0x006fc800078e00ff */
[----:B------:R4:W-:Y:S01]  /*28310*/  SYNCS.ARRIVE.TRANS64 RZ, [R0+URZ+0x28430], R3 ;  /* 0x0284300300ff79a7 */ /* 0x0009e2000800003f */
[----:B---3--:R-:W-:-:S04]  /*28320*/  LOP3.LUT R5, R5, 0x1f, RZ, 0xc0, !PT ;  /* 0x0000001f05057812 */ /* 0x008fc800078ec0ff */
[----:B------:R-:W-:-:S13]  /*28330*/  ISETP.NE.AND P0, PT, R5, RZ, PT ;  /* 0x000000ff0500720c */ /* 0x000fda0003f05270 */
[----:B----4-:R-:W-:Y:S05]  /*28340*/  @!P0 BRA `(.L_x_1741) ;  /* 0x0000000000048947 */ /* 0x010fea0003800000 */
[----:B------:R-:W-:Y:S01]  /*28350*/  BPT.TRAP 0x1 ;  /* 0x000000040000795c */ /* 0x000fe20000300000 */
.L_x_1741:
[----:B-12---:R-:W2:Y:S01]  /*28360*/  LDL.LU R3, [R1+0x28] ;  /* 0x0000280001037983 */ /* 0x006ea20000300800 */
        /* <DEDUP_REMOVED lines=16> */
[----:B-1----:R-:W-:Y:S01]  /*28470*/  UMOV UR8, UR14 ;  /* 0x0000000e00087c82 */ /* 0x002fe20008000000 */
[----:B------:R-:W-:Y:S02]  /*28480*/  UMOV UR10, UR15 ;  /* 0x0000000f000a7c82 */ /* 0x000fe40008000000 */
[----:B------:R3:W-:Y:S01]  /*28490*/  UTMALDG.4D [UR8], [UR4], desc[UR6] ;  /* 0x00000608040075b4 */ /* 0x0007e20008019000 */
[----:B--2---:R-:W-:-:S04]  /*284a0*/  LOP3.LUT R3, R3, 0xfffffffe, RZ, 0xc0, !PT ;  /* 0xfffffffe03037812 */ /* 0x004fc800078ec0ff */
[----:B------:R-:W-:-:S05]  /*284b0*/  @P0 LOP3.LUT R3, R3, 0x1, RZ, 0xfc, !PT ;  /* 0x0000000103030812 */ /* 0x000fca00078efcff */
[----:B------:R3:W-:Y:S01]  /*284c0*/  STL [R1+0x28], R3 ;  /* 0x0000280301007387 */ /* 0x0007e20000100800 */
[----:B------:R-:W-:Y:S01]  /*284d0*/  NOP ;  /* 0x0000000000007918 */ /* 0x000fe20000000000 */
.L_x_1735:
[----:B---3--:R-:W2:Y:S01]  /*284e0*/  LDL.LU R3, [R1+0x50] ;  /* 0x0000500001037983 */ /* 0x008ea20000300800 */
[----:B------:R-:W-:Y:S05]  /*284f0*/  WARPSYNC.ALL ;  /* 0x0000000000007948 */ /* 0x000fea0003800000 */
[----:B------:R-:W-:Y:S01]  /*28500*/  ULDC.64 UR4, c[0x0][0x298] ;  /* 0x0000a60000047ab9 */ /* 0x000fe20000000a00 */
[----:B------:R-:W-:Y:S01]  /*28510*/  BSSY B6, `(.L_x_1742) ;  /* 0x000001c000067945 */ /* 0x000fe20003800000 */
[----:B------:R-:W-:Y:S01]  /*28520*/  BAR.SYNC.DEFER_BLOCKING 0x8, 0x180 ;  /* 0x0206000000007b1d */ /* 0x000fe20000010000 */
[----:B--2---:R-:W-:Y:S01]  /*28530*/  SHF.R.S32.HI R0, RZ, 0x1f, R3 ;  /* 0x0000001fff007819 */ /* 0x004fe20000011403 */
[----:B------:R-:W-:-:S04]  /*28540*/  IMAD.WIDE.U32 R4, R3, UR4, RZ ;  /* 0x0000000403047c25 */ /* 0x000fc8000f8e00ff */
[----:B------:R-:W-:Y:S01]  /*28550*/  IMAD R2, R0, UR4, RZ ;  /* 0x0000000400027c24 */ /* 0x000fe2000f8e02ff */
[----:B------:R2:W-:Y:S01]  /*28560*/  STL.64 [R1+0x50], R4 ;  /* 0x0000500401007387 */ /* 0x0005e20000100a00 */
[----:B------:R-:W-:Y:S02]  /*28570*/  VIADD R0, R18, 0x18000 ;  /* 0x0001800012007836 */ /* 0x000fe40000000000 */
[----:B------:R-:W-:-:S03]  /*28580*/  IMAD R2, R3, UR5, R2 ;  /* 0x0000000503027c24 */ /* 0x000fc6000f8e0202 */
[----:B------:R-:W-:Y:S01]  /*28590*/  LOP3.LUT P0, RZ, R0, 0x3ff, RZ, 0xc0, !PT ;  /* 0x000003ff00ff7812 */ /* 0x000fe2000780c0ff */
[----:B------:R-:W-:-:S05]  /*285a0*/  IMAD.IADD R0, R5, 0x1, R2 ;  /* 0x0000000105007824 */ /* 0x000fca00078e0202 */
[----:B------:R2:W-:Y:S07]  /*285b0*/  STL [R1+0x58], R0 ;  /* 0x0000580001007387 */ /* 0x0005ee0000100800 */
[----:B------:R-:W-:Y:S05]  /*285c0*/  @!P0 BRA `(.L_x_1743) ;  /* 0x0000000000408947 */ /* 0x000fea0003800000 */
[----:B------:R-:W-:Y:S01]  /*285d0*/  MOV R2, 0x0 ;  /* 0x0000000000027802 */ /* 0x000fe20000000f00 */
[----:B------:R-:W-:Y:S01]  /*285e0*/  ULDC.64 UR4, c[0x4][0x1c8] ;  /* 0x0100720000047ab9 */ /* 0x000fe20000000a00 */
[----:B------:R-:W-:Y:S01]  /*285f0*/  ULDC.64 UR6, c[0x4][0x1d0] ;  /* 0x0100740000067ab9 */ /* 0x000fe20000000a00 */
[----:B------:R-:W-:Y:S01]  /*28600*/  ULDC.64 UR8, c[0x4][0x138] ;  /* 0x01004e0000087ab9 */ /* 0x000fe20000000a00 */
[----:B--2---:R-:W-:Y:S02]  /*28610*/  IMAD.U32 R4, RZ, RZ, UR4 ;  /* 0x00000004ff047e24 */ /* 0x004fe4000f8e00ff */
[----:B------:R-:W2:Y:S01]  /*28620*/  LDC.64 R2, c[0x4][R2] ;  /* 0x0100000002027b82 */ /* 0x000ea20000000a00 */
[----:B------:R-:W-:Y:S02]  /*28630*/  IMAD.U32 R5, RZ, RZ, UR5 ;  /* 0x00000005ff057e24 */ /* 0x000fe4000f8e00ff */
[----:B------:R-:W-:Y:S02]  /*28640*/  IMAD.U32 R6, RZ, RZ, UR6 ;  /* 0x00000006ff067e24 */ /* 0x000fe4000f8e00ff */
[----:B------:R-:W-:-:S02]  /*28650*/  IMAD.U32 R7, RZ, RZ, UR7 ;  /* 0x00000007ff077e24 */ /* 0x000fc4000f8e00ff */
[----:B-1----:R-:W-:Y:S02]  /*28660*/  IMAD.U32 R10, RZ, RZ, UR8 ;  /* 0x00000008ff0a7e24 */ /* 0x002fe4000f8e00ff */
[----:B------:R-:W-:Y:S02]  /*28670*/  IMAD.U32 R11, RZ, RZ, UR9 ;  /* 0x00000009ff0b7e24 */ /* 0x000fe4000f8e00ff */
[----:B------:R-:W-:Y:S02]  /*28680*/  IMAD.MOV.U32 R8, RZ, RZ, 0x70 ;  /* 0x00000070ff087424 */ /* 0x000fe400078e00ff */
[----:B------:R-:W-:Y:S02]  /*28690*/  IMAD.MOV.U32 R12, RZ, RZ, 0x1 ;  /* 0x00000001ff0c7424 */ /* 0x000fe400078e00ff */
[----:B------:R-:W-:-:S07]  /*286a0*/  IMAD.MOV.U32 R13, RZ, RZ, RZ ;  /* 0x000000ffff0d7224 */ /* 0x000fce00078e00ff */
[----:B------:R-:W-:-:S07]  /*286b0*/  LEPC R20, `(.L_x_1743) ;  /* 0x000000001014794e */ /* 0x000fce0000000000 */
[----:B0-2---:R-:W-:Y:S05]  /*286c0*/  CALL.ABS.NOINC R2 ;  /* 0x0000000002007343 */ /* 0x005fea0003c00000 */
.L_x_1743:
[----:B------:R-:W-:Y:S05]  /*286d0*/  BSYNC B6 ;  /* 0x0000000000067941 */ /* 0x000fea0003800000 */
.L_x_1742:
[----:B--2---:R-:W2:Y:S01]  /*286e0*/  LDL.LU R0, [R1+0x58] ;  /* 0x0000580001007983 */ /* 0x004ea20000300800 */
[----:B------:R-:W-:Y:S01]  /*286f0*/  ULDC.64 UR6, c[0x0][0xa00] ;  /* 0x0002800000067ab9 */ /* 0x000fe20000000a00 */
[----:B------:R-:W3:Y:S01]  /*28700*/  LDC R7, c[0x0][0x448] ;  /* 0x00011200ff077b82 */ /* 0x000ee20000000800 */
[----:B------:R-:W-:Y:S01]  /*28710*/  ULDC.64 UR4, c[0x0][0x2d8] ;  /* 0x0000b60000047ab9 */ /* 0x000fe20000000a00 */
[----:B------:R-:W2:Y:S04]  /*28720*/  LDL.LU.64 R2, [R1+0x50] ;  /* 0x0000500001027983 */ /* 0x000ea80000300a00 */
[----:B------:R-:W4:Y:S04]  /*28730*/  LDL R6, [R1+0xc] ;  /* 0x00000c0001067983 */ /* 0x000f280000100800 */
[----:B------:R-:W3:Y:S01]  /*28740*/  LDL R8, [R1+0x4] ;  /* 0x0000040001087983 */ /* 0x000ee20000100800 */
[----:B------:R-:W-:-:S04]  /*28750*/  ISETP.NE.U32.AND P0, PT, RZ, UR6, PT ;  /* 0x00000006ff007c0c */ /* 0x000fc8000bf05070 */
[----:B------:R-:W-:Y:S01]  /*28760*/  ISETP.NE.AND.EX P0, PT, RZ, UR7, PT, P0 ;  /* 0x00000007ff007c0c */ /* 0x000fe2000bf05300 */
[----:B------:R-:W0:Y:S01]  /*28770*/  S2R R5, SR_TID.X ;  /* 0x0000000000057919 */ /* 0x000e220000002100 */
[----:B------:R-:W-:Y:S01]  /*28780*/  ULDC.64 UR6, c[0x0][0x280] ;  /* 0x0000a00000067ab9 */ /* 0x000fe20000000a00 */
[----:B0-----:R-:W-:-:S04]  /*28790*/  LOP3.LUT R5, R5, 0x7f, RZ, 0xc0, !PT ;  /* 0x0000007f05057812 */ /* 0x001fc800078ec0ff */
[----:B------:R-:W-:Y:S01]  /*287a0*/  SHF.R.U32.HI R5, RZ, 0x3, R5 ;  /* 0x00000003ff057819 */ /* 0x000fe20000011605 */
[----:B--2---:R-:W-:Y:S01]  /*287b0*/  IMAD.MOV.U32 R3, RZ, RZ, R0 ;  /* 0x000000ffff037224 */ /* 0x004fe200078e0000 */
[----:B----4-:R-:W-:-:S04]  /*287c0*/  SHF.R.S32.HI R0, RZ, 0x1f, R6 ;  /* 0x0000001fff007819 */ /* 0x010fc80000011406 */
[----:B------:R-:W-:Y:S02]  /*287d0*/  SEL R4, R0, RZ, !P0 ;  /* 0x000000ff00047207 */ /* 0x000fe40004000000 */
[----:B------:R-:W-:Y:S02]  /*287e0*/  SEL R0, R6, RZ, !P0 ;  /* 0x000000ff06007207 */ /* 0x000fe40004000000 */
[----:B------:R-:W1:Y:S01]  /*287f0*/  S2R R6, SR_TID.X ;  /* 0x0000000000067919 */ /* 0x000e620000002100 */
[----:B---3--:R-:W-:Y:S01]  /*28800*/  ISETP.NE.AND P0, PT, R7, 0x1, PT ;  /* 0x000000010700780c */ /* 0x008fe20003f05270 */
[----:B------:R-:W-:-:S04]  /*28810*/  IMAD.WIDE.U32 R2, R16, UR4, R2 ;  /* 0x0000000410027c25 */ /* 0x000fc8000f8e0002 */
[----:B------:R-:W-:Y:S01]  /*28820*/  IMAD R3, R16, UR5, R3 ;  /* 0x0000000510037c24 */ /* 0x000fe2000f8e0203 */
[----:B------:R-:W-:Y:S02]  /*28830*/  ULDC.64 UR4, c[0x0][0x2e0] ;  /* 0x0000b80000047ab9 */ /* 0x000fe40000000a00 */
[----:B------:R-:W-:Y:S02]  /*28840*/  IMAD R4, R4, UR4, RZ ;  /* 0x0000000404047c24 */ /* 0x000fe4000f8e02ff */
[----:B------:R-:W-:-:S04]  /*28850*/  IMAD.WIDE.U32 R2, R0, UR4, R2 ;  /* 0x0000000400027c25 */ /* 0x000fc8000f8e0002 */
[----:B-1----:R-:W-:Y:S02]  /*28860*/  IMAD.SHL.U32 R9, R6, 0x10, RZ ;  /* 0x0000001006097824 */ /* 0x002fe400078e00ff */
[----:B------:R-:W0:Y:S03]  /*28870*/  @P0 LDC R6, c[0x0][0x450] ;  /* 0x00011400ff060b82 */ /* 0x000e260000000800 */
[----:B------:R-:W-:-:S05]  /*28880*/  LOP3.LUT R9, R5, 0x70, R9, 0xf8, !PT ;  /* 0x0000007005097812 */ /* 0x000fca00078ef809 */
[----:B------:R-:W1:Y:S01]  /*28890*/  @P0 LDC R5, c[0x0][0x44c] ;  /* 0x00011300ff050b82 */ /* 0x000e620000000800 */
[----:B------:R-:W-:Y:S01]  /*288a0*/  IMAD R0, R0, UR5, R4 ;  /* 0x0000000500007c24 */ /* 0x000fe2000f8e0204 */
[----:B------:R-:W-:Y:S01]  /*288b0*/  ULDC.64 UR4, c[0x0][0x2d0] ;  /* 0x0000b40000047ab9 */ /* 0x000fe20000000a00 */
[----:B------:R-:W-:Y:S02]  /*288c0*/  IMAD.IADD R4, R9, 0x1, R8 ;  /* 0x0000000109047824 */ /* 0x000fe400078e0208 */
[----:B------:R-:W2:Y:S01]  /*288d0*/  S2R R9, SR_TID.X ;  /* 0x0000000000097919 */ /* 0x000ea20000002100 */
[----:B------:R-:W-:Y:S02]  /*288e0*/  IMAD.IADD R3, R3, 0x1, R0 ;  /* 0x0000000103037824 */ /* 0x000fe400078e0200 */
[----:B------:R-:W-:Y:S02]  /*288f0*/  IMAD.MOV.U32 R0, RZ, RZ, R4 ;  /* 0x000000ffff007224 */ /* 0x000fe400078e0004 */
[----:B-1----:R-:W-:-:S05]  /*28900*/  @P0 IMAD.HI.U32 R5, R4, R5, RZ ;  /* 0x0000000504050227 */ /* 0x002fca00078e00ff */
[----:B0-----:R-:W-:-:S05]  /*28910*/  @P0 SHF.R.U32.HI R0, RZ, R6, R5 ;  /* 0x00000006ff000219 */ /* 0x001fca0000011605 */
[----:B------:R-:W-:-:S04]  /*28920*/  IMAD.MOV R5, RZ, RZ, -R0 ;  /* 0x000000ffff057224 */ /* 0x000fc800078e0a00 */
[----:B------:R-:W-:Y:S01]  /*28930*/  IMAD R4, R7, R5, R4 ;  /* 0x0000000507047224 */ /* 0x000fe200078e0204 */
[----:B------:R-:W-:Y:S01]  /*28940*/  SHF.R.S32.HI R5, RZ, 0x1f, R0 ;  /* 0x0000001fff057819 */ /* 0x000fe20000011400 */
[----:B------:R-:W-:-:S04]  /*28950*/  IMAD.WIDE.U32 R2, R0, UR4, R2 ;  /* 0x0000000400027c25 */ /* 0x000fc8000f8e0002 */
[----:B------:R-:W-:Y:S02]  /*28960*/  IMAD R5, R5, UR4, RZ ;  /* 0x0000000405057c24 */ /* 0x000fe4000f8e02ff */
[----:B--2---:R-:W-:Y:S02]  /*28970*/  IMAD.SHL.U32 R9, R9, 0x10, RZ ;  /* 0x0000001009097824 */ /* 0x004fe400078e00ff */
[----:B------:R-:W-:Y:S01]  /*28980*/  IMAD R0, R0, UR5, R5 ;  /* 0x0000000500007c24 */ /* 0x000fe2000f8e0205 */
[----:B------:R-:W-:Y:S02]  /*28990*/  ULDC.64 UR4, c[0x0][0x2c8] ;  /* 0x0000b20000047ab9 */ /* 0x000fe40000000a00 */
[----:B------:R-:W-:Y:S01]  /*289a0*/  LOP3.LUT R9, R9, 0x70, RZ, 0xc0, !PT ;  /* 0x0000007009097812 */ /* 0x000fe200078ec0ff */
[----:B------:R-:W-:Y:S01]  /*289b0*/  IMAD.IADD R3, R3, 0x1, R0 ;  /* 0x0000000103037824 */ /* 0x000fe200078e0200 */
[----:B------:R-:W-:Y:S02]  /*289c0*/  SHF.R.S32.HI R0, RZ, 0x1f, R4 ;  /* 0x0000001fff007819 */ /* 0x000fe40000011404 */
[----:B------:R-:W-:Y:S01]  /*289d0*/  LOP3.LUT R9, R9, 0x80, RZ, 0xfc, !PT ;  /* 0x0000008009097812 */ /* 0x000fe200078efcff */
        /* <DEDUP_REMOVED lines=14> */
[----:B------:R-:W0:Y:S01]  /*28ac0*/  S2R R6, SR_TID.X ;  /* 0x0000000000067919 */ /* 0x000e220000002100 */
[----:B------:R-:W2:Y:S01]  /*28ad0*/  LDL.LU R11, [R1+0x4] ;  /* 0x00000400010b7983 */ /* 0x000ea20000300800 */
[----:B0-----:R-:W-:-:S04]  /*28ae0*/  LOP3.LUT R6, R6, 0x7f, RZ, 0xc0, !PT ;  /* 0x0000007f06067812 */ /* 0x001fc800078ec0ff */
[----:B------:R-:W-:Y:S02]  /*28af0*/  SHF.R.U32.HI R8, RZ, 0x3, R6 ;  /* 0x00000003ff087819 */ /* 0x000fe40000011606 */
[----:B------:R-:W3:Y:S03]  /*28b00*/  LDL.LU R6, [R1+0x48] ;  /* 0x0000480001067983 */ /* 0x000ee60000300800 */
[----:B--2---:R-:W-:-:S04]  /*28b10*/  IMAD.IADD R0, R8, 0x1, R11 ;  /* 0x0000000108007824 */ /* 0x004fc800078e020b */
[----:B------:R-:W-:Y:S02]  /*28b20*/  VIADD R5, R0, 0x10 ;  /* 0x0000001000057836 */ /* 0x000fe40000000000 */
[----:B---3--:R-:W-:Y:S02]  /*28b30*/  IMAD R2, R6, R7, RZ ;  /* 0x0000000706027224 */ /* 0x008fe400078e02ff */
[----:B------:R-:W0:Y:S04]  /*28b40*/  SHFL.IDX PT, R7, R4, RZ, 0x181f ;  /* 0x00181fff04077589 */ /* 0x000e2800000e0000 */
[----:B------:R-:W1:Y:S01]  /*28b50*/  SHFL.IDX PT, R6, R3, RZ, 0x181f ;  /* 0x00181fff03067589 */ /* 0x000e6200000e0000 */
[-C--:B------:R-:W-:Y:S02]  /*28b60*/  ISETP.GE.AND P4, PT, R0, R2.reuse, PT ;  /* 0x000000020000720c */ /* 0x080fe40003f86270 */
[----:B------:R-:W-:-:S02]  /*28b70*/  ISETP.GE.AND P2, PT, R5, R2, PT ;  /* 0x000000020500720c */ /* 0x000fc40003f46270 */
[----:B------:R-:W2:Y:S04]  /*28b80*/  SHFL.IDX PT, R5, R4, 0x1, 0x181f ;  /* 0x00381f0004057f89 */ /* 0x000ea800000e0000 */
[----:B------:R-:W3:Y:S05]  /*28b90*/  SHFL.IDX PT, R8, R3, 0x1, 0x181f ;  /* 0x00381f0003087f89 */ /* 0x000eea00000e0000 */
[----:B0-----:R-:W-:-:S05]  /*28ba0*/  @!P4 IADD3 R7, P3, R10, R7, RZ ;  /* 0x000000070a07c210 */ /* 0x001fca0007f7e0ff */
[----:B-1----:R-:W-:-:S05]  /*28bb0*/  @!P4 IMAD.X R6, RZ, RZ, R6, P3 ;  /* 0x000000ffff06c224 */ /* 0x002fca00018e0606 */
[----:B------:R-:W-:-:S04]  /*28bc0*/  @!P4 LOP3.LUT R7, R7, R6, RZ, 0x3c, !PT ;  /* 0x000000060707c212 */ /* 0x000fc800078e3cff */
[----:B------:R-:W-:-:S04]  /*28bd0*/  @!P4 LOP3.LUT R6, R7, R6, RZ, 0x3c, !PT ;  /* 0x000000060706c212 */ /* 0x000fc800078e3cff */
[----:B------:R-:W-:-:S05]  /*28be0*/  @!P4 LOP3.LUT R7, R7, R6, RZ, 0x3c, !PT ;  /* 0x000000060707c212 */ /* 0x000fca00078e3cff */
[----:B-----5:R-:W-:Y:S04]  /*28bf0*/  @!P4 LDGSTS.E.BYPASS.LTC128B.128 [R9+0x18000], desc[UR46][R6.64], !P0 ;  /* 0x180000000609cfae */ /* 0x020fe8000c101d6e */
[----:B------:R2:W-:Y:S02]  /*28c00*/  @!P4 LDGSTS.E.BYPASS.LTC128B.128 [R9+0x1c000], desc[UR46][R6.64+0x80], !P1 ;  /* 0x1c0000800609cfae */ /* 0x0005e4000c901d6e */
[----:B--2---:R-:W-:-:S05]  /*28c10*/  @!P2 IADD3 R7, P3, R10, R5, RZ ;  /* 0x000000050a07a210 */ /* 0x004fca0007f7e0ff */
[----:B---3--:R-:W-:-:S05]  /*28c20*/  @!P2 IMAD.X R6, RZ, RZ, R8, P3 ;  /* 0x000000ffff06a224 */ /* 0x008fca00018e0608 */
[----:B------:R-:W-:-:S04]  /*28c30*/  @!P2 LOP3.LUT R7, R7, R6, RZ, 0x3c, !PT ;  /* 0x000000060707a212 */ /* 0x000fc800078e3cff */
[C---:B------:R-:W-:Y:S02]  /*28c40*/  @!P2 LOP3.LUT R6, R7.reuse, R6, RZ, 0x3c, !PT ;  /* 0x000000060706a212 */ /* 0x040fe400078e3cff */
[----:B------:R-:W-:Y:S02]  /*28c50*/  IADD3 R5, R0, 0x20, RZ ;  /* 0x0000002000057810 */ /* 0x000fe40007ffe0ff */
        /* <DEDUP_REMOVED lines=50> */
[----:B------:R0:W1:Y:S04]  /*28f80*/  SHFL.IDX PT, R5, R3, 0x7, 0x181f ;  /* 0x00f81f0003057f89 */ /* 0x00006800000e0000 */
[----:B------:R0:W-:Y:S04]  /*28f90*/  @!P2 LDGSTS.E.BYPASS.LTC128B.128 [R9+0x1b000], desc[UR46][R6.64], !P0 ;  /* 0x1b0000000609afae */ /* 0x0001e8000c101d6e */
[----:B------:R0:W-:Y:S04]  /*28fa0*/  @!P2 LDGSTS.E.BYPASS.LTC128B.128 [R9+0x1f000], desc[UR46][R6.64+0x80], !P1 ;  /* 0x1f0000800609afae */ /* 0x0001e8000c901d6e */
[----:B------:R0:W2:Y:S02]  /*28fb0*/  SHFL.IDX PT, R3, R4, 0x7, 0x181f ;  /* 0x00f81f0004037f89 */ /* 0x0000a400000e0000 */
.L_x_2062:
[----:B------:R-:W-:Y:S01]  /*28fc0*/  VIADD R0, R0, 0x70 ;  /* 0x0000007000007836 */ /* 0x000fe20000000000 */
[----:B------:R-:W-:Y:S04]  /*28fd0*/  BSSY B0, `(.L_x_1745) ;  /* 0x000000a000007945 */ /* 0x000fe80003800000 */
[----:B------:R-:W-:-:S13]  /*28fe0*/  ISETP.GE.AND P2, PT, R0, R2, PT ;  /* 0x000000020000720c */ /* 0x000fda0003f46270 */
[----:B------:R-:W-:Y:S05]  /*28ff0*/  @P2 BRA `(.L_x_1746) ;  /* 0x00000000001c2947 */ /* 0x000fea0003800000 */
[----:B--2---:R-:W-:-:S05]  /*29000*/  IADD3 R2, P2, R10, R3, RZ ;  /* 0x000000030a027210 */ /* 0x004fca0007f5e0ff */
[----:B01----:R-:W-:-:S05]  /*29010*/  IMAD.X R3, RZ, RZ, R5, P2 ;  /* 0x000000ffff037224 */ /* 0x003fca00010e0605 */
[----:B------:R-:W-:Y:S01]  /*29020*/  @!PT LDS RZ, [RZ] ;  /* 0x00000000fffff984 */ /* 0x000fe20000000800 */
[----:B------:R-:W-:Y:S01]  /*29030*/  @!PT LDS RZ, [RZ] ;  /* 0x00000000fffff984 */ /* 0x000fe20000000800 */
[----:B------:R-:W-:Y:S01]  /*29040*/  @!PT LDS RZ, [RZ] ;  /* 0x00000000fffff984 */ /* 0x000fe20000000800 */
[----:B------:R3:W-:Y:S04]  /*29050*/  LDGSTS.E.BYPASS.LTC128B.128 [R9+0x1b800], desc[UR46][R2.64], !P0 ;  /* 0x1b80000002097fae */ /* 0x0007e8000c101d6e */
[----:B------:R3:W-:Y:S02]  /*29060*/  LDGSTS.E.BYPASS.LTC128B.128 [R9+0x1f800], desc[UR46][R2.64+0x80], !P1 ;  /* 0x1f80008002097fae */ /* 0x0007e4000c901d6e */
.L_x_1746:
[----:B------:R-:W-:Y:S05]  /*29070*/  BSYNC B0 ;  /* 0x0000000000007941 */ /* 0x000fea0003800000 */
.L_x_1745:
[----:B------:R-:W-:Y:S01]  /*29080*/  NOP ;  /* 0x0000000000007918 */ /* 0x000fe20000000000 */
[----:B------:R-:W-:-:S13]  /*29090*/  PLOP3.LUT P0, PT, PT, PT, PT, 0x80, 0x0 ;  /* 0x000000000000781c */ /* 0x000fda0003f0f070 */
.L_x_1747:
        /* <DEDUP_REMOVED lines=18> */
.L_x_2063:
[----:B------:R-:W-:Y:S05]  /*291c0*/  BSYNC B0 ;  /* 0x0000000000007941 */ /* 0x000fea0003800000 */
.L_x_1748:
[----:B------:R-:W4:Y:S04]  /*291d0*/  LDL.LU R2, [R1+0x4c] ;  /* 0x00004c0001027983 */ /* 0x000f280000300800 */
[----:B0-2---:R-:W2:Y:S01]  /*291e0*/  LDL R3, [R1+0x2c] ;  /* 0x00002c0001037983 */ /* 0x005ea20000100800 */
[----:B----4-:R-:W-:-:S05]  /*291f0*/  VIADD R2, R2, 0xfffffffe ;  /* 0xfffffffe02027836 */ /* 0x010fca0000000000 */
[----:B--2---:R-:W-:-:S13]  /*29200*/  ISETP.GE.AND P0, PT, R2, R3, PT ;  /* 0x000000030200720c */ /* 0x004fda0003f06270 */
[----:B------:R-:W-:Y:S05]  /*29210*/  @!P0 BRA `(.L_x_1750) ;  /* 0x0000001000448947 */ /* 0x000fea0003800000 */
[----:B---3--:R0:W5:Y:S04]  /*29220*/  LDL.LU R0, [R1+0x14] ;  /* 0x0000140001007983 */ /* 0x0081680000300800 */
[----:B------:R0:W5:Y:S02]  /*29230*/  LDL.LU R3, [R1+0x20] ;  /* 0x0000200001037983 */ /* 0x0001640000300800 */
.L_x_1772:
        /* <DEDUP_REMOVED lines=36> */
.L_x_1753:
[----:B--2---:R-:W-:Y:S01]  /*29480*/  LEA R6, R10, R18, 0x3 ;  /* 0x000000120a067211 */ /* 0x004fe200078e18ff */
[----:B------:R-:W2:Y:S01]  /*29490*/  S2R R4, SR_TID.X ;  /* 0x0000000000047919 */ /* 0x000ea20000002100 */
[----:B------:R-:W-:Y:S01]  /*294a0*/  SHF.L.U32 R5, R9, 0x1f, RZ ;  /* 0x0000001f09057819 */ /* 0x000fe200000006ff */
[----:B------:R-:W-:Y:S03]  /*294b0*/  BSSY B1, `(.L_x_1754) ;  /* 0x0000005000017945 */ /* 0x000fe60003800000 */
[----:B------:R-:W3:Y:S01]  /*294c0*/  SYNCS.PHASECHK.TRANS64.TRYWAIT P0, [R6+URZ+0x28480], R5 ;  /* 0x02848005060075a7 */ /* 0x000ee2000800017f */
[----:B--2---:R-:W-:-:S04]  /*294d0*/  LOP3.LUT R4, R4, 0x7f, RZ, 0xc0, !PT ;  /* 0x0000007f04047812 */ /* 0x004fc800078ec0ff */
[----:B------:R-:W-:Y:S01]  /*294e0*/  ISETP.NE.AND P1, PT, R4, RZ, PT ;  /* 0x000000ff0400720c */ /* 0x000fe20003f25270 */
[----:B---3--:R-:W-:-:S12]  /*294f0*/  @!P0 BRA `(.L_x_1755) ;  /* 0x0000009800488947 */ /* 0x008fd80003800000 */
.L_x_2064:
[----:B------:R-:W-:Y:S05]  /*29500*/  BSYNC B1 ;  /* 0x0000000000017941 */ /* 0x000fea0003800000 */
.L_x_1754:
        /* <DEDUP_REMOVED lines=9> */
.L_x_1757:
[----:B------:R-:W-:Y:S05]  /*295a0*/  BSYNC B1 ;  /* 0x0000000000017941 */ /* 0x000fea0003800000 */
.L_x_1756:
        /* <DEDUP_REMOVED lines=9> */
[----:B---3--:R-:W-:-:S02]  /*29640*/  IMAD R4, R4, 0x4000, R18 ;  /* 0x0000400004047824 */ /* 0x008fc400078e0212 */
[----:B----4-:R-:W-:Y:S02]  /*29650*/  IMAD R8, R8, 0x40, R7 ;  /* 0x0000004008087824 */ /* 0x010fe400078e0207 */
[----:B------:R-:W-:Y:S02]  /*29660*/  VIADD R7, R6, 0x28470 ;  /* 0x0002847006077836 */ /* 0x000fe40000000000 */
[----:B-1----:R-:W-:-:S07]  /*29670*/  VIADD R9, R4, 0x10000 ;  /* 0x0001000004097836 */ /* 0x002fce0000000000 */
.L_x_1758:
        /* <DEDUP_REMOVED lines=16> */
.L_x_1759:
        /* <DEDUP_REMOVED lines=13> */
.L_x_2065:
[----:B------:R-:W-:Y:S05]  /*29850*/  BSYNC B1 ;  /* 0x0000000000017941 */ /* 0x000fea0003800000 */
.L_x_1760:
        /* <DEDUP_REMOVED lines=11> */
.L_x_1763:
[----:B------:R-:W-:Y:S05]  /*29910*/  BSYNC B1 ;  /* 0x0000000000017941 */ /* 0x000fea0003800000 */
.L_x_1762:
        /* <DEDUP_REMOVED lines=8> */
.L_x_1764:
        /* <DEDUP_REMOVED lines=15> */
.L_x_1765:
        /* <DEDUP_REMOVED lines=10> */
.L_x_1752:
[----:B------:R-:W-:Y:S05]  /*29b30*/  BSYNC B0 ;  /* 0x0000000000007941 */ /* 0x000fea0003800000 */
.L_x_1751:
[----:B------:R-:W-:-:S06]  /*29b40*/  UISETP.NE.AND UP0, UPT, UR36, 0x3, UPT ;  /* 0x000000032400788c */ /* 0x000fcc000bf05270 */
[----:B------:R-:W-:-:S13]  /*29b50*/  PLOP3.LUT P0, PT, PT, PT, UP0, 0x80, 0x0 ;  /* 0x000000000000781c */ /* 0x000fda0003f0f008 */
[----:B------:R-:W-:Y:S05]  /*29b60*/  @!P0 BRA `(.L_x_1766) ;  /* 0x0000000000048947 */ /* 0x000fea0003800000 */
[----:B------:R-:W-:Y:S01]  /*29b70*/  BPT.TRAP 0x1 ;  /* 0x000000040000795c */ /* 0x000fe20000300000 */
.L_x_1766:
        /* <DEDUP_REMOVED lines=8> */
.L_x_2066:
[----:B------:R-:W-:Y:S05]  /*29c00*/  BSYNC B0 ;  /* 0x0000000000007941 */ /* 0x000fea0003800000 */
.L_x_1767:
[----:B------:R-:W-:Y:S05]  /*29c10*/  @!P1 BRA `(.L_x_1769) ;  /* 0x0000000000049947 */ /* 0x000fea0003800000 */
[----:B------:R-:W-:Y:S01]  /*29c20*/  BPT.TRAP 0x1 ;  /* 0x000000040000795c */ /* 0x000fe20000300000 */
.L_x_1769:
[----:B------:R-:W-:Y:S01]  /*29c30*/  SHF.L.U32 R3, R3, 0x1f, RZ ;  /* 0x0000001f03037819 */ /* 0x000fe200000006ff */
[----:B------:R-:W-:-:S03]  /*29c40*/  IMAD.SHL.U32 R0, R0, 0x4000, RZ ;  /* 0x0000400000007824 */ /* 0x000fc600078e00ff */
[----:B------:R-:W3:Y:S02]  /*29c50*/  SYNCS.PHASECHK.TRANS64.TRYWAIT P0, [R20+URZ+0x28460], R3 ;  /* 0x02846003140075a7 */ /* 0x000ee4000800017f */
[----:B---3--:R-:W-:Y:S05]  /*29c60*/  @!P0 BRA `(.L_x_1770) ;  /* 0x0000009000a88947 */ /* 0x008fea0003800000 */
.L_x_2067:
[----:B------:R-:W3:Y:S04]  /*29c70*/  LDL R13, [R1+0x18] ;  /* 0x00001800010d7983 */ /* 0x000ee80000100800 */
[----:B------:R-:W4:Y:S04]  /*29c80*/  LDL R12, [R1+0x38] ;  /* 0x00003800010c7983 */ /* 0x000f280000100800 */
[----:B------:R-:W5:Y:S01]  /*29c90*/  LDL R14, [R1+0x10] ;  /* 0x00001000010e7983 */ /* 0x000f620000100800 */
[----:B------:R-:W-:Y:S05]  /*29ca0*/  WARPSYNC.ALL ;  /* 0x0000000000007948 */ /* 0x000fea0003800000 */
[C---:B------:R-:W-:Y:S01]  /*29cb0*/  VIADD R21, R0.reuse, 0x1000 ;  /* 0x0000100000157836 */ /* 0x040fe20000000000 */
[----:B---3--:R-:W-:-:S05]  /*29cc0*/  LOP3.LUT R3, R0, R13, RZ, 0xfc, !PT ;  /* 0x0000000d00037212 */ /* 0x008fca00078efcff */
[----:B------:R-:W-:-:S05]  /*29cd0*/  IMAD.IADD R3, R18, 0x1, R3 ;  /* 0x0000000112037824 */ /* 0x000fca00078e0203 */
[----:B--2---:R4:W2:Y:S02]  /*29ce0*/  LDSM.16.MT88.4 R4, [R3+0x10000] ;  /* 0x010000000304783b */ /* 0x0048a40000004200 */
[----:B----4-:R-:W-:Y:S02]  /*29cf0*/  IADD3 R3, R18, R12, R0 ;  /* 0x0000000c12037210 */ /* 0x010fe40007ffe000 */
[----:B-----5:R-:W-:Y:S02]  /*29d00*/  LOP3.LUT R12, R0, R14, RZ, 0xfc, !PT ;  /* 0x0000000e000c7212 */ /* 0x020fe400078efcff */
[C-C-:B--2---:R-:W-:Y:S02]  /*29d10*/  PRMT R8, R4.reuse, 0x6420, R5.reuse ;  /* 0x0000642004087816 */ /* 0x144fe40000000005 */
[----:B-1----:R-:W-:Y:S02]  /*29d20*/  PRMT R9, R4, 0x7531, R5 ;  /* 0x0000753104097816 */ /* 0x002fe40000000005 */
[----:B------:R-:W-:-:S02]  /*29d30*/  PRMT R10, R6, 0x6420, R7 ;  /* 0x00006420060a7816 */ /* 0x000fc40000000007 */
[----:B------:R-:W-:Y:S02]  /*29d40*/  PRMT R11, R6, 0x7531, R7 ;  /* 0x00007531060b7816 */ /* 0x000fe40000000007 */
[----:B------:R-:W1:Y:S01]  /*29d50*/  LDSM.16.MT88.4 R4, [R3+0x10000] ;  /* 0x010000000304783b */ /* 0x000e620000004200 */
[----:B------:R-:W-:-:S05]  /*29d60*/  IMAD.IADD R12, R19, 0x1, R12 ;  /* 0x00000001130c7824 */ /* 0x000fca00078e020c */
[----:B------:R1:W-:Y:S02]  /*29d70*/  STSM.16.M88.4 [R12], R8 ;  /* 0x000000080c007844 */ /* 0x0003e40000000200 */
[C-C-:B-1----:R-:W-:Y:S02]  /*29d80*/  PRMT R8, R4.reuse, 0x6420, R5.reuse ;  /* 0x0000642004087816 */ /* 0x142fe40000000005 */
[----:B------:R-:W-:Y:S02]  /*29d90*/  PRMT R9, R4, 0x7531, R5 ;  /* 0x0000753104097816 */ /* 0x000fe40000000005 */
[----:B------:R-:W-:Y:S02]  /*29da0*/  LOP3.LUT R4, R21, R14, RZ, 0xfc, !PT ;  /* 0x0000000e15047212 */ /* 0x000fe400078efcff */
[C-C-:B------:R-:W-:Y:S02]  /*29db0*/  PRMT R10, R6.reuse, 0x6420, R7.reuse ;  /* 0x00006420060a7816 */ /* 0x140fe40000000007 */
[----:B------:R-:W-:Y:S01]  /*29dc0*/  PRMT R11, R6, 0x7531, R7 ;  /* 0x00007531060b7816 */ /* 0x000fe20000000007 */
[----:B------:R-:W-:-:S05]  /*29dd0*/  IMAD.IADD R4, R19, 0x1, R4 ;  /* 0x0000000113047824 */ /* 0x000fca00078e0204 */
[----:B------:R1:W-:Y:S02]  /*29de0*/  STSM.16.M88.4 [R4], R8 ;  /* 0x0000000804007844 */ /* 0x0003e40000000200 */
[----:B-1----:R-:W-:Y:S02]  /*29df0*/  IMAD.MOV.U32 R11, RZ, RZ, R13 ;  /* 0x000000ffff0b7224 */ /* 0x002fe400078e000d */
[----:B------:R-:W-:-:S05]  /*29e00*/  VIADD R8, R0, 0x2000 ;  /* 0x0000200000087836 */ /* 0x000fca0000000000 */
[----:B------:R-:W-:-:S05]  /*29e10*/  LOP3.LUT R4, R8, R11, RZ, 0xfc, !PT ;  /* 0x0000000b08047212 */ /* 0x000fca00078efcff */
[----:B------:R-:W-:-:S06]  /*29e20*/  IMAD.IADD R4, R18, 0x1, R4 ;  /* 0x0000000112047824 */ /* 0x000fcc00078e0204 */
[----:B------:R-:W1:Y:S01]  /*29e30*/  LDSM.16.MT88.4 R4, [R4+0x10000] ;  /* 0x010000000404783b */ /* 0x000e620000004200 */
[----:B------:R-:W-:-:S05]  /*29e40*/  IMAD.MOV.U32 R10, RZ, RZ, R14 ;  /* 0x000000ffff0a7224 */ /* 0x000fca00078e000e */
[----:B------:R-:W-:Y:S02]  /*29e50*/  LOP3.LUT R8, R8, R10, RZ, 0xfc, !PT ;  /* 0x0000000a08087212 */ /* 0x000fe400078efcff */
[C-C-:B-1----:R-:W-:Y:S02]  /*29e60*/  PRMT R12, R4.reuse, 0x6420, R5.reuse ;  /* 0x00006420040c7816 */ /* 0x142fe40000000005 */
[----:B------:R-:W-:Y:S02]  /*29e70*/  PRMT R13, R4, 0x7531, R5 ;  /* 0x00007531040d7816 */ /* 0x000fe40000000005 */
[C-C-:B------:R-:W-:Y:S02]  /*29e80*/  PRMT R14, R6.reuse, 0x6420, R7.reuse ;  /* 0x00006420060e7816 */ /* 0x140fe40000000007 */
[----:B------:R-:W-:Y:S02]  /*29e90*/  PRMT R15, R6, 0x7531, R7 ;  /* 0x00007531060f7816 */ /* 0x000fe40000000007 */
[----:B------:R-:W1:Y:S01]  /*29ea0*/  LDSM.16.MT88.4 R4, [R3+0x12000] ;  /* 0x012000000304783b */ /* 0x000e620000004200 */
[----:B------:R-:W-:-:S05]  /*29eb0*/  IMAD.IADD R8, R19, 0x1, R8 ;  /* 0x0000000113087824 */ /* 0x000fca00078e0208 */
[----:B------:R2:W-:Y:S02]  /*29ec0*/  STSM.16.M88.4 [R8], R12 ;  /* 0x0000000c08007844 */ /* 0x0005e40000000200 */
[----:B--2---:R-:W-:Y:S02]  /*29ed0*/  IMAD.MOV.U32 R13, RZ, RZ, R10 ;  /* 0x000000ffff0d7224 */ /* 0x004fe400078e000a */
[----:B------:R-:W-:Y:S02]  /*29ee0*/  VIADD R15, R0, 0x3000 ;  /* 0x00003000000f7836 */ /* 0x000fe40000000000 */
[----:B------:R-:W-:Y:S01]  /*29ef0*/  IMAD.MOV.U32 R14, RZ, RZ, R11 ;  /* 0x000000ffff0e7224 */ /* 0x000fe200078e000b */
[C-C-:B-1----:R-:W-:Y:S02]  /*29f00*/  PRMT R8, R4.reuse, 0x6420, R5.reuse ;  /* 0x0000642004087816 */ /* 0x142fe40000000005 */
[----:B------:R-:W-:Y:S02]  /*29f10*/  PRMT R9, R4, 0x7531, R5 ;  /* 0x0000753104097816 */ /* 0x000fe40000000005 */
[----:B------:R-:W-:-:S02]  /*29f20*/  LOP3.LUT R4, R15, R13, RZ, 0xfc, !PT ;  /* 0x0000000d0f047212 */ /* 0x000fc400078efcff */
[C-C-:B------:R-:W-:Y:S02]  /*29f30*/  PRMT R10, R6.reuse, 0x6420, R7.reuse ;  /* 0x00006420060a7816 */ /* 0x140fe40000000007 */
[----:B------:R-:W-:Y:S02]  /*29f40*/  PRMT R11, R6, 0x7531, R7 ;  /* 0x00007531060b7816 */ /* 0x000fe40000000007 */
[----:B------:R-:W-:-:S05]  /*29f50*/  IADD3 R4, R19, R4, RZ ;  /* 0x0000000413047210 */ /* 0x000fca0007ffe0ff */
[----:B------:R1:W-:Y:S04]  /*29f60*/  STSM.16.M88.4 [R4], R8 ;  /* 0x0000000804007844 */ /* 0x0003e80000000200 */
[----:B-1----:R-:W2:Y:S01]  /*29f70*/  LDL R8, [R1+0x40] ;  /* 0x0000400001087983 */ /* 0x002ea20000100800 */
[----:B------:R-:W-:-:S05]  /*29f80*/  IMAD.MOV.U32 R10, RZ, RZ, R14 ;  /* 0x000000ffff0a7224 */ /* 0x000fca00078e000e */
[----:B------:R-:W-:-:S05]  /*29f90*/  LOP3.LUT R21, R21, R10, RZ, 0xfc, !PT ;  /* 0x0000000a15157212 */ /* 0x000fca00078efcff */
[----:B------:R-:W-:-:S06]  /*29fa0*/  IMAD.IADD R4, R18, 0x1, R21 ;  /* 0x0000000112047824 */ /* 0x000fcc00078e0215 */
[----:B------:R-:W1:Y:S01]  /*29fb0*/  LDSM.16.MT88.4 R4, [R4+0x10000] ;  /* 0x010000000404783b */ /* 0x000e620000004200 */
[----:B------:R-:W-:Y:S02]  /*29fc0*/  IMAD.MOV.U32 R9, RZ, RZ, R13 ;  /* 0x000000ffff097224 */ /* 0x000fe400078e000d */
[----:B------:R-:W-:Y:S01]  /*29fd0*/  IMAD.MOV.U32 R11, RZ, RZ, R15 ;  /* 0x000000ffff0b7224 */ /* 0x000fe200078e000f */
[C-C-:B-1----:R-:W-:Y:S02]  /*29fe0*/  PRMT R12, R4.reuse, 0x6420, R5.reuse ;  /* 0x00006420040c7816 */ /* 0x142fe40000000005 */
[----:B------:R-:W-:Y:S02]  /*29ff0*/  PRMT R13, R4, 0x7531, R5 ;  /* 0x00007531040d7816 */ /* 0x000fe40000000005 */
[C-C-:B------:R-:W-:Y:S02]  /*2a000*/  PRMT R14, R6.reuse, 0x6420, R7.reuse ;  /* 0x00006420060e7816 */ /* 0x140fe40000000007 */
[----:B------:R-:W-:-:S02]  /*2a010*/  PRMT R15, R6, 0x7531, R7 ;  /* 0x00007531060f7816 */ /* 0x000fc40000000007 */
[----:B------:R-:W1:Y:S01]  /*2a020*/  LDSM.16.MT88.4 R4, [R3+0x11000] ;  /* 0x011000000304783b */ /* 0x000e620000004200 */
[----:B--2---:R-:W-:-:S05]  /*2a030*/  IMAD.IADD R0, R8, 0x1, R0 ;  /* 0x0000000108007824 */ /* 0x004fca00078e0200 */
[----:B------:R-:W-:-:S05]  /*2a040*/  IADD3 R21, R19, R0, R9 ;  /* 0x0000000013157210 */ /* 0x000fca0007ffe009 */
[----:B------:R2:W-:Y:S04]  /*2a050*/  STSM.16.M88.4 [R21], R12 ;  /* 0x0000000c15007844 */ /* 0x0005e80000000200 */
[----:B--2---:R-:W2:Y:S01]  /*2a060*/  LDL R13, [R1+0x3c] ;  /* 0x00003c00010d7983 */ /* 0x004ea20000100800 */
[----:B------:R-:W-:Y:S02]  /*2a070*/  IMAD.MOV.U32 R14, RZ, RZ, R10 ;  /* 0x000000ffff0e7224 */ /* 0x000fe400078e000a */
[----:B------:R-:W-:Y:S01]  /*2a080*/  IMAD.MOV.U32 R15, RZ, RZ, R11 ;  /* 0x000000ffff0f7224 */ /* 0x000fe200078e000b */
[C-C-:B-1----:R-:W-:Y:S02]  /*2a090*/  PRMT R8, R4.reuse, 0x6420, R5.reuse ;  /* 0x0000642004087816 */ /* 0x142fe40000000005 */
[----:B------:R-:W-:-:S02]  /*2a0a0*/  PRMT R9, R4, 0x7531, R5 ;  /* 0x0000753104097816 */ /* 0x000fc40000000005 */
[----:B------:R-:W-:Y:S02]  /*2a0b0*/  LOP3.LUT R4, R15, R14, RZ, 0xfc, !PT ;  /* 0x0000000e0f047212 */ /* 0x000fe400078efcff */
[C-C-:B------:R-:W-:Y:S02]  /*2a0c0*/  PRMT R10, R6.reuse, 0x6420, R7.reuse ;  /* 0x00006420060a7816 */ /* 0x140fe40000000007 */
[----:B------:R-:W-:Y:S01]  /*2a0d0*/  PRMT R11, R6, 0x7531, R7 ;  /* 0x00007531060b7816 */ /* 0x000fe20000000007 */
[----:B------:R-:W-:Y:S01]  /*2a0e0*/  IMAD.IADD R4, R18, 0x1, R4 ;  /* 0x0000000112047824 */ /* 0x000fe200078e0204 */
[----:B--2---:R-:W-:-:S05]  /*2a0f0*/  IADD3 R0, R19, R13, R0 ;  /* 0x0000000d13007210 */ /* 0x004fca0007ffe000 */
[----:B------:R-:W-:Y:S04]  /*2a100*/  STSM.16.M88.4 [R0], R8 ;  /* 0x0000000800007844 */ /* 0x000fe80000000200 */
[----:B------:R-:W1:Y:S02]  /*2a110*/  LDSM.16.MT88.4 R4, [R4+0x10000] ;  /* 0x010000000404783b */ /* 0x000e640000004200 */
[C-C-:B-1----:R-:W-:Y:S02]  /*2a120*/  PRMT R12, R4.reuse, 0x6420, R5.reuse ;  /* 0x00006420040c7816 */ /* 0x142fe40000000005 */
[----:B------:R-:W-:Y:S02]  /*2a130*/  PRMT R13, R4, 0x7531, R5 ;  /* 0x00007531040d7816 */ /* 0x000fe40000000005 */
[----:B------:R-:W-:-:S02]  /*2a140*/  PRMT R14, R6, 0x6420, R7 ;  /* 0x00006420060e7816 */ /* 0x000fc40000000007 */
[----:B------:R-:W-:Y:S02]  /*2a150*/  PRMT R15, R6, 0x7531, R7 ;  /* 0x00007531060f7816 */ /* 0x000fe40000000007 */
[----:B------:R-:W1:Y:S04]  /*2a160*/  LDSM.16.MT88.4 R4, [R3+0x13000] ;  /* 0x013000000304783b */ /* 0x000e680000004200 */
[----:B------:R2:W-:Y:S01]  /*2a170*/  STSM.16.M88.4 [R21+0x2000], R12 ;  /* 0x0020000c15007844 */ /* 0x0005e20000000200 */
[C-C-:B-1----:R-:W-:Y:S02]  /*2a180*/  PRMT R8, R4.reuse, 0x6420, R5.reuse ;  /* 0x0000642004087816 */ /* 0x142fe40000000005 */
        /* <DEDUP_REMOVED lines=12> */
.L_x_1771:
[----:B--2---:R-:W2:Y:S01]  /*2a250*/  S2R R0, SR_TID.X ;  /* 0x0000000000007919 */ /* 0x004ea20000002100 */
[----:B-1----:R1:W-:Y:S01]  /*2a260*/  SYNCS.ARRIVE.TRANS64.A1T0 RZ, [R20+URZ+0x28450], RZ ;  /* 0x028450ff14ff79a7 */ /* 0x0023e2000810003f */
[----:B--2---:R-:W-:Y:S02]  /*2a270*/  LOP3.LUT R3, R0, 0x7f, RZ, 0xc0, !PT ;  /* 0x0000007f00037812 */ /* 0x004fe400078ec0ff */
[----:B------:R-:W2:Y:S01]  /*2a280*/  LDL R0, [R1+0x2c] ;  /* 0x00002c0001007983 */ /* 0x000ea20000100800 */
[----:B------:R-:W-:Y:S01]  /*2a290*/  BAR.SYNC.DEFER_BLOCKING 0x2, 0x80 ;  /* 0x0082000000007b1d */ /* 0x000fe20000010000 */
[----:B------:R-:W-:-:S05]  /*2a2a0*/  ISETP.NE.AND P0, PT, R3, RZ, PT ;  /* 0x000000ff0300720c */ /* 0x000fca0003f05270 */
[----:B------:R4:W5:Y:S08]  /*2a2b0*/  LDL R3, [R1+0x20] ;  /* 0x0000200001037983 */ /* 0x0009700000100800 */
[----:B-1----:R-:W-:-:S05]  /*2a2c0*/  @!P0 VIADD R20, R20, 0x28480 ;  /* 0x0002848014148836 */ /* 0x002fca0000000000 */
[----:B------:R-:W-:-:S04]  /*2a2d0*/  @!P0 PRMT R20, RZ, 0x654, R20 ;  /* 0x00000654ff148816 */ /* 0x000fc80000000014 */
[----:B------:R4:W-:Y:S01]  /*2a2e0*/  @!P0 SYNCS.ARRIVE.TRANS64.RED.A1T0 RZ, [R20+URZ], RZ ;  /* 0x000000ff14ff89a7 */ /* 0x0009e2000810043f */
[C---:B--2---:R-:W-:Y:S01]  /*2a2f0*/  ISETP.GT.AND P0, PT, R2.reuse, R0, PT ;  /* 0x000000000200720c */ /* 0x044fe20003f04270 */
[----:B------:R-:W-:Y:S01]  /*2a300*/  VIADD R2, R2, 0xffffffff ;  /* 0xffffffff02027836 */ /* 0x000fe20000000000 */
[----:B------:R4:W5:Y:S11]  /*2a310*/  LDL R0, [R1+0x14] ;  /* 0x0000140001007983 */ /* 0x0009760000100800 */
[----:B----4-:R-:W-:Y:S05]  /*2a320*/  @P0 BRA `(.L_x_1772) ;  /* 0xffffffec00c40947 */ /* 0x010fea000383ffff */
.L_x_1750:
        /* <DEDUP_REMOVED lines=18> */
.L_x_1774:
[----:B------:R-:W-:Y:S05]  /*2a450*/  BSYNC B0 ;  /* 0x0000000000007941 */ /* 0x000fea0003800000 */
.L_x_1773:
[----:B------:R-:W-:-:S06]  /*2a460*/  UISETP.NE.AND UP0, UPT, UR36, 0x3, UPT ;  /* 0x000000032400788c */ /* 0x000fcc000bf05270 */
[----:B------:R-:W-:-:S13]  /*2a470*/  PLOP3.LUT P1, PT, PT, PT, UP0, 0x80, 0x0 ;  /* 0x000000000000781c */ /* 0x000fda0003f2f008 */
[----:B------:R-:W-:Y:S05]  /*2a480*/  @!P1 BRA `(.L_x_1775) ;  /* 0x0000000000049947 */ /* 0x000fea0003800000 */
[----:B------:R-:W-:Y:S01]  /*2a490*/  BPT.TRAP 0x1 ;  /* 0x000000040000795c */ /* 0x000fe20000300000 */
.L_x_1775:
[----:B------:R-:W4:Y:S04]  /*2a4a0*/  LDL R2, [R1+0x20] ;  /* 0x0000200001027983 */ /* 0x000f280000100800 */
[----:B-----5:R-:W4:Y:S01]  /*2a4b0*/  LDL R3, [R1+0x14] ;  /* 0x0000140001037983 */ /* 0x020f220000100800 */
[----:B--23--:R-:W-:Y:S01]  /*2a4c0*/  IMAD.U32 R0, RZ, RZ, UR38 ;  /* 0x00000026ff007e24 */ /* 0x00cfe2000f8e00ff */
[----:B------:R-:W-:Y:S04]  /*2a4d0*/  BSSY B0, `(.L_x_1776) ;  /* 0x0000007000007945 */ /* 0x000fe80003800000 */
[----:B------:R-:W-:-:S02]  /*2a4e0*/  ISETP.NE.AND P2, PT, R0, 0x3, PT ;  /* 0x000000030000780c */ /* 0x000fc40003f45270 */
[----:B----4-:R-:W-:-:S04]  /*2a4f0*/  LOP3.LUT R2, R2, 0x1, RZ, 0x3c, !PT ;  /* 0x0000000102027812 */ /* 0x010fc800078e3cff */
[----:B------:R-:W-:Y:S01]  /*2a500*/  SHF.L.U32 R2, R2, 0x1f, RZ ;  /* 0x0000001f02027819 */ /* 0x000fe200000006ff */
[----:B------:R-:W-:-:S04]  /*2a510*/  IMAD R0, R3, 0x8, R18 ;  /* 0x0000000803007824 */ /* 0x000fc800078e0212 */
[----:B------:R-:W2:Y:S02]  /*2a520*/  SYNCS.PHASECHK.TRANS64.TRYWAIT P1, [R0+URZ+0x28470], R2 ;  /* 0x02847002000075a7 */ /* 0x000ea4000802017f */
[----:B--2---:R-:W-:Y:S05]  /*2a530*/  @!P1 BRA `(.L_x_1777) ;  /* 0x0000008800889947 */ /* 0x004fea0003800000 */
.L_x_2068:
[----:B------:R-:W-:Y:S05]  /*2a540*/  BSYNC B0 ;  /* 0x0000000000007941 */ /* 0x000fea0003800000 */
.L_x_1776:
[----:B------:R-:W-:Y:S05]  /*2a550*/  @!P2 BRA `(.L_x_1778) ;  /* 0x000000000004a947 */ /* 0x000fea0003800000 */
[----:B------:R-:W-:Y:S01]  /*2a560*/  BPT.TRAP 0x1 ;  /* 0x000000040000795c */ /* 0x000fe20000300000 */
.L_x_1778:
[----:B--2---:R-:W2:Y:S02]  /*2a570*/  LDL R2, [R1+0x20] ;  /* 0x0000200001027983 */ /* 0x004ea40000100800 */
[----:B--2---:R-:W-:-:S04]  /*2a580*/  SHF.L.U32 R2, R2, 0x1f, RZ ;  /* 0x0000001f02027819 */ /* 0x004fc800000006ff */
[----:B------:R-:W2:Y:S02]  /*2a590*/  SYNCS.PHASECHK.TRANS64.TRYWAIT P1, [R0+URZ+0x28460], R2 ;  /* 0x02846002000075a7 */ /* 0x000ea4000802017f */
[----:B--2---:R-:W-:Y:S05]  /*2a5a0*/  @!P1 BRA `(.L_x_1779) ;  /* 0x0000008800809947 */ /* 0x004fea0003800000 */
.L_x_2069:
[----:B------:R-:W3:Y:S04]  /*2a5b0*/  LDL R12, [R1+0x38] ;  /* 0x00003800010c7983 */ /* 0x000ee80000100800 */
[----:B------:R2:W-:Y:S04]  /*2a5c0*/  STL [R1+0xb0], R0 ;  /* 0x0000b00001007387 */ /* 0x0005e80000100800 */
[----:B------:R-:W4:Y:S04]  /*2a5d0*/  LDL R17, [R1+0x14] ;  /* 0x0000140001117983 */ /* 0x000f280000100800 */
[----:B--2---:R-:W2:Y:S01]  /*2a5e0*/  LDL R0, [R1+0x18] ;  /* 0x0000180001007983 */ /* 0x004ea20000100800 */
[----:B------:R-:W-:Y:S05]  /*2a5f0*/  WARPSYNC.ALL ;  /* 0x0000000000007948 */ /* 0x000fea0003800000 */
[----:B----4-:R-:W-:Y:S01]  /*2a600*/  IMAD.SHL.U32 R3, R17, 0x4000, RZ ;  /* 0x0000400011037824 */ /* 0x010fe200078e00ff */
[----:B------:R4:W-:Y:S04]  /*2a610*/  STL [R1+0xb4], R17 ;  /* 0x0000b41101007387 */ /* 0x0009e80000100800 */
[----:B----4-:R-:W4:Y:S01]  /*2a620*/  LDL R17, [R1+0x10] ;  /* 0x0000100001117983 */ /* 0x010f220000100800 */
[----:B--2---:R-:W-:-:S05]  /*2a630*/  LOP3.LUT R2, R3, R0, RZ, 0xfc, !PT ;  /* 0x0000000003027212 */ /* 0x004fca00078efcff */
[----:B------:R-:W-:-:S05]  /*2a640*/  IMAD.IADD R2, R18, 0x1, R2 ;  /* 0x0000000112027824 */ /* 0x000fca00078e0202 */
[----:B-1----:R3:W1:Y:S02]  /*2a650*/  LDSM.16.MT88.4 R4, [R2+0x10000] ;  /* 0x010000000204783b */ /* 0x0026640000004200 */
[----:B---3--:R-:W-:Y:S02]  /*2a660*/  IADD3 R2, R18, R12, R3 ;  /* 0x0000000c12027210 */ /* 0x008fe40007ffe003 */
[C-C-:B-1----:R-:W-:Y:S02]  /*2a670*/  PRMT R8, R4.reuse, 0x6420, R5.reuse ;  /* 0x0000642004087816 */ /* 0x142fe40000000005 */
[----:B------:R-:W-:Y:S02]  /*2a680*/  PRMT R9, R4, 0x7531, R5 ;  /* 0x0000753104097816 */ /* 0x000fe40000000005 */
[C-C-:B------:R-:W-:Y:S02]  /*2a690*/  PRMT R10, R6.reuse, 0x6420, R7.reuse ;  /* 0x00006420060a7816 */ /* 0x140fe40000000007 */
[----:B------:R-:W-:-:S02]  /*2a6a0*/  PRMT R11, R6, 0x7531, R7 ;  /* 0x00007531060b7816 */ /* 0x000fc40000000007 */
[----:B------:R-:W1:Y:S01]  /*2a6b0*/  LDSM.16.MT88.4 R4, [R2+0x10000] ;  /* 0x010000000204783b */ /* 0x000e620000004200 */
[C---:B------:R-:W-:Y:S01]  /*2a6c0*/  VIADD R16, R3.reuse, 0x1000 ;  /* 0x0000100003107836 */ /* 0x040fe20000000000 */
[----:B----4-:R-:W-:-:S05]  /*2a6d0*/  LOP3.LUT R12, R3, R17, RZ, 0xfc, !PT ;  /* 0x00000011030c7212 */ /* 0x010fca00078efcff */
        /* <DEDUP_REMOVED lines=9> */
[----:B-1----:R-:W-:-:S05]  /*2a770*/  VIADD R8, R3, 0x2000 ;  /* 0x0000200003087836 */ /* 0x002fca0000000000 */
[----:B------:R-:W-:-:S05]  /*2a780*/  LOP3.LUT R4, R8, R0, RZ, 0xfc, !PT ;  /* 0x0000000008047212 */ /* 0x000fca00078efcff */
[----:B------:R-:W-:-:S06]  /*2a790*/  IMAD.IADD R4, R18, 0x1, R4 ;  /* 0x0000000112047824 */ /* 0x000fcc00078e0204 */
[----:B------:R-:W1:Y:S01]  /*2a7a0*/  LDSM.16.MT88.4 R4, [R4+0x10000] ;  /* 0x010000000404783b */ /* 0x000e620000004200 */
[----:B------:R-:W-:-:S05]  /*2a7b0*/  LOP3.LUT R8, R8, R17, RZ, 0xfc, !PT ;  /* 0x0000001108087212 */ /* 0x000fca00078efcff */
[----:B------:R-:W-:Y:S01]  /*2a7c0*/  IMAD.IADD R8, R19, 0x1, R8 ;  /* 0x0000000113087824 */ /* 0x000fe200078e0208 */
[C-C-:B-1----:R-:W-:Y:S02]  /*2a7d0*/  PRMT R12, R4.reuse, 0x6420, R5.reuse ;  /* 0x00006420040c7816 */ /* 0x142fe40000000005 */
[----:B------:R-:W-:Y:S02]  /*2a7e0*/  PRMT R13, R4, 0x7531, R5 ;  /* 0x00007531040d7816 */ /* 0x000fe40000000005 */
[C-C-:B------:R-:W-:Y:S02]  /*2a7f0*/  PRMT R14, R6.reuse, 0x6420, R7.reuse ;  /* 0x00006420060e7816 */ /* 0x140fe40000000007 */
[----:B------:R-:W-:Y:S02]  /*2a800*/  PRMT R15, R6, 0x7531, R7 ;  /* 0x00007531060f7816 */ /* 0x000fe40000000007 */
[----:B------:R-:W1:Y:S04]  /*2a810*/  LDSM.16.MT88.4 R4, [R2+0x12000] ;  /* 0x012000000204783b */ /* 0x000e680000004200 */
[----:B------:R2:W-:Y:S04]  /*2a820*/  STSM.16.M88.4 [R8], R12 ;  /* 0x0000000c08007844 */ /* 0x0005e80000000200 */
[----:B--2---:R-:W2:Y:S04]  /*2a830*/  LDL R14, [R1+0x40] ;  /* 0x00004000010e7983 */ /* 0x004ea80000100800 */
[----:B------:R-:W3:Y:S01]  /*2a840*/  LDL R15, [R1+0x3c] ;  /* 0x00003c00010f7983 */ /* 0x000ee20000100800 */
[----:B------:R-:W-:Y:S01]  /*2a850*/  VIADD R12, R3, 0x3000 ;  /* 0x00003000030c7836 */ /* 0x000fe20000000000 */
[----:B-1----:R-:W-:-:S02]  /*2a860*/  PRMT R8, R4, 0x6420, R5 ;  /* 0x0000642004087816 */ /* 0x002fc40000000005 */
[----:B------:R-:W-:Y:S02]  /*2a870*/  PRMT R9, R4, 0x7531, R5 ;  /* 0x0000753104097816 */ /* 0x000fe40000000005 */
[----:B------:R-:W-:Y:S02]  /*2a880*/  LOP3.LUT R4, R12, R17, RZ, 0xfc, !PT ;  /* 0x000000110c047212 */ /* 0x000fe400078efcff */
[C-C-:B------:R-:W-:Y:S02]  /*2a890*/  PRMT R10, R6.reuse, 0x6420, R7.reuse ;  /* 0x00006420060a7816 */ /* 0x140fe40000000007 */
[----:B------:R-:W-:Y:S01]  /*2a8a0*/  PRMT R11, R6, 0x7531, R7 ;  /* 0x00007531060b7816 */ /* 0x000fe20000000007 */
[----:B------:R-:W-:-:S05]  /*2a8b0*/  IMAD.IADD R4, R19, 0x1, R4 ;  /* 0x0000000113047824 */ /* 0x000fca00078e0204 */
[----:B------:R1:W-:Y:S01]  /*2a8c0*/  STSM.16.M88.4 [R4], R8 ;  /* 0x0000000804007844 */ /* 0x0003e20000000200 */
[-C--:B------:R-:W-:Y:S02]  /*2a8d0*/  LOP3.LUT R16, R16, R0.reuse, RZ, 0xfc, !PT ;  /* 0x0000000010107212 */ /* 0x080fe400078efcff */
[----:B------:R-:W-:-:S03]  /*2a8e0*/  LOP3.LUT R12, R12, R0, RZ, 0xfc, !PT ;  /* 0x000000000c0c7212 */ /* 0x000fc600078efcff */
[----:B-1----:R-:W-:-:S06]  /*2a8f0*/  IMAD.IADD R4, R18, 0x1, R16 ;  /* 0x0000000112047824 */ /* 0x002fcc00078e0210 */
[----:B------:R-:W1:Y:S02]  /*2a900*/  LDSM.16.MT88.4 R4, [R4+0x10000] ;  /* 0x010000000404783b */ /* 0x000e640000004200 */
[----:B-1----:R-:W-:Y:S02]  /*2a910*/  PRMT R9, R4, 0x7531, R5 ;  /* 0x0000753104097816 */ /* 0x002fe40000000005 */
[C-C-:B------:R-:W-:Y:S02]  /*2a920*/  PRMT R10, R6.reuse, 0x6420, R7.reuse ;  /* 0x00006420060a7816 */ /* 0x140fe40000000007 */
[----:B------:R-:W-:Y:S01]  /*2a930*/  PRMT R11, R6, 0x7531, R7 ;  /* 0x00007531060b7816 */ /* 0x000fe20000000007 */
[----:B--2---:R-:W-:-:S05]  /*2a940*/  IMAD.IADD R8, R14, 0x1, R3 ;  /* 0x000000010e087824 */ /* 0x004fca00078e0203 */
[C---:B------:R-:W-:Y:S02]  /*2a950*/  IADD3 R3, R19.reuse, R8, R17 ;  /* 0x0000000813037210 */ /* 0x040fe40007ffe011 */
[----:B------:R1:W5:Y:S04]  /*2a960*/  LDL.LU R17, [R1+0xb4] ;  /* 0x0000b40001117983 */ /* 0x0003680000300800 */
[----:B------:R1:W5:Y:S01]  /*2a970*/  LDL.LU R0, [R1+0xb0] ;  /* 0x0000b00001007983 */ /* 0x0003620000300800 */
[----:B---3--:R-:W-:Y:S02]  /*2a980*/  IADD3 R19, R19, R15, R8 ;  /* 0x0000000f13137210 */ /* 0x008fe40007ffe008 */
[----:B------:R-:W-:Y:S02]  /*2a990*/  PRMT R8, R4, 0x6420, R5 ;  /* 0x0000642004087816 */ /* 0x000fe40000000005 */
[----:B------:R-:W2:Y:S04]  /*2a9a0*/  LDSM.16.MT88.4 R4, [R2+0x11000] ;  /* 0x011000000204783b */ /* 0x000ea80000004200 */
[----:B------:R2:W-:Y:S02]  /*2a9b0*/  STSM.16.M88.4 [R3], R8 ;  /* 0x0000000803007844 */ /* 0x0005e40000000200 */
[----:B--2---:R-:W-:-:S02]  /*2a9c0*/  PRMT R8, R4, 0x6420, R5 ;  /* 0x0000642004087816 */ /* 0x004fc40000000005 */
[----:B------:R-:W-:Y:S01]  /*2a9d0*/  PRMT R9, R4, 0x7531, R5 ;  /* 0x0000753104097816 */ /* 0x000fe20000000005 */
[----:B------:R-:W-:Y:S01]  /*2a9e0*/  IMAD.IADD R4, R18, 0x1, R12 ;  /* 0x0000000112047824 */ /* 0x000fe200078e020c */
[C-C-:B------:R-:W-:Y:S02]  /*2a9f0*/  PRMT R10, R6.reuse, 0x6420, R7.reuse ;  /* 0x00006420060a7816 */ /* 0x140fe40000000007 */
[----:B------:R-:W-:-:S05]  /*2aa00*/  PRMT R11, R6, 0x7531, R7 ;  /* 0x00007531060b7816 */ /* 0x000fca0000000007 */
[----:B------:R-:W-:Y:S04]  /*2aa10*/  STSM.16.M88.4 [R19], R8 ;  /* 0x0000000813007844 */ /* 0x000fe80000000200 */
        /* <DEDUP_REMOVED lines=20> */
.L_x_1780:
[----:B-1----:R-:W3:Y:S01]  /*2ab60*/  LDL.LU R3, [R1+0x20] ;  /* 0x0000200001037983 */ /* 0x002ee20000300800 */
[----:B--2--5:R1:W-:Y:S02]  /*2ab70*/  SYNCS.ARRIVE.TRANS64.A1T0 RZ, [R0+URZ+0x28450], RZ ;  /* 0x028450ff00ff79a7 */ /* 0x0243e4000810003f */
[----:B-1----:R-:W-:-:S05]  /*2ab80*/  @!P0 VIADD R0, R0, 0x28480 ;  /* 0x0002848000008836 */ /* 0x002fca0000000000 */
[----:B------:R-:W-:Y:S01]  /*2ab90*/  @!P0 PRMT R0, RZ, 0x654, R0 ;  /* 0x00000654ff008816 */ /* 0x000fe20000000000 */
[----:B------:R-:W-:Y:S06]  /*2aba0*/  BAR.SYNC.DEFER_BLOCKING 0x2, 0x80 ;  /* 0x0082000000007b1d */ /* 0x000fec0000010000 */
[----:B------:R1:W-:Y:S02]  /*2abb0*/  @!P0 SYNCS.ARRIVE.TRANS64.RED.A1T0 RZ, [R0+URZ], RZ ;  /* 0x000000ff00ff89a7 */ /* 0x0003e4000810043f */
[----:B-1----:R-:W-:-:S05]  /*2abc0*/  VIADD R0, R17, 0x1 ;  /* 0x0000000111007836 */ /* 0x002fca0000000000 */
[----:B------:R-:W-:-:S04]  /*2abd0*/  ISETP.NE.AND P0, PT, R0, 0x2, PT ;  /* 0x000000020000780c */ /* 0x000fc80003f05270 */
[----:B------:R-:W-:Y:S02]  /*2abe0*/  SEL R2, RZ, 0x1, P0 ;  /* 0x00000001ff027807 */ /* 0x000fe40000000000 */
[----:B------:R-:W-:-:S05]  /*2abf0*/  SEL R0, R0, RZ, P0 ;  /* 0x000000ff00007207 */ /* 0x000fca0000000000 */
[----:B------:R1:W-:Y:S01]  /*2ac00*/  STL [R1+0x14], R0 ;  /* 0x0000140001007387 */ /* 0x0003e20000100800 */
[----:B---3--:R-:W-:-:S05]  /*2ac10*/  LOP3.LUT R3, R3, R2, RZ, 0x3c, !PT ;  /* 0x0000000203037212 */ /* 0x008fca00078e3cff */
[----:B------:R1:W-:Y:S02]  /*2ac20*/  STL [R1+0x20], R3 ;  /* 0x0000200301007387 */ /* 0x0003e40000100800 */
.L_x_1725:
        /* <DEDUP_REMOVED lines=14> */
.L_x_1781:
        /* <DEDUP_REMOVED lines=8> */
[----:B--2---:R-:W-:Y:S01]  /*2ad90*/  MOV R11, R2 ;  /* 0x00000002000b7202 */ /* 0x004fe20000000f00 */
[----:B---3--:R-:W-:-:S05]  /*2ada0*/  IMAD.IADD R0, R4, 0x1, R16 ;  /* 0x0000000104007824 */ /* 0x008fca00078e0210 */
[----:B------:R-:W-:-:S13]  /*2adb0*/  ISETP.GE.OR P1, PT, R0, UR4, !P0 ;  /* 0x0000000400007c0c */ /* 0x000fda000c726670 */
[----:B------:R-:W1:Y:S08]  /*2adc0*/  @!P1 LDC.64 R2, c[0x0][0xc80] ;  /* 0x00032000ff029b82 */ /* 0x000e700000000a00 */
[----:B------:R-:W2:Y:S01]  /*2add0*/  @!P1 LDC.64 R6, c[0x0][0xc78] ;  /* 0x00031e00ff069b82 */ /* 0x000ea20000000a00 */
[----:B-1----:R-:W-:-:S05]  /*2ade0*/  @!P1 IMAD.WIDE R2, R0, 0x4, R2 ;  /* 0x0000000400029825 */ /* 0x002fca00078e0202 */
[----:B------:R2:W3:Y:S02]  /*2adf0*/  @!P1 LDG.E R4, desc[UR46][R2.64] ;  /* 0x0000002e02049981 */ /* 0x0004e4000c1e1900 */
[----:B--2---:R-:W-:-:S06]  /*2ae00*/  @!P1 IMAD.WIDE R2, R0, 0x4, R6 ;  /* 0x0000000400029825 */ /* 0x004fcc00078e0206 */
[----:B------:R-:W2:Y:S01]  /*2ae10*/  @!P1 LDG.E R2, desc[UR46][R2.64] ;  /* 0x0000002e02029981 */ /* 0x000ea2000c1e1900 */
[----:B------:R-:W-:Y:S01]  /*2ae20*/  IMAD.MOV.U32 R0, RZ, RZ, RZ ;  /* 0x000000ffff007224 */ /* 0x000fe200078e00ff */
[C---:B------:R-:W-:Y:S01]  /*2ae30*/  ISETP.GE.U32.AND P2, PT, R16.reuse, 0x2, PT ;  /* 0x000000021000780c */ /* 0x040fe20003f46070 */
[----:B------:R-:W-:Y:S01]  /*2ae40*/  IMAD.MOV.U32 R6, RZ, RZ, RZ ;  /* 0x000000ffff067224 */ /* 0x000fe200078e00ff */
[C---:B------:R-:W-:Y:S01]  /*2ae50*/  ISETP.GE.U32.AND P3, PT, R16.reuse, 0x4, PT ;  /* 0x000000041000780c */ /* 0x040fe20003f66070 */
[----:B------:R-:W-:Y:S01]  /*2ae60*/  SHFL.IDX PT, R5, R11, RZ, 0x1f ;  /* 0x00001fff0b057589 */ /* 0x000fe200000e0000 */
[C---:B------:R-:W-:Y:S01]  /*2ae70*/  ISETP.GE.U32.AND P4, PT, R16.reuse, 0x8, PT ;  /* 0x000000081000780c */ /* 0x040fe20003f86070 */
[----:B------:R-:W-:Y:S01]  /*2ae80*/  IMAD.MOV.U32 R9, RZ, RZ, RZ ;  /* 0x000000ffff097224 */ /* 0x000fe200078e00ff */
[----:B------:R-:W-:Y:S01]  /*2ae90*/  ISETP.GE.U32.AND P5, PT, R16, 0x10, PT ;  /* 0x000000101000780c */ /* 0x000fe20003fa6070 */
[----:B------:R-:W-:Y:S01]  /*2aea0*/  SHFL.IDX PT, R10, R11, 0x1, 0x1f ;  /* 0x00201f000b0a7f89 */ /* 0x000fe200000e0000 */
[----:B---3--:R-:W-:-:S02]  /*2aeb0*/  @!P1 IMAD.MOV.U32 R0, RZ, RZ, R4 ;  /* 0x000000ffff009224 */ /* 0x008fc400078e0004 */
[----:B--2---:R-:W-:Y:S01]  /*2aec0*/  @!P1 IMAD.MOV.U32 R6, RZ, RZ, R2 ;  /* 0x000000ffff069224 */ /* 0x004fe200078e0002 */
[----:B------:R-:W-:-:S03]  /*2aed0*/  ISETP.NE.AND P1, PT, R16, RZ, PT ;  /* 0x000000ff1000720c */ /* 0x000fc60003f25270 */
[----:B------:R-:W-:-:S05]  /*2aee0*/  IMAD R2, R6, R0, RZ ;  /* 0x0000000006027224 */ /* 0x000fca00078e02ff */
        /* <DEDUP_REMOVED lines=15> */
[----:B------:R1:W2:Y:S02]  /*2afe0*/  SHFL.IDX PT, R8, R3, 0x1f, 0x1f ;  /* 0x03e01f0003087f89 */ /* 0x0002a400000e0000 */
.L_x_2079:
[----:B------:R-:W-:Y:S01]  /*2aff0*/  ULDC UR4, c[0x0][0xc38] ;  /* 0x00030e0000047ab9 */ /* 0x000fe20000000800 */
[----:B------:R-:W-:Y:S02]  /*2b000*/  IMAD.MOV.U32 R7, RZ, RZ, R3 ;  /* 0x000000ffff077224 */ /* 0x000fe400078e0003 */
[----:B------:R-:W-:-:S04]  /*2b010*/  IMAD.U32 R2, RZ, RZ, UR4 ;  /* 0x00000004ff027e24 */ /* 0x000fc8000f8e00ff */
[----:B--2---:R-:W-:-:S04]  /*2b020*/  IMAD R8, R8, R2, RZ ;  /* 0x0000000208087224 */ /* 0x004fc800078e02ff */
[----:B------:R-:W-:-:S05]  /*2b030*/  IMAD.IADD R4, R10, 0x1, R8 ;  /* 0x000000010a047824 */ /* 0x000fca00078e0208 */
[----:B------:R-:W-:-:S13]  /*2b040*/  ISETP.GT.AND P6, PT, R4, R5, PT ;  /* 0x000000050400720c */ /* 0x000fda0003fc4270 */
[----:B------:R-:W-:Y:S05]  /*2b050*/  @P6 BRA `(.L_x_1784) ;  /* 0x0000000000b06947 */ /* 0x000fea0003800000 */
.L_x_1787:
[----:B------:R-:W2:Y:S01]  /*2b060*/  LDL.LU R2, [R1+0xc] ;  /* 0x00000c0001027983 */ /* 0x000ea20000300800 */
[----:B------:R-:W3:Y:S01]  /*2b070*/  LDC R0, c[0x0][0xc3c] ;  /* 0x00030f00ff007b82 */ /* 0x000ee20000000800 */
[----:B--2---:R-:W-:-:S05]  /*2b080*/  VIADD R2, R2, 0x1f ;  /* 0x0000001f02027836 */ /* 0x004fca0000000000 */
[----:B---3--:R-:W-:-:S13]  /*2b090*/  ISETP.GE.AND P6, PT, R2, R0, PT ;  /* 0x000000000200720c */ /* 0x008fda0003fc6270 */
[----:B------:R-:W-:Y:S05]  /*2b0a0*/  @P6 BRA `(.L_x_1785) ;  /* 0x0000000800f06947 */ /* 0x000fea0003800000 */
[----:B-1----:R-:W1:Y:S01]  /*2b0b0*/  S2R R3, SR_TID.X ;  /* 0x0000000000037919 */ /* 0x002e620000002100 */
[----:B------:R2:W-:Y:S01]  /*2b0c0*/  STL [R1+0xc], R2 ;  /* 0x00000c0201007387 */ /* 0x0005e20000100800 */
[----:B-1----:R-:W-:-:S05]  /*2b0d0*/  LOP3.LUT R3, R3, 0x1f, RZ, 0xc0, !PT ;  /* 0x0000001f03037812 */ /* 0x002fca00078ec0ff */
[----:B------:R-:W-:-:S05]  /*2b0e0*/  IMAD.IADD R6, R2, 0x1, R3 ;  /* 0x0000000102067824 */ /* 0x000fca00078e0203 */
[----:B------:R-:W-:Y:S01]  /*2b0f0*/  ISETP.GE.OR P6, PT, R6, R0, !P0 ;  /* 0x000000000600720c */ /* 0x000fe200047c6670 */
[----:B------:R-:W-:-:S12]  /*2b100*/  IMAD.MOV.U32 R0, RZ, RZ, RZ ;  /* 0x000000ffff007224 */ /* 0x000fd800078e00ff */
[----:B--2---:R-:W1:Y:S02]  /*2b110*/  @!P6 LDC.64 R2, c[0x0][0xc80] ;  /* 0x00032000ff02eb82 */ /* 0x004e640000000a00 */
[----:B-1----:R-:W-:-:S05]  /*2b120*/  @!P6 IMAD.WIDE R2, R6, 0x4, R2 ;  /* 0x000000040602e825 */ /* 0x002fca00078e0202 */
[----:B------:R1:W2:Y:S02]  /*2b130*/  @!P6 LDG.E R0, desc[UR46][R2.64] ;  /* 0x0000002e0200e981 */ /* 0x0002a4000c1e1900 */
[----:B-1----:R-:W1:Y:S02]  /*2b140*/  @!P6 LDC.64 R2, c[0x0][0xc78] ;  /* 0x00031e00ff02eb82 */ /* 0x002e640000000a00 */
[----:B-1----:R-:W-:-:S04]  /*2b150*/  @!P6 IMAD.WIDE R2, R6, 0x4, R2 ;  /* 0x000000040602e825 */ /* 0x002fc800078e0202 */
[----:B------:R-:W-:-:S06]  /*2b160*/  IMAD.MOV.U32 R6, RZ, RZ, RZ ;  /* 0x000000ffff067224 */ /* 0x000fcc00078e00ff */
        /* <DEDUP_REMOVED lines=20> */
.L_x_2087:
[----:B------:R-:W-:Y:S02]  /*2b2b0*/  ULDC UR4, c[0x0][0xc38] ;  /* 0x00030e0000047ab9 */ /* 0x000fe40000000800 */
[----:B------:R-:W-:-:S04]  /*2b2c0*/  IMAD.U32 R2, RZ, RZ, UR4 ;  /* 0x00000004ff027e24 */ /* 0x000fc8000f8e00ff */
[----:B--2---:R-:W-:-:S04]  /*2b2d0*/  IMAD R8, R8, R2, RZ ;  /* 0x0000000208087224 */ /* 0x004fc800078e02ff */
[----:B------:R-:W-:-:S05]  /*2b2e0*/  IMAD.IADD R4, R8, 0x1, R4 ;  /* 0x0000000108047824 */ /* 0x000fca00078e0204 */
[----:B------:R-:W-:-:S13]  /*2b2f0*/  ISETP.GT.AND P6, PT, R4, R5, PT ;  /* 0x000000050400720c */ /* 0x000fda0003fc4270 */
[----:B------:R-:W-:Y:S05]  /*2b300*/  @!P6 BRA `(.L_x_1787) ;  /* 0xfffffffc0054e947 */ /* 0x000fea000383ffff */
[----:B------:R-:W-:-:S07]  /*2b310*/  IMAD.MOV.U32 R7, RZ, RZ, R3 ;  /* 0x000000ffff077224 */ /* 0x000fce00078e0003 */
.L_x_1784:
[----:B------:R-:W-:Y:S01]  /*2b320*/  IMAD.IADD R10, R4, 0x1, -R8 ;  /* 0x00000001040a7824 */ /* 0x000fe200078e0a08 */
[----:B------:R-:W-:-:S03]  /*2b330*/  UMOV UR4, 0xffffffff ;  /* 0xffffffff00047882 */ /* 0x000fc60000000000 */
[----:B-1----:R-:W-:-:S05]  /*2b340*/  IMAD R3, R7, R2, R10 ;  /* 0x0000000207037224 */ /* 0x002fca00078e020a */
[----:B------:R-:W-:Y:S01]  /*2b350*/  ISETP.GT.AND P6, PT, R3, R5, PT ;  /* 0x000000050300720c */ /* 0x000fe20003fc4270 */
[----:B------:R-:W-:-:S12]  /*2b360*/  BRA.DIV UR4, `(.L_x_1788) ;  /* 0x00000086045c7947 */ /* 0x000fd8000b800000 */
[----:B------:R-:W2:Y:S01]  /*2b370*/  LDL.LU R8, [R1+0xc] ;  /* 0x00000c0001087983 */ /* 0x000ea20000300800 */
[----:B------:R-:W-:-:S04]  /*2b380*/  VOTE.ANY R4, PT, !P6 ;  /* 0x0000000000047806 */ /* 0x000fc800070e0100 */
[----:B------:R-:W1:Y:S02]  /*2b390*/  POPC R3, R4 ;  /* 0x0000000400037309 */ /* 0x000e640000000000 */
[----:B-1----:R1:W3:Y:S04]  /*2b3a0*/  SHFL.IDX PT, R0, R0, R3, 0x1f ;  /* 0x00001f0300007589 */ /* 0x0022e800000e0000 */
[----:B------:R1:W4:Y:S01]  /*2b3b0*/  SHFL.IDX PT, R6, R6, R3, 0x1f ;  /* 0x00001f0306067589 */ /* 0x00032200000e0000 */
[----:B--2---:R-:W-:-:S05]  /*2b3c0*/  IMAD.IADD R8, R3, 0x1, R8 ;  /* 0x0000000103087824 */ /* 0x004fca00078e0208 */
[----:B---34-:R1:W-:Y:S02]  /*2b3d0*/  STL [R1+0xc], R8 ;  /* 0x00000c0801007387 */ /* 0x0183e40000100800 */
.L_x_2092:
[----:B------:R-:W-:-:S13]  /*2b3e0*/  ISETP.NE.AND P0, PT, R4, RZ, PT ;  /* 0x000000ff0400720c */ /* 0x000fda0003f05270 */
[----:B------:R-:W-:Y:S05]  /*2b3f0*/  @!P0 BRA `(.L_x_1789) ;  /* 0x0000000000148947 */ /* 0x000fea0003800000 */
[----:B------:R-:W-:Y:S01]  /*2b400*/  UMOV UR4, 0xffffffff ;  /* 0xffffffff00047882 */ /* 0x000fe20000000000 */
[----:B-1----:R-:W-:Y:S02]  /*2b410*/  VIADD R3, R3, 0xffffffff ;  /* 0xffffffff03037836 */ /* 0x002fe40000000000 */
[----:B------:R-:W-:Y:S05]  /*2b420*/  BRA.DIV UR4, `(.L_x_1790) ;  /* 0x0000008604947947 */ /* 0x000fea000b800000 */
[----:B------:R1:W2:Y:S02]  /*2b430*/  SHFL.IDX PT, R3, R7, R3, 0x1f ;  /* 0x00001f0307037589 */ /* 0x0002a400000e0000 */
.L_x_2095:
[----:B--2---:R-:W-:-:S07]  /*2b440*/  IMAD.MOV.U32 R9, RZ, RZ, R3 ;  /* 0x000000ffff097224 */ /* 0x004fce00078e0003 */
.L_x_1789:
[----:B-1----:R-:W-:Y:S01]  /*2b450*/  IMAD R3, R9, R2, R10 ;  /* 0x0000000209037224 */ /* 0x002fe200078e020a */
[----:B------:R-:W-:-:S04]  /*2b460*/  ISETP.NE.AND P0, PT, R6, 0x1, PT ;  /* 0x000000010600780c */ /* 0x000fc80003f05270 */
[----:B------:R1:W-:Y:S01]  /*2b470*/  STL [R1], R3 ;  /* 0x0000000301007387 */ /* 0x0003e20000100800 */
[----:B------:R-:W-:-:S08]  /*2b480*/  IADD3 R4, R5, -R3, RZ ;  /* 0x8000000305047210 */ /* 0x000fd00007ffe0ff */
[----:B------:R-:W-:Y:S05]  /*2b490*/  @!P0 BRA `(.L_x_1791) ;  /* 0x0000000000e08947 */ /* 0x000fea0003800000 */
[----:B------:R-:W-:-:S04]  /*2b4a0*/  IABS R7, R0 ;  /* 0x0000000000077213 */ /* 0x000fc80000000000 */
[----:B------:R-:W2:Y:S08]  /*2b4b0*/  I2F.RP R2, R7 ;  /* 0x0000000700027306 */ /* 0x000eb00000209400 */
[----:B--2---:R-:W2:Y:S02]  /*2b4c0*/  MUFU.RCP R2, R2 ;  /* 0x0000000200027308 */ /* 0x004ea40000001000 */
[----:B--2---:R-:W-:-:S06]  /*2b4d0*/  VIADD R2, R2, 0xffffffe ;  /* 0x0ffffffe02027836 */ /* 0x004fcc0000000000 */
[----:B-1----:R-:W1:Y:S02]  /*2b4e0*/  F2I.FTZ.U32.TRUNC.NTZ R3, R2 ;  /* 0x0000000200037305 */ /* 0x002e64000021f000 */
        /* <DEDUP_REMOVED lines=15> */
[----:B------:R-:W1:Y:S07]  /*2b5e0*/  I2F.RP R2, R7 ;  /* 0x0000000700027306 */ /* 0x000e6e0000209400 */
[----:B------:R-:W-:Y:S01]  /*2b5f0*/  @P0 VIADD R5, R5, 0x1 ;  /* 0x0000000105050836 */ /* 0x000fe20000000000 */
[----:B-1----:R-:W1:Y:S02]  /*2b600*/  MUFU.RCP R2, R2 ;  /* 0x0000000200027308 */ /* 0x002e640000001000 */
[----:B-1----:R-:W-:-:S06]  /*2b610*/  VIADD R2, R2, 0xffffffe ;  /* 0x0ffffffe02027836 */ /* 0x002fcc0000000000 */
[----:B------:R-:W1:Y:S02]  /*2b620*/  F2I.FTZ.U32.TRUNC.NTZ R3, R2 ;  /* 0x0000000200037305 */ /* 0x000e64000021f000 */
[----:B-1----:R-:W-:-:S04]  /*2b630*/  IMAD.MOV R2, RZ, RZ, -R3 ;  /* 0x000000ffff027224 */ /* 0x002fc800078e0a03 */
[----:B0-----:R-:W-:Y:S02]  /*2b640*/  IMAD R8, R2, R7, RZ ;  /* 0x0000000702087224 */ /* 0x001fe400078e02ff */
        /* <DEDUP_REMOVED lines=29> */
.L_x_1791:
[----:B-1----:R-:W2:Y:S01]  /*2b820*/  LDL R3, [R1+0xc] ;  /* 0x00000c0001037983 */ /* 0x002ea20000100800 */
[----:B------:R-:W2:Y:S02]  /*2b830*/  LDC.64 R6, c[0x0][0xc90] ;  /* 0x00032400ff067b82 */ /* 0x000ea40000000a00 */
[----:B--2---:R-:W-:-:S05]  /*2b840*/  IMAD.WIDE R6, R3, 0x4, R6 ;  /* 0x0000000403067825 */ /* 0x004fca00078e0206 */
[----:B------:R-:W2:Y:S02]  /*2b850*/  LDG.E R3, desc[UR46][R6.64] ;  /* 0x0000002e06037981 */ /* 0x000ea4000c1e1900 */
[----:B--2---:R-:W-:-:S05]  /*2b860*/  IMAD R9, R0, R3, RZ ;  /* 0x0000000300097224 */ /* 0x004fca00078e02ff */
[----:B------:R-:W-:-:S04]  /*2b870*/  IABS R5, R9 ;  /* 0x0000000900057213 */ /* 0x000fc80000000000 */
[----:B------:R-:W1:Y:S08]  /*2b880*/  I2F.RP R6, R5 ;  /* 0x0000000500067306 */ /* 0x000e700000209400 */
[----:B-1----:R-:W1:Y:S02]  /*2b890*/  MUFU.RCP R6, R6 ;  /* 0x0000000600067308 */ /* 0x002e640000001000 */
[----:B-1----:R-:W-:-:S06]  /*2b8a0*/  VIADD R6, R6, 0xffffffe ;  /* 0x0ffffffe06067836 */ /* 0x002fcc0000000000 */
[----:B------:R-:W1:Y:S02]  /*2b8b0*/  F2I.FTZ.U32.TRUNC.NTZ R7, R6 ;  /* 0x0000000600077305 */ /* 0x000e64000021f000 */
[----:B-1----:R-:W-:-:S04]  /*2b8c0*/  IMAD.MOV R6, RZ, RZ, -R7 ;  /* 0x000000ffff067224 */ /* 0x002fc800078e0a07 */
[----:B0-----:R-:W-:Y:S02]  /*2b8d0*/  IMAD R8, R6, R5, RZ ;  /* 0x0000000506087224 */ /* 0x001fe400078e02ff */
        /* <DEDUP_REMOVED lines=14> */
[----:B------:R-:W-:-:S04]  /*2b9c0*/  @P0 VIADD R6, R6, 0x1 ;  /* 0x0000000106060836 */ /* 0x000fc80000000000 */
[----:B------:R-:W-:-:S04]  /*2b9d0*/  IMAD.MOV.U32 R5, RZ, RZ, R6 ;  /* 0x000000ffff057224 */ /* 0x000fc800078e0006 */
[----:B------:R-:W-:Y:S01]  /*2b9e0*/  @!P2 IMAD.MOV R5, RZ, RZ, -R5 ;  /* 0x000000ffff05a224 */ /* 0x000fe200078e0a05 */
[----:B------:R-:W-:-:S05]  /*2b9f0*/  @!P1 LOP3.LUT R5, RZ, R9, RZ, 0x33, !PT ;  /* 0x00000009ff059212 */ /* 0x000fca00078e33ff */
[----:B------:R-:W-:Y:S02]  /*2ba00*/  IMAD R8, R3, R5, RZ ;  /* 0x0000000503087224 */ /* 0x000fe400078e02ff */
[----:B------:R-:W-:-:S03]  /*2ba10*/  IMAD.MOV R5, RZ, RZ, -R5 ;  /* 0x000000ffff057224 */ /* 0x000fc600078e0a05 */
[----:B------:R-:W-:Y:S01]  /*2ba20*/  IADD3 R6, -R8, RZ, RZ ;  /* 0x000000ff08067210 */ /* 0x000fe20007ffe1ff */
        /* <DEDUP_REMOVED lines=32> */
.L_x_1792:
[----:B------:R-:W-:-:S05]  /*2bc30*/  LOP3.LUT R4, RZ, R4, RZ, 0x33, !PT ;  /* 0x00000004ff047212 */ /* 0x000fca00078e33ff */
[----:B------:R-:W-:-:S05]  /*2bc40*/  IMAD.IADD R0, R0, 0x1, R4 ;  /* 0x0000000100007824 */ /* 0x000fca00078e0204 */
[----:B------:R2:W-:Y:S01]  /*2bc50*/  STL [R1+0x4], R0 ;  /* 0x0000040001007387 */ /* 0x0005e20000100800 */
[----:B------:R-:W-:Y:S05]  /*2bc60*/  BRA `(.L_x_1793) ;  /* 0x0000000000287947 */ /* 0x000fea0003800000 */
.L_x_1785:
[----:B------:R-:W-:Y:S01]  /*2bc70*/  UMOV UR4, URZ ;  /* 0x0000003f00047c82 */ /* 0x000fe20008000000 */
[----:B------:R-:W-:Y:S01]  /*2bc80*/  ULDC UR6, c[0x0][0xc3c] ;  /* 0x00030f0000067ab9 */ /* 0x000fe20000000800 */
[----:B------:R-:W-:Y:S01]  /*2bc90*/  UMOV UR5, URZ ;  /* 0x0000003f00057c82 */ /* 0x000fe20008000000 */
[----:B-1----:R-:W-:Y:S01]  /*2bca0*/  IMAD.U32 R3, RZ, RZ, UR4 ;  /* 0x00000004ff037e24 */ /* 0x002fe2000f8e00ff */
[----:B------:R1:W-:Y:S01]  /*2bcb0*/  STL [R1], R5 ;  /* 0x0000000501007387 */ /* 0x0003e20000100800 */
[----:B------:R-:W-:Y:S02]  /*2bcc0*/  IMAD.U32 R0, RZ, RZ, UR6 ;  /* 0x00000006ff007e24 */ /* 0x000fe4000f8e00ff */
[----:B------:R-:W-:Y:S01]  /*2bcd0*/  IMAD.U32 R2, RZ, RZ, UR5 ;  /* 0x00000005ff027e24 */ /* 0x000fe2000f8e00ff */
[----:B------:R1:W-:Y:S04]  /*2bce0*/  STL [R1+0x4], R3 ;  /* 0x0000040301007387 */ /* 0x0003e80000100800 */
[----:B------:R1:W-:Y:S04]  /*2bcf0*/  STL [R1+0xc], R0 ;  /* 0x00000c0001007387 */ /* 0x0003e80000100800 */
[----:B------:R1:W-:Y:S02]  /*2bd00*/  STL [R1+0x8], R2 ;  /* 0x0000080201007387 */ /* 0x0003e40000100800 */
.L_x_1793:
[----:B01----:R-:W3:Y:S04]  /*2bd10*/  LDL R2, [R1+0xc] ;  /* 0x00000c0001027983 */ /* 0x003ee80000100800 */
[----:B------:R-:W4:Y:S04]  /*2bd20*/  LDL R3, [R1+0x8] ;  /* 0x0000080001037983 */ /* 0x000f280000100800 */
[----:B------:R-:W5:Y:S04]  /*2bd30*/  LDL R4, [R1] ;  /* 0x0000000001047983 */ /* 0x000f680000100800 */
[----:B------:R-:W5:Y:S01]  /*2bd40*/  LDL R5, [R1+0x4] ;  /* 0x0000040001057983 */ /* 0x000f620000100800 */
[----:B--2---:R-:W0:Y:S01]  /*2bd50*/  S2R R0, SR_TID.X ;  /* 0x0000000000007919 */ /* 0x004e220000002100 */
[----:B------:R-:W-:Y:S05]  /*2bd60*/  WARPSYNC.ALL ;  /* 0x0000000000007948 */ /* 0x000fea0003800000 */
[----:B0-----:R-:W-:Y:S01]  /*2bd70*/  LOP3.LUT R0, R0, 0x1f, RZ, 0xc0, !PT ;  /* 0x0000001f00007812 */ /* 0x001fe200078ec0ff */
[----:B------:R-:W-:Y:S03]  /*2bd80*/  BAR.SYNC.DEFER_BLOCKING 0x4, 0x180 ;  /* 0x0106000000007b1d */ /* 0x000fe60000010000 */
[----:B------:R-:W-:-:S13]  /*2bd90*/  ISETP.NE.AND P0, PT, R0, RZ, PT ;  /* 0x000000ff0000720c */ /* 0x000fda0003f05270 */
[----:B------:R-:W0:Y:S01]  /*2bda0*/  @!P0 S2R R0, SR_CgaCtaId ;  /* 0x0000000000008919 */ /* 0x000e220000008800 */
[----:B---3--:R-:W-:Y:S01]  /*2bdb0*/  IMAD.MOV.U32 R7, RZ, RZ, R2 ;  /* 0x000000ffff077224 */ /* 0x008fe200078e0002 */
[----:B------:R-:W-:Y:S01]  /*2bdc0*/  @!P0 MOV R2, 0x400 ;  /* 0x0000040000028802 */ /* 0x000fe20000000f00 */
[----:B----4-:R-:W-:-:S03]  /*2bdd0*/  IMAD.MOV.U32 R6, RZ, RZ, R3 ;  /* 0x000000ffff067224 */ /* 0x010fc600078e0003 */
[----:B0-----:R-:W-:-:S05]  /*2bde0*/  @!P0 LEA R18, R0, R2, 0x18 ;  /* 0x0000000200128211 */ /* 0x001fca00078ec0ff */
[----:B-----5:R2:W-:Y:S01]  /*2bdf0*/  @!P0 STS.128 [R18+0x284d0], R4 ;  /* 0x0284d00412008388 */ /* 0x0205e20000000c00 */
[----:B------:R-:W-:Y:S06]  /*2be00*/  BAR.ARV 0x5, 0x180 ;  /* 0x0146000000007b1d */ /* 0x000fec0000002000 */
.L_x_1782:
[----:B------:R-:W3:Y:S01]  /*2be10*/  LDL R0, [R1+0xc] ;  /* 0x00000c0001007983 */ /* 0x000ee20000100800 */
[----:B------:R-:W-:Y:S02]  /*2be20*/  ULDC UR4, c[0x0][0xc3c] ;  /* 0x00030f0000047ab9 */ /* 0x000fe40000000800 */
[----:B---3--:R-:W-:-:S13]  /*2be30*/  ISETP.GE.AND P0, PT, R0, UR4, PT ;  /* 0x0000000400007c0c */ /* 0x008fda000bf06270 */
[----:B------:R-:W-:Y:S05]  /*2be40*/  @!P0 BRA `(.L_x_1794) ;  /* 0xffffff9000b08947 */ /* 0x000fea000383ffff */
[----:B------:R-:W-:Y:S05]  /*2be50*/  BSYNC B7 ;  /* 0x0000000000077941 */ /* 0x000fea0003800000 */
.L_x_1664:
        /* <DEDUP_REMOVED lines=12> */
.L_x_2096:
[----:B------:R-:W-:Y:S05]  /*2bf20*/  BSYNC B0 ;  /* 0x0000000000007941 */ /* 0x000fea0003800000 */
.L_x_1795:
[----:B------:R-:W-:-:S03]  /*2bf30*/  UMOV UR4, 0xffffffff ;  /* 0xffffffff00047882 */ /* 0x000fc60000000000 */
[----:B------:R-:W-:Y:S05]  /*2bf40*/  BRA.DIV UR4, `(.L_x_1797) ;  /* 0x0000007e040c7947 */ /* 0x000fea000b800000 */
[----:B------:R-:W1:Y:S02]  /*2bf50*/  S2R R2, SR_TID.X ;  /* 0x0000000000027919 */ /* 0x000e640000002100 */
[----:B-1----:R-:W-:-:S04]  /*2bf60*/  SHF.R.U32.HI R2, RZ, 0x5, R2 ;  /* 0x00000005ff027819 */ /* 0x002fc80000011602 */
[----:B------:R-:W-:-:S05]  /*2bf70*/  LOP3.LUT R2, R2, 0x3, RZ, 0xc0, !PT ;  /* 0x0000000302027812 */ /* 0x000fca00078ec0ff */
[----:B------:R1:W2:Y:S02]  /*2bf80*/  SHFL.IDX PT, R14, R2, RZ, 0x1f ;  /* 0x00001fff020e7589 */ /* 0x0002a400000e0000 */
.L_x_2099:
[----:B--2---:R-:W-:-:S13]  /*2bf90*/  ISETP.NE.AND P0, PT, R14, RZ, PT ;  /* 0x000000ff0e00720c */ /* 0x004fda0003f05270 */
[----:B------:R-:W-:Y:S05]  /*2bfa0*/  @P0 BRA `(.L_x_1412) ;  /* 0x0000000000b00947 */ /* 0x000fea0003800000 */
[----:B------:R-:W-:-:S03]  /*2bfb0*/  UMOV UR4, 0xffffffff ;  /* 0xffffffff00047882 */ /* 0x000fc60000000000 */
[----:B------:R-:W-:Y:S05]  /*2bfc0*/  BRA.DIV UR4, `(.L_x_1798) ;  /* 0x0000007e04207947 */ /* 0x000fea000b800000 */
[----:B------:R-:W-:-:S13]  /*2bfd0*/  ELECT P6, URZ, PT ;  /* 0x00000000003f782f */ /* 0x000fda00038c0000 */
.L_x_2102:
[----:B------:R-:W-:Y:S05]  /*2bfe0*/  @!P6 BRA `(.L_x_1412) ;  /* 0x0000000000a0e947 */ /* 0x000fea0003800000 */
[----:B------:R-:W-:-:S06]  /*2bff0*/  ULOP3.LUT UR4, UR40, 0x2, URZ, 0xfc, !UPT ;  /* 0x0000000228047892 */ /* 0x000fcc000f8efc3f */
[----:B-1----:R-:W-:-:S05]  /*2c000*/  IMAD.U32 R2, RZ, RZ, UR4 ;  /* 0x00000004ff027e24 */ /* 0x002fca000f8e00ff */
[----:B------:R-:W-:-:S13]  /*2c010*/  ISETP.NE.AND P0, PT, R2, 0x3, PT ;  /* 0x000000030200780c */ /* 0x000fda0003f05270 */
[----:B------:R-:W-:Y:S05]  /*2c020*/  @!P0 BRA `(.L_x_1799) ;  /* 0x0000000000048947 */ /* 0x000fea0003800000 */
[----:B------:R-:W-:Y:S01]  /*2c030*/  BPT.TRAP 0x1 ;  /* 0x000000040000795c */ /* 0x000fe20000300000 */
.L_x_1799:
        /* <DEDUP_REMOVED lines=14> */
.L_x_2103:
[----:B------:R-:W1:Y:S02]  /*2c120*/  SYNCS.PHASECHK.TRANS64.TRYWAIT P1, [R7+URZ], R2 ;  /* 0x00000002070075a7 */ /* 0x000e64000802017f */
[----:B-1----:R-:W-:Y:S05]  /*2c130*/  @!P1 BRA `(.L_x_1801) ;  /* 0x0000007800f89947 */ /* 0x002fea0003800000 */
.L_x_2104:
[----:B------:R-:W-:Y:S05]  /*2c140*/  @!P0 BRA `(.L_x_1802) ;  /* 0x0000000000048947 */ /* 0x000fea0003800000 */
[----:B------:R-:W-:Y:S01]  /*2c150*/  BPT.TRAP 0x1 ;  /* 0x000000040000795c */ /* 0x000fe20000300000 */
.L_x_1802:
[----:B------:R-:W2:Y:S02]  /*2c160*/  LDL.LU R4, [R1+0x14] ;  /* 0x0000140001047983 */ /* 0x000ea40000300800 */
[----:B--2---:R-:W-:-:S04]  /*2c170*/  IMAD R4, R4, 0x8, R0 ;  /* 0x0000000804047824 */ /* 0x004fc800078e0200 */
[----:B------:R-:W2:Y:S02]  /*2c180*/  SYNCS.PHASECHK.TRANS64.TRYWAIT P1, [R4+URZ+0x28460], R5 ;  /* 0x02846005040075a7 */ /* 0x000ea4000802017f */
[----:B--2---:R-:W-:Y:S05]  /*2c190*/  @!P1 BRA `(.L_x_1803) ;  /* 0x0000007800f49947 */ /* 0x004fea0003800000 */
.L_x_2105:
[----:B------:R-:W-:Y:S05]  /*2c1a0*/  @!P0 BRA `(.L_x_1804) ;  /* 0x0000000000048947 */ /* 0x000fea0003800000 */
[----:B------:R-:W-:Y:S01]  /*2c1b0*/  BPT.TRAP 0x1 ;  /* 0x000000040000795c */ /* 0x000fe20000300000 */
.L_x_1804:
[----:B------:R-:W-:-:S04]  /*2c1c0*/  IMAD R3, R3, 0x8, R0 ;  /* 0x0000000803037824 */ /* 0x000fc800078e0200 */
[----:B------:R-:W3:Y:S02]  /*2c1d0*/  SYNCS.PHASECHK.TRANS64.TRYWAIT P1, [R3+URZ+0x28460], R2 ;  /* 0x02846002030075a7 */ /* 0x000ee4000802017f */
[----:B---3--:R-:W-:Y:S05]  /*2c1e0*/  @!P1 BRA `(.L_x_1805) ;  /* 0x0000007800f49947 */ /* 0x008fea0003800000 */
.L_x_2106:
[----:B------:R-:W-:Y:S05]  /*2c1f0*/  @!P0 BRA `(.L_x_1806) ;  /* 0x0000000000048947 */ /* 0x000fea0003800000 */
[----:B------:R-:W-:Y:S01]  /*2c200*/  BPT.TRAP 0x1 ;  /* 0x000000040000795c */ /* 0x000fe20000300000 */
.L_x_1806:
[----:B------:R-:W4:Y:S02]  /*2c210*/  SYNCS.PHASECHK.TRANS64.TRYWAIT P0, [R4+URZ+0x28480], R5 ;  /* 0x02848005040075a7 */ /* 0x000f24000800017f */
[----:B----4-:R-:W-:Y:S05]  /*2c220*/  @!P0 BRA `(.L_x_1807) ;  /* 0x0000007800f88947 */ /* 0x010fea0003800000 */
.L_x_1808:
[----:B------:R0:W0:Y:S02]  /*2c230*/  SYNCS.PHASECHK.TRANS64.TRYWAIT P0, [R3+URZ+0x28480], R2 ;  /* 0x02848002030075a7 */ /* 0x000024000800017f */
[----:B0-----:R-:W-:Y:S05]  /*2c240*/  @!P0 NANOSLEEP.SYNCS 0x989680 ;  /* 0x009896800000895d */ /* 0x001fea0003900000 */
[----:B------:R-:W0:Y:S02]  /*2c250*/  @!P0 SYNCS.PHASECHK.TRANS64 P0, [R3+URZ+0x28480], R2 ;  /* 0x02848002030085a7 */ /* 0x000e24000800007f */
[----:B0-----:R-:W-:Y:S05]  /*2c260*/  @!P0 BRA `(.L_x_1808) ;  /* 0xfffffffc00f08947 */ /* 0x001fea000383ffff */
.L_x_1412:
[----:B------:R-:W-:Y:S05]  /*2c270*/  BSYNC B8 ;  /* 0x0000000000087941 */ /* 0x000fea0003800000 */
.L_x_1409:
[----:B------:R-:W-:Y:S05]  /*2c280*/  EXIT ;  /* 0x000000000000794d */ /* 0x000fea0003800000 */
.L_x_1440:
[----:B-1----:R1:W2:Y:S02]  /*2c290*/  SYNCS.PHASECHK.TRANS64.TRYWAIT P6, [R91+URZ+0x28490], R92 ;  /* 0x0284905c5b0075a7 */ /* 0x0022a400080c017f */
[----:B--2---:R-:W-:Y:S05]  /*2c2a0*/  @!P6 NANOSLEEP.SYNCS 0x989680 ;  /* 0x009896800000e95d */ /* 0x004fea0003900000 */
[----:B------:R-:W2:Y:S02]  /*2c2b0*/  @!P6 SYNCS.PHASECHK.TRANS64 P6, [R91+URZ+0x28490], R92 ;  /* 0x0284905c5b00e5a7 */ /* 0x000ea400080c007f */
[----:B--2---:R-:W-:Y:S05]  /*2c2c0*/  @!P6 BRA `(.L_x_1440) ;  /* 0xfffffffc00f0e947 */ /* 0x004fea000383ffff */
[----:B------:R-:W-:Y:S05]  /*2c2d0*/  BRA `(.L_x_1809) ;  /* 0xfffffd7000107947 */ /* 0x000fea000383ffff */
.L_x_1458:
[----:B0-----:R0:W1:Y:S02]  /*2c2e0*/  SYNCS.PHASECHK.TRANS64.TRYWAIT P5, [R91+URZ+0x28490], R92 ;  /* 0x0284905c5b0075a7 */ /* 0x00106400080a017f */
[----:B-1----:R-:W-:Y:S05]  /*2c2f0*/  @!P5 NANOSLEEP.SYNCS 0x989680 ;  /* 0x009896800000d95d */ /* 0x002fea0003900000 */
[----:B------:R-:W1:Y:S02]  /*2c300*/  @!P5 SYNCS.PHASECHK.TRANS64 P5, [R91+URZ+0x28490], R92 ;  /* 0x0284905c5b00d5a7 */ /* 0x000e6400080a007f */
[----:B-1----:R-:W-:Y:S05]  /*2c310*/  @!P5 BRA `(.L_x_1458) ;  /* 0xfffffffc00f0d947 */ /* 0x002fea000383ffff */
[----:B------:R-:W-:Y:S05]  /*2c320*/  BRA `(.L_x_1810) ;  /* 0xfffffd9000187947 */ /* 0x000fea000383ffff */
.L_x_1467:
[----:B0-----:R0:W1:Y:S02]  /*2c330*/  SYNCS.PHASECHK.TRANS64.TRYWAIT P4, [R91+URZ+0x28490], R92 ;  /* 0x0284905c5b0075a7 */ /* 0x001064000808017f */
[----:B-1----:R-:W-:Y:S05]  /*2c340*/  @!P4 NANOSLEEP.SYNCS 0x989680 ;  /* 0x009896800000c95d */ /* 0x002fea0003900000 */
[----:B------:R-:W1:Y:S02]  /*2c350*/  @!P4 SYNCS.PHASECHK.TRANS64 P4, [R91+URZ+0x28490], R92 ;  /* 0x0284905c5b00c5a7 */ /* 0x000e64000808007f */
[----:B-1----:R-:W-:Y:S05]  /*2c360*/  @!P4 BRA `(.L_x_1467) ;  /* 0xfffffffc00f0c947 */ /* 0x002fea000383ffff */
[----:B------:R-:W-:Y:S05]  /*2c370*/  BRA `(.L_x_1811) ;  /* 0xfffffdb000407947 */ /* 0x000fea000383ffff */
.L_x_1473:
[----:B-1----:R1:W2:Y:S02]  /*2c380*/  SYNCS.PHASECHK.TRANS64.TRYWAIT P3, [R91+URZ+0x284b0], R92 ;  /* 0x0284b05c5b0075a7 */ /* 0x0022a4000806017f */
[----:B--2---:R-:W-:Y:S05]  /*2c390*/  @!P3 NANOSLEEP.SYNCS 0x989680 ;  /* 0x009896800000b95d */ /* 0x004fea0003900000 */
[----:B------:R-:W2:Y:S02]  /*2c3a0*/  @!P3 SYNCS.PHASECHK.TRANS64 P3, [R91+URZ+0x284b0], R92 ;  /* 0x0284b05c5b00b5a7 */ /* 0x000ea4000806007f */
[----:B--2---:R-:W-:Y:S05]  /*2c3b0*/  @!P3 BRA `(.L_x_1473) ;  /* 0xfffffffc00f0b947 */ /* 0x004fea000383ffff */
[----:B------:R-:W-:Y:S05]  /*2c3c0*/  BRA `(.L_x_1812) ;  /* 0xfffffdb000cc7947 */ /* 0x000fea000383ffff */
.L_x_1491:
[----:B------:R-:W-:Y:S01]  /*2c3d0*/  BSSY B0, `(.L_x_1813) ;  /* 0x0000007000007945 */ /* 0x000fe20003800000 */
[----:B------:R-:W-:Y:S01]  /*2c3e0*/  IMAD.MOV.U32 R12, RZ, RZ, RZ ;  /* 0x000000ffff0c7224 */ /* 0x000fe200078e00ff */
[----:B------:R-:W-:Y:S01]  /*2c3f0*/  MOV R15, 0xffffffff ;  /* 0xffffffff000f7802 */ /* 0x000fe20000000f00 */
[----:B------:R-:W-:-:S07]  /*2c400*/  IMAD.MOV.U32 R11, RZ, RZ, 0x1f ;  /* 0x0000001fff0b7424 */ /* 0x000fce00078e00ff */
[----:B-----5:R-:W-:Y:S05]  /*2c410*/  WARPSYNC.COLLECTIVE R15, `(.L_x_1814) ;  /* 0x000000000f087348 */ /* 0x020fea0003c00000 */
[----:B------:R0:W1:Y:S02]  /*2c420*/  SHFL.IDX P6, R14, R13, R12, R11 ;  /* 0x0000000c0d0e7389 */ /* 0x00006400000c000b */
[----:B01---5:R-:W-:Y:S01]  /*2c430*/  ENDCOLLECTIVE ;  /* 0x000000000000791b */ /* 0x023fe20003800000 */
.L_x_1814:
[----:B------:R-:W-:Y:S05]  /*2c440*/  BSYNC B0 ;  /* 0x0000000000007941 */ /* 0x000fea0003800000 */
.L_x_1813:
[----:B------:R-:W-:Y:S01]  /*2c450*/  IMAD.MOV.U32 R201, RZ, RZ, R14 ;  /* 0x000000ffffc97224 */ /* 0x000fe200078e000e */
[----:B------:R-:W-:Y:S06]  /*2c460*/  BRA `(.L_x_1815) ;  /* 0xfffffdc000747947 */ /* 0x000fec000383ffff */
.L_x_1501:
[----:B------:R-:W-:Y:S01]  /*2c470*/  BSSY B1, `(.L_x_1816) ;  /* 0x0000008000017945 */ /* 0x000fe20003800000 */
[----:B------:R-:W-:Y:S02]  /*2c480*/  IMAD.MOV.U32 R13, RZ, RZ, R50 ;  /* 0x000000ffff0d7224 */ /* 0x000fe400078e0032 */
[----:B------:R-:W-:Y:S02]  /*2c490*/  IMAD.MOV.U32 R12, RZ, RZ, RZ ;  /* 0x000000ffff0c7224 */ /* 0x000fe400078e00ff */
[----:B------:R-:W-:Y:S02]  /*2c4a0*/  IMAD.MOV.U32 R11, RZ, RZ, 0x181f ;  /* 0x0000181fff0b7424 */ /* 0x000fe400078e00ff */
[----:B------:R-:W-:-:S07]  /*2c4b0*/  IMAD.MOV.U32 R15, RZ, RZ, -0x1 ;  /* 0xffffffffff0f7424 */ /* 0x000fce00078e00ff */
[----:B------:R-:W-:Y:S05]  /*2c4c0*/  WARPSYNC.COLLECTIVE R15, `(.L_x_1817) ;  /* 0x000000000f087348 */ /* 0x000fea0003c00000 */
[----:B------:R0:W1:Y:S02]  /*2c4d0*/  SHFL.IDX P6, R14, R13, R12, R11 ;  /* 0x0000000c0d0e7389 */ /* 0x00006400000c000b */
[----:B01----:R-:W-:Y:S01]  /*2c4e0*/  ENDCOLLECTIVE ;  /* 0x000000000000791b */ /* 0x003fe20003800000 */
.L_x_1817:
[----:B------:R-:W-:Y:S05]  /*2c4f0*/  BSYNC B1 ;  /* 0x0000000000017941 */ /* 0x000fea0003800000 */
.L_x_1816:
[----:B------:R-:W-:Y:S02]  /*2c500*/  IMAD.MOV.U32 R13, RZ, RZ, R48 ;  /* 0x000000ffff0d7224 */ /* 0x000fe400078e0030 */
[----:B------:R-:W-:Y:S02]  /*2c510*/  IMAD.MOV.U32 R12, RZ, RZ, RZ ;  /* 0x000000ffff0c7224 */ /* 0x000fe400078e00ff */
[----:B------:R-:W-:Y:S02]  /*2c520*/  IMAD.MOV.U32 R11, RZ, RZ, 0x181f ;  /* 0x0000181fff0b7424 */ /* 0x000fe400078e00ff */
[----:B------:R-:W-:Y:S02]  /*2c530*/  IMAD.MOV.U32 R15, RZ, RZ, -0x1 ;  /* 0xffffffffff0f7424 */ /* 0x000fe400078e00ff */
[----:B------:R-:W-:-:S07]  /*2c540*/  IMAD.MOV.U32 R3, RZ, RZ, R14 ;  /* 0x000000ffff037224 */ /* 0x000fce00078e000e */
[----:B------:R-:W-:Y:S05]  /*2c550*/  WARPSYNC.COLLECTIVE R15, `(.L_x_1818) ;  /* 0x000000000f087348 */ /* 0x000fea0003c00000 */
[----:B------:R0:W1:Y:S02]  /*2c560*/  SHFL.IDX P6, R14, R13, R12, R11 ;  /* 0x0000000c0d0e7389 */ /* 0x00006400000c000b */
[----:B01----:R-:W-:Y:S01]  /*2c570*/  ENDCOLLECTIVE ;  /* 0x000000000000791b */ /* 0x003fe20003800000 */
.L_x_1818:
[----:B------:R-:W-:Y:S02]  /*2c580*/  IMAD.MOV.U32 R13, RZ, RZ, R37 ;  /* 0x000000ffff0d7224 */ /* 0x000fe400078e0025 */
[----:B------:R-:W-:-:S07]  /*2c590*/  IMAD.MOV.U32 R5, RZ, RZ, R14 ;  /* 0x000000ffff057224 */ /* 0x000fce00078e000e */
[----:B------:R-:W-:Y:S05]  /*2c5a0*/  WARPSYNC.COLLECTIVE R15, `(.L_x_1819) ;  /* 0x000000000f087348 */ /* 0x000fea0003c00000 */
[----:B------:R0:W1:Y:S02]  /*2c5b0*/  SHFL.IDX P6, R14, R13, R12, R11 ;  /* 0x0000000c0d0e7389 */ /* 0x00006400000c000b */
[----:B01----:R-:W-:Y:S01]  /*2c5c0*/  ENDCOLLECTIVE ;  /* 0x000000000000791b */ /* 0x003fe20003800000 */
.L_x_1819:
[----:B------:R-:W-:Y:S02]  /*2c5d0*/  IMAD.MOV.U32 R13, RZ, RZ, R49 ;  /* 0x000000ffff0d7224 */ /* 0x000fe400078e0031 */
[----:B------:R-:W-:-:S07]  /*2c5e0*/  IMAD.MOV.U32 R9, RZ, RZ, R14 ;  /* 0x000000ffff097224 */ /* 0x000fce00078e000e */
[----:B------:R-:W-:Y:S05]  /*2c5f0*/  WARPSYNC.COLLECTIVE R15, `(.L_x_1820) ;  /* 0x000000000f087348 */ /* 0x000fea0003c00000 */
[----:B------:R0:W1:Y:S02]  /*2c600*/  SHFL.IDX P6, R14, R13, R12, R11 ;  /* 0x0000000c0d0e7389 */ /* 0x00006400000c000b */
[----:B01----:R-:W-:Y:S01]  /*2c610*/  ENDCOLLECTIVE ;  /* 0x000000000000791b */ /* 0x003fe20003800000 */
.L_x_1820:
[----:B------:R-:W-:Y:S05]  /*2c620*/  BRA `(.L_x_1821) ;  /* 0xfffffdc800587947 */ /* 0x000fea000383ffff */
.L_x_1504:
[----:B------:R-:W-:Y:S01]  /*2c630*/  BSSY B1, `(.L_x_1822) ;  /* 0x0000008000017945 */ /* 0x000fe20003800000 */
[----:B------:R-:W-:Y:S02]  /*2c640*/  IMAD.MOV.U32 R13, RZ, RZ, R50 ;  /* 0x000000ffff0d7224 */ /* 0x000fe400078e0032 */
[----:B------:R-:W-:Y:S02]  /*2c650*/  IMAD.MOV.U32 R12, RZ, RZ, 0x1 ;  /* 0x00000001ff0c7424 */ /* 0x000fe400078e00ff */
[----:B-1----:R-:W-:Y:S02]  /*2c660*/  IMAD.MOV.U32 R11, RZ, RZ, 0x181f ;  /* 0x0000181fff0b7424 */ /* 0x002fe400078e00ff */
[----:B------:R-:W-:-:S07]  /*2c670*/  IMAD.MOV.U32 R15, RZ, RZ, -0x1 ;  /* 0xffffffffff0f7424 */ /* 0x000fce00078e00ff */
[----:B0-2345:R-:W-:Y:S05]  /*2c680*/  WARPSYNC.COLLECTIVE R15, `(.L_x_1823) ;  /* 0x000000000f087348 */ /* 0x03dfea0003c00000 */
[----:B----4-:R1:W4:Y:S02]  /*2c690*/  SHFL.IDX P6, R14, R13, R12, R11 ;  /* 0x0000000c0d0e7389 */ /* 0x01032400000c000b */
[----:B012345:R-:W-:Y:S01]  /*2c6a0*/  ENDCOLLECTIVE ;  /* 0x000000000000791b */ /* 0x03ffe20003800000 */
.L_x_1823:
[----:B------:R-:W-:Y:S05]  /*2c6b0*/  BSYNC B1 ;  /* 0x0000000000017941 */ /* 0x000fea0003800000 */
.L_x_1822:
[----:B------:R-:W-:Y:S02]  /*2c6c0*/  IMAD.MOV.U32 R13, RZ, RZ, R48 ;  /* 0x000000ffff0d7224 */ /* 0x000fe400078e0030 */
[----:B------:R-:W-:Y:S02]  /*2c6d0*/  IMAD.MOV.U32 R12, RZ, RZ, 0x1 ;  /* 0x00000001ff0c7424 */ /* 0x000fe400078e00ff */
[----:B------:R-:W-:Y:S02]  /*2c6e0*/  IMAD.MOV.U32 R11, RZ, RZ, 0x181f ;  /* 0x0000181fff0b7424 */ /* 0x000fe400078e00ff */
[----:B------:R-:W-:Y:S02]  /*2c6f0*/  IMAD.MOV.U32 R15, RZ, RZ, -0x1 ;  /* 0xffffffffff0f7424 */ /* 0x000fe400078e00ff */
[----:B------:R-:W-:-:S07]  /*2c700*/  IMAD.MOV.U32 R3, RZ, RZ, R14 ;  /* 0x000000ffff037224 */ /* 0x000fce00078e000e */
[----:B------:R-:W-:Y:S05]  /*2c710*/  WARPSYNC.COLLECTIVE R15, `(.L_x_1824) ;  /* 0x000000000f087348 */ /* 0x000fea0003c00000 */
[----:B------:R0:W1:Y:S02]  /*2c720*/  SHFL.IDX P6, R14, R13, R12, R11 ;  /* 0x0000000c0d0e7389 */ /* 0x00006400000c000b */
[----:B01----:R-:W-:Y:S01]  /*2c730*/  ENDCOLLECTIVE ;  /* 0x000000000000791b */ /* 0x003fe20003800000 */
.L_x_1824:
[----:B------:R-:W-:Y:S02]  /*2c740*/  IMAD.MOV.U32 R13, RZ, RZ, R37 ;  /* 0x000000ffff0d7224 */ /* 0x000fe400078e0025 */
[----:B------:R-:W-:-:S07]  /*2c750*/  IMAD.MOV.U32 R5, RZ, RZ, R14 ;  /* 0x000000ffff057224 */ /* 0x000fce00078e000e */
[----:B------:R-:W-:Y:S05]  /*2c760*/  WARPSYNC.COLLECTIVE R15, `(.L_x_1825) ;  /* 0x000000000f087348 */ /* 0x000fea0003c00000 */
[----:B------:R0:W1:Y:S02]  /*2c770*/  SHFL.IDX P6, R14, R13, R12, R11 ;  /* 0x0000000c0d0e7389 */ /* 0x00006400000c000b */
[----:B01----:R-:W-:Y:S01]  /*2c780*/  ENDCOLLECTIVE ;  /* 0x000000000000791b */ /* 0x003fe20003800000 */
.L_x_1825:
[----:B------:R-:W-:Y:S02]  /*2c790*/  IMAD.MOV.U32 R13, RZ, RZ, R49 ;  /* 0x000000ffff0d7224 */ /* 0x000fe400078e0031 */
[----:B------:R-:W-:-:S07]  /*2c7a0*/  IMAD.MOV.U32 R9, RZ, RZ, R14 ;  /* 0x000000ffff097224 */ /* 0x000fce00078e000e */
[----:B------:R-:W-:Y:S05]  /*2c7b0*/  WARPSYNC.COLLECTIVE R15, `(.L_x_1826) ;  /* 0x000000000f087348 */ /* 0x000fea0003c00000 */
[----:B------:R0:W1:Y:S02]  /*2c7c0*/  SHFL.IDX P6, R14, R13, R12, R11 ;  /* 0x0000000c0d0e7389 */ /* 0x00006400000c000b */
[----:B01----:R-:W-:Y:S01]  /*2c7d0*/  ENDCOLLECTIVE ;  /* 0x000000000000791b */ /* 0x003fe20003800000 */
.L_x_1826:
[----:B------:R-:W-:Y:S05]  /*2c7e0*/  BRA `(.L_x_1827) ;  /* 0xfffffdc800747947 */ /* 0x000fea000383ffff */
.L_x_1507:
[----:B------:R-:W-:Y:S01]  /*2c7f0*/  BSSY B1, `(.L_x_1828) ;  /* 0x0000008000017945 */ /* 0x000fe20003800000 */
[----:B------:R-:W-:Y:S01]  /*2c800*/  IMAD.MOV.U32 R13, RZ, RZ, R50 ;  /* 0x000000ffff0d7224 */ /* 0x000fe200078e0032 */
[----:B------:R-:W-:Y:S01]  /*2c810*/  MOV R11, 0x181f ;  /* 0x0000181f000b7802 */ /* 0x000fe20000000f00 */
[----:B------:R-:W-:Y:S02]  /*2c820*/  IMAD.MOV.U32 R12, RZ, RZ, 0x2 ;  /* 0x00000002ff0c7424 */ /* 0x000fe400078e00ff */
[----:B------:R-:W-:-:S07]  /*2c830*/  IMAD.MOV.U32 R15, RZ, RZ, -0x1 ;  /* 0xffffffffff0f7424 */ /* 0x000fce00078e00ff */
[----:B012345:R-:W-:Y:S05]  /*2c840*/  WARPSYNC.COLLECTIVE R15, `(.L_x_1829) ;  /* 0x000000000f087348 */ /* 0x03ffea0003c00000 */
[----:B----4-:R4:W0:Y:S02]  /*2c850*/  SHFL.IDX P6, R14, R13, R12, R11 ;  /* 0x0000000c0d0e7389 */ /* 0x01082400000c000b */
[----:B012345:R-:W-:Y:S01]  /*2c860*/  ENDCOLLECTIVE ;  /* 0x000000000000791b */ /* 0x03ffe20003800000 */
.L_x_1829:
[----:B------:R-:W-:Y:S05]  /*2c870*/  BSYNC B1 ;  /* 0x0000000000017941 */ /* 0x000fea0003800000 */
.L_x_1828:
        /* <DEDUP_REMOVED lines=8> */
.L_x_1830:
[----:B------:R-:W-:Y:S02]  /*2c900*/  IMAD.MOV.U32 R13, RZ, RZ, R37 ;  /* 0x000000ffff0d7224 */ /* 0x000fe400078e0025 */
[----:B------:R-:W-:-:S07]  /*2c910*/  IMAD.MOV.U32 R5, RZ, RZ, R14 ;  /* 0x000000ffff057224 */ /* 0x000fce00078e000e */
[----:B------:R-:W-:Y:S05]  /*2c920*/  WARPSYNC.COLLECTIVE R15, `(.L_x_1831) ;  /* 0x000000000f087348 */ /* 0x000fea0003c00000 */
[----:B------:R0:W1:Y:S02]  /*2c930*/  SHFL.IDX P6, R14, R13, R12, R11 ;  /* 0x0000000c0d0e7389 */ /* 0x00006400000c000b */
[----:B01----:R-:W-:Y:S01]  /*2c940*/  ENDCOLLECTIVE ;  /* 0x000000000000791b */ /* 0x003fe20003800000 */
.L_x_1831:
[----:B------:R-:W-:Y:S02]  /*2c950*/  IMAD.MOV.U32 R13, RZ, RZ, R49 ;  /* 0x000000ffff0d7224 */ /* 0x000fe400078e0031 */
[----:B------:R-:W-:-:S07]  /*2c960*/  IMAD.MOV.U32 R9, RZ, RZ, R14 ;  /* 0x000000ffff097224 */ /* 0x000fce00078e000e */
[----:B------:R-:W-:Y:S05]  /*2c970*/  WARPSYNC.COLLECTIVE R15, `(.L_x_1832) ;  /* 0x000000000f087348 */ /* 0x000fea0003c00000 */
[----:B------:R0:W1:Y:S02]  /*2c980*/  SHFL.IDX P6, R14, R13, R12, R11 ;  /* 0x0000000c0d0e7389 */ /* 0x00006400000c000b */
[----:B01----:R-:W-:Y:S01]  /*2c990*/  ENDCOLLECTIVE ;  /* 0x000000000000791b */ /* 0x003fe20003800000 */
.L_x_1832:
[----:B------:R-:W-:Y:S05]  /*2c9a0*/  BRA `(.L_x_1833) ;  /* 0xfffffdc800887947 */ /* 0x000fea000383ffff */
.L_x_1510:
[----:B------:R-:W-:Y:S01]  /*2c9b0*/  BSSY B1, `(.L_x_1834) ;  /* 0x0000008000017945 */ /* 0x000fe20003800000 */
[----:B------:R-:W-:Y:S02]  /*2c9c0*/  IMAD.MOV.U32 R13, RZ, RZ, R50 ;  /* 0x000000ffff0d7224 */ /* 0x000fe400078e0032 */
[----:B------:R-:W-:Y:S02]  /*2c9d0*/  IMAD.MOV.U32 R12, RZ, RZ, 0x3 ;  /* 0x00000003ff0c7424 */ /* 0x000fe400078e00ff */
[----:B------:R-:W-:Y:S02]  /*2c9e0*/  IMAD.MOV.U32 R11, RZ, RZ, 0x181f ;  /* 0x0000181fff0b7424 */ /* 0x000fe400078e00ff */
[----:B------:R-:W-:-:S07]  /*2c9f0*/  IMAD.MOV.U32 R15, RZ, RZ, -0x1 ;  /* 0xffffffffff0f7424 */ /* 0x000fce00078e00ff */
[----:B012--5:R-:W-:Y:S05]  /*2ca00*/  WARPSYNC.COLLECTIVE R15, `(.L_x_1835) ;  /* 0x000000000f087348 */ /* 0x027fea0003c00000 */
[----:B------:R3:W4:Y:S02]  /*2ca10*/  SHFL.IDX P6, R14, R13, R12, R11 ;  /* 0x0000000c0d0e7389 */ /* 0x00072400000c000b */
[----:B012345:R-:W-:Y:S01]  /*2ca20*/  ENDCOLLECTIVE ;  /* 0x000000000000791b */ /* 0x03ffe20003800000 */
.L_x_1835:
[----:B------:R-:W-:Y:S05]  /*2ca30*/  BSYNC B1 ;  /* 0x0000000000017941 */ /* 0x000fea0003800000 */
.L_x_1834:
        /* <DEDUP_REMOVED lines=8> */
.L_x_1836:
[----:B------:R-:W-:Y:S02]  /*2cac0*/  IMAD.MOV.U32 R13, RZ, RZ, R37 ;  /* 0x000000ffff0d7224 */ /* 0x000fe400078e0025 */
[----:B------:R-:W-:-:S07]  /*2cad0*/  IMAD.MOV.U32 R5, RZ, RZ, R14 ;  /* 0x000000ffff057224 */ /* 0x000fce00078e000e */
[----:B------:R-:W-:Y:S05]  /*2cae0*/  WARPSYNC.COLLECTIVE R15, `(.L_x_1837) ;  /* 0x000000000f087348 */ /* 0x000fea0003c00000 */
[----:B------:R0:W1:Y:S02]  /*2caf0*/  SHFL.IDX P6, R14, R13, R12, R11 ;  /* 0x0000000c0d0e7389 */ /* 0x00006400000c000b */
[----:B01----:R-:W-:Y:S01]  /*2cb00*/  ENDCOLLECTIVE ;  /* 0x000000000000791b */ /* 0x003fe20003800000 */
.L_x_1837:
[----:B------:R-:W-:Y:S02]  /*2cb10*/  IMAD.MOV.U32 R13, RZ, RZ, R49 ;  /* 0x000000ffff0d7224 */ /* 0x000fe400078e0031 */
[----:B------:R-:W-:-:S07]  /*2cb20*/  IMAD.MOV.U32 R37, RZ, RZ, R14 ;  /* 0x000000ffff257224 */ /* 0x000fce00078e000e */
[----:B------:R-:W-:Y:S05]  /*2cb30*/  WARPSYNC.COLLECTIVE R15, `(.L_x_1838) ;  /* 0x000000000f087348 */ /* 0x000fea0003c00000 */
[----:B------:R0:W1:Y:S02]  /*2cb40*/  SHFL.IDX P6, R14, R13, R12, R11 ;  /* 0x0000000c0d0e7389 */ /* 0x00006400000c000b */
[----:B01----:R-:W-:Y:S01]  /*2cb50*/  ENDCOLLECTIVE ;  /* 0x000000000000791b */ /* 0x003fe20003800000 */
.L_x_1838:
[----:B------:R-:W-:Y:S01]  /*2cb60*/  IMAD.MOV.U32 R49, RZ, RZ, R14 ;  /* 0x000000ffff317224 */ /* 0x000fe200078e000e */
[----:B------:R-:W-:Y:S06]  /*2cb70*/  BRA `(.L_x_1839) ;  /* 0xfffffdc800a07947 */ /* 0x000fec000383ffff */
.L_x_1514:
[----:B0-----:R0:W3:Y:S02]  /*2cb80*/  SYNCS.PHASECHK.TRANS64.TRYWAIT P0, [R16+URZ+0x28400], R3 ;  /* 0x02840003100075a7 */ /* 0x0010e4000800017f */
[----:B---3--:R-:W-:Y:S05]  /*2cb90*/  @!P0 NANOSLEEP.SYNCS 0x989680 ;  /* 0x009896800000895d */ /* 0x008fea0003900000 */
[----:B------:R-:W3:Y:S02]  /*2cba0*/  @!P0 SYNCS.PHASECHK.TRANS64 P0, [R16+URZ+0x28400], R3 ;  /* 0x02840003100085a7 */ /* 0x000ee4000800007f */
[----:B---3--:R-:W-:Y:S05]  /*2cbb0*/  @!P0 BRA `(.L_x_1514) ;  /* 0xfffffffc00f08947 */ /* 0x008fea000383ffff */
[----:B------:R-:W-:Y:S05]  /*2cbc0*/  BRA `(.L_x_1840) ;  /* 0xfffffdcc00207947 */ /* 0x000fea000383ffff */
.L_x_1530:
[----:B------:R-:W0:Y:S01]  /*2cbd0*/  LDC R52, c[0x0][0x3f4] ;  /* 0x0000fd00ff347b82 */ /* 0x000e220000000800 */
[----:B------:R-:W-:Y:S01]  /*2cbe0*/  BSSY B1, `(.L_x_1841) ;  /* 0x0000008000017945 */ /* 0x000fe20003800000 */
[----:B------:R-:W-:Y:S02]  /*2cbf0*/  IMAD.MOV.U32 R13, RZ, RZ, R37 ;  /* 0x000000ffff0d7224 */ /* 0x000fe400078e0025 */
[----:B------:R-:W-:Y:S02]  /*2cc00*/  IMAD.MOV.U32 R12, RZ, RZ, RZ ;  /* 0x000000ffff0c7224 */ /* 0x000fe400078e00ff */
[----:B------:R-:W-:Y:S02]  /*2cc10*/  IMAD.MOV.U32 R11, RZ, RZ, 0x181f ;  /* 0x0000181fff0b7424 */ /* 0x000fe400078e00ff */
[----:B------:R-:W-:-:S07]  /*2cc20*/  IMAD.MOV.U32 R15, RZ, RZ, -0x1 ;  /* 0xffffffffff0f7424 */ /* 0x000fce00078e00ff */
[----:B0-----:R-:W-:Y:S05]  /*2cc30*/  WARPSYNC.COLLECTIVE R15, `(.L_x_1842) ;  /* 0x000000000f087348 */ /* 0x001fea0003c00000 */
[----:B------:R1:W2:Y:S02]  /*2cc40*/  SHFL.IDX P6, R14, R13, R12, R11 ;  /* 0x0000000c0d0e7389 */ /* 0x0002a400000c000b */
[----:B012---:R-:W-:Y:S01]  /*2cc50*/  ENDCOLLECTIVE ;  /* 0x000000000000791b */ /* 0x007fe20003800000 */
.L_x_1842:
[----:B------:R-:W-:Y:S05]  /*2cc60*/  BSYNC B1 ;  /* 0x0000000000017941 */ /* 0x000fea0003800000 */
.L_x_1841:
[----:B------:R-:W-:Y:S01]  /*2cc70*/  MOV R13, R53 ;  /* 0x00000035000d7202 */ /* 0x000fe20000000f00 */
[----:B------:R-:W-:Y:S01]  /*2cc80*/  IMAD.MOV.U32 R12, RZ, RZ, RZ ;  /* 0x000000ffff0c7224 */ /* 0x000fe200078e00ff */
[----:B------:R-:W-:Y:S01]  /*2cc90*/  ISETP.GE.AND P0, PT, R22, R52, PT ;  /* 0x000000341600720c */ /* 0x000fe20003f06270 */
[----:B------:R-:W-:Y:S02]  /*2cca0*/  IMAD.MOV.U32 R11, RZ, RZ, 0x181f ;  /* 0x0000181fff0b7424 */ /* 0x000fe400078e00ff */
[----:B------:R-:W-:Y:S02]  /*2ccb0*/  IMAD.MOV.U32 R15, RZ, RZ, -0x1 ;  /* 0xffffffffff0f7424 */ /* 0x000fe400078e00ff */
[----:B------:R-:W-:Y:S02]  /*2ccc0*/  IMAD.MOV.U32 R4, RZ, RZ, R14 ;  /* 0x000000ffff047224 */ /* 0x000fe400078e000e */
[----:B------:R-:W-:-:S07]  /*2ccd0*/  IMAD R57, R195, R8, RZ ;  /* 0x00000008c3397224 */ /* 0x000fce00078e02ff */
[----:B------:R-:W-:Y:S05]  /*2cce0*/  WARPSYNC.COLLECTIVE R15, `(.L_x_1843) ;  /* 0x000000000f087348 */ /* 0x000fea0003c00000 */
[----:B------:R0:W1:Y:S02]  /*2ccf0*/  SHFL.IDX P6, R14, R13, R12, R11 ;  /* 0x0000000c0d0e7389 */ /* 0x00006400000c000b */
[----:B01----:R-:W-:Y:S01]  /*2cd00*/  ENDCOLLECTIVE ;  /* 0x000000000000791b */ /* 0x003fe20003800000 */
.L_x_1843:
[----:B------:R-:W-:Y:S01]  /*2cd10*/  ISETP.GE.OR P1, PT, R0, R57, P0 ;  /* 0x000000390000720c */ /* 0x000fe20000726670 */
[----:B------:R-:W-:Y:S02]  /*2cd20*/  IMAD.MOV.U32 R13, RZ, RZ, R54 ;  /* 0x000000ffff0d7224 */ /* 0x000fe400078e0036 */
[----:B------:R-:W-:-:S10]  /*2cd30*/  IMAD.MOV.U32 R5, RZ, RZ, R14 ;  /* 0x000000ffff057224 */ /* 0x000fd400078e000e */
[----:B------:R-:W-:Y:S05]  /*2cd40*/  WARPSYNC.COLLECTIVE R15, `(.L_x_1844) ;  /* 0x000000000f087348 */ /* 0x000fea0003c00000 */
[----:B------:R0:W1:Y:S02]  /*2cd50*/  SHFL.IDX P6, R14, R13, R12, R11 ;  /* 0x0000000c0d0e7389 */ /* 0x00006400000c000b */
[----:B01----:R-:W-:Y:S01]  /*2cd60*/  ENDCOLLECTIVE ;  /* 0x000000000000791b */ /* 0x003fe20003800000 */
.L_x_1844:
[----:B------:R-:W-:-:S05]  /*2cd70*/  @!P1 IADD3 R7, P2, R22, R5, RZ ;  /* 0x0000000516079210 */ /* 0x000fca0007f5e0ff */
[----:B------:R-:W-:Y:S02]  /*2cd80*/  @!P1 IMAD.X R5, R4, 0x1, R59, P2 ;  /* 0x0000000104059824 */ /* 0x000fe400010e063b */
[----:B------:R-:W-:Y:S02]  /*2cd90*/  @!P1 IMAD.MOV.U32 R4, RZ, RZ, R7 ;  /* 0x000000ffff049224 */ /* 0x000fe400078e0007 */
[----:B------:R-:W-:Y:S02]  /*2cda0*/  IMAD.MOV.U32 R13, RZ, RZ, R55 ;  /* 0x000000ffff0d7224 */ /* 0x000fe400078e0037 */
[----:B------:R-:W-:-:S07]  /*2cdb0*/  IMAD.MOV.U32 R6, RZ, RZ, R14 ;  /* 0x000000ffff067224 */ /* 0x000fce00078e000e */
[----:B------:R-:W-:Y:S05]  /*2cdc0*/  WARPSYNC.COLLECTIVE R15, `(.L_x_1845) ;  /* 0x000000000f087348 */ /* 0x000fea0003c00000 */
[----:B------:R0:W1:Y:S02]  /*2cdd0*/  SHFL.IDX P6, R14, R13, R12, R11 ;  /* 0x0000000c0d0e7389 */ /* 0x00006400000c000b */
[----:B01----:R-:W-:Y:S01]  /*2cde0*/  ENDCOLLECTIVE ;  /* 0x000000000000791b */ /* 0x003fe20003800000 */
.L_x_1845:
[----:B------:R-:W-:-:S05]  /*2cdf0*/  @!P1 IADD3 R24, P3, R22, R14, RZ ;  /* 0x0000000e16189210 */ /* 0x000fca0007f7e0ff */
[----:B------:R-:W-:Y:S02]  /*2ce00*/  @!P1 IMAD.X R25, R6, 0x1, R59, P3 ;  /* 0x0000000106199824 */ /* 0x000fe400018e063b */
[----:B------:R-:W5:Y:S04]  /*2ce10*/  @!P1 LD.E.128 R4, desc[UR46][R4.64] ;  /* 0x0000002e04049980 */ /* 0x000f68000c101d00 */
[----:B------:R-:W5:Y:S01]  /*2ce20*/  @!P1 LD.E.128 R24, desc[UR46][R24.64] ;  /* 0x0000002e18189980 */ /* 0x000f62000c101d00 */
[----:B------:R-:W-:Y:S01]  /*2ce30*/  IMAD.MOV.U32 R13, RZ, RZ, R37 ;  /* 0x000000ffff0d7224 */ /* 0x000fe200078e0025 */
[----:B------:R-:W-:Y:S01]  /*2ce40*/  CS2R R44, SRZ ;  /* 0x00000000002c7805 */ /* 0x000fe2000001ff00 */
[----:B------:R-:W-:Y:S01]  /*2ce50*/  IMAD.MOV.U32 R12, RZ, RZ, 0x1 ;  /* 0x00000001ff0c7424 */ /* 0x000fe200078e00ff */
[----:B------:R-:W-:-:S02]  /*2ce60*/  CS2R R46, SRZ ;  /* 0x00000000002e7805 */ /* 0x000fc4000001ff00 */
[----:B------:R-:W-:Y:S02]  /*2ce70*/  CS2R R48, SRZ ;  /* 0x0000000000307805 */ /* 0x000fe4000001ff00 */
[----:B------:R-:W-:-:S07]  /*2ce80*/  CS2R R50, SRZ ;  /* 0x0000000000327805 */ /* 0x000fce000001ff00 */
[----:B-----5:R-:W-:Y:S05]  /*2ce90*/  WARPSYNC.COLLECTIVE R15, `(.L_x_1846) ;  /* 0x000000000f087348 */ /* 0x020fea0003c00000 */
[----:B------:R0:W1:Y:S02]  /*2cea0*/  SHFL.IDX P6, R14, R13, R12, R11 ;  /* 0x0000000c0d0e7389 */ /* 0x00006400000c000b */
[----:B01---5:R-:W-:Y:S01]  /*2ceb0*/  ENDCOLLECTIVE ;  /* 0x000000000000791b */ /* 0x023fe20003800000 */
.L_x_1846:
[----:B------:R-:W-:Y:S02]  /*2cec0*/  IMAD.MOV.U32 R13, RZ, RZ, R53 ;  /* 0x000000ffff0d7224 */ /* 0x000fe400078e0035 */
[----:B------:R-:W-:-:S07]  /*2ced0*/  IMAD.MOV.U32 R8, RZ, RZ, R14 ;  /* 0x000000ffff087224 */ /* 0x000fce00078e000e */
[----:B------:R-:W-:Y:S05]  /*2cee0*/  WARPSYNC.COLLECTIVE R15, `(.L_x_1847) ;  /* 0x000000000f087348 */ /* 0x000fea0003c00000 */
[----:B------:R0:W1:Y:S02]  /*2cef0*/  SHFL.IDX P6, R14, R13, R12, R11 ;  /* 0x0000000c0d0e7389 */ /* 0x00006400000c000b */
[----:B01----:R-:W-:Y:S01]  /*2cf00*/  ENDCOLLECTIVE ;  /* 0x000000000000791b */ /* 0x003fe20003800000 */
.L_x_1847:
[----:B------:R-:W-:Y:S02]  /*2cf10*/  IMAD.MOV.U32 R13, RZ, RZ, R54 ;  /* 0x000000ffff0d7224 */ /* 0x000fe400078e0036 */
[----:B------:R-:W-:-:S07]  /*2cf20*/  IMAD.MOV.U32 R9, RZ, RZ, R14 ;  /* 0x000000ffff097224 */ /* 0x000fce00078e000e */
[----:B------:R-:W-:Y:S05]  /*2cf30*/  WARPSYNC.COLLECTIVE R15, `(.L_x_1848) ;  /* 0x000000000f087348 */ /* 0x000fea0003c00000 */
[----:B------:R0:W1:Y:S02]  /*2cf40*/  SHFL.IDX P6, R14, R13, R12, R11 ;  /* 0x0000000c0d0e7389 */ /* 0x00006400000c000b */
[----:B01----:R-:W-:Y:S01]  /*2cf50*/  ENDCOLLECTIVE ;  /* 0x000000000000791b */ /* 0x003fe20003800000 */
.L_x_1848:
[----:B------:R-:W-:Y:S02]  /*2cf60*/  IMAD.MOV.U32 R13, RZ, RZ, R55 ;  /* 0x000000ffff0d7224 */ /* 0x000fe400078e0037 */
[----:B------:R-:W-:-:S07]  /*2cf70*/  IMAD.MOV.U32 R10, RZ, RZ, R14 ;  /* 0x000000ffff0a7224 */ /* 0x000fce00078e000e */
[----:B------:R-:W-:Y:S05]  /*2cf80*/  WARPSYNC.COLLECTIVE R15, `(.L_x_1849) ;  /* 0x000000000f087348 */ /* 0x000fea0003c00000 */
[----:B------:R0:W1:Y:S02]  /*2cf90*/  SHFL.IDX P6, R14, R13, R12, R11 ;  /* 0x0000000c0d0e7389 */ /* 0x00006400000c000b */
[----:B01----:R-:W-:Y:S01]  /*2cfa0*/  ENDCOLLECTIVE ;  /* 0x000000000000791b */ /* 0x003fe20003800000 */
.L_x_1849:
[----:B------:R-:W-:Y:S02]  /*2cfb0*/  @!P1 IMAD.MOV.U32 R44, RZ, RZ, R4 ;  /* 0x000000ffff2c9224 */ /* 0x000fe400078e0004 */
[----:B------:R-:W-:Y:S01]  /*2cfc0*/  @!P1 IMAD.MOV.U32 R45, RZ, RZ, R5 ;  /* 0x000000ffff2d9224 */ /* 0x000fe200078e0005 */
[----:B------:R-:W-:Y:S01]  /*2cfd0*/  CS2R R4, SRZ ;  /* 0x0000000000047805 */ /* 0x000fe2000001ff00 */
[----:B------:R-:W-:Y:S02]  /*2cfe0*/  @!P1 IMAD.MOV.U32 R46, RZ, RZ, R6 ;  /* 0x000000ffff2e9224 */ /* 0x000fe400078e0006 */
[----:B------:R-:W-:Y:S02]  /*2cff0*/  @!P1 IMAD.MOV.U32 R47, RZ, RZ, R7 ;  /* 0x000000ffff2f9224 */ /* 0x000fe400078e0007 */
[----:B------:R-:W-:Y:S02]  /*2d000*/  @!P1 IMAD.MOV.U32 R48, RZ, RZ, R24 ;  /* 0x000000ffff309224 */ /* 0x000fe400078e0018 */
[----:B------:R-:W-:-:S02]  /*2d010*/  @!P1 IMAD.MOV.U32 R49, RZ, RZ, R25 ;  /* 0x000000ffff319224 */ /* 0x000fc400078e0019 */
[----:B------:R-:W-:Y:S02]  /*2d020*/  @!P1 IMAD.MOV.U32 R50, RZ, RZ, R26 ;  /* 0x000000ffff329224 */ /* 0x000fe400078e001a */
[----:B------:R-:W-:Y:S01]  /*2d030*/  @!P1 IMAD.MOV.U32 R51, RZ, RZ, R27 ;  /* 0x000000ffff339224 */ /* 0x000fe200078e001b */
[----:B------:R-:W-:Y:S06]  /*2d040*/  BRA `(.L_x_1850) ;  /* 0xfffffe0800a47947 */ /* 0x000fec000383ffff */
.L_x_1533:
[----:B------:R-:W-:Y:S01]  /*2d050*/  BSSY B1, `(.L_x_1851) ;  /* 0x0000008000017945 */ /* 0x000fe20003800000 */
[----:B------:R-:W-:Y:S01]  /*2d060*/  IMAD.MOV.U32 R13, RZ, RZ, R37 ;  /* 0x000000ffff0d7224 */ /* 0x000fe200078e0025 */
[----:B------:R-:W-:Y:S01]  /*2d070*/  MOV R15, 0xffffffff ;  /* 0xffffffff000f7802 */ /* 0x000fe20000000f00 */
[----:B------:R-:W-:Y:S02]  /*2d080*/  IMAD.MOV.U32 R12, RZ, RZ, 0x2 ;  /* 0x00000002ff0c7424 */ /* 0x000fe400078e00ff */
[----:B------:R-:W-:-:S07]  /*2d090*/  IMAD.MOV.U32 R11, RZ, RZ, 0x181f ;  /* 0x0000181fff0b7424 */ /* 0x000fce00078e00ff */
[----:B-----5:R-:W-:Y:S05]  /*2d0a0*/  WARPSYNC.COLLECTIVE R15, `(.L_x_1852) ;  /* 0x000000000f087348 */ /* 0x020fea0003c00000 */
[----:B------:R0:W1:Y:S02]  /*2d0b0*/  SHFL.IDX P6, R14, R13, R12, R11 ;  /* 0x0000000c0d0e7389 */ /* 0x00006400000c000b */
[----:B01---5:R-:W-:Y:S01]  /*2d0c0*/  ENDCOLLECTIVE ;  /* 0x000000000000791b */ /* 0x023fe20003800000 */
.L_x_1852:
[----:B------:R-:W-:Y:S05]  /*2d0d0*/  BSYNC B1 ;  /* 0x0000000000017941 */ /* 0x000fea0003800000 */
.L_x_1851:
[----:B------:R-:W-:Y:S02]  /*2d0e0*/  IMAD.MOV.U32 R13, RZ, RZ, R53 ;  /* 0x000000ffff0d7224 */ /* 0x000fe400078e0035 */
[----:B------:R-:W-:Y:S02]  /*2d0f0*/  IMAD.MOV.U32 R12, RZ, RZ, 0x2 ;  /* 0x00000002ff0c7424 */ /* 0x000fe400078e00ff */
[----:B------:R-:W-:Y:S02]  /*2d100*/  IMAD.MOV.U32 R11, RZ, RZ, 0x181f ;  /* 0x0000181fff0b7424 */ /* 0x000fe400078e00ff */
[----:B------:R-:W-:Y:S02]  /*2d110*/  IMAD.MOV.U32 R15, RZ, RZ, -0x1 ;  /* 0xffffffffff0f7424 */ /* 0x000fe400078e00ff */
[----:B------:R-:W-:Y:S02]  /*2d120*/  IMAD.MOV.U32 R8, RZ, RZ, R14 ;  /* 0x000000ffff087224 */ /* 0x000fe400078e000e */
[----:B------:R-:W-:-:S07]  /*2d130*/  VIADD R20, R0, 0x40 ;  /* 0x0000004000147836 */ /* 0x000fce0000000000 */
[----:B------:R-:W-:Y:S05]  /*2d140*/  WARPSYNC.COLLECTIVE R15, `(.L_x_1853) ;  /* 0x000000000f087348 */ /* 0x000fea0003c00000 */
[----:B------:R0:W1:Y:S02]  /*2d150*/  SHFL.IDX P6, R14, R13, R12, R11 ;  /* 0x0000000c0d0e7389 */ /* 0x00006400000c000b */
[----:B01----:R-:W-:Y:S01]  /*2d160*/  ENDCOLLECTIVE ;  /* 0x000000000000791b */ /* 0x003fe20003800000 */
.L_x_1853:
[----:B------:R-:W-:Y:S01]  /*2d170*/  ISETP.GE.OR P1, PT, R20, R57, P0 ;  /* 0x000000391400720c */ /* 0x000fe20000726670 */
[----:B------:R-:W-:Y:S02]  /*2d180*/  IMAD.MOV.U32 R13, RZ, RZ, R54 ;  /* 0x000000ffff0d7224 */ /* 0x000fe400078e0036 */
[----:B------:R-:W-:-:S10]  /*2d190*/  IMAD.MOV.U32 R9, RZ, RZ, R14 ;  /* 0x000000ffff097224 */ /* 0x000fd400078e000e */
[----:B------:R-:W-:Y:S05]  /*2d1a0*/  WARPSYNC.COLLECTIVE R15, `(.L_x_1854) ;  /* 0x000000000f087348 */ /* 0x000fea0003c00000 */
[----:B------:R0:W1:Y:S02]  /*2d1b0*/  SHFL.IDX P6, R14, R13, R12, R11 ;  /* 0x0000000c0d0e7389 */ /* 0x00006400000c000b */
[----:B01----:R-:W-:Y:S01]  /*2d1c0*/  ENDCOLLECTIVE ;  /* 0x000000000000791b */ /* 0x003fe20003800000 */
.L_x_1854:
[----:B------:R-:W-:-:S05]  /*2d1d0*/  @!P1 IADD3 R24, P2, R22, R9, RZ ;  /* 0x0000000916189210 */ /* 0x000fca0007f5e0ff */
[----:B------:R-:W-:Y:S02]  /*2d1e0*/  @!P1 IMAD.X R25, R8, 0x1, R59, P2 ;  /* 0x0000000108199824 */ /* 0x000fe400010e063b */
[----:B------:R-:W-:-:S04]  /*2d1f0*/  IMAD.MOV.U32 R13, RZ, RZ, R55 ;  /* 0x000000ffff0d7224 */ /* 0x000fc800078e0037 */
[----:B------:R-:W5:Y:S01]  /*2d200*/  @!P1 LD.E.128 R24, desc[UR46][R24.64] ;  /* 0x0000002e18189980 */ /* 0x000f62000c101d00 */
[----:B------:R-:W-:-:S07]  /*2d210*/  IMAD.MOV.U32 R10, RZ, RZ, R14 ;  /* 0x000000ffff0a7224 */ /* 0x000fce00078e000e */
[----:B-----5:R-:W-:Y:S05]  /*2d220*/  WARPSYNC.COLLECTIVE R15, `(.L_x_1855) ;  /* 0x000000000f087348 */ /* 0x020fea0003c00000 */
[----:B------:R0:W1:Y:S02]  /*2d230*/  SHFL.IDX P6, R14, R13, R12, R11 ;  /* 0x0000000c0d0e7389 */ /* 0x00006400000c000b */
[----:B01---5:R-:W-:Y:S01]  /*2d240*/  ENDCOLLECTIVE ;  /* 0x000000000000791b */ /* 0x023fe20003800000 */
.L_x_1855:
[----:B------:R-:W-:-:S05]  /*2d250*/  @!P1 IADD3 R32, P3, R22, R14, RZ ;  /* 0x0000000e16209210 */ /* 0x000fca0007f7e0ff */
[----:B------:R-:W-:-:S06]  /*2d260*/  @!P1 IMAD.X R33, R10, 0x1, R59, P3 ;  /* 0x000000010a219824 */ /* 0x000fcc00018e063b */
[----:B------:R-:W5:Y:S01]  /*2d270*/  @!P1 LD.E.128 R32, desc[UR46][R32.64] ;  /* 0x0000002e20209980 */ /* 0x000f62000c101d00 */
[----:B------:R-:W-:Y:S02]  /*2d280*/  IMAD.MOV.U32 R13, RZ, RZ, R37 ;  /* 0x000000ffff0d7224 */ /* 0x000fe400078e0025 */
[----:B------:R-:W-:-:S07]  /*2d290*/  IMAD.MOV.U32 R12, RZ, RZ, 0x3 ;  /* 0x00000003ff0c7424 */ /* 0x000fce00078e00ff */
[----:B-----5:R-:W-:Y:S05]  /*2d2a0*/  WARPSYNC.COLLECTIVE R15, `(.L_x_1856) ;  /* 0x000000000f087348 */ /* 0x020fea0003c00000 */
[----:B------:R0:W1:Y:S02]  /*2d2b0*/  SHFL.IDX P6, R14, R13, R12, R11 ;  /* 0x0000000c0d0e7389 */ /* 0x00006400000c000b */
[----:B01---5:R-:W-:Y:S01]  /*2d2c0*/  ENDCOLLECTIVE ;  /* 0x000000000000791b */ /* 0x023fe20003800000 */
.L_x_1856:
[----:B------:R-:W-:Y:S02]  /*2d2d0*/  IMAD.MOV.U32 R13, RZ, RZ, R53 ;  /* 0x000000ffff0d7224 */ /* 0x000fe400078e0035 */
[----:B------:R-:W-:-:S07]  /*2d2e0*/  IMAD.MOV.U32 R37, RZ, RZ, R14 ;  /* 0x000000ffff257224 */ /* 0x000fce00078e000e */
[----:B------:R-:W-:Y:S05]  /*2d2f0*/  WARPSYNC.COLLECTIVE R15, `(.L_x_1857) ;  /* 0x000000000f087348 */ /* 0x000fea0003c00000 */
[----:B------:R0:W1:Y:S02]  /*2d300*/  SHFL.IDX P6, R14, R13, R12, R11 ;  /* 0x0000000c0d0e7389 */ /* 0x00006400000c000b */
[----:B01----:R-:W-:Y:S01]  /*2d310*/  ENDCOLLECTIVE ;  /* 0x000000000000791b */ /* 0x003fe20003800000 */
.L_x_1857:
[----:B------:R-:W-:Y:S02]  /*2d320*/  IMAD.MOV.U32 R13, RZ, RZ, R54 ;  /* 0x000000ffff0d7224 */ /* 0x000fe400078e0036 */
[----:B------:R-:W-:-:S07]  /*2d330*/  IMAD.MOV.U32 R53, RZ, RZ, R14 ;  /* 0x000000ffff357224 */ /* 0x000fce00078e000e */
[----:B------:R-:W-:Y:S05]  /*2d340*/  WARPSYNC.COLLECTIVE R15, `(.L_x_1858) ;  /* 0x000000000f087348 */ /* 0x000fea0003c00000 */
[----:B------:R0:W1:Y:S02]  /*2d350*/  SHFL.IDX P6, R14, R13, R12, R11 ;  /* 0x0000000c0d0e7389 */ /* 0x00006400000c000b */
[----:B01----:R-:W-:Y:S01]  /*2d360*/  ENDCOLLECTIVE ;  /* 0x000000000000791b */ /* 0x003fe20003800000 */
.L_x_1858:
[----:B------:R-:W-:Y:S02]  /*2d370*/  IMAD.MOV.U32 R13, RZ, RZ, R55 ;  /* 0x000000ffff0d7224 */ /* 0x000fe400078e0037 */
[----:B------:R-:W-:-:S07]  /*2d380*/  IMAD.MOV.U32 R54, RZ, RZ, R14 ;  /* 0x000000ffff367224 */ /* 0x000fce00078e000e */
[----:B------:R-:W-:Y:S05]  /*2d390*/  WARPSYNC.COLLECTIVE R15, `(.L_x_1859) ;  /* 0x000000000f087348 */ /* 0x000fea0003c00000 */
[----:B------:R0:W1:Y:S02]  /*2d3a0*/  SHFL.IDX P6, R14, R13, R12, R11 ;  /* 0x0000000c0d0e7389 */ /* 0x00006400000c000b */
[----:B01----:R-:W-:Y:S01]  /*2d3b0*/  ENDCOLLECTIVE ;  /* 0x000000000000791b */ /* 0x003fe20003800000 */
.L_x_1859:
[----:B------:R-:W-:Y:S02]  /*2d3c0*/  CS2R R20, SRZ ;  /* 0x0000000000147805 */ /* 0x000fe4000001ff00 */
[----:B------:R-:W-:Y:S02]  /*2d3d0*/  CS2R R38, SRZ ;  /* 0x0000000000267805 */ /* 0x000fe4000001ff00 */
[----:B------:R-:W-:Y:S02]  /*2d3e0*/  CS2R R40, SRZ ;  /* 0x0000000000287805 */ /* 0x000fe4000001ff00 */
[----:B------:R-:W-:Y:S02]  /*2d3f0*/  CS2R R42, SRZ ;  /* 0x00000000002a7805 */ /* 0x000fe4000001ff00 */
[----:B------:R-:W-:Y:S01]  /*2d400*/  CS2R R8, SRZ ;  /* 0x0000000000087805 */ /* 0x000fe2000001ff00 */
[----:B------:R-:W-:Y:S02]  /*2d410*/  IMAD.MOV.U32 R55, RZ, RZ, R14 ;  /* 0x000000ffff377224 */ /* 0x000fe400078e000e */
[----:B------:R-:W-:-:S02]  /*2d420*/  @!P1 IMAD.MOV.U32 R20, RZ, RZ, R24 ;  /* 0x000000ffff149224 */ /* 0x000fc400078e0018 */
[----:B------:R-:W-:Y:S02]  /*2d430*/  @!P1 IMAD.MOV.U32 R21, RZ, RZ, R25 ;  /* 0x000000ffff159224 */ /* 0x000fe400078e0019 */
[----:B------:R-:W-:Y:S02]  /*2d440*/  @!P1 IMAD.MOV.U32 R38, RZ, RZ, R26 ;  /* 0x000000ffff269224 */ /* 0x000fe400078e001a */
[----:B------:R-:W-:Y:S02]  /*2d450*/  @!P1 IMAD.MOV.U32 R39, RZ, RZ, R27 ;  /* 0x000000ffff279224 */ /* 0x000fe400078e001b */
[----:B------:R-:W-:Y:S02]  /*2d460*/  @!P1 IMAD.MOV.U32 R40, RZ, RZ, R32 ;  /* 0x000000ffff289224 */ /* 0x000fe400078e0020 */
[----:B------:R-:W-:Y:S02]  /*2d470*/  @!P1 IMAD.MOV.U32 R41, RZ, RZ, R33 ;  /* 0x000000ffff299224 */ /* 0x000fe400078e0021 */
[----:B------:R-:W-:-:S02]  /*2d480*/  @!P1 IMAD.MOV.U32 R42, RZ, RZ, R34 ;  /* 0x000000ffff2a9224 */ /* 0x000fc400078e0022 */
[----:B------:R-:W-:Y:S01]  /*2d490*/  @!P1 IMAD.MOV.U32 R43, RZ, RZ, R35 ;  /* 0x000000ffff2b9224 */ /* 0x000fe200078e0023 */
[----:B------:R-:W-:Y:S06]  /*2d4a0*/  BRA `(.L_x_1860) ;  /* 0xfffffe0800507947 */ /* 0x000fec000383ffff */
.L_x_1537:
[----:B0-----:R0:W1:Y:S02]  /*2d4b0*/  SYNCS.PHASECHK.TRANS64.TRYWAIT P4, [R16+URZ+0x28400], R25 ;  /* 0x02840019100075a7 */ /* 0x001064000808017f */
[----:B-1----:R-:W-:Y:S05]  /*2d4c0*/  @!P4 NANOSLEEP.SYNCS 0x989680 ;  /* 0x009896800000c95d */ /* 0x002fea0003900000 */
[----:B------:R-:W1:Y:S02]  /*2d4d0*/  @!P4 SYNCS.PHASECHK.TRANS64 P4, [R16+URZ+0x28400], R25 ;  /* 0x028400191000c5a7 */ /* 0x000e64000808007f */
[----:B-1----:R-:W-:Y:S05]  /*2d4e0*/  @!P4 BRA `(.L_x_1537) ;  /* 0xfffffffc00f0c947 */ /* 0x002fea000383ffff */
[----:B------:R-:W-:Y:S05]  /*2d4f0*/  BRA `(.L_x_1861) ;  /* 0xfffffe0800c07947 */ /* 0x000fea000383ffff */
.L_x_1547:
[----:B0-----:R0:W1:Y:S02]  /*2d500*/  SYNCS.PHASECHK.TRANS64.TRYWAIT P2, [R11+URZ+0x28430], R0 ;  /* 0x028430000b0075a7 */ /* 0x001064000804017f */
[----:B-1----:R-:W-:Y:S05]  /*2d510*/  @!P2 NANOSLEEP.SYNCS 0x989680 ;  /* 0x009896800000a95d */ /* 0x002fea0003900000 */
[----:B------:R-:W1:Y:S02]  /*2d520*/  @!P2 SYNCS.PHASECHK.TRANS64 P2, [R11+URZ+0x28430], R0 ;  /* 0x028430000b00a5a7 */ /* 0x000e64000804007f */
[----:B-1----:R-:W-:Y:S05]  /*2d530*/  @!P2 BRA `(.L_x_1547) ;  /* 0xfffffffc00f0a947 */ /* 0x002fea000383ffff */
[----:B------:R-:W-:Y:S05]  /*2d540*/  BRA `(.L_x_1546) ;  /* 0xfffffe4c00247947 */ /* 0x000fea000383ffff */
.L_x_1565:
[----:B-1----:R1:W2:Y:S02]  /*2d550*/  SYNCS.PHASECHK.TRANS64.TRYWAIT P5, [R6+URZ+0x28430], R7 ;  /* 0x02843007060075a7 */ /* 0x0022a400080a017f */
[----:B--2---:R-:W-:Y:S05]  /*2d560*/  @!P5 NANOSLEEP.SYNCS 0x989680 ;  /* 0x009896800000d95d */ /* 0x004fea0003900000 */
[----:B------:R-:W2:Y:S02]  /*2d570*/  @!P5 SYNCS.PHASECHK.TRANS64 P5, [R6+URZ+0x28430], R7 ;  /* 0x028430070600d5a7 */ /* 0x000ea400080a007f */
[----:B--2---:R-:W-:Y:S05]  /*2d580*/  @!P5 BRA `(.L_x_1565) ;  /* 0xfffffffc00f0d947 */ /* 0x004fea000383ffff */
[----:B------:R-:W-:Y:S05]  /*2d590*/  BRA `(.L_x_1564) ;  /* 0xfffffe7400f47947 */ /* 0x000fea000383ffff */
.L_x_1569:
[----:B-1----:R1:W2:Y:S02]  /*2d5a0*/  SYNCS.PHASECHK.TRANS64.TRYWAIT P4, [R7+URZ+0x28450], R6 ;  /* 0x02845006070075a7 */ /* 0x0022a4000808017f */
[----:B--2---:R-:W-:Y:S05]  /*2d5b0*/  @!P4 NANOSLEEP.SYNCS 0x989680 ;  /* 0x009896800000c95d */ /* 0x004fea0003900000 */
[----:B------:R-:W2:Y:S02]  /*2d5c0*/  @!P4 SYNCS.PHASECHK.TRANS64 P4, [R7+URZ+0x28450], R6 ;  /* 0x028450060700c5a7 */ /* 0x000ea4000808007f */
[----:B--2---:R-:W-:Y:S05]  /*2d5d0*/  @!P4 BRA `(.L_x_1569) ;  /* 0xfffffffc00f0c947 */ /* 0x004fea000383ffff */
[----:B------:R-:W-:Y:S05]  /*2d5e0*/  BRA `(.L_x_1566) ;  /* 0xfffffe7800f47947 */ /* 0x000fea000383ffff */
.L_x_1589:
[----:B-1----:R1:W2:Y:S02]  /*2d5f0*/  SYNCS.PHASECHK.TRANS64.TRYWAIT P3, [R6+URZ+0x28430], R7 ;  /* 0x02843007060075a7 */ /* 0x0022a4000806017f */
[----:B--2---:R-:W-:Y:S05]  /*2d600*/  @!P3 NANOSLEEP.SYNCS 0x989680 ;  /* 0x009896800000b95d */ /* 0x004fea0003900000 */
[----:B------:R-:W2:Y:S02]  /*2d610*/  @!P3 SYNCS.PHASECHK.TRANS64 P3, [R6+URZ+0x28430], R7 ;  /* 0x028430070600b5a7 */ /* 0x000ea4000806007f */
[----:B--2---:R-:W-:Y:S05]  /*2d620*/  @!P3 BRA `(.L_x_1589) ;  /* 0xfffffffc00f0b947 */ /* 0x004fea000383ffff */
[----:B------:R-:W-:Y:S05]  /*2d630*/  BRA `(.L_x_1588) ;  /* 0xfffffea000cc7947 */ /* 0x000fea000383ffff */
.L_x_1593:
[----:B-1----:R1:W2:Y:S02]  /*2d640*/  SYNCS.PHASECHK.TRANS64.TRYWAIT P2, [R7+URZ+0x28450], R6 ;  /* 0x02845006070075a7 */ /* 0x0022a4000804017f */
[----:B--2---:R-:W-:Y:S05]  /*2d650*/  @!P2 NANOSLEEP.SYNCS 0x989680 ;  /* 0x009896800000a95d */ /* 0x004fea0003900000 */
[----:B------:R-:W2:Y:S02]  /*2d660*/  @!P2 SYNCS.PHASECHK.TRANS64 P2, [R7+URZ+0x28450], R6 ;  /* 0x028450060700a5a7 */ /* 0x000ea4000804007f */
[----:B--2---:R-:W-:Y:S05]  /*2d670*/  @!P2 BRA `(.L_x_1593) ;  /* 0xfffffffc00f0a947 */ /* 0x004fea000383ffff */
[----:B------:R-:W-:Y:S05]  /*2d680*/  BRA `(.L_x_1590) ;  /* 0xfffffea400d87947 */ /* 0x000fea000383ffff */
.L_x_1601:
[----:B-1----:R1:W2:Y:S02]  /*2d690*/  SYNCS.PHASECHK.TRANS64.TRYWAIT P3, [R6+URZ+0x28430], R7 ;  /* 0x02843007060075a7 */ /* 0x0022a4000806017f */
[----:B--2---:R-:W-:Y:S05]  /*2d6a0*/  @!P3 NANOSLEEP.SYNCS 0x989680 ;  /* 0x009896800000b95d */ /* 0x004fea0003900000 */
[----:B------:R-:W2:Y:S02]  /*2d6b0*/  @!P3 SYNCS.PHASECHK.TRANS64 P3, [R6+URZ+0x28430], R7 ;  /* 0x028430070600b5a7 */ /* 0x000ea4000806007f */
[----:B--2---:R-:W-:Y:S05]  /*2d6c0*/  @!P3 BRA `(.L_x_1601) ;  /* 0xfffffffc00f0b947 */ /* 0x004fea000383ffff */
[----:B------:R-:W-:Y:S05]  /*2d6d0*/  BRA `(.L_x_1600) ;  /* 0xfffffec0007c7947 */ /* 0x000fea000383ffff */
.L_x_1605:
[----:B-1----:R1:W2:Y:S02]  /*2d6e0*/  SYNCS.PHASECHK.TRANS64.TRYWAIT P2, [R7+URZ+0x28450], R6 ;  /* 0x02845006070075a7 */ /* 0x0022a4000804017f */
[----:B--2---:R-:W-:Y:S05]  /*2d6f0*/  @!P2 NANOSLEEP.SYNCS 0x989680 ;  /* 0x009896800000a95d */ /* 0x004fea0003900000 */
[----:B------:R-:W2:Y:S02]  /*2d700*/  @!P2 SYNCS.PHASECHK.TRANS64 P2, [R7+URZ+0x28450], R6 ;  /* 0x028450060700a5a7 */ /* 0x000ea4000804007f */
[----:B--2---:R-:W-:Y:S05]  /*2d710*/  @!P2 BRA `(.L_x_1605) ;  /* 0xfffffffc00f0a947 */ /* 0x004fea000383ffff */
[----:B------:R-:W-:Y:S05]  /*2d720*/  BRA `(.L_x_1602) ;  /* 0xfffffec400887947 */ /* 0x000fea000383ffff */
.L_x_1619:
[----:B-1----:R1:W2:Y:S02]  /*2d730*/  SYNCS.PHASECHK.TRANS64.TRYWAIT P1, [R10+URZ+0x28450], R2 ;  /* 0x028450020a0075a7 */ /* 0x0022a4000802017f */
[----:B--2---:R-:W-:Y:S05]  /*2d740*/  @!P1 NANOSLEEP.SYNCS 0x989680 ;  /* 0x009896800000995d */ /* 0x004fea0003900000 */
[----:B------:R-:W2:Y:S02]  /*2d750*/  @!P1 SYNCS.PHASECHK.TRANS64 P1, [R10+URZ+0x28450], R2 ;  /* 0x028450020a0095a7 */ /* 0x000ea4000802007f */
[----:B--2---:R-:W-:Y:S05]  /*2d760*/  @!P1 BRA `(.L_x_1619) ;  /* 0xfffffffc00f09947 */ /* 0x004fea000383ffff */
[----:B------:R-:W-:Y:S05]  /*2d770*/  BRA `(.L_x_1618) ;  /* 0xfffffee8008c7947 */ /* 0x000fea000383ffff */
.L_x_1623:
[----:B-----5:R-:W-:Y:S01]  /*2d780*/  MOV R12, R0 ;  /* 0x00000000000c7202 */ /* 0x020fe20000000f00 */
[----:B------:R-:W-:Y:S01]  /*2d790*/  IMAD.MOV.U32 R11, RZ, RZ, 0x1c1f ;  /* 0x00001c1fff0b7424 */ /* 0x000fe200078e00ff */
[----:B---3--:R-:W-:Y:S01]  /*2d7a0*/  LOP3.LUT R2, R0, 0x2, RZ, 0x3c, !PT ;  /* 0x0000000200027812 */ /* 0x008fe200078e3cff */
[----:B------:R-:W-:Y:S01]  /*2d7b0*/  IMAD.MOV.U32 R15, RZ, RZ, -0x1 ;  /* 0xffffffffff0f7424 */ /* 0x000fe200078e00ff */
[----:B------:R-:W-:Y:S02]  /*2d7c0*/  SEL R165, R6, R147, P0 ;  /* 0x0000009306a57207 */ /* 0x000fe40000000000 */
[----:B------:R-:W-:-:S07]  /*2d7d0*/  SEL R164, R147, R6, P0 ;  /* 0x0000000693a47207 */ /* 0x000fce0000000000 */
[----:B012---:R-:W-:Y:S05]  /*2d7e0*/  WARPSYNC.COLLECTIVE R15, `(.L_x_1862) ;  /* 0x000000000f087348 */ /* 0x007fea0003c00000 */
[----:B------:R3:W4:Y:S02]  /*2d7f0*/  SHFL.IDX P6, R14, R13, R12, R11 ;  /* 0x0000000c0d0e7389 */ /* 0x00072400000c000b */
[----:B01234-:R-:W-:Y:S01]  /*2d800*/  ENDCOLLECTIVE ;  /* 0x000000000000791b */ /* 0x01ffe20003800000 */
.L_x_1862:
        /* <DEDUP_REMOVED lines=18> */
.L_x_1863:
        /* <DEDUP_REMOVED lines=19> */
.L_x_1864:
        /* <DEDUP_REMOVED lines=18> */
.L_x_1865:
        /* <DEDUP_REMOVED lines=19> */
.L_x_1866:
        /* <DEDUP_REMOVED lines=18> */
.L_x_1867:
        /* <DEDUP_REMOVED lines=19> */
.L_x_1868:
        /* <DEDUP_REMOVED lines=18> */
.L_x_1869:
        /* <DEDUP_REMOVED lines=19> */
.L_x_1870:
        /* <DEDUP_REMOVED lines=18> */
.L_x_1871:
[----:B------:R-:W-:Y:S02]  /*2e270*/  SEL R127, R138, R139, P0 ;  /* 0x0000008b8a7f7207 */ /* 0x000fe40000000000 */
[----:B------:R-:W-:Y:S02]  /*2e280*/  SEL R142, R143, R142, P0 ;  /* 0x0000008e8f8e7207 */ /* 0x000fe40000000000 */
[----:B------:R-:W-:Y:S02]  /*2e290*/  SEL R138, R139, R138, P0 ;  /* 0x0000008a8b8a7207 */ /* 0x000fe40000000000 */
[----:B------:R-:W-:Y:S02]  /*2e2a0*/  SEL R103, R150, R151, P0 ;  /* 0x0000009796677207 */ /* 0x000fe40000000000 */
[----:B------:R-:W-:Y:S02]  /*2e2b0*/  SEL R150, R151, R150, P0 ;  /* 0x0000009697967207 */ /* 0x000fe40000000000 */
[----:B------:R-:W-:Y:S01]  /*2e2c0*/  SEL R204, R7, R10, P0 ;  /* 0x0000000a07cc7207 */ /* 0x000fe20000000000 */
[----:B------:R-:W-:-:S02]  /*2e2d0*/  IMAD.MOV.U32 R13, RZ, RZ, R44 ;  /* 0x000000ffff0d7224 */ /* 0x000fc400078e002c */
[----:B------:R-:W-:Y:S02]  /*2e2e0*/  IMAD.MOV.U32 R12, RZ, RZ, R2 ;  /* 0x000000ffff0c7224 */ /* 0x000fe400078e0002 */
[----:B------:R-:W-:-:S07]  /*2e2f0*/  IMAD.MOV.U32 R20, RZ, RZ, R14 ;  /* 0x000000ffff147224 */ /* 0x000fce00078e000e */
[----:B------:R-:W-:Y:S05]  /*2e300*/  WARPSYNC.COLLECTIVE R15, `(.L_x_1872) ;  /* 0x000000000f087348 */ /* 0x000fea0003c00000 */
[----:B------:R0:W1:Y:S02]  /*2e310*/  SHFL.IDX P6, R14, R13, R12, R11 ;  /* 0x0000000c0d0e7389 */ /* 0x00006400000c000b */
[----:B01----:R-:W-:Y:S01]  /*2e320*/  ENDCOLLECTIVE ;  /* 0x000000000000791b */ /* 0x003fe20003800000 */
.L_x_1872:
[----:B------:R-:W-:Y:S02]  /*2e330*/  IMAD.MOV.U32 R13, RZ, RZ, R40 ;  /* 0x000000ffff0d7224 */ /* 0x000fe400078e0028 */
[----:B------:R-:W-:-:S07]  /*2e340*/  IMAD.MOV.U32 R25, RZ, RZ, R14 ;  /* 0x000000ffff197224 */ /* 0x000fce00078e000e */
[----:B------:R-:W-:Y:S05]  /*2e350*/  WARPSYNC.COLLECTIVE R15, `(.L_x_1873) ;  /* 0x000000000f087348 */ /* 0x000fea0003c00000 */
[----:B------:R0:W1:Y:S02]  /*2e360*/  SHFL.IDX P6, R14, R13, R12, R11 ;  /* 0x0000000c0d0e7389 */ /* 0x00006400000c000b */
[----:B01----:R-:W-:Y:S01]  /*2e370*/  ENDCOLLECTIVE ;  /* 0x000000000000791b */ /* 0x003fe20003800000 */
.L_x_1873:
        /* <DEDUP_REMOVED lines=8> */
.L_x_1874:
[----:B------:R-:W-:Y:S02]  /*2e400*/  SEL R197, R20, R24, P0 ;  /* 0x0000001814c57207 */ /* 0x000fe40000000000 */
[----:B------:R-:W-:Y:S01]  /*2e410*/  SEL R201, R24, R20, P0 ;  /* 0x0000001418c97207 */ /* 0x000fe20000000000 */
[----:B------:R-:W-:Y:S02]  /*2e420*/  IMAD.MOV.U32 R13, RZ, RZ, R34 ;  /* 0x000000ffff0d7224 */ /* 0x000fe400078e0022 */
[----:B------:R-:W-:-:S07]  /*2e430*/  IMAD.MOV.U32 R38, RZ, RZ, R14 ;  /* 0x000000ffff267224 */ /* 0x000fce00078e000e */
[----:B------:R-:W-:Y:S05]  /*2e440*/  WARPSYNC.COLLECTIVE R15, `(.L_x_1875) ;  /* 0x000000000f087348 */ /* 0x000fea0003c00000 */
[----:B------:R0:W1:Y:S02]  /*2e450*/  SHFL.IDX P6, R14, R13, R12, R11 ;  /* 0x0000000c0d0e7389 */ /* 0x00006400000c000b */
[----:B01----:R-:W-:Y:S01]  /*2e460*/  ENDCOLLECTIVE ;  /* 0x000000000000791b */ /* 0x003fe20003800000 */
.L_x_1875:
[----:B------:R-:W-:Y:S02]  /*2e470*/  IMAD.MOV.U32 R13, RZ, RZ, R52 ;  /* 0x000000ffff0d7224 */ /* 0x000fe400078e0034 */
[----:B------:R-:W-:Y:S02]  /*2e480*/  IMAD.MOV.U32 R12, RZ, RZ, R2 ;  /* 0x000000ffff0c7224 */ /* 0x000fe400078e0002 */
[----:B------:R-:W-:-:S07]  /*2e490*/  IMAD.MOV.U32 R34, RZ, RZ, R14 ;  /* 0x000000ffff227224 */ /* 0x000fce00078e000e */
[----:B------:R-:W-:Y:S05]  /*2e4a0*/  WARPSYNC.COLLECTIVE R15, `(.L_x_1876) ;  /* 0x000000000f087348 */ /* 0x000fea0003c00000 */
[----:B------:R0:W1:Y:S02]  /*2e4b0*/  SHFL.IDX P6, R14, R13, R12, R11 ;  /* 0x0000000c0d0e7389 */ /* 0x00006400000c000b */
[----:B01----:R-:W-:Y:S01]  /*2e4c0*/  ENDCOLLECTIVE ;  /* 0x000000000000791b */ /* 0x003fe20003800000 */
.L_x_1876:
[----:B------:R-:W-:Y:S02]  /*2e4d0*/  IMAD.MOV.U32 R13, RZ, RZ, R31 ;  /* 0x000000ffff0d7224 */ /* 0x000fe400078e001f */
[----:B------:R-:W-:-:S07]  /*2e4e0*/  IMAD.MOV.U32 R52, RZ, RZ, R14 ;  /* 0x000000ffff347224 */ /* 0x000fce00078e000e */
[----:B------:R-:W-:Y:S05]  /*2e4f0*/  WARPSYNC.COLLECTIVE R15, `(.L_x_1877) ;  /* 0x000000000f087348 */ /* 0x000fea0003c00000 */
[----:B------:R0:W1:Y:S02]  /*2e500*/  SHFL.IDX P6, R14, R13, R12, R11 ;  /* 0x0000000c0d0e7389 */ /* 0x00006400000c000b */
[----:B01----:R-:W-:Y:S01]  /*2e510*/  ENDCOLLECTIVE ;  /* 0x000000000000791b */ /* 0x003fe20003800000 */
.L_x_1877:
[----:B------:R-:W-:Y:S02]  /*2e520*/  SEL R187, R38, R52, P0 ;  /* 0x0000003426bb7207 */ /* 0x000fe40000000000 */
[----:B------:R-:W-:Y:S01]  /*2e530*/  SEL R188, R52, R38, P0 ;  /* 0x0000002634bc7207 */ /* 0x000fe20000000000 */
[----:B------:R-:W-:Y:S02]  /*2e540*/  IMAD.MOV.U32 R13, RZ, RZ, R37 ;  /* 0x000000ffff0d7224 */ /* 0x000fe400078e0025 */
[----:B------:R-:W-:Y:S02]  /*2e550*/  IMAD.MOV.U32 R12, RZ, RZ, R0 ;  /* 0x000000ffff0c7224 */ /* 0x000fe400078e0000 */
[----:B------:R-:W-:-:S07]  /*2e560*/  IMAD.MOV.U32 R31, RZ, RZ, R14 ;  /* 0x000000ffff1f7224 */ /* 0x000fce00078e000e */
[----:B------:R-:W-:Y:S05]  /*2e570*/  WARPSYNC.COLLECTIVE R15, `(.L_x_1878) ;  /* 0x000000000f087348 */ /* 0x000fea0003c00000 */
[----:B------:R0:W1:Y:S02]  /*2e580*/  SHFL.IDX P6, R14, R13, R12, R11 ;  /* 0x0000000c0d0e7389 */ /* 0x00006400000c000b */
[----:B01----:R-:W-:Y:S01]  /*2e590*/  ENDCOLLECTIVE ;  /* 0x000000000000791b */ /* 0x003fe20003800000 */
.L_x_1878:
[----:B------:R-:W-:Y:S02]  /*2e5a0*/  SEL R189, R34, R31, P0 ;  /* 0x0000001f22bd7207 */ /* 0x000fe40000000000 */
[----:B------:R-:W-:Y:S01]  /*2e5b0*/  SEL R190, R31, R34, P0 ;  /* 0x000000221fbe7207 */ /* 0x000fe20000000000 */
[----:B------:R-:W-:Y:S02]  /*2e5c0*/  IMAD.MOV.U32 R13, RZ, RZ, R30 ;  /* 0x000000ffff0d7224 */ /* 0x000fe400078e001e */
[----:B------:R-:W-:-:S07]  /*2e5d0*/  IMAD.MOV.U32 R37, RZ, RZ, R14 ;  /* 0x000000ffff257224 */ /* 0x000fce00078e000e */
[----:B------:R-:W-:Y:S05]  /*2e5e0*/  WARPSYNC.COLLECTIVE R15, `(.L_x_1879) ;  /* 0x000000000f087348 */ /* 0x000fea0003c00000 */
[----:B------:R0:W1:Y:S02]  /*2e5f0*/  SHFL.IDX P6, R14, R13, R12, R11 ;  /* 0x0000000c0d0e7389 */ /* 0x00006400000c000b */
[----:B01----:R-:W-:Y:S01]  /*2e600*/  ENDCOLLECTIVE ;  /* 0x000000000000791b */ /* 0x003fe20003800000 */
.L_x_1879:
[----:B------:R-:W-:Y:S02]  /*2e610*/  IMAD.MOV.U32 R13, RZ, RZ, R60 ;  /* 0x000000ffff0d7224 */ /* 0x000fe400078e003c */
[----:B------:R-:W-:Y:S02]  /*2e620*/  IMAD.MOV.U32 R12, RZ, RZ, R2 ;  /* 0x000000ffff0c7224 */ /* 0x000fe400078e0002 */
[----:B------:R-:W-:-:S07]  /*2e630*/  IMAD.MOV.U32 R30, RZ, RZ, R14 ;  /* 0x000000ffff1e7224 */ /* 0x000fce00078e000e */
[----:B------:R-:W-:Y:S05]  /*2e640*/  WARPSYNC.COLLECTIVE R15, `(.L_x_1880) ;  /* 0x000000000f087348 */ /* 0x000fea0003c00000 */
[----:B------:R0:W1:Y:S02]  /*2e650*/  SHFL.IDX P6, R14, R13, R12, R11 ;  /* 0x0000000c0d0e7389 */ /* 0x00006400000c000b */
[----:B01----:R-:W-:Y:S01]  /*2e660*/  ENDCOLLECTIVE ;  /* 0x000000000000791b */ /* 0x003fe20003800000 */
.L_x_1880:
[----:B------:R-:W-:Y:S02]  /*2e670*/  IMAD.MOV.U32 R13, RZ, RZ, R29 ;  /* 0x000000ffff0d7224 */ /* 0x000fe400078e001d */
[----:B------:R-:W-:-:S07]  /*2e680*/  IMAD.MOV.U32 R60, RZ, RZ, R14 ;  /* 0x000000ffff3c7224 */ /* 0x000fce00078e000e */
[----:B------:R-:W-:Y:S05]  /*2e690*/  WARPSYNC.COLLECTIVE R15, `(.L_x_1881) ;  /* 0x000000000f087348 */ /* 0x000fea0003c00000 */
[----:B------:R0:W1:Y:S02]  /*2e6a0*/  SHFL.IDX P6, R14, R13, R12, R11 ;  /* 0x0000000c0d0e7389 */ /* 0x00006400000c000b */
[----:B01----:R-:W-:Y:S01]  /*2e6b0*/  ENDCOLLECTIVE ;  /* 0x000000000000791b */ /* 0x003fe20003800000 */
.L_x_1881:
        /* <DEDUP_REMOVED lines=8> */
.L_x_1882:
[----:B------:R-:W-:Y:S02]  /*2e740*/  SEL R185, R30, R29, P0 ;  /* 0x0000001d1eb97207 */ /* 0x000fe40000000000 */
[----:B------:R-:W-:Y:S01]  /*2e750*/  SEL R186, R29, R30, P0 ;  /* 0x0000001e1dba7207 */ /* 0x000fe20000000000 */
[----:B------:R-:W-:Y:S02]  /*2e760*/  IMAD.MOV.U32 R13, RZ, RZ, R28 ;  /* 0x000000ffff0d7224 */ /* 0x000fe400078e001c */
[----:B------:R-:W-:-:S07]  /*2e770*/  IMAD.MOV.U32 R36, RZ, RZ, R14 ;  /* 0x000000ffff247224 */ /* 0x000fce00078e000e */
[----:B------:R-:W-:Y:S05]  /*2e780*/  WARPSYNC.COLLECTIVE R15, `(.L_x_1883) ;  /* 0x000000000f087348 */ /* 0x000fea0003c00000 */
[----:B------:R0:W1:Y:S02]  /*2e790*/  SHFL.IDX P6, R14, R13, R12, R11 ;  /* 0x0000000c0d0e7389 */ /* 0x00006400000c000b */
[----:B01----:R-:W-:Y:S01]  /*2e7a0*/  ENDCOLLECTIVE ;  /* 0x000000000000791b */ /* 0x003fe20003800000 */
.L_x_1883:
[----:B------:R-:W-:Y:S02]  /*2e7b0*/  IMAD.MOV.U32 R13, RZ, RZ, R68 ;  /* 0x000000ffff0d7224 */ /* 0x000fe400078e0044 */
[----:B------:R-:W-:Y:S02]  /*2e7c0*/  IMAD.MOV.U32 R12, RZ, RZ, R2 ;  /* 0x000000ffff0c7224 */ /* 0x000fe400078e0002 */
[----:B------:R-:W-:-:S07]  /*2e7d0*/  IMAD.MOV.U32 R28, RZ, RZ, R14 ;  /* 0x000000ffff1c7224 */ /* 0x000fce00078e000e */
[----:B------:R-:W-:Y:S05]  /*2e7e0*/  WARPSYNC.COLLECTIVE R15, `(.L_x_1884) ;  /* 0x000000000f087348 */ /* 0x000fea0003c00000 */
[----:B------:R0:W1:Y:S02]  /*2e7f0*/  SHFL.IDX P6, R14, R13, R12, R11 ;  /* 0x0000000c0d0e7389 */ /* 0x00006400000c000b */
[----:B01----:R-:W-:Y:S01]  /*2e800*/  ENDCOLLECTIVE ;  /* 0x000000000000791b */ /* 0x003fe20003800000 */
.L_x_1884:
[----:B------:R-:W-:Y:S02]  /*2e810*/  IMAD.MOV.U32 R13, RZ, RZ, R27 ;  /* 0x000000ffff0d7224 */ /* 0x000fe400078e001b */
[----:B------:R-:W-:-:S07]  /*2e820*/  IMAD.MOV.U32 R68, RZ, RZ, R14 ;  /* 0x000000ffff447224 */ /* 0x000fce00078e000e */
[----:B------:R-:W-:Y:S05]  /*2e830*/  WARPSYNC.COLLECTIVE R15, `(.L_x_1885) ;  /* 0x000000000f087348 */ /* 0x000fea0003c00000 */
[----:B------:R0:W1:Y:S02]  /*2e840*/  SHFL.IDX P6, R14, R13, R12, R11 ;  /* 0x0000000c0d0e7389 */ /* 0x00006400000c000b */
[----:B01----:R-:W-:Y:S01]  /*2e850*/  ENDCOLLECTIVE ;  /* 0x000000000000791b */ /* 0x003fe20003800000 */
.L_x_1885:
        /* <DEDUP_REMOVED lines=8> */
.L_x_1886:
[----:B------:R-:W-:Y:S02]  /*2e8e0*/  SEL R182, R28, R27, P0 ;  /* 0x0000001b1cb67207 */ /* 0x000fe40000000000 */
[----:B------:R-:W-:Y:S01]  /*2e8f0*/  SEL R181, R27, R28, P0 ;  /* 0x0000001c1bb57207 */ /* 0x000fe20000000000 */
[----:B------:R-:W-:Y:S02]  /*2e900*/  IMAD.MOV.U32 R13, RZ, RZ, R26 ;  /* 0x000000ffff0d7224 */ /* 0x000fe400078e001a */
[----:B------:R-:W-:-:S07]  /*2e910*/  IMAD.MOV.U32 R35, RZ, RZ, R14 ;  /* 0x000000ffff237224 */ /* 0x000fce00078e000e */
[----:B------:R-:W-:Y:S05]  /*2e920*/  WARPSYNC.COLLECTIVE R15, `(.L_x_1887) ;  /* 0x000000000f087348 */ /* 0x000fea0003c00000 */
[----:B------:R0:W1:Y:S02]  /*2e930*/  SHFL.IDX P6, R14, R13, R12, R11 ;  /* 0x0000000c0d0e7389 */ /* 0x00006400000c000b */
[----:B01----:R-:W-:Y:S01]  /*2e940*/  ENDCOLLECTIVE ;  /* 0x000000000000791b */ /* 0x003fe20003800000 */
.L_x_1887:
[----:B------:R-:W-:Y:S02]  /*2e950*/  IMAD.MOV.U32 R13, RZ, RZ, R76 ;  /* 0x000000ffff0d7224 */ /* 0x000fe400078e004c */
[----:B------:R-:W-:Y:S02]  /*2e960*/  IMAD.MOV.U32 R12, RZ, RZ, R2 ;  /* 0x000000ffff0c7224 */ /* 0x000fe400078e0002 */
[----:B------:R-:W-:-:S07]  /*2e970*/  IMAD.MOV.U32 R26, RZ, RZ, R14 ;  /* 0x000000ffff1a7224 */ /* 0x000fce00078e000e */
[----:B------:R-:W-:Y:S05]  /*2e980*/  WARPSYNC.COLLECTIVE R15, `(.L_x_1888) ;  /* 0x000000000f087348 */ /* 0x000fea0003c00000 */
[----:B------:R0:W1:Y:S02]  /*2e990*/  SHFL.IDX P6, R14, R13, R12, R11 ;  /* 0x0000000c0d0e7389 */ /* 0x00006400000c000b */
[----:B01----:R-:W-:Y:S01]  /*2e9a0*/  ENDCOLLECTIVE ;  /* 0x000000000000791b */ /* 0x003fe20003800000 */
.L_x_1888:
[----:B------:R-:W-:Y:S02]  /*2e9b0*/  IMAD.MOV.U32 R13, RZ, RZ, R72 ;  /* 0x000000ffff0d7224 */ /* 0x000fe400078e0048 */
[----:B------:R-:W-:-:S07]  /*2e9c0*/  IMAD.MOV.U32 R76, RZ, RZ, R14 ;  /* 0x000000ffff4c7224 */ /* 0x000fce00078e000e */
[----:B------:R-:W-:Y:S05]  /*2e9d0*/  WARPSYNC.COLLECTIVE R15, `(.L_x_1889) ;  /* 0x000000000f087348 */ /* 0x000fea0003c00000 */
[----:B------:R0:W1:Y:S02]  /*2e9e0*/  SHFL.IDX P6, R14, R13, R12, R11 ;  /* 0x0000000c0d0e7389 */ /* 0x00006400000c000b */
[----:B01----:R-:W-:Y:S01]  /*2e9f0*/  ENDCOLLECTIVE ;  /* 0x000000000000791b */ /* 0x003fe20003800000 */
.L_x_1889:
        /* <DEDUP_REMOVED lines=8> */
.L_x_1890:
[----:B------:R-:W-:Y:S02]  /*2ea80*/  SEL R178, R26, R72, P0 ;  /* 0x000000481ab27207 */ /* 0x000fe40000000000 */
[----:B------:R-:W-:Y:S01]  /*2ea90*/  SEL R177, R72, R26, P0 ;  /* 0x0000001a48b17207 */ /* 0x000fe20000000000 */
[----:B------:R-:W-:Y:S02]  /*2eaa0*/  IMAD.MOV.U32 R13, RZ, RZ, R39 ;  /* 0x000000ffff0d7224 */ /* 0x000fe400078e0027 */
[----:B------:R-:W-:-:S07]  /*2eab0*/  IMAD.MOV.U32 R41, RZ, RZ, R14 ;  /* 0x000000ffff297224 */ /* 0x000fce00078e000e */
[----:B------:R-:W-:Y:S05]  /*2eac0*/  WARPSYNC.COLLECTIVE R15, `(.L_x_1891) ;  /* 0x000000000f087348 */ /* 0x000fea0003c00000 */
[----:B------:R0:W1:Y:S02]  /*2ead0*/  SHFL.IDX P6, R14, R13, R12, R11 ;  /* 0x0000000c0d0e7389 */ /* 0x00006400000c000b */
[----:B01----:R-:W-:Y:S01]  /*2eae0*/  ENDCOLLECTIVE ;  /* 0x000000000000791b */ /* 0x003fe20003800000 */
.L_x_1891:
[----:B------:R-:W-:Y:S02]  /*2eaf0*/  IMAD.MOV.U32 R13, RZ, RZ, R84 ;  /* 0x000000ffff0d7224 */ /* 0x000fe400078e0054 */
[----:B------:R-:W-:Y:S02]  /*2eb00*/  IMAD.MOV.U32 R12, RZ, RZ, R2 ;  /* 0x000000ffff0c7224 */ /* 0x000fe400078e0002 */
[----:B------:R-:W-:-:S07]  /*2eb10*/  IMAD.MOV.U32 R39, RZ, RZ, R14 ;  /* 0x000000ffff277224 */ /* 0x000fce00078e000e */
[----:B------:R-:W-:Y:S05]  /*2eb20*/  WARPSYNC.COLLECTIVE R15, `(.L_x_1892) ;  /* 0x000000000f087348 */ /* 0x000fea0003c00000 */
[----:B------:R0:W1:Y:S02]  /*2eb30*/  SHFL.IDX P6, R14, R13, R12, R11 ;  /* 0x0000000c0d0e7389 */ /* 0x00006400000c000b */
[----:B01----:R-:W-:Y:S01]  /*2eb40*/  ENDCOLLECTIVE ;  /* 0x000000000000791b */ /* 0x003fe20003800000 */
.L_x_1892:
[----:B------:R-:W-:Y:S02]  /*2eb50*/  IMAD.MOV.U32 R13, RZ, RZ, R80 ;  /* 0x000000ffff0d7224 */ /* 0x000fe400078e0050 */
[----:B------:R-:W-:-:S07]  /*2eb60*/  IMAD.MOV.U32 R84, RZ, RZ, R14 ;  /* 0x000000ffff547224 */ /* 0x000fce00078e000e */
[----:B------:R-:W-:Y:S05]  /*2eb70*/  WARPSYNC.COLLECTIVE R15, `(.L_x_1893) ;  /* 0x000000000f087348 */ /* 0x000fea0003c00000 */
[----:B------:R0:W1:Y:S02]  /*2eb80*/  SHFL.IDX P6, R14, R13, R12, R11 ;  /* 0x0000000c0d0e7389 */ /* 0x00006400000c000b */
[----:B01----:R-:W-:Y:S01]  /*2eb90*/  ENDCOLLECTIVE ;  /* 0x000000000000791b */ /* 0x003fe20003800000 */
.L_x_1893:
        /* <DEDUP_REMOVED lines=8> */
.L_x_1894:
[----:B------:R-:W-:Y:S02]  /*2ec20*/  SEL R174, R39, R80, P0 ;  /* 0x0000005027ae7207 */ /* 0x000fe40000000000 */
[----:B------:R-:W-:Y:S01]  /*2ec30*/  SEL R173, R80, R39, P0 ;  /* 0x0000002750ad7207 */ /* 0x000fe20000000000 */
[----:B------:R-:W-:Y:S02]  /*2ec40*/  IMAD.MOV.U32 R13, RZ, RZ, R42 ;  /* 0x000000ffff0d7224 */ /* 0x000fe400078e002a */
[----:B------:R-:W-:-:S07]  /*2ec50*/  IMAD.MOV.U32 R43, RZ, RZ, R14 ;  /* 0x000000ffff2b7224 */ /* 0x000fce00078e000e */
[----:B------:R-:W-:Y:S05]  /*2ec60*/  WARPSYNC.COLLECTIVE R15, `(.L_x_1895) ;  /* 0x000000000f087348 */ /* 0x000fea0003c00000 */
[----:B------:R0:W1:Y:S02]  /*2ec70*/  SHFL.IDX P6, R14, R13, R12, R11 ;  /* 0x0000000c0d0e7389 */ /* 0x00006400000c000b */
[----:B01----:R-:W-:Y:S01]  /*2ec80*/  ENDCOLLECTIVE ;  /* 0x000000000000791b */ /* 0x003fe20003800000 */
.L_x_1895:
[----:B------:R-:W-:Y:S02]  /*2ec90*/  IMAD.MOV.U32 R13, RZ, RZ, R92 ;  /* 0x000000ffff0d7224 */ /* 0x000fe400078e005c */
[----:B------:R-:W-:Y:S02]  /*2eca0*/  IMAD.MOV.U32 R12, RZ, RZ, R2 ;  /* 0x000000ffff0c7224 */ /* 0x000fe400078e0002 */
[----:B------:R-:W-:-:S07]  /*2ecb0*/  IMAD.MOV.U32 R42, RZ, RZ, R14 ;  /* 0x000000ffff2a7224 */ /* 0x000fce00078e000e */
[----:B------:R-:W-:Y:S05]  /*2ecc0*/  WARPSYNC.COLLECTIVE R15, `(.L_x_1896) ;  /* 0x000000000f087348 */ /* 0x000fea0003c00000 */
[----:B------:R0:W1:Y:S02]  /*2ecd0*/  SHFL.IDX P6, R14, R13, R12, R11 ;  /* 0x0000000c0d0e7389 */ /* 0x00006400000c000b */
[----:B01----:R-:W-:Y:S01]  /*2ece0*/  ENDCOLLECTIVE ;  /* 0x000000000000791b */ /* 0x003fe20003800000 */
.L_x_1896:
[----:B------:R-:W-:Y:S02]  /*2ecf0*/  IMAD.MOV.U32 R13, RZ, RZ, R88 ;  /* 0x000000ffff0d7224 */ /* 0x000fe400078e0058 */
[----:B------:R-:W-:-:S07]  /*2ed00*/  IMAD.MOV.U32 R92, RZ, RZ, R14 ;  /* 0x000000ffff5c7224 */ /* 0x000fce00078e000e */
[----:B------:R-:W-:Y:S05]  /*2ed10*/  WARPSYNC.COLLECTIVE R15, `(.L_x_1897) ;  /* 0x000000000f087348 */ /* 0x000fea0003c00000 */
[----:B------:R0:W1:Y:S02]  /*2ed20*/  SHFL.IDX P6, R14, R13, R12, R11 ;  /* 0x0000000c0d0e7389 */ /* 0x00006400000c000b */
[----:B01----:R-:W-:Y:S01]  /*2ed30*/  ENDCOLLECTIVE ;  /* 0x000000000000791b */ /* 0x003fe20003800000 */
.L_x_1897:
        /* <DEDUP_REMOVED lines=8> */
.L_x_1898:
[----:B------:R-:W-:Y:S02]  /*2edc0*/  SEL R170, R42, R88, P0 ;  /* 0x000000582aaa7207 */ /* 0x000fe40000000000 */
[----:B------:R-:W-:Y:S01]  /*2edd0*/  SEL R169, R88, R42, P0 ;  /* 0x0000002a58a97207 */ /* 0x000fe20000000000 */
[----:B------:R-:W-:Y:S02]  /*2ede0*/  IMAD.MOV.U32 R13, RZ, RZ, R45 ;  /* 0x000000ffff0d7224 */ /* 0x000fe400078e002d */
[----:B------:R-:W-:-:S07]  /*2edf0*/  IMAD.MOV.U32 R46, RZ, RZ, R14 ;  /* 0x000000ffff2e7224 */ /* 0x000fce00078e000e */
[----:B------:R-:W-:Y:S05]  /*2ee00*/  WARPSYNC.COLLECTIVE R15, `(.L_x_1899) ;  /* 0x000000000f087348 */ /* 0x000fea0003c00000 */
[----:B------:R0:W1:Y:S02]  /*2ee10*/  SHFL.IDX P6, R14, R13, R12, R11 ;  /* 0x0000000c0d0e7389 */ /* 0x00006400000c000b */
[----:B01----:R-:W-:Y:S01]  /*2ee20*/  ENDCOLLECTIVE ;  /* 0x000000000000791b */ /* 0x003fe20003800000 */
.L_x_1899:
[----:B------:R-:W-:Y:S02]  /*2ee30*/  IMAD.MOV.U32 R13, RZ, RZ, R100 ;  /* 0x000000ffff0d7224 */ /* 0x000fe400078e0064 */
[----:B------:R-:W-:Y:S02]  /*2ee40*/  IMAD.MOV.U32 R12, RZ, RZ, R2 ;  /* 0x000000ffff0c7224 */ /* 0x000fe400078e0002 */
[----:B------:R-:W-:-:S07]  /*2ee50*/  IMAD.MOV.U32 R45, RZ, RZ, R14 ;  /* 0x000000ffff2d7224 */ /* 0x000fce00078e000e */
[----:B------:R-:W-:Y:S05]  /*2ee60*/  WARPSYNC.COLLECTIVE R15, `(.L_x_1900) ;  /* 0x000000000f087348 */ /* 0x000fea0003c00000 */
[----:B------:R0:W1:Y:S02]  /*2ee70*/  SHFL.IDX P6, R14, R13, R12, R11 ;  /* 0x0000000c0d0e7389 */ /* 0x00006400000c000b */
[----:B01----:R-:W-:Y:S01]  /*2ee80*/  ENDCOLLECTIVE ;  /* 0x000000000000791b */ /* 0x003fe20003800000 */
.L_x_1900:
[----:B------:R-:W-:Y:S02]  /*2ee90*/  IMAD.MOV.U32 R13, RZ, RZ, R96 ;  /* 0x000000ffff0d7224 */ /* 0x000fe400078e0060 */
[----:B------:R-:W-:-:S07]  /*2eea0*/  IMAD.MOV.U32 R100, RZ, RZ, R14 ;  /* 0x000000ffff647224 */ /* 0x000fce00078e000e */
[----:B------:R-:W-:Y:S05]  /*2eeb0*/  WARPSYNC.COLLECTIVE R15, `(.L_x_1901) ;  /* 0x000000000f087348 */ /* 0x000fea0003c00000 */
[----:B------:R0:W1:Y:S02]  /*2eec0*/  SHFL.IDX P6, R14, R13, R12, R11 ;  /* 0x0000000c0d0e7389 */ /* 0x00006400000c000b */
[----:B01----:R-:W-:Y:S01]  /*2eed0*/  ENDCOLLECTIVE ;  /* 0x000000000000791b */ /* 0x003fe20003800000 */
.L_x_1901:
[----:B------:R-:W-:Y:S01]  /*2eee0*/  SEL R147, R100, R46, P0 ;  /* 0x0000002e64937207 */ /* 0x000fe20000000000 */
[----:B------:R-:W-:Y:S02]  /*2eef0*/  IMAD.MOV.U32 R13, RZ, RZ, R48 ;  /* 0x000000ffff0d7224 */ /* 0x000fe400078e0030 */
[----:B------:R-:W-:Y:S02]  /*2ef00*/  IMAD.MOV.U32 R12, RZ, RZ, R0 ;  /* 0x000000ffff0c7224 */ /* 0x000fe400078e0000 */
[----:B------:R-:W-:-:S07]  /*2ef10*/  IMAD.MOV.U32 R96, RZ, RZ, R14 ;  /* 0x000000ffff607224 */ /* 0x000fce00078e000e */
[----:B------:R-:W-:Y:S05]  /*2ef20*/  WARPSYNC.COLLECTIVE R15, `(.L_x_1902) ;  /* 0x000000000f087348 */ /* 0x000fea0003c00000 */
[----:B------:R0:W1:Y:S02]  /*2ef30*/  SHFL.IDX P6, R14, R13, R12, R11 ;  /* 0x0000000c0d0e7389 */ /* 0x00006400000c000b */
[----:B01----:R-:W-:Y:S01]  /*2ef40*/  ENDCOLLECTIVE ;  /* 0x000000000000791b */ /* 0x003fe20003800000 */
.L_x_1902:
[----:B------:R-:W-:Y:S01]  /*2ef50*/  SEL R166, R45, R96, P0 ;  /* 0x000000602da67207 */ /* 0x000fe20000000000 */
[----:B------:R-:W-:Y:S02]  /*2ef60*/  IMAD.MOV.U32 R13, RZ, RZ, R47 ;  /* 0x000000ffff0d7224 */ /* 0x000fe400078e002f */
[----:B------:R-:W-:-:S07]  /*2ef70*/  IMAD.MOV.U32 R48, RZ, RZ, R14 ;  /* 0x000000ffff307224 */ /* 0x000fce00078e000e */
[----:B------:R-:W-:Y:S05]  /*2ef80*/  WARPSYNC.COLLECTIVE R15, `(.L_x_1903) ;  /* 0x000000000f087348 */ /* 0x000fea0003c00000 */
[----:B------:R0:W1:Y:S02]  /*2ef90*/  SHFL.IDX P6, R14, R13, R12, R11 ;  /* 0x0000000c0d0e7389 */ /* 0x00006400000c000b */
[----:B01----:R-:W-:Y:S01]  /*2efa0*/  ENDCOLLECTIVE ;  /* 0x000000000000791b */ /* 0x003fe20003800000 */
.L_x_1903:
[----:B------:R-:W-:Y:S02]  /*2efb0*/  IMAD.MOV.U32 R13, RZ, RZ, R108 ;  /* 0x000000ffff0d7224 */ /* 0x000fe400078e006c */
[----:B------:R-:W-:Y:S02]  /*2efc0*/  IMAD.MOV.U32 R12, RZ, RZ, R2 ;  /* 0x000000ffff0c7224 */ /* 0x000fe400078e0002 */
[----:B------:R-:W-:-:S07]  /*2efd0*/  IMAD.MOV.U32 R47, RZ, RZ, R14 ;  /* 0x000000ffff2f7224 */ /* 0x000fce00078e000e */
[----:B------:R-:W-:Y:S05]  /*2efe0*/  WARPSYNC.COLLECTIVE R15, `(.L_x_1904) ;  /* 0x000000000f087348 */ /* 0x000fea0003c00000 */
[----:B------:R0:W1:Y:S02]  /*2eff0*/  SHFL.IDX P6, R14, R13, R12, R11 ;  /* 0x0000000c0d0e7389 */ /* 0x00006400000c000b */
[----:B01----:R-:W-:Y:S01]  /*2f000*/  ENDCOLLECTIVE ;  /* 0x000000000000791b */ /* 0x003fe20003800000 */
.L_x_1904:
[----:B------:R-:W-:Y:S02]  /*2f010*/  IMAD.MOV.U32 R13, RZ, RZ, R104 ;  /* 0x000000ffff0d7224 */ /* 0x000fe400078e0068 */
[----:B------:R-:W-:-:S07]  /*2f020*/  IMAD.MOV.U32 R108, RZ, RZ, R14 ;  /* 0x000000ffff6c7224 */ /* 0x000fce00078e000e */
[----:B------:R-:W-:Y:S05]  /*2f030*/  WARPSYNC.COLLECTIVE R15, `(.L_x_1905) ;  /* 0x000000000f087348 */ /* 0x000fea0003c00000 */
[----:B------:R0:W1:Y:S02]  /*2f040*/  SHFL.IDX P6, R14, R13, R12, R11 ;  /* 0x0000000c0d0e7389 */ /* 0x00006400000c000b */
[----:B01----:R-:W-:Y:S01]  /*2f050*/  ENDCOLLECTIVE ;  /* 0x000000000000791b */ /* 0x003fe20003800000 */
.L_x_1905:
[----:B------:R-:W-:Y:S02]  /*2f060*/  IMAD.MOV.U32 R13, RZ, RZ, R53 ;  /* 0x000000ffff0d7224 */ /* 0x000fe400078e0035 */
[----:B------:R-:W-:Y:S02]  /*2f070*/  IMAD.MOV.U32 R12, RZ, RZ, R0 ;  /* 0x000000ffff0c7224 */ /* 0x000fe400078e0000 */
[----:B------:R-:W-:-:S07]  /*2f080*/  IMAD.MOV.U32 R104, RZ, RZ, R14 ;  /* 0x000000ffff687224 */ /* 0x000fce00078e000e */
[----:B------:R-:W-:Y:S05]  /*2f090*/  WARPSYNC.COLLECTIVE R15, `(.L_x_1906) ;  /* 0x000000000f087348 */ /* 0x000fea0003c00000 */
[----:B------:R0:W1:Y:S02]  /*2f0a0*/  SHFL.IDX P6, R14, R13, R12, R11 ;  /* 0x0000000c0d0e7389 */ /* 0x00006400000c000b */
[----:B01----:R-:W-:Y:S01]  /*2f0b0*/  ENDCOLLECTIVE ;  /* 0x000000000000791b */ /* 0x003fe20003800000 */
.L_x_1906:
[----:B------:R-:W-:Y:S02]  /*2f0c0*/  IMAD.MOV.U32 R13, RZ, RZ, R49 ;  /* 0x000000ffff0d7224 */ /* 0x000fe400078e0031 */
[----:B------:R-:W-:-:S07]  /*2f0d0*/  IMAD.MOV.U32 R53, RZ, RZ, R14 ;  /* 0x000000ffff357224 */ /* 0x000fce00078e000e */
[----:B------:R-:W-:Y:S05]  /*2f0e0*/  WARPSYNC.COLLECTIVE R15, `(.L_x_1907) ;  /* 0x000000000f087348 */ /* 0x000fea0003c00000 */
[----:B------:R0:W1:Y:S02]  /*2f0f0*/  SHFL.IDX P6, R14, R13, R12, R11 ;  /* 0x0000000c0d0e7389 */ /* 0x00006400000c000b */
[----:B01----:R-:W-:Y:S01]  /*2f100*/  ENDCOLLECTIVE ;  /* 0x000000000000791b */ /* 0x003fe20003800000 */
.L_x_1907:
[----:B------:R-:W-:Y:S02]  /*2f110*/  IMAD.MOV.U32 R13, RZ, RZ, R116 ;  /* 0x000000ffff0d7224 */ /* 0x000fe400078e0074 */
[----:B------:R-:W-:Y:S02]  /*2f120*/  IMAD.MOV.U32 R12, RZ, RZ, R2 ;  /* 0x000000ffff0c7224 */ /* 0x000fe400078e0002 */
[----:B------:R-:W-:-:S07]  /*2f130*/  IMAD.MOV.U32 R49, RZ, RZ, R14 ;  /* 0x000000ffff317224 */ /* 0x000fce00078e000e */
[----:B------:R-:W-:Y:S05]  /*2f140*/  WARPSYNC.COLLECTIVE R15, `(.L_x_1908) ;  /* 0x000000000f087348 */ /* 0x000fea0003c00000 */
[----:B------:R0:W1:Y:S02]  /*2f150*/  SHFL.IDX P6, R14, R13, R12, R11 ;  /* 0x0000000c0d0e7389 */ /* 0x00006400000c000b */
[----:B01----:R-:W-:Y:S01]  /*2f160*/  ENDCOLLECTIVE ;  /* 0x000000000000791b */ /* 0x003fe20003800000 */
.L_x_1908:
[----:B------:R-:W-:Y:S02]  /*2f170*/  IMAD.MOV.U32 R13, RZ, RZ, R112 ;  /* 0x000000ffff0d7224 */ /* 0x000fe400078e0070 */
[----:B------:R-:W-:-:S07]  /*2f180*/  IMAD.MOV.U32 R116, RZ, RZ, R14 ;  /* 0x000000ffff747224 */ /* 0x000fce00078e000e */
[----:B------:R-:W-:Y:S05]  /*2f190*/  WARPSYNC.COLLECTIVE R15, `(.L_x_1909) ;  /* 0x000000000f087348 */ /* 0x000fea0003c00000 */
[----:B------:R0:W1:Y:S02]  /*2f1a0*/  SHFL.IDX P6, R14, R13, R12, R11 ;  /* 0x0000000c0d0e7389 */ /* 0x00006400000c000b */
[----:B01----:R-:W-:Y:S01]  /*2f1b0*/  ENDCOLLECTIVE ;  /* 0x000000000000791b */ /* 0x003fe20003800000 */
.L_x_1909:
        /* <DEDUP_REMOVED lines=8> */
.L_x_1910:
[----:B------:R-:W-:Y:S02]  /*2f240*/  SEL R92, R49, R112, P0 ;  /* 0x00000070315c7207 */ /* 0x000fe40000000000 */
[----:B------:R-:W-:Y:S01]  /*2f250*/  SEL R112, R112, R49, P0 ;  /* 0x0000003170707207 */ /* 0x000fe20000000000 */
[----:B------:R-:W-:Y:S02]  /*2f260*/  IMAD.MOV.U32 R13, RZ, RZ, R57 ;  /* 0x000000ffff0d7224 */ /* 0x000fe400078e0039 */
[----:B------:R-:W-:-:S07]  /*2f270*/  IMAD.MOV.U32 R61, RZ, RZ, R14 ;  /* 0x000000ffff3d7224 */ /* 0x000fce00078e000e */
[----:B------:R-:W-:Y:S05]  /*2f280*/  WARPSYNC.COLLECTIVE R15, `(.L_x_1911) ;  /* 0x000000000f087348 */ /* 0x000fea0003c00000 */
[----:B------:R0:W1:Y:S02]  /*2f290*/  SHFL.IDX P6, R14, R13, R12, R11 ;  /* 0x0000000c0d0e7389 */ /* 0x00006400000c000b */
[----:B01----:R-:W-:Y:S01]  /*2f2a0*/  ENDCOLLECTIVE ;  /* 0x000000000000791b */ /* 0x003fe20003800000 */
.L_x_1911:
[----:B------:R-:W-:Y:S02]  /*2f2b0*/  IMAD.MOV.U32 R13, RZ, RZ, R124 ;  /* 0x000000ffff0d7224 */ /* 0x000fe400078e007c */
[----:B------:R-:W-:Y:S02]  /*2f2c0*/  IMAD.MOV.U32 R12, RZ, RZ, R2 ;  /* 0x000000ffff0c7224 */ /* 0x000fe400078e0002 */
[----:B------:R-:W-:-:S07]  /*2f2d0*/  IMAD.MOV.U32 R57, RZ, RZ, R14 ;  /* 0x000000ffff397224 */ /* 0x000fce00078e000e */
[----:B------:R-:W-:Y:S05]  /*2f2e0*/  WARPSYNC.COLLECTIVE R15, `(.L_x_1912) ;  /* 0x000000000f087348 */ /* 0x000fea0003c00000 */
[----:B------:R0:W1:Y:S02]  /*2f2f0*/  SHFL.IDX P6, R14, R13, R12, R11 ;  /* 0x0000000c0d0e7389 */ /* 0x00006400000c000b */
[----:B01----:R-:W-:Y:S01]  /*2f300*/  ENDCOLLECTIVE ;  /* 0x000000000000791b */ /* 0x003fe20003800000 */
.L_x_1912:
[----:B------:R-:W-:Y:S02]  /*2f310*/  IMAD.MOV.U32 R13, RZ, RZ, R120 ;  /* 0x000000ffff0d7224 */ /* 0x000fe400078e0078 */
[----:B------:R-:W-:-:S07]  /*2f320*/  IMAD.MOV.U32 R124, RZ, RZ, R14 ;  /* 0x000000ffff7c7224 */ /* 0x000fce00078e000e */
[----:B------:R-:W-:Y:S05]  /*2f330*/  WARPSYNC.COLLECTIVE R15, `(.L_x_1913) ;  /* 0x000000000f087348 */ /* 0x000fea0003c00000 */
[----:B------:R0:W1:Y:S02]  /*2f340*/  SHFL.IDX P6, R14, R13, R12, R11 ;  /* 0x0000000c0d0e7389 */ /* 0x00006400000c000b */
[----:B01----:R-:W-:Y:S01]  /*2f350*/  ENDCOLLECTIVE ;  /* 0x000000000000791b */ /* 0x003fe20003800000 */
.L_x_1913:
[----:B------:R-:W-:Y:S02]  /*2f360*/  IMAD.MOV.U32 R13, RZ, RZ, R65 ;  /* 0x000000ffff0d7224 */ /* 0x000fe400078e0041 */
[----:B------:R-:W-:Y:S02]  /*2f370*/  IMAD.MOV.U32 R12, RZ, RZ, R0 ;  /* 0x000000ffff0c7224 */ /* 0x000fe400078e0000 */
[----:B------:R-:W-:-:S07]  /*2f380*/  IMAD.MOV.U32 R120, RZ, RZ, R14 ;  /* 0x000000ffff787224 */ /* 0x000fce00078e000e */
[----:B------:R-:W-:Y:S05]  /*2f390*/  WARPSYNC.COLLECTIVE R15, `(.L_x_1914) ;  /* 0x000000000f087348 */ /* 0x000fea0003c00000 */
[----:B------:R0:W1:Y:S02]  /*2f3a0*/  SHFL.IDX P6, R14, R13, R12, R11 ;  /* 0x0000000c0d0e7389 */ /* 0x00006400000c000b */
[----:B01----:R-:W-:Y:S01]  /*2f3b0*/  ENDCOLLECTIVE ;  /* 0x000000000000791b */ /* 0x003fe20003800000 */
.L_x_1914:
[----:B------:R-:W-:Y:S02]  /*2f3c0*/  IMAD.MOV.U32 R13, RZ, RZ, R64 ;  /* 0x000000ffff0d7224 */ /* 0x000fe400078e0040 */
[----:B------:R-:W-:-:S07]  /*2f3d0*/  IMAD.MOV.U32 R65, RZ, RZ, R14 ;  /* 0x000000ffff417224 */ /* 0x000fce00078e000e */
[----:B------:R-:W-:Y:S05]  /*2f3e0*/  WARPSYNC.COLLECTIVE R15, `(.L_x_1915) ;  /* 0x000000000f087348 */ /* 0x000fea0003c00000 */
[----:B------:R0:W1:Y:S02]  /*2f3f0*/  SHFL.IDX P6, R14, R13, R12, R11 ;  /* 0x0000000c0d0e7389 */ /* 0x00006400000c000b */
[----:B01----:R-:W-:Y:S01]  /*2f400*/  ENDCOLLECTIVE ;  /* 0x000000000000791b */ /* 0x003fe20003800000 */
.L_x_1915:
[----:B------:R-:W-:Y:S02]  /*2f410*/  IMAD.MOV.U32 R13, RZ, RZ, R132 ;  /* 0x000000ffff0d7224 */ /* 0x000fe400078e0084 */
[----:B------:R-:W-:Y:S02]  /*2f420*/  IMAD.MOV.U32 R12, RZ, RZ, R2 ;  /* 0x000000ffff0c7224 */ /* 0x000fe400078e0002 */
[----:B------:R-:W-:-:S07]  /*2f430*/  IMAD.MOV.U32 R64, RZ, RZ, R14 ;  /* 0x000000ffff407224 */ /* 0x000fce00078e000e */
[----:B------:R-:W-:Y:S05]  /*2f440*/  WARPSYNC.COLLECTIVE R15, `(.L_x_1916) ;  /* 0x000000000f087348 */ /* 0x000fea0003c00000 */
[----:B------:R0:W1:Y:S02]  /*2f450*/  SHFL.IDX P6, R14, R13, R12, R11 ;  /* 0x0000000c0d0e7389 */ /* 0x00006400000c000b */
[----:B01----:R-:W-:Y:S01]  /*2f460*/  ENDCOLLECTIVE ;  /* 0x000000000000791b */ /* 0x003fe20003800000 */
.L_x_1916:
[----:B------:R-:W-:Y:S02]  /*2f470*/  IMAD.MOV.U32 R13, RZ, RZ, R128 ;  /* 0x000000ffff0d7224 */ /* 0x000fe400078e0080 */
[----:B------:R-:W-:-:S07]  /*2f480*/  IMAD.MOV.U32 R132, RZ, RZ, R14 ;  /* 0x000000ffff847224 */ /* 0x000fce00078e000e */
[----:B------:R-:W-:Y:S05]  /*2f490*/  WARPSYNC.COLLECTIVE R15, `(.L_x_1917) ;  /* 0x000000000f087348 */ /* 0x000fea0003c00000 */
[----:B------:R0:W1:Y:S02]  /*2f4a0*/  SHFL.IDX P6, R14, R13, R12, R11 ;  /* 0x0000000c0d0e7389 */ /* 0x00006400000c000b */
[----:B01----:R-:W-:Y:S01]  /*2f4b0*/  ENDCOLLECTIVE ;  /* 0x000000000000791b */ /* 0x003fe20003800000 */
.L_x_1917:
[----:B------:R-:W-:Y:S02]  /*2f4c0*/  IMAD.MOV.U32 R13, RZ, RZ, R73 ;  /* 0x000000ffff0d7224 */ /* 0x000fe400078e0049 */
[----:B------:R-:W-:Y:S02]  /*2f4d0*/  IMAD.MOV.U32 R12, RZ, RZ, R0 ;  /* 0x000000ffff0c7224 */ /* 0x000fe400078e0000 */
[----:B------:R-:W-:-:S07]  /*2f4e0*/  IMAD.MOV.U32 R128, RZ, RZ, R14 ;  /* 0x000000ffff807224 */ /* 0x000fce00078e000e */
[----:B------:R-:W-:Y:S05]  /*2f4f0*/  WARPSYNC.COLLECTIVE R15, `(.L_x_1918) ;  /* 0x000000000f087348 */ /* 0x000fea0003c00000 */
[----:B------:R0:W1:Y:S02]  /*2f500*/  SHFL.IDX P6, R14, R13, R12, R11 ;  /* 0x0000000c0d0e7389 */ /* 0x00006400000c000b */
[----:B01----:R-:W-:Y:S01]  /*2f510*/  ENDCOLLECTIVE ;  /* 0x000000000000791b */ /* 0x003fe20003800000 */
.L_x_1918:
[----:B------:R-:W-:Y:S02]  /*2f520*/  IMAD.MOV.U32 R13, RZ, RZ, R69 ;  /* 0x000000ffff0d7224 */ /* 0x000fe400078e0045 */
[----:B------:R-:W-:-:S07]  /*2f530*/  IMAD.MOV.U32 R73, RZ, RZ, R14 ;  /* 0x000000ffff497224 */ /* 0x000fce00078e000e */
[----:B------:R-:W-:Y:S05]  /*2f540*/  WARPSYNC.COLLECTIVE R15, `(.L_x_1919) ;  /* 0x000000000f087348 */ /* 0x000fea0003c00000 */
[----:B------:R0:W1:Y:S02]  /*2f550*/  SHFL.IDX P6, R14, R13, R12, R11 ;  /* 0x0000000c0d0e7389 */ /* 0x00006400000c000b */
[----:B01----:R-:W-:Y:S01]  /*2f560*/  ENDCOLLECTIVE ;  /* 0x000000000000791b */ /* 0x003fe20003800000 */
.L_x_1919:
[----:B------:R-:W-:Y:S02]  /*2f570*/  IMAD.MOV.U32 R13, RZ, RZ, R140 ;  /* 0x000000ffff0d7224 */ /* 0x000fe400078e008c */
[----:B------:R-:W-:Y:S02]  /*2f580*/  IMAD.MOV.U32 R12, RZ, RZ, R2 ;  /* 0x000000ffff0c7224 */ /* 0x000fe400078e0002 */
[----:B------:R-:W-:-:S07]  /*2f590*/  IMAD.MOV.U32 R69, RZ, RZ, R14 ;  /* 0x000000ffff457224 */ /* 0x000fce00078e000e */
[----:B------:R-:W-:Y:S05]  /*2f5a0*/  WARPSYNC.COLLECTIVE R15, `(.L_x_1920) ;  /* 0x000000000f087348 */ /* 0x000fea0003c00000 */
[----:B------:R0:W1:Y:S02]  /*2f5b0*/  SHFL.IDX P6, R14, R13, R12, R11 ;  /* 0x0000000c0d0e7389 */ /* 0x00006400000c000b */
[----:B01----:R-:W-:Y:S01]  /*2f5c0*/  ENDCOLLECTIVE ;  /* 0x000000000000791b */ /* 0x003fe20003800000 */
.L_x_1920:
[----:B------:R-:W-:Y:S02]  /*2f5d0*/  IMAD.MOV.U32 R13, RZ, RZ, R136 ;  /* 0x000000ffff0d7224 */ /* 0x000fe400078e0088 */
[----:B------:R-:W-:-:S07]  /*2f5e0*/  IMAD.MOV.U32 R140, RZ, RZ, R14 ;  /* 0x000000ffff8c7224 */ /* 0x000fce00078e000e */
[----:B------:R-:W-:Y:S05]  /*2f5f0*/  WARPSYNC.COLLECTIVE R15, `(.L_x_1921) ;  /* 0x000000000f087348 */ /* 0x000fea0003c00000 */
[----:B------:R0:W1:Y:S02]  /*2f600*/  SHFL.IDX P6, R14, R13, R12, R11 ;  /* 0x0000000c0d0e7389 */ /* 0x00006400000c000b */
[----:B01----:R-:W-:Y:S01]  /*2f610*/  ENDCOLLECTIVE ;  /* 0x000000000000791b */ /* 0x003fe20003800000 */
.L_x_1921:
[----:B------:R-:W-:Y:S02]  /*2f620*/  IMAD.MOV.U32 R13, RZ, RZ, R81 ;  /* 0x000000ffff0d7224 */ /* 0x000fe400078e0051 */
[----:B------:R-:W-:Y:S01]  /*2f630*/  IMAD.MOV.U32 R12, RZ, RZ, R0 ;  /* 0x000000ffff0c7224 */ /* 0x000fe200078e0000 */
[----:B------:R-:W-:-:S07]  /*2f640*/  MOV R136, R14 ;  /* 0x0000000e00887202 */ /* 0x000fce0000000f00 */
[----:B------:R-:W-:Y:S05]  /*2f650*/  WARPSYNC.COLLECTIVE R15, `(.L_x_1922) ;  /* 0x000000000f087348 */ /* 0x000fea0003c00000 */
[----:B------:R0:W1:Y:S02]  /*2f660*/  SHFL.IDX P6, R14, R13, R12, R11 ;  /* 0x0000000c0d0e7389 */ /* 0x00006400000c000b */
[----:B01----:R-:W-:Y:S01]  /*2f670*/  ENDCOLLECTIVE ;  /* 0x000000000000791b */ /* 0x003fe20003800000 */
.L_x_1922:
[----:B------:R-:W-:Y:S02]  /*2f680*/  IMAD.MOV.U32 R13, RZ, RZ, R77 ;  /* 0x000000ffff0d7224 */ /* 0x000fe400078e004d */
[----:B------:R-:W-:-:S07]  /*2f690*/  IMAD.MOV.U32 R81, RZ, RZ, R14 ;  /* 0x000000ffff517224 */ /* 0x000fce00078e000e */
[----:B------:R-:W-:Y:S05]  /*2f6a0*/  WARPSYNC.COLLECTIVE R15, `(.L_x_1923) ;  /* 0x000000000f087348 */ /* 0x000fea0003c00000 */
[----:B------:R0:W1:Y:S02]  /*2f6b0*/  SHFL.IDX P6, R14, R13, R12, R11 ;  /* 0x0000000c0d0e7389 */ /* 0x00006400000c000b */
[----:B01----:R-:W-:Y:S01]  /*2f6c0*/  ENDCOLLECTIVE ;  /* 0x000000000000791b */ /* 0x003fe20003800000 */
.L_x_1923:
[----:B------:R-:W-:Y:S02]  /*2f6d0*/  IMAD.MOV.U32 R13, RZ, RZ, R148 ;  /* 0x000000ffff0d7224 */ /* 0x000fe400078e0094 */
[----:B------:R-:W-:Y:S02]  /*2f6e0*/  IMAD.MOV.U32 R12, RZ, RZ, R2 ;  /* 0x000000ffff0c7224 */ /* 0x000fe400078e0002 */
[----:B------:R-:W-:-:S07]  /*2f6f0*/  IMAD.MOV.U32 R77, RZ, RZ, R14 ;  /* 0x000000ffff4d7224 */ /* 0x000fce00078e000e */
[----:B------:R-:W-:Y:S05]  /*2f700*/  WARPSYNC.COLLECTIVE R15, `(.L_x_1924) ;  /* 0x000000000f087348 */ /* 0x000fea0003c00000 */
[----:B------:R0:W1:Y:S02]  /*2f710*/  SHFL.IDX P6, R14, R13, R12, R11 ;  /* 0x0000000c0d0e7389 */ /* 0x00006400000c000b */
[----:B01----:R-:W-:Y:S01]  /*2f720*/  ENDCOLLECTIVE ;  /* 0x000000000000791b */ /* 0x003fe20003800000 */
.L_x_1924:
[----:B------:R-:W-:Y:S02]  /*2f730*/  IMAD.MOV.U32 R13, RZ, RZ, R144 ;  /* 0x000000ffff0d7224 */ /* 0x000fe400078e0090 */
[----:B------:R-:W-:-:S07]  /*2f740*/  IMAD.MOV.U32 R148, RZ, RZ, R14 ;  /* 0x000000ffff947224 */ /* 0x000fce00078e000e */
[----:B------:R-:W-:Y:S05]  /*2f750*/  WARPSYNC.COLLECTIVE R15, `(.L_x_1925) ;  /* 0x000000000f087348 */ /* 0x000fea0003c00000 */
[----:B------:R0:W1:Y:S02]  /*2f760*/  SHFL.IDX P6, R14, R13, R12, R11 ;  /* 0x0000000c0d0e7389 */ /* 0x00006400000c000b */
[----:B01----:R-:W-:Y:S01]  /*2f770*/  ENDCOLLECTIVE ;  /* 0x000000000000791b */ /* 0x003fe20003800000 */
.L_x_1925:
[----:B------:R-:W-:Y:S02]  /*2f780*/  IMAD.MOV.U32 R13, RZ, RZ, R56 ;  /* 0x000000ffff0d7224 */ /* 0x000fe400078e0038 */
[----:B------:R-:W-:Y:S02]  /*2f790*/  IMAD.MOV.U32 R12, RZ, RZ, R0 ;  /* 0x000000ffff0c7224 */ /* 0x000fe400078e0000 */
[----:B------:R-:W-:-:S07]  /*2f7a0*/  IMAD.MOV.U32 R144, RZ, RZ, R14 ;  /* 0x000000ffff907224 */ /* 0x000fce00078e000e */
[----:B------:R-:W-:Y:S05]  /*2f7b0*/  WARPSYNC.COLLECTIVE R15, `(.L_x_1926) ;  /* 0x000000000f087348 */ /* 0x000fea0003c00000 */
[----:B------:R0:W1:Y:S02]  /*2f7c0*/  SHFL.IDX P6, R14, R13, R12, R11 ;  /* 0x0000000c0d0e7389 */ /* 0x00006400000c000b */
[----:B01----:R-:W-:Y:S01]  /*2f7d0*/  ENDCOLLECTIVE ;  /* 0x000000000000791b */ /* 0x003fe20003800000 */
.L_x_1926:
[----:B------:R-:W-:Y:S02]  /*2f7e0*/  IMAD.MOV.U32 R13, RZ, RZ, R85 ;  /* 0x000000ffff0d7224 */ /* 0x000fe400078e0055 */
[----:B------:R-:W-:-:S07]  /*2f7f0*/  IMAD.MOV.U32 R56, RZ, RZ, R14 ;  /* 0x000000ffff387224 */ /* 0x000fce00078e000e */
[----:B------:R-:W-:Y:S05]  /*2f800*/  WARPSYNC.COLLECTIVE R15, `(.L_x_1927) ;  /* 0x000000000f087348 */ /* 0x000fea0003c00000 */
[----:B------:R0:W1:Y:S02]  /*2f810*/  SHFL.IDX P6, R14, R13, R12, R11 ;  /* 0x0000000c0d0e7389 */ /* 0x00006400000c000b */
[----:B01----:R-:W-:Y:S01]  /*2f820*/  ENDCOLLECTIVE ;  /* 0x000000000000791b */ /* 0x003fe20003800000 */
.L_x_1927:
[----:B------:R-:W-:Y:S02]  /*2f830*/  IMAD.MOV.U32 R13, RZ, RZ, R146 ;  /* 0x000000ffff0d7224 */ /* 0x000fe400078e0092 */
[----:B------:R-:W-:Y:S02]  /*2f840*/  IMAD.MOV.U32 R12, RZ, RZ, R2 ;  /* 0x000000ffff0c7224 */ /* 0x000fe400078e0002 */
[----:B------:R-:W-:-:S07]  /*2f850*/  IMAD.MOV.U32 R85, RZ, RZ, R14 ;  /* 0x000000ffff557224 */ /* 0x000fce00078e000e */
[----:B------:R-:W-:Y:S05]  /*2f860*/  WARPSYNC.COLLECTIVE R15, `(.L_x_1928) ;  /* 0x000000000f087348 */ /* 0x000fea0003c00000 */
[----:B------:R0:W1:Y:S02]  /*2f870*/  SHFL.IDX P6, R14, R13, R12, R11 ;  /* 0x0000000c0d0e7389 */ /* 0x00006400000c000b */
[----:B01----:R-:W-:Y:S01]  /*2f880*/  ENDCOLLECTIVE ;  /* 0x000000000000791b */ /* 0x003fe20003800000 */
.L_x_1928:
[----:B------:R-:W-:Y:S02]  /*2f890*/  IMAD.MOV.U32 R13, RZ, RZ, R157 ;  /* 0x000000ffff0d7224 */ /* 0x000fe400078e009d */
[----:B------:R-:W-:-:S07]  /*2f8a0*/  IMAD.MOV.U32 R146, RZ, RZ, R14 ;  /* 0x000000ffff927224 */ /* 0x000fce00078e000e */
[----:B------:R-:W-:Y:S05]  /*2f8b0*/  WARPSYNC.COLLECTIVE R15, `(.L_x_1929) ;  /* 0x000000000f087348 */ /* 0x000fea0003c00000 */
[----:B------:R0:W1:Y:S02]  /*2f8c0*/  SHFL.IDX P6, R14, R13, R12, R11 ;  /* 0x0000000c0d0e7389 */ /* 0x00006400000c000b */
[----:B01----:R-:W-:Y:S01]  /*2f8d0*/  ENDCOLLECTIVE ;  /* 0x000000000000791b */ /* 0x003fe20003800000 */
.L_x_1929:
        /* <DEDUP_REMOVED lines=8> */
.L_x_1930:
[----:B------:R-:W-:Y:S02]  /*2f960*/  SEL R20, R85, R157, P0 ;  /* 0x0000009d55147207 */ /* 0x000fe40000000000 */
[----:B------:R-:W-:Y:S01]  /*2f970*/  SEL R85, R157, R85, P0 ;  /* 0x000000559d557207 */ /* 0x000fe20000000000 */
[----:B------:R-:W-:Y:S02]  /*2f980*/  IMAD.MOV.U32 R13, RZ, RZ, R89 ;  /* 0x000000ffff0d7224 */ /* 0x000fe400078e0059 */
[----:B------:R-:W-:-:S07]  /*2f990*/  IMAD.MOV.U32 R93, RZ, RZ, R14 ;  /* 0x000000ffff5d7224 */ /* 0x000fce00078e000e */
[----:B------:R-:W-:Y:S05]  /*2f9a0*/  WARPSYNC.COLLECTIVE R15, `(.L_x_1931) ;  /* 0x000000000f087348 */ /* 0x000fea0003c00000 */
[----:B------:R0:W1:Y:S02]  /*2f9b0*/  SHFL.IDX P6, R14, R13, R12, R11 ;  /* 0x0000000c0d0e7389 */ /* 0x00006400000c000b */
[----:B01----:R-:W-:Y:S01]  /*2f9c0*/  ENDCOLLECTIVE ;  /* 0x000000000000791b */ /* 0x003fe20003800000 */
.L_x_1931:
[----:B------:R-:W-:Y:S02]  /*2f9d0*/  IMAD.MOV.U32 R13, RZ, RZ, R154 ;  /* 0x000000ffff0d7224 */ /* 0x000fe400078e009a */
[----:B------:R-:W-:Y:S02]  /*2f9e0*/  IMAD.MOV.U32 R12, RZ, RZ, R2 ;  /* 0x000000ffff0c7224 */ /* 0x000fe400078e0002 */
[----:B------:R-:W-:-:S07]  /*2f9f0*/  IMAD.MOV.U32 R89, RZ, RZ, R14 ;  /* 0x000000ffff597224 */ /* 0x000fce00078e000e */
[----:B------:R-:W-:Y:S05]  /*2fa00*/  WARPSYNC.COLLECTIVE R15, `(.L_x_1932) ;  /* 0x000000000f087348 */ /* 0x000fea0003c00000 */
[----:B------:R0:W1:Y:S02]  /*2fa10*/  SHFL.IDX P6, R14, R13, R12, R11 ;  /* 0x0000000c0d0e7389 */ /* 0x00006400000c000b */
[----:B01----:R-:W-:Y:S01]  /*2fa20*/  ENDCOLLECTIVE ;  /* 0x000000000000791b */ /* 0x003fe20003800000 */
.L_x_1932:
[----:B------:R-:W-:Y:S02]  /*2fa30*/  IMAD.MOV.U32 R13, RZ, RZ, R153 ;  /* 0x000000ffff0d7224 */ /* 0x000fe400078e0099 */
[----:B------:R-:W-:-:S07]  /*2fa40*/  IMAD.MOV.U32 R154, RZ, RZ, R14 ;  /* 0x000000ffff9a7224 */ /* 0x000fce00078e000e */
[----:B------:R-:W-:Y:S05]  /*2fa50*/  WARPSYNC.COLLECTIVE R15, `(.L_x_1933) ;  /* 0x000000000f087348 */ /* 0x000fea0003c00000 */
[----:B------:R0:W1:Y:S02]  /*2fa60*/  SHFL.IDX P6, R14, R13, R12, R11 ;  /* 0x0000000c0d0e7389 */ /* 0x00006400000c000b */
[----:B01----:R-:W-:Y:S01]  /*2fa70*/  ENDCOLLECTIVE ;  /* 0x000000000000791b */ /* 0x003fe20003800000 */
.L_x_1933:
        /* <DEDUP_REMOVED lines=8> */
.L_x_1934:
[----:B------:R-:W-:Y:S02]  /*2fb00*/  SEL R34, R89, R153, P0 ;  /* 0x0000009959227207 */ /* 0x000fe40000000000 */
[----:B------:R-:W-:Y:S01]  /*2fb10*/  SEL R89, R153, R89, P0 ;  /* 0x0000005999597207 */ /* 0x000fe20000000000 */
[----:B------:R-:W-:Y:S02]  /*2fb20*/  IMAD.MOV.U32 R13, RZ, RZ, R109 ;  /* 0x000000ffff0d7224 */ /* 0x000fe400078e006d */
[----:B------:R-:W-:-:S07]  /*2fb30*/  IMAD.MOV.U32 R97, RZ, RZ, R14 ;  /* 0x000000ffff617224 */ /* 0x000fce00078e000e */
[----:B------:R-:W-:Y:S05]  /*2fb40*/  WARPSYNC.COLLECTIVE R15, `(.L_x_1935) ;  /* 0x000000000f087348 */ /* 0x000fea0003c00000 */
[----:B------:R0:W1:Y:S02]  /*2fb50*/  SHFL.IDX P6, R14, R13, R12, R11 ;  /* 0x0000000c0d0e7389 */ /* 0x00006400000c000b */
[----:B01----:R-:W-:Y:S01]  /*2fb60*/  ENDCOLLECTIVE ;  /* 0x000000000000791b */ /* 0x003fe20003800000 */
.L_x_1935:
[----:B------:R-:W-:Y:S02]  /*2fb70*/  IMAD.MOV.U32 R13, RZ, RZ, R156 ;  /* 0x000000ffff0d7224 */ /* 0x000fe400078e009c */
[----:B------:R-:W-:Y:S02]  /*2fb80*/  IMAD.MOV.U32 R12, RZ, RZ, R2 ;  /* 0x000000ffff0c7224 */ /* 0x000fe400078e0002 */
[----:B------:R-:W-:-:S07]  /*2fb90*/  IMAD.MOV.U32 R44, RZ, RZ, R14 ;  /* 0x000000ffff2c7224 */ /* 0x000fce00078e000e */
[----:B------:R-:W-:Y:S05]  /*2fba0*/  WARPSYNC.COLLECTIVE R15, `(.L_x_1936) ;  /* 0x000000000f087348 */ /* 0x000fea0003c00000 */
[----:B------:R0:W1:Y:S02]  /*2fbb0*/  SHFL.IDX P6, R14, R13, R12, R11 ;  /* 0x0000000c0d0e7389 */ /* 0x00006400000c000b */
[----:B01----:R-:W-:Y:S01]  /*2fbc0*/  ENDCOLLECTIVE ;  /* 0x000000000000791b */ /* 0x003fe20003800000 */
.L_x_1936:
[----:B------:R-:W-:Y:S02]  /*2fbd0*/  IMAD.MOV.U32 R13, RZ, RZ, R155 ;  /* 0x000000ffff0d7224 */ /* 0x000fe400078e009b */
[----:B------:R-:W-:-:S07]  /*2fbe0*/  IMAD.MOV.U32 R156, RZ, RZ, R14 ;  /* 0x000000ffff9c7224 */ /* 0x000fce00078e000e */
[----:B------:R-:W-:Y:S05]  /*2fbf0*/  WARPSYNC.COLLECTIVE R15, `(.L_x_1937) ;  /* 0x000000000f087348 */ /* 0x000fea0003c00000 */
[----:B------:R0:W1:Y:S02]  /*2fc00*/  SHFL.IDX P6, R14, R13, R12, R11 ;  /* 0x0000000c0d0e7389 */ /* 0x00006400000c000b */
[----:B01----:R-:W-:Y:S01]  /*2fc10*/  ENDCOLLECTIVE ;  /* 0x000000000000791b */ /* 0x003fe20003800000 */
.L_x_1937:
        /* <DEDUP_REMOVED lines=8> */
.L_x_1938:
[----:B------:R-:W-:Y:S02]  /*2fca0*/  SEL R36, R44, R40, P0 ;  /* 0x000000282c247207 */ /* 0x000fe40000000000 */
[----:B------:R-:W-:Y:S01]  /*2fcb0*/  SEL R40, R40, R44, P0 ;  /* 0x0000002c28287207 */ /* 0x000fe20000000000 */
[----:B------:R-:W-:Y:S02]  /*2fcc0*/  IMAD.MOV.U32 R13, RZ, RZ, R105 ;  /* 0x000000ffff0d7224 */ /* 0x000fe400078e0069 */
[----:B------:R-:W-:-:S07]  /*2fcd0*/  IMAD.MOV.U32 R50, RZ, RZ, R14 ;  /* 0x000000ffff327224 */ /* 0x000fce00078e000e */
[----:B------:R-:W-:Y:S05]  /*2fce0*/  WARPSYNC.COLLECTIVE R15, `(.L_x_1939) ;  /* 0x000000000f087348 */ /* 0x000fea0003c00000 */
[----:B------:R0:W1:Y:S02]  /*2fcf0*/  SHFL.IDX P6, R14, R13, R12, R11 ;  /* 0x0000000c0d0e7389 */ /* 0x00006400000c000b */
[----:B01----:R-:W-:Y:S01]  /*2fd00*/  ENDCOLLECTIVE ;  /* 0x000000000000791b */ /* 0x003fe20003800000 */
.L_x_1939:
[----:B------:R-:W-:Y:S02]  /*2fd10*/  IMAD.MOV.U32 R13, RZ, RZ, R55 ;  /* 0x000000ffff0d7224 */ /* 0x000fe400078e0037 */
[----:B------:R-:W-:Y:S02]  /*2fd20*/  IMAD.MOV.U32 R12, RZ, RZ, R2 ;  /* 0x000000ffff0c7224 */ /* 0x000fe400078e0002 */
[----:B------:R-:W-:-:S07]  /*2fd30*/  IMAD.MOV.U32 R105, RZ, RZ, R14 ;  /* 0x000000ffff697224 */ /* 0x000fce00078e000e */
[----:B------:R-:W-:Y:S05]  /*2fd40*/  WARPSYNC.COLLECTIVE R15, `(.L_x_1940) ;  /* 0x000000000f087348 */ /* 0x000fea0003c00000 */
[----:B------:R0:W1:Y:S02]  /*2fd50*/  SHFL.IDX P6, R14, R13, R12, R11 ;  /* 0x0000000c0d0e7389 */ /* 0x00006400000c000b */
[----:B01----:R-:W-:Y:S01]  /*2fd60*/  ENDCOLLECTIVE ;  /* 0x000000000000791b */ /* 0x003fe20003800000 */
.L_x_1940:
[----:B------:R-:W-:Y:S02]  /*2fd70*/  IMAD.MOV.U32 R13, RZ, RZ, R51 ;  /* 0x000000ffff0d7224 */ /* 0x000fe400078e0033 */
[----:B------:R-:W-:-:S07]  /*2fd80*/  IMAD.MOV.U32 R55, RZ, RZ, R14 ;  /* 0x000000ffff377224 */ /* 0x000fce00078e000e */
[----:B------:R-:W-:Y:S05]  /*2fd90*/  WARPSYNC.COLLECTIVE R15, `(.L_x_1941) ;  /* 0x000000000f087348 */ /* 0x000fea0003c00000 */
[----:B------:R0:W1:Y:S02]  /*2fda0*/  SHFL.IDX P6, R14, R13, R12, R11 ;  /* 0x0000000c0d0e7389 */ /* 0x00006400000c000b */
[----:B01----:R-:W-:Y:S01]  /*2fdb0*/  ENDCOLLECTIVE ;  /* 0x000000000000791b */ /* 0x003fe20003800000 */
.L_x_1941:
        /* <DEDUP_REMOVED lines=8> */
.L_x_1942:
[----:B------:R-:W-:Y:S02]  /*2fe40*/  SEL R38, R105, R51, P0 ;  /* 0x0000003369267207 */ /* 0x000fe40000000000 */
[----:B------:R-:W-:Y:S01]  /*2fe50*/  SEL R51, R51, R105, P0 ;  /* 0x0000006933337207 */ /* 0x000fe20000000000 */
[----:B------:R-:W-:Y:S02]  /*2fe60*/  IMAD.MOV.U32 R13, RZ, RZ, R54 ;  /* 0x000000ffff0d7224 */ /* 0x000fe400078e0036 */
[----:B------:R-:W-:-:S07]  /*2fe70*/  IMAD.MOV.U32 R58, RZ, RZ, R14 ;  /* 0x000000ffff3a7224 */ /* 0x000fce00078e000e */
[----:B------:R-:W-:Y:S05]  /*2fe80*/  WARPSYNC.COLLECTIVE R15, `(.L_x_1943) ;  /* 0x000000000f087348 */ /* 0x000fea0003c00000 */
[----:B------:R0:W1:Y:S02]  /*2fe90*/  SHFL.IDX P6, R14, R13, R12, R11 ;  /* 0x0000000c0d0e7389 */ /* 0x00006400000c000b */
[----:B01----:R-:W-:Y:S01]  /*2fea0*/  ENDCOLLECTIVE ;  /* 0x000000000000791b */ /* 0x003fe20003800000 */
.L_x_1943:
[----:B------:R-:W-:Y:S02]  /*2feb0*/  IMAD.MOV.U32 R13, RZ, RZ, R63 ;  /* 0x000000ffff0d7224 */ /* 0x000fe400078e003f */
[----:B------:R-:W-:Y:S02]  /*2fec0*/  IMAD.MOV.U32 R12, RZ, RZ, R2 ;  /* 0x000000ffff0c7224 */ /* 0x000fe400078e0002 */
[----:B------:R-:W-:-:S07]  /*2fed0*/  IMAD.MOV.U32 R54, RZ, RZ, R14 ;  /* 0x000000ffff367224 */ /* 0x000fce00078e000e */
[----:B------:R-:W-:Y:S05]  /*2fee0*/  WARPSYNC.COLLECTIVE R15, `(.L_x_1944) ;  /* 0x000000000f087348 */ /* 0x000fea0003c00000 */
[----:B------:R0:W1:Y:S02]  /*2fef0*/  SHFL.IDX P6, R14, R13, R12, R11 ;  /* 0x0000000c0d0e7389 */ /* 0x00006400000c000b */
[----:B01----:R-:W-:Y:S01]  /*2ff00*/  ENDCOLLECTIVE ;  /* 0x000000000000791b */ /* 0x003fe20003800000 */
.L_x_1944:
[----:B------:R-:W-:Y:S02]  /*2ff10*/  IMAD.MOV.U32 R13, RZ, RZ, R59 ;  /* 0x000000ffff0d7224 */ /* 0x000fe400078e003b */
[----:B------:R-:W-:-:S07]  /*2ff20*/  IMAD.MOV.U32 R63, RZ, RZ, R14 ;  /* 0x000000ffff3f7224 */ /* 0x000fce00078e000e */
[----:B------:R-:W-:Y:S05]  /*2ff30*/  WARPSYNC.COLLECTIVE R15, `(.L_x_1945) ;  /* 0x000000000f087348 */ /* 0x000fea0003c00000 */
[----:B------:R0:W1:Y:S02]  /*2ff40*/  SHFL.IDX P6, R14, R13, R12, R11 ;  /* 0x0000000c0d0e7389 */ /* 0x00006400000c000b */
[----:B01----:R-:W-:Y:S01]  /*2ff50*/  ENDCOLLECTIVE ;  /* 0x000000000000791b */ /* 0x003fe20003800000 */
.L_x_1945:
        /* <DEDUP_REMOVED lines=8> */
.L_x_1946:
[----:B------:R-:W-:Y:S02]  /*2ffe0*/  SEL R41, R54, R59, P0 ;  /* 0x0000003b36297207 */ /* 0x000fe40000000000 */
[----:B------:R-:W-:Y:S01]  /*2fff0*/  SEL R54, R59, R54, P0 ;  /* 0x000000363b367207 */ /* 0x000fe20000000000 */
[----:B------:R-:W-:Y:S02]  /*30000*/  IMAD.MOV.U32 R13, RZ, RZ, R62 ;  /* 0x000000ffff0d7224 */ /* 0x000fe400078e003e */
[----:B------:R-:W-:-:S07]  /*30010*/  IMAD.MOV.U32 R66, RZ, RZ, R14 ;  /* 0x000000ffff427224 */ /* 0x000fce00078e000e */
[----:B------:R-:W-:Y:S05]  /*30020*/  WARPSYNC.COLLECTIVE R15, `(.L_x_1947) ;  /* 0x000000000f087348 */ /* 0x000fea0003c00000 */
[----:B------:R0:W1:Y:S02]  /*30030*/  SHFL.IDX P6, R14, R13, R12, R11 ;  /* 0x0000000c0d0e7389 */ /* 0x00006400000c000b */
[----:B01----:R-:W-:Y:S01]  /*30040*/  ENDCOLLECTIVE ;  /* 0x000000000000791b */ /* 0x003fe20003800000 */
.L_x_1947:
[----:B------:R-:W-:Y:S02]  /*30050*/  IMAD.MOV.U32 R13, RZ, RZ, R71 ;  /* 0x000000ffff0d7224 */ /* 0x000fe400078e0047 */
[----:B------:R-:W-:Y:S02]  /*30060*/  IMAD.MOV.U32 R12, RZ, RZ, R2 ;  /* 0x000000ffff0c7224 */ /* 0x000fe400078e0002 */
[----:B------:R-:W-:-:S07]  /*30070*/  IMAD.MOV.U32 R62, RZ, RZ, R14 ;  /* 0x000000ffff3e7224 */ /* 0x000fce00078e000e */
[----:B------:R-:W-:Y:S05]  /*30080*/  WARPSYNC.COLLECTIVE R15, `(.L_x_1948) ;  /* 0x000000000f087348 */ /* 0x000fea0003c00000 */
[----:B------:R0:W1:Y:S02]  /*30090*/  SHFL.IDX P6, R14, R13, R12, R11 ;  /* 0x0000000c0d0e7389 */ /* 0x00006400000c000b */
[----:B01----:R-:W-:Y:S01]  /*300a0*/  ENDCOLLECTIVE ;  /* 0x000000000000791b */ /* 0x003fe20003800000 */
.L_x_1948:
[----:B------:R-:W-:Y:S02]  /*300b0*/  IMAD.MOV.U32 R13, RZ, RZ, R67 ;  /* 0x000000ffff0d7224 */ /* 0x000fe400078e0043 */
[----:B------:R-:W-:-:S07]  /*300c0*/  IMAD.MOV.U32 R71, RZ, RZ, R14 ;  /* 0x000000ffff477224 */ /* 0x000fce00078e000e */
[----:B------:R-:W-:Y:S05]  /*300d0*/  WARPSYNC.COLLECTIVE R15, `(.L_x_1949) ;  /* 0x000000000f087348 */ /* 0x000fea0003c00000 */
[----:B------:R0:W1:Y:S02]  /*300e0*/  SHFL.IDX P6, R14, R13, R12, R11 ;  /* 0x0000000c0d0e7389 */ /* 0x00006400000c000b */
[----:B01----:R-:W-:Y:S01]  /*300f0*/  ENDCOLLECTIVE ;  /* 0x000000000000791b */ /* 0x003fe20003800000 */
.L_x_1949:
        /* <DEDUP_REMOVED lines=8> */
.L_x_1950:
[----:B------:R-:W-:Y:S02]  /*30180*/  SEL R43, R62, R67, P0 ;  /* 0x000000433e2b7207 */ /* 0x000fe40000000000 */
[----:B------:R-:W-:Y:S01]  /*30190*/  SEL R62, R67, R62, P0 ;  /* 0x0000003e433e7207 */ /* 0x000fe20000000000 */
[----:B------:R-:W-:Y:S02]  /*301a0*/  IMAD.MOV.U32 R13, RZ, RZ, R70 ;  /* 0x000000ffff0d7224 */ /* 0x000fe400078e0046 */
[----:B------:R-:W-:-:S07]  /*301b0*/  IMAD.MOV.U32 R74, RZ, RZ, R14 ;  /* 0x000000ffff4a7224 */ /* 0x000fce00078e000e */
[----:B------:R-:W-:Y:S05]  /*301c0*/  WARPSYNC.COLLECTIVE R15, `(.L_x_1951) ;  /* 0x000000000f087348 */ /* 0x000fea0003c00000 */
[----:B------:R0:W1:Y:S02]  /*301d0*/  SHFL.IDX P6, R14, R13, R12, R11 ;  /* 0x0000000c0d0e7389 */ /* 0x00006400000c000b */
[----:B01----:R-:W-:Y:S01]  /*301e0*/  ENDCOLLECTIVE ;  /* 0x000000000000791b */ /* 0x003fe20003800000 */
.L_x_1951:
[----:B------:R-:W-:Y:S02]  /*301f0*/  IMAD.MOV.U32 R13, RZ, RZ, R78 ;  /* 0x000000ffff0d7224 */ /* 0x000fe400078e004e */
[----:B------:R-:W-:Y:S02]  /*30200*/  IMAD.MOV.U32 R12, RZ, RZ, R2 ;  /* 0x000000ffff0c7224 */ /* 0x000fe400078e0002 */
[----:B------:R-:W-:-:S07]  /*30210*/  IMAD.MOV.U32 R109, RZ, RZ, R14 ;  /* 0x000000ffff6d7224 */ /* 0x000fce00078e000e */
[----:B------:R-:W-:Y:S05]  /*30220*/  WARPSYNC.COLLECTIVE R15, `(.L_x_1952) ;  /* 0x000000000f087348 */ /* 0x000fea0003c00000 */
[----:B------:R0:W1:Y:S02]  /*30230*/  SHFL.IDX P6, R14, R13, R12, R11 ;  /* 0x0000000c0d0e7389 */ /* 0x00006400000c000b */
[----:B01----:R-:W-:Y:S01]  /*30240*/  ENDCOLLECTIVE ;  /* 0x000000000000791b */ /* 0x003fe20003800000 */
.L_x_1952:
[----:B------:R-:W-:Y:S02]  /*30250*/  IMAD.MOV.U32 R13, RZ, RZ, R75 ;  /* 0x000000ffff0d7224 */ /* 0x000fe400078e004b */
[----:B------:R-:W-:-:S07]  /*30260*/  IMAD.MOV.U32 R78, RZ, RZ, R14 ;  /* 0x000000ffff4e7224 */ /* 0x000fce00078e000e */
[----:B------:R-:W-:Y:S05]  /*30270*/  WARPSYNC.COLLECTIVE R15, `(.L_x_1953) ;  /* 0x000000000f087348 */ /* 0x000fea0003c00000 */
[----:B------:R0:W1:Y:S02]  /*30280*/  SHFL.IDX P6, R14, R13, R12, R11 ;  /* 0x0000000c0d0e7389 */ /* 0x00006400000c000b */
[----:B01----:R-:W-:Y:S01]  /*30290*/  ENDCOLLECTIVE ;  /* 0x000000000000791b */ /* 0x003fe20003800000 */
.L_x_1953:
[----:B------:R-:W-:Y:S02]  /*302a0*/  IMAD.MOV.U32 R13, RZ, RZ, R79 ;  /* 0x000000ffff0d7224 */ /* 0x000fe400078e004f */
[----:B------:R-:W-:Y:S02]  /*302b0*/  IMAD.MOV.U32 R12, RZ, RZ, R0 ;  /* 0x000000ffff0c7224 */ /* 0x000fe400078e0000 */
[----:B------:R-:W-:-:S07]  /*302c0*/  IMAD.MOV.U32 R75, RZ, RZ, R14 ;  /* 0x000000ffff4b7224 */ /* 0x000fce00078e000e */
[----:B------:R-:W-:Y:S05]  /*302d0*/  WARPSYNC.COLLECTIVE R15, `(.L_x_1954) ;  /* 0x000000000f087348 */ /* 0x000fea0003c00000 */
[----:B------:R0:W1:Y:S02]  /*302e0*/  SHFL.IDX P6, R14, R13, R12, R11 ;  /* 0x0000000c0d0e7389 */ /* 0x00006400000c000b */
[----:B01----:R-:W-:Y:S01]  /*302f0*/  ENDCOLLECTIVE ;  /* 0x000000000000791b */ /* 0x003fe20003800000 */
.L_x_1954:
[----:B------:R-:W-:Y:S02]  /*30300*/  IMAD.MOV.U32 R13, RZ, RZ, R113 ;  /* 0x000000ffff0d7224 */ /* 0x000fe400078e0071 */
[----:B------:R-:W-:-:S07]  /*30310*/  IMAD.MOV.U32 R79, RZ, RZ, R14 ;  /* 0x000000ffff4f7224 */ /* 0x000fce00078e000e */
[----:B------:R-:W-:Y:S05]  /*30320*/  WARPSYNC.COLLECTIVE R15, `(.L_x_1955) ;  /* 0x000000000f087348 */ /* 0x000fea0003c00000 */
[----:B------:R0:W1:Y:S02]  /*30330*/  SHFL.IDX P6, R14, R13, R12, R11 ;  /* 0x0000000c0d0e7389 */ /* 0x00006400000c000b */
[----:B01----:R-:W-:Y:S01]  /*30340*/  ENDCOLLECTIVE ;  /* 0x000000000000791b */ /* 0x003fe20003800000 */
.L_x_1955:
[----:B------:R-:W-:Y:S02]  /*30350*/  IMAD.MOV.U32 R13, RZ, RZ, R86 ;  /* 0x000000ffff0d7224 */ /* 0x000fe400078e0056 */
[----:B------:R-:W-:Y:S02]  /*30360*/  IMAD.MOV.U32 R12, RZ, RZ, R2 ;  /* 0x000000ffff0c7224 */ /* 0x000fe400078e0002 */
[----:B------:R-:W-:-:S07]  /*30370*/  IMAD.MOV.U32 R113, RZ, RZ, R14 ;  /* 0x000000ffff717224 */ /* 0x000fce00078e000e */
[----:B------:R-:W-:Y:S05]  /*30380*/  WARPSYNC.COLLECTIVE R15, `(.L_x_1956) ;  /* 0x000000000f087348 */ /* 0x000fea0003c00000 */
[----:B------:R0:W1:Y:S02]  /*30390*/  SHFL.IDX P6, R14, R13, R12, R11 ;  /* 0x0000000c0d0e7389 */ /* 0x00006400000c000b */
[----:B01----:R-:W-:Y:S01]  /*303a0*/  ENDCOLLECTIVE ;  /* 0x000000000000791b */ /* 0x003fe20003800000 */
.L_x_1956:
[----:B------:R-:W-:Y:S02]  /*303b0*/  IMAD.MOV.U32 R13, RZ, RZ, R117 ;  /* 0x000000ffff0d7224 */ /* 0x000fe400078e0075 */
[----:B------:R-:W-:-:S07]  /*303c0*/  IMAD.MOV.U32 R86, RZ, RZ, R14 ;  /* 0x000000ffff567224 */ /* 0x000fce00078e000e */
[----:B------:R-:W-:Y:S05]  /*303d0*/  WARPSYNC.COLLECTIVE R15, `(.L_x_1957) ;  /* 0x000000000f087348 */ /* 0x000fea0003c00000 */
[----:B------:R0:W1:Y:S02]  /*303e0*/  SHFL.IDX P6, R14, R13, R12, R11 ;  /* 0x0000000c0d0e7389 */ /* 0x00006400000c000b */
[----:B01----:R-:W-:Y:S01]  /*303f0*/  ENDCOLLECTIVE ;  /* 0x000000000000791b */ /* 0x003fe20003800000 */
.L_x_1957:
[----:B------:R-:W-:Y:S02]  /*30400*/  IMAD.MOV.U32 R13, RZ, RZ, R82 ;  /* 0x000000ffff0d7224 */ /* 0x000fe400078e0052 */
[----:B------:R-:W-:Y:S01]  /*30410*/  IMAD.MOV.U32 R12, RZ, RZ, R0 ;  /* 0x000000ffff0c7224 */ /* 0x000fe200078e0000 */
[----:B------:R-:W-:-:S07]  /*30420*/  MOV R117, R14 ;  /* 0x0000000e00757202 */ /* 0x000fce0000000f00 */
[----:B------:R-:W-:Y:S05]  /*30430*/  WARPSYNC.COLLECTIVE R15, `(.L_x_1958) ;  /* 0x000000000f087348 */ /* 0x000fea0003c00000 */
[----:B------:R0:W1:Y:S02]  /*30440*/  SHFL.IDX P6, R14, R13, R12, R11 ;  /* 0x0000000c0d0e7389 */ /* 0x00006400000c000b */
[----:B01----:R-:W-:Y:S01]  /*30450*/  ENDCOLLECTIVE ;  /* 0x000000000000791b */ /* 0x003fe20003800000 */
.L_x_1958:
[----:B------:R-:W-:Y:S02]  /*30460*/  IMAD.MOV.U32 R13, RZ, RZ, R125 ;  /* 0x000000ffff0d7224 */ /* 0x000fe400078e007d */
[----:B------:R-:W-:-:S07]  /*30470*/  IMAD.MOV.U32 R82, RZ, RZ, R14 ;  /* 0x000000ffff527224 */ /* 0x000fce00078e000e */
[----:B------:R-:W-:Y:S05]  /*30480*/  WARPSYNC.COLLECTIVE R15, `(.L_x_1959) ;  /* 0x000000000f087348 */ /* 0x000fea0003c00000 */
[----:B------:R0:W1:Y:S02]  /*30490*/  SHFL.IDX P6, R14, R13, R12, R11 ;  /* 0x0000000c0d0e7389 */ /* 0x00006400000c000b */
[----:B01----:R-:W-:Y:S01]  /*304a0*/  ENDCOLLECTIVE ;  /* 0x000000000000791b */ /* 0x003fe20003800000 */
.L_x_1959:
[----:B------:R-:W-:Y:S02]  /*304b0*/  IMAD.MOV.U32 R13, RZ, RZ, R94 ;  /* 0x000000ffff0d7224 */ /* 0x000fe400078e005e */
[----:B------:R-:W-:Y:S02]  /*304c0*/  IMAD.MOV.U32 R12, RZ, RZ, R2 ;  /* 0x000000ffff0c7224 */ /* 0x000fe400078e0002 */
[----:B------:R-:W-:-:S07]  /*304d0*/  IMAD.MOV.U32 R125, RZ, RZ, R14 ;  /* 0x000000ffff7d7224 */ /* 0x000fce00078e000e */
[----:B------:R-:W-:Y:S05]  /*304e0*/  WARPSYNC.COLLECTIVE R15, `(.L_x_1960) ;  /* 0x000000000f087348 */ /* 0x000fea0003c00000 */
[----:B------:R0:W1:Y:S02]  /*304f0*/  SHFL.IDX P6, R14, R13, R12, R11 ;  /* 0x0000000c0d0e7389 */ /* 0x00006400000c000b */
[----:B01----:R-:W-:Y:S01]  /*30500*/  ENDCOLLECTIVE ;  /* 0x000000000000791b */ /* 0x003fe20003800000 */
.L_x_1960:
[----:B------:R-:W-:Y:S02]  /*30510*/  IMAD.MOV.U32 R13, RZ, RZ, R121 ;  /* 0x000000ffff0d7224 */ /* 0x000fe400078e0079 */
[----:B------:R-:W-:-:S07]  /*30520*/  IMAD.MOV.U32 R94, RZ, RZ, R14 ;  /* 0x000000ffff5e7224 */ /* 0x000fce00078e000e */
[----:B------:R-:W-:Y:S05]  /*30530*/  WARPSYNC.COLLECTIVE R15, `(.L_x_1961) ;  /* 0x000000000f087348 */ /* 0x000fea0003c00000 */
[----:B------:R0:W1:Y:S02]  /*30540*/  SHFL.IDX P6, R14, R13, R12, R11 ;  /* 0x0000000c0d0e7389 */ /* 0x00006400000c000b */
[----:B01----:R-:W-:Y:S01]  /*30550*/  ENDCOLLECTIVE ;  /* 0x000000000000791b */ /* 0x003fe20003800000 */
.L_x_1961:
        /* <DEDUP_REMOVED lines=8> */
.L_x_1962:
[----:B------:R-:W-:Y:S02]  /*305e0*/  SEL R49, R125, R121, P0 ;  /* 0x000000797d317207 */ /* 0x000fe40000000000 */
[----:B------:R-:W-:Y:S01]  /*305f0*/  SEL R121, R121, R125, P0 ;  /* 0x0000007d79797207 */ /* 0x000fe20000000000 */
[----:B------:R-:W-:Y:S02]  /*30600*/  IMAD.MOV.U32 R13, RZ, RZ, R83 ;  /* 0x000000ffff0d7224 */ /* 0x000fe400078e0053 */
[----:B------:R-:W-:-:S07]  /*30610*/  IMAD.MOV.U32 R87, RZ, RZ, R14 ;  /* 0x000000ffff577224 */ /* 0x000fce00078e000e */
[----:B------:R-:W-:Y:S05]  /*30620*/  WARPSYNC.COLLECTIVE R15, `(.L_x_1963) ;  /* 0x000000000f087348 */ /* 0x000fea0003c00000 */
[----:B------:R0:W1:Y:S02]  /*30630*/  SHFL.IDX P6, R14, R13, R12, R11 ;  /* 0x0000000c0d0e7389 */ /* 0x00006400000c000b */
[----:B01----:R-:W-:Y:S01]  /*30640*/  ENDCOLLECTIVE ;  /* 0x000000000000791b */ /* 0x003fe20003800000 */
.L_x_1963:
[----:B------:R-:W-:Y:S02]  /*30650*/  IMAD.MOV.U32 R13, RZ, RZ, R102 ;  /* 0x000000ffff0d7224 */ /* 0x000fe400078e0066 */
[----:B------:R-:W-:Y:S02]  /*30660*/  IMAD.MOV.U32 R12, RZ, RZ, R2 ;  /* 0x000000ffff0c7224 */ /* 0x000fe400078e0002 */
[----:B------:R-:W-:-:S07]  /*30670*/  IMAD.MOV.U32 R83, RZ, RZ, R14 ;  /* 0x000000ffff537224 */ /* 0x000fce00078e000e */
[----:B------:R-:W-:Y:S05]  /*30680*/  WARPSYNC.COLLECTIVE R15, `(.L_x_1964) ;  /* 0x000000000f087348 */ /* 0x000fea0003c00000 */
[----:B------:R0:W1:Y:S02]  /*30690*/  SHFL.IDX P6, R14, R13, R12, R11 ;  /* 0x0000000c0d0e7389 */ /* 0x00006400000c000b */
[----:B01----:R-:W-:Y:S01]  /*306a0*/  ENDCOLLECTIVE ;  /* 0x000000000000791b */ /* 0x003fe20003800000 */
.L_x_1964:
[----:B------:R-:W-:Y:S02]  /*306b0*/  IMAD.MOV.U32 R13, RZ, RZ, R98 ;  /* 0x000000ffff0d7224 */ /* 0x000fe400078e0062 */
[----:B------:R-:W-:-:S07]  /*306c0*/  IMAD.MOV.U32 R102, RZ, RZ, R14 ;  /* 0x000000ffff667224 */ /* 0x000fce00078e000e */
[----:B------:R-:W-:Y:S05]  /*306d0*/  WARPSYNC.COLLECTIVE R15, `(.L_x_1965) ;  /* 0x000000000f087348 */ /* 0x000fea0003c00000 */
[----:B------:R0:W1:Y:S02]  /*306e0*/  SHFL.IDX P6, R14, R13, R12, R11 ;  /* 0x0000000c0d0e7389 */ /* 0x00006400000c000b */
[----:B01----:R-:W-:Y:S01]  /*306f0*/  ENDCOLLECTIVE ;  /* 0x000000000000791b */ /* 0x003fe20003800000 */
.L_x_1965:
        /* <DEDUP_REMOVED lines=8> */
.L_x_1966:
[----:B------:R-:W-:Y:S02]  /*30780*/  SEL R53, R83, R98, P0 ;  /* 0x0000006253357207 */ /* 0x000fe40000000000 */
[----:B------:R-:W-:Y:S01]  /*30790*/  SEL R83, R98, R83, P0 ;  /* 0x0000005362537207 */ /* 0x000fe20000000000 */
[----:B------:R-:W-:Y:S02]  /*307a0*/  IMAD.MOV.U32 R13, RZ, RZ, R129 ;  /* 0x000000ffff0d7224 */ /* 0x000fe400078e0081 */
[----:B------:R-:W-:-:S07]  /*307b0*/  IMAD.MOV.U32 R90, RZ, RZ, R14 ;  /* 0x000000ffff5a7224 */ /* 0x000fce00078e000e */
[----:B------:R-:W-:Y:S05]  /*307c0*/  WARPSYNC.COLLECTIVE R15, `(.L_x_1967) ;  /* 0x000000000f087348 */ /* 0x000fea0003c00000 */
[----:B------:R0:W1:Y:S02]  /*307d0*/  SHFL.IDX P6, R14, R13, R12, R11 ;  /* 0x0000000c0d0e7389 */ /* 0x00006400000c000b */
[----:B01----:R-:W-:Y:S01]  /*307e0*/  ENDCOLLECTIVE ;  /* 0x000000000000791b */ /* 0x003fe20003800000 */
.L_x_1967:
[----:B------:R-:W-:Y:S02]  /*307f0*/  IMAD.MOV.U32 R13, RZ, RZ, R110 ;  /* 0x000000ffff0d7224 */ /* 0x000fe400078e006e */
[----:B------:R-:W-:Y:S02]  /*30800*/  IMAD.MOV.U32 R12, RZ, RZ, R2 ;  /* 0x000000ffff0c7224 */ /* 0x000fe400078e0002 */
[----:B------:R-:W-:-:S07]  /*30810*/  IMAD.MOV.U32 R106, RZ, RZ, R14 ;  /* 0x000000ffff6a7224 */ /* 0x000fce00078e000e */
[----:B------:R-:W-:Y:S05]  /*30820*/  WARPSYNC.COLLECTIVE R15, `(.L_x_1968) ;  /* 0x000000000f087348 */ /* 0x000fea0003c00000 */
[----:B------:R0:W1:Y:S02]  /*30830*/  SHFL.IDX P6, R14, R13, R12, R11 ;  /* 0x0000000c0d0e7389 */ /* 0x00006400000c000b */
[----:B01----:R-:W-:Y:S01]  /*30840*/  ENDCOLLECTIVE ;  /* 0x000000000000791b */ /* 0x003fe20003800000 */
.L_x_1968:
[----:B------:R-:W-:Y:S02]  /*30850*/  IMAD.MOV.U32 R13, RZ, RZ, R107 ;  /* 0x000000ffff0d7224 */ /* 0x000fe400078e006b */
[----:B------:R-:W-:-:S07]  /*30860*/  IMAD.MOV.U32 R110, RZ, RZ, R14 ;  /* 0x000000ffff6e7224 */ /* 0x000fce00078e000e */
[----:B------:R-:W-:Y:S05]  /*30870*/  WARPSYNC.COLLECTIVE R15, `(.L_x_1969) ;  /* 0x000000000f087348 */ /* 0x000fea0003c00000 */
[----:B------:R0:W1:Y:S02]  /*30880*/  SHFL.IDX P6, R14, R13, R12, R11 ;  /* 0x0000000c0d0e7389 */ /* 0x00006400000c000b */
[----:B01----:R-:W-:Y:S01]  /*30890*/  ENDCOLLECTIVE ;  /* 0x000000000000791b */ /* 0x003fe20003800000 */
.L_x_1969:
        /* <DEDUP_REMOVED lines=8> */
.L_x_1970:
[----:B------:R-:W-:Y:S02]  /*30920*/  SEL R59, R106, R107, P0 ;  /* 0x0000006b6a3b7207 */ /* 0x000fe40000000000 */
[----:B------:R-:W-:Y:S01]  /*30930*/  SEL R106, R107, R106, P0 ;  /* 0x0000006a6b6a7207 */ /* 0x000fe20000000000 */
[----:B------:R-:W-:Y:S02]  /*30940*/  IMAD.MOV.U32 R13, RZ, RZ, R111 ;  /* 0x000000ffff0d7224 */ /* 0x000fe400078e006f */
[----:B------:R-:W-:-:S07]  /*30950*/  IMAD.MOV.U32 R91, RZ, RZ, R14 ;  /* 0x000000ffff5b7224 */ /* 0x000fce00078e000e */
[----:B------:R-:W-:Y:S05]  /*30960*/  WARPSYNC.COLLECTIVE R15, `(.L_x_1971) ;  /* 0x000000000f087348 */ /* 0x000fea0003c00000 */
[----:B------:R0:W1:Y:S02]  /*30970*/  SHFL.IDX P6, R14, R13, R12, R11 ;  /* 0x0000000c0d0e7389 */ /* 0x00006400000c000b */
[----:B01----:R-:W-:Y:S01]  /*30980*/  ENDCOLLECTIVE ;  /* 0x000000000000791b */ /* 0x003fe20003800000 */
.L_x_1971:
[----:B------:R-:W-:Y:S02]  /*30990*/  IMAD.MOV.U32 R13, RZ, RZ, R118 ;  /* 0x000000ffff0d7224 */ /* 0x000fe400078e0076 */
[----:B------:R-:W-:Y:S02]  /*309a0*/  IMAD.MOV.U32 R12, RZ, RZ, R2 ;  /* 0x000000ffff0c7224 */ /* 0x000fe400078e0002 */
[----:B------:R-:W-:-:S07]  /*309b0*/  IMAD.MOV.U32 R114, RZ, RZ, R14 ;  /* 0x000000ffff727224 */ /* 0x000fce00078e000e */
[----:B------:R-:W-:Y:S05]  /*309c0*/  WARPSYNC.COLLECTIVE R15, `(.L_x_1972) ;  /* 0x000000000f087348 */ /* 0x000fea0003c00000 */
[----:B------:R0:W1:Y:S02]  /*309d0*/  SHFL.IDX P6, R14, R13, R12, R11 ;  /* 0x0000000c0d0e7389 */ /* 0x00006400000c000b */
[----:B01----:R-:W-:Y:S01]  /*309e0*/  ENDCOLLECTIVE ;  /* 0x000000000000791b */ /* 0x003fe20003800000 */
.L_x_1972:
[----:B------:R-:W-:Y:S02]  /*309f0*/  IMAD.MOV.U32 R13, RZ, RZ, R115 ;  /* 0x000000ffff0d7224 */ /* 0x000fe400078e0073 */
[----:B------:R-:W-:-:S07]  /*30a00*/  IMAD.MOV.U32 R118, RZ, RZ, R14 ;  /* 0x000000ffff767224 */ /* 0x000fce00078e000e */
[----:B------:R-:W-:Y:S05]  /*30a10*/  WARPSYNC.COLLECTIVE R15, `(.L_x_1973) ;  /* 0x000000000f087348 */ /* 0x000fea0003c00000 */
[----:B------:R0:W1:Y:S02]  /*30a20*/  SHFL.IDX P6, R14, R13, R12, R11 ;  /* 0x0000000c0d0e7389 */ /* 0x00006400000c000b */
[----:B01----:R-:W-:Y:S01]  /*30a30*/  ENDCOLLECTIVE ;  /* 0x000000000000791b */ /* 0x003fe20003800000 */
.L_x_1973:
        /* <DEDUP_REMOVED lines=8> */
.L_x_1974:
[----:B------:R-:W-:Y:S02]  /*30ac0*/  SEL R63, R114, R111, P0 ;  /* 0x0000006f723f7207 */ /* 0x000fe40000000000 */
[----:B------:R-:W-:Y:S01]  /*30ad0*/  SEL R111, R111, R114, P0 ;  /* 0x000000726f6f7207 */ /* 0x000fe20000000000 */
[----:B------:R-:W-:Y:S02]  /*30ae0*/  IMAD.MOV.U32 R13, RZ, RZ, R119 ;  /* 0x000000ffff0d7224 */ /* 0x000fe400078e0077 */
[----:B------:R-:W-:-:S07]  /*30af0*/  IMAD.MOV.U32 R95, RZ, RZ, R14 ;  /* 0x000000ffff5f7224 */ /* 0x000fce00078e000e */
[----:B------:R-:W-:Y:S05]  /*30b00*/  WARPSYNC.COLLECTIVE R15, `(.L_x_1975) ;  /* 0x000000000f087348 */ /* 0x000fea0003c00000 */
[----:B------:R0:W1:Y:S02]  /*30b10*/  SHFL.IDX P6, R14, R13, R12, R11 ;  /* 0x0000000c0d0e7389 */ /* 0x00006400000c000b */
[----:B01----:R-:W-:Y:S01]  /*30b20*/  ENDCOLLECTIVE ;  /* 0x000000000000791b */ /* 0x003fe20003800000 */
.L_x_1975:
[----:B------:R-:W-:Y:S02]  /*30b30*/  IMAD.MOV.U32 R13, RZ, RZ, R126 ;  /* 0x000000ffff0d7224 */ /* 0x000fe400078e007e */
[----:B------:R-:W-:Y:S02]  /*30b40*/  IMAD.MOV.U32 R12, RZ, RZ, R2 ;  /* 0x000000ffff0c7224 */ /* 0x000fe400078e0002 */
[----:B------:R-:W-:-:S07]  /*30b50*/  IMAD.MOV.U32 R115, RZ, RZ, R14 ;  /* 0x000000ffff737224 */ /* 0x000fce00078e000e */
[----:B------:R-:W-:Y:S05]  /*30b60*/  WARPSYNC.COLLECTIVE R15, `(.L_x_1976) ;  /* 0x000000000f087348 */ /* 0x000fea0003c00000 */
[----:B------:R0:W1:Y:S02]  /*30b70*/  SHFL.IDX P6, R14, R13, R12, R11 ;  /* 0x0000000c0d0e7389 */ /* 0x00006400000c000b */
[----:B01----:R-:W-:Y:S01]  /*30b80*/  ENDCOLLECTIVE ;  /* 0x000000000000791b */ /* 0x003fe20003800000 */
.L_x_1976:
[----:B------:R-:W-:Y:S02]  /*30b90*/  IMAD.MOV.U32 R13, RZ, RZ, R122 ;  /* 0x000000ffff0d7224 */ /* 0x000fe400078e007a */
[----:B------:R-:W-:-:S07]  /*30ba0*/  IMAD.MOV.U32 R126, RZ, RZ, R14 ;  /* 0x000000ffff7e7224 */ /* 0x000fce00078e000e */
[----:B------:R-:W-:Y:S05]  /*30bb0*/  WARPSYNC.COLLECTIVE R15, `(.L_x_1977) ;  /* 0x000000000f087348 */ /* 0x000fea0003c00000 */
[----:B------:R0:W1:Y:S02]  /*30bc0*/  SHFL.IDX P6, R14, R13, R12, R11 ;  /* 0x0000000c0d0e7389 */ /* 0x00006400000c000b */
[----:B01----:R-:W-:Y:S01]  /*30bd0*/  ENDCOLLECTIVE ;  /* 0x000000000000791b */ /* 0x003fe20003800000 */
.L_x_1977:
        /* <DEDUP_REMOVED lines=8> */
.L_x_1978:
[----:B------:R-:W-:Y:S02]  /*30c60*/  SEL R68, R115, R119, P0 ;  /* 0x0000007773447207 */ /* 0x000fe40000000000 */
[----:B------:R-:W-:Y:S01]  /*30c70*/  SEL R115, R119, R115, P0 ;  /* 0x0000007377737207 */ /* 0x000fe20000000000 */
[----:B------:R-:W-:Y:S02]  /*30c80*/  IMAD.MOV.U32 R13, RZ, RZ, R123 ;  /* 0x000000ffff0d7224 */ /* 0x000fe400078e007b */
[----:B------:R-:W-:-:S07]  /*30c90*/  IMAD.MOV.U32 R99, RZ, RZ, R14 ;  /* 0x000000ffff637224 */ /* 0x000fce00078e000e */
[----:B------:R-:W-:Y:S05]  /*30ca0*/  WARPSYNC.COLLECTIVE R15, `(.L_x_1979) ;  /* 0x000000000f087348 */ /* 0x000fea0003c00000 */
[----:B------:R0:W1:Y:S02]  /*30cb0*/  SHFL.IDX P6, R14, R13, R12, R11 ;  /* 0x0000000c0d0e7389 */ /* 0x00006400000c000b */
[----:B01----:R-:W-:Y:S01]  /*30cc0*/  ENDCOLLECTIVE ;  /* 0x000000000000791b */ /* 0x003fe20003800000 */
.L_x_1979:
[----:B------:R-:W-:Y:S02]  /*30cd0*/  IMAD.MOV.U32 R13, RZ, RZ, R134 ;  /* 0x000000ffff0d7224 */ /* 0x000fe400078e0086 */
[----:B------:R-:W-:Y:S02]  /*30ce0*/  IMAD.MOV.U32 R12, RZ, RZ, R2 ;  /* 0x000000ffff0c7224 */ /* 0x000fe400078e0002 */
[----:B------:R-:W-:-:S07]  /*30cf0*/  IMAD.MOV.U32 R123, RZ, RZ, R14 ;  /* 0x000000ffff7b7224 */ /* 0x000fce00078e000e */
[----:B------:R-:W-:Y:S05]  /*30d00*/  WARPSYNC.COLLECTIVE R15, `(.L_x_1980) ;  /* 0x000000000f087348 */ /* 0x000fea0003c00000 */
[----:B------:R0:W1:Y:S02]  /*30d10*/  SHFL.IDX P6, R14, R13, R12, R11 ;  /* 0x0000000c0d0e7389 */ /* 0x00006400000c000b */
[----:B01----:R-:W-:Y:S01]  /*30d20*/  ENDCOLLECTIVE ;  /* 0x000000000000791b */ /* 0x003fe20003800000 */
.L_x_1980:
[----:B------:R-:W-:Y:S02]  /*30d30*/  IMAD.MOV.U32 R13, RZ, RZ, R130 ;  /* 0x000000ffff0d7224 */ /* 0x000fe400078e0082 */
[----:B------:R-:W-:-:S07]  /*30d40*/  IMAD.MOV.U32 R134, RZ, RZ, R14 ;  /* 0x000000ffff867224 */ /* 0x000fce00078e000e */
[----:B------:R-:W-:Y:S05]  /*30d50*/  WARPSYNC.COLLECTIVE R15, `(.L_x_1981) ;  /* 0x000000000f087348 */ /* 0x000fea0003c00000 */
[----:B------:R0:W1:Y:S02]  /*30d60*/  SHFL.IDX P6, R14, R13, R12, R11 ;  /* 0x0000000c0d0e7389 */ /* 0x00006400000c000b */
[----:B01----:R-:W-:Y:S01]  /*30d70*/  ENDCOLLECTIVE ;  /* 0x000000000000791b */ /* 0x003fe20003800000 */
.L_x_1981:
[----:B------:R-:W-:Y:S02]  /*30d80*/  IMAD.MOV.U32 R13, RZ, RZ, R101 ;  /* 0x000000ffff0d7224 */ /* 0x000fe400078e0065 */
[----:B------:R-:W-:Y:S01]  /*30d90*/  IMAD.MOV.U32 R12, RZ, RZ, R0 ;  /* 0x000000ffff0c7224 */ /* 0x000fe200078e0000 */
[----:B------:R-:W-:-:S07]  /*30da0*/  MOV R122, R14 ;  /* 0x0000000e007a7202 */ /* 0x000fce0000000f00 */
[----:B------:R-:W-:Y:S05]  /*30db0*/  WARPSYNC.COLLECTIVE R15, `(.L_x_1982) ;  /* 0x000000000f087348 */ /* 0x000fea0003c00000 */
[----:B------:R0:W1:Y:S02]  /*30dc0*/  SHFL.IDX P6, R14, R13, R12, R11 ;  /* 0x0000000c0d0e7389 */ /* 0x00006400000c000b */
[----:B01----:R-:W-:Y:S01]  /*30dd0*/  ENDCOLLECTIVE ;  /* 0x000000000000791b */ /* 0x003fe20003800000 */
.L_x_1982:
[----:B------:R-:W-:Y:S02]  /*30de0*/  SEL R76, R123, R122, P0 ;  /* 0x0000007a7b4c7207 */ /* 0x000fe40000000000 */
[----:B------:R-:W-:Y:S01]  /*30df0*/  SEL R122, R122, R123, P0 ;  /* 0x0000007b7a7a7207 */ /* 0x000fe20000000000 */
[----:B------:R-:W-:Y:S02]  /*30e00*/  IMAD.MOV.U32 R13, RZ, RZ, R127 ;  /* 0x000000ffff0d7224 */ /* 0x000fe400078e007f */
[----:B------:R-:W-:-:S07]  /*30e10*/  IMAD.MOV.U32 R101, RZ, RZ, R14 ;  /* 0x000000ffff657224 */ /* 0x000fce00078e000e */
[----:B------:R-:W-:Y:S05]  /*30e20*/  WARPSYNC.COLLECTIVE R15, `(.L_x_1983) ;  /* 0x000000000f087348 */ /* 0x000fea0003c00000 */
[----:B------:R0:W1:Y:S02]  /*30e30*/  SHFL.IDX P6, R14, R13, R12, R11 ;  /* 0x0000000c0d0e7389 */ /* 0x00006400000c000b */
[----:B01----:R-:W-:Y:S01]  /*30e40*/  ENDCOLLECTIVE ;  /* 0x000000000000791b */ /* 0x003fe20003800000 */
.L_x_1983:
[----:B------:R-:W-:Y:S02]  /*30e50*/  IMAD.MOV.U32 R13, RZ, RZ, R142 ;  /* 0x000000ffff0d7224 */ /* 0x000fe400078e008e */
[----:B------:R-:W-:Y:S02]  /*30e60*/  IMAD.MOV.U32 R12, RZ, RZ, R2 ;  /* 0x000000ffff0c7224 */ /* 0x000fe400078e0002 */
[----:B------:R-:W-:-:S07]  /*30e70*/  IMAD.MOV.U32 R127, RZ, RZ, R14 ;  /* 0x000000ffff7f7224 */ /* 0x000fce00078e000e */
[----:B------:R-:W-:Y:S05]  /*30e80*/  WARPSYNC.COLLECTIVE R15, `(.L_x_1984) ;  /* 0x000000000f087348 */ /* 0x000fea0003c00000 */
[----:B------:R0:W1:Y:S02]  /*30e90*/  SHFL.IDX P6, R14, R13, R12, R11 ;  /* 0x0000000c0d0e7389 */ /* 0x00006400000c000b */
[----:B01----:R-:W-:Y:S01]  /*30ea0*/  ENDCOLLECTIVE ;  /* 0x000000000000791b */ /* 0x003fe20003800000 */
.L_x_1984:
[----:B------:R-:W-:Y:S02]  /*30eb0*/  IMAD.MOV.U32 R13, RZ, RZ, R138 ;  /* 0x000000ffff0d7224 */ /* 0x000fe400078e008a */
[----:B------:R-:W-:-:S07]  /*30ec0*/  IMAD.MOV.U32 R142, RZ, RZ, R14 ;  /* 0x000000ffff8e7224 */ /* 0x000fce00078e000e */
[----:B------:R-:W-:Y:S05]  /*30ed0*/  WARPSYNC.COLLECTIVE R15, `(.L_x_1985) ;  /* 0x000000000f087348 */ /* 0x000fea0003c00000 */
[----:B------:R0:W1:Y:S02]  /*30ee0*/  SHFL.IDX P6, R14, R13, R12, R11 ;  /* 0x0000000c0d0e7389 */ /* 0x00006400000c000b */
[----:B01----:R-:W-:Y:S01]  /*30ef0*/  ENDCOLLECTIVE ;  /* 0x000000000000791b */ /* 0x003fe20003800000 */
.L_x_1985:
        /* <DEDUP_REMOVED lines=8> */
.L_x_1986:
[----:B------:R-:W-:Y:S02]  /*30f80*/  SEL R80, R127, R129, P0 ;  /* 0x000000817f507207 */ /* 0x000fe40000000000 */
[----:B------:R-:W-:Y:S01]  /*30f90*/  SEL R127, R129, R127, P0 ;  /* 0x0000007f817f7207 */ /* 0x000fe20000000000 */
[----:B------:R-:W-:Y:S01]  /*30fa0*/  IMAD.MOV.U32 R13, RZ, RZ, R165 ;  /* 0x000000ffff0d7224 */ /* 0x000fe200078e00a5 */
[----:B------:R-:W-:Y:S02]  /*30fb0*/  SEL R165, R96, R45, P0 ;  /* 0x0000002d60a57207 */ /* 0x000fe40000000000 */
[----:B------:R-:W-:Y:S02]  /*30fc0*/  SEL R96, R48, R108, P0 ;  /* 0x0000006c30607207 */ /* 0x000fe40000000000 */
[----:B------:R-:W-:Y:S02]  /*30fd0*/  SEL R108, R108, R48, P0 ;  /* 0x000000306c6c7207 */ /* 0x000fe40000000000 */
[----:B------:R-:W-:-:S02]  /*30fe0*/  SEL R45, R109, R75, P0 ;  /* 0x0000004b6d2d7207 */ /* 0x000fc40000000000 */
[----:B------:R-:W-:Y:S01]  /*30ff0*/  SEL R48, R79, R86, P0 ;  /* 0x000000564f307207 */ /* 0x000fe20000000000 */
[----:B------:R-:W-:Y:S01]  /*31000*/  IMAD.MOV.U32 R103, RZ, RZ, R14 ;  /* 0x000000ffff677224 */ /* 0x000fe200078e000e */
[----:B------:R-:W-:-:S07]  /*31010*/  SEL R75, R75, R109, P0 ;  /* 0x0000006d4b4b7207 */ /* 0x000fce0000000000 */
[----:B------:R-:W-:Y:S05]  /*31020*/  WARPSYNC.COLLECTIVE R15, `(.L_x_1987) ;  /* 0x000000000f087348 */ /* 0x000fea0003c00000 */
[----:B------:R0:W1:Y:S02]  /*31030*/  SHFL.IDX P6, R14, R13, R12, R11 ;  /* 0x0000000c0d0e7389 */ /* 0x00006400000c000b */
[----:B01----:R-:W-:Y:S01]  /*31040*/  ENDCOLLECTIVE ;  /* 0x000000000000791b */ /* 0x003fe20003800000 */
.L_x_1987:
[----:B------:R-:W-:Y:S01]  /*31050*/  SEL R79, R86, R79, P0 ;  /* 0x0000004f564f7207 */ /* 0x000fe20000000000 */
[----:B------:R-:W-:Y:S02]  /*31060*/  IMAD.MOV.U32 R13, RZ, RZ, R150 ;  /* 0x000000ffff0d7224 */ /* 0x000fe400078e0096 */
[----:B------:R-:W-:Y:S01]  /*31070*/  IMAD.MOV.U32 R12, RZ, RZ, R2 ;  /* 0x000000ffff0c7224 */ /* 0x000fe200078e0002 */
[----:B------:R-:W-:Y:S01]  /*31080*/  SEL R2, R5, R4, P0 ;  /* 0x0000000405027207 */ /* 0x000fe20000000000 */
[----:B------:R-:W-:-:S07]  /*31090*/  IMAD.MOV.U32 R70, RZ, RZ, R14 ;  /* 0x000000ffff467224 */ /* 0x000fce00078e000e */
[----:B------:R-:W-:Y:S05]  /*310a0*/  WARPSYNC.COLLECTIVE R15, `(.L_x_1988) ;  /* 0x000000000f087348 */ /* 0x000fea0003c00000 */
[----:B------:R0:W1:Y:S02]  /*310b0*/  SHFL.IDX P6, R14, R13, R12, R11 ;  /* 0x0000000c0d0e7389 */ /* 0x00006400000c000b */
[----:B01----:R-:W-:Y:S01]  /*310c0*/  ENDCOLLECTIVE ;  /* 0x000000000000791b */ /* 0x003fe20003800000 */
.L_x_1988:
        /* <DEDUP_REMOVED lines=11> */
.L_x_1989:
[----:B------:R-:W-:Y:S02]  /*31180*/  SEL R78, R99, R134, P0 ;  /* 0x00000086634e7207 */ /* 0x000fe40000000000 */
[----:B------:R-:W-:Y:S02]  /*31190*/  SEL R113, R117, R113, P0 ;  /* 0x0000007175717207 */ /* 0x000fe40000000000 */
[----:B------:R-:W-:Y:S02]  /*311a0*/  SEL R99, R134, R99, P0 ;  /* 0x0000006386637207 */ /* 0x000fe40000000000 */
[----:B------:R-:W-:Y:S02]  /*311b0*/  SEL R11, R4, R5, P0 ;  /* 0x00000005040b7207 */ /* 0x000fe40000000000 */
[----:B------:R-:W-:Y:S02]  /*311c0*/  SEL R5, R3, R6, P0 ;  /* 0x0000000603057207 */ /* 0x000fe40000000000 */
[----:B------:R-:W-:Y:S01]  /*311d0*/  SEL R4, R6, R3, P0 ;  /* 0x0000000306047207 */ /* 0x000fe20000000000 */
[----:B------:R0:W-:Y:S01]  /*311e0*/  STL [R1+0x24], R11 ;  /* 0x0000240b01007387 */ /* 0x0001e20000100800 */
[----:B------:R-:W-:-:S02]  /*311f0*/  SEL R3, R9, R8, P0 ;  /* 0x0000000809037207 */ /* 0x000fc40000000000 */
[----:B------:R-:W-:Y:S01]  /*31200*/  SEL R6, R65, R132, P0 ;  /* 0x0000008441067207 */ /* 0x000fe20000000000 */
[----:B------:R1:W-:Y:S01]  /*31210*/  STL [R1+0x28], R2 ;  /* 0x0000280201007387 */ /* 0x0003e20000100800 */
[----:B------:R-:W-:Y:S01]  /*31220*/  IMAD.MOV.U32 R0, RZ, RZ, R14 ;  /* 0x000000ffff007224 */ /* 0x000fe200078e000e */
[----:B------:R-:W-:Y:S02]  /*31230*/  SEL R65, R132, R65, P0 ;  /* 0x0000004184417207 */ /* 0x000fe40000000000 */
[----:B------:R2:W-:Y:S01]  /*31240*/  STL [R1+0x18], R5 ;  /* 0x0000180501007387 */ /* 0x0005e20000100800 */
[----:B0-----:R-:W-:-:S03]  /*31250*/  IMAD.MOV.U32 R11, RZ, RZ, RZ ;  /* 0x000000ffff0b7224 */ /* 0x001fc600078e00ff */
[----:B------:R0:W-:Y:S01]  /*31260*/  STL [R1+0x20], R4 ;  /* 0x0000200401007387 */ /* 0x0001e20000100800 */
[----:B-1----:R-:W-:Y:S02]  /*31270*/  SEL R2, R8, R9, P0 ;  /* 0x0000000908027207 */ /* 0x002fe40000000000 */
[----:B------:R-:W-:Y:S02]  /*31280*/  SEL R8, R73, R140, P0 ;  /* 0x0000008c49087207 */ /* 0x000fe40000000000 */
[----:B--2---:R-:W-:Y:S01]  /*31290*/  SEL R5, R64, R128, P0 ;  /* 0x0000008040057207 */ /* 0x004fe20000000000 */
[----:B------:R1:W-:Y:S01]  /*312a0*/  STL [R1+0x10], R2 ;  /* 0x0000100201007387 */ /* 0x0003e20000100800 */
[----:B------:R-:W-:Y:S02]  /*312b0*/  SEL R9, R77, R144, P0 ;  /* 0x000000904d097207 */ /* 0x000fe40000000000 */
[----:B0-----:R-:W-:Y:S01]  /*312c0*/  SEL R4, R61, R124, P0 ;  /* 0x0000007c3d047207 */ /* 0x001fe20000000000 */
[----:B------:R0:W-:Y:S01]  /*312d0*/  STL [R1+0x14], R3 ;  /* 0x0000140301007387 */ /* 0x0001e20000100800 */
[----:B------:R-:W-:-:S02]  /*312e0*/  SEL R61, R124, R61, P0 ;  /* 0x0000003d7c3d7207 */ /* 0x000fc40000000000 */
[----:B------:R-:W-:Y:S02]  /*312f0*/  SEL R64, R128, R64, P0 ;  /* 0x0000004080407207 */ /* 0x000fe40000000000 */
[----:B------:R-:W-:Y:S02]  /*31300*/  SEL R73, R140, R73, P0 ;  /* 0x000000498c497207 */ /* 0x000fe40000000000 */
[----:B-1----:R-:W-:Y:S02]  /*31310*/  SEL R2, R10, R7, P0 ;  /* 0x000000070a027207 */ /* 0x002fe40000000000 */
[----:B------:R-:W-:Y:S02]  /*31320*/  SEL R7, R69, R136, P0 ;  /* 0x0000008845077207 */ /* 0x000fe40000000000 */
[----:B0-----:R-:W-:Y:S01]  /*31330*/  SEL R3, R57, R120, P0 ;  /* 0x0000007839037207 */ /* 0x001fe20000000000 */
[----:B------:R0:W-:Y:S01]  /*31340*/  STL [R1+0xc], R2 ;  /* 0x00000c0201007387 */ /* 0x0001e20000100800 */
[----:B------:R-:W-:-:S02]  /*31350*/  SEL R10, R81, R148, P0 ;  /* 0x00000094510a7207 */ /* 0x000fc40000000000 */
[----:B------:R-:W-:Y:S02]  /*31360*/  SEL R57, R120, R57, P0 ;  /* 0x0000003978397207 */ /* 0x000fe40000000000 */
[----:B------:R-:W-:Y:S02]  /*31370*/  SEL R69, R136, R69, P0 ;  /* 0x0000004588457207 */ /* 0x000fe40000000000 */
[----:B------:R-:W-:Y:S02]  /*31380*/  SEL R77, R144, R77, P0 ;  /* 0x0000004d904d7207 */ /* 0x000fe40000000000 */
[----:B------:R-:W-:Y:S01]  /*31390*/  SEL R81, R148, R81, P0 ;  /* 0x0000005194517207 */ /* 0x000fe20000000000 */
[----:B0-----:R-:W-:Y:S06]  /*313a0*/  BRA `(.L_x_1990) ;  /* 0xfffffed800fc7947 */ /* 0x001fec000383ffff */
.L_x_1626:
[----:B------:R-:W-:Y:S02]  /*313b0*/  IMAD.MOV.U32 R13, RZ, RZ, R84 ;  /* 0x000000ffff0d7224 */ /* 0x000fe400078e0054 */
[----:B------:R-:W-:Y:S02]  /*313c0*/  IMAD.MOV.U32 R12, RZ, RZ, RZ ;  /* 0x000000ffff0c7224 */ /* 0x000fe400078e00ff */
[----:B------:R-:W-:Y:S02]  /*313d0*/  IMAD.MOV.U32 R11, RZ, RZ, 0x181f ;  /* 0x0000181fff0b7424 */ /* 0x000fe400078e00ff */
[----:B------:R-:W-:-:S07]  /*313e0*/  IMAD.MOV.U32 R15, RZ, RZ, -0x1 ;  /* 0xffffffffff0f7424 */ /* 0x000fce00078e00ff */
[----:B-----5:R-:W-:Y:S05]  /*313f0*/  WARPSYNC.COLLECTIVE R15, `(.L_x_1991) ;  /* 0x000000000f087348 */ /* 0x020fea0003c00000 */
[----:B------:R0:W1:Y:S02]  /*31400*/  SHFL.IDX P6, R14, R13, R12, R11 ;  /* 0x0000000c0d0e7389 */ /* 0x00006400000c000b */
[----:B01---5:R-:W-:Y:S01]  /*31410*/  ENDCOLLECTIVE ;  /* 0x000000000000791b */ /* 0x023fe20003800000 */
.L_x_1991:
[----:B------:R-:W-:Y:S02]  /*31420*/  IMAD.MOV.U32 R13, RZ, RZ, R20 ;  /* 0x000000ffff0d7224 */ /* 0x000fe400078e0014 */
[----:B------:R-:W-:-:S07]  /*31430*/  IMAD.MOV.U32 R21, RZ, RZ, R14 ;  /* 0x000000ffff157224 */ /* 0x000fce00078e000e */
[----:B------:R-:W-:Y:S05]  /*31440*/  WARPSYNC.COLLECTIVE R15, `(.L_x_1992) ;  /* 0x000000000f087348 */ /* 0x000fea0003c00000 */
[----:B------:R0:W1:Y:S02]  /*31450*/  SHFL.IDX P6, R14, R13, R12, R11 ;  /* 0x0000000c0d0e7389 */ /* 0x00006400000c000b */
[----:B01----:R-:W-:Y:S01]  /*31460*/  ENDCOLLECTIVE ;  /* 0x000000000000791b */ /* 0x003fe20003800000 */
.L_x_1992:
[----:B------:R-:W-:Y:S05]  /*31470*/  BRA `(.L_x_1993) ;  /* 0xfffffef0003c7947 */ /* 0x000fea000383ffff */
.L_x_1629:
[----:B------:R-:W-:Y:S01]  /*31480*/  BSSY B1, `(.L_x_1994) ;  /* 0x0000008000017945 */ /* 0x000fe20003800000 */
[----:B---3--:R-:W-:Y:S01]  /*31490*/  IMAD.MOV.U32 R13, RZ, RZ, R84 ;  /* 0x000000ffff0d7224 */ /* 0x008fe200078e0054 */
[----:B------:R-:W-:Y:S01]  /*314a0*/  MOV R11, 0x181f ;  /* 0x0000181f000b7802 */ /* 0x000fe20000000f00 */
[----:B------:R-:W-:Y:S02]  /*314b0*/  IMAD.MOV.U32 R12, RZ, RZ, 0x1 ;  /* 0x00000001ff0c7424 */ /* 0x000fe400078e00ff */
[----:B------:R-:W-:-:S07]  /*314c0*/  IMAD.MOV.U32 R15, RZ, RZ, -0x1 ;  /* 0xffffffffff0f7424 */ /* 0x000fce00078e00ff */
[----:B012--5:R-:W-:Y:S05]  /*314d0*/  WARPSYNC.COLLECTIVE R15, `(.L_x_1995) ;  /* 0x000000000f087348 */ /* 0x027fea0003c00000 */
[----:B--2---:R2:W3:Y:S02]  /*314e0*/  SHFL.IDX P6, R14, R13, R12, R11 ;  /* 0x0000000c0d0e7389 */ /* 0x0044e400000c000b */
[----:B0123-5:R-:W-:Y:S01]  /*314f0*/  ENDCOLLECTIVE ;  /* 0x000000000000791b */ /* 0x02ffe20003800000 */
.L_x_1995:
[----:B------:R-:W-:Y:S05]  /*31500*/  BSYNC B1 ;  /* 0x0000000000017941 */ /* 0x000fea0003800000 */
.L_x_1994:
        /* <DEDUP_REMOVED lines=8> */
.L_x_1996:
[----:B------:R-:W-:Y:S05]  /*31590*/  BRA `(.L_x_1997) ;  /* 0xfffffef000587947 */ /* 0x000fea000383ffff */
.L_x_1632:
[----:B------:R-:W-:Y:S01]  /*315a0*/  BSSY B1, `(.L_x_1998) ;  /* 0x0000008000017945 */ /* 0x000fe20003800000 */
[----:B------:R-:W-:Y:S02]  /*315b0*/  IMAD.MOV.U32 R13, RZ, RZ, R84 ;  /* 0x000000ffff0d7224 */ /* 0x000fe400078e0054 */
[----:B------:R-:W-:Y:S02]  /*315c0*/  IMAD.MOV.U32 R12, RZ, RZ, 0x2 ;  /* 0x00000002ff0c7424 */ /* 0x000fe400078e00ff */
[----:B------:R-:W-:Y:S02]  /*315d0*/  IMAD.MOV.U32 R11, RZ, RZ, 0x181f ;  /* 0x0000181fff0b7424 */ /* 0x000fe400078e00ff */
[----:B------:R-:W-:-:S07]  /*315e0*/  IMAD.MOV.U32 R15, RZ, RZ, -0x1 ;  /* 0xffffffffff0f7424 */ /* 0x000fce00078e00ff */
[----:B012345:R-:W-:Y:S05]  /*315f0*/  WARPSYNC.COLLECTIVE R15, `(.L_x_1999) ;  /* 0x000000000f087348 */ /* 0x03ffea0003c00000 */
[----:B--2---:R2:W0:Y:S02]  /*31600*/  SHFL.IDX P6, R14, R13, R12, R11 ;  /* 0x0000000c0d0e7389 */ /* 0x00442400000c000b */
[----:B012345:R-:W-:Y:S01]  /*31610*/  ENDCOLLECTIVE ;  /* 0x000000000000791b */ /* 0x03ffe20003800000 */
.L_x_1999:
[----:B------:R-:W-:Y:S05]  /*31620*/  BSYNC B1 ;  /* 0x0000000000017941 */ /* 0x000fea0003800000 */
.L_x_1998:
        /* <DEDUP_REMOVED lines=8> */
.L_x_2000:
[----:B------:R-:W-:Y:S05]  /*316b0*/  BRA `(.L_x_2001) ;  /* 0xfffffef000787947 */ /* 0x000fea000383ffff */
.L_x_1635:
[----:B------:R-:W-:Y:S01]  /*316c0*/  BSSY B1, `(.L_x_2002) ;  /* 0x0000008000017945 */ /* 0x000fe20003800000 */
[----:B------:R-:W-:Y:S02]  /*316d0*/  IMAD.MOV.U32 R13, RZ, RZ, R84 ;  /* 0x000000ffff0d7224 */ /* 0x000fe400078e0054 */
[----:B------:R-:W-:Y:S02]  /*316e0*/  IMAD.MOV.U32 R12, RZ, RZ, 0x3 ;  /* 0x00000003ff0c7424 */ /* 0x000fe400078e00ff */
[----:B------:R-:W-:Y:S02]  /*316f0*/  IMAD.MOV.U32 R11, RZ, RZ, 0x181f ;  /* 0x0000181fff0b7424 */ /* 0x000fe400078e00ff */
[----:B------:R-:W-:-:S07]  /*31700*/  IMAD.MOV.U32 R15, RZ, RZ, -0x1 ;  /* 0xffffffffff0f7424 */ /* 0x000fce00078e00ff */
[----:B012345:R-:W-:Y:S05]  /*31710*/  WARPSYNC.COLLECTIVE R15, `(.L_x_2003) ;  /* 0x000000000f087348 */ /* 0x03ffea0003c00000 */
[----:B0-----:R0:W0:Y:S02]  /*31720*/  SHFL.IDX P6, R14, R13, R12, R11 ;  /* 0x0000000c0d0e7389 */ /* 0x00102400000c000b */
[----:B012345:R-:W-:Y:S01]  /*31730*/  ENDCOLLECTIVE ;  /* 0x000000000000791b */ /* 0x03ffe20003800000 */
.L_x_2003:
[----:B------:R-:W-:Y:S05]  /*31740*/  BSYNC B1 ;  /* 0x0000000000017941 */ /* 0x000fea0003800000 */
.L_x_2002:
        /* <DEDUP_REMOVED lines=8> */
.L_x_2004:
[----:B------:R-:W-:Y:S05]  /*317d0*/  BRA `(.L_x_2005) ;  /* 0xfffffef000987947 */ /* 0x000fea000383ffff */
.L_x_1637:
[----:B------:R-:W-:Y:S02]  /*317e0*/  IMAD.MOV.U32 R13, RZ, RZ, R31 ;  /* 0x000000ffff0d7224 */ /* 0x000fe400078e001f */
[----:B------:R-:W-:Y:S02]  /*317f0*/  IMAD.MOV.U32 R12, RZ, RZ, RZ ;  /* 0x000000ffff0c7224 */ /* 0x000fe400078e00ff */
[----:B------:R-:W-:Y:S02]  /*31800*/  IMAD.MOV.U32 R11, RZ, RZ, 0x1c1f ;  /* 0x00001c1fff0b7424 */ /* 0x000fe400078e00ff */
[----:B------:R-:W-:-:S07]  /*31810*/  IMAD.MOV.U32 R15, RZ, RZ, -0x1 ;  /* 0xffffffffff0f7424 */ /* 0x000fce00078e00ff */
[----:B------:R-:W-:Y:S05]  /*31820*/  WARPSYNC.COLLECTIVE R15, `(.L_x_2006) ;  /* 0x000000000f087348 */ /* 0x000fea0003c00000 */
[----:B------:R0:W1:Y:S02]  /*31830*/  SHFL.IDX P6, R14, R13, R12, R11 ;  /* 0x0000000c0d0e7389 */ /* 0x00006400000c000b */
[----:B01----:R-:W-:Y:S01]  /*31840*/  ENDCOLLECTIVE ;  /* 0x000000000000791b */ /* 0x003fe20003800000 */
.L_x_2006:
[----:B------:R-:W-:Y:S01]  /*31850*/  MOV R13, R30 ;  /* 0x0000001e000d7202 */ /* 0x000fe20000000f00 */
[----:B------:R-:W-:-:S07]  /*31860*/  IMAD.MOV.U32 R32, RZ, RZ, R14 ;  /* 0x000000ffff207224 */ /* 0x000fce00078e000e */
[----:B------:R-:W-:Y:S05]  /*31870*/  WARPSYNC.COLLECTIVE R15, `(.L_x_2007) ;  /* 0x000000000f087348 */ /* 0x000fea0003c00000 */
[----:B------:R0:W1:Y:S02]  /*31880*/  SHFL.IDX P6, R14, R13, R12, R11 ;  /* 0x0000000c0d0e7389 */ /* 0x00006400000c000b */
[----:B01----:R-:W-:Y:S01]  /*31890*/  ENDCOLLECTIVE ;  /* 0x000000000000791b */ /* 0x003fe20003800000 */
.L_x_2007:
[----:B------:R-:W-:Y:S01]  /*318a0*/  IMAD.MOV.U32 R11, RZ, RZ, R14 ;  /* 0x000000ffff0b7224 */ /* 0x000fe200078e000e */
[----:B------:R-:W-:Y:S06]  /*318b0*/  BRA `(.L_x_2008) ;  /* 0xfffffef400707947 */ /* 0x000fec000383ffff */
.L_x_1640:
[----:B------:R-:W-:Y:S01]  /*318c0*/  BSSY B1, `(.L_x_2009) ;  /* 0x0000008000017945 */ /* 0x000fe20003800000 */
[----:B---3--:R-:W-:Y:S02]  /*318d0*/  IMAD.MOV.U32 R13, RZ, RZ, R31 ;  /* 0x000000ffff0d7224 */ /* 0x008fe400078e001f */
[----:B------:R-:W-:Y:S02]  /*318e0*/  IMAD.MOV.U32 R12, RZ, RZ, 0x1 ;  /* 0x00000001ff0c7424 */ /* 0x000fe400078e00ff */
[----:B--2---:R-:W-:Y:S02]  /*318f0*/  IMAD.MOV.U32 R11, RZ, RZ, 0x1c1f ;  /* 0x00001c1fff0b7424 */ /* 0x004fe400078e00ff */
[----:B------:R-:W-:-:S07]  /*31900*/  IMAD.MOV.U32 R15, RZ, RZ, -0x1 ;  /* 0xffffffffff0f7424 */ /* 0x000fce00078e00ff */
[----:B01----:R-:W-:Y:S05]  /*31910*/  WARPSYNC.COLLECTIVE R15, `(.L_x_2010) ;  /* 0x000000000f087348 */ /* 0x003fea0003c00000 */
[----:B------:R2:W3:Y:S02]  /*31920*/  SHFL.IDX P6, R14, R13, R12, R11 ;  /* 0x0000000c0d0e7389 */ /* 0x0004e400000c000b */
[----:B0123--:R-:W-:Y:S01]  /*31930*/  ENDCOLLECTIVE ;  /* 0x000000000000791b */ /* 0x00ffe20003800000 */
.L_x_2010:
[----:B------:R-:W-:Y:S05]  /*31940*/  BSYNC B1 ;  /* 0x0000000000017941 */ /* 0x000fea0003800000 */
.L_x_2009:
        /* <DEDUP_REMOVED lines=8> */
.L_x_2011:
[----:B------:R-:W-:Y:S01]  /*319d0*/  IMAD.MOV.U32 R30, RZ, RZ, R14 ;  /* 0x000000ffff1e7224 */ /* 0x000fe200078e000e */
[----:B------:R-:W-:Y:S06]  /*319e0*/  BRA `(.L_x_2012) ;  /* 0xffffff0400487947 */ /* 0x000fec000383ffff */
.L_x_1644:
[----:B------:R-:W-:Y:S02]  /*319f0*/  IMAD.MOV.U32 R13, RZ, RZ, R2 ;  /* 0x000000ffff0d7224 */ /* 0x000fe400078e0002 */
[----:B------:R-:W-:Y:S02]  /*31a00*/  IMAD.MOV.U32 R12, RZ, RZ, RZ ;  /* 0x000000ffff0c7224 */ /* 0x000fe400078e00ff */
[----:B------:R-:W-:Y:S02]  /*31a10*/  IMAD.MOV.U32 R11, RZ, RZ, 0x181f ;  /* 0x0000181fff0b7424 */ /* 0x000fe400078e00ff */
[----:B------:R-:W-:-:S07]  /*31a20*/  IMAD.MOV.U32 R15, RZ, RZ, -0x1 ;  /* 0xffffffffff0f7424 */ /* 0x000fce00078e00ff */
[----:B--2---:R-:W-:Y:S05]  /*31a30*/  WARPSYNC.COLLECTIVE R15, `(.L_x_2013) ;  /* 0x000000000f087348 */ /* 0x004fea0003c00000 */
[----:B------:R0:W1:Y:S02]  /*31a40*/  SHFL.IDX P6, R14, R13, R12, R11 ;  /* 0x0000000c0d0e7389 */ /* 0x00006400000c000b */
[----:B012---:R-:W-:Y:S01]  /*31a50*/  ENDCOLLECTIVE ;  /* 0x000000000000791b */ /* 0x007fe20003800000 */
.L_x_2013:
[----:B------:R-:W-:Y:S02]  /*31a60*/  IMAD.MOV.U32 R13, RZ, RZ, R0 ;  /* 0x000000ffff0d7224 */ /* 0x000fe400078e0000 */
[----:B------:R-:W-:-:S07]  /*31a70*/  IMAD.MOV.U32 R3, RZ, RZ, R14 ;  /* 0x000000ffff037224 */ /* 0x000fce00078e000e */
[----:B------:R-:W-:Y:S05]  /*31a80*/  WARPSYNC.COLLECTIVE R15, `(.L_x_2014) ;  /* 0x000000000f087348 */ /* 0x000fea0003c00000 */
[----:B------:R0:W1:Y:S02]  /*31a90*/  SHFL.IDX P6, R14, R13, R12, R11 ;  /* 0x0000000c0d0e7389 */ /* 0x00006400000c000b */
[----:B01----:R-:W-:Y:S01]  /*31aa0*/  ENDCOLLECTIVE ;  /* 0x000000000000791b */ /* 0x003fe20003800000 */
.L_x_2014:
[----:B------:R-:W-:Y:S05]  /*31ab0*/  BRA `(.L_x_2015) ;  /* 0xffffff1800f07947 */ /* 0x000fea000383ffff */
.L_x_1647:
[----:B------:R-:W-:Y:S01]  /*31ac0*/  BSSY B1, `(.L_x_2016) ;  /* 0x0000008000017945 */ /* 0x000fe20003800000 */
[----:B------:R-:W-:Y:S02]  /*31ad0*/  IMAD.MOV.U32 R13, RZ, RZ, R2 ;  /* 0x000000ffff0d7224 */ /* 0x000fe400078e0002 */
[----:B------:R-:W-:Y:S02]  /*31ae0*/  IMAD.MOV.U32 R12, RZ, RZ, 0x1 ;  /* 0x00000001ff0c7424 */ /* 0x000fe400078e00ff */
[----:B----4-:R-:W-:Y:S02]  /*31af0*/  IMAD.MOV.U32 R11, RZ, RZ, 0x181f ;  /* 0x0000181fff0b7424 */ /* 0x010fe400078e00ff */
[----:B------:R-:W-:-:S07]  /*31b00*/  IMAD.MOV.U32 R15, RZ, RZ, -0x1 ;  /* 0xffffffffff0f7424 */ /* 0x000fce00078e00ff */
[----:B0123--:R-:W-:Y:S05]  /*31b10*/  WARPSYNC.COLLECTIVE R15, `(.L_x_2017) ;  /* 0x000000000f087348 */ /* 0x00ffea0003c00000 */
[----:B---3--:R3:W4:Y:S02]  /*31b20*/  SHFL.IDX P6, R14, R13, R12, R11 ;  /* 0x0000000c0d0e7389 */ /* 0x00872400000c000b */
[----:B01234-:R-:W-:Y:S01]  /*31b30*/  ENDCOLLECTIVE ;  /* 0x000000000000791b */ /* 0x01ffe20003800000 */
.L_x_2017:
[----:B------:R-:W-:Y:S05]  /*31b40*/  BSYNC B1 ;  /* 0x0000000000017941 */ /* 0x000fea0003800000 */
.L_x_2016:
        /* <DEDUP_REMOVED lines=8> */
.L_x_2018:
[----:B------:R-:W-:Y:S05]  /*31bd0*/  BRA `(.L_x_2019) ;  /* 0xffffff1c00107947 */ /* 0x000fea000383ffff */
.L_x_1650:
[----:B------:R-:W-:Y:S01]  /*31be0*/  BSSY B1, `(.L_x_2020) ;  /* 0x0000008000017945 */ /* 0x000fe20003800000 */
[----:B------:R-:W-:Y:S01]  /*31bf0*/  IMAD.MOV.U32 R13, RZ, RZ, R2 ;  /* 0x000000ffff0d7224 */ /* 0x000fe200078e0002 */
[----:B----4-:R-:W-:Y:S01]  /*31c00*/  MOV R15, 0xffffffff ;  /* 0xffffffff000f7802 */ /* 0x010fe20000000f00 */
[----:B------:R-:W-:Y:S02]  /*31c10*/  IMAD.MOV.U32 R12, RZ, RZ, 0x2 ;  /* 0x00000002ff0c7424 */ /* 0x000fe400078e00ff */
[----:B------:R-:W-:-:S07]  /*31c20*/  IMAD.MOV.U32 R11, RZ, RZ, 0x181f ;  /* 0x0000181fff0b7424 */ /* 0x000fce00078e00ff */
[----:B0123--:R-:W-:Y:S05]  /*31c30*/  WARPSYNC.COLLECTIVE R15, `(.L_x_2021) ;  /* 0x000000000f087348 */ /* 0x00ffea0003c00000 */
[----:B---3--:R3:W4:Y:S02]  /*31c40*/  SHFL.IDX P6, R14, R13, R12, R11 ;  /* 0x0000000c0d0e7389 */ /* 0x00872400000c000b */
[----:B01234-:R-:W-:Y:S01]  /*31c50*/  ENDCOLLECTIVE ;  /* 0x000000000000791b */ /* 0x01ffe20003800000 */
.L_x_2021:
[----:B------:R-:W-:Y:S05]  /*31c60*/  BSYNC B1 ;  /* 0x0000000000017941 */ /* 0x000fea0003800000 */
.L_x_2020:
        /* <DEDUP_REMOVED lines=8> */
.L_x_2022:
[----:B------:R-:W-:Y:S05]  /*31cf0*/  BRA `(.L_x_2023) ;  /* 0xffffff1c00307947 */ /* 0x000fea000383ffff */
.L_x_1653:
[----:B------:R-:W-:Y:S01]  /*31d00*/  BSSY B1, `(.L_x_2024) ;  /* 0x0000008000017945 */ /* 0x000fe20003800000 */
[----:B------:R-:W-:Y:S02]  /*31d10*/  IMAD.MOV.U32 R13, RZ, RZ, R2 ;  /* 0x000000ffff0d7224 */ /* 0x000fe400078e0002 */
[----:B------:R-:W-:Y:S02]  /*31d20*/  IMAD.MOV.U32 R12, RZ, RZ, 0x3 ;  /* 0x00000003ff0c7424 */ /* 0x000fe400078e00ff */
[----:B0-----:R-:W-:Y:S02]  /*31d30*/  IMAD.MOV.U32 R11, RZ, RZ, 0x181f ;  /* 0x0000181fff0b7424 */ /* 0x001fe400078e00ff */
[----:B------:R-:W-:-:S07]  /*31d40*/  IMAD.MOV.U32 R15, RZ, RZ, -0x1 ;  /* 0xffffffffff0f7424 */ /* 0x000fce00078e00ff */
[----:B-1234-:R-:W-:Y:S05]  /*31d50*/  WARPSYNC.COLLECTIVE R15, `(.L_x_2025) ;  /* 0x000000000f087348 */ /* 0x01efea0003c00000 */
[----:B----4-:R0:W4:Y:S02]  /*31d60*/  SHFL.IDX P6, R14, R13, R12, R11 ;  /* 0x0000000c0d0e7389 */ /* 0x01012400000c000b */
[----:B01234-:R-:W-:Y:S01]  /*31d70*/  ENDCOLLECTIVE ;  /* 0x000000000000791b */ /* 0x01ffe20003800000 */
.L_x_2025:
[----:B------:R-:W-:Y:S05]  /*31d80*/  BSYNC B1 ;  /* 0x0000000000017941 */ /* 0x000fea0003800000 */
.L_x_2024:
        /* <DEDUP_REMOVED lines=8> */
.L_x_2026:
[----:B------:R-:W-:Y:S05]  /*31e10*/  BRA `(.L_x_2027) ;  /* 0xffffff1c00507947 */ /* 0x000fea000383ffff */
.L_x_1680:
[----:B------:R-:W1:Y:S01]  /*31e20*/  S2R R4, SR_TID.X ;  /* 0x0000000000047919 */ /* 0x000e620000002100 */
[----:B------:R-:W-:Y:S01]  /*31e30*/  BSSY B1, `(.L_x_2028) ;  /* 0x000000a000017945 */ /* 0x000fe20003800000 */
[----:B------:R-:W-:Y:S02]  /*31e40*/  IMAD.MOV.U32 R12, RZ, RZ, RZ ;  /* 0x000000ffff0c7224 */ /* 0x000fe400078e00ff */
[----:B------:R-:W-:Y:S02]  /*31e50*/  IMAD.MOV.U32 R11, RZ, RZ, 0x1f ;  /* 0x0000001fff0b7424 */ /* 0x000fe400078e00ff */
[----:B0-----:R-:W-:Y:S01]  /*31e60*/  IMAD.MOV.U32 R15, RZ, RZ, -0x1 ;  /* 0xffffffffff0f7424 */ /* 0x001fe200078e00ff */
[----:B-1----:R-:W-:-:S04]  /*31e70*/  SHF.R.U32.HI R4, RZ, 0x5, R4 ;  /* 0x00000005ff047819 */ /* 0x002fc80000011604 */
[----:B------:R-:W-:-:S05]  /*31e80*/  LOP3.LUT R4, R4, 0x3, RZ, 0xc0, !PT ;  /* 0x0000000304047812 */ /* 0x000fca00078ec0ff */
[----:B------:R-:W-:-:S07]  /*31e90*/  IMAD.MOV.U32 R13, RZ, RZ, R4 ;  /* 0x000000ffff0d7224 */ /* 0x000fce00078e0004 */
[----:B------:R-:W-:Y:S05]  /*31ea0*/  WARPSYNC.COLLECTIVE R15, `(.L_x_2029) ;  /* 0x000000000f087348 */ /* 0x000fea0003c00000 */
[----:B------:R0:W1:Y:S02]  /*31eb0*/  SHFL.IDX P6, R14, R13, R12, R11 ;  /* 0x0000000c0d0e7389 */ /* 0x00006400000c000b */
[----:B01----:R-:W-:Y:S01]  /*31ec0*/  ENDCOLLECTIVE ;  /* 0x000000000000791b */ /* 0x003fe20003800000 */
.L_x_2029:
[----:B------:R-:W-:Y:S05]  /*31ed0*/  BSYNC B1 ;  /* 0x0000000000017941 */ /* 0x000fea0003800000 */
.L_x_2028:
[----:B------:R-:W-:Y:S05]  /*31ee0*/  BRA `(.L_x_2030) ;  /* 0xffffff3c00f07947 */ /* 0x000fea000383ffff */
.L_x_1682:
[----:B------:R-:W-:Y:S01]  /*31ef0*/  BSSY B1, `(.L_x_2031) ;  /* 0x0000006000017945 */ /* 0x000fe20003800000 */
[----:B0-----:R-:W-:-:S07]  /*31f00*/  IMAD.MOV.U32 R15, RZ, RZ, -0x1 ;  /* 0xffffffffff0f7424 */ /* 0x001fce00078e00ff */
[----:B-1----:R-:W-:Y:S05]  /*31f10*/  WARPSYNC.COLLECTIVE R15, `(.L_x_2032) ;  /* 0x000000000f0c7348 */ /* 0x002fea0003c00000 */
[----:B------:R-:W-:Y:S02]  /*31f20*/  ELECT P6, UR62, PT ;  /* 0x00000000003e782f */ /* 0x000fe400038c0000 */
[----:B------:R-:W-:Y:S01]  /*31f30*/  MOV R14, UR62 ;  /* 0x0000003e000e7c02 */ /* 0x000fe20008000f00 */
[----:B-1----:R-:W-:Y:S10]  /*31f40*/  ENDCOLLECTIVE ;  /* 0x000000000000791b */ /* 0x002ff40003800000 */
.L_x_2032:
[----:B------:R-:W-:Y:S05]  /*31f50*/  BSYNC B1 ;  /* 0x0000000000017941 */ /* 0x000fea0003800000 */
.L_x_2031:
[----:B------:R-:W-:Y:S05]  /*31f60*/  BRA `(.L_x_1681) ;  /* 0xffffff3c00e87947 */ /* 0x000fea000383ffff */
.L_x_1684:
[----:B-1----:R1:W2:Y:S02]  /*31f70*/  SYNCS.PHASECHK.TRANS64.TRYWAIT P0, [R18+URZ+0x28420], R4 ;  /* 0x02842004120075a7 */ /* 0x0022a4000800017f */
[----:B--2---:R-:W-:Y:S05]  /*31f80*/  @!P0 NANOSLEEP.SYNCS 0x989680 ;  /* 0x009896800000895d */ /* 0x004fea0003900000 */
[----:B------:R-:W2:Y:S02]  /*31f90*/  @!P0 SYNCS.PHASECHK.TRANS64 P0, [R18+URZ+0x28420], R4 ;  /* 0x02842004120085a7 */ /* 0x000ea4000800007f */
[----:B--2---:R-:W-:Y:S05]  /*31fa0*/  @!P0 BRA `(.L_x_1684) ;  /* 0xfffffffc00f08947 */ /* 0x004fea000383ffff */
[----:B------:R-:W-:Y:S05]  /*31fb0*/  BRA `(.L_x_2033) ;  /* 0xffffff3c00f87947 */ /* 0x000fea000383ffff */
.L_x_1688:
[----:B--2---:R2:W3:Y:S02]  /*31fc0*/  SYNCS.PHASECHK.TRANS64.TRYWAIT P0, [R7+URZ+0x284a0], R10 ;  /* 0x0284a00a070075a7 */ /* 0x0044e4000800017f */
[----:B---3--:R-:W-:Y:S05]  /*31fd0*/  @!P0 NANOSLEEP.SYNCS 0x989680 ;  /* 0x009896800000895d */ /* 0x008fea0003900000 */
[----:B------:R-:W3:Y:S02]  /*31fe0*/  @!P0 SYNCS.PHASECHK.TRANS64 P0, [R7+URZ+0x284a0], R10 ;  /* 0x0284a00a070085a7 */ /* 0x000ee4000800007f */
[----:B---3--:R-:W-:Y:S05]  /*31ff0*/  @!P0 BRA `(.L_x_1688) ;  /* 0xfffffffc00f08947 */ /* 0x008fea000383ffff */
[----:B------:R-:W-:Y:S05]  /*32000*/  BRA `(.L_x_2034) ;  /* 0xffffff4000187947 */ /* 0x000fea000383ffff */
.L_x_1694:
[----:B-1----:R1:W3:Y:S02]  /*32010*/  SYNCS.PHASECHK.TRANS64.TRYWAIT P0, [R7+URZ+0x284c0], R10 ;  /* 0x0284c00a070075a7 */ /* 0x0022e4000800017f */
[----:B---3--:R-:W-:Y:S05]  /*32020*/  @!P0 NANOSLEEP.SYNCS 0x989680 ;  /* 0x009896800000895d */ /* 0x008fea0003900000 */
[----:B------:R-:W3:Y:S02]  /*32030*/  @!P0 SYNCS.PHASECHK.TRANS64 P0, [R7+URZ+0x284c0], R10 ;  /* 0x0284c00a070085a7 */ /* 0x000ee4000800007f */
[----:B---3--:R-:W-:Y:S05]  /*32040*/  @!P0 BRA `(.L_x_1694) ;  /* 0xfffffffc00f08947 */ /* 0x008fea000383ffff */
[----:B------:R-:W-:Y:S05]  /*32050*/  BRA `(.L_x_2035) ;  /* 0xffffff4000d87947 */ /* 0x000fea000383ffff */
.L_x_1702:
[----:B-1----:R1:W2:Y:S02]  /*32060*/  SYNCS.PHASECHK.TRANS64.TRYWAIT P1, [R8+URZ+0x284a0], R7 ;  /* 0x0284a007080075a7 */ /* 0x0022a4000802017f */
[----:B--2---:R-:W-:Y:S05]  /*32070*/  @!P1 NANOSLEEP.SYNCS 0x989680 ;  /* 0x009896800000995d */ /* 0x004fea0003900000 */
[----:B------:R-:W2:Y:S02]  /*32080*/  @!P1 SYNCS.PHASECHK.TRANS64 P1, [R8+URZ+0x284a0], R7 ;  /* 0x0284a007080095a7 */ /* 0x000ea4000802007f */
[----:B--2---:R-:W-:Y:S05]  /*32090*/  @!P1 BRA `(.L_x_1702) ;  /* 0xfffffffc00f09947 */ /* 0x004fea000383ffff */
[----:B------:R-:W-:Y:S05]  /*320a0*/  BRA `(.L_x_2036) ;  /* 0xffffff4400e87947 */ /* 0x000fea000383ffff */
.L_x_1708:
[----:B--2---:R2:W3:Y:S02]  /*320b0*/  SYNCS.PHASECHK.TRANS64.TRYWAIT P1, [R8+URZ+0x284c0], R7 ;  /* 0x0284c007080075a7 */ /* 0x0044e4000802017f */
[----:B---3--:R-:W-:Y:S05]  /*320c0*/  @!P1 NANOSLEEP.SYNCS 0x989680 ;  /* 0x009896800000995d */ /* 0x008fea0003900000 */
[----:B------:R-:W3:Y:S02]  /*320d0*/  @!P1 SYNCS.PHASECHK.TRANS64 P1, [R8+URZ+0x284c0], R7 ;  /* 0x0284c007080095a7 */ /* 0x000ee4000802007f */
[----:B---3--:R-:W-:Y:S05]  /*320e0*/  @!P1 BRA `(.L_x_1708) ;  /* 0xfffffffc00f09947 */ /* 0x008fea000383ffff */
[----:B------:R-:W-:Y:S05]  /*320f0*/  BRA `(.L_x_2037) ;  /* 0xffffff4800a47947 */ /* 0x000fea000383ffff */
.L_x_1734:
[----:B------:R-:W2:Y:S01]  /*32100*/  S2R R0, SR_TID.X ;  /* 0x0000000000007919 */ /* 0x000ea20000002100 */
[----:B------:R-:W-:Y:S01]  /*32110*/  BSSY B0, `(.L_x_2038) ;  /* 0x000000a000007945 */ /* 0x000fe20003800000 */
[----:B------:R-:W-:Y:S02]  /*32120*/  IMAD.MOV.U32 R12, RZ, RZ, RZ ;  /* 0x000000ffff0c7224 */ /* 0x000fe400078e00ff */
[----:B------:R-:W-:Y:S02]  /*32130*/  IMAD.MOV.U32 R11, RZ, RZ, 0x1f ;  /* 0x0000001fff0b7424 */ /* 0x000fe400078e00ff */
[----:B0-----:R-:W-:Y:S01]  /*32140*/  IMAD.MOV.U32 R15, RZ, RZ, -0x1 ;  /* 0xffffffffff0f7424 */ /* 0x001fe200078e00ff */
[----:B--2---:R-:W-:-:S04]  /*32150*/  SHF.R.U32.HI R0, RZ, 0x5, R0 ;  /* 0x00000005ff007819 */ /* 0x004fc80000011600 */
[----:B------:R-:W-:-:S05]  /*32160*/  LOP3.LUT R0, R0, 0x3, RZ, 0xc0, !PT ;  /* 0x0000000300007812 */ /* 0x000fca00078ec0ff */
[----:B------:R-:W-:-:S07]  /*32170*/  IMAD.MOV.U32 R13, RZ, RZ, R0 ;  /* 0x000000ffff0d7224 */ /* 0x000fce00078e0000 */
[----:B-1----:R-:W-:Y:S05]  /*32180*/  WARPSYNC.COLLECTIVE R15, `(.L_x_2039) ;  /* 0x000000000f087348 */ /* 0x002fea0003c00000 */
[----:B------:R0:W2:Y:S02]  /*32190*/  SHFL.IDX P6, R14, R13, R12, R11 ;  /* 0x0000000c0d0e7389 */ /* 0x0000a400000c000b */
[----:B012---:R-:W-:Y:S01]  /*321a0*/  ENDCOLLECTIVE ;  /* 0x000000000000791b */ /* 0x007fe20003800000 */
.L_x_2039:
[----:B------:R-:W-:Y:S05]  /*321b0*/  BSYNC B0 ;  /* 0x0000000000007941 */ /* 0x000fea0003800000 */
.L_x_2038:
[----:B------:R-:W-:Y:S05]  /*321c0*/  BRA `(.L_x_2040) ;  /* 0xffffff5c00187947 */ /* 0x000fea000383ffff */
.L_x_1736:
[----:B------:R-:W-:Y:S01]  /*321d0*/  BSSY B0, `(.L_x_2041) ;  /* 0x0000006000007945 */ /* 0x000fe20003800000 */
[----:B0-----:R-:W-:-:S07]  /*321e0*/  IMAD.MOV.U32 R15, RZ, RZ, -0x1 ;  /* 0xffffffffff0f7424 */ /* 0x001fce00078e00ff */
[----:B-12---:R-:W-:Y:S05]  /*321f0*/  WARPSYNC.COLLECTIVE R15, `(.L_x_2042) ;  /* 0x000000000f0c7348 */ /* 0x006fea0003c00000 */
[----:B------:R-:W-:Y:S02]  /*32200*/  ELECT P6, UR62, PT ;  /* 0x00000000003e782f */ /* 0x000fe400038c0000 */
[----:B------:R-:W-:Y:S01]  /*32210*/  MOV R14, UR62 ;  /* 0x0000003e000e7c02 */ /* 0x000fe20008000f00 */
[----:B-12---:R-:W-:Y:S10]  /*32220*/  ENDCOLLECTIVE ;  /* 0x000000000000791b */ /* 0x006ff40003800000 */
.L_x_2042:
[----:B------:R-:W-:Y:S05]  /*32230*/  BSYNC B0 ;  /* 0x0000000000007941 */ /* 0x000fea0003800000 */
.L_x_2041:
[----:B------:R-:W-:Y:S05]  /*32240*/  BRA `(.L_x_2043) ;  /* 0xffffff5c00207947 */ /* 0x000fea000383ffff */
.L_x_1738:
[----:B-1----:R1:W2:Y:S02]  /*32250*/  SYNCS.PHASECHK.TRANS64.TRYWAIT P0, [R0+URZ+0x28480], R3 ;  /* 0x02848003000075a7 */ /* 0x0022a4000800017f */
[----:B--2---:R-:W-:Y:S05]  /*32260*/  @!P0 NANOSLEEP.SYNCS 0x989680 ;  /* 0x009896800000895d */ /* 0x004fea0003900000 */
[----:B------:R-:W2:Y:S02]  /*32270*/  @!P0 SYNCS.PHASECHK.TRANS64 P0, [R0+URZ+0x28480], R3 ;  /* 0x02848003000085a7 */ /* 0x000ea4000800007f */
[----:B--2---:R-:W-:Y:S05]  /*32280*/  @!P0 BRA `(.L_x_1738) ;  /* 0xfffffffc00f08947 */ /* 0x004fea000383ffff */
[----:B------:R-:W-:Y:S05]  /*32290*/  BRA `(.L_x_2044) ;  /* 0xffffff5c00907947 */ /* 0x000fea000383ffff */
.L_x_1740:
[----:B--2---:R2:W3:Y:S02]  /*322a0*/  SYNCS.PHASECHK.TRANS64.TRYWAIT P0, [R0+URZ+0x28440], R3 ;  /* 0x02844003000075a7 */ /* 0x0044e4000800017f */
[----:B---3--:R-:W-:Y:S05]  /*322b0*/  @!P0 NANOSLEEP.SYNCS 0x989680 ;  /* 0x009896800000895d */ /* 0x008fea0003900000 */
[----:B------:R-:W3:Y:S02]  /*322c0*/  @!P0 SYNCS.PHASECHK.TRANS64 P0, [R0+URZ+0x28440], R3 ;  /* 0x02844003000085a7 */ /* 0x000ee4000800007f */
[----:B---3--:R-:W-:Y:S05]  /*322d0*/  @!P0 BRA `(.L_x_1740) ;  /* 0xfffffffc00f08947 */ /* 0x008fea000383ffff */
[----:B------:R-:W-:Y:S05]  /*322e0*/  BRA `(.L_x_2045) ;  /* 0xffffff5c00fc7947 */ /* 0x000fea000383ffff */
.L_x_1744:
[----:B------:R-:W2:Y:S01]  /*322f0*/  LDL.LU R11, [R1+0x48] ;  /* 0x00004800010b7983 */ /* 0x000ea20000300800 */
[----:B------:R-:W-:Y:S01]  /*32300*/  IMAD.MOV.U32 R13, RZ, RZ, R3 ;  /* 0x000000ffff0d7224 */ /* 0x000fe200078e0003 */
[----:B------:R-:W-:Y:S01]  /*32310*/  LOP3.LUT R5, R5, 0x7f, RZ, 0xc0, !PT ;  /* 0x0000007f05057812 */ /* 0x000fe200078ec0ff */
[----:B------:R-:W-:Y:S02]  /*32320*/  IMAD.MOV.U32 R12, RZ, RZ, RZ ;  /* 0x000000ffff0c7224 */ /* 0x000fe400078e00ff */
[----:B------:R-:W-:Y:S01]  /*32330*/  IMAD.MOV.U32 R15, RZ, RZ, -0x1 ;  /* 0xffffffffff0f7424 */ /* 0x000fe200078e00ff */
[----:B------:R-:W-:-:S05]  /*32340*/  SHF.R.U32.HI R5, RZ, 0x3, R5 ;  /* 0x00000003ff057819 */ /* 0x000fca0000011605 */
[----:B------:R-:W-:-:S04]  /*32350*/  IMAD.IADD R0, R5, 0x1, R8 ;  /* 0x0000000105007824 */ /* 0x000fc800078e0208 */
[----:B------:R-:W-:Y:S02]  /*32360*/  VIADD R5, R0, 0x10 ;  /* 0x0000001000057836 */ /* 0x000fe40000000000 */
[----:B--2---:R-:W-:Y:S02]  /*32370*/  IMAD R2, R11, R7, RZ ;  /* 0x000000070b027224 */ /* 0x004fe400078e02ff */
[----:B------:R-:W-:-:S03]  /*32380*/  IMAD.MOV.U32 R11, RZ, RZ, 0x181f ;  /* 0x0000181fff0b7424 */ /* 0x000fc600078e00ff */
[----:B------:R-:W-:-:S13]  /*32390*/  ISETP.GE.AND P2, PT, R0, R2, PT ;  /* 0x000000020000720c */ /* 0x000fda0003f46270 */
[----:B-----5:R-:W-:Y:S05]  /*323a0*/  WARPSYNC.COLLECTIVE R15, `(.L_x_2046) ;  /* 0x000000000f087348 */ /* 0x020fea0003c00000 */
[----:B------:R0:W1:Y:S02]  /*323b0*/  SHFL.IDX P6, R14, R13, R12, R11 ;  /* 0x0000000c0d0e7389 */ /* 0x00006400000c000b */
[----:B01---5:R-:W-:Y:S01]  /*323c0*/  ENDCOLLECTIVE ;  /* 0x000000000000791b */ /* 0x023fe20003800000 */
.L_x_2046:
[----:B------:R-:W-:Y:S01]  /*323d0*/  MOV R13, R4 ;  /* 0x00000004000d7202 */ /* 0x000fe20000000f00 */
[----:B------:R-:W-:-:S07]  /*323e0*/  IMAD.MOV.U32 R6, RZ, RZ, R14 ;  /* 0x000000ffff067224 */ /* 0x000fce00078e000e */
[----:B------:R-:W-:Y:S05]  /*323f0*/  WARPSYNC.COLLECTIVE R15, `(.L_x_2047) ;  /* 0x000000000f087348 */ /* 0x000fea0003c00000 */
[----:B------:R0:W1:Y:S02]  /*32400*/  SHFL.IDX P6, R14, R13, R12, R11 ;  /* 0x0000000c0d0e7389 */ /* 0x00006400000c000b */
[----:B01----:R-:W-:Y:S01]  /*32410*/  ENDCOLLECTIVE ;  /* 0x000000000000791b */ /* 0x003fe20003800000 */
.L_x_2047:
[----:B------:R-:W-:Y:S02]  /*32420*/  IMAD.MOV.U32 R13, RZ, RZ, R3 ;  /* 0x000000ffff0d7224 */ /* 0x000fe400078e0003 */
[----:B------:R-:W-:Y:S02]  /*32430*/  IMAD.MOV.U32 R12, RZ, RZ, 0x1 ;  /* 0x00000001ff0c7424 */ /* 0x000fe400078e00ff */
[----:B------:R-:W-:-:S07]  /*32440*/  IMAD.MOV.U32 R7, RZ, RZ, R14 ;  /* 0x000000ffff077224 */ /* 0x000fce00078e000e */
[----:B------:R-:W-:Y:S05]  /*32450*/  WARPSYNC.COLLECTIVE R15, `(.L_x_2048) ;  /* 0x000000000f087348 */ /* 0x000fea0003c00000 */
[----:B------:R0:W1:Y:S02]  /*32460*/  SHFL.IDX P6, R14, R13, R12, R11 ;  /* 0x0000000c0d0e7389 */ /* 0x00006400000c000b */
[----:B01----:R-:W-:Y:S01]  /*32470*/  ENDCOLLECTIVE ;  /* 0x000000000000791b */ /* 0x003fe20003800000 */
.L_x_2048:
        /* <DEDUP_REMOVED lines=10> */
.L_x_2049:
        /* <DEDUP_REMOVED lines=12> */
.L_x_2050:
        /* <DEDUP_REMOVED lines=17> */
.L_x_2051:
[----:B------:R-:W-:Y:S02]  /*326f0*/  IMAD.MOV.U32 R13, RZ, RZ, R3 ;  /* 0x000000ffff0d7224 */ /* 0x000fe400078e0003 */
[----:B------:R-:W-:Y:S02]  /*32700*/  IMAD.MOV.U32 R12, RZ, RZ, 0x3 ;  /* 0x00000003ff0c7424 */ /* 0x000fe400078e00ff */
[----:B------:R-:W-:-:S07]  /*32710*/  IMAD.MOV.U32 R5, RZ, RZ, R14 ;  /* 0x000000ffff057224 */ /* 0x000fce00078e000e */
[----:B------:R-:W-:Y:S05]  /*32720*/  WARPSYNC.COLLECTIVE R15, `(.L_x_2052) ;  /* 0x000000000f087348 */ /* 0x000fea0003c00000 */
[----:B------:R0:W1:Y:S02]  /*32730*/  SHFL.IDX P6, R14, R13, R12, R11 ;  /* 0x0000000c0d0e7389 */ /* 0x00006400000c000b */
[----:B01----:R-:W-:Y:S01]  /*32740*/  ENDCOLLECTIVE ;  /* 0x000000000000791b */ /* 0x003fe20003800000 */
.L_x_2052:
        /* <DEDUP_REMOVED lines=16> */
.L_x_2053:
[----:B------:R-:W-:Y:S01]  /*32850*/  MOV R13, R3 ;  /* 0x00000003000d7202 */ /* 0x000fe20000000f00 */
[----:B------:R-:W-:Y:S02]  /*32860*/  IMAD.MOV.U32 R12, RZ, RZ, 0x4 ;  /* 0x00000004ff0c7424 */ /* 0x000fe400078e00ff */
[----:B------:R-:W-:-:S07]  /*32870*/  IMAD.MOV.U32 R5, RZ, RZ, R14 ;  /* 0x000000ffff057224 */ /* 0x000fce00078e000e */
[----:B------:R-:W-:Y:S05]  /*32880*/  WARPSYNC.COLLECTIVE R15, `(.L_x_2054) ;  /* 0x000000000f087348 */ /* 0x000fea0003c00000 */
[----:B------:R0:W1:Y:S02]  /*32890*/  SHFL.IDX P6, R14, R13, R12, R11 ;  /* 0x0000000c0d0e7389 */ /* 0x00006400000c000b */
[----:B01----:R-:W-:Y:S01]  /*328a0*/  ENDCOLLECTIVE ;  /* 0x000000000000791b */ /* 0x003fe20003800000 */
.L_x_2054:
        /* <DEDUP_REMOVED lines=16> */
.L_x_2055:
[----:B------:R-:W-:Y:S02]  /*329b0*/  IMAD.MOV.U32 R13, RZ, RZ, R3 ;  /* 0x000000ffff0d7224 */ /* 0x000fe400078e0003 */
[----:B------:R-:W-:Y:S02]  /*329c0*/  IMAD.MOV.U32 R12, RZ, RZ, 0x5 ;  /* 0x00000005ff0c7424 */ /* 0x000fe400078e00ff */
[----:B------:R-:W-:-:S07]  /*329d0*/  IMAD.MOV.U32 R5, RZ, RZ, R14 ;  /* 0x000000ffff057224 */ /* 0x000fce00078e000e */
[----:B------:R-:W-:Y:S05]  /*329e0*/  WARPSYNC.COLLECTIVE R15, `(.L_x_2056) ;  /* 0x000000000f087348 */ /* 0x000fea0003c00000 */
[----:B------:R0:W1:Y:S02]  /*329f0*/  SHFL.IDX P6, R14, R13, R12, R11 ;  /* 0x0000000c0d0e7389 */ /* 0x00006400000c000b */
[----:B01----:R-:W-:Y:S01]  /*32a00*/  ENDCOLLECTIVE ;  /* 0x000000000000791b */ /* 0x003fe20003800000 */
.L_x_2056:
        /* <DEDUP_REMOVED lines=16> */
.L_x_2057:
[----:B------:R-:W-:Y:S02]  /*32b10*/  IMAD.MOV.U32 R13, RZ, RZ, R3 ;  /* 0x000000ffff0d7224 */ /* 0x000fe400078e0003 */
[----:B------:R-:W-:Y:S02]  /*32b20*/  IMAD.MOV.U32 R12, RZ, RZ, 0x6 ;  /* 0x00000006ff0c7424 */ /* 0x000fe400078e00ff */
[----:B------:R-:W-:-:S07]  /*32b30*/  IMAD.MOV.U32 R5, RZ, RZ, R14 ;  /* 0x000000ffff057224 */ /* 0x000fce00078e000e */
[----:B------:R-:W-:Y:S05]  /*32b40*/  WARPSYNC.COLLECTIVE R15, `(.L_x_2058) ;  /* 0x000000000f087348 */ /* 0x000fea0003c00000 */
[----:B------:R0:W1:Y:S02]  /*32b50*/  SHFL.IDX P6, R14, R13, R12, R11 ;  /* 0x0000000c0d0e7389 */ /* 0x00006400000c000b */
[----:B01----:R-:W-:Y:S01]  /*32b60*/  ENDCOLLECTIVE ;  /* 0x000000000000791b */ /* 0x003fe20003800000 */
.L_x_2058:
        /* <DEDUP_REMOVED lines=14> */
.L_x_2059:
        /* <DEDUP_REMOVED lines=8> */
.L_x_2060:
        /* <DEDUP_REMOVED lines=14> */
.L_x_2061:
[----:B------:R-:W-:Y:S01]  /*32db0*/  MOV R3, R14 ;  /* 0x0000000e00037202 */ /* 0x000fe20000000f00 */
[----:B------:R-:W-:Y:S06]  /*32dc0*/  BRA `(.L_x_2062) ;  /* 0xffffff60007c7947 */ /* 0x000fec000383ffff */
.L_x_1749:
[----:B---3--:R3:W4:Y:S02]  /*32dd0*/  SYNCS.PHASECHK.TRANS64.TRYWAIT P0, [R18+URZ+0x28420], R0 ;  /* 0x02842000120075a7 */ /* 0x008724000800017f */
[----:B----4-:R-:W-:Y:S05]  /*32de0*/  @!P0 NANOSLEEP.SYNCS 0x989680 ;  /* 0x009896800000895d */ /* 0x010fea0003900000 */
[----:B------:R-:W4:Y:S02]  /*32df0*/  @!P0 SYNCS.PHASECHK.TRANS64 P0, [R18+URZ+0x28420], R0 ;  /* 0x02842000120085a7 */ /* 0x000f24000800007f */
[----:B----4-:R-:W-:Y:S05]  /*32e00*/  @!P0 BRA `(.L_x_1749) ;  /* 0xfffffffc00f08947 */ /* 0x010fea000383ffff */
[----:B------:R-:W-:Y:S05]  /*32e10*/  BRA `(.L_x_2063) ;  /* 0xffffff6000e87947 */ /* 0x000fea000383ffff */
.L_x_1755:
[----:B--2---:R2:W3:Y:S02]  /*32e20*/  SYNCS.PHASECHK.TRANS64.TRYWAIT P0, [R6+URZ+0x28480], R5 ;  /* 0x02848005060075a7 */ /* 0x0044e4000800017f */
[----:B---3--:R-:W-:Y:S05]  /*32e30*/  @!P0 NANOSLEEP.SYNCS 0x989680 ;  /* 0x009896800000895d */ /* 0x008fea0003900000 */
[----:B------:R-:W3:Y:S02]  /*32e40*/  @!P0 SYNCS.PHASECHK.TRANS64 P0, [R6+URZ+0x28480], R5 ;  /* 0x02848005060085a7 */ /* 0x000ee4000800007f */
[----:B---3--:R-:W-:Y:S05]  /*32e50*/  @!P0 BRA `(.L_x_1755) ;  /* 0xfffffffc00f08947 */ /* 0x008fea000383ffff */
[----:B------:R-:W-:Y:S05]  /*32e60*/  BRA `(.L_x_2064) ;  /* 0xffffff6400a47947 */ /* 0x000fea000383ffff */
.L_x_1761:
[----:B-1----:R1:W3:Y:S02]  /*32e70*/  SYNCS.PHASECHK.TRANS64.TRYWAIT P0, [R6+URZ+0x28440], R5 ;  /* 0x02844005060075a7 */ /* 0x0022e4000800017f */
[----:B---3--:R-:W-:Y:S05]  /*32e80*/  @!P0 NANOSLEEP.SYNCS 0x989680 ;  /* 0x009896800000895d */ /* 0x008fea0003900000 */
[----:B------:R-:W3:Y:S02]  /*32e90*/  @!P0 SYNCS.PHASECHK.TRANS64 P0, [R6+URZ+0x28440], R5 ;  /* 0x02844005060085a7 */ /* 0x000ee4000800007f */
[----:B---3--:R-:W-:Y:S05]  /*32ea0*/  @!P0 BRA `(.L_x_1761) ;  /* 0xfffffffc00f08947 */ /* 0x008fea000383ffff */
[----:B------:R-:W-:Y:S05]  /*32eb0*/  BRA `(.L_x_2065) ;  /* 0xffffff6800647947 */ /* 0x000fea000383ffff */
.L_x_1768:
[----:B--2---:R2:W3:Y:S02]  /*32ec0*/  SYNCS.PHASECHK.TRANS64.TRYWAIT P0, [R20+URZ+0x28470], R4 ;  /* 0x02847004140075a7 */ /* 0x0044e4000800017f */
[----:B---3--:R-:W-:Y:S05]  /*32ed0*/  @!P0 NANOSLEEP.SYNCS 0x989680 ;  /* 0x009896800000895d */ /* 0x008fea0003900000 */
[----:B------:R-:W3:Y:S02]  /*32ee0*/  @!P0 SYNCS.PHASECHK.TRANS64 P0, [R20+URZ+0x28470], R4 ;  /* 0x02847004140085a7 */ /* 0x000ee4000800007f */
[----:B---3--:R-:W-:Y:S05]  /*32ef0*/  @!P0 BRA `(.L_x_1768) ;  /* 0xfffffffc00f08947 */ /* 0x008fea000383ffff */
[----:B------:R-:W-:Y:S05]  /*32f00*/  BRA `(.L_x_2066) ;  /* 0xffffff6c003c7947 */ /* 0x000fea000383ffff */
.L_x_1770:
[----:B---3--:R3:W4:Y:S02]  /*32f10*/  SYNCS.PHASECHK.TRANS64.TRYWAIT P0, [R20+URZ+0x28460], R3 ;  /* 0x02846003140075a7 */ /* 0x008724000800017f */
[----:B----4-:R-:W-:Y:S05]  /*32f20*/  @!P0 NANOSLEEP.SYNCS 0x989680 ;  /* 0x009896800000895d */ /* 0x010fea0003900000 */
[----:B------:R-:W4:Y:S02]  /*32f30*/  @!P0 SYNCS.PHASECHK.TRANS64 P0, [R20+URZ+0x28460], R3 ;  /* 0x02846003140085a7 */ /* 0x000f24000800007f */
[----:B----4-:R-:W-:Y:S05]  /*32f40*/  @!P0 BRA `(.L_x_1770) ;  /* 0xfffffffc00f08947 */ /* 0x010fea000383ffff */
[----:B------:R-:W-:Y:S05]  /*32f50*/  BRA `(.L_x_2067) ;  /* 0xffffff6c00447947 */ /* 0x000fea000383ffff */
.L_x_1777:
[----:B--2---:R2:W3:Y:S02]  /*32f60*/  SYNCS.PHASECHK.TRANS64.TRYWAIT P1, [R0+URZ+0x28470], R2 ;  /* 0x02847002000075a7 */ /* 0x0044e4000802017f */
[----:B---3--:R-:W-:Y:S05]  /*32f70*/  @!P1 NANOSLEEP.SYNCS 0x989680 ;  /* 0x009896800000995d */ /* 0x008fea0003900000 */
[----:B------:R-:W3:Y:S02]  /*32f80*/  @!P1 SYNCS.PHASECHK.TRANS64 P1, [R0+URZ+0x28470], R2 ;  /* 0x02847002000095a7 */ /* 0x000ee4000802007f */
[----:B---3--:R-:W-:Y:S05]  /*32f90*/  @!P1 BRA `(.L_x_1777) ;  /* 0xfffffffc00f09947 */ /* 0x008fea000383ffff */
[----:B------:R-:W-:Y:S05]  /*32fa0*/  BRA `(.L_x_2068) ;  /* 0xffffff7400647947 */ /* 0x000fea000383ffff */
.L_x_1779:
[----:B--2---:R2:W3:Y:S02]  /*32fb0*/  SYNCS.PHASECHK.TRANS64.TRYWAIT P1, [R0+URZ+0x28460], R2 ;  /* 0x02846002000075a7 */ /* 0x0044e4000802017f */
[----:B---3--:R-:W-:Y:S05]  /*32fc0*/  @!P1 NANOSLEEP.SYNCS 0x989680 ;  /* 0x009896800000995d */ /* 0x008fea0003900000 */
[----:B------:R-:W3:Y:S02]  /*32fd0*/  @!P1 SYNCS.PHASECHK.TRANS64 P1, [R0+URZ+0x28460], R2 ;  /* 0x02846002000095a7 */ /* 0x000ee4000802007f */
[----:B---3--:R-:W-:Y:S05]  /*32fe0*/  @!P1 BRA `(.L_x_1779) ;  /* 0xfffffffc00f09947 */ /* 0x008fea000383ffff */
[----:B------:R-:W-:Y:S05]  /*32ff0*/  BRA `(.L_x_2069) ;  /* 0xffffff74006c7947 */ /* 0x000fea000383ffff */
.L_x_1783:
[----:B------:R-:W2:Y:S01]  /*33000*/  LDL R2, [R1] ;  /* 0x0000000001027983 */ /* 0x000ea20000100800 */
[----:B------:R-:W-:Y:S01]  /*33010*/  BSSY B0, `(.L_x_2070) ;  /* 0x0000008000007945 */ /* 0x000fe20003800000 */
[----:B------:R-:W-:Y:S02]  /*33020*/  IMAD.MOV.U32 R12, RZ, RZ, RZ ;  /* 0x000000ffff0c7224 */ /* 0x000fe400078e00ff */
[----:B------:R-:W-:Y:S02]  /*33030*/  IMAD.MOV.U32 R11, RZ, RZ, 0x1f ;  /* 0x0000001fff0b7424 */ /* 0x000fe400078e00ff */
[----:B0-----:R-:W-:Y:S02]  /*33040*/  IMAD.MOV.U32 R15, RZ, RZ, -0x1 ;  /* 0xffffffffff0f7424 */ /* 0x001fe400078e00ff */
[----:B--2---:R-:W-:-:S07]  /*33050*/  IMAD.MOV.U32 R13, RZ, RZ, R2 ;  /* 0x000000ffff0d7224 */ /* 0x004fce00078e0002 */
[----:B------:R-:W-:Y:S05]  /*33060*/  WARPSYNC.COLLECTIVE R15, `(.L_x_2071) ;  /* 0x000000000f087348 */ /* 0x000fea0003c00000 */
[----:B------:R0:W1:Y:S02]  /*33070*/  SHFL.IDX P6, R14, R13, R12, R11 ;  /* 0x0000000c0d0e7389 */ /* 0x00006400000c000b */
[----:B01----:R-:W-:Y:S01]  /*33080*/  ENDCOLLECTIVE ;  /* 0x000000000000791b */ /* 0x003fe20003800000 */
.L_x_2071:
[----:B------:R-:W-:Y:S05]  /*33090*/  BSYNC B0 ;  /* 0x0000000000007941 */ /* 0x000fea0003800000 */
.L_x_2070:
[----:B------:R0:W5:Y:S01]  /*330a0*/  LDL R0, [R1+0xc] ;  /* 0x00000c0001007983 */ /* 0x0001620000100800 */
[----:B------:R-:W-:Y:S02]  /*330b0*/  IMAD.MOV.U32 R13, RZ, RZ, R2 ;  /* 0x000000ffff0d7224 */ /* 0x000fe400078e0002 */
[----:B------:R-:W-:Y:S02]  /*330c0*/  IMAD.MOV.U32 R12, RZ, RZ, 0x1 ;  /* 0x00000001ff0c7424 */ /* 0x000fe400078e00ff */
[----:B------:R-:W-:Y:S02]  /*330d0*/  IMAD.MOV.U32 R11, RZ, RZ, 0x1f ;  /* 0x0000001fff0b7424 */ /* 0x000fe400078e00ff */
[----:B------:R-:W-:Y:S02]  /*330e0*/  IMAD.MOV.U32 R15, RZ, RZ, -0x1 ;  /* 0xffffffffff0f7424 */ /* 0x000fe400078e00ff */
[----:B0-----:R-:W-:-:S07]  /*330f0*/  IMAD.MOV.U32 R5, RZ, RZ, R14 ;  /* 0x000000ffff057224 */ /* 0x001fce00078e000e */
[----:B-----5:R-:W-:Y:S05]  /*33100*/  WARPSYNC.COLLECTIVE R15, `(.L_x_2072) ;  /* 0x000000000f087348 */ /* 0x020fea0003c00000 */
[----:B------:R0:W1:Y:S02]  /*33110*/  SHFL.IDX P6, R14, R13, R12, R11 ;  /* 0x0000000c0d0e7389 */ /* 0x00006400000c000b */
[----:B01---5:R-:W-:Y:S01]  /*33120*/  ENDCOLLECTIVE ;  /* 0x000000000000791b */ /* 0x023fe20003800000 */
.L_x_2072:
[----:B------:R-:W-:Y:S01]  /*33130*/  ULDC UR4, c[0x0][0xc3c] ;  /* 0x00030f0000047ab9 */ /* 0x000fe20000000800 */
[----:B------:R-:W-:Y:S02]  /*33140*/  IMAD.IADD R0, R0, 0x1, R16 ;  /* 0x0000000100007824 */ /* 0x000fe400078e0210 */
[----:B------:R-:W-:Y:S02]  /*33150*/  IMAD.MOV.U32 R11, RZ, RZ, RZ ;  /* 0x000000ffff0b7224 */ /* 0x000fe400078e00ff */
[----:B------:R-:W-:Y:S01]  /*33160*/  IMAD.MOV.U32 R10, RZ, RZ, R14 ;  /* 0x000000ffff0a7224 */ /* 0x000fe200078e000e */
[----:B------:R-:W-:-:S13]  /*33170*/  ISETP.GE.OR P1, PT, R0, UR4, !P0 ;  /* 0x0000000400007c0c */ /* 0x000fda000c726670 */
[----:B------:R-:W0:Y:S08]  /*33180*/  @!P1 LDC.64 R2, c[0x0][0xc80] ;  /* 0x00032000ff029b82 */ /* 0x000e300000000a00 */
[----:B------:R-:W1:Y:S01]  /*33190*/  @!P1 LDC.64 R6, c[0x0][0xc78] ;  /* 0x00031e00ff069b82 */ /* 0x000e620000000a00 */
[----:B0-----:R-:W-:-:S05]  /*331a0*/  @!P1 IMAD.WIDE R2, R0, 0x4, R2 ;  /* 0x0000000400029825 */ /* 0x001fca00078e0202 */
[----:B------:R1:W2:Y:S02]  /*331b0*/  @!P1 LDG.E R4, desc[UR46][R2.64] ;  /* 0x0000002e02049981 */ /* 0x0002a4000c1e1900 */
[----:B-1----:R-:W-:-:S06]  /*331c0*/  @!P1 IMAD.WIDE R2, R0, 0x4, R6 ;  /* 0x0000000400029825 */ /* 0x002fcc00078e0206 */
[----:B------:R-:W3:Y:S01]  /*331d0*/  @!P1 LDG.E R2, desc[UR46][R2.64] ;  /* 0x0000002e02029981 */ /* 0x000ee2000c1e1900 */
[----:B------:R-:W-:Y:S01]  /*331e0*/  IMAD.MOV.U32 R0, RZ, RZ, RZ ;  /* 0x000000ffff007224 */ /* 0x000fe200078e00ff */
[C---:B------:R-:W-:Y:S01]  /*331f0*/  ISETP.GE.U32.AND P2, PT, R16.reuse, 0x2, PT ;  /* 0x000000021000780c */ /* 0x040fe20003f46070 */
[----:B------:R-:W-:Y:S01]  /*33200*/  IMAD.MOV.U32 R6, RZ, RZ, RZ ;  /* 0x000000ffff067224 */ /* 0x000fe200078e00ff */
[C---:B------:R-:W-:Y:S01]  /*33210*/  ISETP.GE.U32.AND P3, PT, R16.reuse, 0x4, PT ;  /* 0x000000041000780c */ /* 0x040fe20003f66070 */
[----:B------:R-:W-:Y:S01]  /*33220*/  IMAD.MOV.U32 R9, RZ, RZ, RZ ;  /* 0x000000ffff097224 */ /* 0x000fe200078e00ff */
[C---:B------:R-:W-:Y:S02]  /*33230*/  ISETP.GE.U32.AND P4, PT, R16.reuse, 0x8, PT ;  /* 0x000000081000780c */ /* 0x040fe40003f86070 */
[C---:B------:R-:W-:Y:S01]  /*33240*/  ISETP.GE.U32.AND P5, PT, R16.reuse, 0x10, PT ;  /* 0x000000101000780c */ /* 0x040fe20003fa6070 */
[----:B--2---:R-:W-:Y:S02]  /*33250*/  @!P1 IMAD.MOV.U32 R0, RZ, RZ, R4 ;  /* 0x000000ffff009224 */ /* 0x004fe400078e0004 */
[----:B---3--:R-:W-:Y:S01]  /*33260*/  @!P1 IMAD.MOV.U32 R6, RZ, RZ, R2 ;  /* 0x000000ffff069224 */ /* 0x008fe200078e0002 */
[----:B------:R-:W-:-:S03]  /*33270*/  ISETP.NE.AND P1, PT, R16, RZ, PT ;  /* 0x000000ff1000720c */ /* 0x000fc60003f25270 */
[----:B------:R-:W-:-:S04]  /*33280*/  IMAD R2, R6, R0, RZ ;  /* 0x0000000006027224 */ /* 0x000fc800078e02ff */
[----:B------:R-:W-:-:S07]  /*33290*/  IMAD.MOV.U32 R13, RZ, RZ, R2 ;  /* 0x000000ffff0d7224 */ /* 0x000fce00078e0002 */
[----:B------:R-:W-:Y:S05]  /*332a0*/  WARPSYNC.COLLECTIVE R15, `(.L_x_2073) ;  /* 0x000000000f087348 */ /* 0x000fea0003c00000 */
[----:B------:R0:W1:Y:S02]  /*332b0*/  SHFL.UP P6, R14, R13, R12, R11 ;  /* 0x0400000c0d0e7389 */ /* 0x00006400000c000b */
[----:B01----:R-:W-:Y:S01]  /*332c0*/  ENDCOLLECTIVE ;  /* 0x000000000000791b */ /* 0x003fe20003800000 */
.L_x_2073:
[----:B------:R-:W-:Y:S02]  /*332d0*/  IMAD.MOV.U32 R12, RZ, RZ, 0x2 ;  /* 0x00000002ff0c7424 */ /* 0x000fe400078e00ff */
[----:B------:R-:W-:-:S05]  /*332e0*/  IMAD.MOV.U32 R3, RZ, RZ, R14 ;  /* 0x000000ffff037224 */ /* 0x000fca00078e000e */
[----:B------:R-:W-:-:S05]  /*332f0*/  SEL R3, R3, RZ, P1 ;  /* 0x000000ff03037207 */ /* 0x000fca0000800000 */
[----:B------:R-:W-:-:S04]  /*33300*/  IMAD.IADD R2, R2, 0x1, R3 ;  /* 0x0000000102027824 */ /* 0x000fc800078e0203 */
[----:B------:R-:W-:-:S07]  /*33310*/  IMAD.MOV.U32 R13, RZ, RZ, R2 ;  /* 0x000000ffff0d7224 */ /* 0x000fce00078e0002 */
[----:B------:R-:W-:Y:S05]  /*33320*/  WARPSYNC.COLLECTIVE R15, `(.L_x_2074) ;  /* 0x000000000f087348 */ /* 0x000fea0003c00000 */
[----:B------:R0:W1:Y:S02]  /*33330*/  SHFL.UP P6, R14, R13, R12, R11 ;  /* 0x0400000c0d0e7389 */ /* 0x00006400000c000b */
[----:B01----:R-:W-:Y:S01]  /*33340*/  ENDCOLLECTIVE ;  /* 0x000000000000791b */ /* 0x003fe20003800000 */
.L_x_2074:
        /* <DEDUP_REMOVED lines=8> */
.L_x_2075:
        /* <DEDUP_REMOVED lines=8> */
.L_x_2076:
[----:B------:R-:W-:Y:S01]  /*33450*/  IMAD.MOV.U32 R12, RZ, RZ, 0x10 ;  /* 0x00000010ff0c7424 */ /* 0x000fe200078e00ff */
[----:B------:R-:W-:-:S04]  /*33460*/  MOV R3, R14 ;  /* 0x0000000e00037202 */ /* 0x000fc80000000f00 */
[----:B------:R-:W-:-:S05]  /*33470*/  SEL R3, R3, RZ, P4 ;  /* 0x000000ff03037207 */ /* 0x000fca0002000000 */
[----:B------:R-:W-:-:S04]  /*33480*/  IMAD.IADD R2, R2, 0x1, R3 ;  /* 0x0000000102027824 */ /* 0x000fc800078e0203 */
[----:B------:R-:W-:-:S07]  /*33490*/  IMAD.MOV.U32 R13, RZ, RZ, R2 ;  /* 0x000000ffff0d7224 */ /* 0x000fce00078e0002 */
[----:B------:R-:W-:Y:S05]  /*334a0*/  WARPSYNC.COLLECTIVE R15, `(.L_x_2077) ;  /* 0x000000000f087348 */ /* 0x000fea0003c00000 */
[----:B------:R0:W1:Y:S02]  /*334b0*/  SHFL.UP P6, R14, R13, R12, R11 ;  /* 0x0400000c0d0e7389 */ /* 0x00006400000c000b */
[----:B01----:R-:W-:Y:S01]  /*334c0*/  ENDCOLLECTIVE ;  /* 0x000000000000791b */ /* 0x003fe20003800000 */
.L_x_2077:
[----:B------:R-:W-:Y:S02]  /*334d0*/  IMAD.MOV.U32 R12, RZ, RZ, 0x1f ;  /* 0x0000001fff0c7424 */ /* 0x000fe400078e00ff */
[----:B------:R-:W-:Y:S02]  /*334e0*/  IMAD.MOV.U32 R11, RZ, RZ, 0x1f ;  /* 0x0000001fff0b7424 */ /* 0x000fe400078e00ff */
[----:B------:R-:W-:-:S05]  /*334f0*/  IMAD.MOV.U32 R3, RZ, RZ, R14 ;  /* 0x000000ffff037224 */ /* 0x000fca00078e000e */
[----:B------:R-:W-:-:S05]  /*33500*/  SEL R3, R3, RZ, P5 ;  /* 0x000000ff03037207 */ /* 0x000fca0002800000 */
[----:B------:R-:W-:-:S04]  /*33510*/  IMAD.IADD R3, R2, 0x1, R3 ;  /* 0x0000000102037824 */ /* 0x000fc800078e0203 */
[----:B------:R-:W-:-:S07]  /*33520*/  IMAD.MOV.U32 R13, RZ, RZ, R3 ;  /* 0x000000ffff0d7224 */ /* 0x000fce00078e0003 */
[----:B------:R-:W-:Y:S05]  /*33530*/  WARPSYNC.COLLECTIVE R15, `(.L_x_2078) ;  /* 0x000000000f087348 */ /* 0x000fea0003c00000 */
[----:B------:R0:W1:Y:S02]  /*33540*/  SHFL.IDX P6, R14, R13, R12, R11 ;  /* 0x0000000c0d0e7389 */ /* 0x00006400000c000b */
[----:B01----:R-:W-:Y:S01]  /*33550*/  ENDCOLLECTIVE ;  /* 0x000000000000791b */ /* 0x003fe20003800000 */
.L_x_2078:
[----:B------:R-:W-:Y:S01]  /*33560*/  IMAD.MOV.U32 R8, RZ, RZ, R14 ;  /* 0x000000ffff087224 */ /* 0x000fe200078e000e */
[----:B------:R-:W-:Y:S06]  /*33570*/  BRA `(.L_x_2079) ;  /* 0xffffff78009c7947 */ /* 0x000fec000383ffff */
.L_x_1786:
[----:B------:R-:W-:Y:S01]  /*33580*/  BSSY B0, `(.L_x_2080) ;  /* 0x0000008000007945 */ /* 0x000fe20003800000 */
[----:B------:R-:W-:Y:S02]  /*33590*/  IMAD.MOV.U32 R13, RZ, RZ, R2 ;  /* 0x000000ffff0d7224 */ /* 0x000fe400078e0002 */
[----:B------:R-:W-:Y:S02]  /*335a0*/  IMAD.MOV.U32 R12, RZ, RZ, 0x1 ;  /* 0x00000001ff0c7424 */ /* 0x000fe400078e00ff */
[----:B------:R-:W-:Y:S02]  /*335b0*/  IMAD.MOV.U32 R11, RZ, RZ, RZ ;  /* 0x000000ffff0b7224 */ /* 0x000fe400078e00ff */
[----:B0-----:R-:W-:-:S07]  /*335c0*/  IMAD.MOV.U32 R15, RZ, RZ, -0x1 ;  /* 0xffffffffff0f7424 */ /* 0x001fce00078e00ff */
[----:B------:R-:W-:Y:S05]  /*335d0*/  WARPSYNC.COLLECTIVE R15, `(.L_x_2081) ;  /* 0x000000000f087348 */ /* 0x000fea0003c00000 */
[----:B------:R0:W1:Y:S02]  /*335e0*/  SHFL.UP P6, R14, R13, R12, R11 ;  /* 0x0400000c0d0e7389 */ /* 0x00006400000c000b */
[----:B01----:R-:W-:Y:S01]  /*335f0*/  ENDCOLLECTIVE ;  /* 0x000000000000791b */ /* 0x003fe20003800000 */
.L_x_2081:
[----:B------:R-:W-:Y:S05]  /*33600*/  BSYNC B0 ;  /* 0x0000000000007941 */ /* 0x000fea0003800000 */
.L_x_2080:
[----:B------:R-:W-:Y:S02]  /*33610*/  IMAD.MOV.U32 R3, RZ, RZ, R14 ;  /* 0x000000ffff037224 */ /* 0x000fe400078e000e */
[----:B------:R-:W-:Y:S02]  /*33620*/  IMAD.MOV.U32 R12, RZ, RZ, 0x2 ;  /* 0x00000002ff0c7424 */ /* 0x000fe400078e00ff */
[----:B------:R-:W-:Y:S01]  /*33630*/  IMAD.MOV.U32 R11, RZ, RZ, RZ ;  /* 0x000000ffff0b7224 */ /* 0x000fe200078e00ff */
[----:B------:R-:W-:Y:S01]  /*33640*/  SEL R3, R3, RZ, P1 ;  /* 0x000000ff03037207 */ /* 0x000fe20000800000 */
[----:B------:R-:W-:-:S04]  /*33650*/  IMAD.MOV.U32 R15, RZ, RZ, -0x1 ;  /* 0xffffffffff0f7424 */ /* 0x000fc800078e00ff */
[----:B------:R-:W-:-:S04]  /*33660*/  IMAD.IADD R2, R2, 0x1, R3 ;  /* 0x0000000102027824 */ /* 0x000fc800078e0203 */
[----:B------:R-:W-:-:S07]  /*33670*/  IMAD.MOV.U32 R13, RZ, RZ, R2 ;  /* 0x000000ffff0d7224 */ /* 0x000fce00078e0002 */
[----:B------:R-:W-:Y:S05]  /*33680*/  WARPSYNC.COLLECTIVE R15, `(.L_x_2082) ;  /* 0x000000000f087348 */ /* 0x000fea0003c00000 */
[----:B------:R0:W1:Y:S02]  /*33690*/  SHFL.UP P6, R14, R13, R12, R11 ;  /* 0x0400000c0d0e7389 */ /* 0x00006400000c000b */
[----:B01----:R-:W-:Y:S01]  /*336a0*/  ENDCOLLECTIVE ;  /* 0x000000000000791b */ /* 0x003fe20003800000 */
.L_x_2082:
        /* <DEDUP_REMOVED lines=8> */
.L_x_2083:
        /* <DEDUP_REMOVED lines=8> */
.L_x_2084:
        /* <DEDUP_REMOVED lines=8> */
.L_x_2085:
        /* <DEDUP_REMOVED lines=9> */
.L_x_2086:
[----:B------:R-:W-:Y:S01]  /*338c0*/  IMAD.MOV.U32 R8, RZ, RZ, R14 ;  /* 0x000000ffff087224 */ /* 0x000fe200078e000e */
[----:B------:R-:W-:Y:S06]  /*338d0*/  BRA `(.L_x_2087) ;  /* 0xffffff7800747947 */ /* 0x000fec000383ffff */
.L_x_1788:
[----:B------:R-:W-:Y:S01]  /*338e0*/  BSSY B0, `(.L_x_2088) ;  /* 0x0000006000007945 */ /* 0x000fe20003800000 */
[----:B------:R-:W-:Y:S01]  /*338f0*/  PLOP3.LUT P6, PT, P6, PT, PT, 0x8, 0x0 ;  /* 0x000000000000781c */ /* 0x000fe200037ce170 */
[----:B0-----:R-:W-:-:S12]  /*33900*/  IMAD.MOV.U32 R15, RZ, RZ, -0x1 ;  /* 0xffffffffff0f7424 */ /* 0x001fd800078e00ff */
[----:B------:R-:W-:Y:S05]  /*33910*/  WARPSYNC.COLLECTIVE R15, `(.L_x_2089) ;  /* 0x000000000f087348 */ /* 0x000fea0003c00000 */
[----:B------:R-:W-:Y:S01]  /*33920*/  VOTE.ANY R14, PT, P6 ;  /* 0x00000000000e7806 */ /* 0x000fe200030e0100 */
[----:B------:R-:W-:Y:S06]  /*33930*/  ENDCOLLECTIVE ;  /* 0x000000000000791b */ /* 0x000fec0003800000 */
.L_x_2089:
[----:B------:R-:W-:Y:S05]  /*33940*/  BSYNC B0 ;  /* 0x0000000000007941 */ /* 0x000fea0003800000 */
.L_x_2088:
[----:B------:R0:W5:Y:S01]  /*33950*/  LDL.LU R16, [R1+0xc] ;  /* 0x00000c0001107983 */ /* 0x0001620000300800 */
[----:B------:R-:W-:Y:S02]  /*33960*/  IMAD.MOV.U32 R4, RZ, RZ, R14 ;  /* 0x000000ffff047224 */ /* 0x000fe400078e000e */
[----:B------:R-:W-:Y:S02]  /*33970*/  IMAD.MOV.U32 R13, RZ, RZ, R0 ;  /* 0x000000ffff0d7224 */ /* 0x000fe400078e0000 */
[----:B------:R-:W1:Y:S01]  /*33980*/  POPC R3, R4 ;  /* 0x0000000400037309 */ /* 0x000e620000000000 */
[----:B------:R-:W-:Y:S02]  /*33990*/  IMAD.MOV.U32 R11, RZ, RZ, 0x1f ;  /* 0x0000001fff0b7424 */ /* 0x000fe400078e00ff */
[----:B------:R-:W-:Y:S02]  /*339a0*/  IMAD.MOV.U32 R15, RZ, RZ, -0x1 ;  /* 0xffffffffff0f7424 */ /* 0x000fe400078e00ff */
[----:B01----:R-:W-:-:S07]  /*339b0*/  IMAD.MOV.U32 R12, RZ, RZ, R3 ;  /* 0x000000ffff0c7224 */ /* 0x003fce00078e0003 */
[----:B-----5:R-:W-:Y:S05]  /*339c0*/  WARPSYNC.COLLECTIVE R15, `(.L_x_2090) ;  /* 0x000000000f087348 */ /* 0x020fea0003c00000 */
[----:B------:R0:W1:Y:S02]  /*339d0*/  SHFL.IDX P6, R14, R13, R12, R11 ;  /* 0x0000000c0d0e7389 */ /* 0x00006400000c000b */
[----:B01---5:R-:W-:Y:S01]  /*339e0*/  ENDCOLLECTIVE ;  /* 0x000000000000791b */ /* 0x023fe20003800000 */
.L_x_2090:
[----:B------:R-:W-:Y:S02]  /*339f0*/  IMAD.MOV.U32 R13, RZ, RZ, R6 ;  /* 0x000000ffff0d7224 */ /* 0x000fe400078e0006 */
[----:B------:R-:W-:-:S07]  /*33a00*/  IMAD.MOV.U32 R0, RZ, RZ, R14 ;  /* 0x000000ffff007224 */ /* 0x000fce00078e000e */
[----:B------:R-:W-:Y:S05]  /*33a10*/  WARPSYNC.COLLECTIVE R15, `(.L_x_2091) ;  /* 0x000000000f087348 */ /* 0x000fea0003c00000 */
[----:B------:R0:W1:Y:S02]  /*33a20*/  SHFL.IDX P6, R14, R13, R12, R11 ;  /* 0x0000000c0d0e7389 */ /* 0x00006400000c000b */
[----:B01----:R-:W-:Y:S01]  /*33a30*/  ENDCOLLECTIVE ;  /* 0x000000000000791b */ /* 0x003fe20003800000 */
.L_x_2091:
[----:B------:R-:W-:Y:S02]  /*33a40*/  IMAD.MOV.U32 R6, RZ, RZ, R14 ;  /* 0x000000ffff067224 */ /* 0x000fe400078e000e */
[----:B------:R-:W-:-:S05]  /*33a50*/  IMAD.IADD R8, R3, 0x1, R16 ;  /* 0x0000000103087824 */ /* 0x000fca00078e0210 */
[----:B------:R0:W-:Y:S01]  /*33a60*/  STL [R1+0xc], R8 ;  /* 0x00000c0801007387 */ /* 0x0001e20000100800 */
[----:B------:R-:W-:Y:S05]  /*33a70*/  BRA `(.L_x_2092) ;  /* 0xffffff7800587947 */ /* 0x000fea000383ffff */
.L_x_1790:
[----:B------:R-:W-:Y:S01]  /*33a80*/  BSSY B0, `(.L_x_2093) ;  /* 0x0000008000007945 */ /* 0x000fe20003800000 */
[----:B------:R-:W-:Y:S02]  /*33a90*/  IMAD.MOV.U32 R13, RZ, RZ, R7 ;  /* 0x000000ffff0d7224 */ /* 0x000fe400078e0007 */
[----:B------:R-:W-:Y:S02]  /*33aa0*/  IMAD.MOV.U32 R12, RZ, RZ, R3 ;  /* 0x000000ffff0c7224 */ /* 0x000fe400078e0003 */
[----:B------:R-:W-:Y:S02]  /*33ab0*/  IMAD.MOV.U32 R11, RZ, RZ, 0x1f ;  /* 0x0000001fff0b7424 */ /* 0x000fe400078e00ff */
[----:B0-----:R-:W-:-:S07]  /*33ac0*/  IMAD.MOV.U32 R15, RZ, RZ, -0x1 ;  /* 0xffffffffff0f7424 */ /* 0x001fce00078e00ff */
[----:B------:R-:W-:Y:S05]  /*33ad0*/  WARPSYNC.COLLECTIVE R15, `(.L_x_2094) ;  /* 0x000000000f087348 */ /* 0x000fea0003c00000 */
[----:B------:R0:W1:Y:S02]  /*33ae0*/  SHFL.IDX P6, R14, R13, R12, R11 ;  /* 0x0000000c0d0e7389 */ /* 0x00006400000c000b */
[----:B01----:R-:W-:Y:S01]  /*33af0*/  ENDCOLLECTIVE ;  /* 0x000000000000791b */ /* 0x003fe20003800000 */
.L_x_2094:
[----:B------:R-:W-:Y:S05]  /*33b00*/  BSYNC B0 ;  /* 0x0000000000007941 */ /* 0x000fea0003800000 */
.L_x_2093:
[----:B------:R-:W-:Y:S01]  /*33b10*/  IMAD.MOV.U32 R3, RZ, RZ, R14 ;  /* 0x000000ffff037224 */ /* 0x000fe200078e000e */
[----:B------:R-:W-:Y:S06]  /*33b20*/  BRA `(.L_x_2095) ;  /* 0xffffff7800447947 */ /* 0x000fec000383ffff */
.L_x_1796:
[----:B0-----:R0:W1:Y:S02]  /*33b30*/  SYNCS.PHASECHK.TRANS64.TRYWAIT P0, [R0+URZ+0x28420], R3 ;  /* 0x02842003000075a7 */ /* 0x001064000800017f */
[----:B-1----:R-:W-:Y:S05]  /*33b40*/  @!P0 NANOSLEEP.SYNCS 0x989680 ;  /* 0x009896800000895d */ /* 0x002fea0003900000 */
[----:B------:R-:W1:Y:S02]  /*33b50*/  @!P0 SYNCS.PHASECHK.TRANS64 P0, [R0+URZ+0x28420], R3 ;  /* 0x02842003000085a7 */ /* 0x000e64000800007f */
[----:B-1----:R-:W-:Y:S05]  /*33b60*/  @!P0 BRA `(.L_x_1796) ;  /* 0xfffffffc00f08947 */ /* 0x002fea000383ffff */
[----:B------:R-:W-:Y:S05]  /*33b70*/  BRA `(.L_x_2096) ;  /* 0xffffff8000e87947 */ /* 0x000fea000383ffff */
.L_x_1797:
        /* <DEDUP_REMOVED lines=11> */
.L_x_2098:
[----:B------:R-:W-:Y:S05]  /*33c30*/  BSYNC B0 ;  /* 0x0000000000007941 */ /* 0x000fea0003800000 */
.L_x_2097:
[----:B------:R-:W-:Y:S05]  /*33c40*/  BRA `(.L_x_2099) ;  /* 0xffffff8000d07947 */ /* 0x000fea000383ffff */
.L_x_1798:
[----:B------:R-:W-:Y:S01]  /*33c50*/  BSSY B0, `(.L_x_2100) ;  /* 0x0000006000007945 */ /* 0x000fe20003800000 */
[----:B------:R-:W-:-:S07]  /*33c60*/  IMAD.MOV.U32 R15, RZ, RZ, -0x1 ;  /* 0xffffffffff0f7424 */ /* 0x000fce00078e00ff */
[----:B01----:R-:W-:Y:S05]  /*33c70*/  WARPSYNC.COLLECTIVE R15, `(.L_x_2101) ;  /* 0x000000000f0c7348 */ /* 0x003fea0003c00000 */
[----:B------:R-:W-:Y:S02]  /*33c80*/  ELECT P6, UR62, PT ;  /* 0x00000000003e782f */ /* 0x000fe400038c0000 */
[----:B------:R-:W-:Y:S01]  /*33c90*/  MOV R14, UR62 ;  /* 0x0000003e000e7c02 */ /* 0x000fe20008000f00 */
[----:B01----:R-:W-:Y:S10]  /*33ca0*/  ENDCOLLECTIVE ;  /* 0x000000000000791b */ /* 0x003ff40003800000 */
.L_x_2101:
[----:B------:R-:W-:Y:S05]  /*33cb0*/  BSYNC B0 ;  /* 0x0000000000007941 */ /* 0x000fea0003800000 */
.L_x_2100:
[----:B------:R-:W-:Y:S05]  /*33cc0*/  BRA `(.L_x_2102) ;  /* 0xffffff8000c47947 */ /* 0x000fea000383ffff */
.L_x_1800:
[----:B0-----:R0:W1:Y:S02]  /*33cd0*/  SYNCS.PHASECHK.TRANS64.TRYWAIT P1, [R6+URZ], R5 ;  /* 0x00000005060075a7 */ /* 0x001064000802017f */
[----:B-1----:R-:W-:Y:S05]  /*33ce0*/  @!P1 NANOSLEEP.SYNCS 0x989680 ;  /* 0x009896800000995d */ /* 0x002fea0003900000 */
[----:B------:R-:W1:Y:S02]  /*33cf0*/  @!P1 SYNCS.PHASECHK.TRANS64 P1, [R6+URZ], R5 ;  /* 0x00000005060095a7 */ /* 0x000e64000802007f */
[----:B-1----:R-:W-:Y:S05]  /*33d00*/  @!P1 BRA `(.L_x_1800) ;  /* 0xfffffffc00f09947 */ /* 0x002fea000383ffff */
[----:B------:R-:W-:Y:S05]  /*33d10*/  BRA `(.L_x_2103) ;  /* 0xffffff8400007947 */ /* 0x000fea000383ffff */
.L_x_1801:
[----:B-1----:R1:W2:Y:S02]  /*33d20*/  SYNCS.PHASECHK.TRANS64.TRYWAIT P1, [R7+URZ], R2 ;  /* 0x00000002070075a7 */ /* 0x0022a4000802017f */
[----:B--2---:R-:W-:Y:S05]  /*33d30*/  @!P1 NANOSLEEP.SYNCS 0x989680 ;  /* 0x009896800000995d */ /* 0x004fea0003900000 */
[----:B------:R-:W2:Y:S02]  /*33d40*/  @!P1 SYNCS.PHASECHK.TRANS64 P1, [R7+URZ], R2 ;  /* 0x00000002070095a7 */ /* 0x000ea4000802007f */
[----:B--2---:R-:W-:Y:S05]  /*33d50*/  @!P1 BRA `(.L_x_1801) ;  /* 0xfffffffc00f09947 */ /* 0x004fea000383ffff */
[----:B------:R-:W-:Y:S05]  /*33d60*/  BRA `(.L_x_2104) ;  /* 0xffffff8000f47947 */ /* 0x000fea000383ffff */
.L_x_1803:
[----:B--2---:R2:W3:Y:S02]  /*33d70*/  SYNCS.PHASECHK.TRANS64.TRYWAIT P1, [R4+URZ+0x28460], R5 ;  /* 0x02846005040075a7 */ /* 0x0044e4000802017f */
[----:B---3--:R-:W-:Y:S05]  /*33d80*/  @!P1 NANOSLEEP.SYNCS 0x989680 ;  /* 0x009896800000995d */ /* 0x008fea0003900000 */
[----:B------:R-:W3:Y:S02]  /*33d90*/  @!P1 SYNCS.PHASECHK.TRANS64 P1, [R4+URZ+0x28460], R5 ;  /* 0x02846005040095a7 */ /* 0x000ee4000802007f */
[----:B---3--:R-:W-:Y:S05]  /*33da0*/  @!P1 BRA `(.L_x_1803) ;  /* 0xfffffffc00f09947 */ /* 0x008fea000383ffff */
[----:B------:R-:W-:Y:S05]  /*33db0*/  BRA `(.L_x_2105) ;  /* 0xffffff8000f87947 */ /* 0x000fea000383ffff */
.L_x_1805:
[----:B---3--:R3:W4:Y:S02]  /*33dc0*/  SYNCS.PHASECHK.TRANS64.TRYWAIT P1, [R3+URZ+0x28460], R2 ;  /* 0x02846002030075a7 */ /* 0x008724000802017f */
[----:B----4-:R-:W-:Y:S05]  /*33dd0*/  @!P1 NANOSLEEP.SYNCS 0x989680 ;  /* 0x009896800000995d */ /* 0x010fea0003900000 */
[----:B------:R-:W4:Y:S02]  /*33de0*/  @!P1 SYNCS.PHASECHK.TRANS64 P1, [R3+URZ+0x28460], R2 ;  /* 0x02846002030095a7 */ /* 0x000f24000802007f */
[----:B----4-:R-:W-:Y:S05]  /*33df0*/  @!P1 BRA `(.L_x_1805) ;  /* 0xfffffffc00f09947 */ /* 0x010fea000383ffff */
[----:B------:R-:W-:Y:S05]  /*33e00*/  BRA `(.L_x_2106) ;  /* 0xffffff8000f87947 */ /* 0x000fea000383ffff */
.L_x_1807:
[----:B----4-:R4:W0:Y:S02]  /*33e10*/  SYNCS.PHASECHK.TRANS64.TRYWAIT P0, [R4+URZ+0x28480], R5 ;  /* 0x02848005040075a7 */ /* 0x010824000800017f */
[----:B0-----:R-:W-:Y:S05]  /*33e20*/  @!P0 NANOSLEEP.SYNCS 0x989680 ;  /* 0x009896800000895d */ /* 0x001fea0003900000 */
[----:B------:R-:W0:Y:S02]  /*33e30*/  @!P0 SYNCS.PHASECHK.TRANS64 P0, [R4+URZ+0x28480], R5 ;  /* 0x02848005040085a7 */ /* 0x000e24000800007f */
[----:B0-----:R-:W-:Y:S05]  /*33e40*/  @!P0 BRA `(.L_x_1807) ;  /* 0xfffffffc00f08947 */ /* 0x001fea000383ffff */
[----:B------:R-:W-:Y:S05]  /*33e50*/  BRA `(.L_x_1808) ;  /* 0xffffff8000f47947 */ /* 0x000fea000383ffff */
.L_x_2107:
        /* <DEDUP_REMOVED lines=10> */
.L_x_13343:


//--------------------- .text._ZN7cutlass13device_kernelIN5flash11enable_sm90INS1_16FlashAttnFwdSm90INS1_25CollectiveMainloopFwdSm90ILi2EN4cute5tupleIJNS5_1CILi1EEES8_S8_EEENS6_IJNS7_ILi128EEESA_NS7_ILi256EEEEEELi256ENS_12float_e4m3_tEfNS_4arch4Sm90ELb1ELb0ELb1ELb0ELb0ELb0ELb0ELb1ELb1ELb1ELb1ELb0EEENS1_21CollectiveEpilogueFwdINS6_IJSA_SB_SA_EEES9_NS_10bfloat16_tESF_Li256ELb0ELb1ELb1ELb1EEENS1_19SingleTileSchedulerILb0ELb1ELb1ELi128EEEEEEEEEvNT_6ParamsE --------------------------
	.section	.text._ZN7cutlass13device_kernelIN5flash11enable_sm90INS1_16FlashAttnFwdSm90INS1_25CollectiveMainloopFwdSm90ILi2EN4cute5tupleIJNS5_1CILi1EEES8_S8_EEENS6_IJNS7_ILi128EEESA_NS7_ILi256EEEEEELi256ENS_12float_e4m3_tEfNS_4arch4Sm90ELb1ELb0ELb1ELb0ELb0ELb0ELb0ELb1ELb1ELb1ELb1ELb0EEENS1_21CollectiveEpilogueFwdINS6_IJSA_SB_SA_EEES9_NS_10bfloat16_tESF_Li256ELb0ELb1ELb1ELb1EEENS1_19SingleTileSchedulerILb0ELb1ELb1ELi128EEEEEEEEEvNT_6ParamsE,"ax",@progbits
	.align	128
.text._ZN7cutlass13device_kernelIN5flash11enable_sm90INS1_16FlashAttnFwdSm90INS1_25CollectiveMainloopFwdSm90ILi2EN4cute5tupleIJNS5_1CILi1EEES8_S8_EEENS6_IJNS7_ILi128EEESA_NS7_ILi256EEEEEELi256ENS_12float_e4m3_tEfNS_4arch4Sm90ELb1ELb0ELb1ELb0ELb0ELb0ELb0ELb1ELb1ELb1ELb1ELb0EEENS1_21CollectiveEpilogueFwdINS6_IJSA_SB_SA_EEES9_NS_10bfloat16_tESF_Li256ELb0ELb1ELb1ELb1EEENS1_19SingleTileSchedulerILb0ELb1ELb1ELi128EEEEEEEEEvNT_6ParamsE:
        .type           _ZN7cutlass13device_kernelIN5flash11enable_sm90INS1_16FlashAttnFwdSm90INS1_25CollectiveMainloopFwdSm90ILi2EN4cute5tupleIJNS5_1CILi1EEES8_S8_EEENS6_IJNS7_ILi128EEESA_NS7_ILi256EEEEEELi256ENS_12float_e4m3_tEfNS_4arch4Sm90ELb1ELb0ELb1ELb0ELb0ELb0ELb0ELb1ELb1ELb1ELb1ELb0EEENS1_21CollectiveEpilogueFwdINS6_IJSA_SB_SA_EEES9_NS_10bfloat16_tESF_Li256ELb0ELb1ELb1ELb1EEENS1_19SingleTileSchedulerILb0ELb1ELb1ELi128EEEEEEEEEvNT_6ParamsE,@function
        .size           _ZN7cutlass13device_kernelIN5flash11enable_sm90INS1_16FlashAttnFwdSm90INS1_25CollectiveMainloopFwdSm90ILi2EN4cute5tupleIJNS5_1CILi1EEES8_S8_EEENS6_IJNS7_ILi128EEESA_NS7_ILi256EEEEEELi256ENS_12float_e4m3_tEfNS_4arch4Sm90ELb1ELb0ELb1ELb0ELb0ELb0ELb0ELb1ELb1ELb1ELb1ELb0EEENS1_21CollectiveEpilogueFwdINS6_IJSA_SB_SA_EEES9_NS_10bfloat16_tESF_Li256ELb0ELb1ELb1ELb1EEENS1_19SingleTileSchedulerILb0ELb1ELb1ELi128EEEEEEEEEvNT_6ParamsE,(.L_x_13344 - _ZN7cutlass13device_kernelIN5flash11enable_sm90INS1_16FlashAttnFwdSm90INS1_25CollectiveMainloopFwdSm90ILi2EN4cute5tupleIJNS5_1CILi1EEES8_S8_EEENS6_IJNS7_ILi128EEESA_NS7_ILi256EEEEEELi256ENS_12float_e4m3_tEfNS_4arch4Sm90ELb1ELb0ELb1ELb0ELb0ELb0ELb0ELb1ELb1ELb1ELb1ELb0EEENS1_21CollectiveEpilogueFwdINS6_IJSA_SB_SA_EEES9_NS_10bfloat16_tESF_Li256ELb0ELb1ELb1ELb1EEENS1_19SingleTileSchedulerILb0ELb1ELb1ELi128EEEEEEEEEvNT_6ParamsE)
        .other          _ZN7cutlass13device_kernelIN5flash11enable_sm90INS1_16FlashAttnFwdSm90INS1_25CollectiveMainloopFwdSm90ILi2EN4cute5tupleIJNS5_1CILi1EEES8_S8_EEENS6_IJNS7_ILi128EEESA_NS7_ILi256EEEEEELi256ENS_12float_e4m3_tEfNS_4arch4Sm90ELb1ELb0ELb1ELb0ELb0ELb0ELb0ELb1ELb1ELb1ELb1ELb0EEENS1_21CollectiveEpilogueFwdINS6_IJSA_SB_SA_EEES9_NS_10bfloat16_tESF_Li256ELb0ELb1ELb1ELb1EEENS1_19SingleTileSchedulerILb0ELb1ELb1ELi128EEEEEEEEEvNT_6ParamsE,@"STO_CUDA_ENTRY STV_DEFAULT"
_ZN7cutlass13device_kernelIN5flash11enable_sm90INS1_16FlashAttnFwdSm90INS1_25CollectiveMainloopFwdSm90ILi2EN4cute5tupleIJNS5_1CILi1EEES8_S8_EEENS6_IJNS7_ILi128EEESA_NS7_ILi256EEEEEELi256ENS_12float_e4m3_tEfNS_4arch4Sm90ELb1ELb0ELb1ELb0ELb0ELb0ELb0ELb1ELb1ELb1ELb1ELb0EEENS1_21CollectiveEpilogueFwdINS6_IJSA_SB_SA_EEES9_NS_10bfloat16_tESF_Li256ELb0ELb1ELb1ELb1EEENS1_19SingleTileSchedulerILb0ELb1ELb1ELi128EEEEEEEEEvNT_6ParamsE:
        /* <DEDUP_REMOVED lines=17> */
.L_x_2109:
[----:B------:R-:W-:Y:S05]  /*0110*/  BSYNC B0 ;  /* 0x0000000000007941 */ /* 0x000fea0003800000 */
.L_x_2108:
        /* <DEDUP_REMOVED lines=40> */
.L_x_2110:
        /* <DEDUP_REMOVED lines=22> */
.L_x_2111:
        /* <DEDUP_REMOVED lines=18> */
.L_x_2112:
        /* <DEDUP_REMOVED lines=22> */
.L_x_2113:
        /* <DEDUP_REMOVED lines=22> */
.L_x_2114:
        /* <DEDUP_REMOVED lines=9> */
.L_x_2117:
        /* <DEDUP_REMOVED lines=22> */
[----:B------:R-:W0:Y:S01]  /*0ad0*/  LDC R0, c[0x0][0x448] ;  /* 0x00011200ff007b82 */ /* 0x000e220000000800 */
[----:B------:R-:W1:Y:S01]  /*0ae0*/  S2R R22, SR_CTAID.X ;  /* 0x0000000000167919 */ /* 0x000e620000002500 */
[----:B------:R-:W-:Y:S01]  /*0af0*/  SHF.R.U32.HI R4, RZ, 0x10, R18 ;  /* 0x00000010ff047819 */ /* 0x000fe20000011612 */
[----:B------:R-:W-:Y:S01]  /*0b00*/  IMAD.MOV.U32 R23, RZ, RZ, RZ ;  /* 0x000000ffff177224 */ /* 0x000fe200078e00ff */
[----:B------:R-:W-:-:S04]  /*0b10*/  LOP3.LUT R18, R18, 0xffff, RZ, 0xc0, !PT ;  /* 0x0000ffff12127812 */ /* 0x000fc800078ec0ff */
[----:B------:R-:W2:Y:S08]  /*0b20*/  LDC.64 R10, c[0x0][0x418] ;  /* 0x00010600ff0a7b82 */ /* 0x000eb00000000a00 */
[----:B------:R-:W3:Y:S01]  /*0b30*/  LDC R3, c[0x0][0x288] ;  /* 0x0000a200ff037b82 */ /* 0x000ee20000000800 */
[----:B0-----:R-:W-:-:S07]  /*0b40*/  ISETP.NE.AND P1, PT, R0, 0x1, PT ;  /* 0x000000010000780c */ /* 0x001fce0003f25270 */
[----:B------:R-:W0:Y:S01]  /*0b50*/  LDC R16, c[0x0][0x424] ;  /* 0x00010900ff107b82 */ /* 0x000e220000000800 */
[----:B--2---:R-:W-:-:S07]  /*0b60*/  ISETP.NE.U32.AND P0, PT, R10, RZ, PT ;  /* 0x000000ff0a00720c */ /* 0x004fce0003f05070 */
[----:B------:R-:W2:Y:S01]  /*0b70*/  LDC R9, c[0x0][0x2f0] ;  /* 0x0000bc00ff097b82 */ /* 0x000ea20000000800 */
[----:B-1----:R-:W-:Y:S01]  /*0b80*/  IMAD.SHL.U32 R22, R22, 0x80, RZ ;  /* 0x0000008016167824 */ /* 0x002fe200078e00ff */
[----:B------:R-:W-:-:S03]  /*0b90*/  ISETP.NE.AND.EX P0, PT, R11, RZ, PT, P0 ;  /* 0x000000ff0b00720c */ /* 0x000fc60003f05300 */
[----:B------:R-:W-:Y:S01]  /*0ba0*/  @P1 VIADD R0, R22, 0x7f ;  /* 0x0000007f16001836 */ /* 0x000fe20000000000 */
[----:B---3--:R-:W-:Y:S02]  /*0bb0*/  IADD3 R3, -R3, 0x80, RZ ;  /* 0x0000008003037810 */ /* 0x008fe40007ffe1ff */
[----:B------:R-:W1:Y:S08]  /*0bc0*/  @P1 LDC R5, c[0x0][0x44c] ;  /* 0x00011300ff051b82 */ /* 0x000e700000000800 */
[----:B------:R-:W3:Y:S01]  /*0bd0*/  @P1 LDC R7, c[0x0][0x450] ;  /* 0x00011400ff071b82 */ /* 0x000ee20000000800 */
[----:B0-----:R-:W-:-:S02]  /*0be0*/  SEL R16, R16, 0x1, P0 ;  /* 0x0000000110107807 */ /* 0x001fc40000000000 */
[----:B------:R-:W-:-:S03]  /*0bf0*/  ISETP.NE.AND P0, PT, R4, RZ, PT ;  /* 0x000000ff0400720c */ /* 0x000fc60003f05270 */
[----:B--2---:R-:W-:Y:S02]  /*0c00*/  IMAD R3, R16, R9, R3 ;  /* 0x0000000910037224 */ /* 0x004fe400078e0203 */
[----:B-1----:R-:W-:-:S08]  /*0c10*/  @P1 IMAD.HI.U32 R2, R0, R5, RZ ;  /* 0x0000000500021227 */ /* 0x002fd000078e00ff */
[----:B------:R-:W0:Y:S01]  /*0c20*/  @!P0 LDC R4, c[0x0][0x9f0] ;  /* 0x00027c00ff048b82 */ /* 0x000e220000000800 */
[----:B------:R-:W-:Y:S01]  /*0c30*/  VIADD R0, R22, 0x7f ;  /* 0x0000007f16007836 */ /* 0x000fe20000000000 */
[----:B---3--:R-:W-:Y:S01]  /*0c40*/  @P1 SHF.R.U32.HI R0, RZ, R7, R2 ;  /* 0x00000007ff001219 */ /* 0x008fe20000011602 */
[----:B------:R-:W-:-:S04]  /*0c50*/  IMAD R2, R16, R9, 0x7f ;  /* 0x0000007f10027424 */ /* 0x000fc800078e0209 */
[----:B------:R-:W-:Y:S01]  /*0c60*/  IMAD.IADD R0, R3, 0x1, R0 ;  /* 0x0000000103007824 */ /* 0x000fe200078e0200 */
[----:B------:R-:W-:-:S04]  /*0c70*/  SHF.R.S32.HI R3, RZ, 0x1f, R2 ;  /* 0x0000001fff037819 */ /* 0x000fc80000011402 */
[----:B------:R-:W-:Y:S02]  /*0c80*/  SHF.R.S32.HI R5, RZ, 0x1f, R0 ;  /* 0x0000001fff057819 */ /* 0x000fe40000011400 */
[----:B------:R-:W-:Y:S02]  /*0c90*/  LEA.HI R3, R3, R2, RZ, 0x7 ;  /* 0x0000000203037211 */ /* 0x000fe400078f38ff */
[----:B------:R-:W-:Y:S02]  /*0ca0*/  LEA.HI R5, R5, R0, RZ, 0x7 ;  /* 0x0000000005057211 */ /* 0x000fe400078f38ff */
[----:B------:R-:W-:Y:S02]  /*0cb0*/  SHF.R.S32.HI R3, RZ, 0x7, R3 ;  /* 0x00000007ff037819 */ /* 0x000fe40000011403 */
[----:B------:R-:W-:-:S04]  /*0cc0*/  SHF.R.S32.HI R0, RZ, 0x7, R5 ;  /* 0x00000007ff007819 */ /* 0x000fc80000011405 */
[----:B------:R-:W-:-:S04]  /*0cd0*/  VIMNMX R11, R3, R0, PT ;  /* 0x00000000030b7248 */ /* 0x000fc80003fe0100 */
[----:B------:R-:W-:-:S13]  /*0ce0*/  ISETP.GE.AND P1, PT, R11, 0x1, PT ;  /* 0x000000010b00780c */ /* 0x000fda0003f26270 */
[----:B------:R-:W-:Y:S05]  /*0cf0*/  @!P1 BRA `(.L_x_2119) ;  /* 0x00000000006c9947 */ /* 0x000fea0003800000 */
        /* <DEDUP_REMOVED lines=27> */
.L_x_2119:
[-C--:B------:R-:W-:Y:S01]  /*0eb0*/  IMAD R18, R18, R23.reuse, RZ ;  /* 0x0000001712127224 */ /* 0x080fe200078e02ff */
[----:B------:R-:W-:Y:S01]  /*0ec0*/  USHF.R.S32.HI UR38, URZ, 0x1f, UR39 ;  /* 0x0000001f3f267899 */ /* 0x000fe20008011427 */
[----:B------:R-:W-:Y:S01]  /*0ed0*/  VIADD R146, R12, 0xffffff80 ;  /* 0xffffff800c927836 */ /* 0x000fe20000000000 */
[----:B------:R-:W-:Y:S02]  /*0ee0*/  PLOP3.LUT P0, PT, PT, PT, PT, 0x80, 0x0 ;  /* 0x000000000000781c */ /* 0x000fe40003f0f070 */
[----:B------:R-:W-:Y:S02]  /*0ef0*/  CS2R R28, SRZ ;  /* 0x00000000001c7805 */ /* 0x000fe4000001ff00 */
[----:B------:R-:W-:Y:S01]  /*0f00*/  VIADDMNMX R23, R18, R23, R11, PT ;  /* 0x0000001712177246 */ /* 0x000fe2000380010b */
[----:B------:R-:W-:Y:S01]  /*0f10*/  IMAD.MOV.U32 R2, RZ, RZ, RZ ;  /* 0x000000ffff027224 */ /* 0x000fe200078e00ff */
[----:B------:R-:W-:Y:S01]  /*0f20*/  CS2R R24, SRZ ;  /* 0x0000000000187805 */ /* 0x000fe2000001ff00 */
[----:B------:R-:W-:Y:S01]  /*0f30*/  IMAD.MOV.U32 R0, RZ, RZ, RZ ;  /* 0x000000ffff007224 */ /* 0x000fe200078e00ff */
[----:B------:R-:W-:-:S02]  /*0f40*/  ISETP.GT.AND P1, PT, R23, R18, PT ;  /* 0x000000121700720c */ /* 0x000fc40003f24270 */
        /* <DEDUP_REMOVED lines=61> */
[----:B------:R-:W-:Y:S02]  /*1320*/  IMAD.MOV.U32 R8, RZ, RZ, RZ ;  /* 0x000000ffff087224 */ /* 0x000fe400078e00ff */
[----:B------:R-:W-:Y:S01]  /*1330*/  IMAD.MOV.U32 R147, RZ, RZ, RZ ;  /* 0x000000ffff937224 */ /* 0x000fe200078e00ff */
[----:B------:R-:W-:Y:S06]  /*1340*/  @!P1 BRA `(.L_x_2120) ;  /* 0x000000a400609947 */ /* 0x000fec0003800000 */
[----:B------:R-:W-:Y:S01]  /*1350*/  SHF.R.S32.HI R89, RZ, 0x1f, R146 ;  /* 0x0000001fff597819 */ /* 0x000fe20000011492 */
[----:B------:R-:W1:Y:S01]  /*1360*/  S2UR UR5, SR_CgaCtaId ;  /* 0x00000000000579c3 */ /* 0x000e620000008800 */
[----:B------:R-:W-:Y:S02]  /*1370*/  UMOV UR36, 0x400 ;  /* 0x0000040000247882 */ /* 0x000fe40000000000 */
[----:B------:R-:W-:-:S04]  /*1380*/  LEA.HI R88, R89, R146, RZ, 0x7 ;  /* 0x0000009259587211 */ /* 0x000fc800078f38ff */
[----:B------:R-:W-:-:S05]  /*1390*/  SHF.R.S32.HI R90, RZ, 0x7, R88 ;  /* 0x00000007ff5a7819 */ /* 0x000fca0000011458 */
[----:B------:R-:W2:Y:S01]  /*13a0*/  SHFL.IDX PT, R0, R90, RZ, 0x1f ;  /* 0x00001fff5a007589 */ /* 0x000ea200000e0000 */
[----:B-1----:R-:W-:-:S04]  /*13b0*/  ULEA UR36, UR5, UR36, 0x18 ;  /* 0x0000002405247291 */ /* 0x002fc8000f8ec03f */
[----:B------:R-:W-:-:S04]  /*13c0*/  UIADD3 UR5, UR36, 0x20400, URZ ;  /* 0x0002040024057890 */ /* 0x000fc8000fffe03f */
[----:B------:R-:W-:Y:S01]  /*13d0*/  ULOP3.LUT UP0, URZ, UR5, 0x3ff, URZ, 0xc0, !UPT ;  /* 0x000003ff053f7892 */ /* 0x000fe2000f80c03f */
[----:B--2---:R-:W-:-:S05]  /*13e0*/  R2UR UR37, R0 ;  /* 0x00000000002572ca */ /* 0x004fca00000e0000 */
        /* <DEDUP_REMOVED lines=11> */
[----:B0-----:R-:W-:Y:S01]  /*14a0*/  IMAD.U32 R4, RZ, RZ, UR4 ;  /* 0x00000004ff047e24 */ /* 0x001fe2000f8e00ff */
        /* <DEDUP_REMOVED lines=12> */
.L_x_2121:
[----:B------:R-:W1:Y:S01]  /*1570*/  LDC.64 R12, c[0x0][0x990] ;  /* 0x00026400ff0c7b82 */ /* 0x000e620000000a00 */
[----:B------:R-:W2:Y:S01]  /*1580*/  LDL.LU R26, [R1+0x28] ;  /* 0x00002800011a7983 */ /* 0x000ea20000300800 */
[----:B------:R-:W-:-:S06]  /*1590*/  ULDC UR4, c[0x0][0x9d8] ;  /* 0x0002760000047ab9 */ /* 0x000fcc0000000800 */
[----:B------:R-:W3:Y:S01]  /*15a0*/  LDC.64 R20, c[0x0][0x998] ;  /* 0x00026600ff147b82 */ /* 0x000ee20000000a00 */
[----:B-1----:R-:W-:-:S04]  /*15b0*/  ISETP.NE.U32.AND P0, PT, R12, RZ, PT ;  /* 0x000000ff0c00720c */ /* 0x002fc80003f05070 */
[----:B------:R-:W-:Y:S02]  /*15c0*/  ISETP.NE.AND.EX P0, PT, R13, RZ, PT, P0 ;  /* 0x000000ff0d00720c */ /* 0x000fe40003f05300 */
[----:B---3--:R-:W-:-:S04]  /*15d0*/  ISETP.NE.U32.AND P1, PT, R20, RZ, PT ;  /* 0x000000ff1400720c */ /* 0x008fc80003f25070 */
[----:B------:R-:W-:-:S07]  /*15e0*/  ISETP.NE.AND.EX P1, PT, R21, RZ, PT, P1 ;  /* 0x000000ff1500720c */ /* 0x000fce0003f25310 */
[----:B------:R-:W1:Y:S01]  /*15f0*/  @P0 LDC.64 R8, c[0x0][0x9a8] ;  /* 0x00026a00ff080b82 */ /* 0x000e620000000a00 */
[----:B------:R-:W-:-:S07]  /*1600*/  @P0 SHF.R.S32.HI R7, RZ, 0x1f, R17 ;  /* 0x0000001fff070819 */ /* 0x000fce0000011411 */
[----:B------:R-:W0:Y:S08]  /*1610*/  @P1 LDC.64 R10, c[0x0][0x9b8] ;  /* 0x00026e00ff0a1b82 */ /* 0x000e300000000a00 */
[----:B------:R-:W3:Y:S08]  /*1620*/  @P1 LDC.64 R24, c[0x0][0x9c0] ;  /* 0x00027000ff181b82 */ /* 0x000ef00000000a00 */
[----:B------:R-:W4:Y:S01]  /*1630*/  @P0 LDC.64 R14, c[0x0][0x9b0] ;  /* 0x00026c00ff0e0b82 */ /* 0x000f220000000a00 */
[----:B-1----:R-:W-:-:S02]  /*1640*/  @P0 IMAD R0, R8, UR38, RZ ;  /* 0x0000002608000c24 */ /* 0x002fc4000f8e02ff */
[----:B------:R-:W-:-:S04]  /*1650*/  @P0 IMAD.WIDE.U32 R2, R8, UR39, RZ ;  /* 0x0000002708020c25 */ /* 0x000fc8000f8e00ff */
[----:B------:R-:W-:Y:S02]  /*1660*/  @P0 IMAD R9, R9, UR39, R0 ;  /* 0x0000002709090c24 */ /* 0x000fe4000f8e0200 */
[C---:B0-----:R-:W-:Y:S02]  /*1670*/  @P1 IMAD R4, R10.reuse, UR38, RZ ;  /* 0x000000260a041c24 */ /* 0x041fe4000f8e02ff */
[----:B------:R-:W-:Y:S01]  /*1680*/  @P0 IMAD.IADD R3, R3, 0x1, R9 ;  /* 0x0000000103030824 */ /* 0x000fe200078e0209 */
[----:B------:R-:W-:Y:S01]  /*1690*/  @P1 SHF.R.S32.HI R9, RZ, 0x1f, R17 ;  /* 0x0000001fff091819 */ /* 0x000fe20000011411 */
[----:B------:R-:W-:Y:S02]  /*16a0*/  @P1 IMAD R11, R11, UR39, R4 ;  /* 0x000000270b0b1c24 */ /* 0x000fe4000f8e0204 */
[----:B------:R-:W-:-:S04]  /*16b0*/  @P1 IMAD.WIDE.U32 R4, R10, UR39, RZ ;  /* 0x000000270a041c25 */ /* 0x000fc8000f8e00ff */
[----:B---3--:R-:W-:Y:S02]  /*16c0*/  @P1 IMAD R6, R9, R24, RZ ;  /* 0x0000001809061224 */ /* 0x008fe400078e02ff */
[----:B------:R-:W-:Y:S02]  /*16d0*/  @P1 IMAD.IADD R5, R5, 0x1, R11 ;  /* 0x0000000105051824 */ /* 0x000fe400078e020b */
[----:B------:R-:W-:Y:S02]  /*16e0*/  @P1 IMAD R11, R17, R25, R6 ;  /* 0x00000019110b1224 */ /* 0x000fe400078e0206 */
[-C--:B----4-:R-:W-:Y:S02]  /*16f0*/  @P0 IMAD R0, R7, R14.reuse, RZ ;  /* 0x0000000e07000224 */ /* 0x090fe400078e02ff */
[----:B------:R-:W-:-:S04]  /*1700*/  @P0 IMAD.WIDE.U32 R2, R17, R14, R2 ;  /* 0x0000000e11020225 */ /* 0x000fc800078e0002 */
        /* <DEDUP_REMOVED lines=19> */
.L_x_2216:
[----:B------:R-:W-:Y:S05]  /*1840*/  @!P1 BRA `(.L_x_2123) ;  /* 0x0000000000049947 */ /* 0x000fea0003800000 */
[----:B------:R-:W-:Y:S01]  /*1850*/  BPT.TRAP 0x1 ;  /* 0x000000040000795c */ /* 0x000fe20000300000 */
.L_x_2123:
[----:B------:R1:W2:Y:S01]  /*1860*/  SYNCS.PHASECHK.TRANS64.TRYWAIT P2, [UR36+0x38830], R7 ;  /* 0x03883007ff0075a7 */ /* 0x0002a20008040164 */
[----:B------:R-:W-:Y:S05]  /*1870*/  @!P1 BRA `(.L_x_2124) ;  /* 0x0000000000049947 */ /* 0x000fea0003800000 */
[----:B------:R-:W-:Y:S01]  /*1880*/  BPT.TRAP 0x1 ;  /* 0x000000040000795c */ /* 0x000fe20000300000 */
.L_x_2124:
[----:B0-----:R-:W0:Y:S01]  /*1890*/  S2R R2, SR_TID.X ;  /* 0x0000000000027919 */ /* 0x001e220000002100 */
[----:B------:R-:W-:-:S05]  /*18a0*/  IMAD.U32 R6, RZ, RZ, UR42 ;  /* 0x0000002aff067e24 */ /* 0x000fca000f8e00ff */
[----:B------:R-:W-:Y:S02]  /*18b0*/  LOP3.LUT R6, R6, 0x10000, RZ, 0xfc, !PT ;  /* 0x0001000006067812 */ /* 0x000fe400078efcff */
[----:B0-----:R-:W-:-:S04]  /*18c0*/  LOP3.LUT R2, R2, 0x7f, RZ, 0xc0, !PT ;  /* 0x0000007f02027812 */ /* 0x001fc800078ec0ff */
[----:B------:R-:W-:Y:S01]  /*18d0*/  ISETP.NE.AND P0, PT, R2, RZ, PT ;  /* 0x000000ff0200720c */ /* 0x000fe20003f05270 */
[----:B--2---:R-:W-:-:S12]  /*18e0*/  @P2 BRA `(.L_x_2125) ;  /* 0x0000000000082947 */ /* 0x004fd80003800000 */
[----:B------:R-:W0:Y:S02]  /*18f0*/  SYNCS.PHASECHK.TRANS64.TRYWAIT P2, [UR36+0x38830], R7 ;  /* 0x03883007ff0075a7 */ /* 0x000e240008040164 */
[----:B0-----:R-:W-:Y:S05]  /*1900*/  @!P2 BRA `(.L_x_2126) ;  /* 0x000001200004a947 */ /* 0x001fea0003800000 */
.L_x_2125:
[----:B------:R-:W-:Y:S05]  /*1910*/  WARPSYNC.ALL ;  /* 0x0000000000007948 */ /* 0x000fea0003800000 */
[----:B01----:R-:W-:Y:S01]  /*1920*/  IMAD.MOV.U32 R7, RZ, RZ, 0x40000040 ;  /* 0x40000040ff077424 */ /* 0x003fe200078e00ff */
        /* <DEDUP_REMOVED lines=9> */
[----:B------:R-:W0:Y:S01]  /*19c0*/  LDC R2, c[0x0][0x448] ;  /* 0x00011200ff027b82 */ /* 0x000e220000000800 */
[----:B------:R-:W-:Y:S01]  /*19d0*/  UMOV UR15, 0x40000040 ;  /* 0x40000040000f7882 */ /* 0x000fe20000000000 */
[----:B------:R-:W-:Y:S01]  /*19e0*/  UMOV UR17, 0x40000040 ;  /* 0x4000004000117882 */ /* 0x000fe20000000000 */
[----:B------:R-:W-:Y:S01]  /*19f0*/  ULOP3.LUT UR6, UR4, 0x10000, URZ, 0xfc, !UPT ;  /* 0x0001000004067892 */ /* 0x000fe2000f8efc3f */
[----:B------:R-:W-:Y:S01]  /*1a00*/  LOP3.LUT R3, R88, 0xffffff80, RZ, 0xc0, !PT ;  /* 0xffffff8058037812 */ /* 0x000fe200078ec0ff */
[----:B------:R-:W-:Y:S01]  /*1a10*/  UMOV UR19, 0x40000040 ;  /* 0x4000004000137882 */ /* 0x000fe20000000000 */
[----:B------:R-:W-:Y:S01]  /*1a20*/  UMOV UR21, 0x40000040 ;  /* 0x4000004000157882 */ /* 0x000fe20000000000 */
[----:B------:R-:W-:Y:S01]  /*1a30*/  UIADD3 UR14, UR6, 0x4, URZ ;  /* 0x00000004060e7890 */ /* 0x000fe2000fffe03f */
[----:B------:R-:W-:Y:S01]  /*1a40*/  LEA.HI R89, R89, R146, RZ, 0x2 ;  /* 0x0000009259597211 */ /* 0x000fe200078f10ff */
[----:B------:R-:W-:Y:S01]  /*1a50*/  UIADD3 UR12, UR32, 0x4, URZ ;  /* 0x00000004200c7890 */ /* 0x000fe2000fffe03f */
[C---:B------:R-:W-:Y:S01]  /*1a60*/  IMAD.IADD R8, R146.reuse, 0x1, -R3 ;  /* 0x0000000192087824 */ /* 0x040fe200078e0a03 */
[----:B------:R-:W-:Y:S01]  /*1a70*/  UMOV UR10, UR6 ;  /* 0x00000006000a7c82 */ /* 0x000fe20008000000 */
[----:B------:R-:W-:Y:S01]  /*1a80*/  UIADD3 UR16, UR32, 0x6, URZ ;  /* 0x0000000620107890 */ /* 0x000fe2000fffe03f */
[----:B------:R-:W-:Y:S01]  /*1a90*/  QGMMA.64x128x32.F32.E4M3.E4M3 R24, gdesc[UR8], RZ, !UPT, gsb0 ;  /* 0x01e00000081879f3 */ /* 0x000fe2000c0008ff */
[----:B------:R-:W-:Y:S01]  /*1aa0*/  UIADD3 UR8, UR32, 0x2, URZ ;  /* 0x0000000220087890 */ /* 0x000fe2000fffe03f */
[----:B------:R-:W-:Y:S01]  /*1ab0*/  SHF.R.S32.HI R3, RZ, 0x1f, R8 ;  /* 0x0000001fff037819 */ /* 0x000fe20000011408 */
[----:B------:R-:W-:Y:S01]  /*1ac0*/  UIADD3 UR10, UR6, 0x2, URZ ;  /* 0x00000002060a7890 */ /* 0x000fe2000fffe03f */
[----:B------:R-:W-:Y:S01]  /*1ad0*/  LOP3.LUT R89, R89, 0xfffffffc, RZ, 0xc0, !PT ;  /* 0xfffffffc59597812 */ /* 0x000fe200078ec0ff */
[----:B------:R-:W-:Y:S01]  /*1ae0*/  UMOV UR9, 0x40000040 ;  /* 0x4000004000097882 */ /* 0x000fe20000000000 */
[----:B------:R-:W-:Y:S01]  /*1af0*/  UMOV UR11, 0x40000040 ;  /* 0x40000040000b7882 */ /* 0x000fe20000000000 */
[----:B------:R-:W-:Y:S01]  /*1b00*/  UIADD3 UR18, UR6, 0x6, URZ ;  /* 0x0000000606127890 */ /* 0x000fe2000fffe03f */
[C---:B------:R-:W-:Y:S01]  /*1b10*/  LEA.HI R4, R3.reuse, R8, RZ, 0x5 ;  /* 0x0000000803047211 */ /* 0x040fe200078f28ff */
[----:B------:R-:W-:Y:S01]  /*1b20*/  UIADD3 UR20, UR32, 0x400, URZ ;  /* 0x0000040020147890 */ /* 0x000fe2000fffe03f */
[----:B------:R-:W-:Y:S01]  /*1b30*/  IMAD.IADD R89, R146, 0x1, -R89 ;  /* 0x0000000192597824 */ /* 0x000fe200078e0a59 */
[----:B------:R-:W-:Y:S01]  /*1b40*/  UIADD3 UR22, UR6, 0x400, URZ ;  /* 0x0000040006167890 */ /* 0x000fe2000fffe03f */
[----:B0-----:R-:W-:Y:S01]  /*1b50*/  ISETP.NE.AND P2, PT, R2, 0x1, PT ;  /* 0x000000010200780c */ /* 0x001fe20003f45270 */
[----:B------:R-:W-:Y:S01]  /*1b60*/  UMOV UR23, 0x40000040 ;  /* 0x4000004000177882 */ /* 0x000fe20000000000 */
[----:B------:R-:W-:Y:S01]  /*1b70*/  UIADD3 UR24, UR32, 0x402, URZ ;  /* 0x0000040220187890 */ /* 0x000fe2000fffe03f */
[----:B------:R-:W-:Y:S01]  /*1b80*/  LEA.HI R2, R90, R90, RZ, 0x1 ;  /* 0x0000005a5a027211 */ /* 0x000fe200078f08ff */
[----:B------:R-:W-:Y:S01]  /*1b90*/  UIADD3 UR26, UR6, 0x402, URZ ;  /* 0x00000402061a7890 */ /* 0x000fe2000fffe03f */
[----:B------:R-:W-:Y:S01]  /*1ba0*/  SHF.R.S32.HI R5, RZ, 0x5, R4 ;  /* 0x00000005ff057819 */ /* 0x000fe20000011404 */
[----:B------:R-:W-:Y:S01]  /*1bb0*/  UMOV UR25, 0x40000040 ;  /* 0x4000004000197882 */ /* 0x000fe20000000000 */
[----:B------:R-:W-:Y:S01]  /*1bc0*/  UMOV UR27, 0x40000040 ;  /* 0x40000040001b7882 */ /* 0x000fe20000000000 */
[----:B------:R-:W-:Y:S01]  /*1bd0*/  UIADD3 UR28, UR32, 0x404, URZ ;  /* 0x00000404201c7890 */ /* 0x000fe2000fffe03f */
[----:B------:R-:W-:Y:S01]  /*1be0*/  LOP3.LUT R9, R2, 0x3fffffe, RZ, 0xc0, !PT ;  /* 0x03fffffe02097812 */ /* 0x000fe200078ec0ff */
[----:B------:R-:W-:Y:S01]  /*1bf0*/  UIADD3 UR30, UR6, 0x404, URZ ;  /* 0x00000404061e7890 */ /* 0x000fe2000fffe03f */
[----:B------:R-:W-:Y:S01]  /*1c00*/  LEA.HI R2, R3, R8, RZ, 0x2 ;  /* 0x0000000803027211 */ /* 0x000fe200078f10ff */
[----:B------:R-:W-:Y:S01]  /*1c10*/  UMOV UR29, 0x40000040 ;  /* 0x40000040001d7882 */ /* 0x000fe20000000000 */
[----:B------:R-:W-:Y:S01]  /*1c20*/  UMOV UR31, 0x40000040 ;  /* 0x40000040001f7882 */ /* 0x000fe20000000000 */
[----:B------:R-:W-:Y:S01]  /*1c30*/  UIADD3 UR32, UR32, 0x406, URZ ;  /* 0x0000040620207890 */ /* 0x000fe2000fffe03f */
[--C-:B------:R-:W-:Y:S01]  /*1c40*/  SHF.R.S32.HI R3, RZ, 0x2, R2.reuse ;  /* 0x00000002ff037819 */ /* 0x100fe20000011402 */
[----:B------:R-:W-:Y:S01]  /*1c50*/  UIADD3 UR34, UR6, 0x406, URZ ;  /* 0x0000040606227890 */ /* 0x000fe2000fffe03f */
[----:B------:R-:W-:Y:S01]  /*1c60*/  SHF.R.S32.HI R10, RZ, 0x1f, R2 ;  /* 0x0000001fff0a7819 */ /* 0x000fe20000011402 */
[----:B------:R-:W-:Y:S01]  /*1c70*/  UMOV UR33, 0x40000040 ;  /* 0x4000004000217882 */ /* 0x000fe20000000000 */
[----:B------:R-:W-:Y:S01]  /*1c80*/  UMOV UR35, 0x40000040 ;  /* 0x4000004000237882 */ /* 0x000fe20000000000 */
[----:B------:R-:W0:Y:S01]  /*1c90*/  @P2 LDC R12, c[0x0][0x44c] ;  /* 0x00011300ff0c2b82 */ /* 0x000e220000000800 */
[----:B------:R-:W-:Y:S01]  /*1ca0*/  LEA.HI R10, R10, R3, RZ, 0x3 ;  /* 0x000000030a0a7211 */ /* 0x000fe200078f18ff */
[----:B------:R-:W-:Y:S01]  /*1cb0*/  IMAD R5, R5, 0x10, R22 ;  /* 0x0000001005057824 */ /* 0x000fe200078e0216 */
[----:B------:R-:W-:Y:S01]  /*1cc0*/  LEA.HI R4, R89, R89, RZ, 0x1 ;  /* 0x0000005959047211 */ /* 0x000fe200078f08ff */
[----:B------:R-:W-:Y:S01]  /*1cd0*/  IMAD.IADD R9, R90, 0x1, -R9 ;  /* 0x000000015a097824 */ /* 0x000fe200078e0a09 */
[----:B------:R-:W-:Y:S01]  /*1ce0*/  LOP3.LUT R10, R10, 0xfffffff8, RZ, 0xc0, !PT ;  /* 0xfffffff80a0a7812 */ /* 0x000fe200078ec0ff */
[----:B------:R-:W-:Y:S01]  /*1cf0*/  ULDC UR4, c[0x0][0x2f0] ;  /* 0x0000bc0000047ab9 */ /* 0x000fe20000000800 */
[----:B------:R-:W-:Y:S01]  /*1d00*/  LOP3.LUT R4, R4, 0x1ffffffe, RZ, 0xc0, !PT ;  /* 0x1ffffffe04047812 */ /* 0x000fe200078ec0ff */
[----:B------:R-:W-:Y:S01]  /*1d10*/  ULDC UR5, c[0x0][0x988] ;  /* 0x0002620000057ab9 */ /* 0x000fe20000000800 */
[----:B------:R-:W-:-:S02]  /*1d20*/  IADD3 R10, R5, R3, -R10 ;  /* 0x00000003050a7210 */ /* 0x000fc40007ffe80a */
[----:B------:R-:W-:Y:S02]  /*1d30*/  CS2R R120, SRZ ;  /* 0x0000000000787805 */ /* 0x000fe4000001ff00 */
[----:B------:R-:W-:Y:S01]  /*1d40*/  CS2R R122, SRZ ;  /* 0x00000000007a7805 */ /* 0x000fe2000001ff00 */
[----:B------:R-:W-:Y:S01]  /*1d50*/  IMAD.IADD R4, R89, 0x1, -R4 ;  /* 0x0000000159047824 */ /* 0x000fe200078e0a04 */
[----:B------:R-:W-:Y:S01]  /*1d60*/  CS2R R124, SRZ ;  /* 0x00000000007c7805 */ /* 0x000fe2000001ff00 */
[----:B------:R-:W-:Y:S01]  /*1d70*/  IMAD R5, R9, 0x40, R10 ;  /* 0x0000004009057824 */ /* 0x000fe200078e020a */
[----:B------:R-:W-:Y:S01]  /*1d80*/  LOP3.LUT R9, R2, 0x7ffffffc, RZ, 0xc0, !PT ;  /* 0x7ffffffc02097812 */ /* 0x000fe200078ec0ff */
[----:B------:R-:W-:Y:S01]  /*1d90*/  IMAD.MOV.U32 R10, RZ, RZ, -0x80 ;  /* 0xffffff80ff0a7424 */ /* 0x000fe200078e00ff */
[----:B------:R-:W-:Y:S01]  /*1da0*/  CS2R R126, SRZ ;  /* 0x00000000007e7805 */ /* 0x000fe2000001ff00 */
[----:B------:R-:W-:Y:S01]  /*1db0*/  IMAD R5, R4, 0x8, R5 ;  /* 0x0000000804057824 */ /* 0x000fe200078e0205 */
[----:B------:R-:W-:Y:S01]  /*1dc0*/  CS2R R128, SRZ ;  /* 0x0000000000807805 */ /* 0x000fe2000001ff00 */
[----:B------:R-:W-:Y:S01]  /*1dd0*/  IMAD R11, R23, R10, 0x80 ;  /* 0x00000080170b7424 */ /* 0x000fe200078e020a */
[----:B------:R-:W-:Y:S01]  /*1de0*/  CS2R R130, SRZ ;  /* 0x0000000000827805 */ /* 0x000fe2000001ff00 */
[----:B------:R-:W-:Y:S01]  /*1df0*/  IMAD.MOV.U32 R4, RZ, RZ, R5 ;  /* 0x000000ffff047224 */ /* 0x000fe200078e0005 */
[----:B------:R-:W-:Y:S01]  /*1e00*/  CS2R R132, SRZ ;  /* 0x0000000000847805 */ /* 0x000fe2000001ff00 */
[----:B0-----:R-:W-:Y:S01]  /*1e10*/  @P2 IMAD.HI.U32 R3, R5, R12, RZ ;  /* 0x0000000c05032227 */ /* 0x001fe200078e00ff */
[----:B------:R-:W-:-:S02]  /*1e20*/  CS2R R134, SRZ ;  /* 0x0000000000867805 */ /* 0x000fc4000001ff00 */
[----:B------:R-:W-:Y:S02]  /*1e30*/  CS2R R136, SRZ ;  /* 0x0000000000887805 */ /* 0x000fe4000001ff00 */
[----:B------:R-:W-:Y:S01]  /*1e40*/  CS2R R138, SRZ ;  /* 0x00000000008a7805 */ /* 0x000fe2000001ff00 */
[----:B------:R-:W-:Y:S01]  /*1e50*/  IMAD.IADD R8, R8, 0x1, -R9 ;  /* 0x0000000108087824 */ /* 0x000fe200078e0a09 */
[----:B------:R-:W-:Y:S01]  /*1e60*/  CS2R R140, SRZ ;  /* 0x00000000008c7805 */ /* 0x000fe2000001ff00 */
[----:B------:R-:W-:Y:S01]  /*1e70*/  VIADD R9, R11, 0x1 ;  /* 0x000000010b097836 */ /* 0x000fe20000000000 */
[----:B------:R-:W-:Y:S01]  /*1e80*/  CS2R R142, SRZ ;  /* 0x00000000008e7805 */ /* 0x000fe2000001ff00 */
[----:B------:R-:W-:Y:S01]  /*1e90*/  IMAD R11, R16, UR4, R11 ;  /* 0x00000004100b7c24 */ /* 0x000fe2000f8e020b */
[----:B------:R-:W-:Y:S01]  /*1ea0*/  CS2R R144, SRZ ;  /* 0x0000000000907805 */ /* 0x000fe2000001ff00 */
[C---:B------:R-:W-:Y:S01]  /*1eb0*/  IMAD R9, R8.reuse, -0x2, R9 ;  /* 0xfffffffe08097824 */ /* 0x040fe200078e0209 */
[----:B------:R-:W-:Y:S01]  /*1ec0*/  CS2R R146, SRZ ;  /* 0x0000000000927805 */ /* 0x000fe2000001ff00 */
[----:B------:R-:W-:Y:S01]  /*1ed0*/  IMAD R11, R8, -0x2, R11 ;  /* 0xfffffffe080b7824 */ /* 0x000fe200078e020b */
[----:B------:R-:W-:Y:S01]  /*1ee0*/  CS2R R148, SRZ ;  /* 0x0000000000947805 */ /* 0x000fe2000001ff00 */
[----:B------:R-:W-:Y:S01]  /*1ef0*/  IMAD R10, R16, UR4, R9 ;  /* 0x00000004100a7c24 */ /* 0x000fe2000f8e0209 */
[----:B------:R-:W-:Y:S01]  /*1f00*/  CS2R R150, SRZ ;  /* 0x0000000000967805 */ /* 0x000fe2000001ff00 */
[----:B------:R-:W-:-:S02]  /*1f10*/  WARPGROUP.DEPBAR.LE gsb0, 0x0 ;  /* 0x00008000000079c5 */ /* 0x000fc40000010000 */
        /* <DEDUP_REMOVED lines=34> */
[----:B0-----:R-:W0:Y:S01]  /*2140*/  @P2 LDC R56, c[0x0][0x450] ;  /* 0x00011400ff382b82 */ /* 0x001e220000000800 */
[C---:B------:R-:W-:Y:S01]  /*2150*/  FMUL.FTZ R72, R0.reuse, R72 ;  /* 0x0000004800487220 */ /* 0x040fe20000410000 */
[C---:B------:R-:W-:Y:S01]  /*2160*/  FMUL.FTZ R41, R0.reuse, R41 ;  /* 0x0000002900297220 */ /* 0x040fe20000410000 */
[C---:B------:R-:W-:Y:S01]  /*2170*/  FMUL.FTZ R76, R0.reuse, R76 ;  /* 0x0000004c004c7220 */ /* 0x040fe20000410000 */
[C---:B------:R-:W-:Y:S01]  /*2180*/  FMUL.FTZ R44, R0.reuse, R44 ;  /* 0x0000002c002c7220 */ /* 0x040fe20000410000 */
        /* <DEDUP_REMOVED lines=9> */
[C---:B------:R-:W-:Y:S01]  /*2220*/  FMUL.FTZ R64, R0.reuse, R64 ;  /* 0x0000004000407220 */ /* 0x040fe20000410000 */
[----:B------:R-:W3:Y:S01]  /*2230*/  MUFU.TANH R14, R28 ;  /* 0x0000001c000e7308 */ /* 0x000ee20000002400 */
[C---:B------:R-:W-:Y:S01]  /*2240*/  FMUL.FTZ R60, R0.reuse, R60 ;  /* 0x0000003c003c7220 */ /* 0x040fe20000410000 */
[C---:B------:R-:W-:Y:S01]  /*2250*/  FMUL.FTZ R61, R0.reuse, R61 ;  /* 0x0000003d003d7220 */ /* 0x040fe20000410000 */
[C---:B------:R-:W-:Y:S01]  /*2260*/  FMUL.FTZ R65, R0.reuse, R65 ;  /* 0x0000004100417220 */ /* 0x040fe20000410000 */
[C---:B------:R-:W-:Y:S01]  /*2270*/  FMUL.FTZ R69, R0.reuse, R69 ;  /* 0x0000004500457220 */ /* 0x040fe20000410000 */
[C---:B------:R-:W-:Y:S01]  /*2280*/  FMUL.FTZ R73, R0.reuse, R73 ;  /* 0x0000004900497220 */ /* 0x040fe20000410000 */
[C---:B------:R-:W-:Y:S01]  /*2290*/  FMUL.FTZ R30, R0.reuse, R30 ;  /* 0x0000001e001e7220 */ /* 0x040fe20000410000 */
[C---:B------:R-:W-:Y:S01]  /*22a0*/  FMUL.FTZ R34, R0.reuse, R34 ;  /* 0x0000002200227220 */ /* 0x040fe20000410000 */
[----:B------:R-:W4:Y:S01]  /*22b0*/  MUFU.TANH R29, R29 ;  /* 0x0000001d001d7308 */ /* 0x000f220000002400 */
[----:B0-----:R-:W-:Y:S01]  /*22c0*/  @P2 SHF.R.U32.HI R4, RZ, R56, R3 ;  /* 0x00000038ff042219 */ /* 0x001fe20000011603 */
[C---:B------:R-:W-:Y:S01]  /*22d0*/  FMUL.FTZ R77, R0.reuse, R77 ;  /* 0x0000004d004d7220 */ /* 0x040fe20000410000 */
[----:B------:R-:W0:Y:S01]  /*22e0*/  LDC R3, c[0x0][0x288] ;  /* 0x0000a200ff037b82 */ /* 0x000e220000000800 */
[C---:B------:R-:W-:Y:S01]  /*22f0*/  FMUL.FTZ R50, R0.reuse, R50 ;  /* 0x0000003200327220 */ /* 0x040fe20000410000 */
[C---:B------:R-:W-:Y:S01]  /*2300*/  FMUL.FTZ R38, R0.reuse, R38 ;  /* 0x0000002600267220 */ /* 0x040fe20000410000 */
[----:B------:R-:W5:Y:S01]  /*2310*/  SHFL.IDX PT, R12, R4, RZ, 0x1c1f ;  /* 0x001c1fff040c7589 */ /* 0x000f6200000e0000 */
[C---:B------:R-:W-:Y:S01]  /*2320*/  FMUL.FTZ R81, R0.reuse, R81 ;  /* 0x0000005100517220 */ /* 0x040fe20000410000 */
[----:B------:R-:W4:Y:S01]  /*2330*/  MUFU.TANH R32, R32 ;  /* 0x0000002000207308 */ /* 0x000f220000002400 */
[C---:B------:R-:W-:Y:S01]  /*2340*/  FMUL.FTZ R85, R0.reuse, R85 ;  /* 0x0000005500557220 */ /* 0x040fe20000410000 */
[C---:B------:R-:W-:Y:S01]  /*2350*/  FMUL.FTZ R46, R0.reuse, R46 ;  /* 0x0000002e002e7220 */ /* 0x040fe20000410000 */
[C---:B------:R-:W-:Y:S01]  /*2360*/  FMUL.FTZ R42, R0.reuse, R42 ;  /* 0x0000002a002a7220 */ /* 0x040fe20000410000 */
[C---:B------:R-:W-:Y:S01]  /*2370*/  FMUL.FTZ R26, R0.reuse, R26 ;  /* 0x0000001a001a7220 */ /* 0x040fe20000410000 */
[----:B------:R-:W4:Y:S01]  /*2380*/  SHFL.IDX PT, R4, R4, 0x1, 0x1c1f ;  /* 0x003c1f0004047f89 */ /* 0x000f2200000e0000 */
        /* <DEDUP_REMOVED lines=12> */
[----:B------:R-:W-:Y:S01]  /*2450*/  FMUL.FTZ R47, R0, R47 ;  /* 0x0000002f002f7220 */ /* 0x000fe20000410000 */
[----:B0-----:R-:W-:-:S02]  /*2460*/  IMAD.IADD R2, R10, 0x1, -R3 ;  /* 0x000000010a027824 */ /* 0x001fc400078e0a03 */
[C---:B------:R-:W-:Y:S01]  /*2470*/  FMUL.FTZ R74, R0.reuse, R74 ;  /* 0x0000004a004a7220 */ /* 0x040fe20000410000 */
[C---:B------:R-:W-:Y:S01]  /*2480*/  FMUL.FTZ R51, R0.reuse, R51 ;  /* 0x0000003300337220 */ /* 0x040fe20000410000 */
[C---:B------:R-:W-:Y:S01]  /*2490*/  FMUL.FTZ R78, R0.reuse, R78 ;  /* 0x0000004e004e7220 */ /* 0x040fe20000410000 */
[----:B------:R-:W-:Y:S01]  /*24a0*/  FMUL.FTZ R55, R0, R55 ;  /* 0x0000003700377220 */ /* 0x000fe20000410000 */
[----:B-----5:R-:W-:Y:S01]  /*24b0*/  VIADDMNMX R2, R12, R2, R11, PT ;  /* 0x000000020c027246 */ /* 0x020fe2000380010b */
[----:B------:R-:W-:Y:S01]  /*24c0*/  MUFU.TANH R37, R37 ;  /* 0x0000002500257308 */ /* 0x000fe20000002400 */
[C---:B------:R-:W-:Y:S01]  /*24d0*/  FMUL.FTZ R82, R0.reuse, R82 ;  /* 0x0000005200527220 */ /* 0x040fe20000410000 */
[----:B------:R-:W-:Y:S01]  /*24e0*/  FMUL.FTZ R59, R0, R59 ;  /* 0x0000003b003b7220 */ /* 0x000fe20000410000 */
[----:B------:R-:W-:Y:S01]  /*24f0*/  ISETP.GT.AND P3, PT, R2, RZ, PT ;  /* 0x000000ff0200720c */ /* 0x000fe20003f64270 */
[----:B------:R-:W-:Y:S01]  /*2500*/  FMUL.FTZ R86, R0, R86 ;  /* 0x0000005600567220 */ /* 0x000fe20000410000 */
[----:B------:R-:W-:Y:S01]  /*2510*/  ISETP.GT.AND P4, PT, R2, 0x1, PT ;  /* 0x000000010200780c */ /* 0x000fe20003f84270 */
[----:B------:R-:W-:Y:S01]  /*2520*/  FMUL.FTZ R63, R0, R63 ;  /* 0x0000003f003f7220 */ /* 0x000fe20000410000 */
[----:B------:R-:W-:Y:S01]  /*2530*/  ISETP.GT.AND P5, PT, R2, 0x8, PT ;  /* 0x000000080200780c */ /* 0x000fe20003fa4270 */
[----:B------:R4:W-:Y:S01]  /*2540*/  MUFU.TANH R97, R68 ;  /* 0x0000004400617308 */ /* 0x0009e20000002400 */
[----:B-1----:R-:W-:Y:S01]  /*2550*/  FSEL R12, R24, -INF , P3 ;  /* 0xff800000180c7808 */ /* 0x002fe20001800000 */
[C---:B------:R-:W-:Y:S01]  /*2560*/  FMUL.FTZ R67, R0.reuse, R67 ;  /* 0x0000004300437220 */ /* 0x040fe20000410000 */
[----:B--2---:R-:W-:Y:S01]  /*2570*/  FSEL R9, R25, -INF , P4 ;  /* 0xff80000019097808 */ /* 0x004fe20002000000 */
[----:B------:R-:W-:Y:S01]  /*2580*/  FMUL.FTZ R71, R0, R71 ;  /* 0x0000004700477220 */ /* 0x000fe20000410000 */
[----:B------:R-:W-:Y:S01]  /*2590*/  ISETP.GT.AND P3, PT, R2, 0x9, PT ;  /* 0x000000090200780c */ /* 0x000fe20003f64270 */
[----:B------:R-:W-:Y:S01]  /*25a0*/  FMUL.FTZ R75, R0, R75 ;  /* 0x0000004b004b7220 */ /* 0x000fe20000410000 */
[----:B---3--:R-:W-:Y:S01]  /*25b0*/  FSEL R14, R14, -INF , P5 ;  /* 0xff8000000e0e7808 */ /* 0x008fe20002800000 */
[----:B------:R-:W0:Y:S01]  /*25c0*/  MUFU.TANH R40, R40 ;  /* 0x0000002800287308 */ /* 0x000e220000002400 */
[----:B------:R-:W-:Y:S01]  /*25d0*/  FMNMX.FTZ R13, R12, R9, !PT ;  /* 0x000000090c0d7209 */ /* 0x000fe20007810000 */
[----:B------:R-:W-:Y:S01]  /*25e0*/  FMUL.FTZ R79, R0, R79 ;  /* 0x0000004f004f7220 */ /* 0x000fe20000410000 */
[----:B------:R-:W-:Y:S01]  /*25f0*/  ISETP.GT.AND P4, PT, R2, 0x10, PT ;  /* 0x000000100200780c */ /* 0x000fe20003f84270 */
[C---:B------:R-:W-:Y:S01]  /*2600*/  FMUL.FTZ R83, R0.reuse, R83 ;  /* 0x0000005300537220 */ /* 0x040fe20000410000 */
[----:B----4-:R-:W-:Y:S01]  /*2610*/  FSEL R68, R29, -INF , P3 ;  /* 0xff8000001d447808 */ /* 0x010fe20001800000 */
[----:B------:R-:W-:Y:S01]  /*2620*/  FMUL.FTZ R87, R0, R87 ;  /* 0x0000005700577220 */ /* 0x000fe20000410000 */
[----:B------:R-:W-:Y:S01]  /*2630*/  FMNMX.FTZ R13, R14, R13, !PT ;  /* 0x0000000d0e0d7209 */ /* 0x000fe20007810000 */
[----:B------:R1:W-:Y:S01]  /*2640*/  MUFU.TANH R98, R72 ;  /* 0x0000004800627308 */ /* 0x0003e20000002400 */
[----:B------:R-:W-:-:S02]  /*2650*/  ISETP.GT.AND P3, PT, R2, 0x11, PT ;  /* 0x000000110200780c */ /* 0x000fc40003f64270 */
[----:B------:R-:W-:Y:S02]  /*2660*/  FMNMX.FTZ R13, R68, R13, !PT ;  /* 0x0000000d440d7209 */ /* 0x000fe40007810000 */
[----:B------:R-:W-:-:S03]  /*2670*/  IADD3 R4, R4, -R3, R10 ;  /* 0x8000000304047210 */ /* 0x000fc60007ffe00a */
[----:B------:R-:W-:Y:S01]  /*2680*/  MUFU.TANH R20, R41 ;  /* 0x0000002900147308 */ /* 0x000fe20000002400 */
[----:B-1----:R-:W-:Y:S02]  /*2690*/  FSEL R72, R32, -INF , P4 ;  /* 0xff80000020487808 */ /* 0x002fe40002000000 */
[----:B------:R-:W-:Y:S02]  /*26a0*/  ISETP.GT.AND P4, PT, R2, 0x18, PT ;  /* 0x000000180200780c */ /* 0x000fe40003f84270 */
[----:B------:R-:W-:Y:S02]  /*26b0*/  FMNMX.FTZ R13, R72, R13, !PT ;  /* 0x0000000d480d7209 */ /* 0x000fe40007810000 */
[----:B------:R-:W-:Y:S01]  /*26c0*/  VIMNMX R25, R11, R4, PT ;  /* 0x000000040b197248 */ /* 0x000fe20003fe0100 */
[----:B------:R1:W-:Y:S03]  /*26d0*/  MUFU.TANH R99, R76 ;  /* 0x0000004c00637308 */ /* 0x0003e60000002400 */
[----:B------:R-:W-:-:S05]  /*26e0*/  ISETP.GT.AND P5, PT, R25, 0x8, PT ;  /* 0x000000081900780c */ /* 0x000fca0003fa4270 */
[----:B------:R-:W2:Y:S01]  /*26f0*/  MUFU.TANH R44, R44 ;  /* 0x0000002c002c7308 */ /* 0x000ea20000002400 */
[----:B-1----:R-:W-:Y:S02]  /*2700*/  FSEL R76, R33, -INF , P3 ;  /* 0xff800000214c7808 */ /* 0x002fe40001800000 */
[----:B------:R-:W-:Y:S02]  /*2710*/  ISETP.GT.AND P3, PT, R2, 0x19, PT ;  /* 0x000000190200780c */ /* 0x000fe40003f64270 */
[----:B------:R-:W-:-:S03]  /*2720*/  FMNMX.FTZ R13, R76, R13, !PT ;  /* 0x0000000d4c0d7209 */ /* 0x000fc60007810000 */
[----:B------:R1:W-:Y:S08]  /*2730*/  MUFU.TANH R100, R80 ;  /* 0x0000005000647308 */ /* 0x0003f00000002400 */
[----:B------:R-:W3:Y:S01]  /*2740*/  MUFU.TANH R94, R45 ;  /* 0x0000002d005e7308 */ /* 0x000ee20000002400 */
[----:B-1----:R-:W-:Y:S02]  /*2750*/  FSEL R80, R36, -INF , P4 ;  /* 0xff80000024507808 */ /* 0x002fe40002000000 */
[----:B------:R-:W-:-:S02]  /*2760*/  ISETP.GT.AND P4, PT, R2, 0x20, PT ;  /* 0x000000200200780c */ /* 0x000fc40003f84270 */
[----:B------:R-:W-:Y:S02]  /*2770*/  FMNMX.FTZ R13, R80, R13, !PT ;  /* 0x0000000d500d7209 */ /* 0x000fe40007810000 */
[----:B0-----:R-:W-:Y:S01]  /*2780*/  FSEL R88, R40, -INF , P4 ;  /* 0xff80000028587808 */ /* 0x001fe20002000000 */
[----:B------:R0:W-:Y:S01]  /*2790*/  MUFU.TANH R89, R84 ;  /* 0x0000005400597308 */ /* 0x0001e20000002400 */
[----:B------:R-:W-:-:S04]  /*27a0*/  ISETP.GT.AND P4, PT, R2, 0x28, PT ;  /* 0x000000280200780c */ /* 0x000fc80003f84270 */
[----:B--2---:R-:W-:Y:S02]  /*27b0*/  FSEL R92, R44, -INF , P4 ;  /* 0xff8000002c5c7808 */ /* 0x004fe40002000000 */
[C---:B------:R-:W-:Y:S01]  /*27c0*/  ISETP.GT.AND P4, PT, R2.reuse, 0x30, PT ;  /* 0x000000300200780c */ /* 0x040fe20003f84270 */
[----:B------:R-:W1:Y:S01]  /*27d0*/  MUFU.TANH R48, R48 ;  /* 0x0000003000307308 */ /* 0x000e620000002400 */
[----:B0-----:R-:W-:Y:S02]  /*27e0*/  FSEL R84, R37, -INF , P3 ;  /* 0xff80000025547808 */ /* 0x001fe40001800000 */
[----:B------:R-:W-:Y:S02]  /*27f0*/  ISETP.GT.AND P3, PT, R2, 0x21, PT ;  /* 0x000000210200780c */ /* 0x000fe40003f64270 */
[----:B------:R-:W-:Y:S02]  /*2800*/  FMNMX.FTZ R13, R84, R13, !PT ;  /* 0x0000000d540d7209 */ /* 0x000fe40007810000 */
[----:B------:R-:W-:Y:S01]  /*2810*/  FSEL R90, R20, -INF , P3 ;  /* 0xff800000145a7808 */ /* 0x000fe20001800000 */
[----:B------:R-:W0:Y:S01]  /*2820*/  MUFU.TANH R28, R49 ;  /* 0x00000031001c7308 */ /* 0x000e220000002400 */
[----:B------:R-:W-:-:S02]  /*2830*/  FMNMX.FTZ R13, R88, R13, !PT ;  /* 0x0000000d580d7209 */ /* 0x000fc40007810000 */
[----:B------:R-:W-:Y:S02]  /*2840*/  ISETP.GT.AND P3, PT, R2, 0x29, PT ;  /* 0x000000290200780c */ /* 0x000fe40003f64270 */
[----:B------:R-:W-:Y:S02]  /*2850*/  FMNMX.FTZ R13, R90, R13, !PT ;  /* 0x0000000d5a0d7209 */ /* 0x000fe40007810000 */
[----:B---3--:R-:W-:Y:S01]  /*2860*/  FSEL R94, R94, -INF , P3 ;  /* 0xff8000005e5e7808 */ /* 0x008fe20001800000 */
[----:B------:R-:W-:Y:S01]  /*2870*/  MUFU.TANH R52, R52 ;  /* 0x0000003400347308 */ /* 0x000fe20000002400 */
[----:B------:R-:W-:Y:S02]  /*2880*/  FMNMX.FTZ R13, R92, R13, !PT ;  /* 0x0000000d5c0d7209 */ /* 0x000fe40007810000 */
[----:B------:R-:W-:Y:S02]  /*2890*/  ISETP.GT.AND P3, PT, R2, 0x31, PT ;  /* 0x000000310200780c */ /* 0x000fe40003f64270 */
[----:B-1----:R-:W-:-:S02]  /*28a0*/  FSEL R96, R48, -INF , P4 ;  /* 0xff80000030607808 */ /* 0x002fc40002000000 */
[----:B------:R-:W-:Y:S01]  /*28b0*/  FMNMX.FTZ R13, R94, R13, !PT ;  /* 0x0000000d5e0d7209 */ /* 0x000fe20007810000 */
[----:B------:R-:W1:Y:S01]  /*28c0*/  MUFU.TANH R53, R53 ;  /* 0x0000003500357308 */ /* 0x000e620000002400 */
[----:B------:R-:W-:Y:S02]  /*28d0*/  ISETP.GT.AND P4, PT, R2, 0x38, PT ;  /* 0x000000380200780c */ /* 0x000fe40003f84270 */
[----:B------:R-:W-:-:S05]  /*28e0*/  FMNMX.FTZ R13, R96, R13, !PT ;  /* 0x0000000d600d7209 */ /* 0x000fca0007810000 */
[----:B------:R-:W2:Y:S08]  /*28f0*/  MUFU.TANH R57, R57 ;  /* 0x0000003900397308 */ /* 0x000eb00000002400 */
[----:B------:R0:W-:Y:S08]  /*2900*/  MUFU.TANH R95, R64 ;  /* 0x00000040005f7308 */ /* 0x0001f00000002400 */
[----:B------:R3:W4:Y:S01]  /*2910*/  MUFU.TANH R93, R60 ;  /* 0x0000003c005d7308 */ /* 0x0007220000002400 */
[----:B0-----:R-:W-:-:S02]  /*2920*/  FSEL R64, R28, -INF , P3 ;  /* 0xff8000001c407808 */ /* 0x001fc40001800000 */
[----:B------:R-:W-:Y:S02]  /*2930*/  ISETP.GT.AND P3, PT, R2, 0x39, PT ;  /* 0x000000390200780c */ /* 0x000fe40003f64270 */
[----:B------:R-:W-:Y:S02]  /*2940*/  FMNMX.FTZ R13, R64, R13, !PT ;  /* 0x0000000d400d7209 */ /* 0x000fe40007810000 */
[----:B-1----:R-:W-:Y:S01]  /*2950*/  FSEL R56, R53, -INF , P3 ;  /* 0xff80000035387808 */ /* 0x002fe20001800000 */
[----:B------:R-:W0:Y:S01]  /*2960*/  MUFU.TANH R61, R61 ;  /* 0x0000003d003d7308 */ /* 0x000e220000002400 */
[----:B---3--:R-:W-:Y:S02]  /*2970*/  FSEL R60, R52, -INF , P4 ;  /* 0xff800000343c7808 */ /* 0x008fe40002000000 */
[----:B------:R-:W-:Y:S02]  /*2980*/  ISETP.GT.AND P4, PT, R2, 0x40, PT ;  /* 0x000000400200780c */ /* 0x000fe40003f84270 */
[----:B------:R-:W-:-:S02]  /*2990*/  FMNMX.FTZ R13, R60, R13, !PT ;  /* 0x0000000d3c0d7209 */ /* 0x000fc40007810000 */
[----:B------:R-:W-:Y:S01]  /*29a0*/  ISETP.GT.AND P3, PT, R2, 0x41, PT ;  /* 0x000000410200780c */ /* 0x000fe20003f64270 */
[----:B------:R-:W1:Y:S01]  /*29b0*/  MUFU.TANH R65, R65 ;  /* 0x0000004100417308 */ /* 0x000e620000002400 */
[----:B------:R-:W-:Y:S02]  /*29c0*/  FSEL R52, R91, -INF , P4 ;  /* 0xff8000005b347808 */ /* 0x000fe40002000000 */
[----:B------:R-:W-:Y:S02]  /*29d0*/  FMNMX.FTZ R13, R56, R13, !PT ;  /* 0x0000000d380d7209 */ /* 0x000fe40007810000 */
[----:B------:R-:W-:Y:S02]  /*29e0*/  ISETP.GT.AND P4, PT, R2, 0x48, PT ;  /* 0x000000480200780c */ /* 0x000fe40003f84270 */
[----:B--2---:R-:W-:Y:S01]  /*29f0*/  FSEL R32, R57, -INF , P3 ;  /* 0xff80000039207808 */ /* 0x004fe20001800000 */
[----:B------:R-:W2:Y:S01]  /*2a00*/  MUFU.TANH R69, R69 ;  /* 0x0000004500457308 */ /* 0x000ea20000002400 */
[----:B------:R-:W-:-:S02]  /*2a10*/  FMNMX.FTZ R13, R52, R13, !PT ;  /* 0x0000000d340d7209 */ /* 0x000fc40007810000 */
[----:B------:R-:W-:Y:S02]  /*2a20*/  ISETP.GT.AND P3, PT, R2, 0x49, PT ;  /* 0x000000490200780c */ /* 0x000fe40003f64270 */
[----:B----4-:R-:W-:Y:S02]  /*2a30*/  FSEL R20, R93, -INF , P4 ;  /* 0xff8000005d147808 */ /* 0x010fe40002000000 */
[----:B------:R-:W-:Y:S01]  /*2a40*/  FMNMX.FTZ R13, R32, R13, !PT ;  /* 0x0000000d200d7209 */ /* 0x000fe20007810000 */
[----:B------:R-:W3:Y:S01]  /*2a50*/  MUFU.TANH R73, R73 ;  /* 0x0000004900497308 */ /* 0x000ee20000002400 */
[----:B------:R-:W-:Y:S02]  /*2a60*/  ISETP.GT.AND P4, PT, R2, 0x50, PT ;  /* 0x000000500200780c */ /* 0x000fe40003f84270 */
[----:B0-----:R-:W-:Y:S02]  /*2a70*/  FSEL R28, R61, -INF , P3 ;  /* 0xff8000003d1c7808 */ /* 0x001fe40001800000 */
[----:B------:R-:W-:-:S02]  /*2a80*/  FMNMX.FTZ R13, R20, R13, !PT ;  /* 0x0000000d140d7209 */ /* 0x000fc40007810000 */
[----:B------:R-:W-:Y:S01]  /*2a90*/  ISETP.GT.AND P3, PT, R2, 0x51, PT ;  /* 0x000000510200780c */ /* 0x000fe20003f64270 */
[----:B------:R1:W-:Y:S01]  /*2aa0*/  MUFU.TANH R21, R30 ;  /* 0x0000001e00157308 */ /* 0x0003e20000002400 */
[----:B------:R-:W-:Y:S02]  /*2ab0*/  FSEL R24, R95, -INF , P4 ;  /* 0xff8000005f187808 */ /* 0x000fe40002000000 */
[----:B------:R-:W-:Y:S02]  /*2ac0*/  FMNMX.FTZ R13, R28, R13, !PT ;  /* 0x0000000d1c0d7209 */ /* 0x000fe40007810000 */
[----:B------:R-:W-:Y:S02]  /*2ad0*/  ISETP.GT.AND P4, PT, R2, 0x58, PT ;  /* 0x000000580200780c */ /* 0x000fe40003f84270 */
[----:B------:R-:W-:Y:S01]  /*2ae0*/  FMNMX.FTZ R13, R24, R13, !PT ;  /* 0x0000000d180d7209 */ /* 0x000fe20007810000 */
[----:B------:R0:W-:Y:S01]  /*2af0*/  MUFU.TANH R41, R34 ;  /* 0x0000002200297308 */ /* 0x0001e20000002400 */
[----:B-1----:R-:W-:-:S02]  /*2b00*/  FSEL R30, R65, -INF , P3 ;  /* 0xff800000411e7808 */ /* 0x002fc40001800000 */
[----:B------:R-:W-:Y:S02]  /*2b10*/  ISETP.GT.AND P3, PT, R2, 0x59, PT ;  /* 0x000000590200780c */ /* 0x000fe40003f64270 */
[----:B------:R-:W-:-:S03]  /*2b20*/  FMNMX.FTZ R13, R30, R13, !PT ;  /* 0x0000000d1e0d7209 */ /* 0x000fc60007810000 */
[----:B------:R-:W1:Y:S01]  /*2b30*/  MUFU.TANH R77, R77 ;  /* 0x0000004d004d7308 */ /* 0x000e620000002400 */
[----:B0-----:R-:W-:Y:S02]  /*2b40*/  FSEL R34, R97, -INF , P4 ;  /* 0xff80000061227808 */ /* 0x001fe40002000000 */
[----:B------:R-:W-:Y:S02]  /*2b50*/  ISETP.GT.AND P4, PT, R2, 0x60, PT ;  /* 0x000000600200780c */ /* 0x000fe40003f84270 */
[----:B------:R-:W-:-:S03]  /*2b60*/  FMNMX.FTZ R13, R34, R13, !PT ;  /* 0x0000000d220d7209 */ /* 0x000fc60007810000 */
[----:B------:R2:W-:Y:S08]  /*2b70*/  MUFU.TANH R53, R50 ;  /* 0x0000003200357308 */ /* 0x0005f00000002400 */
[----:B------:R0:W-:Y:S01]  /*2b80*/  MUFU.TANH R29, R38 ;  /* 0x00000026001d7308 */ /* 0x0001e20000002400 */
[----:B--2---:R-:W-:Y:S02]  /*2b90*/  FSEL R50, R69, -INF , P3 ;  /* 0xff80000045327808 */ /* 0x004fe40001800000 */
[----:B------:R-:W-:-:S02]  /*2ba0*/  ISETP.GT.AND P3, PT, R2, 0x61, PT ;  /* 0x000000610200780c */ /* 0x000fc40003f64270 */
[----:B------:R-:W-:Y:S02]  /*2bb0*/  FMNMX.FTZ R13, R50, R13, !PT ;  /* 0x0000000d320d7209 */ /* 0x000fe40007810000 */
[----:B---3--:R-:W-:Y:S01]  /*2bc0*/  FSEL R36, R73, -INF , P3 ;  /* 0xff80000049247808 */ /* 0x008fe20001800000 */
[----:B------:R-:W2:Y:S01]  /*2bd0*/  MUFU.TANH R81, R81 ;  /* 0x0000005100517308 */ /* 0x000ea20000002400 */
[----:B0-----:R-:W-:Y:S02]  /*2be0*/  FSEL R38, R98, -INF , P4 ;  /* 0xff80000062267808 */ /* 0x001fe40002000000 */
[----:B------:R-:W-:Y:S02]  /*2bf0*/  ISETP.GT.AND P4, PT, R2, 0x68, PT ;  /* 0x000000680200780c */ /* 0x000fe40003f84270 */
[----:B------:R-:W-:Y:S02]  /*2c00*/  FMNMX.FTZ R13, R38, R13, !PT ;  /* 0x0000000d260d7209 */ /* 0x000fe40007810000 */
[----:B------:R-:W-:Y:S01]  /*2c10*/  ISETP.GT.AND P3, PT, R2, 0x69, PT ;  /* 0x000000690200780c */ /* 0x000fe20003f64270 */
[----:B------:R-:W0:Y:S01]  /*2c20*/  MUFU.TANH R85, R85 ;  /* 0x0000005500557308 */ /* 0x000e220000002400 */
[----:B------:R-:W-:-:S02]  /*2c30*/  FSEL R48, R99, -INF , P4 ;  /* 0xff80000063307808 */ /* 0x000fc40002000000 */
[----:B------:R-:W-:Y:S02]  /*2c40*/  FMNMX.FTZ R13, R36, R13, !PT ;  /* 0x0000000d240d7209 */ /* 0x000fe40007810000 */
[----:B------:R-:W-:Y:S02]  /*2c50*/  ISETP.GT.AND P4, PT, R2, 0x70, PT ;  /* 0x000000700200780c */ /* 0x000fe40003f84270 */
[----:B------:R-:W-:Y:S01]  /*2c60*/  FMNMX.FTZ R13, R48, R13, !PT ;  /* 0x0000000d300d7209 */ /* 0x000fe20007810000 */
[----:B------:R1:W-:Y:S01]  /*2c70*/  MUFU.TANH R49, R46 ;  /* 0x0000002e00317308 */ /* 0x0003e20000002400 */
[----:B------:R-:W-:Y:S02]  /*2c80*/  FSEL R44, R100, -INF , P4 ;  /* 0xff800000642c7808 */ /* 0x000fe40002000000 */
[----:B------:R-:W-:-:S04]  /*2c90*/  ISETP.GT.AND P4, PT, R2, 0x78, PT ;  /* 0x000000780200780c */ /* 0x000fc80003f84270 */
[----:B------:R-:W-:Y:S01]  /*2ca0*/  FSEL R40, R89, -INF , P4 ;  /* 0xff80000059287808 */ /* 0x000fe20002000000 */
[----:B------:R2:W-:Y:S01]  /*2cb0*/  MUFU.TANH R33, R42 ;  /* 0x0000002a00217308 */ /* 0x0005e20000002400 */
[----:B-1----:R-:W-:Y:S02]  /*2cc0*/  FSEL R46, R77, -INF , P3 ;  /* 0xff8000004d2e7808 */ /* 0x002fe40001800000 */
[----:B------:R-:W-:Y:S02]  /*2cd0*/  ISETP.GT.AND P3, PT, R2, 0x71, PT ;  /* 0x000000710200780c */ /* 0x000fe40003f64270 */
[----:B------:R-:W-:Y:S02]  /*2ce0*/  FMNMX.FTZ R13, R46, R13, !PT ;  /* 0x0000000d2e0d7209 */ /* 0x000fe40007810000 */
[----:B------:R-:W-:Y:S01]  /*2cf0*/  ISETP.GT.AND P4, PT, R25, 0x1, PT ;  /* 0x000000011900780c */ /* 0x000fe20003f84270 */
[----:B------:R0:W-:Y:S01]  /*2d00*/  MUFU.TANH R15, R26 ;  /* 0x0000001a000f7308 */ /* 0x0001e20000002400 */
[----:B--2---:R-:W-:-:S02]  /*2d10*/  FSEL R42, R81, -INF , P3 ;  /* 0xff800000512a7808 */ /* 0x004fc40001800000 */
[----:B------:R-:W-:Y:S02]  /*2d20*/  FMNMX.FTZ R13, R44, R13, !PT ;  /* 0x0000000d2c0d7209 */ /* 0x000fe40007810000 */
[----:B------:R-:W-:Y:S02]  /*2d30*/  ISETP.GT.AND P3, PT, R2, 0x79, PT ;  /* 0x000000790200780c */ /* 0x000fe40003f64270 */
[----:B------:R-:W-:Y:S01]  /*2d40*/  FMNMX.FTZ R13, R42, R13, !PT ;  /* 0x0000000d2a0d7209 */ /* 0x000fe20007810000 */
[----:B------:R-:W1:Y:S01]  /*2d50*/  MUFU.TANH R27, R27 ;  /* 0x0000001b001b7308 */ /* 0x000e620000002400 */
[----:B0-----:R-:W-:Y:S02]  /*2d60*/  FSEL R26, R85, -INF , P3 ;  /* 0xff800000551a7808 */ /* 0x001fe40001800000 */
[----:B------:R-:W-:-:S04]  /*2d70*/  FMNMX.FTZ R13, R40, R13, !PT ;  /* 0x0000000d280d7209 */ /* 0x000fc80007810000 */
[----:B------:R-:W-:Y:S01]  /*2d80*/  FMNMX.FTZ R13, R26, R13, !PT ;  /* 0x0000000d1a0d7209 */ /* 0x000fe20007810000 */
[----:B------:R-:W0:Y:S04]  /*2d90*/  MUFU.TANH R31, R31 ;  /* 0x0000001f001f7308 */ /* 0x000e280000002400 */
[----:B------:R-:W2:Y:S04]  /*2da0*/  SHFL.BFLY PT, R2, R13, 0x2, 0x1f ;  /* 0x0c401f000d027f89 */ /* 0x000ea800000e0000 */
[----:B------:R1:W3:Y:S08]  /*2db0*/  MUFU.TANH R45, R35 ;  /* 0x00000023002d7308 */ /* 0x0002f00000002400 */
[----:B------:R-:W-:Y:S01]  /*2dc0*/  MUFU.TANH R57, R54 ;  /* 0x0000003600397308 */ /* 0x000fe20000002400 */
[----:B-1----:R-:W-:-:S02]  /*2dd0*/  FSEL R35, R27, -INF , P4 ;  /* 0xff8000001b237808 */ /* 0x002fc40002000000 */
[----:B------:R-:W-:-:S05]  /*2de0*/  ISETP.GT.AND P4, PT, R25, 0x10, PT ;  /* 0x000000101900780c */ /* 0x000fca0003f84270 */
[----:B------:R1:W-:Y:S01]  /*2df0*/  MUFU.TANH R61, R58 ;  /* 0x0000003a003d7308 */ /* 0x0003e20000002400 */
[----:B--2---:R-:W-:-:S07]  /*2e00*/  FMNMX.FTZ R2, R13, R2, !PT ;  /* 0x000000020d027209 */ /* 0x004fce0007810000 */
[----:B------:R-:W2:Y:S01]  /*2e10*/  MUFU.TANH R39, R39 ;  /* 0x0000002700277308 */ /* 0x000ea20000002400 */
[----:B------:R-:W4:Y:S01]  /*2e20*/  SHFL.BFLY PT, R13, R2, 0x1, 0x1f ;  /* 0x0c201f00020d7f89 */ /* 0x000f2200000e0000 */
[----:B-1----:R-:W-:-:S06]  /*2e30*/  FSEL R58, R21, -INF , P5 ;  /* 0xff800000153a7808 */ /* 0x002fcc0002800000 */
[----:B------:R-:W-:Y:S08]  /*2e40*/  MUFU.TANH R98, R62 ;  /* 0x0000003e00627308 */ /* 0x000ff00000002400 */
[----:B------:R1:W-:Y:S08]  /*2e50*/  MUFU.TANH R100, R66 ;  /* 0x0000004200647308 */ /* 0x0003f00000002400 */
[----:B------:R-:W5:Y:S01]  /*2e60*/  MUFU.TANH R43, R43 ;  /* 0x0000002b002b7308 */ /* 0x000f620000002400 */
[----:B----4-:R-:W-:Y:S01]  /*2e70*/  FMNMX.FTZ R170, R2, R13, !PT ;  /* 0x0000000d02aa7209 */ /* 0x010fe20007810000 */
[----:B------:R-:W-:Y:S01]  /*2e80*/  IMAD.U32 R13, RZ, RZ, UR5 ;  /* 0x00000005ff0d7e24 */ /* 0x000fe2000f8e00ff */
[----:B-1----:R-:W-:Y:S01]  /*2e90*/  FSEL R66, R41, -INF , P4 ;  /* 0xff80000029427808 */ /* 0x002fe20002000000 */
[----:B------:R-:W1:Y:S01]  /*2ea0*/  S2UR UR5, SR_CgaCtaId ;  /* 0x00000000000579c3 */ /* 0x000e620000008800 */
[C---:B------:R-:W-:Y:S01]  /*2eb0*/  FSETP.NEU.FTZ.AND P3, PT, R170.reuse, -INF , PT ;  /* 0xff800000aa00780b */ /* 0x040fe20003f7d000 */
[----:B------:R-:W-:Y:S01]  /*2ec0*/  FFMA.FTZ R2, R170, R13, -8 ;  /* 0xc1000000aa027423 */ /* 0x000fe2000001000d */
[----:B------:R-:W-:Y:S01]  /*2ed0*/  ISETP.GT.AND P4, PT, R25, 0x18, PT ;  /* 0x000000181900780c */ /* 0x000fe20003f84270 */
[----:B------:R4:W-:Y:S03]  /*2ee0*/  MUFU.TANH R102, R70 ;  /* 0x0000004600667308 */ /* 0x0009e60000002400 */
[----:B------:R-:W-:-:S02]  /*2ef0*/  FSEL R37, R2, RZ, P3 ;  /* 0x000000ff02257208 */ /* 0x000fc40001800000 */
[----:B------:R-:W-:-:S03]  /*2f00*/  ISETP.GT.AND P3, PT, R25, RZ, PT ;  /* 0x000000ff1900720c */ /* 0x000fc60003f64270 */
[-CC-:B------:R-:W-:Y:S01]  /*2f10*/  FFMA.FTZ R11, R68, R13.reuse, -R37.reuse ;  /* 0x0000000d440b7223 */ /* 0x180fe20000010825 */
[----:B------:R-:W-:Y:S01]  /*2f20*/  FSEL R54, R15, -INF , P3 ;  /* 0xff8000000f367808 */ /* 0x000fe20001800000 */
[----:B------:R-:W1:Y:S01]  /*2f30*/  MUFU.TANH R47, R47 ;  /* 0x0000002f002f7308 */ /* 0x000e620000002400 */
[----:B------:R-:W-:Y:S01]  /*2f40*/  ISETP.GT.AND P3, PT, R25, 0x9, PT ;  /* 0x000000091900780c */ /* 0x000fe20003f64270 */
[--C-:B------:R-:W-:Y:S01]  /*2f50*/  FFMA.FTZ R10, R72, R13, -R37.reuse ;  /* 0x0000000d480a7223 */ /* 0x100fe20000010825 */
[----:B------:R-:W-:Y:S01]  /*2f60*/  FMNMX.FTZ R15, R54, R35, !PT ;  /* 0x00000023360f7209 */ /* 0x000fe20007810000 */
[-CC-:B------:R-:W-:Y:S01]  /*2f70*/  FFMA.FTZ R4, R14, R13.reuse, -R37.reuse ;  /* 0x0000000d0e047223 */ /* 0x180fe20000010825 */
[----:B0-----:R-:W-:Y:S01]  /*2f80*/  FSEL R62, R31, -INF , P3 ;  /* 0xff8000001f3e7808 */ /* 0x001fe20001800000 */
[--C-:B------:R-:W-:Y:S01]  /*2f90*/  FFMA.FTZ R14, R76, R13, -R37.reuse ;  /* 0x0000000d4c0e7223 */ /* 0x100fe20000010825 */
[----:B------:R-:W-:Y:S01]  /*2fa0*/  FMNMX.FTZ R15, R58, R15, !PT ;  /* 0x0000000f3a0f7209 */ /* 0x000fe20007810000 */
[----:B------:R0:W-:Y:S01]  /*2fb0*/  MUFU.TANH R104, R74 ;  /* 0x0000004a00687308 */ /* 0x0001e20000002400 */
[----:B------:R-:W-:Y:S01]  /*2fc0*/  ISETP.GT.AND P3, PT, R25, 0x11, PT ;  /* 0x000000111900780c */ /* 0x000fe20003f64270 */
[--C-:B------:R-:W-:Y:S01]  /*2fd0*/  FFMA.FTZ R2, R12, R13, -R37.reuse ;  /* 0x0000000d0c027223 */ /* 0x100fe20000010825 */
[----:B------:R-:W-:Y:S01]  /*2fe0*/  FMNMX.FTZ R15, R62, R15, !PT ;  /* 0x0000000f3e0f7209 */ /* 0x000fe20007810000 */
[-CC-:B------:R-:W-:Y:S01]  /*2ff0*/  FFMA.FTZ R12, R80, R13.reuse, -R37.reuse ;  /* 0x0000000d500c7223 */ /* 0x180fe20000010825 */
[----:B---3--:R-:W-:Y:S01]  /*3000*/  FSEL R68, R45, -INF , P3 ;  /* 0xff8000002d447808 */ /* 0x008fe20001800000 */
[--C-:B------:R-:W-:Y:S01]  /*3010*/  FFMA.FTZ R31, R92, R13, -R37.reuse ;  /* 0x0000000d5c1f7223 */ /* 0x100fe20000010825 */
[----:B------:R-:W-:Y:S01]  /*3020*/  FMNMX.FTZ R15, R66, R15, !PT ;  /* 0x0000000f420f7209 */ /* 0x000fe20007810000 */
[----:B------:R-:W3:Y:S01]  /*3030*/  MUFU.TANH R51, R51 ;  /* 0x0000003300337308 */ /* 0x000ee20000002400 */
[----:B------:R-:W-:Y:S01]  /*3040*/  ISETP.GT.AND P3, PT, R25, 0x19, PT ;  /* 0x000000191900780c */ /* 0x000fe20003f64270 */
[-CC-:B------:R-:W-:Y:S01]  /*3050*/  FFMA.FTZ R226, R96, R13.reuse, -R37.reuse ;  /* 0x0000000d60e27223 */ /* 0x180fe20000010825 */
[----:B----4-:R-:W-:Y:S01]  /*3060*/  FSEL R70, R29, -INF , P4 ;  /* 0xff8000001d467808 */ /* 0x010fe20002000000 */
[--C-:B------:R-:W-:Y:S01]  /*3070*/  FFMA.FTZ R29, R84, R13, -R37.reuse ;  /* 0x0000000d541d7223 */ /* 0x100fe20000010825 */
[----:B------:R-:W-:Y:S01]  /*3080*/  FMNMX.FTZ R21, R68, R15, !PT ;  /* 0x0000000f44157209 */ /* 0x000fe20007810000 */
[-CC-:B------:R-:W-:Y:S01]  /*3090*/  FFMA.FTZ R41, R56, R13.reuse, -R37.reuse ;  /* 0x0000000d38297223 */ /* 0x180fe20000010825 */
[----:B------:R-:W-:Y:S01]  /*30a0*/  ISETP.GT.AND P4, PT, R25, 0x20, PT ;  /* 0x000000201900780c */ /* 0x000fe20003f84270 */
[----:B------:R4:W-:Y:S01]  /*30b0*/  MUFU.TANH R106, R78 ;  /* 0x0000004e006a7308 */ /* 0x0009e20000002400 */
[----:B--2---:R-:W-:Y:S01]  /*30c0*/  FSEL R72, R39, -INF , P3 ;  /* 0xff80000027487808 */ /* 0x004fe20001800000 */
[--C-:B------:R-:W-:Y:S01]  /*30d0*/  FFMA.FTZ R39, R60, R13, -R37.reuse ;  /* 0x0000000d3c277223 */ /* 0x100fe20000010825 */
[----:B------:R-:W-:Y:S01]  /*30e0*/  FMNMX.FTZ R21, R70, R21, !PT ;  /* 0x0000001546157209 */ /* 0x000fe20007810000 */
[-CC-:B------:R-:W-:Y:S01]  /*30f0*/  FFMA.FTZ R45, R24, R13.reuse, -R37.reuse ;  /* 0x0000000d182d7223 */ /* 0x180fe20000010825 */
[----:B------:R-:W-:Y:S01]  /*3100*/  ISETP.GT.AND P3, PT, R25, 0x21, PT ;  /* 0x000000211900780c */ /* 0x000fe20003f64270 */
[--C-:B------:R-:W-:Y:S01]  /*3110*/  FFMA.FTZ R36, R36, R13, -R37.reuse ;  /* 0x0000000d24247223 */ /* 0x100fe20000010825 */
[----:B0-----:R-:W-:Y:S01]  /*3120*/  FSEL R74, R33, -INF , P4 ;  /* 0xff800000214a7808 */ /* 0x001fe20002000000 */
[----:B------:R-:W0:Y:S01]  /*3130*/  MUFU.TANH R55, R55 ;  /* 0x0000003700377308 */ /* 0x000e220000002400 */
[----:B------:R-:W-:Y:S01]  /*3140*/  FMNMX.FTZ R21, R72, R21, !PT ;  /* 0x0000001548157209 */ /* 0x000fe20007810000 */
[-CC-:B------:R-:W-:Y:S01]  /*3150*/  FFMA.FTZ R33, R90, R13.reuse, -R37.reuse ;  /* 0x0000000d5a217223 */ /* 0x180fe20000010825 */
[----:B------:R-:W-:Y:S01]  /*3160*/  ISETP.GT.AND P4, PT, R25, 0x28, PT ;  /* 0x000000281900780c */ /* 0x000fe20003f84270 */
[-CC-:B------:R-:W-:Y:S01]  /*3170*/  FFMA.FTZ R28, R28, R13.reuse, -R37.reuse ;  /* 0x0000000d1c1c7223 */ /* 0x180fe20000010825 */
[----:B-----5:R-:W-:Y:S01]  /*3180*/  FSEL R76, R43, -INF , P3 ;  /* 0xff8000002b4c7808 */ /* 0x020fe20001800000 */
[--C-:B------:R-:W-:Y:S01]  /*3190*/  FFMA.FTZ R43, R52, R13, -R37.reuse ;  /* 0x0000000d342b7223 */ /* 0x100fe20000010825 */
[----:B------:R-:W-:Y:S01]  /*31a0*/  FMNMX.FTZ R21, R74, R21, !PT ;  /* 0x000000154a157209 */ /* 0x000fe20007810000 */
[----:B------:R2:W-:Y:S01]  /*31b0*/  MUFU.TANH R108, R82 ;  /* 0x00000052006c7308 */ /* 0x0005e20000002400 */
[----:B------:R-:W-:Y:S01]  /*31c0*/  ISETP.GT.AND P3, PT, R25, 0x29, PT ;  /* 0x000000291900780c */ /* 0x000fe20003f64270 */
[-CC-:B------:R-:W-:Y:S01]  /*31d0*/  FFMA.FTZ R9, R9, R13.reuse, -R37.reuse ;  /* 0x0000000d09097223 */ /* 0x180fe20000010825 */
[----:B----4-:R-:W-:Y:S01]  /*31e0*/  FSEL R78, R49, -INF , P4 ;  /* 0xff800000314e7808 */ /* 0x010fe20002000000 */
[--C-:B------:R-:W-:Y:S01]  /*31f0*/  FFMA.FTZ R30, R30, R13, -R37.reuse ;  /* 0x0000000d1e1e7223 */ /* 0x100fe20000010825 */
[----:B------:R-:W-:Y:S01]  /*3200*/  FMNMX.FTZ R21, R76, R21, !PT ;  /* 0x000000154c157209 */ /* 0x000fe20007810000 */
[-CC-:B------:R-:W-:Y:S01]  /*3210*/  FFMA.FTZ R34, R34, R13.reuse, -R37.reuse ;  /* 0x0000000d22227223 */ /* 0x180fe20000010825 */
[----:B------:R-:W-:Y:S01]  /*3220*/  ISETP.GT.AND P4, PT, R25, 0x30, PT ;  /* 0x000000301900780c */ /* 0x000fe20003f84270 */
[----:B------:R-:W4:Y:S01]  /*3230*/  MUFU.TANH R59, R59 ;  /* 0x0000003b003b7308 */ /* 0x000f220000002400 */
[----:B-1----:R-:W-:Y:S01]  /*3240*/  FSEL R80, R47, -INF , P3 ;  /* 0xff8000002f507808 */ /* 0x002fe20001800000 */
[--C-:B------:R-:W-:Y:S01]  /*3250*/  FFMA.FTZ R50, R50, R13, -R37.reuse ;  /* 0x0000000d32327223 */ /* 0x100fe20000010825 */
[----:B------:R-:W-:Y:S01]  /*3260*/  FMNMX.FTZ R21, R78, R21, !PT ;  /* 0x000000154e157209 */ /* 0x000fe20007810000 */
[-CC-:B------:R-:W-:Y:S01]  /*3270*/  FFMA.FTZ R38, R38, R13.reuse, -R37.reuse ;  /* 0x0000000d26267223 */ /* 0x180fe20000010825 */
[----:B------:R-:W-:Y:S01]  /*3280*/  ISETP.GT.AND P3, PT, R25, 0x31, PT ;  /* 0x000000311900780c */ /* 0x000fe20003f64270 */
[--C-:B------:R-:W-:Y:S01]  /*3290*/  FFMA.FTZ R48, R48, R13, -R37.reuse ;  /* 0x0000000d30307223 */ /* 0x100fe20000010825 */
[----:B--2---:R-:W-:Y:S01]  /*32a0*/  FSEL R82, R53, -INF , P4 ;  /* 0xff80000035527808 */ /* 0x004fe20002000000 */
[----:B------:R1:W-:Y:S01]  /*32b0*/  MUFU.TANH R110, R86 ;  /* 0x00000056006e7308 */ /* 0x0003e20000002400 */
[----:B------:R-:W-:Y:S01]  /*32c0*/  FMNMX.FTZ R21, R80, R21, !PT ;  /* 0x0000001550157209 */ /* 0x000fe20007810000 */
[----:B------:R-:W-:Y:S01]  /*32d0*/  FFMA.FTZ R42, R42, R13, -R37 ;  /* 0x0000000d2a2a7223 */ /* 0x000fe20000010825 */
[----:B------:R-:W-:-:S02]  /*32e0*/  ISETP.GT.AND P4, PT, R25, 0x38, PT ;  /* 0x000000381900780c */ /* 0x000fc40003f84270 */
[----:B---3--:R-:W-:Y:S02]  /*32f0*/  FSEL R84, R51, -INF , P3 ;  /* 0xff80000033547808 */ /* 0x008fe40001800000 */
[----:B------:R-:W-:Y:S01]  /*3300*/  FMNMX.FTZ R21, R82, R21, !PT ;  /* 0x0000001552157209 */ /* 0x000fe20007810000 */
[----:B------:R2:W-:Y:S01]  /*3310*/  MUFU.EX2 R15, R14 ;  /* 0x0000000e000f7308 */ /* 0x0005e20000000800 */
[----:B------:R-:W-:Y:S02]  /*3320*/  ISETP.GT.AND P3, PT, R25, 0x39, PT ;  /* 0x000000391900780c */ /* 0x000fe40003f64270 */
[----:B-1----:R-:W-:Y:S02]  /*3330*/  FSEL R86, R57, -INF , P4 ;  /* 0xff80000039567808 */ /* 0x002fe40002000000 */
[----:B------:R-:W-:Y:S02]  /*3340*/  FMNMX.FTZ R27, R84, R21, !PT ;  /* 0x00000015541b7209 */ /* 0x000fe40007810000 */
[----:B------:R-:W-:Y:S01]  /*3350*/  ISETP.GT.AND P4, PT, R25, 0x40, PT ;  /* 0x000000401900780c */ /* 0x000fe20003f84270 */
[----:B------:R-:W1:Y:S01]  /*3360*/  MUFU.TANH R63, R63 ;  /* 0x0000003f003f7308 */ /* 0x000e620000002400 */
[----:B--2---:R-:W-:Y:S01]  /*3370*/  FFMA.FTZ R14, R88, R13, -R37 ;  /* 0x0000000d580e7223 */ /* 0x004fe20000010825 */
[----:B0-----:R-:W-:-:S02]  /*3380*/  FSEL R88, R55, -INF , P3 ;  /* 0xff80000037587808 */ /* 0x001fc40001800000 */
[----:B------:R-:W-:Y:S02]  /*3390*/  FMNMX.FTZ R27, R86, R27, !PT ;  /* 0x0000001b561b7209 */ /* 0x000fe40007810000 */
[----:B------:R-:W-:Y:S02]  /*33a0*/  ISETP.GT.AND P3, PT, R25, 0x41, PT ;  /* 0x000000411900780c */ /* 0x000fe40003f64270 */
[----:B------:R-:W-:Y:S01]  /*33b0*/  FSEL R90, R61, -INF , P4 ;  /* 0xff8000003d5a7808 */ /* 0x000fe20002000000 */
[----:B------:R-:W0:Y:S01]  /*33c0*/  MUFU.TANH R67, R67 ;  /* 0x0000004300437308 */ /* 0x000e220000002400 */
[----:B------:R-:W-:Y:S02]  /*33d0*/  FMNMX.FTZ R27, R88, R27, !PT ;  /* 0x0000001b581b7209 */ /* 0x000fe40007810000 */
[----:B------:R-:W-:Y:S02]  /*33e0*/  ISETP.GT.AND P4, PT, R25, 0x48, PT ;  /* 0x000000481900780c */ /* 0x000fe40003f84270 */
[----:B----4-:R-:W-:-:S02]  /*33f0*/  FSEL R92, R59, -INF , P3 ;  /* 0xff8000003b5c7808 */ /* 0x010fc40001800000 */
[----:B------:R-:W-:Y:S01]  /*3400*/  FMNMX.FTZ R27, R90, R27, !PT ;  /* 0x0000001b5a1b7209 */ /* 0x000fe20007810000 */
[----:B------:R2:W-:Y:S01]  /*3410*/  MUFU.EX2 R21, R33 ;  /* 0x0000002100157308 */ /* 0x0005e20000000800 */
[C---:B------:R-:W-:Y:S02]  /*3420*/  ISETP.GT.AND P3, PT, R25.reuse, 0x49, PT ;  /* 0x000000491900780c */ /* 0x040fe40003f64270 */
[----:B------:R-:W-:Y:S02]  /*3430*/  FSEL R98, R98, -INF , P4 ;  /* 0xff80000062627808 */ /* 0x000fe40002000000 */
[----:B------:R-:W-:Y:S02]  /*3440*/  FMNMX.FTZ R27, R92, R27, !PT ;  /* 0x0000001b5c1b7209 */ /* 0x000fe40007810000 */
[----:B------:R-:W-:Y:S01]  /*3450*/  ISETP.GT.AND P4, PT, R25, 0x50, PT ;  /* 0x000000501900780c */ /* 0x000fe20003f84270 */
[----:B------:R-:W3:Y:S01]  /*3460*/  MUFU.TANH R71, R71 ;  /* 0x0000004700477308 */ /* 0x000ee20000002400 */
[----:B--2---:R-:W-:Y:S01]  /*3470*/  FFMA.FTZ R33, R94, R13, -R37 ;  /* 0x0000000d5e217223 */ /* 0x004fe20000010825 */
[----:B-1----:R-:W-:-:S02]  /*3480*/  FSEL R94, R63, -INF , P3 ;  /* 0xff8000003f5e7808 */ /* 0x002fc40001800000 */
[----:B------:R-:W-:Y:S02]  /*3490*/  FMNMX.FTZ R27, R98, R27, !PT ;  /* 0x0000001b621b7209 */ /* 0x000fe40007810000 */
[C---:B------:R-:W-:Y:S02]  /*34a0*/  ISETP.GT.AND P3, PT, R25.reuse, 0x51, PT ;  /* 0x000000511900780c */ /* 0x040fe40003f64270 */
[----:B------:R-:W-:Y:S01]  /*34b0*/  FSEL R100, R100, -INF , P4 ;  /* 0xff80000064647808 */ /* 0x000fe20002000000 */
[----:B------:R-:W1:Y:S01]  /*34c0*/  MUFU.TANH R75, R75 ;  /* 0x0000004b004b7308 */ /* 0x000e620000002400 */
[----:B------:R-:W-:Y:S02]  /*34d0*/  FMNMX.FTZ R27, R94, R27, !PT ;  /* 0x0000001b5e1b7209 */ /* 0x000fe40007810000 */
[----:B------:R-:W-:Y:S02]  /*34e0*/  ISETP.GT.AND P4, PT, R25, 0x58, PT ;  /* 0x000000581900780c */ /* 0x000fe40003f84270 */
[----:B0-----:R-:W-:-:S02]  /*34f0*/  FSEL R96, R67, -INF , P3 ;  /* 0xff80000043607808 */ /* 0x001fc40001800000 */
[----:B------:R-:W-:Y:S01]  /*3500*/  FMNMX.FTZ R27, R100, R27, !PT ;  /* 0x0000001b641b7209 */ /* 0x000fe20007810000 */
[----:B------:R0:W-:Y:S01]  /*3510*/  MUFU.EX2 R112, R33 ;  /* 0x0000002100707308 */ /* 0x0001e20000000800 */
[C---:B------:R-:W-:Y:S02]  /*3520*/  ISETP.GT.AND P3, PT, R25.reuse, 0x59, PT ;  /* 0x000000591900780c */ /* 0x040fe40003f64270 */
[----:B------:R-:W-:Y:S02]  /*3530*/  FSEL R102, R102, -INF , P4 ;  /* 0xff80000066667808 */ /* 0x000fe40002000000 */
[----:B------:R-:W-:Y:S02]  /*3540*/  FMNMX.FTZ R27, R96, R27, !PT ;  /* 0x0000001b601b7209 */ /* 0x000fe40007810000 */
[----:B------:R-:W-:Y:S01]  /*3550*/  ISETP.GT.AND P4, PT, R25, 0x60, PT ;  /* 0x000000601900780c */ /* 0x000fe20003f84270 */
[----:B------:R-:W2:Y:S01]  /*3560*/  MUFU.TANH R79, R79 ;  /* 0x0000004f004f7308 */ /* 0x000ea20000002400 */
[----:B0-----:R-:W-:Y:S01]  /*3570*/  FFMA.FTZ R33, R64, R13, -R37 ;  /* 0x0000000d40217223 */ /* 0x001fe20000010825 */
[----:B---3--:R-:W-:-:S02]  /*3580*/  FSEL R64, R71, -INF , P3 ;  /* 0xff80000047407808 */ /* 0x008fc40001800000 */
[----:B------:R-:W-:Y:S02]  /*3590*/  FMNMX.FTZ R27, R102, R27, !PT ;  /* 0x0000001b661b7209 */ /* 0x000fe40007810000 */
[C---:B------:R-:W-:Y:S02]  /*35a0*/  ISETP.GT.AND P3, PT, R25.reuse, 0x61, PT ;  /* 0x000000611900780c */ /* 0x040fe40003f64270 */
[----:B------:R-:W-:Y:S01]  /*35b0*/  FSEL R104, R104, -INF , P4 ;  /* 0xff80000068687808 */ /* 0x000fe20002000000 */
[----:B------:R-:W0:Y:S01]  /*35c0*/  MUFU.TANH R83, R83 ;  /* 0x0000005300537308 */ /* 0x000e220000002400 */
[----:B------:R-:W-:Y:S02]  /*35d0*/  FMNMX.FTZ R27, R64, R27, !PT ;  /* 0x0000001b401b7209 */ /* 0x000fe40007810000 */
[----:B------:R-:W-:Y:S02]  /*35e0*/  ISETP.GT.AND P4, PT, R25, 0x68, PT ;  /* 0x000000681900780c */ /* 0x000fe40003f84270 */
[----:B-1----:R-:W-:-:S02]  /*35f0*/  FSEL R60, R75, -INF , P3 ;  /* 0xff8000004b3c7808 */ /* 0x002fc40001800000 */
[----:B------:R-:W-:Y:S01]  /*3600*/  FMNMX.FTZ R27, R104, R27, !PT ;  /* 0x0000001b681b7209 */ /* 0x000fe20007810000 */
[----:B------:R-:W1:Y:S01]  /*3610*/  MUFU.TANH R87, R87 ;  /* 0x0000005700577308 */ /* 0x000e620000002400 */
[C---:B------:R-:W-:Y:S02]  /*3620*/  ISETP.GT.AND P3, PT, R25.reuse, 0x69, PT ;  /* 0x000000691900780c */ /* 0x040fe40003f64270 */
[----:B------:R-:W-:Y:S02]  /*3630*/  FSEL R106, R106, -INF , P4 ;  /* 0xff8000006a6a7808 */ /* 0x000fe40002000000 */
[----:B------:R-:W-:Y:S02]  /*3640*/  FMNMX.FTZ R27, R60, R27, !PT ;  /* 0x0000001b3c1b7209 */ /* 0x000fe40007810000 */
[----:B------:R-:W-:Y:S01]  /*3650*/  ISETP.GT.AND P4, PT, R25, 0x70, PT ;  /* 0x000000701900780c */ /* 0x000fe20003f84270 */
[----:B------:R3:W-:Y:S01]  /*3660*/  MUFU.EX2 R114, R41 ;  /* 0x0000002900727308 */ /* 0x0007e20000000800 */
[----:B--2---:R-:W-:-:S02]  /*3670*/  FSEL R56, R79, -INF , P3 ;  /* 0xff8000004f387808 */ /* 0x004fc40001800000 */
[----:B------:R-:W-:Y:S02]  /*3680*/  FMNMX.FTZ R27, R106, R27, !PT ;  /* 0x0000001b6a1b7209 */ /* 0x000fe40007810000 */
[C---:B------:R-:W-:Y:S02]  /*3690*/  ISETP.GT.AND P3, PT, R25.reuse, 0x71, PT ;  /* 0x000000711900780c */ /* 0x040fe40003f64270 */
[----:B------:R-:W-:Y:S01]  /*36a0*/  FSEL R108, R108, -INF , P4 ;  /* 0xff8000006c6c7808 */ /* 0x000fe20002000000 */
[----:B------:R-:W-:Y:S01]  /*36b0*/  MUFU.EX2 R49, R36 ;  /* 0x0000002400317308 */ /* 0x000fe20000000800 */
[----:B------:R-:W-:Y:S01]  /*36c0*/  FMNMX.FTZ R27, R56, R27, !PT ;  /* 0x0000001b381b7209 */ /* 0x000fe20007810000 */
[----:B---3--:R-:W-:Y:S01]  /*36d0*/  FFMA.FTZ R41, R20, R13, -R37 ;  /* 0x0000000d14297223 */ /* 0x008fe20000010825 */
[----:B------:R-:W-:Y:S02]  /*36e0*/  ISETP.GT.AND P4, PT, R25, 0x78, PT ;  /* 0x000000781900780c */ /* 0x000fe40003f84270 */
[----:B0-----:R-:W-:-:S02]  /*36f0*/  FSEL R52, R83, -INF , P3 ;  /* 0xff80000053347808 */ /* 0x001fc40001800000 */
[----:B------:R-:W-:Y:S01]  /*3700*/  FMNMX.FTZ R27, R108, R27, !PT ;  /* 0x0000001b6c1b7209 */ /* 0x000fe20007810000 */
[----:B------:R0:W-:Y:S01]  /*3710*/  MUFU.EX2 R118, R28 ;  /* 0x0000001c00767308 */ /* 0x0001e20000000800 */
[----:B------:R-:W-:Y:S01]  /*3720*/  ISETP.GT.AND P3, PT, R25, 0x79, PT ;  /* 0x000000791900780c */ /* 0x000fe20003f64270 */
[--C-:B------:R-:W-:Y:S01]  /*3730*/  FFMA.FTZ R25, R32, R13, -R37.reuse ;  /* 0x0000000d20197223 */ /* 0x100fe20000010825 */
[----:B------:R-:W-:Y:S02]  /*3740*/  FSEL R110, R110, -INF , P4 ;  /* 0xff8000006e6e7808 */ /* 0x000fe40002000000 */
[----:B------:R-:W-:Y:S02]  /*3750*/  FMNMX.FTZ R27, R52, R27, !PT ;  /* 0x0000001b341b7209 */ /* 0x000fe40007810000 */
[----:B-1----:R-:W-:Y:S01]  /*3760*/  FSEL R32, R87, -INF , P3 ;  /* 0xff80000057207808 */ /* 0x002fe20001800000 */
[----:B------:R-:W-:Y:S01]  /*3770*/  MUFU.EX2 R116, R25 ;  /* 0x0000001900747308 */ /* 0x000fe20000000800 */
[----:B------:R-:W-:Y:S01]  /*3780*/  FMNMX.FTZ R27, R110, R27, !PT ;  /* 0x0000001b6e1b7209 */ /* 0x000fe20007810000 */
[----:B0-----:R-:W-:-:S03]  /*3790*/  FFMA.FTZ R28, R46, R13, -R37 ;  /* 0x0000000d2e1c7223 */ /* 0x001fc60000010825 */
[----:B------:R-:W-:-:S03]  /*37a0*/  FMNMX.FTZ R27, R32, R27, !PT ;  /* 0x0000001b201b7209 */ /* 0x000fc60007810000 */
[----:B------:R-:W-:Y:S02]  /*37b0*/  MUFU.EX2 R2, R2 ;  /* 0x0000000200027308 */ /* 0x000fe40000000800 */
[----:B------:R-:W0:Y:S06]  /*37c0*/  SHFL.BFLY PT, R20, R27, 0x2, 0x1f ;  /* 0x0c401f001b147f89 */ /* 0x000e2c00000e0000 */
[----:B------:R-:W1:Y:S08]  /*37d0*/  MUFU.EX2 R9, R9 ;  /* 0x0000000900097308 */ /* 0x000e700000000800 */
[----:B------:R-:W-:Y:S08]  /*37e0*/  MUFU.EX2 R4, R4 ;  /* 0x0000000400047308 */ /* 0x000ff00000000800 */
[----:B------:R-:W2:Y:S01]  /*37f0*/  MUFU.EX2 R11, R11 ;  /* 0x0000000b000b7308 */ /* 0x000ea20000000800 */
[----:B-1----:R-:W-:Y:S01]  /*3800*/  FADD.FTZ R67, R2, R9 ;  /* 0x0000000902437221 */ /* 0x002fe20000010000 */
[----:B0-----:R-:W-:Y:S01]  /*3810*/  FMNMX.FTZ R24, R27, R20, !PT ;  /* 0x000000141b187209 */ /* 0x001fe20007810000 */
[-CC-:B------:R-:W-:Y:S01]  /*3820*/  FFMA.FTZ R20, R44, R13.reuse, -R37.reuse ;  /* 0x0000000d2c147223 */ /* 0x180fe20000010825 */
[----:B------:R-:W-:Y:S01]  /*3830*/  FFMA.FTZ R27, R26, R13, -R37 ;  /* 0x0000000d1a1b7223 */ /* 0x000fe20000010825 */
[----:B------:R-:W-:-:S02]  /*3840*/  IMAD.U32 R26, RZ, RZ, UR36 ;  /* 0x00000024ff1a7e24 */ /* 0x000fc4000f8e00ff */
[----:B------:R-:W0:Y:S01]  /*3850*/  SHFL.BFLY PT, R25, R24, 0x1, 0x1f ;  /* 0x0c201f0018197f89 */ /* 0x000e2200000e0000 */
[----:B------:R-:W1:Y:S01]  /*3860*/  MUFU.EX2 R10, R10 ;  /* 0x0000000a000a7308 */ /* 0x000e620000000800 */
[----:B------:R-:W-:-:S05]  /*3870*/  @!P0 VIADD R26, R26, 0x38840 ;  /* 0x000388401a1a8836 */ /* 0x000fca0000000000 */
[----:B------:R-:W-:Y:S02]  /*3880*/  @!P0 PRMT R26, RZ, 0x654, R26 ;  /* 0x00000654ff1a8816 */ /* 0x000fe4000000001a */
[----:B------:R-:W-:Y:S01]  /*3890*/  MUFU.EX2 R12, R12 ;  /* 0x0000000c000c7308 */ /* 0x000fe20000000800 */
[----:B--2---:R-:W-:Y:S01]  /*38a0*/  F2FP.SATFINITE.E4M3.F32.PACK_AB_MERGE_C R228, R11, R4, RZ ;  /* 0x000000040be4723e */ /* 0x004fe200048070ff */
[----:B------:R2:W-:Y:S03]  /*38b0*/  @!P0 SYNCS.ARRIVE.TRANS64.RED.A1T0 RZ, [R26+URZ], RZ ;  /* 0x000000ff1aff89a7 */ /* 0x0005e6000810043f */
[----:B------:R-:W-:-:S03]  /*38c0*/  F2FP.SATFINITE.E4M3.F32.PACK_AB_MERGE_C R228, R9, R2, R228 ;  /* 0x0000000209e4723e */ /* 0x000fc600048070e4 */
[----:B------:R-:W3:Y:S01]  /*38d0*/  MUFU.EX2 R29, R29 ;  /* 0x0000001d001d7308 */ /* 0x000ee20000000800 */
[----:B--2---:R-:W-:-:S04]  /*38e0*/  FADD.FTZ R26, R4, R67 ;  /* 0x00000043041a7221 */ /* 0x004fc80000010000 */
[----:B------:R-:W-:Y:S01]  /*38f0*/  FADD.FTZ R71, R11, R26 ;  /* 0x0000001a0b477221 */ /* 0x000fe20000010000 */
[----:B0-----:R-:W-:Y:S01]  /*3900*/  FMNMX.FTZ R180, R24, R25, !PT ;  /* 0x0000001918b47209 */ /* 0x001fe20007810000 */
[-C--:B------:R-:W-:Y:S01]  /*3910*/  FFMA.FTZ R24, R40, R13.reuse, -R37 ;  /* 0x0000000d28187223 */ /* 0x080fe20000010825 */
[----:B------:R-:W0:Y:S02]  /*3920*/  MUFU.EX2 R14, R14 ;  /* 0x0000000e000e7308 */ /* 0x000e240000000800 */
[C---:B------:R-:W-:Y:S01]  /*3930*/  FSETP.NEU.FTZ.AND P3, PT, R180.reuse, -INF , PT ;  /* 0xff800000b400780b */ /* 0x040fe20003f7d000 */
[----:B------:R-:W-:-:S05]  /*3940*/  FFMA.FTZ R36, R180, R13, -8 ;  /* 0xc1000000b4247423 */ /* 0x000fca000001000d */
[----:B------:R-:W-:Y:S01]  /*3950*/  FSEL R37, R36, RZ, P3 ;  /* 0x000000ff24257208 */ /* 0x000fe20001800000 */
[----:B-1----:R-:W-:Y:S01]  /*3960*/  FADD.FTZ R36, R10, R71 ;  /* 0x000000470a247221 */ /* 0x002fe20000010000 */
[----:B------:R-:W-:Y:S01]  /*3970*/  MUFU.EX2 R31, R31 ;  /* 0x0000001f001f7308 */ /* 0x000fe20000000800 */
[----:B---3--:R-:W-:Y:S02]  /*3980*/  F2FP.SATFINITE.E4M3.F32.PACK_AB_MERGE_C R230, R29, R12, RZ ;  /* 0x0000000c1de6723e */ /* 0x008fe400048070ff */
[-CC-:B------:R-:W-:Y:S01]  /*3990*/  FFMA.FTZ R54, R54, R13.reuse, -R37.reuse ;  /* 0x0000000d36367223 */ /* 0x180fe20000010825 */
[-CC-:B------:R-:W-:Y:S01]  /*39a0*/  FFMA.FTZ R35, R35, R13.reuse, -R37.reuse ;  /* 0x0000000d23237223 */ /* 0x180fe20000010825 */
[-CC-:B------:R-:W-:Y:S01]  /*39b0*/  FFMA.FTZ R58, R58, R13.reuse, -R37.reuse ;  /* 0x0000000d3a3a7223 */ /* 0x180fe20000010825 */
[-CC-:B------:R-:W-:Y:S01]  /*39c0*/  FFMA.FTZ R62, R62, R13.reuse, -R37.reuse ;  /* 0x0000000d3e3e7223 */ /* 0x180fe20000010825 */
[-CC-:B------:R-:W-:Y:S01]  /*39d0*/  FFMA.FTZ R66, R66, R13.reuse, -R37.reuse ;  /* 0x0000000d42427223 */ /* 0x180fe20000010825 */
[-CC-:B------:R-:W-:Y:S01]  /*39e0*/  FFMA.FTZ R68, R68, R13.reuse, -R37.reuse ;  /* 0x0000000d44447223 */ /* 0x180fe20000010825 */
[----:B------:R-:W-:Y:S01]  /*39f0*/  MUFU.EX2 R54, R54 ;  /* 0x0000003600367308 */ /* 0x000fe20000000800 */
[-CC-:B------:R-:W-:Y:S01]  /*3a00*/  FFMA.FTZ R70, R70, R13.reuse, -R37.reuse ;  /* 0x0000000d46467223 */ /* 0x180fe20000010825 */
[-CC-:B------:R-:W-:Y:S01]  /*3a10*/  FFMA.FTZ R72, R72, R13.reuse, -R37.reuse ;  /* 0x0000000d48487223 */ /* 0x180fe20000010825 */
[-CC-:B------:R-:W-:Y:S01]  /*3a20*/  FFMA.FTZ R74, R74, R13.reuse, -R37.reuse ;  /* 0x0000000d4a4a7223 */ /* 0x180fe20000010825 */
[-CC-:B------:R-:W-:Y:S01]  /*3a30*/  FFMA.FTZ R76, R76, R13.reuse, -R37.reuse ;  /* 0x0000000d4c4c7223 */ /* 0x180fe20000010825 */
[----:B------:R-:W-:Y:S01]  /*3a40*/  FADD.FTZ R71, R15, R36 ;  /* 0x000000240f477221 */ /* 0x000fe20000010000 */
[-CC-:B------:R-:W-:Y:S01]  /*3a50*/  FFMA.FTZ R78, R78, R13.reuse, -R37.reuse ;  /* 0x0000000d4e4e7223 */ /* 0x180fe20000010825 */
[-C--:B------:R-:W-:Y:S01]  /*3a60*/  FFMA.FTZ R80, R80, R13.reuse, -R37 ;  /* 0x0000000d50507223 */ /* 0x080fe20000010825 */
[----:B------:R-:W1:Y:S01]  /*3a70*/  MUFU.EX2 R35, R35 ;  /* 0x0000002300237308 */ /* 0x000e620000000800 */
[----:B------:R-:W-:Y:S01]  /*3a80*/  FADD.FTZ R36, R12, R71 ;  /* 0x000000470c247221 */ /* 0x000fe20000010000 */
[-CC-:B------:R-:W-:Y:S01]  /*3a90*/  FFMA.FTZ R82, R82, R13.reuse, -R37.reuse ;  /* 0x0000000d52527223 */ /* 0x180fe20000010825 */
[-CC-:B------:R-:W-:Y:S01]  /*3aa0*/  FFMA.FTZ R84, R84, R13.reuse, -R37.reuse ;  /* 0x0000000d54547223 */ /* 0x180fe20000010825 */
[-CC-:B------:R-:W-:Y:S01]  /*3ab0*/  FFMA.FTZ R86, R86, R13.reuse, -R37.reuse ;  /* 0x0000000d56567223 */ /* 0x180fe20000010825 */
[----:B------:R-:W-:Y:S01]  /*3ac0*/  FADD.FTZ R73, R29, R36 ;  /* 0x000000241d497221 */ /* 0x000fe20000010000 */
[-CC-:B------:R-:W-:Y:S01]  /*3ad0*/  FFMA.FTZ R88, R88, R13.reuse, -R37.reuse ;  /* 0x0000000d58587223 */ /* 0x180fe20000010825 */
[-C--:B------:R-:W-:Y:S01]  /*3ae0*/  FFMA.FTZ R90, R90, R13.reuse, -R37 ;  /* 0x0000000d5a5a7223 */ /* 0x080fe20000010825 */
[----:B------:R-:W2:Y:S01]  /*3af0*/  MUFU.EX2 R58, R58 ;  /* 0x0000003a003a7308 */ /* 0x000ea20000000800 */
[----:B0-----:R-:W-:Y:S01]  /*3b00*/  FADD.FTZ R36, R14, R73 ;  /* 0x000000490e247221 */ /* 0x001fe20000010000 */
[-CC-:B------:R-:W-:Y:S01]  /*3b10*/  FFMA.FTZ R92, R92, R13.reuse, -R37.reuse ;  /* 0x0000000d5c5c7223 */ /* 0x180fe20000010825 */
[-CC-:B------:R-:W-:Y:S01]  /*3b20*/  FFMA.FTZ R98, R98, R13.reuse, -R37.reuse ;  /* 0x0000000d62627223 */ /* 0x180fe20000010825 */
[-CC-:B------:R-:W-:Y:S01]  /*3b30*/  FFMA.FTZ R94, R94, R13.reuse, -R37.reuse ;  /* 0x0000000d5e5e7223 */ /* 0x180fe20000010825 */
[----:B------:R-:W-:Y:S01]  /*3b40*/  FADD.FTZ R36, R21, R36 ;  /* 0x0000002415247221 */ /* 0x000fe20000010000 */
[-CC-:B------:R-:W-:Y:S01]  /*3b50*/  FFMA.FTZ R100, R100, R13.reuse, -R37.reuse ;  /* 0x0000000d64647223 */ /* 0x180fe20000010825 */
[-C--:B------:R-:W-:Y:S01]  /*3b60*/  FFMA.FTZ R96, R96, R13.reuse, -R37 ;  /* 0x0000000d60607223 */ /* 0x080fe20000010825 */
[----:B------:R-:W0:Y:S01]  /*3b70*/  MUFU.EX2 R53, R62 ;  /* 0x0000003e00357308 */ /* 0x000e220000000800 */
[----:B-1----:R-:W-:Y:S01]  /*3b80*/  FADD.FTZ R69, R54, R35 ;  /* 0x0000002336457221 */ /* 0x002fe20000010000 */
[-CC-:B------:R-:W-:Y:S01]  /*3b90*/  FFMA.FTZ R102, R102, R13.reuse, -R37.reuse ;  /* 0x0000000d66667223 */ /* 0x180fe20000010825 */
[-CC-:B------:R-:W-:Y:S01]  /*3ba0*/  FFMA.FTZ R64, R64, R13.reuse, -R37.reuse ;  /* 0x0000000d40407223 */ /* 0x180fe20000010825 */
[-CC-:B------:R-:W-:Y:S01]  /*3bb0*/  FFMA.FTZ R104, R104, R13.reuse, -R37.reuse ;  /* 0x0000000d68687223 */ /* 0x180fe20000010825 */
[-CC-:B------:R-:W-:Y:S01]  /*3bc0*/  FFMA.FTZ R60, R60, R13.reuse, -R37.reuse ;  /* 0x0000000d3c3c7223 */ /* 0x180fe20000010825 */
[-CC-:B------:R-:W-:Y:S01]  /*3bd0*/  FFMA.FTZ R106, R106, R13.reuse, -R37.reuse ;  /* 0x0000000d6a6a7223 */ /* 0x180fe20000010825 */
[-C--:B------:R-:W-:Y:S01]  /*3be0*/  FFMA.FTZ R56, R56, R13.reuse, -R37 ;  /* 0x0000000d38387223 */ /* 0x080fe20000010825 */
[----:B------:R-:W1:Y:S01]  /*3bf0*/  MUFU.EX2 R66, R66 ;  /* 0x0000004200427308 */ /* 0x000e620000000800 */
[----:B--2---:R-:W-:Y:S01]  /*3c00*/  FADD.FTZ R26, R58, R69 ;  /* 0x000000453a1a7221 */ /* 0x004fe20000010000 */
[-CC-:B------:R-:W-:Y:S01]  /*3c10*/  FFMA.FTZ R108, R108, R13.reuse, -R37.reuse ;  /* 0x0000000d6c6c7223 */ /* 0x180fe20000010825 */
[-CC-:B------:R-:W-:Y:S01]  /*3c20*/  FFMA.FTZ R52, R52, R13.reuse, -R37.reuse ;  /* 0x0000000d34347223 */ /* 0x180fe20000010825 */
[-CC-:B------:R-:W-:Y:S01]  /*3c30*/  FFMA.FTZ R110, R110, R13.reuse, -R37.reuse ;  /* 0x0000000d6e6e7223 */ /* 0x180fe20000010825 */
[----:B------:R-:W-:Y:S01]  /*3c40*/  FFMA.FTZ R32, R32, R13, -R37 ;  /* 0x0000000d20207223 */ /* 0x000fe20000010825 */
[----:B------:R-:W-:-:S02]  /*3c50*/  F2FP.SATFINITE.E4M3.F32.PACK_AB_MERGE_C R230, R15, R10, R230 ;  /* 0x0000000a0fe6723e */ /* 0x000fc400048070e6 */
[----:B------:R-:W2:Y:S01]  /*3c60*/  MUFU.EX2 R231, R68 ;  /* 0x0000004400e77308 */ /* 0x000ea20000000800 */
[C---:B0-----:R-:W-:Y:S01]  /*3c70*/  FADD.FTZ R69, R53.reuse, R26 ;  /* 0x0000001a35457221 */ /* 0x041fe20000010000 */
[----:B------:R-:W-:Y:S02]  /*3c80*/  F2FP.SATFINITE.E4M3.F32.PACK_AB_MERGE_C R224, R112, R31, RZ ;  /* 0x0000001f70e0723e */ /* 0x000fe400048070ff */
[----:B------:R-:W-:Y:S02]  /*3c90*/  F2FP.SATFINITE.E4M3.F32.PACK_AB_MERGE_C R229, R53, R58, RZ ;  /* 0x0000003a35e5723e */ /* 0x000fe400048070ff */
[----:B------:R-:W-:Y:S02]  /*3ca0*/  F2FP.SATFINITE.E4M3.F32.PACK_AB_MERGE_C R224, R21, R14, R224 ;  /* 0x0000000e15e0723e */ /* 0x000fe400048070e0 */
[----:B------:R-:W0:Y:S01]  /*3cb0*/  MUFU.EX2 R70, R70 ;  /* 0x0000004600467308 */ /* 0x000e220000000800 */
[----:B-1----:R-:W-:Y:S01]  /*3cc0*/  FADD.FTZ R26, R66, R69 ;  /* 0x00000045421a7221 */ /* 0x002fe20000010000 */
[----:B------:R-:W-:-:S06]  /*3cd0*/  F2FP.SATFINITE.E4M3.F32.PACK_AB_MERGE_C R229, R35, R54, R229 ;  /* 0x0000003623e5723e */ /* 0x000fcc00048070e5 */
[----:B------:R1:W3:Y:S01]  /*3ce0*/  MUFU.EX2 R55, R72 ;  /* 0x0000004800377308 */ /* 0x0002e20000000800 */
[----:B--2---:R-:W-:-:S07]  /*3cf0*/  FADD.FTZ R71, R231, R26 ;  /* 0x0000001ae7477221 */ /* 0x004fce0000010000 */
[----:B------:R-:W2:Y:S01]  /*3d00*/  MUFU.EX2 R74, R74 ;  /* 0x0000004a004a7308 */ /* 0x000ea20000000800 */
[----:B0-----:R-:W-:Y:S01]  /*3d10*/  FADD.FTZ R26, R70, R71 ;  /* 0x00000047461a7221 */ /* 0x001fe20000010000 */
[----:B-1----:R-:W-:-:S06]  /*3d20*/  CS2R R72, SRZ ;  /* 0x0000000000487805 */ /* 0x002fcc000001ff00 */
[----:B------:R0:W1:Y:S01]  /*3d30*/  MUFU.EX2 R57, R76 ;  /* 0x0000004c00397308 */ /* 0x0000620000000800 */
[C---:B---3--:R-:W-:Y:S01]  /*3d40*/  FADD.FTZ R71, R55.reuse, R26 ;  /* 0x0000001a37477221 */ /* 0x048fe20000010000 */
[----:B------:R-:W-:-:S04]  /*3d50*/  F2FP.SATFINITE.E4M3.F32.PACK_AB_MERGE_C R55, R55, R70, RZ ;  /* 0x000000463737723e */ /* 0x000fc800048070ff */
[----:B------:R-:W-:Y:S02]  /*3d60*/  F2FP.SATFINITE.E4M3.F32.PACK_AB_MERGE_C R231, R231, R66, R55 ;  /* 0x00000042e7e7723e */ /* 0x000fe40004807037 */
[----:B------:R-:W-:Y:S01]  /*3d70*/  CS2R R54, SRZ ;  /* 0x0000000000367805 */ /* 0x000fe2000001ff00 */
[----:B------:R-:W3:Y:S01]  /*3d80*/  MUFU.EX2 R78, R78 ;  /* 0x0000004e004e7308 */ /* 0x000ee20000000800 */
[----:B--2---:R-:W-:Y:S01]  /*3d90*/  FADD.FTZ R26, R74, R71 ;  /* 0x000000474a1a7221 */ /* 0x004fe20000010000 */
[----:B------:R-:W-:Y:S01]  /*3da0*/  FADD.FTZ R71, R31, R36 ;  /* 0x000000241f477221 */ /* 0x000fe20000010000 */
[----:B0-----:R-:W-:Y:S01]  /*3db0*/  CS2R R76, SRZ ;  /* 0x00000000004c7805 */ /* 0x001fe2000001ff00 */
[----:B------:R-:W0:Y:S02]  /*3dc0*/  @P2 LDC R31, c[0x0][0x44c] ;  /* 0x00011300ff1f2b82 */ /* 0x000e240000000800 */
[----:B------:R-:W-:Y:S01]  /*3dd0*/  FADD.FTZ R71, R112, R71 ;  /* 0x0000004770477221 */ /* 0x000fe20000010000 */
[----:B------:R-:W-:Y:S01]  /*3de0*/  CS2R R112, SRZ ;  /* 0x0000000000707805 */ /* 0x000fe2000001ff00 */
[----:B------:R-:W2:Y:S01]  /*3df0*/  MUFU.EX2 R226, R226 ;  /* 0x000000e200e27308 */ /* 0x000ea20000000800 */
[----:B-1----:R-:W-:-:S07]  /*3e00*/  FADD.FTZ R37, R57, R26 ;  /* 0x0000001a39257221 */ /* 0x002fce0000010000 */
[----:B------:R1:W4:Y:S01]  /*3e10*/  MUFU.EX2 R59, R80 ;  /* 0x00000050003b7308 */ /* 0x0003220000000800 */
[----:B---3--:R-:W-:Y:S01]  /*3e20*/  FADD.FTZ R4, R78, R37 ;  /* 0x000000254e047221 */ /* 0x008fe20000010000 */
[----:B------:R-:W-:-:S06]  /*3e30*/  CS2R R36, SRZ ;  /* 0x0000000000247805 */ /* 0x000fcc000001ff00 */
[----:B------:R-:W3:Y:S01]  /*3e40*/  MUFU.EX2 R33, R33 ;  /* 0x0000002100217308 */ /* 0x000ee20000000800 */
[----:B--2---:R-:W-:Y:S01]  /*3e50*/  FADD.FTZ R12, R226, R71 ;  /* 0x00000047e20c7221 */ /* 0x004fe20000010000 */
[----:B------:R-:W-:Y:S02]  /*3e60*/  CS2R R70, SRZ ;  /* 0x0000000000467805 */ /* 0x000fe4000001ff00 */
[----:B-1----:R-:W-:Y:S01]  /*3e70*/  CS2R R80, SRZ ;  /* 0x0000000000507805 */ /* 0x002fe2000001ff00 */
[----:B0-----:R-:W-:-:S03]  /*3e80*/  @P2 IMAD.HI.U32 R10, R22, R31, RZ ;  /* 0x0000001f160a2227 */ /* 0x001fc600078e00ff */
[----:B------:R-:W0:Y:S01]  /*3e90*/  MUFU.EX2 R82, R82 ;  /* 0x0000005200527308 */ /* 0x000e220000000800 */
[C---:B----4-:R-:W-:Y:S01]  /*3ea0*/  FADD.FTZ R9, R59.reuse, R4 ;  /* 0x000000043b097221 */ /* 0x050fe20000010000 */
[----:B------:R-:W-:Y:S02]  /*3eb0*/  F2FP.SATFINITE.E4M3.F32.PACK_AB_MERGE_C R59, R59, R78, RZ ;  /* 0x0000004e3b3b723e */ /* 0x000fe400048070ff */
[----:B------:R-:W-:Y:S02]  /*3ec0*/  CS2R R78, SRZ ;  /* 0x00000000004e7805 */ /* 0x000fe4000001ff00 */
[----:B------:R-:W-:Y:S02]  /*3ed0*/  F2FP.SATFINITE.E4M3.F32.PACK_AB_MERGE_C R225, R57, R74, R59 ;  /* 0x0000004a39e1723e */ /* 0x000fe4000480703b */
[----:B------:R-:W-:Y:S01]  /*3ee0*/  CS2R R58, SRZ ;  /* 0x00000000003a7805 */ /* 0x000fe2000001ff00 */
[----:B------:R-:W1:Y:S01]  /*3ef0*/  MUFU.EX2 R39, R39 ;  /* 0x0000002700277308 */ /* 0x000e620000000800 */
[----:B---3--:R-:W-:Y:S01]  /*3f00*/  FADD.FTZ R12, R33, R12 ;  /* 0x0000000c210c7221 */ /* 0x008fe20000010000 */
[----:B------:R-:W-:-:S06]  /*3f10*/  CS2R R74, SRZ ;  /* 0x00000000004a7805 */ /* 0x000fcc000001ff00 */
[----:B------:R2:W3:Y:S01]  /*3f20*/  MUFU.EX2 R61, R84 ;  /* 0x00000054003d7308 */ /* 0x0004e20000000800 */
[----:B0-----:R-:W-:-:S07]  /*3f30*/  FADD.FTZ R2, R82, R9 ;  /* 0x0000000952027221 */ /* 0x001fce0000010000 */
[----:B------:R-:W0:Y:S01]  /*3f40*/  MUFU.EX2 R86, R86 ;  /* 0x0000005600567308 */ /* 0x000e220000000800 */
[----:B-1----:R-:W-:Y:S01]  /*3f50*/  FADD.FTZ R9, R39, R12 ;  /* 0x0000000c27097221 */ /* 0x002fe20000010000 */
[C---:B------:R-:W-:Y:S01]  /*3f60*/  F2FP.SATFINITE.E4M3.F32.PACK_AB_MERGE_C R39, R114.reuse, R39, RZ ;  /* 0x000000277227723e */ /* 0x040fe200048070ff */
[----:B------:R-:W-:Y:S01]  /*3f70*/  VIADD R12, R23, 0xfffffffe ;  /* 0xfffffffe170c7836 */ /* 0x000fe20000000000 */
[----:B--2---:R-:W-:Y:S01]  /*3f80*/  CS2R R84, SRZ ;  /* 0x0000000000547805 */ /* 0x004fe2000001ff00 */
[----:B------:R-:W-:Y:S01]  /*3f90*/  FADD.FTZ R114, R114, R9 ;  /* 0x0000000972727221 */ /* 0x000fe20000010000 */
[----:B------:R-:W-:Y:S02]  /*3fa0*/  F2FP.SATFINITE.E4M3.F32.PACK_AB_MERGE_C R226, R33, R226, R39 ;  /* 0x000000e221e2723e */ /* 0x000fe40004807027 */
[----:B------:R-:W1:Y:S01]  /*3fb0*/  MUFU.EX2 R41, R41 ;  /* 0x0000002900297308 */ /* 0x000e620000000800 */
[----:B---3--:R-:W-:Y:S01]  /*3fc0*/  FADD.FTZ R15, R61, R2 ;  /* 0x000000023d0f7221 */ /* 0x008fe20000010000 */
[----:B------:R-:W2:Y:S06]  /*3fd0*/  @P2 LDC R33, c[0x0][0x450] ;  /* 0x00011400ff212b82 */ /* 0x000eac0000000800 */
[----:B------:R-:W3:Y:S01]  /*3fe0*/  MUFU.EX2 R43, R43 ;  /* 0x0000002b002b7308 */ /* 0x000ee20000000800 */
[----:B0-----:R-:W-:-:S07]  /*3ff0*/  FADD.FTZ R2, R86, R15 ;  /* 0x0000000f56027221 */ /* 0x001fce0000010000 */
[----:B------:R0:W4:Y:S01]  /*4000*/  MUFU.EX2 R63, R88 ;  /* 0x00000058003f7308 */ /* 0x0001220000000800 */
[----:B-1----:R-:W-:-:S07]  /*4010*/  F2FP.SATFINITE.E4M3.F32.PACK_AB_MERGE_C R220, R118, R41, RZ ;  /* 0x0000002976dc723e */ /* 0x002fce00048070ff */
[----:B------:R-:W1:Y:S01]  /*4020*/  MUFU.EX2 R90, R90 ;  /* 0x0000005a005a7308 */ /* 0x000e620000000800 */
[----:B---3--:R-:W-:Y:S01]  /*4030*/  FADD.FTZ R21, R43, R114 ;  /* 0x000000722b157221 */ /* 0x008fe20000010000 */
[C---:B------:R-:W-:Y:S02]  /*4040*/  F2FP.SATFINITE.E4M3.F32.PACK_AB_MERGE_C R220, R116.reuse, R43, R220 ;  /* 0x0000002b74dc723e */ /* 0x040fe400048070dc */
[----:B0-----:R-:W-:Y:S02]  /*4050*/  CS2R R88, SRZ ;  /* 0x0000000000587805 */ /* 0x001fe4000001ff00 */
[----:B--2---:R-:W-:Y:S01]  /*4060*/  @P2 SHF.R.U32.HI R22, RZ, R33, R10 ;  /* 0x00000021ff162219 */ /* 0x004fe2000001160a */
[----:B------:R-:W-:Y:S01]  /*4070*/  FADD.FTZ R116, R116, R21 ;  /* 0x0000001574747221 */ /* 0x000fe20000010000 */
[----:B------:R-:W-:Y:S01]  /*4080*/  CS2R R114, SRZ ;  /* 0x0000000000727805 */ /* 0x000fe2000001ff00 */
[----:B------:R0:W2:Y:S01]  /*4090*/  MUFU.EX2 R65, R92 ;  /* 0x0000005c00417308 */ /* 0x0000a20000000800 */
[----:B----4-:R-:W-:Y:S01]  /*40a0*/  FADD.FTZ R15, R63, R2 ;  /* 0x000000023f0f7221 */ /* 0x010fe20000010000 */
[----:B------:R-:W-:Y:S01]  /*40b0*/  FADD.FTZ R41, R41, R116 ;  /* 0x0000007429297221 */ /* 0x000fe20000010000 */
[----:B------:R-:W-:-:S02]  /*40c0*/  F2FP.SATFINITE.E4M3.F32.PACK_AB_MERGE_C R63, R63, R86, RZ ;  /* 0x000000563f3f723e */ /* 0x000fc400048070ff */
[----:B------:R-:W-:Y:S02]  /*40d0*/  CS2R R86, SRZ ;  /* 0x0000000000567805 */ /* 0x000fe4000001ff00 */
[----:B------:R-:W-:Y:S01]  /*40e0*/  CS2R R116, SRZ ;  /* 0x0000000000747805 */ /* 0x000fe2000001ff00 */
[----:B------:R-:W-:Y:S01]  /*40f0*/  FADD.FTZ R118, R118, R41 ;  /* 0x0000002976767221 */ /* 0x000fe20000010000 */
[----:B------:R-:W-:Y:S01]  /*4100*/  F2FP.SATFINITE.E4M3.F32.PACK_AB_MERGE_C R227, R61, R82, R63 ;  /* 0x000000523de3723e */ /* 0x000fe2000480703f */
[----:B------:R-:W3:Y:S01]  /*4110*/  MUFU.EX2 R98, R98 ;  /* 0x0000006200627308 */ /* 0x000ee20000000800 */
[----:B-1----:R-:W-:Y:S01]  /*4120*/  FADD.FTZ R2, R90, R15 ;  /* 0x0000000f5a027221 */ /* 0x002fe20000010000 */
[----:B------:R-:W-:Y:S02]  /*4130*/  CS2R R40, SRZ ;  /* 0x0000000000287805 */ /* 0x000fe4000001ff00 */
[----:B------:R-:W-:Y:S02]  /*4140*/  CS2R R62, SRZ ;  /* 0x00000000003e7805 */ /* 0x000fe4000001ff00 */
[----:B------:R-:W-:-:S02]  /*4150*/  CS2R R82, SRZ ;  /* 0x0000000000527805 */ /* 0x000fc4000001ff00 */
[----:B0-----:R-:W-:Y:S01]  /*4160*/  CS2R R92, SRZ ;  /* 0x00000000005c7805 */ /* 0x001fe2000001ff00 */
[----:B------:R-:W0:Y:S01]  /*4170*/  MUFU.EX2 R45, R45 ;  /* 0x0000002d002d7308 */ /* 0x000e220000000800 */
[----:B--2---:R-:W-:-:S07]  /*4180*/  FADD.FTZ R21, R65, R2 ;  /* 0x0000000241157221 */ /* 0x004fce0000010000 */
[----:B------:R1:W2:Y:S01]  /*4190*/  MUFU.EX2 R67, R94 ;  /* 0x0000005e00437308 */ /* 0x0002a20000000800 */
[----:B---3--:R-:W-:-:S07]  /*41a0*/  FADD.FTZ R2, R98, R21 ;  /* 0x0000001562027221 */ /* 0x008fce0000010000 */
[----:B------:R-:W3:Y:S01]  /*41b0*/  MUFU.EX2 R30, R30 ;  /* 0x0000001e001e7308 */ /* 0x000ee20000000800 */
[----:B0-----:R-:W-:Y:S01]  /*41c0*/  FADD.FTZ R29, R45, R118 ;  /* 0x000000762d1d7221 */ /* 0x001fe20000010000 */
[----:B-1----:R-:W-:Y:S02]  /*41d0*/  CS2R R94, SRZ ;  /* 0x00000000005e7805 */ /* 0x002fe4000001ff00 */
[----:B------:R-:W-:-:S04]  /*41e0*/  CS2R R118, SRZ ;  /* 0x0000000000767805 */ /* 0x000fc8000001ff00 */
[----:B------:R-:W0:Y:S01]  /*41f0*/  MUFU.EX2 R100, R100 ;  /* 0x0000006400647308 */ /* 0x000e220000000800 */
[C---:B--2---:R-:W-:Y:S01]  /*4200*/  FADD.FTZ R21, R67.reuse, R2 ;  /* 0x0000000243157221 */ /* 0x044fe20000010000 */
[----:B------:R-:W-:Y:S02]  /*4210*/  F2FP.SATFINITE.E4M3.F32.PACK_AB_MERGE_C R67, R67, R98, RZ ;  /* 0x000000624343723e */ /* 0x000fe400048070ff */
[----:B------:R-:W-:Y:S02]  /*4220*/  CS2R R98, SRZ ;  /* 0x0000000000627805 */ /* 0x000fe4000001ff00 */
[----:B------:R-:W-:Y:S02]  /*4230*/  F2FP.SATFINITE.E4M3.F32.PACK_AB_MERGE_C R221, R65, R90, R67 ;  /* 0x0000005a41dd723e */ /* 0x000fe40004807043 */
[----:B------:R-:W-:Y:S01]  /*4240*/  CS2R R66, SRZ ;  /* 0x0000000000427805 */ /* 0x000fe2000001ff00 */
[----:B------:R-:W-:Y:S01]  /*4250*/  MUFU.EX2 R34, R34 ;  /* 0x0000002200227308 */ /* 0x000fe20000000800 */
[----:B---3--:R-:W-:Y:S01]  /*4260*/  FADD.FTZ R29, R30, R29 ;  /* 0x0000001d1e1d7221 */ /* 0x008fe20000010000 */
[----:B------:R-:W-:-:S06]  /*4270*/  CS2R R90, SRZ ;  /* 0x00000000005a7805 */ /* 0x000fcc000001ff00 */
[----:B------:R-:W1:Y:S01]  /*4280*/  MUFU.EX2 R47, R50 ;  /* 0x00000032002f7308 */ /* 0x000e620000000800 */
[----:B0-----:R-:W-:-:S07]  /*4290*/  FADD.FTZ R2, R100, R21 ;  /* 0x0000001564027221 */ /* 0x001fce0000010000 */
[----:B------:R0:W2:Y:S08]  /*42a0*/  MUFU.EX2 R69, R96 ;  /* 0x0000006000457308 */ /* 0x0000b00000000800 */
[----:B------:R-:W3:Y:S01]  /*42b0*/  MUFU.EX2 R102, R102 ;  /* 0x0000006600667308 */ /* 0x000ee20000000800 */
[----:B-1----:R-:W-:Y:S01]  /*42c0*/  F2FP.SATFINITE.E4M3.F32.PACK_AB_MERGE_C R222, R47, R34, RZ ;  /* 0x000000222fde723e */ /* 0x002fe200048070ff */
[----:B------:R-:W-:Y:S01]  /*42d0*/  FADD.FTZ R34, R34, R29 ;  /* 0x0000001d22227221 */ /* 0x000fe20000010000 */
[----:B0-----:R-:W-:-:S02]  /*42e0*/  CS2R R96, SRZ ;  /* 0x0000000000607805 */ /* 0x001fc4000001ff00 */
[----:B------:R-:W-:Y:S01]  /*42f0*/  F2FP.SATFINITE.E4M3.F32.PACK_AB_MERGE_C R222, R30, R45, R222 ;  /* 0x0000002d1ede723e */ /* 0x000fe200048070de */
[----:B------:R-:W-:Y:S01]  /*4300*/  FADD.FTZ R47, R47, R34 ;  /* 0x000000222f2f7221 */ /* 0x000fe20000010000 */
[----:B------:R-:W-:Y:S01]  /*4310*/  CS2R R30, SRZ ;  /* 0x00000000001e7805 */ /* 0x000fe2000001ff00 */
[----:B------:R0:W1:Y:S01]  /*4320*/  MUFU.EX2 R11, R64 ;  /* 0x00000040000b7308 */ /* 0x0000620000000800 */
[----:B--2---:R-:W-:Y:S01]  /*4330*/  FADD.FTZ R29, R69, R2 ;  /* 0x00000002451d7221 */ /* 0x004fe20000010000 */
[----:B------:R-:W-:Y:S02]  /*4340*/  CS2R R34, SRZ ;  /* 0x0000000000227805 */ /* 0x000fe4000001ff00 */
[----:B------:R-:W-:-:S04]  /*4350*/  CS2R R44, SRZ ;  /* 0x00000000002c7805 */ /* 0x000fc8000001ff00 */
[----:B------:R-:W2:Y:S01]  /*4360*/  MUFU.EX2 R104, R104 ;  /* 0x0000006800687308 */ /* 0x000ea20000000800 */
[----:B---3--:R-:W-:Y:S01]  /*4370*/  FADD.FTZ R2, R102, R29 ;  /* 0x0000001d66027221 */ /* 0x008fe20000010000 */
[----:B0-----:R-:W-:-:S06]  /*4380*/  CS2R R64, SRZ ;  /* 0x0000000000407805 */ /* 0x001fcc000001ff00 */
[----:B------:R0:W3:Y:S01]  /*4390*/  MUFU.EX2 R9, R60 ;  /* 0x0000003c00097308 */ /* 0x0000e20000000800 */
[C---:B-1----:R-:W-:Y:S01]  /*43a0*/  F2FP.SATFINITE.E4M3.F32.PACK_AB_MERGE_C R102, R11.reuse, R102, RZ ;  /* 0x000000660b66723e */ /* 0x042fe200048070ff */
[----:B------:R-:W-:-:S03]  /*43b0*/  FADD.FTZ R11, R11, R2 ;  /* 0x000000020b0b7221 */ /* 0x000fc60000010000 */
[----:B------:R-:W-:Y:S02]  /*43c0*/  F2FP.SATFINITE.E4M3.F32.PACK_AB_MERGE_C R223, R69, R100, R102 ;  /* 0x0000006445df723e */ /* 0x000fe40004807066 */
[----:B------:R-:W-:Y:S02]  /*43d0*/  CS2R R68, SRZ ;  /* 0x0000000000447805 */ /* 0x000fe4000001ff00 */
[----:B------:R-:W-:Y:S01]  /*43e0*/  CS2R R100, SRZ ;  /* 0x0000000000647805 */ /* 0x000fe2000001ff00 */
[----:B------:R-:W1:Y:S01]  /*43f0*/  MUFU.EX2 R106, R106 ;  /* 0x0000006a006a7308 */ /* 0x000e620000000800 */
[----:B--2---:R-:W-:Y:S01]  /*4400*/  FADD.FTZ R2, R104, R11 ;  /* 0x0000000b68027221 */ /* 0x004fe20000010000 */
[----:B0-----:R-:W-:Y:S02]  /*4410*/  CS2R R60, SRZ ;  /* 0x00000000003c7805 */ /* 0x001fe4000001ff00 */
[----:B------:R-:W-:-:S04]  /*4420*/  CS2R R102, SRZ ;  /* 0x0000000000667805 */ /* 0x000fc8000001ff00 */
[----:B------:R0:W2:Y:S01]  /*4430*/  MUFU.EX2 R15, R56 ;  /* 0x00000038000f7308 */ /* 0x0000a20000000800 */
[----:B---3--:R-:W-:-:S07]  /*4440*/  FADD.FTZ R29, R9, R2 ;  /* 0x00000002091d7221 */ /* 0x008fce0000010000 */
[----:B------:R-:W3:Y:S01]  /*4450*/  MUFU.EX2 R108, R108 ;  /* 0x0000006c006c7308 */ /* 0x000ee20000000800 */
[----:B-1----:R-:W-:Y:S01]  /*4460*/  FADD.FTZ R2, R106, R29 ;  /* 0x0000001d6a027221 */ /* 0x002fe20000010000 */
[----:B------:R-:W-:Y:S01]  /*4470*/  IMAD R29, R16, UR4, -R3 ;  /* 0x00000004101d7c24 */ /* 0x000fe2000f8e0a03 */
[----:B------:R-:W-:Y:S01]  /*4480*/  UMOV UR4, URZ ;  /* 0x0000003f00047c82 */ /* 0x000fe20008000000 */
[----:B0-----:R-:W-:Y:S02]  /*4490*/  CS2R R56, SRZ ;  /* 0x0000000000387805 */ /* 0x001fe4000001ff00 */
[----:B------:R-:W-:Y:S02]  /*44a0*/  IMAD.IADD R29, R29, 0x1, R22 ;  /* 0x000000011d1d7824 */ /* 0x000fe400078e0216 */
[----:B------:R-:W-:Y:S01]  /*44b0*/  MUFU.EX2 R51, R48 ;  /* 0x0000003000337308 */ /* 0x000fe20000000800 */
[C---:B--2---:R-:W-:Y:S01]  /*44c0*/  F2FP.SATFINITE.E4M3.F32.PACK_AB_MERGE_C R106, R15.reuse, R106, RZ ;  /* 0x0000006a0f6a723e */ /* 0x044fe200048070ff */
[----:B------:R-:W-:Y:S01]  /*44d0*/  FADD.FTZ R15, R15, R2 ;  /* 0x000000020f0f7221 */ /* 0x000fe20000010000 */
[----:B------:R-:W-:-:S02]  /*44e0*/  SHF.R.S32.HI R10, RZ, 0x1f, R29 ;  /* 0x0000001fff0a7819 */ /* 0x000fc4000001141d */
[----:B------:R-:W-:Y:S02]  /*44f0*/  F2FP.SATFINITE.E4M3.F32.PACK_AB_MERGE_C R217, R9, R104, R106 ;  /* 0x0000006809d9723e */ /* 0x000fe4000480706a */
[----:B------:R-:W-:Y:S02]  /*4500*/  CS2R R104, SRZ ;  /* 0x0000000000687805 */ /* 0x000fe4000001ff00 */
[----:B------:R-:W-:Y:S01]  /*4510*/  LEA.HI R10, R10, R29, RZ, 0x7 ;  /* 0x0000001d0a0a7211 */ /* 0x000fe200078f38ff */
[----:B------:R-:W0:Y:S01]  /*4520*/  MUFU.EX2 R28, R28 ;  /* 0x0000001c001c7308 */ /* 0x000e220000000800 */
[----:B---3--:R-:W-:Y:S01]  /*4530*/  FADD.FTZ R2, R108, R15 ;  /* 0x0000000f6c027221 */ /* 0x008fe20000010000 */
[----:B------:R-:W-:-:S06]  /*4540*/  CS2R R106, SRZ ;  /* 0x00000000006a7805 */ /* 0x000fcc000001ff00 */
[----:B------:R1:W2:Y:S08]  /*4550*/  MUFU.EX2 R21, R52 ;  /* 0x0000003400157308 */ /* 0x0002b00000000800 */
[----:B------:R-:W3:Y:S01]  /*4560*/  MUFU.EX2 R38, R38 ;  /* 0x0000002600267308 */ /* 0x000ee20000000800 */
[----:B0-----:R-:W-:Y:S02]  /*4570*/  F2FP.SATFINITE.E4M3.F32.PACK_AB_MERGE_C R4, R28, R51, RZ ;  /* 0x000000331c04723e */ /* 0x001fe400048070ff */
[----:B-1----:R-:W-:-:S05]  /*4580*/  CS2R R52, SRZ ;  /* 0x0000000000347805 */ /* 0x002fca000001ff00 */
[----:B------:R-:W-:Y:S01]  /*4590*/  MUFU.EX2 R110, R110 ;  /* 0x0000006e006e7308 */ /* 0x000fe20000000800 */
[----:B--2---:R-:W-:-:S07]  /*45a0*/  FADD.FTZ R3, R21, R2 ;  /* 0x0000000215037221 */ /* 0x004fce0000010000 */
[----:B------:R0:W1:Y:S01]  /*45b0*/  MUFU.EX2 R11, R32 ;  /* 0x00000020000b7308 */ /* 0x0000620000000800 */
[----:B---3--:R-:W-:Y:S01]  /*45c0*/  F2FP.SATFINITE.E4M3.F32.PACK_AB_MERGE_C R216, R49, R38, R4 ;  /* 0x0000002631d8723e */ /* 0x008fe20004807004 */
[----:B------:R-:W-:Y:S01]  /*45d0*/  FADD.FTZ R38, R38, R47 ;  /* 0x0000002f26267221 */ /* 0x000fe20000010000 */
[----:B------:R-:W-:-:S03]  /*45e0*/  CS2R R46, SRZ ;  /* 0x00000000002e7805 */ /* 0x000fc6000001ff00 */
[----:B------:R-:W-:Y:S01]  /*45f0*/  FADD.FTZ R38, R49, R38 ;  /* 0x0000002631267221 */ /* 0x000fe20000010000 */
[----:B------:R-:W-:Y:S01]  /*4600*/  CS2R R48, SRZ ;  /* 0x0000000000307805 */ /* 0x000fe2000001ff00 */
[----:B------:R-:W-:Y:S01]  /*4610*/  MUFU.EX2 R24, R24 ;  /* 0x0000001800187308 */ /* 0x000fe20000000800 */
[----:B0-----:R-:W-:Y:S01]  /*4620*/  CS2R R32, SRZ ;  /* 0x0000000000207805 */ /* 0x001fe2000001ff00 */
[----:B------:R-:W-:Y:S01]  /*4630*/  FADD.FTZ R51, R51, R38 ;  /* 0x0000002633337221 */ /* 0x000fe20000010000 */
[----:B------:R-:W-:-:S03]  /*4640*/  CS2R R38, SRZ ;  /* 0x0000000000267805 */ /* 0x000fc6000001ff00 */
[----:B------:R-:W-:Y:S01]  /*4650*/  FADD.FTZ R51, R28, R51 ;  /* 0x000000331c337221 */ /* 0x000fe20000010000 */
[----:B------:R-:W-:Y:S01]  /*4660*/  CS2R R28, SRZ ;  /* 0x00000000001c7805 */ /* 0x000fe2000001ff00 */
[----:B------:R-:W0:Y:S01]  /*4670*/  MUFU.EX2 R27, R27 ;  /* 0x0000001b001b7308 */ /* 0x000e220000000800 */
[----:B-1----:R-:W-:Y:S01]  /*4680*/  F2FP.SATFINITE.E4M3.F32.PACK_AB_MERGE_C R2, R11, R110, RZ ;  /* 0x0000006e0b02723e */ /* 0x002fe200048070ff */
[----:B------:R-:W-:-:S03]  /*4690*/  FADD.FTZ R110, R110, R3 ;  /* 0x000000036e6e7221 */ /* 0x000fc60000010000 */
[----:B------:R-:W-:Y:S01]  /*46a0*/  F2FP.SATFINITE.E4M3.F32.PACK_AB_MERGE_C R219, R21, R108, R2 ;  /* 0x0000006c15db723e */ /* 0x000fe20004807002 */
[----:B------:R-:W-:Y:S01]  /*46b0*/  FADD.FTZ R3, R11, R110 ;  /* 0x0000006e0b037221 */ /* 0x000fe20000010000 */
[----:B------:R-:W-:Y:S01]  /*46c0*/  SHF.R.S32.HI R11, RZ, 0x7, R10 ;  /* 0x00000007ff0b7819 */ /* 0x000fe2000001140a */
[----:B------:R-:W-:Y:S01]  /*46d0*/  MUFU.EX2 R20, R20 ;  /* 0x0000001400147308 */ /* 0x000fe20000000800 */
[----:B------:R-:W-:Y:S01]  /*46e0*/  IMAD.MOV.U32 R2, RZ, RZ, RZ ;  /* 0x000000ffff027224 */ /* 0x000fe200078e00ff */
[----:B------:R-:W-:Y:S02]  /*46f0*/  CS2R R108, SRZ ;  /* 0x00000000006c7805 */ /* 0x000fe4000001ff00 */
[----:B------:R-:W-:Y:S02]  /*4700*/  VIMNMX R11, R18, R11, !PT ;  /* 0x0000000b120b7248 */ /* 0x000fe40007fe0100 */
[----:B------:R-:W-:Y:S02]  /*4710*/  CS2R R110, SRZ ;  /* 0x00000000006e7805 */ /* 0x000fe4000001ff00 */
[----:B------:R-:W-:Y:S01]  /*4720*/  ISETP.GE.AND P3, PT, R12, R11, PT ;  /* 0x0000000b0c00720c */ /* 0x000fe20003f66270 */
[----:B------:R1:W2:Y:S01]  /*4730*/  MUFU.EX2 R25, R42 ;  /* 0x0000002a00197308 */ /* 0x0002a20000000800 */
[----:B0-----:R-:W-:-:S02]  /*4740*/  F2FP.SATFINITE.E4M3.F32.PACK_AB_MERGE_C R4, R27, R24, RZ ;  /* 0x000000181b04723e */ /* 0x001fc400048070ff */
[----:B-1----:R-:W-:Y:S02]  /*4750*/  CS2R R42, SRZ ;  /* 0x00000000002a7805 */ /* 0x002fe4000001ff00 */
[----:B--2---:R-:W-:Y:S01]  /*4760*/  F2FP.SATFINITE.E4M3.F32.PACK_AB_MERGE_C R218, R25, R20, R4 ;  /* 0x0000001419da723e */ /* 0x004fe20004807004 */
[----:B------:R-:W-:Y:S01]  /*4770*/  FADD.FTZ R20, R20, R51 ;  /* 0x0000003314147221 */ /* 0x000fe20000010000 */
[----:B------:R-:W-:-:S03]  /*4780*/  CS2R R50, SRZ ;  /* 0x0000000000327805 */ /* 0x000fc6000001ff00 */
[----:B------:R-:W-:-:S04]  /*4790*/  FADD.FTZ R25, R25, R20 ;  /* 0x0000001419197221 */ /* 0x000fc80000010000 */
[----:B------:R-:W-:Y:S01]  /*47a0*/  FADD.FTZ R4, R24, R25 ;  /* 0x0000001918047221 */ /* 0x000fe20000010000 */
[----:B------:R-:W-:-:S03]  /*47b0*/  CS2R R24, SRZ ;  /* 0x0000000000187805 */ /* 0x000fc6000001ff00 */
[----:B------:R-:W-:Y:S01]  /*47c0*/  FADD.FTZ R4, R27, R4 ;  /* 0x000000041b047221 */ /* 0x000fe20000010000 */
[----:B------:R-:W-:Y:S01]  /*47d0*/  CS2R R26, SRZ ;  /* 0x00000000001a7805 */ /* 0x000fe2000001ff00 */
[----:B------:R-:W-:Y:S06]  /*47e0*/  @!P3 BRA `(.L_x_2127) ;  /* 0x000000380014b947 */ /* 0x000fec0003800000 */
        /* <DEDUP_REMOVED lines=68> */
[----:B------:R-:W-:Y:S01]  /*4c30*/  ULDC UR42, c[0x0][0x288] ;  /* 0x0000a200002a7ab9 */ /* 0x000fe20000000800 */
[----:B------:R-:W-:-:S05]  /*4c40*/  ULDC UR43, c[0x0][0x2f0] ;  /* 0x0000bc00002b7ab9 */ /* 0x000fca0000000800 */
.L_x_2137:
[----:B------:R-:W-:Y:S01]  /*4c50*/  ISETP.NE.AND P4, PT, RZ, UR37, PT ;  /* 0x00000025ff007c0c */ /* 0x000fe2000bf85270 */
[----:B------:R-:W-:-:S04]  /*4c60*/  UISETP.NE.AND UP0, UPT, UR4, 0x1, UPT ;  /* 0x000000010400788c */ /* 0x000fc8000bf05270 */
[----:B------:R-:W-:-:S06]  /*4c70*/  USEL UR7, URZ, 0x1, UP0 ;  /* 0x000000013f077887 */ /* 0x000fcc0008000000 */
[----:B------:R-:W-:Y:S02]  /*4c80*/  LOP3.LUT R2, R14, UR7, RZ, 0x3c, !PT ;  /* 0x000000070e027c12 */ /* 0x000fe4000f8e3cff */
[----:B------:R-:W-:Y:S05]  /*4c90*/  @P4 BRA `(.L_x_2128) ;  /* 0x0000000000344947 */ /* 0x000fea0003800000 */
[----:B------:R-:W-:Y:S05]  /*4ca0*/  @!P1 BRA `(.L_x_2129) ;  /* 0x0000000000049947 */ /* 0x000fea0003800000 */
[----:B------:R-:W-:Y:S01]  /*4cb0*/  BPT.TRAP 0x1 ;  /* 0x000000040000795c */ /* 0x000fe20000300000 */
.L_x_2129:
        /* <DEDUP_REMOVED lines=8> */
.L_x_2130:
[----:B-1----:R-:W-:Y:S05]  /*4d40*/  @P3 BRA `(.L_x_2128) ;  /* 0x0000000000083947 */ /* 0x002fea0003800000 */
[----:B------:R-:W1:Y:S02]  /*4d50*/  SYNCS.PHASECHK.TRANS64.TRYWAIT P3, [UR7+0x38830], R13 ;  /* 0x0388300dff0075a7 */ /* 0x000e640008060147 */
[----:B-1----:R-:W-:Y:S05]  /*4d60*/  @!P3 BRA `(.L_x_2131) ;  /* 0x000000ec0004b947 */ /* 0x002fea0003800000 */
.L_x_2128:
        /* <DEDUP_REMOVED lines=50> */
.L_x_2133:
[----:B------:R-:W-:Y:S01]  /*5090*/  ULEA UR10, UR4, UR36, 0x3 ;  /* 0x00000024040a7291 */ /* 0x000fe2000f8e183f */
[----:B------:R-:W-:-:S08]  /*50a0*/  SHF.L.U32 R13, R14, 0x1f, RZ ;  /* 0x0000001f0e0d7819 */ /* 0x000fd000000006ff */
[----:B------:R0:W1:Y:S01]  /*50b0*/  SYNCS.PHASECHK.TRANS64.TRYWAIT P3, [UR10+0x38850], R13 ;  /* 0x0388500dff0075a7 */ /* 0x000062000806014a */
[----:B------:R-:W-:Y:S05]  /*50c0*/  @!P1 BRA `(.L_x_2134) ;  /* 0x0000000000049947 */ /* 0x000fea0003800000 */
[----:B------:R-:W-:Y:S01]  /*50d0*/  BPT.TRAP 0x1 ;  /* 0x000000040000795c */ /* 0x000fe20000300000 */
.L_x_2134:
[----:B-1----:R-:W-:Y:S05]  /*50e0*/  @P3 BRA `(.L_x_2132) ;  /* 0x0000000000083947 */ /* 0x002fea0003800000 */
[----:B------:R-:W1:Y:S02]  /*50f0*/  SYNCS.PHASECHK.TRANS64.TRYWAIT P3, [UR10+0x38850], R13 ;  /* 0x0388500dff0075a7 */ /* 0x000e64000806014a */
[----:B-1----:R-:W-:Y:S05]  /*5100*/  @!P3 BRA `(.L_x_2135) ;  /* 0x000000e80034b947 */ /* 0x002fea0003800000 */
.L_x_2132:
[----:B------:R-:W-:Y:S01]  /*5110*/  UIADD3 UR10, UR36, 0x400, URZ ;  /* 0x00000400240a7890 */ /* 0x000fe2000fffe03f */
[----:B------:R-:W-:Y:S01]  /*5120*/  WARPGROUP.ARRIVE ;  /* 0x00000000000079c5 */ /* 0x000fe20000000000 */
[----:B------:R-:W-:Y:S01]  /*5130*/  UMOV UR11, 0x40000040 ;  /* 0x40000040000b7882 */ /* 0x000fe20000000000 */
[----:B------:R-:W-:Y:S01]  /*5140*/  UMOV UR15, 0x40000040 ;  /* 0x40000040000f7882 */ /* 0x000fe20000000000 */
[----:B------:R-:W-:Y:S01]  /*5150*/  USHF.R.U32.HI UR10, URZ, 0x4, UR10 ;  /* 0x000000043f0a7899 */ /* 0x000fe2000801160a */
[C---:B------:R-:W-:Y:S01]  /*5160*/  FMUL.FTZ R15, R0.reuse, R154 ;  /* 0x0000009a000f7220 */ /* 0x040fe20000410000 */
[C---:B------:R-:W-:Y:S01]  /*5170*/  FMUL.FTZ R154, R0.reuse, R161 ;  /* 0x000000a1009a7220 */ /* 0x040fe20000410000 */
[C---:B------:R-:W-:Y:S01]  /*5180*/  FMUL.FTZ R161, R0.reuse, R168 ;  /* 0x000000a800a17220 */ /* 0x040fe20000410000 */
[----:B------:R-:W-:Y:S01]  /*5190*/  ULOP3.LUT UR10, UR10, 0x3fff, URZ, 0xc0, !UPT ;  /* 0x00003fff0a0a7892 */ /* 0x000fe2000f8ec03f */
[C---:B------:R-:W-:Y:S01]  /*51a0*/  FMUL.FTZ R168, R0.reuse, R175 ;  /* 0x000000af00a87220 */ /* 0x040fe20000410000 */
[C---:B------:R-:W-:Y:S01]  /*51b0*/  FMUL.FTZ R175, R0.reuse, R182 ;  /* 0x000000b600af7220 */ /* 0x040fe20000410000 */
[C---:B------:R-:W-:Y:S01]  /*51c0*/  FMUL.FTZ R20, R0.reuse, R155 ;  /* 0x0000009b00147220 */ /* 0x040fe20000410000 */
[----:B------:R-:W-:Y:S01]  /*51d0*/  ULOP3.LUT UR10, UR10, 0x10000, URZ, 0xfc, !UPT ;  /* 0x000100000a0a7892 */ /* 0x000fe2000f8efc3f */
[----:B------:R-:W2:Y:S01]  /*51e0*/  @P2 LDC R182, c[0x0][0x44c] ;  /* 0x00011300ffb62b82 */ /* 0x000ea20000000800 */
[C---:B------:R-:W-:Y:S01]  /*51f0*/  FMUL.FTZ R155, R0.reuse, R162 ;  /* 0x000000a2009b7220 */ /* 0x040fe20000410000 */
[C---:B------:R-:W-:Y:S01]  /*5200*/  FMUL.FTZ R162, R0.reuse, R169 ;  /* 0x000000a900a27220 */ /* 0x040fe20000410000 */
[----:B------:R-:W-:Y:S01]  /*5210*/  ULEA UR10, UR4, UR10, 0xb ;  /* 0x0000000a040a7291 */ /* 0x000fe2000f8e583f */
[C---:B------:R-:W-:Y:S01]  /*5220*/  FMUL.FTZ R169, R0.reuse, R176 ;  /* 0x000000b000a97220 */ /* 0x040fe20000410000 */
[C---:B------:R-:W-:Y:S01]  /*5230*/  FMUL.FTZ R176, R0.reuse, R183 ;  /* 0x000000b700b07220 */ /* 0x040fe20000410000 */
[C---:B------:R-:W-:Y:S01]  /*5240*/  FMUL.FTZ R23, R0.reuse, R158 ;  /* 0x0000009e00177220 */ /* 0x040fe20000410000 */
[----:B------:R-:W-:Y:S01]  /*5250*/  UIADD3 UR14, UR10, 0x2, URZ ;  /* 0x000000020a0e7890 */ /* 0x000fe2000fffe03f */
[----:B------:R-:W3:Y:S01]  /*5260*/  @P2 LDC R183, c[0x0][0x450] ;  /* 0x00011400ffb72b82 */ /* 0x000ee20000000800 */
[C---:B------:R-:W-:Y:S01]  /*5270*/  FMUL.FTZ R158, R0.reuse, R165 ;  /* 0x000000a5009e7220 */ /* 0x040fe20000410000 */
[C---:B------:R-:W-:Y:S01]  /*5280*/  FMUL.FTZ R165, R0.reuse, R172 ;  /* 0x000000ac00a57220 */ /* 0x040fe20000410000 */
[----:B------:R-:W-:Y:S01]  /*5290*/  FMUL.FTZ R172, R0, R179 ;  /* 0x000000b300ac7220 */ /* 0x000fe20000410000 */
[----:B------:R-:W-:Y:S01]  /*52a0*/  QGMMA.64x256x32.F32.E4M3.E4M3 R24, R228, gdesc[UR8], R24, gsb0 ;  /* 0x03e00008e4187df3 */ /* 0x000fe20008000818 */
[----:B------:R-:W-:-:S02]  /*52b0*/  IMAD.MOV.U32 R179, RZ, RZ, R5 ;  /* 0x000000ffffb37224 */ /* 0x000fc400078e0005 */
[C---:B-1----:R-:W-:Y:S01]  /*52c0*/  FMUL.FTZ R14, R0.reuse, R153 ;  /* 0x00000099000e7220 */ /* 0x042fe20000410000 */
[C---:B------:R-:W-:Y:S01]  /*52d0*/  FMUL.FTZ R153, R0.reuse, R160 ;  /* 0x000000a000997220 */ /* 0x040fe20000410000 */
[C---:B------:R-:W-:Y:S01]  /*52e0*/  FMUL.FTZ R160, R0.reuse, R167 ;  /* 0x000000a700a07220 */ /* 0x040fe20000410000 */
[C---:B------:R-:W-:Y:S01]  /*52f0*/  FMUL.FTZ R167, R0.reuse, R174 ;  /* 0x000000ae00a77220 */ /* 0x040fe20000410000 */
[C---:B------:R-:W-:Y:S01]  /*5300*/  FMUL.FTZ R174, R0.reuse, R181 ;  /* 0x000000b500ae7220 */ /* 0x040fe20000410000 */
[C---:B------:R-:W-:Y:S01]  /*5310*/  FMUL.FTZ R181, R0.reuse, R187 ;  /* 0x000000bb00b57220 */ /* 0x040fe20000410000 */
[----:B------:R-:W-:Y:S02]  /*5320*/  IMAD.MOV.U32 R187, RZ, RZ, -0x80 ;  /* 0xffffff80ffbb7424 */ /* 0x000fe400078e00ff */
[C---:B0-----:R-:W-:Y:S01]  /*5330*/  FMUL.FTZ R13, R0.reuse, R152 ;  /* 0x00000098000d7220 */ /* 0x041fe20000410000 */
[C---:B------:R-:W-:Y:S01]  /*5340*/  FMUL.FTZ R21, R0.reuse, R156 ;  /* 0x0000009c00157220 */ /* 0x040fe20000410000 */
[----:B------:R-:W-:Y:S01]  /*5350*/  FMUL.FTZ R156, R0, R163 ;  /* 0x000000a3009c7220 */ /* 0x000fe20000410000 */
[----:B--2---:R-:W-:-:S04]  /*5360*/  @P2 IMAD.HI.U32 R182, R5, R182, RZ ;  /* 0x000000b605b62227 */ /* 0x004fc800078e00ff */
[C---:B------:R-:W-:Y:S01]  /*5370*/  FMUL.FTZ R163, R0.reuse, R170 ;  /* 0x000000aa00a37220 */ /* 0x040fe20000410000 */
[----:B------:R-:W-:Y:S01]  /*5380*/  FMUL.FTZ R170, R0, R177 ;  /* 0x000000b100aa7220 */ /* 0x000fe20000410000 */
[----:B------:R-:W0:Y:S01]  /*5390*/  MUFU.TANH R13, R13 ;  /* 0x0000000d000d7308 */ /* 0x000e220000002400 */
[----:B------:R-:W-:Y:S02]  /*53a0*/  IMAD R187, R12, R187, 0x1 ;  /* 0x000000010cbb7424 */ /* 0x000fe400078e02bb */
[C---:B------:R-:W-:Y:S01]  /*53b0*/  FMUL.FTZ R177, R0.reuse, R184 ;  /* 0x000000b800b17220 */ /* 0x040fe20000410000 */
[C---:B------:R-:W-:Y:S01]  /*53c0*/  FMUL.FTZ R22, R0.reuse, R157 ;  /* 0x0000009d00167220 */ /* 0x040fe20000410000 */
[----:B------:R-:W-:Y:S01]  /*53d0*/  FMUL.FTZ R157, R0, R164 ;  /* 0x000000a4009d7220 */ /* 0x000fe20000410000 */
[----:B---3--:R-:W-:Y:S01]  /*53e0*/  @P2 SHF.R.U32.HI R179, RZ, R183, R182 ;  /* 0x000000b7ffb32219 */ /* 0x008fe200000116b6 */
[----:B------:R-:W-:Y:S02]  /*53f0*/  IMAD R187, R8, -0x2, R187 ;  /* 0xfffffffe08bb7824 */ /* 0x000fe400078e02bb */
[C---:B------:R-:W-:Y:S01]  /*5400*/  FMUL.FTZ R164, R0.reuse, R171 ;  /* 0x000000ab00a47220 */ /* 0x040fe20000410000 */
[----:B------:R-:W1:Y:S01]  /*5410*/  MUFU.TANH R14, R14 ;  /* 0x0000000e000e7308 */ /* 0x000e620000002400 */
[----:B------:R-:W-:Y:S01]  /*5420*/  FMUL.FTZ R171, R0, R178 ;  /* 0x000000b200ab7220 */ /* 0x000fe20000410000 */
[----:B------:R-:W-:-:S02]  /*5430*/  IMAD R184, R16, UR43, R187 ;  /* 0x0000002b10b87c24 */ /* 0x000fc4000f8e02bb */
        /* <DEDUP_REMOVED lines=19> */
[----:B------:R-:W-:Y:S01]  /*5570*/  FMUL.FTZ R191, R0, R191 ;  /* 0x000000bf00bf7220 */ /* 0x000fe20000410000 */
[----:B------:R-:W-:Y:S01]  /*5580*/  UMOV UR11, 0x40000040 ;  /* 0x40000040000b7882 */ /* 0x000fe20000000000 */
[----:B------:R-:W4:Y:S08]  /*5590*/  MUFU.TANH R153, R153 ;  /* 0x0000009900997308 */ /* 0x000f300000002400 */
[----:B------:R-:W5:Y:S08]  /*55a0*/  MUFU.TANH R154, R154 ;  /* 0x0000009a009a7308 */ /* 0x000f700000002400 */
        /* <DEDUP_REMOVED lines=27> */
[----:B------:R-:W-:Y:S01]  /*5760*/  WARPGROUP.ARRIVE ;  /* 0x00000000000079c5 */ /* 0x000fe20000000000 */
[C---:B------:R-:W-:Y:S01]  /*5770*/  FMUL.FTZ R228, R0.reuse, R200 ;  /* 0x000000c800e47220 */ /* 0x040fe20000410000 */
[----:B------:R-:W-:-:S03]  /*5780*/  FMUL.FTZ R230, R0, R204 ;  /* 0x000000cc00e67220 */ /* 0x000fc60000410000 */
[----:B------:R-:W-:Y:S01]  /*5790*/  MUFU.TANH R164, R164 ;  /* 0x000000a400a47308 */ /* 0x000fe20000002400 */
[----:B------:R-:W-:Y:S01]  /*57a0*/  QGMMA.64x256x32.F32.E4M3.E4M3 R24, R224, gdesc[UR12], R24, gsb0 ;  /* 0x03e0000ce0187df3 */ /* 0x000fe20008000818 */
[----:B------:R-:W-:Y:S01]  /*57b0*/  UIADD3 UR14, UR10, 0x4, URZ ;  /* 0x000000040a0e7890 */ /* 0x000fe2000fffe03f */
[----:B------:R-:W-:Y:S01]  /*57c0*/  UMOV UR15, 0x40000040 ;  /* 0x40000040000f7882 */ /* 0x000fe20000000000 */
[----:B------:R-:W-:-:S04]  /*57d0*/  UIADD3 UR10, UR10, 0x6, URZ ;  /* 0x000000060a0a7890 */ /* 0x000fc8000fffe03f */
        /* <DEDUP_REMOVED lines=13> */
[----:B------:R-:W0:Y:S01]  /*58b0*/  SHFL.IDX PT, R225, R179, RZ, 0x1c1f ;  /* 0x001c1fffb3e17589 */ /* 0x000e2200000e0000 */
[----:B------:R-:W-:Y:S01]  /*58c0*/  WARPGROUP.ARRIVE ;  /* 0x00000000000079c5 */ /* 0x000fe20000000000 */
[C---:B------:R-:W-:Y:S01]  /*58d0*/  FMUL.FTZ R224, R0.reuse, R201 ;  /* 0x000000c900e07220 */ /* 0x040fe20000410000 */
[----:B------:R-:W-:Y:S02]  /*58e0*/  FMUL.FTZ R226, R0, R205 ;  /* 0x000000cd00e27220 */ /* 0x000fe40000410000 */
[----:B------:R-:W5:Y:S02]  /*58f0*/  SHFL.IDX PT, R205, R179, 0x1, 0x1c1f ;  /* 0x003c1f00b3cd7f89 */ /* 0x000f6400000e0000 */
[----:B------:R-:W-:Y:S01]  /*5900*/  QGMMA.64x256x32.F32.E4M3.E4M3 R24, R220, gdesc[UR12], R24, gsb0 ;  /* 0x03e0000cdc187df3 */ /* 0x000fe20008000818 */
[----:B------:R-:W-:Y:S08]  /*5910*/  MUFU.TANH R224, R224 ;  /* 0x000000e000e07308 */ /* 0x000ff00000002400 */
[----:B------:R-:W-:Y:S01]  /*5920*/  MUFU.TANH R226, R226 ;  /* 0x000000e200e27308 */ /* 0x000fe20000002400 */
[----:B0-----:R-:W-:-:S04]  /*5930*/  IADD3 R186, R225, -UR42, R184 ;  /* 0x8000002ae1ba7c10 */ /* 0x001fc8000fffe0b8 */
[C---:B------:R-:W-:Y:S02]  /*5940*/  ISETP.GT.AND P3, PT, R186.reuse, RZ, PT ;  /* 0x000000ffba00720c */ /* 0x040fe40003f64270 */
[C---:B------:R-:W-:Y:S02]  /*5950*/  ISETP.GT.AND P4, PT, R186.reuse, 0x1, PT ;  /* 0x00000001ba00780c */ /* 0x040fe40003f84270 */
[----:B------:R-:W-:Y:S02]  /*5960*/  FSEL R188, R13, -INF , P3 ;  /* 0xff8000000dbc7808 */ /* 0x000fe40001800000 */
[----:B------:R-:W-:Y:S01]  /*5970*/  ISETP.GT.AND P3, PT, R186, 0x8, PT ;  /* 0x00000008ba00780c */ /* 0x000fe20003f64270 */
[----:B------:R0:W5:Y:S01]  /*5980*/  MUFU.TANH R13, R193 ;  /* 0x000000c1000d7308 */ /* 0x0001620000002400 */
[----:B-1----:R-:W-:Y:S02]  /*5990*/  FSEL R14, R14, -INF , P4 ;  /* 0xff8000000e0e7808 */ /* 0x002fe40002000000 */
[----:B------:R-:W-:-:S02]  /*59a0*/  FMNMX.FTZ R189, R188, R9, !PT ;  /* 0x00000009bcbd7209 */ /* 0x000fc40007810000 */
[----:B------:R-:W-:Y:S02]  /*59b0*/  ISETP.GT.AND P4, PT, R186, 0x9, PT ;  /* 0x00000009ba00780c */ /* 0x000fe40003f84270 */
[----:B--2---:R-:W-:Y:S02]  /*59c0*/  FSEL R21, R21, -INF , P3 ;  /* 0xff80000015157808 */ /* 0x004fe40001800000 */
[----:B------:R-:W-:Y:S01]  /*59d0*/  FMNMX.FTZ R190, R14, R189, !PT ;  /* 0x000000bd0ebe7209 */ /* 0x000fe20007810000 */
[----:B0-----:R-:W-:Y:S01]  /*59e0*/  FMUL.FTZ R193, R0, R203 ;  /* 0x000000cb00c17220 */ /* 0x001fe20000410000 */
[----:B------:R-:W-:Y:S01]  /*59f0*/  ISETP.GT.AND P3, PT, R186, 0x10, PT ;  /* 0x00000010ba00780c */ /* 0x000fe20003f64270 */
[----:B------:R-:W-:Y:S01]  /*5a00*/  FMUL.FTZ R203, R0, R215 ;  /* 0x000000d700cb7220 */ /* 0x000fe20000410000 */
[----:B---3--:R-:W-:Y:S02]  /*5a10*/  FSEL R22, R22, -INF , P4 ;  /* 0xff80000016167808 */ /* 0x008fe40002000000 */
[----:B------:R-:W-:Y:S01]  /*5a20*/  FMNMX.FTZ R189, R21, R190, !PT ;  /* 0x000000be15bd7209 */ /* 0x000fe20007810000 */
[----:B------:R-:W-:Y:S01]  /*5a30*/  MUFU.TANH R193, R193 ;  /* 0x000000c100c17308 */ /* 0x000fe20000002400 */
[----:B------:R-:W-:-:S02]  /*5a40*/  ISETP.GT.AND P4, PT, R186, 0x11, PT ;  /* 0x00000011ba00780c */ /* 0x000fc40003f84270 */
[----:B----4-:R-:W-:Y:S02]  /*5a50*/  FSEL R153, R153, -INF , P3 ;  /* 0xff80000099997808 */ /* 0x010fe40001800000 */
[----:B------:R-:W-:Y:S02]  /*5a60*/  FMNMX.FTZ R190, R22, R189, !PT ;  /* 0x000000bd16be7209 */ /* 0x000fe40007810000 */
[----:B------:R-:W-:Y:S01]  /*5a70*/  ISETP.GT.AND P3, PT, R186, 0x18, PT ;  /* 0x00000018ba00780c */ /* 0x000fe20003f64270 */
[----:B------:R-:W-:Y:S01]  /*5a80*/  MUFU.TANH R203, R203 ;  /* 0x000000cb00cb7308 */ /* 0x000fe20000002400 */
[----:B-----5:R-:W-:Y:S02]  /*5a90*/  FSEL R154, R154, -INF , P4 ;  /* 0xff8000009a9a7808 */ /* 0x020fe40002000000 */
[----:B------:R-:W-:Y:S02]  /*5aa0*/  FMNMX.FTZ R189, R153, R190, !PT ;  /* 0x000000be99bd7209 */ /* 0x000fe40007810000 */
[----:B------:R-:W-:-:S02]  /*5ab0*/  ISETP.GT.AND P4, PT, R186, 0x19, PT ;  /* 0x00000019ba00780c */ /* 0x000fc40003f84270 */
[----:B------:R-:W-:Y:S02]  /*5ac0*/  FSEL R157, R157, -INF , P3 ;  /* 0xff8000009d9d7808 */ /* 0x000fe40001800000 */
[----:B------:R-:W-:Y:S02]  /*5ad0*/  FMNMX.FTZ R190, R154, R189, !PT ;  /* 0x000000bd9abe7209 */ /* 0x000fe40007810000 */
[----:B------:R-:W-:Y:S02]  /*5ae0*/  ISETP.GT.AND P3, PT, R186, 0x20, PT ;  /* 0x00000020ba00780c */ /* 0x000fe40003f64270 */
[----:B------:R-:W-:Y:S02]  /*5af0*/  FSEL R158, R158, -INF , P4 ;  /* 0xff8000009e9e7808 */ /* 0x000fe40002000000 */
        /* <DEDUP_REMOVED lines=15> */
[----:B------:R-:W-:Y:S01]  /*5bf0*/  FMNMX.FTZ R189, R166, R189, !PT ;  /* 0x000000bda6bd7209 */ /* 0x000fe20007810000 */
[----:B------:R0:W1:Y:S01]  /*5c00*/  MUFU.TANH R169, R208 ;  /* 0x000000d000a97308 */ /* 0x0000620000002400 */
[----:B------:R-:W-:Y:S02]  /*5c10*/  ISETP.GT.AND P3, PT, R186, 0x38, PT ;  /* 0x00000038ba00780c */ /* 0x000fe40003f64270 */
[----:B------:R-:W-:Y:S01]  /*5c20*/  FSEL R192, R170, -INF , P4 ;  /* 0xff800000aac07808 */ /* 0x000fe20002000000 */
[----:B------:R-:W-:Y:S01]  /*5c30*/  FMUL.FTZ R170, R0, R212 ;  /* 0x000000d400aa7220 */ /* 0x000fe20000410000 */
[----:B------:R-:W-:Y:S02]  /*5c40*/  FMNMX.FTZ R189, R190, R189, !PT ;  /* 0x000000bdbebd7209 */ /* 0x000fe40007810000 */
[----:B------:R-:W-:-:S02]  /*5c50*/  ISETP.GT.AND P4, PT, R186, 0x39, PT ;  /* 0x00000039ba00780c */ /* 0x000fc40003f84270 */
[----:B------:R-:W-:Y:S02]  /*5c60*/  FSEL R196, R173, -INF , P3 ;  /* 0xff800000adc47808 */ /* 0x000fe40001800000 */
[----:B------:R-:W-:Y:S01]  /*5c70*/  FMNMX.FTZ R189, R192, R189, !PT ;  /* 0x000000bdc0bd7209 */ /* 0x000fe20007810000 */
[----:B------:R-:W2:Y:S01]  /*5c80*/  MUFU.TANH R173, R209 ;  /* 0x000000d100ad7308 */ /* 0x000ea20000002400 */
[----:B------:R-:W-:Y:S02]  /*5c90*/  ISETP.GT.AND P3, PT, R186, 0x40, PT ;  /* 0x00000040ba00780c */ /* 0x000fe40003f64270 */
[----:B------:R-:W-:Y:S02]  /*5ca0*/  FSEL R174, R174, -INF , P4 ;  /* 0xff800000aeae7808 */ /* 0x000fe40002000000 */
[----:B------:R-:W-:Y:S02]  /*5cb0*/  FMNMX.FTZ R189, R196, R189, !PT ;  /* 0x000000bdc4bd7209 */ /* 0x000fe40007810000 */
[----:B------:R-:W-:-:S02]  /*5cc0*/  ISETP.GT.AND P4, PT, R186, 0x41, PT ;  /* 0x00000041ba00780c */ /* 0x000fc40003f84270 */
[----:B------:R-:W-:Y:S02]  /*5cd0*/  FSEL R200, R177, -INF , P3 ;  /* 0xff800000b1c87808 */ /* 0x000fe40001800000 */
[----:B------:R-:W-:Y:S01]  /*5ce0*/  FMNMX.FTZ R189, R174, R189, !PT ;  /* 0x000000bdaebd7209 */ /* 0x000fe20007810000 */
[----:B------:R-:W-:Y:S01]  /*5cf0*/  MUFU.TANH R177, R213 ;  /* 0x000000d500b17308 */ /* 0x000fe20000002400 */
[----:B------:R-:W-:Y:S02]  /*5d00*/  ISETP.GT.AND P5, PT, R186, 0x48, PT ;  /* 0x00000048ba00780c */ /* 0x000fe40003fa4270 */
[----:B------:R-:W-:Y:S02]  /*5d10*/  FSEL R180, R180, -INF , P4 ;  /* 0xff800000b4b47808 */ /* 0x000fe40002000000 */
[----:B------:R-:W-:Y:S02]  /*5d20*/  FMNMX.FTZ R189, R200, R189, !PT ;  /* 0x000000bdc8bd7209 */ /* 0x000fe40007810000 */
[----:B------:R-:W-:-:S02]  /*5d30*/  ISETP.GT.AND P3, PT, R186, 0x49, PT ;  /* 0x00000049ba00780c */ /* 0x000fc40003f64270 */
[----:B------:R-:W-:Y:S01]  /*5d40*/  FSEL R204, R183, -INF , P5 ;  /* 0xff800000b7cc7808 */ /* 0x000fe20002800000 */
[----:B------:R-:W-:Y:S01]  /*5d50*/  FMUL.FTZ R183, R0, R194 ;  /* 0x000000c200b77220 */ /* 0x000fe20000410000 */
[----:B------:R-:W-:Y:S02]  /*5d60*/  FMNMX.FTZ R189, R180, R189, !PT ;  /* 0x000000bdb4bd7209 */ /* 0x000fe40007810000 */
[----:B------:R-:W-:Y:S02]  /*5d70*/  ISETP.GT.AND P4, PT, R186, 0x50, PT ;  /* 0x00000050ba00780c */ /* 0x000fe40003f84270 */
[----:B0-----:R-:W-:Y:S01]  /*5d80*/  FSEL R208, R185, -INF , P3 ;  /* 0xff800000b9d07808 */ /* 0x001fe20001800000 */
[----:B------:R-:W-:Y:S01]  /*5d90*/  FMUL.FTZ R185, R0, R195 ;  /* 0x000000c300b97220 */ /* 0x000fe20000410000 */
[----:B------:R-:W-:Y:S01]  /*5da0*/  FMNMX.FTZ R189, R204, R189, !PT ;  /* 0x000000bdccbd7209 */ /* 0x000fe20007810000 */
[----:B------:R-:W-:Y:S01]  /*5db0*/  FMUL.FTZ R195, R0, R206 ;  /* 0x000000ce00c37220 */ /* 0x000fe20000410000 */
[----:B------:R-:W-:Y:S01]  /*5dc0*/  ISETP.GT.AND P5, PT, R186, 0x51, PT ;  /* 0x00000051ba00780c */ /* 0x000fe20003fa4270 */
[----:B------:R-:W-:Y:S01]  /*5dd0*/  MUFU.TANH R183, R183 ;  /* 0x000000b700b77308 */ /* 0x000fe20000002400 */
[----:B------:R-:W-:Y:S01]  /*5de0*/  FSEL R212, R187, -INF , P4 ;  /* 0xff800000bbd47808 */ /* 0x000fe20002000000 */
[----:B------:R-:W-:Y:S01]  /*5df0*/  FMUL.FTZ R187, R0, R198 ;  /* 0x000000c600bb7220 */ /* 0x000fe20000410000 */
[----:B------:R-:W-:Y:S01]  /*5e00*/  FMNMX.FTZ R189, R208, R189, !PT ;  /* 0x000000bdd0bd7209 */ /* 0x000fe20007810000 */
[----:B------:R-:W-:Y:S01]  /*5e10*/  FMUL.FTZ R198, R0, R210 ;  /* 0x000000d200c67220 */ /* 0x000fe20000410000 */
[----:B------:R-:W-:-:S02]  /*5e20*/  ISETP.GT.AND P6, PT, R186, 0x58, PT ;  /* 0x00000058ba00780c */ /* 0x000fc40003fc4270 */
[----:B------:R-:W-:Y:S01]  /*5e30*/  FSEL R234, R13, -INF , P5 ;  /* 0xff8000000dea7808 */ /* 0x000fe20002800000 */
[----:B------:R-:W-:Y:S01]  /*5e40*/  MUFU.TANH R185, R185 ;  /* 0x000000b900b97308 */ /* 0x000fe20000002400 */
[----:B------:R-:W-:Y:S02]  /*5e50*/  FMNMX.FTZ R189, R212, R189, !PT ;  /* 0x000000bdd4bd7209 */ /* 0x000fe40007810000 */
[----:B------:R-:W-:Y:S02]  /*5e60*/  ISETP.GT.AND P3, PT, R186, 0x59, PT ;  /* 0x00000059ba00780c */ /* 0x000fe40003f64270 */
[----:B------:R-:W-:Y:S02]  /*5e70*/  FSEL R236, R236, -INF , P6 ;  /* 0xff800000ecec7808 */ /* 0x000fe40003000000 */
[----:B------:R-:W-:Y:S01]  /*5e80*/  FMNMX.FTZ R189, R234, R189, !PT ;  /* 0x000000bdeabd7209 */ /* 0x000fe20007810000 */
[----:B------:R0:W3:Y:S01]  /*5e90*/  MUFU.TANH R13, R170 ;  /* 0x000000aa000d7308 */ /* 0x0000e20000002400 */
[----:B------:R-:W-:-:S02]  /*5ea0*/  ISETP.GT.AND P4, PT, R186, 0x60, PT ;  /* 0x00000060ba00780c */ /* 0x000fc40003f84270 */
[----:B------:R-:W-:Y:S02]  /*5eb0*/  FSEL R232, R232, -INF , P3 ;  /* 0xff800000e8e87808 */ /* 0x000fe40001800000 */
[----:B------:R-:W-:Y:S02]  /*5ec0*/  FMNMX.FTZ R189, R236, R189, !PT ;  /* 0x000000bdecbd7209 */ /* 0x000fe40007810000 */
[----:B------:R-:W-:Y:S01]  /*5ed0*/  ISETP.GT.AND P5, PT, R186, 0x61, PT ;  /* 0x00000061ba00780c */ /* 0x000fe20003fa4270 */
[----:B------:R-:W-:Y:S01]  /*5ee0*/  MUFU.TANH R187, R187 ;  /* 0x000000bb00bb7308 */ /* 0x000fe20000002400 */
[----:B------:R-:W-:Y:S02]  /*5ef0*/  FSEL R228, R228, -INF , P4 ;  /* 0xff800000e4e47808 */ /* 0x000fe40002000000 */
[----:B------:R-:W-:Y:S02]  /*5f00*/  FMNMX.FTZ R189, R232, R189, !PT ;  /* 0x000000bde8bd7209 */ /* 0x000fe40007810000 */
[----:B------:R-:W-:-:S02]  /*5f10*/  ISETP.GT.AND P6, PT, R186, 0x68, PT ;  /* 0x00000068ba00780c */ /* 0x000fc40003fc4270 */
[----:B------:R-:W-:Y:S01]  /*5f20*/  FSEL R224, R224, -INF , P5 ;  /* 0xff800000e0e07808 */ /* 0x000fe20002800000 */
[----:B------:R-:W-:Y:S01]  /*5f30*/  MUFU.TANH R195, R195 ;  /* 0x000000c300c37308 */ /* 0x000fe20000002400 */
[----:B------:R-:W-:Y:S02]  /*5f40*/  FMNMX.FTZ R189, R228, R189, !PT ;  /* 0x000000bde4bd7209 */ /* 0x000fe40007810000 */
[----:B------:R-:W-:Y:S02]  /*5f50*/  ISETP.GT.AND P3, PT, R186, 0x69, PT ;  /* 0x00000069ba00780c */ /* 0x000fe40003f64270 */
[----:B------:R-:W-:Y:S02]  /*5f60*/  FSEL R230, R230, -INF , P6 ;  /* 0xff800000e6e67808 */ /* 0x000fe40003000000 */
[----:B------:R-:W-:Y:S01]  /*5f70*/  FMNMX.FTZ R189, R224, R189, !PT ;  /* 0x000000bde0bd7209 */ /* 0x000fe20007810000 */
[----:B------:R-:W-:Y:S01]  /*5f80*/  MUFU.TANH R198, R198 ;  /* 0x000000c600c67308 */ /* 0x000fe20000002400 */
[----:B------:R-:W-:-:S02]  /*5f90*/  ISETP.GT.AND P4, PT, R186, 0x70, PT ;  /* 0x00000070ba00780c */ /* 0x000fc40003f84270 */
[----:B------:R-:W-:Y:S02]  /*5fa0*/  FSEL R226, R226, -INF , P3 ;  /* 0xff800000e2e27808 */ /* 0x000fe40001800000 */
[----:B------:R-:W-:Y:S02]  /*5fb0*/  FMNMX.FTZ R189, R230, R189, !PT ;  /* 0x000000bde6bd7209 */ /* 0x000fe40007810000 */
[C---:B------:R-:W-:Y:S02]  /*5fc0*/  ISETP.GT.AND P5, PT, R186.reuse, 0x71, PT ;  /* 0x00000071ba00780c */ /* 0x040fe40003fa4270 */
[C---:B------:R-:W-:Y:S02]  /*5fd0*/  ISETP.GT.AND P6, PT, R186.reuse, 0x78, PT ;  /* 0x00000078ba00780c */ /* 0x040fe40003fc4270 */
[----:B------:R-:W-:Y:S02]  /*5fe0*/  ISETP.GT.AND P3, PT, R186, 0x79, PT ;  /* 0x00000079ba00780c */ /* 0x000fe40003f64270 */
[----:B-1----:R-:W-:-:S02]  /*5ff0*/  FSEL R186, R169, -INF , P4 ;  /* 0xff800000a9ba7808 */ /* 0x002fc40002000000 */
[----:B------:R-:W-:Y:S01]  /*6000*/  FMNMX.FTZ R189, R226, R189, !PT ;  /* 0x000000bde2bd7209 */ /* 0x000fe20007810000 */
[----:B------:R1:W4:Y:S01]  /*6010*/  MUFU.TANH R169, R191 ;  /* 0x000000bf00a97308 */ /* 0x0003220000002400 */
[----:B--2---:R-:W-:Y:S02]  /*6020*/  FSEL R173, R173, -INF , P5 ;  /* 0xff800000adad7808 */ /* 0x004fe40002800000 */
[----:B0-----:R-:W-:Y:S01]  /*6030*/  FMNMX.FTZ R170, R186, R189, !PT ;  /* 0x000000bdbaaa7209 */ /* 0x001fe20007810000 */
[C---:B------:R-:W-:Y:S01]  /*6040*/  FMUL.FTZ R189, R0.reuse, R199 ;  /* 0x000000c700bd7220 */ /* 0x040fe20000410000 */
[----:B---3--:R-:W-:Y:S01]  /*6050*/  FSEL R194, R13, -INF , P6 ;  /* 0xff8000000dc27808 */ /* 0x008fe20003000000 */
[C---:B------:R-:W-:Y:S01]  /*6060*/  FMUL.FTZ R199, R0.reuse, R211 ;  /* 0x000000d300c77220 */ /* 0x040fe20000410000 */
[----:B------:R-:W-:Y:S02]  /*6070*/  FMNMX.FTZ R13, R173, R170, !PT ;  /* 0x000000aaad0d7209 */ /* 0x000fe40007810000 */
[----:B------:R-:W-:Y:S01]  /*6080*/  FSEL R177, R177, -INF , P3 ;  /* 0xff800000b1b17808 */ /* 0x000fe20001800000 */
[----:B-1----:R-:W-:Y:S01]  /*6090*/  FMUL.FTZ R191, R0, R202 ;  /* 0x000000ca00bf7220 */ /* 0x002fe20000410000 */
[----:B------:R-:W-:Y:S01]  /*60a0*/  FMNMX.FTZ R170, R194, R13, !PT ;  /* 0x0000000dc2aa7209 */ /* 0x000fe20007810000 */
[----:B------:R-:W-:Y:S01]  /*60b0*/  FMUL.FTZ R202, R0, R214 ;  /* 0x000000d600ca7220 */ /* 0x000fe20000410000 */
[----:B------:R-:W-:Y:S01]  /*60c0*/  IADD3 R184, R205, -UR42, R184 ;  /* 0x8000002acdb87c10 */ /* 0x000fe2000fffe0b8 */
[----:B------:R-:W0:Y:S01]  /*60d0*/  MUFU.TANH R189, R189 ;  /* 0x000000bd00bd7308 */ /* 0x000e220000002400 */
[----:B------:R-:W-:-:S02]  /*60e0*/  FMNMX.FTZ R170, R177, R170, !PT ;  /* 0x000000aab1aa7209 */ /* 0x000fc40007810000 */
[C---:B------:R-:W-:Y:S02]  /*60f0*/  ISETP.GT.AND P4, PT, R184.reuse, RZ, PT ;  /* 0x000000ffb800720c */ /* 0x040fe40003f84270 */
[C---:B------:R-:W-:Y:S01]  /*6100*/  ISETP.GT.AND P5, PT, R184.reuse, 0x1, PT ;  /* 0x00000001b800780c */ /* 0x040fe20003fa4270 */
[----:B------:R-:W1:Y:S01]  /*6110*/  SHFL.BFLY PT, R13, R170, 0x2, 0x1f ;  /* 0x0c401f00aa0d7f89 */ /* 0x000e6200000e0000 */
[----:B------:R-:W-:Y:S01]  /*6120*/  FSEL R15, R15, -INF , P4 ;  /* 0xff8000000f0f7808 */ /* 0x000fe20002000000 */
[----:B------:R-:W2:Y:S01]  /*6130*/  MUFU.TANH R191, R191 ;  /* 0x000000bf00bf7308 */ /* 0x000ea20000002400 */
[----:B------:R-:W-:-:S04]  /*6140*/  ISETP.GT.AND P4, PT, R184, 0x8, PT ;  /* 0x00000008b800780c */ /* 0x000fc80003f84270 */
[----:B------:R-:W-:Y:S02]  /*6150*/  FSEL R206, R23, -INF , P4 ;  /* 0xff80000017ce7808 */ /* 0x000fe40002000000 */
[----:B------:R-:W-:Y:S01]  /*6160*/  ISETP.GT.AND P4, PT, R184, 0x10, PT ;  /* 0x00000010b800780c */ /* 0x000fe20003f84270 */
[----:B------:R-:W3:Y:S08]  /*6170*/  MUFU.TANH R199, R199 ;  /* 0x000000c700c77308 */ /* 0x000ef00000002400 */
[----:B------:R-:W5:Y:S01]  /*6180*/  MUFU.TANH R202, R202 ;  /* 0x000000ca00ca7308 */ /* 0x000f620000002400 */
[----:B-1----:R-:W-:-:S02]  /*6190*/  FMNMX.FTZ R201, R170, R13, !PT ;  /* 0x0000000daac97209 */ /* 0x002fc40007810000 */
[----:B------:R-:W1:Y:S03]  /*61a0*/  LDC R13, c[0x0][0x988] ;  /* 0x00026200ff0d7b82 */ /* 0x000e660000000800 */
[----:B------:R-:W4:Y:S01]  /*61b0*/  SHFL.BFLY PT, R170, R201, 0x1, 0x1f ;  /* 0x0c201f00c9aa7f89 */ /* 0x000f2200000e0000 */
[----:B------:R-:W-:Y:S02]  /*61c0*/  WARPGROUP.DEPBAR.LE gsb0, 0x0 ;  /* 0x00008000000079c5 */ /* 0x000fe40000010000 */
[----:B----4-:R-:W-:Y:S01]  /*61d0*/  FMNMX.FTZ R170, R201, R170, !PT ;  /* 0x000000aac9aa7209 */ /* 0x010fe20007810000 */
[----:B------:R-:W-:-:S03]  /*61e0*/  WARPGROUP.ARRIVE ;  /* 0x00000000000079c5 */ /* 0x000fc60000000000 */
[C---:B------:R-:W-:Y:S01]  /*61f0*/  FSETP.NEU.FTZ.AND P3, PT, R170.reuse, -INF , PT ;  /* 0xff800000aa00780b */ /* 0x040fe20003f7d000 */
[----:B-1----:R-:W-:-:S02]  /*6200*/  FFMA.FTZ R201, R170, R13, -8 ;  /* 0xc1000000aac97423 */ /* 0x002fc4000001000d */
[----:B------:R-:W-:Y:S03]  /*6210*/  QGMMA.64x256x32.F32.E4M3.E4M3 R24, R216, gdesc[UR8], R24, gsb0 ;  /* 0x03e00008d8187df3 */ /* 0x000fe60008000818 */
[----:B------:R-:W-:-:S05]  /*6220*/  FSEL R201, R201, RZ, P3 ;  /* 0x000000ffc9c97208 */ /* 0x000fca0001800000 */
[-CC-:B------:R-:W-:Y:S01]  /*6230*/  FFMA.FTZ R188, R188, R13.reuse, -R201.reuse ;  /* 0x0000000dbcbc7223 */ /* 0x180fe200000108c9 */
[----:B------:R-:W-:-:S01]  /*6240*/  FFMA.FTZ R205, R21, R13, -R201 ;  /* 0x0000000d15cd7223 */ /* 0x000fc200000108c9 */
[----:B------:R-:W-:Y:S01]  /*6250*/  FMNMX.FTZ R21, R15, R10, !PT ;  /* 0x0000000a0f157209 */ /* 0x000fe20007810000 */
[----:B------:R-:W-:-:S01]  /*6260*/  FFMA.FTZ R207, R22, R13, -R201 ;  /* 0x0000000d16cf7223 */ /* 0x000fc200000108c9 */
[----:B------:R1:W-:Y:S01]  /*6270*/  MUFU.EX2 R179, R188 ;  /* 0x000000bc00b37308 */ /* 0x0003e20000000800 */
[----:B------:R-:W-:Y:S01]  /*6280*/  FSEL R22, R155, -INF , P4 ;  /* 0xff8000009b167808 */ /* 0x000fe20002000000 */
[-CC-:B------:R-:W-:Y:S01]  /*6290*/  FFMA.FTZ R155, R153, R13.reuse, -R201.reuse ;  /* 0x0000000d999b7223 */ /* 0x180fe200000108c9 */
[----:B------:R-:W-:Y:S01]  /*62a0*/  ISETP.GT.AND P4, PT, R184, 0x18, PT ;  /* 0x00000018b800780c */ /* 0x000fe20003f84270 */
[-CC-:B------:R-:W-:Y:S01]  /*62b0*/  FFMA.FTZ R157, R157, R13.reuse, -R201.reuse ;  /* 0x0000000d9d9d7223 */ /* 0x180fe200000108c9 */
[----:B------:R-:W-:-:S01]  /*62c0*/  FFMA.FTZ R161, R161, R13, -R201 ;  /* 0x0000000da1a17223 */ /* 0x000fc200000108c9 */
[-CC-:B------:R-:W-:Y:S01]  /*62d0*/  FFMA.FTZ R165, R165, R13.reuse, -R201.reuse ;  /* 0x0000000da5a57223 */ /* 0x180fe200000108c9 */
[----:B------:R-:W-:Y:S01]  /*62e0*/  FSEL R210, R159, -INF , P4 ;  /* 0xff8000009fd27808 */ /* 0x000fe20002000000 */
[-CC-:B------:R-:W-:Y:S01]  /*62f0*/  FFMA.FTZ R14, R14, R13.reuse, -R201.reuse ;  /* 0x0000000d0e0e7223 */ /* 0x180fe200000108c9 */
[----:B-1----:R-:W-:Y:S01]  /*6300*/  FSEL R188, R20, -INF , P5 ;  /* 0xff80000014bc7808 */ /* 0x002fe20002800000 */
[-CC-:B------:R-:W-:Y:S01]  /*6310*/  FFMA.FTZ R154, R154, R13.reuse, -R201.reuse ;  /* 0x0000000d9a9a7223 */ /* 0x180fe200000108c9 */
[----:B------:R-:W-:Y:S01]  /*6320*/  ISETP.GT.AND P5, PT, R184, 0x9, PT ;  /* 0x00000009b800780c */ /* 0x000fe20003fa4270 */
[--C-:B------:R-:W-:Y:S01]  /*6330*/  FFMA.FTZ R158, R158, R13, -R201.reuse ;  /* 0x0000000d9e9e7223 */ /* 0x100fe200000108c9 */
[----:B------:R-:W-:Y:S01]  /*6340*/  FMNMX.FTZ R23, R188, R21, !PT ;  /* 0x00000015bc177209 */ /* 0x000fe20007810000 */
[----:B------:R-:W-:Y:S01]  /*6350*/  MUFU.EX2 R14, R14 ;  /* 0x0000000e000e7308 */ /* 0x000fe20000000800 */
[----:B------:R-:W-:Y:S01]  /*6360*/  FSEL R152, R152, -INF , P5 ;  /* 0xff80000098987808 */ /* 0x000fe20002800000 */
[--C-:B------:R-:W-:Y:S01]  /*6370*/  FFMA.FTZ R162, R162, R13, -R201.reuse ;  /* 0x0000000da2a27223 */ /* 0x100fe200000108c9 */
[----:B------:R-:W-:Y:S01]  /*6380*/  FMNMX.FTZ R23, R206, R23, !PT ;  /* 0x00000017ce177209 */ /* 0x000fe20007810000 */
[-CC-:B------:R-:W-:Y:S01]  /*6390*/  FFMA.FTZ R166, R166, R13.reuse, -R201.reuse ;  /* 0x0000000da6a67223 */ /* 0x180fe200000108c9 */
[----:B------:R-:W-:Y:S01]  /*63a0*/  ISETP.GT.AND P5, PT, R184, 0x11, PT ;  /* 0x00000011b800780c */ /* 0x000fe20003fa4270 */
[--C-:B------:R-:W-:Y:S01]  /*63b0*/  FFMA.FTZ R192, R192, R13, -R201.reuse ;  /* 0x0000000dc0c07223 */ /* 0x100fe200000108c9 */
[----:B------:R-:W-:Y:S01]  /*63c0*/  FMNMX.FTZ R153, R152, R23, !PT ;  /* 0x0000001798997209 */ /* 0x000fe20007810000 */
[--C-:B------:R-:W-:Y:S01]  /*63d0*/  FFMA.FTZ R224, R224, R13, -R201.reuse ;  /* 0x0000000de0e07223 */ /* 0x100fe200000108c9 */
[----:B------:R-:W-:Y:S01]  /*63e0*/  FSEL R156, R156, -INF , P5 ;  /* 0xff8000009c9c7808 */ /* 0x000fe20002800000 */
[----:B------:R1:W-:Y:S01]  /*63f0*/  MUFU.EX2 R23, R155 ;  /* 0x0000009b00177308 */ /* 0x0003e20000000800 */
[----:B------:R-:W-:Y:S01]  /*6400*/  FMNMX.FTZ R153, R22, R153, !PT ;  /* 0x0000009916997209 */ /* 0x000fe20007810000 */
[-CC-:B------:R-:W-:Y:S01]  /*6410*/  FFMA.FTZ R226, R226, R13.reuse, -R201.reuse ;  /* 0x0000000de2e27223 */ /* 0x180fe200000108c9 */
[----:B------:R-:W-:Y:S01]  /*6420*/  ISETP.GT.AND P5, PT, R184, 0x19, PT ;  /* 0x00000019b800780c */ /* 0x000fe20003fa4270 */
[--C-:B------:R-:W-:Y:S01]  /*6430*/  FFMA.FTZ R186, R186, R13, -R201.reuse ;  /* 0x0000000dbaba7223 */ /* 0x100fe200000108c9 */
[----:B------:R-:W-:Y:S01]  /*6440*/  FMNMX.FTZ R153, R156, R153, !PT ;  /* 0x000000999c997209 */ /* 0x000fe20007810000 */
[-CC-:B------:R-:W-:Y:S01]  /*6450*/  FFMA.FTZ R173, R173, R13.reuse, -R201.reuse ;  /* 0x0000000dadad7223 */ /* 0x180fe200000108c9 */
[----:B------:R-:W-:Y:S01]  /*6460*/  ISETP.GT.AND P4, PT, R184, 0x20, PT ;  /* 0x00000020b800780c */ /* 0x000fe20003f84270 */
[-CC-:B------:R-:W-:Y:S01]  /*6470*/  FFMA.FTZ R194, R194, R13.reuse, -R201.reuse ;  /* 0x0000000dc2c27223 */ /* 0x180fe200000108c9 */
[----:B------:R-:W-:Y:S01]  /*6480*/  FSEL R160, R160, -INF , P5 ;  /* 0xff800000a0a07808 */ /* 0x000fe20002800000 */
[----:B------:R-:W-:Y:S01]  /*6490*/  FFMA.FTZ R177, R177, R13, -R201 ;  /* 0x0000000db1b17223 */ /* 0x000fe200000108c9 */
[----:B------:R-:W-:Y:S01]  /*64a0*/  FMNMX.FTZ R153, R210, R153, !PT ;  /* 0x00000099d2997209 */ /* 0x000fe20007810000 */
[----:B------:R-:W-:Y:S01]  /*64b0*/  MUFU.EX2 R20, R205 ;  /* 0x000000cd00147308 */ /* 0x000fe20000000800 */
[----:B------:R-:W-:-:S02]  /*64c0*/  ISETP.GT.AND P5, PT, R184, 0x21, PT ;  /* 0x00000021b800780c */ /* 0x000fc40003fa4270 */
[----:B------:R-:W-:Y:S01]  /*64d0*/  FSEL R214, R163, -INF , P4 ;  /* 0xff800000a3d67808 */ /* 0x000fe20002000000 */
[----:B------:R-:W-:-:S01]  /*64e0*/  FFMA.FTZ R163, R190, R13, -R201 ;  /* 0x0000000dbea37223 */ /* 0x000fc200000108c9 */
[----:B-1----:R-:W-:Y:S02]  /*64f0*/  FMNMX.FTZ R155, R160, R153, !PT ;  /* 0x00000099a09b7209 */ /* 0x002fe40007810000 */
[----:B------:R-:W-:Y:S01]  /*6500*/  ISETP.GT.AND P4, PT, R184, 0x28, PT ;  /* 0x00000028b800780c */ /* 0x000fe20003f84270 */
[----:B------:R1:W-:Y:S01]  /*6510*/  MUFU.EX2 R153, R157 ;  /* 0x0000009d00997308 */ /* 0x0003e20000000800 */
[----:B------:R-:W-:Y:S02]  /*6520*/  FSEL R164, R164, -INF , P5 ;  /* 0xff800000a4a47808 */ /* 0x000fe40002800000 */
[----:B------:R-:W-:Y:S02]  /*6530*/  FMNMX.FTZ R155, R214, R155, !PT ;  /* 0x0000009bd69b7209 */ /* 0x000fe40007810000 */
[----:B------:R-:W-:-:S02]  /*6540*/  ISETP.GT.AND P5, PT, R184, 0x29, PT ;  /* 0x00000029b800780c */ /* 0x000fc40003fa4270 */
[----:B------:R-:W-:Y:S01]  /*6550*/  FSEL R220, R167, -INF , P4 ;  /* 0xff800000a7dc7808 */ /* 0x000fe20002000000 */
[----:B------:R-:W-:-:S01]  /*6560*/  FFMA.FTZ R167, R196, R13, -R201 ;  /* 0x0000000dc4a77223 */ /* 0x000fc200000108c9 */
[----:B------:R-:W-:Y:S01]  /*6570*/  FMNMX.FTZ R155, R164, R155, !PT ;  /* 0x0000009ba49b7209 */ /* 0x000fe20007810000 */
[----:B------:R-:W-:Y:S01]  /*6580*/  MUFU.EX2 R21, R207 ;  /* 0x000000cf00157308 */ /* 0x000fe20000000800 */
[----:B------:R-:W-:Y:S02]  /*6590*/  ISETP.GT.AND P4, PT, R184, 0x30, PT ;  /* 0x00000030b800780c */ /* 0x000fe40003f84270 */
[----:B------:R-:W-:Y:S02]  /*65a0*/  FSEL R168, R168, -INF , P5 ;  /* 0xff800000a8a87808 */ /* 0x000fe40002800000 */
[----:B------:R-:W-:Y:S02]  /*65b0*/  FMNMX.FTZ R155, R220, R155, !PT ;  /* 0x0000009bdc9b7209 */ /* 0x000fe40007810000 */
[----:B------:R-:W-:Y:S01]  /*65c0*/  ISETP.GT.AND P5, PT, R184, 0x31, PT ;  /* 0x00000031b800780c */ /* 0x000fe20003fa4270 */
[----:B------:R-:W-:Y:S01]  /*65d0*/  MUFU.EX2 R154, R154 ;  /* 0x0000009a009a7308 */ /* 0x000fe20000000800 */
[----:B------:R-:W-:Y:S01]  /*65e0*/  FSEL R222, R171, -INF , P4 ;  /* 0xff800000abde7808 */ /* 0x000fe20002000000 */
[----:B------:R-:W-:Y:S01]  /*65f0*/  FFMA.FTZ R171, R174, R13, -R201 ;  /* 0x0000000daeab7223 */ /* 0x000fe200000108c9 */
[----:B-1----:R-:W-:-:S02]  /*6600*/  FMNMX.FTZ R157, R168, R155, !PT ;  /* 0x0000009ba89d7209 */ /* 0x002fc40007810000 */
[----:B------:R-:W-:Y:S02]  /*6610*/  ISETP.GT.AND P4, PT, R184, 0x38, PT ;  /* 0x00000038b800780c */ /* 0x000fe40003f84270 */
[----:B------:R-:W-:Y:S01]  /*6620*/  FSEL R172, R172, -INF , P5 ;  /* 0xff800000acac7808 */ /* 0x000fe20002800000 */
[----:B------:R1:W-:Y:S01]  /*6630*/  MUFU.EX2 R155, R161 ;  /* 0x000000a1009b7308 */ /* 0x0003e20000000800 */
[----:B------:R-:W-:Y:S02]  /*6640*/  FMNMX.FTZ R157, R222, R157, !PT ;  /* 0x0000009dde9d7209 */ /* 0x000fe40007810000 */
[----:B------:R-:W-:Y:S02]  /*6650*/  ISETP.GT.AND P5, PT, R184, 0x39, PT ;  /* 0x00000039b800780c */ /* 0x000fe40003fa4270 */
[----:B------:R-:W-:Y:S02]  /*6660*/  FSEL R175, R175, -INF , P4 ;  /* 0xff800000afaf7808 */ /* 0x000fe40002000000 */
[----:B------:R-:W-:Y:S01]  /*6670*/  FMNMX.FTZ R157, R172, R157, !PT ;  /* 0x0000009dac9d7209 */ /* 0x000fe20007810000 */
[----:B------:R-:W-:Y:S01]  /*6680*/  MUFU.EX2 R158, R158 ;  /* 0x0000009e009e7308 */ /* 0x000fe20000000800 */
[----:B------:R-:W-:-:S02]  /*6690*/  ISETP.GT.AND P4, PT, R184, 0x40, PT ;  /* 0x00000040b800780c */ /* 0x000fc40003f84270 */
[----:B------:R-:W-:Y:S02]  /*66a0*/  FSEL R176, R176, -INF , P5 ;  /* 0xff800000b0b07808 */ /* 0x000fe40002800000 */
[----:B------:R-:W-:Y:S02]  /*66b0*/  FMNMX.FTZ R157, R175, R157, !PT ;  /* 0x0000009daf9d7209 */ /* 0x000fe40007810000 */
[----:B------:R-:W-:Y:S01]  /*66c0*/  ISETP.GT.AND P5, PT, R184, 0x41, PT ;  /* 0x00000041b800780c */ /* 0x000fe20003fa4270 */
[----:B------:R-:W-:Y:S01]  /*66d0*/  MUFU.EX2 R162, R162 ;  /* 0x000000a200a27308 */ /* 0x000fe20000000800 */
[----:B------:R-:W-:Y:S02]  /*66e0*/  FSEL R178, R178, -INF , P4 ;  /* 0xff800000b2b27808 */ /* 0x000fe40002000000 */
[----:B------:R-:W-:Y:S02]  /*66f0*/  FMNMX.FTZ R159, R176, R157, !PT ;  /* 0x0000009db09f7209 */ /* 0x000fe40007810000 */
[----:B------:R-:W-:-:S02]  /*6700*/  ISETP.GT.AND P4, PT, R184, 0x48, PT ;  /* 0x00000048b800780c */ /* 0x000fc40003f84270 */
[----:B------:R-:W-:Y:S01]  /*6710*/  FSEL R181, R181, -INF , P5 ;  /* 0xff800000b5b57808 */ /* 0x000fe20002800000 */
[----:B------:R-:W-:Y:S01]  /*6720*/  MUFU.EX2 R157, R165 ;  /* 0x000000a5009d7308 */ /* 0x000fe20000000800 */
        /* <DEDUP_REMOVED lines=8> */
[C---:B------:R-:W-:Y:S01]  /*67b0*/  ISETP.GT.AND P5, PT, R184.reuse, 0x51, PT ;  /* 0x00000051b800780c */ /* 0x040fe20003fa4270 */
[----:B------:R-:W-:Y:S01]  /*67c0*/  MUFU.EX2 R192, R192 ;  /* 0x000000c000c07308 */ /* 0x000fe20000000800 */
[----:B------:R-:W-:Y:S02]  /*67d0*/  FSEL R183, R183, -INF , P4 ;  /* 0xff800000b7b77808 */ /* 0x000fe40002000000 */
[----:B-1----:R-:W-:Y:S02]  /*67e0*/  FMNMX.FTZ R161, R169, R159, !PT ;  /* 0x0000009fa9a17209 */ /* 0x002fe40007810000 */
[----:B------:R-:W-:-:S02]  /*67f0*/  ISETP.GT.AND P4, PT, R184, 0x58, PT ;  /* 0x00000058b800780c */ /* 0x000fc40003f84270 */
[----:B------:R-:W-:Y:S01]  /*6800*/  FSEL R190, R185, -INF , P5 ;  /* 0xff800000b9be7808 */ /* 0x000fe20002800000 */
[----:B------:R1:W-:Y:S01]  /*6810*/  MUFU.EX2 R159, R163 ;  /* 0x000000a3009f7308 */ /* 0x0003e20000000800 */
[----:B------:R-:W-:Y:S01]  /*6820*/  FMNMX.FTZ R161, R183, R161, !PT ;  /* 0x000000a1b7a17209 */ /* 0x000fe20007810000 */
[----:B------:R-:W-:Y:S01]  /*6830*/  FFMA.FTZ R185, R200, R13, -R201 ;  /* 0x0000000dc8b97223 */ /* 0x000fe200000108c9 */
[----:B------:R-:W-:Y:S02]  /*6840*/  ISETP.GT.AND P5, PT, R184, 0x59, PT ;  /* 0x00000059b800780c */ /* 0x000fe40003fa4270 */
[----:B------:R-:W-:Y:S02]  /*6850*/  FSEL R187, R187, -INF , P4 ;  /* 0xff800000bbbb7808 */ /* 0x000fe40002000000 */
[----:B------:R-:W-:Y:S01]  /*6860*/  FMNMX.FTZ R161, R190, R161, !PT ;  /* 0x000000a1bea17209 */ /* 0x000fe20007810000 */
[----:B------:R-:W-:Y:S01]  /*6870*/  MUFU.EX2 R224, R224 ;  /* 0x000000e000e07308 */ /* 0x000fe20000000800 */
[----:B------:R-:W-:-:S02]  /*6880*/  ISETP.GT.AND P4, PT, R184, 0x60, PT ;  /* 0x00000060b800780c */ /* 0x000fc40003f84270 */
[----:B0-----:R-:W-:Y:S02]  /*6890*/  FSEL R189, R189, -INF , P5 ;  /* 0xff800000bdbd7808 */ /* 0x001fe40002800000 */
[----:B------:R-:W-:Y:S02]  /*68a0*/  FMNMX.FTZ R161, R187, R161, !PT ;  /* 0x000000a1bba17209 */ /* 0x000fe40007810000 */
[C---:B------:R-:W-:Y:S01]  /*68b0*/  ISETP.GT.AND P5, PT, R184.reuse, 0x61, PT ;  /* 0x00000061b800780c */ /* 0x040fe20003fa4270 */
[----:B------:R-:W-:Y:S01]  /*68c0*/  MUFU.EX2 R226, R226 ;  /* 0x000000e200e27308 */ /* 0x000fe20000000800 */
[----:B--2---:R-:W-:Y:S02]  /*68d0*/  FSEL R191, R191, -INF , P4 ;  /* 0xff800000bfbf7808 */ /* 0x004fe40002000000 */
[----:B-1----:R-:W-:Y:S02]  /*68e0*/  FMNMX.FTZ R163, R189, R161, !PT ;  /* 0x000000a1bda37209 */ /* 0x002fe40007810000 */
[----:B------:R-:W-:-:S02]  /*68f0*/  ISETP.GT.AND P4, PT, R184, 0x68, PT ;  /* 0x00000068b800780c */ /* 0x000fc40003f84270 */
        /* <DEDUP_REMOVED lines=8> */
[----:B------:R-:W-:Y:S01]  /*6980*/  FSEL R174, R197, -INF , P5 ;  /* 0xff800000c5ae7808 */ /* 0x000fe20002800000 */
[----:B------:R-:W-:-:S01]  /*6990*/  FFMA.FTZ R197, R230, R13, -R201 ;  /* 0x0000000de6c57223 */ /* 0x000fc200000108c9 */
[----:B------:R-:W-:Y:S02]  /*69a0*/  FMNMX.FTZ R165, R195, R165, !PT ;  /* 0x000000a5c3a57209 */ /* 0x000fe40007810000 */
[----:B------:R-:W-:Y:S01]  /*69b0*/  ISETP.GT.AND P5, PT, R184, 0x71, PT ;  /* 0x00000071b800780c */ /* 0x000fe20003fa4270 */
[----:B------:R1:W-:Y:S01]  /*69c0*/  MUFU.EX2 R163, R171 ;  /* 0x000000ab00a37308 */ /* 0x0003e20000000800 */
[----:B------:R-:W-:Y:S02]  /*69d0*/  FSEL R198, R198, -INF , P4 ;  /* 0xff800000c6c67808 */ /* 0x000fe40002000000 */
[----:B0-----:R-:W-:Y:S02]  /*69e0*/  FMNMX.FTZ R167, R174, R165, !PT ;  /* 0x000000a5aea77209 */ /* 0x001fe40007810000 */
[----:B------:R-:W-:-:S02]  /*69f0*/  ISETP.GT.AND P4, PT, R184, 0x78, PT ;  /* 0x00000078b800780c */ /* 0x000fc40003f84270 */
[----:B---3--:R-:W-:Y:S01]  /*6a00*/  FSEL R200, R199, -INF , P5 ;  /* 0xff800000c7c87808 */ /* 0x008fe20002800000 */
[----:B------:R0:W-:Y:S01]  /*6a10*/  MUFU.EX2 R165, R185 ;  /* 0x000000b900a57308 */ /* 0x0001e20000000800 */
[----:B------:R-:W-:Y:S01]  /*6a20*/  FMNMX.FTZ R167, R198, R167, !PT ;  /* 0x000000a7c6a77209 */ /* 0x000fe20007810000 */
[-CC-:B-1----:R-:W-:Y:S01]  /*6a30*/  FFMA.FTZ R171, R212, R13.reuse, -R201.reuse ;  /* 0x0000000dd4ab7223 */ /* 0x182fe200000108c9 */
[----:B------:R-:W-:Y:S01]  /*6a40*/  ISETP.GT.AND P5, PT, R184, 0x79, PT ;  /* 0x00000079b800780c */ /* 0x000fe20003fa4270 */
[-CC-:B------:R-:W-:Y:S01]  /*6a50*/  FFMA.FTZ R184, R180, R13.reuse, -R201.reuse ;  /* 0x0000000db4b87223 */ /* 0x180fe200000108c9 */
[----:B-----5:R-:W-:Y:S01]  /*6a60*/  FSEL R202, R202, -INF , P4 ;  /* 0xff800000caca7808 */ /* 0x020fe20002000000 */
[--C-:B------:R-:W-:Y:S01]  /*6a70*/  FFMA.FTZ R212, R232, R13, -R201.reuse ;  /* 0x0000000de8d47223 */ /* 0x100fe200000108c9 */
[----:B------:R-:W-:Y:S01]  /*6a80*/  FMNMX.FTZ R167, R200, R167, !PT ;  /* 0x000000a7c8a77209 */ /* 0x000fe20007810000 */
[----:B------:R-:W-:Y:S01]  /*6a90*/  MUFU.EX2 R171, R171 ;  /* 0x000000ab00ab7308 */ /* 0x000fe20000000800 */
[----:B------:R-:W-:Y:S01]  /*6aa0*/  FSEL R203, R203, -INF , P5 ;  /* 0xff800000cbcb7808 */ /* 0x000fe20002800000 */
[--C-:B0-----:R-:W-:Y:S01]  /*6ab0*/  FFMA.FTZ R185, R236, R13, -R201.reuse ;  /* 0x0000000decb97223 */ /* 0x101fe200000108c9 */
[----:B------:R-:W-:Y:S01]  /*6ac0*/  FMNMX.FTZ R180, R202, R167, !PT ;  /* 0x000000a7cab47209 */ /* 0x000fe20007810000 */
[-CC-:B------:R-:W-:Y:S01]  /*6ad0*/  FFMA.FTZ R167, R204, R13.reuse, -R201.reuse ;  /* 0x0000000dcca77223 */ /* 0x180fe200000108c9 */
[----:B------:R-:W-:-:S01]  /*6ae0*/  FFMA.FTZ R204, R208, R13, -R201 ;  /* 0x0000000dd0cc7223 */ /* 0x000fc200000108c9 */
[--C-:B------:R-:W-:Y:S01]  /*6af0*/  FFMA.FTZ R208, R234, R13, -R201.reuse ;  /* 0x0000000dead07223 */ /* 0x100fe200000108c9 */
[----:B------:R-:W-:Y:S01]  /*6b00*/  FMNMX.FTZ R180, R203, R180, !PT ;  /* 0x000000b4cbb47209 */ /* 0x000fe20007810000 */
[----:B------:R-:W-:Y:S04]  /*6b10*/  MUFU.EX2 R184, R184 ;  /* 0x000000b800b87308 */ /* 0x000fe80000000800 */
[----:B------:R-:W0:Y:S04]  /*6b20*/  SHFL.BFLY PT, R193, R180, 0x2, 0x1f ;  /* 0x0c401f00b4c17f89 */ /* 0x000e2800000e0000 */
[----:B------:R-:W-:Y:S08]  /*6b30*/  MUFU.EX2 R167, R167 ;  /* 0x000000a700a77308 */ /* 0x000ff00000000800 */
[----:B------:R-:W-:Y:S08]  /*6b40*/  MUFU.EX2 R204, R204 ;  /* 0x000000cc00cc7308 */ /* 0x000ff00000000800 */
        /* <DEDUP_REMOVED lines=11> */
[----:B------:R-:W-:Y:S03]  /*6c00*/  MUFU.EX2 R173, R173 ;  /* 0x000000ad00ad7308 */ /* 0x000fe60000000800 */
[----:B------:R-:W-:-:S05]  /*6c10*/  FSEL R199, R199, RZ, P4 ;  /* 0x000000ffc7c77208 */ /* 0x000fca0002000000 */
[-CC-:B------:R-:W-:Y:S01]  /*6c20*/  FFMA.FTZ R211, R168, R13.reuse, -R199.reuse ;  /* 0x0000000da8d37223 */ /* 0x180fe200000108c7 */
[----:B------:R-:W-:Y:S01]  /*6c30*/  FSEL R168, R170, RZ, P3 ;  /* 0x000000ffaaa87208 */ /* 0x000fe20001800000 */
[-CC-:B------:R-:W-:Y:S01]  /*6c40*/  FFMA.FTZ R213, R172, R13.reuse, -R199.reuse ;  /* 0x0000000dacd57223 */ /* 0x180fe200000108c7 */
[----:B------:R-:W-:-:S01]  /*6c50*/  FFMA.FTZ R172, R175, R13, -R199 ;  /* 0x0000000dafac7223 */ /* 0x000fc200000108c7 */
[----:B------:R-:W-:Y:S01]  /*6c60*/  FSEL R175, R180, RZ, P4 ;  /* 0x000000ffb4af7208 */ /* 0x000fe20002000000 */
[----:B------:R-:W-:-:S01]  /*6c70*/  FFMA.FTZ R228, R15, R13, -R199 ;  /* 0x0000000d0fe47223 */ /* 0x000fc200000108c7 */
[----:B------:R-:W-:Y:S01]  /*6c80*/  FADD.FTZ R168, -R168, R9 ;  /* 0x00000009a8a87221 */ /* 0x000fe20000010100 */
[----:B------:R-:W-:-:S01]  /*6c90*/  FFMA.FTZ R15, R188, R13, -R199 ;  /* 0x0000000dbc0f7223 */ /* 0x000fc200000108c7 */
[-CC-:B------:R-:W-:Y:S01]  /*6ca0*/  FFMA.FTZ R188, R206, R13.reuse, -R199.reuse ;  /* 0x0000000dcebc7223 */ /* 0x180fe200000108c7 */
[----:B------:R-:W-:-:S01]  /*6cb0*/  FFMA.FTZ R201, R152, R13, -R199 ;  /* 0x0000000d98c97223 */ /* 0x000fc200000108c7 */
[----:B------:R-:W-:Y:S01]  /*6cc0*/  FMUL.FTZ R206, R168, R13 ;  /* 0x0000000da8ce7220 */ /* 0x000fe20000410000 */
[----:B------:R-:W-:-:S01]  /*6cd0*/  FADD.FTZ R168, -R175, R10 ;  /* 0x0000000aafa87221 */ /* 0x000fc20000010100 */
[----:B------:R-:W-:Y:S01]  /*6ce0*/  MUFU.EX2 R228, R228 ;  /* 0x000000e400e47308 */ /* 0x000fe20000000800 */
[----:B------:R-:W-:-:S01]  /*6cf0*/  FFMA.FTZ R22, R22, R13, -R199 ;  /* 0x0000000d16167223 */ /* 0x000fc200000108c7 */
[-CC-:B------:R-:W-:Y:S01]  /*6d00*/  FFMA.FTZ R205, R156, R13.reuse, -R199.reuse ;  /* 0x0000000d9ccd7223 */ /* 0x180fe200000108c7 */
[-C--:B------:R-:W-:Y:S01]  /*6d10*/  FMUL.FTZ R175, R168, R13.reuse ;  /* 0x0000000da8af7220 */ /* 0x080fe20000410000 */
        /* <DEDUP_REMOVED lines=14> */
[----:B------:R-:W-:-:S06]  /*6e00*/  WARPGROUP.DEPBAR.LE gsb0, 0x0 ;  /* 0x00008000000079c5 */ /* 0x000fcc0000010000 */
[----:B------:R-:W2:Y:S01]  /*6e10*/  MUFU.EX2 R15, R15 ;  /* 0x0000000f000f7308 */ /* 0x000ea20000000800 */
[----:B0-----:R-:W-:-:S04]  /*6e20*/  FFMA.FTZ R215, R10, R4, R179 ;  /* 0x000000040ad77223 */ /* 0x001fc800000100b3 */
[----:B------:R-:W-:-:S03]  /*6e30*/  FADD.FTZ R215, R14, R215 ;  /* 0x000000d70ed77221 */ /* 0x000fc60000010000 */
[----:B------:R-:W0:Y:S01]  /*6e40*/  MUFU.EX2 R188, R188 ;  /* 0x000000bc00bc7308 */ /* 0x000e220000000800 */
[----:B-1----:R-:W-:-:S07]  /*6e50*/  FFMA.FTZ R4, R175, R3, R228 ;  /* 0x00000003af047223 */ /* 0x002fce00000100e4 */
[----:B------:R-:W1:Y:S01]  /*6e60*/  MUFU.EX2 R201, R201 ;  /* 0x000000c900c97308 */ /* 0x000e620000000800 */
[----:B--2---:R-:W-:-:S01]  /*6e70*/  FADD.FTZ R3, R15, R4 ;  /* 0x000000040f037221 */ /* 0x004fc20000010000 */
[----:B------:R-:W-:-:S04]  /*6e80*/  FADD.FTZ R4, R20, R215 ;  /* 0x000000d714047221 */ /* 0x000fc80000010000 */
[----:B------:R-:W-:Y:S02]  /*6e90*/  FADD.FTZ R4, R21, R4 ;  /* 0x0000000415047221 */ /* 0x000fe40000010000 */
[----:B------:R-:W2:Y:S08]  /*6ea0*/  MUFU.EX2 R22, R22 ;  /* 0x0000001600167308 */ /* 0x000eb00000000800 */
[----:B------:R-:W3:Y:S08]  /*6eb0*/  MUFU.EX2 R205, R205 ;  /* 0x000000cd00cd7308 */ /* 0x000ef00000000800 */
[----:B------:R-:W-:Y:S08]  /*6ec0*/  MUFU.EX2 R9, R172 ;  /* 0x000000ac00097308 */ /* 0x000ff00000000800 */
[----:B------:R-:W4:Y:S08]  /*6ed0*/  MUFU.EX2 R152, R152 ;  /* 0x0000009800987308 */ /* 0x000f300000000800 */
[----:B------:R0:W-:Y:S08]  /*6ee0*/  MUFU.EX2 R172, R178 ;  /* 0x000000b200ac7308 */ /* 0x0001f00000000800 */
[----:B------:R-:W5:Y:S01]  /*6ef0*/  MUFU.EX2 R207, R207 ;  /* 0x000000cf00cf7308 */ /* 0x000f620000000800 */
[----:B0-----:R-:W-:-:S04]  /*6f00*/  FADD.FTZ R178, R188, R3 ;  /* 0x00000003bcb27221 */ /* 0x001fc80000010000 */
[----:B-1----:R-:W-:Y:S01]  /*6f10*/  FADD.FTZ R3, R201, R178 ;  /* 0x000000b2c9037221 */ /* 0x002fe20000010000 */
[----:B------:R-:W-:-:S01]  /*6f20*/  FFMA.FTZ R178, R183, R13, -R199 ;  /* 0x0000000db7b27223 */ /* 0x000fc200000108c7 */
[----:B------:R-:W-:Y:S01]  /*6f30*/  FADD.FTZ R183, R23, R4 ;  /* 0x0000000417b77221 */ /* 0x000fe20000010000 */
[----:B------:R-:W0:Y:S01]  /*6f40*/  MUFU.EX2 R156, R156 ;  /* 0x0000009c009c7308 */ /* 0x000e220000000800 */
[----:B--2---:R-:W-:-:S02]  /*6f50*/  FADD.FTZ R4, R22, R3 ;  /* 0x0000000316047221 */ /* 0x004fc40000010000 */
[----:B------:R-:W-:Y:S01]  /*6f60*/  FADD.FTZ R182, R154, R183 ;  /* 0x000000b79ab67221 */ /* 0x000fe20000010000 */
[----:B------:R-:W-:-:S01]  /*6f70*/  FFMA.FTZ R183, R190, R13, -R199 ;  /* 0x0000000dbeb77223 */ /* 0x000fc200000108c7 */
[----:B---3--:R-:W-:Y:S02]  /*6f80*/  FADD.FTZ R3, R205, R4 ;  /* 0x00000004cd037221 */ /* 0x008fe40000010000 */
[----:B------:R-:W-:-:S01]  /*6f90*/  FADD.FTZ R215, R153, R182 ;  /* 0x000000b699d77221 */ /* 0x000fc20000010000 */
[----:B------:R-:W1:Y:S01]  /*6fa0*/  MUFU.EX2 R209, R209 ;  /* 0x000000d100d17308 */ /* 0x000e620000000800 */
[----:B----4-:R-:W-:-:S01]  /*6fb0*/  FADD.FTZ R4, R152, R3 ;  /* 0x0000000398047221 */ /* 0x010fc20000010000 */
[----:B------:R-:W-:Y:S01]  /*6fc0*/  FFMA.FTZ R182, R187, R13, -R199 ;  /* 0x0000000dbbb67223 */ /* 0x000fe200000108c7 */
[----:B------:R-:W-:-:S02]  /*6fd0*/  FADD.FTZ R190, R158, R215 ;  /* 0x000000d79ebe7221 */ /* 0x000fc40000010000 */
[----:B-----5:R-:W-:Y:S02]  /*6fe0*/  FADD.FTZ R3, R207, R4 ;  /* 0x00000004cf037221 */ /* 0x020fe40000010000 */
[----:B------:R-:W-:-:S01]  /*6ff0*/  FADD.FTZ R187, R155, R190 ;  /* 0x000000be9bbb7221 */ /* 0x000fc20000010000 */
[----:B------:R-:W2:Y:S01]  /*7000*/  MUFU.EX2 R160, R160 ;  /* 0x000000a000a07308 */ /* 0x000ea20000000800 */
[----:B0-----:R-:W-:-:S02]  /*7010*/  FADD.FTZ R4, R156, R3 ;  /* 0x000000039c047221 */ /* 0x001fc40000010000 */
[----:B------:R-:W-:Y:S01]  /*7020*/  FADD.FTZ R190, R162, R187 ;  /* 0x000000bba2be7221 */ /* 0x000fe20000010000 */
[----:B------:R-:W-:-:S03]  /*7030*/  FFMA.FTZ R187, R189, R13, -R199 ;  /* 0x0000000dbdbb7223 */ /* 0x000fc600000108c7 */
[----:B------:R-:W-:Y:S01]  /*7040*/  FADD.FTZ R189, R157, R190 ;  /* 0x000000be9dbd7221 */ /* 0x000fe20000010000 */
[----:B------:R-:W0:Y:S01]  /*7050*/  MUFU.EX2 R211, R211 ;  /* 0x000000d300d37308 */ /* 0x000e220000000800 */
[----:B-1----:R-:W-:-:S02]  /*7060*/  FADD.FTZ R3, R209, R4 ;  /* 0x00000004d1037221 */ /* 0x002fc40000010000 */
[----:B------:R-:W-:Y:S01]  /*7070*/  FADD.FTZ R190, R166, R189 ;  /* 0x000000bda6be7221 */ /* 0x000fe20000010000 */
[----:B------:R-:W-:-:S03]  /*7080*/  FFMA.FTZ R189, R191, R13, -R199 ;  /* 0x0000000dbfbd7223 */ /* 0x000fc600000108c7 */
[----:B------:R-:W-:Y:S01]  /*7090*/  FADD.FTZ R191, R159, R190 ;  /* 0x000000be9fbf7221 */ /* 0x000fe20000010000 */
[----:B------:R-:W1:Y:S01]  /*70a0*/  MUFU.EX2 R164, R164 ;  /* 0x000000a400a47308 */ /* 0x000e620000000800 */
[----:B--2---:R-:W-:-:S01]  /*70b0*/  FADD.FTZ R4, R160, R3 ;  /* 0x00000003a0047221 */ /* 0x004fc20000010000 */
[----:B------:R-:W-:Y:S01]  /*70c0*/  FFMA.FTZ R190, R196, R13, -R199 ;  /* 0x0000000dc4be7223 */ /* 0x000fe200000108c7 */
[----:B------:R-:W-:-:S01]  /*70d0*/  FADD.FTZ R206, R192, R191 ;  /* 0x000000bfc0ce7221 */ /* 0x000fc20000010000 */
[----:B------:R-:W-:-:S03]  /*70e0*/  FFMA.FTZ R191, R195, R13, -R199 ;  /* 0x0000000dc3bf7223 */ /* 0x000fc600000108c7 */
[----:B------:R-:W-:Y:S01]  /*70f0*/  FADD.FTZ R206, R161, R206 ;  /* 0x000000cea1ce7221 */ /* 0x000fe20000010000 */
[----:B------:R-:W2:Y:S01]  /*7100*/  MUFU.EX2 R213, R213 ;  /* 0x000000d500d57308 */ /* 0x000ea20000000800 */
[----:B0-----:R-:W-:-:S02]  /*7110*/  FADD.FTZ R3, R211, R4 ;  /* 0x00000004d3037221 */ /* 0x001fc40000010000 */
[----:B------:R-:W-:-:S04]  /*7120*/  FADD.FTZ R206, R163, R206 ;  /* 0x000000cea3ce7221 */ /* 0x000fc80000010000 */
[----:B------:R-:W-:Y:S01]  /*7130*/  FADD.FTZ R195, R165, R206 ;  /* 0x000000cea5c37221 */ /* 0x000fe20000010000 */
[----:B------:R-:W0:Y:S01]  /*7140*/  MUFU.EX2 R168, R168 ;  /* 0x000000a800a87308 */ /* 0x000e220000000800 */
[----:B-1----:R-:W-:-:S01]  /*7150*/  FADD.FTZ R4, R164, R3 ;  /* 0x00000003a4047221 */ /* 0x002fc20000010000 */
[----:B------:R-:W-:Y:S02]  /*7160*/  IMAD.U32 R206, RZ, RZ, UR7 ;  /* 0x00000007ffce7e24 */ /* 0x000fe4000f8e00ff */
[----:B------:R-:W-:-:S04]  /*7170*/  FADD.FTZ R196, R184, R195 ;  /* 0x000000c3b8c47221 */ /* 0x000fc80000010000 */
[----:B------:R-:W-:Y:S01]  /*7180*/  FADD.FTZ R195, R167, R196 ;  /* 0x000000c4a7c37221 */ /* 0x000fe20000010000 */
[----:B------:R-:W1:Y:S01]  /*7190*/  MUFU.EX2 R181, R181 ;  /* 0x000000b500b57308 */ /* 0x000e620000000800 */
[----:B--2---:R-:W-:-:S01]  /*71a0*/  FADD.FTZ R4, R213, R4 ;  /* 0x00000004d5047221 */ /* 0x004fc20000010000 */
[----:B------:R-:W-:Y:S01]  /*71b0*/  @!P0 LEA R206, R206, UR36, 0x3 ;  /* 0x00000024cece8c11 */ /* 0x000fe2000f8e18ff */
[----:B------:R-:W-:-:S01]  /*71c0*/  FADD.FTZ R196, R204, R195 ;  /* 0x000000c3ccc47221 */ /* 0x000fc20000010000 */
[----:B------:R-:W-:Y:S01]  /*71d0*/  FFMA.FTZ R195, R198, R13, -R199 ;  /* 0x0000000dc6c37223 */ /* 0x000fe200000108c7 */
[----:B------:R-:W-:-:S02]  /*71e0*/  FADD.FTZ R3, R9, R4 ;  /* 0x0000000409037221 */ /* 0x000fc40000010000 */
[----:B------:R-:W-:Y:S01]  /*71f0*/  FADD.FTZ R215, R171, R196 ;  /* 0x000000c4abd77221 */ /* 0x000fe20000010000 */
[----:B------:R-:W2:Y:S01]  /*7200*/  MUFU.EX2 R176, R176 ;  /* 0x000000b000b07308 */ /* 0x000ea20000000800 */
[----:B0-----:R-:W-:-:S01]  /*7210*/  FADD.FTZ R3, R168, R3 ;  /* 0x00000003a8037221 */ /* 0x001fc20000010000 */
[----:B------:R-:W-:Y:S01]  /*7220*/  FFMA.FTZ R196, R200, R13, -R199 ;  /* 0x0000000dc8c47223 */ /* 0x000fe200000108c7 */
[----:B------:R-:W-:-:S02]  /*7230*/  FADD.FTZ R198, R208, R215 ;  /* 0x000000d7d0c67221 */ /* 0x000fc40000010000 */
[----:B------:R-:W-:Y:S02]  /*7240*/  FADD.FTZ R4, R172, R3 ;  /* 0x00000003ac047221 */ /* 0x000fe40000010000 */
[----:B------:R-:W-:-:S01]  /*7250*/  FADD.FTZ R217, R185, R198 ;  /* 0x000000c6b9d97221 */ /* 0x000fc20000010000 */
[----:B------:R-:W0:Y:S01]  /*7260*/  MUFU.EX2 R169, R169 ;  /* 0x000000a900a97308 */ /* 0x000e220000000800 */
[----:B-1----:R-:W-:-:S01]  /*7270*/  FADD.FTZ R3, R181, R4 ;  /* 0x00000004b5037221 */ /* 0x002fc20000010000 */
[----:B------:R-:W-:Y:S01]  /*7280*/  FFMA.FTZ R198, R202, R13, -R199 ;  /* 0x0000000dcac67223 */ /* 0x000fe200000108c7 */
[----:B------:R-:W-:-:S01]  /*7290*/  FADD.FTZ R200, R212, R217 ;  /* 0x000000d9d4c87221 */ /* 0x000fc20000010000 */
[----:B------:R-:W-:-:S04]  /*72a0*/  FFMA.FTZ R199, R203, R13, -R199 ;  /* 0x0000000dcbc77223 */ /* 0x000fc800000108c7 */
[----:B------:R-:W1:Y:S01]  /*72b0*/  MUFU.EX2 R178, R178 ;  /* 0x000000b200b27308 */ /* 0x000e620000000800 */
[----:B--2---:R-:W-:-:S07]  /*72c0*/  FADD.FTZ R4, R176, R3 ;  /* 0x00000003b0047221 */ /* 0x004fce0000010000 */
[----:B------:R-:W2:Y:S01]  /*72d0*/  MUFU.EX2 R183, R183 ;  /* 0x000000b700b77308 */ /* 0x000ea20000000800 */
[----:B0-----:R-:W-:-:S07]  /*72e0*/  FADD.FTZ R3, R169, R4 ;  /* 0x00000004a9037221 */ /* 0x001fce0000010000 */
[----:B------:R-:W0:Y:S01]  /*72f0*/  MUFU.EX2 R182, R182 ;  /* 0x000000b600b67308 */ /* 0x000e220000000800 */
[----:B-1----:R-:W-:-:S01]  /*7300*/  FADD.FTZ R4, R178, R3 ;  /* 0x00000003b2047221 */ /* 0x002fc20000010000 */
[----:B------:R-:W-:-:S05]  /*7310*/  IADD3 R3, -R19, 0xb, RZ ;  /* 0x0000000b13037810 */ /* 0x000fca0007ffe1ff */
[----:B------:R1:W-:Y:S06]  /*7320*/  BAR.ARV R3, 0x100 ;  /* 0x000400030000751d */ /* 0x0003ec0000002000 */
[----:B------:R-:W3:Y:S01]  /*7330*/  MUFU.EX2 R187, R187 ;  /* 0x000000bb00bb7308 */ /* 0x000ee20000000800 */
[----:B--2---:R-:W-:-:S01]  /*7340*/  FADD.FTZ R215, R183, R4 ;  /* 0x00000004b7d77221 */ /* 0x004fc20000010000 */
[----:B-1----:R-:W-:-:S03]  /*7350*/  @!P0 VIADD R3, R206, 0x38840 ;  /* 0x00038840ce038836 */ /* 0x002fc60000000000 */
[----:B0-----:R-:W-:Y:S01]  /*7360*/  FADD.FTZ R4, R182, R215 ;  /* 0x000000d7b6047221 */ /* 0x001fe20000010000 */
[----:B------:R-:W-:-:S01]  /*7370*/  FADD.FTZ R215, R193, R200 ;  /* 0x000000c8c1d77221 */ /* 0x000fc20000010000 */
[----:B------:R-:W-:Y:S01]  /*7380*/  @!P0 PRMT R3, RZ, 0x654, R3 ;  /* 0x00000654ff038816 */ /* 0x000fe20000000003 */
[----:B------:R-:W0:Y:S03]  /*7390*/  MUFU.EX2 R189, R189 ;  /* 0x000000bd00bd7308 */ /* 0x000e260000000800 */
[----:B------:R1:W-:Y:S05]  /*73a0*/  @!P0 SYNCS.ARRIVE.TRANS64.RED.A1T0 RZ, [R3+URZ], RZ ;  /* 0x000000ff03ff89a7 */ /* 0x0003ea000810043f */
[----:B------:R-:W2:Y:S01]  /*73b0*/  MUFU.EX2 R190, R190 ;  /* 0x000000be00be7308 */ /* 0x000ea20000000800 */
[----:B---3--:R-:W-:-:S07]  /*73c0*/  FADD.FTZ R4, R187, R4 ;  /* 0x00000004bb047221 */ /* 0x008fce0000010000 */
[----:B------:R-:W3:Y:S01]  /*73d0*/  MUFU.EX2 R191, R191 ;  /* 0x000000bf00bf7308 */ /* 0x000ee20000000800 */
[----:B0-----:R-:W-:-:S01]  /*73e0*/  FADD.FTZ R217, R189, R4 ;  /* 0x00000004bdd97221 */ /* 0x001fc20000010000 */
[----:B------:R-:W-:-:S04]  /*73f0*/  FADD.FTZ R4, R224, R215 ;  /* 0x000000d7e0047221 */ /* 0x000fc80000010000 */
[----:B------:R-:W-:Y:S02]  /*7400*/  FADD.FTZ R203, R197, R4 ;  /* 0x00000004c5cb7221 */ /* 0x000fe40000010000 */
[----:B------:R-:W0:Y:S01]  /*7410*/  MUFU.EX2 R174, R174 ;  /* 0x000000ae00ae7308 */ /* 0x000e220000000800 */
[----:B--2---:R-:W-:-:S01]  /*7420*/  FADD.FTZ R200, R190, R217 ;  /* 0x000000d9bec87221 */ /* 0x004fc20000010000 */
[----:B------:R-:W-:-:S06]  /*7430*/  FADD.FTZ R203, R226, R203 ;  /* 0x000000cbe2cb7221 */ /* 0x000fcc0000010000 */
[----:B------:R-:W1:Y:S01]  /*7440*/  MUFU.EX2 R195, R195 ;  /* 0x000000c300c37308 */ /* 0x000e620000000800 */
[----:B---3--:R-:W-:-:S01]  /*7450*/  FADD.FTZ R215, R191, R200 ;  /* 0x000000c8bfd77221 */ /* 0x008fc20000010000 */
[----:B------:R-:W-:-:S04]  /*7460*/  FADD.FTZ R200, R186, R203 ;  /* 0x000000cbbac87221 */ /* 0x000fc80000010000 */
[----:B------:R-:W-:Y:S02]  /*7470*/  FADD.FTZ R203, R173, R200 ;  /* 0x000000c8adcb7221 */ /* 0x000fe40000010000 */
        /* <DEDUP_REMOVED lines=14> */
.L_x_2136:
        /* <DEDUP_REMOVED lines=12> */
[-C--:B------:R-:W-:Y:S01]  /*7620*/  FMUL.FTZ R29, R29, R10.reuse ;  /* 0x0000000a1d1d7220 */ /* 0x080fe20000410000 */
[----:B------:R-:W-:Y:S01]  /*7630*/  F2FP.SATFINITE.E4M3.F32.PACK_AB_MERGE_C R20, R14, R179, R20 ;  /* 0x000000b30e14723e */ /* 0x000fe20004807014 */
[-C--:B------:R-:W-:Y:S01]  /*7640*/  FMUL.FTZ R32, R32, R10.reuse ;  /* 0x0000000a20207220 */ /* 0x080fe20000410000 */
[----:B------:R-:W-:Y:S01]  /*7650*/  F2FP.SATFINITE.E4M3.F32.PACK_AB_MERGE_C R157, R162, R155, R157 ;  /* 0x0000009ba29d723e */ /* 0x000fe2000480709d */
        /* <DEDUP_REMOVED lines=151> */
[----:B------:R-:W-:Y:S02]  /*7fd0*/  IMAD.MOV.U32 R10, RZ, RZ, R180 ;  /* 0x000000ffff0a7224 */ /* 0x000fe400078e00b4 */
[----:B------:R-:W-:Y:S02]  /*7fe0*/  IMAD.MOV.U32 R9, RZ, RZ, R170 ;  /* 0x000000ffff097224 */ /* 0x000fe400078e00aa */
[----:B------:R-:W-:Y:S02]  /*7ff0*/  IMAD.MOV.U32 R14, RZ, RZ, R2 ;  /* 0x000000ffff0e7224 */ /* 0x000fe400078e0002 */
[----:B------:R-:W-:Y:S02]  /*8000*/  IMAD.MOV.U32 R228, RZ, RZ, R20 ;  /* 0x000000ffffe47224 */ /* 0x000fe400078e0014 */
[----:B------:R-:W-:Y:S01]  /*8010*/  IMAD.MOV.U32 R224, RZ, RZ, R157 ;  /* 0x000000ffffe07224 */ /* 0x000fe200078e009d */
[----:B------:R-:W-:Y:S06]  /*8020*/  @P3 BRA `(.L_x_2137) ;  /* 0xffffffcc00083947 */ /* 0x000fec000383ffff */
[----:B------:R-:W-:-:S05]  /*8030*/  UMOV UR4, UR7 ;  /* 0x0000000700047c82 */ /* 0x000fca0008000000 */
.L_x_2127:
[----:B------:R-:W-:-:S13]  /*8040*/  ISETP.GE.AND P2, PT, R12, R18, PT ;  /* 0x000000120c00720c */ /* 0x000fda0003f46270 */
[----:B------:R-:W-:Y:S05]  /*8050*/  @!P2 BRA `(.L_x_2138) ;  /* 0x0000002800a4a947 */ /* 0x000fea0003800000 */
[C---:B------:R-:W-:Y:S01]  /*8060*/  VIADD R9, R19.reuse, 0x8 ;  /* 0x0000000813097836 */ /* 0x040fe20000000000 */
[----:B------:R-:W-:Y:S01]  /*8070*/  IADD3 R19, -R19, 0xb, RZ ;  /* 0x0000000b13137810 */ /* 0x000fe20007ffe1ff */
[----:B------:R-:W-:Y:S01]  /*8080*/  IMAD.MOV.U32 R8, RZ, RZ, R180 ;  /* 0x000000ffff087224 */ /* 0x000fe200078e00b4 */
[----:B------:R-:W-:Y:S01]  /*8090*/  UMOV UR7, UR4 ;  /* 0x0000000400077c82 */ /* 0x000fe20008000000 */
[----:B------:R-:W-:Y:S02]  /*80a0*/  IMAD.MOV.U32 R5, RZ, RZ, R170 ;  /* 0x000000ffff057224 */ /* 0x000fe400078e00aa */
[----:B------:R-:W-:-:S07]  /*80b0*/  IMAD.MOV.U32 R10, RZ, RZ, R2 ;  /* 0x000000ffff0a7224 */ /* 0x000fce00078e0002 */
.L_x_2148:
[----:B------:R-:W-:Y:S01]  /*80c0*/  UIADD3 UR4, UR7, 0x1, URZ ;  /* 0x0000000107047890 */ /* 0x000fe2000fffe03f */
[----:B------:R-:W-:-:S03]  /*80d0*/  ISETP.NE.AND P3, PT, RZ, UR37, PT ;  /* 0x00000025ff007c0c */ /* 0x000fc6000bf65270 */
[----:B------:R-:W-:-:S04]  /*80e0*/  UISETP.NE.AND UP0, UPT, UR4, 0x2, UPT ;  /* 0x000000020400788c */ /* 0x000fc8000bf05270 */
[----:B------:R-:W-:Y:S02]  /*80f0*/  USEL UR10, URZ, 0x1, UP0 ;  /* 0x000000013f0a7887 */ /* 0x000fe40008000000 */
[----:B------:R-:W-:-:S04]  /*8100*/  USEL UR4, UR4, URZ, UP0 ;  /* 0x0000003f04047287 */ /* 0x000fc80008000000 */
[----:B------:R-:W-:Y:S01]  /*8110*/  LOP3.LUT R2, R10, UR10, RZ, 0x3c, !PT ;  /* 0x0000000a0a027c12 */ /* 0x000fe2000f8e3cff */
[----:B------:R-:W-:Y:S07]  /*8120*/  @P3 BRA `(.L_x_2139) ;  /* 0x0000000000283947 */ /* 0x000fee0003800000 */
[----:B------:R-:W-:Y:S05]  /*8130*/  @!P1 BRA `(.L_x_2140) ;  /* 0x0000000000049947 */ /* 0x000fea0003800000 */
[----:B------:R-:W-:Y:S01]  /*8140*/  BPT.TRAP 0x1 ;  /* 0x000000040000795c */ /* 0x000fe20000300000 */
.L_x_2140:
[----:B------:R-:W-:Y:S01]  /*8150*/  ULEA UR10, UR4, UR36, 0x3 ;  /* 0x00000024040a7291 */ /* 0x000fe2000f8e183f */
[----:B------:R-:W-:-:S08]  /*8160*/  SHF.L.U32 R11, R2, 0x1f, RZ ;  /* 0x0000001f020b7819 */ /* 0x000fd000000006ff */
[----:B------:R0:W1:Y:S01]  /*8170*/  SYNCS.PHASECHK.TRANS64.TRYWAIT P2, [UR10+0x38830], R11 ;  /* 0x0388300bff0075a7 */ /* 0x000062000804014a */
[----:B------:R-:W-:Y:S05]  /*8180*/  @!P1 BRA `(.L_x_2141) ;  /* 0x0000000000049947 */ /* 0x000fea0003800000 */
[----:B------:R-:W-:Y:S01]  /*8190*/  BPT.TRAP 0x1 ;  /* 0x000000040000795c */ /* 0x000fe20000300000 */
.L_x_2141:
[----:B-1----:R-:W-:Y:S05]  /*81a0*/  @P2 BRA `(.L_x_2139) ;  /* 0x0000000000082947 */ /* 0x002fea0003800000 */
[----:B------:R-:W1:Y:S02]  /*81b0*/  SYNCS.PHASECHK.TRANS64.TRYWAIT P2, [UR10+0x38830], R11 ;  /* 0x0388300bff0075a7 */ /* 0x000e64000804014a */
[----:B-1----:R-:W-:Y:S05]  /*81c0*/  @!P2 BRA `(.L_x_2142) ;  /* 0x000000b8001ca947 */ /* 0x002fea0003800000 */
.L_x_2139:
        /* <DEDUP_REMOVED lines=43> */
[----:B--2---:R-:W-:Y:S05]  /*8480*/  @P3 BRA `(.L_x_2143) ;  /* 0x0000000000283947 */ /* 0x004fea0003800000 */
[----:B------:R-:W-:Y:S05]  /*8490*/  @!P1 BRA `(.L_x_2144) ;  /* 0x0000000000049947 */ /* 0x000fea0003800000 */
[----:B------:R-:W-:Y:S01]  /*84a0*/  BPT.TRAP 0x1 ;  /* 0x000000040000795c */ /* 0x000fe20000300000 */
.L_x_2144:
[----:B------:R-:W-:Y:S01]  /*84b0*/  ULEA UR10, UR7, UR36, 0x3 ;  /* 0x00000024070a7291 */ /* 0x000fe2000f8e183f */
[----:B------:R-:W-:-:S08]  /*84c0*/  SHF.L.U32 R10, R10, 0x1f, RZ ;  /* 0x0000001f0a0a7819 */ /* 0x000fd000000006ff */
[----:B------:R2:W3:Y:S01]  /*84d0*/  SYNCS.PHASECHK.TRANS64.TRYWAIT P2, [UR10+0x38850], R10 ;  /* 0x0388500aff0075a7 */ /* 0x0004e2000804014a */
[----:B------:R-:W-:Y:S05]  /*84e0*/  @!P1 BRA `(.L_x_2145) ;  /* 0x0000000000049947 */ /* 0x000fea0003800000 */
[----:B------:R-:W-:Y:S01]  /*84f0*/  BPT.TRAP 0x1 ;  /* 0x000000040000795c */ /* 0x000fe20000300000 */
.L_x_2145:
[----:B---3--:R-:W-:Y:S05]  /*8500*/  @P2 BRA `(.L_x_2143) ;  /* 0x0000000000082947 */ /* 0x008fea0003800000 */
[----:B------:R-:W3:Y:S02]  /*8510*/  SYNCS.PHASECHK.TRANS64.TRYWAIT P2, [UR10+0x38850], R10 ;  /* 0x0388500aff0075a7 */ /* 0x000ee4000804014a */
[----:B---3--:R-:W-:Y:S05]  /*8520*/  @!P2 BRA `(.L_x_2146) ;  /* 0x000000b4005ca947 */ /* 0x008fea0003800000 */
.L_x_2143:
[----:B------:R-:W-:Y:S01]  /*8530*/  UIADD3 UR10, UR36, 0x400, URZ ;  /* 0x00000400240a7890 */ /* 0x000fe2000fffe03f */
[----:B------:R-:W-:Y:S01]  /*8540*/  WARPGROUP.ARRIVE ;  /* 0x00000000000079c5 */ /* 0x000fe20000000000 */
[----:B------:R-:W-:Y:S01]  /*8550*/  UMOV UR11, 0x40000040 ;  /* 0x40000040000b7882 */ /* 0x000fe20000000000 */
[----:B------:R-:W-:Y:S01]  /*8560*/  UMOV UR15, 0x40000040 ;  /* 0x40000040000f7882 */ /* 0x000fe20000000000 */
[----:B------:R-:W-:Y:S01]  /*8570*/  USHF.R.U32.HI UR10, URZ, 0x4, UR10 ;  /* 0x000000043f0a7899 */ /* 0x000fe2000801160a */
[C---:B0-2---:R-:W-:Y:S01]  /*8580*/  FMUL.FTZ R10, R0.reuse, R152 ;  /* 0x00000098000a7220 */ /* 0x045fe20000410000 */
[C---:B-1----:R-:W-:Y:S01]  /*8590*/  FMUL.FTZ R11, R0.reuse, R154 ;  /* 0x0000009a000b7220 */ /* 0x042fe20000410000 */
[C---:B------:R-:W-:Y:S01]  /*85a0*/  FMUL.FTZ R14, R0.reuse, R153 ;  /* 0x00000099000e7220 */ /* 0x040fe20000410000 */
        /* <DEDUP_REMOVED lines=18> */
[----:B------:R-:W-:Y:S01]  /*86d0*/  FMUL.FTZ R166, R0, R166 ;  /* 0x000000a600a67220 */ /* 0x000fe20000410000 */
        /* <DEDUP_REMOVED lines=52> */
[----:B------:R-:W-:Y:S01]  /*8a20*/  FMUL.FTZ R214, R0, R214 ;  /* 0x000000d600d67220 */ /* 0x000fe20000410000 */
[----:B------:R-:W-:-:S03]  /*8a30*/  UMOV UR11, 0x40000040 ;  /* 0x40000040000b7882 */ /* 0x000fc60000000000 */
        /* <DEDUP_REMOVED lines=11> */
[----:B------:R-:W-:Y:S01]  /*8af0*/  MUFU.TANH R168, R168 ;  /* 0x000000a800a87308 */ /* 0x000fe20000002400 */
[----:B0-----:R-:W-:-:S07]  /*8b00*/  FMNMX.FTZ R13, R164, R13, !PT ;  /* 0x0000000da40d7209 */ /* 0x001fce0007810000 */
[----:B------:R-:W-:Y:S01]  /*8b10*/  MUFU.TANH R234, R234 ;  /* 0x000000ea00ea7308 */ /* 0x000fe20000002400 */
[----:B-1----:R-:W-:-:S07]  /*8b20*/  FMNMX.FTZ R183, R166, R183, !PT ;  /* 0x000000b7a6b77209 */ /* 0x002fce0007810000 */
        /* <DEDUP_REMOVED lines=23> */
[C---:B------:R-:W-:Y:S01]  /*8ca0*/  FMUL.FTZ R230, R0.reuse, R167 ;  /* 0x000000a700e67220 */ /* 0x040fe20000410000 */
[C---:B------:R-:W-:Y:S02]  /*8cb0*/  FMUL.FTZ R165, R0.reuse, R189 ;  /* 0x000000bd00a57220 */ /* 0x040fe40000410000 */
[----:B------:R-:W-:Y:S01]  /*8cc0*/  MUFU.TANH R163, R163 ;  /* 0x000000a300a37308 */ /* 0x000fe20000002400 */
[----:B------:R-:W-:Y:S01]  /*8cd0*/  FMUL.FTZ R167, R0, R191 ;  /* 0x000000bf00a77220 */ /* 0x000fe20000410000 */
[----:B------:R-:W-:Y:S01]  /*8ce0*/  QGMMA.64x256x32.F32.E4M3.E4M3 R24, R224, gdesc[UR12], R24, gsb0 ;  /* 0x03e0000ce0187df3 */ /* 0x000fe20008000818 */
[----:B------:R-:W-:Y:S01]  /*8cf0*/  UIADD3 UR14, UR10, 0x4, URZ ;  /* 0x000000040a0e7890 */ /* 0x000fe2000fffe03f */
[----:B------:R-:W-:Y:S01]  /*8d00*/  UMOV UR15, 0x40000040 ;  /* 0x40000040000f7882 */ /* 0x000fe20000000000 */
[----:B------:R-:W-:-:S03]  /*8d10*/  UIADD3 UR10, UR10, 0x6, URZ ;  /* 0x000000060a0a7890 */ /* 0x000fc6000fffe03f */
[----:B------:R-:W0:Y:S08]  /*8d20*/  MUFU.TANH R228, R228 ;  /* 0x000000e400e47308 */ /* 0x000e300000002400 */
[----:B------:R-:W1:Y:S08]  /*8d30*/  MUFU.TANH R230, R230 ;  /* 0x000000e600e67308 */ /* 0x000e700000002400 */
[----:B------:R-:W-:Y:S01]  /*8d40*/  MUFU.TANH R165, R165 ;  /* 0x000000a500a57308 */ /* 0x000fe20000002400 */
[----:B0-----:R-:W-:-:S04]  /*8d50*/  FMNMX.FTZ R13, R228, R13, !PT ;  /* 0x0000000de40d7209 */ /* 0x001fc80007810000 */
[----:B------:R-:W-:-:S03]  /*8d60*/  FMNMX.FTZ R13, R168, R13, !PT ;  /* 0x0000000da80d7209 */ /* 0x000fc60007810000 */
[----:B------:R-:W-:Y:S01]  /*8d70*/  MUFU.TANH R196, R196 ;  /* 0x000000c400c47308 */ /* 0x000fe20000002400 */
[----:B-1----:R-:W-:Y:S02]  /*8d80*/  FMNMX.FTZ R183, R230, R183, !PT ;  /* 0x000000b7e6b77209 */ /* 0x002fe40007810000 */
[----:B------:R-:W-:Y:S02]  /*8d90*/  FMNMX.FTZ R13, R232, R13, !PT ;  /* 0x0000000de80d7209 */ /* 0x000fe40007810000 */
[----:B------:R-:W-:Y:S02]  /*8da0*/  FMNMX.FTZ R183, R234, R183, !PT ;  /* 0x000000b7eab77209 */ /* 0x000fe40007810000 */
[----:B------:R-:W-:Y:S01]  /*8db0*/  FMNMX.FTZ R170, R172, R13, !PT ;  /* 0x0000000dacaa7209 */ /* 0x000fe20007810000 */
[----:B------:R-:W0:Y:S01]  /*8dc0*/  MUFU.TANH R190, R190 ;  /* 0x000000be00be7308 */ /* 0x000e220000002400 */
[----:B------:R-:W-:Y:S01]  /*8dd0*/  FMNMX.FTZ R185, R236, R183, !PT ;  /* 0x000000b7ecb97209 */ /* 0x000fe20007810000 */
[----:B------:R-:W-:Y:S01]  /*8de0*/  FMUL.FTZ R183, R0, R207 ;  /* 0x000000cf00b77220 */ /* 0x000fe20000410000 */
[----:B------:R-:W-:-:S02]  /*8df0*/  FMNMX.FTZ R13, R15, R170, !PT ;  /* 0x000000aa0f0d7209 */ /* 0x000fc40007810000 */
[----:B------:R-:W-:Y:S02]  /*8e00*/  FMNMX.FTZ R180, R174, R185, !PT ;  /* 0x000000b9aeb47209 */ /* 0x000fe40007810000 */
[----:B------:R-:W-:Y:S01]  /*8e10*/  FMNMX.FTZ R170, R176, R13, !PT ;  /* 0x0000000db0aa7209 */ /* 0x000fe20007810000 */
[----:B------:R-:W-:Y:S01]  /*8e20*/  MUFU.TANH R173, R173 ;  /* 0x000000ad00ad7308 */ /* 0x000fe20000002400 */
[----:B------:R-:W-:Y:S02]  /*8e30*/  FMNMX.FTZ R185, R21, R180, !PT ;  /* 0x000000b415b97209 */ /* 0x000fe40007810000 */
[----:B------:R-:W-:Y:S02]  /*8e40*/  FMNMX.FTZ R170, R23, R170, !PT ;  /* 0x000000aa17aa7209 */ /* 0x000fe40007810000 */
[----:B------:R-:W-:Y:S01]  /*8e50*/  FMNMX.FTZ R180, R178, R185, !PT ;  /* 0x000000b9b2b47209 */ /* 0x000fe20007810000 */
[----:B------:R-:W-:Y:S01]  /*8e60*/  FMUL.FTZ R185, R0, R209 ;  /* 0x000000d100b97220 */ /* 0x000fe20000410000 */
[----:B------:R-:W-:Y:S01]  /*8e70*/  FMNMX.FTZ R170, R155, R170, !PT ;  /* 0x000000aa9baa7209 */ /* 0x000fe20007810000 */
[----:B------:R-:W1:Y:S01]  /*8e80*/  MUFU.TANH R167, R167 ;  /* 0x000000a700a77308 */ /* 0x000e620000002400 */
[----:B------:R-:W-:Y:S01]  /*8e90*/  FMNMX.FTZ R13, R153, R180, !PT ;  /* 0x000000b4990d7209 */ /* 0x000fe20007810000 */
[----:B------:R-:W-:-:S03]  /*8ea0*/  IMAD.U32 R209, RZ, RZ, UR4 ;  /* 0x00000004ffd17e24 */ /* 0x000fc6000f8e00ff */
        /* <DEDUP_REMOVED lines=8> */
[----:B------:R-:W2:Y:S01]  /*8f30*/  MUFU.TANH R194, R194 ;  /* 0x000000c200c27308 */ /* 0x000ea20000002400 */
[----:B------:R-:W-:-:S02]  /*8f40*/  FMNMX.FTZ R189, R163, R180, !PT ;  /* 0x000000b4a3bd7209 */ /* 0x000fc40007810000 */
[----:B------:R-:W-:Y:S02]  /*8f50*/  FMNMX.FTZ R170, R188, R13, !PT ;  /* 0x0000000dbcaa7209 */ /* 0x000fe40007810000 */
[----:B0-----:R-:W-:Y:S02]  /*8f60*/  FMNMX.FTZ R180, R190, R189, !PT ;  /* 0x000000bdbeb47209 */ /* 0x001fe40007810000 */
[----:B------:R-:W-:Y:S01]  /*8f70*/  FMNMX.FTZ R13, R165, R170, !PT ;  /* 0x000000aaa50d7209 */ /* 0x000fe20007810000 */
[----:B------:R-:W0:Y:S01]  /*8f80*/  MUFU.TANH R177, R177 ;  /* 0x000000b100b17308 */ /* 0x000e220000002400 */
[----:B-1----:R-:W-:Y:S02]  /*8f90*/  FMNMX.FTZ R189, R167, R180, !PT ;  /* 0x000000b4a7bd7209 */ /* 0x002fe40007810000 */
[----:B------:R-:W-:Y:S02]  /*8fa0*/  FMNMX.FTZ R170, R192, R13, !PT ;  /* 0x0000000dc0aa7209 */ /* 0x000fe40007810000 */
[----:B------:R-:W-:-:S02]  /*8fb0*/  @!P0 LEA R209, R209, UR36, 0x3 ;  /* 0x00000024d1d18c11 */ /* 0x000fc4000f8e18ff */
[----:B------:R-:W-:Y:S01]  /*8fc0*/  FMNMX.FTZ R13, R169, R170, !PT ;  /* 0x000000aaa90d7209 */ /* 0x000fe20007810000 */
[----:B------:R-:W1:Y:S01]  /*8fd0*/  MUFU.TANH R171, R171 ;  /* 0x000000ab00ab7308 */ /* 0x000e620000002400 */
[----:B--2---:R-:W-:Y:S01]  /*8fe0*/  FMNMX.FTZ R180, R194, R189, !PT ;  /* 0x000000bdc2b47209 */ /* 0x004fe20007810000 */
[----:B------:R-:W-:Y:S01]  /*8ff0*/  FMUL.FTZ R189, R0, R213 ;  /* 0x000000d500bd7220 */ /* 0x000fe20000410000 */
[----:B------:R-:W-:-:S04]  /*9000*/  FMNMX.FTZ R170, R196, R13, !PT ;  /* 0x0000000dc4aa7209 */ /* 0x000fc80007810000 */
[----:B------:R-:W-:Y:S01]  /*9010*/  FMNMX.FTZ R13, R173, R170, !PT ;  /* 0x000000aaad0d7209 */ /* 0x000fe20007810000 */
[----:B------:R-:W2:Y:S03]  /*9020*/  MUFU.TANH R204, R204 ;  /* 0x000000cc00cc7308 */ /* 0x000ea60000002400 */
[----:B------:R-:W-:-:S04]  /*9030*/  FMNMX.FTZ R170, R200, R13, !PT ;  /* 0x0000000dc8aa7209 */ /* 0x000fc80007810000 */
[----:B0-----:R-:W-:Y:S01]  /*9040*/  FMNMX.FTZ R13, R177, R170, !PT ;  /* 0x000000aab10d7209 */ /* 0x001fe20007810000 */
        /* <DEDUP_REMOVED lines=19> */
[----:B-1----:R-:W-:Y:S02]  /*9180*/  FMNMX.FTZ R170, R212, R13, !PT ;  /* 0x0000000dd4aa7209 */ /* 0x002fe40007810000 */
[----:B------:R-:W1:Y:S05]  /*9190*/  LDC R13, c[0x0][0x988] ;  /* 0x00026200ff0d7b82 */ /* 0x000e6a0000000800 */
[----:B------:R-:W3:Y:S01]  /*91a0*/  MUFU.TANH R183, R183 ;  /* 0x000000b700b77308 */ /* 0x000ee20000002400 */
[----:B--2---:R-:W-:-:S07]  /*91b0*/  FMNMX.FTZ R180, R206, R191, !PT ;  /* 0x000000bfceb47209 */ /* 0x004fce0007810000 */
[----:B------:R-:W2:Y:S01]  /*91c0*/  MUFU.TANH R210, R210 ;  /* 0x000000d200d27308 */ /* 0x000ea20000002400 */
[----:B0-----:R-:W-:-:S05]  /*91d0*/  FMNMX.FTZ R193, R189, R170, !PT ;  /* 0x000000aabdc17209 */ /* 0x001fca0007810000 */
[----:B------:R-:W0:Y:S02]  /*91e0*/  SHFL.BFLY PT, R170, R193, 0x2, 0x1f ;  /* 0x0c401f00c1aa7f89 */ /* 0x000e2400000e0000 */
[----:B------:R-:W4:Y:S01]  /*91f0*/  MUFU.TANH R187, R187 ;  /* 0x000000bb00bb7308 */ /* 0x000f220000002400 */
[----:B---3--:R-:W-:-:S07]  /*9200*/  FMNMX.FTZ R191, R183, R180, !PT ;  /* 0x000000b4b7bf7209 */ /* 0x008fce0007810000 */
[----:B------:R-:W3:Y:S01]  /*9210*/  MUFU.TANH R214, R214 ;  /* 0x000000d600d67308 */ /* 0x000ee20000002400 */
[----:B--2---:R-:W-:-:S04]  /*9220*/  FMNMX.FTZ R180, R210, R191, !PT ;  /* 0x000000bfd2b47209 */ /* 0x004fc80007810000 */
[----:B----4-:R-:W-:Y:S02]  /*9230*/  FMNMX.FTZ R191, R187, R180, !PT ;  /* 0x000000b4bbbf7209 */ /* 0x010fe40007810000 */
[----:B0-----:R-:W-:Y:S02]  /*9240*/  FMNMX.FTZ R195, R193, R170, !PT ;  /* 0x000000aac1c37209 */ /* 0x001fe40007810000 */
[----:B---3--:R-:W-:-:S03]  /*9250*/  FMNMX.FTZ R191, R214, R191, !PT ;  /* 0x000000bfd6bf7209 */ /* 0x008fc60007810000 */
[----:B------:R-:W0:Y:S02]  /*9260*/  SHFL.BFLY PT, R170, R195, 0x1, 0x1f ;  /* 0x0c201f00c3aa7f89 */ /* 0x000e2400000e0000 */
[----:B0-----:R-:W-:Y:S01]  /*9270*/  FMNMX.FTZ R170, R195, R170, !PT ;  /* 0x000000aac3aa7209 */ /* 0x001fe20007810000 */
[----:B------:R-:W-:Y:S02]  /*9280*/  WARPGROUP.DEPBAR.LE gsb0, 0x0 ;  /* 0x00008000000079c5 */ /* 0x000fe40000010000 */
[----:B------:R-:W-:Y:S01]  /*9290*/  WARPGROUP.ARRIVE ;  /* 0x00000000000079c5 */ /* 0x000fe20000000000 */
[----:B------:R-:W-:Y:S01]  /*92a0*/  FMUL.FTZ R224, R0, R215 ;  /* 0x000000d700e07220 */ /* 0x000fe20000410000 */
[----:B------:R-:W-:-:S04]  /*92b0*/  FADD.FTZ R226, -R170, R5 ;  /* 0x00000005aae27221 */ /* 0x000fc80000010100 */
[----:B------:R-:W-:Y:S01]  /*92c0*/  QGMMA.64x256x32.F32.E4M3.E4M3 R24, R220, gdesc[UR12], R24, gsb0 ;  /* 0x03e0000cdc187df3 */ /* 0x000fe20008000818 */
[----:B------:R-:W0:Y:S01]  /*92d0*/  MUFU.TANH R224, R224 ;  /* 0x000000e000e07308 */ /* 0x000e220000002400 */
[-C--:B-1----:R-:W-:Y:S01]  /*92e0*/  FMUL.FTZ R5, R226, R13.reuse ;  /* 0x0000000de2057220 */ /* 0x082fe20000410000 */
[----:B------:R-:W-:-:S04]  /*92f0*/  FFMA.FTZ R226, R170, R13, -8 ;  /* 0xc1000000aae27423 */ /* 0x000fc8000001000d */
        /* <DEDUP_REMOVED lines=11> */
[----:B0-----:R-:W-:Y:S01]  /*93b0*/  FMNMX.FTZ R191, R224, R191, !PT ;  /* 0x000000bfe0bf7209 */ /* 0x001fe20007810000 */
[-CC-:B------:R-:W-:Y:S01]  /*93c0*/  FFMA.FTZ R195, R158, R13.reuse, -R226.reuse ;  /* 0x0000000d9ec37223 */ /* 0x180fe200000108e2 */
[----:B------:R-:W-:-:S01]  /*93d0*/  FFMA.FTZ R199, R232, R13, -R226 ;  /* 0x0000000de8c77223 */ /* 0x000fc200000108e2 */
[-CC-:B------:R-:W-:Y:S01]  /*93e0*/  FFMA.FTZ R158, R172, R13.reuse, -R226.reuse ;  /* 0x0000000dac9e7223 */ /* 0x180fe200000108e2 */
[----:B------:R-:W-:-:S01]  /*93f0*/  FFMA.FTZ R15, R15, R13, -R226 ;  /* 0x0000000d0f0f7223 */ /* 0x000fc200000108e2 */
[----:B------:R-:W0:Y:S01]  /*9400*/  SHFL.BFLY PT, R180, R191, 0x2, 0x1f ;  /* 0x0c401f00bfb47f89 */ /* 0x000e2200000e0000 */
        /* <DEDUP_REMOVED lines=10> */
[----:B-1----:R-:W-:-:S07]  /*94b0*/  FFMA.FTZ R4, R5, R4, R10 ;  /* 0x0000000405047223 */ /* 0x002fce000001000a */
[----:B------:R-:W-:Y:S01]  /*94c0*/  MUFU.EX2 R22, R22 ;  /* 0x0000001600167308 */ /* 0x000fe20000000800 */
[----:B0-----:R-:W-:Y:S01]  /*94d0*/  FMNMX.FTZ R197, R191, R180, !PT ;  /* 0x000000b4bfc57209 */ /* 0x001fe20007810000 */
[-CC-:B------:R-:W-:Y:S01]  /*94e0*/  FFMA.FTZ R191, R14, R13.reuse, -R226.reuse ;  /* 0x0000000d0ebf7223 */ /* 0x180fe200000108e2 */
[----:B------:R-:W-:-:S01]  /*94f0*/  FFMA.FTZ R14, R20, R13, -R226 ;  /* 0x0000000d140e7223 */ /* 0x000fc200000108e2 */
[-CC-:B------:R-:W-:Y:S01]  /*9500*/  FFMA.FTZ R20, R156, R13.reuse, -R226.reuse ;  /* 0x0000000d9c147223 */ /* 0x180fe200000108e2 */
[----:B------:R-:W-:-:S01]  /*9510*/  FFMA.FTZ R156, R168, R13, -R226 ;  /* 0x0000000da89c7223 */ /* 0x000fc200000108e2 */
[----:B------:R-:W0:Y:S01]  /*9520*/  SHFL.BFLY PT, R180, R197, 0x1, 0x1f ;  /* 0x0c201f00c5b47f89 */ /* 0x000e2200000e0000 */
[----:B------:R-:W-:-:S01]  /*9530*/  FFMA.FTZ R168, R157, R13, -R226 ;  /* 0x0000000d9da87223 */ /* 0x000fc200000108e2 */
[-CC-:B------:R-:W-:Y:S01]  /*9540*/  FFMA.FTZ R157, R184, R13.reuse, -R226.reuse ;  /* 0x0000000db89d7223 */ /* 0x180fe200000108e2 */
[----:B------:R-:W-:-:S01]  /*9550*/  FFMA.FTZ R184, R169, R13, -R226 ;  /* 0x0000000da9b87223 */ /* 0x000fc200000108e2 */
[-CC-:B------:R-:W-:Y:S01]  /*9560*/  FFMA.FTZ R169, R196, R13.reuse, -R226.reuse ;  /* 0x0000000dc4a97223 */ /* 0x180fe200000108e2 */
[----:B------:R-:W-:-:S01]  /*9570*/  FFMA.FTZ R196, R181, R13, -R226 ;  /* 0x0000000db5c47223 */ /* 0x000fc200000108e2 */
[-C--:B------:R-:W-:Y:S01]  /*9580*/  FFMA.FTZ R181, R208, R13.reuse, -R226 ;  /* 0x0000000dd0b57223 */ /* 0x080fe200000108e2 */
[----:B------:R-:W1:Y:S08]  /*9590*/  MUFU.EX2 R191, R191 ;  /* 0x000000bf00bf7308 */ /* 0x000e700000000800 */
[----:B------:R-:W2:Y:S08]  /*95a0*/  MUFU.EX2 R14, R14 ;  /* 0x0000000e000e7308 */ /* 0x000eb00000000800 */
[----:B------:R-:W-:Y:S01]  /*95b0*/  MUFU.EX2 R20, R20 ;  /* 0x0000001400147308 */ /* 0x000fe20000000800 */
[----:B0-----:R-:W-:Y:S01]  /*95c0*/  FMNMX.FTZ R180, R197, R180, !PT ;  /* 0x000000b4c5b47209 */ /* 0x001fe20007810000 */
[----:B-1----:R-:W-:Y:S01]  /*95d0*/  FADD.FTZ R207, R191, R4 ;  /* 0x00000004bfcf7221 */ /* 0x002fe20000010000 */
[----:B------:R-:W-:-:S03]  /*95e0*/  FFMA.FTZ R197, R228, R13, -R226 ;  /* 0x0000000de4c57223 */ /* 0x000fc600000108e2 */
[C---:B------:R-:W-:Y:S01]  /*95f0*/  FADD.FTZ R8, -R180.reuse, R8 ;  /* 0x00000008b4087221 */ /* 0x040fe20000010100 */
[----:B------:R-:W-:-:S01]  /*9600*/  FFMA.FTZ R208, R180, R13, -8 ;  /* 0xc1000000b4d07423 */ /* 0x000fc2000001000d */
[----:B------:R-:W-:Y:S01]  /*9610*/  MUFU.EX2 R156, R156 ;  /* 0x0000009c009c7308 */ /* 0x000fe20000000800 */
[----:B--2---:R-:W-:-:S01]  /*9620*/  FADD.FTZ R4, R14, R207 ;  /* 0x000000cf0e047221 */ /* 0x004fc20000010000 */
[-C--:B------:R-:W-:Y:S01]  /*9630*/  FMUL.FTZ R8, R8, R13.reuse ;  /* 0x0000000d08087220 */ /* 0x080fe20000410000 */
        /* <DEDUP_REMOVED lines=27> */
[----:B------:R-:W-:-:S02]  /*97f0*/  FFMA.FTZ R187, R187, R13, -R208 ;  /* 0x0000000dbbbb7223 */ /* 0x000fc400000108d0 */
[----:B------:R-:W2:Y:S01]  /*9800*/  MUFU.EX2 R152, R152 ;  /* 0x0000009800987308 */ /* 0x000ea20000000800 */
[----:B0-----:R-:W-:-:S07]  /*9810*/  FFMA.FTZ R3, R8, R3, R11 ;  /* 0x0000000308037223 */ /* 0x001fce000001000b */
[----:B------:R-:W0:Y:S01]  /*9820*/  MUFU.EX2 R189, R189 ;  /* 0x000000bd00bd7308 */ /* 0x000e220000000800 */
[----:B-1----:R-:W-:-:S07]  /*9830*/  FADD.FTZ R3, R16, R3 ;  /* 0x0000000310037221 */ /* 0x002fce0000010000 */
[----:B------:R-:W1:Y:S01]  /*9840*/  MUFU.EX2 R154, R154 ;  /* 0x0000009a009a7308 */ /* 0x000e620000000800 */
[----:B--2---:R-:W-:-:S01]  /*9850*/  FADD.FTZ R190, R152, R3 ;  /* 0x0000000398be7221 */ /* 0x004fc20000010000 */
[----:B------:R-:W-:-:S04]  /*9860*/  FADD.FTZ R3, R193, R4 ;  /* 0x00000004c1037221 */ /* 0x000fc80000010000 */
[----:B------:R-:W-:Y:S02]  /*9870*/  FADD.FTZ R4, R20, R3 ;  /* 0x0000000314047221 */ /* 0x000fe40000010000 */
[----:B------:R-:W2:Y:S01]  /*9880*/  MUFU.EX2 R201, R201 ;  /* 0x000000c900c97308 */ /* 0x000ea20000000800 */
[----:B0-----:R-:W-:-:S01]  /*9890*/  FADD.FTZ R207, R189, R190 ;  /* 0x000000bebdcf7221 */ /* 0x001fc20000010000 */
[----:B------:R-:W-:Y:S01]  /*98a0*/  FFMA.FTZ R190, R194, R13, -R208 ;  /* 0x0000000dc2be7223 */ /* 0x000fe200000108d0 */
[----:B------:R-:W-:-:S04]  /*98b0*/  FADD.FTZ R3, R195, R4 ;  /* 0x00000004c3037221 */ /* 0x000fc80000010000 */
[----:B------:R-:W-:Y:S01]  /*98c0*/  FADD.FTZ R4, R22, R3 ;  /* 0x0000000316047221 */ /* 0x000fe20000010000 */
        /* <DEDUP_REMOVED lines=8> */
[----:B------:R-:W-:-:S03]  /*9950*/  FADD.FTZ R4, R156, R3 ;  /* 0x000000039c047221 */ /* 0x000fc60000010000 */
[----:B------:R-:W1:Y:S01]  /*9960*/  MUFU.EX2 R199, R199 ;  /* 0x000000c700c77308 */ /* 0x000e620000000800 */
[----:B--2---:R-:W-:-:S01]  /*9970*/  FADD.FTZ R207, R203, R194 ;  /* 0x000000c2cbcf7221 */ /* 0x004fc20000010000 */
[----:B------:R-:W-:-:S06]  /*9980*/  FFMA.FTZ R194, R198, R13, -R208 ;  /* 0x0000000dc6c27223 */ /* 0x000fcc00000108d0 */
        /* <DEDUP_REMOVED lines=14> */
[----:B------:R-:W-:-:S06]  /*9a70*/  FFMA.FTZ R198, R202, R13, -R208 ;  /* 0x0000000dcac67223 */ /* 0x000fcc00000108d0 */
        /* <DEDUP_REMOVED lines=8> */
[----:B------:R-:W-:Y:S01]  /*9b00*/  FFMA.FTZ R202, R206, R13, -R208 ;  /* 0x0000000dceca7223 */ /* 0x000fe200000108d0 */
[----:B------:R-:W-:Y:S02]  /*9b10*/  WARPGROUP.DEPBAR.LE gsb0, 0x0 ;  /* 0x00008000000079c5 */ /* 0x000fe40000010000 */
[----:B------:R-:W-:-:S03]  /*9b20*/  WARPGROUP.ARRIVE ;  /* 0x00000000000079c5 */ /* 0x000fc60000000000 */
[----:B------:R-:W1:Y:S01]  /*9b30*/  MUFU.EX2 R168, R168 ;  /* 0x000000a800a87308 */ /* 0x000e620000000800 */
[----:B--2---:R-:W-:-:S02]  /*9b40*/  FADD.FTZ R207, R155, R4 ;  /* 0x000000049bcf7221 */ /* 0x004fc40000010000 */
[----:B------:R-:W-:Y:S05]  /*9b50*/  QGMMA.64x256x32.F32.E4M3.E4M3 R24, R216, gdesc[UR8], R24, gsb0 ;  /* 0x03e00008d8187df3 */ /* 0x000fea0008000818 */
        /* <DEDUP_REMOVED lines=16> */
[----:B------:R-:W-:-:S06]  /*9c60*/  FFMA.FTZ R206, R210, R13, -R208 ;  /* 0x0000000dd2ce7223 */ /* 0x000fcc00000108d0 */
        /* <DEDUP_REMOVED lines=18> */
[----:B------:R-:W-:-:S05]  /*9d90*/  @!P0 VIADD R3, R209, 0x38840 ;  /* 0x00038840d1038836 */ /* 0x000fca0000000000 */
[----:B------:R-:W-:Y:S01]  /*9da0*/  @!P0 PRMT R3, RZ, 0x654, R3 ;  /* 0x00000654ff038816 */ /* 0x000fe20000000003 */
[----:B------:R-:W1:Y:S01]  /*9db0*/  MUFU.EX2 R173, R173 ;  /* 0x000000ad00ad7308 */ /* 0x000e620000000800 */
[----:B--2---:R-:W-:-:S01]  /*9dc0*/  FADD.FTZ R210, R188, R207 ;  /* 0x000000cfbcd27221 */ /* 0x004fc20000010000 */
[-CC-:B------:R-:W-:Y:S01]  /*9dd0*/  FFMA.FTZ R207, R214, R13.reuse, -R208.reuse ;  /* 0x0000000dd6cf7223 */ /* 0x180fe200000108d0 */
[----:B------:R-:W-:-:S05]  /*9de0*/  FFMA.FTZ R208, R224, R13, -R208 ;  /* 0x0000000de0d07223 */ /* 0x000fca00000108d0 */
        /* <DEDUP_REMOVED lines=12> */
[----:B------:R-:W-:Y:S01]  /*9eb0*/  MUFU.EX2 R183, R183 ;  /* 0x000000b700b77308 */ /* 0x000fe20000000800 */
[----:B0-----:R-:W-:-:S07]  /*9ec0*/  FADD.FTZ R4, R202, R209 ;  /* 0x000000d1ca047221 */ /* 0x001fce0000010000 */
[----:B------:R-:W0:Y:S01]  /*9ed0*/  MUFU.EX2 R181, R181 ;  /* 0x000000b500b57308 */ /* 0x000e220000000800 */
[----:B-1----:R-:W-:-:S07]  /*9ee0*/  FADD.FTZ R210, R196, R211 ;  /* 0x000000d3c4d27221 */ /* 0x002fce0000010000 */
[----:B------:R-:W-:Y:S08]  /*9ef0*/  MUFU.EX2 R206, R206 ;  /* 0x000000ce00ce7308 */ /* 0x000ff00000000800 */
[----:B------:R-:W1:Y:S01]  /*9f00*/  MUFU.EX2 R200, R200 ;  /* 0x000000c800c87308 */ /* 0x000e620000000800 */
[----:B0-----:R-:W-:-:S07]  /*9f10*/  FADD.FTZ R209, R181, R210 ;  /* 0x000000d2b5d17221 */ /* 0x001fce0000010000 */
[----:B------:R-:W-:Y:S08]  /*9f20*/  MUFU.EX2 R187, R187 ;  /* 0x000000bb00bb7308 */ /* 0x000ff00000000800 */
[----:B------:R-:W0:Y:S01]  /*9f30*/  MUFU.EX2 R185, R185 ;  /* 0x000000b900b97308 */ /* 0x000e220000000800 */
[----:B-1----:R-:W-:-:S07]  /*9f40*/  FADD.FTZ R210, R200, R209 ;  /* 0x000000d1c8d27221 */ /* 0x002fce0000010000 */
[----:B------:R-:W1:Y:S08]  /*9f50*/  MUFU.EX2 R207, R207 ;  /* 0x000000cf00cf7308 */ /* 0x000e700000000800 */
[----:B------:R-:W2:Y:S08]  /*9f60*/  MUFU.EX2 R204, R204 ;  /* 0x000000cc00cc7308 */ /* 0x000eb00000000800 */
[----:B------:R-:W3:Y:S01]  /*9f70*/  MUFU.EX2 R208, R208 ;  /* 0x000000d000d07308 */ /* 0x000ee20000000800 */
[----:B------:R-:W-:-:S02]  /*9f80*/  WARPGROUP.DEPBAR.LE gsb0, 0x0 ;  /* 0x00008000000079c5 */ /* 0x000fc40000010000 */
[----:B------:R4:W-:Y:S06]  /*9f90*/  BAR.ARV R19, 0x100 ;  /* 0x000400130000751d */ /* 0x0009ec0000002000 */
[----:B------:R5:W-:Y:S02]  /*9fa0*/  @!P0 SYNCS.ARRIVE.TRANS64.RED.A1T0 RZ, [R3+URZ], RZ ;  /* 0x000000ff03ff89a7 */ /* 0x000be4000810043f */
[----:B-----5:R-:W-:-:S04]  /*9fb0*/  FADD.FTZ R3, R183, R4 ;  /* 0x00000004b7037221 */ /* 0x020fc80000010000 */
[----:B------:R-:W-:Y:S01]  /*9fc0*/  FADD.FTZ R4, R206, R3 ;  /* 0x00000003ce047221 */ /* 0x000fe20000010000 */
[----:B0-----:R-:W-:-:S03]  /*9fd0*/  FADD.FTZ R3, R185, R210 ;  /* 0x000000d2b9037221 */ /* 0x001fc60000010000 */
[----:B------:R-:W-:-:S04]  /*9fe0*/  FADD.FTZ R4, R187, R4 ;  /* 0x00000004bb047221 */ /* 0x000fc80000010000 */
[----:B-1----:R-:W-:Y:S01]  /*9ff0*/  FADD.FTZ R209, R207, R4 ;  /* 0x00000004cfd17221 */ /* 0x002fe20000010000 */
[----:B--2---:R-:W-:-:S03]  /*a000*/  FADD.FTZ R4, R204, R3 ;  /* 0x00000003cc047221 */ /* 0x004fc60000010000 */
[----:B---3--:R-:W-:Y:S01]  /*a010*/  FADD.FTZ R3, R208, R209 ;  /* 0x000000d1d0037221 */ /* 0x008fe20000010000 */
[----:B----4-:R-:W-:Y:S06]  /*a020*/  @!P1 BRA `(.L_x_2147) ;  /* 0x0000000000049947 */ /* 0x010fec0003800000 */
[----:B------:R-:W-:Y:S01]  /*a030*/  BPT.TRAP 0x1 ;  /* 0x000000040000795c */ /* 0x000fe20000300000 */
.L_x_2147:
[----:B------:R-:W-:Y:S01]  /*a040*/  ULEA UR7, UR7, UR36, 0x3 ;  /* 0x0000002407077291 */ /* 0x000fe2000f8e183f */
[----:B------:R-:W-:Y:S01]  /*a050*/  ISETP.GT.AND P2, PT, R12, R18, PT ;  /* 0x000000120c00720c */ /* 0x000fe20003f44270 */
[-C--:B------:R-:W-:Y:S01]  /*a060*/  FMUL.FTZ R24, R24, R5.reuse ;  /* 0x0000000518187220 */ /* 0x080fe20000410000 */
[----:B------:R-:W-:Y:S01]  /*a070*/  F2FP.SATFINITE.E4M3.F32.PACK_AB_MERGE_C R14, R193, R14, RZ ;  /* 0x0000000ec10e723e */ /* 0x000fe200048070ff */
[----:B------:R-:W-:Y:S01]  /*a080*/  UIADD3 UR7, UR7, 0x38860, URZ ;  /* 0x0003886007077890 */ /* 0x000fe2000fffe03f */
[----:B------:R-:W-:Y:S01]  /*a090*/  F2FP.SATFINITE.E4M3.F32.PACK_AB_MERGE_C R152, R189, R152, RZ ;  /* 0x00000098bd98723e */ /* 0x000fe200048070ff */
[-C--:B------:R-:W-:Y:S01]  /*a0a0*/  FMUL.FTZ R25, R25, R5.reuse ;  /* 0x0000000519197220 */ /* 0x080fe20000410000 */
[----:B------:R-:W-:Y:S01]  /*a0b0*/  F2FP.SATFINITE.E4M3.F32.PACK_AB_MERGE_C R22, R197, R22, RZ ;  /* 0x00000016c516723e */ /* 0x000fe200048070ff */
[----:B------:R-:W-:Y:S01]  /*a0c0*/  UPRMT UR7, UR5, 0x654, UR7 ;  /* 0x0000065405077896 */ /* 0x000fe20008000007 */
        /* <DEDUP_REMOVED lines=9> */
[----:B------:R-:W-:Y:S01]  /*a160*/  SYNCS.ARRIVE.TRANS64.RED.A1T0 RZ, [UR7], RZ ;  /* 0x000000ffffff79a7 */ /* 0x000fe20008100407 */
[----:B------:R-:W-:Y:S01]  /*a170*/  F2FP.SATFINITE.E4M3.F32.PACK_AB_MERGE_C R161, R176, R161, RZ ;  /* 0x000000a1b0a1723e */ /* 0x000fe200048070ff */
[----:B------:R-:W-:Y:S01]  /*a180*/  UMOV UR7, UR4 ;  /* 0x0000000400077c82 */ /* 0x000fe20008000000 */
        /* <DEDUP_REMOVED lines=150> */
.L_x_2138:
[----:B------:R-:W-:Y:S06]  /*aaf0*/  BAR.ARV 0x8, 0x180 ;  /* 0x0206000000007b1d */ /* 0x000fec0000002000 */
[----:B------:R-:W-:Y:S05]  /*ab00*/  @!P1 BRA `(.L_x_2149) ;  /* 0x0000000000049947 */ /* 0x000fea0003800000 */
[----:B------:R-:W-:Y:S01]  /*ab10*/  BPT.TRAP 0x1 ;  /* 0x000000040000795c */ /* 0x000fe20000300000 */
.L_x_2149:
[----:B------:R-:W-:Y:S01]  /*ab20*/  ULEA UR7, UR4, UR36, 0x3 ;  /* 0x0000002404077291 */ /* 0x000fe2000f8e183f */
[----:B------:R-:W-:-:S08]  /*ab30*/  SHF.L.U32 R2, R2, 0x1f, RZ ;  /* 0x0000001f02027819 */ /* 0x000fd000000006ff */
[----:B------:R0:W1:Y:S01]  /*ab40*/  SYNCS.PHASECHK.TRANS64.TRYWAIT P0, [UR7+0x38850], R2 ;  /* 0x03885002ff0075a7 */ /* 0x0000620008000147 */
[----:B------:R-:W-:Y:S05]  /*ab50*/  @!P1 BRA `(.L_x_2150) ;  /* 0x0000000000049947 */ /* 0x000fea0003800000 */
[----:B------:R-:W-:Y:S01]  /*ab60*/  BPT.TRAP 0x1 ;  /* 0x000000040000795c */ /* 0x000fe20000300000 */
.L_x_2150:
[----:B-1----:R-:W-:Y:S05]  /*ab70*/  @P0 BRA `(.L_x_2151) ;  /* 0x0000000000080947 */ /* 0x002fea0003800000 */
[----:B------:R-:W1:Y:S02]  /*ab80*/  SYNCS.PHASECHK.TRANS64.TRYWAIT P0, [UR7+0x38850], R2 ;  /* 0x03885002ff0075a7 */ /* 0x000e640008000147 */
[----:B-1----:R-:W-:Y:S05]  /*ab90*/  @!P0 BRA `(.L_x_2152) ;  /* 0x0000008c00d88947 */ /* 0x002fea0003800000 */
.L_x_2151:
[----:B------:R-:W-:Y:S01]  /*aba0*/  UIADD3 UR36, UR36, 0x400, URZ ;  /* 0x0000040024247890 */ /* 0x000fe2000fffe03f */
[----:B------:R-:W-:Y:S01]  /*abb0*/  WARPGROUP.ARRIVE ;  /* 0x00000000000079c5 */ /* 0x000fe20000000000 */
[----:B------:R-:W-:Y:S01]  /*abc0*/  UMOV UR11, 0x40000040 ;  /* 0x40000040000b7882 */ /* 0x000fe20000000000 */
[----:B------:R-:W2:Y:S01]  /*abd0*/  LDC.64 R8, c[0x0][0x9a0] ;  /* 0x00026800ff087b82 */ /* 0x000ea20000000a00 */
[----:B------:R-:W-:-:S04]  /*abe0*/  USHF.R.U32.HI UR36, URZ, 0x4, UR36 ;  /* 0x000000043f247899 */ /* 0x000fc80008011624 */
        /* <DEDUP_REMOVED lines=8> */
[----:B--2---:R-:W-:Y:S01]  /*ac70*/  ISETP.NE.U32.AND P0, PT, R8, RZ, PT ;  /* 0x000000ff0800720c */ /* 0x004fe20003f05070 */
[----:B------:R-:W-:-:S03]  /*ac80*/  UIADD3 UR6, UR4, 0x4, URZ ;  /* 0x0000000404067890 */ /* 0x000fc6000fffe03f */
[----:B------:R-:W-:-:S13]  /*ac90*/  ISETP.NE.AND.EX P0, PT, R9, RZ, PT, P0 ;  /* 0x000000ff0900720c */ /* 0x000fda0003f05300 */
[----:B------:R-:W2:Y:S01]  /*aca0*/  @P0 LDC.64 R6, c[0x0][0x9c8] ;  /* 0x00027200ff060b82 */ /* 0x000ea20000000a00 */
[----:B------:R-:W-:-:S07]  /*acb0*/  @P0 SHF.R.S32.HI R15, RZ, 0x1f, R17 ;  /* 0x0000001fff0f0819 */ /* 0x000fce0000011411 */
[----:B------:R-:W3:Y:S01]  /*acc0*/  @P0 LDC.64 R10, c[0x0][0x9d0] ;  /* 0x00027400ff0a0b82 */ /* 0x000ee20000000a00 */
[----:B--2---:R-:W-:-:S04]  /*acd0*/  @P0 IMAD R0, R6, UR38, RZ ;  /* 0x0000002606000c24 */ /* 0x004fc8000f8e02ff */
[----:B-1----:R-:W-:Y:S02]  /*ace0*/  @P0 IMAD R5, R7, UR39, R0 ;  /* 0x0000002707050c24 */ /* 0x002fe4000f8e0200 */
[----:B------:R-:W-:-:S04]  /*acf0*/  @P0 IMAD.WIDE.U32 R6, R6, UR39, RZ ;  /* 0x0000002706060c25 */ /* 0x000fc8000f8e00ff */
[----:B------:R-:W-:Y:S02]  /*ad00*/  @P0 IMAD.IADD R7, R7, 0x1, R5 ;  /* 0x0000000107070824 */ /* 0x000fe400078e0205 */
[-C--:B---3--:R-:W-:Y:S02]  /*ad10*/  @P0 IMAD R0, R15, R10.reuse, RZ ;  /* 0x0000000a0f000224 */ /* 0x088fe400078e02ff */
[----:B------:R-:W-:-:S04]  /*ad20*/  @P0 IMAD.WIDE.U32 R6, R17, R10, R6 ;  /* 0x0000000a11060225 */ /* 0x000fc800078e0006 */
[----:B------:R-:W-:Y:S01]  /*ad30*/  @P0 IMAD R5, R17, R11, R0 ;  /* 0x0000000b11050224 */ /* 0x000fe200078e0200 */
[----:B------:R-:W-:-:S03]  /*ad40*/  @P0 LEA R8, P2, R6, R8, 0x2 ;  /* 0x0000000806080211 */ /* 0x000fc600078410ff */
[----:B------:R-:W-:Y:S02]  /*ad50*/  @P0 IMAD.IADD R0, R7, 0x1, R5 ;  /* 0x0000000107000824 */ /* 0x000fe400078e0205 */
[----:B------:R-:W-:-:S03]  /*ad60*/  IMAD.MOV.U32 R5, RZ, RZ, 0x3f800000 ;  /* 0x3f800000ff057424 */ /* 0x000fc600078e00ff */
        /* <DEDUP_REMOVED lines=8> */
[----:B------:R-:W3:Y:S04]  /*adf0*/  SHFL.BFLY PT, R7, R4, 0x2, 0x1f ;  /* 0x0c401f0004077f89 */ /* 0x000ee800000e0000 */
[----:B0-----:R-:W0:Y:S01]  /*ae00*/  SHFL.BFLY PT, R2, R3, 0x2, 0x1f ;  /* 0x0c401f0003027f89 */ /* 0x001e2200000e0000 */
[----:B------:R-:W-:Y:S02]  /*ae10*/  WARPGROUP.DEPBAR.LE gsb0, 0x0 ;  /* 0x00008000000079c5 */ /* 0x000fe40000010000 */
[----:B------:R-:W-:-:S15]  /*ae20*/  WARPGROUP.ARRIVE ;  /* 0x00000000000079c5 */ /* 0x000fde0000000000 */
[----:B------:R-:W-:-:S02]  /*ae30*/  NOP ;  /* 0x0000000000007918 */ /* 0x000fc40000000000 */
[----:B------:R-:W-:Y:S01]  /*ae40*/  QGMMA.64x256x32.F32.E4M3.E4M3 R24, R220, gdesc[UR8], R24, gsb0 ;  /* 0x03e00008dc187df3 */ /* 0x000fe20008000818 */
[----:B------:R-:W-:Y:S01]  /*ae50*/  UMOV UR10, UR4 ;  /* 0x00000004000a7c82 */ /* 0x000fe20008000000 */
[----:B------:R-:W-:Y:S01]  /*ae60*/  UMOV UR11, 0x40000040 ;  /* 0x40000040000b7882 */ /* 0x000fe20000000000 */
[----:B---3--:R-:W-:Y:S01]  /*ae70*/  FADD.FTZ R7, R7, R4 ;  /* 0x0000000407077221 */ /* 0x008fe20000010000 */
[----:B0-----:R-:W-:-:S04]  /*ae80*/  FADD.FTZ R2, R2, R3 ;  /* 0x0000000302027221 */ /* 0x001fc80000010000 */
[----:B------:R-:W0:Y:S04]  /*ae90*/  SHFL.BFLY PT, R0, R7, 0x1, 0x1f ;  /* 0x0c201f0007007f89 */ /* 0x000e2800000e0000 */
[----:B------:R-:W3:Y:S01]  /*aea0*/  SHFL.BFLY PT, R11, R2, 0x1, 0x1f ;  /* 0x0c201f00020b7f89 */ /* 0x000ee200000e0000 */
[----:B------:R-:W-:Y:S02]  /*aeb0*/  IMAD.MOV.U32 R4, RZ, RZ, RZ ;  /* 0x000000ffff047224 */ /* 0x000fe400078e00ff */
[----:B0-----:R-:W-:Y:S01]  /*aec0*/  FADD.FTZ R10, R7, R0 ;  /* 0x00000000070a7221 */ /* 0x001fe20000010000 */
[----:B---3--:R-:W-:-:S04]  /*aed0*/  FADD.FTZ R11, R2, R11 ;  /* 0x0000000b020b7221 */ /* 0x008fc80000010000 */
[C---:B------:R-:W-:Y:S01]  /*aee0*/  FSETP.NE.FTZ.AND P0, PT, R10.reuse, RZ, PT ;  /* 0x000000ff0a00720b */ /* 0x040fe20003f15000 */
[----:B-1----:R-:W-:Y:S01]  /*aef0*/  FMUL.FTZ R9, R10, 0.00390625 ;  /* 0x3b8000000a097820 */ /* 0x002fe20000410000 */
        /* <DEDUP_REMOVED lines=10> */
[----:B0-----:R-:W-:Y:S01]  /*afa0*/  @P2 FMUL.FTZ R6, R6, 0.69314718246459960938 ;  /* 0x3f31721806062820 */ /* 0x001fe20000410000 */
[----:B------:R-:W-:Y:S01]  /*afb0*/  @P3 FMUL.FTZ R14, R13, 0.69314718246459960938 ;  /* 0x3f3172180d0e3820 */ /* 0x000fe20000410000 */
        /* <DEDUP_REMOVED lines=13> */
.L_x_2153:
        /* <DEDUP_REMOVED lines=132> */
.L_x_2120:
[----:B------:R-:W-:Y:S05]  /*b8d0*/  @P0 BRA `(.L_x_2154) ;  /* 0x0000003800540947 */ /* 0x000fea0003800000 */
[----:B------:R-:W1:Y:S01]  /*b8e0*/  S2R R6, SR_TID.X ;  /* 0x0000000000067919 */ /* 0x000e620000002100 */
[----:B------:R-:W-:Y:S01]  /*b8f0*/  ULDC.64 UR4, c[0x4][0x140] ;  /* 0x0100500000047ab9 */ /* 0x000fe20000000a00 */
[----:B------:R-:W-:Y:S01]  /*b900*/  ULDC.64 UR6, c[0x0][0xb38] ;  /* 0x0002ce0000067ab9 */ /* 0x000fe20000000a00 */
[----:B------:R-:W-:Y:S01]  /*b910*/  ULDC.64 UR8, c[0x0][0xb28] ;  /* 0x0002ca0000087ab9 */ /* 0x000fe20000000a00 */
[----:B-1----:R-:W-:-:S05]  /*b920*/  IMAD.SHL.U32 R3, R6, 0x4, RZ ;  /* 0x0000000406037824 */ /* 0x002fca00078e00ff */
[----:B------:R-:W-:Y:S01]  /*b930*/  LOP3.LUT R3, R3, 0xc, RZ, 0xc0, !PT ;  /* 0x0000000c03037812 */ /* 0x000fe200078ec0ff */
[----:B------:R-:W-:Y:S03]  /*b940*/  BAR.SYNC.DEFER_BLOCKING 0x1, 0x100 ;  /* 0x0044000000007b1d */ /* 0x000fe60000010000 */
[----:B0-----:R-:W-:-:S05]  /*b950*/  IADD3 R4, P0, R3, UR4, RZ ;  /* 0x0000000403047c10 */ /* 0x001fca000ff1e0ff */
        /* <DEDUP_REMOVED lines=8> */
[----:B0-----:R-:W-:Y:S02]  /*b9e0*/  SHF.R.S32.HI R5, RZ, 0x1f, R6 ;  /* 0x0000001fff057819 */ /* 0x001fe40000011406 */
        /* <DEDUP_REMOVED lines=8> */
[----:B------:R-:W-:Y:S02]  /*ba70*/  SEL R38, R42, R43, P0 ;  /* 0x0000002b2a267207 */ /* 0x000fe40000000000 */
[----:B------:R-:W-:Y:S02]  /*ba80*/  SHF.R.S32.HI R10, RZ, 0x1f, R45 ;  /* 0x0000001fff0a7819 */ /* 0x000fe4000001142d */
[----:B------:R-:W-:-:S02]  /*ba90*/  SEL R15, R43, R42, P0 ;  /* 0x0000002a2b0f7207 */ /* 0x000fc40000000000 */
[----:B------:R-:W-:Y:S01]  /*baa0*/  SEL R42, R46, R47, P0 ;  /* 0x0000002f2e2a7207 */ /* 0x000fe20000000000 */
[----:B------:R-:W0:Y:S01]  /*bab0*/  S2R R43, SR_CTAID.X ;  /* 0x00000000002b7919 */ /* 0x000e220000002500 */
[----:B------:R-:W-:Y:S02]  /*bac0*/  SEL R23, R47, R46, P0 ;  /* 0x0000002e2f177207 */ /* 0x000fe40000000000 */
[----:B------:R-:W-:Y:S02]  /*bad0*/  SHF.R.S32.HI R9, RZ, 0x7, R4 ;  /* 0x00000007ff097819 */ /* 0x000fe40000011404 */
[----:B------:R-:W-:Y:S02]  /*bae0*/  SEL R204, R26, R27, P0 ;  /* 0x0000001b1acc7207 */ /* 0x000fe40000000000 */
[----:B------:R-:W-:Y:S02]  /*baf0*/  LEA.HI R47, R10, R45, RZ, 0x2 ;  /* 0x0000002d0a2f7211 */ /* 0x000fe400078f10ff */
[----:B------:R-:W-:-:S02]  /*bb00*/  SEL R16, R28, R29, P0 ;  /* 0x0000001d1c107207 */ /* 0x000fc40000000000 */
[----:B------:R-:W-:Y:S02]  /*bb10*/  SEL R26, R27, R26, P0 ;  /* 0x0000001a1b1a7207 */ /* 0x000fe40000000000 */
[----:B------:R-:W-:Y:S02]  /*bb20*/  SEL R28, R29, R28, P0 ;  /* 0x0000001c1d1c7207 */ /* 0x000fe40000000000 */
[----:B------:R-:W-:Y:S02]  /*bb30*/  SEL R212, R54, R55, P0 ;  /* 0x0000003736d47207 */ /* 0x000fe40000000000 */
[----:B------:R-:W-:Y:S02]  /*bb40*/  SEL R27, R55, R54, P0 ;  /* 0x00000036371b7207 */ /* 0x000fe40000000000 */
[----:B------:R-:W-:Y:S02]  /*bb50*/  LEA.HI R7, R5, R6, RZ, 0x2 ;  /* 0x0000000605077211 */ /* 0x000fe400078f10ff */
[----:B------:R-:W-:-:S02]  /*bb60*/  SEL R54, R90, R91, P0 ;  /* 0x0000005b5a367207 */ /* 0x000fc40000000000 */
[----:B------:R-:W-:Y:S02]  /*bb70*/  SEL R29, R91, R90, P0 ;  /* 0x0000005a5b1d7207 */ /* 0x000fe40000000000 */
[----:B------:R-:W-:Y:S02]  /*bb80*/  LEA.HI R4, R4, R9, RZ, 0x1 ;  /* 0x0000000904047211 */ /* 0x000fe400078f08ff */
[----:B------:R-:W-:Y:S02]  /*bb90*/  SEL R188, R120, R121, P0 ;  /* 0x0000007978bc7207 */ /* 0x000fe40000000000 */
[--C-:B------:R-:W-:Y:S02]  /*bba0*/  SHF.R.S32.HI R5, RZ, 0x2, R47.reuse ;  /* 0x00000002ff057819 */ /* 0x100fe4000001142f */
[----:B------:R-:W-:Y:S02]  /*bbb0*/  SHF.R.S32.HI R90, RZ, 0x1f, R47 ;  /* 0x0000001fff5a7819 */ /* 0x000fe4000001142f */
[----:B------:R-:W-:-:S02]  /*bbc0*/  SEL R154, R52, R53, P0 ;  /* 0x00000035349a7207 */ /* 0x000fc40000000000 */
[----:B------:R-:W-:Y:S02]  /*bbd0*/  SEL R120, R121, R120, P0 ;  /* 0x0000007879787207 */ /* 0x000fe40000000000 */
[----:B------:R-:W-:Y:S02]  /*bbe0*/  SEL R52, R53, R52, P0 ;  /* 0x0000003435347207 */ /* 0x000fe40000000000 */
[----:B------:R-:W-:Y:S02]  /*bbf0*/  LOP3.LUT R11, R7, 0xfffffffc, RZ, 0xc0, !PT ;  /* 0xfffffffc070b7812 */ /* 0x000fe400078ec0ff */
[----:B------:R-:W-:Y:S02]  /*bc00*/  SEL R184, R112, R113, P0 ;  /* 0x0000007170b87207 */ /* 0x000fe40000000000 */
[----:B------:R-:W-:Y:S02]  /*bc10*/  LOP3.LUT R4, R4, 0x3fffffe, RZ, 0xc0, !PT ;  /* 0x03fffffe04047812 */ /* 0x000fe400078ec0ff */
[----:B------:R-:W-:-:S02]  /*bc20*/  SEL R112, R113, R112, P0 ;  /* 0x0000007071707207 */ /* 0x000fc40000000000 */
[----:B------:R-:W-:Y:S01]  /*bc30*/  LEA.HI R7, R90, R5, RZ, 0x3 ;  /* 0x000000055a077211 */ /* 0x000fe200078f18ff */
[----:B------:R-:W-:Y:S01]  /*bc40*/  IMAD.IADD R9, R9, 0x1, -R4 ;  /* 0x0000000109097824 */ /* 0x000fe200078e0a04 */
[----:B------:R-:W-:Y:S02]  /*bc50*/  SEL R12, R8, R147, P0 ;  /* 0x00000093080c7207 */ /* 0x000fe40000000000 */
[----:B------:R-:W-:Y:S02]  /*bc60*/  SEL R152, R48, R49, P0 ;  /* 0x0000003130987207 */ /* 0x000fe40000000000 */
[----:B------:R-:W-:Y:S02]  /*bc70*/  SEL R113, R142, R143, P0 ;  /* 0x0000008f8e717207 */ /* 0x000fe40000000000 */
[----:B------:R-:W-:Y:S02]  /*bc80*/  SHF.R.S32.HI R90, RZ, 0x1f, R17 ;  /* 0x0000001fff5a7819 */ /* 0x000fe40000011411 */
[----:B------:R-:W-:-:S02]  /*bc90*/  SEL R8, R147, R8, P0 ;  /* 0x0000000893087207 */ /* 0x000fc40000000000 */
[----:B------:R-:W-:Y:S01]  /*bca0*/  SEL R48, R49, R48, P0 ;  /* 0x0000003031307207 */ /* 0x000fe20000000000 */
[----:B------:R-:W-:Y:S01]  /*bcb0*/  IMAD.IADD R49, R6, 0x1, -R11 ;  /* 0x0000000106317824 */ /* 0x000fe200078e0a0b */
        /* <DEDUP_REMOVED lines=9> */
[----:B------:R-:W-:Y:S01]  /*bd50*/  LEA.HI R4, R10, R45, RZ, 0x5 ;  /* 0x0000002d0a047211 */ /* 0x000fe200078f28ff */
[C---:B------:R-:W-:Y:S01]  /*bd60*/  IMAD R10, R90.reuse, UR4, RZ ;  /* 0x000000045a0a7c24 */ /* 0x040fe2000f8e02ff */
[----:B------:R-:W-:Y:S01]  /*bd70*/  SEL R138, R139, R138, P0 ;  /* 0x0000008a8b8a7207 */ /* 0x000fe20000000000 */
[----:B------:R-:W-:Y:S01]  /*bd80*/  IMAD R90, R90, UR6, RZ ;  /* 0x000000065a5a7c24 */ /* 0x000fe2000f8e02ff */
[----:B------:R-:W-:Y:S01]  /*bd90*/  LOP3.LUT R6, R7, 0xfffffff8, RZ, 0xc0, !PT ;  /* 0xfffffff807067812 */ /* 0x000fe200078ec0ff */
[----:B------:R-:W-:Y:S01]  /*bda0*/  IMAD R11, R17, UR5, R10 ;  /* 0x00000005110b7c24 */ /* 0x000fe2000f8e020a */
[----:B------:R-:W-:-:S02]  /*bdb0*/  SEL R210, R50, R51, P0 ;  /* 0x0000003332d27207 */ /* 0x000fc40000000000 */
[----:B------:R-:W-:Y:S01]  /*bdc0*/  SEL R21, R51, R50, P0 ;  /* 0x0000003233157207 */ /* 0x000fe20000000000 */
[----:B------:R-:W-:Y:S01]  /*bdd0*/  IMAD.IADD R6, R5, 0x1, -R6 ;  /* 0x0000000105067824 */ /* 0x000fe200078e0a06 */
[----:B------:R-:W-:Y:S02]  /*bde0*/  SEL R164, R72, R73, P0 ;  /* 0x0000004948a47207 */ /* 0x000fe40000000000 */
[----:B------:R-:W-:Y:S02]  /*bdf0*/  SEL R202, R148, R149, P0 ;  /* 0x0000009594ca7207 */ /* 0x000fe40000000000 */
[----:B------:R-:W-:Y:S02]  /*be00*/  SEL R230, R106, R107, P0 ;  /* 0x0000006b6ae67207 */ /* 0x000fe40000000000 */
[----:B------:R-:W-:Y:S02]  /*be10*/  SEL R61, R107, R106, P0 ;  /* 0x0000006a6b3d7207 */ /* 0x000fe40000000000 */
[----:B------:R-:W-:-:S02]  /*be20*/  LEA.HI R51, R49, R49, RZ, 0x1 ;  /* 0x0000003131337211 */ /* 0x000fc400078f08ff */
[----:B------:R-:W-:Y:S02]  /*be30*/  SEL R22, R40, R41, P0 ;  /* 0x0000002928167207 */ /* 0x000fe40000000000 */
[----:B------:R-:W-:Y:S02]  /*be40*/  SEL R72, R73, R72, P0 ;  /* 0x0000004849487207 */ /* 0x000fe40000000000 */
[----:B------:R-:W-:Y:S02]  /*be50*/  SEL R148, R149, R148, P0 ;  /* 0x0000009495947207 */ /* 0x000fe40000000000 */
[----:B------:R-:W-:Y:S01]  /*be60*/  SEL R40, R41, R40, P0 ;  /* 0x0000002829287207 */ /* 0x000fe20000000000 */
[----:B------:R-:W-:Y:S01]  /*be70*/  IMAD R41, R17, UR7, R90 ;  /* 0x0000000711297c24 */ /* 0x000fe2000f8e025a */
[----:B------:R-:W-:Y:S02]  /*be80*/  SEL R186, R116, R117, P0 ;  /* 0x0000007574ba7207 */ /* 0x000fe40000000000 */
[----:B------:R-:W-:-:S02]  /*be90*/  SEL R116, R117, R116, P0 ;  /* 0x0000007475747207 */ /* 0x000fc40000000000 */
[----:B------:R-:W-:Y:S02]  /*bea0*/  SEL R39, R122, R123, P0 ;  /* 0x0000007b7a277207 */ /* 0x000fe40000000000 */
[----:B------:R-:W-:Y:S01]  /*beb0*/  SHF.R.S32.HI R7, RZ, 0x5, R4 ;  /* 0x00000005ff077819 */ /* 0x000fe20000011404 */
[----:B------:R-:W-:Y:S01]  /*bec0*/  IMAD.WIDE.U32 R4, R17, UR4, RZ ;  /* 0x0000000411047c25 */ /* 0x000fe2000f8e00ff */
[----:B------:R-:W-:Y:S01]  /*bed0*/  SEL R14, R24, R25, P0 ;  /* 0x00000019180e7207 */ /* 0x000fe20000000000 */
[----:B------:R-:W1:Y:S01]  /*bee0*/  S2UR UR4, SR_CTAID.Y ;  /* 0x00000000000479c3 */ /* 0x000e620000002600 */
[----:B------:R-:W-:Y:S01]  /*bef0*/  SEL R178, R100, R101, P0 ;  /* 0x0000006564b27207 */ /* 0x000fe20000000000 */
[----:B------:R-:W-:Y:S01]  /*bf00*/  IMAD.IADD R5, R5, 0x1, R11 ;  /* 0x0000000105057824 */ /* 0x000fe200078e020b */
[----:B------:R-:W-:Y:S01]  /*bf10*/  SEL R180, R104, R105, P0 ;  /* 0x0000006968b47207 */ /* 0x000fe20000000000 */
[----:B------:R-:W-:Y:S01]  /*bf20*/  IMAD R10, R7, 0x10, R6 ;  /* 0x00000010070a7824 */ /* 0x000fe200078e0206 */
[----:B------:R-:W-:Y:S01]  /*bf30*/  SEL R122, R123, R122, P0 ;  /* 0x0000007a7b7a7207 */ /* 0x000fe20000000000 */
[----:B------:R-:W-:Y:S01]  /*bf40*/  IMAD.WIDE.U32 R6, R17, UR6, RZ ;  /* 0x0000000611067c25 */ /* 0x000fe2000f8e00ff */
[----:B------:R-:W-:Y:S01]  /*bf50*/  LOP3.LUT R90, R51, 0x1ffffffe, RZ, 0xc0, !PT ;  /* 0x1ffffffe335a7812 */ /* 0x000fe200078ec0ff */
[----:B------:R-:W-:Y:S01]  /*bf60*/  ULDC.64 UR6, c[0x0][0xb48] ;  /* 0x0002d20000067ab9 */ /* 0x000fe20000000a00 */
[----:B------:R-:W-:Y:S01]  /*bf70*/  SEL R172, R88, R89, P0 ;  /* 0x0000005958ac7207 */ /* 0x000fe20000000000 */
[----:B------:R-:W-:Y:S01]  /*bf80*/  IMAD R10, R9, 0x40, R10 ;  /* 0x00000040090a7824 */ /* 0x000fe200078e020a */
[----:B------:R-:W-:Y:S01]  /*bf90*/  SEL R100, R101, R100, P0 ;  /* 0x0000006465647207 */ /* 0x000fe20000000000 */
[----:B------:R-:W-:Y:S01]  /*bfa0*/  IMAD.IADD R11, R49, 0x1, -R90 ;  /* 0x00000001310b7824 */ /* 0x000fe200078e0a5a */
[----:B------:R-:W-:Y:S01]  /*bfb0*/  SEL R104, R105, R104, P0 ;  /* 0x0000006869687207 */ /* 0x000fe20000000000 */
[----:B------:R-:W-:Y:S01]  /*bfc0*/  IMAD.IADD R7, R7, 0x1, R41 ;  /* 0x0000000107077824 */ /* 0x000fe200078e0229 */
[----:B------:R-:W-:Y:S01]  /*bfd0*/  SEL R123, R150, R151, P0 ;  /* 0x00000097967b7207 */ /* 0x000fe20000000000 */
[--C-:B------:R-:W-:Y:S01]  /*bfe0*/  IMAD R11, R11, 0x8, R10.reuse ;  /* 0x000000080b0b7824 */ /* 0x100fe200078e020a */
[----:B------:R-:W-:Y:S01]  /*bff0*/  SEL R88, R89, R88, P0 ;  /* 0x0000005859587207 */ /* 0x000fe20000000000 */
[C---:B0-----:R-:W-:Y:S01]  /*c000*/  IMAD R10, R43.reuse, 0x80, R10 ;  /* 0x000000802b0a7824 */ /* 0x041fe200078e020a */
        /* <DEDUP_REMOVED lines=69> */
[----:B--2---:R-:W-:Y:S01]  /*c460*/  SHFL.IDX PT, R154, R154, R3, 0x1c1f ;  /* 0x001c1f039a9a7589 */ /* 0x004fe200000e0000 */
[----:B------:R-:W-:Y:S02]  /*c470*/  LOP3.LUT R121, R3, 0x2, RZ, 0x3c, !PT ;  /* 0x0000000203797812 */ /* 0x000fe400078e3cff */
[----:B------:R-:W-:Y:S01]  /*c480*/  SEL R63, R115, R114, P0 ;  /* 0x00000072733f7207 */ /* 0x000fe20000000000 */
[----:B------:R-:W-:Y:S01]  /*c490*/  SHFL.IDX PT, R107, R38, R3, 0x1c1f ;  /* 0x001c1f03266b7589 */ /* 0x000fe200000e0000 */
[----:B------:R-:W-:-:S02]  /*c4a0*/  SEL R234, R114, R115, P0 ;  /* 0x0000007372ea7207 */ /* 0x000fc40000000000 */
[----:B------:R-:W-:Y:S01]  /*c4b0*/  LOP3.LUT P1, RZ, R45, 0x3, RZ, 0xc0, !PT ;  /* 0x000000032dff7812 */ /* 0x000fe2000782c0ff */
[----:B------:R-:W-:Y:S04]  /*c4c0*/  SHFL.IDX PT, R143, R52, R121, 0x1c1f ;  /* 0x001c1f79348f7589 */ /* 0x000fe800000e0000 */
[----:B------:R0:W-:Y:S04]  /*c4d0*/  SHFL.IDX PT, R139, R8, R121, 0x1c1f ;  /* 0x001c1f79088b7589 */ /* 0x0001e800000e0000 */
[----:B------:R-:W-:Y:S04]  /*c4e0*/  SHFL.IDX PT, R73, R16, R3, 0x1c1f ;  /* 0x001c1f0310497589 */ /* 0x000fe800000e0000 */
[----:B------:R-:W-:Y:S01]  /*c4f0*/  SHFL.IDX PT, R158, R158, R3, 0x1c1f ;  /* 0x001c1f039e9e7589 */ /* 0x000fe200000e0000 */
[----:B0-----:R-:W0:Y:S03]  /*c500*/  LDC R8, c[0x0][0xbe8] ;  /* 0x0002fa00ff087b82 */ /* 0x001e260000000800 */
[----:B------:R-:W-:Y:S04]  /*c510*/  SHFL.IDX PT, R38, R97, R3, 0x1c1f ;  /* 0x001c1f0361267589 */ /* 0x000fe800000e0000 */
[----:B------:R-:W2:Y:S04]  /*c520*/  SHFL.IDX PT, R28, R28, R121, 0x1c1f ;  /* 0x001c1f791c1c7589 */ /* 0x000ea800000e0000 */
[----:B------:R-:W-:Y:S04]  /*c530*/  SHFL.IDX PT, R149, R60, R121, 0x1c1f ;  /* 0x001c1f793c957589 */ /* 0x000fe800000e0000 */
[----:B------:R-:W-:Y:S04]  /*c540*/  SHFL.IDX PT, R146, R146, R3, 0x1c1f ;  /* 0x001c1f0392927589 */ /* 0x000fe800000e0000 */
[----:B------:R-:W-:Y:S04]  /*c550*/  SHFL.IDX PT, R152, R152, R3, 0x1c1f ;  /* 0x001c1f0398987589 */ /* 0x000fe800000e0000 */
[----:B------:R-:W-:Y:S01]  /*c560*/  SHFL.IDX PT, R97, R44, R121, 0x1c1f ;  /* 0x001c1f792c617589 */ /* 0x000fe200000e0000 */
[----:B0-----:R-:W-:-:S03]  /*c570*/  ISETP.NE.AND P2, PT, R8, 0x1, PT ;  /* 0x000000010800780c */ /* 0x001fc60003f45270 */
[----:B------:R-:W0:Y:S04]  /*c580*/  SHFL.IDX PT, R147, R48, R121, 0x1c1f ;  /* 0x001c1f7930937589 */ /* 0x000e2800000e0000 */
        /* <DEDUP_REMOVED lines=25> */
[----:B------:R-:W-:Y:S01]  /*c720*/  SHFL.IDX PT, R91, R212, R3, 0x1c1f ;  /* 0x001c1f03d45b7589 */ /* 0x000fe200000e0000 */
[----:B0-----:R-:W-:-:S03]  /*c730*/  SEL R28, R152, R147, P0 ;  /* 0x00000093981c7207 */ /* 0x001fc60000000000 */
[----:B------:R0:W-:Y:S04]  /*c740*/  SHFL.IDX PT, R109, R144, R121, 0x1c1f ;  /* 0x001c1f79906d7589 */ /* 0x0001e800000e0000 */
[----:B------:R2:W-:Y:S04]  /*c750*/  SHFL.IDX PT, R150, R27, R121, 0x1c1f ;  /* 0x001c1f791b967589 */ /* 0x0005e800000e0000 */
[----:B------:R-:W-:Y:S01]  /*c760*/  SHFL.IDX PT, R94, R188, R3, 0x1c1f ;  /* 0x001c1f03bc5e7589 */ /* 0x000fe200000e0000 */
[----:B0-----:R-:W0:Y:S03]  /*c770*/  @P2 LDC R144, c[0x0][0xbec] ;  /* 0x0002fb00ff902b82 */ /* 0x001e260000000800 */
[----:B------:R-:W-:Y:S01]  /*c780*/  SHFL.IDX PT, R98, R192, R3, 0x1c1f ;  /* 0x001c1f03c0627589 */ /* 0x000fe200000e0000 */
[----:B--2---:R-:W-:-:S03]  /*c790*/  SEL R27, R97, R146, P0 ;  /* 0x00000092611b7207 */ /* 0x004fc60000000000 */
        /* <DEDUP_REMOVED lines=9> */
[----:B------:R2:W-:Y:S04]  /*c830*/  SHFL.IDX PT, R145, R29, R121, 0x1c1f ;  /* 0x001c1f791d917589 */ /* 0x0005e800000e0000 */
[----:B------:R3:W-:Y:S04]  /*c840*/  SHFL.IDX PT, R124, R31, R121, 0x1c1f ;  /* 0x001c1f791f7c7589 */ /* 0x0007e800000e0000 */
[----:B------:R-:W-:Y:S01]  /*c850*/  SHFL.IDX PT, R95, R190, R3, 0x1c1f ;  /* 0x001c1f03be5f7589 */ /* 0x000fe200000e0000 */
[----:B--2---:R-:W-:-:S03]  /*c860*/  SEL R29, R154, R143, P0 ;  /* 0x0000008f9a1d7207 */ /* 0x004fc60000000000 */
[----:B------:R-:W-:Y:S01]  /*c870*/  SHFL.IDX PT, R46, R46, R3, 0x1c1f ;  /* 0x001c1f032e2e7589 */ /* 0x000fe200000e0000 */
[----:B---3--:R-:W-:-:S03]  /*c880*/  SEL R31, R143, R154, P0 ;  /* 0x0000009a8f1f7207 */ /* 0x008fc60000000000 */
[----:B------:R-:W2:Y:S04]  /*c890*/  SHFL.IDX PT, R151, R151, R121, 0x1c1f ;  /* 0x001c1f7997977589 */ /* 0x000ea800000e0000 */
[----:B------:R-:W-:Y:S04]  /*c8a0*/  SHFL.IDX PT, R137, R66, R121, 0x1c1f ;  /* 0x001c1f7942897589 */ /* 0x000fe800000e0000 */
[----:B------:R3:W-:Y:S04]  /*c8b0*/  SHFL.IDX PT, R135, R142, R121, 0x1c1f ;  /* 0x001c1f798e877589 */ /* 0x0007e800000e0000 */
[----:B------:R-:W-:Y:S04]  /*c8c0*/  SHFL.IDX PT, R190, R132, R121, 0x1c1f ;  /* 0x001c1f7984be7589 */ /* 0x000fe800000e0000 */
[----:B------:R-:W-:Y:S01]  /*c8d0*/  SHFL.IDX PT, R47, R218, R3, 0x1c1f ;  /* 0x001c1f03da2f7589 */ /* 0x000fe200000e0000 */
[----:B---3--:R-:W3:Y:S03]  /*c8e0*/  LDC.64 R142, c[0x0][0xbd8] ;  /* 0x0002f600ff8e7b82 */ /* 0x008ee60000000a00 */
        /* <DEDUP_REMOVED lines=9> */
[----:B------:R2:W-:Y:S01]  /*c980*/  SHFL.IDX PT, R176, R30, R121, 0x1c1f ;  /* 0x001c1f791eb07589 */ /* 0x0005e200000e0000 */
[----:B----4-:R-:W-:-:S03]  /*c990*/  SEL R61, R149, R158, P0 ;  /* 0x0000009e953d7207 */ /* 0x010fc60000000000 */
[----:B------:R-:W-:Y:S01]  /*c9a0*/  SHFL.IDX PT, R141, R78, R121, 0x1c1f ;  /* 0x001c1f794e8d7589 */ /* 0x000fe200000e0000 */
[----:B------:R-:W1:Y:S03]  /*c9b0*/  LDC R149, c[0x0][0xc50] ;  /* 0x00031400ff957b82 */ /* 0x000e660000000800 */
[----:B------:R-:W-:Y:S01]  /*c9c0*/  SHFL.IDX PT, R81, R178, R3, 0x1c1f ;  /* 0x001c1f03b2517589 */ /* 0x000fe200000e0000 */
[----:B--2---:R-:W-:-:S03]  /*c9d0*/  SEL R30, R147, R152, P0 ;  /* 0x00000098931e7207 */ /* 0x004fc60000000000 */
[----:B------:R2:W-:Y:S01]  /*c9e0*/  SHFL.IDX PT, R44, R118, R121, 0x1c1f ;  /* 0x001c1f79762c7589 */ /* 0x0005e200000e0000 */
[----:B------:R-:W4:Y:S03]  /*c9f0*/  LDC.64 R146, c[0x0][0xb40] ;  /* 0x0002d000ff927b82 */ /* 0x000f260000000a00 */
[----:B------:R-:W-:Y:S04]  /*ca00*/  SHFL.IDX PT, R16, R113, R3, 0x1c1f ;  /* 0x001c1f0371107589 */ /* 0x000fe800000e0000 */
[----:B------:R-:W-:Y:S01]  /*ca10*/  SHFL.IDX PT, R182, R40, R121, 0x1c1f ;  /* 0x001c1f7928b67589 */ /* 0x000fe200000e0000 */
[----:B--2---:R-:W-:-:S03]  /*ca20*/  SEL R118, R119, R116, P0 ;  /* 0x0000007477767207 */ /* 0x004fc60000000000 */
[----:B------:R-:W-:Y:S01]  /*ca30*/  SHFL.IDX PT, R169, R128, R121, 0x1c1f ;  /* 0x001c1f7980a97589 */ /* 0x000fe200000e0000 */
[----:B------:R-:W-:Y:S02]  /*ca40*/  SEL R116, R116, R119, P0 ;  /* 0x0000007774747207 */ /* 0x000fe40000000000 */
[----:B------:R-:W-:Y:S01]  /*ca50*/  SEL R119, R117, R100, P0 ;  /* 0x0000006475777207 */ /* 0x000fe20000000000 */
[----:B------:R-:W-:Y:S01]  /*ca60*/  SHFL.IDX PT, R178, R140, R121, 0x1c1f ;  /* 0x001c1f798cb27589 */ /* 0x000fe200000e0000 */
[----:B------:R-:W-:Y:S02]  /*ca70*/  SEL R117, R100, R117, P0 ;  /* 0x0000007564757207 */ /* 0x000fe40000000000 */
[----:B------:R-:W-:Y:S01]  /*ca80*/  SEL R100, R101, R172, P0 ;  /* 0x000000ac65647207 */ /* 0x000fe20000000000 */
[----:B------:R-:W-:Y:S04]  /*ca90*/  SHFL.IDX PT, R24, R24, R121, 0x1c1f ;  /* 0x001c1f7918187589 */ /* 0x000fe800000e0000 */
[----:B------:R-:W-:Y:S01]  /*caa0*/  SHFL.IDX PT, R32, R32, R121, 0x1c1f ;  /* 0x001c1f7920207589 */ /* 0x000fe200000e0000 */
[----:B----4-:R-:W-:-:S03]  /*cab0*/  IMAD.WIDE.U32 R6, R146, UR39, R6 ;  /* 0x0000002792067c25 */ /* 0x010fc6000f8e0006 */
        /* <DEDUP_REMOVED lines=8> */
[----:B------:R-:W2:Y:S04]  /*cb40*/  SHFL.IDX PT, R88, R88, R121, 0x1c1f ;  /* 0x001c1f7958587589 */ /* 0x000ea800000e0000 */
[----:B------:R-:W4:Y:S04]  /*cb50*/  SHFL.IDX PT, R96, R96, R121, 0x1c1f ;  /* 0x001c1f7960607589 */ /* 0x000f2800000e0000 */
[----:B------:R-:W5:Y:S04]  /*cb60*/  SHFL.IDX PT, R112, R112, R121, 0x1c1f ;  /* 0x001c1f7970707589 */ /* 0x000f6800000e0000 */
[----:B------:R0:W-:Y:S04]  /*cb70*/  SHFL.IDX PT, R167, R120, R121, 0x1c1f ;  /* 0x001c1f7978a77589 */ /* 0x0001e800000e0000 */
[----:B------:R-:W-:Y:S04]  /*cb80*/  SHFL.IDX PT, R113, R26, R121, 0x1c1f ;  /* 0x001c1f791a717589 */ /* 0x000fe800000e0000 */
[----:B------:R3:W-:Y:S01]  /*cb90*/  SHFL.IDX PT, R140, R74, R121, 0x1c1f ;  /* 0x001c1f794a8c7589 */ /* 0x0007e200000e0000 */
[----:B0-----:R-:W-:-:S03]  /*cba0*/  SEL R120, R107, R174, P0 ;  /* 0x000000ae6b787207 */ /* 0x001fc60000000000 */
[----:B------:R0:W-:Y:S01]  /*cbb0*/  SHFL.IDX PT, R52, R86, R121, 0x1c1f ;  /* 0x001c1f7956347589 */ /* 0x0001e200000e0000 */
[----:B--2---:R-:W-:-:S03]  /*cbc0*/  SEL R76, R88, R75, P0 ;  /* 0x0000004b584c7207 */ /* 0x004fc60000000000 */
[----:B------:R2:W-:Y:S01]  /*cbd0*/  SHFL.IDX PT, R128, R82, R121, 0x1c1f ;  /* 0x001c1f7952807589 */ /* 0x0005e200000e0000 */
[----:B----4-:R-:W-:Y:S02]  /*cbe0*/  SEL R78, R79, R96, P0 ;  /* 0x000000604f4e7207 */ /* 0x010fe40000000000 */
[----:B---3--:R-:W-:Y:S01]  /*cbf0*/  SEL R74, R75, R88, P0 ;  /* 0x000000584b4a7207 */ /* 0x008fe20000000000 */
[----:B------:R-:W-:Y:S01]  /*cc00*/  SHFL.IDX PT, R125, R102, R121, 0x1c1f ;  /* 0x001c1f79667d7589 */ /* 0x000fe200000e0000 */
[----:B-----5:R-:W-:Y:S02]  /*cc10*/  SEL R88, R112, R87, P0 ;  /* 0x0000005770587207 */ /* 0x020fe40000000000 */
[----:B0-----:R-:W-:Y:S01]  /*cc20*/  SEL R86, R87, R112, P0 ;  /* 0x0000007057567207 */ /* 0x001fe20000000000 */
[----:B------:R-:W-:Y:S01]  /*cc30*/  SHFL.IDX PT, R40, R65, R121, 0x1c1f ;  /* 0x001c1f7941287589 */ /* 0x000fe200000e0000 */
[----:B------:R-:W-:Y:S02]  /*cc40*/  SEL R75, R77, R92, P0 ;  /* 0x0000005c4d4b7207 */ /* 0x000fe40000000000 */
[----:B--2---:R-:W-:Y:S01]  /*cc50*/  SEL R82, R83, R104, P0 ;  /* 0x0000006853527207 */ /* 0x004fe20000000000 */
[----:B------:R-:W-:Y:S01]  /*cc60*/  SHFL.IDX PT, R129, R63, R121, 0x1c1f ;  /* 0x001c1f793f817589 */ /* 0x000fe200000e0000 */
[----:B------:R-:W-:-:S02]  /*cc70*/  SEL R83, R85, R108, P0 ;  /* 0x0000006c55537207 */ /* 0x000fc40000000000 */
[----:B------:R-:W-:Y:S01]  /*cc80*/  SEL R85, R108, R85, P0 ;  /* 0x000000556c557207 */ /* 0x000fe20000000000 */
[----:B------:R0:W-:Y:S01]  /*cc90*/  SHFL.IDX PT, R131, R126, R121, 0x1c1f ;  /* 0x001c1f797e837589 */ /* 0x0001e200000e0000 */
[----:B------:R-:W-:Y:S02]  /*cca0*/  SEL R108, R110, R109, P0 ;  /* 0x0000006d6e6c7207 */ /* 0x000fe40000000000 */
[----:B------:R-:W-:Y:S01]  /*ccb0*/  SEL R110, R109, R110, P0 ;  /* 0x0000006e6d6e7207 */ /* 0x000fe20000000000 */
[----:B------:R2:W-:Y:S01]  /*ccc0*/  SHFL.IDX PT, R48, R122, R121, 0x1c1f ;  /* 0x001c1f797a307589 */ /* 0x0005e200000e0000 */
[----:B------:R-:W-:Y:S02]  /*ccd0*/  SEL R109, R111, R148, P0 ;  /* 0x000000946f6d7207 */ /* 0x000fe40000000000 */
[----:B------:R-:W-:Y:S01]  /*cce0*/  SEL R111, R148, R111, P0 ;  /* 0x0000006f946f7207 */ /* 0x000fe20000000000 */
[----:B------:R-:W-:Y:S01]  /*ccf0*/  SHFL.IDX PT, R134, R134, R121, 0x1c1f ;  /* 0x001c1f7986867589 */ /* 0x000fe200000e0000 */
[----:B------:R-:W3:Y:S01]  /*cd00*/  @P2 LDC R148, c[0x0][0xbf0] ;  /* 0x0002fc00ff942b82 */ /* 0x000ee20000000800 */
[----:B0-----:R-:W-:-:S02]  /*cd10*/  SEL R126, R90, R127, P0 ;  /* 0x0000007f5a7e7207 */ /* 0x001fc40000000000 */
[----:B------:R-:W-:Y:S01]  /*cd20*/  SHFL.IDX PT, R130, R130, R121, 0x1c1f ;  /* 0x001c1f7982827589 */ /* 0x000fe200000e0000 */
[----:B------:R-:W-:Y:S02]  /*cd30*/  SEL R90, R127, R90, P0 ;  /* 0x0000005a7f5a7207 */ /* 0x000fe40000000000 */
[----:B--2---:R-:W-:Y:S01]  /*cd40*/  SEL R122, R174, R107, P0 ;  /* 0x0000006bae7a7207 */ /* 0x004fe20000000000 */
[----:B------:R0:W-:Y:S01]  /*cd50*/  SHFL.IDX PT, R133, R138, R121, 0x1c1f ;  /* 0x001c1f798a857589 */ /* 0x0001e200000e0000 */
[----:B------:R-:W-:Y:S02]  /*cd60*/  SEL R107, R150, R91, P0 ;  /* 0x0000005b966b7207 */ /* 0x000fe40000000000 */
[----:B------:R-:W-:Y:S01]  /*cd70*/  SEL R127, R59, R136, P0 ;  /* 0x000000883b7f7207 */ /* 0x000fe20000000000 */
[----:B------:R-:W2:Y:S01]  /*cd80*/  SHFL.IDX PT, R49, R220, R3, 0x1c1f ;  /* 0x001c1f03dc317589 */ /* 0x000ea200000e0000 */
[----:B------:R-:W-:Y:S02]  /*cd90*/  SEL R77, R92, R77, P0 ;  /* 0x0000004d5c4d7207 */ /* 0x000fe40000000000 */
[----:B------:R-:W-:Y:S01]  /*cda0*/  SEL R80, R96, R79, P0 ;  /* 0x0000004f60507207 */ /* 0x000fe20000000000 */
[----:B------:R-:W-:Y:S01]  /*cdb0*/  SHFL.IDX PT, R12, R12, R3, 0x1c1f ;  /* 0x001c1f030c0c7589 */ /* 0x000fe200000e0000 */
[----:B------:R-:W-:Y:S01]  /*cdc0*/  SEL R79, R81, R184, P0 ;  /* 0x000000b8514f7207 */ /* 0x000fe20000000000 */
[----:B0-----:R-:W-:Y:S01]  /*cdd0*/  IMAD R138, R142, UR38, RZ ;  /* 0x000000268e8a7c24 */ /* 0x001fe2000f8e02ff */
[----:B------:R-:W-:Y:S01]  /*cde0*/  SEL R121, R106, R123, P0 ;  /* 0x0000007b6a797207 */ /* 0x000fe20000000000 */
[----:B------:R0:W4:Y:S01]  /*cdf0*/  SHFL.IDX PT, R71, R18, R3, 0x1c1f ;  /* 0x001c1f0312477589 */ /* 0x00012200000e0000 */
[----:B------:R-:W-:-:S02]  /*ce00*/  SEL R123, R123, R106, P0 ;  /* 0x0000006a7b7b7207 */ /* 0x000fc40000000000 */
[----:B------:R-:W-:Y:S01]  /*ce10*/  SEL R106, R172, R101, P0 ;  /* 0x00000065ac6a7207 */ /* 0x000fe20000000000 */
[----:B------:R4:W5:Y:S01]  /*ce20*/  SHFL.IDX PT, R69, R20, R3, 0x1c1f ;  /* 0x001c1f0314457589 */ /* 0x00096200000e0000 */
[----:B------:R-:W-:Y:S02]  /*ce30*/  SEL R101, R91, R150, P0 ;  /* 0x000000965b657207 */ /* 0x000fe40000000000 */
[----:B------:R-:W0:Y:S01]  /*ce40*/  @P2 LDC R150, c[0x0][0xbec] ;  /* 0x0002fb00ff962b82 */ /* 0x000e220000000800 */
[----:B------:R3:W5:Y:S01]  /*ce50*/  SHFL.IDX PT, R67, R22, R3, 0x1c1f ;  /* 0x001c1f0316437589 */ /* 0x00076200000e0000 */
[----:B------:R-:W-:Y:S01]  /*ce60*/  SEL R91, R136, R59, P0 ;  /* 0x0000003b885b7207 */ /* 0x000fe20000000000 */
[----:B------:R-:W-:Y:S01]  /*ce70*/  IMAD R59, R143, UR39, R138 ;  /* 0x000000278f3b7c24 */ /* 0x000fe2000f8e028a */
[----:B------:R-:W-:Y:S01]  /*ce80*/  SEL R136, R46, R137, P0 ;  /* 0x000000892e887207 */ /* 0x000fe20000000000 */
[----:B------:R-:W-:Y:S01]  /*ce90*/  SHFL.IDX PT, R156, R156, R3, 0x1c1f ;  /* 0x001c1f039c9c7589 */ /* 0x000fe200000e0000 */
[----:B------:R-:W-:Y:S01]  /*cea0*/  SEL R46, R137, R46, P0 ;  /* 0x0000002e892e7207 */ /* 0x000fe20000000000 */
[----:B------:R-:W-:Y:S01]  /*ceb0*/  IMAD.WIDE.U32 R142, R142, UR39, R4 ;  /* 0x000000278e8e7c25 */ /* 0x000fe2000f8e0004 */
[----:B------:R-:W-:Y:S01]  /*cec0*/  SEL R137, R47, R132, P0 ;  /* 0x000000842f897207 */ /* 0x000fe20000000000 */
[----:B------:R-:W-:Y:S01]  /*ced0*/  SHFL.IDX PT, R160, R160, R3, 0x1c1f ;  /* 0x001c1f03a0a07589 */ /* 0x000fe200000e0000 */
[----:B------:R-:W-:Y:S01]  /*cee0*/  SEL R47, R132, R47, P0 ;  /* 0x0000002f842f7207 */ /* 0x000fe20000000000 */
[----:B------:R-:W-:Y:S01]  /*cef0*/  IMAD.MOV R132, RZ, RZ, -R17 ;  /* 0x000000ffff847224 */ /* 0x000fe200078e0a11 */
[----:B------:R-:W-:Y:S01]  /*cf00*/  SEL R5, R50, R141, P0 ;  /* 0x0000008d32057207 */ /* 0x000fe20000000000 */
[----:B------:R-:W-:Y:S01]  /*cf10*/  SHFL.IDX PT, R162, R162, R3, 0x1c1f ;  /* 0x001c1f03a2a27589 */ /* 0x000fe200000e0000 */
[----:B------:R-:W-:Y:S01]  /*cf20*/  SEL R141, R141, R50, P0 ;  /* 0x000000328d8d7207 */ /* 0x000fe20000000000 */
[----:B-1----:R-:W-:Y:S01]  /*cf30*/  IMAD R132, R149, R132, UR4 ;  /* 0x0000000495847e24 */ /* 0x002fe2000f8e0284 */
[----:B--2---:R-:W-:Y:S01]  /*cf40*/  SEL R4, R49, R140, P0 ;  /* 0x0000008c31047207 */ /* 0x004fe20000000000 */
[----:B------:R-:W-:Y:S01]  /*cf50*/  SHFL.IDX PT, R164, R164, R3, 0x1c1f ;  /* 0x001c1f03a4a47589 */ /* 0x000fe200000e0000 */
[----:B------:R-:W-:Y:S01]  /*cf60*/  IMAD R50, R146, UR38, RZ ;  /* 0x0000002692327c24 */ /* 0x000fe2000f8e02ff */
[----:B------:R-:W-:Y:S01]  /*cf70*/  ULDC.64 UR4, c[0x0][0xbe0] ;  /* 0x0002f80000047ab9 */ /* 0x000fe20000000a00 */
[----:B------:R-:W-:Y:S01]  /*cf80*/  IMAD.IADD R143, R143, 0x1, R59 ;  /* 0x000000018f8f7824 */ /* 0x000fe200078e023b */
[----:B------:R-:W-:Y:S01]  /*cf90*/  SHFL.IDX PT, R166, R166, R3, 0x1c1f ;  /* 0x001c1f03a6a67589 */ /* 0x000fe200000e0000 */
[----:B------:R-:W-:Y:S01]  /*cfa0*/  IMAD R147, R147, UR39, R50 ;  /* 0x0000002793937c24 */ /* 0x000fe2000f8e0232 */
[----:B------:R-:W-:Y:S01]  /*cfb0*/  SHF.R.S32.HI R59, RZ, 0x1f, R132 ;  /* 0x0000001fff3b7819 */ /* 0x000fe20000011484 */
[----:B0-----:R-:W-:Y:S01]  /*cfc0*/  @P2 IMAD.HI.U32 R150, R11, R150, RZ ;  /* 0x000000960b962227 */ /* 0x001fe200078e00ff */
[----:B------:R-:W-:Y:S01]  /*cfd0*/  SHFL.IDX PT, R168, R168, R3, 0x1c1f ;  /* 0x001c1f03a8a87589 */ /* 0x000fe200000e0000 */
[----:B------:R-:W-:-:S02]  /*cfe0*/  SEL R140, R140, R49, P0 ;  /* 0x000000318c8c7207 */ /* 0x000fc40000000000 */
[----:B------:R-:W-:Y:S01]  /*cff0*/  IMAD.IADD R147, R7, 0x1, R147 ;  /* 0x0000000107937824 */ /* 0x000fe200078e0293 */
[----:B------:R-:W-:Y:S01]  /*d000*/  SHFL.IDX PT, R170, R170, R3, 0x1c1f ;  /* 0x001c1f03aaaa7589 */ /* 0x000fe200000e0000 */
[----:B------:R-:W-:Y:S01]  /*d010*/  @P2 IMAD.HI.U32 R49, R11, R144, RZ ;  /* 0x000000900b312227 */ /* 0x000fe200078e00ff */
[----:B------:R-:W-:Y:S02]  /*d020*/  SEL R18, R24, R93, P0 ;  /* 0x0000005d18127207 */ /* 0x000fe40000000000 */
[----:B------:R-:W-:Y:S01]  /*d030*/  SHFL.IDX PT, R99, R194, R3, 0x1c1f ;  /* 0x001c1f03c2637589 */ /* 0x000fe200000e0000 */
[----:B------:R-:W-:Y:S01]  /*d040*/  IMAD R7, R59, UR4, RZ ;  /* 0x000000043b077c24 */ /* 0x000fe2000f8e02ff */
[----:B----4-:R-:W-:Y:S01]  /*d050*/  SEL R20, R71, R32, P0 ;  /* 0x0000002047147207 */ /* 0x010fe20000000000 */
[----:B------:R-:W-:Y:S01]  /*d060*/  IMAD.MOV.U32 R17, RZ, RZ, R11 ;  /* 0x000000ffff117224 */ /* 0x000fe200078e000b */
[----:B------:R-:W0:Y:S01]  /*d070*/  SHFL.IDX PT, R103, R196, R3, 0x1c1f ;  /* 0x001c1f03c4677589 */ /* 0x000e2200000e0000 */
[----:B------:R-:W-:Y:S01]  /*d080*/  IMAD.MOV.U32 R146, RZ, RZ, R6 ;  /* 0x000000ffff927224 */ /* 0x000fe200078e0006 */
[----:B---3--:R-:W-:Y:S01]  /*d090*/  @P2 SHF.R.U32.HI R17, RZ, R148, R49 ;  /* 0x00000094ff112219 */ /* 0x008fe20000011631 */
[C---:B------:R-:W-:Y:S01]  /*d0a0*/  IMAD R50, R132.reuse, UR5, R7 ;  /* 0x0000000584327c24 */ /* 0x040fe2000f8e0207 */
[----:B------:R-:W-:Y:S01]  /*d0b0*/  SHFL.IDX PT, R105, R198, R3, 0x1c1f ;  /* 0x001c1f03c6697589 */ /* 0x000fe200000e0000 */
[----:B------:R-:W-:Y:S01]  /*d0c0*/  IMAD.WIDE.U32 R6, R132, UR4, R142 ;  /* 0x0000000484067c25 */ /* 0x000fe2000f8e008e */
[----:B------:R-:W-:Y:S01]  /*d0d0*/  ULDC.64 UR4, c[0x0][0xb30] ;  /* 0x0002cc0000047ab9 */ /* 0x000fe20000000a00 */
[----:B------:R-:W-:Y:S01]  /*d0e0*/  SEL R22, R32, R71, P0 ;  /* 0x0000004720167207 */ /* 0x000fe20000000000 */
[----:B------:R-:W1:Y:S01]  /*d0f0*/  SHFL.IDX PT, R114, R204, R3, 0x1c1f ;  /* 0x001c1f03cc727589 */ /* 0x000e6200000e0000 */
[----:B------:R-:W-:Y:S01]  /*d100*/  IMAD.MOV.U32 R49, RZ, RZ, R11 ;  /* 0x000000ffff317224 */ /* 0x000fe200078e000b */
[----:B-----5:R-:W-:Y:S01]  /*d110*/  SEL R21, R69, R180, P0 ;  /* 0x000000b445157207 */ /* 0x020fe20000000000 */
[----:B------:R-:W-:Y:S01]  /*d120*/  IMAD R59, R59, UR6, RZ ;  /* 0x000000063b3b7c24 */ /* 0x000fe2000f8e02ff */
[----:B------:R-:W2:Y:S01]  /*d130*/  SHFL.IDX PT, R115, R206, R3, 0x1c1f ;  /* 0x001c1f03ce737589 */ /* 0x000ea200000e0000 */
[----:B------:R-:W-:Y:S01]  /*d140*/  IMAD.WIDE.U32 R146, R132, UR6, R146 ;  /* 0x0000000684927c25 */ /* 0x000fe2000f8e0092 */
[----:B------:R-:W-:-:S02]  /*d150*/  SEL R23, R180, R69, P0 ;  /* 0x00000045b4177207 */ /* 0x000fc40000000000 */
[----:B------:R-:W3:Y:S01]  /*d160*/  SHFL.IDX PT, R51, R222, R3, 0x1c1f ;  /* 0x001c1f03de337589 */ /* 0x000ee200000e0000 */
[----:B------:R-:W-:Y:S01]  /*d170*/  IMAD R143, R132, UR7, R59 ;  /* 0x00000007848f7c24 */ /* 0x000fe2000f8e023b */
[----:B------:R-:W-:Y:S01]  /*d180*/  SHF.R.S32.HI R59, RZ, 0x1f, R17 ;  /* 0x0000001fff3b7819 */ /* 0x000fe20000011411 */
[----:B------:R-:W-:Y:S01]  /*d190*/  ULDC.64 UR6, c[0x0][0xbc8] ;  /* 0x0002f20000067ab9 */ /* 0x000fe20000000a00 */
[----:B------:R-:W4:Y:S01]  /*d1a0*/  SHFL.IDX PT, R53, R224, R3, 0x1c1f ;  /* 0x001c1f03e0357589 */ /* 0x000f2200000e0000 */
[----:B------:R-:W-:Y:S01]  /*d1b0*/  IMAD.IADD R147, R147, 0x1, R143 ;  /* 0x0000000193937824 */ /* 0x000fe200078e028f */
[----:B------:R-:W-:Y:S02]  /*d1c0*/  SEL R26, R182, R67, P0 ;  /* 0x00000043b61a7207 */ /* 0x000fe40000000000 */
[----:B------:R-:W-:Y:S01]  /*d1d0*/  SHFL.IDX PT, R54, R54, R3, 0x1c1f ;  /* 0x001c1f0336367589 */ /* 0x000fe200000e0000 */
[----:B0-----:R-:W-:Y:S02]  /*d1e0*/  SEL R102, R103, R192, P0 ;  /* 0x000000c067667207 */ /* 0x001fe40000000000 */
[----:B------:R-:W-:Y:S01]  /*d1f0*/  SEL R104, R192, R103, P0 ;  /* 0x00000067c0687207 */ /* 0x000fe20000000000 */
[----:B------:R-:W0:Y:S01]  /*d200*/  SHFL.IDX PT, R55, R226, R3, 0x1c1f ;  /* 0x001c1f03e2377589 */ /* 0x000e2200000e0000 */
[----:B------:R-:W-:-:S02]  /*d210*/  SEL R87, R89, R186, P0 ;  /* 0x000000ba59577207 */ /* 0x000fc40000000000 */
[----:B------:R-:W-:Y:S01]  /*d220*/  SEL R92, R94, R167, P0 ;  /* 0x000000a75e5c7207 */ /* 0x000fe20000000000 */
[----:B------:R-:W5:Y:S01]  /*d230*/  SHFL.IDX PT, R57, R228, R3, 0x1c1f ;  /* 0x001c1f03e4397589 */ /* 0x000f6200000e0000 */
[----:B-1----:R-:W-:Y:S02]  /*d240*/  SEL R112, R114, R113, P0 ;  /* 0x0000007172707207 */ /* 0x002fe40000000000 */
[----:B------:R-:W-:Y:S01]  /*d250*/  SEL R114, R113, R114, P0 ;  /* 0x0000007271727207 */ /* 0x000fe20000000000 */
[----:B------:R-:W1:Y:S01]  /*d260*/  SHFL.IDX PT, R58, R58, R3, 0x1c1f ;  /* 0x001c1f033a3a7589 */ /* 0x000e6200000e0000 */
[----:B------:R-:W-:Y:S02]  /*d270*/  SEL R96, R98, R169, P0 ;  /* 0x000000a962607207 */ /* 0x000fe40000000000 */
[----:B------:R-:W-:Y:S01]  /*d280*/  SEL R97, R99, R190, P0 ;  /* 0x000000be63617207 */ /* 0x000fe20000000000 */
[----:B------:R-:W-:Y:S01]  /*d290*/  SHFL.IDX PT, R45, R230, R3, 0x1c1f ;  /* 0x001c1f03e62d7589 */ /* 0x000fe200000e0000 */
[----:B------:R-:W-:-:S02]  /*d2a0*/  SEL R103, R105, R178, P0 ;  /* 0x000000b269677207 */ /* 0x000fc40000000000 */
[----:B--2---:R-:W-:Y:S01]  /*d2b0*/  SEL R113, R115, R176, P0 ;  /* 0x000000b073717207 */ /* 0x004fe20000000000 */
        /* <DEDUP_REMOVED lines=15> */
[----:B------:R2:W-:Y:S01]  /*d3b0*/  SHFL.IDX PT, R35, R35, R3, 0x1c1f ;  /* 0x001c1f0323237589 */ /* 0x0005e200000e0000 */
[----:B------:R-:W-:-:S02]  /*d3c0*/  SEL R72, R165, R168, P0 ;  /* 0x000000a8a5487207 */ /* 0x000fc40000000000 */
[----:B------:R-:W-:Y:S02]  /*d3d0*/  SEL R71, R170, R163, P0 ;  /* 0x000000a3aa477207 */ /* 0x000fe40000000000 */
[----:B------:R-:W-:Y:S02]  /*d3e0*/  SEL R73, R163, R170, P0 ;  /* 0x000000aaa3497207 */ /* 0x000fe40000000000 */
[----:B------:R-:W-:Y:S02]  /*d3f0*/  SEL R81, R184, R81, P0 ;  /* 0x00000051b8517207 */ /* 0x000fe40000000000 */
[----:B------:R-:W-:Y:S02]  /*d400*/  SEL R89, R186, R89, P0 ;  /* 0x00000059ba597207 */ /* 0x000fe40000000000 */
[----:B--2---:R-:W-:Y:S02]  /*d410*/  SEL R3, R14, R151, P0 ;  /* 0x000000970e037207 */ /* 0x004fe40000000000 */
[----:B------:R-:W2:Y:S01]  /*d420*/  @P2 LDC R151, c[0x0][0xbf0] ;  /* 0x0002fc00ff972b82 */ /* 0x000ea20000000800 */
        /* <DEDUP_REMOVED lines=10> */
[----:B--2---:R-:W-:Y:S02]  /*d4d0*/  @P2 SHF.R.U32.HI R49, RZ, R151, R150 ;  /* 0x00000097ff312219 */ /* 0x004fe40000011696 */
[----:B------:R-:W-:Y:S01]  /*d4e0*/  IADD3 R142, P2, R17, R6, RZ ;  /* 0x00000006118e7210 */ /* 0x000fe20007f5e0ff */
[----:B------:R-:W-:Y:S01]  /*d4f0*/  IMAD.MOV R17, RZ, RZ, -R17 ;  /* 0x000000ffff117224 */ /* 0x000fe200078e0a11 */
[--C-:B------:R-:W-:Y:S01]  /*d500*/  SHF.R.S32.HI R6, RZ, 0x1f, R49.reuse ;  /* 0x0000001fff067819 */ /* 0x100fe20000011431 */
[----:B------:R-:W-:Y:S01]  /*d510*/  IMAD.MOV R132, RZ, RZ, -R49 ;  /* 0x000000ffff847224 */ /* 0x000fe200078e0a31 */
[----:B------:R-:W-:Y:S01]  /*d520*/  IADD3.X R143, R59, R7, R50, P2, !PT ;  /* 0x000000073b8f7210 */ /* 0x000fe200017fe432 */
[----:B------:R-:W-:-:S02]  /*d530*/  IMAD R17, R8, R17, R11 ;  /* 0x0000001108117224 */ /* 0x000fc400078e020b */
[----:B------:R-:W-:Y:S02]  /*d540*/  IMAD R6, R6, UR4, RZ ;  /* 0x0000000406067c24 */ /* 0x000fe4000f8e02ff */
[----:B------:R-:W-:Y:S02]  /*d550*/  IMAD R11, R8, R132, R11 ;  /* 0x00000084080b7224 */ /* 0x000fe400078e020b */
[C---:B------:R-:W-:Y:S01]  /*d560*/  IMAD R59, R49.reuse, UR5, R6 ;  /* 0x00000005313b7c24 */ /* 0x040fe2000f8e0206 */
[----:B------:R-:W2:Y:S01]  /*d570*/  S2UR UR5, SR_CgaCtaId ;  /* 0x00000000000579c3 */ /* 0x000ea20000008800 */
[----:B------:R-:W-:Y:S01]  /*d580*/  IMAD.WIDE.U32 R6, R49, UR4, R146 ;  /* 0x0000000431067c25 */ /* 0x000fe2000f8e0092 */
[----:B------:R-:W-:Y:S01]  /*d590*/  SHF.R.S32.HI R49, RZ, 0x1f, R17 ;  /* 0x0000001fff317819 */ /* 0x000fe20000011411 */
[----:B------:R-:W-:Y:S01]  /*d5a0*/  UMOV UR4, 0x400 ;  /* 0x0000040000047882 */ /* 0x000fe20000000000 */
[----:B------:R-:W-:Y:S01]  /*d5b0*/  SHF.R.S32.HI R50, RZ, 0x1f, R11 ;  /* 0x0000001fff327819 */ /* 0x000fe2000001140b */
[----:B------:R-:W-:-:S02]  /*d5c0*/  IMAD.IADD R7, R7, 0x1, R59 ;  /* 0x0000000107077824 */ /* 0x000fc400078e023b */
[----:B------:R-:W-:Y:S02]  /*d5d0*/  IMAD R132, R49, UR6, RZ ;  /* 0x0000000631847c24 */ /* 0x000fe4000f8e02ff */
[----:B------:R-:W-:Y:S02]  /*d5e0*/  IMAD R50, R50, UR8, RZ ;  /* 0x0000000832327c24 */ /* 0x000fe4000f8e02ff */
[C---:B------:R-:W-:Y:S02]  /*d5f0*/  IMAD R49, R17.reuse, UR7, R132 ;  /* 0x0000000711317c24 */ /* 0x040fe4000f8e0284 */
[----:B------:R-:W-:Y:S01]  /*d600*/  IMAD.WIDE.U32 R142, R17, UR6, R142 ;  /* 0x00000006118e7c25 */ /* 0x000fe2000f8e008e */
[----:B------:R-:W-:-:S03]  /*d610*/  ULDC.64 UR6, c[0x0][0xba8] ;  /* 0x0002ea0000067ab9 */ /* 0x000fc60000000a00 */
[----:B------:R-:W-:Y:S01]  /*d620*/  IMAD.WIDE.U32 R146, R11, UR8, R6 ;  /* 0x000000080b927c25 */ /* 0x000fe2000f8e0006 */
[----:B------:R-:W-:Y:S01]  /*d630*/  LEA R59, P2, R142, UR6, 0x2 ;  /* 0x000000068e3b7c11 */ /* 0x000fe2000f8410ff */
[----:B------:R-:W-:Y:S01]  /*d640*/  ULDC UR6, c[0x0][0xa88] ;  /* 0x0002a20000067ab9 */ /* 0x000fe20000000800 */
[----:B---3--:R-:W-:Y:S01]  /*d650*/  SEL R6, R51, R128, P0 ;  /* 0x0000008033067207 */ /* 0x008fe20000000000 */
[----:B------:R-:W-:Y:S01]  /*d660*/  IMAD R17, R11, UR9, R50 ;  /* 0x000000090b117c24 */ /* 0x000fe2000f8e0232 */
[----:B------:R-:W-:Y:S01]  /*d670*/  ULDC.64 UR8, c[0x0][0xb00] ;  /* 0x0002c00000087ab9 */ /* 0x000fe20000000a00 */
[----:B------:R-:W-:Y:S01]  /*d680*/  IMAD.IADD R7, R143, 0x1, R49 ;  /* 0x000000018f077824 */ /* 0x000fe200078e0231 */
[----:B------:R-:W-:Y:S01]  /*d690*/  SEL R50, R128, R51, P0 ;  /* 0x0000003380327207 */ /* 0x000fe20000000000 */
[----:B------:R-:W-:Y:S01]  /*d6a0*/  IMAD.IADD R49, R147, 0x1, R17 ;  /* 0x0000000193317824 */ /* 0x000fe200078e0211 */
[----:B------:R-:W-:Y:S01]  /*d6b0*/  LEA R17, P3, R146, UR8, 0x2 ;  /* 0x0000000892117c11 */ /* 0x000fe2000f8610ff */
[----:B------:R-:W-:Y:S01]  /*d6c0*/  SHFL.IDX PT, R148, R59, 0x1, 0x1c1f ;  /* 0x003c1f003b947f89 */ /* 0x000fe200000e0000 */
[----:B------:R-:W-:Y:S01]  /*d6d0*/  LEA.HI.X R128, R142, UR7, R7, 0x2, P2 ;  /* 0x000000078e807c11 */ /* 0x000fe200090f1407 */
[----:B--2---:R-:W-:Y:S01]  /*d6e0*/  ULEA UR4, UR5, UR4, 0x18 ;  /* 0x0000000405047291 */ /* 0x004fe2000f8ec03f */
[----:B------:R-:W-:Y:S01]  /*d6f0*/  LEA.HI.X R49, R146, UR9, R49, 0x2, P3 ;  /* 0x0000000992317c11 */ /* 0x000fe200098f1431 */
[----:B------:R-:W-:Y:S01]  /*d700*/  IMAD R11, R8, UR6, RZ ;  /* 0x00000006080b7c24 */ /* 0x000fe2000f8e02ff */
[----:B------:R-:W-:Y:S01]  /*d710*/  SHFL.IDX PT, R146, R59, RZ, 0x1c1f ;  /* 0x001c1fff3b927589 */ /* 0x000fe200000e0000 */
[C---:B------:R-:W-:Y:S01]  /*d720*/  VIADD R8, R10.reuse, 0x8 ;  /* 0x000000080a087836 */ /* 0x040fe20000000000 */
[----:B------:R-:W-:Y:S01]  /*d730*/  UIADD3 UR4, UR4, 0x38820, URZ ;  /* 0x0003882004047890 */ /* 0x000fe2000fffe03f */
[----:B----4-:R-:W-:Y:S01]  /*d740*/  SEL R7, R53, R52, P0 ;  /* 0x0000003435077207 */ /* 0x010fe20000000000 */
[----:B------:R-:W2:Y:S01]  /*d750*/  SHFL.IDX PT, R147, R128, RZ, 0x1c1f ;  /* 0x001c1fff80937589 */ /* 0x000ea200000e0000 */
[-C--:B------:R-:W-:Y:S01]  /*d760*/  ISETP.GE.OR P2, PT, R10, R11.reuse, P1 ;  /* 0x0000000b0a00720c */ /* 0x080fe20000f46670 */
[----:B------:R-:W-:Y:S01]  /*d770*/  UPRMT UR4, URZ, 0x654, UR4 ;  /* 0x000006543f047896 */ /* 0x000fe20008000004 */
[-C--:B------:R-:W-:Y:S01]  /*d780*/  ISETP.GE.OR P1, PT, R8, R11.reuse, P1 ;  /* 0x0000000b0800720c */ /* 0x080fe20000f26670 */
[----:B------:R-:W3:Y:S01]  /*d790*/  SHFL.IDX PT, R149, R128, 0x1, 0x1c1f ;  /* 0x003c1f0080957f89 */ /* 0x000ee200000e0000 */
[----:B------:R-:W-:-:S02]  /*d7a0*/  ISETP.GE.AND P3, PT, R10, R11, PT ;  /* 0x0000000b0a00720c */ /* 0x000fc40003f66270 */
[----:B------:R-:W-:Y:S01]  /*d7b0*/  SEL R51, R52, R53, P0 ;  /* 0x0000003534337207 */ /* 0x000fe20000000000 */
[----:B------:R4:W4:Y:S01]  /*d7c0*/  SHFL.IDX PT, R142, R17, RZ, 0x1c1f ;  /* 0x001c1fff118e7589 */ /* 0x00092200000e0000 */
[----:B0-----:R-:W-:Y:S02]  /*d7d0*/  SEL R53, R55, R56, P0 ;  /* 0x0000003837357207 */ /* 0x001fe40000000000 */
[----:B------:R-:W-:Y:S01]  /*d7e0*/  SYNCS.ARRIVE.TRANS64.RED.A1T0 RZ, [UR4], RZ ;  /* 0x000000ffffff79a7 */ /* 0x000fe20008100404 */
[----:B------:R-:W-:Y:S01]  /*d7f0*/  SEL R55, R56, R55, P0 ;  /* 0x0000003738377207 */ /* 0x000fe20000000000 */
[----:B------:R0:W0:Y:S01]  /*d800*/  SHFL.IDX PT, R143, R49, RZ, 0x1c1f ;  /* 0x001c1fff318f7589 */ /* 0x00002200000e0000 */
[----:B-----5:R-:W-:Y:S02]  /*d810*/  SEL R56, R57, R124, P0 ;  /* 0x0000007c39387207 */ /* 0x020fe40000000000 */
[----:B------:R-:W-:Y:S02]  /*d820*/  SEL R124, R124, R57, P0 ;  /* 0x000000397c7c7207 */ /* 0x000fe40000000000 */
[----:B------:R-:W-:-:S02]  /*d830*/  SEL R52, R54, R145, P0 ;  /* 0x0000009136347207 */ /* 0x000fc40000000000 */
[----:B-1----:R-:W-:Y:S02]  /*d840*/  SEL R57, R58, R125, P0 ;  /* 0x0000007d3a397207 */ /* 0x002fe40000000000 */
[----:B------:R-:W-:Y:S01]  /*d850*/  SEL R54, R145, R54, P0 ;  /* 0x0000003691367207 */ /* 0x000fe20000000000 */
[----:B--2---:R1:W-:Y:S01]  /*d860*/  @!P2 ST.E desc[UR40][R146.64], R0 ;  /* 0x000000009200a985 */ /* 0x0043e2000c101928 */
[----:B------:R-:W-:-:S03]  /*d870*/  SEL R125, R125, R58, P0 ;  /* 0x0000003a7d7d7207 */ /* 0x000fc60000000000 */
[----:B---3--:R1:W-:Y:S01]  /*d880*/  @!P1 ST.E desc[UR40][R148.64], R2 ;  /* 0x0000000294009985 */ /* 0x0083e2000c101928 */
[----:B------:R-:W-:Y:S05]  /*d890*/  @P3 BRA `(.L_x_2156) ;  /* 0x0000000800f83947 */ /* 0x000fea0003800000 */
[----:B------:R-:W-:Y:S01]  /*d8a0*/  ULDC UR4, c[0x0][0xac8] ;  /* 0x0002b20000047ab9 */ /* 0x000fe20000000800 */
[C---:B-1----:R-:W-:Y:S01]  /*d8b0*/  VIADD R0, R9.reuse, 0x8 ;  /* 0x0000000809007836 */ /* 0x042fe20000000000 */
        /* <DEDUP_REMOVED lines=10> */
[----:B0---4-:R-:W-:Y:S01]  /*d960*/  @!P1 IMAD.WIDE R58, R9, 0x4, R142 ;  /* 0x00000004093a9825 */ /* 0x011fe200078e028e */
        /* <DEDUP_REMOVED lines=21> */
[----:B------:R-:W-:Y:S01]  /*dac0*/  VIADD R128, R9, 0x48 ;  /* 0x0000004809807836 */ /* 0x000fe20000000000 */
[----:B------:R2:W-:Y:S01]  /*dad0*/  @!P6 ST.E.64 desc[UR40][R144.64], R22 ;  /* 0x000000169000e985 */ /* 0x0005e2000c101b28 */
[----:B------:R-:W-:-:S03]  /*dae0*/  ISETP.GE.AND P5, PT, R10, UR4, PT ;  /* 0x000000040a007c0c */ /* 0x000fc6000bfa6270 */
[----:B------:R-:W-:Y:S02]  /*daf0*/  ISETP.GE.AND P6, PT, R128, UR4, PT ;  /* 0x0000000480007c0c */ /* 0x000fe4000bfc6270 */
[----:B0-----:R-:W-:Y:S01]  /*db00*/  @!P2 LOP3.LUT R19, R138, 0xfffffffe, RZ, 0xc0, !PT ;  /* 0xfffffffe8a13a812 */ /* 0x001fe200078ec0ff */
[----:B------:R-:W-:Y:S01]  /*db10*/  @!P1 IMAD.WIDE R14, R147, 0x4, R142 ;  /* 0x00000004930e9825 */ /* 0x000fe200078e028e */
[----:B-1----:R-:W-:-:S03]  /*db20*/  @!P3 LOP3.LUT R21, R146, 0xfffffffe, RZ, 0xc0, !PT ;  /* 0xfffffffe9215b812 */ /* 0x002fc600078ec0ff */
[--C-:B------:R-:W-:Y:S01]  /*db30*/  @!P2 IMAD.WIDE R18, R19, 0x4, R142.reuse ;  /* 0x000000041312a825 */ /* 0x100fe200078e028e */
[----:B------:R0:W-:Y:S01]  /*db40*/  @!P1 ST.E.64 desc[UR40][R14.64], R24 ;  /* 0x000000180e009985 */ /* 0x0001e2000c101b28 */
[----:B------:R-:W-:Y:S02]  /*db50*/  @!P4 LEA.HI R0, R0, R0, RZ, 0x1 ;  /* 0x000000000000c211 */ /* 0x000fe400078f08ff */
[--C-:B------:R-:W-:Y:S01]  /*db60*/  @!P3 IMAD.WIDE R20, R21, 0x4, R142.reuse ;  /* 0x000000041514b825 */ /* 0x100fe200078e028e */
[----:B------:R1:W-:Y:S01]  /*db70*/  @!P2 ST.E.64 desc[UR40][R18.64], R26 ;  /* 0x0000001a1200a985 */ /* 0x0003e2000c101b28 */
[----:B------:R-:W-:Y:S02]  /*db80*/  @!P5 LEA.HI R10, R10, R10, RZ, 0x1 ;  /* 0x0000000a0a0ad211 */ /* 0x000fe400078f08ff */
[C---:B--2---:R-:W-:Y:S01]  /*db90*/  VIADD R22, R9.reuse, 0x50 ;  /* 0x0000005009167836 */ /* 0x044fe20000000000 */
[----:B------:R2:W-:Y:S01]  /*dba0*/  @!P3 ST.E.64 desc[UR40][R20.64], R28 ;  /* 0x0000001c1400b985 */ /* 0x0005e2000c101b28 */
[C---:B------:R-:W-:Y:S01]  /*dbb0*/  VIADD R58, R9.reuse, 0x58 ;  /* 0x00000058093a7836 */ /* 0x040fe20000000000 */
[----:B------:R-:W-:Y:S01]  /*dbc0*/  @!P4 LOP3.LUT R23, R0, 0xfffffffe, RZ, 0xc0, !PT ;  /* 0xfffffffe0017c812 */ /* 0x000fe200078ec0ff */
[C---:B------:R-:W-:Y:S01]  /*dbd0*/  VIADD R59, R9.reuse, 0x60 ;  /* 0x00000060093b7836 */ /* 0x040fe20000000000 */
[----:B------:R-:W-:Y:S01]  /*dbe0*/  ISETP.GE.AND P3, PT, R22, UR4, PT ;  /* 0x0000000416007c0c */ /* 0x000fe2000bf66270 */
[----:B------:R-:W-:Y:S01]  /*dbf0*/  VIADD R0, R9, 0x68 ;  /* 0x0000006809007836 */ /* 0x000fe20000000000 */
[----:B------:R-:W-:Y:S01]  /*dc00*/  @!P6 LEA.HI R128, R128, R128, RZ, 0x1 ;  /* 0x000000808080e211 */ /* 0x000fe200078f08ff */
[----:B0-----:R-:W-:Y:S01]  /*dc10*/  @!P4 IMAD.WIDE R14, R23, 0x4, R142 ;  /* 0x00000004170ec825 */ /* 0x001fe200078e028e */
[----:B------:R-:W-:-:S02]  /*dc20*/  @!P5 LOP3.LUT R25, R10, 0xfffffffe, RZ, 0xc0, !PT ;  /* 0xfffffffe0a19d812 */ /* 0x000fc400078ec0ff */
        /* <DEDUP_REMOVED lines=15> */
[----:B------:R-:W-:Y:S02]  /*dd20*/  @!P1 LEA.HI R58, R58, R58, RZ, 0x1 ;  /* 0x0000003a3a3a9211 */ /* 0x000fe400078f08ff */
        /* <DEDUP_REMOVED lines=8> */
[----:B--2---:R-:W-:Y:S01]  /*ddb0*/  @!P2 LOP3.LUT R21, R59, 0xfffffffe, RZ, 0xc0, !PT ;  /* 0xfffffffe3b15a812 */ /* 0x004fe200078ec0ff */
[----:B------:R-:W-:Y:S01]  /*ddc0*/  VIADD R25, R9, 0x88 ;  /* 0x0000008809197836 */ /* 0x000fe20000000000 */
        /* <DEDUP_REMOVED lines=107> */
.L_x_2156:
[----:B------:R-:W-:Y:S05]  /*e480*/  BSYNC B0 ;  /* 0x0000000000007941 */ /* 0x000fea0003800000 */
.L_x_2155:
[----:B------:R-:W-:Y:S01]  /*e490*/  ISETP.GE.AND P1, PT, R8, R11, PT ;  /* 0x0000000b0800720c */ /* 0x000fe20003f26270 */
[----:B--2---:R2:W3:Y:S01]  /*e4a0*/  SHFL.IDX PT, R15, R49, 0x1, 0x1c1f ;  /* 0x003c1f00310f7f89 */ /* 0x0044e200000e0000 */
        /* <DEDUP_REMOVED lines=22> */
[----:B------:R-:W-:Y:S01]  /*e610*/  SEL R12, R139, R12, P0 ;  /* 0x0000000c8b0c7207 */ /* 0x000fe20000000000 */
[----:B0-23--:R-:W-:Y:S06]  /*e620*/  @P1 BRA `(.L_x_2118) ;  /* 0x00000050009c1947 */ /* 0x00dfec0003800000 */
        /* <DEDUP_REMOVED lines=14> */
[C-C-:B----4-:R-:W-:Y:S02]  /*e710*/  @!P3 IMAD.WIDE R16, R9.reuse, 0x4, R14.reuse ;  /* 0x000000040910b825 */ /* 0x150fe400078e020e */
        /* <DEDUP_REMOVED lines=141> */
[----:B---3--:R-:W-:Y:S01]  /*eff0*/  @!P2 IMAD.WIDE R4, R17, 0x4, R14 ;  /* 0x000000041104a825 */ /* 0x008fe200078e020e */
        /* <DEDUP_REMOVED lines=35> */
.L_x_2154:
[----:B------:R-:W1:Y:S02]  /*f230*/  S2R R0, SR_TID.X ;  /* 0x0000000000007919 */ /* 0x000e640000002100 */
[----:B-1----:R-:W-:-:S05]  /*f240*/  VIADD R2, R0, 0xffffff80 ;  /* 0xffffff8000027836 */ /* 0x002fca0000000000 */
[----:B------:R-:W-:-:S13]  /*f250*/  ISETP.GT.AND P0, PT, R2, 0x7f, PT ;  /* 0x0000007f0200780c */ /* 0x000fda0003f04270 */
[----:B------:R-:W-:Y:S05]  /*f260*/  @P0 BRA `(.L_x_2118) ;  /* 0x00000044008c0947 */ /* 0x000fea0003800000 */
[----:B------:R-:W1:Y:S01]  /*f270*/  S2R R3, SR_CTAID.X ;  /* 0x0000000000037919 */ /* 0x000e620000002500 */
[----:B------:R-:W2:Y:S01]  /*f280*/  LDC R6, c[0x0][0xbe8] ;  /* 0x0002fa00ff067b82 */ /* 0x000ea20000000800 */
[----:B------:R-:W-:Y:S01]  /*f290*/  ULDC UR4, c[0x0][0xa88] ;  /* 0x0002a20000047ab9 */ /* 0x000fe20000000800 */
[----:B-1----:R-:W-:Y:S02]  /*f2a0*/  IMAD R0, R3, 0x80, R0 ;  /* 0x0000008003007824 */ /* 0x002fe400078e0200 */
[----:B--2---:R-:W-:Y:S02]  /*f2b0*/  IMAD R3, R6, UR4, RZ ;  /* 0x0000000406037c24 */ /* 0x004fe4000f8e02ff */
[----:B------:R-:W-:-:S05]  /*f2c0*/  VIADD R0, R0, 0xffffff80 ;  /* 0xffffff8000007836 */ /* 0x000fca0000000000 */
[----:B------:R-:W-:-:S13]  /*f2d0*/  ISETP.GE.AND P0, PT, R0, R3, PT ;  /* 0x000000030000720c */ /* 0x000fda0003f06270 */
[----:B------:R-:W-:Y:S05]  /*f2e0*/  @P0 BRA `(.L_x_2118) ;  /* 0x00000044006c0947 */ /* 0x000fea0003800000 */
[----:B------:R-:W-:Y:S01]  /*f2f0*/  ISETP.NE.AND P0, PT, R6, 0x1, PT ;  /* 0x000000010600780c */ /* 0x000fe20003f05270 */
[----:B------:R-:W1:Y:S01]  /*f300*/  LDC.64 R10, c[0x0][0xbd8] ;  /* 0x0002f600ff0a7b82 */ /* 0x000e620000000a00 */
[----:B0-----:R-:W-:Y:S01]  /*f310*/  SHF.R.S32.HI R4, RZ, 0x1f, R17 ;  /* 0x0000001fff047819 */ /* 0x001fe20000011411 */
[----:B------:R-:W-:Y:S02]  /*f320*/  ULDC.64 UR4, c[0x0][0xbd0] ;  /* 0x0002f40000047ab9 */ /* 0x000fe40000000a00 */
[----:B------:R-:W-:-:S04]  /*f330*/  IMAD.WIDE.U32 R2, R17, UR4, RZ ;  /* 0x0000000411027c25 */ /* 0x000fc8000f8e00ff */
[----:B------:R-:W0:Y:S01]  /*f340*/  S2UR UR6, SR_CTAID.Y ;  /* 0x00000000000679c3 */ /* 0x000e220000002600 */
[----:B------:R-:W-:-:S04]  /*f350*/  IMAD R4, R4, UR4, RZ ;  /* 0x0000000404047c24 */ /* 0x000fc8000f8e02ff */
[----:B------:R-:W-:Y:S01]  /*f360*/  IMAD R5, R17, UR5, R4 ;  /* 0x0000000511057c24 */ /* 0x000fe2000f8e0204 */
[----:B------:R-:W-:Y:S01]  /*f370*/  ULDC.64 UR4, c[0x0][0xbe0] ;  /* 0x0002f80000047ab9 */ /* 0x000fe20000000a00 */
[----:B------:R-:W-:Y:S01]  /*f380*/  IMAD.MOV R17, RZ, RZ, -R17 ;  /* 0x000000ffff117224 */ /* 0x000fe200078e0a11 */
[----:B------:R-:W2:Y:S01]  /*f390*/  @P0 LDC R7, c[0x0][0xbec] ;  /* 0x0002fb00ff070b82 */ /* 0x000ea20000000800 */
[----:B------:R-:W-:Y:S02]  /*f3a0*/  IMAD.IADD R3, R3, 0x1, R5 ;  /* 0x0000000103037824 */ /* 0x000fe400078e0205 */
[----:B------:R-:W-:-:S05]  /*f3b0*/  IMAD.MOV.U32 R5, RZ, RZ, R0 ;  /* 0x000000ffff057224 */ /* 0x000fca00078e0000 */
[----:B------:R-:W0:Y:S01]  /*f3c0*/  LDC R8, c[0x0][0xc50] ;  /* 0x00031400ff087b82 */ /* 0x000e220000000800 */
[C---:B-1----:R-:W-:Y:S02]  /*f3d0*/  IMAD R12, R10.reuse, UR38, RZ ;  /* 0x000000260a0c7c24 */ /* 0x042fe4000f8e02ff */
[----:B------:R-:W-:-:S04]  /*f3e0*/  IMAD.WIDE.U32 R2, R10, UR39, R2 ;  /* 0x000000270a027c25 */ /* 0x000fc8000f8e0002 */
[----:B------:R-:W-:Y:S01]  /*f3f0*/  IMAD R11, R11, UR39, R12 ;  /* 0x000000270b0b7c24 */ /* 0x000fe2000f8e020c */
[----:B------:R-:W1:Y:S03]  /*f400*/  @P0 LDC R9, c[0x0][0xbf0] ;  /* 0x0002fc00ff090b82 */ /* 0x000e660000000800 */
[----:B------:R-:W-:Y:S02]  /*f410*/  IMAD.IADD R3, R11, 0x1, R3 ;  /* 0x000000010b037824 */ /* 0x000fe400078e0203 */
[----:B--2---:R-:W-:-:S04]  /*f420*/  @P0 IMAD.HI.U32 R4, R0, R7, RZ ;  /* 0x0000000700040227 */ /* 0x004fc800078e00ff */
[----:B0-----:R-:W-:-:S04]  /*f430*/  IMAD R17, R8, R17, UR6 ;  /* 0x0000000608117e24 */ /* 0x001fc8000f8e0211 */
[----:B------:R-:W-:Y:S01]  /*f440*/  IMAD.WIDE.U32 R2, R17, UR4, R2 ;  /* 0x0000000411027c25 */ /* 0x000fe2000f8e0002 */
[----:B-1----:R-:W-:Y:S02]  /*f450*/  @P0 SHF.R.U32.HI R5, RZ, R9, R4 ;  /* 0x00000009ff050219 */ /* 0x002fe40000011604 */
[----:B------:R-:W-:Y:S02]  /*f460*/  SHF.R.S32.HI R4, RZ, 0x1f, R17 ;  /* 0x0000001fff047819 */ /* 0x000fe40000011411 */
[--C-:B------:R-:W-:Y:S01]  /*f470*/  SHF.R.S32.HI R9, RZ, 0x1f, R5.reuse ;  /* 0x0000001fff097819 */ /* 0x100fe20000011405 */
[----:B------:R-:W-:Y:S01]  /*f480*/  IMAD.MOV R7, RZ, RZ, -R5 ;  /* 0x000000ffff077224 */ /* 0x000fe200078e0a05 */
[----:B------:R-:W-:Y:S01]  /*f490*/  IADD3 R2, P0, R5, R2, RZ ;  /* 0x0000000205027210 */ /* 0x000fe20007f1e0ff */
[----:B------:R-:W-:Y:S02]  /*f4a0*/  IMAD R4, R4, UR4, RZ ;  /* 0x0000000404047c24 */ /* 0x000fe4000f8e02ff */
[----:B------:R-:W-:-:S02]  /*f4b0*/  IMAD R7, R6, R7, R0 ;  /* 0x0000000706077224 */ /* 0x000fc400078e0200 */
[----:B------:R-:W-:Y:S01]  /*f4c0*/  IMAD R4, R17, UR5, R4 ;  /* 0x0000000511047c24 */ /* 0x000fe2000f8e0204 */
[----:B------:R-:W-:Y:S02]  /*f4d0*/  ULDC.64 UR4, c[0x0][0xbc8] ;  /* 0x0002f20000047ab9 */ /* 0x000fe40000000a00 */
        /* <DEDUP_REMOVED lines=12> */
.L_x_2116:
        /* <DEDUP_REMOVED lines=18> */
.L_x_2157:
[----:B------:R-:W-:Y:S01]  /*f6c0*/  ULDC UR7, c[0x0][0xc50] ;  /* 0x0003140000077ab9 */ /* 0x000fe20000000800 */
[----:B------:R-:W-:Y:S01]  /*f6d0*/  UMOV UR36, UR6 ;  /* 0x0000000600247c82 */ /* 0x000fe20008000000 */
[----:B------:R-:W-:-:S11]  /*f6e0*/  UISETP.NE.AND UP0, UPT, UR7, 0x1, UPT ;  /* 0x000000010700788c */ /* 0x000fd6000bf05270 */
[----:B------:R-:W-:Y:S01]  /*f6f0*/  @UP0 ULDC UR4, c[0x0][0xc54] ;  /* 0x0003150000040ab9 */ /* 0x000fe20000000800 */
[----:B------:R-:W-:Y:S01]  /*f700*/  @UP0 ULDC UR8, c[0x0][0xc58] ;  /* 0x0003160000080ab9 */ /* 0x000fe20000000800 */
[----:B------:R-:W-:-:S04]  /*f710*/  UIMAD.WIDE.U32 UR4, UR6, UR4, URZ ;  /* 0x00000004060472a5 */ /* 0x000fc8000f8e003f */
[----:B------:R-:W-:-:S12]  /*f720*/  @UP0 USHF.R.U32.HI UR36, URZ, UR8, UR5 ;  /* 0x000000083f240299 */ /* 0x000fd80008011605 */
.L_x_2158:
        /* <DEDUP_REMOVED lines=8> */
[----:B------:R-:W-:Y:S01]  /*f7b0*/  ULDC UR6, c[0x0][0x448] ;  /* 0x0001120000067ab9 */ /* 0x000fe20000000800 */
[----:B------:R-:W-:Y:S01]  /*f7c0*/  ULDC.64 UR4, c[0x0][0x418] ;  /* 0x0001060000047ab9 */ /* 0x000fe20000000a00 */
[----:B------:R-:W-:Y:S01]  /*f7d0*/  UISETP.NE.AND UP1, UPT, UR6, 0x1, UPT ;  /* 0x000000010600788c */ /* 0x000fe2000bf25270 */
[----:B------:R-:W-:Y:S01]  /*f7e0*/  IMAD.MOV.U32 R18, RZ, RZ, RZ ;  /* 0x000000ffff127224 */ /* 0x000fe200078e00ff */
[----:B------:R-:W-:Y:S01]  /*f7f0*/  UISETP.NE.U32.AND UP0, UPT, UR4, URZ, UPT ;  /* 0x0000003f0400728c */ /* 0x000fe2000bf05070 */
[----:B------:R-:W-:Y:S02]  /*f800*/  ULDC UR8, c[0x0][0x424] ;  /* 0x0001090000087ab9 */ /* 0x000fe40000000800 */
[----:B------:R-:W-:Y:S01]  /*f810*/  ULDC UR4, c[0x0][0x288] ;  /* 0x0000a20000047ab9 */ /* 0x000fe20000000800 */
[----:B------:R-:W-:Y:S02]  /*f820*/  UISETP.NE.AND.EX UP0, UPT, UR5, URZ, UPT, UP0 ;  /* 0x0000003f0500728c */ /* 0x000fe4000bf05300 */
[----:B------:R-:W-:-:S02]  /*f830*/  UIADD3 UR10, -UR4, 0x80, URZ ;  /* 0x00000080040a7890 */ /* 0x000fc4000fffe13f */
[----:B------:R-:W-:Y:S01]  /*f840*/  USEL UR8, UR8, 0x1, UP0 ;  /* 0x0000000108087887 */ /* 0x000fe20008000000 */
[----:B------:R-:W-:Y:S01]  /*f850*/  @UP1 ULDC UR4, c[0x0][0x44c] ;  /* 0x0001130000041ab9 */ /* 0x000fe20000000800 */
[----:B------:R-:W-:Y:S01]  /*f860*/  ULDC UR9, c[0x0][0x2f0] ;  /* 0x0000bc0000097ab9 */ /* 0x000fe20000000800 */
[----:B------:R-:W-:Y:S01]  /*f870*/  @UP1 ULDC UR11, c[0x0][0x450] ;  /* 0x00011400000b1ab9 */ /* 0x000fe20000000800 */
[----:B------:R-:W-:Y:S02]  /*f880*/  UIMAD UR10, UR8, UR9, UR10 ;  /* 0x00000009080a72a4 */ /* 0x000fe4000f8e020a */
[----:B------:R-:W-:Y:S02]  /*f890*/  UIMAD UR8, UR8, UR9, 0x7f ;  /* 0x0000007f080874a4 */ /* 0x000fe4000f8e0209 */
[----:B0-----:R-:W-:-:S04]  /*f8a0*/  USHF.L.U32 UR39, UR39, 0x7, URZ ;  /* 0x0000000727277899 */ /* 0x001fc8000800063f */
[----:B------:R-:W-:-:S04]  /*f8b0*/  UIADD3 UR6, UR39, 0x7f, URZ ;  /* 0x0000007f27067890 */ /* 0x000fc8000fffe03f */
[----:B------:R-:W-:-:S04]  /*f8c0*/  UIMAD.WIDE.U32 UR4, UR6, UR4, URZ ;  /* 0x00000004060472a5 */ /* 0x000fc8000f8e003f */
[----:B------:R-:W-:Y:S02]  /*f8d0*/  @UP1 USHF.R.U32.HI UR6, URZ, UR11, UR5 ;  /* 0x0000000b3f061299 */ /* 0x000fe40008011605 */
[----:B------:R-:W-:Y:S02]  /*f8e0*/  USHF.R.S32.HI UR5, URZ, 0x1f, UR8 ;  /* 0x0000001f3f057899 */ /* 0x000fe40008011408 */
[----:B------:R-:W-:Y:S02]  /*f8f0*/  UIADD3 UR6, UR10, UR6, URZ ;  /* 0x000000060a067290 */ /* 0x000fe4000fffe03f */
[----:B------:R-:W-:Y:S02]  /*f900*/  ULEA.HI UR5, UR5, UR8, URZ, 0x7 ;  /* 0x0000000805057291 */ /* 0x000fe4000f8f383f */
[----:B------:R-:W-:Y:S02]  /*f910*/  USHF.R.S32.HI UR4, URZ, 0x1f, UR6 ;  /* 0x0000001f3f047899 */ /* 0x000fe40008011406 */
[----:B------:R-:W-:-:S02]  /*f920*/  USHF.R.S32.HI UR5, URZ, 0x7, UR5 ;  /* 0x000000073f057899 */ /* 0x000fc40008011405 */
[----:B------:R-:W-:Y:S02]  /*f930*/  ULEA.HI UR4, UR4, UR6, URZ, 0x7 ;  /* 0x0000000604047291 */ /* 0x000fe4000f8f383f */
[----:B------:R-:W-:Y:S02]  /*f940*/  USHF.R.U32.HI UR8, URZ, 0x10, UR7 ;  /* 0x000000103f087899 */ /* 0x000fe40008011607 */
[----:B------:R-:W-:-:S04]  /*f950*/  USHF.R.S32.HI UR4, URZ, 0x7, UR4 ;  /* 0x000000073f047899 */ /* 0x000fc80008011404 */
[----:B------:R-:W-:-:S04]  /*f960*/  UISETP.LT.AND UP0, UPT, UR5, UR4, UPT ;  /* 0x000000040500728c */ /* 0x000fc8000bf01270 */
[----:B------:R-:W-:Y:S02]  /*f970*/  USEL UR6, UR5, UR4, UP0 ;  /* 0x0000000405067287 */ /* 0x000fe40008000000 */
[----:B------:R-:W-:Y:S02]  /*f980*/  UISETP.NE.AND UP0, UPT, UR8, URZ, UPT ;  /* 0x0000003f0800728c */ /* 0x000fe4000bf05270 */
[----:B------:R-:W-:Y:S02]  /*f990*/  UISETP.GE.AND UP1, UPT, UR6, 0x1, UPT ;  /* 0x000000010600788c */ /* 0x000fe4000bf26270 */
[----:B------:R-:W-:-:S04]  /*f9a0*/  ULOP3.LUT UR5, UR7, 0xffff, URZ, 0xc0, !UPT ;  /* 0x0000ffff07057892 */ /* 0x000fc8000f8ec03f */
[----:B------:R-:W-:-:S03]  /*f9b0*/  PLOP3.LUT P0, PT, PT, PT, UP1, 0x80, 0x0 ;  /* 0x000000000000781c */ /* 0x000fc60003f0f018 */
[----:B------:R-:W-:-:S10]  /*f9c0*/  @!UP0 ULDC UR8, c[0x0][0x9f0] ;  /* 0x00027c0000088ab9 */ /* 0x000fd40000000800 */
[----:B------:R-:W-:Y:S05]  /*f9d0*/  @!P0 BRA `(.L_x_2160) ;  /* 0x0000000000708947 */ /* 0x000fea0003800000 */
        /* <DEDUP_REMOVED lines=28> */
.L_x_2160:
        /* <DEDUP_REMOVED lines=30> */
.L_x_2161:
        /* <DEDUP_REMOVED lines=20> */
.L_x_2162:
        /* <DEDUP_REMOVED lines=20> */
.L_x_2163:
        /* <DEDUP_REMOVED lines=18> */
.L_x_2164:
        /* <DEDUP_REMOVED lines=10> */
[----:B------:R-:W-:Y:S01]  /*101c0*/  IMAD.SHL.U32 R19, R7, 0x10, RZ ;  /* 0x0000001007137824 */ /* 0x000fe200078e00ff */
[----:B------:R-:W-:Y:S02]  /*101d0*/  UMOV UR4, 0xffffffff ;  /* 0xffffffff00047882 */ /* 0x000fe40000000000 */
[----:B------:R-:W-:Y:S02]  /*101e0*/  SHF.R.U32.HI R5, RZ, 0x5, R8 ;  /* 0x00000005ff057819 */ /* 0x000fe40000011608 */
[C---:B------:R-:W-:Y:S01]  /*101f0*/  LOP3.LUT R0, R17.reuse, 0x380, RZ, 0xc0, !PT ;  /* 0x0000038011007812 */ /* 0x040fe200078ec0ff */
[----:B0-----:R-:W0:Y:S01]  /*10200*/  LDC.64 R2, c[0x0][0x418] ;  /* 0x00010600ff027b82 */ /* 0x001e220000000a00 */
[----:B------:R-:W-:-:S03]  /*10210*/  LOP3.LUT R6, R17, 0x400, RZ, 0xc0, !PT ;  /* 0x0000040011067812 */ /* 0x000fc600078ec0ff */
[----:B------:R-:W-:Y:S01]  /*10220*/  IMAD R4, R5, 0x10, R0 ;  /* 0x0000001005047824 */ /* 0x000fe200078e0200 */
[----:B------:R-:W-:Y:S02]  /*10230*/  LOP3.LUT R19, R19, 0x70, RZ, 0xc0, !PT ;  /* 0x0000007013137812 */ /* 0x000fe400078ec0ff */
[----:B------:R-:W-:Y:S01]  /*10240*/  LOP3.LUT R0, R0, 0x10, R7, 0xf8, !PT ;  /* 0x0000001000007812 */ /* 0x000fe200078ef807 */
[----:B------:R-:W-:Y:S01]  /*10250*/  IMAD R6, R5, 0x800, R6 ;  /* 0x0000080005067824 */ /* 0x000fe200078e0206 */
[-C--:B------:R-:W-:Y:S02]  /*10260*/  LOP3.LUT R4, R4, R19.reuse, RZ, 0x3c, !PT ;  /* 0x0000001304047212 */ /* 0x080fe400078e3cff */
[----:B------:R-:W-:Y:S02]  /*10270*/  LOP3.LUT R5, R0, R19, RZ, 0x3c, !PT ;  /* 0x0000001300057212 */ /* 0x000fe400078e3cff */
[----:B------:R-:W-:Y:S01]  /*10280*/  LOP3.LUT R17, R4, 0xc00, R17, 0xf8, !PT ;  /* 0x00000c0004117812 */ /* 0x000fe200078ef811 */
[----:B------:R-:W-:-:S02]  /*10290*/  IMAD.MOV.U32 R4, RZ, RZ, 0x20 ;  /* 0x00000020ff047424 */ /* 0x000fc400078e00ff */
[----:B------:R-:W-:-:S05]  /*102a0*/  IMAD.IADD R0, R6, 0x1, R5 ;  /* 0x0000000106007824 */ /* 0x000fca00078e0205 */
[----:B------:R1:W-:Y:S01]  /*102b0*/  STL [R1], R0 ;  /* 0x0000000001007387 */ /* 0x0003e20000100800 */
[----:B0-----:R-:W-:-:S04]  /*102c0*/  ISETP.NE.U32.AND P0, PT, R2, RZ, PT ;  /* 0x000000ff0200720c */ /* 0x001fc80003f05070 */
[----:B------:R-:W-:Y:S01]  /*102d0*/  R2P PR, R7, 0x6 ;  /* 0x0000000607007804 */ /* 0x000fe20000000000 */
[----:B-1----:R-:W-:Y:S01]  /*102e0*/  IMAD.MOV.U32 R0, RZ, RZ, 0x40 ;  /* 0x00000040ff007424 */ /* 0x002fe200078e00ff */
[----:B------:R-:W-:Y:S02]  /*102f0*/  ISETP.NE.AND.EX P3, PT, R3, RZ, PT, P0 ;  /* 0x000000ff0300720c */ /* 0x000fe40003f65300 */
[----:B------:R-:W-:Y:S02]  /*10300*/  SHF.R.U32.HI R7, RZ, 0x5, R7 ;  /* 0x00000005ff077819 */ /* 0x000fe40000011607 */
[----:B------:R-:W-:Y:S02]  /*10310*/  SEL R6, R0, 0xffffffc0, !P2 ;  /* 0xffffffc000067807 */ /* 0x000fe40005000000 */
[----:B------:R-:W-:Y:S02]  /*10320*/  P2R R5, PR, RZ, 0x8 ;  /* 0x00000008ff057803 */ /* 0x000fe40000000000 */
[----:B------:R-:W-:Y:S01]  /*10330*/  SEL R0, R4, 0xffffffe0, !P1 ;  /* 0xffffffe004007807 */ /* 0x000fe20004800000 */
[----:B------:R0:W-:Y:S01]  /*10340*/  STL [R1+0x8], R6 ;  /* 0x0000080601007387 */ /* 0x0001e20000100800 */
[----:B------:R-:W-:-:S02]  /*10350*/  LOP3.LUT R7, R7, 0x3, RZ, 0xc0, !PT ;  /* 0x0000000307077812 */ /* 0x000fc400078ec0ff */
[----:B--2---:R-:W-:Y:S01]  /*10360*/  SHF.R.S32.HI R10, RZ, 0x1f, R9 ;  /* 0x0000001fff0a7819 */ /* 0x004fe20000011409 */
[----:B------:R0:W-:Y:S01]  /*10370*/  STL [R1+0x4], R9 ;  /* 0x0000040901007387 */ /* 0x0001e20000100800 */
[----:B------:R-:W-:-:S03]  /*10380*/  SEL R16, R9, RZ, !P3 ;  /* 0x000000ff09107207 */ /* 0x000fc60005800000 */
[----:B------:R0:W-:Y:S04]  /*10390*/  STL [R1+0x24], R5 ;  /* 0x0000240501007387 */ /* 0x0001e80000100800 */
[----:B------:R0:W-:Y:S04]  /*103a0*/  STL [R1+0x10], R0 ;  /* 0x0000100001007387 */ /* 0x0001e80000100800 */
[----:B------:R0:W-:Y:S01]  /*103b0*/  STL [R1+0x14], R10 ;  /* 0x0000140a01007387 */ /* 0x0001e20000100800 */
[----:B------:R-:W-:Y:S05]  /*103c0*/  BRA.DIV UR4, `(.L_x_2165) ;  /* 0x0000003604e47947 */ /* 0x000fea000b800000 */
[----:B------:R1:W2:Y:S02]  /*103d0*/  SHFL.IDX PT, R14, R7, RZ, 0x1f ;  /* 0x00001fff070e7589 */ /* 0x0002a400000e0000 */
.L_x_2218:
[----:B------:R-:W-:Y:S02]  /*103e0*/  PLOP3.LUT P1, PT, PT, PT, PT, 0x8, 0x0 ;  /* 0x000000000000781c */ /* 0x000fe40003f2e170 */
[----:B--2---:R-:W-:Y:S02]  /*103f0*/  ISETP.NE.AND P0, PT, R14, RZ, PT ;  /* 0x000000ff0e00720c */ /* 0x004fe40003f05270 */
[----:B0-----:R-:W-:-:S05]  /*10400*/  P2R R0, PR, RZ, 0x2 ;  /* 0x00000002ff007803 */ /* 0x001fca0000000000 */
[----:B------:R0:W-:Y:S06]  /*10410*/  STL [R1+0x18], R0 ;  /* 0x0000180001007387 */ /* 0x0001ec0000100800 */
[----:B------:R-:W-:Y:S05]  /*10420*/  @P0 BRA `(.L_x_2166) ;  /* 0x0000000400580947 */ /* 0x000fea0003800000 */
[----:B------:R-:W-:Y:S01]  /*10430*/  UMOV UR4, 0xffffffff ;  /* 0xffffffff00047882 */ /* 0x000fe20000000000 */
[----:B0-----:R-:W-:Y:S02]  /*10440*/  VIADD R0, R18, 0xffffffff ;  /* 0xffffffff12007836 */ /* 0x001fe40000000000 */
[----:B------:R-:W-:Y:S05]  /*10450*/  BRA.DIV UR4, `(.L_x_2167) ;  /* 0x0000003604e07947 */ /* 0x000fea000b800000 */
[----:B------:R-:W-:-:S13]  /*10460*/  ELECT P6, URZ, PT ;  /* 0x00000000003f782f */ /* 0x000fda00038c0000 */
.L_x_2221:
[----:B------:R-:W-:Y:S05]  /*10470*/  @!P6 BRA `(.L_x_2166) ;  /* 0x000000040044e947 */ /* 0x000fea0003800000 */
[----:B------:R-:W-:Y:S01]  /*10480*/  IMAD.MOV.U32 R16, RZ, RZ, R9 ;  /* 0x000000ffff107224 */ /* 0x000fe200078e0009 */
[----:B------:R-:W-:Y:S06]  /*10490*/  @!P3 BRA `(.L_x_2168) ;  /* 0x000000000044b947 */ /* 0x000fec0003800000 */
[----:B-1----:R-:W0:Y:S01]  /*104a0*/  LDC R7, c[0x0][0x43c] ;  /* 0x00010f00ff077b82 */ /* 0x002e220000000800 */
        /* <DEDUP_REMOVED lines=16> */
.L_x_2168:
[----:B0-----:R-:W-:Y:S01]  /*105b0*/  IMAD.MOV.U32 R2, RZ, RZ, 0x1 ;  /* 0x00000001ff027424 */ /* 0x001fe200078e00ff */
[----:B------:R-:W-:-:S04]  /*105c0*/  ISETP.NE.AND P1, PT, R8, RZ, PT ;  /* 0x000000ff0800720c */ /* 0x000fc80003f25270 */
[----:B------:R-:W-:-:S04]  /*105d0*/  SHF.L.U32 R2, R2, 0x1f, RZ ;  /* 0x0000001f02027819 */ /* 0x000fc800000006ff */
[----:B------:R-:W0:Y:S02]  /*105e0*/  SYNCS.PHASECHK.TRANS64.TRYWAIT P0, [UR38+0x38880], R2 ;  /* 0x03888002ff0075a7 */ /* 0x000e240008000166 */
[----:B0-----:R-:W-:Y:S05]  /*105f0*/  @!P0 BRA `(.L_x_2169) ;  /* 0x0000003400988947 */ /* 0x001fea0003800000 */
.L_x_2222:
[----:B------:R-:W-:Y:S05]  /*10600*/  @P1 BRA `(.L_x_2170) ;  /* 0x0000000000181947 */ /* 0x000fea0003800000 */
[----:B------:R-:W2:Y:S01]  /*10610*/  S2R R4, SR_TID.X ;  /* 0x0000000000047919 */ /* 0x000ea20000002100 */
[----:B0-----:R-:W-:-:S04]  /*10620*/  IMAD.MOV.U32 R3, RZ, RZ, 0x8000 ;  /* 0x00008000ff037424 */ /* 0x001fc800078e00ff */
[----:B------:R3:W-:Y:S01]  /*10630*/  SYNCS.ARRIVE.TRANS64 RZ, [UR38+0x38870], R3 ;  /* 0x03887003ffff79a7 */ /* 0x0007e20008000026 */
[----:B--2---:R-:W-:-:S13]  /*10640*/  LOP3.LUT P0, RZ, R4, 0x1f, RZ, 0xc0, !PT ;  /* 0x0000001f04ff7812 */ /* 0x004fda000780c0ff */
[----:B---3--:R-:W-:Y:S05]  /*10650*/  @!P0 BRA `(.L_x_2170) ;  /* 0x0000000000048947 */ /* 0x008fea0003800000 */
[----:B------:R-:W-:Y:S01]  /*10660*/  BPT.TRAP 0x1 ;  /* 0x000000040000795c */ /* 0x000fe20000300000 */
.L_x_2170:
        /* <DEDUP_REMOVED lines=21> */
.L_x_2223:
[----:B------:R-:W-:Y:S05]  /*107c0*/  @P1 BRA `(.L_x_2172) ;  /* 0x0000000000181947 */ /* 0x000fea0003800000 */
[----:B0-----:R-:W0:Y:S01]  /*107d0*/  S2R R3, SR_TID.X ;  /* 0x0000000000037919 */ /* 0x001e220000002100 */
[----:B------:R-:W-:-:S04]  /*107e0*/  IMAD.MOV.U32 R2, RZ, RZ, 0x8000 ;  /* 0x00008000ff027424 */ /* 0x000fc800078e00ff */
[----:B------:R2:W-:Y:S01]  /*107f0*/  SYNCS.ARRIVE.TRANS64 RZ, [UR38+0x38830], R2 ;  /* 0x03883002ffff79a7 */ /* 0x0005e20008000026 */
[----:B0-----:R-:W-:-:S13]  /*10800*/  LOP3.LUT P0, RZ, R3, 0x1f, RZ, 0xc0, !PT ;  /* 0x0000001f03ff7812 */ /* 0x001fda000780c0ff */
[----:B--2---:R-:W-:Y:S05]  /*10810*/  @!P0 BRA `(.L_x_2172) ;  /* 0x0000000000048947 */ /* 0x004fea0003800000 */
[----:B------:R-:W-:Y:S01]  /*10820*/  BPT.TRAP 0x1 ;  /* 0x000000040000795c */ /* 0x000fe20000300000 */
.L_x_2172:
        /* <DEDUP_REMOVED lines=22> */
.L_x_2166:
[----:B------:R-:W-:Y:S05]  /*10990*/  WARPSYNC.ALL ;  /* 0x0000000000007948 */ /* 0x000fea0003800000 */
[----:B--2---:R-:W-:Y:S01]  /*109a0*/  UIADD3 UR4, UR38, 0x20400, URZ ;  /* 0x0002040026047890 */ /* 0x004fe2000fffe03f */
[----:B------:R-:W-:Y:S03]  /*109b0*/  BAR.SYNC.DEFER_BLOCKING 0x8, 0x180 ;  /* 0x0206000000007b1d */ /* 0x000fe60000010000 */
[----:B------:R-:W-:-:S06]  /*109c0*/  ULOP3.LUT UP0, URZ, UR4, 0x3ff, URZ, 0xc0, !UPT ;  /* 0x000003ff043f7892 */ /* 0x000fcc000f80c03f */
[----:B------:R-:W-:-:S13]  /*109d0*/  PLOP3.LUT P0, PT, PT, PT, UP0, 0x80, 0x0 ;  /* 0x000000000000781c */ /* 0x000fda0003f0f008 */
[----:B------:R-:W-:Y:S05]  /*109e0*/  @!P0 BRA `(.L_x_2173) ;  /* 0x0000000000408947 */ /* 0x000fea0003800000 */
[----:B0-----:R-:W-:Y:S01]  /*109f0*/  MOV R2, 0x0 ;  /* 0x0000000000027802 */ /* 0x001fe20000000f00 */
[----:B------:R-:W-:Y:S01]  /*10a00*/  ULDC.64 UR6, c[0x4][0x1c8] ;  /* 0x0100720000067ab9 */ /* 0x000fe20000000a00 */
[----:B------:R-:W-:Y:S01]  /*10a10*/  ULDC.64 UR8, c[0x4][0x1d0] ;  /* 0x0100740000087ab9 */ /* 0x000fe20000000a00 */
[----:B------:R-:W-:Y:S01]  /*10a20*/  ULDC.64 UR4, c[0x4][0x138] ;  /* 0x01004e0000047ab9 */ /* 0x000fe20000000a00 */
[----:B------:R-:W-:Y:S02]  /*10a30*/  IMAD.U32 R4, RZ, RZ, UR6 ;  /* 0x00000006ff047e24 */ /* 0x000fe4000f8e00ff */
[----:B------:R-:W0:Y:S01]  /*10a40*/  LDC.64 R2, c[0x4][R2] ;  /* 0x0100000002027b82 */ /* 0x000e220000000a00 */
[----:B------:R-:W-:Y:S02]  /*10a50*/  IMAD.U32 R5, RZ, RZ, UR7 ;  /* 0x00000007ff057e24 */ /* 0x000fe4000f8e00ff */
[----:B------:R-:W-:Y:S02]  /*10a60*/  IMAD.U32 R6, RZ, RZ, UR8 ;  /* 0x00000008ff067e24 */ /* 0x000fe4000f8e00ff */
[----:B-1----:R-:W-:-:S02]  /*10a70*/  IMAD.U32 R7, RZ, RZ, UR9 ;  /* 0x00000009ff077e24 */ /* 0x002fc4000f8e00ff */
[----:B------:R-:W-:Y:S02]  /*10a80*/  IMAD.U32 R10, RZ, RZ, UR4 ;  /* 0x00000004ff0a7e24 */ /* 0x000fe4000f8e00ff */
[----:B------:R-:W-:Y:S02]  /*10a90*/  IMAD.U32 R11, RZ, RZ, UR5 ;  /* 0x00000005ff0b7e24 */ /* 0x000fe4000f8e00ff */
[----:B------:R-:W-:Y:S02]  /*10aa0*/  IMAD.MOV.U32 R8, RZ, RZ, 0x70 ;  /* 0x00000070ff087424 */ /* 0x000fe400078e00ff */
[----:B------:R-:W-:Y:S02]  /*10ab0*/  IMAD.MOV.U32 R12, RZ, RZ, 0x1 ;  /* 0x00000001ff0c7424 */ /* 0x000fe400078e00ff */
[----:B------:R-:W-:-:S07]  /*10ac0*/  IMAD.MOV.U32 R13, RZ, RZ, RZ ;  /* 0x000000ffff0d7224 */ /* 0x000fce00078e00ff */
[----:B------:R-:W-:-:S07]  /*10ad0*/  LEPC R20, `(.L_x_2173) ;  /* 0x000000001014794e */ /* 0x000fce0000000000 */
[----:B0-----:R-:W-:Y:S05]  /*10ae0*/  CALL.ABS.NOINC R2 ;  /* 0x0000000002007343 */ /* 0x001fea0003c00000 */
.L_x_2173:
[----:B------:R-:W2:Y:S01]  /*10af0*/  S2R R5, SR_CTAID.Z ;  /* 0x0000000000057919 */ /* 0x000ea20000002700 */
[----:B------:R-:W3:Y:S01]  /*10b00*/  LDC R8, c[0x0][0x448] ;  /* 0x00011200ff087b82 */ /* 0x000ee20000000800 */
[----:B------:R-:W-:Y:S01]  /*10b10*/  USHF.R.S32.HI UR4, URZ, 0x1f, UR36 ;  /* 0x0000001f3f047899 */ /* 0x000fe20008011424 */
[----:B-1----:R-:W1:Y:S01]  /*10b20*/  S2R R7, SR_TID.X ;  /* 0x0000000000077919 */ /* 0x002e620000002100 */
[----:B------:R-:W-:Y:S02]  /*10b30*/  ULDC.64 UR8, c[0x0][0x2d8] ;  /* 0x0000b60000087ab9 */ /* 0x000fe40000000a00 */
[----:B------:R-:W-:Y:S01]  /*10b40*/  UIMAD UR6, UR4, UR8, URZ ;  /* 0x00000008040672a4 */ /* 0x000fe2000f8e023f */
[----:B------:R-:W4:Y:S02]  /*10b50*/  S2R R4, SR_CTAID.X ;  /* 0x0000000000047919 */ /* 0x000f240000002500 */
[----:B0-----:R-:W0:Y:S01]  /*10b60*/  LDC.64 R2, c[0x0][0x2e0] ;  /* 0x0000b800ff027b82 */ /* 0x001e220000000a00 */
[----:B------:R-:W-:-:S02]  /*10b70*/  UIMAD.WIDE.U32 UR4, UR36, UR8, URZ ;  /* 0x00000008240472a5 */ /* 0x000fc4000f8e003f */
[----:B------:R-:W-:-:S04]  /*10b80*/  UIMAD UR6, UR36, UR9, UR6 ;  /* 0x00000009240672a4 */ /* 0x000fc8000f8e0206 */
[----:B------:R-:W-:Y:S01]  /*10b90*/  UIADD3 UR5, UR5, UR6, URZ ;  /* 0x0000000605057290 */ /* 0x000fe2000fffe03f */
[----:B---3--:R-:W-:Y:S02]  /*10ba0*/  ISETP.NE.AND P0, PT, R8, 0x1, PT ;  /* 0x000000010800780c */ /* 0x008fe40003f05270 */
[----:B--2---:R-:W-:Y:S02]  /*10bb0*/  SHF.R.S32.HI R0, RZ, 0x1f, R5 ;  /* 0x0000001fff007819 */ /* 0x004fe40000011405 */
[----:B-1----:R-:W-:-:S03]  /*10bc0*/  LOP3.LUT R9, R7, 0x7f, RZ, 0xc0, !PT ;  /* 0x0000007f07097812 */ /* 0x002fc600078ec0ff */
[----:B0-----:R-:W-:-:S06]  /*10bd0*/  IMAD R0, R0, R2, RZ ;  /* 0x0000000200007224 */ /* 0x001fcc00078e02ff */
[----:B------:R-:W0:Y:S01]  /*10be0*/  @P0 LDC R6, c[0x0][0x44c] ;  /* 0x00011300ff060b82 */ /* 0x000e220000000800 */
[----:B------:R-:W-:Y:S01]  /*10bf0*/  SHF.R.U32.HI R7, RZ, 0x3, R7 ;  /* 0x00000003ff077819 */ /* 0x000fe20000011607 */
[C---:B------:R-:W-:Y:S02]  /*10c00*/  IMAD R0, R5.reuse, R3, R0 ;  /* 0x0000000305007224 */ /* 0x040fe400078e0200 */
[----:B------:R-:W-:Y:S01]  /*10c10*/  IMAD.WIDE.U32 R2, R5, R2, UR4 ;  /* 0x0000000405027e25 */ /* 0x000fe2000f8e0002 */
[----:B------:R-:W-:-:S03]  /*10c20*/  ULDC.64 UR4, c[0x0][0x2d0] ;  /* 0x0000b40000047ab9 */ /* 0x000fc60000000a00 */
[----:B------:R-:W1:Y:S01]  /*10c30*/  @P0 LDC R5, c[0x0][0x450] ;  /* 0x00011400ff050b82 */ /* 0x000e620000000800 */
[----:B------:R-:W-:Y:S01]  /*10c40*/  IMAD.IADD R3, R3, 0x1, R0 ;  /* 0x0000000103037824 */ /* 0x000fe200078e0200 */
[----:B------:R-:W-:-:S05]  /*10c50*/  LEA.HI R0, R9, R19, RZ, 0x1d ;  /* 0x0000001309007211 */ /* 0x000fca00078fe8ff */
        /* <DEDUP_REMOVED lines=16> */
[----:B------:R-:W-:Y:S01]  /*10d60*/  ULDC.64 UR4, c[0x0][0x280] ;  /* 0x0000a00000047ab9 */ /* 0x000fe20000000a00 */
[----:B------:R-:W-:Y:S01]  /*10d70*/  IMAD.SHL.U32 R5, R9, 0x10, RZ ;  /* 0x0000001009057824 */ /* 0x000fe200078e00ff */
        /* <DEDUP_REMOVED lines=10> */
[----:B------:R-:W-:-:S04]  /*10e20*/  LOP3.LUT R3, R3, 0x70, R4, 0x78, !PT ;  /* 0x0000007003037812 */ /* 0x000fc800078e7804 */
[----:B------:R-:W-:Y:S01]  /*10e30*/  LOP3.LUT R5, R3, 0x400, R5, 0xf8, !PT ;  /* 0x0000040003057812 */ /* 0x000fe200078ef805 */
[----:B------:R-:W-:Y:S06]  /*10e40*/  BRA.DIV UR4, `(.L_x_2174) ;  /* 0x0000002e04b47947 */ /* 0x000fec000b800000 */
[----:B------:R-:W0:Y:S01]  /*10e50*/  SHFL.IDX PT, R7, R0, RZ, 0x181f ;  /* 0x00181fff00077589 */ /* 0x000e2200000e0000 */
[----:B------:R-:W-:Y:S01]  /*10e60*/  ULDC UR4, c[0x0][0x288] ;  /* 0x0000a20000047ab9 */ /* 0x000fe20000000800 */
[----:B------:R-:W-:Y:S01]  /*10e70*/  LEA.HI R4, R9, UR39, RZ, 0x1d ;  /* 0x0000002709047c11 */ /* 0x000fe2000f8fe8ff */
[----:B------:R-:W-:Y:S01]  /*10e80*/  IMAD R3, R8, UR4, RZ ;  /* 0x0000000408037c24 */ /* 0x000fe2000f8e02ff */
[----:B------:R-:W1:Y:S04]  /*10e90*/  SHFL.IDX PT, R6, R2, RZ, 0x181f ;  /* 0x00181fff02067589 */ /* 0x000e6800000e0000 */
        /* <DEDUP_REMOVED lines=84> */
.L_x_2240:
        /* <DEDUP_REMOVED lines=12> */
.L_x_2176:
[----:B------:R-:W-:Y:S05]  /*114a0*/  BSYNC B0 ;  /* 0x0000000000007941 */ /* 0x000fea0003800000 */
.L_x_2175:
        /* <DEDUP_REMOVED lines=9> */
.L_x_2241:
        /* <DEDUP_REMOVED lines=18> */
.L_x_2197:
[----:B-1----:R-:W2:Y:S01]  /*11660*/  LDL R4, [R1+0x18] ;  /* 0x0000180001047983 */ /* 0x002ea20000100800 */
[----:B------:R-:W-:Y:S01]  /*11670*/  VIADD R20, R2, 0x1 ;  /* 0x0000000102147836 */ /* 0x000fe20000000000 */
[----:B------:R-:W-:Y:S04]  /*11680*/  BSSY B0, `(.L_x_2179) ;  /* 0x0000082000007945 */ /* 0x000fe80003800000 */
[----:B------:R-:W-:-:S04]  /*11690*/  ISETP.NE.AND P0, PT, R20, 0x2, PT ;  /* 0x000000021400780c */ /* 0x000fc80003f05270 */
[----:B------:R-:W-:Y:S02]  /*116a0*/  SEL R21, RZ, 0x1, P0 ;  /* 0x00000001ff157807 */ /* 0x000fe40000000000 */
[----:B------:R-:W-:Y:S02]  /*116b0*/  SEL R20, R20, RZ, P0 ;  /* 0x000000ff14147207 */ /* 0x000fe40000000000 */
[----:B------:R-:W-:Y:S02]  /*116c0*/  LOP3.LUT R21, R0, R21, RZ, 0x3c, !PT ;  /* 0x0000001500157212 */ /* 0x000fe400078e3cff */
[----:B--2---:R-:W-:-:S13]  /*116d0*/  ISETP.NE.AND P1, PT, R4, RZ, PT ;  /* 0x000000ff0400720c */ /* 0x004fda0003f25270 */
[----:B0-----:R-:W-:Y:S05]  /*116e0*/  @!P1 BRA `(.L_x_2180) ;  /* 0x0000000400ec9947 */ /* 0x001fea0003800000 */
[----:B------:R-:W2:Y:S01]  /*116f0*/  LDL R4, [R1+0x24] ;  /* 0x0000240001047983 */ /* 0x000ea20000100800 */
[----:B------:R-:W-:Y:S01]  /*11700*/  IMAD.MOV.U32 R8, RZ, RZ, R3 ;  /* 0x000000ffff087224 */ /* 0x000fe200078e0003 */
[----:B--2---:R-:W-:-:S13]  /*11710*/  ISETP.NE.AND P1, PT, R4, RZ, PT ;  /* 0x000000ff0400720c */ /* 0x004fda0003f25270 */
        /* <DEDUP_REMOVED lines=21> */
.L_x_2181:
[----:B0-----:R-:W-:Y:S01]  /*11870*/  LEA R6, R20, UR38, 0x3 ;  /* 0x0000002614067c11 */ /* 0x001fe2000f8e18ff */
[----:B------:R-:W0:Y:S01]  /*11880*/  S2R R4, SR_TID.X ;  /* 0x0000000000047919 */ /* 0x000e220000002100 */
[----:B------:R-:W-:-:S04]  /*11890*/  SHF.L.U32 R5, R21, 0x1f, RZ ;  /* 0x0000001f15057819 */ /* 0x000fc800000006ff */
[----:B------:R-:W1:Y:S01]  /*118a0*/  SYNCS.PHASECHK.TRANS64.TRYWAIT P0, [R6+URZ+0x38880], R5 ;  /* 0x03888005060075a7 */ /* 0x000e62000800017f */
[----:B0-----:R-:W-:-:S04]  /*118b0*/  LOP3.LUT R4, R4, 0x7f, RZ, 0xc0, !PT ;  /* 0x0000007f04047812 */ /* 0x001fc800078ec0ff */
[----:B------:R-:W-:Y:S01]  /*118c0*/  ISETP.NE.AND P1, PT, R4, RZ, PT ;  /* 0x000000ff0400720c */ /* 0x000fe20003f25270 */
[----:B-1----:R-:W-:-:S12]  /*118d0*/  @!P0 BRA `(.L_x_2182) ;  /* 0x0000003000088947 */ /* 0x002fd80003800000 */
.L_x_2242:
        /* <DEDUP_REMOVED lines=9> */
.L_x_2184:
[----:B------:R-:W-:Y:S05]  /*11970*/  BSYNC B1 ;  /* 0x0000000000017941 */ /* 0x000fea0003800000 */
.L_x_2183:
        /* <DEDUP_REMOVED lines=15> */
.L_x_2185:
        /* <DEDUP_REMOVED lines=13> */
.L_x_2186:
        /* <DEDUP_REMOVED lines=10> */
.L_x_2243:
        /* <DEDUP_REMOVED lines=11> */
.L_x_2189:
[----:B------:R-:W-:Y:S05]  /*11c90*/  BSYNC B1 ;  /* 0x0000000000017941 */ /* 0x000fea0003800000 */
.L_x_2188:
        /* <DEDUP_REMOVED lines=12> */
.L_x_2190:
        /* <DEDUP_REMOVED lines=13> */
.L_x_2191:
[----:B------:R-:W-:-:S13]  /*11e30*/  @P0 ELECT P1, URZ, PT ;  /* 0x00000000003f082f */ /* 0x000fda0003820000 */
[----:B------:R-:W-:Y:S01]  /*11e40*/  @P1 R2UR UR13, R16 ;  /* 0x00000000100d12ca */ /* 0x000fe200000e0000 */
[----:B------:R-:W-:Y:S01]  /*11e50*/  UMOV UR12, UR36 ;  /* 0x00000024000c7c82 */ /* 0x000fe20008000000 */
[----:B------:R-:W-:-:S11]  /*11e60*/  @P1 PLOP3.LUT P0, PT, P1, PT, PT, 0x8, 0x0 ;  /* 0x000000000000181c */ /* 0x000fd60000f0e170 */
[----:B------:R2:W-:Y:S01]  /*11e70*/  UTMALDG.4D [UR8], [UR6], desc[UR14] ;  /* 0x00000e08060075b4 */ /* 0x0005e20008019000 */
[----:B------:R-:W-:Y:S01]  /*11e80*/  PLOP3.LUT P1, PT, PT, PT, PT, 0x8, 0x0 ;  /* 0x000000000000781c */ /* 0x000fe20003f2e170 */
[----:B--2---:R-:W-:-:S12]  /*11e90*/  @P0 BRA.U.ANY `(.L_x_2191) ;  /* 0xfffffffd00e40947 */ /* 0x004fd8000393ffff */
.L_x_2180:
[----:B------:R-:W-:Y:S05]  /*11ea0*/  BSYNC B0 ;  /* 0x0000000000007941 */ /* 0x000fea0003800000 */
.L_x_2179:
[----:B------:R-:W2:Y:S02]  /*11eb0*/  LDL R4, [R1+0x30] ;  /* 0x0000300001047983 */ /* 0x000ea40000100800 */
[----:B--2---:R-:W-:-:S13]  /*11ec0*/  ISETP.NE.AND P0, PT, R4, 0x3, PT ;  /* 0x000000030400780c */ /* 0x004fda0003f05270 */
[----:B------:R-:W-:Y:S05]  /*11ed0*/  @!P0 BRA `(.L_x_2192) ;  /* 0x0000000000048947 */ /* 0x000fea0003800000 */
[----:B------:R-:W-:Y:S01]  /*11ee0*/  BPT.TRAP 0x1 ;  /* 0x000000040000795c */ /* 0x000fe20000300000 */
.L_x_2192:
[----:B01----:R-:W2:Y:S01]  /*11ef0*/  LDL R5, [R1+0x2c] ;  /* 0x00002c0001057983 */ /* 0x003ea20000100800 */
[----:B------:R-:W-:Y:S02]  /*11f00*/  LOP3.LUT R4, R0, 0x1, RZ, 0x3c, !PT ;  /* 0x0000000100047812 */ /* 0x000fe400078e3cff */
[----:B------:R-:W-:Y:S02]  /*11f10*/  LEA R19, R2, UR38, 0x3 ;  /* 0x0000002602137c11 */ /* 0x000fe4000f8e18ff */
[----:B------:R-:W-:-:S04]  /*11f20*/  SHF.L.U32 R4, R4, 0x1f, RZ ;  /* 0x0000001f04047819 */ /* 0x000fc800000006ff */
[----:B------:R-:W0:Y:S01]  /*11f30*/  SYNCS.PHASECHK.TRANS64.TRYWAIT P0, [R19+URZ+0x38870], R4 ;  /* 0x03887004130075a7 */ /* 0x000e22000800017f */
[----:B--2---:R-:W-:Y:S01]  /*11f40*/  ISETP.NE.AND P1, PT, R5, 0x3, PT ;  /* 0x000000030500780c */ /* 0x004fe20003f25270 */
[----:B0-----:R-:W-:-:S12]  /*11f50*/  @!P0 BRA `(.L_x_2193) ;  /* 0x0000002800908947 */ /* 0x001fd80003800000 */
.L_x_2244:
[----:B------:R-:W-:Y:S05]  /*11f60*/  @!P1 BRA `(.L_x_2194) ;  /* 0x0000000000049947 */ /* 0x000fea0003800000 */
[----:B------:R-:W-:Y:S01]  /*11f70*/  BPT.TRAP 0x1 ;  /* 0x000000040000795c */ /* 0x000fe20000300000 */
.L_x_2194:
[----:B0-----:R-:W-:Y:S01]  /*11f80*/  SHF.L.U32 R4, R0, 0x1f, RZ ;  /* 0x0000001f00047819 */ /* 0x001fe200000006ff */
[----:B------:R-:W-:-:S03]  /*11f90*/  IMAD.SHL.U32 R0, R2, 0x8000, RZ ;  /* 0x0000800002007824 */ /* 0x000fc600078e00ff */
[----:B------:R-:W0:Y:S02]  /*11fa0*/  SYNCS.PHASECHK.TRANS64.TRYWAIT P0, [R19+URZ+0x38860], R4 ;  /* 0x03886004130075a7 */ /* 0x000e24000800017f */
[----:B0-----:R-:W-:Y:S05]  /*11fb0*/  @!P0 BRA `(.L_x_2195) ;  /* 0x00000028008c8947 */ /* 0x001fea0003800000 */
.L_x_2245:
        /* <DEDUP_REMOVED lines=152> */
.L_x_2196:
        /* <DEDUP_REMOVED lines=15> */
.L_x_2178:
[----:B------:R-:W-:-:S07]  /*12a30*/  IMAD.MOV.U32 R20, RZ, RZ, RZ ;  /* 0x000000ffff147224 */ /* 0x000fce00078e00ff */
.L_x_2198:
[----:B------:R-:W2:Y:S02]  /*12a40*/  LDL R2, [R1+0x28] ;  /* 0x0000280001027983 */ /* 0x000ea40000100800 */
[----:B--2---:R-:W-:-:S04]  /*12a50*/  LOP3.LUT R0, R2, 0x1, RZ, 0xfc, !PT ;  /* 0x0000000102007812 */ /* 0x004fc800078efcff */
[----:B------:R-:W-:-:S13]  /*12a60*/  ISETP.NE.AND P0, PT, R0, 0x3, PT ;  /* 0x000000030000780c */ /* 0x000fda0003f05270 */
[----:B------:R-:W-:Y:S05]  /*12a70*/  @!P0 BRA `(.L_x_2199) ;  /* 0x0000000000048947 */ /* 0x000fea0003800000 */
[----:B------:R-:W-:Y:S01]  /*12a80*/  BPT.TRAP 0x1 ;  /* 0x000000040000795c */ /* 0x000fe20000300000 */
.L_x_2199:
        /* <DEDUP_REMOVED lines=8> */
.L_x_2246:
[----:B------:R-:W-:Y:S05]  /*12b10*/  BSYNC B0 ;  /* 0x0000000000007941 */ /* 0x000fea0003800000 */
.L_x_2200:
[----:B------:R-:W-:Y:S05]  /*12b20*/  @!P1 BRA `(.L_x_2202) ;  /* 0x0000000000049947 */ /* 0x000fea0003800000 */
[----:B------:R-:W-:Y:S01]  /*12b30*/  BPT.TRAP 0x1 ;  /* 0x000000040000795c */ /* 0x000fe20000300000 */
.L_x_2202:
[----:B--2---:R-:W-:-:S04]  /*12b40*/  SHF.L.U32 R3, R21, 0x1f, RZ ;  /* 0x0000001f15037819 */ /* 0x004fc800000006ff */
[----:B------:R-:W2:Y:S02]  /*12b50*/  SYNCS.PHASECHK.TRANS64.TRYWAIT P0, [R16+URZ+0x38860], R3 ;  /* 0x03886003100075a7 */ /* 0x000ea4000800017f */
[----:B--2---:R-:W-:Y:S05]  /*12b60*/  @!P0 BRA `(.L_x_2203) ;  /* 0x0000001c00c88947 */ /* 0x004fea0003800000 */
.L_x_2247:
        /* <DEDUP_REMOVED lines=146> */
.L_x_2204:
        /* <DEDUP_REMOVED lines=14> */
.L_x_2159:
[----:B------:R-:W1:Y:S01]  /*13570*/  S2R R4, SR_CgaCtaId ;  /* 0x0000000000047919 */ /* 0x000e620000008800 */
[----:B0-----:R-:W-:Y:S02]  /*13580*/  MOV R3, 0x400 ;  /* 0x0000040000037802 */ /* 0x001fe40000000f00 */
[----:B------:R-:W-:Y:S02]  /*13590*/  SHF.L.U32 R2, R2, 0x1f, RZ ;  /* 0x0000001f02027819 */ /* 0x000fe400000006ff */
[----:B-1----:R-:W-:-:S04]  /*135a0*/  LEA R7, R4, R3, 0x18 ;  /* 0x0000000304077211 */ /* 0x002fc800078ec0ff */
[----:B------:R-:W0:Y:S02]  /*135b0*/  SYNCS.PHASECHK.TRANS64.TRYWAIT P0, [R7+URZ+0x38820], R2 ;  /* 0x03882002070075a7 */ /* 0x000e24000800017f */
[----:B0-----:R-:W-:Y:S05]  /*135c0*/  @!P0 BRA `(.L_x_2205) ;  /* 0x0000001400448947 */ /* 0x001fea0003800000 */
.L_x_2248:
        /* <DEDUP_REMOVED lines=13> */
.L_x_2206:
        /* <DEDUP_REMOVED lines=12> */
.L_x_2249:
[----:B------:R-:W1:Y:S02]  /*13760*/  SYNCS.PHASECHK.TRANS64.TRYWAIT P1, [R5+URZ], R2 ;  /* 0x00000002050075a7 */ /* 0x000e64000802017f */
[----:B-1----:R-:W-:Y:S05]  /*13770*/  @!P1 BRA `(.L_x_2208) ;  /* 0x0000001400009947 */ /* 0x002fea0003800000 */
.L_x_2250:
[----:B------:R-:W-:Y:S05]  /*13780*/  @!P0 BRA `(.L_x_2209) ;  /* 0x0000000000048947 */ /* 0x000fea0003800000 */
[----:B------:R-:W-:Y:S01]  /*13790*/  BPT.TRAP 0x1 ;  /* 0x000000040000795c */ /* 0x000fe20000300000 */
.L_x_2209:
[----:B------:R-:W-:-:S04]  /*137a0*/  IMAD R0, R0, 0x8, R7 ;  /* 0x0000000800007824 */ /* 0x000fc800078e0207 */
[----:B------:R-:W2:Y:S02]  /*137b0*/  SYNCS.PHASECHK.TRANS64.TRYWAIT P1, [R0+URZ+0x38860], R3 ;  /* 0x03886003000075a7 */ /* 0x000ea4000802017f */
[----:B--2---:R-:W-:Y:S05]  /*137c0*/  @!P1 BRA `(.L_x_2210) ;  /* 0x0000001400009947 */ /* 0x004fea0003800000 */
.L_x_2251:
[----:B------:R-:W-:Y:S05]  /*137d0*/  @!P0 BRA `(.L_x_2211) ;  /* 0x0000000000048947 */ /* 0x000fea0003800000 */
[----:B------:R-:W-:Y:S01]  /*137e0*/  BPT.TRAP 0x1 ;  /* 0x000000040000795c */ /* 0x000fe20000300000 */
.L_x_2211:
[----:B-1----:R-:W-:-:S04]  /*137f0*/  IMAD R5, R4, 0x8, R7 ;  /* 0x0000000804057824 */ /* 0x002fc800078e0207 */
[----:B------:R-:W1:Y:S02]  /*13800*/  SYNCS.PHASECHK.TRANS64.TRYWAIT P1, [R5+URZ+0x38860], R2 ;  /* 0x03886002050075a7 */ /* 0x000e64000802017f */
[----:B-1----:R-:W-:Y:S05]  /*13810*/  @!P1 BRA `(.L_x_2212) ;  /* 0x0000001400009947 */ /* 0x002fea0003800000 */
.L_x_2252:
[----:B------:R-:W-:Y:S05]  /*13820*/  @!P0 BRA `(.L_x_2213) ;  /* 0x0000000000048947 */ /* 0x000fea0003800000 */
[----:B------:R-:W-:Y:S01]  /*13830*/  BPT.TRAP 0x1 ;  /* 0x000000040000795c */ /* 0x000fe20000300000 */
.L_x_2213:
[----:B------:R-:W3:Y:S02]  /*13840*/  SYNCS.PHASECHK.TRANS64.TRYWAIT P0, [R0+URZ+0x38880], R3 ;  /* 0x03888003000075a7 */ /* 0x000ee4000800017f */
[----:B---3--:R-:W-:Y:S05]  /*13850*/  @!P0 BRA `(.L_x_2214) ;  /* 0x0000001400048947 */ /* 0x008fea0003800000 */
.L_x_2215:
[----:B----4-:R4:W0:Y:S02]  /*13860*/  SYNCS.PHASECHK.TRANS64.TRYWAIT P0, [R5+URZ+0x38880], R2 ;  /* 0x03888002050075a7 */ /* 0x010824000800017f */
[----:B0-----:R-:W-:Y:S05]  /*13870*/  @!P0 NANOSLEEP.SYNCS 0x989680 ;  /* 0x009896800000895d */ /* 0x001fea0003900000 */
[----:B------:R-:W0:Y:S02]  /*13880*/  @!P0 SYNCS.PHASECHK.TRANS64 P0, [R5+URZ+0x38880], R2 ;  /* 0x03888002050085a7 */ /* 0x000e24000800007f */
[----:B0-----:R-:W-:Y:S05]  /*13890*/  @!P0 BRA `(.L_x_2215) ;  /* 0xfffffffc00f08947 */ /* 0x001fea000383ffff */
.L_x_2118:
[----:B------:R-:W-:Y:S05]  /*138a0*/  BSYNC B6 ;  /* 0x0000000000067941 */ /* 0x000fea0003800000 */
.L_x_2115:
[----:B------:R-:W-:Y:S05]  /*138b0*/  EXIT ;  /* 0x000000000000794d */ /* 0x000fea0003800000 */
.L_x_2122:
[----:B0-----:R-:W-:-:S04]  /*138c0*/  IMAD.U32 R2, RZ, RZ, UR36 ;  /* 0x00000024ff027e24 */ /* 0x001fc8000f8e00ff */
[----:B------:R0:W1:Y:S03]  /*138d0*/  SYNCS.PHASECHK.TRANS64.TRYWAIT P0, [R2+URZ+0x38800], R7 ;  /* 0x03880007020075a7 */ /* 0x000066000800017f */
[----:B-1----:R-:W-:Y:S05]  /*138e0*/  @!P0 NANOSLEEP.SYNCS 0x989680 ;  /* 0x009896800000895d */ /* 0x002fea0003900000 */
[----:B------:R-:W1:Y:S02]  /*138f0*/  @!P0 SYNCS.PHASECHK.TRANS64 P0, [R2+URZ+0x38800], R7 ;  /* 0x03880007020085a7 */ /* 0x000e64000800007f */
[----:B-1----:R-:W-:Y:S05]  /*13900*/  @!P0 BRA `(.L_x_2122) ;  /* 0xfffffffc00ec8947 */ /* 0x002fea000383ffff */
[----:B------:R-:W-:Y:S05]  /*13910*/  BRA `(.L_x_2216) ;  /* 0xfffffedc00c87947 */ /* 0x000fea000383ffff */
.L_x_2126:
[----:B0-----:R-:W-:-:S04]  /*13920*/  IMAD.U32 R2, RZ, RZ, UR36 ;  /* 0x00000024ff027e24 */ /* 0x001fc8000f8e00ff */
[----:B------:R0:W2:Y:S03]  /*13930*/  SYNCS.PHASECHK.TRANS64.TRYWAIT P2, [R2+URZ+0x38830], R7 ;  /* 0x03883007020075a7 */ /* 0x0000a6000804017f */
[----:B--2---:R-:W-:Y:S05]  /*13940*/  @!P2 NANOSLEEP.SYNCS 0x989680 ;  /* 0x009896800000a95d */ /* 0x004fea0003900000 */
[----:B------:R-:W2:Y:S02]  /*13950*/  @!P2 SYNCS.PHASECHK.TRANS64 P2, [R2+URZ+0x38830], R7 ;  /* 0x038830070200a5a7 */ /* 0x000ea4000804007f */
[----:B--2---:R-:W-:Y:S05]  /*13960*/  @!P2 BRA `(.L_x_2126) ;  /* 0xfffffffc00eca947 */ /* 0x004fea000383ffff */
[----:B------:R-:W-:Y:S05]  /*13970*/  BRA `(.L_x_2125) ;  /* 0xfffffedc00e47947 */ /* 0x000fea000383ffff */
.L_x_2131:
[----:B-1----:R-:W-:-:S04]  /*13980*/  IMAD.U32 R20, RZ, RZ, UR7 ;  /* 0x00000007ff147e24 */ /* 0x002fc8000f8e00ff */
[----:B------:R1:W2:Y:S03]  /*13990*/  SYNCS.PHASECHK.TRANS64.TRYWAIT P3, [R20+URZ+0x38830], R13 ;  /* 0x0388300d140075a7 */ /* 0x0002a6000806017f */
[----:B--2---:R-:W-:Y:S05]  /*139a0*/  @!P3 NANOSLEEP.SYNCS 0x989680 ;  /* 0x009896800000b95d */ /* 0x004fea0003900000 */
[----:B------:R-:W2:Y:S02]  /*139b0*/  @!P3 SYNCS.PHASECHK.TRANS64 P3, [R20+URZ+0x38830], R13 ;  /* 0x0388300d1400b5a7 */ /* 0x000ea4000806007f */
[----:B--2---:R-:W-:Y:S05]  /*139c0*/  @!P3 BRA `(.L_x_2131) ;  /* 0xfffffffc00ecb947 */ /* 0x004fea000383ffff */
[----:B------:R-:W-:Y:S05]  /*139d0*/  BRA `(.L_x_2128) ;  /* 0xffffff1000e47947 */ /* 0x000fea000383ffff */
.L_x_2135:
[----:B-1----:R-:W-:-:S04]  /*139e0*/  IMAD.U32 R14, RZ, RZ, UR10 ;  /* 0x0000000aff0e7e24 */ /* 0x002fc8000f8e00ff */
[----:B------:R1:W2:Y:S03]  /*139f0*/  SYNCS.PHASECHK.TRANS64.TRYWAIT P3, [R14+URZ+0x38850], R13 ;  /* 0x0388500d0e0075a7 */ /* 0x0002a6000806017f */
[----:B--2---:R-:W-:Y:S05]  /*13a00*/  @!P3 NANOSLEEP.SYNCS 0x989680 ;  /* 0x009896800000b95d */ /* 0x004fea0003900000 */
[----:B------:R-:W2:Y:S02]  /*13a10*/  @!P3 SYNCS.PHASECHK.TRANS64 P3, [R14+URZ+0x38850], R13 ;  /* 0x0388500d0e00b5a7 */ /* 0x000ea4000806007f */
[----:B--2---:R-:W-:Y:S05]  /*13a20*/  @!P3 BRA `(.L_x_2135) ;  /* 0xfffffffc00ecb947 */ /* 0x004fea000383ffff */
[----:B------:R-:W-:Y:S05]  /*13a30*/  BRA `(.L_x_2132) ;  /* 0xffffff1400b47947 */ /* 0x000fea000383ffff */
.L_x_2142:
[----:B-1----:R-:W-:-:S04]  /*13a40*/  IMAD.U32 R14, RZ, RZ, UR10 ;  /* 0x0000000aff0e7e24 */ /* 0x002fc8000f8e00ff */
[----:B------:R1:W2:Y:S03]  /*13a50*/  SYNCS.PHASECHK.TRANS64.TRYWAIT P2, [R14+URZ+0x38830], R11 ;  /* 0x0388300b0e0075a7 */ /* 0x0002a6000804017f */
[----:B--2---:R-:W-:Y:S05]  /*13a60*/  @!P2 NANOSLEEP.SYNCS 0x989680 ;  /* 0x009896800000a95d */ /* 0x004fea0003900000 */
[----:B------:R-:W2:Y:S02]  /*13a70*/  @!P2 SYNCS.PHASECHK.TRANS64 P2, [R14+URZ+0x38830], R11 ;  /* 0x0388300b0e00a5a7 */ /* 0x000ea4000804007f */
[----:B--2---:R-:W-:Y:S05]  /*13a80*/  @!P2 BRA `(.L_x_2142) ;  /* 0xfffffffc00eca947 */ /* 0x004fea000383ffff */
[----:B------:R-:W-:Y:S05]  /*13a90*/  BRA `(.L_x_2139) ;  /* 0xffffff4400cc7947 */ /* 0x000fea000383ffff */
.L_x_2146:
[----:B01----:R-:W-:-:S04]  /*13aa0*/  IMAD.U32 R11, RZ, RZ, UR10 ;  /* 0x0000000aff0b7e24 */ /* 0x003fc8000f8e00ff */
[----:B------:R0:W1:Y:S03]  /*13ab0*/  SYNCS.PHASECHK.TRANS64.TRYWAIT P2, [R11+URZ+0x38850], R10 ;  /* 0x0388500a0b0075a7 */ /* 0x000066000804017f */
[----:B-1----:R-:W-:Y:S05]  /*13ac0*/  @!P2 NANOSLEEP.SYNCS 0x989680 ;  /* 0x009896800000a95d */ /* 0x002fea0003900000 */
[----:B------:R-:W1:Y:S02]  /*13ad0*/  @!P2 SYNCS.PHASECHK.TRANS64 P2, [R11+URZ+0x38850], R10 ;  /* 0x0388500a0b00a5a7 */ /* 0x000e64000804007f */
[----:B-1----:R-:W-:Y:S05]  /*13ae0*/  @!P2 BRA `(.L_x_2146) ;  /* 0xfffffffc00eca947 */ /* 0x002fea000383ffff */
[----:B------:R-:W-:Y:S05]  /*13af0*/  BRA `(.L_x_2143) ;  /* 0xffffff48008c7947 */ /* 0x000fea000383ffff */
.L_x_2152:
[----:B-1----:R-:W-:-:S04]  /*13b00*/  IMAD.U32 R5, RZ, RZ, UR7 ;  /* 0x00000007ff057e24 */ /* 0x002fc8000f8e00ff */
[----:B------:R1:W2:Y:S03]  /*13b10*/  SYNCS.PHASECHK.TRANS64.TRYWAIT P0, [R5+URZ+0x38850], R2 ;  /* 0x03885002050075a7 */ /* 0x0002a6000800017f */
[----:B--2---:R-:W-:Y:S05]  /*13b20*/  @!P0 NANOSLEEP.SYNCS 0x989680 ;  /* 0x009896800000895d */ /* 0x004fea0003900000 */
[----:B------:R-:W2:Y:S02]  /*13b30*/  @!P0 SYNCS.PHASECHK.TRANS64 P0, [R5+URZ+0x38850], R2 ;  /* 0x03885002050085a7 */ /* 0x000ea4000800007f */
[----:B--2---:R-:W-:Y:S05]  /*13b40*/  @!P0 BRA `(.L_x_2152) ;  /* 0xfffffffc00ec8947 */ /* 0x004fea000383ffff */
[----:B------:R-:W-:Y:S05]  /*13b50*/  BRA `(.L_x_2151) ;  /* 0xffffff7000107947 */ /* 0x000fea000383ffff */
.L_x_2165:
[----:B------:R-:W-:Y:S02]  /*13b60*/  IMAD.MOV.U32 R13, RZ, RZ, R7 ;  /* 0x000000ffff0d7224 */ /* 0x000fe400078e0007 */
[----:B------:R-:W-:Y:S02]  /*13b70*/  IMAD.MOV.U32 R12, RZ, RZ, RZ ;  /* 0x000000ffff0c7224 */ /* 0x000fe400078e00ff */
[----:B------:R-:W-:Y:S02]  /*13b80*/  IMAD.MOV.U32 R11, RZ, RZ, 0x1f ;  /* 0x0000001fff0b7424 */ /* 0x000fe400078e00ff */
[----:B------:R-:W-:-:S07]  /*13b90*/  IMAD.MOV.U32 R15, RZ, RZ, -0x1 ;  /* 0xffffffffff0f7424 */ /* 0x000fce00078e00ff */
[----:B0-----:R-:W-:Y:S05]  /*13ba0*/  WARPSYNC.COLLECTIVE R15, `(.L_x_2217) ;  /* 0x000000000f087348 */ /* 0x001fea0003c00000 */
[----:B------:R1:W2:Y:S02]  /*13bb0*/  SHFL.IDX P6, R14, R13, R12, R11 ;  /* 0x0000000c0d0e7389 */ /* 0x0002a400000c000b */
[----:B012---:R-:W-:Y:S01]  /*13bc0*/  ENDCOLLECTIVE ;  /* 0x000000000000791b */ /* 0x007fe20003800000 */
.L_x_2217:
[----:B------:R-:W-:Y:S05]  /*13bd0*/  BRA `(.L_x_2218) ;  /* 0xffffffc800007947 */ /* 0x000fea000383ffff */
.L_x_2167:
[----:B------:R-:W-:Y:S01]  /*13be0*/  BSSY B0, `(.L_x_2219) ;  /* 0x0000006000007945 */ /* 0x000fe20003800000 */
[----:B------:R-:W-:-:S07]  /*13bf0*/  IMAD.MOV.U32 R15, RZ, RZ, -0x1 ;  /* 0xffffffffff0f7424 */ /* 0x000fce00078e00ff */
[----:B-1----:R-:W-:Y:S05]  /*13c00*/  WARPSYNC.COLLECTIVE R15, `(.L_x_2220) ;  /* 0x000000000f0c7348 */ /* 0x002fea0003c00000 */
[----:B------:R-:W-:Y:S02]  /*13c10*/  ELECT P6, UR62, PT ;  /* 0x00000000003e782f */ /* 0x000fe400038c0000 */
[----:B------:R-:W-:Y:S01]  /*13c20*/  MOV R14, UR62 ;  /* 0x0000003e000e7c02 */ /* 0x000fe20008000f00 */
[----:B-1----:R-:W-:Y:S10]  /*13c30*/  ENDCOLLECTIVE ;  /* 0x000000000000791b */ /* 0x002ff40003800000 */
.L_x_2220:
[----:B------:R-:W-:Y:S05]  /*13c40*/  BSYNC B0 ;  /* 0x0000000000007941 */ /* 0x000fea0003800000 */
.L_x_2219:
[----:B------:R-:W-:Y:S05]  /*13c50*/  BRA `(.L_x_2221) ;  /* 0xffffffc800047947 */ /* 0x000fea000383ffff */
.L_x_2169:
[----:B0-----:R-:W-:-:S04]  /*13c60*/  IMAD.U32 R3, RZ, RZ, UR38 ;  /* 0x00000026ff037e24 */ /* 0x001fc8000f8e00ff */
[----:B------:R0:W2:Y:S03]  /*13c70*/  SYNCS.PHASECHK.TRANS64.TRYWAIT P0, [R3+URZ+0x38880], R2 ;  /* 0x03888002030075a7 */ /* 0x0000a6000800017f */
[----:B--2---:R-:W-:Y:S05]  /*13c80*/  @!P0 NANOSLEEP.SYNCS 0x989680 ;  /* 0x009896800000895d */ /* 0x004fea0003900000 */
[----:B------:R-:W2:Y:S02]  /*13c90*/  @!P0 SYNCS.PHASECHK.TRANS64 P0, [R3+URZ+0x38880], R2 ;  /* 0x03888002030085a7 */ /* 0x000ea4000800007f */
[----:B--2---:R-:W-:Y:S05]  /*13ca0*/  @!P0 BRA `(.L_x_2169) ;  /* 0xfffffffc00ec8947 */ /* 0x004fea000383ffff */
[----:B------:R-:W-:Y:S05]  /*13cb0*/  BRA `(.L_x_2222) ;  /* 0xffffffc800507947 */ /* 0x000fea000383ffff */
.L_x_2171:
[----:B0-----:R-:W-:-:S04]  /*13cc0*/  IMAD.U32 R3, RZ, RZ, UR38 ;  /* 0x00000026ff037e24 */ /* 0x001fc8000f8e00ff */
[----:B------:R0:W2:Y:S03]  /*13cd0*/  SYNCS.PHASECHK.TRANS64.TRYWAIT P0, [R3+URZ+0x38840], R2 ;  /* 0x03884002030075a7 */ /* 0x0000a6000800017f */
[----:B--2---:R-:W-:Y:S05]  /*13ce0*/  @!P0 NANOSLEEP.SYNCS 0x989680 ;  /* 0x009896800000895d */ /* 0x004fea0003900000 */
[----:B------:R-:W2:Y:S02]  /*13cf0*/  @!P0 SYNCS.PHASECHK.TRANS64 P0, [R3+URZ+0x38840], R2 ;  /* 0x03884002030085a7 */ /* 0x000ea4000800007f */
[----:B--2---:R-:W-:Y:S05]  /*13d00*/  @!P0 BRA `(.L_x_2171) ;  /* 0xfffffffc00ec8947 */ /* 0x004fea000383ffff */
[----:B------:R-:W-:Y:S05]  /*13d10*/  BRA `(.L_x_2223) ;  /* 0xffffffc800a87947 */ /* 0x000fea000383ffff */
.L_x_2174:
        /* <DEDUP_REMOVED lines=8> */
.L_x_2224:
[----:B------:R-:W-:Y:S02]  /*13da0*/  IMAD.MOV.U32 R13, RZ, RZ, R0 ;  /* 0x000000ffff0d7224 */ /* 0x000fe400078e0000 */
[----:B------:R-:W-:-:S07]  /*13db0*/  IMAD.MOV.U32 R6, RZ, RZ, R14 ;  /* 0x000000ffff067224 */ /* 0x000fce00078e000e */
[----:B------:R-:W-:Y:S05]  /*13dc0*/  WARPSYNC.COLLECTIVE R15, `(.L_x_2225) ;  /* 0x000000000f087348 */ /* 0x000fea0003c00000 */
[----:B------:R0:W1:Y:S02]  /*13dd0*/  SHFL.IDX P6, R14, R13, R12, R11 ;  /* 0x0000000c0d0e7389 */ /* 0x00006400000c000b */
[----:B01----:R-:W-:Y:S01]  /*13de0*/  ENDCOLLECTIVE ;  /* 0x000000000000791b */ /* 0x003fe20003800000 */
.L_x_2225:
        /* <DEDUP_REMOVED lines=10> */
.L_x_2226:
        /* <DEDUP_REMOVED lines=17> */
.L_x_2227:
[----:B------:R-:W-:Y:S02]  /*13fa0*/  @!P2 VIADD R8, R5, UR38 ;  /* 0x000000260508ac36 */ /* 0x000fe40008000000 */
[----:B------:R-:W-:Y:S02]  /*13fb0*/  IMAD.MOV.U32 R13, RZ, RZ, R2 ;  /* 0x000000ffff0d7224 */ /* 0x000fe400078e0002 */
[----:B------:R-:W-:Y:S02]  /*13fc0*/  IMAD.MOV.U32 R12, RZ, RZ, 0x2 ;  /* 0x00000002ff0c7424 */ /* 0x000fe400078e00ff */
[----:B------:R-:W-:-:S07]  /*13fd0*/  IMAD.MOV.U32 R7, RZ, RZ, R14 ;  /* 0x000000ffff077224 */ /* 0x000fce00078e000e */
[----:B------:R-:W-:Y:S05]  /*13fe0*/  WARPSYNC.COLLECTIVE R15, `(.L_x_2228) ;  /* 0x000000000f087348 */ /* 0x000fea0003c00000 */
[----:B------:R0:W1:Y:S02]  /*13ff0*/  SHFL.IDX P6, R14, R13, R12, R11 ;  /* 0x0000000c0d0e7389 */ /* 0x00006400000c000b */
[----:B01----:R-:W-:Y:S01]  /*14000*/  ENDCOLLECTIVE ;  /* 0x000000000000791b */ /* 0x003fe20003800000 */
.L_x_2228:
        /* <DEDUP_REMOVED lines=17> */
.L_x_2229:
[----:B------:R-:W-:Y:S02]  /*14120*/  @!P2 VIADD R8, R5, UR38 ;  /* 0x000000260508ac36 */ /* 0x000fe40008000000 */
[----:B------:R-:W-:Y:S02]  /*14130*/  IMAD.MOV.U32 R13, RZ, RZ, R2 ;  /* 0x000000ffff0d7224 */ /* 0x000fe400078e0002 */
[----:B------:R-:W-:Y:S02]  /*14140*/  IMAD.MOV.U32 R12, RZ, RZ, 0x3 ;  /* 0x00000003ff0c7424 */ /* 0x000fe400078e00ff */
[----:B------:R-:W-:-:S07]  /*14150*/  IMAD.MOV.U32 R7, RZ, RZ, R14 ;  /* 0x000000ffff077224 */ /* 0x000fce00078e000e */
[----:B------:R-:W-:Y:S05]  /*14160*/  WARPSYNC.COLLECTIVE R15, `(.L_x_2230) ;  /* 0x000000000f087348 */ /* 0x000fea0003c00000 */
[----:B------:R0:W1:Y:S02]  /*14170*/  SHFL.IDX P6, R14, R13, R12, R11 ;  /* 0x0000000c0d0e7389 */ /* 0x00006400000c000b */
[----:B01----:R-:W-:Y:S01]  /*14180*/  ENDCOLLECTIVE ;  /* 0x000000000000791b */ /* 0x003fe20003800000 */
.L_x_2230:
        /* <DEDUP_REMOVED lines=17> */
.L_x_2231:
[----:B------:R-:W-:Y:S02]  /*142a0*/  @!P2 VIADD R8, R5, UR38 ;  /* 0x000000260508ac36 */ /* 0x000fe40008000000 */
[----:B------:R-:W-:Y:S02]  /*142b0*/  IMAD.MOV.U32 R13, RZ, RZ, R2 ;  /* 0x000000ffff0d7224 */ /* 0x000fe400078e0002 */
[----:B------:R-:W-:Y:S02]  /*142c0*/  IMAD.MOV.U32 R12, RZ, RZ, 0x4 ;  /* 0x00000004ff0c7424 */ /* 0x000fe400078e00ff */
[----:B------:R-:W-:-:S07]  /*142d0*/  IMAD.MOV.U32 R7, RZ, RZ, R14 ;  /* 0x000000ffff077224 */ /* 0x000fce00078e000e */
[----:B------:R-:W-:Y:S05]  /*142e0*/  WARPSYNC.COLLECTIVE R15, `(.L_x_2232) ;  /* 0x000000000f087348 */ /* 0x000fea0003c00000 */
[----:B------:R0:W1:Y:S02]  /*142f0*/  SHFL.IDX P6, R14, R13, R12, R11 ;  /* 0x0000000c0d0e7389 */ /* 0x00006400000c000b */
[----:B01----:R-:W-:Y:S01]  /*14300*/  ENDCOLLECTIVE ;  /* 0x000000000000791b */ /* 0x003fe20003800000 */
.L_x_2232:
        /* <DEDUP_REMOVED lines=17> */
.L_x_2233:
[----:B------:R-:W-:Y:S02]  /*14420*/  @!P2 VIADD R8, R5, UR38 ;  /* 0x000000260508ac36 */ /* 0x000fe40008000000 */
[----:B------:R-:W-:Y:S02]  /*14430*/  IMAD.MOV.U32 R13, RZ, RZ, R2 ;  /* 0x000000ffff0d7224 */ /* 0x000fe400078e0002 */
[----:B------:R-:W-:Y:S02]  /*14440*/  IMAD.MOV.U32 R12, RZ, RZ, 0x5 ;  /* 0x00000005ff0c7424 */ /* 0x000fe400078e00ff */
[----:B------:R-:W-:-:S07]  /*14450*/  IMAD.MOV.U32 R7, RZ, RZ, R14 ;  /* 0x000000ffff077224 */ /* 0x000fce00078e000e */
[----:B------:R-:W-:Y:S05]  /*14460*/  WARPSYNC.COLLECTIVE R15, `(.L_x_2234) ;  /* 0x000000000f087348 */ /* 0x000fea0003c00000 */
[----:B------:R0:W1:Y:S02]  /*14470*/  SHFL.IDX P6, R14, R13, R12, R11 ;  /* 0x0000000c0d0e7389 */ /* 0x00006400000c000b */
[----:B01----:R-:W-:Y:S01]  /*14480*/  ENDCOLLECTIVE ;  /* 0x000000000000791b */ /* 0x003fe20003800000 */
.L_x_2234:
        /* <DEDUP_REMOVED lines=17> */
.L_x_2235:
[----:B------:R-:W-:Y:S02]  /*145a0*/  @!P2 VIADD R8, R5, UR38 ;  /* 0x000000260508ac36 */ /* 0x000fe40008000000 */
[----:B------:R-:W-:Y:S02]  /*145b0*/  IMAD.MOV.U32 R13, RZ, RZ, R2 ;  /* 0x000000ffff0d7224 */ /* 0x000fe400078e0002 */
[----:B------:R-:W-:Y:S02]  /*145c0*/  IMAD.MOV.U32 R12, RZ, RZ, 0x6 ;  /* 0x00000006ff0c7424 */ /* 0x000fe400078e00ff */
[----:B------:R-:W-:-:S07]  /*145d0*/  IMAD.MOV.U32 R7, RZ, RZ, R14 ;  /* 0x000000ffff077224 */ /* 0x000fce00078e000e */
[----:B------:R-:W-:Y:S05]  /*145e0*/  WARPSYNC.COLLECTIVE R15, `(.L_x_2236) ;  /* 0x000000000f087348 */ /* 0x000fea0003c00000 */
[----:B------:R0:W1:Y:S02]  /*145f0*/  SHFL.IDX P6, R14, R13, R12, R11 ;  /* 0x0000000c0d0e7389 */ /* 0x00006400000c000b */
[----:B01----:R-:W-:Y:S01]  /*14600*/  ENDCOLLECTIVE ;  /* 0x000000000000791b */ /* 0x003fe20003800000 */
.L_x_2236:
        /* <DEDUP_REMOVED lines=15> */
.L_x_2237:
        /* <DEDUP_REMOVED lines=9> */
.L_x_2238:
        /* <DEDUP_REMOVED lines=15> */
.L_x_2239:
[----:B------:R-:W-:Y:S01]  /*14880*/  IMAD.MOV.U32 R0, RZ, RZ, R14 ;  /* 0x000000ffff007224 */ /* 0x000fe200078e000e */
[----:B------:R-:W-:Y:S06]  /*14890*/  BRA `(.L_x_2240) ;  /* 0xffffffc800d07947 */ /* 0x000fec000383ffff */
.L_x_2177:
[----:B0-2---:R-:W-:-:S04]  /*148a0*/  IMAD.U32 R2, RZ, RZ, UR38 ;  /* 0x00000026ff027e24 */ /* 0x005fc8000f8e00ff */
[----:B------:R0:W2:Y:S03]  /*148b0*/  SYNCS.PHASECHK.TRANS64.TRYWAIT P0, [R2+URZ+0x38820], R0 ;  /* 0x03882000020075a7 */ /* 0x0000a6000800017f */
[----:B--2---:R-:W-:Y:S05]  /*148c0*/  @!P0 NANOSLEEP.SYNCS 0x989680 ;  /* 0x009896800000895d */ /* 0x004fea0003900000 */
[----:B------:R-:W2:Y:S02]  /*148d0*/  @!P0 SYNCS.PHASECHK.TRANS64 P0, [R2+URZ+0x38820], R0 ;  /* 0x03882000020085a7 */ /* 0x000ea4000800007f */
[----:B--2---:R-:W-:Y:S05]  /*148e0*/  @!P0 BRA `(.L_x_2177) ;  /* 0xfffffffc00ec8947 */ /* 0x004fea000383ffff */
[----:B------:R-:W-:Y:S05]  /*148f0*/  BRA `(.L_x_2241) ;  /* 0xffffffcc00107947 */ /* 0x000fea000383ffff */
.L_x_2182:
[----:B0-----:R0:W1:Y:S02]  /*14900*/  SYNCS.PHASECHK.TRANS64.TRYWAIT P0, [R6+URZ+0x38880], R5 ;  /* 0x03888005060075a7 */ /* 0x001064000800017f */
[----:B-1----:R-:W-:Y:S05]  /*14910*/  @!P0 NANOSLEEP.SYNCS 0x989680 ;  /* 0x009896800000895d */ /* 0x002fea0003900000 */
[----:B------:R-:W1:Y:S02]  /*14920*/  @!P0 SYNCS.PHASECHK.TRANS64 P0, [R6+URZ+0x38880], R5 ;  /* 0x03888005060085a7 */ /* 0x000e64000800007f */
[----:B-1----:R-:W-:Y:S05]  /*14930*/  @!P0 BRA `(.L_x_2182) ;  /* 0xfffffffc00f08947 */ /* 0x002fea000383ffff */
[----:B------:R-:W-:Y:S05]  /*14940*/  BRA `(.L_x_2242) ;  /* 0xffffffcc00e47947 */ /* 0x000fea000383ffff */
.L_x_2187:
[----:B-1----:R1:W2:Y:S02]  /*14950*/  SYNCS.PHASECHK.TRANS64.TRYWAIT P0, [R6+URZ+0x38840], R5 ;  /* 0x03884005060075a7 */ /* 0x0022a4000800017f */
[----:B--2---:R-:W-:Y:S05]  /*14960*/  @!P0 NANOSLEEP.SYNCS 0x989680 ;  /* 0x009896800000895d */ /* 0x004fea0003900000 */
[----:B------:R-:W2:Y:S02]  /*14970*/  @!P0 SYNCS.PHASECHK.TRANS64 P0, [R6+URZ+0x38840], R5 ;  /* 0x03884005060085a7 */ /* 0x000ea4000800007f */
[----:B--2---:R-:W-:Y:S05]  /*14980*/  @!P0 BRA `(.L_x_2187) ;  /* 0xfffffffc00f08947 */ /* 0x004fea000383ffff */
[----:B------:R-:W-:Y:S05]  /*14990*/  BRA `(.L_x_2243) ;  /* 0xffffffd000907947 */ /* 0x000fea000383ffff */
.L_x_2193:
[----:B0-----:R0:W1:Y:S02]  /*149a0*/  SYNCS.PHASECHK.TRANS64.TRYWAIT P0, [R19+URZ+0x38870], R4 ;  /* 0x03887004130075a7 */ /* 0x001064000800017f */
[----:B-1----:R-:W-:Y:S05]  /*149b0*/  @!P0 NANOSLEEP.SYNCS 0x989680 ;  /* 0x009896800000895d */ /* 0x002fea0003900000 */
[----:B------:R-:W1:Y:S02]  /*149c0*/  @!P0 SYNCS.PHASECHK.TRANS64 P0, [R19+URZ+0x38870], R4 ;  /* 0x03887004130085a7 */ /* 0x000e64000800007f */
[----:B-1----:R-:W-:Y:S05]  /*149d0*/  @!P0 BRA `(.L_x_2193) ;  /* 0xfffffffc00f08947 */ /* 0x002fea000383ffff */
[----:B------:R-:W-:Y:S05]  /*149e0*/  BRA `(.L_x_2244) ;  /* 0xffffffd4005c7947 */ /* 0x000fea000383ffff */
.L_x_2195:
[----:B0-----:R0:W1:Y:S02]  /*149f0*/  SYNCS.PHASECHK.TRANS64.TRYWAIT P0, [R19+URZ+0x38860], R4 ;  /* 0x03886004130075a7 */ /* 0x001064000800017f */
[----:B-1----:R-:W-:Y:S05]  /*14a00*/  @!P0 NANOSLEEP.SYNCS 0x989680 ;  /* 0x009896800000895d */ /* 0x002fea0003900000 */
[----:B------:R-:W1:Y:S02]  /*14a10*/  @!P0 SYNCS.PHASECHK.TRANS64 P0, [R19+URZ+0x38860], R4 ;  /* 0x03886004130085a7 */ /* 0x000e64000800007f */
[----:B-1----:R-:W-:Y:S05]  /*14a20*/  @!P0 BRA `(.L_x_2195) ;  /* 0xfffffffc00f08947 */ /* 0x002fea000383ffff */
[----:B------:R-:W-:Y:S05]  /*14a30*/  BRA `(.L_x_2245) ;  /* 0xffffffd400607947 */ /* 0x000fea000383ffff */
.L_x_2201:
[----:B--2---:R2:W3:Y:S02]  /*14a40*/  SYNCS.PHASECHK.TRANS64.TRYWAIT P0, [R16+URZ+0x38870], R3 ;  /* 0x03887003100075a7 */ /* 0x0044e4000800017f */
[----:B---3--:R-:W-:Y:S05]  /*14a50*/  @!P0 NANOSLEEP.SYNCS 0x989680 ;  /* 0x009896800000895d */ /* 0x008fea0003900000 */
[----:B------:R-:W3:Y:S02]  /*14a60*/  @!P0 SYNCS.PHASECHK.TRANS64 P0, [R16+URZ+0x38870], R3 ;  /* 0x03887003100085a7 */ /* 0x000ee4000800007f */
[----:B---3--:R-:W-:Y:S05]  /*14a70*/  @!P0 BRA `(.L_x_2201) ;  /* 0xfffffffc00f08947 */ /* 0x008fea000383ffff */
[----:B------:R-:W-:Y:S05]  /*14a80*/  BRA `(.L_x_2246) ;  /* 0xffffffe000207947 */ /* 0x000fea000383ffff */
.L_x_2203:
[----:B--2---:R2:W3:Y:S02]  /*14a90*/  SYNCS.PHASECHK.TRANS64.TRYWAIT P0, [R16+URZ+0x38860], R3 ;  /* 0x03886003100075a7 */ /* 0x0044e4000800017f */
[----:B---3--:R-:W-:Y:S05]  /*14aa0*/  @!P0 NANOSLEEP.SYNCS 0x989680 ;  /* 0x009896800000895d */ /* 0x008fea0003900000 */
[----:B------:R-:W3:Y:S02]  /*14ab0*/  @!P0 SYNCS.PHASECHK.TRANS64 P0, [R16+URZ+0x38860], R3 ;  /* 0x03886003100085a7 */ /* 0x000ee4000800007f */
[----:B---3--:R-:W-:Y:S05]  /*14ac0*/  @!P0 BRA `(.L_x_2203) ;  /* 0xfffffffc00f08947 */ /* 0x008fea000383ffff */
[----:B------:R-:W-:Y:S05]  /*14ad0*/  BRA `(.L_x_2247) ;  /* 0xffffffe000247947 */ /* 0x000fea000383ffff */
.L_x_2205:
[----:B0-----:R0:W1:Y:S02]  /*14ae0*/  SYNCS.PHASECHK.TRANS64.TRYWAIT P0, [R7+URZ+0x38820], R2 ;  /* 0x03882002070075a7 */ /* 0x001064000800017f */
[----:B-1----:R-:W-:Y:S05]  /*14af0*/  @!P0 NANOSLEEP.SYNCS 0x989680 ;  /* 0x009896800000895d */ /* 0x002fea0003900000 */
[----:B------:R-:W1:Y:S02]  /*14b00*/  @!P0 SYNCS.PHASECHK.TRANS64 P0, [R7+URZ+0x38820], R2 ;  /* 0x03882002070085a7 */ /* 0x000e64000800007f */
[----:B-1----:R-:W-:Y:S05]  /*14b10*/  @!P0 BRA `(.L_x_2205) ;  /* 0xfffffffc00f08947 */ /* 0x002fea000383ffff */
[----:B------:R-:W-:Y:S05]  /*14b20*/  BRA `(.L_x_2248) ;  /* 0xffffffe800a87947 */ /* 0x000fea000383ffff */
.L_x_2207:
[----:B0-----:R0:W1:Y:S02]  /*14b30*/  SYNCS.PHASECHK.TRANS64.TRYWAIT P1, [R6+URZ], R3 ;  /* 0x00000003060075a7 */ /* 0x001064000802017f */
[----:B-1----:R-:W-:Y:S05]  /*14b40*/  @!P1 NANOSLEEP.SYNCS 0x989680 ;  /* 0x009896800000995d */ /* 0x002fea0003900000 */
[----:B------:R-:W1:Y:S02]  /*14b50*/  @!P1 SYNCS.PHASECHK.TRANS64 P1, [R6+URZ], R3 ;  /* 0x00000003060095a7 */ /* 0x000e64000802007f */
[----:B-1----:R-:W-:Y:S05]  /*14b60*/  @!P1 BRA `(.L_x_2207) ;  /* 0xfffffffc00f09947 */ /* 0x002fea000383ffff */
[----:B------:R-:W-:Y:S05]  /*14b70*/  BRA `(.L_x_2249) ;  /* 0xffffffe800f87947 */ /* 0x000fea000383ffff */
.L_x_2208:
[----:B-1----:R1:W2:Y:S02]  /*14b80*/  SYNCS.PHASECHK.TRANS64.TRYWAIT P1, [R5+URZ], R2 ;  /* 0x00000002050075a7 */ /* 0x0022a4000802017f */
[----:B--2---:R-:W-:Y:S05]  /*14b90*/  @!P1 NANOSLEEP.SYNCS 0x989680 ;  /* 0x009896800000995d */ /* 0x004fea0003900000 */
[----:B------:R-:W2:Y:S02]  /*14ba0*/  @!P1 SYNCS.PHASECHK.TRANS64 P1, [R5+URZ], R2 ;  /* 0x00000002050095a7 */ /* 0x000ea4000802007f */
[----:B--2---:R-:W-:Y:S05]  /*14bb0*/  @!P1 BRA `(.L_x_2208) ;  /* 0xfffffffc00f09947 */ /* 0x004fea000383ffff */
[----:B------:R-:W-:Y:S05]  /*14bc0*/  BRA `(.L_x_2250) ;  /* 0xffffffe800ec7947 */ /* 0x000fea000383ffff */
.L_x_2210:
[----:B--2---:R2:W3:Y:S02]  /*14bd0*/  SYNCS.PHASECHK.TRANS64.TRYWAIT P1, [R0+URZ+0x38860], R3 ;  /* 0x03886003000075a7 */ /* 0x0044e4000802017f */
[----:B---3--:R-:W-:Y:S05]  /*14be0*/  @!P1 NANOSLEEP.SYNCS 0x989680 ;  /* 0x009896800000995d */ /* 0x008fea0003900000 */
[----:B------:R-:W3:Y:S02]  /*14bf0*/  @!P1 SYNCS.PHASECHK.TRANS64 P1, [R0+URZ+0x38860], R3 ;  /* 0x03886003000095a7 */ /* 0x000ee4000802007f */
[----:B---3--:R-:W-:Y:S05]  /*14c00*/  @!P1 BRA `(.L_x_2210) ;  /* 0xfffffffc00f09947 */ /* 0x008fea000383ffff */
[----:B------:R-:W-:Y:S05]  /*14c10*/  BRA `(.L_x_2251) ;  /* 0xffffffe800ec7947 */ /* 0x000fea000383ffff */
.L_x_2212:
[----:B-1----:R1:W3:Y:S02]  /*14c20*/  SYNCS.PHASECHK.TRANS64.TRYWAIT P1, [R5+URZ+0x38860], R2 ;  /* 0x03886002050075a7 */ /* 0x0022e4000802017f */
[----:B---3--:R-:W-:Y:S05]  /*14c30*/  @!P1 NANOSLEEP.SYNCS 0x989680 ;  /* 0x009896800000995d */ /* 0x008fea0003900000 */
[----:B------:R-:W3:Y:S02]  /*14c40*/  @!P1 SYNCS.PHASECHK.TRANS64 P1, [R5+URZ+0x38860], R2 ;  /* 0x03886002050095a7 */ /* 0x000ee4000802007f */
[----:B---3--:R-:W-:Y:S05]  /*14c50*/  @!P1 BRA `(.L_x_2212) ;  /* 0xfffffffc00f09947 */ /* 0x008fea000383ffff */
[----:B------:R-:W-:Y:S05]  /*14c60*/  BRA `(.L_x_2252) ;  /* 0xffffffe800ec7947 */ /* 0x000fea000383ffff */
.L_x_2214:
[----:B---3--:R3:W4:Y:S02]  /*14c70*/  SYNCS.PHASECHK.TRANS64.TRYWAIT P0, [R0+URZ+0x38880], R3 ;  /* 0x03888003000075a7 */ /* 0x008724000800017f */
[----:B----4-:R-:W-:Y:S05]  /*14c80*/  @!P0 NANOSLEEP.SYNCS 0x989680 ;  /* 0x009896800000895d */ /* 0x010fea0003900000 */
[----:B------:R-:W4:Y:S02]  /*14c90*/  @!P0 SYNCS.PHASECHK.TRANS64 P0, [R0+URZ+0x38880], R3 ;  /* 0x03888003000085a7 */ /* 0x000f24000800007f */
[----:B----4-:R-:W-:Y:S05]  /*14ca0*/  @!P0 BRA `(.L_x_2214) ;  /* 0xfffffffc00f08947 */ /* 0x010fea000383ffff */
[----:B------:R-:W-:Y:S05]  /*14cb0*/  BRA `(.L_x_2215) ;  /* 0xffffffe800e87947 */ /* 0x000fea000383ffff */
.L_x_2253:
        /* <DEDUP_REMOVED lines=12> */
.L_x_13344:


//--------------------- .text._ZN7cutlass13device_kernelIN5flash11enable_sm90INS1_16FlashAttnFwdSm90INS1_25CollectiveMainloopFwdSm90ILi2EN4cute5tupleIJNS5_1CILi1EEES8_S8_EEENS6_IJNS7_ILi128EEESA_NS7_ILi256EEEEEELi256ENS_12float_e4m3_tEfNS_4arch4Sm90ELb1ELb0ELb1ELb1ELb0ELb0ELb0ELb1ELb1ELb1ELb1ELb0EEENS1_21CollectiveEpilogueFwdINS6_IJSA_SB_SA_EEES9_NS_10bfloat16_tESF_Li256ELb1ELb1ELb1ELb1EEENS1_36VarlenDynamicPersistentTileSchedulerILi128ELi128ELi256ELi128ELb1ELb1ELb1ELb1ELb1ELb1EEEEEEEEEvNT_6ParamsE --------------------------
	.section	.text._ZN7cutlass13device_kernelIN5flash11enable_sm90INS1_16FlashAttnFwdSm90INS1_25CollectiveMainloopFwdSm90ILi2EN4cute5tupleIJNS5_1CILi1EEES8_S8_EEENS6_IJNS7_ILi128EEESA_NS7_ILi256EEEEEELi256ENS_12float_e4m3_tEfNS_4arch4Sm90ELb1ELb0ELb1ELb1ELb0ELb0ELb0ELb1ELb1ELb1ELb1ELb0EEENS1_21CollectiveEpilogueFwdINS6_IJSA_SB_SA_EEES9_NS_10bfloat16_tESF_Li256ELb1ELb1ELb1ELb1EEENS1_36VarlenDynamicPersistentTileSchedulerILi128ELi128ELi256ELi128ELb1ELb1ELb1ELb1ELb1ELb1EEEEEEEEEvNT_6ParamsE,"ax",@progbits
	.align	128
.text._ZN7cutlass13device_kernelIN5flash11enable_sm90INS1_16FlashAttnFwdSm90INS1_25CollectiveMainloopFwdSm90ILi2EN4cute5tupleIJNS5_1CILi1EEES8_S8_EEENS6_IJNS7_ILi128EEESA_NS7_ILi256EEEEEELi256ENS_12float_e4m3_tEfNS_4arch4Sm90ELb1ELb0ELb1ELb1ELb0ELb0ELb0ELb1ELb1ELb1ELb1ELb0EEENS1_21CollectiveEpilogueFwdINS6_IJSA_SB_SA_EEES9_NS_10bfloat16_tESF_Li256ELb1ELb1ELb1ELb1EEENS1_36VarlenDynamicPersistentTileSchedulerILi128ELi128ELi256ELi128ELb1ELb1ELb1ELb1ELb1ELb1EEEEEEEEEvNT_6ParamsE:
        .type           _ZN7cutlass13device_kernelIN5flash11enable_sm90INS1_16FlashAttnFwdSm90INS1_25CollectiveMainloopFwdSm90ILi2EN4cute5tupleIJNS5_1CILi1EEES8_S8_EEENS6_IJNS7_ILi128EEESA_NS7_ILi256EEEEEELi256ENS_12float_e4m3_tEfNS_4arch4Sm90ELb1ELb0ELb1ELb1ELb0ELb0ELb0ELb1ELb1ELb1ELb1ELb0EEENS1_21CollectiveEpilogueFwdINS6_IJSA_SB_SA_EEES9_NS_10bfloat16_tESF_Li256ELb1ELb1ELb1ELb1EEENS1_36VarlenDynamicPersistentTileSchedulerILi128ELi128ELi256ELi128ELb1ELb1ELb1ELb1ELb1ELb1EEEEEEEEEvNT_6ParamsE,@function
        .size           _ZN7cutlass13device_kernelIN5flash11enable_sm90INS1_16FlashAttnFwdSm90INS1_25CollectiveMainloopFwdSm90ILi2EN4cute5tupleIJNS5_1CILi1EEES8_S8_EEENS6_IJNS7_ILi128EEESA_NS7_ILi256EEEEEELi256ENS_12float_e4m3_tEfNS_4arch4Sm90ELb1ELb0ELb1ELb1ELb0ELb0ELb0ELb1ELb1ELb1ELb1ELb0EEENS1_21CollectiveEpilogueFwdINS6_IJSA_SB_SA_EEES9_NS_10bfloat16_tESF_Li256ELb1ELb1ELb1ELb1EEENS1_36VarlenDynamicPersistentTileSchedulerILi128ELi128ELi256ELi128ELb1ELb1ELb1ELb1ELb1ELb1EEEEEEEEEvNT_6ParamsE,(.L_x_13345 - _ZN7cutlass13device_kernelIN5flash11enable_sm90INS1_16FlashAttnFwdSm90INS1_25CollectiveMainloopFwdSm90ILi2EN4cute5tupleIJNS5_1CILi1EEES8_S8_EEENS6_IJNS7_ILi128EEESA_NS7_ILi256EEEEEELi256ENS_12float_e4m3_tEfNS_4arch4Sm90ELb1ELb0ELb1ELb1ELb0ELb0ELb0ELb1ELb1ELb1ELb1ELb0EEENS1_21CollectiveEpilogueFwdINS6_IJSA_SB_SA_EEES9_NS_10bfloat16_tESF_Li256ELb1ELb1ELb1ELb1EEENS1_36VarlenDynamicPersistentTileSchedulerILi128ELi128ELi256ELi128ELb1ELb1ELb1ELb1ELb1ELb1EEEEEEEEEvNT_6ParamsE)
        .other          _ZN7cutlass13device_kernelIN5flash11enable_sm90INS1_16FlashAttnFwdSm90INS1_25CollectiveMainloopFwdSm90ILi2EN4cute5tupleIJNS5_1CILi1EEES8_S8_EEENS6_IJNS7_ILi128EEESA_NS7_ILi256EEEEEELi256ENS_12float_e4m3_tEfNS_4arch4Sm90ELb1ELb0ELb1ELb1ELb0ELb0ELb0ELb1ELb1ELb1ELb1ELb0EEENS1_21CollectiveEpilogueFwdINS6_IJSA_SB_SA_EEES9_NS_10bfloat16_tESF_Li256ELb1ELb1ELb1ELb1EEENS1_36VarlenDynamicPersistentTileSchedulerILi128ELi128ELi256ELi128ELb1ELb1ELb1ELb1ELb1ELb1EEEEEEEEEvNT_6ParamsE,@"STO_CUDA_ENTRY STV_DEFAULT"
_ZN7cutlass13device_kernelIN5flash11enable_sm90INS1_16FlashAttnFwdSm90INS1_25CollectiveMainloopFwdSm90ILi2EN4cute5tupleIJNS5_1CILi1EEES8_S8_EEENS6_IJNS7_ILi128EEESA_NS7_ILi256EEEEEELi256ENS_12float_e4m3_tEfNS_4arch4Sm90ELb1ELb0ELb1ELb1ELb0ELb0ELb0ELb1ELb1ELb1ELb1ELb0EEENS1_21CollectiveEpilogueFwdINS6_IJSA_SB_SA_EEES9_NS_10bfloat16_tESF_Li256ELb1ELb1ELb1ELb1EEENS1_36VarlenDynamicPersistentTileSchedulerILi128ELi128ELi256ELi128ELb1ELb1ELb1ELb1ELb1ELb1EEEEEEEEEvNT_6ParamsE:
        /* <DEDUP_REMOVED lines=18> */
.L_x_2255:
[----:B------:R-:W-:Y:S05]  /*0120*/  BSYNC B0 ;  /* 0x0000000000007941 */ /* 0x000fea0003800000 */
.L_x_2254:
        /* <DEDUP_REMOVED lines=41> */
.L_x_2256:
        /* <DEDUP_REMOVED lines=22> */
.L_x_2257:
        /* <DEDUP_REMOVED lines=18> */
.L_x_2258:
        /* <DEDUP_REMOVED lines=22> */
.L_x_2259:
        /* <DEDUP_REMOVED lines=22> */
.L_x_2260:
[----:B------:R-:W-:Y:S01]  /*0900*/  PLOP3.LUT P0, PT, PT, PT, UP0, 0x80, 0x0 ;  /* 0x000000000000781c */ /* 0x000fe20003f0f008 */
[----:B------:R-:W-:Y:S01]  /*0910*/  UMOV UR38, 0x1 ;  /* 0x0000000100267882 */ /* 0x000fe20000000000 */
[----:B------:R-:W-:Y:S01]  /*0920*/  NOP ;  /* 0x0000000000007918 */ /* 0x000fe20000000000 */
[----:B------:R-:W-:Y:S01]  /*0930*/  USEL UR38, UR38, 0x2, !UP0 ;  /* 0x0000000226267887 */ /* 0x000fe2000c000000 */
[----:B------:R-:W-:Y:S01]  /*0940*/  ULDC.64 UR52, c[0x0][0x208] ;  /* 0x0000820000347ab9 */ /* 0x000fe20000000a00 */
[----:B012-4-:R-:W-:Y:S08]  /*0950*/  BAR.SYNC.DEFER_BLOCKING 0x0 ;  /* 0x0000000000007b1d */ /* 0x017ff00000010000 */
[----:B------:R-:W-:Y:S05]  /*0960*/  @!P0 BRA `(.L_x_2261) ;  /* 0x0000011c00808947 */ /* 0x000fea0003800000 */
.L_x_2262:
        /* <DEDUP_REMOVED lines=125> */
.L_x_2323:
[----:B------:R-:W-:Y:S01]  /*1140*/  ULDC.64 UR8, c[0x0][0xc88] ;  /* 0x0003220000087ab9 */ /* 0x000fe20000000a00 */
[----:B------:R-:W-:Y:S01]  /*1150*/  ULDC.64 UR10, c[0x0][0xa18] ;  /* 0x00028600000a7ab9 */ /* 0x000fe20000000a00 */
[----:B------:R-:W-:Y:S02]  /*1160*/  UIMAD.WIDE UR8, UR7, 0x4, UR8 ;  /* 0x00000004070878a5 */ /* 0x000fe4000f8e0208 */
[----:B------:R-:W-:Y:S02]  /*1170*/  UISETP.NE.U32.AND UP1, UPT, UR10, URZ, UPT ;  /* 0x0000003f0a00728c */ /* 0x000fe4000bf25070 */
[----:B------:R-:W-:Y:S02]  /*1180*/  ULOP3.LUT UR4, UR6, 0xff000000, URZ, 0xc0, !UPT ;  /* 0xff00000006047892 */ /* 0x000fe4000f8ec03f */
[----:B0-234-:R-:W-:Y:S01]  /*1190*/  IMAD.U32 R2, RZ, RZ, UR8 ;  /* 0x00000008ff027e24 */ /* 0x01dfe2000f8e00ff */
[----:B------:R-:W-:Y:S01]  /*11a0*/  ULDC UR7, c[0x0][0x424] ;  /* 0x0001090000077ab9 */ /* 0x000fe20000000800 */
[----:B-1----:R-:W-:Y:S01]  /*11b0*/  IMAD.U32 R3, RZ, RZ, UR9 ;  /* 0x00000009ff037e24 */ /* 0x002fe2000f8e00ff */
[----:B------:R-:W-:-:S04]  /*11c0*/  ULDC.64 UR8, c[0x0][0xa28] ;  /* 0x00028a0000087ab9 */ /* 0x000fc80000000a00 */
[----:B------:R-:W2:Y:S01]  /*11d0*/  LDG.E R2, desc[UR52][R2.64] ;  /* 0x0000003402027981 */ /* 0x000ea2000c1e1900 */
        /* <DEDUP_REMOVED lines=16> */
[----:B------:R-:W2:Y:S01]  /*12e0*/  @P0 LDG.E R2, desc[UR52][R2.64] ;  /* 0x0000003402020981 */ /* 0x000ea2000c1e1900 */
[----:B------:R-:W-:Y:S01]  /*12f0*/  UISETP.NE.U32.AND UP0, UPT, UR8, URZ, UPT ;  /* 0x0000003f0800728c */ /* 0x000fe2000bf05070 */
[----:B------:R-:W-:Y:S02]  /*1300*/  ULDC.64 UR10, c[0x0][0xa20] ;  /* 0x00028800000a7ab9 */ /* 0x000fe40000000a00 */
[----:B------:R-:W3:Y:S01]  /*1310*/  @P2 LDG.E R4, desc[UR52][R4.64] ;  /* 0x0000003404042981 */ /* 0x000ee2000c1e1900 */
[----:B------:R-:W-:Y:S01]  /*1320*/  UISETP.NE.AND.EX UP0, UPT, UR9, URZ, UPT, UP0 ;  /* 0x0000003f0900728c */ /* 0x000fe2000bf05300 */
[----:B------:R-:W-:Y:S01]  /*1330*/  ISETP.NE.U32.AND P1, PT, RZ, UR10, PT ;  /* 0x0000000aff007c0c */ /* 0x000fe2000bf25070 */
[----:B------:R-:W-:Y:S02]  /*1340*/  ULOP3.LUT UR46, UR6, 0xff0000, URZ, 0xc0, !UPT ;  /* 0x00ff0000062e7892 */ /* 0x000fe4000f8ec03f */
[----:B------:R-:W-:Y:S01]  /*1350*/  USHF.R.U32.HI UR4, URZ, 0x8, UR4 ;  /* 0x000000083f047899 */ /* 0x000fe20008011604 */
[----:B------:R-:W-:Y:S01]  /*1360*/  ISETP.NE.AND.EX P1, PT, RZ, UR11, PT, P1 ;  /* 0x0000000bff007c0c */ /* 0x000fe2000bf25310 */
[----:B------:R-:W-:Y:S01]  /*1370*/  USEL UR7, UR7, 0x1, UP0 ;  /* 0x0000000107077887 */ /* 0x000fe20008000000 */
[----:B------:R-:W-:Y:S01]  /*1380*/  ULDC UR8, c[0x0][0x2f0] ;  /* 0x0000bc0000087ab9 */ /* 0x000fe20000000800 */
[----:B------:R-:W-:Y:S01]  /*1390*/  UMOV UR51, URZ ;  /* 0x0000003f00337c82 */ /* 0x000fe20008000000 */
        /* <DEDUP_REMOVED lines=20> */
.L_x_2263:
[----:B------:R-:W-:Y:S05]  /*14e0*/  @!P1 BRA `(.L_x_2264) ;  /* 0x00000000001c9947 */ /* 0x000fea0003800000 */
[----:B------:R-:W-:-:S04]  /*14f0*/  ULEA UR4, UP0, UR43, UR10, 0x2 ;  /* 0x0000000a2b047291 */ /* 0x000fc8000f80103f */
[----:B------:R-:W-:Y:S02]  /*1500*/  ULEA.HI.X UR6, UR43, UR11, UR42, 0x2, UP0 ;  /* 0x0000000b2b067291 */ /* 0x000fe400080f142a */
[----:B------:R-:W-:-:S04]  /*1510*/  IMAD.U32 R2, RZ, RZ, UR4 ;  /* 0x00000004ff027e24 */ /* 0x000fc8000f8e00ff */
[----:B------:R-:W-:-:S05]  /*1520*/  IMAD.U32 R3, RZ, RZ, UR6 ;  /* 0x00000006ff037e24 */ /* 0x000fca000f8e00ff */
[----:B------:R-:W2:Y:S02]  /*1530*/  LDG.E R2, desc[UR52][R2.64] ;  /* 0x0000003402027981 */ /* 0x000ea4000c1e1900 */
[----:B--2---:R-:W-:Y:S01]  /*1540*/  R2UR UR4, R2 ;  /* 0x00000000020472ca */ /* 0x004fe200000e0000 */
[----:B------:R-:W-:-:S14]  /*1550*/  BRA `(.L_x_2265) ;  /* 0x0000000000347947 */ /* 0x000fdc0003800000 */
.L_x_2264:
        /* <DEDUP_REMOVED lines=13> */
.L_x_2265:
[----:B------:R-:W-:Y:S01]  /*1630*/  ULDC UR6, c[0x0][0x448] ;  /* 0x0001120000067ab9 */ /* 0x000fe20000000800 */
[----:B------:R-:W-:Y:S02]  /*1640*/  USHF.L.U32 UR36, UR5, 0x7, URZ ;  /* 0x0000000705247899 */ /* 0x000fe4000800063f */
[----:B------:R-:W-:Y:S02]  /*1650*/  UISETP.NE.AND UP0, UPT, UR6, 0x1, UPT ;  /* 0x000000010600788c */ /* 0x000fe4000bf05270 */
[----:B------:R-:W-:Y:S02]  /*1660*/  UIADD3 UR6, UR36, 0x7f, URZ ;  /* 0x0000007f24067890 */ /* 0x000fe4000fffe03f */
[----:B------:R-:W-:Y:S02]  /*1670*/  UIADD3 UR51, -UR51, UR4, URZ ;  /* 0x0000000433337290 */ /* 0x000fe4000fffe13f */
[----:B------:R-:W-:Y:S02]  /*1680*/  ULOP3.LUT UR37, UR46, 0xff, URZ, 0xc0, !UPT ;  /* 0x000000ff2e257892 */ /* 0x000fe4000f8ec03f */
[----:B------:R-:W-:-:S02]  /*1690*/  UIADD3 UR7, UR51, 0x80, -UR54 ;  /* 0x0000008033077890 */ /* 0x000fc4000fffe836 */
[----:B------:R-:W-:Y:S01]  /*16a0*/  USHF.R.U32.HI UR46, URZ, 0x10, UR46 ;  /* 0x000000103f2e7899 */ /* 0x000fe2000801162e */
[----:B------:R-:W-:Y:S01]  /*16b0*/  @UP0 ULDC UR4, c[0x0][0x44c] ;  /* 0x0001130000040ab9 */ /* 0x000fe20000000800 */
[----:B------:R-:W-:Y:S01]  /*16c0*/  @UP0 ULDC UR8, c[0x0][0x450] ;  /* 0x0001140000080ab9 */ /* 0x000fe20000000800 */
[----:B------:R-:W-:Y:S02]  /*16d0*/  UIMAD.WIDE.U32 UR4, UR6, UR4, URZ ;  /* 0x00000004060472a5 */ /* 0x000fe4000f8e003f */
[----:B------:R-:W-:Y:S02]  /*16e0*/  UIADD3 UR4, UR51, 0x7f, URZ ;  /* 0x0000007f33047890 */ /* 0x000fe4000fffe03f */
[----:B------:R-:W-:Y:S02]  /*16f0*/  @UP0 USHF.R.U32.HI UR6, URZ, UR8, UR5 ;  /* 0x000000083f060299 */ /* 0x000fe40008011605 */
[----:B------:R-:W-:Y:S02]  /*1700*/  USHF.R.S32.HI UR5, URZ, 0x1f, UR4 ;  /* 0x0000001f3f057899 */ /* 0x000fe40008011404 */
[----:B------:R-:W-:-:S02]  /*1710*/  UIADD3 UR6, UR7, UR6, URZ ;  /* 0x0000000607067290 */ /* 0x000fc4000fffe03f */
[----:B------:R-:W-:Y:S02]  /*1720*/  ULEA.HI UR5, UR5, UR4, URZ, 0x7 ;  /* 0x0000000405057291 */ /* 0x000fe4000f8f383f */
[----:B------:R-:W-:Y:S02]  /*1730*/  USHF.R.S32.HI UR7, URZ, 0x1f, UR6 ;  /* 0x0000001f3f077899 */ /* 0x000fe40008011406 */
[----:B------:R-:W-:Y:S02]  /*1740*/  USHF.R.S32.HI UR5, URZ, 0x7, UR5 ;  /* 0x000000073f057899 */ /* 0x000fe40008011405 */
[----:B------:R-:W-:Y:S01]  /*1750*/  ULEA.HI UR7, UR7, UR6, URZ, 0x7 ;  /* 0x0000000607077291 */ /* 0x000fe2000f8f383f */
[----:B------:R-:W-:-:S03]  /*1760*/  UMOV UR4, URZ ;  /* 0x0000003f00047c82 */ /* 0x000fc60008000000 */
[----:B------:R-:W-:-:S04]  /*1770*/  USHF.R.S32.HI UR7, URZ, 0x7, UR7 ;  /* 0x000000073f077899 */ /* 0x000fc80008011407 */
[----:B------:R-:W-:-:S04]  /*1780*/  UISETP.LT.AND UP0, UPT, UR5, UR7, UPT ;  /* 0x000000070500728c */ /* 0x000fc8000bf01270 */
[----:B------:R-:W-:-:S04]  /*1790*/  USEL UR9, UR5, UR7, UP0 ;  /* 0x0000000705097287 */ /* 0x000fc80008000000 */
[----:B------:R-:W-:-:S06]  /*17a0*/  UISETP.GE.AND UP0, UPT, UR9, 0x1, UPT ;  /* 0x000000010900788c */ /* 0x000fcc000bf06270 */
[----:B------:R-:W-:-:S13]  /*17b0*/  PLOP3.LUT P0, PT, PT, PT, UP0, 0x80, 0x0 ;  /* 0x000000000000781c */ /* 0x000fda0003f0f008 */
[----:B------:R-:W-:Y:S05]  /*17c0*/  @!P0 BRA `(.L_x_2266) ;  /* 0x0000000000908947 */ /* 0x000fea0003800000 */
        /* <DEDUP_REMOVED lines=36> */
.L_x_2266:
[----:B------:R-:W-:Y:S01]  /*1a10*/  UIMAD UR39, UR37, UR4, URZ ;  /* 0x00000004252772a4 */ /* 0x000fe2000f8e023f */
[----:B------:R-:W-:Y:S01]  /*1a20*/  IMAD.U32 R0, RZ, RZ, UR9 ;  /* 0x00000009ff007e24 */ /* 0x000fe2000f8e00ff */
[----:B------:R-:W-:Y:S01]  /*1a30*/  PLOP3.LUT P0, PT, PT, PT, PT, 0x80, 0x0 ;  /* 0x000000000000781c */ /* 0x000fe20003f0f070 */
[----:B------:R-:W-:Y:S01]  /*1a40*/  IMAD.U32 R3, RZ, RZ, UR4 ;  /* 0x00000004ff037e24 */ /* 0x000fe2000f8e00ff */
[----:B------:R-:W-:Y:S02]  /*1a50*/  CS2R R28, SRZ ;  /* 0x00000000001c7805 */ /* 0x000fe4000001ff00 */
[----:B------:R-:W-:Y:S02]  /*1a60*/  CS2R R24, SRZ ;  /* 0x0000000000187805 */ /* 0x000fe4000001ff00 */
[----:B------:R-:W-:Y:S02]  /*1a70*/  CS2R R30, SRZ ;  /* 0x00000000001e7805 */ /* 0x000fe4000001ff00 */
[----:B------:R-:W-:-:S02]  /*1a80*/  CS2R R26, SRZ ;  /* 0x00000000001a7805 */ /* 0x000fc4000001ff00 */
[----:B------:R-:W-:Y:S02]  /*1a90*/  VIADDMNMX R0, R3, UR39, R0, PT ;  /* 0x0000002703007c46 */ /* 0x000fe4000b800100 */
[----:B------:R-:W-:Y:S02]  /*1aa0*/  CS2R R2, SRZ ;  /* 0x0000000000027805 */ /* 0x000fe4000001ff00 */
[----:B------:R-:W-:Y:S02]  /*1ab0*/  CS2R R36, SRZ ;  /* 0x0000000000247805 */ /* 0x000fe4000001ff00 */
[----:B------:R-:W-:Y:S02]  /*1ac0*/  CS2R R32, SRZ ;  /* 0x0000000000207805 */ /* 0x000fe4000001ff00 */
        /* <DEDUP_REMOVED lines=13> */
[----:B------:R-:W-:Y:S01]  /*1ba0*/  UISETP.GT.AND UP0, UPT, UR56, UR39, UPT ;  /* 0x000000273800728c */ /* 0x000fe2000bf04270 */
[----:B------:R-:W-:Y:S02]  /*1bb0*/  CS2R R56, SRZ ;  /* 0x0000000000387805 */ /* 0x000fe4000001ff00 */
[----:B------:R-:W-:-:S02]  /*1bc0*/  CS2R R62, SRZ ;  /* 0x00000000003e7805 */ /* 0x000fc4000001ff00 */
[----:B------:R-:W-:Y:S02]  /*1bd0*/  CS2R R58, SRZ ;  /* 0x00000000003a7805 */ /* 0x000fe4000001ff00 */
[----:B------:R-:W-:Y:S02]  /*1be0*/  CS2R R68, SRZ ;  /* 0x0000000000447805 */ /* 0x000fe4000001ff00 */
[----:B------:R-:W-:Y:S02]  /*1bf0*/  CS2R R64, SRZ ;  /* 0x0000000000407805 */ /* 0x000fe4000001ff00 */
[----:B------:R-:W-:Y:S02]  /*1c00*/  PLOP3.LUT P1, PT, PT, PT, UP0, 0x80, 0x0 ;  /* 0x000000000000781c */ /* 0x000fe40003f2f008 */
        /* <DEDUP_REMOVED lines=79> */
.L_x_2268:
        /* <DEDUP_REMOVED lines=24> */
[----:B------:R-:W-:-:S03]  /*2280*/  @P1 IMAD R3, R13, UR44, R7 ;  /* 0x0000002c0d031c24 */ /* 0x000fc6000f8e0207 */
[----:B------:R-:W-:Y:S02]  /*2290*/  @P0 LEA.HI.X R5, R2, UR5, R5, 0x2, P2 ;  /* 0x0000000502050c11 */ /* 0x000fe400090f1405 */
[----:B------:R-:W-:Y:S01]  /*22a0*/  @P1 LEA.HI.X R9, R6, UR7, R3, 0x2, P3 ;  /* 0x0000000706091c11 */ /* 0x000fe200098f1403 */
[----:B------:R-:W-:-:S04]  /*22b0*/  IMAD.MOV.U32 R3, RZ, RZ, 0x3f800000 ;  /* 0x3f800000ff037424 */ /* 0x000fc800078e00ff */
[----:B------:R-:W2:Y:S04]  /*22c0*/  @P1 LDG.E R0, desc[UR52][R8.64] ;  /* 0x0000003408001981 */ /* 0x000ea8000c1e1900 */
[----:B------:R-:W2:Y:S01]  /*22d0*/  @P0 LDG.E R3, desc[UR52][R4.64] ;  /* 0x0000003404030981 */ /* 0x000ea2000c1e1900 */
[----:B------:R-:W-:-:S04]  /*22e0*/  ULEA.HI UR4, UR48, UR48, URZ, 0x1 ;  /* 0x0000003030047291 */ /* 0x000fc8000f8f083f */
[----:B------:R-:W-:-:S04]  /*22f0*/  ULOP3.LUT UR4, UR4, 0xfffffffe, URZ, 0xc0, !UPT ;  /* 0xfffffffe04047892 */ /* 0x000fc8000f8ec03f */
[----:B------:R-:W-:-:S06]  /*2300*/  UIADD3 UR4, UR48, -UR4, URZ ;  /* 0x8000000430047290 */ /* 0x000fcc000fffe03f */
[----:B------:R-:W-:Y:S01]  /*2310*/  IMAD.U32 R2, RZ, RZ, UR4 ;  /* 0x00000004ff027e24 */ /* 0x000fe2000f8e00ff */
[----:B------:R-:W-:-:S04]  /*2320*/  ULDC UR4, c[0x0][0x9d8] ;  /* 0x0002760000047ab9 */ /* 0x000fc80000000800 */
[----:B------:R-:W-:-:S04]  /*2330*/  SHF.L.U32 R2, R2, 0x1f, RZ ;  /* 0x0000001f02027819 */ /* 0x000fc800000006ff */
[----:B------:R-:W0:Y:S01]  /*2340*/  SYNCS.PHASECHK.TRANS64.TRYWAIT P0, [UR41+0x38800], R2 ;  /* 0x03880002ff0075a7 */ /* 0x000e220008000169 */
[----:B------:R-:W-:-:S05]  /*2350*/  IMAD.U32 R6, RZ, RZ, UR49 ;  /* 0x00000031ff067e24 */ /* 0x000fca000f8e00ff */
[----:B------:R-:W-:Y:S01]  /*2360*/  ISETP.NE.AND P1, PT, R6, 0x3, PT ;  /* 0x000000030600780c */ /* 0x000fe20003f25270 */
[----:B--2---:R-:W-:-:S04]  /*2370*/  FMUL.FTZ R0, R3, R0 ;  /* 0x0000000003007220 */ /* 0x004fc80000410000 */
[----:B------:R-:W-:Y:S01]  /*2380*/  FMUL.FTZ R0, R0, UR4 ;  /* 0x0000000400007c20 */ /* 0x000fe20008410000 */
[----:B0-----:R-:W-:Y:S07]  /*2390*/  @!P0 BRA `(.L_x_2269) ;  /* 0x0000017400188947 */ /* 0x001fee0003800000 */
.L_x_2422:
[----:B------:R-:W-:Y:S05]  /*23a0*/  @!P1 BRA `(.L_x_2270) ;  /* 0x0000000000049947 */ /* 0x000fea0003800000 */
[----:B------:R-:W-:Y:S01]  /*23b0*/  BPT.TRAP 0x1 ;  /* 0x000000040000795c */ /* 0x000fe20000300000 */
.L_x_2270:
[----:B0-----:R-:W-:Y:S02]  /*23c0*/  IMAD.U32 R2, RZ, RZ, UR55 ;  /* 0x00000037ff027e24 */ /* 0x001fe4000f8e00ff */
[----:B------:R-:W-:-:S03]  /*23d0*/  IMAD.U32 R3, RZ, RZ, UR47 ;  /* 0x0000002fff037e24 */ /* 0x000fc6000f8e00ff */
[----:B------:R-:W-:Y:S02]  /*23e0*/  LEA R2, R2, UR41, 0x3 ;  /* 0x0000002902027c11 */ /* 0x000fe4000f8e18ff */
[----:B------:R-:W-:-:S04]  /*23f0*/  SHF.L.U32 R3, R3, 0x1f, RZ ;  /* 0x0000001f03037819 */ /* 0x000fc800000006ff */
[----:B------:R0:W1:Y:S01]  /*2400*/  SYNCS.PHASECHK.TRANS64.TRYWAIT P2, [R2+URZ+0x38830], R3 ;  /* 0x03883003020075a7 */ /* 0x000062000804017f */
[----:B------:R-:W-:Y:S05]  /*2410*/  @!P1 BRA `(.L_x_2271) ;  /* 0x0000000000049947 */ /* 0x000fea0003800000 */
[----:B------:R-:W-:Y:S01]  /*2420*/  BPT.TRAP 0x1 ;  /* 0x000000040000795c */ /* 0x000fe20000300000 */
.L_x_2271:
[----:B------:R-:W2:Y:S02]  /*2430*/  S2R R4, SR_TID.X ;  /* 0x0000000000047919 */ /* 0x000ea40000002100 */
[----:B--2---:R-:W-:Y:S01]  /*2440*/  LOP3.LUT P0, RZ, R4, 0x7f, RZ, 0xc0, !PT ;  /* 0x0000007f04ff7812 */ /* 0x004fe2000780c0ff */
[----:B-1----:R-:W-:-:S12]  /*2450*/  @P2 BRA `(.L_x_2272) ;  /* 0x0000000000082947 */ /* 0x002fd80003800000 */
[----:B------:R-:W1:Y:S02]  /*2460*/  SYNCS.PHASECHK.TRANS64.TRYWAIT P2, [R2+URZ+0x38830], R3 ;  /* 0x03883003020075a7 */ /* 0x000e64000804017f */
[----:B-1----:R-:W-:Y:S05]  /*2470*/  @!P2 BRA `(.L_x_2273) ;  /* 0x0000017000f8a947 */ /* 0x002fea0003800000 */
.L_x_2272:
[----:B------:R-:W-:Y:S05]  /*2480*/  WARPSYNC.ALL ;  /* 0x0000000000007948 */ /* 0x000fea0003800000 */
[----:B------:R-:W-:Y:S01]  /*2490*/  UIADD3 UR4, UR41, 0x28400, URZ ;  /* 0x0002840029047890 */ /* 0x000fe2000fffe03f */
[----:B------:R-:W-:Y:S01]  /*24a0*/  WARPGROUP.ARRIVE ;  /* 0x00000000000079c5 */ /* 0x000fe20000000000 */
[----:B------:R-:W-:Y:S01]  /*24b0*/  ULOP3.LUT UR32, UR57, 0x10000, URZ, 0xfc, !UPT ;  /* 0x0001000039207892 */ /* 0x000fe2000f8efc3f */
[----:B01----:R-:W-:Y:S01]  /*24c0*/  @!P0 VIADD R2, R2, 0x38840 ;  /* 0x0003884002028836 */ /* 0x003fe20000000000 */
[----:B------:R-:W-:Y:S01]  /*24d0*/  USHF.R.U32.HI UR4, URZ, 0x4, UR4 ;  /* 0x000000043f047899 */ /* 0x000fe20008011604 */
[----:B------:R-:W-:Y:S01]  /*24e0*/  CS2R R94, SRZ ;  /* 0x00000000005e7805 */ /* 0x000fe2000001ff00 */
[----:B------:R-:W-:Y:S01]  /*24f0*/  UMOV UR33, 0x40000040 ;  /* 0x4000004000217882 */ /* 0x000fe20000000000 */
[----:B------:R-:W-:Y:S01]  /*2500*/  UMOV UR35, 0x40000040 ;  /* 0x4000004000237882 */ /* 0x000fe20000000000 */
[----:B------:R-:W-:Y:S01]  /*2510*/  ULOP3.LUT UR4, UR4, 0x3fff, URZ, 0xc0, !UPT ;  /* 0x00003fff04047892 */ /* 0x000fe2000f8ec03f */
[----:B------:R-:W-:Y:S01]  /*2520*/  @!P0 PRMT R2, RZ, 0x654, R2 ;  /* 0x00000654ff028816 */ /* 0x000fe20000000002 */
[----:B------:R-:W-:Y:S01]  /*2530*/  UMOV UR5, 0x40000040 ;  /* 0x4000004000057882 */ /* 0x000fe20000000000 */
[----:B------:R-:W-:Y:S01]  /*2540*/  UMOV UR7, 0x40000040 ;  /* 0x4000004000077882 */ /* 0x000fe20000000000 */
[----:B------:R-:W-:Y:S01]  /*2550*/  ULOP3.LUT UR50, UR4, 0x10000, URZ, 0xfc, !UPT ;  /* 0x0001000004327892 */ /* 0x000fe2000f8efc3f */
[----:B------:R-:W-:Y:S01]  /*2560*/  CS2R R96, SRZ ;  /* 0x0000000000607805 */ /* 0x000fe2000001ff00 */
[----:B------:R-:W-:Y:S01]  /*2570*/  UIADD3 UR4, UR32, 0x2, URZ ;  /* 0x0000000220047890 */ /* 0x000fe2000fffe03f */
[----:B------:R-:W-:Y:S01]  /*2580*/  CS2R R98, SRZ ;  /* 0x0000000000627805 */ /* 0x000fe2000001ff00 */
[----:B------:R-:W-:Y:S01]  /*2590*/  ULEA UR34, UR55, UR50, 0xb ;  /* 0x0000003237227291 */ /* 0x000fe2000f8e583f */
[----:B------:R-:W-:Y:S01]  /*25a0*/  CS2R R100, SRZ ;  /* 0x0000000000647805 */ /* 0x000fe2000001ff00 */
[----:B------:R-:W-:Y:S01]  /*25b0*/  UIADD3 UR8, UR32, 0x4, URZ ;  /* 0x0000000420087890 */ /* 0x000fe2000fffe03f */
[----:B------:R-:W-:Y:S01]  /*25c0*/  CS2R R102, SRZ ;  /* 0x0000000000667805 */ /* 0x000fe2000001ff00 */
[----:B------:R-:W-:Y:S01]  /*25d0*/  UIADD3 UR6, UR34, 0x2, URZ ;  /* 0x0000000222067890 */ /* 0x000fe2000fffe03f */
[----:B------:R-:W-:Y:S01]  /*25e0*/  CS2R R104, SRZ ;  /* 0x0000000000687805 */ /* 0x000fe2000001ff00 */
[----:B------:R-:W-:Y:S01]  /*25f0*/  UIADD3 UR10, UR34, 0x4, URZ ;  /* 0x00000004220a7890 */ /* 0x000fe2000fffe03f */
[----:B------:R-:W-:Y:S01]  /*2600*/  CS2R R106, SRZ ;  /* 0x00000000006a7805 */ /* 0x000fe2000001ff00 */
[----:B------:R-:W-:Y:S01]  /*2610*/  UMOV UR9, 0x40000040 ;  /* 0x4000004000097882 */ /* 0x000fe20000000000 */
[----:B------:R-:W-:Y:S01]  /*2620*/  QGMMA.64x128x32.F32.E4M3.E4M3 R24, gdesc[UR32], RZ, !UPT, gsb0 ;  /* 0x01e00000201879f3 */ /* 0x000fe2000c0008ff */
[----:B------:R-:W-:Y:S01]  /*2630*/  UMOV UR11, 0x40000040 ;  /* 0x40000040000b7882 */ /* 0x000fe20000000000 */
[----:B------:R-:W-:Y:S01]  /*2640*/  UIADD3 UR12, UR32, 0x6, URZ ;  /* 0x00000006200c7890 */ /* 0x000fe2000fffe03f */
[----:B------:R-:W-:Y:S01]  /*2650*/  CS2R R108, SRZ ;  /* 0x00000000006c7805 */ /* 0x000fe2000001ff00 */
[----:B------:R-:W-:Y:S01]  /*2660*/  UIADD3 UR14, UR34, 0x6, URZ ;  /* 0x00000006220e7890 */ /* 0x000fe2000fffe03f */
[----:B------:R-:W-:Y:S01]  /*2670*/  CS2R R110, SRZ ;  /* 0x00000000006e7805 */ /* 0x000fe2000001ff00 */
[----:B------:R-:W-:Y:S01]  /*2680*/  UMOV UR13, 0x40000040 ;  /* 0x40000040000d7882 */ /* 0x000fe20000000000 */
        /* <DEDUP_REMOVED lines=25> */
[----:B------:R-:W-:Y:S01]  /*2820*/  UIADD3 UR57, UR56, -0x2, URZ ;  /* 0xfffffffe38397890 */ /* 0x000fe2000fffe03f */
        /* <DEDUP_REMOVED lines=12> */
[----:B------:R-:W-:Y:S02]  /*28f0*/  WARPGROUP.DEPBAR.LE gsb0, 0x0 ;  /* 0x00008000000079c5 */ /* 0x000fe40000010000 */
[----:B------:R-:W-:-:S06]  /*2900*/  WARPGROUP.ARRIVE ;  /* 0x00000000000079c5 */ /* 0x000fcc0000000000 */
[----:B------:R-:W-:Y:S01]  /*2910*/  QGMMA.64x128x32.F32.E4M3.E4M3 R24, gdesc[UR4], R24, gsb0 ;  /* 0x01e00000041879f3 */ /* 0x000fe20008000818 */
[----:B------:R-:W-:Y:S02]  /*2920*/  ULDC UR6, c[0x0][0x448] ;  /* 0x0001120000067ab9 */ /* 0x000fe40000000800 */
[----:B------:R-:W-:-:S06]  /*2930*/  UISETP.NE.AND UP0, UPT, UR6, 0x1, UPT ;  /* 0x000000010600788c */ /* 0x000fcc000bf05270 */
[----:B------:R-:W-:-:S05]  /*2940*/  PLOP3.LUT P2, PT, PT, PT, UP0, 0x80, 0x0 ;  /* 0x000000000000781c */ /* 0x000fca0003f4f008 */
[----:B------:R-:W-:Y:S01]  /*2950*/  @UP0 ULDC UR6, c[0x0][0x44c] ;  /* 0x0001130000060ab9 */ /* 0x000fe20000000800 */
[----:B------:R-:W-:Y:S02]  /*2960*/  WARPGROUP.DEPBAR.LE gsb0, 0x0 ;  /* 0x00008000000079c5 */ /* 0x000fe40000010000 */
[----:B------:R-:W-:-:S06]  /*2970*/  WARPGROUP.ARRIVE ;  /* 0x00000000000079c5 */ /* 0x000fcc0000000000 */
[----:B------:R-:W-:Y:S01]  /*2980*/  QGMMA.64x128x32.F32.E4M3.E4M3 R24, gdesc[UR8], R24, gsb0 ;  /* 0x01e00000081879f3 */ /* 0x000fe20008000818 */
[----:B------:R-:W-:Y:S01]  /*2990*/  ULDC UR10, c[0x0][0x988] ;  /* 0x00026200000a7ab9 */ /* 0x000fe20000000800 */
[----:B------:R-:W-:Y:S01]  /*29a0*/  UMOV UR11, UR36 ;  /* 0x00000024000b7c82 */ /* 0x000fe20008000000 */
[----:B------:R-:W-:Y:S02]  /*29b0*/  WARPGROUP.DEPBAR.LE gsb0, 0x0 ;  /* 0x00008000000079c5 */ /* 0x000fe40000010000 */
[----:B------:R-:W-:-:S07]  /*29c0*/  WARPGROUP.ARRIVE ;  /* 0x00000000000079c5 */ /* 0x000fce0000000000 */
[----:B------:R-:W-:Y:S01]  /*29d0*/  QGMMA.64x128x32.F32.E4M3.E4M3 R24, gdesc[UR12], R24, gsb0 ;  /* 0x01e000000c1879f3 */ /* 0x000fe20008000818 */
[----:B------:R-:W-:Y:S02]  /*29e0*/  @UP0 ULDC UR14, c[0x0][0x450] ;  /* 0x00011400000e0ab9 */ /* 0x000fe40000000800 */
        /* <DEDUP_REMOVED lines=15> */
[----:B------:R-:W-:Y:S02]  /*2ae0*/  VIADD R48, R17, UR36 ;  /* 0x0000002411307c36 */ /* 0x000fe40008000000 */
[C---:B------:R-:W-:Y:S01]  /*2af0*/  FMUL.FTZ R27, R0.reuse, R27 ;  /* 0x0000001b001b7220 */ /* 0x040fe20000410000 */
[C---:B------:R-:W-:Y:S01]  /*2b00*/  FMUL.FTZ R10, R0.reuse, R37 ;  /* 0x00000025000a7220 */ /* 0x040fe20000410000 */
[----:B------:R0:W1:Y:S01]  /*2b10*/  MUFU.TANH R93, R26 ;  /* 0x0000001a005d7308 */ /* 0x0000620000002400 */
[C---:B------:R-:W-:Y:S01]  /*2b20*/  FMUL.FTZ R30, R0.reuse, R30 ;  /* 0x0000001e001e7220 */ /* 0x040fe20000410000 */
[C---:B------:R-:W-:Y:S01]  /*2b30*/  FMUL.FTZ R3, R0.reuse, R24 ;  /* 0x0000001800037220 */ /* 0x040fe20000410000 */
[C---:B------:R-:W-:Y:S01]  /*2b40*/  FMUL.FTZ R12, R0.reuse, R40 ;  /* 0x00000028000c7220 */ /* 0x040fe20000410000 */
[C---:B------:R-:W-:Y:S01]  /*2b50*/  FMUL.FTZ R24, R0.reuse, R53 ;  /* 0x0000003500187220 */ /* 0x040fe20000410000 */
[----:B------:R-:W-:Y:S01]  /*2b60*/  FMUL.FTZ R54, R0, R54 ;  /* 0x0000003600367220 */ /* 0x000fe20000410000 */
[----:B------:R-:W-:-:S02]  /*2b70*/  IMAD.U32 R40, RZ, RZ, UR54 ;  /* 0x00000036ff287e24 */ /* 0x000fc4000f8e00ff */
[----:B------:R-:W-:Y:S01]  /*2b80*/  FMUL.FTZ R31, R0, R31 ;  /* 0x0000001f001f7220 */ /* 0x000fe20000410000 */
[----:B------:R-:W-:Y:S01]  /*2b90*/  MUFU.TANH R27, R27 ;  /* 0x0000001b001b7308 */ /* 0x000fe20000002400 */
[----:B0-----:R-:W-:Y:S01]  /*2ba0*/  @P2 IMAD.HI.U32 R26, R48, UR6, RZ ;  /* 0x00000006301a2c27 */ /* 0x001fe2000f8e00ff */
[----:B------:R-:W-:-:S03]  /*2bb0*/  @UP0 ULDC UR6, c[0x0][0x450] ;  /* 0x0001140000060ab9 */ /* 0x000fc60000000800 */
[C---:B------:R-:W-:Y:S01]  /*2bc0*/  FMUL.FTZ R7, R0.reuse, R33 ;  /* 0x0000002100077220 */ /* 0x040fe20000410000 */
[C---:B------:R-:W-:Y:S01]  /*2bd0*/  FMUL.FTZ R34, R0.reuse, R34 ;  /* 0x0000002200227220 */ /* 0x040fe20000410000 */
[C---:B------:R-:W-:Y:S01]  /*2be0*/  FMUL.FTZ R13, R0.reuse, R44 ;  /* 0x0000002c000d7220 */ /* 0x040fe20000410000 */
[----:B------:R-:W-:Y:S01]  /*2bf0*/  @P2 SHF.R.U32.HI R48, RZ, UR6, R26 ;  /* 0x00000006ff302c19 */ /* 0x000fe2000801161a */
[----:B------:R-:W-:Y:S01]  /*2c00*/  UMOV UR6, 0xffffff80 ;  /* 0xffffff8000067882 */ /* 0x000fe20000000000 */
[----:B------:R-:W0:Y:S01]  /*2c10*/  MUFU.TANH R30, R30 ;  /* 0x0000001e001e7308 */ /* 0x000e220000002400 */
[----:B------:R-:W-:Y:S01]  /*2c20*/  UIMAD UR6, UR56, UR6, 0x80 ;  /* 0x00000080380674a4 */ /* 0x000fe2000f8e0206 */
[C---:B------:R-:W-:Y:S01]  /*2c30*/  FMUL.FTZ R35, R0.reuse, R35 ;  /* 0x0000002300237220 */ /* 0x040fe20000410000 */
[----:B------:R-:W2:Y:S01]  /*2c40*/  SHFL.IDX PT, R26, R48, 0x1, 0x1c1f ;  /* 0x003c1f00301a7f89 */ /* 0x000ea200000e0000 */
[C---:B------:R-:W-:Y:S01]  /*2c50*/  FMUL.FTZ R55, R0.reuse, R55 ;  /* 0x0000003700377220 */ /* 0x040fe20000410000 */
[C---:B------:R-:W-:Y:S01]  /*2c60*/  FMUL.FTZ R38, R0.reuse, R38 ;  /* 0x0000002600267220 */ /* 0x040fe20000410000 */
[C---:B------:R-:W-:Y:S01]  /*2c70*/  FMUL.FTZ R9, R0.reuse, R36 ;  /* 0x0000002400097220 */ /* 0x040fe20000410000 */
[----:B------:R-:W-:Y:S01]  /*2c80*/  IMAD.U32 R37, RZ, RZ, UR6 ;  /* 0x00000006ff257e24 */ /* 0x000fe2000f8e00ff */
[----:B------:R3:W-:Y:S01]  /*2c90*/  MUFU.TANH R33, R54 ;  /* 0x0000003600217308 */ /* 0x0007e20000002400 */
[C---:B------:R-:W-:Y:S01]  /*2ca0*/  FMUL.FTZ R39, R0.reuse, R39 ;  /* 0x0000002700277220 */ /* 0x040fe20000410000 */
[C---:B------:R-:W-:Y:S01]  /*2cb0*/  FMUL.FTZ R42, R0.reuse, R42 ;  /* 0x0000002a002a7220 */ /* 0x040fe20000410000 */
[----:B------:R-:W-:Y:S01]  /*2cc0*/  FMUL.FTZ R4, R0, R25 ;  /* 0x0000001900047220 */ /* 0x000fe20000410000 */
[----:B------:R-:W-:Y:S01]  /*2cd0*/  IADD3 R53, -R16, 0x1, R37 ;  /* 0x0000000110357810 */ /* 0x000fe20007ffe125 */
[C---:B------:R-:W-:Y:S01]  /*2ce0*/  FMUL.FTZ R25, R0.reuse, R57 ;  /* 0x0000003900197220 */ /* 0x040fe20000410000 */
[C---:B------:R-:W-:Y:S01]  /*2cf0*/  FMUL.FTZ R59, R0.reuse, R59 ;  /* 0x0000003b003b7220 */ /* 0x040fe20000410000 */
[----:B------:R-:W-:Y:S01]  /*2d00*/  FMUL.FTZ R43, R0, R43 ;  /* 0x0000002b002b7220 */ /* 0x000fe20000410000 */
[----:B------:R-:W-:Y:S01]  /*2d10*/  IADD3 R53, -R40, UR51, R53 ;  /* 0x0000003328357c10 */ /* 0x000fe2000fffe135 */
[----:B------:R-:W4:Y:S01]  /*2d20*/  MUFU.TANH R31, R31 ;  /* 0x0000001f001f7308 */ /* 0x000f220000002400 */
[----:B---3--:R-:W-:Y:S01]  /*2d30*/  IADD3 R54, -R16, UR51, R37 ;  /* 0x0000003310367c10 */ /* 0x008fe2000fffe125 */
        /* <DEDUP_REMOVED lines=8> */
[----:B--2---:R-:W-:Y:S01]  /*2dc0*/  VIADDMNMX R44, R26, R53, R54, PT ;  /* 0x000000351a2c7246 */ /* 0x004fe20003800136 */
[C---:B------:R-:W-:Y:S01]  /*2dd0*/  FMUL.FTZ R15, R0.reuse, R49 ;  /* 0x00000031000f7220 */ /* 0x040fe20000410000 */
[C---:B------:R-:W-:Y:S01]  /*2de0*/  FMUL.FTZ R58, R0.reuse, R58 ;  /* 0x0000003a003a7220 */ /* 0x040fe20000410000 */
[----:B------:R-:W-:Y:S01]  /*2df0*/  FMUL.FTZ R62, R0, R62 ;  /* 0x0000003e003e7220 */ /* 0x000fe20000410000 */
[----:B------:R-:W-:Y:S01]  /*2e00*/  ISETP.GT.AND P3, PT, R44, RZ, PT ;  /* 0x000000ff2c00720c */ /* 0x000fe20003f64270 */
[----:B------:R-:W-:Y:S01]  /*2e10*/  FMUL.FTZ R66, R0, R66 ;  /* 0x0000004200427220 */ /* 0x000fe20000410000 */
[C---:B------:R-:W-:Y:S01]  /*2e20*/  ISETP.GT.AND P4, PT, R44.reuse, 0x1, PT ;  /* 0x000000012c00780c */ /* 0x040fe20003f84270 */
[----:B------:R-:W2:Y:S01]  /*2e30*/  MUFU.TANH R35, R35 ;  /* 0x0000002300237308 */ /* 0x000ea20000002400 */
[----:B------:R-:W-:Y:S01]  /*2e40*/  ISETP.GT.AND P5, PT, R44, 0x8, PT ;  /* 0x000000082c00780c */ /* 0x000fe20003fa4270 */
[C---:B------:R-:W-:Y:S01]  /*2e50*/  FMUL.FTZ R70, R0.reuse, R70 ;  /* 0x0000004600467220 */ /* 0x040fe20000410000 */
[----:B-1----:R-:W-:Y:S01]  /*2e60*/  FSEL R93, R93, -INF , P3 ;  /* 0xff8000005d5d7808 */ /* 0x002fe20001800000 */
[----:B------:R-:W-:Y:S01]  /*2e70*/  FMUL.FTZ R71, R0, R71 ;  /* 0x0000004700477220 */ /* 0x000fe20000410000 */
[----:B------:R-:W-:Y:S01]  /*2e80*/  ISETP.GT.AND P3, PT, R44, 0x9, PT ;  /* 0x000000092c00780c */ /* 0x000fe20003f64270 */
[----:B------:R-:W-:Y:S01]  /*2e90*/  FMUL.FTZ R74, R0, R74 ;  /* 0x0000004a004a7220 */ /* 0x000fe20000410000 */
[----:B0-----:R-:W-:Y:S01]  /*2ea0*/  FSEL R91, R30, -INF , P5 ;  /* 0xff8000001e5b7808 */ /* 0x001fe20002800000 */
[----:B------:R0:W-:Y:S01]  /*2eb0*/  MUFU.TANH R36, R55 ;  /* 0x0000003700247308 */ /* 0x0001e20000002400 */
[----:B----4-:R-:W-:Y:S01]  /*2ec0*/  FSEL R57, R31, -INF , P3 ;  /* 0xff8000001f397808 */ /* 0x010fe20001800000 */
[----:B------:R-:W-:Y:S01]  /*2ed0*/  FMUL.FTZ R75, R0, R75 ;  /* 0x0000004b004b7220 */ /* 0x000fe20000410000 */
[----:B------:R-:W-:Y:S01]  /*2ee0*/  ISETP.GT.AND P3, PT, R44, 0x11, PT ;  /* 0x000000112c00780c */ /* 0x000fe20003f64270 */
[C---:B------:R-:W-:Y:S01]  /*2ef0*/  FMUL.FTZ R78, R0.reuse, R78 ;  /* 0x0000004e004e7220 */ /* 0x040fe20000410000 */
[C---:B------:R-:W-:Y:S01]  /*2f00*/  FMUL.FTZ R79, R0.reuse, R79 ;  /* 0x0000004f004f7220 */ /* 0x040fe20000410000 */
[C---:B------:R-:W-:Y:S01]  /*2f10*/  FMUL.FTZ R11, R0.reuse, R41 ;  /* 0x00000029000b7220 */ /* 0x040fe20000410000 */
[C---:B------:R-:W-:Y:S01]  /*2f20*/  FMUL.FTZ R82, R0.reuse, R82 ;  /* 0x0000005200527220 */ /* 0x040fe20000410000 */
[----:B------:R-:W1:Y:S01]  /*2f30*/  MUFU.TANH R38, R38 ;  /* 0x0000002600267308 */ /* 0x000e620000002400 */
[----:B0-----:R-:W-:Y:S01]  /*2f40*/  FSEL R55, R27, -INF , P4 ;  /* 0xff8000001b377808 */ /* 0x001fe20002000000 */
[----:B------:R-:W-:Y:S01]  /*2f50*/  FMUL.FTZ R83, R0, R83 ;  /* 0x0000005300537220 */ /* 0x000fe20000410000 */
[----:B------:R-:W-:Y:S01]  /*2f60*/  ISETP.GT.AND P4, PT, R44, 0x10, PT ;  /* 0x000000102c00780c */ /* 0x000fe20003f84270 */
[C---:B------:R-:W-:Y:S01]  /*2f70*/  FMUL.FTZ R86, R0.reuse, R86 ;  /* 0x0000005600567220 */ /* 0x040fe20000410000 */
[----:B------:R-:W-:Y:S01]  /*2f80*/  FMNMX.FTZ R26, R93, R55, !PT ;  /* 0x000000375d1a7209 */ /* 0x000fe20007810000 */
[C---:B------:R-:W-:Y:S01]  /*2f90*/  FMUL.FTZ R87, R0.reuse, R87 ;  /* 0x0000005700577220 */ /* 0x040fe20000410000 */
[----:B--2---:R-:W-:Y:S01]  /*2fa0*/  FSEL R89, R35, -INF , P3 ;  /* 0xff80000023597808 */ /* 0x004fe20001800000 */
[----:B------:R-:W0:Y:S01]  /*2fb0*/  MUFU.TANH R39, R39 ;  /* 0x0000002700277308 */ /* 0x000e220000002400 */
[----:B------:R-:W-:Y:S01]  /*2fc0*/  FMNMX.FTZ R26, R91, R26, !PT ;  /* 0x0000001a5b1a7209 */ /* 0x000fe20007810000 */
[----:B------:R-:W-:Y:S01]  /*2fd0*/  FMUL.FTZ R21, R0, R52 ;  /* 0x0000003400157220 */ /* 0x000fe20000410000 */
[----:B------:R-:W-:Y:S01]  /*2fe0*/  ISETP.GT.AND P3, PT, R44, 0x19, PT ;  /* 0x000000192c00780c */ /* 0x000fe20003f64270 */
[C---:B------:R-:W-:Y:S01]  /*2ff0*/  FMUL.FTZ R14, R0.reuse, R45 ;  /* 0x0000002d000e7220 */ /* 0x040fe20000410000 */
[----:B------:R-:W-:Y:S01]  /*3000*/  FMNMX.FTZ R26, R57, R26, !PT ;  /* 0x0000001a391a7209 */ /* 0x000fe20007810000 */
[----:B------:R-:W-:Y:S01]  /*3010*/  SHFL.IDX PT, R48, R48, RZ, 0x1c1f ;  /* 0x001c1fff30307589 */ /* 0x000fe200000e0000 */
        /* <DEDUP_REMOVED lines=17> */
[----:B------:R-:W3:Y:S01]  /*3130*/  MUFU.TANH R43, R43 ;  /* 0x0000002b002b7308 */ /* 0x000ee20000002400 */
[----:B--2---:R-:W-:Y:S01]  /*3140*/  FSEL R59, R34, -INF , P4 ;  /* 0xff800000223b7808 */ /* 0x004fe20002000000 */
[----:B------:R-:W-:Y:S01]  /*3150*/  FMUL.FTZ R85, R0, R85 ;  /* 0x0000005500557220 */ /* 0x000fe20000410000 */
[----:B------:R-:W-:Y:S01]  /*3160*/  ISETP.GT.AND P4, PT, R44, 0x18, PT ;  /* 0x000000182c00780c */ /* 0x000fe20003f84270 */
[----:B------:R2:W-:Y:S01]  /*3170*/  @!P0 SYNCS.ARRIVE.TRANS64.RED.A1T0 RZ, [R2+URZ], RZ ;  /* 0x000000ff02ff89a7 */ /* 0x0005e2000810043f */
[----:B------:R-:W-:Y:S01]  /*3180*/  FMNMX.FTZ R30, R59, R26, !PT ;  /* 0x0000001a3b1e7209 */ /* 0x000fe20007810000 */
[----:B------:R-:W-:Y:S01]  /*3190*/  FMUL.FTZ R26, R0, R67 ;  /* 0x00000043001a7220 */ /* 0x000fe20000410000 */
[----:B-1----:R-:W-:Y:S01]  /*31a0*/  FSEL R67, R38, -INF , P4 ;  /* 0xff80000026437808 */ /* 0x002fe20002000000 */
[----:B------:R-:W-:Y:S01]  /*31b0*/  MUFU.TANH R46, R46 ;  /* 0x0000002e002e7308 */ /* 0x000fe20000002400 */
[----:B------:R-:W-:Y:S01]  /*31c0*/  FMNMX.FTZ R30, R89, R30, !PT ;  /* 0x0000001e591e7209 */ /* 0x000fe20007810000 */
[----:B------:R-:W-:Y:S01]  /*31d0*/  @UP0 ULDC UR6, c[0x0][0x44c] ;  /* 0x0001130000060ab9 */ /* 0x000fe20000000800 */
[----:B------:R-:W-:Y:S01]  /*31e0*/  ISETP.GT.AND P4, PT, R44, 0x20, PT ;  /* 0x000000202c00780c */ /* 0x000fe20003f84270 */
[----:B------:R-:W-:Y:S01]  /*31f0*/  UIMAD.WIDE.U32 UR6, UR36, UR6, URZ ;  /* 0x00000006240672a5 */ /* 0x000fe2000f8e003f */
[----:B------:R-:W-:-:S03]  /*3200*/  FMNMX.FTZ R30, R67, R30, !PT ;  /* 0x0000001e431e7209 */ /* 0x000fc60007810000 */
[----:B------:R-:W1:Y:S01]  /*3210*/  MUFU.TANH R47, R47 ;  /* 0x0000002f002f7308 */ /* 0x000e620000002400 */
[----:B------:R-:W-:-:S04]  /*3220*/  @UP0 USHF.R.U32.HI UR11, URZ, UR14, UR7 ;  /* 0x0000000e3f0b0299 */ /* 0x000fc80008011607 */
[----:B------:R-:W-:-:S03]  /*3230*/  UIADD3 UR6, UR11, UR51, -UR54 ;  /* 0x000000330b067290 */ /* 0x000fc6000fffe836 */
[----:B------:R0:W-:Y:S01]  /*3240*/  MUFU.TANH R40, R63 ;  /* 0x0000003f00287308 */ /* 0x0001e20000002400 */
[----:B------:R-:W-:-:S04]  /*3250*/  USHF.R.S32.HI UR7, URZ, 0x1f, UR6 ;  /* 0x0000001f3f077899 */ /* 0x000fc80008011406 */
[----:B------:R-:W-:-:S03]  /*3260*/  ULEA.HI UR7, UR7, UR6, URZ, 0x7 ;  /* 0x0000000607077291 */ /* 0x000fc6000f8f383f */
[----:B------:R3:W4:Y:S01]  /*3270*/  MUFU.TANH R29, R50 ;  /* 0x00000032001d7308 */ /* 0x0007220000002400 */
[----:B0-----:R-:W-:Y:S01]  /*3280*/  FSEL R63, R39, -INF , P3 ;  /* 0xff800000273f7808 */ /* 0x001fe20001800000 */
[----:B------:R-:W-:Y:S01]  /*3290*/  USHF.R.S32.HI UR7, URZ, 0x7, UR7 ;  /* 0x000000073f077899 */ /* 0x000fe20008011407 */
[C---:B------:R-:W-:Y:S02]  /*32a0*/  ISETP.GT.AND P3, PT, R44.reuse, 0x21, PT ;  /* 0x000000212c00780c */ /* 0x040fe40003f64270 */
[----:B------:R-:W-:Y:S01]  /*32b0*/  FMNMX.FTZ R30, R63, R30, !PT ;  /* 0x0000001e3f1e7209 */ /* 0x000fe20007810000 */
[----:B------:R-:W-:Y:S02]  /*32c0*/  UISETP.LT.AND UP1, UPT, UR39, UR7, UPT ;  /* 0x000000072700728c */ /* 0x000fe4000bf21270 */
[----:B------:R0:W5:Y:S01]  /*32d0*/  MUFU.TANH R32, R51 ;  /* 0x0000003300207308 */ /* 0x0001620000002400 */
[----:B---3--:R-:W-:Y:S01]  /*32e0*/  FSEL R50, R43, -INF , P3 ;  /* 0xff8000002b327808 */ /* 0x008fe20001800000 */
[----:B------:R-:W-:Y:S01]  /*32f0*/  USEL UR56, UR39, UR7, !UP1 ;  /* 0x0000000727387287 */ /* 0x000fe2000c800000 */
[----:B------:R-:W-:-:S03]  /*3300*/  ISETP.GT.AND P3, PT, R44, 0x29, PT ;  /* 0x000000292c00780c */ /* 0x000fc60003f64270 */
[----:B------:R-:W-:Y:S01]  /*3310*/  UISETP.GE.AND UP1, UPT, UR57, UR56, UPT ;  /* 0x000000383900728c */ /* 0x000fe2000bf26270 */
[----:B-1----:R-:W-:Y:S01]  /*3320*/  FSEL R47, R47, -INF , P3 ;  /* 0xff8000002f2f7808 */ /* 0x002fe20001800000 */
[----:B------:R1:W-:Y:S01]  /*3330*/  MUFU.TANH R38, R26 ;  /* 0x0000001a00267308 */ /* 0x0003e20000002400 */
[----:B0-----:R-:W-:Y:S02]  /*3340*/  FSEL R51, R42, -INF , P4 ;  /* 0xff8000002a337808 */ /* 0x001fe40002000000 */
[----:B------:R-:W-:Y:S02]  /*3350*/  ISETP.GT.AND P4, PT, R44, 0x28, PT ;  /* 0x000000282c00780c */ /* 0x000fe40003f84270 */
[----:B------:R-:W-:Y:S02]  /*3360*/  FMNMX.FTZ R27, R51, R30, !PT ;  /* 0x0000001e331b7209 */ /* 0x000fe40007810000 */
[----:B------:R-:W-:Y:S01]  /*3370*/  FSEL R49, R46, -INF , P4 ;  /* 0xff8000002e317808 */ /* 0x000fe20002000000 */
[----:B------:R-:W0:Y:S01]  /*3380*/  MUFU.TANH R58, R58 ;  /* 0x0000003a003a7308 */ /* 0x000e220000002400 */
[----:B-1----:R-:W-:-:S02]  /*3390*/  FMNMX.FTZ R26, R50, R27, !PT ;  /* 0x0000001b321a7209 */ /* 0x002fc40007810000 */
[C---:B------:R-:W-:Y:S02]  /*33a0*/  ISETP.GT.AND P4, PT, R44.reuse, 0x30, PT ;  /* 0x000000302c00780c */ /* 0x040fe40003f84270 */
[----:B------:R-:W-:Y:S02]  /*33b0*/  FMNMX.FTZ R26, R49, R26, !PT ;  /* 0x0000001a311a7209 */ /* 0x000fe40007810000 */
[C---:B------:R-:W-:Y:S01]  /*33c0*/  ISETP.GT.AND P3, PT, R44.reuse, 0x31, PT ;  /* 0x000000312c00780c */ /* 0x040fe20003f64270 */
[----:B------:R-:W1:Y:S01]  /*33d0*/  MUFU.TANH R62, R62 ;  /* 0x0000003e003e7308 */ /* 0x000e620000002400 */
[----:B----4-:R-:W-:Y:S02]  /*33e0*/  FSEL R46, R29, -INF , P4 ;  /* 0xff8000001d2e7808 */ /* 0x010fe40002000000 */
[----:B------:R-:W-:Y:S02]  /*33f0*/  FMNMX.FTZ R27, R47, R26, !PT ;  /* 0x0000001a2f1b7209 */ /* 0x000fe40007810000 */
[----:B------:R-:W-:-:S02]  /*3400*/  ISETP.GT.AND P4, PT, R44, 0x38, PT ;  /* 0x000000382c00780c */ /* 0x000fc40003f84270 */
[----:B-----5:R-:W-:Y:S01]  /*3410*/  FSEL R39, R32, -INF , P3 ;  /* 0xff80000020277808 */ /* 0x020fe20001800000 */
[----:B------:R-:W3:Y:S01]  /*3420*/  MUFU.TANH R66, R66 ;  /* 0x0000004200427308 */ /* 0x000ee20000002400 */
[----:B------:R-:W-:Y:S02]  /*3430*/  FMNMX.FTZ R26, R46, R27, !PT ;  /* 0x0000001b2e1a7209 */ /* 0x000fe40007810000 */
[C---:B------:R-:W-:Y:S02]  /*3440*/  ISETP.GT.AND P3, PT, R44.reuse, 0x39, PT ;  /* 0x000000392c00780c */ /* 0x040fe40003f64270 */
[----:B------:R-:W-:Y:S02]  /*3450*/  FSEL R32, R33, -INF , P4 ;  /* 0xff80000021207808 */ /* 0x000fe40002000000 */
[----:B------:R-:W-:Y:S01]  /*3460*/  FMNMX.FTZ R27, R39, R26, !PT ;  /* 0x0000001a271b7209 */ /* 0x000fe20007810000 */
[----:B------:R-:W4:Y:S01]  /*3470*/  MUFU.TANH R70, R70 ;  /* 0x0000004600467308 */ /* 0x000f220000002400 */
[----:B------:R-:W-:-:S02]  /*3480*/  ISETP.GT.AND P4, PT, R44, 0x40, PT ;  /* 0x000000402c00780c */ /* 0x000fc40003f84270 */
[----:B------:R-:W-:Y:S02]  /*3490*/  FSEL R31, R36, -INF , P3 ;  /* 0xff800000241f7808 */ /* 0x000fe40001800000 */
[----:B------:R-:W-:Y:S02]  /*34a0*/  FMNMX.FTZ R26, R32, R27, !PT ;  /* 0x0000001b201a7209 */ /* 0x000fe40007810000 */
[----:B------:R-:W-:Y:S01]  /*34b0*/  ISETP.GT.AND P3, PT, R44, 0x41, PT ;  /* 0x000000412c00780c */ /* 0x000fe20003f64270 */
[----:B------:R-:W5:Y:S01]  /*34c0*/  MUFU.TANH R71, R71 ;  /* 0x0000004700477308 */ /* 0x000f620000002400 */
[----:B0-----:R-:W-:Y:S02]  /*34d0*/  FSEL R27, R58, -INF , P4 ;  /* 0xff8000003a1b7808 */ /* 0x001fe40002000000 */
[----:B------:R-:W-:Y:S02]  /*34e0*/  FMNMX.FTZ R30, R31, R26, !PT ;  /* 0x0000001a1f1e7209 */ /* 0x000fe40007810000 */
[----:B------:R-:W-:-:S02]  /*34f0*/  ISETP.GT.AND P4, PT, R44, 0x48, PT ;  /* 0x000000482c00780c */ /* 0x000fc40003f84270 */
[----:B------:R-:W-:Y:S01]  /*3500*/  FSEL R26, R37, -INF , P3 ;  /* 0xff800000251a7808 */ /* 0x000fe20001800000 */
[----:B------:R-:W0:Y:S01]  /*3510*/  MUFU.TANH R74, R74 ;  /* 0x0000004a004a7308 */ /* 0x000e220000002400 */
[----:B------:R-:W-:Y:S02]  /*3520*/  FMNMX.FTZ R33, R27, R30, !PT ;  /* 0x0000001e1b217209 */ /* 0x000fe40007810000 */
[----:B------:R-:W-:Y:S02]  /*3530*/  ISETP.GT.AND P3, PT, R44, 0x49, PT ;  /* 0x000000492c00780c */ /* 0x000fe40003f64270 */
[----:B-1----:R-:W-:Y:S02]  /*3540*/  FSEL R29, R62, -INF , P4 ;  /* 0xff8000003e1d7808 */ /* 0x002fe40002000000 */
[----:B------:R-:W-:Y:S01]  /*3550*/  FMNMX.FTZ R34, R26, R33, !PT ;  /* 0x000000211a227209 */ /* 0x000fe20007810000 */
[----:B------:R-:W1:Y:S01]  /*3560*/  MUFU.TANH R75, R75 ;  /* 0x0000004b004b7308 */ /* 0x000e620000002400 */
[----:B------:R-:W-:-:S02]  /*3570*/  ISETP.GT.AND P4, PT, R44, 0x50, PT ;  /* 0x000000502c00780c */ /* 0x000fc40003f84270 */
[----:B------:R-:W-:Y:S02]  /*3580*/  FSEL R30, R40, -INF , P3 ;  /* 0xff800000281e7808 */ /* 0x000fe40001800000 */
[----:B------:R-:W-:Y:S02]  /*3590*/  FMNMX.FTZ R35, R29, R34, !PT ;  /* 0x000000221d237209 */ /* 0x000fe40007810000 */
[----:B------:R-:W-:Y:S01]  /*35a0*/  ISETP.GT.AND P3, PT, R44, 0x51, PT ;  /* 0x000000512c00780c */ /* 0x000fe20003f64270 */
[----:B------:R-:W2:Y:S01]  /*35b0*/  MUFU.TANH R78, R78 ;  /* 0x0000004e004e7308 */ /* 0x000ea20000002400 */
[----:B---3--:R-:W-:Y:S02]  /*35c0*/  FSEL R33, R66, -INF , P4 ;  /* 0xff80000042217808 */ /* 0x008fe40002000000 */
[----:B------:R-:W-:Y:S02]  /*35d0*/  FMNMX.FTZ R36, R30, R35, !PT ;  /* 0x000000231e247209 */ /* 0x000fe40007810000 */
[----:B------:R-:W-:-:S02]  /*35e0*/  ISETP.GT.AND P4, PT, R44, 0x58, PT ;  /* 0x000000582c00780c */ /* 0x000fc40003f84270 */
[----:B------:R-:W-:Y:S01]  /*35f0*/  FSEL R34, R38, -INF , P3 ;  /* 0xff80000026227808 */ /* 0x000fe20001800000 */
[----:B------:R-:W3:Y:S01]  /*3600*/  MUFU.TANH R79, R79 ;  /* 0x0000004f004f7308 */ /* 0x000ee20000002400 */
[----:B------:R-:W-:Y:S02]  /*3610*/  FMNMX.FTZ R37, R33, R36, !PT ;  /* 0x0000002421257209 */ /* 0x000fe40007810000 */
[----:B------:R-:W-:Y:S02]  /*3620*/  ISETP.GT.AND P3, PT, R44, 0x59, PT ;  /* 0x000000592c00780c */ /* 0x000fe40003f64270 */
[----:B----4-:R-:W-:Y:S02]  /*3630*/  FSEL R35, R70, -INF , P4 ;  /* 0xff80000046237808 */ /* 0x010fe40002000000 */
[----:B------:R-:W-:Y:S01]  /*3640*/  FMNMX.FTZ R38, R34, R37, !PT ;  /* 0x0000002522267209 */ /* 0x000fe20007810000 */
[----:B------:R-:W4:Y:S01]  /*3650*/  MUFU.TANH R42, R82 ;  /* 0x00000052002a7308 */ /* 0x000f220000002400 */
[----:B------:R-:W-:-:S02]  /*3660*/  ISETP.GT.AND P4, PT, R44, 0x60, PT ;  /* 0x000000602c00780c */ /* 0x000fc40003f84270 */
[----:B-----5:R-:W-:Y:S02]  /*3670*/  FSEL R36, R71, -INF , P3 ;  /* 0xff80000047247808 */ /* 0x020fe40001800000 */
[----:B------:R-:W-:Y:S02]  /*3680*/  FMNMX.FTZ R41, R35, R38, !PT ;  /* 0x0000002623297209 */ /* 0x000fe40007810000 */
[----:B------:R-:W-:Y:S01]  /*3690*/  ISETP.GT.AND P3, PT, R44, 0x61, PT ;  /* 0x000000612c00780c */ /* 0x000fe20003f64270 */
[----:B------:R-:W5:Y:S01]  /*36a0*/  MUFU.TANH R83, R83 ;  /* 0x0000005300537308 */ /* 0x000f620000002400 */
[----:B0-----:R-:W-:Y:S02]  /*36b0*/  FSEL R37, R74, -INF , P4 ;  /* 0xff8000004a257808 */ /* 0x001fe40002000000 */
[----:B------:R-:W-:Y:S02]  /*36c0*/  FMNMX.FTZ R40, R36, R41, !PT ;  /* 0x0000002924287209 */ /* 0x000fe40007810000 */
[----:B------:R-:W-:-:S02]  /*36d0*/  ISETP.GT.AND P4, PT, R44, 0x68, PT ;  /* 0x000000682c00780c */ /* 0x000fc40003f84270 */
[----:B-1----:R-:W-:Y:S01]  /*36e0*/  FSEL R38, R75, -INF , P3 ;  /* 0xff8000004b267808 */ /* 0x002fe20001800000 */
[----:B------:R-:W0:Y:S01]  /*36f0*/  MUFU.TANH R86, R86 ;  /* 0x0000005600567308 */ /* 0x000e220000002400 */
[----:B------:R-:W-:Y:S02]  /*3700*/  FMNMX.FTZ R41, R37, R40, !PT ;  /* 0x0000002825297209 */ /* 0x000fe40007810000 */
[----:B------:R-:W-:Y:S02]  /*3710*/  ISETP.GT.AND P3, PT, R44, 0x69, PT ;  /* 0x000000692c00780c */ /* 0x000fe40003f64270 */
[----:B--2---:R-:W-:Y:S02]  /*3720*/  FSEL R40, R78, -INF , P4 ;  /* 0xff8000004e287808 */ /* 0x004fe40002000000 */
[----:B------:R-:W-:Y:S01]  /*3730*/  FMNMX.FTZ R43, R38, R41, !PT ;  /* 0x00000029262b7209 */ /* 0x000fe20007810000 */
[----:B------:R-:W1:Y:S01]  /*3740*/  MUFU.TANH R87, R87 ;  /* 0x0000005700577308 */ /* 0x000e620000002400 */
[----:B------:R-:W-:-:S02]  /*3750*/  ISETP.GT.AND P4, PT, R44, 0x70, PT ;  /* 0x000000702c00780c */ /* 0x000fc40003f84270 */
[----:B---3--:R-:W-:Y:S02]  /*3760*/  FSEL R41, R79, -INF , P3 ;  /* 0xff8000004f297808 */ /* 0x008fe40001800000 */
[----:B------:R-:W-:Y:S02]  /*3770*/  FMNMX.FTZ R52, R40, R43, !PT ;  /* 0x0000002b28347209 */ /* 0x000fe40007810000 */
[----:B------:R-:W-:Y:S01]  /*3780*/  ISETP.GT.AND P3, PT, R44, 0x71, PT ;  /* 0x000000712c00780c */ /* 0x000fe20003f64270 */
[----:B------:R-:W-:Y:S01]  /*3790*/  MUFU.TANH R3, R3 ;  /* 0x0000000300037308 */ /* 0x000fe20000002400 */
[----:B----4-:R-:W-:Y:S02]  /*37a0*/  FSEL R42, R42, -INF , P4 ;  /* 0xff8000002a2a7808 */ /* 0x010fe40002000000 */
[----:B------:R-:W-:Y:S02]  /*37b0*/  FMNMX.FTZ R45, R41, R52, !PT ;  /* 0x00000034292d7209 */ /* 0x000fe40007810000 */
[----:B------:R-:W-:-:S02]  /*37c0*/  ISETP.GT.AND P4, PT, R44, 0x78, PT ;  /* 0x000000782c00780c */ /* 0x000fc40003f84270 */
[----:B-----5:R-:W-:Y:S01]  /*37d0*/  FSEL R43, R83, -INF , P3 ;  /* 0xff800000532b7808 */ /* 0x020fe20001800000 */
[----:B------:R-:W2:Y:S01]  /*37e0*/  MUFU.TANH R4, R4 ;  /* 0x0000000400047308 */ /* 0x000ea20000002400 */
[----:B------:R-:W-:Y:S02]  /*37f0*/  FMNMX.FTZ R52, R42, R45, !PT ;  /* 0x0000002d2a347209 */ /* 0x000fe40007810000 */
[----:B------:R-:W-:Y:S02]  /*3800*/  ISETP.GT.AND P3, PT, R44, 0x79, PT ;  /* 0x000000792c00780c */ /* 0x000fe40003f64270 */
[----:B0-----:R-:W-:Y:S02]  /*3810*/  FSEL R44, R86, -INF , P4 ;  /* 0xff800000562c7808 */ /* 0x001fe40002000000 */
[----:B------:R-:W-:Y:S01]  /*3820*/  FMNMX.FTZ R71, R43, R52, !PT ;  /* 0x000000342b477209 */ /* 0x000fe20007810000 */
[----:B------:R-:W0:Y:S01]  /*3830*/  MUFU.TANH R5, R5 ;  /* 0x0000000500057308 */ /* 0x000e220000002400 */
[----:B-1----:R-:W-:-:S02]  /*3840*/  FSEL R45, R87, -INF , P3 ;  /* 0xff800000572d7808 */ /* 0x002fc40001800000 */
[----:B------:R-:W-:Y:S02]  /*3850*/  CS2R R86, SRZ ;  /* 0x0000000000567805 */ /* 0x000fe4000001ff00 */
[----:B------:R-:W-:-:S04]  /*3860*/  FMNMX.FTZ R52, R44, R71, !PT ;  /* 0x000000472c347209 */ /* 0x000fc80007810000 */
[----:B------:R-:W-:Y:S01]  /*3870*/  FMNMX.FTZ R52, R45, R52, !PT ;  /* 0x000000342d347209 */ /* 0x000fe20007810000 */
[----:B------:R-:W1:Y:S04]  /*3880*/  MUFU.TANH R6, R6 ;  /* 0x0000000600067308 */ /* 0x000e680000002400 */
[----:B------:R-:W3:Y:S04]  /*3890*/  SHFL.BFLY PT, R71, R52, 0x2, 0x1f ;  /* 0x0c401f0034477f89 */ /* 0x000ee800000e0000 */
[----:B------:R-:W4:Y:S08]  /*38a0*/  MUFU.TANH R8, R8 ;  /* 0x0000000800087308 */ /* 0x000f300000002400 */
[----:B------:R-:W5:Y:S08]  /*38b0*/  MUFU.TANH R7, R7 ;  /* 0x0000000700077308 */ /* 0x000f700000002400 */
[----:B------:R-:W5:Y:S01]  /*38c0*/  MUFU.TANH R9, R9 ;  /* 0x0000000900097308 */ /* 0x000f620000002400 */
[----:B---3--:R-:W-:-:S07]  /*38d0*/  FMNMX.FTZ R71, R52, R71, !PT ;  /* 0x0000004734477209 */ /* 0x008fce0007810000 */
[----:B------:R-:W3:Y:S01]  /*38e0*/  MUFU.TANH R10, R10 ;  /* 0x0000000a000a7308 */ /* 0x000ee20000002400 */
[----:B------:R-:W2:Y:S07]  /*38f0*/  SHFL.BFLY PT, R52, R71, 0x1, 0x1f ;  /* 0x0c201f0047347f89 */ /* 0x000eae00000e0000 */
[----:B------:R-:W3:Y:S08]  /*3900*/  MUFU.TANH R12, R12 ;  /* 0x0000000c000c7308 */ /* 0x000ef00000002400 */
[----:B------:R-:W3:Y:S08]  /*3910*/  MUFU.TANH R11, R11 ;  /* 0x0000000b000b7308 */ /* 0x000ef00000002400 */
[----:B------:R-:W3:Y:S01]  /*3920*/  MUFU.TANH R13, R13 ;  /* 0x0000000d000d7308 */ /* 0x000ee20000002400 */
[----:B--2---:R-:W-:Y:S01]  /*3930*/  FMNMX.FTZ R185, R71, R52, !PT ;  /* 0x0000003447b97209 */ /* 0x004fe20007810000 */
[----:B------:R-:W-:Y:S01]  /*3940*/  IMAD.U32 R52, RZ, RZ, UR10 ;  /* 0x0000000aff347e24 */ /* 0x000fe2000f8e00ff */
[----:B------:R-:W-:-:S02]  /*3950*/  VIADDMNMX R71, R48, R53, R54, PT ;  /* 0x0000003530477246 */ /* 0x000fc40003800136 */
[C---:B------:R-:W-:Y:S01]  /*3960*/  FSETP.NEU.FTZ.AND P3, PT, R185.reuse, -INF , PT ;  /* 0xff800000b900780b */ /* 0x040fe20003f7d000 */
[----:B------:R-:W-:-:S01]  /*3970*/  FFMA.FTZ R52, R185, R52, -8 ;  /* 0xc1000000b9347423 */ /* 0x000fc20000010034 */
[C---:B------:R-:W-:Y:S01]  /*3980*/  ISETP.GT.AND P4, PT, R71.reuse, 0x1, PT ;  /* 0x000000014700780c */ /* 0x040fe20003f84270 */
[----:B------:R-:W2:Y:S01]  /*3990*/  MUFU.TANH R14, R14 ;  /* 0x0000000e000e7308 */ /* 0x000ea20000002400 */
[C---:B------:R-:W-:Y:S02]  /*39a0*/  ISETP.GT.AND P5, PT, R71.reuse, 0x8, PT ;  /* 0x000000084700780c */ /* 0x040fe40003fa4270 */
[----:B------:R-:W-:Y:S02]  /*39b0*/  FSEL R52, R52, RZ, P3 ;  /* 0x000000ff34347208 */ /* 0x000fe40001800000 */
[----:B------:R-:W-:Y:S02]  /*39c0*/  ISETP.GT.AND P3, PT, R71, RZ, PT ;  /* 0x000000ff4700720c */ /* 0x000fe40003f64270 */
[----:B------:R-:W-:Y:S01]  /*39d0*/  FSEL R56, R4, -INF , P4 ;  /* 0xff80000004387808 */ /* 0x000fe20002000000 */
[----:B------:R-:W-:-:S01]  /*39e0*/  FFMA.FTZ R48, R55, UR10, -R52 ;  /* 0x0000000a37307c23 */ /* 0x000fc20008010834 */
[----:B------:R-:W-:Y:S01]  /*39f0*/  FSEL R55, R3, -INF , P3 ;  /* 0xff80000003377808 */ /* 0x000fe20001800000 */
[----:B------:R-:W-:-:S01]  /*3a00*/  FFMA.FTZ R4, R57, UR10, -R52 ;  /* 0x0000000a39047c23 */ /* 0x000fc20008010834 */
[----:B------:R-:W-:Y:S01]  /*3a10*/  ISETP.GT.AND P3, PT, R71, 0x9, PT ;  /* 0x000000094700780c */ /* 0x000fe20003f64270 */
[----:B------:R-:W-:-:S01]  /*3a20*/  FFMA.FTZ R231, R59, UR10, -R52 ;  /* 0x0000000a3be77c23 */ /* 0x000fc20008010834 */
[----:B0-----:R-:W-:Y:S01]  /*3a30*/  FSEL R54, R5, -INF , P5 ;  /* 0xff80000005367808 */ /* 0x001fe20002800000 */
[----:B------:R-:W0:Y:S01]  /*3a40*/  MUFU.TANH R20, R20 ;  /* 0x0000001400147308 */ /* 0x000e220000002400 */
[----:B------:R-:W-:Y:S01]  /*3a50*/  FMNMX.FTZ R5, R55, R56, !PT ;  /* 0x0000003837057209 */ /* 0x000fe20007810000 */
[--C-:B------:R-:W-:Y:S01]  /*3a60*/  FFMA.FTZ R225, R51, UR10, -R52.reuse ;  /* 0x0000000a33e17c23 */ /* 0x100fe20008010834 */
[----:B-1----:R-:W-:Y:S01]  /*3a70*/  FSEL R53, R6, -INF , P3 ;  /* 0xff80000006357808 */ /* 0x002fe20001800000 */
[--C-:B------:R-:W-:Y:S01]  /*3a80*/  FFMA.FTZ R67, R67, UR10, -R52.reuse ;  /* 0x0000000a43437c23 */ /* 0x100fe20008010834 */
[----:B------:R-:W-:Y:S01]  /*3a90*/  ISETP.GT.AND P4, PT, R71, 0x10, PT ;  /* 0x000000104700780c */ /* 0x000fe20003f84270 */
[--C-:B------:R-:W-:Y:S01]  /*3aa0*/  FFMA.FTZ R49, R49, UR10, -R52.reuse ;  /* 0x0000000a31317c23 */ /* 0x100fe20008010834 */
[----:B------:R-:W-:Y:S01]  /*3ab0*/  FMNMX.FTZ R6, R54, R5, !PT ;  /* 0x0000000536067209 */ /* 0x000fe20007810000 */
[----:B------:R1:W-:Y:S01]  /*3ac0*/  MUFU.TANH R70, R60 ;  /* 0x0000003c00467308 */ /* 0x0003e20000002400 */
[----:B------:R-:W-:Y:S01]  /*3ad0*/  ISETP.GT.AND P3, PT, R71, 0x11, PT ;  /* 0x000000114700780c */ /* 0x000fe20003f64270 */
[--C-:B------:R-:W-:Y:S01]  /*3ae0*/  FFMA.FTZ R47, R47, UR10, -R52.reuse ;  /* 0x0000000a2f2f7c23 */ /* 0x100fe20008010834 */
[----:B----4-:R-:W-:Y:S01]  /*3af0*/  FSEL R57, R8, -INF , P4 ;  /* 0xff80000008397808 */ /* 0x010fe20002000000 */
[--C-:B------:R-:W-:Y:S01]  /*3b00*/  FFMA.FTZ R227, R46, UR10, -R52.reuse ;  /* 0x0000000a2ee37c23 */ /* 0x100fe20008010834 */
[----:B------:R-:W-:Y:S01]  /*3b10*/  FMNMX.FTZ R6, R53, R6, !PT ;  /* 0x0000000635067209 */ /* 0x000fe20007810000 */
[--C-:B------:R-:W-:Y:S01]  /*3b20*/  FFMA.FTZ R221, R27, UR10, -R52.reuse ;  /* 0x0000000a1bdd7c23 */ /* 0x100fe20008010834 */
[----:B------:R-:W-:Y:S01]  /*3b30*/  ISETP.GT.AND P4, PT, R71, 0x18, PT ;  /* 0x000000184700780c */ /* 0x000fe20003f84270 */
[----:B------:R-:W-:Y:S01]  /*3b40*/  MUFU.TANH R15, R15 ;  /* 0x0000000f000f7308 */ /* 0x000fe20000002400 */
[----:B-----5:R-:W-:Y:S01]  /*3b50*/  FSEL R58, R7, -INF , P3 ;  /* 0xff800000073a7808 */ /* 0x020fe20001800000 */
[--C-:B------:R-:W-:Y:S01]  /*3b60*/  FFMA.FTZ R217, R37, UR10, -R52.reuse ;  /* 0x0000000a25d97c23 */ /* 0x100fe20008010834 */
[----:B------:R-:W-:Y:S01]  /*3b70*/  FMNMX.FTZ R5, R57, R6, !PT ;  /* 0x0000000639057209 */ /* 0x000fe20007810000 */
[--C-:B------:R-:W-:Y:S01]  /*3b80*/  FFMA.FTZ R50, R50, UR10, -R52.reuse ;  /* 0x0000000a32327c23 */ /* 0x100fe20008010834 */
[----:B------:R-:W-:Y:S01]  /*3b90*/  ISETP.GT.AND P3, PT, R71, 0x19, PT ;  /* 0x000000194700780c */ /* 0x000fe20003f64270 */
[--C-:B------:R-:W-:Y:S01]  /*3ba0*/  FFMA.FTZ R229, R93, UR10, -R52.reuse ;  /* 0x0000000a5de57c23 */ /* 0x100fe20008010834 */
[----:B------:R-:W-:Y:S01]  /*3bb0*/  FSEL R9, R9, -INF , P4 ;  /* 0xff80000009097808 */ /* 0x000fe20002000000 */
[----:B------:R-:W4:Y:S01]  /*3bc0*/  MUFU.TANH R21, R21 ;  /* 0x0000001500157308 */ /* 0x000f220000002400 */
[----:B------:R-:W-:Y:S01]  /*3bd0*/  FMNMX.FTZ R6, R58, R5, !PT ;  /* 0x000000053a067209 */ /* 0x000fe20007810000 */
[--C-:B------:R-:W-:Y:S01]  /*3be0*/  FFMA.FTZ R3, R91, UR10, -R52.reuse ;  /* 0x0000000a5b037c23 */ /* 0x100fe20008010834 */
[----:B------:R-:W-:Y:S01]  /*3bf0*/  ISETP.GT.AND P4, PT, R71, 0x20, PT ;  /* 0x000000204700780c */ /* 0x000fe20003f84270 */
[--C-:B------:R-:W-:Y:S01]  /*3c00*/  FFMA.FTZ R45, R45, UR10, -R52.reuse ;  /* 0x0000000a2d2d7c23 */ /* 0x100fe20008010834 */
[----:B---3--:R-:W-:Y:S01]  /*3c10*/  FSEL R59, R10, -INF , P3 ;  /* 0xff8000000a3b7808 */ /* 0x008fe20001800000 */
[--C-:B------:R-:W-:Y:S01]  /*3c20*/  FFMA.FTZ R223, R33, UR10, -R52.reuse ;  /* 0x0000000a21df7c23 */ /* 0x100fe20008010834 */
[----:B------:R-:W-:Y:S01]  /*3c30*/  FMNMX.FTZ R8, R9, R6, !PT ;  /* 0x0000000609087209 */ /* 0x000fe20007810000 */
[----:B------:R3:W-:Y:S01]  /*3c40*/  MUFU.TANH R74, R61 ;  /* 0x0000003d004a7308 */ /* 0x0007e20000002400 */
[----:B------:R-:W-:Y:S01]  /*3c50*/  ISETP.GT.AND P3, PT, R71, 0x21, PT ;  /* 0x000000214700780c */ /* 0x000fe20003f64270 */
[--C-:B------:R-:W-:Y:S01]  /*3c60*/  FFMA.FTZ R89, R89, UR10, -R52.reuse ;  /* 0x0000000a59597c23 */ /* 0x100fe20008010834 */
[----:B-1----:R-:W-:Y:S01]  /*3c70*/  FSEL R60, R12, -INF , P4 ;  /* 0xff8000000c3c7808 */ /* 0x002fe20002000000 */
[--C-:B------:R-:W-:Y:S01]  /*3c80*/  FFMA.FTZ R12, R63, UR10, -R52.reuse ;  /* 0x0000000a3f0c7c23 */ /* 0x100fe20008010834 */
[----:B------:R-:W-:Y:S01]  /*3c90*/  FMNMX.FTZ R5, R59, R8, !PT ;  /* 0x000000083b057209 */ /* 0x000fe20007810000 */
[--C-:B------:R-:W-:Y:S01]  /*3ca0*/  FFMA.FTZ R33, R36, UR10, -R52.reuse ;  /* 0x0000000a24217c23 */ /* 0x100fe20008010834 */
[----:B------:R-:W-:Y:S01]  /*3cb0*/  ISETP.GT.AND P4, PT, R71, 0x28, PT ;  /* 0x000000284700780c */ /* 0x000fe20003f84270 */
[----:B------:R-:W-:Y:S01]  /*3cc0*/  MUFU.TANH R24, R24 ;  /* 0x0000001800187308 */ /* 0x000fe20000002400 */
[----:B------:R-:W-:Y:S01]  /*3cd0*/  FSEL R11, R11, -INF , P3 ;  /* 0xff8000000b0b7808 */ /* 0x000fe20001800000 */
[--C-:B------:R-:W-:Y:S01]  /*3ce0*/  FFMA.FTZ R36, R40, UR10, -R52.reuse ;  /* 0x0000000a28247c23 */ /* 0x100fe20008010834 */
[----:B------:R-:W-:Y:S01]  /*3cf0*/  FMNMX.FTZ R8, R60, R5, !PT ;  /* 0x000000053c087209 */ /* 0x000fe20007810000 */
[--C-:B------:R-:W-:Y:S01]  /*3d00*/  FFMA.FTZ R40, R44, UR10, -R52.reuse ;  /* 0x0000000a2c287c23 */ /* 0x100fe20008010834 */
[----:B------:R-:W-:Y:S01]  /*3d10*/  ISETP.GT.AND P3, PT, R71, 0x29, PT ;  /* 0x000000294700780c */ /* 0x000fe20003f64270 */
[--C-:B------:R-:W-:Y:S01]  /*3d20*/  FFMA.FTZ R29, R29, UR10, -R52.reuse ;  /* 0x0000000a1d1d7c23 */ /* 0x100fe20008010834 */
[----:B---3--:R-:W-:Y:S01]  /*3d30*/  FSEL R61, R13, -INF , P4 ;  /* 0xff8000000d3d7808 */ /* 0x008fe20002000000 */
[----:B------:R-:W1:Y:S01]  /*3d40*/  MUFU.TANH R28, R28 ;  /* 0x0000001c001c7308 */ /* 0x000e620000002400 */
[----:B------:R-:W-:Y:S01]  /*3d50*/  FMNMX.FTZ R8, R11, R8, !PT ;  /* 0x000000080b087209 */ /* 0x000fe20007810000 */
[----:B------:R-:W-:Y:S01]  /*3d60*/  FFMA.FTZ R38, R38, UR10, -R52 ;  /* 0x0000000a26267c23 */ /* 0x000fe20008010834 */
[----:B------:R-:W-:-:S02]  /*3d70*/  ISETP.GT.AND P4, PT, R71, 0x30, PT ;  /* 0x000000304700780c */ /* 0x000fc40003f84270 */
[----:B------:R-:W-:Y:S02]  /*3d80*/  CS2R R90, SRZ ;  /* 0x00000000005a7805 */ /* 0x000fe4000001ff00 */
[----:B--2---:R-:W-:Y:S02]  /*3d90*/  FSEL R62, R14, -INF , P3 ;  /* 0xff8000000e3e7808 */ /* 0x004fe40001800000 */
[----:B------:R-:W-:Y:S02]  /*3da0*/  CS2R R92, SRZ ;  /* 0x00000000005c7805 */ /* 0x000fe4000001ff00 */
[----:B------:R-:W-:Y:S01]  /*3db0*/  FMNMX.FTZ R7, R61, R8, !PT ;  /* 0x000000083d077209 */ /* 0x000fe20007810000 */
[----:B------:R-:W2:Y:S01]  /*3dc0*/  MUFU.TANH R25, R25 ;  /* 0x0000001900197308 */ /* 0x000ea20000002400 */
[----:B------:R-:W-:Y:S02]  /*3dd0*/  ISETP.GT.AND P3, PT, R71, 0x31, PT ;  /* 0x000000314700780c */ /* 0x000fe40003f64270 */
[----:B0-----:R-:W-:-:S02]  /*3de0*/  FSEL R63, R20, -INF , P4 ;  /* 0xff800000143f7808 */ /* 0x001fc40002000000 */
[----:B------:R-:W-:Y:S02]  /*3df0*/  FMNMX.FTZ R10, R62, R7, !PT ;  /* 0x000000073e0a7209 */ /* 0x000fe40007810000 */
[----:B------:R-:W-:Y:S01]  /*3e00*/  ISETP.GT.AND P4, PT, R71, 0x38, PT ;  /* 0x000000384700780c */ /* 0x000fe20003f84270 */
[----:B------:R0:W-:Y:S01]  /*3e10*/  MUFU.TANH R75, R64 ;  /* 0x00000040004b7308 */ /* 0x0001e20000002400 */
[----:B------:R-:W-:Y:S02]  /*3e20*/  FMNMX.FTZ R7, R63, R10, !PT ;  /* 0x0000000a3f077209 */ /* 0x000fe40007810000 */
[----:B----4-:R-:W-:Y:S02]  /*3e30*/  FSEL R51, R21, -INF , P4 ;  /* 0xff80000015337808 */ /* 0x010fe40002000000 */
[----:B------:R-:W-:-:S03]  /*3e40*/  ISETP.GT.AND P4, PT, R71, 0x40, PT ;  /* 0x000000404700780c */ /* 0x000fc60003f84270 */
[----:B------:R3:W4:Y:S01]  /*3e50*/  MUFU.TANH R78, R65 ;  /* 0x00000041004e7308 */ /* 0x0007220000002400 */
[----:B0-----:R-:W-:Y:S02]  /*3e60*/  FSEL R64, R15, -INF , P3 ;  /* 0xff8000000f407808 */ /* 0x001fe40001800000 */
[----:B------:R-:W-:Y:S02]  /*3e70*/  ISETP.GT.AND P3, PT, R71, 0x39, PT ;  /* 0x000000394700780c */ /* 0x000fe40003f64270 */
[----:B------:R-:W-:Y:S02]  /*3e80*/  FMNMX.FTZ R10, R64, R7, !PT ;  /* 0x00000007400a7209 */ /* 0x000fe40007810000 */
[----:B-1----:R-:W-:Y:S01]  /*3e90*/  FSEL R66, R28, -INF , P4 ;  /* 0xff8000001c427808 */ /* 0x002fe20002000000 */
[----:B------:R0:W-:Y:S01]  /*3ea0*/  MUFU.EX2 R8, R12 ;  /* 0x0000000c00087308 */ /* 0x0001e20000000800 */
[----:B---3--:R-:W-:Y:S01]  /*3eb0*/  FSEL R65, R24, -INF , P3 ;  /* 0xff80000018417808 */ /* 0x008fe20001800000 */
[----:B------:R-:W-:Y:S01]  /*3ec0*/  FFMA.FTZ R24, R39, UR10, -R52 ;  /* 0x0000000a27187c23 */ /* 0x000fe20008010834 */
[----:B------:R-:W-:-:S02]  /*3ed0*/  ISETP.GT.AND P3, PT, R71, 0x41, PT ;  /* 0x000000414700780c */ /* 0x000fc40003f64270 */
[----:B------:R-:W-:-:S03]  /*3ee0*/  ISETP.GT.AND P4, PT, R71, 0x48, PT ;  /* 0x000000484700780c */ /* 0x000fc60003f84270 */
[----:B------:R2:W1:Y:S01]  /*3ef0*/  MUFU.TANH R79, R68 ;  /* 0x00000044004f7308 */ /* 0x0004620000002400 */
[----:B0-----:R-:W-:-:S04]  /*3f00*/  FMNMX.FTZ R12, R51, R10, !PT ;  /* 0x0000000a330c7209 */ /* 0x001fc80007810000 */
[----:B------:R-:W-:-:S03]  /*3f10*/  FMNMX.FTZ R7, R65, R12, !PT ;  /* 0x0000000c41077209 */ /* 0x000fc60007810000 */
[----:B------:R0:W3:Y:S01]  /*3f20*/  MUFU.TANH R82, R69 ;  /* 0x0000004500527308 */ /* 0x0000e20000002400 */
[----:B--2---:R-:W-:Y:S02]  /*3f30*/  FSEL R68, R25, -INF , P3 ;  /* 0xff80000019447808 */ /* 0x004fe40001800000 */
[----:B------:R-:W-:Y:S02]  /*3f40*/  FMNMX.FTZ R13, R66, R7, !PT ;  /* 0x00000007420d7209 */ /* 0x000fe40007810000 */
[C---:B------:R-:W-:Y:S02]  /*3f50*/  ISETP.GT.AND P3, PT, R71.reuse, 0x49, PT ;  /* 0x000000494700780c */ /* 0x040fe40003f64270 */
[----:B------:R-:W-:Y:S01]  /*3f60*/  FMNMX.FTZ R12, R68, R13, !PT ;  /* 0x0000000d440c7209 */ /* 0x000fe20007810000 */
[----:B------:R-:W2:Y:S01]  /*3f70*/  MUFU.TANH R72, R72 ;  /* 0x0000004800487308 */ /* 0x000ea20000002400 */
[----:B0-----:R-:W-:Y:S02]  /*3f80*/  FSEL R69, R70, -INF , P4 ;  /* 0xff80000046457808 */ /* 0x001fe40002000000 */
[----:B------:R-:W-:-:S02]  /*3f90*/  ISETP.GT.AND P4, PT, R71, 0x50, PT ;  /* 0x000000504700780c */ /* 0x000fc40003f84270 */
[----:B------:R-:W-:Y:S02]  /*3fa0*/  FSEL R70, R74, -INF , P3 ;  /* 0xff8000004a467808 */ /* 0x000fe40001800000 */
[----:B------:R-:W-:Y:S01]  /*3fb0*/  FMNMX.FTZ R13, R69, R12, !PT ;  /* 0x0000000c450d7209 */ /* 0x000fe20007810000 */
[----:B------:R0:W-:Y:S01]  /*3fc0*/  MUFU.EX2 R5, R67 ;  /* 0x0000004300057308 */ /* 0x0001e20000000800 */
[C---:B------:R-:W-:Y:S02]  /*3fd0*/  ISETP.GT.AND P3, PT, R71.reuse, 0x51, PT ;  /* 0x000000514700780c */ /* 0x040fe40003f64270 */
[----:B------:R-:W-:Y:S02]  /*3fe0*/  FMNMX.FTZ R14, R70, R13, !PT ;  /* 0x0000000d460e7209 */ /* 0x000fe40007810000 */
[----:B----4-:R-:W-:Y:S02]  /*3ff0*/  FSEL R21, R78, -INF , P3 ;  /* 0xff8000004e157808 */ /* 0x010fe40001800000 */
[----:B------:R-:W-:Y:S01]  /*4000*/  ISETP.GT.AND P3, PT, R71, 0x59, PT ;  /* 0x000000594700780c */ /* 0x000fe20003f64270 */
[----:B------:R-:W4:Y:S01]  /*4010*/  MUFU.TANH R73, R73 ;  /* 0x0000004900497308 */ /* 0x000f220000002400 */
[----:B0-----:R-:W-:-:S02]  /*4020*/  FSEL R67, R75, -INF , P4 ;  /* 0xff8000004b437808 */ /* 0x001fc40002000000 */
[----:B------:R-:W-:Y:S02]  /*4030*/  CS2R R74, SRZ ;  /* 0x00000000004a7805 */ /* 0x000fe4000001ff00 */
[----:B------:R-:W-:Y:S02]  /*4040*/  ISETP.GT.AND P4, PT, R71, 0x58, PT ;  /* 0x000000584700780c */ /* 0x000fe40003f84270 */
[----:B------:R-:W-:Y:S02]  /*4050*/  FMNMX.FTZ R14, R67, R14, !PT ;  /* 0x0000000e430e7209 */ /* 0x000fe40007810000 */
[----:B-1----:R-:W-:Y:S01]  /*4060*/  FSEL R15, R79, -INF , P4 ;  /* 0xff8000004f0f7808 */ /* 0x002fe20002000000 */
[----:B------:R-:W-:Y:S01]  /*4070*/  MUFU.TANH R76, R76 ;  /* 0x0000004c004c7308 */ /* 0x000fe20000002400 */
[----:B------:R-:W-:Y:S02]  /*4080*/  FMNMX.FTZ R14, R21, R14, !PT ;  /* 0x0000000e150e7209 */ /* 0x000fe40007810000 */
[----:B------:R-:W-:-:S02]  /*4090*/  CS2R R78, SRZ ;  /* 0x00000000004e7805 */ /* 0x000fc4000001ff00 */
[----:B------:R-:W-:Y:S02]  /*40a0*/  ISETP.GT.AND P4, PT, R71, 0x60, PT ;  /* 0x000000604700780c */ /* 0x000fe40003f84270 */
[----:B---3--:R-:W-:Y:S02]  /*40b0*/  FSEL R25, R82, -INF , P3 ;  /* 0xff80000052197808 */ /* 0x008fe40001800000 */
[----:B------:R-:W-:Y:S02]  /*40c0*/  CS2R R82, SRZ ;  /* 0x0000000000527805 */ /* 0x000fe4000001ff00 */
[----:B------:R-:W-:Y:S01]  /*40d0*/  FMNMX.FTZ R20, R15, R14, !PT ;  /* 0x0000000e0f147209 */ /* 0x000fe20007810000 */
[----:B------:R-:W0:Y:S01]  /*40e0*/  MUFU.TANH R77, R77 ;  /* 0x0000004d004d7308 */ /* 0x000e220000002400 */
[----:B------:R-:W-:Y:S02]  /*40f0*/  ISETP.GT.AND P3, PT, R71, 0x61, PT ;  /* 0x000000614700780c */ /* 0x000fe40003f64270 */
[----:B--2---:R-:W-:-:S02]  /*4100*/  FSEL R28, R72, -INF , P4 ;  /* 0xff800000481c7808 */ /* 0x004fc40002000000 */
[----:B------:R-:W-:Y:S02]  /*4110*/  FMNMX.FTZ R13, R25, R20, !PT ;  /* 0x00000014190d7209 */ /* 0x000fe40007810000 */
[----:B------:R-:W-:Y:S01]  /*4120*/  ISETP.GT.AND P4, PT, R71, 0x68, PT ;  /* 0x000000684700780c */ /* 0x000fe20003f84270 */
[----:B------:R-:W1:Y:S01]  /*4130*/  MUFU.TANH R80, R80 ;  /* 0x0000005000507308 */ /* 0x000e620000002400 */
[----:B----4-:R-:W-:Y:S01]  /*4140*/  FSEL R39, R73, -INF , P3 ;  /* 0xff80000049277808 */ /* 0x010fe20001800000 */
[----:B------:R-:W-:Y:S01]  /*4150*/  FFMA.FTZ R73, R26, UR10, -R52 ;  /* 0x0000000a1a497c23 */ /* 0x000fe20008010834 */
[----:B------:R-:W-:Y:S02]  /*4160*/  FMNMX.FTZ R20, R28, R13, !PT ;  /* 0x0000000d1c147209 */ /* 0x000fe40007810000 */
[----:B------:R-:W-:-:S03]  /*4170*/  ISETP.GT.AND P3, PT, R71, 0x69, PT ;  /* 0x000000694700780c */ /* 0x000fc60003f64270 */
[----:B------:R-:W-:Y:S01]  /*4180*/  MUFU.TANH R81, R81 ;  /* 0x0000005100517308 */ /* 0x000fe20000002400 */
[----:B0-----:R-:W-:Y:S02]  /*4190*/  FSEL R46, R77, -INF , P3 ;  /* 0xff8000004d2e7808 */ /* 0x001fe40001800000 */
[----:B------:R-:W-:-:S05]  /*41a0*/  ISETP.GT.AND P3, PT, R71, 0x71, PT ;  /* 0x000000714700780c */ /* 0x000fca0003f64270 */
[----:B------:R0:W-:Y:S08]  /*41b0*/  MUFU.EX2 R7, R49 ;  /* 0x0000003100077308 */ /* 0x0001f00000000800 */
[----:B------:R-:W2:Y:S01]  /*41c0*/  MUFU.TANH R84, R84 ;  /* 0x0000005400547308 */ /* 0x000ea20000002400 */
[----:B0-----:R-:W-:-:S01]  /*41d0*/  FFMA.FTZ R49, R32, UR10, -R52 ;  /* 0x0000000a20317c23 */ /* 0x001fc20008010834 */
[----:B------:R-:W-:-:S02]  /*41e0*/  FSEL R32, R76, -INF , P4 ;  /* 0xff8000004c207808 */ /* 0x000fc40002000000 */
[----:B------:R-:W-:Y:S02]  /*41f0*/  CS2R R76, SRZ ;  /* 0x00000000004c7805 */ /* 0x000fe4000001ff00 */
[----:B------:R-:W-:Y:S02]  /*4200*/  ISETP.GT.AND P4, PT, R71, 0x70, PT ;  /* 0x000000704700780c */ /* 0x000fe40003f84270 */
[----:B------:R0:W-:Y:S08]  /*4210*/  MUFU.EX2 R12, R47 ;  /* 0x0000002f000c7308 */ /* 0x0001f00000000800 */
[----:B------:R-:W3:Y:S01]  /*4220*/  MUFU.TANH R85, R85 ;  /* 0x0000005500557308 */ /* 0x000ee20000002400 */
[----:B0-----:R-:W-:Y:S01]  /*4230*/  FMNMX.FTZ R47, R39, R20, !PT ;  /* 0x00000014272f7209 */ /* 0x001fe20007810000 */
[----:B------:R-:W-:Y:S01]  /*4240*/  FFMA.FTZ R20, R31, UR10, -R52 ;  /* 0x0000000a1f147c23 */ /* 0x000fe20008010834 */
[----:B-1----:R-:W-:-:S02]  /*4250*/  FSEL R31, R80, -INF , P4 ;  /* 0xff800000501f7808 */ /* 0x002fc40002000000 */
[----:B------:R-:W-:Y:S02]  /*4260*/  FMNMX.FTZ R47, R32, R47, !PT ;  /* 0x0000002f202f7209 */ /* 0x000fe40007810000 */
[----:B------:R-:W-:Y:S01]  /*4270*/  ISETP.GT.AND P4, PT, R71, 0x78, PT ;  /* 0x000000784700780c */ /* 0x000fe20003f84270 */
[----:B------:R0:W-:Y:S03]  /*4280*/  MUFU.EX2 R14, R24 ;  /* 0x00000018000e7308 */ /* 0x0001e60000000800 */
[----:B--2---:R-:W-:-:S05]  /*4290*/  FSEL R27, R84, -INF , P4 ;  /* 0xff800000541b7808 */ /* 0x004fca0002000000 */
[----:B------:R3:W-:Y:S01]  /*42a0*/  MUFU.EX2 R13, R49 ;  /* 0x00000031000d7308 */ /* 0x0007e20000000800 */
[----:B0-----:R-:W-:Y:S02]  /*42b0*/  FMNMX.FTZ R24, R46, R47, !PT ;  /* 0x0000002f2e187209 */ /* 0x001fe40007810000 */
[----:B------:R-:W-:Y:S02]  /*42c0*/  FSEL R47, R81, -INF , P3 ;  /* 0xff800000512f7808 */ /* 0x000fe40001800000 */
[----:B------:R-:W-:Y:S02]  /*42d0*/  CS2R R80, SRZ ;  /* 0x0000000000507805 */ /* 0x000fe4000001ff00 */
[----:B------:R-:W-:Y:S02]  /*42e0*/  FMNMX.FTZ R24, R31, R24, !PT ;  /* 0x000000181f187209 */ /* 0x000fe40007810000 */
[----:B------:R-:W-:Y:S01]  /*42f0*/  ISETP.GT.AND P3, PT, R71, 0x79, PT ;  /* 0x000000794700780c */ /* 0x000fe20003f64270 */
[----:B------:R0:W-:Y:S01]  /*4300*/  MUFU.EX2 R10, R50 ;  /* 0x00000032000a7308 */ /* 0x0001e20000000800 */
[----:B------:R-:W-:-:S02]  /*4310*/  FMNMX.FTZ R24, R47, R24, !PT ;  /* 0x000000182f187209 */ /* 0x000fc40007810000 */
[----:B---3--:R-:W-:Y:S02]  /*4320*/  FSEL R49, R85, -INF , P3 ;  /* 0xff80000055317808 */ /* 0x008fe40001800000 */
[----:B------:R-:W-:Y:S02]  /*4330*/  CS2R R84, SRZ ;  /* 0x0000000000547805 */ /* 0x000fe4000001ff00 */
[----:B------:R-:W-:Y:S01]  /*4340*/  FMNMX.FTZ R26, R27, R24, !PT ;  /* 0x000000181b1a7209 */ /* 0x000fe20007810000 */
[----:B------:R-:W-:Y:S03]  /*4350*/  MUFU.EX2 R229, R229 ;  /* 0x000000e500e57308 */ /* 0x000fe60000000800 */
[----:B------:R-:W-:Y:S01]  /*4360*/  FMNMX.FTZ R71, R49, R26, !PT ;  /* 0x0000001a31477209 */ /* 0x000fe20007810000 */
[--C-:B0-----:R-:W-:Y:S01]  /*4370*/  FFMA.FTZ R50, R30, UR10, -R52.reuse ;  /* 0x0000000a1e327c23 */ /* 0x101fe20008010834 */
[----:B------:R-:W-:-:S01]  /*4380*/  FFMA.FTZ R30, R35, UR10, -R52 ;  /* 0x0000000a231e7c23 */ /* 0x000fc20008010834 */
[--C-:B------:R-:W-:Y:S01]  /*4390*/  FFMA.FTZ R35, R41, UR10, -R52.reuse ;  /* 0x0000000a29237c23 */ /* 0x100fe20008010834 */
[----:B------:R-:W-:Y:S01]  /*43a0*/  IMAD.U32 R41, RZ, RZ, UR10 ;  /* 0x0000000aff297e24 */ /* 0x000fe2000f8e00ff */
[----:B------:R-:W0:Y:S01]  /*43b0*/  SHFL.BFLY PT, R72, R71, 0x2, 0x1f ;  /* 0x0c401f0047487f89 */ /* 0x000e2200000e0000 */
[----:B------:R-:W-:-:S01]  /*43c0*/  FFMA.FTZ R26, R34, UR10, -R52 ;  /* 0x0000000a221a7c23 */ /* 0x000fc20008010834 */
[----:B------:R-:W-:Y:S01]  /*43d0*/  FFMA.FTZ R34, R42, UR10, -R52 ;  /* 0x0000000a2a227c23 */ /* 0x000fe20008010834 */
[----:B------:R-:W1:Y:S08]  /*43e0*/  MUFU.EX2 R48, R48 ;  /* 0x0000003000307308 */ /* 0x000e700000000800 */
[----:B------:R-:W2:Y:S08]  /*43f0*/  MUFU.EX2 R3, R3 ;  /* 0x0000000300037308 */ /* 0x000eb00000000800 */
[----:B------:R-:W3:Y:S01]  /*4400*/  MUFU.EX2 R4, R4 ;  /* 0x0000000400047308 */ /* 0x000ee20000000800 */
[----:B0-----:R-:W-:-:S07]  /*4410*/  FMNMX.FTZ R72, R71, R72, !PT ;  /* 0x0000004847487209 */ /* 0x001fce0007810000 */
[----:B------:R-:W0:Y:S01]  /*4420*/  MUFU.EX2 R231, R231 ;  /* 0x000000e700e77308 */ /* 0x000e220000000800 */
[----:B------:R-:W4:Y:S07]  /*4430*/  SHFL.BFLY PT, R37, R72, 0x1, 0x1f ;  /* 0x0c201f0048257f89 */ /* 0x000f2e00000e0000 */
[----:B------:R5:W0:Y:S08]  /*4440*/  MUFU.EX2 R6, R89 ;  /* 0x0000005900067308 */ /* 0x000a300000000800 */
[----:B------:R-:W-:Y:S01]  /*4450*/  MUFU.EX2 R225, R225 ;  /* 0x000000e100e17308 */ /* 0x000fe20000000800 */
[----:B-----5:R-:W-:-:S07]  /*4460*/  CS2R R88, SRZ ;  /* 0x0000000000587805 */ /* 0x020fce000001ff00 */
[----:B------:R-:W-:Y:S01]  /*4470*/  MUFU.EX2 R227, R227 ;  /* 0x000000e300e37308 */ /* 0x000fe20000000800 */
[----:B----4-:R-:W-:Y:S01]  /*4480*/  FMNMX.FTZ R188, R72, R37, !PT ;  /* 0x0000002548bc7209 */ /* 0x010fe20007810000 */
[----:B------:R-:W-:-:S03]  /*4490*/  FFMA.FTZ R37, R43, UR10, -R52 ;  /* 0x0000000a2b257c23 */ /* 0x000fc60008010834 */
[C---:B------:R-:W-:Y:S01]  /*44a0*/  FSETP.NEU.FTZ.AND P3, PT, R188.reuse, -INF , PT ;  /* 0xff800000bc00780b */ /* 0x040fe20003f7d000 */
[----:B------:R-:W-:-:S02]  /*44b0*/  FFMA.FTZ R41, R188, R41, -8 ;  /* 0xc1000000bc297423 */ /* 0x000fc40000010029 */
[----:B------:R-:W-:Y:S03]  /*44c0*/  MUFU.EX2 R20, R20 ;  /* 0x0000001400147308 */ /* 0x000fe60000000800 */
[----:B------:R-:W-:Y:S02]  /*44d0*/  FSEL R42, R41, RZ, P3 ;  /* 0x000000ff292a7208 */ /* 0x000fe40001800000 */
[----:B------:R-:W-:-:S03]  /*44e0*/  PLOP3.LUT P3, PT, PT, PT, UP1, 0x80, 0x0 ;  /* 0x000000000000781c */ /* 0x000fc60003f6f018 */
[----:B------:R4:W-:Y:S01]  /*44f0*/  MUFU.EX2 R41, R45 ;  /* 0x0000002d00297308 */ /* 0x0009e20000000800 */
[----:B------:R-:W-:-:S01]  /*4500*/  FFMA.FTZ R228, R55, UR10, -R42 ;  /* 0x0000000a37e47c23 */ /* 0x000fc2000801082a */
[--C-:B------:R-:W-:Y:S01]  /*4510*/  FFMA.FTZ R43, R56, UR10, -R42.reuse ;  /* 0x0000000a382b7c23 */ /* 0x100fe2000801082a */
[----:B------:R-:W-:-:S01]  /*4520*/  FFMA.FTZ R54, R54, UR10, -R42 ;  /* 0x0000000a36367c23 */ /* 0x000fc2000801082a */
[--C-:B------:R-:W-:Y:S01]  /*4530*/  FFMA.FTZ R53, R53, UR10, -R42.reuse ;  /* 0x0000000a35357c23 */ /* 0x100fe2000801082a */
[----:B------:R-:W-:-:S01]  /*4540*/  FFMA.FTZ R230, R57, UR10, -R42 ;  /* 0x0000000a39e67c23 */ /* 0x000fc2000801082a */
[----:B------:R-:W-:Y:S01]  /*4550*/  FFMA.FTZ R44, R9, UR10, -R42 ;  /* 0x0000000a092c7c23 */ /* 0x000fe2000801082a */
[----:B-1----:R-:W-:-:S01]  /*4560*/  FADD.FTZ R56, R229, R48 ;  /* 0x00000030e5387221 */ /* 0x002fc20000010000 */
[----:B------:R-:W-:Y:S01]  /*4570*/  MUFU.EX2 R228, R228 ;  /* 0x000000e400e47308 */ /* 0x000fe20000000800 */
[----:B----4-:R-:W-:-:S01]  /*4580*/  FFMA.FTZ R45, R58, UR10, -R42 ;  /* 0x0000000a3a2d7c23 */ /* 0x010fc2000801082a */
[----:B------:R-:W-:Y:S01]  /*4590*/  FFMA.FTZ R59, R59, UR10, -R42 ;  /* 0x0000000a3b3b7c23 */ /* 0x000fe2000801082a */
[----:B--2---:R-:W-:-:S01]  /*45a0*/  FADD.FTZ R57, R3, R56 ;  /* 0x0000003803397221 */ /* 0x004fc20000010000 */
[--C-:B------:R-:W-:Y:S01]  /*45b0*/  FFMA.FTZ R224, R60, UR10, -R42.reuse ;  /* 0x0000000a3ce07c23 */ /* 0x100fe2000801082a */
[----:B------:R-:W-:-:S01]  /*45c0*/  FFMA.FTZ R9, R11, UR10, -R42 ;  /* 0x0000000a0b097c23 */ /* 0x000fc2000801082a */
[----:B------:R-:W-:Y:S01]  /*45d0*/  FFMA.FTZ R61, R61, UR10, -R42 ;  /* 0x0000000a3d3d7c23 */ /* 0x000fe2000801082a */
[----:B---3--:R-:W-:-:S01]  /*45e0*/  FADD.FTZ R58, R4, R57 ;  /* 0x00000039043a7221 */ /* 0x008fc20000010000 */
[----:B------:R-:W1:Y:S01]  /*45f0*/  MUFU.EX2 R43, R43 ;  /* 0x0000002b002b7308 */ /* 0x000e620000000800 */
[----:B------:R-:W-:-:S01]  /*4600*/  FFMA.FTZ R62, R62, UR10, -R42 ;  /* 0x0000000a3e3e7c23 */ /* 0x000fc2000801082a */
[----:B------:R-:W-:Y:S01]  /*4610*/  FFMA.FTZ R226, R63, UR10, -R42 ;  /* 0x0000000a3fe27c23 */ /* 0x000fe2000801082a */
[----:B0-----:R-:W-:-:S01]  /*4620*/  FADD.FTZ R57, R231, R58 ;  /* 0x0000003ae7397221 */ /* 0x001fc20000010000 */
[--C-:B------:R-:W-:Y:S01]  /*4630*/  FFMA.FTZ R11, R64, UR10, -R42.reuse ;  /* 0x0000000a400b7c23 */ /* 0x100fe2000801082a */
[----:B------:R-:W-:-:S01]  /*4640*/  FFMA.FTZ R52, R51, UR10, -R42 ;  /* 0x0000000a33347c23 */ /* 0x000fc2000801082a */
[----:B------:R-:W-:Y:S01]  /*4650*/  FFMA.FTZ R21, R21, UR10, -R42 ;  /* 0x0000000a15157c23 */ /* 0x000fe2000801082a */
[----:B------:R-:W-:-:S01]  /*4660*/  FADD.FTZ R58, R6, R57 ;  /* 0x00000039063a7221 */ /* 0x000fc20000010000 */
[----:B------:R-:W0:Y:S01]  /*4670*/  MUFU.EX2 R54, R54 ;  /* 0x0000003600367308 */ /* 0x000e220000000800 */
[----:B------:R-:W-:-:S01]  /*4680*/  FFMA.FTZ R65, R65, UR10, -R42 ;  /* 0x0000000a41417c23 */ /* 0x000fc2000801082a */
[----:B------:R-:W-:Y:S01]  /*4690*/  FFMA.FTZ R220, R66, UR10, -R42 ;  /* 0x0000000a42dc7c23 */ /* 0x000fe2000801082a */
[----:B------:R-:W-:-:S01]  /*46a0*/  FADD.FTZ R57, R5, R58 ;  /* 0x0000003a05397221 */ /* 0x000fc20000010000 */
[--C-:B------:R-:W-:Y:S01]  /*46b0*/  FFMA.FTZ R51, R68, UR10, -R42.reuse ;  /* 0x0000000a44337c23 */ /* 0x100fe2000801082a */
[----:B------:R-:W-:-:S01]  /*46c0*/  FFMA.FTZ R69, R69, UR10, -R42 ;  /* 0x0000000a45457c23 */ /* 0x000fc2000801082a */
[--C-:B------:R-:W-:Y:S01]  /*46d0*/  FFMA.FTZ R25, R25, UR10, -R42.reuse ;  /* 0x0000000a19197c23 */ /* 0x100fe2000801082a */
[----:B------:R-:W-:-:S01]  /*46e0*/  FFMA.FTZ R70, R70, UR10, -R42 ;  /* 0x0000000a46467c23 */ /* 0x000fc2000801082a */
[----:B------:R-:W2:Y:S01]  /*46f0*/  MUFU.EX2 R53, R53 ;  /* 0x0000003500357308 */ /* 0x000ea20000000800 */
[----:B-1----:R-:W-:-:S01]  /*4700*/  FADD.FTZ R55, R228, R43 ;  /* 0x0000002be4377221 */ /* 0x002fc20000010000 */
        /* <DEDUP_REMOVED lines=13> */
[----:B--2---:R-:W-:-:S01]  /*47e0*/  FADD.FTZ R55, R53, R56 ;  /* 0x0000003835377221 */ /* 0x004fc20000010000 */
[----:B------:R-:W-:-:S04]  /*47f0*/  F2FP.SATFINITE.E4M3.F32.PACK_AB_MERGE_C R53, R53, R54, RZ ;  /* 0x000000363535723e */ /* 0x000fc800048070ff */
[----:B------:R-:W-:Y:S02]  /*4800*/  F2FP.SATFINITE.E4M3.F32.PACK_AB_MERGE_C R228, R43, R228, R53 ;  /* 0x000000e42be4723e */ /* 0x000fe40004807035 */
[----:B------:R-:W2:Y:S01]  /*4810*/  MUFU.EX2 R44, R44 ;  /* 0x0000002c002c7308 */ /* 0x000ea20000000800 */
[----:B-1----:R-:W-:-:S07]  /*4820*/  FADD.FTZ R56, R230, R55 ;  /* 0x00000037e6387221 */ /* 0x002fce0000010000 */
        /* <DEDUP_REMOVED lines=8> */
[----:B-1----:R-:W-:-:S01]  /*48b0*/  FADD.FTZ R55, R59, R2 ;  /* 0x000000023b377221 */ /* 0x002fc20000010000 */
[----:B------:R-:W-:-:S04]  /*48c0*/  F2FP.SATFINITE.E4M3.F32.PACK_AB_MERGE_C R44, R59, R44, RZ ;  /* 0x0000002c3b2c723e */ /* 0x000fc800048070ff */
[----:B------:R-:W-:Y:S02]  /*48d0*/  F2FP.SATFINITE.E4M3.F32.PACK_AB_MERGE_C R230, R45, R230, R44 ;  /* 0x000000e62de6723e */ /* 0x000fe4000480702c */
[----:B------:R-:W-:Y:S01]  /*48e0*/  CS2R R44, SRZ ;  /* 0x00000000002c7805 */ /* 0x000fe2000001ff00 */
[----:B------:R-:W1:Y:S01]  /*48f0*/  MUFU.EX2 R61, R61 ;  /* 0x0000003d003d7308 */ /* 0x000e620000000800 */
[----:B0-----:R-:W-:-:S01]  /*4900*/  FADD.FTZ R2, R224, R55 ;  /* 0x00000037e0027221 */ /* 0x001fc20000010000 */
[----:B------:R-:W-:Y:S01]  /*4910*/  FADD.FTZ R55, R7, R58 ;  /* 0x0000003a07377221 */ /* 0x000fe20000010000 */
[----:B------:R-:W-:-:S05]  /*4920*/  CS2R R58, SRZ ;  /* 0x00000000003a7805 */ /* 0x000fca000001ff00 */
[----:B------:R-:W0:Y:S01]  /*4930*/  MUFU.EX2 R62, R62 ;  /* 0x0000003e003e7308 */ /* 0x000e220000000800 */
[----:B--2---:R-:W-:-:S07]  /*4940*/  FADD.FTZ R56, R9, R2 ;  /* 0x0000000209387221 */ /* 0x004fce0000010000 */
[----:B------:R-:W2:Y:S08]  /*4950*/  MUFU.EX2 R226, R226 ;  /* 0x000000e200e27308 */ /* 0x000eb00000000800 */
[----:B------:R-:W3:Y:S08]  /*4960*/  MUFU.EX2 R11, R11 ;  /* 0x0000000b000b7308 */ /* 0x000ef00000000800 */
[----:B------:R-:W4:Y:S08]  /*4970*/  MUFU.EX2 R52, R52 ;  /* 0x0000003400347308 */ /* 0x000f300000000800 */
[----:B------:R1:W-:Y:S08]  /*4980*/  MUFU.EX2 R222, R21 ;  /* 0x0000001500de7308 */ /* 0x0003f00000000800 */
[----:B------:R-:W5:Y:S01]  /*4990*/  MUFU.EX2 R65, R65 ;  /* 0x0000004100417308 */ /* 0x000f620000000800 */
[----:B-1----:R-:W-:-:S01]  /*49a0*/  FADD.FTZ R21, R61, R56 ;  /* 0x000000383d157221 */ /* 0x002fc20000010000 */
[C---:B------:R-:W-:Y:S01]  /*49b0*/  FADD.FTZ R56, R12.reuse, R55 ;  /* 0x000000370c387221 */ /* 0x040fe20000010000 */
[----:B------:R-:W-:-:S02]  /*49c0*/  F2FP.SATFINITE.E4M3.F32.PACK_AB_MERGE_C R12, R12, R7, RZ ;  /* 0x000000070c0c723e */ /* 0x000fc400048070ff */
[----:B0-----:R-:W-:Y:S01]  /*49d0*/  FADD.FTZ R21, R62, R21 ;  /* 0x000000153e157221 */ /* 0x001fe20000010000 */
[----:B------:R-:W-:-:S01]  /*49e0*/  FADD.FTZ R55, R227, R56 ;  /* 0x00000038e3377221 */ /* 0x000fc20000010000 */
[----:B------:R-:W-:Y:S01]  /*49f0*/  F2FP.SATFINITE.E4M3.F32.PACK_AB_MERGE_C R61, R62, R61, RZ ;  /* 0x0000003d3e3d723e */ /* 0x000fe200048070ff */
[----:B------:R-:W0:Y:S01]  /*4a00*/  MUFU.EX2 R221, R221 ;  /* 0x000000dd00dd7308 */ /* 0x000e220000000800 */
[----:B--2---:R-:W-:-:S01]  /*4a10*/  FADD.FTZ R56, R226, R21 ;  /* 0x00000015e2387221 */ /* 0x004fc20000010000 */
[----:B------:R-:W-:Y:S01]  /*4a20*/  F2FP.SATFINITE.E4M3.F32.PACK_AB_MERGE_C R21, R4, R3, RZ ;  /* 0x000000030415723e */ /* 0x000fe200048070ff */
[----:B------:R-:W-:-:S01]  /*4a30*/  FADD.FTZ R4, R14, R55 ;  /* 0x000000370e047221 */ /* 0x000fc20000010000 */
[----:B------:R-:W-:Y:S01]  /*4a40*/  F2FP.SATFINITE.E4M3.F32.PACK_AB_MERGE_C R224, R9, R224, R61 ;  /* 0x000000e009e0723e */ /* 0x000fe2000480703d */
[----:B---3--:R-:W-:-:S01]  /*4a50*/  FADD.FTZ R3, R11, R56 ;  /* 0x000000380b037221 */ /* 0x008fc20000010000 */
[----:B------:R-:W-:Y:S02]  /*4a60*/  F2FP.SATFINITE.E4M3.F32.PACK_AB_MERGE_C R229, R48, R229, R21 ;  /* 0x000000e530e5723e */ /* 0x000fe40004807015 */
[----:B------:R-:W-:Y:S01]  /*4a70*/  CS2R R48, SRZ ;  /* 0x0000000000307805 */ /* 0x000fe2000001ff00 */
[----:B------:R-:W1:Y:S01]  /*4a80*/  MUFU.EX2 R220, R220 ;  /* 0x000000dc00dc7308 */ /* 0x000e620000000800 */
[----:B------:R-:W-:-:S02]  /*4a90*/  F2FP.SATFINITE.E4M3.F32.PACK_AB_MERGE_C R225, R10, R225, R12 ;  /* 0x000000e10ae1723e */ /* 0x000fc4000480700c */
[----:B------:R-:W-:Y:S02]  /*4aa0*/  CS2R R54, SRZ ;  /* 0x0000000000367805 */ /* 0x000fe4000001ff00 */
[----:B------:R-:W-:Y:S02]  /*4ab0*/  CS2R R56, SRZ ;  /* 0x0000000000387805 */ /* 0x000fe4000001ff00 */
[----:B------:R-:W-:Y:S02]  /*4ac0*/  CS2R R60, SRZ ;  /* 0x00000000003c7805 */ /* 0x000fe4000001ff00 */
[----:B------:R-:W-:Y:S01]  /*4ad0*/  CS2R R62, SRZ ;  /* 0x00000000003e7805 */ /* 0x000fe2000001ff00 */
[----:B------:R2:W3:Y:S08]  /*4ae0*/  MUFU.EX2 R24, R73 ;  /* 0x0000004900187308 */ /* 0x0004f00000000800 */
[----:B------:R-:W3:Y:S01]  /*4af0*/  MUFU.EX2 R51, R51 ;  /* 0x0000003300337308 */ /* 0x000ee20000000800 */
[----:B--2---:R-:W-:-:S07]  /*4b00*/  CS2R R72, SRZ ;  /* 0x0000000000487805 */ /* 0x004fce000001ff00 */
[----:B------:R2:W-:Y:S08]  /*4b10*/  MUFU.EX2 R2, R25 ;  /* 0x0000001900027308 */ /* 0x0005f00000000800 */
[----:B------:R-:W3:Y:S01]  /*4b20*/  MUFU.EX2 R29, R29 ;  /* 0x0000001d001d7308 */ /* 0x000ee20000000800 */
[----:B--2---:R-:W-:Y:S01]  /*4b30*/  F2FP.SATFINITE.E4M3.F32.PACK_AB_MERGE_C R25, R8, R5, RZ ;  /* 0x000000050819723e */ /* 0x004fe200048070ff */
[----:B------:R-:W-:Y:S01]  /*4b40*/  FADD.FTZ R5, R13, R4 ;  /* 0x000000040d057221 */ /* 0x000fe20000010000 */
[----:B----4-:R-:W-:-:S01]  /*4b50*/  FADD.FTZ R4, R52, R3 ;  /* 0x0000000334047221 */ /* 0x010fc20000010000 */
[----:B------:R-:W-:-:S02]  /*4b60*/  F2FP.SATFINITE.E4M3.F32.PACK_AB_MERGE_C R13, R20, R13, RZ ;  /* 0x0000000d140d723e */ /* 0x000fc400048070ff */
[----:B------:R-:W-:-:S01]  /*4b70*/  FADD.FTZ R20, R20, R5 ;  /* 0x0000000514147221 */ /* 0x000fc20000010000 */
[----:B-----5:R-:W-:Y:S01]  /*4b80*/  FADD.FTZ R3, R65, R4 ;  /* 0x0000000441037221 */ /* 0x020fe20000010000 */
[----:B------:R-:W2:Y:S01]  /*4b90*/  MUFU.EX2 R69, R69 ;  /* 0x0000004500457308 */ /* 0x000ea20000000800 */
[----:B------:R-:W-:Y:S01]  /*4ba0*/  F2FP.SATFINITE.E4M3.F32.PACK_AB_MERGE_C R231, R6, R231, R25 ;  /* 0x000000e706e7723e */ /* 0x000fe20004807019 */
[----:B0-----:R-:W-:Y:S01]  /*4bb0*/  FADD.FTZ R5, R221, R20 ;  /* 0x00000014dd057221 */ /* 0x001fe20000010000 */
[----:B-1----:R-:W-:-:S01]  /*4bc0*/  FADD.FTZ R4, R220, R3 ;  /* 0x00000003dc047221 */ /* 0x002fc20000010000 */
[----:B------:R-:W-:Y:S02]  /*4bd0*/  F2FP.SATFINITE.E4M3.F32.PACK_AB_MERGE_C R52, R65, R52, RZ ;  /* 0x000000344134723e */ /* 0x000fe400048070ff */
[----:B------:R-:W-:Y:S01]  /*4be0*/  CS2R R64, SRZ ;  /* 0x0000000000407805 */ /* 0x000fe2000001ff00 */
[----:B---3--:R-:W-:Y:S01]  /*4bf0*/  FADD.FTZ R8, R24, R5 ;  /* 0x0000000518087221 */ /* 0x008fe20000010000 */
[----:B------:R-:W-:-:S01]  /*4c00*/  FADD.FTZ R4, R51, R4 ;  /* 0x0000000433047221 */ /* 0x000fc20000010000 */
[----:B------:R-:W0:Y:S01]  /*4c10*/  MUFU.EX2 R50, R50 ;  /* 0x0000003200327308 */ /* 0x000e220000000800 */
[----:B------:R-:W-:Y:S01]  /*4c20*/  F2FP.SATFINITE.E4M3.F32.PACK_AB_MERGE_C R226, R11, R226, R52 ;  /* 0x000000e20be2723e */ /* 0x000fe20004807034 */
[----:B------:R-:W-:Y:S01]  /*4c30*/  FADD.FTZ R7, R29, R8 ;  /* 0x000000081d077221 */ /* 0x000fe20000010000 */
[----:B------:R-:W-:-:S02]  /*4c40*/  F2FP.SATFINITE.E4M3.F32.PACK_AB_MERGE_C R227, R14, R227, R13 ;  /* 0x000000e30ee3723e */ /* 0x000fc4000480700d */
[----:B------:R-:W-:-:S03]  /*4c50*/  CS2R R52, SRZ ;  /* 0x0000000000347805 */ /* 0x000fc6000001ff00 */
[----:B------:R-:W1:Y:S01]  /*4c60*/  MUFU.EX2 R70, R70 ;  /* 0x0000004600467308 */ /* 0x000e620000000800 */
[----:B--2---:R-:W-:-:S07]  /*4c70*/  FADD.FTZ R5, R69, R4 ;  /* 0x0000000445057221 */ /* 0x004fce0000010000 */
[----:B------:R-:W2:Y:S01]  /*4c80*/  MUFU.EX2 R223, R223 ;  /* 0x000000df00df7308 */ /* 0x000ea20000000800 */
[C---:B0-----:R-:W-:Y:S01]  /*4c90*/  F2FP.SATFINITE.E4M3.F32.PACK_AB_MERGE_C R29, R50.reuse, R29, RZ ;  /* 0x0000001d321d723e */ /* 0x041fe200048070ff */
[----:B------:R-:W-:-:S03]  /*4ca0*/  FADD.FTZ R50, R50, R7 ;  /* 0x0000000732327221 */ /* 0x000fc60000010000 */
[----:B------:R-:W-:Y:S02]  /*4cb0*/  F2FP.SATFINITE.E4M3.F32.PACK_AB_MERGE_C R221, R24, R221, R29 ;  /* 0x000000dd18dd723e */ /* 0x000fe4000480701d */
[----:B------:R-:W-:Y:S01]  /*4cc0*/  CS2R R24, SRZ ;  /* 0x0000000000187805 */ /* 0x000fe2000001ff00 */
[----:B------:R-:W0:Y:S01]  /*4cd0*/  MUFU.EX2 R67, R67 ;  /* 0x0000004300437308 */ /* 0x000e220000000800 */
[C---:B-1----:R-:W-:Y:S01]  /*4ce0*/  F2FP.SATFINITE.E4M3.F32.PACK_AB_MERGE_C R69, R70.reuse, R69, RZ ;  /* 0x000000454645723e */ /* 0x042fe200048070ff */
[----:B------:R-:W-:-:S03]  /*4cf0*/  FADD.FTZ R70, R70, R5 ;  /* 0x0000000546467221 */ /* 0x000fc60000010000 */
[----:B------:R-:W-:Y:S02]  /*4d00*/  F2FP.SATFINITE.E4M3.F32.PACK_AB_MERGE_C R220, R51, R220, R69 ;  /* 0x000000dc33dc723e */ /* 0x000fe40004807045 */
[----:B------:R-:W-:Y:S01]  /*4d10*/  CS2R R68, SRZ ;  /* 0x0000000000447805 */ /* 0x000fe2000001ff00 */
[----:B------:R-:W1:Y:S01]  /*4d20*/  MUFU.EX2 R26, R26 ;  /* 0x0000001a001a7308 */ /* 0x000e620000000800 */
[----:B--2---:R-:W-:-:S01]  /*4d30*/  FADD.FTZ R7, R223, R50 ;  /* 0x00000032df077221 */ /* 0x004fc20000010000 */
[----:B------:R-:W-:-:S06]  /*4d40*/  CS2R R50, SRZ ;  /* 0x0000000000327805 */ /* 0x000fcc000001ff00 */
[----:B------:R-:W2:Y:S01]  /*4d50*/  MUFU.EX2 R30, R30 ;  /* 0x0000001e001e7308 */ /* 0x000ea20000000800 */
[----:B0-----:R-:W-:-:S01]  /*4d60*/  FADD.FTZ R5, R67, R70 ;  /* 0x0000004643057221 */ /* 0x001fc20000010000 */
[----:B------:R-:W-:-:S03]  /*4d70*/  CS2R R70, SRZ ;  /* 0x0000000000467805 */ /* 0x000fc6000001ff00 */
[----:B------:R-:W-:-:S03]  /*4d80*/  FADD.FTZ R6, R222, R5 ;  /* 0x00000005de067221 */ /* 0x000fc60000010000 */
[----:B------:R-:W0:Y:S01]  /*4d90*/  MUFU.EX2 R15, R15 ;  /* 0x0000000f000f7308 */ /* 0x000e220000000800 */
[----:B-1----:R-:W-:-:S07]  /*4da0*/  FADD.FTZ R7, R26, R7 ;  /* 0x000000071a077221 */ /* 0x002fce0000010000 */
[----:B------:R-:W1:Y:S01]  /*4db0*/  MUFU.EX2 R33, R33 ;  /* 0x0000002100217308 */ /* 0x000e620000000800 */
[----:B--2---:R-:W-:-:S07]  /*4dc0*/  FADD.FTZ R8, R30, R7 ;  /* 0x000000071e087221 */ /* 0x004fce0000010000 */
[----:B------:R-:W2:Y:S01]  /*4dd0*/  MUFU.EX2 R217, R217 ;  /* 0x000000d900d97308 */ /* 0x000ea20000000800 */
[----:B0-----:R-:W-:-:S01]  /*4de0*/  FADD.FTZ R5, R15, R6 ;  /* 0x000000060f057221 */ /* 0x001fc20000010000 */
[----:B------:R-:W-:-:S03]  /*4df0*/  F2FP.SATFINITE.E4M3.F32.PACK_AB_MERGE_C R15, R2, R15, RZ ;  /* 0x0000000f020f723e */ /* 0x000fc600048070ff */
[----:B------:R-:W-:Y:S01]  /*4e00*/  FADD.FTZ R5, R2, R5 ;  /* 0x0000000502057221 */ /* 0x000fe20000010000 */
[----:B------:R-:W-:Y:S02]  /*4e10*/  F2FP.SATFINITE.E4M3.F32.PACK_AB_MERGE_C R222, R222, R67, R15 ;  /* 0x00000043dede723e */ /* 0x000fe4000480700f */
[----:B------:R-:W-:Y:S01]  /*4e20*/  CS2R R66, SRZ ;  /* 0x0000000000427805 */ /* 0x000fe2000001ff00 */
[----:B------:R-:W0:Y:S01]  /*4e30*/  MUFU.EX2 R28, R28 ;  /* 0x0000001c001c7308 */ /* 0x000e220000000800 */
[----:B-1----:R-:W-:-:S01]  /*4e40*/  FADD.FTZ R8, R33, R8 ;  /* 0x0000000821087221 */ /* 0x002fc20000010000 */
[----:B------:R-:W-:-:S04]  /*4e50*/  F2FP.SATFINITE.E4M3.F32.PACK_AB_MERGE_C R30, R33, R30, RZ ;  /* 0x0000001e211e723e */ /* 0x000fc800048070ff */
[----:B------:R-:W-:Y:S02]  /*4e60*/  F2FP.SATFINITE.E4M3.F32.PACK_AB_MERGE_C R223, R26, R223, R30 ;  /* 0x000000df1adf723e */ /* 0x000fe4000480701e */
[----:B------:R-:W1:Y:S01]  /*4e70*/  MUFU.EX2 R38, R38 ;  /* 0x0000002600267308 */ /* 0x000e620000000800 */
[----:B--2---:R-:W-:-:S07]  /*4e80*/  FADD.FTZ R7, R217, R8 ;  /* 0x00000008d9077221 */ /* 0x004fce0000010000 */
[----:B------:R-:W2:Y:S01]  /*4e90*/  MUFU.EX2 R39, R39 ;  /* 0x0000002700277308 */ /* 0x000ea20000000800 */
[----:B0-----:R-:W-:-:S07]  /*4ea0*/  FADD.FTZ R2, R28, R5 ;  /* 0x000000051c027221 */ /* 0x001fce0000010000 */
[----:B------:R-:W-:Y:S01]  /*4eb0*/  MUFU.EX2 R36, R36 ;  /* 0x0000002400247308 */ /* 0x000fe20000000800 */
[----:B-1----:R-:W-:-:S07]  /*4ec0*/  FADD.FTZ R7, R38, R7 ;  /* 0x0000000726077221 */ /* 0x002fce0000010000 */
[----:B------:R-:W0:Y:S01]  /*4ed0*/  MUFU.EX2 R35, R35 ;  /* 0x0000002300237308 */ /* 0x000e220000000800 */
[----:B--2---:R-:W-:-:S07]  /*4ee0*/  FADD.FTZ R5, R39, R2 ;  /* 0x0000000227057221 */ /* 0x004fce0000010000 */
[----:B------:R-:W1:Y:S08]  /*4ef0*/  MUFU.EX2 R32, R32 ;  /* 0x0000002000207308 */ /* 0x000e700000000800 */
[----:B------:R-:W2:Y:S01]  /*4f00*/  MUFU.EX2 R3, R46 ;  /* 0x0000002e00037308 */ /* 0x000ea20000000800 */
[----:B0-----:R-:W-:Y:S01]  /*4f10*/  F2FP.SATFINITE.E4M3.F32.PACK_AB_MERGE_C R6, R35, R36, RZ ;  /* 0x000000242306723e */ /* 0x001fe200048070ff */
[----:B------:R-:W-:-:S03]  /*4f20*/  FADD.FTZ R36, R36, R7 ;  /* 0x0000000724247221 */ /* 0x000fc60000010000 */
[----:B------:R-:W-:Y:S01]  /*4f30*/  F2FP.SATFINITE.E4M3.F32.PACK_AB_MERGE_C R217, R38, R217, R6 ;  /* 0x000000d926d9723e */ /* 0x000fe20004807006 */
[----:B------:R-:W-:-:S02]  /*4f40*/  FADD.FTZ R35, R35, R36 ;  /* 0x0000002423237221 */ /* 0x000fc40000010000 */
[----:B------:R-:W0:Y:S01]  /*4f50*/  MUFU.EX2 R40, R40 ;  /* 0x0000002800287308 */ /* 0x000e220000000800 */
[----:B-1----:R-:W-:-:S07]  /*4f60*/  FADD.FTZ R2, R32, R5 ;  /* 0x0000000520027221 */ /* 0x002fce0000010000 */
[----:B------:R-:W1:Y:S01]  /*4f70*/  MUFU.EX2 R34, R34 ;  /* 0x0000002200227308 */ /* 0x000e620000000800 */
[----:B--2---:R-:W-:-:S01]  /*4f80*/  FADD.FTZ R2, R3, R2 ;  /* 0x0000000203027221 */ /* 0x004fc20000010000 */
[----:B------:R-:W-:-:S04]  /*4f90*/  F2FP.SATFINITE.E4M3.F32.PACK_AB_MERGE_C R32, R3, R32, RZ ;  /* 0x000000200320723e */ /* 0x000fc800048070ff */
[----:B------:R-:W-:Y:S02]  /*4fa0*/  F2FP.SATFINITE.E4M3.F32.PACK_AB_MERGE_C R216, R39, R28, R32 ;  /* 0x0000001c27d8723e */ /* 0x000fe40004807020 */
[----:B------:R-:W-:Y:S01]  /*4fb0*/  CS2R R28, SRZ ;  /* 0x00000000001c7805 */ /* 0x000fe2000001ff00 */
[----:B------:R-:W2:Y:S01]  /*4fc0*/  MUFU.EX2 R31, R31 ;  /* 0x0000001f001f7308 */ /* 0x000ea20000000800 */
[----:B0-----:R-:W-:Y:S02]  /*4fd0*/  F2FP.SATFINITE.E4M3.F32.PACK_AB_MERGE_C R219, R41, R40, RZ ;  /* 0x0000002829db723e */ /* 0x001fe400048070ff */
[----:B------:R-:W-:Y:S02]  /*4fe0*/  CS2R R32, SRZ ;  /* 0x0000000000207805 */ /* 0x000fe4000001ff00 */
[----:B------:R-:W-:-:S03]  /*4ff0*/  CS2R R38, SRZ ;  /* 0x0000000000267805 */ /* 0x000fc6000001ff00 */
[----:B------:R-:W0:Y:S01]  /*5000*/  MUFU.EX2 R37, R37 ;  /* 0x0000002500257308 */ /* 0x000e220000000800 */
[----:B-1----:R-:W-:-:S07]  /*5010*/  FADD.FTZ R6, R34, R35 ;  /* 0x0000002322067221 */ /* 0x002fce0000010000 */
[----:B------:R1:W3:Y:S01]  /*5020*/  MUFU.EX2 R4, R47 ;  /* 0x0000002f00047308 */ /* 0x0002e20000000800 */
[----:B--2---:R-:W-:-:S07]  /*5030*/  FADD.FTZ R3, R31, R2 ;  /* 0x000000021f037221 */ /* 0x004fce0000010000 */
[----:B------:R-:W2:Y:S01]  /*5040*/  MUFU.EX2 R27, R27 ;  /* 0x0000001b001b7308 */ /* 0x000ea20000000800 */
[C---:B0-----:R-:W-:Y:S01]  /*5050*/  F2FP.SATFINITE.E4M3.F32.PACK_AB_MERGE_C R219, R37.reuse, R34, R219 ;  /* 0x0000002225db723e */ /* 0x041fe200048070db */
[----:B------:R-:W-:Y:S01]  /*5060*/  FADD.FTZ R37, R37, R6 ;  /* 0x0000000625257221 */ /* 0x000fe20000010000 */
[----:B------:R-:W-:Y:S02]  /*5070*/  CS2R R34, SRZ ;  /* 0x0000000000227805 */ /* 0x000fe4000001ff00 */
[----:B-1----:R-:W-:Y:S01]  /*5080*/  CS2R R46, SRZ ;  /* 0x00000000002e7805 */ /* 0x002fe2000001ff00 */
[----:B------:R-:W-:-:S01]  /*5090*/  FADD.FTZ R40, R40, R37 ;  /* 0x0000002528287221 */ /* 0x000fc20000010000 */
[----:B------:R-:W-:Y:S01]  /*50a0*/  CS2R R36, SRZ ;  /* 0x0000000000247805 */ /* 0x000fe2000001ff00 */
[----:B------:R-:W0:Y:S01]  /*50b0*/  MUFU.EX2 R42, R42 ;  /* 0x0000002a002a7308 */ /* 0x000e220000000800 */
[----:B---3--:R-:W-:-:S04]  /*50c0*/  FADD.FTZ R2, R4, R3 ;  /* 0x0000000304027221 */ /* 0x008fc80000010000 */
[----:B--2---:R-:W-:Y:S01]  /*50d0*/  FADD.FTZ R3, R27, R2 ;  /* 0x000000021b037221 */ /* 0x004fe20000010000 */
[----:B------:R-:W-:-:S01]  /*50e0*/  FADD.FTZ R2, R41, R40 ;  /* 0x0000002829027221 */ /* 0x000fc20000010000 */
[----:B------:R-:W-:Y:S02]  /*50f0*/  CS2R R40, SRZ ;  /* 0x0000000000287805 */ /* 0x000fe4000001ff00 */
[C---:B0-----:R-:W-:Y:S01]  /*5100*/  F2FP.SATFINITE.E4M3.F32.PACK_AB_MERGE_C R5, R42.reuse, R27, RZ ;  /* 0x0000001b2a05723e */ /* 0x041fe200048070ff */
[----:B------:R-:W-:Y:S01]  /*5110*/  FADD.FTZ R3, R42, R3 ;  /* 0x000000032a037221 */ /* 0x000fe20000010000 */
[----:B------:R-:W-:Y:S02]  /*5120*/  CS2R R26, SRZ ;  /* 0x00000000001a7805 */ /* 0x000fe4000001ff00 */
[----:B------:R-:W-:Y:S02]  /*5130*/  CS2R R42, SRZ ;  /* 0x00000000002a7805 */ /* 0x000fe4000001ff00 */
[----:B------:R-:W-:-:S02]  /*5140*/  F2FP.SATFINITE.E4M3.F32.PACK_AB_MERGE_C R218, R4, R31, R5 ;  /* 0x0000001f04da723e */ /* 0x000fc40004807005 */
[----:B------:R-:W-:Y:S01]  /*5150*/  CS2R R30, SRZ ;  /* 0x00000000001e7805 */ /* 0x000fe2000001ff00 */
        /* <DEDUP_REMOVED lines=70> */
.L_x_2284:
[----:B------:R-:W-:Y:S01]  /*55c0*/  ISETP.NE.AND P4, PT, RZ, UR45, PT ;  /* 0x0000002dff007c0c */ /* 0x000fe2000bf85270 */
[----:B------:R-:W-:-:S04]  /*55d0*/  UISETP.NE.AND UP1, UPT, UR59, 0x1, UPT ;  /* 0x000000013b00788c */ /* 0x000fc8000bf25270 */
[----:B------:R-:W-:-:S04]  /*55e0*/  USEL UR47, URZ, 0x1, UP1 ;  /* 0x000000013f2f7887 */ /* 0x000fc80008800000 */
[----:B------:R-:W-:-:S04]  /*55f0*/  ULOP3.LUT UR47, UR60, UR47, URZ, 0x3c, !UPT ;  /* 0x0000002f3c2f7292 */ /* 0x000fc8000f8e3c3f */
[----:B------:R-:W-:Y:S08]  /*5600*/  @P4 BRA `(.L_x_2275) ;  /* 0x0000000000384947 */ /* 0x000ff00003800000 */
[----:B------:R-:W-:Y:S05]  /*5610*/  @!P1 BRA `(.L_x_2276) ;  /* 0x0000000000049947 */ /* 0x000fea0003800000 */
[----:B------:R-:W-:Y:S01]  /*5620*/  BPT.TRAP 0x1 ;  /* 0x000000040000795c */ /* 0x000fe20000300000 */
.L_x_2276:
        /* <DEDUP_REMOVED lines=9> */
.L_x_2277:
[----:B-1----:R-:W-:Y:S05]  /*56c0*/  @P3 BRA `(.L_x_2275) ;  /* 0x0000000000083947 */ /* 0x002fea0003800000 */
[----:B------:R-:W1:Y:S02]  /*56d0*/  SYNCS.PHASECHK.TRANS64.TRYWAIT P3, [UR6+0x38830], R6 ;  /* 0x03883006ff0075a7 */ /* 0x000e640008060146 */
[----:B-1----:R-:W-:Y:S05]  /*56e0*/  @!P3 BRA `(.L_x_2278) ;  /* 0x000001400070b947 */ /* 0x002fea0003800000 */
.L_x_2275:
        /* <DEDUP_REMOVED lines=50> */
.L_x_2280:
[----:B------:R-:W-:Y:S01]  /*5a10*/  ULEA UR6, UR59, UR41, 0x3 ;  /* 0x000000293b067291 */ /* 0x000fe2000f8e183f */
[----:B------:R-:W-:-:S05]  /*5a20*/  IMAD.U32 R6, RZ, RZ, UR60 ;  /* 0x0000003cff067e24 */ /* 0x000fca000f8e00ff */
[----:B------:R-:W-:-:S04]  /*5a30*/  SHF.L.U32 R6, R6, 0x1f, RZ ;  /* 0x0000001f06067819 */ /* 0x000fc800000006ff */
[----:B------:R0:W1:Y:S01]  /*5a40*/  SYNCS.PHASECHK.TRANS64.TRYWAIT P3, [UR6+0x38850], R6 ;  /* 0x03885006ff0075a7 */ /* 0x0000620008060146 */
[----:B------:R-:W-:Y:S05]  /*5a50*/  @!P1 BRA `(.L_x_2281) ;  /* 0x0000000000049947 */ /* 0x000fea0003800000 */
[----:B------:R-:W-:Y:S01]  /*5a60*/  BPT.TRAP 0x1 ;  /* 0x000000040000795c */ /* 0x000fe20000300000 */
.L_x_2281:
[----:B-1----:R-:W-:Y:S05]  /*5a70*/  @P3 BRA `(.L_x_2279) ;  /* 0x0000000000083947 */ /* 0x002fea0003800000 */
[----:B------:R-:W1:Y:S02]  /*5a80*/  SYNCS.PHASECHK.TRANS64.TRYWAIT P3, [UR6+0x38850], R6 ;  /* 0x03885006ff0075a7 */ /* 0x000e640008060146 */
[----:B-1----:R-:W-:Y:S05]  /*5a90*/  @!P3 BRA `(.L_x_2282) ;  /* 0x0000013c009cb947 */ /* 0x002fea0003800000 */
.L_x_2279:
[----:B------:R-:W-:Y:S01]  /*5aa0*/  UIADD3 UR6, UR41, 0x400, URZ ;  /* 0x0000040029067890 */ /* 0x000fe2000fffe03f */
[----:B------:R-:W-:Y:S01]  /*5ab0*/  WARPGROUP.ARRIVE ;  /* 0x00000000000079c5 */ /* 0x000fe20000000000 */
[----:B------:R-:W-:Y:S01]  /*5ac0*/  UMOV UR7, 0x40000040 ;  /* 0x4000004000077882 */ /* 0x000fe20000000000 */
[C---:B------:R-:W-:Y:S01]  /*5ad0*/  FMUL.FTZ R14, R0.reuse, R160 ;  /* 0x000000a0000e7220 */ /* 0x040fe20000410000 */
[----:B------:R-:W-:Y:S01]  /*5ae0*/  USHF.R.U32.HI UR6, URZ, 0x4, UR6 ;  /* 0x000000043f067899 */ /* 0x000fe20008011606 */
[C---:B------:R-:W-:Y:S01]  /*5af0*/  FMUL.FTZ R160, R0.reuse, R173 ;  /* 0x000000ad00a07220 */ /* 0x040fe20000410000 */
[----:B------:R-:W-:Y:S02]  /*5b00*/  VIADD R173, R17, UR36 ;  /* 0x0000002411ad7c36 */ /* 0x000fe40008000000 */
[C---:B------:R-:W-:Y:S01]  /*5b10*/  FMUL.FTZ R15, R0.reuse, R161 ;  /* 0x000000a1000f7220 */ /* 0x040fe20000410000 */
[----:B------:R-:W-:Y:S01]  /*5b20*/  ULOP3.LUT UR6, UR6, 0x3fff, URZ, 0xc0, !UPT ;  /* 0x00003fff06067892 */ /* 0x000fe2000f8ec03f */
[C---:B------:R-:W-:Y:S01]  /*5b30*/  FMUL.FTZ R161, R0.reuse, R176 ;  /* 0x000000b000a17220 */ /* 0x040fe20000410000 */
[C---:B------:R-:W-:Y:S01]  /*5b40*/  FMUL.FTZ R20, R0.reuse, R162 ;  /* 0x000000a200147220 */ /* 0x040fe20000410000 */
[C---:B------:R-:W-:Y:S01]  /*5b50*/  FMUL.FTZ R162, R0.reuse, R177 ;  /* 0x000000b100a27220 */ /* 0x040fe20000410000 */
[----:B------:R-:W-:Y:S01]  /*5b60*/  ULOP3.LUT UR6, UR6, 0x10000, URZ, 0xfc, !UPT ;  /* 0x0001000006067892 */ /* 0x000fe2000f8efc3f */
[C---:B------:R-:W-:Y:S01]  /*5b70*/  FMUL.FTZ R8, R0.reuse, R153 ;  /* 0x0000009900087220 */ /* 0x040fe20000410000 */
[C---:B------:R-:W-:Y:S01]  /*5b80*/  FMUL.FTZ R153, R0.reuse, R165 ;  /* 0x000000a500997220 */ /* 0x040fe20000410000 */
[C---:B------:R-:W-:Y:S01]  /*5b90*/  FMUL.FTZ R165, R0.reuse, R184 ;  /* 0x000000b800a57220 */ /* 0x040fe20000410000 */
[----:B------:R-:W-:Y:S01]  /*5ba0*/  ULEA UR10, UR59, UR6, 0xb ;  /* 0x000000063b0a7291 */ /* 0x000fe2000f8e583f */
[C---:B01----:R-:W-:Y:S01]  /*5bb0*/  FMUL.FTZ R6, R0.reuse, R152 ;  /* 0x0000009800067220 */ /* 0x043fe20000410000 */
[C---:B------:R-:W-:Y:S01]  /*5bc0*/  FMUL.FTZ R10, R0.reuse, R156 ;  /* 0x0000009c000a7220 */ /* 0x040fe20000410000 */
[----:B------:R-:W-:Y:S01]  /*5bd0*/  FMUL.FTZ R12, R0, R157 ;  /* 0x0000009d000c7220 */ /* 0x000fe20000410000 */
[----:B------:R-:W-:-:S02]  /*5be0*/  IMAD.U32 R184, RZ, RZ, UR51 ;  /* 0x00000033ffb87e24 */ /* 0x000fc4000f8e00ff */
[C---:B------:R-:W-:Y:S01]  /*5bf0*/  FMUL.FTZ R152, R0.reuse, R164 ;  /* 0x000000a400987220 */ /* 0x040fe20000410000 */
[----:B------:R-:W-:Y:S01]  /*5c00*/  MUFU.TANH R8, R8 ;  /* 0x0000000800087308 */ /* 0x000fe20000002400 */
[----:B------:R-:W-:Y:S01]  /*5c10*/  UMOV UR6, UR10 ;  /* 0x0000000a00067c82 */ /* 0x000fe20008000000 */
[C---:B------:R-:W-:Y:S01]  /*5c20*/  FMUL.FTZ R13, R0.reuse, R159 ;  /* 0x0000009f000d7220 */ /* 0x040fe20000410000 */
[----:B------:R-:W-:Y:S01]  /*5c30*/  QGMMA.64x256x32.F32.E4M3.E4M3 R24, R228, gdesc[UR4], R24, gsb0 ;  /* 0x03e00004e4187df3 */ /* 0x000fe20008000818 */
[----:B------:R-:W-:Y:S01]  /*5c40*/  UIADD3 UR6, UR10, 0x2, URZ ;  /* 0x000000020a067890 */ /* 0x000fe2000fffe03f */
[C---:B------:R-:W-:Y:S01]  /*5c50*/  FMUL.FTZ R156, R0.reuse, R168 ;  /* 0x000000a8009c7220 */ /* 0x040fe20000410000 */
[----:B------:R-:W-:Y:S01]  /*5c60*/  UMOV UR7, 0x40000040 ;  /* 0x4000004000077882 */ /* 0x000fe20000000000 */
        /* <DEDUP_REMOVED lines=41> */
[----:B------:R-:W5:Y:S01]  /*5f00*/  MUFU.TANH R152, R152 ;  /* 0x0000009800987308 */ /* 0x000f620000002400 */
[C---:B------:R-:W-:Y:S01]  /*5f10*/  FMUL.FTZ R175, R0.reuse, R175 ;  /* 0x000000af00af7220 */ /* 0x040fe20000410000 */
[C---:B------:R-:W-:Y:S01]  /*5f20*/  FMUL.FTZ R204, R0.reuse, R210 ;  /* 0x000000d200cc7220 */ /* 0x040fe20000410000 */
[C---:B------:R-:W-:Y:S01]  /*5f30*/  FMUL.FTZ R206, R0.reuse, R206 ;  /* 0x000000ce00ce7220 */ /* 0x040fe20000410000 */
[----:B------:R-:W-:-:S04]  /*5f40*/  FMUL.FTZ R183, R0, R183 ;  /* 0x000000b700b77220 */ /* 0x000fc80000410000 */
        /* <DEDUP_REMOVED lines=19> */
[----:B------:R0:W-:Y:S08]  /*6080*/  MUFU.TANH R171, R205 ;  /* 0x000000cd00ab7308 */ /* 0x0001f00000002400 */
[----:B------:R-:W-:Y:S01]  /*6090*/  MUFU.TANH R192, R192 ;  /* 0x000000c000c07308 */ /* 0x000fe20000002400 */
[----:B0-----:R-:W-:-:S07]  /*60a0*/  FMUL.FTZ R205, R0, R211 ;  /* 0x000000d300cd7220 */ /* 0x001fce0000410000 */
        /* <DEDUP_REMOVED lines=10> */
[----:B------:R-:W-:Y:S01]  /*6150*/  MUFU.TANH R174, R174 ;  /* 0x000000ae00ae7308 */ /* 0x000fe20000002400 */
[----:B------:R-:W-:Y:S01]  /*6160*/  QGMMA.64x256x32.F32.E4M3.E4M3 R24, R224, gdesc[UR4], R24, gsb0 ;  /* 0x03e00004e0187df3 */ /* 0x000fe20008000818 */
[----:B------:R-:W-:Y:S01]  /*6170*/  UIADD3 UR6, UR10, 0x4, URZ ;  /* 0x000000040a067890 */ /* 0x000fe2000fffe03f */
[----:B------:R-:W-:-:S05]  /*6180*/  UMOV UR7, 0x40000040 ;  /* 0x4000004000077882 */ /* 0x000fca0000000000 */
[----:B------:R-:W-:Y:S08]  /*6190*/  MUFU.TANH R178, R178 ;  /* 0x000000b200b27308 */ /* 0x000ff00000002400 */
[----:B------:R-:W-:Y:S08]  /*61a0*/  MUFU.TANH R179, R179 ;  /* 0x000000b300b37308 */ /* 0x000ff00000002400 */
[----:B------:R-:W-:Y:S01]  /*61b0*/  MUFU.TANH R182, R182 ;  /* 0x000000b600b67308 */ /* 0x000fe20000002400 */
[----:B0-----:R-:W-:-:S07]  /*61c0*/  SHF.R.U32.HI R231, RZ, 0x7, R231 ;  /* 0x00000007ffe77819 */ /* 0x001fce00000116e7 */
        /* <DEDUP_REMOVED lines=14> */
[----:B------:R-:W-:Y:S01]  /*62b0*/  QGMMA.64x256x32.F32.E4M3.E4M3 R24, R220, gdesc[UR4], R24, gsb0 ;  /* 0x03e00004dc187df3 */ /* 0x000fe20008000818 */
[----:B------:R-:W-:Y:S01]  /*62c0*/  UIADD3 UR6, UR10, 0x6, URZ ;  /* 0x000000060a067890 */ /* 0x000fe2000fffe03f */
[----:B------:R-:W-:Y:S02]  /*62d0*/  UMOV UR7, 0x40000040 ;  /* 0x4000004000077882 */ /* 0x000fe40000000000 */
[----:B------:R-:W-:Y:S01]  /*62e0*/  UMOV UR10, UR55 ;  /* 0x00000037000a7c82 */ /* 0x000fe20008000000 */
[----:B------:R-:W-:Y:S02]  /*62f0*/  WARPGROUP.DEPBAR.LE gsb0, 0x0 ;  /* 0x00008000000079c5 */ /* 0x000fe40000010000 */
[----:B------:R-:W-:-:S15]  /*6300*/  WARPGROUP.ARRIVE ;  /* 0x00000000000079c5 */ /* 0x000fde0000000000 */
[----:B------:R-:W-:-:S06]  /*6310*/  NOP ;  /* 0x0000000000007918 */ /* 0x000fcc0000000000 */
[----:B------:R-:W-:Y:S01]  /*6320*/  QGMMA.64x256x32.F32.E4M3.E4M3 R24, R216, gdesc[UR4], R24, gsb0 ;  /* 0x03e00004d8187df3 */ /* 0x000fe20008000818 */
[----:B------:R-:W-:Y:S02]  /*6330*/  @UP0 ULDC UR6, c[0x0][0x44c] ;  /* 0x0001130000060ab9 */ /* 0x000fe40000000800 */
[----:B------:R-:W-:Y:S01]  /*6340*/  @P2 IMAD.HI.U32 R176, R173, UR6, RZ ;  /* 0x00000006adb02c27 */ /* 0x000fe2000f8e00ff */
[----:B------:R-:W-:-:S04]  /*6350*/  @UP0 ULDC UR6, c[0x0][0x450] ;  /* 0x0001140000060ab9 */ /* 0x000fc80000000800 */
[----:B------:R-:W-:Y:S01]  /*6360*/  @P2 SHF.R.U32.HI R173, RZ, UR6, R176 ;  /* 0x00000006ffad2c19 */ /* 0x000fe200080116b0 */
[----:B------:R-:W-:Y:S01]  /*6370*/  UMOV UR6, 0xffffff80 ;  /* 0xffffff8000067882 */ /* 0x000fe20000000000 */
[C---:B------:R-:W-:Y:S01]  /*6380*/  FMUL.FTZ R176, R0.reuse, R197 ;  /* 0x000000c500b07220 */ /* 0x040fe20000410000 */
[----:B------:R-:W-:Y:S01]  /*6390*/  UIMAD UR6, UR57, UR6, 0x1 ;  /* 0x00000001390674a4 */ /* 0x000fe2000f8e0206 */
[----:B------:R-:W-:Y:S01]  /*63a0*/  FMUL.FTZ R197, R0, R191 ;  /* 0x000000bf00c57220 */ /* 0x000fe20000410000 */
[----:B------:R-:W0:Y:S03]  /*63b0*/  SHFL.IDX PT, R177, R173, RZ, 0x1c1f ;  /* 0x001c1fffadb17589 */ /* 0x000e2600000e0000 */
[----:B------:R-:W5:Y:S01]  /*63c0*/  MUFU.TANH R176, R176 ;  /* 0x000000b000b07308 */ /* 0x000f620000002400 */
[----:B------:R-:W-:Y:S01]  /*63d0*/  IADD3 R184, R184, UR6, -R16 ;  /* 0x00000006b8b87c10 */ /* 0x000fe2000fffe810 */
[----:B------:R-:W1:Y:S04]  /*63e0*/  SHFL.IDX PT, R173, R173, 0x1, 0x1c1f ;  /* 0x003c1f00adad7f89 */ /* 0x000e6800000e0000 */
[----:B------:R-:W-:-:S04]  /*63f0*/  VIADD R184, R184, -UR54 ;  /* 0x80000036b8b87c36 */ /* 0x000fc80008000000 */
[----:B0-----:R-:W-:-:S05]  /*6400*/  IMAD.IADD R177, R184, 0x1, R177 ;  /* 0x00000001b8b17824 */ /* 0x001fca00078e02b1 */
[C---:B------:R-:W-:Y:S01]  /*6410*/  ISETP.GT.AND P5, PT, R177.reuse, RZ, PT ;  /* 0x000000ffb100720c */ /* 0x040fe20003fa4270 */
[----:B-1----:R-:W-:Y:S01]  /*6420*/  IMAD.IADD R173, R184, 0x1, R173 ;  /* 0x00000001b8ad7824 */ /* 0x002fe200078e02ad */
[C---:B------:R-:W-:Y:S01]  /*6430*/  ISETP.GT.AND P6, PT, R177.reuse, 0x1, PT ;  /* 0x00000001b100780c */ /* 0x040fe20003fc4270 */
[----:B------:R-:W-:Y:S01]  /*6440*/  FMUL.FTZ R184, R0, R215 ;  /* 0x000000d700b87220 */ /* 0x000fe20000410000 */
[C---:B------:R-:W-:Y:S02]  /*6450*/  ISETP.GT.AND P3, PT, R177.reuse, 0x8, PT ;  /* 0x00000008b100780c */ /* 0x040fe40003f64270 */
[----:B------:R-:W-:Y:S02]  /*6460*/  ISETP.GT.AND P4, PT, R177, 0x9, PT ;  /* 0x00000009b100780c */ /* 0x000fe40003f84270 */
[----:B------:R-:W-:Y:S01]  /*6470*/  FSEL R6, R6, -INF , P5 ;  /* 0xff80000006067808 */ /* 0x000fe20002800000 */
[----:B------:R-:W-:Y:S01]  /*6480*/  MUFU.TANH R184, R184 ;  /* 0x000000b800b87308 */ /* 0x000fe20000002400 */
[----:B------:R-:W-:-:S02]  /*6490*/  FSEL R8, R8, -INF , P6 ;  /* 0xff80000008087808 */ /* 0x000fc40003000000 */
[----:B------:R-:W-:Y:S02]  /*64a0*/  FSEL R10, R10, -INF , P3 ;  /* 0xff8000000a0a7808 */ /* 0x000fe40001800000 */
[----:B--2---:R-:W-:Y:S02]  /*64b0*/  FSEL R12, R12, -INF , P4 ;  /* 0xff8000000c0c7808 */ /* 0x004fe40002000000 */
[C---:B------:R-:W-:Y:S02]  /*64c0*/  ISETP.GT.AND P5, PT, R177.reuse, 0x10, PT ;  /* 0x00000010b100780c */ /* 0x040fe40003fa4270 */
[C---:B------:R-:W-:Y:S02]  /*64d0*/  ISETP.GT.AND P6, PT, R177.reuse, 0x11, PT ;  /* 0x00000011b100780c */ /* 0x040fe40003fc4270 */
[C---:B------:R-:W-:Y:S02]  /*64e0*/  ISETP.GT.AND P3, PT, R177.reuse, 0x18, PT ;  /* 0x00000018b100780c */ /* 0x040fe40003f64270 */
[----:B------:R-:W-:-:S02]  /*64f0*/  ISETP.GT.AND P4, PT, R177, 0x19, PT ;  /* 0x00000019b100780c */ /* 0x000fc40003f84270 */
[----:B---3--:R-:W-:Y:S02]  /*6500*/  FSEL R14, R14, -INF , P5 ;  /* 0xff8000000e0e7808 */ /* 0x008fe40002800000 */
[----:B----4-:R-:W-:Y:S02]  /*6510*/  FSEL R15, R15, -INF , P6 ;  /* 0xff8000000f0f7808 */ /* 0x010fe40003000000 */
[----:B-----5:R-:W-:Y:S02]  /*6520*/  FSEL R152, R152, -INF , P3 ;  /* 0xff80000098987808 */ /* 0x020fe40001800000 */
[----:B------:R-:W-:Y:S02]  /*6530*/  FSEL R153, R153, -INF , P4 ;  /* 0xff80000099997808 */ /* 0x000fe40002000000 */
[C---:B------:R-:W-:Y:S02]  /*6540*/  ISETP.GT.AND P5, PT, R177.reuse, 0x20, PT ;  /* 0x00000020b100780c */ /* 0x040fe40003fa4270 */
[----:B------:R-:W-:-:S02]  /*6550*/  ISETP.GT.AND P6, PT, R177, 0x21, PT ;  /* 0x00000021b100780c */ /* 0x000fc40003fc4270 */
[C---:B------:R-:W-:Y:S02]  /*6560*/  ISETP.GT.AND P3, PT, R177.reuse, 0x28, PT ;  /* 0x00000028b100780c */ /* 0x040fe40003f64270 */
[----:B------:R-:W-:Y:S02]  /*6570*/  ISETP.GT.AND P4, PT, R177, 0x29, PT ;  /* 0x00000029b100780c */ /* 0x000fe40003f84270 */
[----:B------:R-:W-:Y:S02]  /*6580*/  FSEL R156, R156, -INF , P5 ;  /* 0xff8000009c9c7808 */ /* 0x000fe40002800000 */
[----:B------:R-:W-:Y:S02]  /*6590*/  FSEL R157, R157, -INF , P6 ;  /* 0xff8000009d9d7808 */ /* 0x000fe40003000000 */
[----:B------:R-:W-:Y:S02]  /*65a0*/  FSEL R159, R159, -INF , P3 ;  /* 0xff8000009f9f7808 */ /* 0x000fe40001800000 */
[----:B------:R-:W-:-:S02]  /*65b0*/  FSEL R160, R160, -INF , P4 ;  /* 0xff800000a0a07808 */ /* 0x000fc40002000000 */
[C---:B------:R-:W-:Y:S02]  /*65c0*/  ISETP.GT.AND P5, PT, R177.reuse, 0x30, PT ;  /* 0x00000030b100780c */ /* 0x040fe40003fa4270 */
[C---:B------:R-:W-:Y:S02]  /*65d0*/  ISETP.GT.AND P6, PT, R177.reuse, 0x31, PT ;  /* 0x00000031b100780c */ /* 0x040fe40003fc4270 */
[C---:B------:R-:W-:Y:S02]  /*65e0*/  ISETP.GT.AND P3, PT, R177.reuse, 0x38, PT ;  /* 0x00000038b100780c */ /* 0x040fe40003f64270 */
[----:B------:R-:W-:Y:S02]  /*65f0*/  ISETP.GT.AND P4, PT, R177, 0x39, PT ;  /* 0x00000039b100780c */ /* 0x000fe40003f84270 */
[----:B------:R-:W-:Y:S02]  /*6600*/  FSEL R161, R161, -INF , P5 ;  /* 0xff800000a1a17808 */ /* 0x000fe40002800000 */
[----:B------:R-:W-:-:S02]  /*6610*/  FSEL R162, R162, -INF , P6 ;  /* 0xff800000a2a27808 */ /* 0x000fc40003000000 */
[----:B------:R-:W-:Y:S02]  /*6620*/  FSEL R163, R163, -INF , P3 ;  /* 0xff800000a3a37808 */ /* 0x000fe40001800000 */
[----:B------:R-:W-:Y:S02]  /*6630*/  FSEL R164, R164, -INF , P4 ;  /* 0xff800000a4a47808 */ /* 0x000fe40002000000 */
[C---:B------:R-:W-:Y:S02]  /*6640*/  ISETP.GT.AND P5, PT, R177.reuse, 0x40, PT ;  /* 0x00000040b100780c */ /* 0x040fe40003fa4270 */
[C---:B------:R-:W-:Y:S02]  /*6650*/  ISETP.GT.AND P6, PT, R177.reuse, 0x41, PT ;  /* 0x00000041b100780c */ /* 0x040fe40003fc4270 */
[C---:B------:R-:W-:Y:S02]  /*6660*/  ISETP.GT.AND P3, PT, R177.reuse, 0x48, PT ;  /* 0x00000048b100780c */ /* 0x040fe40003f64270 */
[----:B------:R-:W-:-:S02]  /*6670*/  ISETP.GT.AND P4, PT, R177, 0x49, PT ;  /* 0x00000049b100780c */ /* 0x000fc40003f84270 */
[----:B------:R-:W-:Y:S02]  /*6680*/  FSEL R165, R165, -INF , P5 ;  /* 0xff800000a5a57808 */ /* 0x000fe40002800000 */
[----:B------:R-:W-:Y:S02]  /*6690*/  FSEL R166, R166, -INF , P6 ;  /* 0xff800000a6a67808 */ /* 0x000fe40003000000 */
[----:B------:R-:W-:Y:S02]  /*66a0*/  FSEL R167, R167, -INF , P3 ;  /* 0xff800000a7a77808 */ /* 0x000fe40001800000 */
        /* <DEDUP_REMOVED lines=21> */
[----:B------:R0:W1:Y:S01]  /*6800*/  MUFU.TANH R177, R188 ;  /* 0x000000bc00b17308 */ /* 0x0000620000002400 */
[----:B------:R-:W-:Y:S02]  /*6810*/  FSEL R192, R192, -INF , P6 ;  /* 0xff800000c0c07808 */ /* 0x000fe40003000000 */
[----:B------:R-:W-:-:S04]  /*6820*/  ISETP.GT.AND P6, PT, R173, 0x1, PT ;  /* 0x00000001ad00780c */ /* 0x000fc80003fc4270 */
[----:B------:R-:W-:Y:S02]  /*6830*/  FSEL R9, R9, -INF , P6 ;  /* 0xff80000009097808 */ /* 0x000fe40003000000 */
[----:B0-----:R-:W-:Y:S02]  /*6840*/  FMNMX.FTZ R188, R6, R5, !PT ;  /* 0x0000000506bc7209 */ /* 0x001fe40007810000 */
[----:B------:R-:W-:Y:S02]  /*6850*/  ISETP.GT.AND P6, PT, R173, 0x11, PT ;  /* 0x00000011ad00780c */ /* 0x000fe40003fc4270 */
[----:B------:R-:W-:Y:S02]  /*6860*/  FMNMX.FTZ R188, R8, R188, !PT ;  /* 0x000000bc08bc7209 */ /* 0x000fe40007810000 */
[----:B------:R-:W-:Y:S02]  /*6870*/  FSEL R21, R21, -INF , P6 ;  /* 0xff80000015157808 */ /* 0x000fe40003000000 */
[----:B------:R-:W-:-:S02]  /*6880*/  FMNMX.FTZ R188, R10, R188, !PT ;  /* 0x000000bc0abc7209 */ /* 0x000fc40007810000 */
[----:B------:R-:W-:Y:S02]  /*6890*/  ISETP.GT.AND P6, PT, R173, 0x21, PT ;  /* 0x00000021ad00780c */ /* 0x000fe40003fc4270 */
[----:B------:R-:W-:Y:S02]  /*68a0*/  FMNMX.FTZ R188, R12, R188, !PT ;  /* 0x000000bc0cbc7209 */ /* 0x000fe40007810000 */
[----:B-1----:R-:W-:Y:S02]  /*68b0*/  FSEL R177, R177, -INF , P6 ;  /* 0xff800000b1b17808 */ /* 0x002fe40003000000 */
[----:B------:R-:W-:Y:S02]  /*68c0*/  FMNMX.FTZ R188, R14, R188, !PT ;  /* 0x000000bc0ebc7209 */ /* 0x000fe40007810000 */
[----:B------:R-:W-:Y:S02]  /*68d0*/  ISETP.GT.AND P6, PT, R173, 0x31, PT ;  /* 0x00000031ad00780c */ /* 0x000fe40003fc4270 */
[----:B------:R-:W-:-:S02]  /*68e0*/  FMNMX.FTZ R188, R15, R188, !PT ;  /* 0x000000bc0fbc7209 */ /* 0x000fc40007810000 */
[----:B------:R-:W-:Y:S02]  /*68f0*/  FSEL R179, R179, -INF , P6 ;  /* 0xff800000b3b37808 */ /* 0x000fe40003000000 */
[----:B------:R-:W-:Y:S02]  /*6900*/  FMNMX.FTZ R188, R152, R188, !PT ;  /* 0x000000bc98bc7209 */ /* 0x000fe40007810000 */
[----:B------:R-:W-:Y:S02]  /*6910*/  ISETP.GT.AND P6, PT, R173, 0x41, PT ;  /* 0x00000041ad00780c */ /* 0x000fe40003fc4270 */
        /* <DEDUP_REMOVED lines=12> */
[----:B------:R-:W-:Y:S02]  /*69e0*/  FMNMX.FTZ R190, R168, R188, !PT ;  /* 0x000000bca8be7209 */ /* 0x000fe40007810000 */
[----:B------:R-:W0:Y:S02]  /*69f0*/  MUFU.TANH R188, R208 ;  /* 0x000000d000bc7308 */ /* 0x000e240000002400 */
[----:B------:R-:W-:-:S04]  /*6a00*/  FMNMX.FTZ R190, R169, R190, !PT ;  /* 0x000000bea9be7209 */ /* 0x000fc80007810000 */
[----:B------:R-:W-:-:S04]  /*6a10*/  FMNMX.FTZ R190, R170, R190, !PT ;  /* 0x000000beaabe7209 */ /* 0x000fc80007810000 */
[----:B------:R-:W-:-:S04]  /*6a20*/  FMNMX.FTZ R190, R172, R190, !PT ;  /* 0x000000beacbe7209 */ /* 0x000fc80007810000 */
[----:B------:R-:W-:Y:S02]  /*6a30*/  FMNMX.FTZ R193, R176, R190, !PT ;  /* 0x000000beb0c17209 */ /* 0x000fe40007810000 */
[----:B------:R-:W1:Y:S01]  /*6a40*/  MUFU.TANH R190, R212 ;  /* 0x000000d400be7308 */ /* 0x000e620000002400 */
[----:B0-----:R-:W-:Y:S02]  /*6a50*/  FSEL R191, R188, -INF , P5 ;  /* 0xff800000bcbf7808 */ /* 0x001fe40002800000 */
[----:B------:R-:W-:Y:S02]  /*6a60*/  FMNMX.FTZ R193, R180, R193, !PT ;  /* 0x000000c1b4c17209 */ /* 0x000fe40007810000 */
[----:B------:R-:W-:Y:S01]  /*6a70*/  ISETP.GT.AND P5, PT, R173, RZ, PT ;  /* 0x000000ffad00720c */ /* 0x000fe20003fa4270 */
[----:B------:R-:W-:Y:S02]  /*6a80*/  WARPGROUP.DEPBAR.LE gsb0, 0x0 ;  /* 0x00008000000079c5 */ /* 0x000fe40000010000 */
[----:B------:R-:W-:-:S02]  /*6a90*/  FMNMX.FTZ R196, R181, R193, !PT ;  /* 0x000000c1b5c47209 */ /* 0x000fc40007810000 */
[----:B------:R-:W0:Y:S01]  /*6aa0*/  MUFU.TANH R193, R213 ;  /* 0x000000d500c17308 */ /* 0x000e220000002400 */
[----:B------:R-:W-:Y:S02]  /*6ab0*/  FSEL R7, R7, -INF , P5 ;  /* 0xff80000007077808 */ /* 0x000fe40002800000 */
[----:B------:R-:W-:Y:S02]  /*6ac0*/  FMNMX.FTZ R196, R185, R196, !PT ;  /* 0x000000c4b9c47209 */ /* 0x000fe40007810000 */
[----:B------:R-:W-:Y:S02]  /*6ad0*/  ISETP.GT.AND P5, PT, R173, 0x10, PT ;  /* 0x00000010ad00780c */ /* 0x000fe40003fa4270 */
[----:B------:R-:W-:Y:S02]  /*6ae0*/  FMNMX.FTZ R188, R171, R196, !PT ;  /* 0x000000c4abbc7209 */ /* 0x000fe40007810000 */
[----:B-1----:R-:W-:Y:S01]  /*6af0*/  FSEL R190, R190, -INF , P3 ;  /* 0xff800000bebe7808 */ /* 0x002fe20001800000 */
[----:B------:R1:W2:Y:S01]  /*6b00*/  MUFU.TANH R196, R197 ;  /* 0x000000c500c47308 */ /* 0x0002a20000002400 */
[----:B------:R-:W-:-:S02]  /*6b10*/  FMNMX.FTZ R188, R191, R188, !PT ;  /* 0x000000bcbfbc7209 */ /* 0x000fc40007810000 */
[----:B------:R-:W-:Y:S02]  /*6b20*/  ISETP.GT.AND P3, PT, R173, 0x8, PT ;  /* 0x00000008ad00780c */ /* 0x000fe40003f64270 */
[----:B------:R-:W-:Y:S02]  /*6b30*/  FMNMX.FTZ R188, R192, R188, !PT ;  /* 0x000000bcc0bc7209 */ /* 0x000fe40007810000 */
[----:B0-----:R-:W-:Y:S02]  /*6b40*/  FSEL R193, R193, -INF , P4 ;  /* 0xff800000c1c17808 */ /* 0x001fe40002000000 */
[----:B------:R-:W-:Y:S01]  /*6b50*/  FMNMX.FTZ R188, R190, R188, !PT ;  /* 0x000000bcbebc7209 */ /* 0x000fe20007810000 */
[C---:B-1----:R-:W-:Y:S01]  /*6b60*/  FMUL.FTZ R197, R0.reuse, R198 ;  /* 0x000000c600c57220 */ /* 0x042fe20000410000 */
[----:B------:R-:W-:Y:S01]  /*6b70*/  FSEL R11, R11, -INF , P3 ;  /* 0xff8000000b0b7808 */ /* 0x000fe20001800000 */
[C---:B------:R-:W-:Y:S01]  /*6b80*/  FMUL.FTZ R198, R0.reuse, R199 ;  /* 0x000000c700c67220 */ /* 0x040fe20000410000 */
[----:B------:R-:W-:Y:S01]  /*6b90*/  FMNMX.FTZ R188, R193, R188, !PT ;  /* 0x000000bcc1bc7209 */ /* 0x000fe20007810000 */
[----:B------:R-:W-:Y:S01]  /*6ba0*/  FMUL.FTZ R199, R0, R202 ;  /* 0x000000ca00c77220 */ /* 0x000fe20000410000 */
[----:B------:R-:W-:Y:S01]  /*6bb0*/  FSEL R20, R20, -INF , P5 ;  /* 0xff80000014147808 */ /* 0x000fe20002800000 */
[----:B------:R-:W0:Y:S01]  /*6bc0*/  MUFU.TANH R197, R197 ;  /* 0x000000c500c57308 */ /* 0x000e220000002400 */
[C---:B------:R-:W-:Y:S01]  /*6bd0*/  ISETP.GT.AND P3, PT, R173.reuse, 0x18, PT ;  /* 0x00000018ad00780c */ /* 0x040fe20003f64270 */
[----:B------:R-:W1:Y:S01]  /*6be0*/  SHFL.BFLY PT, R200, R188, 0x2, 0x1f ;  /* 0x0c401f00bcc87f89 */ /* 0x000e6200000e0000 */
[----:B------:R-:W-:Y:S01]  /*6bf0*/  ISETP.GT.AND P5, PT, R173, 0x20, PT ;  /* 0x00000020ad00780c */ /* 0x000fe20003fa4270 */
[----:B------:R-:W-:Y:S01]  /*6c00*/  FMUL.FTZ R202, R0, R207 ;  /* 0x000000cf00ca7220 */ /* 0x000fe20000410000 */
[----:B------:R-:W-:-:S02]  /*6c10*/  FSEL R154, R154, -INF , P3 ;  /* 0xff8000009a9a7808 */ /* 0x000fc40001800000 */
[----:B------:R-:W-:Y:S01]  /*6c20*/  FSEL R158, R158, -INF , P5 ;  /* 0xff8000009e9e7808 */ /* 0x000fe20002800000 */
[----:B------:R-:W-:Y:S01]  /*6c30*/  MUFU.TANH R198, R198 ;  /* 0x000000c600c67308 */ /* 0x000fe20000002400 */
[C---:B------:R-:W-:Y:S02]  /*6c40*/  ISETP.GT.AND P3, PT, R173.reuse, 0x28, PT ;  /* 0x00000028ad00780c */ /* 0x040fe40003f64270 */
[C---:B------:R-:W-:Y:S02]  /*6c50*/  ISETP.GT.AND P5, PT, R173.reuse, 0x30, PT ;  /* 0x00000030ad00780c */ /* 0x040fe40003fa4270 */
[----:B------:R-:W-:Y:S02]  /*6c60*/  FSEL R174, R174, -INF , P3 ;  /* 0xff800000aeae7808 */ /* 0x000fe40001800000 */
[----:B------:R-:W-:Y:S01]  /*6c70*/  FSEL R178, R178, -INF , P5 ;  /* 0xff800000b2b27808 */ /* 0x000fe20002800000 */
[----:B------:R-:W3:Y:S01]  /*6c80*/  MUFU.TANH R199, R199 ;  /* 0x000000c700c77308 */ /* 0x000ee20000002400 */
[----:B------:R-:W-:-:S02]  /*6c90*/  ISETP.GT.AND P3, PT, R173, 0x38, PT ;  /* 0x00000038ad00780c */ /* 0x000fc40003f64270 */
[C---:B------:R-:W-:Y:S02]  /*6ca0*/  ISETP.GT.AND P5, PT, R173.reuse, 0x40, PT ;  /* 0x00000040ad00780c */ /* 0x040fe40003fa4270 */
[----:B------:R-:W-:Y:S02]  /*6cb0*/  FSEL R182, R182, -INF , P3 ;  /* 0xff800000b6b67808 */ /* 0x000fe40001800000 */
[----:B------:R-:W-:Y:S01]  /*6cc0*/  FSEL R186, R186, -INF , P5 ;  /* 0xff800000baba7808 */ /* 0x000fe20002800000 */
[----:B------:R-:W-:Y:S01]  /*6cd0*/  MUFU.TANH R202, R202 ;  /* 0x000000ca00ca7308 */ /* 0x000fe20000002400 */
[C---:B------:R-:W-:Y:S02]  /*6ce0*/  ISETP.GT.AND P3, PT, R173.reuse, 0x48, PT ;  /* 0x00000048ad00780c */ /* 0x040fe40003f64270 */
[----:B-1----:R-:W-:Y:S02]  /*6cf0*/  FMNMX.FTZ R188, R188, R200, !PT ;  /* 0x000000c8bcbc7209 */ /* 0x002fe40007810000 */
[----:B------:R-:W-:-:S02]  /*6d00*/  ISETP.GT.AND P5, PT, R173, 0x49, PT ;  /* 0x00000049ad00780c */ /* 0x000fc40003fa4270 */
[----:B------:R-:W-:Y:S01]  /*6d10*/  FSEL R189, R189, -INF , P3 ;  /* 0xff800000bdbd7808 */ /* 0x000fe20001800000 */
[----:B------:R-:W1:Y:S01]  /*6d20*/  SHFL.BFLY PT, R203, R188, 0x1, 0x1f ;  /* 0x0c201f00bccb7f89 */ /* 0x000e6200000e0000 */
[----:B------:R4:W5:Y:S01]  /*6d30*/  MUFU.TANH R200, R206 ;  /* 0x000000ce00c87308 */ /* 0x0009620000002400 */
[----:B--2---:R-:W-:Y:S02]  /*6d40*/  FSEL R196, R196, -INF , P5 ;  /* 0xff800000c4c47808 */ /* 0x004fe40002800000 */
[C---:B------:R-:W-:Y:S02]  /*6d50*/  ISETP.GT.AND P4, PT, R173.reuse, 0x9, PT ;  /* 0x00000009ad00780c */ /* 0x040fe40003f84270 */
[C---:B------:R-:W-:Y:S02]  /*6d60*/  ISETP.GT.AND P3, PT, R173.reuse, 0x51, PT ;  /* 0x00000051ad00780c */ /* 0x040fe40003f64270 */
[----:B------:R-:W-:Y:S02]  /*6d70*/  ISETP.GT.AND P5, PT, R173, 0x58, PT ;  /* 0x00000058ad00780c */ /* 0x000fe40003fa4270 */
[----:B------:R-:W-:Y:S01]  /*6d80*/  FSEL R13, R13, -INF , P4 ;  /* 0xff8000000d0d7808 */ /* 0x000fe20002000000 */
[----:B----4-:R-:W-:Y:S01]  /*6d90*/  FMUL.FTZ R206, R0, R214 ;  /* 0x000000d600ce7220 */ /* 0x010fe20000410000 */
[----:B------:R-:W-:-:S02]  /*6da0*/  FSEL R195, R195, -INF , P3 ;  /* 0xff800000c3c37808 */ /* 0x000fc40001800000 */
[----:B0-----:R-:W-:Y:S02]  /*6db0*/  FSEL R197, R197, -INF , P5 ;  /* 0xff800000c5c57808 */ /* 0x001fe40002800000 */
[C---:B------:R-:W-:Y:S01]  /*6dc0*/  ISETP.GT.AND P4, PT, R173.reuse, 0x19, PT ;  /* 0x00000019ad00780c */ /* 0x040fe20003f84270 */
[----:B------:R-:W0:Y:S01]  /*6dd0*/  MUFU.TANH R206, R206 ;  /* 0x000000ce00ce7308 */ /* 0x000e220000002400 */
[C---:B------:R-:W-:Y:S02]  /*6de0*/  ISETP.GT.AND P3, PT, R173.reuse, 0x60, PT ;  /* 0x00000060ad00780c */ /* 0x040fe40003f64270 */
[----:B------:R-:W-:Y:S02]  /*6df0*/  ISETP.GT.AND P5, PT, R173, 0x61, PT ;  /* 0x00000061ad00780c */ /* 0x000fe40003fa4270 */
[----:B------:R-:W-:Y:S02]  /*6e00*/  FSEL R155, R155, -INF , P4 ;  /* 0xff8000009b9b7808 */ /* 0x000fe40002000000 */
[----:B-1----:R-:W-:Y:S01]  /*6e10*/  FMNMX.FTZ R188, R188, R203, !PT ;  /* 0x000000cbbcbc7209 */ /* 0x002fe20007810000 */
[----:B------:R-:W-:Y:S01]  /*6e20*/  IMAD.U32 R203, RZ, RZ, UR10 ;  /* 0x0000000affcb7e24 */ /* 0x000fe2000f8e00ff */
[----:B---3--:R-:W-:-:S02]  /*6e30*/  FSEL R199, R199, -INF , P3 ;  /* 0xff800000c7c77808 */ /* 0x008fc40001800000 */
[----:B------:R-:W-:Y:S01]  /*6e40*/  FSEL R201, R201, -INF , P5 ;  /* 0xff800000c9c97808 */ /* 0x000fe20002800000 */
[----:B------:R-:W-:-:S01]  /*6e50*/  FFMA.FTZ R207, R188, R203, -8 ;  /* 0xc1000000bccf7423 */ /* 0x000fc200000100cb */
[----:B------:R-:W-:Y:S02]  /*6e60*/  FSEL R203, R187, -INF , P6 ;  /* 0xff800000bbcb7808 */ /* 0x000fe40003000000 */
[C---:B------:R-:W-:Y:S02]  /*6e70*/  ISETP.GT.AND P6, PT, R173.reuse, 0x50, PT ;  /* 0x00000050ad00780c */ /* 0x040fe40003fc4270 */
[C---:B------:R-:W-:Y:S02]  /*6e80*/  ISETP.GT.AND P4, PT, R173.reuse, 0x29, PT ;  /* 0x00000029ad00780c */ /* 0x040fe40003f84270 */
[----:B------:R-:W-:Y:S02]  /*6e90*/  FSEL R194, R194, -INF , P6 ;  /* 0xff800000c2c27808 */ /* 0x000fe40003000000 */
[----:B------:R-:W-:-:S02]  /*6ea0*/  ISETP.GT.AND P6, PT, R173, 0x59, PT ;  /* 0x00000059ad00780c */ /* 0x000fc40003fc4270 */
[C---:B------:R-:W-:Y:S02]  /*6eb0*/  ISETP.GT.AND P3, PT, R173.reuse, 0x69, PT ;  /* 0x00000069ad00780c */ /* 0x040fe40003f64270 */
[----:B------:R-:W-:Y:S02]  /*6ec0*/  FSEL R198, R198, -INF , P6 ;  /* 0xff800000c6c67808 */ /* 0x000fe40003000000 */
[C---:B------:R-:W-:Y:S02]  /*6ed0*/  ISETP.GT.AND P6, PT, R173.reuse, 0x68, PT ;  /* 0x00000068ad00780c */ /* 0x040fe40003fc4270 */
[----:B------:R-:W-:Y:S02]  /*6ee0*/  ISETP.GT.AND P5, PT, R173, 0x70, PT ;  /* 0x00000070ad00780c */ /* 0x000fe40003fa4270 */
[----:B------:R-:W-:Y:S02]  /*6ef0*/  FSEL R175, R175, -INF , P4 ;  /* 0xff800000afaf7808 */ /* 0x000fe40002000000 */
[----:B-----5:R-:W-:-:S02]  /*6f00*/  FSEL R200, R200, -INF , P6 ;  /* 0xff800000c8c87808 */ /* 0x020fc40003000000 */
[----:B------:R-:W-:Y:S02]  /*6f10*/  FSEL R202, R202, -INF , P3 ;  /* 0xff800000caca7808 */ /* 0x000fe40001800000 */
[----:B------:R-:W-:Y:S02]  /*6f20*/  FSEL R204, R204, -INF , P5 ;  /* 0xff800000cccc7808 */ /* 0x000fe40002800000 */
[C---:B------:R-:W-:Y:S02]  /*6f30*/  ISETP.GT.AND P4, PT, R173.reuse, 0x39, PT ;  /* 0x00000039ad00780c */ /* 0x040fe40003f84270 */
[C---:B------:R-:W-:Y:S02]  /*6f40*/  ISETP.GT.AND P6, PT, R173.reuse, 0x71, PT ;  /* 0x00000071ad00780c */ /* 0x040fe40003fc4270 */
[C---:B------:R-:W-:Y:S02]  /*6f50*/  ISETP.GT.AND P3, PT, R173.reuse, 0x78, PT ;  /* 0x00000078ad00780c */ /* 0x040fe40003f64270 */
[----:B------:R-:W-:-:S02]  /*6f60*/  ISETP.GT.AND P5, PT, R173, 0x79, PT ;  /* 0x00000079ad00780c */ /* 0x000fc40003fa4270 */
[----:B------:R-:W-:Y:S02]  /*6f70*/  FMNMX.FTZ R173, R7, R4, !PT ;  /* 0x0000000407ad7209 */ /* 0x000fe40007810000 */
[----:B------:R-:W-:Y:S02]  /*6f80*/  FSEL R183, R183, -INF , P4 ;  /* 0xff800000b7b77808 */ /* 0x000fe40002000000 */
[----:B------:R-:W-:Y:S02]  /*6f90*/  FMNMX.FTZ R173, R9, R173, !PT ;  /* 0x000000ad09ad7209 */ /* 0x000fe40007810000 */
[----:B------:R-:W-:Y:S02]  /*6fa0*/  FSEL R205, R205, -INF , P6 ;  /* 0xff800000cdcd7808 */ /* 0x000fe40003000000 */
[----:B------:R-:W-:Y:S02]  /*6fb0*/  FMNMX.FTZ R173, R11, R173, !PT ;  /* 0x000000ad0bad7209 */ /* 0x000fe40007810000 */
[----:B0-----:R-:W-:-:S02]  /*6fc0*/  FSEL R206, R206, -INF , P3 ;  /* 0xff800000cece7808 */ /* 0x001fc40001800000 */
[----:B------:R-:W-:Y:S02]  /*6fd0*/  FMNMX.FTZ R173, R13, R173, !PT ;  /* 0x000000ad0dad7209 */ /* 0x000fe40007810000 */
[----:B------:R-:W-:Y:S02]  /*6fe0*/  FSEL R184, R184, -INF , P5 ;  /* 0xff800000b8b87808 */ /* 0x000fe40002800000 */
[----:B------:R-:W-:Y:S02]  /*6ff0*/  FMNMX.FTZ R173, R20, R173, !PT ;  /* 0x000000ad14ad7209 */ /* 0x000fe40007810000 */
[----:B------:R-:W-:Y:S02]  /*7000*/  FSETP.NEU.FTZ.AND P4, PT, R188, -INF , PT ;  /* 0xff800000bc00780b */ /* 0x000fe40003f9d000 */
[----:B------:R-:W-:Y:S02]  /*7010*/  FMNMX.FTZ R173, R21, R173, !PT ;  /* 0x000000ad15ad7209 */ /* 0x000fe40007810000 */
[----:B------:R-:W-:-:S02]  /*7020*/  FSEL R187, R207, RZ, P4 ;  /* 0x000000ffcfbb7208 */ /* 0x000fc40002000000 */
[----:B------:R-:W-:-:S03]  /*7030*/  FMNMX.FTZ R173, R154, R173, !PT ;  /* 0x000000ad9aad7209 */ /* 0x000fc60007810000 */
        /* <DEDUP_REMOVED lines=36> */
[----:B------:R-:W-:Y:S01]  /*7280*/  FFMA.FTZ R190, R190, UR10, -R187 ;  /* 0x0000000abebe7c23 */ /* 0x000fe200080108bb */
        /* <DEDUP_REMOVED lines=23> */
[----:B------:R-:W-:-:S05]  /*7400*/  FMNMX.FTZ R173, R184, R173, !PT ;  /* 0x000000adb8ad7209 */ /* 0x000fca0007810000 */
[----:B------:R-:W0:Y:S01]  /*7410*/  SHFL.BFLY PT, R207, R173, 0x2, 0x1f ;  /* 0x0c401f00adcf7f89 */ /* 0x000e2200000e0000 */
[----:B------:R-:W-:Y:S08]  /*7420*/  MUFU.EX2 R156, R156 ;  /* 0x0000009c009c7308 */ /* 0x000ff00000000800 */
[----:B------:R-:W-:Y:S08]  /*7430*/  MUFU.EX2 R157, R157 ;  /* 0x0000009d009d7308 */ /* 0x000ff00000000800 */
[----:B------:R-:W-:Y:S01]  /*7440*/  MUFU.EX2 R159, R159 ;  /* 0x0000009f009f7308 */ /* 0x000fe20000000800 */
[----:B0-----:R-:W-:Y:S01]  /*7450*/  FMNMX.FTZ R207, R173, R207, !PT ;  /* 0x000000cfadcf7209 */ /* 0x001fe20007810000 */
[--C-:B------:R-:W-:Y:S01]  /*7460*/  FFMA.FTZ R173, R180, UR10, -R187.reuse ;  /* 0x0000000ab4ad7c23 */ /* 0x100fe200080108bb */
[----:B------:R-:W-:-:S01]  /*7470*/  FFMA.FTZ R180, R181, UR10, -R187 ;  /* 0x0000000ab5b47c23 */ /* 0x000fc200080108bb */
[--C-:B------:R-:W-:Y:S01]  /*7480*/  FFMA.FTZ R181, R185, UR10, -R187.reuse ;  /* 0x0000000ab9b57c23 */ /* 0x100fe200080108bb */
[----:B------:R-:W-:-:S01]  /*7490*/  FFMA.FTZ R187, R193, UR10, -R187 ;  /* 0x0000000ac1bb7c23 */ /* 0x000fc200080108bb */
[----:B------:R-:W0:Y:S01]  /*74a0*/  SHFL.BFLY PT, R208, R207, 0x1, 0x1f ;  /* 0x0c201f00cfd07f89 */ /* 0x000e2200000e0000 */
[----:B------:R-:W-:Y:S01]  /*74b0*/  FSEL R193, R188, RZ, P4 ;  /* 0x000000ffbcc17208 */ /* 0x000fe20002000000 */
[----:B------:R-:W-:Y:S08]  /*74c0*/  MUFU.EX2 R160, R160 ;  /* 0x000000a000a07308 */ /* 0x000ff00000000800 */
[----:B------:R-:W-:Y:S08]  /*74d0*/  MUFU.EX2 R161, R161 ;  /* 0x000000a100a17308 */ /* 0x000ff00000000800 */
[----:B------:R-:W-:Y:S01]  /*74e0*/  MUFU.EX2 R162, R162 ;  /* 0x000000a200a27308 */ /* 0x000fe20000000800 */
[----:B0-----:R-:W-:Y:S01]  /*74f0*/  FMNMX.FTZ R185, R207, R208, !PT ;  /* 0x000000d0cfb97209 */ /* 0x001fe20007810000 */
[----:B------:R-:W-:-:S06]  /*7500*/  IMAD.U32 R207, RZ, RZ, UR10 ;  /* 0x0000000affcf7e24 */ /* 0x000fcc000f8e00ff */
[----:B------:R-:W-:Y:S01]  /*7510*/  MUFU.EX2 R163, R163 ;  /* 0x000000a300a37308 */ /* 0x000fe20000000800 */
[C---:B------:R-:W-:Y:S01]  /*7520*/  FSETP.NEU.FTZ.AND P3, PT, R185.reuse, -INF , PT ;  /* 0xff800000b900780b */ /* 0x040fe20003f7d000 */
[----:B------:R-:W-:-:S05]  /*7530*/  FFMA.FTZ R207, R185, R207, -8 ;  /* 0xc1000000b9cf7423 */ /* 0x000fca00000100cf */
[----:B------:R-:W-:Y:S01]  /*7540*/  FSEL R208, R207, RZ, P3 ;  /* 0x000000ffcfd07208 */ /* 0x000fe20001800000 */
[----:B------:R-:W-:Y:S04]  /*7550*/  MUFU.EX2 R164, R164 ;  /* 0x000000a400a47308 */ /* 0x000fe80000000800 */
[----:B------:R-:W-:-:S01]  /*7560*/  FFMA.FTZ R207, R182, UR10, -R208 ;  /* 0x0000000ab6cf7c23 */ /* 0x000fc200080108d0 */
[----:B------:R-:W-:Y:S01]  /*7570*/  FADD.FTZ R182, -R193, R5 ;  /* 0x00000005c1b67221 */ /* 0x000fe20000010100 */
[----:B------:R-:W-:Y:S01]  /*7580*/  FSEL R193, R185, RZ, P3 ;  /* 0x000000ffb9c17208 */ /* 0x000fe20001800000 */
[--C-:B------:R-:W-:Y:S01]  /*7590*/  FFMA.FTZ R7, R7, UR10, -R208.reuse ;  /* 0x0000000a07077c23 */ /* 0x100fe200080108d0 */
[----:B------:R-:W-:-:S01]  /*75a0*/  FFMA.FTZ R9, R9, UR10, -R208 ;  /* 0x0000000a09097c23 */ /* 0x000fc200080108d0 */
[----:B------:R-:W-:Y:S01]  /*75b0*/  FMUL.FTZ R182, R182, UR10 ;  /* 0x0000000ab6b67c20 */ /* 0x000fe20008410000 */
[----:B------:R-:W-:-:S01]  /*75c0*/  FFMA.FTZ R11, R11, UR10, -R208 ;  /* 0x0000000a0b0b7c23 */ /* 0x000fc200080108d0 */
[----:B------:R-:W-:Y:S01]  /*75d0*/  FADD.FTZ R193, -R193, R4 ;  /* 0x00000004c1c17221 */ /* 0x000fe20000010100 */
[----:B------:R-:W-:-:S01]  /*75e0*/  FFMA.FTZ R13, R13, UR10, -R208 ;  /* 0x0000000a0d0d7c23 */ /* 0x000fc200080108d0 */
[----:B------:R-:W-:Y:S01]  /*75f0*/  MUFU.EX2 R7, R7 ;  /* 0x0000000700077308 */ /* 0x000fe20000000800 */
[----:B------:R-:W-:-:S01]  /*7600*/  FFMA.FTZ R20, R20, UR10, -R208 ;  /* 0x0000000a14147c23 */ /* 0x000fc200080108d0 */
[----:B------:R-:W-:Y:S01]  /*7610*/  FMUL.FTZ R193, R193, UR10 ;  /* 0x0000000ac1c17c20 */ /* 0x000fe20008410000 */
[----:B------:R-:W-:-:S01]  /*7620*/  FFMA.FTZ R21, R21, UR10, -R208 ;  /* 0x0000000a15157c23 */ /* 0x000fc200080108d0 */
[----:B------:R-:W-:Y:S01]  /*7630*/  IADD3 R4, -R231, 0xb, RZ ;  /* 0x0000000be7047810 */ /* 0x000fe20007ffe1ff */
        /* <DEDUP_REMOVED lines=20> */
[----:B0-----:R-:W-:-:S01]  /*7780*/  FFMA.FTZ R3, R182, R3, R6 ;  /* 0x00000003b6037223 */ /* 0x001fc20000010006 */
[--C-:B------:R-:W-:Y:S01]  /*7790*/  FFMA.FTZ R199, R199, UR10, -R208.reuse ;  /* 0x0000000ac7c77c23 */ /* 0x100fe200080108d0 */
[----:B------:R-:W-:-:S01]  /*77a0*/  FFMA.FTZ R201, R201, UR10, -R208 ;  /* 0x0000000ac9c97c23 */ /* 0x000fc200080108d0 */
[----:B------:R-:W-:Y:S01]  /*77b0*/  FFMA.FTZ R200, R200, UR10, -R208 ;  /* 0x0000000ac8c87c23 */ /* 0x000fe200080108d0 */
[----:B------:R-:W-:-:S01]  /*77c0*/  FADD.FTZ R3, R8, R3 ;  /* 0x0000000308037221 */ /* 0x000fc20000010000 */
[--C-:B------:R-:W-:Y:S01]  /*77d0*/  FFMA.FTZ R202, R202, UR10, -R208.reuse ;  /* 0x0000000acaca7c23 */ /* 0x100fe200080108d0 */
[----:B------:R-:W-:-:S01]  /*77e0*/  FFMA.FTZ R204, R204, UR10, -R208 ;  /* 0x0000000acccc7c23 */ /* 0x000fc200080108d0 */
[----:B------:R-:W0:Y:S01]  /*77f0*/  MUFU.EX2 R11, R11 ;  /* 0x0000000b000b7308 */ /* 0x000e220000000800 */
[----:B-1----:R-:W-:-:S01]  /*7800*/  FFMA.FTZ R2, R193, R2, R7 ;  /* 0x00000002c1027223 */ /* 0x002fc20000010007 */
[----:B------:R2:W-:Y:S06]  /*7810*/  BAR.ARV R4, 0x100 ;  /* 0x000400040000751d */ /* 0x0005ec0000002000 */
[----:B------:R-:W1:Y:S01]  /*7820*/  MUFU.EX2 R13, R13 ;  /* 0x0000000d000d7308 */ /* 0x000e620000000800 */
[----:B------:R-:W-:-:S01]  /*7830*/  FFMA.FTZ R205, R205, UR10, -R208 ;  /* 0x0000000acdcd7c23 */ /* 0x000fc200080108d0 */
[----:B--2---:R-:W-:Y:S01]  /*7840*/  FADD.FTZ R4, R9, R2 ;  /* 0x0000000209047221 */ /* 0x004fe20000010000 */
[----:B------:R-:W-:-:S01]  /*7850*/  FADD.FTZ R2, R10, R3 ;  /* 0x000000030a027221 */ /* 0x000fc20000010000 */
[--C-:B------:R-:W-:Y:S01]  /*7860*/  FFMA.FTZ R206, R206, UR10, -R208.reuse ;  /* 0x0000000acece7c23 */ /* 0x100fe200080108d0 */
[----:B------:R-:W-:-:S02]  /*7870*/  FFMA.FTZ R184, R184, UR10, -R208 ;  /* 0x0000000ab8b87c23 */ /* 0x000fc400080108d0 */
[----:B------:R-:W-:Y:S01]  /*7880*/  FADD.FTZ R2, R12, R2 ;  /* 0x000000020c027221 */ /* 0x000fe20000010000 */
[----:B------:R-:W2:Y:S01]  /*7890*/  MUFU.EX2 R20, R20 ;  /* 0x0000001400147308 */ /* 0x000ea20000000800 */
[----:B0-----:R-:W-:-:S02]  /*78a0*/  FADD.FTZ R3, R11, R4 ;  /* 0x000000040b037221 */ /* 0x001fc40000010000 */
[----:B------:R-:W-:-:S04]  /*78b0*/  FADD.FTZ R2, R14, R2 ;  /* 0x000000020e027221 */ /* 0x000fc80000010000 */
[----:B------:R-:W-:Y:S01]  /*78c0*/  FADD.FTZ R2, R15, R2 ;  /* 0x000000020f027221 */ /* 0x000fe20000010000 */
[----:B------:R-:W0:Y:S01]  /*78d0*/  MUFU.EX2 R21, R21 ;  /* 0x0000001500157308 */ /* 0x000e220000000800 */
[----:B-1----:R-:W-:-:S02]  /*78e0*/  FADD.FTZ R3, R13, R3 ;  /* 0x000000030d037221 */ /* 0x002fc40000010000 */
[----:B------:R-:W-:-:S04]  /*78f0*/  FADD.FTZ R2, R152, R2 ;  /* 0x0000000298027221 */ /* 0x000fc80000010000 */
[----:B------:R-:W-:Y:S01]  /*7900*/  FADD.FTZ R2, R153, R2 ;  /* 0x0000000299027221 */ /* 0x000fe20000010000 */
[----:B------:R-:W1:Y:S01]  /*7910*/  MUFU.EX2 R154, R154 ;  /* 0x0000009a009a7308 */ /* 0x000e620000000800 */
[----:B--2---:R-:W-:-:S02]  /*7920*/  FADD.FTZ R3, R20, R3 ;  /* 0x0000000314037221 */ /* 0x004fc40000010000 */
[----:B------:R-:W-:-:S04]  /*7930*/  FADD.FTZ R2, R156, R2 ;  /* 0x000000029c027221 */ /* 0x000fc80000010000 */
        /* <DEDUP_REMOVED lines=21> */
[----:B------:R0:W3:Y:S01]  /*7a90*/  MUFU.EX2 R5, R207 ;  /* 0x000000cf00057308 */ /* 0x0000e20000000800 */
[----:B-1----:R-:W-:-:S07]  /*7aa0*/  FADD.FTZ R3, R178, R3 ;  /* 0x00000003b2037221 */ /* 0x002fce0000010000 */
[----:B------:R-:W1:Y:S01]  /*7ab0*/  MUFU.EX2 R183, R183 ;  /* 0x000000b700b77308 */ /* 0x000e620000000800 */
[----:B--2---:R-:W-:-:S01]  /*7ac0*/  FADD.FTZ R3, R179, R3 ;  /* 0x00000003b3037221 */ /* 0x004fc20000010000 */
[----:B0-----:R-:W-:-:S05]  /*7ad0*/  IMAD.U32 R207, RZ, RZ, UR58 ;  /* 0x0000003affcf7e24 */ /* 0x001fca000f8e00ff */
[----:B------:R-:W-:Y:S01]  /*7ae0*/  @!P0 LEA R207, R207, UR41, 0x3 ;  /* 0x00000029cfcf8c11 */ /* 0x000fe2000f8e18ff */
[----:B------:R-:W0:Y:S01]  /*7af0*/  MUFU.EX2 R165, R165 ;  /* 0x000000a500a57308 */ /* 0x000e220000000800 */
[----:B---3--:R-:W-:-:S03]  /*7b00*/  FADD.FTZ R3, R5, R3 ;  /* 0x0000000305037221 */ /* 0x008fc60000010000 */
[----:B------:R-:W-:-:S04]  /*7b10*/  @!P0 VIADD R207, R207, 0x38840 ;  /* 0x00038840cfcf8836 */ /* 0x000fc80000000000 */
[----:B------:R-:W2:Y:S01]  /*7b20*/  MUFU.EX2 R186, R186 ;  /* 0x000000ba00ba7308 */ /* 0x000ea20000000800 */
[----:B-1----:R-:W-:-:S01]  /*7b30*/  FADD.FTZ R3, R183, R3 ;  /* 0x00000003b7037221 */ /* 0x002fc20000010000 */
[----:B------:R-:W-:-:S04]  /*7b40*/  @!P0 PRMT R207, RZ, 0x654, R207 ;  /* 0x00000654ffcf8816 */ /* 0x000fc800000000cf */
[----:B------:R1:W-:Y:S02]  /*7b50*/  @!P0 SYNCS.ARRIVE.TRANS64.RED.A1T0 RZ, [R207+URZ], RZ ;  /* 0x000000ffcfff89a7 */ /* 0x0003e4000810043f */
[----:B------:R-:W3:Y:S01]  /*7b60*/  MUFU.EX2 R166, R166 ;  /* 0x000000a600a67308 */ /* 0x000ee20000000800 */
[----:B0-----:R-:W-:-:S07]  /*7b70*/  FADD.FTZ R2, R165, R2 ;  /* 0x00000002a5027221 */ /* 0x001fce0000010000 */
[----:B------:R-:W0:Y:S01]  /*7b80*/  MUFU.EX2 R203, R203 ;  /* 0x000000cb00cb7308 */ /* 0x000e220000000800 */
[----:B--2---:R-:W-:-:S07]  /*7b90*/  FADD.FTZ R3, R186, R3 ;  /* 0x00000003ba037221 */ /* 0x004fce0000010000 */
[----:B------:R-:W2:Y:S01]  /*7ba0*/  MUFU.EX2 R167, R167 ;  /* 0x000000a700a77308 */ /* 0x000ea20000000800 */
[----:B---3--:R-:W-:-:S07]  /*7bb0*/  FADD.FTZ R2, R166, R2 ;  /* 0x00000002a6027221 */ /* 0x008fce0000010000 */
        /* <DEDUP_REMOVED lines=53> */
[----:B---3--:R-:W-:-:S01]  /*7f10*/  FADD.FTZ R4, R206, R3 ;  /* 0x00000003ce047221 */ /* 0x008fc20000010000 */
[----:B0-----:R-:W-:-:S03]  /*7f20*/  FADD.FTZ R3, R187, R2 ;  /* 0x00000002bb037221 */ /* 0x001fc60000010000 */
[----:B--2---:R-:W-:Y:S01]  /*7f30*/  FADD.FTZ R2, R184, R4 ;  /* 0x00000004b8027221 */ /* 0x004fe20000010000 */
[----:B-1----:R-:W-:Y:S06]  /*7f40*/  @!P1 BRA `(.L_x_2283) ;  /* 0x0000000000049947 */ /* 0x002fec0003800000 */
[----:B------:R-:W-:Y:S01]  /*7f50*/  BPT.TRAP 0x1 ;  /* 0x000000040000795c */ /* 0x000fe20000300000 */
.L_x_2283:
[----:B------:R-:W-:Y:S01]  /*7f60*/  UISETP.GT.AND UP1, UPT, UR57, UR56, UPT ;  /* 0x000000383900728c */ /* 0x000fe2000bf24270 */
[----:B------:R-:W-:Y:S01]  /*7f70*/  F2FP.SATFINITE.E4M3.F32.PACK_AB_MERGE_C R10, R12, R10, RZ ;  /* 0x0000000a0c0a723e */ /* 0x000fe200048070ff */
[----:B------:R-:W-:Y:S01]  /*7f80*/  ULEA UR6, UR59, UR41, 0x3 ;  /* 0x000000293b067291 */ /* 0x000fe2000f8e183f */
[----:B------:R-:W-:Y:S01]  /*7f90*/  F2FP.SATFINITE.E4M3.F32.PACK_AB_MERGE_C R11, R13, R11, RZ ;  /* 0x0000000b0d0b723e */ /* 0x000fe200048070ff */
[----:B------:R-:W-:Y:S01]  /*7fa0*/  UIADD3 UR57, UR57, -0x1, URZ ;  /* 0xffffffff39397890 */ /* 0x000fe2000fffe03f */
[----:B------:R-:W-:Y:S01]  /*7fb0*/  F2FP.SATFINITE.E4M3.F32.PACK_AB_MERGE_C R152, R153, R152, RZ ;  /* 0x000000989998723e */ /* 0x000fe200048070ff */
[----:B------:R-:W-:Y:S01]  /*7fc0*/  UIADD3 UR6, UR6, 0x38860, URZ ;  /* 0x0003886006067890 */ /* 0x000fe2000fffe03f */
[----:B------:R-:W-:Y:S01]  /*7fd0*/  PLOP3.LUT P3, PT, PT, PT, UP1, 0x80, 0x0 ;  /* 0x000000000000781c */ /* 0x000fe20003f6f018 */
[----:B------:R-:W-:Y:S01]  /*7fe0*/  UMOV UR60, UR47 ;  /* 0x0000002f003c7c82 */ /* 0x000fe20008000000 */
[----:B------:R-:W-:Y:S01]  /*7ff0*/  F2FP.SATFINITE.E4M3.F32.PACK_AB_MERGE_C R154, R155, R154, RZ ;  /* 0x0000009a9b9a723e */ /* 0x000fe200048070ff */
[----:B------:R-:W-:Y:S01]  /*8000*/  UPRMT UR6, UR40, 0x654, UR6 ;  /* 0x0000065428067896 */ /* 0x000fe20008000006 */
        /* <DEDUP_REMOVED lines=8> */
[----:B------:R-:W-:Y:S01]  /*8090*/  F2FP.SATFINITE.E4M3.F32.PACK_AB_MERGE_C R10, R8, R6, R10 ;  /* 0x00000006080a723e */ /* 0x000fe2000480700a */
[----:B------:R-:W-:Y:S01]  /*80a0*/  SYNCS.ARRIVE.TRANS64.RED.A1T0 RZ, [UR6], RZ ;  /* 0x000000ffffff79a7 */ /* 0x000fe20008100406 */
        /* <DEDUP_REMOVED lines=157> */
[----:B------:R-:W-:Y:S01]  /*8a80*/  IMAD.MOV.U32 R227, RZ, RZ, R178 ;  /* 0x000000ffffe37224 */ /* 0x000fe200078e00b2 */
[----:B------:R-:W-:Y:S06]  /*8a90*/  @P3 BRA `(.L_x_2284) ;  /* 0xffffffc800c83947 */ /* 0x000fec000383ffff */
[----:B------:R-:W-:-:S05]  /*8aa0*/  UMOV UR55, UR58 ;  /* 0x0000003a00377c82 */ /* 0x000fca0008000000 */
.L_x_2274:
[----:B------:R-:W-:-:S06]  /*8ab0*/  UISETP.GE.AND UP0, UPT, UR57, UR39, UPT ;  /* 0x000000273900728c */ /* 0x000fcc000bf06270 */
[----:B------:R-:W-:-:S13]  /*8ac0*/  PLOP3.LUT P2, PT, PT, PT, UP0, 0x80, 0x0 ;  /* 0x000000000000781c */ /* 0x000fda0003f4f008 */
[----:B------:R-:W-:Y:S05]  /*8ad0*/  @!P2 BRA `(.L_x_2285) ;  /* 0x0000002800e8a947 */ /* 0x000fea0003800000 */
[----:B------:R-:W-:Y:S01]  /*8ae0*/  IMAD.MOV.U32 R4, RZ, RZ, R185 ;  /* 0x000000ffff047224 */ /* 0x000fe200078e00b9 */
[----:B------:R-:W-:Y:S01]  /*8af0*/  UMOV UR56, UR47 ;  /* 0x0000002f00387c82 */ /* 0x000fe20008000000 */
[----:B------:R-:W-:Y:S01]  /*8b00*/  IMAD.MOV.U32 R5, RZ, RZ, R188 ;  /* 0x000000ffff057224 */ /* 0x000fe200078e00bc */
[----:B------:R-:W-:Y:S01]  /*8b10*/  UMOV UR54, UR55 ;  /* 0x0000003700367c82 */ /* 0x000fe20008000000 */
[----:B------:R-:W-:-:S05]  /*8b20*/  ULDC UR51, c[0x0][0x988] ;  /* 0x0002620000337ab9 */ /* 0x000fca0000000800 */
.L_x_2295:
[----:B------:R-:W-:Y:S01]  /*8b30*/  UIADD3 UR55, UR54, 0x1, URZ ;  /* 0x0000000136377890 */ /* 0x000fe2000fffe03f */
[----:B------:R-:W-:-:S03]  /*8b40*/  ISETP.NE.AND P3, PT, RZ, UR45, PT ;  /* 0x0000002dff007c0c */ /* 0x000fc6000bf65270 */
[----:B------:R-:W-:-:S04]  /*8b50*/  UISETP.NE.AND UP0, UPT, UR55, 0x2, UPT ;  /* 0x000000023700788c */ /* 0x000fc8000bf05270 */
[----:B------:R-:W-:Y:S02]  /*8b60*/  USEL UR47, URZ, 0x1, UP0 ;  /* 0x000000013f2f7887 */ /* 0x000fe40008000000 */
[----:B------:R-:W-:Y:S02]  /*8b70*/  USEL UR55, UR55, URZ, UP0 ;  /* 0x0000003f37377287 */ /* 0x000fe40008000000 */
[----:B------:R-:W-:Y:S02]  /*8b80*/  ULOP3.LUT UR47, UR56, UR47, URZ, 0x3c, !UPT ;  /* 0x0000002f382f7292 */ /* 0x000fe4000f8e3c3f */
[----:B--2---:R-:W-:Y:S10]  /*8b90*/  @P3 BRA `(.L_x_2286) ;  /* 0x00000000002c3947 */ /* 0x004ff40003800000 */
[----:B------:R-:W-:Y:S05]  /*8ba0*/  @!P1 BRA `(.L_x_2287) ;  /* 0x0000000000049947 */ /* 0x000fea0003800000 */
[----:B------:R-:W-:Y:S01]  /*8bb0*/  BPT.TRAP 0x1 ;  /* 0x000000040000795c */ /* 0x000fe20000300000 */
.L_x_2287:
[----:B------:R-:W-:Y:S01]  /*8bc0*/  ULEA UR6, UR55, UR41, 0x3 ;  /* 0x0000002937067291 */ /* 0x000fe2000f8e183f */
[----:B------:R-:W-:-:S05]  /*8bd0*/  IMAD.U32 R6, RZ, RZ, UR47 ;  /* 0x0000002fff067e24 */ /* 0x000fca000f8e00ff */
[----:B------:R-:W-:-:S04]  /*8be0*/  SHF.L.U32 R6, R6, 0x1f, RZ ;  /* 0x0000001f06067819 */ /* 0x000fc800000006ff */
[----:B------:R0:W1:Y:S01]  /*8bf0*/  SYNCS.PHASECHK.TRANS64.TRYWAIT P2, [UR6+0x38830], R6 ;  /* 0x03883006ff0075a7 */ /* 0x0000620008040146 */
[----:B------:R-:W-:Y:S05]  /*8c00*/  @!P1 BRA `(.L_x_2288) ;  /* 0x0000000000049947 */ /* 0x000fea0003800000 */
[----:B------:R-:W-:Y:S01]  /*8c10*/  BPT.TRAP 0x1 ;  /* 0x000000040000795c */ /* 0x000fe20000300000 */
.L_x_2288:
[----:B-1----:R-:W-:Y:S05]  /*8c20*/  @P2 BRA `(.L_x_2286) ;  /* 0x0000000000082947 */ /* 0x002fea0003800000 */
[----:B------:R-:W1:Y:S02]  /*8c30*/  SYNCS.PHASECHK.TRANS64.TRYWAIT P2, [UR6+0x38830], R6 ;  /* 0x03883006ff0075a7 */ /* 0x000e640008040146 */
[----:B-1----:R-:W-:Y:S05]  /*8c40*/  @!P2 BRA `(.L_x_2289) ;  /* 0x0000010c0048a947 */ /* 0x002fea0003800000 */
.L_x_2286:
[----:B-1----:R-:W1:Y:S01]  /*8c50*/  S2R R7, SR_TID.X ;  /* 0x0000000000077919 */ /* 0x002e620000002100 */
[----:B------:R-:W-:Y:S01]  /*8c60*/  ULEA UR34, UR55, UR50, 0xb ;  /* 0x0000003237227291 */ /* 0x000fe2000f8e583f */
[----:B------:R-:W-:Y:S01]  /*8c70*/  UMOV UR35, 0x40000040 ;  /* 0x4000004000237882 */ /* 0x000fe20000000000 */
[----:B------:R-:W-:Y:S02]  /*8c80*/  UMOV UR7, 0x40000040 ;  /* 0x4000004000077882 */ /* 0x000fe40000000000 */
[----:B------:R-:W-:Y:S02]  /*8c90*/  UIADD3 UR6, UR34, 0x2, URZ ;  /* 0x0000000222067890 */ /* 0x000fe4000fffe03f */
        /* <DEDUP_REMOVED lines=42> */
.L_x_2291:
[----:B------:R-:W-:Y:S01]  /*8f40*/  ULEA UR6, UR54, UR41, 0x3 ;  /* 0x0000002936067291 */ /* 0x000fe2000f8e183f */
[----:B------:R-:W-:-:S05]  /*8f50*/  IMAD.U32 R6, RZ, RZ, UR56 ;  /* 0x00000038ff067e24 */ /* 0x000fca000f8e00ff */
[----:B------:R-:W-:-:S04]  /*8f60*/  SHF.L.U32 R6, R6, 0x1f, RZ ;  /* 0x0000001f06067819 */ /* 0x000fc800000006ff */
[----:B------:R0:W1:Y:S01]  /*8f70*/  SYNCS.PHASECHK.TRANS64.TRYWAIT P2, [UR6+0x38850], R6 ;  /* 0x03885006ff0075a7 */ /* 0x0000620008040146 */
[----:B------:R-:W-:Y:S05]  /*8f80*/  @!P1 BRA `(.L_x_2292) ;  /* 0x0000000000049947 */ /* 0x000fea0003800000 */
[----:B------:R-:W-:Y:S01]  /*8f90*/  BPT.TRAP 0x1 ;  /* 0x000000040000795c */ /* 0x000fe20000300000 */
.L_x_2292:
[----:B-1----:R-:W-:Y:S05]  /*8fa0*/  @P2 BRA `(.L_x_2290) ;  /* 0x0000000000082947 */ /* 0x002fea0003800000 */
[----:B------:R-:W1:Y:S02]  /*8fb0*/  SYNCS.PHASECHK.TRANS64.TRYWAIT P2, [UR6+0x38850], R6 ;  /* 0x03885006ff0075a7 */ /* 0x000e640008040146 */
[----:B-1----:R-:W-:Y:S05]  /*8fc0*/  @!P2 BRA `(.L_x_2293) ;  /* 0x000001080080a947 */ /* 0x002fea0003800000 */
.L_x_2290:
[----:B------:R-:W-:Y:S01]  /*8fd0*/  UIADD3 UR6, UR41, 0x400, URZ ;  /* 0x0000040029067890 */ /* 0x000fe2000fffe03f */
[----:B------:R-:W-:Y:S01]  /*8fe0*/  WARPGROUP.ARRIVE ;  /* 0x00000000000079c5 */ /* 0x000fe20000000000 */
[----:B------:R-:W-:Y:S01]  /*8ff0*/  UMOV UR7, 0x40000040 ;  /* 0x4000004000077882 */ /* 0x000fe20000000000 */
[C---:B01----:R-:W-:Y:S01]  /*9000*/  FMUL.FTZ R6, R0.reuse, R152 ;  /* 0x0000009800067220 */ /* 0x043fe20000410000 */
[----:B------:R-:W-:Y:S01]  /*9010*/  USHF.R.U32.HI UR6, URZ, 0x4, UR6 ;  /* 0x000000043f067899 */ /* 0x000fe20008011606 */
[C---:B------:R-:W-:Y:S01]  /*9020*/  FMUL.FTZ R8, R0.reuse, R154 ;  /* 0x0000009a00087220 */ /* 0x040fe20000410000 */
[C---:B------:R-:W-:Y:S01]  /*9030*/  FMUL.FTZ R7, R0.reuse, R153 ;  /* 0x0000009900077220 */ /* 0x040fe20000410000 */
[C---:B------:R-:W-:Y:S01]  /*9040*/  FMUL.FTZ R9, R0.reuse, R155 ;  /* 0x0000009b00097220 */ /* 0x040fe20000410000 */
[----:B------:R-:W-:Y:S01]  /*9050*/  ULOP3.LUT UR6, UR6, 0x3fff, URZ, 0xc0, !UPT ;  /* 0x00003fff06067892 */ /* 0x000fe2000f8ec03f */
[----:B------:R-:W0:Y:S01]  /*9060*/  MUFU.TANH R6, R6 ;  /* 0x0000000600067308 */ /* 0x000e220000002400 */
[C---:B------:R-:W-:Y:S01]  /*9070*/  FMUL.FTZ R10, R0.reuse, R156 ;  /* 0x0000009c000a7220 */ /* 0x040fe20000410000 */
[C---:B------:R-:W-:Y:S01]  /*9080*/  FMUL.FTZ R12, R0.reuse, R158 ;  /* 0x0000009e000c7220 */ /* 0x040fe20000410000 */
[----:B------:R-:W-:Y:S01]  /*9090*/  ULOP3.LUT UR6, UR6, 0x10000, URZ, 0xfc, !UPT ;  /* 0x0001000006067892 */ /* 0x000fe2000f8efc3f */
[C---:B------:R-:W-:Y:S01]  /*90a0*/  FMUL.FTZ R11, R0.reuse, R157 ;  /* 0x0000009d000b7220 */ /* 0x040fe20000410000 */
[C---:B------:R-:W-:Y:S01]  /*90b0*/  FMUL.FTZ R13, R0.reuse, R159 ;  /* 0x0000009f000d7220 */ /* 0x040fe20000410000 */
[C---:B------:R-:W-:Y:S01]  /*90c0*/  FMUL.FTZ R14, R0.reuse, R160 ;  /* 0x000000a0000e7220 */ /* 0x040fe20000410000 */
[----:B------:R-:W-:Y:S01]  /*90d0*/  ULEA UR10, UR54, UR6, 0xb ;  /* 0x00000006360a7291 */ /* 0x000fe2000f8e583f */
[----:B------:R-:W1:Y:S01]  /*90e0*/  MUFU.TANH R8, R8 ;  /* 0x0000000800087308 */ /* 0x000e620000002400 */
[C---:B------:R-:W-:Y:S01]  /*90f0*/  FMUL.FTZ R20, R0.reuse, R162 ;  /* 0x000000a200147220 */ /* 0x040fe20000410000 */
[C---:B------:R-:W-:Y:S01]  /*9100*/  FMUL.FTZ R15, R0.reuse, R161 ;  /* 0x000000a1000f7220 */ /* 0x040fe20000410000 */
[C---:B------:R-:W-:Y:S01]  /*9110*/  FMUL.FTZ R152, R0.reuse, R164 ;  /* 0x000000a400987220 */ /* 0x040fe20000410000 */
[C---:B------:R-:W-:Y:S01]  /*9120*/  FMUL.FTZ R21, R0.reuse, R163 ;  /* 0x000000a300157220 */ /* 0x040fe20000410000 */
[C---:B------:R-:W-:Y:S01]  /*9130*/  FMUL.FTZ R164, R0.reuse, R176 ;  /* 0x000000b000a47220 */ /* 0x040fe20000410000 */
[----:B------:R-:W-:Y:S01]  /*9140*/  UMOV UR6, UR10 ;  /* 0x0000000a00067c82 */ /* 0x000fe20008000000 */
[C---:B------:R-:W-:Y:S01]  /*9150*/  FMUL.FTZ R161, R0.reuse, R173 ;  /* 0x000000ad00a17220 */ /* 0x040fe20000410000 */
[----:B------:R-:W-:Y:S01]  /*9160*/  QGMMA.64x256x32.F32.E4M3.E4M3 R24, R228, gdesc[UR4], R24, gsb0 ;  /* 0x03e00004e4187df3 */ /* 0x000fe20008000818 */
[----:B------:R-:W-:Y:S01]  /*9170*/  UIADD3 UR6, UR10, 0x2, URZ ;  /* 0x000000020a067890 */ /* 0x000fe2000fffe03f */
[----:B------:R-:W2:Y:S01]  /*9180*/  MUFU.TANH R7, R7 ;  /* 0x0000000700077308 */ /* 0x000ea20000002400 */
[----:B------:R-:W-:Y:S01]  /*9190*/  UMOV UR7, 0x40000040 ;  /* 0x4000004000077882 */ /* 0x000fe20000000000 */
[C---:B------:R-:W-:Y:S01]  /*91a0*/  FMUL.FTZ R176, R0.reuse, R188 ;  /* 0x000000bc00b07220 */ /* 0x040fe20000410000 */
[----:B------:R-:W-:Y:S01]  /*91b0*/  FMUL.FTZ R173, R0, R185 ;  /* 0x000000b900ad7220 */ /* 0x000fe20000410000 */
[----:B0-----:R-:W-:Y:S01]  /*91c0*/  FMNMX.FTZ R188, R6, R5, !PT ;  /* 0x0000000506bc7209 */ /* 0x001fe20007810000 */
[C---:B------:R-:W-:Y:S01]  /*91d0*/  FMUL.FTZ R154, R0.reuse, R166 ;  /* 0x000000a6009a7220 */ /* 0x040fe20000410000 */
[----:B------:R-:W-:Y:S01]  /*91e0*/  FMUL.FTZ R153, R0, R165 ;  /* 0x000000a500997220 */ /* 0x000fe20000410000 */
        /* <DEDUP_REMOVED lines=60> */
[----:B------:R-:W-:-:S05]  /*95b0*/  FMUL.FTZ R205, R0, R215 ;  /* 0x000000d700cd7220 */ /* 0x000fca0000410000 */
        /* <DEDUP_REMOVED lines=64> */
[----:B0-----:R-:W-:-:S05]  /*99c0*/  SHF.R.U32.HI R231, RZ, 0x7, R231 ;  /* 0x00000007ffe77819 */ /* 0x001fca00000116e7 */
        /* <DEDUP_REMOVED lines=57> */
[----:B------:R-:W-:Y:S02]  /*9d60*/  WARPGROUP.DEPBAR.LE gsb0, 0x0 ;  /* 0x00008000000079c5 */ /* 0x000fe40000010000 */
[----:B------:R-:W-:-:S06]  /*9d70*/  WARPGROUP.ARRIVE ;  /* 0x00000000000079c5 */ /* 0x000fcc0000000000 */
[----:B------:R-:W-:Y:S01]  /*9d80*/  QGMMA.64x256x32.F32.E4M3.E4M3 R24, R220, gdesc[UR4], R24, gsb0 ;  /* 0x03e00004dc187df3 */ /* 0x000fe20008000818 */
[----:B------:R-:W-:Y:S01]  /*9d90*/  UIADD3 UR6, UR10, 0x6, URZ ;  /* 0x000000060a067890 */ /* 0x000fe2000fffe03f */
[----:B0-----:R-:W-:Y:S01]  /*9da0*/  FMNMX.FTZ R188, R188, R207, !PT ;  /* 0x000000cfbcbc7209 */ /* 0x001fe20007810000 */
[----:B------:R-:W-:Y:S01]  /*9db0*/  UMOV UR7, 0x40000040 ;  /* 0x4000004000077882 */ /* 0x000fe20000000000 */
[----:B------:R-:W-:Y:S02]  /*9dc0*/  UMOV UR10, UR51 ;  /* 0x00000033000a7c82 */ /* 0x000fe40008000000 */
[----:B------:R-:W-:Y:S02]  /*9dd0*/  IMAD.U32 R207, RZ, RZ, UR10 ;  /* 0x0000000affcf7e24 */ /* 0x000fe4000f8e00ff */
[----:B------:R-:W-:-:S01]  /*9de0*/  FADD.FTZ R5, -R188, R5 ;  /* 0x00000005bc057221 */ /* 0x000fc20000010100 */
[----:B-1----:R-:W-:Y:S01]  /*9df0*/  FMNMX.FTZ R185, R185, R206, !PT ;  /* 0x000000ceb9b97209 */ /* 0x002fe20007810000 */
[----:B------:R-:W-:-:S02]  /*9e00*/  IMAD.U32 R206, RZ, RZ, UR10 ;  /* 0x0000000affce7e24 */ /* 0x000fc4000f8e00ff */
[----:B------:R-:W-:Y:S01]  /*9e10*/  FFMA.FTZ R207, R188, R207, -8 ;  /* 0xc1000000bccf7423 */ /* 0x000fe200000100cf */
[----:B------:R-:W-:Y:S01]  /*9e20*/  FMUL.FTZ R5, R5, UR10 ;  /* 0x0000000a05057c20 */ /* 0x000fe20008410000 */
[C---:B------:R-:W-:Y:S01]  /*9e30*/  FADD.FTZ R4, -R185.reuse, R4 ;  /* 0x00000004b9047221 */ /* 0x040fe20000010100 */
[----:B------:R-:W-:-:S01]  /*9e40*/  FFMA.FTZ R206, R185, R206, -8 ;  /* 0xc1000000b9ce7423 */ /* 0x000fc200000100ce */
[--C-:B------:R-:W-:Y:S01]  /*9e50*/  FFMA.FTZ R6, R6, UR10, -R207.reuse ;  /* 0x0000000a06067c23 */ /* 0x100fe200080108cf */
[----:B------:R-:W-:-:S01]  /*9e60*/  FFMA.FTZ R7, R7, UR10, -R207 ;  /* 0x0000000a07077c23 */ /* 0x000fc200080108cf */
[----:B------:R-:W-:Y:S01]  /*9e70*/  FMUL.FTZ R4, R4, UR10 ;  /* 0x0000000a04047c20 */ /* 0x000fe20008410000 */
[----:B------:R-:W-:-:S01]  /*9e80*/  FFMA.FTZ R8, R8, UR10, -R206 ;  /* 0x0000000a08087c23 */ /* 0x000fc200080108ce */
[----:B------:R-:W-:Y:S01]  /*9e90*/  FFMA.FTZ R9, R9, UR10, -R206 ;  /* 0x0000000a09097c23 */ /* 0x000fe200080108ce */
[----:B------:R-:W-:Y:S01]  /*9ea0*/  MUFU.EX2 R5, R5 ;  /* 0x0000000500057308 */ /* 0x000fe20000000800 */
[----:B------:R-:W-:-:S01]  /*9eb0*/  FFMA.FTZ R10, R10, UR10, -R207 ;  /* 0x0000000a0a0a7c23 */ /* 0x000fc200080108cf */
[----:B------:R-:W-:Y:S01]  /*9ec0*/  FFMA.FTZ R12, R12, UR10, -R206 ;  /* 0x0000000a0c0c7c23 */ /* 0x000fe200080108ce */
[----:B------:R-:W-:-:S01]  /*9ed0*/  FFMA.FTZ R11, R11, UR10, -R207 ;  /* 0x0000000a0b0b7c23 */ /* 0x000fc200080108cf */
[----:B------:R-:W-:Y:S01]  /*9ee0*/  FFMA.FTZ R13, R13, UR10, -R206 ;  /* 0x0000000a0d0d7c23 */ /* 0x000fe200080108ce */
[----:B------:R-:W-:-:S01]  /*9ef0*/  FFMA.FTZ R14, R14, UR10, -R207 ;  /* 0x0000000a0e0e7c23 */ /* 0x000fc200080108cf */
[----:B------:R-:W-:Y:S01]  /*9f00*/  FFMA.FTZ R20, R20, UR10, -R206 ;  /* 0x0000000a14147c23 */ /* 0x000fe200080108ce */
[----:B------:R-:W-:-:S01]  /*9f10*/  FFMA.FTZ R15, R15, UR10, -R207 ;  /* 0x0000000a0f0f7c23 */ /* 0x000fc200080108cf */
[----:B------:R-:W0:Y:S01]  /*9f20*/  MUFU.EX2 R6, R6 ;  /* 0x0000000600067308 */ /* 0x000e220000000800 */
[----:B------:R-:W-:-:S01]  /*9f30*/  FFMA.FTZ R21, R21, UR10, -R206 ;  /* 0x0000000a15157c23 */ /* 0x000fc200080108ce */
[----:B------:R-:W-:Y:S01]  /*9f40*/  FFMA.FTZ R152, R152, UR10, -R207 ;  /* 0x0000000a98987c23 */ /* 0x000fe200080108cf */
        /* <DEDUP_REMOVED lines=31> */
[----:B------:R-:W-:Y:S01]  /*a140*/  FFMA.FTZ R205, R205, UR10, -R206 ;  /* 0x0000000acdcd7c23 */ /* 0x000fe200080108ce */
        /* <DEDUP_REMOVED lines=10> */
[----:B------:R-:W-:-:S01]  /*a1f0*/  FFMA.FTZ R169, R169, UR10, -R207 ;  /* 0x0000000aa9a97c23 */ /* 0x000fc200080108cf */
[--C-:B------:R-:W-:Y:S01]  /*a200*/  FFMA.FTZ R172, R172, UR10, -R207.reuse ;  /* 0x0000000aacac7c23 */ /* 0x100fe200080108cf */
[----:B------:R-:W-:-:S01]  /*a210*/  FFMA.FTZ R173, R173, UR10, -R207 ;  /* 0x0000000aadad7c23 */ /* 0x000fc200080108cf */
[----:B------:R-:W0:Y:S01]  /*a220*/  MUFU.EX2 R12, R12 ;  /* 0x0000000c000c7308 */ /* 0x000e220000000800 */
[----:B--2---:R-:W-:-:S01]  /*a230*/  FADD.FTZ R206, R9, R2 ;  /* 0x0000000209ce7221 */ /* 0x004fc20000010000 */
[--C-:B------:R-:W-:Y:S01]  /*a240*/  FFMA.FTZ R176, R176, UR10, -R207.reuse ;  /* 0x0000000ab0b07c23 */ /* 0x100fe200080108cf */
[----:B------:R-:W-:-:S01]  /*a250*/  FFMA.FTZ R177, R177, UR10, -R207 ;  /* 0x0000000ab1b17c23 */ /* 0x000fc200080108cf */
        /* <DEDUP_REMOVED lines=15> */
[----:B------:R-:W-:-:S05]  /*a350*/  FFMA.FTZ R207, R203, UR10, -R207 ;  /* 0x0000000acbcf7c23 */ /* 0x000fca00080108cf */
        /* <DEDUP_REMOVED lines=43> */
[----:B------:R-:W-:Y:S02]  /*a610*/  WARPGROUP.DEPBAR.LE gsb0, 0x0 ;  /* 0x00008000000079c5 */ /* 0x000fe40000010000 */
[----:B------:R-:W-:Y:S01]  /*a620*/  WARPGROUP.ARRIVE ;  /* 0x00000000000079c5 */ /* 0x000fe20000000000 */
[----:B--2---:R-:W-:-:S04]  /*a630*/  FADD.FTZ R3, R167, R3 ;  /* 0x00000003a7037221 */ /* 0x004fc80000010000 */
[----:B------:R-:W2:Y:S01]  /*a640*/  MUFU.EX2 R169, R169 ;  /* 0x000000a900a97308 */ /* 0x000ea20000000800 */
[----:B------:R-:W-:Y:S01]  /*a650*/  QGMMA.64x256x32.F32.E4M3.E4M3 R24, R216, gdesc[UR4], R24, gsb0 ;  /* 0x03e00004d8187df3 */ /* 0x000fe20008000818 */
[----:B-1----:R-:W-:-:S06]  /*a660*/  FADD.FTZ R2, R168, R2 ;  /* 0x00000002a8027221 */ /* 0x002fcc0000010000 */
        /* <DEDUP_REMOVED lines=60> */
[----:B------:R1:W-:Y:S01]  /*aa30*/  MUFU.EX2 R202, R207 ;  /* 0x000000cf00ca7308 */ /* 0x0003e20000000800 */
[----:B0-----:R-:W-:-:S07]  /*aa40*/  FADD.FTZ R3, R201, R3 ;  /* 0x00000003c9037221 */ /* 0x001fce0000010000 */
[----:B------:R-:W0:Y:S01]  /*aa50*/  MUFU.EX2 R204, R204 ;  /* 0x000000cc00cc7308 */ /* 0x000e220000000800 */
[----:B-1----:R-:W-:Y:S02]  /*aa60*/  IMAD.U32 R207, RZ, RZ, UR55 ;  /* 0x00000037ffcf7e24 */ /* 0x002fe4000f8e00ff */
[----:B--2---:R-:W-:-:S03]  /*aa70*/  FADD.FTZ R2, R203, R2 ;  /* 0x00000002cb027221 */ /* 0x004fc60000010000 */
[----:B------:R-:W-:Y:S02]  /*aa80*/  @!P0 LEA R207, R207, UR41, 0x3 ;  /* 0x00000029cfcf8c11 */ /* 0x000fe4000f8e18ff */
[----:B------:R-:W1:Y:S03]  /*aa90*/  MUFU.EX2 R205, R205 ;  /* 0x000000cd00cd7308 */ /* 0x000e660000000800 */
[----:B------:R-:W-:Y:S01]  /*aaa0*/  @!P0 VIADD R207, R207, 0x38840 ;  /* 0x00038840cfcf8836 */ /* 0x000fe20000000000 */
[----:B------:R-:W-:-:S04]  /*aab0*/  WARPGROUP.DEPBAR.LE gsb0, 0x0 ;  /* 0x00008000000079c5 */ /* 0x000fc80000010000 */
[----:B------:R-:W-:Y:S01]  /*aac0*/  @!P0 PRMT R207, RZ, 0x654, R207 ;  /* 0x00000654ffcf8816 */ /* 0x000fe200000000cf */
[----:B------:R2:W-:Y:S06]  /*aad0*/  BAR.ARV R208, 0x100 ;  /* 0x000400d00000751d */ /* 0x0005ec0000002000 */
[----:B0-----:R-:W-:-:S01]  /*aae0*/  FADD.FTZ R206, R204, R3 ;  /* 0x00000003ccce7221 */ /* 0x001fc20000010000 */
[----:B------:R2:W-:Y:S01]  /*aaf0*/  @!P0 SYNCS.ARRIVE.TRANS64.RED.A1T0 RZ, [R207+URZ], RZ ;  /* 0x000000ffcfff89a7 */ /* 0x0005e2000810043f */
[----:B------:R-:W-:-:S02]  /*ab00*/  FADD.FTZ R3, R202, R2 ;  /* 0x00000002ca037221 */ /* 0x000fc40000010000 */
[----:B-1----:R-:W-:Y:S01]  /*ab10*/  FADD.FTZ R2, R205, R206 ;  /* 0x000000cecd027221 */ /* 0x002fe20000010000 */
[----:B------:R-:W-:Y:S06]  /*ab20*/  @!P1 BRA `(.L_x_2294) ;  /* 0x0000000000049947 */ /* 0x000fec0003800000 */
[----:B------:R-:W-:Y:S01]  /*ab30*/  BPT.TRAP 0x1 ;  /* 0x000000040000795c */ /* 0x000fe20000300000 */
.L_x_2294:
        /* <DEDUP_REMOVED lines=18> */
[-C--:B------:R-:W-:Y:S01]  /*ac60*/  FMUL.FTZ R28, R28, R5.reuse ;  /* 0x000000051c1c7220 */ /* 0x080fe20000410000 */
[----:B------:R-:W-:Y:S01]  /*ac70*/  F2FP.SATFINITE.E4M3.F32.PACK_AB_MERGE_C R10, R7, R6, R10 ;  /* 0x00000006070a723e */ /* 0x000fe2000480700a */
[----:B------:R-:W-:Y:S01]  /*ac80*/  SYNCS.ARRIVE.TRANS64.RED.A1T0 RZ, [UR6], RZ ;  /* 0x000000ffffff79a7 */ /* 0x000fe20008100406 */
        /* <DEDUP_REMOVED lines=157> */
[----:B------:R-:W-:Y:S01]  /*b660*/  IMAD.MOV.U32 R227, RZ, RZ, R170 ;  /* 0x000000ffffe37224 */ /* 0x000fe200078e00aa */
[----:B------:R-:W-:Y:S06]  /*b670*/  @P2 BRA `(.L_x_2295) ;  /* 0xffffffd4002c2947 */ /* 0x000fec000383ffff */
.L_x_2285:
[----:B------:R-:W-:Y:S06]  /*b680*/  BAR.ARV 0x8, 0x180 ;  /* 0x0206000000007b1d */ /* 0x000fec0000002000 */
[----:B------:R-:W-:Y:S05]  /*b690*/  @!P1 BRA `(.L_x_2296) ;  /* 0x0000000000049947 */ /* 0x000fea0003800000 */
[----:B------:R-:W-:Y:S01]  /*b6a0*/  BPT.TRAP 0x1 ;  /* 0x000000040000795c */ /* 0x000fe20000300000 */
.L_x_2296:
[----:B------:R-:W-:Y:S01]  /*b6b0*/  ULEA UR5, UR55, UR41, 0x3 ;  /* 0x0000002937057291 */ /* 0x000fe2000f8e183f */
[----:B------:R-:W-:-:S05]  /*b6c0*/  IMAD.U32 R0, RZ, RZ, UR47 ;  /* 0x0000002fff007e24 */ /* 0x000fca000f8e00ff */
[----:B------:R-:W-:-:S04]  /*b6d0*/  SHF.L.U32 R0, R0, 0x1f, RZ ;  /* 0x0000001f00007819 */ /* 0x000fc800000006ff */
[----:B------:R0:W1:Y:S01]  /*b6e0*/  SYNCS.PHASECHK.TRANS64.TRYWAIT P0, [UR5+0x38850], R0 ;  /* 0x03885000ff0075a7 */ /* 0x0000620008000145 */
[----:B------:R-:W-:Y:S05]  /*b6f0*/  @!P1 BRA `(.L_x_2297) ;  /* 0x0000000000049947 */ /* 0x000fea0003800000 */
[----:B------:R-:W-:Y:S01]  /*b700*/  BPT.TRAP 0x1 ;  /* 0x000000040000795c */ /* 0x000fe20000300000 */
.L_x_2297:
[----:B-1----:R-:W-:Y:S05]  /*b710*/  @P0 BRA `(.L_x_2298) ;  /* 0x0000000000080947 */ /* 0x002fea0003800000 */
[----:B------:R-:W1:Y:S02]  /*b720*/  SYNCS.PHASECHK.TRANS64.TRYWAIT P0, [UR5+0x38850], R0 ;  /* 0x03885000ff0075a7 */ /* 0x000e640008000145 */
[----:B-1----:R-:W-:Y:S05]  /*b730*/  @!P0 BRA `(.L_x_2299) ;  /* 0x000000e000bc8947 */ /* 0x002fea0003800000 */
.L_x_2298:
[----:B------:R-:W-:Y:S01]  /*b740*/  UIADD3 UR41, UR41, 0x400, URZ ;  /* 0x0000040029297890 */ /* 0x000fe2000fffe03f */
[----:B------:R-:W-:Y:S01]  /*b750*/  WARPGROUP.ARRIVE ;  /* 0x00000000000079c5 */ /* 0x000fe20000000000 */
[----:B------:R-:W-:Y:S01]  /*b760*/  UMOV UR7, 0x40000040 ;  /* 0x4000004000077882 */ /* 0x000fe20000000000 */
[----:B------:R-:W-:Y:S01]  /*b770*/  ULDC.64 UR8, c[0x0][0x9a0] ;  /* 0x0002680000087ab9 */ /* 0x000fe20000000a00 */
[----:B------:R-:W-:Y:S01]  /*b780*/  USHF.R.U32.HI UR41, URZ, 0x4, UR41 ;  /* 0x000000043f297899 */ /* 0x000fe20008011629 */
[----:B------:R-:W-:-:S03]  /*b790*/  ISETP.NE.U32.AND P0, PT, RZ, UR8, PT ;  /* 0x00000008ff007c0c */ /* 0x000fc6000bf05070 */
[----:B------:R-:W-:Y:S01]  /*b7a0*/  ULOP3.LUT UR41, UR41, 0x3fff, URZ, 0xc0, !UPT ;  /* 0x00003fff29297892 */ /* 0x000fe2000f8ec03f */
[----:B------:R-:W-:-:S03]  /*b7b0*/  ISETP.NE.AND.EX P0, PT, RZ, UR9, PT, P0 ;  /* 0x00000009ff007c0c */ /* 0x000fc6000bf05300 */
[----:B------:R-:W-:-:S04]  /*b7c0*/  ULOP3.LUT UR4, UR41, 0x10000, URZ, 0xfc, !UPT ;  /* 0x0001000029047892 */ /* 0x000fc8000f8efc3f */
[----:B------:R-:W-:-:S06]  /*b7d0*/  ULEA UR4, UR55, UR4, 0xb ;  /* 0x0000000437047291 */ /* 0x000fcc000f8e583f */
[----:B------:R-:W0:Y:S01]  /*b7e0*/  @P0 LDC.64 R6, c[0x0][0x9c8] ;  /* 0x00027200ff060b82 */ /* 0x000e220000000a00 */
[----:B------:R-:W-:Y:S02]  /*b7f0*/  UMOV UR6, UR4 ;  /* 0x0000000400067c82 */ /* 0x000fe40008000000 */
[----:B------:R-:W-:Y:S01]  /*b800*/  QGMMA.64x256x32.F32.E4M3.E4M3 R24, R228, gdesc[UR4], R24, gsb0 ;  /* 0x03e00004e4187df3 */ /* 0x000fe20008000818 */
[----:B------:R-:W-:Y:S01]  /*b810*/  UIADD3 UR6, UR4, 0x2, URZ ;  /* 0x0000000204067890 */ /* 0x000fe2000fffe03f */
[----:B------:R-:W-:-:S03]  /*b820*/  UMOV UR7, 0x40000040 ;  /* 0x4000004000077882 */ /* 0x000fc60000000000 */
[----:B-1----:R-:W1:Y:S01]  /*b830*/  @P0 LDC.64 R4, c[0x0][0x9d0] ;  /* 0x00027400ff040b82 */ /* 0x002e620000000a00 */
[----:B0-----:R-:W-:-:S04]  /*b840*/  @P0 IMAD R0, R6, UR42, RZ ;  /* 0x0000002a06000c24 */ /* 0x001fc8000f8e02ff */
[----:B------:R-:W-:Y:S02]  /*b850*/  @P0 IMAD R9, R7, UR43, R0 ;  /* 0x0000002b07090c24 */ /* 0x000fe4000f8e0200 */
[----:B------:R-:W-:-:S04]  /*b860*/  @P0 IMAD.WIDE.U32 R6, R6, UR43, RZ ;  /* 0x0000002b06060c25 */ /* 0x000fc8000f8e00ff */
[----:B------:R-:W-:Y:S02]  /*b870*/  @P0 IMAD.IADD R7, R7, 0x1, R9 ;  /* 0x0000000107070824 */ /* 0x000fe400078e0209 */
[----:B-1----:R-:W-:-:S04]  /*b880*/  @P0 IMAD.WIDE.U32 R6, R4, UR44, R6 ;  /* 0x0000002c04060c25 */ /* 0x002fc8000f8e0006 */
[----:B------:R-:W-:Y:S01]  /*b890*/  @P0 IMAD R5, R5, UR44, R7 ;  /* 0x0000002c05050c24 */ /* 0x000fe2000f8e0207 */
[----:B------:R-:W-:-:S04]  /*b8a0*/  @P0 LEA R4, P2, R6, UR8, 0x2 ;  /* 0x0000000806040c11 */ /* 0x000fc8000f8410ff */
[----:B------:R-:W-:Y:S01]  /*b8b0*/  @P0 LEA.HI.X R5, R6, UR9, R5, 0x2, P2 ;  /* 0x0000000906050c11 */ /* 0x000fe200090f1405 */
[----:B------:R-:W-:-:S06]  /*b8c0*/  IMAD.MOV.U32 R6, RZ, RZ, 0x3f800000 ;  /* 0x3f800000ff067424 */ /* 0x000fcc00078e00ff */
[----:B------:R0:W3:Y:S01]  /*b8d0*/  @P0 LDG.E R6, desc[UR52][R4.64] ;  /* 0x0000003404060981 */ /* 0x0000e2000c1e1900 */
[----:B------:R-:W-:Y:S02]  /*b8e0*/  WARPGROUP.DEPBAR.LE gsb0, 0x0 ;  /* 0x00008000000079c5 */ /* 0x000fe40000010000 */
[----:B------:R-:W-:-:S06]  /*b8f0*/  WARPGROUP.ARRIVE ;  /* 0x00000000000079c5 */ /* 0x000fcc0000000000 */
[----:B------:R-:W-:Y:S01]  /*b900*/  QGMMA.64x256x32.F32.E4M3.E4M3 R24, R224, gdesc[UR4], R24, gsb0 ;  /* 0x03e00004e0187df3 */ /* 0x000fe20008000818 */
[----:B------:R-:W-:Y:S01]  /*b910*/  UIADD3 UR6, UR4, 0x4, URZ ;  /* 0x0000000404067890 */ /* 0x000fe2000fffe03f */
[----:B------:R-:W-:Y:S01]  /*b920*/  UMOV UR7, 0x40000040 ;  /* 0x4000004000077882 */ /* 0x000fe20000000000 */
[----:B------:R-:W1:Y:S04]  /*b930*/  SHFL.BFLY PT, R0, R3, 0x2, 0x1f ;  /* 0x0c401f0003007f89 */ /* 0x000e6800000e0000 */
[----:B------:R-:W4:Y:S01]  /*b940*/  SHFL.BFLY PT, R9, R2, 0x2, 0x1f ;  /* 0x0c401f0002097f89 */ /* 0x000f2200000e0000 */
[----:B------:R-:W-:Y:S02]  /*b950*/  WARPGROUP.DEPBAR.LE gsb0, 0x0 ;  /* 0x00008000000079c5 */ /* 0x000fe40000010000 */
[----:B------:R-:W-:-:S15]  /*b960*/  WARPGROUP.ARRIVE ;  /* 0x00000000000079c5 */ /* 0x000fde0000000000 */
[----:B------:R-:W-:-:S03]  /*b970*/  NOP ;  /* 0x0000000000007918 */ /* 0x000fc60000000000 */
[----:B------:R-:W-:Y:S01]  /*b980*/  QGMMA.64x256x32.F32.E4M3.E4M3 R24, R220, gdesc[UR4], R24, gsb0 ;  /* 0x03e00004dc187df3 */ /* 0x000fe20008000818 */
[----:B------:R-:W-:Y:S01]  /*b990*/  UIADD3 UR6, UR4, 0x6, URZ ;  /* 0x0000000604067890 */ /* 0x000fe2000fffe03f */
[----:B------:R-:W-:Y:S01]  /*b9a0*/  UMOV UR7, 0x40000040 ;  /* 0x4000004000077882 */ /* 0x000fe20000000000 */
[----:B-1----:R-:W-:-:S01]  /*b9b0*/  FADD.FTZ R0, R0, R3 ;  /* 0x0000000300007221 */ /* 0x002fc20000010000 */
[----:B----4-:R-:W-:-:S04]  /*b9c0*/  FADD.FTZ R9, R9, R2 ;  /* 0x0000000209097221 */ /* 0x010fc80000010000 */
[----:B------:R-:W1:Y:S04]  /*b9d0*/  SHFL.BFLY PT, R7, R0, 0x1, 0x1f ;  /* 0x0c201f0000077f89 */ /* 0x000e6800000e0000 */
[----:B------:R-:W4:Y:S01]  /*b9e0*/  SHFL.BFLY PT, R8, R9, 0x1, 0x1f ;  /* 0x0c201f0009087f89 */ /* 0x000f2200000e0000 */
[----:B------:R-:W-:Y:S02]  /*b9f0*/  IMAD.MOV.U32 R3, RZ, RZ, RZ ;  /* 0x000000ffff037224 */ /* 0x000fe400078e00ff */
[----:B-1----:R-:W-:Y:S01]  /*ba00*/  FADD.FTZ R10, R0, R7 ;  /* 0x00000007000a7221 */ /* 0x002fe20000010000 */
[----:B----4-:R-:W-:-:S04]  /*ba10*/  FADD.FTZ R11, R9, R8 ;  /* 0x00000008090b7221 */ /* 0x010fc80000010000 */
[C---:B------:R-:W-:Y:S01]  /*ba20*/  FSETP.NE.FTZ.AND P0, PT, R10.reuse, RZ, PT ;  /* 0x000000ff0a00720b */ /* 0x040fe20003f15000 */
[----:B0-----:R-:W-:Y:S01]  /*ba30*/  FMUL.FTZ R4, R10, 0.00390625 ;  /* 0x3b8000000a047820 */ /* 0x001fe20000410000 */
        /* <DEDUP_REMOVED lines=8> */
[----:B------:R-:W-:-:S07]  /*bac0*/  IMAD.U32 R5, RZ, RZ, UR10 ;  /* 0x0000000aff057e24 */ /* 0x000fce000f8e00ff */
[----:B------:R-:W4:Y:S01]  /*bad0*/  @P0 MUFU.RCP R7, R11 ;  /* 0x0000000b00070308 */ /* 0x000f220000001000 */
[----:B------:R-:W-:Y:S02]  /*bae0*/  IMAD.U32 R9, RZ, RZ, UR10 ;  /* 0x0000000aff097e24 */ /* 0x000fe4000f8e00ff */
[----:B------:R-:W-:Y:S01]  /*baf0*/  @P2 FMUL.FTZ R5, R5, 0.69314718246459960938 ;  /* 0x3f31721805052820 */ /* 0x000fe20000410000 */
[----:B0-----:R-:W-:Y:S01]  /*bb00*/  @P2 FMUL.FTZ R4, R4, 0.69314718246459960938 ;  /* 0x3f31721804042820 */ /* 0x001fe20000410000 */
[----:B------:R-:W-:Y:S02]  /*bb10*/  IMAD.MOV.U32 R2, RZ, RZ, -0x800000 ;  /* 0xff800000ff027424 */ /* 0x000fe400078e00ff */
[----:B------:R-:W-:Y:S01]  /*bb20*/  @P3 FMUL.FTZ R9, R9, 0.69314718246459960938 ;  /* 0x3f31721809093820 */ /* 0x000fe20000410000 */
[----:B------:R-:W-:Y:S02]  /*bb30*/  IMAD.MOV.U32 R0, RZ, RZ, -0x800000 ;  /* 0xff800000ff007424 */ /* 0x000fe400078e00ff */
[----:B------:R-:W-:-:S01]  /*bb40*/  @P2 FFMA.FTZ R2, R5, R188, R4 ;  /* 0x000000bc05022223 */ /* 0x000fc20000010004 */
[----:B-1----:R-:W-:Y:S01]  /*bb50*/  @P3 FMUL.FTZ R8, R8, 0.69314718246459960938 ;  /* 0x3f31721808083820 */ /* 0x002fe20000410000 */
[----:B---3--:R-:W-:-:S03]  /*bb60*/  FMUL.FTZ R4, R3, R6 ;  /* 0x0000000603047220 */ /* 0x008fc60000410000 */
[----:B------:R-:W-:Y:S01]  /*bb70*/  @P3 FFMA.FTZ R0, R9, R185, R8 ;  /* 0x000000b909003223 */ /* 0x000fe20000010008 */
[----:B----4-:R-:W-:Y:S01]  /*bb80*/  FMUL.FTZ R3, R7, R6 ;  /* 0x0000000607037220 */ /* 0x010fe20000410000 */
[----:B------:R-:W-:Y:S02]  /*bb90*/  WARPGROUP.DEPBAR.LE gsb0, 0x0 ;  /* 0x00008000000079c5 */ /* 0x000fe40000010000 */
[----:B------:R-:W-:-:S06]  /*bba0*/  WARPGROUP.ARRIVE ;  /* 0x00000000000079c5 */ /* 0x000fcc0000000000 */
[----:B------:R-:W-:Y:S03]  /*bbb0*/  QGMMA.64x256x32.F32.E4M3.E4M3 R24, R216, gdesc[UR4], R24, gsb0 ;  /* 0x03e00004d8187df3 */ /* 0x000fe60008000818 */
[----:B------:R-:W-:Y:S02]  /*bbc0*/  WARPGROUP.DEPBAR.LE gsb0, 0x0 ;  /* 0x00008000000079c5 */ /* 0x000fe40000010000 */
[----:B------:R-:W-:Y:S05]  /*bbd0*/  @!P1 BRA `(.L_x_2300) ;  /* 0x0000000000049947 */ /* 0x000fea0003800000 */
[----:B------:R-:W-:Y:S01]  /*bbe0*/  BPT.TRAP 0x1 ;  /* 0x000000040000795c */ /* 0x000fe20000300000 */
.L_x_2300:
        /* <DEDUP_REMOVED lines=134> */
[----:B------:R-:W-:Y:S01]  /*c450*/  FMUL.FTZ R3, R147, R3 ;  /* 0x0000000393037220 */ /* 0x000fe20000410000 */
[----:B------:R-:W-:-:S02]  /*c460*/  UIADD3 UR48, UR48, 0x1, URZ ;  /* 0x0000000130307890 */ /* 0x000fc4000fffe03f */
[----:B------:R-:W-:Y:S02]  /*c470*/  USEL UR55, UR55, URZ, UP0 ;  /* 0x0000003f37377287 */ /* 0x000fe40008000000 */
[----:B------:R-:W-:-:S12]  /*c480*/  ULOP3.LUT UR47, UR47, UR4, URZ, 0x3c, !UPT ;  /* 0x000000042f2f7292 */ /* 0x000fd8000f8e3c3f */
.L_x_2267:
        /* <DEDUP_REMOVED lines=15> */
[----:B------:R-:W3:Y:S01]  /*c580*/  LDL R154, [R1+0x54] ;  /* 0x00005400019a7983 */ /* 0x000ee20000100800 */
[----:B------:R-:W1:Y:S01]  /*c590*/  S2UR UR4, SR_SWINHI ;  /* 0x00000000000479c3 */ /* 0x000e620000002f00 */
[----:B------:R-:W-:Y:S01]  /*c5a0*/  ULDC.64 UR16, c[0x0][0xc00] ;  /* 0x0003000000107ab9 */ /* 0x000fe20000000a00 */
[----:B------:R-:W-:Y:S01]  /*c5b0*/  ULDC.64 UR12, c[0x0][0xc00] ;  /* 0x00030000000c7ab9 */ /* 0x000fe20000000a00 */
[----:B------:R-:W-:Y:S01]  /*c5c0*/  ULDC.64 UR14, c[0x0][0xc08] ;  /* 0x00030200000e7ab9 */ /* 0x000fe20000000a00 */
[----:B------:R-:W-:Y:S01]  /*c5d0*/  ULDC UR22, c[0x0][0xbe8] ;  /* 0x0002fa0000167ab9 */ /* 0x000fe20000000800 */
[----:B0-----:R-:W-:-:S05]  /*c5e0*/  IMAD.SHL.U32 R4, R184, 0x4, RZ ;  /* 0x00000004b8047824 */ /* 0x001fca00078e00ff */
[----:B------:R-:W-:Y:S01]  /*c5f0*/  LOP3.LUT R4, R4, 0xc, RZ, 0xc0, !PT ;  /* 0x0000000c04047812 */ /* 0x000fe200078ec0ff */
[----:B------:R-:W-:Y:S03]  /*c600*/  BAR.SYNC.DEFER_BLOCKING 0x1, 0x100 ;  /* 0x0044000000007b1d */ /* 0x000fe60000010000 */
[----:B------:R-:W-:-:S05]  /*c610*/  IADD3 R4, P0, R4, UR10, RZ ;  /* 0x0000000a04047c10 */ /* 0x000fca000ff1e0ff */
[----:B------:R-:W-:-:S05]  /*c620*/  IMAD.X R5, RZ, RZ, UR11, P0 ;  /* 0x0000000bff057e24 */ /* 0x000fca00080e06ff */
[----:B------:R0:W4:Y:S01]  /*c630*/  LDG.E.CONSTANT R8, desc[UR52][R4.64] ;  /* 0x0000003404087981 */ /* 0x000122000c1e9900 */
[----:B------:R-:W-:Y:S01]  /*c640*/  LOP3.LUT P0, R6, R184, 0x3, RZ, 0xc0, !PT ;  /* 0x00000003b8067812 */ /* 0x000fe2000780c0ff */
[----:B------:R-:W-:Y:S01]  /*c650*/  UMOV UR10, UR8 ;  /* 0x00000008000a7c82 */ /* 0x000fe20008000000 */
[----:B-1----:R-:W-:Y:S01]  /*c660*/  UMOV UR11, UR4 ;  /* 0x00000004000b7c82 */ /* 0x002fe20008000000 */
[----:B------:R-:W-:Y:S01]  /*c670*/  UIMAD.WIDE UR12, UR43, 0x4, UR12 ;  /* 0x000000042b0c78a5 */ /* 0x000fe2000f8e020c */
        /* <DEDUP_REMOVED lines=124> */
[----:B---3--:R-:W-:Y:S01]  /*ce40*/  IMAD.WIDE R30, R154, R30, UR10 ;  /* 0x0000000a9a1e7e25 */ /* 0x008fe2000f8e021e */
[----:B------:R-:W-:Y:S02]  /*ce50*/  SEL R139, R142, R143, P0 ;  /* 0x0000008f8e8b7207 */ /* 0x000fe40000000000 */
[----:B------:R-:W-:Y:S02]  /*ce60*/  SEL R142, R143, R142, P0 ;  /* 0x0000008e8f8e7207 */ /* 0x000fe40000000000 */
[C---:B------:R-:W-:Y:S02]  /*ce70*/  IADD3 R43, P3, R30.reuse, 0xc040, RZ ;  /* 0x0000c0401e2b7810 */ /* 0x040fe40007f7e0ff */
[----:B------:R-:W-:-:S02]  /*ce80*/  IADD3 R79, P4, R30, 0xc060, RZ ;  /* 0x0000c0601e4f7810 */ /* 0x000fc40007f9e0ff */
[----:B------:R-:W-:Y:S02]  /*ce90*/  IADD3 R47, P2, R30, 0xc020, RZ ;  /* 0x0000c0201e2f7810 */ /* 0x000fe40007f5e0ff */
[----:B------:R-:W-:Y:S02]  /*cea0*/  LOP3.LUT R42, R43, 0x380, RZ, 0xc0, !PT ;  /* 0x000003802b2a7812 */ /* 0x000fe400078ec0ff */
[----:B------:R-:W-:Y:S02]  /*ceb0*/  LOP3.LUT R78, R79, 0x380, RZ, 0xc0, !PT ;  /* 0x000003804f4e7812 */ /* 0x000fe400078ec0ff */
[----:B------:R-:W-:Y:S02]  /*cec0*/  LOP3.LUT R46, R47, 0x380, RZ, 0xc0, !PT ;  /* 0x000003802f2e7812 */ /* 0x000fe400078ec0ff */
[----:B------:R-:W-:Y:S02]  /*ced0*/  SHF.R.U64 R42, R42, 0x3, RZ ;  /* 0x000000032a2a7819 */ /* 0x000fe400000012ff */
[----:B------:R-:W-:-:S02]  /*cee0*/  SHF.R.U64 R78, R78, 0x3, RZ ;  /* 0x000000034e4e7819 */ /* 0x000fc400000012ff */
[----:B------:R-:W-:Y:S02]  /*cef0*/  SHF.R.U64 R46, R46, 0x3, RZ ;  /* 0x000000032e2e7819 */ /* 0x000fe400000012ff */
[----:B------:R-:W-:Y:S01]  /*cf00*/  LOP3.LUT R42, R42, R43, RZ, 0x3c, !PT ;  /* 0x0000002b2a2a7212 */ /* 0x000fe200078e3cff */
[--C-:B------:R-:W-:Y:S01]  /*cf10*/  IMAD.X R43, RZ, RZ, R31.reuse, P3 ;  /* 0x000000ffff2b7224 */ /* 0x100fe200018e061f */
[C---:B------:R-:W-:Y:S02]  /*cf20*/  IADD3 R55, P6, R30.reuse, 0x8060, RZ ;  /* 0x000080601e377810 */ /* 0x040fe40007fde0ff */
[----:B------:R-:W-:Y:S02]  /*cf30*/  IADD3 R67, P3, R30, 0x8000, RZ ;  /* 0x000080001e437810 */ /* 0x000fe40007f7e0ff */
[----:B------:R-:W-:Y:S01]  /*cf40*/  LOP3.LUT R78, R78, R79, RZ, 0x3c, !PT ;  /* 0x0000004f4e4e7212 */ /* 0x000fe200078e3cff */
[--C-:B------:R-:W-:Y:S01]  /*cf50*/  IMAD.X R79, RZ, RZ, R31.reuse, P4 ;  /* 0x000000ffff4f7224 */ /* 0x100fe200020e061f */
[----:B------:R-:W-:Y:S01]  /*cf60*/  LOP3.LUT R46, R46, R47, RZ, 0x3c, !PT ;  /* 0x0000002f2e2e7212 */ /* 0x000fe200078e3cff */
[----:B------:R-:W-:Y:S01]  /*cf70*/  IMAD.X R47, RZ, RZ, R31, P2 ;  /* 0x000000ffff2f7224 */ /* 0x000fe200010e061f */
[----:B------:R-:W-:-:S02]  /*cf80*/  IADD3 R59, P5, R30, 0x8040, RZ ;  /* 0x000080401e3b7810 */ /* 0x000fc40007fbe0ff */
[----:B------:R-:W-:Y:S02]  /*cf90*/  LOP3.LUT R54, R55, 0x380, RZ, 0xc0, !PT ;  /* 0x0000038037367812 */ /* 0x000fe400078ec0ff */
[C---:B------:R-:W-:Y:S02]  /*cfa0*/  IADD3 R63, P4, R30.reuse, 0x8020, RZ ;  /* 0x000080201e3f7810 */ /* 0x040fe40007f9e0ff */
[----:B------:R-:W-:Y:S02]  /*cfb0*/  IADD3 R71, P2, R30, 0x4060, RZ ;  /* 0x000040601e477810 */ /* 0x000fe40007f5e0ff */
[----:B------:R-:W-:Y:S02]  /*cfc0*/  LOP3.LUT R66, R67, 0x380, RZ, 0xc0, !PT ;  /* 0x0000038043427812 */ /* 0x000fe400078ec0ff */
[----:B------:R-:W-:Y:S02]  /*cfd0*/  LOP3.LUT R58, R59, 0x380, RZ, 0xc0, !PT ;  /* 0x000003803b3a7812 */ /* 0x000fe400078ec0ff */
[----:B------:R-:W-:-:S02]  /*cfe0*/  SHF.R.U64 R54, R54, 0x3, RZ ;  /* 0x0000000336367819 */ /* 0x000fc400000012ff */
[----:B------:R-:W-:Y:S01]  /*cff0*/  LOP3.LUT R62, R63, 0x380, RZ, 0xc0, !PT ;  /* 0x000003803f3e7812 */ /* 0x000fe200078ec0ff */
[----:B----4-:R-:W-:Y:S01]  /*d000*/  SHFL.IDX PT, R129, R129, R8, 0x1c1f ;  /* 0x001c1f0881817589 */ /* 0x010fe200000e0000 */
[----:B------:R-:W-:Y:S02]  /*d010*/  LOP3.LUT R70, R71, 0x380, RZ, 0xc0, !PT ;  /* 0x0000038047467812 */ /* 0x000fe400078ec0ff */
[----:B------:R-:W-:Y:S01]  /*d020*/  SHF.R.U64 R66, R66, 0x3, RZ ;  /* 0x0000000342427819 */ /* 0x000fe200000012ff */
[----:B------:R-:W-:Y:S01]  /*d030*/  SHFL.IDX PT, R165, R165, R8, 0x1c1f ;  /* 0x001c1f08a5a57589 */ /* 0x000fe200000e0000 */
[----:B------:R-:W-:Y:S02]  /*d040*/  SHF.R.U64 R58, R58, 0x3, RZ ;  /* 0x000000033a3a7819 */ /* 0x000fe400000012ff */
[----:B------:R-:W-:Y:S01]  /*d050*/  LOP3.LUT R54, R54, R55, RZ, 0x3c, !PT ;  /* 0x0000003736367212 */ /* 0x000fe200078e3cff */
[----:B------:R-:W-:Y:S01]  /*d060*/  IMAD.X R55, RZ, RZ, R31, P6 ;  /* 0x000000ffff377224 */ /* 0x000fe200030e061f */
[----:B------:R-:W-:Y:S01]  /*d070*/  SHF.R.U64 R62, R62, 0x3, RZ ;  /* 0x000000033e3e7819 */ /* 0x000fe200000012ff */
[----:B------:R-:W-:Y:S01]  /*d080*/  SHFL.IDX PT, R167, R167, R8, 0x1c1f ;  /* 0x001c1f08a7a77589 */ /* 0x000fe200000e0000 */
[----:B------:R-:W-:-:S02]  /*d090*/  SHF.R.U64 R70, R70, 0x3, RZ ;  /* 0x0000000346467819 */ /* 0x000fc400000012ff */
[----:B------:R-:W-:Y:S01]  /*d0a0*/  LOP3.LUT R66, R66, R67, RZ, 0x3c, !PT ;  /* 0x0000004342427212 */ /* 0x000fe200078e3cff */
[--C-:B------:R-:W-:Y:S01]  /*d0b0*/  IMAD.X R67, RZ, RZ, R31.reuse, P3 ;  /* 0x000000ffff437224 */ /* 0x100fe200018e061f */
[C---:B------:R-:W-:Y:S01]  /*d0c0*/  IADD3 R51, P1, R30.reuse, 0xc000, RZ ;  /* 0x0000c0001e337810 */ /* 0x040fe20007f3e0ff */
[----:B------:R-:W-:Y:S01]  /*d0d0*/  SHFL.IDX PT, R169, R169, R8, 0x1c1f ;  /* 0x001c1f08a9a97589 */ /* 0x000fe200000e0000 */
[C---:B------:R-:W-:Y:S02]  /*d0e0*/  IADD3 R99, P6, R30.reuse, 0x4020, RZ ;  /* 0x000040201e637810 */ /* 0x040fe40007fde0ff */
[----:B------:R-:W-:Y:S01]  /*d0f0*/  IADD3 R35, P3, R30, 0x4000, RZ ;  /* 0x000040001e237810 */ /* 0x000fe20007f7e0ff */
[----:B------:R-:W-:Y:S01]  /*d100*/  SHFL.IDX PT, R137, R137, R8, 0x1c1f ;  /* 0x001c1f0889897589 */ /* 0x000fe200000e0000 */
[----:B------:R-:W-:Y:S01]  /*d110*/  LOP3.LUT R58, R58, R59, RZ, 0x3c, !PT ;  /* 0x0000003b3a3a7212 */ /* 0x000fe200078e3cff */
[--C-:B------:R-:W-:Y:S01]  /*d120*/  IMAD.X R59, RZ, RZ, R31.reuse, P5 ;  /* 0x000000ffff3b7224 */ /* 0x100fe200028e061f */
[----:B------:R-:W-:Y:S01]  /*d130*/  LOP3.LUT R62, R62, R63, RZ, 0x3c, !PT ;  /* 0x0000003f3e3e7212 */ /* 0x000fe200078e3cff */
[--C-:B------:R-:W-:Y:S01]  /*d140*/  IMAD.X R63, RZ, RZ, R31.reuse, P4 ;  /* 0x000000ffff3f7224 */ /* 0x100fe200020e061f */
[----:B------:R-:W-:Y:S01]  /*d150*/  LOP3.LUT R70, R70, R71, RZ, 0x3c, !PT ;  /* 0x0000004746467212 */ /* 0x000fe200078e3cff */
[----:B------:R-:W-:Y:S01]  /*d160*/  IMAD.X R71, RZ, RZ, R31, P2 ;  /* 0x000000ffff477224 */ /* 0x000fe200010e061f */
[----:B------:R-:W-:Y:S01]  /*d170*/  LOP3.LUT R50, R51, 0x380, RZ, 0xc0, !PT ;  /* 0x0000038033327812 */ /* 0x000fe200078ec0ff */
[----:B------:R-:W-:Y:S01]  /*d180*/  SHFL.IDX PT, R170, R170, R8, 0x1c1f ;  /* 0x001c1f08aaaa7589 */ /* 0x000fe200000e0000 */
[----:B------:R-:W-:-:S02]  /*d190*/  LOP3.LUT R98, R99, 0x380, RZ, 0xc0, !PT ;  /* 0x0000038063627812 */ /* 0x000fc400078ec0ff */
[C---:B------:R-:W-:Y:S01]  /*d1a0*/  IADD3 R85, P5, R30.reuse, 0x20, RZ ;  /* 0x000000201e557810 */ /* 0x040fe20007fbe0ff */
[----:B------:R-:W-:Y:S01]  /*d1b0*/  SHFL.IDX PT, R41, R41, R8, 0x1c1f ;  /* 0x001c1f0829297589 */ /* 0x000fe200000e0000 */
[C---:B------:R-:W-:Y:S02]  /*d1c0*/  IADD3 R39, P4, R30.reuse, 0x40, RZ ;  /* 0x000000401e277810 */ /* 0x040fe40007f9e0ff */
[----:B------:R-:W-:Y:S01]  /*d1d0*/  LOP3.LUT R34, R35, 0x380, RZ, 0xc0, !PT ;  /* 0x0000038023227812 */ /* 0x000fe200078ec0ff */
[----:B------:R-:W-:Y:S01]  /*d1e0*/  SHFL.IDX PT, R81, R81, R8, 0x1c1f ;  /* 0x001c1f0851517589 */ /* 0x000fe200000e0000 */
[----:B------:R-:W-:Y:S02]  /*d1f0*/  IADD3 R155, P2, R30, 0x60, RZ ;  /* 0x000000601e9b7810 */ /* 0x000fe40007f5e0ff */
[----:B------:R-:W-:Y:S01]  /*d200*/  SHF.R.U64 R50, R50, 0x3, RZ ;  /* 0x0000000332327819 */ /* 0x000fe200000012ff */
[----:B------:R-:W-:Y:S01]  /*d210*/  SHFL.IDX PT, R117, R117, R8, 0x1c1f ;  /* 0x001c1f0875757589 */ /* 0x000fe200000e0000 */
[----:B------:R-:W-:-:S02]  /*d220*/  SHF.R.U64 R98, R98, 0x3, RZ ;  /* 0x0000000362627819 */ /* 0x000fc400000012ff */
[----:B------:R-:W-:Y:S01]  /*d230*/  LOP3.LUT R84, R85, 0x380, RZ, 0xc0, !PT ;  /* 0x0000038055547812 */ /* 0x000fe200078ec0ff */
[----:B------:R-:W-:Y:S01]  /*d240*/  SHFL.IDX PT, R159, R159, R8, 0x1c1f ;  /* 0x001c1f089f9f7589 */ /* 0x000fe200000e0000 */
[----:B------:R-:W-:Y:S02]  /*d250*/  LOP3.LUT R3, R30, 0x380, RZ, 0xc0, !PT ;  /* 0x000003801e037812 */ /* 0x000fe400078ec0ff */
[----:B------:R-:W-:Y:S01]  /*d260*/  LOP3.LUT R38, R39, 0x380, RZ, 0xc0, !PT ;  /* 0x0000038027267812 */ /* 0x000fe200078ec0ff */
[----:B------:R-:W-:Y:S01]  /*d270*/  SHFL.IDX PT, R57, R57, R8, 0x1c1f ;  /* 0x001c1f0839397589 */ /* 0x000fe200000e0000 */
[----:B------:R-:W-:Y:S02]  /*d280*/  SHF.R.U64 R34, R34, 0x3, RZ ;  /* 0x0000000322227819 */ /* 0x000fe400000012ff */
[----:B------:R-:W-:Y:S01]  /*d290*/  LOP3.LUT R154, R155, 0x380, RZ, 0xc0, !PT ;  /* 0x000003809b9a7812 */ /* 0x000fe200078ec0ff */
[----:B------:R-:W-:Y:S01]  /*d2a0*/  SHFL.IDX PT, R89, R89, R8, 0x1c1f ;  /* 0x001c1f0859597589 */ /* 0x000fe200000e0000 */
[----:B------:R-:W-:Y:S01]  /*d2b0*/  LOP3.LUT R50, R50, R51, RZ, 0x3c, !PT ;  /* 0x0000003332327212 */ /* 0x000fe200078e3cff */
[--C-:B------:R-:W-:Y:S01]  /*d2c0*/  IMAD.X R51, RZ, RZ, R31.reuse, P1 ;  /* 0x000000ffff337224 */ /* 0x100fe200008e061f */
[----:B------:R-:W-:Y:S01]  /*d2d0*/  LOP3.LUT R98, R98, R99, RZ, 0x3c, !PT ;  /* 0x0000006362627212 */ /* 0x000fe200078e3cff */
[----:B------:R-:W-:Y:S01]  /*d2e0*/  IMAD.X R99, RZ, RZ, R31, P6 ;  /* 0x000000ffff637224 */ /* 0x000fe200030e061f */
        /* <DEDUP_REMOVED lines=9> */
[----:B------:R-:W-:Y:S02]  /*d380*/  MOV R177, R58 ;  /* 0x0000003a00b17202 */ /* 0x000fe40000000f00 */
[----:B------:R-:W-:Y:S01]  /*d390*/  IADD3 R75, P1, R30, 0x4040, RZ ;  /* 0x000040401e4b7810 */ /* 0x000fe20007f3e0ff */
[----:B------:R-:W-:Y:S01]  /*d3a0*/  SHFL.IDX PT, R59, R9, R8, 0x1c1f ;  /* 0x001c1f08093b7589 */ /* 0x000fe200000e0000 */
[----:B------:R-:W-:Y:S01]  /*d3b0*/  LOP3.LUT R84, R84, R85, RZ, 0x3c, !PT ;  /* 0x0000005554547212 */ /* 0x000fe200078e3cff */
[--C-:B------:R-:W-:Y:S01]  /*d3c0*/  IMAD.X R85, RZ, RZ, R31.reuse, P5 ;  /* 0x000000ffff557224 */ /* 0x100fe200028e061f */
[----:B------:R-:W-:Y:S01]  /*d3d0*/  LOP3.LUT R30, R3, R30, RZ, 0x3c, !PT ;  /* 0x0000001e031e7212 */ /* 0x000fe200078e3cff */
[----:B------:R0:W-:Y:S01]  /*d3e0*/  SHFL.IDX PT, R9, R109, R8, 0x1c1f ;  /* 0x001c1f086d097589 */ /* 0x0001e200000e0000 */
[----:B------:R-:W-:Y:S01]  /*d3f0*/  LOP3.LUT R38, R38, R39, RZ, 0x3c, !PT ;  /* 0x0000002726267212 */ /* 0x000fe200078e3cff */
[--C-:B------:R-:W-:Y:S01]  /*d400*/  IMAD.X R39, RZ, RZ, R31.reuse, P4 ;  /* 0x000000ffff277224 */ /* 0x100fe200020e061f */
[----:B------:R-:W-:Y:S01]  /*d410*/  LOP3.LUT R154, R154, R155, RZ, 0x3c, !PT ;  /* 0x0000009b9a9a7212 */ /* 0x000fe200078e3cff */
[----:B------:R-:W-:Y:S01]  /*d420*/  IMAD.X R155, RZ, RZ, R31, P2 ;  /* 0x000000ffff9b7224 */ /* 0x000fe200010e061f */
[----:B------:R-:W-:Y:S01]  /*d430*/  MOV R181, R42 ;  /* 0x0000002a00b57202 */ /* 0x000fe20000000f00 */
[----:B------:R-:W-:Y:S01]  /*d440*/  SHFL.IDX PT, R58, R10, R8, 0x1c1f ;  /* 0x001c1f080a3a7589 */ /* 0x000fe200000e0000 */
[----:B------:R-:W-:-:S02]  /*d450*/  LOP3.LUT R74, R75, 0x380, RZ, 0xc0, !PT ;  /* 0x000003804b4a7812 */ /* 0x000fc400078ec0ff */
[----:B------:R-:W-:Y:S01]  /*d460*/  MOV R98, R98 ;  /* 0x0000006200627202 */ /* 0x000fe20000000f00 */
[----:B------:R-:W-:Y:S01]  /*d470*/  SHFL.IDX PT, R43, R14, R8, 0x1c1f ;  /* 0x001c1f080e2b7589 */ /* 0x000fe200000e0000 */
[----:B0-----:R-:W-:Y:S02]  /*d480*/  LOP3.LUT R109, R8, 0x2, RZ, 0x3c, !PT ;  /* 0x00000002086d7812 */ /* 0x001fe400078e3cff */
[----:B------:R-:W-:Y:S01]  /*d490*/  SEL R143, R150, R151, P0 ;  /* 0x00000097968f7207 */ /* 0x000fe20000000000 */
[----:B------:R-:W-:Y:S01]  /*d4a0*/  SHFL.IDX PT, R14, R73, R8, 0x1c1f ;  /* 0x001c1f08490e7589 */ /* 0x000fe200000e0000 */
[----:B------:R-:W-:Y:S02]  /*d4b0*/  MOV R99, R34 ;  /* 0x0000002200637202 */ /* 0x000fe40000000f00 */
[----:B------:R-:W-:Y:S01]  /*d4c0*/  MOV R180, R46 ;  /* 0x0000002e00b47202 */ /* 0x000fe20000000f00 */
[----:B------:R-:W-:Y:S01]  /*d4d0*/  SHFL.IDX PT, R35, R21, R8, 0x1c1f ;  /* 0x001c1f0815237589 */ /* 0x000fe200000e0000 */
[----:B------:R-:W-:-:S02]  /*d4e0*/  SEL R150, R151, R150, P0 ;  /* 0x0000009697967207 */ /* 0x000fc40000000000 */
[----:B------:R-:W-:Y:S01]  /*d4f0*/  MOV R7, R30 ;  /* 0x0000001e00077202 */ /* 0x000fe20000000f00 */
[----:B------:R-:W-:Y:S01]  /*d500*/  SHFL.IDX PT, R73, R135, R8, 0x1c1f ;  /* 0x001c1f0887497589 */ /* 0x000fe200000e0000 */
[----:B------:R-:W-:Y:S02]  /*d510*/  MOV R176, R62 ;  /* 0x0000003e00b07202 */ /* 0x000fe40000000f00 */
[----:B------:R-:W-:Y:S01]  /*d520*/  SHF.R.U64 R74, R74, 0x3, RZ ;  /* 0x000000034a4a7819 */ /* 0x000fe200000012ff */
        /* <DEDUP_REMOVED lines=8> */
[----:B------:R-:W-:Y:S01]  /*d5b0*/  SEL R61, R96, R97, P0 ;  /* 0x00000061603d7207 */ /* 0x000fe20000000000 */
[----:B------:R-:W-:Y:S01]  /*d5c0*/  SHFL.IDX PT, R30, R29, R8, 0x1c1f ;  /* 0x001c1f081d1e7589 */ /* 0x000fe200000e0000 */
[----:B------:R-:W-:Y:S02]  /*d5d0*/  MOV R178, R54 ;  /* 0x0000003600b27202 */ /* 0x000fe40000000f00 */
[----:B------:R-:W-:Y:S01]  /*d5e0*/  LOP3.LUT R74, R74, R75, RZ, 0x3c, !PT ;  /* 0x0000004b4a4a7212 */ /* 0x000fe200078e3cff */
[----:B------:R-:W-:Y:S01]  /*d5f0*/  SHFL.IDX PT, R63, R152, R8, 0x1c1f ;  /* 0x001c1f08983f7589 */ /* 0x000fe200000e0000 */
[----:B------:R-:W-:Y:S01]  /*d600*/  MOV R175, R66 ;  /* 0x0000004200af7202 */ /* 0x000fe20000000f00 */
[----:B------:R-:W-:Y:S01]  /*d610*/  IMAD.X R75, RZ, RZ, R31, P1 ;  /* 0x000000ffff4b7224 */ /* 0x000fe200008e061f */
[----:B------:R-:W-:Y:S01]  /*d620*/  SEL R97, R97, R96, P0 ;  /* 0x0000006061617207 */ /* 0x000fe20000000000 */
[----:B------:R-:W-:Y:S01]  /*d630*/  SHFL.IDX PT, R69, R60, R109, 0x1c1f ;  /* 0x001c1f6d3c457589 */ /* 0x000fe200000e0000 */
[----:B------:R-:W-:-:S02]  /*d640*/  MOV R182, R78 ;  /* 0x0000004e00b67202 */ /* 0x000fc40000000f00 */
[----:B------:R-:W-:Y:S01]  /*d650*/  MOV R3, R74 ;  /* 0x0000004a00037202 */ /* 0x000fe20000000f00 */
        /* <DEDUP_REMOVED lines=30> */
[----:B------:R-:W0:Y:S04]  /*d840*/  SHFL.IDX PT, R133, R133, R109, 0x1c1f ;  /* 0x001c1f6d85857589 */ /* 0x000e2800000e0000 */
[----:B------:R0:W-:Y:S04]  /*d850*/  SHFL.IDX PT, R131, R141, R109, 0x1c1f ;  /* 0x001c1f6d8d837589 */ /* 0x0001e800000e0000 */
[----:B------:R-:W1:Y:S04]  /*d860*/  SHFL.IDX PT, R150, R150, R109, 0x1c1f ;  /* 0x001c1f6d96967589 */ /* 0x000e6800000e0000 */
[----:B------:R-:W-:Y:S04]  /*d870*/  SHFL.IDX PT, R92, R168, R109, 0x1c1f ;  /* 0x001c1f6da85c7589 */ /* 0x000fe800000e0000 */
[----:B------:R-:W-:Y:S04]  /*d880*/  SHFL.IDX PT, R31, R25, R8, 0x1c1f ;  /* 0x001c1f08191f7589 */ /* 0x000fe800000e0000 */
[----:B------:R-:W-:Y:S04]  /*d890*/  SHFL.IDX PT, R11, R93, R8, 0x1c1f ;  /* 0x001c1f085d0b7589 */ /* 0x000fe800000e0000 */
[----:B------:R-:W-:Y:S01]  /*d8a0*/  SHFL.IDX PT, R4, R113, R8, 0x1c1f ;  /* 0x001c1f0871047589 */ /* 0x000fe200000e0000 */
[----:B0-----:R-:W-:-:S03]  /*d8b0*/  SEL R141, R137, R133, P0 ;  /* 0x00000085898d7207 */ /* 0x001fc60000000000 */
[----:B------:R-:W-:Y:S04]  /*d8c0*/  SHFL.IDX PT, R65, R147, R8, 0x1c1f ;  /* 0x001c1f0893417589 */ /* 0x000fe800000e0000 */
[----:B------:R-:W-:Y:S01]  /*d8d0*/  SHFL.IDX PT, R34, R111, R8, 0x1c1f ;  /* 0x001c1f086f227589 */ /* 0x000fe200000e0000 */
[----:B-1----:R-:W-:Y:S02]  /*d8e0*/  SEL R157, R155, R150, P0 ;  /* 0x000000969b9d7207 */ /* 0x002fe40000000000 */
[----:B------:R-:W-:Y:S01]  /*d8f0*/  SEL R155, R150, R155, P0 ;  /* 0x0000009b969b7207 */ /* 0x000fe20000000000 */
        /* <DEDUP_REMOVED lines=10> */
[----:B------:R-:W1:Y:S04]  /*d9a0*/  SHFL.IDX PT, R105, R28, R109, 0x1c1f ;  /* 0x001c1f6d1c697589 */ /* 0x000e6800000e0000 */
[----:B------:R-:W3:Y:S01]  /*d9b0*/  SHFL.IDX PT, R68, R68, R109, 0x1c1f ;  /* 0x001c1f6d44447589 */ /* 0x000ee200000e0000 */
[----:B0-----:R-:W-:-:S02]  /*d9c0*/  SEL R152, R151, R113, P0 ;  /* 0x0000007197987207 */ /* 0x001fc40000000000 */
[----:B------:R-:W-:Y:S01]  /*d9d0*/  SEL R150, R113, R151, P0 ;  /* 0x0000009771967207 */ /* 0x000fe20000000000 */
[----:B------:R-:W-:Y:S04]  /*d9e0*/  SHFL.IDX PT, R44, R104, R109, 0x1c1f ;  /* 0x001c1f6d682c7589 */ /* 0x000fe800000e0000 */
[----:B------:R-:W-:Y:S04]  /*d9f0*/  SHFL.IDX PT, R32, R116, R109, 0x1c1f ;  /* 0x001c1f6d74207589 */ /* 0x000fe800000e0000 */
[----:B------:R-:W0:Y:S04]  /*da00*/  SHFL.IDX PT, R147, R26, R109, 0x1c1f ;  /* 0x001c1f6d1a937589 */ /* 0x000e2800000e0000 */
[----:B------:R-:W4:Y:S04]  /*da10*/  SHFL.IDX PT, R115, R158, R109, 0x1c1f ;  /* 0x001c1f6d9e737589 */ /* 0x000f2800000e0000 */
[----:B------:R-:W-:Y:S01]  /*da20*/  SHFL.IDX PT, R61, R161, R8, 0x1c1f ;  /* 0x001c1f08a13d7589 */ /* 0x000fe200000e0000 */
[----:B-1----:R-:W-:-:S02]  /*da30*/  SEL R153, R59, R105, P0 ;  /* 0x000000693b997207 */ /* 0x002fc40000000000 */
[----:B------:R-:W-:Y:S01]  /*da40*/  SEL R151, R105, R59, P0 ;  /* 0x0000003b69977207 */ /* 0x000fe20000000000 */
[----:B------:R-:W-:Y:S01]  /*da50*/  SHFL.IDX PT, R42, R103, R8, 0x1c1f ;  /* 0x001c1f08672a7589 */ /* 0x000fe200000e0000 */
[----:B---3--:R-:W-:-:S03]  /*da60*/  SEL R113, R30, R68, P0 ;  /* 0x000000441e717207 */ /* 0x008fc60000000000 */
[----:B------:R-:W-:Y:S04]  /*da70*/  SHFL.IDX PT, R27, R119, R8, 0x1c1f ;  /* 0x001c1f08771b7589 */ /* 0x000fe800000e0000 */
[----:B------:R-:W-:Y:S04]  /*da80*/  SHFL.IDX PT, R28, R120, R109, 0x1c1f ;  /* 0x001c1f6d781c7589 */ /* 0x000fe800000e0000 */
[----:B------:R-:W-:Y:S01]  /*da90*/  SHFL.IDX PT, R104, R162, R109, 0x1c1f ;  /* 0x001c1f6da2687589 */ /* 0x000fe200000e0000 */
[----:B0-----:R-:W-:-:S03]  /*daa0*/  SEL R146, R147, R117, P0 ;  /* 0x0000007593927207 */ /* 0x001fc60000000000 */
[----:B------:R-:W0:Y:S01]  /*dab0*/  SHFL.IDX PT, R119, R56, R109, 0x1c1f ;  /* 0x001c1f6d38777589 */ /* 0x000e2200000e0000 */
[----:B----4-:R-:W-:-:S03]  /*dac0*/  SEL R116, R159, R115, P0 ;  /* 0x000000739f747207 */ /* 0x010fc60000000000 */
[----:B------:R-:W-:Y:S04]  /*dad0*/  SHFL.IDX PT, R103, R72, R109, 0x1c1f ;  /* 0x001c1f6d48677589 */ /* 0x000fe800000e0000 */
[----:B------:R-:W1:Y:S04]  /*dae0*/  SHFL.IDX PT, R121, R121, R109, 0x1c1f ;  /* 0x001c1f6d79797589 */ /* 0x000e6800000e0000 */
[----:B------:R-:W-:Y:S04]  /*daf0*/  SHFL.IDX PT, R166, R90, R109, 0x1c1f ;  /* 0x001c1f6d5aa67589 */ /* 0x000fe800000e0000 */
[----:B------:R3:W-:Y:S04]  /*db00*/  SHFL.IDX PT, R26, R122, R109, 0x1c1f ;  /* 0x001c1f6d7a1a7589 */ /* 0x0007e800000e0000 */
[----:B------:R-:W4:Y:S04]  /*db10*/  SHFL.IDX PT, R64, R76, R109, 0x1c1f ;  /* 0x001c1f6d4c407589 */ /* 0x000f2800000e0000 */
[----:B------:R-:W-:Y:S01]  /*db20*/  SHFL.IDX PT, R183, R82, R109, 0x1c1f ;  /* 0x001c1f6d52b77589 */ /* 0x000fe200000e0000 */
[----:B0-----:R-:W-:-:S02]  /*db30*/  SEL R120, R38, R119, P0 ;  /* 0x0000007726787207 */ /* 0x001fc40000000000 */
[----:B---3--:R-:W-:Y:S01]  /*db40*/  SEL R122, R123, R63, P0 ;  /* 0x0000003f7b7a7207 */ /* 0x008fe20000000000 */
[----:B------:R0:W-:Y:S04]  /*db50*/  SHFL.IDX PT, R90, R110, R109, 0x1c1f ;  /* 0x001c1f6d6e5a7589 */ /* 0x0001e800000e0000 */
[----:B------:R-:W-:Y:S01]  /*db60*/  SHFL.IDX PT, R96, R5, R8, 0x1c1f ;  /* 0x001c1f0805607589 */ /* 0x000fe200000e0000 */
[----:B-1----:R-:W-:-:S03]  /*db70*/  SEL R149, R67, R121, P0 ;  /* 0x0000007943957207 */ /* 0x002fc60000000000 */
[----:B------:R1:W-:Y:S01]  /*db80*/  SHFL.IDX PT, R82, R118, R109, 0x1c1f ;  /* 0x001c1f6d76527589 */ /* 0x0003e200000e0000 */
[----:B0-----:R-:W-:-:S03]  /*db90*/  SEL R110, R111, R31, P0 ;  /* 0x0000001f6f6e7207 */ /* 0x001fc60000000000 */
[----:B------:R0:W-:Y:S04]  /*dba0*/  SHFL.IDX PT, R80, R126, R109, 0x1c1f ;  /* 0x001c1f6d7e507589 */ /* 0x0001e800000e0000 */
[----:B------:R-:W-:Y:S01]  /*dbb0*/  SHFL.IDX PT, R53, R53, R8, 0x1c1f ;  /* 0x001c1f0835357589 */ /* 0x000fe200000e0000 */
[----:B----4-:R-:W-:Y:S02]  /*dbc0*/  SEL R105, R37, R64, P0 ;  /* 0x0000004025697207 */ /* 0x010fe40000000000 */
[----:B-1----:R-:W-:Y:S01]  /*dbd0*/  SEL R118, R119, R38, P0 ;  /* 0x0000002677767207 */ /* 0x002fe20000000000 */
[----:B------:R-:W1:Y:S01]  /*dbe0*/  SHFL.IDX PT, R77, R77, R8, 0x1c1f ;  /* 0x001c1f084d4d7589 */ /* 0x000e6200000e0000 */
[----:B------:R-:W-:Y:S02]  /*dbf0*/  SEL R119, R69, R35, P0 ;  /* 0x0000002345777207 */ /* 0x000fe40000000000 */
[----:B0-----:R-:W-:Y:S01]  /*dc00*/  SEL R126, R127, R43, P0 ;  /* 0x0000002b7f7e7207 */ /* 0x001fe20000000000 */
[----:B------:R-:W-:Y:S04]  /*dc10*/  SHFL.IDX PT, R160, R160, R8, 0x1c1f ;  /* 0x001c1f08a0a07589 */ /* 0x000fe800000e0000 */
[----:B------:R-:W-:Y:S04]  /*dc20*/  SHFL.IDX PT, R156, R156, R8, 0x1c1f ;  /* 0x001c1f089c9c7589 */ /* 0x000fe800000e0000 */
[----:B------:R-:W-:Y:S04]  /*dc30*/  SHFL.IDX PT, R171, R171, R8, 0x1c1f ;  /* 0x001c1f08abab7589 */ /* 0x000fe800000e0000 */
[----:B------:R-:W-:Y:S04]  /*dc40*/  SHFL.IDX PT, R83, R83, R8, 0x1c1f ;  /* 0x001c1f0853537589 */ /* 0x000fe800000e0000 */
[----:B------:R-:W-:Y:S04]  /*dc50*/  SHFL.IDX PT, R172, R172, R8, 0x1c1f ;  /* 0x001c1f08acac7589 */ /* 0x000fe800000e0000 */
[----:B------:R-:W-:Y:S01]  /*dc60*/  SHFL.IDX PT, R91, R91, R8, 0x1c1f ;  /* 0x001c1f085b5b7589 */ /* 0x000fe200000e0000 */
[----:B-1----:R-:W-:-:S03]  /*dc70*/  SEL R38, R36, R77, P0 ;  /* 0x0000004d24267207 */ /* 0x002fc60000000000 */
[----:B------:R-:W-:Y:S04]  /*dc80*/  SHFL.IDX PT, R173, R173, R8, 0x1c1f ;  /* 0x001c1f08adad7589 */ /* 0x000fe800000e0000 */
[----:B------:R0:W-:Y:S04]  /*dc90*/  SHFL.IDX PT, R5, R139, R8, 0x1c1f ;  /* 0x001c1f088b057589 */ /* 0x0001e800000e0000 */
[----:B------:R1:W3:Y:S04]  /*dca0*/  SHFL.IDX PT, R74, R132, R109, 0x1c1f ;  /* 0x001c1f6d844a7589 */ /* 0x0002e800000e0000 */
[----:B------:R4:W5:Y:S01]  /*dcb0*/  SHFL.IDX PT, R8, R136, R109, 0x1c1f ;  /* 0x001c1f6d88087589 */ /* 0x00096200000e0000 */
[----:B0-----:R-:W-:-:S03]  /*dcc0*/  SEL R139, R133, R137, P0 ;  /* 0x00000089858b7207 */ /* 0x001fc60000000000 */
[----:B------:R0:W2:Y:S01]  /*dcd0*/  SHFL.IDX PT, R24, R124, R109, 0x1c1f ;  /* 0x001c1f6d7c187589 */ /* 0x0000a200000e0000 */
[----:B------:R-:W-:Y:S02]  /*dce0*/  SEL R133, R65, R112, P0 ;  /* 0x0000007041857207 */ /* 0x000fe40000000000 */
[----:B-1----:R-:W-:Y:S01]  /*dcf0*/  SEL R132, R66, R131, P0 ;  /* 0x0000008342847207 */ /* 0x002fe20000000000 */
[----:B------:R1:W-:Y:S01]  /*dd00*/  SHFL.IDX PT, R75, R128, R109, 0x1c1f ;  /* 0x001c1f6d804b7589 */ /* 0x0003e200000e0000 */
[----:B------:R-:W-:Y:S02]  /*dd10*/  SEL R137, R47, R93, P0 ;  /* 0x0000005d2f897207 */ /* 0x000fe40000000000 */
[----:B----4-:R-:W-:Y:S01]  /*dd20*/  SEL R136, R51, R135, P0 ;  /* 0x0000008733887207 */ /* 0x010fe20000000000 */
[----:B------:R4:W-:Y:S01]  /*dd30*/  SHFL.IDX PT, R72, R140, R109, 0x1c1f ;  /* 0x001c1f6d8c487589 */ /* 0x0009e200000e0000 */
[----:B0-----:R-:W-:-:S03]  /*dd40*/  SEL R124, R63, R123, P0 ;  /* 0x0000007b3f7c7207 */ /* 0x001fc60000000000 */
[----:B------:R-:W0:Y:S01]  /*dd50*/  SHFL.IDX PT, R168, R86, R109, 0x1c1f ;  /* 0x001c1f6d56a87589 */ /* 0x000e2200000e0000 */
[----:B------:R-:W-:Y:S02]  /*dd60*/  SEL R123, R108, R62, P0 ;  /* 0x0000003e6c7b7207 */ /* 0x000fe40000000000 */
[----:B-1----:R-:W-:Y:S01]  /*dd70*/  SEL R128, R43, R127, P0 ;  /* 0x0000007f2b807207 */ /* 0x002fe20000000000 */
[----:B------:R-:W1:Y:S01]  /*dd80*/  SHFL.IDX PT, R56, R88, R109, 0x1c1f ;  /* 0x001c1f6d58387589 */ /* 0x000e6200000e0000 */
[----:B------:R-:W-:Y:S02]  /*dd90*/  SEL R127, R71, R39, P0 ;  /* 0x00000027477f7207 */ /* 0x000fe40000000000 */
[----:B----4-:R-:W-:Y:S01]  /*dda0*/  SEL R140, R129, R125, P0 ;  /* 0x0000007d818c7207 */ /* 0x010fe20000000000 */
[----:B------:R4:W-:Y:S01]  /*ddb0*/  SHFL.IDX PT, R78, R134, R109, 0x1c1f ;  /* 0x001c1f6d864e7589 */ /* 0x0009e200000e0000 */
[----:B------:R-:W-:Y:S02]  /*ddc0*/  SEL R63, R52, R57, P0 ;  /* 0x00000039343f7207 */ /* 0x000fe40000000000 */
[----:B------:R-:W-:Y:S01]  /*ddd0*/  SEL R43, R90, R29, P0 ;  /* 0x0000001d5a2b7207 */ /* 0x000fe20000000000 */
[----:B------:R3:W1:Y:S04]  /*dde0*/  SHFL.IDX PT, R79, R130, R109, 0x1c1f ;  /* 0x001c1f6d824f7589 */ /* 0x00066800000e0000 */
[----:B------:R5:W1:Y:S01]  /*ddf0*/  SHFL.IDX PT, R76, R138, R109, 0x1c1f ;  /* 0x001c1f6d8a4c7589 */ /* 0x000a6200000e0000 */
[----:B----4-:R-:W-:-:S03]  /*de00*/  SEL R134, R135, R51, P0 ;  /* 0x0000003387867207 */ /* 0x010fc60000000000 */
[----:B------:R-:W4:Y:S01]  /*de10*/  SHFL.IDX PT, R48, R97, R109, 0x1c1f ;  /* 0x001c1f6d61307589 */ /* 0x000f2200000e0000 */
[----:B------:R-:W-:Y:S02]  /*de20*/  SEL R135, R93, R47, P0 ;  /* 0x0000002f5d877207 */ /* 0x000fe40000000000 */
[----:B---3--:R-:W-:Y:S01]  /*de30*/  SEL R130, R131, R66, P0 ;  /* 0x0000004283827207 */ /* 0x008fe20000000000 */
[----:B------:R-:W-:Y:S01]  /*de40*/  SHFL.IDX PT, R163, R87, R109, 0x1c1f ;  /* 0x001c1f6d57a37589 */ /* 0x000fe200000e0000 */
[----:B------:R-:W-:Y:S02]  /*de50*/  SEL R131, R112, R65, P0 ;  /* 0x0000004170837207 */ /* 0x000fe40000000000 */
[----:B-----5:R-:W-:Y:S01]  /*de60*/  SEL R138, R125, R129, P0 ;  /* 0x000000817d8a7207 */ /* 0x020fe20000000000 */
[----:B------:R3:W5:Y:S01]  /*de70*/  SHFL.IDX PT, R158, R106, R109, 0x1c1f ;  /* 0x001c1f6d6a9e7589 */ /* 0x00076200000e0000 */
[----:B------:R-:W-:Y:S02]  /*de80*/  SEL R125, R62, R108, P0 ;  /* 0x0000006c3e7d7207 */ /* 0x000fe40000000000 */
[----:B------:R-:W-:Y:S01]  /*de90*/  SEL R108, R165, R107, P0 ;  /* 0x0000006ba56c7207 */ /* 0x000fe20000000000 */
[----:B------:R2:W5:Y:S01]  /*dea0*/  SHFL.IDX PT, R87, R114, R109, 0x1c1f ;  /* 0x001c1f6d72577589 */ /* 0x00056200000e0000 */
[----:B------:R-:W-:-:S02]  /*deb0*/  SEL R129, R39, R71, P0 ;  /* 0x0000004727817207 */ /* 0x000fc40000000000 */
[----:B------:R-:W-:Y:S01]  /*dec0*/  SEL R112, R31, R111, P0 ;  /* 0x0000006f1f707207 */ /* 0x000fe20000000000 */
[----:B------:R0:W5:Y:S01]  /*ded0*/  SHFL.IDX PT, R86, R142, R109, 0x1c1f ;  /* 0x001c1f6d8e567589 */ /* 0x00016200000e0000 */
[----:B------:R-:W-:Y:S02]  /*dee0*/  SEL R111, R68, R30, P0 ;  /* 0x0000001e446f7207 */ /* 0x000fe40000000000 */
[----:B---3--:R-:W-:Y:S01]  /*def0*/  SEL R106, R107, R165, P0 ;  /* 0x000000a56b6a7207 */ /* 0x008fe20000000000 */
[----:B------:R3:W5:Y:S01]  /*df00*/  SHFL.IDX PT, R88, R144, R109, 0x1c1f ;  /* 0x001c1f6d90587589 */ /* 0x00076200000e0000 */
[----:B------:R-:W-:Y:S02]  /*df10*/  SEL R107, R100, R167, P0 ;  /* 0x000000a7646b7207 */ /* 0x000fe40000000000 */
[----:B--2---:R-:W-:Y:S01]  /*df20*/  SEL R114, R115, R159, P0 ;  /* 0x0000009f73727207 */ /* 0x004fe20000000000 */
[----:B------:R2:W5:Y:S01]  /*df30*/  SHFL.IDX PT, R164, R94, R109, 0x1c1f ;  /* 0x001c1f6d5ea47589 */ /* 0x00056200000e0000 */
[----:B------:R-:W-:-:S02]  /*df40*/  SEL R39, R32, R81, P0 ;  /* 0x0000005120277207 */ /* 0x000fc40000000000 */
[----:B0-----:R-:W-:Y:S01]  /*df50*/  SEL R142, R143, R58, P0 ;  /* 0x0000003a8f8e7207 */ /* 0x001fe20000000000 */
[----:B------:R0:W-:Y:S01]  /*df60*/  SHFL.IDX PT, R161, R148, R109, 0x1c1f ;  /* 0x001c1f6d94a17589 */ /* 0x0001e200000e0000 */
[----:B------:R-:W-:Y:S02]  /*df70*/  SEL R115, R104, R61, P0 ;  /* 0x0000003d68737207 */ /* 0x000fe40000000000 */
[----:B---3--:R-:W-:Y:S01]  /*df80*/  SEL R144, R58, R143, P0 ;  /* 0x0000008f3a907207 */ /* 0x008fe20000000000 */
[----:B------:R-:W3:Y:S01]  /*df90*/  SHFL.IDX PT, R162, R102, R109, 0x1c1f ;  /* 0x001c1f6d66a27589 */ /* 0x000ee200000e0000 */
[----:B------:R-:W-:Y:S02]  /*dfa0*/  SEL R143, R95, R55, P0 ;  /* 0x000000375f8f7207 */ /* 0x000fe40000000000 */
[----:B--2---:R-:W-:Y:S01]  /*dfb0*/  SEL R94, R101, R169, P0 ;  /* 0x000000a9655e7207 */ /* 0x004fe20000000000 */
[----:B------:R2:W3:Y:S01]  /*dfc0*/  SHFL.IDX PT, R97, R6, R109, 0x1c1f ;  /* 0x001c1f6d06617589 */ /* 0x0004e200000e0000 */
[----:B------:R-:W-:-:S02]  /*dfd0*/  SEL R95, R92, R170, P0 ;  /* 0x000000aa5c5f7207 */ /* 0x000fc40000000000 */
[----:B0-----:R-:W-:Y:S02]  /*dfe0*/  SEL R148, R117, R147, P0 ;  /* 0x0000009375947207 */ /* 0x001fe40000000000 */
[----:B------:R-:W-:Y:S02]  /*dff0*/  SEL R117, R61, R104, P0 ;  /* 0x000000683d757207 */ /* 0x000fe40000000000 */
[----:B------:R-:W-:Y:S02]  /*e000*/  SEL R65, R57, R52, P0 ;  /* 0x0000003439417207 */ /* 0x000fe40000000000 */
[----:B------:R-:W-:Y:S02]  /*e010*/  SEL R30, R28, R89, P0 ;  /* 0x000000591c1e7207 */ /* 0x000fe40000000000 */
[----:B--2---:R-:W-:Y:S02]  /*e020*/  SEL R109, R167, R100, P0 ;  /* 0x00000064a76d7207 */ /* 0x004fe40000000000 */
        /* <DEDUP_REMOVED lines=44> */
[----:B------:R-:W-:Y:S02]  /*e2f0*/  SEL R6, R73, R76, P0 ;  /* 0x0000004c49067207 */ /* 0x000fe40000000000 */
[----:B------:R-:W-:Y:S01]  /*e300*/  SEL R4, R76, R73, P0 ;  /* 0x000000494c047207 */ /* 0x000fe20000000000 */
[----:B------:R0:W-:Y:S01]  /*e310*/  STSM.16.M88.4 [R7], R80 ;  /* 0x0000005007007844 */ /* 0x0001e20000000200 */
[----:B----4-:R-:W-:Y:S02]  /*e320*/  SEL R56, R54, R48, P0 ;  /* 0x0000003036387207 */ /* 0x010fe40000000000 */
        /* <DEDUP_REMOVED lines=8> */
[----:B------:R-:W-:Y:S01]  /*e3b0*/  F2FP.BF16.F32.PACK_AB R76, R137, R136 ;  /* 0x00000088894c723e */ /* 0x000fe200000010ff */
[----:B------:R1:W-:Y:S01]  /*e3c0*/  STSM.16.M88.4 [R84], R72 ;  /* 0x0000004854007844 */ /* 0x0003e20000000200 */
[----:B------:R-:W-:Y:S02]  /*e3d0*/  F2FP.BF16.F32.PACK_AB R77, R133, R132 ;  /* 0x00000084854d723e */ /* 0x000fe400000010ff */
[----:B------:R-:W-:Y:S02]  /*e3e0*/  F2FP.BF16.F32.PACK_AB R78, R135, R134 ;  /* 0x00000086874e723e */ /* 0x000fe400000010ff */
[----:B------:R-:W-:Y:S02]  /*e3f0*/  F2FP.BF16.F32.PACK_AB R79, R131, R130 ;  /* 0x00000082834f723e */ /* 0x000fe400000010ff */
[----:B------:R-:W-:Y:S02]  /*e400*/  SEL R48, R46, R44, P0 ;  /* 0x0000002c2e307207 */ /* 0x000fe40000000000 */
[----:B------:R-:W-:Y:S01]  /*e410*/  SEL R46, R44, R46, P0 ;  /* 0x0000002e2c2e7207 */ /* 0x000fe20000000000 */
[----:B------:R2:W-:Y:S01]  /*e420*/  STSM.16.M88.4 [R85], R76 ;  /* 0x0000004c55007844 */ /* 0x0005e20000000200 */
[----:B-----5:R-:W-:-:S02]  /*e430*/  SEL R44, R42, R158, P0 ;  /* 0x0000009e2a2c7207 */ /* 0x020fc40000000000 */
[----:B------:R-:W-:Y:S02]  /*e440*/  SEL R42, R158, R42, P0 ;  /* 0x0000002a9e2a7207 */ /* 0x000fe40000000000 */
[----:B------:R-:W-:Y:S02]  /*e450*/  SEL R36, R34, R87, P0 ;  /* 0x0000005722247207 */ /* 0x000fe40000000000 */
[----:B0-----:R-:W-:Y:S02]  /*e460*/  SEL R7, R5, R86, P0 ;  /* 0x0000005605077207 */ /* 0x001fe40000000000 */
[----:B------:R-:W-:Y:S02]  /*e470*/  SEL R34, R87, R34, P0 ;  /* 0x0000002257227207 */ /* 0x000fe40000000000 */
[----:B------:R-:W-:Y:S02]  /*e480*/  SEL R5, R86, R5, P0 ;  /* 0x0000000556057207 */ /* 0x000fe40000000000 */
[----:B------:R-:W-:-:S02]  /*e490*/  SEL R158, R160, R88, P0 ;  /* 0x00000058a09e7207 */ /* 0x000fc40000000000 */
[----:B------:R-:W-:Y:S02]  /*e4a0*/  F2FP.BF16.F32.PACK_AB R80, R129, R128 ;  /* 0x000000808150723e */ /* 0x000fe400000010ff */
        /* <DEDUP_REMOVED lines=9> */
[----:B-1----:R-:W-:Y:S02]  /*e540*/  F2FP.BF16.F32.PACK_AB R84, R121, R120 ;  /* 0x000000787954723e */ /* 0x002fe400000010ff */
[----:B------:R-:W-:Y:S02]  /*e550*/  F2FP.BF16.F32.PACK_AB R86, R119, R118 ;  /* 0x000000767756723e */ /* 0x000fe400000010ff */
[----:B------:R-:W-:Y:S02]  /*e560*/  F2FP.BF16.F32.PACK_AB R87, R115, R114 ;  /* 0x000000727357723e */ /* 0x000fe400000010ff */
[----:B--2---:R-:W-:-:S02]  /*e570*/  F2FP.BF16.F32.PACK_AB R85, R117, R116 ;  /* 0x000000747555723e */ /* 0x004fc400000010ff */
[----:B------:R-:W-:Y:S02]  /*e580*/  SEL R60, R172, R166, P0 ;  /* 0x000000a6ac3c7207 */ /* 0x000fe40000000000 */
[----:B------:R-:W-:Y:S01]  /*e590*/  SEL R58, R166, R172, P0 ;  /* 0x000000aca63a7207 */ /* 0x000fe20000000000 */
[----:B------:R1:W-:Y:S01]  /*e5a0*/  STSM.16.M88.4 [R99], R84 ;  /* 0x0000005463007844 */ /* 0x0003e20000000200 */
[----:B------:R-:W-:Y:S02]  /*e5b0*/  SEL R52, R50, R163, P0 ;  /* 0x000000a332347207 */ /* 0x000fe40000000000 */
[----:B------:R-:W-:Y:S02]  /*e5c0*/  F2FP.BF16.F32.PACK_AB R88, R113, R112 ;  /* 0x000000707158723e */ /* 0x000fe400000010ff */
[----:B------:R-:W-:Y:S02]  /*e5d0*/  F2FP.BF16.F32.PACK_AB R90, R111, R110 ;  /* 0x0000006e6f5a723e */ /* 0x000fe400000010ff */
[----:B------:R-:W-:-:S02]  /*e5e0*/  F2FP.BF16.F32.PACK_AB R91, R107, R106 ;  /* 0x0000006a6b5b723e */ /* 0x000fc400000010ff */
[----:B------:R-:W-:Y:S02]  /*e5f0*/  F2FP.BF16.F32.PACK_AB R89, R109, R108 ;  /* 0x0000006c6d59723e */ /* 0x000fe400000010ff */
[----:B------:R-:W-:Y:S02]  /*e600*/  SEL R50, R163, R50, P0 ;  /* 0x00000032a3327207 */ /* 0x000fe40000000000 */
[----:B---3--:R-:W-:Y:S01]  /*e610*/  SEL R53, R173, R162, P0 ;  /* 0x000000a2ad357207 */ /* 0x008fe20000000000 */
[----:B------:R2:W-:Y:S01]  /*e620*/  STSM.16.M88.4 [R98], R88 ;  /* 0x0000005862007844 */ /* 0x0005e20000000200 */
[----:B------:R-:W-:Y:S02]  /*e630*/  SEL R51, R162, R173, P0 ;  /* 0x000000ada2337207 */ /* 0x000fe40000000000 */
[----:B------:R-:W-:Y:S02]  /*e640*/  F2FP.BF16.F32.PACK_AB R72, R105, R104 ;  /* 0x000000686948723e */ /* 0x000fe400000010ff */
[----:B------:R-:W-:-:S02]  /*e650*/  F2FP.BF16.F32.PACK_AB R74, R103, R102 ;  /* 0x00000066674a723e */ /* 0x000fc400000010ff */
[----:B------:R-:W-:Y:S02]  /*e660*/  F2FP.BF16.F32.PACK_AB R75, R95, R94 ;  /* 0x0000005e5f4b723e */ /* 0x000fe400000010ff */
[----:B------:R-:W-:Y:S02]  /*e670*/  F2FP.BF16.F32.PACK_AB R73, R101, R100 ;  /* 0x000000646549723e */ /* 0x000fe400000010ff */
[----:B------:R-:W-:Y:S02]  /*e680*/  F2FP.BF16.F32.PACK_AB R76, R93, R92 ;  /* 0x0000005c5d4c723e */ /* 0x000fe400000010ff */
[----:B------:R-:W-:Y:S01]  /*e690*/  F2FP.BF16.F32.PACK_AB R78, R71, R70 ;  /* 0x00000046474e723e */ /* 0x000fe200000010ff */
[----:B------:R3:W-:Y:S01]  /*e6a0*/  STSM.16.M88.4 [R3], R72 ;  /* 0x0000004803007844 */ /* 0x0007e20000000200 */
[----:B------:R-:W-:Y:S02]  /*e6b0*/  F2FP.BF16.F32.PACK_AB R79, R67, R66 ;  /* 0x00000042434f723e */ /* 0x000fe400000010ff */
[----:B------:R-:W-:-:S02]  /*e6c0*/  F2FP.BF16.F32.PACK_AB R77, R69, R68 ;  /* 0x00000044454d723e */ /* 0x000fc400000010ff */
[----:B------:R-:W-:Y:S02]  /*e6d0*/  SEL R159, R156, R161, P0 ;  /* 0x000000a19c9f7207 */ /* 0x000fe40000000000 */
[----:B0-----:R-:W-:Y:S01]  /*e6e0*/  F2FP.BF16.F32.PACK_AB R80, R65, R64 ;  /* 0x000000404150723e */ /* 0x001fe200000010ff */
[----:B------:R0:W-:Y:S01]  /*e6f0*/  STSM.16.M88.4 [R174], R76 ;  /* 0x0000004cae007844 */ /* 0x0001e20000000200 */
[----:B------:R-:W-:Y:S02]  /*e700*/  F2FP.BF16.F32.PACK_AB R82, R63, R62 ;  /* 0x0000003e3f52723e */ /* 0x000fe400000010ff */
        /* <DEDUP_REMOVED lines=11> */
[----:B--2---:R-:W-:-:S02]  /*e7c0*/  F2FP.BF16.F32.PACK_AB R88, R49, R48 ;  /* 0x000000303158723e */ /* 0x004fc400000010ff */
[----:B------:R-:W-:Y:S02]  /*e7d0*/  F2FP.BF16.F32.PACK_AB R90, R47, R46 ;  /* 0x0000002e2f5a723e */ /* 0x000fe400000010ff */
[----:B------:R-:W-:Y:S02]  /*e7e0*/  F2FP.BF16.F32.PACK_AB R91, R43, R42 ;  /* 0x0000002a2b5b723e */ /* 0x000fe400000010ff */
[----:B------:R-:W-:Y:S02]  /*e7f0*/  F2FP.BF16.F32.PACK_AB R89, R45, R44 ;  /* 0x0000002c2d59723e */ /* 0x000fe400000010ff */
[----:B------:R-:W-:Y:S02]  /*e800*/  F2FP.BF16.F32.PACK_AB R96, R41, R40 ;  /* 0x000000282960723e */ /* 0x000fe400000010ff */
[----:B------:R-:W-:Y:S01]  /*e810*/  F2FP.BF16.F32.PACK_AB R98, R39, R38 ;  /* 0x000000262762723e */ /* 0x000fe200000010ff */
[----:B------:R-:W-:Y:S01]  /*e820*/  STSM.16.M88.4 [R177], R88 ;  /* 0x00000058b1007844 */ /* 0x000fe20000000200 */
[----:B------:R-:W-:-:S02]  /*e830*/  F2FP.BF16.F32.PACK_AB R99, R35, R34 ;  /* 0x000000222363723e */ /* 0x000fc400000010ff */
[----:B------:R-:W-:Y:S02]  /*e840*/  F2FP.BF16.F32.PACK_AB R97, R37, R36 ;  /* 0x000000242561723e */ /* 0x000fe400000010ff */
[----:B---3--:R-:W-:Y:S02]  /*e850*/  F2FP.BF16.F32.PACK_AB R72, R33, R32 ;  /* 0x000000202148723e */ /* 0x008fe400000010ff */
[----:B------:R-:W-:Y:S01]  /*e860*/  F2FP.BF16.F32.PACK_AB R74, R31, R30 ;  /* 0x0000001e1f4a723e */ /* 0x000fe200000010ff */
[----:B------:R-:W-:Y:S01]  /*e870*/  STSM.16.M88.4 [R178], R96 ;  /* 0x00000060b2007844 */ /* 0x000fe20000000200 */
[----:B------:R-:W-:Y:S02]  /*e880*/  F2FP.BF16.F32.PACK_AB R75, R27, R26 ;  /* 0x0000001a1b4b723e */ /* 0x000fe400000010ff */
[----:B------:R-:W-:Y:S02]  /*e890*/  F2FP.BF16.F32.PACK_AB R73, R29, R28 ;  /* 0x0000001c1d49723e */ /* 0x000fe400000010ff */
[----:B0-----:R-:W-:-:S02]  /*e8a0*/  F2FP.BF16.F32.PACK_AB R76, R25, R24 ;  /* 0x00000018194c723e */ /* 0x001fc400000010ff */
[----:B------:R-:W-:Y:S01]  /*e8b0*/  F2FP.BF16.F32.PACK_AB R78, R21, R20 ;  /* 0x00000014154e723e */ /* 0x000fe200000010ff */
[----:B------:R0:W-:Y:S01]  /*e8c0*/  STSM.16.M88.4 [R179], R72 ;  /* 0x00000048b3007844 */ /* 0x0001e20000000200 */
[----:B------:R-:W-:Y:S02]  /*e8d0*/  F2FP.BF16.F32.PACK_AB R79, R13, R12 ;  /* 0x0000000c0d4f723e */ /* 0x000fe400000010ff */
[----:B------:R-:W-:Y:S02]  /*e8e0*/  F2FP.BF16.F32.PACK_AB R77, R15, R14 ;  /* 0x0000000e0f4d723e */ /* 0x000fe400000010ff */
[----:B-1----:R-:W-:Y:S02]  /*e8f0*/  F2FP.BF16.F32.PACK_AB R80, R11, R10 ;  /* 0x0000000a0b50723e */ /* 0x002fe400000010ff */
[----:B------:R-:W-:Y:S01]  /*e900*/  F2FP.BF16.F32.PACK_AB R82, R9, R8 ;  /* 0x000000080952723e */ /* 0x000fe200000010ff */
[----:B------:R-:W-:Y:S01]  /*e910*/  STSM.16.M88.4 [R180], R76 ;  /* 0x0000004cb4007844 */ /* 0x000fe20000000200 */
[----:B------:R-:W-:-:S02]  /*e920*/  F2FP.BF16.F32.PACK_AB R83, R5, R4 ;  /* 0x000000040553723e */ /* 0x000fc400000010ff */
[----:B------:R-:W-:Y:S02]  /*e930*/  F2FP.BF16.F32.PACK_AB R81, R7, R6 ;  /* 0x000000060751723e */ /* 0x000fe400000010ff */
[----:B----4-:R-:W-:Y:S02]  /*e940*/  F2FP.BF16.F32.PACK_AB R85, R157, R156 ;  /* 0x0000009c9d55723e */ /* 0x010fe400000010ff */
        /* <DEDUP_REMOVED lines=8> */
[----:B------:R-:W-:Y:S01]  /*e9d0*/  BAR.SYNC.DEFER_BLOCKING 0x1, 0x100 ;  /* 0x0044000000007b1d */ /* 0x000fe20000010000 */
[----:B------:R-:W-:Y:S01]  /*e9e0*/  ISETP.NE.AND.EX P0, PT, RZ, UR17, PT, P0 ;  /* 0x00000011ff007c0c */ /* 0x000fe2000bf05300 */
[----:B------:R-:W-:-:S04]  /*e9f0*/  UISETP.NE.U32.AND UP0, UPT, UR14, URZ, UPT ;  /* 0x0000003f0e00728c */ /* 0x000fc8000bf05070 */
[----:B------:R-:W-:-:S08]  /*ea00*/  UISETP.NE.AND.EX UP0, UPT, UR15, URZ, UPT, UP0 ;  /* 0x0000003f0f00728c */ /* 0x000fd0000bf05300 */
[----:B------:R2:W3:Y:S03]  /*ea10*/  @P0 LDG.E R3, desc[UR52][R72.64] ;  /* 0x0000003448030981 */ /* 0x0004e6000c1e1900 */
[----:B------:R-:W-:Y:S01]  /*ea20*/  @UP0 ULEA UR14, UP1, UR43, UR14, 0x2 ;  /* 0x0000000e2b0e0291 */ /* 0x000fe2000f82103f */
[----:B------:R-:W-:-:S03]  /*ea30*/  PLOP3.LUT P4, PT, PT, PT, UP0, 0x80, 0x0 ;  /* 0x000000000000781c */ /* 0x000fc60003f8f008 */
[----:B------:R-:W-:Y:S02]  /*ea40*/  @UP0 ULEA.HI.X UR15, UR43, UR15, UR42, 0x2, UP1 ;  /* 0x0000000f2b0f0291 */ /* 0x000fe400088f142a */
[----:B--2---:R-:W-:-:S04]  /*ea50*/  IMAD.U32 R72, RZ, RZ, UR14 ;  /* 0x0000000eff487e24 */ /* 0x004fc8000f8e00ff */
[----:B------:R-:W-:-:S05]  /*ea60*/  IMAD.U32 R73, RZ, RZ, UR15 ;  /* 0x0000000fff497e24 */ /* 0x000fca000f8e00ff */
[----:B------:R2:W4:Y:S01]  /*ea70*/  @P4 LDG.E R74, desc[UR52][R72.64] ;  /* 0x00000034484a4981 */ /* 0x000522000c1e1900 */
[----:B------:R-:W-:Y:S01]  /*ea80*/  UISETP.NE.AND UP2, UPT, UR22, 0x1, UPT ;  /* 0x000000011600788c */ /* 0x000fe2000bf45270 */
[----:B-1----:R-:W-:Y:S01]  /*ea90*/  VIADD R82, R17, UR36 ;  /* 0x0000002411527c36 */ /* 0x002fe20008000000 */
[----:B------:R-:W-:Y:S01]  /*eaa0*/  UISETP.GT.AND UP1, UPT, UR46, 0x1, UPT ;  /* 0x000000012e00788c */ /* 0x000fe2000bf24270 */
[----:B------:R-:W-:Y:S01]  /*eab0*/  UMOV UR23, 0x9b8 ;  /* 0x000009b800177882 */ /* 0x000fe20000000000 */
[----:B------:R-:W-:Y:S02]  /*eac0*/  UISETP.NE.U32.AND UP0, UPT, UR16, URZ, UPT ;  /* 0x0000003f1000728c */ /* 0x000fe4000bf05070 */
[----:B------:R-:W-:Y:S01]  /*ead0*/  PLOP3.LUT P1, PT, PT, PT, UP2, 0x80, 0x0 ;  /* 0x000000000000781c */ /* 0x000fe20003f2f028 */
[----:B------:R-:W-:Y:S02]  /*eae0*/  USEL UR23, UR23, 0x978, UP1 ;  /* 0x0000097817177887 */ /* 0x000fe40008800000 */
[----:B------:R-:W-:Y:S01]  /*eaf0*/  UISETP.NE.AND.EX UP0, UPT, UR17, URZ, UPT, UP0 ;  /* 0x0000003f1100728c */ /* 0x000fe2000bf05300 */
[----:B------:R-:W-:Y:S01]  /*eb00*/  UMOV UR4, URZ ;  /* 0x0000003f00047c82 */ /* 0x000fe20008000000 */
[----:B------:R-:W-:-:S02]  /*eb10*/  @UP2 ULDC UR26, c[0x0][0xbec] ;  /* 0x0002fb00001a2ab9 */ /* 0x000fc40000000800 */
[----:B------:R-:W-:Y:S02]  /*eb20*/  USEL UR43, UR43, URZ, !UP0 ;  /* 0x0000003f2b2b7287 */ /* 0x000fe4000c000000 */
[----:B------:R-:W-:Y:S02]  /*eb30*/  USEL UR9, UR37, URZ, UP1 ;  /* 0x0000003f25097287 */ /* 0x000fe40008800000 */
[----:B------:R-:W-:Y:S02]  /*eb40*/  USEL UR42, UR42, URZ, !UP0 ;  /* 0x0000003f2a2a7287 */ /* 0x000fe4000c000000 */
[----:B------:R-:W-:Y:S01]  /*eb50*/  ULDC.64 UR16, c[0x0][UR23+0x220] ;  /* 0x0000880017107abb */ /* 0x000fe20008000a00 */
[----:B------:R-:W-:Y:S01]  /*eb60*/  ULDC.64 UR20, c[0x0][UR23+0x218] ;  /* 0x0000860017147abb */ /* 0x000fe20008000a00 */
[----:B--2---:R-:W-:Y:S01]  /*eb70*/  @P1 IMAD.HI.U32 R72, R82, UR26, RZ ;  /* 0x0000001a52481c27 */ /* 0x004fe2000f8e00ff */
[----:B------:R-:W-:Y:S01]  /*eb80*/  ULDC.64 UR18, c[0x0][UR23+0x228] ;  /* 0x00008a0017127abb */ /* 0x000fe20008000a00 */
[----:B------:R-:W-:-:S02]  /*eb90*/  UIMAD UR17, UR17, UR43, URZ ;  /* 0x0000002b111172a4 */ /* 0x000fc4000f8e023f */
[----:B------:R-:W-:Y:S01]  /*eba0*/  UIMAD.WIDE.U32 UR14, UR20, UR44, URZ ;  /* 0x0000002c140e72a5 */ /* 0x000fe2000f8e003f */
[----:B------:R-:W-:Y:S01]  /*ebb0*/  @UP2 ULDC UR27, c[0x0][0xbf0] ;  /* 0x0002fc00001b2ab9 */ /* 0x000fe20000000800 */
[----:B------:R-:W-:Y:S02]  /*ebc0*/  UIMAD UR20, UR21, UR44, URZ ;  /* 0x0000002c151472a4 */ /* 0x000fe4000f8e023f */
[----:B------:R-:W-:Y:S02]  /*ebd0*/  UIMAD.WIDE.U32 UR24, UR18, UR9, URZ ;  /* 0x00000009121872a5 */ /* 0x000fe4000f8e003f */
[----:B------:R-:W-:Y:S02]  /*ebe0*/  UIMAD UR9, UR19, UR9, URZ ;  /* 0x00000009130972a4 */ /* 0x000fe4000f8e023f */
[----:B------:R-:W-:Y:S02]  /*ebf0*/  UIMAD.WIDE.U32 UR18, UR16, UR43, URZ ;  /* 0x0000002b101272a5 */ /* 0x000fe4000f8e003f */
[----:B------:R-:W-:-:S02]  /*ec00*/  UIMAD UR17, UR16, UR42, UR17 ;  /* 0x0000002a101172a4 */ /* 0x000fc4000f8e0211 */
[----:B------:R-:W-:Y:S02]  /*ec10*/  UIADD3 UR20, UR15, UR20, URZ ;  /* 0x000000140f147290 */ /* 0x000fe4000fffe03f */
[----:B------:R-:W-:Y:S02]  /*ec20*/  UIADD3 UR15, UR25, UR9, URZ ;  /* 0x00000009190f7290 */ /* 0x000fe4000fffe03f */
[----:B------:R-:W-:-:S04]  /*ec30*/  UIADD3 UR9, UR19, UR17, URZ ;  /* 0x0000001113097290 */ /* 0x000fc8000fffe03f */
[----:B------:R-:W-:Y:S01]  /*ec40*/  IMAD.U32 R78, RZ, RZ, UR15 ;  /* 0x0000000fff4e7e24 */ /* 0x000fe2000f8e00ff */
[----:B---3--:R-:W-:Y:S01]  /*ec50*/  @P0 R2UR UR4, R3 ;  /* 0x00000000030402ca */ /* 0x008fe200000e0000 */
[----:B------:R-:W-:Y:S01]  /*ec60*/  IMAD.MOV.U32 R3, RZ, RZ, R82 ;  /* 0x000000ffff037224 */ /* 0x000fe200078e0052 */
[----:B------:R-:W-:Y:S01]  /*ec70*/  @P1 SHF.R.U32.HI R3, RZ, UR27, R72 ;  /* 0x0000001bff031c19 */ /* 0x000fe20008011648 */
[----:B------:R-:W-:-:S03]  /*ec80*/  IMAD.U32 R72, RZ, RZ, UR24 ;  /* 0x00000018ff487e24 */ /* 0x000fc6000f8e00ff */
[--C-:B------:R-:W-:Y:S01]  /*ec90*/  SHF.R.S32.HI R73, RZ, 0x1f, R3.reuse ;  /* 0x0000001fff497819 */ /* 0x100fe20000011403 */
[----:B------:R-:W-:-:S04]  /*eca0*/  IMAD.MOV R75, RZ, RZ, -R3 ;  /* 0x000000ffff4b7224 */ /* 0x000fc800078e0a03 */
[----:B------:R-:W-:Y:S02]  /*ecb0*/  IMAD R75, R75, UR22, R82 ;  /* 0x000000164b4b7c24 */ /* 0x000fe4000f8e0252 */
        /* <DEDUP_REMOVED lines=9> */
[----:B------:R-:W-:Y:S01]  /*ed50*/  @!UP1 ULDC UR19, c[0x0][0xb54] ;  /* 0x0002d50000139ab9 */ /* 0x000fe20000000800 */
[----:B------:R-:W-:Y:S01]  /*ed60*/  IADD3.X R73, R73, UR9, R78, P2, P3 ;  /* 0x0000000949497c10 */ /* 0x000fe200097e644e */
[----:B------:R-:W-:Y:S01]  /*ed70*/  ULDC UR9, c[0x0][0xa88] ;  /* 0x0002a20000097ab9 */ /* 0x000fe20000000800 */
[----:B------:R-:W-:Y:S01]  /*ed80*/  IMAD R3, R3, UR14, R76 ;  /* 0x0000000e03037c24 */ /* 0x000fe2000f8e024c */
        /* <DEDUP_REMOVED lines=16> */
.L_x_2303:
[----:B------:R-:W2:Y:S04]  /*ee90*/  LDL R78, [R1+0x50] ;  /* 0x00005000014e7983 */ /* 0x000ea80000100800 */
[----:B------:R-:W3:Y:S01]  /*eea0*/  LDL R77, [R1+0x48] ;  /* 0x00004800014d7983 */ /* 0x000ee20000100800 */
[----:B------:R-:W-:-:S03]  /*eeb0*/  UIMAD UR9, UR9, UR22, URZ ;  /* 0x00000016090972a4 */ /* 0x000fc6000f8e023f */
[----:B------:R-:W-:Y:S04]  /*eec0*/  SHFL.IDX PT, R72, R76, RZ, 0x1c1f ;  /* 0x001c1fff4c487589 */ /* 0x000fe800000e0000 */
[----:B------:R-:W0:Y:S04]  /*eed0*/  SHFL.IDX PT, R73, R3, RZ, 0x1c1f ;  /* 0x001c1fff03497589 */ /* 0x000e2800000e0000 */
[----:B------:R-:W-:Y:S04]  /*eee0*/  SHFL.IDX PT, R74, R76, 0x1, 0x1c1f ;  /* 0x003c1f004c4a7f89 */ /* 0x000fe800000e0000 */
[----:B------:R-:W1:Y:S01]  /*eef0*/  SHFL.IDX PT, R75, R3, 0x1, 0x1c1f ;  /* 0x003c1f00034b7f89 */ /* 0x000e6200000e0000 */
[----:B--2---:R-:W-:Y:S01]  /*ef00*/  VIADD R80, R78, UR36 ;  /* 0x000000244e507c36 */ /* 0x004fe20008000000 */
        /* <DEDUP_REMOVED lines=21> */
[----:B------:R-:W-:Y:S02]  /*f060*/  LOP3.LUT R24, R25, 0x380, RZ, 0xc0, !PT ;  /* 0x0000038019187812 */ /* 0x000fe400078ec0ff */
[----:B------:R-:W-:Y:S02]  /*f070*/  IADD3 R13, P3, R2, 0x2000, RZ ;  /* 0x00002000020d7810 */ /* 0x000fe40007f7e0ff */
[----:B------:R-:W-:Y:S02]  /*f080*/  SHF.R.U64 R24, R24, 0x3, RZ ;  /* 0x0000000318187819 */ /* 0x000fe400000012ff */
[----:B------:R-:W-:-:S02]  /*f090*/  LOP3.LUT R8, R9, 0x380, RZ, 0xc0, !PT ;  /* 0x0000038009087812 */ /* 0x000fc400078ec0ff */
[----:B------:R-:W-:Y:S02]  /*f0a0*/  LOP3.LUT R12, R13, 0x380, RZ, 0xc0, !PT ;  /* 0x000003800d0c7812 */ /* 0x000fe400078ec0ff */
[----:B------:R-:W-:Y:S01]  /*f0b0*/  LOP3.LUT R24, R24, R25, RZ, 0x3c, !PT ;  /* 0x0000001918187212 */ /* 0x000fe200078e3cff */
[--C-:B------:R-:W-:Y:S01]  /*f0c0*/  IMAD.X R25, RZ, RZ, R3.reuse, P2 ;  /* 0x000000ffff197224 */ /* 0x100fe200010e0603 */
[----:B------:R-:W-:Y:S02]  /*f0d0*/  IADD3 R49, P2, R2, 0x9000, RZ ;  /* 0x0000900002317810 */ /* 0x000fe40007f5e0ff */
[----:B------:R-:W-:Y:S02]  /*f0e0*/  SHF.R.U64 R8, R8, 0x3, RZ ;  /* 0x0000000308087819 */ /* 0x000fe400000012ff */
[----:B------:R-:W-:Y:S01]  /*f0f0*/  SHF.R.U64 R12, R12, 0x3, RZ ;  /* 0x000000030c0c7819 */ /* 0x000fe200000012ff */
[----:B------:R-:W-:Y:S01]  /*f100*/  UIMAD UR12, UR16, UR14, URZ ;  /* 0x0000000e100c72a4 */ /* 0x000fe2000f8e023f */
[----:B------:R-:W-:Y:S01]  /*f110*/  LOP3.LUT R48, R49, 0x380, RZ, 0xc0, !PT ;  /* 0x0000038031307812 */ /* 0x000fe200078ec0ff */
[----:B------:R-:W-:Y:S01]  /*f120*/  UIMAD.WIDE.U32 UR10, UR4, UR14, URZ ;  /* 0x0000000e040a72a5 */ /* 0x000fe2000f8e003f */
[----:B------:R-:W-:Y:S01]  /*f130*/  LOP3.LUT R8, R8, R9, RZ, 0x3c, !PT ;  /* 0x0000000908087212 */ /* 0x000fe200078e3cff */
[--C-:B------:R-:W-:Y:S01]  /*f140*/  IMAD.X R9, RZ, RZ, R3.reuse, P4 ;  /* 0x000000ffff097224 */ /* 0x100fe200020e0603 */
[----:B------:R-:W-:Y:S01]  /*f150*/  LOP3.LUT R12, R12, R13, RZ, 0x3c, !PT ;  /* 0x0000000d0c0c7212 */ /* 0x000fe200078e3cff */
[----:B------:R-:W-:Y:S01]  /*f160*/  IMAD.X R13, RZ, RZ, R3, P3 ;  /* 0x000000ffff0d7224 */ /* 0x000fe200018e0603 */
[----:B------:R-:W-:-:S02]  /*f170*/  IADD3 R29, P0, R2, 0x4000, RZ ;  /* 0x00004000021d7810 */ /* 0x000fc40007f1e0ff */
[C---:B------:R-:W-:Y:S02]  /*f180*/  IADD3 R33, P6, R2.reuse, 0x5000, RZ ;  /* 0x0000500002217810 */ /* 0x040fe40007fde0ff */
[C---:B------:R-:W-:Y:S02]  /*f190*/  IADD3 R37, P5, R2.reuse, 0x6000, RZ ;  /* 0x0000600002257810 */ /* 0x040fe40007fbe0ff */
[C---:B------:R-:W-:Y:S01]  /*f1a0*/  LOP3.LUT R7, R2.reuse, 0x380, RZ, 0xc0, !PT ;  /* 0x0000038002077812 */ /* 0x040fe200078ec0ff */
[----:B------:R-:W-:Y:S01]  /*f1b0*/  UIMAD UR12, UR4, UR15, UR12 ;  /* 0x0000000f040c72a4 */ /* 0x000fe2000f8e020c */
[C---:B------:R-:W-:Y:S01]  /*f1c0*/  IADD3 R41, P4, R2.reuse, 0x7000, RZ ;  /* 0x0000700002297810 */ /* 0x040fe20007f9e0ff */
[----:B------:R-:W-:Y:S01]  /*f1d0*/  @UP2 ULDC UR14, c[0x0][0xbec] ;  /* 0x0002fb00000e2ab9 */ /* 0x000fe20000000800 */
[----:B------:R-:W-:Y:S01]  /*f1e0*/  IADD3 R45, P3, R2, 0x8000, RZ ;  /* 0x00008000022d7810 */ /* 0x000fe20007f7e0ff */
[----:B------:R-:W5:Y:S01]  /*f1f0*/  LD.E.128 R8, desc[UR52][R8.64] ;  /* 0x0000003408087980 */ /* 0x000f62000c101d00 */
[----:B------:R-:W-:-:S02]  /*f200*/  SHF.R.U64 R48, R48, 0x3, RZ ;  /* 0x0000000330307819 */ /* 0x000fc400000012ff */
[----:B------:R-:W-:Y:S01]  /*f210*/  LOP3.LUT R28, R29, 0x380, RZ, 0xc0, !PT ;  /* 0x000003801d1c7812 */ /* 0x000fe200078ec0ff */
        /* <DEDUP_REMOVED lines=8> */
[----:B------:R-:W-:-:S02]  /*f2a0*/  IADD3 R5, P2, R2, 0xf000, RZ ;  /* 0x0000f00002057810 */ /* 0x000fc40007f5e0ff */
[----:B------:R-:W-:Y:S02]  /*f2b0*/  SHF.R.U64 R28, R28, 0x3, RZ ;  /* 0x000000031c1c7819 */ /* 0x000fe400000012ff */
[----:B------:R-:W-:Y:S02]  /*f2c0*/  SHF.R.U64 R32, R32, 0x3, RZ ;  /* 0x0000000320207819 */ /* 0x000fe400000012ff */
[----:B------:R-:W-:Y:S01]  /*f2d0*/  SHF.R.U64 R7, R7, 0x3, RZ ;  /* 0x0000000307077819 */ /* 0x000fe200000012ff */
[----:B------:R-:W-:Y:S01]  /*f2e0*/  UIADD3 UR11, UR11, UR12, URZ ;  /* 0x0000000c0b0b7290 */ /* 0x000fe2000fffe03f */
[----:B------:R-:W-:Y:S01]  /*f2f0*/  SHF.R.U64 R36, R36, 0x3, RZ ;  /* 0x0000000324247819 */ /* 0x000fe200000012ff */
[----:B------:R-:W-:Y:S01]  /*f300*/  USHF.R.S32.HI UR4, URZ, 0x1f, UR43 ;  /* 0x0000001f3f047899 */ /* 0x000fe2000801142b */
[----:B------:R-:W-:Y:S01]  /*f310*/  SHF.R.U64 R40, R40, 0x3, RZ ;  /* 0x0000000328287819 */ /* 0x000fe200000012ff */
[----:B------:R-:W-:Y:S01]  /*f320*/  ULDC.64 UR12, c[0x0][0xae8] ;  /* 0x0002ba00000c7ab9 */ /* 0x000fe20000000a00 */
[----:B------:R-:W-:Y:S01]  /*f330*/  SHF.R.U64 R44, R44, 0x3, RZ ;  /* 0x000000032c2c7819 */ /* 0x000fe200000012ff */
[--C-:B------:R-:W-:Y:S01]  /*f340*/  IMAD.X R73, RZ, RZ, R3.reuse, P2 ;  /* 0x000000ffff497224 */ /* 0x100fe200010e0603 */
[----:B------:R-:W-:Y:S01]  /*f350*/  LOP3.LUT R4, R5, 0x380, RZ, 0xc0, !PT ;  /* 0x0000038005047812 */ /* 0x000fe200078ec0ff */
[----:B------:R-:W5:Y:S01]  /*f360*/  LD.E.128 R48, desc[UR52][R48.64] ;  /* 0x0000003430307980 */ /* 0x000f62000c101d00 */
        /* <DEDUP_REMOVED lines=11> */
[----:B------:R-:W-:Y:S01]  /*f420*/  UIMAD.WIDE.U32 UR10, UR44, UR12, UR10 ;  /* 0x0000000c2c0a72a5 */ /* 0x000fe2000f8e000a */
[C---:B------:R-:W-:Y:S01]  /*f430*/  IADD3 R57, P6, R2.reuse, 0xb000, RZ ;  /* 0x0000b00002397810 */ /* 0x040fe20007fde0ff */
[----:B------:R-:W5:Y:S01]  /*f440*/  LD.E.128 R28, desc[UR52][R28.64] ;  /* 0x000000341c1c7980 */ /* 0x000f62000c101d00 */
[----:B------:R-:W-:-:S02]  /*f450*/  IADD3 R61, P5, R2, 0xc000, RZ ;  /* 0x0000c000023d7810 */ /* 0x000fc40007fbe0ff */
[C---:B------:R-:W-:Y:S01]  /*f460*/  IADD3 R65, P4, R2.reuse, 0xd000, RZ ;  /* 0x0000d00002417810 */ /* 0x040fe20007f9e0ff */
[----:B------:R-:W5:Y:S01]  /*f470*/  LD.E.128 R32, desc[UR52][R32.64] ;  /* 0x0000003420207980 */ /* 0x000f62000c101d00 */
[----:B------:R-:W-:Y:S02]  /*f480*/  IADD3 R69, P3, R2, 0xe000, RZ ;  /* 0x0000e00002457810 */ /* 0x000fe40007f7e0ff */
[----:B------:R-:W-:Y:S01]  /*f490*/  SHF.R.U64 R4, R4, 0x3, RZ ;  /* 0x0000000304047819 */ /* 0x000fe200000012ff */
[----:B------:R-:W5:Y:S01]  /*f4a0*/  LD.E.128 R36, desc[UR52][R36.64] ;  /* 0x0000003424247980 */ /* 0x000f62000c101d00 */
[----:B------:R-:W-:Y:S02]  /*f4b0*/  LOP3.LUT R2, R7, R2, RZ, 0x3c, !PT ;  /* 0x0000000207027212 */ /* 0x000fe400078e3cff */
[----:B------:R-:W-:Y:S01]  /*f4c0*/  LOP3.LUT R72, R4, R5, RZ, 0x3c, !PT ;  /* 0x0000000504487212 */ /* 0x000fe200078e3cff */
[----:B------:R-:W-:Y:S01]  /*f4d0*/  UIMAD UR11, UR44, UR13, UR11 ;  /* 0x0000000d2c0b72a4 */ /* 0x000fe2000f8e020b */
[----:B------:R-:W-:Y:S01]  /*f4e0*/  LOP3.LUT R52, R53, 0x380, RZ, 0xc0, !PT ;  /* 0x0000038035347812 */ /* 0x000fe200078ec0ff */
[----:B------:R0:W5:Y:S01]  /*f4f0*/  LD.E.128 R4, desc[UR52][R2.64] ;  /* 0x0000003402047980 */ /* 0x000162000c101d00 */
[----:B------:R-:W-:Y:S01]  /*f500*/  ULDC.64 UR12, c[0x0][0xaf0] ;  /* 0x0002bc00000c7ab9 */ /* 0x000fe20000000a00 */
[----:B------:R-:W-:-:S02]  /*f510*/  LOP3.LUT R56, R57, 0x380, RZ, 0xc0, !PT ;  /* 0x0000038039387812 */ /* 0x000fc400078ec0ff */
[----:B------:R-:W-:Y:S01]  /*f520*/  LOP3.LUT R60, R61, 0x380, RZ, 0xc0, !PT ;  /* 0x000003803d3c7812 */ /* 0x000fe200078ec0ff */
[----:B------:R-:W5:Y:S01]  /*f530*/  LD.E.128 R40, desc[UR52][R40.64] ;  /* 0x0000003428287980 */ /* 0x000f62000c101d00 */
[----:B------:R-:W-:Y:S02]  /*f540*/  LOP3.LUT R64, R65, 0x380, RZ, 0xc0, !PT ;  /* 0x0000038041407812 */ /* 0x000fe400078ec0ff */
[----:B------:R-:W-:Y:S01]  /*f550*/  LOP3.LUT R68, R69, 0x380, RZ, 0xc0, !PT ;  /* 0x0000038045447812 */ /* 0x000fe200078ec0ff */
[----:B------:R-:W5:Y:S01]  /*f560*/  LD.E.128 R44, desc[UR52][R44.64] ;  /* 0x000000342c2c7980 */ /* 0x000f62000c101d00 */
[----:B0-----:R-:W-:Y:S01]  /*f570*/  IMAD R2, R20, 0x20, R81 ;  /* 0x0000002014027824 */ /* 0x001fe200078e0251 */
[----:B------:R-:W-:Y:S01]  /*f580*/  UIMAD UR4, UR4, UR12, URZ ;  /* 0x0000000c040472a4 */ /* 0x000fe2000f8e023f */
[----:B------:R-:W-:Y:S01]  /*f590*/  SHF.R.U64 R52, R52, 0x3, RZ ;  /* 0x0000000334347819 */ /* 0x000fe200000012ff */
[----:B------:R-:W5:Y:S01]  /*f5a0*/  LD.E.128 R72, desc[UR52][R72.64] ;  /* 0x0000003448487980 */ /* 0x000f62000c101d00 */
[----:B------:R-:W-:Y:S01]  /*f5b0*/  VIADD R76, R2, UR36 ;  /* 0x00000024024c7c36 */ /* 0x000fe20008000000 */
[----:B------:R-:W-:Y:S01]  /*f5c0*/  UIMAD.WIDE.U32 UR10, UR43, UR12, UR10 ;  /* 0x0000000c2b0a72a5 */ /* 0x000fe2000f8e000a */
[----:B------:R-:W-:-:S02]  /*f5d0*/  SHF.R.U64 R56, R56, 0x3, RZ ;  /* 0x0000000338387819 */ /* 0x000fc400000012ff */
[----:B------:R-:W-:Y:S01]  /*f5e0*/  @P1 IMAD.HI.U32 R2, R76, UR14, RZ ;  /* 0x0000000e4c021c27 */ /* 0x000fe2000f8e00ff */
[----:B------:R-:W-:Y:S01]  /*f5f0*/  @UP2 ULDC UR12, c[0x0][0xbf0] ;  /* 0x0002fc00000c2ab9 */ /* 0x000fe20000000800 */
[----:B------:R-:W-:Y:S01]  /*f600*/  UIMAD UR4, UR43, UR13, UR4 ;  /* 0x0000000d2b0472a4 */ /* 0x000fe2000f8e0204 */
[----:B------:R-:W-:Y:S01]  /*f610*/  SHF.R.U64 R60, R60, 0x3, RZ ;  /* 0x000000033c3c7819 */ /* 0x000fe200000012ff */
[----:B------:R-:W-:Y:S01]  /*f620*/  IMAD.MOV.U32 R21, RZ, RZ, R76 ;  /* 0x000000ffff157224 */ /* 0x000fe200078e004c */
[----:B------:R-:W-:Y:S01]  /*f630*/  @P1 SHF.R.U32.HI R21, RZ, UR12, R2 ;  /* 0x0000000cff151c19 */ /* 0x000fe20008011602 */
[----:B------:R-:W-:Y:S01]  /*f640*/  UIADD3 UR4, UR11, UR4, URZ ;  /* 0x000000040b047290 */ /* 0x000fe2000fffe03f */
[----:B------:R-:W-:Y:S01]  /*f650*/  SHF.R.U64 R64, R64, 0x3, RZ ;  /* 0x0000000340407819 */ /* 0x000fe200000012ff */
[----:B------:R-:W-:Y:S01]  /*f660*/  ULDC.64 UR12, c[0x0][0xae0] ;  /* 0x0002b800000c7ab9 */ /* 0x000fe20000000a00 */
[----:B------:R-:W-:Y:S01]  /*f670*/  SHF.R.U64 R68, R68, 0x3, RZ ;  /* 0x0000000344447819 */ /* 0x000fe200000012ff */
[--C-:B------:R-:W-:Y:S01]  /*f680*/  IMAD.MOV R77, RZ, RZ, -R21.reuse ;  /* 0x000000ffff4d7224 */ /* 0x100fe200078e0a15 */
[----:B------:R-:W-:-:S02]  /*f690*/  SHF.R.S32.HI R20, RZ, 0x1f, R21 ;  /* 0x0000001fff147819 */ /* 0x000fc40000011415 */
        /* <DEDUP_REMOVED lines=10> */
[----:B------:R-:W5:Y:S01]  /*f740*/  LD.E.128 R52, desc[UR52][R52.64] ;  /* 0x0000003434347980 */ /* 0x000f62000c101d00 */
[----:B------:R-:W-:-:S02]  /*f750*/  IMAD R20, R20, UR12, RZ ;  /* 0x0000000c14147c24 */ /* 0x000fc4000f8e02ff */
[----:B------:R-:W-:Y:S01]  /*f760*/  IMAD R77, R77, UR22, R76 ;  /* 0x000000164d4d7c24 */ /* 0x000fe2000f8e024c */
[----:B------:R-:W5:Y:S01]  /*f770*/  LD.E.128 R56, desc[UR52][R56.64] ;  /* 0x0000003438387980 */ /* 0x000f62000c101d00 */
[----:B------:R-:W-:Y:S02]  /*f780*/  IMAD.U32 R3, RZ, RZ, UR11 ;  /* 0x0000000bff037e24 */ /* 0x000fe4000f8e00ff */
[----:B------:R-:W-:Y:S01]  /*f790*/  IMAD.U32 R2, RZ, RZ, UR10 ;  /* 0x0000000aff027e24 */ /* 0x000fe2000f8e00ff */
[----:B------:R-:W-:Y:S01]  /*f7a0*/  ULDC.64 UR10, c[0x0][0xad8] ;  /* 0x0002b600000a7ab9 */ /* 0x000fe20000000a00 */
[----:B------:R-:W-:Y:S01]  /*f7b0*/  IMAD.U32 R3, RZ, RZ, UR4 ;  /* 0x00000004ff037e24 */ /* 0x000fe2000f8e00ff */
[----:B------:R-:W5:Y:S01]  /*f7c0*/  LD.E.128 R60, desc[UR52][R60.64] ;  /* 0x000000343c3c7980 */ /* 0x000f62000c101d00 */
[C---:B------:R-:W-:Y:S01]  /*f7d0*/  IMAD R79, R21.reuse, UR13, R20 ;  /* 0x0000000d154f7c24 */ /* 0x040fe2000f8e0214 */
[----:B------:R-:W-:Y:S01]  /*f7e0*/  SHF.R.S32.HI R20, RZ, 0x1f, R77 ;  /* 0x0000001fff147819 */ /* 0x000fe2000001144d */
[----:B------:R-:W-:Y:S01]  /*f7f0*/  IMAD.WIDE.U32 R2, R21, UR12, R2 ;  /* 0x0000000c15027c25 */ /* 0x000fe2000f8e0002 */
[----:B------:R-:W5:Y:S03]  /*f800*/  LD.E.128 R64, desc[UR52][R64.64] ;  /* 0x0000003440407980 */ /* 0x000f66000c101d00 */
[----:B------:R-:W-:Y:S01]  /*f810*/  IMAD.IADD R3, R3, 0x1, R79 ;  /* 0x0000000103037824 */ /* 0x000fe200078e024f */
[----:B------:R-:W5:Y:S01]  /*f820*/  LD.E.128 R68, desc[UR52][R68.64] ;  /* 0x0000003444447980 */ /* 0x000f62000c101d00 */
[----:B------:R-:W-:Y:S01]  /*f830*/  IMAD R20, R20, UR10, RZ ;  /* 0x0000000a14147c24 */ /* 0x000fe2000f8e02ff */
[----:B------:R-:W-:Y:S01]  /*f840*/  @!PT LDS RZ, [RZ] ;  /* 0x00000000fffff984 */ /* 0x000fe20000000800 */
[----:B------:R-:W-:Y:S01]  /*f850*/  @!PT LDS RZ, [RZ] ;  /* 0x00000000fffff984 */ /* 0x000fe20000000800 */
[----:B------:R-:W-:Y:S01]  /*f860*/  @!PT LDS RZ, [RZ] ;  /* 0x00000000fffff984 */ /* 0x000fe20000000800 */
[----:B------:R-:W-:Y:S01]  /*f870*/  @!PT LDS RZ, [RZ] ;  /* 0x00000000fffff984 */ /* 0x000fe20000000800 */
[----:B------:R0:W-:Y:S06]  /*f880*/  MEMBAR.ALL.CTA ;  /* 0x0000000000007992 */ /* 0x0001ec0000008000 */
[----:B0-----:R-:W0:Y:S01]  /*f890*/  FENCE.VIEW.ASYNC.S ;  /* 0x00000000000073c6 */ /* 0x001e220000000000 */
[----:B------:R-:W-:-:S02]  /*f8a0*/  IMAD R21, R77, UR11, R20 ;  /* 0x0000000b4d157c24 */ /* 0x000fc4000f8e0214 */
[----:B------:R-:W-:Y:S01]  /*f8b0*/  IMAD.WIDE.U32 R2, R77, UR10, R2 ;  /* 0x0000000a4d027c25 */ /* 0x000fe2000f8e0002 */
[----:B------:R-:W-:-:S03]  /*f8c0*/  ULDC.64 UR10, c[0x0][0xa80] ;  /* 0x0002a000000a7ab9 */ /* 0x000fc60000000a00 */
[----:B------:R-:W-:Y:S01]  /*f8d0*/  IMAD.IADD R3, R3, 0x1, R21 ;  /* 0x0000000103037824 */ /* 0x000fe200078e0215 */
[C---:B------:R-:W-:Y:S01]  /*f8e0*/  LEA R80, P2, R2.reuse, UR10, 0x1 ;  /* 0x0000000a02507c11 */ /* 0x040fe2000f8408ff */
[----:B------:R-:W-:Y:S01]  /*f8f0*/  VIADD R82, R81, UR36 ;  /* 0x0000002451527c36 */ /* 0x000fe20008000000 */
[----:B------:R-:W-:Y:S02]  /*f900*/  UIADD3 UR8, UR8, 0x38820, URZ ;  /* 0x0003882008087890 */ /* 0x000fe4000fffe03f */
[----:B------:R-:W-:Y:S02]  /*f910*/  LEA.HI.X R81, R2, UR11, R3, 0x1, P2 ;  /* 0x0000000b02517c11 */ /* 0x000fe400090f0c03 */
[C---:B------:R-:W-:Y:S01]  /*f920*/  ISETP.GE.AND P2, PT, R82.reuse, UR9, PT ;  /* 0x0000000952007c0c */ /* 0x040fe2000bf46270 */
[----:B------:R-:W-:Y:S01]  /*f930*/  UPRMT UR8, URZ, 0x654, UR8 ;  /* 0x000006543f087896 */ /* 0x000fe20008000008 */
[C---:B------:R-:W-:Y:S02]  /*f940*/  VIADD R20, R82.reuse, 0x20 ;  /* 0x0000002052147836 */ /* 0x040fe40000000000 */
[----:B------:R-:W-:-:S02]  /*f950*/  VIADD R76, R82, 0x40 ;  /* 0x00000040524c7836 */ /* 0x000fc40000000000 */
        /* <DEDUP_REMOVED lines=31> */
.L_x_2306:
[----:B------:R-:W-:Y:S05]  /*fb50*/  BSYNC B1 ;  /* 0x0000000000017941 */ /* 0x000fea0003800000 */
.L_x_2305:
        /* <DEDUP_REMOVED lines=21> */
.L_x_2308:
[----:B------:R-:W-:Y:S05]  /*fcb0*/  BSYNC B1 ;  /* 0x0000000000017941 */ /* 0x000fea0003800000 */
.L_x_2307:
        /* <DEDUP_REMOVED lines=21> */
.L_x_2310:
[----:B------:R-:W-:Y:S05]  /*fe10*/  BSYNC B1 ;  /* 0x0000000000017941 */ /* 0x000fea0003800000 */
.L_x_2309:
        /* <DEDUP_REMOVED lines=24> */
.L_x_2304:
        /* <DEDUP_REMOVED lines=21> */
[----:B------:R-:W-:Y:S01]  /*100f0*/  VIADD R176, R16, 0x58 ;  /* 0x0000005810b07836 */ /* 0x000fe20000000000 */
[----:B------:R-:W-:Y:S01]  /*10100*/  @UP2 ULDC UR12, c[0x0][0xbec] ;  /* 0x0002fb00000c2ab9 */ /* 0x000fe20000000800 */
[----:B------:R-:W-:Y:S01]  /*10110*/  UIADD3 UR8, UR8, 0x38820, URZ ;  /* 0x0003882008087890 */ /* 0x000fe2000fffe03f */
[----:B------:R-:W-:Y:S01]  /*10120*/  @P1 IMAD.HI.U32 R0, R82, UR12, RZ ;  /* 0x0000000c52001c27 */ /* 0x000fe2000f8e00ff */
[----:B------:R-:W-:Y:S01]  /*10130*/  UIMAD.WIDE.U32 UR10, UR43, UR14, UR10 ;  /* 0x0000000e2b0a72a5 */ /* 0x000fe2000f8e000a */
[----:B------:R-:W-:Y:S01]  /*10140*/  BSSY B1, `(.L_x_2312) ;  /* 0x00000de000017945 */ /* 0x000fe20003800000 */
[----:B------:R-:W-:Y:S01]  /*10150*/  ULDC.64 UR12, c[0x0][0xb48] ;  /* 0x0002d200000c7ab9 */ /* 0x000fe20000000a00 */
[----:B------:R-:W-:Y:S01]  /*10160*/  UPRMT UR8, URZ, 0x654, UR8 ;  /* 0x000006543f087896 */ /* 0x000fe20008000008 */
[C---:B------:R-:W-:Y:S01]  /*10170*/  VIADD R178, R16.reuse, 0x50 ;  /* 0x0000005010b27836 */ /* 0x040fe20000000000 */
[----:B------:R-:W-:Y:S01]  /*10180*/  UIADD3 UR11, UR11, UR4, URZ ;  /* 0x000000040b0b7290 */ /* 0x000fe2000fffe03f */
[C---:B------:R-:W-:Y:S01]  /*10190*/  VIADD R180, R16.reuse, 0x48 ;  /* 0x0000004810b47836 */ /* 0x040fe20000000000 */
[----:B------:R-:W-:Y:S01]  /*101a0*/  SHF.R.S32.HI R86, RZ, 0x1f, R19 ;  /* 0x0000001fff567819 */ /* 0x000fe20000011413 */
[----:B------:R-:W-:Y:S01]  /*101b0*/  @UP2 ULDC UR4, c[0x0][0xbf0] ;  /* 0x0002fc0000042ab9 */ /* 0x000fe20000000800 */
[----:B------:R-:W-:Y:S01]  /*101c0*/  UIMAD.WIDE.U32 UR10, UR37, UR12, UR10 ;  /* 0x0000000c250a72a5 */ /* 0x000fe2000f8e000a */
[----:B------:R-:W-:Y:S01]  /*101d0*/  @P1 SHF.R.U32.HI R73, RZ, UR4, R0 ;  /* 0x00000004ff491c19 */ /* 0x000fe20008011600 */
[----:B------:R-:W-:Y:S01]  /*101e0*/  VIADD R182, R16, 0x40 ;  /* 0x0000004010b67836 */ /* 0x000fe20000000000 */
[----:B------:R-:W-:Y:S01]  /*101f0*/  SYNCS.ARRIVE.TRANS64.RED.A1T0 RZ, [UR8], RZ ;  /* 0x000000ffffff79a7 */ /* 0x000fe20008100408 */
[----:B------:R-:W-:Y:S01]  /*10200*/  UIMAD UR37, UR37, UR13, UR11 ;  /* 0x0000000d252572a4 */ /* 0x000fe2000f8e020b */
[--C-:B------:R-:W-:Y:S01]  /*10210*/  SHF.R.S32.HI R0, RZ, 0x1f, R73.reuse ;  /* 0x0000001fff007819 */ /* 0x100fe20000011449 */
[----:B------:R-:W-:Y:S01]  /*10220*/  IMAD.MOV R75, RZ, RZ, -R73 ;  /* 0x000000ffff4b7224 */ /* 0x000fe200078e0a49 */
[----:B------:R-:W-:Y:S01]  /*10230*/  ULDC.64 UR12, c[0x0][0xb30] ;  /* 0x0002cc00000c7ab9 */ /* 0x000fe20000000a00 */
[----:B------:R-:W-:Y:S01]  /*10240*/  IMAD.U32 R3, RZ, RZ, UR11 ;  /* 0x0000000bff037e24 */ /* 0x000fe2000f8e00ff */
[----:B------:R-:W-:Y:S01]  /*10250*/  SHF.R.S32.HI R87, RZ, 0x1f, R22 ;  /* 0x0000001fff577819 */ /* 0x000fe20000011416 */
        /* <DEDUP_REMOVED lines=64> */
[C---:B------:R-:W-:Y:S02]  /*10660*/  VIADD R189, R16.reuse, 0x20 ;  /* 0x0000002010bd7836 */ /* 0x040fe40000000000 */
[C---:B------:R-:W-:Y:S02]  /*10670*/  VIADD R191, R16.reuse, 0x18 ;  /* 0x0000001810bf7836 */ /* 0x040fe40000000000 */
        /* <DEDUP_REMOVED lines=10> */
[-C--:B------:R-:W-:Y:S02]  /*10720*/  @!P2 LEA R72, P6, R195, R2.reuse, 0x2 ;  /* 0x00000002c348a211 */ /* 0x080fe400078c10ff */
[----:B------:R-:W-:Y:S01]  /*10730*/  @!P1 LEA R76, P5, R193, R2, 0x2 ;  /* 0x00000002c14c9211 */ /* 0x000fe200078a10ff */
[----:B------:R0:W-:Y:S01]  /*10740*/  @!P4 ST.E.64 desc[UR52][R74.64], R152 ;  /* 0x000000984a00c985 */ /* 0x0001e2000c101b34 */
[----:B------:R-:W-:Y:S02]  /*10750*/  ISETP.GE.AND P4, PT, R187, UR4, PT ;  /* 0x00000004bb007c0c */ /* 0x000fe4000bf86270 */
[-C--:B------:R-:W-:Y:S02]  /*10760*/  @!P2 LEA.HI.X R73, R195, R3.reuse, R196, 0x2, P6 ;  /* 0x00000003c349a211 */ /* 0x080fe400030f14c4 */
[----:B------:R-:W-:-:S03]  /*10770*/  @!P1 LEA.HI.X R77, R193, R3, R194, 0x2, P5 ;  /* 0x00000003c14d9211 */ /* 0x000fc600028f14c2 */
[----:B------:R1:W-:Y:S04]  /*10780*/  @!P2 ST.E.64 desc[UR52][R72.64], R150 ;  /* 0x000000964800a985 */ /* 0x0003e8000c101b34 */
[----:B------:R2:W-:Y:S01]  /*10790*/  @!P1 ST.E.64 desc[UR52][R76.64], R144 ;  /* 0x000000904c009985 */ /* 0x0005e2000c101b34 */
[----:B------:R-:W-:Y:S02]  /*107a0*/  ISETP.GE.AND P1, PT, R185, UR4, PT ;  /* 0x00000004b9007c0c */ /* 0x000fe4000bf26270 */
[----:B0-----:R-:W-:-:S04]  /*107b0*/  @!P0 LEA R74, P6, R189, R2, 0x2 ;  /* 0x00000002bd4a8211 */ /* 0x001fc800078c10ff */
[----:B------:R-:W-:Y:S02]  /*107c0*/  @!P0 LEA.HI.X R75, R189, R3, R190, 0x2, P6 ;  /* 0x00000003bd4b8211 */ /* 0x000fe400030f14be */
[----:B-1----:R-:W-:-:S04]  /*107d0*/  @!P3 LEA R72, P2, R191, R2, 0x2 ;  /* 0x00000002bf48b211 */ /* 0x002fc800078410ff */
[-C--:B------:R-:W-:Y:S02]  /*107e0*/  @!P3 LEA.HI.X R73, R191, R3.reuse, R192, 0x2, P2 ;  /* 0x00000003bf49b211 */ /* 0x080fe400010f14c0 */
[----:B------:R-:W-:Y:S02]  /*107f0*/  ISETP.GE.AND P2, PT, R183, UR4, PT ;  /* 0x00000004b7007c0c */ /* 0x000fe4000bf46270 */
[----:B--2---:R-:W-:Y:S01]  /*10800*/  @!P4 LEA R76, P5, R187, R2, 0x2 ;  /* 0x00000002bb4cc211 */ /* 0x004fe200078a10ff */
[----:B------:R0:W-:Y:S01]  /*10810*/  @!P3 ST.E.64 desc[UR52][R72.64], R142 ;  /* 0x0000008e4800b985 */ /* 0x0001e2000c101b34 */
[----:B------:R-:W-:Y:S02]  /*10820*/  ISETP.GE.AND P3, PT, R181, UR4, PT ;  /* 0x00000004b5007c0c */ /* 0x000fe4000bf66270 */
[----:B------:R-:W-:Y:S01]  /*10830*/  @!P4 LEA.HI.X R77, R187, R3, R188, 0x2, P5 ;  /* 0x00000003bb4dc211 */ /* 0x000fe200028f14bc */
[----:B------:R1:W-:Y:S04]  /*10840*/  @!P0 ST.E.64 desc[UR52][R74.64], R136 ;  /* 0x000000884a008985 */ /* 0x0003e8000c101b34 */
[----:B------:R2:W-:Y:S01]  /*10850*/  @!P4 ST.E.64 desc[UR52][R76.64], R134 ;  /* 0x000000864c00c985 */ /* 0x0005e2000c101b34 */
[----:B------:R-:W-:-:S02]  /*10860*/  ISETP.GE.AND P4, PT, R179, UR4, PT ;  /* 0x00000004b3007c0c */ /* 0x000fc4000bf86270 */
[----:B0-----:R-:W-:-:S04]  /*10870*/  @!P1 LEA R72, P0, R185, R2, 0x2 ;  /* 0x00000002b9489211 */ /* 0x001fc800078010ff */
[-C--:B------:R-:W-:Y:S02]  /*10880*/  @!P1 LEA.HI.X R73, R185, R3.reuse, R186, 0x2, P0 ;  /* 0x00000003b9499211 */ /* 0x080fe400000f14ba */
[-C--:B-1----:R-:W-:Y:S02]  /*10890*/  @!P2 LEA R74, P6, R183, R2.reuse, 0x2 ;  /* 0x00000002b74aa211 */ /* 0x082fe400078c10ff */
[----:B------:R-:W-:Y:S01]  /*108a0*/  ISETP.GE.AND P0, PT, R177, UR4, PT ;  /* 0x00000004b1007c0c */ /* 0x000fe2000bf06270 */
[----:B------:R0:W-:Y:S01]  /*108b0*/  @!P1 ST.E.64 desc[UR52][R72.64], R128 ;  /* 0x0000008048009985 */ /* 0x0001e2000c101b34 */
[-C--:B------:R-:W-:Y:S02]  /*108c0*/  @!P2 LEA.HI.X R75, R183, R3.reuse, R184, 0x2, P6 ;  /* 0x00000003b74ba211 */ /* 0x080fe400030f14b8 */
[----:B--2---:R-:W-:Y:S02]  /*108d0*/  @!P3 LEA R76, P5, R181, R2, 0x2 ;  /* 0x00000002b54cb211 */ /* 0x004fe400078a10ff */
[----:B------:R-:W-:Y:S01]  /*108e0*/  ISETP.GE.AND P1, PT, R175, UR4, PT ;  /* 0x00000004af007c0c */ /* 0x000fe2000bf26270 */
[----:B------:R1:W-:Y:S01]  /*108f0*/  @!P2 ST.E.64 desc[UR52][R74.64], R126 ;  /* 0x0000007e4a00a985 */ /* 0x0003e2000c101b34 */
[----:B------:R-:W-:-:S02]  /*10900*/  @!P3 LEA.HI.X R77, R181, R3, R182, 0x2, P5 ;  /* 0x00000003b54db211 */ /* 0x000fc400028f14b6 */
        /* <DEDUP_REMOVED lines=12> */
[----:B------:R-:W-:Y:S02]  /*109d0*/  ISETP.GE.AND P0, PT, R167, UR4, PT ;  /* 0x00000004a7007c0c */ /* 0x000fe4000bf06270 */
[----:B0-----:R-:W-:Y:S01]  /*109e0*/  @!P2 LEA R72, P5, R173, R2, 0x2 ;  /* 0x00000002ad48a211 */ /* 0x001fe200078a10ff */
[----:B------:R0:W-:Y:S01]  /*109f0*/  @!P1 ST.E.64 desc[UR52][R76.64], R110 ;  /* 0x0000006e4c009985 */ /* 0x0001e2000c101b34 */
[----:B------:R-:W-:Y:S02]  /*10a00*/  ISETP.GE.AND P1, PT, R165, UR4, PT ;  /* 0x00000004a5007c0c */ /* 0x000fe4000bf26270 */
[----:B------:R-:W-:-:S05]  /*10a10*/  @!P2 LEA.HI.X R73, R173, R3, R174, 0x2, P5 ;  /* 0x00000003ad49a211 */ /* 0x000fca00028f14ae */
[----:B------:R2:W-:Y:S01]  /*10a20*/  @!P2 ST.E.64 desc[UR52][R72.64], R104 ;  /* 0x000000684800a985 */ /* 0x0005e2000c101b34 */
[-C--:B-1----:R-:W-:Y:S02]  /*10a30*/  @!P3 LEA R74, P6, R171, R2.reuse, 0x2 ;  /* 0x00000002ab4ab211 */ /* 0x082fe400078c10ff */
[----:B------:R-:W-:Y:S02]  /*10a40*/  ISETP.GE.AND P2, PT, R163, UR4, PT ;  /* 0x00000004a3007c0c */ /* 0x000fe4000bf46270 */
[-C--:B------:R-:W-:Y:S02]  /*10a50*/  @!P3 LEA.HI.X R75, R171, R3.reuse, R172, 0x2, P6 ;  /* 0x00000003ab4bb211 */ /* 0x080fe400030f14ac */
[-C--:B0-----:R-:W-:Y:S02]  /*10a60*/  @!P4 LEA R76, P5, R169, R2.reuse, 0x2 ;  /* 0x00000002a94cc211 */ /* 0x081fe400078a10ff */
[----:B------:R-:W-:Y:S01]  /*10a70*/  @!P1 LEA R84, P6, R165, R2, 0x2 ;  /* 0x00000002a5549211 */ /* 0x000fe200078c10ff */
[----:B------:R0:W-:Y:S01]  /*10a80*/  @!P3 ST.E.64 desc[UR52][R74.64], R102 ;  /* 0x000000664a00b985 */ /* 0x0001e2000c101b34 */
[----:B------:R-:W-:-:S02]  /*10a90*/  @!P4 LEA.HI.X R77, R169, R3, R170, 0x2, P5 ;  /* 0x00000003a94dc211 */ /* 0x000fc400028f14aa */
[-C--:B------:R-:W-:Y:S02]  /*10aa0*/  @!P0 LEA R80, P5, R167, R2.reuse, 0x2 ;  /* 0x00000002a7508211 */ /* 0x080fe400078a10ff */
[----:B------:R-:W-:Y:S01]  /*10ab0*/  ISETP.GE.AND P3, PT, R99, UR4, PT ;  /* 0x0000000463007c0c */ /* 0x000fe2000bf66270 */
[----:B------:R1:W-:Y:S01]  /*10ac0*/  @!P4 ST.E.64 desc[UR52][R76.64], R92 ;  /* 0x0000005c4c00c985 */ /* 0x0003e2000c101b34 */
[----:B------:R-:W-:Y:S02]  /*10ad0*/  ISETP.GE.AND P4, PT, R237, UR4, PT ;  /* 0x00000004ed007c0c */ /* 0x000fe4000bf86270 */
[-C--:B------:R-:W-:Y:S02]  /*10ae0*/  @!P0 LEA.HI.X R81, R167, R3.reuse, R168, 0x2, P5 ;  /* 0x00000003a7518211 */ /* 0x080fe400028f14a8 */
[----:B------:R-:W-:Y:S02]  /*10af0*/  @!P2 LEA R82, P5, R163, R2, 0x2 ;  /* 0x00000002a352a211 */ /* 0x000fe400078a10ff */
[-C--:B------:R-:W-:Y:S01]  /*10b00*/  @!P1 LEA.HI.X R85, R165, R3.reuse, R166, 0x2, P6 ;  /* 0x00000003a5559211 */ /* 0x080fe200030f14a6 */
[----:B------:R-:W-:Y:S01]  /*10b10*/  @!P0 ST.E.64 desc[UR52][R80.64], R70 ;  /* 0x0000004650008985 */ /* 0x000fe2000c101b34 */
[----:B------:R-:W-:-:S02]  /*10b20*/  @!P2 LEA.HI.X R83, R163, R3, R164, 0x2, P5 ;  /* 0x00000003a353a211 */ /* 0x000fc400028f14a4 */
[----:B------:R-:W-:Y:S01]  /*10b30*/  ISETP.GE.AND P0, PT, R236, UR4, PT ;  /* 0x00000004ec007c0c */ /* 0x000fe2000bf06270 */
[----:B------:R-:W-:Y:S01]  /*10b40*/  @!P1 ST.E.64 desc[UR52][R84.64], R64 ;  /* 0x0000004054009985 */ /* 0x000fe2000c101b34 */
[-C--:B--2---:R-:W-:Y:S02]  /*10b50*/  @!P3 LEA R72, P1, R99, R2.reuse, 0x2 ;  /* 0x000000026348b211 */ /* 0x084fe400078210ff */
[----:B0-----:R-:W-:Y:S01]  /*10b60*/  @!P4 LEA R74, P6, R237, R2, 0x2 ;  /* 0x00000002ed4ac211 */ /* 0x001fe200078c10ff */
[----:B------:R0:W-:Y:S01]  /*10b70*/  @!P2 ST.E.64 desc[UR52][R82.64], R62 ;  /* 0x0000003e5200a985 */ /* 0x0001e2000c101b34 */
[----:B------:R-:W-:Y:S02]  /*10b80*/  ISETP.GE.AND P2, PT, R235, UR4, PT ;  /* 0x00000004eb007c0c */ /* 0x000fe4000bf46270 */
[-C--:B------:R-:W-:Y:S02]  /*10b90*/  @!P3 LEA.HI.X R73, R99, R3.reuse, R162, 0x2, P1 ;  /* 0x000000036349b211 */ /* 0x080fe400008f14a2 */
[----:B------:R-:W-:-:S02]  /*10ba0*/  @!P4 LEA.HI.X R75, R237, R3, R98, 0x2, P6 ;  /* 0x00000003ed4bc211 */ /* 0x000fc400030f1462 */
[----:B------:R-:W-:Y:S01]  /*10bb0*/  ISETP.GE.AND P1, PT, R234, UR4, PT ;  /* 0x00000004ea007c0c */ /* 0x000fe2000bf26270 */
[----:B------:R2:W-:Y:S01]  /*10bc0*/  @!P3 ST.E.64 desc[UR52][R72.64], R56 ;  /* 0x000000384800b985 */ /* 0x0005e2000c101b34 */
[-C--:B-1----:R-:W-:Y:S02]  /*10bd0*/  @!P0 LEA R76, P5, R236, R2.reuse, 0x2 ;  /* 0x00000002ec4c8211 */ /* 0x082fe400078a10ff */
[----:B------:R-:W-:Y:S01]  /*10be0*/  ISETP.GE.AND P3, PT, R233, UR4, PT ;  /* 0x00000004e9007c0c */ /* 0x000fe2000bf66270 */
[----:B------:R-:W-:Y:S01]  /*10bf0*/  @!P4 ST.E.64 desc[UR52][R74.64], R54 ;  /* 0x000000364a00c985 */ /* 0x000fe2000c101b34 */
[----:B------:R-:W-:Y:S02]  /*10c00*/  ISETP.GE.AND P4, PT, R232, UR4, PT ;  /* 0x00000004e8007c0c */ /* 0x000fe4000bf86270 */
[----:B------:R-:W-:Y:S02]  /*10c10*/  @!P0 LEA.HI.X R77, R236, R3, R97, 0x2, P5 ;  /* 0x00000003ec4d8211 */ /* 0x000fe400028f1461 */
[----:B0-----:R-:W-:-:S03]  /*10c20*/  @!P2 LEA R62, P5, R235, R2, 0x2 ;  /* 0x00000002eb3ea211 */ /* 0x001fc600078a10ff */
[----:B------:R0:W-:Y:S01]  /*10c30*/  @!P0 ST.E.64 desc[UR52][R76.64], R48 ;  /* 0x000000304c008985 */ /* 0x0001e2000c101b34 */
[-C--:B------:R-:W-:Y:S01]  /*10c40*/  @!P2 LEA.HI.X R63, R235, R3.reuse, R96, 0x2, P5 ;  /* 0x00000003eb3fa211 */ /* 0x080fe200028f1460 */
[----:B--2---:R-:W-:Y:S01]  /*10c50*/  VIADD R73, R16, 0xe8 ;  /* 0x000000e810497836 */ /* 0x004fe20000000000 */
[----:B------:R-:W-:Y:S02]  /*10c60*/  ISETP.GE.AND P0, PT, R23, UR4, PT ;  /* 0x0000000417007c0c */ /* 0x000fe4000bf06270 */
[-C--:B------:R-:W-:Y:S01]  /*10c70*/  @!P1 LEA R64, P6, R234, R2.reuse, 0x2 ;  /* 0x00000002ea409211 */ /* 0x080fe200078c10ff */
[----:B------:R1:W-:Y:S01]  /*10c80*/  @!P2 ST.E.64 desc[UR52][R62.64], R46 ;  /* 0x0000002e3e00a985 */ /* 0x0003e2000c101b34 */
[-C--:B------:R-:W-:Y:S02]  /*10c90*/  @!P3 LEA R70, P5, R233, R2.reuse, 0x2 ;  /* 0x00000002e946b211 */ /* 0x080fe400078a10ff */
[----:B------:R-:W-:Y:S02]  /*10ca0*/  @!P4 LEA R56, P2, R232, R2, 0x2 ;  /* 0x00000002e838c211 */ /* 0x000fe400078410ff */
[----:B------:R-:W-:-:S02]  /*10cb0*/  @!P1 LEA.HI.X R65, R234, R3, R91, 0x2, P6 ;  /* 0x00000003ea419211 */ /* 0x000fc400030f145b */
[-C--:B------:R-:W-:Y:S01]  /*10cc0*/  @!P3 LEA.HI.X R71, R233, R3.reuse, R90, 0x2, P5 ;  /* 0x00000003e947b211 */ /* 0x080fe200028f145a */
[----:B0-----:R-:W-:Y:S01]  /*10cd0*/  VIADD R49, R16, 0xf0 ;  /* 0x000000f010317836 */ /* 0x001fe20000000000 */
[-C--:B------:R-:W-:Y:S01]  /*10ce0*/  @!P4 LEA.HI.X R57, R232, R3.reuse, R89, 0x2, P2 ;  /* 0x00000003e839c211 */ /* 0x080fe200010f1459 */
[----:B------:R0:W-:Y:S01]  /*10cf0*/  @!P1 ST.E.64 desc[UR52][R64.64], R40 ;  /* 0x0000002840009985 */ /* 0x0001e2000c101b34 */
[----:B------:R-:W-:Y:S02]  /*10d00*/  ISETP.GE.AND P2, PT, R22, UR4, PT ;  /* 0x0000000416007c0c */ /* 0x000fe4000bf46270 */
[----:B------:R-:W-:Y:S01]  /*10d10*/  ISETP.GE.AND P1, PT, R19, UR4, PT ;  /* 0x0000000413007c0c */ /* 0x000fe2000bf26270 */
[----:B------:R2:W-:Y:S01]  /*10d20*/  @!P3 ST.E.64 desc[UR52][R70.64], R38 ;  /* 0x000000264600b985 */ /* 0x0005e2000c101b34 */
[C---:B------:R-:W-:Y:S01]  /*10d30*/  @!P0 LEA R54, P5, R23.reuse, R2, 0x2 ;  /* 0x0000000217368211 */ /* 0x040fe200078a10ff */
[----:B-1----:R-:W-:Y:S01]  /*10d40*/  VIADD R63, R16, 0xf8 ;  /* 0x000000f8103f7836 */ /* 0x002fe20000000000 */
[----:B------:R-:W-:Y:S01]  /*10d50*/  ISETP.GE.AND P3, PT, R18, UR4, PT ;  /* 0x0000000412007c0c */ /* 0x000fe2000bf66270 */
[----:B------:R1:W-:Y:S01]  /*10d60*/  @!P4 ST.E.64 desc[UR52][R56.64], R32 ;  /* 0x000000203800c985 */ /* 0x0003e2000c101b34 */
[----:B------:R-:W-:-:S02]  /*10d70*/  @!P0 LEA.HI.X R55, R23, R3, R88, 0x2, P5 ;  /* 0x0000000317378211 */ /* 0x000fc400028f1458 */
[----:B------:R-:W-:Y:S02]  /*10d80*/  ISETP.GE.AND P4, PT, R73, UR4, PT ;  /* 0x0000000449007c0c */ /* 0x000fe4000bf86270 */
[----:B------:R-:W-:Y:S01]  /*10d90*/  SHF.R.S32.HI R47, RZ, 0x1f, R18 ;  /* 0x0000001fff2f7819 */ /* 0x000fe20000011412 */
[----:B------:R3:W-:Y:S01]  /*10da0*/  @!P0 ST.E.64 desc[UR52][R54.64], R30 ;  /* 0x0000001e36008985 */ /* 0x0007e2000c101b34 */
[----:B------:R-:W-:Y:S02]  /*10db0*/  ISETP.GE.AND P0, PT, R49, UR4, PT ;  /* 0x0000000431007c0c */ /* 0x000fe4000bf06270 */
[CC--:B0-----:R-:W-:Y:S02]  /*10dc0*/  @!P1 LEA R40, P6, R19.reuse, R2.reuse, 0x2 ;  /* 0x0000000213289211 */ /* 0x0c1fe400078c10ff */
[----:B--2---:R-:W-:Y:S02]  /*10dd0*/  @!P2 LEA R38, P5, R22, R2, 0x2 ;  /* 0x000000021626a211 */ /* 0x004fe400078a10ff */
[----:B------:R-:W-:-:S02]  /*10de0*/  @!P1 LEA.HI.X R41, R19, R3, R86, 0x2, P6 ;  /* 0x0000000313299211 */ /* 0x000fc400030f1456 */
[-C--:B------:R-:W-:Y:S02]  /*10df0*/  @!P2 LEA.HI.X R39, R22, R3.reuse, R87, 0x2, P5 ;  /* 0x000000031627a211 */ /* 0x080fe400028f1457 */
[CC--:B-1----:R-:W-:Y:S02]  /*10e00*/  @!P3 LEA R32, P5, R18.reuse, R2.reuse, 0x2 ;  /* 0x000000021220b211 */ /* 0x0c2fe400078a10ff */
[----:B------:R-:W-:Y:S01]  /*10e10*/  ISETP.GE.AND P6, PT, R63, UR4, PT ;  /* 0x000000043f007c0c */ /* 0x000fe2000bfc6270 */
[----:B------:R0:W-:Y:S01]  /*10e20*/  @!P2 ST.E.64 desc[UR52][R38.64], R24 ;  /* 0x000000182600a985 */ /* 0x0001e2000c101b34 */
[----:B------:R-:W-:Y:S02]  /*10e30*/  @!P3 LEA.HI.X R33, R18, R3, R47, 0x2, P5 ;  /* 0x000000031221b211 */ /* 0x000fe400028f142f */
[----:B---3--:R-:W-:Y:S01]  /*10e40*/  SHF.R.S32.HI R31, RZ, 0x1f, R73 ;  /* 0x0000001fff1f7819 */ /* 0x008fe20000011449 */
[----:B------:R0:W-:Y:S01]  /*10e50*/  @!P1 ST.E.64 desc[UR52][R40.64], R20 ;  /* 0x0000001428009985 */ /* 0x0001e2000c101b34 */
[----:B------:R-:W-:-:S02]  /*10e60*/  @!P4 LEA R30, P5, R73, R2, 0x2 ;  /* 0x00000002491ec211 */ /* 0x000fc400078a10ff */
[----:B------:R-:W-:Y:S01]  /*10e70*/  SHF.R.S32.HI R47, RZ, 0x1f, R49 ;  /* 0x0000001fff2f7819 */ /* 0x000fe20000011431 */
[----:B------:R0:W-:Y:S01]  /*10e80*/  @!P3 ST.E.64 desc[UR52][R32.64], R10 ;  /* 0x0000000a2000b985 */ /* 0x0001e2000c101b34 */
[-C--:B------:R-:W-:Y:S02]  /*10e90*/  @!P4 LEA.HI.X R31, R73, R3.reuse, R31, 0x2, P5 ;  /* 0x00000003491fc211 */ /* 0x080fe400028f141f */
[CC--:B------:R-:W-:Y:S02]  /*10ea0*/  @!P0 LEA R46, P5, R49.reuse, R2.reuse, 0x2 ;  /* 0x00000002312e8211 */ /* 0x0c0fe400078a10ff */
[----:B------:R-:W-:Y:S01]  /*10eb0*/  SHF.R.S32.HI R48, RZ, 0x1f, R63 ;  /* 0x0000001fff307819 */ /* 0x000fe2000001143f */
[----:B------:R0:W-:Y:S01]  /*10ec0*/  @!P4 ST.E.64 desc[UR52][R30.64], R8 ;  /* 0x000000081e00c985 */ /* 0x0001e2000c101b34 */
[----:B------:R-:W-:Y:S02]  /*10ed0*/  @!P0 LEA.HI.X R47, R49, R3, R47, 0x2, P5 ;  /* 0x00000003312f8211 */ /* 0x000fe400028f142f */
[----:B------:R-:W-:-:S03]  /*10ee0*/  @!P6 LEA R2, P5, R63, R2, 0x2 ;  /* 0x000000023f02e211 */ /* 0x000fc600078a10ff */
[----:B------:R0:W-:Y:S01]  /*10ef0*/  @!P0 ST.E.64 desc[UR52][R46.64], R158 ;  /* 0x0000009e2e008985 */ /* 0x0001e2000c101b34 */
[----:B------:R-:W-:-:S05]  /*10f00*/  @!P6 LEA.HI.X R3, R63, R3, R48, 0x2, P5 ;  /* 0x000000033f03e211 */ /* 0x000fca00028f1430 */
[----:B------:R0:W-:Y:S04]  /*10f10*/  @!P6 ST.E.64 desc[UR52][R2.64], R160 ;  /* 0x000000a00200e985 */ /* 0x0001e8000c101b34 */
.L_x_2313:
[----:B------:R-:W-:Y:S05]  /*10f20*/  BSYNC B1 ;  /* 0x0000000000017941 */ /* 0x000fea0003800000 */
.L_x_2312:
[----:B------:R-:W-:Y:S01]  /*10f30*/  ISETP.GE.AND P0, PT, R78, UR9, PT ;  /* 0x000000094e007c0c */ /* 0x000fe2000bf06270 */
[----:B0-----:R0:W1:Y:S04]  /*10f40*/  SHFL.IDX PT, R3, R79, 0x1, 0x1c1f ;  /* 0x003c1f004f037f89 */ /* 0x00106800000e0000 */
[----:B------:R0:W2:Y:S08]  /*10f50*/  SHFL.IDX PT, R2, R0, 0x1, 0x1c1f ;  /* 0x003c1f0000027f89 */ /* 0x0000b000000e0000 */
[----:B0-----:R-:W-:Y:S05]  /*10f60*/  @P0 BRA `(.L_x_2311) ;  /* 0x0000001400e80947 */ /* 0x001fea0003800000 */
[----:B------:R-:W-:Y:S01]  /*10f70*/  ULDC UR4, c[0x0][0xac8] ;  /* 0x0002b20000047ab9 */ /* 0x000fe20000000800 */
[C---:B------:R-:W-:Y:S01]  /*10f80*/  VIADD R41, R16.reuse, 0xe8 ;  /* 0x000000e810297836 */ /* 0x040fe20000000000 */
[----:B------:R-:W-:Y:S01]  /*10f90*/  ISETP.GE.AND P4, PT, R195, UR4, PT ;  /* 0x00000004c3007c0c */ /* 0x000fe2000bf86270 */
[C---:B------:R-:W-:Y:S01]  /*10fa0*/  VIADD R39, R16.reuse, 0xf0 ;  /* 0x000000f010277836 */ /* 0x040fe20000000000 */
[----:B------:R-:W-:Y:S02]  /*10fb0*/  ISETP.GE.AND P0, PT, R193, UR4, PT ;  /* 0x00000004c1007c0c */ /* 0x000fe4000bf06270 */
[----:B------:R-:W-:Y:S02]  /*10fc0*/  ISETP.GE.AND P6, PT, R16, UR4, PT ;  /* 0x0000000410007c0c */ /* 0x000fe4000bfc6270 */
[----:B------:R-:W-:Y:S02]  /*10fd0*/  ISETP.GE.AND P2, PT, R191, UR4, PT ;  /* 0x00000004bf007c0c */ /* 0x000fe4000bf46270 */
[----:B------:R-:W-:-:S02]  /*10fe0*/  ISETP.GE.AND P1, PT, R189, UR4, PT ;  /* 0x00000004bd007c0c */ /* 0x000fc4000bf26270 */
[----:B------:R-:W-:-:S03]  /*10ff0*/  SHF.R.S32.HI R0, RZ, 0x1f, R39 ;  /* 0x0000001fff007819 */ /* 0x000fc60000011427 */
[-C--:B--2---:R-:W-:Y:S02]  /*11000*/  @!P4 LEA R10, P3, R195, R2.reuse, 0x2 ;  /* 0x00000002c30ac211 */ /* 0x084fe400078610ff */
[-C--:B------:R-:W-:Y:S02]  /*11010*/  @!P0 LEA R20, P5, R193, R2.reuse, 0x2 ;  /* 0x00000002c1148211 */ /* 0x080fe400078a10ff */
[----:B-1----:R-:W-:Y:S01]  /*11020*/  @!P6 IMAD.WIDE R8, R16, 0x4, R2 ;  /* 0x000000041008e825 */ /* 0x002fe200078e0202 */
[-C--:B------:R-:W-:Y:S02]  /*11030*/  @!P4 LEA.HI.X R11, R195, R3.reuse, R196, 0x2, P3 ;  /* 0x00000003c30bc211 */ /* 0x080fe400018f14c4 */
[----:B------:R-:W-:Y:S02]  /*11040*/  ISETP.GE.AND P3, PT, R187, UR4, PT ;  /* 0x00000004bb007c0c */ /* 0x000fe4000bf66270 */
[----:B------:R-:W-:Y:S01]  /*11050*/  @!P0 LEA.HI.X R21, R193, R3, R194, 0x2, P5 ;  /* 0x00000003c1158211 */ /* 0x000fe200028f14c2 */
[----:B------:R0:W-:Y:S01]  /*11060*/  @!P6 ST.E.64 desc[UR52][R8.64], R148 ;  /* 0x000000940800e985 */ /* 0x0001e2000c101b34 */
[----:B------:R-:W-:-:S02]  /*11070*/  @!P2 LEA R24, P5, R191, R2, 0x2 ;  /* 0x00000002bf18a211 */ /* 0x000fc400078a10ff */
        /* <DEDUP_REMOVED lines=10> */
[-C--:B------:R-:W-:Y:S02]  /*11120*/  @!P3 LEA.HI.X R33, R187, R3.reuse, R188, 0x2, P5 ;  /* 0x00000003bb21b211 */ /* 0x080fe400028f14bc */
[-C--:B0-----:R-:W-:Y:S01]  /*11130*/  @!P4 LEA R8, P5, R185, R2.reuse, 0x2 ;  /* 0x00000002b908c211 */ /* 0x081fe200078a10ff */
[----:B------:R0:W-:Y:S01]  /*11140*/  @!P1 ST.E.64 desc[UR52][R30.64], R132 ;  /* 0x000000841e009985 */ /* 0x0001e2000c101b34 */
[----:B------:R-:W-:Y:S02]  /*11150*/  ISETP.GE.AND P1, PT, R179, UR4, PT ;  /* 0x00000004b3007c0c */ /* 0x000fe4000bf26270 */
[----:B-1----:R-:W-:Y:S01]  /*11160*/  @!P0 LEA R10, P6, R183, R2, 0x2 ;  /* 0x00000002b70a8211 */ /* 0x002fe200078c10ff */
[----:B------:R1:W-:Y:S01]  /*11170*/  @!P3 ST.E.64 desc[UR52][R32.64], R130 ;  /* 0x000000822000b985 */ /* 0x0003e2000c101b34 */
[----:B------:R-:W-:-:S02]  /*11180*/  @!P4 LEA.HI.X R9, R185, R3, R186, 0x2, P5 ;  /* 0x00000003b909c211 */ /* 0x000fc400028f14ba */
[----:B------:R-:W-:Y:S02]  /*11190*/  ISETP.GE.AND P3, PT, R177, UR4, PT ;  /* 0x00000004b1007c0c */ /* 0x000fe4000bf66270 */
[-C--:B--2---:R-:W-:Y:S01]  /*111a0*/  @!P2 LEA R20, P5, R181, R2.reuse, 0x2 ;  /* 0x00000002b514a211 */ /* 0x084fe200078a10ff */
[----:B------:R2:W-:Y:S01]  /*111b0*/  @!P4 ST.E.64 desc[UR52][R8.64], R124 ;  /* 0x0000007c0800c985 */ /* 0x0005e2000c101b34 */
[-C--:B------:R-:W-:Y:S02]  /*111c0*/  @!P0 LEA.HI.X R11, R183, R3.reuse, R184, 0x2, P6 ;  /* 0x00000003b70b8211 */ /* 0x080fe400030f14b8 */
[----:B------:R-:W-:Y:S02]  /*111d0*/  ISETP.GE.AND P4, PT, R175, UR4, PT ;  /* 0x00000004af007c0c */ /* 0x000fe4000bf86270 */
[----:B------:R-:W-:Y:S01]  /*111e0*/  @!P2 LEA.HI.X R21, R181, R3, R182, 0x2, P5 ;  /* 0x00000003b515a211 */ /* 0x000fe200028f14b6 */
[----:B------:R4:W-:Y:S01]  /*111f0*/  @!P0 ST.E.64 desc[UR52][R10.64], R122 ;  /* 0x0000007a0a008985 */ /* 0x0009e2000c101b34 */
[----:B---3--:R-:W-:-:S03]  /*11200*/  @!P1 LEA R24, P0, R179, R2, 0x2 ;  /* 0x00000002b3189211 */ /* 0x008fc600078010ff */
[----:B------:R3:W-:Y:S01]  /*11210*/  @!P2 ST.E.64 desc[UR52][R20.64], R116 ;  /* 0x000000741400a985 */ /* 0x0007e2000c101b34 */
[----:B------:R-:W-:Y:S02]  /*11220*/  ISETP.GE.AND P2, PT, R173, UR4, PT ;  /* 0x00000004ad007c0c */ /* 0x000fe4000bf46270 */
[-C--:B------:R-:W-:Y:S02]  /*11230*/  @!P1 LEA.HI.X R25, R179, R3.reuse, R180, 0x2, P0 ;  /* 0x00000003b3199211 */ /* 0x080fe400000f14b4 */
[-C--:B0-----:R-:W-:Y:S02]  /*11240*/  @!P3 LEA R30, P6, R177, R2.reuse, 0x2 ;  /* 0x00000002b11eb211 */ /* 0x081fe400078c10ff */
[----:B------:R-:W-:Y:S01]  /*11250*/  ISETP.GE.AND P0, PT, R171, UR4, PT ;  /* 0x00000004ab007c0c */ /* 0x000fe2000bf06270 */
[----:B------:R0:W-:Y:S01]  /*11260*/  @!P1 ST.E.64 desc[UR52][R24.64], R114 ;  /* 0x0000007218009985 */ /* 0x0001e2000c101b34 */
[----:B-1----:R-:W-:Y:S02]  /*11270*/  @!P4 LEA R32, P5, R175, R2, 0x2 ;  /* 0x00000002af20c211 */ /* 0x002fe400078a10ff */
[----:B------:R-:W-:-:S02]  /*11280*/  @!P3 LEA.HI.X R31, R177, R3, R178, 0x2, P6 ;  /* 0x00000003b11fb211 */ /* 0x000fc400030f14b2 */
[----:B------:R-:W-:Y:S02]  /*11290*/  ISETP.GE.AND P1, PT, R169, UR4, PT ;  /* 0x00000004a9007c0c */ /* 0x000fe4000bf26270 */
[----:B------:R-:W-:Y:S01]  /*112a0*/  @!P4 LEA.HI.X R33, R175, R3, R176, 0x2, P5 ;  /* 0x00000003af21c211 */ /* 0x000fe200028f14b0 */
[----:B------:R1:W-:Y:S01]  /*112b0*/  @!P3 ST.E.64 desc[UR52][R30.64], R108 ;  /* 0x0000006c1e00b985 */ /* 0x0003e2000c101b34 */
[----:B--2---:R-:W-:-:S03]  /*112c0*/  @!P2 LEA R8, P3, R173, R2, 0x2 ;  /* 0x00000002ad08a211 */ /* 0x004fc600078610ff */
[----:B------:R2:W-:Y:S01]  /*112d0*/  @!P4 ST.E.64 desc[UR52][R32.64], R106 ;  /* 0x0000006a2000c985 */ /* 0x0005e2000c101b34 */
[----:B------:R-:W-:Y:S02]  /*112e0*/  ISETP.GE.AND P4, PT, R167, UR4, PT ;  /* 0x00000004a7007c0c */ /* 0x000fe4000bf86270 */
[-C--:B------:R-:W-:Y:S02]  /*112f0*/  @!P2 LEA.HI.X R9, R173, R3.reuse, R174, 0x2, P3 ;  /* 0x00000003ad09a211 */ /* 0x080fe400018f14ae */
[-C--:B----4-:R-:W-:Y:S02]  /*11300*/  @!P0 LEA R10, P6, R171, R2.reuse, 0x2 ;  /* 0x00000002ab0a8211 */ /* 0x090fe400078c10ff */
[----:B------:R-:W-:Y:S01]  /*11310*/  ISETP.GE.AND P3, PT, R165, UR4, PT ;  /* 0x00000004a5007c0c */ /* 0x000fe2000bf66270 */
[----:B------:R4:W-:Y:S01]  /*11320*/  @!P2 ST.E.64 desc[UR52][R8.64], R100 ;  /* 0x000000640800a985 */ /* 0x0009e2000c101b34 */
[----:B---3--:R-:W-:Y:S02]  /*11330*/  @!P1 LEA R20, P5, R169, R2, 0x2 ;  /* 0x00000002a9149211 */ /* 0x008fe400078a10ff */
[----:B------:R-:W-:-:S02]  /*11340*/  @!P0 LEA.HI.X R11, R171, R3, R172, 0x2, P6 ;  /* 0x00000003ab0b8211 */ /* 0x000fc400030f14ac */
[----:B------:R-:W-:Y:S02]  /*11350*/  ISETP.GE.AND P2, PT, R163, UR4, PT ;  /* 0x00000004a3007c0c */ /* 0x000fe4000bf46270 */
[----:B------:R-:W-:Y:S01]  /*11360*/  @!P1 LEA.HI.X R21, R169, R3, R170, 0x2, P5 ;  /* 0x00000003a9159211 */ /* 0x000fe200028f14aa */
[----:B------:R3:W-:Y:S01]  /*11370*/  @!P0 ST.E.64 desc[UR52][R10.64], R94 ;  /* 0x0000005e0a008985 */ /* 0x0007e2000c101b34 */
[----:B------:R-:W-:Y:S02]  /*11380*/  ISETP.GE.AND P0, PT, R99, UR4, PT ;  /* 0x0000000463007c0c */ /* 0x000fe4000bf06270 */
[-C--:B0-----:R-:W-:Y:S01]  /*11390*/  @!P4 LEA R24, P5, R167, R2.reuse, 0x2 ;  /* 0x00000002a718c211 */ /* 0x081fe200078a10ff */
[----:B------:R0:W-:Y:S01]  /*113a0*/  @!P1 ST.E.64 desc[UR52][R20.64], R68 ;  /* 0x0000004414009985 */ /* 0x0001e2000c101b34 */
[----:B-1----:R-:W-:Y:S02]  /*113b0*/  @!P3 LEA R30, P6, R165, R2, 0x2 ;  /* 0x00000002a51eb211 */ /* 0x002fe400078c10ff */
[----:B------:R-:W-:-:S02]  /*113c0*/  ISETP.GE.AND P1, PT, R237, UR4, PT ;  /* 0x00000004ed007c0c */ /* 0x000fc4000bf26270 */
[-C--:B------:R-:W-:Y:S02]  /*113d0*/  @!P4 LEA.HI.X R25, R167, R3.reuse, R168, 0x2, P5 ;  /* 0x00000003a719c211 */ /* 0x080fe400028f14a8 */
[-C--:B------:R-:W-:Y:S02]  /*113e0*/  @!P3 LEA.HI.X R31, R165, R3.reuse, R166, 0x2, P6 ;  /* 0x00000003a51fb211 */ /* 0x080fe400030f14a6 */
[CC--:B--2---:R-:W-:Y:S01]  /*113f0*/  @!P2 LEA R32, P5, R163.reuse, R2.reuse, 0x2 ;  /* 0x00000002a320a211 */ /* 0x0c4fe200078a10ff */
[----:B------:R1:W-:Y:S01]  /*11400*/  @!P4 ST.E.64 desc[UR52][R24.64], R66 ;  /* 0x000000421800c985 */ /* 0x0003e2000c101b34 */
[----:B------:R-:W-:Y:S02]  /*11410*/  ISETP.GE.AND P4, PT, R236, UR4, PT ;  /* 0x00000004ec007c0c */ /* 0x000fe4000bf86270 */
[----:B------:R-:W-:Y:S01]  /*11420*/  @!P2 LEA.HI.X R33, R163, R3, R164, 0x2, P5 ;  /* 0x00000003a321a211 */ /* 0x000fe200028f14a4 */
[----:B------:R2:W-:Y:S01]  /*11430*/  @!P3 ST.E.64 desc[UR52][R30.64], R60 ;  /* 0x0000003c1e00b985 */ /* 0x0005e2000c101b34 */
[----:B----4-:R-:W-:-:S02]  /*11440*/  @!P0 LEA R8, P5, R99, R2, 0x2 ;  /* 0x0000000263088211 */ /* 0x010fc400078a10ff */
[----:B------:R-:W-:Y:S01]  /*11450*/  ISETP.GE.AND P3, PT, R235, UR4, PT ;  /* 0x00000004eb007c0c */ /* 0x000fe2000bf66270 */
[----:B------:R4:W-:Y:S01]  /*11460*/  @!P2 ST.E.64 desc[UR52][R32.64], R58 ;  /* 0x0000003a2000a985 */ /* 0x0009e2000c101b34 */
[----:B---3--:R-:W-:Y:S02]  /*11470*/  @!P1 LEA R10, P6, R237, R2, 0x2 ;  /* 0x00000002ed0a9211 */ /* 0x008fe400078c10ff */
[-C--:B------:R-:W-:Y:S02]  /*11480*/  @!P0 LEA.HI.X R9, R99, R3.reuse, R162, 0x2, P5 ;  /* 0x0000000363098211 */ /* 0x080fe400028f14a2 */
[----:B------:R-:W-:Y:S02]  /*11490*/  @!P1 LEA.HI.X R11, R237, R3, R98, 0x2, P6 ;  /* 0x00000003ed0b9211 */ /* 0x000fe400030f1462 */
[----:B------:R-:W-:Y:S01]  /*114a0*/  ISETP.GE.AND P2, PT, R234, UR4, PT ;  /* 0x00000004ea007c0c */ /* 0x000fe2000bf46270 */
[----:B------:R3:W-:Y:S01]  /*114b0*/  @!P0 ST.E.64 desc[UR52][R8.64], R52 ;  /* 0x0000003408008985 */ /* 0x0007e2000c101b34 */
[----:B------:R-:W-:-:S02]  /*114c0*/  ISETP.GE.AND P0, PT, R233, UR4, PT ;  /* 0x00000004e9007c0c */ /* 0x000fc4000bf06270 */
[CC--:B0-----:R-:W-:Y:S01]  /*114d0*/  @!P4 LEA R20, P5, R236.reuse, R2.reuse, 0x2 ;  /* 0x00000002ec14c211 */ /* 0x0c1fe200078a10ff */
[----:B------:R0:W-:Y:S01]  /*114e0*/  @!P1 ST.E.64 desc[UR52][R10.64], R50 ;  /* 0x000000320a009985 */ /* 0x0001e2000c101b34 */
[CC--:B-1----:R-:W-:Y:S02]  /*114f0*/  @!P3 LEA R24, P1, R235.reuse, R2.reuse, 0x2 ;  /* 0x00000002eb18b211 */ /* 0x0c2fe400078210ff */
[-C--:B------:R-:W-:Y:S02]  /*11500*/  @!P4 LEA.HI.X R21, R236, R3.reuse, R97, 0x2, P5 ;  /* 0x00000003ec15c211 */ /* 0x080fe400028f1461 */
[----:B------:R-:W-:Y:S02]  /*11510*/  @!P3 LEA.HI.X R25, R235, R3, R96, 0x2, P1 ;  /* 0x00000003eb19b211 */ /* 0x000fe400008f1460 */
[----:B------:R-:W-:Y:S01]  /*11520*/  ISETP.GE.AND P1, PT, R232, UR4, PT ;  /* 0x00000004e8007c0c */ /* 0x000fe2000bf26270 */
[----:B------:R-:W-:Y:S01]  /*11530*/  @!P4 ST.E.64 desc[UR52][R20.64], R44 ;  /* 0x0000002c1400c985 */ /* 0x000fe2000c101b34 */
[----:B--2---:R-:W-:-:S02]  /*11540*/  @!P2 LEA R30, P4, R234, R2, 0x2 ;  /* 0x00000002ea1ea211 */ /* 0x004fc400078810ff */
[----:B----4-:R-:W-:Y:S01]  /*11550*/  @!P0 LEA R32, P5, R233, R2, 0x2 ;  /* 0x00000002e9208211 */ /* 0x010fe200078a10ff */
[----:B------:R1:W-:Y:S01]  /*11560*/  @!P3 ST.E.64 desc[UR52][R24.64], R42 ;  /* 0x0000002a1800b985 */ /* 0x0003e2000c101b34 */
[----:B------:R-:W-:Y:S02]  /*11570*/  ISETP.GE.AND P3, PT, R23, UR4, PT ;  /* 0x0000000417007c0c */ /* 0x000fe4000bf66270 */
[-C--:B------:R-:W-:Y:S02]  /*11580*/  @!P2 LEA.HI.X R31, R234, R3.reuse, R91, 0x2, P4 ;  /* 0x00000003ea1fa211 */ /* 0x080fe400020f145b */
[----:B------:R-:W-:Y:S02]  /*11590*/  @!P0 LEA.HI.X R33, R233, R3, R90, 0x2, P5 ;  /* 0x00000003e9218211 */ /* 0x000fe400028f145a */
[----:B------:R-:W-:Y:S01]  /*115a0*/  ISETP.GE.AND P4, PT, R19, UR4, PT ;  /* 0x0000000413007c0c */ /* 0x000fe2000bf86270 */
[----:B------:R2:W-:Y:S01]  /*115b0*/  @!P2 ST.E.64 desc[UR52][R30.64], R36 ;  /* 0x000000241e00a985 */ /* 0x0005e2000c101b34 */
[----:B------:R-:W-:-:S02]  /*115c0*/  ISETP.GE.AND P2, PT, R41, UR4, PT ;  /* 0x0000000429007c0c */ /* 0x000fc4000bf46270 */
[----:B------:R-:W-:Y:S01]  /*115d0*/  ISETP.GE.AND P5, PT, R22, UR4, PT ;  /* 0x0000000416007c0c */ /* 0x000fe2000bfa6270 */
[----:B------:R-:W-:Y:S01]  /*115e0*/  @!P0 ST.E.64 desc[UR52][R32.64], R34 ;  /* 0x0000002220008985 */ /* 0x000fe2000c101b34 */
[CC--:B---3--:R-:W-:Y:S02]  /*115f0*/  @!P1 LEA R8, P0, R232.reuse, R2.reuse, 0x2 ;  /* 0x00000002e8089211 */ /* 0x0c8fe400078010ff */
[C---:B0-----:R-:W-:Y:S02]  /*11600*/  @!P3 LEA R10, P6, R23.reuse, R2, 0x2 ;  /* 0x00000002170ab211 */ /* 0x041fe400078c10ff */
[-C--:B------:R-:W-:Y:S02]  /*11610*/  @!P1 LEA.HI.X R9, R232, R3.reuse, R89, 0x2, P0 ;  /* 0x00000003e8099211 */ /* 0x080fe400000f1459 */
[----:B------:R-:W-:Y:S02]  /*11620*/  @!P3 LEA.HI.X R11, R23, R3, R88, 0x2, P6 ;  /* 0x00000003170bb211 */ /* 0x000fe400030f1458 */
[----:B------:R-:W-:Y:S01]  /*11630*/  ISETP.GE.AND P0, PT, R39, UR4, PT ;  /* 0x0000000427007c0c */ /* 0x000fe2000bf06270 */
[----:B------:R0:W-:Y:S01]  /*11640*/  @!P1 ST.E.64 desc[UR52][R8.64], R28 ;  /* 0x0000001c08009985 */ /* 0x0001e2000c101b34 */
[----:B------:R-:W-:-:S02]  /*11650*/  ISETP.GE.AND P1, PT, R18, UR4, PT ;  /* 0x0000000412007c0c */ /* 0x000fc4000bf26270 */
[----:B-1----:R-:W-:Y:S01]  /*11660*/  SHF.R.S32.HI R24, RZ, 0x1f, R41 ;  /* 0x0000001fff187819 */ /* 0x002fe20000011429 */
[----:B------:R1:W-:Y:S01]  /*11670*/  @!P3 ST.E.64 desc[UR52][R10.64], R26 ;  /* 0x0000001a0a00b985 */ /* 0x0003e2000c101b34 */
[CC--:B--2---:R-:W-:Y:S02]  /*11680*/  @!P2 LEA R30, P3, R41.reuse, R2.reuse, 0x2 ;  /* 0x00000002291ea211 */ /* 0x0c4fe400078610ff */
[CC--:B------:R-:W-:Y:S02]  /*11690*/  @!P5 LEA R20, P6, R22.reuse, R2.reuse, 0x2 ;  /* 0x000000021614d211 */ /* 0x0c0fe400078c10ff */
[-C--:B------:R-:W-:Y:S02]  /*116a0*/  @!P2 LEA.HI.X R31, R41, R3.reuse, R24, 0x2, P3 ;  /* 0x00000003291fa211 */ /* 0x080fe400018f1418 */
[----:B------:R-:W-:Y:S02]  /*116b0*/  @!P4 LEA R24, P3, R19, R2, 0x2 ;  /* 0x000000021318c211 */ /* 0x000fe400078610ff */
[----:B------:R-:W-:-:S02]  /*116c0*/  @!P5 LEA.HI.X R21, R22, R3, R87, 0x2, P6 ;  /* 0x000000031615d211 */ /* 0x000fc400030f1457 */
[-C--:B------:R-:W-:Y:S02]  /*116d0*/  @!P4 LEA.HI.X R25, R19, R3.reuse, R86, 0x2, P3 ;  /* 0x000000031319c211 */ /* 0x080fe400018f1456 */
[----:B0-----:R-:W-:Y:S01]  /*116e0*/  SHF.R.S32.HI R9, RZ, 0x1f, R18 ;  /* 0x0000001fff097819 */ /* 0x001fe20000011412 */
[----:B------:R0:W-:Y:S01]  /*116f0*/  @!P5 ST.E.64 desc[UR52][R20.64], R14 ;  /* 0x0000000e1400d985 */ /* 0x0001e2000c101b34 */
[-C--:B------:R-:W-:Y:S01]  /*11700*/  @!P1 LEA R8, P3, R18, R2.reuse, 0x2 ;  /* 0x0000000212089211 */ /* 0x080fe200078610ff */
[----:B-1----:R-:W-:Y:S01]  /*11710*/  VIADD R11, R16, 0xf8 ;  /* 0x000000f8100b7836 */ /* 0x002fe20000000000 */
[C---:B------:R-:W-:Y:S01]  /*11720*/  @!P0 LEA R32, P6, R39.reuse, R2, 0x2 ;  /* 0x0000000227208211 */ /* 0x040fe200078c10ff */
[----:B------:R0:W-:Y:S01]  /*11730*/  @!P4 ST.E.64 desc[UR52][R24.64], R12 ;  /* 0x0000000c1800c985 */ /* 0x0001e2000c101b34 */
[-C--:B------:R-:W-:Y:S02]  /*11740*/  @!P1 LEA.HI.X R9, R18, R3.reuse, R9, 0x2, P3 ;  /* 0x0000000312099211 */ /* 0x080fe400018f1409 */
[----:B------:R-:W-:-:S03]  /*11750*/  @!P0 LEA.HI.X R33, R39, R3, R0, 0x2, P6 ;  /* 0x0000000327218211 */ /* 0x000fc600030f1400 */
[----:B------:R0:W-:Y:S04]  /*11760*/  @!P1 ST.E.64 desc[UR52][R8.64], R6 ;  /* 0x0000000608009985 */ /* 0x0001e8000c101b34 */
[----:B------:R0:W-:Y:S04]  /*11770*/  @!P2 ST.E.64 desc[UR52][R30.64], R4 ;  /* 0x000000041e00a985 */ /* 0x0001e8000c101b34 */
[----:B------:R0:W-:Y:S01]  /*11780*/  @!P0 ST.E.64 desc[UR52][R32.64], R156 ;  /* 0x0000009c20008985 */ /* 0x0001e2000c101b34 */
[----:B------:R-:W-:-:S13]  /*11790*/  ISETP.GE.AND P0, PT, R11, UR4, PT ;  /* 0x000000040b007c0c */ /* 0x000fda000bf06270 */
[----:B0-----:R-:W-:Y:S05]  /*117a0*/  @P0 BRA `(.L_x_2311) ;  /* 0x0000000c00d80947 */ /* 0x001fea0003800000 */
[----:B------:R-:W-:Y:S02]  /*117b0*/  LEA R2, P0, R11, R2, 0x2 ;  /* 0x000000020b027211 */ /* 0x000fe400078010ff */
[----:B------:R-:W-:-:S04]  /*117c0*/  SHF.R.S32.HI R0, RZ, 0x1f, R11 ;  /* 0x0000001fff007819 */ /* 0x000fc8000001140b */
[----:B------:R-:W-:-:S05]  /*117d0*/  LEA.HI.X R3, R11, R3, R0, 0x2, P0 ;  /* 0x000000030b037211 */ /* 0x000fca00000f1400 */
[----:B------:R0:W-:Y:S01]  /*117e0*/  ST.E.64 desc[UR52][R2.64], R154 ;  /* 0x0000009a02007985 */ /* 0x0001e2000c101b34 */
[----:B------:R-:W-:Y:S05]  /*117f0*/  BRA `(.L_x_2311) ;  /* 0x0000000c00c47947 */ /* 0x000fea0003800000 */
.L_x_2302:
        /* <DEDUP_REMOVED lines=10> */
[----:B------:R-:W3:Y:S01]  /*118a0*/  @P1 LDG.E R6, desc[UR52][R2.64] ;  /* 0x0000003402061981 */ /* 0x000ee2000c1e1900 */
[----:B------:R-:W-:Y:S01]  /*118b0*/  UISETP.NE.AND.EX UP1, UPT, UR9, URZ, UPT, UP1 ;  /* 0x0000003f0900728c */ /* 0x000fe2000bf25310 */
[----:B------:R-:W-:Y:S01]  /*118c0*/  ULDC UR4, c[0x0][0xa88] ;  /* 0x0002a20000047ab9 */ /* 0x000fe20000000800 */
[----:B------:R-:W0:Y:S01]  /*118d0*/  S2R R7, SR_TID.X ;  /* 0x0000000000077919 */ /* 0x000e220000002100 */
        /* <DEDUP_REMOVED lines=8> */
[----:B---3--:R-:W-:Y:S01]  /*11960*/  @P1 R2UR UR4, R6 ;  /* 0x00000000060412ca */ /* 0x008fe200000e0000 */
[----:B0-----:R-:W-:-:S05]  /*11970*/  VIADD R6, R7, 0xffffff80 ;  /* 0xffffff8007067836 */ /* 0x001fca0000000000 */
[----:B------:R-:W-:-:S07]  /*11980*/  ISETP.GT.AND P0, PT, R6, 0x7f, PT ;  /* 0x0000007f0600780c */ /* 0x000fce0003f04270 */
[----:B------:R-:W-:Y:S01]  /*11990*/  USHF.R.S32.HI UR16, URZ, 0x1f, UR4 ;  /* 0x0000001f3f107899 */ /* 0x000fe20008011404 */
[----:B-1----:R-:W-:Y:S11]  /*119a0*/  @P2 BRA `(.L_x_2314) ;  /* 0x0000000000102947 */ /* 0x002ff60003800000 */
[----:B------:R-:W-:Y:S05]  /*119b0*/  @!P1 BRA `(.L_x_2314) ;  /* 0x00000000000c9947 */ /* 0x000fea0003800000 */
[----:B------:R-:W3:Y:S04]  /*119c0*/  LDG.E R5, desc[UR52][R2.64] ;  /* 0x0000003402057981 */ /* 0x000ee8000c1e1900 */
[----:B-----5:R-:W3:Y:S02]  /*119d0*/  LDG.E R0, desc[UR52][R2.64+0x4] ;  /* 0x0000043402007981 */ /* 0x020ee4000c1e1900 */
[----:B---3--:R-:W-:-:S07]  /*119e0*/  IMAD.IADD R0, R0, 0x1, -R5 ;  /* 0x0000000100007824 */ /* 0x008fce00078e0a05 */
.L_x_2314:
[----:B------:R-:W-:Y:S01]  /*119f0*/  USEL UR43, UR43, URZ, !UP0 ;  /* 0x0000003f2b2b7287 */ /* 0x000fe2000c000000 */
[----:B------:R-:W-:Y:S01]  /*11a00*/  BSSY B1, `(.L_x_2315) ;  /* 0x0000037000017945 */ /* 0x000fe20003800000 */
[----:B------:R-:W-:-:S03]  /*11a10*/  USEL UR42, UR42, URZ, !UP0 ;  /* 0x0000003f2a2a7287 */ /* 0x000fc6000c000000 */
[----:B------:R-:W-:Y:S09]  /*11a20*/  @P0 BRA `(.L_x_2316) ;  /* 0x0000000000d00947 */ /* 0x000ff20003800000 */
        /* <DEDUP_REMOVED lines=29> */
[----:B------:R-:W-:Y:S02]  /*11c00*/  IMAD.U32 R3, RZ, RZ, UR21 ;  /* 0x00000015ff037e24 */ /* 0x000fe4000f8e00ff */
[----:B------:R-:W-:Y:S01]  /*11c10*/  IMAD.U32 R8, RZ, RZ, UR8 ;  /* 0x00000008ff087e24 */ /* 0x000fe2000f8e00ff */
[----:B------:R-:W-:Y:S01]  /*11c20*/  ULDC.64 UR8, c[0x0][UR17+0x210] ;  /* 0x0000840011087abb */ /* 0x000fe20008000a00 */
[----:B-1----:R-:W-:Y:S01]  /*11c30*/  @P0 SHF.R.U32.HI R5, RZ, R7, R2 ;  /* 0x00000007ff050219 */ /* 0x002fe20000011602 */
        /* <DEDUP_REMOVED lines=19> */
.L_x_2316:
[----:B------:R-:W-:Y:S05]  /*11d70*/  BSYNC B1 ;  /* 0x0000000000017941 */ /* 0x000fea0003800000 */
.L_x_2315:
        /* <DEDUP_REMOVED lines=50> */
[----:B------:R-:W-:Y:S02]  /*120a0*/  VIADD R4, R6, 0x40 ;  /* 0x0000004006047836 */ /* 0x000fe40000000000 */
[----:B------:R-:W-:Y:S01]  /*120b0*/  IMAD.IADD R3, R3, 0x1, R5 ;  /* 0x0000000103037824 */ /* 0x000fe200078e0205 */
[----:B------:R-:W-:Y:S01]  /*120c0*/  LEA R5, P2, R2, UR8, 0x1 ;  /* 0x0000000802057c11 */ /* 0x000fe2000f8408ff */
        /* <DEDUP_REMOVED lines=11> */
[----:B------:R0:W3:Y:S01]  /*12180*/  SHFL.IDX PT, R0, R4, RZ, 0x181f ;  /* 0x00181fff04007589 */ /* 0x0000e200000e0000 */
        /* <DEDUP_REMOVED lines=21> */
.L_x_2318:
[----:B------:R-:W-:Y:S05]  /*122e0*/  BSYNC B1 ;  /* 0x0000000000017941 */ /* 0x000fea0003800000 */
.L_x_2317:
[----:B---3--:R3:W0:Y:S01]  /*122f0*/  SHFL.IDX PT, R0, R4, 0x1, 0x181f ;  /* 0x00381f0004007f89 */ /* 0x00862200000e0000 */
[----:B------:R-:W-:Y:S03]  /*12300*/  BSSY B1, `(.L_x_2319) ;  /* 0x0000014000017945 */ /* 0x000fe60003800000 */
[----:B-1--4-:R3:W1:Y:S01]  /*12310*/  SHFL.IDX PT, R2, R5, 0x1, 0x181f ;  /* 0x00381f0005027f89 */ /* 0x01266200000e0000 */
        /* <DEDUP_REMOVED lines=18> */
.L_x_2320:
[----:B------:R-:W-:Y:S05]  /*12440*/  BSYNC B1 ;  /* 0x0000000000017941 */ /* 0x000fea0003800000 */
.L_x_2319:
[----:B0-----:R0:W0:Y:S01]  /*12450*/  SHFL.IDX PT, R0, R4, 0x2, 0x181f ;  /* 0x00581f0004007f89 */ /* 0x00102200000e0000 */
[----:B------:R-:W-:Y:S03]  /*12460*/  BSSY B1, `(.L_x_2321) ;  /* 0x0000014000017945 */ /* 0x000fe60003800000 */
[----:B-1--4-:R1:W4:Y:S01]  /*12470*/  SHFL.IDX PT, R2, R5, 0x2, 0x181f ;  /* 0x00581f0005027f89 */ /* 0x01232200000e0000 */
        /* <DEDUP_REMOVED lines=18> */
.L_x_2322:
[----:B------:R-:W-:Y:S05]  /*125a0*/  BSYNC B1 ;  /* 0x0000000000017941 */ /* 0x000fea0003800000 */
.L_x_2321:
[----:B0-----:R-:W-:Y:S01]  /*125b0*/  VIADD R0, R6, 0x60 ;  /* 0x0000006006007836 */ /* 0x001fe20000000000 */
[----:B---3--:R-:W0:Y:S04]  /*125c0*/  SHFL.IDX PT, R4, R4, 0x3, 0x181f ;  /* 0x00781f0004047f89 */ /* 0x008e2800000e0000 */
[----:B------:R-:W-:Y:S01]  /*125d0*/  ISETP.GE.AND P0, PT, R0, R11, PT ;  /* 0x0000000b0000720c */ /* 0x000fe20003f06270 */
[----:B----4-:R3:W4:-:S12]  /*125e0*/  SHFL.IDX PT, R2, R5, 0x3, 0x181f ;  /* 0x00781f0005027f89 */ /* 0x01071800000e0000 */
[----:B---3--:R-:W-:Y:S05]  /*125f0*/  @P0 BRA `(.L_x_2311) ;  /* 0x0000000000440947 */ /* 0x008fea0003800000 */
[----:B------:R-:W-:Y:S02]  /*12600*/  ULDC UR4, c[0x0][0xac8] ;  /* 0x0002b20000047ab9 */ /* 0x000fe40000000800 */
[----:B------:R-:W-:Y:S02]  /*12610*/  ISETP.GE.AND P3, PT, R7, UR4, PT ;  /* 0x0000000407007c0c */ /* 0x000fe4000bf66270 */
[----:B------:R-:W-:Y:S02]  /*12620*/  ISETP.GE.AND P2, PT, R9, UR4, PT ;  /* 0x0000000409007c0c */ /* 0x000fe4000bf46270 */
[----:B------:R-:W-:Y:S02]  /*12630*/  ISETP.GE.AND P1, PT, R13, UR4, PT ;  /* 0x000000040d007c0c */ /* 0x000fe4000bf26270 */
[----:B------:R-:W-:-:S07]  /*12640*/  ISETP.GE.AND P0, PT, R15, UR4, PT ;  /* 0x000000040f007c0c */ /* 0x000fce000bf06270 */
[----:B----4-:R-:W-:-:S04]  /*12650*/  @!P3 LEA R6, P4, R7, R2, 0x1 ;  /* 0x000000020706b211 */ /* 0x010fc800078808ff */
        /* <DEDUP_REMOVED lines=11> */
.L_x_2311:
[----:B------:R-:W-:Y:S05]  /*12710*/  BSYNC B0 ;  /* 0x0000000000007941 */ /* 0x000fea0003800000 */
.L_x_2301:
[----:B------:R-:W-:Y:S02]  /*12720*/  ULDC UR4, c[0x0][0xc3c] ;  /* 0x00030f0000047ab9 */ /* 0x000fe40000000800 */
[----:B------:R-:W-:-:S06]  /*12730*/  UISETP.GE.AND UP0, UPT, UR7, UR4, UPT ;  /* 0x000000040700728c */ /* 0x000fcc000bf06270 */
[----:B------:R-:W-:-:S13]  /*12740*/  PLOP3.LUT P0, PT, PT, PT, UP0, 0x80, 0x0 ;  /* 0x000000000000781c */ /* 0x000fda0003f0f008 */
[----:B------:R-:W-:Y:S05]  /*12750*/  @!P0 BRA `(.L_x_2323) ;  /* 0xfffffee800788947 */ /* 0x000fea000383ffff */
[----:B------:R-:W-:Y:S05]  /*12760*/  EXIT ;  /* 0x000000000000794d */ /* 0x000fea0003800000 */
.L_x_2261:
[----:B------:R-:W-:-:S08]  /*12770*/  NOP ;  /* 0x0000000000007918 */ /* 0x000fd00000000000 */
[----:B------:R-:W0:-:S00]  /*12780*/  USETMAXREG.DEALLOC.CTAPOOL 0x18 ;  /* 0x00000018000079c8 */ /* 0x000e0000080e0500 */
[----:B0-----:R-:W-:Y:S01]  /*12790*/  LOP3.LUT R0, R0, 0x3, RZ, 0xc0, !PT ;  /* 0x0000000300007812 */ /* 0x001fe200078ec0ff */
[----:B------:R-:W-:-:S05]  /*127a0*/  IMAD.MOV.U32 R6, RZ, RZ, RZ ;  /* 0x000000ffff067224 */ /* 0x000fca00078e00ff */
[----:B------:R-:W0:Y:S02]  /*127b0*/  SHFL.IDX PT, R0, R0, RZ, 0x1f ;  /* 0x00001fff00007589 */ /* 0x000e2400000e0000 */
[----:B0-----:R-:W-:-:S04]  /*127c0*/  ISETP.NE.AND P0, PT, R0, RZ, PT ;  /* 0x000000ff0000720c */ /* 0x001fc80003f05270 */
[----:B------:R-:W-:-:S05]  /*127d0*/  P2R R0, PR, RZ, 0x1 ;  /* 0x00000001ff007803 */ /* 0x000fca0000000000 */
[----:B------:R0:W-:Y:S04]  /*127e0*/  STL [R1+0x4c], R0 ;  /* 0x00004c0001007387 */ /* 0x0001e80000100800 */
[----:B------:R-:W-:Y:S05]  /*127f0*/  @!P0 BRA `(.L_x_2324) ;  /* 0x00000000002c8947 */ /* 0x000fea0003800000 */
[----:B------:R-:W1:Y:S08]  /*12800*/  S2UR UR5, SR_CgaCtaId ;  /* 0x00000000000579c3 */ /* 0x000e700000008800 */
[----:B------:R-:W-:Y:S06]  /*12810*/  BAR.SYNC.DEFER_BLOCKING 0x5, 0x180 ;  /* 0x0146000000007b1d */ /* 0x000fec0000010000 */
[----:B------:R-:W-:-:S02]  /*12820*/  UMOV UR4, 0x400 ;  /* 0x0000040000047882 */ /* 0x000fc40000000000 */
[----:B-1----:R-:W-:-:S09]  /*12830*/  ULEA UR4, UR5, UR4, 0x18 ;  /* 0x0000000405047291 */ /* 0x002fd2000f8ec03f */
[----:B------:R-:W1:Y:S04]  /*12840*/  LDS.128 R4, [UR4+0x388d0] ;  /* 0x0388d004ff047984 */ /* 0x000e680008000c00 */
[----:B-1----:R1:W-:Y:S01]  /*12850*/  STL.64 [R1+0x10], R4 ;  /* 0x0000100401007387 */ /* 0x0023e20000100a00 */
[----:B0-----:R-:W-:-:S03]  /*12860*/  IMAD.MOV.U32 R0, RZ, RZ, R7 ;  /* 0x000000ffff007224 */ /* 0x001fc600078e0007 */
[----:B------:R1:W-:Y:S02]  /*12870*/  STL [R1+0x18], R6 ;  /* 0x0000180601007387 */ /* 0x0003e40000100800 */
[----:B------:R-:W-:Y:S01]  /*12880*/  R2UR UR42, R0 ;  /* 0x00000000002a72ca */ /* 0x000fe200000e0000 */
[----:B------:R-:W-:Y:S06]  /*12890*/  BAR.ARV 0x4, 0x180 ;  /* 0x0106000000007b1d */ /* 0x000fec0000002000 */
[----:B------:R-:W-:Y:S08]  /*128a0*/  BRA `(.L_x_2325) ;  /* 0x0000000c00c47947 */ /* 0x000ff00003800000 */
.L_x_2324:
[----:B0-----:R-:W0:Y:S01]  /*128b0*/  S2R R0, SR_TID.X ;  /* 0x0000000000007919 */ /* 0x001e220000002100 */
[----:B------:R-:W-:Y:S01]  /*128c0*/  ULDC UR4, c[0x0][0xc3c] ;  /* 0x00030f0000047ab9 */ /* 0x000fe20000000800 */
[----:B0-----:R-:W-:-:S04]  /*128d0*/  LOP3.LUT R0, R0, 0x1f, RZ, 0xc0, !PT ;  /* 0x0000001f00007812 */ /* 0x001fc800078ec0ff */
[----:B------:R-:W-:-:S04]  /*128e0*/  ISETP.NE.AND P0, PT, R0, 0x1f, PT ;  /* 0x0000001f0000780c */ /* 0x000fc80003f05270 */
[----:B------:R-:W-:-:S13]  /*128f0*/  ISETP.GE.OR P1, PT, R0, UR4, !P0 ;  /* 0x0000000400007c0c */ /* 0x000fda000c726670 */
[----:B------:R-:W0:Y:S08]  /*12900*/  @!P1 LDC.64 R2, c[0x0][0xc80] ;  /* 0x00032000ff029b82 */ /* 0x000e300000000a00 */
        /* <DEDUP_REMOVED lines=38> */
.L_x_2328:
        /* <DEDUP_REMOVED lines=39> */
.L_x_2326:
        /* <DEDUP_REMOVED lines=15> */
.L_x_2329:
        /* <DEDUP_REMOVED lines=62> */
.L_x_2330:
        /* <DEDUP_REMOVED lines=63> */
.L_x_2331:
[----:B01----:R-:W-:-:S05]  /*136a0*/  LOP3.LUT R3, RZ, R2, RZ, 0x33, !PT ;  /* 0x00000002ff037212 */ /* 0x003fca00078e33ff */
[----:B------:R-:W-:-:S05]  /*136b0*/  IMAD.IADD R2, R6, 0x1, R3 ;  /* 0x0000000106027824 */ /* 0x000fca00078e0203 */
[----:B------:R1:W-:Y:S01]  /*136c0*/  STL [R1+0x14], R2 ;  /* 0x0000140201007387 */ /* 0x0003e20000100800 */
[----:B------:R-:W-:Y:S05]  /*136d0*/  BRA `(.L_x_2332) ;  /* 0x00000000000c7947 */ /* 0x000fea0003800000 */
.L_x_2327:
[----:B------:R0:W-:Y:S04]  /*136e0*/  STL [R1+0x10], R7 ;  /* 0x0000100701007387 */ /* 0x0001e80000100800 */
[----:B------:R0:W-:Y:S04]  /*136f0*/  STL [R1+0x14], RZ ;  /* 0x000014ff01007387 */ /* 0x0001e80000100800 */
[----:B------:R0:W-:Y:S02]  /*13700*/  STL [R1+0x18], RZ ;  /* 0x000018ff01007387 */ /* 0x0001e40000100800 */
.L_x_2332:
        /* <DEDUP_REMOVED lines=11> */
.L_x_2325:
[----:B0-----:R-:W-:Y:S01]  /*137c0*/  IMAD.MOV.U32 R0, RZ, RZ, 0x1 ;  /* 0x00000001ff007424 */ /* 0x001fe200078e00ff */
[----:B------:R-:W-:Y:S01]  /*137d0*/  ULDC UR4, c[0x0][0xc3c] ;  /* 0x00030f0000047ab9 */ /* 0x000fe20000000800 */
[----:B------:R0:W-:Y:S01]  /*137e0*/  STL [R1+0x4], RZ ;  /* 0x000004ff01007387 */ /* 0x0001e20000100800 */
[----:B------:R-:W-:-:S03]  /*137f0*/  UISETP.GE.AND UP0, UPT, UR42, UR4, UPT ;  /* 0x000000042a00728c */ /* 0x000fc6000bf06270 */
[----:B------:R0:W-:Y:S03]  /*13800*/  STL [R1+0xc], R0 ;  /* 0x00000c0001007387 */ /* 0x0001e60000100800 */
[----:B------:R-:W-:Y:S01]  /*13810*/  PLOP3.LUT P0, PT, PT, PT, UP0, 0x80, 0x0 ;  /* 0x000000000000781c */ /* 0x000fe20003f0f008 */
[----:B------:R0:W-:-:S12]  /*13820*/  STL [R1+0x44], RZ ;  /* 0x000044ff01007387 */ /* 0x0001d80000100800 */
[----:B0-----:R-:W-:Y:S05]  /*13830*/  @P0 BRA `(.L_x_2333) ;  /* 0x0000005800e00947 */ /* 0x001fea0003800000 */
[----:B-1----:R-:W0:Y:S01]  /*13840*/  S2R R4, SR_TID.X ;  /* 0x0000000000047919 */ /* 0x002e220000002100 */
[----:B------:R-:W1:Y:S01]  /*13850*/  S2UR UR5, SR_CgaCtaId ;  /* 0x00000000000579c3 */ /* 0x000e620000008800 */
[----:B------:R-:W-:Y:S01]  /*13860*/  UMOV UR4, 0x400 ;  /* 0x0000040000047882 */ /* 0x000fe20000000000 */
[----:B------:R-:W-:Y:S01]  /*13870*/  ULDC UR40, c[0x0][0xc] ;  /* 0x0000030000287ab9 */ /* 0x000fe20000000800 */
[----:B------:R-:W-:Y:S02]  /*13880*/  ULOP3.LUT UR39, UR38, 0x1, URZ, 0xfc, !UPT ;  /* 0x0000000126277892 */ /* 0x000fe4000f8efc3f */
[----:B------:R-:W-:Y:S01]  /*13890*/  ULOP3.LUT UR41, UR38, 0x2, URZ, 0xfc, !UPT ;  /* 0x0000000226297892 */ /* 0x000fe2000f8efc3f */
[----:B------:R-:W-:Y:S01]  /*138a0*/  ULDC.64 UR48, c[0x0][0x198] ;  /* 0x0000660000307ab9 */ /* 0x000fe20000000a00 */
[----:B-1----:R-:W-:-:S06]  /*138b0*/  ULEA UR4, UR5, UR4, 0x18 ;  /* 0x0000000405047291 */ /* 0x002fcc000f8ec03f */
[----:B------:R-:W-:Y:S01]  /*138c0*/  IMAD.U32 R17, RZ, RZ, UR4 ;  /* 0x00000004ff117e24 */ /* 0x000fe2000f8e00ff */
[C---:B0-----:R-:W-:Y:S01]  /*138d0*/  LOP3.LUT R6, R4.reuse, 0x7f, RZ, 0xc0, !PT ;  /* 0x0000007f04067812 */ /* 0x041fe200078ec0ff */
[C---:B------:R-:W-:Y:S01]  /*138e0*/  IMAD.SHL.U32 R18, R4.reuse, 0x80, RZ ;  /* 0x0000008004127824 */ /* 0x040fe200078e00ff */
[----:B------:R-:W-:Y:S02]  /*138f0*/  R2P PR, R4, 0x6 ;  /* 0x0000000604007804 */ /* 0x000fe40000000000 */
[----:B------:R-:W-:Y:S02]  /*13900*/  SHF.R.U32.HI R3, RZ, 0x5, R6 ;  /* 0x00000005ff037819 */ /* 0x000fe40000011606 */
[C---:B------:R-:W-:Y:S02]  /*13910*/  LOP3.LUT R2, R18.reuse, 0x400, RZ, 0xc0, !PT ;  /* 0x0000040012027812 */ /* 0x040fe400078ec0ff */
        /* <DEDUP_REMOVED lines=35> */
.L_x_2405:
[----:B------:R-:W-:Y:S01]  /*13b50*/  ULDC.64 UR4, c[0x0][0xc88] ;  /* 0x0003220000047ab9 */ /* 0x000fe20000000a00 */
[----:B-1----:R-:W-:Y:S01]  /*13b60*/  IMAD.MOV.U32 R0, RZ, RZ, RZ ;  /* 0x000000ffff007224 */ /* 0x002fe200078e00ff */
[----:B------:R-:W-:Y:S01]  /*13b70*/  UIMAD.WIDE UR4, UR42, 0x4, UR4 ;  /* 0x000000042a0478a5 */ /* 0x000fe2000f8e0204 */
[----:B------:R-:W2:Y:S01]  /*13b80*/  LDL.LU R12, [R1+0x18] ;  /* 0x00001800010c7983 */ /* 0x000ea20000300800 */
[----:B------:R-:W-:Y:S01]  /*13b90*/  ULDC.64 UR6, c[0x0][0xa08] ;  /* 0x0002820000067ab9 */ /* 0x000fe20000000a00 */
[----:B------:R-:W-:Y:S01]  /*13ba0*/  IMAD.MOV.U32 R8, RZ, RZ, RZ ;  /* 0x000000ffff087224 */ /* 0x000fe200078e00ff */
[----:B------:R-:W-:Y:S01]  /*13bb0*/  ULDC.64 UR8, c[0x0][0xa18] ;  /* 0x0002860000087ab9 */ /* 0x000fe20000000a00 */
[----:B0-----:R-:W0:Y:S01]  /*13bc0*/  LDC R19, c[0x0][0x288] ;  /* 0x0000a200ff137b82 */ /* 0x001e220000000800 */
[----:B------:R-:W-:Y:S02]  /*13bd0*/  IMAD.U32 R2, RZ, RZ, UR4 ;  /* 0x00000004ff027e24 */ /* 0x000fe4000f8e00ff */
[----:B------:R-:W-:Y:S01]  /*13be0*/  IMAD.U32 R3, RZ, RZ, UR5 ;  /* 0x00000005ff037e24 */ /* 0x000fe2000f8e00ff */
[----:B------:R-:W-:-:S04]  /*13bf0*/  ULDC.64 UR4, c[0x0][0xa28] ;  /* 0x00028a0000047ab9 */ /* 0x000fc80000000a00 */
[----:B------:R-:W3:Y:S01]  /*13c00*/  LDG.E R2, desc[UR52][R2.64] ;  /* 0x0000003402027981 */ /* 0x000ee2000c1e1900 */
[----:B------:R-:W-:Y:S01]  /*13c10*/  UISETP.NE.U32.AND UP0, UPT, UR4, URZ, UPT ;  /* 0x0000003f0400728c */ /* 0x000fe2000bf05070 */
[----:B------:R-:W1:Y:S03]  /*13c20*/  LDC R10, c[0x0][0x424] ;  /* 0x00010900ff0a7b82 */ /* 0x000e660000000800 */
[----:B------:R-:W-:-:S05]  /*13c30*/  UISETP.NE.AND.EX UP0, UPT, UR5, URZ, UPT, UP0 ;  /* 0x0000003f0500728c */ /* 0x000fca000bf05300 */
[----:B------:R-:W4:Y:S01]  /*13c40*/  LDC R11, c[0x0][0x2f0] ;  /* 0x0000bc00ff0b7b82 */ /* 0x000f220000000800 */
[----:B------:R-:W-:Y:S02]  /*13c50*/  PLOP3.LUT P0, PT, PT, PT, UP0, 0x80, 0x0 ;  /* 0x000000000000781c */ /* 0x000fe40003f0f008 */
[----:B---3--:R-:W-:-:S13]  /*13c60*/  R2UR UR46, R2 ;  /* 0x00000000022e72ca */ /* 0x008fda00000e0000 */
[----:B------:R-:W-:Y:S02]  /*13c70*/  USHF.R.S32.HI UR45, URZ, 0x1f, UR46 ;  /* 0x0000001f3f2d7899 */ /* 0x000fe4000801142e */
[----:B------:R-:W-:-:S04]  /*13c80*/  @UP0 ULEA UR4, UP1, UR46, UR4, 0x2 ;  /* 0x000000042e040291 */ /* 0x000fc8000f82103f */
[----:B------:R-:W-:Y:S02]  /*13c90*/  @UP0 ULEA.HI.X UR5, UR46, UR5, UR45, 0x2, UP1 ;  /* 0x000000052e050291 */ /* 0x000fe400088f142d */
[----:B------:R-:W-:-:S04]  /*13ca0*/  IMAD.U32 R2, RZ, RZ, UR4 ;  /* 0x00000004ff027e24 */ /* 0x000fc8000f8e00ff */
[----:B------:R-:W-:Y:S01]  /*13cb0*/  IMAD.U32 R3, RZ, RZ, UR5 ;  /* 0x00000005ff037e24 */ /* 0x000fe2000f8e00ff */
[----:B------:R-:W-:Y:S01]  /*13cc0*/  ULDC.64 UR4, c[0x0][0xa00] ;  /* 0x0002800000047ab9 */ /* 0x000fe20000000a00 */
[----:B------:R-:W-:-:S03]  /*13cd0*/  USHF.L.U32 UR43, UR46, 0x2, URZ ;  /* 0x000000022e2b7899 */ /* 0x000fc6000800063f */
[----:B------:R3:W5:Y:S01]  /*13ce0*/  @P0 LDG.E R0, desc[UR52][R2.64] ;  /* 0x0000003402000981 */ /* 0x000762000c1e1900 */
[----:B------:R-:W-:Y:S01]  /*13cf0*/  ISETP.NE.U32.AND P0, PT, RZ, UR4, PT ;  /* 0x00000004ff007c0c */ /* 0x000fe2000bf05070 */
[----:B------:R-:W-:Y:S02]  /*13d00*/  USHF.L.U64.HI UR44, UR46, 0x2, UR45 ;  /* 0x000000022e2c7899 */ /* 0x000fe4000801022d */
[----:B------:R-:W-:Y:S01]  /*13d10*/  UIADD3 UR4, UP0, UR43, UR4, URZ ;  /* 0x000000042b047290 */ /* 0x000fe2000ff1e03f */
[----:B------:R-:W-:Y:S02]  /*13d20*/  ISETP.NE.AND.EX P2, PT, RZ, UR5, PT, P0 ;  /* 0x00000005ff007c0c */ /* 0x000fe4000bf45300 */
[----:B------:R-:W-:Y:S01]  /*13d30*/  ISETP.NE.U32.AND P0, PT, RZ, UR6, PT ;  /* 0x00000006ff007c0c */ /* 0x000fe2000bf05070 */
[----:B------:R-:W-:Y:S02]  /*13d40*/  UIADD3.X UR5, UR44, UR5, URZ, UP0, !UPT ;  /* 0x000000052c057290 */ /* 0x000fe400087fe43f */
[----:B------:R-:W-:Y:S01]  /*13d50*/  IMAD.U32 R4, RZ, RZ, UR4 ;  /* 0x00000004ff047e24 */ /* 0x000fe2000f8e00ff */
[----:B------:R-:W-:Y:S01]  /*13d60*/  UIADD3 UR4, UP0, UR43, UR6, URZ ;  /* 0x000000062b047290 */ /* 0x000fe2000ff1e03f */
[----:B------:R-:W-:-:S02]  /*13d70*/  ISETP.NE.AND.EX P0, PT, RZ, UR7, PT, P0 ;  /* 0x00000007ff007c0c */ /* 0x000fc4000bf05300 */
[----:B------:R-:W-:Y:S01]  /*13d80*/  IMAD.U32 R5, RZ, RZ, UR5 ;  /* 0x00000005ff057e24 */ /* 0x000fe2000f8e00ff */
[----:B------:R-:W-:-:S04]  /*13d90*/  UIADD3.X UR5, UR44, UR7, URZ, UP0, !UPT ;  /* 0x000000072c057290 */ /* 0x000fc800087fe43f */
[----:B------:R-:W4:Y:S01]  /*13da0*/  @P2 LDG.E R9, desc[UR52][R4.64] ;  /* 0x0000003404092981 */ /* 0x000f22000c1e1900 */
[----:B------:R-:W-:Y:S01]  /*13db0*/  IMAD.U32 R6, RZ, RZ, UR4 ;  /* 0x00000004ff067e24 */ /* 0x000fe2000f8e00ff */
[----:B------:R-:W-:Y:S01]  /*13dc0*/  UISETP.NE.U32.AND UP0, UPT, UR8, URZ, UPT ;  /* 0x0000003f0800728c */ /* 0x000fe2000bf05070 */
[----:B------:R-:W-:-:S03]  /*13dd0*/  IMAD.U32 R7, RZ, RZ, UR5 ;  /* 0x00000005ff077e24 */ /* 0x000fc6000f8e00ff */
[----:B------:R-:W-:Y:S02]  /*13de0*/  UISETP.NE.AND.EX UP0, UPT, UR9, URZ, UPT, UP0 ;  /* 0x0000003f0900728c */ /* 0x000fe4000bf05300 */
[----:B------:R-:W5:Y:S04]  /*13df0*/  @P0 LDG.E R8, desc[UR52][R6.64] ;  /* 0x0000003406080981 */ /* 0x000f68000c1e1900 */
[----:B------:R-:W-:-:S05]  /*13e00*/  PLOP3.LUT P3, PT, PT, PT, UP0, 0x80, 0x0 ;  /* 0x000000000000781c */ /* 0x000fca0003f6f008 */
[----:B------:R-:W-:-:S04]  /*13e10*/  @UP0 UIADD3 UR4, UP1, UR43, UR8, URZ ;  /* 0x000000082b040290 */ /* 0x000fc8000ff3e03f */
[----:B------:R-:W-:Y:S02]  /*13e20*/  @UP0 UIADD3.X UR5, UR44, UR9, URZ, UP1, !UPT ;  /* 0x000000092c050290 */ /* 0x000fe40008ffe43f */
[----:B---3--:R-:W-:-:S04]  /*13e30*/  IMAD.U32 R2, RZ, RZ, UR4 ;  /* 0x00000004ff027e24 */ /* 0x008fc8000f8e00ff */
[----:B------:R-:W-:-:S05]  /*13e40*/  IMAD.U32 R3, RZ, RZ, UR5 ;  /* 0x00000005ff037e24 */ /* 0x000fca000f8e00ff */
[----:B0-----:R0:W5:Y:S01]  /*13e50*/  @P3 LDG.E R19, desc[UR52][R2.64] ;  /* 0x0000003402133981 */ /* 0x001162000c1e1900 */
[----:B------:R-:W-:Y:S01]  /*13e60*/  UMOV UR47, URZ ;  /* 0x0000003f002f7c82 */ /* 0x000fe20008000000 */
[----:B--2---:R-:W-:Y:S01]  /*13e70*/  R2UR UR36, R12 ;  /* 0x000000000c2472ca */ /* 0x004fe200000e0000 */
[----:B0-----:R-:W0:Y:S02]  /*13e80*/  LDC.64 R2, c[0x0][0x418] ;  /* 0x00010600ff027b82 */ /* 0x001e240000000a00 */
[----:B0-----:R-:W-:Y:S02]  /*13e90*/  ISETP.NE.U32.AND P1, PT, R2, RZ, PT ;  /* 0x000000ff0200720c */ /* 0x001fe40003f25070 */
[----:B------:R-:W-:Y:S02]  /*13ea0*/  LOP3.LUT R2, R12, 0xff000000, RZ, 0xc0, !PT ;  /* 0xff0000000c027812 */ /* 0x000fe400078ec0ff */
[----:B------:R-:W-:Y:S02]  /*13eb0*/  ISETP.NE.AND.EX P1, PT, R3, RZ, PT, P1 ;  /* 0x000000ff0300720c */ /* 0x000fe40003f25310 */
[----:B------:R-:W-:-:S02]  /*13ec0*/  SHF.R.U32.HI R2, RZ, 0x8, R2 ;  /* 0x00000008ff027819 */ /* 0x000fc40000011602 */
[----:B----4-:R-:W-:Y:S02]  /*13ed0*/  @P2 R2UR UR47, R9 ;  /* 0x00000000092f22ca */ /* 0x010fe400000e0000 */
[----:B------:R-:W-:-:S04]  /*13ee0*/  LOP3.LUT R9, R12, 0xff0000, RZ, 0xc0, !PT ;  /* 0x00ff00000c097812 */ /* 0x000fc800078ec0ff */
[----:B------:R-:W-:Y:S01]  /*13ef0*/  LEA.HI R9, R9, R2, RZ, 0x10 ;  /* 0x0000000209097211 */ /* 0x000fe200078f80ff */
[----:B-1----:R-:W-:Y:S08]  /*13f00*/  @P3 BRA `(.L_x_2334) ;  /* 0x0000000000103947 */ /* 0x002ff00003800000 */
[----:B------:R-:W-:Y:S05]  /*13f10*/  @!P2 BRA `(.L_x_2334) ;  /* 0x00000000000ca947 */ /* 0x000fea0003800000 */
[----:B-----5:R-:W2:Y:S04]  /*13f20*/  LDG.E R19, desc[UR52][R4.64] ;  /* 0x0000003404137981 */ /* 0x020ea8000c1e1900 */
[----:B------:R-:W2:Y:S02]  /*13f30*/  LDG.E R4, desc[UR52][R4.64+0x4] ;  /* 0x0000043404047981 */ /* 0x000ea4000c1e1900 */
[----:B--2---:R-:W-:-:S07]  /*13f40*/  IMAD.IADD R19, R4, 0x1, -R19 ;  /* 0x0000000104137824 */ /* 0x004fce00078e0a13 */
.L_x_2334:
[----:B------:R-:W-:Y:S01]  /*13f50*/  IMAD.U32 R3, RZ, RZ, UR46 ;  /* 0x0000002eff037e24 */ /* 0x000fe2000f8e00ff */
[----:B------:R-:W-:Y:S01]  /*13f60*/  ULDC.64 UR4, c[0x0][0xa20] ;  /* 0x0002880000047ab9 */ /* 0x000fe20000000a00 */
[----:B-----5:R-:W-:Y:S01]  /*13f70*/  IMAD.IADD R4, R8, 0x1, R0 ;  /* 0x0000000108047824 */ /* 0x020fe200078e0200 */
[----:B------:R-:W-:Y:S01]  /*13f80*/  ISETP.NE.U32.AND P2, PT, RZ, UR4, PT ;  /* 0x00000004ff007c0c */ /* 0x000fe2000bf45070 */
[----:B------:R-:W-:Y:S01]  /*13f90*/  ULOP3.LUT UR36, UR36, 0xffff, URZ, 0xc0, !UPT ;  /* 0x0000ffff24247892 */ /* 0x000fe2000f8ec03f */
[----:B------:R0:W-:Y:S01]  /*13fa0*/  STL [R1+0x18], R3 ;  /* 0x0000180301007387 */ /* 0x0001e20000100800 */
[----:B------:R-:W-:Y:S02]  /*13fb0*/  SEL R2, R10, 0x1, P1 ;  /* 0x000000010a027807 */ /* 0x000fe40000800000 */
[----:B------:R-:W-:Y:S01]  /*13fc0*/  ISETP.NE.AND.EX P2, PT, RZ, UR5, PT, P2 ;  /* 0x00000005ff007c0c */ /* 0x000fe2000bf45320 */
[----:B------:R0:W-:Y:S02]  /*13fd0*/  STL [R1+0x28], R4 ;  /* 0x0000280401007387 */ /* 0x0001e40000100800 */
[----:B------:R-:W-:-:S10]  /*13fe0*/  IMAD R2, R2, R11, RZ ;  /* 0x0000000b02027224 */ /* 0x000fd400078e02ff */
[----:B0-----:R-:W-:Y:S05]  /*13ff0*/  @!P2 BRA `(.L_x_2335) ;  /* 0x000000000018a947 */ /* 0x001fea0003800000 */
[----:B------:R-:W-:-:S04]  /*14000*/  UIADD3 UR4, UP0, UR43, UR4, URZ ;  /* 0x000000042b047290 */ /* 0x000fc8000ff1e03f */
[----:B------:R-:W-:Y:S02]  /*14010*/  UIADD3.X UR5, UR44, UR5, URZ, UP0, !UPT ;  /* 0x000000052c057290 */ /* 0x000fe400087fe43f */
[----:B------:R-:W-:-:S04]  /*14020*/  IMAD.U32 R2, RZ, RZ, UR4 ;  /* 0x00000004ff027e24 */ /* 0x000fc8000f8e00ff */
[----:B------:R-:W-:-:S05]  /*14030*/  IMAD.U32 R3, RZ, RZ, UR5 ;  /* 0x00000005ff037e24 */ /* 0x000fca000f8e00ff */
[----:B------:R0:W5:Y:S01]  /*14040*/  LDG.E R2, desc[UR52][R2.64] ;  /* 0x0000003402027981 */ /* 0x000162000c1e1900 */
[----:B------:R-:W-:Y:S05]  /*14050*/  BRA `(.L_x_2336) ;  /* 0x0000000000107947 */ /* 0x000fea0003800000 */
.L_x_2335:
[----:B------:R-:W-:Y:S05]  /*14060*/  @!P0 BRA `(.L_x_2336) ;  /* 0x00000000000c8947 */ /* 0x000fea0003800000 */
[----:B------:R-:W2:Y:S04]  /*14070*/  LDG.E R2, desc[UR52][R6.64] ;  /* 0x0000003406027981 */ /* 0x000ea8000c1e1900 */
[----:B------:R-:W2:Y:S02]  /*14080*/  LDG.E R6, desc[UR52][R6.64+0x4] ;  /* 0x0000043406067981 */ /* 0x000ea4000c1e1900 */
[----:B--2---:R-:W-:-:S07]  /*14090*/  IMAD.IADD R2, R6, 0x1, -R2 ;  /* 0x0000000106027824 */ /* 0x004fce00078e0a02 */
.L_x_2336:
[----:B------:R-:W2:Y:S01]  /*140a0*/  LDL R5, [R1+0x14] ;  /* 0x0000140001057983 */ /* 0x000ea20000100800 */
[----:B-----5:R-:W-:Y:S02]  /*140b0*/  IMAD.IADD R2, R2, 0x1, -R0 ;  /* 0x0000000102027824 */ /* 0x020fe400078e0a00 */
[----:B------:R-:W1:Y:S02]  /*140c0*/  LDC R0, c[0x0][0x448] ;  /* 0x00011200ff007b82 */ /* 0x000e640000000800 */
[----:B-1----:R-:W-:-:S13]  /*140d0*/  ISETP.NE.AND P0, PT, R0, 0x1, PT ;  /* 0x000000010000780c */ /* 0x002fda0003f05270 */
[----:B0-----:R-:W0:Y:S08]  /*140e0*/  @P0 LDC R3, c[0x0][0x44c] ;  /* 0x00011300ff030b82 */ /* 0x001e300000000800 */
[----:B------:R-:W1:Y:S01]  /*140f0*/  @P0 LDC R4, c[0x0][0x450] ;  /* 0x00011400ff040b82 */ /* 0x000e620000000800 */
[----:B--2---:R-:W-:-:S04]  /*14100*/  IMAD.SHL.U32 R0, R5, 0x80, RZ ;  /* 0x0000008005007824 */ /* 0x004fc800078e00ff */
[----:B------:R-:W-:-:S04]  /*14110*/  VIADD R0, R0, 0x7f ;  /* 0x0000007f00007836 */ /* 0x000fc80000000000 */
[----:B0-----:R-:W-:-:S05]  /*14120*/  @P0 IMAD.HI.U32 R3, R0, R3, RZ ;  /* 0x0000000300030227 */ /* 0x001fca00078e00ff */
[----:B-1----:R-:W-:Y:S02]  /*14130*/  @P0 SHF.R.U32.HI R0, RZ, R4, R3 ;  /* 0x00000004ff000219 */ /* 0x002fe40000011603 */
[C---:B------:R-:W-:Y:S01]  /*14140*/  IADD3 R3, R2.reuse, 0x80, -R19 ;  /* 0x0000008002037810 */ /* 0x040fe20007ffe813 */
[----:B------:R-:W-:Y:S01]  /*14150*/  VIADD R2, R2, 0x7f ;  /* 0x0000007f02027836 */ /* 0x000fe20000000000 */
[----:B------:R-:W-:-:S03]  /*14160*/  SHF.R.U32.HI R4, RZ, 0x10, R9 ;  /* 0x00000010ff047819 */ /* 0x000fc60000011609 */
[----:B------:R-:W-:Y:S01]  /*14170*/  IMAD.IADD R0, R3, 0x1, R0 ;  /* 0x0000000103007824 */ /* 0x000fe200078e0200 */
[----:B------:R-:W-:Y:S02]  /*14180*/  SHF.R.S32.HI R3, RZ, 0x1f, R2 ;  /* 0x0000001fff037819 */ /* 0x000fe40000011402 */
[----:B------:R-:W-:Y:S02]  /*14190*/  ISETP.NE.AND P0, PT, R4, RZ, PT ;  /* 0x000000ff0400720c */ /* 0x000fe40003f05270 */
[----:B------:R-:W-:Y:S02]  /*141a0*/  LEA.HI R3, R3, R2, RZ, 0x7 ;  /* 0x0000000203037211 */ /* 0x000fe400078f38ff */
[----:B------:R-:W-:-:S04]  /*141b0*/  SHF.R.S32.HI R2, RZ, 0x1f, R0 ;  /* 0x0000001fff027819 */ /* 0x000fc80000011400 */
[----:B------:R-:W-:Y:S02]  /*141c0*/  LEA.HI R2, R2, R0, RZ, 0x7 ;  /* 0x0000000002027211 */ /* 0x000fe400078f38ff */
[----:B------:R-:W-:Y:S02]  /*141d0*/  SHF.R.S32.HI R0, RZ, 0x7, R3 ;  /* 0x00000007ff007819 */ /* 0x000fe40000011403 */
[----:B------:R-:W-:Y:S01]  /*141e0*/  SHF.R.S32.HI R2, RZ, 0x7, R2 ;  /* 0x00000007ff027819 */ /* 0x000fe20000011402 */
[----:B------:R-:W0:Y:S03]  /*141f0*/  @!P0 LDC R4, c[0x0][0x9f0] ;  /* 0x00027c00ff048b82 */ /* 0x000e260000000800 */
[----:B------:R-:W-:Y:S01]  /*14200*/  VIMNMX R0, R0, R2, PT ;  /* 0x0000000200007248 */ /* 0x000fe20003fe0100 */
[----:B------:R-:W-:-:S03]  /*14210*/  IMAD.MOV.U32 R2, RZ, RZ, RZ ;  /* 0x000000ffff027224 */ /* 0x000fc600078e00ff */
[----:B------:R-:W-:-:S13]  /*14220*/  ISETP.GE.AND P1, PT, R0, 0x1, PT ;  /* 0x000000010000780c */ /* 0x000fda0003f26270 */
[----:B------:R-:W-:Y:S05]  /*14230*/  @!P1 BRA `(.L_x_2337) ;  /* 0x0000000000689947 */ /* 0x000fea0003800000 */
[----:B0-----:R-:W-:-:S04]  /*14240*/  IABS R5, R4 ;  /* 0x0000000400057213 */ /* 0x001fc80000000000 */
        /* <DEDUP_REMOVED lines=9> */
[----:B------:R-:W-:-:S03]  /*142e0*/  IADD3 R3, R4, -0x1, R0 ;  /* 0xffffffff04037810 */ /* 0x000fc60007ffe000 */
[----:B------:R-:W-:Y:S01]  /*142f0*/  IMAD.MOV R2, RZ, RZ, -R2 ;  /* 0x000000ffff027224 */ /* 0x000fe200078e0a02 */
[----:B------:R-:W-:Y:S02]  /*14300*/  IABS R6, R3 ;  /* 0x0000000300067213 */ /* 0x000fe40000000000 */
[----:B------:R-:W-:Y:S01]  /*14310*/  LOP3.LUT R3, R3, R4, RZ, 0x3c, !PT ;  /* 0x0000000403037212 */ /* 0x000fe200078e3cff */
[----:B------:R-:W-:Y:S02]  /*14320*/  IMAD.MOV.U32 R7, RZ, RZ, R2 ;  /* 0x000000ffff077224 */ /* 0x000fe400078e0002 */
        /* <DEDUP_REMOVED lines=11> */
.L_x_2337:
[----:B------:R-:W-:Y:S01]  /*143e0*/  LOP3.LUT R9, R9, 0xff, RZ, 0xc0, !PT ;  /* 0x000000ff09097812 */ /* 0x000fe200078ec0ff */
[----:B------:R-:W-:Y:S04]  /*143f0*/  BSSY B7, `(.L_x_2338) ;  /* 0x00003f0000077945 */ /* 0x000fe80003800000 */
[----:B------:R-:W-:-:S05]  /*14400*/  IMAD R3, R9, R2, RZ ;  /* 0x0000000209037224 */ /* 0x000fca00078e02ff */
        /* <DEDUP_REMOVED lines=10> */
[----:B------:R-:W-:Y:S01]  /*144b0*/  VOTEU.ANY UR4, UPT, PT ;  /* 0x0000000000047886 */ /* 0x000fe200038e0100 */
[----:B0-----:R-:W0:Y:S01]  /*144c0*/  LDC.64 R4, c[0x0][0xc60] ;  /* 0x00031800ff047b82 */ /* 0x001e220000000a00 */
[----:B------:R-:W1:Y:S08]  /*144d0*/  FLO.U32 R0, UR4 ;  /* 0x0000000400007d00 */ /* 0x000e7000080e0000 */
[----:B------:R-:W0:Y:S01]  /*144e0*/  POPC R2, UR4 ;  /* 0x0000000400027d09 */ /* 0x000e220008000000 */
[----:B-1----:R-:W-:-:S13]  /*144f0*/  ISETP.EQ.U32.AND P0, PT, R0, R3, PT ;  /* 0x000000030000720c */ /* 0x002fda0003f02070 */
[----:B0-----:R-:W2:Y:S01]  /*14500*/  @P0 ATOMG.E.ADD.STRONG.GPU PT, R5, desc[UR52][R4.64], R2 ;  /* 0x00000002040509a8 */ /* 0x001ea200081ee1f4 */
[----:B------:R-:W0:Y:S02]  /*14510*/  S2R R3, SR_LTMASK ;  /* 0x0000000000037919 */ /* 0x000e240000003900 */
[----:B0-----:R-:W-:-:S06]  /*14520*/  LOP3.LUT R3, R3, UR4, RZ, 0xc0, !PT ;  /* 0x0000000403037c12 */ /* 0x001fcc000f8ec0ff */
[----:B------:R-:W0:Y:S01]  /*14530*/  POPC R3, R3 ;  /* 0x0000000300037309 */ /* 0x000e220000000000 */
[----:B--2---:R-:W0:Y:S02]  /*14540*/  SHFL.IDX PT, R0, R5, R0, 0x1f ;  /* 0x00001f0005007589 */ /* 0x004e2400000e0000 */
[----:B0-----:R-:W-:-:S05]  /*14550*/  IADD3 R0, R0, UR40, R3 ;  /* 0x0000002800007c10 */ /* 0x001fca000fffe003 */
[----:B------:R1:W-:Y:S01]  /*14560*/  STL [R1+0x10], R0 ;  /* 0x0000100001007387 */ /* 0x0003e20000100800 */
[----:B------:R-:W-:Y:S05]  /*14570*/  BRA `(.L_x_2340) ;  /* 0x0000003c005c7947 */ /* 0x000fea0003800000 */
.L_x_2339:
        /* <DEDUP_REMOVED lines=8> */
[----:B0-----:R-:W-:Y:S02]  /*14600*/  IMAD.U32 R4, RZ, RZ, UR6 ;  /* 0x00000006ff047e24 */ /* 0x001fe4000f8e00ff */
        /* <DEDUP_REMOVED lines=11> */
.L_x_2342:
[----:B------:R-:W-:Y:S05]  /*146c0*/  BSYNC B6 ;  /* 0x0000000000067941 */ /* 0x000fea0003800000 */
.L_x_2341:
[----:B------:R-:W-:Y:S01]  /*146d0*/  VIADD R0, R17, 0x10400 ;  /* 0x0001040011007836 */ /* 0x000fe20000000000 */
[----:B------:R-:W-:Y:S04]  /*146e0*/  BSSY B6, `(.L_x_2343) ;  /* 0x0000014000067945 */ /* 0x000fe80003800000 */
[----:B------:R-:W-:-:S04]  /*146f0*/  LOP3.LUT P0, RZ, R0, 0x3ff, RZ, 0xc0, !PT ;  /* 0x000003ff00ff7812 */ /* 0x000fc8000780c0ff */
[----:B------:R-:W-:-:S09]  /*14700*/  P2R R16, PR, RZ, 0x1 ;  /* 0x00000001ff107803 */ /* 0x000fd20000000000 */
        /* <DEDUP_REMOVED lines=17> */
.L_x_2344:
[----:B------:R-:W-:Y:S05]  /*14820*/  BSYNC B6 ;  /* 0x0000000000067941 */ /* 0x000fea0003800000 */
.L_x_2343:
[----:B------:R-:W-:Y:S01]  /*14830*/  VIADD R0, R17, 0x400 ;  /* 0x0000040011007836 */ /* 0x000fe20000000000 */
[----:B------:R-:W-:Y:S04]  /*14840*/  BSSY B6, `(.L_x_2345) ;  /* 0x0000014000067945 */ /* 0x000fe80003800000 */
[----:B------:R1:W-:Y:S01]  /*14850*/  STL [R1], R0 ;  /* 0x0000000001007387 */ /* 0x0003e20000100800 */
[----:B------:R-:W-:-:S13]  /*14860*/  LOP3.LUT P0, RZ, R0, 0x3ff, RZ, 0xc0, !PT ;  /* 0x000003ff00ff7812 */ /* 0x000fda000780c0ff */
[----:B-1----:R-:W-:Y:S05]  /*14870*/  @!P0 BRA `(.L_x_2346) ;  /* 0x0000000000408947 */ /* 0x002fea0003800000 */
        /* <DEDUP_REMOVED lines=16> */
.L_x_2346:
[----:B------:R-:W-:Y:S05]  /*14980*/  BSYNC B6 ;  /* 0x0000000000067941 */ /* 0x000fea0003800000 */
.L_x_2345:
[----:B------:R-:W-:Y:S01]  /*14990*/  ISETP.NE.AND P6, PT, R16, RZ, PT ;  /* 0x000000ff1000720c */ /* 0x000fe20003fc5270 */
[----:B------:R-:W-:-:S12]  /*149a0*/  BSSY B6, `(.L_x_2347) ;  /* 0x0000012000067945 */ /* 0x000fd80003800000 */
        /* <DEDUP_REMOVED lines=17> */
.L_x_2348:
[----:B------:R-:W-:Y:S05]  /*14ac0*/  BSYNC B6 ;  /* 0x0000000000067941 */ /* 0x000fea0003800000 */
.L_x_2347:
        /* <DEDUP_REMOVED lines=8> */
[----:B------:R-:W-:Y:S01]  /*14b50*/  IMAD.U32 R3, RZ, RZ, UR5 ;  /* 0x00000005ff037e24 */ /* 0x000fe2000f8e00ff */
[----:B------:R-:W1:Y:S01]  /*14b60*/  S2R R0, SR_TID.X ;  /* 0x0000000000007919 */ /* 0x000e620000002100 */
[----:B------:R-:W-:-:S03]  /*14b70*/  ULDC.64 UR4, c[0x0][0xa08] ;  /* 0x0002820000047ab9 */ /* 0x000fc60000000a00 */
[----:B--2---:R2:W3:Y:S01]  /*14b80*/  @P0 LDG.E R8, desc[UR52][R2.64] ;  /* 0x0000003402080981 */ /* 0x0044e2000c1e1900 */
[----:B-1----:R-:W-:-:S04]  /*14b90*/  SHF.R.U32.HI R0, RZ, 0x5, R0 ;  /* 0x00000005ff007819 */ /* 0x002fc80000011600 */
[----:B------:R-:W-:Y:S01]  /*14ba0*/  LOP3.LUT R0, R0, 0x3, RZ, 0xc0, !PT ;  /* 0x0000000300007812 */ /* 0x000fe200078ec0ff */
[----:B--2---:R-:W1:Y:S01]  /*14bb0*/  LDC.64 R2, c[0x0][0x418] ;  /* 0x00010600ff027b82 */ /* 0x004e620000000a00 */
[----:B---3--:R-:W-:Y:S01]  /*14bc0*/  SHF.R.S32.HI R9, RZ, 0x1f, R8 ;  /* 0x0000001fff097819 */ /* 0x008fe20000011408 */
[----:B------:R2:W-:Y:S01]  /*14bd0*/  @P0 STL [R1+0x18], R8 ;  /* 0x0000180801000387 */ /* 0x0005e20000100800 */
[----:B-1----:R-:W-:Y:S01]  /*14be0*/  LOP3.LUT P0, RZ, R2, UR4, RZ, 0xfc, !PT ;  /* 0x0000000402ff7c12 */ /* 0x002fe2000f80fcff */
[----:B------:R-:W-:Y:S02]  /*14bf0*/  UMOV UR4, 0xffffffff ;  /* 0xffffffff00047882 */ /* 0x000fe40000000000 */
[----:B------:R2:W-:Y:S01]  /*14c00*/  STL [R1+0x20], R9 ;  /* 0x0000200901007387 */ /* 0x0005e20000100800 */
[----:B------:R-:W-:-:S04]  /*14c10*/  LOP3.LUT P0, RZ, R3, UR5, RZ, 0xfc, P0 ;  /* 0x0000000503ff7c12 */ /* 0x000fc8000800fcff */
[----:B------:R-:W-:Y:S01]  /*14c20*/  SEL R16, R8, RZ, !P0 ;  /* 0x000000ff08107207 */ /* 0x000fe20004000000 */
[----:B------:R-:W-:Y:S08]  /*14c30*/  BRA.DIV UR4, `(.L_x_2349) ;  /* 0x0000004e04947947 */ /* 0x000ff0000b800000 */
[----:B------:R1:W3:Y:S02]  /*14c40*/  SHFL.IDX PT, R14, R0, RZ, 0x1f ;  /* 0x00001fff000e7589 */ /* 0x0002e400000e0000 */
.L_x_2424:
[----:B------:R-:W-:Y:S02]  /*14c50*/  PLOP3.LUT P1, PT, PT, PT, PT, 0x8, 0x0 ;  /* 0x000000000000781c */ /* 0x000fe40003f2e170 */
[----:B---3--:R-:W-:Y:S02]  /*14c60*/  ISETP.NE.AND P0, PT, R14, RZ, PT ;  /* 0x000000ff0e00720c */ /* 0x008fe40003f05270 */
[----:B-1----:R-:W-:-:S05]  /*14c70*/  P2R R0, PR, RZ, 0x2 ;  /* 0x00000002ff007803 */ /* 0x002fca0000000000 */
[----:B------:R1:W-:Y:S06]  /*14c80*/  STL [R1+0x24], R0 ;  /* 0x0000240001007387 */ /* 0x0003ec0000100800 */
[----:B------:R-:W-:Y:S05]  /*14c90*/  @P0 BRA `(.L_x_2350) ;  /* 0x0000000400900947 */ /* 0x000fea0003800000 */
[----:B-1----:R-:W3:Y:S01]  /*14ca0*/  LDL R0, [R1+0x40] ;  /* 0x0000400001007983 */ /* 0x002ee20000100800 */
[----:B------:R-:W-:Y:S01]  /*14cb0*/  UMOV UR4, 0xffffffff ;  /* 0xffffffff00047882 */ /* 0x000fe20000000000 */
[----:B---3--:R-:W-:Y:S02]  /*14cc0*/  VIADD R0, R0, 0xffffffff ;  /* 0xffffffff00007836 */ /* 0x008fe40000000000 */
[----:B------:R-:W-:Y:S05]  /*14cd0*/  BRA.DIV UR4, `(.L_x_2351) ;  /* 0x0000004e048c7947 */ /* 0x000fea000b800000 */
[----:B------:R-:W-:-:S13]  /*14ce0*/  ELECT P6, URZ, PT ;  /* 0x00000000003f782f */ /* 0x000fda00038c0000 */
.L_x_2427:
        /* <DEDUP_REMOVED lines=21> */
.L_x_2352:
[----:B-1----:R-:W3:Y:S04]  /*14e40*/  LDL R2, [R1+0x4] ;  /* 0x0000040001027983 */ /* 0x002ee80000100800 */
[----:B------:R-:W0:Y:S01]  /*14e50*/  LDL R3, [R1+0xc] ;  /* 0x00000c0001037983 */ /* 0x000e220000100800 */
[----:B--2---:R-:W1:Y:S02]  /*14e60*/  S2R R8, SR_TID.X ;  /* 0x0000000000087919 */ /* 0x004e640000002100 */
[----:B-1----:R-:W-:-:S04]  /*14e70*/  LOP3.LUT R8, R8, 0x7f, RZ, 0xc0, !PT ;  /* 0x0000007f08087812 */ /* 0x002fc800078ec0ff */
[----:B------:R-:W-:Y:S01]  /*14e80*/  ISETP.NE.AND P1, PT, R8, RZ, PT ;  /* 0x000000ff0800720c */ /* 0x000fe20003f25270 */
[----:B---3--:R-:W-:Y:S01]  /*14e90*/  IMAD R2, R2, 0x8, R17 ;  /* 0x0000000802027824 */ /* 0x008fe200078e0211 */
[----:B0-----:R-:W-:-:S04]  /*14ea0*/  SHF.L.U32 R4, R3, 0x1f, RZ ;  /* 0x0000001f03047819 */ /* 0x001fc800000006ff */
[----:B------:R-:W0:Y:S02]  /*14eb0*/  SYNCS.PHASECHK.TRANS64.TRYWAIT P0, [R2+URZ+0x38880], R4 ;  /* 0x03888004020075a7 */ /* 0x000e24000800017f */
[----:B0-----:R-:W-:Y:S05]  /*14ec0*/  @!P0 BRA `(.L_x_2353) ;  /* 0x0000004c00308947 */ /* 0x001fea0003800000 */
.L_x_2428:
        /* <DEDUP_REMOVED lines=8> */
.L_x_2354:
[----:B------:R-:W2:Y:S04]  /*14f50*/  LDL R3, [R1+0x4] ;  /* 0x0000040001037983 */ /* 0x000ea80000100800 */
[----:B------:R-:W3:Y:S01]  /*14f60*/  LDL R5, [R1+0x28] ;  /* 0x0000280001057983 */ /* 0x000ee20000100800 */
        /* <DEDUP_REMOVED lines=22> */
[----:B-12---:R-:W-:Y:S05]  /*150d0*/  @!P0 BRA `(.L_x_2355) ;  /* 0x0000004800c08947 */ /* 0x006fea0003800000 */
.L_x_2429:
        /* <DEDUP_REMOVED lines=8> */
.L_x_2356:
[----:B------:R-:W-:Y:S01]  /*15160*/  R2UR UR8, R3 ;  /* 0x00000000030872ca */ /* 0x000fe200000e0000 */
[----:B------:R-:W-:Y:S01]  /*15170*/  UIADD3 UR4, UP0, UR48, 0x370, URZ ;  /* 0x0000037030047890 */ /* 0x000fe2000ff1e03f */
[----:B------:R-:W-:Y:S01]  /*15180*/  R2UR UR17, R2 ;  /* 0x00000000021172ca */ /* 0x000fe200000e0000 */
[----:B------:R-:W-:Y:S01]  /*15190*/  UMOV UR6, 0x0 ;  /* 0x0000000000067882 */ /* 0x000fe20000000000 */
[----:B------:R-:W-:Y:S01]  /*151a0*/  R2UR UR19, R0 ;  /* 0x00000000001372ca */ /* 0x000fe200000e0000 */
[----:B------:R-:W-:Y:S01]  /*151b0*/  UIADD3.X UR5, URZ, UR49, URZ, UP0, !UPT ;  /* 0x000000313f057290 */ /* 0x000fe200087fe43f */
[----:B------:R-:W-:Y:S01]  /*151c0*/  R2UR UR21, R16 ;  /* 0x00000000101572ca */ /* 0x000fe200000e0000 */
[----:B------:R-:W-:Y:S01]  /*151d0*/  UMOV UR7, 0x14f00000 ;  /* 0x14f0000000077882 */ /* 0x000fe20000000000 */
[----:B------:R-:W-:Y:S01]  /*151e0*/  PLOP3.LUT P0, PT, PT, PT, PT, 0x80, 0x0 ;  /* 0x000000000000781c */ /* 0x000fe20003f0f070 */
[----:B------:R-:W-:Y:S01]  /*151f0*/  UMOV UR18, URZ ;  /* 0x0000003f00127c82 */ /* 0x000fe20008000000 */
[----:B------:R-:W-:Y:S01]  /*15200*/  UMOV UR20, UR36 ;  /* 0x0000002400147c82 */ /* 0x000fe20008000000 */
[----:B------:R-:W-:Y:S01]  /*15210*/  UMOV UR10, 0x80 ;  /* 0x00000080000a7882 */ /* 0x000fe20000000000 */
[----:B------:R-:W-:Y:S01]  /*15220*/  P2R R0, PR, RZ, 0x1 ;  /* 0x00000001ff007803 */ /* 0x000fe20000000000 */
[----:B------:R-:W-:-:S02]  /*15230*/  UIADD3 UR16, UR8, 0x28400, URZ ;  /* 0x0002840008107890 */ /* 0x000fc4000fffe03f */
[----:B------:R-:W-:Y:S02]  /*15240*/  UIADD3 UR17, UR17, 0x38830, URZ ;  /* 0x0003883011117890 */ /* 0x000fe4000fffe03f */
[----:B------:R-:W-:Y:S01]  /*15250*/  UIADD3 UR8, UR8, 0x2c400, URZ ;  /* 0x0002c40008087890 */ /* 0x000fe2000fffe03f */
[----:B------:R3:W-:Y:S01]  /*15260*/  STL [R1+0x24], R0 ;  /* 0x0000240001007387 */ /* 0x0007e20000100800 */
[----:B------:R-:W-:Y:S01]  /*15270*/  UMOV UR12, UR36 ;  /* 0x00000024000c7c82 */ /* 0x000fe20008000000 */
[----:B------:R-:W-:Y:S01]  /*15280*/  UMOV UR11, UR19 ;  /* 0x00000013000b7c82 */ /* 0x000fe20008000000 */
[----:B------:R-:W-:Y:S01]  /*15290*/  UMOV UR13, UR21 ;  /* 0x00000015000d7c82 */ /* 0x000fe20008000000 */
[----:B------:R-:W-:Y:S02]  /*152a0*/  UMOV UR9, UR17 ;  /* 0x0000001100097c82 */ /* 0x000fe40008000000 */
[----:B------:R3:W-:Y:S02]  /*152b0*/  UTMALDG.4D [UR16], [UR4], desc[UR6] ;  /* 0x00000610040075b4 */ /* 0x0007e40008019000 */
[----:B------:R3:W-:Y:S01]  /*152c0*/  UTMALDG.4D [UR8], [UR4], desc[UR6] ;  /* 0x00000608040075b4 */ /* 0x0007e20008019000 */
[----:B------:R-:W-:-:S02]  /*152d0*/  NOP ;  /* 0x0000000000007918 */ /* 0x000fc40000000000 */
.L_x_2350:
[----:B------:R-:W-:Y:S05]  /*152e0*/  WARPSYNC.ALL ;  /* 0x0000000000007948 */ /* 0x000fea0003800000 */
[----:B-1-3--:R-:W-:Y:S01]  /*152f0*/  VIADD R0, R17, 0x20400 ;  /* 0x0002040011007836 */ /* 0x00afe20000000000 */
[----:B------:R-:W-:Y:S01]  /*15300*/  USHF.R.S32.HI UR4, URZ, 0x1f, UR47 ;  /* 0x0000001f3f047899 */ /* 0x000fe2000801142f */
        /* <DEDUP_REMOVED lines=30> */
.L_x_2358:
[----:B------:R-:W-:Y:S05]  /*154f0*/  BSYNC B6 ;  /* 0x0000000000067941 */ /* 0x000fea0003800000 */
.L_x_2357:
[----:B--2---:R-:W2:Y:S01]  /*15500*/  LDL R8, [R1+0x14] ;  /* 0x0000140001087983 */ /* 0x004ea20000100800 */
[----:B------:R-:W1:Y:S01]  /*15510*/  LDC R6, c[0x0][0x448] ;  /* 0x00011200ff067b82 */ /* 0x000e620000000800 */
[----:B------:R-:W-:Y:S01]  /*15520*/  ULDC.64 UR6, c[0x0][0x2d8] ;  /* 0x0000b60000067ab9 */ /* 0x000fe20000000a00 */
[----:B0-----:R-:W0:Y:S01]  /*15530*/  S2R R2, SR_TID.X ;  /* 0x0000000000027919 */ /* 0x001e220000002100 */
[----:B------:R-:W-:Y:S01]  /*15540*/  UMOV UR4, UR50 ;  /* 0x0000003200047c82 */ /* 0x000fe20008000000 */
[----:B------:R-:W-:Y:S01]  /*15550*/  UMOV UR5, UR37 ;  /* 0x0000002500057c82 */ /* 0x000fe20008000000 */
[----:B------:R-:W-:Y:S01]  /*15560*/  ULDC.64 UR8, c[0x0][0x2e0] ;  /* 0x0000b80000087ab9 */ /* 0x000fe20000000a00 */
[----:B-1----:R-:W-:Y:S02]  /*15570*/  ISETP.NE.AND P0, PT, R6, 0x1, PT ;  /* 0x000000010600780c */ /* 0x002fe40003f05270 */
[----:B0-----:R-:W-:-:S11]  /*15580*/  LOP3.LUT R0, R2, 0x7f, RZ, 0xc0, !PT ;  /* 0x0000007f02007812 */ /* 0x001fd600078ec0ff */
[----:B------:R-:W0:Y:S01]  /*15590*/  @P0 LDC R3, c[0x0][0x44c] ;  /* 0x00011300ff030b82 */ /* 0x000e220000000800 */
[----:B------:R-:W-:Y:S01]  /*155a0*/  IMAD.SHL.U32 R2, R2, 0x10, RZ ;  /* 0x0000001002027824 */ /* 0x000fe200078e00ff */
[----:B------:R-:W-:-:S06]  /*155b0*/  SHF.R.U32.HI R0, RZ, 0x3, R0 ;  /* 0x00000003ff007819 */ /* 0x000fcc0000011600 */
[----:B------:R-:W1:Y:S01]  /*155c0*/  @P0 LDC R4, c[0x0][0x450] ;  /* 0x00011400ff040b82 */ /* 0x000e620000000800 */
[----:B------:R-:W-:Y:S01]  /*155d0*/  LOP3.LUT R2, R0, 0x70, R2, 0xf8, !PT ;  /* 0x0000007000027812 */ /* 0x000fe200078ef802 */
[----:B------:R-:W3:Y:S01]  /*155e0*/  S2R R9, SR_TID.X ;  /* 0x0000000000097919 */ /* 0x000ee20000002100 */
[----:B------:R-:W-:Y:S02]  /*155f0*/  UIMAD.WIDE.U32 UR4, UR36, UR6, UR4 ;  /* 0x00000006240472a5 */ /* 0x000fe4000f8e0004 */
[----:B------:R-:W-:Y:S02]  /*15600*/  UIMAD UR6, UR45, UR8, URZ ;  /* 0x000000082d0672a4 */ /* 0x000fe4000f8e023f */
[----:B------:R-:W-:Y:S02]  /*15610*/  UIMAD UR5, UR36, UR7, UR5 ;  /* 0x00000007240572a4 */ /* 0x000fe4000f8e0205 */
[----:B------:R-:W-:Y:S02]  /*15620*/  UIMAD UR6, UR46, UR9, UR6 ;  /* 0x000000092e0672a4 */ /* 0x000fe4000f8e0206 */
[----:B------:R-:W-:-:S03]  /*15630*/  UIMAD.WIDE.U32 UR4, UR46, UR8, UR4 ;  /* 0x000000082e0472a5 */ /* 0x000fc6000f8e0004 */
[----:B------:R-:W-:Y:S01]  /*15640*/  ULDC.64 UR8, c[0x0][0x2d0] ;  /* 0x0000b40000087ab9 */ /* 0x000fe20000000a00 */
[----:B------:R-:W-:Y:S01]  /*15650*/  UIADD3 UR5, UR5, UR6, URZ ;  /* 0x0000000605057290 */ /* 0x000fe2000fffe03f */
[----:B---3--:R-:W-:-:S05]  /*15660*/  IMAD.SHL.U32 R9, R9, 0x10, RZ ;  /* 0x0000001009097824 */ /* 0x008fca00078e00ff */
[----:B------:R-:W-:-:S04]  /*15670*/  LOP3.LUT R9, R9, 0x70, RZ, 0xc0, !PT ;  /* 0x0000007009097812 */ /* 0x000fc800078ec0ff */
[----:B------:R-:W-:Y:S01]  /*15680*/  LOP3.LUT R9, R9, 0x80, RZ, 0xfc, !PT ;  /* 0x0000008009097812 */ /* 0x000fe200078efcff */
[----:B--2---:R-:W-:-:S04]  /*15690*/  IMAD R2, R8, 0x80, R2 ;  /* 0x0000008008027824 */ /* 0x004fc800078e0202 */
[----:B0-----:R-:W-:-:S04]  /*156a0*/  @P0 IMAD.HI.U32 R3, R2, R3, RZ ;  /* 0x0000000302030227 */ /* 0x001fc800078e00ff */
[----:B------:R-:W-:Y:S01]  /*156b0*/  IMAD.MOV.U32 R0, RZ, RZ, R2 ;  /* 0x000000ffff007224 */ /* 0x000fe200078e0002 */
[----:B-1----:R-:W-:-:S05]  /*156c0*/  @P0 SHF.R.U32.HI R0, RZ, R4, R3 ;  /* 0x00000004ff000219 */ /* 0x002fca0000011603 */
[----:B------:R-:W-:-:S04]  /*156d0*/  IMAD.MOV R4, RZ, RZ, -R0 ;  /* 0x000000ffff047224 */ /* 0x000fc800078e0a00 */
[----:B------:R-:W-:Y:S01]  /*156e0*/  IMAD R4, R6, R4, R2 ;  /* 0x0000000406047224 */ /* 0x000fe200078e0202 */
[----:B------:R-:W-:-:S05]  /*156f0*/  SHF.R.S32.HI R2, RZ, 0x1f, R0 ;  /* 0x0000001fff027819 */ /* 0x000fca0000011400 */
[----:B------:R-:W-:Y:S02]  /*15700*/  IMAD R3, R2, UR8, RZ ;  /* 0x0000000802037c24 */ /* 0x000fe4000f8e02ff */
[----:B------:R-:W-:Y:S02]  /*15710*/  IMAD.U32 R2, RZ, RZ, UR8 ;  /* 0x00000008ff027e24 */ /* 0x000fe4000f8e00ff */
[C---:B------:R-:W-:Y:S02]  /*15720*/  IMAD R5, R0.reuse, UR9, R3 ;  /* 0x0000000900057c24 */ /* 0x040fe4000f8e0203 */
[----:B------:R-:W-:Y:S01]  /*15730*/  IMAD.WIDE.U32 R2, R0, R2, UR4 ;  /* 0x0000000400027e25 */ /* 0x000fe2000f8e0002 */
[----:B------:R-:W-:Y:S01]  /*15740*/  SHF.R.S32.HI R0, RZ, 0x1f, R4 ;  /* 0x0000001fff007819 */ /* 0x000fe20000011404 */
[----:B------:R-:W-:Y:S02]  /*15750*/  ULDC.64 UR4, c[0x0][0x2c8] ;  /* 0x0000b20000047ab9 */ /* 0x000fe40000000a00 */
[----:B------:R-:W-:-:S02]  /*15760*/  IMAD.IADD R3, R3, 0x1, R5 ;  /* 0x0000000103037824 */ /* 0x000fc400078e0205 */
[----:B------:R-:W-:Y:S02]  /*15770*/  IMAD R0, R0, UR4, RZ ;  /* 0x0000000400007c24 */ /* 0x000fe4000f8e02ff */
[----:B------:R-:W-:-:S04]  /*15780*/  IMAD.WIDE.U32 R2, R4, UR4, R2 ;  /* 0x0000000404027c25 */ /* 0x000fc8000f8e0002 */
[----:B------:R-:W-:Y:S01]  /*15790*/  IMAD R0, R4, UR5, R0 ;  /* 0x0000000504007c24 */ /* 0x000fe2000f8e0200 */
[----:B------:R-:W-:Y:S02]  /*157a0*/  ULDC.64 UR4, c[0x0][0x280] ;  /* 0x0000a00000047ab9 */ /* 0x000fe40000000a00 */
[----:B------:R-:W-:Y:S01]  /*157b0*/  IADD3 R4, P0, R2, UR4, RZ ;  /* 0x0000000402047c10 */ /* 0x000fe2000ff1e0ff */
[----:B------:R-:W-:Y:S02]  /*157c0*/  ULDC UR4, c[0x0][0x2b8] ;  /* 0x0000ae0000047ab9 */ /* 0x000fe40000000800 */
[----:B------:R-:W-:Y:S02]  /*157d0*/  ISETP.GE.AND P1, PT, R9, UR4, PT ;  /* 0x0000000409007c0c */ /* 0x000fe4000bf26270 */
[----:B------:R0:W5:Y:S01]  /*157e0*/  LDL R9, [R1+0x3c] ;  /* 0x00003c0001097983 */ /* 0x0001620000100800 */
[----:B------:R-:W1:Y:S01]  /*157f0*/  S2R R7, SR_TID.X ;  /* 0x0000000000077919 */ /* 0x000e620000002100 */
        /* <DEDUP_REMOVED lines=9> */
[----:B------:R-:W2:Y:S01]  /*15890*/  LDL.LU R5, [R1+0x14] ;  /* 0x0000140001057983 */ /* 0x000ea20000300800 */
[----:B------:R-:W-:-:S03]  /*158a0*/  IMAD R2, R19, R6, RZ ;  /* 0x0000000613027224 */ /* 0x000fc600078e02ff */
[----:B------:R-:W-:Y:S04]  /*158b0*/  SHFL.IDX PT, R6, R0, RZ, 0x181f ;  /* 0x00181fff00067589 */ /* 0x000fe800000e0000 */
[----:B------:R-:W-:Y:S01]  /*158c0*/  SHFL.IDX PT, R8, R0, 0x1, 0x181f ;  /* 0x00381f0000087f89 */ /* 0x000fe200000e0000 */
[----:B--2---:R-:W-:-:S03]  /*158d0*/  IMAD R3, R5, 0x80, R7 ;  /* 0x0000008005037824 */ /* 0x004fc600078e0207 */
[----:B------:R-:W0:Y:S01]  /*158e0*/  SHFL.IDX PT, R7, R4, RZ, 0x181f ;  /* 0x00181fff04077589 */ /* 0x000e2200000e0000 */
[C---:B------:R-:W-:Y:S01]  /*158f0*/  VIADD R5, R3.reuse, 0x10 ;  /* 0x0000001003057836 */ /* 0x040fe20000000000 */
[----:B------:R-:W-:-:S04]  /*15900*/  ISETP.GE.AND P4, PT, R3, R2, PT ;  /* 0x000000020300720c */ /* 0x000fc80003f86270 */
[----:B------:R-:W-:Y:S02]  /*15910*/  ISETP.GE.AND P2, PT, R5, R2, PT ;  /* 0x000000020500720c */ /* 0x000fe40003f46270 */
[----:B------:R-:W1:Y:S07]  /*15920*/  SHFL.IDX PT, R5, R4, 0x1, 0x181f ;  /* 0x00381f0004057f89 */ /* 0x000e6e00000e0000 */
[----:B0-----:R-:W-:-:S05]  /*15930*/  @!P4 IADD3 R7, P3, R10, R7, RZ ;  /* 0x000000070a07c210 */ /* 0x001fca0007f7e0ff */
[----:B------:R-:W-:-:S05]  /*15940*/  @!P4 IMAD.X R6, RZ, RZ, R6, P3 ;  /* 0x000000ffff06c224 */ /* 0x000fca00018e0606 */
        /* <DEDUP_REMOVED lines=56> */
[----:B0-----:R-:W0:Y:S04]  /*15cd0*/  SHFL.IDX PT, R6, R0, 0x6, 0x181f ;  /* 0x00d81f0000067f89 */ /* 0x001e2800000e0000 */
[----:B------:R-:W2:Y:S01]  /*15ce0*/  SHFL.IDX PT, R0, R0, 0x7, 0x181f ;  /* 0x00f81f0000007f89 */ /* 0x000ea200000e0000 */
[----:B-1----:R-:W-:-:S05]  /*15cf0*/  @!P2 IADD3 R5, P3, R10, R5, RZ ;  /* 0x000000050a05a210 */ /* 0x002fca0007f7e0ff */
[----:B0-----:R-:W-:-:S04]  /*15d00*/  @!P2 IMAD.X R6, RZ, RZ, R6, P3 ;  /* 0x000000ffff06a224 */ /* 0x001fc800018e0606 */
[----:B------:R-:W-:Y:S02]  /*15d10*/  @!P2 IMAD.MOV.U32 R7, RZ, RZ, R6 ;  /* 0x000000ffff07a224 */ /* 0x000fe400078e0006 */
[----:B------:R-:W-:-:S05]  /*15d20*/  @!P2 IMAD.MOV.U32 R6, RZ, RZ, R5 ;  /* 0x000000ffff06a224 */ /* 0x000fca00078e0005 */
[----:B------:R0:W-:Y:S04]  /*15d30*/  @!P2 LDGSTS.E.BYPASS.LTC128B.128 [R9+0x23400], desc[UR52][R6.64], !P0 ;  /* 0x234000000609afae */ /* 0x0001e8000c101d74 */
[----:B--2---:R0:W-:Y:S02]  /*15d40*/  @!P2 LDGSTS.E.BYPASS.LTC128B.128 [R9+0x27400], desc[UR52][R6.64+0x80], !P1 ;  /* 0x274000800609afae */ /* 0x0041e4000c901d74 */
.L_x_2446:
        /* <DEDUP_REMOVED lines=11> */
.L_x_2361:
[----:B------:R-:W-:Y:S05]  /*15e00*/  BSYNC B0 ;  /* 0x0000000000007941 */ /* 0x000fea0003800000 */
.L_x_2360:
[----:B------:R-:W-:Y:S01]  /*15e10*/  NOP ;  /* 0x0000000000007918 */ /* 0x000fe20000000000 */
[----:B------:R-:W-:-:S13]  /*15e20*/  PLOP3.LUT P0, PT, PT, PT, PT, 0x80, 0x0 ;  /* 0x000000000000781c */ /* 0x000fda0003f0f070 */
.L_x_2362:
[----:B------:R-:W-:Y:S02]  /*15e30*/  PLOP3.LUT P1, PT, P1, P0, PT, 0xa2, 0x0 ;  /* 0x000000000000781c */ /* 0x000fe40000f21472 */
[----:B------:R-:W-:-:S08]  /*15e40*/  @P0 R2UR P1, UR4, R17 ;  /* 0x00000000110402ca */ /* 0x000fd00000020000 */
[----:B------:R-:W-:-:S05]  /*15e50*/  @P0 PLOP3.LUT P0, PT, P1, PT, PT, 0x80, 0x0 ;  /* 0x000000000000081c */ /* 0x000fca0000f0f070 */
[----:B------:R-:W-:Y:S01]  /*15e60*/  @!P1 SYNCS.ARRIVE.TRANS64.RED.A0T1 RZ, [UR4+0x38800], RZ ;  /* 0x038800ffffff99a7 */ /* 0x000fe20008200404 */
[----:B------:R-:W-:Y:S07]  /*15e70*/  @!P1 ARRIVES.LDGSTSBAR.64.TRANSCNT [UR4+0x38800] ;  /* 0x03880000ff0099b0 */ /* 0x000fee0008000a84 */
[----:B------:R-:W-:Y:S05]  /*15e80*/  @P0 BRA.U.ANY `(.L_x_2362) ;  /* 0xfffffffd00e80947 */ /* 0x000fea000393ffff */
[----:B-1----:R-:W2:Y:S02]  /*15e90*/  LDL.LU R2, [R1+0x44] ;  /* 0x0000440001027983 */ /* 0x002ea40000300800 */
        /* <DEDUP_REMOVED lines=10> */
[----:B-12---:R-:W-:Y:S05]  /*15f40*/  @!P0 BRA `(.L_x_2364) ;  /* 0x0000004400ec8947 */ /* 0x006fea0003800000 */
.L_x_2447:
[----:B------:R-:W-:Y:S05]  /*15f50*/  BSYNC B0 ;  /* 0x0000000000007941 */ /* 0x000fea0003800000 */
.L_x_2363:
[----:B------:R-:W2:Y:S04]  /*15f60*/  LDL.LU R2, [R1+0x40] ;  /* 0x0000400001027983 */ /* 0x000ea80000300800 */
[----:B------:R-:W3:Y:S01]  /*15f70*/  LDL R3, [R1+0x1c] ;  /* 0x00001c0001037983 */ /* 0x000ee20000100800 */
[----:B--2---:R-:W-:-:S05]  /*15f80*/  VIADD R2, R2, 0xfffffffe ;  /* 0xfffffffe02027836 */ /* 0x004fca0000000000 */
[----:B---3--:R-:W-:-:S13]  /*15f90*/  ISETP.GE.AND P0, PT, R2, R3, PT ;  /* 0x000000030200720c */ /* 0x008fda0003f06270 */
[----:B------:R-:W-:Y:S05]  /*15fa0*/  @!P0 BRA `(.L_x_2365) ;  /* 0x0000001400648947 */ /* 0x000fea0003800000 */
[----:B-1----:R1:W5:Y:S04]  /*15fb0*/  LDL.LU R0, [R1+0xc] ;  /* 0x00000c0001007983 */ /* 0x0023680000300800 */
[----:B------:R1:W5:Y:S02]  /*15fc0*/  LDL.LU R3, [R1+0x4] ;  /* 0x0000040001037983 */ /* 0x0003640000300800 */
.L_x_2387:
[----:B------:R-:W2:Y:S01]  /*15fd0*/  LDL R4, [R1+0x24] ;  /* 0x0000240001047983 */ /* 0x000ea20000100800 */
[----:B-----5:R-:W-:Y:S01]  /*15fe0*/  VIADD R5, R3, 0x1 ;  /* 0x0000000103057836 */ /* 0x020fe20000000000 */
[----:B------:R-:W-:Y:S05]  /*15ff0*/  YIELD ;  /* 0x0000000000007946 */ /* 0x000fea0003800000 */
[C---:B------:R-:W-:Y:S01]  /*16000*/  ISETP.NE.AND P0, PT, R5.reuse, 0x2, PT ;  /* 0x000000020500780c */ /* 0x040fe20003f05270 */
[----:B------:R-:W-:Y:S03]  /*16010*/  BSSY B0, `(.L_x_2366) ;  /* 0x000008b000007945 */ /* 0x000fe60003800000 */
[----:B------:R-:W-:-:S02]  /*16020*/  SEL R10, R5, RZ, P0 ;  /* 0x000000ff050a7207 */ /* 0x000fc40000000000 */
[----:B--2---:R-:W-:Y:S02]  /*16030*/  ISETP.NE.AND P1, PT, R4, RZ, PT ;  /* 0x000000ff0400720c */ /* 0x004fe40003f25270 */
[----:B------:R-:W-:-:S04]  /*16040*/  SEL R4, RZ, 0x1, P0 ;  /* 0x00000001ff047807 */ /* 0x000fc80000000000 */
[----:B0-----:R-:W-:-:S05]  /*16050*/  LOP3.LUT R9, R0, R4, RZ, 0x3c, !PT ;  /* 0x0000000400097212 */ /* 0x001fca00078e3cff */
        /* <DEDUP_REMOVED lines=27> */
.L_x_2368:
        /* <DEDUP_REMOVED lines=8> */
.L_x_2448:
[----:B------:R-:W-:Y:S05]  /*16290*/  BSYNC B1 ;  /* 0x0000000000017941 */ /* 0x000fea0003800000 */
.L_x_2369:
        /* <DEDUP_REMOVED lines=9> */
.L_x_2372:
[----:B------:R-:W-:Y:S05]  /*16330*/  BSYNC B1 ;  /* 0x0000000000017941 */ /* 0x000fea0003800000 */
.L_x_2371:
        /* <DEDUP_REMOVED lines=12> */
[----:B0-----:R-:W-:-:S07]  /*16400*/  VIADD R9, R4, 0x10400 ;  /* 0x0001040004097836 */ /* 0x001fce0000000000 */
.L_x_2373:
        /* <DEDUP_REMOVED lines=16> */
.L_x_2374:
        /* <DEDUP_REMOVED lines=10> */
[----:B------:R-:W0:Y:S01]  /*165b0*/  SYNCS.PHASECHK.TRANS64.TRYWAIT P0, [R6+URZ+0x38840], R5 ;  /* 0x03884005060075a7 */ /* 0x000e22000800017f */
[----:B------:R-:W-:Y:S04]  /*165c0*/  BSSY B1, `(.L_x_2375) ;  /* 0x0000002000017945 */ /* 0x000fe80003800000 */
[----:B0-----:R-:W-:Y:S05]  /*165d0*/  @!P0 BRA `(.L_x_2376) ;  /* 0x0000004000708947 */ /* 0x001fea0003800000 */
.L_x_2449:
[----:B------:R-:W-:Y:S05]  /*165e0*/  BSYNC B1 ;  /* 0x0000000000017941 */ /* 0x000fea0003800000 */
.L_x_2375:
[----:B------:R-:W-:Y:S01]  /*165f0*/  BSSY B1, `(.L_x_2377) ;  /* 0x000000b000017945 */ /* 0x000fe20003800000 */
[----:B------:R-:W-:Y:S02]  /*16600*/  IMAD.MOV.U32 R10, RZ, RZ, 0x0 ;  /* 0x00000000ff0a7424 */ /* 0x000fe400078e00ff */
[----:B------:R-:W-:Y:S01]  /*16610*/  IMAD.MOV.U32 R11, RZ, RZ, 0x14f00000 ;  /* 0x14f00000ff0b7424 */ /* 0x000fe200078e00ff */
[----:B------:R-:W-:Y:S06]  /*16620*/  @P1 BRA `(.L_x_2378) ;  /* 0x00000000001c1947 */ /* 0x000fec0003800000 */
[----:B------:R-:W3:Y:S01]  /*16630*/  S2R R7, SR_TID.X ;  /* 0x0000000000077919 */ /* 0x000ee20000002100 */
[----:B0-2---:R-:W-:-:S04]  /*16640*/  IMAD.MOV.U32 R5, RZ, RZ, 0x8000 ;  /* 0x00008000ff057424 */ /* 0x005fc800078e00ff */
[----:B------:R4:W-:Y:S01]  /*16650*/  SYNCS.ARRIVE.TRANS64 RZ, [R6+URZ+0x38830], R5 ;  /* 0x0388300506ff79a7 */ /* 0x0009e2000800003f */
[----:B---3--:R-:W-:-:S04]  /*16660*/  LOP3.LUT R7, R7, 0x1f, RZ, 0xc0, !PT ;  /* 0x0000001f07077812 */ /* 0x008fc800078ec0ff */
[----:B------:R-:W-:-:S13]  /*16670*/  ISETP.NE.AND P0, PT, R7, RZ, PT ;  /* 0x000000ff0700720c */ /* 0x000fda0003f05270 */
[----:B----4-:R-:W-:Y:S05]  /*16680*/  @!P0 BRA `(.L_x_2378) ;  /* 0x0000000000048947 */ /* 0x010fea0003800000 */
[----:B------:R-:W-:Y:S01]  /*16690*/  BPT.TRAP 0x1 ;  /* 0x000000040000795c */ /* 0x000fe20000300000 */
.L_x_2378:
[----:B------:R-:W-:Y:S05]  /*166a0*/  BSYNC B1 ;  /* 0x0000000000017941 */ /* 0x000fea0003800000 */
.L_x_2377:
[----:B------:R-:W-:Y:S01]  /*166b0*/  R2UR UR10, R13 ;  /* 0x000000000d0a72ca */ /* 0x000fe200000e0000 */
[----:B------:R-:W-:Y:S01]  /*166c0*/  UIADD3 UR4, UP0, UR48, 0x370, URZ ;  /* 0x0000037030047890 */ /* 0x000fe2000ff1e03f */
[----:B------:R-:W-:Y:S01]  /*166d0*/  R2UR UR6, R10 ;  /* 0x000000000a0672ca */ /* 0x000fe200000e0000 */
[----:B0-2---:R-:W-:Y:S01]  /*166e0*/  VIADD R6, R6, 0x38830 ;  /* 0x0003883006067836 */ /* 0x005fe20000000000 */
[----:B------:R-:W-:Y:S01]  /*166f0*/  R2UR UR7, R11 ;  /* 0x000000000b0772ca */ /* 0x000fe200000e0000 */
[----:B------:R-:W-:Y:S01]  /*16700*/  VIADD R5, R4, 0x28400 ;  /* 0x0002840004057836 */ /* 0x000fe20000000000 */
[----:B------:R-:W-:Y:S01]  /*16710*/  PLOP3.LUT P0, PT, PT, PT, PT, 0x80, 0x0 ;  /* 0x000000000000781c */ /* 0x000fe20003f0f070 */
[----:B------:R-:W-:-:S12]  /*16720*/  UIADD3.X UR5, URZ, UR49, URZ, UP0, !UPT ;  /* 0x000000313f057290 */ /* 0x000fd800087fe43f */
.L_x_2379:
        /* <DEDUP_REMOVED lines=15> */
.L_x_2380:
        /* <DEDUP_REMOVED lines=10> */
.L_x_2367:
[----:B------:R-:W-:Y:S05]  /*168c0*/  BSYNC B0 ;  /* 0x0000000000007941 */ /* 0x000fea0003800000 */
.L_x_2366:
[----:B------:R-:W-:-:S06]  /*168d0*/  UISETP.NE.AND UP0, UPT, UR39, 0x3, UPT ;  /* 0x000000032700788c */ /* 0x000fcc000bf05270 */
[----:B------:R-:W-:-:S13]  /*168e0*/  PLOP3.LUT P0, PT, PT, PT, UP0, 0x80, 0x0 ;  /* 0x000000000000781c */ /* 0x000fda0003f0f008 */
[----:B------:R-:W-:Y:S05]  /*168f0*/  @!P0 BRA `(.L_x_2381) ;  /* 0x0000000000048947 */ /* 0x000fea0003800000 */
[----:B------:R-:W-:Y:S01]  /*16900*/  BPT.TRAP 0x1 ;  /* 0x000000040000795c */ /* 0x000fe20000300000 */
.L_x_2381:
        /* <DEDUP_REMOVED lines=8> */
.L_x_2450:
[----:B------:R-:W-:Y:S05]  /*16990*/  BSYNC B0 ;  /* 0x0000000000007941 */ /* 0x000fea0003800000 */
.L_x_2382:
[----:B------:R-:W-:Y:S05]  /*169a0*/  @!P1 BRA `(.L_x_2384) ;  /* 0x0000000000049947 */ /* 0x000fea0003800000 */
[----:B------:R-:W-:Y:S01]  /*169b0*/  BPT.TRAP 0x1 ;  /* 0x000000040000795c */ /* 0x000fe20000300000 */
.L_x_2384:
[----:B--2---:R-:W-:Y:S01]  /*169c0*/  SHF.L.U32 R4, R0, 0x1f, RZ ;  /* 0x0000001f00047819 */ /* 0x004fe200000006ff */
[----:B------:R-:W-:-:S03]  /*169d0*/  IMAD.SHL.U32 R0, R3, 0x8000, RZ ;  /* 0x0000800003007824 */ /* 0x000fc600078e00ff */
[----:B------:R-:W2:Y:S02]  /*169e0*/  SYNCS.PHASECHK.TRANS64.TRYWAIT P0, [R19+URZ+0x38860], R4 ;  /* 0x03886004130075a7 */ /* 0x000ea4000800017f */
[----:B--2---:R-:W-:Y:S05]  /*169f0*/  @!P0 BRA `(.L_x_2385) ;  /* 0x0000003c00908947 */ /* 0x004fea0003800000 */
.L_x_2451:
[----:B------:R-:W3:Y:S04]  /*16a00*/  LDL R14, [R1+0x38] ;  /* 0x00003800010e7983 */ /* 0x000ee80000100800 */
[----:B------:R-:W4:Y:S04]  /*16a10*/  LDL R13, [R1+0x8] ;  /* 0x00000800010d7983 */ /* 0x000f280000100800 */
[----:B------:R-:W4:Y:S01]  /*16a20*/  LDL R12, [R1] ;  /* 0x00000000010c7983 */ /* 0x000f220000100800 */
[----:B------:R-:W-:Y:S01]  /*16a30*/  LOP3.LUT R3, R0, R18, RZ, 0xfc, !PT ;  /* 0x0000001200037212 */ /* 0x000fe200078efcff */
[----:B------:R-:W-:Y:S05]  /*16a40*/  WARPSYNC.ALL ;  /* 0x0000000000007948 */ /* 0x000fea0003800000 */
[----:B------:R-:W-:-:S05]  /*16a50*/  IMAD.IADD R3, R17, 0x1, R3 ;  /* 0x0000000111037824 */ /* 0x000fca00078e0203 */
[----:B0-----:R-:W2:Y:S02]  /*16a60*/  LDSM.16.MT88.4 R8, [R3+0x10400] ;  /* 0x010400000308783b */ /* 0x001ea40000004200 */
[C-C-:B--2---:R-:W-:Y:S02]  /*16a70*/  PRMT R4, R8.reuse, 0x6420, R9.reuse ;  /* 0x0000642008047816 */ /* 0x144fe40000000009 */
[----:B------:R-:W-:Y:S02]  /*16a80*/  PRMT R5, R8, 0x7531, R9 ;  /* 0x0000753108057816 */ /* 0x000fe40000000009 */
[C-C-:B------:R-:W-:Y:S02]  /*16a90*/  PRMT R6, R10.reuse, 0x6420, R11.reuse ;  /* 0x000064200a067816 */ /* 0x140fe4000000000b */
[----:B------:R-:W-:Y:S02]  /*16aa0*/  PRMT R7, R10, 0x7531, R11 ;  /* 0x000075310a077816 */ /* 0x000fe4000000000b */
[----:B---3--:R-:W-:-:S05]  /*16ab0*/  IADD3 R20, R17, R14, R0 ;  /* 0x0000000e11147210 */ /* 0x008fca0007ffe000 */
[----:B------:R-:W0:Y:S01]  /*16ac0*/  LDSM.16.MT88.4 R8, [R20+0x10400] ;  /* 0x010400001408783b */ /* 0x000e220000004200 */
[----:B----4-:R-:W-:-:S05]  /*16ad0*/  IADD3 R3, R12, R0, R13 ;  /* 0x000000000c037210 */ /* 0x010fca0007ffe00d */
[----:B------:R2:W-:Y:S02]  /*16ae0*/  STSM.16.M88.4 [R3], R4 ;  /* 0x0000000403007844 */ /* 0x0005e40000000200 */
[----:B--2---:R-:W-:Y:S02]  /*16af0*/  VIADD R4, R0, 0x4000 ;  /* 0x0000400000047836 */ /* 0x004fe40000000000 */
[----:B------:R-:W-:Y:S02]  /*16b00*/  IMAD.MOV.U32 R6, RZ, RZ, R13 ;  /* 0x000000ffff067224 */ /* 0x000fe400078e000d */
[----:B------:R-:W-:Y:S01]  /*16b10*/  IMAD.MOV.U32 R7, RZ, RZ, R12 ;  /* 0x000000ffff077224 */ /* 0x000fe200078e000c */
[----:B------:R-:W-:-:S05]  /*16b20*/  LOP3.LUT R4, R4, R18, RZ, 0xfc, !PT ;  /* 0x0000001204047212 */ /* 0x000fca00078efcff */
[----:B------:R-:W-:Y:S01]  /*16b30*/  IMAD.IADD R4, R17, 0x1, R4 ;  /* 0x0000000111047824 */ /* 0x000fe200078e0204 */
[C-C-:B0-----:R-:W-:Y:S02]  /*16b40*/  PRMT R12, R8.reuse, 0x6420, R9.reuse ;  /* 0x00006420080c7816 */ /* 0x141fe40000000009 */
[----:B------:R-:W-:Y:S02]  /*16b50*/  PRMT R13, R8, 0x7531, R9 ;  /* 0x00007531080d7816 */ /* 0x000fe40000000009 */
[C-C-:B------:R-:W-:Y:S02]  /*16b60*/  PRMT R14, R10.reuse, 0x6420, R11.reuse ;  /* 0x000064200a0e7816 */ /* 0x140fe4000000000b */
[----:B------:R-:W-:-:S05]  /*16b70*/  PRMT R15, R10, 0x7531, R11 ;  /* 0x000075310a0f7816 */ /* 0x000fca000000000b */
[----:B------:R0:W-:Y:S04]  /*16b80*/  STSM.16.M88.4 [R3+0x2000], R12 ;  /* 0x0020000c03007844 */ /* 0x0001e80000000200 */
[----:B------:R-:W2:Y:S01]  /*16b90*/  LDSM.16.MT88.4 R8, [R4+0x10400] ;  /* 0x010400000408783b */ /* 0x000ea20000004200 */
[----:B0-----:R-:W-:Y:S02]  /*16ba0*/  IMAD.MOV.U32 R14, RZ, RZ, R6 ;  /* 0x000000ffff0e7224 */ /* 0x001fe400078e0006 */
[----:B------:R-:W-:Y:S01]  /*16bb0*/  IMAD.MOV.U32 R15, RZ, RZ, R7 ;  /* 0x000000ffff0f7224 */ /* 0x000fe200078e0007 */
[C-C-:B--2---:R-:W-:Y:S02]  /*16bc0*/  PRMT R4, R8.reuse, 0x6420, R9.reuse ;  /* 0x0000642008047816 */ /* 0x144fe40000000009 */
[----:B------:R-:W-:-:S02]  /*16bd0*/  PRMT R5, R8, 0x7531, R9 ;  /* 0x0000753108057816 */ /* 0x000fc40000000009 */
[C-C-:B------:R-:W-:Y:S02]  /*16be0*/  PRMT R6, R10.reuse, 0x6420, R11.reuse ;  /* 0x000064200a067816 */ /* 0x140fe4000000000b */
[----:B------:R-:W-:Y:S02]  /*16bf0*/  PRMT R7, R10, 0x7531, R11 ;  /* 0x000075310a077816 */ /* 0x000fe4000000000b */
[----:B------:R-:W0:Y:S04]  /*16c00*/  LDSM.16.MT88.4 R8, [R20+0x14400] ;  /* 0x014400001408783b */ /* 0x000e280000004200 */
[----:B------:R2:W-:Y:S02]  /*16c10*/  STSM.16.M88.4 [R3+0x4000], R4 ;  /* 0x0040000403007844 */ /* 0x0005e40000000200 */
[----:B--2---:R-:W-:-:S02]  /*16c20*/  IMAD.MOV.U32 R6, RZ, RZ, R14 ;  /* 0x000000ffff067224 */ /* 0x004fc400078e000e */
        /* <DEDUP_REMOVED lines=20> */
[----:B------:R-:W-:-:S03]  /*16d70*/  PRMT R13, R8, 0x7531, R9 ;  /* 0x00007531080d7816 */ /* 0x000fc60000000009 */
[----:B------:R-:W-:-:S05]  /*16d80*/  IMAD.IADD R3, R15, 0x1, R3 ;  /* 0x000000010f037824 */ /* 0x000fca00078e0203 */
[----:B------:R0:W-:Y:S02]  /*16d90*/  STSM.16.M88.4 [R3], R4 ;  /* 0x0000000403007844 */ /* 0x0001e40000000200 */
[----:B0-----:R-:W-:Y:S02]  /*16da0*/  VIADD R4, R0, 0x5000 ;  /* 0x0000500000047836 */ /* 0x001fe40000000000 */
        /* <DEDUP_REMOVED lines=8> */
[----:B0-----:R-:W-:Y:S02]  /*16e30*/  IMAD.MOV.U32 R14, RZ, RZ, R6 ;  /* 0x000000ffff0e7224 */ /* 0x001fe400078e0006 */
[----:B------:R-:W-:Y:S01]  /*16e40*/  IMAD.MOV.U32 R15, RZ, RZ, R7 ;  /* 0x000000ffff0f7224 */ /* 0x000fe200078e0007 */
[----:B--2---:R-:W-:-:S02]  /*16e50*/  PRMT R4, R8, 0x6420, R9 ;  /* 0x0000642008047816 */ /* 0x004fc40000000009 */
[----:B------:R-:W-:Y:S02]  /*16e60*/  PRMT R5, R8, 0x7531, R9 ;  /* 0x0000753108057816 */ /* 0x000fe40000000009 */
        /* <DEDUP_REMOVED lines=63> */
[----:B------:R-:W0:Y:S01]  /*17260*/  LDSM.16.MT88.4 R8, [R20+0x13400] ;  /* 0x013400001408783b */ /* 0x000e220000004200 */
[----:B--2---:R-:W-:Y:S01]  /*17270*/  IADD3 R3, R14, R13, R0 ;  /* 0x0000000d0e037210 */ /* 0x004fe20007ffe000 */
[----:B------:R-:W-:-:S04]  /*17280*/  VIADD R0, R0, 0x7000 ;  /* 0x0000700000007836 */ /* 0x000fc80000000000 */
[----:B------:R-:W-:Y:S01]  /*17290*/  IMAD.IADD R3, R15, 0x1, R3 ;  /* 0x000000010f037824 */ /* 0x000fe200078e0203 */
[----:B------:R-:W-:-:S04]  /*172a0*/  LOP3.LUT R0, R0, R18, RZ, 0xfc, !PT ;  /* 0x0000001200007212 */ /* 0x000fc800078efcff */
[----:B------:R0:W-:Y:S01]  /*172b0*/  STSM.16.M88.4 [R3], R4 ;  /* 0x0000000403007844 */ /* 0x0001e20000000200 */
[----:B------:R-:W-:Y:S01]  /*172c0*/  IMAD.IADD R0, R17, 0x1, R0 ;  /* 0x0000000111007824 */ /* 0x000fe200078e0200 */
[C-C-:B0-----:R-:W-:Y:S02]  /*172d0*/  PRMT R4, R8.reuse, 0x6420, R9.reuse ;  /* 0x0000642008047816 */ /* 0x141fe40000000009 */
[----:B------:R-:W-:Y:S02]  /*172e0*/  PRMT R5, R8, 0x7531, R9 ;  /* 0x0000753108057816 */ /* 0x000fe40000000009 */
[C-C-:B------:R-:W-:Y:S02]  /*172f0*/  PRMT R6, R10.reuse, 0x6420, R11.reuse ;  /* 0x000064200a067816 */ /* 0x140fe4000000000b */
[----:B------:R-:W-:-:S05]  /*17300*/  PRMT R7, R10, 0x7531, R11 ;  /* 0x000075310a077816 */ /* 0x000fca000000000b */
[----:B------:R-:W-:Y:S04]  /*17310*/  STSM.16.M88.4 [R3+0x2000], R4 ;  /* 0x0020000403007844 */ /* 0x000fe80000000200 */
[----:B------:R-:W0:Y:S02]  /*17320*/  LDSM.16.MT88.4 R8, [R0+0x10400] ;  /* 0x010400000008783b */ /* 0x000e240000004200 */
[C-C-:B0-----:R-:W-:Y:S02]  /*17330*/  PRMT R4, R8.reuse, 0x6420, R9.reuse ;  /* 0x0000642008047816 */ /* 0x141fe40000000009 */
[----:B------:R-:W-:Y:S02]  /*17340*/  PRMT R5, R8, 0x7531, R9 ;  /* 0x0000753108057816 */ /* 0x000fe40000000009 */
[----:B------:R-:W-:-:S02]  /*17350*/  PRMT R6, R10, 0x6420, R11 ;  /* 0x000064200a067816 */ /* 0x000fc4000000000b */
[----:B------:R-:W-:Y:S02]  /*17360*/  PRMT R7, R10, 0x7531, R11 ;  /* 0x000075310a077816 */ /* 0x000fe4000000000b */
[----:B------:R-:W0:Y:S04]  /*17370*/  LDSM.16.MT88.4 R8, [R20+0x17400] ;  /* 0x017400001408783b */ /* 0x000e280000004200 */
[----:B------:R0:W-:Y:S02]  /*17380*/  STSM.16.M88.4 [R3+0x4000], R4 ;  /* 0x0040000403007844 */ /* 0x0001e40000000200 */
[C-C-:B0-----:R-:W-:Y:S02]  /*17390*/  PRMT R4, R8.reuse, 0x6420, R9.reuse ;  /* 0x0000642008047816 */ /* 0x141fe40000000009 */
        /* <DEDUP_REMOVED lines=12> */
.L_x_2386:
[----:B------:R-:W0:Y:S01]  /*17460*/  S2R R0, SR_TID.X ;  /* 0x0000000000007919 */ /* 0x000e220000002100 */
[----:B--2---:R2:W-:Y:S01]  /*17470*/  SYNCS.ARRIVE.TRANS64.A1T0 RZ, [R19+URZ+0x38850], RZ ;  /* 0x038850ff13ff79a7 */ /* 0x0045e2000810003f */
[----:B0-----:R-:W-:Y:S02]  /*17480*/  LOP3.LUT R3, R0, 0x7f, RZ, 0xc0, !PT ;  /* 0x0000007f00037812 */ /* 0x001fe400078ec0ff */
        /* <DEDUP_REMOVED lines=11> */
.L_x_2365:
[----:B------:R-:W2:Y:S01]  /*17540*/  S2R R4, SR_TID.X ;  /* 0x0000000000047919 */ /* 0x000ea20000002100 */
[----:B------:R-:W-:Y:S01]  /*17550*/  BSSY B0, `(.L_x_2388) ;  /* 0x0000011000007945 */ /* 0x000fe20003800000 */
[----:B--2---:R-:W-:-:S04]  /*17560*/  LOP3.LUT R4, R4, 0x7f, RZ, 0xc0, !PT ;  /* 0x0000007f04047812 */ /* 0x004fc800078ec0ff */
[----:B------:R-:W-:-:S13]  /*17570*/  ISETP.NE.AND P0, PT, R4, RZ, PT ;  /* 0x000000ff0400720c */ /* 0x000fda0003f05270 */
[----:B------:R-:W-:Y:S05]  /*17580*/  @P0 BRA `(.L_x_2389) ;  /* 0x0000000000340947 */ /* 0x000fea0003800000 */
[----:B------:R-:W2:Y:S01]  /*17590*/  S2R R2, SR_LANEID ;  /* 0x0000000000027919 */ /* 0x000ea20000000000 */
[----:B------:R-:W-:Y:S01]  /*175a0*/  VOTEU.ANY UR4, UPT, PT ;  /* 0x0000000000047886 */ /* 0x000fe200038e0100 */
[----:B------:R-:W3:Y:S01]  /*175b0*/  LDC.64 R4, c[0x0][0xc60] ;  /* 0x00031800ff047b82 */ /* 0x000ee20000000a00 */
[----:B-1---5:R-:W2:Y:S02]  /*175c0*/  FLO.U32 R0, UR4 ;  /* 0x0000000400007d00 */ /* 0x022ea400080e0000 */
[----:B--2---:R-:W-:-:S06]  /*175d0*/  ISETP.EQ.U32.AND P1, PT, R0, R2, PT ;  /* 0x000000020000720c */ /* 0x004fcc0003f22070 */
[----:B------:R-:W3:Y:S07]  /*175e0*/  POPC R2, UR4 ;  /* 0x0000000400027d09 */ /* 0x000eee0008000000 */
[----:B---3--:R-:W2:Y:S04]  /*175f0*/  @P1 ATOMG.E.ADD.STRONG.GPU PT, R2, desc[UR52][R4.64], R2 ;  /* 0x00000002040219a8 */ /* 0x008ea800081ee1f4 */
[----:B--2---:R1:W2:Y:S02]  /*17600*/  SHFL.IDX PT, R2, R2, R0, 0x1f ;  /* 0x00001f0002027589 */ /* 0x0042a400000e0000 */
[----:B-1----:R-:W1:Y:S02]  /*17610*/  S2R R0, SR_LTMASK ;  /* 0x0000000000007919 */ /* 0x002e640000003900 */
[----:B-1----:R-:W-:-:S06]  /*17620*/  LOP3.LUT R0, R0, UR4, RZ, 0xc0, !PT ;  /* 0x0000000400007c12 */ /* 0x002fcc000f8ec0ff */
[----:B------:R-:W2:Y:S02]  /*17630*/  POPC R0, R0 ;  /* 0x0000000000007309 */ /* 0x000ea40000000000 */
[----:B--2---:R-:W-:-:S05]  /*17640*/  IADD3 R0, R2, UR40, R0 ;  /* 0x0000002802007c10 */ /* 0x004fca000fffe000 */
[----:B------:R2:W-:Y:S02]  /*17650*/  STL [R1+0x10], R0 ;  /* 0x0000100001007387 */ /* 0x0005e40000100800 */
.L_x_2389:
[----:B------:R-:W-:Y:S05]  /*17660*/  BSYNC B0 ;  /* 0x0000000000007941 */ /* 0x000fea0003800000 */
.L_x_2388:
[----:B------:R-:W-:-:S06]  /*17670*/  UISETP.NE.AND UP0, UPT, UR39, 0x3, UPT ;  /* 0x000000032700788c */ /* 0x000fcc000bf05270 */
[----:B------:R-:W-:-:S13]  /*17680*/  PLOP3.LUT P1, PT, PT, PT, UP0, 0x80, 0x0 ;  /* 0x000000000000781c */ /* 0x000fda0003f2f008 */
[----:B------:R-:W-:Y:S05]  /*17690*/  @!P1 BRA `(.L_x_2390) ;  /* 0x0000000000049947 */ /* 0x000fea0003800000 */
[----:B------:R-:W-:Y:S01]  /*176a0*/  BPT.TRAP 0x1 ;  /* 0x000000040000795c */ /* 0x000fe20000300000 */
.L_x_2390:
[----:B-----5:R-:W3:Y:S04]  /*176b0*/  LDL R3, [R1+0xc] ;  /* 0x00000c0001037983 */ /* 0x020ee80000100800 */
[----:B------:R-:W4:Y:S01]  /*176c0*/  LDL R2, [R1+0x4] ;  /* 0x0000040001027983 */ /* 0x000f220000100800 */
[----:B-12---:R-:W-:Y:S01]  /*176d0*/  IMAD.U32 R0, RZ, RZ, UR41 ;  /* 0x00000029ff007e24 */ /* 0x006fe2000f8e00ff */
[----:B------:R-:W-:Y:S04]  /*176e0*/  BSSY B0, `(.L_x_2391) ;  /* 0x0000007000007945 */ /* 0x000fe80003800000 */
[----:B------:R-:W-:-:S02]  /*176f0*/  ISETP.NE.AND P2, PT, R0, 0x3, PT ;  /* 0x000000030000780c */ /* 0x000fc40003f45270 */
[----:B---3--:R-:W-:-:S04]  /*17700*/  LOP3.LUT R0, R3, 0x1, RZ, 0x3c, !PT ;  /* 0x0000000103007812 */ /* 0x008fc800078e3cff */
[----:B------:R-:W-:Y:S01]  /*17710*/  SHF.L.U32 R0, R0, 0x1f, RZ ;  /* 0x0000001f00007819 */ /* 0x000fe200000006ff */
[----:B----4-:R-:W-:-:S04]  /*17720*/  IMAD R2, R2, 0x8, R17 ;  /* 0x0000000802027824 */ /* 0x010fc800078e0211 */
[----:B------:R-:W1:Y:S02]  /*17730*/  SYNCS.PHASECHK.TRANS64.TRYWAIT P1, [R2+URZ+0x38870], R0 ;  /* 0x03887000020075a7 */ /* 0x000e64000802017f */
[----:B-1----:R-:W-:Y:S05]  /*17740*/  @!P1 BRA `(.L_x_2392) ;  /* 0x0000003000509947 */ /* 0x002fea0003800000 */
.L_x_2452:
[----:B------:R-:W-:Y:S05]  /*17750*/  BSYNC B0 ;  /* 0x0000000000007941 */ /* 0x000fea0003800000 */
.L_x_2391:
[----:B------:R-:W-:Y:S05]  /*17760*/  @!P2 BRA `(.L_x_2393) ;  /* 0x000000000004a947 */ /* 0x000fea0003800000 */
[----:B------:R-:W-:Y:S01]  /*17770*/  BPT.TRAP 0x1 ;  /* 0x000000040000795c */ /* 0x000fe20000300000 */
.L_x_2393:
[----:B-1----:R-:W2:Y:S02]  /*17780*/  LDL R0, [R1+0xc] ;  /* 0x00000c0001007983 */ /* 0x002ea40000100800 */
[----:B--2---:R-:W-:-:S04]  /*17790*/  SHF.L.U32 R0, R0, 0x1f, RZ ;  /* 0x0000001f00007819 */ /* 0x004fc800000006ff */
[----:B------:R-:W1:Y:S02]  /*177a0*/  SYNCS.PHASECHK.TRANS64.TRYWAIT P1, [R2+URZ+0x38860], R0 ;  /* 0x03886000020075a7 */ /* 0x000e64000802017f */
[----:B-1----:R-:W-:Y:S05]  /*177b0*/  @!P1 BRA `(.L_x_2394) ;  /* 0x0000003000489947 */ /* 0x002fea0003800000 */
.L_x_2453:
[----:B------:R-:W2:Y:S04]  /*177c0*/  LDL R3, [R1+0x38] ;  /* 0x0000380001037983 */ /* 0x000ea80000100800 */
[----:B------:R-:W3:Y:S04]  /*177d0*/  LDL R13, [R1+0x8] ;  /* 0x00000800010d7983 */ /* 0x000ee80000100800 */
[----:B------:R-:W3:Y:S04]  /*177e0*/  LDL.LU R12, [R1] ;  /* 0x00000000010c7983 */ /* 0x000ee80000300800 */
[----:B------:R-:W4:Y:S01]  /*177f0*/  LDL R19, [R1+0x4] ;  /* 0x0000040001137983 */ /* 0x000f220000100800 */
[----:B------:R-:W-:Y:S05]  /*17800*/  WARPSYNC.ALL ;  /* 0x0000000000007948 */ /* 0x000fea0003800000 */
[----:B----4-:R-:W-:-:S05]  /*17810*/  IMAD.SHL.U32 R16, R19, 0x8000, RZ ;  /* 0x0000800013107824 */ /* 0x010fca00078e00ff */
[----:B-1----:R-:W-:Y:S02]  /*17820*/  LOP3.LUT R0, R16, R18, RZ, 0xfc, !PT ;  /* 0x0000001210007212 */ /* 0x002fe400078efcff */
[----:B--2---:R-:W-:-:S03]  /*17830*/  IADD3 R3, R17, R3, R16 ;  /* 0x0000000311037210 */ /* 0x004fc60007ffe010 */
[----:B------:R-:W-:-:S05]  /*17840*/  IMAD.IADD R0, R17, 0x1, R0 ;  /* 0x0000000111007824 */ /* 0x000fca00078e0200 */
[----:B0-----:R3:W0:Y:S02]  /*17850*/  LDSM.16.MT88.4 R4, [R0+0x10400] ;  /* 0x010400000004783b */ /* 0x0016240000004200 */
        /* <DEDUP_REMOVED lines=156> */
.L_x_2395:
        /* <DEDUP_REMOVED lines=13> */
.L_x_2340:
[----:B------:R-:W-:Y:S05]  /*182f0*/  BSYNC B7 ;  /* 0x0000000000077941 */ /* 0x000fea0003800000 */
.L_x_2338:
[----:B01----:R-:W2:Y:S02]  /*18300*/  LDL R0, [R1+0x4c] ;  /* 0x00004c0001007983 */ /* 0x003ea40000100800 */
[----:B--2---:R-:W-:-:S13]  /*18310*/  ISETP.NE.AND P0, PT, R0, RZ, PT ;  /* 0x000000ff0000720c */ /* 0x004fda0003f05270 */
[----:B------:R-:W-:Y:S05]  /*18320*/  @!P0 BRA `(.L_x_2396) ;  /* 0x0000000000308947 */ /* 0x000fea0003800000 */
[----:B------:R-:W0:Y:S08]  /*18330*/  S2UR UR5, SR_CgaCtaId ;  /* 0x00000000000579c3 */ /* 0x000e300000008800 */
[----:B------:R-:W-:Y:S06]  /*18340*/  BAR.SYNC.DEFER_BLOCKING 0x5, 0x180 ;  /* 0x0146000000007b1d */ /* 0x000fec0000010000 */
[----:B------:R-:W-:-:S02]  /*18350*/  UMOV UR4, 0x400 ;  /* 0x0000040000047882 */ /* 0x000fc40000000000 */
[----:B0-----:R-:W-:-:S06]  /*18360*/  ULEA UR4, UR5, UR4, 0x18 ;  /* 0x0000000405047291 */ /* 0x001fcc000f8ec03f */
[----:B------:R-:W-:-:S05]  /*18370*/  IMAD.U32 R17, RZ, RZ, UR4 ;  /* 0x00000004ff117e24 */ /* 0x000fca000f8e00ff */
[----:B------:R-:W0:Y:S04]  /*18380*/  LDS.128 R4, [R17+0x388d0] ;  /* 0x0388d00011047984 */ /* 0x000e280000000c00 */
[----:B0-----:R1:W-:Y:S01]  /*18390*/  STL.64 [R1+0x10], R4 ;  /* 0x0000100401007387 */ /* 0x0013e20000100a00 */
[----:B------:R-:W-:-:S03]  /*183a0*/  IMAD.MOV.U32 R0, RZ, RZ, R7 ;  /* 0x000000ffff007224 */ /* 0x000fc600078e0007 */
[----:B------:R1:W-:Y:S02]  /*183b0*/  STL [R1+0x18], R6 ;  /* 0x0000180601007387 */ /* 0x0003e40000100800 */
[----:B------:R-:W-:Y:S01]  /*183c0*/  R2UR UR42, R0 ;  /* 0x00000000002a72ca */ /* 0x000fe200000e0000 */
[----:B------:R-:W-:Y:S06]  /*183d0*/  BAR.ARV 0x4, 0x180 ;  /* 0x0106000000007b1d */ /* 0x000fec0000002000 */
[----:B------:R-:W-:Y:S08]  /*183e0*/  BRA `(.L_x_2397) ;  /* 0x0000000c00e47947 */ /* 0x000ff00003800000 */
.L_x_2396:
[----:B------:R-:W2:Y:S01]  /*183f0*/  LDL.LU R0, [R1+0x10] ;  /* 0x0000100001007983 */ /* 0x000ea20000300800 */
[----:B------:R-:W-:Y:S01]  /*18400*/  ULDC UR4, c[0x0][0xc3c] ;  /* 0x00030f0000047ab9 */ /* 0x000fe20000000800 */
[----:B------:R-:W-:Y:S01]  /*18410*/  CS2R R6, SRZ ;  /* 0x0000000000067805 */ /* 0x000fe2000001ff00 */
[----:B------:R-:W0:Y:S02]  /*18420*/  S2R R2, SR_TID.X ;  /* 0x0000000000027919 */ /* 0x000e240000002100 */
[----:B0-----:R-:W-:-:S04]  /*18430*/  LOP3.LUT R9, R2, 0x1f, RZ, 0xc0, !PT ;  /* 0x0000001f02097812 */ /* 0x001fc800078ec0ff */
[C---:B------:R-:W-:Y:S01]  /*18440*/  ISETP.NE.AND P0, PT, R9.reuse, 0x1f, PT ;  /* 0x0000001f0900780c */ /* 0x040fe20003f05270 */
[----:B--2---:R-:W-:Y:S02]  /*18450*/  IMAD.MOV.U32 R8, RZ, RZ, R0 ;  /* 0x000000ffff087224 */ /* 0x004fe400078e0000 */
[----:B------:R-:W-:-:S05]  /*18460*/  VIADD R0, R9, UR42 ;  /* 0x0000002a09007c36 */ /* 0x000fca0008000000 */
[----:B------:R-:W-:Y:S01]  /*18470*/  ISETP.GE.OR P1, PT, R0, UR4, !P0 ;  /* 0x0000000400007c0c */ /* 0x000fe2000c726670 */
[----:B------:R-:W-:-:S12]  /*18480*/  ULDC UR4, c[0x0][0xc3c] ;  /* 0x00030f0000047ab9 */ /* 0x000fd80000000800 */
[----:B------:R-:W0:Y:S08]  /*18490*/  @!P1 LDC.64 R2, c[0x0][0xc80] ;  /* 0x00032000ff029b82 */ /* 0x000e300000000a00 */
[----:B------:R-:W1:Y:S01]  /*184a0*/  @!P1 LDC.64 R4, c[0x0][0xc78] ;  /* 0x00031e00ff049b82 */ /* 0x000e620000000a00 */
[----:B0-----:R-:W-:-:S05]  /*184b0*/  @!P1 IMAD.WIDE R2, R0, 0x4, R2 ;  /* 0x0000000400029825 */ /* 0x001fca00078e0202 */
[----:B------:R1:W2:Y:S02]  /*184c0*/  @!P1 LDG.E R6, desc[UR52][R2.64] ;  /* 0x0000003402069981 */ /* 0x0002a4000c1e1900 */
[----:B-1----:R-:W-:-:S05]  /*184d0*/  @!P1 IMAD.WIDE R2, R0, 0x4, R4 ;  /* 0x0000000400029825 */ /* 0x002fca00078e0204 */
[----:B------:R-:W2:Y:S01]  /*184e0*/  @!P1 LDG.E R7, desc[UR52][R2.64] ;  /* 0x0000003402079981 */ /* 0x000ea2000c1e1900 */
[C---:B------:R-:W-:Y:S01]  /*184f0*/  ISETP.NE.AND P1, PT, R9.reuse, RZ, PT ;  /* 0x000000ff0900720c */ /* 0x040fe20003f25270 */
[----:B------:R-:W-:Y:S01]  /*18500*/  IMAD.MOV.U32 R5, RZ, RZ, RZ ;  /* 0x000000ffff057224 */ /* 0x000fe200078e00ff */
[C---:B------:R-:W-:Y:S01]  /*18510*/  ISETP.GE.U32.AND P2, PT, R9.reuse, 0x2, PT ;  /* 0x000000020900780c */ /* 0x040fe20003f46070 */
[----:B------:R-:W-:Y:S01]  /*18520*/  SHFL.IDX PT, R4, R8, RZ, 0x1f ;  /* 0x00001fff08047589 */ /* 0x000fe200000e0000 */
[C---:B------:R-:W-:Y:S02]  /*18530*/  ISETP.GE.U32.AND P3, PT, R9.reuse, 0x4, PT ;  /* 0x000000040900780c */ /* 0x040fe40003f66070 */
[C---:B------:R-:W-:Y:S02]  /*18540*/  ISETP.GE.U32.AND P4, PT, R9.reuse, 0x8, PT ;  /* 0x000000080900780c */ /* 0x040fe40003f86070 */
[----:B------:R-:W-:Y:S02]  /*18550*/  ISETP.GE.U32.AND P5, PT, R9, 0x10, PT ;  /* 0x000000100900780c */ /* 0x000fe40003fa6070 */
        /* <DEDUP_REMOVED lines=16> */
[----:B------:R-:W-:Y:S02]  /*18660*/  IMAD.IADD R2, R0, 0x1, R2 ;  /* 0x0000000100027824 */ /* 0x000fe400078e0202 */
[----:B------:R-:W-:Y:S04]  /*18670*/  SHFL.IDX PT, R0, R8, 0x1, 0x1f ;  /* 0x00201f0008007f89 */ /* 0x000fe800000e0000 */
[----:B------:R-:W0:Y:S02]  /*18680*/  SHFL.IDX PT, R3, R2, 0x1f, 0x1f ;  /* 0x03e01f0002037f89 */ /* 0x000e2400000e0000 */
[----:B0-----:R-:W-:-:S04]  /*18690*/  IMAD R3, R3, R9, RZ ;  /* 0x0000000903037224 */ /* 0x001fc800078e02ff */
[----:B------:R-:W-:-:S05]  /*186a0*/  IMAD.IADD R0, R0, 0x1, R3 ;  /* 0x0000000100007824 */ /* 0x000fca00078e0203 */
[----:B------:R-:W-:-:S13]  /*186b0*/  ISETP.GT.AND P6, PT, R0, R4, PT ;  /* 0x000000040000720c */ /* 0x000fda0003fc4270 */
[----:B------:R-:W-:Y:S05]  /*186c0*/  @P6 BRA `(.L_x_2398) ;  /* 0x0000000000986947 */ /* 0x000fea0003800000 */
.L_x_2400:
        /* <DEDUP_REMOVED lines=38> */
.L_x_2398:
[----:B------:R-:W-:-:S04]  /*18930*/  IMAD.IADD R3, R0, 0x1, -R3 ;  /* 0x0000000100037824 */ /* 0x000fc800078e0a03 */
[----:B------:R-:W-:-:S05]  /*18940*/  IMAD R0, R2, R9, R3 ;  /* 0x0000000902007224 */ /* 0x000fca00078e0203 */
[----:B------:R-:W-:-:S13]  /*18950*/  ISETP.GT.AND P0, PT, R0, R4, PT ;  /* 0x000000040000720c */ /* 0x000fda0003f04270 */
[----:B------:R-:W-:Y:S02]  /*18960*/  VOTEU.ANY UR5, UPT, !P0 ;  /* 0x0000000000057886 */ /* 0x000fe400040e0100 */
[----:B------:R-:W-:Y:S02]  /*18970*/  UPOPC UR4, UR5 ;  /* 0x00000005000472bf */ /* 0x000fe40008000000 */
[----:B------:R-:W-:-:S04]  /*18980*/  ISETP.NE.AND P0, PT, RZ, UR5, PT ;  /* 0x00000005ff007c0c */ /* 0x000fc8000bf05270 */
[----:B------:R-:W-:-:S06]  /*18990*/  IMAD.U32 R0, RZ, RZ, UR4 ;  /* 0x00000004ff007e24 */ /* 0x000fcc000f8e00ff */
[----:B------:R0:W1:Y:S02]  /*189a0*/  SHFL.IDX PT, R0, R6, R0, 0x1f ;  /* 0x00001f0006007589 */ /* 0x00006400000e0000 */
[----:B0-----:R-:W-:-:S05]  /*189b0*/  IMAD.U32 R6, RZ, RZ, UR4 ;  /* 0x00000004ff067e24 */ /* 0x001fca000f8e00ff */
[----:B------:R0:W2:Y:S01]  /*189c0*/  SHFL.IDX PT, R7, R7, R6, 0x1f ;  /* 0x00001f0607077589 */ /* 0x0000a200000e0000 */
[----:B------:R-:W-:Y:S05]  /*189d0*/  @!P0 BRA `(.L_x_2401) ;  /* 0x00000000000c8947 */ /* 0x000fea0003800000 */
[----:B------:R-:W-:-:S06]  /*189e0*/  UIADD3 UR5, UR4, -0x1, URZ ;  /* 0xffffffff04057890 */ /* 0x000fcc000fffe03f */
[----:B------:R-:W-:-:S06]  /*189f0*/  IMAD.U32 R5, RZ, RZ, UR5 ;  /* 0x00000005ff057e24 */ /* 0x000fcc000f8e00ff */
[----:B------:R3:W4:Y:S02]  /*18a00*/  SHFL.IDX PT, R5, R2, R5, 0x1f ;  /* 0x00001f0502057589 */ /* 0x00072400000e0000 */
.L_x_2401:
        /* <DEDUP_REMOVED lines=10> */
[----:B------:R-:W1:Y:S02]  /*18ab0*/  F2I.FTZ.U32.TRUNC.NTZ R3, R2 ;  /* 0x0000000200037305 */ /* 0x000e64000021f000 */
        /* <DEDUP_REMOVED lines=52> */
.L_x_2402:
[----:B------:R-:W-:Y:S02]  /*18e00*/  ULDC.64 UR4, c[0x0][0xc90] ;  /* 0x0003240000047ab9 */ /* 0x000fe40000000a00 */
[----:B------:R-:W-:-:S06]  /*18e10*/  UIMAD.WIDE UR4, UR42, 0x4, UR4 ;  /* 0x000000042a0478a5 */ /* 0x000fcc000f8e0204 */
[----:B--2---:R-:W-:Y:S02]  /*18e20*/  IMAD.U32 R2, RZ, RZ, UR4 ;  /* 0x00000004ff027e24 */ /* 0x004fe4000f8e00ff */
[----:B------:R-:W-:-:S05]  /*18e30*/  IMAD.U32 R3, RZ, RZ, UR5 ;  /* 0x00000005ff037e24 */ /* 0x000fca000f8e00ff */
[----:B0-----:R-:W1:Y:S02]  /*18e40*/  LDG.E R6, desc[UR52][R2.64] ;  /* 0x0000003402067981 */ /* 0x001e64000c1e1900 */
        /* <DEDUP_REMOVED lines=59> */
.L_x_2403:
[----:B------:R-:W-:-:S05]  /*19200*/  LOP3.LUT R4, RZ, R4, RZ, 0x33, !PT ;  /* 0x00000004ff047212 */ /* 0x000fca00078e33ff */
[----:B------:R-:W-:-:S05]  /*19210*/  IMAD.IADD R0, R0, 0x1, R4 ;  /* 0x0000000100007824 */ /* 0x000fca00078e0204 */
[----:B------:R2:W-:Y:S01]  /*19220*/  STL [R1+0x14], R0 ;  /* 0x0000140001007387 */ /* 0x0005e20000100800 */
[----:B------:R-:W-:Y:S05]  /*19230*/  BRA `(.L_x_2404) ;  /* 0x0000000000107947 */ /* 0x000fea0003800000 */
.L_x_2399:
[----:B------:R3:W-:Y:S01]  /*19240*/  STL [R1+0x10], R4 ;  /* 0x0000100401007387 */ /* 0x0007e20000100800 */
[----:B------:R-:W-:-:S03]  /*19250*/  ULDC UR42, c[0x0][0xc3c] ;  /* 0x00030f00002a7ab9 */ /* 0x000fc60000000800 */
[----:B------:R3:W-:Y:S04]  /*19260*/  STL [R1+0x14], RZ ;  /* 0x000014ff01007387 */ /* 0x0007e80000100800 */
[----:B------:R3:W-:Y:S02]  /*19270*/  STL [R1+0x18], RZ ;  /* 0x000018ff01007387 */ /* 0x0007e40000100800 */
.L_x_2404:
[----:B0-----:R-:W4:Y:S04]  /*19280*/  LDL R2, [R1+0x18] ;  /* 0x0000180001027983 */ /* 0x001f280000100800 */
[----:B-1----:R-:W5:Y:S04]  /*19290*/  LDL R3, [R1+0x14] ;  /* 0x0000140001037983 */ /* 0x002f680000100800 */
[----:B---3--:R-:W3:Y:S01]  /*192a0*/  LDL R4, [R1+0x10] ;  /* 0x0000100001047983 */ /* 0x008ee20000100800 */
[----:B--2---:R-:W0:Y:S02]  /*192b0*/  S2R R0, SR_TID.X ;  /* 0x0000000000007919 */ /* 0x004e240000002100 */
[----:B0-----:R-:W-:Y:S01]  /*192c0*/  LOP3.LUT R0, R0, 0x1f, RZ, 0xc0, !PT ;  /* 0x0000001f00007812 */ /* 0x001fe200078ec0ff */
[----:B------:R-:W-:Y:S03]  /*192d0*/  BAR.SYNC.DEFER_BLOCKING 0x4, 0x180 ;  /* 0x0106000000007b1d */ /* 0x000fe60000010000 */
[----:B------:R-:W-:-:S13]  /*192e0*/  ISETP.NE.AND P0, PT, R0, RZ, PT ;  /* 0x000000ff0000720c */ /* 0x000fda0003f05270 */
[----:B------:R-:W0:Y:S01]  /*192f0*/  @!P0 S2R R0, SR_CgaCtaId ;  /* 0x0000000000008919 */ /* 0x000e220000008800 */
[----:B----4-:R-:W-:Y:S01]  /*19300*/  IMAD.MOV.U32 R6, RZ, RZ, R2 ;  /* 0x000000ffff067224 */ /* 0x010fe200078e0002 */
[----:B------:R-:W-:-:S04]  /*19310*/  @!P0 MOV R2, 0x400 ;  /* 0x0000040000028802 */ /* 0x000fc80000000f00 */
[----:B0-----:R-:W-:Y:S01]  /*19320*/  @!P0 LEA R17, R0, R2, 0x18 ;  /* 0x0000000200118211 */ /* 0x001fe200078ec0ff */
[----:B------:R-:W-:Y:S02]  /*19330*/  IMAD.U32 R0, RZ, RZ, UR42 ;  /* 0x0000002aff007e24 */ /* 0x000fe4000f8e00ff */
[----:B-----5:R-:W-:Y:S02]  /*19340*/  IMAD.MOV.U32 R5, RZ, RZ, R3 ;  /* 0x000000ffff057224 */ /* 0x020fe400078e0003 */
[----:B------:R-:W-:-:S05]  /*19350*/  @!P0 IMAD.MOV.U32 R7, RZ, RZ, R0 ;  /* 0x000000ffff078224 */ /* 0x000fca00078e0000 */
[----:B---3--:R0:W-:Y:S01]  /*19360*/  @!P0 STS.128 [R17+0x388d0], R4 ;  /* 0x0388d00411008388 */ /* 0x0081e20000000c00 */
[----:B------:R-:W-:Y:S06]  /*19370*/  BAR.ARV 0x5, 0x180 ;  /* 0x0146000000007b1d */ /* 0x000fec0000002000 */
.L_x_2397:
[----:B------:R-:W-:Y:S02]  /*19380*/  ULDC UR4, c[0x0][0xc3c] ;  /* 0x00030f0000047ab9 */ /* 0x000fe40000000800 */
[----:B------:R-:W-:-:S06]  /*19390*/  UISETP.GE.AND UP0, UPT, UR42, UR4, UPT ;  /* 0x000000042a00728c */ /* 0x000fcc000bf06270 */
[----:B------:R-:W-:-:S13]  /*193a0*/  PLOP3.LUT P0, PT, PT, PT, UP0, 0x80, 0x0 ;  /* 0x000000000000781c */ /* 0x000fda0003f0f008 */
[----:B------:R-:W-:Y:S05]  /*193b0*/  @!P0 BRA `(.L_x_2405) ;  /* 0xffffffa400e48947 */ /* 0x000fea000383ffff */
.L_x_2333:
        /* <DEDUP_REMOVED lines=12> */
.L_x_2454:
[----:B------:R-:W-:Y:S05]  /*19480*/  BSYNC B0 ;  /* 0x0000000000007941 */ /* 0x000fea0003800000 */
.L_x_2406:
[----:B------:R-:W-:-:S03]  /*19490*/  UMOV UR4, 0xffffffff ;  /* 0xffffffff00047882 */ /* 0x000fc60000000000 */
[----:B------:R-:W-:Y:S05]  /*194a0*/  BRA.DIV UR4, `(.L_x_2408) ;  /* 0x0000001604347947 */ /* 0x000fea000b800000 */
[----:B------:R-:W1:Y:S02]  /*194b0*/  S2R R2, SR_TID.X ;  /* 0x0000000000027919 */ /* 0x000e640000002100 */
[----:B-1----:R-:W-:-:S04]  /*194c0*/  SHF.R.U32.HI R2, RZ, 0x5, R2 ;  /* 0x00000005ff027819 */ /* 0x002fc80000011602 */
[----:B------:R-:W-:-:S05]  /*194d0*/  LOP3.LUT R2, R2, 0x3, RZ, 0xc0, !PT ;  /* 0x0000000302027812 */ /* 0x000fca00078ec0ff */
[----:B------:R1:W2:Y:S02]  /*194e0*/  SHFL.IDX PT, R14, R2, RZ, 0x1f ;  /* 0x00001fff020e7589 */ /* 0x0002a400000e0000 */
.L_x_2457:
[----:B--2---:R-:W-:Y:S01]  /*194f0*/  ISETP.NE.AND P0, PT, R14, RZ, PT ;  /* 0x000000ff0e00720c */ /* 0x004fe20003f05270 */
[----:B------:R-:W-:-:S12]  /*19500*/  BSSY B0, `(.L_x_2409) ;  /* 0x000002e000007945 */ /* 0x000fd80003800000 */
[----:B------:R-:W-:Y:S05]  /*19510*/  @P0 BRA `(.L_x_2410) ;  /* 0x0000000000b00947 */ /* 0x000fea0003800000 */
[----:B------:R-:W-:-:S03]  /*19520*/  UMOV UR4, 0xffffffff ;  /* 0xffffffff00047882 */ /* 0x000fc60000000000 */
[----:B------:R-:W-:Y:S05]  /*19530*/  BRA.DIV UR4, `(.L_x_2411) ;  /* 0x0000001604447947 */ /* 0x000fea000b800000 */
[----:B------:R-:W-:-:S13]  /*19540*/  ELECT P6, URZ, PT ;  /* 0x00000000003f782f */ /* 0x000fda00038c0000 */
.L_x_2460:
[----:B------:R-:W-:Y:S05]  /*19550*/  @!P6 BRA `(.L_x_2410) ;  /* 0x0000000000a0e947 */ /* 0x000fea0003800000 */
[----:B------:R-:W-:-:S06]  /*19560*/  ULOP3.LUT UR4, UR38, 0x2, URZ, 0xfc, !UPT ;  /* 0x0000000226047892 */ /* 0x000fcc000f8efc3f */
[----:B-1----:R-:W-:-:S05]  /*19570*/  IMAD.U32 R2, RZ, RZ, UR4 ;  /* 0x00000004ff027e24 */ /* 0x002fca000f8e00ff */
[----:B------:R-:W-:-:S13]  /*19580*/  ISETP.NE.AND P0, PT, R2, 0x3, PT ;  /* 0x000000030200780c */ /* 0x000fda0003f05270 */
[----:B------:R-:W-:Y:S05]  /*19590*/  @!P0 BRA `(.L_x_2412) ;  /* 0x0000000000048947 */ /* 0x000fea0003800000 */
[----:B------:R-:W-:Y:S01]  /*195a0*/  BPT.TRAP 0x1 ;  /* 0x000000040000795c */ /* 0x000fe20000300000 */
.L_x_2412:
        /* <DEDUP_REMOVED lines=14> */
.L_x_2461:
[----:B------:R-:W1:Y:S02]  /*19690*/  SYNCS.PHASECHK.TRANS64.TRYWAIT P1, [R7+URZ], R2 ;  /* 0x00000002070075a7 */ /* 0x000e64000802017f */
[----:B-1----:R-:W-:Y:S05]  /*196a0*/  @!P1 BRA `(.L_x_2414) ;  /* 0x00000014001c9947 */ /* 0x002fea0003800000 */
.L_x_2462:
[----:B------:R-:W-:Y:S05]  /*196b0*/  @!P0 BRA `(.L_x_2415) ;  /* 0x0000000000048947 */ /* 0x000fea0003800000 */
[----:B------:R-:W-:Y:S01]  /*196c0*/  BPT.TRAP 0x1 ;  /* 0x000000040000795c */ /* 0x000fe20000300000 */
.L_x_2415:
[----:B------:R-:W2:Y:S02]  /*196d0*/  LDL.LU R4, [R1+0x4] ;  /* 0x0000040001047983 */ /* 0x000ea40000300800 */
[----:B--2---:R-:W-:-:S04]  /*196e0*/  IMAD R4, R4, 0x8, R0 ;  /* 0x0000000804047824 */ /* 0x004fc800078e0200 */
[----:B------:R-:W2:Y:S02]  /*196f0*/  SYNCS.PHASECHK.TRANS64.TRYWAIT P1, [R4+URZ+0x38860], R5 ;  /* 0x03886005040075a7 */ /* 0x000ea4000802017f */
[----:B--2---:R-:W-:Y:S05]  /*19700*/  @!P1 BRA `(.L_x_2416) ;  /* 0x0000001400189947 */ /* 0x004fea0003800000 */
.L_x_2463:
[----:B------:R-:W-:Y:S05]  /*19710*/  @!P0 BRA `(.L_x_2417) ;  /* 0x0000000000048947 */ /* 0x000fea0003800000 */
[----:B------:R-:W-:Y:S01]  /*19720*/  BPT.TRAP 0x1 ;  /* 0x000000040000795c */ /* 0x000fe20000300000 */
.L_x_2417:
[----:B------:R-:W-:-:S04]  /*19730*/  IMAD R3, R3, 0x8, R0 ;  /* 0x0000000803037824 */ /* 0x000fc800078e0200 */
[----:B------:R-:W3:Y:S02]  /*19740*/  SYNCS.PHASECHK.TRANS64.TRYWAIT P1, [R3+URZ+0x38860], R2 ;  /* 0x03886002030075a7 */ /* 0x000ee4000802017f */
[----:B---3--:R-:W-:Y:S05]  /*19750*/  @!P1 BRA `(.L_x_2418) ;  /* 0x0000001400189947 */ /* 0x008fea0003800000 */
.L_x_2464:
[----:B------:R-:W-:Y:S05]  /*19760*/  @!P0 BRA `(.L_x_2419) ;  /* 0x0000000000048947 */ /* 0x000fea0003800000 */
[----:B------:R-:W-:Y:S01]  /*19770*/  BPT.TRAP 0x1 ;  /* 0x000000040000795c */ /* 0x000fe20000300000 */
.L_x_2419:
[----:B------:R-:W4:Y:S02]  /*19780*/  SYNCS.PHASECHK.TRANS64.TRYWAIT P0, [R4+URZ+0x38880], R5 ;  /* 0x03888005040075a7 */ /* 0x000f24000800017f */
[----:B----4-:R-:W-:Y:S05]  /*19790*/  @!P0 BRA `(.L_x_2420) ;  /* 0x00000014001c8947 */ /* 0x010fea0003800000 */
.L_x_2421:
[----:B------:R0:W0:Y:S02]  /*197a0*/  SYNCS.PHASECHK.TRANS64.TRYWAIT P0, [R3+URZ+0x38880], R2 ;  /* 0x03888002030075a7 */ /* 0x000024000800017f */
[----:B0-----:R-:W-:Y:S05]  /*197b0*/  @!P0 NANOSLEEP.SYNCS 0x989680 ;  /* 0x009896800000895d */ /* 0x001fea0003900000 */
[----:B------:R-:W0:Y:S02]  /*197c0*/  @!P0 SYNCS.PHASECHK.TRANS64 P0, [R3+URZ+0x38880], R2 ;  /* 0x03888002030085a7 */ /* 0x000e24000800007f */
[----:B0-----:R-:W-:Y:S05]  /*197d0*/  @!P0 BRA `(.L_x_2421) ;  /* 0xfffffffc00f08947 */ /* 0x001fea000383ffff */
.L_x_2410:
[----:B------:R-:W-:Y:S05]  /*197e0*/  BSYNC B0 ;  /* 0x0000000000007941 */ /* 0x000fea0003800000 */
.L_x_2409:
[----:B------:R-:W-:Y:S05]  /*197f0*/  EXIT ;  /* 0x000000000000794d */ /* 0x000fea0003800000 */
.L_x_2269:
[----:B0-----:R-:W-:-:S04]  /*19800*/  IMAD.U32 R3, RZ, RZ, UR41 ;  /* 0x00000029ff037e24 */ /* 0x001fc8000f8e00ff */
[----:B------:R0:W1:Y:S03]  /*19810*/  SYNCS.PHASECHK.TRANS64.TRYWAIT P0, [R3+URZ+0x38800], R2 ;  /* 0x03880002030075a7 */ /* 0x000066000800017f */
[----:B-1----:R-:W-:Y:S05]  /*19820*/  @!P0 NANOSLEEP.SYNCS 0x989680 ;  /* 0x009896800000895d */ /* 0x002fea0003900000 */
[----:B------:R-:W1:Y:S02]  /*19830*/  @!P0 SYNCS.PHASECHK.TRANS64 P0, [R3+URZ+0x38800], R2 ;  /* 0x03880002030085a7 */ /* 0x000e64000800007f */
[----:B-1----:R-:W-:Y:S05]  /*19840*/  @!P0 BRA `(.L_x_2269) ;  /* 0xfffffffc00ec8947 */ /* 0x002fea000383ffff */
[----:B------:R-:W-:Y:S05]  /*19850*/  BRA `(.L_x_2422) ;  /* 0xfffffe8800d07947 */ /* 0x000fea000383ffff */
.L_x_2273:
[----:B-1----:R1:W2:Y:S02]  /*19860*/  SYNCS.PHASECHK.TRANS64.TRYWAIT P2, [R2+URZ+0x38830], R3 ;  /* 0x03883003020075a7 */ /* 0x0022a4000804017f */
[----:B--2---:R-:W-:Y:S05]  /*19870*/  @!P2 NANOSLEEP.SYNCS 0x989680 ;  /* 0x009896800000a95d */ /* 0x004fea0003900000 */
[----:B------:R-:W2:Y:S02]  /*19880*/  @!P2 SYNCS.PHASECHK.TRANS64 P2, [R2+URZ+0x38830], R3 ;  /* 0x038830030200a5a7 */ /* 0x000ea4000804007f */
[----:B--2---:R-:W-:Y:S05]  /*19890*/  @!P2 BRA `(.L_x_2273) ;  /* 0xfffffffc00f0a947 */ /* 0x004fea000383ffff */
[----:B------:R-:W-:Y:S05]  /*198a0*/  BRA `(.L_x_2272) ;  /* 0xfffffe8800f47947 */ /* 0x000fea000383ffff */
.L_x_2278:
[----:B-1----:R-:W-:-:S04]  /*198b0*/  IMAD.U32 R7, RZ, RZ, UR6 ;  /* 0x00000006ff077e24 */ /* 0x002fc8000f8e00ff */
[----:B------:R1:W2:Y:S03]  /*198c0*/  SYNCS.PHASECHK.TRANS64.TRYWAIT P3, [R7+URZ+0x38830], R6 ;  /* 0x03883006070075a7 */ /* 0x0002a6000806017f */
[----:B--2---:R-:W-:Y:S05]  /*198d0*/  @!P3 NANOSLEEP.SYNCS 0x989680 ;  /* 0x009896800000b95d */ /* 0x004fea0003900000 */
[----:B------:R-:W2:Y:S02]  /*198e0*/  @!P3 SYNCS.PHASECHK.TRANS64 P3, [R7+URZ+0x38830], R6 ;  /* 0x038830060700b5a7 */ /* 0x000ea4000806007f */
[----:B--2---:R-:W-:Y:S05]  /*198f0*/  @!P3 BRA `(.L_x_2278) ;  /* 0xfffffffc00ecb947 */ /* 0x004fea000383ffff */
[----:B------:R-:W-:Y:S05]  /*19900*/  BRA `(.L_x_2275) ;  /* 0xfffffebc00787947 */ /* 0x000fea000383ffff */
.L_x_2282:
[----:B-1----:R-:W-:-:S04]  /*19910*/  IMAD.U32 R7, RZ, RZ, UR6 ;  /* 0x00000006ff077e24 */ /* 0x002fc8000f8e00ff */
[----:B------:R1:W2:Y:S03]  /*19920*/  SYNCS.PHASECHK.TRANS64.TRYWAIT P3, [R7+URZ+0x38850], R6 ;  /* 0x03885006070075a7 */ /* 0x0002a6000806017f */
[----:B--2---:R-:W-:Y:S05]  /*19930*/  @!P3 NANOSLEEP.SYNCS 0x989680 ;  /* 0x009896800000b95d */ /* 0x004fea0003900000 */
[----:B------:R-:W2:Y:S02]  /*19940*/  @!P3 SYNCS.PHASECHK.TRANS64 P3, [R7+URZ+0x38850], R6 ;  /* 0x038850060700b5a7 */ /* 0x000ea4000806007f */
[----:B--2---:R-:W-:Y:S05]  /*19950*/  @!P3 BRA `(.L_x_2282) ;  /* 0xfffffffc00ecb947 */ /* 0x004fea000383ffff */
[----:B------:R-:W-:Y:S05]  /*19960*/  BRA `(.L_x_2279) ;  /* 0xfffffec0004c7947 */ /* 0x000fea000383ffff */
.L_x_2289:
[----:B-1----:R-:W-:-:S04]  /*19970*/  IMAD.U32 R7, RZ, RZ, UR6 ;  /* 0x00000006ff077e24 */ /* 0x002fc8000f8e00ff */
[----:B------:R1:W2:Y:S03]  /*19980*/  SYNCS.PHASECHK.TRANS64.TRYWAIT P2, [R7+URZ+0x38830], R6 ;  /* 0x03883006070075a7 */ /* 0x0002a6000804017f */
[----:B--2---:R-:W-:Y:S05]  /*19990*/  @!P2 NANOSLEEP.SYNCS 0x989680 ;  /* 0x009896800000a95d */ /* 0x004fea0003900000 */
[----:B------:R-:W2:Y:S02]  /*199a0*/  @!P2 SYNCS.PHASECHK.TRANS64 P2, [R7+URZ+0x38830], R6 ;  /* 0x038830060700a5a7 */ /* 0x000ea4000804007f */
[----:B--2---:R-:W-:Y:S05]  /*199b0*/  @!P2 BRA `(.L_x_2289) ;  /* 0xfffffffc00eca947 */ /* 0x004fea000383ffff */
[----:B------:R-:W-:Y:S05]  /*199c0*/  BRA `(.L_x_2286) ;  /* 0xfffffef000a07947 */ /* 0x000fea000383ffff */
.L_x_2293:
[----:B-1----:R-:W-:-:S04]  /*199d0*/  IMAD.U32 R7, RZ, RZ, UR6 ;  /* 0x00000006ff077e24 */ /* 0x002fc8000f8e00ff */
[----:B------:R1:W2:Y:S03]  /*199e0*/  SYNCS.PHASECHK.TRANS64.TRYWAIT P2, [R7+URZ+0x38850], R6 ;  /* 0x03885006070075a7 */ /* 0x0002a6000804017f */
[----:B--2---:R-:W-:Y:S05]  /*199f0*/  @!P2 NANOSLEEP.SYNCS 0x989680 ;  /* 0x009896800000a95d */ /* 0x004fea0003900000 */
[----:B------:R-:W2:Y:S02]  /*19a00*/  @!P2 SYNCS.PHASECHK.TRANS64 P2, [R7+URZ+0x38850], R6 ;  /* 0x038850060700a5a7 */ /* 0x000ea4000804007f */
[----:B--2---:R-:W-:Y:S05]  /*19a10*/  @!P2 BRA `(.L_x_2293) ;  /* 0xfffffffc00eca947 */ /* 0x004fea000383ffff */
[----:B------:R-:W-:Y:S05]  /*19a20*/  BRA `(.L_x_2290) ;  /* 0xfffffef400687947 */ /* 0x000fea000383ffff */
.L_x_2299:
[----:B-1----:R-:W-:-:S04]  /*19a30*/  IMAD.U32 R5, RZ, RZ, UR5 ;  /* 0x00000005ff057e24 */ /* 0x002fc8000f8e00ff */
[----:B------:R1:W3:Y:S03]  /*19a40*/  SYNCS.PHASECHK.TRANS64.TRYWAIT P0, [R5+URZ+0x38850], R0 ;  /* 0x03885000050075a7 */ /* 0x0002e6000800017f */
[----:B---3--:R-:W-:Y:S05]  /*19a50*/  @!P0 NANOSLEEP.SYNCS 0x989680 ;  /* 0x009896800000895d */ /* 0x008fea0003900000 */
[----:B------:R-:W3:Y:S02]  /*19a60*/  @!P0 SYNCS.PHASECHK.TRANS64 P0, [R5+URZ+0x38850], R0 ;  /* 0x03885000050085a7 */ /* 0x000ee4000800007f */
[----:B---3--:R-:W-:Y:S05]  /*19a70*/  @!P0 BRA `(.L_x_2299) ;  /* 0xfffffffc00ec8947 */ /* 0x008fea000383ffff */
[----:B------:R-:W-:Y:S05]  /*19a80*/  BRA `(.L_x_2298) ;  /* 0xffffff1c002c7947 */ /* 0x000fea000383ffff */
.L_x_2349:
[----:B------:R-:W-:Y:S02]  /*19a90*/  IMAD.MOV.U32 R13, RZ, RZ, R0 ;  /* 0x000000ffff0d7224 */ /* 0x000fe400078e0000 */
[----:B------:R-:W-:Y:S02]  /*19aa0*/  IMAD.MOV.U32 R12, RZ, RZ, RZ ;  /* 0x000000ffff0c7224 */ /* 0x000fe400078e00ff */
[----:B------:R-:W-:Y:S02]  /*19ab0*/  IMAD.MOV.U32 R11, RZ, RZ, 0x1f ;  /* 0x0000001fff0b7424 */ /* 0x000fe400078e00ff */
[----:B------:R-:W-:-:S07]  /*19ac0*/  IMAD.MOV.U32 R15, RZ, RZ, -0x1 ;  /* 0xffffffffff0f7424 */ /* 0x000fce00078e00ff */
[----:B0-2---:R-:W-:Y:S05]  /*19ad0*/  WARPSYNC.COLLECTIVE R15, `(.L_x_2423) ;  /* 0x000000000f087348 */ /* 0x005fea0003c00000 */
[----:B------:R1:W3:Y:S02]  /*19ae0*/  SHFL.IDX P6, R14, R13, R12, R11 ;  /* 0x0000000c0d0e7389 */ /* 0x0002e400000c000b */
[----:B0123--:R-:W-:Y:S01]  /*19af0*/  ENDCOLLECTIVE ;  /* 0x000000000000791b */ /* 0x00ffe20003800000 */
.L_x_2423:
[----:B------:R-:W-:Y:S05]  /*19b00*/  BRA `(.L_x_2424) ;  /* 0xffffffb000507947 */ /* 0x000fea000383ffff */
.L_x_2351:
[----:B------:R-:W-:Y:S01]  /*19b10*/  BSSY B0, `(.L_x_2425) ;  /* 0x0000006000007945 */ /* 0x000fe20003800000 */
[----:B------:R-:W-:-:S07]  /*19b20*/  IMAD.MOV.U32 R15, RZ, RZ, -0x1 ;  /* 0xffffffffff0f7424 */ /* 0x000fce00078e00ff */
[----:B0-2---:R-:W-:Y:S05]  /*19b30*/  WARPSYNC.COLLECTIVE R15, `(.L_x_2426) ;  /* 0x000000000f0c7348 */ /* 0x005fea0003c00000 */
[----:B------:R-:W-:Y:S02]  /*19b40*/  ELECT P6, UR62, PT ;  /* 0x00000000003e782f */ /* 0x000fe400038c0000 */
[----:B------:R-:W-:Y:S01]  /*19b50*/  MOV R14, UR62 ;  /* 0x0000003e000e7c02 */ /* 0x000fe20008000f00 */
[----:B0-2---:R-:W-:Y:S10]  /*19b60*/  ENDCOLLECTIVE ;  /* 0x000000000000791b */ /* 0x005ff40003800000 */
.L_x_2426:
[----:B------:R-:W-:Y:S05]  /*19b70*/  BSYNC B0 ;  /* 0x0000000000007941 */ /* 0x000fea0003800000 */
.L_x_2425:
[----:B------:R-:W-:Y:S05]  /*19b80*/  BRA `(.L_x_2427) ;  /* 0xffffffb000587947 */ /* 0x000fea000383ffff */
.L_x_2353:
[----:B0-----:R0:W1:Y:S02]  /*19b90*/  SYNCS.PHASECHK.TRANS64.TRYWAIT P0, [R2+URZ+0x38880], R4 ;  /* 0x03888004020075a7 */ /* 0x001064000800017f */
[----:B-1----:R-:W-:Y:S05]  /*19ba0*/  @!P0 NANOSLEEP.SYNCS 0x989680 ;  /* 0x009896800000895d */ /* 0x002fea0003900000 */
[----:B------:R-:W1:Y:S02]  /*19bb0*/  @!P0 SYNCS.PHASECHK.TRANS64 P0, [R2+URZ+0x38880], R4 ;  /* 0x03888004020085a7 */ /* 0x000e64000800007f */
[----:B-1----:R-:W-:Y:S05]  /*19bc0*/  @!P0 BRA `(.L_x_2353) ;  /* 0xfffffffc00f08947 */ /* 0x002fea000383ffff */
[----:B------:R-:W-:Y:S05]  /*19bd0*/  BRA `(.L_x_2428) ;  /* 0xffffffb000bc7947 */ /* 0x000fea000383ffff */
.L_x_2355:
[----:B-1----:R1:W2:Y:S02]  /*19be0*/  SYNCS.PHASECHK.TRANS64.TRYWAIT P0, [R2+URZ+0x38840], R4 ;  /* 0x03884004020075a7 */ /* 0x0022a4000800017f */
[----:B--2---:R-:W-:Y:S05]  /*19bf0*/  @!P0 NANOSLEEP.SYNCS 0x989680 ;  /* 0x009896800000895d */ /* 0x004fea0003900000 */
[----:B------:R-:W2:Y:S02]  /*19c00*/  @!P0 SYNCS.PHASECHK.TRANS64 P0, [R2+URZ+0x38840], R4 ;  /* 0x03884004020085a7 */ /* 0x000ea4000800007f */
[----:B--2---:R-:W-:Y:S05]  /*19c10*/  @!P0 BRA `(.L_x_2355) ;  /* 0xfffffffc00f08947 */ /* 0x004fea000383ffff */
[----:B------:R-:W-:Y:S05]  /*19c20*/  BRA `(.L_x_2429) ;  /* 0xffffffb4002c7947 */ /* 0x000fea000383ffff */
.L_x_2359:
[----:B------:R-:W-:Y:S01]  /*19c30*/  IMAD.MOV.U32 R13, RZ, RZ, R0 ;  /* 0x000000ffff0d7224 */ /* 0x000fe200078e0000 */
[----:B------:R-:W-:Y:S01]  /*19c40*/  LOP3.LUT R7, R7, 0x7f, RZ, 0xc0, !PT ;  /* 0x0000007f07077812 */ /* 0x000fe200078ec0ff */
[----:B------:R-:W-:Y:S02]  /*19c50*/  IMAD.MOV.U32 R12, RZ, RZ, RZ ;  /* 0x000000ffff0c7224 */ /* 0x000fe400078e00ff */
[----:B------:R-:W-:Y:S01]  /*19c60*/  IMAD.MOV.U32 R11, RZ, RZ, 0x181f ;  /* 0x0000181fff0b7424 */ /* 0x000fe200078e00ff */
[----:B------:R-:W-:Y:S01]  /*19c70*/  SHF.R.U32.HI R5, RZ, 0x3, R7 ;  /* 0x00000003ff057819 */ /* 0x000fe20000011607 */
[----:B------:R-:W-:Y:S02]  /*19c80*/  IMAD.MOV.U32 R15, RZ, RZ, -0x1 ;  /* 0xffffffffff0f7424 */ /* 0x000fe400078e00ff */
[----:B------:R-:W-:Y:S02]  /*19c90*/  IMAD R2, R19, R6, RZ ;  /* 0x0000000613027224 */ /* 0x000fe400078e02ff */
[----:B------:R-:W-:-:S07]  /*19ca0*/  IMAD R3, R8, 0x80, R5 ;  /* 0x0000008008037824 */ /* 0x000fce00078e0205 */
[----:B-----5:R-:W-:Y:S05]  /*19cb0*/  WARPSYNC.COLLECTIVE R15, `(.L_x_2430) ;  /* 0x000000000f087348 */ /* 0x020fea0003c00000 */
[----:B------:R0:W1:Y:S02]  /*19cc0*/  SHFL.IDX P6, R14, R13, R12, R11 ;  /* 0x0000000c0d0e7389 */ /* 0x00006400000c000b */
[----:B01---5:R-:W-:Y:S01]  /*19cd0*/  ENDCOLLECTIVE ;  /* 0x000000000000791b */ /* 0x023fe20003800000 */
.L_x_2430:
[C---:B------:R-:W-:Y:S01]  /*19ce0*/  VIADD R5, R3.reuse, 0x10 ;  /* 0x0000001003057836 */ /* 0x040fe20000000000 */
[----:B------:R-:W-:Y:S01]  /*19cf0*/  ISETP.GE.AND P2, PT, R3, R2, PT ;  /* 0x000000020300720c */ /* 0x000fe20003f46270 */
[----:B------:R-:W-:Y:S02]  /*19d00*/  IMAD.MOV.U32 R13, RZ, RZ, R4 ;  /* 0x000000ffff0d7224 */ /* 0x000fe400078e0004 */
[----:B------:R-:W-:-:S10]  /*19d10*/  IMAD.MOV.U32 R6, RZ, RZ, R14 ;  /* 0x000000ffff067224 */ /* 0x000fd400078e000e */
[----:B------:R-:W-:Y:S05]  /*19d20*/  WARPSYNC.COLLECTIVE R15, `(.L_x_2431) ;  /* 0x000000000f087348 */ /* 0x000fea0003c00000 */
[----:B------:R0:W1:Y:S02]  /*19d30*/  SHFL.IDX P6, R14, R13, R12, R11 ;  /* 0x0000000c0d0e7389 */ /* 0x00006400000c000b */
[----:B01----:R-:W-:Y:S01]  /*19d40*/  ENDCOLLECTIVE ;  /* 0x000000000000791b */ /* 0x003fe20003800000 */
.L_x_2431:
[----:B------:R-:W-:Y:S02]  /*19d50*/  IMAD.MOV.U32 R13, RZ, RZ, R0 ;  /* 0x000000ffff0d7224 */ /* 0x000fe400078e0000 */
[----:B------:R-:W-:Y:S02]  /*19d60*/  IMAD.MOV.U32 R12, RZ, RZ, 0x1 ;  /* 0x00000001ff0c7424 */ /* 0x000fe400078e00ff */
[----:B------:R-:W-:-:S07]  /*19d70*/  IMAD.MOV.U32 R7, RZ, RZ, R14 ;  /* 0x000000ffff077224 */ /* 0x000fce00078e000e */
[----:B------:R-:W-:Y:S05]  /*19d80*/  WARPSYNC.COLLECTIVE R15, `(.L_x_2432) ;  /* 0x000000000f087348 */ /* 0x000fea0003c00000 */
[----:B------:R0:W1:Y:S02]  /*19d90*/  SHFL.IDX P6, R14, R13, R12, R11 ;  /* 0x0000000c0d0e7389 */ /* 0x00006400000c000b */
[----:B01----:R-:W-:Y:S01]  /*19da0*/  ENDCOLLECTIVE ;  /* 0x000000000000791b */ /* 0x003fe20003800000 */
.L_x_2432:
        /* <DEDUP_REMOVED lines=10> */
.L_x_2433:
        /* <DEDUP_REMOVED lines=12> */
.L_x_2434:
        /* <DEDUP_REMOVED lines=17> */
.L_x_2435:
[----:B------:R-:W-:Y:S02]  /*1a020*/  IMAD.MOV.U32 R13, RZ, RZ, R0 ;  /* 0x000000ffff0d7224 */ /* 0x000fe400078e0000 */
[----:B------:R-:W-:Y:S02]  /*1a030*/  IMAD.MOV.U32 R12, RZ, RZ, 0x3 ;  /* 0x00000003ff0c7424 */ /* 0x000fe400078e00ff */
[----:B------:R-:W-:-:S07]  /*1a040*/  IMAD.MOV.U32 R5, RZ, RZ, R14 ;  /* 0x000000ffff057224 */ /* 0x000fce00078e000e */
[----:B------:R-:W-:Y:S05]  /*1a050*/  WARPSYNC.COLLECTIVE R15, `(.L_x_2436) ;  /* 0x000000000f087348 */ /* 0x000fea0003c00000 */
[----:B------:R0:W1:Y:S02]  /*1a060*/  SHFL.IDX P6, R14, R13, R12, R11 ;  /* 0x0000000c0d0e7389 */ /* 0x00006400000c000b */
[----:B01----:R-:W-:Y:S01]  /*1a070*/  ENDCOLLECTIVE ;  /* 0x000000000000791b */ /* 0x003fe20003800000 */
.L_x_2436:
        /* <DEDUP_REMOVED lines=16> */
.L_x_2437:
[----:B------:R-:W-:Y:S02]  /*1a180*/  IMAD.MOV.U32 R13, RZ, RZ, R0 ;  /* 0x000000ffff0d7224 */ /* 0x000fe400078e0000 */
[----:B------:R-:W-:Y:S02]  /*1a190*/  IMAD.MOV.U32 R12, RZ, RZ, 0x4 ;  /* 0x00000004ff0c7424 */ /* 0x000fe400078e00ff */
[----:B------:R-:W-:-:S07]  /*1a1a0*/  IMAD.MOV.U32 R5, RZ, RZ, R14 ;  /* 0x000000ffff057224 */ /* 0x000fce00078e000e */
[----:B------:R-:W-:Y:S05]  /*1a1b0*/  WARPSYNC.COLLECTIVE R15, `(.L_x_2438) ;  /* 0x000000000f087348 */ /* 0x000fea0003c00000 */
[----:B------:R0:W1:Y:S02]  /*1a1c0*/  SHFL.IDX P6, R14, R13, R12, R11 ;  /* 0x0000000c0d0e7389 */ /* 0x00006400000c000b */
[----:B01----:R-:W-:Y:S01]  /*1a1d0*/  ENDCOLLECTIVE ;  /* 0x000000000000791b */ /* 0x003fe20003800000 */
.L_x_2438:
        /* <DEDUP_REMOVED lines=16> */
.L_x_2439:
[----:B------:R-:W-:Y:S02]  /*1a2e0*/  IMAD.MOV.U32 R13, RZ, RZ, R0 ;  /* 0x000000ffff0d7224 */ /* 0x000fe400078e0000 */
[----:B------:R-:W-:Y:S02]  /*1a2f0*/  IMAD.MOV.U32 R12, RZ, RZ, 0x5 ;  /* 0x00000005ff0c7424 */ /* 0x000fe400078e00ff */
[----:B------:R-:W-:-:S07]  /*1a300*/  IMAD.MOV.U32 R5, RZ, RZ, R14 ;  /* 0x000000ffff057224 */ /* 0x000fce00078e000e */
[----:B------:R-:W-:Y:S05]  /*1a310*/  WARPSYNC.COLLECTIVE R15, `(.L_x_2440) ;  /* 0x000000000f087348 */ /* 0x000fea0003c00000 */
[----:B------:R0:W1:Y:S02]  /*1a320*/  SHFL.IDX P6, R14, R13, R12, R11 ;  /* 0x0000000c0d0e7389 */ /* 0x00006400000c000b */
[----:B01----:R-:W-:Y:S01]  /*1a330*/  ENDCOLLECTIVE ;  /* 0x000000000000791b */ /* 0x003fe20003800000 */
.L_x_2440:
        /* <DEDUP_REMOVED lines=16> */
.L_x_2441:
[----:B------:R-:W-:Y:S02]  /*1a440*/  IMAD.MOV.U32 R13, RZ, RZ, R0 ;  /* 0x000000ffff0d7224 */ /* 0x000fe400078e0000 */
[----:B------:R-:W-:Y:S02]  /*1a450*/  IMAD.MOV.U32 R12, RZ, RZ, 0x6 ;  /* 0x00000006ff0c7424 */ /* 0x000fe400078e00ff */
[----:B------:R-:W-:-:S07]  /*1a460*/  IMAD.MOV.U32 R5, RZ, RZ, R14 ;  /* 0x000000ffff057224 */ /* 0x000fce00078e000e */
[----:B------:R-:W-:Y:S05]  /*1a470*/  WARPSYNC.COLLECTIVE R15, `(.L_x_2442) ;  /* 0x000000000f087348 */ /* 0x000fea0003c00000 */
[----:B------:R0:W1:Y:S02]  /*1a480*/  SHFL.IDX P6, R14, R13, R12, R11 ;  /* 0x0000000c0d0e7389 */ /* 0x00006400000c000b */
[----:B01----:R-:W-:Y:S01]  /*1a490*/  ENDCOLLECTIVE ;  /* 0x000000000000791b */ /* 0x003fe20003800000 */
.L_x_2442:
        /* <DEDUP_REMOVED lines=14> */
.L_x_2443:
        /* <DEDUP_REMOVED lines=8> */
.L_x_2444:
        /* <DEDUP_REMOVED lines=14> */
.L_x_2445:
[----:B------:R-:W-:Y:S01]  /*1a6e0*/  IMAD.MOV.U32 R4, RZ, RZ, R14 ;  /* 0x000000ffff047224 */ /* 0x000fe200078e000e */
[----:B------:R-:W-:Y:S06]  /*1a6f0*/  BRA `(.L_x_2446) ;  /* 0xffffffb400947947 */ /* 0x000fec000383ffff */
.L_x_2364:
[----:B-1----:R1:W2:Y:S02]  /*1a700*/  SYNCS.PHASECHK.TRANS64.TRYWAIT P0, [R17+URZ+0x38820], R0 ;  /* 0x03882000110075a7 */ /* 0x0022a4000800017f */
[----:B--2---:R-:W-:Y:S05]  /*1a710*/  @!P0 NANOSLEEP.SYNCS 0x989680 ;  /* 0x009896800000895d */ /* 0x004fea0003900000 */
[----:B------:R-:W2:Y:S02]  /*1a720*/  @!P0 SYNCS.PHASECHK.TRANS64 P0, [R17+URZ+0x38820], R0 ;  /* 0x03882000110085a7 */ /* 0x000ea4000800007f */
[----:B--2---:R-:W-:Y:S05]  /*1a730*/  @!P0 BRA `(.L_x_2364) ;  /* 0xfffffffc00f08947 */ /* 0x004fea000383ffff */
[----:B------:R-:W-:Y:S05]  /*1a740*/  BRA `(.L_x_2447) ;  /* 0xffffffb800007947 */ /* 0x000fea000383ffff */
.L_x_2370:
[----:B--2---:R2:W3:Y:S02]  /*1a750*/  SYNCS.PHASECHK.TRANS64.TRYWAIT P0, [R6+URZ+0x38880], R5 ;  /* 0x03888005060075a7 */ /* 0x0044e4000800017f */
[----:B---3--:R-:W-:Y:S05]  /*1a760*/  @!P0 NANOSLEEP.SYNCS 0x989680 ;  /* 0x009896800000895d */ /* 0x008fea0003900000 */
[----:B------:R-:W3:Y:S02]  /*1a770*/  @!P0 SYNCS.PHASECHK.TRANS64 P0, [R6+URZ+0x38880], R5 ;  /* 0x03888005060085a7 */ /* 0x000ee4000800007f */
[----:B---3--:R-:W-:Y:S05]  /*1a780*/  @!P0 BRA `(.L_x_2370) ;  /* 0xfffffffc00f08947 */ /* 0x008fea000383ffff */
[----:B------:R-:W-:Y:S05]  /*1a790*/  BRA `(.L_x_2448) ;  /* 0xffffffb800bc7947 */ /* 0x000fea000383ffff */
.L_x_2376:
[----:B0-----:R0:W3:Y:S02]  /*1a7a0*/  SYNCS.PHASECHK.TRANS64.TRYWAIT P0, [R6+URZ+0x38840], R5 ;  /* 0x03884005060075a7 */ /* 0x0010e4000800017f */
[----:B---3--:R-:W-:Y:S05]  /*1a7b0*/  @!P0 NANOSLEEP.SYNCS 0x989680 ;  /* 0x009896800000895d */ /* 0x008fea0003900000 */
[----:B------:R-:W3:Y:S02]  /*1a7c0*/  @!P0 SYNCS.PHASECHK.TRANS64 P0, [R6+URZ+0x38840], R5 ;  /* 0x03884005060085a7 */ /* 0x000ee4000800007f */
[----:B---3--:R-:W-:Y:S05]  /*1a7d0*/  @!P0 BRA `(.L_x_2376) ;  /* 0xfffffffc00f08947 */ /* 0x008fea000383ffff */
[----:B------:R-:W-:Y:S05]  /*1a7e0*/  BRA `(.L_x_2449) ;  /* 0xffffffbc007c7947 */ /* 0x000fea000383ffff */
.L_x_2383:
[----:B--2---:R2:W3:Y:S02]  /*1a7f0*/  SYNCS.PHASECHK.TRANS64.TRYWAIT P0, [R19+URZ+0x38870], R4 ;  /* 0x03887004130075a7 */ /* 0x0044e4000800017f */
[----:B---3--:R-:W-:Y:S05]  /*1a800*/  @!P0 NANOSLEEP.SYNCS 0x989680 ;  /* 0x009896800000895d */ /* 0x008fea0003900000 */
[----:B------:R-:W3:Y:S02]  /*1a810*/  @!P0 SYNCS.PHASECHK.TRANS64 P0, [R19+URZ+0x38870], R4 ;  /* 0x03887004130085a7 */ /* 0x000ee4000800007f */
[----:B---3--:R-:W-:Y:S05]  /*1a820*/  @!P0 BRA `(.L_x_2383) ;  /* 0xfffffffc00f08947 */ /* 0x008fea000383ffff */
[----:B------:R-:W-:Y:S05]  /*1a830*/  BRA `(.L_x_2450) ;  /* 0xffffffc000547947 */ /* 0x000fea000383ffff */
.L_x_2385:
[----:B--2---:R2:W3:Y:S02]  /*1a840*/  SYNCS.PHASECHK.TRANS64.TRYWAIT P0, [R19+URZ+0x38860], R4 ;  /* 0x03886004130075a7 */ /* 0x0044e4000800017f */
[----:B---3--:R-:W-:Y:S05]  /*1a850*/  @!P0 NANOSLEEP.SYNCS 0x989680 ;  /* 0x009896800000895d */ /* 0x008fea0003900000 */
[----:B------:R-:W3:Y:S02]  /*1a860*/  @!P0 SYNCS.PHASECHK.TRANS64 P0, [R19+URZ+0x38860], R4 ;  /* 0x03886004130085a7 */ /* 0x000ee4000800007f */
[----:B---3--:R-:W-:Y:S05]  /*1a870*/  @!P0 BRA `(.L_x_2385) ;  /* 0xfffffffc00f08947 */ /* 0x008fea000383ffff */
[----:B------:R-:W-:Y:S05]  /*1a880*/  BRA `(.L_x_2451) ;  /* 0xffffffc0005c7947 */ /* 0x000fea000383ffff */
.L_x_2392:
[----:B-1----:R1:W2:Y:S02]  /*1a890*/  SYNCS.PHASECHK.TRANS64.TRYWAIT P1, [R2+URZ+0x38870], R0 ;  /* 0x03887000020075a7 */ /* 0x0022a4000802017f */
[----:B--2---:R-:W-:Y:S05]  /*1a8a0*/  @!P1 NANOSLEEP.SYNCS 0x989680 ;  /* 0x009896800000995d */ /* 0x004fea0003900000 */
[----:B------:R-:W2:Y:S02]  /*1a8b0*/  @!P1 SYNCS.PHASECHK.TRANS64 P1, [R2+URZ+0x38870], R0 ;  /* 0x03887000020095a7 */ /* 0x000ea4000802007f */
[----:B--2---:R-:W-:Y:S05]  /*1a8c0*/  @!P1 BRA `(.L_x_2392) ;  /* 0xfffffffc00f09947 */ /* 0x004fea000383ffff */
[----:B------:R-:W-:Y:S05]  /*1a8d0*/  BRA `(.L_x_2452) ;  /* 0xffffffcc009c7947 */ /* 0x000fea000383ffff */
.L_x_2394:
[----:B-1----:R1:W2:Y:S02]  /*1a8e0*/  SYNCS.PHASECHK.TRANS64.TRYWAIT P1, [R2+URZ+0x38860], R0 ;  /* 0x03886000020075a7 */ /* 0x0022a4000802017f */
[----:B--2---:R-:W-:Y:S05]  /*1a8f0*/  @!P1 NANOSLEEP.SYNCS 0x989680 ;  /* 0x009896800000995d */ /* 0x004fea0003900000 */
[----:B------:R-:W2:Y:S02]  /*1a900*/  @!P1 SYNCS.PHASECHK.TRANS64 P1, [R2+URZ+0x38860], R0 ;  /* 0x03886000020095a7 */ /* 0x000ea4000802007f */
[----:B--2---:R-:W-:Y:S05]  /*1a910*/  @!P1 BRA `(.L_x_2394) ;  /* 0xfffffffc00f09947 */ /* 0x004fea000383ffff */
[----:B------:R-:W-:Y:S05]  /*1a920*/  BRA `(.L_x_2453) ;  /* 0xffffffcc00a47947 */ /* 0x000fea000383ffff */
.L_x_2407:
[----:B0-----:R0:W1:Y:S02]  /*1a930*/  SYNCS.PHASECHK.TRANS64.TRYWAIT P0, [R0+URZ+0x38820], R3 ;  /* 0x03882003000075a7 */ /* 0x001064000800017f */
[----:B-1----:R-:W-:Y:S05]  /*1a940*/  @!P0 NANOSLEEP.SYNCS 0x989680 ;  /* 0x009896800000895d */ /* 0x002fea0003900000 */
[----:B------:R-:W1:Y:S02]  /*1a950*/  @!P0 SYNCS.PHASECHK.TRANS64 P0, [R0+URZ+0x38820], R3 ;  /* 0x03882003000085a7 */ /* 0x000e64000800007f */
[----:B-1----:R-:W-:Y:S05]  /*1a960*/  @!P0 BRA `(.L_x_2407) ;  /* 0xfffffffc00f08947 */ /* 0x002fea000383ffff */
[----:B------:R-:W-:Y:S05]  /*1a970*/  BRA `(.L_x_2454) ;  /* 0xffffffe800c07947 */ /* 0x000fea000383ffff */
.L_x_2408:
        /* <DEDUP_REMOVED lines=11> */
.L_x_2456:
[----:B------:R-:W-:Y:S05]  /*1aa30*/  BSYNC B0 ;  /* 0x0000000000007941 */ /* 0x000fea0003800000 */
.L_x_2455:
[----:B------:R-:W-:Y:S05]  /*1aa40*/  BRA `(.L_x_2457) ;  /* 0xffffffe800a87947 */ /* 0x000fea000383ffff */
.L_x_2411:
[----:B------:R-:W-:Y:S01]  /*1aa50*/  BSSY B1, `(.L_x_2458) ;  /* 0x0000006000017945 */ /* 0x000fe20003800000 */
[----:B------:R-:W-:-:S07]  /*1aa60*/  IMAD.MOV.U32 R15, RZ, RZ, -0x1 ;  /* 0xffffffffff0f7424 */ /* 0x000fce00078e00ff */
[----:B01----:R-:W-:Y:S05]  /*1aa70*/  WARPSYNC.COLLECTIVE R15, `(.L_x_2459) ;  /* 0x000000000f0c7348 */ /* 0x003fea0003c00000 */
[----:B------:R-:W-:Y:S02]  /*1aa80*/  ELECT P6, UR62, PT ;  /* 0x00000000003e782f */ /* 0x000fe400038c0000 */
[----:B------:R-:W-:Y:S01]  /*1aa90*/  MOV R14, UR62 ;  /* 0x0000003e000e7c02 */ /* 0x000fe20008000f00 */
[----:B01----:R-:W-:Y:S10]  /*1aaa0*/  ENDCOLLECTIVE ;  /* 0x000000000000791b */ /* 0x003ff40003800000 */
.L_x_2459:
[----:B------:R-:W-:Y:S05]  /*1aab0*/  BSYNC B1 ;  /* 0x0000000000017941 */ /* 0x000fea0003800000 */
.L_x_2458:
[----:B------:R-:W-:Y:S05]  /*1aac0*/  BRA `(.L_x_2460) ;  /* 0xffffffe800a07947 */ /* 0x000fea000383ffff */
.L_x_2413:
[----:B0-----:R0:W1:Y:S02]  /*1aad0*/  SYNCS.PHASECHK.TRANS64.TRYWAIT P1, [R6+URZ], R5 ;  /* 0x00000005060075a7 */ /* 0x001064000802017f */
[----:B-1----:R-:W-:Y:S05]  /*1aae0*/  @!P1 NANOSLEEP.SYNCS 0x989680 ;  /* 0x009896800000995d */ /* 0x002fea0003900000 */
[----:B------:R-:W1:Y:S02]  /*1aaf0*/  @!P1 SYNCS.PHASECHK.TRANS64 P1, [R6+URZ], R5 ;  /* 0x00000005060095a7 */ /* 0x000e64000802007f */
[----:B-1----:R-:W-:Y:S05]  /*1ab00*/  @!P1 BRA `(.L_x_2413) ;  /* 0xfffffffc00f09947 */ /* 0x002fea000383ffff */
[----:B------:R-:W-:Y:S05]  /*1ab10*/  BRA `(.L_x_2461) ;  /* 0xffffffe800dc7947 */ /* 0x000fea000383ffff */
.L_x_2414:
[----:B-1----:R1:W2:Y:S02]  /*1ab20*/  SYNCS.PHASECHK.TRANS64.TRYWAIT P1, [R7+URZ], R2 ;  /* 0x00000002070075a7 */ /* 0x0022a4000802017f */
[----:B--2---:R-:W-:Y:S05]  /*1ab30*/  @!P1 NANOSLEEP.SYNCS 0x989680 ;  /* 0x009896800000995d */ /* 0x004fea0003900000 */
[----:B------:R-:W2:Y:S02]  /*1ab40*/  @!P1 SYNCS.PHASECHK.TRANS64 P1, [R7+URZ], R2 ;  /* 0x00000002070095a7 */ /* 0x000ea4000802007f */
[----:B--2---:R-:W-:Y:S05]  /*1ab50*/  @!P1 BRA `(.L_x_2414) ;  /* 0xfffffffc00f09947 */ /* 0x004fea000383ffff */
[----:B------:R-:W-:Y:S05]  /*1ab60*/  BRA `(.L_x_2462) ;  /* 0xffffffe800d07947 */ /* 0x000fea000383ffff */
.L_x_2416:
[----:B--2---:R2:W3:Y:S02]  /*1ab70*/  SYNCS.PHASECHK.TRANS64.TRYWAIT P1, [R4+URZ+0x38860], R5 ;  /* 0x03886005040075a7 */ /* 0x0044e4000802017f */
[----:B---3--:R-:W-:Y:S05]  /*1ab80*/  @!P1 NANOSLEEP.SYNCS 0x989680 ;  /* 0x009896800000995d */ /* 0x008fea0003900000 */
[----:B------:R-:W3:Y:S02]  /*1ab90*/  @!P1 SYNCS.PHASECHK.TRANS64 P1, [R4+URZ+0x38860], R5 ;  /* 0x03886005040095a7 */ /* 0x000ee4000802007f */
[----:B---3--:R-:W-:Y:S05]  /*1aba0*/  @!P1 BRA `(.L_x_2416) ;  /* 0xfffffffc00f09947 */ /* 0x008fea000383ffff */
[----:B------:R-:W-:Y:S05]  /*1abb0*/  BRA `(.L_x_2463) ;  /* 0xffffffe800d47947 */ /* 0x000fea000383ffff */
.L_x_2418:
[----:B---3--:R3:W4:Y:S02]  /*1abc0*/  SYNCS.PHASECHK.TRANS64.TRYWAIT P1, [R3+URZ+0x38860], R2 ;  /* 0x03886002030075a7 */ /* 0x008724000802017f */
[----:B----4-:R-:W-:Y:S05]  /*1abd0*/  @!P1 NANOSLEEP.SYNCS 0x989680 ;  /* 0x009896800000995d */ /* 0x010fea0003900000 */
[----:B------:R-:W4:Y:S02]  /*1abe0*/  @!P1 SYNCS.PHASECHK.TRANS64 P1, [R3+URZ+0x38860], R2 ;  /* 0x03886002030095a7 */ /* 0x000f24000802007f */
[----:B----4-:R-:W-:Y:S05]  /*1abf0*/  @!P1 BRA `(.L_x_2418) ;  /* 0xfffffffc00f09947 */ /* 0x010fea000383ffff */
[----:B------:R-:W-:Y:S05]  /*1ac00*/  BRA `(.L_x_2464) ;  /* 0xffffffe800d47947 */ /* 0x000fea000383ffff */
.L_x_2420:
[----:B----4-:R4:W0:Y:S02]  /*1ac10*/  SYNCS.PHASECHK.TRANS64.TRYWAIT P0, [R4+URZ+0x38880], R5 ;  /* 0x03888005040075a7 */ /* 0x010824000800017f */
[----:B0-----:R-:W-:Y:S05]  /*1ac20*/  @!P0 NANOSLEEP.SYNCS 0x989680 ;  /* 0x009896800000895d */ /* 0x001fea0003900000 */
[----:B------:R-:W0:Y:S02]  /*1ac30*/  @!P0 SYNCS.PHASECHK.TRANS64 P0, [R4+URZ+0x38880], R5 ;  /* 0x03888005040085a7 */ /* 0x000e24000800007f */
[----:B0-----:R-:W-:Y:S05]  /*1ac40*/  @!P0 BRA `(.L_x_2420) ;  /* 0xfffffffc00f08947 */ /* 0x001fea000383ffff */
[----:B------:R-:W-:Y:S05]  /*1ac50*/  BRA `(.L_x_2421) ;  /* 0xffffffe800d07947 */ /* 0x000fea000383ffff */
.L_x_2465:
        /* <DEDUP_REMOVED lines=10> */
.L_x_13345:


//--------------------- .text._ZN7cutlass13device_kernelIN5flash11enable_sm90INS1_16FlashAttnFwdSm90INS1_25CollectiveMainloopFwdSm90ILi2EN4cute5tupleIJNS5_1CILi1EEES8_S8_EEENS6_IJNS7_ILi128EEESA_NS7_ILi256EEEEEELi256ENS_12float_e4m3_tEfNS_4arch4Sm90ELb1ELb0ELb1ELb1ELb0ELb1ELb0ELb1ELb1ELb1ELb1ELb0EEENS1_21CollectiveEpilogueFwdINS6_IJSA_SB_SA_EEES9_NS_10bfloat16_tESF_Li256ELb1ELb1ELb1ELb1EEENS1_36VarlenDynamicPersistentTileSchedulerILi128ELi128ELi256ELi128ELb1ELb1ELb1ELb1ELb1ELb1EEEEEEEEEvNT_6ParamsE --------------------------
	.section	.text._ZN7cutlass13device_kernelIN5flash11enable_sm90INS1_16FlashAttnFwdSm90INS1_25CollectiveMainloopFwdSm90ILi2EN4cute5tupleIJNS5_1CILi1EEES8_S8_EEENS6_IJNS7_ILi128EEESA_NS7_ILi256EEEEEELi256ENS_12float_e4m3_tEfNS_4arch4Sm90ELb1ELb0ELb1ELb1ELb0ELb1ELb0ELb1ELb1ELb1ELb1ELb0EEENS1_21CollectiveEpilogueFwdINS6_IJSA_SB_SA_EEES9_NS_10bfloat16_tESF_Li256ELb1ELb1ELb1ELb1EEENS1_36VarlenDynamicPersistentTileSchedulerILi128ELi128ELi256ELi128ELb1ELb1ELb1ELb1ELb1ELb1EEEEEEEEEvNT_6ParamsE,"ax",@progbits
	.align	128
.text._ZN7cutlass13device_kernelIN5flash11enable_sm90INS1_16FlashAttnFwdSm90INS1_25CollectiveMainloopFwdSm90ILi2EN4cute5tupleIJNS5_1CILi1EEES8_S8_EEENS6_IJNS7_ILi128EEESA_NS7_ILi256EEEEEELi256ENS_12float_e4m3_tEfNS_4arch4Sm90ELb1ELb0ELb1ELb1ELb0ELb1ELb0ELb1ELb1ELb1ELb1ELb0EEENS1_21CollectiveEpilogueFwdINS6_IJSA_SB_SA_EEES9_NS_10bfloat16_tESF_Li256ELb1ELb1ELb1ELb1EEENS1_36VarlenDynamicPersistentTileSchedulerILi128ELi128ELi256ELi128ELb1ELb1ELb1ELb1ELb1ELb1EEEEEEEEEvNT_6ParamsE:
        .type           _ZN7cutlass13device_kernelIN5flash11enable_sm90INS1_16FlashAttnFwdSm90INS1_25CollectiveMainloopFwdSm90ILi2EN4cute5tupleIJNS5_1CILi1EEES8_S8_EEENS6_IJNS7_ILi128EEESA_NS7_ILi256EEEEEELi256ENS_12float_e4m3_tEfNS_4arch4Sm90ELb1ELb0ELb1ELb1ELb0ELb1ELb0ELb1ELb1ELb1ELb1ELb0EEENS1_21CollectiveEpilogueFwdINS6_IJSA_SB_SA_EEES9_NS_10bfloat16_tESF_Li256ELb1ELb1ELb1ELb1EEENS1_36VarlenDynamicPersistentTileSchedulerILi128ELi128ELi256ELi128ELb1ELb1ELb1ELb1ELb1ELb1EEEEEEEEEvNT_6ParamsE,@function
        .size           _ZN7cutlass13device_kernelIN5flash11enable_sm90INS1_16FlashAttnFwdSm90INS1_25CollectiveMainloopFwdSm90ILi2EN4cute5tupleIJNS5_1CILi1EEES8_S8_EEENS6_IJNS7_ILi128EEESA_NS7_ILi256EEEEEELi256ENS_12float_e4m3_tEfNS_4arch4Sm90ELb1ELb0ELb1ELb1ELb0ELb1ELb0ELb1ELb1ELb1ELb1ELb0EEENS1_21CollectiveEpilogueFwdINS6_IJSA_SB_SA_EEES9_NS_10bfloat16_tESF_Li256ELb1ELb1ELb1ELb1EEENS1_36VarlenDynamicPersistentTileSchedulerILi128ELi128ELi256ELi128ELb1ELb1ELb1ELb1ELb1ELb1EEEEEEEEEvNT_6ParamsE,(.L_x_13346 - _ZN7cutlass13device_kernelIN5flash11enable_sm90INS1_16FlashAttnFwdSm90INS1_25CollectiveMainloopFwdSm90ILi2EN4cute5tupleIJNS5_1CILi1EEES8_S8_EEENS6_IJNS7_ILi128EEESA_NS7_ILi256EEEEEELi256ENS_12float_e4m3_tEfNS_4arch4Sm90ELb1ELb0ELb1ELb1ELb0ELb1ELb0ELb1ELb1ELb1ELb1ELb0EEENS1_21CollectiveEpilogueFwdINS6_IJSA_SB_SA_EEES9_NS_10bfloat16_tESF_Li256ELb1ELb1ELb1ELb1EEENS1_36VarlenDynamicPersistentTileSchedulerILi128ELi128ELi256ELi128ELb1ELb1ELb1ELb1ELb1ELb1EEEEEEEEEvNT_6ParamsE)
        .other          _ZN7cutlass13device_kernelIN5flash11enable_sm90INS1_16FlashAttnFwdSm90INS1_25CollectiveMainloopFwdSm90ILi2EN4cute5tupleIJNS5_1CILi1EEES8_S8_EEENS6_IJNS7_ILi128EEESA_NS7_ILi256EEEEEELi256ENS_12float_e4m3_tEfNS_4arch4Sm90ELb1ELb0ELb1ELb1ELb0ELb1ELb0ELb1ELb1ELb1ELb1ELb0EEENS1_21CollectiveEpilogueFwdINS6_IJSA_SB_SA_EEES9_NS_10bfloat16_tESF_Li256ELb1ELb1ELb1ELb1EEENS1_36VarlenDynamicPersistentTileSchedulerILi128ELi128ELi256ELi128ELb1ELb1ELb1ELb1ELb1ELb1EEEEEEEEEvNT_6ParamsE,@"STO_CUDA_ENTRY STV_DEFAULT"
_ZN7cutlass13device_kernelIN5flash11enable_sm90INS1_16FlashAttnFwdSm90INS1_25CollectiveMainloopFwdSm90ILi2EN4cute5tupleIJNS5_1CILi1EEES8_S8_EEENS6_IJNS7_ILi128EEESA_NS7_ILi256EEEEEELi256ENS_12float_e4m3_tEfNS_4arch4Sm90ELb1ELb0ELb1ELb1ELb0ELb1ELb0ELb1ELb1ELb1ELb1ELb0EEENS1_21CollectiveEpilogueFwdINS6_IJSA_SB_SA_EEES9_NS_10bfloat16_tESF_Li256ELb1ELb1ELb1ELb1EEENS1_36VarlenDynamicPersistentTileSchedulerILi128ELi128ELi256ELi128ELb1ELb1ELb1ELb1ELb1ELb1EEEEEEEEEvNT_6ParamsE:
        /* <DEDUP_REMOVED lines=24> */
.L_x_2467:
[----:B------:R-:W-:Y:S05]  /*0180*/  BSYNC B0 ;  /* 0x0000000000007941 */ /* 0x000fea0003800000 */
.L_x_2466:
        /* <DEDUP_REMOVED lines=41> */
.L_x_2468:
        /* <DEDUP_REMOVED lines=22> */
.L_x_2469:
        /* <DEDUP_REMOVED lines=18> */
.L_x_2470:
        /* <DEDUP_REMOVED lines=22> */
.L_x_2471:
        /* <DEDUP_REMOVED lines=22> */
.L_x_2472:
        /* <DEDUP_REMOVED lines=8> */
.L_x_2475:
        /* <DEDUP_REMOVED lines=25> */
[----:B------:R-:W-:Y:S02]  /*0b70*/  MOV R236, RZ ;  /* 0x000000ff00ec7202 */ /* 0x000fe40000000f00 */
[----:B------:R-:W-:Y:S01]  /*0b80*/  CS2R R234, SRZ ;  /* 0x0000000000ea7805 */ /* 0x000fe2000001ff00 */
        /* <DEDUP_REMOVED lines=11> */
[----:B------:R-:W-:Y:S01]  /*0c40*/  SHF.R.S32.HI R8, RZ, 0x1f, R14 ;  /* 0x0000001fff087819 */ /* 0x000fe2000001140e */
[----:B------:R-:W-:Y:S01]  /*0c50*/  IMAD.SHL.U32 R6, R5, 0x20, RZ ;  /* 0x0000002005067824 */ /* 0x000fe200078e00ff */
[C---:B------:R-:W-:Y:S01]  /*0c60*/  LOP3.LUT R5, R4.reuse, 0x3fffff0, RZ, 0xc0, !PT ;  /* 0x03fffff004057812 */ /* 0x040fe200078ec0ff */
[----:B------:R-:W-:Y:S01]  /*0c70*/  STL [R1+0x11c], R14 ;  /* 0x00011c0e01007387 */ /* 0x000fe20000100800 */
[----:B------:R-:W-:Y:S02]  /*0c80*/  LEA.HI R4, R4, R7, RZ, 0x1 ;  /* 0x0000000704047211 */ /* 0x000fe400078f08ff */
[----:B------:R-:W-:Y:S01]  /*0c90*/  LOP3.LUT R6, R6, 0xfffffc00, RZ, 0xc0, !PT ;  /* 0xfffffc0006067812 */ /* 0x000fe200078ec0ff */
[----:B------:R-:W-:Y:S01]  /*0ca0*/  IMAD.IADD R5, R0, 0x1, -R5 ;  /* 0x0000000100057824 */ /* 0x000fe200078e0a05 */
[----:B------:R-:W-:Y:S02]  /*0cb0*/  LEA.HI R10, R8, R14, RZ, 0x2 ;  /* 0x0000000e080a7211 */ /* 0x000fe400078f10ff */
[----:B------:R-:W-:Y:S01]  /*0cc0*/  LOP3.LUT R4, R4, 0x1ffffffe, RZ, 0xc0, !PT ;  /* 0x1ffffffe04047812 */ /* 0x000fe200078ec0ff */
[----:B------:R-:W-:Y:S01]  /*0cd0*/  IMAD R9, R5, 0x40, R6 ;  /* 0x0000004005097824 */ /* 0x000fe200078e0206 */
[----:B------:R-:W-:-:S02]  /*0ce0*/  SHF.R.S32.HI R5, RZ, 0x7, R2 ;  /* 0x00000007ff057819 */ /* 0x000fc40000011402 */
[----:B------:R-:W-:Y:S01]  /*0cf0*/  SHF.R.S32.HI R11, RZ, 0x2, R10 ;  /* 0x00000002ff0b7819 */ /* 0x000fe2000001140a */
[----:B------:R-:W-:Y:S01]  /*0d00*/  IMAD.IADD R4, R7, 0x1, -R4 ;  /* 0x0000000107047824 */ /* 0x000fe200078e0a04 */
[----:B------:R-:W-:Y:S02]  /*0d10*/  LEA.HI R2, R2, R5, RZ, 0x1 ;  /* 0x0000000502027211 */ /* 0x000fe400078f08ff */
[----:B------:R-:W-:Y:S02]  /*0d20*/  SHF.R.S32.HI R12, RZ, 0x1f, R10 ;  /* 0x0000001fff0c7819 */ /* 0x000fe4000001140a */
[----:B------:R-:W-:Y:S02]  /*0d30*/  LOP3.LUT R2, R2, 0x3fffffe, RZ, 0xc0, !PT ;  /* 0x03fffffe02027812 */ /* 0x000fe400078ec0ff */
[----:B------:R-:W-:Y:S02]  /*0d40*/  LEA.HI R6, R3, R0, RZ, 0x2 ;  /* 0x0000000003067211 */ /* 0x000fe400078f10ff */
[----:B------:R-:W-:Y:S01]  /*0d50*/  LEA.HI R12, R12, R11, RZ, 0x3 ;  /* 0x0000000b0c0c7211 */ /* 0x000fe200078f18ff */
[----:B------:R-:W-:Y:S01]  /*0d60*/  IMAD.IADD R2, R5, 0x1, -R2 ;  /* 0x0000000105027824 */ /* 0x000fe200078e0a02 */
[----:B------:R-:W-:-:S02]  /*0d70*/  LOP3.LUT R7, R6, 0xfffffffc, RZ, 0xc0, !PT ;  /* 0xfffffffc06077812 */ /* 0x000fc400078ec0ff */
[----:B------:R-:W-:Y:S02]  /*0d80*/  LOP3.LUT R5, R19, 0xfffffff8, RZ, 0xc0, !PT ;  /* 0xfffffff813057812 */ /* 0x000fe400078ec0ff */
[----:B------:R-:W-:Y:S01]  /*0d90*/  LOP3.LUT R12, R12, 0xfffffff8, RZ, 0xc0, !PT ;  /* 0xfffffff80c0c7812 */ /* 0x000fe200078ec0ff */
[----:B------:R-:W-:Y:S01]  /*0da0*/  IMAD.IADD R7, R0, 0x1, -R7 ;  /* 0x0000000100077824 */ /* 0x000fe200078e0a07 */
[----:B------:R-:W-:Y:S01]  /*0db0*/  LEA.HI R8, R8, R14, RZ, 0x5 ;  /* 0x0000000e08087211 */ /* 0x000fe200078f28ff */
[----:B------:R-:W-:Y:S01]  /*0dc0*/  IMAD.IADD R5, R0, 0x1, -R5 ;  /* 0x0000000100057824 */ /* 0x000fe200078e0a05 */
[----:B------:R-:W-:Y:S01]  /*0dd0*/  LEA.HI R3, R3, R0, RZ, 0x6 ;  /* 0x0000000003037211 */ /* 0x000fe200078f30ff */
[----:B------:R-:W-:Y:S01]  /*0de0*/  IMAD R0, R4, 0x8, R9 ;  /* 0x0000000804007824 */ /* 0x000fe200078e0209 */
[----:B------:R-:W-:Y:S01]  /*0df0*/  SHF.R.S32.HI R19, RZ, 0x3, R19 ;  /* 0x00000003ff137819 */ /* 0x000fe20000011413 */
[----:B------:R-:W-:Y:S01]  /*0e00*/  IMAD.SHL.U32 R16, R5, 0x10, RZ ;  /* 0x0000001005107824 */ /* 0x000fe200078e00ff */
[----:B------:R-:W-:Y:S01]  /*0e10*/  IADD3 R11, R11, -R12, RZ ;  /* 0x8000000c0b0b7210 */ /* 0x000fe20007ffe0ff */
[----:B------:R-:W-:Y:S01]  /*0e20*/  IMAD.SHL.U32 R3, R3, 0x10, RZ ;  /* 0x0000001003037824 */ /* 0x000fe200078e00ff */
[----:B------:R-:W-:Y:S01]  /*0e30*/  SHF.R.S32.HI R8, RZ, 0x5, R8 ;  /* 0x00000005ff087819 */ /* 0x000fe20000011408 */
[----:B------:R0:W-:Y:S01]  /*0e40*/  STL [R1+0x1ac], R0 ;  /* 0x0001ac0001007387 */ /* 0x0001e20000100800 */
[----:B------:R-:W-:Y:S01]  /*0e50*/  LEA.HI R6, R7, R7, RZ, 0x1 ;  /* 0x0000000707067211 */ /* 0x000fe200078f08ff */
[----:B------:R-:W-:Y:S01]  /*0e60*/  VIADD R12, R19, 0x40 ;  /* 0x00000040130c7836 */ /* 0x000fe20000000000 */
[----:B------:R-:W-:Y:S01]  /*0e70*/  LOP3.LUT R13, R3, 0xfffffc00, RZ, 0xc0, !PT ;  /* 0xfffffc00030d7812 */ /* 0x000fe200078ec0ff */
[----:B------:R-:W-:Y:S01]  /*0e80*/  IMAD R11, R8, 0x10, R11 ;  /* 0x00000010080b7824 */ /* 0x000fe200078e020b */
[----:B------:R-:W-:Y:S01]  /*0e90*/  LOP3.LUT R6, R6, 0x1ffffffe, RZ, 0xc0, !PT ;  /* 0x1ffffffe06067812 */ /* 0x000fe200078ec0ff */
[C---:B------:R-:W-:Y:S01]  /*0ea0*/  VIADD R20, R19.reuse, 0x20 ;  /* 0x0000002013147836 */ /* 0x040fe20000000000 */
[----:B------:R-:W-:Y:S01]  /*0eb0*/  SHF.R.S32.HI R4, RZ, 0x1f, R12 ;  /* 0x0000001fff047819 */ /* 0x000fe2000001140c */
[----:B------:R-:W-:Y:S01]  /*0ec0*/  IMAD R11, R2, 0x40, R11 ;  /* 0x00000040020b7824 */ /* 0x000fe200078e020b */
[----:B------:R-:W-:Y:S01]  /*0ed0*/  SHF.R.S32.HI R2, RZ, 0x1f, R19 ;  /* 0x0000001fff027819 */ /* 0x000fe20000011413 */
[C---:B0-----:R-:W-:Y:S01]  /*0ee0*/  IMAD.SHL.U32 R0, R19.reuse, 0x80, RZ ;  /* 0x0000008013007824 */ /* 0x041fe200078e00ff */
[----:B------:R-:W-:Y:S01]  /*0ef0*/  SHF.R.S32.HI R2, RZ, 0x1f, R20 ;  /* 0x0000001fff027819 */ /* 0x000fe20000011414 */
[----:B------:R-:W-:Y:S01]  /*0f00*/  VIADD R8, R19, 0x60 ;  /* 0x0000006013087836 */ /* 0x000fe20000000000 */
[----:B------:R-:W-:Y:S01]  /*0f10*/  SHF.L.U32 R3, R12, 0x7, RZ ;  /* 0x000000070c037819 */ /* 0x000fe200000006ff */
[----:B------:R-:W-:Y:S01]  /*0f20*/  IMAD.IADD R6, R7, 0x1, -R6 ;  /* 0x0000000107067824 */ /* 0x000fe200078e0a06 */
[----:B------:R-:W-:Y:S01]  /*0f30*/  LOP3.LUT R15, R0, 0x380, RZ, 0xc0, !PT ;  /* 0x00000380000f7812 */ /* 0x000fe200078ec0ff */
[----:B------:R-:W-:Y:S01]  /*0f40*/  IMAD.SHL.U32 R0, R20, 0x80, RZ ;  /* 0x0000008014007824 */ /* 0x000fe200078e00ff */
[----:B------:R-:W-:Y:S01]  /*0f50*/  SHF.R.S32.HI R7, RZ, 0x1f, R8 ;  /* 0x0000001fff077819 */ /* 0x000fe20000011408 */
[----:B------:R-:W-:Y:S01]  /*0f60*/  IMAD.SHL.U32 R22, R5, 0x8, RZ ;  /* 0x0000000805167824 */ /* 0x000fe200078e00ff */
[----:B------:R-:W-:Y:S01]  /*0f70*/  LEA.HI R4, R4, R12, RZ, 0x3 ;  /* 0x0000000c04047211 */ /* 0x000fe200078f18ff */
[----:B------:R-:W-:Y:S01]  /*0f80*/  STL [R1+0x1a8], R11 ;  /* 0x0001a80b01007387 */ /* 0x000fe20000100800 */
[----:B------:R-:W-:Y:S01]  /*0f90*/  LEA.HI R2, R2, R20, RZ, 0x3 ;  /* 0x0000001402027211 */ /* 0x000fe200078f18ff */
[----:B------:R-:W-:Y:S01]  /*0fa0*/  VIADD R20, R22, 0x80 ;  /* 0x0000008016147836 */ /* 0x000fe20000000000 */
[----:B------:R-:W-:Y:S01]  /*0fb0*/  LOP3.LUT R12, R0, 0x380, RZ, 0xc0, !PT ;  /* 0x00000380000c7812 */ /* 0x000fe200078ec0ff */
[----:B------:R0:W-:Y:S01]  /*0fc0*/  STL [R1+0x70], R13 ;  /* 0x0000700d01007387 */ /* 0x0001e20000100800 */
[----:B------:R-:W-:Y:S01]  /*0fd0*/  LOP3.LUT R9, R3, 0x380, RZ, 0xc0, !PT ;  /* 0x0000038003097812 */ /* 0x000fe200078ec0ff */
[----:B------:R-:W-:Y:S01]  /*0fe0*/  IMAD.SHL.U32 R5, R8, 0x80, RZ ;  /* 0x0000008008057824 */ /* 0x000fe200078e00ff */
[----:B------:R-:W-:Y:S01]  /*0ff0*/  LOP3.LUT R0, R15, 0x70, R16, 0xf8, !PT ;  /* 0x000000700f007812 */ /* 0x000fe200078ef810 */
[----:B------:R-:W-:Y:S01]  /*1000*/  IMAD.SHL.U32 R2, R2, 0x80, RZ ;  /* 0x0000008002027824 */ /* 0x000fe200078e00ff */
[----:B------:R-:W-:Y:S01]  /*1010*/  SHF.R.U32.HI R3, RZ, 0x3, R15 ;  /* 0x00000003ff037819 */ /* 0x000fe2000001160f */
[----:B------:R-:W-:Y:S01]  /*1020*/  VIADD R15, R22, 0xc0 ;  /* 0x000000c0160f7836 */ /* 0x000fe20000000000 */
[----:B------:R-:W-:Y:S01]  /*1030*/  LEA.HI R7, R7, R8, RZ, 0x3 ;  /* 0x0000000807077211 */ /* 0x000fe200078f18ff */
[----:B------:R1:W-:Y:S01]  /*1040*/  STL [R1+0x50], R20 ;  /* 0x0000501401007387 */ /* 0x0003e20000100800 */
[----:B------:R-:W-:Y:S01]  /*1050*/  IMAD.SHL.U32 R4, R4, 0x80, RZ ;  /* 0x0000008004047824 */ /* 0x000fe200078e00ff */
[----:B0-----:R-:W-:Y:S01]  /*1060*/  LOP3.LUT R13, R13, R0, R3, 0xf6, !PT ;  /* 0x000000000d0d7212 */ /* 0x001fe200078ef603 */
[----:B------:R-:W-:Y:S01]  /*1070*/  VIADD R233, R22, 0x40 ;  /* 0x0000004016e97836 */ /* 0x000fe20000000000 */
[----:B------:R0:W-:Y:S01]  /*1080*/  STL [R1+0x58], R15 ;  /* 0x0000580f01007387 */ /* 0x0001e20000100800 */
[----:B------:R-:W-:Y:S01]  /*1090*/  IMAD.SHL.U32 R7, R7, 0x80, RZ ;  /* 0x0000008007077824 */ /* 0x000fe200078e00ff */
[----:B------:R-:W-:-:S02]  /*10a0*/  LOP3.LUT R8, R5, 0x380, RZ, 0xc0, !PT ;  /* 0x0000038005087812 */ /* 0x000fc400078ec0ff */
[----:B------:R2:W-:Y:S01]  /*10b0*/  STL [R1+0x7c], R13 ;  /* 0x00007c0d01007387 */ /* 0x0005e20000100800 */
[----:B------:R-:W-:Y:S02]  /*10c0*/  LOP3.LUT R2, R2, 0xfffffc00, RZ, 0xc0, !PT ;  /* 0xfffffc0002027812 */ /* 0x000fe400078ec0ff */
[----:B-1----:R-:W-:Y:S02]  /*10d0*/  SHF.R.S32.HI R20, RZ, 0x1f, R20 ;  /* 0x0000001fff147819 */ /* 0x002fe40000011414 */
[----:B------:R-:W-:Y:S02]  /*10e0*/  LOP3.LUT R10, R10, 0x7ffffffc, RZ, 0xc0, !PT ;  /* 0x7ffffffc0a0a7812 */ /* 0x000fe400078ec0ff */
[----:B0-----:R-:W-:Y:S01]  /*10f0*/  SHF.R.S32.HI R15, RZ, 0x1f, R15 ;  /* 0x0000001fff0f7819 */ /* 0x001fe2000001140f */
[----:B------:R-:W-:Y:S01]  /*1100*/  STL [R1+0x98], R20 ;  /* 0x0000981401007387 */ /* 0x000fe20000100800 */
[----:B------:R-:W-:Y:S01]  /*1110*/  SHF.R.U32.HI R3, RZ, 0x3, R12 ;  /* 0x00000003ff037819 */ /* 0x000fe2000001160c */
[----:B------:R-:W-:Y:S01]  /*1120*/  IMAD.IADD R10, R14, 0x1, -R10 ;  /* 0x000000010e0a7824 */ /* 0x000fe200078e0a0a */
[----:B--2---:R-:W-:Y:S01]  /*1130*/  IADD3 R13, R18, R13, RZ ;  /* 0x0000000d120d7210 */ /* 0x004fe20007ffe0ff */
[----:B------:R-:W-:Y:S01]  /*1140*/  STL [R1+0x94], R15 ;  /* 0x0000940f01007387 */ /* 0x000fe20000100800 */
[----:B------:R-:W-:-:S02]  /*1150*/  LOP3.LUT R0, R12, 0x70, R16, 0xf8, !PT ;  /* 0x000000700c007812 */ /* 0x000fc400078ef810 */
[----:B------:R-:W-:Y:S01]  /*1160*/  LOP3.LUT R4, R4, 0xfffffc00, RZ, 0xc0, !PT ;  /* 0xfffffc0004047812 */ /* 0x000fe200078ec0ff */
[----:B------:R-:W-:Y:S01]  /*1170*/  STL [R1+0x6c], R2 ;  /* 0x00006c0201007387 */ /* 0x000fe20000100800 */
[----:B------:R-:W-:Y:S02]  /*1180*/  SHF.R.U32.HI R12, RZ, 0x3, R9 ;  /* 0x00000003ff0c7819 */ /* 0x000fe40000011609 */
[----:B------:R-:W-:Y:S01]  /*1190*/  LOP3.LUT R5, R9, 0x70, R16, 0xf8, !PT ;  /* 0x0000007009057812 */ /* 0x000fe200078ef810 */
[----:B------:R-:W-:Y:S01]  /*11a0*/  STL [R1+0x74], R13 ;  /* 0x0000740d01007387 */ /* 0x000fe20000100800 */
[----:B------:R-:W-:Y:S02]  /*11b0*/  LOP3.LUT R7, R7, 0xfffffc00, RZ, 0xc0, !PT ;  /* 0xfffffc0007077812 */ /* 0x000fe400078ec0ff */
[----:B------:R-:W-:Y:S01]  /*11c0*/  SHF.R.U32.HI R9, RZ, 0x3, R8 ;  /* 0x00000003ff097819 */ /* 0x000fe20000011608 */
[----:B------:R0:W-:Y:S01]  /*11d0*/  STL [R1+0x68], R4 ;  /* 0x0000680401007387 */ /* 0x0001e20000100800 */
[----:B------:R-:W-:-:S02]  /*11e0*/  LOP3.LUT R8, R8, 0x70, R16, 0xf8, !PT ;  /* 0x0000007008087812 */ /* 0x000fc400078ef810 */
[----:B------:R-:W-:Y:S01]  /*11f0*/  LOP3.LUT R3, R2, R0, R3, 0xf6, !PT ;  /* 0x0000000002037212 */ /* 0x000fe200078ef603 */
[----:B------:R1:W-:Y:S01]  /*1200*/  STL [R1+0x64], R7 ;  /* 0x0000640701007387 */ /* 0x0003e20000100800 */
[----:B------:R-:W-:Y:S01]  /*1210*/  LOP3.LUT R5, R4, R5, R12, 0xf6, !PT ;  /* 0x0000000504057212 */ /* 0x000fe200078ef60c */
[----:B------:R-:W-:Y:S01]  /*1220*/  IMAD.SHL.U32 R0, R10, 0x2, RZ ;  /* 0x000000020a007824 */ /* 0x000fe200078e00ff */
[----:B------:R-:W-:Y:S02]  /*1230*/  SHF.R.S32.HI R17, RZ, 0x1f, R16 ;  /* 0x0000001fff117819 */ /* 0x000fe40000011410 */
[----:B------:R-:W-:Y:S01]  /*1240*/  SHF.R.S32.HI R23, RZ, 0x1f, R22 ;  /* 0x0000001fff177819 */ /* 0x000fe20000011416 */
[----:B0-----:R-:W-:Y:S01]  /*1250*/  IMAD.IADD R4, R18, 0x1, R3 ;  /* 0x0000000112047824 */ /* 0x001fe200078e0203 */
[----:B------:R-:W-:Y:S01]  /*1260*/  IADD3 R36, R0, 0x28, RZ ;  /* 0x0000002800247810 */ /* 0x000fe20007ffe0ff */
[----:B------:R-:W-:Y:S01]  /*1270*/  IMAD.IADD R3, R18, 0x1, R5 ;  /* 0x0000000112037824 */ /* 0x000fe200078e0205 */
[C---:B------:R-:W-:Y:S01]  /*1280*/  IADD3 R27, R0.reuse, 0x70, RZ ;  /* 0x00000070001b7810 */ /* 0x040fe20007ffe0ff */
[C---:B------:R-:W-:Y:S01]  /*1290*/  VIADD R43, R0.reuse, 0x8 ;  /* 0x00000008002b7836 */ /* 0x040fe20000000000 */
[----:B-1----:R-:W-:Y:S01]  /*12a0*/  LOP3.LUT R7, R7, R8, R9, 0xf6, !PT ;  /* 0x0000000807077212 */ /* 0x002fe200078ef609 */
[----:B------:R-:W-:Y:S01]  /*12b0*/  STL [R1+0x1a4], R4 ;  /* 0x0001a40401007387 */ /* 0x000fe20000100800 */
[C---:B------:R-:W-:Y:S01]  /*12c0*/  VIADD R42, R0.reuse, 0x10 ;  /* 0x00000010002a7836 */ /* 0x040fe20000000000 */
[C---:B------:R-:W-:Y:S01]  /*12d0*/  IADD3 R12, R0.reuse, 0xb8, RZ ;  /* 0x000000b8000c7810 */ /* 0x040fe20007ffe0ff */
[----:B------:R-:W-:Y:S01]  /*12e0*/  VIADD R41, R0, 0x18 ;  /* 0x0000001800297836 */ /* 0x000fe20000000000 */
[----:B------:R-:W-:Y:S01]  /*12f0*/  STL [R1+0x5c], R0 ;  /* 0x00005c0001007387 */ /* 0x000fe20000100800 */
[----:B------:R-:W-:Y:S01]  /*1300*/  IMAD.IADD R2, R18, 0x1, R7 ;  /* 0x0000000112027824 */ /* 0x000fe200078e0207 */
[----:B------:R-:W-:Y:S01]  /*1310*/  SHF.R.S32.HI R7, RZ, 0x1f, R43 ;  /* 0x0000001fff077819 */ /* 0x000fe2000001142b */
[C---:B------:R-:W-:Y:S01]  /*1320*/  VIADD R40, R0.reuse, 0x20 ;  /* 0x0000002000287836 */ /* 0x040fe20000000000 */
[----:B------:R-:W-:Y:S01]  /*1330*/  STL [R1+0x1a0], R3 ;  /* 0x0001a00301007387 */ /* 0x000fe20000100800 */
[----:B------:R-:W-:-:S02]  /*1340*/  VIADD R35, R0, 0x30 ;  /* 0x0000003000237836 */ /* 0x000fc40000000000 */
[C---:B------:R-:W-:Y:S01]  /*1350*/  VIADD R34, R0.reuse, 0x38 ;  /* 0x0000003800227836 */ /* 0x040fe20000000000 */
[----:B------:R-:W-:Y:S01]  /*1360*/  STL [R1+0x19c], R2 ;  /* 0x00019c0201007387 */ /* 0x000fe20000100800 */
[C---:B------:R-:W-:Y:S02]  /*1370*/  VIADD R33, R0.reuse, 0x40 ;  /* 0x0000004000217836 */ /* 0x040fe40000000000 */
[C---:B------:R-:W-:Y:S01]  /*1380*/  VIADD R32, R0.reuse, 0x48 ;  /* 0x0000004800207836 */ /* 0x040fe20000000000 */
[----:B------:R-:W-:Y:S01]  /*1390*/  STL [R1+0x118], R43 ;  /* 0x0001182b01007387 */ /* 0x000fe20000100800 */
[C---:B------:R-:W-:Y:S02]  /*13a0*/  VIADD R31, R0.reuse, 0x50 ;  /* 0x00000050001f7836 */ /* 0x040fe40000000000 */
[C---:B------:R-:W-:Y:S01]  /*13b0*/  VIADD R30, R0.reuse, 0x58 ;  /* 0x00000058001e7836 */ /* 0x040fe20000000000 */
[----:B------:R0:W-:Y:S01]  /*13c0*/  STL [R1+0x114], R42 ;  /* 0x0001142a01007387 */ /* 0x0001e20000100800 */
[----:B------:R-:W-:-:S02]  /*13d0*/  VIADD R29, R0, 0x60 ;  /* 0x00000060001d7836 */ /* 0x000fc40000000000 */
[C---:B------:R-:W-:Y:S01]  /*13e0*/  VIADD R28, R0.reuse, 0x68 ;  /* 0x00000068001c7836 */ /* 0x040fe20000000000 */
[----:B------:R-:W-:Y:S01]  /*13f0*/  STL [R1+0x110], R41 ;  /* 0x0001102901007387 */ /* 0x000fe20000100800 */
[C---:B------:R-:W-:Y:S02]  /*1400*/  VIADD R26, R0.reuse, 0x78 ;  /* 0x00000078001a7836 */ /* 0x040fe40000000000 */
[C---:B------:R-:W-:Y:S01]  /*1410*/  VIADD R25, R0.reuse, 0x80 ;  /* 0x0000008000197836 */ /* 0x040fe20000000000 */
[----:B------:R1:W-:Y:S01]  /*1420*/  STL [R1+0x10c], R40 ;  /* 0x00010c2801007387 */ /* 0x0003e20000100800 */
[C---:B------:R-:W-:Y:S01]  /*1430*/  VIADD R24, R0.reuse, 0x88 ;  /* 0x0000008800187836 */ /* 0x040fe20000000000 */
[----:B0-----:R-:W-:Y:S01]  /*1440*/  SHF.R.S32.HI R42, RZ, 0x1f, R42 ;  /* 0x0000001fff2a7819 */ /* 0x001fe2000001142a */
[C---:B------:R-:W-:Y:S01]  /*1450*/  VIADD R21, R0.reuse, 0x90 ;  /* 0x0000009000157836 */ /* 0x040fe20000000000 */
[----:B------:R0:W-:Y:S01]  /*1460*/  STL [R1+0x108], R36 ;  /* 0x0001082401007387 */ /* 0x0001e20000100800 */
[----:B------:R-:W-:-:S02]  /*1470*/  VIADD R20, R0, 0x98 ;  /* 0x0000009800147836 */ /* 0x000fc40000000000 */
[C---:B------:R-:W-:Y:S01]  /*1480*/  VIADD R15, R0.reuse, 0xa0 ;  /* 0x000000a0000f7836 */ /* 0x040fe20000000000 */
[----:B------:R-:W-:Y:S01]  /*1490*/  STL [R1+0x104], R35 ;  /* 0x0001042301007387 */ /* 0x000fe20000100800 */
[C---:B------:R-:W-:Y:S01]  /*14a0*/  VIADD R14, R0.reuse, 0xa8 ;  /* 0x000000a8000e7836 */ /* 0x040fe20000000000 */
[----:B-1----:R-:W-:Y:S01]  /*14b0*/  SHF.R.S32.HI R40, RZ, 0x1f, R40 ;  /* 0x0000001fff287819 */ /* 0x002fe20000011428 */
        /* <DEDUP_REMOVED lines=15> */
[----:B------:R-:W-:Y:S01]  /*15b0*/  VIADD R0, R0, 0xf8 ;  /* 0x000000f800007836 */ /* 0x000fe20000000000 */
[----:B------:R0:W-:Y:S04]  /*15c0*/  STL [R1+0xf0], R30 ;  /* 0x0000f01e01007387 */ /* 0x0001e80000100800 */
[----:B------:R-:W-:Y:S01]  /*15d0*/  STL [R1+0xec], R29 ;  /* 0x0000ec1d01007387 */ /* 0x000fe20000100800 */
[----:B-1----:R-:W-:-:S03]  /*15e0*/  SHF.R.S32.HI R31, RZ, 0x1f, R31 ;  /* 0x0000001fff1f7819 */ /* 0x002fc6000001141f */
[----:B------:R1:W-:Y:S01]  /*15f0*/  STL [R1+0xe8], R28 ;  /* 0x0000e81c01007387 */ /* 0x0003e20000100800 */
[----:B0-----:R-:W-:-:S03]  /*1600*/  SHF.R.S32.HI R30, RZ, 0x1f, R30 ;  /* 0x0000001fff1e7819 */ /* 0x001fc6000001141e */
        /* <DEDUP_REMOVED lines=23> */
[----:B------:R-:W-:Y:S01]  /*1780*/  STL [R1+0xac], R4 ;  /* 0x0000ac0401007387 */ /* 0x000fe20000100800 */
[----:B0-----:R-:W-:-:S03]  /*1790*/  SHF.R.S32.HI R8, RZ, 0x1f, R8 ;  /* 0x0000001fff087819 */ /* 0x001fc60000011408 */
        /* <DEDUP_REMOVED lines=43> */
[----:B------:R1:W-:Y:S01]  /*1a50*/  STL [R1+0x12c], R5 ;  /* 0x00012c0501007387 */ /* 0x0003e20000100800 */
[----:B------:R-:W-:-:S03]  /*1a60*/  LEA R0, R6, R11, 0x3 ;  /* 0x0000000b06007211 */ /* 0x000fc600078e18ff */
[----:B------:R1:W-:Y:S04]  /*1a70*/  STL [R1+0x128], R4 ;  /* 0x0001280401007387 */ /* 0x0003e80000100800 */
[----:B------:R1:W-:Y:S04]  /*1a80*/  STL [R1+0x124], R3 ;  /* 0x0001240301007387 */ /* 0x0003e80000100800 */
[----:B------:R1:W-:Y:S04]  /*1a90*/  STL [R1+0x120], R2 ;  /* 0x0001200201007387 */ /* 0x0003e80000100800 */
[----:B------:R1:W-:Y:S02]  /*1aa0*/  STL [R1+0x78], R0 ;  /* 0x0000780001007387 */ /* 0x0003e40000100800 */
.L_x_2696:
[----:B01-3--:R-:W0:Y:S02]  /*1ab0*/  LDC.64 R2, c[0x0][0xc88] ;  /* 0x00032200ff027b82 */ /* 0x00be240000000a00 */
[----:B0-----:R-:W-:-:S05]  /*1ac0*/  IMAD.WIDE R2, R39, 0x4, R2 ;  /* 0x0000000427027825 */ /* 0x001fca00078e0202 */
[----:B--2--5:R-:W2:Y:S01]  /*1ad0*/  LDG.E R30, desc[UR40][R2.64] ;  /* 0x00000028021e7981 */ /* 0x024ea2000c1e1900 */
[----:B------:R-:W-:Y:S05]  /*1ae0*/  YIELD ;  /* 0x0000000000007946 */ /* 0x000fea0003800000 */
[----:B------:R-:W-:Y:S01]  /*1af0*/  ULDC.64 UR4, c[0x0][0xa28] ;  /* 0x00028a0000047ab9 */ /* 0x000fe20000000a00 */
[----:B------:R-:W-:Y:S01]  /*1b00*/  ULDC.64 UR8, c[0x0][0xa18] ;  /* 0x0002860000087ab9 */ /* 0x000fe20000000a00 */
[----:B------:R-:W-:Y:S01]  /*1b10*/  ISETP.NE.U32.AND P1, PT, RZ, UR4, PT ;  /* 0x00000004ff007c0c */ /* 0x000fe2000bf25070 */
[----:B------:R-:W-:Y:S01]  /*1b20*/  IMAD.MOV.U32 R10, RZ, RZ, RZ ;  /* 0x000000ffff0a7224 */ /* 0x000fe200078e00ff */
[----:B------:R-:W-:Y:S01]  /*1b30*/  ULDC.64 UR6, c[0x0][0xa08] ;  /* 0x0002820000067ab9 */ /* 0x000fe20000000a00 */
[----:B------:R-:W-:Y:S01]  /*1b40*/  IMAD.MOV.U32 R27, RZ, RZ, RZ ;  /* 0x000000ffff1b7224 */ /* 0x000fe200078e00ff */
[----:B------:R-:W-:-:S02]  /*1b50*/  ISETP.NE.AND.EX P1, PT, RZ, UR5, PT, P1 ;  /* 0x00000005ff007c0c */ /* 0x000fc4000bf25310 */
[----:B------:R-:W-:-:S04]  /*1b60*/  ISETP.NE.U32.AND P0, PT, RZ, UR6, PT ;  /* 0x00000006ff007c0c */ /* 0x000fc8000bf05070 */
[----:B------:R-:W-:Y:S02]  /*1b70*/  ISETP.NE.AND.EX P0, PT, RZ, UR7, PT, P0 ;  /* 0x00000007ff007c0c */ /* 0x000fe4000bf05300 */
[----:B--2---:R-:W-:Y:S01]  /*1b80*/  SHF.R.S32.HI R0, RZ, 0x1f, R30 ;  /* 0x0000001fff007819 */ /* 0x004fe2000001141e */
[----:B------:R-:W-:-:S04]  /*1b90*/  IMAD.SHL.U32 R32, R30, 0x4, RZ ;  /* 0x000000041e207824 */ /* 0x000fc800078e00ff */
[C---:B------:R-:W-:Y:S01]  /*1ba0*/  @P1 LEA R6, P2, R30.reuse, UR4, 0x2 ;  /* 0x000000041e061c11 */ /* 0x040fe2000f8410ff */
[----:B------:R-:W-:Y:S01]  /*1bb0*/  STL [R1+0x80], R30 ;  /* 0x0000801e01007387 */ /* 0x000fe20000100800 */
[C-C-:B------:R-:W-:Y:S02]  /*1bc0*/  SHF.L.U64.HI R31, R30.reuse, 0x2, R0.reuse ;  /* 0x000000021e1f7819 */ /* 0x140fe40000010200 */
[----:B------:R-:W-:Y:S01]  /*1bd0*/  @P1 LEA.HI.X R7, R30, UR5, R0, 0x2, P2 ;  /* 0x000000051e071c11 */ /* 0x000fe200090f1400 */
[----:B------:R-:W-:Y:S01]  /*1be0*/  ULDC UR4, c[0x0][0x288] ;  /* 0x0000a20000047ab9 */ /* 0x000fe20000000800 */
[----:B------:R-:W-:Y:S01]  /*1bf0*/  ISETP.NE.U32.AND P2, PT, RZ, UR8, PT ;  /* 0x00000008ff007c0c */ /* 0x000fe2000bf45070 */
[----:B------:R0:W-:Y:S01]  /*1c00*/  STL [R1+0x90], R0 ;  /* 0x0000900001007387 */ /* 0x0001e20000100800 */
[----:B------:R-:W-:Y:S02]  /*1c10*/  IADD3 R4, P3, R32, UR6, RZ ;  /* 0x0000000620047c10 */ /* 0x000fe4000ff7e0ff */
[----:B------:R-:W-:Y:S01]  /*1c20*/  ISETP.NE.AND.EX P2, PT, RZ, UR9, PT, P2 ;  /* 0x00000009ff007c0c */ /* 0x000fe2000bf45320 */
[----:B------:R1:W5:Y:S01]  /*1c30*/  @P1 LDG.E R10, desc[UR40][R6.64] ;  /* 0x00000028060a1981 */ /* 0x000362000c1e1900 */
[----:B------:R-:W-:-:S03]  /*1c40*/  IADD3.X R5, R31, UR7, RZ, P3, !PT ;  /* 0x000000071f057c10 */ /* 0x000fc60009ffe4ff */
[----:B------:R1:W-:Y:S01]  /*1c50*/  STL [R1+0x88], R32 ;  /* 0x0000882001007387 */ /* 0x0003e20000100800 */
[----:B0-----:R-:W-:Y:S01]  /*1c60*/  IMAD.U32 R0, RZ, RZ, UR4 ;  /* 0x00000004ff007e24 */ /* 0x001fe2000f8e00ff */
[----:B------:R-:W-:Y:S02]  /*1c70*/  ULDC.64 UR4, c[0x0][0x418] ;  /* 0x0001060000047ab9 */ /* 0x000fe40000000a00 */
[----:B------:R1:W5:Y:S04]  /*1c80*/  @P0 LDG.E R27, desc[UR40][R4.64] ;  /* 0x00000028041b0981 */ /* 0x000368000c1e1900 */
[----:B------:R-:W-:Y:S01]  /*1c90*/  @P2 IADD3 R8, P1, R32, UR8, RZ ;  /* 0x0000000820082c10 */ /* 0x000fe2000ff3e0ff */
[----:B------:R1:W-:Y:S03]  /*1ca0*/  STL [R1+0x8c], R31 ;  /* 0x00008c1f01007387 */ /* 0x0003e60000100800 */
[----:B------:R-:W-:-:S05]  /*1cb0*/  @P2 IADD3.X R9, R31, UR9, RZ, P1, !PT ;  /* 0x000000091f092c10 */ /* 0x000fca0008ffe4ff */
[----:B------:R-:W2:Y:S01]  /*1cc0*/  @P2 LDG.E R0, desc[UR40][R8.64] ;  /* 0x0000002808002981 */ /* 0x000ea2000c1e1900 */
[----:B------:R-:W-:-:S03]  /*1cd0*/  UISETP.NE.U32.AND UP0, UPT, UR4, URZ, UPT ;  /* 0x0000003f0400728c */ /* 0x000fc6000bf05070 */
[----:B------:R-:W-:Y:S01]  /*1ce0*/  ULDC UR4, c[0x0][0x424] ;  /* 0x0001090000047ab9 */ /* 0x000fe20000000800 */
[----:B------:R-:W-:-:S03]  /*1cf0*/  UISETP.NE.AND.EX UP0, UPT, UR5, URZ, UPT, UP0 ;  /* 0x0000003f0500728c */ /* 0x000fc6000bf05300 */
[----:B------:R-:W-:Y:S01]  /*1d00*/  ULDC UR5, c[0x0][0x2f0] ;  /* 0x0000bc0000057ab9 */ /* 0x000fe20000000800 */
[----:B------:R-:W-:-:S04]  /*1d10*/  USEL UR4, UR4, 0x1, UP0 ;  /* 0x0000000104047887 */ /* 0x000fc80008000000 */
[----:B------:R-:W-:-:S03]  /*1d20*/  UIMAD UR4, UR4, UR5, URZ ;  /* 0x00000005040472a4 */ /* 0x000fc6000f8e023f */
[----:B------:R-:W-:Y:S02]  /*1d30*/  ULDC UR5, c[0x0][0x348] ;  /* 0x0000d20000057ab9 */ /* 0x000fe40000000800 */
[----:B------:R-:W-:Y:S02]  /*1d40*/  IMAD.U32 R2, RZ, RZ, UR5 ;  /* 0x00000005ff027e24 */ /* 0x000fe4000f8e00ff */
[----:B------:R-:W-:Y:S01]  /*1d50*/  IMAD.U32 R28, RZ, RZ, UR4 ;  /* 0x00000004ff1c7e24 */ /* 0x000fe2000f8e00ff */
[----:B--2---:R1:W-:Y:S01]  /*1d60*/  STL [R1+0x38], R0 ;  /* 0x0000380001007387 */ /* 0x0043e20000100800 */
[----:B------:R-:W-:Y:S01]  /*1d70*/  IMAD.MOV.U32 R12, RZ, RZ, R0 ;  /* 0x000000ffff0c7224 */ /* 0x000fe200078e0000 */
[----:B----4-:R-:W-:Y:S06]  /*1d80*/  @P2 BRA `(.L_x_2477) ;  /* 0x0000000000282947 */ /* 0x010fec0003800000 */
[----:B------:R-:W-:Y:S02]  /*1d90*/  ULDC.64 UR4, c[0x0][0xa00] ;  /* 0x0002800000047ab9 */ /* 0x000fe40000000a00 */
[----:B------:R-:W-:-:S04]  /*1da0*/  ISETP.NE.U32.AND P1, PT, RZ, UR4, PT ;  /* 0x00000004ff007c0c */ /* 0x000fc8000bf25070 */
[----:B------:R-:W-:-:S13]  /*1db0*/  ISETP.NE.AND.EX P1, PT, RZ, UR5, PT, P1 ;  /* 0x00000005ff007c0c */ /* 0x000fda000bf25310 */
[----:B------:R-:W-:Y:S05]  /*1dc0*/  @!P1 BRA `(.L_x_2477) ;  /* 0x0000000000189947 */ /* 0x000fea0003800000 */
[----:B-1----:R-:W0:Y:S02]  /*1dd0*/  LDC.64 R6, c[0x0][0xa00] ;  /* 0x00028000ff067b82 */ /* 0x002e240000000a00 */
[----:B0-----:R-:W-:-:S05]  /*1de0*/  IMAD.WIDE R6, R30, 0x4, R6 ;  /* 0x000000041e067825 */ /* 0x001fca00078e0206 */
[----:B------:R-:W2:Y:S04]  /*1df0*/  LDG.E R0, desc[UR40][R6.64] ;  /* 0x0000002806007981 */ /* 0x000ea8000c1e1900 */
[----:B------:R-:W2:Y:S02]  /*1e00*/  LDG.E R3, desc[UR40][R6.64+0x4] ;  /* 0x0000042806037981 */ /* 0x000ea4000c1e1900 */
[----:B--2---:R-:W-:-:S05]  /*1e10*/  IMAD.IADD R12, R3, 0x1, -R0 ;  /* 0x00000001030c7824 */ /* 0x004fca00078e0a00 */
[----:B------:R0:W-:Y:S02]  /*1e20*/  STL [R1+0x38], R12 ;  /* 0x0000380c01007387 */ /* 0x0001e40000100800 */
.L_x_2477:
[C---:B------:R-:W-:Y:S01]  /*1e30*/  LOP3.LUT R29, R38.reuse, 0xffff, RZ, 0xc0, !PT ;  /* 0x0000ffff261d7812 */ /* 0x040fe200078ec0ff */
[----:B------:R-:W-:Y:S01]  /*1e40*/  ULDC.64 UR4, c[0x0][0xa20] ;  /* 0x0002880000047ab9 */ /* 0x000fe20000000a00 */
[C---:B------:R-:W-:Y:S02]  /*1e50*/  LOP3.LUT R3, R38.reuse, 0xff000000, RZ, 0xc0, !PT ;  /* 0xff00000026037812 */ /* 0x040fe400078ec0ff */
[----:B------:R-:W-:Y:S01]  /*1e60*/  ISETP.NE.U32.AND P1, PT, RZ, UR4, PT ;  /* 0x00000004ff007c0c */ /* 0x000fe2000bf25070 */
[----:B------:R2:W-:Y:S01]  /*1e70*/  STL [R1+0x60], R29 ;  /* 0x0000601d01007387 */ /* 0x0005e20000100800 */
[----:B-1----:R-:W-:Y:S02]  /*1e80*/  LOP3.LUT R0, R38, 0xff0000, RZ, 0xc0, !PT ;  /* 0x00ff000026007812 */ /* 0x002fe400078ec0ff */
[----:B------:R-:W-:Y:S02]  /*1e90*/  ISETP.NE.AND.EX P1, PT, RZ, UR5, PT, P1 ;  /* 0x00000005ff007c0c */ /* 0x000fe4000bf25310 */
[----:B------:R-:W-:-:S04]  /*1ea0*/  SHF.R.U32.HI R3, RZ, 0x8, R3 ;  /* 0x00000008ff037819 */ /* 0x000fc80000011603 */
[----:B------:R-:W-:-:S07]  /*1eb0*/  LEA.HI R11, R0, R3, RZ, 0x10 ;  /* 0x00000003000b7211 */ /* 0x000fce00078f80ff */
[----:B--2---:R-:W-:Y:S05]  /*1ec0*/  @!P1 BRA `(.L_x_2478) ;  /* 0x0000000000109947 */ /* 0x004fea0003800000 */
[----:B------:R-:W-:-:S04]  /*1ed0*/  IADD3 R4, P0, R32, UR4, RZ ;  /* 0x0000000420047c10 */ /* 0x000fc8000ff1e0ff */
[----:B------:R-:W-:-:S05]  /*1ee0*/  IADD3.X R5, R31, UR5, RZ, P0, !PT ;  /* 0x000000051f057c10 */ /* 0x000fca00087fe4ff */
[----:B------:R1:W5:Y:S01]  /*1ef0*/  LDG.E R28, desc[UR40][R4.64] ;  /* 0x00000028041c7981 */ /* 0x000362000c1e1900 */
[----:B------:R-:W-:Y:S05]  /*1f00*/  BRA `(.L_x_2479) ;  /* 0x0000000000107947 */ /* 0x000fea0003800000 */
.L_x_2478:
[----:B------:R-:W-:Y:S05]  /*1f10*/  @!P0 BRA `(.L_x_2479) ;  /* 0x00000000000c8947 */ /* 0x000fea0003800000 */
[----:B------:R-:W2:Y:S04]  /*1f20*/  LDG.E R3, desc[UR40][R4.64] ;  /* 0x0000002804037981 */ /* 0x000ea8000c1e1900 */
[----:B------:R-:W2:Y:S02]  /*1f30*/  LDG.E R28, desc[UR40][R4.64+0x4] ;  /* 0x00000428041c7981 */ /* 0x000ea4000c1e1900 */
[----:B--2---:R-:W-:-:S07]  /*1f40*/  IADD3 R28, -R3, R28, RZ ;  /* 0x0000001c031c7210 */ /* 0x004fce0007ffe1ff */
.L_x_2479:
[----:B------:R-:W-:Y:S01]  /*1f50*/  ULDC.64 UR4, c[0x0][0xa10] ;  /* 0x0002840000047ab9 */ /* 0x000fe20000000a00 */
[----:B------:R-:W2:Y:S01]  /*1f60*/  LDC R8, c[0x0][0x448] ;  /* 0x00011200ff087b82 */ /* 0x000ea20000000800 */
[----:B------:R-:W-:-:S04]  /*1f70*/  ISETP.NE.U32.AND P0, PT, RZ, UR4, PT ;  /* 0x00000004ff007c0c */ /* 0x000fc8000bf05070 */
[----:B------:R-:W-:Y:S01]  /*1f80*/  ISETP.NE.AND.EX P0, PT, RZ, UR5, PT, P0 ;  /* 0x00000005ff007c0c */ /* 0x000fe2000bf05300 */
[----:B------:R-:W-:-:S12]  /*1f90*/  ULDC.64 UR4, c[0x0][0xa30] ;  /* 0x00028c0000047ab9 */ /* 0x000fd80000000a00 */
[----:B------:R-:W3:Y:S02]  /*1fa0*/  @P0 LDC.64 R6, c[0x0][0xa10] ;  /* 0x00028400ff060b82 */ /* 0x000ee40000000a00 */
[----:B---3--:R-:W-:-:S05]  /*1fb0*/  @P0 IMAD.WIDE R6, R30, 0x4, R6 ;  /* 0x000000041e060825 */ /* 0x008fca00078e0206 */
[----:B------:R-:W3:Y:S04]  /*1fc0*/  @P0 LDG.E R0, desc[UR40][R6.64] ;  /* 0x0000002806000981 */ /* 0x000ee8000c1e1900 */
[----:B------:R4:W3:Y:S01]  /*1fd0*/  @P0 LDG.E R3, desc[UR40][R6.64+0x4] ;  /* 0x0000042806030981 */ /* 0x0008e2000c1e1900 */
[----:B------:R-:W-:Y:S01]  /*1fe0*/  ISETP.NE.U32.AND P1, PT, RZ, UR4, PT ;  /* 0x00000004ff007c0c */ /* 0x000fe2000bf25070 */
[----:B-----5:R-:W-:-:S03]  /*1ff0*/  IMAD.MOV.U32 R24, RZ, RZ, R28 ;  /* 0x000000ffff187224 */ /* 0x020fc600078e001c */
[----:B------:R-:W-:-:S13]  /*2000*/  ISETP.NE.AND.EX P1, PT, RZ, UR5, PT, P1 ;  /* 0x00000005ff007c0c */ /* 0x000fda000bf25310 */
[----:B-1----:R-:W-:-:S04]  /*2010*/  @P1 IADD3 R4, P2, R32, UR4, RZ ;  /* 0x0000000420041c10 */ /* 0x002fc8000ff5e0ff */
[----:B------:R-:W-:-:S05]  /*2020*/  @P1 IADD3.X R5, R31, UR5, RZ, P2, !PT ;  /* 0x000000051f051c10 */ /* 0x000fca00097fe4ff */
[----:B------:R1:W5:Y:S01]  /*2030*/  @P1 LDG.E R24, desc[UR40][R4.64] ;  /* 0x0000002804181981 */ /* 0x000362000c1e1900 */
[----:B--2---:R-:W-:Y:S01]  /*2040*/  ISETP.NE.AND P1, PT, R8, 0x1, PT ;  /* 0x000000010800780c */ /* 0x004fe20003f25270 */
[----:B------:R-:W-:Y:S01]  /*2050*/  IMAD.SHL.U32 R13, R37, 0x80, RZ ;  /* 0x00000080250d7824 */ /* 0x000fe200078e00ff */
[----:B------:R-:W-:Y:S03]  /*2060*/  BSSY B0, `(.L_x_2480) ;  /* 0x0000039000007945 */ /* 0x000fe60003800000 */
[----:B----4-:R-:W-:Y:S01]  /*2070*/  VIADD R6, R13, 0x7f ;  /* 0x0000007f0d067836 */ /* 0x010fe20000000000 */
[----:B------:R2:W-:Y:S07]  /*2080*/  STL [R1+0x34], R13 ;  /* 0x0000340d01007387 */ /* 0x0005ee0000100800 */
[----:B------:R-:W4:Y:S01]  /*2090*/  @P1 LDC R9, c[0x0][0x44c] ;  /* 0x00011300ff091b82 */ /* 0x000f220000000800 */
[----:B--2---:R-:W-:-:S07]  /*20a0*/  IMAD.IADD R13, R28, 0x1, -R10 ;  /* 0x000000011c0d7824 */ /* 0x004fce00078e0a0a */
[----:B------:R-:W2:Y:S01]  /*20b0*/  @P1 LDC R7, c[0x0][0x450] ;  /* 0x00011400ff071b82 */ /* 0x000ea20000000800 */
[----:B---3--:R-:W-:Y:S02]  /*20c0*/  @P0 IMAD.IADD R2, R3, 0x1, -R0 ;  /* 0x0000000103020824 */ /* 0x008fe400078e0a00 */
[----:B----4-:R-:W-:-:S04]  /*20d0*/  @P1 IMAD.HI.U32 R0, R6, R9, RZ ;  /* 0x0000000906001227 */ /* 0x010fc800078e00ff */
[----:B-1----:R-:W-:Y:S01]  /*20e0*/  IMAD.IADD R4, R13, 0x1, R2 ;  /* 0x000000010d047824 */ /* 0x002fe200078e0202 */
[----:B--2---:R-:W-:-:S03]  /*20f0*/  @P1 SHF.R.U32.HI R6, RZ, R7, R0 ;  /* 0x00000007ff061219 */ /* 0x004fc60000011600 */
[C---:B------:R-:W-:Y:S01]  /*2100*/  VIADD R0, R4.reuse, 0x7f ;  /* 0x0000007f04007836 */ /* 0x040fe20000000000 */
[----:B------:R-:W-:Y:S01]  /*2110*/  IADD3 R124, R4, 0x80, -R12 ;  /* 0x00000080047c7810 */ /* 0x000fe20007ffe80c */
[----:B------:R1:W-:Y:S01]  /*2120*/  STL [R1+0x3c], R4 ;  /* 0x00003c0401007387 */ /* 0x0003e20000100800 */
[----:B0-----:R-:W-:Y:S02]  /*2130*/  LOP3.LUT R12, R11, 0xff, RZ, 0xc0, !PT ;  /* 0x000000ff0b0c7812 */ /* 0x001fe400078ec0ff */
[----:B------:R-:W-:Y:S01]  /*2140*/  SHF.R.S32.HI R3, RZ, 0x1f, R0 ;  /* 0x0000001fff037819 */ /* 0x000fe20000011400 */
[----:B------:R-:W-:Y:S02]  /*2150*/  IMAD.IADD R6, R124, 0x1, R6 ;  /* 0x000000017c067824 */ /* 0x000fe400078e0206 */
[----:B------:R0:W-:Y:S01]  /*2160*/  STL [R1+0x9c], R12 ;  /* 0x00009c0c01007387 */ /* 0x0001e20000100800 */
[----:B------:R-:W-:Y:S02]  /*2170*/  LEA.HI R3, R3, R0, RZ, 0x7 ;  /* 0x0000000003037211 */ /* 0x000fe400078f38ff */
[----:B------:R-:W-:-:S02]  /*2180*/  SHF.R.S32.HI R5, RZ, 0x1f, R6 ;  /* 0x0000001fff057819 */ /* 0x000fc40000011406 */
[----:B-1----:R-:W-:Y:S02]  /*2190*/  SHF.R.U32.HI R4, RZ, 0x10, R11 ;  /* 0x00000010ff047819 */ /* 0x002fe4000001160b */
[----:B------:R-:W-:Y:S02]  /*21a0*/  LEA.HI R5, R5, R6, RZ, 0x7 ;  /* 0x0000000605057211 */ /* 0x000fe400078f38ff */
[----:B------:R-:W-:Y:S01]  /*21b0*/  SHF.R.S32.HI R125, RZ, 0x7, R3 ;  /* 0x00000007ff7d7819 */ /* 0x000fe20000011403 */
[----:B------:R0:W-:Y:S01]  /*21c0*/  STL [R1+0x84], R4 ;  /* 0x0000840401007387 */ /* 0x0001e20000100800 */
[----:B------:R-:W-:-:S04]  /*21d0*/  SHF.R.S32.HI R0, RZ, 0x7, R5 ;  /* 0x00000007ff007819 */ /* 0x000fc80000011405 */
[----:B------:R-:W-:Y:S02]  /*21e0*/  VIMNMX R9, R125, R0, PT ;  /* 0x000000007d097248 */ /* 0x000fe40003fe0100 */
[----:B------:R-:W-:Y:S02]  /*21f0*/  MOV R0, RZ ;  /* 0x000000ff00007202 */ /* 0x000fe40000000f00 */
[----:B------:R-:W-:-:S13]  /*2200*/  ISETP.GE.AND P0, PT, R9, 0x1, PT ;  /* 0x000000010900780c */ /* 0x000fda0003f06270 */
[----:B0-----:R-:W-:Y:S05]  /*2210*/  @!P0 BRA `(.L_x_2481) ;  /* 0x0000000000748947 */ /* 0x001fea0003800000 */
[----:B------:R-:W-:Y:S01]  /*2220*/  ISETP.NE.AND P0, PT, R4, RZ, PT ;  /* 0x000000ff0400720c */ /* 0x000fe20003f05270 */
[----:B------:R-:W-:-:S03]  /*2230*/  ULDC UR4, c[0x0][0x9f0] ;  /* 0x00027c0000047ab9 */ /* 0x000fc60000000800 */
[----:B------:R-:W-:-:S04]  /*2240*/  SEL R10, R4, UR4, P0 ;  /* 0x00000004040a7c07 */ /* 0x000fc80008000000 */
[-C--:B------:R-:W-:Y:S02]  /*2250*/  IABS R6, R10.reuse ;  /* 0x0000000a00067213 */ /* 0x080fe40000000000 */
[----:B------:R-:W-:Y:S02]  /*2260*/  IADD3 R0, R10, -0x1, R9 ;  /* 0xffffffff0a007810 */ /* 0x000fe40007ffe009 */
[----:B------:R-:W0:Y:S01]  /*2270*/  I2F.RP R3, R6 ;  /* 0x0000000600037306 */ /* 0x000e220000209400 */
[----:B------:R-:W-:Y:S02]  /*2280*/  IABS R11, R10 ;  /* 0x0000000a000b7213 */ /* 0x000fe40000000000 */
        /* <DEDUP_REMOVED lines=19> */
[----:B------:R-:W-:-:S05]  /*23c0*/  IMAD.MOV.U32 R0, RZ, RZ, R5 ;  /* 0x000000ffff007224 */ /* 0x000fca00078e0005 */
[----:B------:R-:W-:Y:S02]  /*23d0*/  @!P2 IADD3 R0, -R0, RZ, RZ ;  /* 0x000000ff0000a210 */ /* 0x000fe40007ffe1ff */
[----:B------:R-:W-:-:S07]  /*23e0*/  @!P1 LOP3.LUT R0, RZ, R10, RZ, 0x33, !PT ;  /* 0x0000000aff009212 */ /* 0x000fce00078e33ff */
.L_x_2481:
[----:B------:R-:W-:Y:S05]  /*23f0*/  BSYNC B0 ;  /* 0x0000000000007941 */ /* 0x000fea0003800000 */
.L_x_2480:
        /* <DEDUP_REMOVED lines=35> */
[----:B0----5:R-:W-:Y:S05]  /*2630*/  CALL.ABS.NOINC R14 ;  /* 0x000000000e007343 */ /* 0x021fea0003c00000 */
.L_x_2484:
[----:B------:R-:W-:Y:S05]  /*2640*/  BSYNC B6 ;  /* 0x0000000000067941 */ /* 0x000fea0003800000 */
.L_x_2483:
        /* <DEDUP_REMOVED lines=20> */
.L_x_2486:
[----:B------:R-:W-:Y:S05]  /*2790*/  BSYNC B6 ;  /* 0x0000000000067941 */ /* 0x000fea0003800000 */
.L_x_2485:
[----:B------:R-:W2:Y:S01]  /*27a0*/  LDL.LU R8, [R1+0x14] ;  /* 0x0000140001087983 */ /* 0x000ea20000300800 */
[----:B------:R-:W-:Y:S01]  /*27b0*/  ULDC.64 UR4, c[0x0][0x9f8] ;  /* 0x00027e0000047ab9 */ /* 0x000fe20000000a00 */
[----:B------:R-:W-:Y:S01]  /*27c0*/  IMAD.MOV.U32 R0, RZ, RZ, R30 ;  /* 0x000000ffff007224 */ /* 0x000fe200078e001e */
[----:B------:R-:W-:Y:S01]  /*27d0*/  ISETP.NE.U32.AND P0, PT, RZ, UR4, PT ;  /* 0x00000004ff007c0c */ /* 0x000fe2000bf05070 */
[----:B------:R-:W0:Y:S01]  /*27e0*/  LDC R41, c[0x0][0x3f4] ;  /* 0x0000fd00ff297b82 */ /* 0x000e220000000800 */
[----:B------:R-:W1:Y:S02]  /*27f0*/  S2R R20, SR_TID.X ;  /* 0x0000000000147919 */ /* 0x000e640000002100 */
[----:B------:R-:W-:Y:S01]  /*2800*/  ISETP.NE.AND.EX P0, PT, RZ, UR5, PT, P0 ;  /* 0x00000005ff007c0c */ /* 0x000fe2000bf05300 */
[----:B------:R-:W-:Y:S01]  /*2810*/  IMAD.IADD R46, R27, 0x1, R28 ;  /* 0x000000011b2e7824 */ /* 0x000fe200078e021c */
[----:B------:R-:W3:Y:S03]  /*2820*/  LDL R21, [R1+0x6c] ;  /* 0x00006c0001157983 */ /* 0x000ee60000100800 */
[----:B------:R-:W4:Y:S01]  /*2830*/  LDC.64 R102, c[0x0][0x300] ;  /* 0x0000c000ff667b82 */ /* 0x000f220000000a00 */
[----:B------:R-:W3:Y:S07]  /*2840*/  LDL R28, [R1+0x70] ;  /* 0x00007000011c7983 */ /* 0x000eee0000100800 */
[----:B------:R-:W-:Y:S01]  /*2850*/  @P0 IADD3 R4, P1, R32, UR4, RZ ;  /* 0x0000000420040c10 */ /* 0x000fe2000ff3e0ff */
[----:B------:R-:W2:Y:S03]  /*2860*/  LDC.64 R12, c[0x0][0x3f8] ;  /* 0x0000fe00ff0c7b82 */ /* 0x000ea60000000a00 */
[----:B------:R-:W-:Y:S01]  /*2870*/  @P0 IADD3.X R5, R31, UR5, RZ, P1, !PT ;  /* 0x000000051f050c10 */ /* 0x000fe20008ffe4ff */
[----:B------:R-:W-:-:S04]  /*2880*/  ULDC.64 UR4, c[0x0][0xa08] ;  /* 0x0002820000047ab9 */ /* 0x000fc80000000a00 */
[----:B------:R4:W3:Y:S01]  /*2890*/  @P0 LDG.E R0, desc[UR40][R4.64] ;  /* 0x0000002804000981 */ /* 0x0008e2000c1e1900 */
[----:B0-----:R-:W-:Y:S02]  /*28a0*/  ISETP.GE.AND P2, PT, R16, R41, PT ;  /* 0x000000291000720c */ /* 0x001fe40003f46270 */
[----:B-1----:R-:W-:Y:S02]  /*28b0*/  SHF.R.U32.HI R31, RZ, 0x7, R20 ;  /* 0x00000007ff1f7819 */ /* 0x002fe40000011614 */
[----:B------:R-:W3:Y:S01]  /*28c0*/  LDL R20, [R1+0x68] ;  /* 0x0000680001147983 */ /* 0x000ee20000100800 */
[----:B------:R-:W-:Y:S01]  /*28d0*/  SHF.R.S32.HI R35, RZ, 0x1f, R46 ;  /* 0x0000001fff237819 */ /* 0x000fe2000001142e */
[----:B----4-:R-:W-:-:S04]  /*28e0*/  IMAD.WIDE.U32 R4, R46, R102, RZ ;  /* 0x000000662e047225 */ /* 0x010fc800078e00ff */
[----:B------:R-:W-:Y:S01]  /*28f0*/  IMAD R6, R35, R102, RZ ;  /* 0x0000006623067224 */ /* 0x000fe200078e02ff */
[----:B------:R-:W-:-:S03]  /*2900*/  ISETP.NE.U32.AND P0, PT, RZ, UR4, PT ;  /* 0x00000004ff007c0c */ /* 0x000fc6000bf05070 */
[----:B------:R-:W-:Y:S01]  /*2910*/  IMAD R3, R46, R103, R6 ;  /* 0x000000672e037224 */ /* 0x000fe200078e0206 */
[----:B------:R-:W-:Y:S01]  /*2920*/  ISETP.NE.AND.EX P0, PT, RZ, UR5, PT, P0 ;  /* 0x00000005ff007c0c */ /* 0x000fe2000bf05300 */
[----:B------:R-:W-:Y:S01]  /*2930*/  ULDC.64 UR4, c[0x0][0x308] ;  /* 0x0000c20000047ab9 */ /* 0x000fe20000000a00 */
[----:B------:R-:W-:Y:S01]  /*2940*/  ISETP.NE.AND P6, PT, R31, 0x1, PT ;  /* 0x000000011f00780c */ /* 0x000fe20003fc5270 */
[----:B------:R-:W0:Y:S01]  /*2950*/  LDC.64 R6, c[0x0][0x408] ;  /* 0x00010200ff067b82 */ /* 0x000e220000000a00 */
[----:B------:R-:W-:Y:S02]  /*2960*/  IADD3 R5, R5, R3, RZ ;  /* 0x0000000305057210 */ /* 0x000fe40007ffe0ff */
[----:B--2---:R-:W-:-:S04]  /*2970*/  LOP3.LUT R8, R8, 0xfffffffd, RZ, 0xc0, !PT ;  /* 0xfffffffd08087812 */ /* 0x004fc800078ec0ff */
[----:B------:R-:W-:-:S05]  /*2980*/  @P2 LOP3.LUT R8, R8, 0x2, RZ, 0xfc, !PT ;  /* 0x0000000208082812 */ /* 0x000fca00078efcff */
[----:B------:R1:W-:Y:S04]  /*2990*/  STL [R1+0x14], R8 ;  /* 0x0000140801007387 */ /* 0x0003e80000100800 */
[----:B------:R-:W2:Y:S01]  /*29a0*/  LDL R15, [R1+0x64] ;  /* 0x00006400010f7983 */ /* 0x000ea20000100800 */
[----:B------:R-:W-:-:S04]  /*29b0*/  IMAD.WIDE.U32 R4, R29, UR4, R4 ;  /* 0x000000041d047c25 */ /* 0x000fc8000f8e0004 */
[----:B------:R-:W-:Y:S01]  /*29c0*/  IMAD R101, R29, UR5, R5 ;  /* 0x000000051d657c24 */ /* 0x000fe2000f8e0205 */
[----:B------:R-:W-:Y:S01]  /*29d0*/  ULDC.64 UR4, c[0x0][0x310] ;  /* 0x0000c40000047ab9 */ /* 0x000fe20000000a00 */
[----:B------:R-:W-:Y:S01]  /*29e0*/  IMAD.MOV.U32 R100, RZ, RZ, R4 ;  /* 0x000000ffff647224 */ /* 0x000fe200078e0004 */
[----:B---3--:R-:W-:-:S04]  /*29f0*/  SHF.R.S32.HI R3, RZ, 0x1f, R0 ;  /* 0x0000001fff037819 */ /* 0x008fc80000011400 */
[----:B------:R-:W-:Y:S02]  /*2a00*/  SEL R3, R3, RZ, !P0 ;  /* 0x000000ff03037207 */ /* 0x000fe40004000000 */
[----:B------:R-:W-:-:S03]  /*2a10*/  SEL R98, R0, RZ, !P0 ;  /* 0x000000ff00627207 */ /* 0x000fc60004000000 */
[----:B------:R-:W-:Y:S02]  /*2a20*/  IMAD R43, R3, UR4, RZ ;  /* 0x00000004032b7c24 */ /* 0x000fe4000f8e02ff */
[----:B------:R-:W-:-:S04]  /*2a30*/  IMAD.WIDE.U32 R100, R98, UR4, R100 ;  /* 0x0000000462647c25 */ /* 0x000fc8000f8e0064 */
[----:B------:R-:W-:Y:S01]  /*2a40*/  IMAD R43, R98, UR5, R43 ;  /* 0x00000005622b7c24 */ /* 0x000fe2000f8e022b */
[----:B------:R-:W-:Y:S05]  /*2a50*/  @!P6 WARPSYNC.ALL ;  /* 0x000000000000e948 */ /* 0x000fea0003800000 */
[----:B------:R-:W-:Y:S02]  /*2a60*/  ULDC.64 UR4, c[0x0][0x330] ;  /* 0x0000cc0000047ab9 */ /* 0x000fe40000000a00 */
[----:B------:R-:W-:Y:S01]  /*2a70*/  IMAD.WIDE.U32 R4, R29, UR4, R16 ;  /* 0x000000041d047c25 */ /* 0x000fe2000f8e0010 */
[----:B------:R-:W-:-:S03]  /*2a80*/  SHF.R.S32.HI R36, RZ, 0x1f, R19 ;  /* 0x0000001fff247819 */ /* 0x000fc60000011413 */
[----:B------:R-:W-:Y:S01]  /*2a90*/  IMAD R5, R29, UR5, R5 ;  /* 0x000000051d057c24 */ /* 0x000fe2000f8e0205 */
[----:B------:R-:W-:Y:S02]  /*2aa0*/  ULDC.64 UR4, c[0x0][0x338] ;  /* 0x0000ce0000047ab9 */ /* 0x000fe40000000a00 */
[----:B------:R-:W-:Y:S01]  /*2ab0*/  IMAD R49, R3, UR4, RZ ;  /* 0x0000000403317c24 */ /* 0x000fe2000f8e02ff */
[----:B------:R-:W-:Y:S01]  /*2ac0*/  SEL R3, R41, RZ, P2 ;  /* 0x000000ff29037207 */ /* 0x000fe20001000000 */
[----:B------:R-:W-:Y:S02]  /*2ad0*/  IMAD R0, R36, R12, RZ ;  /* 0x0000000c24007224 */ /* 0x000fe400078e02ff */
[C---:B------:R-:W-:Y:S02]  /*2ae0*/  IMAD R49, R98.reuse, UR5, R49 ;  /* 0x0000000562317c24 */ /* 0x040fe4000f8e0231 */
[----:B------:R-:W-:-:S04]  /*2af0*/  IMAD.WIDE.U32 R98, R98, UR4, R4 ;  /* 0x0000000462627c25 */ /* 0x000fc8000f8e0004 */
[C---:B------:R-:W-:Y:S02]  /*2b00*/  VIADD R27, R19.reuse, 0x20 ;  /* 0x00000020131b7836 */ /* 0x040fe40000000000 */
[----:B------:R-:W-:-:S04]  /*2b10*/  IMAD.WIDE.U32 R96, R19, R12, R22 ;  /* 0x0000000c13607225 */ /* 0x000fc800078e0016 */
[----:B------:R-:W-:-:S04]  /*2b20*/  IMAD.WIDE.U32 R94, R19, R12, R16 ;  /* 0x0000000c135e7225 */ /* 0x000fc800078e0010 */
[C---:B------:R-:W-:Y:S02]  /*2b30*/  IMAD.SHL.U32 R32, R19.reuse, 0x80, RZ ;  /* 0x0000008013207824 */ /* 0x040fe400078e00ff */
[C---:B------:R-:W-:Y:S02]  /*2b40*/  VIADD R10, R19.reuse, 0x60 ;  /* 0x00000060130a7836 */ /* 0x040fe40000000000 */
[C---:B-1----:R-:W-:Y:S02]  /*2b50*/  VIADD R8, R19.reuse, 0x40 ;  /* 0x0000004013087836 */ /* 0x042fe40000000000 */
[C---:B------:R-:W-:Y:S01]  /*2b60*/  VIADD R30, R19.reuse, 0x20 ;  /* 0x00000020131e7836 */ /* 0x040fe20000000000 */
[----:B-----5:R-:W-:Y:S01]  /*2b70*/  SHF.R.S32.HI R11, RZ, 0x1f, R24 ;  /* 0x0000001fff0b7819 */ /* 0x020fe20000011418 */
[----:B------:R-:W-:Y:S01]  /*2b80*/  IMAD R5, R19, R13, R0 ;  /* 0x0000000d13057224 */ /* 0x000fe200078e0200 */
[----:B------:R-:W-:Y:S01]  /*2b90*/  SHF.L.U64.HI R89, R102, 0x5, R103 ;  /* 0x0000000566597819 */ /* 0x000fe20000010267 */
[----:B0-----:R-:W-:-:S02]  /*2ba0*/  IMAD R0, R36, R6, RZ ;  /* 0x0000000624007224 */ /* 0x001fc400078e02ff */
[----:B------:R-:W-:-:S04]  /*2bb0*/  IMAD.WIDE.U32 R92, R19, R6, R22 ;  /* 0x00000006135c7225 */ /* 0x000fc800078e0016 */
[----:B------:R-:W-:-:S04]  /*2bc0*/  IMAD.WIDE.U32 R90, R19, R6, R16 ;  /* 0x00000006135a7225 */ /* 0x000fc800078e0010 */
[----:B------:R-:W-:Y:S01]  /*2bd0*/  IMAD.SHL.U32 R88, R102, 0x20, RZ ;  /* 0x0000002066587824 */ /* 0x000fe200078e00ff */
[C---:B------:R-:W-:Y:S01]  /*2be0*/  IADD3 R46, P0, R19.reuse, R46, RZ ;  /* 0x0000002e132e7210 */ /* 0x040fe20007f1e0ff */
[----:B------:R-:W-:Y:S01]  /*2bf0*/  IMAD.IADD R3, R16, 0x1, R3 ;  /* 0x0000000110037824 */ /* 0x000fe200078e0203 */
[----:B------:R-:W-:Y:S01]  /*2c00*/  ULDC UR4, c[0x0][0x2f4] ;  /* 0x0000bd0000047ab9 */ /* 0x000fe20000000800 */
[----:B------:R-:W-:Y:S02]  /*2c10*/  IMAD R9, R19, R7, R0 ;  /* 0x0000000713097224 */ /* 0x000fe400078e0200 */
[----:B------:R-:W-:Y:S01]  /*2c20*/  IMAD.SHL.U32 R27, R27, 0x80, RZ ;  /* 0x000000801b1b7824 */ /* 0x000fe200078e00ff */
[----:B------:R-:W-:Y:S01]  /*2c30*/  SHF.R.S32.HI R0, RZ, 0x1f, R3 ;  /* 0x0000001fff007819 */ /* 0x000fe20000011403 */
[----:B------:R-:W-:-:S03]  /*2c40*/  IMAD.SHL.U32 R29, R19, 0x80, RZ ;  /* 0x00000080131d7824 */ /* 0x000fc600078e00ff */
[CC--:B------:R-:W-:Y:S02]  /*2c50*/  LEA.HI R106, R0.reuse, R3.reuse, RZ, 0x4 ;  /* 0x00000003006a7211 */ /* 0x0c0fe400078f20ff */
[----:B------:R-:W-:Y:S02]  /*2c60*/  LOP3.LUT R29, R29, 0x380, RZ, 0xc0, !PT ;  /* 0x000003801d1d7812 */ /* 0x000fe400078ec0ff */
[----:B------:R-:W-:Y:S01]  /*2c70*/  LOP3.LUT R27, R27, 0x380, RZ, 0xc0, !PT ;  /* 0x000003801b1b7812 */ /* 0x000fe200078ec0ff */
[----:B------:R-:W-:Y:S01]  /*2c80*/  IMAD.IADD R97, R97, 0x1, R5 ;  /* 0x0000000161617824 */ /* 0x000fe200078e0205 */
[----:B------:R-:W-:Y:S01]  /*2c90*/  LEA.HI R4, R0, R3, RZ, 0x7 ;  /* 0x0000000300047211 */ /* 0x000fe200078f38ff */
[----:B------:R-:W-:Y:S01]  /*2ca0*/  IMAD.IADD R95, R5, 0x1, R95 ;  /* 0x00000001055f7824 */ /* 0x000fe200078e025f */
[--C-:B------:R-:W-:Y:S01]  /*2cb0*/  LOP3.LUT R0, R29, 0x70, R106.reuse, 0xf8, !PT ;  /* 0x000000701d007812 */ /* 0x100fe200078ef86a */
[----:B------:R-:W-:Y:S01]  /*2cc0*/  VIADD R29, R19, 0x40 ;  /* 0x00000040131d7836 */ /* 0x000fe20000000000 */
[----:B------:R-:W-:Y:S01]  /*2cd0*/  LOP3.LUT R5, R27, 0x70, R106, 0xf8, !PT ;  /* 0x000000701b057812 */ /* 0x000fe200078ef86a */
[----:B------:R-:W-:Y:S01]  /*2ce0*/  VIADD R27, R19, 0x60 ;  /* 0x00000060131b7836 */ /* 0x000fe20000000000 */
[----:B------:R-:W-:Y:S01]  /*2cf0*/  LOP3.LUT R32, R32, 0x380, RZ, 0xc0, !PT ;  /* 0x0000038020207812 */ /* 0x000fe200078ec0ff */
[----:B------:R-:W-:Y:S01]  /*2d00*/  IMAD.SHL.U32 R8, R8, 0x80, RZ ;  /* 0x0000008008087824 */ /* 0x000fe200078e00ff */
[----:B------:R-:W-:Y:S01]  /*2d10*/  SHF.L.U32 R10, R10, 0x7, RZ ;  /* 0x000000070a0a7819 */ /* 0x000fe200000006ff */
[----:B------:R-:W-:Y:S01]  /*2d20*/  IMAD.SHL.U32 R27, R27, 0x80, RZ ;  /* 0x000000801b1b7824 */ /* 0x000fe200078e00ff */
[----:B------:R-:W-:Y:S01]  /*2d30*/  SHF.R.U32.HI R32, RZ, 0x3, R32 ;  /* 0x00000003ff207819 */ /* 0x000fe20000011620 */
[----:B------:R-:W-:Y:S01]  /*2d40*/  IMAD.SHL.U32 R30, R30, 0x80, RZ ;  /* 0x000000801e1e7824 */ /* 0x000fe200078e00ff */
[----:B------:R-:W-:-:S02]  /*2d50*/  SHF.L.U32 R29, R29, 0x7, RZ ;  /* 0x000000071d1d7819 */ /* 0x000fc400000006ff */
[----:B------:R-:W-:Y:S01]  /*2d60*/  LOP3.LUT R3, R0, R32, RZ, 0x3c, !PT ;  /* 0x0000002000037212 */ /* 0x000fe200078e3cff */
[----:B------:R-:W-:Y:S01]  /*2d70*/  IMAD R0, R11, R6, RZ ;  /* 0x000000060b007224 */ /* 0x000fe200078e02ff */
[----:B------:R-:W-:Y:S02]  /*2d80*/  LOP3.LUT R8, R8, 0x380, RZ, 0xc0, !PT ;  /* 0x0000038008087812 */ /* 0x000fe400078ec0ff */
[----:B------:R-:W-:Y:S02]  /*2d90*/  LOP3.LUT R10, R10, 0x380, RZ, 0xc0, !PT ;  /* 0x000003800a0a7812 */ /* 0x000fe400078ec0ff */
[----:B------:R-:W-:Y:S02]  /*2da0*/  LOP3.LUT R27, R27, 0x380, RZ, 0xc0, !PT ;  /* 0x000003801b1b7812 */ /* 0x000fe400078ec0ff */
[----:B------:R-:W-:Y:S02]  /*2db0*/  LOP3.LUT R29, R29, 0x380, RZ, 0xc0, !PT ;  /* 0x000003801d1d7812 */ /* 0x000fe400078ec0ff */
[----:B------:R-:W-:Y:S01]  /*2dc0*/  LOP3.LUT R30, R30, 0x380, RZ, 0xc0, !PT ;  /* 0x000003801e1e7812 */ /* 0x000fe200078ec0ff */
[----:B------:R-:W-:Y:S01]  /*2dd0*/  IMAD.SHL.U32 R4, R4, 0x80, RZ ;  /* 0x0000008004047824 */ /* 0x000fe200078e00ff */
[----:B------:R-:W-:Y:S01]  /*2de0*/  LOP3.LUT R8, R8, 0x70, R106, 0xf8, !PT ;  /* 0x0000007008087812 */ /* 0x000fe200078ef86a */
[----:B------:R-:W-:Y:S01]  /*2df0*/  IMAD R105, R24, R7, R0 ;  /* 0x0000000718697224 */ /* 0x000fe200078e0200 */
[----:B------:R-:W-:Y:S01]  /*2e00*/  LOP3.LUT R10, R10, 0x70, R106, 0xf8, !PT ;  /* 0x000000700a0a7812 */ /* 0x000fe200078ef86a */
[----:B------:R-:W-:Y:S01]  /*2e10*/  IMAD R0, R36, R102, RZ ;  /* 0x0000006624007224 */ /* 0x000fe200078e02ff */
[----:B------:R-:W-:-:S02]  /*2e20*/  SHF.R.U32.HI R30, RZ, 0x3, R30 ;  /* 0x00000003ff1e7819 */ /* 0x000fc4000001161e */
[----:B------:R-:W-:Y:S02]  /*2e30*/  SHF.R.U32.HI R29, RZ, 0x3, R29 ;  /* 0x00000003ff1d7819 */ /* 0x000fe4000001161d */
[----:B------:R-:W-:Y:S01]  /*2e40*/  SHF.R.U32.HI R27, RZ, 0x3, R27 ;  /* 0x00000003ff1b7819 */ /* 0x000fe2000001161b */
[----:B------:R-:W-:Y:S01]  /*2e50*/  VIADD R32, R19, 0x20 ;  /* 0x0000002013207836 */ /* 0x000fe20000000000 */
[----:B------:R-:W-:Y:S01]  /*2e60*/  LOP3.LUT R4, R4, 0xffffc000, RZ, 0xc0, !PT ;  /* 0xffffc00004047812 */ /* 0x000fe200078ec0ff */
[----:B------:R-:W-:Y:S01]  /*2e70*/  IMAD.IADD R93, R93, 0x1, R9 ;  /* 0x000000015d5d7824 */ /* 0x000fe200078e0209 */
[----:B------:R-:W-:Y:S01]  /*2e80*/  LOP3.LUT R5, R5, R30, RZ, 0x3c, !PT ;  /* 0x0000001e05057212 */ /* 0x000fe200078e3cff */
[----:B------:R-:W-:Y:S01]  /*2e90*/  IMAD.IADD R91, R9, 0x1, R91 ;  /* 0x00000001095b7824 */ /* 0x000fe200078e025b */
[----:B------:R-:W-:Y:S01]  /*2ea0*/  LOP3.LUT R9, R8, R29, RZ, 0x3c, !PT ;  /* 0x0000001d08097212 */ /* 0x000fe200078e3cff */
[C---:B------:R-:W-:Y:S01]  /*2eb0*/  IMAD R37, R19.reuse, R103, R0 ;  /* 0x0000006713257224 */ /* 0x040fe200078e0200 */
[----:B------:R-:W-:Y:S01]  /*2ec0*/  LOP3.LUT R27, R10, R27, RZ, 0x3c, !PT ;  /* 0x0000001b0a1b7212 */ /* 0x000fe200078e3cff */
[----:B------:R-:W-:Y:S01]  /*2ed0*/  IMAD.WIDE.U32 R126, R19, R102, R88 ;  /* 0x00000066137e7225 */ /* 0x000fe200078e0058 */
[----:B------:R-:W-:-:S02]  /*2ee0*/  IADD3 R30, R3, R4, R28 ;  /* 0x00000004031e7210 */ /* 0x000fc40007ffe01c */
[----:B------:R-:W-:Y:S01]  /*2ef0*/  SHF.R.S32.HI R115, RZ, 0x1f, R32 ;  /* 0x0000001fff737819 */ /* 0x000fe20000011420 */
[----:B------:R-:W-:Y:S01]  /*2f00*/  IMAD.WIDE.U32 R44, R19, R102, R16 ;  /* 0x00000066132c7225 */ /* 0x000fe200078e0010 */
[-C--:B------:R-:W-:Y:S02]  /*2f10*/  IADD3 R29, R5, R4.reuse, R21 ;  /* 0x00000004051d7210 */ /* 0x080fe40007ffe015 */
[----:B------:R-:W-:Y:S01]  /*2f20*/  IADD3 R28, R9, R4, R20 ;  /* 0x00000004091c7210 */ /* 0x000fe20007ffe014 */
[C---:B------:R-:W-:Y:S01]  /*2f30*/  VIADD R32, R19.reuse, 0x60 ;  /* 0x0000006013207836 */ /* 0x040fe20000000000 */
[----:B------:R-:W-:Y:S01]  /*2f40*/  IADD3 R3, P1, R88, R126, RZ ;  /* 0x0000007e58037210 */ /* 0x000fe20007f3e0ff */
[----:B------:R-:W-:Y:S02]  /*2f50*/  VIADD R33, R19, 0x40 ;  /* 0x0000004013217836 */ /* 0x000fe40000000000 */
[----:B------:R-:W-:Y:S01]  /*2f60*/  IMAD.X R47, R36, 0x1, R35, P0 ;  /* 0x00000001242f7824 */ /* 0x000fe200000e0623 */
[----:B------:R-:W-:Y:S01]  /*2f70*/  IADD3 R40, P0, R100, R44, RZ ;  /* 0x0000002c64287210 */ /* 0x000fe20007f1e0ff */
[----:B------:R-:W-:-:S02]  /*2f80*/  IMAD R14, R11, R12, RZ ;  /* 0x0000000c0b0e7224 */ /* 0x000fc400078e02ff */
[----:B------:R-:W-:Y:S02]  /*2f90*/  IMAD.IADD R35, R45, 0x1, R37 ;  /* 0x000000012d237824 */ /* 0x000fe400078e0225 */
[----:B------:R-:W-:Y:S01]  /*2fa0*/  IMAD.IADD R42, R101, 0x1, R43 ;  /* 0x00000001652a7824 */ /* 0x000fe200078e022b */
[----:B------:R-:W-:Y:S01]  /*2fb0*/  SHF.R.S32.HI R112, RZ, 0x1f, R32 ;  /* 0x0000001fff707819 */ /* 0x000fe20000011420 */
[----:B------:R-:W-:Y:S01]  /*2fc0*/  VIADD R117, R31, 0x8 ;  /* 0x000000081f757836 */ /* 0x000fe20000000000 */
[----:B------:R-:W-:Y:S01]  /*2fd0*/  SHF.R.S32.HI R114, RZ, 0x1f, R33 ;  /* 0x0000001fff727819 */ /* 0x000fe20000011421 */
[----:B------:R-:W-:Y:S01]  /*2fe0*/  IMAD R39, R24, R13, R14 ;  /* 0x0000000d18277224 */ /* 0x000fe200078e020e */
[----:B------:R-:W-:Y:S01]  /*2ff0*/  SHF.L.U64.HI R0, R102, 0x7, R103 ;  /* 0x0000000766007819 */ /* 0x000fe20000010267 */
[-C--:B------:R-:W-:Y:S01]  /*3000*/  IMAD.WIDE.U32 R96, R24, R12.reuse, R96 ;  /* 0x0000000c18607225 */ /* 0x080fe200078e0060 */
[----:B------:R-:W-:Y:S02]  /*3010*/  SHF.L.U64.HI R31, R102, 0x6, R103 ;  /* 0x00000006661f7819 */ /* 0x000fe40000010267 */
[----:B------:R-:W-:Y:S01]  /*3020*/  IADD3 R43, P3, R100, 0x80, RZ ;  /* 0x00000080642b7810 */ /* 0x000fe20007f7e0ff */
[----:B------:R-:W-:Y:S01]  /*3030*/  IMAD.WIDE.U32 R94, R24, R12, R94 ;  /* 0x0000000c185e7225 */ /* 0x000fe200078e005e */
[----:B------:R-:W-:-:S02]  /*3040*/  IADD3 R103, P2, R40, 0x80, RZ ;  /* 0x0000008028677810 */ /* 0x000fc40007f5e0ff */
[----:B------:R-:W-:Y:S01]  /*3050*/  IADD3.X R104, R35, R42, RZ, P0, !PT ;  /* 0x0000002a23687210 */ /* 0x000fe200007fe4ff */
[----:B------:R-:W-:Y:S01]  /*3060*/  IMAD.WIDE.U32 R92, R24, R6, R92 ;  /* 0x00000006185c7225 */ /* 0x000fe200078e005c */
[----:B------:R-:W-:-:S03]  /*3070*/  SHF.L.U64.HI R21, R12, 0x5, R13 ;  /* 0x000000050c157819 */ /* 0x000fc6000001020d */
[----:B------:R-:W-:Y:S02]  /*3080*/  VIADD R5, R16, 0x80 ;  /* 0x0000008010057836 */ /* 0x000fe40000000000 */
[----:B------:R-:W-:Y:S01]  /*3090*/  IMAD.SHL.U32 R34, R41, 0x2, RZ ;  /* 0x0000000229227824 */ /* 0x000fe200078e00ff */
[----:B------:R-:W-:Y:S01]  /*30a0*/  LOP3.LUT R41, R106, 0xfffffff0, RZ, 0xc0, !PT ;  /* 0xfffffff06a297812 */ /* 0x000fe200078ec0ff */
[----:B------:R-:W-:Y:S01]  /*30b0*/  IMAD.WIDE.U32 R90, R24, R6, R90 ;  /* 0x00000006185a7225 */ /* 0x000fe200078e005a */
[----:B------:R-:W-:Y:S02]  /*30c0*/  SHF.L.U64.HI R20, R12, 0x6, R13 ;  /* 0x000000060c147819 */ /* 0x000fe4000001020d */
[C---:B------:R-:W-:Y:S01]  /*30d0*/  SHF.L.U64.HI R11, R6.reuse, 0x5, R7 ;  /* 0x00000005060b7819 */ /* 0x040fe20000010207 */
[----:B------:R-:W-:Y:S01]  /*30e0*/  IMAD.IADD R38, R39, 0x1, R95 ;  /* 0x0000000127267824 */ /* 0x000fe200078e025f */
[--C-:B------:R-:W-:Y:S01]  /*30f0*/  SHF.L.U64.HI R10, R6, 0x6, R7.reuse ;  /* 0x00000006060a7819 */ /* 0x100fe20000010207 */
[----:B------:R-:W-:Y:S01]  /*3100*/  IMAD.SHL.U32 R14, R12, 0x20, RZ ;  /* 0x000000200c0e7824 */ /* 0x000fe200078e00ff */
[C---:B------:R-:W-:Y:S01]  /*3110*/  SHF.L.U64.HI R9, R6.reuse, 0x7, R7 ;  /* 0x0000000706097819 */ /* 0x040fe20000010207 */
[----:B------:R-:W-:Y:S01]  /*3120*/  IMAD.SHL.U32 R8, R6, 0x20, RZ ;  /* 0x0000002006087824 */ /* 0x000fe200078e00ff */
[----:B------:R-:W-:Y:S01]  /*3130*/  ISETP.GE.AND P0, PT, R16, UR4, PT ;  /* 0x0000000410007c0c */ /* 0x000fe2000bf06270 */
[C---:B------:R-:W-:Y:S01]  /*3140*/  IMAD.SHL.U32 R7, R6.reuse, 0x40, RZ ;  /* 0x0000004006077824 */ /* 0x040fe200078e00ff */
[----:B------:R-:W-:Y:S01]  /*3150*/  SHF.L.U32 R6, R6, 0x7, RZ ;  /* 0x0000000706067819 */ /* 0x000fe200000006ff */
[----:B------:R-:W-:Y:S01]  /*3160*/  IMAD.SHL.U32 R118, R102, 0x80, RZ ;  /* 0x0000008066767824 */ /* 0x000fe200078e00ff */
[----:B------:R-:W-:Y:S01]  /*3170*/  SHF.R.S32.HI R106, RZ, 0x4, R106 ;  /* 0x00000004ff6a7819 */ /* 0x000fe2000001146a */
[----:B------:R-:W-:Y:S01]  /*3180*/  IMAD.X R108, RZ, RZ, R42, P3 ;  /* 0x000000ffff6c7224 */ /* 0x000fe200018e062a */
[----:B------:R-:W-:Y:S01]  /*3190*/  SHF.R.S32.HI R107, RZ, 0x1f, R41 ;  /* 0x0000001fff6b7819 */ /* 0x000fe20000011429 */
[----:B------:R-:W-:-:S02]  /*31a0*/  IMAD.X R109, RZ, RZ, R104, P2 ;  /* 0x000000ffff6d7224 */ /* 0x000fc400010e0668 */
[----:B------:R-:W-:Y:S01]  /*31b0*/  IMAD.IADD R110, R99, 0x1, R49 ;  /* 0x00000001636e7824 */ /* 0x000fe200078e0231 */
[----:B--2---:R-:W-:Y:S01]  /*31c0*/  IADD3 R27, R27, R4, R15 ;  /* 0x000000041b1b7210 */ /* 0x004fe20007ffe00f */
[----:B------:R-:W-:-:S05]  /*31d0*/  IMAD.IADD R4, R37, 0x1, R127 ;  /* 0x0000000125047824 */ /* 0x000fca00078e027f */
[----:B------:R-:W-:Y:S01]  /*31e0*/  IADD3.X R32, R4, R89, RZ, P1, !PT ;  /* 0x0000005904207210 */ /* 0x000fe20000ffe4ff */
[----:B------:R-:W-:Y:S01]  /*31f0*/  @!P6 BAR.SYNC.DEFER_BLOCKING 0x9, 0x100 ;  /* 0x024400000000eb1d */ /* 0x000fe20000010000 */
[----:B------:R-:W-:Y:S01]  /*3200*/  IADD3 R33, P1, R3, R88, RZ ;  /* 0x0000005803217210 */ /* 0x000fe20007f3e0ff */
[----:B------:R-:W-:Y:S01]  /*3210*/  IMAD.IADD R37, R97, 0x1, R39 ;  /* 0x0000000161257824 */ /* 0x000fe200078e0227 */
[C---:B------:R-:W-:Y:S01]  /*3220*/  SHF.L.U64.HI R15, R12.reuse, 0x7, R13 ;  /* 0x000000070c0f7819 */ /* 0x040fe2000001020d */
[----:B------:R-:W-:Y:S02]  /*3230*/  IMAD.SHL.U32 R13, R12, 0x40, RZ ;  /* 0x000000400c0d7824 */ /* 0x000fe400078e00ff */
[----:B------:R-:W-:Y:S01]  /*3240*/  IMAD.X R36, R32, 0x1, R89, P1 ;  /* 0x0000000120247824 */ /* 0x000fe200008e0659 */
[----:B------:R-:W-:Y:S01]  /*3250*/  ISETP.GE.AND P1, PT, R5, UR4, PT ;  /* 0x0000000405007c0c */ /* 0x000fe2000bf26270 */
[----:B------:R-:W-:Y:S02]  /*3260*/  IMAD.IADD R39, R93, 0x1, R105 ;  /* 0x000000015d277824 */ /* 0x000fe400078e0269 */
[----:B------:R-:W-:-:S02]  /*3270*/  IMAD.SHL.U32 R12, R12, 0x80, RZ ;  /* 0x000000800c0c7824 */ /* 0x000fc400078e00ff */
[----:B------:R-:W-:-:S08]  /*3280*/  IMAD.IADD R105, R105, 0x1, R91 ;  /* 0x0000000169697824 */ /* 0x000fd000078e025b */
.L_x_2570:
        /* <DEDUP_REMOVED lines=9> */
[----:B---3--:R-:W-:-:S03]  /*3320*/  LOP3.LUT R58, R58, 0xfffffffb, RZ, 0xc0, !PT ;  /* 0xfffffffb3a3a7812 */ /* 0x008fc600078ec0ff */
[----:B------:R-:W-:-:S06]  /*3330*/  IMAD.IADD R113, R18, 0x1, R113 ;  /* 0x0000000112717824 */ /* 0x000fcc00078e0271 */
        /* <DEDUP_REMOVED lines=15> */
[----:B------:R-:W-:Y:S01]  /*3430*/  IMAD.WIDE.U32 R120, R118, R26, RZ ;  /* 0x0000001a76787225 */ /* 0x000fe200078e00ff */
[----:B------:R-:W-:-:S03]  /*3440*/  IADD3 R87, R49, R87, RZ ;  /* 0x0000005731577210 */ /* 0x000fc60007ffe0ff */
        /* <DEDUP_REMOVED lines=28> */
.L_x_2491:
[----:B------:R-:W-:Y:S05]  /*3610*/  BSYNC B1 ;  /* 0x0000000000017941 */ /* 0x000fea0003800000 */
.L_x_2490:
[----:B-1----:R-:W-:Y:S01]  /*3620*/  VIADD R52, R19, 0x20 ;  /* 0x0000002013347836 */ /* 0x002fe20000000000 */
[----:B------:R-:W-:Y:S01]  /*3630*/  BSSY B1, `(.L_x_2492) ;  /* 0x000001e000017945 */ /* 0x000fe20003800000 */
[----:B------:R-:W-:Y:S02]  /*3640*/  CS2R R72, SRZ ;  /* 0x0000000000487805 */ /* 0x000fe4000001ff00 */
[----:B------:R-:W-:Y:S02]  /*3650*/  CS2R R70, SRZ ;  /* 0x0000000000467805 */ /* 0x000fe4000001ff00 */
[----:B------:R-:W-:Y:S02]  /*3660*/  CS2R R60, SRZ ;  /* 0x00000000003c7805 */ /* 0x000fe4000001ff00 */
[----:B------:R-:W-:Y:S02]  /*3670*/  ISETP.GE.AND P3, PT, R52, R116, PT ;  /* 0x000000743400720c */ /* 0x000fe40003f66270 */
[----:B------:R-:W-:-:S02]  /*3680*/  CS2R R52, SRZ ;  /* 0x0000000000347805 */ /* 0x000fc4000001ff00 */
[----:B------:R-:W-:Y:S02]  /*3690*/  CS2R R64, SRZ ;  /* 0x0000000000407805 */ /* 0x000fe4000001ff00 */
[----:B------:R-:W-:Y:S02]  /*36a0*/  CS2R R62, SRZ ;  /* 0x00000000003e7805 */ /* 0x000fe4000001ff00 */
[----:B------:R-:W-:-:S05]  /*36b0*/  CS2R R74, SRZ ;  /* 0x00000000004a7805 */ /* 0x000fca000001ff00 */
        /* <DEDUP_REMOVED lines=21> */
.L_x_2493:
[----:B------:R-:W-:Y:S05]  /*3810*/  BSYNC B1 ;  /* 0x0000000000017941 */ /* 0x000fea0003800000 */
.L_x_2492:
[----:B-1----:R-:W-:Y:S01]  /*3820*/  VIADD R55, R19, 0x40 ;  /* 0x0000004013377836 */ /* 0x002fe20000000000 */
[----:B------:R-:W-:Y:S01]  /*3830*/  BSSY B1, `(.L_x_2494) ;  /* 0x000001c000017945 */ /* 0x000fe20003800000 */
[----:B------:R-:W-:Y:S01]  /*3840*/  IMAD.MOV.U32 R54, RZ, RZ, R58 ;  /* 0x000000ffff367224 */ /* 0x000fe200078e003a */
        /* <DEDUP_REMOVED lines=26> */
.L_x_2495:
[----:B------:R-:W-:Y:S05]  /*39f0*/  BSYNC B1 ;  /* 0x0000000000017941 */ /* 0x000fea0003800000 */
.L_x_2494:
        /* <DEDUP_REMOVED lines=9> */
[----:B------:R-:W-:Y:S01]  /*3a90*/  ULDC.64 UR4, c[0x0][0x3e8] ;  /* 0x0000fa0000047ab9 */ /* 0x000fe20000000a00 */
[----:B------:R-:W-:Y:S01]  /*3aa0*/  IMAD.MOV.U32 R51, RZ, RZ, R86 ;  /* 0x000000ffff337224 */ /* 0x000fe200078e0056 */
[----:B------:R-:W-:Y:S02]  /*3ab0*/  CS2R R56, SRZ ;  /* 0x0000000000387805 */ /* 0x000fe4000001ff00 */
[----:B------:R-:W-:Y:S01]  /*3ac0*/  CS2R R58, SRZ ;  /* 0x00000000003a7805 */ /* 0x000fe2000001ff00 */
[----:B0-----:R-:W-:-:S04]  /*3ad0*/  IMAD.WIDE.U32 R48, R52, 0x60, R48 ;  /* 0x0000006034307825 */ /* 0x001fc800078e0030 */
[----:B------:R-:W-:Y:S01]  /*3ae0*/  IMAD R53, R53, 0x60, RZ ;  /* 0x0000006035357824 */ /* 0x000fe200078e02ff */
[----:B------:R-:W-:-:S03]  /*3af0*/  IADD3 R48, P5, P6, R96, UR4, R48 ;  /* 0x0000000460307c10 */ /* 0x000fc6000febe030 */
[----:B------:R-:W-:-:S05]  /*3b00*/  IMAD.IADD R52, R49, 0x1, R53 ;  /* 0x0000000131347824 */ /* 0x000fca00078e0235 */
[----:B------:R-:W-:Y:S01]  /*3b10*/  IADD3.X R49, R37, UR5, R52, P5, P6 ;  /* 0x0000000525317c10 */ /* 0x000fe2000afec434 */
[----:B------:R-:W-:Y:S01]  /*3b20*/  ULDC.64 UR4, c[0x0][0x400] ;  /* 0x0001000000047ab9 */ /* 0x000fe20000000a00 */
[----:B------:R-:W0:Y:S02]  /*3b30*/  LDC.64 R52, c[0x0][0x408] ;  /* 0x00010200ff347b82 */ /* 0x000e240000000a00 */
[----:B0-----:R-:W-:-:S04]  /*3b40*/  IMAD.WIDE.U32 R50, R52, 0x60, R50 ;  /* 0x0000006034327825 */ /* 0x001fc800078e0032 */
[----:B------:R-:W-:Y:S01]  /*3b50*/  IMAD R53, R53, 0x60, RZ ;  /* 0x0000006035357824 */ /* 0x000fe200078e02ff */
[----:B------:R-:W-:-:S04]  /*3b60*/  IADD3 R50, P5, P6, R92, UR4, R50 ;  /* 0x000000045c327c10 */ /* 0x000fc8000febe032 */
[----:B------:R-:W-:-:S04]  /*3b70*/  IADD3 R52, R51, R53, RZ ;  /* 0x0000003533347210 */ /* 0x000fc80007ffe0ff */
        /* <DEDUP_REMOVED lines=9> */
.L_x_2497:
[----:B------:R-:W-:Y:S05]  /*3c10*/  BSYNC B1 ;  /* 0x0000000000017941 */ /* 0x000fea0003800000 */
.L_x_2496:
[----:B------:R-:W-:Y:S01]  /*3c20*/  UISETP.NE.AND UP0, UPT, UR46, 0x3, UPT ;  /* 0x000000032e00788c */ /* 0x000fe2000bf05270 */
[----:B-----5:R-:W-:Y:S01]  /*3c30*/  IMAD.MOV.U32 R137, RZ, RZ, R76 ;  /* 0x000000ffff897224 */ /* 0x020fe200078e004c */
[----:B------:R-:W-:Y:S01]  /*3c40*/  MOV R128, R60 ;  /* 0x0000003c00807202 */ /* 0x000fe20000000f00 */
[----:B------:R-:W-:Y:S02]  /*3c50*/  IMAD.MOV.U32 R140, RZ, RZ, R80 ;  /* 0x000000ffff8c7224 */ /* 0x000fe400078e0050 */
[----:B------:R-:W-:Y:S01]  /*3c60*/  IMAD.MOV.U32 R138, RZ, RZ, R78 ;  /* 0x000000ffff8a7224 */ /* 0x000fe200078e004e */
[----:B------:R-:W-:Y:S01]  /*3c70*/  PLOP3.LUT P5, PT, PT, PT, UP0, 0x80, 0x0 ;  /* 0x000000000000781c */ /* 0x000fe20003faf008 */
        /* <DEDUP_REMOVED lines=12> */
[----:B------:R-:W-:Y:S06]  /*3d40*/  @!P5 BRA `(.L_x_2498) ;  /* 0x000000000004d947 */ /* 0x000fec0003800000 */
[----:B------:R-:W-:Y:S01]  /*3d50*/  BPT.TRAP 0x1 ;  /* 0x000000040000795c */ /* 0x000fe20000300000 */
.L_x_2498:
[----:B------:R-:W-:Y:S01]  /*3d60*/  IMAD R111, R232, 0x8, R18 ;  /* 0x00000008e86f7824 */ /* 0x000fe200078e0212 */
[----:B------:R-:W-:Y:S01]  /*3d70*/  SHF.L.U32 R119, R236, 0x1f, RZ ;  /* 0x0000001fec777819 */ /* 0x000fe200000006ff */
[----:B------:R-:W-:Y:S03]  /*3d80*/  BSSY B1, `(.L_x_2499) ;  /* 0x0000003000017945 */ /* 0x000fe60003800000 */
[----:B------:R-:W1:Y:S02]  /*3d90*/  SYNCS.PHASECHK.TRANS64.TRYWAIT P6, [R111+URZ+0x38890], R119 ;  /* 0x038890776f0075a7 */ /* 0x000e6400080c017f */
[----:B-1----:R-:W-:Y:S05]  /*3da0*/  @!P6 BRA `(.L_x_2500) ;  /* 0x000002e80054e947 */ /* 0x002fea0003800000 */
.L_x_2835:
[----:B------:R-:W-:Y:S05]  /*3db0*/  BSYNC B1 ;  /* 0x0000000000017941 */ /* 0x000fea0003800000 */
.L_x_2499:
[----:B------:R-:W-:Y:S04]  /*3dc0*/  BSSY B1, `(.L_x_2501) ;  /* 0x00000f8000017945 */ /* 0x000fe80003800000 */
[----:B------:R-:W-:Y:S05]  /*3dd0*/  @P2 BRA `(.L_x_2502) ;  /* 0x0000000c00d82947 */ /* 0x000fea0003800000 */
[----:B------:R-:W-:Y:S01]  /*3de0*/  IADD3 R139, P2, R44, R120, RZ ;  /* 0x000000782c8b7210 */ /* 0x000fe20007f5e0ff */
[----:B------:R-:W-:Y:S03]  /*3df0*/  BSSY B2, `(.L_x_2503) ;  /* 0x000007b000027945 */ /* 0x000fe60003800000 */
[----:B------:R-:W-:Y:S01]  /*3e00*/  IADD3.X R136, R85, R35, RZ, P2, !PT ;  /* 0x0000002355887210 */ /* 0x000fe200017fe4ff */
[----:B------:R-:W-:Y:S08]  /*3e10*/  @P0 BRA `(.L_x_2504) ;  /* 0x0000000400e00947 */ /* 0x000ff00003800000 */
[----:B0-----:R0:W2:Y:S01]  /*3e20*/  LDS.128 R48, [R113+0x28400] ;  /* 0x0284000071307984 */ /* 0x0010a20000000c00 */
        /* <DEDUP_REMOVED lines=109> */
[----:B------:R-:W-:Y:S01]  /*4500*/  FFMA.FTZ R81, R51, R140, -R81 ;  /* 0x0000008c33517223 */ /* 0x000fe20000010851 */
[----:B------:R-:W-:Y:S01]  /*4510*/  MOV R51, R80 ;  /* 0x0000005000337202 */ /* 0x000fe20000000f00 */
[----:B------:R-:W-:-:S05]  /*4520*/  FFMA.FTZ R141, R48, R140, R141 ;  /* 0x0000008c308d7223 */ /* 0x000fca000001008d */
[----:B------:R-:W-:-:S05]  /*4530*/  F2FP.SATFINITE.E4M3.F32.PACK_AB_MERGE_C R81, R141, R81, R142 ;  /* 0x000000518d51723e */ /* 0x000fca000480708e */
[----:B------:R-:W-:-:S07]  /*4540*/  IMAD.MOV.U32 R48, RZ, RZ, R81 ;  /* 0x000000ffff307224 */ /* 0x000fce00078e0051 */
.L_x_2506:
[----:B------:R-:W-:Y:S05]  /*4550*/  BSYNC B3 ;  /* 0x0000000000037941 */ /* 0x000fea0003800000 */
.L_x_2505:
[----:B------:R-:W-:Y:S02]  /*4560*/  ULDC.64 UR4, c[0x0][0x2e8] ;  /* 0x0000ba0000047ab9 */ /* 0x000fe40000000a00 */
[----:B------:R-:W-:-:S04]  /*4570*/  IADD3 R80, P2, P6, R139, UR4, R100 ;  /* 0x000000048b507c10 */ /* 0x000fc8000fe5e064 */
[----:B------:R-:W-:-:S05]  /*4580*/  IADD3.X R81, R136, UR5, R42, P2, P6 ;  /* 0x0000000588517c10 */ /* 0x000fca00097ec42a */
[----:B--2---:R2:W-:Y:S04]  /*4590*/  STG.E.128 desc[UR40][R80.64], R48 ;  /* 0x0000003050007986 */ /* 0x0045e8000c101d28 */
.L_x_2504:
[----:B------:R-:W-:Y:S05]  /*45a0*/  BSYNC B2 ;  /* 0x0000000000027941 */ /* 0x000fea0003800000 */
.L_x_2503:
        /* <DEDUP_REMOVED lines=14> */
[----:B------:R-:W-:Y:S01]  /*4690*/  SHF.R.U32.HI R82, RZ, 0x18, R79 ;  /* 0x00000018ff527819 */ /* 0x000fe2000001164f */
[----:B------:R-:W-:Y:S01]  /*46a0*/  IMAD.SHL.U32 R140, R140, 0x100, RZ ;  /* 0x000001008c8c7824 */ /* 0x000fe200078e00ff */
[----:B------:R-:W-:Y:S02]  /*46b0*/  LOP3.LUT R83, R79, 0xff, RZ, 0xc0, !PT ;  /* 0x000000ff4f537812 */ /* 0x000fe400078ec0ff */
[----:B------:R-:W-:Y:S02]  /*46c0*/  LOP3.LUT R77, R78, 0xff0000, R77, 0xf8, !PT ;  /* 0x00ff00004e4d7812 */ /* 0x000fe400078ef84d */
[----:B------:R-:W-:Y:S02]  /*46d0*/  PRMT R82, R82, 0x654, R83 ;  /* 0x0000065452527816 */ /* 0x000fe40000000053 */
[----:B------:R-:W-:Y:S02]  /*46e0*/  F2FP.F16.E4M3.UNPACK_B R78, R138.H1 ;  /* 0x0000008aff4e723e */ /* 0x000fe400030006ff */
[----:B--2---:R-:W-:-:S02]  /*46f0*/  F2FP.F16.E4M3.UNPACK_B R80, R49 ;  /* 0x00000031ff50723e */ /* 0x004fc400020006ff */
        /* <DEDUP_REMOVED lines=8> */
[--C-:B------:R-:W-:Y:S02]  /*4780*/  HADD2.F32 R83, -RZ, R81.reuse.H0_H0 ;  /* 0x20000051ff537230 */ /* 0x100fe40000004100 */
[----:B------:R-:W-:Y:S01]  /*4790*/  FMUL.FTZ R141, R79, R140 ;  /* 0x0000008c4f8d7220 */ /* 0x000fe20000410000 */
[----:B------:R-:W-:-:S02]  /*47a0*/  HADD2.F32 R81, -RZ, R81.H1_H1 ;  /* 0x30000051ff517230 */ /* 0x000fc40000004100 */
        /* <DEDUP_REMOVED lines=80> */
[----:B------:R-:W-:Y:S01]  /*4cb0*/  MOV R51, R76 ;  /* 0x0000004c00337202 */ /* 0x000fe20000000f00 */
[----:B------:R-:W-:-:S05]  /*4cc0*/  FFMA.FTZ R138, R48, R137, R138 ;  /* 0x00000089308a7223 */ /* 0x000fca000001008a */
[----:B------:R-:W-:-:S05]  /*4cd0*/  F2FP.SATFINITE.E4M3.F32.PACK_AB_MERGE_C R77, R138, R77, R80 ;  /* 0x0000004d8a4d723e */ /* 0x000fca0004807050 */
[----:B------:R-:W-:-:S07]  /*4ce0*/  IMAD.MOV.U32 R48, RZ, RZ, R77 ;  /* 0x000000ffff307224 */ /* 0x000fce00078e004d */
.L_x_2508:
[----:B------:R-:W-:Y:S05]  /*4cf0*/  BSYNC B2 ;  /* 0x0000000000027941 */ /* 0x000fea0003800000 */
.L_x_2507:
[----:B------:R-:W-:Y:S02]  /*4d00*/  ULDC.64 UR4, c[0x0][0x2e8] ;  /* 0x0000ba0000047ab9 */ /* 0x000fe40000000a00 */
[----:B------:R-:W-:-:S04]  /*4d10*/  IADD3 R76, P2, P6, R43, UR4, R139 ;  /* 0x000000042b4c7c10 */ /* 0x000fc8000fe5e08b */
[----:B------:R-:W-:-:S05]  /*4d20*/  IADD3.X R77, R108, UR5, R136, P2, P6 ;  /* 0x000000056c4d7c10 */ /* 0x000fca00097ec488 */
[----:B--2---:R3:W-:Y:S04]  /*4d30*/  STG.E.128 desc[UR40][R76.64], R48 ;  /* 0x000000304c007986 */ /* 0x0047e8000c101d28 */
.L_x_2502:
[----:B------:R-:W-:Y:S05]  /*4d40*/  BSYNC B1 ;  /* 0x0000000000017941 */ /* 0x000fea0003800000 */
.L_x_2501:
        /* <DEDUP_REMOVED lines=120> */
.L_x_2514:
[----:B------:R-:W-:Y:S05]  /*54d0*/  BSYNC B3 ;  /* 0x0000000000037941 */ /* 0x000fea0003800000 */
.L_x_2513:
[----:B------:R-:W-:Y:S02]  /*54e0*/  ULDC.64 UR4, c[0x0][0x2e8] ;  /* 0x0000ba0000047ab9 */ /* 0x000fe40000000a00 */
[----:B------:R-:W-:-:S04]  /*54f0*/  IADD3 R72, P2, P3, R77, UR4, R100 ;  /* 0x000000044d487c10 */ /* 0x000fc8000fb5e064 */
[----:B------:R-:W-:-:S05]  /*5500*/  IADD3.X R73, R76, UR5, R42, P2, P3 ;  /* 0x000000054c497c10 */ /* 0x000fca00097e642a */
[----:B--2---:R3:W-:Y:S04]  /*5510*/  STG.E.128 desc[UR40][R72.64], R48 ;  /* 0x0000003048007986 */ /* 0x0047e8000c101d28 */
.L_x_2512:
[----:B------:R-:W-:Y:S05]  /*5520*/  BSYNC B2 ;  /* 0x0000000000027941 */ /* 0x000fea0003800000 */
.L_x_2511:
        /* <DEDUP_REMOVED lines=113> */
.L_x_2516:
[----:B------:R-:W-:Y:S05]  /*5c40*/  BSYNC B2 ;  /* 0x0000000000027941 */ /* 0x000fea0003800000 */
.L_x_2515:
[----:B------:R-:W-:Y:S02]  /*5c50*/  ULDC.64 UR4, c[0x0][0x2e8] ;  /* 0x0000ba0000047ab9 */ /* 0x000fe40000000a00 */
[----:B------:R-:W-:-:S04]  /*5c60*/  IADD3 R68, P2, P3, R43, UR4, R77 ;  /* 0x000000042b447c10 */ /* 0x000fc8000fb5e04d */
[----:B------:R-:W-:-:S05]  /*5c70*/  IADD3.X R69, R108, UR5, R76, P2, P3 ;  /* 0x000000056c457c10 */ /* 0x000fca00097e644c */
[----:B--2---:R4:W-:Y:S04]  /*5c80*/  STG.E.128 desc[UR40][R68.64], R48 ;  /* 0x0000003044007986 */ /* 0x0049e8000c101d28 */
.L_x_2510:
[----:B------:R-:W-:Y:S05]  /*5c90*/  BSYNC B1 ;  /* 0x0000000000017941 */ /* 0x000fea0003800000 */
.L_x_2509:
        /* <DEDUP_REMOVED lines=121> */
.L_x_2522:
[----:B------:R-:W-:Y:S05]  /*6430*/  BSYNC B3 ;  /* 0x0000000000037941 */ /* 0x000fea0003800000 */
.L_x_2521:
[----:B------:R-:W-:Y:S02]  /*6440*/  ULDC.64 UR4, c[0x0][0x2e8] ;  /* 0x0000ba0000047ab9 */ /* 0x000fe40000000a00 */
[----:B------:R-:W-:-:S04]  /*6450*/  IADD3 R64, P2, P3, R69, UR4, R100 ;  /* 0x0000000445407c10 */ /* 0x000fc8000fb5e064 */
[----:B------:R-:W-:-:S05]  /*6460*/  IADD3.X R65, R68, UR5, R42, P2, P3 ;  /* 0x0000000544417c10 */ /* 0x000fca00097e642a */
[----:B--2---:R0:W-:Y:S04]  /*6470*/  STG.E.128 desc[UR40][R64.64], R48 ;  /* 0x0000003040007986 */ /* 0x0041e8000c101d28 */
.L_x_2520:
[----:B------:R-:W-:Y:S05]  /*6480*/  BSYNC B2 ;  /* 0x0000000000027941 */ /* 0x000fea0003800000 */
.L_x_2519:
        /* <DEDUP_REMOVED lines=20> */
[----:B------:R-:W-:Y:S02]  /*65d0*/  IMAD.MOV.U32 R62, RZ, RZ, R48 ;  /* 0x000000ffff3e7224 */ /* 0x000fe400078e0030 */
[----:B------:R-:W-:Y:S01]  /*65e0*/  HADD2.F32 R67, -RZ, R66.H1_H1 ;  /* 0x30000042ff437230 */ /* 0x000fe20000004100 */
        /* <DEDUP_REMOVED lines=42> */
[----:B------:R-:W-:Y:S02]  /*6890*/  LOP3.LUT R63, R63, 0xff00, R66, 0xf8, !PT ;  /* 0x0000ff003f3f7812 */ /* 0x000fe400078ef842 */
[----:B------:R-:W-:Y:S02]  /*68a0*/  SHF.L.U32 R66, R65, 0x10, RZ ;  /* 0x0000001041427819 */ /* 0x000fe400000006ff */
[----:B------:R-:W-:Y:S01]  /*68b0*/  LOP3.LUT R61, R64, 0xff00, R61, 0xf8, !PT ;  /* 0x0000ff00403d7812 */ /* 0x000fe200078ef83d */
[----:B------:R-:W-:Y:S01]  /*68c0*/  IMAD.U32 R64, R71, 0x10000, RZ ;  /* 0x0001000047407824 */ /* 0x000fe200078e00ff */
[----:B------:R-:W-:Y:S01]  /*68d0*/  LOP3.LUT R65, R63, 0xff0000, R66, 0xf8, !PT ;  /* 0x00ff00003f417812 */ /* 0x000fe200078ef842 */
[----:B------:R-:W-:-:S03]  /*68e0*/  IMAD.MOV.U32 R63, RZ, RZ, R51 ;  /* 0x000000ffff3f7224 */ /* 0x000fc600078e0033 */
[----:B------:R-:W-:Y:S02]  /*68f0*/  LOP3.LUT R61, R61, 0xff0000, R64, 0xf8, !PT ;  /* 0x00ff00003d3d7812 */ /* 0x000fe400078ef840 */
[----:B------:R-:W-:Y:S02]  /*6900*/  F2FP.F16.E4M3.UNPACK_B R51, R63 ;  /* 0x0000003fff33723e */ /* 0x000fe400020006ff */
[----:B------:R-:W-:Y:S02]  /*6910*/  F2FP.F16.E4M3.UNPACK_B R71, R65.H1 ;  /* 0x00000041ff47723e */ /* 0x000fe400030006ff */
[----:B------:R-:W-:Y:S01]  /*6920*/  F2FP.F16.E4M3.UNPACK_B R66, R61.H1 ;  /* 0x0000003dff42723e */ /* 0x000fe200030006ff */
[----:B------:R-:W-:Y:S02]  /*6930*/  HADD2.F32 R64, -RZ, R51.H1_H1 ;  /* 0x30000033ff407230 */ /* 0x000fe40000004100 */
[----:B------:R-:W-:Y:S02]  /*6940*/  HADD2.F32 R72, -RZ, R71.H0_H0 ;  /* 0x20000047ff487230 */ /* 0x000fe40000004100 */
[----:B------:R-:W-:-:S02]  /*6950*/  HADD2.F32 R51, -RZ, R51.H0_H0 ;  /* 0x20000033ff337230 */ /* 0x000fc40000004100 */
        /* <DEDUP_REMOVED lines=39> */
.L_x_2524:
[----:B------:R-:W-:Y:S05]  /*6bd0*/  BSYNC B2 ;  /* 0x0000000000027941 */ /* 0x000fea0003800000 */
.L_x_2523:
[----:B------:R-:W-:Y:S02]  /*6be0*/  ULDC.64 UR4, c[0x0][0x2e8] ;  /* 0x0000ba0000047ab9 */ /* 0x000fe40000000a00 */
[----:B------:R-:W-:-:S04]  /*6bf0*/  IADD3 R60, P2, P3, R43, UR4, R69 ;  /* 0x000000042b3c7c10 */ /* 0x000fc8000fb5e045 */
[----:B------:R-:W-:-:S05]  /*6c00*/  IADD3.X R61, R108, UR5, R68, P2, P3 ;  /* 0x000000056c3d7c10 */ /* 0x000fca00097e6444 */
[----:B--2---:R2:W-:Y:S04]  /*6c10*/  STG.E.128 desc[UR40][R60.64], R48 ;  /* 0x000000303c007986 */ /* 0x0045e8000c101d28 */
.L_x_2518:
[----:B------:R-:W-:Y:S05]  /*6c20*/  BSYNC B1 ;  /* 0x0000000000017941 */ /* 0x000fea0003800000 */
.L_x_2517:
        /* <DEDUP_REMOVED lines=23> */
[----:B------:R-:W-:Y:S02]  /*6da0*/  IMAD.SHL.U32 R65, R69, 0x100, RZ ;  /* 0x0000010045417824 */ /* 0x000fe400078e00ff */
[C---:B------:R-:W-:Y:S01]  /*6db0*/  FMUL.FTZ R67, R49.reuse, R56 ;  /* 0x0000003831437220 */ /* 0x040fe20000410000 */
[----:B------:R-:W-:Y:S01]  /*6dc0*/  F2FP.F16.E4M3.UNPACK_B R123, R123 ;  /* 0x0000007bff7b723e */ /* 0x000fe200020006ff */
[-C--:B------:R-:W-:Y:S01]  /*6dd0*/  FFMA.FTZ R56, R49, R61.reuse, -R62 ;  /* 0x0000003d31387223 */ /* 0x080fe2000001083e */
[----:B------:R-:W-:Y:S01]  /*6de0*/  SHF.R.U32.HI R62, RZ, 0x8, R59 ;  /* 0x00000008ff3e7819 */ /* 0x000fe2000001163b */
[----:B------:R-:W-:Y:S01]  /*6df0*/  FFMA.FTZ R49, R58, R61, R67 ;  /* 0x0000003d3a317223 */ /* 0x000fe20000010043 */
[----:B------:R-:W-:Y:S02]  /*6e00*/  SHF.R.U32.HI R58, RZ, 0x10, R57 ;  /* 0x00000010ff3a7819 */ /* 0x000fe40000011639 */
[----:B------:R-:W-:-:S02]  /*6e10*/  F2FP.F16.E4M3.UNPACK_B R57, R63.H1 ;  /* 0x0000003fff39723e */ /* 0x000fc400030006ff */
[--C-:B------:R-:W-:Y:S02]  /*6e20*/  SHF.R.U32.HI R67, RZ, 0x18, R59.reuse ;  /* 0x00000018ff437819 */ /* 0x100fe4000001163b */
        /* <DEDUP_REMOVED lines=15> */
[----:B------:R-:W-:Y:S01]  /*6f20*/  IMAD.SHL.U32 R68, R62, 0x100, RZ ;  /* 0x000001003e447824 */ /* 0x000fe200078e00ff */
[----:B------:R-:W-:Y:S01]  /*6f30*/  SHF.L.U32 R61, R61, 0x10, RZ ;  /* 0x000000103d3d7819 */ /* 0x000fe200000006ff */
[----:B------:R-:W-:Y:S02]  /*6f40*/  HADD2.F32 R62, -RZ, R123.H1_H1 ;  /* 0x3000007bff3e7230 */ /* 0x000fe40000004100 */
[--C-:B------:R-:W-:Y:S01]  /*6f50*/  HADD2.F32 R64, -RZ, R60.reuse.H1_H1 ;  /* 0x3000003cff407230 */ /* 0x100fe20000004100 */
[----:B------:R-:W-:Y:S01]  /*6f60*/  LOP3.LUT R68, R67, 0xff00, R68, 0xf8, !PT ;  /* 0x0000ff0043447812 */ /* 0x000fe200078ef844 */
[----:B------:R-:W-:Y:S01]  /*6f70*/  HADD2.F32 R63, -RZ, R60.H0_H0 ;  /* 0x2000003cff3f7230 */ /* 0x000fe20000004100 */
[----:B------:R-:W-:Y:S01]  /*6f80*/  F2FP.SATFINITE.E4M3.F32.PACK_AB_MERGE_C R57, R57, R48, RZ ;  /* 0x000000303939723e */ /* 0x000fe200048070ff */
[----:B------:R-:W-:-:S02]  /*6f90*/  IMAD.U32 R67, R58, 0x10000, RZ ;  /* 0x000100003a437824 */ /* 0x000fc400078e00ff */
[-C--:B------:R-:W-:Y:S01]  /*6fa0*/  FMUL.FTZ R58, R64, R62.reuse ;  /* 0x0000003e403a7220 */ /* 0x080fe20000410000 */
[----:B------:R-:W-:Y:S02]  /*6fb0*/  HADD2.F32 R123, -RZ, R123.H0_H0 ;  /* 0x2000007bff7b7230 */ /* 0x000fe40000004100 */
[C---:B------:R-:W-:Y:S01]  /*6fc0*/  FMUL.FTZ R69, R63.reuse, R62 ;  /* 0x0000003e3f457220 */ /* 0x040fe20000410000 */
[----:B------:R-:W-:Y:S01]  /*6fd0*/  F2FP.F16.E4M3.UNPACK_B R62, R59 ;  /* 0x0000003bff3e723e */ /* 0x000fe200020006ff */
[-C--:B------:R-:W-:Y:S01]  /*6fe0*/  FFMA.FTZ R58, R63, R65.reuse, -R58 ;  /* 0x000000413f3a7223 */ /* 0x080fe2000001083a */
[----:B------:R-:W-:Y:S01]  /*6ff0*/  LOP3.LUT R60, R66, 0xff0000, R67, 0xf8, !PT ;  /* 0x00ff0000423c7812 */ /* 0x000fe200078ef843 */
[----:B------:R-:W-:Y:S01]  /*7000*/  FFMA.FTZ R59, R64, R65, R69 ;  /* 0x00000041403b7223 */ /* 0x000fe20000010045 */
[----:B------:R-:W-:Y:S01]  /*7010*/  IMAD.MOV.U32 R65, RZ, RZ, R51 ;  /* 0x000000ffff417224 */ /* 0x000fe200078e0033 */
[----:B------:R-:W-:Y:S01]  /*7020*/  LOP3.LUT R63, R68, 0xff0000, R61, 0xf8, !PT ;  /* 0x00ff0000443f7812 */ /* 0x000fe200078ef83d */
[--C-:B------:R-:W-:Y:S01]  /*7030*/  HADD2.F32 R64, -RZ, R62.reuse.H1_H1 ;  /* 0x3000003eff407230 */ /* 0x100fe20000004100 */
[----:B------:R-:W-:Y:S01]  /*7040*/  F2FP.F16.E4M3.UNPACK_B R68, R60.H1 ;  /* 0x0000003cff44723e */ /* 0x000fe200030006ff */
[----:B------:R-:W-:Y:S01]  /*7050*/  HADD2.F32 R62, -RZ, R62.H0_H0 ;  /* 0x2000003eff3e7230 */ /* 0x000fe20000004100 */
[----:B------:R-:W-:Y:S01]  /*7060*/  F2FP.F16.E4M3.UNPACK_B R61, R65 ;  /* 0x00000041ff3d723e */ /* 0x000fe200020006ff */
[----:B------:R-:W-:-:S02]  /*7070*/  HADD2.F32 R67, -RZ, R122.H0_H0 ;  /* 0x2000007aff437230 */ /* 0x000fc40000004100 */
[----:B------:R-:W-:Y:S01]  /*7080*/  FMUL.FTZ R51, R64, R123 ;  /* 0x0000007b40337220 */ /* 0x000fe20000410000 */
[----:B------:R-:W-:Y:S01]  /*7090*/  F2FP.F16.E4M3.UNPACK_B R69, R63.H1 ;  /* 0x0000003fff45723e */ /* 0x000fe200030006ff */
[C---:B------:R-:W-:Y:S01]  /*70a0*/  FMUL.FTZ R123, R62.reuse, R123 ;  /* 0x0000007b3e7b7220 */ /* 0x040fe20000410000 */
[----:B------:R-:W-:Y:S01]  /*70b0*/  F2FP.SATFINITE.E4M3.F32.PACK_AB_MERGE_C R58, R59, R58, RZ ;  /* 0x0000003a3b3a723e */ /* 0x000fe200048070ff */
[-C--:B------:R-:W-:Y:S01]  /*70c0*/  FFMA.FTZ R51, R62, R67.reuse, -R51 ;  /* 0x000000433e337223 */ /* 0x080fe20000010833 */
[----:B------:R-:W-:Y:S01]  /*70d0*/  F2FP.SATFINITE.E4M3.F32.PACK_AB_MERGE_C R49, R49, R56, R57 ;  /* 0x000000383131723e */ /* 0x000fe20004807039 */
[----:B------:R-:W-:Y:S01]  /*70e0*/  FFMA.FTZ R62, R64, R67, R123 ;  /* 0x00000043403e7223 */ /* 0x000fe2000001007b */
[----:B------:R-:W-:Y:S02]  /*70f0*/  HADD2.F32 R64, -RZ, R61.H1_H1 ;  /* 0x3000003dff407230 */ /* 0x000fe40000004100 */
        /* <DEDUP_REMOVED lines=11> */
[----:B------:R-:W-:Y:S02]  /*71b0*/  IMAD.MOV.U32 R65, RZ, RZ, R50 ;  /* 0x000000ffff417224 */ /* 0x000fe400078e0032 */
        /* <DEDUP_REMOVED lines=32> */
.L_x_2529:
[----:B------:R-:W-:Y:S05]  /*73c0*/  BSYNC B2 ;  /* 0x0000000000027941 */ /* 0x000fea0003800000 */
.L_x_2528:
[----:B------:R-:W-:Y:S02]  /*73d0*/  ULDC.64 UR4, c[0x0][0x2e8] ;  /* 0x0000ba0000047ab9 */ /* 0x000fe40000000a00 */
[----:B------:R-:W-:-:S04]  /*73e0*/  IADD3 R56, P2, P3, R120, UR4, R100 ;  /* 0x0000000478387c10 */ /* 0x000fc8000fb5e064 */
[----:B------:R-:W-:-:S05]  /*73f0*/  IADD3.X R57, R85, UR5, R42, P2, P3 ;  /* 0x0000000555397c10 */ /* 0x000fca00097e642a */
[----:B--2---:R3:W-:Y:S04]  /*7400*/  STG.E.128 desc[UR40][R56.64], R48 ;  /* 0x0000003038007986 */ /* 0x0047e8000c101d28 */
.L_x_2527:
[----:B------:R-:W-:Y:S05]  /*7410*/  BSYNC B1 ;  /* 0x0000000000017941 */ /* 0x000fea0003800000 */
.L_x_2526:
        /* <DEDUP_REMOVED lines=16> */
[----:B------:R-:W-:Y:S02]  /*7520*/  IMAD.U32 R52, R59, 0x10000, RZ ;  /* 0x000100003b347824 */ /* 0x000fe400078e00ff */
[----:B--2---:R-:W-:Y:S01]  /*7530*/  IMAD.MOV.U32 R54, RZ, RZ, R48 ;  /* 0x000000ffff367224 */ /* 0x004fe200078e0030 */
[----:B------:R-:W-:Y:S02]  /*7540*/  LOP3.LUT R58, R56, 0xff00, R55, 0xf8, !PT ;  /* 0x0000ff00383a7812 */ /* 0x000fe400078ef837 */
[----:B------:R-:W-:Y:S02]  /*7550*/  SHF.L.U32 R55, R57, 0x10, RZ ;  /* 0x0000001039377819 */ /* 0x000fe400000006ff */
[----:B------:R-:W-:-:S02]  /*7560*/  F2FP.F16.E4M3.UNPACK_B R56, R87.H1 ;  /* 0x00000057ff38723e */ /* 0x000fc400030006ff */
[-C--:B------:R-:W-:Y:S02]  /*7570*/  F2FP.F16.E4M3.UNPACK_B R48, R49.reuse ;  /* 0x00000031ff30723e */ /* 0x080fe400020006ff */
        /* <DEDUP_REMOVED lines=88> */
.L_x_2531:
[----:B------:R-:W-:Y:S05]  /*7b00*/  BSYNC B1 ;  /* 0x0000000000017941 */ /* 0x000fea0003800000 */
.L_x_2530:
[----:B------:R-:W-:Y:S02]  /*7b10*/  ULDC.64 UR4, c[0x0][0x2e8] ;  /* 0x0000ba0000047ab9 */ /* 0x000fe40000000a00 */
[----:B------:R-:W-:-:S04]  /*7b20*/  IADD3 R52, P2, P3, R43, UR4, R120 ;  /* 0x000000042b347c10 */ /* 0x000fc8000fb5e078 */
[----:B------:R-:W-:-:S05]  /*7b30*/  IADD3.X R53, R108, UR5, R85, P2, P3 ;  /* 0x000000056c357c10 */ /* 0x000fca00097e6455 */
[----:B--2---:R4:W-:Y:S01]  /*7b40*/  STG.E.128 desc[UR40][R52.64], R48 ;  /* 0x0000003034007986 */ /* 0x0049e2000c101d28 */
[----:B------:R-:W-:Y:S05]  /*7b50*/  BRA `(.L_x_2525) ;  /* 0x0000004c00fc7947 */ /* 0x000fea0003800000 */
.L_x_2489:
        /* <DEDUP_REMOVED lines=17> */
[----:B------:R-:W-:-:S04]  /*7c70*/  @!P2 IMAD R53, R53, 0x60, RZ ;  /* 0x000000603535a824 */ /* 0x000fc800078e02ff */
[----:B------:R-:W-:Y:S01]  /*7c80*/  @!P2 IMAD.IADD R53, R55, 0x1, R53 ;  /* 0x000000013735a824 */ /* 0x000fe200078e0235 */
[----:B--2---:R-:W-:-:S04]  /*7c90*/  @!P2 IADD3 R80, P3, P4, R94, R80, R54 ;  /* 0x000000505e50a210 */ /* 0x004fc80007c7e036 */
        /* <DEDUP_REMOVED lines=28> */
[----:B------:R-:W-:Y:S01]  /*7e60*/  ISETP.NE.AND P0, PT, R60, RZ, PT ;  /* 0x000000ff3c00720c */ /* 0x000fe20003f05270 */
[----:B------:R-:W-:Y:S01]  /*7e70*/  @!P4 IMAD.X R65, R54, 0x1, R65, P6 ;  /* 0x000000013641c824 */ /* 0x000fe200030e0641 */
[----:B-1----:R-:W-:Y:S02]  /*7e80*/  @!P4 IADD3 R66, P6, R53, R66, RZ ;  /* 0x000000423542c210 */ /* 0x002fe40007fde0ff */
[----:B------:R-:W-:-:S02]  /*7e90*/  CS2R R54, SRZ ;  /* 0x0000000000367805 */ /* 0x000fc4000001ff00 */
[----:B------:R-:W-:Y:S02]  /*7ea0*/  @!P4 IADD3.X R67, R52, R67, RZ, P6, !PT ;  /* 0x000000433443c210 */ /* 0x000fe400037fe4ff */
[----:B------:R-:W-:Y:S02]  /*7eb0*/  CS2R R52, SRZ ;  /* 0x0000000000347805 */ /* 0x000fe4000001ff00 */
[----:B--2---:R-:W-:-:S05]  /*7ec0*/  @!P3 IADD3 R72, P6, R49, R72, RZ ;  /* 0x000000483148b210 */ /* 0x004fca0007fde0ff */
        /* <DEDUP_REMOVED lines=29> */
[----:B---3--:R-:W-:Y:S02]  /*80a0*/  IMAD.MOV.U32 R145, RZ, RZ, R50 ;  /* 0x000000ffff917224 */ /* 0x008fe400078e0032 */
[----:B------:R-:W-:Y:S01]  /*80b0*/  IMAD.MOV.U32 R142, RZ, RZ, R48 ;  /* 0x000000ffff8e7224 */ /* 0x000fe200078e0030 */
[----:B-----5:R-:W-:Y:S01]  /*80c0*/  MOV R140, R62 ;  /* 0x0000003e008c7202 */ /* 0x020fe20000000f00 */
[----:B------:R-:W-:-:S02]  /*80d0*/  IMAD.MOV.U32 R141, RZ, RZ, R60 ;  /* 0x000000ffff8d7224 */ /* 0x000fc400078e003c */
[----:B------:R-:W-:Y:S02]  /*80e0*/  IMAD.MOV.U32 R136, RZ, RZ, R70 ;  /* 0x000000ffff887224 */ /* 0x000fe400078e0046 */
[----:B------:R-:W-:Y:S02]  /*80f0*/  IMAD.MOV.U32 R137, RZ, RZ, R68 ;  /* 0x000000ffff897224 */ /* 0x000fe400078e0044 */
[----:B------:R-:W-:Y:S01]  /*8100*/  IMAD.MOV.U32 R129, RZ, RZ, R78 ;  /* 0x000000ffff817224 */ /* 0x000fe200078e004e */
[----:B------:R-:W-:Y:S01]  /*8110*/  MOV R128, R76 ;  /* 0x0000004c00807202 */ /* 0x000fe20000000f00 */
        /* <DEDUP_REMOVED lines=8> */
.L_x_2532:
[----:B------:R-:W-:Y:S01]  /*81a0*/  IMAD R111, R232, 0x8, R18 ;  /* 0x00000008e86f7824 */ /* 0x000fe200078e0212 */
[----:B------:R-:W-:Y:S01]  /*81b0*/  SHF.L.U32 R119, R236, 0x1f, RZ ;  /* 0x0000001fec777819 */ /* 0x000fe200000006ff */
[----:B------:R-:W0:Y:S01]  /*81c0*/  LDC R132, c[0x0][0x2f4] ;  /* 0x0000bd00ff847b82 */ /* 0x000e220000000800 */
[----:B------:R-:W-:Y:S01]  /*81d0*/  BSSY B1, `(.L_x_2533) ;  /* 0x0000004000017945 */ /* 0x000fe20003800000 */
[----:B------:R-:W-:Y:S01]  /*81e0*/  IMAD.MOV.U32 R121, RZ, RZ, R85 ;  /* 0x000000ffff797224 */ /* 0x000fe200078e0055 */
[----:B------:R-:W1:Y:S02]  /*81f0*/  SYNCS.PHASECHK.TRANS64.TRYWAIT P3, [R111+URZ+0x38890], R119 ;  /* 0x038890776f0075a7 */ /* 0x000e64000806017f */
[----:B-1----:R-:W-:Y:S05]  /*8200*/  @!P3 BRA `(.L_x_2534) ;  /* 0x000002a40050b947 */ /* 0x002fea0003800000 */
.L_x_2836:
[----:B------:R-:W-:Y:S05]  /*8210*/  BSYNC B1 ;  /* 0x0000000000017941 */ /* 0x000fea0003800000 */
.L_x_2533:
        /* <DEDUP_REMOVED lines=20> */
[----:B------:R-:W-:-:S04]  /*8360*/  IMAD.SHL.U32 R146, R146, 0x10, RZ ;  /* 0x0000001092927824 */ /* 0x000fc800078e00ff */
[----:B------:R-:W-:Y:S01]  /*8370*/  IMAD.SHL.U32 R80, R80, 0x800, RZ ;  /* 0x0000080050507824 */ /* 0x000fe200078e00ff */
[----:B------:R-:W-:-:S04]  /*8380*/  LOP3.LUT R81, R84, 0x70, R146, 0xf8, !PT ;  /* 0x0000007054517812 */ /* 0x000fc800078ef892 */
[----:B------:R-:W-:Y:S02]  /*8390*/  LOP3.LUT R81, R81, R83, RZ, 0x3c, !PT ;  /* 0x0000005351517212 */ /* 0x000fe400078e3cff */
[----:B------:R-:W-:-:S04]  /*83a0*/  LOP3.LUT R80, R80, 0xffffc000, RZ, 0xc0, !PT ;  /* 0xffffc00050507812 */ /* 0x000fc800078ec0ff */
[----:B----4-:R-:W-:-:S05]  /*83b0*/  IADD3 R80, R81, R80, R82 ;  /* 0x0000005051507210 */ /* 0x010fca0007ffe052 */
[C---:B------:R-:W-:Y:S01]  /*83c0*/  IMAD R84, R232.reuse, 0x8000, R80 ;  /* 0x00008000e8547824 */ /* 0x040fe200078e0250 */
[----:B------:R-:W-:-:S03]  /*83d0*/  LEA R80, R232, R30, 0xf ;  /* 0x0000001ee8507211 */ /* 0x000fc600078e78ff */
[C---:B------:R-:W-:Y:S02]  /*83e0*/  IMAD.IADD R84, R18.reuse, 0x1, R84 ;  /* 0x0000000112547824 */ /* 0x040fe400078e0254 */
[----:B------:R-:W-:-:S04]  /*83f0*/  IMAD.IADD R80, R18, 0x1, R80 ;  /* 0x0000000112507824 */ /* 0x000fc800078e0250 */
        /* <DEDUP_REMOVED lines=14> */
[----:B------:R-:W-:Y:S02]  /*84e0*/  SHF.R.U32.HI R148, RZ, 0x18, R51 ;  /* 0x00000018ff947819 */ /* 0x000fe40000011633 */
[----:B------:R-:W-:Y:S01]  /*84f0*/  LOP3.LUT R54, R51, 0xff, RZ, 0xc0, !PT ;  /* 0x000000ff33367812 */ /* 0x000fe200078ec0ff */
[----:B------:R-:W-:Y:S01]  /*8500*/  IMAD.U32 R48, R48, 0x10000, RZ ;  /* 0x0001000030307824 */ /* 0x000fe200078e00ff */
[----:B------:R-:W-:Y:S02]  /*8510*/  SHF.R.U32.HI R53, RZ, 0x10, R53 ;  /* 0x00000010ff357819 */ /* 0x000fe40000011635 */
[----:B------:R-:W-:-:S02]  /*8520*/  PRMT R149, R149, 0x654, R50 ;  /* 0x0000065495957816 */ /* 0x000fc40000000032 */
[----:B------:R-:W-:Y:S01]  /*8530*/  SHF.R.U32.HI R49, RZ, 0x10, R51 ;  /* 0x00000010ff317819 */ /* 0x000fe20000011633 */
[----:B------:R-:W-:Y:S01]  /*8540*/  IMAD.U32 R53, R53, 0x10000, RZ ;  /* 0x0001000035357824 */ /* 0x000fe200078e00ff */
[----:B------:R-:W-:Y:S02]  /*8550*/  PRMT R151, R151, 0x654, R152 ;  /* 0x0000065497977816 */ /* 0x000fe40000000098 */
        /* <DEDUP_REMOVED lines=9> */
[----:B------:R-:W-:Y:S02]  /*85f0*/  LOP3.LUT R55, R55, 0xff00, R147, 0xf8, !PT ;  /* 0x0000ff0037377812 */ /* 0x000fe400078ef893 */
[----:B------:R-:W-:Y:S02]  /*8600*/  LOP3.LUT R147, R52, 0xff0000, R48, 0xf8, !PT ;  /* 0x00ff000034937812 */ /* 0x000fe400078ef830 */
[----:B------:R-:W-:-:S02]  /*8610*/  LOP3.LUT R48, R150, 0xff0000, R53, 0xf8, !PT ;  /* 0x00ff000096307812 */ /* 0x000fc400078ef835 */
[----:B0-----:R-:W-:Y:S02]  /*8620*/  F2FP.F16.E4M3.UNPACK_B R148, R85 ;  /* 0x00000055ff94723e */ /* 0x001fe400020006ff */
[----:B------:R-:W-:Y:S02]  /*8630*/  F2FP.F16.E4M3.UNPACK_B R150, R48 ;  /* 0x00000030ff96723e */ /* 0x000fe400020006ff */
[----:B---3--:R-:W-:Y:S01]  /*8640*/  F2FP.F16.E4M3.UNPACK_B R52, R81 ;  /* 0x00000051ff34723e */ /* 0x008fe200020006ff */
[----:B------:R-:W-:Y:S01]  /*8650*/  HADD2.F32 R53, -RZ, R148.H0_H0 ;  /* 0x20000094ff357230 */ /* 0x000fe20000004100 */
[----:B------:R-:W-:Y:S01]  /*8660*/  PRMT R54, R153, 0x654, R154 ;  /* 0x0000065499367816 */ /* 0x000fe2000000009a */
[----:B------:R-:W-:Y:S01]  /*8670*/  HADD2.F32 R153, -RZ, R150.H0_H0 ;  /* 0x20000096ff997230 */ /* 0x000fe20000004100 */
[----:B------:R-:W-:Y:S01]  /*8680*/  F2FP.F16.E4M3.UNPACK_B R151, R147 ;  /* 0x00000093ff97723e */ /* 0x000fe200020006ff */
[----:B------:R-:W-:Y:S01]  /*8690*/  HADD2.F32 R149, -RZ, R52.H0_H0 ;  /* 0x20000034ff957230 */ /* 0x000fe20000004100 */
[----:B------:R-:W-:Y:S01]  /*86a0*/  F2FP.F16.E4M3.UNPACK_B R85, R85.H1 ;  /* 0x00000055ff55723e */ /* 0x000fe200030006ff */
[----:B------:R-:W-:-:S02]  /*86b0*/  HADD2.F32 R150, -RZ, R150.H1_H1 ;  /* 0x30000096ff967230 */ /* 0x000fc40000004100 */
[-C--:B------:R-:W-:Y:S01]  /*86c0*/  FMUL.FTZ R154, R53, R153.reuse ;  /* 0x00000099359a7220 */ /* 0x080fe20000410000 */
[--C-:B------:R-:W-:Y:S02]  /*86d0*/  HADD2.F32 R152, -RZ, R151.reuse.H0_H0 ;  /* 0x20000097ff987230 */ /* 0x100fe40000004100 */
[C---:B------:R-:W-:Y:S01]  /*86e0*/  FMUL.FTZ R153, R149.reuse, R153 ;  /* 0x0000009995997220 */ /* 0x040fe20000410000 */
[----:B------:R-:W-:Y:S01]  /*86f0*/  HADD2.F32 R52, -RZ, R52.H1_H1 ;  /* 0x30000034ff347230 */ /* 0x000fe20000004100 */
[----:B------:R-:W-:Y:S01]  /*8700*/  F2FP.F16.E4M3.UNPACK_B R147, R147.H1 ;  /* 0x00000093ff93723e */ /* 0x000fe200030006ff */
[----:B------:R-:W-:Y:S02]  /*8710*/  HADD2.F32 R151, -RZ, R151.H1_H1 ;  /* 0x30000097ff977230 */ /* 0x000fe40000004100 */
[-C--:B------:R-:W-:Y:S01]  /*8720*/  FFMA.FTZ R149, R149, R152.reuse, -R154 ;  /* 0x0000009895957223 */ /* 0x080fe2000001089a */
[----:B------:R-:W-:Y:S01]  /*8730*/  FFMA.FTZ R53, R53, R152, R153 ;  /* 0x0000009835357223 */ /* 0x000fe20000010099 */
[----:B------:R-:W-:Y:S01]  /*8740*/  HADD2.F32 R152, -RZ, R148.H1_H1 ;  /* 0x30000094ff987230 */ /* 0x000fe20000004100 */
[----:B------:R-:W-:-:S02]  /*8750*/  SHF.L.U32 R49, R49, 0x10, RZ ;  /* 0x0000001031317819 */ /* 0x000fc400000006ff */
[----:B------:R-:W-:Y:S01]  /*8760*/  LOP3.LUT R54, R54, 0xff00, R50, 0xf8, !PT ;  /* 0x0000ff0036367812 */ /* 0x000fe200078ef832 */
[----:B------:R-:W-:Y:S02]  /*8770*/  IMAD.MOV.U32 R50, RZ, RZ, R87 ;  /* 0x000000ffff327224 */ /* 0x000fe400078e0057 */
        /* <DEDUP_REMOVED lines=46> */
[C---:B------:R-:W-:Y:S01]  /*8a60*/  FFMA.FTZ R54, R55.reuse, R151, -R54 ;  /* 0x0000009737367223 */ /* 0x040fe20000010836 */
        /* <DEDUP_REMOVED lines=21> */
[-C--:B------:R-:W-:Y:S02]  /*8bc0*/  F2FP.F16.E4M3.UNPACK_B R87, R142.reuse.H1 ;  /* 0x0000008eff57723e */ /* 0x080fe400030006ff */
[-C--:B------:R-:W-:Y:S01]  /*8bd0*/  FFMA.FTZ R83, R55, R85.reuse, -R83 ;  /* 0x0000005537537223 */ /* 0x080fe20000010853 */
[----:B------:R-:W-:Y:S01]  /*8be0*/  FFMA.FTZ R50, R50, R85, R49 ;  /* 0x0000005532327223 */ /* 0x000fe20000010031 */
[----:B------:R-:W-:Y:S01]  /*8bf0*/  IMAD.MOV.U32 R49, RZ, RZ, R80 ;  /* 0x000000ffff317224 */ /* 0x000fe200078e0050 */
[-C--:B------:R-:W-:Y:S01]  /*8c00*/  F2FP.F16.E4M3.UNPACK_B R55, R143.reuse.H1 ;  /* 0x0000008fff37723e */ /* 0x080fe200030006ff */
[----:B------:R-:W-:Y:S01]  /*8c10*/  HADD2.F32 R85, -RZ, R81.H0_H0 ;  /* 0x20000051ff557230 */ /* 0x000fe20000004100 */
[----:B------:R-:W-:Y:S01]  /*8c20*/  F2FP.F16.E4M3.UNPACK_B R143, R143 ;  /* 0x0000008fff8f723e */ /* 0x000fe200020006ff */
[----:B------:R-:W-:Y:S01]  /*8c30*/  HADD2.F32 R149, -RZ, R87.H0_H0 ;  /* 0x20000057ff957230 */ /* 0x000fe20000004100 */
[-C--:B------:R-:W-:Y:S01]  /*8c40*/  F2FP.F16.E4M3.UNPACK_B R80, R49.reuse.H1 ;  /* 0x00000031ff50723e */ /* 0x080fe200030006ff */
[--C-:B------:R-:W-:Y:S01]  /*8c50*/  HADD2.F32 R153, -RZ, R55.reuse.H0_H0 ;  /* 0x20000037ff997230 */ /* 0x100fe20000004100 */
[----:B------:R-:W-:Y:S01]  /*8c60*/  F2FP.F16.E4M3.UNPACK_B R49, R49 ;  /* 0x00000031ff31723e */ /* 0x000fe200020006ff */
[----:B------:R-:W-:Y:S01]  /*8c70*/  HADD2.F32 R55, -RZ, R55.H1_H1 ;  /* 0x30000037ff377230 */ /* 0x000fe20000004100 */
[----:B------:R-:W-:Y:S01]  /*8c80*/  F2FP.F16.E4M3.UNPACK_B R142, R142 ;  /* 0x0000008eff8e723e */ /* 0x000fe200020006ff */
[----:B------:R-:W-:-:S02]  /*8c90*/  HADD2.F32 R147, -RZ, R80.H0_H0 ;  /* 0x20000050ff937230 */ /* 0x000fc40000004100 */
[-C--:B------:R-:W-:Y:S01]  /*8ca0*/  FMUL.FTZ R150, R85, R153.reuse ;  /* 0x0000009955967220 */ /* 0x080fe20000410000 */
[----:B------:R-:W-:Y:S01]  /*8cb0*/  HADD2.F32 R81, -RZ, R81.H1_H1 ;  /* 0x30000051ff517230 */ /* 0x000fe20000004100 */
[----:B------:R-:W-:Y:S01]  /*8cc0*/  F2FP.SATFINITE.E4M3.F32.PACK_AB_MERGE_C R83, R83, R154, RZ ;  /* 0x0000009a5353723e */ /* 0x000fe200048070ff */
[----:B------:R-:W-:Y:S02]  /*8cd0*/  HADD2.F32 R80, -RZ, R80.H1_H1 ;  /* 0x30000050ff507230 */ /* 0x000fe40000004100 */
[C---:B------:R-:W-:Y:S01]  /*8ce0*/  FMUL.FTZ R153, R147.reuse, R153 ;  /* 0x0000009993997220 */ /* 0x040fe20000410000 */
[----:B------:R-:W-:Y:S02]  /*8cf0*/  HADD2.F32 R87, -RZ, R87.H1_H1 ;  /* 0x30000057ff577230 */ /* 0x000fe40000004100 */
[----:B------:R-:W-:Y:S01]  /*8d00*/  FFMA.FTZ R150, R147, R149, -R150 ;  /* 0x0000009593967223 */ /* 0x000fe20000010896 */
[----:B------:R-:W-:Y:S01]  /*8d10*/  F2FP.SATFINITE.E4M3.F32.PACK_AB_MERGE_C R50, R50, R151, RZ ;  /* 0x000000973232723e */ /* 0x000fe200048070ff */
[----:B------:R-:W-:Y:S01]  /*8d20*/  FFMA.FTZ R153, R85, R149, R153 ;  /* 0x0000009555997223 */ /* 0x000fe20000010099 */
[-C--:B------:R-:W-:Y:S01]  /*8d30*/  FMUL.FTZ R85, R81, R55.reuse ;  /* 0x0000003751557220 */ /* 0x080fe20000410000 */
[C---:B------:R-:W-:Y:S01]  /*8d40*/  FMUL.FTZ R55, R80.reuse, R55 ;  /* 0x0000003750377220 */ /* 0x040fe20000410000 */
[----:B------:R-:W-:Y:S01]  /*8d50*/  HADD2.F32 R149, -RZ, R143.H0_H0 ;  /* 0x2000008fff957230 */ /* 0x000fe20000004100 */
[----:B------:R-:W-:Y:S01]  /*8d60*/  F2FP.SATFINITE.E4M3.F32.PACK_AB_MERGE_C R50, R51, R152, R50 ;  /* 0x000000983332723e */ /* 0x000fe20004807032 */
        /* <DEDUP_REMOVED lines=19> */
[-C--:B------:R-:W-:Y:S01]  /*8ea0*/  FFMA.FTZ R81, R49, R142.reuse, -R81 ;  /* 0x0000008e31517223 */ /* 0x080fe20000010851 */
        /* <DEDUP_REMOVED lines=20> */
[-C--:B------:R-:W-:Y:S02]  /*8ff0*/  FFMA.FTZ R150, R142, R143.reuse, -R150 ;  /* 0x0000008f8e967223 */ /* 0x080fe40000010896 */
        /* <DEDUP_REMOVED lines=28> */
[----:B------:R-:W-:Y:S02]  /*91c0*/  IMAD.MOV.U32 R80, RZ, RZ, R147 ;  /* 0x000000ffff507224 */ /* 0x000fe400078e0093 */
[----:B------:R-:W-:Y:S01]  /*91d0*/  IMAD.MOV.U32 R84, RZ, RZ, R49 ;  /* 0x000000ffff547224 */ /* 0x000fe200078e0031 */
[----:B------:R-:W-:Y:S01]  /*91e0*/  MOV R86, R143 ;  /* 0x0000008f00567202 */ /* 0x000fe20000000f00 */
[----:B------:R-:W-:-:S07]  /*91f0*/  IMAD.MOV.U32 R82, RZ, RZ, R142 ;  /* 0x000000ffff527224 */ /* 0x000fce00078e008e */
.L_x_2538:
[----:B------:R-:W-:Y:S05]  /*9200*/  BSYNC B2 ;  /* 0x0000000000027941 */ /* 0x000fea0003800000 */
.L_x_2537:
        /* <DEDUP_REMOVED lines=18> */
.L_x_2536:
[----:B------:R-:W-:Y:S05]  /*9330*/  BSYNC B1 ;  /* 0x0000000000017941 */ /* 0x000fea0003800000 */
.L_x_2535:
[----:B------:R-:W-:Y:S01]  /*9340*/  VIADD R144, R19, 0x20 ;  /* 0x0000002013907836 */ /* 0x000fe20000000000 */
[----:B------:R-:W-:Y:S04]  /*9350*/  BSSY B1, `(.L_x_2539) ;  /* 0x0000110000017945 */ /* 0x000fe80003800000 */
[----:B------:R-:W-:-:S13]  /*9360*/  ISETP.GE.OR P3, PT, R144, R116, P0 ;  /* 0x000000749000720c */ /* 0x000fda0000766670 */
[----:B------:R-:W-:Y:S05]  /*9370*/  @P3 BRA `(.L_x_2540) ;  /* 0x0000001000343947 */ /* 0x000fea0003800000 */
[----:B---3--:R-:W3:Y:S04]  /*9380*/  LDL R48, [R1+0x14] ;  /* 0x0000140001307983 */ /* 0x008ee80000100800 */
[----:B------:R-:W4:Y:S01]  /*9390*/  LDL R50, [R1+0x6c] ;  /* 0x00006c0001327983 */ /* 0x000f220000100800 */
[C---:B------:R-:W-:Y:S01]  /*93a0*/  VIADD R51, R19.reuse, 0x20 ;  /* 0x0000002013337836 */ /* 0x040fe20000000000 */
[----:B------:R-:W-:Y:S01]  /*93b0*/  BSSY B2, `(.L_x_2541) ;  /* 0x00000f8000027945 */ /* 0x000fe20003800000 */
[----:B------:R-:W-:Y:S02]  /*93c0*/  VIADD R52, R19, 0x20 ;  /* 0x0000002013347836 */ /* 0x000fe40000000000 */
[----:B------:R-:W-:Y:S02]  /*93d0*/  IMAD.SHL.U32 R51, R51, 0x80, RZ ;  /* 0x0000008033337824 */ /* 0x000fe400078e00ff */
        /* <DEDUP_REMOVED lines=25> */
[----:B------:R-:W-:Y:S02]  /*9570*/  SHF.R.U32.HI R83, RZ, 0x8, R61 ;  /* 0x00000008ff537819 */ /* 0x000fe4000001163d */
[----:B------:R-:W-:Y:S01]  /*9580*/  LOP3.LUT R62, R57, 0xff, RZ, 0xc0, !PT ;  /* 0x000000ff393e7812 */ /* 0x000fe200078ec0ff */
[----:B------:R-:W-:Y:S01]  /*9590*/  IMAD.SHL.U32 R60, R60, 0x100, RZ ;  /* 0x000001003c3c7824 */ /* 0x000fe200078e00ff */
[----:B------:R-:W-:Y:S01]  /*95a0*/  SHF.R.U32.HI R84, RZ, 0x18, R57 ;  /* 0x00000018ff547819 */ /* 0x000fe20000011639 */
[----:B------:R-:W-:Y:S01]  /*95b0*/  IMAD.SHL.U32 R83, R83, 0x100, RZ ;  /* 0x0000010053537824 */ /* 0x000fe200078e00ff */
[----:B------:R-:W-:Y:S02]  /*95c0*/  LOP3.LUT R86, R61, 0xff, RZ, 0xc0, !PT ;  /* 0x000000ff3d567812 */ /* 0x000fe400078ec0ff */
[----:B------:R-:W-:-:S02]  /*95d0*/  SHF.R.U32.HI R87, RZ, 0x18, R61 ;  /* 0x00000018ff577819 */ /* 0x000fc4000001163d */
[----:B------:R-:W-:Y:S02]  /*95e0*/  PRMT R62, R84, 0x654, R62 ;  /* 0x00000654543e7816 */ /* 0x000fe4000000003e */
[----:B------:R-:W-:Y:S02]  /*95f0*/  SHF.R.U32.HI R58, RZ, 0x10, R57 ;  /* 0x00000010ff3a7819 */ /* 0x000fe40000011639 */
[----:B------:R-:W-:Y:S02]  /*9600*/  SHF.R.U32.HI R82, RZ, 0x10, R61 ;  /* 0x00000010ff527819 */ /* 0x000fe4000001163d */
[----:B------:R-:W-:Y:S01]  /*9610*/  PRMT R86, R87, 0x654, R86 ;  /* 0x0000065457567816 */ /* 0x000fe20000000056 */
[----:B------:R-:W-:Y:S01]  /*9620*/  IMAD.U32 R58, R58, 0x10000, RZ ;  /* 0x000100003a3a7824 */ /* 0x000fe200078e00ff */
[----:B------:R-:W-:Y:S02]  /*9630*/  SHF.R.U32.HI R57, RZ, 0x8, R59 ;  /* 0x00000008ff397819 */ /* 0x000fe4000001163b */
[----:B------:R-:W-:-:S02]  /*9640*/  LOP3.LUT R81, R59, 0xff, RZ, 0xc0, !PT ;  /* 0x000000ff3b517812 */ /* 0x000fc400078ec0ff */
[--C-:B------:R-:W-:Y:S01]  /*9650*/  SHF.R.U32.HI R85, RZ, 0x18, R59.reuse ;  /* 0x00000018ff557819 */ /* 0x100fe2000001163b */
[----:B------:R-:W-:Y:S01]  /*9660*/  IMAD.SHL.U32 R57, R57, 0x100, RZ ;  /* 0x0000010039397824 */ /* 0x000fe200078e00ff */
[----:B------:R-:W-:Y:S02]  /*9670*/  LOP3.LUT R62, R62, 0xff00, R60, 0xf8, !PT ;  /* 0x0000ff003e3e7812 */ /* 0x000fe400078ef83c */
[----:B------:R-:W-:Y:S02]  /*9680*/  SHF.R.U32.HI R56, RZ, 0x10, R59 ;  /* 0x00000010ff387819 */ /* 0x000fe4000001163b */
[----:B------:R-:W-:Y:S02]  /*9690*/  LOP3.LUT R60, R86, 0xff00, R83, 0xf8, !PT ;  /* 0x0000ff00563c7812 */ /* 0x000fe400078ef853 */
[----:B------:R-:W-:Y:S01]  /*96a0*/  SHF.L.U32 R82, R82, 0x10, RZ ;  /* 0x0000001052527819 */ /* 0x000fe200000006ff */
[----:B------:R-:W-:Y:S01]  /*96b0*/  IMAD.U32 R56, R56, 0x10000, RZ ;  /* 0x0001000038387824 */ /* 0x000fe200078e00ff */
[----:B------:R-:W-:-:S02]  /*96c0*/  SHF.R.U32.HI R59, RZ, 0x10, R63 ;  /* 0x00000010ff3b7819 */ /* 0x000fc4000001163f */
[--C-:B------:R-:W-:Y:S02]  /*96d0*/  SHF.R.U32.HI R61, RZ, 0x8, R63.reuse ;  /* 0x00000008ff3d7819 */ /* 0x100fe4000001163f */
[----:B------:R-:W-:Y:S01]  /*96e0*/  LOP3.LUT R84, R63, 0xff, RZ, 0xc0, !PT ;  /* 0x000000ff3f547812 */ /* 0x000fe200078ec0ff */
[----:B------:R-:W-:Y:S01]  /*96f0*/  IMAD.U32 R59, R59, 0x10000, RZ ;  /* 0x000100003b3b7824 */ /* 0x000fe200078e00ff */
[----:B------:R-:W-:Y:S02]  /*9700*/  SHF.R.U32.HI R63, RZ, 0x18, R63 ;  /* 0x00000018ff3f7819 */ /* 0x000fe4000001163f */
[----:B------:R-:W-:Y:S02]  /*9710*/  PRMT R81, R85, 0x654, R81 ;  /* 0x0000065455517816 */ /* 0x000fe40000000051 */
[----:B------:R-:W-:Y:S02]  /*9720*/  LOP3.LUT R60, R60, 0xff0000, R82, 0xf8, !PT ;  /* 0x00ff00003c3c7812 */ /* 0x000fe400078ef852 */
[----:B------:R-:W-:-:S02]  /*9730*/  PRMT R63, R63, 0x654, R84 ;  /* 0x000006543f3f7816 */ /* 0x000fc40000000054 */
[----:B------:R-:W-:Y:S02]  /*9740*/  LOP3.LUT R84, R81, 0xff00, R57, 0xf8, !PT ;  /* 0x0000ff0051547812 */ /* 0x000fe400078ef839 */
        /* <DEDUP_REMOVED lines=41> */
[----:B------:R-:W-:Y:S01]  /*99e0*/  IMAD.SHL.U32 R53, R61, 0x100, RZ ;  /* 0x000001003d357824 */ /* 0x000fe200078e00ff */
[----:B------:R-:W-:Y:S02]  /*99f0*/  LOP3.LUT R61, R84, 0xff0000, R56, 0xf8, !PT ;  /* 0x00ff0000543d7812 */ /* 0x000fe400078ef838 */
[----:B------:R-:W-:Y:S02]  /*9a00*/  F2FP.F16.E4M3.UNPACK_B R56, R55 ;  /* 0x00000037ff38723e */ /* 0x000fe400020006ff */
[----:B------:R-:W-:Y:S01]  /*9a10*/  LOP3.LUT R53, R63, 0xff00, R53, 0xf8, !PT ;  /* 0x0000ff003f357812 */ /* 0x000fe200078ef835 */
[----:B------:R-:W-:Y:S01]  /*9a20*/  IMAD.MOV.U32 R63, RZ, RZ, R51 ;  /* 0x000000ffff3f7224 */ /* 0x000fe200078e0033 */
[----:B------:R-:W-:Y:S01]  /*9a30*/  F2FP.F16.E4M3.UNPACK_B R85, R61 ;  /* 0x0000003dff55723e */ /* 0x000fe200020006ff */
[----:B------:R-:W-:Y:S01]  /*9a40*/  HADD2.F32 R86, -RZ, R56.H0_H0 ;  /* 0x20000038ff567230 */ /* 0x000fe20000004100 */
[----:B------:R-:W-:-:S02]  /*9a50*/  LOP3.LUT R53, R53, 0xff0000, R59, 0xf8, !PT ;  /* 0x00ff000035357812 */ /* 0x000fc400078ef83b */
[----:B------:R-:W-:Y:S01]  /*9a60*/  F2FP.F16.E4M3.UNPACK_B R51, R63 ;  /* 0x0000003fff33723e */ /* 0x000fe200020006ff */
[--C-:B------:R-:W-:Y:S01]  /*9a70*/  HADD2.F32 R87, -RZ, R85.reuse.H0_H0 ;  /* 0x20000055ff577230 */ /* 0x100fe20000004100 */
[----:B------:R-:W-:Y:S01]  /*9a80*/  F2FP.F16.E4M3.UNPACK_B R84, R53 ;  /* 0x00000035ff54723e */ /* 0x000fe200020006ff */
[----:B------:R-:W-:Y:S01]  /*9a90*/  HADD2.F32 R85, -RZ, R85.H1_H1 ;  /* 0x30000055ff557230 */ /* 0x000fe20000004100 */
[----:B------:R-:W-:Y:S01]  /*9aa0*/  F2FP.F16.E4M3.UNPACK_B R55, R55.H1 ;  /* 0x00000037ff37723e */ /* 0x000fe200030006ff */
[--C-:B------:R-:W-:Y:S01]  /*9ab0*/  HADD2.F32 R142, -RZ, R51.reuse.H0_H0 ;  /* 0x20000033ff8e7230 */ /* 0x100fe20000004100 */
[----:B------:R-:W-:Y:S01]  /*9ac0*/  F2FP.F16.E4M3.UNPACK_B R53, R53.H1 ;  /* 0x00000035ff35723e */ /* 0x000fe200030006ff */
[--C-:B------:R-:W-:Y:S01]  /*9ad0*/  HADD2.F32 R59, -RZ, R84.reuse.H0_H0 ;  /* 0x20000054ff3b7230 */ /* 0x100fe20000004100 */
[----:B------:R-:W-:Y:S01]  /*9ae0*/  F2FP.F16.E4M3.UNPACK_B R61, R61.H1 ;  /* 0x0000003dff3d723e */ /* 0x000fe200030006ff */
[----:B------:R-:W-:Y:S01]  /*9af0*/  HADD2.F32 R84, -RZ, R84.H1_H1 ;  /* 0x30000054ff547230 */ /* 0x000fe20000004100 */
[----:B------:R-:W-:Y:S01]  /*9b00*/  F2FP.SATFINITE.E4M3.F32.PACK_AB_MERGE_C R60, R83, R60, RZ ;  /* 0x0000003c533c723e */ /* 0x000fe200048070ff */
[----:B------:R-:W-:-:S02]  /*9b10*/  HADD2.F32 R51, -RZ, R51.H1_H1 ;  /* 0x30000033ff337230 */ /* 0x000fc40000004100 */
[-C--:B------:R-:W-:Y:S01]  /*9b20*/  FMUL.FTZ R143, R86, R59.reuse ;  /* 0x0000003b568f7220 */ /* 0x080fe20000410000 */
[C---:B------:R-:W-:Y:S01]  /*9b30*/  FMUL.FTZ R59, R142.reuse, R59 ;  /* 0x0000003b8e3b7220 */ /* 0x040fe20000410000 */
[----:B------:R-:W-:Y:S02]  /*9b40*/  F2FP.SATFINITE.E4M3.F32.PACK_AB_MERGE_C R81, R81, R82, R60 ;  /* 0x000000525151723e */ /* 0x000fe4000480703c */
[-C--:B------:R-:W-:Y:S01]  /*9b50*/  FFMA.FTZ R143, R142, R87.reuse, -R143 ;  /* 0x000000578e8f7223 */ /* 0x080fe2000001088f */
[----:B------:R-:W-:Y:S01]  /*9b60*/  FFMA.FTZ R86, R86, R87, R59 ;  /* 0x0000005756567223 */ /* 0x000fe2000001003b */
[----:B------:R-:W-:Y:S01]  /*9b70*/  HADD2.F32 R59, -RZ, R56.H1_H1 ;  /* 0x30000038ff3b7230 */ /* 0x000fe20000004100 */
[----:B------:R-:W-:Y:S01]  /*9b80*/  F2FP.F16.E4M3.UNPACK_B R60, R52.H1 ;  /* 0x00000034ff3c723e */ /* 0x000fe200030006ff */
[--C-:B------:R-:W-:Y:S01]  /*9b90*/  HADD2.F32 R87, -RZ, R53.reuse.H0_H0 ;  /* 0x20000035ff577230 */ /* 0x100fe20000004100 */
[----:B------:R-:W-:Y:S01]  /*9ba0*/  F2FP.SATFINITE.E4M3.F32.PACK_AB_MERGE_C R49, R62, R49, RZ ;  /* 0x000000313e31723e */ /* 0x000fe200048070ff */
[----:B------:R-:W-:-:S02]  /*9bb0*/  HADD2.F32 R53, -RZ, R53.H1_H1 ;  /* 0x30000035ff357230 */ /* 0x000fc40000004100 */
[----:B------:R-:W-:Y:S01]  /*9bc0*/  FMUL.FTZ R56, R59, R84 ;  /* 0x000000543b387220 */ /* 0x000fe20000410000 */
[----:B------:R-:W-:Y:S02]  /*9bd0*/  F2FP.F16.E4M3.UNPACK_B R62, R139.H1 ;  /* 0x0000008bff3e723e */ /* 0x000fe400030006ff */
[----:B------:R-:W-:Y:S01]  /*9be0*/  F2FP.F16.E4M3.UNPACK_B R52, R52 ;  /* 0x00000034ff34723e */ /* 0x000fe200020006ff */
[C---:B------:R-:W-:Y:S01]  /*9bf0*/  FFMA.FTZ R56, R51.reuse, R85, -R56 ;  /* 0x0000005533387223 */ /* 0x040fe20000010838 */
[----:B------:R-:W-:Y:S01]  /*9c00*/  FMUL.FTZ R51, R51, R84 ;  /* 0x0000005433337220 */ /* 0x000fe20000410000 */
[--C-:B------:R-:W-:Y:S01]  /*9c10*/  HADD2.F32 R84, -RZ, R61.reuse.H0_H0 ;  /* 0x2000003dff547230 */ /* 0x100fe20000004100 */
[----:B------:R-:W-:Y:S01]  /*9c20*/  F2FP.F16.E4M3.UNPACK_B R139, R139 ;  /* 0x0000008bff8b723e */ /* 0x000fe200020006ff */
[----:B------:R-:W-:Y:S02]  /*9c30*/  HADD2.F32 R61, -RZ, R61.H1_H1 ;  /* 0x3000003dff3d7230 */ /* 0x000fe40000004100 */
[----:B------:R-:W-:Y:S01]  /*9c40*/  FFMA.FTZ R51, R59, R85, R51 ;  /* 0x000000553b337223 */ /* 0x000fe20000010033 */
[----:B------:R-:W-:Y:S01]  /*9c50*/  F2FP.F16.E4M3.UNPACK_B R59, R63.H1 ;  /* 0x0000003fff3b723e */ /* 0x000fe200030006ff */
[--C-:B------:R-:W-:Y:S01]  /*9c60*/  HADD2.F32 R63, -RZ, R55.reuse.H0_H0 ;  /* 0x20000037ff3f7230 */ /* 0x100fe20000004100 */
[----:B------:R-:W-:Y:S01]  /*9c70*/  F2FP.SATFINITE.E4M3.F32.PACK_AB_MERGE_C R57, R57, R58, R49 ;  /* 0x0000003a3939723e */ /* 0x000fe20004807031 */
[----:B------:R-:W-:-:S02]  /*9c80*/  HADD2.F32 R55, -RZ, R55.H1_H1 ;  /* 0x30000037ff377230 */ /* 0x000fc40000004100 */
[--C-:B------:R-:W-:Y:S02]  /*9c90*/  HADD2.F32 R85, -RZ, R59.reuse.H0_H0 ;  /* 0x2000003bff557230 */ /* 0x100fe40000004100 */
[-C--:B------:R-:W-:Y:S01]  /*9ca0*/  FMUL.FTZ R142, R63, R87.reuse ;  /* 0x000000573f8e7220 */ /* 0x080fe20000410000 */
[----:B------:R-:W-:Y:S02]  /*9cb0*/  HADD2.F32 R59, -RZ, R59.H1_H1 ;  /* 0x3000003bff3b7230 */ /* 0x000fe40000004100 */
[--C-:B------:R-:W-:Y:S02]  /*9cc0*/  HADD2.F32 R83, -RZ, R62.reuse.H0_H0 ;  /* 0x2000003eff537230 */ /* 0x100fe40000004100 */
[C---:B------:R-:W-:Y:S01]  /*9cd0*/  FFMA.FTZ R142, R85.reuse, R84, -R142 ;  /* 0x00000054558e7223 */ /* 0x040fe2000001088e */
[----:B------:R-:W-:Y:S01]  /*9ce0*/  FMUL.FTZ R85, R85, R87 ;  /* 0x0000005755557220 */ /* 0x000fe20000410000 */
[----:B------:R-:W-:Y:S02]  /*9cf0*/  HADD2.F32 R62, -RZ, R62.H1_H1 ;  /* 0x3000003eff3e7230 */ /* 0x000fe40000004100 */
[----:B------:R-:W-:-:S02]  /*9d00*/  IMAD.MOV.U32 R49, RZ, RZ, R81 ;  /* 0x000000ffff317224 */ /* 0x000fc400078e0051 */
        /* <DEDUP_REMOVED lines=67> */
[----:B------:R-:W-:Y:S02]  /*a140*/  IMAD.MOV.U32 R48, RZ, RZ, R82 ;  /* 0x000000ffff307224 */ /* 0x000fe400078e0052 */
        /* <DEDUP_REMOVED lines=24> */
[----:B------:R-:W-:Y:S01]  /*a2d0*/  FFMA.FTZ R140, R54, R138, R140 ;  /* 0x0000008a368c7223 */ /* 0x000fe2000001008c */
[----:B------:R-:W-:Y:S02]  /*a2e0*/  MOV R53, R57 ;  /* 0x0000003900357202 */ /* 0x000fe40000000f00 */
[----:B------:R-:W-:Y:S02]  /*a2f0*/  F2FP.SATFINITE.E4M3.F32.PACK_AB_MERGE_C R59, R60, R84, R59 ;  /* 0x000000543c3b723e */ /* 0x000fe4000480703b */
[----:B------:R-:W-:-:S03]  /*a300*/  F2FP.SATFINITE.E4M3.F32.PACK_AB_MERGE_C R139, R140, R139, R50 ;  /* 0x0000008b8c8b723e */ /* 0x000fc60004807032 */
[----:B------:R-:W-:Y:S02]  /*a310*/  IMAD.MOV.U32 R50, RZ, RZ, R59 ;  /* 0x000000ffff327224 */ /* 0x000fe400078e003b */
[----:B------:R-:W-:-:S07]  /*a320*/  IMAD.MOV.U32 R54, RZ, RZ, R139 ;  /* 0x000000ffff367224 */ /* 0x000fce00078e008b */
.L_x_2542:
[----:B------:R-:W-:Y:S05]  /*a330*/  BSYNC B2 ;  /* 0x0000000000027941 */ /* 0x000fea0003800000 */
.L_x_2541:
        /* <DEDUP_REMOVED lines=17> */
.L_x_2540:
[----:B------:R-:W-:Y:S05]  /*a450*/  BSYNC B1 ;  /* 0x0000000000017941 */ /* 0x000fea0003800000 */
.L_x_2539:
        /* <DEDUP_REMOVED lines=8> */
[----:B------:R-:W-:Y:S02]  /*a4e0*/  VIADD R52, R19, 0x40 ;  /* 0x0000004013347836 */ /* 0x000fe40000000000 */
[----:B------:R-:W-:-:S03]  /*a4f0*/  IMAD.SHL.U32 R51, R51, 0x80, RZ ;  /* 0x0000008033337824 */ /* 0x000fc600078e00ff */
[----:B------:R-:W-:Y:S02]  /*a500*/  SHF.L.U32 R52, R52, 0x7, RZ ;  /* 0x0000000734347819 */ /* 0x000fe400000006ff */
        /* <DEDUP_REMOVED lines=29> */
[----:B------:R-:W-:-:S02]  /*a6e0*/  LOP3.LUT R63, R67, 0xff, RZ, 0xc0, !PT ;  /* 0x000000ff433f7812 */ /* 0x000fc400078ec0ff */
[--C-:B------:R-:W-:Y:S02]  /*a6f0*/  SHF.R.U32.HI R61, RZ, 0x8, R67.reuse ;  /* 0x00000008ff3d7819 */ /* 0x100fe40000011643 */
[----:B------:R-:W-:Y:S02]  /*a700*/  SHF.R.U32.HI R56, RZ, 0x10, R67 ;  /* 0x00000010ff387819 */ /* 0x000fe40000011643 */
[--C-:B------:R-:W-:Y:S02]  /*a710*/  SHF.R.U32.HI R66, RZ, 0x18, R69.reuse ;  /* 0x00000018ff427819 */ /* 0x100fe40000011645 */
[----:B------:R-:W-:Y:S01]  /*a720*/  LOP3.LUT R67, R69, 0xff, RZ, 0xc0, !PT ;  /* 0x000000ff45437812 */ /* 0x000fe200078ec0ff */
[----:B------:R-:W-:Y:S01]  /*a730*/  IMAD.U32 R56, R56, 0x10000, RZ ;  /* 0x0001000038387824 */ /* 0x000fe200078e00ff */
[--C-:B------:R-:W-:Y:S02]  /*a740*/  SHF.R.U32.HI R65, RZ, 0x8, R69.reuse ;  /* 0x00000008ff417819 */ /* 0x100fe40000011645 */
[----:B------:R-:W-:-:S02]  /*a750*/  SHF.R.U32.HI R69, RZ, 0x10, R69 ;  /* 0x00000010ff457819 */ /* 0x000fc40000011645 */
[----:B------:R-:W-:Y:S02]  /*a760*/  PRMT R68, R62, 0x654, R60 ;  /* 0x000006543e447816 */ /* 0x000fe4000000003c */
[----:B------:R-:W-:Y:S02]  /*a770*/  SHF.R.U32.HI R70, RZ, 0x18, R71 ;  /* 0x00000018ff467819 */ /* 0x000fe40000011647 */
[----:B------:R-:W-:Y:S02]  /*a780*/  LOP3.LUT R80, R71, 0xff, RZ, 0xc0, !PT ;  /* 0x000000ff47507812 */ /* 0x000fe400078ec0ff */
[----:B------:R-:W-:Y:S02]  /*a790*/  PRMT R66, R66, 0x654, R67 ;  /* 0x0000065442427816 */ /* 0x000fe40000000043 */
[----:B------:R-:W-:Y:S02]  /*a7a0*/  SHF.L.U32 R65, R65, 0x8, RZ ;  /* 0x0000000841417819 */ /* 0x000fe400000006ff */
[----:B------:R-:W-:-:S02]  /*a7b0*/  PRMT R63, R64, 0x654, R63 ;  /* 0x00000654403f7816 */ /* 0x000fc4000000003f */
[----:B------:R-:W-:Y:S01]  /*a7c0*/  PRMT R64, R70, 0x654, R80 ;  /* 0x0000065446407816 */ /* 0x000fe20000000050 */
[----:B------:R-:W-:Y:S01]  /*a7d0*/  IMAD.U32 R70, R69, 0x10000, RZ ;  /* 0x0001000045467824 */ /* 0x000fe200078e00ff */
[----:B------:R-:W-:Y:S01]  /*a7e0*/  LOP3.LUT R59, R68, 0xff00, R59, 0xf8, !PT ;  /* 0x0000ff00443b7812 */ /* 0x000fe200078ef83b */
[----:B------:R-:W-:Y:S01]  /*a7f0*/  IMAD.SHL.U32 R68, R61, 0x100, RZ ;  /* 0x000001003d447824 */ /* 0x000fe200078e00ff */
[----:B------:R-:W-:Y:S01]  /*a800*/  LOP3.LUT R61, R66, 0xff00, R65, 0xf8, !PT ;  /* 0x0000ff00423d7812 */ /* 0x000fe200078ef841 */
[----:B------:R-:W-:Y:S01]  /*a810*/  IMAD.U32 R66, R57, 0x10000, RZ ;  /* 0x0001000039427824 */ /* 0x000fe200078e00ff */
[----:B0-----:R-:W-:Y:S02]  /*a820*/  F2FP.F16.E4M3.UNPACK_B R65, R53 ;  /* 0x00000035ff41723e */ /* 0x001fe400020006ff */
[----:B------:R-:W-:Y:S02]  /*a830*/  LOP3.LUT R61, R61, 0xff0000, R70, 0xf8, !PT ;  /* 0x00ff00003d3d7812 */ /* 0x000fe400078ef846 */
[----:B------:R-:W-:-:S02]  /*a840*/  LOP3.LUT R68, R63, 0xff00, R68, 0xf8, !PT ;  /* 0x0000ff003f447812 */ /* 0x000fc400078ef844 */
[----:B------:R-:W-:Y:S02]  /*a850*/  F2FP.F16.E4M3.UNPACK_B R67, R61 ;  /* 0x0000003dff43723e */ /* 0x000fe400020006ff */
[----:B------:R-:W-:Y:S01]  /*a860*/  LOP3.LUT R63, R59, 0xff0000, R66, 0xf8, !PT ;  /* 0x00ff00003b3f7812 */ /* 0x000fe200078ef842 */
[----:B------:R-:W-:Y:S01]  /*a870*/  HADD2.F32 R59, -RZ, R65.H0_H0 ;  /* 0x20000041ff3b7230 */ /* 0x000fe20000004100 */
[----:B---3--:R-:W-:Y:S02]  /*a880*/  F2FP.F16.E4M3.UNPACK_B R57, R49 ;  /* 0x00000031ff39723e */ /* 0x008fe400020006ff */
        /* <DEDUP_REMOVED lines=184> */
.L_x_2546:
[----:B------:R-:W-:Y:S05]  /*b410*/  BSYNC B2 ;  /* 0x0000000000027941 */ /* 0x000fea0003800000 */
.L_x_2545:
        /* <DEDUP_REMOVED lines=17> */
.L_x_2544:
[----:B------:R-:W-:Y:S05]  /*b530*/  BSYNC B1 ;  /* 0x0000000000017941 */ /* 0x000fea0003800000 */
.L_x_2543:
[----:B---34-:R-:W-:Y:S02]  /*b540*/  VIADD R49, R19, 0x60 ;  /* 0x0000006013317836 */ /* 0x018fe40000000000 */
[-C--:B--2---:R-:W-:Y:S02]  /*b550*/  IMAD R48, R112, R122.reuse, RZ ;  /* 0x0000007a70307224 */ /* 0x084fe400078e02ff */
[C---:B------:R-:W-:Y:S01]  /*b560*/  IMAD.WIDE.U32 R120, R49.reuse, R122, R120 ;  /* 0x0000007a31787225 */ /* 0x040fe200078e0078 */
[----:B------:R-:W-:-:S03]  /*b570*/  ISETP.GE.OR P3, PT, R49, R116, P0 ;  /* 0x000000743100720c */ /* 0x000fc60000766670 */
[----:B------:R-:W-:-:S10]  /*b580*/  IMAD R61, R49, R123, R48 ;  /* 0x0000007b313d7224 */ /* 0x000fd400078e0230 */
[----:B------:R-:W-:Y:S05]  /*b590*/  @P3 BRA `(.L_x_2525) ;  /* 0x00000014006c3947 */ /* 0x000fea0003800000 */
[----:B------:R-:W2:Y:S04]  /*b5a0*/  LDL R50, [R1+0x14] ;  /* 0x0000140001327983 */ /* 0x000ea80000100800 */
[----:B------:R-:W3:Y:S01]  /*b5b0*/  LDL R49, [R1+0x64] ;  /* 0x0000640001317983 */ /* 0x000ee20000100800 */
[----:B------:R-:W-:Y:S01]  /*b5c0*/  VIADD R51, R19, 0x60 ;  /* 0x0000006013337836 */ /* 0x000fe20000000000 */
[----:B------:R-:W0:Y:S01]  /*b5d0*/  LDC.64 R56, c[0x0][0x2e8] ;  /* 0x0000ba00ff387b82 */ /* 0x000e220000000a00 */
[----:B------:R-:W-:Y:S01]  /*b5e0*/  IMAD.IADD R61, R121, 0x1, R61 ;  /* 0x00000001793d7824 */ /* 0x000fe200078e023d */
[----:B------:R-:W-:Y:S01]  /*b5f0*/  IADD3 R59, P3, P4, R100, R120, R41 ;  /* 0x00000078643b7210 */ /* 0x000fe20007c7e029 */
[----:B------:R-:W-:Y:S01]  /*b600*/  IMAD.SHL.U32 R51, R51, 0x80, RZ ;  /* 0x0000008033337824 */ /* 0x000fe200078e00ff */
[----:B------:R-:W-:Y:S02]  /*b610*/  BSSY B1, `(.L_x_2547) ;  /* 0x00000f3000017945 */ /* 0x000fe40003800000 */
[----:B------:R-:W-:-:S02]  /*b620*/  IADD3.X R60, R42, R61, R107, P3, P4 ;  /* 0x0000003d2a3c7210 */ /* 0x000fc40001fe846b */
[----:B------:R-:W-:Y:S02]  /*b630*/  LOP3.LUT R51, R51, 0x380, RZ, 0xc0, !PT ;  /* 0x0000038033337812 */ /* 0x000fe400078ec0ff */
[----:B--2---:R-:W-:Y:S01]  /*b640*/  LOP3.LUT P6, RZ, R50, 0x2, RZ, 0xc0, !PT ;  /* 0x0000000232ff7812 */ /* 0x004fe200078cc0ff */
[----:B------:R-:W-:-:S03]  /*b650*/  VIADD R50, R19, 0x60 ;  /* 0x0000006013327836 */ /* 0x000fc60000000000 */
[----:B------:R-:W-:Y:S02]  /*b660*/  SEL R133, R34, R133, !P6 ;  /* 0x0000008522857207 */ /* 0x000fe40007000000 */
[----:B------:R-:W-:Y:S02]  /*b670*/  SHF.L.U32 R50, R50, 0x7, RZ ;  /* 0x0000000732327819 */ /* 0x000fe400000006ff */
[----:B------:R-:W-:Y:S02]  /*b680*/  SHF.R.S32.HI R48, RZ, 0x1f, R133 ;  /* 0x0000001fff307819 */ /* 0x000fe40000011485 */
[----:B------:R-:W-:Y:S02]  /*b690*/  LOP3.LUT R50, R50, 0x380, RZ, 0xc0, !PT ;  /* 0x0000038032327812 */ /* 0x000fe400078ec0ff */
[----:B------:R-:W-:Y:S02]  /*b6a0*/  LEA.HI R133, R48, R133, RZ, 0x5 ;  /* 0x0000008530857211 */ /* 0x000fe400078f28ff */
[----:B------:R-:W-:-:S02]  /*b6b0*/  SHF.R.U32.HI R50, RZ, 0x3, R50 ;  /* 0x00000003ff327819 */ /* 0x000fc40000011632 */
        /* <DEDUP_REMOVED lines=11> */
[C---:B------:R-:W-:Y:S02]  /*b770*/  IMAD.IADD R49, R18.reuse, 0x1, R49 ;  /* 0x0000000112317824 */ /* 0x040fe400078e0231 */
[----:B------:R-:W-:-:S04]  /*b780*/  IMAD.IADD R52, R18, 0x1, R51 ;  /* 0x0000000112347824 */ /* 0x000fc800078e0233 */
[----:B------:R-:W2:Y:S04]  /*b790*/  LDS.128 R48, [R49+0x28400] ;  /* 0x0284000031307984 */ /* 0x000ea80000000c00 */
[----:B------:R-:W3:Y:S01]  /*b7a0*/  LDS.128 R52, [R52+0x28400] ;  /* 0x0284000034347984 */ /* 0x000ee20000000c00 */
[----:B0-----:R-:W-:Y:S05]  /*b7b0*/  @P2 BRA `(.L_x_2548) ;  /* 0x0000000c00602947 */ /* 0x001fea0003800000 */
[----:B------:R-:W-:Y:S02]  /*b7c0*/  LOP3.LUT R62, R77, 0xff, RZ, 0xc0, !PT ;  /* 0x000000ff4d3e7812 */ /* 0x000fe400078ec0ff */
[--C-:B------:R-:W-:Y:S02]  /*b7d0*/  SHF.R.U32.HI R67, RZ, 0x18, R77.reuse ;  /* 0x00000018ff437819 */ /* 0x100fe4000001164d */
[--C-:B------:R-:W-:Y:S02]  /*b7e0*/  SHF.R.U32.HI R64, RZ, 0x8, R77.reuse ;  /* 0x00000008ff407819 */ /* 0x100fe4000001164d */
[----:B------:R-:W-:Y:S02]  /*b7f0*/  PRMT R67, R67, 0x654, R62 ;  /* 0x0000065443437816 */ /* 0x000fe4000000003e */
[----:B------:R-:W-:Y:S01]  /*b800*/  SHF.R.U32.HI R66, RZ, 0x10, R77 ;  /* 0x00000010ff427819 */ /* 0x000fe2000001164d */
[----:B------:R-:W-:Y:S01]  /*b810*/  IMAD.SHL.U32 R62, R64, 0x100, RZ ;  /* 0x00000100403e7824 */ /* 0x000fe200078e00ff */
[----:B------:R-:W-:-:S02]  /*b820*/  SHF.R.U32.HI R68, RZ, 0x8, R73 ;  /* 0x00000008ff447819 */ /* 0x000fc40000011649 */
[----:B------:R-:W-:Y:S02]  /*b830*/  LOP3.LUT R58, R73, 0xff, RZ, 0xc0, !PT ;  /* 0x000000ff493a7812 */ /* 0x000fe400078ec0ff */
[--C-:B------:R-:W-:Y:S02]  /*b840*/  SHF.R.U32.HI R65, RZ, 0x18, R73.reuse ;  /* 0x00000018ff417819 */ /* 0x100fe40000011649 */
[----:B------:R-:W-:Y:S02]  /*b850*/  LOP3.LUT R67, R67, 0xff00, R62, 0xf8, !PT ;  /* 0x0000ff0043437812 */ /* 0x000fe400078ef83e */
[----:B------:R-:W-:Y:S02]  /*b860*/  SHF.L.U32 R66, R66, 0x10, RZ ;  /* 0x0000001042427819 */ /* 0x000fe400000006ff */
[----:B------:R-:W-:Y:S02]  /*b870*/  SHF.R.U32.HI R69, RZ, 0x10, R73 ;  /* 0x00000010ff457819 */ /* 0x000fe40000011649 */
[----:B------:R-:W-:Y:S01]  /*b880*/  PRMT R65, R65, 0x654, R58 ;  /* 0x0000065441417816 */ /* 0x000fe2000000003a */
[----:B------:R-:W-:Y:S01]  /*b890*/  IMAD.SHL.U32 R58, R68, 0x100, RZ ;  /* 0x00000100443a7824 */ /* 0x000fe200078e00ff */
[----:B------:R-:W-:Y:S01]  /*b8a0*/  LOP3.LUT R66, R67, 0xff0000, R66, 0xf8, !PT ;  /* 0x00ff000043427812 */ /* 0x000fe200078ef842 */
[----:B---3--:R-:W-:Y:S01]  /*b8b0*/  IMAD.MOV.U32 R67, RZ, RZ, R53 ;  /* 0x000000ffff437224 */ /* 0x008fe200078e0035 */
[----:B--2---:R-:W-:Y:S01]  /*b8c0*/  F2FP.F16.E4M3.UNPACK_B R62, R49 ;  /* 0x00000031ff3e723e */ /* 0x004fe200020006ff */
[----:B------:R-:W-:Y:S01]  /*b8d0*/  IMAD.U32 R64, R69, 0x10000, RZ ;  /* 0x0001000045407824 */ /* 0x000fe200078e00ff */
[----:B------:R-:W-:-:S02]  /*b8e0*/  LOP3.LUT R65, R65, 0xff00, R58, 0xf8, !PT ;  /* 0x0000ff0041417812 */ /* 0x000fc400078ef83a */
        /* <DEDUP_REMOVED lines=97> */
[----:B------:R-:W-:Y:S01]  /*bf00*/  IMAD.MOV.U32 R75, RZ, RZ, R52 ;  /* 0x000000ffff4b7224 */ /* 0x000fe200078e0034 */
[----:B------:R-:W-:Y:S01]  /*bf10*/  F2FP.F16.E4M3.UNPACK_B R52, R128.H1 ;  /* 0x00000080ff34723e */ /* 0x000fe200030006ff */
[----:B------:R-:W-:Y:S01]  /*bf20*/  IMAD.MOV.U32 R76, RZ, RZ, R48 ;  /* 0x000000ffff4c7224 */ /* 0x000fe200078e0030 */
[----:B------:R-:W-:Y:S01]  /*bf30*/  F2FP.SATFINITE.E4M3.F32.PACK_AB_MERGE_C R48, R74, R71, RZ ;  /* 0x000000474a30723e */ /* 0x000fe200048070ff */
[----:B------:R-:W-:Y:S01]  /*bf40*/  FFMA.FTZ R70, R73, R70, R78 ;  /* 0x0000004649467223 */ /* 0x000fe2000001004e */
[-C--:B------:R-:W-:Y:S01]  /*bf50*/  F2FP.F16.E4M3.UNPACK_B R74, R75.reuse.H1 ;  /* 0x0000004bff4a723e */ /* 0x080fe200030006ff */
[--C-:B------:R-:W-:Y:S01]  /*bf60*/  HADD2.F32 R82, -RZ, R52.reuse.H0_H0 ;  /* 0x20000034ff527230 */ /* 0x100fe20000004100 */
[----:B------:R-:W-:Y:S01]  /*bf70*/  F2FP.F16.E4M3.UNPACK_B R77, R76.H1 ;  /* 0x0000004cff4d723e */ /* 0x000fe200030006ff */
[----:B------:R-:W-:Y:S01]  /*bf80*/  HADD2.F32 R79, -RZ, R52.H1_H1 ;  /* 0x30000034ff4f7230 */ /* 0x000fe20000004100 */
        /* <DEDUP_REMOVED lines=8> */
[-C--:B------:R-:W-:Y:S01]  /*c010*/  FMUL.FTZ R81, R52, R79.reuse ;  /* 0x0000004f34517220 */ /* 0x080fe20000410000 */
[--C-:B------:R-:W-:Y:S02]  /*c020*/  HADD2.F32 R77, -RZ, R78.reuse.H1_H1 ;  /* 0x3000004eff4d7230 */ /* 0x100fe40000004100 */
[C---:B------:R-:W-:Y:S01]  /*c030*/  FMUL.FTZ R82, R73.reuse, R82 ;  /* 0x0000005249527220 */ /* 0x040fe20000410000 */
[----:B------:R-:W-:Y:S01]  /*c040*/  HADD2.F32 R80, -RZ, R78.H0_H0 ;  /* 0x2000004eff507230 */ /* 0x000fe20000004100 */
[----:B------:R-:W-:Y:S01]  /*c050*/  F2FP.F16.E4M3.UNPACK_B R76, R76 ;  /* 0x0000004cff4c723e */ /* 0x000fe200020006ff */
[C---:B------:R-:W-:Y:S01]  /*c060*/  FMUL.FTZ R79, R74.reuse, R79 ;  /* 0x0000004f4a4f7220 */ /* 0x040fe20000410000 */
[----:B------:R-:W-:Y:S01]  /*c070*/  FFMA.FTZ R74, R74, R77, -R81 ;  /* 0x0000004d4a4a7223 */ /* 0x000fe20000010851 */
[----:B------:R-:W-:Y:S01]  /*c080*/  F2FP.F16.E4M3.UNPACK_B R130, R130 ;  /* 0x00000082ff82723e */ /* 0x000fe200020006ff */
[-C--:B------:R-:W-:Y:S01]  /*c090*/  FFMA.FTZ R73, R73, R80.reuse, -R84 ;  /* 0x0000005049497223 */ /* 0x080fe20000010854 */
[----:B------:R-:W-:Y:S01]  /*c0a0*/  FFMA.FTZ R71, R71, R80, R82 ;  /* 0x0000005047477223 */ /* 0x000fe20000010052 */
[----:B------:R-:W-:-:S02]  /*c0b0*/  HADD2.F32 R81, -RZ, R128.H0_H0 ;  /* 0x20000080ff517230 */ /* 0x000fc40000004100 */
[----:B------:R-:W-:Y:S01]  /*c0c0*/  FFMA.FTZ R52, R52, R77, R79 ;  /* 0x0000004d34347223 */ /* 0x000fe2000001004f */
[--C-:B------:R-:W-:Y:S01]  /*c0d0*/  HADD2.F32 R78, -RZ, R75.reuse.H0_H0 ;  /* 0x2000004bff4e7230 */ /* 0x100fe20000004100 */
[----:B------:R-:W-:Y:S01]  /*c0e0*/  F2FP.SATFINITE.E4M3.F32.PACK_AB_MERGE_C R74, R74, R73, RZ ;  /* 0x000000494a4a723e */ /* 0x000fe200048070ff */
        /* <DEDUP_REMOVED lines=12> */
[-C--:B------:R-:W-:Y:S02]  /*c1b0*/  F2FP.F16.E4M3.UNPACK_B R81, R129.reuse.H1 ;  /* 0x00000081ff51723e */ /* 0x080fe400030006ff */
[----:B------:R-:W-:Y:S01]  /*c1c0*/  F2FP.F16.E4M3.UNPACK_B R129, R129 ;  /* 0x00000081ff81723e */ /* 0x000fe200020006ff */
[C---:B------:R-:W-:Y:S01]  /*c1d0*/  FFMA.FTZ R76, R79.reuse, R130, -R76 ;  /* 0x000000824f4c7223 */ /* 0x040fe2000001084c */
[----:B------:R-:W-:Y:S01]  /*c1e0*/  FMUL.FTZ R128, R79, R128 ;  /* 0x000000804f807220 */ /* 0x000fe20000410000 */
[--C-:B------:R-:W-:Y:S01]  /*c1f0*/  HADD2.F32 R85, -RZ, R81.reuse.H0_H0 ;  /* 0x20000051ff557230 */ /* 0x100fe20000004100 */
[----:B------:R-:W-:Y:S01]  /*c200*/  F2FP.SATFINITE.E4M3.F32.PACK_AB_MERGE_C R52, R52, R71, RZ ;  /* 0x000000473434723e */ /* 0x000fe200048070ff */
[----:B------:R-:W-:Y:S01]  /*c210*/  HADD2.F32 R81, -RZ, R81.H1_H1 ;  /* 0x30000051ff517230 */ /* 0x000fe20000004100 */
[----:B------:R-:W-:Y:S01]  /*c220*/  F2FP.SATFINITE.E4M3.F32.PACK_AB_MERGE_C R77, R76, R77, R74 ;  /* 0x0000004d4c4d723e */ /* 0x000fe2000480704a */
[----:B------:R-:W-:Y:S01]  /*c230*/  IMAD.MOV.U32 R74, RZ, RZ, R54 ;  /* 0x000000ffff4a7224 */ /* 0x000fe200078e0036 */
[----:B------:R-:W-:Y:S01]  /*c240*/  MOV R76, R50 ;  /* 0x00000032004c7202 */ /* 0x000fe20000000f00 */
[----:B------:R-:W-:Y:S01]  /*c250*/  FFMA.FTZ R73, R75, R130, R128 ;  /* 0x000000824b497223 */ /* 0x000fe20000010080 */
[----:B------:R-:W-:-:S02]  /*c260*/  F2FP.F16.E4M3.UNPACK_B R75, R131.H1 ;  /* 0x00000083ff4b723e */ /* 0x000fc400030006ff */
[----:B------:R-:W-:Y:S02]  /*c270*/  F2FP.F16.E4M3.UNPACK_B R80, R74.H1 ;  /* 0x0000004aff50723e */ /* 0x000fe400030006ff */
[----:B------:R-:W-:Y:S01]  /*c280*/  F2FP.F16.E4M3.UNPACK_B R79, R76.H1 ;  /* 0x0000004cff4f723e */ /* 0x000fe200030006ff */
[----:B------:R-:W-:Y:S01]  /*c290*/  HADD2.F32 R83, -RZ, R75.H0_H0 ;  /* 0x2000004bff537230 */ /* 0x000fe20000004100 */
[----:B------:R-:W-:Y:S01]  /*c2a0*/  F2FP.F16.E4M3.UNPACK_B R74, R74 ;  /* 0x0000004aff4a723e */ /* 0x000fe200020006ff */
[--C-:B------:R-:W-:Y:S01]  /*c2b0*/  HADD2.F32 R54, -RZ, R80.reuse.H0_H0 ;  /* 0x20000050ff367230 */ /* 0x100fe20000004100 */
[----:B------:R-:W-:Y:S01]  /*c2c0*/  F2FP.F16.E4M3.UNPACK_B R76, R76 ;  /* 0x0000004cff4c723e */ /* 0x000fe200020006ff */
[--C-:B------:R-:W-:Y:S01]  /*c2d0*/  HADD2.F32 R50, -RZ, R79.reuse.H0_H0 ;  /* 0x2000004fff327230 */ /* 0x100fe20000004100 */
[----:B------:R-:W-:Y:S01]  /*c2e0*/  F2FP.F16.E4M3.UNPACK_B R131, R131 ;  /* 0x00000083ff83723e */ /* 0x000fe200020006ff */
[----:B------:R-:W-:Y:S02]  /*c2f0*/  HADD2.F32 R80, -RZ, R80.H1_H1 ;  /* 0x30000050ff507230 */ /* 0x000fe40000004100 */
[----:B------:R-:W-:Y:S01]  /*c300*/  FMUL.FTZ R87, R54, R85 ;  /* 0x0000005536577220 */ /* 0x000fe20000410000 */
[----:B------:R-:W-:-:S02]  /*c310*/  HADD2.F32 R79, -RZ, R79.H1_H1 ;  /* 0x3000004fff4f7230 */ /* 0x000fc40000004100 */
[----:B------:R-:W-:Y:S01]  /*c320*/  FMUL.FTZ R85, R50, R85 ;  /* 0x0000005532557220 */ /* 0x000fe20000410000 */
[----:B------:R-:W-:Y:S02]  /*c330*/  HADD2.F32 R75, -RZ, R75.H1_H1 ;  /* 0x3000004bff4b7230 */ /* 0x000fe40000004100 */
[----:B------:R-:W-:Y:S01]  /*c340*/  FMUL.FTZ R82, R80, R81 ;  /* 0x0000005150527220 */ /* 0x000fe20000410000 */
[----:B------:R-:W-:Y:S01]  /*c350*/  FFMA.FTZ R50, R50, R83, -R87 ;  /* 0x0000005332327223 */ /* 0x000fe20000010857 */
[C---:B------:R-:W-:Y:S01]  /*c360*/  FMUL.FTZ R81, R79.reuse, R81 ;  /* 0x000000514f517220 */ /* 0x040fe20000410000 */
[----:B------:R-:W-:Y:S01]  /*c370*/  FFMA.FTZ R54, R54, R83, R85 ;  /* 0x0000005336367223 */ /* 0x000fe20000010055 */
[-C--:B------:R-:W-:Y:S01]  /*c380*/  FFMA.FTZ R79, R79, R75.reuse, -R82 ;  /* 0x0000004b4f4f7223 */ /* 0x080fe20000010852 */
[----:B------:R-:W-:Y:S02]  /*c390*/  HADD2.F32 R83, -RZ, R76.H0_H0 ;  /* 0x2000004cff537230 */ /* 0x000fe40000004100 */
[----:B------:R-:W-:Y:S01]  /*c3a0*/  FFMA.FTZ R75, R80, R75, R81 ;  /* 0x0000004b504b7223 */ /* 0x000fe20000010051 */
[----:B------:R-:W-:Y:S01]  /*c3b0*/  HADD2.F32 R80, -RZ, R129.H0_H0 ;  /* 0x20000081ff507230 */ /* 0x000fe20000004100 */
[----:B------:R-:W-:Y:S01]  /*c3c0*/  F2FP.SATFINITE.E4M3.F32.PACK_AB_MERGE_C R70, R70, R51, RZ ;  /* 0x000000334646723e */ /* 0x000fe200048070ff */
[----:B------:R-:W-:Y:S01]  /*c3d0*/  HADD2.F32 R81, -RZ, R74.H0_H0 ;  /* 0x2000004aff517230 */ /* 0x000fe20000004100 */
[----:B------:R-:W-:Y:S01]  /*c3e0*/  F2FP.SATFINITE.E4M3.F32.PACK_AB_MERGE_C R50, R79, R50, RZ ;  /* 0x000000324f32723e */ /* 0x000fe200048070ff */
[----:B------:R-:W-:-:S02]  /*c3f0*/  HADD2.F32 R82, -RZ, R131.H0_H0 ;  /* 0x20000083ff527230 */ /* 0x000fc40000004100 */
[-C--:B------:R-:W-:Y:S01]  /*c400*/  FMUL.FTZ R86, R83, R80.reuse ;  /* 0x0000005053567220 */ /* 0x080fe20000410000 */
[----:B------:R-:W-:Y:S02]  /*c410*/  HADD2.F32 R129, -RZ, R129.H1_H1 ;  /* 0x30000081ff817230 */ /* 0x000fe40000004100 */
[C---:B------:R-:W-:Y:S01]  /*c420*/  FMUL.FTZ R84, R81.reuse, R80 ;  /* 0x0000005051547220 */ /* 0x040fe20000410000 */
[----:B------:R-:W-:Y:S02]  /*c430*/  HADD2.F32 R74, -RZ, R74.H1_H1 ;  /* 0x3000004aff4a7230 */ /* 0x000fe40000004100 */
[-C--:B------:R-:W-:Y:S01]  /*c440*/  FFMA.FTZ R81, R81, R82.reuse, R86 ;  /* 0x0000005251517223 */ /* 0x080fe20000010056 */
[----:B------:R-:W-:Y:S02]  /*c450*/  HADD2.F32 R76, -RZ, R76.H1_H1 ;  /* 0x3000004cff4c7230 */ /* 0x000fe40000004100 */
[----:B------:R-:W-:Y:S01]  /*c460*/  FFMA.FTZ R80, R83, R82, -R84 ;  /* 0x0000005253507223 */ /* 0x000fe20000010854 */
[----:B------:R-:W-:-:S02]  /*c470*/  HADD2.F32 R131, -RZ, R131.H1_H1 ;  /* 0x30000083ff837230 */ /* 0x000fc40000004100 */
[-C--:B------:R-:W-:Y:S01]  /*c480*/  FMUL.FTZ R83, R74, R129.reuse ;  /* 0x000000814a537220 */ /* 0x080fe20000410000 */
[----:B------:R-:W-:Y:S01]  /*c490*/  F2FP.SATFINITE.E4M3.F32.PACK_AB_MERGE_C R54, R75, R54, RZ ;  /* 0x000000364b36723e */ /* 0x000fe200048070ff */
[----:B------:R-:W-:Y:S01]  /*c4a0*/  FMUL.FTZ R129, R76, R129 ;  /* 0x000000814c817220 */ /* 0x000fe20000410000 */
[----:B------:R-:W-:Y:S01]  /*c4b0*/  F2FP.SATFINITE.E4M3.F32.PACK_AB_MERGE_C R49, R62, R65, R48 ;  /* 0x000000413e31723e */ /* 0x000fe20004807030 */
[----:B------:R-:W-:Y:S01]  /*c4c0*/  FFMA.FTZ R83, R76, R131, -R83 ;  /* 0x000000834c537223 */ /* 0x000fe20000010853 */
[----:B------:R-:W-:Y:S01]  /*c4d0*/  F2FP.SATFINITE.E4M3.F32.PACK_AB_MERGE_C R51, R68, R69, R55 ;  /* 0x000000454433723e */ /* 0x000fe20004807037 */
[----:B------:R-:W-:Y:S01]  /*c4e0*/  FFMA.FTZ R74, R74, R131, R129 ;  /* 0x000000834a4a7223 */ /* 0x000fe20000010081 */
[----:B------:R-:W-:Y:S01]  /*c4f0*/  F2FP.SATFINITE.E4M3.F32.PACK_AB_MERGE_C R52, R73, R78, R52 ;  /* 0x0000004e4934723e */ /* 0x000fe20004807034 */
[----:B------:R-:W-:Y:S01]  /*c500*/  IMAD.MOV.U32 R48, RZ, RZ, R77 ;  /* 0x000000ffff307224 */ /* 0x000fe200078e004d */
[----:B------:R-:W-:Y:S02]  /*c510*/  F2FP.SATFINITE.E4M3.F32.PACK_AB_MERGE_C R50, R83, R80, R50 ;  /* 0x000000505332723e */ /* 0x000fe40004807032 */
[----:B------:R-:W-:-:S02]  /*c520*/  F2FP.SATFINITE.E4M3.F32.PACK_AB_MERGE_C R54, R74, R81, R54 ;  /* 0x000000514a36723e */ /* 0x000fc40004807036 */
[----:B------:R-:W-:-:S07]  /*c530*/  F2FP.SATFINITE.E4M3.F32.PACK_AB_MERGE_C R55, R66, R67, R70 ;  /* 0x000000434237723e */ /* 0x000fce0004807046 */
.L_x_2548:
[----:B------:R-:W-:Y:S05]  /*c540*/  BSYNC B1 ;  /* 0x0000000000017941 */ /* 0x000fea0003800000 */
.L_x_2547:
[----:B------:R-:W-:-:S05]  /*c550*/  IADD3 R58, P2, R59, R56, RZ ;  /* 0x000000383b3a7210 */ /* 0x000fca0007f5e0ff */
[----:B------:R-:W-:Y:S01]  /*c560*/  IMAD.X R59, R60, 0x1, R57, P2 ;  /* 0x000000013c3b7824 */ /* 0x000fe200010e0639 */
[----:B------:R-:W-:-:S04]  /*c570*/  ISETP.GE.AND P2, PT, R63, R132, PT ;  /* 0x000000843f00720c */ /* 0x000fc80003f46270 */
[----:B--2---:R0:W-:Y:S09]  /*c580*/  STG.E.128 desc[UR40][R58.64], R48 ;  /* 0x000000303a007986 */ /* 0x0041f2000c101d28 */
[----:B------:R-:W-:Y:S05]  /*c590*/  @P2 BRA `(.L_x_2525) ;  /* 0x00000004006c2947 */ /* 0x000fea0003800000 */
[--C-:B0-----:R-:W-:Y:S02]  /*c5a0*/  SHF.R.S32.HI R48, RZ, 0x1f, R63.reuse ;  /* 0x0000001fff307819 */ /* 0x101fe4000001143f */
[----:B------:R-:W-:-:S04]  /*c5b0*/  IADD3 R63, P2, P3, R100, R120, R63 ;  /* 0x00000078643f7210 */ /* 0x000fc80007b5e03f */
[----:B------:R-:W-:Y:S02]  /*c5c0*/  IADD3.X R48, R42, R61, R48, P2, P3 ;  /* 0x0000003d2a307210 */ /* 0x000fe400017e6430 */
[----:B------:R-:W-:-:S05]  /*c5d0*/  IADD3 R56, P2, R63, R56, RZ ;  /* 0x000000383f387210 */ /* 0x000fca0007f5e0ff */
[----:B------:R-:W-:-:S05]  /*c5e0*/  IMAD.X R57, R48, 0x1, R57, P2 ;  /* 0x0000000130397824 */ /* 0x000fca00010e0639 */
[----:B---3--:R0:W-:Y:S01]  /*c5f0*/  STG.E.128 desc[UR40][R56.64], R52 ;  /* 0x0000003438007986 */ /* 0x0081e2000c101d28 */
[----:B------:R-:W-:Y:S05]  /*c600*/  BRA `(.L_x_2525) ;  /* 0x0000000400507947 */ /* 0x000fea0003800000 */
.L_x_2488:
[----:B------:R-:W-:-:S06]  /*c610*/  UISETP.NE.AND UP0, UPT, UR46, 0x3, UPT ;  /* 0x000000032e00788c */ /* 0x000fcc000bf05270 */
[----:B------:R-:W-:-:S13]  /*c620*/  PLOP3.LUT P5, PT, PT, PT, UP0, 0x80, 0x0 ;  /* 0x000000000000781c */ /* 0x000fda0003faf008 */
[----:B------:R-:W-:Y:S05]  /*c630*/  @!P5 BRA `(.L_x_2549) ;  /* 0x000000000004d947 */ /* 0x000fea0003800000 */
[----:B------:R-:W-:Y:S01]  /*c640*/  BPT.TRAP 0x1 ;  /* 0x000000040000795c */ /* 0x000fe20000300000 */
.L_x_2549:
[----:B------:R-:W-:Y:S01]  /*c650*/  IMAD R111, R232, 0x8, R18 ;  /* 0x00000008e86f7824 */ /* 0x000fe200078e0212 */
[----:B------:R-:W-:Y:S01]  /*c660*/  SHF.L.U32 R119, R236, 0x1f, RZ ;  /* 0x0000001fec777819 */ /* 0x000fe200000006ff */
[----:B------:R-:W-:Y:S01]  /*c670*/  IMAD R116, R26, -0x80, R2 ;  /* 0xffffff801a747824 */ /* 0x000fe200078e0202 */
[----:B------:R-:W-:Y:S01]  /*c680*/  BSSY B1, `(.L_x_2550) ;  /* 0x0000006000017945 */ /* 0x000fe20003800000 */
[----:B------:R-:W-:Y:S01]  /*c690*/  SHF.R.S32.HI R49, RZ, 0x1f, R26 ;  /* 0x0000001fff317819 */ /* 0x000fe2000001141a */
[----:B------:R-:W1:Y:S01]  /*c6a0*/  SYNCS.PHASECHK.TRANS64.TRYWAIT P2, [R111+URZ+0x38890], R119 ;  /* 0x038890776f0075a7 */ /* 0x000e62000804017f */
[----:B------:R-:W-:Y:S01]  /*c6b0*/  IMAD R48, R0, R26, RZ ;  /* 0x0000001a00307224 */ /* 0x000fe200078e02ff */
[----:B------:R-:W-:Y:S01]  /*c6c0*/  VIMNMX R116, R116, 0x80, PT ;  /* 0x0000008074747848 */ /* 0x000fe20003fe0100 */
[----:B-1----:R-:W-:Y:S06]  /*c6d0*/  @!P2 BRA `(.L_x_2551) ;  /* 0x000002600030a947 */ /* 0x002fec0003800000 */
.L_x_2837:
[----:B------:R-:W-:Y:S05]  /*c6e0*/  BSYNC B1 ;  /* 0x0000000000017941 */ /* 0x000fea0003800000 */
.L_x_2550:
[----:B------:R-:W-:Y:S01]  /*c6f0*/  ISETP.GE.AND P2, PT, R19, R116, PT ;  /* 0x000000741300720c */ /* 0x000fe20003f46270 */
[----:B------:R-:W-:Y:S01]  /*c700*/  IMAD R49, R49, R118, R48 ;  /* 0x0000007631317224 */ /* 0x000fe200078e0230 */
[----:B------:R-:W-:Y:S01]  /*c710*/  BSSY B1, `(.L_x_2552) ;  /* 0x000000e000017945 */ /* 0x000fe20003800000 */
[----:B------:R-:W-:-:S04]  /*c720*/  IMAD.WIDE.U32 R56, R118, R26, RZ ;  /* 0x0000001a76387225 */ /* 0x000fc800078e00ff */
[----:B------:R-:W-:-:S06]  /*c730*/  IMAD.IADD R62, R49, 0x1, R57 ;  /* 0x00000001313e7824 */ /* 0x000fcc00078e0239 */
        /* <DEDUP_REMOVED lines=11> */
.L_x_2553:
[----:B------:R-:W-:Y:S05]  /*c7f0*/  BSYNC B1 ;  /* 0x0000000000017941 */ /* 0x000fea0003800000 */
.L_x_2552:
        /* <DEDUP_REMOVED lines=16> */
.L_x_2555:
[----:B------:R-:W-:Y:S05]  /*c900*/  BSYNC B1 ;  /* 0x0000000000017941 */ /* 0x000fea0003800000 */
.L_x_2554:
[----:B--2---:R-:W-:Y:S01]  /*c910*/  VIADD R48, R19, 0x40 ;  /* 0x0000004013307836 */ /* 0x004fe20000000000 */
[----:B------:R-:W-:Y:S04]  /*c920*/  BSSY B1, `(.L_x_2556) ;  /* 0x000000f000017945 */ /* 0x000fe80003800000 */
[----:B------:R-:W-:-:S13]  /*c930*/  ISETP.GE.AND P2, PT, R48, R116, PT ;  /* 0x000000743000720c */ /* 0x000fda0003f46270 */
[----:B------:R-:W-:Y:S05]  /*c940*/  @P2 BRA `(.L_x_2557) ;  /* 0x0000000000302947 */ /* 0x000fea0003800000 */
[----:B0-----:R-:W0:Y:S01]  /*c950*/  @!P0 LDC.64 R58, c[0x0][0x2e8] ;  /* 0x0000ba00ff3a8b82 */ /* 0x001e220000000a00 */
[----:B------:R-:W-:Y:S01]  /*c960*/  LEA R49, P2, R102, R56, 0x6 ;  /* 0x0000003866317211 */ /* 0x000fe200078430ff */
[----:B------:R-:W-:Y:S03]  /*c970*/  @!P1 LDS.128 R52, [R113+0x2e400] ;  /* 0x02e4000071349984 */ /* 0x000fe60000000c00 */
[----:B------:R-:W-:-:S03]  /*c980*/  IADD3.X R48, R62, R31, RZ, P2, !PT ;  /* 0x0000001f3e307210 */ /* 0x000fc600017fe4ff */
        /* <DEDUP_REMOVED lines=8> */
.L_x_2557:
[----:B------:R-:W-:Y:S05]  /*ca10*/  BSYNC B1 ;  /* 0x0000000000017941 */ /* 0x000fea0003800000 */
.L_x_2556:
        /* <DEDUP_REMOVED lines=9> */
[----:B------:R-:W-:-:S04]  /*cab0*/  IMAD R51, R51, 0x60, RZ ;  /* 0x0000006033337824 */ /* 0x000fc800078e02ff */
[----:B------:R-:W-:Y:S01]  /*cac0*/  IMAD.IADD R50, R59, 0x1, R51 ;  /* 0x000000013b327824 */ /* 0x000fe200078e0233 */
[----:B0-----:R-:W-:-:S04]  /*cad0*/  @!P0 IADD3 R56, P2, P3, R58, R48, R40 ;  /* 0x000000303a388210 */ /* 0x001fc80007b5e028 */
[----:B------:R-:W-:Y:S02]  /*cae0*/  @!P0 IADD3.X R57, R50, R49, R104, P2, P3 ;  /* 0x0000003132398210 */ /* 0x000fe400017e6468 */
[----:B------:R-:W0:Y:S02]  /*caf0*/  @!P1 LDC.64 R48, c[0x0][0x2e8] ;  /* 0x0000ba00ff309b82 */ /* 0x000e240000000a00 */
[----:B0-----:R-:W-:-:S04]  /*cb00*/  @!P1 IADD3 R58, P2, P3, R103, R48, R58 ;  /* 0x00000030673a9210 */ /* 0x001fc80007b5e03a */
[----:B------:R-:W-:Y:S02]  /*cb10*/  @!P1 IADD3.X R59, R109, R49, R50, P2, P3 ;  /* 0x000000316d3b9210 */ /* 0x000fe400017e6432 */
[----:B------:R-:W0:Y:S04]  /*cb20*/  @!P0 LDS.128 R48, [R113+0x2b400] ;  /* 0x02b4000071308984 */ /* 0x000e280000000c00 */
[----:B0-----:R2:W-:Y:S04]  /*cb30*/  @!P0 STG.E.128 desc[UR40][R56.64], R48 ;  /* 0x0000003038008986 */ /* 0x0015e8000c101d28 */
[----:B------:R2:W-:Y:S02]  /*cb40*/  @!P1 STG.E.128 desc[UR40][R58.64], R52 ;  /* 0x000000343a009986 */ /* 0x0005e4000c101d28 */
.L_x_2525:
[----:B------:R-:W-:Y:S05]  /*cb50*/  BSYNC B0 ;  /* 0x0000000000007941 */ /* 0x000fea0003800000 */
.L_x_2487:
        /* <DEDUP_REMOVED lines=17> */
.L_x_2559:
[----:B------:R-:W-:Y:S05]  /*cc70*/  BSYNC B0 ;  /* 0x0000000000007941 */ /* 0x000fea0003800000 */
.L_x_2558:
[----:B------:R-:W2:Y:S01]  /*cc80*/  SYNCS.PHASECHK.TRANS64.TRYWAIT P3, [R111+URZ+0x388b0], R119 ;  /* 0x0388b0776f0075a7 */ /* 0x000ea2000806017f */
[----:B------:R-:W-:Y:S01]  /*cc90*/  ULDC UR38, c[0x0][0x2f4] ;  /* 0x0000bd0000267ab9 */ /* 0x000fe20000000800 */
[----:B------:R-:W-:Y:S01]  /*cca0*/  ULDC.64 UR44, c[0x0][0x328] ;  /* 0x0000ca00002c7ab9 */ /* 0x000fe20000000a00 */
[----:B------:R-:W-:Y:S01]  /*ccb0*/  ULDC.64 UR42, c[0x0][0x318] ;  /* 0x0000c600002a7ab9 */ /* 0x000fe20000000a00 */
[----:B------:R-:W-:Y:S04]  /*ccc0*/  BSSY B0, `(.L_x_2560) ;  /* 0x0000002000007945 */ /* 0x000fe80003800000 */
[----:B--2---:R-:W-:Y:S05]  /*ccd0*/  @!P3 BRA `(.L_x_2561) ;  /* 0x0000025800c4b947 */ /* 0x004fea0003800000 */
.L_x_2838:
[----:B------:R-:W-:Y:S05]  /*cce0*/  BSYNC B0 ;  /* 0x0000000000007941 */ /* 0x000fea0003800000 */
.L_x_2560:
        /* <DEDUP_REMOVED lines=17> */
.L_x_2563:
[----:B------:R-:W-:Y:S05]  /*ce00*/  BSYNC B0 ;  /* 0x0000000000007941 */ /* 0x000fea0003800000 */
.L_x_2562:
        /* <DEDUP_REMOVED lines=19> */
.L_x_2565:
[----:B------:R-:W-:Y:S05]  /*cf40*/  BSYNC B0 ;  /* 0x0000000000007941 */ /* 0x000fea0003800000 */
.L_x_2564:
[----:B0-----:R-:W-:Y:S01]  /*cf50*/  VIADD R48, R19, 0x40 ;  /* 0x0000004013307836 */ /* 0x001fe20000000000 */
[----:B------:R-:W-:Y:S04]  /*cf60*/  BSSY B0, `(.L_x_2566) ;  /* 0x0000012000007945 */ /* 0x000fe80003800000 */
[----:B------:R-:W-:-:S13]  /*cf70*/  ISETP.GE.AND P3, PT, R48, R116, PT ;  /* 0x000000743000720c */ /* 0x000fda0003f66270 */
[----:B------:R-:W-:Y:S05]  /*cf80*/  @P3 BRA `(.L_x_2567) ;  /* 0x00000000003c3947 */ /* 0x000fea0003800000 */
[----:B------:R-:W-:Y:S01]  /*cf90*/  IADD3 R51, P3, R52, 0x40, RZ ;  /* 0x0000004034337810 */ /* 0x000fe20007f7e0ff */
[----:B------:R-:W-:Y:S02]  /*cfa0*/  IMAD.MOV.U32 R48, RZ, RZ, R98 ;  /* 0x000000ffff307224 */ /* 0x000fe400078e0062 */
[----:B------:R-:W-:Y:S02]  /*cfb0*/  IMAD.MOV.U32 R49, RZ, RZ, R110 ;  /* 0x000000ffff317224 */ /* 0x000fe400078e006e */
        /* <DEDUP_REMOVED lines=12> */
.L_x_2567:
[----:B------:R-:W-:Y:S05]  /*d080*/  BSYNC B0 ;  /* 0x0000000000007941 */ /* 0x000fea0003800000 */
.L_x_2566:
        /* <DEDUP_REMOVED lines=19> */
.L_x_2569:
[----:B------:R-:W-:Y:S05]  /*d1c0*/  BSYNC B0 ;  /* 0x0000000000007941 */ /* 0x000fea0003800000 */
.L_x_2568:
        /* <DEDUP_REMOVED lines=23> */
.L_x_2482:
[----:B------:R-:W2:Y:S01]  /*d340*/  LDL R2, [R1+0x34] ;  /* 0x0000340001027983 */ /* 0x000ea20000100800 */
[----:B------:R-:W0:Y:S01]  /*d350*/  LDC R0, c[0x0][0x448] ;  /* 0x00011200ff007b82 */ /* 0x000e220000000800 */
[----:B------:R-:W-:Y:S01]  /*d360*/  IMAD.MOV.U32 R91, RZ, RZ, RZ ;  /* 0x000000ffff5b7224 */ /* 0x000fe200078e00ff */
[----:B0-----:R-:W-:-:S13]  /*d370*/  ISETP.NE.AND P1, PT, R0, 0x1, PT ;  /* 0x000000010000780c */ /* 0x001fda0003f25270 */
[----:B------:R-:W0:Y:S08]  /*d380*/  @P1 LDC R0, c[0x0][0x44c] ;  /* 0x00011300ff001b82 */ /* 0x000e300000000800 */
[----:B------:R-:W1:Y:S01]  /*d390*/  @P1 LDC R5, c[0x0][0x450] ;  /* 0x00011400ff051b82 */ /* 0x000e620000000800 */
[----:B--2---:R-:W-:-:S04]  /*d3a0*/  VIADD R3, R2, 0x7f ;  /* 0x0000007f02037836 */ /* 0x004fc80000000000 */
[----:B0-----:R-:W-:-:S05]  /*d3b0*/  @P1 IMAD.HI.U32 R0, R3, R0, RZ ;  /* 0x0000000003001227 */ /* 0x001fca00078e00ff */
[----:B-1----:R-:W-:-:S05]  /*d3c0*/  @P1 SHF.R.U32.HI R3, RZ, R5, R0 ;  /* 0x00000005ff031219 */ /* 0x002fca0000011600 */
[----:B------:R-:W-:-:S05]  /*d3d0*/  IMAD.IADD R3, R124, 0x1, R3 ;  /* 0x000000017c037824 */ /* 0x000fca00078e0203 */
[----:B------:R-:W-:-:S04]  /*d3e0*/  SHF.R.S32.HI R0, RZ, 0x1f, R3 ;  /* 0x0000001fff007819 */ /* 0x000fc80000011403 */
[----:B------:R-:W-:-:S04]  /*d3f0*/  LEA.HI R0, R0, R3, RZ, 0x7 ;  /* 0x0000000300007211 */ /* 0x000fc800078f38ff */
[----:B------:R-:W-:-:S04]  /*d400*/  SHF.R.S32.HI R0, RZ, 0x7, R0 ;  /* 0x00000007ff007819 */ /* 0x000fc80000011400 */
[----:B------:R-:W-:-:S04]  /*d410*/  VIMNMX R6, R125, R0, PT ;  /* 0x000000007d067248 */ /* 0x000fc80003fe0100 */
[----:B------:R-:W-:Y:S01]  /*d420*/  ISETP.GE.AND P1, PT, R6, 0x1, PT ;  /* 0x000000010600780c */ /* 0x000fe20003f26270 */
[----:B------:R-:W-:-:S12]  /*d430*/  @P0 BRA `(.L_x_2571) ;  /* 0x00000000000c0947 */ /* 0x000fd80003800000 */
[----:B------:R-:W0:Y:S01]  /*d440*/  FENCE.VIEW.ASYNC.G ;  /* 0x00000000000073c6 */ /* 0x000e220000000100 */
[----:B------:R-:W-:Y:S05]  /*d450*/  WARPSYNC.ALL ;  /* 0x0000000000007948 */ /* 0x000fea0003800000 */
[----:B0-----:R-:W-:Y:S06]  /*d460*/  BAR.ARV 0xc, 0x180 ;  /* 0x0306000000007b1d */ /* 0x001fec0000002000 */
.L_x_2571:
[----:B------:R-:W-:Y:S04]  /*d470*/  BSSY B0, `(.L_x_2572) ;  /* 0x0000021000007945 */ /* 0x000fe80003800000 */
[----:B------:R-:W-:Y:S05]  /*d480*/  @!P1 BRA `(.L_x_2573) ;  /* 0x00000000007c9947 */ /* 0x000fea0003800000 */
[----:B------:R-:W2:Y:S01]  /*d490*/  LDL R0, [R1+0x84] ;  /* 0x0000840001007983 */ /* 0x000ea20000100800 */
[----:B------:R-:W-:Y:S01]  /*d4a0*/  ULDC UR4, c[0x0][0x9f0] ;  /* 0x00027c0000047ab9 */ /* 0x000fe20000000800 */
[----:B--2---:R-:W-:-:S04]  /*d4b0*/  ISETP.NE.AND P0, PT, R0, RZ, PT ;  /* 0x000000ff0000720c */ /* 0x004fc80003f05270 */
[----:B------:R-:W-:-:S04]  /*d4c0*/  SEL R9, R0, UR4, P0 ;  /* 0x0000000400097c07 */ /* 0x000fc80008000000 */
[-C--:B------:R-:W-:Y:S02]  /*d4d0*/  IABS R5, R9.reuse ;  /* 0x0000000900057213 */ /* 0x080fe40000000000 */
[----:B------:R-:W-:Y:S02]  /*d4e0*/  IADD3 R0, R9, -0x1, R6 ;  /* 0xffffffff09007810 */ /* 0x000fe40007ffe006 */
[----:B------:R-:W0:Y:S01]  /*d4f0*/  I2F.RP R4, R5 ;  /* 0x0000000500047306 */ /* 0x000e220000209400 */
[----:B------:R-:W-:-:S04]  /*d500*/  IABS R10, R9 ;  /* 0x00000009000a7213 */ /* 0x000fc80000000000 */
[----:B------:R-:W-:-:S03]  /*d510*/  IADD3 R10, RZ, -R10, RZ ;  /* 0x8000000aff0a7210 */ /* 0x000fc60007ffe0ff */
        /* <DEDUP_REMOVED lines=22> */
.L_x_2573:
[----:B------:R-:W-:Y:S05]  /*d680*/  BSYNC B0 ;  /* 0x0000000000007941 */ /* 0x000fea0003800000 */
.L_x_2572:
[----:B------:R-:W2:Y:S01]  /*d690*/  LDL R0, [R1+0x9c] ;  /* 0x00009c0001007983 */ /* 0x000ea20000100800 */
[----:B------:R-:W-:Y:S02]  /*d6a0*/  PLOP3.LUT P0, PT, PT, PT, PT, 0x80, 0x0 ;  /* 0x000000000000781c */ /* 0x000fe40003f0f070 */
[----:B------:R-:W-:Y:S02]  /*d6b0*/  CS2R R168, SRZ ;  /* 0x0000000000a87805 */ /* 0x000fe4000001ff00 */
[----:B------:R-:W-:Y:S02]  /*d6c0*/  MOV R5, RZ ;  /* 0x000000ff00057202 */ /* 0x000fe40000000f00 */
[----:B------:R-:W-:Y:S02]  /*d6d0*/  CS2R R146, SRZ ;  /* 0x0000000000927805 */ /* 0x000fe4000001ff00 */
[----:B------:R-:W-:Y:S01]  /*d6e0*/  CS2R R12, SRZ ;  /* 0x00000000000c7805 */ /* 0x000fe2000001ff00 */
[----:B------:R-:W-:Y:S01]  /*d6f0*/  IMAD.MOV.U32 R25, RZ, RZ, RZ ;  /* 0x000000ffff197224 */ /* 0x000fe200078e00ff */
[----:B------:R-:W-:-:S02]  /*d700*/  CS2R R56, SRZ ;  /* 0x0000000000387805 */ /* 0x000fc4000001ff00 */
[----:B------:R-:W-:Y:S02]  /*d710*/  CS2R R158, SRZ ;  /* 0x00000000009e7805 */ /* 0x000fe4000001ff00 */
        /* <DEDUP_REMOVED lines=59> */
[----:B--2---:R-:W-:Y:S02]  /*dad0*/  IMAD R2, R0, R91, RZ ;  /* 0x0000005b00027224 */ /* 0x004fe400078e02ff */
[----:B------:R-:W-:-:S03]  /*dae0*/  IMAD.MOV.U32 R0, RZ, RZ, RZ ;  /* 0x000000ffff007224 */ /* 0x000fc600078e00ff */
[----:B------:R0:W-:Y:S01]  /*daf0*/  STL [R1+0x40], R2 ;  /* 0x0000400201007387 */ /* 0x0001e20000100800 */
[----:B------:R-:W-:Y:S02]  /*db00*/  VIADDMNMX R91, R2, R91, R6, PT ;  /* 0x0000005b025b7246 */ /* 0x000fe40003800106 */
[----:B------:R-:W-:Y:S02]  /*db10*/  CS2R R6, SRZ ;  /* 0x0000000000067805 */ /* 0x000fe4000001ff00 */
        /* <DEDUP_REMOVED lines=10> */
[----:B------:R0:W1:Y:S02]  /*dbc0*/  SHFL.IDX PT, R237, R13, RZ, 0x1f ;  /* 0x00001fff0ded7589 */ /* 0x00006400000e0000 */
.L_x_2841:
[----:B-1----:R-:W-:Y:S01]  /*dbd0*/  LEA.HI R2, R237, R237, RZ, 0x1 ;  /* 0x000000eded027211 */ /* 0x002fe200078f08ff */
[----:B------:R-:W-:Y:S01]  /*dbe0*/  BSSY B6, `(.L_x_2576) ;  /* 0x0000019000067945 */ /* 0x000fe20003800000 */
[----:B------:R-:W-:Y:S02]  /*dbf0*/  LOP3.LUT P0, RZ, R0, 0x3ff, RZ, 0xc0, !PT ;  /* 0x000003ff00ff7812 */ /* 0x000fe4000780c0ff */
[----:B------:R-:W-:Y:S02]  /*dc00*/  LOP3.LUT R2, R2, 0x1e, RZ, 0xc0, !PT ;  /* 0x0000001e02027812 */ /* 0x000fe400078ec0ff */
[----:B------:R-:W-:-:S03]  /*dc10*/  P2R R25, PR, RZ, 0x1 ;  /* 0x00000001ff197803 */ /* 0x000fc60000000000 */
        /* <DEDUP_REMOVED lines=11> */
[----:B------:R-:W1:Y:S01]  /*dcd0*/  LDC.64 R2, c[0x4][R2] ;  /* 0x0100000002027b82 */ /* 0x000e620000000a00 */
        /* <DEDUP_REMOVED lines=8> */
[----:B-1---5:R-:W-:Y:S05]  /*dd60*/  CALL.ABS.NOINC R2 ;  /* 0x0000000002007343 */ /* 0x022fea0003c00000 */
.L_x_2577:
[----:B------:R-:W-:Y:S05]  /*dd70*/  BSYNC B6 ;  /* 0x0000000000067941 */ /* 0x000fea0003800000 */
.L_x_2576:
        /* <DEDUP_REMOVED lines=10> */
[----:B------:R-:W1:Y:S08]  /*de20*/  @P1 LDC.64 R8, c[0x0][0x9b8] ;  /* 0x00026e00ff081b82 */ /* 0x000e700000000a00 */
[----:B------:R-:W4:Y:S08]  /*de30*/  @P0 LDC.64 R4, c[0x0][0x9b0] ;  /* 0x00026c00ff040b82 */ /* 0x000f300000000a00 */
[----:B------:R-:W4:Y:S01]  /*de40*/  @P1 LDC.64 R2, c[0x0][0x9c0] ;  /* 0x00027000ff021b82 */ /* 0x000f220000000a00 */
[----:B--2---:R-:W-:-:S02]  /*de50*/  @P0 IMAD R0, R26, R6, RZ ;  /* 0x000000061a000224 */ /* 0x004fc400078e02ff */
[----:B-1----:R-:W-:Y:S02]  /*de60*/  @P1 IMAD R10, R26, R8, RZ ;  /* 0x000000081a0a1224 */ /* 0x002fe400078e02ff */
[C---:B---3--:R-:W-:Y:S02]  /*de70*/  @P0 IMAD R11, R21.reuse, R7, R0 ;  /* 0x00000007150b0224 */ /* 0x048fe400078e0200 */
[----:B------:R-:W-:-:S04]  /*de80*/  @P0 IMAD.WIDE.U32 R6, R21, R6, RZ ;  /* 0x0000000615060225 */ /* 0x000fc800078e00ff */
[----:B0-----:R-:W-:Y:S01]  /*de90*/  @P1 IMAD R13, R21, R9, R10 ;  /* 0x00000009150d1224 */ /* 0x001fe200078e020a */
[----:B------:R-:W-:Y:S01]  /*dea0*/  @P0 IADD3 R7, R7, R11, RZ ;  /* 0x0000000b07070210 */ /* 0x000fe20007ffe0ff */
[----:B------:R-:W-:-:S04]  /*deb0*/  @P1 IMAD.WIDE.U32 R8, R21, R8, RZ ;  /* 0x0000000815081225 */ /* 0x000fc800078e00ff */
[----:B------:R-:W-:Y:S02]  /*dec0*/  @P1 IMAD.IADD R9, R9, 0x1, R13 ;  /* 0x0000000109091824 */ /* 0x000fe400078e020d */
[----:B----4-:R-:W-:-:S04]  /*ded0*/  @P0 IMAD.WIDE.U32 R6, R20, R4, R6 ;  /* 0x0000000414060225 */ /* 0x010fc800078e0006 */
[----:B------:R-:W-:Y:S01]  /*dee0*/  @P1 IMAD.WIDE.U32 R8, R20, R2, R8 ;  /* 0x0000000214081225 */ /* 0x000fe200078e0008 */
[----:B------:R-:W-:Y:S01]  /*def0*/  @P0 LEA R2, P2, R6, UR4, 0x2 ;  /* 0x0000000406020c11 */ /* 0x000fe2000f8410ff */
[----:B------:R-:W-:Y:S02]  /*df00*/  ULDC UR4, c[0x0][0x3f4] ;  /* 0x0000fd0000047ab9 */ /* 0x000fe40000000800 */
[----:B------:R-:W-:Y:S01]  /*df10*/  @P0 IMAD R7, R20, R5, R7 ;  /* 0x0000000514070224 */ /* 0x000fe200078e0207 */
[----:B------:R-:W-:Y:S01]  /*df20*/  @P1 LEA R4, P3, R8, UR6, 0x2 ;  /* 0x0000000608041c11 */ /* 0x000fe2000f8610ff */
[----:B------:R-:W-:Y:S02]  /*df30*/  @P1 IMAD R5, R20, R3, R9 ;  /* 0x0000000314051224 */ /* 0x000fe400078e0209 */
[----:B------:R-:W-:Y:S01]  /*df40*/  IMAD.MOV.U32 R0, RZ, RZ, 0x3f800000 ;  /* 0x3f800000ff007424 */ /* 0x000fe200078e00ff */
        /* <DEDUP_REMOVED lines=20> */
.L_x_2581:
[----:B-1----:R1:W2:Y:S02]  /*e090*/  SYNCS.PHASECHK.TRANS64.TRYWAIT P0, [R18+URZ+0x38800], R3 ;  /* 0x03880003120075a7 */ /* 0x0022a4000800017f */
[----:B--2---:R-:W-:Y:S05]  /*e0a0*/  @!P0 NANOSLEEP.SYNCS 0x989680 ;  /* 0x009896800000895d */ /* 0x004fea0003900000 */
[----:B------:R-:W2:Y:S02]  /*e0b0*/  @!P0 SYNCS.PHASECHK.TRANS64 P0, [R18+URZ+0x38800], R3 ;  /* 0x03880003120085a7 */ /* 0x000ea4000800007f */
[----:B--2---:R-:W-:Y:S05]  /*e0c0*/  @!P0 BRA `(.L_x_2581) ;  /* 0xfffffffc00f08947 */ /* 0x004fea000383ffff */
.L_x_2580:
[----:B------:R-:W-:Y:S05]  /*e0d0*/  BSYNC B0 ;  /* 0x0000000000007941 */ /* 0x000fea0003800000 */
.L_x_2579:
[----:B------:R-:W-:Y:S05]  /*e0e0*/  BRA `(.L_x_2582) ;  /* 0x0000009400c87947 */ /* 0x000fea0003800000 */
.L_x_2578:
[----:B------:R-:W-:Y:S01]  /*e0f0*/  ISETP.NE.AND P0, PT, R25, RZ, PT ;  /* 0x000000ff1900720c */ /* 0x000fe20003f05270 */
[----:B------:R-:W-:Y:S01]  /*e100*/  ULDC.64 UR4, c[0x0][0x3f8] ;  /* 0x0000fe0000047ab9 */ /* 0x000fe20000000a00 */
[----:B-----5:R-:W-:Y:S01]  /*e110*/  SHF.R.S32.HI R0, RZ, 0x1f, R24 ;  /* 0x0000001fff007819 */ /* 0x020fe20000011418 */
[----:B------:R-:W-:Y:S01]  /*e120*/  ULDC.64 UR6, c[0x0][0x408] ;  /* 0x0001020000067ab9 */ /* 0x000fe20000000a00 */
[----:B------:R-:W-:Y:S01]  /*e130*/  IMAD.WIDE.U32 R26, R24, UR4, RZ ;  /* 0x00000004181a7c25 */ /* 0x000fe2000f8e00ff */
[----:B------:R-:W-:Y:S03]  /*e140*/  BSSY B6, `(.L_x_2583) ;  /* 0x0000019000067945 */ /* 0x000fe60003800000 */
        /* <DEDUP_REMOVED lines=24> */
.L_x_2584:
[----:B------:R-:W-:Y:S05]  /*e2d0*/  BSYNC B6 ;  /* 0x0000000000067941 */ /* 0x000fea0003800000 */
.L_x_2583:
[----:B------:R-:W2:Y:S01]  /*e2e0*/  LDL R51, [R1+0x34] ;  /* 0x0000340001337983 */ /* 0x000ea20000100800 */
[----:B------:R-:W-:Y:S01]  /*e2f0*/  ULDC.U8 UR4, c[0x0][0x410] ;  /* 0x0001040000047ab9 */ /* 0x000fe20000000000 */
[----:B------:R-:W-:Y:S01]  /*e300*/  LEA.HI R33, R33, R28, RZ, 0x3 ;  /* 0x0000001c21217211 */ /* 0x000fe200078f18ff */
[----:B------:R-:W-:Y:S01]  /*e310*/  BSSY B0, `(.L_x_2585) ;  /* 0x0000947000007945 */ /* 0x000fe20003800000 */
[----:B------:R-:W-:Y:S02]  /*e320*/  ISETP.NE.AND P0, PT, RZ, UR4, PT ;  /* 0x00000004ff007c0c */ /* 0x000fe4000bf05270 */
[----:B------:R-:W-:-:S05]  /*e330*/  LOP3.LUT R33, R33, 0xfffffff8, RZ, 0xc0, !PT ;  /* 0xfffffff821217812 */ /* 0x000fca00078ec0ff */
[----:B------:R-:W-:Y:S02]  /*e340*/  IMAD.IADD R0, R28, 0x1, -R33 ;  /* 0x000000011c007824 */ /* 0x000fe400078e0a21 */
[----:B--2---:R-:W-:-:S05]  /*e350*/  IMAD.IADD R3, R19, 0x1, R51 ;  /* 0x0000000113037824 */ /* 0x004fca00078e0233 */
[----:B------:R-:W-:Y:S01]  /*e360*/  LEA R5, R0, R3, 0x5 ;  /* 0x0000000300057211 */ /* 0x000fe200078e28ff */
[----:B------:R-:W-:Y:S06]  /*e370*/  @!P0 BRA `(.L_x_2586) ;  /* 0x0000004800748947 */ /* 0x000fec0003800000 */
[----:B------:R-:W0:Y:S01]  /*e380*/  LDC R50, c[0x0][0x448] ;  /* 0x00011200ff327b82 */ /* 0x000e220000000800 */
[----:B------:R-:W-:Y:S01]  /*e390*/  ULDC.64 UR4, c[0x0][0x3f8] ;  /* 0x0000fe0000047ab9 */ /* 0x000fe20000000a00 */
[----:B------:R-:W-:Y:S01]  /*e3a0*/  IMAD.MOV.U32 R27, RZ, RZ, R29 ;  /* 0x000000ffff1b7224 */ /* 0x000fe200078e001d */
[----:B------:R-:W-:Y:S01]  /*e3b0*/  ULDC.64 UR6, c[0x0][0x408] ;  /* 0x0001020000067ab9 */ /* 0x000fe20000000a00 */
[----:B------:R-:W-:Y:S01]  /*e3c0*/  IMAD.MOV.U32 R25, RZ, RZ, R31 ;  /* 0x000000ffff197224 */ /* 0x000fe200078e001f */
[----:B------:R-:W-:Y:S01]  /*e3d0*/  ULDC.64 UR8, c[0x0][0x400] ;  /* 0x0001000000087ab9 */ /* 0x000fe20000000a00 */
[----:B------:R-:W-:Y:S02]  /*e3e0*/  SHF.R.S32.HI R52, RZ, 0x1f, R233 ;  /* 0x0000001fff347819 */ /* 0x000fe400000114e9 */
[----:B0-----:R-:W-:-:S13]  /*e3f0*/  ISETP.NE.AND P0, PT, R50, 0x1, PT ;  /* 0x000000013200780c */ /* 0x001fda0003f05270 */
[----:B------:R-:W0:Y:S08]  /*e400*/  @P0 LDC R0, c[0x0][0x44c] ;  /* 0x00011300ff000b82 */ /* 0x000e300000000800 */
[----:B------:R-:W1:Y:S01]  /*e410*/  @P0 LDC R7, c[0x0][0x450] ;  /* 0x00011400ff070b82 */ /* 0x000e620000000800 */
[----:B0-----:R-:W-:-:S05]  /*e420*/  @P0 IMAD.HI.U32 R0, R5, R0, RZ ;  /* 0x0000000005000227 */ /* 0x001fca00078e00ff */
[----:B-1----:R-:W-:-:S04]  /*e430*/  @P0 SHF.R.U32.HI R5, RZ, R7, R0 ;  /* 0x00000007ff050219 */ /* 0x002fc80000011600 */
[----:B------:R-:W-:Y:S01]  /*e440*/  SHF.R.S32.HI R0, RZ, 0x1f, R5 ;  /* 0x0000001fff007819 */ /* 0x000fe20000011405 */
[----:B------:R-:W-:-:S04]  /*e450*/  IMAD.WIDE.U32 R26, R5, UR4, R26 ;  /* 0x00000004051a7c25 */ /* 0x000fc8000f8e001a */
[----:B------:R-:W-:Y:S02]  /*e460*/  IMAD R4, R0, UR4, RZ ;  /* 0x0000000400047c24 */ /* 0x000fe4000f8e02ff */
[----:B------:R-:W-:-:S04]  /*e470*/  IMAD.WIDE.U32 R24, R5, UR6, R24 ;  /* 0x0000000605187c25 */ /* 0x000fc8000f8e0018 */
[C---:B------:R-:W-:Y:S01]  /*e480*/  IMAD R7, R5.reuse, UR5, R4 ;  /* 0x0000000505077c24 */ /* 0x040fe2000f8e0204 */
        /* <DEDUP_REMOVED lines=13> */
.L_x_2847:
[----:B------:R-:W5:Y:S01]  /*e560*/  LDL R6, [R1+0x38] ;  /* 0x0000380001067983 */ /* 0x000f620000100800 */
[----:B------:R-:W-:Y:S01]  /*e570*/  BSSY B1, `(.L_x_2588) ;  /* 0x000001b000017945 */ /* 0x000fe20003800000 */
[----:B------:R-:W-:Y:S02]  /*e580*/  CS2R R40, SRZ ;  /* 0x0000000000287805 */ /* 0x000fe4000001ff00 */
[----:B------:R-:W-:Y:S02]  /*e590*/  CS2R R44, SRZ ;  /* 0x00000000002c7805 */ /* 0x000fe4000001ff00 */
[----:B------:R-:W-:Y:S02]  /*e5a0*/  CS2R R42, SRZ ;  /* 0x00000000002a7805 */ /* 0x000fe4000001ff00 */
[----:B------:R-:W-:Y:S01]  /*e5b0*/  CS2R R46, SRZ ;  /* 0x00000000002e7805 */ /* 0x000fe2000001ff00 */
[----:B-----5:R-:W-:-:S05]  /*e5c0*/  IMAD R50, R6, R50, RZ ;  /* 0x0000003206327224 */ /* 0x020fca00078e02ff */
        /* <DEDUP_REMOVED lines=8> */
[----:B-1----:R-:W-:Y:S01]  /*e650*/  @!P4 IMAD.X R7, R5, 0x1, R52, P0 ;  /* 0x000000010507c824 */ /* 0x002fe200000e0634 */
[----:B------:R-:W-:Y:S02]  /*e660*/  @!P3 IADD3 R4, P0, R22, R4, RZ ;  /* 0x000000041604b210 */ /* 0x000fe40007f1e0ff */
[----:B----4-:R-:W-:Y:S02]  /*e670*/  @!P4 IADD3 R8, P2, R233, R14, RZ ;  /* 0x0000000ee908c210 */ /* 0x010fe40007f5e0ff */
[----:B------:R1:W5:Y:S01]  /*e680*/  @!P4 LD.E.64 R40, desc[UR40][R6.64] ;  /* 0x000000280628c980 */ /* 0x000362000c101b00 */
[----:B------:R-:W-:Y:S02]  /*e690*/  CS2R R46, SRZ ;  /* 0x00000000002e7805 */ /* 0x000fe4000001ff00 */
[----:B------:R-:W-:Y:S01]  /*e6a0*/  CS2R R42, SRZ ;  /* 0x00000000002a7805 */ /* 0x000fe2000001ff00 */
[----:B------:R-:W-:-:S05]  /*e6b0*/  @!P3 IMAD.X R5, R5, 0x1, R23, P0 ;  /* 0x000000010505b824 */ /* 0x000fca00000e0617 */
[----:B------:R2:W5:Y:S01]  /*e6c0*/  @!P3 LD.E.64 R44, desc[UR40][R4.64] ;  /* 0x00000028042cb980 */ /* 0x000562000c101b00 */
[----:B-1----:R-:W-:-:S05]  /*e6d0*/  @!P3 IADD3 R6, P1, R22, R14, RZ ;  /* 0x0000000e1606b210 */ /* 0x002fca0007f3e0ff */
[C---:B---3--:R-:W-:Y:S02]  /*e6e0*/  @!P3 IMAD.X R7, R9.reuse, 0x1, R23, P1 ;  /* 0x000000010907b824 */ /* 0x048fe400008e0617 */
[----:B------:R-:W-:-:S03]  /*e6f0*/  @!P4 IMAD.X R9, R9, 0x1, R52, P2 ;  /* 0x000000010909c824 */ /* 0x000fc600010e0634 */
[----:B------:R2:W5:Y:S04]  /*e700*/  @!P3 LD.E.64 R46, desc[UR40][R6.64] ;  /* 0x00000028062eb980 */ /* 0x000568000c101b00 */
[----:B------:R2:W5:Y:S02]  /*e710*/  @!P4 LD.E.64 R42, desc[UR40][R8.64] ;  /* 0x00000028082ac980 */ /* 0x000564000c101b00 */
.L_x_2589:
[----:B------:R-:W-:Y:S05]  /*e720*/  BSYNC B1 ;  /* 0x0000000000017941 */ /* 0x000fea0003800000 */
.L_x_2588:
[----:B------:R-:W-:Y:S01]  /*e730*/  UMOV UR4, 0xffffffff ;  /* 0xffffffff00047882 */ /* 0x000fe20000000000 */
[----:B------:R-:W-:Y:S02]  /*e740*/  CS2R R30, SRZ ;  /* 0x00000000001e7805 */ /* 0x000fe4000001ff00 */
[----:B------:R-:W-:Y:S05]  /*e750*/  BRA.DIV UR4, `(.L_x_2590) ;  /* 0x0000024204d07947 */ /* 0x000fea000b800000 */
[----:B-12---:R1:W2:Y:S04]  /*e760*/  SHFL.IDX PT, R5, R10, 0x1, 0x181f ;  /* 0x00381f000a057f89 */ /* 0x0062a800000e0000 */
[----:B------:R1:W0:Y:S04]  /*e770*/  SHFL.IDX PT, R4, R0, 0x1, 0x181f ;  /* 0x00381f0000047f89 */ /* 0x00022800000e0000 */
[----:B---3--:R1:W3:Y:S04]  /*e780*/  SHFL.IDX PT, R9, R37, 0x1, 0x181f ;  /* 0x00381f0025097f89 */ /* 0x0082e800000e0000 */
[----:B----4-:R1:W4:Y:S02]  /*e790*/  SHFL.IDX PT, R14, R48, 0x1, 0x181f ;  /* 0x00381f00300e7f89 */ /* 0x01032400000e0000 */
.L_x_2853:
        /* <DEDUP_REMOVED lines=12> */
[----:B0-----:R-:W-:-:S05]  /*e860*/  @!P4 IADD3 R6, P0, R233, R4, RZ ;  /* 0x00000004e906c210 */ /* 0x001fca0007f1e0ff */
[----:B--2---:R-:W-:Y:S01]  /*e870*/  @!P4 IMAD.X R7, R5, 0x1, R52, P0 ;  /* 0x000000010507c824 */ /* 0x004fe200000e0634 */
[----:B----4-:R-:W-:Y:S02]  /*e880*/  @!P4 IADD3 R8, P2, R233, R14, RZ ;  /* 0x0000000ee908c210 */ /* 0x010fe40007f5e0ff */
[----:B------:R-:W-:Y:S02]  /*e890*/  @!P3 IADD3 R4, P0, R22, R4, RZ ;  /* 0x000000041604b210 */ /* 0x000fe40007f1e0ff */
[----:B------:R0:W5:Y:S01]  /*e8a0*/  @!P4 LD.E.64 R30, desc[UR40][R6.64] ;  /* 0x00000028061ec980 */ /* 0x000162000c101b00 */
[----:B------:R-:W-:Y:S02]  /*e8b0*/  CS2R R38, SRZ ;  /* 0x0000000000267805 */ /* 0x000fe4000001ff00 */
[----:B------:R-:W-:Y:S02]  /*e8c0*/  CS2R R32, SRZ ;  /* 0x0000000000207805 */ /* 0x000fe4000001ff00 */
[----:B------:R-:W-:-:S05]  /*e8d0*/  @!P3 IADD3.X R5, R5, R23, RZ, P0, !PT ;  /* 0x000000170505b210 */ /* 0x000fca00007fe4ff */
[----:B------:R2:W5:Y:S01]  /*e8e0*/  @!P3 LD.E.64 R34, desc[UR40][R4.64] ;  /* 0x000000280422b980 */ /* 0x000562000c101b00 */
[----:B0-----:R-:W-:-:S05]  /*e8f0*/  @!P3 IADD3 R6, P1, R22, R14, RZ ;  /* 0x0000000e1606b210 */ /* 0x001fca0007f3e0ff */
[C---:B---3--:R-:W-:Y:S02]  /*e900*/  @!P3 IMAD.X R7, R9.reuse, 0x1, R23, P1 ;  /* 0x000000010907b824 */ /* 0x048fe400008e0617 */
[----:B------:R-:W-:-:S03]  /*e910*/  @!P4 IMAD.X R9, R9, 0x1, R52, P2 ;  /* 0x000000010909c824 */ /* 0x000fc600010e0634 */
[----:B------:R2:W5:Y:S04]  /*e920*/  @!P3 LD.E.64 R38, desc[UR40][R6.64] ;  /* 0x000000280626b980 */ /* 0x000568000c101b00 */
[----:B------:R2:W5:Y:S02]  /*e930*/  @!P4 LD.E.64 R32, desc[UR40][R8.64] ;  /* 0x000000280820c980 */ /* 0x000564000c101b00 */
.L_x_2592:
[----:B------:R-:W-:Y:S05]  /*e940*/  BSYNC B1 ;  /* 0x0000000000017941 */ /* 0x000fea0003800000 */
.L_x_2591:
[----:B------:R-:W-:-:S03]  /*e950*/  UMOV UR4, 0xffffffff ;  /* 0xffffffff00047882 */ /* 0x000fc60000000000 */
[----:B------:R-:W-:Y:S05]  /*e960*/  BRA.DIV UR4, `(.L_x_2593) ;  /* 0x0000024204bc7947 */ /* 0x000fea000b800000 */
[----:B--2---:R2:W1:Y:S04]  /*e970*/  SHFL.IDX PT, R5, R10, 0x2, 0x181f ;  /* 0x00581f000a057f89 */ /* 0x00446800000e0000 */
[----:B0-----:R2:W0:Y:S04]  /*e980*/  SHFL.IDX PT, R4, R0, 0x2, 0x181f ;  /* 0x00581f0000047f89 */ /* 0x00142800000e0000 */
[----:B---3--:R2:W3:Y:S04]  /*e990*/  SHFL.IDX PT, R9, R37, 0x2, 0x181f ;  /* 0x00581f0025097f89 */ /* 0x0084e800000e0000 */
[----:B----4-:R2:W4:Y:S02]  /*e9a0*/  SHFL.IDX PT, R14, R48, 0x2, 0x181f ;  /* 0x00581f00300e7f89 */ /* 0x01052400000e0000 */
.L_x_2859:
        /* <DEDUP_REMOVED lines=27> */
.L_x_2595:
[----:B------:R-:W-:Y:S05]  /*eb60*/  BSYNC B1 ;  /* 0x0000000000017941 */ /* 0x000fea0003800000 */
.L_x_2594:
[----:B------:R-:W-:Y:S01]  /*eb70*/  UMOV UR4, 0xffffffff ;  /* 0xffffffff00047882 */ /* 0x000fe20000000000 */
[----:B-1-3--:R-:W-:Y:S02]  /*eb80*/  CS2R R8, SRZ ;  /* 0x0000000000087805 */ /* 0x00afe4000001ff00 */
[----:B------:R-:W-:Y:S05]  /*eb90*/  BRA.DIV UR4, `(.L_x_2596) ;  /* 0x0000024204a07947 */ /* 0x000fea000b800000 */
[----:B------:R1:W3:Y:S04]  /*eba0*/  SHFL.IDX PT, R5, R10, 0x3, 0x181f ;  /* 0x00781f000a057f89 */ /* 0x0002e800000e0000 */
[----:B0-----:R1:W0:Y:S04]  /*ebb0*/  SHFL.IDX PT, R4, R0, 0x3, 0x181f ;  /* 0x00781f0000047f89 */ /* 0x00122800000e0000 */
[----:B--2---:R-:W2:Y:S04]  /*ebc0*/  SHFL.IDX PT, R37, R37, 0x3, 0x181f ;  /* 0x00781f0025257f89 */ /* 0x004ea800000e0000 */
[----:B-1----:R-:W0:Y:S02]  /*ebd0*/  SHFL.IDX PT, R48, R48, 0x3, 0x181f ;  /* 0x00781f0030307f89 */ /* 0x002e2400000e0000 */
.L_x_2865:
[----:B------:R-:W-:Y:S01]  /*ebe0*/  VIADD R3, R3, 0x60 ;  /* 0x0000006003037836 */ /* 0x000fe20000000000 */
[----:B------:R-:W-:Y:S01]  /*ebf0*/  BSSY B1, `(.L_x_2597) ;  /* 0x0000019000017945 */ /* 0x000fe20003800000 */
[----:B------:R-:W-:Y:S02]  /*ec00*/  CS2R R12, SRZ ;  /* 0x00000000000c7805 */ /* 0x000fe4000001ff00 */
[----:B------:R-:W-:Y:S02]  /*ec10*/  CS2R R10, SRZ ;  /* 0x00000000000a7805 */ /* 0x000fe4000001ff00 */
[----:B----4-:R-:W-:Y:S02]  /*ec20*/  CS2R R14, SRZ ;  /* 0x00000000000e7805 */ /* 0x010fe4000001ff00 */
[----:B------:R-:W-:-:S13]  /*ec30*/  ISETP.GE.AND P0, PT, R3, R50, PT ;  /* 0x000000320300720c */ /* 0x000fda0003f06270 */
[----:B------:R-:W-:Y:S05]  /*ec40*/  @P0 BRA `(.L_x_2598) ;  /* 0x00000000004c0947 */ /* 0x000fea0003800000 */
[----:B------:R-:W-:Y:S01]  /*ec50*/  ULDC UR4, c[0x0][0x3f4] ;  /* 0x0000fd0000047ab9 */ /* 0x000fe20000000800 */
[----:B------:R-:W-:Y:S02]  /*ec60*/  CS2R R8, SRZ ;  /* 0x0000000000087805 */ /* 0x000fe4000001ff00 */
[----:B------:R-:W-:Y:S02]  /*ec70*/  ISETP.GE.AND P4, PT, R233, UR4, PT ;  /* 0x00000004e9007c0c */ /* 0x000fe4000bf86270 */
[----:B------:R-:W-:Y:S02]  /*ec80*/  ISETP.GE.AND P3, PT, R22, UR4, PT ;  /* 0x0000000416007c0c */ /* 0x000fe4000bf66270 */
[----:B------:R-:W-:-:S09]  /*ec90*/  CS2R R12, SRZ ;  /* 0x00000000000c7805 */ /* 0x000fd2000001ff00 */
[C---:B0-----:R-:W-:Y:S02]  /*eca0*/  @!P4 IADD3 R10, P0, R233.reuse, R4, RZ ;  /* 0x00000004e90ac210 */ /* 0x041fe40007f1e0ff */
[----:B------:R-:W-:Y:S02]  /*ecb0*/  @!P4 IADD3 R6, P2, R233, R48, RZ ;  /* 0x00000030e906c210 */ /* 0x000fe40007f5e0ff */
[C---:B---3--:R-:W-:Y:S02]  /*ecc0*/  @!P4 IADD3.X R11, R5.reuse, R52, RZ, P0, !PT ;  /* 0x00000034050bc210 */ /* 0x048fe400007fe4ff */
[C---:B------:R-:W-:Y:S02]  /*ecd0*/  @!P3 IADD3 R4, P0, R22.reuse, R4, RZ ;  /* 0x000000041604b210 */ /* 0x040fe40007f1e0ff */
[----:B------:R-:W-:Y:S01]  /*ece0*/  @!P3 IADD3 R48, P1, R22, R48, RZ ;  /* 0x000000301630b210 */ /* 0x000fe20007f3e0ff */
[----:B------:R0:W5:Y:S01]  /*ecf0*/  @!P4 LD.E.64 R8, desc[UR40][R10.64] ;  /* 0x000000280a08c980 */ /* 0x000162000c101b00 */
[----:B------:R-:W-:Y:S01]  /*ed00*/  CS2R R14, SRZ ;  /* 0x00000000000e7805 */ /* 0x000fe2000001ff00 */
[----:B------:R-:W-:-:S02]  /*ed10*/  @!P3 IMAD.X R5, R5, 0x1, R23, P0 ;  /* 0x000000010505b824 */ /* 0x000fc400000e0617 */
[C---:B--2---:R-:W-:Y:S02]  /*ed20*/  @!P4 IMAD.X R7, R37.reuse, 0x1, R52, P2 ;  /* 0x000000012507c824 */ /* 0x044fe400010e0634 */
[----:B------:R-:W-:Y:S01]  /*ed30*/  @!P3 IMAD.X R49, R37, 0x1, R23, P1 ;  /* 0x000000012531b824 */ /* 0x000fe200008e0617 */
[----:B------:R1:W5:Y:S01]  /*ed40*/  @!P3 LD.E.64 R12, desc[UR40][R4.64] ;  /* 0x00000028040cb980 */ /* 0x000362000c101b00 */
[----:B0-----:R-:W-:-:S03]  /*ed50*/  CS2R R10, SRZ ;  /* 0x00000000000a7805 */ /* 0x001fc6000001ff00 */
[----:B------:R1:W5:Y:S04]  /*ed60*/  @!P3 LD.E.64 R14, desc[UR40][R48.64] ;  /* 0x00000028300eb980 */ /* 0x000368000c101b00 */
[----:B------:R1:W5:Y:S02]  /*ed70*/  @!P4 LD.E.64 R10, desc[UR40][R6.64] ;  /* 0x00000028060ac980 */ /* 0x000364000c101b00 */
.L_x_2598:
[----:B------:R-:W-:Y:S05]  /*ed80*/  BSYNC B1 ;  /* 0x0000000000017941 */ /* 0x000fea0003800000 */
.L_x_2597:
[----:B------:R-:W-:Y:S01]  /*ed90*/  ULEA.HI UR4, UR39, UR39, URZ, 0x1 ;  /* 0x0000002727047291 */ /* 0x000fe2000f8f083f */
[----:B------:R-:W-:Y:S01]  /*eda0*/  VIADDMNMX R0, R50, -R51, 0x80, PT ;  /* 0x0000008032007446 */ /* 0x000fe20003800933 */
[----:B------:R-:W-:Y:S02]  /*edb0*/  BSSY B1, `(.L_x_2599) ;  /* 0x0000008000017945 */ /* 0x000fe40003800000 */
[----:B------:R-:W-:Y:S01]  /*edc0*/  ULOP3.LUT UR4, UR4, 0xfffffffe, URZ, 0xc0, !UPT ;  /* 0xfffffffe04047892 */ /* 0x000fe2000f8ec03f */
[----:B------:R-:W-:-:S03]  /*edd0*/  ISETP.GE.AND P1, PT, R19, R0, PT ;  /* 0x000000001300720c */ /* 0x000fc60003f26270 */
[----:B------:R-:W-:-:S06]  /*ede0*/  UIADD3 UR4, UR39, -UR4, URZ ;  /* 0x8000000427047290 */ /* 0x000fcc000fffe03f */
[----:B------:R-:W-:-:S05]  /*edf0*/  IMAD.U32 R3, RZ, RZ, UR4 ;  /* 0x00000004ff037e24 */ /* 0x000fca000f8e00ff */
[----:B------:R-:W-:-:S04]  /*ee00*/  SHF.L.U32 R3, R3, 0x1f, RZ ;  /* 0x0000001f03037819 */ /* 0x000fc800000006ff */
[----:B------:R-:W4:Y:S02]  /*ee10*/  SYNCS.PHASECHK.TRANS64.TRYWAIT P0, [R18+URZ+0x38800], R3 ;  /* 0x03880003120075a7 */ /* 0x000f24000800017f */
[----:B----4-:R-:W-:Y:S05]  /*ee20*/  @!P0 BRA `(.L_x_2600) ;  /* 0x0000024000708947 */ /* 0x010fea0003800000 */
.L_x_2866:
[----:B------:R-:W-:Y:S05]  /*ee30*/  BSYNC B1 ;  /* 0x0000000000017941 */ /* 0x000fea0003800000 */
.L_x_2599:
[----:B------:R-:W-:Y:S04]  /*ee40*/  BSSY B1, `(.L_x_2601) ;  /* 0x00000fa000017945 */ /* 0x000fe80003800000 */
[----:B------:R-:W-:Y:S05]  /*ee50*/  @P1 BRA `(.L_x_2602) ;  /* 0x0000000c00e01947 */ /* 0x000fea0003800000 */
[----:B------:R0:W5:Y:S01]  /*ee60*/  LDL R61, [R1+0x74] ;  /* 0x00007400013d7983 */ /* 0x0001620000100800 */
[----:B----4-:R-:W4:Y:S01]  /*ee70*/  LDC R3, c[0x0][0x3f4] ;  /* 0x0000fd00ff037b82 */ /* 0x010f220000000800 */
[----:B------:R-:W-:Y:S01]  /*ee80*/  BSSY B2, `(.L_x_2603) ;  /* 0x000007a000027945 */ /* 0x000fe20003800000 */
[-C--:B----4-:R-:W-:Y:S02]  /*ee90*/  ISETP.GE.AND P0, PT, R22, R3.reuse, PT ;  /* 0x000000031600720c */ /* 0x090fe40003f06270 */
[----:B------:R-:W-:-:S11]  /*eea0*/  ISETP.GE.AND P1, PT, R233, R3, PT ;  /* 0x00000003e900720c */ /* 0x000fd60003f26270 */
[----:B0-----:R-:W-:Y:S05]  /*eeb0*/  @P0 BRA `(.L_x_2604) ;  /* 0x0000000400d80947 */ /* 0x001fea0003800000 */
[----:B-1-3-5:R-:W0:Y:S01]  /*eec0*/  LDS.128 R4, [R61+0x20400] ;  /* 0x020400003d047984 */ /* 0x02ae220000000c00 */
[----:B--2---:R-:W-:Y:S02]  /*eed0*/  SHF.R.U32.HI R37, RZ, 0x8, R44 ;  /* 0x00000008ff257819 */ /* 0x004fe4000001162c */
        /* <DEDUP_REMOVED lines=116> */
.L_x_2604:
[----:B------:R-:W-:Y:S05]  /*f620*/  BSYNC B2 ;  /* 0x0000000000027941 */ /* 0x000fea0003800000 */
.L_x_2603:
[----:B------:R-:W-:Y:S05]  /*f630*/  @P1 BRA `(.L_x_2602) ;  /* 0x0000000400e81947 */ /* 0x000fea0003800000 */
[----:B01-3-5:R-:W0:Y:S01]  /*f640*/  LDS.128 R4, [R61+0x24400] ;  /* 0x024400003d047984 */ /* 0x02be220000000c00 */
[----:B------:R-:W-:Y:S02]  /*f650*/  SHF.R.U32.HI R45, RZ, 0x8, R42 ;  /* 0x00000008ff2d7819 */ /* 0x000fe4000001162a */
[----:B------:R-:W-:Y:S02]  /*f660*/  LOP3.LUT R48, R42, 0xff, RZ, 0xc0, !PT ;  /* 0x000000ff2a307812 */ /* 0x000fe400078ec0ff */
[----:B------:R-:W-:Y:S02]  /*f670*/  LOP3.LUT R45, R45, 0xff, RZ, 0xc0, !PT ;  /* 0x000000ff2d2d7812 */ /* 0x000fe400078ec0ff */
[----:B--2---:R-:W-:Y:S02]  /*f680*/  SHF.R.U32.HI R37, RZ, 0x8, R41 ;  /* 0x00000008ff257819 */ /* 0x004fe40000011629 */
        /* <DEDUP_REMOVED lines=117> */
.L_x_2602:
[----:B------:R-:W-:Y:S05]  /*fde0*/  BSYNC B1 ;  /* 0x0000000000017941 */ /* 0x000fea0003800000 */
.L_x_2601:
[----:B----4-:R-:W-:Y:S01]  /*fdf0*/  VIADD R3, R19, 0x20 ;  /* 0x0000002013037836 */ /* 0x010fe20000000000 */
[----:B------:R-:W-:Y:S04]  /*fe00*/  BSSY B1, `(.L_x_2605) ;  /* 0x00000fb000017945 */ /* 0x000fe80003800000 */
[----:B------:R-:W-:-:S13]  /*fe10*/  ISETP.GE.AND P0, PT, R3, R0, PT ;  /* 0x000000000300720c */ /* 0x000fda0003f06270 */
[----:B------:R-:W-:Y:S05]  /*fe20*/  @P0 BRA `(.L_x_2606) ;  /* 0x0000000c00e00947 */ /* 0x000fea0003800000 */
[----:B------:R4:W5:Y:S01]  /*fe30*/  LDL R53, [R1+0x74] ;  /* 0x0000740001357983 */ /* 0x0009620000100800 */
[----:B------:R-:W0:Y:S01]  /*fe40*/  LDC R3, c[0x0][0x3f4] ;  /* 0x0000fd00ff037b82 */ /* 0x000e220000000800 */
[----:B------:R-:W-:Y:S01]  /*fe50*/  BSSY B2, `(.L_x_2607) ;  /* 0x000007e000027945 */ /* 0x000fe20003800000 */
[-C--:B0-----:R-:W-:Y:S02]  /*fe60*/  ISETP.GE.AND P0, PT, R22, R3.reuse, PT ;  /* 0x000000031600720c */ /* 0x081fe40003f06270 */
[----:B------:R-:W-:-:S11]  /*fe70*/  ISETP.GE.AND P1, PT, R233, R3, PT ;  /* 0x00000003e900720c */ /* 0x000fd60003f26270 */
[----:B----4-:R-:W-:Y:S05]  /*fe80*/  @P0 BRA `(.L_x_2608) ;  /* 0x0000000400e80947 */ /* 0x010fea0003800000 */
[----:B-1-3-5:R-:W0:Y:S01]  /*fe90*/  LDS.128 R4, [R53+0x21400] ;  /* 0x0214000035047984 */ /* 0x02ae220000000c00 */
        /* <DEDUP_REMOVED lines=121> */
.L_x_2608:
[----:B------:R-:W-:Y:S05]  /*10630*/  BSYNC B2 ;  /* 0x0000000000027941 */ /* 0x000fea0003800000 */
.L_x_2607:
[----:B------:R-:W-:Y:S05]  /*10640*/  @P1 BRA `(.L_x_2606) ;  /* 0x0000000400d81947 */ /* 0x000fea0003800000 */
[----:B01-3-5:R-:W0:Y:S01]  /*10650*/  LDS.128 R4, [R53+0x25400] ;  /* 0x0254000035047984 */ /* 0x02be220000000c00 */
[----:B------:R-:W-:Y:S02]  /*10660*/  SHF.R.U32.HI R34, RZ, 0x8, R30 ;  /* 0x00000008ff227819 */ /* 0x000fe4000001161e */
        /* <DEDUP_REMOVED lines=9> */
[----:B------:R-:W-:Y:S02]  /*10700*/  LOP3.LUT R39, R33, 0xff, RZ, 0xc0, !PT ;  /* 0x000000ff21277812 */ /* 0x000fe400078ec0ff */
[----:B------:R-:W-:-:S02]  /*10710*/  LOP3.LUT R40, R40, 0xff, RZ, 0xc0, !PT ;  /* 0x000000ff28287812 */ /* 0x000fc400078ec0ff */
[----:B------:R-:W-:Y:S02]  /*10720*/  SHF.R.U32.HI R41, RZ, 0x10, R33 ;  /* 0x00000010ff297819 */ /* 0x000fe40000011621 */
[----:B------:R-:W-:Y:S02]  /*10730*/  PRMT R35, R38, 0x7604, R35 ;  /* 0x0000760426237816 */ /* 0x000fe40000000023 */
[----:B------:R-:W-:Y:S01]  /*10740*/  LOP3.LUT R38, R34, 0xff, RZ, 0xc0, !PT ;  /* 0x000000ff22267812 */ /* 0x000fe200078ec0ff */
[----:B------:R-:W-:Y:S01]  /*10750*/  IMAD.U32 R34, R42, 0x10000, RZ ;  /* 0x000100002a227824 */ /* 0x000fe200078e00ff */
[----:B--2---:R-:W-:Y:S02]  /*10760*/  LOP3.LUT R37, R32, 0xff, RZ, 0xc0, !PT ;  /* 0x000000ff20257812 */ /* 0x004fe400078ec0ff */
[----:B------:R-:W-:Y:S02]  /*10770*/  PRMT R40, R40, 0x7604, R39 ;  /* 0x0000760428287816 */ /* 0x000fe40000000027 */
[----:B------:R-:W-:-:S02]  /*10780*/  SHF.L.U32 R41, R41, 0x10, RZ ;  /* 0x0000001029297819 */ /* 0x000fc400000006ff */
[----:B------:R-:W-:Y:S02]  /*10790*/  PRMT R39, R38, 0x7604, R37 ;  /* 0x0000760426277816 */ /* 0x000fe40000000025 */
[----:B------:R-:W-:Y:S02]  /*107a0*/  LOP3.LUT R37, R35, 0xff0000, R34, 0xf8, !PT ;  /* 0x00ff000023257812 */ /* 0x000fe400078ef822 */
[----:B------:R-:W-:Y:S02]  /*107b0*/  LOP3.LUT R41, R40, 0xff0000, R41, 0xf8, !PT ;  /* 0x00ff000028297812 */ /* 0x000fe400078ef829 */
[----:B------:R-:W-:Y:S02]  /*107c0*/  LOP3.LUT R37, R37, 0xff000000, R31, 0xf8, !PT ;  /* 0xff00000025257812 */ /* 0x000fe400078ef81f */
[----:B------:R-:W-:Y:S02]  /*107d0*/  LOP3.LUT R41, R41, 0xff000000, R33, 0xf8, !PT ;  /* 0xff00000029297812 */ /* 0x000fe400078ef821 */
[----:B------:R-:W-:-:S02]  /*107e0*/  LOP3.LUT R35, R3, 0xff0000, R30, 0xf8, !PT ;  /* 0x00ff000003237812 */ /* 0x000fc400078ef81e */
[-C--:B0-----:R-:W-:Y:S02]  /*107f0*/  F2FP.F16.E4M3.UNPACK_B R3, R6.reuse.H1 ;  /* 0x00000006ff03723e */ /* 0x081fe400030006ff */
        /* <DEDUP_REMOVED lines=91> */
.L_x_2606:
[----:B------:R-:W-:Y:S05]  /*10db0*/  BSYNC B1 ;  /* 0x0000000000017941 */ /* 0x000fea0003800000 */
.L_x_2605:
[----:B------:R-:W-:Y:S01]  /*10dc0*/  VIADD R3, R19, 0x40 ;  /* 0x0000004013037836 */ /* 0x000fe20000000000 */
[----:B------:R-:W-:Y:S04]  /*10dd0*/  BSSY B1, `(.L_x_2609) ;  /* 0x00000fb000017945 */ /* 0x000fe80003800000 */
[----:B------:R-:W-:-:S13]  /*10de0*/  ISETP.GE.AND P0, PT, R3, R0, PT ;  /* 0x000000000300720c */ /* 0x000fda0003f06270 */
[----:B------:R-:W-:Y:S05]  /*10df0*/  @P0 BRA `(.L_x_2610) ;  /* 0x0000000c00e00947 */ /* 0x000fea0003800000 */
[----:B-----5:R0:W5:Y:S01]  /*10e00*/  LDL R45, [R1+0x74] ;  /* 0x00007400012d7983 */ /* 0x0201620000100800 */
[----:B------:R-:W1:Y:S01]  /*10e10*/  LDC R3, c[0x0][0x3f4] ;  /* 0x0000fd00ff037b82 */ /* 0x000e620000000800 */
[----:B------:R-:W-:Y:S01]  /*10e20*/  BSSY B2, `(.L_x_2611) ;  /* 0x000007a000027945 */ /* 0x000fe20003800000 */
[-C--:B-1----:R-:W-:Y:S02]  /*10e30*/  ISETP.GE.AND P0, PT, R22, R3.reuse, PT ;  /* 0x000000031600720c */ /* 0x082fe40003f06270 */
[----:B------:R-:W-:-:S11]  /*10e40*/  ISETP.GE.AND P1, PT, R233, R3, PT ;  /* 0x00000003e900720c */ /* 0x000fd60003f26270 */
[----:B0-----:R-:W-:Y:S05]  /*10e50*/  @P0 BRA `(.L_x_2612) ;  /* 0x0000000400d80947 */ /* 0x001fea0003800000 */
[----:B---345:R-:W0:Y:S01]  /*10e60*/  LDS.128 R4, [R45+0x22400] ;  /* 0x022400002d047984 */ /* 0x038e220000000c00 */
[----:B------:R-:W-:Y:S02]  /*10e70*/  SHF.R.U32.HI R30, RZ, 0x8, R26 ;  /* 0x00000008ff1e7819 */ /* 0x000fe4000001161a */
        /* <DEDUP_REMOVED lines=9> */
[----:B--2---:R-:W-:Y:S02]  /*10f10*/  SHF.R.U32.HI R37, RZ, 0x10, R29 ;  /* 0x00000010ff257819 */ /* 0x004fe4000001161d */
        /* <DEDUP_REMOVED lines=106> */
.L_x_2612:
[----:B------:R-:W-:Y:S05]  /*115c0*/  BSYNC B2 ;  /* 0x0000000000027941 */ /* 0x000fea0003800000 */
.L_x_2611:
[----:B------:R-:W-:Y:S05]  /*115d0*/  @P1 BRA `(.L_x_2610) ;  /* 0x0000000400e81947 */ /* 0x000fea0003800000 */
[----:B0--345:R-:W0:Y:S01]  /*115e0*/  LDS.128 R4, [R45+0x26400] ;  /* 0x026400002d047984 */ /* 0x039e220000000c00 */
[----:B------:R-:W-:Y:S02]  /*115f0*/  SHF.R.U32.HI R27, RZ, 0x8, R25 ;  /* 0x00000008ff1b7819 */ /* 0x000fe40000011619 */
        /* <DEDUP_REMOVED lines=49> */
[----:B--2---:R-:W-:Y:S01]  /*11910*/  FFMA.FTZ R37, R21, R32, R35 ;  /* 0x0000002015257223 */ /* 0x004fe20000010023 */
        /* <DEDUP_REMOVED lines=70> */
.L_x_2610:
[----:B------:R-:W-:Y:S05]  /*11d80*/  BSYNC B1 ;  /* 0x0000000000017941 */ /* 0x000fea0003800000 */
.L_x_2609:
[----:B------:R-:W-:-:S05]  /*11d90*/  VIADD R3, R19, 0x60 ;  /* 0x0000006013037836 */ /* 0x000fca0000000000 */
        /* <DEDUP_REMOVED lines=130> */
.L_x_2615:
[----:B------:R-:W-:Y:S05]  /*125c0*/  BSYNC B1 ;  /* 0x0000000000017941 */ /* 0x000fea0003800000 */
.L_x_2614:
[----:B------:R-:W-:Y:S05]  /*125d0*/  @P1 BRA `(.L_x_2613) ;  /* 0x0000005000681947 */ /* 0x000fea0003800000 */
[----:B0--345:R-:W0:Y:S01]  /*125e0*/  LDS.128 R4, [R35+0x27400] ;  /* 0x0274000023047984 */ /* 0x039e220000000c00 */
[----:B------:R-:W-:Y:S02]  /*125f0*/  SHF.R.U32.HI R13, RZ, 0x8, R9 ;  /* 0x00000008ff0d7819 */ /* 0x000fe40000011609 */
        /* <DEDUP_REMOVED lines=117> */
.L_x_2586:
[----:B------:R-:W0:Y:S01]  /*12d50*/  LDC R52, c[0x0][0x448] ;  /* 0x00011200ff347b82 */ /* 0x000e220000000800 */
[----:B------:R-:W-:Y:S01]  /*12d60*/  IMAD.MOV.U32 R27, RZ, RZ, R29 ;  /* 0x000000ffff1b7224 */ /* 0x000fe200078e001d */
[----:B------:R-:W-:Y:S01]  /*12d70*/  ULDC.64 UR4, c[0x0][0x3f8] ;  /* 0x0000fe0000047ab9 */ /* 0x000fe20000000a00 */
[----:B------:R-:W-:Y:S01]  /*12d80*/  IMAD.MOV.U32 R25, RZ, RZ, R31 ;  /* 0x000000ffff197224 */ /* 0x000fe200078e001f */
[----:B------:R-:W-:Y:S01]  /*12d90*/  ULDC.64 UR6, c[0x0][0x408] ;  /* 0x0001020000067ab9 */ /* 0x000fe20000000a00 */
[----:B------:R-:W-:Y:S01]  /*12da0*/  ULDC.64 UR8, c[0x0][0x400] ;  /* 0x0001000000087ab9 */ /* 0x000fe20000000a00 */
        /* <DEDUP_REMOVED lines=19> */
[----:B------:R-:W2:Y:S01]  /*12ee0*/  LDL R6, [R1+0x38] ;  /* 0x0000380001067983 */ /* 0x000ea20000100800 */
[----:B------:R-:W0:Y:S03]  /*12ef0*/  LDC R37, c[0x0][0x3f4] ;  /* 0x0000fd00ff257b82 */ /* 0x000e260000000800 */
[----:B------:R-:W1:Y:S04]  /*12f00*/  SHFL.IDX PT, R7, R55, RZ, 0x181f ;  /* 0x00181fff37077589 */ /* 0x000e6800000e0000 */
[----:B------:R-:W3:Y:S04]  /*12f10*/  SHFL.IDX PT, R14, R59, RZ, 0x181f ;  /* 0x00181fff3b0e7589 */ /* 0x000ee800000e0000 */
[----:B------:R-:W4:Y:S04]  /*12f20*/  SHFL.IDX PT, R5, R53, RZ, 0x181f ;  /* 0x00181fff35057589 */ /* 0x000f2800000e0000 */
[----:B------:R-:W5:Y:S01]  /*12f30*/  SHFL.IDX PT, R9, R57, RZ, 0x181f ;  /* 0x00181fff39097589 */ /* 0x000f6200000e0000 */
[----:B0-----:R-:W-:Y:S01]  /*12f40*/  ISETP.GE.AND P0, PT, R16, R37, PT ;  /* 0x000000251000720c */ /* 0x001fe20003f06270 */
[----:B--2---:R-:W-:-:S05]  /*12f50*/  IMAD R52, R6, R52, RZ ;  /* 0x0000003406347224 */ /* 0x004fca00078e02ff */
[----:B------:R-:W-:-:S13]  /*12f60*/  ISETP.GE.OR P1, PT, R3, R52, P0 ;  /* 0x000000340300720c */ /* 0x000fda0000726670 */
[C---:B-1----:R-:W-:Y:S02]  /*12f70*/  @!P1 IADD3 R4, P2, R16.reuse, R7, RZ ;  /* 0x0000000710049210 */ /* 0x042fe40007f5e0ff */
[----:B---3--:R-:W-:Y:S02]  /*12f80*/  @!P1 IADD3 R24, P3, R16, R14, RZ ;  /* 0x0000000e10189210 */ /* 0x008fe40007f7e0ff */
[----:B----4-:R-:W-:-:S03]  /*12f90*/  @!P1 IADD3.X R5, R5, R17, RZ, P2, !PT ;  /* 0x0000001105059210 */ /* 0x010fc600017fe4ff */
[----:B-----5:R-:W-:-:S03]  /*12fa0*/  @!P1 IMAD.X R25, R9, 0x1, R17, P3 ;  /* 0x0000000109199824 */ /* 0x020fc600018e0611 */
        /* <DEDUP_REMOVED lines=13> */
[----:B------:R-:W-:Y:S01]  /*13080*/  @!P1 IMAD.MOV.U32 R46, RZ, RZ, R6 ;  /* 0x000000ffff2e9224 */ /* 0x000fe200078e0006 */
[----:B---3--:R-:W-:Y:S01]  /*13090*/  @!P1 MOV R51, R27 ;  /* 0x0000001b00339202 */ /* 0x008fe20000000f00 */
[----:B------:R-:W-:-:S02]  /*130a0*/  @!P1 IMAD.MOV.U32 R47, RZ, RZ, R7 ;  /* 0x000000ffff2f9224 */ /* 0x000fc400078e0007 */
[----:B------:R-:W-:Y:S02]  /*130b0*/  @!P1 IMAD.MOV.U32 R48, RZ, RZ, R24 ;  /* 0x000000ffff309224 */ /* 0x000fe400078e0018 */
[----:B------:R-:W-:Y:S02]  /*130c0*/  @!P1 IMAD.MOV.U32 R49, RZ, RZ, R25 ;  /* 0x000000ffff319224 */ /* 0x000fe400078e0019 */
[----:B01--4-:R-:W-:-:S07]  /*130d0*/  @!P1 IMAD.MOV.U32 R50, RZ, RZ, R26 ;  /* 0x000000ffff329224 */ /* 0x013fce00078e001a */
.L_x_2876:
        /* <DEDUP_REMOVED lines=17> */
.L_x_2618:
[----:B------:R-:W-:Y:S05]  /*131f0*/  BSYNC B1 ;  /* 0x0000000000017941 */ /* 0x000fea0003800000 */
.L_x_2617:
        /* <DEDUP_REMOVED lines=11> */
[----:B---3--:R-:W-:Y:S02]  /*132b0*/  @!P1 IMAD.X R33, R25, 0x1, R17, P3 ;  /* 0x0000000119219824 */ /* 0x008fe400018e0611 */
[----:B------:R-:W-:-:S04]  /*132c0*/  @!P1 IMAD.MOV.U32 R25, RZ, RZ, R9 ;  /* 0x000000ffff199224 */ /* 0x000fc800078e0009 */
[----:B------:R-:W2:Y:S04]  /*132d0*/  @!P1 LD.E.128 R32, desc[UR40][R32.64] ;  /* 0x0000002820209980 */ /* 0x000ea8000c101d00 */
[----:B------:R-:W3:Y:S04]  /*132e0*/  @!P1 LD.E.128 R24, desc[UR40][R24.64] ;  /* 0x0000002818189980 */ /* 0x000ee8000c101d00 */
[----:B------:R-:W0:Y:S04]  /*132f0*/  SHFL.IDX PT, R55, R55, 0x3, 0x181f ;  /* 0x00781f0037377f89 */ /* 0x000e2800000e0000 */
[----:B------:R-:W1:Y:S04]  /*13300*/  SHFL.IDX PT, R53, R53, 0x3, 0x181f ;  /* 0x00781f0035357f89 */ /* 0x000e6800000e0000 */
[----:B------:R-:W4:Y:S04]  /*13310*/  SHFL.IDX PT, R59, R59, 0x3, 0x181f ;  /* 0x00781f003b3b7f89 */ /* 0x000f2800000e0000 */
[----:B------:R-:W0:Y:S01]  /*13320*/  SHFL.IDX PT, R57, R57, 0x3, 0x181f ;  /* 0x00781f0039397f89 */ /* 0x000e2200000e0000 */
[----:B------:R-:W-:-:S02]  /*13330*/  CS2R R20, SRZ ;  /* 0x0000000000147805 */ /* 0x000fc4000001ff00 */
[----:B------:R-:W-:Y:S02]  /*13340*/  CS2R R38, SRZ ;  /* 0x0000000000267805 */ /* 0x000fe4000001ff00 */
[----:B------:R-:W-:Y:S02]  /*13350*/  CS2R R40, SRZ ;  /* 0x0000000000287805 */ /* 0x000fe4000001ff00 */
[----:B------:R-:W-:Y:S02]  /*13360*/  CS2R R42, SRZ ;  /* 0x00000000002a7805 */ /* 0x000fe4000001ff00 */
[----:B------:R-:W-:Y:S01]  /*13370*/  CS2R R8, SRZ ;  /* 0x0000000000087805 */ /* 0x000fe2000001ff00 */
[----:B--2---:R-:W-:Y:S02]  /*13380*/  @!P1 IMAD.MOV.U32 R40, RZ, RZ, R32 ;  /* 0x000000ffff289224 */ /* 0x004fe400078e0020 */
[----:B------:R-:W-:Y:S02]  /*13390*/  @!P1 IMAD.MOV.U32 R41, RZ, RZ, R33 ;  /* 0x000000ffff299224 */ /* 0x000fe400078e0021 */
[----:B---3--:R-:W-:Y:S01]  /*133a0*/  @!P1 IMAD.MOV.U32 R20, RZ, RZ, R24 ;  /* 0x000000ffff149224 */ /* 0x008fe200078e0018 */
[----:B------:R-:W-:Y:S01]  /*133b0*/  @!P1 MOV R21, R25 ;  /* 0x0000001900159202 */ /* 0x000fe20000000f00 */
[----:B------:R-:W-:-:S02]  /*133c0*/  @!P1 IMAD.MOV.U32 R38, RZ, RZ, R26 ;  /* 0x000000ffff269224 */ /* 0x000fc400078e001a */
[----:B------:R-:W-:Y:S02]  /*133d0*/  @!P1 IMAD.MOV.U32 R39, RZ, RZ, R27 ;  /* 0x000000ffff279224 */ /* 0x000fe400078e001b */
[----:B------:R-:W-:Y:S02]  /*133e0*/  @!P1 IMAD.MOV.U32 R42, RZ, RZ, R34 ;  /* 0x000000ffff2a9224 */ /* 0x000fe400078e0022 */
[----:B01--4-:R-:W-:-:S07]  /*133f0*/  @!P1 IMAD.MOV.U32 R43, RZ, RZ, R35 ;  /* 0x000000ffff2b9224 */ /* 0x013fce00078e0023 */
.L_x_2886:
        /* <DEDUP_REMOVED lines=13> */
[----:B------:R-:W-:Y:S01]  /*134d0*/  IMAD.X R13, R53, 0x1, R17, P1 ;  /* 0x00000001350d7824 */ /* 0x000fe200008e0611 */
[----:B------:R-:W-:-:S05]  /*134e0*/  IADD3.X R9, R57, R17, RZ, P2, !PT ;  /* 0x0000001139097210 */ /* 0x000fca00017fe4ff */
[----:B------:R-:W5:Y:S04]  /*134f0*/  LD.E.128 R12, desc[UR40][R12.64] ;  /* 0x000000280c0c7980 */ /* 0x000f68000c101d00 */
[----:B------:R-:W5:Y:S02]  /*13500*/  LD.E.128 R8, desc[UR40][R8.64] ;  /* 0x0000002808087980 */ /* 0x000f64000c101d00 */
.L_x_2621:
[----:B------:R-:W-:Y:S05]  /*13510*/  BSYNC B1 ;  /* 0x0000000000017941 */ /* 0x000fea0003800000 */
.L_x_2620:
[----:B------:R-:W2:Y:S01]  /*13520*/  LDL R24, [R1+0x34] ;  /* 0x0000340001187983 */ /* 0x000ea20000100800 */
[----:B------:R-:W-:Y:S01]  /*13530*/  ULEA.HI UR4, UR39, UR39, URZ, 0x1 ;  /* 0x0000002727047291 */ /* 0x000fe2000f8f083f */
[C---:B------:R-:W-:Y:S01]  /*13540*/  VIADD R26, R19.reuse, 0x20 ;  /* 0x00000020131a7836 */ /* 0x040fe20000000000 */
[----:B------:R-:W-:Y:S01]  /*13550*/  BSSY B1, `(.L_x_2622) ;  /* 0x000000e000017945 */ /* 0x000fe20003800000 */
[----:B------:R-:W-:Y:S01]  /*13560*/  VIADD R25, R19, 0x40 ;  /* 0x0000004013197836 */ /* 0x000fe20000000000 */
[----:B------:R-:W-:-:S04]  /*13570*/  ULOP3.LUT UR4, UR4, 0xfffffffe, URZ, 0xc0, !UPT ;  /* 0xfffffffe04047892 */ /* 0x000fc8000f8ec03f */
[----:B------:R-:W-:-:S06]  /*13580*/  UIADD3 UR4, UR39, -UR4, URZ ;  /* 0x8000000427047290 */ /* 0x000fcc000fffe03f */
[----:B------:R-:W-:-:S05]  /*13590*/  IMAD.U32 R3, RZ, RZ, UR4 ;  /* 0x00000004ff037e24 */ /* 0x000fca000f8e00ff */
[----:B------:R-:W-:-:S04]  /*135a0*/  SHF.L.U32 R3, R3, 0x1f, RZ ;  /* 0x0000001f03037819 */ /* 0x000fc800000006ff */
[----:B------:R-:W0:Y:S01]  /*135b0*/  SYNCS.PHASECHK.TRANS64.TRYWAIT P4, [R18+URZ+0x38800], R3 ;  /* 0x03880003120075a7 */ /* 0x000e22000808017f */
[----:B--2---:R-:W-:Y:S01]  /*135c0*/  VIADDMNMX R52, R52, -R24, 0x80, PT ;  /* 0x0000008034347446 */ /* 0x004fe20003800918 */
[----:B------:R-:W-:-:S03]  /*135d0*/  VIADD R24, R19, 0x60 ;  /* 0x0000006013187836 */ /* 0x000fc60000000000 */
[-C--:B------:R-:W-:Y:S02]  /*135e0*/  ISETP.GE.OR P3, PT, R19, R52.reuse, P0 ;  /* 0x000000341300720c */ /* 0x080fe40000766670 */
[-C--:B------:R-:W-:Y:S02]  /*135f0*/  ISETP.GE.OR P2, PT, R26, R52.reuse, P0 ;  /* 0x000000341a00720c */ /* 0x080fe40000746670 */
[-C--:B------:R-:W-:Y:S02]  /*13600*/  ISETP.GE.OR P1, PT, R25, R52.reuse, P0 ;  /* 0x000000341900720c */ /* 0x080fe40000726670 */
[----:B------:R-:W-:Y:S01]  /*13610*/  ISETP.GE.OR P0, PT, R24, R52, P0 ;  /* 0x000000341800720c */ /* 0x000fe20000706670 */
[----:B0-----:R-:W-:-:S12]  /*13620*/  @!P4 BRA `(.L_x_2623) ;  /* 0x0000020000c0c947 */ /* 0x001fd80003800000 */
.L_x_2887:
[----:B------:R-:W-:Y:S05]  /*13630*/  BSYNC B1 ;  /* 0x0000000000017941 */ /* 0x000fea0003800000 */
.L_x_2622:
[----:B------:R-:W-:Y:S04]  /*13640*/  BSSY B1, `(.L_x_2624) ;  /* 0x0000107000017945 */ /* 0x000fe80003800000 */
[----:B------:R-:W-:Y:S05]  /*13650*/  @P3 BRA `(.L_x_2625) ;  /* 0x0000001000143947 */ /* 0x000fea0003800000 */
[----:B------:R-:W2:Y:S04]  /*13660*/  LDL R35, [R1+0x70] ;  /* 0x0000700001237983 */ /* 0x000ea80000100800 */
[----:B------:R-:W3:Y:S01]  /*13670*/  LDL R76, [R1+0x74] ;  /* 0x00007400014c7983 */ /* 0x000ee20000100800 */
[----:B0-----:R-:W-:Y:S01]  /*13680*/  SHF.R.U32.HI R3, RZ, 0x8, R44 ;  /* 0x00000008ff037819 */ /* 0x001fe2000001162c */
[----:B------:R-:W-:Y:S01]  /*13690*/  IMAD.SHL.U32 R52, R19, 0x80, RZ ;  /* 0x0000008013347824 */ /* 0x000fe200078e00ff */
[----:B------:R-:W-:Y:S02]  /*136a0*/  LOP3.LUT R25, R44, 0xff, RZ, 0xc0, !PT ;  /* 0x000000ff2c197812 */ /* 0x000fe400078ec0ff */
[----:B------:R-:W-:Y:S02]  /*136b0*/  LOP3.LUT R24, R3, 0xff, RZ, 0xc0, !PT ;  /* 0x000000ff03187812 */ /* 0x000fe400078ec0ff */
[----:B------:R-:W-:-:S02]  /*136c0*/  LEA.HI R3, R37, R0, RZ, 0x1c ;  /* 0x0000000025037211 */ /* 0x000fc400078fe0ff */
[----:B------:R-:W-:Y:S02]  /*136d0*/  PRMT R53, R24, 0x7604, R25 ;  /* 0x0000760418357816 */ /* 0x000fe40000000019 */
[----:B------:R-:W-:Y:S02]  /*136e0*/  SHF.R.S32.HI R24, RZ, 0x1f, R3 ;  /* 0x0000001fff187819 */ /* 0x000fe40000011403 */
[----:B------:R-:W-:Y:S02]  /*136f0*/  LOP3.LUT R52, R52, 0x380, RZ, 0xc0, !PT ;  /* 0x0000038034347812 */ /* 0x000fe400078ec0ff */
[----:B------:R-:W-:Y:S01]  /*13700*/  LEA.HI R24, R24, R3, RZ, 0x3 ;  /* 0x0000000318187211 */ /* 0x000fe200078f18ff */
[----:B------:R-:W-:Y:S01]  /*13710*/  IMAD.SHL.U32 R3, R3, 0x10, RZ ;  /* 0x0000001003037824 */ /* 0x000fe200078e00ff */
[----:B------:R-:W-:Y:S02]  /*13720*/  SHF.R.U32.HI R26, RZ, 0x8, R45 ;  /* 0x00000008ff1a7819 */ /* 0x000fe4000001162d */
[----:B------:R-:W-:Y:S01]  /*13730*/  LOP3.LUT R27, R45, 0xff, RZ, 0xc0, !PT ;  /* 0x000000ff2d1b7812 */ /* 0x000fe200078ec0ff */
[----:B------:R-:W-:Y:S01]  /*13740*/  IMAD.SHL.U32 R24, R24, 0x800, RZ ;  /* 0x0000080018187824 */ /* 0x000fe200078e00ff */
[----:B------:R-:W-:Y:S01]  /*13750*/  LOP3.LUT R3, R52, 0x70, R3, 0xf8, !PT ;  /* 0x0000007034037812 */ /* 0x000fe200078ef803 */
[----:B------:R-:W-:Y:S01]  /*13760*/  IMAD.SHL.U32 R52, R19, 0x80, RZ ;  /* 0x0000008013347824 */ /* 0x000fe200078e00ff */
[----:B------:R-:W-:-:S02]  /*13770*/  LOP3.LUT R26, R26, 0xff, RZ, 0xc0, !PT ;  /* 0x000000ff1a1a7812 */ /* 0x000fc400078ec0ff */
[----:B------:R-:W-:Y:S02]  /*13780*/  SHF.R.U32.HI R33, RZ, 0x8, R48 ;  /* 0x00000008ff217819 */ /* 0x000fe40000011630 */
[----:B------:R-:W-:Y:S02]  /*13790*/  LOP3.LUT R52, R52, 0x380, RZ, 0xc0, !PT ;  /* 0x0000038034347812 */ /* 0x000fe400078ec0ff */
[----:B------:R-:W-:Y:S02]  /*137a0*/  PRMT R55, R26, 0x7604, R27 ;  /* 0x000076041a377816 */ /* 0x000fe4000000001b */
[----:B------:R-:W-:Y:S02]  /*137b0*/  SHF.R.U32.HI R27, RZ, 0x8, R47 ;  /* 0x00000008ff1b7819 */ /* 0x000fe4000001162f */
[----:B------:R-:W-:Y:S02]  /*137c0*/  SHF.R.U32.HI R52, RZ, 0x3, R52 ;  /* 0x00000003ff347819 */ /* 0x000fe40000011634 */
[----:B------:R-:W-:-:S02]  /*137d0*/  LOP3.LUT R32, R47, 0xff, RZ, 0xc0, !PT ;  /* 0x000000ff2f207812 */ /* 0x000fc400078ec0ff */
[----:B------:R-:W-:Y:S02]  /*137e0*/  LOP3.LUT R34, R48, 0xff, RZ, 0xc0, !PT ;  /* 0x000000ff30227812 */ /* 0x000fe400078ec0ff */
[----:B------:R-:W-:Y:S02]  /*137f0*/  LOP3.LUT R27, R27, 0xff, RZ, 0xc0, !PT ;  /* 0x000000ff1b1b7812 */ /* 0x000fe400078ec0ff */
[----:B------:R-:W-:Y:S02]  /*13800*/  LOP3.LUT R33, R33, 0xff, RZ, 0xc0, !PT ;  /* 0x000000ff21217812 */ /* 0x000fe400078ec0ff */
[----:B------:R-:W-:Y:S02]  /*13810*/  LOP3.LUT R3, R3, R52, RZ, 0x3c, !PT ;  /* 0x0000003403037212 */ /* 0x000fe400078e3cff */
[----:B------:R-:W-:Y:S02]  /*13820*/  LOP3.LUT R24, R24, 0xffffc000, RZ, 0xc0, !PT ;  /* 0xffffc00018187812 */ /* 0x000fe400078ec0ff */
[----:B------:R-:W-:-:S02]  /*13830*/  PRMT R61, R27, 0x7604, R32 ;  /* 0x000076041b3d7816 */ /* 0x000fc40000000020 */
[----:B------:R-:W-:Y:S02]  /*13840*/  PRMT R63, R33, 0x7604, R34 ;  /* 0x00007604213f7816 */ /* 0x000fe40000000022 */
[----:B------:R-:W-:Y:S02]  /*13850*/  SHF.R.U32.HI R32, RZ, 0x8, R49 ;  /* 0x00000008ff207819 */ /* 0x000fe40000011631 */
[----:B------:R-:W-:Y:S02]  /*13860*/  SHF.R.U32.HI R34, RZ, 0x8, R50 ;  /* 0x00000008ff227819 */ /* 0x000fe40000011632 */
[----:B------:R-:W-:Y:S02]  /*13870*/  SHF.R.U32.HI R25, RZ, 0x8, R46 ;  /* 0x00000008ff197819 */ /* 0x000fe4000001162e */
[----:B------:R-:W-:Y:S02]  /*13880*/  LOP3.LUT R33, R49, 0xff, RZ, 0xc0, !PT ;  /* 0x000000ff31217812 */ /* 0x000fe400078ec0ff */
[----:B------:R-:W-:-:S02]  /*13890*/  LOP3.LUT R32, R32, 0xff, RZ, 0xc0, !PT ;  /* 0x000000ff20207812 */ /* 0x000fc400078ec0ff */
[----:B------:R-:W-:Y:S02]  /*138a0*/  LOP3.LUT R34, R34, 0xff, RZ, 0xc0, !PT ;  /* 0x000000ff22227812 */ /* 0x000fe400078ec0ff */
[----:B------:R-:W-:Y:S02]  /*138b0*/  LOP3.LUT R26, R46, 0xff, RZ, 0xc0, !PT ;  /* 0x000000ff2e1a7812 */ /* 0x000fe400078ec0ff */
[----:B------:R-:W-:Y:S02]  /*138c0*/  LOP3.LUT R25, R25, 0xff, RZ, 0xc0, !PT ;  /* 0x000000ff19197812 */ /* 0x000fe400078ec0ff */
[----:B------:R-:W-:Y:S02]  /*138d0*/  PRMT R65, R32, 0x7604, R33 ;  /* 0x0000760420417816 */ /* 0x000fe40000000021 */
[----:B------:R-:W-:Y:S02]  /*138e0*/  PRMT R57, R25, 0x7604, R26 ;  /* 0x0000760419397816 */ /* 0x000fe4000000001a */
[----:B------:R-:W-:-:S02]  /*138f0*/  SHF.R.U32.HI R54, RZ, 0x10, R45 ;  /* 0x00000010ff367819 */ /* 0x000fc4000001162d */
[----:B------:R-:W-:Y:S02]  /*13900*/  SHF.R.U32.HI R52, RZ, 0x8, R51 ;  /* 0x00000008ff347819 */ /* 0x000fe40000011633 */
[----:B------:R-:W-:Y:S02]  /*13910*/  SHF.R.U32.HI R56, RZ, 0x10, R46 ;  /* 0x00000010ff387819 */ /* 0x000fe4000001162e */
[----:B------:R-:W-:Y:S02]  /*13920*/  LOP3.LUT R54, R54, 0xff, RZ, 0xc0, !PT ;  /* 0x000000ff36367812 */ /* 0x000fe400078ec0ff */
[----:B------:R-:W-:Y:S02]  /*13930*/  LOP3.LUT R59, R51, 0xff, RZ, 0xc0, !PT ;  /* 0x000000ff333b7812 */ /* 0x000fe400078ec0ff */
[----:B------:R-:W-:Y:S02]  /*13940*/  LOP3.LUT R52, R52, 0xff, RZ, 0xc0, !PT ;  /* 0x000000ff34347812 */ /* 0x000fe400078ec0ff */
[----:B------:R-:W-:-:S02]  /*13950*/  LOP3.LUT R56, R56, 0xff, RZ, 0xc0, !PT ;  /* 0x000000ff38387812 */ /* 0x000fc400078ec0ff */
[----:B------:R-:W-:Y:S02]  /*13960*/  PRMT R55, R54, 0x7054, R55 ;  /* 0x0000705436377816 */ /* 0x000fe40000000037 */
[----:B------:R-:W-:Y:S02]  /*13970*/  SHF.R.U32.HI R54, RZ, 0x10, R49 ;  /* 0x00000010ff367819 */ /* 0x000fe40000011631 */
[----:B------:R-:W-:Y:S02]  /*13980*/  PRMT R60, R52, 0x7604, R59 ;  /* 0x00007604343c7816 */ /* 0x000fe4000000003b */
[----:B------:R-:W-:Y:S02]  /*13990*/  SHF.R.U32.HI R52, RZ, 0x10, R44 ;  /* 0x00000010ff347819 */ /* 0x000fe4000001162c */
[----:B------:R-:W-:Y:S02]  /*139a0*/  PRMT R59, R56, 0x7054, R57 ;  /* 0x00007054383b7816 */ /* 0x000fe40000000039 */
[----:B------:R-:W-:-:S02]  /*139b0*/  SHF.R.U32.HI R57, RZ, 0x10, R51 ;  /* 0x00000010ff397819 */ /* 0x000fc40000011633 */
[----:B------:R-:W-:Y:S02]  /*139c0*/  LOP3.LUT R54, R54, 0xff, RZ, 0xc0, !PT ;  /* 0x000000ff36367812 */ /* 0x000fe400078ec0ff */
[----:B------:R-:W-:Y:S02]  /*139d0*/  SHF.R.U32.HI R58, RZ, 0x10, R47 ;  /* 0x00000010ff3a7819 */ /* 0x000fe4000001162f */
[----:B------:R-:W-:Y:S02]  /*139e0*/  LOP3.LUT R52, R52, 0xff, RZ, 0xc0, !PT ;  /* 0x000000ff34347812 */ /* 0x000fe400078ec0ff */
[----:B------:R-:W-:Y:S02]  /*139f0*/  SHF.R.U32.HI R56, RZ, 0x10, R50 ;  /* 0x00000010ff387819 */ /* 0x000fe40000011632 */
[----:B------:R-:W-:Y:S02]  /*13a00*/  LOP3.LUT R57, R57, 0xff, RZ, 0xc0, !PT ;  /* 0x000000ff39397812 */ /* 0x000fe400078ec0ff */
[----:B------:R-:W-:-:S02]  /*13a10*/  PRMT R65, R54, 0x7054, R65 ;  /* 0x0000705436417816 */ /* 0x000fc40000000041 */
[----:B------:R-:W-:Y:S02]  /*13a20*/  LOP3.LUT R58, R58, 0xff, RZ, 0xc0, !PT ;  /* 0x000000ff3a3a7812 */ /* 0x000fe400078ec0ff */
[----:B------:R-:W-:Y:S02]  /*13a30*/  PRMT R53, R52, 0x7054, R53 ;  /* 0x0000705434357816 */ /* 0x000fe40000000035 */
[----:B------:R-:W-:Y:S02]  /*13a40*/  SHF.R.U32.HI R52, RZ, 0x10, R48 ;  /* 0x00000010ff347819 */ /* 0x000fe40000011630 */
[----:B------:R-:W-:Y:S02]  /*13a50*/  LOP3.LUT R56, R56, 0xff, RZ, 0xc0, !PT ;  /* 0x000000ff38387812 */ /* 0x000fe400078ec0ff */
[----:B------:R-:W-:Y:S02]  /*13a60*/  PRMT R69, R57, 0x7054, R60 ;  /* 0x0000705439457816 */ /* 0x000fe4000000003c */
[----:B------:R-:W-:-:S02]  /*13a70*/  LOP3.LUT R65, R65, 0xff000000, R49, 0xf8, !PT ;  /* 0xff00000041417812 */ /* 0x000fc400078ef831 */
[----:B------:R-:W-:Y:S02]  /*13a80*/  LOP3.LUT R57, R55, 0xff000000, R45, 0xf8, !PT ;  /* 0xff00000037397812 */ /* 0x000fe400078ef82d */
[----:B------:R-:W-:Y:S02]  /*13a90*/  PRMT R61, R58, 0x7054, R61 ;  /* 0x000070543a3d7816 */ /* 0x000fe4000000003d */
[----:B------:R-:W-:Y:S02]  /*13aa0*/  LOP3.LUT R52, R52, 0xff, RZ, 0xc0, !PT ;  /* 0x000000ff34347812 */ /* 0x000fe400078ec0ff */
[----:B------:R-:W-:Y:S02]  /*13ab0*/  F2FP.F16.E4M3.UNPACK_B R66, R65 ;  /* 0x00000041ff42723e */ /* 0x000fe400020006ff */
[----:B------:R-:W-:Y:S02]  /*13ac0*/  F2FP.F16.E4M3.UNPACK_B R60, R57 ;  /* 0x00000039ff3c723e */ /* 0x000fe400020006ff */
[----:B------:R-:W-:-:S02]  /*13ad0*/  LOP3.LUT R58, R61, 0xff000000, R47, 0xf8, !PT ;  /* 0xff0000003d3a7812 */ /* 0x000fc400078ef82f */
[----:B------:R-:W-:Y:S01]  /*13ae0*/  LOP3.LUT R68, R69, 0xff000000, R51, 0xf8, !PT ;  /* 0xff00000045447812 */ /* 0x000fe200078ef833 */
[--C-:B------:R-:W-:Y:S01]  /*13af0*/  HADD2.F32 R64, -RZ, R60.reuse.H0_H0 ;  /* 0x2000003cff407230 */ /* 0x100fe20000004100 */
[----:B------:R-:W-:Y:S01]  /*13b00*/  PRMT R63, R52, 0x7054, R63 ;  /* 0x00007054343f7816 */ /* 0x000fe2000000003f */
[----:B------:R-:W-:Y:S01]  /*13b10*/  HADD2.F32 R60, -RZ, R60.H1_H1 ;  /* 0x3000003cff3c7230 */ /* 0x000fe20000004100 */
[----:B------:R-:W-:Y:S02]  /*13b20*/  LOP3.LUT R52, R53, 0xff000000, R44, 0xf8, !PT ;  /* 0xff00000035347812 */ /* 0x000fe400078ef82c */
[----:B------:R-:W-:Y:S02]  /*13b30*/  LOP3.LUT R53, R63, 0xff000000, R48, 0xf8, !PT ;  /* 0xff0000003f357812 */ /* 0x000fe400078ef830 */
[----:B------:R-:W-:Y:S02]  /*13b40*/  F2FP.F16.E4M3.UNPACK_B R57, R57.H1 ;  /* 0x00000039ff39723e */ /* 0x000fe400030006ff */
[----:B------:R-:W-:-:S02]  /*13b50*/  LOP3.LUT R44, R59, 0xff000000, R46, 0xf8, !PT ;  /* 0xff0000003b2c7812 */ /* 0x000fc400078ef82e */
[----:B--2---:R-:W-:Y:S02]  /*13b60*/  IADD3 R3, R3, R24, R35 ;  /* 0x0000001803037210 */ /* 0x004fe40007ffe023 */
[----:B------:R-:W-:Y:S02]  /*13b70*/  LOP3.LUT R35, R50, 0xff, RZ, 0xc0, !PT ;  /* 0x000000ff32237812 */ /* 0x000fe400078ec0ff */
[----:B------:R-:W-:Y:S01]  /*13b80*/  IADD3 R3, R18, R3, RZ ;  /* 0x0000000312037210 */ /* 0x000fe20007ffe0ff */
[----:B---3--:R-:W0:Y:S01]  /*13b90*/  LDS.128 R24, [R76+0x20400] ;  /* 0x020400004c187984 */ /* 0x008e220000000c00 */
[----:B------:R-:W-:-:S03]  /*13ba0*/  PRMT R67, R34, 0x7604, R35 ;  /* 0x0000760422437816 */ /* 0x000fc60000000023 */
[----:B------:R-:W1:Y:S01]  /*13bb0*/  LDS.128 R32, [R3+0x20400] ;  /* 0x0204000003207984 */ /* 0x000e620000000c00 */
[----:B------:R-:W-:-:S04]  /*13bc0*/  PRMT R67, R56, 0x7054, R67 ;  /* 0x0000705438437816 */ /* 0x000fc80000000043 */
[----:B------:R-:W-:Y:S01]  /*13bd0*/  LOP3.LUT R45, R67, 0xff000000, R50, 0xf8, !PT ;  /* 0xff000000432d7812 */ /* 0x000fe200078ef832 */
[--C-:B------:R-:W-:Y:S02]  /*13be0*/  HADD2.F32 R67, -RZ, R66.reuse.H0_H0 ;  /* 0x20000042ff437230 */ /* 0x100fe40000004100 */
[----:B------:R-:W-:Y:S01]  /*13bf0*/  HADD2.F32 R66, -RZ, R66.H1_H1 ;  /* 0x30000042ff427230 */ /* 0x000fe20000004100 */
[-C--:B0-----:R-:W-:Y:S02]  /*13c00*/  F2FP.F16.E4M3.UNPACK_B R47, R25.reuse ;  /* 0x00000019ff2f723e */ /* 0x081fe400020006ff */
[----:B------:R-:W-:Y:S02]  /*13c10*/  F2FP.F16.E4M3.UNPACK_B R51, R25.H1 ;  /* 0x00000019ff33723e */ /* 0x000fe400030006ff */
[-C--:B-1----:R-:W-:Y:S01]  /*13c20*/  F2FP.F16.E4M3.UNPACK_B R54, R33.reuse ;  /* 0x00000021ff36723e */ /* 0x082fe200020006ff */
[--C-:B------:R-:W-:Y:S01]  /*13c30*/  HADD2.F32 R48, -RZ, R47.reuse.H0_H0 ;  /* 0x2000002fff307230 */ /* 0x100fe20000004100 */
[----:B------:R-:W-:Y:S01]  /*13c40*/  F2FP.F16.E4M3.UNPACK_B R55, R33.H1 ;  /* 0x00000021ff37723e */ /* 0x000fe200030006ff */
[----:B------:R-:W-:Y:S01]  /*13c50*/  HADD2.F32 R47, -RZ, R47.H1_H1 ;  /* 0x3000002fff2f7230 */ /* 0x000fe20000004100 */
[-C--:B------:R-:W-:Y:S01]  /*13c60*/  F2FP.F16.E4M3.UNPACK_B R49, R32.reuse ;  /* 0x00000020ff31723e */ /* 0x080fe200020006ff */
[--C-:B------:R-:W-:Y:S01]  /*13c70*/  HADD2.F32 R25, -RZ, R54.reuse.H0_H0 ;  /* 0x20000036ff197230 */ /* 0x100fe20000004100 */
[----:B------:R-:W-:Y:S01]  /*13c80*/  F2FP.F16.E4M3.UNPACK_B R56, R32.H1 ;  /* 0x00000020ff38723e */ /* 0x000fe200030006ff */
[----:B------:R-:W-:Y:S01]  /*13c90*/  HADD2.F32 R54, -RZ, R54.H1_H1 ;  /* 0x30000036ff367230 */ /* 0x000fe20000004100 */
[----:B------:R-:W-:-:S02]  /*13ca0*/  F2FP.F16.E4M3.UNPACK_B R59, R27 ;  /* 0x0000001bff3b723e */ /* 0x000fc400020006ff */
[C---:B------:R-:W-:Y:S01]  /*13cb0*/  FMUL.FTZ R33, R25.reuse, R67 ;  /* 0x0000004319217220 */ /* 0x040fe20000410000 */
[----:B------:R-:W-:Y:S01]  /*13cc0*/  FMUL.FTZ R32, R25, R64 ;  /* 0x0000004019207220 */ /* 0x000fe20000410000 */
[----:B------:R-:W-:Y:S01]  /*13cd0*/  F2FP.F16.E4M3.UNPACK_B R62, R27.H1 ;  /* 0x0000001bff3e723e */ /* 0x000fe200030006ff */
[----:B------:R-:W-:Y:S01]  /*13ce0*/  FMUL.FTZ R71, R54, R60 ;  /* 0x0000003c36477220 */ /* 0x000fe20000410000 */
[C---:B------:R-:W-:Y:S01]  /*13cf0*/  FFMA.FTZ R25, R48.reuse, R64, -R33 ;  /* 0x0000004030197223 */ /* 0x040fe20000010821 */
[----:B------:R-:W-:Y:S01]  /*13d00*/  FFMA.FTZ R33, R48, R67, R32 ;  /* 0x0000004330217223 */ /* 0x000fe20000010020 */
[----:B------:R-:W-:Y:S01]  /*13d10*/  F2FP.F16.E4M3.UNPACK_B R67, R65.H1 ;  /* 0x00000041ff43723e */ /* 0x000fe200030006ff */
[----:B------:R-:W-:Y:S01]  /*13d20*/  HADD2.F32 R32, -RZ, R55.H0_H0 ;  /* 0x20000037ff207230 */ /* 0x000fe20000004100 */
[-C--:B------:R-:W-:Y:S01]  /*13d30*/  F2FP.F16.E4M3.UNPACK_B R46, R24.reuse ;  /* 0x00000018ff2e723e */ /* 0x080fe200020006ff */
[----:B------:R-:W-:Y:S01]  /*13d40*/  HADD2.F32 R65, -RZ, R57.H0_H0 ;  /* 0x20000039ff417230 */ /* 0x000fe20000004100 */
[----:B------:R-:W-:Y:S01]  /*13d50*/  F2FP.F16.E4M3.UNPACK_B R50, R24.H1 ;  /* 0x00000018ff32723e */ /* 0x000fe200030006ff */
[----:B------:R-:W-:Y:S01]  /*13d60*/  HADD2.F32 R69, -RZ, R67.H0_H0 ;  /* 0x20000043ff457230 */ /* 0x000fe20000004100 */
[-C--:B------:R-:W-:Y:S01]  /*13d70*/  F2FP.F16.E4M3.UNPACK_B R24, R26.reuse ;  /* 0x0000001aff18723e */ /* 0x080fe200020006ff */
[----:B------:R-:W-:Y:S01]  /*13d80*/  HADD2.F32 R48, -RZ, R51.H0_H0 ;  /* 0x20000033ff307230 */ /* 0x000fe20000004100 */
[----:B------:R-:W-:Y:S01]  /*13d90*/  F2FP.F16.E4M3.UNPACK_B R27, R26.H1 ;  /* 0x0000001aff1b723e */ /* 0x000fe200030006ff */
[----:B------:R-:W-:Y:S01]  /*13da0*/  HADD2.F32 R64, -RZ, R57.H1_H1 ;  /* 0x30000039ff407230 */ /* 0x000fe20000004100 */
[----:B------:R-:W-:Y:S01]  /*13db0*/  F2FP.F16.E4M3.UNPACK_B R61, R35 ;  /* 0x00000023ff3d723e */ /* 0x000fe200020006ff */
[----:B------:R-:W-:Y:S01]  /*13dc0*/  FMUL.FTZ R73, R32, R69 ;  /* 0x0000004520497220 */ /* 0x000fe20000410000 */
[----:B------:R-:W-:Y:S01]  /*13dd0*/  F2FP.F16.E4M3.UNPACK_B R63, R35.H1 ;  /* 0x00000023ff3f723e */ /* 0x000fe200030006ff */
[----:B------:R-:W-:Y:S01]  /*13de0*/  HADD2.F32 R55, -RZ, R55.H1_H1 ;  /* 0x30000037ff377230 */ /* 0x000fe20000004100 */
[-C--:B------:R-:W-:Y:S01]  /*13df0*/  F2FP.F16.E4M3.UNPACK_B R26, R34.reuse ;  /* 0x00000022ff1a723e */ /* 0x080fe200020006ff */
[----:B------:R-:W-:Y:S01]  /*13e00*/  HADD2.F32 R51, -RZ, R51.H1_H1 ;  /* 0x30000033ff337230 */ /* 0x000fe20000004100 */
[----:B------:R-:W-:Y:S01]  /*13e10*/  F2FP.F16.E4M3.UNPACK_B R35, R34.H1 ;  /* 0x00000022ff23723e */ /* 0x000fe200030006ff */
[-C--:B------:R-:W-:Y:S01]  /*13e20*/  FMUL.FTZ R34, R54, R66.reuse ;  /* 0x0000004236227220 */ /* 0x080fe20000410000 */
[----:B------:R-:W-:Y:S01]  /*13e30*/  FMUL.FTZ R54, R32, R65 ;  /* 0x0000004120367220 */ /* 0x000fe20000410000 */
[----:B------:R-:W-:Y:S01]  /*13e40*/  FFMA.FTZ R32, R47, R66, R71 ;  /* 0x000000422f207223 */ /* 0x000fe20000010047 */
[----:B------:R-:W-:-:S02]  /*13e50*/  HADD2.F32 R66, -RZ, R67.H1_H1 ;  /* 0x30000043ff427230 */ /* 0x000fc40000004100 */
[----:B------:R-:W-:Y:S01]  /*13e60*/  FFMA.FTZ R34, R47, R60, -R34 ;  /* 0x0000003c2f227223 */ /* 0x000fe20000010822 */
[C---:B------:R-:W-:Y:S01]  /*13e70*/  FFMA.FTZ R47, R48.reuse, R65, -R73 ;  /* 0x00000041302f7223 */ /* 0x040fe20000010849 */
[----:B------:R-:W-:Y:S01]  /*13e80*/  FFMA.FTZ R48, R48, R69, R54 ;  /* 0x0000004530307223 */ /* 0x000fe20000010036 */
[----:B------:R-:W-:Y:S01]  /*13e90*/  F2FP.F16.E4M3.UNPACK_B R69, R68 ;  /* 0x00000044ff45723e */ /* 0x000fe200020006ff */
[----:B------:R-:W-:Y:S01]  /*13ea0*/  HADD2.F32 R54, -RZ, R61.H0_H0 ;  /* 0x2000003dff367230 */ /* 0x000fe20000004100 */
[----:B------:R-:W-:Y:S01]  /*13eb0*/  F2FP.F16.E4M3.UNPACK_B R65, R58 ;  /* 0x0000003aff41723e */ /* 0x000fe200020006ff */
[----:B------:R-:W-:Y:S02]  /*13ec0*/  HADD2.F32 R60, -RZ, R59.H0_H0 ;  /* 0x2000003bff3c7230 */ /* 0x000fe40000004100 */
[C---:B------:R-:W-:Y:S01]  /*13ed0*/  FMUL.FTZ R70, R55.reuse, R66 ;  /* 0x0000004237467220 */ /* 0x040fe20000410000 */
[----:B------:R-:W-:Y:S02]  /*13ee0*/  HADD2.F32 R71, -RZ, R69.H0_H0 ;  /* 0x20000045ff477230 */ /* 0x000fe40000004100 */
[----:B------:R-:W-:Y:S01]  /*13ef0*/  FMUL.FTZ R57, R55, R64 ;  /* 0x0000004037397220 */ /* 0x000fe20000410000 */
[----:B------:R-:W-:-:S02]  /*13f00*/  HADD2.F32 R67, -RZ, R65.H0_H0 ;  /* 0x20000041ff437230 */ /* 0x000fc40000004100 */
[----:B------:R-:W-:Y:S02]  /*13f10*/  HADD2.F32 R69, -RZ, R69.H1_H1 ;  /* 0x30000045ff457230 */ /* 0x000fe40000004100 */
[C---:B------:R-:W-:Y:S01]  /*13f20*/  FMUL.FTZ R55, R54.reuse, R71 ;  /* 0x0000004736377220 */ /* 0x040fe20000410000 */
[C---:B------:R-:W-:Y:S01]  /*13f30*/  FFMA.FTZ R57, R51.reuse, R66, R57 ;  /* 0x0000004233397223 */ /* 0x040fe20000010039 */
[-C--:B------:R-:W-:Y:S01]  /*13f40*/  FMUL.FTZ R72, R54, R67.reuse ;  /* 0x0000004336487220 */ /* 0x080fe20000410000 */
[----:B------:R-:W-:Y:S01]  /*13f50*/  FFMA.FTZ R54, R51, R64, -R70 ;  /* 0x0000004033367223 */ /* 0x000fe20000010846 */
[C---:B------:R-:W-:Y:S01]  /*13f60*/  FFMA.FTZ R55, R60.reuse, R67, -R55 ;  /* 0x000000433c377223 */ /* 0x040fe20000010837 */
[----:B------:R-:W-:Y:S01]  /*13f70*/  F2FP.F16.E4M3.UNPACK_B R67, R68.H1 ;  /* 0x00000044ff43723e */ /* 0x000fe200030006ff */
[----:B------:R-:W-:Y:S01]  /*13f80*/  FFMA.FTZ R51, R60, R71, R72 ;  /* 0x000000473c337223 */ /* 0x000fe20000010048 */
[----:B------:R-:W-:Y:S01]  /*13f90*/  F2FP.F16.E4M3.UNPACK_B R64, R58.H1 ;  /* 0x0000003aff40723e */ /* 0x000fe200030006ff */
[----:B------:R-:W-:Y:S01]  /*13fa0*/  HADD2.F32 R58, -RZ, R61.H1_H1 ;  /* 0x3000003dff3a7230 */ /* 0x000fe20000004100 */
[----:B------:R-:W-:Y:S01]  /*13fb0*/  F2FP.SATFINITE.E4M3.F32.PACK_AB_MERGE_C R47, R54, R47, RZ ;  /* 0x0000002f362f723e */ /* 0x000fe200048070ff */
[----:B------:R-:W-:Y:S01]  /*13fc0*/  HADD2.F32 R65, -RZ, R65.H1_H1 ;  /* 0x30000041ff417230 */ /* 0x000fe20000004100 */
[----:B------:R-:W-:Y:S01]  /*13fd0*/  F2FP.SATFINITE.E4M3.F32.PACK_AB_MERGE_C R48, R57, R48, RZ ;  /* 0x000000303930723e */ /* 0x000fe200048070ff */
[----:B------:R-:W-:-:S02]  /*13fe0*/  HADD2.F32 R68, -RZ, R67.H0_H0 ;  /* 0x20000043ff447230 */ /* 0x000fc40000004100 */
[C---:B------:R-:W-:Y:S01]  /*13ff0*/  FMUL.FTZ R70, R58.reuse, R69 ;  /* 0x000000453a467220 */ /* 0x040fe20000410000 */
[----:B------:R-:W-:Y:S02]  /*14000*/  HADD2.F32 R60, -RZ, R63.H0_H0 ;  /* 0x2000003fff3c7230 */ /* 0x000fe40000004100 */
[----:B------:R-:W-:Y:S01]  /*14010*/  FMUL.FTZ R58, R58, R65 ;  /* 0x000000413a3a7220 */ /* 0x000fe20000410000 */
[----:B------:R-:W-:Y:S01]  /*14020*/  HADD2.F32 R66, -RZ, R64.H0_H0 ;  /* 0x20000040ff427230 */ /* 0x000fe20000004100 */
[----:B------:R-:W-:Y:S01]  /*14030*/  F2FP.SATFINITE.E4M3.F32.PACK_AB_MERGE_C R25, R34, R25, R47 ;  /* 0x000000192219723e */ /* 0x000fe2000480702f */
        /* <DEDUP_REMOVED lines=9> */
[----:B------:R-:W-:Y:S01]  /*140d0*/  FFMA.FTZ R61, R61, R68, R71 ;  /* 0x000000443d3d7223 */ /* 0x000fe20000010047 */
[----:B------:R-:W-:Y:S01]  /*140e0*/  F2FP.F16.E4M3.UNPACK_B R66, R52.H1 ;  /* 0x00000034ff42723e */ /* 0x000fe200030006ff */
[----:B------:R-:W-:Y:S01]  /*140f0*/  HADD2.F32 R68, -RZ, R64.H1_H1 ;  /* 0x30000040ff447230 */ /* 0x000fe20000004100 */
[----:B------:R-:W-:Y:S01]  /*14100*/  F2FP.SATFINITE.E4M3.F32.PACK_AB_MERGE_C R33, R32, R33, R48 ;  /* 0x000000212021723e */ /* 0x000fe20004807030 */
[----:B------:R-:W-:Y:S02]  /*14110*/  HADD2.F32 R64, -RZ, R62.H1_H1 ;  /* 0x3000003eff407230 */ /* 0x000fe40000004100 */
[----:B------:R-:W-:-:S02]  /*14120*/  HADD2.F32 R71, -RZ, R67.H1_H1 ;  /* 0x30000043ff477230 */ /* 0x000fc40000004100 */
[C---:B------:R-:W-:Y:S01]  /*14130*/  FMUL.FTZ R74, R63.reuse, R68 ;  /* 0x000000443f4a7220 */ /* 0x040fe20000410000 */
[----:B------:R-:W-:Y:S02]  /*14140*/  HADD2.F32 R70, -RZ, R69.H0_H0 ;  /* 0x20000045ff467230 */ /* 0x000fe40000004100 */
[----:B------:R-:W-:Y:S02]  /*14150*/  HADD2.F32 R62, -RZ, R56.H0_H0 ;  /* 0x20000038ff3e7230 */ /* 0x000fe40000004100 */
[----:B------:R-:W-:Y:S01]  /*14160*/  FMUL.FTZ R75, R63, R71 ;  /* 0x000000473f4b7220 */ /* 0x000fe20000410000 */
[----:B------:R-:W-:Y:S02]  /*14170*/  HADD2.F32 R67, -RZ, R66.H0_H0 ;  /* 0x20000042ff437230 */ /* 0x000fe40000004100 */
[----:B------:R-:W-:Y:S02]  /*14180*/  HADD2.F32 R65, -RZ, R50.H0_H0 ;  /* 0x20000032ff417230 */ /* 0x000fe40000004100 */
[----:B------:R-:W-:Y:S01]  /*14190*/  FMUL.FTZ R72, R62, R70 ;  /* 0x000000463e487220 */ /* 0x000fe20000410000 */
[----:B------:R-:W-:-:S02]  /*141a0*/  HADD2.F32 R56, -RZ, R56.H1_H1 ;  /* 0x30000038ff387230 */ /* 0x000fc40000004100 */
[-C--:B------:R-:W-:Y:S01]  /*141b0*/  FMUL.FTZ R73, R62, R67.reuse ;  /* 0x000000433e497220 */ /* 0x080fe20000410000 */
[C---:B------:R-:W-:Y:S01]  /*141c0*/  FFMA.FTZ R62, R64.reuse, R68, -R75 ;  /* 0x00000044403e7223 */ /* 0x040fe2000001084b */
[C---:B------:R-:W-:Y:S01]  /*141d0*/  FFMA.FTZ R63, R65.reuse, R67, -R72 ;  /* 0x00000043413f7223 */ /* 0x040fe20000010848 */
[----:B------:R-:W-:Y:S02]  /*141e0*/  HADD2.F32 R67, -RZ, R66.H1_H1 ;  /* 0x30000042ff437230 */ /* 0x000fe40000004100 */
[----:B------:R-:W-:Y:S01]  /*141f0*/  FFMA.FTZ R65, R65, R70, R73 ;  /* 0x0000004641417223 */ /* 0x000fe20000010049 */
[----:B------:R-:W-:Y:S01]  /*14200*/  HADD2.F32 R70, -RZ, R69.H1_H1 ;  /* 0x30000045ff467230 */ /* 0x000fe20000004100 */
[----:B------:R-:W-:Y:S01]  /*14210*/  F2FP.F16.E4M3.UNPACK_B R68, R53 ;  /* 0x00000035ff44723e */ /* 0x000fe200020006ff */
[----:B------:R-:W-:Y:S01]  /*14220*/  FFMA.FTZ R64, R64, R71, R74 ;  /* 0x0000004740407223 */ /* 0x000fe2000001004a */
[----:B------:R-:W-:Y:S01]  /*14230*/  HADD2.F32 R53, -RZ, R50.H1_H1 ;  /* 0x30000032ff357230 */ /* 0x000fe20000004100 */
[----:B------:R-:W-:Y:S01]  /*14240*/  F2FP.F16.E4M3.UNPACK_B R66, R52 ;  /* 0x00000034ff42723e */ /* 0x000fe200020006ff */
[C---:B------:R-:W-:Y:S01]  /*14250*/  FMUL.FTZ R50, R56.reuse, R70 ;  /* 0x0000004638327220 */ /* 0x040fe20000410000 */
[----:B------:R-:W-:Y:S01]  /*14260*/  FMUL.FTZ R71, R56, R67 ;  /* 0x0000004338477220 */ /* 0x000fe20000410000 */
[----:B------:R-:W-:-:S02]  /*14270*/  HADD2.F32 R69, -RZ, R68.H0_H0 ;  /* 0x20000044ff457230 */ /* 0x000fc40000004100 */
[--C-:B------:R-:W-:Y:S02]  /*14280*/  HADD2.F32 R56, -RZ, R49.reuse.H0_H0 ;  /* 0x20000031ff387230 */ /* 0x100fe40000004100 */
[C---:B------:R-:W-:Y:S01]  /*14290*/  FFMA.FTZ R50, R53.reuse, R67, -R50 ;  /* 0x0000004335327223 */ /* 0x040fe20000010832 */
[----:B------:R-:W-:Y:S01]  /*142a0*/  FFMA.FTZ R72, R53, R70, R71 ;  /* 0x0000004635487223 */ /* 0x000fe20000010047 */
[----:B------:R-:W-:Y:S02]  /*142b0*/  HADD2.F32 R67, -RZ, R66.H0_H0 ;  /* 0x20000042ff437230 */ /* 0x000fe40000004100 */
[----:B------:R-:W-:Y:S02]  /*142c0*/  HADD2.F32 R52, -RZ, R46.H0_H0 ;  /* 0x2000002eff347230 */ /* 0x000fe40000004100 */
[C---:B------:R-:W-:Y:S01]  /*142d0*/  FMUL.FTZ R71, R56.reuse, R69 ;  /* 0x0000004538477220 */ /* 0x040fe20000410000 */
[----:B------:R-:W-:Y:S02]  /*142e0*/  HADD2.F32 R68, -RZ, R68.H1_H1 ;  /* 0x30000044ff447230 */ /* 0x000fe40000004100 */
[----:B------:R-:W-:Y:S01]  /*142f0*/  FMUL.FTZ R73, R56, R67 ;  /* 0x0000004338497220 */ /* 0x000fe20000410000 */
[----:B------:R-:W-:-:S02]  /*14300*/  HADD2.F32 R53, -RZ, R49.H1_H1 ;  /* 0x30000031ff357230 */ /* 0x000fc40000004100 */
[C---:B------:R-:W-:Y:S01]  /*14310*/  FFMA.FTZ R49, R52.reuse, R67, -R71 ;  /* 0x0000004334317223 */ /* 0x040fe20000010847 */
[----:B------:R-:W-:Y:S01]  /*14320*/  HADD2.F32 R66, -RZ, R66.H1_H1 ;  /* 0x30000042ff427230 */ /* 0x000fe20000004100 */
[----:B------:R-:W-:Y:S01]  /*14330*/  F2FP.F16.E4M3.UNPACK_B R67, R45.H1 ;  /* 0x0000002dff43723e */ /* 0x000fe200030006ff */
[----:B------:R-:W-:Y:S02]  /*14340*/  HADD2.F32 R46, -RZ, R46.H1_H1 ;  /* 0x3000002eff2e7230 */ /* 0x000fe40000004100 */
[C---:B------:R-:W-:Y:S01]  /*14350*/  FMUL.FTZ R71, R53.reuse, R68 ;  /* 0x0000004435477220 */ /* 0x040fe20000410000 */
[----:B------:R-:W-:Y:S01]  /*14360*/  FFMA.FTZ R73, R52, R69, R73 ;  /* 0x0000004534497223 */ /* 0x000fe20000010049 */
[----:B------:R-:W-:Y:S01]  /*14370*/  F2FP.F16.E4M3.UNPACK_B R56, R44.H1 ;  /* 0x0000002cff38723e */ /* 0x000fe200030006ff */
[-C--:B------:R-:W-:Y:S01]  /*14380*/  FMUL.FTZ R53, R53, R66.reuse ;  /* 0x0000004235357220 */ /* 0x080fe20000410000 */
[----:B------:R-:W-:Y:S02]  /*14390*/  HADD2.F32 R69, -RZ, R67.H0_H0 ;  /* 0x20000043ff457230 */ /* 0x000fe40000004100 */
[----:B------:R-:W-:Y:S01]  /*143a0*/  FFMA.FTZ R70, R46, R66, -R71 ;  /* 0x000000422e467223 */ /* 0x000fe20000010847 */
[----:B------:R-:W-:-:S02]  /*143b0*/  HADD2.F32 R52, -RZ, R35.H0_H0 ;  /* 0x20000023ff347230 */ /* 0x000fc40000004100 */
[----:B------:R-:W-:Y:S01]  /*143c0*/  FFMA.FTZ R68, R46, R68, R53 ;  /* 0x000000442e447223 */ /* 0x000fe20000010035 */
[--C-:B------:R-:W-:Y:S01]  /*143d0*/  HADD2.F32 R53, -RZ, R56.reuse.H0_H0 ;  /* 0x20000038ff357230 */ /* 0x100fe20000004100 */
[----:B------:R-:W-:Y:S01]  /*143e0*/  F2FP.F16.E4M3.UNPACK_B R44, R44 ;  /* 0x0000002cff2c723e */ /* 0x000fe200020006ff */
[----:B------:R-:W-:Y:S02]  /*143f0*/  HADD2.F32 R46, -RZ, R27.H0_H0 ;  /* 0x2000001bff2e7230 */ /* 0x000fe40000004100 */
[----:B------:R-:W-:Y:S01]  /*14400*/  FMUL.FTZ R71, R52, R69 ;  /* 0x0000004534477220 */ /* 0x000fe20000410000 */
[----:B------:R-:W-:Y:S01]  /*14410*/  HADD2.F32 R56, -RZ, R56.H1_H1 ;  /* 0x30000038ff387230 */ /* 0x000fe20000004100 */
[----:B------:R-:W-:Y:S01]  /*14420*/  F2FP.SATFINITE.E4M3.F32.PACK_AB_MERGE_C R65, R72, R65, RZ ;  /* 0x000000414841723e */ /* 0x000fe200048070ff */
[----:B------:R-:W-:Y:S02]  /*14430*/  HADD2.F32 R66, -RZ, R67.H1_H1 ;  /* 0x30000043ff427230 */ /* 0x000fe40000004100 */
[----:B------:R-:W-:Y:S01]  /*14440*/  FMUL.FTZ R67, R52, R53 ;  /* 0x0000003534437220 */ /* 0x000fe20000410000 */
[----:B------:R-:W-:-:S02]  /*14450*/  HADD2.F32 R35, -RZ, R35.H1_H1 ;  /* 0x30000023ff237230 */ /* 0x000fc40000004100 */
[C---:B------:R-:W-:Y:S01]  /*14460*/  FFMA.FTZ R71, R46.reuse, R53, -R71 ;  /* 0x000000352e477223 */ /* 0x040fe20000010847 */
[----:B------:R-:W-:Y:S02]  /*14470*/  HADD2.F32 R27, -RZ, R27.H1_H1 ;  /* 0x3000001bff1b7230 */ /* 0x000fe40000004100 */
[----:B------:R-:W-:Y:S01]  /*14480*/  FFMA.FTZ R69, R46, R69, R67 ;  /* 0x000000452e457223 */ /* 0x000fe20000010043 */
[----:B------:R-:W-:Y:S01]  /*14490*/  F2FP.SATFINITE.E4M3.F32.PACK_AB_MERGE_C R32, R68, R73, R65 ;  /* 0x000000494420723e */ /* 0x000fe20004807041 */
[C---:B------:R-:W-:Y:S01]  /*144a0*/  FMUL.FTZ R52, R35.reuse, R66 ;  /* 0x0000004223347220 */ /* 0x040fe20000410000 */
[-C--:B------:R-:W-:Y:S01]  /*144b0*/  FMUL.FTZ R53, R35, R56.reuse ;  /* 0x0000003823357220 */ /* 0x080fe20000410000 */
[----:B------:R-:W-:Y:S01]  /*144c0*/  F2FP.F16.E4M3.UNPACK_B R35, R45 ;  /* 0x0000002dff23723e */ /* 0x000fe200020006ff */
[----:B------:R-:W-:Y:S02]  /*144d0*/  HADD2.F32 R45, -RZ, R44.H0_H0 ;  /* 0x2000002cff2d7230 */ /* 0x000fe40000004100 */
[C---:B------:R-:W-:Y:S01]  /*144e0*/  FFMA.FTZ R56, R27.reuse, R56, -R52 ;  /* 0x000000381b387223 */ /* 0x040fe20000010834 */
[----:B------:R-:W-:Y:S01]  /*144f0*/  FFMA.FTZ R66, R27, R66, R53 ;  /* 0x000000421b427223 */ /* 0x000fe20000010035 */
[----:B------:R-:W-:-:S02]  /*14500*/  HADD2.F32 R27, -RZ, R26.H0_H0 ;  /* 0x2000001aff1b7230 */ /* 0x000fc40000004100 */
[--C-:B------:R-:W-:Y:S01]  /*14510*/  HADD2.F32 R46, -RZ, R35.reuse.H0_H0 ;  /* 0x20000023ff2e7230 */ /* 0x100fe20000004100 */
        /* <DEDUP_REMOVED lines=25> */
.L_x_2625:
[----:B------:R-:W-:Y:S05]  /*146b0*/  BSYNC B1 ;  /* 0x0000000000017941 */ /* 0x000fea0003800000 */
.L_x_2624:
[----:B------:R-:W-:Y:S04]  /*146c0*/  BSSY B1, `(.L_x_2626) ;  /* 0x0000101000017945 */ /* 0x000fe80003800000 */
[----:B------:R-:W-:Y:S05]  /*146d0*/  @P2 BRA `(.L_x_2627) ;  /* 0x0000000c00fc2947 */ /* 0x000fea0003800000 */
[----:B-1----:R-:W2:Y:S04]  /*146e0*/  LDL R34, [R1+0x6c] ;  /* 0x00006c0001227983 */ /* 0x002ea80000100800 */
[----:B------:R-:W3:Y:S01]  /*146f0*/  LDL R68, [R1+0x1a4] ;  /* 0x0001a40001447983 */ /* 0x000ee20000100800 */
[----:B-----5:R-:W-:Y:S01]  /*14700*/  SHF.R.U32.HI R24, RZ, 0x8, R28 ;  /* 0x00000008ff187819 */ /* 0x020fe2000001161c */
[----:B------:R-:W-:Y:S01]  /*14710*/  VIADD R35, R19, 0x20 ;  /* 0x0000002013237836 */ /* 0x000fe20000000000 */
[----:B0-----:R-:W-:Y:S02]  /*14720*/  LOP3.LUT R3, R28, 0xff, RZ, 0xc0, !PT ;  /* 0x000000ff1c037812 */ /* 0x001fe400078ec0ff */
[----:B------:R-:W-:Y:S01]  /*14730*/  LOP3.LUT R24, R24, 0xff, RZ, 0xc0, !PT ;  /* 0x000000ff18187812 */ /* 0x000fe200078ec0ff */
[----:B------:R-:W-:Y:S01]  /*14740*/  IMAD.SHL.U32 R35, R35, 0x80, RZ ;  /* 0x0000008023237824 */ /* 0x000fe200078e00ff */
[----:B------:R-:W-:-:S02]  /*14750*/  LEA.HI R33, R37, R0, RZ, 0x1c ;  /* 0x0000000025217211 */ /* 0x000fc400078fe0ff */
[----:B------:R-:W-:Y:S02]  /*14760*/  PRMT R45, R24, 0x7604, R3 ;  /* 0x00007604182d7816 */ /* 0x000fe40000000003 */
[----:B------:R-:W-:Y:S01]  /*14770*/  LOP3.LUT R35, R35, 0x380, RZ, 0xc0, !PT ;  /* 0x0000038023237812 */ /* 0x000fe200078ec0ff */
[----:B------:R-:W-:Y:S01]  /*14780*/  IMAD.SHL.U32 R3, R33, 0x10, RZ ;  /* 0x0000001021037824 */ /* 0x000fe200078e00ff */
[----:B------:R-:W-:Y:S02]  /*14790*/  SHF.R.U32.HI R32, RZ, 0x8, R30 ;  /* 0x00000008ff207819 */ /* 0x000fe4000001161e */
[----:B------:R-:W-:Y:S02]  /*147a0*/  LOP3.LUT R27, R30, 0xff, RZ, 0xc0, !PT ;  /* 0x000000ff1e1b7812 */ /* 0x000fe400078ec0ff */
[----:B------:R-:W-:Y:S01]  /*147b0*/  LOP3.LUT R3, R35, 0x70, R3, 0xf8, !PT ;  /* 0x0000007023037812 */ /* 0x000fe200078ef803 */
[----:B------:R-:W-:Y:S01]  /*147c0*/  VIADD R35, R19, 0x20 ;  /* 0x0000002013237836 */ /* 0x000fe20000000000 */
[----:B------:R-:W-:-:S02]  /*147d0*/  LOP3.LUT R32, R32, 0xff, RZ, 0xc0, !PT ;  /* 0x000000ff20207812 */ /* 0x000fc400078ec0ff */
[----:B------:R-:W-:Y:S01]  /*147e0*/  SHF.R.S32.HI R24, RZ, 0x1f, R33 ;  /* 0x0000001fff187819 */ /* 0x000fe20000011421 */
[----:B------:R-:W-:Y:S01]  /*147f0*/  IMAD.SHL.U32 R35, R35, 0x80, RZ ;  /* 0x0000008023237824 */ /* 0x000fe200078e00ff */
[----:B------:R-:W-:Y:S02]  /*14800*/  PRMT R49, R32, 0x7604, R27 ;  /* 0x0000760420317816 */ /* 0x000fe4000000001b */
[----:B------:R-:W-:Y:S02]  /*14810*/  LEA.HI R32, R24, R33, RZ, 0x3 ;  /* 0x0000002118207211 */ /* 0x000fe400078f18ff */
[----:B------:R-:W-:Y:S02]  /*14820*/  LOP3.LUT R35, R35, 0x380, RZ, 0xc0, !PT ;  /* 0x0000038023237812 */ /* 0x000fe400078ec0ff */
[----:B------:R-:W-:Y:S01]  /*14830*/  SHF.R.U32.HI R26, RZ, 0x8, R29 ;  /* 0x00000008ff1a7819 */ /* 0x000fe2000001161d */
[----:B------:R-:W-:Y:S01]  /*14840*/  IMAD.SHL.U32 R32, R32, 0x800, RZ ;  /* 0x0000080020207824 */ /* 0x000fe200078e00ff */
[----:B------:R-:W-:-:S02]  /*14850*/  SHF.R.U32.HI R35, RZ, 0x3, R35 ;  /* 0x00000003ff237819 */ /* 0x000fc40000011623 */
[----:B------:R-:W-:Y:S02]  /*14860*/  LOP3.LUT R25, R29, 0xff, RZ, 0xc0, !PT ;  /* 0x000000ff1d197812 */ /* 0x000fe400078ec0ff */
[----:B------:R-:W-:Y:S02]  /*14870*/  LOP3.LUT R26, R26, 0xff, RZ, 0xc0, !PT ;  /* 0x000000ff1a1a7812 */ /* 0x000fe400078ec0ff */
[----:B------:R-:W-:Y:S02]  /*14880*/  LOP3.LUT R3, R3, R35, RZ, 0x3c, !PT ;  /* 0x0000002303037212 */ /* 0x000fe400078e3cff */
[----:B------:R-:W-:Y:S02]  /*14890*/  LOP3.LUT R32, R32, 0xffffc000, RZ, 0xc0, !PT ;  /* 0xffffc00020207812 */ /* 0x000fe400078ec0ff */
[----:B------:R-:W-:Y:S02]  /*148a0*/  PRMT R44, R26, 0x7604, R25 ;  /* 0x000076041a2c7816 */ /* 0x000fe40000000019 */
[----:B------:R-:W-:-:S02]  /*148b0*/  SHF.R.U32.HI R25, RZ, 0x8, R31 ;  /* 0x00000008ff197819 */ /* 0x000fc4000001161f */
[----:B------:R-:W-:Y:S02]  /*148c0*/  SHF.R.U32.HI R27, RZ, 0x8, R4 ;  /* 0x00000008ff1b7819 */ /* 0x000fe40000011604 */
[----:B------:R-:W-:Y:S02]  /*148d0*/  LOP3.LUT R24, R31, 0xff, RZ, 0xc0, !PT ;  /* 0x000000ff1f187812 */ /* 0x000fe400078ec0ff */
[----:B------:R-:W-:Y:S02]  /*148e0*/  LOP3.LUT R26, R4, 0xff, RZ, 0xc0, !PT ;  /* 0x000000ff041a7812 */ /* 0x000fe400078ec0ff */
[----:B------:R-:W-:Y:S02]  /*148f0*/  LOP3.LUT R25, R25, 0xff, RZ, 0xc0, !PT ;  /* 0x000000ff19197812 */ /* 0x000fe400078ec0ff */
[----:B------:R-:W-:Y:S02]  /*14900*/  LOP3.LUT R27, R27, 0xff, RZ, 0xc0, !PT ;  /* 0x000000ff1b1b7812 */ /* 0x000fe400078ec0ff */
[----:B------:R-:W-:-:S02]  /*14910*/  PRMT R46, R25, 0x7604, R24 ;  /* 0x00007604192e7816 */ /* 0x000fc40000000018 */
[----:B------:R-:W-:Y:S02]  /*14920*/  PRMT R55, R27, 0x7604, R26 ;  /* 0x000076041b377816 */ /* 0x000fe4000000001a */
[----:B------:R-:W-:Y:S02]  /*14930*/  SHF.R.U32.HI R48, RZ, 0x8, R5 ;  /* 0x00000008ff307819 */ /* 0x000fe40000011605 */
[----:B------:R-:W-:Y:S02]  /*14940*/  LOP3.LUT R47, R5, 0xff, RZ, 0xc0, !PT ;  /* 0x000000ff052f7812 */ /* 0x000fe400078ec0ff */
[----:B------:R-:W-:Y:S02]  /*14950*/  SHF.R.U32.HI R51, RZ, 0x8, R6 ;  /* 0x00000008ff337819 */ /* 0x000fe40000011606 */
[----:B------:R-:W-:Y:S02]  /*14960*/  LOP3.LUT R48, R48, 0xff, RZ, 0xc0, !PT ;  /* 0x000000ff30307812 */ /* 0x000fe400078ec0ff */
[----:B------:R-:W-:-:S02]  /*14970*/  LOP3.LUT R50, R6, 0xff, RZ, 0xc0, !PT ;  /* 0x000000ff06327812 */ /* 0x000fc400078ec0ff */
[----:B------:R-:W-:Y:S02]  /*14980*/  LOP3.LUT R51, R51, 0xff, RZ, 0xc0, !PT ;  /* 0x000000ff33337812 */ /* 0x000fe400078ec0ff */
[----:B------:R-:W-:Y:S02]  /*14990*/  PRMT R48, R48, 0x7604, R47 ;  /* 0x0000760430307816 */ /* 0x000fe4000000002f */
[----:B------:R-:W-:Y:S02]  /*149a0*/  SHF.R.U32.HI R57, RZ, 0x10, R5 ;  /* 0x00000010ff397819 */ /* 0x000fe40000011605 */
[----:B------:R-:W-:Y:S02]  /*149b0*/  SHF.R.U32.HI R47, RZ, 0x10, R29 ;  /* 0x00000010ff2f7819 */ /* 0x000fe4000001161d */
[----:B------:R-:W-:Y:S01]  /*149c0*/  SHF.R.U32.HI R53, RZ, 0x8, R7 ;  /* 0x00000008ff357819 */ /* 0x000fe20000011607 */
[----:B------:R-:W-:Y:S01]  /*149d0*/  IMAD.U32 R57, R57, 0x10000, RZ ;  /* 0x0001000039397824 */ /* 0x000fe200078e00ff */
[----:B------:R-:W-:Y:S01]  /*149e0*/  PRMT R59, R51, 0x7604, R50 ;  /* 0x00007604333b7816 */ /* 0x000fe20000000032 */
[----:B------:R-:W-:Y:S01]  /*149f0*/  IMAD.U32 R47, R47, 0x10000, RZ ;  /* 0x000100002f2f7824 */ /* 0x000fe200078e00ff */
[----:B------:R-:W-:-:S02]  /*14a00*/  SHF.R.U32.HI R51, RZ, 0x10, R31 ;  /* 0x00000010ff337819 */ /* 0x000fc4000001161f */
[----:B------:R-:W-:Y:S02]  /*14a10*/  LOP3.LUT R52, R7, 0xff, RZ, 0xc0, !PT ;  /* 0x000000ff07347812 */ /* 0x000fe400078ec0ff */
[----:B------:R-:W-:Y:S02]  /*14a20*/  LOP3.LUT R53, R53, 0xff, RZ, 0xc0, !PT ;  /* 0x000000ff35357812 */ /* 0x000fe400078ec0ff */
[----:B------:R-:W-:Y:S02]  /*14a30*/  SHF.L.U32 R51, R51, 0x10, RZ ;  /* 0x0000001033337819 */ /* 0x000fe400000006ff */
[----:B------:R-:W-:Y:S02]  /*14a40*/  LOP3.LUT R57, R48, 0xff0000, R57, 0xf8, !PT ;  /* 0x00ff000030397812 */ /* 0x000fe400078ef839 */
[----:B------:R-:W-:Y:S02]  /*14a50*/  LOP3.LUT R47, R44, 0xff0000, R47, 0xf8, !PT ;  /* 0x00ff00002c2f7812 */ /* 0x000fe400078ef82f */
[----:B------:R-:W-:-:S02]  /*14a60*/  PRMT R52, R53, 0x7604, R52 ;  /* 0x0000760435347816 */ /* 0x000fc40000000034 */
[----:B------:R-:W-:Y:S02]  /*14a70*/  LOP3.LUT R45, R45, 0xff0000, R28, 0xf8, !PT ;  /* 0x00ff00002d2d7812 */ /* 0x000fe400078ef81c */
[----:B------:R-:W-:Y:S02]  /*14a80*/  LOP3.LUT R53, R46, 0xff0000, R51, 0xf8, !PT ;  /* 0x00ff00002e357812 */ /* 0x000fe400078ef833 */
[----:B------:R-:W-:Y:S02]  /*14a90*/  LOP3.LUT R51, R49, 0xff0000, R30, 0xf8, !PT ;  /* 0x00ff000031337812 */ /* 0x000fe400078ef81e */
[----:B------:R-:W-:Y:S02]  /*14aa0*/  LOP3.LUT R57, R57, 0xff000000, R5, 0xf8, !PT ;  /* 0xff00000039397812 */ /* 0x000fe400078ef805 */
[----:B------:R-:W-:Y:S02]  /*14ab0*/  LOP3.LUT R49, R47, 0xff000000, R29, 0xf8, !PT ;  /* 0xff0000002f317812 */ /* 0x000fe400078ef81d */
[----:B------:R-:W-:-:S02]  /*14ac0*/  LOP3.LUT R44, R45, 0xff000000, R28, 0xf8, !PT ;  /* 0xff0000002d2c7812 */ /* 0x000fc400078ef81c */
[----:B------:R-:W-:Y:S02]  /*14ad0*/  SHF.R.U32.HI R61, RZ, 0x10, R7 ;  /* 0x00000010ff3d7819 */ /* 0x000fe40000011607 */
[----:B------:R-:W-:Y:S02]  /*14ae0*/  LOP3.LUT R29, R55, 0xff0000, R4, 0xf8, !PT ;  /* 0x00ff0000371d7812 */ /* 0x000fe400078ef804 */
[----:B------:R-:W-:Y:S01]  /*14af0*/  LOP3.LUT R59, R59, 0xff0000, R6, 0xf8, !PT ;  /* 0x00ff00003b3b7812 */ /* 0x000fe200078ef806 */
[----:B------:R-:W-:Y:S01]  /*14b00*/  IMAD.U32 R61, R61, 0x10000, RZ ;  /* 0x000100003d3d7824 */ /* 0x000fe200078e00ff */
[----:B------:R-:W-:Y:S02]  /*14b10*/  LOP3.LUT R53, R53, 0xff000000, R31, 0xf8, !PT ;  /* 0xff00000035357812 */ /* 0x000fe400078ef81f */
[----:B------:R-:W-:Y:S02]  /*14b20*/  F2FP.F16.E4M3.UNPACK_B R56, R57 ;  /* 0x00000039ff38723e */ /* 0x000fe400020006ff */
[----:B------:R-:W-:-:S02]  /*14b30*/  F2FP.F16.E4M3.UNPACK_B R31, R49 ;  /* 0x00000031ff1f723e */ /* 0x000fc400020006ff */
[----:B------:R-:W-:Y:S01]  /*14b40*/  LOP3.LUT R28, R51, 0xff000000, R30, 0xf8, !PT ;  /* 0xff000000331c7812 */ /* 0x000fe200078ef81e */
[--C-:B------:R-:W-:Y:S01]  /*14b50*/  HADD2.F32 R58, -RZ, R56.reuse.H0_H0 ;  /* 0x20000038ff3a7230 */ /* 0x100fe20000004100 */
[----:B------:R-:W-:Y:S01]  /*14b60*/  LOP3.LUT R29, R29, 0xff000000, R4, 0xf8, !PT ;  /* 0xff0000001d1d7812 */ /* 0x000fe200078ef804 */
[----:B------:R-:W-:Y:S01]  /*14b70*/  HADD2.F32 R51, -RZ, R31.H0_H0 ;  /* 0x2000001fff337230 */ /* 0x000fe20000004100 */
[----:B------:R-:W-:Y:S01]  /*14b80*/  LOP3.LUT R4, R59, 0xff000000, R6, 0xf8, !PT ;  /* 0xff0000003b047812 */ /* 0x000fe200078ef806 */
[----:B------:R-:W-:Y:S01]  /*14b90*/  HADD2.F32 R59, -RZ, R56.H1_H1 ;  /* 0x30000038ff3b7230 */ /* 0x000fe20000004100 */
[----:B------:R-:W-:Y:S02]  /*14ba0*/  LOP3.LUT R61, R52, 0xff0000, R61, 0xf8, !PT ;  /* 0x00ff0000343d7812 */ /* 0x000fe400078ef83d */
[----:B------:R-:W-:Y:S02]  /*14bb0*/  F2FP.F16.E4M3.UNPACK_B R57, R57.H1 ;  /* 0x00000039ff39723e */ /* 0x000fe400030006ff */
[----:B------:R-:W-:-:S02]  /*14bc0*/  F2FP.F16.E4M3.UNPACK_B R49, R49.H1 ;  /* 0x00000031ff31723e */ /* 0x000fc400030006ff */
[----:B------:R-:W-:Y:S01]  /*14bd0*/  LOP3.LUT R61, R61, 0xff000000, R7, 0xf8, !PT ;  /* 0xff0000003d3d7812 */ /* 0x000fe200078ef807 */
[--C-:B------:R-:W-:Y:S02]  /*14be0*/  HADD2.F32 R56, -RZ, R57.reuse.H0_H0 ;  /* 0x20000039ff387230 */ /* 0x100fe40000004100 */
[----:B------:R-:W-:Y:S01]  /*14bf0*/  HADD2.F32 R57, -RZ, R57.H1_H1 ;  /* 0x30000039ff397230 */ /* 0x000fe20000004100 */
[----:B--2---:R-:W-:Y:S01]  /*14c00*/  IADD3 R3, R3, R32, R34 ;  /* 0x0000002003037210 */ /* 0x004fe20007ffe022 */
[----:B---3--:R-:W0:Y:S04]  /*14c10*/  LDS.128 R24, [R68+0x20400] ;  /* 0x0204000044187984 */ /* 0x008e280000000c00 */
[----:B------:R-:W-:-:S05]  /*14c20*/  IMAD.IADD R3, R18, 0x1, R3 ;  /* 0x0000000112037824 */ /* 0x000fca00078e0203 */
[----:B------:R-:W1:Y:S01]  /*14c30*/  LDS.128 R32, [R3+0x20400] ;  /* 0x0204000003207984 */ /* 0x000e620000000c00 */
[-C--:B0-----:R-:W-:Y:S02]  /*14c40*/  F2FP.F16.E4M3.UNPACK_B R48, R27.reuse ;  /* 0x0000001bff30723e */ /* 0x081fe400020006ff */
[----:B------:R-:W-:Y:S02]  /*14c50*/  F2FP.F16.E4M3.UNPACK_B R54, R27.H1 ;  /* 0x0000001bff36723e */ /* 0x000fe400030006ff */
[-C--:B------:R-:W-:Y:S02]  /*14c60*/  F2FP.F16.E4M3.UNPACK_B R27, R24.reuse ;  /* 0x00000018ff1b723e */ /* 0x080fe400020006ff */
[----:B------:R-:W-:Y:S02]  /*14c70*/  F2FP.F16.E4M3.UNPACK_B R45, R24.H1 ;  /* 0x00000018ff2d723e */ /* 0x000fe400030006ff */
[----:B-1----:R-:W-:Y:S02]  /*14c80*/  F2FP.F16.E4M3.UNPACK_B R24, R33 ;  /* 0x00000021ff18723e */ /* 0x002fe400020006ff */
[----:B------:R-:W-:-:S02]  /*14c90*/  F2FP.F16.E4M3.UNPACK_B R30, R25 ;  /* 0x00000019ff1e723e */ /* 0x000fc400020006ff */
[----:B------:R-:W-:Y:S01]  /*14ca0*/  F2FP.F16.E4M3.UNPACK_B R46, R25.H1 ;  /* 0x00000019ff2e723e */ /* 0x000fe200030006ff */
[----:B------:R-:W-:Y:S01]  /*14cb0*/  HADD2.F32 R6, -RZ, R24.H0_H0 ;  /* 0x20000018ff067230 */ /* 0x000fe20000004100 */
[----:B------:R-:W-:Y:S01]  /*14cc0*/  F2FP.F16.E4M3.UNPACK_B R47, R33.H1 ;  /* 0x00000021ff2f723e */ /* 0x000fe200030006ff */
[----:B------:R-:W-:Y:S01]  /*14cd0*/  HADD2.F32 R25, -RZ, R30.H0_H0 ;  /* 0x2000001eff197230 */ /* 0x000fe20000004100 */
[-C--:B------:R-:W-:Y:S01]  /*14ce0*/  F2FP.F16.E4M3.UNPACK_B R33, R32.reuse ;  /* 0x00000020ff21723e */ /* 0x080fe200020006ff */
[----:B------:R-:W-:Y:S01]  /*14cf0*/  HADD2.F32 R24, -RZ, R24.H1_H1 ;  /* 0x30000018ff187230 */ /* 0x000fe20000004100 */
[----:B------:R-:W-:Y:S01]  /*14d00*/  F2FP.F16.E4M3.UNPACK_B R50, R32.H1 ;  /* 0x00000020ff32723e */ /* 0x000fe200030006ff */
[C---:B------:R-:W-:Y:S01]  /*14d10*/  FMUL.FTZ R32, R6.reuse, R58 ;  /* 0x0000003a06207220 */ /* 0x040fe20000410000 */
[-C--:B------:R-:W-:Y:S01]  /*14d20*/  F2FP.F16.E4M3.UNPACK_B R52, R35.reuse ;  /* 0x00000023ff34723e */ /* 0x080fe200020006ff */
[----:B------:R-:W-:Y:S01]  /*14d30*/  HADD2.F32 R30, -RZ, R30.H1_H1 ;  /* 0x3000001eff1e7230 */ /* 0x000fe20000004100 */
[----:B------:R-:W-:Y:S01]  /*14d40*/  F2FP.F16.E4M3.UNPACK_B R55, R35.H1 ;  /* 0x00000023ff37723e */ /* 0x000fe200030006ff */
[-C--:B------:R-:W-:Y:S01]  /*14d50*/  FMUL.FTZ R35, R6, R51.reuse ;  /* 0x0000003306237220 */ /* 0x080fe20000410000 */
[----:B------:R-:W-:Y:S01]  /*14d60*/  FFMA.FTZ R6, R25, R51, -R32 ;  /* 0x0000003319067223 */ /* 0x000fe20000010820 */
[----:B------:R-:W-:-:S02]  /*14d70*/  HADD2.F32 R51, -RZ, R49.H0_H0 ;  /* 0x20000031ff337230 */ /* 0x000fc40000004100 */
[C---:B------:R-:W-:Y:S01]  /*14d80*/  FMUL.FTZ R63, R24.reuse, R59 ;  /* 0x0000003b183f7220 */ /* 0x040fe20000410000 */
[----:B------:R-:W-:Y:S01]  /*14d90*/  FFMA.FTZ R25, R25, R58, R35 ;  /* 0x0000003a19197223 */ /* 0x000fe20000010023 */
[----:B------:R-:W-:Y:S01]  /*14da0*/  HADD2.F32 R35, -RZ, R31.H1_H1 ;  /* 0x3000001fff237230 */ /* 0x000fe20000004100 */
[-C--:B------:R-:W-:Y:S01]  /*14db0*/  F2FP.F16.E4M3.UNPACK_B R7, R34.reuse ;  /* 0x00000022ff07723e */ /* 0x080fe200020006ff */
[--C-:B------:R-:W-:Y:S01]  /*14dc0*/  HADD2.F32 R31, -RZ, R47.reuse.H0_H0 ;  /* 0x2000002fff1f7230 */ /* 0x100fe20000004100 */
[----:B------:R-:W-:Y:S01]  /*14dd0*/  F2FP.F16.E4M3.UNPACK_B R34, R34.H1 ;  /* 0x00000022ff22723e */ /* 0x000fe200030006ff */
[----:B------:R-:W-:Y:S02]  /*14de0*/  HADD2.F32 R32, -RZ, R46.H0_H0 ;  /* 0x2000002eff207230 */ /* 0x000fe40000004100 */
[----:B------:R-:W-:Y:S01]  /*14df0*/  FMUL.FTZ R24, R24, R35 ;  /* 0x0000002318187220 */ /* 0x000fe20000410000 */
[----:B------:R-:W-:Y:S02]  /*14e00*/  HADD2.F32 R47, -RZ, R47.H1_H1 ;  /* 0x3000002fff2f7230 */ /* 0x000fe40000004100 */
[CC--:B------:R-:W-:Y:S01]  /*14e10*/  FMUL.FTZ R65, R31.reuse, R56.reuse ;  /* 0x000000381f417220 */ /* 0x0c0fe20000410000 */
        /* <DEDUP_REMOVED lines=8> */
[----:B------:R-:W-:-:S02]  /*14ea0*/  HADD2.F32 R35, -RZ, R52.H0_H0 ;  /* 0x20000034ff237230 */ /* 0x000fc40000004100 */
[C---:B------:R-:W-:Y:S01]  /*14eb0*/  FMUL.FTZ R63, R47.reuse, R57 ;  /* 0x000000392f3f7220 */ /* 0x040fe20000410000 */
[----:B------:R-:W-:Y:S02]  /*14ec0*/  HADD2.F32 R58, -RZ, R56.H0_H0 ;  /* 0x20000038ff3a7230 */ /* 0x000fe40000004100 */
[----:B------:R-:W-:Y:S01]  /*14ed0*/  FMUL.FTZ R62, R47, R49 ;  /* 0x000000312f3e7220 */ /* 0x000fe20000410000 */
[--C-:B------:R-:W-:Y:S01]  /*14ee0*/  HADD2.F32 R60, -RZ, R59.reuse.H0_H0 ;  /* 0x2000003bff3c7230 */ /* 0x100fe20000004100 */
[----:B------:R-:W-:Y:S01]  /*14ef0*/  F2FP.F16.E4M3.UNPACK_B R5, R26 ;  /* 0x0000001aff05723e */ /* 0x000fe200020006ff */
[----:B------:R-:W-:Y:S02]  /*14f00*/  HADD2.F32 R46, -RZ, R46.H1_H1 ;  /* 0x3000002eff2e7230 */ /* 0x000fe40000004100 */
[C---:B------:R-:W-:Y:S01]  /*14f10*/  FMUL.FTZ R65, R35.reuse, R58 ;  /* 0x0000003a23417220 */ /* 0x040fe20000410000 */
[----:B------:R-:W-:Y:S02]  /*14f20*/  HADD2.F32 R51, -RZ, R48.H0_H0 ;  /* 0x20000030ff337230 */ /* 0x000fe40000004100 */
[----:B------:R-:W-:Y:S01]  /*14f30*/  FMUL.FTZ R64, R35, R60 ;  /* 0x0000003c23407220 */ /* 0x000fe20000410000 */
[----:B------:R-:W-:-:S02]  /*14f40*/  HADD2.F32 R59, -RZ, R59.H1_H1 ;  /* 0x3000003bff3b7230 */ /* 0x000fc40000004100 */
[C---:B------:R-:W-:Y:S01]  /*14f50*/  FFMA.FTZ R35, R46.reuse, R49, -R63 ;  /* 0x000000312e237223 */ /* 0x040fe2000001083f */
[----:B------:R-:W-:Y:S01]  /*14f60*/  FFMA.FTZ R49, R46, R57, R62 ;  /* 0x000000392e317223 */ /* 0x000fe2000001003e */
[C---:B------:R-:W-:Y:S01]  /*14f70*/  FFMA.FTZ R46, R51.reuse, R60, R65 ;  /* 0x0000003c332e7223 */ /* 0x040fe20000010041 */
[----:B------:R-:W-:Y:S01]  /*14f80*/  HADD2.F32 R57, -RZ, R56.H1_H1 ;  /* 0x30000038ff397230 */ /* 0x000fe20000004100 */
[----:B------:R-:W-:Y:S01]  /*14f90*/  F2FP.F16.E4M3.UNPACK_B R60, R61.H1 ;  /* 0x0000003dff3c723e */ /* 0x000fe200030006ff */
[----:B------:R-:W-:Y:S01]  /*14fa0*/  FFMA.FTZ R47, R51, R58, -R64 ;  /* 0x0000003a332f7223 */ /* 0x000fe20000010840 */
[----:B------:R-:W-:Y:S01]  /*14fb0*/  F2FP.F16.E4M3.UNPACK_B R56, R53.H1 ;  /* 0x00000035ff38723e */ /* 0x000fe200030006ff */
[----:B------:R-:W-:Y:S01]  /*14fc0*/  HADD2.F32 R52, -RZ, R52.H1_H1 ;  /* 0x30000034ff347230 */ /* 0x000fe20000004100 */
[----:B------:R-:W-:Y:S01]  /*14fd0*/  F2FP.F16.E4M3.UNPACK_B R26, R26.H1 ;  /* 0x0000001aff1a723e */ /* 0x000fe200030006ff */
[----:B------:R-:W-:Y:S01]  /*14fe0*/  HADD2.F32 R51, -RZ, R48.H1_H1 ;  /* 0x30000030ff337230 */ /* 0x000fe20000004100 */
[----:B------:R-:W-:Y:S01]  /*14ff0*/  F2FP.SATFINITE.E4M3.F32.PACK_AB_MERGE_C R32, R49, R32, RZ ;  /* 0x000000203120723e */ /* 0x000fe200048070ff */
[----:B------:R-:W-:-:S02]  /*15000*/  HADD2.F32 R61, -RZ, R60.H0_H0 ;  /* 0x2000003cff3d7230 */ /* 0x000fc40000004100 */
[C---:B------:R-:W-:Y:S01]  /*15010*/  FMUL.FTZ R62, R52.reuse, R59 ;  /* 0x0000003b343e7220 */ /* 0x040fe20000410000 */
[--C-:B------:R-:W-:Y:S02]  /*15020*/  HADD2.F32 R48, -RZ, R55.reuse.H0_H0 ;  /* 0x20000037ff307230 */ /* 0x100fe40000004100 */
[----:B------:R-:W-:Y:S01]  /*15030*/  FMUL.FTZ R52, R52, R57 ;  /* 0x0000003934347220 */ /* 0x000fe20000410000 */
[----:B------:R-:W-:Y:S01]  /*15040*/  HADD2.F32 R58, -RZ, R56.H0_H0 ;  /* 0x20000038ff3a7230 */ /* 0x000fe20000004100 */
[----:B------:R-:W-:Y:S01]  /*15050*/  F2FP.SATFINITE.E4M3.F32.PACK_AB_MERGE_C R25, R24, R25, R32 ;  /* 0x000000191819723e */ /* 0x000fe20004807020 */
[----:B------:R-:W-:Y:S02]  /*15060*/  HADD2.F32 R53, -RZ, R54.H0_H0 ;  /* 0x20000036ff357230 */ /* 0x000fe40000004100 */
[C---:B------:R-:W-:Y:S01]  /*15070*/  FMUL.FTZ R64, R48.reuse, R61 ;  /* 0x0000003d30407220 */ /* 0x040fe20000410000 */
[----:B------:R-:W-:Y:S02]  /*15080*/  HADD2.F32 R63, -RZ, R60.H1_H1 ;  /* 0x3000003cff3f7230 */ /* 0x000fe40000004100 */
[-C--:B------:R-:W-:Y:S01]  /*15090*/  FMUL.FTZ R66, R48, R58.reuse ;  /* 0x0000003a30427220 */ /* 0x080fe20000410000 */
[C---:B------:R-:W-:Y:S01]  /*150a0*/  FFMA.FTZ R48, R51.reuse, R57, -R62 ;  /* 0x0000003933307223 */ /* 0x040fe2000001083e */
[----:B------:R-:W-:Y:S01]  /*150b0*/  FFMA.FTZ R51, R51, R59, R52 ;  /* 0x0000003b33337223 */ /* 0x000fe20000010034 */
[C---:B------:R-:W-:Y:S01]  /*150c0*/  FFMA.FTZ R52, R53.reuse, R58, -R64 ;  /* 0x0000003a35347223 */ /* 0x040fe20000010840 */
[----:B------:R-:W-:Y:S01]  /*150d0*/  FFMA.FTZ R53, R53, R61, R66 ;  /* 0x0000003d35357223 */ /* 0x000fe20000010042 */
[----:B------:R-:W-:Y:S01]  /*150e0*/  F2FP.F16.E4M3.UNPACK_B R61, R29.H1 ;  /* 0x0000001dff3d723e */ /* 0x000fe200030006ff */
[----:B------:R-:W-:Y:S01]  /*150f0*/  HADD2.F32 R59, -RZ, R56.H1_H1 ;  /* 0x30000038ff3b7230 */ /* 0x000fe20000004100 */
[----:B------:R-:W-:Y:S01]  /*15100*/  F2FP.F16.E4M3.UNPACK_B R58, R44.H1 ;  /* 0x0000002cff3a723e */ /* 0x000fe200030006ff */
[----:B------:R-:W-:-:S02]  /*15110*/  HADD2.F32 R56, -RZ, R55.H1_H1 ;  /* 0x30000037ff387230 */ /* 0x000fc40000004100 */
[----:B------:R-:W-:Y:S02]  /*15120*/  HADD2.F32 R62, -RZ, R61.H0_H0 ;  /* 0x2000003dff3e7230 */ /* 0x000fe40000004100 */
[----:B------:R-:W-:Y:S02]  /*15130*/  HADD2.F32 R55, -RZ, R50.H0_H0 ;  /* 0x20000032ff377230 */ /* 0x000fe40000004100 */
[C---:B------:R-:W-:Y:S01]  /*15140*/  FMUL.FTZ R67, R56.reuse, R63 ;  /* 0x0000003f38437220 */ /* 0x040fe20000410000 */
[----:B------:R-:W-:Y:S02]  /*15150*/  HADD2.F32 R60, -RZ, R58.H0_H0 ;  /* 0x2000003aff3c7230 */ /* 0x000fe40000004100 */
[----:B------:R-:W-:Y:S01]  /*15160*/  FMUL.FTZ R64, R56, R59 ;  /* 0x0000003b38407220 */ /* 0x000fe20000410000 */
[----:B------:R-:W-:Y:S02]  /*15170*/  HADD2.F32 R54, -RZ, R54.H1_H1 ;  /* 0x30000036ff367230 */ /* 0x000fe40000004100 */
[----:B------:R-:W-:Y:S01]  /*15180*/  FMUL.FTZ R56, R55, R62 ;  /* 0x0000003e37387220 */ /* 0x000fe20000410000 */
[----:B------:R-:W-:-:S02]  /*15190*/  HADD2.F32 R57, -RZ, R45.H0_H0 ;  /* 0x2000002dff397230 */ /* 0x000fc40000004100 */
[-C--:B------:R-:W-:Y:S01]  /*151a0*/  FMUL.FTZ R65, R55, R60.reuse ;  /* 0x0000003c37417220 */ /* 0x080fe20000410000 */
[----:B------:R-:W-:Y:S02]  /*151b0*/  HADD2.F32 R61, -RZ, R61.H1_H1 ;  /* 0x3000003dff3d7230 */ /* 0x000fe40000004100 */
[C---:B------:R-:W-:Y:S01]  /*151c0*/  FFMA.FTZ R55, R54.reuse, R59, -R67 ;  /* 0x0000003b36377223 */ /* 0x040fe20000010843 */
[----:B------:R-:W-:Y:S02]  /*151d0*/  HADD2.F32 R50, -RZ, R50.H1_H1 ;  /* 0x30000032ff327230 */ /* 0x000fe40000004100 */
[C---:B------:R-:W-:Y:S01]  /*151e0*/  FFMA.FTZ R56, R57.reuse, R60, -R56 ;  /* 0x0000003c39387223 */ /* 0x040fe20000010838 */
[----:B------:R-:W-:Y:S02]  /*151f0*/  HADD2.F32 R59, -RZ, R58.H1_H1 ;  /* 0x3000003aff3b7230 */ /* 0x000fe40000004100 */
[----:B------:R-:W-:Y:S01]  /*15200*/  FFMA.FTZ R54, R54, R63, R64 ;  /* 0x0000003f36367223 */ /* 0x000fe20000010040 */
[----:B------:R-:W-:Y:S01]  /*15210*/  FFMA.FTZ R57, R57, R62, R65 ;  /* 0x0000003e39397223 */ /* 0x000fe20000010041 */
[----:B------:R-:W-:Y:S01]  /*15220*/  F2FP.F16.E4M3.UNPACK_B R60, R29 ;  /* 0x0000001dff3c723e */ /* 0x000fe200020006ff */
[----:B------:R-:W-:Y:S01]  /*15230*/  HADD2.F32 R45, -RZ, R45.H1_H1 ;  /* 0x3000002dff2d7230 */ /* 0x000fe20000004100 */
[----:B------:R-:W-:Y:S01]  /*15240*/  F2FP.F16.E4M3.UNPACK_B R58, R44 ;  /* 0x0000002cff3a723e */ /* 0x000fe200020006ff */
[C---:B------:R-:W-:Y:S01]  /*15250*/  FMUL.FTZ R62, R50.reuse, R61 ;  /* 0x0000003d323e7220 */ /* 0x040fe20000410000 */
[----:B------:R-:W-:Y:S01]  /*15260*/  FMUL.FTZ R64, R50, R59 ;  /* 0x0000003b32407220 */ /* 0x000fe20000410000 */
[----:B------:R-:W-:-:S02]  /*15270*/  HADD2.F32 R50, -RZ, R60.H0_H0 ;  /* 0x2000003cff327230 */ /* 0x000fc40000004100 */
[----:B------:R-:W-:Y:S02]  /*15280*/  HADD2.F32 R44, -RZ, R33.H0_H0 ;  /* 0x20000021ff2c7230 */ /* 0x000fe40000004100 */
        /* <DEDUP_REMOVED lines=11> */
[----:B------:R-:W-:Y:S01]  /*15340*/  HADD2.F32 R27, -RZ, R27.H1_H1 ;  /* 0x3000001bff1b7230 */ /* 0x000fe20000004100 */
[----:B------:R-:W-:Y:S01]  /*15350*/  F2FP.F16.E4M3.UNPACK_B R45, R4.H1 ;  /* 0x00000004ff2d723e */ /* 0x000fe200030006ff */
[C---:B------:R-:W-:Y:S01]  /*15360*/  FMUL.FTZ R64, R33.reuse, R60 ;  /* 0x0000003c21407220 */ /* 0x040fe20000410000 */
[----:B------:R-:W-:Y:S01]  /*15370*/  F2FP.F16.E4M3.UNPACK_B R44, R28.H1 ;  /* 0x0000001cff2c723e */ /* 0x000fe200030006ff */
[-C--:B------:R-:W-:Y:S01]  /*15380*/  FMUL.FTZ R33, R33, R58.reuse ;  /* 0x0000003a21217220 */ /* 0x080fe20000410000 */
[----:B------:R-:W-:Y:S02]  /*15390*/  HADD2.F32 R29, -RZ, R34.H0_H0 ;  /* 0x20000022ff1d7230 */ /* 0x000fe40000004100 */
[----:B------:R-:W-:Y:S01]  /*153a0*/  FFMA.FTZ R61, R27, R58, -R64 ;  /* 0x0000003a1b3d7223 */ /* 0x000fe20000010840 */
[----:B------:R-:W-:-:S02]  /*153b0*/  HADD2.F32 R58, -RZ, R45.H0_H0 ;  /* 0x2000002dff3a7230 */ /* 0x000fc40000004100 */
[----:B------:R-:W-:Y:S01]  /*153c0*/  FFMA.FTZ R60, R27, R60, R33 ;  /* 0x0000003c1b3c7223 */ /* 0x000fe20000010021 */
[----:B------:R-:W-:Y:S01]  /*153d0*/  HADD2.F32 R50, -RZ, R44.H0_H0 ;  /* 0x2000002cff327230 */ /* 0x000fe20000004100 */
[----:B------:R-:W-:Y:S01]  /*153e0*/  F2FP.F16.E4M3.UNPACK_B R4, R4 ;  /* 0x00000004ff04723e */ /* 0x000fe200020006ff */
[----:B------:R-:W-:Y:S01]  /*153f0*/  HADD2.F32 R45, -RZ, R45.H1_H1 ;  /* 0x3000002dff2d7230 */ /* 0x000fe20000004100 */
[----:B------:R-:W-:Y:S01]  /*15400*/  F2FP.F16.E4M3.UNPACK_B R28, R28 ;  /* 0x0000001cff1c723e */ /* 0x000fe200020006ff */
        /* <DEDUP_REMOVED lines=17> */
[----:B------:R-:W-:Y:S01]  /*15520*/  HADD2.F32 R27, -RZ, R28.H0_H0 ;  /* 0x2000001cff1b7230 */ /* 0x000fe20000004100 */
[----:B------:R-:W-:Y:S01]  /*15530*/  F2FP.SATFINITE.E4M3.F32.PACK_AB_MERGE_C R45, R45, R64, RZ ;  /* 0x000000402d2d723e */ /* 0x000fe200048070ff */
[----:B------:R-:W-:-:S02]  /*15540*/  HADD2.F32 R34, -RZ, R4.H1_H1 ;  /* 0x30000004ff227230 */ /* 0x000fc40000004100 */
[C---:B------:R-:W-:Y:S01]  /*15550*/  FMUL.FTZ R33, R26.reuse, R29 ;  /* 0x0000001d1a217220 */ /* 0x040fe20000410000 */
[----:B------:R-:W-:Y:S02]  /*15560*/  HADD2.F32 R7, -RZ, R7.H1_H1 ;  /* 0x30000007ff077230 */ /* 0x000fe40000004100 */
[----:B------:R-:W-:Y:S01]  /*15570*/  FMUL.FTZ R26, R26, R27 ;  /* 0x0000001b1a1a7220 */ /* 0x000fe20000410000 */
[----:B------:R-:W-:Y:S02]  /*15580*/  HADD2.F32 R28, -RZ, R28.H1_H1 ;  /* 0x3000001cff1c7230 */ /* 0x000fe40000004100 */
[--C-:B------:R-:W-:Y:S02]  /*15590*/  HADD2.F32 R4, -RZ, R5.reuse.H0_H0 ;  /* 0x20000005ff047230 */ /* 0x100fe40000004100 */
[C---:B------:R-:W-:Y:S01]  /*155a0*/  FMUL.FTZ R44, R7.reuse, R34 ;  /* 0x00000022072c7220 */ /* 0x040fe20000410000 */
[----:B------:R-:W-:Y:S02]  /*155b0*/  HADD2.F32 R5, -RZ, R5.H1_H1 ;  /* 0x30000005ff057230 */ /* 0x000fe40000004100 */
[-C--:B------:R-:W-:Y:S01]  /*155c0*/  FMUL.FTZ R7, R7, R28.reuse ;  /* 0x0000001c07077220 */ /* 0x080fe20000410000 */
[C---:B------:R-:W-:Y:S01]  /*155d0*/  FFMA.FTZ R26, R4.reuse, R29, R26 ;  /* 0x0000001d041a7223 */ /* 0x040fe2000001001a */
[----:B------:R-:W-:Y:S01]  /*155e0*/  FFMA.FTZ R33, R4, R27, -R33 ;  /* 0x0000001b04217223 */ /* 0x000fe20000010821 */
        /* <DEDUP_REMOVED lines=9> */
[----:B------:R-:W-:Y:S02]  /*15680*/  F2FP.SATFINITE.E4M3.F32.PACK_AB_MERGE_C R6, R44, R33, R50 ;  /* 0x000000212c06723e */ /* 0x000fe40004807032 */
[----:B------:R-:W-:Y:S02]  /*15690*/  F2FP.SATFINITE.E4M3.F32.PACK_AB_MERGE_C R27, R51, R46, R27 ;  /* 0x0000002e331b723e */ /* 0x000fe4000480701b */
[----:B------:R-:W-:Y:S01]  /*156a0*/  F2FP.SATFINITE.E4M3.F32.PACK_AB_MERGE_C R26, R29, R26, R45 ;  /* 0x0000001a1d1a723e */ /* 0x000fe2000480702d */
[----:B------:R2:W-:Y:S04]  /*156b0*/  STS.128 [R68+0x20400], R4 ;  /* 0x0204000444007388 */ /* 0x0005e80000000c00 */
[----:B------:R2:W-:Y:S02]  /*156c0*/  STS.128 [R3+0x20400], R24 ;  /* 0x0204001803007388 */ /* 0x0005e40000000c00 */
.L_x_2627:
[----:B------:R-:W-:Y:S05]  /*156d0*/  BSYNC B1 ;  /* 0x0000000000017941 */ /* 0x000fea0003800000 */
.L_x_2626:
[----:B------:R-:W-:Y:S04]  /*156e0*/  BSSY B1, `(.L_x_2628) ;  /* 0x0000109000017945 */ /* 0x000fe80003800000 */
[----:B------:R-:W-:Y:S05]  /*156f0*/  @P1 BRA `(.L_x_2629) ;  /* 0x00000010001c1947 */ /* 0x000fea0003800000 */
[----:B-----5:R-:W3:Y:S04]  /*15700*/  LDL R28, [R1+0x68] ;  /* 0x00006800011c7983 */ /* 0x020ee80000100800 */
[----:B------:R-:W4:Y:S01]  /*15710*/  LDL R60, [R1+0x1a0] ;  /* 0x0001a000013c7983 */ /* 0x000f220000100800 */
[----:B012---:R-:W-:Y:S01]  /*15720*/  SHF.R.U32.HI R3, RZ, 0x8, R20 ;  /* 0x00000008ff037819 */ /* 0x007fe20000011614 */
[----:B------:R-:W-:Y:S01]  /*15730*/  VIADD R30, R19, 0x40 ;  /* 0x00000040131e7836 */ /* 0x000fe20000000000 */
[----:B------:R-:W-:Y:S02]  /*15740*/  LOP3.LUT R4, R20, 0xff, RZ, 0xc0, !PT ;  /* 0x000000ff14047812 */ /* 0x000fe400078ec0ff */
[----:B------:R-:W-:Y:S01]  /*15750*/  LOP3.LUT R3, R3, 0xff, RZ, 0xc0, !PT ;  /* 0x000000ff03037812 */ /* 0x000fe200078ec0ff */
[----:B------:R-:W-:Y:S01]  /*15760*/  IMAD.SHL.U32 R30, R30, 0x80, RZ ;  /* 0x000000801e1e7824 */ /* 0x000fe200078e00ff */
[----:B------:R-:W-:-:S02]  /*15770*/  LEA.HI R24, R37, R0, RZ, 0x1c ;  /* 0x0000000025187211 */ /* 0x000fc400078fe0ff */
[----:B------:R-:W-:Y:S02]  /*15780*/  PRMT R29, R3, 0x7604, R4 ;  /* 0x00007604031d7816 */ /* 0x000fe40000000004 */
[----:B------:R-:W-:Y:S01]  /*15790*/  SHF.R.U32.HI R3, RZ, 0x8, R38 ;  /* 0x00000008ff037819 */ /* 0x000fe20000011626 */
[----:B------:R-:W-:Y:S01]  /*157a0*/  IMAD.SHL.U32 R26, R24, 0x10, RZ ;  /* 0x00000010181a7824 */ /* 0x000fe200078e00ff */
[----:B------:R-:W-:Y:S02]  /*157b0*/  LOP3.LUT R30, R30, 0x380, RZ, 0xc0, !PT ;  /* 0x000003801e1e7812 */ /* 0x000fe400078ec0ff */
[----:B------:R-:W-:Y:S02]  /*157c0*/  LOP3.LUT R4, R3, 0xff, RZ, 0xc0, !PT ;  /* 0x000000ff03047812 */ /* 0x000fe400078ec0ff */
[----:B------:R-:W-:Y:S01]  /*157d0*/  LOP3.LUT R3, R30, 0x70, R26, 0xf8, !PT ;  /* 0x000000701e037812 */ /* 0x000fe200078ef81a */
[----:B------:R-:W-:Y:S01]  /*157e0*/  VIADD R30, R19, 0x40 ;  /* 0x00000040131e7836 */ /* 0x000fe20000000000 */
[----:B------:R-:W-:-:S02]  /*157f0*/  SHF.R.S32.HI R25, RZ, 0x1f, R24 ;  /* 0x0000001fff197819 */ /* 0x000fc40000011418 */
[----:B------:R-:W-:Y:S01]  /*15800*/  SHF.R.U32.HI R5, RZ, 0x8, R21 ;  /* 0x00000008ff057819 */ /* 0x000fe20000011615 */
[----:B------:R-:W-:Y:S01]  /*15810*/  IMAD.SHL.U32 R30, R30, 0x80, RZ ;  /* 0x000000801e1e7824 */ /* 0x000fe200078e00ff */
[----:B------:R-:W-:Y:S02]  /*15820*/  LEA.HI R27, R25, R24, RZ, 0x3 ;  /* 0x00000018191b7211 */ /* 0x000fe400078f18ff */
[----:B------:R-:W-:Y:S02]  /*15830*/  SHF.R.U32.HI R24, RZ, 0x8, R40 ;  /* 0x00000008ff187819 */ /* 0x000fe40000011628 */
[----:B------:R-:W-:Y:S01]  /*15840*/  LOP3.LUT R30, R30, 0x380, RZ, 0xc0, !PT ;  /* 0x000003801e1e7812 */ /* 0x000fe200078ec0ff */
[----:B------:R-:W-:Y:S01]  /*15850*/  IMAD.SHL.U32 R27, R27, 0x800, RZ ;  /* 0x000008001b1b7824 */ /* 0x000fe200078e00ff */
[----:B------:R-:W-:Y:S02]  /*15860*/  LOP3.LUT R25, R40, 0xff, RZ, 0xc0, !PT ;  /* 0x000000ff28197812 */ /* 0x000fe400078ec0ff */
[----:B------:R-:W-:-:S02]  /*15870*/  SHF.R.U32.HI R30, RZ, 0x3, R30 ;  /* 0x00000003ff1e7819 */ /* 0x000fc4000001161e */
[----:B------:R-:W-:Y:S02]  /*15880*/  LOP3.LUT R24, R24, 0xff, RZ, 0xc0, !PT ;  /* 0x000000ff18187812 */ /* 0x000fe400078ec0ff */
[----:B------:R-:W-:Y:S02]  /*15890*/  LOP3.LUT R3, R3, R30, RZ, 0x3c, !PT ;  /* 0x0000001e03037212 */ /* 0x000fe400078e3cff */
[----:B------:R-:W-:Y:S02]  /*158a0*/  LOP3.LUT R26, R27, 0xffffc000, RZ, 0xc0, !PT ;  /* 0xffffc0001b1a7812 */ /* 0x000fe400078ec0ff */
[----:B------:R-:W-:Y:S02]  /*158b0*/  LOP3.LUT R6, R21, 0xff, RZ, 0xc0, !PT ;  /* 0x000000ff15067812 */ /* 0x000fe400078ec0ff */
[----:B------:R-:W-:Y:S02]  /*158c0*/  LOP3.LUT R5, R5, 0xff, RZ, 0xc0, !PT ;  /* 0x000000ff05057812 */ /* 0x000fe400078ec0ff */
[----:B------:R-:W-:-:S02]  /*158d0*/  PRMT R45, R24, 0x7604, R25 ;  /* 0x00007604182d7816 */ /* 0x000fc40000000019 */
[----:B------:R-:W-:Y:S02]  /*158e0*/  SHF.R.U32.HI R24, RZ, 0x8, R41 ;  /* 0x00000008ff187819 */ /* 0x000fe40000011629 */
[----:B------:R-:W-:Y:S02]  /*158f0*/  PRMT R31, R5, 0x7604, R6 ;  /* 0x00007604051f7816 */ /* 0x000fe40000000006 */
[----:B------:R-:W-:Y:S02]  /*15900*/  SHF.R.U32.HI R6, RZ, 0x8, R39 ;  /* 0x00000008ff067819 */ /* 0x000fe40000011627 */
[----:B------:R-:W-:Y:S02]  /*15910*/  LOP3.LUT R25, R41, 0xff, RZ, 0xc0, !PT ;  /* 0x000000ff29197812 */ /* 0x000fe400078ec0ff */
[----:B------:R-:W-:Y:S02]  /*15920*/  LOP3.LUT R27, R42, 0xff, RZ, 0xc0, !PT ;  /* 0x000000ff2a1b7812 */ /* 0x000fe400078ec0ff */
[----:B------:R-:W-:-:S02]  /*15930*/  LOP3.LUT R24, R24, 0xff, RZ, 0xc0, !PT ;  /* 0x000000ff18187812 */ /* 0x000fc400078ec0ff */
[----:B------:R-:W-:Y:S02]  /*15940*/  LOP3.LUT R5, R38, 0xff, RZ, 0xc0, !PT ;  /* 0x000000ff26057812 */ /* 0x000fe400078ec0ff */
[----:B------:R-:W-:Y:S02]  /*15950*/  LOP3.LUT R7, R39, 0xff, RZ, 0xc0, !PT ;  /* 0x000000ff27077812 */ /* 0x000fe400078ec0ff */
[----:B------:R-:W-:Y:S02]  /*15960*/  LOP3.LUT R6, R6, 0xff, RZ, 0xc0, !PT ;  /* 0x000000ff06067812 */ /* 0x000fe400078ec0ff */
[----:B------:R-:W-:Y:S02]  /*15970*/  PRMT R47, R24, 0x7604, R25 ;  /* 0x00007604182f7816 */ /* 0x000fe40000000019 */
[----:B------:R-:W-:Y:S02]  /*15980*/  PRMT R33, R4, 0x7604, R5 ;  /* 0x0000760404217816 */ /* 0x000fe40000000005 */
[----:B------:R-:W-:-:S02]  /*15990*/  PRMT R35, R6, 0x7604, R7 ;  /* 0x0000760406237816 */ /* 0x000fc40000000007 */
[----:B------:R-:W-:Y:S02]  /*159a0*/  SHF.R.U32.HI R30, RZ, 0x10, R21 ;  /* 0x00000010ff1e7819 */ /* 0x000fe40000011615 */
[----:B------:R-:W-:Y:S02]  /*159b0*/  LOP3.LUT R49, R43, 0xff, RZ, 0xc0, !PT ;  /* 0x000000ff2b317812 */ /* 0x000fe400078ec0ff */
[----:B------:R-:W-:Y:S02]  /*159c0*/  SHF.R.U32.HI R32, RZ, 0x10, R38 ;  /* 0x00000010ff207819 */ /* 0x000fe40000011626 */
[----:B------:R-:W-:Y:S02]  /*159d0*/  LOP3.LUT R30, R30, 0xff, RZ, 0xc0, !PT ;  /* 0x000000ff1e1e7812 */ /* 0x000fe400078ec0ff */
[----:B------:R-:W-:Y:S02]  /*159e0*/  SHF.R.U32.HI R34, RZ, 0x10, R39 ;  /* 0x00000010ff227819 */ /* 0x000fe40000011627 */
[----:B------:R-:W-:-:S02]  /*159f0*/  LOP3.LUT R32, R32, 0xff, RZ, 0xc0, !PT ;  /* 0x000000ff20207812 */ /* 0x000fc400078ec0ff */
[----:B------:R-:W-:Y:S02]  /*15a00*/  PRMT R31, R30, 0x7054, R31 ;  /* 0x000070541e1f7816 */ /* 0x000fe4000000001f */
[----:B------:R-:W-:Y:S02]  /*15a10*/  SHF.R.U32.HI R30, RZ, 0x10, R41 ;  /* 0x00000010ff1e7819 */ /* 0x000fe40000011629 */
[----:B------:R-:W-:Y:S02]  /*15a20*/  LOP3.LUT R34, R34, 0xff, RZ, 0xc0, !PT ;  /* 0x000000ff22227812 */ /* 0x000fe400078ec0ff */
[----:B------:R-:W-:Y:S02]  /*15a30*/  PRMT R33, R32, 0x7054, R33 ;  /* 0x0000705420217816 */ /* 0x000fe40000000021 */
[----:B------:R-:W-:Y:S02]  /*15a40*/  SHF.R.U32.HI R32, RZ, 0x10, R42 ;  /* 0x00000010ff207819 */ /* 0x000fe4000001162a */
[----:B------:R-:W-:-:S02]  /*15a50*/  LOP3.LUT R30, R30, 0xff, RZ, 0xc0, !PT ;  /* 0x000000ff1e1e7812 */ /* 0x000fc400078ec0ff */
[----:B------:R-:W-:Y:S02]  /*15a60*/  PRMT R35, R34, 0x7054, R35 ;  /* 0x0000705422237816 */ /* 0x000fe40000000023 */
[----:B------:R-:W-:Y:S02]  /*15a70*/  SHF.R.U32.HI R34, RZ, 0x10, R43 ;  /* 0x00000010ff227819 */ /* 0x000fe4000001162b */
[----:B------:R-:W-:Y:S02]  /*15a80*/  LOP3.LUT R32, R32, 0xff, RZ, 0xc0, !PT ;  /* 0x000000ff20207812 */ /* 0x000fe400078ec0ff */
[----:B------:R-:W-:Y:S02]  /*15a90*/  LOP3.LUT R34, R34, 0xff, RZ, 0xc0, !PT ;  /* 0x000000ff22227812 */ /* 0x000fe400078ec0ff */
[----:B------:R-:W-:Y:S02]  /*15aa0*/  LOP3.LUT R44, R31, 0xff000000, R21, 0xf8, !PT ;  /* 0xff0000001f2c7812 */ /* 0x000fe400078ef815 */
[----:B---3--:R-:W-:-:S02]  /*15ab0*/  IADD3 R3, R3, R26, R28 ;  /* 0x0000001a03037210 */ /* 0x008fc40007ffe01c */
[----:B------:R-:W-:Y:S02]  /*15ac0*/  SHF.R.U32.HI R26, RZ, 0x8, R42 ;  /* 0x00000008ff1a7819 */ /* 0x000fe4000001162a */
[----:B------:R-:W-:Y:S01]  /*15ad0*/  IADD3 R3, R18, R3, RZ ;  /* 0x0000000312037210 */ /* 0x000fe20007ffe0ff */
[----:B----4-:R-:W0:Y:S01]  /*15ae0*/  LDS.128 R4, [R60+0x20400] ;  /* 0x020400003c047984 */ /* 0x010e220000000c00 */
[----:B------:R-:W-:Y:S02]  /*15af0*/  LOP3.LUT R26, R26, 0xff, RZ, 0xc0, !PT ;  /* 0x000000ff1a1a7812 */ /* 0x000fe400078ec0ff */
[----:B------:R-:W-:Y:S02]  /*15b00*/  SHF.R.U32.HI R28, RZ, 0x8, R43 ;  /* 0x00000008ff1c7819 */ /* 0x000fe4000001162b */
[----:B------:R-:W-:Y:S02]  /*15b10*/  PRMT R51, R26, 0x7604, R27 ;  /* 0x000076041a337816 */ /* 0x000fe4000000001b */
[----:B------:R-:W1:Y:S01]  /*15b20*/  LDS.128 R24, [R3+0x20400] ;  /* 0x0204000003187984 */ /* 0x000e620000000c00 */
[----:B------:R-:W-:-:S02]  /*15b30*/  LOP3.LUT R28, R28, 0xff, RZ, 0xc0, !PT ;  /* 0x000000ff1c1c7812 */ /* 0x000fc400078ec0ff */
[----:B------:R-:W-:Y:S02]  /*15b40*/  PRMT R51, R32, 0x7054, R51 ;  /* 0x0000705420337816 */ /* 0x000fe40000000033 */
[----:B------:R-:W-:Y:S02]  /*15b50*/  PRMT R53, R28, 0x7604, R49 ;  /* 0x000076041c357816 */ /* 0x000fe40000000031 */
[----:B------:R-:W-:Y:S02]  /*15b60*/  SHF.R.U32.HI R28, RZ, 0x10, R20 ;  /* 0x00000010ff1c7819 */ /* 0x000fe40000011614 */
[----:B------:R-:W-:Y:S02]  /*15b70*/  PRMT R49, R30, 0x7054, R47 ;  /* 0x000070541e317816 */ /* 0x000fe4000000002f */
[----:B------:R-:W-:Y:S02]  /*15b80*/  LOP3.LUT R28, R28, 0xff, RZ, 0xc0, !PT ;  /* 0x000000ff1c1c7812 */ /* 0x000fe400078ec0ff */
[----:B------:R-:W-:-:S02]  /*15b90*/  LOP3.LUT R49, R49, 0xff000000, R41, 0xf8, !PT ;  /* 0xff00000031317812 */ /* 0x000fc400078ef829 */
[----:B------:R-:W-:Y:S02]  /*15ba0*/  PRMT R29, R28, 0x7054, R29 ;  /* 0x000070541c1d7816 */ /* 0x000fe4000000001d */
[----:B------:R-:W-:Y:S02]  /*15bb0*/  SHF.R.U32.HI R28, RZ, 0x10, R40 ;  /* 0x00000010ff1c7819 */ /* 0x000fe40000011628 */
[----:B------:R-:W-:Y:S02]  /*15bc0*/  PRMT R53, R34, 0x7054, R53 ;  /* 0x0000705422357816 */ /* 0x000fe40000000035 */
[----:B------:R-:W-:Y:S02]  /*15bd0*/  LOP3.LUT R28, R28, 0xff, RZ, 0xc0, !PT ;  /* 0x000000ff1c1c7812 */ /* 0x000fe400078ec0ff */
[----:B------:R-:W-:Y:S02]  /*15be0*/  LOP3.LUT R21, R51, 0xff000000, R42, 0xf8, !PT ;  /* 0xff00000033157812 */ /* 0x000fe400078ef82a */
[----:B------:R-:W-:-:S02]  /*15bf0*/  PRMT R45, R28, 0x7054, R45 ;  /* 0x000070541c2d7816 */ /* 0x000fc4000000002d */
[----:B------:R-:W-:Y:S02]  /*15c00*/  F2FP.F16.E4M3.UNPACK_B R51, R49 ;  /* 0x00000031ff33723e */ /* 0x000fe400020006ff */
[----:B------:R-:W-:Y:S02]  /*15c10*/  LOP3.LUT R28, R29, 0xff000000, R20, 0xf8, !PT ;  /* 0xff0000001d1c7812 */ /* 0x000fe400078ef814 */
[----:B------:R-:W-:Y:S01]  /*15c20*/  LOP3.LUT R20, R33, 0xff000000, R38, 0xf8, !PT ;  /* 0xff00000021147812 */ /* 0x000fe200078ef826 */
[--C-:B------:R-:W-:Y:S01]  /*15c30*/  HADD2.F32 R52, -RZ, R51.reuse.H0_H0 ;  /* 0x20000033ff347230 */ /* 0x100fe20000004100 */
[----:B------:R-:W-:Y:S01]  /*15c40*/  F2FP.F16.E4M3.UNPACK_B R38, R44 ;  /* 0x0000002cff26723e */ /* 0x000fe200020006ff */
[----:B------:R-:W-:Y:S01]  /*15c50*/  HADD2.F32 R51, -RZ, R51.H1_H1 ;  /* 0x30000033ff337230 */ /* 0x000fe20000004100 */
[-C--:B0-----:R-:W-:Y:S02]  /*15c60*/  F2FP.F16.E4M3.UNPACK_B R30, R5.reuse ;  /* 0x00000005ff1e723e */ /* 0x081fe400020006ff */
[----:B------:R-:W-:Y:S01]  /*15c70*/  F2FP.F16.E4M3.UNPACK_B R33, R5.H1 ;  /* 0x00000005ff21723e */ /* 0x000fe200030006ff */
[----:B------:R-:W-:Y:S01]  /*15c80*/  HADD2.F32 R50, -RZ, R38.H0_H0 ;  /* 0x20000026ff327230 */ /* 0x000fe20000004100 */
[----:B------:R-:W-:Y:S01]  /*15c90*/  LOP3.LUT R47, R35, 0xff000000, R39, 0xf8, !PT ;  /* 0xff000000232f7812 */ /* 0x000fe200078ef827 */
[--C-:B------:R-:W-:Y:S01]  /*15ca0*/  HADD2.F32 R31, -RZ, R30.reuse.H0_H0 ;  /* 0x2000001eff1f7230 */ /* 0x100fe20000004100 */
[----:B-1----:R-:W-:Y:S01]  /*15cb0*/  F2FP.F16.E4M3.UNPACK_B R34, R25 ;  /* 0x00000019ff22723e */ /* 0x002fe200020006ff */
[----:B------:R-:W-:Y:S01]  /*15cc0*/  HADD2.F32 R30, -RZ, R30.H1_H1 ;  /* 0x3000001eff1e7230 */ /* 0x000fe20000004100 */
[----:B------:R-:W-:-:S02]  /*15cd0*/  LOP3.LUT R32, R45, 0xff000000, R40, 0xf8, !PT ;  /* 0xff0000002d207812 */ /* 0x000fc400078ef828 */
[-C--:B------:R-:W-:Y:S01]  /*15ce0*/  F2FP.F16.E4M3.UNPACK_B R39, R24.reuse ;  /* 0x00000018ff27723e */ /* 0x080fe200020006ff */
[--C-:B------:R-:W-:Y:S01]  /*15cf0*/  HADD2.F32 R5, -RZ, R34.reuse.H0_H0 ;  /* 0x20000022ff057230 */ /* 0x100fe20000004100 */
[----:B------:R-:W-:Y:S01]  /*15d00*/  F2FP.F16.E4M3.UNPACK_B R45, R24.H1 ;  /* 0x00000018ff2d723e */ /* 0x000fe200030006ff */
[----:B------:R-:W-:Y:S01]  /*15d10*/  HADD2.F32 R34, -RZ, R34.H1_H1 ;  /* 0x30000022ff227230 */ /* 0x000fe20000004100 */
[----:B------:R-:W-:Y:S02]  /*15d20*/  F2FP.F16.E4M3.UNPACK_B R35, R25.H1 ;  /* 0x00000019ff23723e */ /* 0x000fe400030006ff */
[C---:B------:R-:W-:Y:S01]  /*15d30*/  FMUL.FTZ R24, R5.reuse, R52 ;  /* 0x0000003405187220 */ /* 0x040fe20000410000 */
[----:B------:R-:W-:Y:S01]  /*15d40*/  F2FP.F16.E4M3.UNPACK_B R49, R49.H1 ;  /* 0x00000031ff31723e */ /* 0x000fe200030006ff */
[----:B------:R-:W-:Y:S01]  /*15d50*/  FMUL.FTZ R25, R5, R50 ;  /* 0x0000003205197220 */ /* 0x000fe20000410000 */
[----:B------:R-:W-:Y:S01]  /*15d60*/  F2FP.F16.E4M3.UNPACK_B R44, R44.H1 ;  /* 0x0000002cff2c723e */ /* 0x000fe200030006ff */
[----:B------:R-:W-:Y:S01]  /*15d70*/  FFMA.FTZ R5, R31, R50, -R24 ;  /* 0x000000321f057223 */ /* 0x000fe20000010818 */
[----:B------:R-:W-:Y:S01]  /*15d80*/  LOP3.LUT R53, R53, 0xff000000, R43, 0xf8, !PT ;  /* 0xff00000035357812 */ /* 0x000fe200078ef82b */
[----:B------:R-:W-:-:S02]  /*15d90*/  HADD2.F32 R43, -RZ, R38.H1_H1 ;  /* 0x30000026ff2b7230 */ /* 0x000fc40000004100 */
[C---:B------:R-:W-:Y:S01]  /*15da0*/  FMUL.FTZ R55, R34.reuse, R51 ;  /* 0x0000003322377220 */ /* 0x040fe20000410000 */
[----:B------:R-:W-:Y:S02]  /*15db0*/  HADD2.F32 R50, -RZ, R49.H0_H0 ;  /* 0x20000031ff327230 */ /* 0x000fe40000004100 */
[----:B------:R-:W-:Y:S01]  /*15dc0*/  FFMA.FTZ R25, R31, R52, R25 ;  /* 0x000000341f197223 */ /* 0x000fe20000010019 */
[----:B------:R-:W-:Y:S02]  /*15dd0*/  HADD2.F32 R24, -RZ, R35.H0_H0 ;  /* 0x20000023ff187230 */ /* 0x000fe40000004100 */
[----:B------:R-:W-:Y:S01]  /*15de0*/  FMUL.FTZ R34, R34, R43 ;  /* 0x0000002b22227220 */ /* 0x000fe20000410000 */
[--C-:B------:R-:W-:Y:S01]  /*15df0*/  HADD2.F32 R38, -RZ, R44.reuse.H0_H0 ;  /* 0x2000002cff267230 */ /* 0x100fe20000004100 */
[-C--:B------:R-:W-:Y:S01]  /*15e00*/  F2FP.F16.E4M3.UNPACK_B R41, R7.reuse ;  /* 0x00000007ff29723e */ /* 0x080fe200020006ff */
[----:B------:R-:W-:Y:S01]  /*15e10*/  HADD2.F32 R31, -RZ, R33.H0_H0 ;  /* 0x20000021ff1f7230 */ /* 0x000fe20000004100 */
[----:B------:R-:W-:Y:S01]  /*15e20*/  F2FP.F16.E4M3.UNPACK_B R46, R7.H1 ;  /* 0x00000007ff2e723e */ /* 0x000fe200030006ff */
[C---:B------:R-:W-:Y:S01]  /*15e30*/  FMUL.FTZ R52, R24.reuse, R50 ;  /* 0x0000003218347220 */ /* 0x040fe20000410000 */
[----:B------:R-:W-:Y:S01]  /*15e40*/  F2FP.F16.E4M3.UNPACK_B R29, R4 ;  /* 0x00000004ff1d723e */ /* 0x000fe200020006ff */
[----:B------:R-:W-:Y:S01]  /*15e50*/  FMUL.FTZ R57, R24, R38 ;  /* 0x0000002618397220 */ /* 0x000fe20000410000 */
[----:B------:R-:W-:Y:S01]  /*15e60*/  F2FP.F16.E4M3.UNPACK_B R40, R4.H1 ;  /* 0x00000004ff28723e */ /* 0x000fe200030006ff */
[----:B------:R-:W-:Y:S01]  /*15e70*/  FFMA.FTZ R24, R30, R51, R34 ;  /* 0x000000331e187223 */ /* 0x000fe20000010022 */
[-C--:B------:R-:W-:Y:S01]  /*15e80*/  F2FP.F16.E4M3.UNPACK_B R4, R6.reuse ;  /* 0x00000006ff04723e */ /* 0x080fe200020006ff */
[----:B------:R-:W-:Y:S01]  /*15e90*/  HADD2.F32 R35, -RZ, R35.H1_H1 ;  /* 0x30000023ff237230 */ /* 0x000fe20000004100 */
[----:B------:R-:W-:Y:S01]  /*15ea0*/  F2FP.F16.E4M3.UNPACK_B R7, R6.H1 ;  /* 0x00000006ff07723e */ /* 0x000fe200030006ff */
[----:B------:R-:W-:Y:S01]  /*15eb0*/  HADD2.F32 R44, -RZ, R44.H1_H1 ;  /* 0x3000002cff2c7230 */ /* 0x000fe20000004100 */
[-C--:B------:R-:W-:Y:S01]  /*15ec0*/  F2FP.F16.E4M3.UNPACK_B R42, R27.reuse ;  /* 0x0000001bff2a723e */ /* 0x080fe200020006ff */
[--C-:B------:R-:W-:Y:S01]  /*15ed0*/  HADD2.F32 R34, -RZ, R41.reuse.H0_H0 ;  /* 0x20000029ff227230 */ /* 0x100fe20000004100 */
[----:B------:R-:W-:Y:S01]  /*15ee0*/  F2FP.F16.E4M3.UNPACK_B R48, R27.H1 ;  /* 0x0000001bff30723e */ /* 0x000fe200030006ff */
[----:B------:R-:W-:Y:S01]  /*15ef0*/  HADD2.F32 R41, -RZ, R41.H1_H1 ;  /* 0x30000029ff297230 */ /* 0x000fe20000004100 */
[----:B------:R-:W-:-:S02]  /*15f00*/  F2FP.F16.E4M3.UNPACK_B R6, R26 ;  /* 0x0000001aff06723e */ /* 0x000fc400020006ff */
[----:B------:R-:W-:Y:S01]  /*15f10*/  F2FP.F16.E4M3.UNPACK_B R27, R26.H1 ;  /* 0x0000001aff1b723e */ /* 0x000fe200030006ff */
[----:B------:R-:W-:Y:S01]  /*15f20*/  FFMA.FTZ R26, R30, R43, -R55 ;  /* 0x0000002b1e1a7223 */ /* 0x000fe20000010837 */
[----:B------:R-:W-:Y:S01]  /*15f30*/  F2FP.F16.E4M3.UNPACK_B R51, R53 ;  /* 0x00000035ff33723e */ /* 0x000fe200020006ff */
[C---:B------:R-:W-:Y:S01]  /*15f40*/  FFMA.FTZ R30, R31.reuse, R38, -R52 ;  /* 0x000000261f1e7223 */ /* 0x040fe20000010834 */
[----:B------:R-:W-:Y:S01]  /*15f50*/  F2FP.F16.E4M3.UNPACK_B R43, R47 ;  /* 0x0000002fff2b723e */ /* 0x000fe200020006ff */
[----:B------:R-:W-:Y:S01]  /*15f60*/  FFMA.FTZ R31, R31, R50, R57 ;  /* 0x000000321f1f7223 */ /* 0x000fe20000010039 */
[----:B------:R-:W-:Y:S01]  /*15f70*/  HADD2.F32 R50, -RZ, R49.H1_H1 ;  /* 0x30000031ff327230 */ /* 0x000fe20000004100 */
[----:B------:R-:W-:Y:S01]  /*15f80*/  F2FP.F16.E4M3.UNPACK_B R54, R53.H1 ;  /* 0x00000035ff36723e */ /* 0x000fe200030006ff */
[----:B------:R-:W-:Y:S01]  /*15f90*/  HADD2.F32 R38, -RZ, R33.H1_H1 ;  /* 0x30000021ff267230 */ /* 0x000fe20000004100 */
[----:B------:R-:W-:Y:S01]  /*15fa0*/  F2FP.F16.E4M3.UNPACK_B R47, R47.H1 ;  /* 0x0000002fff2f723e */ /* 0x000fe200030006ff */
[----:B------:R-:W-:-:S02]  /*15fb0*/  HADD2.F32 R52, -RZ, R51.H0_H0 ;  /* 0x20000033ff347230 */ /* 0x000fc40000004100 */
[C---:B------:R-:W-:Y:S01]  /*15fc0*/  FMUL.FTZ R55, R35.reuse, R50 ;  /* 0x0000003223377220 */ /* 0x040fe20000410000 */
[--C-:B------:R-:W-:Y:S02]  /*15fd0*/  HADD2.F32 R33, -RZ, R42.reuse.H0_H0 ;  /* 0x2000002aff217230 */ /* 0x100fe40000004100 */
[----:B------:R-:W-:Y:S01]  /*15fe0*/  FMUL.FTZ R35, R35, R44 ;  /* 0x0000002c23237220 */ /* 0x000fe20000410000 */
[----:B------:R-:W-:Y:S02]  /*15ff0*/  HADD2.F32 R49, -RZ, R43.H0_H0 ;  /* 0x2000002bff317230 */ /* 0x000fe40000004100 */
[----:B------:R-:W-:Y:S02]  /*16000*/  HADD2.F32 R51, -RZ, R51.H1_H1 ;  /* 0x30000033ff337230 */ /* 0x000fe40000004100 */
[C---:B------:R-:W-:Y:S01]  /*16010*/  FMUL.FTZ R57, R33.reuse, R52 ;  /* 0x0000003421397220 */ /* 0x040fe20000410000 */
[----:B------:R-:W-:Y:S02]  /*16020*/  HADD2.F32 R42, -RZ, R42.H1_H1 ;  /* 0x3000002aff2a7230 */ /* 0x000fe40000004100 */
[-C--:B------:R-:W-:Y:S01]  /*16030*/  FMUL.FTZ R59, R33, R49.reuse ;  /* 0x00000031213b7220 */ /* 0x080fe20000410000 */
[C---:B------:R-:W-:Y:S01]  /*16040*/  FFMA.FTZ R33, R38.reuse, R44, -R55 ;  /* 0x0000002c26217223 */ /* 0x040fe20000010837 */
[----:B------:R-:W-:Y:S01]  /*16050*/  FFMA.FTZ R38, R38, R50, R35 ;  /* 0x0000003226267223 */ /* 0x000fe20000010023 */
[C---:B------:R-:W-:Y:S01]  /*16060*/  FFMA.FTZ R35, R34.reuse, R49, -R57 ;  /* 0x0000003122237223 */ /* 0x040fe20000010839 */
[----:B------:R-:W-:Y:S01]  /*16070*/  FFMA.FTZ R34, R34, R52, R59 ;  /* 0x0000003422227223 */ /* 0x000fe2000001003b */
[----:B------:R-:W-:-:S02]  /*16080*/  HADD2.F32 R49, -RZ, R43.H1_H1 ;  /* 0x3000002bff317230 */ /* 0x000fc40000004100 */
[C---:B------:R-:W-:Y:S01]  /*16090*/  FMUL.FTZ R56, R42.reuse, R51 ;  /* 0x000000332a387220 */ /* 0x040fe20000410000 */
[----:B------:R-:W-:Y:S01]  /*160a0*/  HADD2.F32 R52, -RZ, R54.H0_H0 ;  /* 0x20000036ff347230 */ /* 0x000fe20000004100 */
[----:B------:R-:W-:Y:S01]  /*160b0*/  F2FP.SATFINITE.E4M3.F32.PACK_AB_MERGE_C R30, R33, R30, RZ ;  /* 0x0000001e211e723e */ /* 0x000fe200048070ff */
[----:B------:R-:W-:Y:S02]  /*160c0*/  HADD2.F32 R43, -RZ, R48.H0_H0 ;  /* 0x20000030ff2b7230 */ /* 0x000fe40000004100 */
[-C--:B------:R-:W-:Y:S01]  /*160d0*/  FMUL.FTZ R58, R42, R49.reuse ;  /* 0x000000312a3a7220 */ /* 0x080fe20000410000 */
[----:B------:R-:W-:Y:S02]  /*160e0*/  HADD2.F32 R50, -RZ, R47.H0_H0 ;  /* 0x2000002fff327230 */ /* 0x000fe40000004100 */
[----:B------:R-:W-:Y:S01]  /*160f0*/  FFMA.FTZ R42, R41, R49, -R56 ;  /* 0x00000031292a7223 */ /* 0x000fe20000010838 */
[----:B------:R-:W-:Y:S02]  /*16100*/  HADD2.F32 R44, -RZ, R46.H0_H0 ;  /* 0x2000002eff2c7230 */ /* 0x000fe40000004100 */
[----:B------:R-:W-:Y:S01]  /*16110*/  FMUL.FTZ R53, R43, R52 ;  /* 0x000000342b357220 */ /* 0x000fe20000410000 */
[----:B------:R-:W-:-:S02]  /*16120*/  HADD2.F32 R54, -RZ, R54.H1_H1 ;  /* 0x30000036ff367230 */ /* 0x000fc40000004100 */
[-C--:B------:R-:W-:Y:S01]  /*16130*/  FMUL.FTZ R55, R43, R50.reuse ;  /* 0x000000322b377220 */ /* 0x080fe20000410000 */
[----:B------:R-:W-:Y:S02]  /*16140*/  HADD2.F32 R49, -RZ, R48.H1_H1 ;  /* 0x30000030ff317230 */ /* 0x000fe40000004100 */
[C---:B------:R-:W-:Y:S01]  /*16150*/  FFMA.FTZ R43, R44.reuse, R50, -R53 ;  /* 0x000000322c2b7223 */ /* 0x040fe20000010835 */
[----:B------:R-:W-:Y:S01]  /*16160*/  F2FP.F16.E4M3.UNPACK_B R53, R32.H1 ;  /* 0x00000020ff35723e */ /* 0x000fe200030006ff */
[----:B------:R-:W-:Y:S01]  /*16170*/  FFMA.FTZ R44, R44, R52, R55 ;  /* 0x000000342c2c7223 */ /* 0x000fe20000010037 */
[----:B------:R-:W-:Y:S01]  /*16180*/  F2FP.F16.E4M3.UNPACK_B R50, R28.H1 ;  /* 0x0000001cff32723e */ /* 0x000fe200030006ff */
[----:B------:R-:W-:Y:S02]  /*16190*/  HADD2.F32 R52, -RZ, R47.H1_H1 ;  /* 0x3000002fff347230 */ /* 0x000fe40000004100 */
[----:B------:R-:W-:Y:S01]  /*161a0*/  FFMA.FTZ R41, R41, R51, R58 ;  /* 0x0000003329297223 */ /* 0x000fe2000001003a */
[----:B------:R-:W-:-:S02]  /*161b0*/  HADD2.F32 R55, -RZ, R53.H0_H0 ;  /* 0x20000035ff377230 */ /* 0x000fc40000004100 */
[C---:B------:R-:W-:Y:S01]  /*161c0*/  FMUL.FTZ R56, R49.reuse, R54 ;  /* 0x0000003631387220 */ /* 0x040fe20000410000 */
[----:B------:R-:W-:Y:S02]  /*161d0*/  HADD2.F32 R48, -RZ, R45.H0_H0 ;  /* 0x2000002dff307230 */ /* 0x000fe40000004100 */
[----:B------:R-:W-:Y:S01]  /*161e0*/  FMUL.FTZ R57, R49, R52 ;  /* 0x0000003431397220 */ /* 0x000fe20000410000 */
[----:B------:R-:W-:Y:S01]  /*161f0*/  HADD2.F32 R51, -RZ, R50.H0_H0 ;  /* 0x20000032ff337230 */ /* 0x000fe20000004100 */
[----:B------:R-:W-:Y:S01]  /*16200*/  F2FP.SATFINITE.E4M3.F32.PACK_AB_MERGE_C R31, R38, R31, RZ ;  /* 0x0000001f261f723e */ /* 0x000fe200048070ff */
        /* <DEDUP_REMOVED lines=8> */
[----:B------:R-:W-:Y:S01]  /*16290*/  FFMA.FTZ R55, R46, R55, R48 ;  /* 0x000000372e377223 */ /* 0x000fe20000010030 */
[----:B------:R-:W-:Y:S01]  /*162a0*/  HADD2.F32 R45, -RZ, R45.H1_H1 ;  /* 0x3000002dff2d7230 */ /* 0x000fe20000004100 */
[----:B------:R-:W-:Y:S01]  /*162b0*/  F2FP.F16.E4M3.UNPACK_B R47, R32 ;  /* 0x00000020ff2f723e */ /* 0x000fe200020006ff */
[----:B------:R-:W-:Y:S01]  /*162c0*/  HADD2.F32 R50, -RZ, R50.H1_H1 ;  /* 0x30000032ff327230 */ /* 0x000fe20000004100 */
[----:B------:R-:W-:Y:S01]  /*162d0*/  F2FP.F16.E4M3.UNPACK_B R46, R28 ;  /* 0x0000001cff2e723e */ /* 0x000fe200020006ff */
[----:B------:R-:W-:Y:S02]  /*162e0*/  HADD2.F32 R40, -RZ, R40.H1_H1 ;  /* 0x30000028ff287230 */ /* 0x000fe40000004100 */
[----:B------:R-:W-:Y:S01]  /*162f0*/  FMUL.FTZ R51, R45, R53 ;  /* 0x000000352d337220 */ /* 0x000fe20000410000 */
[----:B------:R-:W-:-:S02]  /*16300*/  HADD2.F32 R49, -RZ, R47.H0_H0 ;  /* 0x2000002fff317230 */ /* 0x000fc40000004100 */
[-C--:B------:R-:W-:Y:S01]  /*16310*/  FMUL.FTZ R28, R45, R50.reuse ;  /* 0x000000322d1c7220 */ /* 0x080fe20000410000 */
[----:B------:R-:W-:Y:S02]  /*16320*/  HADD2.F32 R32, -RZ, R39.H0_H0 ;  /* 0x20000027ff207230 */ /* 0x000fe40000004100 */
[C---:B------:R-:W-:Y:S01]  /*16330*/  FFMA.FTZ R57, R40.reuse, R50, -R51 ;  /* 0x0000003228397223 */ /* 0x040fe20000010833 */
[----:B------:R-:W-:Y:S02]  /*16340*/  HADD2.F32 R45, -RZ, R46.H0_H0 ;  /* 0x2000002eff2d7230 */ /* 0x000fe40000004100 */
[----:B------:R-:W-:Y:S01]  /*16350*/  FFMA.FTZ R54, R40, R53, R28 ;  /* 0x0000003528367223 */ /* 0x000fe2000001001c */
[----:B------:R-:W-:Y:S02]  /*16360*/  HADD2.F32 R28, -RZ, R29.H0_H0 ;  /* 0x2000001dff1c7230 */ /* 0x000fe40000004100 */
[----:B------:R-:W-:Y:S01]  /*16370*/  FMUL.FTZ R51, R32, R49 ;  /* 0x0000003120337220 */ /* 0x000fe20000410000 */
[----:B------:R-:W-:-:S02]  /*16380*/  HADD2.F32 R40, -RZ, R47.H1_H1 ;  /* 0x3000002fff287230 */ /* 0x000fc40000004100 */
[-C--:B------:R-:W-:Y:S01]  /*16390*/  FMUL.FTZ R47, R32, R45.reuse ;  /* 0x0000002d202f7220 */ /* 0x080fe20000410000 */
[----:B------:R-:W-:Y:S02]  /*163a0*/  HADD2.F32 R39, -RZ, R39.H1_H1 ;  /* 0x30000027ff277230 */ /* 0x000fe40000004100 */
[C---:B------:R-:W-:Y:S01]  /*163b0*/  FFMA.FTZ R51, R28.reuse, R45, -R51 ;  /* 0x0000002d1c337223 */ /* 0x040fe20000010833 */
[----:B------:R-:W-:Y:S02]  /*163c0*/  HADD2.F32 R46, -RZ, R46.H1_H1 ;  /* 0x3000002eff2e7230 */ /* 0x000fe40000004100 */
[----:B------:R-:W-:Y:S01]  /*163d0*/  FFMA.FTZ R47, R28, R49, R47 ;  /* 0x000000311c2f7223 */ /* 0x000fe2000001002f */
[----:B------:R-:W-:Y:S01]  /*163e0*/  HADD2.F32 R29, -RZ, R29.H1_H1 ;  /* 0x3000001dff1d7230 */ /* 0x000fe20000004100 */
[----:B------:R-:W-:Y:S01]  /*163f0*/  F2FP.F16.E4M3.UNPACK_B R45, R21.H1 ;  /* 0x00000015ff2d723e */ /* 0x000fe200030006ff */
[C---:B------:R-:W-:Y:S01]  /*16400*/  FMUL.FTZ R32, R39.reuse, R40 ;  /* 0x0000002827207220 */ /* 0x040fe20000410000 */
[----:B------:R-:W-:Y:S01]  /*16410*/  F2FP.F16.E4M3.UNPACK_B R28, R20.H1 ;  /* 0x00000014ff1c723e */ /* 0x000fe200030006ff */
[----:B------:R-:W-:Y:S01]  /*16420*/  FMUL.FTZ R49, R39, R46 ;  /* 0x0000002e27317220 */ /* 0x000fe20000410000 */
[----:B------:R-:W-:Y:S01]  /*16430*/  F2FP.F16.E4M3.UNPACK_B R20, R20 ;  /* 0x00000014ff14723e */ /* 0x000fe200020006ff */
[----:B------:R-:W-:Y:S01]  /*16440*/  FFMA.FTZ R48, R29, R46, -R32 ;  /* 0x0000002e1d307223 */ /* 0x000fe20000010820 */
[----:B------:R-:W-:-:S02]  /*16450*/  HADD2.F32 R39, -RZ, R45.H0_H0 ;  /* 0x2000002dff277230 */ /* 0x000fc40000004100 */
[----:B------:R-:W-:Y:S01]  /*16460*/  FFMA.FTZ R50, R29, R40, R49 ;  /* 0x000000281d327223 */ /* 0x000fe20000010031 */
[----:B------:R-:W-:Y:S01]  /*16470*/  HADD2.F32 R32, -RZ, R27.H0_H0 ;  /* 0x2000001bff207230 */ /* 0x000fe20000004100 */
[----:B------:R-:W-:Y:S01]  /*16480*/  F2FP.SATFINITE.E4M3.F32.PACK_AB_MERGE_C R54, R54, R55, RZ ;  /* 0x000000373636723e */ /* 0x000fe200048070ff */
[--C-:B------:R-:W-:Y:S01]  /*16490*/  HADD2.F32 R29, -RZ, R28.reuse.H0_H0 ;  /* 0x2000001cff1d7230 */ /* 0x100fe20000004100 */
[----:B------:R-:W-:Y:S01]  /*164a0*/  F2FP.SATFINITE.E4M3.F32.PACK_AB_MERGE_C R5, R26, R5, R30 ;  /* 0x000000051a05723e */ /* 0x000fe2000480701e */
[----:B------:R-:W-:Y:S02]  /*164b0*/  HADD2.F32 R40, -RZ, R28.H1_H1 ;  /* 0x3000001cff287230 */ /* 0x000fe40000004100 */
[----:B------:R-:W-:Y:S01]  /*164c0*/  FMUL.FTZ R49, R32, R39 ;  /* 0x0000002720317220 */ /* 0x000fe20000410000 */
[----:B------:R-:W-:Y:S01]  /*164d0*/  HADD2.F32 R28, -RZ, R7.H0_H0 ;  /* 0x20000007ff1c7230 */ /* 0x000fe20000004100 */
[----:B------:R-:W-:Y:S01]  /*164e0*/  F2FP.SATFINITE.E4M3.F32.PACK_AB_MERGE_C R25, R24, R25, R31 ;  /* 0x000000191819723e */ /* 0x000fe2000480701f */
[----:B------:R-:W-:-:S02]  /*164f0*/  HADD2.F32 R46, -RZ, R45.H1_H1 ;  /* 0x3000002dff2e7230 */ /* 0x000fc40000004100 */
[-C--:B------:R-:W-:Y:S01]  /*16500*/  FMUL.FTZ R45, R32, R29.reuse ;  /* 0x0000001d202d7220 */ /* 0x080fe20000410000 */
        /* <DEDUP_REMOVED lines=12> */
[----:B------:R-:W-:Y:S01]  /*165d0*/  HADD2.F32 R29, -RZ, R28.H0_H0 ;  /* 0x2000001cff1d7230 */ /* 0x000fe20000004100 */
[----:B------:R-:W-:Y:S01]  /*165e0*/  F2FP.SATFINITE.E4M3.F32.PACK_AB_MERGE_C R49, R56, R49, RZ ;  /* 0x000000313831723e */ /* 0x000fe200048070ff */
[----:B------:R-:W-:Y:S01]  /*165f0*/  HADD2.F32 R7, -RZ, R6.H0_H0 ;  /* 0x20000006ff077230 */ /* 0x000fe20000004100 */
        /* <DEDUP_REMOVED lines=23> */
.L_x_2629:
[----:B------:R-:W-:Y:S05]  /*16770*/  BSYNC B1 ;  /* 0x0000000000017941 */ /* 0x000fea0003800000 */
.L_x_2628:
[----:B------:R-:W-:Y:S05]  /*16780*/  @P0 BRA `(.L_x_2613) ;  /* 0x0000000c00fc0947 */ /* 0x000fea0003800000 */
[----:B-123--:R-:W2:Y:S04]  /*16790*/  LDL R24, [R1+0x64] ;  /* 0x0000640001187983 */ /* 0x00eea80000100800 */
[----:B------:R-:W3:Y:S01]  /*167a0*/  LDL R49, [R1+0x19c] ;  /* 0x00019c0001317983 */ /* 0x000ee20000100800 */
[----:B0----5:R-:W-:Y:S01]  /*167b0*/  SHF.R.U32.HI R3, RZ, 0x8, R12 ;  /* 0x00000008ff037819 */ /* 0x021fe2000001160c */
[----:B------:R-:W-:Y:S01]  /*167c0*/  VIADD R25, R19, 0x60 ;  /* 0x0000006013197836 */ /* 0x000fe20000000000 */
[----:B------:R-:W-:Y:S02]  /*167d0*/  LEA.HI R37, R37, R0, RZ, 0x1c ;  /* 0x0000000025257211 */ /* 0x000fe400078fe0ff */
[----:B------:R-:W-:Y:S01]  /*167e0*/  LOP3.LUT R0, R12, 0xff, RZ, 0xc0, !PT ;  /* 0x000000ff0c007812 */ /* 0x000fe200078ec0ff */
[----:B------:R-:W-:Y:S01]  /*167f0*/  IMAD.SHL.U32 R25, R25, 0x80, RZ ;  /* 0x0000008019197824 */ /* 0x000fe200078e00ff */
[----:B------:R-:W-:-:S02]  /*16800*/  SHF.R.U32.HI R7, RZ, 0x8, R14 ;  /* 0x00000008ff077819 */ /* 0x000fc4000001160e */
[----:B------:R-:W-:Y:S02]  /*16810*/  LOP3.LUT R3, R3, 0xff, RZ, 0xc0, !PT ;  /* 0x000000ff03037812 */ /* 0x000fe400078ec0ff */
[----:B------:R-:W-:Y:S02]  /*16820*/  LOP3.LUT R6, R14, 0xff, RZ, 0xc0, !PT ;  /* 0x000000ff0e067812 */ /* 0x000fe400078ec0ff */
[----:B------:R-:W-:Y:S02]  /*16830*/  LOP3.LUT R7, R7, 0xff, RZ, 0xc0, !PT ;  /* 0x000000ff07077812 */ /* 0x000fe400078ec0ff */
[----:B------:R-:W-:Y:S02]  /*16840*/  PRMT R21, R3, 0x7604, R0 ;  /* 0x0000760403157816 */ /* 0x000fe40000000000 */
[----:B------:R-:W-:Y:S02]  /*16850*/  SHF.R.S32.HI R0, RZ, 0x1f, R37 ;  /* 0x0000001fff007819 */ /* 0x000fe40000011425 */
[----:B------:R-:W-:-:S02]  /*16860*/  PRMT R29, R7, 0x7604, R6 ;  /* 0x00007604071d7816 */ /* 0x000fc40000000006 */
[----:B------:R-:W-:Y:S01]  /*16870*/  LEA.HI R7, R0, R37, RZ, 0x3 ;  /* 0x0000002500077211 */ /* 0x000fe200078f18ff */
[----:B------:R-:W-:Y:S01]  /*16880*/  IMAD.SHL.U32 R0, R37, 0x10, RZ ;  /* 0x0000001025007824 */ /* 0x000fe200078e00ff */
[----:B------:R-:W-:Y:S02]  /*16890*/  LOP3.LUT R25, R25, 0x380, RZ, 0xc0, !PT ;  /* 0x0000038019197812 */ /* 0x000fe400078ec0ff */
[----:B------:R-:W-:Y:S01]  /*168a0*/  SHF.R.U32.HI R5, RZ, 0x8, R13 ;  /* 0x00000008ff057819 */ /* 0x000fe2000001160d */
[----:B------:R-:W-:Y:S01]  /*168b0*/  IMAD.SHL.U32 R7, R7, 0x800, RZ ;  /* 0x0000080007077824 */ /* 0x000fe200078e00ff */
[----:B------:R-:W-:Y:S01]  /*168c0*/  LOP3.LUT R0, R25, 0x70, R0, 0xf8, !PT ;  /* 0x0000007019007812 */ /* 0x000fe200078ef800 */
[----:B------:R-:W-:Y:S01]  /*168d0*/  VIADD R25, R19, 0x60 ;  /* 0x0000006013197836 */ /* 0x000fe20000000000 */
[----:B------:R-:W-:Y:S02]  /*168e0*/  LOP3.LUT R4, R13, 0xff, RZ, 0xc0, !PT ;  /* 0x000000ff0d047812 */ /* 0x000fe400078ec0ff */
[----:B------:R-:W-:Y:S01]  /*168f0*/  LOP3.LUT R5, R5, 0xff, RZ, 0xc0, !PT ;  /* 0x000000ff05057812 */ /* 0x000fe200078ec0ff */
[----:B------:R-:W-:Y:S01]  /*16900*/  IMAD.SHL.U32 R25, R25, 0x80, RZ ;  /* 0x0000008019197824 */ /* 0x000fe200078e00ff */
[----:B------:R-:W-:-:S02]  /*16910*/  LOP3.LUT R3, R15, 0xff, RZ, 0xc0, !PT ;  /* 0x000000ff0f037812 */ /* 0x000fc400078ec0ff */
[----:B------:R-:W-:Y:S02]  /*16920*/  PRMT R20, R5, 0x7604, R4 ;  /* 0x0000760405147816 */ /* 0x000fe40000000004 */
[----:B------:R-:W-:Y:S02]  /*16930*/  LOP3.LUT R25, R25, 0x380, RZ, 0xc0, !PT ;  /* 0x0000038019197812 */ /* 0x000fe400078ec0ff */
[----:B------:R-:W-:Y:S02]  /*16940*/  SHF.R.U32.HI R4, RZ, 0x8, R15 ;  /* 0x00000008ff047819 */ /* 0x000fe4000001160f */
[----:B------:R-:W-:Y:S02]  /*16950*/  SHF.R.U32.HI R25, RZ, 0x3, R25 ;  /* 0x00000003ff197819 */ /* 0x000fe40000011619 */
[----:B------:R-:W-:Y:S02]  /*16960*/  LOP3.LUT R4, R4, 0xff, RZ, 0xc0, !PT ;  /* 0x000000ff04047812 */ /* 0x000fe400078ec0ff */
[----:B------:R-:W-:-:S02]  /*16970*/  LOP3.LUT R0, R0, R25, RZ, 0x3c, !PT ;  /* 0x0000001900007212 */ /* 0x000fc400078e3cff */
[----:B------:R-:W-:Y:S02]  /*16980*/  LOP3.LUT R25, R7, 0xffffc000, RZ, 0xc0, !PT ;  /* 0xffffc00007197812 */ /* 0x000fe400078ec0ff */
[----:B------:R-:W-:Y:S02]  /*16990*/  PRMT R28, R4, 0x7604, R3 ;  /* 0x00007604041c7816 */ /* 0x000fe40000000003 */
[----:B------:R-:W-:Y:S02]  /*169a0*/  SHF.R.U32.HI R6, RZ, 0x8, R8 ;  /* 0x00000008ff067819 */ /* 0x000fe40000011608 */
[----:B------:R-:W-:Y:S02]  /*169b0*/  LOP3.LUT R5, R8, 0xff, RZ, 0xc0, !PT ;  /* 0x000000ff08057812 */ /* 0x000fe400078ec0ff */
[----:B------:R-:W-:Y:S02]  /*169c0*/  LOP3.LUT R6, R6, 0xff, RZ, 0xc0, !PT ;  /* 0x000000ff06067812 */ /* 0x000fe400078ec0ff */
[----:B------:R-:W-:-:S02]  /*169d0*/  SHF.R.U32.HI R35, RZ, 0x8, R11 ;  /* 0x00000008ff237819 */ /* 0x000fc4000001160b */
[----:B------:R-:W-:Y:S02]  /*169e0*/  PRMT R33, R6, 0x7604, R5 ;  /* 0x0000760406217816 */ /* 0x000fe40000000005 */
[----:B------:R-:W-:Y:S02]  /*169f0*/  LOP3.LUT R30, R9, 0xff, RZ, 0xc0, !PT ;  /* 0x000000ff091e7812 */ /* 0x000fe400078ec0ff */
[----:B------:R-:W-:Y:S02]  /*16a00*/  SHF.R.U32.HI R32, RZ, 0x8, R10 ;  /* 0x00000008ff207819 */ /* 0x000fe4000001160a */
[----:B------:R-:W-:Y:S02]  /*16a10*/  LOP3.LUT R34, R11, 0xff, RZ, 0xc0, !PT ;  /* 0x000000ff0b227812 */ /* 0x000fe400078ec0ff */
[----:B------:R-:W-:Y:S02]  /*16a20*/  LOP3.LUT R35, R35, 0xff, RZ, 0xc0, !PT ;  /* 0x000000ff23237812 */ /* 0x000fe400078ec0ff */
[----:B------:R-:W-:-:S02]  /*16a30*/  LOP3.LUT R31, R10, 0xff, RZ, 0xc0, !PT ;  /* 0x000000ff0a1f7812 */ /* 0x000fc400078ec0ff */
[----:B------:R-:W-:Y:S02]  /*16a40*/  LOP3.LUT R32, R32, 0xff, RZ, 0xc0, !PT ;  /* 0x000000ff20207812 */ /* 0x000fe400078ec0ff */
[----:B------:R-:W-:Y:S02]  /*16a50*/  PRMT R34, R35, 0x7604, R34 ;  /* 0x0000760423227816 */ /* 0x000fe40000000022 */
[----:B------:R-:W-:Y:S02]  /*16a60*/  PRMT R37, R32, 0x7604, R31 ;  /* 0x0000760420257816 */ /* 0x000fe4000000001f */
[----:B------:R-:W-:Y:S02]  /*16a70*/  SHF.R.U32.HI R35, RZ, 0x10, R9 ;  /* 0x00000010ff237819 */ /* 0x000fe40000011609 */
[----:B------:R-:W-:Y:S02]  /*16a80*/  SHF.R.U32.HI R31, RZ, 0x10, R15 ;  /* 0x00000010ff1f7819 */ /* 0x000fe4000001160f */
[----:B------:R-:W-:Y:S01]  /*16a90*/  SHF.R.U32.HI R39, RZ, 0x10, R11 ;  /* 0x00000010ff277819 */ /* 0x000fe2000001160b */
[----:B------:R-:W-:Y:S01]  /*16aa0*/  IMAD.U32 R35, R35, 0x10000, RZ ;  /* 0x0001000023237824 */ /* 0x000fe200078e00ff */
[----:B------:R-:W-:-:S02]  /*16ab0*/  SHF.L.U32 R31, R31, 0x10, RZ ;  /* 0x000000101f1f7819 */ /* 0x000fc400000006ff */
        /* <DEDUP_REMOVED lines=8> */
[----:B--2---:R-:W-:Y:S02]  /*16b40*/  IADD3 R3, R0, R25, R24 ;  /* 0x0000001900037210 */ /* 0x004fe40007ffe018 */
[----:B------:R-:W-:Y:S01]  /*16b50*/  SHF.R.U32.HI R24, RZ, 0x8, R9 ;  /* 0x00000008ff187819 */ /* 0x000fe20000011609 */
[----:B---3--:R-:W0:Y:S02]  /*16b60*/  LDS.128 R4, [R49+0x20400] ;  /* 0x0204000031047984 */ /* 0x008e240000000c00 */
[----:B------:R-:W-:Y:S01]  /*16b70*/  IMAD.IADD R0, R18, 0x1, R3 ;  /* 0x0000000112007824 */ /* 0x000fe200078e0203 */
[----:B------:R-:W-:-:S04]  /*16b80*/  LOP3.LUT R3, R24, 0xff, RZ, 0xc0, !PT ;  /* 0x000000ff18037812 */ /* 0x000fc800078ec0ff */
[----:B------:R-:W1:Y:S01]  /*16b90*/  LDS.128 R24, [R0+0x20400] ;  /* 0x0204000000187984 */ /* 0x000e620000000c00 */
[----:B------:R-:W-:Y:S02]  /*16ba0*/  PRMT R30, R3, 0x7604, R30 ;  /* 0x00007604031e7816 */ /* 0x000fe4000000001e */
[----:B------:R-:W-:Y:S02]  /*16bb0*/  SHF.R.U32.HI R3, RZ, 0x10, R13 ;  /* 0x00000010ff037819 */ /* 0x000fe4000001160d */
[----:B------:R-:W-:-:S03]  /*16bc0*/  LOP3.LUT R35, R30, 0xff0000, R35, 0xf8, !PT ;  /* 0x00ff00001e237812 */ /* 0x000fc600078ef823 */
[----:B------:R-:W-:-:S05]  /*16bd0*/  IMAD.U32 R3, R3, 0x10000, RZ ;  /* 0x0001000003037824 */ /* 0x000fca00078e00ff */
[----:B------:R-:W-:-:S04]  /*16be0*/  LOP3.LUT R3, R20, 0xff0000, R3, 0xf8, !PT ;  /* 0x00ff000014037812 */ /* 0x000fc800078ef803 */
[----:B------:R-:W-:Y:S02]  /*16bf0*/  LOP3.LUT R28, R3, 0xff000000, R13, 0xf8, !PT ;  /* 0xff000000031c7812 */ /* 0x000fe400078ef80d */
[----:B------:R-:W-:Y:S02]  /*16c00*/  LOP3.LUT R13, R37, 0xff0000, R10, 0xf8, !PT ;  /* 0x00ff0000250d7812 */ /* 0x000fe400078ef80a */
[----:B------:R-:W-:Y:S02]  /*16c10*/  LOP3.LUT R37, R31, 0xff000000, R15, 0xf8, !PT ;  /* 0xff0000001f257812 */ /* 0x000fe400078ef80f */
[----:B------:R-:W-:Y:S02]  /*16c20*/  LOP3.LUT R15, R35, 0xff000000, R9, 0xf8, !PT ;  /* 0xff000000230f7812 */ /* 0x000fe400078ef809 */
[----:B------:R-:W-:Y:S02]  /*16c30*/  LOP3.LUT R3, R29, 0xff000000, R14, 0xf8, !PT ;  /* 0xff0000001d037812 */ /* 0x000fe400078ef80e */
[----:B------:R-:W-:-:S02]  /*16c40*/  F2FP.F16.E4M3.UNPACK_B R39, R15 ;  /* 0x0000000fff27723e */ /* 0x000fc400020006ff */
[----:B------:R-:W-:Y:S02]  /*16c50*/  LOP3.LUT R29, R33, 0xff000000, R8, 0xf8, !PT ;  /* 0xff000000211d7812 */ /* 0x000fe400078ef808 */
[----:B------:R-:W-:Y:S01]  /*16c60*/  LOP3.LUT R8, R13, 0xff000000, R10, 0xf8, !PT ;  /* 0xff0000000d087812 */ /* 0x000fe200078ef80a */
[--C-:B------:R-:W-:Y:S01]  /*16c70*/  HADD2.F32 R40, -RZ, R39.reuse.H0_H0 ;  /* 0x20000027ff287230 */ /* 0x100fe20000004100 */
[-C--:B------:R-:W-:Y:S01]  /*16c80*/  F2FP.F16.E4M3.UNPACK_B R14, R28.reuse ;  /* 0x0000001cff0e723e */ /* 0x080fe200020006ff */
[----:B------:R-:W-:Y:S01]  /*16c90*/  HADD2.F32 R39, -RZ, R39.H1_H1 ;  /* 0x30000027ff277230 */ /* 0x000fe20000004100 */
[-C--:B0-----:R-:W-:Y:S02]  /*16ca0*/  F2FP.F16.E4M3.UNPACK_B R10, R5.reuse ;  /* 0x00000005ff0a723e */ /* 0x081fe400020006ff */
[----:B------:R-:W-:Y:S01]  /*16cb0*/  F2FP.F16.E4M3.UNPACK_B R20, R5.H1 ;  /* 0x00000005ff14723e */ /* 0x000fe200030006ff */
[----:B------:R-:W-:Y:S01]  /*16cc0*/  HADD2.F32 R38, -RZ, R14.H0_H0 ;  /* 0x2000000eff267230 */ /* 0x000fe20000004100 */
[----:B------:R-:W-:Y:S01]  /*16cd0*/  F2FP.F16.E4M3.UNPACK_B R28, R28.H1 ;  /* 0x0000001cff1c723e */ /* 0x000fe200030006ff */
[--C-:B------:R-:W-:Y:S01]  /*16ce0*/  HADD2.F32 R9, -RZ, R10.reuse.H0_H0 ;  /* 0x2000000aff097230 */ /* 0x100fe20000004100 */
[-C--:B-1----:R-:W-:Y:S01]  /*16cf0*/  F2FP.F16.E4M3.UNPACK_B R11, R25.reuse ;  /* 0x00000019ff0b723e */ /* 0x082fe200020006ff */
[----:B------:R-:W-:Y:S01]  /*16d00*/  HADD2.F32 R10, -RZ, R10.H1_H1 ;  /* 0x3000000aff0a7230 */ /* 0x000fe20000004100 */
[----:B------:R-:W-:-:S02]  /*16d10*/  F2FP.F16.E4M3.UNPACK_B R21, R25.H1 ;  /* 0x00000019ff15723e */ /* 0x000fc400030006ff */
[-C--:B------:R-:W-:Y:S01]  /*16d20*/  F2FP.F16.E4M3.UNPACK_B R25, R24.reuse ;  /* 0x00000018ff19723e */ /* 0x080fe200020006ff */
[--C-:B------:R-:W-:Y:S01]  /*16d30*/  HADD2.F32 R5, -RZ, R11.reuse.H0_H0 ;  /* 0x2000000bff057230 */ /* 0x100fe20000004100 */
[----:B------:R-:W-:Y:S01]  /*16d40*/  F2FP.F16.E4M3.UNPACK_B R34, R24.H1 ;  /* 0x00000018ff22723e */ /* 0x000fe200030006ff */
[----:B------:R-:W-:Y:S01]  /*16d50*/  HADD2.F32 R11, -RZ, R11.H1_H1 ;  /* 0x3000000bff0b7230 */ /* 0x000fe20000004100 */
[-C--:B------:R-:W-:Y:S02]  /*16d60*/  F2FP.F16.E4M3.UNPACK_B R33, R27.reuse ;  /* 0x0000001bff21723e */ /* 0x080fe400020006ff */
[C---:B------:R-:W-:Y:S01]  /*16d70*/  FMUL.FTZ R24, R5.reuse, R40 ;  /* 0x0000002805187220 */ /* 0x040fe20000410000 */
[----:B------:R-:W-:Y:S01]  /*16d80*/  F2FP.F16.E4M3.UNPACK_B R35, R27.H1 ;  /* 0x0000001bff23723e */ /* 0x000fe200030006ff */
[-C--:B------:R-:W-:Y:S01]  /*16d90*/  FMUL.FTZ R27, R5, R38.reuse ;  /* 0x00000026051b7220 */ /* 0x080fe20000410000 */
[----:B------:R-:W-:Y:S01]  /*16da0*/  FMUL.FTZ R41, R11, R39 ;  /* 0x000000270b297220 */ /* 0x000fe20000410000 */
[C---:B------:R-:W-:Y:S01]  /*16db0*/  FFMA.FTZ R5, R9.reuse, R38, -R24 ;  /* 0x0000002609057223 */ /* 0x040fe20000010818 */
[----:B------:R-:W-:Y:S01]  /*16dc0*/  F2FP.F16.E4M3.UNPACK_B R38, R15.H1 ;  /* 0x0000000fff26723e */ /* 0x000fe200030006ff */
[----:B------:R-:W-:Y:S01]  /*16dd0*/  FFMA.FTZ R9, R9, R40, R27 ;  /* 0x0000002809097223 */ /* 0x000fe2000001001b */
[----:B------:R-:W-:Y:S01]  /*16de0*/  HADD2.F32 R24, -RZ, R14.H1_H1 ;  /* 0x3000000eff187230 */ /* 0x000fe20000004100 */
[-C--:B------:R-:W-:Y:S01]  /*16df0*/  F2FP.F16.E4M3.UNPACK_B R30, R7.reuse ;  /* 0x00000007ff1e723e */ /* 0x080fe200020006ff */
[----:B------:R-:W-:Y:S01]  /*16e00*/  HADD2.F32 R14, -RZ, R21.H0_H0 ;  /* 0x20000015ff0e7230 */ /* 0x000fe20000004100 */
[----:B------:R-:W-:Y:S01]  /*16e10*/  F2FP.F16.E4M3.UNPACK_B R32, R7.H1 ;  /* 0x00000007ff20723e */ /* 0x000fe200030006ff */
[----:B------:R-:W-:-:S02]  /*16e20*/  HADD2.F32 R40, -RZ, R38.H0_H0 ;  /* 0x20000026ff287230 */ /* 0x000fc40000004100 */
[----:B------:R-:W-:Y:S01]  /*16e30*/  FMUL.FTZ R44, R11, R24 ;  /* 0x000000180b2c7220 */ /* 0x000fe20000410000 */
[----:B------:R-:W-:Y:S01]  /*16e40*/  HADD2.F32 R27, -RZ, R28.H0_H0 ;  /* 0x2000001cff1b7230 */ /* 0x000fe20000004100 */
[----:B------:R-:W-:Y:S01]  /*16e50*/  F2FP.F16.E4M3.UNPACK_B R31, R4.H1 ;  /* 0x00000004ff1f723e */ /* 0x000fe200030006ff */
[----:B------:R-:W-:Y:S02]  /*16e60*/  HADD2.F32 R15, -RZ, R20.H0_H0 ;  /* 0x20000014ff0f7230 */ /* 0x000fe40000004100 */
[C---:B------:R-:W-:Y:S01]  /*16e70*/  FMUL.FTZ R46, R14.reuse, R40 ;  /* 0x000000280e2e7220 */ /* 0x040fe20000410000 */
[----:B------:R-:W-:Y:S01]  /*16e80*/  F2FP.F16.E4M3.UNPACK_B R13, R4 ;  /* 0x00000004ff0d723e */ /* 0x000fe200020006ff */
[-C--:B------:R-:W-:Y:S01]  /*16e90*/  FMUL.FTZ R43, R14, R27.reuse ;  /* 0x0000001b0e2b7220 */ /* 0x080fe20000410000 */
[----:B------:R-:W-:Y:S01]  /*16ea0*/  FFMA.FTZ R14, R10, R24, -R41 ;  /* 0x000000180a0e7223 */ /* 0x000fe20000010829 */
[----:B------:R-:W-:Y:S01]  /*16eb0*/  FFMA.FTZ R11, R15, R27, -R46 ;  /* 0x0000001b0f0b7223 */ /* 0x000fe2000001082e */
[----:B------:R-:W-:-:S02]  /*16ec0*/  HADD2.F32 R41, -RZ, R38.H1_H1 ;  /* 0x30000026ff297230 */ /* 0x000fc40000004100 */
[----:B------:R-:W-:Y:S01]  /*16ed0*/  FFMA.FTZ R15, R15, R40, R43 ;  /* 0x000000280f0f7223 */ /* 0x000fe2000001002b */
[-C--:B------:R-:W-:Y:S01]  /*16ee0*/  F2FP.F16.E4M3.UNPACK_B R40, R42.reuse ;  /* 0x0000002aff28723e */ /* 0x080fe200020006ff */
[----:B------:R-:W-:Y:S01]  /*16ef0*/  HADD2.F32 R27, -RZ, R28.H1_H1 ;  /* 0x3000001cff1b7230 */ /* 0x000fe20000004100 */
[----:B------:R-:W-:Y:S01]  /*16f00*/  F2FP.F16.E4M3.UNPACK_B R38, R37 ;  /* 0x00000025ff26723e */ /* 0x000fe200020006ff */
[----:B------:R-:W-:Y:S02]  /*16f10*/  HADD2.F32 R28, -RZ, R20.H1_H1 ;  /* 0x30000014ff1c7230 */ /* 0x000fe40000004100 */
[----:B------:R-:W-:Y:S01]  /*16f20*/  FFMA.FTZ R10, R10, R39, R44 ;  /* 0x000000270a0a7223 */ /* 0x000fe2000001002c */
[----:B------:R-:W-:Y:S01]  /*16f30*/  HADD2.F32 R20, -RZ, R21.H1_H1 ;  /* 0x30000015ff147230 */ /* 0x000fe20000004100 */
[----:B------:R-:W-:Y:S01]  /*16f40*/  F2FP.F16.E4M3.UNPACK_B R42, R42.H1 ;  /* 0x0000002aff2a723e */ /* 0x000fe200030006ff */
[----:B------:R-:W-:Y:S01]  /*16f50*/  HADD2.F32 R43, -RZ, R40.H0_H0 ;  /* 0x20000028ff2b7230 */ /* 0x000fe20000004100 */
[----:B------:R-:W-:Y:S01]  /*16f60*/  F2FP.F16.E4M3.UNPACK_B R4, R6 ;  /* 0x00000006ff04723e */ /* 0x000fe200020006ff */
[----:B------:R-:W-:-:S02]  /*16f70*/  HADD2.F32 R24, -RZ, R33.H0_H0 ;  /* 0x20000021ff187230 */ /* 0x000fc40000004100 */
[C---:B------:R-:W-:Y:S01]  /*16f80*/  FMUL.FTZ R45, R20.reuse, R41 ;  /* 0x00000029142d7220 */ /* 0x040fe20000410000 */
[----:B------:R-:W-:Y:S02]  /*16f90*/  HADD2.F32 R39, -RZ, R38.H0_H0 ;  /* 0x20000026ff277230 */ /* 0x000fe40000004100 */
[----:B------:R-:W-:Y:S01]  /*16fa0*/  FMUL.FTZ R44, R20, R27 ;  /* 0x0000001b142c7220 */ /* 0x000fe20000410000 */
[----:B------:R-:W-:Y:S02]  /*16fb0*/  HADD2.F32 R21, -RZ, R30.H0_H0 ;  /* 0x2000001eff157230 */ /* 0x000fe40000004100 */
[----:B------:R-:W-:Y:S01]  /*16fc0*/  FMUL.FTZ R46, R24, R43 ;  /* 0x0000002b182e7220 */ /* 0x000fe20000410000 */
[----:B------:R-:W-:Y:S01]  /*16fd0*/  FFMA.FTZ R20, R28, R27, -R45 ;  /* 0x0000001b1c147223 */ /* 0x000fe2000001082d */
[----:B------:R-:W-:Y:S01]  /*16fe0*/  FMUL.FTZ R48, R24, R39 ;  /* 0x0000002718307220 */ /* 0x000fe20000410000 */
[----:B------:R-:W-:Y:S01]  /*16ff0*/  FFMA.FTZ R28, R28, R41, R44 ;  /* 0x000000291c1c7223 */ /* 0x000fe2000001002c */
[----:B------:R-:W-:Y:S01]  /*17000*/  FFMA.FTZ R24, R21, R39, -R46 ;  /* 0x0000002715187223 */ /* 0x000fe2000001082e */
[----:B------:R-:W-:Y:S01]  /*17010*/  HADD2.F32 R39, -RZ, R38.H1_H1 ;  /* 0x30000026ff277230 */ /* 0x000fe20000004100 */
[----:B------:R-:W-:Y:S01]  /*17020*/  F2FP.F16.E4M3.UNPACK_B R38, R37.H1 ;  /* 0x00000025ff26723e */ /* 0x000fe200030006ff */
[----:B------:R-:W-:-:S02]  /*17030*/  HADD2.F32 R41, -RZ, R40.H1_H1 ;  /* 0x30000028ff297230 */ /* 0x000fc40000004100 */
[----:B------:R-:W-:Y:S01]  /*17040*/  FFMA.FTZ R21, R21, R43, R48 ;  /* 0x0000002b15157223 */ /* 0x000fe20000010030 */
[----:B------:R-:W-:Y:S01]  /*17050*/  HADD2.F32 R27, -RZ, R33.H1_H1 ;  /* 0x30000021ff1b7230 */ /* 0x000fe20000004100 */
[----:B------:R-:W-:Y:S01]  /*17060*/  F2FP.F16.E4M3.UNPACK_B R7, R6.H1 ;  /* 0x00000006ff07723e */ /* 0x000fe200030006ff */
[----:B------:R-:W-:Y:S01]  /*17070*/  HADD2.F32 R44, -RZ, R42.H0_H0 ;  /* 0x2000002aff2c7230 */ /* 0x000fe20000004100 */
[----:B------:R-:W-:Y:S01]  /*17080*/  F2FP.F16.E4M3.UNPACK_B R6, R26 ;  /* 0x0000001aff06723e */ /* 0x000fe200020006ff */
[----:B------:R-:W-:Y:S02]  /*17090*/  HADD2.F32 R37, -RZ, R35.H0_H0 ;  /* 0x20000023ff257230 */ /* 0x000fe40000004100 */
[C---:B------:R-:W-:Y:S01]  /*170a0*/  FMUL.FTZ R43, R27.reuse, R41 ;  /* 0x000000291b2b7220 */ /* 0x040fe20000410000 */
[----:B------:R-:W-:Y:S02]  /*170b0*/  HADD2.F32 R30, -RZ, R30.H1_H1 ;  /* 0x3000001eff1e7230 */ /* 0x000fe40000004100 */
[----:B------:R-:W-:Y:S01]  /*170c0*/  FMUL.FTZ R46, R27, R39 ;  /* 0x000000271b2e7220 */ /* 0x000fe20000410000 */
[----:B------:R-:W-:-:S02]  /*170d0*/  HADD2.F32 R40, -RZ, R38.H0_H0 ;  /* 0x20000026ff287230 */ /* 0x000fc40000004100 */
[C---:B------:R-:W-:Y:S01]  /*170e0*/  FMUL.FTZ R48, R37.reuse, R44 ;  /* 0x0000002c25307220 */ /* 0x040fe20000410000 */
[----:B------:R-:W-:Y:S02]  /*170f0*/  HADD2.F32 R33, -RZ, R32.H0_H0 ;  /* 0x20000020ff217230 */ /* 0x000fe40000004100 */
[C---:B------:R-:W-:Y:S01]  /*17100*/  FFMA.FTZ R27, R30.reuse, R39, -R43 ;  /* 0x000000271e1b7223 */ /* 0x040fe2000001082b */
[----:B------:R-:W-:Y:S01]  /*17110*/  FFMA.FTZ R30, R30, R41, R46 ;  /* 0x000000291e1e7223 */ /* 0x000fe2000001002e */
[-C--:B------:R-:W-:Y:S01]  /*17120*/  FMUL.FTZ R37, R37, R40.reuse ;  /* 0x0000002825257220 */ /* 0x080fe20000410000 */
[----:B------:R-:W-:Y:S01]  /*17130*/  F2FP.F16.E4M3.UNPACK_B R41, R29.H1 ;  /* 0x0000001dff29723e */ /* 0x000fe200030006ff */
[C---:B------:R-:W-:Y:S01]  /*17140*/  FFMA.FTZ R48, R33.reuse, R40, -R48 ;  /* 0x0000002821307223 */ /* 0x040fe20000010830 */
[----:B------:R-:W-:Y:S01]  /*17150*/  HADD2.F32 R40, -RZ, R38.H1_H1 ;  /* 0x30000026ff287230 */ /* 0x000fe20000004100 */
[----:B------:R-:W-:Y:S01]  /*17160*/  F2FP.F16.E4M3.UNPACK_B R38, R12.H1 ;  /* 0x0000000cff26723e */ /* 0x000fe200030006ff */
[----:B------:R-:W-:Y:S01]  /*17170*/  FFMA.FTZ R43, R33, R44, R37 ;  /* 0x0000002c212b7223 */ /* 0x000fe20000010025 */
[----:B------:R-:W-:Y:S01]  /*17180*/  HADD2.F32 R44, -RZ, R42.H1_H1 ;  /* 0x3000002aff2c7230 */ /* 0x000fe20000004100 */
[----:B------:R-:W-:Y:S01]  /*17190*/  F2FP.F16.E4M3.UNPACK_B R26, R26.H1 ;  /* 0x0000001aff1a723e */ /* 0x000fe200030006ff */
[----:B------:R-:W-:Y:S01]  /*171a0*/  HADD2.F32 R37, -RZ, R35.H1_H1 ;  /* 0x30000023ff257230 */ /* 0x000fe20000004100 */
[----:B------:R-:W-:Y:S01]  /*171b0*/  F2FP.SATFINITE.E4M3.F32.PACK_AB_MERGE_C R11, R20, R11, RZ ;  /* 0x0000000b140b723e */ /* 0x000fe200048070ff */
[----:B------:R-:W-:Y:S01]  /*171c0*/  HADD2.F32 R42, -RZ, R41.H0_H0 ;  /* 0x20000029ff2a7230 */ /* 0x000fe20000004100 */
[----:B------:R-:W-:Y:S01]  /*171d0*/  F2FP.SATFINITE.E4M3.F32.PACK_AB_MERGE_C R15, R28, R15, RZ ;  /* 0x0000000f1c0f723e */ /* 0x000fe200048070ff */
        /* <DEDUP_REMOVED lines=10> */
[----:B------:R-:W-:Y:S02]  /*17280*/  HADD2.F32 R34, -RZ, R34.H1_H1 ;  /* 0x30000022ff227230 */ /* 0x000fe40000004100 */
[----:B------:R-:W-:Y:S01]  /*17290*/  FFMA.FTZ R50, R33, R44, R47 ;  /* 0x0000002c21327223 */ /* 0x000fe2000001002f */
[----:B------:R-:W-:Y:S02]  /*172a0*/  HADD2.F32 R38, -RZ, R38.H1_H1 ;  /* 0x30000026ff267230 */ /* 0x000fe40000004100 */
[C---:B------:R-:W-:Y:S01]  /*172b0*/  FFMA.FTZ R37, R32.reuse, R39, -R37 ;  /* 0x0000002720257223 */ /* 0x040fe20000010825 */
[----:B------:R-:W-:Y:S01]  /*172c0*/  FFMA.FTZ R42, R32, R42, R35 ;  /* 0x0000002a202a7223 */ /* 0x000fe20000010023 */
[----:B------:R-:W-:Y:S01]  /*172d0*/  F2FP.F16.E4M3.UNPACK_B R33, R29 ;  /* 0x0000001dff21723e */ /* 0x000fe200020006ff */
[----:B------:R-:W-:Y:S01]  /*172e0*/  HADD2.F32 R31, -RZ, R31.H1_H1 ;  /* 0x3000001fff1f7230 */ /* 0x000fe20000004100 */
[----:B------:R-:W-:Y:S01]  /*172f0*/  F2FP.F16.E4M3.UNPACK_B R32, R12 ;  /* 0x0000000cff20723e */ /* 0x000fe200020006ff */
[C---:B------:R-:W-:Y:S01]  /*17300*/  FMUL.FTZ R12, R34.reuse, R41 ;  /* 0x00000029220c7220 */ /* 0x040fe20000410000 */
[----:B------:R-:W-:Y:S01]  /*17310*/  FMUL.FTZ R40, R34, R38 ;  /* 0x0000002622287220 */ /* 0x000fe20000410000 */
[----:B------:R-:W-:Y:S01]  /*17320*/  HADD2.F32 R34, -RZ, R33.H0_H0 ;  /* 0x20000021ff227230 */ /* 0x000fe20000004100 */
[----:B------:R-:W-:Y:S01]  /*17330*/  F2FP.SATFINITE.E4M3.F32.PACK_AB_MERGE_C R43, R50, R43, RZ ;  /* 0x0000002b322b723e */ /* 0x000fe200048070ff */
[----:B------:R-:W-:-:S02]  /*17340*/  HADD2.F32 R29, -RZ, R25.H0_H0 ;  /* 0x20000019ff1d7230 */ /* 0x000fc40000004100 */
[C---:B------:R-:W-:Y:S01]  /*17350*/  FFMA.FTZ R44, R31.reuse, R38, -R12 ;  /* 0x000000261f2c7223 */ /* 0x040fe2000001080c */
[----:B------:R-:W-:Y:S01]  /*17360*/  FFMA.FTZ R41, R31, R41, R40 ;  /* 0x000000291f297223 */ /* 0x000fe20000010028 */
[----:B------:R-:W-:Y:S01]  /*17370*/  HADD2.F32 R31, -RZ, R32.H0_H0 ;  /* 0x20000020ff1f7230 */ /* 0x000fe20000004100 */
[----:B------:R-:W-:Y:S01]  /*17380*/  F2FP.SATFINITE.E4M3.F32.PACK_AB_MERGE_C R5, R14, R5, R11 ;  /* 0x000000050e05723e */ /* 0x000fe2000480700b */
        /* <DEDUP_REMOVED lines=19> */
[----:B------:R-:W-:Y:S01]  /*174c0*/  F2FP.SATFINITE.E4M3.F32.PACK_AB_MERGE_C R9, R10, R9, R15 ;  /* 0x000000090a09723e */ /* 0x000fe2000480700f */
        /* <DEDUP_REMOVED lines=11> */
[C---:B------:R-:W-:Y:S01]  /*17580*/  FMUL.FTZ R46, R26.reuse, R31 ;  /* 0x0000001f1a2e7220 */ /* 0x040fe20000410000 */
        /* <DEDUP_REMOVED lines=31> */
.L_x_2613:
[----:B------:R-:W-:Y:S05]  /*17780*/  BSYNC B0 ;  /* 0x0000000000007941 */ /* 0x000fea0003800000 */
.L_x_2585:
        /* <DEDUP_REMOVED lines=8> */
.L_x_2582:
[----:B----4-:R-:W-:-:S05]  /*17810*/  IMAD.U32 R0, RZ, RZ, UR46 ;  /* 0x0000002eff007e24 */ /* 0x010fca000f8e00ff */
[----:B------:R-:W-:-:S13]  /*17820*/  ISETP.NE.AND P1, PT, R0, 0x3, PT ;  /* 0x000000030000780c */ /* 0x000fda0003f25270 */
[----:B------:R-:W-:Y:S05]  /*17830*/  @!P1 BRA `(.L_x_2630) ;  /* 0x0000000000049947 */ /* 0x000fea0003800000 */
[----:B------:R-:W-:Y:S01]  /*17840*/  BPT.TRAP 0x1 ;  /* 0x000000040000795c */ /* 0x000fe20000300000 */
.L_x_2630:
[----:B------:R-:W-:Y:S01]  /*17850*/  IMAD R0, R234, 0x8, R18 ;  /* 0x00000008ea007824 */ /* 0x000fe200078e0212 */
[----:B0123--:R-:W-:-:S04]  /*17860*/  SHF.L.U32 R3, R235, 0x1f, RZ ;  /* 0x0000001feb037819 */ /* 0x00ffc800000006ff */
[----:B------:R0:W1:Y:S01]  /*17870*/  SYNCS.PHASECHK.TRANS64.TRYWAIT P0, [R0+URZ+0x38830], R3 ;  /* 0x03883003000075a7 */ /* 0x000062000800017f */
[----:B------:R-:W-:Y:S05]  /*17880*/  @!P1 BRA `(.L_x_2631) ;  /* 0x0000000000049947 */ /* 0x000fea0003800000 */
[----:B------:R-:W-:Y:S01]  /*17890*/  BPT.TRAP 0x1 ;  /* 0x000000040000795c */ /* 0x000fe20000300000 */
.L_x_2631:
[----:B-----5:R-:W2:Y:S02]  /*178a0*/  S2R R4, SR_TID.X ;  /* 0x0000000000047919 */ /* 0x020ea40000002100 */
[----:B--2---:R-:W-:-:S04]  /*178b0*/  LOP3.LUT R4, R4, 0x7f, RZ, 0xc0, !PT ;  /* 0x0000007f04047812 */ /* 0x004fc800078ec0ff */
[----:B------:R-:W-:Y:S01]  /*178c0*/  ISETP.NE.AND P2, PT, R4, RZ, PT ;  /* 0x000000ff0400720c */ /* 0x000fe20003f45270 */
[----:B-1----:R-:W-:-:S12]  /*178d0*/  @P0 BRA `(.L_x_2632) ;  /* 0x0000000000080947 */ /* 0x002fd80003800000 */
[----:B------:R-:W1:Y:S02]  /*178e0*/  SYNCS.PHASECHK.TRANS64.TRYWAIT P0, [R0+URZ+0x38830], R3 ;  /* 0x03883003000075a7 */ /* 0x000e64000800017f */
[----:B-1----:R-:W-:Y:S05]  /*178f0*/  @!P0 BRA `(.L_x_2633) ;  /* 0x000001c000208947 */ /* 0x002fea0003800000 */
.L_x_2632:
[----:B------:R-:W-:Y:S05]  /*17900*/  WARPSYNC.ALL ;  /* 0x0000000000007948 */ /* 0x000fea0003800000 */
[----:B01----:R-:W-:Y:S01]  /*17910*/  VIADD R3, R18, 0x28400 ;  /* 0x0002840012037836 */ /* 0x003fe20000000000 */
[----:B------:R-:W-:Y:S01]  /*17920*/  LOP3.LUT R4, R36, 0x10000, RZ, 0xfc, !PT ;  /* 0x0001000024047812 */ /* 0x000fe200078efcff */
[----:B------:R-:W-:Y:S01]  /*17930*/  IMAD.MOV.U32 R5, RZ, RZ, 0x40000040 ;  /* 0x40000040ff057424 */ /* 0x000fe200078e00ff */
[----:B------:R-:W-:Y:S01]  /*17940*/  WARPGROUP.ARRIVE ;  /* 0x00000000000079c5 */ /* 0x000fe20000000000 */
[----:B------:R-:W-:Y:S01]  /*17950*/  IMAD.MOV.U32 R7, RZ, RZ, 0x40000040 ;  /* 0x40000040ff077424 */ /* 0x000fe200078e00ff */
[----:B------:R-:W-:Y:S01]  /*17960*/  SHF.R.U32.HI R3, RZ, 0x4, R3 ;  /* 0x00000004ff037819 */ /* 0x000fe20000011603 */
[----:B------:R-:W-:Y:S01]  /*17970*/  IMAD.MOV.U32 R95, RZ, RZ, 0x40000040 ;  /* 0x40000040ff5f7424 */ /* 0x000fe200078e00ff */
[C---:B------:R-:W-:Y:S01]  /*17980*/  R2UR UR4, R4.reuse ;  /* 0x00000000040472ca */ /* 0x040fe200000e0000 */
[----:B------:R-:W-:Y:S01]  /*17990*/  IMAD.MOV.U32 R9, RZ, RZ, 0x40000040 ;  /* 0x40000040ff097424 */ /* 0x000fe200078e00ff */
[----:B------:R-:W-:Y:S01]  /*179a0*/  LOP3.LUT R3, R3, 0x3fff, RZ, 0xc0, !PT ;  /* 0x00003fff03037812 */ /* 0x000fe200078ec0ff */
[C---:B------:R-:W-:Y:S01]  /*179b0*/  VIADD R92, R4.reuse, 0x4 ;  /* 0x00000004045c7836 */ /* 0x040fe20000000000 */
[----:B------:R-:W-:Y:S01]  /*179c0*/  R2UR UR5, R5 ;  /* 0x00000000050572ca */ /* 0x000fe200000e0000 */
[----:B------:R-:W-:Y:S01]  /*179d0*/  IMAD.MOV.U32 R93, RZ, RZ, 0x40000040 ;  /* 0x40000040ff5d7424 */ /* 0x000fe200078e00ff */
[----:B------:R-:W-:Y:S01]  /*179e0*/  LOP3.LUT R6, R3, 0x10000, RZ, 0xfc, !PT ;  /* 0x0001000003067812 */ /* 0x000fe200078efcff */
[C---:B------:R-:W-:Y:S01]  /*179f0*/  VIADD R88, R4.reuse, 0x6 ;  /* 0x0000000604587836 */ /* 0x040fe20000000000 */
[----:B------:R-:W-:Y:S01]  /*17a00*/  R2UR UR7, R7 ;  /* 0x00000000070772ca */ /* 0x000fe200000e0000 */
[----:B------:R-:W-:Y:S01]  /*17a10*/  IMAD.MOV.U32 R89, RZ, RZ, 0x40000040 ;  /* 0x40000040ff597424 */ /* 0x000fe200078e00ff */
[C---:B------:R-:W-:Y:S01]  /*17a20*/  IADD3 R94, R4.reuse, 0x2, RZ ;  /* 0x00000002045e7810 */ /* 0x040fe20007ffe0ff */
[----:B------:R0:W-:Y:S01]  /*17a30*/  STL [R1+0x10], R6 ;  /* 0x0000100601007387 */ /* 0x0001e20000100800 */
[C---:B------:R-:W-:Y:S01]  /*17a40*/  VIADD R14, R4.reuse, 0x400 ;  /* 0x00000400040e7836 */ /* 0x040fe20000000000 */
[----:B------:R-:W-:Y:S01]  /*17a50*/  MOV R13, 0x40000040 ;  /* 0x40000040000d7802 */ /* 0x000fe20000000f00 */
[----:B------:R-:W-:Y:S01]  /*17a60*/  IMAD.MOV.U32 R15, RZ, RZ, 0x40000040 ;  /* 0x40000040ff0f7424 */ /* 0x000fe200078e00ff */
[----:B------:R1:W-:Y:S01]  /*17a70*/  STL.64 [R1+0x28], R94 ;  /* 0x0000285e01007387 */ /* 0x0003e20000100a00 */
[----:B------:R-:W-:Y:S01]  /*17a80*/  VIADD R12, R4, 0x402 ;  /* 0x00000402040c7836 */ /* 0x000fe20000000000 */
[----:B------:R-:W-:Y:S01]  /*17a90*/  ULDC UR47, c[0x0][0x988] ;  /* 0x00026200002f7ab9 */ /* 0x000fe20000000800 */
[----:B------:R-:W-:Y:S01]  /*17aa0*/  IMAD.MOV.U32 R21, RZ, RZ, 0x40000040 ;  /* 0x40000040ff157424 */ /* 0x000fe200078e00ff */
[----:B------:R2:W-:Y:S01]  /*17ab0*/  STL.64 [R1+0x20], R92 ;  /* 0x0000205c01007387 */ /* 0x0005e20000100a00 */
[----:B------:R-:W-:Y:S01]  /*17ac0*/  IMAD.MOV.U32 R11, RZ, RZ, 0x40000040 ;  /* 0x40000040ff0b7424 */ /* 0x000fe200078e00ff */
[----:B------:R-:W-:Y:S01]  /*17ad0*/  ULDC UR48, c[0x0][0x988] ;  /* 0x0002620000307ab9 */ /* 0x000fe20000000800 */
[----:B0-----:R-:W-:Y:S01]  /*17ae0*/  IMAD R6, R234, 0x800, R6 ;  /* 0x00000800ea067824 */ /* 0x001fe200078e0206 */
[----:B------:R0:W-:Y:S03]  /*17af0*/  STL.64 [R1+0x18], R88 ;  /* 0x0000185801007387 */ /* 0x0001e60000100a00 */
[C---:B------:R-:W-:Y:S01]  /*17b00*/  VIADD R8, R6.reuse, 0x2 ;  /* 0x0000000206087836 */ /* 0x040fe20000000000 */
[----:B------:R-:W-:Y:S01]  /*17b10*/  R2UR UR6, R6 ;  /* 0x00000000060672ca */ /* 0x000fe200000e0000 */
[----:B------:R-:W-:Y:S01]  /*17b20*/  STL.64 [R1+0x8], R14 ;  /* 0x0000080e01007387 */ /* 0x000fe20000100a00 */
[----:B------:R-:W-:-:S03]  /*17b30*/  VIADD R20, R4, 0x404 ;  /* 0x0000040404147836 */ /* 0x000fc60000000000 */
[----:B------:R-:W-:Y:S04]  /*17b40*/  STL.64 [R1], R12 ;  /* 0x0000000c01007387 */ /* 0x000fe80000100a00 */
[----:B------:R-:W3:Y:S04]  /*17b50*/  LDL R90, [R1+0x3c] ;  /* 0x00003c00015a7983 */ /* 0x000ee80000100800 */
[----:B------:R-:W-:Y:S01]  /*17b60*/  QGMMA.64x128x32.F32.E4M3.E4M3 R24, gdesc[UR4], RZ, !UPT, gsb0 ;  /* 0x01e00000041879f3 */ /* 0x000fe2000c0008ff */
[----:B------:R-:W-:Y:S02]  /*17b70*/  R2UR UR4, R94 ;  /* 0x000000005e0472ca */ /* 0x000fe400000e0000 */
[----:B------:R-:W-:Y:S01]  /*17b80*/  R2UR UR5, R95 ;  /* 0x000000005f0572ca */ /* 0x000fe200000e0000 */
[----:B-1----:R-:W4:Y:S01]  /*17b90*/  LDL R94, [R1+0x34] ;  /* 0x00003400015e7983 */ /* 0x002f220000100800 */
[----:B------:R-:W-:Y:S01]  /*17ba0*/  R2UR UR6, R8 ;  /* 0x00000000080672ca */ /* 0x000fe200000e0000 */
[----:B------:R-:W-:Y:S01]  /*17bb0*/  VIADD R8, R6, 0x4 ;  /* 0x0000000406087836 */ /* 0x000fe20000000000 */
[----:B------:R-:W-:Y:S01]  /*17bc0*/  R2UR UR7, R9 ;  /* 0x00000000090772ca */ /* 0x000fe200000e0000 */
[----:B------:R-:W-:Y:S01]  /*17bd0*/  IMAD.MOV.U32 R9, RZ, RZ, 0x40000040 ;  /* 0x40000040ff097424 */ /* 0x000fe200078e00ff */
[----:B------:R-:W-:-:S02]  /*17be0*/  WARPGROUP.DEPBAR.LE gsb0, 0x0 ;  /* 0x00008000000079c5 */ /* 0x000fc40000010000 */
[----:B------:R-:W-:-:S09]  /*17bf0*/  WARPGROUP.ARRIVE ;  /* 0x00000000000079c5 */ /* 0x000fd20000000000 */
[----:B------:R-:W-:Y:S01]  /*17c00*/  QGMMA.64x128x32.F32.E4M3.E4M3 R24, gdesc[UR4], R24, gsb0 ;  /* 0x01e00000041879f3 */ /* 0x000fe20008000818 */
[----:B------:R-:W-:Y:S02]  /*17c10*/  R2UR UR4, R92 ;  /* 0x000000005c0472ca */ /* 0x000fe400000e0000 */
[----:B------:R-:W-:Y:S01]  /*17c20*/  R2UR UR5, R93 ;  /* 0x000000005d0572ca */ /* 0x000fe200000e0000 */
[----:B--2---:R-:W2:Y:S01]  /*17c30*/  LDL R92, [R1+0x38] ;  /* 0x00003800015c7983 */ /* 0x004ea20000100800 */
[----:B------:R-:W-:Y:S02]  /*17c40*/  R2UR UR6, R8 ;  /* 0x00000000080672ca */ /* 0x000fe400000e0000 */
[----:B------:R-:W-:Y:S01]  /*17c50*/  R2UR UR7, R9 ;  /* 0x00000000090772ca */ /* 0x000fe200000e0000 */
[----:B------:R-:W-:Y:S01]  /*17c60*/  IMAD.MOV.U32 R9, RZ, RZ, 0x40000040 ;  /* 0x40000040ff097424 */ /* 0x000fe200078e00ff */
[----:B------:R-:W-:Y:S01]  /*17c70*/  IADD3 R8, R6, 0x6, RZ ;  /* 0x0000000606087810 */ /* 0x000fe20007ffe0ff */
[----:B------:R-:W5:Y:S01]  /*17c80*/  LDL R93, [R1+0x5c] ;  /* 0x00005c00015d7983 */ /* 0x000f620000100800 */
[----:B------:R-:W-:-:S02]  /*17c90*/  WARPGROUP.DEPBAR.LE gsb0, 0x0 ;  /* 0x00008000000079c5 */ /* 0x000fc40000010000 */
[----:B------:R-:W-:-:S07]  /*17ca0*/  WARPGROUP.ARRIVE ;  /* 0x00000000000079c5 */ /* 0x000fce0000000000 */
[----:B------:R-:W-:Y:S01]  /*17cb0*/  QGMMA.64x128x32.F32.E4M3.E4M3 R24, gdesc[UR4], R24, gsb0 ;  /* 0x01e00000041879f3 */ /* 0x000fe20008000818 */
[----:B------:R-:W-:Y:S02]  /*17cc0*/  R2UR UR4, R88 ;  /* 0x00000000580472ca */ /* 0x000fe400000e0000 */
[----:B------:R-:W-:Y:S01]  /*17cd0*/  R2UR UR5, R89 ;  /* 0x00000000590572ca */ /* 0x000fe200000e0000 */
[----:B0-----:R-:W4:Y:S01]  /*17ce0*/  LDL R88, [R1+0x78] ;  /* 0x0000780001587983 */ /* 0x001f220000100800 */
        /* <DEDUP_REMOVED lines=20> */
[----:B------:R-:W-:Y:S02]  /*17e30*/  VIADD R8, R6, 0x404 ;  /* 0x0000040406087836 */ /* 0x000fe40000000000 */
[----:B------:R-:W-:Y:S01]  /*17e40*/  IMAD.MOV.U32 R9, RZ, RZ, 0x40000040 ;  /* 0x40000040ff097424 */ /* 0x000fe200078e00ff */
[----:B------:R-:W-:-:S02]  /*17e50*/  WARPGROUP.DEPBAR.LE gsb0, 0x0 ;  /* 0x00008000000079c5 */ /* 0x000fc40000010000 */
[----:B------:R-:W-:-:S07]  /*17e60*/  WARPGROUP.ARRIVE ;  /* 0x00000000000079c5 */ /* 0x000fce0000000000 */
[----:B------:R-:W-:Y:S01]  /*17e70*/  QGMMA.64x128x32.F32.E4M3.E4M3 R24, gdesc[UR4], R24, gsb0 ;  /* 0x01e00000041879f3 */ /* 0x000fe20008000818 */
[----:B------:R-:W-:Y:S02]  /*17e80*/  R2UR UR4, R20 ;  /* 0x00000000140472ca */ /* 0x000fe400000e0000 */
[----:B------:R-:W-:Y:S02]  /*17e90*/  R2UR UR5, R21 ;  /* 0x00000000150572ca */ /* 0x000fe400000e0000 */
[----:B------:R-:W-:Y:S02]  /*17ea0*/  R2UR UR6, R8 ;  /* 0x00000000080672ca */ /* 0x000fe400000e0000 */
[----:B------:R-:W-:Y:S01]  /*17eb0*/  R2UR UR7, R9 ;  /* 0x00000000090772ca */ /* 0x000fe200000e0000 */
[----:B------:R-:W-:Y:S01]  /*17ec0*/  VIADD R10, R4, 0x406 ;  /* 0x00000406040a7836 */ /* 0x000fe20000000000 */
[----:B------:R-:W-:Y:S01]  /*17ed0*/  MOV R7, 0x40000040 ;  /* 0x4000004000077802 */ /* 0x000fe20000000f00 */
[----:B------:R-:W-:Y:S01]  /*17ee0*/  VIADD R6, R6, 0x406 ;  /* 0x0000040606067836 */ /* 0x000fe20000000000 */
[----:B------:R-:W-:-:S02]  /*17ef0*/  WARPGROUP.DEPBAR.LE gsb0, 0x0 ;  /* 0x00008000000079c5 */ /* 0x000fc40000010000 */
[----:B------:R-:W-:-:S07]  /*17f00*/  WARPGROUP.ARRIVE ;  /* 0x00000000000079c5 */ /* 0x000fce0000000000 */
        /* <DEDUP_REMOVED lines=8> */
[----:B----4-:R-:W-:Y:S01]  /*17f90*/  IMAD.IADD R88, R88, 0x1, R94 ;  /* 0x0000000158587824 */ /* 0x010fe200078e025e */
[----:B------:R-:W-:Y:S01]  /*17fa0*/  ULDC UR4, c[0x0][0x988] ;  /* 0x0002620000047ab9 */ /* 0x000fe20000000800 */
[----:B------:R-:W-:Y:S02]  /*17fb0*/  WARPGROUP.DEPBAR.LE gsb0, 0x0 ;  /* 0x00008000000079c5 */ /* 0x000fe40000010000 */
[C---:B------:R-:W-:Y:S02]  /*17fc0*/  FMUL.FTZ R111, R2.reuse, R26 ;  /* 0x0000001a026f7220 */ /* 0x040fe40000410000 */
[----:B------:R-:W0:Y:S01]  /*17fd0*/  LDC R26, c[0x0][0x448] ;  /* 0x00011200ff1a7b82 */ /* 0x000e220000000800 */
[C---:B------:R-:W-:Y:S01]  /*17fe0*/  FMUL.FTZ R109, R2.reuse, R27 ;  /* 0x0000001b026d7220 */ /* 0x040fe20000410000 */
[C---:B------:R-:W-:Y:S01]  /*17ff0*/  FMUL.FTZ R27, R2.reuse, R35 ;  /* 0x00000023021b7220 */ /* 0x040fe20000410000 */
[C---:B------:R-:W-:Y:S01]  /*18000*/  FMUL.FTZ R35, R2.reuse, R39 ;  /* 0x0000002702237220 */ /* 0x040fe20000410000 */
[C---:B------:R-:W-:Y:S01]  /*18010*/  FMUL.FTZ R3, R2.reuse, R24 ;  /* 0x0000001802037220 */ /* 0x040fe20000410000 */
[C---:B------:R-:W-:Y:S01]  /*18020*/  FMUL.FTZ R24, R2.reuse, R41 ;  /* 0x0000002902187220 */ /* 0x040fe20000410000 */
[----:B------:R-:W-:Y:S01]  /*18030*/  FMUL.FTZ R41, R2, R43 ;  /* 0x0000002b02297220 */ /* 0x000fe20000410000 */
[----:B0-----:R-:W-:-:S13]  /*18040*/  ISETP.NE.AND P0, PT, R26, 0x1, PT ;  /* 0x000000011a00780c */ /* 0x001fda0003f05270 */
[----:B------:R-:W0:Y:S08]  /*18050*/  @P0 LDC R39, c[0x0][0x44c] ;  /* 0x00011300ff270b82 */ /* 0x000e300000000800 */
[----:B------:R-:W1:Y:S01]  /*18060*/  @P0 LDC R43, c[0x0][0x450] ;  /* 0x00011400ff2b0b82 */ /* 0x000e620000000800 */
[C---:B------:R-:W-:Y:S01]  /*18070*/  FMUL.FTZ R89, R2.reuse, R31 ;  /* 0x0000001f02597220 */ /* 0x040fe20000410000 */
[----:B------:R-:W-:Y:S01]  /*18080*/  FMUL.FTZ R31, R2, R34 ;  /* 0x00000022021f7220 */ /* 0x000fe20000410000 */
[----:B0-----:R-:W-:-:S05]  /*18090*/  @P0 IMAD.HI.U32 R26, R88, R39, RZ ;  /* 0x00000027581a0227 */ /* 0x001fca00078e00ff */
[----:B-1----:R-:W-:-:S05]  /*180a0*/  @P0 SHF.R.U32.HI R88, RZ, R43, R26 ;  /* 0x0000002bff580219 */ /* 0x002fca000001161a */
[----:B------:R-:W0:Y:S01]  /*180b0*/  SHFL.IDX PT, R34, R88, 0x1, 0x1c1f ;  /* 0x003c1f0058227f89 */ /* 0x000e2200000e0000 */
[----:B------:R-:W-:Y:S02]  /*180c0*/  IMAD.MOV.U32 R26, RZ, RZ, -0x80 ;  /* 0xffffff80ff1a7424 */ /* 0x000fe400078e00ff */
[----:B------:R-:W-:Y:S02]  /*180d0*/  FMUL.FTZ R107, R2, R30 ;  /* 0x0000001e026b7220 */ /* 0x000fe40000410000 */
[----:B------:R-:W-:Y:S01]  /*180e0*/  IMAD R26, R91, R26, 0x80 ;  /* 0x000000805b1a7424 */ /* 0x000fe200078e021a */
[----:B------:R-:W1:Y:S04]  /*180f0*/  MUFU.TANH R111, R111 ;  /* 0x0000006f006f7308 */ /* 0x000e680000002400 */
[----:B-----5:R-:W-:-:S04]  /*18100*/  IADD3 R105, -R93, 0x1, R26 ;  /* 0x000000015d697810 */ /* 0x020fc80007ffe11a */
[----:B------:R-:W4:Y:S01]  /*18110*/  MUFU.TANH R109, R109 ;  /* 0x0000006d006d7308 */ /* 0x000f220000002400 */
[----:B---3--:R-:W-:Y:S02]  /*18120*/  IADD3 R26, -R93, R90, R26 ;  /* 0x0000005a5d1a7210 */ /* 0x008fe40007ffe11a */
[----:B--2---:R-:W-:-:S05]  /*18130*/  IADD3 R105, -R92, R105, R90 ;  /* 0x000000695c697210 */ /* 0x004fca0007ffe15a */
[----:B------:R-:W2:Y:S01]  /*18140*/  MUFU.TANH R107, R107 ;  /* 0x0000006b006b7308 */ /* 0x000ea20000002400 */
[----:B0-----:R-:W-:-:S07]  /*18150*/  VIADDMNMX R34, R34, R105, R26, PT ;  /* 0x0000006922227246 */ /* 0x001fce000380011a */
[----:B------:R-:W0:Y:S01]  /*18160*/  MUFU.TANH R89, R89 ;  /* 0x0000005900597308 */ /* 0x000e220000002400 */
[----:B------:R-:W-:Y:S01]  /*18170*/  ISETP.GT.AND P4, PT, R34, RZ, PT ;  /* 0x000000ff2200720c */ /* 0x000fe20003f84270 */
[----:B------:R-:W-:Y:S01]  /*18180*/  FMUL.FTZ R30, R2, R38 ;  /* 0x00000026021e7220 */ /* 0x000fe20000410000 */
[----:B------:R-:W-:-:S05]  /*18190*/  ISETP.GT.AND P5, PT, R34, 0x1, PT ;  /* 0x000000012200780c */ /* 0x000fca0003fa4270 */
[----:B------:R-:W3:Y:S01]  /*181a0*/  MUFU.TANH R31, R31 ;  /* 0x0000001f001f7308 */ /* 0x000ee20000002400 */
[----:B------:R-:W-:Y:S02]  /*181b0*/  ISETP.GT.AND P3, PT, R34, 0x8, PT ;  /* 0x000000082200780c */ /* 0x000fe40003f64270 */
[----:B-1----:R-:W-:Y:S02]  /*181c0*/  FSEL R111, R111, -INF , P4 ;  /* 0xff8000006f6f7808 */ /* 0x002fe40002000000 */
[----:B----4-:R-:W-:-:S03]  /*181d0*/  FSEL R109, R109, -INF , P5 ;  /* 0xff8000006d6d7808 */ /* 0x010fc60002800000 */
[----:B------:R-:W1:Y:S01]  /*181e0*/  MUFU.TANH R27, R27 ;  /* 0x0000001b001b7308 */ /* 0x000e620000002400 */
[C---:B------:R-:W-:Y:S01]  /*181f0*/  FMUL.FTZ R8, R2.reuse, R29 ;  /* 0x0000001d02087220 */ /* 0x040fe20000410000 */
[----:B------:R-:W-:Y:S01]  /*18200*/  FMUL.FTZ R29, R2, R48 ;  /* 0x00000030021d7220 */ /* 0x000fe20000410000 */
[----:B------:R-:W-:Y:S01]  /*18210*/  ISETP.GT.AND P4, PT, R34, 0x9, PT ;  /* 0x000000092200780c */ /* 0x000fe20003f84270 */
[C---:B------:R-:W-:Y:S01]  /*18220*/  FMUL.FTZ R9, R2.reuse, R32 ;  /* 0x0000002002097220 */ /* 0x040fe20000410000 */
[----:B--2---:R-:W-:Y:S01]  /*18230*/  FSEL R107, R107, -INF , P3 ;  /* 0xff8000006b6b7808 */ /* 0x004fe20001800000 */
[C---:B------:R-:W-:Y:S01]  /*18240*/  FMUL.FTZ R38, R2.reuse, R42 ;  /* 0x0000002a02267220 */ /* 0x040fe20000410000 */
[----:B------:R-:W-:Y:S01]  /*18250*/  FMNMX.FTZ R48, R111, R109, !PT ;  /* 0x0000006d6f307209 */ /* 0x000fe20007810000 */
[----:B------:R-:W2:Y:S01]  /*18260*/  MUFU.TANH R30, R30 ;  /* 0x0000001e001e7308 */ /* 0x000ea20000002400 */
[C---:B------:R-:W-:Y:S01]  /*18270*/  FMUL.FTZ R32, R2.reuse, R49 ;  /* 0x0000003102207220 */ /* 0x040fe20000410000 */
[----:B------:R-:W-:Y:S01]  /*18280*/  FMUL.FTZ R49, R2, R50 ;  /* 0x0000003202317220 */ /* 0x000fe20000410000 */
[----:B------:R-:W-:-:S02]  /*18290*/  ISETP.GT.AND P3, PT, R34, 0x10, PT ;  /* 0x000000102200780c */ /* 0x000fc40003f64270 */
[----:B0-----:R-:W-:Y:S02]  /*182a0*/  FSEL R89, R89, -INF , P4 ;  /* 0xff80000059597808 */ /* 0x001fe40002000000 */
[----:B------:R-:W-:Y:S01]  /*182b0*/  FMNMX.FTZ R50, R107, R48, !PT ;  /* 0x000000306b327209 */ /* 0x000fe20007810000 */
[----:B------:R-:W0:Y:S01]  /*182c0*/  MUFU.TANH R35, R35 ;  /* 0x0000002300237308 */ /* 0x000e220000002400 */
[----:B------:R-:W-:Y:S01]  /*182d0*/  ISETP.GT.AND P4, PT, R34, 0x11, PT ;  /* 0x000000112200780c */ /* 0x000fe20003f84270 */
[----:B------:R-:W-:Y:S01]  /*182e0*/  FMUL.FTZ R42, R2, R46 ;  /* 0x0000002e022a7220 */ /* 0x000fe20000410000 */
[----:B---3--:R-:W-:Y:S02]  /*182f0*/  FSEL R31, R31, -INF , P3 ;  /* 0xff8000001f1f7808 */ /* 0x008fe40001800000 */
[----:B------:R-:W-:-:S03]  /*18300*/  FMNMX.FTZ R50, R89, R50, !PT ;  /* 0x0000003259327209 */ /* 0x000fc60007810000 */
[----:B------:R-:W3:Y:S01]  /*18310*/  MUFU.TANH R38, R38 ;  /* 0x0000002600267308 */ /* 0x000ee20000002400 */
[C---:B------:R-:W-:Y:S01]  /*18320*/  FMUL.FTZ R7, R2.reuse, R28 ;  /* 0x0000001c02077220 */ /* 0x040fe20000410000 */
[----:B------:R-:W-:Y:S01]  /*18330*/  FMUL.FTZ R28, R2, R45 ;  /* 0x0000002d021c7220 */ /* 0x000fe20000410000 */
[----:B------:R-:W-:Y:S01]  /*18340*/  ISETP.GT.AND P3, PT, R34, 0x18, PT ;  /* 0x000000182200780c */ /* 0x000fe20003f64270 */
[----:B------:R-:W-:Y:S01]  /*18350*/  FMUL.FTZ R45, R2, R47 ;  /* 0x0000002f022d7220 */ /* 0x000fe20000410000 */
[----:B-1----:R-:W-:Y:S02]  /*18360*/  FSEL R27, R27, -INF , P4 ;  /* 0xff8000001b1b7808 */ /* 0x002fe40002000000 */
[----:B------:R-:W-:Y:S01]  /*18370*/  FMNMX.FTZ R50, R31, R50, !PT ;  /* 0x000000321f327209 */ /* 0x000fe20007810000 */
[----:B------:R-:W1:Y:S01]  /*18380*/  MUFU.TANH R41, R41 ;  /* 0x0000002900297308 */ /* 0x000e620000002400 */
[----:B------:R-:W-:Y:S02]  /*18390*/  ISETP.GT.AND P4, PT, R34, 0x19, PT ;  /* 0x000000192200780c */ /* 0x000fe40003f84270 */
[----:B--2---:R-:W-:-:S02]  /*183a0*/  FSEL R39, R30, -INF , P3 ;  /* 0xff8000001e277808 */ /* 0x004fc40001800000 */
[----:B------:R-:W-:-:S03]  /*183b0*/  FMNMX.FTZ R50, R27, R50, !PT ;  /* 0x000000321b327209 */ /* 0x000fc60007810000 */
[----:B------:R-:W2:Y:S01]  /*183c0*/  MUFU.TANH R42, R42 ;  /* 0x0000002a002a7308 */ /* 0x000ea20000002400 */
[----:B------:R-:W-:Y:S01]  /*183d0*/  ISETP.GT.AND P3, PT, R34, 0x20, PT ;  /* 0x000000202200780c */ /* 0x000fe20003f64270 */
[----:B------:R-:W-:Y:S01]  /*183e0*/  FMUL.FTZ R51, R2, R51 ;  /* 0x0000003302337220 */ /* 0x000fe20000410000 */
[----:B0-----:R-:W-:Y:S02]  /*183f0*/  FSEL R35, R35, -INF , P4 ;  /* 0xff80000023237808 */ /* 0x001fe40002000000 */
[----:B------:R-:W-:-:S03]  /*18400*/  FMNMX.FTZ R50, R39, R50, !PT ;  /* 0x0000003227327209 */ /* 0x000fc60007810000 */
[----:B------:R-:W0:Y:S01]  /*18410*/  MUFU.TANH R45, R45 ;  /* 0x0000002d002d7308 */ /* 0x000e220000002400 */
[C---:B------:R-:W-:Y:S01]  /*18420*/  FMUL.FTZ R13, R2.reuse, R36 ;  /* 0x00000024020d7220 */ /* 0x040fe20000410000 */
[----:B------:R-:W-:Y:S01]  /*18430*/  FMUL.FTZ R36, R2, R53 ;  /* 0x0000003502247220 */ /* 0x000fe20000410000 */
[----:B------:R-:W-:Y:S01]  /*18440*/  ISETP.GT.AND P4, PT, R34, 0x21, PT ;  /* 0x000000212200780c */ /* 0x000fe20003f84270 */
[----:B------:R-:W-:Y:S01]  /*18450*/  FMUL.FTZ R53, R2, R54 ;  /* 0x0000003602357220 */ /* 0x000fe20000410000 */
[----:B---3--:R-:W-:Y:S02]  /*18460*/  FSEL R43, R38, -INF , P3 ;  /* 0xff800000262b7808 */ /* 0x008fe40001800000 */
[----:B------:R-:W-:Y:S01]  /*18470*/  FMNMX.FTZ R50, R35, R50, !PT ;  /* 0x0000003223327209 */ /* 0x000fe20007810000 */
[----:B------:R-:W3:Y:S01]  /*18480*/  MUFU.TANH R49, R49 ;  /* 0x0000003100317308 */ /* 0x000ee20000002400 */
[----:B------:R-:W-:Y:S01]  /*18490*/  ISETP.GT.AND P3, PT, R34, 0x28, PT ;  /* 0x000000282200780c */ /* 0x000fe20003f64270 */
[----:B------:R-:W-:Y:S01]  /*184a0*/  FMUL.FTZ R55, R2, R55 ;  /* 0x0000003702377220 */ /* 0x000fe20000410000 */
[----:B-1----:R-:W-:-:S02]  /*184b0*/  FSEL R41, R41, -INF , P4 ;  /* 0xff80000029297808 */ /* 0x002fc40002000000 */
[----:B------:R-:W-:-:S03]  /*184c0*/  FMNMX.FTZ R50, R43, R50, !PT ;  /* 0x000000322b327209 */ /* 0x000fc60007810000 */
[----:B------:R-:W1:Y:S01]  /*184d0*/  MUFU.TANH R51, R51 ;  /* 0x0000003300337308 */ /* 0x000e620000002400 */
[C---:B------:R-:W-:Y:S01]  /*184e0*/  FMUL.FTZ R6, R2.reuse, R25 ;  /* 0x0000001902067220 */ /* 0x040fe20000410000 */
[----:B------:R-:W-:Y:S01]  /*184f0*/  FMUL.FTZ R25, R2, R44 ;  /* 0x0000002c02197220 */ /* 0x000fe20000410000 */
[----:B------:R-:W-:Y:S01]  /*18500*/  ISETP.GT.AND P4, PT, R34, 0x29, PT ;  /* 0x000000292200780c */ /* 0x000fe20003f84270 */
[----:B------:R-:W-:Y:S01]  /*18510*/  FMUL.FTZ R44, R2, R58 ;  /* 0x0000003a022c7220 */ /* 0x000fe20000410000 */
[----:B--2---:R-:W-:Y:S02]  /*18520*/  FSEL R47, R42, -INF , P3 ;  /* 0xff8000002a2f7808 */ /* 0x004fe40001800000 */
[----:B------:R-:W-:Y:S01]  /*18530*/  FMNMX.FTZ R50, R41, R50, !PT ;  /* 0x0000003229327209 */ /* 0x000fe20007810000 */
[----:B------:R-:W2:Y:S01]  /*18540*/  MUFU.TANH R53, R53 ;  /* 0x0000003500357308 */ /* 0x000ea20000002400 */
[C---:B------:R-:W-:Y:S01]  /*18550*/  FMUL.FTZ R15, R2.reuse, R40 ;  /* 0x00000028020f7220 */ /* 0x040fe20000410000 */
[----:B------:R-:W-:Y:S01]  /*18560*/  FMUL.FTZ R40, R2, R57 ;  /* 0x0000003902287220 */ /* 0x000fe20000410000 */
[----:B------:R-:W-:Y:S01]  /*18570*/  ISETP.GT.AND P3, PT, R34, 0x30, PT ;  /* 0x000000302200780c */ /* 0x000fe20003f64270 */
[----:B------:R-:W-:Y:S01]  /*18580*/  FMUL.FTZ R57, R2, R59 ;  /* 0x0000003b02397220 */ /* 0x000fe20000410000 */
[----:B0-----:R-:W-:-:S02]  /*18590*/  FSEL R45, R45, -INF , P4 ;  /* 0xff8000002d2d7808 */ /* 0x001fc40002000000 */
[----:B------:R-:W-:Y:S01]  /*185a0*/  FMNMX.FTZ R50, R47, R50, !PT ;  /* 0x000000322f327209 */ /* 0x000fe20007810000 */
[----:B------:R-:W0:Y:S01]  /*185b0*/  MUFU.TANH R55, R55 ;  /* 0x0000003700377308 */ /* 0x000e220000002400 */
[----:B------:R-:W-:Y:S01]  /*185c0*/  ISETP.GT.AND P4, PT, R34, 0x31, PT ;  /* 0x000000312200780c */ /* 0x000fe20003f84270 */
[----:B------:R-:W-:Y:S01]  /*185d0*/  FMUL.FTZ R46, R2, R62 ;  /* 0x0000003e022e7220 */ /* 0x000fe20000410000 */
[----:B---3--:R-:W-:Y:S02]  /*185e0*/  FSEL R49, R49, -INF , P3 ;  /* 0xff80000031317808 */ /* 0x008fe40001800000 */
[----:B------:R-:W-:-:S03]  /*185f0*/  FMNMX.FTZ R50, R45, R50, !PT ;  /* 0x000000322d327209 */ /* 0x000fc60007810000 */
[----:B------:R-:W3:Y:S01]  /*18600*/  MUFU.TANH R44, R44 ;  /* 0x0000002c002c7308 */ /* 0x000ee20000002400 */
[----:B------:R-:W-:Y:S01]  /*18610*/  ISETP.GT.AND P3, PT, R34, 0x38, PT ;  /* 0x000000382200780c */ /* 0x000fe20003f64270 */
[----:B------:R-:W-:Y:S01]  /*18620*/  FMUL.FTZ R63, R2, R63 ;  /* 0x0000003f023f7220 */ /* 0x000fe20000410000 */
[----:B-1----:R-:W-:Y:S02]  /*18630*/  FSEL R51, R51, -INF , P4 ;  /* 0xff80000033337808 */ /* 0x002fe40002000000 */
[----:B------:R-:W-:-:S03]  /*18640*/  FMNMX.FTZ R50, R49, R50, !PT ;  /* 0x0000003231327209 */ /* 0x000fc60007810000 */
[----:B------:R-:W1:Y:S01]  /*18650*/  MUFU.TANH R57, R57 ;  /* 0x0000003900397308 */ /* 0x000e620000002400 */
[----:B------:R-:W-:Y:S01]  /*18660*/  ISETP.GT.AND P4, PT, R34, 0x39, PT ;  /* 0x000000392200780c */ /* 0x000fe20003f84270 */
[----:B------:R-:W-:Y:S01]  /*18670*/  FMUL.FTZ R48, R2, R66 ;  /* 0x0000004202307220 */ /* 0x000fe20000410000 */
[----:B--2---:R-:W-:Y:S02]  /*18680*/  FSEL R53, R53, -INF , P3 ;  /* 0xff80000035357808 */ /* 0x004fe40001800000 */
[----:B------:R-:W-:-:S03]  /*18690*/  FMNMX.FTZ R50, R51, R50, !PT ;  /* 0x0000003233327209 */ /* 0x000fc60007810000 */
[----:B------:R-:W2:Y:S01]  /*186a0*/  MUFU.TANH R46, R46 ;  /* 0x0000002e002e7308 */ /* 0x000ea20000002400 */
[----:B------:R-:W-:Y:S02]  /*186b0*/  ISETP.GT.AND P3, PT, R34, 0x40, PT ;  /* 0x000000402200780c */ /* 0x000fe40003f64270 */
[----:B0-----:R-:W-:Y:S02]  /*186c0*/  FSEL R55, R55, -INF , P4 ;  /* 0xff80000037377808 */ /* 0x001fe40002000000 */
[----:B------:R-:W-:-:S03]  /*186d0*/  FMNMX.FTZ R50, R53, R50, !PT ;  /* 0x0000003235327209 */ /* 0x000fc60007810000 */
[----:B------:R-:W0:Y:S01]  /*186e0*/  MUFU.TANH R63, R63 ;  /* 0x0000003f003f7308 */ /* 0x000e220000002400 */
[----:B------:R-:W-:Y:S01]  /*186f0*/  FMUL.FTZ R67, R2, R67 ;  /* 0x0000004302437220 */ /* 0x000fe20000410000 */
[----:B------:R-:W-:Y:S02]  /*18700*/  ISETP.GT.AND P4, PT, R34, 0x41, PT ;  /* 0x000000412200780c */ /* 0x000fe40003f84270 */
[----:B---3--:R-:W-:Y:S02]  /*18710*/  FSEL R59, R44, -INF , P3 ;  /* 0xff8000002c3b7808 */ /* 0x008fe40001800000 */
[----:B------:R-:W-:Y:S02]  /*18720*/  FMNMX.FTZ R50, R55, R50, !PT ;  /* 0x0000003237327209 */ /* 0x000fe40007810000 */
[----:B------:R-:W3:Y:S01]  /*18730*/  MUFU.TANH R48, R48 ;  /* 0x0000003000307308 */ /* 0x000ee20000002400 */
[----:B------:R-:W-:Y:S01]  /*18740*/  FMUL.FTZ R70, R2, R70 ;  /* 0x0000004602467220 */ /* 0x000fe20000410000 */
[----:B------:R-:W-:-:S02]  /*18750*/  ISETP.GT.AND P3, PT, R34, 0x48, PT ;  /* 0x000000482200780c */ /* 0x000fc40003f64270 */
[----:B-1----:R-:W-:Y:S02]  /*18760*/  FSEL R57, R57, -INF , P4 ;  /* 0xff80000039397808 */ /* 0x002fe40002000000 */
[----:B------:R-:W-:Y:S02]  /*18770*/  FMNMX.FTZ R50, R59, R50, !PT ;  /* 0x000000323b327209 */ /* 0x000fe40007810000 */
[----:B------:R2:W1:Y:S01]  /*18780*/  MUFU.TANH R30, R67 ;  /* 0x00000043001e7308 */ /* 0x0004620000002400 */
[----:B------:R-:W-:Y:S01]  /*18790*/  FMUL.FTZ R71, R2, R71 ;  /* 0x0000004702477220 */ /* 0x000fe20000410000 */
[----:B------:R-:W-:Y:S01]  /*187a0*/  ISETP.GT.AND P4, PT, R34, 0x49, PT ;  /* 0x000000492200780c */ /* 0x000fe20003f84270 */
[----:B------:R-:W-:Y:S01]  /*187b0*/  FMUL.FTZ R93, R2, R74 ;  /* 0x0000004a025d7220 */ /* 0x000fe20000410000 */
[----:B------:R-:W-:-:S04]  /*187c0*/  FMNMX.FTZ R50, R57, R50, !PT ;  /* 0x0000003239327209 */ /* 0x000fc80007810000 */
[----:B------:R-:W-:Y:S01]  /*187d0*/  MUFU.TANH R38, R70 ;  /* 0x0000004600267308 */ /* 0x000fe20000002400 */
[----:B--2---:R-:W-:Y:S01]  /*187e0*/  FSEL R67, R46, -INF , P3 ;  /* 0xff8000002e437808 */ /* 0x004fe20001800000 */
[----:B------:R-:W-:Y:S01]  /*187f0*/  FMUL.FTZ R95, R2, R75 ;  /* 0x0000004b025f7220 */ /* 0x000fe20000410000 */
[C---:B------:R-:W-:Y:S02]  /*18800*/  ISETP.GT.AND P3, PT, R34.reuse, 0x50, PT ;  /* 0x000000502200780c */ /* 0x040fe40003f64270 */
[----:B0-----:R-:W-:Y:S02]  /*18810*/  FSEL R63, R63, -INF , P4 ;  /* 0xff8000003f3f7808 */ /* 0x001fe40002000000 */
[----:B------:R-:W-:Y:S01]  /*18820*/  FMNMX.FTZ R50, R67, R50, !PT ;  /* 0x0000003243327209 */ /* 0x000fe20007810000 */
[----:B------:R3:W0:Y:S01]  /*18830*/  MUFU.TANH R42, R71 ;  /* 0x00000047002a7308 */ /* 0x0006220000002400 */
[----:B------:R-:W-:Y:S01]  /*18840*/  ISETP.GT.AND P4, PT, R34, 0x51, PT ;  /* 0x000000512200780c */ /* 0x000fe20003f84270 */
[C---:B------:R-:W-:Y:S01]  /*18850*/  FMUL.FTZ R78, R2.reuse, R78 ;  /* 0x0000004e024e7220 */ /* 0x040fe20000410000 */
[----:B------:R-:W-:Y:S01]  /*18860*/  FMNMX.FTZ R50, R63, R50, !PT ;  /* 0x000000323f327209 */ /* 0x000fe20007810000 */
[----:B------:R-:W-:-:S04]  /*18870*/  FMUL.FTZ R79, R2, R79 ;  /* 0x0000004f024f7220 */ /* 0x000fc80000410000 */
[----:B------:R-:W2:Y:S01]  /*18880*/  MUFU.TANH R93, R93 ;  /* 0x0000005d005d7308 */ /* 0x000ea20000002400 */
[----:B---3--:R-:W-:Y:S02]  /*18890*/  FSEL R71, R48, -INF , P3 ;  /* 0xff80000030477808 */ /* 0x008fe40001800000 */
[----:B------:R-:W-:Y:S02]  /*188a0*/  ISETP.GT.AND P3, PT, R34, 0x58, PT ;  /* 0x000000582200780c */ /* 0x000fe40003f64270 */
[----:B-1----:R-:W-:Y:S02]  /*188b0*/  FSEL R75, R30, -INF , P4 ;  /* 0xff8000001e4b7808 */ /* 0x002fe40002000000 */
[----:B------:R-:W-:Y:S01]  /*188c0*/  FMNMX.FTZ R50, R71, R50, !PT ;  /* 0x0000003247327209 */ /* 0x000fe20007810000 */
[----:B------:R-:W1:Y:S01]  /*188d0*/  MUFU.TANH R95, R95 ;  /* 0x0000005f005f7308 */ /* 0x000e620000002400 */
[----:B------:R-:W-:Y:S01]  /*188e0*/  ISETP.GT.AND P4, PT, R34, 0x59, PT ;  /* 0x000000592200780c */ /* 0x000fe20003f84270 */
[C---:B------:R-:W-:Y:S01]  /*188f0*/  FMUL.FTZ R82, R2.reuse, R82 ;  /* 0x0000005202527220 */ /* 0x040fe20000410000 */
[----:B------:R-:W-:Y:S01]  /*18900*/  FMNMX.FTZ R50, R75, R50, !PT ;  /* 0x000000324b327209 */ /* 0x000fe20007810000 */
[----:B------:R-:W-:-:S04]  /*18910*/  FMUL.FTZ R30, R2, R83 ;  /* 0x00000053021e7220 */ /* 0x000fc80000410000 */
[----:B------:R-:W3:Y:S01]  /*18920*/  MUFU.TANH R78, R78 ;  /* 0x0000004e004e7308 */ /* 0x000ee20000002400 */
[----:B0-----:R-:W-:-:S07]  /*18930*/  FSEL R83, R42, -INF , P4 ;  /* 0xff8000002a537808 */ /* 0x001fce0002000000 */
[----:B------:R0:W4:Y:S01]  /*18940*/  MUFU.TANH R97, R79 ;  /* 0x0000004f00617308 */ /* 0x0001220000002400 */
[----:B------:R-:W-:Y:S02]  /*18950*/  ISETP.GT.AND P4, PT, R34, 0x61, PT ;  /* 0x000000612200780c */ /* 0x000fe40003f84270 */
[----:B0-----:R-:W-:Y:S02]  /*18960*/  FSEL R79, R38, -INF , P3 ;  /* 0xff800000264f7808 */ /* 0x001fe40001800000 */
[----:B------:R-:W-:Y:S02]  /*18970*/  ISETP.GT.AND P3, PT, R34, 0x60, PT ;  /* 0x000000602200780c */ /* 0x000fe40003f64270 */
[----:B------:R-:W-:Y:S01]  /*18980*/  FMNMX.FTZ R50, R79, R50, !PT ;  /* 0x000000324f327209 */ /* 0x000fe20007810000 */
[----:B------:R-:W0:Y:S01]  /*18990*/  MUFU.TANH R82, R82 ;  /* 0x0000005200527308 */ /* 0x000e220000002400 */
[----:B--2---:R-:W-:Y:S01]  /*189a0*/  FSEL R93, R93, -INF , P3 ;  /* 0xff8000005d5d7808 */ /* 0x004fe20001800000 */
[C---:B------:R-:W-:Y:S01]  /*189b0*/  FMUL.FTZ R86, R2.reuse, R86 ;  /* 0x0000005602567220 */ /* 0x040fe20000410000 */
[----:B------:R-:W-:Y:S01]  /*189c0*/  FMNMX.FTZ R50, R83, R50, !PT ;  /* 0x0000003253327209 */ /* 0x000fe20007810000 */
[----:B------:R-:W-:Y:S01]  /*189d0*/  FMUL.FTZ R38, R2, R87 ;  /* 0x0000005702267220 */ /* 0x000fe20000410000 */
[----:B------:R-:W-:-:S02]  /*189e0*/  ISETP.GT.AND P3, PT, R34, 0x68, PT ;  /* 0x000000682200780c */ /* 0x000fc40003f64270 */
[----:B-1----:R-:W-:Y:S01]  /*189f0*/  FSEL R95, R95, -INF , P4 ;  /* 0xff8000005f5f7808 */ /* 0x002fe20002000000 */
[----:B------:R-:W1:Y:S01]  /*18a00*/  MUFU.TANH R101, R30 ;  /* 0x0000001e00657308 */ /* 0x000e620000002400 */
[----:B------:R-:W-:Y:S02]  /*18a10*/  FMNMX.FTZ R50, R93, R50, !PT ;  /* 0x000000325d327209 */ /* 0x000fe40007810000 */
[----:B------:R-:W-:Y:S02]  /*18a20*/  ISETP.GT.AND P4, PT, R34, 0x69, PT ;  /* 0x000000692200780c */ /* 0x000fe40003f84270 */
[----:B---3--:R-:W-:Y:S02]  /*18a30*/  FSEL R87, R78, -INF , P3 ;  /* 0xff8000004e577808 */ /* 0x008fe40001800000 */
[----:B------:R-:W-:Y:S01]  /*18a40*/  FMNMX.FTZ R50, R95, R50, !PT ;  /* 0x000000325f327209 */ /* 0x000fe20007810000 */
[----:B------:R-:W2:Y:S01]  /*18a50*/  MUFU.TANH R86, R86 ;  /* 0x0000005600567308 */ /* 0x000ea20000002400 */
[----:B------:R-:W-:-:S02]  /*18a60*/  ISETP.GT.AND P3, PT, R34, 0x70, PT ;  /* 0x000000702200780c */ /* 0x000fc40003f64270 */
[----:B----4-:R-:W-:Y:S02]  /*18a70*/  FSEL R97, R97, -INF , P4 ;  /* 0xff80000061617808 */ /* 0x010fe40002000000 */
[----:B------:R-:W-:-:S03]  /*18a80*/  FMNMX.FTZ R50, R87, R50, !PT ;  /* 0x0000003257327209 */ /* 0x000fc60007810000 */
[----:B------:R-:W3:Y:S01]  /*18a90*/  MUFU.TANH R38, R38 ;  /* 0x0000002600267308 */ /* 0x000ee20000002400 */
[----:B------:R-:W-:Y:S02]  /*18aa0*/  ISETP.GT.AND P4, PT, R34, 0x71, PT ;  /* 0x000000712200780c */ /* 0x000fe40003f84270 */
[----:B0-----:R-:W-:Y:S02]  /*18ab0*/  FSEL R103, R82, -INF , P3 ;  /* 0xff80000052677808 */ /* 0x001fe40001800000 */
[----:B------:R-:W-:Y:S02]  /*18ac0*/  FMNMX.FTZ R50, R97, R50, !PT ;  /* 0x0000003261327209 */ /* 0x000fe40007810000 */
[----:B------:R-:W-:Y:S02]  /*18ad0*/  ISETP.GT.AND P3, PT, R34, 0x78, PT ;  /* 0x000000782200780c */ /* 0x000fe40003f64270 */
[----:B-1----:R-:W-:Y:S02]  /*18ae0*/  FSEL R101, R101, -INF , P4 ;  /* 0xff80000065657808 */ /* 0x002fe40002000000 */
[----:B------:R-:W-:-:S02]  /*18af0*/  FMNMX.FTZ R50, R103, R50, !PT ;  /* 0x0000003267327209 */ /* 0x000fc40007810000 */
[----:B------:R-:W-:Y:S02]  /*18b00*/  ISETP.GT.AND P4, PT, R34, 0x79, PT ;  /* 0x000000792200780c */ /* 0x000fe40003f84270 */
[----:B--2---:R-:W-:Y:S02]  /*18b10*/  FSEL R99, R86, -INF , P3 ;  /* 0xff80000056637808 */ /* 0x004fe40001800000 */
[----:B------:R-:W-:Y:S01]  /*18b20*/  FMNMX.FTZ R50, R101, R50, !PT ;  /* 0x0000003265327209 */ /* 0x000fe20007810000 */
[----:B------:R-:W-:Y:S01]  /*18b30*/  FMUL.FTZ R34, R2, R61 ;  /* 0x0000003d02227220 */ /* 0x000fe20000410000 */
[----:B---3--:R-:W-:Y:S02]  /*18b40*/  FSEL R61, R38, -INF , P4 ;  /* 0xff800000263d7808 */ /* 0x008fe40002000000 */
[----:B------:R-:W-:Y:S01]  /*18b50*/  FMNMX.FTZ R50, R99, R50, !PT ;  /* 0x0000003263327209 */ /* 0x000fe20007810000 */
[C---:B------:R-:W-:Y:S01]  /*18b60*/  FMUL.FTZ R12, R2.reuse, R33 ;  /* 0x00000021020c7220 */ /* 0x040fe20000410000 */
[----:B------:R-:W-:-:S02]  /*18b70*/  FMUL.FTZ R33, R2, R52 ;  /* 0x0000003402217220 */ /* 0x000fc40000410000 */
[----:B------:R-:W-:-:S05]  /*18b80*/  FMNMX.FTZ R52, R61, R50, !PT ;  /* 0x000000323d347209 */ /* 0x000fca0007810000 */
[----:B------:R-:W0:Y:S01]  /*18b90*/  SHFL.BFLY PT, R113, R52, 0x2, 0x1f ;  /* 0x0c401f0034717f89 */ /* 0x000e2200000e0000 */
[C---:B------:R-:W-:Y:S01]  /*18ba0*/  FMUL.FTZ R30, R2.reuse, R60 ;  /* 0x0000003c021e7220 */ /* 0x040fe20000410000 */
[----:B------:R-:W-:Y:S02]  /*18bb0*/  FMUL.FTZ R42, R2, R65 ;  /* 0x00000041022a7220 */ /* 0x000fe40000410000 */
[----:B------:R-:W1:Y:S01]  /*18bc0*/  SHFL.IDX PT, R65, R88, RZ, 0x1c1f ;  /* 0x001c1fff58417589 */ /* 0x000e6200000e0000 */
[----:B0-----:R-:W-:-:S05]  /*18bd0*/  FMNMX.FTZ R113, R52, R113, !PT ;  /* 0x0000007134717209 */ /* 0x001fca0007810000 */
[----:B------:R-:W0:Y:S01]  /*18be0*/  SHFL.BFLY PT, R60, R113, 0x1, 0x1f ;  /* 0x0c201f00713c7f89 */ /* 0x000e2200000e0000 */
[----:B------:R-:W2:Y:S01]  /*18bf0*/  MUFU.TANH R3, R3 ;  /* 0x0000000300037308 */ /* 0x000ea20000002400 */
[----:B------:R-:W-:-:S07]  /*18c00*/  IMAD.U32 R174, RZ, RZ, UR4 ;  /* 0x00000004ffae7e24 */ /* 0x000fce000f8e00ff */
[----:B------:R-:W3:Y:S01]  /*18c10*/  MUFU.TANH R6, R6 ;  /* 0x0000000600067308 */ /* 0x000ee20000002400 */
[----:B-1----:R-:W-:-:S07]  /*18c20*/  VIADDMNMX R65, R65, R105, R26, PT ;  /* 0x0000006941417246 */ /* 0x002fce000380011a */
[----:B------:R-:W1:Y:S01]  /*18c30*/  MUFU.TANH R7, R7 ;  /* 0x0000000700077308 */ /* 0x000e620000002400 */
[----:B0-----:R-:W-:-:S07]  /*18c40*/  FMNMX.FTZ R175, R113, R60, !PT ;  /* 0x0000003c71af7209 */ /* 0x001fce0007810000 */
[----:B------:R-:W0:Y:S01]  /*18c50*/  MUFU.TANH R8, R8 ;  /* 0x0000000800087308 */ /* 0x000e220000002400 */
[----:B------:R-:W-:Y:S02]  /*18c60*/  ISETP.GT.AND P4, PT, R65, RZ, PT ;  /* 0x000000ff4100720c */ /* 0x000fe40003f84270 */
[C---:B------:R-:W-:Y:S01]  /*18c70*/  FSETP.NEU.FTZ.AND P3, PT, R175.reuse, -INF , PT ;  /* 0xff800000af00780b */ /* 0x040fe20003f7d000 */
[----:B------:R-:W-:-:S01]  /*18c80*/  FFMA.FTZ R60, R175, R174, -8 ;  /* 0xc1000000af3c7423 */ /* 0x000fc200000100ae */
[----:B------:R-:W-:-:S03]  /*18c90*/  ISETP.GT.AND P5, PT, R65, 0x1, PT ;  /* 0x000000014100780c */ /* 0x000fc60003fa4270 */
[----:B------:R-:W4:Y:S01]  /*18ca0*/  MUFU.TANH R9, R9 ;  /* 0x0000000900097308 */ /* 0x000f220000002400 */
[----:B------:R-:W-:Y:S01]  /*18cb0*/  FSEL R60, R60, RZ, P3 ;  /* 0x000000ff3c3c7208 */ /* 0x000fe20001800000 */
[----:B------:R-:W-:Y:S01]  /*18cc0*/  FMUL.FTZ R14, R2, R37 ;  /* 0x00000025020e7220 */ /* 0x000fe20000410000 */
[----:B------:R-:W-:Y:S02]  /*18cd0*/  ISETP.GT.AND P3, PT, R65, 0x8, PT ;  /* 0x000000084100780c */ /* 0x000fe40003f64270 */
[----:B--2---:R-:W-:Y:S02]  /*18ce0*/  FSEL R3, R3, -INF , P4 ;  /* 0xff80000003037808 */ /* 0x004fe40002000000 */
[----:B---3--:R-:W-:Y:S01]  /*18cf0*/  FSEL R6, R6, -INF , P5 ;  /* 0xff80000006067808 */ /* 0x008fe20002800000 */
[----:B------:R-:W2:Y:S01]  /*18d00*/  MUFU.TANH R12, R12 ;  /* 0x0000000c000c7308 */ /* 0x000ea20000002400 */
[----:B------:R-:W-:Y:S01]  /*18d10*/  FMUL.FTZ R44, R2, R68 ;  /* 0x00000044022c7220 */ /* 0x000fe20000410000 */
[----:B------:R-:W-:-:S02]  /*18d20*/  ISETP.GT.AND P4, PT, R65, 0x9, PT ;  /* 0x000000094100780c */ /* 0x000fc40003f84270 */
[----:B-1----:R-:W-:Y:S02]  /*18d30*/  FSEL R7, R7, -INF , P3 ;  /* 0xff80000007077808 */ /* 0x002fe40001800000 */
[----:B------:R-:W-:Y:S02]  /*18d40*/  FMNMX.FTZ R68, R3, R6, !PT ;  /* 0x0000000603447209 */ /* 0x000fe40007810000 */
[----:B------:R-:W1:Y:S01]  /*18d50*/  MUFU.TANH R13, R13 ;  /* 0x0000000d000d7308 */ /* 0x000e620000002400 */
[----:B------:R-:W-:Y:S01]  /*18d60*/  FMUL.FTZ R46, R2, R69 ;  /* 0x00000045022e7220 */ /* 0x000fe20000410000 */
[----:B------:R-:W-:Y:S02]  /*18d70*/  ISETP.GT.AND P3, PT, R65, 0x10, PT ;  /* 0x000000104100780c */ /* 0x000fe40003f64270 */
[----:B0-----:R-:W-:Y:S02]  /*18d80*/  FSEL R69, R8, -INF , P4 ;  /* 0xff80000008457808 */ /* 0x001fe40002000000 */
[----:B------:R-:W-:-:S02]  /*18d90*/  FMNMX.FTZ R68, R7, R68, !PT ;  /* 0x0000004407447209 */ /* 0x000fc40007810000 */
[----:B------:R-:W0:Y:S01]  /*18da0*/  MUFU.TANH R14, R14 ;  /* 0x0000000e000e7308 */ /* 0x000e220000002400 */
[----:B------:R-:W-:Y:S02]  /*18db0*/  ISETP.GT.AND P4, PT, R65, 0x11, PT ;  /* 0x000000114100780c */ /* 0x000fe40003f84270 */
[----:B----4-:R-:W-:Y:S02]  /*18dc0*/  FSEL R9, R9, -INF , P3 ;  /* 0xff80000009097808 */ /* 0x010fe40001800000 */
[----:B------:R-:W-:-:S03]  /*18dd0*/  FMNMX.FTZ R68, R69, R68, !PT ;  /* 0x0000004445447209 */ /* 0x000fc60007810000 */
[----:B------:R-:W3:Y:S01]  /*18de0*/  MUFU.TANH R15, R15 ;  /* 0x0000000f000f7308 */ /* 0x000ee20000002400 */
[----:B------:R-:W-:-:S01]  /*18df0*/  FFMA.FTZ R231, R31, R174, -R60 ;  /* 0x000000ae1fe77223 */ /* 0x000fc2000001083c */
[----:B------:R-:W-:Y:S02]  /*18e00*/  ISETP.GT.AND P3, PT, R65, 0x18, PT ;  /* 0x000000184100780c */ /* 0x000fe40003f64270 */
[----:B--2---:R-:W-:Y:S02]  /*18e10*/  FSEL R31, R12, -INF , P4 ;  /* 0xff8000000c1f7808 */ /* 0x004fe40002000000 */
[----:B------:R-:W-:Y:S02]  /*18e20*/  FMNMX.FTZ R68, R9, R68, !PT ;  /* 0x0000004409447209 */ /* 0x000fe40007810000 */
[----:B------:R-:W2:Y:S01]  /*18e30*/  MUFU.TANH R24, R24 ;  /* 0x0000001800187308 */ /* 0x000ea20000002400 */
[----:B------:R-:W-:Y:S02]  /*18e40*/  ISETP.GT.AND P4, PT, R65, 0x19, PT ;  /* 0x000000194100780c */ /* 0x000fe40003f84270 */
[----:B-1----:R-:W-:-:S02]  /*18e50*/  FSEL R13, R13, -INF , P3 ;  /* 0xff8000000d0d7808 */ /* 0x002fc40001800000 */
[----:B------:R-:W-:-:S03]  /*18e60*/  FMNMX.FTZ R68, R31, R68, !PT ;  /* 0x000000441f447209 */ /* 0x000fc60007810000 */
[----:B------:R-:W1:Y:S01]  /*18e70*/  MUFU.TANH R25, R25 ;  /* 0x0000001900197308 */ /* 0x000e620000002400 */
[----:B------:R-:W-:-:S01]  /*18e80*/  FFMA.FTZ R8, R27, R174, -R60 ;  /* 0x000000ae1b087223 */ /* 0x000fc2000001083c */
[----:B------:R-:W-:Y:S02]  /*18e90*/  ISETP.GT.AND P3, PT, R65, 0x20, PT ;  /* 0x000000204100780c */ /* 0x000fe40003f64270 */
[----:B0-----:R-:W-:Y:S02]  /*18ea0*/  FSEL R27, R14, -INF , P4 ;  /* 0xff8000000e1b7808 */ /* 0x001fe40002000000 */
[----:B------:R-:W-:Y:S02]  /*18eb0*/  FMNMX.FTZ R68, R13, R68, !PT ;  /* 0x000000440d447209 */ /* 0x000fe40007810000 */
[----:B------:R-:W0:Y:S01]  /*18ec0*/  MUFU.TANH R28, R28 ;  /* 0x0000001c001c7308 */ /* 0x000e220000002400 */
[----:B------:R-:W-:Y:S02]  /*18ed0*/  ISETP.GT.AND P4, PT, R65, 0x21, PT ;  /* 0x000000214100780c */ /* 0x000fe40003f84270 */
[----:B---3--:R-:W-:-:S02]  /*18ee0*/  FSEL R15, R15, -INF , P3 ;  /* 0xff8000000f0f7808 */ /* 0x008fc40001800000 */
[----:B------:R-:W-:-:S03]  /*18ef0*/  FMNMX.FTZ R68, R27, R68, !PT ;  /* 0x000000441b447209 */ /* 0x000fc60007810000 */
[----:B------:R-:W3:Y:S01]  /*18f00*/  MUFU.TANH R29, R29 ;  /* 0x0000001d001d7308 */ /* 0x000ee20000002400 */
[----:B------:R-:W-:-:S01]  /*18f10*/  FFMA.FTZ R12, R39, R174, -R60 ;  /* 0x000000ae270c7223 */ /* 0x000fc2000001083c */
[----:B------:R-:W-:Y:S02]  /*18f20*/  ISETP.GT.AND P3, PT, R65, 0x28, PT ;  /* 0x000000284100780c */ /* 0x000fe40003f64270 */
[----:B--2---:R-:W-:Y:S02]  /*18f30*/  FSEL R39, R24, -INF , P4 ;  /* 0xff80000018277808 */ /* 0x004fe40002000000 */
[----:B------:R-:W-:Y:S02]  /*18f40*/  FMNMX.FTZ R68, R15, R68, !PT ;  /* 0x000000440f447209 */ /* 0x000fe40007810000 */
[----:B------:R-:W2:Y:S01]  /*18f50*/  MUFU.TANH R32, R32 ;  /* 0x0000002000207308 */ /* 0x000ea20000002400 */
[----:B------:R-:W-:Y:S01]  /*18f60*/  ISETP.GT.AND P4, PT, R65, 0x29, PT ;  /* 0x000000294100780c */ /* 0x000fe20003f84270 */
[----:B------:R-:W-:Y:S01]  /*18f70*/  FMUL.FTZ R37, R2, R56 ;  /* 0x0000003802257220 */ /* 0x000fe20000410000 */
[----:B-1----:R-:W-:-:S02]  /*18f80*/  FSEL R25, R25, -INF , P3 ;  /* 0xff80000019197808 */ /* 0x002fc40001800000 */
[----:B------:R-:W-:-:S03]  /*18f90*/  FMNMX.FTZ R68, R39, R68, !PT ;  /* 0x0000004427447209 */ /* 0x000fc60007810000 */
[----:B------:R-:W1:Y:S01]  /*18fa0*/  MUFU.TANH R33, R33 ;  /* 0x0000002100217308 */ /* 0x000e620000002400 */
[----:B------:R-:W-:Y:S01]  /*18fb0*/  FMUL.FTZ R54, R2, R77 ;  /* 0x0000004d02367220 */ /* 0x000fe20000410000 */
[----:B------:R-:W-:Y:S01]  /*18fc0*/  FFMA.FTZ R77, R35, R174, -R60 ;  /* 0x000000ae234d7223 */ /* 0x000fe2000001083c */
[----:B------:R-:W-:Y:S02]  /*18fd0*/  ISETP.GT.AND P3, PT, R65, 0x30, PT ;  /* 0x000000304100780c */ /* 0x000fe40003f64270 */
[----:B0-----:R-:W-:Y:S02]  /*18fe0*/  FSEL R35, R28, -INF , P4 ;  /* 0xff8000001c237808 */ /* 0x001fe40002000000 */
[----:B------:R-:W-:Y:S01]  /*18ff0*/  FMNMX.FTZ R68, R25, R68, !PT ;  /* 0x0000004419447209 */ /* 0x000fe20007810000 */
        /* <DEDUP_REMOVED lines=29> */
[C---:B------:R-:W-:Y:S01]  /*191d0*/  FMUL.FTZ R58, R2.reuse, R81 ;  /* 0x00000051023a7220 */ /* 0x040fe20000410000 */
[----:B------:R-:W-:Y:S01]  /*191e0*/  ISETP.GT.AND P4, PT, R65, 0x49, PT ;  /* 0x000000494100780c */ /* 0x000fe20003f84270 */
[----:B------:R-:W-:Y:S01]  /*191f0*/  FMUL.FTZ R48, R2, R72 ;  /* 0x0000004802307220 */ /* 0x000fe20000410000 */
[----:B-1----:R-:W-:-:S02]  /*19200*/  FSEL R81, R30, -INF , P3 ;  /* 0xff8000001e517808 */ /* 0x002fc40001800000 */
[----:B------:R-:W-:Y:S02]  /*19210*/  FMNMX.FTZ R68, R47, R68, !PT ;  /* 0x000000442f447209 */ /* 0x000fe40007810000 */
[----:B------:R-:W1:Y:S01]  /*19220*/  MUFU.TANH R44, R44 ;  /* 0x0000002c002c7308 */ /* 0x000e620000002400 */
[C---:B------:R-:W-:Y:S01]  /*19230*/  FMUL.FTZ R64, R2.reuse, R85 ;  /* 0x0000005502407220 */ /* 0x040fe20000410000 */
[--C-:B------:R-:W-:Y:S01]  /*19240*/  FFMA.FTZ R85, R45, R174, -R60.reuse ;  /* 0x000000ae2d557223 */ /* 0x100fe2000001083c */
[----:B------:R-:W-:Y:S01]  /*19250*/  ISETP.GT.AND P3, PT, R65, 0x50, PT ;  /* 0x000000504100780c */ /* 0x000fe20003f64270 */
[----:B------:R-:W-:Y:S01]  /*19260*/  FMUL.FTZ R50, R2, R73 ;  /* 0x0000004902327220 */ /* 0x000fe20000410000 */
[----:B0-----:R-:W-:Y:S02]  /*19270*/  FSEL R45, R34, -INF , P4 ;  /* 0xff800000222d7808 */ /* 0x001fe40002000000 */
[----:B------:R-:W-:Y:S01]  /*19280*/  FMNMX.FTZ R68, R81, R68, !PT ;  /* 0x0000004451447209 */ /* 0x000fe20007810000 */
[----:B------:R-:W0:Y:S01]  /*19290*/  MUFU.TANH R46, R46 ;  /* 0x0000002e002e7308 */ /* 0x000e220000002400 */
[----:B------:R-:W-:-:S01]  /*192a0*/  FFMA.FTZ R73, R89, R174, -R60 ;  /* 0x000000ae59497223 */ /* 0x000fc2000001083c */
[----:B------:R-:W-:Y:S01]  /*192b0*/  ISETP.GT.AND P4, PT, R65, 0x51, PT ;  /* 0x000000514100780c */ /* 0x000fe20003f84270 */
[----:B------:R-:W-:Y:S01]  /*192c0*/  FMUL.FTZ R52, R2, R76 ;  /* 0x0000004c02347220 */ /* 0x000fe20000410000 */
[----:B---3--:R-:W-:-:S02]  /*192d0*/  FSEL R89, R38, -INF , P3 ;  /* 0xff80000026597808 */ /* 0x008fc40001800000 */
[----:B------:R-:W-:Y:S02]  /*192e0*/  FMNMX.FTZ R68, R45, R68, !PT ;  /* 0x000000442d447209 */ /* 0x000fe40007810000 */
        /* <DEDUP_REMOVED lines=10> */
[----:B------:R-:W-:Y:S01]  /*19390*/  MUFU.TANH R52, R52 ;  /* 0x0000003400347308 */ /* 0x000fe20000002400 */
[----:B------:R-:W-:-:S01]  /*193a0*/  FFMA.FTZ R28, R51, R174, -R60 ;  /* 0x000000ae331c7223 */ /* 0x000fc2000001083c */
[----:B------:R-:W-:Y:S02]  /*193b0*/  ISETP.GT.AND P3, PT, R65, 0x60, PT ;  /* 0x000000604100780c */ /* 0x000fe40003f64270 */
[----:B0-----:R-:W-:Y:S02]  /*193c0*/  FSEL R51, R46, -INF , P4 ;  /* 0xff8000002e337808 */ /* 0x001fe40002000000 */
[----:B------:R-:W-:Y:S02]  /*193d0*/  FMNMX.FTZ R68, R105, R68, !PT ;  /* 0x0000004469447209 */ /* 0x000fe40007810000 */
[----:B------:R-:W0:Y:S01]  /*193e0*/  MUFU.TANH R54, R54 ;  /* 0x0000003600367308 */ /* 0x000e220000002400 */
[----:B------:R-:W-:-:S01]  /*193f0*/  FFMA.FTZ R66, R107, R174, -R60 ;  /* 0x000000ae6b427223 */ /* 0x000fc2000001083c */
[----:B------:R-:W-:Y:S01]  /*19400*/  ISETP.GT.AND P4, PT, R65, 0x61, PT ;  /* 0x000000614100780c */ /* 0x000fe20003f84270 */
[----:B------:R-:W-:Y:S01]  /*19410*/  FMUL.FTZ R62, R2, R84 ;  /* 0x00000054023e7220 */ /* 0x000fe20000410000 */
[----:B---3--:R-:W-:-:S02]  /*19420*/  FSEL R107, R48, -INF , P3 ;  /* 0xff800000306b7808 */ /* 0x008fc40001800000 */
[----:B------:R-:W-:Y:S02]  /*19430*/  FMNMX.FTZ R68, R51, R68, !PT ;  /* 0x0000004433447209 */ /* 0x000fe40007810000 */
[----:B------:R-:W1:Y:S01]  /*19440*/  MUFU.TANH R56, R56 ;  /* 0x0000003800387308 */ /* 0x000e620000002400 */
[----:B------:R-:W-:-:S01]  /*19450*/  FFMA.FTZ R109, R109, R174, -R60 ;  /* 0x000000ae6d6d7223 */ /* 0x000fc2000001083c */
[----:B------:R-:W-:Y:S01]  /*19460*/  FFMA.FTZ R30, R53, R174, -R60 ;  /* 0x000000ae351e7223 */ /* 0x000fe2000001083c */
[----:B------:R-:W-:Y:S02]  /*19470*/  ISETP.GT.AND P3, PT, R65, 0x68, PT ;  /* 0x000000684100780c */ /* 0x000fe40003f64270 */
[----:B--2---:R-:W-:Y:S02]  /*19480*/  FSEL R53, R50, -INF , P4 ;  /* 0xff80000032357808 */ /* 0x004fe40002000000 */
[----:B------:R-:W-:Y:S01]  /*19490*/  FMNMX.FTZ R68, R107, R68, !PT ;  /* 0x000000446b447209 */ /* 0x000fe20007810000 */
[----:B------:R-:W2:Y:S01]  /*194a0*/  MUFU.TANH R58, R58 ;  /* 0x0000003a003a7308 */ /* 0x000ea20000002400 */
[----:B------:R-:W-:-:S02]  /*194b0*/  ISETP.GT.AND P4, PT, R65, 0x69, PT ;  /* 0x000000694100780c */ /* 0x000fc40003f84270 */
[----:B------:R-:W-:Y:S01]  /*194c0*/  FMNMX.FTZ R68, R53, R68, !PT ;  /* 0x0000004435447209 */ /* 0x000fe20007810000 */
[----:B------:R-:W-:-:S04]  /*194d0*/  FFMA.FTZ R229, R111, R174, -R60 ;  /* 0x000000ae6fe57223 */ /* 0x000fc8000001083c */
[----:B------:R-:W3:Y:S01]  /*194e0*/  MUFU.TANH R62, R62 ;  /* 0x0000003e003e7308 */ /* 0x000ee20000002400 */
[----:B0-----:R-:W-:-:S07]  /*194f0*/  FSEL R111, R54, -INF , P4 ;  /* 0xff800000366f7808 */ /* 0x001fce0002000000 */
[----:B------:R0:W-:Y:S01]  /*19500*/  MUFU.EX2 R26, R109 ;  /* 0x0000006d001a7308 */ /* 0x0001e20000000800 */
[----:B------:R-:W-:Y:S02]  /*19510*/  ISETP.GT.AND P4, PT, R65, 0x71, PT ;  /* 0x000000714100780c */ /* 0x000fe40003f84270 */
[----:B0-----:R-:W-:-:S05]  /*19520*/  FSEL R109, R52, -INF , P3 ;  /* 0xff800000346d7808 */ /* 0x001fca0001800000 */
[----:B------:R-:W0:Y:S01]  /*19530*/  MUFU.TANH R64, R64 ;  /* 0x0000004000407308 */ /* 0x000e220000002400 */
[----:B------:R-:W-:Y:S02]  /*19540*/  ISETP.GT.AND P3, PT, R65, 0x70, PT ;  /* 0x000000704100780c */ /* 0x000fe40003f64270 */
[----:B------:R-:W-:Y:S02]  /*19550*/  FMNMX.FTZ R68, R109, R68, !PT ;  /* 0x000000446d447209 */ /* 0x000fe40007810000 */
[----:B-1----:R-:W-:Y:S02]  /*19560*/  FSEL R113, R56, -INF , P3 ;  /* 0xff80000038717808 */ /* 0x002fe40001800000 */
[----:B------:R-:W-:Y:S01]  /*19570*/  FMNMX.FTZ R68, R111, R68, !PT ;  /* 0x000000446f447209 */ /* 0x000fe20007810000 */
[----:B------:R-:W-:-:S01]  /*19580*/  FFMA.FTZ R221, R59, R174, -R60 ;  /* 0x000000ae3bdd7223 */ /* 0x000fc2000001083c */
[----:B------:R-:W-:Y:S02]  /*19590*/  ISETP.GT.AND P3, PT, R65, 0x78, PT ;  /* 0x000000784100780c */ /* 0x000fe40003f64270 */
[----:B--2---:R-:W-:-:S02]  /*195a0*/  FSEL R59, R58, -INF , P4 ;  /* 0xff8000003a3b7808 */ /* 0x004fc40002000000 */
[----:B------:R-:W-:Y:S02]  /*195b0*/  FMNMX.FTZ R68, R113, R68, !PT ;  /* 0x0000004471447209 */ /* 0x000fe40007810000 */
[----:B------:R-:W-:Y:S02]  /*195c0*/  ISETP.GT.AND P4, PT, R65, 0x79, PT ;  /* 0x000000794100780c */ /* 0x000fe40003f84270 */
[----:B---3--:R-:W-:Y:S02]  /*195d0*/  FSEL R65, R62, -INF , P3 ;  /* 0xff8000003e417808 */ /* 0x008fe40001800000 */
[----:B------:R-:W-:Y:S02]  /*195e0*/  FMNMX.FTZ R68, R59, R68, !PT ;  /* 0x000000443b447209 */ /* 0x000fe40007810000 */
[----:B0-----:R-:W-:Y:S02]  /*195f0*/  FSEL R115, R64, -INF , P4 ;  /* 0xff80000040737808 */ /* 0x001fe40002000000 */
[----:B------:R-:W-:-:S04]  /*19600*/  FMNMX.FTZ R68, R65, R68, !PT ;  /* 0x0000004441447209 */ /* 0x000fc80007810000 */
[----:B------:R-:W-:Y:S01]  /*19610*/  FMNMX.FTZ R68, R115, R68, !PT ;  /* 0x0000004473447209 */ /* 0x000fe20007810000 */
[----:B------:R-:W-:-:S04]  /*19620*/  FFMA.FTZ R38, R57, R174, -R60 ;  /* 0x000000ae39267223 */ /* 0x000fc8000001083c */
[----:B------:R-:W0:Y:S01]  /*19630*/  SHFL.BFLY PT, R57, R68, 0x2, 0x1f ;  /* 0x0c401f0044397f89 */ /* 0x000e2200000e0000 */
[----:B------:R-:W-:-:S01]  /*19640*/  FFMA.FTZ R44, R71, R174, -R60 ;  /* 0x000000ae472c7223 */ /* 0x000fc2000001083c */
[----:B------:R-:W-:Y:S01]  /*19650*/  FFMA.FTZ R71, R75, R174, -R60 ;  /* 0x000000ae4b477223 */ /* 0x000fe2000001083c */
[----:B0-----:R-:W-:-:S05]  /*19660*/  FMNMX.FTZ R42, R68, R57, !PT ;  /* 0x00000039442a7209 */ /* 0x001fca0007810000 */
[----:B------:R-:W0:Y:S01]  /*19670*/  SHFL.BFLY PT, R75, R42, 0x1, 0x1f ;  /* 0x0c201f002a4b7f89 */ /* 0x000e2200000e0000 */
[----:B------:R-:W1:Y:S01]  /*19680*/  MUFU.EX2 R229, R229 ;  /* 0x000000e500e57308 */ /* 0x000e620000000800 */
[----:B0-----:R-:W-:-:S04]  /*19690*/  FMNMX.FTZ R194, R42, R75, !PT ;  /* 0x0000004b2ac27209 */ /* 0x001fc80007810000 */
[C---:B------:R-:W-:Y:S01]  /*196a0*/  FSETP.NEU.FTZ.AND P3, PT, R194.reuse, -INF , PT ;  /* 0xff800000c200780b */ /* 0x040fe20003f7d000 */
[----:B------:R-:W-:-:S05]  /*196b0*/  FFMA.FTZ R48, R194, R174, -8 ;  /* 0xc1000000c2307423 */ /* 0x000fca00000100ae */
[----:B------:R-:W-:-:S05]  /*196c0*/  FSEL R48, R48, RZ, P3 ;  /* 0x000000ff30307208 */ /* 0x000fca0001800000 */
[-CC-:B------:R-:W-:Y:S01]  /*196d0*/  FFMA.FTZ R228, R3, R174.reuse, -R48.reuse ;  /* 0x000000ae03e47223 */ /* 0x180fe20000010830 */
[----:B------:R-:W-:-:S01]  /*196e0*/  FFMA.FTZ R3, R6, R174, -R48 ;  /* 0x000000ae06037223 */ /* 0x000fc20000010830 */
[-CC-:B------:R-:W-:Y:S01]  /*196f0*/  FFMA.FTZ R6, R7, R174.reuse, -R48.reuse ;  /* 0x000000ae07067223 */ /* 0x180fe20000010830 */
[----:B------:R-:W-:-:S03]  /*19700*/  FFMA.FTZ R69, R69, R174, -R48 ;  /* 0x000000ae45457223 */ /* 0x000fc60000010830 */
[----:B------:R-:W-:Y:S01]  /*19710*/  MUFU.EX2 R228, R228 ;  /* 0x000000e400e47308 */ /* 0x000fe20000000800 */
[----:B------:R-:W-:-:S07]  /*19720*/  FFMA.FTZ R230, R9, R174, -R48 ;  /* 0x000000ae09e67223 */ /* 0x000fce0000010830 */
[----:B------:R-:W0:Y:S01]  /*19730*/  MUFU.EX2 R3, R3 ;  /* 0x0000000300037308 */ /* 0x000e220000000800 */
[----:B------:R-:W-:-:S07]  /*19740*/  FFMA.FTZ R7, R31, R174, -R48 ;  /* 0x000000ae1f077223 */ /* 0x000fce0000010830 */
[----:B------:R-:W2:Y:S08]  /*19750*/  MUFU.EX2 R66, R66 ;  /* 0x0000004200427308 */ /* 0x000eb00000000800 */
[----:B------:R-:W3:Y:S01]  /*19760*/  MUFU.EX2 R6, R6 ;  /* 0x0000000600067308 */ /* 0x000ee20000000800 */
[----:B------:R-:W-:-:S07]  /*19770*/  FFMA.FTZ R31, R13, R174, -R48 ;  /* 0x000000ae0d1f7223 */ /* 0x000fce0000010830 */
[----:B------:R-:W4:Y:S01]  /*19780*/  MUFU.EX2 R73, R73 ;  /* 0x0000004900497308 */ /* 0x000f220000000800 */
[----:B------:R-:W-:-:S07]  /*19790*/  FFMA.FTZ R50, R27, R174, -R48 ;  /* 0x000000ae1b327223 */ /* 0x000fce0000010830 */
[----:B------:R-:W5:Y:S01]  /*197a0*/  MUFU.EX2 R69, R69 ;  /* 0x0000004500457308 */ /* 0x000f620000000800 */
[----:B------:R-:W-:-:S01]  /*197b0*/  FFMA.FTZ R27, R33, R174, -R48 ;  /* 0x000000ae211b7223 */ /* 0x000fc20000010830 */
[----:B------:R-:W-:Y:S01]  /*197c0*/  FFMA.FTZ R220, R37, R174, -R48 ;  /* 0x000000ae25dc7223 */ /* 0x000fe20000010830 */
[----:B-1----:R-:W-:-:S05]  /*197d0*/  FADD.FTZ R33, R229, R26 ;  /* 0x0000001ae5217221 */ /* 0x002fca0000010000 */
[----:B------:R-:W1:Y:S01]  /*197e0*/  MUFU.EX2 R231, R231 ;  /* 0x000000e700e77308 */ /* 0x000e620000000800 */
[----:B0-----:R-:W-:-:S07]  /*197f0*/  FADD.FTZ R37, R228, R3 ;  /* 0x00000003e4257221 */ /* 0x001fce0000010000 */
[----:B------:R-:W0:Y:S01]  /*19800*/  MUFU.EX2 R230, R230 ;  /* 0x000000e600e67308 */ /* 0x000e220000000800 */
[----:B--2---:R-:W-:-:S01]  /*19810*/  FADD.FTZ R56, R66, R33 ;  /* 0x0000002142387221 */ /* 0x004fc20000010000 */
[----:B---3--:R-:W-:-:S06]  /*19820*/  FADD.FTZ R58, R6, R37 ;  /* 0x00000025063a7221 */ /* 0x008fcc0000010000 */
[----:B------:R-:W2:Y:S01]  /*19830*/  MUFU.EX2 R8, R8 ;  /* 0x0000000800087308 */ /* 0x000ea20000000800 */
[----:B------:R-:W-:-:S07]  /*19840*/  FFMA.FTZ R224, R15, R174, -R48 ;  /* 0x000000ae0fe07223 */ /* 0x000fce0000010830 */
[----:B------:R-:W3:Y:S01]  /*19850*/  MUFU.EX2 R7, R7 ;  /* 0x0000000700077308 */ /* 0x000ee20000000800 */
[----:B----4-:R-:W-:-:S01]  /*19860*/  FADD.FTZ R56, R73, R56 ;  /* 0x0000003849387221 */ /* 0x010fc20000010000 */
[----:B-----5:R-:W-:-:S06]  /*19870*/  FADD.FTZ R37, R69, R58 ;  /* 0x0000003a45257221 */ /* 0x020fcc0000010000 */
[----:B------:R-:W4:Y:S01]  /*19880*/  MUFU.EX2 R12, R12 ;  /* 0x0000000c000c7308 */ /* 0x000f220000000800 */
[----:B------:R-:W-:-:S07]  /*19890*/  FFMA.FTZ R9, R39, R174, -R48 ;  /* 0x000000ae27097223 */ /* 0x000fce0000010830 */
[----:B------:R-:W5:Y:S01]  /*198a0*/  MUFU.EX2 R31, R31 ;  /* 0x0000001f001f7308 */ /* 0x000f620000000800 */
[----:B-1----:R-:W-:-:S01]  /*198b0*/  FADD.FTZ R39, R231, R56 ;  /* 0x00000038e7277221 */ /* 0x002fc20000010000 */
[----:B0-----:R-:W-:-:S06]  /*198c0*/  FADD.FTZ R58, R230, R37 ;  /* 0x00000025e63a7221 */ /* 0x001fcc0000010000 */
[----:B------:R-:W0:Y:S01]  /*198d0*/  MUFU.EX2 R77, R77 ;  /* 0x0000004d004d7308 */ /* 0x000e220000000800 */
[----:B------:R-:W-:-:S07]  /*198e0*/  FFMA.FTZ R15, R25, R174, -R48 ;  /* 0x000000ae190f7223 */ /* 0x000fce0000010830 */
[----:B------:R-:W1:Y:S01]  /*198f0*/  MUFU.EX2 R50, R50 ;  /* 0x0000003200327308 */ /* 0x000e620000000800 */
[----:B--2---:R-:W-:-:S01]  /*19900*/  FADD.FTZ R39, R8, R39 ;  /* 0x0000002708277221 */ /* 0x004fc20000010000 */
[----:B------:R-:W-:-:S06]  /*19910*/  FFMA.FTZ R40, R67, R174, -R60 ;  /* 0x000000ae43287223 */ /* 0x000fcc000001083c */
[----:B------:R-:W2:Y:S01]  /*19920*/  MUFU.EX2 R225, R225 ;  /* 0x000000e100e17308 */ /* 0x000ea20000000800 */
[----:B---3--:R-:W-:-:S01]  /*19930*/  FADD.FTZ R58, R7, R58 ;  /* 0x0000003a073a7221 */ /* 0x008fc20000010000 */
[----:B------:R-:W-:-:S06]  /*19940*/  FFMA.FTZ R67, R63, R174, -R60 ;  /* 0x000000ae3f437223 */ /* 0x000fcc000001083c */
[----:B------:R-:W3:Y:S01]  /*19950*/  MUFU.EX2 R224, R224 ;  /* 0x000000e000e07308 */ /* 0x000ee20000000800 */
[----:B------:R-:W-:-:S01]  /*19960*/  FFMA.FTZ R52, R35, R174, -R48 ;  /* 0x000000ae23347223 */ /* 0x000fc20000010830 */
[-CC-:B------:R-:W-:Y:S01]  /*19970*/  FFMA.FTZ R55, R55, R174.reuse, -R60.reuse ;  /* 0x000000ae37377223 */ /* 0x180fe2000001083c */
[----:B------:R-:W-:-:S01]  /*19980*/  FFMA.FTZ R63, R79, R174, -R60 ;  /* 0x000000ae4f3f7223 */ /* 0x000fc2000001083c */
[----:B------:R-:W-:-:S04]  /*19990*/  FFMA.FTZ R36, R83, R174, -R60 ;  /* 0x000000ae53247223 */ /* 0x000fc8000001083c */
[----:B------:R-:W3:Y:S01]  /*199a0*/  MUFU.EX2 R14, R14 ;  /* 0x0000000e000e7308 */ /* 0x000ee20000000800 */
[----:B------:R-:W-:-:S01]  /*199b0*/  FFMA.FTZ R217, R93, R174, -R60 ;  /* 0x000000ae5dd97223 */ /* 0x000fc2000001083c */
[-CC-:B------:R-:W-:Y:S01]  /*199c0*/  FFMA.FTZ R34, R95, R174.reuse, -R60.reuse ;  /* 0x000000ae5f227223 */ /* 0x180fe2000001083c */
[----:B------:R-:W-:-:S01]  /*199d0*/  FFMA.FTZ R57, R87, R174, -R60 ;  /* 0x000000ae57397223 */ /* 0x000fc2000001083c */
[-CC-:B------:R-:W-:Y:S01]  /*199e0*/  FFMA.FTZ R32, R97, R174.reuse, -R60.reuse ;  /* 0x000000ae61207223 */ /* 0x180fe2000001083c */
[----:B------:R-:W-:-:S03]  /*199f0*/  FFMA.FTZ R219, R103, R174, -R60 ;  /* 0x000000ae67db7223 */ /* 0x000fc6000001083c */
[----:B------:R-:W3:Y:S01]  /*19a00*/  MUFU.EX2 R9, R9 ;  /* 0x0000000900097308 */ /* 0x000ee20000000800 */
[----:B------:R-:W-:-:S01]  /*19a10*/  FFMA.FTZ R101, R101, R174, -R60 ;  /* 0x000000ae65657223 */ /* 0x000fc2000001083c */
[-CC-:B------:R-:W-:Y:S01]  /*19a20*/  FFMA.FTZ R46, R99, R174.reuse, -R60.reuse ;  /* 0x000000ae632e7223 */ /* 0x180fe2000001083c */
[----:B------:R-:W-:-:S01]  /*19a30*/  FFMA.FTZ R61, R61, R174, -R60 ;  /* 0x000000ae3d3d7223 */ /* 0x000fc2000001083c */
[----:B----4-:R-:W-:Y:S01]  /*19a40*/  FADD.FTZ R60, R12, R39 ;  /* 0x000000270c3c7221 */ /* 0x010fe20000010000 */
[----:B-----5:R-:W-:-:S03]  /*19a50*/  FADD.FTZ R37, R31, R58 ;  /* 0x0000003a1f257221 */ /* 0x020fc60000010000 */
[----:B------:R-:W4:Y:S01]  /*19a60*/  MUFU.EX2 R24, R24 ;  /* 0x0000001800187308 */ /* 0x000f220000000800 */
[----:B------:R-:W-:-:S01]  /*19a70*/  FFMA.FTZ R226, R29, R174, -R48 ;  /* 0x000000ae1de27223 */ /* 0x000fc20000010830 */
[----:B0-----:R-:W-:Y:S01]  /*19a80*/  FADD.FTZ R60, R77, R60 ;  /* 0x0000003c4d3c7221 */ /* 0x001fe20000010000 */
[----:B-1----:R-:W-:-:S05]  /*19a90*/  FADD.FTZ R37, R50, R37 ;  /* 0x0000002532257221 */ /* 0x002fca0000010000 */
[----:B------:R-:W0:Y:S01]  /*19aa0*/  MUFU.EX2 R15, R15 ;  /* 0x0000000f000f7308 */ /* 0x000e220000000800 */
[----:B------:R-:W-:-:S01]  /*19ab0*/  FFMA.FTZ R13, R43, R174, -R48 ;  /* 0x000000ae2b0d7223 */ /* 0x000fc20000010830 */
[----:B--2---:R-:W-:-:S06]  /*19ac0*/  FADD.FTZ R39, R225, R60 ;  /* 0x0000003ce1277221 */ /* 0x004fcc0000010000 */
[----:B------:R-:W1:Y:S01]  /*19ad0*/  MUFU.EX2 R85, R85 ;  /* 0x0000005500557308 */ /* 0x000e620000000800 */
[----:B---3--:R-:W-:-:S07]  /*19ae0*/  FADD.FTZ R58, R224, R37 ;  /* 0x00000025e03a7221 */ /* 0x008fce0000010000 */
[----:B------:R-:W2:Y:S01]  /*19af0*/  MUFU.EX2 R52, R52 ;  /* 0x0000003400347308 */ /* 0x000ea20000000800 */
[----:B------:R-:W-:-:S01]  /*19b00*/  FADD.FTZ R39, R14, R39 ;  /* 0x000000270e277221 */ /* 0x000fc20000010000 */
[----:B------:R-:W-:-:S06]  /*19b10*/  FADD.FTZ R58, R9, R58 ;  /* 0x0000003a093a7221 */ /* 0x000fcc0000010000 */
[----:B------:R-:W3:Y:S01]  /*19b20*/  MUFU.EX2 R227, R227 ;  /* 0x000000e300e37308 */ /* 0x000ee20000000800 */
[----:B------:R-:W-:-:S07]  /*19b30*/  FFMA.FTZ R54, R41, R174, -R48 ;  /* 0x000000ae29367223 */ /* 0x000fce0000010830 */
[----:B------:R-:W5:Y:S01]  /*19b40*/  MUFU.EX2 R226, R226 ;  /* 0x000000e200e27308 */ /* 0x000f620000000800 */
[----:B----4-:R-:W-:-:S01]  /*19b50*/  FADD.FTZ R60, R24, R39 ;  /* 0x00000027183c7221 */ /* 0x010fc20000010000 */
[----:B0-----:R-:W-:-:S06]  /*19b60*/  FADD.FTZ R37, R15, R58 ;  /* 0x0000003a0f257221 */ /* 0x001fcc0000010000 */
[----:B------:R-:W0:Y:S08]  /*19b70*/  MUFU.EX2 R28, R28 ;  /* 0x0000001c001c7308 */ /* 0x000e300000000800 */
[----:B------:R-:W4:Y:S01]  /*19b80*/  MUFU.EX2 R13, R13 ;  /* 0x0000000d000d7308 */ /* 0x000f220000000800 */
[----:B-1----:R-:W-:-:S01]  /*19b90*/  FADD.FTZ R60, R85, R60 ;  /* 0x0000003c553c7221 */ /* 0x002fc20000010000 */
[----:B--2---:R-:W-:-:S06]  /*19ba0*/  FADD.FTZ R37, R52, R37 ;  /* 0x0000002534257221 */ /* 0x004fcc0000010000 */
[----:B------:R-:W1:Y:S01]  /*19bb0*/  MUFU.EX2 R30, R30 ;  /* 0x0000001e001e7308 */ /* 0x000e620000000800 */
[----:B------:R-:W-:-:S07]  /*19bc0*/  FFMA.FTZ R25, R47, R174, -R48 ;  /* 0x000000ae2f197223 */ /* 0x000fce0000010830 */
[----:B------:R-:W2:Y:S01]  /*19bd0*/  MUFU.EX2 R27, R27 ;  /* 0x0000001b001b7308 */ /* 0x000ea20000000800 */
[----:B------:R-:W-:Y:S01]  /*19be0*/  F2FP.SATFINITE.E4M3.F32.PACK_AB_MERGE_C R77, R77, R12, RZ ;  /* 0x0000000c4d4d723e */ /* 0x000fe200048070ff */
[----:B---3--:R-:W-:-:S06]  /*19bf0*/  FADD.FTZ R39, R227, R60 ;  /* 0x0000003ce3277221 */ /* 0x008fcc0000010000 */
[----:B------:R-:W3:Y:S01]  /*19c00*/  MUFU.EX2 R55, R55 ;  /* 0x0000003700377308 */ /* 0x000ee20000000800 */
[----:B------:R-:W-:Y:S02]  /*19c10*/  @!P2 VIADD R29, R0, 0x38840 ;  /* 0x00038840001da836 */ /* 0x000fe40000000000 */
[----:B-----5:R-:W-:-:S05]  /*19c20*/  FADD.FTZ R12, R226, R37 ;  /* 0x00000025e20c7221 */ /* 0x020fca0000010000 */
[----:B------:R-:W5:Y:S01]  /*19c30*/  MUFU.EX2 R54, R54 ;  /* 0x0000003600367308 */ /* 0x000f620000000800 */
[----:B------:R-:W-:-:S01]  /*19c40*/  FFMA.FTZ R81, R81, R174, -R48 ;  /* 0x000000ae51517223 */ /* 0x000fc20000010830 */
[----:B0-----:R-:W-:-:S06]  /*19c50*/  FADD.FTZ R39, R28, R39 ;  /* 0x000000271c277221 */ /* 0x001fcc0000010000 */
[----:B------:R-:W0:Y:S01]  /*19c60*/  MUFU.EX2 R221, R221 ;  /* 0x000000dd00dd7308 */ /* 0x000e220000000800 */
[----:B----4-:R-:W-:-:S01]  /*19c70*/  FADD.FTZ R12, R13, R12 ;  /* 0x0000000c0d0c7221 */ /* 0x010fc20000010000 */
[----:B------:R-:W-:-:S06]  /*19c80*/  @!P2 PRMT R29, RZ, 0x654, R29 ;  /* 0x00000654ff1da816 */ /* 0x000fcc000000001d */
[----:B------:R-:W4:Y:S01]  /*19c90*/  MUFU.EX2 R220, R220 ;  /* 0x000000dc00dc7308 */ /* 0x000f220000000800 */
[----:B------:R-:W-:Y:S01]  /*19ca0*/  F2FP.SATFINITE.E4M3.F32.PACK_AB_MERGE_C R85, R85, R24, RZ ;  /* 0x000000185555723e */ /* 0x000fe200048070ff */
[----:B------:R-:W-:Y:S01]  /*19cb0*/  FFMA.FTZ R45, R45, R174, -R48 ;  /* 0x000000ae2d2d7223 */ /* 0x000fe20000010830 */
[----:B------:R-:W-:-:S05]  /*19cc0*/  F2FP.SATFINITE.E4M3.F32.PACK_AB_MERGE_C R50, R50, R31, RZ ;  /* 0x0000001f3232723e */ /* 0x000fca00048070ff */
[----:B------:R-:W4:Y:S01]  /*19cd0*/  MUFU.EX2 R38, R38 ;  /* 0x0000002600267308 */ /* 0x000f220000000800 */
[----:B-1----:R-:W-:-:S01]  /*19ce0*/  FADD.FTZ R24, R30, R39 ;  /* 0x000000271e187221 */ /* 0x002fc20000010000 */
[----:B--2---:R-:W-:Y:S01]  /*19cf0*/  FADD.FTZ R31, R27, R12 ;  /* 0x0000000c1b1f7221 */ /* 0x004fe20000010000 */
[----:B------:R1:W-:Y:S05]  /*19d00*/  @!P2 SYNCS.ARRIVE.TRANS64.RED.A1T0 RZ, [R29+URZ], RZ ;  /* 0x000000ff1dffa9a7 */ /* 0x0003ea000810043f */
[----:B------:R-:W2:Y:S01]  /*19d10*/  MUFU.EX2 R25, R25 ;  /* 0x0000001900197308 */ /* 0x000ea20000000800 */
[----:B---3--:R-:W-:-:S01]  /*19d20*/  FADD.FTZ R24, R55, R24 ;  /* 0x0000001837187221 */ /* 0x008fc20000010000 */
[----:B-----5:R-:W-:-:S06]  /*19d30*/  FADD.FTZ R31, R54, R31 ;  /* 0x0000001f361f7221 */ /* 0x020fcc0000010000 */
[----:B------:R-:W3:Y:S08]  /*19d40*/  MUFU.EX2 R40, R40 ;  /* 0x0000002800287308 */ /* 0x000ef00000000800 */
[----:B------:R-:W5:Y:S01]  /*19d50*/  MUFU.EX2 R0, R81 ;  /* 0x0000005100007308 */ /* 0x000f620000000800 */
[----:B0-----:R-:W-:-:S07]  /*19d60*/  FADD.FTZ R37, R221, R24 ;  /* 0x00000018dd257221 */ /* 0x001fce0000010000 */
[----:B------:R-:W0:Y:S01]  /*19d70*/  MUFU.EX2 R67, R67 ;  /* 0x0000004300437308 */ /* 0x000e220000000800 */
[----:B----4-:R-:W-:-:S07]  /*19d80*/  FADD.FTZ R12, R220, R31 ;  /* 0x0000001fdc0c7221 */ /* 0x010fce0000010000 */
[----:B-1----:R-:W1:Y:S01]  /*19d90*/  MUFU.EX2 R29, R45 ;  /* 0x0000002d001d7308 */ /* 0x002e620000000800 */
[----:B------:R-:W-:Y:S01]  /*19da0*/  F2FP.SATFINITE.E4M3.F32.PACK_AB_MERGE_C R24, R54, R27, RZ ;  /* 0x0000001b3618723e */ /* 0x000fe200048070ff */
[----:B------:R-:W-:Y:S01]  /*19db0*/  FADD.FTZ R37, R38, R37 ;  /* 0x0000002526257221 */ /* 0x000fe20000010000 */
[----:B--2---:R-:W-:-:S01]  /*19dc0*/  FADD.FTZ R27, R25, R12 ;  /* 0x0000000c191b7221 */ /* 0x004fc20000010000 */
[----:B------:R-:W-:-:S04]  /*19dd0*/  F2FP.SATFINITE.E4M3.F32.PACK_AB_MERGE_C R225, R14, R225, R85 ;  /* 0x000000e10ee1723e */ /* 0x000fc80004807055 */
[----:B------:R-:W-:Y:S01]  /*19de0*/  MUFU.EX2 R63, R63 ;  /* 0x0000003f003f7308 */ /* 0x000fe20000000800 */
[----:B---3--:R-:W-:-:S01]  /*19df0*/  FADD.FTZ R14, R40, R37 ;  /* 0x00000025280e7221 */ /* 0x008fc20000010000 */
[----:B-----5:R-:W-:-:S06]  /*19e00*/  FADD.FTZ R12, R0, R27 ;  /* 0x0000001b000c7221 */ /* 0x020fcc0000010000 */
[----:B------:R-:W2:Y:S01]  /*19e10*/  MUFU.EX2 R36, R36 ;  /* 0x0000002400247308 */ /* 0x000ea20000000800 */
[C---:B0-----:R-:W-:Y:S01]  /*19e20*/  F2FP.SATFINITE.E4M3.F32.PACK_AB_MERGE_C R40, R67.reuse, R40, RZ ;  /* 0x000000284328723e */ /* 0x041fe200048070ff */
[----:B------:R-:W-:-:S06]  /*19e30*/  FADD.FTZ R67, R67, R14 ;  /* 0x0000000e43437221 */ /* 0x000fcc0000010000 */
[----:B------:R-:W-:Y:S01]  /*19e40*/  MUFU.EX2 R44, R44 ;  /* 0x0000002c002c7308 */ /* 0x000fe20000000800 */
[----:B-1----:R-:W-:-:S07]  /*19e50*/  F2FP.SATFINITE.E4M3.F32.PACK_AB_MERGE_C R14, R29, R0, RZ ;  /* 0x000000001d0e723e */ /* 0x002fce00048070ff */
[----:B------:R-:W0:Y:S01]  /*19e60*/  MUFU.EX2 R71, R71 ;  /* 0x0000004700477308 */ /* 0x000e220000000800 */
[----:B------:R-:W-:-:S02]  /*19e70*/  FADD.FTZ R29, R29, R12 ;  /* 0x0000000c1d1d7221 */ /* 0x000fc40000010000 */
[----:B------:R-:W1:Y:S01]  /*19e80*/  @P0 LDC R12, c[0x0][0x44c] ;  /* 0x00011300ff0c0b82 */ /* 0x000e620000000800 */
[----:B------:R-:W-:Y:S02]  /*19e90*/  F2FP.SATFINITE.E4M3.F32.PACK_AB_MERGE_C R226, R13, R226, R24 ;  /* 0x000000e20de2723e */ /* 0x000fe40004807018 */
[----:B--2---:R-:W-:Y:S02]  /*19ea0*/  F2FP.SATFINITE.E4M3.F32.PACK_AB_MERGE_C R223, R36, R63, RZ ;  /* 0x0000003f24df723e */ /* 0x004fe400048070ff */
[----:B------:R-:W-:Y:S03]  /*19eb0*/  MUFU.EX2 R57, R57 ;  /* 0x0000003900397308 */ /* 0x000fe60000000800 */
[----:B------:R-:W2:Y:S05]  /*19ec0*/  @P0 LDC R24, c[0x0][0x450] ;  /* 0x00011400ff180b82 */ /* 0x000eaa0000000800 */
[----:B------:R-:W3:Y:S01]  /*19ed0*/  MUFU.EX2 R32, R32 ;  /* 0x0000002000207308 */ /* 0x000ee20000000800 */
[----:B0-----:R-:W-:Y:S01]  /*19ee0*/  F2FP.SATFINITE.E4M3.F32.PACK_AB_MERGE_C R223, R71, R44, R223 ;  /* 0x0000002c47df723e */ /* 0x001fe200048070df */
[----:B------:R-:W-:-:S06]  /*19ef0*/  FADD.FTZ R44, R44, R67 ;  /* 0x000000432c2c7221 */ /* 0x000fcc0000010000 */
[----:B------:R-:W0:Y:S01]  /*19f00*/  MUFU.EX2 R217, R217 ;  /* 0x000000d900d97308 */ /* 0x000e220000000800 */
[----:B------:R-:W-:-:S07]  /*19f10*/  FADD.FTZ R44, R71, R44 ;  /* 0x0000002c472c7221 */ /* 0x000fce0000010000 */
[----:B------:R-:W4:Y:S01]  /*19f20*/  MUFU.EX2 R34, R34 ;  /* 0x0000002200227308 */ /* 0x000f220000000800 */
[----:B------:R-:W-:Y:S01]  /*19f30*/  F2FP.SATFINITE.E4M3.F32.PACK_AB_MERGE_C R6, R69, R6, RZ ;  /* 0x000000064506723e */ /* 0x000fe200048070ff */
[----:B------:R-:W-:Y:S01]  /*19f40*/  FADD.FTZ R63, R63, R44 ;  /* 0x0000002c3f3f7221 */ /* 0x000fe20000010000 */
[----:B------:R-:W-:Y:S02]  /*19f50*/  F2FP.SATFINITE.E4M3.F32.PACK_AB_MERGE_C R52, R52, R15, RZ ;  /* 0x0000000f3434723e */ /* 0x000fe400048070ff */
[----:B------:R-:W-:Y:S01]  /*19f60*/  F2FP.SATFINITE.E4M3.F32.PACK_AB_MERGE_C R228, R3, R228, R6 ;  /* 0x000000e403e4723e */ /* 0x000fe20004807006 */
[----:B------:R-:W-:-:S01]  /*19f70*/  FADD.FTZ R36, R36, R63 ;  /* 0x0000003f24247221 */ /* 0x000fc20000010000 */
[----:B------:R-:W-:Y:S01]  /*19f80*/  F2FP.SATFINITE.E4M3.F32.PACK_AB_MERGE_C R224, R9, R224, R52 ;  /* 0x000000e009e0723e */ /* 0x000fe20004807034 */
[----:B-1----:R-:W-:Y:S01]  /*19f90*/  @P0 IMAD.HI.U32 R9, R94, R12, RZ ;  /* 0x0000000c5e090227 */ /* 0x002fe200078e00ff */
[----:B---3--:R-:W-:Y:S02]  /*19fa0*/  F2FP.SATFINITE.E4M3.F32.PACK_AB_MERGE_C R6, R32, R57, RZ ;  /* 0x000000392006723e */ /* 0x008fe400048070ff */
[----:B------:R-:W-:Y:S01]  /*19fb0*/  F2FP.SATFINITE.E4M3.F32.PACK_AB_MERGE_C R230, R7, R230, R50 ;  /* 0x000000e607e6723e */ /* 0x000fe20004807032 */
[----:B0-----:R-:W-:Y:S01]  /*19fc0*/  FADD.FTZ R7, R217, R36 ;  /* 0x00000024d9077221 */ /* 0x001fe20000010000 */
[----:B----4-:R-:W-:Y:S01]  /*19fd0*/  F2FP.SATFINITE.E4M3.F32.PACK_AB_MERGE_C R217, R34, R217, R6 ;  /* 0x000000d922d9723e */ /* 0x010fe20004807006 */
[----:B------:R-:W-:Y:S01]  /*19fe0*/  IMAD.MOV.U32 R6, RZ, RZ, R94 ;  /* 0x000000ffff067224 */ /* 0x000fe200078e005e */
[----:B--2---:R-:W-:-:S02]  /*19ff0*/  @P0 SHF.R.U32.HI R6, RZ, R24, R9 ;  /* 0x00000018ff060219 */ /* 0x004fc40000011609 */
[----:B------:R-:W2:Y:S01]  /*1a000*/  LDL R9, [R1+0x40] ;  /* 0x0000400001097983 */ /* 0x000ea20000100800 */
[----:B------:R-:W-:-:S01]  /*1a010*/  FFMA.FTZ R222, R89, R174, -R48 ;  /* 0x000000ae59de7223 */ /* 0x000fc20000010830 */
[-CC-:B------:R-:W-:Y:S01]  /*1a020*/  FFMA.FTZ R33, R49, R174.reuse, -R48.reuse ;  /* 0x000000ae31217223 */ /* 0x180fe20000010830 */
[----:B------:R-:W-:-:S04]  /*1a030*/  FFMA.FTZ R35, R105, R174, -R48 ;  /* 0x000000ae69237223 */ /* 0x000fc80000010830 */
[----:B------:R-:W0:Y:S01]  /*1a040*/  MUFU.EX2 R222, R222 ;  /* 0x000000de00de7308 */ /* 0x000e220000000800 */
[----:B------:R-:W-:-:S01]  /*1a050*/  FFMA.FTZ R56, R51, R174, -R48 ;  /* 0x000000ae33387223 */ /* 0x000fc20000010830 */
[----:B------:R-:W-:-:S06]  /*1a060*/  FFMA.FTZ R216, R107, R174, -R48 ;  /* 0x000000ae6bd87223 */ /* 0x000fcc0000010830 */
[----:B------:R-:W1:Y:S08]  /*1a070*/  MUFU.EX2 R33, R33 ;  /* 0x0000002100217308 */ /* 0x000e700000000800 */
[----:B------:R-:W3:Y:S01]  /*1a080*/  MUFU.EX2 R35, R35 ;  /* 0x0000002300237308 */ /* 0x000ee20000000800 */
[----:B------:R-:W-:-:S01]  /*1a090*/  FFMA.FTZ R53, R53, R174, -R48 ;  /* 0x000000ae35357223 */ /* 0x000fc20000010830 */
[----:B------:R-:W-:Y:S01]  /*1a0a0*/  FFMA.FTZ R109, R109, R174, -R48 ;  /* 0x000000ae6d6d7223 */ /* 0x000fe20000010830 */
[----:B0-----:R-:W-:-:S05]  /*1a0b0*/  FADD.FTZ R0, R222, R29 ;  /* 0x0000001dde007221 */ /* 0x001fca0000010000 */
[----:B------:R-:W0:Y:S01]  /*1a0c0*/  MUFU.EX2 R56, R56 ;  /* 0x0000003800387308 */ /* 0x000e220000000800 */
[----:B------:R-:W-:-:S01]  /*1a0d0*/  FFMA.FTZ R111, R111, R174, -R48 ;  /* 0x000000ae6f6f7223 */ /* 0x000fc20000010830 */
[----:B-1----:R-:W-:-:S06]  /*1a0e0*/  FADD.FTZ R0, R33, R0 ;  /* 0x0000000021007221 */ /* 0x002fcc0000010000 */
[----:B------:R-:W1:Y:S01]  /*1a0f0*/  MUFU.EX2 R216, R216 ;  /* 0x000000d800d87308 */ /* 0x000e620000000800 */
[----:B------:R-:W-:Y:S01]  /*1a100*/  F2FP.SATFINITE.E4M3.F32.PACK_AB_MERGE_C R231, R8, R231, R77 ;  /* 0x000000e708e7723e */ /* 0x000fe2000480704d */
[----:B---3--:R-:W-:-:S06]  /*1a110*/  FADD.FTZ R3, R35, R0 ;  /* 0x0000000023037221 */ /* 0x008fcc0000010000 */
[----:B------:R-:W3:Y:S01]  /*1a120*/  MUFU.EX2 R15, R53 ;  /* 0x00000035000f7308 */ /* 0x000ee20000000800 */
[----:B------:R-:W-:-:S01]  /*1a130*/  FFMA.FTZ R113, R113, R174, -R48 ;  /* 0x000000ae71717223 */ /* 0x000fc20000010830 */
[----:B------:R-:W-:-:S06]  /*1a140*/  FFMA.FTZ R59, R59, R174, -R48 ;  /* 0x000000ae3b3b7223 */ /* 0x000fcc0000010830 */
[----:B------:R-:W-:Y:S01]  /*1a150*/  MUFU.EX2 R109, R109 ;  /* 0x0000006d006d7308 */ /* 0x000fe20000000800 */
[----:B------:R-:W-:-:S01]  /*1a160*/  FFMA.FTZ R65, R65, R174, -R48 ;  /* 0x000000ae41417223 */ /* 0x000fc20000010830 */
[----:B0-----:R-:W-:-:S06]  /*1a170*/  FADD.FTZ R3, R56, R3 ;  /* 0x0000000338037221 */ /* 0x001fcc0000010000 */
[----:B------:R-:W0:Y:S01]  /*1a180*/  MUFU.EX2 R8, R111 ;  /* 0x0000006f00087308 */ /* 0x000e220000000800 */
[----:B------:R-:W-:-:S01]  /*1a190*/  FFMA.FTZ R48, R115, R174, -R48 ;  /* 0x000000ae73307223 */ /* 0x000fc20000010830 */
[----:B-1----:R-:W-:Y:S01]  /*1a1a0*/  FADD.FTZ R0, R216, R3 ;  /* 0x00000003d8007221 */ /* 0x002fe20000010000 */
[----:B------:R-:W-:-:S05]  /*1a1b0*/  FADD.FTZ R34, R34, R7 ;  /* 0x0000000722227221 */ /* 0x000fca0000010000 */
[----:B------:R-:W1:Y:S01]  /*1a1c0*/  MUFU.EX2 R219, R219 ;  /* 0x000000db00db7308 */ /* 0x000e620000000800 */
[----:B---3--:R-:W-:-:S01]  /*1a1d0*/  FADD.FTZ R0, R15, R0 ;  /* 0x000000000f007221 */ /* 0x008fc20000010000 */
[----:B------:R-:W-:-:S06]  /*1a1e0*/  FADD.FTZ R57, R57, R34 ;  /* 0x0000002239397221 */ /* 0x000fcc0000010000 */
[----:B------:R-:W-:Y:S08]  /*1a1f0*/  MUFU.EX2 R42, R101 ;  /* 0x00000065002a7308 */ /* 0x000ff00000000800 */
[----:B------:R-:W3:Y:S01]  /*1a200*/  MUFU.EX2 R113, R113 ;  /* 0x0000007100717308 */ /* 0x000ee20000000800 */
[----:B0-----:R-:W-:-:S07]  /*1a210*/  F2FP.SATFINITE.E4M3.F32.PACK_AB_MERGE_C R3, R8, R109, RZ ;  /* 0x0000006d0803723e */ /* 0x001fce00048070ff */
[----:B------:R-:W-:Y:S01]  /*1a220*/  MUFU.EX2 R46, R46 ;  /* 0x0000002e002e7308 */ /* 0x000fe20000000800 */
[----:B------:R-:W-:-:S07]  /*1a230*/  FADD.FTZ R109, R109, R0 ;  /* 0x000000006d6d7221 */ /* 0x000fce0000010000 */
[----:B------:R-:W0:Y:S01]  /*1a240*/  MUFU.EX2 R61, R61 ;  /* 0x0000003d003d7308 */ /* 0x000e220000000800 */
[----:B------:R-:W-:-:S07]  /*1a250*/  FADD.FTZ R32, R32, R57 ;  /* 0x0000003920207221 */ /* 0x000fce0000010000 */
[----:B------:R-:W-:Y:S08]  /*1a260*/  MUFU.EX2 R65, R65 ;  /* 0x0000004100417308 */ /* 0x000ff00000000800 */
[----:B------:R-:W4:Y:S01]  /*1a270*/  MUFU.EX2 R48, R48 ;  /* 0x0000003000307308 */ /* 0x000f220000000800 */
[----:B------:R-:W-:-:S01]  /*1a280*/  FADD.FTZ R8, R8, R109 ;  /* 0x0000006d08087221 */ /* 0x000fc20000010000 */
[----:B-1----:R-:W-:-:S06]  /*1a290*/  FADD.FTZ R7, R219, R32 ;  /* 0x00000020db077221 */ /* 0x002fcc0000010000 */
[----:B------:R-:W1:Y:S01]  /*1a2a0*/  MUFU.EX2 R218, R59 ;  /* 0x0000003b00da7308 */ /* 0x000e620000000800 */
[----:B------:R-:W-:Y:S01]  /*1a2b0*/  F2FP.SATFINITE.E4M3.F32.PACK_AB_MERGE_C R216, R15, R216, R3 ;  /* 0x000000d80fd8723e */ /* 0x000fe20004807003 */
[----:B---3--:R-:W-:Y:S01]  /*1a2c0*/  FADD.FTZ R3, R113, R8 ;  /* 0x0000000871037221 */ /* 0x008fe20000010000 */
[----:B------:R-:W-:-:S01]  /*1a2d0*/  FADD.FTZ R7, R42, R7 ;  /* 0x000000072a077221 */ /* 0x000fc20000010000 */
[----:B------:R-:W-:Y:S02]  /*1a2e0*/  IADD3 R8, R6, R90, -R92 ;  /* 0x0000005a06087210 */ /* 0x000fe40007ffe85c */
[----:B0-----:R-:W-:Y:S01]  /*1a2f0*/  F2FP.SATFINITE.E4M3.F32.PACK_AB_MERGE_C R0, R61, R46, RZ ;  /* 0x0000002e3d00723e */ /* 0x001fe200048070ff */
[----:B------:R-:W-:Y:S01]  /*1a300*/  FADD.FTZ R46, R46, R7 ;  /* 0x000000072e2e7221 */ /* 0x000fe20000010000 */
[----:B------:R-:W-:Y:S02]  /*1a310*/  SHF.R.S32.HI R7, RZ, 0x1f, R8 ;  /* 0x0000001fff077819 */ /* 0x000fe40000011408 */
[----:B----4-:R-:W-:-:S02]  /*1a320*/  F2FP.SATFINITE.E4M3.F32.PACK_AB_MERGE_C R6, R48, R65, RZ ;  /* 0x000000413006723e */ /* 0x010fc400048070ff */
[----:B------:R-:W-:Y:S01]  /*1a330*/  F2FP.SATFINITE.E4M3.F32.PACK_AB_MERGE_C R219, R42, R219, R0 ;  /* 0x000000db2adb723e */ /* 0x000fe20004807000 */
[C---:B-1----:R-:W-:Y:S01]  /*1a340*/  FADD.FTZ R0, R218.reuse, R3 ;  /* 0x00000003da007221 */ /* 0x042fe20000010000 */
[----:B------:R-:W-:Y:S02]  /*1a350*/  F2FP.SATFINITE.E4M3.F32.PACK_AB_MERGE_C R218, R218, R113, R6 ;  /* 0x00000071dada723e */ /* 0x000fe40004807006 */
[----:B------:R-:W-:-:S04]  /*1a360*/  LEA.HI R6, R7, R8, RZ, 0x7 ;  /* 0x0000000807067211 */ /* 0x000fc800078f38ff */
[----:B------:R-:W-:Y:S01]  /*1a370*/  SHF.R.S32.HI R6, RZ, 0x7, R6 ;  /* 0x00000007ff067819 */ /* 0x000fe20000011406 */
[----:B------:R-:W-:Y:S01]  /*1a380*/  VIADD R12, R91, 0xfffffffe ;  /* 0xfffffffe5b0c7836 */ /* 0x000fe20000000000 */
[----:B------:R-:W-:Y:S01]  /*1a390*/  F2FP.SATFINITE.E4M3.F32.PACK_AB_MERGE_C R66, R73, R66, RZ ;  /* 0x000000424942723e */ /* 0x000fe200048070ff */
[----:B------:R-:W-:-:S01]  /*1a3a0*/  FADD.FTZ R3, R65, R0 ;  /* 0x0000000041037221 */ /* 0x000fc20000010000 */
[----:B------:R-:W-:Y:S02]  /*1a3b0*/  F2FP.SATFINITE.E4M3.F32.PACK_AB_MERGE_C R30, R55, R30, RZ ;  /* 0x0000001e371e723e */ /* 0x000fe400048070ff */
[----:B------:R-:W-:Y:S01]  /*1a3c0*/  F2FP.SATFINITE.E4M3.F32.PACK_AB_MERGE_C R35, R56, R35, RZ ;  /* 0x000000233823723e */ /* 0x000fe200048070ff */
[----:B------:R-:W-:Y:S01]  /*1a3d0*/  FADD.FTZ R0, R61, R46 ;  /* 0x0000002e3d007221 */ /* 0x000fe20000010000 */
[----:B------:R-:W-:Y:S01]  /*1a3e0*/  F2FP.SATFINITE.E4M3.F32.PACK_AB_MERGE_C R229, R26, R229, R66 ;  /* 0x000000e51ae5723e */ /* 0x000fe20004807042 */
[----:B------:R-:W-:Y:S01]  /*1a3f0*/  FADD.FTZ R3, R48, R3 ;  /* 0x0000000330037221 */ /* 0x000fe20000010000 */
[----:B------:R-:W-:-:S02]  /*1a400*/  F2FP.SATFINITE.E4M3.F32.PACK_AB_MERGE_C R227, R28, R227, R30 ;  /* 0x000000e31ce3723e */ /* 0x000fc4000480701e */
[----:B------:R-:W-:Y:S02]  /*1a410*/  CS2R R26, SRZ ;  /* 0x00000000001a7805 */ /* 0x000fe4000001ff00 */
[----:B------:R-:W-:Y:S02]  /*1a420*/  F2FP.SATFINITE.E4M3.F32.PACK_AB_MERGE_C R221, R38, R221, R40 ;  /* 0x000000dd26dd723e */ /* 0x000fe40004807028 */
[----:B------:R-:W-:Y:S02]  /*1a430*/  CS2R R28, SRZ ;  /* 0x00000000001c7805 */ /* 0x000fe4000001ff00 */
[----:B------:R-:W-:Y:S02]  /*1a440*/  F2FP.SATFINITE.E4M3.F32.PACK_AB_MERGE_C R220, R25, R220, R14 ;  /* 0x000000dc19dc723e */ /* 0x000fe4000480700e */
[----:B------:R-:W-:Y:S02]  /*1a450*/  CS2R R24, SRZ ;  /* 0x0000000000187805 */ /* 0x000fe4000001ff00 */
[----:B------:R-:W-:-:S02]  /*1a460*/  F2FP.SATFINITE.E4M3.F32.PACK_AB_MERGE_C R222, R33, R222, R35 ;  /* 0x000000de21de723e */ /* 0x000fc40004807023 */
        /* <DEDUP_REMOVED lines=61> */
[----:B--2---:R-:W-:-:S05]  /*1a840*/  VIMNMX R9, R9, R6, !PT ;  /* 0x0000000609097248 */ /* 0x004fca0007fe0100 */
[----:B------:R0:W-:Y:S01]  /*1a850*/  STL [R1+0x30], R9 ;  /* 0x0000300901007387 */ /* 0x0001e20000100800 */
[----:B------:R-:W-:-:S13]  /*1a860*/  ISETP.GE.AND P2, PT, R12, R9, PT ;  /* 0x000000090c00720c */ /* 0x000fda0003f46270 */
[----:B0-----:R-:W-:Y:S05]  /*1a870*/  @!P2 BRA `(.L_x_2634) ;  /* 0x0000003c0050a947 */ /* 0x001fea0003800000 */
        /* <DEDUP_REMOVED lines=68> */
.L_x_2645:
        /* <DEDUP_REMOVED lines=8> */
.L_x_2636:
        /* <DEDUP_REMOVED lines=8> */
.L_x_2637:
[----:B------:R-:W-:Y:S04]  /*1adc0*/  BSSY B0, `(.L_x_2635) ;  /* 0x0000004000007945 */ /* 0x000fe80003800000 */
[----:B-1----:R-:W-:Y:S05]  /*1add0*/  @P3 BRA `(.L_x_2638) ;  /* 0x0000000000083947 */ /* 0x002fea0003800000 */
[----:B------:R-:W1:Y:S02]  /*1ade0*/  SYNCS.PHASECHK.TRANS64.TRYWAIT P3, [R7+URZ+0x38830], R8 ;  /* 0x03883008070075a7 */ /* 0x000e64000806017f */
[----:B-1----:R-:W-:Y:S05]  /*1adf0*/  @!P3 BRA `(.L_x_2639) ;  /* 0x0000018800f4b947 */ /* 0x002fea0003800000 */
.L_x_2638:
[----:B------:R-:W-:Y:S05]  /*1ae00*/  BSYNC B0 ;  /* 0x0000000000007941 */ /* 0x000fea0003800000 */
.L_x_2635:
        /* <DEDUP_REMOVED lines=12> */
[----:B------:R-:W-:Y:S01]  /*1aed0*/  MOV R9, 0x40000040 ;  /* 0x4000004000097802 */ /* 0x000fe20000000f00 */
[----:B------:R-:W-:Y:S01]  /*1aee0*/  IMAD.MOV.U32 R155, RZ, RZ, 0x40000040 ;  /* 0x40000040ff9b7424 */ /* 0x000fe200078e00ff */
[----:B---3--:R-:W3:Y:S01]  /*1aef0*/  LDL.64 R12, [R1+0x18] ;  /* 0x00001800010c7983 */ /* 0x008ee20000100a00 */
[----:B------:R-:W-:-:S02]  /*1af00*/  IMAD.MOV.U32 R153, RZ, RZ, 0x40000040 ;  /* 0x40000040ff997424 */ /* 0x000fc400078e00ff */
[----:B------:R-:W-:Y:S01]  /*1af10*/  IMAD.MOV.U32 R157, RZ, RZ, 0x40000040 ;  /* 0x40000040ff9d7424 */ /* 0x000fe200078e00ff */
[----:B----4-:R-:W4:Y:S01]  /*1af20*/  LDL.64 R2, [R1+0x8] ;  /* 0x0000080001027983 */ /* 0x010f220000100a00 */
[----:B0-----:R-:W-:-:S05]  /*1af30*/  SHF.R.U32.HI R7, RZ, 0x7, R7 ;  /* 0x00000007ff077819 */ /* 0x001fca0000011607 */
[----:B------:R-:W-:Y:S01]  /*1af40*/  VIADD R7, R7, 0x8 ;  /* 0x0000000807077836 */ /* 0x000fe20000000000 */
[----:B------:R-:W-:Y:S02]  /*1af50*/  R2UR UR7, R9 ;  /* 0x00000000090772ca */ /* 0x000fe400000e0000 */
[----:B------:R-:W-:Y:S02]  /*1af60*/  R2UR UR4, R4 ;  /* 0x00000000040472ca */ /* 0x000fe400000e0000 */
[----:B------:R-:W-:Y:S02]  /*1af70*/  R2UR UR5, R5 ;  /* 0x00000000050572ca */ /* 0x000fe400000e0000 */
[----:B------:R-:W-:Y:S02]  /*1af80*/  R2UR UR11, R155 ;  /* 0x000000009b0b72ca */ /* 0x000fe400000e0000 */
[----:B------:R-:W-:Y:S02]  /*1af90*/  R2UR UR15, R153 ;  /* 0x00000000990f72ca */ /* 0x000fe400000e0000 */
[----:B------:R-:W-:-:S02]  /*1afa0*/  R2UR UR19, R155 ;  /* 0x000000009b1372ca */ /* 0x000fc400000e0000 */
        /* <DEDUP_REMOVED lines=9> */
[C---:B------:R-:W-:Y:S01]  /*1b040*/  R2UR UR6, R8.reuse ;  /* 0x00000000080672ca */ /* 0x040fe200000e0000 */
[----:B------:R-:W-:Y:S01]  /*1b050*/  VIADD R156, R8, 0x404 ;  /* 0x00000404089c7836 */ /* 0x000fe20000000000 */
[----:B------:R-:W-:Y:S01]  /*1b060*/  R2UR UR14, R152 ;  /* 0x00000000980e72ca */ /* 0x000fe200000e0000 */
[----:B------:R-:W-:Y:S01]  /*1b070*/  VIADD R152, R8, 0x400 ;  /* 0x0000040008987836 */ /* 0x000fe20000000000 */
[----:B------:R-:W-:Y:S01]  /*1b080*/  R2UR UR18, R154 ;  /* 0x000000009a1272ca */ /* 0x000fe200000e0000 */
[----:B------:R-:W-:Y:S01]  /*1b090*/  VIADD R154, R8, 0x402 ;  /* 0x00000402089a7836 */ /* 0x000fe20000000000 */
[----:B------:R-:W-:Y:S02]  /*1b0a0*/  R2UR UR30, R156 ;  /* 0x000000009c1e72ca */ /* 0x000fe400000e0000 */
[----:B------:R-:W-:-:S02]  /*1b0b0*/  R2UR UR22, R152 ;  /* 0x00000000981672ca */ /* 0x000fc400000e0000 */
        /* <DEDUP_REMOVED lines=50> */
.L_x_2641:
[----:B------:R-:W-:Y:S02]  /*1b3e0*/  SHF.L.U32 R6, R6, 0x1f, RZ ;  /* 0x0000001f06067819 */ /* 0x000fe400000006ff */
[----:B-----5:R-:W-:-:S04]  /*1b3f0*/  LEA R7, R15, R18, 0x3 ;  /* 0x000000120f077211 */ /* 0x020fc800078e18ff */
[----:B------:R0:W1:Y:S01]  /*1b400*/  SYNCS.PHASECHK.TRANS64.TRYWAIT P2, [R7+URZ+0x38850], R6 ;  /* 0x03885006070075a7 */ /* 0x000062000804017f */
[----:B------:R-:W-:Y:S05]  /*1b410*/  @!P1 BRA `(.L_x_2642) ;  /* 0x0000000000049947 */ /* 0x000fea0003800000 */
[----:B------:R-:W-:Y:S01]  /*1b420*/  BPT.TRAP 0x1 ;  /* 0x000000040000795c */ /* 0x000fe20000300000 */
.L_x_2642:
[----:B-1----:R-:W-:Y:S05]  /*1b430*/  @P2 BRA `(.L_x_2640) ;  /* 0x0000000000082947 */ /* 0x002fea0003800000 */
[----:B------:R-:W1:Y:S02]  /*1b440*/  SYNCS.PHASECHK.TRANS64.TRYWAIT P2, [R7+URZ+0x38850], R6 ;  /* 0x03885006070075a7 */ /* 0x000e64000804017f */
[----:B-1----:R-:W-:Y:S05]  /*1b450*/  @!P2 BRA `(.L_x_2643) ;  /* 0x000001840070a947 */ /* 0x002fea0003800000 */
.L_x_2640:
[----:B01---5:R-:W-:Y:S01]  /*1b460*/  VIADD R6, R18, 0x400 ;  /* 0x0000040012067836 */ /* 0x023fe20000000000 */
[----:B------:R-:W-:Y:S05]  /*1b470*/  WARPSYNC.ALL ;  /* 0x0000000000007948 */ /* 0x000fea0003800000 */
[----:B------:R-:W-:Y:S01]  /*1b480*/  SHF.R.U32.HI R6, RZ, 0x4, R6 ;  /* 0x00000004ff067819 */ /* 0x000fe20000011606 */
[----:B------:R-:W-:Y:S01]  /*1b490*/  IMAD.MOV.U32 R7, RZ, RZ, 0x40000040 ;  /* 0x40000040ff077424 */ /* 0x000fe200078e00ff */
[----:B------:R-:W-:Y:S02]  /*1b4a0*/  WARPGROUP.ARRIVE ;  /* 0x00000000000079c5 */ /* 0x000fe40000000000 */
[----:B------:R-:W-:-:S02]  /*1b4b0*/  LOP3.LUT R6, R6, 0x3fff, RZ, 0xc0, !PT ;  /* 0x00003fff06067812 */ /* 0x000fc400078ec0ff */
[----:B------:R-:W-:Y:S02]  /*1b4c0*/  R2UR UR7, R7 ;  /* 0x00000000070772ca */ /* 0x000fe400000e0000 */
[----:B------:R-:W-:-:S05]  /*1b4d0*/  LOP3.LUT R6, R6, 0x10000, RZ, 0xfc, !PT ;  /* 0x0001000006067812 */ /* 0x000fca00078efcff */
[----:B------:R-:W-:-:S05]  /*1b4e0*/  IMAD R6, R15, 0x800, R6 ;  /* 0x000008000f067824 */ /* 0x000fca00078e0206 */
[----:B------:R-:W-:-:S13]  /*1b4f0*/  R2UR UR6, R6 ;  /* 0x00000000060672ca */ /* 0x000fda00000e0000 */
[----:B------:R-:W-:Y:S01]  /*1b500*/  QGMMA.64x256x32.F32.E4M3.E4M3 R24, R228, gdesc[UR4], R24, gsb0 ;  /* 0x03e00004e4187df3 */ /* 0x000fe20008000818 */
[----:B------:R-:W-:Y:S02]  /*1b510*/  VIADD R8, R6, 0x2 ;  /* 0x0000000206087836 */ /* 0x000fe40000000000 */
[----:B------:R-:W-:-:S03]  /*1b520*/  IMAD.MOV.U32 R9, RZ, RZ, 0x40000040 ;  /* 0x40000040ff097424 */ /* 0x000fc600078e00ff */
[----:B------:R-:W-:Y:S02]  /*1b530*/  R2UR UR6, R8 ;  /* 0x00000000080672ca */ /* 0x000fe400000e0000 */
[----:B------:R-:W-:Y:S01]  /*1b540*/  R2UR UR7, R9 ;  /* 0x00000000090772ca */ /* 0x000fe200000e0000 */
[C---:B------:R-:W-:Y:S02]  /*1b550*/  VIADD R8, R6.reuse, 0x4 ;  /* 0x0000000406087836 */ /* 0x040fe40000000000 */
[----:B------:R-:W-:Y:S01]  /*1b560*/  IMAD.MOV.U32 R9, RZ, RZ, 0x40000040 ;  /* 0x40000040ff097424 */ /* 0x000fe200078e00ff */
[----:B------:R-:W-:Y:S02]  /*1b570*/  WARPGROUP.DEPBAR.LE gsb0, 0x0 ;  /* 0x00008000000079c5 */ /* 0x000fe40000010000 */
[----:B------:R-:W-:Y:S01]  /*1b580*/  WARPGROUP.ARRIVE ;  /* 0x00000000000079c5 */ /* 0x000fe20000000000 */
[----:B------:R-:W-:Y:S01]  /*1b590*/  VIADD R6, R6, 0x6 ;  /* 0x0000000606067836 */ /* 0x000fe20000000000 */
[----:B------:R-:W-:Y:S01]  /*1b5a0*/  MOV R7, 0x40000040 ;  /* 0x4000004000077802 */ /* 0x000fe20000000f00 */
[----:B------:R-:W2:Y:S11]  /*1b5b0*/  LDL R230, [R1+0x34] ;  /* 0x0000340001e67983 */ /* 0x000eb60000100800 */
[----:B------:R-:W-:Y:S01]  /*1b5c0*/  QGMMA.64x256x32.F32.E4M3.E4M3 R24, R224, gdesc[UR4], R24, gsb0 ;  /* 0x03e00004e0187df3 */ /* 0x000fe20008000818 */
[----:B------:R-:W-:Y:S01]  /*1b5d0*/  R2UR UR6, R8 ;  /* 0x00000000080672ca */ /* 0x000fe200000e0000 */
[----:B------:R-:W2:Y:S01]  /*1b5e0*/  LDL R231, [R1+0x78] ;  /* 0x0000780001e77983 */ /* 0x000ea20000100800 */
[----:B------:R-:W-:Y:S01]  /*1b5f0*/  R2UR UR7, R9 ;  /* 0x00000000090772ca */ /* 0x000fe200000e0000 */
[----:B------:R-:W-:-:S02]  /*1b600*/  WARPGROUP.DEPBAR.LE gsb0, 0x0 ;  /* 0x00008000000079c5 */ /* 0x000fc40000010000 */
[----:B------:R-:W-:-:S15]  /*1b610*/  WARPGROUP.ARRIVE ;  /* 0x00000000000079c5 */ /* 0x000fde0000000000 */
[----:B------:R-:W-:-:S07]  /*1b620*/  NOP ;  /* 0x0000000000007918 */ /* 0x000fce0000000000 */
[----:B------:R-:W-:Y:S01]  /*1b630*/  QGMMA.64x256x32.F32.E4M3.E4M3 R24, R220, gdesc[UR4], R24, gsb0 ;  /* 0x03e00004dc187df3 */ /* 0x000fe20008000818 */
[----:B------:R-:W-:Y:S02]  /*1b640*/  R2UR UR6, R6 ;  /* 0x00000000060672ca */ /* 0x000fe400000e0000 */
[----:B------:R-:W-:Y:S01]  /*1b650*/  R2UR UR7, R7 ;  /* 0x00000000070772ca */ /* 0x000fe200000e0000 */
[----:B------:R-:W0:Y:S08]  /*1b660*/  @P0 LDC R6, c[0x0][0x44c] ;  /* 0x00011300ff060b82 */ /* 0x000e300000000800 */
[----:B------:R-:W1:Y:S01]  /*1b670*/  @P0 LDC R7, c[0x0][0x450] ;  /* 0x00011400ff070b82 */ /* 0x000e620000000800 */
[----:B--2---:R-:W-:Y:S01]  /*1b680*/  IMAD.IADD R8, R231, 0x1, R230 ;  /* 0x00000001e7087824 */ /* 0x004fe200078e02e6 */
[----:B------:R-:W-:-:S02]  /*1b690*/  WARPGROUP.DEPBAR.LE gsb0, 0x0 ;  /* 0x00008000000079c5 */ /* 0x000fc40000010000 */
[----:B------:R-:W-:-:S12]  /*1b6a0*/  WARPGROUP.ARRIVE ;  /* 0x00000000000079c5 */ /* 0x000fd80000000000 */
[----:B------:R-:W-:Y:S03]  /*1b6b0*/  QGMMA.64x256x32.F32.E4M3.E4M3 R24, R216, gdesc[UR4], R24, gsb0 ;  /* 0x03e00004d8187df3 */ /* 0x000fe60008000818 */
[----:B------:R-:W-:Y:S02]  /*1b6c0*/  WARPGROUP.DEPBAR.LE gsb0, 0x0 ;  /* 0x00008000000079c5 */ /* 0x000fe40000010000 */
[----:B------:R-:W2:Y:S04]  /*1b6d0*/  LDL R219, [R1+0x5c] ;  /* 0x00005c0001db7983 */ /* 0x000ea80000100800 */
[----:B------:R-:W2:Y:S04]  /*1b6e0*/  LDL R218, [R1+0x3c] ;  /* 0x00003c0001da7983 */ /* 0x000ea80000100800 */
[----:B------:R-:W3:Y:S01]  /*1b6f0*/  LDL R217, [R1+0x38] ;  /* 0x0000380001d97983 */ /* 0x000ee20000100800 */
[----:B0-----:R-:W-:-:S04]  /*1b700*/  @P0 IMAD.HI.U32 R9, R8, R6, RZ ;  /* 0x0000000608090227 */ /* 0x001fc800078e00ff */
[C---:B------:R-:W-:Y:S01]  /*1b710*/  FMUL.FTZ R204, R2.reuse, R204 ;  /* 0x000000cc02cc7220 */ /* 0x040fe20000410000 */
[C---:B------:R-:W-:Y:S01]  /*1b720*/  FMUL.FTZ R205, R2.reuse, R205 ;  /* 0x000000cd02cd7220 */ /* 0x040fe20000410000 */
[C---:B------:R-:W-:Y:S01]  /*1b730*/  FMUL.FTZ R175, R2.reuse, R175 ;  /* 0x000000af02af7220 */ /* 0x040fe20000410000 */
[----:B------:R-:W-:Y:S01]  /*1b740*/  IMAD.MOV.U32 R6, RZ, RZ, R8 ;  /* 0x000000ffff067224 */ /* 0x000fe200078e0008 */
[----:B-1----:R-:W-:Y:S01]  /*1b750*/  @P0 SHF.R.U32.HI R6, RZ, R7, R9 ;  /* 0x00000007ff060219 */ /* 0x002fe20000011609 */
[C---:B------:R-:W-:Y:S01]  /*1b760*/  FMUL.FTZ R9, R2.reuse, R153 ;  /* 0x0000009902097220 */ /* 0x040fe20000410000 */
[C---:B------:R-:W-:Y:S01]  /*1b770*/  FMUL.FTZ R153, R2.reuse, R156 ;  /* 0x0000009c02997220 */ /* 0x040fe20000410000 */
[C---:B------:R-:W-:Y:S01]  /*1b780*/  FMUL.FTZ R156, R2.reuse, R159 ;  /* 0x0000009f029c7220 */ /* 0x040fe20000410000 */
[C---:B------:R-:W-:Y:S01]  /*1b790*/  FMUL.FTZ R159, R2.reuse, R161 ;  /* 0x000000a1029f7220 */ /* 0x040fe20000410000 */
[C---:B------:R-:W-:Y:S01]  /*1b7a0*/  FMUL.FTZ R161, R2.reuse, R164 ;  /* 0x000000a402a17220 */ /* 0x040fe20000410000 */
[C---:B------:R-:W-:Y:S01]  /*1b7b0*/  FMUL.FTZ R164, R2.reuse, R167 ;  /* 0x000000a702a47220 */ /* 0x040fe20000410000 */
[C---:B------:R-:W-:Y:S01]  /*1b7c0*/  FMUL.FTZ R167, R2.reuse, R170 ;  /* 0x000000aa02a77220 */ /* 0x040fe20000410000 */
[----:B------:R-:W0:Y:S01]  /*1b7d0*/  SHFL.IDX PT, R216, R6, RZ, 0x1c1f ;  /* 0x001c1fff06d87589 */ /* 0x000e2200000e0000 */
        /* <DEDUP_REMOVED lines=8> */
[----:B------:R-:W-:-:S02]  /*1b860*/  IMAD.MOV.U32 R197, RZ, RZ, -0x80 ;  /* 0xffffff80ffc57424 */ /* 0x000fc400078e00ff */
[C---:B------:R-:W-:Y:S01]  /*1b870*/  FMUL.FTZ R162, R2.reuse, R165 ;  /* 0x000000a502a27220 */ /* 0x040fe20000410000 */
[C---:B------:R-:W-:Y:S01]  /*1b880*/  FMUL.FTZ R7, R2.reuse, R152 ;  /* 0x0000009802077220 */ /* 0x040fe20000410000 */
[C---:B------:R-:W-:Y:S01]  /*1b890*/  FMUL.FTZ R165, R2.reuse, R168 ;  /* 0x000000a802a57220 */ /* 0x040fe20000410000 */
[C---:B------:R-:W-:Y:S01]  /*1b8a0*/  FMUL.FTZ R152, R2.reuse, R155 ;  /* 0x0000009b02987220 */ /* 0x040fe20000410000 */
[C---:B------:R-:W-:Y:S01]  /*1b8b0*/  FMUL.FTZ R168, R2.reuse, R171 ;  /* 0x000000ab02a87220 */ /* 0x040fe20000410000 */
[C---:B------:R-:W-:Y:S01]  /*1b8c0*/  FMUL.FTZ R155, R2.reuse, R157 ;  /* 0x0000009d029b7220 */ /* 0x040fe20000410000 */
[----:B------:R-:W-:Y:S01]  /*1b8d0*/  FMUL.FTZ R171, R2, R176 ;  /* 0x000000b002ab7220 */ /* 0x000fe20000410000 */
[----:B------:R-:W-:Y:S02]  /*1b8e0*/  IMAD R197, R12, R197, 0x1 ;  /* 0x000000010cc57424 */ /* 0x000fe400078e02c5 */
        /* <DEDUP_REMOVED lines=27> */
[----:B------:R-:W-:Y:S01]  /*1baa0*/  FMUL.FTZ R206, R2, R206 ;  /* 0x000000ce02ce7220 */ /* 0x000fe20000410000 */
[----:B------:R-:W0:Y:S02]  /*1bab0*/  S2R R231, SR_TID.X ;  /* 0x0000000000e77919 */ /* 0x000e240000002100 */
[----:B------:R-:W4:Y:S08]  /*1bac0*/  MUFU.TANH R153, R153 ;  /* 0x0000009900997308 */ /* 0x000f300000002400 */
        /* <DEDUP_REMOVED lines=29> */
[----:B--2---:R-:W-:-:S05]  /*1bca0*/  IADD3 R200, R218, R197, -R219 ;  /* 0x000000c5dac87210 */ /* 0x004fca0007ffe8db */
[----:B---3--:R-:W-:Y:S02]  /*1bcb0*/  IMAD.IADD R200, R200, 0x1, -R217 ;  /* 0x00000001c8c87824 */ /* 0x008fe400078e0ad9 */
[----:B------:R2:W-:Y:S01]  /*1bcc0*/  MUFU.TANH R197, R204 ;  /* 0x000000cc00c57308 */ /* 0x0005e20000002400 */
[----:B0-----:R-:W-:Y:S01]  /*1bcd0*/  LOP3.LUT R217, R231, 0x7f, RZ, 0xc0, !PT ;  /* 0x0000007fe7d97812 */ /* 0x001fe200078ec0ff */
[----:B------:R-:W-:Y:S01]  /*1bce0*/  IMAD.IADD R201, R200, 0x1, R216 ;  /* 0x00000001c8c97824 */ /* 0x000fe200078e02d8 */
[----:B------:R-:W0:Y:S04]  /*1bcf0*/  S2R R231, SR_TID.X ;  /* 0x0000000000e77919 */ /* 0x000e280000002100 */
[C---:B------:R-:W-:Y:S01]  /*1bd00*/  ISETP.GT.AND P3, PT, R201.reuse, 0x9, PT ;  /* 0x00000009c900780c */ /* 0x040fe20003f64270 */
[----:B--2---:R-:W-:Y:S01]  /*1bd10*/  FMUL.FTZ R204, R2, R174 ;  /* 0x000000ae02cc7220 */ /* 0x004fe20000410000 */
[C---:B------:R-:W-:Y:S01]  /*1bd20*/  ISETP.GT.AND P4, PT, R201.reuse, RZ, PT ;  /* 0x000000ffc900720c */ /* 0x040fe20003f84270 */
[----:B------:R-:W2:Y:S01]  /*1bd30*/  MUFU.TANH R174, R205 ;  /* 0x000000cd00ae7308 */ /* 0x000ea20000002400 */
[C---:B------:R-:W-:Y:S01]  /*1bd40*/  ISETP.GT.AND P5, PT, R201.reuse, 0x1, PT ;  /* 0x00000001c900780c */ /* 0x040fe20003fa4270 */
[----:B------:R-:W3:Y:S01]  /*1bd50*/  SHFL.IDX PT, R216, R6, 0x1, 0x1c1f ;  /* 0x003c1f0006d87f89 */ /* 0x000ee200000e0000 */
[----:B------:R-:W-:-:S02]  /*1bd60*/  ISETP.GT.AND P2, PT, R201, 0x8, PT ;  /* 0x00000008c900780c */ /* 0x000fc40003f44270 */
[----:B-1----:R-:W-:Y:S02]  /*1bd70*/  FSEL R155, R155, -INF , P3 ;  /* 0xff8000009b9b7808 */ /* 0x002fe40001800000 */
[----:B------:R-:W-:Y:S01]  /*1bd80*/  ISETP.GT.AND P3, PT, R201, 0x19, PT ;  /* 0x00000019c900780c */ /* 0x000fe20003f64270 */
[----:B------:R-:W-:Y:S01]  /*1bd90*/  MUFU.TANH R167, R167 ;  /* 0x000000a700a77308 */ /* 0x000fe20000002400 */
[----:B----4-:R-:W-:Y:S02]  /*1bda0*/  FSEL R7, R7, -INF , P4 ;  /* 0xff80000007077808 */ /* 0x010fe40002000000 */
[----:B------:R-:W-:Y:S02]  /*1bdb0*/  FSEL R9, R9, -INF , P5 ;  /* 0xff80000009097808 */ /* 0x000fe40002800000 */
[----:B------:R-:W-:Y:S02]  /*1bdc0*/  FSEL R153, R153, -INF , P2 ;  /* 0xff80000099997808 */ /* 0x000fe40001000000 */
[C---:B------:R-:W-:Y:S01]  /*1bdd0*/  ISETP.GT.AND P4, PT, R201.reuse, 0x10, PT ;  /* 0x00000010c900780c */ /* 0x040fe20003f84270 */
[----:B------:R-:W-:Y:S01]  /*1bde0*/  MUFU.TANH R204, R204 ;  /* 0x000000cc00cc7308 */ /* 0x000fe20000002400 */
[----:B------:R-:W-:-:S02]  /*1bdf0*/  ISETP.GT.AND P5, PT, R201, 0x11, PT ;  /* 0x00000011c900780c */ /* 0x000fc40003fa4270 */
[C---:B------:R-:W-:Y:S02]  /*1be00*/  ISETP.GT.AND P2, PT, R201.reuse, 0x18, PT ;  /* 0x00000018c900780c */ /* 0x040fe40003f44270 */
[----:B------:R-:W-:Y:S02]  /*1be10*/  FSEL R162, R162, -INF , P3 ;  /* 0xff800000a2a27808 */ /* 0x000fe40001800000 */
[----:B------:R-:W-:Y:S01]  /*1be20*/  ISETP.GT.AND P3, PT, R201, 0x29, PT ;  /* 0x00000029c900780c */ /* 0x000fe20003f64270 */
[----:B------:R-:W-:Y:S01]  /*1be30*/  MUFU.TANH R202, R202 ;  /* 0x000000ca00ca7308 */ /* 0x000fe20000002400 */
[----:B------:R-:W-:Y:S01]  /*1be40*/  FSEL R157, R157, -INF , P4 ;  /* 0xff8000009d9d7808 */ /* 0x000fe20002000000 */
[----:B---3--:R-:W-:Y:S01]  /*1be50*/  IMAD.IADD R216, R200, 0x1, R216 ;  /* 0x00000001c8d87824 */ /* 0x008fe200078e02d8 */
[----:B------:R-:W-:Y:S01]  /*1be60*/  FSEL R159, R159, -INF , P5 ;  /* 0xff8000009f9f7808 */ /* 0x000fe20002800000 */
[----:B------:R-:W-:Y:S01]  /*1be70*/  FMUL.FTZ R200, R2, R215 ;  /* 0x000000d702c87220 */ /* 0x000fe20000410000 */
[----:B------:R-:W-:-:S02]  /*1be80*/  FSEL R161, R161, -INF , P2 ;  /* 0xff800000a1a17808 */ /* 0x000fc40001000000 */
[C---:B------:R-:W-:Y:S01]  /*1be90*/  ISETP.GT.AND P4, PT, R201.reuse, 0x20, PT ;  /* 0x00000020c900780c */ /* 0x040fe20003f84270 */
[----:B------:R1:W-:Y:S01]  /*1bea0*/  MUFU.TANH R6, R207 ;  /* 0x000000cf00067308 */ /* 0x0003e20000002400 */
[C---:B------:R-:W-:Y:S02]  /*1beb0*/  ISETP.GT.AND P5, PT, R201.reuse, 0x21, PT ;  /* 0x00000021c900780c */ /* 0x040fe40003fa4270 */
[C---:B------:R-:W-:Y:S02]  /*1bec0*/  ISETP.GT.AND P2, PT, R201.reuse, 0x28, PT ;  /* 0x00000028c900780c */ /* 0x040fe40003f44270 */
[----:B------:R-:W-:Y:S02]  /*1bed0*/  FSEL R170, R170, -INF , P3 ;  /* 0xff800000aaaa7808 */ /* 0x000fe40001800000 */
[----:B------:R-:W-:Y:S01]  /*1bee0*/  ISETP.GT.AND P3, PT, R201, 0x39, PT ;  /* 0x00000039c900780c */ /* 0x000fe20003f64270 */
[----:B------:R-:W-:Y:S01]  /*1bef0*/  MUFU.TANH R152, R152 ;  /* 0x0000009800987308 */ /* 0x000fe20000002400 */
[----:B------:R-:W-:Y:S01]  /*1bf00*/  FSEL R165, R165, -INF , P4 ;  /* 0xff800000a5a57808 */ /* 0x000fe20002000000 */
[----:B-1----:R-:W-:Y:S01]  /*1bf10*/  FMUL.FTZ R207, R2, R210 ;  /* 0x000000d202cf7220 */ /* 0x002fe20000410000 */
[----:B------:R-:W-:Y:S01]  /*1bf20*/  FSEL R166, R166, -INF , P5 ;  /* 0xff800000a6a67808 */ /* 0x000fe20002800000 */
[C---:B------:R-:W-:Y:S01]  /*1bf30*/  FMUL.FTZ R210, R2.reuse, R211 ;  /* 0x000000d302d27220 */ /* 0x040fe20000410000 */
[----:B------:R-:W-:Y:S01]  /*1bf40*/  FSEL R169, R169, -INF , P2 ;  /* 0xff800000a9a97808 */ /* 0x000fe20001000000 */
[----:B------:R-:W-:Y:S01]  /*1bf50*/  FMUL.FTZ R211, R2, R214 ;  /* 0x000000d602d37220 */ /* 0x000fe20000410000 */
[C---:B------:R-:W-:Y:S01]  /*1bf60*/  ISETP.GT.AND P4, PT, R201.reuse, 0x30, PT ;  /* 0x00000030c900780c */ /* 0x040fe20003f84270 */
[----:B------:R-:W-:Y:S01]  /*1bf70*/  MUFU.TANH R160, R160 ;  /* 0x000000a000a07308 */ /* 0x000fe20000002400 */
[----:B------:R-:W-:-:S02]  /*1bf80*/  ISETP.GT.AND P5, PT, R201, 0x31, PT ;  /* 0x00000031c900780c */ /* 0x000fc40003fa4270 */
[C---:B------:R-:W-:Y:S02]  /*1bf90*/  ISETP.GT.AND P2, PT, R201.reuse, 0x38, PT ;  /* 0x00000038c900780c */ /* 0x040fe40003f44270 */
[----:B------:R-:W-:Y:S02]  /*1bfa0*/  FSEL R176, R176, -INF , P3 ;  /* 0xff800000b0b07808 */ /* 0x000fe40001800000 */
[----:B------:R-:W-:Y:S01]  /*1bfb0*/  ISETP.GT.AND P3, PT, R201, 0x49, PT ;  /* 0x00000049c900780c */ /* 0x000fe20003f64270 */
[----:B------:R-:W-:Y:S01]  /*1bfc0*/  MUFU.TANH R168, R168 ;  /* 0x000000a800a87308 */ /* 0x000fe20000002400 */
[----:B------:R-:W-:Y:S02]  /*1bfd0*/  FSEL R171, R171, -INF , P4 ;  /* 0xff800000abab7808 */ /* 0x000fe40002000000 */
[----:B------:R-:W-:Y:S02]  /*1bfe0*/  FSEL R172, R172, -INF , P5 ;  /* 0xff800000acac7808 */ /* 0x000fe40002800000 */
[----:B------:R-:W-:-:S02]  /*1bff0*/  FSEL R173, R173, -INF , P2 ;  /* 0xff800000adad7808 */ /* 0x000fc40001000000 */
[C---:B------:R-:W-:Y:S01]  /*1c000*/  ISETP.GT.AND P4, PT, R201.reuse, 0x40, PT ;  /* 0x00000040c900780c */ /* 0x040fe20003f84270 */
[----:B------:R-:W-:Y:S01]  /*1c010*/  MUFU.TANH R198, R198 ;  /* 0x000000c600c67308 */ /* 0x000fe20000002400 */
[C---:B------:R-:W-:Y:S02]  /*1c020*/  ISETP.GT.AND P5, PT, R201.reuse, 0x41, PT ;  /* 0x00000041c900780c */ /* 0x040fe40003fa4270 */
[C---:B------:R-:W-:Y:S02]  /*1c030*/  ISETP.GT.AND P2, PT, R201.reuse, 0x48, PT ;  /* 0x00000048c900780c */ /* 0x040fe40003f44270 */
[----:B------:R-:W-:Y:S02]  /*1c040*/  FSEL R184, R184, -INF , P3 ;  /* 0xff800000b8b87808 */ /* 0x000fe40001800000 */
[----:B------:R-:W-:Y:S01]  /*1c050*/  ISETP.GT.AND P3, PT, R201, 0x59, PT ;  /* 0x00000059c900780c */ /* 0x000fe20003f64270 */
[----:B------:R-:W-:Y:S01]  /*1c060*/  MUFU.TANH R199, R199 ;  /* 0x000000c700c77308 */ /* 0x000fe20000002400 */
[----:B------:R-:W-:-:S02]  /*1c070*/  FSEL R177, R177, -INF , P4 ;  /* 0xff800000b1b17808 */ /* 0x000fc40002000000 */
[----:B------:R-:W-:Y:S02]  /*1c080*/  FSEL R180, R180, -INF , P5 ;  /* 0xff800000b4b47808 */ /* 0x000fe40002800000 */
[----:B------:R-:W-:Y:S02]  /*1c090*/  FSEL R181, R181, -INF , P2 ;  /* 0xff800000b5b57808 */ /* 0x000fe40001000000 */
[C---:B------:R-:W-:Y:S01]  /*1c0a0*/  ISETP.GT.AND P4, PT, R201.reuse, 0x50, PT ;  /* 0x00000050c900780c */ /* 0x040fe20003f84270 */
[----:B------:R-:W-:Y:S01]  /*1c0b0*/  MUFU.TANH R203, R203 ;  /* 0x000000cb00cb7308 */ /* 0x000fe20000002400 */
[C---:B------:R-:W-:Y:S02]  /*1c0c0*/  ISETP.GT.AND P5, PT, R201.reuse, 0x51, PT ;  /* 0x00000051c900780c */ /* 0x040fe40003fa4270 */
[----:B------:R-:W-:Y:S02]  /*1c0d0*/  ISETP.GT.AND P2, PT, R201, 0x58, PT ;  /* 0x00000058c900780c */ /* 0x000fe40003f44270 */
[----:B------:R-:W-:-:S02]  /*1c0e0*/  FSEL R192, R192, -INF , P3 ;  /* 0xff800000c0c07808 */ /* 0x000fc40001800000 */
[----:B------:R-:W-:Y:S01]  /*1c0f0*/  ISETP.GT.AND P3, PT, R201, 0x69, PT ;  /* 0x00000069c900780c */ /* 0x000fe20003f64270 */
[----:B------:R-:W-:Y:S01]  /*1c100*/  MUFU.TANH R206, R206 ;  /* 0x000000ce00ce7308 */ /* 0x000fe20000002400 */
[----:B------:R-:W-:Y:S02]  /*1c110*/  FSEL R185, R185, -INF , P4 ;  /* 0xff800000b9b97808 */ /* 0x000fe40002000000 */
[----:B------:R-:W-:Y:S02]  /*1c120*/  FSEL R188, R188, -INF , P5 ;  /* 0xff800000bcbc7808 */ /* 0x000fe40002800000 */
[----:B------:R-:W-:Y:S02]  /*1c130*/  FSEL R189, R189, -INF , P2 ;  /* 0xff800000bdbd7808 */ /* 0x000fe40001000000 */
[C---:B------:R-:W-:Y:S01]  /*1c140*/  ISETP.GT.AND P4, PT, R201.reuse, 0x60, PT ;  /* 0x00000060c900780c */ /* 0x040fe20003f84270 */
[----:B------:R-:W-:Y:S01]  /*1c150*/  MUFU.TANH R207, R207 ;  /* 0x000000cf00cf7308 */ /* 0x000fe20000002400 */
[----:B------:R-:W-:-:S02]  /*1c160*/  ISETP.GT.AND P5, PT, R201, 0x61, PT ;  /* 0x00000061c900780c */ /* 0x000fc40003fa4270 */
[----:B------:R-:W-:Y:S02]  /*1c170*/  ISETP.GT.AND P2, PT, R201, 0x68, PT ;  /* 0x00000068c900780c */ /* 0x000fe40003f44270 */
[----:B--2---:R-:W-:Y:S02]  /*1c180*/  FSEL R205, R174, -INF , P3 ;  /* 0xff800000aecd7808 */ /* 0x004fe40001800000 */
[----:B------:R-:W-:Y:S01]  /*1c190*/  FMNMX.FTZ R174, R7, R13, !PT ;  /* 0x0000000d07ae7209 */ /* 0x000fe20007810000 */
        /* <DEDUP_REMOVED lines=8> */
[----:B------:R-:W-:Y:S02]  /*1c220*/  ISETP.GT.AND P3, PT, R201, 0x79, PT ;  /* 0x00000079c900780c */ /* 0x000fe40003f64270 */
[----:B------:R-:W-:Y:S01]  /*1c230*/  FMNMX.FTZ R201, R9, R174, !PT ;  /* 0x000000ae09c97209 */ /* 0x000fe20007810000 */
[----:B------:R-:W-:Y:S01]  /*1c240*/  MUFU.TANH R200, R200 ;  /* 0x000000c800c87308 */ /* 0x000fe20000002400 */
[----:B0-----:R-:W-:-:S02]  /*1c250*/  SHF.R.U32.HI R218, RZ, 0x7, R231 ;  /* 0x00000007ffda7819 */ /* 0x001fc400000116e7 */
[----:B------:R-:W-:-:S04]  /*1c260*/  FMNMX.FTZ R201, R153, R201, !PT ;  /* 0x000000c999c97209 */ /* 0x000fc80007810000 */
[----:B------:R-:W-:Y:S01]  /*1c270*/  FMNMX.FTZ R201, R155, R201, !PT ;  /* 0x000000c99bc97209 */ /* 0x000fe20007810000 */
[----:B------:R0:W-:Y:S03]  /*1c280*/  MUFU.TANH R174, R175 ;  /* 0x000000af00ae7308 */ /* 0x0001e60000002400 */
[----:B------:R-:W-:-:S04]  /*1c290*/  FMNMX.FTZ R201, R157, R201, !PT ;  /* 0x000000c99dc97209 */ /* 0x000fc80007810000 */
[----:B------:R-:W-:Y:S01]  /*1c2a0*/  FMNMX.FTZ R201, R159, R201, !PT ;  /* 0x000000c99fc97209 */ /* 0x000fe20007810000 */
[C---:B0-----:R-:W-:Y:S01]  /*1c2b0*/  FMUL.FTZ R175, R2.reuse, R178 ;  /* 0x000000b202af7220 */ /* 0x041fe20000410000 */
[C---:B------:R-:W-:Y:S02]  /*1c2c0*/  FMUL.FTZ R178, R2.reuse, R179 ;  /* 0x000000b302b27220 */ /* 0x040fe40000410000 */
[----:B------:R-:W-:Y:S01]  /*1c2d0*/  FMNMX.FTZ R201, R161, R201, !PT ;  /* 0x000000c9a1c97209 */ /* 0x000fe20007810000 */
[C---:B------:R-:W-:Y:S01]  /*1c2e0*/  FMUL.FTZ R179, R2.reuse, R182 ;  /* 0x000000b602b37220 */ /* 0x040fe20000410000 */
[C---:B------:R-:W-:Y:S01]  /*1c2f0*/  FMUL.FTZ R182, R2.reuse, R183 ;  /* 0x000000b702b67220 */ /* 0x040fe20000410000 */
[----:B------:R-:W-:Y:S01]  /*1c300*/  FMUL.FTZ R183, R2, R186 ;  /* 0x000000ba02b77220 */ /* 0x000fe20000410000 */
[----:B------:R-:W-:Y:S01]  /*1c310*/  FMNMX.FTZ R201, R162, R201, !PT ;  /* 0x000000c9a2c97209 */ /* 0x000fe20007810000 */
[C---:B------:R-:W-:Y:S01]  /*1c320*/  FMUL.FTZ R186, R2.reuse, R187 ;  /* 0x000000bb02ba7220 */ /* 0x040fe20000410000 */
[C---:B------:R-:W-:Y:S01]  /*1c330*/  FMUL.FTZ R187, R2.reuse, R190 ;  /* 0x000000be02bb7220 */ /* 0x040fe20000410000 */
[----:B------:R-:W-:Y:S01]  /*1c340*/  FMUL.FTZ R190, R2, R191 ;  /* 0x000000bf02be7220 */ /* 0x000fe20000410000 */
[----:B------:R-:W-:Y:S01]  /*1c350*/  FMNMX.FTZ R201, R165, R201, !PT ;  /* 0x000000c9a5c97209 */ /* 0x000fe20007810000 */
[----:B------:R-:W-:Y:S03]  /*1c360*/  MUFU.TANH R182, R182 ;  /* 0x000000b600b67308 */ /* 0x000fe60000002400 */
[----:B------:R-:W-:-:S04]  /*1c370*/  FMNMX.FTZ R201, R166, R201, !PT ;  /* 0x000000c9a6c97209 */ /* 0x000fc80007810000 */
        /* <DEDUP_REMOVED lines=16> */
[----:B------:R0:W1:Y:S03]  /*1c480*/  MUFU.TANH R201, R208 ;  /* 0x000000d000c97308 */ /* 0x0000660000002400 */
[----:B------:R-:W-:-:S04]  /*1c490*/  FMNMX.FTZ R191, R188, R191, !PT ;  /* 0x000000bfbcbf7209 */ /* 0x000fc80007810000 */
[----:B------:R-:W-:Y:S01]  /*1c4a0*/  FMNMX.FTZ R191, R189, R191, !PT ;  /* 0x000000bfbdbf7209 */ /* 0x000fe20007810000 */
[----:B------:R-:W-:Y:S01]  /*1c4b0*/  MUFU.TANH R186, R186 ;  /* 0x000000ba00ba7308 */ /* 0x000fe20000002400 */
[----:B0-----:R-:W-:Y:S02]  /*1c4c0*/  FMUL.FTZ R208, R2, R209 ;  /* 0x000000d102d07220 */ /* 0x001fe40000410000 */
[----:B------:R-:W-:-:S04]  /*1c4d0*/  FMNMX.FTZ R209, R192, R191, !PT ;  /* 0x000000bfc0d17209 */ /* 0x000fc80007810000 */
[----:B------:R-:W-:Y:S01]  /*1c4e0*/  FMNMX.FTZ R209, R193, R209, !PT ;  /* 0x000000d1c1d17209 */ /* 0x000fe20007810000 */
[----:B------:R-:W0:Y:S01]  /*1c4f0*/  MUFU.TANH R208, R208 ;  /* 0x000000d000d07308 */ /* 0x000e220000002400 */
[----:B-1----:R-:W-:Y:S02]  /*1c500*/  FSEL R201, R201, -INF , P4 ;  /* 0xff800000c9c97808 */ /* 0x002fe40002000000 */
[----:B------:R-:W-:Y:S02]  /*1c510*/  FMNMX.FTZ R209, R196, R209, !PT ;  /* 0x000000d1c4d17209 */ /* 0x000fe40007810000 */
[----:B------:R-:W-:Y:S02]  /*1c520*/  ISETP.GT.AND P4, PT, R216, 0x1, PT ;  /* 0x00000001d800780c */ /* 0x000fe40003f84270 */
[----:B------:R-:W-:Y:S01]  /*1c530*/  FMNMX.FTZ R209, R197, R209, !PT ;  /* 0x000000d1c5d17209 */ /* 0x000fe20007810000 */
[----:B------:R1:W2:Y:S01]  /*1c540*/  MUFU.TANH R191, R212 ;  /* 0x000000d400bf7308 */ /* 0x0002a20000002400 */
[----:B------:R-:W-:-:S02]  /*1c550*/  FSEL R152, R152, -INF , P4 ;  /* 0xff80000098987808 */ /* 0x000fc40002000000 */
[----:B------:R-:W-:-:S04]  /*1c560*/  ISETP.GT.AND P4, PT, R216, 0x11, PT ;  /* 0x00000011d800780c */ /* 0x000fc80003f84270 */
[----:B------:R-:W-:Y:S01]  /*1c570*/  FSEL R160, R160, -INF , P4 ;  /* 0xff800000a0a07808 */ /* 0x000fe20002000000 */
[----:B------:R-:W3:Y:S01]  /*1c580*/  MUFU.TANH R190, R190 ;  /* 0x000000be00be7308 */ /* 0x000ee20000002400 */
[----:B-1----:R-:W-:Y:S02]  /*1c590*/  FMNMX.FTZ R212, R205, R209, !PT ;  /* 0x000000d1cdd47209 */ /* 0x002fe40007810000 */
[----:B0-----:R-:W-:Y:S02]  /*1c5a0*/  FSEL R208, R208, -INF , P5 ;  /* 0xff800000d0d07808 */ /* 0x001fe40002800000 */
[----:B------:R-:W-:Y:S02]  /*1c5b0*/  FMNMX.FTZ R212, R201, R212, !PT ;  /* 0x000000d4c9d47209 */ /* 0x000fe40007810000 */
[----:B------:R-:W-:Y:S01]  /*1c5c0*/  ISETP.GT.AND P5, PT, R216, 0x8, PT ;  /* 0x00000008d800780c */ /* 0x000fe20003fa4270 */
[----:B------:R0:W1:Y:S01]  /*1c5d0*/  MUFU.TANH R209, R194 ;  /* 0x000000c200d17308 */ /* 0x0000620000002400 */
[----:B--2---:R-:W-:-:S02]  /*1c5e0*/  FSEL R191, R191, -INF , P2 ;  /* 0xff800000bfbf7808 */ /* 0x004fc40001000000 */
[----:B------:R-:W-:Y:S02]  /*1c5f0*/  ISETP.GT.AND P2, PT, R216, 0x9, PT ;  /* 0x00000009d800780c */ /* 0x000fe40003f44270 */
[----:B------:R-:W-:Y:S02]  /*1c600*/  FSEL R154, R154, -INF , P5 ;  /* 0xff8000009a9a7808 */ /* 0x000fe40002800000 */
[----:B------:R-:W-:Y:S02]  /*1c610*/  FSEL R156, R156, -INF , P2 ;  /* 0xff8000009c9c7808 */ /* 0x000fe40001000000 */
[----:B0-----:R-:W-:Y:S02]  /*1c620*/  FMNMX.FTZ R194, R208, R212, !PT ;  /* 0x000000d4d0c27209 */ /* 0x001fe40007810000 */
[----:B------:R0:W2:Y:S01]  /*1c630*/  MUFU.TANH R212, R195 ;  /* 0x000000c300d47308 */ /* 0x0000a20000002400 */
[----:B------:R-:W-:Y:S02]  /*1c640*/  ISETP.GT.AND P2, PT, R216, 0x19, PT ;  /* 0x00000019d800780c */ /* 0x000fe40003f44270 */
[----:B------:R-:W-:-:S02]  /*1c650*/  FMNMX.FTZ R194, R191, R194, !PT ;  /* 0x000000c2bfc27209 */ /* 0x000fc40007810000 */
[----:B------:R-:W-:Y:S02]  /*1c660*/  FSEL R164, R164, -INF , P2 ;  /* 0xff800000a4a47808 */ /* 0x000fe40001000000 */
[C---:B------:R-:W-:Y:S02]  /*1c670*/  ISETP.GT.AND P2, PT, R216.reuse, 0x29, PT ;  /* 0x00000029d800780c */ /* 0x040fe40003f44270 */
[----:B0-----:R-:W-:Y:S02]  /*1c680*/  FSEL R195, R213, -INF , P3 ;  /* 0xff800000d5c37808 */ /* 0x001fe40001800000 */
[----:B------:R-:W-:Y:S02]  /*1c690*/  ISETP.GT.AND P3, PT, R216, RZ, PT ;  /* 0x000000ffd800720c */ /* 0x000fe40003f64270 */
[----:B------:R-:W-:Y:S02]  /*1c6a0*/  FMNMX.FTZ R213, R195, R194, !PT ;  /* 0x000000c2c3d57209 */ /* 0x000fe40007810000 */
[----:B------:R-:W-:-:S02]  /*1c6b0*/  FSEL R8, R8, -INF , P3 ;  /* 0xff80000008087808 */ /* 0x000fc40001800000 */
[C---:B------:R-:W-:Y:S01]  /*1c6c0*/  ISETP.GT.AND P3, PT, R216.reuse, 0x10, PT ;  /* 0x00000010d800780c */ /* 0x040fe20003f64270 */
[----:B------:R-:W0:Y:S01]  /*1c6d0*/  SHFL.BFLY PT, R194, R213, 0x2, 0x1f ;  /* 0x0c401f00d5c27f89 */ /* 0x000e2200000e0000 */
[----:B------:R-:W-:Y:S02]  /*1c6e0*/  ISETP.GT.AND P5, PT, R216, 0x18, PT ;  /* 0x00000018d800780c */ /* 0x000fe40003fa4270 */
[----:B------:R-:W-:Y:S02]  /*1c6f0*/  FSEL R158, R158, -INF , P3 ;  /* 0xff8000009e9e7808 */ /* 0x000fe40001800000 */
[----:B------:R-:W-:Y:S02]  /*1c700*/  ISETP.GT.AND P3, PT, R216, 0x20, PT ;  /* 0x00000020d800780c */ /* 0x000fe40003f64270 */
[----:B------:R-:W-:Y:S02]  /*1c710*/  FSEL R163, R163, -INF , P5 ;  /* 0xff800000a3a37808 */ /* 0x000fe40002800000 */
[----:B------:R-:W-:-:S02]  /*1c720*/  FSEL R167, R167, -INF , P3 ;  /* 0xff800000a7a77808 */ /* 0x000fc40001800000 */
[C---:B------:R-:W-:Y:S02]  /*1c730*/  ISETP.GT.AND P5, PT, R216.reuse, 0x28, PT ;  /* 0x00000028d800780c */ /* 0x040fe40003fa4270 */
[----:B------:R-:W-:Y:S02]  /*1c740*/  ISETP.GT.AND P3, PT, R216, 0x30, PT ;  /* 0x00000030d800780c */ /* 0x000fe40003f64270 */
[----:B------:R-:W-:Y:S02]  /*1c750*/  FSEL R204, R204, -INF , P5 ;  /* 0xff800000cccc7808 */ /* 0x000fe40002800000 */
[----:B------:R-:W-:Y:S02]  /*1c760*/  FSEL R214, R175, -INF , P3 ;  /* 0xff800000afd67808 */ /* 0x000fe40001800000 */
[C---:B------:R-:W-:Y:S02]  /*1c770*/  ISETP.GT.AND P5, PT, R216.reuse, 0x38, PT ;  /* 0x00000038d800780c */ /* 0x040fe40003fa4270 */
[----:B------:R-:W-:-:S02]  /*1c780*/  ISETP.GT.AND P4, PT, R216, 0x21, PT ;  /* 0x00000021d800780c */ /* 0x000fc40003f84270 */
[----:B------:R-:W-:Y:S02]  /*1c790*/  FSEL R215, R179, -INF , P5 ;  /* 0xff800000b3d77808 */ /* 0x000fe40002800000 */
[----:B0-----:R-:W-:Y:S02]  /*1c7a0*/  FMNMX.FTZ R194, R213, R194, !PT ;  /* 0x000000c2d5c27209 */ /* 0x001fe40007810000 */
[----:B------:R-:W-:Y:S02]  /*1c7b0*/  FSEL R168, R168, -INF , P4 ;  /* 0xff800000a8a87808 */ /* 0x000fe40002000000 */
[C---:B------:R-:W-:Y:S01]  /*1c7c0*/  ISETP.GT.AND P4, PT, R216.reuse, 0x31, PT ;  /* 0x00000031d800780c */ /* 0x040fe20003f84270 */
[----:B------:R-:W0:Y:S01]  /*1c7d0*/  SHFL.BFLY PT, R213, R194, 0x1, 0x1f ;  /* 0x0c201f00c2d57f89 */ /* 0x000e2200000e0000 */
[----:B------:R-:W-:Y:S02]  /*1c7e0*/  ISETP.GT.AND P5, PT, R216, 0x41, PT ;  /* 0x00000041d800780c */ /* 0x000fe40003fa4270 */
[----:B------:R-:W-:-:S02]  /*1c7f0*/  FSEL R178, R178, -INF , P4 ;  /* 0xff800000b2b27808 */ /* 0x000fc40002000000 */
[----:B------:R-:W-:Y:S02]  /*1c800*/  ISETP.GT.AND P4, PT, R216, 0x40, PT ;  /* 0x00000040d800780c */ /* 0x000fe40003f84270 */
[----:B------:R-:W-:Y:S02]  /*1c810*/  FSEL R186, R186, -INF , P5 ;  /* 0xff800000baba7808 */ /* 0x000fe40002800000 */
[----:B------:R-:W-:Y:S02]  /*1c820*/  FSEL R183, R183, -INF , P4 ;  /* 0xff800000b7b77808 */ /* 0x000fe40002000000 */
[C---:B------:R-:W-:Y:S02]  /*1c830*/  ISETP.GT.AND P4, PT, R216.reuse, 0x49, PT ;  /* 0x00000049d800780c */ /* 0x040fe40003f84270 */
[----:B------:R-:W-:Y:S02]  /*1c840*/  ISETP.GT.AND P5, PT, R216, 0x50, PT ;  /* 0x00000050d800780c */ /* 0x000fe40003fa4270 */
[----:B---3--:R-:W-:-:S02]  /*1c850*/  FSEL R190, R190, -INF , P4 ;  /* 0xff800000bebe7808 */ /* 0x008fc40002000000 */
[----:B-1----:R-:W-:Y:S02]  /*1c860*/  FSEL R209, R209, -INF , P5 ;  /* 0xff800000d1d17808 */ /* 0x002fe40002800000 */
[C---:B------:R-:W-:Y:S02]  /*1c870*/  ISETP.GT.AND P4, PT, R216.reuse, 0x58, PT ;  /* 0x00000058d800780c */ /* 0x040fe40003f84270 */
[----:B------:R-:W-:Y:S02]  /*1c880*/  ISETP.GT.AND P5, PT, R216, 0x59, PT ;  /* 0x00000059d800780c */ /* 0x000fe40003fa4270 */
[----:B------:R-:W-:Y:S02]  /*1c890*/  FSEL R198, R198, -INF , P4 ;  /* 0xff800000c6c67808 */ /* 0x000fe40002000000 */
[----:B0-----:R-:W-:Y:S02]  /*1c8a0*/  FMNMX.FTZ R194, R194, R213, !PT ;  /* 0x000000d5c2c27209 */ /* 0x001fe40007810000 */
[----:B------:R-:W-:Y:S01]  /*1c8b0*/  FSEL R213, R174, -INF , P2 ;  /* 0xff800000aed57808 */ /* 0x000fe20001000000 */
[----:B------:R-:W-:Y:S01]  /*1c8c0*/  IMAD.U32 R174, RZ, RZ, UR48 ;  /* 0x00000030ffae7e24 */ /* 0x000fe2000f8e00ff */
[----:B------:R-:W-:-:S02]  /*1c8d0*/  ISETP.GT.AND P2, PT, R216, 0x39, PT ;  /* 0x00000039d800780c */ /* 0x000fc40003f44270 */
[C---:B------:R-:W-:Y:S01]  /*1c8e0*/  FSETP.NEU.FTZ.AND P3, PT, R194.reuse, -INF , PT ;  /* 0xff800000c200780b */ /* 0x040fe20003f7d000 */
[----:B------:R-:W-:-:S01]  /*1c8f0*/  FFMA.FTZ R175, R194, R174, -8 ;  /* 0xc1000000c2af7423 */ /* 0x000fc200000100ae */
[----:B------:R-:W-:Y:S02]  /*1c900*/  FSEL R182, R182, -INF , P2 ;  /* 0xff800000b6b67808 */ /* 0x000fe40001000000 */
[C---:B------:R-:W-:Y:S02]  /*1c910*/  ISETP.GT.AND P2, PT, R216.reuse, 0x48, PT ;  /* 0x00000048d800780c */ /* 0x040fe40003f44270 */
[----:B------:R-:W-:Y:S02]  /*1c920*/  FSEL R179, R175, RZ, P3 ;  /* 0x000000ffafb37208 */ /* 0x000fe40001800000 */
[----:B------:R-:W-:Y:S02]  /*1c930*/  FSEL R187, R187, -INF , P2 ;  /* 0xff800000bbbb7808 */ /* 0x000fe40001000000 */
[----:B------:R-:W-:Y:S01]  /*1c940*/  ISETP.GT.AND P2, PT, R216, 0x51, PT ;  /* 0x00000051d800780c */ /* 0x000fe20003f44270 */
[----:B------:R-:W-:-:S01]  /*1c950*/  FFMA.FTZ R175, R155, R174, -R179 ;  /* 0x000000ae9baf7223 */ /* 0x000fc200000108b3 */
[----:B------:R-:W-:Y:S01]  /*1c960*/  FSEL R199, R199, -INF , P5 ;  /* 0xff800000c7c77808 */ /* 0x000fe20002800000 */
[----:B------:R-:W-:-:S01]  /*1c970*/  FFMA.FTZ R7, R7, R174, -R179 ;  /* 0x000000ae07077223 */ /* 0x000fc200000108b3 */
[----:B--2---:R-:W-:Y:S01]  /*1c980*/  FSEL R212, R212, -INF , P2 ;  /* 0xff800000d4d47808 */ /* 0x004fe20001000000 */
[----:B------:R-:W-:-:S01]  /*1c990*/  FFMA.FTZ R9, R9, R174, -R179 ;  /* 0x000000ae09097223 */ /* 0x000fc200000108b3 */
[----:B------:R-:W-:Y:S01]  /*1c9a0*/  ISETP.GT.AND P2, PT, R216, 0x60, PT ;  /* 0x00000060d800780c */ /* 0x000fe20003f44270 */
[----:B------:R-:W-:-:S01]  /*1c9b0*/  FFMA.FTZ R153, R153, R174, -R179 ;  /* 0x000000ae99997223 */ /* 0x000fc200000108b3 */
[----:B------:R-:W-:Y:S01]  /*1c9c0*/  ISETP.GT.AND P4, PT, R216, 0x61, PT ;  /* 0x00000061d800780c */ /* 0x000fe20003f84270 */
[----:B------:R-:W-:-:S01]  /*1c9d0*/  FFMA.FTZ R157, R157, R174, -R179 ;  /* 0x000000ae9d9d7223 */ /* 0x000fc200000108b3 */
[----:B------:R-:W-:Y:S01]  /*1c9e0*/  FSEL R202, R202, -INF , P2 ;  /* 0xff800000caca7808 */ /* 0x000fe20001000000 */
[----:B------:R-:W-:-:S01]  /*1c9f0*/  FFMA.FTZ R159, R159, R174, -R179 ;  /* 0x000000ae9f9f7223 */ /* 0x000fc200000108b3 */
[----:B------:R-:W-:Y:S01]  /*1ca00*/  ISETP.GT.AND P2, PT, R216, 0x69, PT ;  /* 0x00000069d800780c */ /* 0x000fe20003f44270 */
[----:B------:R-:W-:-:S01]  /*1ca10*/  FFMA.FTZ R161, R161, R174, -R179 ;  /* 0x000000aea1a17223 */ /* 0x000fc200000108b3 */
[----:B------:R-:W-:Y:S01]  /*1ca20*/  ISETP.GT.AND P5, PT, R216, 0x68, PT ;  /* 0x00000068d800780c */ /* 0x000fe20003fa4270 */
[----:B------:R-:W-:-:S01]  /*1ca30*/  FFMA.FTZ R162, R162, R174, -R179 ;  /* 0x000000aea2a27223 */ /* 0x000fc200000108b3 */
[----:B------:R-:W-:Y:S01]  /*1ca40*/  FSEL R155, R6, -INF , P2 ;  /* 0xff800000069b7808 */ /* 0x000fe20001000000 */
[----:B------:R-:W-:-:S01]  /*1ca50*/  FFMA.FTZ R165, R165, R174, -R179 ;  /* 0x000000aea5a57223 */ /* 0x000fc200000108b3 */
[----:B------:R0:W-:Y:S01]  /*1ca60*/  MUFU.EX2 R6, R175 ;  /* 0x000000af00067308 */ /* 0x0001e20000000800 */
[----:B------:R-:W-:Y:S01]  /*1ca70*/  FSEL R203, R203, -INF , P4 ;  /* 0xff800000cbcb7808 */ /* 0x000fe20002000000 */
[-CC-:B------:R-:W-:Y:S01]  /*1ca80*/  FFMA.FTZ R166, R166, R174.reuse, -R179.reuse ;  /* 0x000000aea6a67223 */ /* 0x180fe200000108b3 */
[----:B------:R-:W-:Y:S01]  /*1ca90*/  FSEL R206, R206, -INF , P5 ;  /* 0xff800000cece7808 */ /* 0x000fe20002800000 */
[-CC-:B------:R-:W-:Y:S01]  /*1caa0*/  FFMA.FTZ R169, R169, R174.reuse, -R179.reuse ;  /* 0x000000aea9a97223 */ /* 0x180fe200000108b3 */
[----:B------:R-:W-:Y:S01]  /*1cab0*/  ISETP.GT.AND P4, PT, R216, 0x70, PT ;  /* 0x00000070d800780c */ /* 0x000fe20003f84270 */
[-CC-:B------:R-:W-:Y:S01]  /*1cac0*/  FFMA.FTZ R170, R170, R174.reuse, -R179.reuse ;  /* 0x000000aeaaaa7223 */ /* 0x180fe200000108b3 */
[----:B------:R-:W-:Y:S01]  /*1cad0*/  ISETP.GT.AND P5, PT, R216, 0x71, PT ;  /* 0x00000071d800780c */ /* 0x000fe20003fa4270 */
[--C-:B------:R-:W-:Y:S01]  /*1cae0*/  FFMA.FTZ R171, R171, R174, -R179.reuse ;  /* 0x000000aeabab7223 */ /* 0x100fe200000108b3 */
[----:B0-----:R-:W-:Y:S01]  /*1caf0*/  FMNMX.FTZ R175, R8, R14, !PT ;  /* 0x0000000e08af7209 */ /* 0x001fe20007810000 */
[-CC-:B------:R-:W-:Y:S01]  /*1cb00*/  FFMA.FTZ R172, R172, R174.reuse, -R179.reuse ;  /* 0x000000aeacac7223 */ /* 0x180fe200000108b3 */
[----:B------:R-:W-:Y:S01]  /*1cb10*/  FSEL R207, R207, -INF , P4 ;  /* 0xff800000cfcf7808 */ /* 0x000fe20002000000 */
[-CC-:B------:R-:W-:Y:S01]  /*1cb20*/  FFMA.FTZ R173, R173, R174.reuse, -R179.reuse ;  /* 0x000000aeadad7223 */ /* 0x180fe200000108b3 */
[----:B------:R-:W-:Y:S01]  /*1cb30*/  FMNMX.FTZ R175, R152, R175, !PT ;  /* 0x000000af98af7209 */ /* 0x000fe20007810000 */
[-CC-:B------:R-:W-:Y:S01]  /*1cb40*/  FFMA.FTZ R176, R176, R174.reuse, -R179.reuse ;  /* 0x000000aeb0b07223 */ /* 0x180fe200000108b3 */
[----:B------:R-:W-:Y:S01]  /*1cb50*/  ISETP.GT.AND P2, PT, R216, 0x78, PT ;  /* 0x00000078d800780c */ /* 0x000fe20003f44270 */
[-CC-:B------:R-:W-:Y:S01]  /*1cb60*/  FFMA.FTZ R177, R177, R174.reuse, -R179.reuse ;  /* 0x000000aeb1b17223 */ /* 0x180fe200000108b3 */
[----:B------:R-:W-:Y:S01]  /*1cb70*/  FMNMX.FTZ R175, R154, R175, !PT ;  /* 0x000000af9aaf7209 */ /* 0x000fe20007810000 */
        /* <DEDUP_REMOVED lines=13> */
[----:B------:R-:W-:Y:S01]  /*1cc50*/  FSEL R200, R200, -INF , P4 ;  /* 0xff800000c8c87808 */ /* 0x000fe20002000000 */
[-CC-:B------:R-:W-:Y:S01]  /*1cc60*/  FFMA.FTZ R193, R193, R174.reuse, -R179.reuse ;  /* 0x000000aec1c17223 */ /* 0x180fe200000108b3 */
[----:B------:R-:W-:Y:S01]  /*1cc70*/  FMNMX.FTZ R175, R163, R175, !PT ;  /* 0x000000afa3af7209 */ /* 0x000fe20007810000 */
[-CC-:B------:R-:W-:Y:S01]  /*1cc80*/  FFMA.FTZ R196, R196, R174.reuse, -R179.reuse ;  /* 0x000000aec4c47223 */ /* 0x180fe200000108b3 */
[----:B------:R-:W-:-:S01]  /*1cc90*/  FFMA.FTZ R197, R197, R174, -R179 ;  /* 0x000000aec5c57223 */ /* 0x000fc200000108b3 */
[-CC-:B------:R-:W-:Y:S01]  /*1cca0*/  FFMA.FTZ R205, R205, R174.reuse, -R179.reuse ;  /* 0x000000aecdcd7223 */ /* 0x180fe200000108b3 */
[----:B------:R-:W-:Y:S01]  /*1ccb0*/  FMNMX.FTZ R175, R164, R175, !PT ;  /* 0x000000afa4af7209 */ /* 0x000fe20007810000 */
[-CC-:B------:R-:W-:Y:S01]  /*1ccc0*/  FFMA.FTZ R201, R201, R174.reuse, -R179.reuse ;  /* 0x000000aec9c97223 */ /* 0x180fe200000108b3 */
[----:B------:R-:W-:-:S01]  /*1ccd0*/  FFMA.FTZ R208, R208, R174, -R179 ;  /* 0x000000aed0d07223 */ /* 0x000fc200000108b3 */
[-CC-:B------:R-:W-:Y:S01]  /*1cce0*/  FFMA.FTZ R191, R191, R174.reuse, -R179.reuse ;  /* 0x000000aebfbf7223 */ /* 0x180fe200000108b3 */
[----:B------:R-:W-:Y:S01]  /*1ccf0*/  FMNMX.FTZ R175, R167, R175, !PT ;  /* 0x000000afa7af7209 */ /* 0x000fe20007810000 */
[----:B------:R-:W-:Y:S01]  /*1cd00*/  FFMA.FTZ R179, R195, R174, -R179 ;  /* 0x000000aec3b37223 */ /* 0x000fe200000108b3 */
[----:B------:R-:W-:Y:S01]  /*1cd10*/  ISETP.NE.AND P4, PT, R217, RZ, PT ;  /* 0x000000ffd900720c */ /* 0x000fe20003f85270 */
[----:B------:R-:W-:Y:S01]  /*1cd20*/  MUFU.EX2 R7, R7 ;  /* 0x0000000700077308 */ /* 0x000fe20000000800 */
[----:B------:R-:W-:-:S04]  /*1cd30*/  FMNMX.FTZ R175, R168, R175, !PT ;  /* 0x000000afa8af7209 */ /* 0x000fc80007810000 */
[----:B------:R-:W-:-:S03]  /*1cd40*/  FMNMX.FTZ R175, R204, R175, !PT ;  /* 0x000000afccaf7209 */ /* 0x000fc60007810000 */
        /* <DEDUP_REMOVED lines=31> */
[----:B------:R-:W-:-:S05]  /*1cf40*/  FMNMX.FTZ R175, R200, R175, !PT ;  /* 0x000000afc8af7209 */ /* 0x000fca0007810000 */
[----:B------:R-:W0:Y:S02]  /*1cf50*/  SHFL.BFLY PT, R216, R175, 0x2, 0x1f ;  /* 0x0c401f00afd87f89 */ /* 0x000e2400000e0000 */
[----:B------:R-:W-:Y:S08]  /*1cf60*/  MUFU.EX2 R172, R172 ;  /* 0x000000ac00ac7308 */ /* 0x000ff00000000800 */
[----:B------:R-:W-:Y:S08]  /*1cf70*/  MUFU.EX2 R173, R173 ;  /* 0x000000ad00ad7308 */ /* 0x000ff00000000800 */
[----:B------:R-:W-:Y:S01]  /*1cf80*/  MUFU.EX2 R176, R176 ;  /* 0x000000b000b07308 */ /* 0x000fe20000000800 */
[----:B0-----:R-:W-:-:S07]  /*1cf90*/  FMNMX.FTZ R175, R175, R216, !PT ;  /* 0x000000d8afaf7209 */ /* 0x001fce0007810000 */
        /* <DEDUP_REMOVED lines=8> */
[----:B------:R-:W-:Y:S01]  /*1d020*/  MUFU.EX2 R185, R185 ;  /* 0x000000b900b97308 */ /* 0x000fe20000000800 */
[----:B------:R-:W-:Y:S02]  /*1d030*/  FSEL R216, R175, RZ, P2 ;  /* 0x000000ffafd87208 */ /* 0x000fe40001000000 */
[----:B------:R-:W-:-:S03]  /*1d040*/  FSEL R195, R195, RZ, P2 ;  /* 0x000000ffc3c37208 */ /* 0x000fc60001000000 */
[----:B------:R-:W-:Y:S01]  /*1d050*/  FADD.FTZ R216, -R216, R14 ;  /* 0x0000000ed8d87221 */ /* 0x000fe20000010100 */
[----:B------:R-:W-:Y:S02]  /*1d060*/  @!P4 IMAD R14, R234, 0x8, R18 ;  /* 0x00000008ea0ec824 */ /* 0x000fe400078e0212 */
[-CC-:B------:R-:W-:Y:S01]  /*1d070*/  FFMA.FTZ R217, R215, R174.reuse, -R195.reuse ;  /* 0x000000aed7d97223 */ /* 0x180fe200000108c3 */
[----:B------:R-:W-:Y:S01]  /*1d080*/  FSEL R215, R194, RZ, P3 ;  /* 0x000000ffc2d77208 */ /* 0x000fe20001800000 */
[-CC-:B------:R-:W-:Y:S01]  /*1d090*/  FFMA.FTZ R8, R8, R174.reuse, -R195.reuse ;  /* 0x000000ae08087223 */ /* 0x180fe200000108c3 */
[-C--:B------:R-:W-:Y:S01]  /*1d0a0*/  FMUL.FTZ R216, R216, R174.reuse ;  /* 0x000000aed8d87220 */ /* 0x080fe20000410000 */
[-CC-:B------:R-:W-:Y:S01]  /*1d0b0*/  FFMA.FTZ R152, R152, R174.reuse, -R195.reuse ;  /* 0x000000ae98987223 */ /* 0x180fe200000108c3 */
[----:B------:R-:W-:-:S01]  /*1d0c0*/  FFMA.FTZ R154, R154, R174, -R195 ;  /* 0x000000ae9a9a7223 */ /* 0x000fc200000108c3 */
[----:B------:R-:W-:Y:S01]  /*1d0d0*/  FADD.FTZ R215, -R215, R13 ;  /* 0x0000000dd7d77221 */ /* 0x000fe20000010100 */
[----:B------:R-:W-:-:S01]  /*1d0e0*/  FFMA.FTZ R156, R156, R174, -R195 ;  /* 0x000000ae9c9c7223 */ /* 0x000fc200000108c3 */
[----:B------:R-:W-:Y:S01]  /*1d0f0*/  MUFU.EX2 R8, R8 ;  /* 0x0000000800087308 */ /* 0x000fe20000000800 */
[----:B------:R-:W-:-:S01]  /*1d100*/  FFMA.FTZ R158, R158, R174, -R195 ;  /* 0x000000ae9e9e7223 */ /* 0x000fc200000108c3 */
[-C--:B------:R-:W-:Y:S01]  /*1d110*/  FMUL.FTZ R215, R215, R174.reuse ;  /* 0x000000aed7d77220 */ /* 0x080fe20000410000 */
[----:B------:R-:W-:Y:S01]  /*1d120*/  @!P4 IADD3 R14, R14, 0x38840, RZ ;  /* 0x000388400e0ec810 */ /* 0x000fe20007ffe0ff */
[-CC-:B------:R-:W-:Y:S01]  /*1d130*/  FFMA.FTZ R13, R182, R174.reuse, -R195.reuse ;  /* 0x000000aeb60d7223 */ /* 0x180fe200000108c3 */
[----:B------:R-:W-:-:S01]  /*1d140*/  FFMA.FTZ R160, R160, R174, -R195 ;  /* 0x000000aea0a07223 */ /* 0x000fc200000108c3 */
[----:B------:R-:W-:Y:S01]  /*1d150*/  IADD3 R182, -R218, 0xb, RZ ;  /* 0x0000000bdab67810 */ /* 0x000fe20007ffe1ff */
[----:B------:R-:W-:-:S01]  /*1d160*/  FFMA.FTZ R163, R163, R174, -R195 ;  /* 0x000000aea3a37223 */ /* 0x000fc200000108c3 */
[----:B------:R-:W0:Y:S01]  /*1d170*/  MUFU.EX2 R215, R215 ;  /* 0x000000d700d77308 */ /* 0x000e220000000800 */
[----:B------:R-:W-:Y:S01]  /*1d180*/  @!P4 PRMT R14, RZ, 0x654, R14 ;  /* 0x00000654ff0ec816 */ /* 0x000fe2000000000e */
[-CC-:B------:R-:W-:Y:S01]  /*1d190*/  FFMA.FTZ R164, R164, R174.reuse, -R195.reuse ;  /* 0x000000aea4a47223 */ /* 0x180fe200000108c3 */
[----:B------:R1:W-:Y:S06]  /*1d1a0*/  BAR.ARV R182, 0x100 ;  /* 0x000400b60000751d */ /* 0x0003ec0000002000 */
[----:B------:R-:W2:Y:S01]  /*1d1b0*/  MUFU.EX2 R216, R216 ;  /* 0x000000d800d87308 */ /* 0x000ea20000000800 */
[----:B------:R3:W-:Y:S01]  /*1d1c0*/  @!P4 SYNCS.ARRIVE.TRANS64.RED.A1T0 RZ, [R14+URZ], RZ ;  /* 0x000000ff0effc9a7 */ /* 0x0007e2000810043f */
[----:B------:R-:W-:-:S01]  /*1d1d0*/  FFMA.FTZ R167, R167, R174, -R195 ;  /* 0x000000aea7a77223 */ /* 0x000fc200000108c3 */
[-CC-:B------:R-:W-:Y:S01]  /*1d1e0*/  FFMA.FTZ R168, R168, R174.reuse, -R195.reuse ;  /* 0x000000aea8a87223 */ /* 0x180fe200000108c3 */
[----:B------:R-:W-:-:S01]  /*1d1f0*/  FFMA.FTZ R204, R204, R174, -R195 ;  /* 0x000000aecccc7223 */ /* 0x000fc200000108c3 */
[-CC-:B------:R-:W-:Y:S01]  /*1d200*/  FFMA.FTZ R213, R213, R174.reuse, -R195.reuse ;  /* 0x000000aed5d57223 */ /* 0x180fe200000108c3 */
[----:B------:R-:W-:-:S01]  /*1d210*/  FFMA.FTZ R214, R214, R174, -R195 ;  /* 0x000000aed6d67223 */ /* 0x000fc200000108c3 */
[----:B------:R-:W-:Y:S01]  /*1d220*/  FFMA.FTZ R178, R178, R174, -R195 ;  /* 0x000000aeb2b27223 */ /* 0x000fe200000108c3 */
[----:B------:R-:W3:Y:S01]  /*1d230*/  MUFU.EX2 R152, R152 ;  /* 0x0000009800987308 */ /* 0x000ee20000000800 */
[----:B0-----:R-:W-:-:S01]  /*1d240*/  FFMA.FTZ R3, R215, R3, R7 ;  /* 0x00000003d7037223 */ /* 0x001fc20000010007 */
[-CC-:B------:R-:W-:Y:S01]  /*1d250*/  FFMA.FTZ R183, R183, R174.reuse, -R195.reuse ;  /* 0x000000aeb7b77223 */ /* 0x180fe200000108c3 */
[----:B------:R-:W-:-:S01]  /*1d260*/  FFMA.FTZ R186, R186, R174, -R195 ;  /* 0x000000aebaba7223 */ /* 0x000fc200000108c3 */
[----:B------:R-:W-:Y:S01]  /*1d270*/  FFMA.FTZ R187, R187, R174, -R195 ;  /* 0x000000aebbbb7223 */ /* 0x000fe200000108c3 */
[----:B------:R-:W-:-:S01]  /*1d280*/  FADD.FTZ R3, R9, R3 ;  /* 0x0000000309037221 */ /* 0x000fc20000010000 */
[-CC-:B------:R-:W-:Y:S01]  /*1d290*/  FFMA.FTZ R190, R190, R174.reuse, -R195.reuse ;  /* 0x000000aebebe7223 */ /* 0x180fe200000108c3 */
[----:B------:R-:W-:-:S01]  /*1d2a0*/  FFMA.FTZ R209, R209, R174, -R195 ;  /* 0x000000aed1d17223 */ /* 0x000fc200000108c3 */
[----:B------:R-:W0:Y:S01]  /*1d2b0*/  MUFU.EX2 R154, R154 ;  /* 0x0000009a009a7308 */ /* 0x000e220000000800 */
[----:B--2---:R-:W-:-:S01]  /*1d2c0*/  FFMA.FTZ R0, R216, R0, R8 ;  /* 0x00000000d8007223 */ /* 0x004fc20000010008 */
[-CC-:B------:R-:W-:Y:S01]  /*1d2d0*/  FFMA.FTZ R212, R212, R174.reuse, -R195.reuse ;  /* 0x000000aed4d47223 */ /* 0x180fe200000108c3 */
[----:B------:R-:W-:-:S01]  /*1d2e0*/  FFMA.FTZ R198, R198, R174, -R195 ;  /* 0x000000aec6c67223 */ /* 0x000fc200000108c3 */
[-CC-:B------:R-:W-:Y:S01]  /*1d2f0*/  FFMA.FTZ R199, R199, R174.reuse, -R195.reuse ;  /* 0x000000aec7c77223 */ /* 0x180fe200000108c3 */
[----:B------:R-:W-:-:S01]  /*1d300*/  FFMA.FTZ R202, R202, R174, -R195 ;  /* 0x000000aecaca7223 */ /* 0x000fc200000108c3 */
[-CC-:B------:R-:W-:Y:S01]  /*1d310*/  FFMA.FTZ R203, R203, R174.reuse, -R195.reuse ;  /* 0x000000aecbcb7223 */ /* 0x180fe200000108c3 */
[----:B------:R-:W-:-:S01]  /*1d320*/  FFMA.FTZ R206, R206, R174, -R195 ;  /* 0x000000aecece7223 */ /* 0x000fc200000108c3 */
[----:B------:R-:W2:Y:S01]  /*1d330*/  MUFU.EX2 R156, R156 ;  /* 0x0000009c009c7308 */ /* 0x000ea20000000800 */
[----:B---3--:R-:W-:-:S01]  /*1d340*/  FADD.FTZ R14, R152, R0 ;  /* 0x00000000980e7221 */ /* 0x008fc20000010000 */
[----:B------:R-:W-:Y:S01]  /*1d350*/  FADD.FTZ R0, R153, R3 ;  /* 0x0000000399007221 */ /* 0x000fe20000010000 */
[----:B------:R-:W-:-:S01]  /*1d360*/  FFMA.FTZ R155, R155, R174, -R195 ;  /* 0x000000ae9b9b7223 */ /* 0x000fc200000108c3 */
[-CC-:B------:R-:W-:Y:S01]  /*1d370*/  FFMA.FTZ R207, R207, R174.reuse, -R195.reuse ;  /* 0x000000aecfcf7223 */ /* 0x180fe200000108c3 */
[----:B------:R-:W-:-:S01]  /*1d380*/  FFMA.FTZ R210, R210, R174, -R195 ;  /* 0x000000aed2d27223 */ /* 0x000fc200000108c3 */
[----:B------:R-:W-:Y:S01]  /*1d390*/  FADD.FTZ R0, R6, R0 ;  /* 0x0000000006007221 */ /* 0x000fe20000010000 */
[----:B------:R-:W-:-:S01]  /*1d3a0*/  FFMA.FTZ R211, R211, R174, -R195 ;  /* 0x000000aed3d37223 */ /* 0x000fc200000108c3 */
[----:B------:R-:W3:Y:S01]  /*1d3b0*/  MUFU.EX2 R158, R158 ;  /* 0x0000009e009e7308 */ /* 0x000ee20000000800 */
[----:B0-----:R-:W-:-:S01]  /*1d3c0*/  FADD.FTZ R3, R154, R14 ;  /* 0x0000000e9a037221 */ /* 0x001fc20000010000 */
[----:B------:R-:W-:Y:S01]  /*1d3d0*/  FADD.FTZ R0, R157, R0 ;  /* 0x000000009d007221 */ /* 0x000fe20000010000 */
[----:B------:R-:W-:-:S03]  /*1d3e0*/  FFMA.FTZ R195, R200, R174, -R195 ;  /* 0x000000aec8c37223 */ /* 0x000fc600000108c3 */
[----:B------:R-:W-:Y:S02]  /*1d3f0*/  FADD.FTZ R0, R159, R0 ;  /* 0x000000009f007221 */ /* 0x000fe40000010000 */
[----:B------:R-:W0:Y:S01]  /*1d400*/  MUFU.EX2 R160, R160 ;  /* 0x000000a000a07308 */ /* 0x000e220000000800 */
[----:B--2---:R-:W-:-:S01]  /*1d410*/  FADD.FTZ R3, R156, R3 ;  /* 0x000000039c037221 */ /* 0x004fc20000010000 */
[----:B------:R-:W-:-:S04]  /*1d420*/  FADD.FTZ R0, R161, R0 ;  /* 0x00000000a1007221 */ /* 0x000fc80000010000 */
[----:B------:R-:W-:Y:S02]  /*1d430*/  FADD.FTZ R0, R162, R0 ;  /* 0x00000000a2007221 */ /* 0x000fe40000010000 */
[----:B------:R-:W2:Y:S01]  /*1d440*/  MUFU.EX2 R163, R163 ;  /* 0x000000a300a37308 */ /* 0x000ea20000000800 */
[----:B---3--:R-:W-:-:S01]  /*1d450*/  FADD.FTZ R3, R158, R3 ;  /* 0x000000039e037221 */ /* 0x008fc20000010000 */
[----:B------:R-:W-:-:S04]  /*1d460*/  FADD.FTZ R0, R165, R0 ;  /* 0x00000000a5007221 */ /* 0x000fc80000010000 */
[----:B------:R-:W-:Y:S02]  /*1d470*/  FADD.FTZ R0, R166, R0 ;  /* 0x00000000a6007221 */ /* 0x000fe40000010000 */
[----:B------:R-:W3:Y:S01]  /*1d480*/  MUFU.EX2 R164, R164 ;  /* 0x000000a400a47308 */ /* 0x000ee20000000800 */
[----:B0-----:R-:W-:-:S01]  /*1d490*/  FADD.FTZ R3, R160, R3 ;  /* 0x00000003a0037221 */ /* 0x001fc20000010000 */
[----:B------:R-:W-:-:S04]  /*1d4a0*/  FADD.FTZ R0, R169, R0 ;  /* 0x00000000a9007221 */ /* 0x000fc80000010000 */
        /* <DEDUP_REMOVED lines=19> */
[----:B------:R-:W-:-:S06]  /*1d5e0*/  FADD.FTZ R0, R185, R0 ;  /* 0x00000000b9007221 */ /* 0x000fcc0000010000 */
        /* <DEDUP_REMOVED lines=64> */
.L_x_2644:
[----:B------:R-:W2:Y:S01]  /*1d9f0*/  LDL R182, [R1+0x30] ;  /* 0x0000300001b67983 */ /* 0x000ea20000100800 */
[----:B------:R-:W-:Y:S01]  /*1da00*/  IMAD R14, R15, 0x8, R18 ;  /* 0x000000080f0e7824 */ /* 0x000fe200078e0212 */
[----:B------:R-:W-:Y:S01]  /*1da10*/  F2FP.SATFINITE.E4M3.F32.PACK_AB_MERGE_C R154, R156, R154, RZ ;  /* 0x0000009a9c9a723e */ /* 0x000fe200048070ff */
        /* <DEDUP_REMOVED lines=163> */
[----:B0-----:R-:W-:Y:S01]  /*1e450*/  IMAD.MOV.U32 R14, RZ, RZ, R175 ;  /* 0x000000ffff0e7224 */ /* 0x001fe200078e00af */
[----:B------:R-:W-:Y:S01]  /*1e460*/  MOV R228, R7 ;  /* 0x0000000700e47202 */ /* 0x000fe20000000f00 */
[----:B------:R-:W-:Y:S01]  /*1e470*/  IMAD.MOV.U32 R13, RZ, RZ, R194 ;  /* 0x000000ffff0d7224 */ /* 0x000fe200078e00c2 */
        /* <DEDUP_REMOVED lines=17> */
[C---:B--2---:R-:W-:Y:S01]  /*1e590*/  ISETP.GT.AND P2, PT, R12.reuse, R182, PT ;  /* 0x000000b60c00720c */ /* 0x044fe20003f44270 */
[----:B------:R-:W-:-:S12]  /*1e5a0*/  VIADD R12, R12, 0xffffffff ;  /* 0xffffffff0c0c7836 */ /* 0x000fd80000000000 */
[----:B------:R-:W-:Y:S05]  /*1e5b0*/  @P2 BRA `(.L_x_2645) ;  /* 0xffffffc400c02947 */ /* 0x000fea000383ffff */
.L_x_2634:
[----:B------:R-:W2:Y:S02]  /*1e5c0*/  LDL R6, [R1+0x40] ;  /* 0x0000400001067983 */ /* 0x000ea40000100800 */
[----:B--2---:R-:W-:-:S13]  /*1e5d0*/  ISETP.GE.AND P0, PT, R12, R6, PT ;  /* 0x000000060c00720c */ /* 0x004fda0003f06270 */
[----:B------:R-:W-:Y:S05]  /*1e5e0*/  @!P0 BRA `(.L_x_2646) ;  /* 0x0000002c00d88947 */ /* 0x000fea0003800000 */
[----:B------:R-:W-:Y:S01]  /*1e5f0*/  IMAD.MOV.U32 R13, RZ, RZ, R175 ;  /* 0x000000ffff0d7224 */ /* 0x000fe200078e00af */
[----:B------:R-:W-:Y:S01]  /*1e600*/  MOV R6, R235 ;  /* 0x000000eb00067202 */ /* 0x000fe20000000f00 */
[----:B------:R-:W-:Y:S02]  /*1e610*/  IMAD.MOV.U32 R14, RZ, RZ, R194 ;  /* 0x000000ffff0e7224 */ /* 0x000fe400078e00c2 */
[----:B------:R-:W-:-:S07]  /*1e620*/  IMAD.MOV.U32 R15, RZ, RZ, R234 ;  /* 0x000000ffff0f7224 */ /* 0x000fce00078e00ea */
.L_x_2657:
[----:B------:R-:W-:Y:S01]  /*1e630*/  ISETP.NE.AND P2, PT, R237, RZ, PT ;  /* 0x000000ffed00720c */ /* 0x000fe20003f45270 */
[----:B------:R-:W-:Y:S01]  /*1e640*/  VIADD R234, R15, 0x1 ;  /* 0x000000010fea7836 */ /* 0x000fe20000000000 */
[----:B------:R-:W-:Y:S05]  /*1e650*/  YIELD ;  /* 0x0000000000007946 */ /* 0x000fea0003800000 */
[----:B------:R-:W-:-:S04]  /*1e660*/  ISETP.NE.AND P0, PT, R234, 0x2, PT ;  /* 0x00000002ea00780c */ /* 0x000fc80003f05270 */
[----:B------:R-:W-:Y:S02]  /*1e670*/  SEL R235, RZ, 0x1, P0 ;  /* 0x00000001ffeb7807 */ /* 0x000fe40000000000 */
[----:B------:R-:W-:Y:S02]  /*1e680*/  SEL R234, R234, RZ, P0 ;  /* 0x000000ffeaea7207 */ /* 0x000fe40000000000 */
[----:B------:R-:W-:Y:S01]  /*1e690*/  LOP3.LUT R235, R6, R235, RZ, 0x3c, !PT ;  /* 0x000000eb06eb7212 */ /* 0x000fe200078e3cff */
[----:B------:R-:W-:Y:S06]  /*1e6a0*/  @P2 BRA `(.L_x_2647) ;  /* 0x0000000000302947 */ /* 0x000fec0003800000 */
[----:B------:R-:W-:Y:S05]  /*1e6b0*/  @!P1 BRA `(.L_x_2648) ;  /* 0x0000000000049947 */ /* 0x000fea0003800000 */
[----:B------:R-:W-:Y:S01]  /*1e6c0*/  BPT.TRAP 0x1 ;  /* 0x000000040000795c */ /* 0x000fe20000300000 */
.L_x_2648:
[----:B------:R-:W-:Y:S01]  /*1e6d0*/  IMAD R7, R234, 0x8, R18 ;  /* 0x00000008ea077824 */ /* 0x000fe200078e0212 */
[----:B------:R-:W-:-:S04]  /*1e6e0*/  SHF.L.U32 R8, R235, 0x1f, RZ ;  /* 0x0000001feb087819 */ /* 0x000fc800000006ff */
[----:B------:R0:W1:Y:S01]  /*1e6f0*/  SYNCS.PHASECHK.TRANS64.TRYWAIT P0, [R7+URZ+0x38830], R8 ;  /* 0x03883008070075a7 */ /* 0x000062000800017f */
[----:B------:R-:W-:Y:S05]  /*1e700*/  @!P1 BRA `(.L_x_2649) ;  /* 0x0000000000049947 */ /* 0x000fea0003800000 */
[----:B------:R-:W-:Y:S01]  /*1e710*/  BPT.TRAP 0x1 ;  /* 0x000000040000795c */ /* 0x000fe20000300000 */
.L_x_2649:
[----:B------:R-:W-:Y:S04]  /*1e720*/  BSSY B0, `(.L_x_2647) ;  /* 0x0000004000007945 */ /* 0x000fe80003800000 */
[----:B-1----:R-:W-:Y:S05]  /*1e730*/  @P0 BRA `(.L_x_2650) ;  /* 0x0000000000080947 */ /* 0x002fea0003800000 */
[----:B------:R-:W1:Y:S02]  /*1e740*/  SYNCS.PHASECHK.TRANS64.TRYWAIT P0, [R7+URZ+0x38830], R8 ;  /* 0x03883008070075a7 */ /* 0x000e64000800017f */
[----:B-1----:R-:W-:Y:S05]  /*1e750*/  @!P0 BRA `(.L_x_2651) ;  /* 0x0000015000c48947 */ /* 0x002fea0003800000 */
.L_x_2650:
[----:B------:R-:W-:Y:S05]  /*1e760*/  BSYNC B0 ;  /* 0x0000000000007941 */ /* 0x000fea0003800000 */
.L_x_2647:
[----:B01----:R-:W2:Y:S04]  /*1e770*/  LDL R8, [R1+0x10] ;  /* 0x0000100001087983 */ /* 0x003ea80000100800 */
[----:B------:R0:W-:Y:S04]  /*1e780*/  STL.64 [R1+0x1c8], R16 ;  /* 0x0001c81001007387 */ /* 0x0001e80000100a00 */
[----:B------:R1:W-:Y:S04]  /*1e790*/  STL.64 [R1+0x1c0], R14 ;  /* 0x0001c00e01007387 */ /* 0x0003e80000100a00 */
        /* <DEDUP_REMOVED lines=87> */
.L_x_2653:
[----:B------:R-:W-:Y:S01]  /*1ed10*/  SHF.L.U32 R6, R6, 0x1f, RZ ;  /* 0x0000001f06067819 */ /* 0x000fe200000006ff */
[----:B-----5:R-:W-:-:S04]  /*1ed20*/  IMAD R7, R15, 0x8, R18 ;  /* 0x000000080f077824 */ /* 0x020fc800078e0212 */
[----:B------:R0:W1:Y:S01]  /*1ed30*/  SYNCS.PHASECHK.TRANS64.TRYWAIT P0, [R7+URZ+0x38850], R6 ;  /* 0x03885006070075a7 */ /* 0x000062000800017f */
[----:B------:R-:W-:Y:S05]  /*1ed40*/  @!P1 BRA `(.L_x_2654) ;  /* 0x0000000000049947 */ /* 0x000fea0003800000 */
[----:B------:R-:W-:Y:S01]  /*1ed50*/  BPT.TRAP 0x1 ;  /* 0x000000040000795c */ /* 0x000fe20000300000 */
.L_x_2654:
[----:B-1----:R-:W-:Y:S05]  /*1ed60*/  @P0 BRA `(.L_x_2652) ;  /* 0x0000000000080947 */ /* 0x002fea0003800000 */
[----:B------:R-:W1:Y:S02]  /*1ed70*/  SYNCS.PHASECHK.TRANS64.TRYWAIT P0, [R7+URZ+0x38850], R6 ;  /* 0x03885006070075a7 */ /* 0x000e64000800017f */
[----:B-1----:R-:W-:Y:S05]  /*1ed80*/  @!P0 BRA `(.L_x_2655) ;  /* 0x0000014c004c8947 */ /* 0x002fea0003800000 */
.L_x_2652:
[----:B01----:R-:W-:Y:S01]  /*1ed90*/  IADD3 R6, R18, 0x400, RZ ;  /* 0x0000040012067810 */ /* 0x003fe20007ffe0ff */
[----:B------:R-:W-:Y:S01]  /*1eda0*/  IMAD.MOV.U32 R7, RZ, RZ, 0x40000040 ;  /* 0x40000040ff077424 */ /* 0x000fe200078e00ff */
[----:B------:R-:W-:Y:S05]  /*1edb0*/  WARPSYNC.ALL ;  /* 0x0000000000007948 */ /* 0x000fea0003800000 */
[----:B------:R-:W-:Y:S01]  /*1edc0*/  SHF.R.U32.HI R6, RZ, 0x4, R6 ;  /* 0x00000004ff067819 */ /* 0x000fe20000011606 */
[----:B------:R-:W-:Y:S01]  /*1edd0*/  WARPGROUP.ARRIVE ;  /* 0x00000000000079c5 */ /* 0x000fe20000000000 */
[----:B------:R-:W-:Y:S01]  /*1ede0*/  R2UR UR7, R7 ;  /* 0x00000000070772ca */ /* 0x000fe200000e0000 */
[----:B------:R-:W-:Y:S01]  /*1edf0*/  IMAD.MOV.U32 R9, RZ, RZ, 0x40000040 ;  /* 0x40000040ff097424 */ /* 0x000fe200078e00ff */
[----:B------:R-:W-:Y:S01]  /*1ee00*/  LOP3.LUT R6, R6, 0x3fff, RZ, 0xc0, !PT ;  /* 0x00003fff06067812 */ /* 0x000fe200078ec0ff */
[C---:B-----5:R-:W-:Y:S01]  /*1ee10*/  FMUL.FTZ R7, R2.reuse, R156 ;  /* 0x0000009c02077220 */ /* 0x060fe20000410000 */
[C---:B------:R-:W-:Y:S01]  /*1ee20*/  FMUL.FTZ R156, R2.reuse, R163 ;  /* 0x000000a3029c7220 */ /* 0x040fe20000410000 */
[----:B------:R-:W-:Y:S01]  /*1ee30*/  FMUL.FTZ R163, R2, R170 ;  /* 0x000000aa02a37220 */ /* 0x000fe20000410000 */
[----:B------:R-:W-:Y:S01]  /*1ee40*/  LOP3.LUT R6, R6, 0x10000, RZ, 0xfc, !PT ;  /* 0x0001000006067812 */ /* 0x000fe200078efcff */
[C---:B------:R-:W-:Y:S01]  /*1ee50*/  FMUL.FTZ R170, R2.reuse, R177 ;  /* 0x000000b102aa7220 */ /* 0x040fe20000410000 */
[C---:B------:R-:W-:Y:S01]  /*1ee60*/  FMUL.FTZ R177, R2.reuse, R182 ;  /* 0x000000b602b17220 */ /* 0x040fe20000410000 */
[----:B------:R-:W-:Y:S01]  /*1ee70*/  MUFU.TANH R7, R7 ;  /* 0x0000000700077308 */ /* 0x000fe20000002400 */
[----:B------:R-:W-:Y:S01]  /*1ee80*/  FMUL.FTZ R182, R2, R187 ;  /* 0x000000bb02b67220 */ /* 0x000fe20000410000 */
[----:B------:R-:W-:-:S02]  /*1ee90*/  IMAD R6, R15, 0x800, R6 ;  /* 0x000008000f067824 */ /* 0x000fc400078e0206 */
[C---:B------:R-:W-:Y:S01]  /*1eea0*/  FMUL.FTZ R187, R2.reuse, R192 ;  /* 0x000000c002bb7220 */ /* 0x040fe20000410000 */
[C---:B------:R-:W-:Y:S01]  /*1eeb0*/  FMUL.FTZ R192, R2.reuse, R197 ;  /* 0x000000c502c07220 */ /* 0x040fe20000410000 */
[----:B------:R-:W-:Y:S01]  /*1eec0*/  FMUL.FTZ R197, R2, R201 ;  /* 0x000000c902c57220 */ /* 0x000fe20000410000 */
[C---:B------:R-:W-:Y:S01]  /*1eed0*/  VIADD R8, R6.reuse, 0x2 ;  /* 0x0000000206087836 */ /* 0x040fe20000000000 */
[----:B------:R-:W-:Y:S01]  /*1eee0*/  R2UR UR6, R6 ;  /* 0x00000000060672ca */ /* 0x000fe200000e0000 */
[----:B------:R-:W-:Y:S01]  /*1eef0*/  MUFU.TANH R156, R156 ;  /* 0x0000009c009c7308 */ /* 0x000fe20000002400 */
[C---:B------:R-:W-:Y:S01]  /*1ef00*/  FMUL.FTZ R201, R2.reuse, R205 ;  /* 0x000000cd02c97220 */ /* 0x040fe20000410000 */
[C---:B------:R-:W-:Y:S01]  /*1ef10*/  FMUL.FTZ R205, R2.reuse, R209 ;  /* 0x000000d102cd7220 */ /* 0x040fe20000410000 */
[----:B------:R-:W-:-:S05]  /*1ef20*/  FMUL.FTZ R209, R2, R213 ;  /* 0x000000d502d17220 */ /* 0x000fca0000410000 */
[----:B------:R-:W-:Y:S04]  /*1ef30*/  MUFU.TANH R163, R163 ;  /* 0x000000a300a37308 */ /* 0x000fe80000002400 */
[----:B------:R-:W-:Y:S01]  /*1ef40*/  QGMMA.64x256x32.F32.E4M3.E4M3 R24, R228, gdesc[UR4], R24, gsb0 ;  /* 0x03e00004e4187df3 */ /* 0x000fe20008000818 */
[----:B------:R-:W-:Y:S01]  /*1ef50*/  R2UR UR6, R8 ;  /* 0x00000000080672ca */ /* 0x000fe200000e0000 */
[----:B------:R-:W-:Y:S01]  /*1ef60*/  VIADD R8, R6, 0x4 ;  /* 0x0000000406087836 */ /* 0x000fe20000000000 */
[----:B------:R-:W-:Y:S01]  /*1ef70*/  R2UR UR7, R9 ;  /* 0x00000000090772ca */ /* 0x000fe200000e0000 */
[----:B------:R-:W-:Y:S01]  /*1ef80*/  IMAD.MOV.U32 R9, RZ, RZ, 0x40000040 ;  /* 0x40000040ff097424 */ /* 0x000fe200078e00ff */
        /* <DEDUP_REMOVED lines=37> */
[----:B0-----:R-:W-:-:S04]  /*1f1e0*/  LOP3.LUT R231, R231, 0x7f, RZ, 0xc0, !PT ;  /* 0x0000007fe7e77812 */ /* 0x001fc800078ec0ff */
[----:B------:R-:W-:-:S03]  /*1f1f0*/  ISETP.NE.AND P0, PT, R231, RZ, PT ;  /* 0x000000ffe700720c */ /* 0x000fc60003f05270 */
[----:B------:R-:W-:Y:S01]  /*1f200*/  MUFU.TANH R158, R158 ;  /* 0x0000009e009e7308 */ /* 0x000fe20000002400 */
[----:B------:R-:W0:Y:S07]  /*1f210*/  S2R R231, SR_TID.X ;  /* 0x0000000000e77919 */ /* 0x000e2e0000002100 */
[----:B------:R-:W-:Y:S08]  /*1f220*/  MUFU.TANH R165, R165 ;  /* 0x000000a500a57308 */ /* 0x000ff00000002400 */
        /* <DEDUP_REMOVED lines=54> */
[----:B------:R-:W-:Y:S01]  /*1f590*/  FMNMX.FTZ R175, R7, R175, !PT ;  /* 0x000000af07af7209 */ /* 0x000fe20007810000 */
[C---:B------:R-:W-:Y:S01]  /*1f5a0*/  FMUL.FTZ R203, R2.reuse, R207 ;  /* 0x000000cf02cb7220 */ /* 0x040fe20000410000 */
[C---:B------:R-:W-:Y:S01]  /*1f5b0*/  FMUL.FTZ R208, R2.reuse, R212 ;  /* 0x000000d402d07220 */ /* 0x040fe20000410000 */
[----:B------:R-:W1:Y:S01]  /*1f5c0*/  MUFU.TANH R153, R153 ;  /* 0x0000009900997308 */ /* 0x000e620000002400 */
[----:B--2---:R-:W-:Y:S01]  /*1f5d0*/  FMNMX.FTZ R174, R221, R13, !PT ;  /* 0x0000000dddae7209 */ /* 0x004fe20007810000 */
[----:B------:R-:W-:Y:S01]  /*1f5e0*/  FMUL.FTZ R207, R2, R211 ;  /* 0x000000d302cf7220 */ /* 0x000fe20000410000 */
[----:B------:R-:W-:Y:S01]  /*1f5f0*/  FMNMX.FTZ R175, R8, R175, !PT ;  /* 0x000000af08af7209 */ /* 0x000fe20007810000 */
[----:B------:R-:W-:Y:S01]  /*1f600*/  FMUL.FTZ R211, R2, R215 ;  /* 0x000000d702d37220 */ /* 0x000fe20000410000 */
[----:B------:R-:W-:-:S03]  /*1f610*/  WARPGROUP.ARRIVE ;  /* 0x00000000000079c5 */ /* 0x000fc60000000000 */
[----:B------:R-:W2:Y:S01]  /*1f620*/  MUFU.TANH R152, R152 ;  /* 0x0000009800987308 */ /* 0x000ea20000002400 */
[----:B0-----:R-:W-:-:S04]  /*1f630*/  FMNMX.FTZ R174, R220, R174, !PT ;  /* 0x000000aedcae7209 */ /* 0x001fc80007810000 */
[----:B------:R-:W-:-:S03]  /*1f640*/  FMNMX.FTZ R174, R9, R174, !PT ;  /* 0x000000ae09ae7209 */ /* 0x000fc60007810000 */
[----:B------:R-:W0:Y:S01]  /*1f650*/  MUFU.TANH R154, R154 ;  /* 0x0000009a009a7308 */ /* 0x000e220000002400 */
[----:B-1----:R-:W-:-:S07]  /*1f660*/  FMNMX.FTZ R175, R153, R175, !PT ;  /* 0x000000af99af7209 */ /* 0x002fce0007810000 */
[----:B------:R-:W1:Y:S01]  /*1f670*/  MUFU.TANH R155, R155 ;  /* 0x0000009b009b7308 */ /* 0x000e620000002400 */
[----:B--2---:R-:W-:-:S07]  /*1f680*/  FMNMX.FTZ R174, R152, R174, !PT ;  /* 0x000000ae98ae7209 */ /* 0x004fce0007810000 */
[----:B------:R-:W2:Y:S01]  /*1f690*/  MUFU.TANH R159, R159 ;  /* 0x0000009f009f7308 */ /* 0x000ea20000002400 */
[----:B0-----:R-:W-:-:S04]  /*1f6a0*/  FMNMX.FTZ R175, R154, R175, !PT ;  /* 0x000000af9aaf7209 */ /* 0x001fc80007810000 */
[----:B------:R-:W-:-:S03]  /*1f6b0*/  FMNMX.FTZ R175, R157, R175, !PT ;  /* 0x000000af9daf7209 */ /* 0x000fc60007810000 */
[----:B------:R-:W0:Y:S01]  /*1f6c0*/  MUFU.TANH R161, R161 ;  /* 0x000000a100a17308 */ /* 0x000e220000002400 */
[----:B-1----:R-:W-:Y:S02]  /*1f6d0*/  FMNMX.FTZ R174, R155, R174, !PT ;  /* 0x000000ae9bae7209 */ /* 0x002fe40007810000 */
[----:B------:R-:W-:Y:S02]  /*1f6e0*/  FMNMX.FTZ R175, R158, R175, !PT ;  /* 0x000000af9eaf7209 */ /* 0x000fe40007810000 */
[----:B------:R-:W-:-:S03]  /*1f6f0*/  FMNMX.FTZ R174, R156, R174, !PT ;  /* 0x000000ae9cae7209 */ /* 0x000fc60007810000 */
[----:B------:R-:W1:Y:S01]  /*1f700*/  MUFU.TANH R160, R160 ;  /* 0x000000a000a07308 */ /* 0x000e620000002400 */
[----:B--2---:R-:W-:-:S07]  /*1f710*/  FMNMX.FTZ R174, R159, R174, !PT ;  /* 0x000000ae9fae7209 */ /* 0x004fce0007810000 */
[----:B------:R-:W2:Y:S01]  /*1f720*/  MUFU.TANH R162, R162 ;  /* 0x000000a200a27308 */ /* 0x000ea20000002400 */
[----:B0-----:R-:W-:-:S07]  /*1f730*/  FMNMX.FTZ R175, R161, R175, !PT ;  /* 0x000000afa1af7209 */ /* 0x001fce0007810000 */
[----:B------:R-:W0:Y:S01]  /*1f740*/  MUFU.TANH R166, R166 ;  /* 0x000000a600a67308 */ /* 0x000e220000002400 */
[----:B-1----:R-:W-:-:S04]  /*1f750*/  FMNMX.FTZ R174, R160, R174, !PT ;  /* 0x000000aea0ae7209 */ /* 0x002fc80007810000 */
[----:B------:R-:W-:-:S03]  /*1f760*/  FMNMX.FTZ R174, R163, R174, !PT ;  /* 0x000000aea3ae7209 */ /* 0x000fc60007810000 */
[----:B------:R-:W1:Y:S01]  /*1f770*/  MUFU.TANH R167, R167 ;  /* 0x000000a700a77308 */ /* 0x000e620000002400 */
[----:B--2---:R-:W-:Y:S02]  /*1f780*/  FMNMX.FTZ R175, R162, R175, !PT ;  /* 0x000000afa2af7209 */ /* 0x004fe40007810000 */
[----:B------:R-:W-:Y:S02]  /*1f790*/  FMNMX.FTZ R174, R164, R174, !PT ;  /* 0x000000aea4ae7209 */ /* 0x000fe40007810000 */
[----:B------:R-:W-:-:S03]  /*1f7a0*/  FMNMX.FTZ R175, R165, R175, !PT ;  /* 0x000000afa5af7209 */ /* 0x000fc60007810000 */
[----:B------:R-:W2:Y:S01]  /*1f7b0*/  MUFU.TANH R169, R169 ;  /* 0x000000a900a97308 */ /* 0x000ea20000002400 */
[----:B0-----:R-:W-:-:S07]  /*1f7c0*/  FMNMX.FTZ R175, R166, R175, !PT ;  /* 0x000000afa6af7209 */ /* 0x001fce0007810000 */
[----:B------:R-:W0:Y:S01]  /*1f7d0*/  MUFU.TANH R168, R168 ;  /* 0x000000a800a87308 */ /* 0x000e220000002400 */
[----:B-1----:R-:W-:-:S07]  /*1f7e0*/  FMNMX.FTZ R174, R167, R174, !PT ;  /* 0x000000aea7ae7209 */ /* 0x002fce0007810000 */
[----:B------:R-:W1:Y:S01]  /*1f7f0*/  MUFU.TANH R173, R173 ;  /* 0x000000ad00ad7308 */ /* 0x000e620000002400 */
[----:B--2---:R-:W-:-:S04]  /*1f800*/  FMNMX.FTZ R175, R169, R175, !PT ;  /* 0x000000afa9af7209 */ /* 0x004fc80007810000 */
[----:B------:R-:W-:-:S03]  /*1f810*/  FMNMX.FTZ R175, R170, R175, !PT ;  /* 0x000000afaaaf7209 */ /* 0x000fc60007810000 */
[----:B------:R-:W2:Y:S01]  /*1f820*/  MUFU.TANH R176, R176 ;  /* 0x000000b000b07308 */ /* 0x000ea20000002400 */
[----:B0-----:R-:W-:-:S04]  /*1f830*/  FMNMX.FTZ R174, R168, R174, !PT ;  /* 0x000000aea8ae7209 */ /* 0x001fc80007810000 */
        /* <DEDUP_REMOVED lines=10> */
[----:B0-----:R-:W-:-:S04]  /*1f8e0*/  FMNMX.FTZ R175, R180, R175, !PT ;  /* 0x000000afb4af7209 */ /* 0x001fc80007810000 */
[----:B------:R-:W-:-:S03]  /*1f8f0*/  FMNMX.FTZ R175, R183, R175, !PT ;  /* 0x000000afb7af7209 */ /* 0x000fc60007810000 */
[----:B------:R-:W0:Y:S01]  /*1f900*/  MUFU.TANH R186, R186 ;  /* 0x000000ba00ba7308 */ /* 0x000e220000002400 */
[----:B-1----:R-:W-:Y:S02]  /*1f910*/  FMNMX.FTZ R174, R181, R174, !PT ;  /* 0x000000aeb5ae7209 */ /* 0x002fe40007810000 */
[----:B------:R-:W-:Y:S02]  /*1f920*/  FMNMX.FTZ R175, R184, R175, !PT ;  /* 0x000000afb8af7209 */ /* 0x000fe40007810000 */
[----:B------:R-:W-:Y:S02]  /*1f930*/  FMNMX.FTZ R174, R182, R174, !PT ;  /* 0x000000aeb6ae7209 */ /* 0x000fe40007810000 */
[----:B------:R-:W-:Y:S01]  /*1f940*/  FMNMX.FTZ R175, R187, R175, !PT ;  /* 0x000000afbbaf7209 */ /* 0x000fe20007810000 */
[----:B------:R-:W1:Y:S01]  /*1f950*/  MUFU.TANH R191, R191 ;  /* 0x000000bf00bf7308 */ /* 0x000e620000002400 */
[----:B--2---:R-:W-:Y:S02]  /*1f960*/  FMNMX.FTZ R174, R185, R174, !PT ;  /* 0x000000aeb9ae7209 */ /* 0x004fe40007810000 */
[----:B------:R-:W-:-:S05]  /*1f970*/  FMNMX.FTZ R175, R188, R175, !PT ;  /* 0x000000afbcaf7209 */ /* 0x000fca0007810000 */
[----:B------:R-:W2:Y:S01]  /*1f980*/  MUFU.TANH R190, R190 ;  /* 0x000000be00be7308 */ /* 0x000ea20000002400 */
[----:B0-----:R-:W-:-:S04]  /*1f990*/  FMNMX.FTZ R174, R186, R174, !PT ;  /* 0x000000aebaae7209 */ /* 0x001fc80007810000 */
        /* <DEDUP_REMOVED lines=27> */
[----:B------:R-:W-:Y:S02]  /*1fb50*/  FMNMX.FTZ R175, R209, R175, !PT ;  /* 0x000000afd1af7209 */ /* 0x000fe40007810000 */
[----:B-1----:R-:W-:-:S03]  /*1fb60*/  FMNMX.FTZ R174, R207, R174, !PT ;  /* 0x000000aecfae7209 */ /* 0x002fc60007810000 */
[----:B------:R-:W0:Y:S01]  /*1fb70*/  SHFL.BFLY PT, R212, R175, 0x2, 0x1f ;  /* 0x0c401f00afd47f89 */ /* 0x000e2200000e0000 */
[----:B------:R-:W-:-:S04]  /*1fb80*/  FMNMX.FTZ R174, R210, R174, !PT ;  /* 0x000000aed2ae7209 */ /* 0x000fc80007810000 */
[----:B--2---:R-:W-:Y:S01]  /*1fb90*/  FMNMX.FTZ R194, R211, R174, !PT ;  /* 0x000000aed3c27209 */ /* 0x004fe20007810000 */
[----:B------:R-:W-:-:S04]  /*1fba0*/  VIADD R174, R6, 0x6 ;  /* 0x0000000606ae7836 */ /* 0x000fc80000000000 */
[----:B------:R-:W1:Y:S01]  /*1fbb0*/  SHFL.BFLY PT, R213, R194, 0x2, 0x1f ;  /* 0x0c401f00c2d57f89 */ /* 0x000e6200000e0000 */
[----:B------:R-:W-:Y:S02]  /*1fbc0*/  R2UR UR6, R174 ;  /* 0x00000000ae0672ca */ /* 0x000fe400000e0000 */
[----:B------:R-:W-:Y:S02]  /*1fbd0*/  MOV R174, UR47 ;  /* 0x0000002f00ae7c02 */ /* 0x000fe40008000f00 */
[----:B0-----:R-:W-:Y:S01]  /*1fbe0*/  FMNMX.FTZ R212, R175, R212, !PT ;  /* 0x000000d4afd47209 */ /* 0x001fe20007810000 */
[----:B------:R-:W-:-:S05]  /*1fbf0*/  IMAD.MOV.U32 R175, RZ, RZ, 0x40000040 ;  /* 0x40000040ffaf7424 */ /* 0x000fca00078e00ff */
[----:B------:R-:W-:Y:S02]  /*1fc00*/  R2UR UR7, R175 ;  /* 0x00000000af0772ca */ /* 0x000fe400000e0000 */
[----:B-1----:R-:W-:Y:S02]  /*1fc10*/  FMNMX.FTZ R213, R194, R213, !PT ;  /* 0x000000d5c2d57209 */ /* 0x002fe40007810000 */
[----:B------:R-:W0:Y:S04]  /*1fc20*/  SHFL.BFLY PT, R194, R212, 0x1, 0x1f ;  /* 0x0c201f00d4c27f89 */ /* 0x000e2800000e0000 */
[----:B------:R-:W1:Y:S05]  /*1fc30*/  SHFL.BFLY PT, R175, R213, 0x1, 0x1f ;  /* 0x0c201f00d5af7f89 */ /* 0x000e6a00000e0000 */
[----:B------:R-:W-:Y:S01]  /*1fc40*/  QGMMA.64x256x32.F32.E4M3.E4M3 R24, R216, gdesc[UR4], R24, gsb0 ;  /* 0x03e00004d8187df3 */ /* 0x000fe20008000818 */
[----:B0-----:R-:W-:-:S02]  /*1fc50*/  FMNMX.FTZ R194, R212, R194, !PT ;  /* 0x000000c2d4c27209 */ /* 0x001fc40007810000 */
[----:B-1----:R-:W-:-:S03]  /*1fc60*/  FMNMX.FTZ R175, R213, R175, !PT ;  /* 0x000000afd5af7209 */ /* 0x002fc60007810000 */
[C---:B------:R-:W-:Y:S01]  /*1fc70*/  FADD.FTZ R6, -R194.reuse, R14 ;  /* 0x0000000ec2067221 */ /* 0x040fe20000010100 */
[----:B------:R-:W-:-:S03]  /*1fc80*/  FFMA.FTZ R213, R194, R174, -8 ;  /* 0xc1000000c2d57423 */ /* 0x000fc600000100ae */
[----:B------:R-:W-:Y:S01]  /*1fc90*/  FMUL.FTZ R6, R6, R174 ;  /* 0x000000ae06067220 */ /* 0x000fe20000410000 */
[----:B------:R-:W-:-:S01]  /*1fca0*/  FADD.FTZ R14, -R175, R13 ;  /* 0x0000000daf0e7221 */ /* 0x000fc20000010100 */
[-CC-:B------:R-:W-:Y:S01]  /*1fcb0*/  FFMA.FTZ R212, R222, R174.reuse, -R213.reuse ;  /* 0x000000aeded47223 */ /* 0x180fe200000108d5 */
[----:B------:R-:W-:-:S01]  /*1fcc0*/  FFMA.FTZ R7, R7, R174, -R213 ;  /* 0x000000ae07077223 */ /* 0x000fc200000108d5 */
        /* <DEDUP_REMOVED lines=32> */
[-C--:B------:R-:W-:Y:S01]  /*1fed0*/  FFMA.FTZ R213, R175, R174.reuse, -8 ;  /* 0xc1000000afd57423 */ /* 0x080fe200000100ae */
[----:B------:R-:W0:Y:S03]  /*1fee0*/  MUFU.EX2 R14, R14 ;  /* 0x0000000e000e7308 */ /* 0x000e260000000800 */
        /* <DEDUP_REMOVED lines=39> */
[----:B0-----:R-:W-:-:S06]  /*20160*/  FADD.FTZ R3, R212, R3 ;  /* 0x00000003d4037221 */ /* 0x001fcc0000010000 */
        /* <DEDUP_REMOVED lines=40> */
[----:B------:R-:W-:Y:S02]  /*203f0*/  WARPGROUP.DEPBAR.LE gsb0, 0x0 ;  /* 0x00008000000079c5 */ /* 0x000fe40000010000 */
[----:B------:R-:W-:-:S04]  /*20400*/  @!P0 IMAD R216, R234, 0x8, R18 ;  /* 0x00000008ead88824 */ /* 0x000fc800078e0212 */
[----:B------:R-:W1:Y:S01]  /*20410*/  MUFU.EX2 R171, R171 ;  /* 0x000000ab00ab7308 */ /* 0x000e620000000800 */
[----:B0-----:R-:W-:-:S01]  /*20420*/  FADD.FTZ R3, R168, R3 ;  /* 0x00000003a8037221 */ /* 0x001fc20000010000 */
[----:B------:R-:W-:Y:S01]  /*20430*/  IADD3 R217, -R231, 0xb, RZ ;  /* 0x0000000be7d97810 */ /* 0x000fe20007ffe1ff */
[----:B------:R-:W-:-:S05]  /*20440*/  @!P0 VIADD R216, R216, 0x38840 ;  /* 0x00038840d8d88836 */ /* 0x000fca0000000000 */
[----:B------:R-:W0:Y:S01]  /*20450*/  MUFU.EX2 R170, R170 ;  /* 0x000000aa00aa7308 */ /* 0x000e220000000800 */
[----:B--2---:R-:W-:-:S01]  /*20460*/  FADD.FTZ R0, R169, R0 ;  /* 0x00000000a9007221 */ /* 0x004fc20000010000 */
[----:B------:R-:W-:Y:S01]  /*20470*/  @!P0 PRMT R216, RZ, 0x654, R216 ;  /* 0x00000654ffd88816 */ /* 0x000fe200000000d8 */
[----:B------:R2:W-:Y:S06]  /*20480*/  BAR.ARV R217, 0x100 ;  /* 0x000400d90000751d */ /* 0x0005ec0000002000 */
[----:B------:R-:W3:Y:S01]  /*20490*/  MUFU.EX2 R172, R172 ;  /* 0x000000ac00ac7308 */ /* 0x000ee20000000800 */
[----:B-1----:R-:W-:-:S01]  /*204a0*/  FADD.FTZ R3, R171, R3 ;  /* 0x00000003ab037221 */ /* 0x002fc20000010000 */
[----:B------:R2:W-:Y:S06]  /*204b0*/  @!P0 SYNCS.ARRIVE.TRANS64.RED.A1T0 RZ, [R216+URZ], RZ ;  /* 0x000000ffd8ff89a7 */ /* 0x0005ec000810043f */
[----:B------:R-:W1:Y:S01]  /*204c0*/  MUFU.EX2 R173, R173 ;  /* 0x000000ad00ad7308 */ /* 0x000e620000000800 */
[----:B0-----:R-:W-:-:S07]  /*204d0*/  FADD.FTZ R0, R170, R0 ;  /* 0x00000000aa007221 */ /* 0x001fce0000010000 */
[----:B------:R-:W0:Y:S01]  /*204e0*/  MUFU.EX2 R177, R177 ;  /* 0x000000b100b17308 */ /* 0x000e220000000800 */
[----:B---3--:R-:W-:-:S07]  /*204f0*/  FADD.FTZ R3, R172, R3 ;  /* 0x00000003ac037221 */ /* 0x008fce0000010000 */
[----:B------:R-:W3:Y:S01]  /*20500*/  MUFU.EX2 R176, R176 ;  /* 0x000000b000b07308 */ /* 0x000ee20000000800 */
[----:B-1----:R-:W-:-:S07]  /*20510*/  FADD.FTZ R0, R173, R0 ;  /* 0x00000000ad007221 */ /* 0x002fce0000010000 */
        /* <DEDUP_REMOVED lines=65> */
[----:B-1----:R-:W-:-:S01]  /*20930*/  FADD.FTZ R213, R210, R3 ;  /* 0x00000003d2d57221 */ /* 0x002fc20000010000 */
[----:B0-----:R-:W-:-:S03]  /*20940*/  FADD.FTZ R3, R209, R0 ;  /* 0x00000000d1037221 */ /* 0x001fc60000010000 */
[----:B---3--:R-:W-:Y:S01]  /*20950*/  FADD.FTZ R0, R211, R213 ;  /* 0x000000d5d3007221 */ /* 0x008fe20000010000 */
[----:B--2---:R-:W-:Y:S06]  /*20960*/  @!P1 BRA `(.L_x_2656) ;  /* 0x0000000000049947 */ /* 0x004fec0003800000 */
[----:B------:R-:W-:Y:S01]  /*20970*/  BPT.TRAP 0x1 ;  /* 0x000000040000795c */ /* 0x000fe20000300000 */
.L_x_2656:
        /* <DEDUP_REMOVED lines=166> */
[----:B------:R-:W-:Y:S01]  /*213e0*/  IMAD.MOV.U32 R13, RZ, RZ, R175 ;  /* 0x000000ffff0d7224 */ /* 0x000fe200078e00af */
[----:B------:R-:W-:Y:S01]  /*213f0*/  MOV R6, R235 ;  /* 0x000000eb00067202 */ /* 0x000fe20000000f00 */
[----:B------:R-:W-:Y:S01]  /*21400*/  IMAD.MOV.U32 R14, RZ, RZ, R194 ;  /* 0x000000ffff0e7224 */ /* 0x000fe200078e00c2 */
[----:B------:R-:W-:Y:S01]  /*21410*/  MOV R227, R177 ;  /* 0x000000b100e37202 */ /* 0x000fe20000000f00 */
[----:B0-----:R-:W-:-:S02]  /*21420*/  IMAD.MOV.U32 R15, RZ, RZ, R234 ;  /* 0x000000ffff0f7224 */ /* 0x001fc400078e00ea */
        /* <DEDUP_REMOVED lines=13> */
[----:B------:R-:W-:Y:S01]  /*21500*/  IMAD.MOV.U32 R219, RZ, RZ, R210 ;  /* 0x000000ffffdb7224 */ /* 0x000fe200078e00d2 */
[C---:B--2---:R-:W-:Y:S01]  /*21510*/  ISETP.GT.AND P0, PT, R12.reuse, R216, PT ;  /* 0x000000d80c00720c */ /* 0x044fe20003f04270 */
[----:B------:R-:W-:Y:S02]  /*21520*/  VIADD R12, R12, 0xffffffff ;  /* 0xffffffff0c0c7836 */ /* 0x000fe40000000000 */
[----:B------:R-:W-:-:S10]  /*21530*/  IMAD.MOV.U32 R216, RZ, RZ, R200 ;  /* 0x000000ffffd87224 */ /* 0x000fd400078e00c8 */
[----:B------:R-:W-:Y:S05]  /*21540*/  @P0 BRA `(.L_x_2657) ;  /* 0xffffffd000380947 */ /* 0x000fea000383ffff */
.L_x_2646:
[----:B------:R-:W-:Y:S05]  /*21550*/  WARPSYNC.ALL ;  /* 0x0000000000007948 */ /* 0x000fea0003800000 */
[----:B------:R-:W-:Y:S06]  /*21560*/  BAR.ARV 0x8, 0x180 ;  /* 0x0206000000007b1d */ /* 0x000fec0000002000 */
[----:B------:R-:W-:Y:S05]  /*21570*/  @!P1 BRA `(.L_x_2658) ;  /* 0x0000000000049947 */ /* 0x000fea0003800000 */
[----:B------:R-:W-:Y:S01]  /*21580*/  BPT.TRAP 0x1 ;  /* 0x000000040000795c */ /* 0x000fe20000300000 */
.L_x_2658:
[----:B------:R-:W-:Y:S02]  /*21590*/  LEA R10, R234, R18, 0x3 ;  /* 0x00000012ea0a7211 */ /* 0x000fe400078e18ff */
[----:B------:R-:W-:-:S04]  /*215a0*/  SHF.L.U32 R2, R235, 0x1f, RZ ;  /* 0x0000001feb027819 */ /* 0x000fc800000006ff */
[----:B------:R0:W1:Y:S01]  /*215b0*/  SYNCS.PHASECHK.TRANS64.TRYWAIT P0, [R10+URZ+0x38850], R2 ;  /* 0x038850020a0075a7 */ /* 0x000062000800017f */
[----:B------:R-:W-:Y:S05]  /*215c0*/  @!P1 BRA `(.L_x_2659) ;  /* 0x0000000000049947 */ /* 0x000fea0003800000 */
[----:B------:R-:W-:Y:S01]  /*215d0*/  BPT.TRAP 0x1 ;  /* 0x000000040000795c */ /* 0x000fe20000300000 */
.L_x_2659:
[----:B-1----:R-:W-:Y:S05]  /*215e0*/  @P0 BRA `(.L_x_2660) ;  /* 0x0000000000080947 */ /* 0x002fea0003800000 */
[----:B------:R-:W1:Y:S02]  /*215f0*/  SYNCS.PHASECHK.TRANS64.TRYWAIT P0, [R10+URZ+0x38850], R2 ;  /* 0x038850020a0075a7 */ /* 0x000e64000800017f */
[----:B-1----:R-:W-:Y:S05]  /*21600*/  @!P0 BRA `(.L_x_2661) ;  /* 0x0000012400408947 */ /* 0x002fea0003800000 */
.L_x_2660:
[----:B------:R-:W-:Y:S01]  /*21610*/  VIADD R18, R18, 0x400 ;  /* 0x0000040012127836 */ /* 0x000fe20000000000 */
[----:B------:R-:W0:Y:S04]  /*21620*/  LDL R13, [R1+0x90] ;  /* 0x00009000010d7983 */ /* 0x000e280000100800 */
[----:B------:R-:W-:Y:S01]  /*21630*/  SHF.R.U32.HI R18, RZ, 0x4, R18 ;  /* 0x00000004ff127819 */ /* 0x000fe20000011612 */
[----:B------:R-:W2:Y:S03]  /*21640*/  LDL R12, [R1+0x80] ;  /* 0x00008000010c7983 */ /* 0x000ea60000100800 */
[----:B------:R-:W-:Y:S01]  /*21650*/  LOP3.LUT R18, R18, 0x3fff, RZ, 0xc0, !PT ;  /* 0x00003fff12127812 */ /* 0x000fe200078ec0ff */
[----:B------:R-:W3:Y:S01]  /*21660*/  LDL R11, [R1+0x60] ;  /* 0x00006000010b7983 */ /* 0x000ee20000100800 */
[----:B------:R-:W-:Y:S01]  /*21670*/  IMAD.MOV.U32 R5, RZ, RZ, 0x40000040 ;  /* 0x40000040ff057424 */ /* 0x000fe200078e00ff */
[----:B------:R-:W-:Y:S05]  /*21680*/  WARPSYNC.ALL ;  /* 0x0000000000007948 */ /* 0x000fea0003800000 */
[----:B------:R-:W-:Y:S01]  /*21690*/  LOP3.LUT R18, R18, 0x10000, RZ, 0xfc, !PT ;  /* 0x0001000012127812 */ /* 0x000fe200078efcff */
[----:B------:R-:W-:Y:S01]  /*216a0*/  WARPGROUP.ARRIVE ;  /* 0x00000000000079c5 */ /* 0x000fe20000000000 */
[----:B------:R-:W-:Y:S01]  /*216b0*/  R2UR UR7, R5 ;  /* 0x00000000050772ca */ /* 0x000fe200000e0000 */
[----:B------:R-:W-:Y:S01]  /*216c0*/  IMAD.MOV.U32 R7, RZ, RZ, 0x40000040 ;  /* 0x40000040ff077424 */ /* 0x000fe200078e00ff */
[----:B------:R-:W-:Y:S01]  /*216d0*/  ULDC.64 UR4, c[0x0][0x9a0] ;  /* 0x0002680000047ab9 */ /* 0x000fe20000000a00 */
[----:B------:R-:W-:Y:S01]  /*216e0*/  IMAD R4, R234, 0x800, R18 ;  /* 0x00000800ea047824 */ /* 0x000fe200078e0212 */
[----:B------:R-:W-:-:S03]  /*216f0*/  ISETP.NE.U32.AND P0, PT, RZ, UR4, PT ;  /* 0x00000004ff007c0c */ /* 0x000fc6000bf05070 */
[C---:B------:R-:W-:Y:S01]  /*21700*/  VIADD R6, R4.reuse, 0x2 ;  /* 0x0000000204067836 */ /* 0x040fe20000000000 */
[----:B------:R-:W-:Y:S02]  /*21710*/  R2UR UR6, R4 ;  /* 0x00000000040672ca */ /* 0x000fe400000e0000 */
[----:B------:R-:W-:-:S11]  /*21720*/  ISETP.NE.AND.EX P0, PT, RZ, UR5, PT, P0 ;  /* 0x00000005ff007c0c */ /* 0x000fd6000bf05300 */
[----:B------:R-:W-:Y:S01]  /*21730*/  QGMMA.64x256x32.F32.E4M3.E4M3 R24, R228, gdesc[UR4], R24, gsb0 ;  /* 0x03e00004e4187df3 */ /* 0x000fe20008000818 */
[----:B------:R-:W-:Y:S01]  /*21740*/  R2UR UR6, R6 ;  /* 0x00000000060672ca */ /* 0x000fe200000e0000 */
[----:B------:R-:W-:Y:S01]  /*21750*/  VIADD R6, R4, 0x4 ;  /* 0x0000000404067836 */ /* 0x000fe20000000000 */
[----:B------:R-:W-:Y:S01]  /*21760*/  R2UR UR7, R7 ;  /* 0x00000000070772ca */ /* 0x000fe200000e0000 */
[----:B------:R-:W-:Y:S01]  /*21770*/  IMAD.MOV.U32 R7, RZ, RZ, 0x40000040 ;  /* 0x40000040ff077424 */ /* 0x000fe200078e00ff */
[----:B------:R-:W3:Y:S01]  /*21780*/  @P0 LDC.64 R8, c[0x0][0x9d0] ;  /* 0x00027400ff080b82 */ /* 0x000ee20000000a00 */
[----:B------:R-:W-:Y:S02]  /*21790*/  WARPGROUP.DEPBAR.LE gsb0, 0x0 ;  /* 0x00008000000079c5 */ /* 0x000fe40000010000 */
[----:B------:R-:W-:-:S15]  /*217a0*/  WARPGROUP.ARRIVE ;  /* 0x00000000000079c5 */ /* 0x000fde0000000000 */
[----:B------:R-:W-:-:S05]  /*217b0*/  NOP ;  /* 0x0000000000007918 */ /* 0x000fca0000000000 */
[----:B------:R-:W-:Y:S01]  /*217c0*/  QGMMA.64x256x32.F32.E4M3.E4M3 R24, R224, gdesc[UR4], R24, gsb0 ;  /* 0x03e00004e0187df3 */ /* 0x000fe20008000818 */
[----:B------:R-:W-:Y:S02]  /*217d0*/  R2UR UR6, R6 ;  /* 0x00000000060672ca */ /* 0x000fe400000e0000 */
[----:B------:R-:W-:Y:S02]  /*217e0*/  R2UR UR7, R7 ;  /* 0x00000000070772ca */ /* 0x000fe400000e0000 */
[----:B------:R-:W0:Y:S02]  /*217f0*/  @P0 LDC.64 R6, c[0x0][0x9c8] ;  /* 0x00027200ff060b82 */ /* 0x000e240000000a00 */
[----:B01----:R-:W-:-:S04]  /*21800*/  @P0 IMAD R2, R13, R6, RZ ;  /* 0x000000060d020224 */ /* 0x003fc800078e02ff */
[C---:B--2---:R-:W-:Y:S02]  /*21810*/  @P0 IMAD R2, R12.reuse, R7, R2 ;  /* 0x000000070c020224 */ /* 0x044fe400078e0202 */
[----:B------:R-:W-:-:S04]  /*21820*/  @P0 IMAD.WIDE.U32 R6, R12, R6, RZ ;  /* 0x000000060c060225 */ /* 0x000fc800078e00ff */
[----:B------:R-:W-:Y:S01]  /*21830*/  @P0 IMAD.IADD R7, R7, 0x1, R2 ;  /* 0x0000000107070824 */ /* 0x000fe200078e0202 */
[----:B------:R-:W-:Y:S01]  /*21840*/  MOV R2, 0x3f800000 ;  /* 0x3f80000000027802 */ /* 0x000fe20000000f00 */
[----:B---3--:R-:W-:-:S04]  /*21850*/  @P0 IMAD.WIDE.U32 R6, R11, R8, R6 ;  /* 0x000000080b060225 */ /* 0x008fc800078e0006 */
[----:B------:R-:W-:Y:S01]  /*21860*/  @P0 IMAD R9, R11, R9, R7 ;  /* 0x000000090b090224 */ /* 0x000fe200078e0207 */
[----:B------:R-:W-:-:S04]  /*21870*/  @P0 LEA R8, P2, R6, UR4, 0x2 ;  /* 0x0000000406080c11 */ /* 0x000fc8000f8410ff */
[----:B------:R-:W-:-:S05]  /*21880*/  @P0 LEA.HI.X R9, R6, UR5, R9, 0x2, P2 ;  /* 0x0000000506090c11 */ /* 0x000fca00090f1409 */
[----:B------:R-:W2:Y:S01]  /*21890*/  @P0 LDG.E R2, desc[UR40][R8.64] ;  /* 0x0000002808020981 */ /* 0x000ea2000c1e1900 */
[----:B------:R-:W-:Y:S02]  /*218a0*/  VIADD R4, R4, 0x6 ;  /* 0x0000000604047836 */ /* 0x000fe40000000000 */
[----:B------:R-:W-:Y:S01]  /*218b0*/  IMAD.MOV.U32 R5, RZ, RZ, 0x40000040 ;  /* 0x40000040ff057424 */ /* 0x000fe200078e00ff */
[----:B------:R-:W-:Y:S02]  /*218c0*/  WARPGROUP.DEPBAR.LE gsb0, 0x0 ;  /* 0x00008000000079c5 */ /* 0x000fe40000010000 */
[----:B------:R-:W-:-:S06]  /*218d0*/  WARPGROUP.ARRIVE ;  /* 0x00000000000079c5 */ /* 0x000fcc0000000000 */
[----:B------:R-:W-:Y:S01]  /*218e0*/  QGMMA.64x256x32.F32.E4M3.E4M3 R24, R220, gdesc[UR4], R24, gsb0 ;  /* 0x03e00004dc187df3 */ /* 0x000fe20008000818 */
[----:B------:R-:W-:Y:S02]  /*218f0*/  R2UR UR6, R4 ;  /* 0x00000000040672ca */ /* 0x000fe400000e0000 */
[----:B------:R-:W-:Y:S02]  /*21900*/  R2UR UR7, R5 ;  /* 0x00000000050772ca */ /* 0x000fe400000e0000 */
        /* <DEDUP_REMOVED lines=27> */
[----:B------:R-:W-:Y:S02]  /*21ac0*/  IMAD.MOV.U32 R169, RZ, RZ, -0x800000 ;  /* 0xff800000ffa97424 */ /* 0x000fe400078e00ff */
[----:B--2---:R-:W-:Y:S01]  /*21ad0*/  FMUL.FTZ R3, R3, R2 ;  /* 0x0000000203037220 */ /* 0x004fe20000410000 */
[----:B------:R-:W-:Y:S02]  /*21ae0*/  IMAD.MOV.U32 R168, RZ, RZ, -0x800000 ;  /* 0xff800000ffa87424 */ /* 0x000fe400078e00ff */
[----:B------:R-:W-:Y:S01]  /*21af0*/  @P0 FFMA.FTZ R169, R6, R194, R5 ;  /* 0x000000c206a90223 */ /* 0x000fe20000010005 */
[----:B------:R-:W-:-:S01]  /*21b00*/  @P3 FFMA.FTZ R168, R174, R175, R4 ;  /* 0x000000afaea83223 */ /* 0x000fc20000010004 */
[----:B------:R-:W-:Y:S01]  /*21b10*/  FMUL.FTZ R2, R0, R2 ;  /* 0x0000000200027220 */ /* 0x000fe20000410000 */
[----:B------:R-:W-:-:S02]  /*21b20*/  WARPGROUP.DEPBAR.LE gsb0, 0x0 ;  /* 0x00008000000079c5 */ /* 0x000fc40000010000 */
[----:B------:R-:W-:Y:S05]  /*21b30*/  @!P1 BRA `(.L_x_2662) ;  /* 0x0000000000049947 */ /* 0x000fea0003800000 */
[----:B------:R-:W-:Y:S01]  /*21b40*/  BPT.TRAP 0x1 ;  /* 0x000000040000795c */ /* 0x000fe20000300000 */
.L_x_2662:
[----:B------:R-:W-:Y:S01]  /*21b50*/  VIADD R10, R10, 0x38860 ;  /* 0x000388600a0a7836 */ /* 0x000fe20000000000 */
[----:B------:R-:W-:Y:S01]  /*21b60*/  IADD3 R234, R234, 0x1, RZ ;  /* 0x00000001eaea7810 */ /* 0x000fe20007ffe0ff */
[----:B------:R-:W-:Y:S02]  /*21b70*/  IMAD.U32 R0, RZ, RZ, UR36 ;  /* 0x00000024ff007e24 */ /* 0x000fe4000f8e00ff */
[-C--:B------:R-:W-:Y:S01]  /*21b80*/  FMUL.FTZ R9, R32, R3.reuse ;  /* 0x0000000320097220 */ /* 0x080fe20000410000 */
[-C--:B------:R-:W-:Y:S01]  /*21b90*/  FMUL.FTZ R32, R56, R3.reuse ;  /* 0x0000000338207220 */ /* 0x080fe20000410000 */
[----:B------:R-:W-:Y:S01]  /*21ba0*/  ISETP.NE.AND P1, PT, R234, 0x2, PT ;  /* 0x00000002ea00780c */ /* 0x000fe20003f25270 */
[-C--:B------:R-:W-:Y:S01]  /*21bb0*/  FMUL.FTZ R166, R146, R2.reuse ;  /* 0x0000000292a67220 */ /* 0x080fe20000410000 */
[----:B------:R-:W-:Y:S01]  /*21bc0*/  PRMT R0, R0, 0x654, R10 ;  /* 0x0000065400007816 */ /* 0x000fe2000000000a */
[-C--:B------:R-:W-:Y:S01]  /*21bd0*/  FMUL.FTZ R13, R26, R2.reuse ;  /* 0x000000021a0d7220 */ /* 0x080fe20000410000 */
        /* <DEDUP_REMOVED lines=130> */
.L_x_2574:
[----:B------:R-:W-:Y:S05]  /*22400*/  WARPSYNC.ALL ;  /* 0x0000000000007948 */ /* 0x000fea0003800000 */
[----:B------:R-:W2:Y:S01]  /*22410*/  LDL R223, [R1+0x84] ;  /* 0x0000840001df7983 */ /* 0x000ea20000100800 */
[----:B------:R-:W0:Y:S01]  /*22420*/  S2UR UR36, SR_CgaCtaId ;  /* 0x00000000002479c3 */ /* 0x000e220000008800 */
[----:B------:R-:W-:Y:S01]  /*22430*/  UMOV UR4, 0x400 ;  /* 0x0000040000047882 */ /* 0x000fe20000000000 */
[----:B------:R-:W-:Y:S01]  /*22440*/  BSSY B0, `(.L_x_2663) ;  /* 0x0000789000007945 */ /* 0x000fe20003800000 */
[----:B0-----:R-:W-:-:S06]  /*22450*/  ULEA UR4, UR36, UR4, 0x18 ;  /* 0x0000000424047291 */ /* 0x001fcc000f8ec03f */
[----:B------:R-:W-:Y:S01]  /*22460*/  IMAD.U32 R18, RZ, RZ, UR4 ;  /* 0x00000004ff127e24 */ /* 0x000fe2000f8e00ff */
        /* <DEDUP_REMOVED lines=28> */
[----:B------:R-:W-:Y:S01]  /*22630*/  LOP3.LUT R47, R46, 0x380, RZ, 0xc0, !PT ;  /* 0x000003802e2f7812 */ /* 0x000fe200078ec0ff */
[--C-:B------:R-:W-:Y:S01]  /*22640*/  IMAD.X R31, RZ, RZ, R3.reuse, P5 ;  /* 0x000000ffff1f7224 */ /* 0x100fe200028e0603 */
[----:B------:R-:W-:Y:S02]  /*22650*/  SHF.R.U64 R35, R35, 0x3, RZ ;  /* 0x0000000323237819 */ /* 0x000fe400000012ff */
[----:B------:R-:W-:Y:S02]  /*22660*/  IADD3 R42, P2, R2, 0x8040, RZ ;  /* 0x00008040022a7810 */ /* 0x000fe40007f5e0ff */
[----:B------:R-:W-:Y:S02]  /*22670*/  LOP3.LUT R4, R30, 0x380, RZ, 0xc0, !PT ;  /* 0x000003801e047812 */ /* 0x000fe400078ec0ff */
[----:B------:R-:W-:Y:S02]  /*22680*/  SHF.R.U64 R47, R47, 0x3, RZ ;  /* 0x000000032f2f7819 */ /* 0x000fe400000012ff */
[----:B------:R-:W-:Y:S01]  /*22690*/  LOP3.LUT R34, R35, R34, RZ, 0x3c, !PT ;  /* 0x0000002223227212 */ /* 0x000fe200078e3cff */
[----:B------:R-:W-:Y:S01]  /*226a0*/  IMAD.X R35, RZ, RZ, R3, P4 ;  /* 0x000000ffff237224 */ /* 0x000fe200020e0603 */
[----:B------:R-:W-:-:S02]  /*226b0*/  IADD3 R58, P0, R2, 0xc040, RZ ;  /* 0x0000c040023a7810 */ /* 0x000fc40007f1e0ff */
[----:B------:R-:W-:Y:S02]  /*226c0*/  LOP3.LUT R43, R42, 0x380, RZ, 0xc0, !PT ;  /* 0x000003802a2b7812 */ /* 0x000fe400078ec0ff */
[----:B------:R-:W-:Y:S02]  /*226d0*/  SHF.R.U64 R4, R4, 0x3, RZ ;  /* 0x0000000304047819 */ /* 0x000fe400000012ff */
[----:B------:R-:W-:Y:S02]  /*226e0*/  MOV R222, R54 ;  /* 0x0000003600de7202 */ /* 0x000fe40000000f00 */
[----:B------:R-:W-:Y:S02]  /*226f0*/  IADD3 R54, P4, R2, 0x4020, RZ ;  /* 0x0000402002367810 */ /* 0x000fe40007f9e0ff */
[----:B------:R-:W-:Y:S01]  /*22700*/  LOP3.LUT R46, R47, R46, RZ, 0x3c, !PT ;  /* 0x0000002e2f2e7212 */ /* 0x000fe200078e3cff */
[--C-:B------:R-:W-:Y:S01]  /*22710*/  IMAD.X R47, RZ, RZ, R3.reuse, P3 ;  /* 0x000000ffff2f7224 */ /* 0x100fe200018e0603 */
[----:B------:R-:W-:Y:S01]  /*22720*/  LOP3.LUT R59, R58, 0x380, RZ, 0xc0, !PT ;  /* 0x000003803a3b7812 */ /* 0x000fe200078ec0ff */
[----:B------:R-:W-:Y:S01]  /*22730*/  IMAD.X R55, RZ, RZ, R3, P4 ;  /* 0x000000ffff377224 */ /* 0x000fe200020e0603 */
[----:B------:R-:W-:-:S02]  /*22740*/  SHF.R.U64 R43, R43, 0x3, RZ ;  /* 0x000000032b2b7819 */ /* 0x000fc400000012ff */
[----:B------:R-:W-:Y:S02]  /*22750*/  LOP3.LUT R30, R4, R30, RZ, 0x3c, !PT ;  /* 0x0000001e041e7212 */ /* 0x000fe400078e3cff */
[----:B------:R-:W-:Y:S02]  /*22760*/  IADD3 R14, P1, R2, 0x8020, RZ ;  /* 0x00008020020e7810 */ /* 0x000fe40007f3e0ff */
[----:B------:R-:W-:Y:S02]  /*22770*/  LOP3.LUT R4, R54, 0x380, RZ, 0xc0, !PT ;  /* 0x0000038036047812 */ /* 0x000fe400078ec0ff */
[----:B------:R-:W-:Y:S02]  /*22780*/  SHF.R.U64 R59, R59, 0x3, RZ ;  /* 0x000000033b3b7819 */ /* 0x000fe400000012ff */
[----:B------:R-:W-:Y:S01]  /*22790*/  LOP3.LUT R42, R43, R42, RZ, 0x3c, !PT ;  /* 0x0000002a2b2a7212 */ /* 0x000fe200078e3cff */
[----:B------:R-:W-:Y:S01]  /*227a0*/  IMAD.X R43, RZ, RZ, R3, P2 ;  /* 0x000000ffff2b7224 */ /* 0x000fe200010e0603 */
[----:B------:R-:W-:-:S02]  /*227b0*/  LOP3.LUT R15, R14, 0x380, RZ, 0xc0, !PT ;  /* 0x000003800e0f7812 */ /* 0x000fc400078ec0ff */
[----:B------:R-:W-:Y:S02]  /*227c0*/  SHF.R.U64 R4, R4, 0x3, RZ ;  /* 0x0000000304047819 */ /* 0x000fe400000012ff */
[----:B------:R-:W-:Y:S02]  /*227d0*/  MOV R220, R46 ;  /* 0x0000002e00dc7202 */ /* 0x000fe40000000f00 */
[----:B------:R-:W-:Y:S02]  /*227e0*/  IADD3 R46, P2, R2, 0x4000, RZ ;  /* 0x00004000022e7810 */ /* 0x000fe40007f5e0ff */
[----:B------:R-:W-:Y:S01]  /*227f0*/  LOP3.LUT R58, R59, R58, RZ, 0x3c, !PT ;  /* 0x0000003a3b3a7212 */ /* 0x000fe200078e3cff */
[--C-:B------:R-:W-:Y:S01]  /*22800*/  IMAD.X R59, RZ, RZ, R3.reuse, P0 ;  /* 0x000000ffff3b7224 */ /* 0x100fe200000e0603 */
[----:B------:R-:W-:Y:S01]  /*22810*/  SHF.R.U64 R15, R15, 0x3, RZ ;  /* 0x000000030f0f7819 */ /* 0x000fe200000012ff */
[----:B------:R-:W-:Y:S01]  /*22820*/  IMAD.X R47, RZ, RZ, R3, P2 ;  /* 0x000000ffff2f7224 */ /* 0x000fe200010e0603 */
[----:B------:R-:W-:-:S02]  /*22830*/  LOP3.LUT R54, R4, R54, RZ, 0x3c, !PT ;  /* 0x0000003604367212 */ /* 0x000fc400078e3cff */
[----:B------:R-:W-:Y:S02]  /*22840*/  IADD3 R20, P0, R2, 0x8000, RZ ;  /* 0x0000800002147810 */ /* 0x000fe40007f1e0ff */
[----:B------:R-:W-:Y:S02]  /*22850*/  LOP3.LUT R4, R46, 0x380, RZ, 0xc0, !PT ;  /* 0x000003802e047812 */ /* 0x000fe400078ec0ff */
[----:B------:R-:W-:Y:S01]  /*22860*/  LOP3.LUT R14, R15, R14, RZ, 0x3c, !PT ;  /* 0x0000000e0f0e7212 */ /* 0x000fe200078e3cff */
[----:B------:R-:W-:Y:S01]  /*22870*/  IMAD.X R15, RZ, RZ, R3, P1 ;  /* 0x000000ffff0f7224 */ /* 0x000fe200008e0603 */
[----:B------:R-:W-:Y:S02]  /*22880*/  LOP3.LUT R21, R20, 0x380, RZ, 0xc0, !PT ;  /* 0x0000038014157812 */ /* 0x000fe400078ec0ff */
[----:B------:R-:W-:Y:S02]  /*22890*/  SHF.R.U64 R4, R4, 0x3, RZ ;  /* 0x0000000304047819 */ /* 0x000fe400000012ff */
[----:B------:R-:W-:-:S02]  /*228a0*/  MOV R218, R34 ;  /* 0x0000002200da7202 */ /* 0x000fc40000000f00 */
[----:B------:R-:W-:Y:S02]  /*228b0*/  IADD3 R34, P1, R2, 0x60, RZ ;  /* 0x0000006002227810 */ /* 0x000fe40007f3e0ff */
[----:B------:R-:W-:Y:S02]  /*228c0*/  SHF.R.U64 R21, R21, 0x3, RZ ;  /* 0x0000000315157819 */ /* 0x000fe400000012ff */
[----:B------:R-:W-:Y:S01]  /*228d0*/  LOP3.LUT R46, R4, R46, RZ, 0x3c, !PT ;  /* 0x0000002e042e7212 */ /* 0x000fe200078e3cff */
[----:B------:R-:W-:Y:S01]  /*228e0*/  IMAD.X R35, RZ, RZ, R3, P1 ;  /* 0x000000ffff237224 */ /* 0x000fe200008e0603 */
[----:B------:R-:W-:Y:S02]  /*228f0*/  LOP3.LUT R4, R34, 0x380, RZ, 0xc0, !PT ;  /* 0x0000038022047812 */ /* 0x000fe400078ec0ff */
[----:B------:R-:W-:Y:S02]  /*22900*/  LOP3.LUT R20, R21, R20, RZ, 0x3c, !PT ;  /* 0x0000001415147212 */ /* 0x000fe400078e3cff */
[----:B------:R-:W-:-:S02]  /*22910*/  SHF.R.U64 R4, R4, 0x3, RZ ;  /* 0x0000000304047819 */ /* 0x000fc400000012ff */
[----:B------:R-:W-:Y:S02]  /*22920*/  MOV R216, R14 ;  /* 0x0000000e00d87202 */ /* 0x000fe40000000f00 */
[----:B------:R-:W-:Y:S02]  /*22930*/  IADD3.X R21, RZ, R3, RZ, P0, !PT ;  /* 0x00000003ff157210 */ /* 0x000fe400007fe4ff */
[----:B------:R-:W-:Y:S02]  /*22940*/  IADD3 R14, P0, R2, 0x40, RZ ;  /* 0x00000040020e7810 */ /* 0x000fe40007f1e0ff */
[----:B------:R-:W-:Y:S02]  /*22950*/  LOP3.LUT R34, R4, R34, RZ, 0x3c, !PT ;  /* 0x0000002204227212 */ /* 0x000fe400078e3cff */
[----:B------:R-:W-:Y:S01]  /*22960*/  LOP3.LUT R4, R14, 0x380, RZ, 0xc0, !PT ;  /* 0x000003800e047812 */ /* 0x000fe200078ec0ff */
[----:B------:R-:W-:Y:S01]  /*22970*/  IMAD.X R15, RZ, RZ, R3, P0 ;  /* 0x000000ffff0f7224 */ /* 0x000fe200000e0603 */
[----:B------:R-:W-:-:S02]  /*22980*/  IADD3 R26, P3, R2, 0x4060, RZ ;  /* 0x00004060021a7810 */ /* 0x000fc40007f7e0ff */
[----:B------:R-:W-:Y:S02]  /*22990*/  SHF.R.U64 R4, R4, 0x3, RZ ;  /* 0x0000000304047819 */ /* 0x000fe400000012ff */
[----:B------:R-:W-:Y:S02]  /*229a0*/  LOP3.LUT R27, R26, 0x380, RZ, 0xc0, !PT ;  /* 0x000003801a1b7812 */ /* 0x000fe400078ec0ff */
[----:B------:R-:W-:Y:S02]  /*229b0*/  LOP3.LUT R14, R4, R14, RZ, 0x3c, !PT ;  /* 0x0000000e040e7212 */ /* 0x000fe400078e3cff */
[----:B------:R-:W-:Y:S02]  /*229c0*/  SHF.R.U64 R27, R27, 0x3, RZ ;  /* 0x000000031b1b7819 */ /* 0x000fe400000012ff */
[----:B------:R-:W-:Y:S02]  /*229d0*/  MOV R209, R14 ;  /* 0x0000000e00d17202 */ /* 0x000fe40000000f00 */
[----:B------:R-:W-:-:S02]  /*229e0*/  IADD3 R14, P0, R2, 0x20, RZ ;  /* 0x00000020020e7810 */ /* 0x000fc40007f1e0ff */
[----:B------:R-:W-:Y:S01]  /*229f0*/  LOP3.LUT R26, R27, R26, RZ, 0x3c, !PT ;  /* 0x0000001a1b1a7212 */ /* 0x000fe200078e3cff */
[--C-:B------:R-:W-:Y:S01]  /*22a00*/  IMAD.X R27, RZ, RZ, R3.reuse, P3 ;  /* 0x000000ffff1b7224 */ /* 0x100fe200018e0603 */
[----:B------:R-:W-:Y:S01]  /*22a10*/  LOP3.LUT R4, R14, 0x380, RZ, 0xc0, !PT ;  /* 0x000003800e047812 */ /* 0x000fe200078ec0ff */
[----:B------:R-:W-:Y:S01]  /*22a20*/  IMAD.X R15, RZ, RZ, R3, P0 ;  /* 0x000000ffff0f7224 */ /* 0x000fe200000e0603 */
[----:B------:R-:W-:Y:S02]  /*22a30*/  MOV R221, R58 ;  /* 0x0000003a00dd7202 */ /* 0x000fe40000000f00 */
[----:B------:R-:W-:Y:S02]  /*22a40*/  SHF.R.U64 R4, R4, 0x3, RZ ;  /* 0x0000000304047819 */ /* 0x000fe400000012ff */
[----:B------:R-:W-:Y:S02]  /*22a50*/  MOV R219, R50 ;  /* 0x0000003200db7202 */ /* 0x000fe40000000f00 */
[----:B------:R-:W-:-:S02]  /*22a60*/  LOP3.LUT R14, R4, R14, RZ, 0x3c, !PT ;  /* 0x0000000e040e7212 */ /* 0x000fc400078e3cff */
[----:B------:R-:W-:Y:S02]  /*22a70*/  LOP3.LUT R4, R2, 0x380, RZ, 0xc0, !PT ;  /* 0x0000038002047812 */ /* 0x000fe400078ec0ff */
[----:B------:R-:W-:Y:S02]  /*22a80*/  MOV R208, R14 ;  /* 0x0000000e00d07202 */ /* 0x000fe40000000f00 */
[----:B------:R-:W-:Y:S02]  /*22a90*/  SHF.R.U64 R4, R4, 0x3, RZ ;  /* 0x0000000304047819 */ /* 0x000fe400000012ff */
[----:B------:R-:W-:Y:S02]  /*22aa0*/  MOV R217, R42 ;  /* 0x0000002a00d97202 */ /* 0x000fe40000000f00 */
[----:B------:R-:W-:Y:S02]  /*22ab0*/  LOP3.LUT R2, R4, R2, RZ, 0x3c, !PT ;  /* 0x0000000204027212 */ /* 0x000fe400078e3cff */
[----:B------:R-:W-:-:S02]  /*22ac0*/  MOV R215, R20 ;  /* 0x0000001400d77202 */ /* 0x000fc40000000f00 */
[----:B------:R-:W-:Y:S02]  /*22ad0*/  MOV R207, R2 ;  /* 0x0000000200cf7202 */ /* 0x000fe40000000f00 */
[----:B---3--:R-:W-:Y:S02]  /*22ae0*/  LOP3.LUT P0, R2, R224, 0x3, RZ, 0xc0, !PT ;  /* 0x00000003e0027812 */ /* 0x008fe4000780c0ff */
[----:B------:R-:W-:Y:S02]  /*22af0*/  MOV R214, R26 ;  /* 0x0000001a00d67202 */ /* 0x000fe40000000f00 */
[----:B------:R-:W-:Y:S01]  /*22b00*/  ISETP.EQ.OR P0, PT, R2, 0x3, !P0 ;  /* 0x000000030200780c */ /* 0x000fe20004702670 */
[----:B------:R-:W-:Y:S01]  /*22b10*/  IMAD.SHL.U32 R2, R224, 0x4, RZ ;  /* 0x00000004e0027824 */ /* 0x000fe200078e00ff */
[----:B------:R-:W-:Y:S02]  /*22b20*/  MOV R213, R30 ;  /* 0x0000001e00d57202 */ /* 0x000fe40000000f00 */
[----:B------:R-:W-:-:S02]  /*22b30*/  SEL R14, R0, R6, P0 ;  /* 0x00000006000e7207 */ /* 0x000fc40000000000 */
[----:B------:R-:W-:Y:S02]  /*22b40*/  LOP3.LUT R2, R2, 0xc, RZ, 0xc0, !PT ;  /* 0x0000000c02027812 */ /* 0x000fe400078ec0ff */
[----:B------:R-:W-:Y:S02]  /*22b50*/  SEL R6, R6, R0, P0 ;  /* 0x0000000006067207 */ /* 0x000fe40000000000 */
[----:B------:R-:W-:Y:S02]  /*22b60*/  IADD3 R2, P1, R2, UR4, RZ ;  /* 0x0000000402027c10 */ /* 0x000fe4000ff3e0ff */
[----:B------:R-:W-:Y:S02]  /*22b70*/  SEL R4, R5, R25, P0 ;  /* 0x0000001905047207 */ /* 0x000fe40000000000 */
[----:B------:R-:W-:Y:S01]  /*22b80*/  IADD3.X R3, RZ, UR5, RZ, P1, !PT ;  /* 0x00000005ff037c10 */ /* 0x000fe20008ffe4ff */
[----:B------:R-:W-:Y:S01]  /*22b90*/  UMOV UR4, 0xffffffff ;  /* 0xffffffff00047882 */ /* 0x000fe20000000000 */
[----:B------:R-:W-:-:S02]  /*22ba0*/  MOV R212, R54 ;  /* 0x0000003600d47202 */ /* 0x000fc40000000f00 */
[----:B------:R-:W-:Y:S01]  /*22bb0*/  MOV R211, R46 ;  /* 0x0000002e00d37202 */ /* 0x000fe20000000f00 */
[----:B------:R1:W5:Y:S01]  /*22bc0*/  LDG.E.CONSTANT R0, desc[UR40][R2.64] ;  /* 0x0000002802007981 */ /* 0x000362000c1e9900 */
[----:B------:R-:W-:Y:S02]  /*22bd0*/  MOV R210, R34 ;  /* 0x0000002200d27202 */ /* 0x000fe40000000f00 */
[----:B------:R-:W-:Y:S01]  /*22be0*/  SEL R5, R25, R5, P0 ;  /* 0x0000000519057207 */ /* 0x000fe20000000000 */
[----:B------:R-:W-:Y:S06]  /*22bf0*/  BRA.DIV UR4, `(.L_x_2665) ;  /* 0x0000010e04d87947 */ /* 0x000fec000b800000 */
[----:B------:R-:W-:Y:S01]  /*22c00*/  SEL R91, R62, R63, P0 ;  /* 0x0000003f3e5b7207 */ /* 0x000fe20000000000 */
[----:B-----5:R-:W-:Y:S01]  /*22c10*/  SHFL.IDX PT, R4, R4, R0, 0x1c1f ;  /* 0x001c1f0004047589 */ /* 0x020fe200000e0000 */
[----:B------:R-:W-:Y:S02]  /*22c20*/  SEL R63, R63, R62, P0 ;  /* 0x0000003e3f3f7207 */ /* 0x000fe40000000000 */
[----:B------:R-:W-:Y:S01]  /*22c30*/  SEL R62, R66, R67, P0 ;  /* 0x00000043423e7207 */ /* 0x000fe20000000000 */
[----:B-1----:R-:W-:Y:S01]  /*22c40*/  SHFL.IDX PT, R3, R14, R0, 0x1c1f ;  /* 0x001c1f000e037589 */ /* 0x002fe200000e0000 */
        /* <DEDUP_REMOVED lines=30> */
[----:B------:R-:W-:-:S02]  /*22e30*/  LOP3.LUT R2, R0, 0x2, RZ, 0x3c, !PT ;  /* 0x0000000200027812 */ /* 0x000fc400078e3cff */
[----:B------:R-:W-:Y:S02]  /*22e40*/  SEL R45, R68, R69, P0 ;  /* 0x00000045442d7207 */ /* 0x000fe40000000000 */
[----:B------:R-:W-:Y:S01]  /*22e50*/  SEL R27, R80, R81, P0 ;  /* 0x00000051501b7207 */ /* 0x000fe20000000000 */
[----:B------:R-:W1:Y:S01]  /*22e60*/  SHFL.IDX PT, R60, R60, R2, 0x1c1f ;  /* 0x001c1f023c3c7589 */ /* 0x000e6200000e0000 */
        /* <DEDUP_REMOVED lines=142> */
[----:B-1----:R-:W-:Y:S01]  /*23750*/  SEL R185, R46, R60, P0 ;  /* 0x0000003c2eb97207 */ /* 0x002fe20000000000 */
[----:B------:R-:W-:Y:S01]  /*23760*/  SHFL.IDX PT, R115, R122, R2, 0x1c1f ;  /* 0x001c1f027a737589 */ /* 0x000fe200000e0000 */
[----:B------:R-:W-:Y:S02]  /*23770*/  SEL R186, R60, R46, P0 ;  /* 0x0000002e3cba7207 */ /* 0x000fe40000000000 */
[----:B------:R-:W-:Y:S01]  /*23780*/  SEL R103, R150, R151, P0 ;  /* 0x0000009796677207 */ /* 0x000fe20000000000 */
[----:B------:R-:W1:Y:S01]  /*23790*/  SHFL.IDX PT, R52, R52, R2, 0x1c1f ;  /* 0x001c1f0234347589 */ /* 0x000e6200000e0000 */
[----:B------:R-:W-:Y:S02]  /*237a0*/  SEL R205, R166, R147, P0 ;  /* 0x00000093a6cd7207 */ /* 0x000fe40000000000 */
[----:B--2---:R-:W-:Y:S01]  /*237b0*/  SEL R60, R91, R63, P0 ;  /* 0x0000003f5b3c7207 */ /* 0x004fe20000000000 */
[----:B------:R-:W-:Y:S01]  /*237c0*/  SHFL.IDX PT, R27, R27, R0, 0x1c1f ;  /* 0x001c1f001b1b7589 */ /* 0x000fe200000e0000 */
[----:B------:R-:W-:-:S02]  /*237d0*/  SEL R150, R151, R150, P0 ;  /* 0x0000009697967207 */ /* 0x000fc40000000000 */
[----:B------:R-:W-:Y:S01]  /*237e0*/  SEL R206, R147, R166, P0 ;  /* 0x000000a693ce7207 */ /* 0x000fe20000000000 */
[----:B------:R-:W2:Y:S01]  /*237f0*/  SHFL.IDX PT, R26, R26, R2, 0x1c1f ;  /* 0x001c1f021a1a7589 */ /* 0x000ea200000e0000 */
[----:B---3--:R-:W-:Y:S02]  /*23800*/  SEL R182, R45, R68, P0 ;  /* 0x000000442db67207 */ /* 0x008fe40000000000 */
[----:B------:R-:W-:Y:S01]  /*23810*/  SEL R181, R68, R45, P0 ;  /* 0x0000002d44b57207 */ /* 0x000fe20000000000 */
[----:B------:R-:W-:Y:S01]  /*23820*/  SHFL.IDX PT, R122, R119, R0, 0x1c1f ;  /* 0x001c1f00777a7589 */ /* 0x000fe200000e0000 */
[----:B----4-:R-:W-:Y:S02]  /*23830*/  SEL R172, R42, R88, P0 ;  /* 0x000000582aac7207 */ /* 0x010fe40000000000 */
[----:B------:R-:W-:Y:S01]  /*23840*/  SEL R171, R88, R42, P0 ;  /* 0x0000002a58ab7207 */ /* 0x000fe20000000000 */
[----:B------:R-:W-:Y:S01]  /*23850*/  SHFL.IDX PT, R54, R54, R0, 0x1c1f ;  /* 0x001c1f0036367589 */ /* 0x000fe200000e0000 */
[----:B------:R-:W-:-:S02]  /*23860*/  SEL R63, R63, R91, P0 ;  /* 0x0000005b3f3f7207 */ /* 0x000fc40000000000 */
[----:B------:R-:W-:Y:S01]  /*23870*/  SEL R68, R62, R67, P0 ;  /* 0x000000433e447207 */ /* 0x000fe20000000000 */
[----:B------:R-:W3:Y:S01]  /*23880*/  SHFL.IDX PT, R112, R112, R2, 0x1c1f ;  /* 0x001c1f0270707589 */ /* 0x000ee200000e0000 */
[----:B0-----:R-:W-:Y:S02]  /*23890*/  SEL R88, R82, R94, P0 ;  /* 0x0000005e52587207 */ /* 0x001fe40000000000 */
[----:B------:R-:W-:Y:S01]  /*238a0*/  SEL R91, R83, R98, P0 ;  /* 0x00000062535b7207 */ /* 0x000fe20000000000 */
[----:B------:R-:W0:Y:S01]  /*238b0*/  SHFL.IDX PT, R116, R116, R2, 0x1c1f ;  /* 0x001c1f0274747589 */ /* 0x000e2200000e0000 */
        /* <DEDUP_REMOVED lines=48> */
[----:B-1----:R-:W-:-:S02]  /*23bc0*/  SEL R189, R36, R52, P0 ;  /* 0x0000003424bd7207 */ /* 0x002fc40000000000 */
[----:B------:R-:W-:Y:S01]  /*23bd0*/  SEL R190, R52, R36, P0 ;  /* 0x0000002434be7207 */ /* 0x000fe20000000000 */
[----:B------:R-:W1:Y:S01]  /*23be0*/  SHFL.IDX PT, R158, R158, R2, 0x1c1f ;  /* 0x001c1f029e9e7589 */ /* 0x000e6200000e0000 */
[----:B--2---:R-:W-:Y:S02]  /*23bf0*/  SEL R176, R27, R26, P0 ;  /* 0x0000001a1bb07207 */ /* 0x004fe40000000000 */
        /* <DEDUP_REMOVED lines=18> */
[----:B---3--:R-:W-:Y:S01]  /*23d20*/  SEL R6, R54, R112, P0 ;  /* 0x0000007036067207 */ /* 0x008fe20000000000 */
[----:B------:R-:W-:Y:S01]  /*23d30*/  SHFL.IDX PT, R81, R81, R0, 0x1c1f ;  /* 0x001c1f0051517589 */ /* 0x000fe200000e0000 */
[----:B0-----:R-:W-:Y:S02]  /*23d40*/  SEL R7, R55, R116, P0 ;  /* 0x0000007437077207 */ /* 0x001fe40000000000 */
[----:B----4-:R-:W-:Y:S01]  /*23d50*/  SEL R8, R57, R120, P0 ;  /* 0x0000007839087207 */ /* 0x010fe20000000000 */
[----:B------:R-:W0:Y:S01]  /*23d60*/  SHFL.IDX PT, R154, R154, R2, 0x1c1f ;  /* 0x001c1f029a9a7589 */ /* 0x000e2200000e0000 */
        /* <DEDUP_REMOVED lines=10> */
[----:B-1----:R-:W-:Y:S01]  /*23e10*/  SEL R27, R77, R158, P0 ;  /* 0x0000009e4d1b7207 */ /* 0x002fe20000000000 */
[----:B------:R-:W1:Y:S01]  /*23e20*/  SHFL.IDX PT, R156, R156, R2, 0x1c1f ;  /* 0x001c1f029c9c7589 */ /* 0x000e6200000e0000 */
[----:B--2---:R-:W-:Y:S02]  /*23e30*/  SEL R36, R80, R146, P0 ;  /* 0x0000009250247207 */ /* 0x004fe40000000000 */
[----:B------:R-:W-:Y:S01]  /*23e40*/  SEL R42, R56, R160, P0 ;  /* 0x000000a0382a7207 */ /* 0x000fe20000000000 */
[----:B------:R-:W-:Y:S01]  /*23e50*/  SHFL.IDX PT, R89, R89, R0, 0x1c1f ;  /* 0x001c1f0059597589 */ /* 0x000fe200000e0000 */
[----:B------:R-:W-:Y:S02]  /*23e60*/  SEL R43, R73, R152, P0 ;  /* 0x00000098492b7207 */ /* 0x000fe40000000000 */
[----:B------:R-:W-:Y:S01]  /*23e70*/  SEL R100, R114, R115, P0 ;  /* 0x0000007372647207 */ /* 0x000fe20000000000 */
[----:B------:R-:W2:Y:S01]  /*23e80*/  SHFL.IDX PT, R157, R157, R2, 0x1c1f ;  /* 0x001c1f029d9d7589 */ /* 0x000ea200000e0000 */
[----:B0-----:R-:W-:-:S02]  /*23e90*/  SEL R45, R81, R154, P0 ;  /* 0x0000009a512d7207 */ /* 0x001fc40000000000 */
[----:B------:R-:W-:Y:S01]  /*23ea0*/  SEL R54, R112, R54, P0 ;  /* 0x0000003670367207 */ /* 0x000fe20000000000 */
[----:B------:R-:W-:Y:S01]  /*23eb0*/  SHFL.IDX PT, R113, R70, R0, 0x1c1f ;  /* 0x001c1f0046717589 */ /* 0x000fe200000e0000 */
[----:B------:R-:W-:Y:S02]  /*23ec0*/  SEL R55, R116, R55, P0 ;  /* 0x0000003774377207 */ /* 0x000fe40000000000 */
[----:B------:R-:W-:Y:S01]  /*23ed0*/  SEL R57, R120, R57, P0 ;  /* 0x0000003978397207 */ /* 0x000fe20000000000 */
[----:B------:R-:W0:Y:S01]  /*23ee0*/  SHFL.IDX PT, R75, R75, R2, 0x1c1f ;  /* 0x001c1f024b4b7589 */ /* 0x000e2200000e0000 */
[----:B---3--:R-:W-:Y:S02]  /*23ef0*/  SEL R46, R109, R155, P0 ;  /* 0x0000009b6d2e7207 */ /* 0x008fe40000000000 */
[----:B------:R-:W-:Y:S01]  /*23f00*/  SEL R58, R124, R58, P0 ;  /* 0x0000003a7c3a7207 */ /* 0x000fe20000000000 */
[----:B------:R-:W-:Y:S01]  /*23f10*/  SHFL.IDX PT, R117, R117, R0, 0x1c1f ;  /* 0x001c1f0075757589 */ /* 0x000fe200000e0000 */
[----:B------:R-:W-:-:S02]  /*23f20*/  SEL R59, R128, R59, P0 ;  /* 0x0000003b803b7207 */ /* 0x000fc40000000000 */
[----:B------:R-:W-:Y:S01]  /*23f30*/  SEL R61, R132, R61, P0 ;  /* 0x0000003d843d7207 */ /* 0x000fe20000000000 */
[----:B------:R-:W3:Y:S01]  /*23f40*/  SHFL.IDX PT, R121, R121, R2, 0x1c1f ;  /* 0x001c1f0279797589 */ /* 0x000ee200000e0000 */
[----:B-1----:R-:W-:Y:S02]  /*23f50*/  SEL R48, R85, R156, P0 ;  /* 0x0000009c55307207 */ /* 0x002fe40000000000 */
[----:B------:R-:W-:Y:S01]  /*23f60*/  SEL R64, R136, R64, P0 ;  /* 0x0000004088407207 */ /* 0x000fe20000000000 */
[----:B------:R-:W-:Y:S01]  /*23f70*/  SHFL.IDX PT, R129, R129, R0, 0x1c1f ;  /* 0x001c1f0081817589 */ /* 0x000fe200000e0000 */
[----:B------:R-:W-:Y:S02]  /*23f80*/  SEL R65, R140, R65, P0 ;  /* 0x000000418c417207 */ /* 0x000fe40000000000 */
        /* <DEDUP_REMOVED lines=11> */
[----:B------:R-:W-:-:S02]  /*24040*/  SEL R73, R152, R73, P0 ;  /* 0x0000004998497207 */ /* 0x000fc40000000000 */
        /* <DEDUP_REMOVED lines=10> */
[----:B------:R-:W1:Y:S01]  /*240f0*/  SHFL.IDX PT, R119, R130, R2, 0x1c1f ;  /* 0x001c1f0282777589 */ /* 0x000e6200000e0000 */
[----:B------:R-:W-:Y:S02]  /*24100*/  SEL R117, R121, R117, P0 ;  /* 0x0000007579757207 */ /* 0x000fe40000000000 */
[----:B------:R-:W-:Y:S01]  /*24110*/  SEL R125, R125, R129, P0 ;  /* 0x000000817d7d7207 */ /* 0x000fe20000000000 */
[----:B------:R-:W-:Y:S01]  /*24120*/  SHFL.IDX PT, R99, R99, R0, 0x1c1f ;  /* 0x001c1f0063637589 */ /* 0x000fe200000e0000 */
[----:B--2---:R-:W-:Y:S02]  /*24130*/  SEL R96, R90, R110, P0 ;  /* 0x0000006e5a607207 */ /* 0x004fe40000000000 */
[----:B------:R-:W-:Y:S01]  /*24140*/  SEL R90, R110, R90, P0 ;  /* 0x0000005a6e5a7207 */ /* 0x000fe20000000000 */
[----:B------:R-:W2:Y:S01]  /*24150*/  SHFL.IDX PT, R134, R134, R2, 0x1c1f ;  /* 0x001c1f0286867589 */ /* 0x000ea200000e0000 */
[----:B------:R-:W-:-:S03]  /*24160*/  SEL R114, R115, R114, P0 ;  /* 0x0000007273727207 */ /* 0x000fc60000000000 */
[----:B------:R-:W-:Y:S01]  /*24170*/  SHFL.IDX PT, R123, R123, R0, 0x1c1f ;  /* 0x001c1f007b7b7589 */ /* 0x000fe200000e0000 */
[----:B0-----:R-:W-:Y:S02]  /*24180*/  SEL R93, R95, R118, P0 ;  /* 0x000000765f5d7207 */ /* 0x001fe40000000000 */
[----:B------:R-:W-:Y:S01]  /*24190*/  SEL R95, R118, R95, P0 ;  /* 0x0000005f765f7207 */ /* 0x000fe20000000000 */
[----:B------:R-:W0:Y:S04]  /*241a0*/  SHFL.IDX PT, R127, R138, R2, 0x1c1f ;  /* 0x001c1f028a7f7589 */ /* 0x000e2800000e0000 */
[----:B------:R-:W-:Y:S01]  /*241b0*/  SHFL.IDX PT, R101, R101, R0, 0x1c1f ;  /* 0x001c1f0065657589 */ /* 0x000fe200000e0000 */
[----:B---3--:R-:W-:Y:S02]  /*241c0*/  SEL R102, R97, R126, P0 ;  /* 0x0000007e61667207 */ /* 0x008fe40000000000 */
[----:B------:R-:W-:Y:S01]  /*241d0*/  SEL R97, R126, R97, P0 ;  /* 0x000000617e617207 */ /* 0x000fe20000000000 */
[----:B------:R-:W3:Y:S01]  /*241e0*/  SHFL.IDX PT, R142, R142, R2, 0x1c1f ;  /* 0x001c1f028e8e7589 */ /* 0x000ee200000e0000 */
[----:B-1----:R-:W-:-:S02]  /*241f0*/  SEL R104, R122, R119, P0 ;  /* 0x000000777a687207 */ /* 0x002fc40000000000 */
[----:B------:R-:W-:Y:S01]  /*24200*/  SEL R119, R119, R122, P0 ;  /* 0x0000007a77777207 */ /* 0x000fe20000000000 */
[----:B------:R-:W1:Y:S04]  /*24210*/  SHFL.IDX PT, R34, R34, R2, 0x1c1f ;  /* 0x001c1f0222227589 */ /* 0x000e6800000e0000 */
[----:B------:R-:W4:Y:S01]  /*24220*/  SHFL.IDX PT, R32, R32, R2, 0x1c1f ;  /* 0x001c1f0220207589 */ /* 0x000f2200000e0000 */
[----:B--2---:R-:W-:Y:S02]  /*24230*/  SEL R105, R99, R134, P0 ;  /* 0x0000008663697207 */ /* 0x004fe40000000000 */
[----:B------:R-:W-:Y:S01]  /*24240*/  SEL R99, R134, R99, P0 ;  /* 0x0000006386637207 */ /* 0x000fe20000000000 */
[----:B------:R-:W-:Y:S04]  /*24250*/  SHFL.IDX PT, R31, R31, R0, 0x1c1f ;  /* 0x001c1f001f1f7589 */ /* 0x000fe800000e0000 */
[----:B------:R-:W2:Y:S01]  /*24260*/  SHFL.IDX PT, R30, R30, R2, 0x1c1f ;  /* 0x001c1f021e1e7589 */ /* 0x000ea200000e0000 */
[----:B0-----:R-:W-:-:S02]  /*24270*/  SEL R107, R123, R127, P0 ;  /* 0x0000007f7b6b7207 */ /* 0x001fc40000000000 */
[----:B------:R-:W-:Y:S01]  /*24280*/  SEL R123, R127, R123, P0 ;  /* 0x0000007b7f7b7207 */ /* 0x000fe20000000000 */
[----:B------:R-:W-:Y:S04]  /*24290*/  SHFL.IDX PT, R29, R29, R0, 0x1c1f ;  /* 0x001c1f001d1d7589 */ /* 0x000fe800000e0000 */
[----:B------:R-:W0:Y:S01]  /*242a0*/  SHFL.IDX PT, R28, R28, R2, 0x1c1f ;  /* 0x001c1f021c1c7589 */ /* 0x000e2200000e0000 */
[----:B---3--:R-:W-:Y:S02]  /*242b0*/  SEL R108, R101, R142, P0 ;  /* 0x0000008e656c7207 */ /* 0x008fe40000000000 */
[----:B------:R-:W-:Y:S01]  /*242c0*/  SEL R101, R142, R101, P0 ;  /* 0x000000658e657207 */ /* 0x000fe20000000000 */
[----:B------:R-:W3:Y:S01]  /*242d0*/  SHFL.IDX PT, R70, R205, R0, 0x1c1f ;  /* 0x001c1f00cd467589 */ /* 0x000ee200000e0000 */
[----:B-1----:R-:W-:-:S02]  /*242e0*/  SEL R191, R35, R34, P0 ;  /* 0x0000002223bf7207 */ /* 0x002fc40000000000 */
[----:B------:R-:W-:Y:S01]  /*242f0*/  SEL R192, R34, R35, P0 ;  /* 0x0000002322c07207 */ /* 0x000fe20000000000 */
[----:B------:R-:W1:Y:S01]  /*24300*/  SHFL.IDX PT, R103, R103, R0, 0x1c1f ;  /* 0x001c1f0067677589 */ /* 0x000e6200000e0000 */
[----:B----4-:R-:W-:Y:S02]  /*24310*/  SEL R187, R33, R32, P0 ;  /* 0x0000002021bb7207 */ /* 0x010fe40000000000 */
[----:B------:R-:W-:Y:S01]  /*24320*/  SEL R188, R32, R33, P0 ;  /* 0x0000002120bc7207 */ /* 0x000fe20000000000 */
[----:B------:R-:W4:Y:S04]  /*24330*/  SHFL.IDX PT, R0, R206, R2, 0x1c1f ;  /* 0x001c1f02ce007589 */ /* 0x000f2800000e0000 */
[----:B------:R3:W1:Y:S01]  /*24340*/  SHFL.IDX PT, R150, R150, R2, 0x1c1f ;  /* 0x001c1f0296967589 */ /* 0x00066200000e0000 */
[----:B--2---:R-:W-:-:S02]  /*24350*/  SEL R184, R31, R30, P0 ;  /* 0x0000001e1fb87207 */ /* 0x004fc40000000000 */
[----:B------:R-:W-:Y:S02]  /*24360*/  SEL R183, R30, R31, P0 ;  /* 0x0000001f1eb77207 */ /* 0x000fe40000000000 */
[----:B0-----:R-:W-:Y:S02]  /*24370*/  SEL R180, R29, R28, P0 ;  /* 0x0000001c1db47207 */ /* 0x001fe40000000000 */
[----:B------:R-:W-:Y:S01]  /*24380*/  SEL R179, R28, R29, P0 ;  /* 0x0000001d1cb37207 */ /* 0x000fe20000000000 */
[----:B---3--:R-:W-:-:S07]  /*24390*/  IMAD.MOV.U32 R2, RZ, RZ, RZ ;  /* 0x000000ffff027224 */ /* 0x008fce00078e00ff */
.L_x_3016:
[----:B------:R-:W2:Y:S01]  /*243a0*/  LDL.LU R110, [R1+0x88] ;  /* 0x00008800016e7983 */ /* 0x000ea20000300800 */
[----:B------:R-:W-:Y:S05]  /*243b0*/  WARPSYNC.ALL ;  /* 0x0000000000007948 */ /* 0x000fea0003800000 */
[----:B------:R-:W3:Y:S01]  /*243c0*/  LDL.LU R11, [R1+0x8c] ;  /* 0x00008c00010b7983 */ /* 0x000ee20000300800 */
        /* <DEDUP_REMOVED lines=19> */
[----:B----4-:R-:W-:-:S02]  /*24500*/  F2FP.BF16.F32.PACK_AB R12, R189, R191 ;  /* 0x000000bfbd0c723e */ /* 0x010fc400000010ff */
        /* <DEDUP_REMOVED lines=72> */
[----:B---3--:R-:W-:-:S07]  /*24990*/  IADD3.X R33, R11, UR5, RZ, P1, !PT ;  /* 0x000000050b217c10 */ /* 0x008fce0008ffe4ff */
[----:B------:R-:W5:Y:S01]  /*249a0*/  @P0 LDG.E R2, desc[UR40][R32.64] ;  /* 0x0000002820020981 */ /* 0x000f62000c1e1900 */
[----:B------:R-:W-:-:S04]  /*249b0*/  ISETP.NE.U32.AND P3, PT, RZ, UR6, PT ;  /* 0x00000006ff007c0c */ /* 0x000fc8000bf65070 */
[----:B------:R-:W-:Y:S02]  /*249c0*/  ISETP.NE.AND.EX P3, PT, RZ, UR7, PT, P3 ;  /* 0x00000007ff007c0c */ /* 0x000fe4000bf65330 */
[----:B------:R-:W-:-:S11]  /*249d0*/  ISETP.GT.AND P2, PT, R223, 0x1, PT ;  /* 0x00000001df00780c */ /* 0x000fd60003f44270 */
[----:B0-----:R-:W-:Y:S01]  /*249e0*/  @P3 IADD3 R12, P1, R110, UR6, RZ ;  /* 0x000000066e0c3c10 */ /* 0x001fe2000ff3e0ff */
[----:B------:R-:W-:Y:S01]  /*249f0*/  ULDC UR6, c[0x0][0xa88] ;  /* 0x0002a20000067ab9 */ /* 0x000fe20000000800 */
[----:B------:R-:W-:Y:S02]  /*24a00*/  IMAD.MOV.U32 R110, RZ, RZ, 0x9b8 ;  /* 0x000009b8ff6e7424 */ /* 0x000fe400078e00ff */
        /* <DEDUP_REMOVED lines=15> */
.L_x_2666:
        /* <DEDUP_REMOVED lines=11> */
[----:B--2---:R-:W-:-:S04]  /*24bb0*/  IMAD.IADD R70, R32, 0x1, R124 ;  /* 0x0000000120467824 */ /* 0x004fc800078e027c */
[----:B----4-:R-:W-:-:S04]  /*24bc0*/  @P1 IMAD.HI.U32 R32, R70, R103, RZ ;  /* 0x0000006746201227 */ /* 0x010fc800078e00ff */
[----:B------:R-:W-:Y:S01]  /*24bd0*/  IMAD.MOV.U32 R103, RZ, RZ, R70 ;  /* 0x000000ffff677224 */ /* 0x000fe200078e0046 */
[----:B0-----:R-:W-:Y:S02]  /*24be0*/  @P1 SHF.R.U32.HI R103, RZ, R11, R32 ;  /* 0x0000000bff671219 */ /* 0x001fe40000011620 */
[----:B---3--:R-:W-:Y:S02]  /*24bf0*/  SEL R11, R33, RZ, !P0 ;  /* 0x000000ff210b7207 */ /* 0x008fe40004000000 */
[----:B------:R0:W1:Y:S02]  /*24c00*/  LDC.64 R32, c[0x0][R110+0x210] ;  /* 0x000084006e207b82 */ /* 0x0000640000000a00 */
[----:B0-----:R-:W-:-:S06]  /*24c10*/  SEL R110, R112, RZ, !P0 ;  /* 0x000000ff706e7207 */ /* 0x001fcc0004000000 */
[----:B------:R-:W0:Y:S01]  /*24c20*/  LDC.64 R112, c[0x0][0xba8] ;  /* 0x0002ea00ff707b82 */ /* 0x000e220000000a00 */
[-C--:B------:R-:W-:Y:S01]  /*24c30*/  IMAD R35, R35, R11.reuse, RZ ;  /* 0x0000000b23237224 */ /* 0x080fe200078e02ff */
[----:B------:R-:W-:Y:S01]  /*24c40*/  SEL R118, R121, RZ, P2 ;  /* 0x000000ff79767207 */ /* 0x000fe20001000000 */
[----:B------:R-:W-:Y:S02]  /*24c50*/  IMAD R115, R13, R122, RZ ;  /* 0x0000007a0d737224 */ /* 0x000fe400078e02ff */
[C---:B------:R-:W-:Y:S02]  /*24c60*/  IMAD R110, R34.reuse, R110, R35 ;  /* 0x0000006e226e7224 */ /* 0x040fe400078e0223 */
[----:B------:R-:W-:-:S04]  /*24c70*/  IMAD.WIDE.U32 R34, R34, R11, RZ ;  /* 0x0000000b22227225 */ /* 0x000fc800078e00ff */
[----:B------:R-:W-:-:S04]  /*24c80*/  IMAD.WIDE.U32 R12, R12, R122, RZ ;  /* 0x0000007a0c0c7225 */ /* 0x000fc800078e00ff */
[----:B------:R-:W-:Y:S01]  /*24c90*/  IMAD R116, R15, R118, RZ ;  /* 0x000000760f747224 */ /* 0x000fe200078e02ff */
[----:B------:R-:W-:Y:S01]  /*24ca0*/  IADD3 R34, P0, P3, R34, R12, R2 ;  /* 0x0000000c22227210 */ /* 0x000fe20007b1e002 */
[----:B------:R-:W-:Y:S01]  /*24cb0*/  IMAD.WIDE.U32 R14, R14, R118, RZ ;  /* 0x000000760e0e7225 */ /* 0x000fe200078e00ff */
[----:B0-----:R-:W0:Y:S03]  /*24cc0*/  @!P2 LDC R112, c[0x0][0xb50] ;  /* 0x0002d400ff70ab82 */ /* 0x001e260000000800 */
[----:B------:R-:W-:Y:S01]  /*24cd0*/  IMAD.IADD R110, R35, 0x1, R110 ;  /* 0x00000001236e7824 */ /* 0x000fe200078e026e */
[----:B------:R-:W-:Y:S01]  /*24ce0*/  SHF.R.S32.HI R35, RZ, 0x1f, R2 ;  /* 0x0000001fff237819 */ /* 0x000fe20000011402 */
[----:B------:R-:W-:Y:S02]  /*24cf0*/  IMAD.IADD R115, R13, 0x1, R115 ;  /* 0x000000010d737824 */ /* 0x000fe400078e0273 */
[----:B------:R-:W-:Y:S01]  /*24d00*/  IMAD.MOV R13, RZ, RZ, -R103 ;  /* 0x000000ffff0d7224 */ /* 0x000fe200078e0a67 */
[----:B------:R-:W2:Y:S01]  /*24d10*/  @!P2 LDC R113, c[0x0][0xb54] ;  /* 0x0002d500ff71ab82 */ /* 0x000ea20000000800 */
[----:B------:R-:W-:-:S02]  /*24d20*/  IADD3 R116, R15, R116, RZ ;  /* 0x000000740f747210 */ /* 0x000fc40007ffe0ff */
[----:B------:R-:W-:Y:S01]  /*24d30*/  IMAD R13, R120, R13, R70 ;  /* 0x0000000d780d7224 */ /* 0x000fe200078e0246 */
[----:B------:R-:W-:Y:S02]  /*24d40*/  IADD3 R14, P4, P5, R103, R34, R14 ;  /* 0x00000022670e7210 */ /* 0x000fe40007d9e00e */
[----:B------:R-:W-:Y:S02]  /*24d50*/  IADD3.X R110, R110, R115, R35, P0, P3 ;  /* 0x000000736e6e7210 */ /* 0x000fe400007e6423 */
[----:B------:R-:W-:Y:S01]  /*24d60*/  SHF.R.S32.HI R12, RZ, 0x1f, R103 ;  /* 0x0000001fff0c7819 */ /* 0x000fe20000011467 */
[----:B-1----:R-:W-:-:S03]  /*24d70*/  IMAD R33, R33, R13, RZ ;  /* 0x0000000d21217224 */ /* 0x002fc600078e02ff */
[----:B------:R-:W-:Y:S02]  /*24d80*/  IADD3.X R15, R12, R110, R116, P4, P5 ;  /* 0x0000006e0c0f7210 */ /* 0x000fe400027ea474 */
[----:B------:R-:W-:Y:S01]  /*24d90*/  SHF.R.S32.HI R12, RZ, 0x1f, R13 ;  /* 0x0000001fff0c7819 */ /* 0x000fe2000001140d */
[----:B------:R-:W-:-:S04]  /*24da0*/  IMAD.WIDE.U32 R14, R32, R13, R14 ;  /* 0x0000000d200e7225 */ /* 0x000fc800078e000e */
[----:B------:R-:W-:Y:S01]  /*24db0*/  IMAD R12, R32, R12, R33 ;  /* 0x0000000c200c7224 */ /* 0x000fe200078e0221 */
[----:B0-----:R-:W-:-:S03]  /*24dc0*/  LEA R112, P0, R14, R112, 0x2 ;  /* 0x000000700e707211 */ /* 0x001fc600078010ff */
[----:B------:R-:W-:-:S05]  /*24dd0*/  IMAD.IADD R12, R15, 0x1, R12 ;  /* 0x000000010f0c7824 */ /* 0x000fca00078e020c */
[----:B--2---:R-:W-:Y:S02]  /*24de0*/  LEA.HI.X R113, R14, R113, R12, 0x2, P0 ;  /* 0x000000710e717211 */ /* 0x004fe400000f140c */
[----:B------:R-:W-:Y:S01]  /*24df0*/  SHFL.IDX PT, R12, R112, RZ, 0x1c1f ;  /* 0x001c1fff700c7589 */ /* 0x000fe200000e0000 */
[----:B------:R-:W-:-:S03]  /*24e00*/  IMAD.IADD R32, R127, 0x1, R124 ;  /* 0x000000017f207824 */ /* 0x000fc600078e027c */
[----:B------:R-:W0:Y:S04]  /*24e10*/  SHFL.IDX PT, R13, R113, RZ, 0x1c1f ;  /* 0x001c1fff710d7589 */ /* 0x000e2800000e0000 */
[----:B------:R-:W-:Y:S04]  /*24e20*/  SHFL.IDX PT, R14, R112, 0x1, 0x1c1f ;  /* 0x003c1f00700e7f89 */ /* 0x000fe800000e0000 */
[----:B------:R-:W1:Y:S01]  /*24e30*/  SHFL.IDX PT, R15, R113, 0x1, 0x1c1f ;  /* 0x003c1f00710f7f89 */ /* 0x000e6200000e0000 */
[----:B------:R-:W-:Y:S01]  /*24e40*/  LOP3.LUT P0, RZ, R126, 0x3, RZ, 0xc0, !PT ;  /* 0x000000037eff7812 */ /* 0x000fe2000780c0ff */
[----:B------:R-:W-:-:S03]  /*24e50*/  VIADD R34, R32, 0x8 ;  /* 0x0000000820227836 */ /* 0x000fc60000000000 */
        /* <DEDUP_REMOVED lines=33> */
[----:B------:R-:W-:Y:S02]  /*25070*/  LOP3.LUT R24, R24, R25, RZ, 0x3c, !PT ;  /* 0x0000001918187212 */ /* 0x000fe400078e3cff */
        /* <DEDUP_REMOVED lines=8> */
[----:B------:R-:W-:Y:S01]  /*25100*/  IADD3.X R25, RZ, R5, RZ, P0, !PT ;  /* 0x00000005ff197210 */ /* 0x000fe200007fe4ff */
[----:B------:R-:W-:Y:S01]  /*25110*/  IMAD R8, R8, 0x20, R19 ;  /* 0x0000002008087824 */ /* 0x000fe200078e0213 */
        /* <DEDUP_REMOVED lines=8> */
[----:B------:R-:W-:Y:S01]  /*251a0*/  IMAD R35, R2, UR5, R35 ;  /* 0x0000000502237c24 */ /* 0x000fe2000f8e0223 */
[----:B------:R-:W-:Y:S01]  /*251b0*/  LOP3.LUT R52, R53, 0x380, RZ, 0xc0, !PT ;  /* 0x0000038035347812 */ /* 0x000fe200078ec0ff */
[----:B------:R-:W5:Y:S01]  /*251c0*/  LD.E.128 R24, desc[UR40][R24.64] ;  /* 0x0000002818187980 */ /* 0x000f62000c101d00 */
[----:B------:R-:W-:-:S02]  /*251d0*/  LOP3.LUT R56, R57, 0x380, RZ, 0xc0, !PT ;  /* 0x0000038039387812 */ /* 0x000fc400078ec0ff */
[----:B------:R-:W-:Y:S01]  /*251e0*/  LOP3.LUT R60, R61, 0x380, RZ, 0xc0, !PT ;  /* 0x000003803d3c7812 */ /* 0x000fe200078ec0ff */
[----:B------:R-:W5:Y:S01]  /*251f0*/  LD.E.128 R44, desc[UR40][R44.64] ;  /* 0x000000282c2c7980 */ /* 0x000f62000c101d00 */
[----:B------:R-:W-:Y:S02]  /*25200*/  LOP3.LUT R64, R65, 0x380, RZ, 0xc0, !PT ;  /* 0x0000038041407812 */ /* 0x000fe400078ec0ff */
[----:B------:R-:W-:Y:S01]  /*25210*/  SHF.R.U64 R68, R68, 0x3, RZ ;  /* 0x0000000344447819 */ /* 0x000fe200000012ff */
[----:B------:R-:W5:Y:S01]  /*25220*/  LD.E.128 R48, desc[UR40][R48.64] ;  /* 0x0000002830307980 */ /* 0x000f62000c101d00 */
[----:B------:R-:W-:Y:S02]  /*25230*/  SHF.R.U64 R52, R52, 0x3, RZ ;  /* 0x0000000334347819 */ /* 0x000fe400000012ff */
[----:B------:R-:W-:Y:S02]  /*25240*/  SHF.R.U64 R56, R56, 0x3, RZ ;  /* 0x0000000338387819 */ /* 0x000fe400000012ff */
[----:B------:R-:W-:-:S02]  /*25250*/  SHF.R.U64 R60, R60, 0x3, RZ ;  /* 0x000000033c3c7819 */ /* 0x000fc400000012ff */
[----:B------:R-:W-:Y:S02]  /*25260*/  SHF.R.U64 R64, R64, 0x3, RZ ;  /* 0x0000000340407819 */ /* 0x000fe400000012ff */
[----:B------:R-:W-:Y:S02]  /*25270*/  LOP3.LUT R68, R68, R69, RZ, 0x3c, !PT ;  /* 0x0000004544447212 */ /* 0x000fe400078e3cff */
[----:B------:R-:W-:Y:S02]  /*25280*/  IADD3.X R69, RZ, R5, RZ, P5, !PT ;  /* 0x00000005ff457210 */ /* 0x000fe40002ffe4ff */
        /* <DEDUP_REMOVED lines=8> */
[----:B------:R-:W-:Y:S01]  /*25310*/  IADD3 R6, P5, R4, 0xf000, RZ ;  /* 0x0000f00004067810 */ /* 0x000fe20007fbe0ff */
[----:B------:R-:W-:Y:S01]  /*25320*/  IMAD.IADD R12, R124, 0x1, R8 ;  /* 0x000000017c0c7824 */ /* 0x000fe200078e0208 */
[C---:B------:R-:W-:Y:S01]  /*25330*/  IADD3 R73, P0, R4.reuse, 0xb000, RZ ;  /* 0x0000b00004497810 */ /* 0x040fe20007f1e0ff */
[----:B------:R-:W5:Y:S01]  /*25340*/  LD.E.128 R52, desc[UR40][R52.64] ;  /* 0x0000002834347980 */ /* 0x000f62000c101d00 */
[C---:B------:R-:W-:Y:S01]  /*25350*/  IADD3 R77, P2, R4.reuse, 0xc000, RZ ;  /* 0x0000c000044d7810 */ /* 0x040fe20007f5e0ff */
[----:B------:R-:W-:Y:S01]  /*25360*/  IMAD.X R89, RZ, RZ, R5, P5 ;  /* 0x000000ffff597224 */ /* 0x000fe200028e0605 */
        /* <DEDUP_REMOVED lines=11> */
[----:B------:R-:W-:-:S02]  /*25420*/  SHF.R.U64 R3, R3, 0x3, RZ ;  /* 0x0000000303037819 */ /* 0x000fc400000012ff */
[----:B------:R-:W-:Y:S02]  /*25430*/  SHF.R.U64 R72, R72, 0x3, RZ ;  /* 0x0000000348487819 */ /* 0x000fe400000012ff */
[----:B------:R-:W-:Y:S02]  /*25440*/  SHF.R.U64 R76, R76, 0x3, RZ ;  /* 0x000000034c4c7819 */ /* 0x000fe400000012ff */
[----:B------:R-:W-:Y:S02]  /*25450*/  SHF.R.U64 R80, R80, 0x3, RZ ;  /* 0x0000000350507819 */ /* 0x000fe400000012ff */
[----:B------:R-:W-:Y:S02]  /*25460*/  SHF.R.U64 R84, R84, 0x3, RZ ;  /* 0x0000000354547819 */ /* 0x000fe400000012ff */
[----:B------:R-:W-:Y:S02]  /*25470*/  SHF.R.U64 R7, R7, 0x3, RZ ;  /* 0x0000000307077819 */ /* 0x000fe400000012ff */
[----:B------:R-:W-:Y:S01]  /*25480*/  LOP3.LUT R88, R3, R6, RZ, 0x3c, !PT ;  /* 0x0000000603587212 */ /* 0x000fe200078e3cff */
[----:B------:R-:W-:Y:S01]  /*25490*/  IMAD.WIDE.U32 R2, R2, UR4, RZ ;  /* 0x0000000402027c25 */ /* 0x000fe2000f8e00ff */
        /* <DEDUP_REMOVED lines=11> */
[----:B------:R-:W-:Y:S01]  /*25550*/  IMAD.IADD R3, R3, 0x1, R35 ;  /* 0x0000000103037824 */ /* 0x000fe200078e0223 */
[----:B------:R-:W-:Y:S01]  /*25560*/  SHF.R.S32.HI R10, RZ, 0x1f, R11 ;  /* 0x0000001fff0a7819 */ /* 0x000fe2000001140b */
[----:B-1----:R-:W-:Y:S01]  /*25570*/  @P1 IMAD.HI.U32 R8, R12, R9, RZ ;  /* 0x000000090c081227 */ /* 0x002fe200078e00ff */
[----:B------:R-:W5:Y:S03]  /*25580*/  LD.E.128 R4, desc[UR40][R4.64] ;  /* 0x0000002804047980 */ /* 0x000f66000c101d00 */
[C---:B------:R-:W-:Y:S01]  /*25590*/  IMAD.WIDE.U32 R2, R122.reuse, UR4, R2 ;  /* 0x000000047a027c25 */ /* 0x040fe2000f8e0002 */
[----:B------:R-:W5:Y:S04]  /*255a0*/  LD.E.128 R76, desc[UR40][R76.64] ;  /* 0x000000284c4c7980 */ /* 0x000f68000c101d00 */
[----:B------:R-:W5:Y:S04]  /*255b0*/  LD.E.128 R80, desc[UR40][R80.64] ;  /* 0x0000002850507980 */ /* 0x000f68000c101d00 */
        /* <DEDUP_REMOVED lines=10> */
[----:B------:R-:W-:Y:S01]  /*25660*/  MOV R9, R12 ;  /* 0x0000000c00097202 */ /* 0x000fe20000000f00 */
[----:B------:R-:W-:Y:S01]  /*25670*/  IMAD R10, R10, UR4, RZ ;  /* 0x000000040a0a7c24 */ /* 0x000fe2000f8e02ff */
[----:B0-----:R-:W-:Y:S01]  /*25680*/  @P1 SHF.R.U32.HI R9, RZ, R15, R8 ;  /* 0x0000000fff091219 */ /* 0x001fe20000011608 */
[----:B------:R-:W-:-:S03]  /*25690*/  IMAD.WIDE.U32 R2, R11, UR4, R2 ;  /* 0x000000040b027c25 */ /* 0x000fc6000f8e0002 */
[--C-:B------:R-:W-:Y:S01]  /*256a0*/  SHF.R.S32.HI R8, RZ, 0x1f, R9.reuse ;  /* 0x0000001fff087819 */ /* 0x100fe20000011409 */
[----:B------:R-:W-:Y:S01]  /*256b0*/  IMAD R13, R11, UR5, R10 ;  /* 0x000000050b0d7c24 */ /* 0x000fe2000f8e020a */
[----:B------:R-:W-:Y:S01]  /*256c0*/  ULDC.64 UR4, c[0x0][0xae0] ;  /* 0x0002b80000047ab9 */ /* 0x000fe20000000a00 */
[----:B------:R-:W-:Y:S02]  /*256d0*/  IMAD.MOV R11, RZ, RZ, -R9 ;  /* 0x000000ffff0b7224 */ /* 0x000fe400078e0a09 */
        /* <DEDUP_REMOVED lines=23> */
.L_x_3019:
        /* <DEDUP_REMOVED lines=19> */
[-C--:B------:R-:W-:Y:S02]  /*25980*/  @!P1 LEA R10, P5, R35, R14.reuse, 0x1 ;  /* 0x0000000e230a9211 */ /* 0x080fe400078a08ff */
[----:B------:R-:W-:Y:S02]  /*25990*/  @!P0 LEA R12, P4, R15, R14, 0x1 ;  /* 0x0000000e0f0c8211 */ /* 0x000fe400078808ff */
[-C--:B------:R-:W-:Y:S02]  /*259a0*/  @!P1 LEA.HI.X R11, R35, R20.reuse, R36, 0x1, P5 ;  /* 0x00000014230b9211 */ /* 0x080fe400028f0c24 */
[----:B------:R-:W-:-:S03]  /*259b0*/  @!P0 LEA.HI.X R13, R15, R20, R34, 0x1, P4 ;  /* 0x000000140f0d8211 */ /* 0x000fc600020f0c22 */
[----:B------:R1:W-:Y:S04]  /*259c0*/  @!P1 ST.E.128 desc[UR40][R10.64], R60 ;  /* 0x0000003c0a009985 */ /* 0x0003e8000c101d28 */
[----:B------:R1:W-:Y:S02]  /*259d0*/  @!P0 ST.E.128 desc[UR40][R12.64], R76 ;  /* 0x0000004c0c008985 */ /* 0x0003e4000c101d28 */
.L_x_2670:
[----:B------:R-:W-:Y:S05]  /*259e0*/  BSYNC B1 ;  /* 0x0000000000017941 */ /* 0x000fea0003800000 */
.L_x_2669:
[----:B------:R-:W-:-:S03]  /*259f0*/  UMOV UR4, 0xffffffff ;  /* 0xffffffff00047882 */ /* 0x000fc60000000000 */
[----:B------:R-:W-:Y:S05]  /*25a00*/  BRA.DIV UR4, `(.L_x_2671) ;  /* 0x0000011e047c7947 */ /* 0x000fea000b800000 */
[----:B-1----:R1:W3:Y:S04]  /*25a10*/  SHFL.IDX PT, R9, R32, 0x1, 0x181f ;  /* 0x00381f0020097f89 */ /* 0x0022e800000e0000 */
[----:B--2---:R1:W2:Y:S02]  /*25a20*/  SHFL.IDX PT, R14, R21, 0x1, 0x181f ;  /* 0x00381f00150e7f89 */ /* 0x0042a400000e0000 */
.L_x_3023:
[----:B------:R-:W-:Y:S01]  /*25a30*/  VIADD R3, R33, 0x20 ;  /* 0x0000002021037836 */ /* 0x000fe20000000000 */
[----:B------:R-:W-:Y:S04]  /*25a40*/  BSSY B1, `(.L_x_2672) ;  /* 0x0000019000017945 */ /* 0x000fe80003800000 */
        /* <DEDUP_REMOVED lines=24> */
.L_x_2673:
[----:B------:R-:W-:Y:S05]  /*25bd0*/  BSYNC B1 ;  /* 0x0000000000017941 */ /* 0x000fea0003800000 */
.L_x_2672:
[----:B------:R-:W-:Y:S01]  /*25be0*/  UMOV UR4, 0xffffffff ;  /* 0xffffffff00047882 */ /* 0x000fe20000000000 */
[----:B------:R-:W-:Y:S02]  /*25bf0*/  SHF.R.S32.HI R10, RZ, 0x1f, R233 ;  /* 0x0000001fff0a7819 */ /* 0x000fe400000114e9 */
[----:B------:R-:W-:Y:S05]  /*25c00*/  BRA.DIV UR4, `(.L_x_2674) ;  /* 0x0000011e04447947 */ /* 0x000fea000b800000 */
[----:B--23--:R2:W3:Y:S04]  /*25c10*/  SHFL.IDX PT, R9, R32, 0x2, 0x181f ;  /* 0x00581f0020097f89 */ /* 0x00c4e800000e0000 */
[----:B------:R2:W4:Y:S02]  /*25c20*/  SHFL.IDX PT, R14, R21, 0x2, 0x181f ;  /* 0x00581f00150e7f89 */ /* 0x00052400000e0000 */
.L_x_3027:
        /* <DEDUP_REMOVED lines=25> */
.L_x_2676:
[----:B------:R-:W-:Y:S05]  /*25dc0*/  BSYNC B1 ;  /* 0x0000000000017941 */ /* 0x000fea0003800000 */
.L_x_2675:
[----:B------:R-:W-:-:S03]  /*25dd0*/  UMOV UR4, 0xffffffff ;  /* 0xffffffff00047882 */ /* 0x000fc60000000000 */
[----:B------:R-:W-:Y:S05]  /*25de0*/  BRA.DIV UR4, `(.L_x_2677) ;  /* 0x0000011e04147947 */ /* 0x000fea000b800000 */
[----:B---3--:R3:W0:Y:S04]  /*25df0*/  SHFL.IDX PT, R8, R32, 0x3, 0x181f ;  /* 0x00781f0020087f89 */ /* 0x00862800000e0000 */
[----:B----4-:R3:W4:Y:S02]  /*25e00*/  SHFL.IDX PT, R14, R21, 0x3, 0x181f ;  /* 0x00781f00150e7f89 */ /* 0x01072400000e0000 */
.L_x_3031:
[----:B------:R-:W-:-:S04]  /*25e10*/  IADD3 R3, R33, 0x60, RZ ;  /* 0x0000006021037810 */ /* 0x000fc80007ffe0ff */
        /* <DEDUP_REMOVED lines=25> */
.L_x_2667:
        /* <DEDUP_REMOVED lines=19> */
[----:B------:R-:W-:Y:S02]  /*260e0*/  SHF.R.S32.HI R11, RZ, 0x1f, R14 ;  /* 0x0000001fff0b7819 */ /* 0x000fe4000001140e */
        /* <DEDUP_REMOVED lines=26> */
.L_x_3034:
        /* <DEDUP_REMOVED lines=23> */
[----:B-1----:R-:W-:Y:S01]  /*26400*/  @!P0 MOV R13, R41 ;  /* 0x00000029000d8202 */ /* 0x002fe20000000f00 */
[----:B--2---:R-:W-:Y:S02]  /*26410*/  @!P0 IMAD.MOV.U32 R12, RZ, RZ, R11 ;  /* 0x000000ffff0c8224 */ /* 0x004fe400078e000b */
[----:B------:R-:W-:Y:S02]  /*26420*/  @!P0 IMAD.MOV.U32 R15, RZ, RZ, R201 ;  /* 0x000000ffff0f8224 */ /* 0x000fe400078e00c9 */
[----:B------:R-:W-:-:S04]  /*26430*/  @!P0 IMAD.WIDE R12, R14, 0x4, R12 ;  /* 0x000000040e0c8825 */ /* 0x000fc800078e020c */
[----:B------:R-:W-:-:S05]  /*26440*/  @!P0 IMAD.MOV.U32 R14, RZ, RZ, R203 ;  /* 0x000000ffff0e8224 */ /* 0x000fca00078e00cb */
[----:B------:R1:W-:Y:S01]  /*26450*/  @!P0 ST.E.64 desc[UR40][R12.64], R14 ;  /* 0x0000000e0c008985 */ /* 0x0003e2000c101b28 */
[----:B----4-:R-:W-:-:S13]  /*26460*/  ISETP.GE.AND P0, PT, R116, UR4, PT ;  /* 0x0000000474007c0c */ /* 0x010fda000bf06270 */
[C---:B-1----:R-:W-:Y:S01]  /*26470*/  @!P0 LEA R12, P1, R116.reuse, R11, 0x2 ;  /* 0x0000000b740c8211 */ /* 0x042fe200078210ff */
[----:B------:R-:W-:Y:S02]  /*26480*/  @!P0 IMAD.MOV.U32 R14, RZ, RZ, R204 ;  /* 0x000000ffff0e8224 */ /* 0x000fe400078e00cc */
[----:B------:R-:W-:Y:S01]  /*26490*/  @!P0 IMAD.MOV.U32 R15, RZ, RZ, R202 ;  /* 0x000000ffff0f8224 */ /* 0x000fe200078e00ca */
        /* <DEDUP_REMOVED lines=38> */
[----:B------:R-:W-:-:S02]  /*26700*/  @!P0 IMAD.MOV.U32 R14, RZ, RZ, R191 ;  /* 0x000000ffff0e8224 */ /* 0x000fc400078e00bf */
[----:B------:R-:W-:Y:S01]  /*26710*/  @!P0 IMAD.MOV.U32 R15, RZ, RZ, R189 ;  /* 0x000000ffff0f8224 */ /* 0x000fe200078e00bd */
        /* <DEDUP_REMOVED lines=15> */
[----:B------:R-:W-:Y:S01]  /*26810*/  @!P0 IMAD.MOV.U32 R14, RZ, RZ, R187 ;  /* 0x000000ffff0e8224 */ /* 0x000fe200078e00bb */
[----:B------:R-:W-:Y:S02]  /*26820*/  @!P0 MOV R15, R185 ;  /* 0x000000b9000f8202 */ /* 0x000fe40000000f00 */
        /* <DEDUP_REMOVED lines=9> */
[----:B------:R-:W-:Y:S01]  /*268c0*/  ISETP.GE.AND P1, PT, R103, UR4, PT ;  /* 0x0000000467007c0c */ /* 0x000fe2000bf26270 */
[----:B------:R-:W-:Y:S01]  /*268d0*/  @!P2 IMAD.MOV.U32 R15, RZ, RZ, R186 ;  /* 0x000000ffff0fa224 */ /* 0x000fe200078e00ba */
[----:B------:R-:W5:Y:S04]  /*268e0*/  LDL R2, [R1+0xd8] ;  /* 0x0000d80001027983 */ /* 0x000f680000100800 */
[----:B------:R1:W-:Y:S01]  /*268f0*/  @!P2 ST.E.64 desc[UR40][R12.64], R14 ;  /* 0x0000000e0c00a985 */ /* 0x0003e2000c101b28 */
[----:B------:R-:W-:-:S04]  /*26900*/  ISETP.GE.AND P2, PT, R120, UR4, PT ;  /* 0x0000000478007c0c */ /* 0x000fc8000bf46270 */
[----:B-1----:R-:W-:-:S04]  /*26910*/  @!P0 LEA R14, P3, R32, R11, 0x2 ;  /* 0x0000000b200e8211 */ /* 0x002fc800078610ff */
[----:B------:R-:W-:Y:S01]  /*26920*/  @!P0 LEA.HI.X R15, R32, R41, R33, 0x2, P3 ;  /* 0x00000029200f8211 */ /* 0x000fe200018f1421 */
[----:B------:R-:W-:Y:S01]  /*26930*/  @!P0 IMAD.MOV.U32 R32, RZ, RZ, R184 ;  /* 0x000000ffff208224 */ /* 0x000fe200078e00b8 */
[----:B------:R-:W-:Y:S01]  /*26940*/  ISETP.GE.AND P3, PT, R70, UR4, PT ;  /* 0x0000000446007c0c */ /* 0x000fe2000bf66270 */
[----:B------:R-:W-:Y:S01]  /*26950*/  @!P0 IMAD.MOV.U32 R33, RZ, RZ, R182 ;  /* 0x000000ffff218224 */ /* 0x000fe200078e00b6 */
[----:B------:R-:W-:-:S04]  /*26960*/  @!P1 LEA R12, P4, R103, R11, 0x2 ;  /* 0x0000000b670c9211 */ /* 0x000fc800078810ff */
[----:B------:R1:W-:Y:S01]  /*26970*/  @!P0 ST.E.64 desc[UR40][R14.64], R32 ;  /* 0x000000200e008985 */ /* 0x0003e2000c101b28 */
[----:B------:R-:W-:-:S03]  /*26980*/  @!P1 LEA.HI.X R13, R103, R41, R112, 0x2, P4 ;  /* 0x00000029670d9211 */ /* 0x000fc600020f1470 */
[----:B------:R-:W5:Y:S01]  /*26990*/  LDL R103, [R1+0xd0] ;  /* 0x0000d00001677983 */ /* 0x000f620000100800 */
[----:B-1----:R-:W-:Y:S02]  /*269a0*/  @!P1 IMAD.MOV.U32 R32, RZ, RZ, R183 ;  /* 0x000000ffff209224 */ /* 0x002fe400078e00b7 */
[----:B------:R-:W-:Y:S01]  /*269b0*/  @!P1 IMAD.MOV.U32 R33, RZ, RZ, R181 ;  /* 0x000000ffff219224 */ /* 0x000fe200078e00b5 */
[----:B------:R-:W-:Y:S01]  /*269c0*/  @!P2 LEA R14, P4, R120, R11, 0x2 ;  /* 0x0000000b780ea211 */ /* 0x000fe200078810ff */
[----:B------:R-:W5:Y:S01]  /*269d0*/  LDL R112, [R1+0x158] ;  /* 0x0001580001707983 */ /* 0x000f620000100800 */
[----:B------:R-:W-:-:S03]  /*269e0*/  ISETP.GE.AND P0, PT, R121, UR4, PT ;  /* 0x0000000479007c0c */ /* 0x000fc6000bf06270 */
[----:B------:R1:W-:Y:S01]  /*269f0*/  @!P1 ST.E.64 desc[UR40][R12.64], R32 ;  /* 0x000000200c009985 */ /* 0x0003e2000c101b28 */
[----:B------:R-:W-:-:S03]  /*26a00*/  @!P2 LEA.HI.X R15, R120, R41, R126, 0x2, P4 ;  /* 0x00000029780fa211 */ /* 0x000fc600020f147e */
[----:B------:R-:W5:Y:S04]  /*26a10*/  LDL R120, [R1+0x150] ;  /* 0x0001500001787983 */ /* 0x000f680000100800 */
[----:B------:R-:W5:Y:S01]  /*26a20*/  LDL R126, [R1+0x144] ;  /* 0x00014400017e7983 */ /* 0x000f620000100800 */
[----:B-1----:R-:W-:Y:S01]  /*26a30*/  @!P3 LEA R12, P5, R70, R11, 0x2 ;  /* 0x0000000b460cb211 */ /* 0x002fe200078a10ff */
[----:B------:R-:W-:Y:S02]  /*26a40*/  @!P2 IMAD.MOV.U32 R32, RZ, RZ, R180 ;  /* 0x000000ffff20a224 */ /* 0x000fe400078e00b4 */
[----:B------:R-:W-:-:S05]  /*26a50*/  @!P2 IMAD.MOV.U32 R33, RZ, RZ, R178 ;  /* 0x000000ffff21a224 */ /* 0x000fca00078e00b2 */
[----:B------:R1:W-:Y:S02]  /*26a60*/  @!P2 ST.E.64 desc[UR40][R14.64], R32 ;  /* 0x000000200e00a985 */ /* 0x0003e4000c101b28 */
[----:B-1----:R-:W-:Y:S01]  /*26a70*/  @!P3 MOV R32, R179 ;  /* 0x000000b30020b202 */ /* 0x002fe20000000f00 */
        /* <DEDUP_REMOVED lines=12> */
[----:B------:R-:W-:Y:S01]  /*26b40*/  @!P1 LEA R12, P5, R116, R11, 0x2 ;  /* 0x0000000b740c9211 */ /* 0x000fe200078a10ff */
[----:B------:R-:W-:-:S03]  /*26b50*/  @!P0 IMAD.MOV.U32 R33, RZ, RZ, R174 ;  /* 0x000000ffff218224 */ /* 0x000fc600078e00ae */
        /* <DEDUP_REMOVED lines=14> */
[----:B-1----:R-:W-:-:S02]  /*26c40*/  @!P2 IMAD.MOV.U32 R32, RZ, RZ, R172 ;  /* 0x000000ffff20a224 */ /* 0x002fc400078e00ac */
[----:B------:R-:W-:Y:S01]  /*26c50*/  @!P2 IMAD.MOV.U32 R33, RZ, RZ, R170 ;  /* 0x000000ffff21a224 */ /* 0x000fe200078e00aa */
[----:B------:R-:W-:-:S04]  /*26c60*/  @!P3 LEA R12, P5, R2, R11, 0x2 ;  /* 0x0000000b020cb211 */ /* 0x000fc800078a10ff */
[----:B------:R1:W-:Y:S01]  /*26c70*/  @!P2 ST.E.64 desc[UR40][R14.64], R32 ;  /* 0x000000200e00a985 */ /* 0x0003e2000c101b28 */
[----:B------:R-:W-:-:S03]  /*26c80*/  @!P3 LEA.HI.X R13, R2, R41, R112, 0x2, P5 ;  /* 0x00000029020db211 */ /* 0x000fc600028f1470 */
[----:B------:R-:W5:Y:S01]  /*26c90*/  LDL R112, [R1+0xb4] ;  /* 0x0000b40001707983 */ /* 0x000f620000100800 */
[----:B-1----:R-:W-:Y:S01]  /*26ca0*/  @!P3 IMAD.MOV.U32 R14, RZ, RZ, R171 ;  /* 0x000000ffff0eb224 */ /* 0x002fe200078e00ab */
[----:B------:R-:W-:Y:S02]  /*26cb0*/  @!P3 MOV R15, R166 ;  /* 0x000000a6000fb202 */ /* 0x000fe40000000f00 */
[----:B------:R-:W-:-:S03]  /*26cc0*/  @!P0 LEA R32, P5, R122, R11, 0x2 ;  /* 0x0000000b7a208211 */ /* 0x000fc600078a10ff */
[----:B------:R1:W-:Y:S01]  /*26cd0*/  @!P3 ST.E.64 desc[UR40][R12.64], R14 ;  /* 0x0000000e0c00b985 */ /* 0x0003e2000c101b28 */
[C---:B------:R-:W-:Y:S02]  /*26ce0*/  @!P1 LEA R2, P3, R103.reuse, R11, 0x2 ;  /* 0x0000000b67029211 */ /* 0x040fe400078610ff */
[-C--:B------:R-:W-:Y:S02]  /*26cf0*/  @!P0 LEA.HI.X R33, R122, R41.reuse, R127, 0x2, P5 ;  /* 0x000000297a218211 */ /* 0x080fe400028f147f */
[----:B------:R-:W5:Y:S01]  /*26d00*/  LDL R122, [R1+0x140] ;  /* 0x00014000017a7983 */ /* 0x000f620000100800 */
[----:B-1----:R-:W-:Y:S02]  /*26d10*/  @!P0 IMAD.MOV.U32 R12, RZ, RZ, R147 ;  /* 0x000000ffff0c8224 */ /* 0x002fe400078e0093 */
[----:B------:R-:W-:Y:S01]  /*26d20*/  @!P0 IMAD.MOV.U32 R13, RZ, RZ, R3 ;  /* 0x000000ffff0d8224 */ /* 0x000fe200078e0003 */
[----:B------:R-:W-:Y:S02]  /*26d30*/  @!P1 LEA.HI.X R3, R103, R41, R120, 0x2, P3 ;  /* 0x0000002967039211 */ /* 0x000fe400018f1478 */
[----:B------:R-:W5:Y:S04]  /*26d40*/  LDL R120, [R1+0x13c] ;  /* 0x00013c0001787983 */ /* 0x000f680000100800 */
[----:B------:R1:W-:Y:S04]  /*26d50*/  @!P0 ST.E.64 desc[UR40][R32.64], R12 ;  /* 0x0000000c20008985 */ /* 0x0003e8000c101b28 */
[----:B------:R-:W5:Y:S01]  /*26d60*/  LDL R103, [R1+0xb0] ;  /* 0x0000b00001677983 */ /* 0x000f620000100800 */
[----:B-1----:R-:W-:-:S03]  /*26d70*/  @!P1 IMAD.MOV.U32 R12, RZ, RZ, R49 ;  /* 0x000000ffff0c9224 */ /* 0x002fc600078e0031 */
[----:B------:R-:W5:Y:S01]  /*26d80*/  LDL R33, [R1+0xa4] ;  /* 0x0000a40001217983 */ /* 0x000f620000100800 */
[----:B------:R-:W-:-:S03]  /*26d90*/  @!P1 IMAD.MOV.U32 R13, RZ, RZ, R50 ;  /* 0x000000ffff0d9224 */ /* 0x000fc600078e0032 */
        /* <DEDUP_REMOVED lines=15> */
[----:B------:R-:W5:Y:S04]  /*26e90*/  LDL R110, [R1+0x130] ;  /* 0x00013000016e7983 */ /* 0x000f680000100800 */
[----:B------:R-:W5:Y:S04]  /*26ea0*/  LDL R51, [R1+0x12c] ;  /* 0x00012c0001337983 */ /* 0x000f680000100800 */
[----:B------:R-:W5:Y:S04]  /*26eb0*/  LDL R15, [R1+0x124] ;  /* 0x00012400010f7983 */ /* 0x000f680000100800 */
[----:B------:R-:W5:Y:S01]  /*26ec0*/  LDL R14, [R1+0x120] ;  /* 0x00012000010e7983 */ /* 0x000f620000100800 */
[----:B------:R-:W-:-:S02]  /*26ed0*/  ISETP.GE.AND P0, PT, R124, UR4, PT ;  /* 0x000000047c007c0c */ /* 0x000fc4000bf06270 */
[----:B------:R-:W-:Y:S01]  /*26ee0*/  ISETP.GE.AND P1, PT, R121, UR4, PT ;  /* 0x0000000479007c0c */ /* 0x000fe2000bf26270 */
[----:B------:R-:W-:Y:S01]  /*26ef0*/  @!P4 IMAD.MOV.U32 R5, RZ, RZ, R53 ;  /* 0x000000ffff05c224 */ /* 0x000fe200078e0035 */
[----:B------:R-:W-:-:S04]  /*26f00*/  ISETP.GE.AND P2, PT, R118, UR4, PT ;  /* 0x0000000476007c0c */ /* 0x000fc8000bf46270 */
[----:B------:R1:W-:Y:S01]  /*26f10*/  @!P4 ST.E.64 desc[UR40][R2.64], R4 ;  /* 0x000000040200c985 */ /* 0x0003e2000c101b28 */
[----:B------:R-:W-:-:S04]  /*26f20*/  ISETP.GE.AND P4, PT, R115, UR4, PT ;  /* 0x0000000473007c0c */ /* 0x000fc8000bf86270 */
[----:B------:R-:W-:-:S04]  /*26f30*/  @!P0 LEA R12, P3, R124, R11, 0x2 ;  /* 0x0000000b7c0c8211 */ /* 0x000fc800078610ff */
[----:B------:R-:W-:Y:S02]  /*26f40*/  @!P0 LEA.HI.X R13, R124, R41, R126, 0x2, P3 ;  /* 0x000000297c0d8211 */ /* 0x000fe400018f147e */
[----:B-1----:R-:W-:-:S03]  /*26f50*/  @!P1 LEA R2, P5, R121, R11, 0x2 ;  /* 0x0000000b79029211 */ /* 0x002fc600078a10ff */
[----:B------:R-:W-:Y:S01]  /*26f60*/  @!P0 ST.E.64 desc[UR40][R12.64], R6 ;  /* 0x000000060c008985 */ /* 0x000fe2000c101b28 */
[----:B------:R-:W-:Y:S02]  /*26f70*/  ISETP.GE.AND P3, PT, R112, UR4, PT ;  /* 0x0000000470007c0c */ /* 0x000fe4000bf66270 */
[----:B------:R-:W-:Y:S02]  /*26f80*/  @!P2 LEA R4, P0, R118, R11, 0x2 ;  /* 0x0000000b7604a211 */ /* 0x000fe400078010ff */
[----:B------:R-:W-:-:S05]  /*26f90*/  @!P1 LEA.HI.X R3, R121, R41, R122, 0x2, P5 ;  /* 0x0000002979039211 */ /* 0x000fca00028f147a */
[----:B------:R1:W-:Y:S01]  /*26fa0*/  @!P1 ST.E.64 desc[UR40][R2.64], R54 ;  /* 0x0000003602009985 */ /* 0x0003e2000c101b28 */
[----:B------:R-:W-:Y:S02]  /*26fb0*/  @!P2 LEA.HI.X R5, R118, R41, R120, 0x2, P0 ;  /* 0x000000297605a211 */ /* 0x000fe400000f1478 */
[-C--:B-1----:R-:W-:Y:S02]  /*26fc0*/  @!P4 LEA R2, P1, R115, R11.reuse, 0x2 ;  /* 0x0000000b7302c211 */ /* 0x082fe400078210ff */
[----:B------:R-:W-:Y:S01]  /*26fd0*/  ISETP.GE.AND P0, PT, R103, UR4, PT ;  /* 0x0000000467007c0c */ /* 0x000fe2000bf06270 */
[----:B------:R1:W-:Y:S01]  /*26fe0*/  @!P2 ST.E.64 desc[UR40][R4.64], R8 ;  /* 0x000000080400a985 */ /* 0x0003e2000c101b28 */
[----:B------:R-:W-:Y:S01]  /*26ff0*/  @!P3 LEA R6, P5, R112, R11, 0x2 ;  /* 0x0000000b7006b211 */ /* 0x000fe200078a10ff */
[----:B-1----:R-:W-:Y:S02]  /*27000*/  @!P4 IMAD.MOV.U32 R4, RZ, RZ, R57 ;  /* 0x000000ffff04c224 */ /* 0x002fe400078e0039 */
[----:B------:R-:W-:Y:S01]  /*27010*/  @!P4 IMAD.MOV.U32 R5, RZ, RZ, R58 ;  /* 0x000000ffff05c224 */ /* 0x000fe200078e003a */
[----:B--2---:R-:W-:-:S02]  /*27020*/  @!P4 LEA.HI.X R3, R115, R41, R116, 0x2, P1 ;  /* 0x000000297303c211 */ /* 0x004fc400008f1474 */
[----:B---3--:R-:W-:-:S03]  /*27030*/  ISETP.GE.AND P1, PT, R70, UR4, PT ;  /* 0x0000000446007c0c */ /* 0x008fc6000bf26270 */
[----:B------:R1:W-:Y:S01]  /*27040*/  @!P4 ST.E.64 desc[UR40][R2.64], R4 ;  /* 0x000000040200c985 */ /* 0x0003e2000c101b28 */
[----:B------:R-:W-:Y:S02]  /*27050*/  ISETP.GE.AND P4, PT, R49, UR4, PT ;  /* 0x0000000431007c0c */ /* 0x000fe4000bf86270 */
[----:B-1----:R-:W-:Y:S01]  /*27060*/  @!P3 MOV R2, R10 ;  /* 0x0000000a0002b202 */ /* 0x002fe20000000f00 */
[----:B------:R-:W-:Y:S01]  /*27070*/  @!P3 IMAD.MOV.U32 R3, RZ, RZ, R20 ;  /* 0x000000ffff03b224 */ /* 0x000fe200078e0014 */
[----:B------:R-:W-:Y:S02]  /*27080*/  @!P0 LEA R4, P2, R103, R11, 0x2 ;  /* 0x0000000b67048211 */ /* 0x000fe400078410ff */
[-C--:B----4-:R-:W-:Y:S02]  /*27090*/  @!P3 LEA.HI.X R7, R112, R41.reuse, R113, 0x2, P5 ;  /* 0x000000297007b211 */ /* 0x090fe400028f1471 */
[----:B------:R-:W-:Y:S02]  /*270a0*/  ISETP.GE.AND P5, PT, R33, UR4, PT ;  /* 0x0000000421007c0c */ /* 0x000fe4000bfa6270 */
[----:B-----5:R-:W-:Y:S01]  /*270b0*/  @!P0 LEA.HI.X R5, R103, R41, R110, 0x2, P2 ;  /* 0x0000002967058211 */ /* 0x020fe200010f146e */
[----:B------:R1:W-:Y:S01]  /*270c0*/  @!P3 ST.E.64 desc[UR40][R6.64], R2 ;  /* 0x000000020600b985 */ /* 0x0003e2000c101b28 */
[----:B------:R-:W-:Y:S01]  /*270d0*/  ISETP.GE.AND P3, PT, R32, UR4, PT ;  /* 0x0000000420007c0c */ /* 0x000fe2000bf66270 */
[----:B-1----:R-:W-:-:S02]  /*270e0*/  @!P0 IMAD.MOV.U32 R6, RZ, RZ, R59 ;  /* 0x000000ffff068224 */ /* 0x002fc400078e003b */
[----:B------:R-:W-:Y:S01]  /*270f0*/  @!P0 IMAD.MOV.U32 R7, RZ, RZ, R61 ;  /* 0x000000ffff078224 */ /* 0x000fe200078e003d */
[----:B------:R-:W-:-:S04]  /*27100*/  @!P1 LEA R2, P2, R70, R11, 0x2 ;  /* 0x0000000b46029211 */ /* 0x000fc800078410ff */
[----:B------:R1:W-:Y:S01]  /*27110*/  @!P0 ST.E.64 desc[UR40][R4.64], R6 ;  /* 0x0000000604008985 */ /* 0x0003e2000c101b28 */
[----:B------:R-:W-:-:S04]  /*27120*/  @!P1 LEA.HI.X R3, R70, R41, R51, 0x2, P2 ;  /* 0x0000002946039211 */ /* 0x000fc800010f1433 */
[----:B------:R-:W-:Y:S01]  /*27130*/  @!P3 IMAD.MOV.U32 R8, RZ, RZ, R69 ;  /* 0x000000ffff08b224 */ /* 0x000fe200078e0045 */
[----:B------:R-:W-:Y:S01]  /*27140*/  @!P3 MOV R9, R72 ;  /* 0x000000480009b202 */ /* 0x000fe20000000f00 */
[----:B-1----:R-:W-:Y:S01]  /*27150*/  @!P1 IMAD.MOV.U32 R4, RZ, RZ, R21 ;  /* 0x000000ffff049224 */ /* 0x002fe200078e0015 */
[----:B------:R-:W-:Y:S01]  /*27160*/  @!P4 LEA R6, P0, R49, R11, 0x2 ;  /* 0x0000000b3106c211 */ /* 0x000fe200078010ff */
[----:B------:R-:W-:-:S03]  /*27170*/  @!P1 IMAD.MOV.U32 R5, RZ, RZ, R24 ;  /* 0x000000ffff059224 */ /* 0x000fc600078e0018 */
[----:B------:R-:W-:Y:S02]  /*27180*/  @!P4 LEA.HI.X R7, R49, R41, R50, 0x2, P0 ;  /* 0x000000293107c211 */ /* 0x000fe400000f1432 */
[----:B------:R1:W-:Y:S04]  /*27190*/  @!P1 ST.E.64 desc[UR40][R2.64], R4 ;  /* 0x0000000402009985 */ /* 0x0003e8000c101b28 */
[----:B------:R2:W-:Y:S01]  /*271a0*/  @!P4 ST.E.64 desc[UR40][R6.64], R64 ;  /* 0x000000400600c985 */ /* 0x0005e2000c101b28 */
[CC--:B-1----:R-:W-:Y:S02]  /*271b0*/  @!P5 LEA R2, P1, R33.reuse, R11.reuse, 0x2 ;  /* 0x0000000b2102d211 */ /* 0x0c2fe400078210ff */
[C---:B------:R-:W-:Y:S02]  /*271c0*/  @!P3 LEA R4, P2, R32.reuse, R11, 0x2 ;  /* 0x0000000b2004b211 */ /* 0x040fe400078410ff */
[-C--:B------:R-:W-:Y:S01]  /*271d0*/  @!P5 LEA.HI.X R3, R33, R41.reuse, R15, 0x2, P1 ;  /* 0x000000292103d211 */ /* 0x080fe200008f140f */
[----:B--2---:R-:W-:Y:S01]  /*271e0*/  @!P5 IMAD.MOV.U32 R6, RZ, RZ, R25 ;  /* 0x000000ffff06d224 */ /* 0x004fe200078e0019 */
[----:B------:R-:W-:Y:S01]  /*271f0*/  @!P3 LEA.HI.X R5, R32, R41, R14, 0x2, P2 ;  /* 0x000000292005b211 */ /* 0x000fe200010f140e */
[----:B------:R-:W-:-:S05]  /*27200*/  @!P5 IMAD.MOV.U32 R7, RZ, RZ, R26 ;  /* 0x000000ffff07d224 */ /* 0x000fca00078e001a */
[----:B------:R3:W-:Y:S04]  /*27210*/  @!P5 ST.E.64 desc[UR40][R2.64], R6 ;  /* 0x000000060200d985 */ /* 0x0007e8000c101b28 */
[----:B------:R3:W-:Y:S02]  /*27220*/  @!P3 ST.E.64 desc[UR40][R4.64], R8 ;  /* 0x000000080400b985 */ /* 0x0007e4000c101b28 */
.L_x_2681:
[----:B------:R-:W-:Y:S05]  /*27230*/  BSYNC B1 ;  /* 0x0000000000017941 */ /* 0x000fea0003800000 */
.L_x_2680:
[----:B------:R-:W-:-:S03]  /*27240*/  UMOV UR4, 0xffffffff ;  /* 0xffffffff00047882 */ /* 0x000fc60000000000 */
[----:B------:R-:W-:Y:S05]  /*27250*/  BRA.DIV UR4, `(.L_x_2682) ;  /* 0x0000010a04787947 */ /* 0x000fea000b800000 */
[----:B0-----:R-:W0:Y:S04]  /*27260*/  SHFL.IDX PT, R40, R40, 0x1, 0x1c1f ;  /* 0x003c1f0028287f89 */ /* 0x001e2800000e0000 */
[----:B------:R-:W4:Y:S02]  /*27270*/  SHFL.IDX PT, R35, R35, 0x1, 0x1c1f ;  /* 0x003c1f0023237f89 */ /* 0x000f2400000e0000 */
.L_x_3038:
        /* <DEDUP_REMOVED lines=49> */
[----:B------:R-:W-:Y:S01]  /*27590*/  IMAD.MOV.U32 R7, RZ, RZ, R6 ;  /* 0x000000ffff077224 */ /* 0x000fe200078e0006 */
[----:B------:R-:W-:Y:S01]  /*275a0*/  MOV R6, R5 ;  /* 0x0000000500067202 */ /* 0x000fe20000000f00 */
[----:B------:R-:W-:Y:S02]  /*275b0*/  IMAD.MOV.U32 R5, RZ, RZ, R4 ;  /* 0x000000ffff057224 */ /* 0x000fe400078e0004 */
[----:B------:R-:W-:Y:S02]  /*275c0*/  IMAD.MOV.U32 R4, RZ, RZ, R3 ;  /* 0x000000ffff047224 */ /* 0x000fe400078e0003 */
[----:B------:R-:W-:Y:S02]  /*275d0*/  IMAD.MOV.U32 R3, RZ, RZ, R2 ;  /* 0x000000ffff037224 */ /* 0x000fe400078e0002 */
[----:B------:R-:W3:Y:S01]  /*275e0*/  LDL R2, [R1+0x160] ;  /* 0x0001600001027983 */ /* 0x000ee20000100800 */
        /* <DEDUP_REMOVED lines=10> */
[----:B------:R-:W-:Y:S01]  /*27690*/  MOV R54, R51 ;  /* 0x0000003300367202 */ /* 0x000fe20000000f00 */
[----:B------:R-:W-:Y:S01]  /*276a0*/  IMAD.MOV.U32 R55, RZ, RZ, R53 ;  /* 0x000000ffff377224 */ /* 0x000fe200078e0035 */
[----:B------:R-:W-:Y:S01]  /*276b0*/  ISETP.GE.AND P0, PT, R64, UR4, PT ;  /* 0x0000000440007c0c */ /* 0x000fe2000bf06270 */
[----:B------:R-:W-:Y:S02]  /*276c0*/  IMAD.MOV.U32 R115, RZ, RZ, R61 ;  /* 0x000000ffff737224 */ /* 0x000fe400078e003d */
[----:B------:R-:W-:Y:S02]  /*276d0*/  IMAD.MOV.U32 R41, RZ, RZ, R32 ;  /* 0x000000ffff297224 */ /* 0x000fe400078e0020 */
[----:B------:R-:W-:-:S02]  /*276e0*/  IMAD.MOV.U32 R61, RZ, RZ, R59 ;  /* 0x000000ffff3d7224 */ /* 0x000fc400078e003b */
[----:B------:R-:W-:Y:S02]  /*276f0*/  IMAD.MOV.U32 R32, RZ, RZ, R24 ;  /* 0x000000ffff207224 */ /* 0x000fe400078e0018 */
[----:B------:R-:W-:Y:S01]  /*27700*/  IMAD.MOV.U32 R53, RZ, RZ, R50 ;  /* 0x000000ffff357224 */ /* 0x000fe200078e0032 */
[----:B------:R-:W4:Y:S01]  /*27710*/  LDL R24, [R1+0x12c] ;  /* 0x00012c0001187983 */ /* 0x000f220000100800 */
[----:B------:R-:W-:Y:S01]  /*27720*/  IMAD.MOV.U32 R59, RZ, RZ, R58 ;  /* 0x000000ffff3b7224 */ /* 0x000fe200078e003a */
[----:B------:R-:W-:Y:S01]  /*27730*/  MOV R58, R57 ;  /* 0x00000039003a7202 */ /* 0x000fe20000000f00 */
[----:B------:R-:W-:Y:S01]  /*27740*/  IMAD.MOV.U32 R51, RZ, RZ, R49 ;  /* 0x000000ffff337224 */ /* 0x000fe200078e0031 */
[----:B------:R-:W-:Y:S01]  /*27750*/  ISETP.GE.AND P1, PT, R120, UR4, PT ;  /* 0x0000000478007c0c */ /* 0x000fe2000bf26270 */
        /* <DEDUP_REMOVED lines=11> */
[----:B------:R-:W-:Y:S02]  /*27810*/  IMAD.MOV.U32 R25, RZ, RZ, R6 ;  /* 0x000000ffff197224 */ /* 0x000fe400078e0006 */
[----:B------:R-:W-:Y:S02]  /*27820*/  IMAD.MOV.U32 R50, RZ, RZ, R49 ;  /* 0x000000ffff327224 */ /* 0x000fe400078e0031 */
[----:B------:R-:W-:Y:S02]  /*27830*/  IMAD.MOV.U32 R6, RZ, RZ, R4 ;  /* 0x000000ffff067224 */ /* 0x000fe400078e0004 */
[----:B------:R-:W-:-:S02]  /*27840*/  IMAD.MOV.U32 R49, RZ, RZ, R41 ;  /* 0x000000ffff317224 */ /* 0x000fc400078e0029 */
[----:B------:R-:W-:Y:S02]  /*27850*/  IMAD.MOV.U32 R5, RZ, RZ, R3 ;  /* 0x000000ffff057224 */ /* 0x000fe400078e0003 */
[----:B------:R-:W-:Y:S02]  /*27860*/  IMAD.MOV.U32 R41, RZ, RZ, R33 ;  /* 0x000000ffff297224 */ /* 0x000fe400078e0021 */
[----:B0-----:R-:W-:Y:S02]  /*27870*/  @!P0 IMAD.MOV.U32 R3, RZ, RZ, R40 ;  /* 0x000000ffff038224 */ /* 0x001fe400078e0028 */
[----:B------:R-:W-:Y:S02]  /*27880*/  IMAD.MOV.U32 R69, RZ, RZ, R59 ;  /* 0x000000ffff457224 */ /* 0x000fe400078e003b */
[----:B------:R-:W-:Y:S02]  /*27890*/  IMAD.MOV.U32 R59, RZ, RZ, R54 ;  /* 0x000000ffff3b7224 */ /* 0x000fe400078e0036 */
[----:B------:R-:W-:-:S02]  /*278a0*/  IMAD.MOV.U32 R54, RZ, RZ, R41 ;  /* 0x000000ffff367224 */ /* 0x000fc400078e0029 */
[----:B------:R-:W-:Y:S01]  /*278b0*/  IMAD.MOV.U32 R41, RZ, RZ, R6 ;  /* 0x000000ffff297224 */ /* 0x000fe200078e0006 */
[----:B------:R-:W-:Y:S01]  /*278c0*/  @!P1 LEA R6, P4, R120, R35, 0x2 ;  /* 0x0000002378069211 */ /* 0x000fe200078810ff */
[----:B---3--:R-:W-:Y:S02]  /*278d0*/  IMAD.MOV.U32 R4, RZ, RZ, R2 ;  /* 0x000000ffff047224 */ /* 0x008fe400078e0002 */
[----:B------:R-:W-:-:S04]  /*278e0*/  @!P0 IMAD.MOV.U32 R2, RZ, RZ, R35 ;  /* 0x000000ffff028224 */ /* 0x000fc800078e0023 */
[----:B------:R-:W-:-:S04]  /*278f0*/  @!P0 IMAD.WIDE R2, R64, 0x4, R2 ;  /* 0x0000000440028825 */ /* 0x000fc800078e0202 */
[----:B------:R-:W-:Y:S01]  /*27900*/  IMAD.MOV.U32 R64, RZ, RZ, R57 ;  /* 0x000000ffff407224 */ /* 0x000fe200078e0039 */
[----:B------:R-:W-:Y:S01]  /*27910*/  MOV R57, R50 ;  /* 0x0000003200397202 */ /* 0x000fe20000000f00 */
[----:B------:R-:W-:Y:S02]  /*27920*/  IMAD.MOV.U32 R50, RZ, RZ, R25 ;  /* 0x000000ffff327224 */ /* 0x000fe400078e0019 */
[----:B------:R-:W-:Y:S01]  /*27930*/  IMAD.MOV.U32 R25, RZ, RZ, R7 ;  /* 0x000000ffff197224 */ /* 0x000fe200078e0007 */
[----:B------:R-:W-:Y:S02]  /*27940*/  @!P1 LEA.HI.X R7, R120, R40, R121, 0x2, P4 ;  /* 0x0000002878079211 */ /* 0x000fe400020f1479 */
[----:B------:R-:W3:Y:S01]  /*27950*/  LDL R120, [R1+0x194] ;  /* 0x0001940001787983 */ /* 0x000ee20000100800 */
[----:B------:R-:W-:Y:S02]  /*27960*/  ISETP.GE.AND P3, PT, R118, UR4, PT ;  /* 0x0000000476007c0c */ /* 0x000fe4000bf66270 */
[----:B------:R-:W-:Y:S01]  /*27970*/  MOV R33, R32 ;  /* 0x0000002000217202 */ /* 0x000fe20000000f00 */
[----:B------:R-:W-:Y:S01]  /*27980*/  IMAD.MOV.U32 R65, RZ, RZ, R58 ;  /* 0x000000ffff417224 */ /* 0x000fe200078e003a */
[----:B------:R-:W5:Y:S01]  /*27990*/  LDL R32, [R1+0x13c] ;  /* 0x00013c0001207983 */ /* 0x000f620000100800 */
        /* <DEDUP_REMOVED lines=8> */
[----:B------:R-:W-:Y:S01]  /*27a20*/  @!P0 MOV R4, R27 ;  /* 0x0000001b00048202 */ /* 0x000fe20000000f00 */
[----:B------:R-:W-:-:S05]  /*27a30*/  @!P0 IMAD.MOV.U32 R5, RZ, RZ, R36 ;  /* 0x000000ffff058224 */ /* 0x000fca00078e0024 */
[----:B------:R0:W-:Y:S02]  /*27a40*/  @!P0 ST.E.64 desc[UR40][R2.64], R4 ;  /* 0x0000000402008985 */ /* 0x0001e4000c101b28 */
[----:B0-----:R-:W-:-:S04]  /*27a50*/  @!P3 LEA R2, P5, R118, R35, 0x2 ;  /* 0x000000237602b211 */ /* 0x001fc800078a10ff */
[----:B---3--:R-:W-:Y:S02]  /*27a60*/  @!P3 LEA.HI.X R3, R118, R40, R120, 0x2, P5 ;  /* 0x000000287603b211 */ /* 0x008fe400028f1478 */
[----:B------:R-:W3:Y:S01]  /*27a70*/  LDL R120, [R1+0x190] ;  /* 0x0001900001787983 */ /* 0x000ee20000100800 */
[----:B------:R-:W-:Y:S01]  /*27a80*/  ISETP.GE.AND P2, PT, R72, UR4, PT ;  /* 0x0000000448007c0c */ /* 0x000fe2000bf46270 */
[----:B------:R-:W-:Y:S02]  /*27a90*/  @!P1 IMAD.MOV.U32 R4, RZ, RZ, R77 ;  /* 0x000000ffff049224 */ /* 0x000fe400078e004d */
[----:B------:R-:W-:-:S05]  /*27aa0*/  @!P1 IMAD.MOV.U32 R5, RZ, RZ, R80 ;  /* 0x000000ffff059224 */ /* 0x000fca00078e0050 */
[----:B------:R0:W-:Y:S01]  /*27ab0*/  @!P1 ST.E.64 desc[UR40][R6.64], R4 ;  /* 0x0000000406009985 */ /* 0x0001e2000c101b28 */
[----:B------:R-:W-:Y:S02]  /*27ac0*/  IMAD.MOV.U32 R122, RZ, RZ, R69 ;  /* 0x000000ffff7a7224 */ /* 0x000fe400078e0045 */
[----:B------:R-:W-:Y:S01]  /*27ad0*/  IMAD.MOV.U32 R69, RZ, RZ, R64 ;  /* 0x000000ffff457224 */ /* 0x000fe200078e0040 */
[----:B------:R-:W-:Y:S01]  /*27ae0*/  MOV R64, R59 ;  /* 0x0000003b00407202 */ /* 0x000fe20000000f00 */
[----:B------:R-:W-:Y:S01]  /*27af0*/  IMAD.MOV.U32 R59, RZ, RZ, R55 ;  /* 0x000000ffff3b7224 */ /* 0x000fe200078e0037 */
[----:B0-----:R-:W-:Y:S01]  /*27b00*/  @!P2 LEA R4, P4, R72, R35, 0x2 ;  /* 0x000000234804a211 */ /* 0x001fe200078810ff */
[----:B------:R-:W-:Y:S02]  /*27b10*/  IMAD.MOV.U32 R55, RZ, RZ, R51 ;  /* 0x000000ffff377224 */ /* 0x000fe400078e0033 */
[----:B------:R-:W-:Y:S01]  /*27b20*/  IMAD.MOV.U32 R51, RZ, RZ, R49 ;  /* 0x000000ffff337224 */ /* 0x000fe200078e0031 */
[----:B-----5:R-:W-:-:S02]  /*27b30*/  MOV R49, R32 ;  /* 0x0000002000317202 */ /* 0x020fc40000000f00 */
[----:B------:R-:W5:Y:S01]  /*27b40*/  LDL R32, [R1+0xc4] ;  /* 0x0000c40001207983 */ /* 0x000f620000100800 */
[----:B---3--:R-:W-:-:S03]  /*27b50*/  @!P2 LEA.HI.X R5, R72, R40, R120, 0x2, P4 ;  /* 0x000000284805a211 */ /* 0x008fc600020f1478 */
[----:B------:R-:W3:Y:S01]  /*27b60*/  LDL R120, [R1+0x18c] ;  /* 0x00018c0001787983 */ /* 0x000ee20000100800 */
[----:B------:R-:W-:Y:S01]  /*27b70*/  ISETP.GE.AND P0, PT, R116, UR4, PT ;  /* 0x0000000474007c0c */ /* 0x000fe2000bf06270 */
[----:B------:R-:W-:Y:S02]  /*27b80*/  IMAD.MOV.U32 R118, RZ, RZ, R70 ;  /* 0x000000ffff767224 */ /* 0x000fe400078e0046 */
[----:B------:R-:W-:Y:S02]  /*27b90*/  IMAD.MOV.U32 R70, RZ, RZ, R65 ;  /* 0x000000ffff467224 */ /* 0x000fe400078e0041 */
[----:B------:R-:W-:Y:S01]  /*27ba0*/  IMAD.MOV.U32 R65, RZ, RZ, R61 ;  /* 0x000000ffff417224 */ /* 0x000fe200078e003d */
[----:B------:R0:W-:Y:S01]  /*27bb0*/  @!P3 ST.E.64 desc[UR40][R2.64], R42 ;  /* 0x0000002a0200b985 */ /* 0x0001e2000c101b28 */
[----:B------:R-:W-:Y:S02]  /*27bc0*/  IMAD.MOV.U32 R61, RZ, RZ, R58 ;  /* 0x000000ffff3d7224 */ /* 0x000fe400078e003a */
[----:B------:R-:W-:-:S02]  /*27bd0*/  IMAD.MOV.U32 R72, RZ, RZ, R70 ;  /* 0x000000ffff487224 */ /* 0x000fc400078e0046 */
[----:B------:R-:W-:Y:S02]  /*27be0*/  IMAD.MOV.U32 R58, RZ, RZ, R57 ;  /* 0x000000ffff3a7224 */ /* 0x000fe400078e0039 */
[----:B------:R-:W-:Y:S02]  /*27bf0*/  IMAD.MOV.U32 R70, RZ, RZ, R69 ;  /* 0x000000ffff467224 */ /* 0x000fe400078e0045 */
[----:B------:R-:W-:Y:S02]  /*27c00*/  IMAD.MOV.U32 R57, RZ, RZ, R54 ;  /* 0x000000ffff397224 */ /* 0x000fe400078e0036 */
[----:B------:R-:W-:Y:S02]  /*27c10*/  IMAD.MOV.U32 R69, RZ, RZ, R65 ;  /* 0x000000ffff457224 */ /* 0x000fe400078e0041 */
[----:B------:R-:W-:Y:S01]  /*27c20*/  IMAD.MOV.U32 R54, RZ, RZ, R50 ;  /* 0x000000ffff367224 */ /* 0x000fe200078e0032 */
[----:B0-----:R-:W-:Y:S01]  /*27c30*/  @!P0 LEA R2, P5, R116, R35, 0x2 ;  /* 0x0000002374028211 */ /* 0x001fe200078a10ff */
[----:B------:R-:W-:-:S02]  /*27c40*/  IMAD.MOV.U32 R65, RZ, RZ, R64 ;  /* 0x000000ffff417224 */ /* 0x000fc400078e0040 */
[----:B------:R-:W-:Y:S02]  /*27c50*/  IMAD.MOV.U32 R50, RZ, RZ, R33 ;  /* 0x000000ffff327224 */ /* 0x000fe400078e0021 */
[----:B------:R-:W-:Y:S01]  /*27c60*/  IMAD.MOV.U32 R64, RZ, RZ, R61 ;  /* 0x000000ffff407224 */ /* 0x000fe200078e003d */
[----:B------:R-:W2:Y:S01]  /*27c70*/  LDL R33, [R1+0xc8] ;  /* 0x0000c80001217983 */ /* 0x000ea20000100800 */
[----:B------:R-:W-:Y:S01]  /*27c80*/  IMAD.MOV.U32 R61, RZ, RZ, R59 ;  /* 0x000000ffff3d7224 */ /* 0x000fe200078e003b */
[----:B---3--:R-:W-:Y:S01]  /*27c90*/  @!P0 LEA.HI.X R3, R116, R40, R120, 0x2, P5 ;  /* 0x0000002874038211 */ /* 0x008fe200028f1478 */
[----:B------:R-:W-:Y:S01]  /*27ca0*/  IMAD.MOV.U32 R120, RZ, RZ, R70 ;  /* 0x000000ffff787224 */ /* 0x000fe200078e0046 */
[----:B------:R-:W3:Y:S01]  /*27cb0*/  LDL R116, [R1+0x188] ;  /* 0x0001880001747983 */ /* 0x000ee20000100800 */
[----:B------:R-:W-:Y:S02]  /*27cc0*/  IMAD.MOV.U32 R70, RZ, RZ, R65 ;  /* 0x000000ffff467224 */ /* 0x000fe400078e0041 */
[----:B------:R-:W-:-:S02]  /*27cd0*/  IMAD.MOV.U32 R65, RZ, RZ, R61 ;  /* 0x000000ffff417224 */ /* 0x000fc400078e003d */
[----:B------:R-:W-:Y:S01]  /*27ce0*/  IMAD.MOV.U32 R61, RZ, RZ, R55 ;  /* 0x000000ffff3d7224 */ /* 0x000fe200078e0037 */
[----:B------:R-:W-:Y:S01]  /*27cf0*/  MOV R55, R50 ;  /* 0x0000003200377202 */ /* 0x000fe20000000f00 */
[----:B-----5:R-:W-:Y:S02]  /*27d00*/  IMAD.MOV.U32 R50, RZ, RZ, R32 ;  /* 0x000000ffff327224 */ /* 0x020fe400078e0020 */
[----:B------:R-:W5:Y:S01]  /*27d10*/  LDL R32, [R1+0xd4] ;  /* 0x0000d40001207983 */ /* 0x000f620000100800 */
[----:B------:R-:W-:Y:S01]  /*27d20*/  ISETP.GE.AND P1, PT, R113, UR4, PT ;  /* 0x0000000471007c0c */ /* 0x000fe2000bf26270 */
[----:B------:R-:W-:Y:S01]  /*27d30*/  IMAD.MOV.U32 R59, RZ, RZ, R57 ;  /* 0x000000ffff3b7224 */ /* 0x000fe200078e0039 */
[----:B------:R-:W-:Y:S01]  /*27d40*/  ISETP.GE.AND P3, PT, R112, UR4, PT ;  /* 0x0000000470007c0c */ /* 0x000fe2000bf66270 */
[----:B------:R-:W-:Y:S01]  /*27d50*/  @!P2 IMAD.MOV.U32 R57, RZ, RZ, R73 ;  /* 0x000000ffff39a224 */ /* 0x000fe200078e0049 */
[----:B------:R-:W-:Y:S01]  /*27d60*/  MOV R121, R72 ;  /* 0x0000004800797202 */ /* 0x000fe20000000f00 */
[----:B------:R-:W-:-:S02]  /*27d70*/  IMAD.MOV.U32 R72, RZ, RZ, R69 ;  /* 0x000000ffff487224 */ /* 0x000fc400078e0045 */
[----:B------:R-:W-:Y:S01]  /*27d80*/  IMAD.MOV.U32 R69, RZ, RZ, R64 ;  /* 0x000000ffff457224 */ /* 0x000fe200078e0040 */
[----:B------:R0:W-:Y:S01]  /*27d90*/  @!P2 ST.E.64 desc[UR40][R4.64], R56 ;  /* 0x000000380400a985 */ /* 0x0001e2000c101b28 */
[----:B------:R-:W-:Y:S02]  /*27da0*/  IMAD.MOV.U32 R64, RZ, RZ, R59 ;  /* 0x000000ffff407224 */ /* 0x000fe400078e003b */
[----:B------:R-:W-:Y:S02]  /*27db0*/  IMAD.MOV.U32 R59, RZ, RZ, R54 ;  /* 0x000000ffff3b7224 */ /* 0x000fe400078e0036 */
[----:B--2---:R-:W-:Y:S02]  /*27dc0*/  IMAD.MOV.U32 R54, RZ, RZ, R33 ;  /* 0x000000ffff367224 */ /* 0x004fe400078e0021 */
[----:B------:R-:W2:Y:S01]  /*27dd0*/  LDL R33, [R1+0x178] ;  /* 0x0001780001217983 */ /* 0x000ea20000100800 */
[----:B0-----:R-:W-:-:S03]  /*27de0*/  @!P1 LEA R4, P4, R113, R35, 0x2 ;  /* 0x0000002371049211 */ /* 0x001fc600078810ff */
[----:B------:R0:W-:Y:S02]  /*27df0*/  @!P0 ST.E.64 desc[UR40][R2.64], R44 ;  /* 0x0000002c02008985 */ /* 0x0001e4000c101b28 */
[C---:B0-----:R-:W-:Y:S02]  /*27e00*/  @!P3 LEA R2, P5, R112.reuse, R35, 0x2 ;  /* 0x000000237002b211 */ /* 0x041fe400078a10ff */
[-C--:B---3--:R-:W-:Y:S01]  /*27e10*/  @!P1 LEA.HI.X R5, R113, R40.reuse, R116, 0x2, P4 ;  /* 0x0000002871059211 */ /* 0x088fe200020f1474 */
[----:B------:R-:W-:Y:S02]  /*27e20*/  IMAD.MOV.U32 R116, RZ, RZ, R72 ;  /* 0x000000ffff747224 */ /* 0x000fe400078e0048 */
[----:B------:R-:W-:Y:S02]  /*27e30*/  IMAD.MOV.U32 R113, RZ, RZ, R70 ;  /* 0x000000ffff717224 */ /* 0x000fe400078e0046 */
[----:B------:R-:W-:Y:S02]  /*27e40*/  IMAD.MOV.U32 R72, RZ, RZ, R69 ;  /* 0x000000ffff487224 */ /* 0x000fe400078e0045 */
[----:B------:R-:W-:Y:S01]  /*27e50*/  IMAD.MOV.U32 R69, RZ, RZ, R64 ;  /* 0x000000ffff457224 */ /* 0x000fe200078e0040 */
[----:B------:R-:W-:Y:S01]  /*27e60*/  MOV R64, R59 ;  /* 0x0000003b00407202 */ /* 0x000fe20000000f00 */
[----:B-----5:R-:W-:Y:S01]  /*27e70*/  IMAD.MOV.U32 R59, RZ, RZ, R32 ;  /* 0x000000ffff3b7224 */ /* 0x020fe200078e0020 */
[----:B------:R-:W-:Y:S01]  /*27e80*/  @!P3 LEA.HI.X R3, R112, R40, R113, 0x2, P5 ;  /* 0x000000287003b211 */ /* 0x000fe200028f1471 */
[----:B------:R-:W-:-:S02]  /*27e90*/  IMAD.MOV.U32 R113, RZ, RZ, R72 ;  /* 0x000000ffff717224 */ /* 0x000fc400078e0048 */
[----:B------:R-:W-:Y:S02]  /*27ea0*/  IMAD.MOV.U32 R72, RZ, RZ, R69 ;  /* 0x000000ffff487224 */ /* 0x000fe400078e0045 */
[----:B------:R-:W-:Y:S02]  /*27eb0*/  IMAD.MOV.U32 R69, RZ, RZ, R64 ;  /* 0x000000ffff457224 */ /* 0x000fe400078e0040 */
[----:B------:R-:W-:Y:S02]  /*27ec0*/  IMAD.MOV.U32 R64, RZ, RZ, R59 ;  /* 0x000000ffff407224 */ /* 0x000fe400078e003b */
[----:B------:R-:W3:Y:S01]  /*27ed0*/  LDL R59, [R1+0x170] ;  /* 0x00017000013b7983 */ /* 0x000ee20000100800 */
[----:B------:R-:W-:Y:S01]  /*27ee0*/  ISETP.GE.AND P2, PT, R110, UR4, PT ;  /* 0x000000046e007c0c */ /* 0x000fe2000bf46270 */
[----:B------:R-:W-:Y:S02]  /*27ef0*/  @!P1 IMAD.MOV.U32 R6, RZ, RZ, R47 ;  /* 0x000000ffff069224 */ /* 0x000fe400078e002f */
[----:B------:R-:W-:-:S02]  /*27f00*/  @!P1 IMAD.MOV.U32 R7, RZ, RZ, R81 ;  /* 0x000000ffff079224 */ /* 0x000fc400078e0051 */
[----:B------:R-:W-:Y:S02]  /*27f10*/  IMAD.MOV.U32 R70, RZ, RZ, R65 ;  /* 0x000000ffff467224 */ /* 0x000fe400078e0041 */
[----:B------:R-:W-:Y:S01]  /*27f20*/  IMAD.MOV.U32 R65, RZ, RZ, R61 ;  /* 0x000000ffff417224 */ /* 0x000fe200078e003d */
[----:B------:R0:W-:Y:S01]  /*27f30*/  @!P1 ST.E.64 desc[UR40][R4.64], R6 ;  /* 0x0000000604009985 */ /* 0x0001e2000c101b28 */
[----:B--2---:R-:W-:Y:S01]  /*27f40*/  IMAD.MOV.U32 R61, RZ, RZ, R33 ;  /* 0x000000ffff3d7224 */ /* 0x004fe200078e0021 */
[----:B------:R-:W-:Y:S01]  /*27f50*/  MOV R112, R70 ;  /* 0x0000004600707202 */ /* 0x000fe20000000f00 */
[----:B------:R-:W-:Y:S01]  /*27f60*/  IMAD.MOV.U32 R33, RZ, RZ, R26 ;  /* 0x000000ffff217224 */ /* 0x000fe200078e001a */
[----:B------:R-:W-:Y:S01]  /*27f70*/  ISETP.GE.AND P0, PT, R103, UR4, PT ;  /* 0x0000000467007c0c */ /* 0x000fe2000bf06270 */
[----:B------:R-:W-:Y:S02]  /*27f80*/  IMAD.MOV.U32 R70, RZ, RZ, R65 ;  /* 0x000000ffff467224 */ /* 0x000fe400078e0041 */
[----:B------:R-:W-:-:S02]  /*27f90*/  IMAD.MOV.U32 R65, RZ, RZ, R61 ;  /* 0x000000ffff417224 */ /* 0x000fc400078e003d */
[----:B------:R-:W-:Y:S01]  /*27fa0*/  IMAD.MOV.U32 R61, RZ, RZ, R33 ;  /* 0x000000ffff3d7224 */ /* 0x000fe200078e0021 */
[C---:B0-----:R-:W-:Y:S02]  /*27fb0*/  @!P2 LEA R4, P4, R110.reuse, R35, 0x2 ;  /* 0x000000236e04a211 */ /* 0x041fe400078810ff */
[----:B------:R-:W-:Y:S02]  /*27fc0*/  ISETP.GE.AND P1, PT, R115, UR4, PT ;  /* 0x0000000473007c0c */ /* 0x000fe4000bf26270 */
[----:B------:R-:W-:Y:S01]  /*27fd0*/  @!P2 LEA.HI.X R5, R110, R40, R112, 0x2, P4 ;  /* 0x000000286e05a211 */ /* 0x000fe200020f1470 */
[----:B------:R-:W-:Y:S02]  /*27fe0*/  IMAD.MOV.U32 R110, RZ, RZ, R72 ;  /* 0x000000ffff6e7224 */ /* 0x000fe400078e0048 */
[----:B------:R-:W-:Y:S01]  /*27ff0*/  IMAD.MOV.U32 R72, RZ, RZ, R69 ;  /* 0x000000ffff487224 */ /* 0x000fe200078e0045 */
[----:B------:R-:W-:Y:S01]  /*28000*/  @!P3 MOV R47, R48 ;  /* 0x00000030002fb202 */ /* 0x000fe20000000f00 */
[----:B------:R-:W-:-:S02]  /*28010*/  IMAD.MOV.U32 R69, RZ, RZ, R61 ;  /* 0x000000ffff457224 */ /* 0x000fc400078e003d */
[----:B------:R-:W-:Y:S02]  /*28020*/  IMAD.MOV.U32 R112, RZ, RZ, R70 ;  /* 0x000000ffff707224 */ /* 0x000fe400078e0046 */
[----:B------:R-:W-:Y:S01]  /*28030*/  IMAD.MOV.U32 R61, RZ, RZ, R58 ;  /* 0x000000ffff3d7224 */ /* 0x000fe200078e003a */
[----:B------:R-:W-:Y:S01]  /*28040*/  MOV R58, R53 ;  /* 0x00000035003a7202 */ /* 0x000fe20000000f00 */
[----:B------:R-:W-:Y:S01]  /*28050*/  IMAD.MOV.U32 R70, RZ, RZ, R65 ;  /* 0x000000ffff467224 */ /* 0x000fe200078e0041 */
[----:B------:R-:W2:Y:S01]  /*28060*/  LDL R53, [R1+0x150] ;  /* 0x0001500001357983 */ /* 0x000ea20000100800 */
[----:B------:R-:W-:Y:S02]  /*28070*/  IMAD.MOV.U32 R65, RZ, RZ, R64 ;  /* 0x000000ffff417224 */ /* 0x000fe400078e0040 */
[----:B------:R-:W-:Y:S01]  /*28080*/  @!P2 IMAD.MOV.U32 R6, RZ, RZ, R109 ;  /* 0x000000ffff06a224 */ /* 0x000fe200078e006d */
[----:B------:R0:W-:Y:S01]  /*28090*/  @!P3 ST.E.64 desc[UR40][R2.64], R46 ;  /* 0x0000002e0200b985 */ /* 0x0001e2000c101b28 */
[----:B------:R-:W-:-:S02]  /*280a0*/  @!P2 IMAD.MOV.U32 R7, RZ, RZ, R85 ;  /* 0x000000ffff07a224 */ /* 0x000fc400078e0055 */
[----:B------:R-:W-:Y:S02]  /*280b0*/  IMAD.MOV.U32 R124, RZ, RZ, R70 ;  /* 0x000000ffff7c7224 */ /* 0x000fe400078e0046 */
[----:B------:R-:W-:Y:S01]  /*280c0*/  IMAD.MOV.U32 R70, RZ, RZ, R61 ;  /* 0x000000ffff467224 */ /* 0x000fe200078e003d */
[----:B------:R1:W-:Y:S01]  /*280d0*/  @!P2 ST.E.64 desc[UR40][R4.64], R6 ;  /* 0x000000060400a985 */ /* 0x0003e2000c101b28 */
[----:B0-----:R-:W-:-:S04]  /*280e0*/  @!P0 LEA R2, P5, R103, R35, 0x2 ;  /* 0x0000002367028211 */ /* 0x001fc800078a10ff */
[-C--:B------:R-:W-:Y:S01]  /*280f0*/  @!P0 LEA.HI.X R3, R103, R40.reuse, R112, 0x2, P5 ;  /* 0x0000002867038211 */ /* 0x080fe200028f1470 */
[----:B------:R-:W-:Y:S01]  /*28100*/  IMAD.MOV.U32 R112, RZ, RZ, R69 ;  /* 0x000000ffff707224 */ /* 0x000fe200078e0045 */
[C---:B-1----:R-:W-:Y:S01]  /*28110*/  @!P1 LEA R4, P4, R115.reuse, R35, 0x2 ;  /* 0x0000002373049211 */ /* 0x042fe200078810ff */
[----:B------:R-:W-:Y:S02]  /*28120*/  IMAD.MOV.U32 R69, RZ, RZ, R21 ;  /* 0x000000ffff457224 */ /* 0x000fe400078e0015 */
[----:B---3--:R-:W-:Y:S01]  /*28130*/  IMAD.MOV.U32 R64, RZ, RZ, R59 ;  /* 0x000000ffff407224 */ /* 0x008fe200078e003b */
[----:B------:R-:W-:Y:S01]  /*28140*/  @!P1 LEA.HI.X R5, R115, R40, R124, 0x2, P4 ;  /* 0x0000002873059211 */ /* 0x000fe200020f147c */
[----:B------:R-:W-:Y:S01]  /*28150*/  IMAD.MOV.U32 R59, RZ, RZ, R13 ;  /* 0x000000ffff3b7224 */ /* 0x000fe200078e000d */
[----:B------:R-:W-:Y:S01]  /*28160*/  ISETP.GE.AND P3, PT, R118, UR4, PT ;  /* 0x0000000476007c0c */ /* 0x000fe2000bf66270 */
[----:B------:R-:W-:Y:S02]  /*28170*/  IMAD.MOV.U32 R103, RZ, RZ, R64 ;  /* 0x000000ffff677224 */ /* 0x000fe400078e0040 */
[----:B------:R-:W-:Y:S01]  /*28180*/  IMAD.MOV.U32 R26, RZ, RZ, R20 ;  /* 0x000000ffff1a7224 */ /* 0x000fe200078e0014 */
[----:B------:R-:W-:Y:S01]  /*28190*/  MOV R61, R59 ;  /* 0x0000003b003d7202 */ /* 0x000fe20000000f00 */
[----:B------:R-:W-:Y:S01]  /*281a0*/  IMAD.MOV.U32 R115, RZ, RZ, R103 ;  /* 0x000000ffff737224 */ /* 0x000fe200078e0067 */
[----:B------:R-:W3:Y:S01]  /*281b0*/  LDL R59, [R1+0x164] ;  /* 0x00016400013b7983 */ /* 0x000ee20000100800 */
[----:B------:R-:W-:Y:S01]  /*281c0*/  IMAD.MOV.U32 R103, RZ, RZ, R69 ;  /* 0x000000ffff677224 */ /* 0x000fe200078e0045 */
[----:B------:R-:W-:Y:S01]  /*281d0*/  MOV R69, R55 ;  /* 0x0000003700457202 */ /* 0x000fe20000000f00 */
[----:B------:R-:W-:Y:S01]  /*281e0*/  IMAD.MOV.U32 R55, RZ, RZ, R41 ;  /* 0x000000ffff377224 */ /* 0x000fe200078e0029 */
[----:B------:R-:W5:Y:S04]  /*281f0*/  LDL R20, [R1+0x144] ;  /* 0x0001440001147983 */ /* 0x000f680000100800 */
[----:B------:R-:W4:Y:S01]  /*28200*/  LDL R41, [R1+0x154] ;  /* 0x0001540001297983 */ /* 0x000f220000100800 */
[----:B------:R-:W-:-:S02]  /*28210*/  IMAD.MOV.U32 R124, RZ, RZ, R112 ;  /* 0x000000ffff7c7224 */ /* 0x000fc400078e0070 */
[----:B------:R-:W-:Y:S01]  /*28220*/  IMAD.MOV.U32 R112, RZ, RZ, R70 ;  /* 0x000000ffff707224 */ /* 0x000fe200078e0046 */
[----:B------:R-:W-:Y:S01]  /*28230*/  ISETP.GE.AND P2, PT, R122, UR4, PT ;  /* 0x000000047a007c0c */ /* 0x000fe2000bf46270 */
[----:B------:R-:W-:Y:S01]  /*28240*/  @!P1 IMAD.MOV.U32 R6, RZ, RZ, R89 ;  /* 0x000000ffff069224 */ /* 0x000fe200078e0059 */
[----:B------:R-:W5:Y:S01]  /*28250*/  LDL R21, [R1+0xac] ;  /* 0x0000ac0001157983 */ /* 0x000f620000100800 */
[----:B--2---:R-:W-:Y:S02]  /*28260*/  IMAD.MOV.U32 R64, RZ, RZ, R53 ;  /* 0x000000ffff407224 */ /* 0x004fe400078e0035 */
[----:B------:R-:W-:-:S05]  /*28270*/  @!P0 IMAD.MOV.U32 R53, RZ, RZ, R60 ;  /* 0x000000ffff358224 */ /* 0x000fca00078e003c */
[----:B------:R0:W-:Y:S02]  /*28280*/  @!P0 ST.E.64 desc[UR40][R2.64], R52 ;  /* 0x0000003402008985 */ /* 0x0001e4000c101b28 */
[----:B0-----:R-:W-:-:S04]  /*28290*/  @!P3 LEA R2, P5, R118, R35, 0x2 ;  /* 0x000000237602b211 */ /* 0x001fc800078a10ff */
[----:B------:R-:W-:Y:S01]  /*282a0*/  @!P3 LEA.HI.X R3, R118, R40, R124, 0x2, P5 ;  /* 0x000000287603b211 */ /* 0x000fe200028f147c */
[----:B------:R-:W-:Y:S02]  /*282b0*/  IMAD.MOV.U32 R118, RZ, RZ, R112 ;  /* 0x000000ffff767224 */ /* 0x000fe400078e0070 */
[----:B---3--:R-:W-:Y:S02]  /*282c0*/  IMAD.MOV.U32 R70, RZ, RZ, R59 ;  /* 0x000000ffff467224 */ /* 0x008fe400078e003b */
[----:B------:R-:W-:Y:S02]  /*282d0*/  IMAD.MOV.U32 R59, RZ, RZ, R51 ;  /* 0x000000ffff3b7224 */ /* 0x000fe400078e0033 */
[----:B------:R-:W-:Y:S01]  /*282e0*/  IMAD.MOV.U32 R51, RZ, RZ, R25 ;  /* 0x000000ffff337224 */ /* 0x000fe200078e0019 */
[----:B------:R-:W-:Y:S01]  /*282f0*/  MOV R112, R70 ;  /* 0x0000004600707202 */ /* 0x000fe20000000f00 */
[----:B------:R-:W-:Y:S01]  /*28300*/  IMAD.MOV.U32 R70, RZ, RZ, R59 ;  /* 0x000000ffff467224 */ /* 0x000fe200078e003b */
[----:B------:R-:W-:Y:S01]  /*28310*/  ISETP.GE.AND P0, PT, R121, UR4, PT ;  /* 0x0000000479007c0c */ /* 0x000fe2000bf06270 */
[----:B------:R-:W-:Y:S01]  /*28320*/  IMAD.MOV.U32 R59, RZ, RZ, R55 ;  /* 0x000000ffff3b7224 */ /* 0x000fe200078e0037 */
[----:B------:R-:W2:Y:S01]  /*28330*/  LDL R25, [R1+0xb4] ;  /* 0x0000b40001197983 */ /* 0x000ea20000100800 */
[----:B------:R-:W-:-:S02]  /*28340*/  IMAD.MOV.U32 R55, RZ, RZ, R51 ;  /* 0x000000ffff377224 */ /* 0x000fc400078e0033 */
[----:B----4-:R-:W-:Y:S02]  /*28350*/  IMAD.MOV.U32 R51, RZ, RZ, R41 ;  /* 0x000000ffff337224 */ /* 0x010fe400078e0029 */
[----:B------:R-:W3:Y:S01]  /*28360*/  LDL R41, [R1+0x148] ;  /* 0x0001480001297983 */ /* 0x000ee20000100800 */
[----:B------:R-:W-:Y:S02]  /*28370*/  @!P1 IMAD.MOV.U32 R7, RZ, RZ, R63 ;  /* 0x000000ffff079224 */ /* 0x000fe400078e003f */
[----:B------:R-:W-:Y:S02]  /*28380*/  IMAD.MOV.U32 R124, RZ, RZ, R115 ;  /* 0x000000ffff7c7224 */ /* 0x000fe400078e0073 */
[----:B------:R-:W-:Y:S01]  /*28390*/  IMAD.MOV.U32 R115, RZ, RZ, R103 ;  /* 0x000000ffff737224 */ /* 0x000fe200078e0067 */
[----:B------:R0:W-:Y:S01]  /*283a0*/  @!P1 ST.E.64 desc[UR40][R4.64], R6 ;  /* 0x0000000604009985 */ /* 0x0001e2000c101b28 */
[----:B------:R-:W-:Y:S02]  /*283b0*/  IMAD.MOV.U32 R103, RZ, RZ, R69 ;  /* 0x000000ffff677224 */ /* 0x000fe400078e0045 */
[----:B------:R-:W-:-:S02]  /*283c0*/  @!P3 IMAD.MOV.U32 R69, RZ, RZ, R67 ;  /* 0x000000ffff45b224 */ /* 0x000fc400078e0043 */
[----:B------:R-:W-:Y:S02]  /*283d0*/  IMAD.MOV.U32 R13, RZ, RZ, R12 ;  /* 0x000000ffff0d7224 */ /* 0x000fe400078e000c */
[----:B------:R-:W4:Y:S01]  /*283e0*/  LDL R12, [R1+0x140] ;  /* 0x00014000010c7983 */ /* 0x000f220000100800 */
[----:B0-----:R-:W-:-:S03]  /*283f0*/  @!P2 LEA R4, P4, R122, R35, 0x2 ;  /* 0x000000237a04a211 */ /* 0x001fc600078810ff */
[----:B------:R0:W-:Y:S01]  /*28400*/  @!P3 ST.E.64 desc[UR40][R2.64], R68 ;  /* 0x000000440200b985 */ /* 0x0001e2000c101b28 */
[----:B------:R-:W-:Y:S01]  /*28410*/  @!P2 LEA.HI.X R5, R122, R40, R124, 0x2, P4 ;  /* 0x000000287a05a211 */ /* 0x000fe200020f147c */
[----:B------:R-:W-:Y:S02]  /*28420*/  IMAD.MOV.U32 R122, RZ, RZ, R118 ;  /* 0x000000ffff7a7224 */ /* 0x000fe400078e0076 */
[----:B------:R-:W-:Y:S01]  /*28430*/  IMAD.MOV.U32 R118, RZ, RZ, R115 ;  /* 0x000000ffff767224 */ /* 0x000fe200078e0073 */
[----:B------:R-:W-:Y:S01]  /*28440*/  MOV R115, R112 ;  /* 0x0000007000737202 */ /* 0x000fe20000000f00 */
[----:B------:R-:W-:Y:S02]  /*28450*/  IMAD.MOV.U32 R112, RZ, RZ, R103 ;  /* 0x000000ffff707224 */ /* 0x000fe400078e0067 */
[----:B-----5:R-:W-:Y:S01]  /*28460*/  IMAD.MOV.U32 R33, RZ, RZ, R20 ;  /* 0x000000ffff217224 */ /* 0x020fe200078e0014 */
[----:B0-----:R-:W-:Y:S01]  /*28470*/  @!P0 LEA R2, P5, R121, R35, 0x2 ;  /* 0x0000002379028211 */ /* 0x001fe200078a10ff */
[----:B------:R-:W-:-:S02]  /*28480*/  IMAD.MOV.U32 R103, RZ, RZ, R70 ;  /* 0x000000ffff677224 */ /* 0x000fc400078e0046 */
[----:B------:R-:W-:Y:S01]  /*28490*/  IMAD.MOV.U32 R70, RZ, RZ, R55 ;  /* 0x000000ffff467224 */ /* 0x000fe200078e0037 */
[----:B------:R-:W-:Y:S01]  /*284a0*/  @!P0 LEA.HI.X R3, R121, R40, R122, 0x2, P5 ;  /* 0x0000002879038211 */ /* 0x000fe200028f147a */
[----:B------:R-:W-:Y:S01]  /*284b0*/  IMAD.MOV.U32 R55, RZ, RZ, R51 ;  /* 0x000000ffff377224 */ /* 0x000fe200078e0033 */
[----:B------:R-:W-:Y:S01]  /*284c0*/  MOV R121, R118 ;  /* 0x0000007600797202 */ /* 0x000fe20000000f00 */
[----:B------:R-:W-:Y:S02]  /*284d0*/  IMAD.MOV.U32 R118, RZ, RZ, R115 ;  /* 0x000000ffff767224 */ /* 0x000fe400078e0073 */
[----:B------:R-:W-:Y:S02]  /*284e0*/  IMAD.MOV.U32 R115, RZ, RZ, R112 ;  /* 0x000000ffff737224 */ /* 0x000fe400078e0070 */
[----:B------:R-:W-:Y:S02]  /*284f0*/  IMAD.MOV.U32 R112, RZ, RZ, R70 ;  /* 0x000000ffff707224 */ /* 0x000fe400078e0046 */
[----:B------:R-:W-:-:S02]  /*28500*/  IMAD.MOV.U32 R70, RZ, RZ, R55 ;  /* 0x000000ffff467224 */ /* 0x000fc400078e0037 */
[----:B------:R-:W-:Y:S02]  /*28510*/  IMAD.MOV.U32 R20, RZ, RZ, R11 ;  /* 0x000000ffff147224 */ /* 0x000fe400078e000b */
[----:B------:R-:W5:Y:S01]  /*28520*/  LDL R11, [R1+0x130] ;  /* 0x00013000010b7983 */ /* 0x000f620000100800 */
[----:B------:R-:W-:-:S03]  /*28530*/  IMAD.MOV.U32 R32, RZ, RZ, R14 ;  /* 0x000000ffff207224 */ /* 0x000fc600078e000e */
[----:B------:R-:W5:Y:S01]  /*28540*/  LDL R14, [R1+0x124] ;  /* 0x00012400010e7983 */ /* 0x000f620000100800 */
[----:B------:R-:W-:Y:S01]  /*28550*/  ISETP.GE.AND P1, PT, R120, UR4, PT ;  /* 0x0000000478007c0c */ /* 0x000fe2000bf26270 */
[----:B------:R-:W-:Y:S01]  /*28560*/  @!P2 IMAD.MOV.U32 R63, RZ, RZ, R66 ;  /* 0x000000ffff3fa224 */ /* 0x000fe200078e0042 */
[----:B------:R-:W-:Y:S02]  /*28570*/  ISETP.GE.AND P3, PT, R116, UR4, PT ;  /* 0x0000000474007c0c */ /* 0x000fe4000bf66270 */
[----:B------:R-:W-:Y:S02]  /*28580*/  @!P0 MOV R77, R76 ;  /* 0x0000004c004d8202 */ /* 0x000fe40000000f00 */
[----:B------:R0:W-:Y:S01]  /*28590*/  @!P2 ST.E.64 desc[UR40][R4.64], R62 ;  /* 0x0000003e0400a985 */ /* 0x0001e2000c101b28 */
[----:B------:R-:W-:Y:S01]  /*285a0*/  ISETP.GE.AND P2, PT, R113, UR4, PT ;  /* 0x0000000471007c0c */ /* 0x000fe2000bf46270 */
[----:B------:R-:W-:-:S05]  /*285b0*/  @!P0 IMAD.MOV.U32 R76, RZ, RZ, R71 ;  /* 0x000000ffff4c8224 */ /* 0x000fca00078e0047 */
[----:B------:R-:W-:Y:S01]  /*285c0*/  @!P1 LOP3.LUT R75, R75, R74, RZ, 0x3c, !PT ;  /* 0x0000004a4b4b9212 */ /* 0x000fe200078e3cff */
[----:B---3--:R-:W-:Y:S02]  /*285d0*/  IMAD.MOV.U32 R51, RZ, RZ, R41 ;  /* 0x000000ffff337224 */ /* 0x008fe400078e0029 */
[----:B------:R-:W-:Y:S02]  /*285e0*/  IMAD.MOV.U32 R41, RZ, RZ, R33 ;  /* 0x000000ffff297224 */ /* 0x000fe400078e0021 */
[----:B------:R-:W-:Y:S02]  /*285f0*/  IMAD.MOV.U32 R33, RZ, RZ, R26 ;  /* 0x000000ffff217224 */ /* 0x000fe400078e001a */
[----:B------:R-:W-:Y:S01]  /*28600*/  IMAD.MOV.U32 R55, RZ, RZ, R51 ;  /* 0x000000ffff377224 */ /* 0x000fe200078e0033 */
[----:B------:R-:W3:Y:S01]  /*28610*/  LDL R26, [R1+0x134] ;  /* 0x00013400011a7983 */ /* 0x000ee20000100800 */
[----:B------:R-:W-:Y:S02]  /*28620*/  IMAD.MOV.U32 R51, RZ, RZ, R41 ;  /* 0x000000ffff337224 */ /* 0x000fe400078e0029 */
[----:B------:R-:W-:-:S02]  /*28630*/  IMAD.MOV.U32 R41, RZ, RZ, R33 ;  /* 0x000000ffff297224 */ /* 0x000fc400078e0021 */
[----:B------:R-:W-:Y:S02]  /*28640*/  IMAD.MOV.U32 R33, RZ, RZ, R15 ;  /* 0x000000ffff217224 */ /* 0x000fe400078e000f */
[----:B------:R-:W5:Y:S01]  /*28650*/  LDL R15, [R1+0xa8] ;  /* 0x0000a800010f7983 */ /* 0x000f620000100800 */
[C---:B0-----:R-:W-:Y:S02]  /*28660*/  @!P1 LEA R4, P4, R120.reuse, R35, 0x2 ;  /* 0x0000002378049211 */ /* 0x041fe400078810ff */
[C---:B------:R-:W-:Y:S01]  /*28670*/  @!P1 LOP3.LUT R74, R75.reuse, R74, RZ, 0x3c, !PT ;  /* 0x0000004a4b4a9212 */ /* 0x040fe200078e3cff */
[----:B------:R0:W-:Y:S01]  /*28680*/  @!P0 ST.E.64 desc[UR40][R2.64], R76 ;  /* 0x0000004c02008985 */ /* 0x0001e2000c101b28 */
[----:B------:R-:W-:Y:S02]  /*28690*/  @!P1 LEA.HI.X R5, R120, R40, R121, 0x2, P4 ;  /* 0x0000002878059211 */ /* 0x000fe400020f1479 */
[----:B------:R-:W-:Y:S02]  /*286a0*/  @!P1 LOP3.LUT R75, R75, R74, RZ, 0x3c, !PT ;  /* 0x0000004a4b4b9212 */ /* 0x000fe400078e3cff */
[----:B------:R-:W-:Y:S01]  /*286b0*/  ISETP.GE.AND P0, PT, R110, UR4, PT ;  /* 0x000000046e007c0c */ /* 0x000fe2000bf06270 */
[----:B------:R-:W-:-:S02]  /*286c0*/  @!P3 IMAD.MOV.U32 R85, RZ, RZ, R84 ;  /* 0x000000ffff55b224 */ /* 0x000fc400078e0054 */
[----:B------:R1:W-:Y:S01]  /*286d0*/  @!P1 ST.E.64 desc[UR40][R4.64], R74 ;  /* 0x0000004a04009985 */ /* 0x0003e2000c101b28 */
[----:B------:R-:W-:Y:S01]  /*286e0*/  ISETP.GE.AND P1, PT, R72, UR4, PT ;  /* 0x0000000448007c0c */ /* 0x000fe2000bf26270 */
[----:B------:R-:W-:Y:S01]  /*286f0*/  @!P3 IMAD.MOV.U32 R84, RZ, RZ, R78 ;  /* 0x000000ffff54b224 */ /* 0x000fe200078e004e */
[----:B0-----:R-:W-:-:S04]  /*28700*/  @!P3 LEA R2, P5, R116, R35, 0x2 ;  /* 0x000000237402b211 */ /* 0x001fc800078a10ff */
[----:B------:R-:W-:Y:S02]  /*28710*/  @!P3 LEA.HI.X R3, R116, R40, R118, 0x2, P5 ;  /* 0x000000287403b211 */ /* 0x000fe400028f1476 */
[----:B-1----:R-:W-:-:S03]  /*28720*/  @!P2 LEA R4, P4, R113, R35, 0x2 ;  /* 0x000000237104a211 */ /* 0x002fc600078810ff */
[----:B------:R0:W-:Y:S01]  /*28730*/  @!P3 ST.E.64 desc[UR40][R2.64], R84 ;  /* 0x000000540200b985 */ /* 0x0001e2000c101b28 */
[----:B------:R-:W-:Y:S01]  /*28740*/  ISETP.GE.AND P3, PT, R65, UR4, PT ;  /* 0x0000000441007c0c */ /* 0x000fe2000bf66270 */
[----:B------:R-:W-:Y:S01]  /*28750*/  @!P2 IMAD.MOV.U32 R6, RZ, RZ, R117 ;  /* 0x000000ffff06a224 */ /* 0x000fe200078e0075 */
[----:B------:R-:W-:Y:S01]  /*28760*/  @!P2 LEA.HI.X R5, R113, R40, R115, 0x2, P4 ;  /* 0x000000287105a211 */ /* 0x000fe200020f1473 */
[----:B------:R-:W-:Y:S02]  /*28770*/  @!P2 IMAD.MOV.U32 R7, RZ, RZ, R79 ;  /* 0x000000ffff07a224 */ /* 0x000fe400078e004f */
[----:B------:R-:W-:-:S03]  /*28780*/  @!P0 IMAD.MOV.U32 R89, RZ, RZ, R88 ;  /* 0x000000ffff598224 */ /* 0x000fc600078e0058 */
[----:B------:R1:W-:Y:S01]  /*28790*/  @!P2 ST.E.64 desc[UR40][R4.64], R6 ;  /* 0x000000060400a985 */ /* 0x0003e2000c101b28 */
[----:B------:R-:W-:Y:S02]  /*287a0*/  ISETP.GE.AND P2, PT, R61, UR4, PT ;  /* 0x000000043d007c0c */ /* 0x000fe4000bf46270 */
[----:B0-----:R-:W-:Y:S01]  /*287b0*/  @!P0 LEA R2, P5, R110, R35, 0x2 ;  /* 0x000000236e028211 */ /* 0x001fe200078a10ff */
[----:B------:R-:W-:-:S03]  /*287c0*/  @!P0 IMAD.MOV.U32 R88, RZ, RZ, R86 ;  /* 0x000000ffff588224 */ /* 0x000fc600078e0056 */
[----:B------:R-:W-:Y:S02]  /*287d0*/  @!P0 LEA.HI.X R3, R110, R40, R112, 0x2, P5 ;  /* 0x000000286e038211 */ /* 0x000fe400028f1470 */
[C---:B-1----:R-:W-:Y:S01]  /*287e0*/  @!P1 LEA R4, P4, R72.reuse, R35, 0x2 ;  /* 0x0000002348049211 */ /* 0x042fe200078810ff */
[----:B------:R-:W-:Y:S01]  /*287f0*/  @!P1 IMAD.MOV.U32 R6, RZ, RZ, R125 ;  /* 0x000000ffff069224 */ /* 0x000fe200078e007d */
[----:B------:R-:W-:Y:S01]  /*28800*/  @!P1 MOV R7, R82 ;  /* 0x0000005200079202 */ /* 0x000fe20000000f00 */
[----:B------:R0:W-:Y:S01]  /*28810*/  @!P0 ST.E.64 desc[UR40][R2.64], R88 ;  /* 0x0000005802008985 */ /* 0x0001e2000c101b28 */
[----:B------:R-:W-:Y:S02]  /*28820*/  @!P1 LEA.HI.X R5, R72, R40, R103, 0x2, P4 ;  /* 0x0000002848059211 */ /* 0x000fe400020f1467 */
[----:B------:R-:W-:-:S03]  /*28830*/  ISETP.GE.AND P0, PT, R58, UR4, PT ;  /* 0x000000043a007c0c */ /* 0x000fc6000bf06270 */
[----:B------:R1:W-:Y:S01]  /*28840*/  @!P1 ST.E.64 desc[UR40][R4.64], R6 ;  /* 0x0000000604009985 */ /* 0x0003e2000c101b28 */
[----:B------:R-:W-:Y:S02]  /*28850*/  ISETP.GE.AND P1, PT, R54, UR4, PT ;  /* 0x0000000436007c0c */ /* 0x000fe4000bf26270 */
[----:B0-----:R-:W-:-:S04]  /*28860*/  @!P3 LEA R2, P5, R65, R35, 0x2 ;  /* 0x000000234102b211 */ /* 0x001fc800078a10ff */
[----:B------:R-:W-:Y:S01]  /*28870*/  @!P3 LEA.HI.X R3, R65, R40, R70, 0x2, P5 ;  /* 0x000000284103b211 */ /* 0x000fe200028f1446 */
[----:B-1----:R-:W-:Y:S02]  /*28880*/  @!P3 IMAD.MOV.U32 R4, RZ, RZ, R91 ;  /* 0x000000ffff04b224 */ /* 0x002fe400078e005b */
[----:B------:R-:W-:Y:S01]  /*28890*/  @!P3 IMAD.MOV.U32 R5, RZ, RZ, R92 ;  /* 0x000000ffff05b224 */ /* 0x000fe200078e005c */
[----:B------:R-:W-:-:S04]  /*288a0*/  @!P2 LEA R6, P4, R61, R35, 0x2 ;  /* 0x000000233d06a211 */ /* 0x000fc800078810ff */
[----:B------:R0:W-:Y:S01]  /*288b0*/  @!P3 ST.E.64 desc[UR40][R2.64], R4 ;  /* 0x000000040200b985 */ /* 0x0001e2000c101b28 */
[----:B------:R-:W-:Y:S02]  /*288c0*/  ISETP.GE.AND P3, PT, R50, UR4, PT ;  /* 0x0000000432007c0c */ /* 0x000fe4000bf66270 */
[----:B------:R-:W-:Y:S01]  /*288d0*/  @!P2 LEA.HI.X R7, R61, R40, R64, 0x2, P4 ;  /* 0x000000283d07a211 */ /* 0x000fe200020f1440 */
[----:B0-----:R-:W-:Y:S02]  /*288e0*/  @!P2 IMAD.MOV.U32 R4, RZ, RZ, R83 ;  /* 0x000000ffff04a224 */ /* 0x001fe400078e0053 */
[----:B------:R-:W-:Y:S01]  /*288f0*/  @!P2 IMAD.MOV.U32 R5, RZ, RZ, R87 ;  /* 0x000000ffff05a224 */ /* 0x000fe200078e0057 */
[----:B------:R-:W-:-:S04]  /*28900*/  @!P0 LEA R2, P5, R58, R35, 0x2 ;  /* 0x000000233a028211 */ /* 0x000fc800078a10ff */
[----:B------:R0:W-:Y:S01]  /*28910*/  @!P2 ST.E.64 desc[UR40][R6.64], R4 ;  /* 0x000000040600a985 */ /* 0x0001e2000c101b28 */
[----:B------:R-:W-:Y:S02]  /*28920*/  ISETP.GE.AND P2, PT, R9, UR4, PT ;  /* 0x0000000409007c0c */ /* 0x000fe4000bf46270 */
[----:B------:R-:W-:Y:S01]  /*28930*/  @!P0 LEA.HI.X R3, R58, R40, R59, 0x2, P5 ;  /* 0x000000283a038211 */ /* 0x000fe200028f143b */
[----:B------:R-:W-:Y:S02]  /*28940*/  @!P1 IMAD.MOV.U32 R91, RZ, RZ, R90 ;  /* 0x000000ffff5b9224 */ /* 0x000fe400078e005a */
[----:B------:R-:W-:Y:S02]  /*28950*/  @!P1 IMAD.MOV.U32 R90, RZ, RZ, R106 ;  /* 0x000000ffff5a9224 */ /* 0x000fe400078e006a */
[----:B0-----:R-:W-:Y:S02]  /*28960*/  @!P0 IMAD.MOV.U32 R4, RZ, RZ, R94 ;  /* 0x000000ffff048224 */ /* 0x001fe400078e005e */
[----:B------:R-:W-:Y:S01]  /*28970*/  @!P0 IMAD.MOV.U32 R5, RZ, RZ, R96 ;  /* 0x000000ffff058224 */ /* 0x000fe200078e0060 */
[----:B------:R-:W-:-:S04]  /*28980*/  @!P1 LEA R6, P4, R54, R35, 0x2 ;  /* 0x0000002336069211 */ /* 0x000fc800078810ff */
[----:B------:R0:W-:Y:S01]  /*28990*/  @!P0 ST.E.64 desc[UR40][R2.64], R4 ;  /* 0x0000000402008985 */ /* 0x0001e2000c101b28 */
[----:B------:R-:W-:Y:S02]  /*289a0*/  @!P1 LEA.HI.X R7, R54, R40, R55, 0x2, P4 ;  /* 0x0000002836079211 */ /* 0x000fe400020f1437 */
[----:B------:R-:W-:Y:S02]  /*289b0*/  ISETP.GE.AND P0, PT, R41, UR4, PT ;  /* 0x0000000429007c0c */ /* 0x000fe4000bf06270 */
[----:B------:R-:W-:Y:S01]  /*289c0*/  ISETP.GE.AND P4, PT, R32, UR4, PT ;  /* 0x0000000420007c0c */ /* 0x000fe2000bf86270 */
[----:B------:R1:W-:Y:S01]  /*289d0*/  @!P1 ST.E.64 desc[UR40][R6.64], R90 ;  /* 0x0000005a06009985 */ /* 0x0003e2000c101b28 */
[C---:B0-----:R-:W-:Y:S01]  /*289e0*/  @!P3 LEA R2, P5, R50.reuse, R35, 0x2 ;  /* 0x000000233202b211 */ /* 0x041fe200078a10ff */
[----:B------:R-:W-:Y:S01]  /*289f0*/  @!P3 IMAD.MOV.U32 R5, RZ, RZ, R93 ;  /* 0x000000ffff05b224 */ /* 0x000fe200078e005d */
[----:B------:R-:W-:Y:S02]  /*28a00*/  @!P3 MOV R4, R98 ;  /* 0x000000620004b202 */ /* 0x000fe40000000f00 */
[----:B------:R-:W-:-:S02]  /*28a10*/  @!P3 LEA.HI.X R3, R50, R40, R51, 0x2, P5 ;  /* 0x000000283203b211 */ /* 0x000fc400028f1433 */
[----:B-1----:R-:W-:-:S03]  /*28a20*/  @!P2 LEA R6, P1, R9, R35, 0x2 ;  /* 0x000000230906a211 */ /* 0x002fc600078210ff */
[----:B------:R0:W-:Y:S01]  /*28a30*/  @!P3 ST.E.64 desc[UR40][R2.64], R4 ;  /* 0x000000040200b985 */ /* 0x0001e2000c101b28 */
[----:B----4-:R-:W-:Y:S02]  /*28a40*/  @!P2 LEA.HI.X R7, R9, R40, R12, 0x2, P1 ;  /* 0x000000280907a211 */ /* 0x010fe400008f140c */
[----:B--2---:R-:W-:Y:S01]  /*28a50*/  ISETP.GE.AND P1, PT, R25, UR4, PT ;  /* 0x0000000419007c0c */ /* 0x004fe2000bf26270 */
[----:B------:R-:W-:Y:S01]  /*28a60*/  IMAD.MOV.U32 R12, RZ, RZ, R8 ;  /* 0x000000ffff0c7224 */ /* 0x000fe200078e0008 */
[-C--:B------:R-:W-:Y:S01]  /*28a70*/  @!P4 LEA R8, P3, R32, R35.reuse, 0x2 ;  /* 0x000000232008c211 */ /* 0x080fe200078610ff */
[----:B------:R-:W-:Y:S02]  /*28a80*/  @!P0 IMAD.MOV.U32 R103, RZ, RZ, R102 ;  /* 0x000000ffff678224 */ /* 0x000fe400078e0066 */
[----:B0-----:R-:W-:Y:S02]  /*28a90*/  @!P2 IMAD.MOV.U32 R4, RZ, RZ, R111 ;  /* 0x000000ffff04a224 */ /* 0x001fe400078e006f */
[----:B------:R-:W-:Y:S01]  /*28aa0*/  @!P2 IMAD.MOV.U32 R5, RZ, RZ, R95 ;  /* 0x000000ffff05a224 */ /* 0x000fe200078e005f */
[----:B------:R-:W-:Y:S01]  /*28ab0*/  @!P0 LEA R2, P5, R41, R35, 0x2 ;  /* 0x0000002329028211 */ /* 0x000fe200078a10ff */
[----:B------:R-:W-:-:S03]  /*28ac0*/  @!P0 IMAD.MOV.U32 R102, RZ, RZ, R100 ;  /* 0x000000ffff668224 */ /* 0x000fc600078e0064 */
[----:B------:R-:W-:Y:S01]  /*28ad0*/  @!P2 ST.E.64 desc[UR40][R6.64], R4 ;  /* 0x000000040600a985 */ /* 0x000fe2000c101b28 */
[----:B------:R-:W-:Y:S02]  /*28ae0*/  ISETP.GE.AND P2, PT, R10, UR4, PT ;  /* 0x000000040a007c0c */ /* 0x000fe4000bf46270 */
[-C--:B------:R-:W-:Y:S01]  /*28af0*/  @!P0 LEA.HI.X R3, R41, R40.reuse, R49, 0x2, P5 ;  /* 0x0000002829038211 */ /* 0x080fe200028f1431 */
[----:B------:R-:W-:Y:S01]  /*28b00*/  @!P4 IMAD.MOV.U32 R115, RZ, RZ, R97 ;  /* 0x000000ffff73c224 */ /* 0x000fe200078e0061 */
[----:B------:R-:W-:Y:S02]  /*28b10*/  @!P4 LEA.HI.X R9, R32, R40, R33, 0x2, P3 ;  /* 0x000000282009c211 */ /* 0x000fe400018f1421 */
[----:B------:R-:W-:Y:S01]  /*28b20*/  ISETP.GE.AND P3, PT, R21, UR4, PT ;  /* 0x0000000415007c0c */ /* 0x000fe2000bf66270 */
[----:B------:R0:W-:Y:S04]  /*28b30*/  @!P0 ST.E.64 desc[UR40][R2.64], R102 ;  /* 0x0000006602008985 */ /* 0x0001e8000c101b28 */
[----:B------:R1:W-:Y:S01]  /*28b40*/  @!P4 ST.E.64 desc[UR40][R8.64], R114 ;  /* 0x000000720800c985 */ /* 0x0003e2000c101b28 */
[----:B------:R-:W-:-:S02]  /*28b50*/  ISETP.GE.AND P4, PT, R13, UR4, PT ;  /* 0x000000040d007c0c */ /* 0x000fc4000bf86270 */
[----:B0-----:R-:W-:Y:S01]  /*28b60*/  @!P1 LEA R2, P0, R25, R35, 0x2 ;  /* 0x0000002319029211 */ /* 0x001fe200078010ff */
[----:B------:R-:W-:-:S04]  /*28b70*/  @!P2 IMAD.MOV.U32 R98, RZ, RZ, R119 ;  /* 0x000000ffff62a224 */ /* 0x000fc800078e0077 */
[----:B------:R-:W-:Y:S01]  /*28b80*/  @!P3 MOV R109, R108 ;  /* 0x0000006c006db202 */ /* 0x000fe20000000f00 */
[----:B------:R-:W-:Y:S01]  /*28b90*/  @!P3 IMAD.MOV.U32 R108, RZ, RZ, R107 ;  /* 0x000000ffff6cb224 */ /* 0x000fe200078e006b */
[-C--:B---3--:R-:W-:Y:S02]  /*28ba0*/  @!P1 LEA.HI.X R3, R25, R40.reuse, R26, 0x2, P0 ;  /* 0x0000002819039211 */ /* 0x088fe400000f141a */
[CC--:B------:R-:W-:Y:S02]  /*28bb0*/  @!P2 LEA R4, P0, R10.reuse, R35.reuse, 0x2 ;  /* 0x000000230a04a211 */ /* 0x0c0fe400078010ff */
[----:B-----5:R-:W-:Y:S02]  /*28bc0*/  ISETP.GE.AND P5, PT, R15, UR4, PT ;  /* 0x000000040f007c0c */ /* 0x020fe4000bfa6270 */
[----:B------:R-:W-:Y:S01]  /*28bd0*/  @!P2 LEA.HI.X R5, R10, R40, R11, 0x2, P0 ;  /* 0x000000280a05a211 */ /* 0x000fe200000f140b */
[----:B------:R0:W-:Y:S01]  /*28be0*/  @!P1 ST.E.64 desc[UR40][R2.64], R104 ;  /* 0x0000006802009985 */ /* 0x0001e2000c101b28 */
[----:B------:R-:W-:-:S03]  /*28bf0*/  @!P3 LEA R6, P0, R21, R35, 0x2 ;  /* 0x000000231506b211 */ /* 0x000fc600078010ff */
[----:B------:R0:W-:Y:S01]  /*28c00*/  @!P2 ST.E.64 desc[UR40][R4.64], R98 ;  /* 0x000000620400a985 */ /* 0x0001e2000c101b28 */
[----:B-1----:R-:W-:Y:S02]  /*28c10*/  @!P4 LEA R8, P2, R13, R35, 0x2 ;  /* 0x000000230d08c211 */ /* 0x002fe400078410ff */
[----:B------:R-:W-:-:S03]  /*28c20*/  @!P3 LEA.HI.X R7, R21, R40, R24, 0x2, P0 ;  /* 0x000000281507b211 */ /* 0x000fc600000f1418 */
[----:B------:R-:W-:Y:S01]  /*28c30*/  @!P5 LEA R10, P1, R15, R35, 0x2 ;  /* 0x000000230f0ad211 */ /* 0x000fe200078210ff */
[----:B------:R-:W-:Y:S01]  /*28c40*/  @!P5 IMAD.MOV.U32 R100, RZ, RZ, R123 ;  /* 0x000000ffff64d224 */ /* 0x000fe200078e007b */
        /* <DEDUP_REMOVED lines=12> */
.L_x_2664:
        /* <DEDUP_REMOVED lines=13> */
[----:B------:R-:W-:Y:S01]  /*28de0*/  @P1 IADD3 R4, P2, R4, UR6, RZ ;  /* 0x0000000604041c10 */ /* 0x000fe2000ff5e0ff */
[----:B------:R-:W-:Y:S01]  /*28df0*/  IMAD.U32 R20, RZ, RZ, UR4 ;  /* 0x00000004ff147e24 */ /* 0x000fe2000f8e00ff */
[----:B------:R2:W5:Y:S02]  /*28e00*/  @P0 LDG.E R15, desc[UR40][R2.64] ;  /* 0x00000028020f0981 */ /* 0x000564000c1e1900 */
        /* <DEDUP_REMOVED lines=10> */
.L_x_2683:
        /* <DEDUP_REMOVED lines=9> */
[----:B-1----:R-:W-:Y:S01]  /*28f40*/  IMAD R0, R20, R29, RZ ;  /* 0x0000001d14007224 */ /* 0x002fe200078e02ff */
[----:B--2---:R-:W-:-:S04]  /*28f50*/  IADD3 R27, R2, -0x80, R28 ;  /* 0xffffff80021b7810 */ /* 0x004fc80007ffe01c */
[----:B------:R-:W-:-:S13]  /*28f60*/  ISETP.GE.AND P0, PT, R27, R0, PT ;  /* 0x000000001b00720c */ /* 0x000fda0003f06270 */
[----:B------:R-:W-:Y:S05]  /*28f70*/  @P0 BRA `(.L_x_2685) ;  /* 0x0000000000b40947 */ /* 0x000fea0003800000 */
[----:B------:R-:W2:Y:S01]  /*28f80*/  LDL R12, [R1+0x60] ;  /* 0x00006000010c7983 */ /* 0x000ea20000100800 */
[----:B------:R-:W-:Y:S01]  /*28f90*/  IMAD.MOV.U32 R0, RZ, RZ, 0x9b8 ;  /* 0x000009b8ff007424 */ /* 0x000fe200078e00ff */
[----:B------:R-:W-:Y:S01]  /*28fa0*/  ISETP.GT.AND P3, PT, R223, 0x1, PT ;  /* 0x00000001df00780c */ /* 0x000fe20003f64270 */
[----:B------:R-:W1:Y:S01]  /*28fb0*/  LDC.64 R2, c[0x0][0xba8] ;  /* 0x0002ea00ff027b82 */ /* 0x000e620000000a00 */
[----:B------:R-:W3:Y:S01]  /*28fc0*/  LDL.LU R30, [R1+0x9c] ;  /* 0x00009c00011e7983 */ /* 0x000ee20000300800 */
[----:B------:R-:W-:Y:S01]  /*28fd0*/  ISETP.NE.AND P0, PT, R29, 0x1, PT ;  /* 0x000000011d00780c */ /* 0x000fe20003f05270 */
[----:B------:R-:W-:Y:S01]  /*28fe0*/  IMAD.MOV.U32 R21, RZ, RZ, R27 ;  /* 0x000000ffff157224 */ /* 0x000fe200078e001b */
        /* <DEDUP_REMOVED lines=17> */
[----:B------:R-:W-:Y:S01]  /*29100*/  IMAD.WIDE.U32 R12, R6, R25, RZ ;  /* 0x00000019060c7225 */ /* 0x000fe200078e00ff */
[----:B------:R-:W-:Y:S02]  /*29110*/  IADD3 R11, R31, R11, RZ ;  /* 0x0000000b1f0b7210 */ /* 0x000fe40007ffe0ff */
[----:B------:R-:W-:Y:S01]  /*29120*/  IADD3 R10, P0, P1, R12, R10, R15 ;  /* 0x0000000a0c0a7210 */ /* 0x000fe2000791e00f */
[----:B------:R-:W-:Y:S02]  /*29130*/  IMAD.IADD R12, R13, 0x1, R7 ;  /* 0x000000010d0c7824 */ /* 0x000fe400078e0207 */
[----:B------:R-:W-:-:S04]  /*29140*/  IMAD.WIDE.U32 R6, R8, R33, RZ ;  /* 0x0000002108067225 */ /* 0x000fc800078e00ff */
[----:B------:R-:W-:Y:S02]  /*29150*/  IMAD R13, R9, R33, RZ ;  /* 0x00000021090d7224 */ /* 0x000fe400078e02ff */
[----:B------:R-:W-:Y:S01]  /*29160*/  IMAD R9, R29, R0, R27 ;  /* 0x000000001d097224 */ /* 0x000fe200078e021b */
[----:B------:R-:W-:Y:S01]  /*29170*/  IADD3.X R0, R12, R11, R14, P0, P1 ;  /* 0x0000000b0c007210 */ /* 0x000fe200007e240e */
[----:B------:R-:W-:Y:S01]  /*29180*/  IMAD.IADD R7, R13, 0x1, R7 ;  /* 0x000000010d077824 */ /* 0x000fe200078e0207 */
[----:B------:R-:W-:Y:S02]  /*29190*/  IADD3 R6, P0, P1, R21, R10, R6 ;  /* 0x0000000a15067210 */ /* 0x000fe4000791e006 */
[----:B------:R-:W-:Y:S02]  /*291a0*/  SHF.R.S32.HI R21, RZ, 0x1f, R21 ;  /* 0x0000001fff157819 */ /* 0x000fe40000011415 */
[----:B------:R-:W-:Y:S02]  /*291b0*/  SHF.R.S32.HI R11, RZ, 0x1f, R9 ;  /* 0x0000001fff0b7819 */ /* 0x000fe40000011409 */
[----:B------:R-:W-:Y:S01]  /*291c0*/  IADD3.X R7, R21, R0, R7, P0, P1 ;  /* 0x0000000015077210 */ /* 0x000fe200007e2407 */
[----:B0-----:R-:W-:-:S02]  /*291d0*/  IMAD R0, R5, R9, RZ ;  /* 0x0000000905007224 */ /* 0x001fc400078e02ff */
[----:B------:R-:W-:Y:S02]  /*291e0*/  IMAD.MOV.U32 R5, RZ, RZ, -0x800000 ;  /* 0xff800000ff057424 */ /* 0x000fe400078e00ff */
[C---:B------:R-:W-:Y:S02]  /*291f0*/  IMAD R11, R4.reuse, R11, R0 ;  /* 0x0000000b040b7224 */ /* 0x040fe400078e0200 */
[----:B------:R-:W-:-:S04]  /*29200*/  IMAD.WIDE.U32 R6, R4, R9, R6 ;  /* 0x0000000904067225 */ /* 0x000fc800078e0006 */
[----:B------:R-:W-:Y:S01]  /*29210*/  IMAD.IADD R0, R7, 0x1, R11 ;  /* 0x0000000107007824 */ /* 0x000fe200078e020b */
[----:B-1----:R-:W-:-:S04]  /*29220*/  LEA R2, P0, R6, R2, 0x2 ;  /* 0x0000000206027211 */ /* 0x002fc800078010ff */
[----:B----4-:R-:W-:-:S05]  /*29230*/  LEA.HI.X R3, R6, R3, R0, 0x2, P0 ;  /* 0x0000000306037211 */ /* 0x010fca00000f1400 */
[----:B------:R1:W-:Y:S04]  /*29240*/  STG.E desc[UR40][R2.64], R5 ;  /* 0x0000000502007986 */ /* 0x0003e8000c101928 */
.L_x_2685:
[----:B------:R-:W-:Y:S05]  /*29250*/  BSYNC B1 ;  /* 0x0000000000017941 */ /* 0x000fea0003800000 */
.L_x_2684:
        /* <DEDUP_REMOVED lines=13> */
[----:B------:R-:W-:-:S05]  /*29330*/  LOP3.LUT R13, R0, 0xfffffff8, RZ, 0xc0, !PT ;  /* 0xfffffff8000d7812 */ /* 0x000fca00078ec0ff */
[----:B------:R-:W-:Y:S01]  /*29340*/  IMAD.IADD R0, R4, 0x1, -R13 ;  /* 0x0000000104007824 */ /* 0x000fe200078e0a0d */
[----:B---3--:R-:W-:-:S04]  /*29350*/  ISETP.NE.AND P0, PT, R9, 0x1, PT ;  /* 0x000000010900780c */ /* 0x008fc80003f05270 */
[----:B------:R-:W-:-:S09]  /*29360*/  LEA R0, R0, R19, 0x5 ;  /* 0x0000001300007211 */ /* 0x000fd200078e28ff */
[----:B------:R-:W1:Y:S08]  /*29370*/  @P0 LDC R7, c[0x0][0xbec] ;  /* 0x0002fb00ff070b82 */ /* 0x000e700000000800 */
[----:B------:R-:W3:Y:S01]  /*29380*/  @P0 LDC R11, c[0x0][0xbf0] ;  /* 0x0002fc00ff0b0b82 */ /* 0x000ee20000000800 */
[----:B--2---:R-:W-:-:S04]  /*29390*/  IMAD.WIDE.U32 R2, R10, UR4, R2 ;  /* 0x000000040a027c25 */ /* 0x004fc8000f8e0002 */
[----:B----4-:R-:W-:Y:S02]  /*293a0*/  IMAD.IADD R6, R8, 0x1, R0 ;  /* 0x0000000108067824 */ /* 0x010fe400078e0200 */
        /* <DEDUP_REMOVED lines=10> */
[----:B------:R-:W-:-:S02]  /*29450*/  IMAD.IADD R3, R3, 0x1, R7 ;  /* 0x0000000103037824 */ /* 0x000fc400078e0207 */
[----:B------:R-:W-:Y:S02]  /*29460*/  IMAD.MOV R7, RZ, RZ, -R5 ;  /* 0x000000ffff077224 */ /* 0x000fe400078e0a05 */
[----:B------:R-:W-:Y:S02]  /*29470*/  IMAD R0, R0, UR4, RZ ;  /* 0x0000000400007c24 */ /* 0x000fe4000f8e02ff */
[----:B------:R-:W-:Y:S01]  /*29480*/  IMAD R7, R9, R7, R6 ;  /* 0x0000000709077224 */ /* 0x000fe200078e0206 */
[----:B------:R-:W-:Y:S01]  /*29490*/  SHF.R.S32.HI R6, RZ, 0x1f, R233 ;  /* 0x0000001fff067819 */ /* 0x000fe200000114e9 */
[----:B------:R-:W-:-:S04]  /*294a0*/  IMAD.WIDE.U32 R2, R5, UR4, R2 ;  /* 0x0000000405027c25 */ /* 0x000fc8000f8e0002 */
        /* <DEDUP_REMOVED lines=14> */
[----:B------:R1:W2:Y:S04]  /*29590*/  SHFL.IDX PT, R0, R3, RZ, 0x181f ;  /* 0x00181fff03007589 */ /* 0x0002a800000e0000 */
[----:B------:R1:W3:Y:S02]  /*295a0*/  SHFL.IDX PT, R14, R2, RZ, 0x181f ;  /* 0x00181fff020e7589 */ /* 0x0002e400000e0000 */
.L_x_3041:
        /* <DEDUP_REMOVED lines=25> */
.L_x_2688:
[----:B------:R-:W-:Y:S05]  /*29740*/  BSYNC B1 ;  /* 0x0000000000017941 */ /* 0x000fea0003800000 */
.L_x_2687:
[----:B------:R-:W-:-:S03]  /*29750*/  UMOV UR4, 0xffffffff ;  /* 0xffffffff00047882 */ /* 0x000fc60000000000 */
[----:B------:R-:W-:Y:S05]  /*29760*/  BRA.DIV UR4, `(.L_x_2689) ;  /* 0x000000e604b47947 */ /* 0x000fea000b800000 */
[----:B--2---:R2:W4:Y:S04]  /*29770*/  SHFL.IDX PT, R0, R3, 0x1, 0x181f ;  /* 0x00381f0003007f89 */ /* 0x00452800000e0000 */
[----:B---3--:R2:W3:Y:S02]  /*29780*/  SHFL.IDX PT, R14, R2, 0x1, 0x181f ;  /* 0x00381f00020e7f89 */ /* 0x0084e400000e0000 */
.L_x_3045:
        /* <DEDUP_REMOVED lines=25> */
.L_x_2691:
[----:B------:R-:W-:Y:S05]  /*29920*/  BSYNC B1 ;  /* 0x0000000000017941 */ /* 0x000fea0003800000 */
.L_x_2690:
[----:B------:R-:W-:-:S03]  /*29930*/  UMOV UR4, 0xffffffff ;  /* 0xffffffff00047882 */ /* 0x000fc60000000000 */
[----:B------:R-:W-:Y:S05]  /*29940*/  BRA.DIV UR4, `(.L_x_2692) ;  /* 0x000000e604847947 */ /* 0x000fea000b800000 */
[----:B----4-:R4:W0:Y:S04]  /*29950*/  SHFL.IDX PT, R0, R3, 0x2, 0x181f ;  /* 0x00581f0003007f89 */ /* 0x01082800000e0000 */
[----:B---3--:R4:W3:Y:S02]  /*29960*/  SHFL.IDX PT, R14, R2, 0x2, 0x181f ;  /* 0x00581f00020e7f89 */ /* 0x0088e400000e0000 */
.L_x_3049:
        /* <DEDUP_REMOVED lines=25> */
.L_x_2694:
[----:B------:R-:W-:Y:S05]  /*29b00*/  BSYNC B1 ;  /* 0x0000000000017941 */ /* 0x000fea0003800000 */
.L_x_2693:
[----:B------:R-:W-:-:S03]  /*29b10*/  UMOV UR4, 0xffffffff ;  /* 0xffffffff00047882 */ /* 0x000fc60000000000 */
[----:B------:R-:W-:Y:S05]  /*29b20*/  BRA.DIV UR4, `(.L_x_2695) ;  /* 0x000000e604547947 */ /* 0x000fea000b800000 */
[----:B0-----:R0:W0:Y:S04]  /*29b30*/  SHFL.IDX PT, R0, R3, 0x3, 0x181f ;  /* 0x00781f0003007f89 */ /* 0x00102800000e0000 */
[----:B---3--:R3:W0:Y:S02]  /*29b40*/  SHFL.IDX PT, R14, R2, 0x3, 0x181f ;  /* 0x00781f00020e7f89 */ /* 0x00862400000e0000 */
.L_x_3053:
        /* <DEDUP_REMOVED lines=24> */
.L_x_2678:
[----:B------:R-:W-:Y:S05]  /*29cd0*/  BSYNC B0 ;  /* 0x0000000000007941 */ /* 0x000fea0003800000 */
.L_x_2663:
[----:B------:R-:W-:Y:S02]  /*29ce0*/  ULDC UR4, c[0x0][0xc3c] ;  /* 0x00030f0000047ab9 */ /* 0x000fe40000000800 */
[----:B------:R-:W-:-:S13]  /*29cf0*/  ISETP.GE.AND P0, PT, R39, UR4, PT ;  /* 0x0000000427007c0c */ /* 0x000fda000bf06270 */
[----:B------:R-:W-:Y:S05]  /*29d00*/  @!P0 BRA `(.L_x_2696) ;  /* 0xfffffd7c00688947 */ /* 0x000fea000383ffff */
[----:B------:R-:W-:Y:S05]  /*29d10*/  BRA `(.L_x_2476) ;  /* 0x0000008800707947 */ /* 0x000fea0003800000 */
.L_x_2474:
        /* <DEDUP_REMOVED lines=20> */
.L_x_2697:
        /* <DEDUP_REMOVED lines=38> */
[----:B--2---:R-:W-:Y:S02]  /*2a0c0*/  ISETP.GT.AND P6, PT, R7, UR6, PT ;  /* 0x0000000607007c0c */ /* 0x004fe4000bfc4270 */
[----:B------:R-:W-:-:S11]  /*2a0d0*/  MOV R4, R7 ;  /* 0x0000000700047202 */ /* 0x000fd60000000f00 */
[----:B------:R-:W-:Y:S05]  /*2a0e0*/  @P6 BRA `(.L_x_2699) ;  /* 0x0000000000a86947 */ /* 0x000fea0003800000 */
[----:B------:R-:W-:Y:S01]  /*2a0f0*/  IMAD.MOV.U32 R7, RZ, RZ, R4 ;  /* 0x000000ffff077224 */ /* 0x000fe200078e0004 */
[----:B------:R-:W-:Y:S01]  /*2a100*/  UMOV UR4, URZ ;  /* 0x0000003f00047c82 */ /* 0x000fe20008000000 */
[----:B------:R-:W-:-:S05]  /*2a110*/  ULDC UR5, c[0x0][0xc38] ;  /* 0x00030e0000057ab9 */ /* 0x000fca0000000800 */
.L_x_2701:
        /* <DEDUP_REMOVED lines=39> */
.L_x_2699:
        /* <DEDUP_REMOVED lines=12> */
.L_x_2702:
        /* <DEDUP_REMOVED lines=16> */
[----:B0-----:R-:W-:Y:S01]  /*2a550*/  IMAD.MOV.U32 R2, RZ, RZ, RZ ;  /* 0x000000ffff027224 */ /* 0x001fe200078e00ff */
[----:B-1----:R-:W-:-:S05]  /*2a560*/  IADD3 R11, RZ, -R3, RZ ;  /* 0x80000003ff0b7210 */ /* 0x002fca0007ffe0ff */
        /* <DEDUP_REMOVED lines=22> */
[----:B------:R-:W-:Y:S02]  /*2a6d0*/  @!P2 IADD3 R9, -R9, RZ, RZ ;  /* 0x000000ff0909a210 */ /* 0x000fe40007ffe1ff */
        /* <DEDUP_REMOVED lines=22> */
.L_x_2703:
        /* <DEDUP_REMOVED lines=29> */
[----:B------:R-:W-:-:S03]  /*2aa10*/  IMAD.MOV R2, RZ, RZ, -R2 ;  /* 0x000000ffff027224 */ /* 0x000fc600078e0a02 */
[----:B------:R-:W-:Y:S01]  /*2aa20*/  IADD3 R10, -R8, RZ, RZ ;  /* 0x000000ff080a7210 */ /* 0x000fe20007ffe1ff */
        /* <DEDUP_REMOVED lines=24> */
[----:B------:R-:W-:-:S05]  /*2abb0*/  @P0 VIADD R2, R2, 0x1 ;  /* 0x0000000102020836 */ /* 0x000fca0000000000 */
[----:B------:R-:W-:Y:S02]  /*2abc0*/  @!P2 IADD3 R2, -R2, RZ, RZ ;  /* 0x000000ff0202a210 */ /* 0x000fe40007ffe1ff */
[----:B------:R-:W-:Y:S01]  /*2abd0*/  @!P1 LOP3.LUT R2, RZ, R7, RZ, 0x33, !PT ;  /* 0x00000007ff029212 */ /* 0x000fe200078e33ff */
[----:B------:R-:W-:-:S04]  /*2abe0*/  IMAD.MOV R7, RZ, RZ, -R7 ;  /* 0x000000ffff077224 */ /* 0x000fc800078e0a07 */
[----:B------:R-:W-:-:S05]  /*2abf0*/  IMAD R3, R2, R7, R5 ;  /* 0x0000000702037224 */ /* 0x000fca00078e0205 */
[----:B------:R1:W-:Y:S02]  /*2ac00*/  STL [R1+0x8], R3 ;  /* 0x0000080301007387 */ /* 0x0003e40000100800 */
.L_x_2704:
[----:B01----:R-:W-:-:S05]  /*2ac10*/  LOP3.LUT R3, RZ, R2, RZ, 0x33, !PT ;  /* 0x00000002ff037212 */ /* 0x003fca00078e33ff */
[----:B------:R-:W-:-:S05]  /*2ac20*/  IMAD.IADD R2, R4, 0x1, R3 ;  /* 0x0000000104027824 */ /* 0x000fca00078e0203 */
[----:B------:R1:W-:Y:S01]  /*2ac30*/  STL [R1+0x4], R2 ;  /* 0x0000040201007387 */ /* 0x0003e20000100800 */
[----:B------:R-:W-:Y:S05]  /*2ac40*/  BRA `(.L_x_2705) ;  /* 0x0000000000107947 */ /* 0x000fea0003800000 */
.L_x_2700:
[----:B------:R-:W-:Y:S01]  /*2ac50*/  IMAD.U32 R2, RZ, RZ, UR6 ;  /* 0x00000006ff027e24 */ /* 0x000fe2000f8e00ff */
[----:B------:R0:W-:Y:S04]  /*2ac60*/  STL [R1+0x4], RZ ;  /* 0x000004ff01007387 */ /* 0x0001e80000100800 */
[----:B------:R0:W-:Y:S04]  /*2ac70*/  STL [R1+0x8], RZ ;  /* 0x000008ff01007387 */ /* 0x0001e80000100800 */
[----:B------:R0:W-:Y:S02]  /*2ac80*/  STL [R1], R2 ;  /* 0x0000000201007387 */ /* 0x0001e40000100800 */
.L_x_2705:
        /* <DEDUP_REMOVED lines=10> */
.L_x_2698:
        /* <DEDUP_REMOVED lines=20> */
[----:B------:R-:W-:-:S03]  /*2ae70*/  R2P PR, R9, 0x6 ;  /* 0x0000000609007804 */ /* 0x000fc60000000000 */
[----:B------:R-:W-:Y:S01]  /*2ae80*/  IMAD.SHL.U32 R3, R8, 0x40, RZ ;  /* 0x0000004008037824 */ /* 0x000fe200078e00ff */
[----:B---3--:R-:W-:-:S04]  /*2ae90*/  LOP3.LUT R0, R2, 0x400, RZ, 0xc0, !PT ;  /* 0x0000040002007812 */ /* 0x008fc800078ec0ff */
[----:B------:R-:W-:Y:S02]  /*2aea0*/  LOP3.LUT R4, R0, 0x1800, R3, 0xf8, !PT ;  /* 0x0000180000047812 */ /* 0x000fe400078ef803 */
[----:B------:R-:W-:Y:S02]  /*2aeb0*/  SHF.R.U32.HI R3, RZ, 0x1, R9 ;  /* 0x00000001ff037819 */ /* 0x000fe40000011609 */
[----:B------:R-:W-:-:S04]  /*2aec0*/  LOP3.LUT R0, R2, 0x380, RZ, 0xc0, !PT ;  /* 0x0000038002007812 */ /* 0x000fc800078ec0ff */
[C---:B------:R-:W-:Y:S02]  /*2aed0*/  LOP3.LUT R3, R0.reuse, 0x30, R3, 0xf8, !PT ;  /* 0x0000003000037812 */ /* 0x040fe400078ef803 */
[----:B------:R-:W-:Y:S01]  /*2aee0*/  LOP3.LUT R5, R0, 0x10, R9, 0xf8, !PT ;  /* 0x0000001000057812 */ /* 0x000fe200078ef809 */
[----:B------:R-:W-:-:S05]  /*2aef0*/  IMAD.SHL.U32 R0, R9, 0x10, RZ ;  /* 0x0000001009007824 */ /* 0x000fca00078e00ff */
[--C-:B------:R-:W-:Y:S02]  /*2af00*/  LOP3.LUT R3, R3, 0x70, R0.reuse, 0x78, !PT ;  /* 0x0000007003037812 */ /* 0x100fe400078e7800 */
[----:B------:R-:W-:Y:S02]  /*2af10*/  LOP3.LUT R5, R5, 0x70, R0, 0x78, !PT ;  /* 0x0000007005057812 */ /* 0x000fe400078e7800 */
[----:B------:R-:W-:Y:S01]  /*2af20*/  LOP3.LUT R7, R3, 0xc00, R2, 0xf8, !PT ;  /* 0x00000c0003077812 */ /* 0x000fe200078ef802 */
[----:B------:R-:W-:Y:S01]  /*2af30*/  IMAD.SHL.U32 R3, R9, 0x2, RZ ;  /* 0x0000000209037824 */ /* 0x000fe200078e00ff */
[----:B------:R-:W-:Y:S02]  /*2af40*/  LOP3.LUT R2, R0, 0x3f0, RZ, 0xc0, !PT ;  /* 0x000003f000027812 */ /* 0x000fe400078ec0ff */
[----:B------:R-:W-:Y:S01]  /*2af50*/  LOP3.LUT R6, R4, R5, RZ, 0xfc, !PT ;  /* 0x0000000504067212 */ /* 0x000fe200078efcff */
[----:B------:R-:W-:Y:S01]  /*2af60*/  IMAD.MOV.U32 R4, RZ, RZ, 0x20 ;  /* 0x00000020ff047424 */ /* 0x000fe200078e00ff */
[----:B------:R-:W-:Y:S01]  /*2af70*/  LOP3.LUT R3, R2, 0x70, R3, 0x78, !PT ;  /* 0x0000007002037812 */ /* 0x000fe200078e7803 */
[----:B------:R-:W-:Y:S01]  /*2af80*/  STL [R1+0x10], R7 ;  /* 0x0000100701007387 */ /* 0x000fe20000100800 */
[----:B------:R-:W-:-:S02]  /*2af90*/  SHF.L.U32 R2, R8, 0x4, RZ ;  /* 0x0000000408027819 */ /* 0x000fc400000006ff */
[----:B------:R-:W-:Y:S01]  /*2afa0*/  SHF.R.U32.HI R8, RZ, 0x3, R8 ;  /* 0x00000003ff087819 */ /* 0x000fe20000011608 */
[----:B------:R-:W-:Y:S01]  /*2afb0*/  STL [R1+0x18], R6 ;  /* 0x0000180601007387 */ /* 0x000fe20000100800 */
[----:B------:R-:W-:Y:S01]  /*2afc0*/  LOP3.LUT R3, R3, 0x400, R2, 0xf8, !PT ;  /* 0x0000040003037812 */ /* 0x000fe200078ef802 */
[----:B------:R-:W-:Y:S01]  /*2afd0*/  IMAD.MOV.U32 R2, RZ, RZ, 0x40 ;  /* 0x00000040ff027424 */ /* 0x000fe200078e00ff */
[----:B------:R-:W-:Y:S02]  /*2afe0*/  SEL R5, R4, 0xffffffe0, !P1 ;  /* 0xffffffe004057807 */ /* 0x000fe40004800000 */
[----:B------:R-:W-:Y:S01]  /*2aff0*/  LOP3.LUT R4, R0, 0x70, RZ, 0xc0, !PT ;  /* 0x0000007000047812 */ /* 0x000fe200078ec0ff */
[----:B------:R-:W-:Y:S01]  /*2b000*/  IMAD.IADD R3, R18, 0x1, R3 ;  /* 0x0000000112037824 */ /* 0x000fe200078e0203 */
[----:B------:R-:W-:Y:S02]  /*2b010*/  SEL R2, R2, 0xffffffc0, !P2 ;  /* 0xffffffc002027807 */ /* 0x000fe40005000000 */
[----:B------:R-:W-:Y:S01]  /*2b020*/  LOP3.LUT R8, R8, 0x70, R0, 0xf8, !PT ;  /* 0x0000007008087812 */ /* 0x000fe200078ef800 */
[----:B------:R-:W-:-:S02]  /*2b030*/  IMAD.MOV.U32 R0, RZ, RZ, 0x1 ;  /* 0x00000001ff007424 */ /* 0x000fc400078e00ff */
        /* <DEDUP_REMOVED lines=16> */
.L_x_2820:
[----:B-1----:R-:W2:Y:S01]  /*2b140*/  LDL R0, [R1+0xc] ;  /* 0x00000c0001007983 */ /* 0x002ea20000100800 */
        /* <DEDUP_REMOVED lines=12> */
[----:B0-2---:R-:W-:Y:S01]  /*2b210*/  SHF.R.S32.HI R4, RZ, 0x1f, R19 ;  /* 0x0000001fff047819 */ /* 0x005fe20000011413 */
[----:B------:R-:W-:-:S08]  /*2b220*/  IMAD.SHL.U32 R15, R19, 0x4, RZ ;  /* 0x00000004130f7824 */ /* 0x000fd000078e00ff */
[C---:B------:R-:W-:Y:S01]  /*2b230*/  @P0 LEA R2, P1, R19.reuse, UR4, 0x2 ;  /* 0x0000000413020c11 */ /* 0x040fe2000f8210ff */
[----:B------:R-:W-:Y:S03]  /*2b240*/  STL [R1+0x24], R19 ;  /* 0x0000241301007387 */ /* 0x000fe60000100800 */
[C-C-:B------:R-:W-:Y:S01]  /*2b250*/  @P0 LEA.HI.X R3, R19.reuse, UR5, R4.reuse, 0x2, P1 ;  /* 0x0000000513030c11 */ /* 0x140fe200088f1404 */
[----:B------:R-:W-:Y:S01]  /*2b260*/  ULDC.64 UR4, c[0x0][0xa00] ;  /* 0x0002800000047ab9 */ /* 0x000fe20000000a00 */
[----:B------:R-:W-:Y:S01]  /*2b270*/  SHF.L.U64.HI R14, R19, 0x2, R4 ;  /* 0x00000002130e7819 */ /* 0x000fe20000010204 */
[----:B------:R0:W-:Y:S01]  /*2b280*/  STL [R1+0x64], R4 ;  /* 0x0000640401007387 */ /* 0x0001e20000100800 */
        /* <DEDUP_REMOVED lines=19> */
[----:B------:R-:W-:Y:S01]  /*2b3c0*/  IMAD.U32 R12, RZ, RZ, UR4 ;  /* 0x00000004ff0c7e24 */ /* 0x000fe2000f8e00ff */
[----:B------:R-:W-:Y:S01]  /*2b3d0*/  IADD3.X R7, R14, UR7, RZ, P5, !PT ;  /* 0x000000070e077c10 */ /* 0x000fe2000affe4ff */
[----:B------:R-:W-:-:S06]  /*2b3e0*/  ULDC.64 UR4, c[0x0][0x418] ;  /* 0x0001060000047ab9 */ /* 0x000fcc0000000a00 */
[----:B------:R0:W5:Y:S04]  /*2b3f0*/  @P0 LDG.E R11, desc[UR40][R6.64] ;  /* 0x00000028060b0981 */ /* 0x000168000c1e1900 */
[----:B------:R0:W5:Y:S04]  /*2b400*/  @P1 LDG.E R10, desc[UR40][R4.64] ;  /* 0x00000028040a1981 */ /* 0x000168000c1e1900 */
[----:B--2---:R1:W-:Y:S02]  /*2b410*/  STL [R1+0x5c], R8 ;  /* 0x00005c0801007387 */ /* 0x0043e40000100800 */
[----:B-1----:R-:W-:-:S04]  /*2b420*/  @P3 IADD3 R8, P4, R15, UR10, RZ ;  /* 0x0000000a0f083c10 */ /* 0x002fc8000ff9e0ff */
[----:B------:R-:W-:-:S05]  /*2b430*/  @P3 IADD3.X R9, R14, UR11, RZ, P4, !PT ;  /* 0x0000000b0e093c10 */ /* 0x000fca000a7fe4ff */
[----:B------:R-:W2:Y:S01]  /*2b440*/  @P3 LDG.E R12, desc[UR40][R8.64] ;  /* 0x00000028080c3981 */ /* 0x000ea2000c1e1900 */
[----:B------:R-:W-:-:S03]  /*2b450*/  UISETP.NE.U32.AND UP0, UPT, UR4, URZ, UPT ;  /* 0x0000003f0400728c */ /* 0x000fc6000bf05070 */
[----:B------:R-:W-:Y:S01]  /*2b460*/  ULDC UR4, c[0x0][0x424] ;  /* 0x0001090000047ab9 */ /* 0x000fe20000000800 */
[----:B------:R-:W-:-:S03]  /*2b470*/  UISETP.NE.AND.EX UP0, UPT, UR5, URZ, UPT, UP0 ;  /* 0x0000003f0500728c */ /* 0x000fc6000bf05300 */
[----:B------:R-:W-:Y:S01]  /*2b480*/  ULDC UR5, c[0x0][0x2f0] ;  /* 0x0000bc0000057ab9 */ /* 0x000fe20000000800 */
[----:B------:R-:W-:Y:S01]  /*2b490*/  USEL UR4, UR4, 0x1, UP0 ;  /* 0x0000000104047887 */ /* 0x000fe20008000000 */
[----:B--2---:R0:W-:Y:S04]  /*2b4a0*/  STL [R1+0x60], R12 ;  /* 0x0000600c01007387 */ /* 0x0041e80000100800 */
[----:B------:R0:W5:Y:S01]  /*2b4b0*/  LDL R13, [R1+0x60] ;  /* 0x00006000010d7983 */ /* 0x0001620000100800 */
[----:B------:R-:W-:-:S03]  /*2b4c0*/  UIMAD UR4, UR4, UR5, URZ ;  /* 0x00000005040472a4 */ /* 0x000fc6000f8e023f */
[----:B------:R-:W-:Y:S02]  /*2b4d0*/  ULDC UR5, c[0x0][0x348] ;  /* 0x0000d20000057ab9 */ /* 0x000fe40000000800 */
[----:B------:R-:W-:Y:S02]  /*2b4e0*/  IMAD.U32 R9, RZ, RZ, UR5 ;  /* 0x00000005ff097e24 */ /* 0x000fe4000f8e00ff */
[----:B------:R-:W-:Y:S01]  /*2b4f0*/  IMAD.U32 R8, RZ, RZ, UR4 ;  /* 0x00000004ff087e24 */ /* 0x000fe2000f8e00ff */
[----:B0-----:R-:W-:Y:S06]  /*2b500*/  @P3 BRA `(.L_x_2707) ;  /* 0x0000000000143947 */ /* 0x001fec0003800000 */
[----:B------:R-:W-:Y:S05]  /*2b510*/  @!P2 BRA `(.L_x_2707) ;  /* 0x000000000010a947 */ /* 0x000fea0003800000 */
[----:B------:R-:W2:Y:S04]  /*2b520*/  LDG.E R12, desc[UR40][R2.64] ;  /* 0x00000028020c7981 */ /* 0x000ea8000c1e1900 */
[----:B------:R-:W2:Y:S02]  /*2b530*/  LDG.E R2, desc[UR40][R2.64+0x4] ;  /* 0x0000042802027981 */ /* 0x000ea4000c1e1900 */
[----:B--2--5:R-:W-:-:S05]  /*2b540*/  IMAD.IADD R13, R2, 0x1, -R12 ;  /* 0x00000001020d7824 */ /* 0x024fca00078e0a0c */
[----:B------:R0:W-:Y:S02]  /*2b550*/  STL [R1+0x60], R13 ;  /* 0x0000600d01007387 */ /* 0x0001e40000100800 */
.L_x_2707:
[----:B------:R-:W2:Y:S01]  /*2b560*/  LDL.LU R3, [R1+0x8] ;  /* 0x0000080001037983 */ /* 0x000ea20000300800 */
[----:B------:R-:W-:Y:S01]  /*2b570*/  IMAD.MOV.U32 R12, RZ, RZ, R19 ;  /* 0x000000ffff0c7224 */ /* 0x000fe200078e0013 */
        /* <DEDUP_REMOVED lines=8> */
[----:B------:R-:W-:Y:S01]  /*2b600*/  LEA.HI R17, R2, R17, RZ, 0x10 ;  /* 0x0000001102117211 */ /* 0x000fe200078f80ff */
[----:B-----5:R-:W-:-:S05]  /*2b610*/  IMAD.IADD R2, R11, 0x1, R0 ;  /* 0x000000010b027824 */ /* 0x020fca00078e0200 */
[----:B------:R1:W-:Y:S01]  /*2b620*/  STL [R1+0x40], R2 ;  /* 0x0000400201007387 */ /* 0x0003e20000100800 */
[----:B------:R-:W-:Y:S05]  /*2b630*/  @!P2 BRA `(.L_x_2708) ;  /* 0x000000000010a947 */ /* 0x000fea0003800000 */
[----:B-1----:R-:W-:-:S04]  /*2b640*/  IADD3 R2, P0, R15, UR4, RZ ;  /* 0x000000040f027c10 */ /* 0x002fc8000ff1e0ff */
[----:B------:R-:W-:-:S05]  /*2b650*/  IADD3.X R3, R14, UR5, RZ, P0, !PT ;  /* 0x000000050e037c10 */ /* 0x000fca00087fe4ff */
[----:B------:R2:W5:Y:S01]  /*2b660*/  LDG.E R8, desc[UR40][R2.64] ;  /* 0x0000002802087981 */ /* 0x000562000c1e1900 */
[----:B------:R-:W-:Y:S05]  /*2b670*/  BRA `(.L_x_2709) ;  /* 0x0000000000107947 */ /* 0x000fea0003800000 */
.L_x_2708:
[----:B------:R-:W-:Y:S05]  /*2b680*/  @!P0 BRA `(.L_x_2709) ;  /* 0x00000000000c8947 */ /* 0x000fea0003800000 */
[----:B------:R-:W2:Y:S04]  /*2b690*/  LDG.E R8, desc[UR40][R6.64] ;  /* 0x0000002806087981 */ /* 0x000ea8000c1e1900 */
[----:B------:R-:W2:Y:S02]  /*2b6a0*/  LDG.E R6, desc[UR40][R6.64+0x4] ;  /* 0x0000042806067981 */ /* 0x000ea4000c1e1900 */
[----:B--2---:R-:W-:-:S07]  /*2b6b0*/  IADD3 R8, -R8, R6, RZ ;  /* 0x0000000608087210 */ /* 0x004fce0007ffe1ff */
.L_x_2709:
[----:B-12---:R-:W2:Y:S01]  /*2b6c0*/  @P1 LDG.E R2, desc[UR40][R4.64] ;  /* 0x0000002804021981 */ /* 0x006ea2000c1e1900 */
[----:B------:R-:W1:Y:S03]  /*2b6d0*/  LDC R3, c[0x0][0x448] ;  /* 0x00011200ff037b82 */ /* 0x000e660000000800 */
[----:B------:R-:W3:Y:S04]  /*2b6e0*/  LDL R6, [R1+0x4] ;  /* 0x0000040001067983 */ /* 0x000ee80000100800 */
[----:B------:R4:W2:Y:S01]  /*2b6f0*/  @P1 LDG.E R4, desc[UR40][R4.64+0x4] ;  /* 0x0000042804041981 */ /* 0x0008a2000c1e1900 */
[----:B-1----:R-:W-:-:S13]  /*2b700*/  ISETP.NE.AND P0, PT, R3, 0x1, PT ;  /* 0x000000010300780c */ /* 0x002fda0003f05270 */
[----:B------:R-:W1:Y:S08]  /*2b710*/  @P0 LDC R3, c[0x0][0x44c] ;  /* 0x00011300ff030b82 */ /* 0x000e700000000800 */
[----:B----4-:R-:W4:Y:S01]  /*2b720*/  @P0 LDC R5, c[0x0][0x450] ;  /* 0x00011400ff050b82 */ /* 0x010f220000000800 */
[----:B-----5:R-:W-:Y:S01]  /*2b730*/  IMAD.IADD R7, R8, 0x1, -R0 ;  /* 0x0000000108077824 */ /* 0x020fe200078e0a00 */
[----:B------:R-:W-:Y:S01]  /*2b740*/  BSSY B0, `(.L_x_2710) ;  /* 0x0000033000007945 */ /* 0x000fe20003800000 */
[----:B------:R-:W-:-:S02]  /*2b750*/  LOP3.LUT R21, R17, 0xff, RZ, 0xc0, !PT ;  /* 0x000000ff11157812 */ /* 0x000fc400078ec0ff */
[----:B------:R-:W-:Y:S01]  /*2b760*/  SHF.R.U32.HI R17, RZ, 0x10, R17 ;  /* 0x00000010ff117819 */ /* 0x000fe20000011611 */
[----:B--2---:R-:W-:Y:S02]  /*2b770*/  @P1 IMAD.IADD R9, R4, 0x1, -R2 ;  /* 0x0000000104091824 */ /* 0x004fe400078e0a02 */
[----:B---3--:R-:W-:-:S04]  /*2b780*/  IMAD.SHL.U32 R2, R6, 0x80, RZ ;  /* 0x0000008006027824 */ /* 0x008fc800078e00ff */
[----:B------:R-:W-:-:S04]  /*2b790*/  VIADD R2, R2, 0x7f ;  /* 0x0000007f02027836 */ /* 0x000fc80000000000 */
[----:B-1----:R-:W-:-:S05]  /*2b7a0*/  @P0 IMAD.HI.U32 R0, R2, R3, RZ ;  /* 0x0000000302000227 */ /* 0x002fca00078e00ff */
[----:B----4-:R-:W-:Y:S01]  /*2b7b0*/  @P0 SHF.R.U32.HI R2, RZ, R5, R0 ;  /* 0x00000005ff020219 */ /* 0x010fe20000011600 */
[----:B------:R-:W-:-:S05]  /*2b7c0*/  IMAD.IADD R0, R7, 0x1, R9 ;  /* 0x0000000107007824 */ /* 0x000fca00078e0209 */
[C---:B------:R-:W-:Y:S01]  /*2b7d0*/  IADD3 R20, R0.reuse, 0x80, -R13 ;  /* 0x0000008000147810 */ /* 0x040fe20007ffe80d */
[----:B------:R-:W-:-:S04]  /*2b7e0*/  VIADD R3, R0, 0x7f ;  /* 0x0000007f00037836 */ /* 0x000fc80000000000 */
        /* <DEDUP_REMOVED lines=8> */
[----:B------:R-:W-:Y:S01]  /*2b870*/  ISETP.GE.AND P0, PT, R6, 0x1, PT ;  /* 0x000000010600780c */ /* 0x000fe20003f06270 */
[----:B------:R-:W-:-:S12]  /*2b880*/  IMAD.MOV.U32 R0, RZ, RZ, RZ ;  /* 0x000000ffff007224 */ /* 0x000fd800078e00ff */
[----:B------:R-:W-:Y:S05]  /*2b890*/  @!P0 BRA `(.L_x_2711) ;  /* 0x0000000000748947 */ /* 0x000fea0003800000 */
[----:B------:R-:W-:Y:S01]  /*2b8a0*/  ISETP.NE.AND P0, PT, R17, RZ, PT ;  /* 0x000000ff1100720c */ /* 0x000fe20003f05270 */
[----:B------:R-:W-:-:S03]  /*2b8b0*/  ULDC UR4, c[0x0][0x9f0] ;  /* 0x00027c0000047ab9 */ /* 0x000fc60000000800 */
[----:B------:R-:W-:-:S04]  /*2b8c0*/  SEL R2, R17, UR4, P0 ;  /* 0x0000000411027c07 */ /* 0x000fc80008000000 */
[----:B------:R-:W-:Y:S02]  /*2b8d0*/  IABS R3, R2 ;  /* 0x0000000200037213 */ /* 0x000fe40000000000 */
[----:B------:R-:W-:Y:S02]  /*2b8e0*/  IADD3 R0, R2, -0x1, R6 ;  /* 0xffffffff02007810 */ /* 0x000fe40007ffe006 */
[----:B------:R-:W1:Y:S08]  /*2b8f0*/  I2F.RP R4, R3 ;  /* 0x0000000300047306 */ /* 0x000e700000209400 */
[----:B-1----:R-:W1:Y:S02]  /*2b900*/  MUFU.RCP R4, R4 ;  /* 0x0000000400047308 */ /* 0x002e640000001000 */
[----:B-1----:R-:W-:-:S06]  /*2b910*/  IADD3 R4, R4, 0xffffffe, RZ ;  /* 0x0ffffffe04047810 */ /* 0x002fcc0007ffe0ff */
[----:B------:R1:W2:Y:S02]  /*2b920*/  F2I.FTZ.U32.TRUNC.NTZ R5, R4 ;  /* 0x0000000400057305 */ /* 0x0002a4000021f000 */
[----:B-1----:R-:W-:-:S04]  /*2b930*/  LOP3.LUT R4, R0, R2, RZ, 0x3c, !PT ;  /* 0x0000000200047212 */ /* 0x002fc800078e3cff */
[----:B------:R-:W-:Y:S01]  /*2b940*/  ISETP.GE.AND P3, PT, R4, RZ, PT ;  /* 0x000000ff0400720c */ /* 0x000fe20003f66270 */
[----:B--2---:R-:W-:-:S04]  /*2b950*/  IMAD.MOV R4, RZ, RZ, -R5 ;  /* 0x000000ffff047224 */ /* 0x004fc800078e0a05 */
        /* <DEDUP_REMOVED lines=17> */
.L_x_2711:
[----:B------:R-:W-:Y:S05]  /*2ba70*/  BSYNC B0 ;  /* 0x0000000000007941 */ /* 0x000fea0003800000 */
.L_x_2710:
        /* <DEDUP_REMOVED lines=24> */
.L_x_3056:
[----:B--2---:R-:W-:Y:S02]  /*2bc00*/  ISETP.NE.AND P0, PT, R14, RZ, PT ;  /* 0x000000ff0e00720c */ /* 0x004fe40003f05270 */
[----:B------:R-:W-:-:S11]  /*2bc10*/  PLOP3.LUT P6, PT, PT, PT, PT, 0x8, 0x0 ;  /* 0x000000000000781c */ /* 0x000fd60003fce170 */
[----:B------:R-:W-:Y:S05]  /*2bc20*/  @P0 BRA `(.L_x_2715) ;  /* 0x00000000000c0947 */ /* 0x000fea0003800000 */
[----:B------:R-:W-:-:S03]  /*2bc30*/  UMOV UR4, 0xffffffff ;  /* 0xffffffff00047882 */ /* 0x000fc60000000000 */
[----:B------:R-:W-:Y:S05]  /*2bc40*/  BRA.DIV UR4, `(.L_x_2716) ;  /* 0x000000c604887947 */ /* 0x000fea000b800000 */
[----:B------:R-:W-:-:S13]  /*2bc50*/  ELECT P6, URZ, PT ;  /* 0x00000000003f782f */ /* 0x000fda00038c0000 */
.L_x_2715:
        /* <DEDUP_REMOVED lines=9> */
.L_x_3059:
[----:B------:R-:W-:Y:S05]  /*2bcf0*/  BSYNC B1 ;  /* 0x0000000000017941 */ /* 0x000fea0003800000 */
.L_x_2717:
        /* <DEDUP_REMOVED lines=12> */
.L_x_3060:
[----:B------:R-:W-:Y:S05]  /*2bdc0*/  BSYNC B2 ;  /* 0x0000000000027941 */ /* 0x000fea0003800000 */
.L_x_2721:
        /* <DEDUP_REMOVED lines=9> */
.L_x_2724:
[----:B------:R-:W-:Y:S05]  /*2be60*/  BSYNC B2 ;  /* 0x0000000000027941 */ /* 0x000fea0003800000 */
.L_x_2723:
[----:B-1----:R-:W3:Y:S01]  /*2be70*/  LDL R2, [R1+0x20] ;  /* 0x0000200001027983 */ /* 0x002ee20000100800 */
[----:B------:R-:W-:Y:S01]  /*2be80*/  IMAD.MOV.U32 R14, RZ, RZ, RZ ;  /* 0x000000ffff0e7224 */ /* 0x000fe200078e00ff */
[----:B------:R-:W-:Y:S01]  /*2be90*/  LEA R3, R6, R10, 0x7 ;  /* 0x0000000a06037211 */ /* 0x000fe200078e38ff */
[----:B------:R-:W-:Y:S01]  /*2bea0*/  UIADD3 UR4, UP0, UR42, 0x570, URZ ;  /* 0x000005702a047890 */ /* 0x000fe2000ff1e03f */
        /* <DEDUP_REMOVED lines=9> */
.L_x_2725:
        /* <DEDUP_REMOVED lines=16> */
.L_x_2726:
        /* <DEDUP_REMOVED lines=13> */
.L_x_3061:
[----:B------:R-:W-:Y:S05]  /*2c110*/  BSYNC B2 ;  /* 0x0000000000027941 */ /* 0x000fea0003800000 */
.L_x_2727:
[----:B------:R-:W-:Y:S01]  /*2c120*/  BSSY B2, `(.L_x_2729) ;  /* 0x000000b000027945 */ /* 0x000fe20003800000 */
[----:B------:R-:W-:Y:S02]  /*2c130*/  IMAD.MOV.U32 R12, RZ, RZ, 0x0 ;  /* 0x00000000ff0c7424 */ /* 0x000fe400078e00ff */
[----:B0-----:R-:W-:Y:S01]  /*2c140*/  IMAD.MOV.U32 R13, RZ, RZ, 0x12f00000 ;  /* 0x12f00000ff0d7424 */ /* 0x001fe200078e00ff */
[----:B------:R-:W-:Y:S06]  /*2c150*/  @P1 BRA `(.L_x_2730) ;  /* 0x00000000001c1947 */ /* 0x000fec0003800000 */
[----:B------:R-:W0:Y:S02]  /*2c160*/  S2R R2, SR_TID.X ;  /* 0x0000000000027919 */ /* 0x000e240000002100 */
[----:B0-----:R-:W-:Y:S02]  /*2c170*/  LOP3.LUT R4, R2, 0x1f, RZ, 0xc0, !PT ;  /* 0x0000001f02047812 */ /* 0x001fe400078ec0ff */
[----:B------:R-:W-:Y:S02]  /*2c180*/  MOV R2, 0x8000 ;  /* 0x0000800000027802 */ /* 0x000fe40000000f00 */
[----:B------:R-:W-:Y:S02]  /*2c190*/  ISETP.NE.AND P0, PT, R4, RZ, PT ;  /* 0x000000ff0400720c */ /* 0x000fe40003f05270 */
[----:B------:R0:W-:Y:S11]  /*2c1a0*/  SYNCS.ARRIVE.TRANS64 RZ, [R5+URZ+0x388b0], R2 ;  /* 0x0388b00205ff79a7 */ /* 0x0001f6000800003f */
[----:B0-----:R-:W-:Y:S05]  /*2c1b0*/  @!P0 BRA `(.L_x_2730) ;  /* 0x0000000000048947 */ /* 0x001fea0003800000 */
[----:B------:R-:W-:Y:S01]  /*2c1c0*/  BPT.TRAP 0x1 ;  /* 0x000000040000795c */ /* 0x000fe20000300000 */
.L_x_2730:
[----:B------:R-:W-:Y:S05]  /*2c1d0*/  BSYNC B2 ;  /* 0x0000000000027941 */ /* 0x000fea0003800000 */
.L_x_2729:
        /* <DEDUP_REMOVED lines=8> */
.L_x_2731:
        /* <DEDUP_REMOVED lines=15> */
.L_x_2732:
        /* <DEDUP_REMOVED lines=10> */
.L_x_2720:
[----:B------:R-:W-:Y:S05]  /*2c3f0*/  BSYNC B1 ;  /* 0x0000000000017941 */ /* 0x000fea0003800000 */
.L_x_2719:
[----:B------:R-:W3:Y:S04]  /*2c400*/  LDL.LU R7, [R1+0x20] ;  /* 0x0000200001077983 */ /* 0x000ee80000300800 */
[----:B-12---:R-:W2:Y:S01]  /*2c410*/  LDL.LU R5, [R1+0x2c] ;  /* 0x00002c0001057983 */ /* 0x006ea20000300800 */
[----:B------:R-:W-:Y:S01]  /*2c420*/  PLOP3.LUT P0, PT, PT, PT, PT, 0x8, 0x0 ;  /* 0x000000000000781c */ /* 0x000fe20003f0e170 */
[----:B---3--:R-:W-:Y:S02]  /*2c430*/  VIADD R2, R7, 0x1 ;  /* 0x0000000107027836 */ /* 0x008fe40000000000 */
        /* <DEDUP_REMOVED lines=9> */
.L_x_2747:
        /* <DEDUP_REMOVED lines=13> */
.L_x_3062:
[----:B------:R-:W-:Y:S05]  /*2c5a0*/  BSYNC B2 ;  /* 0x0000000000027941 */ /* 0x000fea0003800000 */
.L_x_2735:
        /* <DEDUP_REMOVED lines=9> */
.L_x_2738:
[----:B------:R-:W-:Y:S05]  /*2c640*/  BSYNC B2 ;  /* 0x0000000000027941 */ /* 0x000fea0003800000 */
.L_x_2737:
        /* <DEDUP_REMOVED lines=9> */
[----:B--2---:R-:W-:Y:S01]  /*2c6e0*/  LEA R4, R2, R18, 0xf ;  /* 0x0000001202047211 */ /* 0x004fe200078e78ff */
[----:B------:R-:W-:-:S04]  /*2c6f0*/  VIADD R2, R6, 0x38890 ;  /* 0x0003889006027836 */ /* 0x000fc80000000000 */
[----:B------:R-:W-:-:S07]  /*2c700*/  VIADD R8, R4, 0x28400 ;  /* 0x0002840004087836 */ /* 0x000fce0000000000 */
.L_x_2739:
        /* <DEDUP_REMOVED lines=16> */
.L_x_2740:
        /* <DEDUP_REMOVED lines=13> */
.L_x_3063:
[----:B------:R-:W-:Y:S05]  /*2c8e0*/  BSYNC B2 ;  /* 0x0000000000027941 */ /* 0x000fea0003800000 */
.L_x_2741:
[----:B------:R-:W-:Y:S01]  /*2c8f0*/  BSSY B2, `(.L_x_2743) ;  /* 0x000000b000027945 */ /* 0x000fe20003800000 */
[----:B------:R-:W-:Y:S02]  /*2c900*/  IMAD.MOV.U32 R12, RZ, RZ, 0x0 ;  /* 0x00000000ff0c7424 */ /* 0x000fe400078e00ff */
[----:B0-----:R-:W-:Y:S01]  /*2c910*/  IMAD.MOV.U32 R13, RZ, RZ, 0x12f00000 ;  /* 0x12f00000ff0d7424 */ /* 0x001fe200078e00ff */
[----:B------:R-:W-:Y:S06]  /*2c920*/  @P2 BRA `(.L_x_2744) ;  /* 0x00000000001c2947 */ /* 0x000fec0003800000 */
[----:B------:R-:W0:Y:S02]  /*2c930*/  S2R R2, SR_TID.X ;  /* 0x0000000000027919 */ /* 0x000e240000002100 */
[----:B0-----:R-:W-:Y:S01]  /*2c940*/  LOP3.LUT R8, R2, 0x1f, RZ, 0xc0, !PT ;  /* 0x0000001f02087812 */ /* 0x001fe200078ec0ff */
[----:B------:R-:W-:-:S03]  /*2c950*/  IMAD.MOV.U32 R2, RZ, RZ, 0x8000 ;  /* 0x00008000ff027424 */ /* 0x000fc600078e00ff */
[----:B------:R-:W-:Y:S01]  /*2c960*/  ISETP.NE.AND P1, PT, R8, RZ, PT ;  /* 0x000000ff0800720c */ /* 0x000fe20003f25270 */
[----:B------:R0:W-:-:S12]  /*2c970*/  SYNCS.ARRIVE.TRANS64 RZ, [R6+URZ+0x388b0], R2 ;  /* 0x0388b00206ff79a7 */ /* 0x0001d8000800003f */
[----:B0-----:R-:W-:Y:S05]  /*2c980*/  @!P1 BRA `(.L_x_2744) ;  /* 0x0000000000049947 */ /* 0x001fea0003800000 */
[----:B------:R-:W-:Y:S01]  /*2c990*/  BPT.TRAP 0x1 ;  /* 0x000000040000795c */ /* 0x000fe20000300000 */
.L_x_2744:
[----:B------:R-:W-:Y:S05]  /*2c9a0*/  BSYNC B2 ;  /* 0x0000000000027941 */ /* 0x000fea0003800000 */
.L_x_2743:
[----:B------:R-:W-:Y:S01]  /*2c9b0*/  R2UR UR10, R11 ;  /* 0x000000000b0a72ca */ /* 0x000fe200000e0000 */
[----:B------:R-:W-:Y:S01]  /*2c9c0*/  UIADD3 UR4, UP0, UR42, 0x670, URZ ;  /* 0x000006702a047890 */ /* 0x000fe2000ff1e03f */
[----:B------:R-:W-:Y:S01]  /*2c9d0*/  R2UR UR6, R12 ;  /* 0x000000000c0672ca */ /* 0x000fe200000e0000 */
[----:B------:R-:W-:Y:S01]  /*2c9e0*/  VIADD R2, R4, 0x10400 ;  /* 0x0001040004027836 */ /* 0x000fe20000000000 */
[----:B------:R-:W-:Y:S01]  /*2c9f0*/  R2UR UR7, R13 ;  /* 0x000000000d0772ca */ /* 0x000fe200000e0000 */
[----:B------:R-:W-:Y:S01]  /*2ca00*/  UIADD3.X UR5, URZ, UR43, URZ, UP0, !UPT ;  /* 0x0000002b3f057290 */ /* 0x000fe200087fe43f */
[----:B------:R-:W-:Y:S02]  /*2ca10*/  PLOP3.LUT P1, PT, PT, PT, PT, 0x80, 0x0 ;  /* 0x000000000000781c */ /* 0x000fe40003f2f070 */
[----:B-12---:R-:W-:-:S11]  /*2ca20*/  IADD3 R6, R6, 0x388b0, RZ ;  /* 0x000388b006067810 */ /* 0x006fd60007ffe0ff */
.L_x_2745:
        /* <DEDUP_REMOVED lines=15> */
.L_x_2746:
        /* <DEDUP_REMOVED lines=10> */
.L_x_2734:
[----:B------:R-:W-:Y:S05]  /*2cbc0*/  BSYNC B1 ;  /* 0x0000000000017941 */ /* 0x000fea0003800000 */
.L_x_2733:
        /* <DEDUP_REMOVED lines=12> */
.L_x_2713:
[----:B------:R-:W-:Y:S05]  /*2cc90*/  BSYNC B0 ;  /* 0x0000000000007941 */ /* 0x000fea0003800000 */
.L_x_2712:
[----:B------:R-:W3:Y:S01]  /*2cca0*/  LDL R4, [R1+0x4] ;  /* 0x0000040001047983 */ /* 0x000ee20000100800 */
[----:B------:R-:W4:Y:S01]  /*2ccb0*/  LDC R0, c[0x0][0x448] ;  /* 0x00011200ff007b82 */ /* 0x000f220000000800 */
[----:B------:R-:W-:Y:S01]  /*2ccc0*/  ISETP.NE.AND P2, PT, R17, RZ, PT ;  /* 0x000000ff1100720c */ /* 0x000fe20003f45270 */
[----:B------:R-:W-:Y:S05]  /*2ccd0*/  @!P0 WARPSYNC.ALL ;  /* 0x0000000000008948 */ /* 0x000fea0003800000 */
[----:B------:R-:W-:Y:S07]  /*2cce0*/  BSSY B0, `(.L_x_2748) ;  /* 0x000002b000007945 */ /* 0x000fee0003800000 */
[----:B------:R-:W0:Y:S08]  /*2ccf0*/  @!P2 LDC R17, c[0x0][0x9f0] ;  /* 0x00027c00ff11ab82 */ /* 0x000e300000000800 */
[----:B------:R-:W-:Y:S01]  /*2cd00*/  @!P0 BAR.SYNC.DEFER_BLOCKING 0xc, 0x180 ;  /* 0x0306000000008b1d */ /* 0x000fe20000010000 */
[----:B----4-:R-:W-:-:S13]  /*2cd10*/  ISETP.NE.AND P1, PT, R0, 0x1, PT ;  /* 0x000000010000780c */ /* 0x010fda0003f25270 */
[----:B-12---:R-:W1:Y:S08]  /*2cd20*/  @P1 LDC R2, c[0x0][0x44c] ;  /* 0x00011300ff021b82 */ /* 0x006e700000000800 */
[----:B------:R-:W2:Y:S01]  /*2cd30*/  @P1 LDC R3, c[0x0][0x450] ;  /* 0x00011400ff031b82 */ /* 0x000ea20000000800 */
[----:B---3--:R-:W-:-:S05]  /*2cd40*/  LEA R0, R4, 0x7f, 0x7 ;  /* 0x0000007f04007811 */ /* 0x008fca00078e38ff */
[----:B-1----:R-:W-:-:S05]  /*2cd50*/  @P1 IMAD.HI.U32 R2, R0, R2, RZ ;  /* 0x0000000200021227 */ /* 0x002fca00078e00ff */
[----:B--2---:R-:W-:-:S05]  /*2cd60*/  @P1 SHF.R.U32.HI R0, RZ, R3, R2 ;  /* 0x00000003ff001219 */ /* 0x004fca0000011602 */
[----:B------:R-:W-:-:S05]  /*2cd70*/  IMAD.IADD R0, R20, 0x1, R0 ;  /* 0x0000000114007824 */ /* 0x000fca00078e0200 */
[----:B------:R-:W-:-:S04]  /*2cd80*/  SHF.R.S32.HI R6, RZ, 0x1f, R0 ;  /* 0x0000001fff067819 */ /* 0x000fc80000011400 */
[----:B------:R-:W-:Y:S01]  /*2cd90*/  LEA.HI R6, R6, R0, RZ, 0x7 ;  /* 0x0000000006067211 */ /* 0x000fe200078f38ff */
[----:B------:R-:W-:-:S03]  /*2cda0*/  IMAD.MOV.U32 R0, RZ, RZ, RZ ;  /* 0x000000ffff007224 */ /* 0x000fc600078e00ff */
[----:B------:R-:W-:-:S04]  /*2cdb0*/  SHF.R.S32.HI R6, RZ, 0x7, R6 ;  /* 0x00000007ff067819 */ /* 0x000fc80000011406 */
[----:B------:R-:W-:-:S04]  /*2cdc0*/  VIMNMX R6, R19, R6, PT ;  /* 0x0000000613067248 */ /* 0x000fc80003fe0100 */
[----:B------:R-:W-:-:S13]  /*2cdd0*/  ISETP.GE.AND P1, PT, R6, 0x1, PT ;  /* 0x000000010600780c */ /* 0x000fda0003f26270 */
[----:B0-----:R-:W-:Y:S05]  /*2cde0*/  @!P1 BRA `(.L_x_2749) ;  /* 0x0000000000689947 */ /* 0x001fea0003800000 */
[----:B------:R-:W-:-:S04]  /*2cdf0*/  IABS R2, R17 ;  /* 0x0000001100027213 */ /* 0x000fc80000000000 */
[----:B------:R-:W0:Y:S08]  /*2ce00*/  I2F.RP R4, R2 ;  /* 0x0000000200047306 */ /* 0x000e300000209400 */
[----:B0-----:R-:W0:Y:S02]  /*2ce10*/  MUFU.RCP R4, R4 ;  /* 0x0000000400047308 */ /* 0x001e240000001000 */
[----:B0-----:R-:W-:-:S06]  /*2ce20*/  VIADD R4, R4, 0xffffffe ;  /* 0x0ffffffe04047836 */ /* 0x001fcc0000000000 */
[----:B------:R0:W1:Y:S02]  /*2ce30*/  F2I.FTZ.U32.TRUNC.NTZ R5, R4 ;  /* 0x0000000400057305 */ /* 0x000064000021f000 */
[----:B0-----:R-:W-:Y:S01]  /*2ce40*/  MOV R4, RZ ;  /* 0x000000ff00047202 */ /* 0x001fe20000000f00 */
[----:B-1----:R-:W-:-:S04]  /*2ce50*/  IMAD.MOV R0, RZ, RZ, -R5 ;  /* 0x000000ffff007224 */ /* 0x002fc800078e0a05 */
[----:B------:R-:W-:-:S04]  /*2ce60*/  IMAD R0, R0, R2, RZ ;  /* 0x0000000200007224 */ /* 0x000fc800078e02ff */
        /* <DEDUP_REMOVED lines=18> */
.L_x_2749:
[----:B------:R-:W-:Y:S05]  /*2cf90*/  BSYNC B0 ;  /* 0x0000000000007941 */ /* 0x000fea0003800000 */
.L_x_2748:
[----:B------:R-:W-:-:S05]  /*2cfa0*/  IMAD R3, R21, R0, RZ ;  /* 0x0000000015037224 */ /* 0x000fca00078e02ff */
[----:B------:R-:W-:Y:S01]  /*2cfb0*/  VIADDMNMX R2, R3, R0, R6, PT ;  /* 0x0000000003027246 */ /* 0x000fe20003800106 */
        /* <DEDUP_REMOVED lines=22> */
.L_x_2750:
        /* <DEDUP_REMOVED lines=20> */
.L_x_2753:
[----:B------:R-:W-:Y:S05]  /*2d260*/  BSYNC B6 ;  /* 0x0000000000067941 */ /* 0x000fea0003800000 */
.L_x_2752:
        /* <DEDUP_REMOVED lines=24> */
.L_x_2755:
[----:B------:R-:W-:Y:S05]  /*2d3f0*/  BSYNC B6 ;  /* 0x0000000000067941 */ /* 0x000fea0003800000 */
.L_x_2754:
        /* <DEDUP_REMOVED lines=9> */
[----:B------:R-:W-:Y:S01]  /*2d490*/  MOV R13, RZ ;  /* 0x000000ff000d7202 */ /* 0x000fe20000000f00 */
[----:B------:R-:W1:Y:S01]  /*2d4a0*/  LDC.64 R2, c[0x4][R2] ;  /* 0x0100000002027b82 */ /* 0x000e620000000a00 */
[----:B------:R-:W-:Y:S02]  /*2d4b0*/  IMAD.U32 R5, RZ, RZ, UR7 ;  /* 0x00000007ff057e24 */ /* 0x000fe4000f8e00ff */
[----:B------:R-:W-:Y:S02]  /*2d4c0*/  IMAD.U32 R6, RZ, RZ, UR8 ;  /* 0x00000008ff067e24 */ /* 0x000fe4000f8e00ff */
[----:B------:R-:W-:-:S02]  /*2d4d0*/  IMAD.U32 R7, RZ, RZ, UR9 ;  /* 0x00000009ff077e24 */ /* 0x000fc4000f8e00ff */
[----:B------:R-:W-:Y:S02]  /*2d4e0*/  IMAD.U32 R10, RZ, RZ, UR4 ;  /* 0x00000004ff0a7e24 */ /* 0x000fe4000f8e00ff */
[----:B------:R-:W-:Y:S02]  /*2d4f0*/  IMAD.U32 R11, RZ, RZ, UR5 ;  /* 0x00000005ff0b7e24 */ /* 0x000fe4000f8e00ff */
[----:B------:R-:W-:Y:S02]  /*2d500*/  IMAD.MOV.U32 R8, RZ, RZ, 0x70 ;  /* 0x00000070ff087424 */ /* 0x000fe400078e00ff */
[----:B------:R-:W-:-:S07]  /*2d510*/  IMAD.MOV.U32 R12, RZ, RZ, 0x1 ;  /* 0x00000001ff0c7424 */ /* 0x000fce00078e00ff */
[----:B------:R-:W-:-:S07]  /*2d520*/  LEPC R20, `(.L_x_2757) ;  /* 0x000000001014794e */ /* 0x000fce0000000000 */
[----:B01----:R-:W-:Y:S05]  /*2d530*/  CALL.ABS.NOINC R2 ;  /* 0x0000000002007343 */ /* 0x003fea0003c00000 */
.L_x_2757:
[----:B------:R-:W-:Y:S05]  /*2d540*/  BSYNC B6 ;  /* 0x0000000000067941 */ /* 0x000fea0003800000 */
.L_x_2756:
[----:B------:R-:W-:Y:S01]  /*2d550*/  LOP3.LUT P6, RZ, R17, 0x1, RZ, 0xc0, !PT ;  /* 0x0000000111ff7812 */ /* 0x000fe200078cc0ff */
[----:B------:R-:W-:-:S12]  /*2d560*/  BSSY B6, `(.L_x_2758) ;  /* 0x0000012000067945 */ /* 0x000fd80003800000 */
        /* <DEDUP_REMOVED lines=17> */
.L_x_2759:
[----:B------:R-:W-:Y:S05]  /*2d680*/  BSYNC B6 ;  /* 0x0000000000067941 */ /* 0x000fea0003800000 */
.L_x_2758:
        /* <DEDUP_REMOVED lines=23> */
.L_x_3066:
        /* <DEDUP_REMOVED lines=10> */
.L_x_3069:
[----:B------:R-:W-:Y:S05]  /*2d8a0*/  @!P6 BRA `(.L_x_2761) ;  /* 0x000000040080e947 */ /* 0x000fea0003800000 */
[----:B0-----:R-:W2:Y:S01]  /*2d8b0*/  LDL R0, [R1+0x8] ;  /* 0x0000080001007983 */ /* 0x001ea20000100800 */
[----:B------:R-:W-:-:S04]  /*2d8c0*/  ISETP.NE.U32.AND P0, PT, R2, RZ, PT ;  /* 0x000000ff0200720c */ /* 0x000fc80003f05070 */
[----:B------:R-:W-:Y:S01]  /*2d8d0*/  ISETP.NE.AND.EX P0, PT, R3, RZ, PT, P0 ;  /* 0x000000ff0300720c */ /* 0x000fe20003f05300 */
[----:B--2---:R-:W-:-:S12]  /*2d8e0*/  VIADD R4, R0, 0xffffffff ;  /* 0xffffffff00047836 */ /* 0x004fd80000000000 */
[----:B------:R-:W-:Y:S05]  /*2d8f0*/  @!P0 BRA `(.L_x_2763) ;  /* 0x0000000000488947 */ /* 0x000fea0003800000 */
[----:B------:R-:W0:Y:S01]  /*2d900*/  LDC R8, c[0x0][0x43c] ;  /* 0x00010f00ff087b82 */ /* 0x000e220000000800 */
[----:B------:R-:W-:Y:S01]  /*2d910*/  IMAD.MOV.U32 R0, RZ, RZ, R4 ;  /* 0x000000ffff007224 */ /* 0x000fe200078e0004 */
        /* <DEDUP_REMOVED lines=16> */
.L_x_2763:
        /* <DEDUP_REMOVED lines=9> */
.L_x_3070:
        /* <DEDUP_REMOVED lines=8> */
.L_x_2765:
        /* <DEDUP_REMOVED lines=12> */
[----:B--2---:R-:W-:Y:S01]  /*2dbf0*/  IMAD R2, R2, 0x8000, R18 ;  /* 0x0000800002027824 */ /* 0x004fe200078e0212 */
[----:B---3--:R-:W-:-:S04]  /*2dc00*/  LEA R4, R4, R5, 0x7 ;  /* 0x0000000504047211 */ /* 0x008fc800078e38ff */
        /* <DEDUP_REMOVED lines=10> */
.L_x_3071:
        /* <DEDUP_REMOVED lines=8> */
.L_x_2767:
        /* <DEDUP_REMOVED lines=24> */
.L_x_2761:
[----:B---3--:R-:W0:Y:S04]  /*2deb0*/  LDL.LU R3, [R1+0x5c] ;  /* 0x00005c0001037983 */ /* 0x008e280000300800 */
[----:B------:R-:W2:Y:S04]  /*2dec0*/  LDL.LU R5, [R1+0x24] ;  /* 0x0000240001057983 */ /* 0x000ea80000300800 */
[----:B------:R-:W3:Y:S01]  /*2ded0*/  LDL.LU R4, [R1+0x64] ;  /* 0x0000640001047983 */ /* 0x000ee20000300800 */
[----:B------:R-:W-:Y:S05]  /*2dee0*/  WARPSYNC.ALL ;  /* 0x0000000000007948 */ /* 0x000fea0003800000 */
[----:B------:R-:W-:Y:S01]  /*2def0*/  ULDC.64 UR6, c[0x0][0xa00] ;  /* 0x0002800000067ab9 */ /* 0x000fe20000000a00 */
[----:B------:R-:W-:Y:S01]  /*2df00*/  ULDC.64 UR4, c[0x0][0x298] ;  /* 0x0000a60000047ab9 */ /* 0x000fe20000000a00 */
[----:B------:R-:W-:Y:S01]  /*2df10*/  BAR.SYNC.DEFER_BLOCKING 0x8, 0x180 ;  /* 0x0206000000007b1d */ /* 0x000fe20000010000 */
[----:B------:R-:W-:Y:S01]  /*2df20*/  ISETP.NE.U32.AND P0, PT, RZ, UR6, PT ;  /* 0x00000006ff007c0c */ /* 0x000fe2000bf05070 */
[----:B------:R-:W-:-:S03]  /*2df30*/  VIADD R2, R18, 0x20400 ;  /* 0x0002040012027836 */ /* 0x000fc60000000000 */
[----:B------:R-:W-:Y:S01]  /*2df40*/  ISETP.NE.AND.EX P0, PT, RZ, UR7, PT, P0 ;  /* 0x00000007ff007c0c */ /* 0x000fe2000bf05300 */
[----:B------:R-:W-:Y:S01]  /*2df50*/  BSSY B6, `(.L_x_2768) ;  /* 0x000001e000067945 */ /* 0x000fe20003800000 */
[----:B------:R-:W-:Y:S02]  /*2df60*/  LOP3.LUT P1, RZ, R2, 0x3ff, RZ, 0xc0, !PT ;  /* 0x000003ff02ff7812 */ /* 0x000fe4000782c0ff */
[----:B0-----:R-:W-:Y:S02]  /*2df70*/  SHF.R.S32.HI R0, RZ, 0x1f, R3 ;  /* 0x0000001fff007819 */ /* 0x001fe40000011403 */
[----:B--2---:R-:W-:-:S03]  /*2df80*/  SEL R5, R5, RZ, !P0 ;  /* 0x000000ff05057207 */ /* 0x004fc60004000000 */
[----:B------:R-:W-:Y:S01]  /*2df90*/  IMAD R0, R0, UR4, RZ ;  /* 0x0000000400007c24 */ /* 0x000fe2000f8e02ff */
[----:B---3--:R-:W-:-:S03]  /*2dfa0*/  SEL R4, R4, RZ, !P0 ;  /* 0x000000ff04047207 */ /* 0x008fc60004000000 */
[C---:B------:R-:W-:Y:S02]  /*2dfb0*/  IMAD R0, R3.reuse, UR5, R0 ;  /* 0x0000000503007c24 */ /* 0x040fe4000f8e0200 */
[----:B------:R-:W-:-:S04]  /*2dfc0*/  IMAD.WIDE.U32 R2, R3, UR4, RZ ;  /* 0x0000000403027c25 */ /* 0x000fc8000f8e00ff */
[----:B------:R-:W-:Y:S01]  /*2dfd0*/  IMAD.IADD R0, R3, 0x1, R0 ;  /* 0x0000000103007824 */ /* 0x000fe200078e0200 */
        /* <DEDUP_REMOVED lines=15> */
[----:B-1----:R-:W-:Y:S02]  /*2e0d0*/  IMAD.U32 R10, RZ, RZ, UR8 ;  /* 0x00000008ff0a7e24 */ /* 0x002fe4000f8e00ff */
[----:B------:R-:W-:Y:S02]  /*2e0e0*/  IMAD.MOV.U32 R8, RZ, RZ, 0x70 ;  /* 0x00000070ff087424 */ /* 0x000fe400078e00ff */
[----:B------:R-:W-:Y:S02]  /*2e0f0*/  IMAD.MOV.U32 R12, RZ, RZ, 0x1 ;  /* 0x00000001ff0c7424 */ /* 0x000fe400078e00ff */
[----:B------:R-:W-:-:S07]  /*2e100*/  IMAD.MOV.U32 R13, RZ, RZ, RZ ;  /* 0x000000ffff0d7224 */ /* 0x000fce00078e00ff */
[----:B------:R-:W-:-:S07]  /*2e110*/  LEPC R20, `(.L_x_2769) ;  /* 0x000000001014794e */ /* 0x000fce0000000000 */
[----:B0-----:R-:W-:Y:S05]  /*2e120*/  CALL.ABS.NOINC R2 ;  /* 0x0000000002007343 */ /* 0x001fea0003c00000 */
.L_x_2769:
[----:B------:R-:W-:Y:S05]  /*2e130*/  BSYNC B6 ;  /* 0x0000000000067941 */ /* 0x000fea0003800000 */
.L_x_2768:
[----:B0-----:R-:W2:Y:S01]  /*2e140*/  LDL.LU R0, [R1+0x68] ;  /* 0x0000680001007983 */ /* 0x001ea20000300800 */
[----:B------:R-:W-:Y:S01]  /*2e150*/  ULDC.64 UR4, c[0x0][0x2d8] ;  /* 0x0000b60000047ab9 */ /* 0x000fe20000000a00 */
[----:B------:R-:W0:Y:S01]  /*2e160*/  LDC R7, c[0x0][0x448] ;  /* 0x00011200ff077b82 */ /* 0x000e220000000800 */
[----:B------:R-:W-:Y:S01]  /*2e170*/  ULDC.64 UR6, c[0x0][0x280] ;  /* 0x0000a00000067ab9 */ /* 0x000fe20000000a00 */
[----:B------:R-:W3:Y:S04]  /*2e180*/  LDL.LU R5, [R1+0x64] ;  /* 0x0000640001057983 */ /* 0x000ee80000300800 */
[----:B------:R-:W3:Y:S04]  /*2e190*/  LDL.LU.64 R2, [R1+0x58] ;  /* 0x0000580001027983 */ /* 0x000ee80000300a00 */
[----:B------:R-:W4:Y:S04]  /*2e1a0*/  LDL.LU R4, [R1+0x24] ;  /* 0x0000240001047983 */ /* 0x000f280000300800 */
[----:B------:R-:W4:Y:S01]  /*2e1b0*/  LDL R8, [R1+0x4] ;  /* 0x0000040001087983 */ /* 0x000f220000100800 */
[----:B-1----:R-:W1:Y:S01]  /*2e1c0*/  S2R R9, SR_TID.X ;  /* 0x0000000000097919 */ /* 0x002e620000002100 */
[----:B0-----:R-:W-:-:S13]  /*2e1d0*/  ISETP.NE.AND P0, PT, R7, 0x1, PT ;  /* 0x000000010700780c */ /* 0x001fda0003f05270 */
[----:B------:R-:W0:Y:S01]  /*2e1e0*/  @P0 LDC R6, c[0x0][0x450] ;  /* 0x00011400ff060b82 */ /* 0x000e220000000800 */
[----:B-1----:R-:W-:-:S05]  /*2e1f0*/  IMAD.SHL.U32 R9, R9, 0x10, RZ ;  /* 0x0000001009097824 */ /* 0x002fca00078e00ff */
[----:B------:R-:W-:-:S04]  /*2e200*/  LOP3.LUT R9, R9, 0x70, RZ, 0xc0, !PT ;  /* 0x0000007009097812 */ /* 0x000fc800078ec0ff */
[----:B------:R-:W-:Y:S01]  /*2e210*/  LOP3.LUT R9, R9, 0x80, RZ, 0xfc, !PT ;  /* 0x0000008009097812 */ /* 0x000fe200078efcff */
[----:B---3--:R-:W-:Y:S02]  /*2e220*/  IMAD.MOV.U32 R3, RZ, RZ, R5 ;  /* 0x000000ffff037224 */ /* 0x008fe400078e0005 */
[----:B------:R-:W1:Y:S01]  /*2e230*/  S2R R5, SR_TID.X ;  /* 0x0000000000057919 */ /* 0x000e620000002100 */
[----:B------:R-:W-:-:S04]  /*2e240*/  IMAD.WIDE.U32 R2, R16, UR4, R2 ;  /* 0x0000000410027c25 */ /* 0x000fc8000f8e0002 */
[----:B------:R-:W-:Y:S01]  /*2e250*/  IMAD R3, R16, UR5, R3 ;  /* 0x0000000510037c24 */ /* 0x000fe2000f8e0203 */
[----:B------:R-:W-:Y:S02]  /*2e260*/  ULDC.64 UR4, c[0x0][0x2e0] ;  /* 0x0000b80000047ab9 */ /* 0x000fe40000000a00 */
[----:B--2---:R-:W-:Y:S02]  /*2e270*/  IMAD R0, R0, UR4, RZ ;  /* 0x0000000400007c24 */ /* 0x004fe4000f8e02ff */
[----:B----4-:R-:W-:-:S04]  /*2e280*/  IMAD.WIDE.U32 R2, R4, UR4, R2 ;  /* 0x0000000404027c25 */ /* 0x010fc8000f8e0002 */
[----:B------:R-:W-:Y:S01]  /*2e290*/  IMAD R0, R4, UR5, R0 ;  /* 0x0000000504007c24 */ /* 0x000fe2000f8e0200 */
[----:B------:R-:W-:Y:S01]  /*2e2a0*/  ULDC.64 UR4, c[0x0][0x2d0] ;  /* 0x0000b40000047ab9 */ /* 0x000fe20000000a00 */
[----:B------:R-:W2:Y:S02]  /*2e2b0*/  S2R R4, SR_TID.X ;  /* 0x0000000000047919 */ /* 0x000ea40000002100 */
[----:B------:R-:W-:Y:S01]  /*2e2c0*/  IMAD.IADD R3, R3, 0x1, R0 ;  /* 0x0000000103037824 */ /* 0x000fe200078e0200 */
[----:B-1----:R-:W-:-:S04]  /*2e2d0*/  LOP3.LUT R5, R5, 0x7f, RZ, 0xc0, !PT ;  /* 0x0000007f05057812 */ /* 0x002fc800078ec0ff */
[----:B------:R-:W-:Y:S01]  /*2e2e0*/  SHF.R.U32.HI R5, RZ, 0x3, R5 ;  /* 0x00000003ff057819 */ /* 0x000fe20000011605 */
[----:B--2---:R-:W-:-:S05]  /*2e2f0*/  IMAD.SHL.U32 R4, R4, 0x10, RZ ;  /* 0x0000001004047824 */ /* 0x004fca00078e00ff */
[----:B------:R-:W-:Y:S02]  /*2e300*/  LOP3.LUT R4, R5, 0x70, R4, 0xf8, !PT ;  /* 0x0000007005047812 */ /* 0x000fe400078ef804 */
[----:B------:R-:W1:Y:S03]  /*2e310*/  @P0 LDC R5, c[0x0][0x44c] ;  /* 0x00011300ff050b82 */ /* 0x000e660000000800 */
[----:B------:R-:W-:-:S04]  /*2e320*/  IMAD R4, R8, 0x80, R4 ;  /* 0x0000008008047824 */ /* 0x000fc800078e0204 */
[----:B------:R-:W-:Y:S02]  /*2e330*/  IMAD.MOV.U32 R0, RZ, RZ, R4 ;  /* 0x000000ffff007224 */ /* 0x000fe400078e0004 */
[----:B-1----:R-:W-:-:S05]  /*2e340*/  @P0 IMAD.HI.U32 R5, R4, R5, RZ ;  /* 0x0000000504050227 */ /* 0x002fca00078e00ff */
[----:B0-----:R-:W-:-:S04]  /*2e350*/  @P0 SHF.R.U32.HI R0, RZ, R6, R5 ;  /* 0x00000006ff000219 */ /* 0x001fc80000011605 */
[C---:B------:R-:W-:Y:S01]  /*2e360*/  IADD3 R5, -R0.reuse, RZ, RZ ;  /* 0x000000ff00057210 */ /* 0x040fe20007ffe1ff */
[----:B------:R-:W-:-:S04]  /*2e370*/  IMAD.WIDE.U32 R2, R0, UR4, R2 ;  /* 0x0000000400027c25 */ /* 0x000fc8000f8e0002 */
[----:B------:R-:W-:Y:S01]  /*2e380*/  IMAD R4, R7, R5, R4 ;  /* 0x0000000507047224 */ /* 0x000fe200078e0204 */
[----:B------:R-:W-:-:S05]  /*2e390*/  SHF.R.S32.HI R5, RZ, 0x1f, R0 ;  /* 0x0000001fff057819 */ /* 0x000fca0000011400 */
[----:B------:R-:W-:-:S04]  /*2e3a0*/  IMAD R5, R5, UR4, RZ ;  /* 0x0000000405057c24 */ /* 0x000fc8000f8e02ff */
[----:B------:R-:W-:Y:S01]  /*2e3b0*/  IMAD R0, R0, UR5, R5 ;  /* 0x0000000500007c24 */ /* 0x000fe2000f8e0205 */
[----:B------:R-:W-:Y:S01]  /*2e3c0*/  ULDC.64 UR4, c[0x0][0x2c8] ;  /* 0x0000b20000047ab9 */ /* 0x000fe20000000a00 */
[----:B------:R-:W0:Y:S02]  /*2e3d0*/  S2R R5, SR_TID.X ;  /* 0x0000000000057919 */ /* 0x000e240000002100 */
        /* <DEDUP_REMOVED lines=8> */
[----:B------:R-:W-:-:S04]  /*2e460*/  IADD3 R4, P2, R2, UR6, RZ ;  /* 0x0000000602047c10 */ /* 0x000fc8000ff5e0ff */
[----:B------:R-:W-:Y:S01]  /*2e470*/  IADD3.X R3, R3, UR7, R0, P2, !PT ;  /* 0x0000000703037c10 */ /* 0x000fe200097fe400 */
[----:B0-----:R-:W-:-:S05]  /*2e480*/  IMAD.SHL.U32 R10, R5, 0x10, RZ ;  /* 0x00000010050a7824 */ /* 0x001fca00078e00ff */
[----:B------:R-:W-:-:S04]  /*2e490*/  LOP3.LUT R10, R10, 0x70, RZ, 0xc0, !PT ;  /* 0x000000700a0a7812 */ /* 0x000fc800078ec0ff */
[----:B------:R-:W-:Y:S01]  /*2e4a0*/  ISETP.GE.AND P0, PT, R10, UR4, PT ;  /* 0x000000040a007c0c */ /* 0x000fe2000bf06270 */
[----:B------:R-:W-:-:S03]  /*2e4b0*/  UMOV UR4, 0xffffffff ;  /* 0xffffffff00047882 */ /* 0x000fc60000000000 */
[----:B-1----:R-:W-:Y:S09]  /*2e4c0*/  BRA.DIV UR4, `(.L_x_2770) ;  /* 0x000000a204687947 */ /* 0x002ff2000b800000 */
[----:B------:R-:W0:Y:S01]  /*2e4d0*/  S2R R6, SR_TID.X ;  /* 0x0000000000067919 */ /* 0x000e220000002100 */
[----:B------:R-:W2:Y:S01]  /*2e4e0*/  LDL.LU R8, [R1+0x4] ;  /* 0x0000040001087983 */ /* 0x000ea20000300800 */
[----:B0-----:R-:W-:-:S04]  /*2e4f0*/  LOP3.LUT R6, R6, 0x7f, RZ, 0xc0, !PT ;  /* 0x0000007f06067812 */ /* 0x001fc800078ec0ff */
[----:B------:R-:W-:Y:S02]  /*2e500*/  SHF.R.U32.HI R11, RZ, 0x3, R6 ;  /* 0x00000003ff0b7819 */ /* 0x000fe40000011606 */
[----:B------:R-:W3:Y:S03]  /*2e510*/  LDL.LU R6, [R1+0x60] ;  /* 0x0000600001067983 */ /* 0x000ee60000300800 */
[----:B--2---:R-:W-:-:S04]  /*2e520*/  IMAD R0, R8, 0x80, R11 ;  /* 0x0000008008007824 */ /* 0x004fc800078e020b */
        /* <DEDUP_REMOVED lines=18> */
[----:B------:R-:W-:Y:S01]  /*2e650*/  @!P2 LOP3.LUT R6, R7, R6, RZ, 0x3c, !PT ;  /* 0x000000060706a212 */ /* 0x000fe200078e3cff */
[----:B------:R-:W-:-:S03]  /*2e660*/  VIADD R5, R0, 0x20 ;  /* 0x0000002000057836 */ /* 0x000fc60000000000 */
[----:B------:R-:W-:-:S05]  /*2e670*/  @!P2 LOP3.LUT R7, R7, R6, RZ, 0x3c, !PT ;  /* 0x000000060707a212 */ /* 0x000fca00078e3cff */
        /* <DEDUP_REMOVED lines=48> */
[----:B------:R-:W-:Y:S02]  /*2e980*/  @!P2 MOV R6, R5 ;  /* 0x000000050006a202 */ /* 0x000fe40000000f00 */
[----:B------:R0:W1:Y:S04]  /*2e990*/  SHFL.IDX PT, R5, R3, 0x7, 0x181f ;  /* 0x00f81f0003057f89 */ /* 0x00006800000e0000 */
[----:B------:R0:W-:Y:S04]  /*2e9a0*/  @!P2 LDGSTS.E.BYPASS.LTC128B.128 [R9+0x23400], desc[UR40][R6.64], !P0 ;  /* 0x234000000609afae */ /* 0x0001e8000c101d68 */
[----:B------:R0:W-:Y:S04]  /*2e9b0*/  @!P2 LDGSTS.E.BYPASS.LTC128B.128 [R9+0x27400], desc[UR40][R6.64+0x80], !P1 ;  /* 0x274000800609afae */ /* 0x0001e8000c901d68 */
[----:B------:R0:W2:Y:S02]  /*2e9c0*/  SHFL.IDX PT, R3, R4, 0x7, 0x181f ;  /* 0x00f81f0004037f89 */ /* 0x0000a400000e0000 */
.L_x_3088:
        /* <DEDUP_REMOVED lines=11> */
.L_x_2772:
[----:B------:R-:W-:Y:S05]  /*2ea80*/  BSYNC B0 ;  /* 0x0000000000007941 */ /* 0x000fea0003800000 */
.L_x_2771:
[----:B------:R-:W-:Y:S01]  /*2ea90*/  NOP ;  /* 0x0000000000007918 */ /* 0x000fe20000000000 */
[----:B------:R-:W-:-:S13]  /*2eaa0*/  PLOP3.LUT P0, PT, PT, PT, PT, 0x80, 0x0 ;  /* 0x000000000000781c */ /* 0x000fda0003f0f070 */
.L_x_2773:
        /* <DEDUP_REMOVED lines=18> */
.L_x_3089:
[----:B------:R-:W-:Y:S05]  /*2ebd0*/  BSYNC B0 ;  /* 0x0000000000007941 */ /* 0x000fea0003800000 */
.L_x_2774:
[----:B------:R-:W4:Y:S04]  /*2ebe0*/  LDL.LU R2, [R1+0x8] ;  /* 0x0000080001027983 */ /* 0x000f280000300800 */
[----:B0-2---:R-:W2:Y:S01]  /*2ebf0*/  LDL R3, [R1+0x38] ;  /* 0x0000380001037983 */ /* 0x005ea20000100800 */
[----:B----4-:R-:W-:-:S05]  /*2ec00*/  VIADD R2, R2, 0xfffffffe ;  /* 0xfffffffe02027836 */ /* 0x010fca0000000000 */
[----:B--2---:R-:W-:-:S13]  /*2ec10*/  ISETP.GE.AND P0, PT, R2, R3, PT ;  /* 0x000000030200720c */ /* 0x004fda0003f06270 */
[----:B------:R-:W-:Y:S05]  /*2ec20*/  @!P0 BRA `(.L_x_2776) ;  /* 0x0000001400988947 */ /* 0x000fea0003800000 */
[----:B---3--:R0:W5:Y:S04]  /*2ec30*/  LDL.LU R0, [R1+0x1c] ;  /* 0x00001c0001007983 */ /* 0x0081680000300800 */
[----:B------:R0:W5:Y:S02]  /*2ec40*/  LDL.LU R8, [R1+0x28] ;  /* 0x0000280001087983 */ /* 0x0001640000300800 */
.L_x_2798:
[----:B------:R-:W2:Y:S01]  /*2ec50*/  LDL R3, [R1+0x14] ;  /* 0x0000140001037983 */ /* 0x000ea20000100800 */
[----:B-----5:R-:W-:Y:S01]  /*2ec60*/  VIADD R4, R0, 0x1 ;  /* 0x0000000100047836 */ /* 0x020fe20000000000 */
        /* <DEDUP_REMOVED lines=24> */
[----:B------:R-:W-:Y:S02]  /*2edf0*/  IADD3 R3, -R4, RZ, RZ ;  /* 0x000000ff04037210 */ /* 0x000fe40007ffe1ff */
[----:B------:R-:W-:-:S03]  /*2ee00*/  SHF.R.S32.HI R5, RZ, 0x1f, R4 ;  /* 0x0000001fff057819 */ /* 0x000fc60000011404 */
        /* <DEDUP_REMOVED lines=8> */
.L_x_2779:
        /* <DEDUP_REMOVED lines=8> */
.L_x_3090:
[----:B------:R-:W-:Y:S05]  /*2ef10*/  BSYNC B1 ;  /* 0x0000000000017941 */ /* 0x000fea0003800000 */
.L_x_2780:
        /* <DEDUP_REMOVED lines=9> */
.L_x_2783:
[----:B------:R-:W-:Y:S05]  /*2efb0*/  BSYNC B1 ;  /* 0x0000000000017941 */ /* 0x000fea0003800000 */
.L_x_2782:
        /* <DEDUP_REMOVED lines=12> */
[----:B--2---:R-:W-:-:S07]  /*2f080*/  VIADD R9, R4, 0x10400 ;  /* 0x0001040004097836 */ /* 0x004fce0000000000 */
.L_x_2784:
        /* <DEDUP_REMOVED lines=16> */
.L_x_2785:
        /* <DEDUP_REMOVED lines=13> */
.L_x_3091:
[----:B------:R-:W-:Y:S05]  /*2f260*/  BSYNC B1 ;  /* 0x0000000000017941 */ /* 0x000fea0003800000 */
.L_x_2786:
        /* <DEDUP_REMOVED lines=11> */
.L_x_2789:
[----:B------:R-:W-:Y:S05]  /*2f320*/  BSYNC B1 ;  /* 0x0000000000017941 */ /* 0x000fea0003800000 */
.L_x_2788:
        /* <DEDUP_REMOVED lines=8> */
.L_x_2790:
        /* <DEDUP_REMOVED lines=15> */
.L_x_2791:
        /* <DEDUP_REMOVED lines=10> */
.L_x_2778:
[----:B------:R-:W-:Y:S05]  /*2f540*/  BSYNC B0 ;  /* 0x0000000000007941 */ /* 0x000fea0003800000 */
.L_x_2777:
[----:B------:R-:W-:-:S06]  /*2f550*/  UISETP.NE.AND UP0, UPT, UR36, 0x3, UPT ;  /* 0x000000032400788c */ /* 0x000fcc000bf05270 */
[----:B------:R-:W-:-:S13]  /*2f560*/  PLOP3.LUT P0, PT, PT, PT, UP0, 0x80, 0x0 ;  /* 0x000000000000781c */ /* 0x000fda0003f0f008 */
[----:B------:R-:W-:Y:S05]  /*2f570*/  @!P0 BRA `(.L_x_2792) ;  /* 0x0000000000048947 */ /* 0x000fea0003800000 */
[----:B------:R-:W-:Y:S01]  /*2f580*/  BPT.TRAP 0x1 ;  /* 0x000000040000795c */ /* 0x000fe20000300000 */
.L_x_2792:
[----:B------:R-:W-:Y:S01]  /*2f590*/  IMAD.U32 R3, RZ, RZ, UR39 ;  /* 0x00000027ff037e24 */ /* 0x000fe2000f8e00ff */
[----:B------:R-:W-:Y:S01]  /*2f5a0*/  LOP3.LUT R4, R8, 0x1, RZ, 0x3c, !PT ;  /* 0x0000000108047812 */ /* 0x000fe200078e3cff */
[----:B------:R-:W-:Y:S03]  /*2f5b0*/  BSSY B0, `(.L_x_2793) ;  /* 0x0000006000007945 */ /* 0x000fe60003800000 */
[----:B------:R-:W-:Y:S02]  /*2f5c0*/  ISETP.NE.AND P1, PT, R3, 0x3, PT ;  /* 0x000000030300780c */ /* 0x000fe40003f25270 */
[----:B------:R-:W-:Y:S02]  /*2f5d0*/  SHF.L.U32 R4, R4, 0x1f, RZ ;  /* 0x0000001f04047819 */ /* 0x000fe400000006ff */
[----:B------:R-:W-:-:S04]  /*2f5e0*/  LEA R3, R0, R18, 0x3 ;  /* 0x0000001200037211 */ /* 0x000fc800078e18ff */
[----:B------:R-:W3:Y:S02]  /*2f5f0*/  SYNCS.PHASECHK.TRANS64.TRYWAIT P0, [R3+URZ+0x38870], R4 ;  /* 0x03887004030075a7 */ /* 0x000ee4000800017f */
[----:B---3--:R-:W-:Y:S05]  /*2f600*/  @!P0 BRA `(.L_x_2794) ;  /* 0x0000009c000c8947 */ /* 0x008fea0003800000 */
.L_x_3092:
[----:B------:R-:W-:Y:S05]  /*2f610*/  BSYNC B0 ;  /* 0x0000000000007941 */ /* 0x000fea0003800000 */
.L_x_2793:
[----:B------:R-:W-:Y:S05]  /*2f620*/  @!P1 BRA `(.L_x_2795) ;  /* 0x0000000000049947 */ /* 0x000fea0003800000 */
[----:B------:R-:W-:Y:S01]  /*2f630*/  BPT.TRAP 0x1 ;  /* 0x000000040000795c */ /* 0x000fe20000300000 */
.L_x_2795:
[----:B---3--:R-:W-:Y:S01]  /*2f640*/  SHF.L.U32 R4, R8, 0x1f, RZ ;  /* 0x0000001f08047819 */ /* 0x008fe200000006ff */
[----:B------:R-:W-:-:S03]  /*2f650*/  IMAD.SHL.U32 R0, R0, 0x8000, RZ ;  /* 0x0000800000007824 */ /* 0x000fc600078e00ff */
[----:B------:R-:W3:Y:S02]  /*2f660*/  SYNCS.PHASECHK.TRANS64.TRYWAIT P0, [R3+URZ+0x38860], R4 ;  /* 0x03886004030075a7 */ /* 0x000ee4000800017f */
[----:B---3--:R-:W-:Y:S05]  /*2f670*/  @!P0 BRA `(.L_x_2796) ;  /* 0x0000009c00048947 */ /* 0x008fea0003800000 */
.L_x_3093:
        /* <DEDUP_REMOVED lines=14> */
[----:B---3--:R-:W-:Y:S01]  /*2f760*/  LOP3.LUT R8, R0, R3, RZ, 0xfc, !PT ;  /* 0x0000000300087212 */ /* 0x008fe200078efcff */
[----:B------:R-:W-:Y:S01]  /*2f770*/  IMAD.MOV.U32 R9, RZ, RZ, R14 ;  /* 0x000000ffff097224 */ /* 0x000fe200078e000e */
[C-C-:B------:R-:W-:Y:S02]  /*2f780*/  PRMT R14, R10.reuse, 0x6420, R11.reuse ;  /* 0x000064200a0e7816 */ /* 0x140fe4000000000b */
[----:B------:R-:W-:Y:S01]  /*2f790*/  PRMT R15, R10, 0x7531, R11 ;  /* 0x000075310a0f7816 */ /* 0x000fe2000000000b */
[----:B------:R-:W-:-:S05]  /*2f7a0*/  IMAD.IADD R8, R19, 0x1, R8 ;  /* 0x0000000113087824 */ /* 0x000fca00078e0208 */
[----:B------:R1:W-:Y:S01]  /*2f7b0*/  STSM.16.M88.4 [R8], R12 ;  /* 0x0000000c08007844 */ /* 0x0003e20000000200 */
[C-C-:B--2---:R-:W-:Y:S02]  /*2f7c0*/  PRMT R10, R6.reuse, 0x6420, R7.reuse ;  /* 0x00006420060a7816 */ /* 0x144fe40000000007 */
[----:B------:R-:W-:Y:S01]  /*2f7d0*/  PRMT R11, R6, 0x7531, R7 ;  /* 0x00007531060b7816 */ /* 0x000fe20000000007 */
[----:B-1----:R-:W-:Y:S01]  /*2f7e0*/  VIADD R12, R0, 0x2000 ;  /* 0x00002000000c7836 */ /* 0x002fe20000000000 */
[C---:B------:R-:W-:Y:S01]  /*2f7f0*/  PRMT R8, R4.reuse, 0x6420, R5 ;  /* 0x0000642004087816 */ /* 0x040fe20000000005 */
[----:B------:R-:W-:Y:S01]  /*2f800*/  IMAD.MOV.U32 R15, RZ, RZ, R9 ;  /* 0x000000ffff0f7224 */ /* 0x000fe200078e0009 */
[----:B------:R-:W-:Y:S02]  /*2f810*/  PRMT R9, R4, 0x7531, R5 ;  /* 0x0000753104097816 */ /* 0x000fe40000000005 */
[----:B------:R-:W-:-:S05]  /*2f820*/  LOP3.LUT R4, R12, R3, RZ, 0xfc, !PT ;  /* 0x000000030c047212 */ /* 0x000fca00078efcff */
[----:B------:R-:W-:-:S05]  /*2f830*/  IMAD.IADD R4, R19, 0x1, R4 ;  /* 0x0000000113047824 */ /* 0x000fca00078e0204 */
[----:B------:R1:W-:Y:S02]  /*2f840*/  STSM.16.M88.4 [R4], R8 ;  /* 0x0000000804007844 */ /* 0x0003e40000000200 */
[----:B-1----:R-:W-:Y:S01]  /*2f850*/  IMAD.MOV.U32 R11, RZ, RZ, R15 ;  /* 0x000000ffff0b7224 */ /* 0x002fe200078e000f */
[----:B------:R-:W-:-:S04]  /*2f860*/  IADD3 R8, R0, 0x4000, RZ ;  /* 0x0000400000087810 */ /* 0x000fc80007ffe0ff */
        /* <DEDUP_REMOVED lines=21> */
[----:B------:R-:W-:Y:S02]  /*2f9c0*/  IMAD.MOV.U32 R11, RZ, RZ, R15 ;  /* 0x000000ffff0b7224 */ /* 0x000fe400078e000f */
[----:B------:R-:W-:-:S05]  /*2f9d0*/  VIADD R4, R0, 0x1000 ;  /* 0x0000100000047836 */ /* 0x000fca0000000000 */
        /* <DEDUP_REMOVED lines=8> */
[----:B-1----:R-:W-:-:S02]  /*2fa60*/  PRMT R9, R4, 0x7531, R5 ;  /* 0x0000753104097816 */ /* 0x002fc40000000005 */
[----:B--2---:R-:W-:-:S04]  /*2fa70*/  IADD3 R21, R10, R0, RZ ;  /* 0x000000000a157210 */ /* 0x004fc80007ffe0ff */
        /* <DEDUP_REMOVED lines=63> */
[----:B------:R-:W-:Y:S01]  /*2fe70*/  PRMT R9, R4, 0x7531, R5 ;  /* 0x0000753104097816 */ /* 0x000fe20000000005 */
[----:B------:R-:W-:Y:S01]  /*2fe80*/  VIADD R4, R0, 0x3000 ;  /* 0x0000300000047836 */ /* 0x000fe20000000000 */
[----:B------:R-:W-:-:S04]  /*2fe90*/  PRMT R10, R6, 0x6420, R7 ;  /* 0x00006420060a7816 */ /* 0x000fc80000000007 */
[----:B------:R-:W-:Y:S02]  /*2fea0*/  LOP3.LUT R4, R4, R15, RZ, 0xfc, !PT ;  /* 0x0000000f04047212 */ /* 0x000fe400078efcff */
[----:B------:R-:W-:Y:S02]  /*2feb0*/  PRMT R11, R6, 0x7531, R7 ;  /* 0x00007531060b7816 */ /* 0x000fe40000000007 */
[----:B------:R-:W-:-:S03]  /*2fec0*/  IADD3 R4, R18, R4, RZ ;  /* 0x0000000412047210 */ /* 0x000fc60007ffe0ff */
        /* <DEDUP_REMOVED lines=18> */
[----:B--2---:R-:W-:Y:S01]  /*2fff0*/  IMAD.MOV.U32 R14, RZ, RZ, R9 ;  /* 0x000000ffff0e7224 */ /* 0x004fe200078e0009 */
[----:B------:R-:W-:Y:S01]  /*30000*/  PRMT R9, R4, 0x7531, R5 ;  /* 0x0000753104097816 */ /* 0x000fe20000000005 */
[----:B------:R-:W-:-:S03]  /*30010*/  IMAD.MOV.U32 R15, RZ, RZ, R8 ;  /* 0x000000ffff0f7224 */ /* 0x000fc600078e0008 */
[----:B------:R-:W-:Y:S02]  /*30020*/  LOP3.LUT R0, R0, R14, RZ, 0xfc, !PT ;  /* 0x0000000e00007212 */ /* 0x000fe400078efcff */
[----:B------:R-:W-:-:S03]  /*30030*/  PRMT R8, R4, 0x6420, R5 ;  /* 0x0000642004087816 */ /* 0x000fc60000000005 */
[----:B------:R-:W-:Y:S02]  /*30040*/  IMAD.IADD R0, R18, 0x1, R0 ;  /* 0x0000000112007824 */ /* 0x000fe400078e0200 */
[----:B------:R-:W-:Y:S04]  /*30050*/  STSM.16.M88.4 [R21], R8 ;  /* 0x0000000815007844 */ /* 0x000fe80000000200 */
[----:B------:R2:W3:Y:S04]  /*30060*/  LDSM.16.MT88.4 R8, [R0+0x10400] ;  /* 0x010400000008783b */ /* 0x0004e80000004200 */
[----:B------:R-:W4:Y:S01]  /*30070*/  LDSM.16.MT88.4 R4, [R20+0x17400] ;  /* 0x017400001404783b */ /* 0x000f220000004200 */
[----:B--2---:R-:W-:Y:S01]  /*30080*/  IMAD.MOV.U32 R0, RZ, RZ, R15 ;  /* 0x000000ffff007224 */ /* 0x004fe200078e000f */
        /* <DEDUP_REMOVED lines=18> */
.L_x_2797:
        /* <DEDUP_REMOVED lines=10> */
[C---:B---3--:R-:W-:Y:S02]  /*30250*/  ISETP.GT.AND P0, PT, R2.reuse, R0, PT ;  /* 0x000000000200720c */ /* 0x048fe40003f04270 */
[----:B------:R4:W5:Y:S01]  /*30260*/  LDL R0, [R1+0x1c] ;  /* 0x00001c0001007983 */ /* 0x0009620000100800 */
[----:B------:R-:W-:-:S10]  /*30270*/  IADD3 R2, R2, -0x1, RZ ;  /* 0xffffffff02027810 */ /* 0x000fd40007ffe0ff */
[----:B----4-:R-:W-:Y:S05]  /*30280*/  @P0 BRA `(.L_x_2798) ;  /* 0xffffffe800700947 */ /* 0x010fea000383ffff */
.L_x_2776:
        /* <DEDUP_REMOVED lines=18> */
.L_x_2800:
[----:B------:R-:W-:Y:S05]  /*303b0*/  BSYNC B0 ;  /* 0x0000000000007941 */ /* 0x000fea0003800000 */
.L_x_2799:
[----:B------:R-:W-:-:S06]  /*303c0*/  UISETP.NE.AND UP0, UPT, UR36, 0x3, UPT ;  /* 0x000000032400788c */ /* 0x000fcc000bf05270 */
[----:B------:R-:W-:-:S13]  /*303d0*/  PLOP3.LUT P1, PT, PT, PT, UP0, 0x80, 0x0 ;  /* 0x000000000000781c */ /* 0x000fda0003f2f008 */
[----:B------:R-:W-:Y:S05]  /*303e0*/  @!P1 BRA `(.L_x_2801) ;  /* 0x0000000000049947 */ /* 0x000fea0003800000 */
[----:B------:R-:W-:Y:S01]  /*303f0*/  BPT.TRAP 0x1 ;  /* 0x000000040000795c */ /* 0x000fe20000300000 */
.L_x_2801:
[----:B------:R-:W4:Y:S04]  /*30400*/  LDL R2, [R1+0x28] ;  /* 0x0000280001027983 */ /* 0x000f280000100800 */
[----:B------:R-:W4:Y:S01]  /*30410*/  LDL R3, [R1+0x1c] ;  /* 0x00001c0001037983 */ /* 0x000f220000100800 */
        /* <DEDUP_REMOVED lines=8> */
.L_x_3094:
[----:B------:R-:W-:Y:S05]  /*304a0*/  BSYNC B0 ;  /* 0x0000000000007941 */ /* 0x000fea0003800000 */
.L_x_2802:
[----:B------:R-:W-:Y:S05]  /*304b0*/  @!P2 BRA `(.L_x_2804) ;  /* 0x000000000004a947 */ /* 0x000fea0003800000 */
[----:B------:R-:W-:Y:S01]  /*304c0*/  BPT.TRAP 0x1 ;  /* 0x000000040000795c */ /* 0x000fe20000300000 */
.L_x_2804:
[----:B--2---:R-:W2:Y:S02]  /*304d0*/  LDL R2, [R1+0x28] ;  /* 0x0000280001027983 */ /* 0x004ea40000100800 */
[----:B--2---:R-:W-:-:S04]  /*304e0*/  SHF.L.U32 R2, R2, 0x1f, RZ ;  /* 0x0000001f02027819 */ /* 0x004fc800000006ff */
[----:B------:R-:W2:Y:S02]  /*304f0*/  SYNCS.PHASECHK.TRANS64.TRYWAIT P1, [R0+URZ+0x38860], R2 ;  /* 0x03886002000075a7 */ /* 0x000ea4000802017f */
[----:B--2---:R-:W-:Y:S05]  /*30500*/  @!P1 BRA `(.L_x_2805) ;  /* 0x0000008c00889947 */ /* 0x004fea0003800000 */
.L_x_3095:
        /* <DEDUP_REMOVED lines=19> */
[----:B------:R-:W-:Y:S01]  /*30640*/  PRMT R15, R10, 0x7531, R11 ;  /* 0x000075310a0f7816 */ /* 0x000fe2000000000b */
[----:B------:R-:W-:-:S05]  /*30650*/  IMAD.IADD R3, R19, 0x1, R3 ;  /* 0x0000000113037824 */ /* 0x000fca00078e0203 */
[----:B------:R3:W-:Y:S01]  /*30660*/  STSM.16.M88.4 [R3], R12 ;  /* 0x0000000c03007844 */ /* 0x0007e20000000200 */
[----:B-1----:R-:W-:Y:S02]  /*30670*/  PRMT R8, R4, 0x6420, R5 ;  /* 0x0000642004087816 */ /* 0x002fe40000000005 */
[C-C-:B------:R-:W-:Y:S02]  /*30680*/  PRMT R10, R6.reuse, 0x6420, R7.reuse ;  /* 0x00006420060a7816 */ /* 0x140fe40000000007 */
[----:B------:R-:W-:Y:S02]  /*30690*/  PRMT R11, R6, 0x7531, R7 ;  /* 0x00007531060b7816 */ /* 0x000fe40000000007 */
[----:B---3--:R-:W-:Y:S01]  /*306a0*/  LOP3.LUT R3, R21, R16, RZ, 0xfc, !PT ;  /* 0x0000001015037212 */ /* 0x008fe200078efcff */
[----:B------:R-:W-:Y:S01]  /*306b0*/  IMAD.MOV.U32 R15, RZ, RZ, R9 ;  /* 0x000000ffff0f7224 */ /* 0x000fe200078e0009 */
[----:B------:R-:W-:Y:S02]  /*306c0*/  PRMT R9, R4, 0x7531, R5 ;  /* 0x0000753104097816 */ /* 0x000fe40000000005 */
[----:B------:R-:W-:-:S05]  /*306d0*/  IADD3 R3, R19, R3, RZ ;  /* 0x0000000313037210 */ /* 0x000fca0007ffe0ff */
[----:B------:R1:W-:Y:S02]  /*306e0*/  STSM.16.M88.4 [R3], R8 ;  /* 0x0000000803007844 */ /* 0x0003e40000000200 */
[----:B-1----:R-:W-:Y:S02]  /*306f0*/  IMAD.MOV.U32 R11, RZ, RZ, R15 ;  /* 0x000000ffff0b7224 */ /* 0x002fe400078e000f */
[----:B------:R-:W-:-:S05]  /*30700*/  VIADD R8, R17, 0x4000 ;  /* 0x0000400011087836 */ /* 0x000fca0000000000 */
        /* <DEDUP_REMOVED lines=12> */
[----:B---3--:R-:W-:Y:S01]  /*307d0*/  LOP3.LUT R3, R20, R16, RZ, 0xfc, !PT ;  /* 0x0000001014037212 */ /* 0x008fe200078efcff */
[----:B------:R-:W-:-:S04]  /*307e0*/  IMAD.MOV.U32 R15, RZ, RZ, R11 ;  /* 0x000000ffff0f7224 */ /* 0x000fc800078e000b */
        /* <DEDUP_REMOVED lines=28> */
[----:B-1----:R-:W-:-:S05]  /*309b0*/  IMAD.MOV.U32 R11, RZ, RZ, R15 ;  /* 0x000000ffff0b7224 */ /* 0x002fca00078e000f */
        /* <DEDUP_REMOVED lines=17> */
[----:B------:R-:W-:-:S05]  /*30ad0*/  IMAD.MOV.U32 R11, RZ, RZ, R15 ;  /* 0x000000ffff0b7224 */ /* 0x000fca00078e000f */
[----:B------:R-:W-:-:S04]  /*30ae0*/  LOP3.LUT R3, R21, R11, RZ, 0xfc, !PT ;  /* 0x0000000b15037212 */ /* 0x000fc800078efcff */
[----:B------:R-:W-:-:S05]  /*30af0*/  IADD3 R3, R18, R3, RZ ;  /* 0x0000000312037210 */ /* 0x000fca0007ffe0ff */
        /* <DEDUP_REMOVED lines=35> */
[----:B------:R-:W-:-:S05]  /*30d30*/  LOP3.LUT R3, R3, R15, RZ, 0xfc, !PT ;  /* 0x0000000f03037212 */ /* 0x000fca00078efcff */
[----:B------:R-:W-:-:S05]  /*30d40*/  IMAD.IADD R3, R18, 0x1, R3 ;  /* 0x0000000112037824 */ /* 0x000fca00078e0203 */
[----:B------:R-:W1:Y:S02]  /*30d50*/  LDSM.16.MT88.4 R4, [R3+0x10400] ;  /* 0x010400000304783b */ /* 0x000e640000004200 */
[C-C-:B-1----:R-:W-:Y:S02]  /*30d60*/  PRMT R12, R4.reuse, 0x6420, R5.reuse ;  /* 0x00006420040c7816 */ /* 0x142fe40000000005 */
[----:B------:R-:W-:Y:S01]  /*30d70*/  PRMT R13, R4, 0x7531, R5 ;  /* 0x00007531040d7816 */ /* 0x000fe20000000005 */
[----:B--2---:R-:W-:-:S05]  /*30d80*/  IMAD.IADD R3, R14, 0x1, R17 ;  /* 0x000000010e037824 */ /* 0x004fca00078e0211 */
[C---:B---3--:R-:W-:Y:S02]  /*30d90*/  IADD3 R16, R19.reuse, R3, R16 ;  /* 0x0000000313107210 */ /* 0x048fe40007ffe010 */
[----:B------:R-:W-:Y:S02]  /*30da0*/  IADD3 R3, R19, R0, R3 ;  /* 0x0000000013037210 */ /* 0x000fe40007ffe003 */
[----:B------:R1:W5:Y:S01]  /*30db0*/  LDL.LU R0, [R1+0x1b0] ;  /* 0x0001b00001007983 */ /* 0x0003620000300800 */
[----:B------:R-:W-:Y:S02]  /*30dc0*/  MOV R19, R15 ;  /* 0x0000000f00137202 */ /* 0x000fe40000000f00 */
        /* <DEDUP_REMOVED lines=9> */
[----:B------:R-:W-:-:S03]  /*30e60*/  PRMT R11, R6, 0x7531, R7 ;  /* 0x00007531060b7816 */ /* 0x000fc60000000007 */
[----:B------:R-:W-:Y:S02]  /*30e70*/  IMAD.IADD R4, R18, 0x1, R4 ;  /* 0x0000000112047824 */ /* 0x000fe400078e0204 */
[----:B------:R-:W-:Y:S04]  /*30e80*/  STSM.16.M88.4 [R3], R8 ;  /* 0x0000000803007844 */ /* 0x000fe80000000200 */
[----:B------:R-:W2:Y:S04]  /*30e90*/  LDSM.16.MT88.4 R8, [R4+0x10400] ;  /* 0x010400000408783b */ /* 0x000ea80000004200 */
[----:B------:R-:W3:Y:S01]  /*30ea0*/  LDSM.16.MT88.4 R4, [R2+0x17400] ;  /* 0x017400000204783b */ /* 0x000ee20000004200 */
[----:B--2---:R-:W-:-:S02]  /*30eb0*/  PRMT R12, R8, 0x6420, R9 ;  /* 0x00006420080c7816 */ /* 0x004fc40000000009 */
[----:B------:R-:W-:Y:S02]  /*30ec0*/  PRMT R13, R8, 0x7531, R9 ;  /* 0x00007531080d7816 */ /* 0x000fe40000000009 */
[C-C-:B------:R-:W-:Y:S02]  /*30ed0*/  PRMT R14, R10.reuse, 0x6420, R11.reuse ;  /* 0x000064200a0e7816 */ /* 0x140fe4000000000b */
[----:B------:R-:W-:Y:S02]  /*30ee0*/  PRMT R15, R10, 0x7531, R11 ;  /* 0x000075310a0f7816 */ /* 0x000fe4000000000b */
[C-C-:B---3--:R-:W-:Y:S02]  /*30ef0*/  PRMT R8, R4.reuse, 0x6420, R5.reuse ;  /* 0x0000642004087816 */ /* 0x148fe40000000005 */
        /* <DEDUP_REMOVED lines=13> */
.L_x_2806:
        /* <DEDUP_REMOVED lines=14> */
.L_x_2751:
[----:B01----:R-:W2:Y:S02]  /*310b0*/  LDL R0, [R1+0x14] ;  /* 0x0000140001007983 */ /* 0x003ea40000100800 */
[----:B--2---:R-:W-:-:S13]  /*310c0*/  LOP3.LUT P0, RZ, R0, 0x2, RZ, 0xc0, !PT ;  /* 0x0000000200ff7812 */ /* 0x004fda000780c0ff */
[----:B------:R-:W-:Y:S05]  /*310d0*/  @!P0 BRA `(.L_x_2807) ;  /* 0x00000000002c8947 */ /* 0x000fea0003800000 */
[----:B------:R-:W-:Y:S05]  /*310e0*/  WARPSYNC.ALL ;  /* 0x0000000000007948 */ /* 0x000fea0003800000 */
[----:B------:R-:W0:Y:S08]  /*310f0*/  S2UR UR5, SR_CgaCtaId ;  /* 0x00000000000579c3 */ /* 0x000e300000008800 */
[----:B------:R-:W-:Y:S06]  /*31100*/  BAR.SYNC.DEFER_BLOCKING 0x5, 0x180 ;  /* 0x0146000000007b1d */ /* 0x000fec0000010000 */
[----:B------:R-:W-:-:S02]  /*31110*/  UMOV UR4, 0x400 ;  /* 0x0000040000047882 */ /* 0x000fc40000000000 */
[----:B0-----:R-:W-:-:S06]  /*31120*/  ULEA UR4, UR5, UR4, 0x18 ;  /* 0x0000000405047291 */ /* 0x001fcc000f8ec03f */
[----:B------:R-:W-:-:S05]  /*31130*/  IMAD.U32 R18, RZ, RZ, UR4 ;  /* 0x00000004ff127e24 */ /* 0x000fca000f8e00ff */
[----:B------:R-:W0:Y:S04]  /*31140*/  LDS.128 R4, [R18+0x388d0] ;  /* 0x0388d00012047984 */ /* 0x000e280000000c00 */
[----:B0-----:R0:W-:Y:S04]  /*31150*/  STL.64 [R1], R4 ;  /* 0x0000000401007387 */ /* 0x0011e80000100a00 */
[----:B------:R0:W-:Y:S01]  /*31160*/  STL.64 [R1+0x8], R6 ;  /* 0x0000080601007387 */ /* 0x0001e20000100a00 */
[----:B------:R-:W-:Y:S06]  /*31170*/  BAR.ARV 0x4, 0x180 ;  /* 0x0106000000007b1d */ /* 0x000fec0000002000 */
[----:B------:R-:W-:Y:S05]  /*31180*/  BRA `(.L_x_2808) ;  /* 0x00000010003c7947 */ /* 0x000fea0003800000 */
.L_x_2807:
[----:B------:R-:W0:Y:S01]  /*31190*/  S2R R0, SR_TID.X ;  /* 0x0000000000007919 */ /* 0x000e220000002100 */
[----:B------:R-:W-:Y:S01]  /*311a0*/  UMOV UR4, 0xffffffff ;  /* 0xffffffff00047882 */ /* 0x000fe20000000000 */
[----:B0-----:R-:W-:-:S04]  /*311b0*/  LOP3.LUT R16, R0, 0x1f, RZ, 0xc0, !PT ;  /* 0x0000001f00107812 */ /* 0x001fc800078ec0ff */
[----:B------:R-:W-:Y:S01]  /*311c0*/  ISETP.NE.AND P0, PT, R16, 0x1f, PT ;  /* 0x0000001f1000780c */ /* 0x000fe20003f05270 */
[----:B------:R-:W-:-:S12]  /*311d0*/  BRA.DIV UR4, `(.L_x_2809) ;  /* 0x0000008204687947 */ /* 0x000fd8000b800000 */
[----:B------:R-:W2:Y:S01]  /*311e0*/  LDL.LU R0, [R1] ;  /* 0x0000000001007983 */ /* 0x000ea20000300800 */
[----:B------:R-:W-:-:S03]  /*311f0*/  ULDC UR4, c[0x0][0xc3c] ;  /* 0x00030f0000047ab9 */ /* 0x000fc60000000800 */
[----:B------:R-:W3:Y:S01]  /*31200*/  LDL R2, [R1+0xc] ;  /* 0x00000c0001027983 */ /* 0x000ee20000100800 */
[----:B--2---:R-:W-:Y:S02]  /*31210*/  IMAD.MOV.U32 R10, RZ, RZ, R0 ;  /* 0x000000ffff0a7224 */ /* 0x004fe400078e0000 */
[----:B---3--:R-:W-:-:S05]  /*31220*/  IMAD.IADD R6, R2, 0x1, R16 ;  /* 0x0000000102067824 */ /* 0x008fca00078e0210 */
[----:B------:R-:W-:-:S13]  /*31230*/  ISETP.GE.OR P1, PT, R6, UR4, !P0 ;  /* 0x0000000406007c0c */ /* 0x000fda000c726670 */
[----:B------:R-:W0:Y:S08]  /*31240*/  @!P1 LDC.64 R2, c[0x0][0xc80] ;  /* 0x00032000ff029b82 */ /* 0x000e300000000a00 */
[----:B------:R-:W1:Y:S01]  /*31250*/  @!P1 LDC.64 R4, c[0x0][0xc78] ;  /* 0x00031e00ff049b82 */ /* 0x000e620000000a00 */
[----:B0-----:R-:W-:-:S05]  /*31260*/  @!P1 IMAD.WIDE R2, R6, 0x4, R2 ;  /* 0x0000000406029825 */ /* 0x001fca00078e0202 */
[----:B------:R1:W2:Y:S02]  /*31270*/  @!P1 LDG.E R0, desc[UR40][R2.64] ;  /* 0x0000002802009981 */ /* 0x0002a4000c1e1900 */
[----:B-1----:R-:W-:-:S06]  /*31280*/  @!P1 IMAD.WIDE R2, R6, 0x4, R4 ;  /* 0x0000000406029825 */ /* 0x002fcc00078e0204 */
[----:B------:R-:W3:Y:S01]  /*31290*/  @!P1 LDG.E R2, desc[UR40][R2.64] ;  /* 0x0000002802029981 */ /* 0x000ee2000c1e1900 */
        /* <DEDUP_REMOVED lines=8> */
[----:B--2---:R-:W-:Y:S01]  /*31320*/  @!P1 IMAD.MOV.U32 R4, RZ, RZ, R0 ;  /* 0x000000ffff049224 */ /* 0x004fe200078e0000 */
[----:B---3--:R-:W-:-:S02]  /*31330*/  @!P1 MOV R5, R2 ;  /* 0x0000000200059202 */ /* 0x008fc40000000f00 */
[----:B------:R-:W-:-:S03]  /*31340*/  ISETP.NE.AND P1, PT, R16, RZ, PT ;  /* 0x000000ff1000720c */ /* 0x000fc60003f25270 */
[----:B------:R-:W-:-:S05]  /*31350*/  IMAD R0, R5, R4, RZ ;  /* 0x0000000405007224 */ /* 0x000fca00078e02ff */
        /* <DEDUP_REMOVED lines=15> */
[----:B------:R0:W1:Y:S02]  /*31450*/  SHFL.IDX PT, R7, R3, 0x1f, 0x1f ;  /* 0x03e01f0003077f89 */ /* 0x00006400000e0000 */
.L_x_3105:
[----:B------:R-:W-:Y:S02]  /*31460*/  ULDC UR4, c[0x0][0xc38] ;  /* 0x00030e0000047ab9 */ /* 0x000fe40000000800 */
[----:B------:R-:W-:-:S04]  /*31470*/  IMAD.U32 R2, RZ, RZ, UR4 ;  /* 0x00000004ff027e24 */ /* 0x000fc8000f8e00ff */
[----:B-1----:R-:W-:-:S04]  /*31480*/  IMAD R7, R7, R2, RZ ;  /* 0x0000000207077224 */ /* 0x002fc800078e02ff */
[----:B------:R-:W-:Y:S01]  /*31490*/  IMAD.IADD R0, R8, 0x1, R7 ;  /* 0x0000000108007824 */ /* 0x000fe200078e0207 */
[----:B------:R-:W-:-:S04]  /*314a0*/  MOV R8, R3 ;  /* 0x0000000300087202 */ /* 0x000fc80000000f00 */
[----:B------:R-:W-:-:S13]  /*314b0*/  ISETP.GT.AND P6, PT, R0, R6, PT ;  /* 0x000000060000720c */ /* 0x000fda0003fc4270 */
[----:B------:R-:W-:Y:S05]  /*314c0*/  @P6 BRA `(.L_x_2810) ;  /* 0x0000000000b06947 */ /* 0x000fea0003800000 */
.L_x_2813:
[----:B0-----:R-:W2:Y:S01]  /*314d0*/  LDL.LU R3, [R1+0xc] ;  /* 0x00000c0001037983 */ /* 0x001ea20000300800 */
[----:B------:R-:W0:Y:S01]  /*314e0*/  LDC R2, c[0x0][0xc3c] ;  /* 0x00030f00ff027b82 */ /* 0x000e220000000800 */
[----:B--2---:R-:W-:-:S05]  /*314f0*/  VIADD R3, R3, 0x1f ;  /* 0x0000001f03037836 */ /* 0x004fca0000000000 */
[----:B0-----:R-:W-:-:S13]  /*31500*/  ISETP.GE.AND P6, PT, R3, R2, PT ;  /* 0x000000020300720c */ /* 0x001fda0003fc6270 */
[----:B------:R-:W-:Y:S05]  /*31510*/  @P6 BRA `(.L_x_2811) ;  /* 0x0000000800f06947 */ /* 0x000fea0003800000 */
[----:B------:R-:W0:Y:S01]  /*31520*/  S2R R4, SR_TID.X ;  /* 0x0000000000047919 */ /* 0x000e220000002100 */
[----:B------:R1:W-:Y:S01]  /*31530*/  STL [R1+0xc], R3 ;  /* 0x00000c0301007387 */ /* 0x0003e20000100800 */
[----:B0-----:R-:W-:-:S05]  /*31540*/  LOP3.LUT R4, R4, 0x1f, RZ, 0xc0, !PT ;  /* 0x0000001f04047812 */ /* 0x001fca00078ec0ff */
[----:B------:R-:W-:Y:S02]  /*31550*/  IMAD.IADD R5, R3, 0x1, R4 ;  /* 0x0000000103057824 */ /* 0x000fe400078e0204 */
[----:B------:R-:W-:-:S03]  /*31560*/  IMAD.MOV.U32 R4, RZ, RZ, RZ ;  /* 0x000000ffff047224 */ /* 0x000fc600078e00ff */
[----:B------:R-:W-:-:S13]  /*31570*/  ISETP.GE.OR P6, PT, R5, R2, !P0 ;  /* 0x000000020500720c */ /* 0x000fda00047c6670 */
[----:B-1----:R-:W0:Y:S02]  /*31580*/  @!P6 LDC.64 R2, c[0x0][0xc80] ;  /* 0x00032000ff02eb82 */ /* 0x002e240000000a00 */
[----:B0-----:R-:W-:-:S05]  /*31590*/  @!P6 IMAD.WIDE R2, R5, 0x4, R2 ;  /* 0x000000040502e825 */ /* 0x001fca00078e0202 */
[----:B------:R0:W2:Y:S02]  /*315a0*/  @!P6 LDG.E R4, desc[UR40][R2.64] ;  /* 0x000000280204e981 */ /* 0x0000a4000c1e1900 */
[----:B0-----:R-:W0:Y:S02]  /*315b0*/  @!P6 LDC.64 R2, c[0x0][0xc78] ;  /* 0x00031e00ff02eb82 */ /* 0x001e240000000a00 */
[----:B0-----:R-:W-:-:S04]  /*315c0*/  @!P6 IMAD.WIDE R2, R5, 0x4, R2 ;  /* 0x000000040502e825 */ /* 0x001fc800078e0202 */
[----:B------:R-:W-:-:S06]  /*315d0*/  IMAD.MOV.U32 R5, RZ, RZ, RZ ;  /* 0x000000ffff057224 */ /* 0x000fcc00078e00ff */
[----:B------:R-:W2:Y:S01]  /*315e0*/  @!P6 LDG.E R5, desc[UR40][R2.64] ;  /* 0x000000280205e981 */ /* 0x000ea2000c1e1900 */
[----:B------:R-:W-:Y:S01]  /*315f0*/  UMOV UR4, 0xffffffff ;  /* 0xffffffff00047882 */ /* 0x000fe20000000000 */
[----:B--2---:R-:W-:Y:S02]  /*31600*/  IMAD R2, R5, R4, RZ ;  /* 0x0000000405027224 */ /* 0x004fe400078e02ff */
[----:B------:R-:W-:Y:S05]  /*31610*/  BRA.DIV UR4, `(.L_x_2812) ;  /* 0x0000008204b47947 */ /* 0x000fea000b800000 */
        /* <DEDUP_REMOVED lines=15> */
[----:B------:R0:W1:Y:S02]  /*31710*/  SHFL.IDX PT, R7, R3, 0x1f, 0x1f ;  /* 0x03e01f0003077f89 */ /* 0x00006400000e0000 */
.L_x_3113:
[----:B------:R-:W-:Y:S02]  /*31720*/  ULDC UR4, c[0x0][0xc38] ;  /* 0x00030e0000047ab9 */ /* 0x000fe40000000800 */
[----:B------:R-:W-:-:S04]  /*31730*/  IMAD.U32 R2, RZ, RZ, UR4 ;  /* 0x00000004ff027e24 */ /* 0x000fc8000f8e00ff */
[----:B-1----:R-:W-:-:S04]  /*31740*/  IMAD R7, R7, R2, RZ ;  /* 0x0000000207077224 */ /* 0x002fc800078e02ff */
[----:B------:R-:W-:-:S05]  /*31750*/  IMAD.IADD R0, R7, 0x1, R0 ;  /* 0x0000000107007824 */ /* 0x000fca00078e0200 */
[----:B------:R-:W-:-:S13]  /*31760*/  ISETP.GT.AND P6, PT, R0, R6, PT ;  /* 0x000000060000720c */ /* 0x000fda0003fc4270 */
[----:B------:R-:W-:Y:S05]  /*31770*/  @!P6 BRA `(.L_x_2813) ;  /* 0xfffffffc0054e947 */ /* 0x000fea000383ffff */
[----:B------:R-:W-:-:S07]  /*31780*/  IMAD.MOV.U32 R8, RZ, RZ, R3 ;  /* 0x000000ffff087224 */ /* 0x000fce00078e0003 */
.L_x_2810:
[----:B------:R-:W-:Y:S01]  /*31790*/  IMAD.IADD R10, R0, 0x1, -R7 ;  /* 0x00000001000a7824 */ /* 0x000fe200078e0a07 */
[----:B------:R-:W-:-:S03]  /*317a0*/  UMOV UR4, 0xffffffff ;  /* 0xffffffff00047882 */ /* 0x000fc60000000000 */
[----:B------:R-:W-:-:S05]  /*317b0*/  IMAD R0, R8, R2, R10 ;  /* 0x0000000208007224 */ /* 0x000fca00078e020a */
[----:B------:R-:W-:Y:S01]  /*317c0*/  ISETP.GT.AND P6, PT, R0, R6, PT ;  /* 0x000000060000720c */ /* 0x000fe20003fc4270 */
[----:B------:R-:W-:-:S12]  /*317d0*/  BRA.DIV UR4, `(.L_x_2814) ;  /* 0x00000086041c7947 */ /* 0x000fd8000b800000 */
[----:B------:R-:W2:Y:S01]  /*317e0*/  LDL.LU R7, [R1+0xc] ;  /* 0x00000c0001077983 */ /* 0x000ea20000300800 */
[----:B0-----:R-:W-:-:S04]  /*317f0*/  VOTE.ANY R3, PT, !P6 ;  /* 0x0000000000037806 */ /* 0x001fc800070e0100 */
[----:B------:R-:W0:Y:S02]  /*31800*/  POPC R0, R3 ;  /* 0x0000000300007309 */ /* 0x000e240000000000 */
[----:B0-----:R0:W1:Y:S04]  /*31810*/  SHFL.IDX PT, R4, R4, R0, 0x1f ;  /* 0x00001f0004047589 */ /* 0x00106800000e0000 */
[----:B------:R0:W3:Y:S01]  /*31820*/  SHFL.IDX PT, R5, R5, R0, 0x1f ;  /* 0x00001f0005057589 */ /* 0x0000e200000e0000 */
[----:B--2---:R-:W-:-:S05]  /*31830*/  IMAD.IADD R7, R0, 0x1, R7 ;  /* 0x0000000100077824 */ /* 0x004fca00078e0207 */
[----:B-1-3--:R0:W-:Y:S02]  /*31840*/  STL [R1+0xc], R7 ;  /* 0x00000c0701007387 */ /* 0x00a1e40000100800 */
.L_x_3118:
[----:B------:R-:W-:-:S13]  /*31850*/  ISETP.NE.AND P0, PT, R3, RZ, PT ;  /* 0x000000ff0300720c */ /* 0x000fda0003f05270 */
[----:B------:R-:W-:Y:S05]  /*31860*/  @!P0 BRA `(.L_x_2815) ;  /* 0x0000000000148947 */ /* 0x000fea0003800000 */
[----:B------:R-:W-:Y:S01]  /*31870*/  UMOV UR4, 0xffffffff ;  /* 0xffffffff00047882 */ /* 0x000fe20000000000 */
[----:B0-----:R-:W-:Y:S02]  /*31880*/  VIADD R0, R0, 0xffffffff ;  /* 0xffffffff00007836 */ /* 0x001fe40000000000 */
[----:B------:R-:W-:Y:S05]  /*31890*/  BRA.DIV UR4, `(.L_x_2816) ;  /* 0x0000008604547947 */ /* 0x000fea000b800000 */
[----:B------:R0:W2:Y:S02]  /*318a0*/  SHFL.IDX PT, R0, R8, R0, 0x1f ;  /* 0x00001f0008007589 */ /* 0x0000a400000e0000 */
.L_x_3121:
[----:B--2---:R-:W-:-:S07]  /*318b0*/  IMAD.MOV.U32 R9, RZ, RZ, R0 ;  /* 0x000000ffff097224 */ /* 0x004fce00078e0000 */
.L_x_2815:
[----:B------:R-:W-:Y:S01]  /*318c0*/  ISETP.NE.AND P0, PT, R5, 0x1, PT ;  /* 0x000000010500780c */ /* 0x000fe20003f05270 */
[----:B0-----:R-:W-:-:S05]  /*318d0*/  IMAD R0, R9, R2, R10 ;  /* 0x0000000209007224 */ /* 0x001fca00078e020a */
[----:B------:R0:W-:Y:S02]  /*318e0*/  STL [R1], R0 ;  /* 0x0000000001007387 */ /* 0x0001e40000100800 */
[----:B0-----:R-:W-:-:S05]  /*318f0*/  IMAD.IADD R0, R6, 0x1, -R0 ;  /* 0x0000000106007824 */ /* 0x001fca00078e0a00 */
[----:B------:R-:W-:Y:S05]  /*31900*/  @!P0 BRA `(.L_x_2817) ;  /* 0x0000000000e88947 */ /* 0x000fea0003800000 */
[----:B------:R-:W-:Y:S01]  /*31910*/  IABS R3, R4 ;  /* 0x0000000400037213 */ /* 0x000fe20000000000 */
[----:B------:R-:W-:-:S03]  /*31920*/  IMAD.MOV.U32 R6, RZ, RZ, RZ ;  /* 0x000000ffff067224 */ /* 0x000fc600078e00ff */
[----:B------:R-:W0:Y:S08]  /*31930*/  I2F.RP R2, R3 ;  /* 0x0000000300027306 */ /* 0x000e300000209400 */
[----:B0-----:R-:W0:Y:S02]  /*31940*/  MUFU.RCP R2, R2 ;  /* 0x0000000200027308 */ /* 0x001e240000001000 */
[----:B0-----:R-:W-:-:S06]  /*31950*/  IADD3 R2, R2, 0xffffffe, RZ ;  /* 0x0ffffffe02027810 */ /* 0x001fcc0007ffe0ff */
[----:B-1----:R-:W0:Y:S02]  /*31960*/  F2I.FTZ.U32.TRUNC.NTZ R7, R2 ;  /* 0x0000000200077305 */ /* 0x002e24000021f000 */
[----:B0-----:R-:W-:-:S04]  /*31970*/  IMAD.MOV R2, RZ, RZ, -R7 ;  /* 0x000000ffff027224 */ /* 0x001fc800078e0a07 */
[----:B------:R-:W-:-:S04]  /*31980*/  IMAD R2, R2, R3, RZ ;  /* 0x0000000302027224 */ /* 0x000fc800078e02ff */
        /* <DEDUP_REMOVED lines=8> */
[----:B------:R-:W-:Y:S01]  /*31a10*/  @!P1 IMAD.IADD R6, R6, 0x1, -R3 ;  /* 0x0000000106069824 */ /* 0x000fe200078e0a03 */
[----:B------:R-:W-:Y:S02]  /*31a20*/  @!P1 IADD3 R2, R2, 0x1, RZ ;  /* 0x0000000102029810 */ /* 0x000fe40007ffe0ff */
[----:B------:R-:W-:Y:S02]  /*31a30*/  ISETP.NE.AND P1, PT, R4, RZ, PT ;  /* 0x000000ff0400720c */ /* 0x000fe40003f25270 */
[----:B------:R-:W-:Y:S02]  /*31a40*/  ISETP.GE.U32.AND P0, PT, R6, R3, PT ;  /* 0x000000030600720c */ /* 0x000fe40003f06070 */
[----:B------:R-:W-:-:S04]  /*31a50*/  IABS R6, R5 ;  /* 0x0000000500067213 */ /* 0x000fc80000000000 */
[----:B------:R-:W0:Y:S07]  /*31a60*/  I2F.RP R8, R6 ;  /* 0x0000000600087306 */ /* 0x000e2e0000209400 */
[----:B------:R-:W-:Y:S01]  /*31a70*/  @P0 VIADD R2, R2, 0x1 ;  /* 0x0000000102020836 */ /* 0x000fe20000000000 */
[----:B0-----:R-:W0:Y:S02]  /*31a80*/  MUFU.RCP R8, R8 ;  /* 0x0000000800087308 */ /* 0x001e240000001000 */
[----:B0-----:R-:W-:-:S06]  /*31a90*/  VIADD R8, R8, 0xffffffe ;  /* 0x0ffffffe08087836 */ /* 0x001fcc0000000000 */
[----:B------:R0:W1:Y:S02]  /*31aa0*/  F2I.FTZ.U32.TRUNC.NTZ R9, R8 ;  /* 0x0000000800097305 */ /* 0x000064000021f000 */
[----:B0-----:R-:W-:Y:S02]  /*31ab0*/  IMAD.MOV.U32 R8, RZ, RZ, RZ ;  /* 0x000000ffff087224 */ /* 0x001fe400078e00ff */
[----:B-1----:R-:W-:-:S04]  /*31ac0*/  IMAD.MOV R3, RZ, RZ, -R9 ;  /* 0x000000ffff037224 */ /* 0x002fc800078e0a09 */
[----:B------:R-:W-:-:S04]  /*31ad0*/  IMAD R3, R3, R6, RZ ;  /* 0x0000000603037224 */ /* 0x000fc800078e02ff */
[----:B------:R-:W-:Y:S01]  /*31ae0*/  IMAD.HI.U32 R9, R9, R3, R8 ;  /* 0x0000000309097227 */ /* 0x000fe200078e0008 */
[----:B------:R-:W-:-:S04]  /*31af0*/  LOP3.LUT R3, R0, R4, RZ, 0x3c, !PT ;  /* 0x0000000400037212 */ /* 0x000fc800078e3cff */
[----:B------:R-:W-:Y:S02]  /*31b00*/  ISETP.GE.AND P2, PT, R3, RZ, PT ;  /* 0x000000ff0300720c */ /* 0x000fe40003f46270 */
[----:B------:R-:W-:-:S05]  /*31b10*/  IABS R3, R5 ;  /* 0x0000000500037213 */ /* 0x000fca0000000000 */
[----:B------:R-:W-:-:S04]  /*31b20*/  IMAD.MOV R3, RZ, RZ, -R3 ;  /* 0x000000ffff037224 */ /* 0x000fc800078e0a03 */
[----:B------:R-:W-:Y:S02]  /*31b30*/  IMAD.MOV.U32 R8, RZ, RZ, R3 ;  /* 0x000000ffff087224 */ /* 0x000fe400078e0003 */
        /* <DEDUP_REMOVED lines=15> */
[----:B------:R-:W-:Y:S02]  /*31c30*/  @!P2 IADD3 R3, -R3, RZ, RZ ;  /* 0x000000ff0303a210 */ /* 0x000fe40007ffe1ff */
[----:B------:R-:W-:-:S05]  /*31c40*/  @!P1 LOP3.LUT R3, RZ, R5, RZ, 0x33, !PT ;  /* 0x00000005ff039212 */ /* 0x000fca00078e33ff */
[--C-:B------:R-:W-:Y:S02]  /*31c50*/  IMAD.MOV R6, RZ, RZ, -R3.reuse ;  /* 0x000000ffff067224 */ /* 0x100fe400078e0a03 */
[C---:B------:R-:W-:Y:S02]  /*31c60*/  IMAD R3, R5.reuse, 0x1000000, R3 ;  /* 0x0100000005037824 */ /* 0x040fe400078e0203 */
[----:B------:R-:W-:-:S04]  /*31c70*/  IMAD R6, R5, R6, R2 ;  /* 0x0000000605067224 */ /* 0x000fc800078e0202 */
[----:B------:R-:W-:-:S05]  /*31c80*/  IMAD R2, R6, 0x10000, R3 ;  /* 0x0001000006027824 */ /* 0x000fca00078e0203 */
[----:B------:R0:W-:Y:S01]  /*31c90*/  STL [R1+0x8], R2 ;  /* 0x0000080201007387 */ /* 0x0001e20000100800 */
[----:B------:R-:W-:Y:S05]  /*31ca0*/  BRA `(.L_x_2818) ;  /* 0x0000000000fc7947 */ /* 0x000fea0003800000 */
.L_x_2817:
[----:B------:R-:W2:Y:S01]  /*31cb0*/  LDL R3, [R1+0xc] ;  /* 0x00000c0001037983 */ /* 0x000ea20000100800 */
[----:B------:R-:W2:Y:S02]  /*31cc0*/  LDC.64 R8, c[0x0][0xc90] ;  /* 0x00032400ff087b82 */ /* 0x000ea40000000a00 */
[----:B--2---:R-:W-:-:S06]  /*31cd0*/  IMAD.WIDE R8, R3, 0x4, R8 ;  /* 0x0000000403087825 */ /* 0x004fcc00078e0208 */
[----:B------:R-:W2:Y:S01]  /*31ce0*/  LDG.E R8, desc[UR40][R8.64] ;  /* 0x0000002808087981 */ /* 0x000ea2000c1e1900 */
[----:B------:R-:W-:Y:S01]  /*31cf0*/  IABS R5, R0 ;  /* 0x0000000000057213 */ /* 0x000fe20000000000 */
[----:B--2---:R-:W-:-:S05]  /*31d00*/  IMAD R10, R4, R8, RZ ;  /* 0x00000008040a7224 */ /* 0x004fca00078e02ff */
[----:B------:R-:W-:-:S04]  /*31d10*/  IABS R9, R10 ;  /* 0x0000000a00097213 */ /* 0x000fc80000000000 */
[----:B------:R-:W0:Y:S08]  /*31d20*/  I2F.RP R6, R9 ;  /* 0x0000000900067306 */ /* 0x000e300000209400 */
[----:B0-----:R-:W0:Y:S02]  /*31d30*/  MUFU.RCP R6, R6 ;  /* 0x0000000600067308 */ /* 0x001e240000001000 */
[----:B0-----:R-:W-:-:S06]  /*31d40*/  VIADD R6, R6, 0xffffffe ;  /* 0x0ffffffe06067836 */ /* 0x001fcc0000000000 */
[----:B-1----:R0:W1:Y:S02]  /*31d50*/  F2I.FTZ.U32.TRUNC.NTZ R7, R6 ;  /* 0x0000000600077305 */ /* 0x002064000021f000 */
[----:B0-----:R-:W-:Y:S02]  /*31d60*/  IMAD.MOV.U32 R6, RZ, RZ, RZ ;  /* 0x000000ffff067224 */ /* 0x001fe400078e00ff */
[----:B-1----:R-:W-:-:S04]  /*31d70*/  IMAD.MOV R3, RZ, RZ, -R7 ;  /* 0x000000ffff037224 */ /* 0x002fc800078e0a07 */
[----:B------:R-:W-:-:S04]  /*31d80*/  IMAD R3, R3, R9, RZ ;  /* 0x0000000903037224 */ /* 0x000fc800078e02ff */
[----:B------:R-:W-:Y:S01]  /*31d90*/  IMAD.HI.U32 R3, R7, R3, R6 ;  /* 0x0000000307037227 */ /* 0x000fe200078e0006 */
[----:B------:R-:W-:-:S05]  /*31da0*/  IABS R6, R10 ;  /* 0x0000000a00067213 */ /* 0x000fca0000000000 */
[----:B------:R-:W-:Y:S02]  /*31db0*/  IMAD.MOV R6, RZ, RZ, -R6 ;  /* 0x000000ffff067224 */ /* 0x000fe400078e0a06 */
[----:B------:R-:W-:-:S04]  /*31dc0*/  IMAD.HI.U32 R3, R3, R5, RZ ;  /* 0x0000000503037227 */ /* 0x000fc800078e00ff */
[----:B------:R-:W-:-:S05]  /*31dd0*/  IMAD R5, R3, R6, R5 ;  /* 0x0000000603057224 */ /* 0x000fca00078e0205 */
[----:B------:R-:W-:-:S13]  /*31de0*/  ISETP.GT.U32.AND P1, PT, R9, R5, PT ;  /* 0x000000050900720c */ /* 0x000fda0003f24070 */
[----:B------:R-:W-:Y:S01]  /*31df0*/  @!P1 IMAD.IADD R5, R5, 0x1, -R9 ;  /* 0x0000000105059824 */ /* 0x000fe200078e0a09 */
[----:B------:R-:W-:Y:S02]  /*31e00*/  @!P1 IADD3 R3, R3, 0x1, RZ ;  /* 0x0000000103039810 */ /* 0x000fe40007ffe0ff */
[----:B------:R-:W-:Y:S02]  /*31e10*/  ISETP.NE.AND P1, PT, R10, RZ, PT ;  /* 0x000000ff0a00720c */ /* 0x000fe40003f25270 */
[----:B------:R-:W-:Y:S02]  /*31e20*/  ISETP.GE.U32.AND P0, PT, R5, R9, PT ;  /* 0x000000090500720c */ /* 0x000fe40003f06070 */
[----:B------:R-:W-:-:S04]  /*31e30*/  LOP3.LUT R5, R0, R10, RZ, 0x3c, !PT ;  /* 0x0000000a00057212 */ /* 0x000fc800078e3cff */
[----:B------:R-:W-:-:S07]  /*31e40*/  ISETP.GE.AND P2, PT, R5, RZ, PT ;  /* 0x000000ff0500720c */ /* 0x000fce0003f46270 */
[----:B------:R-:W-:-:S06]  /*31e50*/  @P0 VIADD R3, R3, 0x1 ;  /* 0x0000000103030836 */ /* 0x000fcc0000000000 */
[----:B------:R-:W-:Y:S01]  /*31e60*/  @!P2 IMAD.MOV R3, RZ, RZ, -R3 ;  /* 0x000000ffff03a224 */ /* 0x000fe200078e0a03 */
[----:B------:R-:W-:-:S05]  /*31e70*/  @!P1 LOP3.LUT R3, RZ, R10, RZ, 0x33, !PT ;  /* 0x0000000aff039212 */ /* 0x000fca00078e33ff */
[----:B------:R-:W-:-:S04]  /*31e80*/  IMAD R9, R8, R3, RZ ;  /* 0x0000000308097224 */ /* 0x000fc800078e02ff */
[----:B------:R-:W-:-:S05]  /*31e90*/  IMAD.MOV R5, RZ, RZ, -R9 ;  /* 0x000000ffff057224 */ /* 0x000fca00078e0a09 */
[----:B------:R-:W-:Y:S01]  /*31ea0*/  VIADDMNMX R2, R5, R2, R8, PT ;  /* 0x0000000205027246 */ /* 0x000fe20003800108 */
[----:B------:R-:W-:-:S03]  /*31eb0*/  IMAD.MOV R8, RZ, RZ, -R3 ;  /* 0x000000ffff087224 */ /* 0x000fc600078e0a03 */
[----:B------:R-:W-:Y:S01]  /*31ec0*/  IABS R5, R2 ;  /* 0x0000000200057213 */ /* 0x000fe20000000000 */
[----:B------:R-:W-:-:S03]  /*31ed0*/  IMAD R8, R10, R8, R0 ;  /* 0x000000080a087224 */ /* 0x000fc600078e0200 */
[----:B------:R-:W0:Y:S02]  /*31ee0*/  I2F.RP R6, R5 ;  /* 0x0000000500067306 */ /* 0x000e240000209400 */
[----:B------:R-:W-:-:S06]  /*31ef0*/  IABS R3, R8 ;  /* 0x0000000800037213 */ /* 0x000fcc0000000000 */
[----:B0-----:R-:W0:Y:S02]  /*31f00*/  MUFU.RCP R6, R6 ;  /* 0x0000000600067308 */ /* 0x001e240000001000 */
[----:B0-----:R-:W-:-:S06]  /*31f10*/  VIADD R6, R6, 0xffffffe ;  /* 0x0ffffffe06067836 */ /* 0x001fcc0000000000 */
[----:B------:R0:W1:Y:S02]  /*31f20*/  F2I.FTZ.U32.TRUNC.NTZ R7, R6 ;  /* 0x0000000600077305 */ /* 0x000064000021f000 */
[----:B0-----:R-:W-:Y:S02]  /*31f30*/  IMAD.MOV.U32 R6, RZ, RZ, RZ ;  /* 0x000000ffff067224 */ /* 0x001fe400078e00ff */
[----:B-1----:R-:W-:-:S04]  /*31f40*/  IMAD.MOV R0, RZ, RZ, -R7 ;  /* 0x000000ffff007224 */ /* 0x002fc800078e0a07 */
[----:B------:R-:W-:-:S04]  /*31f50*/  IMAD R0, R0, R5, RZ ;  /* 0x0000000500007224 */ /* 0x000fc800078e02ff */
[----:B------:R-:W-:Y:S01]  /*31f60*/  IMAD.HI.U32 R7, R7, R0, R6 ;  /* 0x0000000007077227 */ /* 0x000fe200078e0006 */
[----:B------:R-:W-:-:S05]  /*31f70*/  IABS R0, R2 ;  /* 0x0000000200007213 */ /* 0x000fca0000000000 */
[----:B------:R-:W-:-:S05]  /*31f80*/  IMAD.MOV R0, RZ, RZ, -R0 ;  /* 0x000000ffff007224 */ /* 0x000fca00078e0a00 */
[----:B------:R-:W-:Y:S01]  /*31f90*/  MOV R6, R0 ;  /* 0x0000000000067202 */ /* 0x000fe20000000f00 */
        /* <DEDUP_REMOVED lines=14> */
[----:B------:R-:W-:-:S05]  /*32080*/  IMAD R2, R0, R2, R8 ;  /* 0x0000000200027224 */ /* 0x000fca00078e0208 */
[----:B------:R1:W-:Y:S02]  /*32090*/  STL [R1+0x8], R2 ;  /* 0x0000080201007387 */ /* 0x0003e40000100800 */
.L_x_2818:
[----:B------:R-:W-:-:S05]  /*320a0*/  LOP3.LUT R0, RZ, R0, RZ, 0x33, !PT ;  /* 0x00000000ff007212 */ /* 0x000fca00078e33ff */
[----:B------:R-:W-:-:S05]  /*320b0*/  IMAD.IADD R0, R4, 0x1, R0 ;  /* 0x0000000104007824 */ /* 0x000fca00078e0200 */
[----:B------:R2:W-:Y:S01]  /*320c0*/  STL [R1+0x4], R0 ;  /* 0x0000040001007387 */ /* 0x0005e20000100800 */
[----:B------:R-:W-:Y:S05]  /*320d0*/  BRA `(.L_x_2819) ;  /* 0x0000000000287947 */ /* 0x000fea0003800000 */
.L_x_2811:
[----:B------:R-:W-:Y:S01]  /*320e0*/  UMOV UR4, URZ ;  /* 0x0000003f00047c82 */ /* 0x000fe20008000000 */
[----:B------:R-:W-:Y:S01]  /*320f0*/  ULDC UR6, c[0x0][0xc3c] ;  /* 0x00030f0000067ab9 */ /* 0x000fe20000000800 */
[----:B------:R-:W-:Y:S01]  /*32100*/  UMOV UR5, URZ ;  /* 0x0000003f00057c82 */ /* 0x000fe20008000000 */
[----:B------:R-:W-:Y:S01]  /*32110*/  IMAD.U32 R3, RZ, RZ, UR4 ;  /* 0x00000004ff037e24 */ /* 0x000fe2000f8e00ff */
[----:B------:R-:W-:Y:S01]  /*32120*/  MOV R0, UR6 ;  /* 0x0000000600007c02 */ /* 0x000fe20008000f00 */
[----:B------:R-:W-:Y:S01]  /*32130*/  IMAD.U32 R2, RZ, RZ, UR5 ;  /* 0x00000005ff027e24 */ /* 0x000fe2000f8e00ff */
[----:B------:R0:W-:Y:S04]  /*32140*/  STL [R1], R6 ;  /* 0x0000000601007387 */ /* 0x0001e80000100800 */
[----:B------:R0:W-:Y:S04]  /*32150*/  STL [R1+0x4], R3 ;  /* 0x0000040301007387 */ /* 0x0001e80000100800 */
[----:B------:R0:W-:Y:S04]  /*32160*/  STL [R1+0xc], R0 ;  /* 0x00000c0001007387 */ /* 0x0001e80000100800 */
[----:B------:R0:W-:Y:S02]  /*32170*/  STL [R1+0x8], R2 ;  /* 0x0000080201007387 */ /* 0x0001e40000100800 */
.L_x_2819:
        /* <DEDUP_REMOVED lines=16> */
.L_x_2808:
[----:B------:R-:W2:Y:S01]  /*32280*/  LDL R0, [R1+0xc] ;  /* 0x00000c0001007983 */ /* 0x000ea20000100800 */
[----:B------:R-:W-:Y:S02]  /*32290*/  ULDC UR4, c[0x0][0xc3c] ;  /* 0x00030f0000047ab9 */ /* 0x000fe40000000800 */
[----:B--2---:R-:W-:-:S13]  /*322a0*/  ISETP.GE.AND P0, PT, R0, UR4, PT ;  /* 0x0000000400007c0c */ /* 0x004fda000bf06270 */
[----:B------:R-:W-:Y:S05]  /*322b0*/  @!P0 BRA `(.L_x_2820) ;  /* 0xffffff8c00a08947 */ /* 0x000fea000383ffff */
[----:B------:R-:W-:Y:S05]  /*322c0*/  BSYNC B7 ;  /* 0x0000000000077941 */ /* 0x000fea0003800000 */
.L_x_2706:
[----:B---3--:R-:W2:Y:S01]  /*322d0*/  LDL.LU R0, [R1+0x70] ;  /* 0x0000700001007983 */ /* 0x008ea20000300800 */
        /* <DEDUP_REMOVED lines=11> */
.L_x_3122:
[----:B------:R-:W-:Y:S05]  /*32390*/  BSYNC B0 ;  /* 0x0000000000007941 */ /* 0x000fea0003800000 */
.L_x_2821:
[----:B------:R-:W-:-:S03]  /*323a0*/  UMOV UR4, 0xffffffff ;  /* 0xffffffff00047882 */ /* 0x000fc60000000000 */
[----:B------:R-:W-:Y:S05]  /*323b0*/  BRA.DIV UR4, `(.L_x_2823) ;  /* 0x0000007a04cc7947 */ /* 0x000fea000b800000 */
[----:B------:R-:W1:Y:S02]  /*323c0*/  S2R R2, SR_TID.X ;  /* 0x0000000000027919 */ /* 0x000e640000002100 */
[----:B-1----:R-:W-:-:S04]  /*323d0*/  SHF.R.U32.HI R2, RZ, 0x5, R2 ;  /* 0x00000005ff027819 */ /* 0x002fc80000011602 */
[----:B------:R-:W-:-:S05]  /*323e0*/  LOP3.LUT R2, R2, 0x3, RZ, 0xc0, !PT ;  /* 0x0000000302027812 */ /* 0x000fca00078ec0ff */
[----:B------:R1:W2:Y:S02]  /*323f0*/  SHFL.IDX PT, R14, R2, RZ, 0x1f ;  /* 0x00001fff020e7589 */ /* 0x0002a400000e0000 */
.L_x_3125:
[----:B--2---:R-:W-:-:S13]  /*32400*/  ISETP.NE.AND P0, PT, R14, RZ, PT ;  /* 0x000000ff0e00720c */ /* 0x004fda0003f05270 */
[----:B------:R-:W-:Y:S05]  /*32410*/  @P0 BRA `(.L_x_2476) ;  /* 0x0000000000b00947 */ /* 0x000fea0003800000 */
[----:B------:R-:W-:-:S03]  /*32420*/  UMOV UR4, 0xffffffff ;  /* 0xffffffff00047882 */ /* 0x000fc60000000000 */
[----:B------:R-:W-:Y:S05]  /*32430*/  BRA.DIV UR4, `(.L_x_2824) ;  /* 0x0000007a04e07947 */ /* 0x000fea000b800000 */
[----:B------:R-:W-:-:S13]  /*32440*/  ELECT P6, URZ, PT ;  /* 0x00000000003f782f */ /* 0x000fda00038c0000 */
.L_x_3128:
[----:B------:R-:W-:Y:S05]  /*32450*/  @!P6 BRA `(.L_x_2476) ;  /* 0x0000000000a0e947 */ /* 0x000fea0003800000 */
[----:B------:R-:W-:-:S06]  /*32460*/  ULOP3.LUT UR4, UR37, 0x2, URZ, 0xfc, !UPT ;  /* 0x0000000225047892 */ /* 0x000fcc000f8efc3f */
[----:B-1----:R-:W-:-:S05]  /*32470*/  IMAD.U32 R2, RZ, RZ, UR4 ;  /* 0x00000004ff027e24 */ /* 0x002fca000f8e00ff */
[----:B------:R-:W-:-:S13]  /*32480*/  ISETP.NE.AND P0, PT, R2, 0x3, PT ;  /* 0x000000030200780c */ /* 0x000fda0003f05270 */
[----:B------:R-:W-:Y:S05]  /*32490*/  @!P0 BRA `(.L_x_2825) ;  /* 0x0000000000048947 */ /* 0x000fea0003800000 */
[----:B------:R-:W-:Y:S01]  /*324a0*/  BPT.TRAP 0x1 ;  /* 0x000000040000795c */ /* 0x000fe20000300000 */
.L_x_2825:
        /* <DEDUP_REMOVED lines=14> */
.L_x_3129:
[----:B------:R-:W1:Y:S02]  /*32590*/  SYNCS.PHASECHK.TRANS64.TRYWAIT P1, [R7+URZ], R2 ;  /* 0x00000002070075a7 */ /* 0x000e64000802017f */
[----:B-1----:R-:W-:Y:S05]  /*325a0*/  @!P1 BRA `(.L_x_2827) ;  /* 0x0000007800b89947 */ /* 0x002fea0003800000 */
.L_x_3130:
[----:B------:R-:W-:Y:S05]  /*325b0*/  @!P0 BRA `(.L_x_2828) ;  /* 0x0000000000048947 */ /* 0x000fea0003800000 */
[----:B------:R-:W-:Y:S01]  /*325c0*/  BPT.TRAP 0x1 ;  /* 0x000000040000795c */ /* 0x000fe20000300000 */
.L_x_2828:
[----:B------:R-:W2:Y:S02]  /*325d0*/  LDL.LU R4, [R1+0x1c] ;  /* 0x00001c0001047983 */ /* 0x000ea40000300800 */
[----:B--2---:R-:W-:-:S04]  /*325e0*/  IMAD R4, R4, 0x8, R0 ;  /* 0x0000000804047824 */ /* 0x004fc800078e0200 */
[----:B------:R-:W2:Y:S02]  /*325f0*/  SYNCS.PHASECHK.TRANS64.TRYWAIT P1, [R4+URZ+0x38860], R5 ;  /* 0x03886005040075a7 */ /* 0x000ea4000802017f */
[----:B--2---:R-:W-:Y:S05]  /*32600*/  @!P1 BRA `(.L_x_2829) ;  /* 0x0000007800b49947 */ /* 0x004fea0003800000 */
.L_x_3131:
[----:B------:R-:W-:Y:S05]  /*32610*/  @!P0 BRA `(.L_x_2830) ;  /* 0x0000000000048947 */ /* 0x000fea0003800000 */
[----:B------:R-:W-:Y:S01]  /*32620*/  BPT.TRAP 0x1 ;  /* 0x000000040000795c */ /* 0x000fe20000300000 */
.L_x_2830:
[----:B------:R-:W-:-:S04]  /*32630*/  IMAD R3, R3, 0x8, R0 ;  /* 0x0000000803037824 */ /* 0x000fc800078e0200 */
[----:B------:R-:W3:Y:S02]  /*32640*/  SYNCS.PHASECHK.TRANS64.TRYWAIT P1, [R3+URZ+0x38860], R2 ;  /* 0x03886002030075a7 */ /* 0x000ee4000802017f */
[----:B---3--:R-:W-:Y:S05]  /*32650*/  @!P1 BRA `(.L_x_2831) ;  /* 0x0000007800b49947 */ /* 0x008fea0003800000 */
.L_x_3132:
[----:B------:R-:W-:Y:S05]  /*32660*/  @!P0 BRA `(.L_x_2832) ;  /* 0x0000000000048947 */ /* 0x000fea0003800000 */
[----:B------:R-:W-:Y:S01]  /*32670*/  BPT.TRAP 0x1 ;  /* 0x000000040000795c */ /* 0x000fe20000300000 */
.L_x_2832:
[----:B------:R-:W4:Y:S02]  /*32680*/  SYNCS.PHASECHK.TRANS64.TRYWAIT P0, [R4+URZ+0x38880], R5 ;  /* 0x03888005040075a7 */ /* 0x000f24000800017f */
[----:B----4-:R-:W-:Y:S05]  /*32690*/  @!P0 BRA `(.L_x_2833) ;  /* 0x0000007800b88947 */ /* 0x010fea0003800000 */
.L_x_2834:
[----:B------:R0:W0:Y:S02]  /*326a0*/  SYNCS.PHASECHK.TRANS64.TRYWAIT P0, [R3+URZ+0x38880], R2 ;  /* 0x03888002030075a7 */ /* 0x000024000800017f */
[----:B0-----:R-:W-:Y:S05]  /*326b0*/  @!P0 NANOSLEEP.SYNCS 0x989680 ;  /* 0x009896800000895d */ /* 0x001fea0003900000 */
[----:B------:R-:W0:Y:S02]  /*326c0*/  @!P0 SYNCS.PHASECHK.TRANS64 P0, [R3+URZ+0x38880], R2 ;  /* 0x03888002030085a7 */ /* 0x000e24000800007f */
[----:B0-----:R-:W-:Y:S05]  /*326d0*/  @!P0 BRA `(.L_x_2834) ;  /* 0xfffffffc00f08947 */ /* 0x001fea000383ffff */
.L_x_2476:
[----:B------:R-:W-:Y:S05]  /*326e0*/  BSYNC B8 ;  /* 0x0000000000087941 */ /* 0x000fea0003800000 */
.L_x_2473:
[----:B------:R-:W-:Y:S05]  /*326f0*/  EXIT ;  /* 0x000000000000794d */ /* 0x000fea0003800000 */
.L_x_2500:
[----:B-1----:R1:W2:Y:S02]  /*32700*/  SYNCS.PHASECHK.TRANS64.TRYWAIT P6, [R111+URZ+0x38890], R119 ;  /* 0x038890776f0075a7 */ /* 0x0022a400080c017f */
[----:B--2---:R-:W-:Y:S05]  /*32710*/  @!P6 NANOSLEEP.SYNCS 0x989680 ;  /* 0x009896800000e95d */ /* 0x004fea0003900000 */
[----:B------:R-:W2:Y:S02]  /*32720*/  @!P6 SYNCS.PHASECHK.TRANS64 P6, [R111+URZ+0x38890], R119 ;  /* 0x038890776f00e5a7 */ /* 0x000ea400080c007f */
[----:B--2---:R-:W-:Y:S05]  /*32730*/  @!P6 BRA `(.L_x_2500) ;  /* 0xfffffffc00f0e947 */ /* 0x004fea000383ffff */
[----:B------:R-:W-:Y:S05]  /*32740*/  BRA `(.L_x_2835) ;  /* 0xfffffd1400987947 */ /* 0x000fea000383ffff */
.L_x_2534:
[----:B-1----:R1:W2:Y:S02]  /*32750*/  SYNCS.PHASECHK.TRANS64.TRYWAIT P3, [R111+URZ+0x38890], R119 ;  /* 0x038890776f0075a7 */ /* 0x0022a4000806017f */
[----:B--2---:R-:W-:Y:S05]  /*32760*/  @!P3 NANOSLEEP.SYNCS 0x989680 ;  /* 0x009896800000b95d */ /* 0x004fea0003900000 */
[----:B------:R-:W2:Y:S02]  /*32770*/  @!P3 SYNCS.PHASECHK.TRANS64 P3, [R111+URZ+0x38890], R119 ;  /* 0x038890776f00b5a7 */ /* 0x000ea4000806007f */
[----:B--2---:R-:W-:Y:S05]  /*32780*/  @!P3 BRA `(.L_x_2534) ;  /* 0xfffffffc00f0b947 */ /* 0x004fea000383ffff */
[----:B------:R-:W-:Y:S05]  /*32790*/  BRA `(.L_x_2836) ;  /* 0xfffffd58009c7947 */ /* 0x000fea000383ffff */
.L_x_2551:
[----:B-1----:R1:W2:Y:S02]  /*327a0*/  SYNCS.PHASECHK.TRANS64.TRYWAIT P2, [R111+URZ+0x38890], R119 ;  /* 0x038890776f0075a7 */ /* 0x0022a4000804017f */
[----:B--2---:R-:W-:Y:S05]  /*327b0*/  @!P2 NANOSLEEP.SYNCS 0x989680 ;  /* 0x009896800000a95d */ /* 0x004fea0003900000 */
[----:B------:R-:W2:Y:S02]  /*327c0*/  @!P2 SYNCS.PHASECHK.TRANS64 P2, [R111+URZ+0x38890], R119 ;  /* 0x038890776f00a5a7 */ /* 0x000ea4000804007f */
[----:B--2---:R-:W-:Y:S05]  /*327d0*/  @!P2 BRA `(.L_x_2551) ;  /* 0xfffffffc00f0a947 */ /* 0x004fea000383ffff */
[----:B------:R-:W-:Y:S05]  /*327e0*/  BRA `(.L_x_2837) ;  /* 0xfffffd9c00bc7947 */ /* 0x000fea000383ffff */
.L_x_2561:
[----:B--2---:R2:W3:Y:S02]  /*327f0*/  SYNCS.PHASECHK.TRANS64.TRYWAIT P3, [R111+URZ+0x388b0], R119 ;  /* 0x0388b0776f0075a7 */ /* 0x0044e4000806017f */
[----:B---3--:R-:W-:Y:S05]  /*32800*/  @!P3 NANOSLEEP.SYNCS 0x989680 ;  /* 0x009896800000b95d */ /* 0x008fea0003900000 */
[----:B------:R-:W3:Y:S02]  /*32810*/  @!P3 SYNCS.PHASECHK.TRANS64 P3, [R111+URZ+0x388b0], R119 ;  /* 0x0388b0776f00b5a7 */ /* 0x000ee4000806007f */
[----:B---3--:R-:W-:Y:S05]  /*32820*/  @!P3 BRA `(.L_x_2561) ;  /* 0xfffffffc00f0b947 */ /* 0x008fea000383ffff */
[----:B------:R-:W-:Y:S05]  /*32830*/  BRA `(.L_x_2838) ;  /* 0xfffffda400287947 */ /* 0x000fea000383ffff */
.L_x_2575:
[----:B------:R-:W-:Y:S01]  /*32840*/  BSSY B0, `(.L_x_2839) ;  /* 0x0000007000007945 */ /* 0x000fe20003800000 */
[----:B------:R-:W-:Y:S02]  /*32850*/  IMAD.MOV.U32 R12, RZ, RZ, RZ ;  /* 0x000000ffff0c7224 */ /* 0x000fe400078e00ff */
[----:B------:R-:W-:Y:S02]  /*32860*/  IMAD.MOV.U32 R11, RZ, RZ, 0x1f ;  /* 0x0000001fff0b7424 */ /* 0x000fe400078e00ff */
[----:B------:R-:W-:-:S07]  /*32870*/  IMAD.MOV.U32 R15, RZ, RZ, -0x1 ;  /* 0xffffffffff0f7424 */ /* 0x000fce00078e00ff */
[----:B-----5:R-:W-:Y:S05]  /*32880*/  WARPSYNC.COLLECTIVE R15, `(.L_x_2840) ;  /* 0x000000000f087348 */ /* 0x020fea0003c00000 */
[----:B------:R0:W1:Y:S02]  /*32890*/  SHFL.IDX P6, R14, R13, R12, R11 ;  /* 0x0000000c0d0e7389 */ /* 0x00006400000c000b */
[----:B01---5:R-:W-:Y:S01]  /*328a0*/  ENDCOLLECTIVE ;  /* 0x000000000000791b */ /* 0x023fe20003800000 */
.L_x_2840:
[----:B------:R-:W-:Y:S05]  /*328b0*/  BSYNC B0 ;  /* 0x0000000000007941 */ /* 0x000fea0003800000 */
.L_x_2839:
[----:B------:R-:W-:Y:S01]  /*328c0*/  IMAD.MOV.U32 R237, RZ, RZ, R14 ;  /* 0x000000ffffed7224 */ /* 0x000fe200078e000e */
[----:B------:R-:W-:Y:S06]  /*328d0*/  BRA `(.L_x_2841) ;  /* 0xfffffdb000bc7947 */ /* 0x000fec000383ffff */
.L_x_2587:
        /* <DEDUP_REMOVED lines=8> */
.L_x_2843:
[----:B------:R-:W-:Y:S05]  /*32960*/  BSYNC B1 ;  /* 0x0000000000017941 */ /* 0x000fea0003800000 */
.L_x_2842:
        /* <DEDUP_REMOVED lines=8> */
.L_x_2844:
[----:B------:R-:W-:Y:S02]  /*329f0*/  IMAD.MOV.U32 R13, RZ, RZ, R37 ;  /* 0x000000ffff0d7224 */ /* 0x000fe400078e0025 */
[----:B------:R-:W-:-:S07]  /*32a00*/  IMAD.MOV.U32 R4, RZ, RZ, R14 ;  /* 0x000000ffff047224 */ /* 0x000fce00078e000e */
[----:B------:R-:W-:Y:S05]  /*32a10*/  WARPSYNC.COLLECTIVE R15, `(.L_x_2845) ;  /* 0x000000000f087348 */ /* 0x000fea0003c00000 */
[----:B------:R0:W1:Y:S02]  /*32a20*/  SHFL.IDX P6, R14, R13, R12, R11 ;  /* 0x0000000c0d0e7389 */ /* 0x00006400000c000b */
[----:B01----:R-:W-:Y:S01]  /*32a30*/  ENDCOLLECTIVE ;  /* 0x000000000000791b */ /* 0x003fe20003800000 */
.L_x_2845:
[----:B------:R-:W-:Y:S01]  /*32a40*/  IMAD.MOV.U32 R13, RZ, RZ, R48 ;  /* 0x000000ffff0d7224 */ /* 0x000fe200078e0030 */
[----:B------:R-:W-:-:S07]  /*32a50*/  MOV R9, R14 ;  /* 0x0000000e00097202 */ /* 0x000fce0000000f00 */
[----:B------:R-:W-:Y:S05]  /*32a60*/  WARPSYNC.COLLECTIVE R15, `(.L_x_2846) ;  /* 0x000000000f087348 */ /* 0x000fea0003c00000 */
[----:B------:R0:W1:Y:S02]  /*32a70*/  SHFL.IDX P6, R14, R13, R12, R11 ;  /* 0x0000000c0d0e7389 */ /* 0x00006400000c000b */
[----:B01----:R-:W-:Y:S01]  /*32a80*/  ENDCOLLECTIVE ;  /* 0x000000000000791b */ /* 0x003fe20003800000 */
.L_x_2846:
[----:B------:R-:W-:Y:S05]  /*32a90*/  BRA `(.L_x_2847) ;  /* 0xfffffdb800b07947 */ /* 0x000fea000383ffff */
.L_x_2590:
[----:B------:R-:W-:Y:S01]  /*32aa0*/  BSSY B1, `(.L_x_2848) ;  /* 0x0000008000017945 */ /* 0x000fe20003800000 */
[----:B------:R-:W-:Y:S02]  /*32ab0*/  IMAD.MOV.U32 R13, RZ, RZ, R10 ;  /* 0x000000ffff0d7224 */ /* 0x000fe400078e000a */
[----:B------:R-:W-:Y:S02]  /*32ac0*/  IMAD.MOV.U32 R12, RZ, RZ, 0x1 ;  /* 0x00000001ff0c7424 */ /* 0x000fe400078e00ff */
[----:B------:R-:W-:Y:S02]  /*32ad0*/  IMAD.MOV.U32 R11, RZ, RZ, 0x181f ;  /* 0x0000181fff0b7424 */ /* 0x000fe400078e00ff */
[----:B------:R-:W-:-:S07]  /*32ae0*/  IMAD.MOV.U32 R15, RZ, RZ, -0x1 ;  /* 0xffffffffff0f7424 */ /* 0x000fce00078e00ff */
[----:B012345:R-:W-:Y:S05]  /*32af0*/  WARPSYNC.COLLECTIVE R15, `(.L_x_2849) ;  /* 0x000000000f087348 */ /* 0x03ffea0003c00000 */
[----:B----4-:R4:W0:Y:S02]  /*32b00*/  SHFL.IDX P6, R14, R13, R12, R11 ;  /* 0x0000000c0d0e7389 */ /* 0x01082400000c000b */
[----:B012345:R-:W-:Y:S01]  /*32b10*/  ENDCOLLECTIVE ;  /* 0x000000000000791b */ /* 0x03ffe20003800000 */
.L_x_2849:
[----:B------:R-:W-:Y:S05]  /*32b20*/  BSYNC B1 ;  /* 0x0000000000017941 */ /* 0x000fea0003800000 */
.L_x_2848:
        /* <DEDUP_REMOVED lines=8> */
.L_x_2850:
[----:B------:R-:W-:Y:S02]  /*32bb0*/  IMAD.MOV.U32 R13, RZ, RZ, R37 ;  /* 0x000000ffff0d7224 */ /* 0x000fe400078e0025 */
[----:B------:R-:W-:-:S07]  /*32bc0*/  IMAD.MOV.U32 R4, RZ, RZ, R14 ;  /* 0x000000ffff047224 */ /* 0x000fce00078e000e */
[----:B------:R-:W-:Y:S05]  /*32bd0*/  WARPSYNC.COLLECTIVE R15, `(.L_x_2851) ;  /* 0x000000000f087348 */ /* 0x000fea0003c00000 */
[----:B------:R0:W1:Y:S02]  /*32be0*/  SHFL.IDX P6, R14, R13, R12, R11 ;  /* 0x0000000c0d0e7389 */ /* 0x00006400000c000b */
[----:B01----:R-:W-:Y:S01]  /*32bf0*/  ENDCOLLECTIVE ;  /* 0x000000000000791b */ /* 0x003fe20003800000 */
.L_x_2851:
[----:B------:R-:W-:Y:S02]  /*32c00*/  IMAD.MOV.U32 R13, RZ, RZ, R48 ;  /* 0x000000ffff0d7224 */ /* 0x000fe400078e0030 */
[----:B------:R-:W-:-:S07]  /*32c10*/  IMAD.MOV.U32 R9, RZ, RZ, R14 ;  /* 0x000000ffff097224 */ /* 0x000fce00078e000e */
[----:B------:R-:W-:Y:S05]  /*32c20*/  WARPSYNC.COLLECTIVE R15, `(.L_x_2852) ;  /* 0x000000000f087348 */ /* 0x000fea0003c00000 */
[----:B------:R0:W1:Y:S02]  /*32c30*/  SHFL.IDX P6, R14, R13, R12, R11 ;  /* 0x0000000c0d0e7389 */ /* 0x00006400000c000b */
[----:B01----:R-:W-:Y:S01]  /*32c40*/  ENDCOLLECTIVE ;  /* 0x000000000000791b */ /* 0x003fe20003800000 */
.L_x_2852:
[----:B------:R-:W-:Y:S05]  /*32c50*/  BRA `(.L_x_2853) ;  /* 0xfffffdb800d07947 */ /* 0x000fea000383ffff */
.L_x_2593:
[----:B------:R-:W-:Y:S01]  /*32c60*/  BSSY B1, `(.L_x_2854) ;  /* 0x0000008000017945 */ /* 0x000fe20003800000 */
[----:B------:R-:W-:Y:S01]  /*32c70*/  IMAD.MOV.U32 R13, RZ, RZ, R10 ;  /* 0x000000ffff0d7224 */ /* 0x000fe200078e000a */
[----:B------:R-:W-:Y:S01]  /*32c80*/  MOV R15, 0xffffffff ;  /* 0xffffffff000f7802 */ /* 0x000fe20000000f00 */
[----:B------:R-:W-:Y:S02]  /*32c90*/  IMAD.MOV.U32 R12, RZ, RZ, 0x2 ;  /* 0x00000002ff0c7424 */ /* 0x000fe400078e00ff */
[----:B------:R-:W-:-:S07]  /*32ca0*/  IMAD.MOV.U32 R11, RZ, RZ, 0x181f ;  /* 0x0000181fff0b7424 */ /* 0x000fce00078e00ff */
[----:B012345:R-:W-:Y:S05]  /*32cb0*/  WARPSYNC.COLLECTIVE R15, `(.L_x_2855) ;  /* 0x000000000f087348 */ /* 0x03ffea0003c00000 */
[----:B----4-:R4:W0:Y:S02]  /*32cc0*/  SHFL.IDX P6, R14, R13, R12, R11 ;  /* 0x0000000c0d0e7389 */ /* 0x01082400000c000b */
[----:B012345:R-:W-:Y:S01]  /*32cd0*/  ENDCOLLECTIVE ;  /* 0x000000000000791b */ /* 0x03ffe20003800000 */
.L_x_2855:
[----:B------:R-:W-:Y:S05]  /*32ce0*/  BSYNC B1 ;  /* 0x0000000000017941 */ /* 0x000fea0003800000 */
.L_x_2854:
        /* <DEDUP_REMOVED lines=8> */
.L_x_2856:
[----:B------:R-:W-:Y:S02]  /*32d70*/  IMAD.MOV.U32 R13, RZ, RZ, R37 ;  /* 0x000000ffff0d7224 */ /* 0x000fe400078e0025 */
[----:B------:R-:W-:-:S07]  /*32d80*/  IMAD.MOV.U32 R4, RZ, RZ, R14 ;  /* 0x000000ffff047224 */ /* 0x000fce00078e000e */
[----:B------:R-:W-:Y:S05]  /*32d90*/  WARPSYNC.COLLECTIVE R15, `(.L_x_2857) ;  /* 0x000000000f087348 */ /* 0x000fea0003c00000 */
[----:B------:R0:W1:Y:S02]  /*32da0*/  SHFL.IDX P6, R14, R13, R12, R11 ;  /* 0x0000000c0d0e7389 */ /* 0x00006400000c000b */
[----:B01----:R-:W-:Y:S01]  /*32db0*/  ENDCOLLECTIVE ;  /* 0x000000000000791b */ /* 0x003fe20003800000 */
.L_x_2857:
[----:B------:R-:W-:Y:S01]  /*32dc0*/  MOV R13, R48 ;  /* 0x00000030000d7202 */ /* 0x000fe20000000f00 */
[----:B------:R-:W-:-:S07]  /*32dd0*/  IMAD.MOV.U32 R9, RZ, RZ, R14 ;  /* 0x000000ffff097224 */ /* 0x000fce00078e000e */
[----:B------:R-:W-:Y:S05]  /*32de0*/  WARPSYNC.COLLECTIVE R15, `(.L_x_2858) ;  /* 0x000000000f087348 */ /* 0x000fea0003c00000 */
[----:B------:R0:W1:Y:S02]  /*32df0*/  SHFL.IDX P6, R14, R13, R12, R11 ;  /* 0x0000000c0d0e7389 */ /* 0x00006400000c000b */
[----:B01----:R-:W-:Y:S01]  /*32e00*/  ENDCOLLECTIVE ;  /* 0x000000000000791b */ /* 0x003fe20003800000 */
.L_x_2858:
[----:B------:R-:W-:Y:S05]  /*32e10*/  BRA `(.L_x_2859) ;  /* 0xfffffdb800e47947 */ /* 0x000fea000383ffff */
.L_x_2596:
[----:B------:R-:W-:Y:S01]  /*32e20*/  BSSY B1, `(.L_x_2860) ;  /* 0x0000008000017945 */ /* 0x000fe20003800000 */
[----:B------:R-:W-:Y:S02]  /*32e30*/  IMAD.MOV.U32 R13, RZ, RZ, R10 ;  /* 0x000000ffff0d7224 */ /* 0x000fe400078e000a */
[----:B------:R-:W-:Y:S02]  /*32e40*/  IMAD.MOV.U32 R12, RZ, RZ, 0x3 ;  /* 0x00000003ff0c7424 */ /* 0x000fe400078e00ff */
[----:B------:R-:W-:Y:S02]  /*32e50*/  IMAD.MOV.U32 R11, RZ, RZ, 0x181f ;  /* 0x0000181fff0b7424 */ /* 0x000fe400078e00ff */
[----:B------:R-:W-:-:S07]  /*32e60*/  IMAD.MOV.U32 R15, RZ, RZ, -0x1 ;  /* 0xffffffffff0f7424 */ /* 0x000fce00078e00ff */
[----:B0-2-45:R-:W-:Y:S05]  /*32e70*/  WARPSYNC.COLLECTIVE R15, `(.L_x_2861) ;  /* 0x000000000f087348 */ /* 0x035fea0003c00000 */
[----:B----4-:R1:W3:Y:S02]  /*32e80*/  SHFL.IDX P6, R14, R13, R12, R11 ;  /* 0x0000000c0d0e7389 */ /* 0x0102e400000c000b */
[----:B0123-5:R-:W-:Y:S01]  /*32e90*/  ENDCOLLECTIVE ;  /* 0x000000000000791b */ /* 0x02ffe20003800000 */
.L_x_2861:
[----:B------:R-:W-:Y:S05]  /*32ea0*/  BSYNC B1 ;  /* 0x0000000000017941 */ /* 0x000fea0003800000 */
.L_x_2860:
[----:B------:R-:W-:Y:S01]  /*32eb0*/  IMAD.MOV.U32 R13, RZ, RZ, R0 ;  /* 0x000000ffff0d7224 */ /* 0x000fe200078e0000 */
[----:B------:R-:W-:Y:S01]  /*32ec0*/  MOV R15, 0xffffffff ;  /* 0xffffffff000f7802 */ /* 0x000fe20000000f00 */
[----:B------:R-:W-:Y:S02]  /*32ed0*/  IMAD.MOV.U32 R12, RZ, RZ, 0x3 ;  /* 0x00000003ff0c7424 */ /* 0x000fe400078e00ff */
[----:B------:R-:W-:Y:S02]  /*32ee0*/  IMAD.MOV.U32 R11, RZ, RZ, 0x181f ;  /* 0x0000181fff0b7424 */ /* 0x000fe400078e00ff */
[----:B------:R-:W-:-:S07]  /*32ef0*/  IMAD.MOV.U32 R5, RZ, RZ, R14 ;  /* 0x000000ffff057224 */ /* 0x000fce00078e000e */
[----:B------:R-:W-:Y:S05]  /*32f00*/  WARPSYNC.COLLECTIVE R15, `(.L_x_2862) ;  /* 0x000000000f087348 */ /* 0x000fea0003c00000 */
[----:B------:R0:W1:Y:S02]  /*32f10*/  SHFL.IDX P6, R14, R13, R12, R11 ;  /* 0x0000000c0d0e7389 */ /* 0x00006400000c000b */
[----:B01----:R-:W-:Y:S01]  /*32f20*/  ENDCOLLECTIVE ;  /* 0x000000000000791b */ /* 0x003fe20003800000 */
.L_x_2862:
[----:B------:R-:W-:Y:S02]  /*32f30*/  IMAD.MOV.U32 R13, RZ, RZ, R37 ;  /* 0x000000ffff0d7224 */ /* 0x000fe400078e0025 */
[----:B------:R-:W-:-:S07]  /*32f40*/  IMAD.MOV.U32 R4, RZ, RZ, R14 ;  /* 0x000000ffff047224 */ /* 0x000fce00078e000e */
[----:B------:R-:W-:Y:S05]  /*32f50*/  WARPSYNC.COLLECTIVE R15, `(.L_x_2863) ;  /* 0x000000000f087348 */ /* 0x000fea0003c00000 */
[----:B------:R0:W1:Y:S02]  /*32f60*/  SHFL.IDX P6, R14, R13, R12, R11 ;  /* 0x0000000c0d0e7389 */ /* 0x00006400000c000b */
[----:B01----:R-:W-:Y:S01]  /*32f70*/  ENDCOLLECTIVE ;  /* 0x000000000000791b */ /* 0x003fe20003800000 */
.L_x_2863:
[----:B------:R-:W-:Y:S02]  /*32f80*/  IMAD.MOV.U32 R13, RZ, RZ, R48 ;  /* 0x000000ffff0d7224 */ /* 0x000fe400078e0030 */
[----:B------:R-:W-:-:S07]  /*32f90*/  IMAD.MOV.U32 R37, RZ, RZ, R14 ;  /* 0x000000ffff257224 */ /* 0x000fce00078e000e */
[----:B------:R-:W-:Y:S05]  /*32fa0*/  WARPSYNC.COLLECTIVE R15, `(.L_x_2864) ;  /* 0x000000000f087348 */ /* 0x000fea0003c00000 */
[----:B------:R0:W1:Y:S02]  /*32fb0*/  SHFL.IDX P6, R14, R13, R12, R11 ;  /* 0x0000000c0d0e7389 */ /* 0x00006400000c000b */
[----:B01----:R-:W-:Y:S01]  /*32fc0*/  ENDCOLLECTIVE ;  /* 0x000000000000791b */ /* 0x003fe20003800000 */
.L_x_2864:
[----:B------:R-:W-:Y:S01]  /*32fd0*/  IMAD.MOV.U32 R48, RZ, RZ, R14 ;  /* 0x000000ffff307224 */ /* 0x000fe200078e000e */
[----:B------:R-:W-:Y:S06]  /*32fe0*/  BRA `(.L_x_2865) ;  /* 0xfffffdb800fc7947 */ /* 0x000fec000383ffff */
.L_x_2600:
[----:B----4-:R4:W0:Y:S02]  /*32ff0*/  SYNCS.PHASECHK.TRANS64.TRYWAIT P0, [R18+URZ+0x38800], R3 ;  /* 0x03880003120075a7 */ /* 0x010824000800017f */
[----:B0-----:R-:W-:Y:S05]  /*33000*/  @!P0 NANOSLEEP.SYNCS 0x989680 ;  /* 0x009896800000895d */ /* 0x001fea0003900000 */
[----:B------:R-:W0:Y:S02]  /*33010*/  @!P0 SYNCS.PHASECHK.TRANS64 P0, [R18+URZ+0x38800], R3 ;  /* 0x03880003120085a7 */ /* 0x000e24000800007f */
[----:B0-----:R-:W-:Y:S05]  /*33020*/  @!P0 BRA `(.L_x_2600) ;  /* 0xfffffffc00f08947 */ /* 0x001fea000383ffff */
[----:B------:R-:W-:Y:S05]  /*33030*/  BRA `(.L_x_2866) ;  /* 0xfffffdbc007c7947 */ /* 0x000fea000383ffff */
.L_x_2616:
[----:B------:R-:W0:Y:S01]  /*33040*/  LDC R37, c[0x0][0x3f4] ;  /* 0x0000fd00ff257b82 */ /* 0x000e220000000800 */
[----:B------:R-:W-:Y:S01]  /*33050*/  BSSY B1, `(.L_x_2867) ;  /* 0x0000008000017945 */ /* 0x000fe20003800000 */
[----:B------:R-:W-:Y:S01]  /*33060*/  IMAD.MOV.U32 R13, RZ, RZ, R53 ;  /* 0x000000ffff0d7224 */ /* 0x000fe200078e0035 */
[----:B------:R-:W-:Y:S01]  /*33070*/  MOV R15, 0xffffffff ;  /* 0xffffffff000f7802 */ /* 0x000fe20000000f00 */
[----:B------:R-:W-:Y:S02]  /*33080*/  IMAD.MOV.U32 R12, RZ, RZ, RZ ;  /* 0x000000ffff0c7224 */ /* 0x000fe400078e00ff */
[----:B------:R-:W-:-:S07]  /*33090*/  IMAD.MOV.U32 R11, RZ, RZ, 0x181f ;  /* 0x0000181fff0b7424 */ /* 0x000fce00078e00ff */
[----:B0-----:R-:W-:Y:S05]  /*330a0*/  WARPSYNC.COLLECTIVE R15, `(.L_x_2868) ;  /* 0x000000000f087348 */ /* 0x001fea0003c00000 */
[----:B------:R1:W2:Y:S02]  /*330b0*/  SHFL.IDX P6, R14, R13, R12, R11 ;  /* 0x0000000c0d0e7389 */ /* 0x0002a400000c000b */
[----:B012---:R-:W-:Y:S01]  /*330c0*/  ENDCOLLECTIVE ;  /* 0x000000000000791b */ /* 0x007fe20003800000 */
.L_x_2868:
[----:B------:R-:W-:Y:S05]  /*330d0*/  BSYNC B1 ;  /* 0x0000000000017941 */ /* 0x000fea0003800000 */
.L_x_2867:
[----:B------:R0:W5:Y:S01]  /*330e0*/  LDL R8, [R1+0x38] ;  /* 0x0000380001087983 */ /* 0x0001620000100800 */
[----:B------:R-:W-:Y:S01]  /*330f0*/  IMAD.MOV.U32 R13, RZ, RZ, R55 ;  /* 0x000000ffff0d7224 */ /* 0x000fe200078e0037 */
[----:B------:R-:W-:Y:S01]  /*33100*/  ISETP.GE.AND P0, PT, R16, R37, PT ;  /* 0x000000251000720c */ /* 0x000fe20003f06270 */
[----:B------:R-:W-:Y:S02]  /*33110*/  IMAD.MOV.U32 R12, RZ, RZ, RZ ;  /* 0x000000ffff0c7224 */ /* 0x000fe400078e00ff */
[----:B------:R-:W-:Y:S02]  /*33120*/  IMAD.MOV.U32 R11, RZ, RZ, 0x181f ;  /* 0x0000181fff0b7424 */ /* 0x000fe400078e00ff */
[----:B------:R-:W-:Y:S02]  /*33130*/  IMAD.MOV.U32 R15, RZ, RZ, -0x1 ;  /* 0xffffffffff0f7424 */ /* 0x000fe400078e00ff */
[----:B0-----:R-:W-:-:S07]  /*33140*/  IMAD.MOV.U32 R5, RZ, RZ, R14 ;  /* 0x000000ffff057224 */ /* 0x001fce00078e000e */
[----:B-----5:R-:W-:Y:S05]  /*33150*/  WARPSYNC.COLLECTIVE R15, `(.L_x_2869) ;  /* 0x000000000f087348 */ /* 0x020fea0003c00000 */
[----:B------:R0:W1:Y:S02]  /*33160*/  SHFL.IDX P6, R14, R13, R12, R11 ;  /* 0x0000000c0d0e7389 */ /* 0x00006400000c000b */
[----:B01---5:R-:W-:Y:S01]  /*33170*/  ENDCOLLECTIVE ;  /* 0x000000000000791b */ /* 0x023fe20003800000 */
.L_x_2869:
[----:B------:R-:W-:Y:S02]  /*33180*/  IMAD.MOV.U32 R13, RZ, RZ, R57 ;  /* 0x000000ffff0d7224 */ /* 0x000fe400078e0039 */
[----:B------:R-:W-:-:S07]  /*33190*/  IMAD.MOV.U32 R7, RZ, RZ, R14 ;  /* 0x000000ffff077224 */ /* 0x000fce00078e000e */
[----:B------:R-:W-:Y:S05]  /*331a0*/  WARPSYNC.COLLECTIVE R15, `(.L_x_2870) ;  /* 0x000000000f087348 */ /* 0x000fea0003c00000 */
[----:B------:R0:W1:Y:S02]  /*331b0*/  SHFL.IDX P6, R14, R13, R12, R11 ;  /* 0x0000000c0d0e7389 */ /* 0x00006400000c000b */
[----:B01----:R-:W-:Y:S01]  /*331c0*/  ENDCOLLECTIVE ;  /* 0x000000000000791b */ /* 0x003fe20003800000 */
.L_x_2870:
[----:B------:R-:W-:Y:S01]  /*331d0*/  MOV R13, R59 ;  /* 0x0000003b000d7202 */ /* 0x000fe20000000f00 */
[----:B------:R-:W-:-:S07]  /*331e0*/  IMAD.MOV.U32 R9, RZ, RZ, R14 ;  /* 0x000000ffff097224 */ /* 0x000fce00078e000e */
[----:B------:R-:W-:Y:S05]  /*331f0*/  WARPSYNC.COLLECTIVE R15, `(.L_x_2871) ;  /* 0x000000000f087348 */ /* 0x000fea0003c00000 */
[----:B------:R0:W1:Y:S02]  /*33200*/  SHFL.IDX P6, R14, R13, R12, R11 ;  /* 0x0000000c0d0e7389 */ /* 0x00006400000c000b */
[----:B01----:R-:W-:Y:S01]  /*33210*/  ENDCOLLECTIVE ;  /* 0x000000000000791b */ /* 0x003fe20003800000 */
.L_x_2871:
[----:B------:R-:W-:-:S05]  /*33220*/  IMAD R52, R8, R52, RZ ;  /* 0x0000003408347224 */ /* 0x000fca00078e02ff */
[----:B------:R-:W-:-:S13]  /*33230*/  ISETP.GE.OR P1, PT, R3, R52, P0 ;  /* 0x000000340300720c */ /* 0x000fda0000726670 */
[C---:B------:R-:W-:Y:S02]  /*33240*/  @!P1 IADD3 R4, P2, R16.reuse, R7, RZ ;  /* 0x0000000710049210 */ /* 0x040fe40007f5e0ff */
[----:B------:R-:W-:-:S03]  /*33250*/  @!P1 IADD3 R24, P3, R16, R14, RZ ;  /* 0x0000000e10189210 */ /* 0x000fc60007f7e0ff */
[--C-:B------:R-:W-:Y:S02]  /*33260*/  @!P1 IMAD.X R5, R5, 0x1, R17.reuse, P2 ;  /* 0x0000000105059824 */ /* 0x100fe400010e0611 */
[----:B------:R-:W-:-:S04]  /*33270*/  @!P1 IMAD.X R25, R9, 0x1, R17, P3 ;  /* 0x0000000109199824 */ /* 0x000fc800018e0611 */
[----:B------:R-:W5:Y:S04]  /*33280*/  @!P1 LD.E.128 R4, desc[UR40][R4.64] ;  /* 0x0000002804049980 */ /* 0x000f68000c101d00 */
[----:B------:R-:W5:Y:S01]  /*33290*/  @!P1 LD.E.128 R24, desc[UR40][R24.64] ;  /* 0x0000002818189980 */ /* 0x000f62000c101d00 */
[----:B------:R-:W-:Y:S01]  /*332a0*/  IMAD.MOV.U32 R13, RZ, RZ, R53 ;  /* 0x000000ffff0d7224 */ /* 0x000fe200078e0035 */
[----:B------:R-:W-:Y:S01]  /*332b0*/  CS2R R44, SRZ ;  /* 0x00000000002c7805 */ /* 0x000fe2000001ff00 */
[----:B------:R-:W-:Y:S01]  /*332c0*/  IMAD.MOV.U32 R12, RZ, RZ, 0x1 ;  /* 0x00000001ff0c7424 */ /* 0x000fe200078e00ff */
[----:B------:R-:W-:Y:S02]  /*332d0*/  CS2R R46, SRZ ;  /* 0x00000000002e7805 */ /* 0x000fe4000001ff00 */
[----:B------:R-:W-:-:S02]  /*332e0*/  CS2R R48, SRZ ;  /* 0x0000000000307805 */ /* 0x000fc4000001ff00 */
[----:B------:R-:W-:-:S07]  /*332f0*/  CS2R R50, SRZ ;  /* 0x0000000000327805 */ /* 0x000fce000001ff00 */
[----:B-----5:R-:W-:Y:S05]  /*33300*/  WARPSYNC.COLLECTIVE R15, `(.L_x_2872) ;  /* 0x000000000f087348 */ /* 0x020fea0003c00000 */
[----:B------:R0:W1:Y:S02]  /*33310*/  SHFL.IDX P6, R14, R13, R12, R11 ;  /* 0x0000000c0d0e7389 */ /* 0x00006400000c000b */
[----:B01---5:R-:W-:Y:S01]  /*33320*/  ENDCOLLECTIVE ;  /* 0x000000000000791b */ /* 0x023fe20003800000 */
.L_x_2872:
[----:B------:R-:W-:Y:S02]  /*33330*/  IMAD.MOV.U32 R13, RZ, RZ, R55 ;  /* 0x000000ffff0d7224 */ /* 0x000fe400078e0037 */
[----:B------:R-:W-:-:S07]  /*33340*/  IMAD.MOV.U32 R9, RZ, RZ, R14 ;  /* 0x000000ffff097224 */ /* 0x000fce00078e000e */
[----:B------:R-:W-:Y:S05]  /*33350*/  WARPSYNC.COLLECTIVE R15, `(.L_x_2873) ;  /* 0x000000000f087348 */ /* 0x000fea0003c00000 */
[----:B------:R0:W1:Y:S02]  /*33360*/  SHFL.IDX P6, R14, R13, R12, R11 ;  /* 0x0000000c0d0e7389 */ /* 0x00006400000c000b */
[----:B01----:R-:W-:Y:S01]  /*33370*/  ENDCOLLECTIVE ;  /* 0x000000000000791b */ /* 0x003fe20003800000 */
.L_x_2873:
[----:B------:R-:W-:Y:S02]  /*33380*/  IMAD.MOV.U32 R13, RZ, RZ, R57 ;  /* 0x000000ffff0d7224 */ /* 0x000fe400078e0039 */
[----:B------:R-:W-:-:S07]  /*33390*/  IMAD.MOV.U32 R21, RZ, RZ, R14 ;  /* 0x000000ffff157224 */ /* 0x000fce00078e000e */
[----:B------:R-:W-:Y:S05]  /*333a0*/  WARPSYNC.COLLECTIVE R15, `(.L_x_2874) ;  /* 0x000000000f087348 */ /* 0x000fea0003c00000 */
[----:B------:R0:W1:Y:S02]  /*333b0*/  SHFL.IDX P6, R14, R13, R12, R11 ;  /* 0x0000000c0d0e7389 */ /* 0x00006400000c000b */
[----:B01----:R-:W-:Y:S01]  /*333c0*/  ENDCOLLECTIVE ;  /* 0x000000000000791b */ /* 0x003fe20003800000 */
.L_x_2874:
[----:B------:R-:W-:Y:S01]  /*333d0*/  IMAD.MOV.U32 R13, RZ, RZ, R59 ;  /* 0x000000ffff0d7224 */ /* 0x000fe200078e003b */
[----:B------:R-:W-:-:S07]  /*333e0*/  MOV R33, R14 ;  /* 0x0000000e00217202 */ /* 0x000fce0000000f00 */
[----:B------:R-:W-:Y:S05]  /*333f0*/  WARPSYNC.COLLECTIVE R15, `(.L_x_2875) ;  /* 0x000000000f087348 */ /* 0x000fea0003c00000 */
[----:B------:R0:W1:Y:S02]  /*33400*/  SHFL.IDX P6, R14, R13, R12, R11 ;  /* 0x0000000c0d0e7389 */ /* 0x00006400000c000b */
[----:B01----:R-:W-:Y:S01]  /*33410*/  ENDCOLLECTIVE ;  /* 0x000000000000791b */ /* 0x003fe20003800000 */
.L_x_2875:
[----:B------:R-:W-:Y:S02]  /*33420*/  @!P1 IMAD.MOV.U32 R44, RZ, RZ, R4 ;  /* 0x000000ffff2c9224 */ /* 0x000fe400078e0004 */
[----:B------:R-:W-:Y:S01]  /*33430*/  @!P1 IMAD.MOV.U32 R45, RZ, RZ, R5 ;  /* 0x000000ffff2d9224 */ /* 0x000fe200078e0005 */
[----:B------:R-:W-:Y:S01]  /*33440*/  CS2R R4, SRZ ;  /* 0x0000000000047805 */ /* 0x000fe2000001ff00 */
[----:B------:R-:W-:Y:S01]  /*33450*/  @!P1 IMAD.MOV.U32 R46, RZ, RZ, R6 ;  /* 0x000000ffff2e9224 */ /* 0x000fe200078e0006 */
[----:B------:R-:W-:Y:S01]  /*33460*/  @!P1 MOV R51, R27 ;  /* 0x0000001b00339202 */ /* 0x000fe20000000f00 */
[----:B------:R-:W-:Y:S02]  /*33470*/  @!P1 IMAD.MOV.U32 R47, RZ, RZ, R7 ;  /* 0x000000ffff2f9224 */ /* 0x000fe400078e0007 */
[----:B------:R-:W-:Y:S02]  /*33480*/  @!P1 IMAD.MOV.U32 R48, RZ, RZ, R24 ;  /* 0x000000ffff309224 */ /* 0x000fe400078e0018 */
[----:B------:R-:W-:-:S02]  /*33490*/  @!P1 IMAD.MOV.U32 R49, RZ, RZ, R25 ;  /* 0x000000ffff319224 */ /* 0x000fc400078e0019 */
[----:B------:R-:W-:Y:S01]  /*334a0*/  @!P1 IMAD.MOV.U32 R50, RZ, RZ, R26 ;  /* 0x000000ffff329224 */ /* 0x000fe200078e001a */
[----:B------:R-:W-:Y:S06]  /*334b0*/  BRA `(.L_x_2876) ;  /* 0xfffffdfc00087947 */ /* 0x000fec000383ffff */
.L_x_2619:
[----:B------:R-:W-:Y:S01]  /*334c0*/  BSSY B1, `(.L_x_2877) ;  /* 0x0000008000017945 */ /* 0x000fe20003800000 */
[----:B------:R-:W-:Y:S02]  /*334d0*/  IMAD.MOV.U32 R13, RZ, RZ, R53 ;  /* 0x000000ffff0d7224 */ /* 0x000fe400078e0035 */
[----:B------:R-:W-:Y:S02]  /*334e0*/  IMAD.MOV.U32 R12, RZ, RZ, 0x2 ;  /* 0x00000002ff0c7424 */ /* 0x000fe400078e00ff */
[----:B------:R-:W-:Y:S02]  /*334f0*/  IMAD.MOV.U32 R11, RZ, RZ, 0x181f ;  /* 0x0000181fff0b7424 */ /* 0x000fe400078e00ff */
[----:B------:R-:W-:-:S07]  /*33500*/  IMAD.MOV.U32 R15, RZ, RZ, -0x1 ;  /* 0xffffffffff0f7424 */ /* 0x000fce00078e00ff */
[----:B-----5:R-:W-:Y:S05]  /*33510*/  WARPSYNC.COLLECTIVE R15, `(.L_x_2878) ;  /* 0x000000000f087348 */ /* 0x020fea0003c00000 */
[----:B------:R0:W1:Y:S02]  /*33520*/  SHFL.IDX P6, R14, R13, R12, R11 ;  /* 0x0000000c0d0e7389 */ /* 0x00006400000c000b */
[----:B01---5:R-:W-:Y:S01]  /*33530*/  ENDCOLLECTIVE ;  /* 0x000000000000791b */ /* 0x023fe20003800000 */
.L_x_2878:
[----:B------:R-:W-:Y:S05]  /*33540*/  BSYNC B1 ;  /* 0x0000000000017941 */ /* 0x000fea0003800000 */
.L_x_2877:
[----:B------:R-:W-:Y:S01]  /*33550*/  IMAD.MOV.U32 R13, RZ, RZ, R55 ;  /* 0x000000ffff0d7224 */ /* 0x000fe200078e0037 */
[----:B------:R-:W-:Y:S01]  /*33560*/  MOV R15, 0xffffffff ;  /* 0xffffffff000f7802 */ /* 0x000fe20000000f00 */
[----:B------:R-:W-:Y:S02]  /*33570*/  IMAD.MOV.U32 R12, RZ, RZ, 0x2 ;  /* 0x00000002ff0c7424 */ /* 0x000fe400078e00ff */
[----:B------:R-:W-:Y:S02]  /*33580*/  IMAD.MOV.U32 R11, RZ, RZ, 0x181f ;  /* 0x0000181fff0b7424 */ /* 0x000fe400078e00ff */
[----:B------:R-:W-:Y:S02]  /*33590*/  IMAD.MOV.U32 R9, RZ, RZ, R14 ;  /* 0x000000ffff097224 */ /* 0x000fe400078e000e */
[----:B------:R-:W-:-:S07]  /*335a0*/  VIADD R27, R3, 0x40 ;  /* 0x00000040031b7836 */ /* 0x000fce0000000000 */
[----:B------:R-:W-:Y:S05]  /*335b0*/  WARPSYNC.COLLECTIVE R15, `(.L_x_2879) ;  /* 0x000000000f087348 */ /* 0x000fea0003c00000 */
[----:B------:R0:W1:Y:S02]  /*335c0*/  SHFL.IDX P6, R14, R13, R12, R11 ;  /* 0x0000000c0d0e7389 */ /* 0x00006400000c000b */
[----:B01----:R-:W-:Y:S01]  /*335d0*/  ENDCOLLECTIVE ;  /* 0x000000000000791b */ /* 0x003fe20003800000 */
.L_x_2879:
[----:B------:R-:W-:Y:S01]  /*335e0*/  ISETP.GE.OR P1, PT, R27, R52, P0 ;  /* 0x000000341b00720c */ /* 0x000fe20000726670 */
[----:B------:R-:W-:Y:S02]  /*335f0*/  IMAD.MOV.U32 R13, RZ, RZ, R57 ;  /* 0x000000ffff0d7224 */ /* 0x000fe400078e0039 */
[----:B------:R-:W-:-:S10]  /*33600*/  IMAD.MOV.U32 R21, RZ, RZ, R14 ;  /* 0x000000ffff157224 */ /* 0x000fd400078e000e */
[----:B------:R-:W-:Y:S05]  /*33610*/  WARPSYNC.COLLECTIVE R15, `(.L_x_2880) ;  /* 0x000000000f087348 */ /* 0x000fea0003c00000 */
[----:B------:R0:W1:Y:S02]  /*33620*/  SHFL.IDX P6, R14, R13, R12, R11 ;  /* 0x0000000c0d0e7389 */ /* 0x00006400000c000b */
[----:B01----:R-:W-:Y:S01]  /*33630*/  ENDCOLLECTIVE ;  /* 0x000000000000791b */ /* 0x003fe20003800000 */
.L_x_2880:
[----:B------:R-:W-:-:S05]  /*33640*/  @!P1 IADD3 R24, P2, R16, R21, RZ ;  /* 0x0000001510189210 */ /* 0x000fca0007f5e0ff */
[----:B------:R-:W-:Y:S02]  /*33650*/  @!P1 IMAD.X R9, R9, 0x1, R17, P2 ;  /* 0x0000000109099824 */ /* 0x000fe400010e0611 */
[----:B------:R-:W-:Y:S02]  /*33660*/  IMAD.MOV.U32 R13, RZ, RZ, R59 ;  /* 0x000000ffff0d7224 */ /* 0x000fe400078e003b */
[----:B------:R-:W-:-:S07]  /*33670*/  IMAD.MOV.U32 R25, RZ, RZ, R14 ;  /* 0x000000ffff197224 */ /* 0x000fce00078e000e */
[----:B------:R-:W-:Y:S05]  /*33680*/  WARPSYNC.COLLECTIVE R15, `(.L_x_2881) ;  /* 0x000000000f087348 */ /* 0x000fea0003c00000 */
[----:B------:R0:W1:Y:S02]  /*33690*/  SHFL.IDX P6, R14, R13, R12, R11 ;  /* 0x0000000c0d0e7389 */ /* 0x00006400000c000b */
[----:B01----:R-:W-:Y:S01]  /*336a0*/  ENDCOLLECTIVE ;  /* 0x000000000000791b */ /* 0x003fe20003800000 */
.L_x_2881:
[----:B------:R-:W-:-:S05]  /*336b0*/  @!P1 IADD3 R32, P3, R16, R14, RZ ;  /* 0x0000000e10209210 */ /* 0x000fca0007f7e0ff */
[----:B------:R-:W-:Y:S02]  /*336c0*/  @!P1 IMAD.X R33, R25, 0x1, R17, P3 ;  /* 0x0000000119219824 */ /* 0x000fe400018e0611 */
[----:B------:R-:W-:-:S04]  /*336d0*/  @!P1 IMAD.MOV.U32 R25, RZ, RZ, R9 ;  /* 0x000000ffff199224 */ /* 0x000fc800078e0009 */
[----:B------:R-:W5:Y:S04]  /*336e0*/  @!P1 LD.E.128 R32, desc[UR40][R32.64] ;  /* 0x0000002820209980 */ /* 0x000f68000c101d00 */
[----:B------:R-:W5:Y:S01]  /*336f0*/  @!P1 LD.E.128 R24, desc[UR40][R24.64] ;  /* 0x0000002818189980 */ /* 0x000f62000c101d00 */
[----:B------:R-:W-:Y:S01]  /*33700*/  MOV R13, R53 ;  /* 0x00000035000d7202 */ /* 0x000fe20000000f00 */
[----:B------:R-:W-:-:S07]  /*33710*/  IMAD.MOV.U32 R12, RZ, RZ, 0x3 ;  /* 0x00000003ff0c7424 */ /* 0x000fce00078e00ff */
[----:B-----5:R-:W-:Y:S05]  /*33720*/  WARPSYNC.COLLECTIVE R15, `(.L_x_2882) ;  /* 0x000000000f087348 */ /* 0x020fea0003c00000 */
[----:B------:R0:W1:Y:S02]  /*33730*/  SHFL.IDX P6, R14, R13, R12, R11 ;  /* 0x0000000c0d0e7389 */ /* 0x00006400000c000b */
[----:B01---5:R-:W-:Y:S01]  /*33740*/  ENDCOLLECTIVE ;  /* 0x000000000000791b */ /* 0x023fe20003800000 */
.L_x_2882:
[----:B------:R-:W-:Y:S02]  /*33750*/  IMAD.MOV.U32 R13, RZ, RZ, R55 ;  /* 0x000000ffff0d7224 */ /* 0x000fe400078e0037 */
[----:B------:R-:W-:-:S07]  /*33760*/  IMAD.MOV.U32 R53, RZ, RZ, R14 ;  /* 0x000000ffff357224 */ /* 0x000fce00078e000e */
[----:B------:R-:W-:Y:S05]  /*33770*/  WARPSYNC.COLLECTIVE R15, `(.L_x_2883) ;  /* 0x000000000f087348 */ /* 0x000fea0003c00000 */
[----:B------:R0:W1:Y:S02]  /*33780*/  SHFL.IDX P6, R14, R13, R12, R11 ;  /* 0x0000000c0d0e7389 */ /* 0x00006400000c000b */
[----:B01----:R-:W-:Y:S01]  /*33790*/  ENDCOLLECTIVE ;  /* 0x000000000000791b */ /* 0x003fe20003800000 */
.L_x_2883:
[----:B------:R-:W-:Y:S02]  /*337a0*/  IMAD.MOV.U32 R13, RZ, RZ, R57 ;  /* 0x000000ffff0d7224 */ /* 0x000fe400078e0039 */
[----:B------:R-:W-:-:S07]  /*337b0*/  IMAD.MOV.U32 R55, RZ, RZ, R14 ;  /* 0x000000ffff377224 */ /* 0x000fce00078e000e */
[----:B------:R-:W-:Y:S05]  /*337c0*/  WARPSYNC.COLLECTIVE R15, `(.L_x_2884) ;  /* 0x000000000f087348 */ /* 0x000fea0003c00000 */
[----:B------:R0:W1:Y:S02]  /*337d0*/  SHFL.IDX P6, R14, R13, R12, R11 ;  /* 0x0000000c0d0e7389 */ /* 0x00006400000c000b */
[----:B01----:R-:W-:Y:S01]  /*337e0*/  ENDCOLLECTIVE ;  /* 0x000000000000791b */ /* 0x003fe20003800000 */
.L_x_2884:
[----:B------:R-:W-:Y:S02]  /*337f0*/  IMAD.MOV.U32 R13, RZ, RZ, R59 ;  /* 0x000000ffff0d7224 */ /* 0x000fe400078e003b */
[----:B------:R-:W-:-:S07]  /*33800*/  IMAD.MOV.U32 R57, RZ, RZ, R14 ;  /* 0x000000ffff397224 */ /* 0x000fce00078e000e */
[----:B------:R-:W-:Y:S05]  /*33810*/  WARPSYNC.COLLECTIVE R15, `(.L_x_2885) ;  /* 0x000000000f087348 */ /* 0x000fea0003c00000 */
[----:B------:R0:W1:Y:S02]  /*33820*/  SHFL.IDX P6, R14, R13, R12, R11 ;  /* 0x0000000c0d0e7389 */ /* 0x00006400000c000b */
[----:B01----:R-:W-:Y:S01]  /*33830*/  ENDCOLLECTIVE ;  /* 0x000000000000791b */ /* 0x003fe20003800000 */
.L_x_2885:
[----:B------:R-:W-:Y:S02]  /*33840*/  CS2R R20, SRZ ;  /* 0x0000000000147805 */ /* 0x000fe4000001ff00 */
[----:B------:R-:W-:Y:S02]  /*33850*/  CS2R R38, SRZ ;  /* 0x0000000000267805 */ /* 0x000fe4000001ff00 */
[----:B------:R-:W-:Y:S02]  /*33860*/  CS2R R40, SRZ ;  /* 0x0000000000287805 */ /* 0x000fe4000001ff00 */
[----:B------:R-:W-:Y:S02]  /*33870*/  CS2R R42, SRZ ;  /* 0x00000000002a7805 */ /* 0x000fe4000001ff00 */
[----:B------:R-:W-:Y:S01]  /*33880*/  CS2R R8, SRZ ;  /* 0x0000000000087805 */ /* 0x000fe2000001ff00 */
[----:B------:R-:W-:Y:S02]  /*33890*/  IMAD.MOV.U32 R59, RZ, RZ, R14 ;  /* 0x000000ffff3b7224 */ /* 0x000fe400078e000e */
[----:B------:R-:W-:-:S02]  /*338a0*/  @!P1 IMAD.MOV.U32 R40, RZ, RZ, R32 ;  /* 0x000000ffff289224 */ /* 0x000fc400078e0020 */
[----:B------:R-:W-:Y:S01]  /*338b0*/  @!P1 IMAD.MOV.U32 R41, RZ, RZ, R33 ;  /* 0x000000ffff299224 */ /* 0x000fe200078e0021 */
[----:B------:R-:W-:Y:S01]  /*338c0*/  @!P1 MOV R20, R24 ;  /* 0x0000001800149202 */ /* 0x000fe20000000f00 */
[----:B------:R-:W-:Y:S02]  /*338d0*/  @!P1 IMAD.MOV.U32 R21, RZ, RZ, R25 ;  /* 0x000000ffff159224 */ /* 0x000fe400078e0019 */
[----:B------:R-:W-:Y:S02]  /*338e0*/  @!P1 IMAD.MOV.U32 R38, RZ, RZ, R26 ;  /* 0x000000ffff269224 */ /* 0x000fe400078e001a */
[----:B------:R-:W-:Y:S02]  /*338f0*/  @!P1 IMAD.MOV.U32 R39, RZ, RZ, R27 ;  /* 0x000000ffff279224 */ /* 0x000fe400078e001b */
[----:B------:R-:W-:Y:S02]  /*33900*/  @!P1 IMAD.MOV.U32 R42, RZ, RZ, R34 ;  /* 0x000000ffff2a9224 */ /* 0x000fe400078e0022 */
[----:B------:R-:W-:Y:S01]  /*33910*/  @!P1 IMAD.MOV.U32 R43, RZ, RZ, R35 ;  /* 0x000000ffff2b9224 */ /* 0x000fe200078e0023 */
[----:B------:R-:W-:Y:S06]  /*33920*/  BRA `(.L_x_2886) ;  /* 0xfffffdf800b47947 */ /* 0x000fec000383ffff */
.L_x_2623:
[----:B0-----:R0:W1:Y:S02]  /*33930*/  SYNCS.PHASECHK.TRANS64.TRYWAIT P4, [R18+URZ+0x38800], R3 ;  /* 0x03880003120075a7 */ /* 0x001064000808017f */
[----:B-1----:R-:W-:Y:S05]  /*33940*/  @!P4 NANOSLEEP.SYNCS 0x989680 ;  /* 0x009896800000c95d */ /* 0x002fea0003900000 */
[----:B------:R-:W1:Y:S02]  /*33950*/  @!P4 SYNCS.PHASECHK.TRANS64 P4, [R18+URZ+0x38800], R3 ;  /* 0x038800031200c5a7 */ /* 0x000e64000808007f */
[----:B-1----:R-:W-:Y:S05]  /*33960*/  @!P4 BRA `(.L_x_2623) ;  /* 0xfffffffc00f0c947 */ /* 0x002fea000383ffff */
[----:B------:R-:W-:Y:S05]  /*33970*/  BRA `(.L_x_2887) ;  /* 0xfffffdfc002c7947 */ /* 0x000fea000383ffff */
.L_x_2633:
[----:B-1----:R1:W2:Y:S02]  /*33980*/  SYNCS.PHASECHK.TRANS64.TRYWAIT P0, [R0+URZ+0x38830], R3 ;  /* 0x03883003000075a7 */ /* 0x0022a4000800017f */
[----:B--2---:R-:W-:Y:S05]  /*33990*/  @!P0 NANOSLEEP.SYNCS 0x989680 ;  /* 0x009896800000895d */ /* 0x004fea0003900000 */
[----:B------:R-:W2:Y:S02]  /*339a0*/  @!P0 SYNCS.PHASECHK.TRANS64 P0, [R0+URZ+0x38830], R3 ;  /* 0x03883003000085a7 */ /* 0x000ea4000800007f */
[----:B--2---:R-:W-:Y:S05]  /*339b0*/  @!P0 BRA `(.L_x_2633) ;  /* 0xfffffffc00f08947 */ /* 0x004fea000383ffff */
[----:B------:R-:W-:Y:S05]  /*339c0*/  BRA `(.L_x_2632) ;  /* 0xfffffe3c00cc7947 */ /* 0x000fea000383ffff */
.L_x_2639:
[----:B-1----:R1:W2:Y:S02]  /*339d0*/  SYNCS.PHASECHK.TRANS64.TRYWAIT P3, [R7+URZ+0x38830], R8 ;  /* 0x03883008070075a7 */ /* 0x0022a4000806017f */
[----:B--2---:R-:W-:Y:S05]  /*339e0*/  @!P3 NANOSLEEP.SYNCS 0x989680 ;  /* 0x009896800000b95d */ /* 0x004fea0003900000 */
[----:B------:R-:W2:Y:S02]  /*339f0*/  @!P3 SYNCS.PHASECHK.TRANS64 P3, [R7+URZ+0x38830], R8 ;  /* 0x038830080700b5a7 */ /* 0x000ea4000806007f */
[----:B--2---:R-:W-:Y:S05]  /*33a00*/  @!P3 BRA `(.L_x_2639) ;  /* 0xfffffffc00f0b947 */ /* 0x004fea000383ffff */
[----:B------:R-:W-:Y:S05]  /*33a10*/  BRA `(.L_x_2638) ;  /* 0xfffffe7000f87947 */ /* 0x000fea000383ffff */
.L_x_2643:
[----:B-1----:R1:W2:Y:S02]  /*33a20*/  SYNCS.PHASECHK.TRANS64.TRYWAIT P2, [R7+URZ+0x38850], R6 ;  /* 0x03885006070075a7 */ /* 0x0022a4000804017f */
[----:B--2---:R-:W-:Y:S05]  /*33a30*/  @!P2 NANOSLEEP.SYNCS 0x989680 ;  /* 0x009896800000a95d */ /* 0x004fea0003900000 */
[----:B------:R-:W2:Y:S02]  /*33a40*/  @!P2 SYNCS.PHASECHK.TRANS64 P2, [R7+URZ+0x38850], R6 ;  /* 0x038850060700a5a7 */ /* 0x000ea4000804007f */
[----:B--2---:R-:W-:Y:S05]  /*33a50*/  @!P2 BRA `(.L_x_2643) ;  /* 0xfffffffc00f0a947 */ /* 0x004fea000383ffff */
[----:B------:R-:W-:Y:S05]  /*33a60*/  BRA `(.L_x_2640) ;  /* 0xfffffe78007c7947 */ /* 0x000fea000383ffff */
.L_x_2651:
[----:B-1----:R1:W2:Y:S02]  /*33a70*/  SYNCS.PHASECHK.TRANS64.TRYWAIT P0, [R7+URZ+0x38830], R8 ;  /* 0x03883008070075a7 */ /* 0x0022a4000800017f */
[----:B--2---:R-:W-:Y:S05]  /*33a80*/  @!P0 NANOSLEEP.SYNCS 0x989680 ;  /* 0x009896800000895d */ /* 0x004fea0003900000 */
[----:B------:R-:W2:Y:S02]  /*33a90*/  @!P0 SYNCS.PHASECHK.TRANS64 P0, [R7+URZ+0x38830], R8 ;  /* 0x03883008070085a7 */ /* 0x000ea4000800007f */
[----:B--2---:R-:W-:Y:S05]  /*33aa0*/  @!P0 BRA `(.L_x_2651) ;  /* 0xfffffffc00f08947 */ /* 0x004fea000383ffff */
[----:B------:R-:W-:Y:S05]  /*33ab0*/  BRA `(.L_x_2650) ;  /* 0xfffffeac00287947 */ /* 0x000fea000383ffff */
.L_x_2655:
[----:B-1----:R1:W2:Y:S02]  /*33ac0*/  SYNCS.PHASECHK.TRANS64.TRYWAIT P0, [R7+URZ+0x38850], R6 ;  /* 0x03885006070075a7 */ /* 0x0022a4000800017f */
[----:B--2---:R-:W-:Y:S05]  /*33ad0*/  @!P0 NANOSLEEP.SYNCS 0x989680 ;  /* 0x009896800000895d */ /* 0x004fea0003900000 */
[----:B------:R-:W2:Y:S02]  /*33ae0*/  @!P0 SYNCS.PHASECHK.TRANS64 P0, [R7+URZ+0x38850], R6 ;  /* 0x03885006070085a7 */ /* 0x000ea4000800007f */
[----:B--2---:R-:W-:Y:S05]  /*33af0*/  @!P0 BRA `(.L_x_2655) ;  /* 0xfffffffc00f08947 */ /* 0x004fea000383ffff */
[----:B------:R-:W-:Y:S05]  /*33b00*/  BRA `(.L_x_2652) ;  /* 0xfffffeb000a07947 */ /* 0x000fea000383ffff */
.L_x_2661:
[----:B-1----:R1:W2:Y:S02]  /*33b10*/  SYNCS.PHASECHK.TRANS64.TRYWAIT P0, [R10+URZ+0x38850], R2 ;  /* 0x038850020a0075a7 */ /* 0x0022a4000800017f */
[----:B--2---:R-:W-:Y:S05]  /*33b20*/  @!P0 NANOSLEEP.SYNCS 0x989680 ;  /* 0x009896800000895d */ /* 0x004fea0003900000 */
[----:B------:R-:W2:Y:S02]  /*33b30*/  @!P0 SYNCS.PHASECHK.TRANS64 P0, [R10+URZ+0x38850], R2 ;  /* 0x038850020a0085a7 */ /* 0x000ea4000800007f */
[----:B--2---:R-:W-:Y:S05]  /*33b40*/  @!P0 BRA `(.L_x_2661) ;  /* 0xfffffffc00f08947 */ /* 0x004fea000383ffff */
[----:B------:R-:W-:Y:S05]  /*33b50*/  BRA `(.L_x_2660) ;  /* 0xfffffed800ac7947 */ /* 0x000fea000383ffff */
.L_x_2665:
[----:B------:R-:W-:Y:S01]  /*33b60*/  SEL R21, R44, R45, P0 ;  /* 0x0000002d2c157207 */ /* 0x000fe20000000000 */
[----:B------:R-:W-:Y:S01]  /*33b70*/  IMAD.MOV.U32 R15, RZ, RZ, -0x1 ;  /* 0xffffffffff0f7424 */ /* 0x000fe200078e00ff */
[----:B------:R-:W-:Y:S02]  /*33b80*/  SEL R47, R45, R44, P0 ;  /* 0x0000002c2d2f7207 */ /* 0x000fe40000000000 */
[----:B------:R-:W-:Y:S02]  /*33b90*/  SEL R44, R76, R77, P0 ;  /* 0x0000004d4c2c7207 */ /* 0x000fe40000000000 */
[----:B------:R-:W-:Y:S02]  /*33ba0*/  SEL R76, R77, R76, P0 ;  /* 0x0000004c4d4c7207 */ /* 0x000fe40000000000 */
[----:B------:R-:W-:Y:S02]  /*33bb0*/  SEL R77, R13, R158, P0 ;  /* 0x0000009e0d4d7207 */ /* 0x000fe40000000000 */
[----:B------:R-:W-:-:S02]  /*33bc0*/  SEL R20, R11, R12, P0 ;  /* 0x0000000c0b147207 */ /* 0x000fc40000000000 */
[----:B-----5:R-:W-:Y:S01]  /*33bd0*/  SEL R24, R12, R11, P0 ;  /* 0x0000000b0c187207 */ /* 0x020fe20000000000 */
[----:B------:R-:W-:Y:S01]  /*33be0*/  IMAD.MOV.U32 R11, RZ, RZ, 0x1c1f ;  /* 0x00001c1fff0b7424 */ /* 0x000fe200078e00ff */
[----:B------:R-:W-:Y:S01]  /*33bf0*/  SEL R158, R158, R13, P0 ;  /* 0x0000000d9e9e7207 */ /* 0x000fe20000000000 */
[----:B------:R-:W-:Y:S01]  /*33c00*/  IMAD.MOV.U32 R13, RZ, RZ, R14 ;  /* 0x000000ffff0d7224 */ /* 0x000fe200078e000e */
[----:B------:R-:W-:Y:S02]  /*33c10*/  MOV R12, R0 ;  /* 0x00000000000c7202 */ /* 0x000fe40000000f00 */
[----:B-1----:R-:W-:Y:S02]  /*33c20*/  LOP3.LUT R2, R0, 0x2, RZ, 0x3c, !PT ;  /* 0x0000000200027812 */ /* 0x002fe400078e3cff */
[----:B------:R-:W-:-:S07]  /*33c30*/  SEL R25, R10, R7, P0 ;  /* 0x000000070a197207 */ /* 0x000fce0000000000 */
[----:B0-----:R-:W-:Y:S05]  /*33c40*/  WARPSYNC.COLLECTIVE R15, `(.L_x_2888) ;  /* 0x000000000f087348 */ /* 0x001fea0003c00000 */
[----:B------:R1:W2:Y:S02]  /*33c50*/  SHFL.IDX P6, R14, R13, R12, R11 ;  /* 0x0000000c0d0e7389 */ /* 0x0002a400000c000b */
[----:B012---:R-:W-:Y:S01]  /*33c60*/  ENDCOLLECTIVE ;  /* 0x000000000000791b */ /* 0x007fe20003800000 */
.L_x_2888:
        /* <DEDUP_REMOVED lines=18> */
.L_x_2889:
        /* <DEDUP_REMOVED lines=19> */
.L_x_2890:
        /* <DEDUP_REMOVED lines=17> */
.L_x_2891:
        /* <DEDUP_REMOVED lines=19> */
.L_x_2892:
        /* <DEDUP_REMOVED lines=18> */
.L_x_2893:
        /* <DEDUP_REMOVED lines=19> */
.L_x_2894:
        /* <DEDUP_REMOVED lines=17> */
.L_x_2895:
        /* <DEDUP_REMOVED lines=19> */
.L_x_2896:
        /* <DEDUP_REMOVED lines=18> */
.L_x_2897:
        /* <DEDUP_REMOVED lines=9> */
[----:B------:R-:W-:Y:S01]  /*34740*/  SEL R198, R10, R7, P0 ;  /* 0x000000070ac67207 */ /* 0x000fe20000000000 */
[----:B------:R-:W-:-:S07]  /*34750*/  IMAD.MOV.U32 R20, RZ, RZ, R14 ;  /* 0x000000ffff147224 */ /* 0x000fce00078e000e */
[----:B------:R-:W-:Y:S05]  /*34760*/  WARPSYNC.COLLECTIVE R15, `(.L_x_2898) ;  /* 0x000000000f087348 */ /* 0x000fea0003c00000 */
[----:B------:R0:W1:Y:S02]  /*34770*/  SHFL.IDX P6, R14, R13, R12, R11 ;  /* 0x0000000c0d0e7389 */ /* 0x00006400000c000b */
[----:B01----:R-:W-:Y:S01]  /*34780*/  ENDCOLLECTIVE ;  /* 0x000000000000791b */ /* 0x003fe20003800000 */
.L_x_2898:
[----:B------:R-:W-:Y:S02]  /*34790*/  IMAD.MOV.U32 R13, RZ, RZ, R24 ;  /* 0x000000ffff0d7224 */ /* 0x000fe400078e0018 */
[----:B------:R-:W-:-:S07]  /*347a0*/  IMAD.MOV.U32 R25, RZ, RZ, R14 ;  /* 0x000000ffff197224 */ /* 0x000fce00078e000e */
[----:B------:R-:W-:Y:S05]  /*347b0*/  WARPSYNC.COLLECTIVE R15, `(.L_x_2899) ;  /* 0x000000000f087348 */ /* 0x000fea0003c00000 */
[----:B------:R0:W1:Y:S02]  /*347c0*/  SHFL.IDX P6, R14, R13, R12, R11 ;  /* 0x0000000c0d0e7389 */ /* 0x00006400000c000b */
[----:B01----:R-:W-:Y:S01]  /*347d0*/  ENDCOLLECTIVE ;  /* 0x000000000000791b */ /* 0x003fe20003800000 */
.L_x_2899:
        /* <DEDUP_REMOVED lines=8> */
.L_x_2900:
[----:B------:R-:W-:Y:S02]  /*34860*/  SEL R195, R20, R24, P0 ;  /* 0x0000001814c37207 */ /* 0x000fe40000000000 */
[----:B------:R-:W-:Y:S01]  /*34870*/  SEL R196, R24, R20, P0 ;  /* 0x0000001418c47207 */ /* 0x000fe20000000000 */
[----:B------:R-:W-:Y:S02]  /*34880*/  IMAD.MOV.U32 R13, RZ, RZ, R35 ;  /* 0x000000ffff0d7224 */ /* 0x000fe400078e0023 */
[----:B------:R-:W-:-:S07]  /*34890*/  IMAD.MOV.U32 R36, RZ, RZ, R14 ;  /* 0x000000ffff247224 */ /* 0x000fce00078e000e */
[----:B------:R-:W-:Y:S05]  /*348a0*/  WARPSYNC.COLLECTIVE R15, `(.L_x_2901) ;  /* 0x000000000f087348 */ /* 0x000fea0003c00000 */
[----:B------:R0:W1:Y:S02]  /*348b0*/  SHFL.IDX P6, R14, R13, R12, R11 ;  /* 0x0000000c0d0e7389 */ /* 0x00006400000c000b */
[----:B01----:R-:W-:Y:S01]  /*348c0*/  ENDCOLLECTIVE ;  /* 0x000000000000791b */ /* 0x003fe20003800000 */
.L_x_2901:
[----:B------:R-:W-:Y:S01]  /*348d0*/  MOV R13, R52 ;  /* 0x00000034000d7202 */ /* 0x000fe20000000f00 */
[----:B------:R-:W-:Y:S02]  /*348e0*/  IMAD.MOV.U32 R12, RZ, RZ, R2 ;  /* 0x000000ffff0c7224 */ /* 0x000fe400078e0002 */
[----:B------:R-:W-:-:S07]  /*348f0*/  IMAD.MOV.U32 R35, RZ, RZ, R14 ;  /* 0x000000ffff237224 */ /* 0x000fce00078e000e */
[----:B------:R-:W-:Y:S05]  /*34900*/  WARPSYNC.COLLECTIVE R15, `(.L_x_2902) ;  /* 0x000000000f087348 */ /* 0x000fea0003c00000 */
[----:B------:R0:W1:Y:S02]  /*34910*/  SHFL.IDX P6, R14, R13, R12, R11 ;  /* 0x0000000c0d0e7389 */ /* 0x00006400000c000b */
[----:B01----:R-:W-:Y:S01]  /*34920*/  ENDCOLLECTIVE ;  /* 0x000000000000791b */ /* 0x003fe20003800000 */
.L_x_2902:
[----:B------:R-:W-:Y:S02]  /*34930*/  IMAD.MOV.U32 R13, RZ, RZ, R34 ;  /* 0x000000ffff0d7224 */ /* 0x000fe400078e0022 */
[----:B------:R-:W-:-:S07]  /*34940*/  IMAD.MOV.U32 R52, RZ, RZ, R14 ;  /* 0x000000ffff347224 */ /* 0x000fce00078e000e */
[----:B------:R-:W-:Y:S05]  /*34950*/  WARPSYNC.COLLECTIVE R15, `(.L_x_2903) ;  /* 0x000000000f087348 */ /* 0x000fea0003c00000 */
[----:B------:R0:W1:Y:S02]  /*34960*/  SHFL.IDX P6, R14, R13, R12, R11 ;  /* 0x0000000c0d0e7389 */ /* 0x00006400000c000b */
[----:B01----:R-:W-:Y:S01]  /*34970*/  ENDCOLLECTIVE ;  /* 0x000000000000791b */ /* 0x003fe20003800000 */
.L_x_2903:
        /* <DEDUP_REMOVED lines=8> */
.L_x_2904:
[----:B------:R-:W-:Y:S02]  /*34a00*/  SEL R191, R35, R34, P0 ;  /* 0x0000002223bf7207 */ /* 0x000fe40000000000 */
[----:B------:R-:W-:Y:S01]  /*34a10*/  SEL R192, R34, R35, P0 ;  /* 0x0000002322c07207 */ /* 0x000fe20000000000 */
[----:B------:R-:W-:Y:S02]  /*34a20*/  IMAD.MOV.U32 R13, RZ, RZ, R33 ;  /* 0x000000ffff0d7224 */ /* 0x000fe400078e0021 */
[----:B------:R-:W-:-:S07]  /*34a30*/  IMAD.MOV.U32 R46, RZ, RZ, R14 ;  /* 0x000000ffff2e7224 */ /* 0x000fce00078e000e */
[----:B------:R-:W-:Y:S05]  /*34a40*/  WARPSYNC.COLLECTIVE R15, `(.L_x_2905) ;  /* 0x000000000f087348 */ /* 0x000fea0003c00000 */
[----:B------:R0:W1:Y:S02]  /*34a50*/  SHFL.IDX P6, R14, R13, R12, R11 ;  /* 0x0000000c0d0e7389 */ /* 0x00006400000c000b */
[----:B01----:R-:W-:Y:S01]  /*34a60*/  ENDCOLLECTIVE ;  /* 0x000000000000791b */ /* 0x003fe20003800000 */
.L_x_2905:
[----:B------:R-:W-:Y:S02]  /*34a70*/  IMAD.MOV.U32 R13, RZ, RZ, R60 ;  /* 0x000000ffff0d7224 */ /* 0x000fe400078e003c */
[----:B------:R-:W-:Y:S01]  /*34a80*/  IMAD.MOV.U32 R12, RZ, RZ, R2 ;  /* 0x000000ffff0c7224 */ /* 0x000fe200078e0002 */
[----:B------:R-:W-:-:S07]  /*34a90*/  MOV R33, R14 ;  /* 0x0000000e00217202 */ /* 0x000fce0000000f00 */
[----:B------:R-:W-:Y:S05]  /*34aa0*/  WARPSYNC.COLLECTIVE R15, `(.L_x_2906) ;  /* 0x000000000f087348 */ /* 0x000fea0003c00000 */
[----:B------:R0:W1:Y:S02]  /*34ab0*/  SHFL.IDX P6, R14, R13, R12, R11 ;  /* 0x0000000c0d0e7389 */ /* 0x00006400000c000b */
[----:B01----:R-:W-:Y:S01]  /*34ac0*/  ENDCOLLECTIVE ;  /* 0x000000000000791b */ /* 0x003fe20003800000 */
.L_x_2906:
[----:B------:R-:W-:Y:S02]  /*34ad0*/  IMAD.MOV.U32 R13, RZ, RZ, R32 ;  /* 0x000000ffff0d7224 */ /* 0x000fe400078e0020 */
[----:B------:R-:W-:-:S07]  /*34ae0*/  IMAD.MOV.U32 R60, RZ, RZ, R14 ;  /* 0x000000ffff3c7224 */ /* 0x000fce00078e000e */
[----:B------:R-:W-:Y:S05]  /*34af0*/  WARPSYNC.COLLECTIVE R15, `(.L_x_2907) ;  /* 0x000000000f087348 */ /* 0x000fea0003c00000 */
[----:B------:R0:W1:Y:S02]  /*34b00*/  SHFL.IDX P6, R14, R13, R12, R11 ;  /* 0x0000000c0d0e7389 */ /* 0x00006400000c000b */
[----:B01----:R-:W-:Y:S01]  /*34b10*/  ENDCOLLECTIVE ;  /* 0x000000000000791b */ /* 0x003fe20003800000 */
.L_x_2907:
        /* <DEDUP_REMOVED lines=8> */
.L_x_2908:
[----:B------:R-:W-:Y:S02]  /*34ba0*/  SEL R187, R33, R32, P0 ;  /* 0x0000002021bb7207 */ /* 0x000fe40000000000 */
[----:B------:R-:W-:Y:S02]  /*34bb0*/  SEL R188, R32, R33, P0 ;  /* 0x0000002120bc7207 */ /* 0x000fe40000000000 */
[----:B------:R-:W-:Y:S01]  /*34bc0*/  MOV R13, R31 ;  /* 0x0000001f000d7202 */ /* 0x000fe20000000f00 */
[----:B------:R-:W-:-:S07]  /*34bd0*/  IMAD.MOV.U32 R45, RZ, RZ, R14 ;  /* 0x000000ffff2d7224 */ /* 0x000fce00078e000e */
[----:B------:R-:W-:Y:S05]  /*34be0*/  WARPSYNC.COLLECTIVE R15, `(.L_x_2909) ;  /* 0x000000000f087348 */ /* 0x000fea0003c00000 */
[----:B------:R0:W1:Y:S02]  /*34bf0*/  SHFL.IDX P6, R14, R13, R12, R11 ;  /* 0x0000000c0d0e7389 */ /* 0x00006400000c000b */
[----:B01----:R-:W-:Y:S01]  /*34c00*/  ENDCOLLECTIVE ;  /* 0x000000000000791b */ /* 0x003fe20003800000 */
.L_x_2909:
[----:B------:R-:W-:Y:S02]  /*34c10*/  IMAD.MOV.U32 R13, RZ, RZ, R68 ;  /* 0x000000ffff0d7224 */ /* 0x000fe400078e0044 */
[----:B------:R-:W-:Y:S02]  /*34c20*/  IMAD.MOV.U32 R12, RZ, RZ, R2 ;  /* 0x000000ffff0c7224 */ /* 0x000fe400078e0002 */
[----:B------:R-:W-:-:S07]  /*34c30*/  IMAD.MOV.U32 R31, RZ, RZ, R14 ;  /* 0x000000ffff1f7224 */ /* 0x000fce00078e000e */
[----:B------:R-:W-:Y:S05]  /*34c40*/  WARPSYNC.COLLECTIVE R15, `(.L_x_2910) ;  /* 0x000000000f087348 */ /* 0x000fea0003c00000 */
[----:B------:R0:W1:Y:S02]  /*34c50*/  SHFL.IDX P6, R14, R13, R12, R11 ;  /* 0x0000000c0d0e7389 */ /* 0x00006400000c000b */
[----:B01----:R-:W-:Y:S01]  /*34c60*/  ENDCOLLECTIVE ;  /* 0x000000000000791b */ /* 0x003fe20003800000 */
.L_x_2910:
[----:B------:R-:W-:Y:S02]  /*34c70*/  IMAD.MOV.U32 R13, RZ, RZ, R30 ;  /* 0x000000ffff0d7224 */ /* 0x000fe400078e001e */
[----:B------:R-:W-:-:S07]  /*34c80*/  IMAD.MOV.U32 R68, RZ, RZ, R14 ;  /* 0x000000ffff447224 */ /* 0x000fce00078e000e */
[----:B------:R-:W-:Y:S05]  /*34c90*/  WARPSYNC.COLLECTIVE R15, `(.L_x_2911) ;  /* 0x000000000f087348 */ /* 0x000fea0003c00000 */
[----:B------:R0:W1:Y:S02]  /*34ca0*/  SHFL.IDX P6, R14, R13, R12, R11 ;  /* 0x0000000c0d0e7389 */ /* 0x00006400000c000b */
[----:B01----:R-:W-:Y:S01]  /*34cb0*/  ENDCOLLECTIVE ;  /* 0x000000000000791b */ /* 0x003fe20003800000 */
.L_x_2911:
        /* <DEDUP_REMOVED lines=8> */
.L_x_2912:
[----:B------:R-:W-:Y:S02]  /*34d40*/  SEL R184, R31, R30, P0 ;  /* 0x0000001e1fb87207 */ /* 0x000fe40000000000 */
[----:B------:R-:W-:Y:S01]  /*34d50*/  SEL R183, R30, R31, P0 ;  /* 0x0000001f1eb77207 */ /* 0x000fe20000000000 */
[----:B------:R-:W-:Y:S01]  /*34d60*/  IMAD.MOV.U32 R13, RZ, RZ, R29 ;  /* 0x000000ffff0d7224 */ /* 0x000fe200078e001d */
[----:B------:R-:W-:-:S07]  /*34d70*/  MOV R44, R14 ;  /* 0x0000000e002c7202 */ /* 0x000fce0000000f00 */
[----:B------:R-:W-:Y:S05]  /*34d80*/  WARPSYNC.COLLECTIVE R15, `(.L_x_2913) ;  /* 0x000000000f087348 */ /* 0x000fea0003c00000 */
[----:B------:R0:W1:Y:S02]  /*34d90*/  SHFL.IDX P6, R14, R13, R12, R11 ;  /* 0x0000000c0d0e7389 */ /* 0x00006400000c000b */
[----:B01----:R-:W-:Y:S01]  /*34da0*/  ENDCOLLECTIVE ;  /* 0x000000000000791b */ /* 0x003fe20003800000 */
.L_x_2913:
[----:B------:R-:W-:Y:S02]  /*34db0*/  IMAD.MOV.U32 R13, RZ, RZ, R76 ;  /* 0x000000ffff0d7224 */ /* 0x000fe400078e004c */
[----:B------:R-:W-:Y:S02]  /*34dc0*/  IMAD.MOV.U32 R12, RZ, RZ, R2 ;  /* 0x000000ffff0c7224 */ /* 0x000fe400078e0002 */
[----:B------:R-:W-:-:S07]  /*34dd0*/  IMAD.MOV.U32 R29, RZ, RZ, R14 ;  /* 0x000000ffff1d7224 */ /* 0x000fce00078e000e */
[----:B------:R-:W-:Y:S05]  /*34de0*/  WARPSYNC.COLLECTIVE R15, `(.L_x_2914) ;  /* 0x000000000f087348 */ /* 0x000fea0003c00000 */
[----:B------:R0:W1:Y:S02]  /*34df0*/  SHFL.IDX P6, R14, R13, R12, R11 ;  /* 0x0000000c0d0e7389 */ /* 0x00006400000c000b */
[----:B01----:R-:W-:Y:S01]  /*34e00*/  ENDCOLLECTIVE ;  /* 0x000000000000791b */ /* 0x003fe20003800000 */
.L_x_2914:
[----:B------:R-:W-:Y:S02]  /*34e10*/  IMAD.MOV.U32 R13, RZ, RZ, R28 ;  /* 0x000000ffff0d7224 */ /* 0x000fe400078e001c */
[----:B------:R-:W-:-:S07]  /*34e20*/  IMAD.MOV.U32 R76, RZ, RZ, R14 ;  /* 0x000000ffff4c7224 */ /* 0x000fce00078e000e */
[----:B------:R-:W-:Y:S05]  /*34e30*/  WARPSYNC.COLLECTIVE R15, `(.L_x_2915) ;  /* 0x000000000f087348 */ /* 0x000fea0003c00000 */
[----:B------:R0:W1:Y:S02]  /*34e40*/  SHFL.IDX P6, R14, R13, R12, R11 ;  /* 0x0000000c0d0e7389 */ /* 0x00006400000c000b */
[----:B01----:R-:W-:Y:S01]  /*34e50*/  ENDCOLLECTIVE ;  /* 0x000000000000791b */ /* 0x003fe20003800000 */
.L_x_2915:
        /* <DEDUP_REMOVED lines=8> */
.L_x_2916:
[----:B------:R-:W-:Y:S02]  /*34ee0*/  SEL R180, R29, R28, P0 ;  /* 0x0000001c1db47207 */ /* 0x000fe40000000000 */
[----:B------:R-:W-:Y:S01]  /*34ef0*/  SEL R179, R28, R29, P0 ;  /* 0x0000001d1cb37207 */ /* 0x000fe20000000000 */
[----:B------:R-:W-:Y:S02]  /*34f00*/  IMAD.MOV.U32 R13, RZ, RZ, R27 ;  /* 0x000000ffff0d7224 */ /* 0x000fe400078e001b */
[----:B------:R-:W-:-:S07]  /*34f10*/  IMAD.MOV.U32 R43, RZ, RZ, R14 ;  /* 0x000000ffff2b7224 */ /* 0x000fce00078e000e */
[----:B------:R-:W-:Y:S05]  /*34f20*/  WARPSYNC.COLLECTIVE R15, `(.L_x_2917) ;  /* 0x000000000f087348 */ /* 0x000fea0003c00000 */
[----:B------:R0:W1:Y:S02]  /*34f30*/  SHFL.IDX P6, R14, R13, R12, R11 ;  /* 0x0000000c0d0e7389 */ /* 0x00006400000c000b */
[----:B01----:R-:W-:Y:S01]  /*34f40*/  ENDCOLLECTIVE ;  /* 0x000000000000791b */ /* 0x003fe20003800000 */
.L_x_2917:
[----:B------:R-:W-:Y:S02]  /*34f50*/  IMAD.MOV.U32 R13, RZ, RZ, R84 ;  /* 0x000000ffff0d7224 */ /* 0x000fe400078e0054 */
[----:B------:R-:W-:Y:S02]  /*34f60*/  IMAD.MOV.U32 R12, RZ, RZ, R2 ;  /* 0x000000ffff0c7224 */ /* 0x000fe400078e0002 */
[----:B------:R-:W-:-:S07]  /*34f70*/  IMAD.MOV.U32 R27, RZ, RZ, R14 ;  /* 0x000000ffff1b7224 */ /* 0x000fce00078e000e */
[----:B------:R-:W-:Y:S05]  /*34f80*/  WARPSYNC.COLLECTIVE R15, `(.L_x_2918) ;  /* 0x000000000f087348 */ /* 0x000fea0003c00000 */
[----:B------:R0:W1:Y:S02]  /*34f90*/  SHFL.IDX P6, R14, R13, R12, R11 ;  /* 0x0000000c0d0e7389 */ /* 0x00006400000c000b */
[----:B01----:R-:W-:Y:S01]  /*34fa0*/  ENDCOLLECTIVE ;  /* 0x000000000000791b */ /* 0x003fe20003800000 */
.L_x_2918:
[----:B------:R-:W-:Y:S02]  /*34fb0*/  IMAD.MOV.U32 R13, RZ, RZ, R26 ;  /* 0x000000ffff0d7224 */ /* 0x000fe400078e001a */
[----:B------:R-:W-:-:S07]  /*34fc0*/  IMAD.MOV.U32 R84, RZ, RZ, R14 ;  /* 0x000000ffff547224 */ /* 0x000fce00078e000e */
[----:B------:R-:W-:Y:S05]  /*34fd0*/  WARPSYNC.COLLECTIVE R15, `(.L_x_2919) ;  /* 0x000000000f087348 */ /* 0x000fea0003c00000 */
[----:B------:R0:W1:Y:S02]  /*34fe0*/  SHFL.IDX P6, R14, R13, R12, R11 ;  /* 0x0000000c0d0e7389 */ /* 0x00006400000c000b */
[----:B01----:R-:W-:Y:S01]  /*34ff0*/  ENDCOLLECTIVE ;  /* 0x000000000000791b */ /* 0x003fe20003800000 */
.L_x_2919:
[----:B------:R-:W-:Y:S02]  /*35000*/  SEL R174, R43, R84, P0 ;  /* 0x000000542bae7207 */ /* 0x000fe40000000000 */
[----:B------:R-:W-:Y:S02]  /*35010*/  SEL R173, R84, R43, P0 ;  /* 0x0000002b54ad7207 */ /* 0x000fe40000000000 */
[----:B------:R-:W-:Y:S01]  /*35020*/  MOV R13, R48 ;  /* 0x00000030000d7202 */ /* 0x000fe20000000f00 */
[----:B------:R-:W-:Y:S02]  /*35030*/  IMAD.MOV.U32 R12, RZ, RZ, R0 ;  /* 0x000000ffff0c7224 */ /* 0x000fe400078e0000 */
[----:B------:R-:W-:-:S07]  /*35040*/  IMAD.MOV.U32 R26, RZ, RZ, R14 ;  /* 0x000000ffff1a7224 */ /* 0x000fce00078e000e */
[----:B------:R-:W-:Y:S05]  /*35050*/  WARPSYNC.COLLECTIVE R15, `(.L_x_2920) ;  /* 0x000000000f087348 */ /* 0x000fea0003c00000 */
[----:B------:R0:W1:Y:S02]  /*35060*/  SHFL.IDX P6, R14, R13, R12, R11 ;  /* 0x0000000c0d0e7389 */ /* 0x00006400000c000b */
[----:B01----:R-:W-:Y:S01]  /*35070*/  ENDCOLLECTIVE ;  /* 0x000000000000791b */ /* 0x003fe20003800000 */
.L_x_2920:
[----:B------:R-:W-:Y:S02]  /*35080*/  SEL R176, R27, R26, P0 ;  /* 0x0000001a1bb07207 */ /* 0x000fe40000000000 */
[----:B------:R-:W-:Y:S01]  /*35090*/  SEL R175, R26, R27, P0 ;  /* 0x0000001b1aaf7207 */ /* 0x000fe20000000000 */
[----:B------:R-:W-:Y:S02]  /*350a0*/  IMAD.MOV.U32 R13, RZ, RZ, R42 ;  /* 0x000000ffff0d7224 */ /* 0x000fe400078e002a */
[----:B------:R-:W-:-:S07]  /*350b0*/  IMAD.MOV.U32 R48, RZ, RZ, R14 ;  /* 0x000000ffff307224 */ /* 0x000fce00078e000e */
[----:B------:R-:W-:Y:S05]  /*350c0*/  WARPSYNC.COLLECTIVE R15, `(.L_x_2921) ;  /* 0x000000000f087348 */ /* 0x000fea0003c00000 */
[----:B------:R0:W1:Y:S02]  /*350d0*/  SHFL.IDX P6, R14, R13, R12, R11 ;  /* 0x0000000c0d0e7389 */ /* 0x00006400000c000b */
[----:B01----:R-:W-:Y:S01]  /*350e0*/  ENDCOLLECTIVE ;  /* 0x000000000000791b */ /* 0x003fe20003800000 */
.L_x_2921:
[----:B------:R-:W-:Y:S02]  /*350f0*/  IMAD.MOV.U32 R13, RZ, RZ, R92 ;  /* 0x000000ffff0d7224 */ /* 0x000fe400078e005c */
[----:B------:R-:W-:Y:S02]  /*35100*/  IMAD.MOV.U32 R12, RZ, RZ, R2 ;  /* 0x000000ffff0c7224 */ /* 0x000fe400078e0002 */
[----:B------:R-:W-:-:S07]  /*35110*/  IMAD.MOV.U32 R42, RZ, RZ, R14 ;  /* 0x000000ffff2a7224 */ /* 0x000fce00078e000e */
[----:B------:R-:W-:Y:S05]  /*35120*/  WARPSYNC.COLLECTIVE R15, `(.L_x_2922) ;  /* 0x000000000f087348 */ /* 0x000fea0003c00000 */
[----:B------:R0:W1:Y:S02]  /*35130*/  SHFL.IDX P6, R14, R13, R12, R11 ;  /* 0x0000000c0d0e7389 */ /* 0x00006400000c000b */
[----:B01----:R-:W-:Y:S01]  /*35140*/  ENDCOLLECTIVE ;  /* 0x000000000000791b */ /* 0x003fe20003800000 */
.L_x_2922:
[----:B------:R-:W-:Y:S02]  /*35150*/  IMAD.MOV.U32 R13, RZ, RZ, R88 ;  /* 0x000000ffff0d7224 */ /* 0x000fe400078e0058 */
[----:B------:R-:W-:-:S07]  /*35160*/  IMAD.MOV.U32 R92, RZ, RZ, R14 ;  /* 0x000000ffff5c7224 */ /* 0x000fce00078e000e */
[----:B------:R-:W-:Y:S05]  /*35170*/  WARPSYNC.COLLECTIVE R15, `(.L_x_2923) ;  /* 0x000000000f087348 */ /* 0x000fea0003c00000 */
[----:B------:R0:W1:Y:S02]  /*35180*/  SHFL.IDX P6, R14, R13, R12, R11 ;  /* 0x0000000c0d0e7389 */ /* 0x00006400000c000b */
[----:B01----:R-:W-:Y:S01]  /*35190*/  ENDCOLLECTIVE ;  /* 0x000000000000791b */ /* 0x003fe20003800000 */
.L_x_2923:
        /* <DEDUP_REMOVED lines=8> */
.L_x_2924:
[----:B------:R-:W-:Y:S02]  /*35220*/  SEL R172, R42, R88, P0 ;  /* 0x000000582aac7207 */ /* 0x000fe40000000000 */
[----:B------:R-:W-:Y:S01]  /*35230*/  SEL R171, R88, R42, P0 ;  /* 0x0000002a58ab7207 */ /* 0x000fe20000000000 */
[----:B------:R-:W-:Y:S02]  /*35240*/  IMAD.MOV.U32 R13, RZ, RZ, R49 ;  /* 0x000000ffff0d7224 */ /* 0x000fe400078e0031 */
[----:B------:R-:W-:-:S07]  /*35250*/  IMAD.MOV.U32 R50, RZ, RZ, R14 ;  /* 0x000000ffff327224 */ /* 0x000fce00078e000e */
[----:B------:R-:W-:Y:S05]  /*35260*/  WARPSYNC.COLLECTIVE R15, `(.L_x_2925) ;  /* 0x000000000f087348 */ /* 0x000fea0003c00000 */
[----:B------:R0:W1:Y:S02]  /*35270*/  SHFL.IDX P6, R14, R13, R12, R11 ;  /* 0x0000000c0d0e7389 */ /* 0x00006400000c000b */
[----:B01----:R-:W-:Y:S01]  /*35280*/  ENDCOLLECTIVE ;  /* 0x000000000000791b */ /* 0x003fe20003800000 */
.L_x_2925:
[----:B------:R-:W-:Y:S02]  /*35290*/  IMAD.MOV.U32 R13, RZ, RZ, R100 ;  /* 0x000000ffff0d7224 */ /* 0x000fe400078e0064 */
[----:B------:R-:W-:Y:S02]  /*352a0*/  IMAD.MOV.U32 R12, RZ, RZ, R2 ;  /* 0x000000ffff0c7224 */ /* 0x000fe400078e0002 */
[----:B------:R-:W-:-:S07]  /*352b0*/  IMAD.MOV.U32 R49, RZ, RZ, R14 ;  /* 0x000000ffff317224 */ /* 0x000fce00078e000e */
[----:B------:R-:W-:Y:S05]  /*352c0*/  WARPSYNC.COLLECTIVE R15, `(.L_x_2926) ;  /* 0x000000000f087348 */ /* 0x000fea0003c00000 */
[----:B------:R0:W1:Y:S02]  /*352d0*/  SHFL.IDX P6, R14, R13, R12, R11 ;  /* 0x0000000c0d0e7389 */ /* 0x00006400000c000b */
[----:B01----:R-:W-:Y:S01]  /*352e0*/  ENDCOLLECTIVE ;  /* 0x000000000000791b */ /* 0x003fe20003800000 */
.L_x_2926:
[----:B------:R-:W-:Y:S01]  /*352f0*/  MOV R13, R96 ;  /* 0x00000060000d7202 */ /* 0x000fe20000000f00 */
[----:B------:R-:W-:-:S07]  /*35300*/  IMAD.MOV.U32 R100, RZ, RZ, R14 ;  /* 0x000000ffff647224 */ /* 0x000fce00078e000e */
[----:B------:R-:W-:Y:S05]  /*35310*/  WARPSYNC.COLLECTIVE R15, `(.L_x_2927) ;  /* 0x000000000f087348 */ /* 0x000fea0003c00000 */
[----:B------:R0:W1:Y:S02]  /*35320*/  SHFL.IDX P6, R14, R13, R12, R11 ;  /* 0x0000000c0d0e7389 */ /* 0x00006400000c000b */
[----:B01----:R-:W-:Y:S01]  /*35330*/  ENDCOLLECTIVE ;  /* 0x000000000000791b */ /* 0x003fe20003800000 */
.L_x_2927:
        /* <DEDUP_REMOVED lines=8> */
.L_x_2928:
[----:B------:R-:W-:Y:S02]  /*353c0*/  SEL R147, R49, R96, P0 ;  /* 0x0000006031937207 */ /* 0x000fe40000000000 */
[----:B------:R-:W-:Y:S01]  /*353d0*/  SEL R49, R96, R49, P0 ;  /* 0x0000003160317207 */ /* 0x000fe20000000000 */
[----:B------:R-:W-:Y:S02]  /*353e0*/  IMAD.MOV.U32 R13, RZ, RZ, R51 ;  /* 0x000000ffff0d7224 */ /* 0x000fe400078e0033 */
[----:B------:R-:W-:-:S07]  /*353f0*/  IMAD.MOV.U32 R53, RZ, RZ, R14 ;  /* 0x000000ffff357224 */ /* 0x000fce00078e000e */
[----:B------:R-:W-:Y:S05]  /*35400*/  WARPSYNC.COLLECTIVE R15, `(.L_x_2929) ;  /* 0x000000000f087348 */ /* 0x000fea0003c00000 */
[----:B------:R0:W1:Y:S02]  /*35410*/  SHFL.IDX P6, R14, R13, R12, R11 ;  /* 0x0000000c0d0e7389 */ /* 0x00006400000c000b */
[----:B01----:R-:W-:Y:S01]  /*35420*/  ENDCOLLECTIVE ;  /* 0x000000000000791b */ /* 0x003fe20003800000 */
.L_x_2929:
[----:B------:R-:W-:Y:S02]  /*35430*/  IMAD.MOV.U32 R13, RZ, RZ, R108 ;  /* 0x000000ffff0d7224 */ /* 0x000fe400078e006c */
[----:B------:R-:W-:Y:S02]  /*35440*/  IMAD.MOV.U32 R12, RZ, RZ, R2 ;  /* 0x000000ffff0c7224 */ /* 0x000fe400078e0002 */
[----:B------:R-:W-:-:S07]  /*35450*/  IMAD.MOV.U32 R51, RZ, RZ, R14 ;  /* 0x000000ffff337224 */ /* 0x000fce00078e000e */
[----:B------:R-:W-:Y:S05]  /*35460*/  WARPSYNC.COLLECTIVE R15, `(.L_x_2930) ;  /* 0x000000000f087348 */ /* 0x000fea0003c00000 */
[----:B------:R0:W1:Y:S02]  /*35470*/  SHFL.IDX P6, R14, R13, R12, R11 ;  /* 0x0000000c0d0e7389 */ /* 0x00006400000c000b */
[----:B01----:R-:W-:Y:S01]  /*35480*/  ENDCOLLECTIVE ;  /* 0x000000000000791b */ /* 0x003fe20003800000 */
.L_x_2930:
[----:B------:R-:W-:Y:S01]  /*35490*/  IMAD.MOV.U32 R13, RZ, RZ, R104 ;  /* 0x000000ffff0d7224 */ /* 0x000fe200078e0068 */
[----:B------:R-:W-:-:S07]  /*354a0*/  MOV R108, R14 ;  /* 0x0000000e006c7202 */ /* 0x000fce0000000f00 */
[----:B------:R-:W-:Y:S05]  /*354b0*/  WARPSYNC.COLLECTIVE R15, `(.L_x_2931) ;  /* 0x000000000f087348 */ /* 0x000fea0003c00000 */
[----:B------:R0:W1:Y:S02]  /*354c0*/  SHFL.IDX P6, R14, R13, R12, R11 ;  /* 0x0000000c0d0e7389 */ /* 0x00006400000c000b */
[----:B01----:R-:W-:Y:S01]  /*354d0*/  ENDCOLLECTIVE ;  /* 0x000000000000791b */ /* 0x003fe20003800000 */
.L_x_2931:
        /* <DEDUP_REMOVED lines=8> */
.L_x_2932:
[----:B------:R-:W-:Y:S02]  /*35560*/  SEL R4, R51, R104, P0 ;  /* 0x0000006833047207 */ /* 0x000fe40000000000 */
[----:B------:R-:W-:Y:S01]  /*35570*/  SEL R51, R104, R51, P0 ;  /* 0x0000003368337207 */ /* 0x000fe20000000000 */
[----:B------:R-:W-:Y:S02]  /*35580*/  IMAD.MOV.U32 R13, RZ, RZ, R54 ;  /* 0x000000ffff0d7224 */ /* 0x000fe400078e0036 */
[----:B------:R-:W-:-:S07]  /*35590*/  IMAD.MOV.U32 R55, RZ, RZ, R14 ;  /* 0x000000ffff377224 */ /* 0x000fce00078e000e */
[----:B------:R-:W-:Y:S05]  /*355a0*/  WARPSYNC.COLLECTIVE R15, `(.L_x_2933) ;  /* 0x000000000f087348 */ /* 0x000fea0003c00000 */
[----:B------:R0:W1:Y:S02]  /*355b0*/  SHFL.IDX P6, R14, R13, R12, R11 ;  /* 0x0000000c0d0e7389 */ /* 0x00006400000c000b */
[----:B01----:R-:W-:Y:S01]  /*355c0*/  ENDCOLLECTIVE ;  /* 0x000000000000791b */ /* 0x003fe20003800000 */
.L_x_2933:
[----:B------:R-:W-:Y:S01]  /*355d0*/  IMAD.MOV.U32 R13, RZ, RZ, R116 ;  /* 0x000000ffff0d7224 */ /* 0x000fe200078e0074 */
[----:B------:R-:W-:Y:S01]  /*355e0*/  MOV R12, R2 ;  /* 0x00000002000c7202 */ /* 0x000fe20000000f00 */
[----:B------:R-:W-:-:S07]  /*355f0*/  IMAD.MOV.U32 R54, RZ, RZ, R14 ;  /* 0x000000ffff367224 */ /* 0x000fce00078e000e */
[----:B------:R-:W-:Y:S05]  /*35600*/  WARPSYNC.COLLECTIVE R15, `(.L_x_2934) ;  /* 0x000000000f087348 */ /* 0x000fea0003c00000 */
[----:B------:R0:W1:Y:S02]  /*35610*/  SHFL.IDX P6, R14, R13, R12, R11 ;  /* 0x0000000c0d0e7389 */ /* 0x00006400000c000b */
[----:B01----:R-:W-:Y:S01]  /*35620*/  ENDCOLLECTIVE ;  /* 0x000000000000791b */ /* 0x003fe20003800000 */
.L_x_2934:
[----:B------:R-:W-:Y:S02]  /*35630*/  IMAD.MOV.U32 R13, RZ, RZ, R112 ;  /* 0x000000ffff0d7224 */ /* 0x000fe400078e0070 */
[----:B------:R-:W-:-:S07]  /*35640*/  IMAD.MOV.U32 R116, RZ, RZ, R14 ;  /* 0x000000ffff747224 */ /* 0x000fce00078e000e */
[----:B------:R-:W-:Y:S05]  /*35650*/  WARPSYNC.COLLECTIVE R15, `(.L_x_2935) ;  /* 0x000000000f087348 */ /* 0x000fea0003c00000 */
[----:B------:R0:W1:Y:S02]  /*35660*/  SHFL.IDX P6, R14, R13, R12, R11 ;  /* 0x0000000c0d0e7389 */ /* 0x00006400000c000b */
[----:B01----:R-:W-:Y:S01]  /*35670*/  ENDCOLLECTIVE ;  /* 0x000000000000791b */ /* 0x003fe20003800000 */
.L_x_2935:
        /* <DEDUP_REMOVED lines=8> */
.L_x_2936:
[----:B------:R-:W-:Y:S02]  /*35700*/  SEL R6, R54, R112, P0 ;  /* 0x0000007036067207 */ /* 0x000fe40000000000 */
[----:B------:R-:W-:Y:S01]  /*35710*/  SEL R54, R112, R54, P0 ;  /* 0x0000003670367207 */ /* 0x000fe20000000000 */
[----:B------:R-:W-:Y:S02]  /*35720*/  IMAD.MOV.U32 R13, RZ, RZ, R57 ;  /* 0x000000ffff0d7224 */ /* 0x000fe400078e0039 */
[----:B------:R-:W-:-:S07]  /*35730*/  IMAD.MOV.U32 R58, RZ, RZ, R14 ;  /* 0x000000ffff3a7224 */ /* 0x000fce00078e000e */
[----:B------:R-:W-:Y:S05]  /*35740*/  WARPSYNC.COLLECTIVE R15, `(.L_x_2937) ;  /* 0x000000000f087348 */ /* 0x000fea0003c00000 */
[----:B------:R0:W1:Y:S02]  /*35750*/  SHFL.IDX P6, R14, R13, R12, R11 ;  /* 0x0000000c0d0e7389 */ /* 0x00006400000c000b */
[----:B01----:R-:W-:Y:S01]  /*35760*/  ENDCOLLECTIVE ;  /* 0x000000000000791b */ /* 0x003fe20003800000 */
.L_x_2937:
[----:B------:R-:W-:Y:S01]  /*35770*/  MOV R13, R124 ;  /* 0x0000007c000d7202 */ /* 0x000fe20000000f00 */
[----:B------:R-:W-:Y:S02]  /*35780*/  IMAD.MOV.U32 R12, RZ, RZ, R2 ;  /* 0x000000ffff0c7224 */ /* 0x000fe400078e0002 */
[----:B------:R-:W-:-:S07]  /*35790*/  IMAD.MOV.U32 R57, RZ, RZ, R14 ;  /* 0x000000ffff397224 */ /* 0x000fce00078e000e */
[----:B------:R-:W-:Y:S05]  /*357a0*/  WARPSYNC.COLLECTIVE R15, `(.L_x_2938) ;  /* 0x000000000f087348 */ /* 0x000fea0003c00000 */
[----:B------:R0:W1:Y:S02]  /*357b0*/  SHFL.IDX P6, R14, R13, R12, R11 ;  /* 0x0000000c0d0e7389 */ /* 0x00006400000c000b */
[----:B01----:R-:W-:Y:S01]  /*357c0*/  ENDCOLLECTIVE ;  /* 0x000000000000791b */ /* 0x003fe20003800000 */
.L_x_2938:
[----:B------:R-:W-:Y:S02]  /*357d0*/  IMAD.MOV.U32 R13, RZ, RZ, R120 ;  /* 0x000000ffff0d7224 */ /* 0x000fe400078e0078 */
[----:B------:R-:W-:-:S07]  /*357e0*/  IMAD.MOV.U32 R124, RZ, RZ, R14 ;  /* 0x000000ffff7c7224 */ /* 0x000fce00078e000e */
[----:B------:R-:W-:Y:S05]  /*357f0*/  WARPSYNC.COLLECTIVE R15, `(.L_x_2939) ;  /* 0x000000000f087348 */ /* 0x000fea0003c00000 */
[----:B------:R0:W1:Y:S02]  /*35800*/  SHFL.IDX P6, R14, R13, R12, R11 ;  /* 0x0000000c0d0e7389 */ /* 0x00006400000c000b */
[----:B01----:R-:W-:Y:S01]  /*35810*/  ENDCOLLECTIVE ;  /* 0x000000000000791b */ /* 0x003fe20003800000 */
.L_x_2939:
        /* <DEDUP_REMOVED lines=8> */
.L_x_2940:
[----:B------:R-:W-:Y:S02]  /*358a0*/  SEL R8, R57, R120, P0 ;  /* 0x0000007839087207 */ /* 0x000fe40000000000 */
[----:B------:R-:W-:Y:S01]  /*358b0*/  SEL R57, R120, R57, P0 ;  /* 0x0000003978397207 */ /* 0x000fe20000000000 */
[----:B------:R-:W-:Y:S02]  /*358c0*/  IMAD.MOV.U32 R13, RZ, RZ, R59 ;  /* 0x000000ffff0d7224 */ /* 0x000fe400078e003b */
[----:B------:R-:W-:-:S07]  /*358d0*/  IMAD.MOV.U32 R61, RZ, RZ, R14 ;  /* 0x000000ffff3d7224 */ /* 0x000fce00078e000e */
[----:B------:R-:W-:Y:S05]  /*358e0*/  WARPSYNC.COLLECTIVE R15, `(.L_x_2941) ;  /* 0x000000000f087348 */ /* 0x000fea0003c00000 */
[----:B------:R0:W1:Y:S02]  /*358f0*/  SHFL.IDX P6, R14, R13, R12, R11 ;  /* 0x0000000c0d0e7389 */ /* 0x00006400000c000b */
[----:B01----:R-:W-:Y:S01]  /*35900*/  ENDCOLLECTIVE ;  /* 0x000000000000791b */ /* 0x003fe20003800000 */
.L_x_2941:
[----:B------:R-:W-:Y:S02]  /*35910*/  IMAD.MOV.U32 R13, RZ, RZ, R132 ;  /* 0x000000ffff0d7224 */ /* 0x000fe400078e0084 */
[----:B------:R-:W-:Y:S01]  /*35920*/  IMAD.MOV.U32 R12, RZ, RZ, R2 ;  /* 0x000000ffff0c7224 */ /* 0x000fe200078e0002 */
[----:B------:R-:W-:-:S07]  /*35930*/  MOV R59, R14 ;  /* 0x0000000e003b7202 */ /* 0x000fce0000000f00 */
[----:B------:R-:W-:Y:S05]  /*35940*/  WARPSYNC.COLLECTIVE R15, `(.L_x_2942) ;  /* 0x000000000f087348 */ /* 0x000fea0003c00000 */
[----:B------:R0:W1:Y:S02]  /*35950*/  SHFL.IDX P6, R14, R13, R12, R11 ;  /* 0x0000000c0d0e7389 */ /* 0x00006400000c000b */
[----:B01----:R-:W-:Y:S01]  /*35960*/  ENDCOLLECTIVE ;  /* 0x000000000000791b */ /* 0x003fe20003800000 */
.L_x_2942:
[----:B------:R-:W-:Y:S02]  /*35970*/  IMAD.MOV.U32 R13, RZ, RZ, R128 ;  /* 0x000000ffff0d7224 */ /* 0x000fe400078e0080 */
[----:B------:R-:W-:-:S07]  /*35980*/  IMAD.MOV.U32 R132, RZ, RZ, R14 ;  /* 0x000000ffff847224 */ /* 0x000fce00078e000e */
[----:B------:R-:W-:Y:S05]  /*35990*/  WARPSYNC.COLLECTIVE R15, `(.L_x_2943) ;  /* 0x000000000f087348 */ /* 0x000fea0003c00000 */
[----:B------:R0:W1:Y:S02]  /*359a0*/  SHFL.IDX P6, R14, R13, R12, R11 ;  /* 0x0000000c0d0e7389 */ /* 0x00006400000c000b */
[----:B01----:R-:W-:Y:S01]  /*359b0*/  ENDCOLLECTIVE ;  /* 0x000000000000791b */ /* 0x003fe20003800000 */
.L_x_2943:
        /* <DEDUP_REMOVED lines=8> */
.L_x_2944:
[----:B------:R-:W-:Y:S02]  /*35a40*/  SEL R10, R59, R128, P0 ;  /* 0x000000803b0a7207 */ /* 0x000fe40000000000 */
[----:B------:R-:W-:Y:S02]  /*35a50*/  SEL R59, R128, R59, P0 ;  /* 0x0000003b803b7207 */ /* 0x000fe40000000000 */
[----:B------:R-:W-:Y:S01]  /*35a60*/  MOV R13, R64 ;  /* 0x00000040000d7202 */ /* 0x000fe20000000f00 */
[----:B------:R-:W-:-:S07]  /*35a70*/  IMAD.MOV.U32 R65, RZ, RZ, R14 ;  /* 0x000000ffff417224 */ /* 0x000fce00078e000e */
[----:B------:R-:W-:Y:S05]  /*35a80*/  WARPSYNC.COLLECTIVE R15, `(.L_x_2945) ;  /* 0x000000000f087348 */ /* 0x000fea0003c00000 */
[----:B------:R0:W1:Y:S02]  /*35a90*/  SHFL.IDX P6, R14, R13, R12, R11 ;  /* 0x0000000c0d0e7389 */ /* 0x00006400000c000b */
[----:B01----:R-:W-:Y:S01]  /*35aa0*/  ENDCOLLECTIVE ;  /* 0x000000000000791b */ /* 0x003fe20003800000 */
.L_x_2945:
[----:B------:R-:W-:Y:S02]  /*35ab0*/  IMAD.MOV.U32 R13, RZ, RZ, R140 ;  /* 0x000000ffff0d7224 */ /* 0x000fe400078e008c */
[----:B------:R-:W-:Y:S02]  /*35ac0*/  IMAD.MOV.U32 R12, RZ, RZ, R2 ;  /* 0x000000ffff0c7224 */ /* 0x000fe400078e0002 */
[----:B------:R-:W-:-:S07]  /*35ad0*/  IMAD.MOV.U32 R64, RZ, RZ, R14 ;  /* 0x000000ffff407224 */ /* 0x000fce00078e000e */
[----:B------:R-:W-:Y:S05]  /*35ae0*/  WARPSYNC.COLLECTIVE R15, `(.L_x_2946) ;  /* 0x000000000f087348 */ /* 0x000fea0003c00000 */
[----:B------:R0:W1:Y:S02]  /*35af0*/  SHFL.IDX P6, R14, R13, R12, R11 ;  /* 0x0000000c0d0e7389 */ /* 0x00006400000c000b */
[----:B01----:R-:W-:Y:S01]  /*35b00*/  ENDCOLLECTIVE ;  /* 0x000000000000791b */ /* 0x003fe20003800000 */
.L_x_2946:
[----:B------:R-:W-:Y:S02]  /*35b10*/  IMAD.MOV.U32 R13, RZ, RZ, R136 ;  /* 0x000000ffff0d7224 */ /* 0x000fe400078e0088 */
[----:B------:R-:W-:-:S07]  /*35b20*/  IMAD.MOV.U32 R140, RZ, RZ, R14 ;  /* 0x000000ffff8c7224 */ /* 0x000fce00078e000e */
[----:B------:R-:W-:Y:S05]  /*35b30*/  WARPSYNC.COLLECTIVE R15, `(.L_x_2947) ;  /* 0x000000000f087348 */ /* 0x000fea0003c00000 */
[----:B------:R0:W1:Y:S02]  /*35b40*/  SHFL.IDX P6, R14, R13, R12, R11 ;  /* 0x0000000c0d0e7389 */ /* 0x00006400000c000b */
[----:B01----:R-:W-:Y:S01]  /*35b50*/  ENDCOLLECTIVE ;  /* 0x000000000000791b */ /* 0x003fe20003800000 */
.L_x_2947:
        /* <DEDUP_REMOVED lines=8> */
.L_x_2948:
[----:B------:R-:W-:Y:S02]  /*35be0*/  SEL R21, R64, R136, P0 ;  /* 0x0000008840157207 */ /* 0x000fe40000000000 */
[----:B------:R-:W-:Y:S01]  /*35bf0*/  SEL R64, R136, R64, P0 ;  /* 0x0000004088407207 */ /* 0x000fe20000000000 */
[----:B------:R-:W-:Y:S01]  /*35c00*/  IMAD.MOV.U32 R13, RZ, RZ, R69 ;  /* 0x000000ffff0d7224 */ /* 0x000fe200078e0045 */
[----:B------:R-:W-:-:S07]  /*35c10*/  MOV R72, R14 ;  /* 0x0000000e00487202 */ /* 0x000fce0000000f00 */
[----:B------:R-:W-:Y:S05]  /*35c20*/  WARPSYNC.COLLECTIVE R15, `(.L_x_2949) ;  /* 0x000000000f087348 */ /* 0x000fea0003c00000 */
[----:B------:R0:W1:Y:S02]  /*35c30*/  SHFL.IDX P6, R14, R13, R12, R11 ;  /* 0x0000000c0d0e7389 */ /* 0x00006400000c000b */
[----:B01----:R-:W-:Y:S01]  /*35c40*/  ENDCOLLECTIVE ;  /* 0x000000000000791b */ /* 0x003fe20003800000 */
.L_x_2949:
[----:B------:R-:W-:Y:S02]  /*35c50*/  IMAD.MOV.U32 R13, RZ, RZ, R148 ;  /* 0x000000ffff0d7224 */ /* 0x000fe400078e0094 */
[----:B------:R-:W-:Y:S02]  /*35c60*/  IMAD.MOV.U32 R12, RZ, RZ, R2 ;  /* 0x000000ffff0c7224 */ /* 0x000fe400078e0002 */
[----:B------:R-:W-:-:S07]  /*35c70*/  IMAD.MOV.U32 R69, RZ, RZ, R14 ;  /* 0x000000ffff457224 */ /* 0x000fce00078e000e */
[----:B------:R-:W-:Y:S05]  /*35c80*/  WARPSYNC.COLLECTIVE R15, `(.L_x_2950) ;  /* 0x000000000f087348 */ /* 0x000fea0003c00000 */
[----:B------:R0:W1:Y:S02]  /*35c90*/  SHFL.IDX P6, R14, R13, R12, R11 ;  /* 0x0000000c0d0e7389 */ /* 0x00006400000c000b */
[----:B01----:R-:W-:Y:S01]  /*35ca0*/  ENDCOLLECTIVE ;  /* 0x000000000000791b */ /* 0x003fe20003800000 */
.L_x_2950:
[----:B------:R-:W-:Y:S02]  /*35cb0*/  IMAD.MOV.U32 R13, RZ, RZ, R144 ;  /* 0x000000ffff0d7224 */ /* 0x000fe400078e0090 */
[----:B------:R-:W-:-:S07]  /*35cc0*/  IMAD.MOV.U32 R148, RZ, RZ, R14 ;  /* 0x000000ffff947224 */ /* 0x000fce00078e000e */
[----:B------:R-:W-:Y:S05]  /*35cd0*/  WARPSYNC.COLLECTIVE R15, `(.L_x_2951) ;  /* 0x000000000f087348 */ /* 0x000fea0003c00000 */
[----:B------:R0:W1:Y:S02]  /*35ce0*/  SHFL.IDX P6, R14, R13, R12, R11 ;  /* 0x0000000c0d0e7389 */ /* 0x00006400000c000b */
[----:B01----:R-:W-:Y:S01]  /*35cf0*/  ENDCOLLECTIVE ;  /* 0x000000000000791b */ /* 0x003fe20003800000 */
.L_x_2951:
        /* <DEDUP_REMOVED lines=8> */
.L_x_2952:
[----:B------:R-:W-:Y:S02]  /*35d80*/  SEL R25, R69, R144, P0 ;  /* 0x0000009045197207 */ /* 0x000fe40000000000 */
[----:B------:R-:W-:Y:S01]  /*35d90*/  SEL R69, R144, R69, P0 ;  /* 0x0000004590457207 */ /* 0x000fe20000000000 */
[----:B------:R-:W-:Y:S02]  /*35da0*/  IMAD.MOV.U32 R13, RZ, RZ, R77 ;  /* 0x000000ffff0d7224 */ /* 0x000fe400078e004d */
[----:B------:R-:W-:-:S07]  /*35db0*/  IMAD.MOV.U32 R80, RZ, RZ, R14 ;  /* 0x000000ffff507224 */ /* 0x000fce00078e000e */
[----:B------:R-:W-:Y:S05]  /*35dc0*/  WARPSYNC.COLLECTIVE R15, `(.L_x_2953) ;  /* 0x000000000f087348 */ /* 0x000fea0003c00000 */
[----:B------:R0:W1:Y:S02]  /*35dd0*/  SHFL.IDX P6, R14, R13, R12, R11 ;  /* 0x0000000c0d0e7389 */ /* 0x00006400000c000b */
[----:B01----:R-:W-:Y:S01]  /*35de0*/  ENDCOLLECTIVE ;  /* 0x000000000000791b */ /* 0x003fe20003800000 */
.L_x_2953:
[----:B------:R-:W-:Y:S02]  /*35df0*/  IMAD.MOV.U32 R13, RZ, RZ, R146 ;  /* 0x000000ffff0d7224 */ /* 0x000fe400078e0092 */
[----:B------:R-:W-:Y:S02]  /*35e00*/  IMAD.MOV.U32 R12, RZ, RZ, R2 ;  /* 0x000000ffff0c7224 */ /* 0x000fe400078e0002 */
[----:B------:R-:W-:-:S07]  /*35e10*/  IMAD.MOV.U32 R77, RZ, RZ, R14 ;  /* 0x000000ffff4d7224 */ /* 0x000fce00078e000e */
[----:B------:R-:W-:Y:S05]  /*35e20*/  WARPSYNC.COLLECTIVE R15, `(.L_x_2954) ;  /* 0x000000000f087348 */ /* 0x000fea0003c00000 */
[----:B------:R0:W1:Y:S02]  /*35e30*/  SHFL.IDX P6, R14, R13, R12, R11 ;  /* 0x0000000c0d0e7389 */ /* 0x00006400000c000b */
[----:B01----:R-:W-:Y:S01]  /*35e40*/  ENDCOLLECTIVE ;  /* 0x000000000000791b */ /* 0x003fe20003800000 */
.L_x_2954:
[----:B------:R-:W-:Y:S02]  /*35e50*/  IMAD.MOV.U32 R13, RZ, RZ, R158 ;  /* 0x000000ffff0d7224 */ /* 0x000fe400078e009e */
[----:B------:R-:W-:-:S07]  /*35e60*/  IMAD.MOV.U32 R146, RZ, RZ, R14 ;  /* 0x000000ffff927224 */ /* 0x000fce00078e000e */
[----:B------:R-:W-:Y:S05]  /*35e70*/  WARPSYNC.COLLECTIVE R15, `(.L_x_2955) ;  /* 0x000000000f087348 */ /* 0x000fea0003c00000 */
[----:B------:R0:W1:Y:S02]  /*35e80*/  SHFL.IDX P6, R14, R13, R12, R11 ;  /* 0x0000000c0d0e7389 */ /* 0x00006400000c000b */
[----:B01----:R-:W-:Y:S01]  /*35e90*/  ENDCOLLECTIVE ;  /* 0x000000000000791b */ /* 0x003fe20003800000 */
.L_x_2955:
        /* <DEDUP_REMOVED lines=8> */
.L_x_2956:
[----:B------:R-:W-:Y:S02]  /*35f20*/  SEL R27, R77, R158, P0 ;  /* 0x0000009e4d1b7207 */ /* 0x000fe40000000000 */
[----:B------:R-:W-:Y:S01]  /*35f30*/  SEL R77, R158, R77, P0 ;  /* 0x0000004d9e4d7207 */ /* 0x000fe20000000000 */
[----:B------:R-:W-:Y:S02]  /*35f40*/  IMAD.MOV.U32 R13, RZ, RZ, R56 ;  /* 0x000000ffff0d7224 */ /* 0x000fe400078e0038 */
[----:B------:R-:W-:-:S07]  /*35f50*/  IMAD.MOV.U32 R73, RZ, RZ, R14 ;  /* 0x000000ffff497224 */ /* 0x000fce00078e000e */
[----:B------:R-:W-:Y:S05]  /*35f60*/  WARPSYNC.COLLECTIVE R15, `(.L_x_2957) ;  /* 0x000000000f087348 */ /* 0x000fea0003c00000 */
[----:B------:R0:W1:Y:S02]  /*35f70*/  SHFL.IDX P6, R14, R13, R12, R11 ;  /* 0x0000000c0d0e7389 */ /* 0x00006400000c000b */
[----:B01----:R-:W-:Y:S01]  /*35f80*/  ENDCOLLECTIVE ;  /* 0x000000000000791b */ /* 0x003fe20003800000 */
.L_x_2957:
[----:B------:R-:W-:Y:S02]  /*35f90*/  IMAD.MOV.U32 R13, RZ, RZ, R152 ;  /* 0x000000ffff0d7224 */ /* 0x000fe400078e0098 */
[----:B------:R-:W-:Y:S02]  /*35fa0*/  IMAD.MOV.U32 R12, RZ, RZ, R2 ;  /* 0x000000ffff0c7224 */ /* 0x000fe400078e0002 */
[----:B------:R-:W-:-:S07]  /*35fb0*/  IMAD.MOV.U32 R56, RZ, RZ, R14 ;  /* 0x000000ffff387224 */ /* 0x000fce00078e000e */
[----:B------:R-:W-:Y:S05]  /*35fc0*/  WARPSYNC.COLLECTIVE R15, `(.L_x_2958) ;  /* 0x000000000f087348 */ /* 0x000fea0003c00000 */
[----:B------:R0:W1:Y:S02]  /*35fd0*/  SHFL.IDX P6, R14, R13, R12, R11 ;  /* 0x0000000c0d0e7389 */ /* 0x00006400000c000b */
[----:B01----:R-:W-:Y:S01]  /*35fe0*/  ENDCOLLECTIVE ;  /* 0x000000000000791b */ /* 0x003fe20003800000 */
.L_x_2958:
[----:B------:R-:W-:Y:S02]  /*35ff0*/  IMAD.MOV.U32 R13, RZ, RZ, R160 ;  /* 0x000000ffff0d7224 */ /* 0x000fe400078e00a0 */
[----:B------:R-:W-:-:S07]  /*36000*/  IMAD.MOV.U32 R152, RZ, RZ, R14 ;  /* 0x000000ffff987224 */ /* 0x000fce00078e000e */
[----:B------:R-:W-:Y:S05]  /*36010*/  WARPSYNC.COLLECTIVE R15, `(.L_x_2959) ;  /* 0x000000000f087348 */ /* 0x000fea0003c00000 */
[----:B------:R0:W1:Y:S02]  /*36020*/  SHFL.IDX P6, R14, R13, R12, R11 ;  /* 0x0000000c0d0e7389 */ /* 0x00006400000c000b */
[----:B01----:R-:W-:Y:S01]  /*36030*/  ENDCOLLECTIVE ;  /* 0x000000000000791b */ /* 0x003fe20003800000 */
.L_x_2959:
        /* <DEDUP_REMOVED lines=8> */
.L_x_2960:
[----:B------:R-:W-:Y:S02]  /*360c0*/  SEL R42, R56, R160, P0 ;  /* 0x000000a0382a7207 */ /* 0x000fe40000000000 */
[----:B------:R-:W-:Y:S01]  /*360d0*/  SEL R56, R160, R56, P0 ;  /* 0x00000038a0387207 */ /* 0x000fe20000000000 */
[----:B------:R-:W-:Y:S02]  /*360e0*/  IMAD.MOV.U32 R13, RZ, RZ, R105 ;  /* 0x000000ffff0d7224 */ /* 0x000fe400078e0069 */
[----:B------:R-:W-:-:S07]  /*360f0*/  IMAD.MOV.U32 R81, RZ, RZ, R14 ;  /* 0x000000ffff517224 */ /* 0x000fce00078e000e */
[----:B------:R-:W-:Y:S05]  /*36100*/  WARPSYNC.COLLECTIVE R15, `(.L_x_2961) ;  /* 0x000000000f087348 */ /* 0x000fea0003c00000 */
[----:B------:R0:W1:Y:S02]  /*36110*/  SHFL.IDX P6, R14, R13, R12, R11 ;  /* 0x0000000c0d0e7389 */ /* 0x00006400000c000b */
[----:B01----:R-:W-:Y:S01]  /*36120*/  ENDCOLLECTIVE ;  /* 0x000000000000791b */ /* 0x003fe20003800000 */
.L_x_2961:
[----:B------:R-:W-:Y:S02]  /*36130*/  IMAD.MOV.U32 R13, RZ, RZ, R154 ;  /* 0x000000ffff0d7224 */ /* 0x000fe400078e009a */
[----:B------:R-:W-:Y:S02]  /*36140*/  IMAD.MOV.U32 R12, RZ, RZ, R2 ;  /* 0x000000ffff0c7224 */ /* 0x000fe400078e0002 */
[----:B------:R-:W-:-:S07]  /*36150*/  IMAD.MOV.U32 R105, RZ, RZ, R14 ;  /* 0x000000ffff697224 */ /* 0x000fce00078e000e */
[----:B------:R-:W-:Y:S05]  /*36160*/  WARPSYNC.COLLECTIVE R15, `(.L_x_2962) ;  /* 0x000000000f087348 */ /* 0x000fea0003c00000 */
[----:B------:R0:W1:Y:S02]  /*36170*/  SHFL.IDX P6, R14, R13, R12, R11 ;  /* 0x0000000c0d0e7389 */ /* 0x00006400000c000b */
[----:B01----:R-:W-:Y:S01]  /*36180*/  ENDCOLLECTIVE ;  /* 0x000000000000791b */ /* 0x003fe20003800000 */
.L_x_2962:
[----:B------:R-:W-:Y:S01]  /*36190*/  MOV R13, R153 ;  /* 0x00000099000d7202 */ /* 0x000fe20000000f00 */
[----:B------:R-:W-:-:S07]  /*361a0*/  IMAD.MOV.U32 R154, RZ, RZ, R14 ;  /* 0x000000ffff9a7224 */ /* 0x000fce00078e000e */
[----:B------:R-:W-:Y:S05]  /*361b0*/  WARPSYNC.COLLECTIVE R15, `(.L_x_2963) ;  /* 0x000000000f087348 */ /* 0x000fea0003c00000 */
[----:B------:R0:W1:Y:S02]  /*361c0*/  SHFL.IDX P6, R14, R13, R12, R11 ;  /* 0x0000000c0d0e7389 */ /* 0x00006400000c000b */
[----:B01----:R-:W-:Y:S01]  /*361d0*/  ENDCOLLECTIVE ;  /* 0x000000000000791b */ /* 0x003fe20003800000 */
.L_x_2963:
        /* <DEDUP_REMOVED lines=8> */
.L_x_2964:
[----:B------:R-:W-:Y:S02]  /*36260*/  SEL R44, R105, R47, P0 ;  /* 0x0000002f692c7207 */ /* 0x000fe40000000000 */
[----:B------:R-:W-:Y:S01]  /*36270*/  SEL R47, R47, R105, P0 ;  /* 0x000000692f2f7207 */ /* 0x000fe20000000000 */
[----:B------:R-:W-:Y:S02]  /*36280*/  IMAD.MOV.U32 R13, RZ, RZ, R109 ;  /* 0x000000ffff0d7224 */ /* 0x000fe400078e006d */
[----:B------:R-:W-:-:S07]  /*36290*/  IMAD.MOV.U32 R85, RZ, RZ, R14 ;  /* 0x000000ffff557224 */ /* 0x000fce00078e000e */
[----:B------:R-:W-:Y:S05]  /*362a0*/  WARPSYNC.COLLECTIVE R15, `(.L_x_2965) ;  /* 0x000000000f087348 */ /* 0x000fea0003c00000 */
[----:B------:R0:W1:Y:S02]  /*362b0*/  SHFL.IDX P6, R14, R13, R12, R11 ;  /* 0x0000000c0d0e7389 */ /* 0x00006400000c000b */
[----:B01----:R-:W-:Y:S01]  /*362c0*/  ENDCOLLECTIVE ;  /* 0x000000000000791b */ /* 0x003fe20003800000 */
.L_x_2965:
[----:B------:R-:W-:Y:S02]  /*362d0*/  IMAD.MOV.U32 R13, RZ, RZ, R156 ;  /* 0x000000ffff0d7224 */ /* 0x000fe400078e009c */
[----:B------:R-:W-:Y:S02]  /*362e0*/  IMAD.MOV.U32 R12, RZ, RZ, R2 ;  /* 0x000000ffff0c7224 */ /* 0x000fe400078e0002 */
[----:B------:R-:W-:-:S07]  /*362f0*/  IMAD.MOV.U32 R109, RZ, RZ, R14 ;  /* 0x000000ffff6d7224 */ /* 0x000fce00078e000e */
[----:B------:R-:W-:Y:S05]  /*36300*/  WARPSYNC.COLLECTIVE R15, `(.L_x_2966) ;  /* 0x000000000f087348 */ /* 0x000fea0003c00000 */
[----:B------:R0:W1:Y:S02]  /*36310*/  SHFL.IDX P6, R14, R13, R12, R11 ;  /* 0x0000000c0d0e7389 */ /* 0x00006400000c000b */
[----:B01----:R-:W-:Y:S01]  /*36320*/  ENDCOLLECTIVE ;  /* 0x000000000000791b */ /* 0x003fe20003800000 */
.L_x_2966:
[----:B------:R-:W-:Y:S01]  /*36330*/  IMAD.MOV.U32 R13, RZ, RZ, R155 ;  /* 0x000000ffff0d7224 */ /* 0x000fe200078e009b */
[----:B------:R-:W-:-:S07]  /*36340*/  MOV R156, R14 ;  /* 0x0000000e009c7202 */ /* 0x000fce0000000f00 */
[----:B------:R-:W-:Y:S05]  /*36350*/  WARPSYNC.COLLECTIVE R15, `(.L_x_2967) ;  /* 0x000000000f087348 */ /* 0x000fea0003c00000 */
[----:B------:R0:W1:Y:S02]  /*36360*/  SHFL.IDX P6, R14, R13, R12, R11 ;  /* 0x0000000c0d0e7389 */ /* 0x00006400000c000b */
[----:B01----:R-:W-:Y:S01]  /*36370*/  ENDCOLLECTIVE ;  /* 0x000000000000791b */ /* 0x003fe20003800000 */
.L_x_2967:
        /* <DEDUP_REMOVED lines=8> */
.L_x_2968:
[----:B------:R-:W-:Y:S02]  /*36400*/  SEL R46, R109, R155, P0 ;  /* 0x0000009b6d2e7207 */ /* 0x000fe40000000000 */
[----:B------:R-:W-:Y:S01]  /*36410*/  SEL R109, R155, R109, P0 ;  /* 0x0000006d9b6d7207 */ /* 0x000fe20000000000 */
[----:B------:R-:W-:Y:S02]  /*36420*/  IMAD.MOV.U32 R13, RZ, RZ, R89 ;  /* 0x000000ffff0d7224 */ /* 0x000fe400078e0059 */
[----:B------:R-:W-:-:S07]  /*36430*/  IMAD.MOV.U32 R91, RZ, RZ, R14 ;  /* 0x000000ffff5b7224 */ /* 0x000fce00078e000e */
[----:B------:R-:W-:Y:S05]  /*36440*/  WARPSYNC.COLLECTIVE R15, `(.L_x_2969) ;  /* 0x000000000f087348 */ /* 0x000fea0003c00000 */
[----:B------:R0:W1:Y:S02]  /*36450*/  SHFL.IDX P6, R14, R13, R12, R11 ;  /* 0x0000000c0d0e7389 */ /* 0x00006400000c000b */
[----:B01----:R-:W-:Y:S01]  /*36460*/  ENDCOLLECTIVE ;  /* 0x000000000000791b */ /* 0x003fe20003800000 */
.L_x_2969:
[----:B------:R-:W-:Y:S01]  /*36470*/  IMAD.MOV.U32 R13, RZ, RZ, R63 ;  /* 0x000000ffff0d7224 */ /* 0x000fe200078e003f */
[----:B------:R-:W-:Y:S01]  /*36480*/  MOV R12, R2 ;  /* 0x00000002000c7202 */ /* 0x000fe20000000f00 */
[----:B------:R-:W-:-:S07]  /*36490*/  IMAD.MOV.U32 R89, RZ, RZ, R14 ;  /* 0x000000ffff597224 */ /* 0x000fce00078e000e */
[----:B------:R-:W-:Y:S05]  /*364a0*/  WARPSYNC.COLLECTIVE R15, `(.L_x_2970) ;  /* 0x000000000f087348 */ /* 0x000fea0003c00000 */
[----:B------:R0:W1:Y:S02]  /*364b0*/  SHFL.IDX P6, R14, R13, R12, R11 ;  /* 0x0000000c0d0e7389 */ /* 0x00006400000c000b */
[----:B01----:R-:W-:Y:S01]  /*364c0*/  ENDCOLLECTIVE ;  /* 0x000000000000791b */ /* 0x003fe20003800000 */
.L_x_2970:
[----:B------:R-:W-:Y:S02]  /*364d0*/  IMAD.MOV.U32 R13, RZ, RZ, R157 ;  /* 0x000000ffff0d7224 */ /* 0x000fe400078e009d */
[----:B------:R-:W-:-:S07]  /*364e0*/  IMAD.MOV.U32 R63, RZ, RZ, R14 ;  /* 0x000000ffff3f7224 */ /* 0x000fce00078e000e */
[----:B------:R-:W-:Y:S05]  /*364f0*/  WARPSYNC.COLLECTIVE R15, `(.L_x_2971) ;  /* 0x000000000f087348 */ /* 0x000fea0003c00000 */
[----:B------:R0:W1:Y:S02]  /*36500*/  SHFL.IDX P6, R14, R13, R12, R11 ;  /* 0x0000000c0d0e7389 */ /* 0x00006400000c000b */
[----:B01----:R-:W-:Y:S01]  /*36510*/  ENDCOLLECTIVE ;  /* 0x000000000000791b */ /* 0x003fe20003800000 */
.L_x_2971:
        /* <DEDUP_REMOVED lines=8> */
.L_x_2972:
[----:B------:R-:W-:Y:S02]  /*365a0*/  SEL R52, R89, R157, P0 ;  /* 0x0000009d59347207 */ /* 0x000fe40000000000 */
[----:B------:R-:W-:Y:S01]  /*365b0*/  SEL R89, R157, R89, P0 ;  /* 0x000000599d597207 */ /* 0x000fe20000000000 */
[----:B------:R-:W-:Y:S02]  /*365c0*/  IMAD.MOV.U32 R13, RZ, RZ, R62 ;  /* 0x000000ffff0d7224 */ /* 0x000fe400078e003e */
[----:B------:R-:W-:-:S07]  /*365d0*/  IMAD.MOV.U32 R66, RZ, RZ, R14 ;  /* 0x000000ffff427224 */ /* 0x000fce00078e000e */
[----:B------:R-:W-:Y:S05]  /*365e0*/  WARPSYNC.COLLECTIVE R15, `(.L_x_2973) ;  /* 0x000000000f087348 */ /* 0x000fea0003c00000 */
[----:B------:R0:W1:Y:S02]  /*365f0*/  SHFL.IDX P6, R14, R13, R12, R11 ;  /* 0x0000000c0d0e7389 */ /* 0x00006400000c000b */
[----:B01----:R-:W-:Y:S01]  /*36600*/  ENDCOLLECTIVE ;  /* 0x000000000000791b */ /* 0x003fe20003800000 */
.L_x_2973:
[----:B------:R-:W-:Y:S01]  /*36610*/  MOV R13, R71 ;  /* 0x00000047000d7202 */ /* 0x000fe20000000f00 */
[----:B------:R-:W-:Y:S02]  /*36620*/  IMAD.MOV.U32 R12, RZ, RZ, R2 ;  /* 0x000000ffff0c7224 */ /* 0x000fe400078e0002 */
[----:B------:R-:W-:-:S07]  /*36630*/  IMAD.MOV.U32 R62, RZ, RZ, R14 ;  /* 0x000000ffff3e7224 */ /* 0x000fce00078e000e */
[----:B------:R-:W-:Y:S05]  /*36640*/  WARPSYNC.COLLECTIVE R15, `(.L_x_2974) ;  /* 0x000000000f087348 */ /* 0x000fea0003c00000 */
[----:B------:R0:W1:Y:S02]  /*36650*/  SHFL.IDX P6, R14, R13, R12, R11 ;  /* 0x0000000c0d0e7389 */ /* 0x00006400000c000b */
[----:B01----:R-:W-:Y:S01]  /*36660*/  ENDCOLLECTIVE ;  /* 0x000000000000791b */ /* 0x003fe20003800000 */
.L_x_2974:
[----:B------:R-:W-:Y:S02]  /*36670*/  IMAD.MOV.U32 R13, RZ, RZ, R67 ;  /* 0x000000ffff0d7224 */ /* 0x000fe400078e0043 */
[----:B------:R-:W-:-:S07]  /*36680*/  IMAD.MOV.U32 R71, RZ, RZ, R14 ;  /* 0x000000ffff477224 */ /* 0x000fce00078e000e */
[----:B------:R-:W-:Y:S05]  /*36690*/  WARPSYNC.COLLECTIVE R15, `(.L_x_2975) ;  /* 0x000000000f087348 */ /* 0x000fea0003c00000 */
[----:B------:R0:W1:Y:S02]  /*366a0*/  SHFL.IDX P6, R14, R13, R12, R11 ;  /* 0x0000000c0d0e7389 */ /* 0x00006400000c000b */
[----:B01----:R-:W-:Y:S01]  /*366b0*/  ENDCOLLECTIVE ;  /* 0x000000000000791b */ /* 0x003fe20003800000 */
.L_x_2975:
[----:B------:R-:W-:Y:S02]  /*366c0*/  IMAD.MOV.U32 R13, RZ, RZ, R74 ;  /* 0x000000ffff0d7224 */ /* 0x000fe400078e004a */
[----:B------:R-:W-:Y:S02]  /*366d0*/  IMAD.MOV.U32 R12, RZ, RZ, R0 ;  /* 0x000000ffff0c7224 */ /* 0x000fe400078e0000 */
[----:B------:R-:W-:-:S07]  /*366e0*/  IMAD.MOV.U32 R67, RZ, RZ, R14 ;  /* 0x000000ffff437224 */ /* 0x000fce00078e000e */
[----:B------:R-:W-:Y:S05]  /*366f0*/  WARPSYNC.COLLECTIVE R15, `(.L_x_2976) ;  /* 0x000000000f087348 */ /* 0x000fea0003c00000 */
[----:B------:R0:W1:Y:S02]  /*36700*/  SHFL.IDX P6, R14, R13, R12, R11 ;  /* 0x0000000c0d0e7389 */ /* 0x00006400000c000b */
[----:B01----:R-:W-:Y:S01]  /*36710*/  ENDCOLLECTIVE ;  /* 0x000000000000791b */ /* 0x003fe20003800000 */
.L_x_2976:
[----:B------:R-:W-:Y:S02]  /*36720*/  SEL R68, R62, R67, P0 ;  /* 0x000000433e447207 */ /* 0x000fe40000000000 */
[----:B------:R-:W-:Y:S02]  /*36730*/  SEL R62, R67, R62, P0 ;  /* 0x0000003e433e7207 */ /* 0x000fe40000000000 */
[----:B------:R-:W-:Y:S02]  /*36740*/  SEL R67, R66, R71, P0 ;  /* 0x0000004742437207 */ /* 0x000fe40000000000 */
[----:B------:R-:W-:Y:S02]  /*36750*/  SEL R66, R71, R66, P0 ;  /* 0x0000004247427207 */ /* 0x000fe40000000000 */
[----:B------:R-:W-:Y:S01]  /*36760*/  MOV R13, R70 ;  /* 0x00000046000d7202 */ /* 0x000fe20000000f00 */
[----:B------:R-:W-:-:S07]  /*36770*/  IMAD.MOV.U32 R74, RZ, RZ, R14 ;  /* 0x000000ffff4a7224 */ /* 0x000fce00078e000e */
[----:B------:R-:W-:Y:S05]  /*36780*/  WARPSYNC.COLLECTIVE R15, `(.L_x_2977) ;  /* 0x000000000f087348 */ /* 0x000fea0003c00000 */
[----:B------:R0:W1:Y:S02]  /*36790*/  SHFL.IDX P6, R14, R13, R12, R11 ;  /* 0x0000000c0d0e7389 */ /* 0x00006400000c000b */
[----:B01----:R-:W-:Y:S01]  /*367a0*/  ENDCOLLECTIVE ;  /* 0x000000000000791b */ /* 0x003fe20003800000 */
.L_x_2977:
[----:B------:R-:W-:Y:S02]  /*367b0*/  IMAD.MOV.U32 R13, RZ, RZ, R78 ;  /* 0x000000ffff0d7224 */ /* 0x000fe400078e004e */
[----:B------:R-:W-:Y:S02]  /*367c0*/  IMAD.MOV.U32 R12, RZ, RZ, R2 ;  /* 0x000000ffff0c7224 */ /* 0x000fe400078e0002 */
[----:B------:R-:W-:-:S07]  /*367d0*/  IMAD.MOV.U32 R113, RZ, RZ, R14 ;  /* 0x000000ffff717224 */ /* 0x000fce00078e000e */
[----:B------:R-:W-:Y:S05]  /*367e0*/  WARPSYNC.COLLECTIVE R15, `(.L_x_2978) ;  /* 0x000000000f087348 */ /* 0x000fea0003c00000 */
[----:B------:R0:W1:Y:S02]  /*367f0*/  SHFL.IDX P6, R14, R13, R12, R11 ;  /* 0x0000000c0d0e7389 */ /* 0x00006400000c000b */
[----:B01----:R-:W-:Y:S01]  /*36800*/  ENDCOLLECTIVE ;  /* 0x000000000000791b */ /* 0x003fe20003800000 */
.L_x_2978:
[----:B------:R-:W-:Y:S02]  /*36810*/  IMAD.MOV.U32 R13, RZ, RZ, R75 ;  /* 0x000000ffff0d7224 */ /* 0x000fe400078e004b */
[----:B------:R-:W-:-:S07]  /*36820*/  IMAD.MOV.U32 R78, RZ, RZ, R14 ;  /* 0x000000ffff4e7224 */ /* 0x000fce00078e000e */
[----:B------:R-:W-:Y:S05]  /*36830*/  WARPSYNC.COLLECTIVE R15, `(.L_x_2979) ;  /* 0x000000000f087348 */ /* 0x000fea0003c00000 */
[----:B------:R0:W1:Y:S02]  /*36840*/  SHFL.IDX P6, R14, R13, R12, R11 ;  /* 0x0000000c0d0e7389 */ /* 0x00006400000c000b */
[----:B01----:R-:W-:Y:S01]  /*36850*/  ENDCOLLECTIVE ;  /* 0x000000000000791b */ /* 0x003fe20003800000 */
.L_x_2979:
        /* <DEDUP_REMOVED lines=8> */
.L_x_2980:
[----:B------:R-:W-:Y:S02]  /*368e0*/  SEL R71, R113, R75, P0 ;  /* 0x0000004b71477207 */ /* 0x000fe40000000000 */
[----:B------:R-:W-:Y:S01]  /*368f0*/  SEL R75, R75, R113, P0 ;  /* 0x000000714b4b7207 */ /* 0x000fe20000000000 */
[----:B------:R-:W-:Y:S02]  /*36900*/  IMAD.MOV.U32 R13, RZ, RZ, R117 ;  /* 0x000000ffff0d7224 */ /* 0x000fe400078e0075 */
[----:B------:R-:W-:-:S07]  /*36910*/  IMAD.MOV.U32 R79, RZ, RZ, R14 ;  /* 0x000000ffff4f7224 */ /* 0x000fce00078e000e */
[----:B------:R-:W-:Y:S05]  /*36920*/  WARPSYNC.COLLECTIVE R15, `(.L_x_2981) ;  /* 0x000000000f087348 */ /* 0x000fea0003c00000 */
[----:B------:R0:W1:Y:S02]  /*36930*/  SHFL.IDX P6, R14, R13, R12, R11 ;  /* 0x0000000c0d0e7389 */ /* 0x00006400000c000b */
[----:B01----:R-:W-:Y:S01]  /*36940*/  ENDCOLLECTIVE ;  /* 0x000000000000791b */ /* 0x003fe20003800000 */
.L_x_2981:
[----:B------:R-:W-:Y:S02]  /*36950*/  IMAD.MOV.U32 R13, RZ, RZ, R86 ;  /* 0x000000ffff0d7224 */ /* 0x000fe400078e0056 */
[----:B------:R-:W-:Y:S02]  /*36960*/  IMAD.MOV.U32 R12, RZ, RZ, R2 ;  /* 0x000000ffff0c7224 */ /* 0x000fe400078e0002 */
[----:B------:R-:W-:-:S07]  /*36970*/  IMAD.MOV.U32 R117, RZ, RZ, R14 ;  /* 0x000000ffff757224 */ /* 0x000fce00078e000e */
[----:B------:R-:W-:Y:S05]  /*36980*/  WARPSYNC.COLLECTIVE R15, `(.L_x_2982) ;  /* 0x000000000f087348 */ /* 0x000fea0003c00000 */
[----:B------:R0:W1:Y:S02]  /*36990*/  SHFL.IDX P6, R14, R13, R12, R11 ;  /* 0x0000000c0d0e7389 */ /* 0x00006400000c000b */
[----:B01----:R-:W-:Y:S01]  /*369a0*/  ENDCOLLECTIVE ;  /* 0x000000000000791b */ /* 0x003fe20003800000 */
.L_x_2982:
[----:B------:R-:W-:Y:S02]  /*369b0*/  IMAD.MOV.U32 R13, RZ, RZ, R121 ;  /* 0x000000ffff0d7224 */ /* 0x000fe400078e0079 */
[----:B------:R-:W-:-:S07]  /*369c0*/  IMAD.MOV.U32 R86, RZ, RZ, R14 ;  /* 0x000000ffff567224 */ /* 0x000fce00078e000e */
[----:B------:R-:W-:Y:S05]  /*369d0*/  WARPSYNC.COLLECTIVE R15, `(.L_x_2983) ;  /* 0x000000000f087348 */ /* 0x000fea0003c00000 */
[----:B------:R0:W1:Y:S02]  /*369e0*/  SHFL.IDX P6, R14, R13, R12, R11 ;  /* 0x0000000c0d0e7389 */ /* 0x00006400000c000b */
[----:B01----:R-:W-:Y:S01]  /*369f0*/  ENDCOLLECTIVE ;  /* 0x000000000000791b */ /* 0x003fe20003800000 */
.L_x_2983:
        /* <DEDUP_REMOVED lines=8> */
.L_x_2984:
[----:B------:R-:W-:Y:S02]  /*36a80*/  SEL R78, R117, R121, P0 ;  /* 0x00000079754e7207 */ /* 0x000fe40000000000 */
[----:B------:R-:W-:Y:S01]  /*36a90*/  SEL R117, R121, R117, P0 ;  /* 0x0000007579757207 */ /* 0x000fe20000000000 */
[----:B------:R-:W-:Y:S02]  /*36aa0*/  IMAD.MOV.U32 R13, RZ, RZ, R129 ;  /* 0x000000ffff0d7224 */ /* 0x000fe400078e0081 */
[----:B------:R-:W-:-:S07]  /*36ab0*/  IMAD.MOV.U32 R82, RZ, RZ, R14 ;  /* 0x000000ffff527224 */ /* 0x000fce00078e000e */
[----:B------:R-:W-:Y:S05]  /*36ac0*/  WARPSYNC.COLLECTIVE R15, `(.L_x_2985) ;  /* 0x000000000f087348 */ /* 0x000fea0003c00000 */
[----:B------:R0:W1:Y:S02]  /*36ad0*/  SHFL.IDX P6, R14, R13, R12, R11 ;  /* 0x0000000c0d0e7389 */ /* 0x00006400000c000b */
[----:B01----:R-:W-:Y:S01]  /*36ae0*/  ENDCOLLECTIVE ;  /* 0x000000000000791b */ /* 0x003fe20003800000 */
.L_x_2985:
[----:B------:R-:W-:Y:S02]  /*36af0*/  IMAD.MOV.U32 R13, RZ, RZ, R94 ;  /* 0x000000ffff0d7224 */ /* 0x000fe400078e005e */
[----:B------:R-:W-:Y:S02]  /*36b00*/  IMAD.MOV.U32 R12, RZ, RZ, R2 ;  /* 0x000000ffff0c7224 */ /* 0x000fe400078e0002 */
[----:B------:R-:W-:-:S07]  /*36b10*/  IMAD.MOV.U32 R129, RZ, RZ, R14 ;  /* 0x000000ffff817224 */ /* 0x000fce00078e000e */
[----:B------:R-:W-:Y:S05]  /*36b20*/  WARPSYNC.COLLECTIVE R15, `(.L_x_2986) ;  /* 0x000000000f087348 */ /* 0x000fea0003c00000 */
[----:B------:R0:W1:Y:S02]  /*36b30*/  SHFL.IDX P6, R14, R13, R12, R11 ;  /* 0x0000000c0d0e7389 */ /* 0x00006400000c000b */
[----:B01----:R-:W-:Y:S01]  /*36b40*/  ENDCOLLECTIVE ;  /* 0x000000000000791b */ /* 0x003fe20003800000 */
.L_x_2986:
[----:B------:R-:W-:Y:S01]  /*36b50*/  IMAD.MOV.U32 R13, RZ, RZ, R167 ;  /* 0x000000ffff0d7224 */ /* 0x000fe200078e00a7 */
[----:B------:R-:W-:-:S07]  /*36b60*/  MOV R94, R14 ;  /* 0x0000000e005e7202 */ /* 0x000fce0000000f00 */
[----:B------:R-:W-:Y:S05]  /*36b70*/  WARPSYNC.COLLECTIVE R15, `(.L_x_2987) ;  /* 0x000000000f087348 */ /* 0x000fea0003c00000 */
[----:B------:R0:W1:Y:S02]  /*36b80*/  SHFL.IDX P6, R14, R13, R12, R11 ;  /* 0x0000000c0d0e7389 */ /* 0x00006400000c000b */
[----:B01----:R-:W-:Y:S01]  /*36b90*/  ENDCOLLECTIVE ;  /* 0x000000000000791b */ /* 0x003fe20003800000 */
.L_x_2987:
        /* <DEDUP_REMOVED lines=8> */
.L_x_2988:
[----:B------:R-:W-:Y:S02]  /*36c20*/  SEL R86, R129, R125, P0 ;  /* 0x0000007d81567207 */ /* 0x000fe40000000000 */
[----:B------:R-:W-:Y:S01]  /*36c30*/  SEL R125, R125, R129, P0 ;  /* 0x000000817d7d7207 */ /* 0x000fe20000000000 */
[----:B------:R-:W-:Y:S02]  /*36c40*/  IMAD.MOV.U32 R13, RZ, RZ, R83 ;  /* 0x000000ffff0d7224 */ /* 0x000fe400078e0053 */
[----:B------:R-:W-:-:S07]  /*36c50*/  IMAD.MOV.U32 R87, RZ, RZ, R14 ;  /* 0x000000ffff577224 */ /* 0x000fce00078e000e */
[----:B------:R-:W-:Y:S05]  /*36c60*/  WARPSYNC.COLLECTIVE R15, `(.L_x_2989) ;  /* 0x000000000f087348 */ /* 0x000fea0003c00000 */
[----:B------:R0:W1:Y:S02]  /*36c70*/  SHFL.IDX P6, R14, R13, R12, R11 ;  /* 0x0000000c0d0e7389 */ /* 0x00006400000c000b */
[----:B01----:R-:W-:Y:S01]  /*36c80*/  ENDCOLLECTIVE ;  /* 0x000000000000791b */ /* 0x003fe20003800000 */
.L_x_2989:
[----:B------:R-:W-:Y:S01]  /*36c90*/  MOV R13, R102 ;  /* 0x00000066000d7202 */ /* 0x000fe20000000f00 */
[----:B------:R-:W-:Y:S02]  /*36ca0*/  IMAD.MOV.U32 R12, RZ, RZ, R2 ;  /* 0x000000ffff0c7224 */ /* 0x000fe400078e0002 */
[----:B------:R-:W-:-:S07]  /*36cb0*/  IMAD.MOV.U32 R83, RZ, RZ, R14 ;  /* 0x000000ffff537224 */ /* 0x000fce00078e000e */
[----:B------:R-:W-:Y:S05]  /*36cc0*/  WARPSYNC.COLLECTIVE R15, `(.L_x_2990) ;  /* 0x000000000f087348 */ /* 0x000fea0003c00000 */
[----:B------:R0:W1:Y:S02]  /*36cd0*/  SHFL.IDX P6, R14, R13, R12, R11 ;  /* 0x0000000c0d0e7389 */ /* 0x00006400000c000b */
[----:B01----:R-:W-:Y:S01]  /*36ce0*/  ENDCOLLECTIVE ;  /* 0x000000000000791b */ /* 0x003fe20003800000 */
.L_x_2990:
[----:B------:R-:W-:Y:S02]  /*36cf0*/  IMAD.MOV.U32 R13, RZ, RZ, R98 ;  /* 0x000000ffff0d7224 */ /* 0x000fe400078e0062 */
[----:B------:R-:W-:-:S07]  /*36d00*/  IMAD.MOV.U32 R102, RZ, RZ, R14 ;  /* 0x000000ffff667224 */ /* 0x000fce00078e000e */
[----:B------:R-:W-:Y:S05]  /*36d10*/  WARPSYNC.COLLECTIVE R15, `(.L_x_2991) ;  /* 0x000000000f087348 */ /* 0x000fea0003c00000 */
[----:B------:R0:W1:Y:S02]  /*36d20*/  SHFL.IDX P6, R14, R13, R12, R11 ;  /* 0x0000000c0d0e7389 */ /* 0x00006400000c000b */
[----:B01----:R-:W-:Y:S01]  /*36d30*/  ENDCOLLECTIVE ;  /* 0x000000000000791b */ /* 0x003fe20003800000 */
.L_x_2991:
        /* <DEDUP_REMOVED lines=8> */
.L_x_2992:
[----:B------:R-:W-:Y:S02]  /*36dc0*/  SEL R91, R83, R98, P0 ;  /* 0x00000062535b7207 */ /* 0x000fe40000000000 */
[----:B------:R-:W-:Y:S02]  /*36dd0*/  SEL R83, R98, R83, P0 ;  /* 0x0000005362537207 */ /* 0x000fe40000000000 */
[----:B------:R-:W-:Y:S01]  /*36de0*/  MOV R13, R133 ;  /* 0x00000085000d7202 */ /* 0x000fe20000000f00 */
[----:B------:R-:W-:-:S07]  /*36df0*/  IMAD.MOV.U32 R90, RZ, RZ, R14 ;  /* 0x000000ffff5a7224 */ /* 0x000fce00078e000e */
[----:B------:R-:W-:Y:S05]  /*36e00*/  WARPSYNC.COLLECTIVE R15, `(.L_x_2993) ;  /* 0x000000000f087348 */ /* 0x000fea0003c00000 */
[----:B------:R0:W1:Y:S02]  /*36e10*/  SHFL.IDX P6, R14, R13, R12, R11 ;  /* 0x0000000c0d0e7389 */ /* 0x00006400000c000b */
[----:B01----:R-:W-:Y:S01]  /*36e20*/  ENDCOLLECTIVE ;  /* 0x000000000000791b */ /* 0x003fe20003800000 */
.L_x_2993:
[----:B------:R-:W-:Y:S02]  /*36e30*/  IMAD.MOV.U32 R13, RZ, RZ, R110 ;  /* 0x000000ffff0d7224 */ /* 0x000fe400078e006e */
[----:B------:R-:W-:Y:S02]  /*36e40*/  IMAD.MOV.U32 R12, RZ, RZ, R2 ;  /* 0x000000ffff0c7224 */ /* 0x000fe400078e0002 */
[----:B------:R-:W-:-:S07]  /*36e50*/  IMAD.MOV.U32 R106, RZ, RZ, R14 ;  /* 0x000000ffff6a7224 */ /* 0x000fce00078e000e */
[----:B------:R-:W-:Y:S05]  /*36e60*/  WARPSYNC.COLLECTIVE R15, `(.L_x_2994) ;  /* 0x000000000f087348 */ /* 0x000fea0003c00000 */
[----:B------:R0:W1:Y:S02]  /*36e70*/  SHFL.IDX P6, R14, R13, R12, R11 ;  /* 0x0000000c0d0e7389 */ /* 0x00006400000c000b */
[----:B01----:R-:W-:Y:S01]  /*36e80*/  ENDCOLLECTIVE ;  /* 0x000000000000791b */ /* 0x003fe20003800000 */
.L_x_2994:
[----:B------:R-:W-:Y:S02]  /*36e90*/  IMAD.MOV.U32 R13, RZ, RZ, R107 ;  /* 0x000000ffff0d7224 */ /* 0x000fe400078e006b */
[----:B------:R-:W-:-:S07]  /*36ea0*/  IMAD.MOV.U32 R110, RZ, RZ, R14 ;  /* 0x000000ffff6e7224 */ /* 0x000fce00078e000e */
[----:B------:R-:W-:Y:S05]  /*36eb0*/  WARPSYNC.COLLECTIVE R15, `(.L_x_2995) ;  /* 0x000000000f087348 */ /* 0x000fea0003c00000 */
[----:B------:R0:W1:Y:S02]  /*36ec0*/  SHFL.IDX P6, R14, R13, R12, R11 ;  /* 0x0000000c0d0e7389 */ /* 0x00006400000c000b */
[----:B01----:R-:W-:Y:S01]  /*36ed0*/  ENDCOLLECTIVE ;  /* 0x000000000000791b */ /* 0x003fe20003800000 */
.L_x_2995:
        /* <DEDUP_REMOVED lines=8> */
.L_x_2996:
[----:B------:R-:W-:Y:S02]  /*36f60*/  SEL R94, R106, R107, P0 ;  /* 0x0000006b6a5e7207 */ /* 0x000fe40000000000 */
[----:B------:R-:W-:Y:S01]  /*36f70*/  SEL R106, R107, R106, P0 ;  /* 0x0000006a6b6a7207 */ /* 0x000fe20000000000 */
[----:B------:R-:W-:Y:S02]  /*36f80*/  IMAD.MOV.U32 R13, RZ, RZ, R93 ;  /* 0x000000ffff0d7224 */ /* 0x000fe400078e005d */
[----:B------:R-:W-:-:S07]  /*36f90*/  IMAD.MOV.U32 R95, RZ, RZ, R14 ;  /* 0x000000ffff5f7224 */ /* 0x000fce00078e000e */
[----:B------:R-:W-:Y:S05]  /*36fa0*/  WARPSYNC.COLLECTIVE R15, `(.L_x_2997) ;  /* 0x000000000f087348 */ /* 0x000fea0003c00000 */
[----:B------:R0:W1:Y:S02]  /*36fb0*/  SHFL.IDX P6, R14, R13, R12, R11 ;  /* 0x0000000c0d0e7389 */ /* 0x00006400000c000b */
[----:B01----:R-:W-:Y:S01]  /*36fc0*/  ENDCOLLECTIVE ;  /* 0x000000000000791b */ /* 0x003fe20003800000 */
.L_x_2997:
[----:B------:R-:W-:Y:S02]  /*36fd0*/  IMAD.MOV.U32 R13, RZ, RZ, R118 ;  /* 0x000000ffff0d7224 */ /* 0x000fe400078e0076 */
[----:B------:R-:W-:Y:S02]  /*36fe0*/  IMAD.MOV.U32 R12, RZ, RZ, R2 ;  /* 0x000000ffff0c7224 */ /* 0x000fe400078e0002 */
[----:B------:R-:W-:-:S07]  /*36ff0*/  IMAD.MOV.U32 R111, RZ, RZ, R14 ;  /* 0x000000ffff6f7224 */ /* 0x000fce00078e000e */
[----:B------:R-:W-:Y:S05]  /*37000*/  WARPSYNC.COLLECTIVE R15, `(.L_x_2998) ;  /* 0x000000000f087348 */ /* 0x000fea0003c00000 */
[----:B------:R0:W1:Y:S02]  /*37010*/  SHFL.IDX P6, R14, R13, R12, R11 ;  /* 0x0000000c0d0e7389 */ /* 0x00006400000c000b */
[----:B01----:R-:W-:Y:S01]  /*37020*/  ENDCOLLECTIVE ;  /* 0x000000000000791b */ /* 0x003fe20003800000 */
.L_x_2998:
[----:B------:R-:W-:Y:S02]  /*37030*/  IMAD.MOV.U32 R13, RZ, RZ, R114 ;  /* 0x000000ffff0d7224 */ /* 0x000fe400078e0072 */
[----:B------:R-:W-:-:S07]  /*37040*/  IMAD.MOV.U32 R118, RZ, RZ, R14 ;  /* 0x000000ffff767224 */ /* 0x000fce00078e000e */
[----:B------:R-:W-:Y:S05]  /*37050*/  WARPSYNC.COLLECTIVE R15, `(.L_x_2999) ;  /* 0x000000000f087348 */ /* 0x000fea0003c00000 */
[----:B------:R0:W1:Y:S02]  /*37060*/  SHFL.IDX P6, R14, R13, R12, R11 ;  /* 0x0000000c0d0e7389 */ /* 0x00006400000c000b */
[----:B01----:R-:W-:Y:S01]  /*37070*/  ENDCOLLECTIVE ;  /* 0x000000000000791b */ /* 0x003fe20003800000 */
.L_x_2999:
[----:B------:R-:W-:Y:S02]  /*37080*/  IMAD.MOV.U32 R13, RZ, RZ, R97 ;  /* 0x000000ffff0d7224 */ /* 0x000fe400078e0061 */
[----:B------:R-:W-:Y:S01]  /*37090*/  IMAD.MOV.U32 R12, RZ, RZ, R0 ;  /* 0x000000ffff0c7224 */ /* 0x000fe200078e0000 */
[----:B------:R-:W-:-:S07]  /*370a0*/  MOV R93, R14 ;  /* 0x0000000e005d7202 */ /* 0x000fce0000000f00 */
[----:B------:R-:W-:Y:S05]  /*370b0*/  WARPSYNC.COLLECTIVE R15, `(.L_x_3000) ;  /* 0x000000000f087348 */ /* 0x000fea0003c00000 */
[----:B------:R0:W1:Y:S02]  /*370c0*/  SHFL.IDX P6, R14, R13, R12, R11 ;  /* 0x0000000c0d0e7389 */ /* 0x00006400000c000b */
[----:B01----:R-:W-:Y:S01]  /*370d0*/  ENDCOLLECTIVE ;  /* 0x000000000000791b */ /* 0x003fe20003800000 */
.L_x_3000:
[----:B------:R-:W-:Y:S02]  /*370e0*/  SEL R98, R111, R93, P0 ;  /* 0x0000005d6f627207 */ /* 0x000fe40000000000 */
[----:B------:R-:W-:Y:S02]  /*370f0*/  SEL R111, R93, R111, P0 ;  /* 0x0000006f5d6f7207 */ /* 0x000fe40000000000 */
[----:B------:R-:W-:Y:S02]  /*37100*/  SEL R93, R95, R118, P0 ;  /* 0x000000765f5d7207 */ /* 0x000fe40000000000 */
[----:B------:R-:W-:Y:S01]  /*37110*/  SEL R95, R118, R95, P0 ;  /* 0x0000005f765f7207 */ /* 0x000fe20000000000 */
[----:B------:R-:W-:Y:S02]  /*37120*/  IMAD.MOV.U32 R13, RZ, RZ, R115 ;  /* 0x000000ffff0d7224 */ /* 0x000fe400078e0073 */
[----:B------:R-:W-:-:S07]  /*37130*/  IMAD.MOV.U32 R97, RZ, RZ, R14 ;  /* 0x000000ffff617224 */ /* 0x000fce00078e000e */
[----:B------:R-:W-:Y:S05]  /*37140*/  WARPSYNC.COLLECTIVE R15, `(.L_x_3001) ;  /* 0x000000000f087348 */ /* 0x000fea0003c00000 */
[----:B------:R0:W1:Y:S02]  /*37150*/  SHFL.IDX P6, R14, R13, R12, R11 ;  /* 0x0000000c0d0e7389 */ /* 0x00006400000c000b */
[----:B01----:R-:W-:Y:S01]  /*37160*/  ENDCOLLECTIVE ;  /* 0x000000000000791b */ /* 0x003fe20003800000 */
.L_x_3001:
[----:B------:R-:W-:Y:S02]  /*37170*/  IMAD.MOV.U32 R13, RZ, RZ, R126 ;  /* 0x000000ffff0d7224 */ /* 0x000fe400078e007e */
[----:B------:R-:W-:Y:S02]  /*37180*/  IMAD.MOV.U32 R12, RZ, RZ, R2 ;  /* 0x000000ffff0c7224 */ /* 0x000fe400078e0002 */
[----:B------:R-:W-:-:S07]  /*37190*/  IMAD.MOV.U32 R114, RZ, RZ, R14 ;  /* 0x000000ffff727224 */ /* 0x000fce00078e000e */
[----:B------:R-:W-:Y:S05]  /*371a0*/  WARPSYNC.COLLECTIVE R15, `(.L_x_3002) ;  /* 0x000000000f087348 */ /* 0x000fea0003c00000 */
[----:B------:R0:W1:Y:S02]  /*371b0*/  SHFL.IDX P6, R14, R13, R12, R11 ;  /* 0x0000000c0d0e7389 */ /* 0x00006400000c000b */
[----:B01----:R-:W-:Y:S01]  /*371c0*/  ENDCOLLECTIVE ;  /* 0x000000000000791b */ /* 0x003fe20003800000 */
.L_x_3002:
[----:B------:R-:W-:Y:S01]  /*371d0*/  IMAD.MOV.U32 R13, RZ, RZ, R122 ;  /* 0x000000ffff0d7224 */ /* 0x000fe200078e007a */
[----:B------:R-:W-:-:S07]  /*371e0*/  MOV R126, R14 ;  /* 0x0000000e007e7202 */ /* 0x000fce0000000f00 */
[----:B------:R-:W-:Y:S05]  /*371f0*/  WARPSYNC.COLLECTIVE R15, `(.L_x_3003) ;  /* 0x000000000f087348 */ /* 0x000fea0003c00000 */
[----:B------:R0:W1:Y:S02]  /*37200*/  SHFL.IDX P6, R14, R13, R12, R11 ;  /* 0x0000000c0d0e7389 */ /* 0x00006400000c000b */
[----:B01----:R-:W-:Y:S01]  /*37210*/  ENDCOLLECTIVE ;  /* 0x000000000000791b */ /* 0x003fe20003800000 */
.L_x_3003:
        /* <DEDUP_REMOVED lines=8> */
.L_x_3004:
[----:B------:R-:W-:Y:S02]  /*372a0*/  SEL R100, R114, R115, P0 ;  /* 0x0000007372647207 */ /* 0x000fe40000000000 */
[----:B------:R-:W-:Y:S01]  /*372b0*/  SEL R114, R115, R114, P0 ;  /* 0x0000007273727207 */ /* 0x000fe20000000000 */
[----:B------:R-:W-:Y:S02]  /*372c0*/  IMAD.MOV.U32 R13, RZ, RZ, R119 ;  /* 0x000000ffff0d7224 */ /* 0x000fe400078e0077 */
[----:B------:R-:W-:-:S07]  /*372d0*/  IMAD.MOV.U32 R99, RZ, RZ, R14 ;  /* 0x000000ffff637224 */ /* 0x000fce00078e000e */
[----:B------:R-:W-:Y:S05]  /*372e0*/  WARPSYNC.COLLECTIVE R15, `(.L_x_3005) ;  /* 0x000000000f087348 */ /* 0x000fea0003c00000 */
[----:B------:R0:W1:Y:S02]  /*372f0*/  SHFL.IDX P6, R14, R13, R12, R11 ;  /* 0x0000000c0d0e7389 */ /* 0x00006400000c000b */
[----:B01----:R-:W-:Y:S01]  /*37300*/  ENDCOLLECTIVE ;  /* 0x000000000000791b */ /* 0x003fe20003800000 */
.L_x_3005:
[----:B------:R-:W-:Y:S01]  /*37310*/  MOV R13, R134 ;  /* 0x00000086000d7202 */ /* 0x000fe20000000f00 */
[----:B------:R-:W-:Y:S02]  /*37320*/  IMAD.MOV.U32 R12, RZ, RZ, R2 ;  /* 0x000000ffff0c7224 */ /* 0x000fe400078e0002 */
[----:B------:R-:W-:-:S07]  /*37330*/  IMAD.MOV.U32 R122, RZ, RZ, R14 ;  /* 0x000000ffff7a7224 */ /* 0x000fce00078e000e */
[----:B------:R-:W-:Y:S05]  /*37340*/  WARPSYNC.COLLECTIVE R15, `(.L_x_3006) ;  /* 0x000000000f087348 */ /* 0x000fea0003c00000 */
[----:B------:R0:W1:Y:S02]  /*37350*/  SHFL.IDX P6, R14, R13, R12, R11 ;  /* 0x0000000c0d0e7389 */ /* 0x00006400000c000b */
[----:B01----:R-:W-:Y:S01]  /*37360*/  ENDCOLLECTIVE ;  /* 0x000000000000791b */ /* 0x003fe20003800000 */
.L_x_3006:
[----:B------:R-:W-:Y:S02]  /*37370*/  IMAD.MOV.U32 R13, RZ, RZ, R130 ;  /* 0x000000ffff0d7224 */ /* 0x000fe400078e0082 */
[----:B------:R-:W-:-:S07]  /*37380*/  IMAD.MOV.U32 R134, RZ, RZ, R14 ;  /* 0x000000ffff867224 */ /* 0x000fce00078e000e */
[----:B------:R-:W-:Y:S05]  /*37390*/  WARPSYNC.COLLECTIVE R15, `(.L_x_3007) ;  /* 0x000000000f087348 */ /* 0x000fea0003c00000 */
[----:B------:R0:W1:Y:S02]  /*373a0*/  SHFL.IDX P6, R14, R13, R12, R11 ;  /* 0x0000000c0d0e7389 */ /* 0x00006400000c000b */
[----:B01----:R-:W-:Y:S01]  /*373b0*/  ENDCOLLECTIVE ;  /* 0x000000000000791b */ /* 0x003fe20003800000 */
.L_x_3007:
        /* <DEDUP_REMOVED lines=8> */
.L_x_3008:
[----:B------:R-:W-:Y:S02]  /*37440*/  SEL R104, R122, R119, P0 ;  /* 0x000000777a687207 */ /* 0x000fe40000000000 */
[----:B------:R-:W-:Y:S02]  /*37450*/  SEL R119, R119, R122, P0 ;  /* 0x0000007a77777207 */ /* 0x000fe40000000000 */
[----:B------:R-:W-:Y:S01]  /*37460*/  MOV R13, R123 ;  /* 0x0000007b000d7202 */ /* 0x000fe20000000f00 */
[----:B------:R-:W-:-:S07]  /*37470*/  IMAD.MOV.U32 R101, RZ, RZ, R14 ;  /* 0x000000ffff657224 */ /* 0x000fce00078e000e */
[----:B------:R-:W-:Y:S05]  /*37480*/  WARPSYNC.COLLECTIVE R15, `(.L_x_3009) ;  /* 0x000000000f087348 */ /* 0x000fea0003c00000 */
[----:B------:R0:W1:Y:S02]  /*37490*/  SHFL.IDX P6, R14, R13, R12, R11 ;  /* 0x0000000c0d0e7389 */ /* 0x00006400000c000b */
[----:B01----:R-:W-:Y:S01]  /*374a0*/  ENDCOLLECTIVE ;  /* 0x000000000000791b */ /* 0x003fe20003800000 */
.L_x_3009:
[----:B------:R-:W-:Y:S02]  /*374b0*/  IMAD.MOV.U32 R13, RZ, RZ, R142 ;  /* 0x000000ffff0d7224 */ /* 0x000fe400078e008e */
[----:B------:R-:W-:Y:S02]  /*374c0*/  IMAD.MOV.U32 R12, RZ, RZ, R2 ;  /* 0x000000ffff0c7224 */ /* 0x000fe400078e0002 */
[----:B------:R-:W-:-:S07]  /*374d0*/  IMAD.MOV.U32 R123, RZ, RZ, R14 ;  /* 0x000000ffff7b7224 */ /* 0x000fce00078e000e */
[----:B------:R-:W-:Y:S05]  /*374e0*/  WARPSYNC.COLLECTIVE R15, `(.L_x_3010) ;  /* 0x000000000f087348 */ /* 0x000fea0003c00000 */
[----:B------:R0:W1:Y:S02]  /*374f0*/  SHFL.IDX P6, R14, R13, R12, R11 ;  /* 0x0000000c0d0e7389 */ /* 0x00006400000c000b */
[----:B01----:R-:W-:Y:S01]  /*37500*/  ENDCOLLECTIVE ;  /* 0x000000000000791b */ /* 0x003fe20003800000 */
.L_x_3010:
[----:B------:R-:W-:Y:S02]  /*37510*/  IMAD.MOV.U32 R13, RZ, RZ, R138 ;  /* 0x000000ffff0d7224 */ /* 0x000fe400078e008a */
[----:B------:R-:W-:-:S07]  /*37520*/  IMAD.MOV.U32 R142, RZ, RZ, R14 ;  /* 0x000000ffff8e7224 */ /* 0x000fce00078e000e */
[----:B------:R-:W-:Y:S05]  /*37530*/  WARPSYNC.COLLECTIVE R15, `(.L_x_3011) ;  /* 0x000000000f087348 */ /* 0x000fea0003c00000 */
[----:B------:R0:W1:Y:S02]  /*37540*/  SHFL.IDX P6, R14, R13, R12, R11 ;  /* 0x0000000c0d0e7389 */ /* 0x00006400000c000b */
[----:B01----:R-:W-:Y:S01]  /*37550*/  ENDCOLLECTIVE ;  /* 0x000000000000791b */ /* 0x003fe20003800000 */
.L_x_3011:
        /* <DEDUP_REMOVED lines=8> */
.L_x_3012:
[----:B------:R-:W-:Y:S02]  /*375e0*/  SEL R107, R123, R127, P0 ;  /* 0x0000007f7b6b7207 */ /* 0x000fe40000000000 */
[----:B------:R-:W-:Y:S01]  /*375f0*/  SEL R123, R127, R123, P0 ;  /* 0x0000007b7f7b7207 */ /* 0x000fe20000000000 */
[----:B------:R-:W-:Y:S02]  /*37600*/  IMAD.MOV.U32 R13, RZ, RZ, R205 ;  /* 0x000000ffff0d7224 */ /* 0x000fe400078e00cd */
[----:B------:R-:W-:-:S07]  /*37610*/  IMAD.MOV.U32 R103, RZ, RZ, R14 ;  /* 0x000000ffff677224 */ /* 0x000fce00078e000e */
[----:B------:R-:W-:Y:S05]  /*37620*/  WARPSYNC.COLLECTIVE R15, `(.L_x_3013) ;  /* 0x000000000f087348 */ /* 0x000fea0003c00000 */
[----:B------:R0:W1:Y:S02]  /*37630*/  SHFL.IDX P6, R14, R13, R12, R11 ;  /* 0x0000000c0d0e7389 */ /* 0x00006400000c000b */
[----:B01----:R-:W-:Y:S01]  /*37640*/  ENDCOLLECTIVE ;  /* 0x000000000000791b */ /* 0x003fe20003800000 */
.L_x_3013:
[----:B------:R-:W-:Y:S02]  /*37650*/  IMAD.MOV.U32 R13, RZ, RZ, R150 ;  /* 0x000000ffff0d7224 */ /* 0x000fe400078e0096 */
[----:B------:R-:W-:Y:S02]  /*37660*/  IMAD.MOV.U32 R12, RZ, RZ, R2 ;  /* 0x000000ffff0c7224 */ /* 0x000fe400078e0002 */
[----:B------:R-:W-:Y:S02]  /*37670*/  IMAD.MOV.U32 R2, RZ, RZ, RZ ;  /* 0x000000ffff027224 */ /* 0x000fe400078e00ff */
[----:B------:R-:W-:-:S07]  /*37680*/  IMAD.MOV.U32 R70, RZ, RZ, R14 ;  /* 0x000000ffff467224 */ /* 0x000fce00078e000e */
[----:B------:R-:W-:Y:S05]  /*37690*/  WARPSYNC.COLLECTIVE R15, `(.L_x_3014) ;  /* 0x000000000f087348 */ /* 0x000fea0003c00000 */
[----:B------:R0:W1:Y:S02]  /*376a0*/  SHFL.IDX P6, R14, R13, R12, R11 ;  /* 0x0000000c0d0e7389 */ /* 0x00006400000c000b */
[----:B01----:R-:W-:Y:S01]  /*376b0*/  ENDCOLLECTIVE ;  /* 0x000000000000791b */ /* 0x003fe20003800000 */
.L_x_3014:
[----:B------:R-:W-:Y:S02]  /*376c0*/  IMAD.MOV.U32 R13, RZ, RZ, R206 ;  /* 0x000000ffff0d7224 */ /* 0x000fe400078e00ce */
[----:B------:R-:W-:-:S07]  /*376d0*/  IMAD.MOV.U32 R150, RZ, RZ, R14 ;  /* 0x000000ffff967224 */ /* 0x000fce00078e000e */
[----:B------:R-:W-:Y:S05]  /*376e0*/  WARPSYNC.COLLECTIVE R15, `(.L_x_3015) ;  /* 0x000000000f087348 */ /* 0x000fea0003c00000 */
[----:B------:R0:W1:Y:S02]  /*376f0*/  SHFL.IDX P6, R14, R13, R12, R11 ;  /* 0x0000000c0d0e7389 */ /* 0x00006400000c000b */
[----:B01----:R-:W-:Y:S01]  /*37700*/  ENDCOLLECTIVE ;  /* 0x000000000000791b */ /* 0x003fe20003800000 */
.L_x_3015:
[----:B------:R-:W-:Y:S01]  /*37710*/  MOV R0, R14 ;  /* 0x0000000e00007202 */ /* 0x000fe20000000f00 */
[----:B------:R-:W-:Y:S06]  /*37720*/  BRA `(.L_x_3016) ;  /* 0xfffffecc001c7947 */ /* 0x000fec000383ffff */
.L_x_2668:
[----:B------:R-:W-:Y:S02]  /*37730*/  IMAD.MOV.U32 R13, RZ, RZ, R32 ;  /* 0x000000ffff0d7224 */ /* 0x000fe400078e0020 */
[----:B------:R-:W-:Y:S02]  /*37740*/  IMAD.MOV.U32 R12, RZ, RZ, RZ ;  /* 0x000000ffff0c7224 */ /* 0x000fe400078e00ff */
[----:B------:R-:W-:Y:S02]  /*37750*/  IMAD.MOV.U32 R11, RZ, RZ, 0x181f ;  /* 0x0000181fff0b7424 */ /* 0x000fe400078e00ff */
[----:B------:R-:W-:-:S07]  /*37760*/  IMAD.MOV.U32 R15, RZ, RZ, -0x1 ;  /* 0xffffffffff0f7424 */ /* 0x000fce00078e00ff */
[----:B-----5:R-:W-:Y:S05]  /*37770*/  WARPSYNC.COLLECTIVE R15, `(.L_x_3017) ;  /* 0x000000000f087348 */ /* 0x020fea0003c00000 */
[----:B------:R0:W1:Y:S02]  /*37780*/  SHFL.IDX P6, R14, R13, R12, R11 ;  /* 0x0000000c0d0e7389 */ /* 0x00006400000c000b */
[----:B01---5:R-:W-:Y:S01]  /*37790*/  ENDCOLLECTIVE ;  /* 0x000000000000791b */ /* 0x023fe20003800000 */
.L_x_3017:
[----:B------:R-:W-:Y:S02]  /*377a0*/  IMAD.MOV.U32 R13, RZ, RZ, R21 ;  /* 0x000000ffff0d7224 */ /* 0x000fe400078e0015 */
[----:B------:R-:W-:-:S07]  /*377b0*/  IMAD.MOV.U32 R20, RZ, RZ, R14 ;  /* 0x000000ffff147224 */ /* 0x000fce00078e000e */
[----:B------:R-:W-:Y:S05]  /*377c0*/  WARPSYNC.COLLECTIVE R15, `(.L_x_3018) ;  /* 0x000000000f087348 */ /* 0x000fea0003c00000 */
[----:B------:R0:W1:Y:S02]  /*377d0*/  SHFL.IDX P6, R14, R13, R12, R11 ;  /* 0x0000000c0d0e7389 */ /* 0x00006400000c000b */
[----:B01----:R-:W-:Y:S01]  /*377e0*/  ENDCOLLECTIVE ;  /* 0x000000000000791b */ /* 0x003fe20003800000 */
.L_x_3018:
[----:B------:R-:W-:Y:S05]  /*377f0*/  BRA `(.L_x_3019) ;  /* 0xfffffee000147947 */ /* 0x000fea000383ffff */
.L_x_2671:
[----:B------:R-:W-:Y:S01]  /*37800*/  BSSY B1, `(.L_x_3020) ;  /* 0x0000008000017945 */ /* 0x000fe20003800000 */
[----:B-1----:R-:W-:Y:S01]  /*37810*/  MOV R13, R32 ;  /* 0x00000020000d7202 */ /* 0x002fe20000000f00 */
[----:B------:R-:W-:Y:S02]  /*37820*/  IMAD.MOV.U32 R12, RZ, RZ, 0x1 ;  /* 0x00000001ff0c7424 */ /* 0x000fe400078e00ff */
[----:B------:R-:W-:Y:S02]  /*37830*/  IMAD.MOV.U32 R11, RZ, RZ, 0x181f ;  /* 0x0000181fff0b7424 */ /* 0x000fe400078e00ff */
[----:B------:R-:W-:-:S07]  /*37840*/  IMAD.MOV.U32 R15, RZ, RZ, -0x1 ;  /* 0xffffffffff0f7424 */ /* 0x000fce00078e00ff */
[----:B0-2--5:R-:W-:Y:S05]  /*37850*/  WARPSYNC.COLLECTIVE R15, `(.L_x_3021) ;  /* 0x000000000f087348 */ /* 0x025fea0003c00000 */
[----:B--2---:R1:W2:Y:S02]  /*37860*/  SHFL.IDX P6, R14, R13, R12, R11 ;  /* 0x0000000c0d0e7389 */ /* 0x0042a400000c000b */
[----:B012--5:R-:W-:Y:S01]  /*37870*/  ENDCOLLECTIVE ;  /* 0x000000000000791b */ /* 0x027fe20003800000 */
.L_x_3021:
[----:B------:R-:W-:Y:S05]  /*37880*/  BSYNC B1 ;  /* 0x0000000000017941 */ /* 0x000fea0003800000 */
.L_x_3020:
        /* <DEDUP_REMOVED lines=8> */
.L_x_3022:
[----:B------:R-:W-:Y:S05]  /*37910*/  BRA `(.L_x_3023) ;  /* 0xfffffee000447947 */ /* 0x000fea000383ffff */
.L_x_2674:
[----:B------:R-:W-:Y:S01]  /*37920*/  BSSY B1, `(.L_x_3024) ;  /* 0x0000008000017945 */ /* 0x000fe20003800000 */
[----:B------:R-:W-:Y:S02]  /*37930*/  IMAD.MOV.U32 R13, RZ, RZ, R32 ;  /* 0x000000ffff0d7224 */ /* 0x000fe400078e0020 */
[----:B------:R-:W-:Y:S02]  /*37940*/  IMAD.MOV.U32 R12, RZ, RZ, 0x2 ;  /* 0x00000002ff0c7424 */ /* 0x000fe400078e00ff */
[----:B------:R-:W-:Y:S02]  /*37950*/  IMAD.MOV.U32 R11, RZ, RZ, 0x181f ;  /* 0x0000181fff0b7424 */ /* 0x000fe400078e00ff */
[----:B------:R-:W-:-:S07]  /*37960*/  IMAD.MOV.U32 R15, RZ, RZ, -0x1 ;  /* 0xffffffffff0f7424 */ /* 0x000fce00078e00ff */
[----:B0123-5:R-:W-:Y:S05]  /*37970*/  WARPSYNC.COLLECTIVE R15, `(.L_x_3025) ;  /* 0x000000000f087348 */ /* 0x02ffea0003c00000 */
[----:B--2---:R2:W4:Y:S02]  /*37980*/  SHFL.IDX P6, R14, R13, R12, R11 ;  /* 0x0000000c0d0e7389 */ /* 0x00452400000c000b */
[----:B012345:R-:W-:Y:S01]  /*37990*/  ENDCOLLECTIVE ;  /* 0x000000000000791b */ /* 0x03ffe20003800000 */
.L_x_3025:
[----:B------:R-:W-:Y:S05]  /*379a0*/  BSYNC B1 ;  /* 0x0000000000017941 */ /* 0x000fea0003800000 */
.L_x_3024:
        /* <DEDUP_REMOVED lines=8> */
.L_x_3026:
[----:B------:R-:W-:Y:S05]  /*37a30*/  BRA `(.L_x_3027) ;  /* 0xfffffee0007c7947 */ /* 0x000fea000383ffff */
.L_x_2677:
        /* <DEDUP_REMOVED lines=8> */
.L_x_3029:
[----:B------:R-:W-:Y:S05]  /*37ac0*/  BSYNC B1 ;  /* 0x0000000000017941 */ /* 0x000fea0003800000 */
.L_x_3028:
        /* <DEDUP_REMOVED lines=8> */
.L_x_3030:
[----:B------:R-:W-:Y:S05]  /*37b50*/  BRA `(.L_x_3031) ;  /* 0xfffffee000ac7947 */ /* 0x000fea000383ffff */
.L_x_2679:
[----:B------:R-:W-:Y:S02]  /*37b60*/  IMAD.MOV.U32 R13, RZ, RZ, R40 ;  /* 0x000000ffff0d7224 */ /* 0x000fe400078e0028 */
[----:B------:R-:W-:Y:S02]  /*37b70*/  IMAD.MOV.U32 R12, RZ, RZ, RZ ;  /* 0x000000ffff0c7224 */ /* 0x000fe400078e00ff */
[----:B------:R-:W-:Y:S02]  /*37b80*/  IMAD.MOV.U32 R11, RZ, RZ, 0x1c1f ;  /* 0x00001c1fff0b7424 */ /* 0x000fe400078e00ff */
[----:B------:R-:W-:-:S07]  /*37b90*/  IMAD.MOV.U32 R15, RZ, RZ, -0x1 ;  /* 0xffffffffff0f7424 */ /* 0x000fce00078e00ff */
[----:B------:R-:W-:Y:S05]  /*37ba0*/  WARPSYNC.COLLECTIVE R15, `(.L_x_3032) ;  /* 0x000000000f087348 */ /* 0x000fea0003c00000 */
[----:B------:R0:W1:Y:S02]  /*37bb0*/  SHFL.IDX P6, R14, R13, R12, R11 ;  /* 0x0000000c0d0e7389 */ /* 0x00006400000c000b */
[----:B01----:R-:W-:Y:S01]  /*37bc0*/  ENDCOLLECTIVE ;  /* 0x000000000000791b */ /* 0x003fe20003800000 */
.L_x_3032:
[----:B------:R-:W-:Y:S01]  /*37bd0*/  MOV R13, R35 ;  /* 0x00000023000d7202 */ /* 0x000fe20000000f00 */
[----:B------:R-:W-:-:S07]  /*37be0*/  IMAD.MOV.U32 R41, RZ, RZ, R14 ;  /* 0x000000ffff297224 */ /* 0x000fce00078e000e */
[----:B------:R-:W-:Y:S05]  /*37bf0*/  WARPSYNC.COLLECTIVE R15, `(.L_x_3033) ;  /* 0x000000000f087348 */ /* 0x000fea0003c00000 */
[----:B------:R0:W1:Y:S02]  /*37c00*/  SHFL.IDX P6, R14, R13, R12, R11 ;  /* 0x0000000c0d0e7389 */ /* 0x00006400000c000b */
[----:B01----:R-:W-:Y:S01]  /*37c10*/  ENDCOLLECTIVE ;  /* 0x000000000000791b */ /* 0x003fe20003800000 */
.L_x_3033:
[----:B------:R-:W-:Y:S01]  /*37c20*/  IMAD.MOV.U32 R11, RZ, RZ, R14 ;  /* 0x000000ffff0b7224 */ /* 0x000fe200078e000e */
[----:B------:R-:W-:Y:S06]  /*37c30*/  BRA `(.L_x_3034) ;  /* 0xfffffee400947947 */ /* 0x000fec000383ffff */
.L_x_2682:
[----:B------:R-:W-:Y:S01]  /*37c40*/  BSSY B1, `(.L_x_3035) ;  /* 0x0000008000017945 */ /* 0x000fe20003800000 */
[----:B------:R-:W-:Y:S02]  /*37c50*/  IMAD.MOV.U32 R13, RZ, RZ, R40 ;  /* 0x000000ffff0d7224 */ /* 0x000fe400078e0028 */
[----:B------:R-:W-:Y:S02]  /*37c60*/  IMAD.MOV.U32 R12, RZ, RZ, 0x1 ;  /* 0x00000001ff0c7424 */ /* 0x000fe400078e00ff */
[----:B--2---:R-:W-:Y:S02]  /*37c70*/  IMAD.MOV.U32 R11, RZ, RZ, 0x1c1f ;  /* 0x00001c1fff0b7424 */ /* 0x004fe400078e00ff */
[----:B------:R-:W-:-:S07]  /*37c80*/  IMAD.MOV.U32 R15, RZ, RZ, -0x1 ;  /* 0xffffffffff0f7424 */ /* 0x000fce00078e00ff */
[----:B01-3--:R-:W-:Y:S05]  /*37c90*/  WARPSYNC.COLLECTIVE R15, `(.L_x_3036) ;  /* 0x000000000f087348 */ /* 0x00bfea0003c00000 */
[----:B------:R2:W4:Y:S02]  /*37ca0*/  SHFL.IDX P6, R14, R13, R12, R11 ;  /* 0x0000000c0d0e7389 */ /* 0x00052400000c000b */
[----:B01234-:R-:W-:Y:S01]  /*37cb0*/  ENDCOLLECTIVE ;  /* 0x000000000000791b */ /* 0x01ffe20003800000 */
.L_x_3036:
[----:B------:R-:W-:Y:S05]  /*37cc0*/  BSYNC B1 ;  /* 0x0000000000017941 */ /* 0x000fea0003800000 */
.L_x_3035:
        /* <DEDUP_REMOVED lines=8> */
.L_x_3037:
[----:B------:R-:W-:Y:S01]  /*37d50*/  IMAD.MOV.U32 R35, RZ, RZ, R14 ;  /* 0x000000ffff237224 */ /* 0x000fe200078e000e */
[----:B------:R-:W-:Y:S06]  /*37d60*/  BRA `(.L_x_3038) ;  /* 0xfffffef400447947 */ /* 0x000fec000383ffff */
.L_x_2686:
[----:B------:R-:W-:Y:S02]  /*37d70*/  IMAD.MOV.U32 R13, RZ, RZ, R3 ;  /* 0x000000ffff0d7224 */ /* 0x000fe400078e0003 */
[----:B------:R-:W-:Y:S02]  /*37d80*/  IMAD.MOV.U32 R12, RZ, RZ, RZ ;  /* 0x000000ffff0c7224 */ /* 0x000fe400078e00ff */
[----:B------:R-:W-:Y:S02]  /*37d90*/  IMAD.MOV.U32 R11, RZ, RZ, 0x181f ;  /* 0x0000181fff0b7424 */ /* 0x000fe400078e00ff */
[----:B------:R-:W-:-:S07]  /*37da0*/  IMAD.MOV.U32 R15, RZ, RZ, -0x1 ;  /* 0xffffffffff0f7424 */ /* 0x000fce00078e00ff */
[----:B0-----:R-:W-:Y:S05]  /*37db0*/  WARPSYNC.COLLECTIVE R15, `(.L_x_3039) ;  /* 0x000000000f087348 */ /* 0x001fea0003c00000 */
[----:B------:R1:W2:Y:S02]  /*37dc0*/  SHFL.IDX P6, R14, R13, R12, R11 ;  /* 0x0000000c0d0e7389 */ /* 0x0002a400000c000b */
[----:B012---:R-:W-:Y:S01]  /*37dd0*/  ENDCOLLECTIVE ;  /* 0x000000000000791b */ /* 0x007fe20003800000 */
.L_x_3039:
[----:B------:R-:W-:Y:S01]  /*37de0*/  IMAD.MOV.U32 R13, RZ, RZ, R2 ;  /* 0x000000ffff0d7224 */ /* 0x000fe200078e0002 */
[----:B------:R-:W-:-:S07]  /*37df0*/  MOV R0, R14 ;  /* 0x0000000e00007202 */ /* 0x000fce0000000f00 */
[----:B------:R-:W-:Y:S05]  /*37e00*/  WARPSYNC.COLLECTIVE R15, `(.L_x_3040) ;  /* 0x000000000f087348 */ /* 0x000fea0003c00000 */
[----:B------:R0:W1:Y:S02]  /*37e10*/  SHFL.IDX P6, R14, R13, R12, R11 ;  /* 0x0000000c0d0e7389 */ /* 0x00006400000c000b */
[----:B01----:R-:W-:Y:S01]  /*37e20*/  ENDCOLLECTIVE ;  /* 0x000000000000791b */ /* 0x003fe20003800000 */
.L_x_3040:
[----:B------:R-:W-:Y:S05]  /*37e30*/  BRA `(.L_x_3041) ;  /* 0xffffff1400dc7947 */ /* 0x000fea000383ffff */
.L_x_2689:
[----:B------:R-:W-:Y:S01]  /*37e40*/  BSSY B1, `(.L_x_3042) ;  /* 0x0000008000017945 */ /* 0x000fe20003800000 */
[----:B--2---:R-:W-:Y:S02]  /*37e50*/  IMAD.MOV.U32 R13, RZ, RZ, R3 ;  /* 0x000000ffff0d7224 */ /* 0x004fe400078e0003 */
[----:B------:R-:W-:Y:S02]  /*37e60*/  IMAD.MOV.U32 R12, RZ, RZ, 0x1 ;  /* 0x00000001ff0c7424 */ /* 0x000fe400078e00ff */
[----:B------:R-:W-:Y:S02]  /*37e70*/  IMAD.MOV.U32 R11, RZ, RZ, 0x181f ;  /* 0x0000181fff0b7424 */ /* 0x000fe400078e00ff */
[----:B------:R-:W-:-:S07]  /*37e80*/  IMAD.MOV.U32 R15, RZ, RZ, -0x1 ;  /* 0xffffffffff0f7424 */ /* 0x000fce00078e00ff */
[----:B01-3--:R-:W-:Y:S05]  /*37e90*/  WARPSYNC.COLLECTIVE R15, `(.L_x_3043) ;  /* 0x000000000f087348 */ /* 0x00bfea0003c00000 */
[----:B---3--:R2:W3:Y:S02]  /*37ea0*/  SHFL.IDX P6, R14, R13, R12, R11 ;  /* 0x0000000c0d0e7389 */ /* 0x0084e400000c000b */
[----:B0123--:R-:W-:Y:S01]  /*37eb0*/  ENDCOLLECTIVE ;  /* 0x000000000000791b */ /* 0x00ffe20003800000 */
.L_x_3043:
[----:B------:R-:W-:Y:S05]  /*37ec0*/  BSYNC B1 ;  /* 0x0000000000017941 */ /* 0x000fea0003800000 */
.L_x_3042:
        /* <DEDUP_REMOVED lines=8> */
.L_x_3044:
[----:B------:R-:W-:Y:S05]  /*37f50*/  BRA `(.L_x_3045) ;  /* 0xffffff18000c7947 */ /* 0x000fea000383ffff */
.L_x_2692:
[----:B------:R-:W-:Y:S01]  /*37f60*/  BSSY B1, `(.L_x_3046) ;  /* 0x0000008000017945 */ /* 0x000fe20003800000 */
[----:B---3--:R-:W-:Y:S02]  /*37f70*/  IMAD.MOV.U32 R13, RZ, RZ, R3 ;  /* 0x000000ffff0d7224 */ /* 0x008fe400078e0003 */
[----:B------:R-:W-:Y:S02]  /*37f80*/  IMAD.MOV.U32 R12, RZ, RZ, 0x2 ;  /* 0x00000002ff0c7424 */ /* 0x000fe400078e00ff */
[----:B------:R-:W-:Y:S02]  /*37f90*/  IMAD.MOV.U32 R11, RZ, RZ, 0x181f ;  /* 0x0000181fff0b7424 */ /* 0x000fe400078e00ff */
[----:B------:R-:W-:-:S07]  /*37fa0*/  IMAD.MOV.U32 R15, RZ, RZ, -0x1 ;  /* 0xffffffffff0f7424 */ /* 0x000fce00078e00ff */
[----:B012-4-:R-:W-:Y:S05]  /*37fb0*/  WARPSYNC.COLLECTIVE R15, `(.L_x_3047) ;  /* 0x000000000f087348 */ /* 0x017fea0003c00000 */
[----:B------:R3:W0:Y:S02]  /*37fc0*/  SHFL.IDX P6, R14, R13, R12, R11 ;  /* 0x0000000c0d0e7389 */ /* 0x00062400000c000b */
[----:B01234-:R-:W-:Y:S01]  /*37fd0*/  ENDCOLLECTIVE ;  /* 0x000000000000791b */ /* 0x01ffe20003800000 */
.L_x_3047:
[----:B------:R-:W-:Y:S05]  /*37fe0*/  BSYNC B1 ;  /* 0x0000000000017941 */ /* 0x000fea0003800000 */
.L_x_3046:
        /* <DEDUP_REMOVED lines=8> */
.L_x_3048:
[----:B------:R-:W-:Y:S05]  /*38070*/  BRA `(.L_x_3049) ;  /* 0xffffff18003c7947 */ /* 0x000fea000383ffff */
.L_x_2695:
[----:B------:R-:W-:Y:S01]  /*38080*/  BSSY B1, `(.L_x_3050) ;  /* 0x0000008000017945 */ /* 0x000fe20003800000 */
[----:B0-----:R-:W-:Y:S02]  /*38090*/  IMAD.MOV.U32 R13, RZ, RZ, R3 ;  /* 0x000000ffff0d7224 */ /* 0x001fe400078e0003 */
[----:B------:R-:W-:Y:S02]  /*380a0*/  IMAD.MOV.U32 R12, RZ, RZ, 0x3 ;  /* 0x00000003ff0c7424 */ /* 0x000fe400078e00ff */
[----:B------:R-:W-:Y:S02]  /*380b0*/  IMAD.MOV.U32 R11, RZ, RZ, 0x181f ;  /* 0x0000181fff0b7424 */ /* 0x000fe400078e00ff */
[----:B------:R-:W-:-:S07]  /*380c0*/  IMAD.MOV.U32 R15, RZ, RZ, -0x1 ;  /* 0xffffffffff0f7424 */ /* 0x000fce00078e00ff */
[----:B-1234-:R-:W-:Y:S05]  /*380d0*/  WARPSYNC.COLLECTIVE R15, `(.L_x_3051) ;  /* 0x000000000f087348 */ /* 0x01efea0003c00000 */
[----:B---3--:R0:W3:Y:S02]  /*380e0*/  SHFL.IDX P6, R14, R13, R12, R11 ;  /* 0x0000000c0d0e7389 */ /* 0x0080e400000c000b */
[----:B01234-:R-:W-:Y:S01]  /*380f0*/  ENDCOLLECTIVE ;  /* 0x000000000000791b */ /* 0x01ffe20003800000 */
.L_x_3051:
[----:B------:R-:W-:Y:S05]  /*38100*/  BSYNC B1 ;  /* 0x0000000000017941 */ /* 0x000fea0003800000 */
.L_x_3050:
[----:B------:R-:W-:Y:S01]  /*38110*/  IMAD.MOV.U32 R13, RZ, RZ, R2 ;  /* 0x000000ffff0d7224 */ /* 0x000fe200078e0002 */
[----:B------:R-:W-:Y:S01]  /*38120*/  MOV R0, R14 ;  /* 0x0000000e00007202 */ /* 0x000fe20000000f00 */
[----:B------:R-:W-:Y:S02]  /*38130*/  IMAD.MOV.U32 R12, RZ, RZ, 0x3 ;  /* 0x00000003ff0c7424 */ /* 0x000fe400078e00ff */
[----:B------:R-:W-:Y:S02]  /*38140*/  IMAD.MOV.U32 R11, RZ, RZ, 0x181f ;  /* 0x0000181fff0b7424 */ /* 0x000fe400078e00ff */
[----:B------:R-:W-:-:S07]  /*38150*/  IMAD.MOV.U32 R15, RZ, RZ, -0x1 ;  /* 0xffffffffff0f7424 */ /* 0x000fce00078e00ff */
[----:B------:R-:W-:Y:S05]  /*38160*/  WARPSYNC.COLLECTIVE R15, `(.L_x_3052) ;  /* 0x000000000f087348 */ /* 0x000fea0003c00000 */
[----:B------:R0:W1:Y:S02]  /*38170*/  SHFL.IDX P6, R14, R13, R12, R11 ;  /* 0x0000000c0d0e7389 */ /* 0x00006400000c000b */
[----:B01----:R-:W-:Y:S01]  /*38180*/  ENDCOLLECTIVE ;  /* 0x000000000000791b */ /* 0x003fe20003800000 */
.L_x_3052:
[----:B------:R-:W-:Y:S05]  /*38190*/  BRA `(.L_x_3053) ;  /* 0xffffff18006c7947 */ /* 0x000fea000383ffff */
.L_x_2714:
[----:B------:R-:W1:Y:S01]  /*381a0*/  S2R R3, SR_TID.X ;  /* 0x0000000000037919 */ /* 0x000e620000002100 */
[----:B------:R-:W-:Y:S01]  /*381b0*/  BSSY B1, `(.L_x_3054) ;  /* 0x000000a000017945 */ /* 0x000fe20003800000 */
[----:B------:R-:W-:Y:S01]  /*381c0*/  IMAD.MOV.U32 R12, RZ, RZ, RZ ;  /* 0x000000ffff0c7224 */ /* 0x000fe200078e00ff */
[----:B------:R-:W-:Y:S01]  /*381d0*/  MOV R15, 0xffffffff ;  /* 0xffffffff000f7802 */ /* 0x000fe20000000f00 */
[----:B------:R-:W-:Y:S01]  /*381e0*/  IMAD.MOV.U32 R11, RZ, RZ, 0x1f ;  /* 0x0000001fff0b7424 */ /* 0x000fe200078e00ff */
[----:B-1----:R-:W-:-:S04]  /*381f0*/  SHF.R.U32.HI R3, RZ, 0x5, R3 ;  /* 0x00000005ff037819 */ /* 0x002fc80000011603 */
[----:B------:R-:W-:-:S05]  /*38200*/  LOP3.LUT R3, R3, 0x3, RZ, 0xc0, !PT ;  /* 0x0000000303037812 */ /* 0x000fca00078ec0ff */
[----:B0-----:R-:W-:-:S07]  /*38210*/  IMAD.MOV.U32 R13, RZ, RZ, R3 ;  /* 0x000000ffff0d7224 */ /* 0x001fce00078e0003 */
[----:B------:R-:W-:Y:S05]  /*38220*/  WARPSYNC.COLLECTIVE R15, `(.L_x_3055) ;  /* 0x000000000f087348 */ /* 0x000fea0003c00000 */
[----:B------:R0:W1:Y:S02]  /*38230*/  SHFL.IDX P6, R14, R13, R12, R11 ;  /* 0x0000000c0d0e7389 */ /* 0x00006400000c000b */
[----:B01----:R-:W-:Y:S01]  /*38240*/  ENDCOLLECTIVE ;  /* 0x000000000000791b */ /* 0x003fe20003800000 */
.L_x_3055:
[----:B------:R-:W-:Y:S05]  /*38250*/  BSYNC B1 ;  /* 0x0000000000017941 */ /* 0x000fea0003800000 */
.L_x_3054:
[----:B------:R-:W-:Y:S05]  /*38260*/  BRA `(.L_x_3056) ;  /* 0xffffff3800647947 */ /* 0x000fea000383ffff */
.L_x_2716:
[----:B------:R-:W-:Y:S01]  /*38270*/  BSSY B1, `(.L_x_3057) ;  /* 0x0000006000017945 */ /* 0x000fe20003800000 */
[----:B------:R-:W-:-:S07]  /*38280*/  IMAD.MOV.U32 R15, RZ, RZ, -0x1 ;  /* 0xffffffffff0f7424 */ /* 0x000fce00078e00ff */
[----:B01----:R-:W-:Y:S05]  /*38290*/  WARPSYNC.COLLECTIVE R15, `(.L_x_3058) ;  /* 0x000000000f0c7348 */ /* 0x003fea0003c00000 */
[----:B------:R-:W-:Y:S02]  /*382a0*/  ELECT P6, UR62, PT ;  /* 0x00000000003e782f */ /* 0x000fe400038c0000 */
[----:B------:R-:W-:Y:S01]  /*382b0*/  MOV R14, UR62 ;  /* 0x0000003e000e7c02 */ /* 0x000fe20008000f00 */
[----:B01----:R-:W-:Y:S10]  /*382c0*/  ENDCOLLECTIVE ;  /* 0x000000000000791b */ /* 0x003ff40003800000 */
.L_x_3058:
[----:B------:R-:W-:Y:S05]  /*382d0*/  BSYNC B1 ;  /* 0x0000000000017941 */ /* 0x000fea0003800000 */
.L_x_3057:
[----:B------:R-:W-:Y:S05]  /*382e0*/  BRA `(.L_x_2715) ;  /* 0xffffff38005c7947 */ /* 0x000fea000383ffff */
.L_x_2718:
[----:B-1----:R1:W2:Y:S02]  /*382f0*/  SYNCS.PHASECHK.TRANS64.TRYWAIT P0, [R18+URZ+0x38820], R2 ;  /* 0x03882002120075a7 */ /* 0x0022a4000800017f */
[----:B--2---:R-:W-:Y:S05]  /*38300*/  @!P0 NANOSLEEP.SYNCS 0x989680 ;  /* 0x009896800000895d */ /* 0x004fea0003900000 */
[----:B------:R-:W2:Y:S02]  /*38310*/  @!P0 SYNCS.PHASECHK.TRANS64 P0, [R18+URZ+0x38820], R2 ;  /* 0x03882002120085a7 */ /* 0x000ea4000800007f */
[----:B--2---:R-:W-:Y:S05]  /*38320*/  @!P0 BRA `(.L_x_2718) ;  /* 0xfffffffc00f08947 */ /* 0x004fea000383ffff */
[----:B------:R-:W-:Y:S05]  /*38330*/  BRA `(.L_x_3059) ;  /* 0xffffff38006c7947 */ /* 0x000fea000383ffff */
.L_x_2722:
[----:B--2---:R2:W3:Y:S02]  /*38340*/  SYNCS.PHASECHK.TRANS64.TRYWAIT P0, [R5+URZ+0x388a0], R8 ;  /* 0x0388a008050075a7 */ /* 0x0044e4000800017f */
[----:B---3--:R-:W-:Y:S05]  /*38350*/  @!P0 NANOSLEEP.SYNCS 0x989680 ;  /* 0x009896800000895d */ /* 0x008fea0003900000 */
[----:B------:R-:W3:Y:S02]  /*38360*/  @!P0 SYNCS.PHASECHK.TRANS64 P0, [R5+URZ+0x388a0], R8 ;  /* 0x0388a008050085a7 */ /* 0x000ee4000800007f */
[----:B---3--:R-:W-:Y:S05]  /*38370*/  @!P0 BRA `(.L_x_2722) ;  /* 0xfffffffc00f08947 */ /* 0x008fea000383ffff */
[----:B------:R-:W-:Y:S05]  /*38380*/  BRA `(.L_x_3060) ;  /* 0xffffff38008c7947 */ /* 0x000fea000383ffff */
.L_x_2728:
[----:B-1----:R1:W3:Y:S02]  /*38390*/  SYNCS.PHASECHK.TRANS64.TRYWAIT P0, [R5+URZ+0x388c0], R8 ;  /* 0x0388c008050075a7 */ /* 0x0022e4000800017f */
[----:B---3--:R-:W-:Y:S05]  /*383a0*/  @!P0 NANOSLEEP.SYNCS 0x989680 ;  /* 0x009896800000895d */ /* 0x008fea0003900000 */
[----:B------:R-:W3:Y:S02]  /*383b0*/  @!P0 SYNCS.PHASECHK.TRANS64 P0, [R5+URZ+0x388c0], R8 ;  /* 0x0388c008050085a7 */ /* 0x000ee4000800007f */
[----:B---3--:R-:W-:Y:S05]  /*383c0*/  @!P0 BRA `(.L_x_2728) ;  /* 0xfffffffc00f08947 */ /* 0x008fea000383ffff */
[----:B------:R-:W-:Y:S05]  /*383d0*/  BRA `(.L_x_3061) ;  /* 0xffffff3c004c7947 */ /* 0x000fea000383ffff */
.L_x_2736:
[----:B-1----:R1:W2:Y:S02]  /*383e0*/  SYNCS.PHASECHK.TRANS64.TRYWAIT P1, [R6+URZ+0x388a0], R5 ;  /* 0x0388a005060075a7 */ /* 0x0022a4000802017f */
[----:B--2---:R-:W-:Y:S05]  /*383f0*/  @!P1 NANOSLEEP.SYNCS 0x989680 ;  /* 0x009896800000995d */ /* 0x004fea0003900000 */
[----:B------:R-:W2:Y:S02]  /*38400*/  @!P1 SYNCS.PHASECHK.TRANS64 P1, [R6+URZ+0x388a0], R5 ;  /* 0x0388a005060095a7 */ /* 0x000ea4000802007f */
[----:B--2---:R-:W-:Y:S05]  /*38410*/  @!P1 BRA `(.L_x_2736) ;  /* 0xfffffffc00f09947 */ /* 0x004fea000383ffff */
[----:B------:R-:W-:Y:S05]  /*38420*/  BRA `(.L_x_3062) ;  /* 0xffffff40005c7947 */ /* 0x000fea000383ffff */
.L_x_2742:
[----:B--2---:R2:W3:Y:S02]  /*38430*/  SYNCS.PHASECHK.TRANS64.TRYWAIT P1, [R6+URZ+0x388c0], R5 ;  /* 0x0388c005060075a7 */ /* 0x0044e4000802017f */
[----:B---3--:R-:W-:Y:S05]  /*38440*/  @!P1 NANOSLEEP.SYNCS 0x989680 ;  /* 0x009896800000995d */ /* 0x008fea0003900000 */
[----:B------:R-:W3:Y:S02]  /*38450*/  @!P1 SYNCS.PHASECHK.TRANS64 P1, [R6+URZ+0x388c0], R5 ;  /* 0x0388c005060095a7 */ /* 0x000ee4000802007f */
[----:B---3--:R-:W-:Y:S05]  /*38460*/  @!P1 BRA `(.L_x_2742) ;  /* 0xfffffffc00f09947 */ /* 0x008fea000383ffff */
[----:B------:R-:W-:Y:S05]  /*38470*/  BRA `(.L_x_3063) ;  /* 0xffffff4400187947 */ /* 0x000fea000383ffff */
.L_x_2760:
[----:B------:R-:W0:Y:S01]  /*38480*/  S2R R0, SR_TID.X ;  /* 0x0000000000007919 */ /* 0x000e220000002100 */
[----:B------:R-:W-:Y:S01]  /*38490*/  BSSY B0, `(.L_x_3064) ;  /* 0x000000a000007945 */ /* 0x000fe20003800000 */
[----:B------:R-:W-:Y:S02]  /*384a0*/  IMAD.MOV.U32 R12, RZ, RZ, RZ ;  /* 0x000000ffff0c7224 */ /* 0x000fe400078e00ff */
[----:B------:R-:W-:Y:S02]  /*384b0*/  IMAD.MOV.U32 R11, RZ, RZ, 0x1f ;  /* 0x0000001fff0b7424 */ /* 0x000fe400078e00ff */
[----:B------:R-:W-:Y:S01]  /*384c0*/  IMAD.MOV.U32 R15, RZ, RZ, -0x1 ;  /* 0xffffffffff0f7424 */ /* 0x000fe200078e00ff */
[----:B0-----:R-:W-:-:S04]  /*384d0*/  SHF.R.U32.HI R0, RZ, 0x5, R0 ;  /* 0x00000005ff007819 */ /* 0x001fc80000011600 */
[----:B------:R-:W-:-:S05]  /*384e0*/  LOP3.LUT R0, R0, 0x3, RZ, 0xc0, !PT ;  /* 0x0000000300007812 */ /* 0x000fca00078ec0ff */
[----:B------:R-:W-:-:S07]  /*384f0*/  IMAD.MOV.U32 R13, RZ, RZ, R0 ;  /* 0x000000ffff0d7224 */ /* 0x000fce00078e0000 */
[----:B-1----:R-:W-:Y:S05]  /*38500*/  WARPSYNC.COLLECTIVE R15, `(.L_x_3065) ;  /* 0x000000000f087348 */ /* 0x002fea0003c00000 */
[----:B------:R0:W2:Y:S02]  /*38510*/  SHFL.IDX P6, R14, R13, R12, R11 ;  /* 0x0000000c0d0e7389 */ /* 0x0000a400000c000b */
[----:B012---:R-:W-:Y:S01]  /*38520*/  ENDCOLLECTIVE ;  /* 0x000000000000791b */ /* 0x007fe20003800000 */
.L_x_3065:
[----:B------:R-:W-:Y:S05]  /*38530*/  BSYNC B0 ;  /* 0x0000000000007941 */ /* 0x000fea0003800000 */
.L_x_3064:
[----:B------:R-:W-:Y:S05]  /*38540*/  BRA `(.L_x_3066) ;  /* 0xffffff5000ac7947 */ /* 0x000fea000383ffff */
.L_x_2762:
[----:B------:R-:W-:Y:S01]  /*38550*/  BSSY B0, `(.L_x_3067) ;  /* 0x0000006000007945 */ /* 0x000fe20003800000 */
[----:B------:R-:W-:-:S07]  /*38560*/  IMAD.MOV.U32 R15, RZ, RZ, -0x1 ;  /* 0xffffffffff0f7424 */ /* 0x000fce00078e00ff */
[----:B01----:R-:W-:Y:S05]  /*38570*/  WARPSYNC.COLLECTIVE R15, `(.L_x_3068) ;  /* 0x000000000f0c7348 */ /* 0x003fea0003c00000 */
[----:B------:R-:W-:Y:S02]  /*38580*/  ELECT P6, UR62, PT ;  /* 0x00000000003e782f */ /* 0x000fe400038c0000 */
[----:B------:R-:W-:Y:S01]  /*38590*/  MOV R14, UR62 ;  /* 0x0000003e000e7c02 */ /* 0x000fe20008000f00 */
[----:B01----:R-:W-:Y:S10]  /*385a0*/  ENDCOLLECTIVE ;  /* 0x000000000000791b */ /* 0x003ff40003800000 */
.L_x_3068:
[----:B------:R-:W-:Y:S05]  /*385b0*/  BSYNC B0 ;  /* 0x0000000000007941 */ /* 0x000fea0003800000 */
.L_x_3067:
[----:B------:R-:W-:Y:S05]  /*385c0*/  BRA `(.L_x_3069) ;  /* 0xffffff5000b47947 */ /* 0x000fea000383ffff */
.L_x_2764:
[----:B0-----:R0:W1:Y:S02]  /*385d0*/  SYNCS.PHASECHK.TRANS64.TRYWAIT P0, [R0+URZ+0x38880], R3 ;  /* 0x03888003000075a7 */ /* 0x001064000800017f */
[----:B-1----:R-:W-:Y:S05]  /*385e0*/  @!P0 NANOSLEEP.SYNCS 0x989680 ;  /* 0x009896800000895d */ /* 0x002fea0003900000 */
[----:B------:R-:W1:Y:S02]  /*385f0*/  @!P0 SYNCS.PHASECHK.TRANS64 P0, [R0+URZ+0x38880], R3 ;  /* 0x03888003000085a7 */ /* 0x000e64000800007f */
[----:B-1----:R-:W-:Y:S05]  /*38600*/  @!P0 BRA `(.L_x_2764) ;  /* 0xfffffffc00f08947 */ /* 0x002fea000383ffff */
[----:B------:R-:W-:Y:S05]  /*38610*/  BRA `(.L_x_3070) ;  /* 0xffffff5400247947 */ /* 0x000fea000383ffff */
.L_x_2766:
[----:B-1----:R1:W2:Y:S02]  /*38620*/  SYNCS.PHASECHK.TRANS64.TRYWAIT P0, [R0+URZ+0x38840], R3 ;  /* 0x03884003000075a7 */ /* 0x0022a4000800017f */
[----:B--2---:R-:W-:Y:S05]  /*38630*/  @!P0 NANOSLEEP.SYNCS 0x989680 ;  /* 0x009896800000895d */ /* 0x004fea0003900000 */
[----:B------:R-:W2:Y:S02]  /*38640*/  @!P0 SYNCS.PHASECHK.TRANS64 P0, [R0+URZ+0x38840], R3 ;  /* 0x03884003000085a7 */ /* 0x000ea4000800007f */
[----:B--2---:R-:W-:Y:S05]  /*38650*/  @!P0 BRA `(.L_x_2766) ;  /* 0xfffffffc00f08947 */ /* 0x004fea000383ffff */
[----:B------:R-:W-:Y:S05]  /*38660*/  BRA `(.L_x_3071) ;  /* 0xffffff5400907947 */ /* 0x000fea000383ffff */
.L_x_2770:
[----:B------:R-:W2:Y:S01]  /*38670*/  LDL.LU R11, [R1+0x60] ;  /* 0x00006000010b7983 */ /* 0x000ea20000300800 */
[----:B------:R-:W-:Y:S01]  /*38680*/  IMAD.MOV.U32 R13, RZ, RZ, R3 ;  /* 0x000000ffff0d7224 */ /* 0x000fe200078e0003 */
[----:B------:R-:W-:Y:S01]  /*38690*/  MOV R12, RZ ;  /* 0x000000ff000c7202 */ /* 0x000fe20000000f00 */
[----:B------:R-:W-:Y:S01]  /*386a0*/  IMAD.MOV.U32 R15, RZ, RZ, -0x1 ;  /* 0xffffffffff0f7424 */ /* 0x000fe200078e00ff */
[----:B------:R-:W-:-:S04]  /*386b0*/  LOP3.LUT R5, R5, 0x7f, RZ, 0xc0, !PT ;  /* 0x0000007f05057812 */ /* 0x000fc800078ec0ff */
[----:B------:R-:W-:-:S05]  /*386c0*/  SHF.R.U32.HI R5, RZ, 0x3, R5 ;  /* 0x00000003ff057819 */ /* 0x000fca0000011605 */
[----:B------:R-:W-:-:S05]  /*386d0*/  IMAD R0, R8, 0x80, R5 ;  /* 0x0000008008007824 */ /* 0x000fca00078e0205 */
[----:B------:R-:W-:Y:S01]  /*386e0*/  IADD3 R5, R0, 0x10, RZ ;  /* 0x0000001000057810 */ /* 0x000fe20007ffe0ff */
[----:B--2---:R-:W-:Y:S02]  /*386f0*/  IMAD R2, R11, R7, RZ ;  /* 0x000000070b027224 */ /* 0x004fe400078e02ff */
[----:B------:R-:W-:-:S03]  /*38700*/  IMAD.MOV.U32 R11, RZ, RZ, 0x181f ;  /* 0x0000181fff0b7424 */ /* 0x000fc600078e00ff */
[----:B------:R-:W-:-:S13]  /*38710*/  ISETP.GE.AND P2, PT, R0, R2, PT ;  /* 0x000000020000720c */ /* 0x000fda0003f46270 */
[----:B-----5:R-:W-:Y:S05]  /*38720*/  WARPSYNC.COLLECTIVE R15, `(.L_x_3072) ;  /* 0x000000000f087348 */ /* 0x020fea0003c00000 */
[----:B------:R0:W1:Y:S02]  /*38730*/  SHFL.IDX P6, R14, R13, R12, R11 ;  /* 0x0000000c0d0e7389 */ /* 0x00006400000c000b */
[----:B01---5:R-:W-:Y:S01]  /*38740*/  ENDCOLLECTIVE ;  /* 0x000000000000791b */ /* 0x023fe20003800000 */
.L_x_3072:
[----:B------:R-:W-:Y:S02]  /*38750*/  IMAD.MOV.U32 R13, RZ, RZ, R4 ;  /* 0x000000ffff0d7224 */ /* 0x000fe400078e0004 */
[----:B------:R-:W-:-:S07]  /*38760*/  IMAD.MOV.U32 R6, RZ, RZ, R14 ;  /* 0x000000ffff067224 */ /* 0x000fce00078e000e */
[----:B------:R-:W-:Y:S05]  /*38770*/  WARPSYNC.COLLECTIVE R15, `(.L_x_3073) ;  /* 0x000000000f087348 */ /* 0x000fea0003c00000 */
[----:B------:R0:W1:Y:S02]  /*38780*/  SHFL.IDX P6, R14, R13, R12, R11 ;  /* 0x0000000c0d0e7389 */ /* 0x00006400000c000b */
[----:B01----:R-:W-:Y:S01]  /*38790*/  ENDCOLLECTIVE ;  /* 0x000000000000791b */ /* 0x003fe20003800000 */
.L_x_3073:
[----:B------:R-:W-:Y:S02]  /*387a0*/  IMAD.MOV.U32 R13, RZ, RZ, R3 ;  /* 0x000000ffff0d7224 */ /* 0x000fe400078e0003 */
[----:B------:R-:W-:Y:S02]  /*387b0*/  IMAD.MOV.U32 R12, RZ, RZ, 0x1 ;  /* 0x00000001ff0c7424 */ /* 0x000fe400078e00ff */
[----:B------:R-:W-:-:S07]  /*387c0*/  IMAD.MOV.U32 R7, RZ, RZ, R14 ;  /* 0x000000ffff077224 */ /* 0x000fce00078e000e */
[----:B------:R-:W-:Y:S05]  /*387d0*/  WARPSYNC.COLLECTIVE R15, `(.L_x_3074) ;  /* 0x000000000f087348 */ /* 0x000fea0003c00000 */
[----:B------:R0:W1:Y:S02]  /*387e0*/  SHFL.IDX P6, R14, R13, R12, R11 ;  /* 0x0000000c0d0e7389 */ /* 0x00006400000c000b */
[----:B01----:R-:W-:Y:S01]  /*387f0*/  ENDCOLLECTIVE ;  /* 0x000000000000791b */ /* 0x003fe20003800000 */
.L_x_3074:
        /* <DEDUP_REMOVED lines=10> */
.L_x_3075:
[----:B------:R-:W-:Y:S01]  /*388a0*/  @!PT LDS RZ, [RZ] ;  /* 0x00000000fffff984 */ /* 0x000fe20000000800 */
[----:B------:R-:W-:Y:S01]  /*388b0*/  @!PT LDS RZ, [RZ] ;  /* 0x00000000fffff984 */ /* 0x000fe20000000800 */
[----:B------:R-:W-:Y:S01]  /*388c0*/  @!PT LDS RZ, [RZ] ;  /* 0x00000000fffff984 */ /* 0x000fe20000000800 */
[----:B------:R0:W-:Y:S04]  /*388d0*/  @!P2 LDGSTS.E.BYPASS.LTC128B.128 [R9+0x20400], desc[UR40][R6.64], !P0 ;  /* 0x204000000609afae */ /* 0x0001e8000c101d68 */
[----:B------:R0:W-:Y:S01]  /*388e0*/  @!P2 LDGSTS.E.BYPASS.LTC128B.128 [R9+0x24400], desc[UR40][R6.64+0x80], !P1 ;  /* 0x244000800609afae */ /* 0x0001e2000c901d68 */
[----:B------:R-:W-:Y:S02]  /*388f0*/  ISETP.GE.AND P2, PT, R5, R2, PT ;  /* 0x000000020500720c */ /* 0x000fe40003f46270 */
[----:B------:R-:W-:Y:S01]  /*38900*/  MOV R13, R3 ;  /* 0x00000003000d7202 */ /* 0x000fe20000000f00 */
[----:B------:R-:W-:Y:S02]  /*38910*/  IMAD.MOV.U32 R12, RZ, RZ, 0x2 ;  /* 0x00000002ff0c7424 */ /* 0x000fe400078e00ff */
[----:B------:R-:W-:-:S08]  /*38920*/  IMAD.MOV.U32 R5, RZ, RZ, R14 ;  /* 0x000000ffff057224 */ /* 0x000fd000078e000e */
[----:B0-----:R-:W-:Y:S05]  /*38930*/  WARPSYNC.COLLECTIVE R15, `(.L_x_3076) ;  /* 0x000000000f087348 */ /* 0x001fea0003c00000 */
[----:B------:R1:W2:Y:S02]  /*38940*/  SHFL.IDX P6, R14, R13, R12, R11 ;  /* 0x0000000c0d0e7389 */ /* 0x0002a400000c000b */
[----:B012---:R-:W-:Y:S01]  /*38950*/  ENDCOLLECTIVE ;  /* 0x000000000000791b */ /* 0x007fe20003800000 */
.L_x_3076:
        /* <DEDUP_REMOVED lines=17> */
.L_x_3077:
[----:B------:R-:W-:Y:S02]  /*38a70*/  IMAD.MOV.U32 R13, RZ, RZ, R3 ;  /* 0x000000ffff0d7224 */ /* 0x000fe400078e0003 */
[----:B------:R-:W-:Y:S02]  /*38a80*/  IMAD.MOV.U32 R12, RZ, RZ, 0x3 ;  /* 0x00000003ff0c7424 */ /* 0x000fe400078e00ff */
[----:B------:R-:W-:-:S07]  /*38a90*/  IMAD.MOV.U32 R5, RZ, RZ, R14 ;  /* 0x000000ffff057224 */ /* 0x000fce00078e000e */
[----:B------:R-:W-:Y:S05]  /*38aa0*/  WARPSYNC.COLLECTIVE R15, `(.L_x_3078) ;  /* 0x000000000f087348 */ /* 0x000fea0003c00000 */
[----:B------:R0:W1:Y:S02]  /*38ab0*/  SHFL.IDX P6, R14, R13, R12, R11 ;  /* 0x0000000c0d0e7389 */ /* 0x00006400000c000b */
[----:B01----:R-:W-:Y:S01]  /*38ac0*/  ENDCOLLECTIVE ;  /* 0x000000000000791b */ /* 0x003fe20003800000 */
.L_x_3078:
[----:B------:R-:W-:-:S05]  /*38ad0*/  @!P2 IADD3 R5, P3, R10, R5, RZ ;  /* 0x000000050a05a210 */ /* 0x000fca0007f7e0ff */
[----:B------:R-:W-:-:S04]  /*38ae0*/  @!P2 IMAD.X R6, RZ, RZ, R6, P3 ;  /* 0x000000ffff06a224 */ /* 0x000fc800018e0606 */
[----:B------:R-:W-:Y:S02]  /*38af0*/  @!P2 IMAD.MOV.U32 R7, RZ, RZ, R6 ;  /* 0x000000ffff07a224 */ /* 0x000fe400078e0006 */
[----:B------:R-:W-:Y:S01]  /*38b00*/  @!P2 IMAD.MOV.U32 R6, RZ, RZ, R5 ;  /* 0x000000ffff06a224 */ /* 0x000fe200078e0005 */
[----:B------:R-:W-:Y:S01]  /*38b10*/  IADD3 R5, R0, 0x30, RZ ;  /* 0x0000003000057810 */ /* 0x000fe20007ffe0ff */
[----:B------:R-:W-:-:S03]  /*38b20*/  IMAD.MOV.U32 R13, RZ, RZ, R4 ;  /* 0x000000ffff0d7224 */ /* 0x000fc600078e0004 */
        /* <DEDUP_REMOVED lines=10> */
.L_x_3079:
[----:B------:R-:W-:Y:S02]  /*38bd0*/  IMAD.MOV.U32 R13, RZ, RZ, R3 ;  /* 0x000000ffff0d7224 */ /* 0x000fe400078e0003 */
[----:B------:R-:W-:Y:S02]  /*38be0*/  IMAD.MOV.U32 R12, RZ, RZ, 0x4 ;  /* 0x00000004ff0c7424 */ /* 0x000fe400078e00ff */
[----:B------:R-:W-:-:S07]  /*38bf0*/  IMAD.MOV.U32 R5, RZ, RZ, R14 ;  /* 0x000000ffff057224 */ /* 0x000fce00078e000e */
[----:B------:R-:W-:Y:S05]  /*38c00*/  WARPSYNC.COLLECTIVE R15, `(.L_x_3080) ;  /* 0x000000000f087348 */ /* 0x000fea0003c00000 */
[----:B------:R0:W1:Y:S02]  /*38c10*/  SHFL.IDX P6, R14, R13, R12, R11 ;  /* 0x0000000c0d0e7389 */ /* 0x00006400000c000b */
[----:B01----:R-:W-:Y:S01]  /*38c20*/  ENDCOLLECTIVE ;  /* 0x000000000000791b */ /* 0x003fe20003800000 */
.L_x_3080:
[----:B------:R-:W-:-:S05]  /*38c30*/  @!P2 IADD3 R5, P3, R10, R5, RZ ;  /* 0x000000050a05a210 */ /* 0x000fca0007f7e0ff */
[----:B------:R-:W-:-:S04]  /*38c40*/  @!P2 IMAD.X R6, RZ, RZ, R6, P3 ;  /* 0x000000ffff06a224 */ /* 0x000fc800018e0606 */
[----:B------:R-:W-:Y:S01]  /*38c50*/  @!P2 IMAD.MOV.U32 R7, RZ, RZ, R6 ;  /* 0x000000ffff07a224 */ /* 0x000fe200078e0006 */
[----:B------:R-:W-:Y:S01]  /*38c60*/  @!P2 MOV R6, R5 ;  /* 0x000000050006a202 */ /* 0x000fe20000000f00 */
[----:B------:R-:W-:Y:S02]  /*38c70*/  IMAD.MOV.U32 R13, RZ, RZ, R4 ;  /* 0x000000ffff0d7224 */ /* 0x000fe400078e0004 */
[----:B------:R-:W-:Y:S02]  /*38c80*/  VIADD R5, R0, 0x40 ;  /* 0x0000004000057836 */ /* 0x000fe40000000000 */
        /* <DEDUP_REMOVED lines=10> */
.L_x_3081:
[----:B------:R-:W-:Y:S02]  /*38d30*/  IMAD.MOV.U32 R13, RZ, RZ, R3 ;  /* 0x000000ffff0d7224 */ /* 0x000fe400078e0003 */
[----:B------:R-:W-:Y:S02]  /*38d40*/  IMAD.MOV.U32 R12, RZ, RZ, 0x5 ;  /* 0x00000005ff0c7424 */ /* 0x000fe400078e00ff */
[----:B------:R-:W-:-:S07]  /*38d50*/  IMAD.MOV.U32 R5, RZ, RZ, R14 ;  /* 0x000000ffff057224 */ /* 0x000fce00078e000e */
[----:B------:R-:W-:Y:S05]  /*38d60*/  WARPSYNC.COLLECTIVE R15, `(.L_x_3082) ;  /* 0x000000000f087348 */ /* 0x000fea0003c00000 */
[----:B------:R0:W1:Y:S02]  /*38d70*/  SHFL.IDX P6, R14, R13, R12, R11 ;  /* 0x0000000c0d0e7389 */ /* 0x00006400000c000b */
[----:B01----:R-:W-:Y:S01]  /*38d80*/  ENDCOLLECTIVE ;  /* 0x000000000000791b */ /* 0x003fe20003800000 */
.L_x_3082:
        /* <DEDUP_REMOVED lines=16> */
.L_x_3083:
[----:B------:R-:W-:Y:S02]  /*38e90*/  IMAD.MOV.U32 R13, RZ, RZ, R3 ;  /* 0x000000ffff0d7224 */ /* 0x000fe400078e0003 */
[----:B------:R-:W-:Y:S02]  /*38ea0*/  IMAD.MOV.U32 R12, RZ, RZ, 0x6 ;  /* 0x00000006ff0c7424 */ /* 0x000fe400078e00ff */
[----:B------:R-:W-:-:S07]  /*38eb0*/  IMAD.MOV.U32 R5, RZ, RZ, R14 ;  /* 0x000000ffff057224 */ /* 0x000fce00078e000e */
[----:B------:R-:W-:Y:S05]  /*38ec0*/  WARPSYNC.COLLECTIVE R15, `(.L_x_3084) ;  /* 0x000000000f087348 */ /* 0x000fea0003c00000 */
[----:B------:R0:W1:Y:S02]  /*38ed0*/  SHFL.IDX P6, R14, R13, R12, R11 ;  /* 0x0000000c0d0e7389 */ /* 0x00006400000c000b */
[----:B01----:R-:W-:Y:S01]  /*38ee0*/  ENDCOLLECTIVE ;  /* 0x000000000000791b */ /* 0x003fe20003800000 */
.L_x_3084:
[----:B------:R-:W-:-:S04]  /*38ef0*/  @!P2 IADD3 R5, P3, R10, R5, RZ ;  /* 0x000000050a05a210 */ /* 0x000fc80007f7e0ff */
[----:B------:R-:W-:-:S05]  /*38f00*/  @!P2 IADD3.X R6, RZ, R6, RZ, P3, !PT ;  /* 0x00000006ff06a210 */ /* 0x000fca0001ffe4ff */
        /* <DEDUP_REMOVED lines=8> */
[----:B0-----:R-:W-:Y:S01]  /*38f90*/  IMAD.MOV.U32 R6, RZ, RZ, R14 ;  /* 0x000000ffff067224 */ /* 0x001fe200078e000e */
[----:B------:R-:W-:-:S07]  /*38fa0*/  IADD3 R7, R0, 0x60, RZ ;  /* 0x0000006000077810 */ /* 0x000fce0007ffe0ff */
[----:B------:R-:W-:Y:S05]  /*38fb0*/  WARPSYNC.COLLECTIVE R15, `(.L_x_3085) ;  /* 0x000000000f087348 */ /* 0x000fea0003c00000 */
[----:B------:R0:W1:Y:S02]  /*38fc0*/  SHFL.IDX P6, R14, R13, R12, R11 ;  /* 0x0000000c0d0e7389 */ /* 0x00006400000c000b */
[----:B01----:R-:W-:Y:S01]  /*38fd0*/  ENDCOLLECTIVE ;  /* 0x000000000000791b */ /* 0x003fe20003800000 */
.L_x_3085:
[----:B------:R-:W-:Y:S01]  /*38fe0*/  ISETP.GE.AND P2, PT, R7, R2, PT ;  /* 0x000000020700720c */ /* 0x000fe20003f46270 */
[----:B------:R-:W-:Y:S02]  /*38ff0*/  IMAD.MOV.U32 R13, RZ, RZ, R3 ;  /* 0x000000ffff0d7224 */ /* 0x000fe400078e0003 */
[----:B------:R-:W-:Y:S02]  /*39000*/  IMAD.MOV.U32 R12, RZ, RZ, 0x7 ;  /* 0x00000007ff0c7424 */ /* 0x000fe400078e00ff */
[----:B------:R-:W-:-:S08]  /*39010*/  IMAD.MOV.U32 R5, RZ, RZ, R14 ;  /* 0x000000ffff057224 */ /* 0x000fd000078e000e */
[----:B------:R-:W-:Y:S05]  /*39020*/  WARPSYNC.COLLECTIVE R15, `(.L_x_3086) ;  /* 0x000000000f087348 */ /* 0x000fea0003c00000 */
[----:B------:R0:W1:Y:S02]  /*39030*/  SHFL.IDX P6, R14, R13, R12, R11 ;  /* 0x0000000c0d0e7389 */ /* 0x00006400000c000b */
[----:B01----:R-:W-:Y:S01]  /*39040*/  ENDCOLLECTIVE ;  /* 0x000000000000791b */ /* 0x003fe20003800000 */
.L_x_3086:
        /* <DEDUP_REMOVED lines=14> */
.L_x_3087:
[----:B------:R-:W-:Y:S01]  /*39130*/  MOV R3, R14 ;  /* 0x0000000e00037202 */ /* 0x000fe20000000f00 */
[----:B------:R-:W-:Y:S06]  /*39140*/  BRA `(.L_x_3088) ;  /* 0xffffff5800207947 */ /* 0x000fec000383ffff */
.L_x_2775:
[----:B---3--:R3:W4:Y:S02]  /*39150*/  SYNCS.PHASECHK.TRANS64.TRYWAIT P0, [R18+URZ+0x38820], R0 ;  /* 0x03882000120075a7 */ /* 0x008724000800017f */
[----:B----4-:R-:W-:Y:S05]  /*39160*/  @!P0 NANOSLEEP.SYNCS 0x989680 ;  /* 0x009896800000895d */ /* 0x010fea0003900000 */
[----:B------:R-:W4:Y:S02]  /*39170*/  @!P0 SYNCS.PHASECHK.TRANS64 P0, [R18+URZ+0x38820], R0 ;  /* 0x03882000120085a7 */ /* 0x000f24000800007f */
[----:B----4-:R-:W-:Y:S05]  /*39180*/  @!P0 BRA `(.L_x_2775) ;  /* 0xfffffffc00f08947 */ /* 0x010fea000383ffff */
[----:B------:R-:W-:Y:S05]  /*39190*/  BRA `(.L_x_3089) ;  /* 0xffffff58008c7947 */ /* 0x000fea000383ffff */
.L_x_2781:
[----:B-1----:R1:W3:Y:S02]  /*391a0*/  SYNCS.PHASECHK.TRANS64.TRYWAIT P0, [R6+URZ+0x38880], R5 ;  /* 0x03888005060075a7 */ /* 0x0022e4000800017f */
[----:B---3--:R-:W-:Y:S05]  /*391b0*/  @!P0 NANOSLEEP.SYNCS 0x989680 ;  /* 0x009896800000895d */ /* 0x008fea0003900000 */
[----:B------:R-:W3:Y:S02]  /*391c0*/  @!P0 SYNCS.PHASECHK.TRANS64 P0, [R6+URZ+0x38880], R5 ;  /* 0x03888005060085a7 */ /* 0x000ee4000800007f */
[----:B---3--:R-:W-:Y:S05]  /*391d0*/  @!P0 BRA `(.L_x_2781) ;  /* 0xfffffffc00f08947 */ /* 0x008fea000383ffff */
[----:B------:R-:W-:Y:S05]  /*391e0*/  BRA `(.L_x_3090) ;  /* 0xffffff5c00487947 */ /* 0x000fea000383ffff */
.L_x_2787:
[----:B--2---:R2:W3:Y:S02]  /*391f0*/  SYNCS.PHASECHK.TRANS64.TRYWAIT P0, [R6+URZ+0x38840], R5 ;  /* 0x03884005060075a7 */ /* 0x0044e4000800017f */
[----:B---3--:R-:W-:Y:S05]  /*39200*/  @!P0 NANOSLEEP.SYNCS 0x989680 ;  /* 0x009896800000895d */ /* 0x008fea0003900000 */
[----:B------:R-:W3:Y:S02]  /*39210*/  @!P0 SYNCS.PHASECHK.TRANS64 P0, [R6+URZ+0x38840], R5 ;  /* 0x03884005060085a7 */ /* 0x000ee4000800007f */
[----:B---3--:R-:W-:Y:S05]  /*39220*/  @!P0 BRA `(.L_x_2787) ;  /* 0xfffffffc00f08947 */ /* 0x008fea000383ffff */
[----:B------:R-:W-:Y:S05]  /*39230*/  BRA `(.L_x_3091) ;  /* 0xffffff6000087947 */ /* 0x000fea000383ffff */
.L_x_2794:
[----:B---3--:R3:W4:Y:S02]  /*39240*/  SYNCS.PHASECHK.TRANS64.TRYWAIT P0, [R3+URZ+0x38870], R4 ;  /* 0x03887004030075a7 */ /* 0x008724000800017f */
[----:B----4-:R-:W-:Y:S05]  /*39250*/  @!P0 NANOSLEEP.SYNCS 0x989680 ;  /* 0x009896800000895d */ /* 0x010fea0003900000 */
[----:B------:R-:W4:Y:S02]  /*39260*/  @!P0 SYNCS.PHASECHK.TRANS64 P0, [R3+URZ+0x38870], R4 ;  /* 0x03887004030085a7 */ /* 0x000f24000800007f */
[----:B----4-:R-:W-:Y:S05]  /*39270*/  @!P0 BRA `(.L_x_2794) ;  /* 0xfffffffc00f08947 */ /* 0x010fea000383ffff */
[----:B------:R-:W-:Y:S05]  /*39280*/  BRA `(.L_x_3092) ;  /* 0xffffff6000e07947 */ /* 0x000fea000383ffff */
.L_x_2796:
[----:B---3--:R3:W4:Y:S02]  /*39290*/  SYNCS.PHASECHK.TRANS64.TRYWAIT P0, [R3+URZ+0x38860], R4 ;  /* 0x03886004030075a7 */ /* 0x008724000800017f */
[----:B----4-:R-:W-:Y:S05]  /*392a0*/  @!P0 NANOSLEEP.SYNCS 0x989680 ;  /* 0x009896800000895d */ /* 0x010fea0003900000 */
[----:B------:R-:W4:Y:S02]  /*392b0*/  @!P0 SYNCS.PHASECHK.TRANS64 P0, [R3+URZ+0x38860], R4 ;  /* 0x03886004030085a7 */ /* 0x000f24000800007f */
[----:B----4-:R-:W-:Y:S05]  /*392c0*/  @!P0 BRA `(.L_x_2796) ;  /* 0xfffffffc00f08947 */ /* 0x010fea000383ffff */
[----:B------:R-:W-:Y:S05]  /*392d0*/  BRA `(.L_x_3093) ;  /* 0xffffff6000e87947 */ /* 0x000fea000383ffff */
.L_x_2803:
[----:B--2---:R2:W3:Y:S02]  /*392e0*/  SYNCS.PHASECHK.TRANS64.TRYWAIT P1, [R0+URZ+0x38870], R2 ;  /* 0x03887002000075a7 */ /* 0x0044e4000802017f */
[----:B---3--:R-:W-:Y:S05]  /*392f0*/  @!P1 NANOSLEEP.SYNCS 0x989680 ;  /* 0x009896800000995d */ /* 0x008fea0003900000 */
[----:B------:R-:W3:Y:S02]  /*39300*/  @!P1 SYNCS.PHASECHK.TRANS64 P1, [R0+URZ+0x38870], R2 ;  /* 0x03887002000095a7 */ /* 0x000ee4000802007f */
[----:B---3--:R-:W-:Y:S05]  /*39310*/  @!P1 BRA `(.L_x_2803) ;  /* 0xfffffffc00f09947 */ /* 0x008fea000383ffff */
[----:B------:R-:W-:Y:S05]  /*39320*/  BRA `(.L_x_3094) ;  /* 0xffffff70005c7947 */ /* 0x000fea000383ffff */
.L_x_2805:
[----:B--2---:R2:W3:Y:S02]  /*39330*/  SYNCS.PHASECHK.TRANS64.TRYWAIT P1, [R0+URZ+0x38860], R2 ;  /* 0x03886002000075a7 */ /* 0x0044e4000802017f */
[----:B---3--:R-:W-:Y:S05]  /*39340*/  @!P1 NANOSLEEP.SYNCS 0x989680 ;  /* 0x009896800000995d */ /* 0x008fea0003900000 */
[----:B------:R-:W3:Y:S02]  /*39350*/  @!P1 SYNCS.PHASECHK.TRANS64 P1, [R0+URZ+0x38860], R2 ;  /* 0x03886002000095a7 */ /* 0x000ee4000802007f */
[----:B---3--:R-:W-:Y:S05]  /*39360*/  @!P1 BRA `(.L_x_2805) ;  /* 0xfffffffc00f09947 */ /* 0x008fea000383ffff */
[----:B------:R-:W-:Y:S05]  /*39370*/  BRA `(.L_x_3095) ;  /* 0xffffff7000647947 */ /* 0x000fea000383ffff */
.L_x_2809:
[----:B------:R-:W2:Y:S01]  /*39380*/  LDL R2, [R1] ;  /* 0x0000000001027983 */ /* 0x000ea20000100800 */
[----:B------:R-:W-:Y:S01]  /*39390*/  BSSY B0, `(.L_x_3096) ;  /* 0x0000008000007945 */ /* 0x000fe20003800000 */
[----:B------:R-:W-:Y:S02]  /*393a0*/  IMAD.MOV.U32 R12, RZ, RZ, RZ ;  /* 0x000000ffff0c7224 */ /* 0x000fe400078e00ff */
[----:B------:R-:W-:Y:S02]  /*393b0*/  IMAD.MOV.U32 R11, RZ, RZ, 0x1f ;  /* 0x0000001fff0b7424 */ /* 0x000fe400078e00ff */
[----:B------:R-:W-:Y:S02]  /*393c0*/  IMAD.MOV.U32 R15, RZ, RZ, -0x1 ;  /* 0xffffffffff0f7424 */ /* 0x000fe400078e00ff */
[----:B--2---:R-:W-:-:S07]  /*393d0*/  IMAD.MOV.U32 R13, RZ, RZ, R2 ;  /* 0x000000ffff0d7224 */ /* 0x004fce00078e0002 */
[----:B------:R-:W-:Y:S05]  /*393e0*/  WARPSYNC.COLLECTIVE R15, `(.L_x_3097) ;  /* 0x000000000f087348 */ /* 0x000fea0003c00000 */
[----:B------:R0:W1:Y:S02]  /*393f0*/  SHFL.IDX P6, R14, R13, R12, R11 ;  /* 0x0000000c0d0e7389 */ /* 0x00006400000c000b */
[----:B01----:R-:W-:Y:S01]  /*39400*/  ENDCOLLECTIVE ;  /* 0x000000000000791b */ /* 0x003fe20003800000 */
.L_x_3097:
[----:B------:R-:W-:Y:S05]  /*39410*/  BSYNC B0 ;  /* 0x0000000000007941 */ /* 0x000fea0003800000 */
.L_x_3096:
[----:B------:R0:W5:Y:S01]  /*39420*/  LDL R0, [R1+0xc] ;  /* 0x00000c0001007983 */ /* 0x0001620000100800 */
[----:B------:R-:W-:Y:S01]  /*39430*/  IMAD.MOV.U32 R13, RZ, RZ, R2 ;  /* 0x000000ffff0d7224 */ /* 0x000fe200078e0002 */
[----:B------:R-:W-:Y:S01]  /*39440*/  MOV R11, 0x1f ;  /* 0x0000001f000b7802 */ /* 0x000fe20000000f00 */
[----:B------:R-:W-:Y:S02]  /*39450*/  IMAD.MOV.U32 R12, RZ, RZ, 0x1 ;  /* 0x00000001ff0c7424 */ /* 0x000fe400078e00ff */
[----:B------:R-:W-:Y:S02]  /*39460*/  IMAD.MOV.U32 R15, RZ, RZ, -0x1 ;  /* 0xffffffffff0f7424 */ /* 0x000fe400078e00ff */
[----:B------:R-:W-:-:S07]  /*39470*/  IMAD.MOV.U32 R6, RZ, RZ, R14 ;  /* 0x000000ffff067224 */ /* 0x000fce00078e000e */
[----:B0----5:R-:W-:Y:S05]  /*39480*/  WARPSYNC.COLLECTIVE R15, `(.L_x_3098) ;  /* 0x000000000f087348 */ /* 0x021fea0003c00000 */
[----:B------:R1:W2:Y:S02]  /*39490*/  SHFL.IDX P6, R14, R13, R12, R11 ;  /* 0x0000000c0d0e7389 */ /* 0x0002a400000c000b */
[----:B012--5:R-:W-:Y:S01]  /*394a0*/  ENDCOLLECTIVE ;  /* 0x000000000000791b */ /* 0x027fe20003800000 */
.L_x_3098:
        /* <DEDUP_REMOVED lines=14> */
[C---:B------:R-:W-:Y:S02]  /*39590*/  ISETP.GE.U32.AND P3, PT, R16.reuse, 0x4, PT ;  /* 0x000000041000780c */ /* 0x040fe40003f66070 */
[C---:B------:R-:W-:Y:S02]  /*395a0*/  ISETP.GE.U32.AND P4, PT, R16.reuse, 0x8, PT ;  /* 0x000000081000780c */ /* 0x040fe40003f86070 */
[----:B------:R-:W-:Y:S01]  /*395b0*/  ISETP.GE.U32.AND P5, PT, R16, 0x10, PT ;  /* 0x000000101000780c */ /* 0x000fe20003fa6070 */
[----:B--2---:R-:W-:-:S02]  /*395c0*/  @!P1 IMAD.MOV.U32 R4, RZ, RZ, R0 ;  /* 0x000000ffff049224 */ /* 0x004fc400078e0000 */
[----:B---3--:R-:W-:Y:S01]  /*395d0*/  @!P1 IMAD.MOV.U32 R5, RZ, RZ, R2 ;  /* 0x000000ffff059224 */ /* 0x008fe200078e0002 */
[----:B------:R-:W-:-:S03]  /*395e0*/  ISETP.NE.AND P1, PT, R16, RZ, PT ;  /* 0x000000ff1000720c */ /* 0x000fc60003f25270 */
[----:B------:R-:W-:-:S04]  /*395f0*/  IMAD R0, R5, R4, RZ ;  /* 0x0000000405007224 */ /* 0x000fc800078e02ff */
[----:B------:R-:W-:-:S07]  /*39600*/  IMAD.MOV.U32 R13, RZ, RZ, R0 ;  /* 0x000000ffff0d7224 */ /* 0x000fce00078e0000 */
[----:B------:R-:W-:Y:S05]  /*39610*/  WARPSYNC.COLLECTIVE R15, `(.L_x_3099) ;  /* 0x000000000f087348 */ /* 0x000fea0003c00000 */
[----:B------:R0:W1:Y:S02]  /*39620*/  SHFL.UP P6, R14, R13, R12, R11 ;  /* 0x0400000c0d0e7389 */ /* 0x00006400000c000b */
[----:B01----:R-:W-:Y:S01]  /*39630*/  ENDCOLLECTIVE ;  /* 0x000000000000791b */ /* 0x003fe20003800000 */
.L_x_3099:
        /* <DEDUP_REMOVED lines=8> */
.L_x_3100:
        /* <DEDUP_REMOVED lines=8> */
.L_x_3101:
        /* <DEDUP_REMOVED lines=8> */
.L_x_3102:
        /* <DEDUP_REMOVED lines=8> */
.L_x_3103:
[----:B------:R-:W-:Y:S02]  /*39840*/  IMAD.MOV.U32 R12, RZ, RZ, 0x1f ;  /* 0x0000001fff0c7424 */ /* 0x000fe400078e00ff */
[----:B------:R-:W-:Y:S01]  /*39850*/  IMAD.MOV.U32 R11, RZ, RZ, 0x1f ;  /* 0x0000001fff0b7424 */ /* 0x000fe200078e00ff */
[----:B------:R-:W-:-:S04]  /*39860*/  MOV R2, R14 ;  /* 0x0000000e00027202 */ /* 0x000fc80000000f00 */
[----:B------:R-:W-:-:S05]  /*39870*/  SEL R2, R2, RZ, P5 ;  /* 0x000000ff02027207 */ /* 0x000fca0002800000 */
[----:B------:R-:W-:-:S04]  /*39880*/  IMAD.IADD R3, R0, 0x1, R2 ;  /* 0x0000000100037824 */ /* 0x000fc800078e0202 */
[----:B------:R-:W-:-:S07]  /*39890*/  IMAD.MOV.U32 R13, RZ, RZ, R3 ;  /* 0x000000ffff0d7224 */ /* 0x000fce00078e0003 */
[----:B------:R-:W-:Y:S05]  /*398a0*/  WARPSYNC.COLLECTIVE R15, `(.L_x_3104) ;  /* 0x000000000f087348 */ /* 0x000fea0003c00000 */
[----:B------:R0:W1:Y:S02]  /*398b0*/  SHFL.IDX P6, R14, R13, R12, R11 ;  /* 0x0000000c0d0e7389 */ /* 0x00006400000c000b */
[----:B01----:R-:W-:Y:S01]  /*398c0*/  ENDCOLLECTIVE ;  /* 0x000000000000791b */ /* 0x003fe20003800000 */
.L_x_3104:
[----:B------:R-:W-:Y:S01]  /*398d0*/  IMAD.MOV.U32 R7, RZ, RZ, R14 ;  /* 0x000000ffff077224 */ /* 0x000fe200078e000e */
[----:B------:R-:W-:Y:S06]  /*398e0*/  BRA `(.L_x_3105) ;  /* 0xffffff7800dc7947 */ /* 0x000fec000383ffff */
.L_x_2812:
[----:B------:R-:W-:Y:S01]  /*398f0*/  BSSY B0, `(.L_x_3106) ;  /* 0x0000008000007945 */ /* 0x000fe20003800000 */
[----:B------:R-:W-:Y:S01]  /*39900*/  IMAD.MOV.U32 R13, RZ, RZ, R2 ;  /* 0x000000ffff0d7224 */ /* 0x000fe200078e0002 */
[----:B------:R-:W-:Y:S01]  /*39910*/  MOV R12, 0x1 ;  /* 0x00000001000c7802 */ /* 0x000fe20000000f00 */
[----:B------:R-:W-:Y:S02]  /*39920*/  IMAD.MOV.U32 R11, RZ, RZ, RZ ;  /* 0x000000ffff0b7224 */ /* 0x000fe400078e00ff */
[----:B------:R-:W-:-:S07]  /*39930*/  IMAD.MOV.U32 R15, RZ, RZ, -0x1 ;  /* 0xffffffffff0f7424 */ /* 0x000fce00078e00ff */
[----:B------:R-:W-:Y:S05]  /*39940*/  WARPSYNC.COLLECTIVE R15, `(.L_x_3107) ;  /* 0x000000000f087348 */ /* 0x000fea0003c00000 */
[----:B------:R0:W1:Y:S02]  /*39950*/  SHFL.UP P6, R14, R13, R12, R11 ;  /* 0x0400000c0d0e7389 */ /* 0x00006400000c000b */
[----:B01----:R-:W-:Y:S01]  /*39960*/  ENDCOLLECTIVE ;  /* 0x000000000000791b */ /* 0x003fe20003800000 */
.L_x_3107:
[----:B------:R-:W-:Y:S05]  /*39970*/  BSYNC B0 ;  /* 0x0000000000007941 */ /* 0x000fea0003800000 */
.L_x_3106:
[----:B------:R-:W-:Y:S01]  /*39980*/  IMAD.MOV.U32 R3, RZ, RZ, R14 ;  /* 0x000000ffff037224 */ /* 0x000fe200078e000e */
[----:B------:R-:W-:Y:S01]  /*39990*/  MOV R15, 0xffffffff ;  /* 0xffffffff000f7802 */ /* 0x000fe20000000f00 */
[----:B------:R-:W-:Y:S02]  /*399a0*/  IMAD.MOV.U32 R12, RZ, RZ, 0x2 ;  /* 0x00000002ff0c7424 */ /* 0x000fe400078e00ff */
[----:B------:R-:W-:Y:S01]  /*399b0*/  IMAD.MOV.U32 R11, RZ, RZ, RZ ;  /* 0x000000ffff0b7224 */ /* 0x000fe200078e00ff */
[----:B------:R-:W-:-:S05]  /*399c0*/  SEL R3, R3, RZ, P1 ;  /* 0x000000ff03037207 */ /* 0x000fca0000800000 */
[----:B------:R-:W-:-:S04]  /*399d0*/  IMAD.IADD R2, R2, 0x1, R3 ;  /* 0x0000000102027824 */ /* 0x000fc800078e0203 */
[----:B------:R-:W-:-:S07]  /*399e0*/  IMAD.MOV.U32 R13, RZ, RZ, R2 ;  /* 0x000000ffff0d7224 */ /* 0x000fce00078e0002 */
[----:B------:R-:W-:Y:S05]  /*399f0*/  WARPSYNC.COLLECTIVE R15, `(.L_x_3108) ;  /* 0x000000000f087348 */ /* 0x000fea0003c00000 */
[----:B------:R0:W1:Y:S02]  /*39a00*/  SHFL.UP P6, R14, R13, R12, R11 ;  /* 0x0400000c0d0e7389 */ /* 0x00006400000c000b */
[----:B01----:R-:W-:Y:S01]  /*39a10*/  ENDCOLLECTIVE ;  /* 0x000000000000791b */ /* 0x003fe20003800000 */
.L_x_3108:
        /* <DEDUP_REMOVED lines=8> */
.L_x_3109:
[----:B------:R-:W-:Y:S01]  /*39aa0*/  MOV R12, 0x8 ;  /* 0x00000008000c7802 */ /* 0x000fe20000000f00 */
[----:B------:R-:W-:-:S05]  /*39ab0*/  IMAD.MOV.U32 R3, RZ, RZ, R14 ;  /* 0x000000ffff037224 */ /* 0x000fca00078e000e */
[----:B------:R-:W-:-:S05]  /*39ac0*/  SEL R3, R3, RZ, P3 ;  /* 0x000000ff03037207 */ /* 0x000fca0001800000 */
[----:B------:R-:W-:-:S04]  /*39ad0*/  IMAD.IADD R2, R2, 0x1, R3 ;  /* 0x0000000102027824 */ /* 0x000fc800078e0203 */
[----:B------:R-:W-:-:S07]  /*39ae0*/  IMAD.MOV.U32 R13, RZ, RZ, R2 ;  /* 0x000000ffff0d7224 */ /* 0x000fce00078e0002 */
[----:B------:R-:W-:Y:S05]  /*39af0*/  WARPSYNC.COLLECTIVE R15, `(.L_x_3110) ;  /* 0x000000000f087348 */ /* 0x000fea0003c00000 */
[----:B------:R0:W1:Y:S02]  /*39b00*/  SHFL.UP P6, R14, R13, R12, R11 ;  /* 0x0400000c0d0e7389 */ /* 0x00006400000c000b */
[----:B01----:R-:W-:Y:S01]  /*39b10*/  ENDCOLLECTIVE ;  /* 0x000000000000791b */ /* 0x003fe20003800000 */
.L_x_3110:
        /* <DEDUP_REMOVED lines=8> */
.L_x_3111:
[----:B------:R-:W-:Y:S01]  /*39ba0*/  MOV R12, 0x1f ;  /* 0x0000001f000c7802 */ /* 0x000fe20000000f00 */
        /* <DEDUP_REMOVED lines=8> */
.L_x_3112:
[----:B------:R-:W-:Y:S01]  /*39c30*/  IMAD.MOV.U32 R7, RZ, RZ, R14 ;  /* 0x000000ffff077224 */ /* 0x000fe200078e000e */
[----:B------:R-:W-:Y:S06]  /*39c40*/  BRA `(.L_x_3113) ;  /* 0xffffff7800b47947 */ /* 0x000fec000383ffff */
.L_x_2814:
[----:B------:R-:W-:Y:S01]  /*39c50*/  BSSY B0, `(.L_x_3114) ;  /* 0x0000006000007945 */ /* 0x000fe20003800000 */
[----:B------:R-:W-:Y:S01]  /*39c60*/  PLOP3.LUT P6, PT, P6, PT, PT, 0x8, 0x0 ;  /* 0x000000000000781c */ /* 0x000fe200037ce170 */
[----:B------:R-:W-:-:S12]  /*39c70*/  IMAD.MOV.U32 R15, RZ, RZ, -0x1 ;  /* 0xffffffffff0f7424 */ /* 0x000fd800078e00ff */
[----:B0-----:R-:W-:Y:S05]  /*39c80*/  WARPSYNC.COLLECTIVE R15, `(.L_x_3115) ;  /* 0x000000000f087348 */ /* 0x001fea0003c00000 */
[----:B------:R-:W-:Y:S01]  /*39c90*/  VOTE.ANY R14, PT, P6 ;  /* 0x00000000000e7806 */ /* 0x000fe200030e0100 */
[----:B0-----:R-:W-:Y:S06]  /*39ca0*/  ENDCOLLECTIVE ;  /* 0x000000000000791b */ /* 0x001fec0003800000 */
.L_x_3115:
[----:B------:R-:W-:Y:S05]  /*39cb0*/  BSYNC B0 ;  /* 0x0000000000007941 */ /* 0x000fea0003800000 */
.L_x_3114:
[----:B------:R0:W5:Y:S01]  /*39cc0*/  LDL.LU R16, [R1+0xc] ;  /* 0x00000c0001107983 */ /* 0x0001620000300800 */
[----:B------:R-:W-:Y:S01]  /*39cd0*/  IMAD.MOV.U32 R3, RZ, RZ, R14 ;  /* 0x000000ffff037224 */ /* 0x000fe200078e000e */
[----:B------:R-:W-:Y:S01]  /*39ce0*/  MOV R15, 0xffffffff ;  /* 0xffffffff000f7802 */ /* 0x000fe20000000f00 */
[----:B------:R-:W-:Y:S02]  /*39cf0*/  IMAD.MOV.U32 R13, RZ, RZ, R4 ;  /* 0x000000ffff0d7224 */ /* 0x000fe400078e0004 */
[----:B------:R-:W1:Y:S01]  /*39d00*/  POPC R0, R3 ;  /* 0x0000000300007309 */ /* 0x000e620000000000 */
[----:B------:R-:W-:Y:S02]  /*39d10*/  IMAD.MOV.U32 R11, RZ, RZ, 0x1f ;  /* 0x0000001fff0b7424 */ /* 0x000fe400078e00ff */
[----:B01----:R-:W-:-:S07]  /*39d20*/  IMAD.MOV.U32 R12, RZ, RZ, R0 ;  /* 0x000000ffff0c7224 */ /* 0x003fce00078e0000 */
[----:B-----5:R-:W-:Y:S05]  /*39d30*/  WARPSYNC.COLLECTIVE R15, `(.L_x_3116) ;  /* 0x000000000f087348 */ /* 0x020fea0003c00000 */
[----:B------:R0:W1:Y:S02]  /*39d40*/  SHFL.IDX P6, R14, R13, R12, R11 ;  /* 0x0000000c0d0e7389 */ /* 0x00006400000c000b */
[----:B01---5:R-:W-:Y:S01]  /*39d50*/  ENDCOLLECTIVE ;  /* 0x000000000000791b */ /* 0x023fe20003800000 */
.L_x_3116:
[----:B------:R-:W-:Y:S02]  /*39d60*/  IMAD.MOV.U32 R13, RZ, RZ, R5 ;  /* 0x000000ffff0d7224 */ /* 0x000fe400078e0005 */
[----:B------:R-:W-:-:S07]  /*39d70*/  IMAD.MOV.U32 R4, RZ, RZ, R14 ;  /* 0x000000ffff047224 */ /* 0x000fce00078e000e */
[----:B------:R-:W-:Y:S05]  /*39d80*/  WARPSYNC.COLLECTIVE R15, `(.L_x_3117) ;  /* 0x000000000f087348 */ /* 0x000fea0003c00000 */
[----:B------:R0:W1:Y:S02]  /*39d90*/  SHFL.IDX P6, R14, R13, R12, R11 ;  /* 0x0000000c0d0e7389 */ /* 0x00006400000c000b */
[----:B01----:R-:W-:Y:S01]  /*39da0*/  ENDCOLLECTIVE ;  /* 0x000000000000791b */ /* 0x003fe20003800000 */
.L_x_3117:
[----:B------:R-:W-:Y:S02]  /*39db0*/  IMAD.MOV.U32 R5, RZ, RZ, R14 ;  /* 0x000000ffff057224 */ /* 0x000fe400078e000e */
[----:B------:R-:W-:-:S05]  /*39dc0*/  IMAD.IADD R7, R0, 0x1, R16 ;  /* 0x0000000100077824 */ /* 0x000fca00078e0210 */
[----:B------:R1:W-:Y:S01]  /*39dd0*/  STL [R1+0xc], R7 ;  /* 0x00000c0701007387 */ /* 0x0003e20000100800 */
[----:B------:R-:W-:Y:S05]  /*39de0*/  BRA `(.L_x_3118) ;  /* 0xffffff7800987947 */ /* 0x000fea000383ffff */
.L_x_2816:
[----:B------:R-:W-:Y:S01]  /*39df0*/  BSSY B0, `(.L_x_3119) ;  /* 0x0000008000007945 */ /* 0x000fe20003800000 */
[----:B------:R-:W-:Y:S01]  /*39e00*/  IMAD.MOV.U32 R13, RZ, RZ, R8 ;  /* 0x000000ffff0d7224 */ /* 0x000fe200078e0008 */
[----:B------:R-:W-:Y:S01]  /*39e10*/  MOV R15, 0xffffffff ;  /* 0xffffffff000f7802 */ /* 0x000fe20000000f00 */
[----:B------:R-:W-:Y:S02]  /*39e20*/  IMAD.MOV.U32 R12, RZ, RZ, R0 ;  /* 0x000000ffff0c7224 */ /* 0x000fe400078e0000 */
[----:B------:R-:W-:-:S07]  /*39e30*/  IMAD.MOV.U32 R11, RZ, RZ, 0x1f ;  /* 0x0000001fff0b7424 */ /* 0x000fce00078e00ff */
[----:B-1----:R-:W-:Y:S05]  /*39e40*/  WARPSYNC.COLLECTIVE R15, `(.L_x_3120) ;  /* 0x000000000f087348 */ /* 0x002fea0003c00000 */
[----:B------:R0:W2:Y:S02]  /*39e50*/  SHFL.IDX P6, R14, R13, R12, R11 ;  /* 0x0000000c0d0e7389 */ /* 0x0000a400000c000b */
[----:B012---:R-:W-:Y:S01]  /*39e60*/  ENDCOLLECTIVE ;  /* 0x000000000000791b */ /* 0x007fe20003800000 */
.L_x_3120:
[----:B------:R-:W-:Y:S05]  /*39e70*/  BSYNC B0 ;  /* 0x0000000000007941 */ /* 0x000fea0003800000 */
.L_x_3119:
[----:B------:R-:W-:Y:S01]  /*39e80*/  IMAD.MOV.U32 R0, RZ, RZ, R14 ;  /* 0x000000ffff007224 */ /* 0x000fe200078e000e */
[----:B------:R-:W-:Y:S06]  /*39e90*/  BRA `(.L_x_3121) ;  /* 0xffffff7800847947 */ /* 0x000fec000383ffff */
.L_x_2822:
[----:B0-----:R0:W1:Y:S02]  /*39ea0*/  SYNCS.PHASECHK.TRANS64.TRYWAIT P0, [R0+URZ+0x38820], R3 ;  /* 0x03882003000075a7 */ /* 0x001064000800017f */
[----:B-1----:R-:W-:Y:S05]  /*39eb0*/  @!P0 NANOSLEEP.SYNCS 0x989680 ;  /* 0x009896800000895d */ /* 0x002fea0003900000 */
[----:B------:R-:W1:Y:S02]  /*39ec0*/  @!P0 SYNCS.PHASECHK.TRANS64 P0, [R0+URZ+0x38820], R3 ;  /* 0x03882003000085a7 */ /* 0x000e64000800007f */
[----:B-1----:R-:W-:Y:S05]  /*39ed0*/  @!P0 BRA `(.L_x_2822) ;  /* 0xfffffffc00f08947 */ /* 0x002fea000383ffff */
[----:B------:R-:W-:Y:S05]  /*39ee0*/  BRA `(.L_x_3122) ;  /* 0xffffff8400287947 */ /* 0x000fea000383ffff */
.L_x_2823:
        /* <DEDUP_REMOVED lines=11> */
.L_x_3124:
[----:B------:R-:W-:Y:S05]  /*39fa0*/  BSYNC B0 ;  /* 0x0000000000007941 */ /* 0x000fea0003800000 */
.L_x_3123:
[----:B------:R-:W-:Y:S05]  /*39fb0*/  BRA `(.L_x_3125) ;  /* 0xffffff8400107947 */ /* 0x000fea000383ffff */
.L_x_2824:
[----:B------:R-:W-:Y:S01]  /*39fc0*/  BSSY B0, `(.L_x_3126) ;  /* 0x0000006000007945 */ /* 0x000fe20003800000 */
[----:B------:R-:W-:-:S07]  /*39fd0*/  IMAD.MOV.U32 R15, RZ, RZ, -0x1 ;  /* 0xffffffffff0f7424 */ /* 0x000fce00078e00ff */
[----:B01----:R-:W-:Y:S05]  /*39fe0*/  WARPSYNC.COLLECTIVE R15, `(.L_x_3127) ;  /* 0x000000000f0c7348 */ /* 0x003fea0003c00000 */
[----:B------:R-:W-:Y:S02]  /*39ff0*/  ELECT P6, UR62, PT ;  /* 0x00000000003e782f */ /* 0x000fe400038c0000 */
[----:B------:R-:W-:Y:S01]  /*3a000*/  MOV R14, UR62 ;  /* 0x0000003e000e7c02 */ /* 0x000fe20008000f00 */
[----:B01----:R-:W-:Y:S10]  /*3a010*/  ENDCOLLECTIVE ;  /* 0x000000000000791b */ /* 0x003ff40003800000 */
.L_x_3127:
[----:B------:R-:W-:Y:S05]  /*3a020*/  BSYNC B0 ;  /* 0x0000000000007941 */ /* 0x000fea0003800000 */
.L_x_3126:
[----:B------:R-:W-:Y:S05]  /*3a030*/  BRA `(.L_x_3128) ;  /* 0xffffff8400047947 */ /* 0x000fea000383ffff */
.L_x_2826:
[----:B0-----:R0:W1:Y:S02]  /*3a040*/  SYNCS.PHASECHK.TRANS64.TRYWAIT P1, [R6+URZ], R5 ;  /* 0x00000005060075a7 */ /* 0x001064000802017f */
[----:B-1----:R-:W-:Y:S05]  /*3a050*/  @!P1 NANOSLEEP.SYNCS 0x989680 ;  /* 0x009896800000995d */ /* 0x002fea0003900000 */
[----:B------:R-:W1:Y:S02]  /*3a060*/  @!P1 SYNCS.PHASECHK.TRANS64 P1, [R6+URZ], R5 ;  /* 0x00000005060095a7 */ /* 0x000e64000802007f */
[----:B-1----:R-:W-:Y:S05]  /*3a070*/  @!P1 BRA `(.L_x_2826) ;  /* 0xfffffffc00f09947 */ /* 0x002fea000383ffff */
[----:B------:R-:W-:Y:S05]  /*3a080*/  BRA `(.L_x_3129) ;  /* 0xffffff8400407947 */ /* 0x000fea000383ffff */
.L_x_2827:
[----:B-1----:R1:W2:Y:S02]  /*3a090*/  SYNCS.PHASECHK.TRANS64.TRYWAIT P1, [R7+URZ], R2 ;  /* 0x00000002070075a7 */ /* 0x0022a4000802017f */
[----:B--2---:R-:W-:Y:S05]  /*3a0a0*/  @!P1 NANOSLEEP.SYNCS 0x989680 ;  /* 0x009896800000995d */ /* 0x004fea0003900000 */
[----:B------:R-:W2:Y:S02]  /*3a0b0*/  @!P1 SYNCS.PHASECHK.TRANS64 P1, [R7+URZ], R2 ;  /* 0x00000002070095a7 */ /* 0x000ea4000802007f */
[----:B--2---:R-:W-:Y:S05]  /*3a0c0*/  @!P1 BRA `(.L_x_2827) ;  /* 0xfffffffc00f09947 */ /* 0x004fea000383ffff */
[----:B------:R-:W-:Y:S05]  /*3a0d0*/  BRA `(.L_x_3130) ;  /* 0xffffff8400347947 */ /* 0x000fea000383ffff */
.L_x_2829:
[----:B--2---:R2:W3:Y:S02]  /*3a0e0*/  SYNCS.PHASECHK.TRANS64.TRYWAIT P1, [R4+URZ+0x38860], R5 ;  /* 0x03886005040075a7 */ /* 0x0044e4000802017f */
[----:B---3--:R-:W-:Y:S05]  /*3a0f0*/  @!P1 NANOSLEEP.SYNCS 0x989680 ;  /* 0x009896800000995d */ /* 0x008fea0003900000 */
[----:B------:R-:W3:Y:S02]  /*3a100*/  @!P1 SYNCS.PHASECHK.TRANS64 P1, [R4+URZ+0x38860], R5 ;  /* 0x03886005040095a7 */ /* 0x000ee4000802007f */
[----:B---3--:R-:W-:Y:S05]  /*3a110*/  @!P1 BRA `(.L_x_2829) ;  /* 0xfffffffc00f09947 */ /* 0x008fea000383ffff */
[----:B------:R-:W-:Y:S05]  /*3a120*/  BRA `(.L_x_3131) ;  /* 0xffffff8400387947 */ /* 0x000fea000383ffff */
.L_x_2831:
[----:B---3--:R3:W4:Y:S02]  /*3a130*/  SYNCS.PHASECHK.TRANS64.TRYWAIT P1, [R3+URZ+0x38860], R2 ;  /* 0x03886002030075a7 */ /* 0x008724000802017f */
[----:B----4-:R-:W-:Y:S05]  /*3a140*/  @!P1 NANOSLEEP.SYNCS 0x989680 ;  /* 0x009896800000995d */ /* 0x010fea0003900000 */
[----:B------:R-:W4:Y:S02]  /*3a150*/  @!P1 SYNCS.PHASECHK.TRANS64 P1, [R3+URZ+0x38860], R2 ;  /* 0x03886002030095a7 */ /* 0x000f24000802007f */
[----:B----4-:R-:W-:Y:S05]  /*3a160*/  @!P1 BRA `(.L_x_2831) ;  /* 0xfffffffc00f09947 */ /* 0x010fea000383ffff */
[----:B------:R-:W-:Y:S05]  /*3a170*/  BRA `(.L_x_3132) ;  /* 0xffffff8400387947 */ /* 0x000fea000383ffff */
.L_x_2833:
[----:B----4-:R4:W0:Y:S02]  /*3a180*/  SYNCS.PHASECHK.TRANS64.TRYWAIT P0, [R4+URZ+0x38880], R5 ;  /* 0x03888005040075a7 */ /* 0x010824000800017f */
[----:B0-----:R-:W-:Y:S05]  /*3a190*/  @!P0 NANOSLEEP.SYNCS 0x989680 ;  /* 0x009896800000895d */ /* 0x001fea0003900000 */
[----:B------:R-:W0:Y:S02]  /*3a1a0*/  @!P0 SYNCS.PHASECHK.TRANS64 P0, [R4+URZ+0x38880], R5 ;  /* 0x03888005040085a7 */ /* 0x000e24000800007f */
[----:B0-----:R-:W-:Y:S05]  /*3a1b0*/  @!P0 BRA `(.L_x_2833) ;  /* 0xfffffffc00f08947 */ /* 0x001fea000383ffff */
[----:B------:R-:W-:Y:S05]  /*3a1c0*/  BRA `(.L_x_2834) ;  /* 0xffffff8400347947 */ /* 0x000fea000383ffff */
.L_x_3133:
        /* <DEDUP_REMOVED lines=11> */
.L_x_13346:


//--------------------- .text._ZN7cutlass13device_kernelIN5flash11enable_sm90INS1_16FlashAttnFwdSm90INS1_25CollectiveMainloopFwdSm90ILi2EN4cute5tupleIJNS5_1CILi1EEES8_S8_EEENS6_IJNS7_ILi128EEENS7_ILi160EEENS7_ILi192EEEEEELi192ENS_12float_e4m3_tEfNS_4arch4Sm90ELb0ELb0ELb1ELb0ELb0ELb0ELb0ELb1ELb1ELb1ELb1ELb0EEENS1_21CollectiveEpilogueFwdINS6_IJSA_SC_SB_EEES9_NS_10bfloat16_tESG_Li256ELb0ELb1ELb1ELb1EEENS1_19SingleTileSchedulerILb0ELb1ELb1ELi128EEEEEEEEEvNT_6ParamsE --------------------------
	.section	.text._ZN7cutlass13device_kernelIN5flash11enable_sm90INS1_16FlashAttnFwdSm90INS1_25CollectiveMainloopFwdSm90ILi2EN4cute5tupleIJNS5_1CILi1EEES8_S8_EEENS6_IJNS7_ILi128EEENS7_ILi160EEENS7_ILi192EEEEEELi192ENS_12float_e4m3_tEfNS_4arch4Sm90ELb0ELb0ELb1ELb0ELb0ELb0ELb0ELb1ELb1ELb1ELb1ELb0EEENS1_21CollectiveEpilogueFwdINS6_IJSA_SC_SB_EEES9_NS_10bfloat16_tESG_Li256ELb0ELb1ELb1ELb1EEENS1_19SingleTileSchedulerILb0ELb1ELb1ELi128EEEEEEEEEvNT_6ParamsE,"ax",@progbits
	.align	128
.text._ZN7cutlass13device_kernelIN5flash11enable_sm90INS1_16FlashAttnFwdSm90INS1_25CollectiveMainloopFwdSm90ILi2EN4cute5tupleIJNS5_1CILi1EEES8_S8_EEENS6_IJNS7_ILi128EEENS7_ILi160EEENS7_ILi192EEEEEELi192ENS_12float_e4m3_tEfNS_4arch4Sm90ELb0ELb0ELb1ELb0ELb0ELb0ELb0ELb1ELb1ELb1ELb1ELb0EEENS1_21CollectiveEpilogueFwdINS6_IJSA_SC_SB_EEES9_NS_10bfloat16_tESG_Li256ELb0ELb1ELb1ELb1EEENS1_19SingleTileSchedulerILb0ELb1ELb1ELi128EEEEEEEEEvNT_6ParamsE:
        .type           _ZN7cutlass13device_kernelIN5flash11enable_sm90INS1_16FlashAttnFwdSm90INS1_25CollectiveMainloopFwdSm90ILi2EN4cute5tupleIJNS5_1CILi1EEES8_S8_EEENS6_IJNS7_ILi128EEENS7_ILi160EEENS7_ILi192EEEEEELi192ENS_12float_e4m3_tEfNS_4arch4Sm90ELb0ELb0ELb1ELb0ELb0ELb0ELb0ELb1ELb1ELb1ELb1ELb0EEENS1_21CollectiveEpilogueFwdINS6_IJSA_SC_SB_EEES9_NS_10bfloat16_tESG_Li256ELb0ELb1ELb1ELb1EEENS1_19SingleTileSchedulerILb0ELb1ELb1ELi128EEEEEEEEEvNT_6ParamsE,@function
        .size           _ZN7cutlass13device_kernelIN5flash11enable_sm90INS1_16FlashAttnFwdSm90INS1_25CollectiveMainloopFwdSm90ILi2EN4cute5tupleIJNS5_1CILi1EEES8_S8_EEENS6_IJNS7_ILi128EEENS7_ILi160EEENS7_ILi192EEEEEELi192ENS_12float_e4m3_tEfNS_4arch4Sm90ELb0ELb0ELb1ELb0ELb0ELb0ELb0ELb1ELb1ELb1ELb1ELb0EEENS1_21CollectiveEpilogueFwdINS6_IJSA_SC_SB_EEES9_NS_10bfloat16_tESG_Li256ELb0ELb1ELb1ELb1EEENS1_19SingleTileSchedulerILb0ELb1ELb1ELi128EEEEEEEEEvNT_6ParamsE,(.L_x_13347 - _ZN7cutlass13device_kernelIN5flash11enable_sm90INS1_16FlashAttnFwdSm90INS1_25CollectiveMainloopFwdSm90ILi2EN4cute5tupleIJNS5_1CILi1EEES8_S8_EEENS6_IJNS7_ILi128EEENS7_ILi160EEENS7_ILi192EEEEEELi192ENS_12float_e4m3_tEfNS_4arch4Sm90ELb0ELb0ELb1ELb0ELb0ELb0ELb0ELb1ELb1ELb1ELb1ELb0EEENS1_21CollectiveEpilogueFwdINS6_IJSA_SC_SB_EEES9_NS_10bfloat16_tESG_Li256ELb0ELb1ELb1ELb1EEENS1_19SingleTileSchedulerILb0ELb1ELb1ELi128EEEEEEEEEvNT_6ParamsE)
        .other          _ZN7cutlass13device_kernelIN5flash11enable_sm90INS1_16FlashAttnFwdSm90INS1_25CollectiveMainloopFwdSm90ILi2EN4cute5tupleIJNS5_1CILi1EEES8_S8_EEENS6_IJNS7_ILi128EEENS7_ILi160EEENS7_ILi192EEEEEELi192ENS_12float_e4m3_tEfNS_4arch4Sm90ELb0ELb0ELb1ELb0ELb0ELb0ELb0ELb1ELb1ELb1ELb1ELb0EEENS1_21CollectiveEpilogueFwdINS6_IJSA_SC_SB_EEES9_NS_10bfloat16_tESG_Li256ELb0ELb1ELb1ELb1EEENS1_19SingleTileSchedulerILb0ELb1ELb1ELi128EEEEEEEEEvNT_6ParamsE,@"STO_CUDA_ENTRY STV_DEFAULT"
_ZN7cutlass13device_kernelIN5flash11enable_sm90INS1_16FlashAttnFwdSm90INS1_25CollectiveMainloopFwdSm90ILi2EN4cute5tupleIJNS5_1CILi1EEES8_S8_EEENS6_IJNS7_ILi128EEENS7_ILi160EEENS7_ILi192EEEEEELi192ENS_12float_e4m3_tEfNS_4arch4Sm90ELb0ELb0ELb1ELb0ELb0ELb0ELb0ELb1ELb1ELb1ELb1ELb0EEENS1_21CollectiveEpilogueFwdINS6_IJSA_SC_SB_EEES9_NS_10bfloat16_tESG_Li256ELb0ELb1ELb1ELb1EEENS1_19SingleTileSchedulerILb0ELb1ELb1ELi128EEEEEEEEEvNT_6ParamsE:
        /* <DEDUP_REMOVED lines=17> */
.L_x_3135:
[----:B------:R-:W-:Y:S05]  /*0110*/  BSYNC B0 ;  /* 0x0000000000007941 */ /* 0x000fea0003800000 */
.L_x_3134:
        /* <DEDUP_REMOVED lines=40> */
.L_x_3136:
        /* <DEDUP_REMOVED lines=22> */
.L_x_3137:
        /* <DEDUP_REMOVED lines=18> */
.L_x_3138:
        /* <DEDUP_REMOVED lines=22> */
.L_x_3139:
        /* <DEDUP_REMOVED lines=22> */
.L_x_3140:
        /* <DEDUP_REMOVED lines=9> */
.L_x_3143:
        /* <DEDUP_REMOVED lines=23> */
[----:B------:R-:W-:Y:S01]  /*0ae0*/  LOP3.LUT R17, R2, 0xffff, RZ, 0xc0, !PT ;  /* 0x0000ffff02117812 */ /* 0x000fe200078ec0ff */
[----:B------:R-:W-:-:S06]  /*0af0*/  IMAD.MOV.U32 R22, RZ, RZ, RZ ;  /* 0x000000ffff167224 */ /* 0x000fcc00078e00ff */
[----:B------:R-:W1:Y:S08]  /*0b00*/  LDC R19, c[0x0][0x424] ;  /* 0x00010900ff137b82 */ /* 0x000e700000000800 */
[----:B------:R-:W2:Y:S01]  /*0b10*/  LDC R0, c[0x0][0x2f0] ;  /* 0x0000bc00ff007b82 */ /* 0x000ea20000000800 */
[----:B0-----:R-:W-:-:S04]  /*0b20*/  ISETP.NE.U32.AND P0, PT, R4, RZ, PT ;  /* 0x000000ff0400720c */ /* 0x001fc80003f05070 */
[----:B------:R-:W-:-:S04]  /*0b30*/  ISETP.NE.AND.EX P0, PT, R5, RZ, PT, P0 ;  /* 0x000000ff0500720c */ /* 0x000fc80003f05300 */
[----:B-1----:R-:W-:-:S05]  /*0b40*/  SEL R19, R19, 0x1, P0 ;  /* 0x0000000113137807 */ /* 0x002fca0000000000 */
[----:B--2---:R-:W-:-:S04]  /*0b50*/  IMAD R19, R19, R0, RZ ;  /* 0x0000000013137224 */ /* 0x004fc800078e02ff */
[C---:B------:R-:W-:Y:S01]  /*0b60*/  VIADD R0, R19.reuse, 0x9f ;  /* 0x0000009f13007836 */ /* 0x040fe20000000000 */
[----:B------:R-:W-:-:S03]  /*0b70*/  ISETP.GE.AND P0, PT, R19, 0x1, PT ;  /* 0x000000011300780c */ /* 0x000fc60003f06270 */
[----:B------:R-:W-:-:S05]  /*0b80*/  IMAD.HI R0, R0, 0x66666667, RZ ;  /* 0x6666666700007827 */ /* 0x000fca00078e02ff */
[----:B------:R-:W-:-:S04]  /*0b90*/  SHF.R.U32.HI R3, RZ, 0x1f, R0 ;  /* 0x0000001fff037819 */ /* 0x000fc80000011600 */
[----:B------:R-:W-:Y:S01]  /*0ba0*/  LEA.HI.SX32 R0, R0, R3, 0x1a ;  /* 0x0000000300007211 */ /* 0x000fe200078fd2ff */
        /* <DEDUP_REMOVED lines=31> */
.L_x_3145:
        /* <DEDUP_REMOVED lines=9> */
[----:B------:R-:W-:Y:S01]  /*0e30*/  ISETP.GT.AND P1, PT, R22, R17, PT ;  /* 0x000000111600720c */ /* 0x000fe20003f24270 */
        /* <DEDUP_REMOVED lines=87> */
.L_x_3147:
        /* <DEDUP_REMOVED lines=45> */
.L_x_3233:
[----:B------:R-:W-:Y:S05]  /*1680*/  @!P0 BRA `(.L_x_3149) ;  /* 0x0000000000048947 */ /* 0x000fea0003800000 */
[----:B------:R-:W-:Y:S01]  /*1690*/  BPT.TRAP 0x1 ;  /* 0x000000040000795c */ /* 0x000fe20000300000 */
.L_x_3149:
[----:B------:R1:W2:Y:S01]  /*16a0*/  SYNCS.PHASECHK.TRANS64.TRYWAIT P2, [UR40+0x33430], R6 ;  /* 0x03343006ff0075a7 */ /* 0x0002a20008040168 */
[----:B------:R-:W-:Y:S05]  /*16b0*/  @!P0 BRA `(.L_x_3150) ;  /* 0x0000000000048947 */ /* 0x000fea0003800000 */
[----:B------:R-:W-:Y:S01]  /*16c0*/  BPT.TRAP 0x1 ;  /* 0x000000040000795c */ /* 0x000fe20000300000 */
.L_x_3150:
[----:B------:R-:W3:Y:S02]  /*16d0*/  S2R R2, SR_TID.X ;  /* 0x0000000000027919 */ /* 0x000ee40000002100 */
[----:B---3--:R-:W-:-:S04]  /*16e0*/  LOP3.LUT R2, R2, 0x7f, RZ, 0xc0, !PT ;  /* 0x0000007f02027812 */ /* 0x008fc800078ec0ff */
[----:B------:R-:W-:Y:S01]  /*16f0*/  ISETP.NE.AND P1, PT, R2, RZ, PT ;  /* 0x000000ff0200720c */ /* 0x000fe20003f25270 */
[----:B------:R-:W-:Y:S01]  /*1700*/  IMAD.U32 R2, RZ, RZ, UR42 ;  /* 0x0000002aff027e24 */ /* 0x000fe2000f8e00ff */
[----:B--2---:R-:W-:Y:S11]  /*1710*/  @P2 BRA `(.L_x_3151) ;  /* 0x0000000000082947 */ /* 0x004ff60003800000 */
[----:B------:R-:W2:Y:S02]  /*1720*/  SYNCS.PHASECHK.TRANS64.TRYWAIT P2, [UR40+0x33430], R6 ;  /* 0x03343006ff0075a7 */ /* 0x000ea40008040168 */
[----:B--2---:R-:W-:Y:S05]  /*1730*/  @!P2 BRA `(.L_x_3152) ;  /* 0x000000f800cca947 */ /* 0x004fea0003800000 */
.L_x_3151:
[----:B------:R-:W-:Y:S05]  /*1740*/  WARPSYNC.ALL ;  /* 0x0000000000007948 */ /* 0x000fea0003800000 */
[----:B------:R-:W-:Y:S01]  /*1750*/  IMAD.MOV.U32 R8, RZ, RZ, RZ ;  /* 0x000000ffff087224 */ /* 0x000fe200078e00ff */
[----:B------:R-:W-:Y:S01]  /*1760*/  LOP3.LUT R2, R2, 0x10000, RZ, 0xfc, !PT ;  /* 0x0001000002027812 */ /* 0x000fe200078efcff */
[----:B------:R-:W-:Y:S02]  /*1770*/  IMAD.MOV.U32 R25, RZ, RZ, RZ ;  /* 0x000000ffff197224 */ /* 0x000fe400078e00ff */
[----:B0-----:R-:W-:Y:S01]  /*1780*/  IMAD.MOV.U32 R3, RZ, RZ, -0x7fffffe0 ;  /* 0x80000020ff037424 */ /* 0x001fe200078e00ff */
[----:B------:R-:W-:Y:S01]  /*1790*/  UIADD3 UR4, UR40, 0x24200, URZ ;  /* 0x0002420028047890 */ /* 0x000fe2000fffe03f */
[----:B------:R-:W-:Y:S01]  /*17a0*/  R2UR UR8, R2 ;  /* 0x00000000020872ca */ /* 0x000fe200000e0000 */
[----:B------:R-:W-:-:S02]  /*17b0*/  WARPGROUP.ARRIVE ;  /* 0x00000000000079c5 */ /* 0x000fc40000000000 */
[C---:B------:R-:W-:Y:S01]  /*17c0*/  R2UR UR9, R3.reuse ;  /* 0x00000000030972ca */ /* 0x040fe200000e0000 */
[----:B------:R-:W-:Y:S01]  /*17d0*/  USHF.R.U32.HI UR4, URZ, 0x4, UR4 ;  /* 0x000000043f047899 */ /* 0x000fe20008011604 */
[C---:B------:R-:W-:Y:S01]  /*17e0*/  R2UR UR24, R2.reuse ;  /* 0x00000000021872ca */ /* 0x040fe200000e0000 */
[----:B------:R-:W-:Y:S01]  /*17f0*/  UMOV UR11, 0x80000020 ;  /* 0x80000020000b7882 */ /* 0x000fe20000000000 */
[C---:B------:R-:W-:Y:S01]  /*1800*/  R2UR UR25, R3.reuse ;  /* 0x00000000031972ca */ /* 0x040fe200000e0000 */
[----:B------:R-:W-:Y:S01]  /*1810*/  ULOP3.LUT UR4, UR4, 0x3fff, URZ, 0xc0, !UPT ;  /* 0x00003fff04047892 */ /* 0x000fe2000f8ec03f */
[C---:B------:R-:W-:Y:S01]  /*1820*/  R2UR UR20, R2.reuse ;  /* 0x00000000021472ca */ /* 0x040fe200000e0000 */
[----:B------:R-:W-:Y:S01]  /*1830*/  UMOV UR27, 0x80000020 ;  /* 0x80000020001b7882 */ /* 0x000fe20000000000 */
[C---:B------:R-:W-:Y:S01]  /*1840*/  R2UR UR21, R3.reuse ;  /* 0x00000000031572ca */ /* 0x040fe200000e0000 */
[----:B------:R-:W-:Y:S01]  /*1850*/  ULOP3.LUT UR42, UR4, 0x10000, URZ, 0xfc, !UPT ;  /* 0x00010000042a7892 */ /* 0x000fe2000f8efc3f */
[C---:B------:R-:W-:Y:S01]  /*1860*/  R2UR UR16, R2.reuse ;  /* 0x00000000021072ca */ /* 0x040fe200000e0000 */
[----:B------:R-:W-:Y:S01]  /*1870*/  UMOV UR23, 0x80000020 ;  /* 0x8000002000177882 */ /* 0x000fe20000000000 */
[C---:B------:R-:W-:Y:S01]  /*1880*/  R2UR UR17, R3.reuse ;  /* 0x00000000031172ca */ /* 0x040fe200000e0000 */
[----:B------:R-:W-:Y:S01]  /*1890*/  UIADD3 UR6, UR42, 0x80, URZ ;  /* 0x000000802a067890 */ /* 0x000fe2000fffe03f */
[C---:B------:R-:W-:Y:S01]  /*18a0*/  R2UR UR12, R2.reuse ;  /* 0x00000000020c72ca */ /* 0x040fe200000e0000 */
[----:B------:R-:W-:Y:S01]  /*18b0*/  UMOV UR19, 0x80000020 ;  /* 0x8000002000137882 */ /* 0x000fe20000000000 */
[----:B------:R-:W-:Y:S01]  /*18c0*/  UMOV UR10, UR42 ;  /* 0x0000002a000a7c82 */ /* 0x000fe20008000000 */
[----:B------:R-:W-:Y:S01]  /*18d0*/  R2UR UR13, R3 ;  /* 0x00000000030d72ca */ /* 0x000fe200000e0000 */
[----:B------:R-:W-:Y:S01]  /*18e0*/  QGMMA.64x32x32.F32.E4M3.E4M3 R92, gdesc[UR8], RZ, !UPT, gsb0 ;  /* 0x00600000085c79f3 */ /* 0x000fe2000c0008ff */
[----:B------:R-:W-:Y:S01]  /*18f0*/  UIADD3 UR8, UR42, 0x100, URZ ;  /* 0x000001002a087890 */ /* 0x000fe2000fffe03f */
[----:B------:R-:W-:Y:S01]  /*1900*/  R2UR UR4, R2 ;  /* 0x00000000020472ca */ /* 0x000fe200000e0000 */
[----:B------:R-:W-:Y:S01]  /*1910*/  UMOV UR26, UR6 ;  /* 0x00000006001a7c82 */ /* 0x000fe20008000000 */
[----:B------:R-:W-:Y:S01]  /*1920*/  UIADD3 UR10, UR42, 0x180, URZ ;  /* 0x000001802a0a7890 */ /* 0x000fe2000fffe03f */
[----:B------:R-:W-:Y:S01]  /*1930*/  LOP3.LUT R24, R24, 0xffffff80, RZ, 0xc0, !PT ;  /* 0xffffff8018187812 */ /* 0x000fe200078ec0ff */
[----:B------:R-:W-:Y:S01]  /*1940*/  UIADD3 UR6, UR42, 0x200, URZ ;  /* 0x000002002a067890 */ /* 0x000fe2000fffe03f */
[----:B-1----:R-:W-:Y:S01]  /*1950*/  IMAD.MOV.U32 R6, RZ, RZ, -0x2 ;  /* 0xfffffffeff067424 */ /* 0x002fe200078e00ff */
[----:B------:R-:W-:Y:S01]  /*1960*/  UMOV UR22, UR8 ;  /* 0x0000000800167c82 */ /* 0x000fe20008000000 */
[----:B------:R-:W-:Y:S01]  /*1970*/  UMOV UR15, 0x80000020 ;  /* 0x80000020000f7882 */ /* 0x000fe20000000000 */
[----:B------:R-:W-:Y:S01]  /*1980*/  UIADD3 UR5, UR42, 0x102, URZ ;  /* 0x000001022a057890 */ /* 0x000fe2000fffe03f */
[----:B------:R-:W-:Y:S01]  /*1990*/  IMAD.IADD R24, R23, 0x1, -R24 ;  /* 0x0000000117187824 */ /* 0x000fe200078e0a18 */
[----:B------:R-:W-:Y:S01]  /*19a0*/  UMOV UR18, UR10 ;  /* 0x0000000a00127c82 */ /* 0x000fe20008000000 */
[----:B------:R-:W-:Y:S01]  /*19b0*/  UMOV UR14, UR6 ;  /* 0x00000006000e7c82 */ /* 0x000fe20008000000 */
[----:B------:R-:W-:Y:S01]  /*19c0*/  UIADD3 UR6, UR42, 0x182, URZ ;  /* 0x000001822a067890 */ /* 0x000fe2000fffe03f */
[----:B------:R-:W-:Y:S01]  /*19d0*/  P2R R108, PR, RZ, 0x1 ;  /* 0x00000001ff6c7803 */ /* 0x000fe20000000000 */
[----:B------:R-:W-:Y:S01]  /*19e0*/  UIADD3 UR28, UR4, 0x200, URZ ;  /* 0x00000200041c7890 */ /* 0x000fe2000fffe03f */
[----:B------:R-:W-:Y:S01]  /*19f0*/  SHF.R.S32.HI R23, RZ, 0x1f, R24 ;  /* 0x0000001fff177819 */ /* 0x000fe20000011418 */
[----:B------:R-:W-:Y:S01]  /*1a00*/  UIADD3 UR30, UR42, 0x280, URZ ;  /* 0x000002802a1e7890 */ /* 0x000fe2000fffe03f */
[----:B------:R-:W0:Y:S01]  /*1a10*/  S2UR UR43, SR_CgaCtaId ;  /* 0x00000000002b79c3 */ /* 0x000e220000008800 */
[----:B------:R-:W-:Y:S01]  /*1a20*/  UMOV UR29, 0x80000020 ;  /* 0x80000020001d7882 */ /* 0x000fe20000000000 */
[----:B------:R-:W-:Y:S01]  /*1a30*/  UMOV UR31, 0x80000020 ;  /* 0x80000020001f7882 */ /* 0x000fe20000000000 */
[----:B------:R-:W-:Y:S01]  /*1a40*/  UIADD3 UR32, UR4, 0x202, URZ ;  /* 0x0000020204207890 */ /* 0x000fe2000fffe03f */
[----:B------:R-:W-:Y:S01]  /*1a50*/  LEA.HI R23, R23, R24, RZ, 0x2 ;  /* 0x0000001817177211 */ /* 0x000fe200078f10ff */
[----:B------:R-:W-:Y:S01]  /*1a60*/  UIADD3 UR34, UR42, 0x282, URZ ;  /* 0x000002822a227890 */ /* 0x000fe2000fffe03f */
[--C-:B------:R-:W-:Y:S01]  /*1a70*/  IMAD.MOV.U32 R110, RZ, RZ, R25.reuse ;  /* 0x000000ffff6e7224 */ /* 0x100fe200078e0019 */
[----:B------:R-:W-:Y:S01]  /*1a80*/  UMOV UR33, 0x80000020 ;  /* 0x8000002000217882 */ /* 0x000fe20000000000 */
[----:B------:R-:W-:Y:S01]  /*1a90*/  UMOV UR35, 0x80000020 ;  /* 0x8000002000237882 */ /* 0x000fe20000000000 */
[----:B------:R-:W-:Y:S01]  /*1aa0*/  UIADD3 UR44, UR4, 0x400, URZ ;  /* 0x00000400042c7890 */ /* 0x000fe2000fffe03f */
[----:B------:R-:W-:Y:S01]  /*1ab0*/  LOP3.LUT R23, R23, 0x7ffffffc, RZ, 0xc0, !PT ;  /* 0x7ffffffc17177812 */ /* 0x000fe200078ec0ff */
[----:B------:R-:W-:Y:S01]  /*1ac0*/  UIADD3 UR46, UR42, 0x500, URZ ;  /* 0x000005002a2e7890 */ /* 0x000fe2000fffe03f */
[----:B------:R-:W-:Y:S01]  /*1ad0*/  IMAD.MOV.U32 R112, RZ, RZ, R25 ;  /* 0x000000ffff707224 */ /* 0x000fe200078e0019 */
[----:B------:R-:W-:Y:S01]  /*1ae0*/  UMOV UR45, 0x80000020 ;  /* 0x80000020002d7882 */ /* 0x000fe20000000000 */
[----:B------:R-:W-:Y:S01]  /*1af0*/  UMOV UR47, 0x80000020 ;  /* 0x80000020002f7882 */ /* 0x000fe20000000000 */
[----:B------:R-:W-:Y:S01]  /*1b00*/  UIADD3 UR48, UR4, 0x402, URZ ;  /* 0x0000040204307890 */ /* 0x000fe2000fffe03f */
[----:B------:R-:W-:Y:S01]  /*1b10*/  IMAD.IADD R23, R24, 0x1, -R23 ;  /* 0x0000000118177824 */ /* 0x000fe200078e0a17 */
[----:B------:R-:W-:Y:S01]  /*1b20*/  UIADD3 UR50, UR42, 0x502, URZ ;  /* 0x000005022a327890 */ /* 0x000fe2000fffe03f */
[----:B------:R-:W-:Y:S01]  /*1b30*/  IMAD.MOV.U32 R114, RZ, RZ, R25 ;  /* 0x000000ffff727224 */ /* 0x000fe200078e0019 */
[----:B------:R-:W-:Y:S01]  /*1b40*/  UMOV UR49, 0x80000020 ;  /* 0x8000002000317882 */ /* 0x000fe20000000000 */
[----:B------:R-:W-:Y:S01]  /*1b50*/  UMOV UR51, 0x80000020 ;  /* 0x8000002000337882 */ /* 0x000fe20000000000 */
[----:B------:R-:W-:-:S02]  /*1b60*/  IMAD R6, R23, R6, 0xa0 ;  /* 0x000000a017067424 */ /* 0x000fc400078e0206 */
[--C-:B------:R-:W-:Y:S02]  /*1b70*/  IMAD.MOV.U32 R116, RZ, RZ, R25.reuse ;  /* 0x000000ffff747224 */ /* 0x100fe400078e0019 */
[----:B------:R-:W-:Y:S02]  /*1b80*/  IMAD.IADD R19, R19, 0x1, R6 ;  /* 0x0000000113137824 */ /* 0x000fe400078e0206 */
[----:B------:R-:W-:Y:S02]  /*1b90*/  IMAD.MOV.U32 R118, RZ, RZ, R25 ;  /* 0x000000ffff767224 */ /* 0x000fe400078e0019 */
[C---:B------:R-:W-:Y:S02]  /*1ba0*/  IMAD R6, R22.reuse, -0xa0, R19 ;  /* 0xffffff6016067824 */ /* 0x040fe400078e0213 */
[----:B------:R-:W-:-:S03]  /*1bb0*/  VIADD R22, R22, 0xfffffffe ;  /* 0xfffffffe16167836 */ /* 0x000fc60000000000 */
[C---:B------:R-:W-:Y:S02]  /*1bc0*/  ISETP.GT.AND P2, PT, R6.reuse, 0x9, PT ;  /* 0x000000090600780c */ /* 0x040fe40003f44270 */
[C---:B------:R-:W-:Y:S02]  /*1bd0*/  ISETP.GT.AND P6, PT, R6.reuse, RZ, PT ;  /* 0x000000ff0600720c */ /* 0x040fe40003fc4270 */
[C---:B------:R-:W-:Y:S02]  /*1be0*/  ISETP.GT.AND P5, PT, R6.reuse, 0x1, PT ;  /* 0x000000010600780c */ /* 0x040fe40003fa4270 */
[C---:B------:R-:W-:Y:S01]  /*1bf0*/  ISETP.GT.AND P4, PT, R6.reuse, 0x8, PT ;  /* 0x000000080600780c */ /* 0x040fe20003f84270 */
[----:B------:R-:W-:Y:S02]  /*1c00*/  WARPGROUP.DEPBAR.LE gsb0, 0x0 ;  /* 0x00008000000079c5 */ /* 0x000fe40000010000 */
[----:B------:R-:W-:Y:S01]  /*1c10*/  WARPGROUP.ARRIVE ;  /* 0x00000000000079c5 */ /* 0x000fe20000000000 */
[----:B------:R-:W-:-:S05]  /*1c20*/  ISETP.GT.AND P3, PT, R6, 0x10, PT ;  /* 0x000000100600780c */ /* 0x000fca0003f64270 */
[----:B------:R-:W-:Y:S01]  /*1c30*/  QGMMA.64x32x32.F32.E4M3.E4M3 R76, gdesc[UR24], RZ, !UPT, gsb0 ;  /* 0x00600000184c79f3 */ /* 0x000fe2000c0008ff */
[----:B------:R-:W-:Y:S02]  /*1c40*/  UIADD3 UR24, UR4, 0x2, URZ ;  /* 0x0000000204187890 */ /* 0x000fe4000fffe03f */
[----:B------:R-:W-:Y:S01]  /*1c50*/  UIADD3 UR26, UR42, 0x2, URZ ;  /* 0x000000022a1a7890 */ /* 0x000fe2000fffe03f */
[----:B------:R-:W-:Y:S01]  /*1c60*/  UMOV UR25, 0x80000020 ;  /* 0x8000002000197882 */ /* 0x000fe20000000000 */
[----:B------:R-:W-:Y:S01]  /*1c70*/  UMOV UR27, 0x80000020 ;  /* 0x80000020001b7882 */ /* 0x000fe20000000000 */
[----:B------:R-:W-:Y:S01]  /*1c80*/  UIADD3 UR4, UR42, 0x600, URZ ;  /* 0x000006002a047890 */ /* 0x000fe2000fffe03f */
[----:B------:R-:W-:Y:S02]  /*1c90*/  WARPGROUP.DEPBAR.LE gsb0, 0x0 ;  /* 0x00008000000079c5 */ /* 0x000fe40000010000 */
[----:B------:R-:W-:-:S06]  /*1ca0*/  WARPGROUP.ARRIVE ;  /* 0x00000000000079c5 */ /* 0x000fcc0000000000 */
[----:B------:R-:W-:Y:S03]  /*1cb0*/  QGMMA.64x32x32.F32.E4M3.E4M3 R60, gdesc[UR20], RZ, !UPT, gsb0 ;  /* 0x00600000143c79f3 */ /* 0x000fe6000c0008ff */
        /* <DEDUP_REMOVED lines=8> */
[----:B------:R-:W-:Y:S01]  /*1d40*/  QGMMA.64x32x32.F32.E4M3.E4M3 R92, gdesc[UR24], R92, gsb0 ;  /* 0x00600000185c79f3 */ /* 0x000fe2000800085c */
[----:B------:R-:W-:Y:S01]  /*1d50*/  UIADD3 UR26, UR42, 0x82, URZ ;  /* 0x000000822a1a7890 */ /* 0x000fe2000fffe03f */
[----:B------:R-:W-:Y:S01]  /*1d60*/  UMOV UR27, 0x80000020 ;  /* 0x80000020001b7882 */ /* 0x000fe20000000000 */
[----:B------:R-:W-:Y:S02]  /*1d70*/  WARPGROUP.DEPBAR.LE gsb0, 0x0 ;  /* 0x00008000000079c5 */ /* 0x000fe40000010000 */
[----:B------:R-:W-:-:S06]  /*1d80*/  WARPGROUP.ARRIVE ;  /* 0x00000000000079c5 */ /* 0x000fcc0000000000 */
[----:B------:R-:W-:Y:S01]  /*1d90*/  QGMMA.64x32x32.F32.E4M3.E4M3 R76, gdesc[UR24], R76, gsb0 ;  /* 0x00600000184c79f3 */ /* 0x000fe2000800084c */
[----:B------:R-:W-:Y:S01]  /*1da0*/  UMOV UR26, UR5 ;  /* 0x00000005001a7c82 */ /* 0x000fe20008000000 */
[----:B------:R-:W-:Y:S01]  /*1db0*/  UMOV UR27, 0x80000020 ;  /* 0x80000020001b7882 */ /* 0x000fe20000000000 */
[----:B------:R-:W-:Y:S01]  /*1dc0*/  UIADD3 UR5, UR42, 0x202, URZ ;  /* 0x000002022a057890 */ /* 0x000fe2000fffe03f */
        /* <DEDUP_REMOVED lines=14> */
[----:B------:R-:W-:Y:S03]  /*1eb0*/  QGMMA.64x32x32.F32.E4M3.E4M3 R28, gdesc[UR24], R28, gsb0 ;  /* 0x00600000181c79f3 */ /* 0x000fe6000800081c */
        /* <DEDUP_REMOVED lines=72> */
[----:B------:R-:W-:Y:S02]  /*2340*/  ULDC UR4, c[0x0][0x988] ;  /* 0x0002620000047ab9 */ /* 0x000fe40000000800 */
[----:B------:R-:W-:Y:S01]  /*2350*/  IMAD.U32 R126, RZ, RZ, UR4 ;  /* 0x00000004ff7e7e24 */ /* 0x000fe2000f8e00ff */
        /* <DEDUP_REMOVED lines=9> */
[----:B------:R-:W-:Y:S01]  /*23f0*/  WARPGROUP.ARRIVE ;  /* 0x00000000000079c5 */ /* 0x000fe20000000000 */
[C---:B------:R-:W-:Y:S01]  /*2400*/  FMUL.FTZ R99, R0.reuse, R99 ;  /* 0x0000006300637220 */ /* 0x040fe20000410000 */
[C---:B------:R-:W-:Y:S01]  /*2410*/  FMUL.FTZ R94, R0.reuse, R94 ;  /* 0x0000005e005e7220 */ /* 0x040fe20000410000 */
[C---:B------:R-:W-:Y:S01]  /*2420*/  FMUL.FTZ R97, R0.reuse, R97 ;  /* 0x0000006100617220 */ /* 0x040fe20000410000 */
[C---:B------:R-:W-:Y:S01]  /*2430*/  FMUL.FTZ R95, R0.reuse, R95 ;  /* 0x0000005f005f7220 */ /* 0x040fe20000410000 */
[C---:B------:R-:W-:Y:S01]  /*2440*/  FMUL.FTZ R98, R0.reuse, R98 ;  /* 0x0000006200627220 */ /* 0x040fe20000410000 */
[----:B------:R-:W-:Y:S01]  /*2450*/  QGMMA.64x32x32.F32.E4M3.E4M3 R76, gdesc[UR48], R76, gsb0 ;  /* 0x00600000304c79f3 */ /* 0x000fe2000800084c */
[----:B------:R-:W-:Y:S01]  /*2460*/  UIADD3 UR50, UR42, 0x602, URZ ;  /* 0x000006022a327890 */ /* 0x000fe2000fffe03f */
[----:B------:R-:W1:Y:S01]  /*2470*/  MUFU.TANH R9, R97 ;  /* 0x0000006100097308 */ /* 0x000e620000002400 */
[----:B------:R-:W-:Y:S01]  /*2480*/  UMOV UR51, 0x80000020 ;  /* 0x8000002000337882 */ /* 0x000fe20000000000 */
        /* <DEDUP_REMOVED lines=11> */
[----:B------:R-:W-:-:S03]  /*2540*/  FMUL.FTZ R105, R0, R105 ;  /* 0x0000006900697220 */ /* 0x000fc60000410000 */
[----:B------:R-:W-:Y:S01]  /*2550*/  MUFU.TANH R94, R94 ;  /* 0x0000005e005e7308 */ /* 0x000fe20000002400 */
[----:B-1----:R-:W-:-:S07]  /*2560*/  FSEL R9, R9, -INF , P2 ;  /* 0xff80000009097808 */ /* 0x002fce0001000000 */
[----:B------:R-:W1:Y:S08]  /*2570*/  MUFU.TANH R10, R95 ;  /* 0x0000005f000a7308 */ /* 0x000e700000002400 */
[----:B------:R-:W-:Y:S08]  /*2580*/  MUFU.TANH R98, R98 ;  /* 0x0000006200627308 */ /* 0x000ff00000002400 */
[----:B------:R-:W2:Y:S01]  /*2590*/  MUFU.TANH R5, R92 ;  /* 0x0000005c00057308 */ /* 0x000ea20000002400 */
[----:B-1----:R-:W-:-:S07]  /*25a0*/  FSEL R10, R10, -INF , P5 ;  /* 0xff8000000a0a7808 */ /* 0x002fce0002800000 */
[----:B------:R-:W-:Y:S08]  /*25b0*/  MUFU.TANH R102, R102 ;  /* 0x0000006600667308 */ /* 0x000ff00000002400 */
[----:B------:R-:W1:Y:S01]  /*25c0*/  MUFU.TANH R4, R93 ;  /* 0x0000005d00047308 */ /* 0x000e620000002400 */
[----:B--2---:R-:W-:Y:S01]  /*25d0*/  FSEL R5, R5, -INF , P6 ;  /* 0xff80000005057808 */ /* 0x004fe20003000000 */
[----:B------:R-:W-:-:S02]  /*25e0*/  WARPGROUP.DEPBAR.LE gsb0, 0x0 ;  /* 0x00008000000079c5 */ /* 0x000fc40000010000 */
[----:B------:R-:W-:Y:S01]  /*25f0*/  WARPGROUP.ARRIVE ;  /* 0x00000000000079c5 */ /* 0x000fe20000000000 */
[C---:B------:R-:W-:Y:S01]  /*2600*/  FMUL.FTZ R78, R0.reuse, R78 ;  /* 0x0000004e004e7220 */ /* 0x040fe20000410000 */
[C---:B------:R-:W-:Y:S01]  /*2610*/  FMUL.FTZ R76, R0.reuse, R76 ;  /* 0x0000004c004c7220 */ /* 0x040fe20000410000 */
[C---:B------:R-:W-:Y:S01]  /*2620*/  FMUL.FTZ R80, R0.reuse, R80 ;  /* 0x0000005000507220 */ /* 0x040fe20000410000 */
[C---:B------:R-:W-:Y:S01]  /*2630*/  FMUL.FTZ R91, R0.reuse, R91 ;  /* 0x0000005b005b7220 */ /* 0x040fe20000410000 */
[----:B------:R-:W-:Y:S01]  /*2640*/  MUFU.TANH R103, R103 ;  /* 0x0000006700677308 */ /* 0x000fe20000002400 */
[----:B------:R-:W-:Y:S01]  /*2650*/  QGMMA.64x32x32.F32.E4M3.E4M3 R60, gdesc[UR48], R60, gsb0 ;  /* 0x00600000303c79f3 */ /* 0x000fe2000800083c */
[----:B------:R-:W-:Y:S01]  /*2660*/  UIADD3 UR50, UR42, 0x682, URZ ;  /* 0x000006822a327890 */ /* 0x000fe2000fffe03f */
[C---:B------:R-:W-:Y:S01]  /*2670*/  FMUL.FTZ R77, R0.reuse, R77 ;  /* 0x0000004d004d7220 */ /* 0x040fe20000410000 */
[----:B------:R-:W-:Y:S01]  /*2680*/  UMOV UR51, 0x80000020 ;  /* 0x8000002000337882 */ /* 0x000fe20000000000 */
[C---:B------:R-:W-:Y:S01]  /*2690*/  FMUL.FTZ R79, R0.reuse, R79 ;  /* 0x0000004f004f7220 */ /* 0x040fe20000410000 */
[C---:B------:R-:W-:Y:S01]  /*26a0*/  FMUL.FTZ R81, R0.reuse, R81 ;  /* 0x0000005100517220 */ /* 0x040fe20000410000 */
[C---:B------:R-:W-:Y:S01]  /*26b0*/  FMUL.FTZ R82, R0.reuse, R82 ;  /* 0x0000005200527220 */ /* 0x040fe20000410000 */
[----:B------:R-:W-:Y:S01]  /*26c0*/  MUFU.TANH R78, R78 ;  /* 0x0000004e004e7308 */ /* 0x000fe20000002400 */
[----:B------:R-:W-:Y:S01]  /*26d0*/  FMUL.FTZ R85, R0, R85 ;  /* 0x0000005500557220 */ /* 0x000fe20000410000 */
[----:B-1----:R-:W-:Y:S01]  /*26e0*/  FSEL R4, R4, -INF , P5 ;  /* 0xff80000004047808 */ /* 0x002fe20002800000 */
[----:B------:R-:W-:Y:S01]  /*26f0*/  FMUL.FTZ R83, R0, R83 ;  /* 0x0000005300537220 */ /* 0x000fe20000410000 */
[----:B------:R-:W-:Y:S01]  /*2700*/  ISETP.GT.AND P5, PT, R6, 0x18, PT ;  /* 0x000000180600780c */ /* 0x000fe20003fa4270 */
[C---:B------:R-:W-:Y:S01]  /*2710*/  FMUL.FTZ R86, R0.reuse, R86 ;  /* 0x0000005600567220 */ /* 0x040fe20000410000 */
[C---:B------:R-:W-:Y:S01]  /*2720*/  FMUL.FTZ R87, R0.reuse, R87 ;  /* 0x0000005700577220 */ /* 0x040fe20000410000 */
[C---:B------:R-:W-:Y:S01]  /*2730*/  FMUL.FTZ R89, R0.reuse, R89 ;  /* 0x0000005900597220 */ /* 0x040fe20000410000 */
[----:B------:R-:W-:Y:S01]  /*2740*/  MUFU.TANH R21, R76 ;  /* 0x0000004c00157308 */ /* 0x000fe20000002400 */
[C---:B------:R-:W-:Y:S01]  /*2750*/  FMUL.FTZ R90, R0.reuse, R90 ;  /* 0x0000005a005a7220 */ /* 0x040fe20000410000 */
[C---:B------:R-:W-:Y:S01]  /*2760*/  FMUL.FTZ R88, R0.reuse, R88 ;  /* 0x0000005800587220 */ /* 0x040fe20000410000 */
[----:B------:R-:W-:-:S05]  /*2770*/  FMUL.FTZ R84, R0, R84 ;  /* 0x0000005400547220 */ /* 0x000fca0000410000 */
[----:B------:R1:W2:Y:S08]  /*2780*/  MUFU.TANH R7, R96 ;  /* 0x0000006000077308 */ /* 0x0002b00000002400 */
[----:B------:R-:W-:Y:S01]  /*2790*/  MUFU.TANH R27, R80 ;  /* 0x00000050001b7308 */ /* 0x000fe20000002400 */
[----:B-1----:R-:W-:-:S07]  /*27a0*/  IMAD.MOV.U32 R96, RZ, RZ, R25 ;  /* 0x000000ffff607224 */ /* 0x002fce00078e0019 */
[----:B------:R-:W-:Y:S01]  /*27b0*/  MUFU.TANH R76, R91 ;  /* 0x0000005b004c7308 */ /* 0x000fe20000002400 */
[----:B--2---:R-:W-:-:S07]  /*27c0*/  FSEL R7, R7, -INF , P4 ;  /* 0xff80000007077808 */ /* 0x004fce0002000000 */
[----:B------:R-:W-:Y:S08]  /*27d0*/  MUFU.TANH R106, R106 ;  /* 0x0000006a006a7308 */ /* 0x000ff00000002400 */
[----:B------:R-:W-:Y:S01]  /*27e0*/  MUFU.TANH R97, R107 ;  /* 0x0000006b00617308 */ /* 0x000fe20000002400 */
[----:B------:R-:W-:Y:S02]  /*27f0*/  WARPGROUP.DEPBAR.LE gsb0, 0x0 ;  /* 0x00008000000079c5 */ /* 0x000fe40000010000 */
[----:B------:R-:W-:Y:S01]  /*2800*/  WARPGROUP.ARRIVE ;  /* 0x00000000000079c5 */ /* 0x000fe20000000000 */
[C---:B------:R-:W-:Y:S01]  /*2810*/  FMUL.FTZ R75, R0.reuse, R75 ;  /* 0x0000004b004b7220 */ /* 0x040fe20000410000 */
[C---:B------:R-:W-:Y:S01]  /*2820*/  FMUL.FTZ R67, R0.reuse, R67 ;  /* 0x0000004300437220 */ /* 0x040fe20000410000 */
[----:B------:R-:W-:-:S02]  /*2830*/  FMUL.FTZ R73, R0, R73 ;  /* 0x0000004900497220 */ /* 0x000fc40000410000 */
[----:B------:R-:W1:Y:S01]  /*2840*/  MUFU.TANH R11, R100 ;  /* 0x00000064000b7308 */ /* 0x000e620000002400 */
[C---:B------:R-:W-:Y:S01]  /*2850*/  FMUL.FTZ R62, R0.reuse, R62 ;  /* 0x0000003e003e7220 */ /* 0x040fe20000410000 */
[----:B------:R-:W-:Y:S01]  /*2860*/  QGMMA.64x32x32.F32.E4M3.E4M3 R44, gdesc[UR48], R44, gsb0 ;  /* 0x00600000302c79f3 */ /* 0x000fe2000800082c */
[----:B------:R-:W-:Y:S01]  /*2870*/  UIADD3 UR50, UR42, 0x702, URZ ;  /* 0x000007022a327890 */ /* 0x000fe2000fffe03f */
[C---:B------:R-:W-:Y:S01]  /*2880*/  FMUL.FTZ R60, R0.reuse, R60 ;  /* 0x0000003c003c7220 */ /* 0x040fe20000410000 */
[----:B------:R-:W-:Y:S01]  /*2890*/  UMOV UR51, 0x80000020 ;  /* 0x8000002000337882 */ /* 0x000fe20000000000 */
        /* <DEDUP_REMOVED lines=11> */
[----:B--2---:R-:W-:Y:S01]  /*2950*/  FSEL R75, R99, -INF , P2 ;  /* 0xff800000634b7808 */ /* 0x004fe20001000000 */
[----:B------:R-:W-:Y:S01]  /*2960*/  FMUL.FTZ R74, R0, R74 ;  /* 0x0000004a004a7220 */ /* 0x000fe20000410000 */
[----:B------:R-:W-:Y:S01]  /*2970*/  ISETP.GT.AND P2, PT, R6, 0x20, PT ;  /* 0x000000200600780c */ /* 0x000fe20003f44270 */
[----:B------:R-:W-:Y:S01]  /*2980*/  FMUL.FTZ R72, R0, R72 ;  /* 0x0000004800487220 */ /* 0x000fe20000410000 */
[----:B-1----:R-:W-:Y:S01]  /*2990*/  FSEL R11, R11, -INF , P3 ;  /* 0xff8000000b0b7808 */ /* 0x002fe20001800000 */
[--C-:B------:R-:W-:Y:S01]  /*29a0*/  IMAD.MOV.U32 R100, RZ, RZ, R25.reuse ;  /* 0x000000ffff647224 */ /* 0x100fe200078e0019 */
[----:B------:R-:W-:Y:S01]  /*29b0*/  FSEL R91, R78, -INF , P2 ;  /* 0xff8000004e5b7808 */ /* 0x000fe20001000000 */
[----:B------:R1:W-:Y:S01]  /*29c0*/  MUFU.TANH R80, R73 ;  /* 0x0000004900507308 */ /* 0x0003e20000002400 */
[----:B---3--:R-:W-:Y:S01]  /*29d0*/  FSEL R67, R94, -INF , P6 ;  /* 0xff8000005e437808 */ /* 0x008fe20003000000 */
[----:B------:R-:W-:Y:S01]  /*29e0*/  IMAD.MOV.U32 R94, RZ, RZ, R25 ;  /* 0x000000ffff5e7224 */ /* 0x000fe200078e0019 */
[----:B------:R-:W-:-:S02]  /*29f0*/  ISETP.GT.AND P6, PT, R6, 0x11, PT ;  /* 0x000000110600780c */ /* 0x000fc40003fc4270 */
[----:B------:R-:W-:Y:S02]  /*2a00*/  FMNMX.FTZ R78, R67, R10, !PT ;  /* 0x0000000a434e7209 */ /* 0x000fe40007810000 */
[----:B------:R-:W-:Y:S01]  /*2a10*/  FSEL R21, R21, -INF , P2 ;  /* 0xff80000015157808 */ /* 0x000fe20001000000 */
[----:B------:R2:W3:Y:S01]  /*2a20*/  MUFU.TANH R12, R77 ;  /* 0x0000004d000c7308 */ /* 0x0004e20000002400 */
[----:B-1----:R-:W-:Y:S01]  /*2a30*/  FSEL R73, R98, -INF , P4 ;  /* 0xff80000062497808 */ /* 0x002fe20002000000 */
[--C-:B------:R-:W-:Y:S01]  /*2a40*/  IMAD.MOV.U32 R98, RZ, RZ, R25.reuse ;  /* 0x000000ffff627224 */ /* 0x100fe200078e0019 */
[----:B------:R-:W-:Y:S02]  /*2a50*/  ISETP.GT.AND P4, PT, R6, 0x19, PT ;  /* 0x000000190600780c */ /* 0x000fe40003f84270 */
[----:B------:R-:W-:Y:S02]  /*2a60*/  FMNMX.FTZ R78, R73, R78, !PT ;  /* 0x0000004e494e7209 */ /* 0x000fe40007810000 */
[----:B------:R-:W-:Y:S01]  /*2a70*/  FSEL R97, R97, -INF , P4 ;  /* 0xff80000061617808 */ /* 0x000fe20002000000 */
[----:B------:R-:W1:Y:S01]  /*2a80*/  MUFU.TANH R13, R101 ;  /* 0x00000065000d7308 */ /* 0x000e620000002400 */
[----:B--2---:R-:W-:Y:S01]  /*2a90*/  FSEL R77, R102, -INF , P3 ;  /* 0xff800000664d7808 */ /* 0x004fe20001800000 */
[----:B------:R-:W-:Y:S01]  /*2aa0*/  IMAD.MOV.U32 R102, RZ, RZ, R25 ;  /* 0x000000ffff667224 */ /* 0x000fe200078e0019 */
[----:B------:R-:W-:-:S02]  /*2ab0*/  FMNMX.FTZ R78, R75, R78, !PT ;  /* 0x0000004e4b4e7209 */ /* 0x000fc40007810000 */
[C---:B------:R-:W-:Y:S02]  /*2ac0*/  ISETP.GT.AND P3, PT, R6.reuse, 0x21, PT ;  /* 0x000000210600780c */ /* 0x040fe40003f64270 */
[----:B------:R-:W-:Y:S01]  /*2ad0*/  FMNMX.FTZ R78, R77, R78, !PT ;  /* 0x0000004e4d4e7209 */ /* 0x000fe20007810000 */
[----:B------:R-:W-:Y:S01]  /*2ae0*/  MUFU.TANH R79, R79 ;  /* 0x0000004f004f7308 */ /* 0x000fe20000002400 */
[----:B------:R-:W-:Y:S02]  /*2af0*/  ISETP.GT.AND P2, PT, R6, 0x31, PT ;  /* 0x000000310600780c */ /* 0x000fe40003f44270 */
[----:B---3--:R-:W-:-:S05]  /*2b00*/  FSEL R23, R12, -INF , P3 ;  /* 0xff8000000c177808 */ /* 0x008fca0001800000 */
[----:B------:R2:W-:Y:S01]  /*2b10*/  MUFU.TANH R14, R81 ;  /* 0x00000051000e7308 */ /* 0x0005e20000002400 */
[----:B-1----:R-:W-:Y:S01]  /*2b20*/  FSEL R13, R13, -INF , P6 ;  /* 0xff8000000d0d7808 */ /* 0x002fe20003000000 */
[----:B------:R-:W-:Y:S02]  /*2b30*/  WARPGROUP.DEPBAR.LE gsb0, 0x0 ;  /* 0x00008000000079c5 */ /* 0x000fe40000010000 */
[----:B------:R-:W-:Y:S01]  /*2b40*/  WARPGROUP.ARRIVE ;  /* 0x00000000000079c5 */ /* 0x000fe20000000000 */
[----:B--2---:R-:W-:-:S03]  /*2b50*/  FSEL R81, R103, -INF , P6 ;  /* 0xff80000067517808 */ /* 0x004fc60003000000 */
[----:B------:R-:W1:Y:S01]  /*2b60*/  MUFU.TANH R15, R104 ;  /* 0x00000068000f7308 */ /* 0x000e620000002400 */
[----:B------:R-:W-:Y:S01]  /*2b70*/  ISETP.GT.AND P6, PT, R6, 0x28, PT ;  /* 0x000000280600780c */ /* 0x000fe20003fc4270 */
[C---:B------:R-:W-:Y:S01]  /*2b80*/  FMUL.FTZ R19, R0.reuse, R50 ;  /* 0x0000003200137220 */ /* 0x040fe20000410000 */
[----:B------:R-:W-:Y:S01]  /*2b90*/  FMNMX.FTZ R78, R81, R78, !PT ;  /* 0x0000004e514e7209 */ /* 0x000fe20007810000 */
[----:B------:R-:W-:Y:S01]  /*2ba0*/  QGMMA.64x32x32.F32.E4M3.E4M3 R28, gdesc[UR48], R28, gsb0 ;  /* 0x00600000301c79f3 */ /* 0x000fe2000800081c */
[C---:B------:R-:W-:Y:S01]  /*2bb0*/  FMUL.FTZ R44, R0.reuse, R44 ;  /* 0x0000002c002c7220 */ /* 0x040fe20000410000 */
[C---:B------:R-:W-:Y:S01]  /*2bc0*/  FMUL.FTZ R46, R0.reuse, R46 ;  /* 0x0000002e002e7220 */ /* 0x040fe20000410000 */
[C---:B------:R-:W-:Y:S01]  /*2bd0*/  FMUL.FTZ R49, R0.reuse, R49 ;  /* 0x0000003100317220 */ /* 0x040fe20000410000 */
[----:B------:R-:W2:Y:S01]  /*2be0*/  MUFU.TANH R82, R82 ;  /* 0x0000005200527308 */ /* 0x000ea20000002400 */
[C---:B------:R-:W-:Y:S01]  /*2bf0*/  FMUL.FTZ R45, R0.reuse, R45 ;  /* 0x0000002d002d7220 */ /* 0x040fe20000410000 */
[C---:B------:R-:W-:Y:S01]  /*2c00*/  FMUL.FTZ R53, R0.reuse, R53 ;  /* 0x0000003500357220 */ /* 0x040fe20000410000 */
[C---:B------:R-:W-:Y:S01]  /*2c10*/  FMUL.FTZ R55, R0.reuse, R55 ;  /* 0x0000003700377220 */ /* 0x040fe20000410000 */
[----:B------:R-:W-:Y:S01]  /*2c20*/  FSEL R27, R27, -INF , P6 ;  /* 0xff8000001b1b7808 */ /* 0x000fe20003000000 */
[C---:B------:R-:W-:Y:S01]  /*2c30*/  FMUL.FTZ R51, R0.reuse, R51 ;  /* 0x0000003300337220 */ /* 0x040fe20000410000 */
[C---:B------:R-:W-:Y:S01]  /*2c40*/  FMUL.FTZ R47, R0.reuse, R47 ;  /* 0x0000002f002f7220 */ /* 0x040fe20000410000 */
[C---:B------:R-:W-:Y:S01]  /*2c50*/  FMUL.FTZ R52, R0.reuse, R52 ;  /* 0x0000003400347220 */ /* 0x040fe20000410000 */
[----:B------:R3:W-:Y:S01]  /*2c60*/  MUFU.TANH R20, R85 ;  /* 0x0000005500147308 */ /* 0x0007e20000002400 */
[----:B-1----:R-:W-:Y:S01]  /*2c70*/  FSEL R15, R15, -INF , P5 ;  /* 0xff8000000f0f7808 */ /* 0x002fe20002800000 */
[C---:B------:R-:W-:Y:S01]  /*2c80*/  FMUL.FTZ R54, R0.reuse, R54 ;  /* 0x0000003600367220 */ /* 0x040fe20000410000 */
[C---:B------:R-:W-:Y:S01]  /*2c90*/  FMUL.FTZ R57, R0.reuse, R57 ;  /* 0x0000003900397220 */ /* 0x040fe20000410000 */
[C---:B------:R-:W-:Y:S01]  /*2ca0*/  FMUL.FTZ R92, R0.reuse, R59 ;  /* 0x0000003b005c7220 */ /* 0x040fe20000410000 */
[C---:B------:R-:W-:Y:S01]  /*2cb0*/  FMUL.FTZ R56, R0.reuse, R56 ;  /* 0x0000003800387220 */ /* 0x040fe20000410000 */
[C---:B------:R-:W-:Y:S01]  /*2cc0*/  FMUL.FTZ R58, R0.reuse, R58 ;  /* 0x0000003a003a7220 */ /* 0x040fe20000410000 */
[----:B------:R-:W-:Y:S01]  /*2cd0*/  FMUL.FTZ R48, R0, R48 ;  /* 0x0000003000307220 */ /* 0x000fe20000410000 */
[----:B------:R-:W-:Y:S01]  /*2ce0*/  MUFU.TANH R105, R105 ;  /* 0x0000006900697308 */ /* 0x000fe20000002400 */
[----:B---3--:R-:W-:Y:S01]  /*2cf0*/  FSEL R85, R106, -INF , P5 ;  /* 0xff8000006a557808 */ /* 0x008fe20002800000 */
[--C-:B------:R-:W-:Y:S01]  /*2d00*/  IMAD.MOV.U32 R104, RZ, RZ, R25.reuse ;  /* 0x000000ffff687224 */ /* 0x100fe200078e0019 */
[----:B------:R-:W-:Y:S01]  /*2d10*/  ISETP.GT.AND P5, PT, R6, 0x29, PT ;  /* 0x000000290600780c */ /* 0x000fe20003fa4270 */
[----:B------:R-:W-:Y:S01]  /*2d20*/  IMAD.MOV.U32 R106, RZ, RZ, R25 ;  /* 0x000000ffff6a7224 */ /* 0x000fe200078e0019 */
[----:B------:R-:W-:-:S03]  /*2d30*/  FMNMX.FTZ R78, R85, R78, !PT ;  /* 0x0000004e554e7209 */ /* 0x000fc60007810000 */
[----:B------:R2:W1:Y:S01]  /*2d40*/  MUFU.TANH R95, R83 ;  /* 0x00000053005f7308 */ /* 0x0004620000002400 */
[----:B------:R-:W-:-:S04]  /*2d50*/  FMNMX.FTZ R78, R97, R78, !PT ;  /* 0x0000004e614e7209 */ /* 0x000fc80007810000 */
[----:B------:R-:W-:-:S03]  /*2d60*/  FMNMX.FTZ R78, R91, R78, !PT ;  /* 0x0000004e5b4e7209 */ /* 0x000fc60007810000 */
[----:B------:R-:W-:Y:S01]  /*2d70*/  MUFU.TANH R86, R86 ;  /* 0x0000005600567308 */ /* 0x000fe20000002400 */
[----:B--2---:R-:W-:Y:S02]  /*2d80*/  FSEL R83, R82, -INF , P6 ;  /* 0xff80000052537808 */ /* 0x004fe40003000000 */
[----:B------:R-:W-:-:S05]  /*2d90*/  ISETP.GT.AND P6, PT, R6, 0x39, PT ;  /* 0x000000390600780c */ /* 0x000fca0003fc4270 */
[----:B------:R-:W2:Y:S01]  /*2da0*/  MUFU.TANH R87, R87 ;  /* 0x0000005700577308 */ /* 0x000ea20000002400 */
[----:B-1----:R-:W-:-:S07]  /*2db0*/  FSEL R95, R95, -INF , P5 ;  /* 0xff8000005f5f7808 */ /* 0x002fce0002800000 */
[----:B------:R1:W-:Y:S08]  /*2dc0*/  MUFU.TANH R26, R89 ;  /* 0x00000059001a7308 */ /* 0x0003f00000002400 */
[----:B------:R-:W3:Y:S01]  /*2dd0*/  MUFU.TANH R90, R90 ;  /* 0x0000005a005a7308 */ /* 0x000ee20000002400 */
[----:B-1----:R-:W-:Y:S01]  /*2de0*/  FSEL R89, R79, -INF , P3 ;  /* 0xff8000004f597808 */ /* 0x002fe20001800000 */
[----:B------:R-:W-:-:S02]  /*2df0*/  WARPGROUP.DEPBAR.LE gsb0, 0x0 ;  /* 0x00008000000079c5 */ /* 0x000fc40000010000 */
[----:B------:R-:W-:Y:S01]  /*2e00*/  ISETP.GT.AND P3, PT, R6, 0x38, PT ;  /* 0x000000380600780c */ /* 0x000fe20003f64270 */
[C---:B------:R-:W-:Y:S01]  /*2e10*/  FMUL.FTZ R32, R0.reuse, R32 ;  /* 0x0000002000207220 */ /* 0x040fe20000410000 */
[----:B------:R-:W-:Y:S01]  /*2e20*/  FMNMX.FTZ R78, R89, R78, !PT ;  /* 0x0000004e594e7209 */ /* 0x000fe20007810000 */
[C---:B------:R-:W-:Y:S01]  /*2e30*/  FMUL.FTZ R34, R0.reuse, R34 ;  /* 0x0000002200227220 */ /* 0x040fe20000410000 */
[----:B------:R1:W-:Y:S01]  /*2e40*/  MUFU.TANH R135, R19 ;  /* 0x0000001300877308 */ /* 0x0003e20000002400 */
[----:B--2---:R-:W-:Y:S01]  /*2e50*/  FSEL R99, R87, -INF , P2 ;  /* 0xff80000057637808 */ /* 0x004fe20001000000 */
[C---:B------:R-:W-:Y:S01]  /*2e60*/  FMUL.FTZ R28, R0.reuse, R28 ;  /* 0x0000001c001c7220 */ /* 0x040fe20000410000 */
[----:B------:R-:W-:Y:S01]  /*2e70*/  FMNMX.FTZ R78, R83, R78, !PT ;  /* 0x0000004e534e7209 */ /* 0x000fe20007810000 */
[C---:B------:R-:W-:Y:S01]  /*2e80*/  FMUL.FTZ R30, R0.reuse, R30 ;  /* 0x0000001e001e7220 */ /* 0x040fe20000410000 */
[C---:B------:R-:W-:Y:S01]  /*2e90*/  FMUL.FTZ R38, R0.reuse, R38 ;  /* 0x0000002600267220 */ /* 0x040fe20000410000 */
[C---:B------:R-:W-:Y:S01]  /*2ea0*/  FMUL.FTZ R42, R0.reuse, R42 ;  /* 0x0000002a002a7220 */ /* 0x040fe20000410000 */
[----:B------:R-:W-:Y:S01]  /*2eb0*/  FMNMX.FTZ R78, R95, R78, !PT ;  /* 0x0000004e5f4e7209 */ /* 0x000fe20007810000 */
[----:B------:R-:W-:Y:S01]  /*2ec0*/  MUFU.TANH R88, R88 ;  /* 0x0000005800587308 */ /* 0x000fe20000002400 */
[----:B-1----:R-:W-:Y:S01]  /*2ed0*/  FSEL R19, R105, -INF , P4 ;  /* 0xff80000069137808 */ /* 0x002fe20002000000 */
[----:B------:R-:W-:Y:S01]  /*2ee0*/  FMUL.FTZ R36, R0, R36 ;  /* 0x0000002400247220 */ /* 0x000fe20000410000 */
[----:B------:R-:W-:Y:S01]  /*2ef0*/  ISETP.GT.AND P4, PT, R6, 0x30, PT ;  /* 0x000000300600780c */ /* 0x000fe20003f84270 */
[----:B------:R-:W-:Y:S01]  /*2f00*/  FMUL.FTZ R33, R0, R33 ;  /* 0x0000002100217220 */ /* 0x000fe20000410000 */
[----:B---3--:R-:W-:Y:S01]  /*2f10*/  FSEL R103, R90, -INF , P3 ;  /* 0xff8000005a677808 */ /* 0x008fe20001800000 */
[----:B------:R-:W-:Y:S01]  /*2f20*/  FMUL.FTZ R37, R0, R37 ;  /* 0x0000002500257220 */ /* 0x000fe20000410000 */
[----:B------:R-:W-:Y:S01]  /*2f30*/  FSEL R101, R86, -INF , P4 ;  /* 0xff80000056657808 */ /* 0x000fe20002000000 */
[----:B------:R-:W-:Y:S01]  /*2f40*/  MUFU.TANH R84, R84 ;  /* 0x0000005400547308 */ /* 0x000fe20000002400 */
[----:B------:R-:W-:Y:S01]  /*2f50*/  FSEL R105, R76, -INF , P6 ;  /* 0xff8000004c697808 */ /* 0x000fe20003000000 */
[C---:B------:R-:W-:Y:S01]  /*2f60*/  FMUL.FTZ R40, R0.reuse, R40 ;  /* 0x0000002800287220 */ /* 0x040fe20000410000 */
[----:B------:R-:W-:Y:S01]  /*2f70*/  FMNMX.FTZ R78, R101, R78, !PT ;  /* 0x0000004e654e7209 */ /* 0x000fe20007810000 */
[----:B------:R-:W-:Y:S01]  /*2f80*/  FMUL.FTZ R41, R0, R41 ;  /* 0x0000002900297220 */ /* 0x000fe20000410000 */
[----:B------:R-:W-:-:S02]  /*2f90*/  IMAD.MOV.U32 R90, RZ, RZ, R25 ;  /* 0x000000ffff5a7224 */ /* 0x000fc400078e0019 */
[----:B------:R-:W-:Y:S01]  /*2fa0*/  FMNMX.FTZ R78, R99, R78, !PT ;  /* 0x0000004e634e7209 */ /* 0x000fe20007810000 */
[----:B------:R-:W-:Y:S03]  /*2fb0*/  MUFU.TANH R62, R62 ;  /* 0x0000003e003e7308 */ /* 0x000fe60000002400 */
[----:B------:R-:W-:-:S04]  /*2fc0*/  FMNMX.FTZ R78, R103, R78, !PT ;  /* 0x0000004e674e7209 */ /* 0x000fc80007810000 */
[----:B------:R-:W-:Y:S01]  /*2fd0*/  FMNMX.FTZ R78, R105, R78, !PT ;  /* 0x0000004e694e7209 */ /* 0x000fe20007810000 */
[----:B------:R-:W-:Y:S08]  /*2fe0*/  MUFU.TANH R60, R60 ;  /* 0x0000003c003c7308 */ /* 0x000ff00000002400 */
[----:B------:R-:W-:Y:S08]  /*2ff0*/  MUFU.TANH R65, R65 ;  /* 0x0000004100417308 */ /* 0x000ff00000002400 */
[----:B------:R-:W-:Y:S08]  /*3000*/  MUFU.TANH R63, R63 ;  /* 0x0000003f003f7308 */ /* 0x000ff00000002400 */
[----:B------:R-:W-:Y:S08]  /*3010*/  MUFU.TANH R69, R69 ;  /* 0x0000004500457308 */ /* 0x000ff00000002400 */
[----:B------:R-:W-:Y:S08]  /*3020*/  MUFU.TANH R44, R44 ;  /* 0x0000002c002c7308 */ /* 0x000ff00000002400 */
[----:B------:R-:W-:Y:S08]  /*3030*/  MUFU.TANH R46, R46 ;  /* 0x0000002e002e7308 */ /* 0x000ff00000002400 */
[----:B------:R-:W1:Y:S08]  /*3040*/  MUFU.TANH R66, R66 ;  /* 0x0000004200427308 */ /* 0x000e700000002400 */
[----:B------:R2:W-:Y:S08]  /*3050*/  MUFU.TANH R50, R49 ;  /* 0x0000003100327308 */ /* 0x0005f00000002400 */
[----:B------:R3:W-:Y:S01]  /*3060*/  MUFU.TANH R24, R45 ;  /* 0x0000002d00187308 */ /* 0x0007e20000002400 */
[----:B--2---:R-:W-:Y:S01]  /*3070*/  FSEL R49, R20, -INF , P2 ;  /* 0xff80000014317808 */ /* 0x004fe20001000000 */
[----:B------:R-:W-:Y:S01]  /*3080*/  FMUL.FTZ R20, R0, R31 ;  /* 0x0000001f00147220 */ /* 0x000fe20000410000 */
[----:B------:R-:W-:-:S04]  /*3090*/  ISETP.GT.AND P2, PT, R6, 0x48, PT ;  /* 0x000000480600780c */ /* 0x000fc80003f44270 */
[----:B-1----:R-:W-:Y:S01]  /*30a0*/  FSEL R117, R66, -INF , P2 ;  /* 0xff80000042757808 */ /* 0x002fe20001000000 */
[----:B------:R1:W2:Y:S01]  /*30b0*/  MUFU.TANH R93, R53 ;  /* 0x00000035005d7308 */ /* 0x0002a20000002400 */
[----:B---3--:R-:W-:Y:S01]  /*30c0*/  FSEL R45, R14, -INF , P5 ;  /* 0xff8000000e2d7808 */ /* 0x008fe20002800000 */
[----:B------:R-:W-:Y:S01]  /*30d0*/  FMUL.FTZ R14, R0, R29 ;  /* 0x0000001d000e7220 */ /* 0x000fe20000410000 */
[----:B------:R-:W-:-:S04]  /*30e0*/  ISETP.GT.AND P5, PT, R6, 0x40, PT ;  /* 0x000000400600780c */ /* 0x000fc80003fa4270 */
[----:B------:R-:W-:Y:S01]  /*30f0*/  FSEL R113, R62, -INF , P5 ;  /* 0xff8000003e717808 */ /* 0x000fe20002800000 */
[----:B------:R3:W4:Y:S01]  /*3100*/  MUFU.TANH R141, R55 ;  /* 0x00000037008d7308 */ /* 0x0007220000002400 */
[----:B-1----:R-:W-:Y:S01]  /*3110*/  FSEL R53, R26, -INF , P6 ;  /* 0xff8000001a357808 */ /* 0x002fe20003000000 */
[----:B------:R-:W-:Y:S01]  /*3120*/  FMUL.FTZ R26, R0, R39 ;  /* 0x00000027001a7220 */ /* 0x000fe20000410000 */
[----:B------:R-:W-:Y:S02]  /*3130*/  FMNMX.FTZ R78, R113, R78, !PT ;  /* 0x0000004e714e7209 */ /* 0x000fe40007810000 */
[----:B------:R-:W-:-:S03]  /*3140*/  ISETP.GT.AND P6, PT, R6, 0x50, PT ;  /* 0x000000500600780c */ /* 0x000fc60003fc4270 */
[----:B------:R1:W-:Y:S01]  /*3150*/  MUFU.TANH R137, R51 ;  /* 0x0000003300897308 */ /* 0x0003e20000002400 */
[----:B---3--:R-:W-:Y:S02]  /*3160*/  FSEL R55, R60, -INF , P5 ;  /* 0xff8000003c377808 */ /* 0x008fe40002800000 */
[----:B------:R-:W-:-:S04]  /*3170*/  ISETP.GT.AND P5, PT, R6, 0x51, PT ;  /* 0x000000510600780c */ /* 0x000fc80003fa4270 */
[----:B------:R-:W-:Y:S01]  /*3180*/  FSEL R31, R69, -INF , P5 ;  /* 0xff800000451f7808 */ /* 0x000fe20002800000 */
[----:B------:R3:W-:Y:S01]  /*3190*/  MUFU.TANH R131, R47 ;  /* 0x0000002f00837308 */ /* 0x0007e20000002400 */
[----:B-1----:R-:W-:Y:S01]  /*31a0*/  FSEL R51, R88, -INF , P3 ;  /* 0xff80000058337808 */ /* 0x002fe20001800000 */
[----:B------:R-:W-:Y:S01]  /*31b0*/  IMAD.MOV.U32 R88, RZ, RZ, R25 ;  /* 0x000000ffff587224 */ /* 0x000fe200078e0019 */
[----:B------:R-:W-:-:S04]  /*31c0*/  ISETP.GT.AND P3, PT, R6, 0x49, PT ;  /* 0x000000490600780c */ /* 0x000fc80003f64270 */
[----:B------:R-:W-:Y:S01]  /*31d0*/  FSEL R29, R65, -INF , P3 ;  /* 0xff800000411d7808 */ /* 0x000fe20001800000 */
[----:B------:R-:W1:Y:S01]  /*31e0*/  MUFU.TANH R70, R70 ;  /* 0x0000004600467308 */ /* 0x000e620000002400 */
[----:B---3--:R-:W-:Y:S02]  /*31f0*/  FSEL R47, R84, -INF , P4 ;  /* 0xff800000542f7808 */ /* 0x008fe40002000000 */
[C---:B------:R-:W-:Y:S02]  /*3200*/  ISETP.GT.AND P4, PT, R6.reuse, 0x41, PT ;  /* 0x000000410600780c */ /* 0x040fe40003f84270 */
[----:B------:R-:W-:Y:S02]  /*3210*/  FSEL R119, R119, -INF , P3 ;  /* 0xff80000077777808 */ /* 0x000fe40001800000 */
[----:B------:R-:W-:Y:S01]  /*3220*/  ISETP.GT.AND P3, PT, R6, 0x60, PT ;  /* 0x000000600600780c */ /* 0x000fe20003f64270 */
[----:B------:R-:W3:Y:S01]  /*3230*/  MUFU.TANH R20, R20 ;  /* 0x0000001400147308 */ /* 0x000ee20000002400 */
[----:B------:R-:W-:-:S02]  /*3240*/  FSEL R115, R63, -INF , P4 ;  /* 0xff8000003f737808 */ /* 0x000fc40002000000 */
[----:B------:R-:W-:Y:S02]  /*3250*/  FSEL R69, R44, -INF , P3 ;  /* 0xff8000002c457808 */ /* 0x000fe40001800000 */
[----:B------:R-:W-:Y:S02]  /*3260*/  FSEL R133, R46, -INF , P3 ;  /* 0xff8000002e857808 */ /* 0x000fe40001800000 */
[----:B------:R-:W-:Y:S01]  /*3270*/  FMNMX.FTZ R78, R115, R78, !PT ;  /* 0x0000004e734e7209 */ /* 0x000fe20007810000 */
[----:B------:R-:W5:Y:S01]  /*3280*/  MUFU.TANH R61, R61 ;  /* 0x0000003d003d7308 */ /* 0x000f620000002400 */
[----:B------:R-:W-:Y:S02]  /*3290*/  ISETP.GT.AND P3, PT, R6, 0x71, PT ;  /* 0x000000710600780c */ /* 0x000fe40003f64270 */
[----:B------:R-:W-:Y:S02]  /*32a0*/  FMNMX.FTZ R78, R117, R78, !PT ;  /* 0x0000004e754e7209 */ /* 0x000fe40007810000 */
[----:B--2---:R-:W-:-:S02]  /*32b0*/  FSEL R93, R93, -INF , P3 ;  /* 0xff8000005d5d7808 */ /* 0x004fc40001800000 */
[----:B----4-:R-:W-:Y:S01]  /*32c0*/  FSEL R141, R141, -INF , P3 ;  /* 0xff8000008d8d7808 */ /* 0x010fe20001800000 */
[----:B------:R-:W2:Y:S01]  /*32d0*/  MUFU.TANH R68, R68 ;  /* 0x0000004400447308 */ /* 0x000ea20000002400 */
[----:B------:R-:W-:Y:S02]  /*32e0*/  ISETP.GT.AND P3, PT, R6, 0x81, PT ;  /* 0x000000810600780c */ /* 0x000fe40003f64270 */
[----:B-1----:R-:W-:Y:S02]  /*32f0*/  FSEL R121, R70, -INF , P6 ;  /* 0xff80000046797808 */ /* 0x002fe40003000000 */
[----:B------:R-:W-:Y:S02]  /*3300*/  FMNMX.FTZ R78, R119, R78, !PT ;  /* 0x0000004e774e7209 */ /* 0x000fe40007810000 */
[----:B---3--:R-:W-:Y:S01]  /*3310*/  FSEL R149, R20, -INF , P3 ;  /* 0xff80000014957808 */ /* 0x008fe20001800000 */
[----:B------:R-:W1:Y:S01]  /*3320*/  MUFU.TANH R71, R71 ;  /* 0x0000004700477308 */ /* 0x000e620000002400 */
[----:B------:R-:W-:Y:S01]  /*3330*/  FMUL.FTZ R20, R0, R43 ;  /* 0x0000002b00147220 */ /* 0x000fe20000410000 */
[----:B-----5:R-:W-:-:S02]  /*3340*/  FSEL R59, R61, -INF , P4 ;  /* 0xff8000003d3b7808 */ /* 0x020fc40002000000 */
[----:B------:R-:W-:Y:S02]  /*3350*/  ISETP.GT.AND P4, PT, R6, 0x58, PT ;  /* 0x000000580600780c */ /* 0x000fe40003f84270 */
[----:B------:R-:W-:Y:S02]  /*3360*/  FMNMX.FTZ R78, R121, R78, !PT ;  /* 0x0000004e794e7209 */ /* 0x000fe40007810000 */
[----:B------:R-:W-:Y:S01]  /*3370*/  MUFU.TANH R64, R64 ;  /* 0x0000004000407308 */ /* 0x000fe20000002400 */
[----:B--2---:R-:W-:Y:S02]  /*3380*/  FSEL R61, R68, -INF , P6 ;  /* 0xff800000443d7808 */ /* 0x004fe40003000000 */
[----:B------:R-:W-:-:S04]  /*3390*/  ISETP.GT.AND P6, PT, R6, 0x61, PT ;  /* 0x000000610600780c */ /* 0x000fc80003fc4270 */
[----:B------:R-:W-:Y:S01]  /*33a0*/  FSEL R131, R131, -INF , P6 ;  /* 0xff80000083837808 */ /* 0x000fe20003000000 */
[----:B------:R-:W2:Y:S01]  /*33b0*/  MUFU.TANH R74, R74 ;  /* 0x0000004a004a7308 */ /* 0x000ea20000002400 */
[----:B-1----:R-:W-:Y:S02]  /*33c0*/  FSEL R123, R71, -INF , P5 ;  /* 0xff800000477b7808 */ /* 0x002fe40002800000 */
[----:B------:R-:W-:Y:S01]  /*33d0*/  FSEL R71, R24, -INF , P6 ;  /* 0xff80000018477808 */ /* 0x000fe20003000000 */
[----:B------:R-:W-:Y:S01]  /*33e0*/  FMUL.FTZ R24, R0, R35 ;  /* 0x0000002300187220 */ /* 0x000fe20000410000 */
[----:B------:R-:W-:Y:S02]  /*33f0*/  FMNMX.FTZ R78, R123, R78, !PT ;  /* 0x0000004e7b4e7209 */ /* 0x000fe40007810000 */
[C---:B------:R-:W-:Y:S01]  /*3400*/  ISETP.GT.AND P5, PT, R6.reuse, 0x68, PT ;  /* 0x000000680600780c */ /* 0x040fe20003fa4270 */
[----:B------:R-:W1:Y:S01]  /*3410*/  MUFU.TANH R52, R52 ;  /* 0x0000003400347308 */ /* 0x000e620000002400 */
[----:B------:R-:W-:-:S02]  /*3420*/  ISETP.GT.AND P6, PT, R6, 0x78, PT ;  /* 0x000000780600780c */ /* 0x000fc40003fc4270 */
[----:B------:R-:W-:-:S05]  /*3430*/  FSEL R135, R135, -INF , P5 ;  /* 0xff80000087877808 */ /* 0x000fca0002800000 */
[----:B------:R-:W3:Y:S01]  /*3440*/  MUFU.TANH R54, R54 ;  /* 0x0000003600367308 */ /* 0x000ee20000002400 */
[----:B--2---:R-:W-:-:S04]  /*3450*/  FSEL R125, R74, -INF , P4 ;  /* 0xff8000004a7d7808 */ /* 0x004fc80002000000 */
[----:B------:R-:W-:-:S03]  /*3460*/  FMNMX.FTZ R78, R125, R78, !PT ;  /* 0x0000004e7d4e7209 */ /* 0x000fc60007810000 */
[----:B------:R-:W-:Y:S08]  /*3470*/  MUFU.TANH R32, R32 ;  /* 0x0000002000207308 */ /* 0x000ff00000002400 */
[----:B------:R-:W2:Y:S08]  /*3480*/  MUFU.TANH R34, R34 ;  /* 0x0000002200227308 */ /* 0x000eb00000002400 */
[----:B------:R4:W-:Y:S08]  /*3490*/  MUFU.TANH R12, R57 ;  /* 0x00000039000c7308 */ /* 0x0009f00000002400 */
[----:B------:R-:W5:Y:S01]  /*34a0*/  MUFU.TANH R72, R72 ;  /* 0x0000004800487308 */ /* 0x000f620000002400 */
[----:B----4-:R-:W-:-:S02]  /*34b0*/  FSEL R57, R64, -INF , P2 ;  /* 0xff80000040397808 */ /* 0x010fc40001000000 */
[----:B------:R-:W-:-:S04]  /*34c0*/  ISETP.GT.AND P2, PT, R6, 0x59, PT ;  /* 0x000000590600780c */ /* 0x000fc80003f44270 */
[----:B------:R-:W-:Y:S01]  /*34d0*/  FSEL R65, R80, -INF , P2 ;  /* 0xff80000050417808 */ /* 0x000fe20001000000 */
[----:B------:R-:W4:Y:S01]  /*34e0*/  MUFU.TANH R20, R20 ;  /* 0x0000001400147308 */ /* 0x000f220000002400 */
[----:B------:R-:W-:Y:S02]  /*34f0*/  FSEL R129, R129, -INF , P2 ;  /* 0xff80000081817808 */ /* 0x000fe40001000000 */
[----:B------:R-:W-:Y:S02]  /*3500*/  ISETP.GT.AND P2, PT, R6, 0x70, PT ;  /* 0x000000700600780c */ /* 0x000fe40003f44270 */
[----:B------:R-:W-:Y:S02]  /*3510*/  FMNMX.FTZ R78, R129, R78, !PT ;  /* 0x0000004e814e7209 */ /* 0x000fe40007810000 */
[----:B-1----:R-:W-:Y:S01]  /*3520*/  FSEL R87, R52, -INF , P2 ;  /* 0xff80000034577808 */ /* 0x002fe20001000000 */
[----:B------:R-:W-:Y:S01]  /*3530*/  MUFU.TANH R56, R56 ;  /* 0x0000003800387308 */ /* 0x000fe20000002400 */
[----:B---3--:R-:W-:-:S02]  /*3540*/  FSEL R139, R54, -INF , P2 ;  /* 0xff800000368b7808 */ /* 0x008fc40001000000 */
[----:B------:R-:W-:Y:S02]  /*3550*/  ISETP.GT.AND P2, PT, R6, 0x88, PT ;  /* 0x000000880600780c */ /* 0x000fe40003f44270 */
[----:B------:R-:W-:Y:S02]  /*3560*/  FMNMX.FTZ R78, R133, R78, !PT ;  /* 0x0000004e854e7209 */ /* 0x000fe40007810000 */
[----:B--2---:R-:W-:Y:S01]  /*3570*/  FSEL R151, R34, -INF , P2 ;  /* 0xff80000022977808 */ /* 0x004fe20001000000 */
[----:B------:R-:W1:Y:S01]  /*3580*/  MUFU.TANH R58, R58 ;  /* 0x0000003a003a7308 */ /* 0x000e620000002400 */
[----:B------:R-:W-:Y:S02]  /*3590*/  FSEL R111, R32, -INF , P2 ;  /* 0xff800000206f7808 */ /* 0x000fe40001000000 */
[----:B------:R-:W-:Y:S02]  /*35a0*/  ISETP.GT.AND P2, PT, R6, 0x99, PT ;  /* 0x000000990600780c */ /* 0x000fe40003f44270 */
[----:B-----5:R-:W-:-:S02]  /*35b0*/  FSEL R63, R72, -INF , P4 ;  /* 0xff800000483f7808 */ /* 0x020fc40002000000 */
[----:B------:R-:W-:Y:S01]  /*35c0*/  ISETP.GT.AND P4, PT, R6, 0x69, PT ;  /* 0x000000690600780c */ /* 0x000fe20003f84270 */
[----:B------:R-:W2:Y:S01]  /*35d0*/  MUFU.TANH R24, R24 ;  /* 0x0000001800187308 */ /* 0x000ea20000002400 */
[----:B------:R-:W-:Y:S02]  /*35e0*/  FMNMX.FTZ R78, R131, R78, !PT ;  /* 0x0000004e834e7209 */ /* 0x000fe40007810000 */
[----:B----4-:R-:W-:Y:S02]  /*35f0*/  FSEL R161, R20, -INF , P2 ;  /* 0xff80000014a17808 */ /* 0x010fe40001000000 */
[----:B------:R-:W-:Y:S02]  /*3600*/  FMNMX.FTZ R20, R5, R4, !PT ;  /* 0x0000000405147209 */ /* 0x000fe40007810000 */
[----:B------:R-:W-:Y:S01]  /*3610*/  FSEL R137, R137, -INF , P4 ;  /* 0xff80000089897808 */ /* 0x000fe20002000000 */
[----:B------:R-:W3:Y:S01]  /*3620*/  MUFU.TANH R48, R48 ;  /* 0x0000003000307308 */ /* 0x000ee20000002400 */
[----:B------:R-:W-:-:S02]  /*3630*/  FMNMX.FTZ R78, R135, R78, !PT ;  /* 0x0000004e874e7209 */ /* 0x000fc40007810000 */
[----:B-1----:R-:W-:Y:S02]  /*3640*/  FSEL R143, R58, -INF , P6 ;  /* 0xff8000003a8f7808 */ /* 0x002fe40003000000 */
[----:B------:R-:W-:Y:S02]  /*3650*/  FSEL R39, R56, -INF , P6 ;  /* 0xff80000038277808 */ /* 0x000fe40003000000 */
[----:B------:R-:W-:Y:S01]  /*3660*/  ISETP.GT.AND P6, PT, R6, 0x89, PT ;  /* 0x000000890600780c */ /* 0x000fe20003fc4270 */
[----:B------:R-:W1:Y:S01]  /*3670*/  MUFU.TANH R92, R92 ;  /* 0x0000005c005c7308 */ /* 0x000e620000002400 */
[----:B------:R-:W-:Y:S02]  /*3680*/  FMNMX.FTZ R20, R7, R20, !PT ;  /* 0x0000001407147209 */ /* 0x000fe40007810000 */
[----:B------:R-:W-:Y:S02]  /*3690*/  FMNMX.FTZ R78, R137, R78, !PT ;  /* 0x0000004e894e7209 */ /* 0x000fe40007810000 */
[----:B--2---:R-:W-:-:S02]  /*36a0*/  FSEL R153, R24, -INF , P6 ;  /* 0xff80000018997808 */ /* 0x004fc40003000000 */
[----:B------:R-:W-:Y:S01]  /*36b0*/  FMNMX.FTZ R24, R9, R20, !PT ;  /* 0x0000001409187209 */ /* 0x000fe20007810000 */
[----:B------:R-:W2:Y:S01]  /*36c0*/  MUFU.TANH R28, R28 ;  /* 0x0000001c001c7308 */ /* 0x000ea20000002400 */
[----:B------:R-:W-:Y:S02]  /*36d0*/  FMNMX.FTZ R78, R139, R78, !PT ;  /* 0x0000004e8b4e7209 */ /* 0x000fe40007810000 */
[----:B------:R-:W-:Y:S02]  /*36e0*/  FMNMX.FTZ R24, R11, R24, !PT ;  /* 0x000000180b187209 */ /* 0x000fe40007810000 */
[----:B---3--:R-:W-:Y:S02]  /*36f0*/  FSEL R35, R48, -INF , P5 ;  /* 0xff80000030237808 */ /* 0x008fe40002800000 */
[----:B------:R-:W-:Y:S01]  /*3700*/  FSEL R79, R50, -INF , P4 ;  /* 0xff800000324f7808 */ /* 0x000fe20002000000 */
[----:B------:R-:W3:Y:S01]  /*3710*/  MUFU.TANH R30, R30 ;  /* 0x0000001e001e7308 */ /* 0x000ee20000002400 */
[----:B------:R-:W-:-:S02]  /*3720*/  ISETP.GT.AND P5, PT, R6, 0x79, PT ;  /* 0x000000790600780c */ /* 0x000fc40003fa4270 */
[----:B------:R-:W-:Y:S02]  /*3730*/  ISETP.GT.AND P4, PT, R6, 0x80, PT ;  /* 0x000000800600780c */ /* 0x000fe40003f84270 */
[----:B------:R-:W-:Y:S02]  /*3740*/  FMNMX.FTZ R78, R141, R78, !PT ;  /* 0x0000004e8d4e7209 */ /* 0x000fe40007810000 */
[----:B------:R-:W-:Y:S01]  /*3750*/  FMNMX.FTZ R24, R13, R24, !PT ;  /* 0x000000180d187209 */ /* 0x000fe20007810000 */
[----:B------:R-:W4:Y:S01]  /*3760*/  MUFU.TANH R26, R26 ;  /* 0x0000001a001a7308 */ /* 0x000f220000002400 */
[----:B-1----:R-:W-:Y:S01]  /*3770*/  FSEL R145, R92, -INF , P5 ;  /* 0xff8000005c917808 */ /* 0x002fe20002800000 */
[----:B------:R-:W-:Y:S01]  /*3780*/  IMAD.MOV.U32 R92, RZ, RZ, R25 ;  /* 0x000000ffff5c7224 */ /* 0x000fe200078e0019 */
[----:B------:R-:W-:Y:S02]  /*3790*/  FMNMX.FTZ R78, R143, R78, !PT ;  /* 0x0000004e8f4e7209 */ /* 0x000fe40007810000 */
[----:B--2---:R-:W-:-:S02]  /*37a0*/  FSEL R107, R28, -INF , P4 ;  /* 0xff8000001c6b7808 */ /* 0x004fc40002000000 */
[----:B------:R-:W-:Y:S01]  /*37b0*/  FMNMX.FTZ R24, R15, R24, !PT ;  /* 0x000000180f187209 */ /* 0x000fe20007810000 */
[----:B------:R-:W1:Y:S01]  /*37c0*/  MUFU.TANH R38, R38 ;  /* 0x0000002600267308 */ /* 0x000e620000002400 */
[----:B---3--:R-:W-:Y:S02]  /*37d0*/  FSEL R147, R30, -INF , P4 ;  /* 0xff8000001e937808 */ /* 0x008fe40002000000 */
[----:B------:R-:W-:Y:S02]  /*37e0*/  ISETP.GT.AND P4, PT, R6, 0x91, PT ;  /* 0x000000910600780c */ /* 0x000fe40003f84270 */
[----:B------:R-:W-:Y:S02]  /*37f0*/  FMNMX.FTZ R78, R145, R78, !PT ;  /* 0x0000004e914e7209 */ /* 0x000fe40007810000 */
[----:B------:R-:W-:Y:S01]  /*3800*/  FSEL R43, R12, -INF , P5 ;  /* 0xff8000000c2b7808 */ /* 0x000fe20002800000 */
[----:B------:R-:W2:Y:S01]  /*3810*/  MUFU.TANH R14, R14 ;  /* 0x0000000e000e7308 */ /* 0x000ea20000002400 */
[----:B----4-:R-:W-:-:S02]  /*3820*/  FSEL R157, R26, -INF , P4 ;  /* 0xff8000001a9d7808 */ /* 0x010fc40002000000 */
[----:B------:R-:W-:Y:S02]  /*3830*/  FMNMX.FTZ R26, R19, R24, !PT ;  /* 0x00000018131a7209 */ /* 0x000fe40007810000 */
[----:B------:R-:W-:Y:S02]  /*3840*/  FMNMX.FTZ R78, R147, R78, !PT ;  /* 0x0000004e934e7209 */ /* 0x000fe40007810000 */
[----:B------:R-:W-:Y:S01]  /*3850*/  FMNMX.FTZ R26, R21, R26, !PT ;  /* 0x0000001a151a7209 */ /* 0x000fe20007810000 */
[----:B------:R-:W3:Y:S01]  /*3860*/  MUFU.TANH R42, R42 ;  /* 0x0000002a002a7308 */ /* 0x000ee20000002400 */
[----:B------:R-:W-:Y:S02]  /*3870*/  FMNMX.FTZ R78, R149, R78, !PT ;  /* 0x0000004e954e7209 */ /* 0x000fe40007810000 */
[----:B------:R-:W-:Y:S02]  /*3880*/  FMNMX.FTZ R26, R23, R26, !PT ;  /* 0x0000001a171a7209 */ /* 0x000fe40007810000 */
[----:B------:R-:W-:-:S02]  /*3890*/  ISETP.GT.AND P5, PT, R6, 0x90, PT ;  /* 0x000000900600780c */ /* 0x000fc40003fa4270 */
[----:B------:R-:W-:Y:S01]  /*38a0*/  FMNMX.FTZ R78, R151, R78, !PT ;  /* 0x0000004e974e7209 */ /* 0x000fe20007810000 */
[----:B------:R-:W-:Y:S01]  /*38b0*/  MUFU.TANH R44, R37 ;  /* 0x00000025002c7308 */ /* 0x000fe20000002400 */
[----:B------:R-:W-:Y:S02]  /*38c0*/  FMNMX.FTZ R26, R27, R26, !PT ;  /* 0x0000001a1b1a7209 */ /* 0x000fe40007810000 */
[----:B-1----:R-:W-:Y:S02]  /*38d0*/  FSEL R155, R38, -INF , P5 ;  /* 0xff800000269b7808 */ /* 0x002fe40002800000 */
[----:B------:R-:W-:Y:S02]  /*38e0*/  FMNMX.FTZ R78, R153, R78, !PT ;  /* 0x0000004e994e7209 */ /* 0x000fe40007810000 */
[----:B------:R-:W-:Y:S01]  /*38f0*/  FMNMX.FTZ R28, R45, R26, !PT ;  /* 0x0000001a2d1c7209 */ /* 0x000fe20007810000 */
[----:B------:R-:W-:Y:S01]  /*3900*/  MUFU.TANH R38, R33 ;  /* 0x0000002100267308 */ /* 0x000fe20000002400 */
[----:B--2---:R-:W-:-:S02]  /*3910*/  FSEL R109, R14, -INF , P3 ;  /* 0xff8000000e6d7808 */ /* 0x004fc40001800000 */
[----:B------:R-:W-:Y:S02]  /*3920*/  ISETP.GT.AND P3, PT, R6, 0x98, PT ;  /* 0x000000980600780c */ /* 0x000fe40003f64270 */
[----:B------:R-:W-:Y:S02]  /*3930*/  FMNMX.FTZ R78, R155, R78, !PT ;  /* 0x0000004e9b4e7209 */ /* 0x000fe40007810000 */
[----:B------:R-:W-:Y:S01]  /*3940*/  FMNMX.FTZ R28, R47, R28, !PT ;  /* 0x0000001c2f1c7209 */ /* 0x000fe20007810000 */
[----:B------:R-:W-:Y:S01]  /*3950*/  MUFU.TANH R40, R40 ;  /* 0x0000002800287308 */ /* 0x000fe20000002400 */
[----:B---3--:R-:W-:Y:S02]  /*3960*/  FSEL R159, R42, -INF , P3 ;  /* 0xff8000002a9f7808 */ /* 0x008fe40001800000 */
[----:B------:R-:W-:Y:S02]  /*3970*/  FMNMX.FTZ R78, R157, R78, !PT ;  /* 0x0000004e9d4e7209 */ /* 0x000fe40007810000 */
[----:B------:R-:W-:-:S02]  /*3980*/  FMNMX.FTZ R28, R49, R28, !PT ;  /* 0x0000001c311c7209 */ /* 0x000fc40007810000 */
[----:B------:R-:W-:Y:S01]  /*3990*/  FMNMX.FTZ R78, R159, R78, !PT ;  /* 0x0000004e9f4e7209 */ /* 0x000fe20007810000 */
[----:B------:R1:W2:Y:S01]  /*39a0*/  MUFU.TANH R42, R36 ;  /* 0x00000024002a7308 */ /* 0x0002a20000002400 */
[----:B------:R-:W-:Y:S02]  /*39b0*/  FMNMX.FTZ R28, R51, R28, !PT ;  /* 0x0000001c331c7209 */ /* 0x000fe40007810000 */
[----:B------:R-:W-:Y:S02]  /*39c0*/  FMNMX.FTZ R78, R161, R78, !PT ;  /* 0x0000004ea14e7209 */ /* 0x000fe40007810000 */
[----:B------:R-:W-:-:S03]  /*39d0*/  FMNMX.FTZ R30, R53, R28, !PT ;  /* 0x0000001c351e7209 */ /* 0x000fc60007810000 */
[----:B------:R-:W3:Y:S01]  /*39e0*/  SHFL.BFLY PT, R127, R78, 0x2, 0x1f ;  /* 0x0c401f004e7f7f89 */ /* 0x000ee200000e0000 */
[----:B------:R-:W-:Y:S01]  /*39f0*/  FMNMX.FTZ R30, R55, R30, !PT ;  /* 0x0000001e371e7209 */ /* 0x000fe20007810000 */
[----:B------:R-:W4:Y:S03]  /*3a00*/  MUFU.TANH R46, R41 ;  /* 0x00000029002e7308 */ /* 0x000f260000002400 */
[----:B------:R-:W-:-:S04]  /*3a10*/  FMNMX.FTZ R30, R59, R30, !PT ;  /* 0x0000001e3b1e7209 */ /* 0x000fc80007810000 */
[----:B------:R-:W-:-:S04]  /*3a20*/  FMNMX.FTZ R30, R57, R30, !PT ;  /* 0x0000001e391e7209 */ /* 0x000fc80007810000 */
[----:B------:R-:W-:-:S04]  /*3a30*/  FMNMX.FTZ R32, R29, R30, !PT ;  /* 0x0000001e1d207209 */ /* 0x000fc80007810000 */
[----:B------:R-:W-:-:S04]  /*3a40*/  FMNMX.FTZ R32, R61, R32, !PT ;  /* 0x000000203d207209 */ /* 0x000fc80007810000 */
[----:B------:R-:W-:Y:S02]  /*3a50*/  FMNMX.FTZ R32, R31, R32, !PT ;  /* 0x000000201f207209 */ /* 0x000fe40007810000 */
[----:B---3--:R-:W-:Y:S02]  /*3a60*/  FMNMX.FTZ R6, R78, R127, !PT ;  /* 0x0000007f4e067209 */ /* 0x008fe40007810000 */
[----:B------:R-:W-:-:S03]  /*3a70*/  FMNMX.FTZ R32, R63, R32, !PT ;  /* 0x000000203f207209 */ /* 0x000fc60007810000 */
[----:B------:R-:W3:Y:S01]  /*3a80*/  SHFL.BFLY PT, R127, R6, 0x1, 0x1f ;  /* 0x0c201f00067f7f89 */ /* 0x000ee200000e0000 */
[----:B------:R-:W-:-:S04]  /*3a90*/  FMNMX.FTZ R34, R65, R32, !PT ;  /* 0x0000002041227209 */ /* 0x000fc80007810000 */
[----:B------:R-:W-:-:S04]  /*3aa0*/  FMNMX.FTZ R34, R69, R34, !PT ;  /* 0x0000002245227209 */ /* 0x000fc80007810000 */
[----:B------:R-:W-:-:S04]  /*3ab0*/  FMNMX.FTZ R34, R71, R34, !PT ;  /* 0x0000002247227209 */ /* 0x000fc80007810000 */
[----:B------:R-:W-:-:S04]  /*3ac0*/  FMNMX.FTZ R34, R35, R34, !PT ;  /* 0x0000002223227209 */ /* 0x000fc80007810000 */
[----:B-1----:R-:W-:-:S04]  /*3ad0*/  FMNMX.FTZ R36, R79, R34, !PT ;  /* 0x000000224f247209 */ /* 0x002fc80007810000 */
[----:B------:R-:W-:Y:S02]  /*3ae0*/  FMNMX.FTZ R36, R87, R36, !PT ;  /* 0x0000002457247209 */ /* 0x000fe40007810000 */
[----:B---3--:R-:W-:Y:S02]  /*3af0*/  FMNMX.FTZ R127, R6, R127, !PT ;  /* 0x0000007f067f7209 */ /* 0x008fe40007810000 */
[----:B------:R-:W-:Y:S02]  /*3b00*/  FMNMX.FTZ R36, R93, R36, !PT ;  /* 0x000000245d247209 */ /* 0x000fe40007810000 */
[C---:B------:R-:W-:Y:S01]  /*3b10*/  FSETP.NEU.FTZ.AND P0, PT, R127.reuse, -INF , PT ;  /* 0xff8000007f00780b */ /* 0x040fe20003f1d000 */
[----:B------:R-:W-:Y:S01]  /*3b20*/  FFMA.FTZ R12, R127, R126, -8 ;  /* 0xc10000007f0c7423 */ /* 0x000fe2000001007e */
[----:B------:R-:W-:-:S04]  /*3b30*/  FMNMX.FTZ R36, R39, R36, !PT ;  /* 0x0000002427247209 */ /* 0x000fc80007810000 */
[----:B------:R-:W-:Y:S02]  /*3b40*/  FMNMX.FTZ R48, R43, R36, !PT ;  /* 0x000000242b307209 */ /* 0x000fe40007810000 */
[----:B------:R-:W-:Y:S02]  /*3b50*/  FSEL R56, R12, RZ, P0 ;  /* 0x000000ff0c387208 */ /* 0x000fe40000000000 */
[----:B------:R-:W-:Y:S02]  /*3b60*/  FMNMX.FTZ R48, R107, R48, !PT ;  /* 0x000000306b307209 */ /* 0x000fe40007810000 */
[----:B------:R-:W-:Y:S01]  /*3b70*/  ISETP.NE.AND P0, PT, R108, RZ, PT ;  /* 0x000000ff6c00720c */ /* 0x000fe20003f05270 */
[--C-:B------:R-:W-:Y:S01]  /*3b80*/  FFMA.FTZ R117, R117, R126, -R56.reuse ;  /* 0x0000007e75757223 */ /* 0x100fe20000010838 */
[----:B------:R-:W-:Y:S01]  /*3b90*/  FMNMX.FTZ R48, R109, R48, !PT ;  /* 0x000000306d307209 */ /* 0x000fe20007810000 */
[-CC-:B------:R-:W-:Y:S01]  /*3ba0*/  FFMA.FTZ R14, R85, R126.reuse, -R56.reuse ;  /* 0x0000007e550e7223 */ /* 0x180fe20000010838 */
[--C-:B------:R-:W-:Y:S01]  /*3bb0*/  FFMA.FTZ R85, R119, R126, -R56.reuse ;  /* 0x0000007e77557223 */ /* 0x100fe20000010838 */
[----:B------:R1:W-:Y:S01]  /*3bc0*/  MUFU.EX2 R32, R117 ;  /* 0x0000007500207308 */ /* 0x0003e20000000800 */
[----:B------:R-:W-:Y:S01]  /*3bd0*/  FMNMX.FTZ R48, R111, R48, !PT ;  /* 0x000000306f307209 */ /* 0x000fe20007810000 */
[-CC-:B------:R-:W-:Y:S01]  /*3be0*/  FFMA.FTZ R121, R121, R126.reuse, -R56.reuse ;  /* 0x0000007e79797223 */ /* 0x180fe20000010838 */
[----:B--2---:R-:W-:Y:S01]  /*3bf0*/  FSEL R119, R42, -INF , P5 ;  /* 0xff8000002a777808 */ /* 0x004fe20002800000 */
[-CC-:B------:R-:W-:Y:S01]  /*3c00*/  FFMA.FTZ R33, R10, R126.reuse, -R56.reuse ;  /* 0x0000007e0a217223 */ /* 0x180fe20000010838 */
[-CC-:B------:R-:W-:Y:S01]  /*3c10*/  FFMA.FTZ R10, R73, R126.reuse, -R56.reuse ;  /* 0x0000007e490a7223 */ /* 0x180fe20000010838 */
[-CC-:B------:R-:W-:Y:S01]  /*3c20*/  FFMA.FTZ R73, R89, R126.reuse, -R56.reuse ;  /* 0x0000007e59497223 */ /* 0x180fe20000010838 */
[-CC-:B------:R-:W-:Y:S01]  /*3c30*/  FFMA.FTZ R89, R123, R126.reuse, -R56.reuse ;  /* 0x0000007e7b597223 */ /* 0x180fe20000010838 */
[----:B------:R2:W-:Y:S01]  /*3c40*/  MUFU.EX2 R34, R121 ;  /* 0x0000007900227308 */ /* 0x0005e20000000800 */
[----:B-1----:R-:W-:Y:S01]  /*3c50*/  FSEL R117, R38, -INF , P6 ;  /* 0xff80000026757808 */ /* 0x002fe20003000000 */
[-CC-:B------:R-:W-:Y:S01]  /*3c60*/  FFMA.FTZ R125, R125, R126.reuse, -R56.reuse ;  /* 0x0000007e7d7d7223 */ /* 0x180fe20000010838 */
[----:B------:R-:W-:Y:S01]  /*3c70*/  FSEL R123, R40, -INF , P3 ;  /* 0xff800000287b7808 */ /* 0x000fe20001800000 */
[--C-:B------:R-:W-:Y:S01]  /*3c80*/  FFMA.FTZ R103, R103, R126, -R56.reuse ;  /* 0x0000007e67677223 */ /* 0x100fe20000010838 */
[----:B------:R-:W-:Y:S01]  /*3c90*/  FMNMX.FTZ R48, R117, R48, !PT ;  /* 0x0000003075307209 */ /* 0x000fe20007810000 */
[-CC-:B------:R-:W-:Y:S01]  /*3ca0*/  FFMA.FTZ R37, R75, R126.reuse, -R56.reuse ;  /* 0x0000007e4b257223 */ /* 0x180fe20000010838 */
[-CC-:B------:R-:W-:Y:S01]  /*3cb0*/  FFMA.FTZ R75, R95, R126.reuse, -R56.reuse ;  /* 0x0000007e5f4b7223 */ /* 0x180fe20000010838 */
[----:B------:R4:W-:Y:S01]  /*3cc0*/  MUFU.EX2 R36, R125 ;  /* 0x0000007d00247308 */ /* 0x0009e20000000800 */
[----:B--2---:R-:W-:Y:S01]  /*3cd0*/  FSEL R121, R44, -INF , P4 ;  /* 0xff8000002c797808 */ /* 0x004fe20002000000 */
[--C-:B------:R-:W-:Y:S01]  /*3ce0*/  FFMA.FTZ R95, R131, R126, -R56.reuse ;  /* 0x0000007e835f7223 */ /* 0x100fe20000010838 */
[----:B------:R-:W-:Y:S01]  /*3cf0*/  FMNMX.FTZ R48, R119, R48, !PT ;  /* 0x0000003077307209 */ /* 0x000fe20007810000 */
[-CC-:B------:R-:W-:Y:S01]  /*3d00*/  FFMA.FTZ R6, R67, R126.reuse, -R56.reuse ;  /* 0x0000007e43067223 */ /* 0x180fe20000010838 */
[-CC-:B------:R-:W-:Y:S01]  /*3d10*/  FFMA.FTZ R83, R83, R126.reuse, -R56.reuse ;  /* 0x0000007e53537223 */ /* 0x180fe20000010838 */
[--C-:B------:R-:W-:Y:S01]  /*3d20*/  FFMA.FTZ R91, R91, R126, -R56.reuse ;  /* 0x0000007e5b5b7223 */ /* 0x100fe20000010838 */
[----:B------:R-:W-:Y:S01]  /*3d30*/  FMNMX.FTZ R48, R121, R48, !PT ;  /* 0x0000003079307209 */ /* 0x000fe20007810000 */
[----:B------:R1:W-:Y:S01]  /*3d40*/  MUFU.EX2 R28, R103 ;  /* 0x00000067001c7308 */ /* 0x0003e20000000800 */
[----:B----4-:R-:W-:Y:S01]  /*3d50*/  FSEL R125, R46, -INF , P2 ;  /* 0xff8000002e7d7808 */ /* 0x010fe20001000000 */
[--C-:B------:R-:W-:Y:S01]  /*3d60*/  FFMA.FTZ R101, R101, R126, -R56.reuse ;  /* 0x0000007e65657223 */ /* 0x100fe20000010838 */
[----:B------:R-:W-:Y:S01]  /*3d70*/  FMNMX.FTZ R48, R123, R48, !PT ;  /* 0x000000307b307209 */ /* 0x000fe20007810000 */
[-CC-:B------:R-:W-:Y:S01]  /*3d80*/  FFMA.FTZ R113, R113, R126.reuse, -R56.reuse ;  /* 0x0000007e71717223 */ /* 0x180fe20000010838 */
[-CC-:B------:R-:W-:Y:S01]  /*3d90*/  FFMA.FTZ R12, R77, R126.reuse, -R56.reuse ;  /* 0x0000007e4d0c7223 */ /* 0x180fe20000010838 */
[--C-:B------:R-:W-:Y:S01]  /*3da0*/  FFMA.FTZ R41, R81, R126, -R56.reuse ;  /* 0x0000007e51297223 */ /* 0x100fe20000010838 */
[----:B------:R-:W-:Y:S01]  /*3db0*/  FMNMX.FTZ R48, R125, R48, !PT ;  /* 0x000000307d307209 */ /* 0x000fe20007810000 */
[----:B------:R2:W-:Y:S01]  /*3dc0*/  MUFU.EX2 R24, R83 ;  /* 0x0000005300187308 */ /* 0x0005e20000000800 */
[-CC-:B------:R-:W-:Y:S01]  /*3dd0*/  FFMA.FTZ R67, R97, R126.reuse, -R56.reuse ;  /* 0x0000007e61437223 */ /* 0x180fe20000010838 */
[-CC-:B------:R-:W-:Y:S01]  /*3de0*/  FFMA.FTZ R77, R99, R126.reuse, -R56.reuse ;  /* 0x0000007e634d7223 */ /* 0x180fe20000010838 */
[-CC-:B------:R-:W-:Y:S01]  /*3df0*/  FFMA.FTZ R81, R105, R126.reuse, -R56.reuse ;  /* 0x0000007e69517223 */ /* 0x180fe20000010838 */
[----:B-1----:R-:W1:Y:S01]  /*3e00*/  SHFL.BFLY PT, R103, R48, 0x2, 0x1f ;  /* 0x0c401f0030677f89 */ /* 0x002e6200000e0000 */
[-CC-:B------:R-:W-:Y:S01]  /*3e10*/  FFMA.FTZ R38, R133, R126.reuse, -R56.reuse ;  /* 0x0000007e85267223 */ /* 0x180fe20000010838 */
[-CC-:B------:R-:W-:Y:S01]  /*3e20*/  FFMA.FTZ R40, R135, R126.reuse, -R56.reuse ;  /* 0x0000007e87287223 */ /* 0x180fe20000010838 */
[-CC-:B------:R-:W-:Y:S01]  /*3e30*/  FFMA.FTZ R97, R137, R126.reuse, -R56.reuse ;  /* 0x0000007e89617223 */ /* 0x180fe20000010838 */
[----:B------:R3:W-:Y:S01]  /*3e40*/  MUFU.EX2 R20, R91 ;  /* 0x0000005b00147308 */ /* 0x0007e20000000800 */
[-CC-:B--2---:R-:W-:Y:S01]  /*3e50*/  FFMA.FTZ R83, R115, R126.reuse, -R56.reuse ;  /* 0x0000007e73537223 */ /* 0x184fe20000010838 */
[-CC-:B------:R-:W-:Y:S01]  /*3e60*/  FFMA.FTZ R42, R139, R126.reuse, -R56.reuse ;  /* 0x0000007e8b2a7223 */ /* 0x180fe20000010838 */
[-CC-:B------:R-:W-:Y:S01]  /*3e70*/  FFMA.FTZ R99, R141, R126.reuse, -R56.reuse ;  /* 0x0000007e8d637223 */ /* 0x180fe20000010838 */
[-CC-:B------:R-:W-:Y:S01]  /*3e80*/  FFMA.FTZ R44, R143, R126.reuse, -R56.reuse ;  /* 0x0000007e8f2c7223 */ /* 0x180fe20000010838 */
[-CC-:B------:R-:W-:Y:S01]  /*3e90*/  FFMA.FTZ R46, R147, R126.reuse, -R56.reuse ;  /* 0x0000007e932e7223 */ /* 0x180fe20000010838 */
[-CC-:B------:R-:W-:Y:S01]  /*3ea0*/  FFMA.FTZ R105, R153, R126.reuse, -R56.reuse ;  /* 0x0000007e99697223 */ /* 0x180fe20000010838 */
[-CC-:B------:R-:W-:Y:S01]  /*3eb0*/  FFMA.FTZ R50, R155, R126.reuse, -R56.reuse ;  /* 0x0000007e9b327223 */ /* 0x180fe20000010838 */
[----:B------:R2:W-:Y:S01]  /*3ec0*/  MUFU.EX2 R26, R101 ;  /* 0x00000065001a7308 */ /* 0x0005e20000000800 */
[-CC-:B---3--:R-:W-:Y:S01]  /*3ed0*/  FFMA.FTZ R91, R129, R126.reuse, -R56.reuse ;  /* 0x0000007e815b7223 */ /* 0x188fe20000010838 */
[----:B------:R-:W-:Y:S01]  /*3ee0*/  FFMA.FTZ R115, R161, R126, -R56 ;  /* 0x0000007ea1737223 */ /* 0x000fe20000010838 */
[----:B------:R-:W-:-:S05]  /*3ef0*/  IMAD.MOV.U32 R108, RZ, RZ, R25 ;  /* 0x000000ffff6c7224 */ /* 0x000fca00078e0019 */
[----:B------:R3:W-:Y:S01]  /*3f00*/  MUFU.EX2 R30, R113 ;  /* 0x00000071001e7308 */ /* 0x0007e20000000800 */
[-CC-:B--2---:R-:W-:Y:S01]  /*3f10*/  FFMA.FTZ R101, R145, R126.reuse, -R56.reuse ;  /* 0x0000007e91657223 */ /* 0x184fe20000010838 */
[----:B-1----:R-:W-:Y:S01]  /*3f20*/  FMNMX.FTZ R52, R48, R103, !PT ;  /* 0x0000006730347209 */ /* 0x002fe20007810000 */
[-CC-:B------:R-:W-:Y:S01]  /*3f30*/  FFMA.FTZ R103, R149, R126.reuse, -R56.reuse ;  /* 0x0000007e95677223 */ /* 0x180fe20000010838 */
[----:B------:R-:W-:-:S04]  /*3f40*/  FFMA.FTZ R48, R151, R126, -R56 ;  /* 0x0000007e97307223 */ /* 0x000fc80000010838 */
[----:B------:R-:W-:Y:S01]  /*3f50*/  MUFU.EX2 R6, R6 ;  /* 0x0000000600067308 */ /* 0x000fe20000000800 */
[----:B------:R-:W1:Y:S01]  /*3f60*/  SHFL.BFLY PT, R131, R52, 0x1, 0x1f ;  /* 0x0c201f0034837f89 */ /* 0x000e6200000e0000 */
[----:B---3--:R-:W-:-:S06]  /*3f70*/  FFMA.FTZ R113, R157, R126, -R56 ;  /* 0x0000007e9d717223 */ /* 0x008fcc0000010838 */
[----:B------:R-:W2:Y:S08]  /*3f80*/  MUFU.EX2 R33, R33 ;  /* 0x0000002100217308 */ /* 0x000eb00000000800 */
[----:B------:R-:W3:Y:S08]  /*3f90*/  MUFU.EX2 R10, R10 ;  /* 0x0000000a000a7308 */ /* 0x000ef00000000800 */
[----:B------:R-:W4:Y:S01]  /*3fa0*/  MUFU.EX2 R37, R37 ;  /* 0x0000002500257308 */ /* 0x000f220000000800 */
[----:B-1----:R-:W-:Y:S01]  /*3fb0*/  FMNMX.FTZ R131, R52, R131, !PT ;  /* 0x0000008334837209 */ /* 0x002fe20007810000 */
[----:B------:R-:W-:-:S03]  /*3fc0*/  FFMA.FTZ R52, R159, R126, -R56 ;  /* 0x0000007e9f347223 */ /* 0x000fc60000010838 */
[C---:B------:R-:W-:Y:S01]  /*3fd0*/  FSETP.NEU.FTZ.AND P2, PT, R131.reuse, -INF , PT ;  /* 0xff8000008300780b */ /* 0x040fe20003f5d000 */
[----:B------:R-:W-:Y:S02]  /*3fe0*/  FFMA.FTZ R54, R131, R126, -8 ;  /* 0xc100000083367423 */ /* 0x000fe4000001007e */
[----:B------:R-:W1:Y:S03]  /*3ff0*/  MUFU.EX2 R12, R12 ;  /* 0x0000000c000c7308 */ /* 0x000e660000000800 */
[----:B------:R-:W-:Y:S02]  /*4000*/  FSEL R62, R54, RZ, P2 ;  /* 0x000000ff363e7208 */ /* 0x000fe40001000000 */
[----:B------:R-:W-:-:S03]  /*4010*/  ISETP.GE.AND P2, PT, R22, R17, PT ;  /* 0x000000111600720c */ /* 0x000fc60003f46270 */
        /* <DEDUP_REMOVED lines=9> */
[----:B--2---:R-:W-:Y:S01]  /*40b0*/  FADD.FTZ R21, R6, R33 ;  /* 0x0000002106157221 */ /* 0x004fe20000010000 */
[-CC-:B------:R-:W-:Y:S01]  /*40c0*/  FFMA.FTZ R19, R19, R126.reuse, -R62.reuse ;  /* 0x0000007e13137223 */ /* 0x180fe2000001083e */
[-CC-:B------:R-:W-:Y:S01]  /*40d0*/  FFMA.FTZ R27, R27, R126.reuse, -R62.reuse ;  /* 0x0000007e1b1b7223 */ /* 0x180fe2000001083e */
[-CC-:B------:R-:W-:Y:S01]  /*40e0*/  FFMA.FTZ R45, R45, R126.reuse, -R62.reuse ;  /* 0x0000007e2d2d7223 */ /* 0x180fe2000001083e */
[----:B---3--:R-:W-:Y:S01]  /*40f0*/  FADD.FTZ R80, R10, R21 ;  /* 0x000000150a507221 */ /* 0x008fe20000010000 */
[----:B------:R-:W2:Y:S01]  /*4100*/  MUFU.EX2 R4, R4 ;  /* 0x0000000400047308 */ /* 0x000ea20000000800 */
[-CC-:B------:R-:W-:Y:S01]  /*4110*/  FFMA.FTZ R11, R47, R126.reuse, -R62.reuse ;  /* 0x0000007e2f0b7223 */ /* 0x180fe2000001083e */
[-C--:B------:R-:W-:Y:S01]  /*4120*/  FFMA.FTZ R51, R51, R126.reuse, -R62 ;  /* 0x0000007e33337223 */ /* 0x080fe2000001083e */
[----:B----4-:R-:W-:Y:S01]  /*4130*/  FADD.FTZ R21, R37, R80 ;  /* 0x0000005025157221 */ /* 0x010fe20000010000 */
[-CC-:B------:R-:W-:Y:S01]  /*4140*/  FFMA.FTZ R53, R53, R126.reuse, -R62.reuse ;  /* 0x0000007e35357223 */ /* 0x180fe2000001083e */
[-CC-:B------:R-:W-:Y:S01]  /*4150*/  FFMA.FTZ R13, R55, R126.reuse, -R62.reuse ;  /* 0x0000007e370d7223 */ /* 0x180fe2000001083e */
[-CC-:B------:R-:W-:Y:S01]  /*4160*/  FFMA.FTZ R60, R59, R126.reuse, -R62.reuse ;  /* 0x0000007e3b3c7223 */ /* 0x180fe2000001083e */
[----:B-1----:R-:W-:Y:S01]  /*4170*/  FADD.FTZ R80, R12, R21 ;  /* 0x000000150c507221 */ /* 0x002fe20000010000 */
[----:B------:R1:W3:Y:S01]  /*4180*/  MUFU.EX2 R64, R56 ;  /* 0x0000003800407308 */ /* 0x0002e20000000800 */
[-CC-:B------:R-:W-:Y:S01]  /*4190*/  FFMA.FTZ R57, R57, R126.reuse, -R62.reuse ;  /* 0x0000007e39397223 */ /* 0x180fe2000001083e */
[-CC-:B------:R-:W-:Y:S01]  /*41a0*/  FFMA.FTZ R29, R29, R126.reuse, -R62.reuse ;  /* 0x0000007e1d1d7223 */ /* 0x180fe2000001083e */
[--C-:B------:R-:W-:Y:S01]  /*41b0*/  FFMA.FTZ R61, R61, R126, -R62.reuse ;  /* 0x0000007e3d3d7223 */ /* 0x100fe2000001083e */
[----:B------:R-:W-:Y:S01]  /*41c0*/  F2FP.SATFINITE.E4M3.F32.PACK_AB_MERGE_C R201, R37, R10, RZ ;  /* 0x0000000a25c9723e */ /* 0x000fe200048070ff */
[-CC-:B------:R-:W-:Y:S01]  /*41d0*/  FFMA.FTZ R31, R31, R126.reuse, -R62.reuse ;  /* 0x0000007e1f1f7223 */ /* 0x180fe2000001083e */
[-CC-:B------:R-:W-:Y:S01]  /*41e0*/  FFMA.FTZ R63, R63, R126.reuse, -R62.reuse ;  /* 0x0000007e3f3f7223 */ /* 0x180fe2000001083e */
[-CC-:B------:R-:W-:Y:S01]  /*41f0*/  FFMA.FTZ R65, R65, R126.reuse, -R62.reuse ;  /* 0x0000007e41417223 */ /* 0x180fe2000001083e */
[----:B------:R4:W-:Y:S01]  /*4200*/  MUFU.EX2 R129, R58 ;  /* 0x0000003a00817308 */ /* 0x0009e20000000800 */
[----:B-1----:R-:W-:Y:S01]  /*4210*/  FFMA.FTZ R56, R23, R126, -R62 ;  /* 0x0000007e17387223 */ /* 0x002fe2000001083e */
[----:B------:R-:W-:-:S02]  /*4220*/  IMAD.U32 R23, RZ, RZ, UR40 ;  /* 0x00000028ff177e24 */ /* 0x000fc4000f8e00ff */
[-CC-:B------:R-:W-:Y:S01]  /*4230*/  FFMA.FTZ R69, R69, R126.reuse, -R62.reuse ;  /* 0x0000007e45457223 */ /* 0x180fe2000001083e */
[-CC-:B------:R-:W-:Y:S01]  /*4240*/  FFMA.FTZ R71, R71, R126.reuse, -R62.reuse ;  /* 0x0000007e47477223 */ /* 0x180fe2000001083e */
[-CC-:B------:R-:W-:Y:S01]  /*4250*/  FFMA.FTZ R35, R35, R126.reuse, -R62.reuse ;  /* 0x0000007e23237223 */ /* 0x180fe2000001083e */
[-CC-:B------:R-:W-:Y:S01]  /*4260*/  FFMA.FTZ R79, R79, R126.reuse, -R62.reuse ;  /* 0x0000007e4f4f7223 */ /* 0x180fe2000001083e */
[-CC-:B------:R-:W-:Y:S01]  /*4270*/  FFMA.FTZ R87, R87, R126.reuse, -R62.reuse ;  /* 0x0000007e57577223 */ /* 0x180fe2000001083e */
[----:B------:R-:W-:Y:S01]  /*4280*/  MUFU.EX2 R7, R7 ;  /* 0x0000000700077308 */ /* 0x000fe20000000800 */
[--C-:B----4-:R-:W-:Y:S01]  /*4290*/  FFMA.FTZ R58, R49, R126, -R62.reuse ;  /* 0x0000007e313a7223 */ /* 0x110fe2000001083e */
[----:B------:R-:W-:Y:S01]  /*42a0*/  F2FP.SATFINITE.E4M3.F32.PACK_AB_MERGE_C R201, R33, R6, R201 ;  /* 0x0000000621c9723e */ /* 0x000fe200048070c9 */
[-CC-:B------:R-:W-:Y:S01]  /*42b0*/  FFMA.FTZ R93, R93, R126.reuse, -R62.reuse ;  /* 0x0000007e5d5d7223 */ /* 0x180fe2000001083e */
[-CC-:B------:R-:W-:Y:S01]  /*42c0*/  FFMA.FTZ R39, R39, R126.reuse, -R62.reuse ;  /* 0x0000007e27277223 */ /* 0x180fe2000001083e */
[-CC-:B------:R-:W-:Y:S01]  /*42d0*/  FFMA.FTZ R43, R43, R126.reuse, -R62.reuse ;  /* 0x0000007e2b2b7223 */ /* 0x180fe2000001083e */
[-CC-:B------:R-:W-:Y:S01]  /*42e0*/  FFMA.FTZ R107, R107, R126.reuse, -R62.reuse ;  /* 0x0000007e6b6b7223 */ /* 0x180fe2000001083e */
[-CC-:B------:R-:W-:Y:S01]  /*42f0*/  FFMA.FTZ R109, R109, R126.reuse, -R62.reuse ;  /* 0x0000007e6d6d7223 */ /* 0x180fe2000001083e */
[----:B------:R-:W1:Y:S01]  /*4300*/  MUFU.EX2 R41, R41 ;  /* 0x0000002900297308 */ /* 0x000e620000000800 */
[-CC-:B------:R-:W-:Y:S01]  /*4310*/  FFMA.FTZ R111, R111, R126.reuse, -R62.reuse ;  /* 0x0000007e6f6f7223 */ /* 0x180fe2000001083e */
[-CC-:B------:R-:W-:Y:S01]  /*4320*/  FFMA.FTZ R117, R117, R126.reuse, -R62.reuse ;  /* 0x0000007e75757223 */ /* 0x180fe2000001083e */
[-CC-:B------:R-:W-:Y:S01]  /*4330*/  FFMA.FTZ R119, R119, R126.reuse, -R62.reuse ;  /* 0x0000007e77777223 */ /* 0x180fe2000001083e */
[-CC-:B------:R-:W-:Y:S01]  /*4340*/  FFMA.FTZ R121, R121, R126.reuse, -R62.reuse ;  /* 0x0000007e79797223 */ /* 0x180fe2000001083e */
[-CC-:B------:R-:W-:Y:S01]  /*4350*/  FFMA.FTZ R123, R123, R126.reuse, -R62.reuse ;  /* 0x0000007e7b7b7223 */ /* 0x180fe2000001083e */
[----:B------:R-:W-:Y:S01]  /*4360*/  FFMA.FTZ R62, R125, R126, -R62 ;  /* 0x0000007e7d3e7223 */ /* 0x000fe2000001083e */
[--C-:B------:R-:W-:Y:S01]  /*4370*/  IMAD.MOV.U32 R33, RZ, RZ, R25.reuse ;  /* 0x000000ffff217224 */ /* 0x100fe200078e0019 */
[----:B------:R-:W4:Y:S01]  /*4380*/  MUFU.EX2 R54, R54 ;  /* 0x0000003600367308 */ /* 0x000f220000000800 */
[----:B------:R-:W-:-:S02]  /*4390*/  IMAD.MOV.U32 R37, RZ, RZ, R25 ;  /* 0x000000ffff257224 */ /* 0x000fc400078e0019 */
[--C-:B------:R-:W-:Y:S02]  /*43a0*/  IMAD.MOV.U32 R47, RZ, RZ, R25.reuse ;  /* 0x000000ffff2f7224 */ /* 0x100fe400078e0019 */
[--C-:B------:R-:W-:Y:S02]  /*43b0*/  IMAD.MOV.U32 R49, RZ, RZ, R25.reuse ;  /* 0x000000ffff317224 */ /* 0x100fe400078e0019 */
[--C-:B------:R-:W-:Y:S01]  /*43c0*/  IMAD.MOV.U32 R55, RZ, RZ, R25.reuse ;  /* 0x000000ffff377224 */ /* 0x100fe200078e0019 */
[----:B------:R2:W-:Y:S01]  /*43d0*/  MUFU.EX2 R66, R15 ;  /* 0x0000000f00427308 */ /* 0x0005e20000000800 */
[----:B------:R-:W-:-:S07]  /*43e0*/  IMAD.MOV.U32 R59, RZ, RZ, R25 ;  /* 0x000000ffff3b7224 */ /* 0x000fce00078e0019 */
[----:B------:R-:W5:Y:S01]  /*43f0*/  MUFU.EX2 R14, R14 ;  /* 0x0000000e000e7308 */ /* 0x000f620000000800 */
[----:B--2---:R-:W-:-:S04]  /*4400*/  FADD.FTZ R15, R5, R4 ;  /* 0x00000004050f7221 */ /* 0x004fc80000010000 */
[----:B---3--:R-:W-:Y:S01]  /*4410*/  FADD.FTZ R78, R64, R15 ;  /* 0x0000000f404e7221 */ /* 0x008fe20000010000 */
[----:B------:R-:W-:Y:S02]  /*4420*/  @!P1 VIADD R15, R23, 0x33440 ;  /* 0x00033440170f9836 */ /* 0x000fe40000000000 */
[----:B-1----:R-:W-:Y:S01]  /*4430*/  FADD.FTZ R23, R41, R80 ;  /* 0x0000005029177221 */ /* 0x002fe20000010000 */
[----:B------:R-:W1:Y:S01]  /*4440*/  MUFU.EX2 R67, R67 ;  /* 0x0000004300437308 */ /* 0x000e620000000800 */
[C---:B------:R-:W-:Y:S01]  /*4450*/  FADD.FTZ R78, R129.reuse, R78 ;  /* 0x0000004e814e7221 */ /* 0x040fe20000010000 */
[----:B------:R-:W-:Y:S02]  /*4460*/  F2FP.SATFINITE.E4M3.F32.PACK_AB_MERGE_C R64, R129, R64, RZ ;  /* 0x000000408140723e */ /* 0x000fe400048070ff */
[----:B------:R-:W-:Y:S01]  /*4470*/  @!P1 PRMT R15, RZ, 0x654, R15 ;  /* 0x00000654ff0f9816 */ /* 0x000fe2000000000f */
[----:B------:R-:W-:Y:S01]  /*4480*/  FADD.FTZ R21, R7, R78 ;  /* 0x0000004e07157221 */ /* 0x000fe20000010000 */
[----:B------:R-:W-:Y:S01]  /*4490*/  F2FP.SATFINITE.E4M3.F32.PACK_AB_MERGE_C R200, R4, R5, R64 ;  /* 0x0000000504c8723e */ /* 0x000fe20004807040 */
[----:B------:R-:W-:Y:S01]  /*44a0*/  IMAD.MOV.U32 R64, RZ, RZ, R25 ;  /* 0x000000ffff407224 */ /* 0x000fe200078e0019 */
[----:B------:R-:W2:Y:S01]  /*44b0*/  MUFU.EX2 R19, R19 ;  /* 0x0000001300137308 */ /* 0x000ea20000000800 */
[----:B----4-:R-:W-:Y:S01]  /*44c0*/  FADD.FTZ R21, R54, R21 ;  /* 0x0000001536157221 */ /* 0x010fe20000010000 */
[----:B-----5:R-:W-:Y:S01]  /*44d0*/  FADD.FTZ R82, R14, R23 ;  /* 0x000000170e527221 */ /* 0x020fe20000010000 */
[----:B------:R3:W-:Y:S02]  /*44e0*/  @!P1 SYNCS.ARRIVE.TRANS64.RED.A1T0 RZ, [R15+URZ], RZ ;  /* 0x000000ff0fff99a7 */ /* 0x0007e4000810043f */
[----:B------:R-:W-:-:S03]  /*44f0*/  FADD.FTZ R80, R66, R21 ;  /* 0x0000001542507221 */ /* 0x000fc60000010000 */
[----:B------:R-:W4:Y:S01]  /*4500*/  MUFU.EX2 R9, R9 ;  /* 0x0000000900097308 */ /* 0x000f220000000800 */
[C---:B-1----:R-:W-:Y:S01]  /*4510*/  F2FP.SATFINITE.E4M3.F32.PACK_AB_MERGE_C R203, R67.reuse, R14, RZ ;  /* 0x0000000e43cb723e */ /* 0x042fe200048070ff */
[----:B---3--:R-:W-:Y:S01]  /*4520*/  FADD.FTZ R15, R67, R82 ;  /* 0x00000052430f7221 */ /* 0x008fe20000010000 */
[----:B------:R-:W-:Y:S02]  /*4530*/  IMAD.MOV.U32 R67, RZ, RZ, R25 ;  /* 0x000000ffff437224 */ /* 0x000fe400078e0019 */
[----:B------:R-:W-:Y:S01]  /*4540*/  F2FP.SATFINITE.E4M3.F32.PACK_AB_MERGE_C R203, R41, R12, R203 ;  /* 0x0000000c29cb723e */ /* 0x000fe200048070cb */
[----:B------:R-:W-:Y:S02]  /*4550*/  IMAD.MOV.U32 R41, RZ, RZ, R25 ;  /* 0x000000ffff297224 */ /* 0x000fe400078e0019 */
[----:B------:R-:W-:Y:S01]  /*4560*/  FADD.FTZ R82, R20, R15 ;  /* 0x0000000f14527221 */ /* 0x000fe20000010000 */
[----:B------:R-:W1:Y:S01]  /*4570*/  MUFU.EX2 R73, R73 ;  /* 0x0000004900497308 */ /* 0x000e620000000800 */
[C---:B--2---:R-:W-:Y:S01]  /*4580*/  FADD.FTZ R80, R19.reuse, R80 ;  /* 0x0000005013507221 */ /* 0x044fe20000010000 */
[----:B------:R-:W-:-:S04]  /*4590*/  F2FP.SATFINITE.E4M3.F32.PACK_AB_MERGE_C R66, R19, R66, RZ ;  /* 0x000000421342723e */ /* 0x000fc800048070ff */
[----:B------:R-:W-:Y:S01]  /*45a0*/  F2FP.SATFINITE.E4M3.F32.PACK_AB_MERGE_C R202, R54, R7, R66 ;  /* 0x0000000736ca723e */ /* 0x000fe20004807042 */
[--C-:B------:R-:W-:Y:S01]  /*45b0*/  IMAD.MOV.U32 R54, RZ, RZ, R25.reuse ;  /* 0x000000ffff367224 */ /* 0x100fe200078e0019 */
[----:B------:R-:W2:Y:S01]  /*45c0*/  MUFU.EX2 R56, R56 ;  /* 0x0000003800387308 */ /* 0x000ea20000000800 */
[----:B----4-:R-:W-:Y:S01]  /*45d0*/  FADD.FTZ R15, R9, R80 ;  /* 0x00000050090f7221 */ /* 0x010fe20000010000 */
[----:B------:R-:W-:-:S06]  /*45e0*/  IMAD.MOV.U32 R66, RZ, RZ, R25 ;  /* 0x000000ffff427224 */ /* 0x000fcc00078e0019 */
[----:B------:R-:W3:Y:S01]  /*45f0*/  MUFU.EX2 R27, R27 ;  /* 0x0000001b001b7308 */ /* 0x000ee20000000800 */
[----:B-1----:R-:W-:-:S04]  /*4600*/  FADD.FTZ R21, R73, R82 ;  /* 0x0000005249157221 */ /* 0x002fc80000010000 */
[----:B------:R-:W-:-:S03]  /*4610*/  FADD.FTZ R84, R24, R21 ;  /* 0x0000001518547221 */ /* 0x000fc60000010000 */
[----:B------:R-:W1:Y:S01]  /*4620*/  MUFU.EX2 R75, R75 ;  /* 0x0000004b004b7308 */ /* 0x000e620000000800 */
[----:B--2---:R-:W-:-:S07]  /*4630*/  FADD.FTZ R82, R56, R15 ;  /* 0x0000000f38527221 */ /* 0x004fce0000010000 */
[----:B------:R2:W4:Y:S01]  /*4640*/  MUFU.EX2 R68, R45 ;  /* 0x0000002d00447308 */ /* 0x0005220000000800 */
[----:B---3--:R-:W-:-:S07]  /*4650*/  FADD.FTZ R15, R27, R82 ;  /* 0x000000521b0f7221 */ /* 0x008fce0000010000 */
[----:B------:R-:W3:Y:S01]  /*4660*/  MUFU.EX2 R11, R11 ;  /* 0x0000000b000b7308 */ /* 0x000ee20000000800 */
[C---:B-1----:R-:W-:Y:S01]  /*4670*/  FADD.FTZ R21, R75.reuse, R84 ;  /* 0x000000544b157221 */ /* 0x042fe20000010000 */
[----:B------:R-:W-:Y:S01]  /*4680*/  F2FP.SATFINITE.E4M3.F32.PACK_AB_MERGE_C R75, R75, R24, RZ ;  /* 0x000000184b4b723e */ /* 0x000fe200048070ff */
[----:B--2---:R-:W-:Y:S02]  /*4690*/  IMAD.MOV.U32 R45, RZ, RZ, R25 ;  /* 0x000000ffff2d7224 */ /* 0x004fe400078e0019 */
[----:B------:R-:W-:Y:S01]  /*46a0*/  FADD.FTZ R84, R26, R21 ;  /* 0x000000151a547221 */ /* 0x000fe20000010000 */
[----:B------:R-:W-:Y:S01]  /*46b0*/  F2FP.SATFINITE.E4M3.F32.PACK_AB_MERGE_C R205, R73, R20, R75 ;  /* 0x0000001449cd723e */ /* 0x000fe2000480704b */
[----:B------:R-:W-:Y:S01]  /*46c0*/  IMAD.MOV.U32 R73, RZ, RZ, R25 ;  /* 0x000000ffff497224 */ /* 0x000fe200078e0019 */
[----:B------:R-:W1:Y:S01]  /*46d0*/  MUFU.EX2 R77, R77 ;  /* 0x0000004d004d7308 */ /* 0x000e620000000800 */
[C---:B----4-:R-:W-:Y:S01]  /*46e0*/  FADD.FTZ R82, R68.reuse, R15 ;  /* 0x0000000f44527221 */ /* 0x050fe20000010000 */
[----:B------:R-:W-:Y:S01]  /*46f0*/  F2FP.SATFINITE.E4M3.F32.PACK_AB_MERGE_C R27, R68, R27, RZ ;  /* 0x0000001b441b723e */ /* 0x000fe200048070ff */
[----:B------:R-:W-:-:S02]  /*4700*/  IMAD.MOV.U32 R68, RZ, RZ, R25 ;  /* 0x000000ffff447224 */ /* 0x000fc400078e0019 */
[----:B------:R-:W-:Y:S01]  /*4710*/  IMAD.MOV.U32 R75, RZ, RZ, R25 ;  /* 0x000000ffff4b7224 */ /* 0x000fe200078e0019 */
[----:B------:R-:W-:Y:S01]  /*4720*/  F2FP.SATFINITE.E4M3.F32.PACK_AB_MERGE_C R204, R56, R9, R27 ;  /* 0x0000000938cc723e */ /* 0x000fe2000480701b */
[--C-:B------:R-:W-:Y:S01]  /*4730*/  IMAD.MOV.U32 R27, RZ, RZ, R25.reuse ;  /* 0x000000ffff1b7224 */ /* 0x100fe200078e0019 */
[----:B------:R-:W2:Y:S01]  /*4740*/  MUFU.EX2 R58, R58 ;  /* 0x0000003a003a7308 */ /* 0x000ea20000000800 */
[----:B---3--:R-:W-:Y:S01]  /*4750*/  FADD.FTZ R15, R11, R82 ;  /* 0x000000520b0f7221 */ /* 0x008fe20000010000 */
        /* <DEDUP_REMOVED lines=24> */
[--C-:B------:R-:W-:Y:S02]  /*48e0*/  IMAD.MOV.U32 R58, RZ, RZ, R25.reuse ;  /* 0x000000ffff3a7224 */ /* 0x100fe400078e0019 */
[--C-:B------:R-:W-:Y:S02]  /*48f0*/  IMAD.MOV.U32 R81, RZ, RZ, R25.reuse ;  /* 0x000000ffff517224 */ /* 0x100fe400078e0019 */
[--C-:B------:R-:W-:Y:S02]  /*4900*/  IMAD.MOV.U32 R86, RZ, RZ, R25.reuse ;  /* 0x000000ffff567224 */ /* 0x100fe400078e0019 */
[----:B------:R-:W3:Y:S01]  /*4910*/  MUFU.EX2 R57, R57 ;  /* 0x0000003900397308 */ /* 0x000ee20000000800 */
[----:B-1----:R-:W-:Y:S01]  /*4920*/  FADD.FTZ R21, R83, R84 ;  /* 0x0000005453157221 */ /* 0x002fe20000010000 */
[----:B------:R-:W-:-:S03]  /*4930*/  IMAD.MOV.U32 R84, RZ, RZ, R25 ;  /* 0x000000ffff547224 */ /* 0x000fc600078e0019 */
[----:B------:R-:W-:-:S03]  /*4940*/  FADD.FTZ R24, R32, R21 ;  /* 0x0000001520187221 */ /* 0x000fc60000010000 */
[----:B------:R-:W1:Y:S01]  /*4950*/  MUFU.EX2 R85, R85 ;  /* 0x0000005500557308 */ /* 0x000e620000000800 */
[----:B--2---:R-:W-:-:S07]  /*4960*/  FADD.FTZ R14, R60, R15 ;  /* 0x0000000f3c0e7221 */ /* 0x004fce0000010000 */
[----:B------:R2:W4:Y:S01]  /*4970*/  MUFU.EX2 R72, R29 ;  /* 0x0000001d00487308 */ /* 0x0005220000000800 */
[----:B---3--:R-:W-:-:S07]  /*4980*/  FADD.FTZ R15, R57, R14 ;  /* 0x0000000e390f7221 */ /* 0x008fce0000010000 */
[----:B------:R-:W3:Y:S01]  /*4990*/  MUFU.EX2 R61, R61 ;  /* 0x0000003d003d7308 */ /* 0x000ee20000000800 */
[C---:B-1----:R-:W-:Y:S01]  /*49a0*/  F2FP.SATFINITE.E4M3.F32.PACK_AB_MERGE_C R32, R85.reuse, R32, RZ ;  /* 0x000000205520723e */ /* 0x042fe200048070ff */
[----:B------:R-:W-:Y:S01]  /*49b0*/  FADD.FTZ R85, R85, R24 ;  /* 0x0000001855557221 */ /* 0x000fe20000010000 */
[----:B--2---:R-:W-:Y:S02]  /*49c0*/  IMAD.MOV.U32 R29, RZ, RZ, R25 ;  /* 0x000000ffff1d7224 */ /* 0x004fe400078e0019 */
[----:B------:R-:W-:Y:S01]  /*49d0*/  F2FP.SATFINITE.E4M3.F32.PACK_AB_MERGE_C R209, R83, R30, R32 ;  /* 0x0000001e53d1723e */ /* 0x000fe20004807020 */
[----:B------:R-:W-:Y:S01]  /*49e0*/  FADD.FTZ R24, R34, R85 ;  /* 0x0000005522187221 */ /* 0x000fe20000010000 */
        /* <DEDUP_REMOVED lines=8> */
[----:B------:R2:W4:Y:S01]  /*4a70*/  MUFU.EX2 R74, R31 ;  /* 0x0000001f004a7308 */ /* 0x0005220000000800 */
[----:B---3--:R-:W-:Y:S01]  /*4a80*/  FADD.FTZ R15, R61, R14 ;  /* 0x0000000e3d0f7221 */ /* 0x008fe20000010000 */
[--C-:B------:R-:W-:Y:S02]  /*4a90*/  IMAD.MOV.U32 R60, RZ, RZ, R25.reuse ;  /* 0x000000ffff3c7224 */ /* 0x100fe400078e0019 */
[--C-:B------:R-:W-:Y:S02]  /*4aa0*/  IMAD.MOV.U32 R83, RZ, RZ, R25.reuse ;  /* 0x000000ffff537224 */ /* 0x100fe400078e0019 */
[--C-:B------:R-:W-:Y:S02]  /*4ab0*/  IMAD.MOV.U32 R85, RZ, RZ, R25.reuse ;  /* 0x000000ffff557224 */ /* 0x100fe400078e0019 */
[----:B------:R-:W3:Y:S01]  /*4ac0*/  MUFU.EX2 R63, R63 ;  /* 0x0000003f003f7308 */ /* 0x000ee20000000800 */
[----:B-1----:R-:W-:Y:S01]  /*4ad0*/  FADD.FTZ R19, R89, R24 ;  /* 0x0000001859137221 */ /* 0x002fe20000010000 */
[----:B--2---:R-:W-:-:S03]  /*4ae0*/  IMAD.MOV.U32 R31, RZ, RZ, R25 ;  /* 0x000000ffff1f7224 */ /* 0x004fc600078e0019 */
[----:B------:R-:W-:-:S03]  /*4af0*/  FADD.FTZ R28, R36, R19 ;  /* 0x00000013241c7221 */ /* 0x000fc60000010000 */
[----:B------:R-:W1:Y:S01]  /*4b00*/  MUFU.EX2 R91, R91 ;  /* 0x0000005b005b7308 */ /* 0x000e620000000800 */
[----:B----4-:R-:W-:-:S07]  /*4b10*/  FADD.FTZ R24, R74, R15 ;  /* 0x0000000f4a187221 */ /* 0x010fce0000010000 */
[----:B------:R-:W2:Y:S01]  /*4b20*/  MUFU.EX2 R76, R65 ;  /* 0x00000041004c7308 */ /* 0x000ea20000000800 */
[----:B---3--:R-:W-:Y:S01]  /*4b30*/  FADD.FTZ R15, R63, R24 ;  /* 0x000000183f0f7221 */ /* 0x008fe20000010000 */
[----:B------:R-:W-:-:S06]  /*4b40*/  IMAD.MOV.U32 R24, RZ, RZ, R25 ;  /* 0x000000ffff187224 */ /* 0x000fcc00078e0019 */
[----:B------:R-:W3:Y:S01]  /*4b50*/  MUFU.EX2 R38, R38 ;  /* 0x0000002600267308 */ /* 0x000ee20000000800 */
[C---:B-1----:R-:W-:Y:S01]  /*4b60*/  F2FP.SATFINITE.E4M3.F32.PACK_AB_MERGE_C R36, R91.reuse, R36, RZ ;  /* 0x000000245b24723e */ /* 0x042fe200048070ff */
[----:B------:R-:W-:Y:S01]  /*4b70*/  FADD.FTZ R91, R91, R28 ;  /* 0x0000001c5b5b7221 */ /* 0x000fe20000010000 */
[--C-:B------:R-:W-:Y:S02]  /*4b80*/  IMAD.MOV.U32 R28, RZ, RZ, R25.reuse ;  /* 0x000000ffff1c7224 */ /* 0x100fe400078e0019 */
[----:B------:R-:W-:Y:S01]  /*4b90*/  F2FP.SATFINITE.E4M3.F32.PACK_AB_MERGE_C R211, R89, R34, R36 ;  /* 0x0000002259d3723e */ /* 0x000fe20004807024 */
[----:B------:R-:W-:Y:S02]  /*4ba0*/  IMAD.MOV.U32 R34, RZ, RZ, R25 ;  /* 0x000000ffff227224 */ /* 0x000fe400078e0019 */
[----:B------:R-:W1:Y:S01]  /*4bb0*/  MUFU.EX2 R69, R69 ;  /* 0x0000004500457308 */ /* 0x000e620000000800 */
[C---:B--2---:R-:W-:Y:S01]  /*4bc0*/  F2FP.SATFINITE.E4M3.F32.PACK_AB_MERGE_C R63, R76.reuse, R63, RZ ;  /* 0x0000003f4c3f723e */ /* 0x044fe200048070ff */
[----:B------:R-:W-:Y:S01]  /*4bd0*/  FADD.FTZ R76, R76, R15 ;  /* 0x0000000f4c4c7221 */ /* 0x000fe20000010000 */
[----:B------:R-:W-:-:S02]  /*4be0*/  IMAD.MOV.U32 R36, RZ, RZ, R25 ;  /* 0x000000ffff247224 */ /* 0x000fc400078e0019 */
[----:B------:R-:W-:Y:S01]  /*4bf0*/  F2FP.SATFINITE.E4M3.F32.PACK_AB_MERGE_C R210, R74, R61, R63 ;  /* 0x0000003d4ad2723e */ /* 0x000fe2000480703f */
[----:B------:R-:W-:Y:S02]  /*4c00*/  IMAD.MOV.U32 R61, RZ, RZ, R25 ;  /* 0x000000ffff3d7224 */ /* 0x000fe400078e0019 */
[----:B------:R-:W2:Y:S01]  /*4c10*/  MUFU.EX2 R95, R95 ;  /* 0x0000005f005f7308 */ /* 0x000ea20000000800 */
[----:B---3--:R-:W-:Y:S01]  /*4c20*/  FADD.FTZ R6, R38, R91 ;  /* 0x0000005b26067221 */ /* 0x008fe20000010000 */
[--C-:B------:R-:W-:Y:S02]  /*4c30*/  IMAD.MOV.U32 R63, RZ, RZ, R25.reuse ;  /* 0x000000ffff3f7224 */ /* 0x100fe400078e0019 */
[--C-:B------:R-:W-:Y:S02]  /*4c40*/  IMAD.MOV.U32 R65, RZ, RZ, R25.reuse ;  /* 0x000000ffff417224 */ /* 0x100fe400078e0019 */
[--C-:B------:R-:W-:Y:S02]  /*4c50*/  IMAD.MOV.U32 R74, RZ, RZ, R25.reuse ;  /* 0x000000ffff4a7224 */ /* 0x100fe400078e0019 */
[----:B------:R3:W4:Y:S01]  /*4c60*/  MUFU.EX2 R78, R71 ;  /* 0x00000047004e7308 */ /* 0x0007220000000800 */
[----:B-1----:R-:W-:Y:S01]  /*4c70*/  FADD.FTZ R15, R69, R76 ;  /* 0x0000004c450f7221 */ /* 0x002fe20000010000 */
[----:B------:R-:W-:-:S02]  /*4c80*/  IMAD.MOV.U32 R76, RZ, RZ, R25 ;  /* 0x000000ffff4c7224 */ /* 0x000fc400078e0019 */
[--C-:B------:R-:W-:Y:S02]  /*4c90*/  IMAD.MOV.U32 R89, RZ, RZ, R25.reuse ;  /* 0x000000ffff597224 */ /* 0x100fe400078e0019 */
[--C-:B------:R-:W-:Y:S02]  /*4ca0*/  IMAD.MOV.U32 R91, RZ, RZ, R25.reuse ;  /* 0x000000ffff5b7224 */ /* 0x100fe400078e0019 */
[----:B------:R-:W1:Y:S01]  /*4cb0*/  MUFU.EX2 R40, R40 ;  /* 0x0000002800287308 */ /* 0x000e620000000800 */
[----:B--2---:R-:W-:Y:S01]  /*4cc0*/  FADD.FTZ R19, R95, R6 ;  /* 0x000000065f137221 */ /* 0x004fe20000010000 */
[----:B---3--:R-:W-:-:S06]  /*4cd0*/  IMAD.MOV.U32 R71, RZ, RZ, R25 ;  /* 0x000000ffff477224 */ /* 0x008fcc00078e0019 */
[----:B------:R-:W2:Y:S01]  /*4ce0*/  MUFU.EX2 R35, R35 ;  /* 0x0000002300237308 */ /* 0x000ea20000000800 */
[----:B----4-:R-:W-:-:S07]  /*4cf0*/  FADD.FTZ R12, R78, R15 ;  /* 0x0000000f4e0c7221 */ /* 0x010fce0000010000 */
[----:B------:R-:W3:Y:S01]  /*4d00*/  MUFU.EX2 R97, R97 ;  /* 0x0000006100617308 */ /* 0x000ee20000000800 */
[----:B-1----:R-:W-:-:S07]  /*4d10*/  FADD.FTZ R20, R40, R19 ;  /* 0x0000001328147221 */ /* 0x002fce0000010000 */
[----:B------:R1:W4:Y:S01]  /*4d20*/  MUFU.EX2 R80, R79 ;  /* 0x0000004f00507308 */ /* 0x0003220000000800 */
[----:B--2---:R-:W-:-:S07]  /*4d30*/  FADD.FTZ R15, R35, R12 ;  /* 0x0000000c230f7221 */ /* 0x004fce0000010000 */
[----:B------:R-:W2:Y:S01]  /*4d40*/  MUFU.EX2 R42, R42 ;  /* 0x0000002a002a7308 */ /* 0x000ea20000000800 */
[C---:B---3--:R-:W-:Y:S01]  /*4d50*/  F2FP.SATFINITE.E4M3.F32.PACK_AB_MERGE_C R40, R97.reuse, R40, RZ ;  /* 0x000000286128723e */ /* 0x048fe200048070ff */
[----:B------:R-:W-:Y:S01]  /*4d60*/  FADD.FTZ R97, R97, R20 ;  /* 0x0000001461617221 */ /* 0x000fe20000010000 */
[--C-:B-1----:R-:W-:Y:S02]  /*4d70*/  IMAD.MOV.U32 R79, RZ, RZ, R25.reuse ;  /* 0x000000ffff4f7224 */ /* 0x102fe400078e0019 */
[----:B------:R-:W-:Y:S01]  /*4d80*/  F2FP.SATFINITE.E4M3.F32.PACK_AB_MERGE_C R213, R95, R38, R40 ;  /* 0x000000265fd5723e */ /* 0x000fe20004807028 */
[----:B------:R-:W-:Y:S02]  /*4d90*/  IMAD.MOV.U32 R38, RZ, RZ, R25 ;  /* 0x000000ffff267224 */ /* 0x000fe400078e0019 */
[----:B------:R-:W1:Y:S01]  /*4da0*/  MUFU.EX2 R87, R87 ;  /* 0x0000005700577308 */ /* 0x000e620000000800 */
[C---:B----4-:R-:W-:Y:S01]  /*4db0*/  F2FP.SATFINITE.E4M3.F32.PACK_AB_MERGE_C R35, R80.reuse, R35, RZ ;  /* 0x000000235023723e */ /* 0x050fe200048070ff */
[----:B------:R-:W-:Y:S01]  /*4dc0*/  FADD.FTZ R80, R80, R15 ;  /* 0x0000000f50507221 */ /* 0x000fe20000010000 */
[----:B------:R-:W-:-:S02]  /*4dd0*/  IMAD.MOV.U32 R40, RZ, RZ, R25 ;  /* 0x000000ffff287224 */ /* 0x000fc400078e0019 */
[----:B------:R-:W-:Y:S01]  /*4de0*/  F2FP.SATFINITE.E4M3.F32.PACK_AB_MERGE_C R212, R78, R69, R35 ;  /* 0x000000454ed4723e */ /* 0x000fe20004807023 */
[----:B------:R-:W-:Y:S02]  /*4df0*/  IMAD.MOV.U32 R35, RZ, RZ, R25 ;  /* 0x000000ffff237224 */ /* 0x000fe400078e0019 */
[----:B------:R-:W3:Y:S01]  /*4e00*/  MUFU.EX2 R99, R99 ;  /* 0x0000006300637308 */ /* 0x000ee20000000800 */
[----:B--2---:R-:W-:Y:S01]  /*4e10*/  FADD.FTZ R12, R42, R97 ;  /* 0x000000612a0c7221 */ /* 0x004fe20000010000 */
[--C-:B------:R-:W-:Y:S02]  /*4e20*/  IMAD.MOV.U32 R69, RZ, RZ, R25.reuse ;  /* 0x000000ffff457224 */ /* 0x100fe400078e0019 */
[--C-:B------:R-:W-:Y:S02]  /*4e30*/  IMAD.MOV.U32 R78, RZ, RZ, R25.reuse ;  /* 0x000000ffff4e7224 */ /* 0x100fe400078e0019 */
[--C-:B------:R-:W-:Y:S02]  /*4e40*/  IMAD.MOV.U32 R95, RZ, RZ, R25.reuse ;  /* 0x000000ffff5f7224 */ /* 0x100fe400078e0019 */
[----:B------:R2:W4:Y:S01]  /*4e50*/  MUFU.EX2 R82, R93 ;  /* 0x0000005d00527308 */ /* 0x0005220000000800 */
[----:B-1----:R-:W-:Y:S01]  /*4e60*/  FADD.FTZ R15, R87, R80 ;  /* 0x00000050570f7221 */ /* 0x002fe20000010000 */
[----:B------:R-:W-:-:S02]  /*4e70*/  IMAD.MOV.U32 R80, RZ, RZ, R25 ;  /* 0x000000ffff507224 */ /* 0x000fc400078e0019 */
[----:B------:R-:W-:-:S04]  /*4e80*/  IMAD.MOV.U32 R97, RZ, RZ, R25 ;  /* 0x000000ffff617224 */ /* 0x000fc800078e0019 */
[----:B------:R-:W-:Y:S01]  /*4e90*/  MUFU.EX2 R44, R44 ;  /* 0x0000002c002c7308 */ /* 0x000fe20000000800 */
[----:B---3--:R-:W-:Y:S01]  /*4ea0*/  FADD.FTZ R19, R99, R12 ;  /* 0x0000000c63137221 */ /* 0x008fe20000010000 */
[----:B--2---:R-:W-:-:S06]  /*4eb0*/  IMAD.MOV.U32 R93, RZ, RZ, R25 ;  /* 0x000000ffff5d7224 */ /* 0x004fcc00078e0019 */
[----:B------:R-:W1:Y:S01]  /*4ec0*/  MUFU.EX2 R101, R101 ;  /* 0x0000006500657308 */ /* 0x000e620000000800 */
[----:B----4-:R-:W-:-:S07]  /*4ed0*/  FADD.FTZ R20, R82, R15 ;  /* 0x0000000f52147221 */ /* 0x010fce0000010000 */
[----:B------:R-:W2:Y:S08]  /*4ee0*/  MUFU.EX2 R39, R39 ;  /* 0x0000002700277308 */ /* 0x000eb00000000800 */
[----:B------:R3:W4:Y:S01]  /*4ef0*/  MUFU.EX2 R10, R43 ;  /* 0x0000002b000a7308 */ /* 0x0007220000000800 */
[----:B-1----:R-:W-:Y:S01]  /*4f00*/  F2FP.SATFINITE.E4M3.F32.PACK_AB_MERGE_C R21, R101, R44, RZ ;  /* 0x0000002c6515723e */ /* 0x002fe200048070ff */
[----:B------:R-:W-:-:S03]  /*4f10*/  FADD.FTZ R44, R44, R19 ;  /* 0x000000132c2c7221 */ /* 0x000fc60000010000 */
[----:B------:R-:W-:Y:S01]  /*4f20*/  F2FP.SATFINITE.E4M3.F32.PACK_AB_MERGE_C R215, R99, R42, R21 ;  /* 0x0000002a63d7723e */ /* 0x000fe20004807015 */
[----:B------:R-:W-:Y:S01]  /*4f30*/  FADD.FTZ R101, R101, R44 ;  /* 0x0000002c65657221 */ /* 0x000fe20000010000 */
[--C-:B------:R-:W-:Y:S01]  /*4f40*/  IMAD.MOV.U32 R42, RZ, RZ, R25.reuse ;  /* 0x000000ffff2a7224 */ /* 0x100fe200078e0019 */
[----:B------:R-:W-:Y:S01]  /*4f50*/  MUFU.EX2 R48, R48 ;  /* 0x0000003000307308 */ /* 0x000fe20000000800 */
[----:B--2---:R-:W-:Y:S01]  /*4f60*/  FADD.FTZ R15, R39, R20 ;  /* 0x00000014270f7221 */ /* 0x004fe20000010000 */
[--C-:B---3--:R-:W-:Y:S02]  /*4f70*/  IMAD.MOV.U32 R43, RZ, RZ, R25.reuse ;  /* 0x000000ffff2b7224 */ /* 0x108fe400078e0019 */
[--C-:B------:R-:W-:Y:S02]  /*4f80*/  IMAD.MOV.U32 R44, RZ, RZ, R25.reuse ;  /* 0x000000ffff2c7224 */ /* 0x100fe400078e0019 */
[----:B------:R-:W-:Y:S02]  /*4f90*/  IMAD.MOV.U32 R99, RZ, RZ, R25 ;  /* 0x000000ffff637224 */ /* 0x000fe400078e0019 */
[----:B------:R-:W1:Y:S01]  /*4fa0*/  MUFU.EX2 R105, R105 ;  /* 0x0000006900697308 */ /* 0x000e620000000800 */
[C---:B----4-:R-:W-:Y:S01]  /*4fb0*/  F2FP.SATFINITE.E4M3.F32.PACK_AB_MERGE_C R39, R10.reuse, R39, RZ ;  /* 0x000000270a27723e */ /* 0x050fe200048070ff */
[----:B------:R-:W-:-:S03]  /*4fc0*/  FADD.FTZ R10, R10, R15 ;  /* 0x0000000f0a0a7221 */ /* 0x000fc60000010000 */
[----:B------:R-:W-:Y:S01]  /*4fd0*/  F2FP.SATFINITE.E4M3.F32.PACK_AB_MERGE_C R214, R82, R87, R39 ;  /* 0x0000005752d6723e */ /* 0x000fe20004807027 */
[--C-:B------:R-:W-:Y:S02]  /*4fe0*/  IMAD.MOV.U32 R39, RZ, RZ, R25.reuse ;  /* 0x000000ffff277224 */ /* 0x100fe400078e0019 */
[----:B------:R-:W2:Y:S01]  /*4ff0*/  MUFU.EX2 R46, R46 ;  /* 0x0000002e002e7308 */ /* 0x000ea20000000800 */
[--C-:B------:R-:W-:Y:S02]  /*5000*/  IMAD.MOV.U32 R82, RZ, RZ, R25.reuse ;  /* 0x000000ffff527224 */ /* 0x100fe400078e0019 */
[----:B------:R-:W-:-:S05]  /*5010*/  IMAD.MOV.U32 R87, RZ, RZ, R25 ;  /* 0x000000ffff577224 */ /* 0x000fca00078e0019 */
[----:B------:R-:W3:Y:S01]  /*5020*/  MUFU.EX2 R107, R107 ;  /* 0x0000006b006b7308 */ /* 0x000ee20000000800 */
[----:B-1----:R-:W-:-:S07]  /*5030*/  F2FP.SATFINITE.E4M3.F32.PACK_AB_MERGE_C R15, R105, R48, RZ ;  /* 0x00000030690f723e */ /* 0x002fce00048070ff */
[----:B------:R-:W1:Y:S01]  /*5040*/  MUFU.EX2 R103, R103 ;  /* 0x0000006700677308 */ /* 0x000e620000000800 */
[----:B--2---:R-:W-:Y:S01]  /*5050*/  FADD.FTZ R4, R46, R101 ;  /* 0x000000652e047221 */ /* 0x004fe20000010000 */
[----:B------:R-:W-:-:S06]  /*5060*/  IMAD.MOV.U32 R101, RZ, RZ, R25 ;  /* 0x000000ffff657224 */ /* 0x000fcc00078e0019 */
[----:B------:R2:W4:Y:S01]  /*5070*/  MUFU.EX2 R14, R109 ;  /* 0x0000006d000e7308 */ /* 0x0005220000000800 */
[----:B---3--:R-:W-:-:S07]  /*5080*/  FADD.FTZ R5, R107, R10 ;  /* 0x0000000a6b057221 */ /* 0x008fce0000010000 */
[----:B------:R-:W3:Y:S01]  /*5090*/  MUFU.EX2 R111, R111 ;  /* 0x0000006f006f7308 */ /* 0x000ee20000000800 */
[C---:B-1----:R-:W-:Y:S01]  /*50a0*/  F2FP.SATFINITE.E4M3.F32.PACK_AB_MERGE_C R217, R103.reuse, R46, R15 ;  /* 0x0000002e67d9723e */ /* 0x042fe2000480700f */
[----:B------:R-:W-:Y:S01]  /*50b0*/  FADD.FTZ R103, R103, R4 ;  /* 0x0000000467677221 */ /* 0x000fe20000010000 */
[--C-:B------:R-:W-:Y:S02]  /*50c0*/  IMAD.MOV.U32 R46, RZ, RZ, R25.reuse ;  /* 0x000000ffff2e7224 */ /* 0x100fe400078e0019 */
[----:B--2---:R-:W-:Y:S02]  /*50d0*/  IMAD.MOV.U32 R109, RZ, RZ, R25 ;  /* 0x000000ffff6d7224 */ /* 0x004fe400078e0019 */
[----:B------:R-:W-:Y:S01]  /*50e0*/  FADD.FTZ R48, R48, R103 ;  /* 0x0000006730307221 */ /* 0x000fe20000010000 */
[----:B------:R-:W-:Y:S01]  /*50f0*/  IMAD.MOV.U32 R103, RZ, RZ, R25 ;  /* 0x000000ffff677224 */ /* 0x000fe200078e0019 */
[----:B------:R1:W2:Y:S01]  /*5100*/  MUFU.EX2 R6, R117 ;  /* 0x0000007500067308 */ /* 0x0002a20000000800 */
[----:B----4-:R-:W-:Y:S01]  /*5110*/  FADD.FTZ R4, R14, R5 ;  /* 0x000000050e047221 */ /* 0x010fe20000010000 */
[----:B------:R-:W-:Y:S01]  /*5120*/  FADD.FTZ R105, R105, R48 ;  /* 0x0000003069697221 */ /* 0x000fe20000010000 */
[----:B------:R-:W-:-:S05]  /*5130*/  IMAD.MOV.U32 R48, RZ, RZ, R25 ;  /* 0x000000ffff307224 */ /* 0x000fca00078e0019 */
[----:B------:R-:W-:Y:S01]  /*5140*/  MUFU.EX2 R52, R52 ;  /* 0x0000003400347308 */ /* 0x000fe20000000800 */
[----:B---3--:R-:W-:Y:S01]  /*5150*/  FADD.FTZ R5, R111, R4 ;  /* 0x000000046f057221 */ /* 0x008fe20000010000 */
[----:B-1----:R-:W-:-:S06]  /*5160*/  IMAD.MOV.U32 R117, RZ, RZ, R25 ;  /* 0x000000ffff757224 */ /* 0x002fcc00078e0019 */
[----:B------:R-:W1:Y:S01]  /*5170*/  MUFU.EX2 R115, R115 ;  /* 0x0000007300737308 */ /* 0x000e620000000800 */
[C---:B--2---:R-:W-:Y:S01]  /*5180*/  F2FP.SATFINITE.E4M3.F32.PACK_AB_MERGE_C R111, R6.reuse, R111, RZ ;  /* 0x0000006f066f723e */ /* 0x044fe200048070ff */
[----:B------:R-:W-:-:S03]  /*5190*/  FADD.FTZ R6, R6, R5 ;  /* 0x0000000506067221 */ /* 0x000fc60000010000 */
[----:B------:R-:W-:Y:S01]  /*51a0*/  F2FP.SATFINITE.E4M3.F32.PACK_AB_MERGE_C R216, R14, R107, R111 ;  /* 0x0000006b0ed8723e */ /* 0x000fe2000480706f */
[--C-:B------:R-:W-:Y:S02]  /*51b0*/  IMAD.MOV.U32 R107, RZ, RZ, R25.reuse ;  /* 0x000000ffff6b7224 */ /* 0x100fe400078e0019 */
[----:B------:R-:W2:Y:S01]  /*51c0*/  MUFU.EX2 R50, R50 ;  /* 0x0000003200327308 */ /* 0x000ea20000000800 */
[----:B------:R-:W-:-:S07]  /*51d0*/  IMAD.MOV.U32 R111, RZ, RZ, R25 ;  /* 0x000000ffff6f7224 */ /* 0x000fce00078e0019 */
[----:B------:R-:W3:Y:S01]  /*51e0*/  MUFU.EX2 R119, R119 ;  /* 0x0000007700777308 */ /* 0x000ee20000000800 */
[----:B-1----:R-:W-:-:S07]  /*51f0*/  F2FP.SATFINITE.E4M3.F32.PACK_AB_MERGE_C R7, R115, R52, RZ ;  /* 0x000000347307723e */ /* 0x002fce00048070ff */
[----:B------:R-:W1:Y:S01]  /*5200*/  MUFU.EX2 R113, R113 ;  /* 0x0000007100717308 */ /* 0x000e620000000800 */
[----:B--2---:R-:W-:Y:S01]  /*5210*/  FADD.FTZ R4, R50, R105 ;  /* 0x0000006932047221 */ /* 0x004fe20000010000 */
[----:B------:R-:W-:-:S06]  /*5220*/  IMAD.MOV.U32 R105, RZ, RZ, R25 ;  /* 0x000000ffff697224 */ /* 0x000fcc00078e0019 */
[----:B------:R-:W2:Y:S01]  /*5230*/  MUFU.EX2 R12, R121 ;  /* 0x00000079000c7308 */ /* 0x000ea20000000800 */
[----:B---3--:R-:W-:-:S07]  /*5240*/  FADD.FTZ R5, R119, R6 ;  /* 0x0000000677057221 */ /* 0x008fce0000010000 */
[----:B------:R-:W-:Y:S01]  /*5250*/  MUFU.EX2 R123, R123 ;  /* 0x0000007b007b7308 */ /* 0x000fe20000000800 */
[C---:B-1----:R-:W-:Y:S01]  /*5260*/  F2FP.SATFINITE.E4M3.F32.PACK_AB_MERGE_C R219, R113.reuse, R50, R7 ;  /* 0x0000003271db723e */ /* 0x042fe20004807007 */
[----:B------:R-:W-:Y:S01]  /*5270*/  FADD.FTZ R113, R113, R4 ;  /* 0x0000000471717221 */ /* 0x000fe20000010000 */
[----:B------:R-:W-:-:S03]  /*5280*/  IMAD.MOV.U32 R50, RZ, RZ, R25 ;  /* 0x000000ffff327224 */ /* 0x000fc600078e0019 */
[----:B------:R-:W-:Y:S01]  /*5290*/  FADD.FTZ R52, R52, R113 ;  /* 0x0000007134347221 */ /* 0x000fe20000010000 */
[----:B------:R-:W-:Y:S01]  /*52a0*/  IMAD.MOV.U32 R113, RZ, RZ, R25 ;  /* 0x000000ffff717224 */ /* 0x000fe200078e0019 */
[----:B------:R-:W1:Y:S01]  /*52b0*/  MUFU.EX2 R62, R62 ;  /* 0x0000003e003e7308 */ /* 0x000e620000000800 */
[----:B--2---:R-:W-:Y:S01]  /*52c0*/  FADD.FTZ R4, R12, R5 ;  /* 0x000000050c047221 */ /* 0x004fe20000010000 */
[----:B------:R-:W-:Y:S01]  /*52d0*/  FADD.FTZ R7, R115, R52 ;  /* 0x0000003473077221 */ /* 0x000fe20000010000 */
[--C-:B------:R-:W-:Y:S02]  /*52e0*/  IMAD.MOV.U32 R52, RZ, RZ, R25.reuse ;  /* 0x000000ffff347224 */ /* 0x100fe400078e0019 */
[----:B------:R-:W-:Y:S01]  /*52f0*/  IMAD.MOV.U32 R115, RZ, RZ, R25 ;  /* 0x000000ffff737224 */ /* 0x000fe200078e0019 */
[----:B-1----:R-:W-:Y:S01]  /*5300*/  F2FP.SATFINITE.E4M3.F32.PACK_AB_MERGE_C R5, R62, R123, RZ ;  /* 0x0000007b3e05723e */ /* 0x002fe200048070ff */
[----:B------:R-:W-:-:S03]  /*5310*/  FADD.FTZ R123, R123, R4 ;  /* 0x000000047b7b7221 */ /* 0x000fc60000010000 */
[----:B------:R-:W-:Y:S01]  /*5320*/  F2FP.SATFINITE.E4M3.F32.PACK_AB_MERGE_C R218, R12, R119, R5 ;  /* 0x000000770cda723e */ /* 0x000fe20004807005 */
[----:B------:R-:W-:Y:S01]  /*5330*/  FADD.FTZ R6, R62, R123 ;  /* 0x0000007b3e067221 */ /* 0x000fe20000010000 */
[----:B------:R-:W-:Y:S02]  /*5340*/  IMAD.MOV.U32 R5, RZ, RZ, RZ ;  /* 0x000000ffff057224 */ /* 0x000fe400078e00ff */
[--C-:B------:R-:W-:Y:S02]  /*5350*/  IMAD.MOV.U32 R62, RZ, RZ, R25.reuse ;  /* 0x000000ffff3e7224 */ /* 0x100fe400078e0019 */
[----:B------:R-:W-:Y:S01]  /*5360*/  IMAD.MOV.U32 R119, RZ, RZ, R25 ;  /* 0x000000ffff777224 */ /* 0x000fe200078e0019 */
[----:B0-----:R-:W-:Y:S06]  /*5370*/  @!P2 BRA `(.L_x_3153) ;  /* 0x0000003c000ca947 */ /* 0x001fec0003800000 */
[----:B------:R-:W-:Y:S01]  /*5380*/  IMAD.MOV.U32 R8, RZ, RZ, R22 ;  /* 0x000000ffff087224 */ /* 0x000fe200078e0016 */
[----:B------:R-:W-:Y:S01]  /*5390*/  CS2R R118, SRZ ;  /* 0x0000000000767805 */ /* 0x000fe2000001ff00 */
[----:B------:R-:W-:Y:S01]  /*53a0*/  IMAD.MOV.U32 R9, RZ, RZ, R127 ;  /* 0x000000ffff097224 */ /* 0x000fe200078e007f */
[----:B------:R-:W-:Y:S01]  /*53b0*/  CS2R R116, SRZ ;  /* 0x0000000000747805 */ /* 0x000fe2000001ff00 */
[----:B------:R-:W-:Y:S01]  /*53c0*/  IMAD.MOV.U32 R4, RZ, RZ, R131 ;  /* 0x000000ffff047224 */ /* 0x000fe200078e0083 */
[----:B------:R-:W-:Y:S01]  /*53d0*/  CS2R R114, SRZ ;  /* 0x0000000000727805 */ /* 0x000fe2000001ff00 */
[----:B------:R-:W-:Y:S01]  /*53e0*/  IMAD.MOV.U32 R10, RZ, RZ, RZ ;  /* 0x000000ffff0a7224 */ /* 0x000fe200078e00ff */
        /* <DEDUP_REMOVED lines=45> */
[----:B------:R-:W-:-:S06]  /*56c0*/  UMOV UR53, URZ ;  /* 0x0000003f00357c82 */ /* 0x000fcc0008000000 */
.L_x_3163:
[----:B------:R-:W-:Y:S01]  /*56d0*/  ISETP.NE.AND P3, PT, RZ, UR41, PT ;  /* 0x00000029ff007c0c */ /* 0x000fe2000bf65270 */
[----:B------:R-:W-:-:S04]  /*56e0*/  UISETP.NE.AND UP0, UPT, UR53, 0x1, UPT ;  /* 0x000000013500788c */ /* 0x000fc8000bf05270 */
[----:B------:R-:W-:-:S06]  /*56f0*/  USEL UR4, URZ, 0x1, UP0 ;  /* 0x000000013f047887 */ /* 0x000fcc0008000000 */
[----:B------:R-:W-:Y:S02]  /*5700*/  LOP3.LUT R5, R10, UR4, RZ, 0x3c, !PT ;  /* 0x000000040a057c12 */ /* 0x000fe4000f8e3cff */
[----:B------:R-:W-:Y:S05]  /*5710*/  @P3 BRA `(.L_x_3154) ;  /* 0x0000000000343947 */ /* 0x000fea0003800000 */
[----:B------:R-:W-:Y:S05]  /*5720*/  @!P0 BRA `(.L_x_3155) ;  /* 0x0000000000048947 */ /* 0x000fea0003800000 */
[----:B------:R-:W-:Y:S01]  /*5730*/  BPT.TRAP 0x1 ;  /* 0x000000040000795c */ /* 0x000fe20000300000 */
.L_x_3155:
        /* <DEDUP_REMOVED lines=8> */
.L_x_3156:
[----:B-1----:R-:W-:Y:S05]  /*57c0*/  @P2 BRA `(.L_x_3154) ;  /* 0x0000000000082947 */ /* 0x002fea0003800000 */
[----:B------:R-:W1:Y:S02]  /*57d0*/  SYNCS.PHASECHK.TRANS64.TRYWAIT P2, [UR4+0x33430], R11 ;  /* 0x0334300bff0075a7 */ /* 0x000e640008040144 */
[----:B-1----:R-:W-:Y:S05]  /*57e0*/  @!P2 BRA `(.L_x_3157) ;  /* 0x000000b800b8a947 */ /* 0x002fea0003800000 */
.L_x_3154:
[----:B01----:R-:W-:Y:S01]  /*57f0*/  VIADD R11, R18, 0x8 ;  /* 0x00000008120b7836 */ /* 0x003fe20000000000 */
[----:B------:R-:W-:Y:S01]  /*5800*/  UIADD3 UR52, UR53, 0x1, URZ ;  /* 0x0000000135347890 */ /* 0x000fe2000fffe03f */
[C---:B------:R-:W-:Y:S01]  /*5810*/  R2UR UR4, R2.reuse ;  /* 0x00000000020472ca */ /* 0x040fe200000e0000 */
[----:B------:R-:W-:Y:S01]  /*5820*/  UMOV UR7, 0x80000020 ;  /* 0x8000002000077882 */ /* 0x000fe20000000000 */
[C---:B------:R-:W-:Y:S01]  /*5830*/  R2UR UR5, R3.reuse ;  /* 0x00000000030572ca */ /* 0x040fe200000e0000 */
[----:B------:R0:W-:Y:S01]  /*5840*/  BAR.SYNC.DEFER_BLOCKING R11, 0x100 ;  /* 0x0004000b0000751d */ /* 0x0001e20000010000 */
[----:B------:R-:W-:Y:S01]  /*5850*/  UISETP.NE.AND UP0, UPT, UR52, 0x2, UPT ;  /* 0x000000023400788c */ /* 0x000fe2000bf05270 */
[C---:B------:R-:W-:Y:S02]  /*5860*/  R2UR UR8, R2.reuse ;  /* 0x00000000020872ca */ /* 0x040fe400000e0000 */
[C---:B------:R-:W-:Y:S01]  /*5870*/  R2UR UR9, R3.reuse ;  /* 0x00000000030972ca */ /* 0x040fe200000e0000 */
[----:B------:R-:W-:Y:S01]  /*5880*/  USEL UR52, UR52, URZ, UP0 ;  /* 0x0000003f34347287 */ /* 0x000fe20008000000 */
[C---:B------:R-:W-:Y:S01]  /*5890*/  R2UR UR12, R2.reuse ;  /* 0x00000000020c72ca */ /* 0x040fe200000e0000 */
[----:B------:R-:W-:Y:S01]  /*58a0*/  UMOV UR11, 0x80000020 ;  /* 0x80000020000b7882 */ /* 0x000fe20000000000 */
[C---:B------:R-:W-:Y:S01]  /*58b0*/  R2UR UR13, R3.reuse ;  /* 0x00000000030d72ca */ /* 0x040fe200000e0000 */
[----:B------:R-:W-:Y:S01]  /*58c0*/  UIMAD UR54, UR52, 0x780, UR42 ;  /* 0x00000780343678a4 */ /* 0x000fe2000f8e022a */
[C---:B------:R-:W-:Y:S01]  /*58d0*/  R2UR UR16, R2.reuse ;  /* 0x00000000021072ca */ /* 0x040fe200000e0000 */
[----:B------:R-:W-:Y:S01]  /*58e0*/  UMOV UR15, 0x80000020 ;  /* 0x80000020000f7882 */ /* 0x000fe20000000000 */
[C---:B------:R-:W-:Y:S01]  /*58f0*/  R2UR UR17, R3.reuse ;  /* 0x00000000031172ca */ /* 0x040fe200000e0000 */
[----:B------:R-:W-:Y:S01]  /*5900*/  UIADD3 UR10, UR54, 0x80, URZ ;  /* 0x00000080360a7890 */ /* 0x000fe2000fffe03f */
[----:B------:R-:W-:Y:S01]  /*5910*/  R2UR UR20, R2 ;  /* 0x00000000021472ca */ /* 0x000fe200000e0000 */
[----:B------:R-:W-:Y:S01]  /*5920*/  UIADD3 UR14, UR54, 0x100, URZ ;  /* 0x00000100360e7890 */ /* 0x000fe2000fffe03f */
[----:B------:R-:W-:Y:S01]  /*5930*/  R2UR UR21, R3 ;  /* 0x00000000031572ca */ /* 0x000fe200000e0000 */
[----:B------:R-:W-:Y:S01]  /*5940*/  UMOV UR6, UR54 ;  /* 0x0000003600067c82 */ /* 0x000fe20008000000 */
[----:B------:R-:W-:Y:S01]  /*5950*/  UIADD3 UR18, UR54, 0x180, URZ ;  /* 0x0000018036127890 */ /* 0x000fe2000fffe03f */
[----:B------:R-:W-:Y:S01]  /*5960*/  UMOV UR19, 0x80000020 ;  /* 0x8000002000137882 */ /* 0x000fe20000000000 */
[----:B------:R-:W-:Y:S01]  /*5970*/  UIADD3 UR22, UR54, 0x200, URZ ;  /* 0x0000020036167890 */ /* 0x000fe2000fffe03f */
[----:B------:R-:W-:Y:S01]  /*5980*/  UMOV UR23, 0x80000020 ;  /* 0x8000002000177882 */ /* 0x000fe20000000000 */
[----:B------:R-:W-:Y:S01]  /*5990*/  WARPGROUP.ARRIVE ;  /* 0x00000000000079c5 */ /* 0x000fe20000000000 */
[----:B------:R-:W-:Y:S01]  /*59a0*/  UIADD3 UR26, UR54, 0x2, URZ ;  /* 0x00000002361a7890 */ /* 0x000fe2000fffe03f */
[----:B------:R-:W-:Y:S01]  /*59b0*/  UMOV UR27, 0x80000020 ;  /* 0x80000020001b7882 */ /* 0x000fe20000000000 */
[----:B------:R-:W-:-:S03]  /*59c0*/  UIADD3 UR30, UR54, 0x280, URZ ;  /* 0x00000280361e7890 */ /* 0x000fc6000fffe03f */
[----:B------:R-:W-:Y:S01]  /*59d0*/  QGMMA.64x32x32.F32.E4M3.E4M3 R184, gdesc[UR4], RZ, !UPT, gsb0 ;  /* 0x0060000004b879f3 */ /* 0x000fe2000c0008ff */
[----:B------:R-:W-:Y:S01]  /*59e0*/  UIADD3 UR6, UR54, 0x82, URZ ;  /* 0x0000008236067890 */ /* 0x000fe2000fffe03f */
[----:B------:R-:W-:Y:S01]  /*59f0*/  UMOV UR4, UR24 ;  /* 0x0000001800047c82 */ /* 0x000fe20008000000 */
[----:B------:R-:W-:Y:S01]  /*5a00*/  UMOV UR5, UR25 ;  /* 0x0000001900057c82 */ /* 0x000fe20008000000 */
        /* <DEDUP_REMOVED lines=8> */
[----:B------:R-:W-:-:S02]  /*5a90*/  WARPGROUP.DEPBAR.LE gsb0, 0x0 ;  /* 0x00008000000079c5 */ /* 0x000fc40000010000 */
[----:B------:R-:W-:-:S06]  /*5aa0*/  WARPGROUP.ARRIVE ;  /* 0x00000000000079c5 */ /* 0x000fcc0000000000 */
[----:B------:R-:W-:Y:S01]  /*5ab0*/  QGMMA.64x32x32.F32.E4M3.E4M3 R168, gdesc[UR8], RZ, !UPT, gsb0 ;  /* 0x0060000008a879f3 */ /* 0x000fe2000c0008ff */
[----:B------:R-:W-:Y:S02]  /*5ac0*/  UIADD3 UR8, UR54, 0x102, URZ ;  /* 0x0000010236087890 */ /* 0x000fe4000fffe03f */
[----:B------:R-:W-:Y:S02]  /*5ad0*/  UIADD3 UR9, UR54, 0x182, URZ ;  /* 0x0000018236097890 */ /* 0x000fe4000fffe03f */
        /* <DEDUP_REMOVED lines=13> */
[----:B------:R-:W-:Y:S01]  /*5bb0*/  UMOV UR26, UR6 ;  /* 0x00000006001a7c82 */ /* 0x000fe20008000000 */
[----:B------:R-:W-:Y:S01]  /*5bc0*/  UMOV UR27, 0x80000020 ;  /* 0x80000020001b7882 */ /* 0x000fe20000000000 */
[----:B------:R-:W-:Y:S01]  /*5bd0*/  UMOV UR6, UR8 ;  /* 0x0000000800067c82 */ /* 0x000fe20008000000 */
        /* <DEDUP_REMOVED lines=10> */
[----:B------:R-:W-:Y:S01]  /*5c80*/  UIADD3 UR6, UR54, 0x300, URZ ;  /* 0x0000030036067890 */ /* 0x000fe2000fffe03f */
[----:B------:R-:W-:Y:S01]  /*5c90*/  UMOV UR4, UR28 ;  /* 0x0000001c00047c82 */ /* 0x000fe20008000000 */
        /* <DEDUP_REMOVED lines=121> */
[----:B0-----:R-:W-:Y:S05]  /*6430*/  @P3 BRA `(.L_x_3158) ;  /* 0x0000000000283947 */ /* 0x001fea0003800000 */
[----:B------:R-:W-:Y:S05]  /*6440*/  @!P0 BRA `(.L_x_3159) ;  /* 0x0000000000048947 */ /* 0x000fea0003800000 */
[----:B------:R-:W-:Y:S01]  /*6450*/  BPT.TRAP 0x1 ;  /* 0x000000040000795c */ /* 0x000fe20000300000 */
.L_x_3159:
[----:B------:R-:W-:Y:S01]  /*6460*/  ULEA UR4, UR53, UR40, 0x3 ;  /* 0x0000002835047291 */ /* 0x000fe2000f8e183f */
[----:B------:R-:W-:-:S08]  /*6470*/  SHF.L.U32 R10, R10, 0x1f, RZ ;  /* 0x0000001f0a0a7819 */ /* 0x000fd000000006ff */
[----:B------:R0:W1:Y:S01]  /*6480*/  SYNCS.PHASECHK.TRANS64.TRYWAIT P2, [UR4+0x33450], R10 ;  /* 0x0334500aff0075a7 */ /* 0x0000620008040144 */
[----:B------:R-:W-:Y:S05]  /*6490*/  @!P0 BRA `(.L_x_3160) ;  /* 0x0000000000048947 */ /* 0x000fea0003800000 */
[----:B------:R-:W-:Y:S01]  /*64a0*/  BPT.TRAP 0x1 ;  /* 0x000000040000795c */ /* 0x000fe20000300000 */
.L_x_3160:
[----:B-1----:R-:W-:Y:S05]  /*64b0*/  @P2 BRA `(.L_x_3158) ;  /* 0x0000000000082947 */ /* 0x002fea0003800000 */
[----:B------:R-:W1:Y:S02]  /*64c0*/  SYNCS.PHASECHK.TRANS64.TRYWAIT P2, [UR4+0x33450], R10 ;  /* 0x0334500aff0075a7 */ /* 0x000e640008040144 */
[----:B-1----:R-:W-:Y:S05]  /*64d0*/  @!P2 BRA `(.L_x_3161) ;  /* 0x000000ac0094a947 */ /* 0x002fea0003800000 */
.L_x_3158:
[----:B------:R-:W-:Y:S01]  /*64e0*/  UIADD3 UR4, UR40, 0x200, URZ ;  /* 0x0000020028047890 */ /* 0x000fe2000fffe03f */
[----:B------:R-:W-:Y:S01]  /*64f0*/  WARPGROUP.ARRIVE ;  /* 0x00000000000079c5 */ /* 0x000fe20000000000 */
[----:B------:R-:W-:Y:S01]  /*6500*/  UMOV UR7, 0xc0000010 ;  /* 0xc000001000077882 */ /* 0x000fe20000000000 */
[C---:B-1----:R-:W-:Y:S01]  /*6510*/  FMUL.FTZ R11, R0.reuse, R184 ;  /* 0x000000b8000b7220 */ /* 0x042fe20000410000 */
[----:B------:R-:W-:Y:S01]  /*6520*/  USHF.R.U32.HI UR4, URZ, 0x4, UR4 ;  /* 0x000000043f047899 */ /* 0x000fe20008011604 */
[C---:B------:R-:W-:Y:S01]  /*6530*/  FMUL.FTZ R12, R0.reuse, R186 ;  /* 0x000000ba000c7220 */ /* 0x040fe20000410000 */
[C---:B0-----:R-:W-:Y:S01]  /*6540*/  FMUL.FTZ R10, R0.reuse, R185 ;  /* 0x000000b9000a7220 */ /* 0x041fe20000410000 */
        /* <DEDUP_REMOVED lines=9> */
[----:B------:R-:W-:Y:S01]  /*65e0*/  UIMAD UR4, UR53, 0x780, UR4 ;  /* 0x00000780350478a4 */ /* 0x000fe2000f8e0204 */
        /* <DEDUP_REMOVED lines=8> */
[----:B------:R-:W-:Y:S01]  /*6670*/  QGMMA.64x192x32.F32.E4M3.E4M3 R24, R200, gdesc[UR4], R24, gsb0 ;  /* 0x02e00004c8187df3 */ /* 0x000fe20008000818 */
[----:B------:R-:W-:Y:S01]  /*6680*/  UIADD3 UR6, UR4, 0x180, URZ ;  /* 0x0000018004067890 */ /* 0x000fe2000fffe03f */
[----:B------:R-:W2:Y:S01]  /*6690*/  MUFU.TANH R10, R10 ;  /* 0x0000000a000a7308 */ /* 0x000ea20000002400 */
[----:B------:R-:W-:Y:S01]  /*66a0*/  UMOV UR7, 0xc0000010 ;  /* 0xc000001000077882 */ /* 0x000fe20000000000 */
[----:B0-----:R-:W-:Y:S01]  /*66b0*/  FMNMX.FTZ R189, R11, R4, !PT ;  /* 0x000000040bbd7209 */ /* 0x001fe20007810000 */
[C---:B------:R-:W-:Y:S01]  /*66c0*/  FMUL.FTZ R188, R0.reuse, R199 ;  /* 0x000000c700bc7220 */ /* 0x040fe20000410000 */
[C---:B------:R-:W-:Y:S01]  /*66d0*/  FMUL.FTZ R168, R0.reuse, R168 ;  /* 0x000000a800a87220 */ /* 0x040fe20000410000 */
        /* <DEDUP_REMOVED lines=74> */
[----:B------:R-:W-:Y:S01]  /*6b80*/  IMAD.U32 R194, RZ, RZ, UR52 ;  /* 0x00000034ffc27e24 */ /* 0x000fe2000f8e00ff */
[----:B------:R-:W0:Y:S01]  /*6b90*/  MUFU.TANH R185, R185 ;  /* 0x000000b900b97308 */ /* 0x000e220000002400 */
[----:B-1----:R-:W-:-:S03]  /*6ba0*/  FMNMX.FTZ R190, R22, R189, !PT ;  /* 0x000000bd16be7209 */ /* 0x002fc60007810000 */
[----:B------:R-:W-:-:S04]  /*6bb0*/  @!P1 LEA R194, R194, UR40, 0x3 ;  /* 0x00000028c2c29c11 */ /* 0x000fc8000f8e18ff */
        /* <DEDUP_REMOVED lines=30> */
[----:B------:R-:W-:Y:S02]  /*6da0*/  WARPGROUP.DEPBAR.LE gsb0, 0x0 ;  /* 0x00008000000079c5 */ /* 0x000fe40000010000 */
[----:B------:R-:W-:Y:S01]  /*6db0*/  WARPGROUP.ARRIVE ;  /* 0x00000000000079c5 */ /* 0x000fe20000000000 */
[----:B------:R-:W-:-:S03]  /*6dc0*/  FMUL.FTZ R201, R0, R134 ;  /* 0x0000008600c97220 */ /* 0x000fc60000410000 */
[----:B------:R-:W1:Y:S01]  /*6dd0*/  MUFU.TANH R180, R180 ;  /* 0x000000b400b47308 */ /* 0x000e620000002400 */
[----:B--2---:R-:W-:Y:S01]  /*6de0*/  FMNMX.FTZ R189, R177, R190, !PT ;  /* 0x000000beb1bd7209 */ /* 0x004fe20007810000 */
[----:B------:R-:W-:Y:S01]  /*6df0*/  QGMMA.64x192x32.F32.E4M3.E4M3 R24, R204, gdesc[UR4], R24, gsb0 ;  /* 0x02e00004cc187df3 */ /* 0x000fe20008000818 */
[----:B------:R-:W-:Y:S01]  /*6e00*/  UIADD3 UR6, UR4, 0x300, URZ ;  /* 0x0000030004067890 */ /* 0x000fe2000fffe03f */
[----:B------:R-:W-:-:S04]  /*6e10*/  UMOV UR7, 0xc0000010 ;  /* 0xc000001000077882 */ /* 0x000fc80000000000 */
        /* <DEDUP_REMOVED lines=43> */
[----:B------:R-:W-:-:S06]  /*70d0*/  FMUL.FTZ R195, R0, R130 ;  /* 0x0000008200c37220 */ /* 0x000fcc0000410000 */
        /* <DEDUP_REMOVED lines=12> */
[----:B-1----:R-:W-:Y:S01]  /*71a0*/  FMNMX.FTZ R126, R140, R127, !PT ;  /* 0x0000007f8c7e7209 */ /* 0x002fe20007810000 */
[----:B------:R-:W-:Y:S02]  /*71b0*/  WARPGROUP.DEPBAR.LE gsb0, 0x0 ;  /* 0x00008000000079c5 */ /* 0x000fe40000010000 */
[----:B------:R-:W-:-:S04]  /*71c0*/  WARPGROUP.ARRIVE ;  /* 0x00000000000079c5 */ /* 0x000fc80000000000 */
[----:B------:R-:W1:Y:S01]  /*71d0*/  MUFU.TANH R143, R143 ;  /* 0x0000008f008f7308 */ /* 0x000e620000002400 */
[----:B--2---:R-:W-:Y:S01]  /*71e0*/  FMNMX.FTZ R127, R141, R126, !PT ;  /* 0x0000007e8d7f7209 */ /* 0x004fe20007810000 */
[----:B------:R-:W-:Y:S01]  /*71f0*/  QGMMA.64x192x32.F32.E4M3.E4M3 R24, R208, gdesc[UR4], R24, gsb0 ;  /* 0x02e00004d0187df3 */ /* 0x000fe20008000818 */
[----:B------:R-:W-:Y:S01]  /*7200*/  UIADD3 UR6, UR4, 0x480, URZ ;  /* 0x0000048004067890 */ /* 0x000fe2000fffe03f */
[----:B------:R-:W-:Y:S01]  /*7210*/  UMOV UR7, 0xc0000010 ;  /* 0xc000001000077882 */ /* 0x000fe20000000000 */
[----:B------:R-:W-:-:S03]  /*7220*/  UIADD3 UR4, UR4, 0x600, URZ ;  /* 0x0000060004047890 */ /* 0x000fc6000fffe03f */
        /* <DEDUP_REMOVED lines=48> */
[----:B--2---:R-:W-:-:S05]  /*7530*/  FMNMX.FTZ R127, R133, R126, !PT ;  /* 0x0000007e857f7209 */ /* 0x004fca0007810000 */
[----:B------:R-:W2:Y:S01]  /*7540*/  SHFL.BFLY PT, R126, R127, 0x2, 0x1f ;  /* 0x0c401f007f7e7f89 */ /* 0x000ea200000e0000 */
[----:B0-----:R-:W-:Y:S01]  /*7550*/  FMNMX.FTZ R128, R201, R128, !PT ;  /* 0x00000080c9807209 */ /* 0x001fe20007810000 */
[----:B------:R-:W-:Y:S02]  /*7560*/  WARPGROUP.DEPBAR.LE gsb0, 0x0 ;  /* 0x00008000000079c5 */ /* 0x000fe40000010000 */
[----:B------:R-:W-:Y:S01]  /*7570*/  WARPGROUP.ARRIVE ;  /* 0x00000000000079c5 */ /* 0x000fe20000000000 */
[----:B-1----:R-:W-:-:S05]  /*7580*/  FMNMX.FTZ R128, R135, R128, !PT ;  /* 0x0000008087807209 */ /* 0x002fca0007810000 */
[----:B------:R-:W-:Y:S01]  /*7590*/  QGMMA.64x192x32.F32.E4M3.E4M3 R24, R212, gdesc[UR4], R24, gsb0 ;  /* 0x02e00004d4187df3 */ /* 0x000fe20008000818 */
[----:B------:R-:W0:Y:S01]  /*75a0*/  SHFL.BFLY PT, R131, R128, 0x2, 0x1f ;  /* 0x0c401f0080837f89 */ /* 0x000e2200000e0000 */
[----:B------:R-:W-:Y:S01]  /*75b0*/  UMOV UR6, UR4 ;  /* 0x0000000400067c82 */ /* 0x000fe20008000000 */
[----:B------:R-:W-:Y:S01]  /*75c0*/  UMOV UR7, 0xc0000010 ;  /* 0xc000001000077882 */ /* 0x000fe20000000000 */
[----:B--2---:R-:W-:Y:S02]  /*75d0*/  FMNMX.FTZ R130, R127, R126, !PT ;  /* 0x0000007e7f827209 */ /* 0x004fe40007810000 */
[----:B------:R-:W1:Y:S01]  /*75e0*/  LDC R126, c[0x0][0x988] ;  /* 0x00026200ff7e7b82 */ /* 0x000e620000000800 */
[----:B0-----:R-:W-:Y:S02]  /*75f0*/  FMNMX.FTZ R132, R128, R131, !PT ;  /* 0x0000008380847209 */ /* 0x001fe40007810000 */
[----:B------:R-:W0:Y:S04]  /*7600*/  SHFL.BFLY PT, R131, R130, 0x1, 0x1f ;  /* 0x0c201f0082837f89 */ /* 0x000e2800000e0000 */
[----:B------:R-:W2:Y:S01]  /*7610*/  SHFL.BFLY PT, R203, R132, 0x1, 0x1f ;  /* 0x0c201f0084cb7f89 */ /* 0x000ea200000e0000 */
[----:B0-----:R-:W-:-:S02]  /*7620*/  FMNMX.FTZ R131, R130, R131, !PT ;  /* 0x0000008382837209 */ /* 0x001fc40007810000 */
[----:B--2---:R-:W-:-:S03]  /*7630*/  FMNMX.FTZ R127, R132, R203, !PT ;  /* 0x000000cb847f7209 */ /* 0x004fc60007810000 */
[----:B------:R-:W-:-:S04]  /*7640*/  FADD.FTZ R203, -R131, R4 ;  /* 0x0000000483cb7221 */ /* 0x000fc80000010100 */
[----:B-1----:R-:W-:Y:S01]  /*7650*/  FMUL.FTZ R134, R203, R126 ;  /* 0x0000007ecb867220 */ /* 0x002fe20000410000 */
[----:B------:R-:W-:-:S03]  /*7660*/  FADD.FTZ R203, -R127, R9 ;  /* 0x000000097fcb7221 */ /* 0x000fc60000010100 */
[----:B------:R0:W-:Y:S01]  /*7670*/  MUFU.EX2 R9, R134 ;  /* 0x0000008600097308 */ /* 0x0001e20000000800 */
[-C--:B------:R-:W-:Y:S01]  /*7680*/  FMUL.FTZ R4, R203, R126.reuse ;  /* 0x0000007ecb047220 */ /* 0x080fe20000410000 */
[----:B------:R-:W-:-:S04]  /*7690*/  FFMA.FTZ R203, R131, R126, -8 ;  /* 0xc100000083cb7423 */ /* 0x000fc8000001007e */
[-CC-:B------:R-:W-:Y:S01]  /*76a0*/  FFMA.FTZ R132, R172, R126.reuse, -R203.reuse ;  /* 0x0000007eac847223 */ /* 0x180fe200000108cb */
[----:B------:R-:W-:-:S01]  /*76b0*/  FFMA.FTZ R172, R193, R126, -R203 ;  /* 0x0000007ec1ac7223 */ /* 0x000fc200000108cb */
[-C--:B------:R-:W-:Y:S01]  /*76c0*/  FFMA.FTZ R193, R127, R126.reuse, -8 ;  /* 0xc10000007fc17423 */ /* 0x080fe2000001007e */
[----:B0-----:R-:W-:-:S01]  /*76d0*/  FFMA.FTZ R134, R176, R126, -R203 ;  /* 0x0000007eb0867223 */ /* 0x001fc200000108cb */
[-CC-:B------:R-:W-:Y:S01]  /*76e0*/  FFMA.FTZ R128, R11, R126.reuse, -R203.reuse ;  /* 0x0000007e0b807223 */ /* 0x180fe200000108cb */
[----:B------:R-:W-:-:S01]  /*76f0*/  FFMA.FTZ R176, R199, R126, -R203 ;  /* 0x0000007ec7b07223 */ /* 0x000fc200000108cb */
[-C--:B------:R-:W-:Y:S01]  /*7700*/  FFMA.FTZ R199, R12, R126.reuse, -R193 ;  /* 0x0000007e0cc77223 */ /* 0x080fe200000108c1 */
[----:B------:R-:W-:-:S01]  /*7710*/  FFMA.FTZ R11, R10, R126, -R203 ;  /* 0x0000007e0a0b7223 */ /* 0x000fc200000108cb */
[-C--:B------:R-:W-:Y:S01]  /*7720*/  FFMA.FTZ R12, R13, R126.reuse, -R193 ;  /* 0x0000007e0d0c7223 */ /* 0x080fe200000108c1 */
[----:B------:R-:W-:Y:S01]  /*7730*/  MUFU.EX2 R4, R4 ;  /* 0x0000000400047308 */ /* 0x000fe20000000800 */
[----:B------:R-:W-:-:S01]  /*7740*/  FFMA.FTZ R10, R14, R126, -R203 ;  /* 0x0000007e0e0a7223 */ /* 0x000fc200000108cb */
[-C--:B------:R-:W-:Y:S01]  /*7750*/  FFMA.FTZ R13, R19, R126.reuse, -R193 ;  /* 0x0000007e130d7223 */ /* 0x080fe200000108c1 */
[----:B------:R-:W-:-:S01]  /*7760*/  FFMA.FTZ R15, R15, R126, -R203 ;  /* 0x0000007e0f0f7223 */ /* 0x000fc200000108cb */
[-C--:B------:R-:W-:Y:S01]  /*7770*/  FFMA.FTZ R20, R20, R126.reuse, -R193 ;  /* 0x0000007e14147223 */ /* 0x080fe200000108c1 */
[----:B------:R-:W-:-:S01]  /*7780*/  FFMA.FTZ R14, R21, R126, -R203 ;  /* 0x0000007e150e7223 */ /* 0x000fc200000108cb */
[-C--:B------:R-:W-:Y:S01]  /*7790*/  FFMA.FTZ R19, R23, R126.reuse, -R193 ;  /* 0x0000007e17137223 */ /* 0x080fe200000108c1 */
[----:B------:R-:W-:-:S01]  /*77a0*/  FFMA.FTZ R130, R168, R126, -R203 ;  /* 0x0000007ea8827223 */ /* 0x000fc200000108cb */
[----:B------:R-:W0:Y:S01]  /*77b0*/  MUFU.EX2 R128, R128 ;  /* 0x0000008000807308 */ /* 0x000e220000000800 */
[----:B------:R-:W-:-:S01]  /*77c0*/  FFMA.FTZ R21, R22, R126, -R203 ;  /* 0x0000007e16157223 */ /* 0x000fc200000108cb */
[-C--:B------:R-:W-:Y:S01]  /*77d0*/  FFMA.FTZ R168, R180, R126.reuse, -R203 ;  /* 0x0000007eb4a87223 */ /* 0x080fe200000108cb */
[----:B------:R-:W-:-:S01]  /*77e0*/  FFMA.FTZ R180, R184, R126, -R193 ;  /* 0x0000007eb8b47223 */ /* 0x000fc200000108c1 */
[-C--:B------:R-:W-:Y:S01]  /*77f0*/  FFMA.FTZ R22, R185, R126.reuse, -R203 ;  /* 0x0000007eb9167223 */ /* 0x080fe200000108cb */
[----:B------:R-:W-:-:S01]  /*7800*/  FFMA.FTZ R23, R187, R126, -R193 ;  /* 0x0000007ebb177223 */ /* 0x000fc200000108c1 */
[-C--:B------:R-:W-:Y:S01]  /*7810*/  FFMA.FTZ R185, R186, R126.reuse, -R203 ;  /* 0x0000007ebab97223 */ /* 0x080fe200000108cb */
[----:B------:R-:W-:-:S01]  /*7820*/  FFMA.FTZ R184, R188, R126, -R193 ;  /* 0x0000007ebcb87223 */ /* 0x000fc200000108c1 */
[----:B------:R-:W1:Y:S01]  /*7830*/  MUFU.EX2 R199, R199 ;  /* 0x000000c700c77308 */ /* 0x000e620000000800 */
[----:B------:R-:W-:-:S01]  /*7840*/  FFMA.FTZ R170, R170, R126, -R193 ;  /* 0x0000007eaaaa7223 */ /* 0x000fc200000108c1 */
[-C--:B------:R-:W-:Y:S01]  /*7850*/  FFMA.FTZ R169, R169, R126.reuse, -R203 ;  /* 0x0000007ea9a97223 */ /* 0x080fe200000108cb */
[----:B------:R-:W-:-:S01]  /*7860*/  FFMA.FTZ R171, R171, R126, -R193 ;  /* 0x0000007eabab7223 */ /* 0x000fc200000108c1 */
[-C--:B------:R-:W-:Y:S01]  /*7870*/  FFMA.FTZ R174, R174, R126.reuse, -R193 ;  /* 0x0000007eaeae7223 */ /* 0x080fe200000108c1 */
[----:B------:R-:W-:-:S01]  /*7880*/  FFMA.FTZ R173, R173, R126, -R203 ;  /* 0x0000007eadad7223 */ /* 0x000fc200000108cb */
[-CC-:B------:R-:W-:Y:S01]  /*7890*/  FFMA.FTZ R175, R175, R126.reuse, -R193.reuse ;  /* 0x0000007eafaf7223 */ /* 0x180fe200000108c1 */
[----:B------:R-:W-:-:S01]  /*78a0*/  FFMA.FTZ R178, R178, R126, -R193 ;  /* 0x0000007eb2b27223 */ /* 0x000fc200000108c1 */
[----:B------:R-:W2:Y:S01]  /*78b0*/  MUFU.EX2 R11, R11 ;  /* 0x0000000b000b7308 */ /* 0x000ea20000000800 */
[----:B0-----:R-:W-:-:S01]  /*78c0*/  FFMA.FTZ R6, R9, R6, R128 ;  /* 0x0000000609067223 */ /* 0x001fc20000010080 */
[-C--:B------:R-:W-:Y:S01]  /*78d0*/  FFMA.FTZ R177, R177, R126.reuse, -R203 ;  /* 0x0000007eb1b17223 */ /* 0x080fe200000108cb */
[----:B------:R-:W-:-:S01]  /*78e0*/  FFMA.FTZ R179, R179, R126, -R193 ;  /* 0x0000007eb3b37223 */ /* 0x000fc200000108c1 */
[-C--:B------:R-:W-:Y:S01]  /*78f0*/  FFMA.FTZ R182, R182, R126.reuse, -R193 ;  /* 0x0000007eb6b67223 */ /* 0x080fe200000108c1 */
[----:B------:R-:W-:-:S01]  /*7900*/  FFMA.FTZ R181, R181, R126, -R203 ;  /* 0x0000007eb5b57223 */ /* 0x000fc200000108cb */
[-C--:B------:R-:W-:Y:S01]  /*7910*/  FFMA.FTZ R183, R183, R126.reuse, -R193 ;  /* 0x0000007eb7b77223 */ /* 0x080fe200000108c1 */
[----:B------:R-:W-:-:S01]  /*7920*/  FFMA.FTZ R152, R152, R126, -R203 ;  /* 0x0000007e98987223 */ /* 0x000fc200000108cb */
[----:B------:R-:W0:Y:S01]  /*7930*/  MUFU.EX2 R12, R12 ;  /* 0x0000000c000c7308 */ /* 0x000e220000000800 */
[----:B-1----:R-:W-:-:S01]  /*7940*/  FFMA.FTZ R7, R4, R7, R199 ;  /* 0x0000000704077223 */ /* 0x002fc200000100c7 */
[-C--:B------:R-:W-:Y:S01]  /*7950*/  FFMA.FTZ R154, R154, R126.reuse, -R193 ;  /* 0x0000007e9a9a7223 */ /* 0x080fe200000108c1 */
[----:B------:R-:W-:-:S01]  /*7960*/  FFMA.FTZ R153, R153, R126, -R203 ;  /* 0x0000007e99997223 */ /* 0x000fc200000108cb */
[-C--:B------:R-:W-:Y:S01]  /*7970*/  FFMA.FTZ R155, R155, R126.reuse, -R193 ;  /* 0x0000007e9b9b7223 */ /* 0x080fe200000108c1 */
[----:B------:R-:W-:-:S01]  /*7980*/  FFMA.FTZ R156, R156, R126, -R203 ;  /* 0x0000007e9c9c7223 */ /* 0x000fc200000108cb */
[-C--:B------:R-:W-:Y:S01]  /*7990*/  FFMA.FTZ R158, R158, R126.reuse, -R193 ;  /* 0x0000007e9e9e7223 */ /* 0x080fe200000108c1 */
[----:B------:R-:W-:-:S01]  /*79a0*/  FFMA.FTZ R157, R157, R126, -R203 ;  /* 0x0000007e9d9d7223 */ /* 0x000fc200000108cb */
[----:B------:R-:W1:Y:S01]  /*79b0*/  MUFU.EX2 R10, R10 ;  /* 0x0000000a000a7308 */ /* 0x000e620000000800 */
[----:B--2---:R-:W-:-:S01]  /*79c0*/  FADD.FTZ R187, R11, R6 ;  /* 0x000000060bbb7221 */ /* 0x004fc20000010000 */
[-C--:B------:R-:W-:Y:S01]  /*79d0*/  FFMA.FTZ R159, R159, R126.reuse, -R193 ;  /* 0x0000007e9f9f7223 */ /* 0x080fe200000108c1 */
[----:B------:R-:W-:-:S01]  /*79e0*/  FFMA.FTZ R160, R160, R126, -R203 ;  /* 0x0000007ea0a07223 */ /* 0x000fc200000108cb */
[-C--:B------:R-:W-:Y:S01]  /*79f0*/  FFMA.FTZ R162, R162, R126.reuse, -R193 ;  /* 0x0000007ea2a27223 */ /* 0x080fe200000108c1 */
[----:B------:R-:W-:-:S01]  /*7a00*/  FFMA.FTZ R161, R161, R126, -R203 ;  /* 0x0000007ea1a17223 */ /* 0x000fc200000108cb */
[-C--:B------:R-:W-:Y:S01]  /*7a10*/  FFMA.FTZ R163, R163, R126.reuse, -R193 ;  /* 0x0000007ea3a37223 */ /* 0x080fe200000108c1 */
[----:B------:R-:W-:-:S01]  /*7a20*/  FFMA.FTZ R164, R164, R126, -R203 ;  /* 0x0000007ea4a47223 */ /* 0x000fc200000108cb */
[----:B------:R-:W2:Y:S01]  /*7a30*/  MUFU.EX2 R13, R13 ;  /* 0x0000000d000d7308 */ /* 0x000ea20000000800 */
[----:B0-----:R-:W-:-:S01]  /*7a40*/  FADD.FTZ R6, R12, R7 ;  /* 0x000000070c067221 */ /* 0x001fc20000010000 */
[-C--:B------:R-:W-:Y:S01]  /*7a50*/  FFMA.FTZ R166, R166, R126.reuse, -R193 ;  /* 0x0000007ea6a67223 */ /* 0x080fe200000108c1 */
[----:B------:R-:W-:-:S01]  /*7a60*/  FFMA.FTZ R165, R165, R126, -R203 ;  /* 0x0000007ea5a57223 */ /* 0x000fc200000108cb */
[-C--:B------:R-:W-:Y:S01]  /*7a70*/  FFMA.FTZ R167, R167, R126.reuse, -R193 ;  /* 0x0000007ea7a77223 */ /* 0x080fe200000108c1 */
[----:B------:R-:W-:-:S01]  /*7a80*/  FFMA.FTZ R136, R136, R126, -R203 ;  /* 0x0000007e88887223 */ /* 0x000fc200000108cb */
[-C--:B------:R-:W-:Y:S01]  /*7a90*/  FFMA.FTZ R138, R138, R126.reuse, -R193 ;  /* 0x0000007e8a8a7223 */ /* 0x080fe200000108c1 */
[----:B------:R-:W-:-:S01]  /*7aa0*/  FFMA.FTZ R137, R137, R126, -R203 ;  /* 0x0000007e89897223 */ /* 0x000fc200000108cb */
[----:B------:R-:W0:Y:S01]  /*7ab0*/  MUFU.EX2 R15, R15 ;  /* 0x0000000f000f7308 */ /* 0x000e220000000800 */
[----:B-1----:R-:W-:-:S01]  /*7ac0*/  FADD.FTZ R186, R10, R187 ;  /* 0x000000bb0aba7221 */ /* 0x002fc20000010000 */
        /* <DEDUP_REMOVED lines=24> */
[-CC-:B------:R-:W-:Y:S01]  /*7c50*/  FFMA.FTZ R125, R125, R126.reuse, -R203.reuse ;  /* 0x0000007e7d7d7223 */ /* 0x180fe200000108cb */
[----:B------:R-:W-:-:S01]  /*7c60*/  FFMA.FTZ R129, R129, R126, -R203 ;  /* 0x0000007e81817223 */ /* 0x000fc200000108cb */
[-C--:B------:R-:W-:Y:S01]  /*7c70*/  FFMA.FTZ R201, R201, R126.reuse, -R193 ;  /* 0x0000007ec9c97223 */ /* 0x080fe200000108c1 */
[----:B------:R-:W-:-:S01]  /*7c80*/  FFMA.FTZ R133, R133, R126, -R203 ;  /* 0x0000007e85857223 */ /* 0x000fc200000108cb */
[----:B------:R-:W-:-:S02]  /*7c90*/  FFMA.FTZ R135, R135, R126, -R193 ;  /* 0x0000007e87877223 */ /* 0x000fc400000108c1 */
        /* <DEDUP_REMOVED lines=11> */
[----:B------:R-:W-:-:S04]  /*7d50*/  WARPGROUP.ARRIVE ;  /* 0x00000000000079c5 */ /* 0x000fc80000000000 */
[----:B------:R-:W0:Y:S01]  /*7d60*/  MUFU.EX2 R184, R184 ;  /* 0x000000b800b87308 */ /* 0x000e220000000800 */
[----:B-1----:R-:W-:-:S01]  /*7d70*/  FADD.FTZ R7, R23, R6 ;  /* 0x0000000617077221 */ /* 0x002fc20000010000 */
[----:B------:R-:W-:Y:S01]  /*7d80*/  QGMMA.64x192x32.F32.E4M3.E4M3 R24, R216, gdesc[UR4], R24, gsb0 ;  /* 0x02e00004d8187df3 */ /* 0x000fe20008000818 */
[----:B--2---:R-:W-:-:S05]  /*7d90*/  FADD.FTZ R187, R185, R186 ;  /* 0x000000bab9bb7221 */ /* 0x004fca0000010000 */
[----:B------:R-:W1:Y:S08]  /*7da0*/  MUFU.EX2 R130, R130 ;  /* 0x0000008200827308 */ /* 0x000e700000000800 */
        /* <DEDUP_REMOVED lines=50> */
[----:B------:R-:W-:-:S06]  /*80d0*/  WARPGROUP.DEPBAR.LE gsb0, 0x0 ;  /* 0x00008000000079c5 */ /* 0x000fcc0000010000 */
        /* <DEDUP_REMOVED lines=30> */
[----:B------:R-:W-:-:S06]  /*82c0*/  FFMA.FTZ R187, R195, R126, -R193 ;  /* 0x0000007ec3bb7223 */ /* 0x000fcc00000108c1 */
[----:B------:R-:W2:Y:S01]  /*82d0*/  MUFU.EX2 R144, R144 ;  /* 0x0000009000907308 */ /* 0x000ea20000000800 */
[----:B0-----:R-:W-:-:S01]  /*82e0*/  FADD.FTZ R7, R141, R6 ;  /* 0x000000068d077221 */ /* 0x001fc20000010000 */
[----:B------:R-:W-:-:S05]  /*82f0*/  IADD3 R6, -R18, 0xb, RZ ;  /* 0x0000000b12067810 */ /* 0x000fca0007ffe1ff */
[----:B------:R0:W-:Y:S06]  /*8300*/  BAR.ARV R6, 0x100 ;  /* 0x000400060000751d */ /* 0x0001ec0000002000 */
[----:B------:R-:W3:Y:S01]  /*8310*/  MUFU.EX2 R146, R146 ;  /* 0x0000009200927308 */ /* 0x000ee20000000800 */
[----:B-1----:R-:W-:-:S01]  /*8320*/  FADD.FTZ R191, R143, R188 ;  /* 0x000000bc8fbf7221 */ /* 0x002fc20000010000 */
[----:B0-----:R-:W-:Y:S02]  /*8330*/  @!P1 VIADD R6, R194, 0x33440 ;  /* 0x00033440c2069836 */ /* 0x001fe40000000000 */
[----:B--2---:R-:W-:-:S03]  /*8340*/  FADD.FTZ R188, R144, R7 ;  /* 0x0000000790bc7221 */ /* 0x004fc60000010000 */
[----:B------:R-:W-:Y:S01]  /*8350*/  @!P1 PRMT R6, RZ, 0x654, R6 ;  /* 0x00000654ff069816 */ /* 0x000fe20000000006 */
[----:B------:R-:W0:Y:S03]  /*8360*/  MUFU.EX2 R145, R145 ;  /* 0x0000009100917308 */ /* 0x000e260000000800 */
[----:B------:R1:W-:Y:S05]  /*8370*/  @!P1 SYNCS.ARRIVE.TRANS64.RED.A1T0 RZ, [R6+URZ], RZ ;  /* 0x000000ff06ff99a7 */ /* 0x0003ea000810043f */
[----:B------:R-:W2:Y:S01]  /*8380*/  MUFU.EX2 R147, R147 ;  /* 0x0000009300937308 */ /* 0x000ea20000000800 */
[----:B---3--:R-:W-:-:S07]  /*8390*/  FADD.FTZ R190, R146, R191 ;  /* 0x000000bf92be7221 */ /* 0x008fce0000010000 */
[----:B------:R-:W3:Y:S01]  /*83a0*/  MUFU.EX2 R148, R148 ;  /* 0x0000009400947308 */ /* 0x000ee20000000800 */
[----:B0-----:R-:W-:-:S01]  /*83b0*/  FADD.FTZ R7, R145, R188 ;  /* 0x000000bc91077221 */ /* 0x001fc20000010000 */
[----:B------:R-:W-:-:S06]  /*83c0*/  FFMA.FTZ R188, R197, R126, -R193 ;  /* 0x0000007ec5bc7223 */ /* 0x000fcc00000108c1 */
        /* <DEDUP_REMOVED lines=42> */
.L_x_3162:
[----:B------:R-:W-:Y:S01]  /*8670*/  ULEA UR4, UR53, UR40, 0x3 ;  /* 0x0000002835047291 */ /* 0x000fe2000f8e183f */
[----:B------:R-:W-:Y:S01]  /*8680*/  ISETP.GT.AND P2, PT, R8, R17, PT ;  /* 0x000000110800720c */ /* 0x000fe20003f44270 */
        /* <DEDUP_REMOVED lines=16> */
[----:B------:R-:W-:Y:S01]  /*8790*/  SYNCS.ARRIVE.TRANS64.RED.A1T0 RZ, [UR4], RZ ;  /* 0x000000ffffff79a7 */ /* 0x000fe20008100404 */
        /* <DEDUP_REMOVED lines=126> */
[----:B------:R-:W-:Y:S01]  /*8f80*/  F2FP.SATFINITE.E4M3.F32.PACK_AB_MERGE_C R219, R188, R187, R15 ;  /* 0x000000bbbcdb723e */ /* 0x000fe2000480700f */
[----:B------:R-:W-:Y:S06]  /*8f90*/  @P2 BRA `(.L_x_3163) ;  /* 0xffffffc400cc2947 */ /* 0x000fec000383ffff */
[----:B------:R-:W-:-:S07]  /*8fa0*/  IMAD.U32 R8, RZ, RZ, UR52 ;  /* 0x00000034ff087e24 */ /* 0x000fce000f8e00ff */
.L_x_3153:
[----:B------:R-:W-:Y:S06]  /*8fb0*/  BAR.ARV 0x8, 0x180 ;  /* 0x0206000000007b1d */ /* 0x000fec0000002000 */
[----:B------:R-:W-:Y:S05]  /*8fc0*/  @!P0 BRA `(.L_x_3164) ;  /* 0x0000000000048947 */ /* 0x000fea0003800000 */
[----:B------:R-:W-:Y:S01]  /*8fd0*/  BPT.TRAP 0x1 ;  /* 0x000000040000795c */ /* 0x000fe20000300000 */
.L_x_3164:
[----:B------:R-:W-:Y:S02]  /*8fe0*/  R2UR UR5, R8 ;  /* 0x00000000080572ca */ /* 0x000fe400000e0000 */
[----:B------:R-:W-:-:S11]  /*8ff0*/  SHF.L.U32 R5, R5, 0x1f, RZ ;  /* 0x0000001f05057819 */ /* 0x000fd600000006ff */
[----:B------:R-:W-:-:S09]  /*9000*/  ULEA UR5, UR5, UR40, 0x3 ;  /* 0x0000002805057291 */ /* 0x000fd2000f8e183f */
[----:B------:R0:W1:Y:S01]  /*9010*/  SYNCS.PHASECHK.TRANS64.TRYWAIT P1, [UR5+0x33450], R5 ;  /* 0x03345005ff0075a7 */ /* 0x0000620008020145 */
[----:B------:R-:W-:Y:S05]  /*9020*/  @!P0 BRA `(.L_x_3165) ;  /* 0x0000000000048947 */ /* 0x000fea0003800000 */
[----:B------:R-:W-:Y:S01]  /*9030*/  BPT.TRAP 0x1 ;  /* 0x000000040000795c */ /* 0x000fe20000300000 */
.L_x_3165:
[----:B-1----:R-:W-:Y:S05]  /*9040*/  @P1 BRA `(.L_x_3166) ;  /* 0x0000000000081947 */ /* 0x002fea0003800000 */
[----:B------:R-:W1:Y:S02]  /*9050*/  SYNCS.PHASECHK.TRANS64.TRYWAIT P1, [UR5+0x33450], R5 ;  /* 0x03345005ff0075a7 */ /* 0x000e640008020145 */
[----:B-1----:R-:W-:Y:S05]  /*9060*/  @!P1 BRA `(.L_x_3167) ;  /* 0x0000008000c89947 */ /* 0x002fea0003800000 */
.L_x_3166:
[----:B------:R-:W-:Y:S01]  /*9070*/  UIADD3 UR40, UR40, 0x200, URZ ;  /* 0x0000020028287890 */ /* 0x000fe2000fffe03f */
[----:B------:R-:W-:Y:S01]  /*9080*/  R2UR UR6, R8 ;  /* 0x00000000080672ca */ /* 0x000fe200000e0000 */
[----:B------:R-:W-:Y:S01]  /*9090*/  WARPGROUP.ARRIVE ;  /* 0x00000000000079c5 */ /* 0x000fe20000000000 */
[----:B------:R-:W-:Y:S01]  /*90a0*/  UMOV UR7, 0xc0000010 ;  /* 0xc000001000077882 */ /* 0x000fe20000000000 */
[----:B------:R-:W-:Y:S01]  /*90b0*/  USHF.R.U32.HI UR40, URZ, 0x4, UR40 ;  /* 0x000000043f287899 */ /* 0x000fe20008011628 */
[----:B------:R-:W2:Y:S03]  /*90c0*/  LDC.64 R8, c[0x0][0x9a0] ;  /* 0x00026800ff087b82 */ /* 0x000ea60000000a00 */
[----:B------:R-:W-:-:S04]  /*90d0*/  ULOP3.LUT UR40, UR40, 0x3fff, URZ, 0xc0, !UPT ;  /* 0x00003fff28287892 */ /* 0x000fc8000f8ec03f */
[----:B------:R-:W-:-:S04]  /*90e0*/  ULOP3.LUT UR4, UR40, 0x10000, URZ, 0xfc, !UPT ;  /* 0x0001000028047892 */ /* 0x000fc8000f8efc3f */
[----:B------:R-:W-:-:S07]  /*90f0*/  UIMAD UR4, UR6, 0x780, UR4 ;  /* 0x00000780060478a4 */ /* 0x000fce000f8e0204 */
[----:B------:R-:W-:Y:S02]  /*9100*/  UMOV UR6, UR4 ;  /* 0x0000000400067c82 */ /* 0x000fe40008000000 */
[----:B------:R-:W-:Y:S01]  /*9110*/  QGMMA.64x192x32.F32.E4M3.E4M3 R24, R200, gdesc[UR4], R24, gsb0 ;  /* 0x02e00004c8187df3 */ /* 0x000fe20008000818 */
[----:B------:R-:W-:Y:S01]  /*9120*/  UIADD3 UR6, UR4, 0x180, URZ ;  /* 0x0000018004067890 */ /* 0x000fe2000fffe03f */
[----:B------:R-:W-:Y:S01]  /*9130*/  UMOV UR7, 0xc0000010 ;  /* 0xc000001000077882 */ /* 0x000fe20000000000 */
        /* <DEDUP_REMOVED lines=13> */
[----:B------:R-:W-:Y:S01]  /*9210*/  @P1 LEA R4, P2, R2, R8, 0x2 ;  /* 0x0000000802041211 */ /* 0x000fe200078410ff */
[----:B------:R-:W-:-:S03]  /*9220*/  IMAD.MOV.U32 R3, RZ, RZ, 0x3f800000 ;  /* 0x3f800000ff037424 */ /* 0x000fc600078e00ff */
[----:B------:R-:W-:-:S05]  /*9230*/  @P1 LEA.HI.X R5, R2, R9, R0, 0x2, P2 ;  /* 0x0000000902051211 */ /* 0x000fca00010f1400 */
[----:B------:R0:W2:Y:S01]  /*9240*/  @P1 LDG.E R3, desc[UR38][R4.64] ;  /* 0x0000002604031981 */ /* 0x0000a2000c1e1900 */
[----:B------:R-:W-:Y:S02]  /*9250*/  WARPGROUP.DEPBAR.LE gsb0, 0x0 ;  /* 0x00008000000079c5 */ /* 0x000fe40000010000 */
[----:B------:R-:W-:-:S06]  /*9260*/  WARPGROUP.ARRIVE ;  /* 0x00000000000079c5 */ /* 0x000fcc0000000000 */
[----:B------:R-:W-:Y:S01]  /*9270*/  QGMMA.64x192x32.F32.E4M3.E4M3 R24, R204, gdesc[UR4], R24, gsb0 ;  /* 0x02e00004cc187df3 */ /* 0x000fe20008000818 */
[----:B------:R-:W-:Y:S01]  /*9280*/  UIADD3 UR6, UR4, 0x300, URZ ;  /* 0x0000030004067890 */ /* 0x000fe2000fffe03f */
[----:B------:R-:W-:Y:S01]  /*9290*/  UMOV UR7, 0xc0000010 ;  /* 0xc000001000077882 */ /* 0x000fe20000000000 */
[----:B------:R-:W-:Y:S02]  /*92a0*/  WARPGROUP.DEPBAR.LE gsb0, 0x0 ;  /* 0x00008000000079c5 */ /* 0x000fe40000010000 */
[----:B------:R-:W-:-:S15]  /*92b0*/  WARPGROUP.ARRIVE ;  /* 0x00000000000079c5 */ /* 0x000fde0000000000 */
[----:B------:R-:W-:Y:S01]  /*92c0*/  QGMMA.64x192x32.F32.E4M3.E4M3 R24, R208, gdesc[UR4], R24, gsb0 ;  /* 0x02e00004d0187df3 */ /* 0x000fe20008000818 */
[----:B------:R-:W-:Y:S01]  /*92d0*/  UIADD3 UR6, UR4, 0x480, URZ ;  /* 0x0000048004067890 */ /* 0x000fe2000fffe03f */
[----:B------:R-:W-:Y:S01]  /*92e0*/  UMOV UR7, 0xc0000010 ;  /* 0xc000001000077882 */ /* 0x000fe20000000000 */
[----:B------:R-:W-:Y:S01]  /*92f0*/  UIADD3 UR4, UR4, 0x600, URZ ;  /* 0x0000060004047890 */ /* 0x000fe2000fffe03f */
[----:B------:R-:W1:Y:S04]  /*9300*/  SHFL.BFLY PT, R9, R6, 0x2, 0x1f ;  /* 0x0c401f0006097f89 */ /* 0x000e6800000e0000 */
[----:B------:R-:W3:Y:S01]  /*9310*/  SHFL.BFLY PT, R2, R7, 0x2, 0x1f ;  /* 0x0c401f0007027f89 */ /* 0x000ee200000e0000 */
[----:B------:R-:W-:Y:S02]  /*9320*/  WARPGROUP.DEPBAR.LE gsb0, 0x0 ;  /* 0x00008000000079c5 */ /* 0x000fe40000010000 */
[----:B------:R-:W-:-:S09]  /*9330*/  WARPGROUP.ARRIVE ;  /* 0x00000000000079c5 */ /* 0x000fd20000000000 */
[----:B------:R-:W-:Y:S01]  /*9340*/  QGMMA.64x192x32.F32.E4M3.E4M3 R24, R212, gdesc[UR4], R24, gsb0 ;  /* 0x02e00004d4187df3 */ /* 0x000fe20008000818 */
[----:B------:R-:W-:Y:S01]  /*9350*/  UMOV UR6, UR4 ;  /* 0x0000000400067c82 */ /* 0x000fe20008000000 */
[----:B------:R-:W-:Y:S01]  /*9360*/  UMOV UR7, 0xc0000010 ;  /* 0xc000001000077882 */ /* 0x000fe20000000000 */
[----:B-1----:R-:W-:Y:S01]  /*9370*/  FADD.FTZ R9, R9, R6 ;  /* 0x0000000609097221 */ /* 0x002fe20000010000 */
[----:B---3--:R-:W-:-:S04]  /*9380*/  FADD.FTZ R2, R2, R7 ;  /* 0x0000000702027221 */ /* 0x008fc80000010000 */
[----:B------:R-:W1:Y:S04]  /*9390*/  SHFL.BFLY PT, R0, R9, 0x1, 0x1f ;  /* 0x0c201f0009007f89 */ /* 0x000e6800000e0000 */
[----:B0-----:R-:W0:Y:S01]  /*93a0*/  SHFL.BFLY PT, R5, R2, 0x1, 0x1f ;  /* 0x0c201f0002057f89 */ /* 0x001e2200000e0000 */
[----:B------:R-:W-:Y:S02]  /*93b0*/  IMAD.MOV.U32 R4, RZ, RZ, RZ ;  /* 0x000000ffff047224 */ /* 0x000fe400078e00ff */
[----:B-1----:R-:W-:Y:S01]  /*93c0*/  FADD.FTZ R10, R9, R0 ;  /* 0x00000000090a7221 */ /* 0x002fe20000010000 */
[----:B0-----:R-:W-:-:S04]  /*93d0*/  FADD.FTZ R11, R2, R5 ;  /* 0x00000005020b7221 */ /* 0x001fc80000010000 */
        /* <DEDUP_REMOVED lines=11> */
[----:B------:R-:W-:-:S02]  /*9490*/  WARPGROUP.DEPBAR.LE gsb0, 0x0 ;  /* 0x00008000000079c5 */ /* 0x000fc40000010000 */
[----:B------:R-:W-:-:S06]  /*94a0*/  WARPGROUP.ARRIVE ;  /* 0x00000000000079c5 */ /* 0x000fcc0000000000 */
[----:B------:R-:W-:Y:S01]  /*94b0*/  QGMMA.64x192x32.F32.E4M3.E4M3 R24, R216, gdesc[UR4], R24, gsb0 ;  /* 0x02e00004d8187df3 */ /* 0x000fe20008000818 */
[C---:B------:R-:W-:Y:S01]  /*94c0*/  @P2 FMUL.FTZ R6, R126.reuse, 0.69314718246459960938 ;  /* 0x3f3172187e062820 */ /* 0x040fe20000410000 */
[----:B------:R-:W-:Y:S01]  /*94d0*/  @P3 FMUL.FTZ R9, R126, 0.69314718246459960938 ;  /* 0x3f3172187e093820 */ /* 0x000fe20000410000 */
[----:B0-----:R-:W-:Y:S01]  /*94e0*/  @P2 FMUL.FTZ R5, R5, 0.69314718246459960938 ;  /* 0x3f31721805052820 */ /* 0x001fe20000410000 */
[----:B-1----:R-:W-:Y:S01]  /*94f0*/  @P3 FMUL.FTZ R10, R7, 0.69314718246459960938 ;  /* 0x3f317218070a3820 */ /* 0x002fe20000410000 */
[----:B------:R-:W-:Y:S02]  /*9500*/  IMAD.MOV.U32 R2, RZ, RZ, -0x800000 ;  /* 0xff800000ff027424 */ /* 0x000fe400078e00ff */
[----:B--2---:R-:W-:Y:S01]  /*9510*/  FMUL.FTZ R4, R4, R3 ;  /* 0x0000000304047220 */ /* 0x004fe20000410000 */
[----:B------:R-:W-:Y:S02]  /*9520*/  IMAD.MOV.U32 R0, RZ, RZ, -0x800000 ;  /* 0xff800000ff007424 */ /* 0x000fe400078e00ff */
[----:B------:R-:W-:Y:S01]  /*9530*/  @P2 FFMA.FTZ R2, R6, R131, R5 ;  /* 0x0000008306022223 */ /* 0x000fe20000010005 */
[----:B------:R-:W-:Y:S01]  /*9540*/  @P3 FFMA.FTZ R0, R9, R127, R10 ;  /* 0x0000007f09003223 */ /* 0x000fe2000001000a */
[----:B---3--:R-:W-:Y:S01]  /*9550*/  FMUL.FTZ R8, R8, R3 ;  /* 0x0000000308087220 */ /* 0x008fe20000410000 */
[----:B------:R-:W-:-:S02]  /*9560*/  WARPGROUP.DEPBAR.LE gsb0, 0x0 ;  /* 0x00008000000079c5 */ /* 0x000fc40000010000 */
[----:B------:R-:W-:Y:S05]  /*9570*/  @!P0 BRA `(.L_x_3168) ;  /* 0x0000000000048947 */ /* 0x000fea0003800000 */
[----:B------:R-:W-:Y:S01]  /*9580*/  BPT.TRAP 0x1 ;  /* 0x000000040000795c */ /* 0x000fe20000300000 */
.L_x_3168:
        /* <DEDUP_REMOVED lines=17> */
[----:B------:R-:W-:Y:S01]  /*96a0*/  FMUL.FTZ R80, R73, R4 ;  /* 0x0000000449507220 */ /* 0x000fe20000410000 */
[----:B------:R-:W-:Y:S01]  /*96b0*/  FMUL.FTZ R52, R39, R8 ;  /* 0x0000000827347220 */ /* 0x000fe20000410000 */
        /* <DEDUP_REMOVED lines=81> */
.L_x_3146:
[----:B------:R-:W-:Y:S05]  /*9bd0*/  @P0 BRA `(.L_x_3169) ;  /* 0x0000002c00540947 */ /* 0x000fea0003800000 */
[----:B------:R-:W0:Y:S01]  /*9be0*/  S2R R17, SR_TID.X ;  /* 0x0000000000117919 */ /* 0x000e220000002100 */
[----:B------:R-:W-:Y:S01]  /*9bf0*/  ULDC.64 UR4, c[0x4][0x100] ;  /* 0x0100400000047ab9 */ /* 0x000fe20000000a00 */
[----:B------:R-:W1:Y:S01]  /*9c00*/  LDC R129, c[0x0][0xbe8] ;  /* 0x0002fa00ff817b82 */ /* 0x000e620000000800 */
        /* <DEDUP_REMOVED lines=9> */
[----:B------:R-:W-:Y:S01]  /*9ca0*/  LOP3.LUT P0, R8, R17, 0x3, RZ, 0xc0, !PT ;  /* 0x0000000311087812 */ /* 0x000fe2000780c0ff */
[----:B------:R-:W-:Y:S01]  /*9cb0*/  BSSY B0, `(.L_x_3170) ;  /* 0x000021d000007945 */ /* 0x000fe20003800000 */
[----:B-1----:R-:W-:Y:S02]  /*9cc0*/  ISETP.NE.AND P2, PT, R129, 0x1, PT ;  /* 0x000000018100780c */ /* 0x002fe40003f45270 */
[----:B------:R-:W-:-:S04]  /*9cd0*/  ISETP.EQ.OR P0, PT, R8, 0x3, !P0 ;  /* 0x000000030800780c */ /* 0x000fc80004702670 */
[----:B------:R-:W-:Y:S02]  /*9ce0*/  SEL R146, R21, R42, P0 ;  /* 0x0000002a15927207 */ /* 0x000fe40000000000 */
[----:B------:R-:W-:Y:S01]  /*9cf0*/  SEL R46, R42, R21, P0 ;  /* 0x000000152a2e7207 */ /* 0x000fe20000000000 */
[----:B------:R-:W-:Y:S01]  /*9d00*/  VIADD R42, R17, 0xffffff80 ;  /* 0xffffff80112a7836 */ /* 0x000fe20000000000 */
[----:B------:R-:W-:Y:S02]  /*9d10*/  SEL R150, R44, R7, P0 ;  /* 0x000000072c967207 */ /* 0x000fe40000000000 */
[----:B------:R-:W-:Y:S02]  /*9d20*/  SEL R44, R7, R44, P0 ;  /* 0x0000002c072c7207 */ /* 0x000fe40000000000 */
[----:B------:R-:W-:Y:S02]  /*9d30*/  SHF.R.S32.HI R7, RZ, 0x1f, R42 ;  /* 0x0000001fff077819 */ /* 0x000fe4000001142a */
[----:B------:R-:W-:-:S02]  /*9d40*/  SEL R156, R100, R101, P0 ;  /* 0x00000065649c7207 */ /* 0x000fc40000000000 */
[----:B0-----:R-:W-:Y:S02]  /*9d50*/  LEA.HI R4, R7, R42, RZ, 0x7 ;  /* 0x0000002a07047211 */ /* 0x001fe400078f38ff */
[----:B------:R-:W-:Y:S02]  /*9d60*/  SEL R34, R101, R100, P0 ;  /* 0x0000006465227207 */ /* 0x000fe40000000000 */
[----:B------:R-:W-:Y:S02]  /*9d70*/  LOP3.LUT R5, R4, 0xffffff80, RZ, 0xc0, !PT ;  /* 0xffffff8004057812 */ /* 0x000fe400078ec0ff */
[----:B------:R-:W-:Y:S02]  /*9d80*/  SEL R8, R9, R10, P0 ;  /* 0x0000000a09087207 */ /* 0x000fe40000000000 */
[----:B------:R-:W-:Y:S01]  /*9d90*/  SHF.R.S32.HI R17, RZ, 0x7, R4 ;  /* 0x00000007ff117819 */ /* 0x000fe20000011404 */
[----:B------:R-:W-:Y:S01]  /*9da0*/  IMAD.IADD R100, R42, 0x1, -R5 ;  /* 0x000000012a647824 */ /* 0x000fe200078e0a05 */
[----:B------:R-:W-:-:S02]  /*9db0*/  SEL R9, R10, R9, P0 ;  /* 0x000000090a097207 */ /* 0x000fc40000000000 */
[----:B------:R-:W-:Y:S02]  /*9dc0*/  SEL R22, R12, R33, P0 ;  /* 0x000000210c167207 */ /* 0x000fe40000000000 */
[----:B------:R-:W-:Y:S02]  /*9dd0*/  SHF.R.S32.HI R23, RZ, 0x1f, R100 ;  /* 0x0000001fff177819 */ /* 0x000fe40000011464 */
[----:B------:R-:W-:Y:S02]  /*9de0*/  SEL R10, R33, R12, P0 ;  /* 0x0000000c210a7207 */ /* 0x000fe40000000000 */
[----:B------:R-:W-:Y:S02]  /*9df0*/  SEL R40, R20, R41, P0 ;  /* 0x0000002914287207 */ /* 0x000fe40000000000 */
[----:B------:R-:W-:Y:S02]  /*9e00*/  SEL R12, R41, R20, P0 ;  /* 0x00000014290c7207 */ /* 0x000fe40000000000 */
[----:B------:R-:W-:-:S02]  /*9e10*/  SEL R140, R54, R55, P0 ;  /* 0x00000037368c7207 */ /* 0x000fc40000000000 */
[----:B------:R-:W-:Y:S02]  /*9e20*/  SEL R63, R55, R54, P0 ;  /* 0x00000036373f7207 */ /* 0x000fe40000000000 */
[----:B------:R-:W-:Y:S01]  /*9e30*/  LEA.HI R41, R23, R100, RZ, 0x2 ;  /* 0x0000006417297211 */ /* 0x000fe200078f10ff */
[----:B------:R-:W0:Y:S01]  /*9e40*/  S2R R54, SR_CTAID.X ;  /* 0x0000000000367919 */ /* 0x000e220000002500 */
[----:B------:R-:W-:Y:S02]  /*9e50*/  LEA.HI R4, R4, R17, RZ, 0x1 ;  /* 0x0000001104047211 */ /* 0x000fe400078f08ff */
[----:B------:R-:W-:Y:S02]  /*9e60*/  SEL R170, R69, R122, P0 ;  /* 0x0000007a45aa7207 */ /* 0x000fe40000000000 */
[----:B------:R-:W-:Y:S02]  /*9e70*/  SEL R26, R122, R69, P0 ;  /* 0x000000457a1a7207 */ /* 0x000fe40000000000 */
[----:B------:R-:W-:-:S02]  /*9e80*/  SEL R36, R11, R6, P0 ;  /* 0x000000060b247207 */ /* 0x000fc40000000000 */
[----:B------:R-:W-:Y:S02]  /*9e90*/  SEL R122, R104, R105, P0 ;  /* 0x00000069687a7207 */ /* 0x000fe40000000000 */
[----:B------:R-:W-:Y:S02]  /*9ea0*/  SEL R33, R105, R104, P0 ;  /* 0x0000006869217207 */ /* 0x000fe40000000000 */
[----:B------:R-:W-:Y:S02]  /*9eb0*/  LEA.HI R7, R7, R42, RZ, 0x2 ;  /* 0x0000002a07077211 */ /* 0x000fe400078f10ff */
[----:B------:R-:W-:Y:S02]  /*9ec0*/  SEL R11, R6, R11, P0 ;  /* 0x0000000b060b7207 */ /* 0x000fe40000000000 */
[----:B------:R-:W-:Y:S02]  /*9ed0*/  SEL R104, R47, R48, P0 ;  /* 0x000000302f687207 */ /* 0x000fe40000000000 */
[----:B------:R-:W-:-:S02]  /*9ee0*/  SEL R47, R48, R47, P0 ;  /* 0x0000002f302f7207 */ /* 0x000fc40000000000 */
[--C-:B------:R-:W-:Y:S02]  /*9ef0*/  SHF.R.S32.HI R5, RZ, 0x2, R41.reuse ;  /* 0x00000002ff057819 */ /* 0x100fe40000011429 */
[----:B------:R-:W-:Y:S02]  /*9f00*/  SHF.R.S32.HI R6, RZ, 0x1f, R41 ;  /* 0x0000001fff067819 */ /* 0x000fe40000011429 */
[----:B------:R-:W-:Y:S02]  /*9f10*/  LOP3.LUT R4, R4, 0x3fffffe, RZ, 0xc0, !PT ;  /* 0x03fffffe04047812 */ /* 0x000fe400078ec0ff */
[----:B------:R-:W-:Y:S02]  /*9f20*/  SEL R142, R39, R50, P0 ;  /* 0x00000032278e7207 */ /* 0x000fe40000000000 */
[----:B------:R-:W-:Y:S01]  /*9f30*/  SEL R48, R50, R39, P0 ;  /* 0x0000002732307207 */ /* 0x000fe20000000000 */
[----:B------:R-:W-:Y:S01]  /*9f40*/  IMAD.IADD R17, R17, 0x1, -R4 ;  /* 0x0000000111117824 */ /* 0x000fe200078e0a04 */
[----:B------:R-:W-:-:S02]  /*9f50*/  LOP3.LUT R7, R7, 0xfffffffc, RZ, 0xc0, !PT ;  /* 0xfffffffc07077812 */ /* 0x000fc400078ec0ff */
[----:B------:R-:W-:Y:S02]  /*9f60*/  SHF.R.S32.HI R39, RZ, 0x1f, R16 ;  /* 0x0000001fff277819 */ /* 0x000fe40000011410 */
[----:B------:R-:W-:Y:S01]  /*9f70*/  LEA.HI R6, R6, R5, RZ, 0x3 ;  /* 0x0000000506067211 */ /* 0x000fe200078f18ff */
[----:B------:R-:W-:Y:S01]  /*9f80*/  IMAD.IADD R21, R42, 0x1, -R7 ;  /* 0x000000012a157824 */ /* 0x000fe200078e0a07 */
[----:B------:R-:W-:Y:S01]  /*9f90*/  LEA.HI R4, R23, R100, RZ, 0x5 ;  /* 0x0000006417047211 */ /* 0x000fe200078f28ff */
[C---:B------:R-:W-:Y:S01]  /*9fa0*/  IMAD R23, R39.reuse, UR4, RZ ;  /* 0x0000000427177c24 */ /* 0x040fe2000f8e02ff */
[----:B------:R-:W-:Y:S01]  /*9fb0*/  LOP3.LUT R6, R6, 0xfffffff8, RZ, 0xc0, !PT ;  /* 0xfffffff806067812 */ /* 0x000fe200078ec0ff */
[----:B------:R-:W-:Y:S01]  /*9fc0*/  IMAD R39, R39, UR6, RZ ;  /* 0x0000000627277c24 */ /* 0x000fe2000f8e02ff */
[----:B------:R-:W-:Y:S02]  /*9fd0*/  SEL R144, R37, R56, P0 ;  /* 0x0000003825907207 */ /* 0x000fe40000000000 */
[----:B------:R-:W-:Y:S01]  /*9fe0*/  SEL R51, R56, R37, P0 ;  /* 0x0000002538337207 */ /* 0x000fe20000000000 */
[C---:B------:R-:W-:Y:S01]  /*9ff0*/  IMAD R37, R16.reuse, UR5, R23 ;  /* 0x0000000510257c24 */ /* 0x040fe2000f8e0217 */
[----:B------:R-:W-:Y:S01]  /*a000*/  SHF.R.S32.HI R4, RZ, 0x5, R4 ;  /* 0x00000005ff047819 */ /* 0x000fe20000011404 */
[----:B------:R-:W-:Y:S01]  /*a010*/  IMAD.IADD R5, R5, 0x1, -R6 ;  /* 0x0000000105057824 */ /* 0x000fe200078e0a06 */
[----:B------:R-:W-:Y:S01]  /*a020*/  LEA.HI R23, R21, R21, RZ, 0x1 ;  /* 0x0000001515177211 */ /* 0x000fe200078f08ff */
[----:B------:R-:W-:Y:S01]  /*a030*/  IMAD R39, R16, UR7, R39 ;  /* 0x0000000710277c24 */ /* 0x000fe2000f8e0227 */
        /* <DEDUP_REMOVED lines=11> */
[--C-:B0-----:R-:W-:Y:S01]  /*a0f0*/  IMAD R101, R54, 0x80, R17.reuse ;  /* 0x0000008036657824 */ /* 0x101fe200078e0211 */
[----:B------:R-:W-:Y:S01]  /*a100*/  SEL R38, R13, R14, P0 ;  /* 0x0000000e0d267207 */ /* 0x000fe20000000000 */
[----:B------:R-:W-:Y:S01]  /*a110*/  IMAD R52, R52, 0x8, R17 ;  /* 0x0000000834347824 */ /* 0x000fe200078e0211 */
[----:B------:R-:W-:Y:S01]  /*a120*/  SEL R13, R14, R13, P0 ;  /* 0x0000000d0e0d7207 */ /* 0x000fe20000000000 */
[----:B------:R-:W-:Y:S01]  /*a130*/  IMAD.WIDE.U32 R6, R16, UR4, RZ ;  /* 0x0000000410067c25 */ /* 0x000fe2000f8e00ff */
[----:B------:R-:W-:Y:S01]  /*a140*/  SEL R176, R29, R28, P0 ;  /* 0x0000001c1db07207 */ /* 0x000fe20000000000 */
[----:B------:R-:W0:Y:S01]  /*a150*/  S2UR UR4, SR_CTAID.Y ;  /* 0x00000000000479c3 */ /* 0x000e220000002600 */
[----:B------:R-:W-:Y:S01]  /*a160*/  SEL R14, R28, R29, P0 ;  /* 0x0000001d1c0e7207 */ /* 0x000fe20000000000 */
[----:B------:R-:W-:Y:S01]  /*a170*/  IMAD R54, R54, 0x80, R52 ;  /* 0x0000008036367824 */ /* 0x000fe200078e0234 */
[----:B------:R-:W-:Y:S01]  /*a180*/  SEL R158, R88, R89, P0 ;  /* 0x00000059589e7207 */ /* 0x000fe20000000000 */
[----:B------:R-:W-:Y:S01]  /*a190*/  IMAD.IADD R5, R5, 0x1, R39 ;  /* 0x0000000105057824 */ /* 0x000fe200078e0227 */
[----:B------:R-:W-:Y:S01]  /*a1a0*/  SEL R29, R89, R88, P0 ;  /* 0x00000058591d7207 */ /* 0x000fe20000000000 */
[----:B------:R-:W-:Y:S01]  /*a1b0*/  IMAD.IADD R7, R7, 0x1, R37 ;  /* 0x0000000107077824 */ /* 0x000fe200078e0225 */
        /* <DEDUP_REMOVED lines=52> */
[----:B------:R-:W-:Y:S02]  /*a500*/  LOP3.LUT R41, R41, 0x7ffffffc, RZ, 0xc0, !PT ;  /* 0x7ffffffc29297812 */ /* 0x000fe400078ec0ff */
[----:B------:R-:W-:Y:S02]  /*a510*/  SEL R120, R96, R97, P0 ;  /* 0x0000006160787207 */ /* 0x000fe40000000000 */
[----:B------:R-:W-:-:S02]  /*a520*/  SEL R31, R97, R96, P0 ;  /* 0x00000060611f7207 */ /* 0x000fc40000000000 */
[C---:B------:R-:W-:Y:S01]  /*a530*/  LOP3.LUT P1, RZ, R100.reuse, 0x3, RZ, 0xc0, !PT ;  /* 0x0000000364ff7812 */ /* 0x040fe2000782c0ff */
[----:B------:R-:W-:Y:S01]  /*a540*/  IMAD.IADD R100, R100, 0x1, -R41 ;  /* 0x0000000164647824 */ /* 0x000fe200078e0a29 */
[----:B------:R-:W-:Y:S02]  /*a550*/  SEL R71, R91, R90, P0 ;  /* 0x0000005a5b477207 */ /* 0x000fe40000000000 */
[----:B------:R-:W-:Y:S02]  /*a560*/  SEL R50, R58, R53, P0 ;  /* 0x000000353a327207 */ /* 0x000fe40000000000 */
[----:B------:R-:W-:Y:S02]  /*a570*/  SEL R58, R61, R62, P0 ;  /* 0x0000003e3d3a7207 */ /* 0x000fe40000000000 */
[----:B------:R-:W-:Y:S02]  /*a580*/  SEL R66, R103, R102, P0 ;  /* 0x0000006667427207 */ /* 0x000fe40000000000 */
[----:B------:R-:W-:Y:S01]  /*a590*/  SEL R62, R62, R61, P0 ;  /* 0x0000003d3e3e7207 */ /* 0x000fe20000000000 */
[----:B--2---:R1:W-:Y:S04]  /*a5a0*/  SHFL.IDX PT, R52, R84, R3, 0x1c1f ;  /* 0x001c1f0354347589 */ /* 0x0043e800000e0000 */
[----:B------:R-:W-:Y:S04]  /*a5b0*/  SHFL.IDX PT, R106, R166, R3, 0x1c1f ;  /* 0x001c1f03a66a7589 */ /* 0x000fe800000e0000 */
[----:B------:R-:W-:Y:S01]  /*a5c0*/  SHFL.IDX PT, R42, R88, R3, 0x1c1f ;  /* 0x001c1f03582a7589 */ /* 0x000fe200000e0000 */
[----:B-1----:R-:W-:-:S03]  /*a5d0*/  LOP3.LUT R84, R3, 0x2, RZ, 0x3c, !PT ;  /* 0x0000000203547812 */ /* 0x002fc600078e3cff */
        /* <DEDUP_REMOVED lines=14> */
[----:B------:R-:W1:Y:S04]  /*a6c0*/  SHFL.IDX PT, R34, R34, R84, 0x1c1f ;  /* 0x001c1f5422227589 */ /* 0x000e6800000e0000 */
[----:B------:R-:W-:Y:S04]  /*a6d0*/  SHFL.IDX PT, R78, R36, R3, 0x1c1f ;  /* 0x001c1f03244e7589 */ /* 0x000fe800000e0000 */
[----:B------:R-:W2:Y:S04]  /*a6e0*/  SHFL.IDX PT, R11, R11, R84, 0x1c1f ;  /* 0x001c1f540b0b7589 */ /* 0x000ea800000e0000 */
[----:B------:R-:W-:Y:S04]  /*a6f0*/  SHFL.IDX PT, R82, R22, R3, 0x1c1f ;  /* 0x001c1f0316527589 */ /* 0x000fe800000e0000 */
[----:B------:R-:W-:Y:S04]  /*a700*/  SHFL.IDX PT, R87, R40, R3, 0x1c1f ;  /* 0x001c1f0328577589 */ /* 0x000fe800000e0000 */
[----:B------:R-:W-:Y:S04]  /*a710*/  SHFL.IDX PT, R40, R86, R3, 0x1c1f ;  /* 0x001c1f0356287589 */ /* 0x000fe800000e0000 */
[----:B------:R-:W-:Y:S01]  /*a720*/  SHFL.IDX PT, R83, R38, R3, 0x1c1f ;  /* 0x001c1f0326537589 */ /* 0x000fe200000e0000 */
[----:B-1----:R-:W-:-:S03]  /*a730*/  SEL R27, R34, R119, P0 ;  /* 0x00000077221b7207 */ /* 0x002fc60000000000 */
[----:B------:R-:W-:Y:S04]  /*a740*/  SHFL.IDX PT, R8, R112, R3, 0x1c1f ;  /* 0x001c1f0370087589 */ /* 0x000fe800000e0000 */
[----:B------:R-:W-:Y:S01]  /*a750*/  SHFL.IDX PT, R86, R13, R84, 0x1c1f ;  /* 0x001c1f540d567589 */ /* 0x000fe200000e0000 */
[----:B--2---:R-:W-:-:S03]  /*a760*/  SEL R75, R78, R11, P0 ;  /* 0x0000000b4e4b7207 */ /* 0x004fc60000000000 */
[----:B------:R-:W-:Y:S04]  /*a770*/  SHFL.IDX PT, R111, R164, R3, 0x1c1f ;  /* 0x001c1f03a46f7589 */ /* 0x000fe800000e0000 */
[----:B------:R1:W-:Y:S04]  /*a780*/  SHFL.IDX PT, R112, R25, R84, 0x1c1f ;  /* 0x001c1f5419707589 */ /* 0x0003e800000e0000 */
[----:B------:R-:W-:Y:S04]  /*a790*/  SHFL.IDX PT, R122, R122, R3, 0x1c1f ;  /* 0x001c1f037a7a7589 */ /* 0x000fe800000e0000 */
[----:B------:R-:W-:Y:S01]  /*a7a0*/  SHFL.IDX PT, R124, R124, R3, 0x1c1f ;  /* 0x001c1f037c7c7589 */ /* 0x000fe200000e0000 */
[----:B-1----:R-:W-:-:S03]  /*a7b0*/  SEL R25, R119, R34, P0 ;  /* 0x0000002277197207 */ /* 0x002fc60000000000 */
[----:B------:R-:W-:Y:S01]  /*a7c0*/  SHFL.IDX PT, R12, R12, R84, 0x1c1f ;  /* 0x001c1f540c0c7589 */ /* 0x000fe200000e0000 */
[----:B------:R-:W1:Y:S03]  /*a7d0*/  @P2 LDC R119, c[0x0][0xbec] ;  /* 0x0002fb00ff772b82 */ /* 0x000e660000000800 */
[----:B------:R-:W-:Y:S04]  /*a7e0*/  SHFL.IDX PT, R99, R20, R84, 0x1c1f ;  /* 0x001c1f5414637589 */ /* 0x000fe800000e0000 */
[----:B------:R-:W2:Y:S04]  /*a7f0*/  SHFL.IDX PT, R33, R33, R84, 0x1c1f ;  /* 0x001c1f5421217589 */ /* 0x000ea800000e0000 */
[----:B------:R-:W3:Y:S04]  /*a800*/  SHFL.IDX PT, R35, R35, R84, 0x1c1f ;  /* 0x001c1f5423237589 */ /* 0x000ee800000e0000 */
[----:B------:R-:W-:Y:S04]  /*a810*/  SHFL.IDX PT, R85, R180, R3, 0x1c1f ;  /* 0x001c1f03b4557589 */ /* 0x000fe800000e0000 */
[----:B------:R-:W-:Y:S04]  /*a820*/  SHFL.IDX PT, R123, R152, R3, 0x1c1f ;  /* 0x001c1f03987b7589 */ /* 0x000fe800000e0000 */
[----:B------:R4:W-:Y:S01]  /*a830*/  SHFL.IDX PT, R36, R134, R3, 0x1c1f ;  /* 0x001c1f0386247589 */ /* 0x0009e200000e0000 */
[----:B-1----:R-:W-:-:S03]  /*a840*/  @P2 IMAD.HI.U32 R119, R54, R119, RZ ;  /* 0x0000007736772227 */ /* 0x002fc600078e00ff */
[----:B------:R1:W5:Y:S04]  /*a850*/  SHFL.IDX PT, R20, R45, R84, 0x1c1f ;  /* 0x001c1f542d147589 */ /* 0x00036800000e0000 */
[----:B------:R-:W-:Y:S01]  /*a860*/  SHFL.IDX PT, R92, R176, R3, 0x1c1f ;  /* 0x001c1f03b05c7589 */ /* 0x000fe200000e0000 */
[----:B--2---:R-:W-:Y:S01]  /*a870*/  SEL R28, R122, R33, P0 ;  /* 0x000000217a1c7207 */ /* 0x004fe20000000000 */
[----:B----4-:R-:W2:Y:S02]  /*a880*/  LDC.64 R134, c[0x0][0xbd8] ;  /* 0x0002f600ff867b82 */ /* 0x010ea40000000a00 */
[----:B------:R-:W-:Y:S01]  /*a890*/  SHFL.IDX PT, R93, R14, R84, 0x1c1f ;  /* 0x001c1f540e5d7589 */ /* 0x000fe200000e0000 */
[----:B---3--:R-:W-:Y:S02]  /*a8a0*/  SEL R32, R124, R35, P0 ;  /* 0x000000237c207207 */ /* 0x008fe40000000000 */
[----:B-1----:R-:W-:Y:S01]  /*a8b0*/  SEL R45, R116, R15, P0 ;  /* 0x0000000f742d7207 */ /* 0x002fe20000000000 */
[----:B------:R-:W-:Y:S01]  /*a8c0*/  SHFL.IDX PT, R114, R114, R3, 0x1c1f ;  /* 0x001c1f0372727589 */ /* 0x000fe200000e0000 */
[----:B------:R-:W-:-:S03]  /*a8d0*/  SEL R34, R35, R124, P0 ;  /* 0x0000007c23227207 */ /* 0x000fc60000000000 */
[----:B------:R-:W-:Y:S04]  /*a8e0*/  SHFL.IDX PT, R23, R126, R3, 0x1c1f ;  /* 0x001c1f037e177589 */ /* 0x000fe800000e0000 */
[----:B------:R1:W-:Y:S04]  /*a8f0*/  SHFL.IDX PT, R13, R30, R84, 0x1c1f ;  /* 0x001c1f541e0d7589 */ /* 0x0003e800000e0000 */
[----:B------:R-:W-:Y:S01]  /*a900*/  SHFL.IDX PT, R90, R178, R3, 0x1c1f ;  /* 0x001c1f03b25a7589 */ /* 0x000fe200000e0000 */
[----:B-----5:R-:W-:-:S03]  /*a910*/  SEL R35, R20, R123, P0 ;  /* 0x0000007b14237207 */ /* 0x020fc60000000000 */
[----:B------:R-:W-:Y:S01]  /*a920*/  SHFL.IDX PT, R96, R168, R3, 0x1c1f ;  /* 0x001c1f03a8607589 */ /* 0x000fe200000e0000 */
[----:B-1----:R-:W-:-:S03]  /*a930*/  SEL R30, R33, R122, P0 ;  /* 0x0000007a211e7207 */ /* 0x002fc60000000000 */
[----:B------:R-:W-:Y:S01]  /*a940*/  SHFL.IDX PT, R105, R150, R3, 0x1c1f ;  /* 0x001c1f0396697589 */ /* 0x000fe200000e0000 */
[----:B------:R-:W-:Y:S01]  /*a950*/  SEL R33, R123, R20, P0 ;  /* 0x000000147b217207 */ /* 0x000fe20000000000 */
[----:B--2---:R-:W-:Y:S02]  /*a960*/  IMAD R20, R134, UR37, RZ ;  /* 0x0000002586147c24 */ /* 0x004fe4000f8e02ff */
[----:B------:R-:W-:Y:S04]  /*a970*/  SHFL.IDX PT, R104, R104, R3, 0x1c1f ;  /* 0x001c1f0368687589 */ /* 0x000fe800000e0000 */
[----:B------:R-:W-:Y:S04]  /*a980*/  SHFL.IDX PT, R41, R128, R3, 0x1c1f ;  /* 0x001c1f0380297589 */ /* 0x000fe800000e0000 */
[----:B------:R-:W1:Y:S04]  /*a990*/  SHFL.IDX PT, R19, R19, R84, 0x1c1f ;  /* 0x001c1f5413137589 */ /* 0x000e6800000e0000 */
[----:B------:R2:W-:Y:S04]  /*a9a0*/  SHFL.IDX PT, R125, R47, R84, 0x1c1f ;  /* 0x001c1f542f7d7589 */ /* 0x0005e800000e0000 */
[----:B------:R3:W-:Y:S04]  /*a9b0*/  SHFL.IDX PT, R126, R44, R84, 0x1c1f ;  /* 0x001c1f542c7e7589 */ /* 0x0007e800000e0000 */
[----:B------:R-:W-:Y:S01]  /*a9c0*/  SHFL.IDX PT, R95, R172, R3, 0x1c1f ;  /* 0x001c1f03ac5f7589 */ /* 0x000fe200000e0000 */
[----:B--2---:R-:W-:-:S03]  /*a9d0*/  SEL R47, R15, R116, P0 ;  /* 0x000000740f2f7207 */ /* 0x004fc60000000000 */
[----:B------:R-:W-:Y:S01]  /*a9e0*/  SHFL.IDX PT, R59, R148, R3, 0x1c1f ;  /* 0x001c1f03943b7589 */ /* 0x000fe200000e0000 */
[----:B---3--:R-:W-:-:S03]  /*a9f0*/  SEL R44, R117, R118, P0 ;  /* 0x00000076752c7207 */ /* 0x008fc60000000000 */
[----:B------:R-:W-:Y:S04]  /*aa00*/  SHFL.IDX PT, R18, R18, R84, 0x1c1f ;  /* 0x001c1f5412127589 */ /* 0x000fe800000e0000 */
[----:B------:R2:W3:Y:S01]  /*aa10*/  SHFL.IDX PT, R128, R49, R84, 0x1c1f ;  /* 0x001c1f5431807589 */ /* 0x0004e200000e0000 */
[----:B-1----:R-:W-:-:S03]  /*aa20*/  SEL R89, R90, R19, P0 ;  /* 0x000000135a597207 */ /* 0x002fc60000000000 */
[----:B------:R-:W-:Y:S04]  /*aa30*/  SHFL.IDX PT, R91, R174, R3, 0x1c1f ;  /* 0x001c1f03ae5b7589 */ /* 0x000fe800000e0000 */
[----:B------:R-:W-:Y:S01]  /*aa40*/  SHFL.IDX PT, R97, R170, R3, 0x1c1f ;  /* 0x001c1f03aa617589 */ /* 0x000fe200000e0000 */
[----:B--2---:R-:W-:-:S03]  /*aa50*/  SEL R49, R13, R114, P0 ;  /* 0x000000720d317207 */ /* 0x004fc60000000000 */
[----:B------:R-:W-:Y:S04]  /*aa60*/  SHFL.IDX PT, R24, R24, R84, 0x1c1f ;  /* 0x001c1f5418187589 */ /* 0x000fe800000e0000 */
[----:B------:R-:W-:Y:S04]  /*aa70*/  SHFL.IDX PT, R26, R26, R84, 0x1c1f ;  /* 0x001c1f541a1a7589 */ /* 0x000fe800000e0000 */
[----:B------:R-:W-:Y:S04]  /*aa80*/  SHFL.IDX PT, R14, R43, R84, 0x1c1f ;  /* 0x001c1f542b0e7589 */ /* 0x000fe800000e0000 */
[----:B------:R1:W-:Y:S01]  /*aa90*/  SHFL.IDX PT, R110, R63, R84, 0x1c1f ;  /* 0x001c1f543f6e7589 */ /* 0x0003e200000e0000 */
[----:B---3--:R-:W-:-:S03]  /*aaa0*/  SEL R15, R59, R128, P0 ;  /* 0x000000803b0f7207 */ /* 0x008fc60000000000 */
[----:B------:R2:W-:Y:S04]  /*aab0*/  SHFL.IDX PT, R43, R65, R84, 0x1c1f ;  /* 0x001c1f54412b7589 */ /* 0x0005e800000e0000 */
[----:B------:R-:W-:Y:S01]  /*aac0*/  SHFL.IDX PT, R120, R120, R3, 0x1c1f ;  /* 0x001c1f0378787589 */ /* 0x000fe200000e0000 */
[----:B-1----:R-:W-:-:S03]  /*aad0*/  SEL R63, R106, R113, P0 ;  /* 0x000000716a3f7207 */ /* 0x002fc60000000000 */
[----:B------:R-:W-:Y:S01]  /*aae0*/  SHFL.IDX PT, R31, R31, R84, 0x1c1f ;  /* 0x001c1f541f1f7589 */ /* 0x000fe200000e0000 */
[----:B--2---:R-:W-:-:S03]  /*aaf0*/  SEL R65, R113, R106, P0 ;  /* 0x0000006a71417207 */ /* 0x004fc60000000000 */
[----:B------:R-:W1:Y:S01]  /*ab00*/  SHFL.IDX PT, R121, R154, R3, 0x1c1f ;  /* 0x001c1f039a797589 */ /* 0x000e6200000e0000 */
[----:B------:R-:W2:Y:S03]  /*ab10*/  @P2 LDC R113, c[0x0][0xbec] ;  /* 0x0002fb00ff712b82 */ /* 0x000ea60000000800 */
[----:B------:R3:W-:Y:S04]  /*ab20*/  SHFL.IDX PT, R127, R46, R84, 0x1c1f ;  /* 0x001c1f542e7f7589 */ /* 0x0007e800000e0000 */
[----:B------:R-:W-:Y:S01]  /*ab30*/  SHFL.IDX PT, R102, R146, R3, 0x1c1f ;  /* 0x001c1f0392667589 */ /* 0x000fe200000e0000 */
[----:B------:R-:W0:Y:S03]  /*ab40*/  LDC R106, c[0x0][0xc50] ;  /* 0x00031400ff6a7b82 */ /* 0x000e260000000800 */
[----:B------:R-:W-:Y:S01]  /*ab50*/  SHFL.IDX PT, R39, R132, R3, 0x1c1f ;  /* 0x001c1f0384277589 */ /* 0x000fe200000e0000 */
[----:B---3--:R-:W-:-:S03]  /*ab60*/  SEL R46, R118, R117, P0 ;  /* 0x00000075762e7207 */ /* 0x008fc60000000000 */
[----:B------:R-:W-:Y:S01]  /*ab70*/  SHFL.IDX PT, R55, R142, R3, 0x1c1f ;  /* 0x001c1f038e377589 */ /* 0x000fe200000e0000 */
[----:B------:R-:W3:Y:S03]  /*ab80*/  LDC.64 R116, c[0x0][0xb40] ;  /* 0x0002d000ff747b82 */ /* 0x000ee60000000a00 */
[----:B------:R4:W5:Y:S04]  /*ab90*/  SHFL.IDX PT, R132, R48, R84, 0x1c1f ;  /* 0x001c1f5430847589 */ /* 0x00096800000e0000 */
[----:B------:R4:W-:Y:S01]  /*aba0*/  SHFL.IDX PT, R103, R50, R84, 0x1c1f ;  /* 0x001c1f5432677589 */ /* 0x0009e200000e0000 */
[----:B-1----:R-:W-:-:S03]  /*abb0*/  SEL R29, R121, R14, P0 ;  /* 0x0000000e791d7207 */ /* 0x002fc60000000000 */
[----:B------:R-:W-:Y:S01]  /*abc0*/  SHFL.IDX PT, R21, R144, R3, 0x1c1f ;  /* 0x001c1f0390157589 */ /* 0x000fe200000e0000 */
[----:B----4-:R-:W-:-:S03]  /*abd0*/  SEL R48, R10, R115, P0 ;  /* 0x000000730a307207 */ /* 0x010fc60000000000 */
[----:B------:R-:W-:Y:S01]  /*abe0*/  SHFL.IDX PT, R53, R140, R3, 0x1c1f ;  /* 0x001c1f038c357589 */ /* 0x000fe200000e0000 */
[----:B------:R-:W-:-:S03]  /*abf0*/  SEL R50, R115, R10, P0 ;  /* 0x0000000a73327207 */ /* 0x000fc60000000000 */
[----:B------:R-:W-:Y:S01]  /*ac00*/  SHFL.IDX PT, R58, R58, R3, 0x1c1f ;  /* 0x001c1f033a3a7589 */ /* 0x000fe200000e0000 */
[----:B------:R-:W1:Y:S01]  /*ac10*/  @P2 LDC R115, c[0x0][0xbf0] ;  /* 0x0002fc00ff732b82 */ /* 0x000e620000000800 */
[----:B------:R-:W-:Y:S02]  /*ac20*/  SEL R10, R105, R126, P0 ;  /* 0x0000007e690a7207 */ /* 0x000fe40000000000 */
[----:B------:R-:W-:Y:S01]  /*ac30*/  SHFL.IDX PT, R56, R56, R3, 0x1c1f ;  /* 0x001c1f0338387589 */ /* 0x000fe200000e0000 */
[----:B---3--:R-:W-:-:S03]  /*ac40*/  IMAD.WIDE.U32 R4, R116, UR36, R4 ;  /* 0x0000002474047c25 */ /* 0x008fc6000f8e0004 */
[----:B------:R-:W-:Y:S04]  /*ac50*/  SHFL.IDX PT, R60, R60, R3, 0x1c1f ;  /* 0x001c1f033c3c7589 */ /* 0x000fe800000e0000 */
[----:B------:R-:W-:Y:S04]  /*ac60*/  SHFL.IDX PT, R61, R138, R3, 0x1c1f ;  /* 0x001c1f038a3d7589 */ /* 0x000fe800000e0000 */
[----:B------:R-:W-:Y:S04]  /*ac70*/  SHFL.IDX PT, R37, R136, R3, 0x1c1f ;  /* 0x001c1f0388257589 */ /* 0x000fe800000e0000 */
[----:B------:R-:W-:Y:S04]  /*ac80*/  SHFL.IDX PT, R38, R130, R3, 0x1c1f ;  /* 0x001c1f0382267589 */ /* 0x000fe800000e0000 */
[----:B------:R3:W-:Y:S04]  /*ac90*/  SHFL.IDX PT, R22, R98, R3, 0x1c1f ;  /* 0x001c1f0362167589 */ /* 0x0007e800000e0000 */
[----:B------:R4:W-:Y:S04]  /*aca0*/  SHFL.IDX PT, R17, R94, R3, 0x1c1f ;  /* 0x001c1f035e117589 */ /* 0x0009e800000e0000 */
[----:B------:R5:W-:Y:S01]  /*acb0*/  SHFL.IDX PT, R109, R62, R84, 0x1c1f ;  /* 0x001c1f543e6d7589 */ /* 0x000be200000e0000 */
[----:B---3--:R-:W-:-:S03]  /*acc0*/  SEL R98, R96, R99, P0 ;  /* 0x0000006360627207 */ /* 0x008fc60000000000 */
[----:B------:R3:W-:Y:S01]  /*acd0*/  SHFL.IDX PT, R107, R64, R84, 0x1c1f ;  /* 0x001c1f54406b7589 */ /* 0x0007e200000e0000 */
[----:B------:R-:W-:Y:S02]  /*ace0*/  SEL R96, R99, R96, P0 ;  /* 0x0000006063607207 */ /* 0x000fe40000000000 */
[----:B----4-:R-:W-:Y:S01]  /*acf0*/  SEL R3, R74, R9, P0 ;  /* 0x000000094a037207 */ /* 0x010fe20000000000 */
[----:B------:R4:W1:Y:S01]  /*ad00*/  SHFL.IDX PT, R130, R51, R84, 0x1c1f ;  /* 0x001c1f5433827589 */ /* 0x00086200000e0000 */
[----:B------:R-:W-:Y:S02]  /*ad10*/  SEL R9, R9, R74, P0 ;  /* 0x0000004a09097207 */ /* 0x000fe40000000000 */
[----:B------:R-:W-:Y:S01]  /*ad20*/  SEL R74, R80, R81, P0 ;  /* 0x00000051504a7207 */ /* 0x000fe20000000000 */
[----:B------:R-:W1:Y:S01]  /*ad30*/  SHFL.IDX PT, R57, R57, R84, 0x1c1f ;  /* 0x001c1f5439397589 */ /* 0x000e6200000e0000 */
        /* <DEDUP_REMOVED lines=9> */
[----:B-----5:R-:W-:Y:S02]  /*add0*/  SEL R62, R111, R112, P0 ;  /* 0x000000706f3e7207 */ /* 0x020fe40000000000 */
[----:B---3--:R-:W-:Y:S01]  /*ade0*/  SEL R64, R112, R111, P0 ;  /* 0x0000006f70407207 */ /* 0x008fe20000000000 */
[----:B------:R-:W-:Y:S01]  /*adf0*/  SHFL.IDX PT, R72, R72, R84, 0x1c1f ;  /* 0x001c1f5448487589 */ /* 0x000fe200000e0000 */
[----:B------:R-:W-:Y:S01]  /*ae00*/  SEL R86, R87, R12, P0 ;  /* 0x0000000c57567207 */ /* 0x000fe20000000000 */
[----:B------:R-:W3:Y:S01]  /*ae10*/  @P2 LDC R112, c[0x0][0xbf0] ;  /* 0x0002fc00ff702b82 */ /* 0x000ee20000000800 */
[----:B----4-:R-:W-:Y:S01]  /*ae20*/  SEL R51, R114, R13, P0 ;  /* 0x0000000d72337207 */ /* 0x010fe20000000000 */
[----:B------:R-:W-:Y:S01]  /*ae30*/  SHFL.IDX PT, R73, R73, R84, 0x1c1f ;  /* 0x001c1f5449497589 */ /* 0x000fe200000e0000 */
[----:B------:R-:W-:Y:S01]  /*ae40*/  SEL R11, R104, R125, P0 ;  /* 0x0000007d680b7207 */ /* 0x000fe20000000000 */
[----:B------:R-:W-:Y:S01]  /*ae50*/  IMAD R111, R135, UR36, R20 ;  /* 0x00000024876f7c24 */ /* 0x000fe2000f8e0214 */
        /* <DEDUP_REMOVED lines=8> */
[----:B------:R-:W-:-:S03]  /*aee0*/  SEL R20, R132, R55, P0 ;  /* 0x0000003784147207 */ /* 0x000fc60000000000 */
[----:B------:R-:W-:Y:S04]  /*aef0*/  SHFL.IDX PT, R69, R69, R84, 0x1c1f ;  /* 0x001c1f5445457589 */ /* 0x000fe800000e0000 */
[----:B------:R-:W-:Y:S04]  /*af00*/  SHFL.IDX PT, R67, R67, R84, 0x1c1f ;  /* 0x001c1f5443437589 */ /* 0x000fe800000e0000 */
[----:B------:R4:W-:Y:S02]  /*af10*/  SHFL.IDX PT, R68, R68, R84, 0x1c1f ;  /* 0x001c1f5444447589 */ /* 0x0009e400000e0000 */
[----:B----4-:R-:W-:-:S02]  /*af20*/  SEL R84, R12, R87, P0 ;  /* 0x000000570c547207 */ /* 0x010fc40000000000 */
[----:B------:R-:W-:Y:S02]  /*af30*/  SEL R87, R85, R88, P0 ;  /* 0x0000005855577207 */ /* 0x000fe40000000000 */
[----:B------:R-:W-:Y:S02]  /*af40*/  SEL R85, R88, R85, P0 ;  /* 0x0000005558557207 */ /* 0x000fe40000000000 */
[----:B------:R-:W-:Y:S02]  /*af50*/  SEL R88, R92, R93, P0 ;  /* 0x0000005d5c587207 */ /* 0x000fe40000000000 */
[----:B------:R-:W-:Y:S02]  /*af60*/  SEL R92, R93, R92, P0 ;  /* 0x0000005c5d5c7207 */ /* 0x000fe40000000000 */
[----:B------:R-:W-:Y:S02]  /*af70*/  SEL R93, R19, R90, P0 ;  /* 0x0000005a135d7207 */ /* 0x000fe40000000000 */
[----:B------:R-:W-:Y:S01]  /*af80*/  SEL R12, R126, R105, P0 ;  /* 0x000000697e0c7207 */ /* 0x000fe20000000000 */
[----:B------:R-:W-:Y:S01]  /*af90*/  IMAD.WIDE.U32 R104, R134, UR36, R6 ;  /* 0x0000002486687c25 */ /* 0x000fe2000f8e0006 */
[----:B------:R-:W-:-:S02]  /*afa0*/  SEL R90, R18, R95, P0 ;  /* 0x0000005f125a7207 */ /* 0x000fc40000000000 */
[----:B------:R-:W-:Y:S01]  /*afb0*/  SEL R19, R128, R59, P0 ;  /* 0x0000003b80137207 */ /* 0x000fe20000000000 */
[----:B------:R-:W-:Y:S01]  /*afc0*/  IMAD.MOV R59, RZ, RZ, -R16 ;  /* 0x000000ffff3b7224 */ /* 0x000fe200078e0a10 */
[----:B------:R-:W-:Y:S01]  /*afd0*/  SEL R95, R91, R24, P0 ;  /* 0x000000185b5f7207 */ /* 0x000fe20000000000 */
[----:B------:R-:W-:Y:S01]  /*afe0*/  IMAD.IADD R105, R105, 0x1, R111 ;  /* 0x0000000169697824 */ /* 0x000fe200078e026f */
[----:B------:R-:W-:Y:S01]  /*aff0*/  SEL R91, R24, R91, P0 ;  /* 0x0000005b185b7207 */ /* 0x000fe20000000000 */
[----:B--2---:R-:W-:Y:S01]  /*b000*/  @P2 IMAD.HI.U32 R16, R54, R113, RZ ;  /* 0x0000007136102227 */ /* 0x004fe200078e00ff */
[----:B------:R-:W-:Y:S02]  /*b010*/  SEL R24, R120, R31, P0 ;  /* 0x0000001f78187207 */ /* 0x000fe40000000000 */
[----:B------:R-:W-:Y:S01]  /*b020*/  SEL R31, R14, R121, P0 ;  /* 0x000000790e1f7207 */ /* 0x000fe20000000000 */
[----:B0-----:R-:W-:Y:S01]  /*b030*/  IMAD R111, R106, R59, UR4 ;  /* 0x000000046a6f7e24 */ /* 0x001fe2000f8e023b */
[----:B------:R-:W-:Y:S01]  /*b040*/  SEL R14, R102, R127, P0 ;  /* 0x0000007f660e7207 */ /* 0x000fe20000000000 */
[----:B------:R-:W-:Y:S01]  /*b050*/  ULDC.64 UR4, c[0x0][0xbe0] ;  /* 0x0002f80000047ab9 */ /* 0x000fe20000000a00 */
[----:B------:R-:W-:Y:S01]  /*b060*/  SEL R18, R127, R102, P0 ;  /* 0x000000667f127207 */ /* 0x000fe20000000000 */
[----:B------:R-:W-:Y:S01]  /*b070*/  IMAD R102, R116, UR37, RZ ;  /* 0x0000002574667c24 */ /* 0x000fe2000f8e02ff */
[----:B------:R-:W-:Y:S01]  /*b080*/  SEL R6, R55, R132, P0 ;  /* 0x0000008437067207 */ /* 0x000fe20000000000 */
[----:B------:R-:W-:Y:S01]  /*b090*/  IMAD.MOV.U32 R55, RZ, RZ, R54 ;  /* 0x000000ffff377224 */ /* 0x000fe200078e0036 */
[----:B-1----:R-:W-:Y:S01]  /*b0a0*/  @P2 SHF.R.U32.HI R55, RZ, R115, R16 ;  /* 0x00000073ff372219 */ /* 0x002fe20000011610 */
[----:B------:R-:W-:Y:S01]  /*b0b0*/  IMAD R113, R117, UR36, R102 ;  /* 0x0000002475717c24 */ /* 0x000fe2000f8e0266 */
[----:B------:R-:W-:Y:S01]  /*b0c0*/  SHF.R.S32.HI R16, RZ, 0x1f, R111 ;  /* 0x0000001fff107819 */ /* 0x000fe2000001146f */
[----:B------:R-:W-:Y:S01]  /*b0d0*/  IMAD.MOV.U32 R59, RZ, RZ, R54 ;  /* 0x000000ffff3b7224 */ /* 0x000fe200078e0036 */
[----:B---3--:R-:W-:Y:S01]  /*b0e0*/  @P2 SHF.R.U32.HI R59, RZ, R112, R119 ;  /* 0x00000070ff3b2219 */ /* 0x008fe20000011677 */
[----:B------:R-:W-:Y:S01]  /*b0f0*/  IMAD.IADD R113, R5, 0x1, R113 ;  /* 0x0000000105717824 */ /* 0x000fe200078e0271 */
[----:B------:R-:W-:Y:S01]  /*b100*/  SEL R7, R21, R130, P0 ;  /* 0x0000008215077207 */ /* 0x000fe20000000000 */
[----:B------:R-:W-:Y:S01]  /*b110*/  IMAD R5, R16, UR4, RZ ;  /* 0x0000000410057c24 */ /* 0x000fe2000f8e02ff */
[----:B------:R-:W-:Y:S01]  /*b120*/  SEL R21, R130, R21, P0 ;  /* 0x0000001582157207 */ /* 0x000fe20000000000 */
[----:B------:R-:W-:-:S02]  /*b130*/  IMAD.MOV.U32 R112, RZ, RZ, R4 ;  /* 0x000000ffff707224 */ /* 0x000fc400078e0004 */
[C---:B------:R-:W-:Y:S02]  /*b140*/  IMAD R102, R111.reuse, UR5, R5 ;  /* 0x000000056f667c24 */ /* 0x040fe4000f8e0205 */
[----:B------:R-:W-:Y:S02]  /*b150*/  IMAD R16, R16, UR6, RZ ;  /* 0x0000000610107c24 */ /* 0x000fe4000f8e02ff */
[----:B------:R-:W-:Y:S01]  /*b160*/  IMAD.WIDE.U32 R4, R111, UR4, R104 ;  /* 0x000000046f047c25 */ /* 0x000fe2000f8e0068 */
[----:B------:R-:W-:-:S03]  /*b170*/  ULDC.64 UR4, c[0x0][0xb30] ;  /* 0x0002cc0000047ab9 */ /* 0x000fc60000000a00 */
[----:B------:R-:W-:Y:S01]  /*b180*/  IMAD R115, R111, UR7, R16 ;  /* 0x000000076f737c24 */ /* 0x000fe2000f8e0210 */
[----:B------:R-:W-:Y:S01]  /*b190*/  IADD3 R4, P2, R55, R4, RZ ;  /* 0x0000000437047210 */ /* 0x000fe20007f5e0ff */
[----:B------:R-:W-:Y:S01]  /*b1a0*/  IMAD.WIDE.U32 R104, R111, UR6, R112 ;  /* 0x000000066f687c25 */ /* 0x000fe2000f8e0070 */
[----:B------:R-:W-:Y:S01]  /*b1b0*/  SHF.R.S32.HI R111, RZ, 0x1f, R55 ;  /* 0x0000001fff6f7819 */ /* 0x000fe20000011437 */
[----:B------:R-:W-:Y:S01]  /*b1c0*/  ULDC.64 UR6, c[0x0][0xbc8] ;  /* 0x0002f20000067ab9 */ /* 0x000fe20000000a00 */
[----:B------:R-:W-:Y:S01]  /*b1d0*/  SHF.R.S32.HI R16, RZ, 0x1f, R59 ;  /* 0x0000001fff107819 */ /* 0x000fe2000001143b */
[----:B------:R-:W-:Y:S01]  /*b1e0*/  IMAD.MOV R55, RZ, RZ, -R55 ;  /* 0x000000ffff377224 */ /* 0x000fe200078e0a37 */
[----:B------:R-:W-:Y:S01]  /*b1f0*/  IADD3.X R5, R111, R5, R102, P2, !PT ;  /* 0x000000056f057210 */ /* 0x000fe200017fe466 */
[----:B------:R-:W-:Y:S02]  /*b200*/  IMAD.MOV R113, RZ, RZ, -R59 ;  /* 0x000000ffff717224 */ /* 0x000fe400078e0a3b */
[----:B------:R-:W-:-:S02]  /*b210*/  IMAD R16, R16, UR4, RZ ;  /* 0x0000000410107c24 */ /* 0x000fc4000f8e02ff */
[C-C-:B------:R-:W-:Y:S02]  /*b220*/  IMAD R55, R129.reuse, R55, R54.reuse ;  /* 0x0000003781377224 */ /* 0x140fe400078e0236 */
[----:B------:R-:W-:Y:S02]  /*b230*/  IMAD R113, R129, R113, R54 ;  /* 0x0000007181717224 */ /* 0x000fe400078e0236 */
[----:B------:R-:W-:Y:S01]  /*b240*/  IMAD R111, R59, UR5, R16 ;  /* 0x000000053b6f7c24 */ /* 0x000fe2000f8e0210 */
[----:B------:R-:W-:Y:S01]  /*b250*/  SHF.R.S32.HI R16, RZ, 0x1f, R55 ;  /* 0x0000001fff107819 */ /* 0x000fe20000011437 */
[----:B------:R-:W-:Y:S01]  /*b260*/  IMAD.IADD R105, R105, 0x1, R115 ;  /* 0x0000000169697824 */ /* 0x000fe200078e0273 */
[----:B------:R-:W-:Y:S01]  /*b270*/  SHF.R.S32.HI R54, RZ, 0x1f, R113 ;  /* 0x0000001fff367819 */ /* 0x000fe20000011471 */
[----:B------:R-:W0:Y:S02]  /*b280*/  S2UR UR5, SR_CgaCtaId ;  /* 0x00000000000579c3 */ /* 0x000e240000008800 */
[----:B------:R-:W-:-:S02]  /*b290*/  IMAD R16, R16, UR6, RZ ;  /* 0x0000000610107c24 */ /* 0x000fc4000f8e02ff */
[----:B------:R-:W-:Y:S01]  /*b2a0*/  IMAD.WIDE.U32 R104, R59, UR4, R104 ;  /* 0x000000043b687c25 */ /* 0x000fe2000f8e0068 */
[----:B------:R-:W-:-:S03]  /*b2b0*/  UMOV UR4, 0x400 ;  /* 0x0000040000047882 */ /* 0x000fc60000000000 */
[----:B------:R-:W-:Y:S02]  /*b2c0*/  IMAD R102, R54, UR8, RZ ;  /* 0x0000000836667c24 */ /* 0x000fe4000f8e02ff */
[----:B------:R-:W-:Y:S02]  /*b2d0*/  IMAD R59, R55, UR7, R16 ;  /* 0x00000007373b7c24 */ /* 0x000fe4000f8e0210 */
[----:B------:R-:W-:Y:S02]  /*b2e0*/  IMAD.IADD R105, R105, 0x1, R111 ;  /* 0x0000000169697824 */ /* 0x000fe400078e026f */
[----:B------:R-:W-:Y:S01]  /*b2f0*/  IMAD.WIDE.U32 R54, R55, UR6, R4 ;  /* 0x0000000637367c25 */ /* 0x000fe2000f8e0004 */
[----:B------:R-:W-:Y:S01]  /*b300*/  ULDC.64 UR6, c[0x0][0xba8] ;  /* 0x0002ea0000067ab9 */ /* 0x000fe20000000a00 */
[----:B------:R-:W-:Y:S02]  /*b310*/  SEL R4, R52, R103, P0 ;  /* 0x0000006734047207 */ /* 0x000fe40000000000 */
[C---:B------:R-:W-:Y:S01]  /*b320*/  IMAD R5, R113.reuse, UR9, R102 ;  /* 0x0000000971057c24 */ /* 0x040fe2000f8e0266 */
[----:B------:R-:W-:Y:S01]  /*b330*/  LEA R111, P2, R54, UR6, 0x2 ;  /* 0x00000006366f7c11 */ /* 0x000fe2000f8410ff */
[----:B------:R-:W-:Y:S01]  /*b340*/  IMAD.WIDE.U32 R112, R113, UR8, R104 ;  /* 0x0000000871707c25 */ /* 0x000fe2000f8e0068 */
[----:B------:R-:W-:Y:S01]  /*b350*/  ULDC.64 UR8, c[0x0][0xb00] ;  /* 0x0002c00000087ab9 */ /* 0x000fe20000000a00 */
[----:B------:R-:W-:Y:S01]  /*b360*/  ULDC UR6, c[0x0][0xa88] ;  /* 0x0002a20000067ab9 */ /* 0x000fe20000000800 */
[----:B------:R-:W-:Y:S01]  /*b370*/  SEL R52, R103, R52, P0 ;  /* 0x0000003467347207 */ /* 0x000fe20000000000 */
[----:B------:R-:W-:Y:S01]  /*b380*/  IMAD.IADD R55, R55, 0x1, R59 ;  /* 0x0000000137377824 */ /* 0x000fe200078e023b */
[----:B------:R-:W-:Y:S01]  /*b390*/  LEA R104, P3, R112, UR8, 0x2 ;  /* 0x0000000870687c11 */ /* 0x000fe2000f8610ff */
[----:B------:R-:W-:Y:S01]  /*b3a0*/  IMAD.IADD R5, R113, 0x1, R5 ;  /* 0x0000000171057824 */ /* 0x000fe200078e0205 */
[----:B------:R-:W-:Y:S01]  /*b3b0*/  SHFL.IDX PT, R114, R111, 0x1, 0x1c1f ;  /* 0x003c1f006f727f89 */ /* 0x000fe200000e0000 */
[----:B0-----:R-:W-:Y:S01]  /*b3c0*/  ULEA UR4, UR5, UR4, 0x18 ;  /* 0x0000000405047291 */ /* 0x001fe2000f8ec03f */
[----:B------:R-:W-:Y:S01]  /*b3d0*/  LEA.HI.X R116, R54, UR7, R55, 0x2, P2 ;  /* 0x0000000736747c11 */ /* 0x000fe200090f1437 */
[----:B------:R-:W-:Y:S01]  /*b3e0*/  IMAD R16, R129, UR6, RZ ;  /* 0x0000000681107c24 */ /* 0x000fe2000f8e02ff */
[----:B------:R-:W-:Y:S01]  /*b3f0*/  LEA.HI.X R106, R112, UR9, R5, 0x2, P3 ;  /* 0x00000009706a7c11 */ /* 0x000fe200098f1405 */
[C---:B------:R-:W-:Y:S01]  /*b400*/  VIADD R105, R101.reuse, 0x8 ;  /* 0x0000000865697836 */ /* 0x040fe20000000000 */
[----:B------:R-:W-:Y:S01]  /*b410*/  SHFL.IDX PT, R112, R111, RZ, 0x1c1f ;  /* 0x001c1fff6f707589 */ /* 0x000fe200000e0000 */
[----:B------:R-:W-:Y:S01]  /*b420*/  UIADD3 UR4, UR4, 0x33420, URZ ;  /* 0x0003342004047890 */ /* 0x000fe2000fffe03f */
[----:B------:R-:W-:-:S02]  /*b430*/  ISETP.GE.OR P2, PT, R101, R16, P1 ;  /* 0x000000106500720c */ /* 0x000fc40000f46670 */
[----:B------:R-:W0:Y:S01]  /*b440*/  SHFL.IDX PT, R113, R116, RZ, 0x1c1f ;  /* 0x001c1fff74717589 */ /* 0x000e2200000e0000 */
[-C--:B------:R-:W-:Y:S01]  /*b450*/  ISETP.GE.OR P1, PT, R105, R16.reuse, P1 ;  /* 0x000000106900720c */ /* 0x080fe20000f26670 */
[----:B------:R-:W-:Y:S01]  /*b460*/  UPRMT UR4, URZ, 0x654, UR4 ;  /* 0x000006543f047896 */ /* 0x000fe20008000004 */
[----:B------:R-:W-:Y:S01]  /*b470*/  ISETP.GE.AND P3, PT, R101, R16, PT ;  /* 0x000000106500720c */ /* 0x000fe20003f66270 */
[----:B------:R-:W1:Y:S01]  /*b480*/  SHFL.IDX PT, R115, R116, 0x1, 0x1c1f ;  /* 0x003c1f0074737f89 */ /* 0x000e6200000e0000 */
[----:B------:R-:W-:Y:S01]  /*b490*/  SEL R55, R56, R57, P0 ;  /* 0x0000003938377207 */ /* 0x000fe20000000000 */
[----:B------:R-:W-:Y:S01]  /*b4a0*/  IMAD.SHL.U32 R101, R100, 0x2, RZ ;  /* 0x0000000264657824 */ /* 0x000fe200078e00ff */
[----:B------:R-:W-:Y:S01]  /*b4b0*/  SEL R59, R57, R56, P0 ;  /* 0x00000038393b7207 */ /* 0x000fe20000000000 */
[----:B------:R2:W3:Y:S01]  /*b4c0*/  SHFL.IDX PT, R102, R104, RZ, 0x1c1f ;  /* 0x001c1fff68667589 */ /* 0x0004e200000e0000 */
[----:B------:R-:W-:Y:S02]  /*b4d0*/  SEL R5, R53, R110, P0 ;  /* 0x0000006e35057207 */ /* 0x000fe40000000000 */
[----:B------:R-:W-:Y:S01]  /*b4e0*/  SYNCS.ARRIVE.TRANS64.RED.A1T0 RZ, [UR4], RZ ;  /* 0x000000ffffff79a7 */ /* 0x000fe20008100404 */
[----:B------:R2:W4:Y:S01]  /*b4f0*/  SHFL.IDX PT, R103, R106, RZ, 0x1c1f ;  /* 0x001c1fff6a677589 */ /* 0x00052200000e0000 */
[----:B------:R-:W-:-:S02]  /*b500*/  SEL R54, R58, R109, P0 ;  /* 0x0000006d3a367207 */ /* 0x000fc40000000000 */
[----:B------:R-:W-:Y:S02]  /*b510*/  SEL R56, R60, R107, P0 ;  /* 0x0000006b3c387207 */ /* 0x000fe40000000000 */
[----:B------:R-:W-:Y:S02]  /*b520*/  SEL R57, R61, R108, P0 ;  /* 0x0000006c3d397207 */ /* 0x000fe40000000000 */
[----:B------:R-:W-:Y:S02]  /*b530*/  SEL R53, R110, R53, P0 ;  /* 0x000000356e357207 */ /* 0x000fe40000000000 */
[----:B------:R-:W-:Y:S02]  /*b540*/  SEL R58, R109, R58, P0 ;  /* 0x0000003a6d3a7207 */ /* 0x000fe40000000000 */
[----:B------:R-:W-:Y:S01]  /*b550*/  SEL R60, R107, R60, P0 ;  /* 0x0000003c6b3c7207 */ /* 0x000fe20000000000 */
[----:B0-----:R2:W-:Y:S01]  /*b560*/  @!P2 ST.E desc[UR38][R112.64], R2 ;  /* 0x000000027000a985 */ /* 0x0015e2000c101926 */
[----:B------:R-:W-:-:S03]  /*b570*/  SEL R61, R108, R61, P0 ;  /* 0x0000003d6c3d7207 */ /* 0x000fc60000000000 */
[----:B-1----:R2:W-:Y:S01]  /*b580*/  @!P1 ST.E desc[UR38][R114.64], R0 ;  /* 0x0000000072009985 */ /* 0x0025e2000c101926 */
[----:B------:R-:W-:Y:S05]  /*b590*/  @P3 BRA `(.L_x_3171) ;  /* 0x0000000800383947 */ /* 0x000fea0003800000 */
[C---:B--2---:R-:W-:Y:S01]  /*b5a0*/  VIADD R0, R101.reuse, 0x8 ;  /* 0x0000000865007836 */ /* 0x044fe20000000000 */
[----:B------:R-:W-:Y:S01]  /*b5b0*/  ULDC UR4, c[0x0][0xac8] ;  /* 0x0002b20000047ab9 */ /* 0x000fe20000000800 */
[C---:B------:R-:W-:Y:S01]  /*b5c0*/  VIADD R100, R101.reuse, 0x10 ;  /* 0x0000001065647836 */ /* 0x040fe20000000000 */
[C---:B------:R-:W-:Y:S01]  /*b5d0*/  ISETP.GE.AND P4, PT, R101.reuse, UR4, PT ;  /* 0x0000000465007c0c */ /* 0x040fe2000bf86270 */
[C---:B------:R-:W-:Y:S01]  /*b5e0*/  VIADD R107, R101.reuse, 0x18 ;  /* 0x00000018656b7836 */ /* 0x040fe20000000000 */
[----:B------:R-:W-:Y:S01]  /*b5f0*/  ISETP.GE.AND P5, PT, R0, UR4, PT ;  /* 0x0000000400007c0c */ /* 0x000fe2000bfa6270 */
[C---:B------:R-:W-:Y:S01]  /*b600*/  VIADD R112, R101.reuse, 0x20 ;  /* 0x0000002065707836 */ /* 0x040fe20000000000 */
[----:B------:R-:W-:Y:S01]  /*b610*/  ISETP.GE.AND P3, PT, R100, UR4, PT ;  /* 0x0000000464007c0c */ /* 0x000fe2000bf66270 */
[----:B------:R-:W-:Y:S01]  /*b620*/  VIADD R114, R101, 0x28 ;  /* 0x0000002865727836 */ /* 0x000fe20000000000 */
[----:B------:R-:W-:Y:S01]  /*b630*/  ISETP.GE.AND P1, PT, R107, UR4, PT ;  /* 0x000000046b007c0c */ /* 0x000fe2000bf26270 */
[----:B------:R-:W-:Y:S01]  /*b640*/  VIADD R115, R101, 0x30 ;  /* 0x0000003065737836 */ /* 0x000fe20000000000 */
[----:B------:R-:W-:-:S05]  /*b650*/  ISETP.GE.AND P2, PT, R112, UR4, PT ;  /* 0x0000000470007c0c */ /* 0x000fca000bf46270 */
[--C-:B---34-:R-:W-:Y:S02]  /*b660*/  @!P4 IMAD.WIDE R108, R101, 0x4, R102.reuse ;  /* 0x00000004656cc825 */ /* 0x118fe400078e0266 */
[----:B------:R-:W-:Y:S02]  /*b670*/  @!P5 LEA.HI R0, R0, R0, RZ, 0x1 ;  /* 0x000000000000d211 */ /* 0x000fe400078f08ff */
[----:B------:R-:W-:Y:S01]  /*b680*/  @!P3 LEA.HI R100, R100, R100, RZ, 0x1 ;  /* 0x000000646464b211 */ /* 0x000fe200078f08ff */
[----:B------:R0:W-:Y:S01]  /*b690*/  @!P4 ST.E.64 desc[UR38][R108.64], R74 ;  /* 0x0000004a6c00c985 */ /* 0x0001e2000c101b26 */
[----:B------:R-:W-:Y:S02]  /*b6a0*/  @!P5 LOP3.LUT R111, R0, 0xfffffffe, RZ, 0xc0, !PT ;  /* 0xfffffffe006fd812 */ /* 0x000fe400078ec0ff */
[----:B------:R-:W-:Y:S02]  /*b6b0*/  @!P1 LEA.HI R0, R107, R107, RZ, 0x1 ;  /* 0x0000006b6b009211 */ /* 0x000fe400078f08ff */
[----:B------:R-:W-:Y:S01]  /*b6c0*/  @!P3 LOP3.LUT R107, R100, 0xfffffffe, RZ, 0xc0, !PT ;  /* 0xfffffffe646bb812 */ /* 0x000fe200078ec0ff */
[----:B------:R-:W-:Y:S01]  /*b6d0*/  @!P5 IMAD.WIDE R110, R111, 0x4, R102 ;  /* 0x000000046f6ed825 */ /* 0x000fe200078e0266 */
[----:B------:R-:W-:-:S02]  /*b6e0*/  @!P1 LOP3.LUT R113, R0, 0xfffffffe, RZ, 0xc0, !PT ;  /* 0xfffffffe00719812 */ /* 0x000fc400078ec0ff */
[----:B------:R-:W-:Y:S01]  /*b6f0*/  ISETP.GE.AND P4, PT, R114, UR4, PT ;  /* 0x0000000472007c0c */ /* 0x000fe2000bf86270 */
[C---:B------:R-:W-:Y:S01]  /*b700*/  VIADD R0, R101.reuse, 0x40 ;  /* 0x0000004065007836 */ /* 0x040fe20000000000 */
[----:B------:R1:W-:Y:S01]  /*b710*/  @!P5 ST.E.64 desc[UR38][R110.64], R80 ;  /* 0x000000506e00d985 */ /* 0x0003e2000c101b26 */
[----:B------:R-:W-:Y:S01]  /*b720*/  VIADD R100, R101, 0x38 ;  /* 0x0000003865647836 */ /* 0x000fe20000000000 */
[----:B------:R-:W-:Y:S01]  /*b730*/  @!P2 LEA.HI R112, R112, R112, RZ, 0x1 ;  /* 0x000000707070a211 */ /* 0x000fe200078f08ff */
[----:B0-----:R-:W-:Y:S01]  /*b740*/  @!P3 IMAD.WIDE R74, R107, 0x4, R102 ;  /* 0x000000046b4ab825 */ /* 0x001fe200078e0266 */
[----:B------:R-:W-:Y:S02]  /*b750*/  ISETP.GE.AND P5, PT, R115, UR4, PT ;  /* 0x0000000473007c0c */ /* 0x000fe4000bfa6270 */
[----:B------:R-:W-:Y:S02]  /*b760*/  @!P2 LOP3.LUT R109, R112, 0xfffffffe, RZ, 0xc0, !PT ;  /* 0xfffffffe706da812 */ /* 0x000fe400078ec0ff */
[----:B------:R0:W-:Y:S01]  /*b770*/  @!P3 ST.E.64 desc[UR38][R74.64], R78 ;  /* 0x0000004e4a00b985 */ /* 0x0001e2000c101b26 */
[----:B------:R-:W-:-:S02]  /*b780*/  ISETP.GE.AND P3, PT, R0, UR4, PT ;  /* 0x0000000400007c0c */ /* 0x000fc4000bf66270 */
[----:B------:R-:W-:Y:S01]  /*b790*/  @!P4 LEA.HI R114, R114, R114, RZ, 0x1 ;  /* 0x000000727272c211 */ /* 0x000fe200078f08ff */
[--C-:B------:R-:W-:Y:S01]  /*b7a0*/  @!P2 IMAD.WIDE R108, R109, 0x4, R102.reuse ;  /* 0x000000046d6ca825 */ /* 0x100fe200078e0266 */
[----:B------:R-:W-:Y:S02]  /*b7b0*/  ISETP.GE.AND P6, PT, R100, UR4, PT ;  /* 0x0000000464007c0c */ /* 0x000fe4000bfc6270 */
[----:B------:R-:W-:Y:S01]  /*b7c0*/  @!P4 LOP3.LUT R107, R114, 0xfffffffe, RZ, 0xc0, !PT ;  /* 0xfffffffe726bc812 */ /* 0x000fe200078ec0ff */
[----:B-1----:R-:W-:Y:S01]  /*b7d0*/  @!P1 IMAD.WIDE R80, R113, 0x4, R102 ;  /* 0x0000000471509825 */ /* 0x002fe200078e0266 */
[----:B------:R-:W-:-:S03]  /*b7e0*/  @!P5 LEA.HI R115, R115, R115, RZ, 0x1 ;  /* 0x000000737373d211 */ /* 0x000fc600078f08ff */
[C---:B------:R-:W-:Y:S01]  /*b7f0*/  VIADD R110, R101.reuse, 0x48 ;  /* 0x00000048656e7836 */ /* 0x040fe20000000000 */
[----:B------:R1:W-:Y:S01]  /*b800*/  @!P1 ST.E.64 desc[UR38][R80.64], R82 ;  /* 0x0000005250009985 */ /* 0x0003e2000c101b26 */
[----:B------:R-:W-:Y:S01]  /*b810*/  @!P3 LEA.HI R0, R0, R0, RZ, 0x1 ;  /* 0x000000000000b211 */ /* 0x000fe200078f08ff */
[----:B------:R-:W-:Y:S01]  /*b820*/  VIADD R111, R101, 0x50 ;  /* 0x00000050656f7836 */ /* 0x000fe20000000000 */
[----:B0-----:R-:W-:Y:S01]  /*b830*/  @!P5 LOP3.LUT R79, R115, 0xfffffffe, RZ, 0xc0, !PT ;  /* 0xfffffffe734fd812 */ /* 0x001fe200078ec0ff */
[--C-:B------:R-:W-:Y:S01]  /*b840*/  @!P4 IMAD.WIDE R74, R107, 0x4, R102.reuse ;  /* 0x000000046b4ac825 */ /* 0x100fe200078e0266 */
[----:B------:R-:W-:Y:S01]  /*b850*/  ISETP.GE.AND P1, PT, R110, UR4, PT ;  /* 0x000000046e007c0c */ /* 0x000fe2000bf26270 */
[----:B------:R-:W-:Y:S01]  /*b860*/  @!P2 ST.E.64 desc[UR38][R108.64], R86 ;  /* 0x000000566c00a985 */ /* 0x000fe2000c101b26 */
[----:B------:R-:W-:Y:S01]  /*b870*/  ISETP.GE.AND P2, PT, R111, UR4, PT ;  /* 0x000000046f007c0c */ /* 0x000fe2000bf46270 */
[--C-:B------:R-:W-:Y:S01]  /*b880*/  @!P5 IMAD.WIDE R78, R79, 0x4, R102.reuse ;  /* 0x000000044f4ed825 */ /* 0x100fe200078e0266 */
[----:B------:R-:W-:Y:S01]  /*b890*/  @!P6 LEA.HI R100, R100, R100, RZ, 0x1 ;  /* 0x000000646464e211 */ /* 0x000fe200078f08ff */
[----:B------:R0:W-:Y:S01]  /*b8a0*/  @!P4 ST.E.64 desc[UR38][R74.64], R84 ;  /* 0x000000544a00c985 */ /* 0x0001e2000c101b26 */
[----:B-1----:R-:W-:Y:S01]  /*b8b0*/  @!P3 LOP3.LUT R83, R0, 0xfffffffe, RZ, 0xc0, !PT ;  /* 0xfffffffe0053b812 */ /* 0x002fe200078ec0ff */
[----:B------:R-:W-:Y:S01]  /*b8c0*/  VIADD R0, R101, 0x58 ;  /* 0x0000005865007836 */ /* 0x000fe20000000000 */
[----:B------:R-:W-:Y:S01]  /*b8d0*/  @!P6 LOP3.LUT R81, R100, 0xfffffffe, RZ, 0xc0, !PT ;  /* 0xfffffffe6451e812 */ /* 0x000fe200078ec0ff */
[----:B------:R1:W-:Y:S04]  /*b8e0*/  @!P5 ST.E.64 desc[UR38][R78.64], R88 ;  /* 0x000000584e00d985 */ /* 0x0003e8000c101b26 */
[----:B------:R-:W-:Y:S01]  /*b8f0*/  @!P1 LEA.HI R110, R110, R110, RZ, 0x1 ;  /* 0x0000006e6e6e9211 */ /* 0x000fe200078f08ff */
[----:B------:R-:W-:Y:S01]  /*b900*/  @!P3 IMAD.WIDE R82, R83, 0x4, R102 ;  /* 0x000000045352b825 */ /* 0x000fe200078e0266 */
[----:B------:R-:W-:-:S02]  /*b910*/  ISETP.GE.AND P4, PT, R0, UR4, PT ;  /* 0x0000000400007c0c */ /* 0x000fc4000bf86270 */
[----:B------:R-:W-:Y:S01]  /*b920*/  @!P2 LEA.HI R111, R111, R111, RZ, 0x1 ;  /* 0x0000006f6f6fa211 */ /* 0x000fe200078f08ff */
[--C-:B------:R-:W-:Y:S01]  /*b930*/  @!P6 IMAD.WIDE R80, R81, 0x4, R102.reuse ;  /* 0x000000045150e825 */ /* 0x100fe200078e0266 */
[----:B0-----:R-:W-:Y:S02]  /*b940*/  @!P1 LOP3.LUT R75, R110, 0xfffffffe, RZ, 0xc0, !PT ;  /* 0xfffffffe6e4b9812 */ /* 0x001fe400078ec0ff */
[----:B------:R-:W-:Y:S01]  /*b950*/  @!P2 LOP3.LUT R111, R111, 0xfffffffe, RZ, 0xc0, !PT ;  /* 0xfffffffe6f6fa812 */ /* 0x000fe200078ec0ff */
[----:B------:R-:W-:Y:S01]  /*b960*/  VIADD R86, R101, 0x60 ;  /* 0x0000006065567836 */ /* 0x000fe20000000000 */
[----:B------:R0:W-:Y:S01]  /*b970*/  @!P6 ST.E.64 desc[UR38][R80.64], R92 ;  /* 0x0000005c5000e985 */ /* 0x0001e2000c101b26 */
[----:B------:R-:W-:-:S03]  /*b980*/  @!P1 IMAD.WIDE R74, R75, 0x4, R102 ;  /* 0x000000044b4a9825 */ /* 0x000fc600078e0266 */
[----:B------:R2:W-:Y:S01]  /*b990*/  @!P3 ST.E.64 desc[UR38][R82.64], R94 ;  /* 0x0000005e5200b985 */ /* 0x0005e2000c101b26 */
[----:B------:R-:W-:Y:S01]  /*b9a0*/  @!P4 LEA.HI R0, R0, R0, RZ, 0x1 ;  /* 0x000000000000c211 */ /* 0x000fe200078f08ff */
[----:B------:R-:W-:Y:S01]  /*b9b0*/  VIADD R84, R101, 0x70 ;  /* 0x0000007065547836 */ /* 0x000fe20000000000 */
[----:B------:R-:W-:Y:S01]  /*b9c0*/  ISETP.GE.AND P3, PT, R86, UR4, PT ;  /* 0x0000000456007c0c */ /* 0x000fe2000bf66270 */
[----:B-1----:R-:W-:Y:S01]  /*b9d0*/  @!P2 IMAD.WIDE R78, R111, 0x4, R102 ;  /* 0x000000046f4ea825 */ /* 0x002fe200078e0266 */
[----:B------:R1:W-:Y:S02]  /*b9e0*/  @!P1 ST.E.64 desc[UR38][R74.64], R90 ;  /* 0x0000005a4a009985 */ /* 0x0003e4000c101b26 */
[----:B------:R-:W-:Y:S01]  /*b9f0*/  ISETP.GE.AND P6, PT, R84, UR4, PT ;  /* 0x0000000454007c0c */ /* 0x000fe2000bfc6270 */
[C---:B------:R-:W-:Y:S01]  /*ba00*/  VIADD R85, R101.reuse, 0x78 ;  /* 0x0000007865557836 */ /* 0x040fe20000000000 */
[----:B------:R3:W-:Y:S01]  /*ba10*/  @!P2 ST.E.64 desc[UR38][R78.64], R98 ;  /* 0x000000624e00a985 */ /* 0x0007e2000c101b26 */
[C---:B0-----:R-:W-:Y:S01]  /*ba20*/  VIADD R80, R101.reuse, 0x68 ;  /* 0x0000006865507836 */ /* 0x041fe20000000000 */
[----:B------:R-:W-:Y:S01]  /*ba30*/  @!P4 LOP3.LUT R81, R0, 0xfffffffe, RZ, 0xc0, !PT ;  /* 0xfffffffe0051c812 */ /* 0x000fe200078ec0ff */
[----:B------:R-:W-:Y:S01]  /*ba40*/  VIADD R0, R101, 0x88 ;  /* 0x0000008865007836 */ /* 0x000fe20000000000 */
[----:B------:R-:W-:Y:S01]  /*ba50*/  ISETP.GE.AND P5, PT, R85, UR4, PT ;  /* 0x0000000455007c0c */ /* 0x000fe2000bfa6270 */
[----:B--2---:R-:W-:Y:S01]  /*ba60*/  VIADD R82, R101, 0x80 ;  /* 0x0000008065527836 */ /* 0x004fe20000000000 */
[----:B------:R-:W-:-:S02]  /*ba70*/  ISETP.GE.AND P1, PT, R80, UR4, PT ;  /* 0x0000000450007c0c */ /* 0x000fc4000bf26270 */
[----:B------:R-:W-:Y:S01]  /*ba80*/  @!P3 LEA.HI R86, R86, R86, RZ, 0x1 ;  /* 0x000000565656b211 */ /* 0x000fe200078f08ff */
[----:B-1----:R-:W-:Y:S01]  /*ba90*/  @!P4 IMAD.WIDE R74, R81, 0x4, R102 ;  /* 0x00000004514ac825 */ /* 0x002fe200078e0266 */
[----:B------:R-:W-:Y:S02]  /*baa0*/  ISETP.GE.AND P2, PT, R82, UR4, PT ;  /* 0x0000000452007c0c */ /* 0x000fe4000bf46270 */
[----:B------:R-:W-:Y:S02]  /*bab0*/  @!P6 LEA.HI R84, R84, R84, RZ, 0x1 ;  /* 0x000000545454e211 */ /* 0x000fe400078f08ff */
[----:B------:R0:W-:Y:S01]  /*bac0*/  @!P4 ST.E.64 desc[UR38][R74.64], R96 ;  /* 0x000000604a00c985 */ /* 0x0001e2000c101b26 */
[----:B------:R-:W-:Y:S02]  /*bad0*/  ISETP.GE.AND P4, PT, R0, UR4, PT ;  /* 0x0000000400007c0c */ /* 0x000fe4000bf86270 */
[----:B---3--:R-:W-:Y:S02]  /*bae0*/  @!P3 LOP3.LUT R79, R86, 0xfffffffe, RZ, 0xc0, !PT ;  /* 0xfffffffe564fb812 */ /* 0x008fe400078ec0ff */
[----:B------:R-:W-:-:S02]  /*baf0*/  @!P1 LEA.HI R80, R80, R80, RZ, 0x1 ;  /* 0x0000005050509211 */ /* 0x000fc400078f08ff */
[----:B------:R-:W-:Y:S01]  /*bb00*/  @!P5 LEA.HI R85, R85, R85, RZ, 0x1 ;  /* 0x000000555555d211 */ /* 0x000fe200078f08ff */
[--C-:B------:R-:W-:Y:S01]  /*bb10*/  @!P3 IMAD.WIDE R78, R79, 0x4, R102.reuse ;  /* 0x000000044f4eb825 */ /* 0x100fe200078e0266 */
[----:B------:R-:W-:Y:S02]  /*bb20*/  @!P1 LOP3.LUT R81, R80, 0xfffffffe, RZ, 0xc0, !PT ;  /* 0xfffffffe50519812 */ /* 0x000fe400078ec0ff */
[----:B------:R-:W-:Y:S02]  /*bb30*/  @!P2 LEA.HI R82, R82, R82, RZ, 0x1 ;  /* 0x000000525252a211 */ /* 0x000fe400078f08ff */
[----:B------:R-:W-:Y:S01]  /*bb40*/  @!P6 LOP3.LUT R83, R84, 0xfffffffe, RZ, 0xc0, !PT ;  /* 0xfffffffe5453e812 */ /* 0x000fe200078ec0ff */
[--C-:B------:R-:W-:Y:S01]  /*bb50*/  @!P1 IMAD.WIDE R80, R81, 0x4, R102.reuse ;  /* 0x0000000451509825 */ /* 0x100fe200078e0266 */
[----:B------:R-:W-:Y:S01]  /*bb60*/  @!P4 LEA.HI R0, R0, R0, RZ, 0x1 ;  /* 0x000000000000c211 */ /* 0x000fe200078f08ff */
[----:B------:R1:W-:Y:S01]  /*bb70*/  @!P3 ST.E.64 desc[UR38][R78.64], R62 ;  /* 0x0000003e4e00b985 */ /* 0x0003e2000c101b26 */
[----:B------:R-:W-:Y:S01]  /*bb80*/  @!P5 LOP3.LUT R85, R85, 0xfffffffe, RZ, 0xc0, !PT ;  /* 0xfffffffe5555d812 */ /* 0x000fe200078ec0ff */
[--C-:B0-----:R-:W-:Y:S01]  /*bb90*/  @!P6 IMAD.WIDE R74, R83, 0x4, R102.reuse ;  /* 0x00000004534ae825 */ /* 0x101fe200078e0266 */
[----:B------:R-:W-:Y:S01]  /*bba0*/  @!P2 LOP3.LUT R87, R82, 0xfffffffe, RZ, 0xc0, !PT ;  /* 0xfffffffe5257a812 */ /* 0x000fe200078ec0ff */
[----:B------:R0:W-:Y:S02]  /*bbb0*/  @!P1 ST.E.64 desc[UR38][R80.64], R64 ;  /* 0x0000004050009985 */ /* 0x0001e4000c101b26 */
[----:B------:R-:W-:-:S02]  /*bbc0*/  @!P5 IMAD.WIDE R82, R85, 0x4, R102 ;  /* 0x000000045552d825 */ /* 0x000fc400078e0266 */
[----:B------:R2:W-:Y:S04]  /*bbd0*/  @!P6 ST.E.64 desc[UR38][R74.64], R50 ;  /* 0x000000324a00e985 */ /* 0x0005e8000c101b26 */
[----:B------:R-:W-:Y:S01]  /*bbe0*/  @!P5 ST.E.64 desc[UR38][R82.64], R48 ;  /* 0x000000305200d985 */ /* 0x000fe2000c101b26 */
[----:B-1----:R-:W-:Y:S01]  /*bbf0*/  @!P4 LOP3.LUT R79, R0, 0xfffffffe, RZ, 0xc0, !PT ;  /* 0xfffffffe004fc812 */ /* 0x002fe200078ec0ff */
[----:B------:R-:W-:-:S04]  /*bc00*/  @!P2 IMAD.WIDE R62, R87, 0x4, R102 ;  /* 0x00000004573ea825 */ /* 0x000fc800078e0266 */
[----:B------:R-:W-:Y:S01]  /*bc10*/  VIADD R0, R101, 0x90 ;  /* 0x0000009065007836 */ /* 0x000fe20000000000 */
[----:B------:R1:W-:Y:S01]  /*bc20*/  @!P2 ST.E.64 desc[UR38][R62.64], R44 ;  /* 0x0000002c3e00a985 */ /* 0x0003e2000c101b26 */
[----:B0-----:R-:W-:-:S03]  /*bc30*/  @!P4 IMAD.WIDE R64, R79, 0x4, R102 ;  /* 0x000000044f40c825 */ /* 0x001fc600078e0266 */
[----:B------:R-:W-:Y:S01]  /*bc40*/  ISETP.GE.AND P1, PT, R0, UR4, PT ;  /* 0x0000000400007c0c */ /* 0x000fe2000bf26270 */
[C---:B------:R-:W-:Y:S01]  /*bc50*/  VIADD R78, R101.reuse, 0x98 ;  /* 0x00000098654e7836 */ /* 0x040fe20000000000 */
[----:B------:R0:W-:Y:S01]  /*bc60*/  @!P4 ST.E.64 desc[UR38][R64.64], R46 ;  /* 0x0000002e4000c985 */ /* 0x0001e2000c101b26 */
[C---:B------:R-:W-:Y:S02]  /*bc70*/  VIADD R79, R101.reuse, 0xa0 ;  /* 0x000000a0654f7836 */ /* 0x040fe40000000000 */
[C---:B------:R-:W-:Y:S01]  /*bc80*/  VIADD R80, R101.reuse, 0xa8 ;  /* 0x000000a865507836 */ /* 0x040fe20000000000 */
[----:B------:R-:W-:Y:S01]  /*bc90*/  ISETP.GE.AND P2, PT, R78, UR4, PT ;  /* 0x000000044e007c0c */ /* 0x000fe2000bf46270 */
[----:B--2---:R-:W-:Y:S01]  /*bca0*/  VIADD R50, R101, 0xb0 ;  /* 0x000000b065327836 */ /* 0x004fe20000000000 */
[----:B------:R-:W-:Y:S01]  /*bcb0*/  ISETP.GE.AND P3, PT, R79, UR4, PT ;  /* 0x000000044f007c0c */ /* 0x000fe2000bf66270 */
[----:B------:R-:W-:Y:S01]  /*bcc0*/  VIADD R51, R101, 0xb8 ;  /* 0x000000b865337836 */ /* 0x000fe20000000000 */
[----:B------:R-:W-:-:S02]  /*bcd0*/  ISETP.GE.AND P4, PT, R80, UR4, PT ;  /* 0x0000000450007c0c */ /* 0x000fc4000bf86270 */
[----:B------:R-:W-:Y:S02]  /*bce0*/  ISETP.GE.AND P5, PT, R50, UR4, PT ;  /* 0x0000000432007c0c */ /* 0x000fe4000bfa6270 */
[----:B------:R-:W-:Y:S02]  /*bcf0*/  ISETP.GE.AND P6, PT, R51, UR4, PT ;  /* 0x0000000433007c0c */ /* 0x000fe4000bfc6270 */
[----:B------:R-:W-:-:S03]  /*bd00*/  @!P1 LEA.HI R0, R0, R0, RZ, 0x1 ;  /* 0x0000000000009211 */ /* 0x000fc600078f08ff */
[----:B------:R-:W-:Y:S02]  /*bd10*/  @!P2 LEA.HI R78, R78, R78, RZ, 0x1 ;  /* 0x0000004e4e4ea211 */ /* 0x000fe400078f08ff */
[----:B------:R-:W-:Y:S02]  /*bd20*/  @!P3 LEA.HI R79, R79, R79, RZ, 0x1 ;  /* 0x0000004f4f4fb211 */ /* 0x000fe400078f08ff */
[----:B------:R-:W-:Y:S02]  /*bd30*/  @!P4 LEA.HI R80, R80, R80, RZ, 0x1 ;  /* 0x000000505050c211 */ /* 0x000fe400078f08ff */
[----:B------:R-:W-:Y:S02]  /*bd40*/  @!P5 LEA.HI R50, R50, R50, RZ, 0x1 ;  /* 0x000000323232d211 */ /* 0x000fe400078f08ff */
[----:B-1----:R-:W-:Y:S02]  /*bd50*/  @!P6 LEA.HI R44, R51, R51, RZ, 0x1 ;  /* 0x00000033332ce211 */ /* 0x002fe400078f08ff */
[----:B------:R-:W-:-:S02]  /*bd60*/  @!P1 LOP3.LUT R45, R0, 0xfffffffe, RZ, 0xc0, !PT ;  /* 0xfffffffe002d9812 */ /* 0x000fc400078ec0ff */
[----:B0-----:R-:W-:Y:S02]  /*bd70*/  @!P2 LOP3.LUT R47, R78, 0xfffffffe, RZ, 0xc0, !PT ;  /* 0xfffffffe4e2fa812 */ /* 0x001fe400078ec0ff */
[----:B------:R-:W-:Y:S02]  /*bd80*/  @!P3 LOP3.LUT R49, R79, 0xfffffffe, RZ, 0xc0, !PT ;  /* 0xfffffffe4f31b812 */ /* 0x000fe400078ec0ff */
[----:B------:R-:W-:Y:S01]  /*bd90*/  @!P4 LOP3.LUT R51, R80, 0xfffffffe, RZ, 0xc0, !PT ;  /* 0xfffffffe5033c812 */ /* 0x000fe200078ec0ff */
[--C-:B------:R-:W-:Y:S01]  /*bda0*/  @!P2 IMAD.WIDE R46, R47, 0x4, R102.reuse ;  /* 0x000000042f2ea825 */ /* 0x100fe200078e0266 */
[----:B------:R-:W-:Y:S02]  /*bdb0*/  @!P5 LOP3.LUT R63, R50, 0xfffffffe, RZ, 0xc0, !PT ;  /* 0xfffffffe323fd812 */ /* 0x000fe400078ec0ff */
[----:B------:R-:W-:Y:S01]  /*bdc0*/  @!P6 LOP3.LUT R65, R44, 0xfffffffe, RZ, 0xc0, !PT ;  /* 0xfffffffe2c41e812 */ /* 0x000fe200078ec0ff */
[----:B------:R-:W-:-:S04]  /*bdd0*/  @!P1 IMAD.WIDE R44, R45, 0x4, R102 ;  /* 0x000000042d2c9825 */ /* 0x000fc800078e0266 */
        /* <DEDUP_REMOVED lines=8> */
[----:B------:R0:W-:Y:S04]  /*be60*/  @!P5 ST.E.64 desc[UR38][R62.64], R32 ;  /* 0x000000203e00d985 */ /* 0x0001e8000c101b26 */
[----:B------:R0:W-:Y:S02]  /*be70*/  @!P6 ST.E.64 desc[UR38][R102.64], R34 ;  /* 0x000000226600e985 */ /* 0x0001e4000c101b26 */
.L_x_3171:
[----:B------:R-:W-:Y:S05]  /*be80*/  BSYNC B0 ;  /* 0x0000000000007941 */ /* 0x000fea0003800000 */
.L_x_3170:
[----:B------:R-:W-:Y:S01]  /*be90*/  ISETP.GE.AND P1, PT, R105, R16, PT ;  /* 0x000000106900720c */ /* 0x000fe20003f26270 */
[----:B0-----:R1:W0:Y:S01]  /*bea0*/  SHFL.IDX PT, R25, R106, 0x1, 0x1c1f ;  /* 0x003c1f006a197f89 */ /* 0x00122200000e0000 */
        /* <DEDUP_REMOVED lines=21> */
[----:B--2---:R-:W-:Y:S02]  /*c000*/  SEL R2, R17, R68, P0 ;  /* 0x0000004411027207 */ /* 0x004fe40000000000 */
[----:B------:R-:W-:Y:S01]  /*c010*/  SEL R8, R68, R17, P0 ;  /* 0x0000001144087207 */ /* 0x000fe20000000000 */
[----:B01----:R-:W-:Y:S06]  /*c020*/  @P1 BRA `(.L_x_3144) ;  /* 0x0000005000701947 */ /* 0x003fec0003800000 */
        /* <DEDUP_REMOVED lines=11> */
[----:B------:R-:W-:-:S02]  /*c0e0*/  ISETP.GE.AND P2, PT, R48, UR4, PT ;  /* 0x0000000430007c0c */ /* 0x000fc4000bf46270 */
[----:B------:R-:W-:Y:S02]  /*c0f0*/  ISETP.GE.AND P3, PT, R50, UR4, PT ;  /* 0x0000000432007c0c */ /* 0x000fe4000bf66270 */
[----:B------:R-:W-:Y:S01]  /*c100*/  ISETP.GE.AND P4, PT, R51, UR4, PT ;  /* 0x0000000433007c0c */ /* 0x000fe2000bf86270 */
[----:B------:R-:W-:Y:S02]  /*c110*/  @!P0 IMAD.WIDE R16, R101, 0x4, R24 ;  /* 0x0000000465108825 */ /* 0x000fe400078e0218 */
[----:B------:R-:W-:Y:S02]  /*c120*/  @!P1 LEA.HI R0, R0, R0, RZ, 0x1 ;  /* 0x0000000000009211 */ /* 0x000fe400078f08ff */
[----:B------:R-:W-:Y:S01]  /*c130*/  @!P5 LEA.HI R30, R30, R30, RZ, 0x1 ;  /* 0x0000001e1e1ed211 */ /* 0x000fe200078f08ff */
[----:B------:R0:W-:Y:S01]  /*c140*/  @!P0 ST.E.64 desc[UR38][R16.64], R10 ;  /* 0x0000000a10008985 */ /* 0x0001e2000c101b26 */
[----:B------:R-:W-:Y:S02]  /*c150*/  @!P6 LEA.HI R42, R31, R31, RZ, 0x1 ;  /* 0x0000001f1f2ae211 */ /* 0x000fe400078f08ff */
[----:B------:R-:W-:Y:S01]  /*c160*/  @!P1 LOP3.LUT R31, R0, 0xfffffffe, RZ, 0xc0, !PT ;  /* 0xfffffffe001f9812 */ /* 0x000fe200078ec0ff */
[----:B------:R-:W-:Y:S01]  /*c170*/  VIADD R0, R101, 0x38 ;  /* 0x0000003865007836 */ /* 0x000fe20000000000 */
[----:B------:R-:W-:-:S02]  /*c180*/  @!P5 LOP3.LUT R43, R30, 0xfffffffe, RZ, 0xc0, !PT ;  /* 0xfffffffe1e2bd812 */ /* 0x000fc400078ec0ff */
[----:B------:R-:W-:Y:S01]  /*c190*/  @!P6 LOP3.LUT R49, R42, 0xfffffffe, RZ, 0xc0, !PT ;  /* 0xfffffffe2a31e812 */ /* 0x000fe200078ec0ff */
[----:B------:R-:W-:Y:S01]  /*c1a0*/  VIADD R42, R101, 0x40 ;  /* 0x00000040652a7836 */ /* 0x000fe20000000000 */
[----:B------:R-:W-:Y:S02]  /*c1b0*/  @!P2 LEA.HI R48, R48, R48, RZ, 0x1 ;  /* 0x000000303030a211 */ /* 0x000fe400078f08ff */
[----:B------:R-:W-:Y:S02]  /*c1c0*/  @!P3 LEA.HI R50, R50, R50, RZ, 0x1 ;  /* 0x000000323232b211 */ /* 0x000fe400078f08ff */
[----:B------:R-:W-:Y:S01]  /*c1d0*/  @!P4 LEA.HI R51, R51, R51, RZ, 0x1 ;  /* 0x000000333333c211 */ /* 0x000fe200078f08ff */
[----:B0-----:R-:W-:-:S04]  /*c1e0*/  @!P1 IMAD.WIDE R10, R31, 0x4, R24 ;  /* 0x000000041f0a9825 */ /* 0x001fc800078e0218 */
[--C-:B------:R-:W-:Y:S01]  /*c1f0*/  @!P5 IMAD.WIDE R16, R43, 0x4, R24.reuse ;  /* 0x000000042b10d825 */ /* 0x100fe200078e0218 */
[----:B------:R0:W-:Y:S01]  /*c200*/  @!P1 ST.E.64 desc[UR38][R10.64], R12 ;  /* 0x0000000c0a009985 */ /* 0x0001e2000c101b26 */
[----:B------:R-:W-:Y:S02]  /*c210*/  ISETP.GE.AND P1, PT, R42, UR4, PT ;  /* 0x000000042a007c0c */ /* 0x000fe4000bf26270 */
[----:B------:R-:W-:Y:S01]  /*c220*/  @!P6 IMAD.WIDE R30, R49, 0x4, R24 ;  /* 0x00000004311ee825 */ /* 0x000fe200078e0218 */
[----:B------:R1:W-:Y:S01]  /*c230*/  @!P5 ST.E.64 desc[UR38][R16.64], R14 ;  /* 0x0000000e1000d985 */ /* 0x0003e2000c101b26 */
[----:B------:R-:W-:Y:S02]  /*c240*/  ISETP.GE.AND P5, PT, R0, UR4, PT ;  /* 0x0000000400007c0c */ /* 0x000fe4000bfa6270 */
[----:B------:R-:W-:Y:S01]  /*c250*/  VIADD R49, R101, 0x48 ;  /* 0x0000004865317836 */ /* 0x000fe20000000000 */
[----:B------:R-:W-:Y:S01]  /*c260*/  @!P2 LOP3.LUT R43, R48, 0xfffffffe, RZ, 0xc0, !PT ;  /* 0xfffffffe302ba812 */ /* 0x000fe200078ec0ff */
[----:B------:R2:W-:Y:S03]  /*c270*/  @!P6 ST.E.64 desc[UR38][R30.64], R18 ;  /* 0x000000121e00e985 */ /* 0x0005e6000c101b26 */
[----:B------:R-:W-:-:S02]  /*c280*/  ISETP.GE.AND P0, PT, R49, UR4, PT ;  /* 0x0000000431007c0c */ /* 0x000fc4000bf06270 */
[----:B0-----:R-:W-:Y:S01]  /*c290*/  @!P3 LOP3.LUT R13, R50, 0xfffffffe, RZ, 0xc0, !PT ;  /* 0xfffffffe320db812 */ /* 0x001fe200078ec0ff */
[--C-:B------:R-:W-:Y:S01]  /*c2a0*/  @!P2 IMAD.WIDE R10, R43, 0x4, R24.reuse ;  /* 0x000000042b0aa825 */ /* 0x100fe200078e0218 */
[----:B------:R-:W-:Y:S02]  /*c2b0*/  @!P1 LEA.HI R42, R42, R42, RZ, 0x1 ;  /* 0x0000002a2a2a9211 */ /* 0x000fe400078f08ff */
[----:B-1----:R-:W-:Y:S01]  /*c2c0*/  @!P4 LOP3.LUT R15, R51, 0xfffffffe, RZ, 0xc0, !PT ;  /* 0xfffffffe330fc812 */ /* 0x002fe200078ec0ff */
[--C-:B------:R-:W-:Y:S01]  /*c2d0*/  @!P3 IMAD.WIDE R12, R13, 0x4, R24.reuse ;  /* 0x000000040d0cb825 */ /* 0x100fe200078e0218 */
[----:B------:R-:W-:Y:S01]  /*c2e0*/  @!P5 LEA.HI R0, R0, R0, RZ, 0x1 ;  /* 0x000000000000d211 */ /* 0x000fe200078f08ff */
[----:B------:R0:W-:Y:S02]  /*c2f0*/  @!P2 ST.E.64 desc[UR38][R10.64], R6 ;  /* 0x000000060a00a985 */ /* 0x0001e4000c101b26 */
[----:B------:R-:W-:Y:S01]  /*c300*/  VIADD R16, R101, 0x50 ;  /* 0x0000005065107836 */ /* 0x000fe20000000000 */
[----:B------:R-:W-:Y:S01]  /*c310*/  @!P5 LOP3.LUT R17, R0, 0xfffffffe, RZ, 0xc0, !PT ;  /* 0xfffffffe0011d812 */ /* 0x000fe200078ec0ff */
[----:B------:R-:W-:Y:S01]  /*c320*/  @!P4 IMAD.WIDE R14, R15, 0x4, R24 ;  /* 0x000000040f0ec825 */ /* 0x000fe200078e0218 */
[----:B------:R-:W-:Y:S01]  /*c330*/  @!P0 LEA.HI R49, R49, R49, RZ, 0x1 ;  /* 0x0000003131318211 */ /* 0x000fe200078f08ff */
[----:B------:R1:W-:Y:S01]  /*c340*/  @!P3 ST.E.64 desc[UR38][R12.64], R20 ;  /* 0x000000140c00b985 */ /* 0x0003e2000c101b26 */
[----:B------:R-:W-:Y:S01]  /*c350*/  ISETP.GE.AND P2, PT, R16, UR4, PT ;  /* 0x0000000410007c0c */ /* 0x000fe2000bf46270 */
[----:B------:R-:W-:Y:S01]  /*c360*/  VIADD R0, R101, 0x58 ;  /* 0x0000005865007836 */ /* 0x000fe20000000000 */
[----:B------:R-:W-:Y:S01]  /*c370*/  @!P0 LOP3.LUT R49, R49, 0xfffffffe, RZ, 0xc0, !PT ;  /* 0xfffffffe31318812 */ /* 0x000fe200078ec0ff */
[----:B------:R5:W-:Y:S01]  /*c380*/  @!P4 ST.E.64 desc[UR38][R14.64], R4 ;  /* 0x000000040e00c985 */ /* 0x000be2000c101b26 */
[----:B--2---:R-:W-:-:S02]  /*c390*/  VIADD R18, R101, 0x60 ;  /* 0x0000006065127836 */ /* 0x004fc40000000000 */
[----:B------:R-:W-:Y:S01]  /*c3a0*/  ISETP.GE.AND P3, PT, R0, UR4, PT ;  /* 0x0000000400007c0c */ /* 0x000fe2000bf66270 */
[--C-:B0-----:R-:W-:Y:S01]  /*c3b0*/  @!P5 IMAD.WIDE R6, R17, 0x4, R24.reuse ;  /* 0x000000041106d825 */ /* 0x101fe200078e0218 */
[----:B------:R-:W-:Y:S02]  /*c3c0*/  @!P1 LOP3.LUT R11, R42, 0xfffffffe, RZ, 0xc0, !PT ;  /* 0xfffffffe2a0b9812 */ /* 0x000fe400078ec0ff */
[----:B------:R-:W-:Y:S02]  /*c3d0*/  ISETP.GE.AND P4, PT, R18, UR4, PT ;  /* 0x0000000412007c0c */ /* 0x000fe4000bf86270 */
[----:B------:R0:W-:Y:S01]  /*c3e0*/  @!P5 ST.E.64 desc[UR38][R6.64], R52 ;  /* 0x000000340600d985 */ /* 0x0001e2000c101b26 */
[----:B-1----:R-:W-:Y:S01]  /*c3f0*/  VIADD R12, R101, 0x68 ;  /* 0x00000068650c7836 */ /* 0x002fe20000000000 */
[----:B------:R-:W-:Y:S01]  /*c400*/  @!P2 LEA.HI R16, R16, R16, RZ, 0x1 ;  /* 0x000000101010a211 */ /* 0x000fe200078f08ff */
[----:B-----5:R-:W-:-:S03]  /*c410*/  @!P1 IMAD.WIDE R4, R11, 0x4, R24 ;  /* 0x000000040b049825 */ /* 0x020fc600078e0218 */
[----:B------:R-:W-:Y:S02]  /*c420*/  ISETP.GE.AND P5, PT, R12, UR4, PT ;  /* 0x000000040c007c0c */ /* 0x000fe4000bfa6270 */
[----:B------:R-:W-:Y:S01]  /*c430*/  @!P3 LEA.HI R0, R0, R0, RZ, 0x1 ;  /* 0x000000000000b211 */ /* 0x000fe200078f08ff */
[----:B------:R-:W-:Y:S01]  /*c440*/  VIADD R14, R101, 0x70 ;  /* 0x00000070650e7836 */ /* 0x000fe20000000000 */
[----:B------:R1:W-:Y:S01]  /*c450*/  @!P1 ST.E.64 desc[UR38][R4.64], R54 ;  /* 0x0000003604009985 */ /* 0x0003e2000c101b26 */
[----:B------:R-:W-:Y:S01]  /*c460*/  @!P0 IMAD.WIDE R10, R49, 0x4, R24 ;  /* 0x00000004310a8825 */ /* 0x000fe200078e0218 */
[----:B------:R-:W-:Y:S02]  /*c470*/  @!P3 LOP3.LUT R13, R0, 0xfffffffe, RZ, 0xc0, !PT ;  /* 0xfffffffe000db812 */ /* 0x000fe400078ec0ff */
[----:B------:R-:W-:Y:S01]  /*c480*/  ISETP.GE.AND P1, PT, R14, UR4, PT ;  /* 0x000000040e007c0c */ /* 0x000fe2000bf26270 */
[C---:B------:R-:W-:Y:S01]  /*c490*/  VIADD R15, R101.reuse, 0x78 ;  /* 0x00000078650f7836 */ /* 0x040fe20000000000 */
[----:B------:R2:W-:Y:S01]  /*c4a0*/  @!P0 ST.E.64 desc[UR38][R10.64], R58 ;  /* 0x0000003a0a008985 */ /* 0x0005e2000c101b26 */
[----:B0-----:R-:W-:Y:S01]  /*c4b0*/  @!P2 LOP3.LUT R7, R16, 0xfffffffe, RZ, 0xc0, !PT ;  /* 0xfffffffe1007a812 */ /* 0x001fe200078ec0ff */
[----:B------:R-:W-:Y:S01]  /*c4c0*/  VIADD R16, R101, 0x80 ;  /* 0x0000008065107836 */ /* 0x000fe20000000000 */
[----:B------:R-:W-:-:S02]  /*c4d0*/  @!P4 LEA.HI R18, R18, R18, RZ, 0x1 ;  /* 0x000000121212c211 */ /* 0x000fc400078f08ff */
[----:B------:R-:W-:Y:S02]  /*c4e0*/  ISETP.GE.AND P0, PT, R15, UR4, PT ;  /* 0x000000040f007c0c */ /* 0x000fe4000bf06270 */
[----:B------:R-:W-:Y:S01]  /*c4f0*/  @!P5 LEA.HI R12, R12, R12, RZ, 0x1 ;  /* 0x0000000c0c0cd211 */ /* 0x000fe200078f08ff */
[----:B-1----:R-:W-:-:S03]  /*c500*/  @!P2 IMAD.WIDE R4, R7, 0x4, R24 ;  /* 0x000000040704a825 */ /* 0x002fc600078e0218 */
[----:B------:R-:W-:Y:S01]  /*c510*/  @!P1 LEA.HI R14, R14, R14, RZ, 0x1 ;  /* 0x0000000e0e0e9211 */ /* 0x000fe200078f08ff */
[--C-:B------:R-:W-:Y:S01]  /*c520*/  @!P3 IMAD.WIDE R6, R13, 0x4, R24.reuse ;  /* 0x000000040d06b825 */ /* 0x100fe200078e0218 */
[----:B------:R-:W-:Y:S01]  /*c530*/  @!P5 LOP3.LUT R13, R12, 0xfffffffe, RZ, 0xc0, !PT ;  /* 0xfffffffe0c0dd812 */ /* 0x000fe200078ec0ff */
[----:B------:R0:W-:Y:S01]  /*c540*/  @!P2 ST.E.64 desc[UR38][R4.64], R56 ;  /* 0x000000380400a985 */ /* 0x0001e2000c101b26 */
[----:B--2---:R-:W-:Y:S02]  /*c550*/  @!P4 LOP3.LUT R11, R18, 0xfffffffe, RZ, 0xc0, !PT ;  /* 0xfffffffe120bc812 */ /* 0x004fe400078ec0ff */
[----:B------:R-:W-:Y:S01]  /*c560*/  ISETP.GE.AND P2, PT, R16, UR4, PT ;  /* 0x0000000410007c0c */ /* 0x000fe2000bf46270 */
[--C-:B------:R-:W-:Y:S01]  /*c570*/  @!P5 IMAD.WIDE R12, R13, 0x4, R24.reuse ;  /* 0x000000040d0cd825 */ /* 0x100fe200078e0218 */
[----:B------:R-:W-:Y:S01]  /*c580*/  @!P0 LEA.HI R0, R15, R15, RZ, 0x1 ;  /* 0x0000000f0f008211 */ /* 0x000fe200078f08ff */
[----:B------:R1:W-:Y:S01]  /*c590*/  @!P3 ST.E.64 desc[UR38][R6.64], R60 ;  /* 0x0000003c0600b985 */ /* 0x0003e2000c101b26 */
[----:B------:R-:W-:Y:S01]  /*c5a0*/  @!P1 LOP3.LUT R15, R14, 0xfffffffe, RZ, 0xc0, !PT ;  /* 0xfffffffe0e0f9812 */ /* 0x000fe200078ec0ff */
[----:B------:R-:W-:Y:S01]  /*c5b0*/  @!P4 IMAD.WIDE R10, R11, 0x4, R24 ;  /* 0x000000040b0ac825 */ /* 0x000fe200078e0218 */
[----:B------:R-:W-:-:S03]  /*c5c0*/  @!P0 LOP3.LUT R17, R0, 0xfffffffe, RZ, 0xc0, !PT ;  /* 0xfffffffe00118812 */ /* 0x000fc600078ec0ff */
[----:B------:R-:W-:Y:S01]  /*c5d0*/  VIADD R0, R101, 0x90 ;  /* 0x0000009065007836 */ /* 0x000fe20000000000 */
[----:B------:R2:W-:Y:S01]  /*c5e0*/  @!P4 ST.E.64 desc[UR38][R10.64], R32 ;  /* 0x000000200a00c985 */ /* 0x0005e2000c101b26 */
[--C-:B0-----:R-:W-:Y:S02]  /*c5f0*/  @!P1 IMAD.WIDE R4, R15, 0x4, R24.reuse ;  /* 0x000000040f049825 */ /* 0x101fe400078e0218 */
[----:B------:R-:W-:Y:S01]  /*c600*/  @!P2 LEA.HI R16, R16, R16, RZ, 0x1 ;  /* 0x000000101010a211 */ /* 0x000fe200078f08ff */
[----:B------:R0:W-:Y:S01]  /*c610*/  @!P5 ST.E.64 desc[UR38][R12.64], R36 ;  /* 0x000000240c00d985 */ /* 0x0001e2000c101b26 */
[----:B------:R-:W-:Y:S02]  /*c620*/  VIADD R14, R101, 0x88 ;  /* 0x00000088650e7836 */ /* 0x000fe40000000000 */
[----:B-1----:R-:W-:Y:S01]  /*c630*/  @!P0 IMAD.WIDE R6, R17, 0x4, R24 ;  /* 0x0000000411068825 */ /* 0x002fe200078e0218 */
[----:B------:R1:W-:Y:S01]  /*c640*/  @!P1 ST.E.64 desc[UR38][R4.64], R34 ;  /* 0x0000002204009985 */ /* 0x0003e2000c101b26 */
[----:B------:R-:W-:-:S02]  /*c650*/  ISETP.GE.AND P1, PT, R0, UR4, PT ;  /* 0x0000000400007c0c */ /* 0x000fc4000bf26270 */
[----:B------:R-:W-:Y:S01]  /*c660*/  ISETP.GE.AND P3, PT, R14, UR4, PT ;  /* 0x000000040e007c0c */ /* 0x000fe2000bf66270 */
[----:B------:R5:W-:Y:S01]  /*c670*/  @!P0 ST.E.64 desc[UR38][R6.64], R38 ;  /* 0x0000002606008985 */ /* 0x000be2000c101b26 */
[C---:B------:R-:W-:Y:S01]  /*c680*/  VIADD R15, R101.reuse, 0xa8 ;  /* 0x000000a8650f7836 */ /* 0x040fe20000000000 */
[----:B--2---:R-:W-:Y:S01]  /*c690*/  @!P2 LOP3.LUT R11, R16, 0xfffffffe, RZ, 0xc0, !PT ;  /* 0xfffffffe100ba812 */ /* 0x004fe200078ec0ff */
[C---:B------:R-:W-:Y:S02]  /*c6a0*/  VIADD R10, R101.reuse, 0x98 ;  /* 0x00000098650a7836 */ /* 0x040fe40000000000 */
[----:B------:R-:W-:Y:S01]  /*c6b0*/  VIADD R17, R101, 0xb0 ;  /* 0x000000b065117836 */ /* 0x000fe20000000000 */
[----:B------:R-:W-:Y:S01]  /*c6c0*/  ISETP.GE.AND P5, PT, R15, UR4, PT ;  /* 0x000000040f007c0c */ /* 0x000fe2000bfa6270 */
[C---:B0-----:R-:W-:Y:S01]  /*c6d0*/  VIADD R12, R101.reuse, 0xa0 ;  /* 0x000000a0650c7836 */ /* 0x041fe20000000000 */
[----:B------:R-:W-:Y:S01]  /*c6e0*/  ISETP.GE.AND P0, PT, R10, UR4, PT ;  /* 0x000000040a007c0c */ /* 0x000fe2000bf06270 */
[----:B------:R-:W-:Y:S01]  /*c6f0*/  VIADD R101, R101, 0xb8 ;  /* 0x000000b865657836 */ /* 0x000fe20000000000 */
[----:B------:R-:W-:Y:S01]  /*c700*/  ISETP.GE.AND P6, PT, R17, UR4, PT ;  /* 0x0000000411007c0c */ /* 0x000fe2000bfc6270 */
[----:B-1----:R-:W-:Y:S01]  /*c710*/  @!P2 IMAD.WIDE R4, R11, 0x4, R24 ;  /* 0x000000040b04a825 */ /* 0x002fe200078e0218 */
[----:B------:R-:W-:-:S02]  /*c720*/  ISETP.GE.AND P4, PT, R12, UR4, PT ;  /* 0x000000040c007c0c */ /* 0x000fc4000bf86270 */
[----:B------:R-:W-:Y:S02]  /*c730*/  @!P1 LEA.HI R0, R0, R0, RZ, 0x1 ;  /* 0x0000000000009211 */ /* 0x000fe400078f08ff */
[----:B------:R-:W-:Y:S01]  /*c740*/  @!P3 LEA.HI R14, R14, R14, RZ, 0x1 ;  /* 0x0000000e0e0eb211 */ /* 0x000fe200078f08ff */
[----:B------:R0:W-:Y:S01]  /*c750*/  @!P2 ST.E.64 desc[UR38][R4.64], R44 ;  /* 0x0000002c0400a985 */ /* 0x0001e2000c101b26 */
[----:B------:R-:W-:Y:S02]  /*c760*/  @!P1 LOP3.LUT R11, R0, 0xfffffffe, RZ, 0xc0, !PT ;  /* 0xfffffffe000b9812 */ /* 0x000fe400078ec0ff */
[----:B-----5:R-:W-:Y:S02]  /*c770*/  @!P3 LOP3.LUT R7, R14, 0xfffffffe, RZ, 0xc0, !PT ;  /* 0xfffffffe0e07b812 */ /* 0x020fe400078ec0ff */
[----:B------:R-:W-:Y:S01]  /*c780*/  @!P0 LEA.HI R0, R10, R10, RZ, 0x1 ;  /* 0x0000000a0a008211 */ /* 0x000fe200078f08ff */
[----:B------:R-:W-:Y:S01]  /*c790*/  @!P1 IMAD.WIDE R10, R11, 0x4, R24 ;  /* 0x000000040b0a9825 */ /* 0x000fe200078e0218 */
[----:B------:R-:W-:-:S02]  /*c7a0*/  @!P6 LEA.HI R14, R17, R17, RZ, 0x1 ;  /* 0x00000011110ee211 */ /* 0x000fc400078f08ff */
[----:B------:R-:W-:Y:S01]  /*c7b0*/  @!P4 LEA.HI R12, R12, R12, RZ, 0x1 ;  /* 0x0000000c0c0cc211 */ /* 0x000fe200078f08ff */
[--C-:B------:R-:W-:Y:S01]  /*c7c0*/  @!P3 IMAD.WIDE R6, R7, 0x4, R24.reuse ;  /* 0x000000040706b825 */ /* 0x100fe200078e0218 */
[----:B------:R-:W-:Y:S02]  /*c7d0*/  @!P0 LOP3.LUT R13, R0, 0xfffffffe, RZ, 0xc0, !PT ;  /* 0xfffffffe000d8812 */ /* 0x000fe400078ec0ff */
[----:B------:R-:W-:Y:S02]  /*c7e0*/  @!P5 LEA.HI R0, R15, R15, RZ, 0x1 ;  /* 0x0000000f0f00d211 */ /* 0x000fe400078f08ff */
[----:B------:R-:W-:Y:S01]  /*c7f0*/  @!P4 LOP3.LUT R15, R12, 0xfffffffe, RZ, 0xc0, !PT ;  /* 0xfffffffe0c0fc812 */ /* 0x000fe200078ec0ff */
[--C-:B------:R-:W-:Y:S01]  /*c800*/  @!P0 IMAD.WIDE R12, R13, 0x4, R24.reuse ;  /* 0x000000040d0c8825 */ /* 0x100fe200078e0218 */
[----:B------:R-:W-:Y:S01]  /*c810*/  @!P5 LOP3.LUT R17, R0, 0xfffffffe, RZ, 0xc0, !PT ;  /* 0xfffffffe0011d812 */ /* 0x000fe200078ec0ff */
[----:B------:R1:W-:Y:S01]  /*c820*/  @!P3 ST.E.64 desc[UR38][R6.64], R40 ;  /* 0x000000280600b985 */ /* 0x0003e2000c101b26 */
[----:B------:R-:W-:Y:S01]  /*c830*/  @!P6 LOP3.LUT R19, R14, 0xfffffffe, RZ, 0xc0, !PT ;  /* 0xfffffffe0e13e812 */ /* 0x000fe200078ec0ff */
[----:B0-----:R-:W-:-:S02]  /*c840*/  @!P4 IMAD.WIDE R4, R15, 0x4, R24 ;  /* 0x000000040f04c825 */ /* 0x001fc400078e0218 */
[----:B------:R2:W-:Y:S02]  /*c850*/  @!P1 ST.E.64 desc[UR38][R10.64], R46 ;  /* 0x0000002e0a009985 */ /* 0x0005e4000c101b26 */
[----:B------:R-:W-:Y:S02]  /*c860*/  @!P6 IMAD.WIDE R14, R19, 0x4, R24 ;  /* 0x00000004130ee825 */ /* 0x000fe400078e0218 */
[----:B------:R2:W-:Y:S01]  /*c870*/  @!P0 ST.E.64 desc[UR38][R12.64], R26 ;  /* 0x0000001a0c008985 */ /* 0x0005e2000c101b26 */
[----:B------:R-:W-:-:S03]  /*c880*/  ISETP.GE.AND P0, PT, R101, UR4, PT ;  /* 0x0000000465007c0c */ /* 0x000fc6000bf06270 */
[----:B------:R2:W-:Y:S01]  /*c890*/  @!P4 ST.E.64 desc[UR38][R4.64], R28 ;  /* 0x0000001c0400c985 */ /* 0x0005e2000c101b26 */
[----:B-1----:R-:W-:-:S05]  /*c8a0*/  @!P5 IMAD.WIDE R6, R17, 0x4, R24 ;  /* 0x000000041106d825 */ /* 0x002fca00078e0218 */
        /* <DEDUP_REMOVED lines=8> */
.L_x_3169:
        /* <DEDUP_REMOVED lines=55> */
.L_x_3142:
        /* <DEDUP_REMOVED lines=18> */
.L_x_3172:
[----:B------:R-:W-:Y:S01]  /*cdc0*/  ULDC UR7, c[0x0][0xc50] ;  /* 0x0003140000077ab9 */ /* 0x000fe20000000800 */
[----:B------:R-:W-:Y:S01]  /*cdd0*/  UMOV UR36, UR6 ;  /* 0x0000000600247c82 */ /* 0x000fe20008000000 */
[----:B------:R-:W-:-:S11]  /*cde0*/  UISETP.NE.AND UP0, UPT, UR7, 0x1, UPT ;  /* 0x000000010700788c */ /* 0x000fd6000bf05270 */
[----:B------:R-:W-:Y:S01]  /*cdf0*/  @UP0 ULDC UR4, c[0x0][0xc54] ;  /* 0x0003150000040ab9 */ /* 0x000fe20000000800 */
[----:B------:R-:W-:Y:S01]  /*ce00*/  @UP0 ULDC UR8, c[0x0][0xc58] ;  /* 0x0003160000080ab9 */ /* 0x000fe20000000800 */
[----:B------:R-:W-:-:S04]  /*ce10*/  UIMAD.WIDE.U32 UR4, UR6, UR4, URZ ;  /* 0x00000004060472a5 */ /* 0x000fc8000f8e003f */
[----:B------:R-:W-:-:S12]  /*ce20*/  @UP0 USHF.R.U32.HI UR36, URZ, UR8, UR5 ;  /* 0x000000083f240299 */ /* 0x000fd80008011605 */
.L_x_3173:
        /* <DEDUP_REMOVED lines=8> */
[----:B------:R-:W-:Y:S01]  /*ceb0*/  ULOP3.LUT UR8, UR6, 0xffff, URZ, 0xc0, !UPT ;  /* 0x0000ffff06087892 */ /* 0x000fe2000f8ec03f */
[----:B------:R-:W-:Y:S01]  /*cec0*/  IMAD.MOV.U32 R19, RZ, RZ, RZ ;  /* 0x000000ffff137224 */ /* 0x000fe200078e00ff */
[----:B------:R-:W-:-:S03]  /*ced0*/  UISETP.NE.U32.AND UP0, UPT, UR4, URZ, UPT ;  /* 0x0000003f0400728c */ /* 0x000fc6000bf05070 */
[----:B------:R-:W-:Y:S01]  /*cee0*/  ULDC UR4, c[0x0][0x424] ;  /* 0x0001090000047ab9 */ /* 0x000fe20000000800 */
[----:B------:R-:W-:-:S03]  /*cef0*/  UISETP.NE.AND.EX UP0, UPT, UR5, URZ, UPT, UP0 ;  /* 0x0000003f0500728c */ /* 0x000fc6000bf05300 */
[----:B------:R-:W-:Y:S01]  /*cf00*/  ULDC UR5, c[0x0][0x2f0] ;  /* 0x0000bc0000057ab9 */ /* 0x000fe20000000800 */
[----:B------:R-:W-:-:S04]  /*cf10*/  USEL UR4, UR4, 0x1, UP0 ;  /* 0x0000000104047887 */ /* 0x000fc80008000000 */
[----:B------:R-:W-:-:S04]  /*cf20*/  UIMAD UR4, UR4, UR5, URZ ;  /* 0x00000005040472a4 */ /* 0x000fc8000f8e023f */
[----:B------:R-:W-:Y:S02]  /*cf30*/  UISETP.GE.AND UP0, UPT, UR4, 0x1, UPT ;  /* 0x000000010400788c */ /* 0x000fe4000bf06270 */
[----:B------:R-:W-:-:S04]  /*cf40*/  UIADD3 UR5, UR4, 0x9f, URZ ;  /* 0x0000009f04057890 */ /* 0x000fc8000fffe03f */
[----:B------:R-:W-:Y:S01]  /*cf50*/  PLOP3.LUT P0, PT, PT, PT, UP0, 0x80, 0x0 ;  /* 0x000000000000781c */ /* 0x000fe20003f0f008 */
[----:B------:R-:W-:-:S04]  /*cf60*/  UIMAD.WIDE UR4, UR5, 0x66666667, URZ ;  /* 0x66666667050478a5 */ /* 0x000fc8000f8e023f */
[----:B------:R-:W-:-:S04]  /*cf70*/  USHF.R.U32.HI UR4, URZ, 0x1f, UR5 ;  /* 0x0000001f3f047899 */ /* 0x000fc80008011605 */
[----:B------:R-:W-:-:S04]  /*cf80*/  ULEA.HI.SX32 UR7, UR5, UR4, 0x1a ;  /* 0x0000000405077291 */ /* 0x000fc8000f8fd23f */
        /* <DEDUP_REMOVED lines=10> */
[----:B0-----:R-:W-:-:S02]  /*d030*/  VIADD R2, R5, 0xffffffe ;  /* 0x0ffffffe05027836 */ /* 0x001fc40000000000 */
[----:B------:R-:W-:-:S04]  /*d040*/  IMAD.MOV R5, RZ, RZ, -R6 ;  /* 0x000000ffff057224 */ /* 0x000fc800078e0a06 */
[----:B------:R0:W1:Y:S02]  /*d050*/  F2I.FTZ.U32.TRUNC.NTZ R3, R2 ;  /* 0x0000000200037305 */ /* 0x000064000021f000 */
[----:B0-----:R-:W-:Y:S02]  /*d060*/  IMAD.MOV.U32 R2, RZ, RZ, RZ ;  /* 0x000000ffff027224 */ /* 0x001fe400078e00ff */
[----:B-1----:R-:W-:-:S04]  /*d070*/  IMAD.MOV R7, RZ, RZ, -R3 ;  /* 0x000000ffff077224 */ /* 0x002fc800078e0a03 */
[----:B------:R-:W-:-:S04]  /*d080*/  IMAD R7, R7, R4, RZ ;  /* 0x0000000407077224 */ /* 0x000fc800078e02ff */
[----:B------:R-:W-:-:S04]  /*d090*/  IMAD.HI.U32 R3, R3, R7, R2 ;  /* 0x0000000703037227 */ /* 0x000fc800078e0002 */
[----:B------:R-:W-:Y:S01]  /*d0a0*/  IMAD.U32 R7, RZ, RZ, UR5 ;  /* 0x00000005ff077e24 */ /* 0x000fe2000f8e00ff */
[----:B------:R-:W-:-:S04]  /*d0b0*/  ULOP3.LUT UR5, UR5, UR4, URZ, 0x3c, !UPT ;  /* 0x0000000405057292 */ /* 0x000fc8000f8e3c3f */
[----:B------:R-:W-:Y:S02]  /*d0c0*/  IABS R2, R7 ;  /* 0x0000000700027213 */ /* 0x000fe40000000000 */
        /* <DEDUP_REMOVED lines=12> */
.L_x_3175:
        /* <DEDUP_REMOVED lines=30> */
.L_x_3176:
        /* <DEDUP_REMOVED lines=20> */
.L_x_3177:
        /* <DEDUP_REMOVED lines=20> */
.L_x_3178:
        /* <DEDUP_REMOVED lines=18> */
.L_x_3179:
        /* <DEDUP_REMOVED lines=9> */
[----:B-1----:R-:W-:Y:S01]  /*d7a0*/  IMAD.SHL.U32 R18, R7, 0x40, RZ ;  /* 0x0000004007127824 */ /* 0x002fe200078e00ff */
[----:B0-----:R-:W0:Y:S01]  /*d7b0*/  LDC.64 R2, c[0x0][0x418] ;  /* 0x00010600ff027b82 */ /* 0x001e220000000a00 */
[----:B------:R-:W-:-:S03]  /*d7c0*/  SHF.R.U32.HI R0, RZ, 0x1, R7 ;  /* 0x00000001ff007819 */ /* 0x000fc60000011607 */
[----:B------:R-:W-:-:S04]  /*d7d0*/  LOP3.LUT R5, R18, 0x180, RZ, 0xc0, !PT ;  /* 0x0000018012057812 */ /* 0x000fc800078ec0ff */
[----:B------:R-:W-:Y:S01]  /*d7e0*/  LOP3.LUT R0, R5, 0x30, R0, 0xf8, !PT ;  /* 0x0000003005007812 */ /* 0x000fe200078ef800 */
[C---:B------:R-:W-:Y:S01]  /*d7f0*/  IMAD.SHL.U32 R5, R7.reuse, 0x8, RZ ;  /* 0x0000000807057824 */ /* 0x040fe200078e00ff */
[----:B------:R-:W-:-:S04]  /*d800*/  LOP3.LUT R8, R7, 0x7f, RZ, 0xc0, !PT ;  /* 0x0000007f07087812 */ /* 0x000fc800078ec0ff */
[----:B------:R-:W-:Y:S01]  /*d810*/  LOP3.LUT R5, R0, 0x30, R5, 0x78, !PT ;  /* 0x0000003000057812 */ /* 0x000fe200078e7805 */
[----:B------:R-:W-:-:S03]  /*d820*/  IMAD.SHL.U32 R0, R7, 0x20, RZ ;  /* 0x0000002007007824 */ /* 0x000fc600078e00ff */
[----:B------:R-:W-:Y:S01]  /*d830*/  LOP3.LUT R18, R5, 0x640, R18, 0xf8, !PT ;  /* 0x0000064005127812 */ /* 0x000fe200078ef812 */
[----:B------:R-:W-:Y:S01]  /*d840*/  IMAD.SHL.U32 R5, R8, 0x10, RZ ;  /* 0x0000001008057824 */ /* 0x000fe200078e00ff */
[----:B0-----:R-:W-:Y:S02]  /*d850*/  ISETP.NE.U32.AND P0, PT, R2, RZ, PT ;  /* 0x000000ff0200720c */ /* 0x001fe40003f05070 */
[----:B------:R-:W-:Y:S02]  /*d860*/  LOP3.LUT R4, R0, 0x80, RZ, 0xc0, !PT ;  /* 0x0000008000047812 */ /* 0x000fe400078ec0ff */
[----:B------:R-:W-:Y:S02]  /*d870*/  ISETP.NE.AND.EX P1, PT, R3, RZ, PT, P0 ;  /* 0x000000ff0300720c */ /* 0x000fe40003f25300 */
[----:B------:R-:W-:Y:S01]  /*d880*/  LOP3.LUT R10, R5, 0x600, RZ, 0xc0, !PT ;  /* 0x00000600050a7812 */ /* 0x000fe200078ec0ff */
[----:B------:R-:W-:Y:S01]  /*d890*/  IMAD.SHL.U32 R5, R7, 0x4, RZ ;  /* 0x0000000407057824 */ /* 0x000fe200078e00ff */
[----:B------:R-:W-:-:S04]  /*d8a0*/  LOP3.LUT R4, R4, 0x10, R7, 0xf8, !PT ;  /* 0x0000001004047812 */ /* 0x000fc800078ef807 */
[----:B------:R-:W-:Y:S02]  /*d8b0*/  LOP3.LUT R4, R4, 0x10, R5, 0x78, !PT ;  /* 0x0000001004047812 */ /* 0x000fe400078e7805 */
[--C-:B------:R-:W-:Y:S01]  /*d8c0*/  LOP3.LUT R5, R10, 0x60, R0.reuse, 0xf8, !PT ;  /* 0x000000600a057812 */ /* 0x100fe200078ef800 */
[----:B------:R-:W-:Y:S01]  /*d8d0*/  UMOV UR4, 0xffffffff ;  /* 0xffffffff00047882 */ /* 0x000fe20000000000 */
[----:B------:R-:W-:Y:S02]  /*d8e0*/  SHF.R.U32.HI R7, RZ, 0x5, R7 ;  /* 0x00000005ff077819 */ /* 0x000fe40000011607 */
[----:B------:R-:W-:Y:S02]  /*d8f0*/  LOP3.LUT R5, R5, 0x100, R0, 0xf8, !PT ;  /* 0x0000010005057812 */ /* 0x000fe400078ef800 */
[----:B------:R-:W-:Y:S02]  /*d900*/  LOP3.LUT R7, R7, 0x3, RZ, 0xc0, !PT ;  /* 0x0000000307077812 */ /* 0x000fe400078ec0ff */
[----:B------:R-:W-:-:S02]  /*d910*/  LOP3.LUT R17, R5, R4, RZ, 0xfc, !PT ;  /* 0x0000000405117212 */ /* 0x000fc400078efcff */
[----:B--2---:R-:W-:-:S04]  /*d920*/  LOP3.LUT R6, R6, 0xfffffffe, RZ, 0xc0, !PT ;  /* 0xfffffffe06067812 */ /* 0x004fc800078ec0ff */
[----:B------:R-:W-:Y:S02]  /*d930*/  @P1 LOP3.LUT R6, R6, 0x1, RZ, 0xfc, !PT ;  /* 0x0000000106061812 */ /* 0x000fe400078efcff */
[----:B---3--:R-:W-:Y:S01]  /*d940*/  SHF.R.S32.HI R10, RZ, 0x1f, R9 ;  /* 0x0000001fff0a7819 */ /* 0x008fe20000011409 */
[----:B------:R0:W-:Y:S04]  /*d950*/  STL [R1+0x8], R9 ;  /* 0x0000080901007387 */ /* 0x0001e80000100800 */
[----:B------:R0:W-:Y:S04]  /*d960*/  STL [R1+0x10], R10 ;  /* 0x0000100a01007387 */ /* 0x0001e80000100800 */
[----:B------:R0:W-:Y:S01]  /*d970*/  STL [R1+0x4], R6 ;  /* 0x0000040601007387 */ /* 0x0001e20000100800 */
[----:B------:R-:W-:Y:S01]  /*d980*/  SEL R16, R9, RZ, !P1 ;  /* 0x000000ff09107207 */ /* 0x000fe20004800000 */
[----:B------:R-:W-:Y:S06]  /*d990*/  BRA.DIV UR4, `(.L_x_3180) ;  /* 0x0000003a04947947 */ /* 0x000fec000b800000 */
[----:B------:R1:W2:Y:S02]  /*d9a0*/  SHFL.IDX PT, R14, R7, RZ, 0x1f ;  /* 0x00001fff070e7589 */ /* 0x0002a400000e0000 */
.L_x_3235:
[----:B------:R-:W-:Y:S01]  /*d9b0*/  PLOP3.LUT P2, PT, PT, PT, PT, 0x8, 0x0 ;  /* 0x000000000000781c */ /* 0x000fe20003f4e170 */
[----:B------:R-:W-:Y:S01]  /*d9c0*/  IMAD.MOV.U32 R0, RZ, RZ, R6 ;  /* 0x000000ffff007224 */ /* 0x000fe200078e0006 */
[----:B--2---:R-:W-:-:S04]  /*d9d0*/  ISETP.NE.AND P0, PT, R14, RZ, PT ;  /* 0x000000ff0e00720c */ /* 0x004fc80003f05270 */
[----:B------:R-:W-:-:S07]  /*d9e0*/  LOP3.LUT R0, R0, 0xfffffffd, RZ, 0xc0, !PT ;  /* 0xfffffffd00007812 */ /* 0x000fce00078ec0ff */
[----:B------:R-:W-:-:S05]  /*d9f0*/  @P2 LOP3.LUT R0, R0, 0x2, RZ, 0xfc, !PT ;  /* 0x0000000200002812 */ /* 0x000fca00078efcff */
[----:B------:R2:W-:Y:S01]  /*da00*/  STL [R1+0x4], R0 ;  /* 0x0000040001007387 */ /* 0x0005e20000100800 */
[----:B------:R-:W-:Y:S05]  /*da10*/  @P0 BRA `(.L_x_3181) ;  /* 0x0000000400980947 */ /* 0x000fea0003800000 */
[----:B------:R-:W-:Y:S01]  /*da20*/  UMOV UR4, 0xffffffff ;  /* 0xffffffff00047882 */ /* 0x000fe20000000000 */
[----:B--2---:R-:W-:Y:S02]  /*da30*/  VIADD R0, R19, 0xffffffff ;  /* 0xffffffff13007836 */ /* 0x004fe40000000000 */
[----:B------:R-:W-:Y:S05]  /*da40*/  BRA.DIV UR4, `(.L_x_3182) ;  /* 0x0000003a04887947 */ /* 0x000fea000b800000 */
[----:B------:R-:W-:-:S13]  /*da50*/  ELECT P6, URZ, PT ;  /* 0x00000000003f782f */ /* 0x000fda00038c0000 */
.L_x_3238:
[----:B------:R-:W-:Y:S05]  /*da60*/  @!P6 BRA `(.L_x_3181) ;  /* 0x000000040084e947 */ /* 0x000fea0003800000 */
[----:B------:R-:W-:Y:S01]  /*da70*/  IMAD.MOV.U32 R16, RZ, RZ, R9 ;  /* 0x000000ffff107224 */ /* 0x000fe200078e0009 */
[----:B------:R-:W-:Y:S06]  /*da80*/  @!P1 BRA `(.L_x_3183) ;  /* 0x0000000000449947 */ /* 0x000fec0003800000 */
[----:B-1----:R-:W1:Y:S01]  /*da90*/  LDC R7, c[0x0][0x43c] ;  /* 0x00010f00ff077b82 */ /* 0x002e620000000800 */
[----:B------:R-:W-:Y:S01]  /*daa0*/  ULDC.64 UR4, c[0x0][0x428] ;  /* 0x00010a0000047ab9 */ /* 0x000fe20000000a00 */
[----:B-1----:R-:W-:-:S13]  /*dab0*/  ISETP.NE.AND P0, PT, R7, 0x1, PT ;  /* 0x000000010700780c */ /* 0x002fda0003f05270 */
        /* <DEDUP_REMOVED lines=14> */
.L_x_3183:
[----:B--2---:R-:W-:Y:S01]  /*dba0*/  IMAD.MOV.U32 R2, RZ, RZ, 0x1 ;  /* 0x00000001ff027424 */ /* 0x004fe200078e00ff */
[----:B------:R-:W-:-:S04]  /*dbb0*/  ISETP.NE.AND P1, PT, R8, RZ, PT ;  /* 0x000000ff0800720c */ /* 0x000fc80003f25270 */
[----:B------:R-:W-:-:S04]  /*dbc0*/  SHF.L.U32 R2, R2, 0x1f, RZ ;  /* 0x0000001f02027819 */ /* 0x000fc800000006ff */
[----:B------:R-:W2:Y:S02]  /*dbd0*/  SYNCS.PHASECHK.TRANS64.TRYWAIT P0, [UR40+0x33480], R2 ;  /* 0x03348002ff0075a7 */ /* 0x000ea40008000168 */
[----:B--2---:R-:W-:Y:S05]  /*dbe0*/  @!P0 BRA `(.L_x_3184) ;  /* 0x0000003800408947 */ /* 0x004fea0003800000 */
.L_x_3239:
[----:B------:R-:W-:Y:S05]  /*dbf0*/  @P1 BRA `(.L_x_3185) ;  /* 0x0000000000181947 */ /* 0x000fea0003800000 */
[----:B------:R-:W3:Y:S01]  /*dc00*/  S2R R4, SR_TID.X ;  /* 0x0000000000047919 */ /* 0x000ee20000002100 */
[----:B--2---:R-:W-:-:S04]  /*dc10*/  IMAD.MOV.U32 R3, RZ, RZ, 0x7800 ;  /* 0x00007800ff037424 */ /* 0x004fc800078e00ff */
[----:B------:R4:W-:Y:S01]  /*dc20*/  SYNCS.ARRIVE.TRANS64 RZ, [UR40+0x33470], R3 ;  /* 0x03347003ffff79a7 */ /* 0x0009e20008000028 */
[----:B---3--:R-:W-:-:S13]  /*dc30*/  LOP3.LUT P0, RZ, R4, 0x1f, RZ, 0xc0, !PT ;  /* 0x0000001f04ff7812 */ /* 0x008fda000780c0ff */
[----:B----4-:R-:W-:Y:S05]  /*dc40*/  @!P0 BRA `(.L_x_3185) ;  /* 0x0000000000048947 */ /* 0x010fea0003800000 */
[----:B------:R-:W-:Y:S01]  /*dc50*/  BPT.TRAP 0x1 ;  /* 0x000000040000795c */ /* 0x000fe20000300000 */
.L_x_3185:
[----:B------:R-:W-:Y:S01]  /*dc60*/  IMAD R0, R0, 0xa0, RZ ;  /* 0x000000a000007824 */ /* 0x000fe200078e02ff */
[----:B------:R-:W-:Y:S01]  /*dc70*/  ULDC.64 UR4, c[0x0][0x198] ;  /* 0x0000660000047ab9 */ /* 0x000fe20000000a00 */
[----:B-----5:R-:W-:Y:S01]  /*dc80*/  R2UR UR13, R16 ;  /* 0x00000000100d72ca */ /* 0x020fe200000e0000 */
[----:B------:R-:W-:Y:S02]  /*dc90*/  UIADD3 UR4, UP0, UR4, 0x470, URZ ;  /* 0x0000047004047890 */ /* 0x000fe4000ff1e03f */
[----:B------:R-:W-:Y:S01]  /*dca0*/  R2UR UR11, R0 ;  /* 0x00000000000b72ca */ /* 0x000fe200000e0000 */
[----:B------:R-:W-:Y:S02]  /*dcb0*/  UIADD3 UR8, UR40, 0xf200, URZ ;  /* 0x0000f20028087890 */ /* 0x000fe4000fffe03f */
[----:B------:R-:W-:Y:S02]  /*dcc0*/  UIADD3 UR9, UR40, 0x33470, URZ ;  /* 0x0003347028097890 */ /* 0x000fe4000fffe03f */
[----:B------:R-:W-:-:S02]  /*dcd0*/  UIADD3.X UR5, URZ, UR5, URZ, UP0, !UPT ;  /* 0x000000053f057290 */ /* 0x000fc400087fe43f */
[----:B------:R-:W-:Y:S02]  /*dce0*/  UIADD3 UR16, UR40, 0x11a00, URZ ;  /* 0x00011a0028107890 */ /* 0x000fe4000fffe03f */
        /* <DEDUP_REMOVED lines=9> */
[----:B------:R-:W-:Y:S01]  /*dd80*/  UMOV UR19, UR11 ;  /* 0x0000000b00137c82 */ /* 0x000fe20008000000 */
[----:B------:R-:W-:Y:S01]  /*dd90*/  UMOV UR34, 0x80 ;  /* 0x0000008000227882 */ /* 0x000fe20000000000 */
[----:B------:R-:W-:Y:S01]  /*dda0*/  UMOV UR33, UR9 ;  /* 0x0000000900217c82 */ /* 0x000fe20008000000 */
[----:B------:R-:W-:Y:S01]  /*ddb0*/  UMOV UR37, UR13 ;  /* 0x0000000d00257c82 */ /* 0x000fe20008000000 */
[----:B------:R3:W-:Y:S01]  /*ddc0*/  UTMALDG.4D [UR8], [UR4], desc[UR6] ;  /* 0x00000608040075b4 */ /* 0x0007e20008019000 */
[----:B------:R-:W-:Y:S01]  /*ddd0*/  UMOV UR35, UR11 ;  /* 0x0000000b00237c82 */ /* 0x000fe20008000000 */
[----:B------:R3:W-:Y:S01]  /*dde0*/  UTMALDG.4D [UR16], [UR4], desc[UR6] ;  /* 0x00000610040075b4 */ /* 0x0007e20008019000 */
[----:B------:R3:W-:Y:S01]  /*ddf0*/  UTMALDG.4D [UR32], [UR4], desc[UR6] ;  /* 0x00000620040075b4 */ /* 0x0007e20008019000 */
[----:B------:R-:W4:Y:S02]  /*de00*/  SYNCS.PHASECHK.TRANS64.TRYWAIT P0, [UR40+0x33440], R2 ;  /* 0x03344002ff0075a7 */ /* 0x000f240008000168 */
[----:B---34-:R-:W-:Y:S05]  /*de10*/  @!P0 BRA `(.L_x_3186) ;  /* 0x0000003400cc8947 */ /* 0x018fea0003800000 */
.L_x_3240:
[----:B------:R-:W-:Y:S05]  /*de20*/  @P1 BRA `(.L_x_3187) ;  /* 0x0000000000181947 */ /* 0x000fea0003800000 */
[----:B--2---:R-:W2:Y:S01]  /*de30*/  S2R R3, SR_TID.X ;  /* 0x0000000000037919 */ /* 0x004ea20000002100 */
[----:B------:R-:W-:-:S04]  /*de40*/  IMAD.MOV.U32 R2, RZ, RZ, 0x7800 ;  /* 0x00007800ff027424 */ /* 0x000fc800078e00ff */
[----:B------:R3:W-:Y:S01]  /*de50*/  SYNCS.ARRIVE.TRANS64 RZ, [UR40+0x33430], R2 ;  /* 0x03343002ffff79a7 */ /* 0x0007e20008000028 */
[----:B--2---:R-:W-:-:S13]  /*de60*/  LOP3.LUT P0, RZ, R3, 0x1f, RZ, 0xc0, !PT ;  /* 0x0000001f03ff7812 */ /* 0x004fda000780c0ff */
[----:B---3--:R-:W-:Y:S05]  /*de70*/  @!P0 BRA `(.L_x_3187) ;  /* 0x0000000000048947 */ /* 0x008fea0003800000 */
[----:B------:R-:W-:Y:S01]  /*de80*/  BPT.TRAP 0x1 ;  /* 0x000000040000795c */ /* 0x000fe20000300000 */
.L_x_3187:
[----:B--2---:R-:W2:Y:S01]  /*de90*/  LDL.LU R2, [R1+0x4] ;  /* 0x0000040001027983 */ /* 0x004ea20000300800 */
        /* <DEDUP_REMOVED lines=26> */
[----:B--2---:R-:W-:-:S04]  /*e040*/  LOP3.LUT R2, R2, 0xfffffffd, RZ, 0xc0, !PT ;  /* 0xfffffffd02027812 */ /* 0x004fc800078ec0ff */
[----:B------:R-:W-:-:S05]  /*e050*/  @P0 LOP3.LUT R2, R2, 0x2, RZ, 0xfc, !PT ;  /* 0x0000000202020812 */ /* 0x000fca00078efcff */
[----:B------:R3:W-:Y:S01]  /*e060*/  STL [R1+0x4], R2 ;  /* 0x0000040201007387 */ /* 0x0007e20000100800 */
[----:B------:R-:W-:Y:S01]  /*e070*/  NOP ;  /* 0x0000000000007918 */ /* 0x000fe20000000000 */
.L_x_3181:
        /* <DEDUP_REMOVED lines=11> */
[----:B------:R-:W3:Y:S01]  /*e130*/  LDC.64 R2, c[0x4][R2] ;  /* 0x0100000002027b82 */ /* 0x000ee20000000a00 */
[----:B------:R-:W-:Y:S02]  /*e140*/  IMAD.U32 R5, RZ, RZ, UR7 ;  /* 0x00000007ff057e24 */ /* 0x000fe4000f8e00ff */
[----:B0-----:R-:W-:Y:S02]  /*e150*/  IMAD.U32 R6, RZ, RZ, UR8 ;  /* 0x00000008ff067e24 */ /* 0x001fe4000f8e00ff */
[----:B-1----:R-:W-:-:S02]  /*e160*/  IMAD.U32 R7, RZ, RZ, UR9 ;  /* 0x00000009ff077e24 */ /* 0x002fc4000f8e00ff */
[----:B------:R-:W-:Y:S02]  /*e170*/  IMAD.U32 R10, RZ, RZ, UR4 ;  /* 0x00000004ff0a7e24 */ /* 0x000fe4000f8e00ff */
[----:B------:R-:W-:Y:S02]  /*e180*/  IMAD.U32 R11, RZ, RZ, UR5 ;  /* 0x00000005ff0b7e24 */ /* 0x000fe4000f8e00ff */
[----:B------:R-:W-:Y:S02]  /*e190*/  IMAD.MOV.U32 R8, RZ, RZ, 0x70 ;  /* 0x00000070ff087424 */ /* 0x000fe400078e00ff */
[----:B------:R-:W-:Y:S02]  /*e1a0*/  IMAD.MOV.U32 R12, RZ, RZ, 0x1 ;  /* 0x00000001ff0c7424 */ /* 0x000fe400078e00ff */
[----:B------:R-:W-:-:S07]  /*e1b0*/  IMAD.MOV.U32 R13, RZ, RZ, RZ ;  /* 0x000000ffff0d7224 */ /* 0x000fce00078e00ff */
[----:B------:R-:W-:-:S07]  /*e1c0*/  LEPC R20, `(.L_x_3188) ;  /* 0x000000001014794e */ /* 0x000fce0000000000 */
[----:B--23--:R-:W-:Y:S05]  /*e1d0*/  CALL.ABS.NOINC R2 ;  /* 0x0000000002007343 */ /* 0x00cfea0003c00000 */
.L_x_3188:
[----:B------:R-:W2:Y:S01]  /*e1e0*/  S2R R2, SR_TID.X ;  /* 0x0000000000027919 */ /* 0x000ea20000002100 */
[----:B0-----:R-:W0:Y:S01]  /*e1f0*/  LDC R9, c[0x0][0x448] ;  /* 0x00011200ff097b82 */ /* 0x001e220000000800 */
[----:B------:R-:W-:Y:S01]  /*e200*/  USHF.R.S32.HI UR4, URZ, 0x1f, UR36 ;  /* 0x0000001f3f047899 */ /* 0x000fe20008011424 */
[----:B------:R-:W3:Y:S01]  /*e210*/  S2R R5, SR_TID.X ;  /* 0x0000000000057919 */ /* 0x000ee20000002100 */
[----:B------:R-:W-:Y:S02]  /*e220*/  ULDC.64 UR8, c[0x0][0x2d8] ;  /* 0x0000b60000087ab9 */ /* 0x000fe40000000a00 */
[----:B------:R-:W-:Y:S01]  /*e230*/  UIMAD UR6, UR4, UR8, URZ ;  /* 0x00000008040672a4 */ /* 0x000fe2000f8e023f */
[----:B------:R-:W4:Y:S01]  /*e240*/  S2R R6, SR_CTAID.Z ;  /* 0x0000000000067919 */ /* 0x000f220000002700 */
[----:B------:R-:W-:Y:S02]  /*e250*/  UIMAD.WIDE.U32 UR4, UR36, UR8, URZ ;  /* 0x00000008240472a5 */ /* 0x000fe4000f8e003f */
[----:B------:R-:W-:Y:S01]  /*e260*/  UIMAD UR6, UR36, UR9, UR6 ;  /* 0x00000009240672a4 */ /* 0x000fe2000f8e0206 */
[----:B------:R-:W5:Y:S03]  /*e270*/  S2R R10, SR_CTAID.X ;  /* 0x00000000000a7919 */ /* 0x000f660000002500 */
[----:B------:R-:W-:Y:S01]  /*e280*/  UIADD3 UR5, UR5, UR6, URZ ;  /* 0x0000000605057290 */ /* 0x000fe2000fffe03f */
[----:B0-----:R-:W-:-:S02]  /*e290*/  ISETP.NE.AND P0, PT, R9, 0x1, PT ;  /* 0x000000010900780c */ /* 0x001fc40003f05270 */
[----:B--2---:R-:W-:Y:S02]  /*e2a0*/  SHF.R.U32.HI R0, RZ, 0x3, R2 ;  /* 0x00000003ff007819 */ /* 0x004fe40000011602 */
[----:B------:R-:W-:Y:S01]  /*e2b0*/  LOP3.LUT R2, R2, 0x7f, RZ, 0xc0, !PT ;  /* 0x0000007f02027812 */ /* 0x000fe200078ec0ff */
[C---:B---3--:R-:W-:Y:S01]  /*e2c0*/  IMAD.SHL.U32 R8, R5.reuse, 0x10, RZ ;  /* 0x0000001005087824 */ /* 0x048fe200078e00ff */
[C---:B------:R-:W-:Y:S01]  /*e2d0*/  LOP3.LUT R11, R5.reuse, 0x7f, RZ, 0xc0, !PT ;  /* 0x0000007f050b7812 */ /* 0x040fe200078ec0ff */
[C---:B------:R-:W-:Y:S02]  /*e2e0*/  IMAD.SHL.U32 R3, R0.reuse, 0x80, RZ ;  /* 0x0000008000037824 */ /* 0x040fe400078e00ff */
[----:B------:R-:W-:Y:S01]  /*e2f0*/  IMAD.SHL.U32 R0, R0, 0x10, RZ ;  /* 0x0000001000007824 */ /* 0x000fe200078e00ff */
[----:B------:R-:W-:Y:S01]  /*e300*/  LOP3.LUT R8, R8, 0x30, RZ, 0xe2, !PT ;  /* 0x0000003008087812 */ /* 0x000fe200078ee2ff */
[----:B------:R-:W-:Y:S02]  /*e310*/  IMAD.SHL.U32 R4, R2, 0x10, RZ ;  /* 0x0000001002047824 */ /* 0x000fe400078e00ff */
[----:B------:R-:W-:Y:S01]  /*e320*/  IMAD.SHL.U32 R2, R5, 0x10, RZ ;  /* 0x0000001005027824 */ /* 0x000fe200078e00ff */
[----:B------:R-:W-:-:S02]  /*e330*/  LOP3.LUT R3, R8, 0x180, R3, 0xf8, !PT ;  /* 0x0000018008037812 */ /* 0x000fc400078ef803 */
[----:B------:R-:W-:Y:S02]  /*e340*/  LOP3.LUT R4, R4, 0x600, RZ, 0xc0, !PT ;  /* 0x0000060004047812 */ /* 0x000fe400078ec0ff */
[----:B------:R-:W-:Y:S02]  /*e350*/  LOP3.LUT R0, R3, 0x30, R0, 0x78, !PT ;  /* 0x0000003003007812 */ /* 0x000fe400078e7800 */
[----:B------:R-:W-:-:S04]  /*e360*/  LOP3.LUT R3, R2, 0x40, RZ, 0xc0, !PT ;  /* 0x0000004002037812 */ /* 0x000fc800078ec0ff */
[----:B------:R-:W-:Y:S02]  /*e370*/  IADD3 R0, R0, R3, R4 ;  /* 0x0000000300007210 */ /* 0x000fe40007ffe004 */
[----:B------:R-:W0:Y:S01]  /*e380*/  LDC.64 R2, c[0x0][0x2e0] ;  /* 0x0000b800ff027b82 */ /* 0x000e220000000a00 */
[----:B----4-:R-:W-:-:S05]  /*e390*/  SHF.R.S32.HI R4, RZ, 0x1f, R6 ;  /* 0x0000001fff047819 */ /* 0x010fca0000011406 */
[----:B0-----:R-:W-:-:S04]  /*e3a0*/  IMAD R4, R4, R2, RZ ;  /* 0x0000000204047224 */ /* 0x001fc800078e02ff */
[C---:B------:R-:W-:Y:S02]  /*e3b0*/  IMAD R4, R6.reuse, R3, R4 ;  /* 0x0000000306047224 */ /* 0x040fe400078e0204 */
[----:B------:R-:W-:Y:S01]  /*e3c0*/  IMAD.WIDE.U32 R2, R6, R2, UR4 ;  /* 0x0000000406027e25 */ /* 0x000fe2000f8e0002 */
[----:B------:R-:W-:-:S03]  /*e3d0*/  ULDC.64 UR4, c[0x0][0x2d0] ;  /* 0x0000b40000047ab9 */ /* 0x000fc60000000a00 */
[----:B------:R-:W-:Y:S02]  /*e3e0*/  IMAD.SHL.U32 R6, R5, 0x20, RZ ;  /* 0x0000002005067824 */ /* 0x000fe400078e00ff */
[----:B------:R-:W1:Y:S01]  /*e3f0*/  @P0 LDC R5, c[0x0][0x44c] ;  /* 0x00011300ff050b82 */ /* 0x000e620000000800 */
[----:B------:R-:W-:Y:S02]  /*e400*/  IMAD.IADD R3, R3, 0x1, R4 ;  /* 0x0000000103037824 */ /* 0x000fe400078e0204 */
[----:B------:R-:W-:-:S04]  /*e410*/  LOP3.LUT R6, R6, 0x60, RZ, 0xc0, !PT ;  /* 0x0000006006067812 */ /* 0x000fc800078ec0ff */
[----:B------:R-:W-:Y:S01]  /*e420*/  LEA.HI R6, R11, R6, RZ, 0x1e ;  /* 0x000000060b067211 */ /* 0x000fe200078ff0ff */
[----:B------:R-:W0:Y:S04]  /*e430*/  @P0 LDC R4, c[0x0][0x450] ;  /* 0x00011400ff040b82 */ /* 0x000e280000000800 */
[----:B-----5:R-:W-:-:S04]  /*e440*/  IMAD R6, R10, 0x80, R6 ;  /* 0x000000800a067824 */ /* 0x020fc800078e0206 */
[----:B-1----:R-:W-:-:S04]  /*e450*/  @P0 IMAD.HI.U32 R7, R6, R5, RZ ;  /* 0x0000000506070227 */ /* 0x002fc800078e00ff */
[----:B------:R-:W-:Y:S01]  /*e460*/  IMAD.MOV.U32 R5, RZ, RZ, R6 ;  /* 0x000000ffff057224 */ /* 0x000fe200078e0006 */
[----:B0-----:R-:W-:-:S05]  /*e470*/  @P0 SHF.R.U32.HI R5, RZ, R4, R7 ;  /* 0x00000004ff050219 */ /* 0x001fca0000011607 */
        /* <DEDUP_REMOVED lines=14> */
[----:B------:R-:W-:Y:S01]  /*e560*/  VIADD R2, R8, 0x40 ;  /* 0x0000004008027836 */ /* 0x000fe20000000000 */
[----:B------:R-:W-:Y:S02]  /*e570*/  ULDC UR4, c[0x0][0x2b8] ;  /* 0x0000ae0000047ab9 */ /* 0x000fe40000000800 */
[----:B------:R-:W-:Y:S02]  /*e580*/  IADD3.X R3, R3, UR5, R5, P0, !PT ;  /* 0x0000000503037c10 */ /* 0x000fe400087fe405 */
[----:B------:R-:W-:Y:S01]  /*e590*/  ISETP.GE.AND P0, PT, R2, UR4, PT ;  /* 0x0000000402007c0c */ /* 0x000fe2000bf06270 */
[C---:B------:R-:W-:Y:S01]  /*e5a0*/  VIADD R2, R8.reuse, 0x80 ;  /* 0x0000008008027836 */ /* 0x040fe20000000000 */
[----:B------:R-:W-:-:S02]  /*e5b0*/  ISETP.GE.AND P2, PT, R8, UR4, PT ;  /* 0x0000000408007c0c */ /* 0x000fc4000bf46270 */
[----:B------:R-:W-:Y:S02]  /*e5c0*/  SHF.R.U32.HI R5, RZ, 0x2, R11 ;  /* 0x00000002ff057819 */ /* 0x000fe4000001160b */
[----:B------:R-:W-:Y:S01]  /*e5d0*/  ISETP.GE.AND P1, PT, R2, UR4, PT ;  /* 0x0000000402007c0c */ /* 0x000fe2000bf26270 */
[----:B------:R-:W-:-:S03]  /*e5e0*/  UMOV UR4, 0xffffffff ;  /* 0xffffffff00047882 */ /* 0x000fc60000000000 */
[----:B------:R-:W-:Y:S09]  /*e5f0*/  BRA.DIV UR4, `(.L_x_3189) ;  /* 0x0000002e04ec7947 */ /* 0x000ff2000b800000 */
[----:B------:R-:W0:Y:S01]  /*e600*/  SHFL.IDX PT, R7, R4, RZ, 0x1c1f ;  /* 0x001c1fff04077589 */ /* 0x000e2200000e0000 */
[----:B------:R-:W-:Y:S01]  /*e610*/  ULDC UR4, c[0x0][0x288] ;  /* 0x0000a20000047ab9 */ /* 0x000fe20000000800 */
[----:B------:R-:W-:Y:S02]  /*e620*/  IMAD R5, R10, 0x80, R5 ;  /* 0x000000800a057824 */ /* 0x000fe400078e0205 */
[----:B------:R-:W1:Y:S01]  /*e630*/  SHFL.IDX PT, R6, R3, RZ, 0x1c1f ;  /* 0x001c1fff03067589 */ /* 0x000e6200000e0000 */
[----:B------:R-:W-:Y:S02]  /*e640*/  IMAD R2, R9, UR4, RZ ;  /* 0x0000000409027c24 */ /* 0x000fe4000f8e02ff */
[C---:B------:R-:W-:Y:S01]  /*e650*/  VIADD R11, R5.reuse, 0x20 ;  /* 0x00000020050b7836 */ /* 0x040fe20000000000 */
[----:B------:R-:W-:Y:S02]  /*e660*/  SHFL.IDX PT, R14, R4, 0x3, 0x1c1f ;  /* 0x007c1f00040e7f89 */ /* 0x000fe400000e0000 */
[----:B------:R-:W-:-:S13]  /*e670*/  ISETP.GE.AND P4, PT, R5, R2, PT ;  /* 0x000000020500720c */ /* 0x000fda0003f86270 */
[----:B------:R-:W-:Y:S01]  /*e680*/  @!P4 VIADD R9, R0, UR40 ;  /* 0x000000280009cc36 */ /* 0x000fe20008000000 */
[----:B0-----:R-:W-:-:S05]  /*e690*/  @!P4 IADD3 R7, P3, R8, R7, RZ ;  /* 0x000000070807c210 */ /* 0x001fca0007f7e0ff */
[----:B-1----:R-:W-:Y:S01]  /*e6a0*/  @!P4 IMAD.X R6, RZ, RZ, R6, P3 ;  /* 0x000000ffff06c224 */ /* 0x002fe200018e0606 */
[----:B------:R-:W-:Y:S01]  /*e6b0*/  ISETP.GE.AND P3, PT, R11, R2, PT ;  /* 0x000000020b00720c */ /* 0x000fe20003f66270 */
[----:B------:R-:W-:-:S03]  /*e6c0*/  VIADD R11, R5, 0x40 ;  /* 0x00000040050b7836 */ /* 0x000fc60000000000 */
[----:B------:R-:W-:-:S04]  /*e6d0*/  @!P4 LOP3.LUT R7, R7, R6, RZ, 0x3c, !PT ;  /* 0x000000060707c212 */ /* 0x000fc800078e3cff */
[----:B------:R-:W-:-:S04]  /*e6e0*/  @!P4 LOP3.LUT R6, R7, R6, RZ, 0x3c, !PT ;  /* 0x000000060706c212 */ /* 0x000fc800078e3cff */
[----:B------:R-:W-:-:S05]  /*e6f0*/  @!P4 LOP3.LUT R7, R7, R6, RZ, 0x3c, !PT ;  /* 0x000000060707c212 */ /* 0x000fca00078e3cff */
[----:B------:R-:W-:Y:S04]  /*e700*/  @!P4 LDGSTS.E.BYPASS.LTC128B.128 [R9+0x1e200], desc[UR38][R6.64], !P2 ;  /* 0x1e2000000609cfae */ /* 0x000fe8000d101d66 */
[----:B------:R-:W-:Y:S04]  /*e710*/  @!P4 LDGSTS.E.BYPASS.LTC128B.128 [R9+0x20200], desc[UR38][R6.64+0x40], !P0 ;  /* 0x202000400609cfae */ /* 0x000fe8000c101d66 */
[----:B------:R0:W-:Y:S04]  /*e720*/  @!P4 LDGSTS.E.BYPASS.LTC128B.128 [R9+0x22200], desc[UR38][R6.64+0x80], !P1 ;  /* 0x222000800609cfae */ /* 0x0001e8000c901d66 */
[----:B0-----:R-:W0:Y:S01]  /*e730*/  SHFL.IDX PT, R7, R4, 0x1, 0x1c1f ;  /* 0x003c1f0004077f89 */ /* 0x001e2200000e0000 */
[----:B------:R-:W-:-:S03]  /*e740*/  @!P3 VIADD R9, R0, UR40 ;  /* 0x000000280009bc36 */ /* 0x000fc60008000000 */
[----:B------:R-:W1:Y:S01]  /*e750*/  SHFL.IDX PT, R6, R3, 0x1, 0x1c1f ;  /* 0x003c1f0003067f89 */ /* 0x000e6200000e0000 */
[----:B0-----:R-:W-:-:S05]  /*e760*/  @!P3 IADD3 R7, P4, R8, R7, RZ ;  /* 0x000000070807b210 */ /* 0x001fca0007f9e0ff */
[----:B-1----:R-:W-:-:S05]  /*e770*/  @!P3 IMAD.X R6, RZ, RZ, R6, P4 ;  /* 0x000000ffff06b224 */ /* 0x002fca00020e0606 */
[----:B------:R-:W-:-:S04]  /*e780*/  @!P3 LOP3.LUT R7, R7, R6, RZ, 0x3c, !PT ;  /* 0x000000060707b212 */ /* 0x000fc800078e3cff */
[----:B------:R-:W-:-:S04]  /*e790*/  @!P3 LOP3.LUT R6, R7, R6, RZ, 0x3c, !PT ;  /* 0x000000060706b212 */ /* 0x000fc800078e3cff */
[----:B------:R-:W-:-:S05]  /*e7a0*/  @!P3 LOP3.LUT R7, R7, R6, RZ, 0x3c, !PT ;  /* 0x000000060707b212 */ /* 0x000fca00078e3cff */
[----:B------:R-:W-:Y:S04]  /*e7b0*/  @!P3 LDGSTS.E.BYPASS.LTC128B.128 [R9+0x1ea00], desc[UR38][R6.64], !P2 ;  /* 0x1ea000000609bfae */ /* 0x000fe8000d101d66 */
[----:B------:R-:W-:Y:S04]  /*e7c0*/  @!P3 LDGSTS.E.BYPASS.LTC128B.128 [R9+0x20a00], desc[UR38][R6.64+0x40], !P0 ;  /* 0x20a000400609bfae */ /* 0x000fe8000c101d66 */
[----:B------:R0:W-:Y:S01]  /*e7d0*/  @!P3 LDGSTS.E.BYPASS.LTC128B.128 [R9+0x22a00], desc[UR38][R6.64+0x80], !P1 ;  /* 0x22a000800609bfae */ /* 0x0001e2000c901d66 */
[----:B------:R-:W-:-:S03]  /*e7e0*/  ISETP.GE.AND P3, PT, R11, R2, PT ;  /* 0x000000020b00720c */ /* 0x000fc60003f66270 */
[----:B0-----:R-:W0:Y:S10]  /*e7f0*/  SHFL.IDX PT, R7, R4, 0x2, 0x1c1f ;  /* 0x005c1f0004077f89 */ /* 0x001e3400000e0000 */
[----:B------:R-:W-:Y:S01]  /*e800*/  @!P3 VIADD R21, R0, UR40 ;  /* 0x000000280015bc36 */ /* 0x000fe20008000000 */
[----:B------:R-:W1:Y:S04]  /*e810*/  SHFL.IDX PT, R6, R3, 0x2, 0x1c1f ;  /* 0x005c1f0003067f89 */ /* 0x000e6800000e0000 */
[----:B------:R-:W2:Y:S01]  /*e820*/  SHFL.IDX PT, R3, R3, 0x3, 0x1c1f ;  /* 0x007c1f0003037f89 */ /* 0x000ea200000e0000 */
[----:B0-----:R-:W-:-:S05]  /*e830*/  @!P3 IADD3 R7, P4, R8, R7, RZ ;  /* 0x000000070807b210 */ /* 0x001fca0007f9e0ff */
[----:B-1----:R-:W-:-:S05]  /*e840*/  @!P3 IMAD.X R6, RZ, RZ, R6, P4 ;  /* 0x000000ffff06b224 */ /* 0x002fca00020e0606 */
[----:B------:R-:W-:-:S04]  /*e850*/  @!P3 LOP3.LUT R7, R7, R6, RZ, 0x3c, !PT ;  /* 0x000000060707b212 */ /* 0x000fc800078e3cff */
[----:B------:R-:W-:-:S04]  /*e860*/  @!P3 LOP3.LUT R6, R7, R6, RZ, 0x3c, !PT ;  /* 0x000000060706b212 */ /* 0x000fc800078e3cff */
[----:B------:R-:W-:-:S05]  /*e870*/  @!P3 LOP3.LUT R7, R7, R6, RZ, 0x3c, !PT ;  /* 0x000000060707b212 */ /* 0x000fca00078e3cff */
[----:B------:R0:W-:Y:S04]  /*e880*/  @!P3 LDGSTS.E.BYPASS.LTC128B.128 [R21+0x1f200], desc[UR38][R6.64], !P2 ;  /* 0x1f2000000615bfae */ /* 0x0001e8000d101d66 */
[----:B------:R0:W-:Y:S04]  /*e890*/  @!P3 LDGSTS.E.BYPASS.LTC128B.128 [R21+0x21200], desc[UR38][R6.64+0x40], !P0 ;  /* 0x212000400615bfae */ /* 0x0001e8000c101d66 */
[----:B--2---:R0:W-:Y:S02]  /*e8a0*/  @!P3 LDGSTS.E.BYPASS.LTC128B.128 [R21+0x23200], desc[UR38][R6.64+0x80], !P1 ;  /* 0x232000800615bfae */ /* 0x0041e4000c901d66 */
.L_x_3249:
[----:B------:R-:W-:Y:S01]  /*e8b0*/  VIADD R5, R5, 0x60 ;  /* 0x0000006005057836 */ /* 0x000fe20000000000 */
[----:B------:R-:W-:Y:S04]  /*e8c0*/  BSSY B0, `(.L_x_3190) ;  /* 0x000000c000007945 */ /* 0x000fe80003800000 */
[----:B------:R-:W-:-:S13]  /*e8d0*/  ISETP.GE.AND P3, PT, R5, R2, PT ;  /* 0x000000020500720c */ /* 0x000fda0003f66270 */
[----:B------:R-:W-:Y:S05]  /*e8e0*/  @P3 BRA `(.L_x_3191) ;  /* 0x0000000000243947 */ /* 0x000fea0003800000 */
[----:B------:R-:W-:Y:S01]  /*e8f0*/  IADD3 R2, P3, R8, R14, RZ ;  /* 0x0000000e08027210 */ /* 0x000fe20007f7e0ff */
[----:B------:R-:W-:-:S04]  /*e900*/  VIADD R5, R0, UR40 ;  /* 0x0000002800057c36 */ /* 0x000fc80008000000 */
[----:B------:R-:W-:-:S05]  /*e910*/  IMAD.X R3, RZ, RZ, R3, P3 ;  /* 0x000000ffff037224 */ /* 0x000fca00018e0603 */
[----:B------:R-:W-:Y:S01]  /*e920*/  @!PT LDS RZ, [RZ] ;  /* 0x00000000fffff984 */ /* 0x000fe20000000800 */
[----:B------:R-:W-:Y:S01]  /*e930*/  @!PT LDS RZ, [RZ] ;  /* 0x00000000fffff984 */ /* 0x000fe20000000800 */
[----:B------:R-:W-:Y:S01]  /*e940*/  @!PT LDS RZ, [RZ] ;  /* 0x00000000fffff984 */ /* 0x000fe20000000800 */
[----:B------:R1:W-:Y:S04]  /*e950*/  LDGSTS.E.BYPASS.LTC128B.128 [R5+0x1fa00], desc[UR38][R2.64], !P2 ;  /* 0x1fa0000002057fae */ /* 0x0003e8000d101d66 */
[----:B------:R1:W-:Y:S04]  /*e960*/  LDGSTS.E.BYPASS.LTC128B.128 [R5+0x21a00], desc[UR38][R2.64+0x40], !P0 ;  /* 0x21a0004002057fae */ /* 0x0003e8000c101d66 */
[----:B------:R1:W-:Y:S02]  /*e970*/  LDGSTS.E.BYPASS.LTC128B.128 [R5+0x23a00], desc[UR38][R2.64+0x80], !P1 ;  /* 0x23a0008002057fae */ /* 0x0003e4000c901d66 */
.L_x_3191:
[----:B------:R-:W-:Y:S05]  /*e980*/  BSYNC B0 ;  /* 0x0000000000007941 */ /* 0x000fea0003800000 */
.L_x_3190:
[----:B------:R-:W-:Y:S01]  /*e990*/  NOP ;  /* 0x0000000000007918 */ /* 0x000fe20000000000 */
[----:B------:R-:W-:Y:S01]  /*e9a0*/  SYNCS.ARRIVE.TRANS64.RED.A0T1 RZ, [UR40+0x33400], RZ ;  /* 0x033400ffffff79a7 */ /* 0x000fe20008200428 */
[----:B------:R-:W-:Y:S01]  /*e9b0*/  IMAD.MOV.U32 R0, RZ, RZ, 0x1 ;  /* 0x00000001ff007424 */ /* 0x000fe200078e00ff */
[----:B------:R-:W-:Y:S04]  /*e9c0*/  ARRIVES.LDGSTSBAR.64.TRANSCNT [UR40+0x33400] ;  /* 0x03340000ff0079b0 */ /* 0x000fe80008000aa8 */
[----:B------:R-:W-:Y:S01]  /*e9d0*/  SHF.L.U32 R0, R0, 0x1f, RZ ;  /* 0x0000001f00007819 */ /* 0x000fe200000006ff */
[----:B------:R-:W-:Y:S01]  /*e9e0*/  NOP ;  /* 0x0000000000007918 */ /* 0x000fe20000000000 */
[----:B-1----:R-:W2:Y:S01]  /*e9f0*/  LDL R3, [R1+0xc] ;  /* 0x00000c0001037983 */ /* 0x002ea20000100800 */
[----:B------:R-:W-:Y:S01]  /*ea00*/  SYNCS.ARRIVE.TRANS64.A1T0 RZ, [UR40+0x33400], RZ ;  /* 0x033400ffffff79a7 */ /* 0x000fe20008100028 */
[----:B------:R-:W-:Y:S01]  /*ea10*/  VIADD R2, R19, 0xfffffffe ;  /* 0xfffffffe13027836 */ /* 0x000fe20000000000 */
[----:B------:R-:W1:Y:S04]  /*ea20*/  SYNCS.PHASECHK.TRANS64.TRYWAIT P0, [UR40+0x33420], R0 ;  /* 0x03342000ff0075a7 */ /* 0x000e680008000168 */
[----:B--2---:R-:W-:Y:S01]  /*ea30*/  ISETP.GE.AND P1, PT, R2, R3, PT ;  /* 0x000000030200720c */ /* 0x004fe20003f26270 */
[----:B-1----:R-:W-:-:S12]  /*ea40*/  @!P0 BRA `(.L_x_3192) ;  /* 0x0000003000448947 */ /* 0x002fd80003800000 */
.L_x_3250:
[----:B-1----:R-:W-:-:S05]  /*ea50*/  IMAD.MOV.U32 R0, RZ, RZ, 0x1 ;  /* 0x00000001ff007424 */ /* 0x002fca00078e00ff */
[----:B------:R1:W-:Y:S01]  /*ea60*/  STL [R1], R0 ;  /* 0x0000000001007387 */ /* 0x0003e20000100800 */
[----:B------:R-:W-:Y:S05]  /*ea70*/  @!P1 BRA `(.L_x_3193) ;  /* 0x0000001400d09947 */ /* 0x000fea0003800000 */
[----:B------:R-:W2:Y:S01]  /*ea80*/  LDL R3, [R1+0x14] ;  /* 0x0000140001037983 */ /* 0x000ea20000100800 */
[----:B-1----:R-:W-:Y:S02]  /*ea90*/  IMAD.MOV.U32 R0, RZ, RZ, 0x1 ;  /* 0x00000001ff007424 */ /* 0x002fe400078e00ff */
[----:B------:R-:W-:Y:S01]  /*eaa0*/  IMAD.MOV.U32 R8, RZ, RZ, RZ ;  /* 0x000000ffff087224 */ /* 0x000fe200078e00ff */
[C---:B--2---:R-:W-:Y:S02]  /*eab0*/  LOP3.LUT R4, R3.reuse, 0x1, RZ, 0xfc, !PT ;  /* 0x0000000103047812 */ /* 0x044fe400078efcff */
[----:B------:R-:W-:-:S03]  /*eac0*/  LOP3.LUT R3, R3, 0x2, RZ, 0xfc, !PT ;  /* 0x0000000203037812 */ /* 0x000fc600078efcff */
[----:B------:R1:W-:Y:S04]  /*ead0*/  STL [R1+0x1c], R4 ;  /* 0x00001c0401007387 */ /* 0x0003e80000100800 */
[----:B------:R1:W-:Y:S02]  /*eae0*/  STL [R1+0x18], R3 ;  /* 0x0000180301007387 */ /* 0x0003e40000100800 */
.L_x_3214:
[----:B-1----:R-:W2:Y:S01]  /*eaf0*/  LDL R4, [R1+0x4] ;  /* 0x0000040001047983 */ /* 0x002ea20000100800 */
[----:B------:R-:W-:Y:S01]  /*eb00*/  VIADD R12, R8, 0x1 ;  /* 0x00000001080c7836 */ /* 0x000fe20000000000 */
[----:B------:R-:W-:Y:S04]  /*eb10*/  BSSY B0, `(.L_x_3194) ;  /* 0x000009f000007945 */ /* 0x000fe80003800000 */
[----:B------:R-:W-:-:S04]  /*eb20*/  ISETP.NE.AND P0, PT, R12, 0x2, PT ;  /* 0x000000020c00780c */ /* 0x000fc80003f05270 */
[----:B------:R-:W-:Y:S02]  /*eb30*/  SEL R3, RZ, 0x1, P0 ;  /* 0x00000001ff037807 */ /* 0x000fe40000000000 */
[----:B------:R-:W-:Y:S02]  /*eb40*/  SEL R12, R12, RZ, P0 ;  /* 0x000000ff0c0c7207 */ /* 0x000fe40000000000 */
[----:B-----5:R-:W-:-:S05]  /*eb50*/  LOP3.LUT R10, R0, R3, RZ, 0x3c, !PT ;  /* 0x00000003000a7212 */ /* 0x020fca00078e3cff */
[----:B------:R1:W-:Y:S01]  /*eb60*/  STL [R1], R10 ;  /* 0x0000000a01007387 */ /* 0x0003e20000100800 */
[----:B--2---:R-:W-:-:S13]  /*eb70*/  LOP3.LUT P1, RZ, R4, 0x2, RZ, 0xc0, !PT ;  /* 0x0000000204ff7812 */ /* 0x004fda000782c0ff */
[----:B-1----:R-:W-:Y:S05]  /*eb80*/  @!P1 BRA `(.L_x_3195) ;  /* 0x00000008005c9947 */ /* 0x002fea0003800000 */
[----:B------:R-:W-:Y:S01]  /*eb90*/  LOP3.LUT P1, RZ, R4, 0x1, RZ, 0xc0, !PT ;  /* 0x0000000104ff7812 */ /* 0x000fe2000782c0ff */
[----:B------:R-:W-:-:S12]  /*eba0*/  IMAD.MOV.U32 R3, RZ, RZ, R2 ;  /* 0x000000ffff037224 */ /* 0x000fd800078e0002 */
[----:B------:R-:W-:Y:S05]  /*ebb0*/  @!P1 BRA `(.L_x_3196) ;  /* 0x0000000000509947 */ /* 0x000fea0003800000 */
[----:B------:R-:W2:Y:S01]  /*ebc0*/  LDL R9, [R1+0x10] ;  /* 0x0000100001097983 */ /* 0x000ea20000100800 */
[----:B------:R-:W1:Y:S01]  /*ebd0*/  LDC R3, c[0x0][0x43c] ;  /* 0x00010f00ff037b82 */ /* 0x000e620000000800 */
[----:B------:R-:W-:Y:S02]  /*ebe0*/  ULDC.64 UR4, c[0x0][0x428] ;  /* 0x00010a0000047ab9 */ /* 0x000fe40000000a00 */
[----:B------:R-:W3:Y:S01]  /*ebf0*/  LDL R11, [R1+0x8] ;  /* 0x00000800010b7983 */ /* 0x000ee20000100800 */
[----:B-1----:R-:W-:-:S13]  /*ec00*/  ISETP.NE.AND P0, PT, R3, 0x1, PT ;  /* 0x000000010300780c */ /* 0x002fda0003f05270 */
[----:B------:R-:W0:Y:S02]  /*ec10*/  @P0 LDC.64 R4, c[0x0][0x440] ;  /* 0x00011000ff040b82 */ /* 0x000e240000000a00 */
[----:B0-----:R-:W-:-:S04]  /*ec20*/  @P0 IMAD.HI.U32 R6, R2, R4, RZ ;  /* 0x0000000402060227 */ /* 0x001fc800078e00ff */
[----:B------:R-:W-:Y:S01]  /*ec30*/  IMAD.MOV.U32 R4, RZ, RZ, R2 ;  /* 0x000000ffff047224 */ /* 0x000fe200078e0002 */
[----:B------:R-:W-:Y:S02]  /*ec40*/  @P0 SHF.R.U32.HI R4, RZ, R5, R6 ;  /* 0x00000005ff040219 */ /* 0x000fe40000011606 */
[----:B------:R-:W0:Y:S03]  /*ec50*/  LDC.64 R6, c[0x0][0x418] ;  /* 0x00010600ff067b82 */ /* 0x000e260000000a00 */
[----:B------:R-:W-:-:S04]  /*ec60*/  IMAD.MOV R5, RZ, RZ, -R4 ;  /* 0x000000ffff057224 */ /* 0x000fc800078e0a04 */
[----:B------:R-:W-:Y:S01]  /*ec70*/  IMAD R3, R3, R5, R2 ;  /* 0x0000000503037224 */ /* 0x000fe200078e0202 */
[----:B------:R-:W-:Y:S01]  /*ec80*/  SHF.R.S32.HI R5, RZ, 0x1f, R4 ;  /* 0x0000001fff057819 */ /* 0x000fe20000011404 */
[----:B--2---:R-:W-:-:S04]  /*ec90*/  IMAD R9, R9, UR4, RZ ;  /* 0x0000000409097c24 */ /* 0x004fc8000f8e02ff */
[C---:B---3--:R-:W-:Y:S02]  /*eca0*/  IMAD R9, R11.reuse, UR5, R9 ;  /* 0x000000050b097c24 */ /* 0x048fe4000f8e0209 */
[----:B------:R-:W-:-:S04]  /*ecb0*/  IMAD.WIDE.U32 R4, R11, UR4, R4 ;  /* 0x000000040b047c25 */ /* 0x000fc8000f8e0004 */
[----:B------:R-:W-:Y:S01]  /*ecc0*/  IMAD.IADD R9, R9, 0x1, R5 ;  /* 0x0000000109097824 */ /* 0x000fe200078e0205 */
[----:B0-----:R-:W-:-:S04]  /*ecd0*/  LEA R6, P0, R4, R6, 0x2 ;  /* 0x0000000604067211 */ /* 0x001fc800078010ff */
[----:B------:R-:W-:-:S05]  /*ece0*/  LEA.HI.X R7, R4, R7, R9, 0x2, P0 ;  /* 0x0000000704077211 */ /* 0x000fca00000f1409 */
[----:B------:R1:W5:Y:S04]  /*ecf0*/  LDG.E R16, desc[UR38][R6.64] ;  /* 0x0000002606107981 */ /* 0x000368000c1e1900 */
.L_x_3196:
[----:B01----:R-:W-:Y:S01]  /*ed00*/  LEA R6, R12, UR40, 0x3 ;  /* 0x000000280c067c11 */ /* 0x003fe2000f8e18ff */
[----:B------:R-:W0:Y:S01]  /*ed10*/  S2R R4, SR_TID.X ;  /* 0x0000000000047919 */ /* 0x000e220000002100 */
[----:B------:R-:W-:-:S04]  /*ed20*/  SHF.L.U32 R5, R10, 0x1f, RZ ;  /* 0x0000001f0a057819 */ /* 0x000fc800000006ff */
[----:B------:R-:W1:Y:S01]  /*ed30*/  SYNCS.PHASECHK.TRANS64.TRYWAIT P0, [R6+URZ+0x33480], R5 ;  /* 0x03348005060075a7 */ /* 0x000e62000800017f */
[----:B0-----:R-:W-:-:S04]  /*ed40*/  LOP3.LUT R4, R4, 0x7f, RZ, 0xc0, !PT ;  /* 0x0000007f04047812 */ /* 0x001fc800078ec0ff */
[----:B------:R-:W-:Y:S01]  /*ed50*/  ISETP.NE.AND P1, PT, R4, RZ, PT ;  /* 0x000000ff0400720c */ /* 0x000fe20003f25270 */
[----:B-1----:R-:W-:-:S12]  /*ed60*/  @!P0 BRA `(.L_x_3197) ;  /* 0x0000002c00948947 */ /* 0x002fd80003800000 */
.L_x_3251:
        /* <DEDUP_REMOVED lines=9> */
.L_x_3199:
[----:B------:R-:W-:Y:S05]  /*ee00*/  BSYNC B1 ;  /* 0x0000000000017941 */ /* 0x000fea0003800000 */
.L_x_3198:
[----:B------:R-:W-:Y:S01]  /*ee10*/  IMAD.U32 R4, RZ, RZ, UR40 ;  /* 0x00000028ff047e24 */ /* 0x000fe2000f8e00ff */
[----:B------:R-:W-:Y:S01]  /*ee20*/  R2UR UR33, R6 ;  /* 0x00000000062172ca */ /* 0x000fe200000e0000 */
[----:B------:R-:W-:Y:S01]  /*ee30*/  IMAD R3, R3, 0xa0, RZ ;  /* 0x000000a003037824 */ /* 0x000fe200078e02ff */
[----:B------:R-:W-:Y:S01]  /*ee40*/  ULDC.64 UR6, c[0x0][0x198] ;  /* 0x0000660000067ab9 */ /* 0x000fe20000000a00 */
[----:B------:R-:W-:Y:S01]  /*ee50*/  IMAD R4, R12, 0x7800, R4 ;  /* 0x000078000c047824 */ /* 0x000fe200078e0204 */
[----:B------:R-:W-:Y:S01]  /*ee60*/  UIADD3 UR6, UP0, UR6, 0x470, URZ ;  /* 0x0000047006067890 */ /* 0x000fe2000ff1e03f */
[----:B------:R-:W-:Y:S01]  /*ee70*/  IMAD.MOV.U32 R13, RZ, RZ, RZ ;  /* 0x000000ffff0d7224 */ /* 0x000fe200078e00ff */
[----:B------:R-:W-:Y:S01]  /*ee80*/  R2UR UR35, R3 ;  /* 0x00000000032372ca */ /* 0x000fe200000e0000 */
[----:B------:R-:W-:Y:S01]  /*ee90*/  UMOV UR8, 0x0 ;  /* 0x0000000000087882 */ /* 0x000fe20000000000 */
[----:B------:R-:W-:Y:S01]  /*eea0*/  R2UR UR4, R4 ;  /* 0x00000000040472ca */ /* 0x000fe200000e0000 */
[----:B------:R-:W-:Y:S01]  /*eeb0*/  UIADD3.X UR7, URZ, UR7, URZ, UP0, !UPT ;  /* 0x000000073f077290 */ /* 0x000fe200087fe43f */
[----:B------:R-:W-:Y:S01]  /*eec0*/  R2UR UR34, R13 ;  /* 0x000000000d2272ca */ /* 0x000fe200000e0000 */
[----:B------:R-:W-:Y:S01]  /*eed0*/  UMOV UR9, 0x14f00000 ;  /* 0x14f0000000097882 */ /* 0x000fe20000000000 */
[----:B------:R-:W-:Y:S01]  /*eee0*/  PLOP3.LUT P0, PT, PT, PT, PT, 0x80, 0x0 ;  /* 0x000000000000781c */ /* 0x000fe20003f0f070 */
[----:B------:R-:W-:-:S08]  /*eef0*/  UIADD3 UR33, UR33, 0x33470, URZ ;  /* 0x0003347021217890 */ /* 0x000fd0000fffe03f */
[----:B------:R-:W-:-:S12]  /*ef00*/  UIADD3 UR32, UR4, 0xf200, URZ ;  /* 0x0000f20004207890 */ /* 0x000fd8000fffe03f */
.L_x_3200:
        /* <DEDUP_REMOVED lines=13> */
.L_x_3201:
        /* <DEDUP_REMOVED lines=8> */
[----:B------:R-:W-:Y:S01]  /*f060*/  IMAD.MOV.U32 R7, RZ, RZ, 0x80 ;  /* 0x00000080ff077424 */ /* 0x000fe200078e00ff */
[----:B------:R-:W-:Y:S01]  /*f070*/  R2UR UR11, R3 ;  /* 0x00000000030b72ca */ /* 0x000fe200000e0000 */
[----:B------:R-:W-:Y:S01]  /*f080*/  UIADD3 UR8, UR4, 0x14200, URZ ;  /* 0x0001420004087890 */ /* 0x000fe2000fffe03f */
[----:B------:R-:W-:Y:S01]  /*f090*/  PLOP3.LUT P0, PT, PT, PT, PT, 0x80, 0x0 ;  /* 0x000000000000781c */ /* 0x000fe20003f0f070 */
[----:B------:R-:W-:Y:S01]  /*f0a0*/  UMOV UR5, 0x14f00000 ;  /* 0x14f0000000057882 */ /* 0x000fe20000000000 */
[----:B------:R-:W-:Y:S01]  /*f0b0*/  R2UR UR10, R7 ;  /* 0x00000000070a72ca */ /* 0x000fe200000e0000 */
[----:B------:R-:W-:-:S14]  /*f0c0*/  UMOV UR4, 0x0 ;  /* 0x0000000000047882 */ /* 0x000fdc0000000000 */
.L_x_3202:
        /* <DEDUP_REMOVED lines=10> */
.L_x_3252:
        /* <DEDUP_REMOVED lines=11> */
.L_x_3205:
[----:B------:R-:W-:Y:S05]  /*f220*/  BSYNC B1 ;  /* 0x0000000000017941 */ /* 0x000fea0003800000 */
.L_x_3204:
        /* <DEDUP_REMOVED lines=12> */
.L_x_3206:
        /* <DEDUP_REMOVED lines=13> */
.L_x_3207:
        /* <DEDUP_REMOVED lines=13> */
.L_x_3208:
[----:B------:R-:W-:-:S13]  /*f490*/  @P0 ELECT P1, URZ, PT ;  /* 0x00000000003f082f */ /* 0x000fda0003820000 */
[----:B------:R-:W-:Y:S01]  /*f4a0*/  @P1 R2UR UR13, R16 ;  /* 0x00000000100d12ca */ /* 0x000fe200000e0000 */
[----:B------:R-:W-:Y:S01]  /*f4b0*/  UMOV UR12, UR36 ;  /* 0x00000024000c7c82 */ /* 0x000fe20008000000 */
[----:B------:R-:W-:-:S11]  /*f4c0*/  @P1 PLOP3.LUT P0, PT, P1, PT, PT, 0x8, 0x0 ;  /* 0x000000000000181c */ /* 0x000fd60000f0e170 */
[----:B------:R2:W-:Y:S01]  /*f4d0*/  UTMALDG.4D [UR8], [UR6], desc[UR14] ;  /* 0x00000e08060075b4 */ /* 0x0005e20008019000 */
[----:B------:R-:W-:Y:S01]  /*f4e0*/  PLOP3.LUT P1, PT, PT, PT, PT, 0x8, 0x0 ;  /* 0x000000000000781c */ /* 0x000fe20003f2e170 */
[----:B--2---:R-:W-:-:S12]  /*f4f0*/  @P0 BRA.U.ANY `(.L_x_3208) ;  /* 0xfffffffd00e40947 */ /* 0x004fd8000393ffff */
.L_x_3195:
[----:B------:R-:W-:Y:S05]  /*f500*/  BSYNC B0 ;  /* 0x0000000000007941 */ /* 0x000fea0003800000 */
.L_x_3194:
[----:B------:R-:W2:Y:S02]  /*f510*/  LDL R3, [R1+0x1c] ;  /* 0x00001c0001037983 */ /* 0x000ea40000100800 */
[----:B--2---:R-:W-:-:S13]  /*f520*/  ISETP.NE.AND P0, PT, R3, 0x3, PT ;  /* 0x000000030300780c */ /* 0x004fda0003f05270 */
[----:B------:R-:W-:Y:S05]  /*f530*/  @!P0 BRA `(.L_x_3209) ;  /* 0x0000000000048947 */ /* 0x000fea0003800000 */
[----:B------:R-:W-:Y:S01]  /*f540*/  BPT.TRAP 0x1 ;  /* 0x000000040000795c */ /* 0x000fe20000300000 */
.L_x_3209:
[----:B01----:R-:W2:Y:S01]  /*f550*/  LDL R5, [R1+0x18] ;  /* 0x0000180001057983 */ /* 0x003ea20000100800 */
[----:B------:R-:W-:Y:S02]  /*f560*/  LOP3.LUT R4, R0, 0x1, RZ, 0x3c, !PT ;  /* 0x0000000100047812 */ /* 0x000fe400078e3cff */
[----:B------:R-:W-:Y:S02]  /*f570*/  LEA R3, R8, UR40, 0x3 ;  /* 0x0000002808037c11 */ /* 0x000fe4000f8e18ff */
[----:B------:R-:W-:-:S04]  /*f580*/  SHF.L.U32 R4, R4, 0x1f, RZ ;  /* 0x0000001f04047819 */ /* 0x000fc800000006ff */
[----:B------:R-:W0:Y:S01]  /*f590*/  SYNCS.PHASECHK.TRANS64.TRYWAIT P0, [R3+URZ+0x33470], R4 ;  /* 0x03347004030075a7 */ /* 0x000e22000800017f */
[----:B--2---:R-:W-:Y:S01]  /*f5a0*/  ISETP.NE.AND P1, PT, R5, 0x3, PT ;  /* 0x000000030500780c */ /* 0x004fe20003f25270 */
[----:B0-----:R-:W-:-:S12]  /*f5b0*/  @!P0 BRA `(.L_x_3210) ;  /* 0x0000002400a88947 */ /* 0x001fd80003800000 */
.L_x_3253:
[----:B------:R-:W-:Y:S05]  /*f5c0*/  @!P1 BRA `(.L_x_3211) ;  /* 0x0000000000049947 */ /* 0x000fea0003800000 */
[----:B------:R-:W-:Y:S01]  /*f5d0*/  BPT.TRAP 0x1 ;  /* 0x000000040000795c */ /* 0x000fe20000300000 */
.L_x_3211:
[----:B0-----:R-:W-:Y:S01]  /*f5e0*/  SHF.L.U32 R4, R0, 0x1f, RZ ;  /* 0x0000001f00047819 */ /* 0x001fe200000006ff */
[----:B------:R-:W-:-:S03]  /*f5f0*/  IMAD R0, R8, 0x7800, RZ ;  /* 0x0000780008007824 */ /* 0x000fc600078e02ff */
[----:B------:R-:W0:Y:S02]  /*f600*/  SYNCS.PHASECHK.TRANS64.TRYWAIT P0, [R3+URZ+0x33460], R4 ;  /* 0x03346004030075a7 */ /* 0x000e24000800017f */
[----:B0-----:R-:W-:Y:S05]  /*f610*/  @!P0 BRA `(.L_x_3212) ;  /* 0x0000002400a48947 */ /* 0x001fea0003800000 */
.L_x_3254:
[C---:B------:R-:W-:Y:S01]  /*f620*/  LOP3.LUT R13, R0.reuse, R18, RZ, 0xfc, !PT ;  /* 0x00000012000d7212 */ /* 0x040fe200078efcff */
[----:B------:R-:W-:Y:S05]  /*f630*/  WARPSYNC.ALL ;  /* 0x0000000000007948 */ /* 0x000fea0003800000 */
[----:B0-----:R0:W1:Y:S01]  /*f640*/  LDSM.16.MT88.4 R4, [R13+UR40+0xf200] ;  /* 0x00f200280d04783b */ /* 0x0010620008004200 */
[----:B------:R-:W-:Y:S02]  /*f650*/  IMAD.U32 R19, RZ, RZ, UR40 ;  /* 0x00000028ff137e24 */ /* 0x000fe4000f8e00ff */
[----:B------:R-:W-:Y:S02]  /*f660*/  VIADD R15, R0, 0x2800 ;  /* 0x00002800000f7836 */ /* 0x000fe40000000000 */
[----:B------:R-:W-:-:S02]  /*f670*/  VIADD R19, R19, 0x200 ;  /* 0x0000020013137836 */ /* 0x000fc40000000000 */
[C---:B------:R-:W-:Y:S02]  /*f680*/  VIADD R14, R0.reuse, 0x5000 ;  /* 0x00005000000e7836 */ /* 0x040fe40000000000 */
[C---:B0-----:R-:W-:Y:S02]  /*f690*/  VIADD R13, R0.reuse, 0x800 ;  /* 0x00000800000d7836 */ /* 0x041fe40000000000 */
[C---:B------:R-:W-:Y:S02]  /*f6a0*/  VIADD R21, R0.reuse, 0x2000 ;  /* 0x0000200000157836 */ /* 0x040fe40000000000 */
[----:B------:R-:W-:Y:S01]  /*f6b0*/  VIADD R20, R0, 0x5800 ;  /* 0x0000580000147836 */ /* 0x000fe20000000000 */
[C-C-:B-1----:R-:W-:Y:S02]  /*f6c0*/  PRMT R8, R4.reuse, 0x6420, R5.reuse ;  /* 0x0000642004087816 */ /* 0x142fe40000000005 */
[----:B------:R-:W-:Y:S02]  /*f6d0*/  PRMT R9, R4, 0x7531, R5 ;  /* 0x0000753104097816 */ /* 0x000fe40000000005 */
[----:B------:R-:W-:-:S02]  /*f6e0*/  LOP3.LUT R4, R0, R17, RZ, 0xfc, !PT ;  /* 0x0000001100047212 */ /* 0x000fc400078efcff */
[C-C-:B------:R-:W-:Y:S02]  /*f6f0*/  PRMT R10, R6.reuse, 0x6420, R7.reuse ;  /* 0x00006420060a7816 */ /* 0x140fe40000000007 */
[----:B------:R-:W-:Y:S01]  /*f700*/  PRMT R11, R6, 0x7531, R7 ;  /* 0x00007531060b7816 */ /* 0x000fe20000000007 */
[----:B------:R-:W-:-:S05]  /*f710*/  IMAD.IADD R4, R19, 0x1, R4 ;  /* 0x0000000113047824 */ /* 0x000fca00078e0204 */
[----:B------:R0:W-:Y:S02]  /*f720*/  STSM.16.M88.4 [R4], R8 ;  /* 0x0000000804007844 */ /* 0x0001e40000000200 */
[C---:B0-----:R-:W-:Y:S02]  /*f730*/  LOP3.LUT R4, R15.reuse, R18, RZ, 0xfc, !PT ;  /* 0x000000120f047212 */ /* 0x041fe400078efcff */
[----:B------:R-:W-:-:S04]  /*f740*/  LOP3.LUT R15, R15, R17, RZ, 0xfc, !PT ;  /* 0x000000110f0f7212 */ /* 0x000fc800078efcff */
[----:B------:R-:W0:Y:S02]  /*f750*/  LDSM.16.MT88.4 R4, [R4+UR40+0xf200] ;  /* 0x00f200280404783b */ /* 0x000e240008004200 */
[C-C-:B0-----:R-:W-:Y:S02]  /*f760*/  PRMT R8, R4.reuse, 0x6420, R5.reuse ;  /* 0x0000642004087816 */ /* 0x141fe40000000005 */
[----:B------:R-:W-:Y:S02]  /*f770*/  PRMT R9, R4, 0x7531, R5 ;  /* 0x0000753104097816 */ /* 0x000fe40000000005 */
[----:B------:R-:W-:Y:S02]  /*f780*/  LOP3.LUT R4, R13, R17, RZ, 0xfc, !PT ;  /* 0x000000110d047212 */ /* 0x000fe400078efcff */
[C-C-:B------:R-:W-:Y:S02]  /*f790*/  PRMT R10, R6.reuse, 0x6420, R7.reuse ;  /* 0x00006420060a7816 */ /* 0x140fe40000000007 */
[----:B------:R-:W-:Y:S01]  /*f7a0*/  PRMT R11, R6, 0x7531, R7 ;  /* 0x00007531060b7816 */ /* 0x000fe20000000007 */
[----:B------:R-:W-:-:S05]  /*f7b0*/  IMAD.IADD R4, R19, 0x1, R4 ;  /* 0x0000000113047824 */ /* 0x000fca00078e0204 */
[----:B------:R0:W-:Y:S02]  /*f7c0*/  STSM.16.M88.4 [R4], R8 ;  /* 0x0000000804007844 */ /* 0x0001e40000000200 */
[----:B0-----:R-:W-:Y:S01]  /*f7d0*/  LOP3.LUT R4, R14, R18, RZ, 0xfc, !PT ;  /* 0x000000120e047212 */ /* 0x001fe200078efcff */
[----:B------:R-:W-:-:S05]  /*f7e0*/  VIADD R14, R0, 0x1000 ;  /* 0x00001000000e7836 */ /* 0x000fca0000000000 */
[----:B------:R-:W0:Y:S02]  /*f7f0*/  LDSM.16.MT88.4 R4, [R4+UR40+0xf200] ;  /* 0x00f200280404783b */ /* 0x000e240008004200 */
[C-C-:B0-----:R-:W-:Y:S02]  /*f800*/  PRMT R8, R4.reuse, 0x6420, R5.reuse ;  /* 0x0000642004087816 */ /* 0x141fe40000000005 */
[----:B------:R-:W-:Y:S02]  /*f810*/  PRMT R9, R4, 0x7531, R5 ;  /* 0x0000753104097816 */ /* 0x000fe40000000005 */
[----:B------:R-:W-:Y:S02]  /*f820*/  LOP3.LUT R4, R14, R17, RZ, 0xfc, !PT ;  /* 0x000000110e047212 */ /* 0x000fe400078efcff */
[C-C-:B------:R-:W-:Y:S02]  /*f830*/  PRMT R10, R6.reuse, 0x6420, R7.reuse ;  /* 0x00006420060a7816 */ /* 0x140fe40000000007 */
[----:B------:R-:W-:Y:S01]  /*f840*/  PRMT R11, R6, 0x7531, R7 ;  /* 0x00007531060b7816 */ /* 0x000fe20000000007 */
[----:B------:R-:W-:-:S02]  /*f850*/  IMAD.IADD R4, R19, 0x1, R4 ;  /* 0x0000000113047824 */ /* 0x000fc400078e0204 */
[----:B------:R-:W-:-:S03]  /*f860*/  VIADD R19, R0, 0x1800 ;  /* 0x0000180000137836 */ /* 0x000fc60000000000 */
[----:B------:R0:W-:Y:S02]  /*f870*/  STSM.16.M88.4 [R4], R8 ;  /* 0x0000000804007844 */ /* 0x0001e40000000200 */
[----:B0-----:R-:W-:Y:S01]  /*f880*/  LOP3.LUT R4, R13, R18, RZ, 0xfc, !PT ;  /* 0x000000120d047212 */ /* 0x001fe200078efcff */
[----:B------:R-:W-:-:S04]  /*f890*/  IMAD.U32 R13, RZ, RZ, UR40 ;  /* 0x00000028ff0d7e24 */ /* 0x000fc8000f8e00ff */
[----:B------:R-:W-:Y:S01]  /*f8a0*/  VIADD R13, R13, 0x200 ;  /* 0x000002000d0d7836 */ /* 0x000fe20000000000 */
        /* <DEDUP_REMOVED lines=9> */
[C---:B0-----:R-:W-:Y:S02]  /*f940*/  LOP3.LUT R4, R13.reuse, R18, RZ, 0xfc, !PT ;  /* 0x000000120d047212 */ /* 0x041fe400078efcff */
[----:B------:R-:W-:-:S04]  /*f950*/  LOP3.LUT R13, R13, R17, RZ, 0xfc, !PT ;  /* 0x000000110d0d7212 */ /* 0x000fc800078efcff */
[----:B------:R-:W0:Y:S02]  /*f960*/  LDSM.16.MT88.4 R4, [R4+UR40+0xf200] ;  /* 0x00f200280404783b */ /* 0x000e240008004200 */
[C-C-:B0-----:R-:W-:Y:S02]  /*f970*/  PRMT R8, R4.reuse, 0x6420, R5.reuse ;  /* 0x0000642004087816 */ /* 0x141fe40000000005 */
[----:B------:R-:W-:Y:S01]  /*f980*/  PRMT R9, R4, 0x7531, R5 ;  /* 0x0000753104097816 */ /* 0x000fe20000000005 */
[----:B------:R-:W-:Y:S01]  /*f990*/  IMAD.U32 R5, RZ, RZ, UR40 ;  /* 0x00000028ff057e24 */ /* 0x000fe2000f8e00ff */
[----:B------:R-:W-:Y:S02]  /*f9a0*/  LOP3.LUT R4, R21, R17, RZ, 0xfc, !PT ;  /* 0x0000001115047212 */ /* 0x000fe400078efcff */
[C-C-:B------:R-:W-:Y:S01]  /*f9b0*/  PRMT R10, R6.reuse, 0x6420, R7.reuse ;  /* 0x00006420060a7816 */ /* 0x140fe20000000007 */
[----:B------:R-:W-:Y:S01]  /*f9c0*/  VIADD R5, R5, 0x200 ;  /* 0x0000020005057836 */ /* 0x000fe20000000000 */
[----:B------:R-:W-:-:S03]  /*f9d0*/  PRMT R11, R6, 0x7531, R7 ;  /* 0x00007531060b7816 */ /* 0x000fc60000000007 */
[----:B------:R-:W-:-:S05]  /*f9e0*/  IMAD.IADD R4, R5, 0x1, R4 ;  /* 0x0000000105047824 */ /* 0x000fca00078e0204 */
[----:B------:R0:W-:Y:S02]  /*f9f0*/  STSM.16.M88.4 [R4], R8 ;  /* 0x0000000804007844 */ /* 0x0001e40000000200 */
[C---:B0-----:R-:W-:Y:S02]  /*fa00*/  LOP3.LUT R4, R20.reuse, R18, RZ, 0xfc, !PT ;  /* 0x0000001214047212 */ /* 0x041fe400078efcff */
[----:B------:R-:W-:-:S04]  /*fa10*/  LOP3.LUT R20, R20, R17, RZ, 0xfc, !PT ;  /* 0x0000001114147212 */ /* 0x000fc800078efcff */
[----:B------:R-:W0:Y:S02]  /*fa20*/  LDSM.16.MT88.4 R4, [R4+UR40+0xf200] ;  /* 0x00f200280404783b */ /* 0x000e240008004200 */
[C-C-:B0-----:R-:W-:Y:S02]  /*fa30*/  PRMT R8, R4.reuse, 0x6420, R5.reuse ;  /* 0x0000642004087816 */ /* 0x141fe40000000005 */
[----:B------:R-:W-:Y:S01]  /*fa40*/  PRMT R9, R4, 0x7531, R5 ;  /* 0x0000753104097816 */ /* 0x000fe20000000005 */
[----:B------:R-:W-:Y:S01]  /*fa50*/  IMAD.U32 R5, RZ, RZ, UR40 ;  /* 0x00000028ff057e24 */ /* 0x000fe2000f8e00ff */
[C-C-:B------:R-:W-:Y:S02]  /*fa60*/  PRMT R10, R6.reuse, 0x6420, R7.reuse ;  /* 0x00006420060a7816 */ /* 0x140fe40000000007 */
[----:B------:R-:W-:Y:S01]  /*fa70*/  PRMT R11, R6, 0x7531, R7 ;  /* 0x00007531060b7816 */ /* 0x000fe20000000007 */
[----:B------:R-:W-:Y:S01]  /*fa80*/  VIADD R5, R5, 0x200 ;  /* 0x0000020005057836 */ /* 0x000fe20000000000 */
[----:B------:R-:W-:Y:S01]  /*fa90*/  LOP3.LUT R4, R14, R18, RZ, 0xfc, !PT ;  /* 0x000000120e047212 */ /* 0x000fe200078efcff */
[----:B------:R-:W-:-:S02]  /*faa0*/  IMAD.U32 R14, RZ, RZ, UR40 ;  /* 0x00000028ff0e7e24 */ /* 0x000fc4000f8e00ff */
[----:B------:R-:W-:Y:S02]  /*fab0*/  IMAD.IADD R15, R5, 0x1, R15 ;  /* 0x00000001050f7824 */ /* 0x000fe400078e020f */
[----:B------:R-:W-:-:S03]  /*fac0*/  VIADD R14, R14, 0x200 ;  /* 0x000002000e0e7836 */ /* 0x000fc60000000000 */
[----:B------:R0:W-:Y:S01]  /*fad0*/  STSM.16.M88.4 [R15], R8 ;  /* 0x000000080f007844 */ /* 0x0001e20000000200 */
[----:B------:R-:W-:-:S03]  /*fae0*/  IMAD.IADD R13, R14, 0x1, R13 ;  /* 0x000000010e0d7824 */ /* 0x000fc600078e020d */
[----:B------:R-:W1:Y:S01]  /*faf0*/  LDSM.16.MT88.4 R4, [R4+UR40+0xf200] ;  /* 0x00f200280404783b */ /* 0x000e620008004200 */
[----:B0-----:R-:W-:Y:S01]  /*fb00*/  VIADD R15, R0, 0x6000 ;  /* 0x00006000000f7836 */ /* 0x001fe20000000000 */
[C-C-:B-1----:R-:W-:Y:S02]  /*fb10*/  PRMT R8, R4.reuse, 0x6420, R5.reuse ;  /* 0x0000642004087816 */ /* 0x142fe40000000005 */
[----:B------:R-:W-:Y:S02]  /*fb20*/  PRMT R9, R4, 0x7531, R5 ;  /* 0x0000753104097816 */ /* 0x000fe40000000005 */
[C-C-:B------:R-:W-:Y:S02]  /*fb30*/  PRMT R10, R6.reuse, 0x6420, R7.reuse ;  /* 0x00006420060a7816 */ /* 0x140fe40000000007 */
[----:B------:R-:W-:-:S05]  /*fb40*/  PRMT R11, R6, 0x7531, R7 ;  /* 0x00007531060b7816 */ /* 0x000fca0000000007 */
[----:B------:R0:W-:Y:S02]  /*fb50*/  STSM.16.M88.4 [R13], R8 ;  /* 0x000000080d007844 */ /* 0x0001e40000000200 */
[C---:B0-----:R-:W-:Y:S02]  /*fb60*/  VIADD R10, R0.reuse, 0x3800 ;  /* 0x00003800000a7836 */ /* 0x041fe40000000000 */
[----:B------:R-:W-:-:S03]  /*fb70*/  VIADD R13, R0, 0x4000 ;  /* 0x00004000000d7836 */ /* 0x000fc60000000000 */
[----:B------:R-:W-:-:S06]  /*fb80*/  LOP3.LUT R4, R10, R18, RZ, 0xfc, !PT ;  /* 0x000000120a047212 */ /* 0x000fcc00078efcff */
        /* <DEDUP_REMOVED lines=22> */
[----:B------:R-:W0:Y:S03]  /*fcf0*/  LDSM.16.MT88.4 R4, [R4+UR40+0xf200] ;  /* 0x00f200280404783b */ /* 0x000e260008004200 */
[C---:B------:R-:W-:Y:S02]  /*fd00*/  IMAD.IADD R20, R19.reuse, 0x1, R20 ;  /* 0x0000000113147824 */ /* 0x040fe400078e0214 */
[----:B------:R-:W-:Y:S01]  /*fd10*/  IMAD.IADD R15, R19, 0x1, R15 ;  /* 0x00000001130f7824 */ /* 0x000fe200078e020f */
[C-C-:B0-----:R-:W-:Y:S02]  /*fd20*/  PRMT R8, R4.reuse, 0x6420, R5.reuse ;  /* 0x0000642004087816 */ /* 0x141fe40000000005 */
[----:B------:R-:W-:Y:S02]  /*fd30*/  PRMT R9, R4, 0x7531, R5 ;  /* 0x0000753104097816 */ /* 0x000fe40000000005 */
[----:B------:R-:W-:-:S02]  /*fd40*/  LOP3.LUT R4, R14, R17, RZ, 0xfc, !PT ;  /* 0x000000110e047212 */ /* 0x000fc400078efcff */
[C-C-:B------:R-:W-:Y:S02]  /*fd50*/  PRMT R10, R6.reuse, 0x6420, R7.reuse ;  /* 0x00006420060a7816 */ /* 0x140fe40000000007 */
[----:B------:R-:W-:Y:S01]  /*fd60*/  PRMT R11, R6, 0x7531, R7 ;  /* 0x00007531060b7816 */ /* 0x000fe20000000007 */
[----:B------:R-:W-:-:S05]  /*fd70*/  IMAD.IADD R4, R19, 0x1, R4 ;  /* 0x0000000113047824 */ /* 0x000fca00078e0204 */
[----:B------:R0:W-:Y:S02]  /*fd80*/  STSM.16.M88.4 [R4], R8 ;  /* 0x0000000804007844 */ /* 0x0001e40000000200 */
[----:B0-----:R-:W-:Y:S01]  /*fd90*/  LOP3.LUT R4, R13, R18, RZ, 0xfc, !PT ;  /* 0x000000120d047212 */ /* 0x001fe200078efcff */
[C---:B------:R-:W-:Y:S02]  /*fda0*/  VIADD R11, R0.reuse, 0x5000 ;  /* 0x00005000000b7836 */ /* 0x040fe40000000000 */
[C---:B------:R-:W-:Y:S02]  /*fdb0*/  VIADD R13, R0.reuse, 0x6800 ;  /* 0x00006800000d7836 */ /* 0x040fe40000000000 */
[----:B------:R-:W-:Y:S01]  /*fdc0*/  VIADD R0, R0, 0x7000 ;  /* 0x0000700000007836 */ /* 0x000fe20000000000 */
[----:B------:R-:W0:Y:S02]  /*fdd0*/  LDSM.16.MT88.4 R4, [R4+UR40+0xf200] ;  /* 0x00f200280404783b */ /* 0x000e240008004200 */
[----:B0-----:R-:W-:-:S02]  /*fde0*/  PRMT R8, R4, 0x6420, R5 ;  /* 0x0000642004087816 */ /* 0x001fc40000000005 */
        /* <DEDUP_REMOVED lines=8> */
[----:B------:R-:W0:Y:S01]  /*fe70*/  LDSM.16.MT88.4 R4, [R4+UR40+0xf200] ;  /* 0x00f200280404783b */ /* 0x000e220008004200 */
[----:B------:R-:W-:Y:S01]  /*fe80*/  IMAD.IADD R13, R19, 0x1, R13 ;  /* 0x00000001130d7824 */ /* 0x000fe200078e020d */
[C-C-:B0-----:R-:W-:Y:S02]  /*fe90*/  PRMT R8, R4.reuse, 0x6420, R5.reuse ;  /* 0x0000642004087816 */ /* 0x141fe40000000005 */
[----:B------:R-:W-:Y:S02]  /*fea0*/  PRMT R9, R4, 0x7531, R5 ;  /* 0x0000753104097816 */ /* 0x000fe40000000005 */
[C-C-:B------:R-:W-:Y:S02]  /*feb0*/  PRMT R10, R6.reuse, 0x6420, R7.reuse ;  /* 0x00006420060a7816 */ /* 0x140fe40000000007 */
[----:B------:R-:W-:Y:S02]  /*fec0*/  PRMT R11, R6, 0x7531, R7 ;  /* 0x00007531060b7816 */ /* 0x000fe40000000007 */
[----:B------:R-:W-:-:S03]  /*fed0*/  LOP3.LUT R4, R21, R18, RZ, 0xfc, !PT ;  /* 0x0000001215047212 */ /* 0x000fc600078efcff */
[----:B------:R-:W-:Y:S04]  /*fee0*/  STSM.16.M88.4 [R20], R8 ;  /* 0x0000000814007844 */ /* 0x000fe80000000200 */
[----:B------:R-:W0:Y:S02]  /*fef0*/  LDSM.16.MT88.4 R4, [R4+UR40+0xf200] ;  /* 0x00f200280404783b */ /* 0x000e240008004200 */
[C-C-:B0-----:R-:W-:Y:S02]  /*ff00*/  PRMT R8, R4.reuse, 0x6420, R5.reuse ;  /* 0x0000642004087816 */ /* 0x141fe40000000005 */
[----:B------:R-:W-:Y:S02]  /*ff10*/  PRMT R9, R4, 0x7531, R5 ;  /* 0x0000753104097816 */ /* 0x000fe40000000005 */
[----:B------:R-:W-:-:S02]  /*ff20*/  PRMT R10, R6, 0x6420, R7 ;  /* 0x00006420060a7816 */ /* 0x000fc40000000007 */
        /* <DEDUP_REMOVED lines=8> */
[C---:B------:R-:W-:Y:S02]  /*ffb0*/  LOP3.LUT R5, R0.reuse, R18, RZ, 0xfc, !PT ;  /* 0x0000001200057212 */ /* 0x040fe400078efcff */
[----:B------:R-:W-:Y:S01]  /*ffc0*/  LOP3.LUT R0, R0, R17, RZ, 0xfc, !PT ;  /* 0x0000001100007212 */ /* 0x000fe200078efcff */
[----:B------:R-:W-:Y:S04]  /*ffd0*/  STSM.16.M88.4 [R13], R8 ;  /* 0x000000080d007844 */ /* 0x000fe80000000200 */
[----:B------:R-:W0:Y:S01]  /*ffe0*/  LDSM.16.MT88.4 R4, [R5+UR40+0xf200] ;  /* 0x00f200280504783b */ /* 0x000e220008004200 */
[----:B------:R-:W-:Y:S01]  /*fff0*/  IMAD.IADD R0, R19, 0x1, R0 ;  /* 0x0000000113007824 */ /* 0x000fe200078e0200 */
[----:B0-----:R-:W-:-:S02]  /*10000*/  PRMT R8, R4, 0x6420, R5 ;  /* 0x0000642004087816 */ /* 0x001fc40000000005 */
[----:B------:R-:W-:Y:S02]  /*10010*/  PRMT R9, R4, 0x7531, R5 ;  /* 0x0000753104097816 */ /* 0x000fe40000000005 */
[C-C-:B------:R-:W-:Y:S02]  /*10020*/  PRMT R10, R6.reuse, 0x6420, R7.reuse ;  /* 0x00006420060a7816 */ /* 0x140fe40000000007 */
[----:B------:R-:W-:-:S05]  /*10030*/  PRMT R11, R6, 0x7531, R7 ;  /* 0x00007531060b7816 */ /* 0x000fca0000000007 */
[----:B------:R0:W-:Y:S01]  /*10040*/  STSM.16.M88.4 [R0], R8 ;  /* 0x0000000800007844 */ /* 0x0001e20000000200 */
        /* <DEDUP_REMOVED lines=8> */
.L_x_3213:
[----:B0-----:R-:W0:Y:S01]  /*100d0*/  S2R R0, SR_TID.X ;  /* 0x0000000000007919 */ /* 0x001e220000002100 */
[----:B-1----:R1:W-:Y:S01]  /*100e0*/  SYNCS.ARRIVE.TRANS64.A1T0 RZ, [R3+URZ+0x33450], RZ ;  /* 0x033450ff03ff79a7 */ /* 0x0023e2000810003f */
[----:B0-----:R-:W-:Y:S02]  /*100f0*/  LOP3.LUT R4, R0, 0x7f, RZ, 0xc0, !PT ;  /* 0x0000007f00047812 */ /* 0x001fe400078ec0ff */
[----:B------:R-:W2:Y:S01]  /*10100*/  LDL R0, [R1+0xc] ;  /* 0x00000c0001007983 */ /* 0x000ea20000100800 */
[----:B------:R-:W-:Y:S01]  /*10110*/  IMAD.MOV.U32 R8, RZ, RZ, R12 ;  /* 0x000000ffff087224 */ /* 0x000fe200078e000c */
[----:B------:R-:W-:Y:S01]  /*10120*/  BAR.SYNC.DEFER_BLOCKING 0x2, 0x80 ;  /* 0x0082000000007b1d */ /* 0x000fe20000010000 */
[----:B------:R-:W-:-:S13]  /*10130*/  ISETP.NE.AND P0, PT, R4, RZ, PT ;  /* 0x000000ff0400720c */ /* 0x000fda0003f05270 */
[----:B-1----:R-:W-:-:S05]  /*10140*/  @!P0 VIADD R3, R3, 0x33480 ;  /* 0x0003348003038836 */ /* 0x002fca0000000000 */
[----:B------:R-:W-:-:S04]  /*10150*/  @!P0 PRMT R3, RZ, 0x654, R3 ;  /* 0x00000654ff038816 */ /* 0x000fc80000000003 */
[----:B------:R3:W-:Y:S01]  /*10160*/  @!P0 SYNCS.ARRIVE.TRANS64.RED.A1T0 RZ, [R3+URZ], RZ ;  /* 0x000000ff03ff89a7 */ /* 0x0007e2000810043f */
[C---:B--2---:R-:W-:Y:S01]  /*10170*/  ISETP.GT.AND P0, PT, R2.reuse, R0, PT ;  /* 0x000000000200720c */ /* 0x044fe20003f04270 */
[----:B------:R-:W-:Y:S01]  /*10180*/  VIADD R2, R2, 0xffffffff ;  /* 0xffffffff02027836 */ /* 0x000fe20000000000 */
[----:B------:R3:W5:Y:S11]  /*10190*/  LDL R0, [R1] ;  /* 0x0000000001007983 */ /* 0x0007760000100800 */
[----:B---3--:R-:W-:Y:S05]  /*101a0*/  @P0 BRA `(.L_x_3214) ;  /* 0xffffffe800500947 */ /* 0x008fea000383ffff */
[----:B------:R-:W-:Y:S05]  /*101b0*/  BRA `(.L_x_3215) ;  /* 0x0000000000047947 */ /* 0x000fea0003800000 */
.L_x_3193:
[----:B------:R-:W-:-:S07]  /*101c0*/  IMAD.MOV.U32 R12, RZ, RZ, RZ ;  /* 0x000000ffff0c7224 */ /* 0x000fce00078e00ff */
.L_x_3215:
[----:B------:R-:W1:Y:S02]  /*101d0*/  LDL R2, [R1+0x14] ;  /* 0x0000140001027983 */ /* 0x000e640000100800 */
[----:B-1---5:R-:W-:-:S04]  /*101e0*/  LOP3.LUT R0, R2, 0x1, RZ, 0xfc, !PT ;  /* 0x0000000102007812 */ /* 0x022fc800078efcff */
[----:B------:R-:W-:-:S13]  /*101f0*/  ISETP.NE.AND P0, PT, R0, 0x3, PT ;  /* 0x000000030000780c */ /* 0x000fda0003f05270 */
[----:B------:R-:W-:Y:S05]  /*10200*/  @!P0 BRA `(.L_x_3216) ;  /* 0x0000000000048947 */ /* 0x000fea0003800000 */
[----:B------:R-:W-:Y:S01]  /*10210*/  BPT.TRAP 0x1 ;  /* 0x000000040000795c */ /* 0x000fe20000300000 */
.L_x_3216:
[----:B------:R-:W2:Y:S01]  /*10220*/  LDL R0, [R1] ;  /* 0x0000000001007983 */ /* 0x000ea20000100800 */
[----:B------:R-:W-:Y:S01]  /*10230*/  LOP3.LUT R2, R2, 0x2, RZ, 0xfc, !PT ;  /* 0x0000000202027812 */ /* 0x000fe200078efcff */
[----:B------:R-:W-:Y:S03]  /*10240*/  BSSY B0, `(.L_x_3217) ;  /* 0x0000007000007945 */ /* 0x000fe60003800000 */
[----:B------:R-:W-:Y:S02]  /*10250*/  ISETP.NE.AND P1, PT, R2, 0x3, PT ;  /* 0x000000030200780c */ /* 0x000fe40003f25270 */
[----:B--2---:R-:W-:Y:S02]  /*10260*/  LOP3.LUT R3, R0, 0x1, RZ, 0x3c, !PT ;  /* 0x0000000100037812 */ /* 0x004fe400078e3cff */
[----:B------:R-:W-:Y:S02]  /*10270*/  LEA R0, R12, UR40, 0x3 ;  /* 0x000000280c007c11 */ /* 0x000fe4000f8e18ff */
[----:B------:R-:W-:-:S04]  /*10280*/  SHF.L.U32 R3, R3, 0x1f, RZ ;  /* 0x0000001f03037819 */ /* 0x000fc800000006ff */
[----:B------:R-:W1:Y:S02]  /*10290*/  SYNCS.PHASECHK.TRANS64.TRYWAIT P0, [R0+URZ+0x33470], R3 ;  /* 0x03347003000075a7 */ /* 0x000e64000800017f */
[----:B-1----:R-:W-:Y:S05]  /*102a0*/  @!P0 BRA `(.L_x_3218) ;  /* 0x0000001800948947 */ /* 0x002fea0003800000 */
.L_x_3255:
[----:B------:R-:W-:Y:S05]  /*102b0*/  BSYNC B0 ;  /* 0x0000000000007941 */ /* 0x000fea0003800000 */
.L_x_3217:
[----:B------:R-:W-:Y:S05]  /*102c0*/  @!P1 BRA `(.L_x_3219) ;  /* 0x0000000000049947 */ /* 0x000fea0003800000 */
[----:B------:R-:W-:Y:S01]  /*102d0*/  BPT.TRAP 0x1 ;  /* 0x000000040000795c */ /* 0x000fe20000300000 */
.L_x_3219:
[----:B------:R-:W1:Y:S02]  /*102e0*/  LDL R2, [R1] ;  /* 0x0000000001027983 */ /* 0x000e640000100800 */
[----:B-1----:R-:W-:-:S04]  /*102f0*/  SHF.L.U32 R3, R2, 0x1f, RZ ;  /* 0x0000001f02037819 */ /* 0x002fc800000006ff */
[----:B------:R-:W1:Y:S02]  /*10300*/  SYNCS.PHASECHK.TRANS64.TRYWAIT P0, [R0+URZ+0x33460], R3 ;  /* 0x03346003000075a7 */ /* 0x000e64000800017f */
[----:B-1----:R-:W-:Y:S05]  /*10310*/  @!P0 BRA `(.L_x_3220) ;  /* 0x00000018008c8947 */ /* 0x002fea0003800000 */
.L_x_3256:
[----:B------:R-:W-:Y:S01]  /*10320*/  IMAD R2, R12, 0x7800, RZ ;  /* 0x000078000c027824 */ /* 0x000fe200078e02ff */
[----:B------:R-:W-:Y:S05]  /*10330*/  WARPSYNC.ALL ;  /* 0x0000000000007948 */ /* 0x000fea0003800000 */
[C---:B-1----:R-:W-:Y:S01]  /*10340*/  LOP3.LUT R3, R2.reuse, R18, RZ, 0xfc, !PT ;  /* 0x0000001202037212 */ /* 0x042fe200078efcff */
[----:B------:R-:W-:Y:S02]  /*10350*/  IMAD.U32 R19, RZ, RZ, UR40 ;  /* 0x00000028ff137e24 */ /* 0x000fe4000f8e00ff */
[----:B------:R-:W-:Y:S02]  /*10360*/  VIADD R14, R2, 0x2800 ;  /* 0x00002800020e7836 */ /* 0x000fe40000000000 */
[----:B0-----:R0:W1:Y:S01]  /*10370*/  LDSM.16.MT88.4 R4, [R3+UR40+0xf200] ;  /* 0x00f200280304783b */ /* 0x0010620008004200 */
[----:B------:R-:W-:-:S02]  /*10380*/  VIADD R19, R19, 0x200 ;  /* 0x0000020013137836 */ /* 0x000fc40000000000 */
[C---:B------:R-:W-:Y:S02]  /*10390*/  VIADD R21, R2.reuse, 0x5000 ;  /* 0x0000500002157836 */ /* 0x040fe40000000000 */
[C---:B------:R-:W-:Y:S02]  /*103a0*/  VIADD R20, R2.reuse, 0x2000 ;  /* 0x0000200002147836 */ /* 0x040fe40000000000 */
[----:B0-----:R-:W-:Y:S01]  /*103b0*/  VIADD R3, R2, 0x800 ;  /* 0x0000080002037836 */ /* 0x001fe20000000000 */
[C---:B------:R-:W-:Y:S02]  /*103c0*/  LOP3.LUT R16, R21.reuse, R18, RZ, 0xfc, !PT ;  /* 0x0000001215107212 */ /* 0x040fe400078efcff */
[----:B------:R-:W-:Y:S02]  /*103d0*/  LOP3.LUT R21, R21, R17, RZ, 0xfc, !PT ;  /* 0x0000001115157212 */ /* 0x000fe400078efcff */
[C-C-:B-1----:R-:W-:Y:S02]  /*103e0*/  PRMT R8, R4.reuse, 0x6420, R5.reuse ;  /* 0x0000642004087816 */ /* 0x142fe40000000005 */
[----:B------:R-:W-:-:S02]  /*103f0*/  PRMT R9, R4, 0x7531, R5 ;  /* 0x0000753104097816 */ /* 0x000fc40000000005 */
[-C--:B------:R-:W-:Y:S02]  /*10400*/  LOP3.LUT R4, R2, R17.reuse, RZ, 0xfc, !PT ;  /* 0x0000001102047212 */ /* 0x080fe400078efcff */
[C-C-:B------:R-:W-:Y:S02]  /*10410*/  PRMT R10, R6.reuse, 0x6420, R7.reuse ;  /* 0x00006420060a7816 */ /* 0x140fe40000000007 */
[----:B------:R-:W-:Y:S01]  /*10420*/  PRMT R11, R6, 0x7531, R7 ;  /* 0x00007531060b7816 */ /* 0x000fe20000000007 */
[----:B------:R-:W-:Y:S01]  /*10430*/  IMAD.IADD R13, R19, 0x1, R4 ;  /* 0x00000001130d7824 */ /* 0x000fe200078e0204 */
[C---:B------:R-:W-:Y:S02]  /*10440*/  LOP3.LUT R4, R14.reuse, R18, RZ, 0xfc, !PT ;  /* 0x000000120e047212 */ /* 0x040fe400078efcff */
[----:B------:R-:W-:Y:S02]  /*10450*/  LOP3.LUT R14, R14, R17, RZ, 0xfc, !PT ;  /* 0x000000110e0e7212 */ /* 0x000fe400078efcff */
[----:B------:R0:W-:Y:S04]  /*10460*/  STSM.16.M88.4 [R13], R8 ;  /* 0x000000080d007844 */ /* 0x0001e80000000200 */
[----:B------:R-:W1:Y:S01]  /*10470*/  LDSM.16.MT88.4 R4, [R4+UR40+0xf200] ;  /* 0x00f200280404783b */ /* 0x000e620008004200 */
[----:B0-----:R-:W-:Y:S01]  /*10480*/  VIADD R13, R2, 0x1000 ;  /* 0x00001000020d7836 */ /* 0x001fe20000000000 */
[----:B-1----:R-:W-:-:S02]  /*10490*/  PRMT R8, R4, 0x6420, R5 ;  /* 0x0000642004087816 */ /* 0x002fc40000000005 */
[----:B------:R-:W-:Y:S02]  /*104a0*/  PRMT R9, R4, 0x7531, R5 ;  /* 0x0000753104097816 */ /* 0x000fe40000000005 */
[----:B------:R-:W-:Y:S02]  /*104b0*/  LOP3.LUT R5, R3, R17, RZ, 0xfc, !PT ;  /* 0x0000001103057212 */ /* 0x000fe400078efcff */
[C-C-:B------:R-:W-:Y:S02]  /*104c0*/  PRMT R10, R6.reuse, 0x6420, R7.reuse ;  /* 0x00006420060a7816 */ /* 0x140fe40000000007 */
[----:B------:R-:W-:Y:S01]  /*104d0*/  PRMT R11, R6, 0x7531, R7 ;  /* 0x00007531060b7816 */ /* 0x000fe20000000007 */
[----:B------:R-:W-:-:S05]  /*104e0*/  IMAD.IADD R15, R19, 0x1, R5 ;  /* 0x00000001130f7824 */ /* 0x000fca00078e0205 */
[----:B------:R0:W-:Y:S04]  /*104f0*/  STSM.16.M88.4 [R15], R8 ;  /* 0x000000080f007844 */ /* 0x0001e80000000200 */
[----:B------:R-:W1:Y:S01]  /*10500*/  LDSM.16.MT88.4 R4, [R16+UR40+0xf200] ;  /* 0x00f200281004783b */ /* 0x000e620008004200 */
[----:B0-----:R-:W-:Y:S01]  /*10510*/  VIADD R15, R2, 0x1800 ;  /* 0x00001800020f7836 */ /* 0x001fe20000000000 */
[C-C-:B-1----:R-:W-:Y:S02]  /*10520*/  PRMT R8, R4.reuse, 0x6420, R5.reuse ;  /* 0x0000642004087816 */ /* 0x142fe40000000005 */
[----:B------:R-:W-:Y:S02]  /*10530*/  PRMT R9, R4, 0x7531, R5 ;  /* 0x0000753104097816 */ /* 0x000fe40000000005 */
[----:B------:R-:W-:-:S02]  /*10540*/  LOP3.LUT R4, R13, R17, RZ, 0xfc, !PT ;  /* 0x000000110d047212 */ /* 0x000fc400078efcff */
[C-C-:B------:R-:W-:Y:S02]  /*10550*/  PRMT R10, R6.reuse, 0x6420, R7.reuse ;  /* 0x00006420060a7816 */ /* 0x140fe40000000007 */
[----:B------:R-:W-:Y:S01]  /*10560*/  PRMT R11, R6, 0x7531, R7 ;  /* 0x00007531060b7816 */ /* 0x000fe20000000007 */
[----:B------:R-:W-:Y:S01]  /*10570*/  IMAD.IADD R19, R19, 0x1, R4 ;  /* 0x0000000113137824 */ /* 0x000fe200078e0204 */
[-C--:B------:R-:W-:Y:S02]  /*10580*/  LOP3.LUT R4, R3, R18.reuse, RZ, 0xfc, !PT ;  /* 0x0000001203047212 */ /* 0x080fe400078efcff */
[----:B------:R-:W-:Y:S02]  /*10590*/  LOP3.LUT R3, R15, R17, RZ, 0xfc, !PT ;  /* 0x000000110f037212 */ /* 0x000fe400078efcff */
[----:B------:R0:W-:Y:S01]  /*105a0*/  STSM.16.M88.4 [R19], R8 ;  /* 0x0000000813007844 */ /* 0x0001e20000000200 */
[-C--:B------:R-:W-:Y:S02]  /*105b0*/  LOP3.LUT R13, R13, R18.reuse, RZ, 0xfc, !PT ;  /* 0x000000120d0d7212 */ /* 0x080fe400078efcff */
[----:B------:R-:W-:Y:S01]  /*105c0*/  LOP3.LUT R15, R15, R18, RZ, 0xfc, !PT ;  /* 0x000000120f0f7212 */ /* 0x000fe200078efcff */
[----:B------:R-:W1:Y:S01]  /*105d0*/  LDSM.16.MT88.4 R4, [R4+UR40+0xf200] ;  /* 0x00f200280404783b */ /* 0x000e620008004200 */
[----:B0-----:R-:W-:-:S04]  /*105e0*/  IMAD.U32 R19, RZ, RZ, UR40 ;  /* 0x00000028ff137e24 */ /* 0x001fc8000f8e00ff */
[----:B------:R-:W-:-:S04]  /*105f0*/  VIADD R19, R19, 0x200 ;  /* 0x0000020013137836 */ /* 0x000fc80000000000 */
[----:B------:R-:W-:Y:S02]  /*10600*/  IMAD.IADD R16, R19, 0x1, R3 ;  /* 0x0000000113107824 */ /* 0x000fe400078e0203 */
[----:B------:R-:W-:Y:S01]  /*10610*/  VIADD R3, R2, 0x3000 ;  /* 0x0000300002037836 */ /* 0x000fe20000000000 */
[C-C-:B-1----:R-:W-:Y:S02]  /*10620*/  PRMT R8, R4.reuse, 0x6420, R5.reuse ;  /* 0x0000642004087816 */ /* 0x142fe40000000005 */
[----:B------:R-:W-:Y:S02]  /*10630*/  PRMT R9, R4, 0x7531, R5 ;  /* 0x0000753104097816 */ /* 0x000fe40000000005 */
[C-C-:B------:R-:W-:Y:S02]  /*10640*/  PRMT R10, R6.reuse, 0x6420, R7.reuse ;  /* 0x00006420060a7816 */ /* 0x140fe40000000007 */
[----:B------:R-:W-:Y:S02]  /*10650*/  PRMT R11, R6, 0x7531, R7 ;  /* 0x00007531060b7816 */ /* 0x000fe40000000007 */
[----:B------:R-:W-:-:S02]  /*10660*/  LOP3.LUT R5, R3, R18, RZ, 0xfc, !PT ;  /* 0x0000001203057212 */ /* 0x000fc400078efcff */
[-C--:B------:R-:W-:Y:S01]  /*10670*/  LOP3.LUT R3, R3, R17.reuse, RZ, 0xfc, !PT ;  /* 0x0000001103037212 */ /* 0x080fe200078efcff */
[----:B------:R-:W-:Y:S04]  /*10680*/  STSM.16.M88.4 [R16], R8 ;  /* 0x0000000810007844 */ /* 0x000fe80000000200 */
[----:B------:R-:W0:Y:S02]  /*10690*/  LDSM.16.MT88.4 R4, [R5+UR40+0xf200] ;  /* 0x00f200280504783b */ /* 0x000e240008004200 */
[C-C-:B0-----:R-:W-:Y:S02]  /*106a0*/  PRMT R8, R4.reuse, 0x6420, R5.reuse ;  /* 0x0000642004087816 */ /* 0x141fe40000000005 */
[----:B------:R-:W-:Y:S02]  /*106b0*/  PRMT R9, R4, 0x7531, R5 ;  /* 0x0000753104097816 */ /* 0x000fe40000000005 */
[----:B------:R-:W-:-:S02]  /*106c0*/  LOP3.LUT R4, R20, R17, RZ, 0xfc, !PT ;  /* 0x0000001114047212 */ /* 0x000fc400078efcff */
[C-C-:B------:R-:W-:Y:S02]  /*106d0*/  PRMT R10, R6.reuse, 0x6420, R7.reuse ;  /* 0x00006420060a7816 */ /* 0x140fe40000000007 */
[----:B------:R-:W-:Y:S01]  /*106e0*/  PRMT R11, R6, 0x7531, R7 ;  /* 0x00007531060b7816 */ /* 0x000fe20000000007 */
[----:B------:R-:W-:Y:S02]  /*106f0*/  IMAD.IADD R4, R19, 0x1, R4 ;  /* 0x0000000113047824 */ /* 0x000fe400078e0204 */
[----:B------:R-:W-:-:S03]  /*10700*/  VIADD R19, R2, 0x5800 ;  /* 0x0000580002137836 */ /* 0x000fc60000000000 */
[----:B------:R-:W-:Y:S02]  /*10710*/  STSM.16.M88.4 [R4], R8 ;  /* 0x0000000804007844 */ /* 0x000fe40000000200 */
[----:B------:R-:W-:-:S05]  /*10720*/  LOP3.LUT R16, R19, R18, RZ, 0xfc, !PT ;  /* 0x0000001213107212 */ /* 0x000fca00078efcff */
[----:B------:R0:W1:Y:S02]  /*10730*/  LDSM.16.MT88.4 R4, [R16+UR40+0xf200] ;  /* 0x00f200281004783b */ /* 0x0000640008004200 */
[----:B0-----:R-:W-:-:S04]  /*10740*/  IMAD.U32 R16, RZ, RZ, UR40 ;  /* 0x00000028ff107e24 */ /* 0x001fc8000f8e00ff */
[----:B------:R-:W-:-:S04]  /*10750*/  VIADD R16, R16, 0x200 ;  /* 0x0000020010107836 */ /* 0x000fc80000000000 */
[C---:B------:R-:W-:Y:S02]  /*10760*/  IMAD.IADD R14, R16.reuse, 0x1, R14 ;  /* 0x00000001100e7824 */ /* 0x040fe400078e020e */
[----:B------:R-:W-:Y:S02]  /*10770*/  IMAD.IADD R16, R16, 0x1, R3 ;  /* 0x0000000110107824 */ /* 0x000fe400078e0203 */
[----:B------:R-:W-:Y:S01]  /*10780*/  VIADD R3, R2, 0x3800 ;  /* 0x0000380002037836 */ /* 0x000fe20000000000 */
[C-C-:B-1----:R-:W-:Y:S02]  /*10790*/  PRMT R8, R4.reuse, 0x6420, R5.reuse ;  /* 0x0000642004087816 */ /* 0x142fe40000000005 */
[----:B------:R-:W-:Y:S02]  /*107a0*/  PRMT R9, R4, 0x7531, R5 ;  /* 0x0000753104097816 */ /* 0x000fe40000000005 */
[C-C-:B------:R-:W-:Y:S02]  /*107b0*/  PRMT R10, R6.reuse, 0x6420, R7.reuse ;  /* 0x00006420060a7816 */ /* 0x140fe40000000007 */
[----:B------:R-:W-:-:S05]  /*107c0*/  PRMT R11, R6, 0x7531, R7 ;  /* 0x00007531060b7816 */ /* 0x000fca0000000007 */
[----:B------:R0:W-:Y:S04]  /*107d0*/  STSM.16.M88.4 [R14], R8 ;  /* 0x000000080e007844 */ /* 0x0001e80000000200 */
[----:B------:R-:W1:Y:S01]  /*107e0*/  LDSM.16.MT88.4 R4, [R13+UR40+0xf200] ;  /* 0x00f200280d04783b */ /* 0x000e620008004200 */
[C---:B0-----:R-:W-:Y:S02]  /*107f0*/  LOP3.LUT R14, R3.reuse, R18, RZ, 0xfc, !PT ;  /* 0x00000012030e7212 */ /* 0x041fe400078efcff */
[----:B------:R-:W-:Y:S02]  /*10800*/  LOP3.LUT R3, R3, R17, RZ, 0xfc, !PT ;  /* 0x0000001103037212 */ /* 0x000fe400078efcff */
[C-C-:B-1----:R-:W-:Y:S02]  /*10810*/  PRMT R8, R4.reuse, 0x6420, R5.reuse ;  /* 0x0000642004087816 */ /* 0x142fe40000000005 */
[----:B------:R-:W-:-:S02]  /*10820*/  PRMT R9, R4, 0x7531, R5 ;  /* 0x0000753104097816 */ /* 0x000fc40000000005 */
[C-C-:B------:R-:W-:Y:S02]  /*10830*/  PRMT R10, R6.reuse, 0x6420, R7.reuse ;  /* 0x00006420060a7816 */ /* 0x140fe40000000007 */
[----:B------:R-:W-:-:S05]  /*10840*/  PRMT R11, R6, 0x7531, R7 ;  /* 0x00007531060b7816 */ /* 0x000fca0000000007 */
[----:B------:R-:W-:Y:S04]  /*10850*/  STSM.16.M88.4 [R16], R8 ;  /* 0x0000000810007844 */ /* 0x000fe80000000200 */
[----:B------:R0:W1:Y:S02]  /*10860*/  LDSM.16.MT88.4 R4, [R14+UR40+0xf200] ;  /* 0x00f200280e04783b */ /* 0x0000640008004200 */
[----:B0-----:R-:W-:Y:S02]  /*10870*/  IMAD.U32 R14, RZ, RZ, UR40 ;  /* 0x00000028ff0e7e24 */ /* 0x001fe4000f8e00ff */
[----:B------:R-:W-:Y:S02]  /*10880*/  VIADD R16, R2, 0x6000 ;  /* 0x0000600002107836 */ /* 0x000fe40000000000 */
[----:B------:R-:W-:-:S04]  /*10890*/  VIADD R14, R14, 0x200 ;  /* 0x000002000e0e7836 */ /* 0x000fc80000000000 */
[----:B------:R-:W-:Y:S02]  /*108a0*/  IMAD.IADD R13, R14, 0x1, R3 ;  /* 0x000000010e0d7824 */ /* 0x000fe400078e0203 */
[----:B------:R-:W-:Y:S01]  /*108b0*/  VIADD R3, R2, 0x4000 ;  /* 0x0000400002037836 */ /* 0x000fe20000000000 */
[C-C-:B-1----:R-:W-:Y:S02]  /*108c0*/  PRMT R8, R4.reuse, 0x6420, R5.reuse ;  /* 0x0000642004087816 */ /* 0x142fe40000000005 */
[----:B------:R-:W-:Y:S02]  /*108d0*/  PRMT R9, R4, 0x7531, R5 ;  /* 0x0000753104097816 */ /* 0x000fe40000000005 */
[C-C-:B------:R-:W-:Y:S02]  /*108e0*/  PRMT R10, R6.reuse, 0x6420, R7.reuse ;  /* 0x00006420060a7816 */ /* 0x140fe40000000007 */
[----:B------:R-:W-:Y:S02]  /*108f0*/  PRMT R11, R6, 0x7531, R7 ;  /* 0x00007531060b7816 */ /* 0x000fe40000000007 */
[----:B------:R-:W-:-:S03]  /*10900*/  LOP3.LUT R4, R16, R18, RZ, 0xfc, !PT ;  /* 0x0000001210047212 */ /* 0x000fc600078efcff */
        /* <DEDUP_REMOVED lines=9> */
[----:B------:R-:W-:-:S04]  /*109a0*/  LOP3.LUT R3, R3, R18, RZ, 0xfc, !PT ;  /* 0x0000001203037212 */ /* 0x000fc800078efcff */
[----:B------:R0:W-:Y:S04]  /*109b0*/  STSM.16.M88.4 [R14], R8 ;  /* 0x000000080e007844 */ /* 0x0001e80000000200 */
[----:B------:R-:W1:Y:S01]  /*109c0*/  LDSM.16.MT88.4 R4, [R15+UR40+0xf200] ;  /* 0x00f200280f04783b */ /* 0x000e620008004200 */
[----:B0-----:R-:W-:-:S04]  /*109d0*/  IMAD.U32 R14, RZ, RZ, UR40 ;  /* 0x00000028ff0e7e24 */ /* 0x001fc8000f8e00ff */
[----:B------:R-:W-:-:S04]  /*109e0*/  VIADD R14, R14, 0x200 ;  /* 0x000002000e0e7836 */ /* 0x000fc80000000000 */
[----:B------:R-:W-:Y:S01]  /*109f0*/  IMAD.IADD R21, R14, 0x1, R21 ;  /* 0x000000010e157824 */ /* 0x000fe200078e0215 */
[C-C-:B-1----:R-:W-:Y:S02]  /*10a00*/  PRMT R8, R4.reuse, 0x6420, R5.reuse ;  /* 0x0000642004087816 */ /* 0x142fe40000000005 */
[----:B------:R-:W-:Y:S02]  /*10a10*/  PRMT R9, R4, 0x7531, R5 ;  /* 0x0000753104097816 */ /* 0x000fe40000000005 */
[----:B------:R-:W-:Y:S02]  /*10a20*/  LOP3.LUT R4, R13, R17, RZ, 0xfc, !PT ;  /* 0x000000110d047212 */ /* 0x000fe400078efcff */
[C-C-:B------:R-:W-:Y:S02]  /*10a30*/  PRMT R10, R6.reuse, 0x6420, R7.reuse ;  /* 0x00006420060a7816 */ /* 0x140fe40000000007 */
[----:B------:R-:W-:Y:S01]  /*10a40*/  PRMT R11, R6, 0x7531, R7 ;  /* 0x00007531060b7816 */ /* 0x000fe20000000007 */
[----:B------:R-:W-:Y:S01]  /*10a50*/  IMAD.IADD R15, R14, 0x1, R4 ;  /* 0x000000010e0f7824 */ /* 0x000fe200078e0204 */
[----:B------:R-:W-:-:S04]  /*10a60*/  LOP3.LUT R14, R20, R18, RZ, 0xfc, !PT ;  /* 0x00000012140e7212 */ /* 0x000fc800078efcff */
[----:B------:R-:W-:Y:S04]  /*10a70*/  STSM.16.M88.4 [R15], R8 ;  /* 0x000000080f007844 */ /* 0x000fe80000000200 */
[----:B------:R0:W1:Y:S02]  /*10a80*/  LDSM.16.MT88.4 R4, [R3+UR40+0xf200] ;  /* 0x00f200280304783b */ /* 0x0000640008004200 */
[-C--:B0-----:R-:W-:Y:S02]  /*10a90*/  LOP3.LUT R3, R16, R17.reuse, RZ, 0xfc, !PT ;  /* 0x0000001110037212 */ /* 0x081fe400078efcff */
[----:B------:R-:W-:Y:S01]  /*10aa0*/  LOP3.LUT R15, R19, R17, RZ, 0xfc, !PT ;  /* 0x00000011130f7212 */ /* 0x000fe200078efcff */
[----:B------:R-:W-:-:S04]  /*10ab0*/  IMAD.U32 R19, RZ, RZ, UR40 ;  /* 0x00000028ff137e24 */ /* 0x000fc8000f8e00ff */
[----:B------:R-:W-:-:S04]  /*10ac0*/  VIADD R19, R19, 0x200 ;  /* 0x0000020013137836 */ /* 0x000fc80000000000 */
[C---:B------:R-:W-:Y:S02]  /*10ad0*/  IMAD.IADD R15, R19.reuse, 0x1, R15 ;  /* 0x00000001130f7824 */ /* 0x040fe400078e020f */
[----:B------:R-:W-:Y:S01]  /*10ae0*/  IMAD.IADD R3, R19, 0x1, R3 ;  /* 0x0000000113037824 */ /* 0x000fe200078e0203 */
[C-C-:B-1----:R-:W-:Y:S02]  /*10af0*/  PRMT R8, R4.reuse, 0x6420, R5.reuse ;  /* 0x0000642004087816 */ /* 0x142fe40000000005 */
[----:B------:R-:W-:Y:S02]  /*10b00*/  PRMT R9, R4, 0x7531, R5 ;  /* 0x0000753104097816 */ /* 0x000fe40000000005 */
[C-C-:B------:R-:W-:Y:S02]  /*10b10*/  PRMT R10, R6.reuse, 0x6420, R7.reuse ;  /* 0x00006420060a7816 */ /* 0x140fe40000000007 */
[----:B------:R-:W-:-:S05]  /*10b20*/  PRMT R11, R6, 0x7531, R7 ;  /* 0x00007531060b7816 */ /* 0x000fca0000000007 */
[----:B------:R0:W-:Y:S02]  /*10b30*/  STSM.16.M88.4 [R21], R8 ;  /* 0x0000000815007844 */ /* 0x0001e40000000200 */
[C---:B0-----:R-:W-:Y:S02]  /*10b40*/  VIADD R9, R2.reuse, 0x6800 ;  /* 0x0000680002097836 */ /* 0x041fe40000000000 */
[----:B------:R-:W-:Y:S01]  /*10b50*/  VIADD R8, R2, 0x7000 ;  /* 0x0000700002087836 */ /* 0x000fe20000000000 */
[-C--:B------:R-:W-:Y:S02]  /*10b60*/  LOP3.LUT R2, R13, R18.reuse, RZ, 0xfc, !PT ;  /* 0x000000120d027212 */ /* 0x080fe400078efcff */
[CC--:B------:R-:W-:Y:S02]  /*10b70*/  LOP3.LUT R4, R9.reuse, R18.reuse, RZ, 0xfc, !PT ;  /* 0x0000001209047212 */ /* 0x0c0fe400078efcff */
[----:B------:R-:W-:Y:S02]  /*10b80*/  LOP3.LUT R13, R9, R17, RZ, 0xfc, !PT ;  /* 0x00000011090d7212 */ /* 0x000fe400078efcff */
[----:B------:R-:W-:-:S02]  /*10b90*/  LOP3.LUT R18, R8, R18, RZ, 0xfc, !PT ;  /* 0x0000001208127212 */ /* 0x000fc400078efcff */
[----:B------:R-:W0:Y:S01]  /*10ba0*/  LDSM.16.MT88.4 R4, [R4+UR40+0xf200] ;  /* 0x00f200280404783b */ /* 0x000e220008004200 */
[----:B------:R-:W-:Y:S01]  /*10bb0*/  LOP3.LUT R17, R8, R17, RZ, 0xfc, !PT ;  /* 0x0000001108117212 */ /* 0x000fe200078efcff */
[----:B------:R-:W-:-:S04]  /*10bc0*/  IMAD.IADD R13, R19, 0x1, R13 ;  /* 0x00000001130d7824 */ /* 0x000fc800078e020d */
[----:B------:R-:W-:Y:S01]  /*10bd0*/  IMAD.IADD R17, R19, 0x1, R17 ;  /* 0x0000000113117824 */ /* 0x000fe200078e0211 */
[C-C-:B0-----:R-:W-:Y:S02]  /*10be0*/  PRMT R8, R4.reuse, 0x6420, R5.reuse ;  /* 0x0000642004087816 */ /* 0x141fe40000000005 */
[----:B------:R-:W-:Y:S02]  /*10bf0*/  PRMT R9, R4, 0x7531, R5 ;  /* 0x0000753104097816 */ /* 0x000fe40000000005 */
[C-C-:B------:R-:W-:Y:S02]  /*10c00*/  PRMT R10, R6.reuse, 0x6420, R7.reuse ;  /* 0x00006420060a7816 */ /* 0x140fe40000000007 */
[----:B------:R-:W-:-:S05]  /*10c10*/  PRMT R11, R6, 0x7531, R7 ;  /* 0x00007531060b7816 */ /* 0x000fca0000000007 */
[----:B------:R-:W-:Y:S04]  /*10c20*/  STSM.16.M88.4 [R15], R8 ;  /* 0x000000080f007844 */ /* 0x000fe80000000200 */
[----:B------:R-:W0:Y:S02]  /*10c30*/  LDSM.16.MT88.4 R4, [R14+UR40+0xf200] ;  /* 0x00f200280e04783b */ /* 0x000e240008004200 */
[C-C-:B0-----:R-:W-:Y:S02]  /*10c40*/  PRMT R8, R4.reuse, 0x6420, R5.reuse ;  /* 0x0000642004087816 */ /* 0x141fe40000000005 */
[----:B------:R-:W-:Y:S02]  /*10c50*/  PRMT R9, R4, 0x7531, R5 ;  /* 0x0000753104097816 */ /* 0x000fe40000000005 */
[----:B------:R-:W-:-:S02]  /*10c60*/  PRMT R10, R6, 0x6420, R7 ;  /* 0x00006420060a7816 */ /* 0x000fc40000000007 */
        /* <DEDUP_REMOVED lines=22> */
.L_x_3221:
[----:B------:R-:W2:Y:S01]  /*10dd0*/  LDL.LU R3, [R1] ;  /* 0x0000000001037983 */ /* 0x000ea20000300800 */
[----:B-1----:R-:W-:Y:S01]  /*10de0*/  SYNCS.ARRIVE.TRANS64.A1T0 RZ, [R0+URZ+0x33450], RZ ;  /* 0x033450ff00ff79a7 */ /* 0x002fe2000810003f */
[----:B------:R-:W1:Y:S02]  /*10df0*/  S2R R2, SR_TID.X ;  /* 0x0000000000027919 */ /* 0x000e640000002100 */
[----:B-1----:R-:W-:Y:S01]  /*10e00*/  LOP3.LUT R2, R2, 0x7f, RZ, 0xc0, !PT ;  /* 0x0000007f02027812 */ /* 0x002fe200078ec0ff */
        /* <DEDUP_REMOVED lines=9> */
[----:B--2---:R-:W-:Y:S01]  /*10ea0*/  LOP3.LUT R0, R3, R0, RZ, 0x3c, !PT ;  /* 0x0000000003007212 */ /* 0x004fe200078e3cff */
[----:B------:R-:W-:-:S07]  /*10eb0*/  IMAD.MOV.U32 R3, RZ, RZ, RZ ;  /* 0x000000ffff037224 */ /* 0x000fce00078e00ff */
.L_x_3174:
[----:B------:R-:W1:Y:S01]  /*10ec0*/  S2R R5, SR_CgaCtaId ;  /* 0x0000000000057919 */ /* 0x000e620000008800 */
[----:B------:R-:W-:Y:S02]  /*10ed0*/  MOV R4, 0x400 ;  /* 0x0000040000047802 */ /* 0x000fe40000000f00 */
[----:B------:R-:W-:Y:S02]  /*10ee0*/  SHF.L.U32 R3, R3, 0x1f, RZ ;  /* 0x0000001f03037819 */ /* 0x000fe400000006ff */
[----:B-1----:R-:W-:-:S04]  /*10ef0*/  LEA R6, R5, R4, 0x18 ;  /* 0x0000000405067211 */ /* 0x002fc800078ec0ff */
[----:B------:R-:W1:Y:S02]  /*10f00*/  SYNCS.PHASECHK.TRANS64.TRYWAIT P0, [R6+URZ+0x33420], R3 ;  /* 0x03342003060075a7 */ /* 0x000e64000800017f */
[----:B-1----:R-:W-:Y:S05]  /*10f10*/  @!P0 BRA `(.L_x_3222) ;  /* 0x0000000c00a08947 */ /* 0x002fea0003800000 */
.L_x_3257:
[----:B------:R-:W2:Y:S02]  /*10f20*/  S2R R4, SR_TID.X ;  /* 0x0000000000047919 */ /* 0x000ea40000002100 */
[----:B--2---:R-:W-:-:S04]  /*10f30*/  SHF.R.U32.HI R4, RZ, 0x5, R4 ;  /* 0x00000005ff047819 */ /* 0x004fc80000011604 */
[----:B------:R-:W-:-:S05]  /*10f40*/  LOP3.LUT R4, R4, 0x3, RZ, 0xc0, !PT ;  /* 0x0000000304047812 */ /* 0x000fca00078ec0ff */
[----:B-1----:R-:W1:Y:S02]  /*10f50*/  SHFL.IDX PT, R3, R4, RZ, 0x1f ;  /* 0x00001fff04037589 */ /* 0x002e6400000e0000 */
[----:B-1----:R-:W-:-:S13]  /*10f60*/  ISETP.NE.AND P0, PT, R3, RZ, PT ;  /* 0x000000ff0300720c */ /* 0x002fda0003f05270 */
        /* <DEDUP_REMOVED lines=8> */
.L_x_3223:
[----:B0-----:R-:W-:Y:S01]  /*10ff0*/  VIADD R8, R6, 0x33440 ;  /* 0x0003344006087836 */ /* 0x001fe20000000000 */
[----:B------:R-:W-:Y:S01]  /*11000*/  SHF.L.U32 R4, R0, 0x1f, RZ ;  /* 0x0000001f00047819 */ /* 0x000fe200000006ff */
[C---:B------:R-:W-:Y:S02]  /*11010*/  VIADD R3, R2.reuse, 0x1 ;  /* 0x0000000102037836 */ /* 0x040fe40000000000 */
[----:B------:R-:W-:-:S03]  /*11020*/  IMAD R7, R2, 0x8, R8 ;  /* 0x0000000802077824 */ /* 0x000fc600078e0208 */
        /* <DEDUP_REMOVED lines=8> */
.L_x_3258:
[----:B------:R-:W1:Y:S02]  /*110b0*/  SYNCS.PHASECHK.TRANS64.TRYWAIT P1, [R5+URZ], R0 ;  /* 0x00000000050075a7 */ /* 0x000e64000802017f */
[----:B-1----:R-:W-:Y:S05]  /*110c0*/  @!P1 BRA `(.L_x_3225) ;  /* 0x0000000c005c9947 */ /* 0x002fea0003800000 */
.L_x_3259:
[----:B------:R-:W-:Y:S05]  /*110d0*/  @!P0 BRA `(.L_x_3226) ;  /* 0x0000000000048947 */ /* 0x000fea0003800000 */
[----:B------:R-:W-:Y:S01]  /*110e0*/  BPT.TRAP 0x1 ;  /* 0x000000040000795c */ /* 0x000fe20000300000 */
.L_x_3226:
[----:B-1----:R-:W-:-:S04]  /*110f0*/  IMAD R5, R2, 0x8, R6 ;  /* 0x0000000802057824 */ /* 0x002fc800078e0206 */
[----:B------:R-:W1:Y:S02]  /*11100*/  SYNCS.PHASECHK.TRANS64.TRYWAIT P1, [R5+URZ+0x33460], R4 ;  /* 0x03346004050075a7 */ /* 0x000e64000802017f */
[----:B-1----:R-:W-:Y:S05]  /*11110*/  @!P1 BRA `(.L_x_3227) ;  /* 0x0000000c005c9947 */ /* 0x002fea0003800000 */
.L_x_3260:
[----:B------:R-:W-:Y:S05]  /*11120*/  @!P0 BRA `(.L_x_3228) ;  /* 0x0000000000048947 */ /* 0x000fea0003800000 */
[----:B------:R-:W-:Y:S01]  /*11130*/  BPT.TRAP 0x1 ;  /* 0x000000040000795c */ /* 0x000fe20000300000 */
.L_x_3228:
[----:B------:R-:W-:-:S04]  /*11140*/  IMAD R3, R3, 0x8, R6 ;  /* 0x0000000803037824 */ /* 0x000fc800078e0206 */
[----:B------:R-:W2:Y:S02]  /*11150*/  SYNCS.PHASECHK.TRANS64.TRYWAIT P1, [R3+URZ+0x33460], R0 ;  /* 0x03346000030075a7 */ /* 0x000ea4000802017f */
[----:B--2---:R-:W-:Y:S05]  /*11160*/  @!P1 BRA `(.L_x_3229) ;  /* 0x0000000c005c9947 */ /* 0x004fea0003800000 */
.L_x_3261:
[----:B------:R-:W-:Y:S05]  /*11170*/  @!P0 BRA `(.L_x_3230) ;  /* 0x0000000000048947 */ /* 0x000fea0003800000 */
[----:B------:R-:W-:Y:S01]  /*11180*/  BPT.TRAP 0x1 ;  /* 0x000000040000795c */ /* 0x000fe20000300000 */
.L_x_3230:
[----:B------:R-:W3:Y:S02]  /*11190*/  SYNCS.PHASECHK.TRANS64.TRYWAIT P0, [R5+URZ+0x33480], R4 ;  /* 0x03348004050075a7 */ /* 0x000ee4000800017f */
[----:B---3--:R-:W-:Y:S05]  /*111a0*/  @!P0 BRA `(.L_x_3231) ;  /* 0x0000000c00608947 */ /* 0x008fea0003800000 */
.L_x_3232:
[----:B----4-:R4:W0:Y:S02]  /*111b0*/  SYNCS.PHASECHK.TRANS64.TRYWAIT P0, [R3+URZ+0x33480], R0 ;  /* 0x03348000030075a7 */ /* 0x010824000800017f */
[----:B0-----:R-:W-:Y:S05]  /*111c0*/  @!P0 NANOSLEEP.SYNCS 0x989680 ;  /* 0x009896800000895d */ /* 0x001fea0003900000 */
[----:B------:R-:W0:Y:S02]  /*111d0*/  @!P0 SYNCS.PHASECHK.TRANS64 P0, [R3+URZ+0x33480], R0 ;  /* 0x03348000030085a7 */ /* 0x000e24000800007f */
[----:B0-----:R-:W-:Y:S05]  /*111e0*/  @!P0 BRA `(.L_x_3232) ;  /* 0xfffffffc00f08947 */ /* 0x001fea000383ffff */
.L_x_3144:
[----:B------:R-:W-:Y:S05]  /*111f0*/  BSYNC B6 ;  /* 0x0000000000067941 */ /* 0x000fea0003800000 */
.L_x_3141:
[----:B------:R-:W-:Y:S05]  /*11200*/  EXIT ;  /* 0x000000000000794d */ /* 0x000fea0003800000 */
.L_x_3148:
[----:B0-----:R-:W-:-:S04]  /*11210*/  IMAD.U32 R3, RZ, RZ, UR40 ;  /* 0x00000028ff037e24 */ /* 0x001fc8000f8e00ff */
[----:B------:R0:W1:Y:S03]  /*11220*/  SYNCS.PHASECHK.TRANS64.TRYWAIT P1, [R3+URZ+0x33400], R6 ;  /* 0x03340006030075a7 */ /* 0x000066000802017f */
[----:B-1----:R-:W-:Y:S05]  /*11230*/  @!P1 NANOSLEEP.SYNCS 0x989680 ;  /* 0x009896800000995d */ /* 0x002fea0003900000 */
[----:B------:R-:W1:Y:S02]  /*11240*/  @!P1 SYNCS.PHASECHK.TRANS64 P1, [R3+URZ+0x33400], R6 ;  /* 0x03340006030095a7 */ /* 0x000e64000802007f */
[----:B-1----:R-:W-:Y:S05]  /*11250*/  @!P1 BRA `(.L_x_3148) ;  /* 0xfffffffc00ec9947 */ /* 0x002fea000383ffff */
[----:B------:R-:W-:Y:S05]  /*11260*/  BRA `(.L_x_3233) ;  /* 0xffffff0400047947 */ /* 0x000fea000383ffff */
.L_x_3152:
[----:B0-----:R-:W-:-:S04]  /*11270*/  IMAD.U32 R3, RZ, RZ, UR40 ;  /* 0x00000028ff037e24 */ /* 0x001fc8000f8e00ff */
[----:B------:R0:W2:Y:S03]  /*11280*/  SYNCS.PHASECHK.TRANS64.TRYWAIT P2, [R3+URZ+0x33430], R6 ;  /* 0x03343006030075a7 */ /* 0x0000a6000804017f */
[----:B--2---:R-:W-:Y:S05]  /*11290*/  @!P2 NANOSLEEP.SYNCS 0x989680 ;  /* 0x009896800000a95d */ /* 0x004fea0003900000 */
[----:B------:R-:W2:Y:S02]  /*112a0*/  @!P2 SYNCS.PHASECHK.TRANS64 P2, [R3+URZ+0x33430], R6 ;  /* 0x033430060300a5a7 */ /* 0x000ea4000804007f */
[----:B--2---:R-:W-:Y:S05]  /*112b0*/  @!P2 BRA `(.L_x_3152) ;  /* 0xfffffffc00eca947 */ /* 0x004fea000383ffff */
[----:B------:R-:W-:Y:S05]  /*112c0*/  BRA `(.L_x_3151) ;  /* 0xffffff04001c7947 */ /* 0x000fea000383ffff */
.L_x_3157:
[----:B-1----:R-:W-:-:S04]  /*112d0*/  IMAD.U32 R12, RZ, RZ, UR4 ;  /* 0x00000004ff0c7e24 */ /* 0x002fc8000f8e00ff */
[----:B------:R1:W2:Y:S03]  /*112e0*/  SYNCS.PHASECHK.TRANS64.TRYWAIT P2, [R12+URZ+0x33430], R11 ;  /* 0x0334300b0c0075a7 */ /* 0x0002a6000804017f */
[----:B--2---:R-:W-:Y:S05]  /*112f0*/  @!P2 NANOSLEEP.SYNCS 0x989680 ;  /* 0x009896800000a95d */ /* 0x004fea0003900000 */
[----:B------:R-:W2:Y:S02]  /*11300*/  @!P2 SYNCS.PHASECHK.TRANS64 P2, [R12+URZ+0x33430], R11 ;  /* 0x0334300b0c00a5a7 */ /* 0x000ea4000804007f */
[----:B--2---:R-:W-:Y:S05]  /*11310*/  @!P2 BRA `(.L_x_3157) ;  /* 0xfffffffc00eca947 */ /* 0x004fea000383ffff */
[----:B------:R-:W-:Y:S05]  /*11320*/  BRA `(.L_x_3154) ;  /* 0xffffff4400307947 */ /* 0x000fea000383ffff */
.L_x_3161:
[----:B-1----:R-:W-:-:S04]  /*11330*/  IMAD.U32 R11, RZ, RZ, UR4 ;  /* 0x00000004ff0b7e24 */ /* 0x002fc8000f8e00ff */
[----:B------:R1:W2:Y:S03]  /*11340*/  SYNCS.PHASECHK.TRANS64.TRYWAIT P2, [R11+URZ+0x33450], R10 ;  /* 0x0334500a0b0075a7 */ /* 0x0002a6000804017f */
[----:B--2---:R-:W-:Y:S05]  /*11350*/  @!P2 NANOSLEEP.SYNCS 0x989680 ;  /* 0x009896800000a95d */ /* 0x004fea0003900000 */
[----:B------:R-:W2:Y:S02]  /*11360*/  @!P2 SYNCS.PHASECHK.TRANS64 P2, [R11+URZ+0x33450], R10 ;  /* 0x0334500a0b00a5a7 */ /* 0x000ea4000804007f */
[----:B--2---:R-:W-:Y:S05]  /*11370*/  @!P2 BRA `(.L_x_3161) ;  /* 0xfffffffc00eca947 */ /* 0x004fea000383ffff */
[----:B------:R-:W-:Y:S05]  /*11380*/  BRA `(.L_x_3158) ;  /* 0xffffff5000547947 */ /* 0x000fea000383ffff */
.L_x_3167:
[----:B-1----:R-:W-:-:S04]  /*11390*/  IMAD.U32 R0, RZ, RZ, UR5 ;  /* 0x00000005ff007e24 */ /* 0x002fc8000f8e00ff */
[----:B------:R1:W2:Y:S03]  /*113a0*/  SYNCS.PHASECHK.TRANS64.TRYWAIT P1, [R0+URZ+0x33450], R5 ;  /* 0x03345005000075a7 */ /* 0x0002a6000802017f */
[----:B--2---:R-:W-:Y:S05]  /*113b0*/  @!P1 NANOSLEEP.SYNCS 0x989680 ;  /* 0x009896800000995d */ /* 0x004fea0003900000 */
[----:B------:R-:W2:Y:S02]  /*113c0*/  @!P1 SYNCS.PHASECHK.TRANS64 P1, [R0+URZ+0x33450], R5 ;  /* 0x03345005000095a7 */ /* 0x000ea4000802007f */
[----:B--2---:R-:W-:Y:S05]  /*113d0*/  @!P1 BRA `(.L_x_3167) ;  /* 0xfffffffc00ec9947 */ /* 0x004fea000383ffff */
[----:B------:R-:W-:Y:S05]  /*113e0*/  BRA `(.L_x_3166) ;  /* 0xffffff7c00207947 */ /* 0x000fea000383ffff */
.L_x_3180:
[----:B------:R-:W-:Y:S02]  /*113f0*/  IMAD.MOV.U32 R13, RZ, RZ, R7 ;  /* 0x000000ffff0d7224 */ /* 0x000fe400078e0007 */
[----:B------:R-:W-:Y:S02]  /*11400*/  IMAD.MOV.U32 R12, RZ, RZ, RZ ;  /* 0x000000ffff0c7224 */ /* 0x000fe400078e00ff */
[----:B------:R-:W-:Y:S02]  /*11410*/  IMAD.MOV.U32 R11, RZ, RZ, 0x1f ;  /* 0x0000001fff0b7424 */ /* 0x000fe400078e00ff */
[----:B------:R-:W-:-:S07]  /*11420*/  IMAD.MOV.U32 R15, RZ, RZ, -0x1 ;  /* 0xffffffffff0f7424 */ /* 0x000fce00078e00ff */
[----:B0-----:R-:W-:Y:S05]  /*11430*/  WARPSYNC.COLLECTIVE R15, `(.L_x_3234) ;  /* 0x000000000f087348 */ /* 0x001fea0003c00000 */
[----:B------:R1:W2:Y:S02]  /*11440*/  SHFL.IDX P6, R14, R13, R12, R11 ;  /* 0x0000000c0d0e7389 */ /* 0x0002a400000c000b */
[----:B012---:R-:W-:Y:S01]  /*11450*/  ENDCOLLECTIVE ;  /* 0x000000000000791b */ /* 0x007fe20003800000 */
.L_x_3234:
[----:B------:R-:W-:Y:S05]  /*11460*/  BRA `(.L_x_3235) ;  /* 0xffffffc400507947 */ /* 0x000fea000383ffff */
.L_x_3182:
[----:B------:R-:W-:Y:S01]  /*11470*/  BSSY B0, `(.L_x_3236) ;  /* 0x0000006000007945 */ /* 0x000fe20003800000 */
[----:B------:R-:W-:-:S07]  /*11480*/  IMAD.MOV.U32 R15, RZ, RZ, -0x1 ;  /* 0xffffffffff0f7424 */ /* 0x000fce00078e00ff */
[----:B01----:R-:W-:Y:S05]  /*11490*/  WARPSYNC.COLLECTIVE R15, `(.L_x_3237) ;  /* 0x000000000f0c7348 */ /* 0x003fea0003c00000 */
[----:B------:R-:W-:Y:S02]  /*114a0*/  ELECT P6, UR62, PT ;  /* 0x00000000003e782f */ /* 0x000fe400038c0000 */
[----:B------:R-:W-:Y:S01]  /*114b0*/  MOV R14, UR62 ;  /* 0x0000003e000e7c02 */ /* 0x000fe20008000f00 */
[----:B01----:R-:W-:Y:S10]  /*114c0*/  ENDCOLLECTIVE ;  /* 0x000000000000791b */ /* 0x003ff40003800000 */
.L_x_3237:
[----:B------:R-:W-:Y:S05]  /*114d0*/  BSYNC B0 ;  /* 0x0000000000007941 */ /* 0x000fea0003800000 */
.L_x_3236:
[----:B------:R-:W-:Y:S05]  /*114e0*/  BRA `(.L_x_3238) ;  /* 0xffffffc4005c7947 */ /* 0x000fea000383ffff */
.L_x_3184:
[----:B--2---:R-:W-:-:S04]  /*114f0*/  IMAD.U32 R3, RZ, RZ, UR40 ;  /* 0x00000028ff037e24 */ /* 0x004fc8000f8e00ff */
[----:B------:R2:W3:Y:S03]  /*11500*/  SYNCS.PHASECHK.TRANS64.TRYWAIT P0, [R3+URZ+0x33480], R2 ;  /* 0x03348002030075a7 */ /* 0x0004e6000800017f */
[----:B---3--:R-:W-:Y:S05]  /*11510*/  @!P0 NANOSLEEP.SYNCS 0x989680 ;  /* 0x009896800000895d */ /* 0x008fea0003900000 */
[----:B------:R-:W3:Y:S02]  /*11520*/  @!P0 SYNCS.PHASECHK.TRANS64 P0, [R3+URZ+0x33480], R2 ;  /* 0x03348002030085a7 */ /* 0x000ee4000800007f */
[----:B---3--:R-:W-:Y:S05]  /*11530*/  @!P0 BRA `(.L_x_3184) ;  /* 0xfffffffc00ec8947 */ /* 0x008fea000383ffff */
[----:B------:R-:W-:Y:S05]  /*11540*/  BRA `(.L_x_3239) ;  /* 0xffffffc400a87947 */ /* 0x000fea000383ffff */
.L_x_3186:
[----:B--2---:R-:W-:-:S04]  /*11550*/  IMAD.U32 R3, RZ, RZ, UR40 ;  /* 0x00000028ff037e24 */ /* 0x004fc8000f8e00ff */
[----:B------:R2:W3:Y:S03]  /*11560*/  SYNCS.PHASECHK.TRANS64.TRYWAIT P0, [R3+URZ+0x33440], R2 ;  /* 0x03344002030075a7 */ /* 0x0004e6000800017f */
[----:B---3--:R-:W-:Y:S05]  /*11570*/  @!P0 NANOSLEEP.SYNCS 0x989680 ;  /* 0x009896800000895d */ /* 0x008fea0003900000 */
[----:B------:R-:W3:Y:S02]  /*11580*/  @!P0 SYNCS.PHASECHK.TRANS64 P0, [R3+URZ+0x33440], R2 ;  /* 0x03344002030085a7 */ /* 0x000ee4000800007f */
[----:B---3--:R-:W-:Y:S05]  /*11590*/  @!P0 BRA `(.L_x_3186) ;  /* 0xfffffffc00ec8947 */ /* 0x008fea000383ffff */
[----:B------:R-:W-:Y:S05]  /*115a0*/  BRA `(.L_x_3240) ;  /* 0xffffffc8001c7947 */ /* 0x000fea000383ffff */
.L_x_3189:
        /* <DEDUP_REMOVED lines=8> */
.L_x_3241:
[----:B------:R-:W-:Y:S02]  /*11630*/  VIADD R21, R5, 0x40 ;  /* 0x0000004005157836 */ /* 0x000fe40000000000 */
[----:B------:R-:W-:Y:S02]  /*11640*/  IMAD.MOV.U32 R13, RZ, RZ, R4 ;  /* 0x000000ffff0d7224 */ /* 0x000fe400078e0004 */
[----:B------:R-:W-:-:S07]  /*11650*/  IMAD.MOV.U32 R6, RZ, RZ, R14 ;  /* 0x000000ffff067224 */ /* 0x000fce00078e000e */
[----:B------:R-:W-:Y:S05]  /*11660*/  WARPSYNC.COLLECTIVE R15, `(.L_x_3242) ;  /* 0x000000000f087348 */ /* 0x000fea0003c00000 */
[----:B------:R0:W1:Y:S02]  /*11670*/  SHFL.IDX P6, R14, R13, R12, R11 ;  /* 0x0000000c0d0e7389 */ /* 0x00006400000c000b */
[----:B01----:R-:W-:Y:S01]  /*11680*/  ENDCOLLECTIVE ;  /* 0x000000000000791b */ /* 0x003fe20003800000 */
.L_x_3242:
[----:B------:R-:W-:Y:S02]  /*11690*/  ULDC UR4, c[0x0][0x288] ;  /* 0x0000a20000047ab9 */ /* 0x000fe40000000800 */
[----:B------:R-:W-:-:S05]  /*116a0*/  IMAD R2, R9, UR4, RZ ;  /* 0x0000000409027c24 */ /* 0x000fca000f8e02ff */
[C---:B------:R-:W-:Y:S01]  /*116b0*/  ISETP.GE.AND P4, PT, R5.reuse, R2, PT ;  /* 0x000000020500720c */ /* 0x040fe20003f86270 */
[----:B------:R-:W-:Y:S02]  /*116c0*/  VIADD R11, R5, 0x20 ;  /* 0x00000020050b7836 */ /* 0x000fe40000000000 */
[----:B------:R-:W-:Y:S02]  /*116d0*/  IMAD.MOV.U32 R13, RZ, RZ, R3 ;  /* 0x000000ffff0d7224 */ /* 0x000fe400078e0003 */
[----:B------:R-:W-:-:S08]  /*116e0*/  IMAD.MOV.U32 R12, RZ, RZ, 0x1 ;  /* 0x00000001ff0c7424 */ /* 0x000fd000078e00ff */
[----:B------:R-:W-:Y:S02]  /*116f0*/  @!P4 VIADD R9, R0, UR40 ;  /* 0x000000280009cc36 */ /* 0x000fe40008000000 */
[----:B------:R-:W-:-:S05]  /*11700*/  IMAD.MOV.U32 R7, RZ, RZ, R14 ;  /* 0x000000ffff077224 */ /* 0x000fca00078e000e */
[----:B------:R-:W-:-:S05]  /*11710*/  @!P4 IADD3 R7, P3, R8, R7, RZ ;  /* 0x000000070807c210 */ /* 0x000fca0007f7e0ff */
[----:B------:R-:W-:Y:S01]  /*11720*/  @!P4 IMAD.X R6, RZ, RZ, R6, P3 ;  /* 0x000000ffff06c224 */ /* 0x000fe200018e0606 */
[----:B------:R-:W-:Y:S01]  /*11730*/  ISETP.GE.AND P3, PT, R11, R2, PT ;  /* 0x000000020b00720c */ /* 0x000fe20003f66270 */
[----:B------:R-:W-:-:S03]  /*11740*/  IMAD.MOV.U32 R11, RZ, RZ, 0x1c1f ;  /* 0x00001c1fff0b7424 */ /* 0x000fc600078e00ff */
[----:B------:R-:W-:-:S09]  /*11750*/  @!P4 LOP3.LUT R7, R7, R6, RZ, 0x3c, !PT ;  /* 0x000000060707c212 */ /* 0x000fd200078e3cff */
[----:B------:R-:W-:Y:S05]  /*11760*/  WARPSYNC.COLLECTIVE R15, `(.L_x_3243) ;  /* 0x000000000f087348 */ /* 0x000fea0003c00000 */
[----:B------:R0:W1:Y:S02]  /*11770*/  SHFL.IDX P6, R14, R13, R12, R11 ;  /* 0x0000000c0d0e7389 */ /* 0x00006400000c000b */
[----:B01----:R-:W-:Y:S01]  /*11780*/  ENDCOLLECTIVE ;  /* 0x000000000000791b */ /* 0x003fe20003800000 */
.L_x_3243:
[----:B------:R-:W-:-:S04]  /*11790*/  @!P4 LOP3.LUT R6, R7, R6, RZ, 0x3c, !PT ;  /* 0x000000060706c212 */ /* 0x000fc800078e3cff */
[----:B------:R-:W-:-:S05]  /*117a0*/  @!P4 LOP3.LUT R7, R7, R6, RZ, 0x3c, !PT ;  /* 0x000000060707c212 */ /* 0x000fca00078e3cff */
[----:B------:R-:W-:Y:S01]  /*117b0*/  @!PT LDS RZ, [RZ] ;  /* 0x00000000fffff984 */ /* 0x000fe20000000800 */
[----:B------:R-:W-:Y:S01]  /*117c0*/  @!PT LDS RZ, [RZ] ;  /* 0x00000000fffff984 */ /* 0x000fe20000000800 */
[----:B------:R-:W-:Y:S01]  /*117d0*/  @!PT LDS RZ, [RZ] ;  /* 0x00000000fffff984 */ /* 0x000fe20000000800 */
[----:B------:R-:W-:Y:S01]  /*117e0*/  @!P4 LDGSTS.E.BYPASS.LTC128B.128 [R9+0x1e200], desc[UR38][R6.64], !P2 ;  /* 0x1e2000000609cfae */ /* 0x000fe2000d101d66 */
[----:B------:R-:W-:-:S03]  /*117f0*/  IMAD.MOV.U32 R13, RZ, RZ, R4 ;  /* 0x000000ffff0d7224 */ /* 0x000fc600078e0004 */
[----:B------:R-:W-:Y:S04]  /*11800*/  @!P4 LDGSTS.E.BYPASS.LTC128B.128 [R9+0x20200], desc[UR38][R6.64+0x40], !P0 ;  /* 0x202000400609cfae */ /* 0x000fe8000c101d66 */
[----:B------:R0:W-:Y:S02]  /*11810*/  @!P4 LDGSTS.E.BYPASS.LTC128B.128 [R9+0x22200], desc[UR38][R6.64+0x80], !P1 ;  /* 0x222000800609cfae */ /* 0x0001e4000c901d66 */
[----:B0-----:R-:W-:-:S07]  /*11820*/  IMAD.MOV.U32 R6, RZ, RZ, R14 ;  /* 0x000000ffff067224 */ /* 0x001fce00078e000e */
[----:B------:R-:W-:Y:S05]  /*11830*/  WARPSYNC.COLLECTIVE R15, `(.L_x_3244) ;  /* 0x000000000f087348 */ /* 0x000fea0003c00000 */
[----:B------:R0:W1:Y:S02]  /*11840*/  SHFL.IDX P6, R14, R13, R12, R11 ;  /* 0x0000000c0d0e7389 */ /* 0x00006400000c000b */
[----:B01----:R-:W-:Y:S01]  /*11850*/  ENDCOLLECTIVE ;  /* 0x000000000000791b */ /* 0x003fe20003800000 */
.L_x_3244:
[----:B------:R-:W-:Y:S02]  /*11860*/  @!P3 VIADD R9, R0, UR40 ;  /* 0x000000280009bc36 */ /* 0x000fe40008000000 */
[----:B------:R-:W-:Y:S02]  /*11870*/  IMAD.MOV.U32 R13, RZ, RZ, R3 ;  /* 0x000000ffff0d7224 */ /* 0x000fe400078e0003 */
[----:B------:R-:W-:Y:S02]  /*11880*/  IMAD.MOV.U32 R12, RZ, RZ, 0x2 ;  /* 0x00000002ff0c7424 */ /* 0x000fe400078e00ff */
[----:B------:R-:W-:-:S07]  /*11890*/  IMAD.MOV.U32 R7, RZ, RZ, R14 ;  /* 0x000000ffff077224 */ /* 0x000fce00078e000e */
[----:B------:R-:W-:Y:S05]  /*118a0*/  WARPSYNC.COLLECTIVE R15, `(.L_x_3245) ;  /* 0x000000000f087348 */ /* 0x000fea0003c00000 */
[----:B------:R0:W1:Y:S02]  /*118b0*/  SHFL.IDX P6, R14, R13, R12, R11 ;  /* 0x0000000c0d0e7389 */ /* 0x00006400000c000b */
[----:B01----:R-:W-:Y:S01]  /*118c0*/  ENDCOLLECTIVE ;  /* 0x000000000000791b */ /* 0x003fe20003800000 */
.L_x_3245:
        /* <DEDUP_REMOVED lines=10> */
[----:B------:R-:W-:Y:S04]  /*11970*/  @!P3 LDGSTS.E.BYPASS.LTC128B.128 [R9+0x20a00], desc[UR38][R6.64+0x40], !P0 ;  /* 0x20a000400609bfae */ /* 0x000fe8000c101d66 */
[----:B------:R0:W-:Y:S01]  /*11980*/  @!P3 LDGSTS.E.BYPASS.LTC128B.128 [R9+0x22a00], desc[UR38][R6.64+0x80], !P1 ;  /* 0x22a000800609bfae */ /* 0x0001e2000c901d66 */
[----:B------:R-:W-:Y:S01]  /*11990*/  ISETP.GE.AND P3, PT, R21, R2, PT ;  /* 0x000000021500720c */ /* 0x000fe20003f66270 */
[----:B0-----:R-:W-:-:S12]  /*119a0*/  IMAD.MOV.U32 R6, RZ, RZ, R14 ;  /* 0x000000ffff067224 */ /* 0x001fd800078e000e */
[----:B------:R-:W-:Y:S05]  /*119b0*/  WARPSYNC.COLLECTIVE R15, `(.L_x_3246) ;  /* 0x000000000f087348 */ /* 0x000fea0003c00000 */
[----:B------:R0:W1:Y:S02]  /*119c0*/  SHFL.IDX P6, R14, R13, R12, R11 ;  /* 0x0000000c0d0e7389 */ /* 0x00006400000c000b */
[----:B01----:R-:W-:Y:S01]  /*119d0*/  ENDCOLLECTIVE ;  /* 0x000000000000791b */ /* 0x003fe20003800000 */
.L_x_3246:
[----:B------:R-:W-:Y:S02]  /*119e0*/  @!P3 VIADD R21, R0, UR40 ;  /* 0x000000280015bc36 */ /* 0x000fe40008000000 */
[----:B------:R-:W-:Y:S02]  /*119f0*/  IMAD.MOV.U32 R13, RZ, RZ, R3 ;  /* 0x000000ffff0d7224 */ /* 0x000fe400078e0003 */
[----:B------:R-:W-:Y:S02]  /*11a00*/  IMAD.MOV.U32 R12, RZ, RZ, 0x3 ;  /* 0x00000003ff0c7424 */ /* 0x000fe400078e00ff */
[----:B------:R-:W-:-:S07]  /*11a10*/  IMAD.MOV.U32 R7, RZ, RZ, R14 ;  /* 0x000000ffff077224 */ /* 0x000fce00078e000e */
[----:B------:R-:W-:Y:S05]  /*11a20*/  WARPSYNC.COLLECTIVE R15, `(.L_x_3247) ;  /* 0x000000000f087348 */ /* 0x000fea0003c00000 */
[----:B------:R0:W1:Y:S02]  /*11a30*/  SHFL.IDX P6, R14, R13, R12, R11 ;  /* 0x0000000c0d0e7389 */ /* 0x00006400000c000b */
[----:B01----:R-:W-:Y:S01]  /*11a40*/  ENDCOLLECTIVE ;  /* 0x000000000000791b */ /* 0x003fe20003800000 */
.L_x_3247:
        /* <DEDUP_REMOVED lines=11> */
[----:B------:R0:W-:Y:S04]  /*11b00*/  @!P3 LDGSTS.E.BYPASS.LTC128B.128 [R21+0x21200], desc[UR38][R6.64+0x40], !P0 ;  /* 0x212000400615bfae */ /* 0x0001e8000c101d66 */
[----:B------:R0:W-:Y:S02]  /*11b10*/  @!P3 LDGSTS.E.BYPASS.LTC128B.128 [R21+0x23200], desc[UR38][R6.64+0x80], !P1 ;  /* 0x232000800615bfae */ /* 0x0001e4000c901d66 */
[----:B0-----:R-:W-:Y:S05]  /*11b20*/  WARPSYNC.COLLECTIVE R15, `(.L_x_3248) ;  /* 0x000000000f087348 */ /* 0x001fea0003c00000 */
[----:B------:R1:W2:Y:S02]  /*11b30*/  SHFL.IDX P6, R14, R13, R12, R11 ;  /* 0x0000000c0d0e7389 */ /* 0x0002a400000c000b */
[----:B012---:R-:W-:Y:S01]  /*11b40*/  ENDCOLLECTIVE ;  /* 0x000000000000791b */ /* 0x007fe20003800000 */
.L_x_3248:
[----:B------:R-:W-:Y:S05]  /*11b50*/  BRA `(.L_x_3249) ;  /* 0xffffffcc00547947 */ /* 0x000fea000383ffff */
.L_x_3192:
[----:B-1----:R-:W-:-:S04]  /*11b60*/  IMAD.U32 R3, RZ, RZ, UR40 ;  /* 0x00000028ff037e24 */ /* 0x002fc8000f8e00ff */
[----:B------:R1:W2:Y:S03]  /*11b70*/  SYNCS.PHASECHK.TRANS64.TRYWAIT P0, [R3+URZ+0x33420], R0 ;  /* 0x03342000030075a7 */ /* 0x0002a6000800017f */
[----:B--2---:R-:W-:Y:S05]  /*11b80*/  @!P0 NANOSLEEP.SYNCS 0x989680 ;  /* 0x009896800000895d */ /* 0x004fea0003900000 */
[----:B------:R-:W2:Y:S02]  /*11b90*/  @!P0 SYNCS.PHASECHK.TRANS64 P0, [R3+URZ+0x33420], R0 ;  /* 0x03342000030085a7 */ /* 0x000ea4000800007f */
[----:B--2---:R-:W-:Y:S05]  /*11ba0*/  @!P0 BRA `(.L_x_3192) ;  /* 0xfffffffc00ec8947 */ /* 0x004fea000383ffff */
[----:B------:R-:W-:Y:S05]  /*11bb0*/  BRA `(.L_x_3250) ;  /* 0xffffffcc00a47947 */ /* 0x000fea000383ffff */
.L_x_3197:
[----:B0-----:R0:W1:Y:S02]  /*11bc0*/  SYNCS.PHASECHK.TRANS64.TRYWAIT P0, [R6+URZ+0x33480], R5 ;  /* 0x03348005060075a7 */ /* 0x001064000800017f */
[----:B-1----:R-:W-:Y:S05]  /*11bd0*/  @!P0 NANOSLEEP.SYNCS 0x989680 ;  /* 0x009896800000895d */ /* 0x002fea0003900000 */
[----:B------:R-:W1:Y:S02]  /*11be0*/  @!P0 SYNCS.PHASECHK.TRANS64 P0, [R6+URZ+0x33480], R5 ;  /* 0x03348005060085a7 */ /* 0x000e64000800007f */
[----:B-1----:R-:W-:Y:S05]  /*11bf0*/  @!P0 BRA `(.L_x_3197) ;  /* 0xfffffffc00f08947 */ /* 0x002fea000383ffff */
[----:B------:R-:W-:Y:S05]  /*11c00*/  BRA `(.L_x_3251) ;  /* 0xffffffd000587947 */ /* 0x000fea000383ffff */
.L_x_3203:
[----:B-1----:R1:W2:Y:S02]  /*11c10*/  SYNCS.PHASECHK.TRANS64.TRYWAIT P0, [R6+URZ+0x33440], R5 ;  /* 0x03344005060075a7 */ /* 0x0022a4000800017f */
[----:B--2---:R-:W-:Y:S05]  /*11c20*/  @!P0 NANOSLEEP.SYNCS 0x989680 ;  /* 0x009896800000895d */ /* 0x004fea0003900000 */
[----:B------:R-:W2:Y:S02]  /*11c30*/  @!P0 SYNCS.PHASECHK.TRANS64 P0, [R6+URZ+0x33440], R5 ;  /* 0x03344005060085a7 */ /* 0x000ea4000800007f */
[----:B--2---:R-:W-:Y:S05]  /*11c40*/  @!P0 BRA `(.L_x_3203) ;  /* 0xfffffffc00f08947 */ /* 0x004fea000383ffff */
[----:B------:R-:W-:Y:S05]  /*11c50*/  BRA `(.L_x_3252) ;  /* 0xffffffd400447947 */ /* 0x000fea000383ffff */
.L_x_3210:
[----:B0-----:R0:W1:Y:S02]  /*11c60*/  SYNCS.PHASECHK.TRANS64.TRYWAIT P0, [R3+URZ+0x33470], R4 ;  /* 0x03347004030075a7 */ /* 0x001064000800017f */
[----:B-1----:R-:W-:Y:S05]  /*11c70*/  @!P0 NANOSLEEP.SYNCS 0x989680 ;  /* 0x009896800000895d */ /* 0x002fea0003900000 */
[----:B------:R-:W1:Y:S02]  /*11c80*/  @!P0 SYNCS.PHASECHK.TRANS64 P0, [R3+URZ+0x33470], R4 ;  /* 0x03347004030085a7 */ /* 0x000e64000800007f */
[----:B-1----:R-:W-:Y:S05]  /*11c90*/  @!P0 BRA `(.L_x_3210) ;  /* 0xfffffffc00f08947 */ /* 0x002fea000383ffff */
[----:B------:R-:W-:Y:S05]  /*11ca0*/  BRA `(.L_x_3253) ;  /* 0xffffffd800447947 */ /* 0x000fea000383ffff */
.L_x_3212:
[----:B0-----:R0:W1:Y:S02]  /*11cb0*/  SYNCS.PHASECHK.TRANS64.TRYWAIT P0, [R3+URZ+0x33460], R4 ;  /* 0x03346004030075a7 */ /* 0x001064000800017f */
[----:B-1----:R-:W-:Y:S05]  /*11cc0*/  @!P0 NANOSLEEP.SYNCS 0x989680 ;  /* 0x009896800000895d */ /* 0x002fea0003900000 */
[----:B------:R-:W1:Y:S02]  /*11cd0*/  @!P0 SYNCS.PHASECHK.TRANS64 P0, [R3+URZ+0x33460], R4 ;  /* 0x03346004030085a7 */ /* 0x000e64000800007f */
[----:B-1----:R-:W-:Y:S05]  /*11ce0*/  @!P0 BRA `(.L_x_3212) ;  /* 0xfffffffc00f08947 */ /* 0x002fea000383ffff */
[----:B------:R-:W-:Y:S05]  /*11cf0*/  BRA `(.L_x_3254) ;  /* 0xffffffd800487947 */ /* 0x000fea000383ffff */
.L_x_3218:
[----:B-1----:R1:W2:Y:S02]  /*11d00*/  SYNCS.PHASECHK.TRANS64.TRYWAIT P0, [R0+URZ+0x33470], R3 ;  /* 0x03347003000075a7 */ /* 0x0022a4000800017f */
[----:B--2---:R-:W-:Y:S05]  /*11d10*/  @!P0 NANOSLEEP.SYNCS 0x989680 ;  /* 0x009896800000895d */ /* 0x004fea0003900000 */
[----:B------:R-:W2:Y:S02]  /*11d20*/  @!P0 SYNCS.PHASECHK.TRANS64 P0, [R0+URZ+0x33470], R3 ;  /* 0x03347003000085a7 */ /* 0x000ea4000800007f */
[----:B--2---:R-:W-:Y:S05]  /*11d30*/  @!P0 BRA `(.L_x_3218) ;  /* 0xfffffffc00f08947 */ /* 0x004fea000383ffff */
[----:B------:R-:W-:Y:S05]  /*11d40*/  BRA `(.L_x_3255) ;  /* 0xffffffe400587947 */ /* 0x000fea000383ffff */
.L_x_3220:
[----:B-1----:R1:W2:Y:S02]  /*11d50*/  SYNCS.PHASECHK.TRANS64.TRYWAIT P0, [R0+URZ+0x33460], R3 ;  /* 0x03346003000075a7 */ /* 0x0022a4000800017f */
[----:B--2---:R-:W-:Y:S05]  /*11d60*/  @!P0 NANOSLEEP.SYNCS 0x989680 ;  /* 0x009896800000895d */ /* 0x004fea0003900000 */
[----:B------:R-:W2:Y:S02]  /*11d70*/  @!P0 SYNCS.PHASECHK.TRANS64 P0, [R0+URZ+0x33460], R3 ;  /* 0x03346003000085a7 */ /* 0x000ea4000800007f */
[----:B--2---:R-:W-:Y:S05]  /*11d80*/  @!P0 BRA `(.L_x_3220) ;  /* 0xfffffffc00f08947 */ /* 0x004fea000383ffff */
[----:B------:R-:W-:Y:S05]  /*11d90*/  BRA `(.L_x_3256) ;  /* 0xffffffe400607947 */ /* 0x000fea000383ffff */
.L_x_3222:
[----:B-1----:R1:W2:Y:S02]  /*11da0*/  SYNCS.PHASECHK.TRANS64.TRYWAIT P0, [R6+URZ+0x33420], R3 ;  /* 0x03342003060075a7 */ /* 0x0022a4000800017f */
[----:B--2---:R-:W-:Y:S05]  /*11db0*/  @!P0 NANOSLEEP.SYNCS 0x989680 ;  /* 0x009896800000895d */ /* 0x004fea0003900000 */
[----:B------:R-:W2:Y:S02]  /*11dc0*/  @!P0 SYNCS.PHASECHK.TRANS64 P0, [R6+URZ+0x33420], R3 ;  /* 0x03342003060085a7 */ /* 0x000ea4000800007f */
[----:B--2---:R-:W-:Y:S05]  /*11dd0*/  @!P0 BRA `(.L_x_3222) ;  /* 0xfffffffc00f08947 */ /* 0x004fea000383ffff */
[----:B------:R-:W-:Y:S05]  /*11de0*/  BRA `(.L_x_3257) ;  /* 0xfffffff0004c7947 */ /* 0x000fea000383ffff */
.L_x_3224:
[----:B0-----:R0:W1:Y:S02]  /*11df0*/  SYNCS.PHASECHK.TRANS64.TRYWAIT P1, [R7+URZ], R4 ;  /* 0x00000004070075a7 */ /* 0x001064000802017f */
[----:B-1----:R-:W-:Y:S05]  /*11e00*/  @!P1 NANOSLEEP.SYNCS 0x989680 ;  /* 0x009896800000995d */ /* 0x002fea0003900000 */
[----:B------:R-:W1:Y:S02]  /*11e10*/  @!P1 SYNCS.PHASECHK.TRANS64 P1, [R7+URZ], R4 ;  /* 0x00000004070095a7 */ /* 0x000e64000802007f */
[----:B-1----:R-:W-:Y:S05]  /*11e20*/  @!P1 BRA `(.L_x_3224) ;  /* 0xfffffffc00f09947 */ /* 0x002fea000383ffff */
[----:B------:R-:W-:Y:S05]  /*11e30*/  BRA `(.L_x_3258) ;  /* 0xfffffff0009c7947 */ /* 0x000fea000383ffff */
.L_x_3225:
[----:B-1----:R1:W2:Y:S02]  /*11e40*/  SYNCS.PHASECHK.TRANS64.TRYWAIT P1, [R5+URZ], R0 ;  /* 0x00000000050075a7 */ /* 0x0022a4000802017f */
[----:B--2---:R-:W-:Y:S05]  /*11e50*/  @!P1 NANOSLEEP.SYNCS 0x989680 ;  /* 0x009896800000995d */ /* 0x004fea0003900000 */
[----:B------:R-:W2:Y:S02]  /*11e60*/  @!P1 SYNCS.PHASECHK.TRANS64 P1, [R5+URZ], R0 ;  /* 0x00000000050095a7 */ /* 0x000ea4000802007f */
[----:B--2---:R-:W-:Y:S05]  /*11e70*/  @!P1 BRA `(.L_x_3225) ;  /* 0xfffffffc00f09947 */ /* 0x004fea000383ffff */
[----:B------:R-:W-:Y:S05]  /*11e80*/  BRA `(.L_x_3259) ;  /* 0xfffffff000907947 */ /* 0x000fea000383ffff */
.L_x_3227:
[----:B-1----:R1:W2:Y:S02]  /*11e90*/  SYNCS.PHASECHK.TRANS64.TRYWAIT P1, [R5+URZ+0x33460], R4 ;  /* 0x03346004050075a7 */ /* 0x0022a4000802017f */
[----:B--2---:R-:W-:Y:S05]  /*11ea0*/  @!P1 NANOSLEEP.SYNCS 0x989680 ;  /* 0x009896800000995d */ /* 0x004fea0003900000 */
[----:B------:R-:W2:Y:S02]  /*11eb0*/  @!P1 SYNCS.PHASECHK.TRANS64 P1, [R5+URZ+0x33460], R4 ;  /* 0x03346004050095a7 */ /* 0x000ea4000802007f */
[----:B--2---:R-:W-:Y:S05]  /*11ec0*/  @!P1 BRA `(.L_x_3227) ;  /* 0xfffffffc00f09947 */ /* 0x004fea000383ffff */
[----:B------:R-:W-:Y:S05]  /*11ed0*/  BRA `(.L_x_3260) ;  /* 0xfffffff000907947 */ /* 0x000fea000383ffff */
.L_x_3229:
[----:B--2---:R2:W3:Y:S02]  /*11ee0*/  SYNCS.PHASECHK.TRANS64.TRYWAIT P1, [R3+URZ+0x33460], R0 ;  /* 0x03346000030075a7 */ /* 0x0044e4000802017f */
[----:B---3--:R-:W-:Y:S05]  /*11ef0*/  @!P1 NANOSLEEP.SYNCS 0x989680 ;  /* 0x009896800000995d */ /* 0x008fea0003900000 */
[----:B------:R-:W3:Y:S02]  /*11f00*/  @!P1 SYNCS.PHASECHK.TRANS64 P1, [R3+URZ+0x33460], R0 ;  /* 0x03346000030095a7 */ /* 0x000ee4000802007f */
[----:B---3--:R-:W-:Y:S05]  /*11f10*/  @!P1 BRA `(.L_x_3229) ;  /* 0xfffffffc00f09947 */ /* 0x008fea000383ffff */
[----:B------:R-:W-:Y:S05]  /*11f20*/  BRA `(.L_x_3261) ;  /* 0xfffffff000907947 */ /* 0x000fea000383ffff */
.L_x_3231:
[----:B---3--:R3:W4:Y:S02]  /*11f30*/  SYNCS.PHASECHK.TRANS64.TRYWAIT P0, [R5+URZ+0x33480], R4 ;  /* 0x03348004050075a7 */ /* 0x008724000800017f */
[----:B----4-:R-:W-:Y:S05]  /*11f40*/  @!P0 NANOSLEEP.SYNCS 0x989680 ;  /* 0x009896800000895d */ /* 0x010fea0003900000 */
[----:B------:R-:W4:Y:S02]  /*11f50*/  @!P0 SYNCS.PHASECHK.TRANS64 P0, [R5+URZ+0x33480], R4 ;  /* 0x03348004050085a7 */ /* 0x000f24000800007f */
[----:B----4-:R-:W-:Y:S05]  /*11f60*/  @!P0 BRA `(.L_x_3231) ;  /* 0xfffffffc00f08947 */ /* 0x010fea000383ffff */
[----:B------:R-:W-:Y:S05]  /*11f70*/  BRA `(.L_x_3232) ;  /* 0xfffffff0008c7947 */ /* 0x000fea000383ffff */
.L_x_3262:
        /* <DEDUP_REMOVED lines=16> */
.L_x_13347:


//--------------------- .text._ZN7cutlass13device_kernelIN5flash11enable_sm90INS1_16FlashAttnFwdSm90INS1_25CollectiveMainloopFwdSm90ILi2EN4cute5tupleIJNS5_1CILi1EEES8_S8_EEENS6_IJNS7_ILi128EEENS7_ILi160EEENS7_ILi192EEEEEELi192ENS_12float_e4m3_tEfNS_4arch4Sm90ELb0ELb0ELb1ELb1ELb0ELb0ELb0ELb1ELb1ELb1ELb1ELb0EEENS1_21CollectiveEpilogueFwdINS6_IJSA_SC_SB_EEES9_NS_10bfloat16_tESG_Li256ELb1ELb1ELb1ELb1EEENS1_36VarlenDynamicPersistentTileSchedulerILi128ELi160ELi256ELi128ELb1ELb1ELb1ELb0ELb1ELb1EEEEEEEEEvNT_6ParamsE --------------------------
	.section	.text._ZN7cutlass13device_kernelIN5flash11enable_sm90INS1_16FlashAttnFwdSm90INS1_25CollectiveMainloopFwdSm90ILi2EN4cute5tupleIJNS5_1CILi1EEES8_S8_EEENS6_IJNS7_ILi128EEENS7_ILi160EEENS7_ILi192EEEEEELi192ENS_12float_e4m3_tEfNS_4arch4Sm90ELb0ELb0ELb1ELb1ELb0ELb0ELb0ELb1ELb1ELb1ELb1ELb0EEENS1_21CollectiveEpilogueFwdINS6_IJSA_SC_SB_EEES9_NS_10bfloat16_tESG_Li256ELb1ELb1ELb1ELb1EEENS1_36VarlenDynamicPersistentTileSchedulerILi128ELi160ELi256ELi128ELb1ELb1ELb1ELb0ELb1ELb1EEEEEEEEEvNT_6ParamsE,"ax",@progbits
	.align	128
.text._ZN7cutlass13device_kernelIN5flash11enable_sm90INS1_16FlashAttnFwdSm90INS1_25CollectiveMainloopFwdSm90ILi2EN4cute5tupleIJNS5_1CILi1EEES8_S8_EEENS6_IJNS7_ILi128EEENS7_ILi160EEENS7_ILi192EEEEEELi192ENS_12float_e4m3_tEfNS_4arch4Sm90ELb0ELb0ELb1ELb1ELb0ELb0ELb0ELb1ELb1ELb1ELb1ELb0EEENS1_21CollectiveEpilogueFwdINS6_IJSA_SC_SB_EEES9_NS_10bfloat16_tESG_Li256ELb1ELb1ELb1ELb1EEENS1_36VarlenDynamicPersistentTileSchedulerILi128ELi160ELi256ELi128ELb1ELb1ELb1ELb0ELb1ELb1EEEEEEEEEvNT_6ParamsE:
        .type           _ZN7cutlass13device_kernelIN5flash11enable_sm90INS1_16FlashAttnFwdSm90INS1_25CollectiveMainloopFwdSm90ILi2EN4cute5tupleIJNS5_1CILi1EEES8_S8_EEENS6_IJNS7_ILi128EEENS7_ILi160EEENS7_ILi192EEEEEELi192ENS_12float_e4m3_tEfNS_4arch4Sm90ELb0ELb0ELb1ELb1ELb0ELb0ELb0ELb1ELb1ELb1ELb1ELb0EEENS1_21CollectiveEpilogueFwdINS6_IJSA_SC_SB_EEES9_NS_10bfloat16_tESG_Li256ELb1ELb1ELb1ELb1EEENS1_36VarlenDynamicPersistentTileSchedulerILi128ELi160ELi256ELi128ELb1ELb1ELb1ELb0ELb1ELb1EEEEEEEEEvNT_6ParamsE,@function
        .size           _ZN7cutlass13device_kernelIN5flash11enable_sm90INS1_16FlashAttnFwdSm90INS1_25CollectiveMainloopFwdSm90ILi2EN4cute5tupleIJNS5_1CILi1EEES8_S8_EEENS6_IJNS7_ILi128EEENS7_ILi160EEENS7_ILi192EEEEEELi192ENS_12float_e4m3_tEfNS_4arch4Sm90ELb0ELb0ELb1ELb1ELb0ELb0ELb0ELb1ELb1ELb1ELb1ELb0EEENS1_21CollectiveEpilogueFwdINS6_IJSA_SC_SB_EEES9_NS_10bfloat16_tESG_Li256ELb1ELb1ELb1ELb1EEENS1_36VarlenDynamicPersistentTileSchedulerILi128ELi160ELi256ELi128ELb1ELb1ELb1ELb0ELb1ELb1EEEEEEEEEvNT_6ParamsE,(.L_x_13348 - _ZN7cutlass13device_kernelIN5flash11enable_sm90INS1_16FlashAttnFwdSm90INS1_25CollectiveMainloopFwdSm90ILi2EN4cute5tupleIJNS5_1CILi1EEES8_S8_EEENS6_IJNS7_ILi128EEENS7_ILi160EEENS7_ILi192EEEEEELi192ENS_12float_e4m3_tEfNS_4arch4Sm90ELb0ELb0ELb1ELb1ELb0ELb0ELb0ELb1ELb1ELb1ELb1ELb0EEENS1_21CollectiveEpilogueFwdINS6_IJSA_SC_SB_EEES9_NS_10bfloat16_tESG_Li256ELb1ELb1ELb1ELb1EEENS1_36VarlenDynamicPersistentTileSchedulerILi128ELi160ELi256ELi128ELb1ELb1ELb1ELb0ELb1ELb1EEEEEEEEEvNT_6ParamsE)
        .other          _ZN7cutlass13device_kernelIN5flash11enable_sm90INS1_16FlashAttnFwdSm90INS1_25CollectiveMainloopFwdSm90ILi2EN4cute5tupleIJNS5_1CILi1EEES8_S8_EEENS6_IJNS7_ILi128EEENS7_ILi160EEENS7_ILi192EEEEEELi192ENS_12float_e4m3_tEfNS_4arch4Sm90ELb0ELb0ELb1ELb1ELb0ELb0ELb0ELb1ELb1ELb1ELb1ELb0EEENS1_21CollectiveEpilogueFwdINS6_IJSA_SC_SB_EEES9_NS_10bfloat16_tESG_Li256ELb1ELb1ELb1ELb1EEENS1_36VarlenDynamicPersistentTileSchedulerILi128ELi160ELi256ELi128ELb1ELb1ELb1ELb0ELb1ELb1EEEEEEEEEvNT_6ParamsE,@"STO_CUDA_ENTRY STV_DEFAULT"
_ZN7cutlass13device_kernelIN5flash11enable_sm90INS1_16FlashAttnFwdSm90INS1_25CollectiveMainloopFwdSm90ILi2EN4cute5tupleIJNS5_1CILi1EEES8_S8_EEENS6_IJNS7_ILi128EEENS7_ILi160EEENS7_ILi192EEEEEELi192ENS_12float_e4m3_tEfNS_4arch4Sm90ELb0ELb0ELb1ELb1ELb0ELb0ELb0ELb1ELb1ELb1ELb1ELb0EEENS1_21CollectiveEpilogueFwdINS6_IJSA_SC_SB_EEES9_NS_10bfloat16_tESG_Li256ELb1ELb1ELb1ELb1EEENS1_36VarlenDynamicPersistentTileSchedulerILi128ELi160ELi256ELi128ELb1ELb1ELb1ELb0ELb1ELb1EEEEEEEEEvNT_6ParamsE:
        /* <DEDUP_REMOVED lines=18> */
.L_x_3264:
[----:B------:R-:W-:Y:S05]  /*0120*/  BSYNC B0 ;  /* 0x0000000000007941 */ /* 0x000fea0003800000 */
.L_x_3263:
        /* <DEDUP_REMOVED lines=41> */
.L_x_3265:
        /* <DEDUP_REMOVED lines=22> */
.L_x_3266:
        /* <DEDUP_REMOVED lines=18> */
.L_x_3267:
        /* <DEDUP_REMOVED lines=22> */
.L_x_3268:
        /* <DEDUP_REMOVED lines=22> */
.L_x_3269:
[----:B------:R-:W-:Y:S01]  /*0900*/  PLOP3.LUT P0, PT, PT, PT, UP0, 0x80, 0x0 ;  /* 0x000000000000781c */ /* 0x000fe20003f0f008 */
[----:B------:R-:W-:Y:S01]  /*0910*/  UMOV UR38, 0x1 ;  /* 0x0000000100267882 */ /* 0x000fe20000000000 */
[----:B------:R-:W-:Y:S01]  /*0920*/  NOP ;  /* 0x0000000000007918 */ /* 0x000fe20000000000 */
[----:B------:R-:W-:Y:S01]  /*0930*/  USEL UR38, UR38, 0x2, !UP0 ;  /* 0x0000000226267887 */ /* 0x000fe2000c000000 */
[----:B------:R-:W-:Y:S01]  /*0940*/  ULDC.64 UR50, c[0x0][0x208] ;  /* 0x0000820000327ab9 */ /* 0x000fe20000000a00 */
[----:B012-4-:R-:W-:Y:S08]  /*0950*/  BAR.SYNC.DEFER_BLOCKING 0x0 ;  /* 0x0000000000007b1d */ /* 0x017ff00000010000 */
[----:B------:R-:W-:Y:S05]  /*0960*/  @!P0 BRA `(.L_x_3270) ;  /* 0x000000ec00548947 */ /* 0x000fea0003800000 */
.L_x_3271:
        /* <DEDUP_REMOVED lines=29> */
[----:B------:R-:W-:Y:S02]  /*0b40*/  LOP3.LUT R3, R2, 0xffffff80, RZ, 0xc0, !PT ;  /* 0xffffff8002037812 */ /* 0x000fe400078ec0ff */
[-C--:B------:R-:W-:Y:S01]  /*0b50*/  LEA.HI R11, R0, R12.reuse, RZ, 0x2 ;  /* 0x0000000c000b7211 */ /* 0x080fe200078f10ff */
[----:B------:R-:W-:Y:S01]  /*0b60*/  IMAD.SHL.U32 R5, R4, 0x20, RZ ;  /* 0x0000002004057824 */ /* 0x000fe200078e00ff */
[----:B------:R-:W-:Y:S01]  /*0b70*/  SHF.R.S32.HI R14, RZ, 0x7, R2 ;  /* 0x00000007ff0e7819 */ /* 0x000fe20000011402 */
[----:B------:R-:W-:Y:S01]  /*0b80*/  IMAD.IADD R13, R12, 0x1, -R3 ;  /* 0x000000010c0d7824 */ /* 0x000fe200078e0a03 */
[----:B------:R-:W-:Y:S02]  /*0b90*/  LEA.HI R3, R0, R12, RZ, 0x4 ;  /* 0x0000000c00037211 */ /* 0x000fe400078f20ff */
[----:B------:R-:W-:Y:S02]  /*0ba0*/  LOP3.LUT R11, R11, 0xfffffffc, RZ, 0xc0, !PT ;  /* 0xfffffffc0b0b7812 */ /* 0x000fe400078ec0ff */
[----:B------:R-:W-:-:S02]  /*0bb0*/  SHF.R.S32.HI R7, RZ, 0x1f, R13 ;  /* 0x0000001fff077819 */ /* 0x000fc4000001140d */
[----:B------:R-:W-:Y:S01]  /*0bc0*/  SHF.R.S32.HI R6, RZ, 0x4, R3 ;  /* 0x00000004ff067819 */ /* 0x000fe20000011403 */
[C---:B------:R-:W-:Y:S01]  /*0bd0*/  IMAD.IADD R11, R12.reuse, 0x1, -R11 ;  /* 0x000000010c0b7824 */ /* 0x040fe200078e0a0b */
[----:B------:R-:W-:Y:S02]  /*0be0*/  LEA.HI R8, R7, R13, RZ, 0x2 ;  /* 0x0000000d07087211 */ /* 0x000fe400078f10ff */
[----:B------:R-:W-:Y:S02]  /*0bf0*/  LOP3.LUT R4, R3, 0x3fffff0, RZ, 0xc0, !PT ;  /* 0x03fffff003047812 */ /* 0x000fe400078ec0ff */
[--C-:B------:R-:W-:Y:S02]  /*0c00*/  SHF.R.S32.HI R9, RZ, 0x2, R8.reuse ;  /* 0x00000002ff097819 */ /* 0x100fe40000011408 */
[----:B------:R-:W-:Y:S01]  /*0c10*/  SHF.R.S32.HI R10, RZ, 0x1f, R8 ;  /* 0x0000001fff0a7819 */ /* 0x000fe20000011408 */
[----:B------:R-:W-:Y:S01]  /*0c20*/  IMAD.IADD R4, R12, 0x1, -R4 ;  /* 0x000000010c047824 */ /* 0x000fe200078e0a04 */
[----:B------:R-:W-:-:S02]  /*0c30*/  LOP3.LUT R8, R8, 0x7ffffffc, RZ, 0xc0, !PT ;  /* 0x7ffffffc08087812 */ /* 0x000fc400078ec0ff */
[----:B------:R-:W-:Y:S02]  /*0c40*/  LEA.HI R3, R3, R6, RZ, 0x1 ;  /* 0x0000000603037211 */ /* 0x000fe400078f08ff */
[----:B------:R-:W-:Y:S01]  /*0c50*/  LEA.HI R10, R10, R9, RZ, 0x3 ;  /* 0x000000090a0a7211 */ /* 0x000fe200078f18ff */
[----:B------:R-:W-:Y:S01]  /*0c60*/  IMAD.IADD R8, R13, 0x1, -R8 ;  /* 0x000000010d087824 */ /* 0x000fe200078e0a08 */
[----:B------:R-:W-:Y:S02]  /*0c70*/  LOP3.LUT R5, R5, 0xfffffc00, RZ, 0xc0, !PT ;  /* 0xfffffc0005057812 */ /* 0x000fe400078ec0ff */
[----:B------:R-:W-:Y:S01]  /*0c80*/  LOP3.LUT R3, R3, 0x1ffffffe, RZ, 0xc0, !PT ;  /* 0x1ffffffe03037812 */ /* 0x000fe200078ec0ff */
[----:B------:R-:W-:Y:S01]  /*0c90*/  IMAD.SHL.U32 R17, R8, 0x2, RZ ;  /* 0x0000000208117824 */ /* 0x000fe200078e00ff */
[----:B------:R-:W-:Y:S01]  /*0ca0*/  LOP3.LUT R10, R10, 0xfffffff8, RZ, 0xc0, !PT ;  /* 0xfffffff80a0a7812 */ /* 0x000fe200078ec0ff */
[----:B------:R-:W-:Y:S01]  /*0cb0*/  IMAD R4, R4, 0x40, R5 ;  /* 0x0000004004047824 */ /* 0x000fe200078e0205 */
[----:B------:R-:W-:Y:S01]  /*0cc0*/  LEA.HI R7, R7, R13, RZ, 0x5 ;  /* 0x0000000d07077211 */ /* 0x000fe200078f28ff */
[----:B------:R-:W-:Y:S01]  /*0cd0*/  IMAD.IADD R3, R6, 0x1, -R3 ;  /* 0x0000000106037824 */ /* 0x000fe200078e0a03 */
[----:B------:R-:W-:Y:S01]  /*0ce0*/  LEA.HI R2, R2, R14, RZ, 0x1 ;  /* 0x0000000e02027211 */ /* 0x000fe200078f08ff */
[----:B------:R-:W-:Y:S01]  /*0cf0*/  IMAD.IADD R10, R9, 0x1, -R10 ;  /* 0x00000001090a7824 */ /* 0x000fe200078e0a0a */
[----:B------:R-:W-:Y:S01]  /*0d00*/  LEA.HI R5, R11, R11, RZ, 0x1 ;  /* 0x0000000b0b057211 */ /* 0x000fe200078f08ff */
[----:B------:R-:W-:Y:S01]  /*0d10*/  VIADD R235, R17, 0x10 ;  /* 0x0000001011eb7836 */ /* 0x000fe20000000000 */
[----:B------:R-:W-:Y:S01]  /*0d20*/  SHF.R.S32.HI R7, RZ, 0x5, R7 ;  /* 0x00000005ff077819 */ /* 0x000fe20000011407 */
[----:B------:R-:W-:Y:S01]  /*0d30*/  IMAD R3, R3, 0x8, R4 ;  /* 0x0000000803037824 */ /* 0x000fe200078e0204 */
[----:B------:R-:W-:Y:S01]  /*0d40*/  LOP3.LUT R2, R2, 0x3fffffe, RZ, 0xc0, !PT ;  /* 0x03fffffe02027812 */ /* 0x000fe200078ec0ff */
[C---:B------:R-:W-:Y:S01]  /*0d50*/  VIADD R232, R17.reuse, 0x48 ;  /* 0x0000004811e87836 */ /* 0x040fe20000000000 */
[----:B------:R-:W-:Y:S01]  /*0d60*/  LEA.HI R0, R0, R12, RZ, 0x3 ;  /* 0x0000000c00007211 */ /* 0x000fe200078f18ff */
[----:B------:R-:W-:Y:S01]  /*0d70*/  VIADD R229, R17, 0x60 ;  /* 0x0000006011e57836 */ /* 0x000fe20000000000 */
[----:B------:R-:W-:Y:S01]  /*0d80*/  LOP3.LUT R4, R5, 0x1ffffffe, RZ, 0xc0, !PT ;  /* 0x1ffffffe05047812 */ /* 0x000fe200078ec0ff */
[----:B------:R-:W-:Y:S01]  /*0d90*/  IMAD R7, R7, 0x10, R10 ;  /* 0x0000001007077824 */ /* 0x000fe200078e020a */
[----:B------:R-:W-:Y:S01]  /*0da0*/  LOP3.LUT R16, R0, 0xfffffff8, RZ, 0xc0, !PT ;  /* 0xfffffff800107812 */ /* 0x000fe200078ec0ff */
[----:B------:R-:W-:Y:S01]  /*0db0*/  IMAD.IADD R2, R14, 0x1, -R2 ;  /* 0x000000010e027824 */ /* 0x000fe200078e0a02 */
[----:B------:R-:W-:Y:S01]  /*0dc0*/  SHF.R.S32.HI R237, RZ, 0x3, R0 ;  /* 0x00000003ffed7819 */ /* 0x000fe20000011400 */
[C---:B------:R-:W-:Y:S01]  /*0dd0*/  VIADD R226, R17.reuse, 0x78 ;  /* 0x0000007811e27836 */ /* 0x040fe20000000000 */
[----:B------:R-:W-:Y:S01]  /*0de0*/  SHF.R.S32.HI R0, RZ, 0x1f, R235 ;  /* 0x0000001fff007819 */ /* 0x000fe200000114eb */
[C---:B------:R-:W-:Y:S01]  /*0df0*/  VIADD R223, R17.reuse, 0x90 ;  /* 0x0000009011df7836 */ /* 0x040fe20000000000 */
[----:B------:R-:W-:Y:S01]  /*0e00*/  SHF.R.S32.HI R0, RZ, 0x1f, R232 ;  /* 0x0000001fff007819 */ /* 0x000fe200000114e8 */
[----:B------:R-:W-:Y:S01]  /*0e10*/  VIADD R220, R17, 0xa8 ;  /* 0x000000a811dc7836 */ /* 0x000fe20000000000 */
[----:B------:R-:W-:Y:S01]  /*0e20*/  SHF.R.S32.HI R0, RZ, 0x1f, R229 ;  /* 0x0000001fff007819 */ /* 0x000fe200000114e5 */
[----:B------:R-:W-:Y:S01]  /*0e30*/  IMAD.IADD R4, R11, 0x1, -R4 ;  /* 0x000000010b047824 */ /* 0x000fe200078e0a04 */
[----:B------:R-:W-:Y:S01]  /*0e40*/  SHF.R.S32.HI R0, RZ, 0x1f, R226 ;  /* 0x0000001fff007819 */ /* 0x000fe200000114e2 */
[----:B------:R-:W-:Y:S01]  /*0e50*/  IMAD R2, R2, 0x40, R7 ;  /* 0x0000004002027824 */ /* 0x000fe200078e0207 */
[----:B------:R-:W-:Y:S01]  /*0e60*/  SHF.R.S32.HI R0, RZ, 0x1f, R223 ;  /* 0x0000001fff007819 */ /* 0x000fe200000114df */
[----:B------:R0:W-:Y:S01]  /*0e70*/  STL [R1+0x40], R3 ;  /* 0x0000400301007387 */ /* 0x0001e20000100800 */
[----:B------:R-:W-:Y:S01]  /*0e80*/  SHF.R.S32.HI R0, RZ, 0x1f, R220 ;  /* 0x0000001fff007819 */ /* 0x000fe200000114dc */
[----:B------:R-:W-:-:S02]  /*0e90*/  IMAD R0, R4, 0x8, R2 ;  /* 0x0000000804007824 */ /* 0x000fc400078e0202 */
[----:B------:R1:W-:Y:S01]  /*0ea0*/  STL [R1+0x38], R2 ;  /* 0x0000380201007387 */ /* 0x0003e20000100800 */
[C---:B------:R-:W-:Y:S02]  /*0eb0*/  VIADD R236, R17.reuse, 0x8 ;  /* 0x0000000811ec7836 */ /* 0x040fe40000000000 */
[C---:B------:R-:W-:Y:S01]  /*0ec0*/  VIADD R234, R17.reuse, 0x18 ;  /* 0x0000001811ea7836 */ /* 0x040fe20000000000 */
[----:B------:R1:W-:Y:S01]  /*0ed0*/  STL [R1+0x3c], R0 ;  /* 0x00003c0001007387 */ /* 0x0003e20000100800 */
[C---:B------:R-:W-:Y:S01]  /*0ee0*/  VIADD R233, R17.reuse, 0x40 ;  /* 0x0000004011e97836 */ /* 0x040fe20000000000 */
[----:B0-----:R-:W-:Y:S01]  /*0ef0*/  SHF.R.S32.HI R3, RZ, 0x1f, R236 ;  /* 0x0000001fff037819 */ /* 0x001fe200000114ec */
        /* <DEDUP_REMOVED lines=20> */
[----:B------:R-:W-:Y:S01]  /*1040*/  IMAD.IADD R16, R12, 0x1, -R16 ;  /* 0x000000010c107824 */ /* 0x000fe200078e0a10 */
[----:B------:R-:W-:Y:S01]  /*1050*/  SHF.R.S32.HI R5, RZ, 0x1f, R23 ;  /* 0x0000001fff057819 */ /* 0x000fe20000011417 */
[C---:B------:R-:W-:Y:S01]  /*1060*/  VIADD R19, R17.reuse, 0x20 ;  /* 0x0000002011137836 */ /* 0x040fe20000000000 */
[----:B------:R-:W-:Y:S01]  /*1070*/  SHF.R.S32.HI R3, RZ, 0x1f, R22 ;  /* 0x0000001fff037819 */ /* 0x000fe20000011416 */
[----:B-1----:R-:W-:-:S07]  /*1080*/  VIADD R18, R17, 0x38 ;  /* 0x0000003811127836 */ /* 0x002fce0000000000 */
.L_x_3319:
[----:B------:R-:W-:Y:S01]  /*1090*/  ULDC.64 UR8, c[0x0][0xc88] ;  /* 0x0003220000087ab9 */ /* 0x000fe20000000a00 */
[----:B------:R-:W-:Y:S01]  /*10a0*/  ULDC.64 UR10, c[0x0][0xa20] ;  /* 0x00028800000a7ab9 */ /* 0x000fe20000000a00 */
[----:B------:R-:W-:Y:S02]  /*10b0*/  UIMAD.WIDE UR8, UR7, 0x4, UR8 ;  /* 0x00000004070878a5 */ /* 0x000fe4000f8e0208 */
[----:B------:R-:W-:Y:S01]  /*10c0*/  UISETP.NE.U32.AND UP1, UPT, UR10, URZ, UPT ;  /* 0x0000003f0a00728c */ /* 0x000fe2000bf25070 */
[----:B------:R-:W-:Y:S01]  /*10d0*/  ULDC UR4, c[0x0][0x424] ;  /* 0x0001090000047ab9 */ /* 0x000fe20000000800 */
[----:B------:R-:W-:Y:S02]  /*10e0*/  ULDC UR7, c[0x0][0x2f0] ;  /* 0x0000bc0000077ab9 */ /* 0x000fe40000000800 */
[----:B0-234-:R-:W-:Y:S02]  /*10f0*/  IMAD.U32 R2, RZ, RZ, UR8 ;  /* 0x00000008ff027e24 */ /* 0x01dfe4000f8e00ff */
[----:B------:R-:W-:Y:S01]  /*1100*/  IMAD.U32 R3, RZ, RZ, UR9 ;  /* 0x00000009ff037e24 */ /* 0x000fe2000f8e00ff */
        /* <DEDUP_REMOVED lines=22> */
[----:B------:R-:W-:Y:S02]  /*1270*/  UMOV UR53, URZ ;  /* 0x0000003f00357c82 */ /* 0x000fe40008000000 */
[----:B------:R-:W-:-:S02]  /*1280*/  UISETP.NE.AND.EX UP0, UPT, UR9, URZ, UPT, UP0 ;  /* 0x0000003f0900728c */ /* 0x000fc4000bf05300 */
[----:B------:R-:W-:Y:S02]  /*1290*/  ULOP3.LUT UR39, UR5, 0xffff, URZ, 0xc0, !UPT ;  /* 0x0000ffff05277892 */ /* 0x000fe4000f8ec03f */
[----:B------:R-:W-:Y:S02]  /*12a0*/  USEL UR4, UR4, 0x1, UP0 ;  /* 0x0000000104047887 */ /* 0x000fe40008000000 */
[----:B------:R-:W-:Y:S02]  /*12b0*/  ULOP3.LUT UR6, UR5, 0xff0000, URZ, 0xc0, !UPT ;  /* 0x00ff000005067892 */ /* 0x000fe4000f8ec03f */
[----:B------:R-:W-:Y:S02]  /*12c0*/  UIMAD UR4, UR4, UR7, URZ ;  /* 0x00000007040472a4 */ /* 0x000fe4000f8e023f */
[----:B------:R-:W-:Y:S01]  /*12d0*/  ULOP3.LUT UR7, UR5, 0xff000000, URZ, 0xc0, !UPT ;  /* 0xff00000005077892 */ /* 0x000fe2000f8ec03f */
[----:B--2---:R-:W-:-:S04]  /*12e0*/  @P0 R2UR UR53, R2 ;  /* 0x00000000023502ca */ /* 0x004fc800000e0000 */
[----:B---3--:R-:W-:Y:S01]  /*12f0*/  @P1 R2UR UR4, R4 ;  /* 0x00000000040412ca */ /* 0x008fe200000e0000 */
[----:B-1---5:R-:W-:-:S14]  /*1300*/  @P1 BRA `(.L_x_3272) ;  /* 0x0000000000341947 */ /* 0x022fdc0003800000 */
        /* <DEDUP_REMOVED lines=13> */
.L_x_3272:
[----:B------:R-:W-:Y:S02]  /*13e0*/  UIADD3 UR53, -UR53, UR4, URZ ;  /* 0x0000000435357290 */ /* 0x000fe4000fffe13f */
[----:B------:R-:W-:Y:S02]  /*13f0*/  USHF.R.U32.HI UR7, URZ, 0x8, UR7 ;  /* 0x000000083f077899 */ /* 0x000fe40008011607 */
[----:B------:R-:W-:Y:S02]  /*1400*/  UISETP.GE.AND UP0, UPT, UR53, 0x1, UPT ;  /* 0x000000013500788c */ /* 0x000fe4000bf06270 */
[----:B------:R-:W-:Y:S02]  /*1410*/  UIADD3 UR4, UR53, 0x9f, URZ ;  /* 0x0000009f35047890 */ /* 0x000fe4000fffe03f */
[----:B------:R-:W-:Y:S02]  /*1420*/  ULEA.HI UR7, UR6, UR7, URZ, 0x10 ;  /* 0x0000000706077291 */ /* 0x000fe4000f8f803f */
[----:B------:R-:W-:Y:S01]  /*1430*/  PLOP3.LUT P0, PT, PT, PT, UP0, 0x80, 0x0 ;  /* 0x000000000000781c */ /* 0x000fe20003f0f008 */
[----:B------:R-:W-:-:S02]  /*1440*/  UIMAD.WIDE UR4, UR4, 0x66666667, URZ ;  /* 0x66666667040478a5 */ /* 0x000fc4000f8e023f */
[----:B------:R-:W-:Y:S02]  /*1450*/  ULOP3.LUT UR40, UR7, 0xff, URZ, 0xc0, !UPT ;  /* 0x000000ff07287892 */ /* 0x000fe4000f8ec03f */
[----:B------:R-:W-:Y:S02]  /*1460*/  USHF.R.U32.HI UR6, URZ, 0x1f, UR5 ;  /* 0x0000001f3f067899 */ /* 0x000fe40008011605 */
[----:B------:R-:W-:Y:S01]  /*1470*/  USHF.R.U32.HI UR44, URZ, 0x10, UR7 ;  /* 0x000000103f2c7899 */ /* 0x000fe20008011607 */
[----:B------:R-:W-:Y:S01]  /*1480*/  UMOV UR4, URZ ;  /* 0x0000003f00047c82 */ /* 0x000fe20008000000 */
[----:B------:R-:W-:-:S04]  /*1490*/  ULEA.HI.SX32 UR9, UR5, UR6, 0x1a ;  /* 0x0000000605097291 */ /* 0x000fc8000f8fd23f */
        /* <DEDUP_REMOVED lines=37> */
.L_x_3273:
[----:B------:R-:W-:Y:S01]  /*16f0*/  UIMAD UR41, UR40, UR4, URZ ;  /* 0x00000004282972a4 */ /* 0x000fe2000f8e023f */
[----:B------:R-:W-:Y:S01]  /*1700*/  IMAD.U32 R0, RZ, RZ, UR9 ;  /* 0x00000009ff007e24 */ /* 0x000fe2000f8e00ff */
[----:B------:R-:W-:Y:S01]  /*1710*/  PLOP3.LUT P0, PT, PT, PT, PT, 0x80, 0x0 ;  /* 0x000000000000781c */ /* 0x000fe20003f0f070 */
[----:B------:R-:W-:Y:S01]  /*1720*/  IMAD.U32 R3, RZ, RZ, UR4 ;  /* 0x00000004ff037e24 */ /* 0x000fe2000f8e00ff */
[----:B------:R-:W-:Y:S02]  /*1730*/  CS2R R56, SRZ ;  /* 0x0000000000387805 */ /* 0x000fe4000001ff00 */
[----:B------:R-:W-:Y:S01]  /*1740*/  CS2R R24, SRZ ;  /* 0x0000000000187805 */ /* 0x000fe2000001ff00 */
[----:B------:R-:W-:Y:S01]  /*1750*/  IMAD.MOV.U32 R50, RZ, RZ, RZ ;  /* 0x000000ffff327224 */ /* 0x000fe200078e00ff */
[----:B------:R-:W-:Y:S02]  /*1760*/  CS2R R48, SRZ ;  /* 0x0000000000307805 */ /* 0x000fe4000001ff00 */
[----:B------:R-:W-:-:S02]  /*1770*/  VIADDMNMX R0, R3, UR41, R0, PT ;  /* 0x0000002903007c46 */ /* 0x000fc4000b800100 */
[----:B------:R-:W-:Y:S02]  /*1780*/  CS2R R2, SRZ ;  /* 0x0000000000027805 */ /* 0x000fe4000001ff00 */
[----:B------:R-:W-:Y:S01]  /*1790*/  CS2R R124, SRZ ;  /* 0x00000000007c7805 */ /* 0x000fe2000001ff00 */
[----:B------:R-:W-:Y:S01]  /*17a0*/  IMAD.MOV.U32 R93, RZ, RZ, RZ ;  /* 0x000000ffff5d7224 */ /* 0x000fe200078e00ff */
[----:B------:R-:W-:Y:S01]  /*17b0*/  R2UR UR49, R0 ;  /* 0x00000000003172ca */ /* 0x000fe200000e0000 */
[----:B------:R-:W-:Y:S01]  /*17c0*/  IMAD.MOV.U32 R0, RZ, RZ, RZ ;  /* 0x000000ffff007224 */ /* 0x000fe200078e00ff */
[----:B------:R-:W-:Y:S01]  /*17d0*/  CS2R R28, SRZ ;  /* 0x00000000001c7805 */ /* 0x000fe2000001ff00 */
[----:B------:R-:W-:Y:S01]  /*17e0*/  IMAD.MOV.U32 R58, RZ, RZ, RZ ;  /* 0x000000ffff3a7224 */ /* 0x000fe200078e00ff */
        /* <DEDUP_REMOVED lines=9> */
[----:B------:R-:W-:Y:S01]  /*1880*/  UISETP.GT.AND UP0, UPT, UR49, UR41, UPT ;  /* 0x000000293100728c */ /* 0x000fe2000bf04270 */
[----:B------:R-:W-:Y:S01]  /*1890*/  IMAD.MOV.U32 R63, RZ, RZ, RZ ;  /* 0x000000ffff3f7224 */ /* 0x000fe200078e00ff */
[----:B------:R-:W-:Y:S01]  /*18a0*/  CS2R R128, SRZ ;  /* 0x0000000000807805 */ /* 0x000fe2000001ff00 */
[----:B------:R-:W-:Y:S01]  /*18b0*/  IMAD.MOV.U32 R156, RZ, RZ, RZ ;  /* 0x000000ffff9c7224 */ /* 0x000fe200078e00ff */
[----:B------:R-:W-:Y:S01]  /*18c0*/  CS2R R120, SRZ ;  /* 0x0000000000787805 */ /* 0x000fe2000001ff00 */
[----:B------:R-:W-:Y:S01]  /*18d0*/  IMAD.MOV.U32 R144, RZ, RZ, RZ ;  /* 0x000000ffff907224 */ /* 0x000fe200078e00ff */
[----:B------:R-:W-:-:S02]  /*18e0*/  PLOP3.LUT P1, PT, PT, PT, UP0, 0x80, 0x0 ;  /* 0x000000000000781c */ /* 0x000fc40003f2f008 */
[----:B------:R-:W-:Y:S01]  /*18f0*/  CS2R R32, SRZ ;  /* 0x0000000000207805 */ /* 0x000fe2000001ff00 */
[----:B------:R-:W-:Y:S01]  /*1900*/  IMAD.MOV.U32 R160, RZ, RZ, RZ ;  /* 0x000000ffffa07224 */ /* 0x000fe200078e00ff */
        /* <DEDUP_REMOVED lines=31> */
[----:B------:R-:W-:-:S02]  /*1b00*/  IMAD.MOV.U32 R138, RZ, RZ, RZ ;  /* 0x000000ffff8a7224 */ /* 0x000fc400078e00ff */
[----:B------:R-:W-:Y:S02]  /*1b10*/  IMAD.MOV.U32 R101, RZ, RZ, RZ ;  /* 0x000000ffff657224 */ /* 0x000fe400078e00ff */
[----:B------:R-:W-:Y:S02]  /*1b20*/  IMAD.MOV.U32 R103, RZ, RZ, RZ ;  /* 0x000000ffff677224 */ /* 0x000fe400078e00ff */
[----:B------:R-:W-:Y:S02]  /*1b30*/  IMAD.MOV.U32 R142, RZ, RZ, RZ ;  /* 0x000000ffff8e7224 */ /* 0x000fe400078e00ff */
[----:B------:R-:W-:Y:S02]  /*1b40*/  IMAD.MOV.U32 R136, RZ, RZ, RZ ;  /* 0x000000ffff887224 */ /* 0x000fe400078e00ff */
[----:B------:R-:W-:Y:S02]  /*1b50*/  IMAD.MOV.U32 R77, RZ, RZ, RZ ;  /* 0x000000ffff4d7224 */ /* 0x000fe400078e00ff */
[----:B------:R-:W-:-:S02]  /*1b60*/  IMAD.MOV.U32 R111, RZ, RZ, RZ ;  /* 0x000000ffff6f7224 */ /* 0x000fc400078e00ff */
[----:B------:R-:W-:Y:S02]  /*1b70*/  IMAD.MOV.U32 R140, RZ, RZ, RZ ;  /* 0x000000ffff8c7224 */ /* 0x000fe400078e00ff */
        /* <DEDUP_REMOVED lines=12> */
[----:B------:R-:W-:-:S05]  /*1c40*/  SHF.R.S32.HI R8, RZ, 0x7, R8 ;  /* 0x00000007ff087819 */ /* 0x000fca0000011408 */
        /* <DEDUP_REMOVED lines=25> */
.L_x_3275:
        /* <DEDUP_REMOVED lines=46> */
.L_x_3416:
[----:B------:R-:W-:Y:S05]  /*20c0*/  @!P0 BRA `(.L_x_3277) ;  /* 0x0000000000048947 */ /* 0x000fea0003800000 */
[----:B------:R-:W-:Y:S01]  /*20d0*/  BPT.TRAP 0x1 ;  /* 0x000000040000795c */ /* 0x000fe20000300000 */
.L_x_3277:
[----:B------:R-:W-:Y:S02]  /*20e0*/  IMAD.U32 R6, RZ, RZ, UR45 ;  /* 0x0000002dff067e24 */ /* 0x000fe4000f8e00ff */
[----:B------:R-:W-:-:S03]  /*20f0*/  IMAD.U32 R5, RZ, RZ, UR52 ;  /* 0x00000034ff057e24 */ /* 0x000fc6000f8e00ff */
[----:B------:R-:W-:Y:S01]  /*2100*/  SHF.L.U32 R6, R6, 0x1f, RZ ;  /* 0x0000001f06067819 */ /* 0x000fe200000006ff */
[----:B------:R-:W-:-:S04]  /*2110*/  IMAD R5, R5, 0x8, R2 ;  /* 0x0000000805057824 */ /* 0x000fc800078e0202 */
[----:B------:R1:W2:Y:S01]  /*2120*/  SYNCS.PHASECHK.TRANS64.TRYWAIT P2, [R5+URZ+0x33430], R6 ;  /* 0x03343006050075a7 */ /* 0x0002a2000804017f */
[----:B------:R-:W-:Y:S05]  /*2130*/  @!P0 BRA `(.L_x_3278) ;  /* 0x0000000000048947 */ /* 0x000fea0003800000 */
[----:B------:R-:W-:Y:S01]  /*2140*/  BPT.TRAP 0x1 ;  /* 0x000000040000795c */ /* 0x000fe20000300000 */
.L_x_3278:
[----:B------:R-:W3:Y:S01]  /*2150*/  S2R R4, SR_TID.X ;  /* 0x0000000000047919 */ /* 0x000ee20000002100 */
[----:B------:R-:W-:Y:S01]  /*2160*/  IMAD.MOV.U32 R25, RZ, RZ, RZ ;  /* 0x000000ffff197224 */ /* 0x000fe200078e00ff */
[----:B---3--:R-:W-:Y:S01]  /*2170*/  LOP3.LUT P1, R4, R4, 0x7f, RZ, 0xc0, !PT ;  /* 0x0000007f04047812 */ /* 0x008fe2000782c0ff */
[----:B--2---:R-:W-:-:S12]  /*2180*/  @P2 BRA `(.L_x_3279) ;  /* 0x0000000000082947 */ /* 0x004fd80003800000 */
[----:B------:R-:W2:Y:S02]  /*2190*/  SYNCS.PHASECHK.TRANS64.TRYWAIT P2, [R5+URZ+0x33430], R6 ;  /* 0x03343006050075a7 */ /* 0x000ea4000804017f */
[----:B--2---:R-:W-:Y:S05]  /*21a0*/  @!P2 BRA `(.L_x_3280) ;  /* 0x0000013c00c0a947 */ /* 0x004fea0003800000 */
.L_x_3279:
[----:B------:R-:W-:Y:S05]  /*21b0*/  WARPSYNC.ALL ;  /* 0x0000000000007948 */ /* 0x000fea0003800000 */
[----:B------:R-:W-:Y:S01]  /*21c0*/  R2UR UR4, R2 ;  /* 0x00000000020472ca */ /* 0x000fe200000e0000 */
[----:B------:R-:W-:Y:S01]  /*21d0*/  ULOP3.LUT UR28, UR54, 0x10000, URZ, 0xfc, !UPT ;  /* 0x00010000361c7892 */ /* 0x000fe2000f8efc3f */
[----:B------:R-:W-:Y:S01]  /*21e0*/  WARPGROUP.ARRIVE ;  /* 0x00000000000079c5 */ /* 0x000fe20000000000 */
[----:B------:R-:W-:Y:S01]  /*21f0*/  UMOV UR25, 0x80000020 ;  /* 0x8000002000197882 */ /* 0x000fe20000000000 */
[----:B------:R-:W-:Y:S01]  /*2200*/  UMOV UR27, 0x80000020 ;  /* 0x80000020001b7882 */ /* 0x000fe20000000000 */
[----:B------:R-:W-:Y:S01]  /*2210*/  UMOV UR5, UR25 ;  /* 0x0000001900057c82 */ /* 0x000fe20008000000 */
[----:B------:R-:W-:Y:S01]  /*2220*/  UMOV UR7, 0x80000020 ;  /* 0x8000002000077882 */ /* 0x000fe20000000000 */
[----:B------:R-:W-:Y:S01]  /*2230*/  UMOV UR9, UR25 ;  /* 0x0000001900097c82 */ /* 0x000fe20008000000 */
[----:B------:R-:W-:Y:S01]  /*2240*/  UMOV UR24, UR28 ;  /* 0x0000001c00187c82 */ /* 0x000fe20008000000 */
[----:B------:R-:W-:Y:S01]  /*2250*/  UMOV UR11, 0x80000020 ;  /* 0x80000020000b7882 */ /* 0x000fe20000000000 */
[----:B------:R-:W-:Y:S01]  /*2260*/  UMOV UR8, UR24 ;  /* 0x0000001800087c82 */ /* 0x000fe20008000000 */
[----:B------:R-:W-:Y:S01]  /*2270*/  UIADD3 UR12, UR28, 0x2, URZ ;  /* 0x000000021c0c7890 */ /* 0x000fe2000fffe03f */
[----:B------:R-:W-:Y:S01]  /*2280*/  P2R R108, PR, RZ, 0x1 ;  /* 0x00000001ff6c7803 */ /* 0x000fe20000000000 */
[----:B------:R-:W-:Y:S01]  /*2290*/  UIADD3 UR4, UR4, 0x24200, URZ ;  /* 0x0002420004047890 */ /* 0x000fe2000fffe03f */
[--C-:B------:R-:W-:Y:S01]  /*22a0*/  IMAD.MOV.U32 R109, RZ, RZ, R25.reuse ;  /* 0x000000ffff6d7224 */ /* 0x100fe200078e0019 */
[----:B------:R-:W-:Y:S01]  /*22b0*/  UMOV UR15, 0x80000020 ;  /* 0x80000020000f7882 */ /* 0x000fe20000000000 */
[----:B------:R-:W-:Y:S01]  /*22c0*/  UIADD3 UR16, UR28, 0x200, URZ ;  /* 0x000002001c107890 */ /* 0x000fe2000fffe03f */
[--C-:B------:R-:W-:Y:S01]  /*22d0*/  IMAD.MOV.U32 R111, RZ, RZ, R25.reuse ;  /* 0x000000ffff6f7224 */ /* 0x100fe200078e0019 */
[----:B------:R-:W-:Y:S01]  /*22e0*/  USHF.R.U32.HI UR4, URZ, 0x4, UR4 ;  /* 0x000000043f047899 */ /* 0x000fe20008011604 */
[--C-:B------:R-:W-:Y:S01]  /*22f0*/  IMAD.MOV.U32 R110, RZ, RZ, R25.reuse ;  /* 0x000000ffff6e7224 */ /* 0x100fe200078e0019 */
[----:B------:R-:W-:Y:S01]  /*2300*/  UMOV UR19, 0x80000020 ;  /* 0x8000002000137882 */ /* 0x000fe20000000000 */
[----:B------:R-:W-:Y:S01]  /*2310*/  UMOV UR23, 0x80000020 ;  /* 0x8000002000177882 */ /* 0x000fe20000000000 */
[----:B------:R-:W-:Y:S01]  /*2320*/  ULOP3.LUT UR4, UR4, 0x3fff, URZ, 0xc0, !UPT ;  /* 0x00003fff04047892 */ /* 0x000fe2000f8ec03f */
[--C-:B------:R-:W-:Y:S01]  /*2330*/  IMAD.MOV.U32 R113, RZ, RZ, R25.reuse ;  /* 0x000000ffff717224 */ /* 0x100fe200078e0019 */
[----:B------:R-:W-:Y:S01]  /*2340*/  UMOV UR31, 0x80000020 ;  /* 0x80000020001f7882 */ /* 0x000fe20000000000 */
[--C-:B------:R-:W-:Y:S01]  /*2350*/  IMAD.MOV.U32 R112, RZ, RZ, R25.reuse ;  /* 0x000000ffff707224 */ /* 0x100fe200078e0019 */
[----:B------:R-:W-:Y:S01]  /*2360*/  ULOP3.LUT UR48, UR4, 0x10000, URZ, 0xfc, !UPT ;  /* 0x0001000004307892 */ /* 0x000fe2000f8efc3f */
[----:B------:R-:W-:-:S02]  /*2370*/  IMAD.MOV.U32 R115, RZ, RZ, R25 ;  /* 0x000000ffff737224 */ /* 0x000fc400078e0019 */
[----:B------:R-:W-:Y:S01]  /*2380*/  UMOV UR4, UR24 ;  /* 0x0000001800047c82 */ /* 0x000fe20008000000 */
[----:B------:R-:W-:Y:S01]  /*2390*/  UIMAD UR32, UR52, 0x780, UR48 ;  /* 0x00000780342078a4 */ /* 0x000fe2000f8e0230 */
[--C-:B------:R-:W-:Y:S02]  /*23a0*/  IMAD.MOV.U32 R114, RZ, RZ, R25.reuse ;  /* 0x000000ffff727224 */ /* 0x100fe400078e0019 */
[--C-:B------:R-:W-:Y:S01]  /*23b0*/  IMAD.MOV.U32 R117, RZ, RZ, R25.reuse ;  /* 0x000000ffff757224 */ /* 0x100fe200078e0019 */
[----:B------:R-:W-:Y:S01]  /*23c0*/  UIADD3 UR6, UR32, 0x100, URZ ;  /* 0x0000010020067890 */ /* 0x000fe2000fffe03f */
[--C-:B------:R-:W-:Y:S01]  /*23d0*/  IMAD.MOV.U32 R116, RZ, RZ, R25.reuse ;  /* 0x000000ffff747224 */ /* 0x100fe200078e0019 */
[----:B------:R-:W-:Y:S01]  /*23e0*/  UIADD3 UR10, UR32, 0x180, URZ ;  /* 0x00000180200a7890 */ /* 0x000fe2000fffe03f */
[--C-:B------:R-:W-:Y:S01]  /*23f0*/  IMAD.MOV.U32 R119, RZ, RZ, R25.reuse ;  /* 0x000000ffff777224 */ /* 0x100fe200078e0019 */
[----:B------:R-:W-:Y:S01]  /*2400*/  UMOV UR26, UR32 ;  /* 0x00000020001a7c82 */ /* 0x000fe20008000000 */
[----:B------:R-:W-:Y:S01]  /*2410*/  UIADD3 UR14, UR32, 0x182, URZ ;  /* 0x00000182200e7890 */ /* 0x000fe2000fffe03f */
[----:B------:R-:W-:Y:S01]  /*2420*/  QGMMA.64x32x32.F32.E4M3.E4M3 R92, gdesc[UR24], RZ, !UPT, gsb0 ;  /* 0x00600000185c79f3 */ /* 0x000fe2000c0008ff */
[----:B------:R-:W-:Y:S01]  /*2430*/  UIADD3 UR26, UR32, 0x80, URZ ;  /* 0x00000080201a7890 */ /* 0x000fe2000fffe03f */
[----:B------:R-:W-:Y:S01]  /*2440*/  IMAD.MOV.U32 R118, RZ, RZ, R25 ;  /* 0x000000ffff767224 */ /* 0x000fe200078e0019 */
[----:B------:R-:W-:Y:S01]  /*2450*/  UMOV UR27, 0x80000020 ;  /* 0x80000020001b7882 */ /* 0x000fe20000000000 */
[----:B------:R-:W-:-:S02]  /*2460*/  UIADD3 UR18, UR32, 0x400, URZ ;  /* 0x0000040020127890 */ /* 0x000fc4000fffe03f */
[----:B------:R-:W-:Y:S02]  /*2470*/  UIADD3 UR22, UR32, 0x402, URZ ;  /* 0x0000040220167890 */ /* 0x000fe4000fffe03f */
[----:B------:R-:W-:Y:S01]  /*2480*/  UIADD3 UR30, UR32, 0x680, URZ ;  /* 0x00000680201e7890 */ /* 0x000fe2000fffe03f */
[----:B------:R-:W-:Y:S02]  /*2490*/  WARPGROUP.DEPBAR.LE gsb0, 0x0 ;  /* 0x00008000000079c5 */ /* 0x000fe40000010000 */
[----:B------:R-:W-:-:S06]  /*24a0*/  WARPGROUP.ARRIVE ;  /* 0x00000000000079c5 */ /* 0x000fcc0000000000 */
[----:B------:R-:W-:Y:S01]  /*24b0*/  QGMMA.64x32x32.F32.E4M3.E4M3 R76, gdesc[UR24], RZ, !UPT, gsb0 ;  /* 0x00600000184c79f3 */ /* 0x000fe2000c0008ff */
[----:B------:R-:W-:Y:S01]  /*24c0*/  UIADD3 UR26, UR32, 0x200, URZ ;  /* 0x00000200201a7890 */ /* 0x000fe2000fffe03f */
[----:B------:R-:W-:Y:S01]  /*24d0*/  UMOV UR27, 0x80000020 ;  /* 0x80000020001b7882 */ /* 0x000fe20000000000 */
[----:B------:R-:W-:Y:S02]  /*24e0*/  WARPGROUP.DEPBAR.LE gsb0, 0x0 ;  /* 0x00008000000079c5 */ /* 0x000fe40000010000 */
[----:B------:R-:W-:-:S06]  /*24f0*/  WARPGROUP.ARRIVE ;  /* 0x00000000000079c5 */ /* 0x000fcc0000000000 */
[----:B------:R-:W-:Y:S01]  /*2500*/  QGMMA.64x32x32.F32.E4M3.E4M3 R60, gdesc[UR4], RZ, !UPT, gsb0 ;  /* 0x00600000043c79f3 */ /* 0x000fe2000c0008ff */
[----:B------:R-:W-:Y:S01]  /*2510*/  UIADD3 UR6, UR32, 0x2, URZ ;  /* 0x0000000220067890 */ /* 0x000fe2000fffe03f */
[----:B------:R-:W-:Y:S01]  /*2520*/  UMOV UR4, UR12 ;  /* 0x0000000c00047c82 */ /* 0x000fe20008000000 */
[----:B------:R-:W-:Y:S01]  /*2530*/  UMOV UR5, 0x80000020 ;  /* 0x8000002000057882 */ /* 0x000fe20000000000 */
[----:B------:R-:W-:Y:S01]  /*2540*/  UMOV UR7, 0x80000020 ;  /* 0x8000002000077882 */ /* 0x000fe20000000000 */
[----:B------:R-:W-:Y:S01]  /*2550*/  UMOV UR12, UR4 ;  /* 0x00000004000c7c82 */ /* 0x000fe20008000000 */
[----:B------:R-:W-:Y:S01]  /*2560*/  UMOV UR13, UR5 ;  /* 0x00000005000d7c82 */ /* 0x000fe20008000000 */
[----:B------:R-:W-:Y:S02]  /*2570*/  WARPGROUP.DEPBAR.LE gsb0, 0x0 ;  /* 0x00008000000079c5 */ /* 0x000fe40000010000 */
[----:B------:R-:W-:-:S06]  /*2580*/  WARPGROUP.ARRIVE ;  /* 0x00000000000079c5 */ /* 0x000fcc0000000000 */
[----:B------:R-:W-:Y:S01]  /*2590*/  QGMMA.64x32x32.F32.E4M3.E4M3 R44, gdesc[UR8], RZ, !UPT, gsb0 ;  /* 0x00600000082c79f3 */ /* 0x000fe2000c0008ff */
[----:B------:R-:W-:Y:S01]  /*25a0*/  UIADD3 UR10, UR32, 0x102, URZ ;  /* 0x00000102200a7890 */ /* 0x000fe2000fffe03f */
[----:B------:R-:W-:Y:S01]  /*25b0*/  UMOV UR8, UR4 ;  /* 0x0000000400087c82 */ /* 0x000fe20008000000 */
[----:B------:R-:W-:Y:S01]  /*25c0*/  UMOV UR9, UR5 ;  /* 0x0000000500097c82 */ /* 0x000fe20008000000 */
[----:B------:R-:W-:Y:S01]  /*25d0*/  UMOV UR11, 0x80000020 ;  /* 0x80000020000b7882 */ /* 0x000fe20000000000 */
        /* <DEDUP_REMOVED lines=32> */
[----:B------:R-:W-:Y:S02]  /*27e0*/  UIADD3 UR6, UR28, 0x202, URZ ;  /* 0x000002021c067890 */ /* 0x000fe4000fffe03f */
        /* <DEDUP_REMOVED lines=47> */
[----:B------:R-:W-:Y:S01]  /*2ae0*/  UIADD3 UR6, UR28, 0x402, URZ ;  /* 0x000004021c067890 */ /* 0x000fe2000fffe03f */
[----:B------:R-:W-:Y:S02]  /*2af0*/  UMOV UR29, UR17 ;  /* 0x00000011001d7c82 */ /* 0x000fe40008000000 */
        /* <DEDUP_REMOVED lines=28> */
[----:B------:R-:W-:Y:S01]  /*2cc0*/  ULDC UR6, c[0x0][0x988] ;  /* 0x0002620000067ab9 */ /* 0x000fe20000000800 */
[----:B------:R-:W-:Y:S02]  /*2cd0*/  WARPGROUP.DEPBAR.LE gsb0, 0x0 ;  /* 0x00008000000079c5 */ /* 0x000fe40000010000 */
[----:B------:R-:W-:-:S06]  /*2ce0*/  WARPGROUP.ARRIVE ;  /* 0x00000000000079c5 */ /* 0x000fcc0000000000 */
[----:B------:R-:W-:Y:S03]  /*2cf0*/  QGMMA.64x32x32.F32.E4M3.E4M3 R44, gdesc[UR28], R44, gsb0 ;  /* 0x006000001c2c79f3 */ /* 0x000fe6000800082c */
        /* <DEDUP_REMOVED lines=12> */
[C---:B-12---:R-:W-:Y:S01]  /*2dc0*/  FMUL.FTZ R6, R0.reuse, R94 ;  /* 0x0000005e00067220 */ /* 0x046fe20000410000 */
[C---:B------:R-:W-:Y:S01]  /*2dd0*/  FMUL.FTZ R10, R0.reuse, R95 ;  /* 0x0000005f000a7220 */ /* 0x040fe20000410000 */
[C---:B0-----:R-:W-:Y:S01]  /*2de0*/  FMUL.FTZ R11, R0.reuse, R97 ;  /* 0x00000061000b7220 */ /* 0x041fe20000410000 */
[----:B------:R-:W-:Y:S01]  /*2df0*/  QGMMA.64x32x32.F32.E4M3.E4M3 R76, gdesc[UR20], R76, gsb0 ;  /* 0x00600000144c79f3 */ /* 0x000fe2000800084c */
[----:B------:R-:W-:Y:S01]  /*2e00*/  UIADD3 UR22, UR32, 0x602, URZ ;  /* 0x0000060220167890 */ /* 0x000fe2000fffe03f */
[C---:B------:R-:W-:Y:S01]  /*2e10*/  FMUL.FTZ R24, R0.reuse, R103 ;  /* 0x0000006700187220 */ /* 0x040fe20000410000 */
[----:B------:R-:W-:Y:S01]  /*2e20*/  UMOV UR23, 0x80000020 ;  /* 0x8000002000177882 */ /* 0x000fe20000000000 */
        /* <DEDUP_REMOVED lines=11> */
[----:B------:R-:W-:Y:S01]  /*2ee0*/  FMUL.FTZ R92, R0, R107 ;  /* 0x0000006b005c7220 */ /* 0x000fe20000410000 */
[----:B------:R-:W-:-:S04]  /*2ef0*/  IMAD.MOV.U32 R107, RZ, RZ, R25 ;  /* 0x000000ffff6b7224 */ /* 0x000fc800078e0019 */
[----:B------:R-:W1:Y:S08]  /*2f00*/  MUFU.TANH R8, R8 ;  /* 0x0000000800087308 */ /* 0x000e700000002400 */
[----:B------:R-:W2:Y:S08]  /*2f10*/  MUFU.TANH R10, R10 ;  /* 0x0000000a000a7308 */ /* 0x000eb00000002400 */
[----:B------:R-:W3:Y:S08]  /*2f20*/  MUFU.TANH R11, R11 ;  /* 0x0000000b000b7308 */ /* 0x000ef00000002400 */
[----:B------:R-:W4:Y:S08]  /*2f30*/  MUFU.TANH R24, R24 ;  /* 0x0000001800187308 */ /* 0x000f300000002400 */
[----:B------:R-:W5:Y:S01]  /*2f40*/  MUFU.TANH R9, R9 ;  /* 0x0000000900097308 */ /* 0x000f620000002400 */
[----:B------:R-:W-:-:S02]  /*2f50*/  WARPGROUP.DEPBAR.LE gsb0, 0x0 ;  /* 0x00008000000079c5 */ /* 0x000fc40000010000 */
[----:B------:R-:W-:Y:S01]  /*2f60*/  WARPGROUP.ARRIVE ;  /* 0x00000000000079c5 */ /* 0x000fe20000000000 */
[C---:B------:R-:W-:Y:S01]  /*2f70*/  FMUL.FTZ R93, R0.reuse, R78 ;  /* 0x0000004e005d7220 */ /* 0x040fe20000410000 */
[C---:B------:R-:W-:Y:S01]  /*2f80*/  FMUL.FTZ R78, R0.reuse, R80 ;  /* 0x00000050004e7220 */ /* 0x040fe20000410000 */
[C---:B------:R-:W-:Y:S01]  /*2f90*/  FMUL.FTZ R80, R0.reuse, R84 ;  /* 0x0000005400507220 */ /* 0x040fe20000410000 */
[C---:B------:R-:W-:Y:S01]  /*2fa0*/  FMUL.FTZ R84, R0.reuse, R88 ;  /* 0x0000005800547220 */ /* 0x040fe20000410000 */
[----:B------:R-:W5:Y:S01]  /*2fb0*/  MUFU.TANH R12, R12 ;  /* 0x0000000c000c7308 */ /* 0x000f620000002400 */
[----:B------:R-:W-:Y:S01]  /*2fc0*/  QGMMA.64x32x32.F32.E4M3.E4M3 R60, gdesc[UR20], R60, gsb0 ;  /* 0x00600000143c79f3 */ /* 0x000fe2000800083c */
[----:B------:R-:W-:Y:S01]  /*2fd0*/  UIADD3 UR22, UR32, 0x682, URZ ;  /* 0x0000068220167890 */ /* 0x000fe2000fffe03f */
[C---:B------:R-:W-:Y:S01]  /*2fe0*/  FMUL.FTZ R94, R0.reuse, R79 ;  /* 0x0000004f005e7220 */ /* 0x040fe20000410000 */
[----:B------:R-:W-:Y:S01]  /*2ff0*/  UMOV UR23, 0x80000020 ;  /* 0x8000002000177882 */ /* 0x000fe20000000000 */
[C---:B------:R-:W-:Y:S01]  /*3000*/  FMUL.FTZ R79, R0.reuse, R81 ;  /* 0x00000051004f7220 */ /* 0x040fe20000410000 */
[C---:B------:R-:W-:Y:S01]  /*3010*/  FMUL.FTZ R81, R0.reuse, R85 ;  /* 0x0000005500517220 */ /* 0x040fe20000410000 */
[C---:B------:R-:W-:Y:S01]  /*3020*/  FMUL.FTZ R85, R0.reuse, R89 ;  /* 0x0000005900557220 */ /* 0x040fe20000410000 */
[----:B------:R-:W5:Y:S01]  /*3030*/  MUFU.TANH R27, R27 ;  /* 0x0000001b001b7308 */ /* 0x000f620000002400 */
        /* <DEDUP_REMOVED lines=8> */
[----:B------:R-:W-:-:S07]  /*30c0*/  FMUL.FTZ R90, R0, R90 ;  /* 0x0000005a005a7220 */ /* 0x000fce0000410000 */
[----:B------:R-:W5:Y:S08]  /*30d0*/  MUFU.TANH R26, R26 ;  /* 0x0000001a001a7308 */ /* 0x000f700000002400 */
[----:B------:R-:W5:Y:S08]  /*30e0*/  MUFU.TANH R15, R15 ;  /* 0x0000000f000f7308 */ /* 0x000f700000002400 */
[----:B------:R-:W5:Y:S08]  /*30f0*/  MUFU.TANH R21, R21 ;  /* 0x0000001500157308 */ /* 0x000f700000002400 */
[----:B------:R-:W5:Y:S08]  /*3100*/  MUFU.TANH R14, R14 ;  /* 0x0000000e000e7308 */ /* 0x000f700000002400 */
[----:B------:R-:W5:Y:S01]  /*3110*/  MUFU.TANH R20, R20 ;  /* 0x0000001400147308 */ /* 0x000f620000002400 */
[----:B------:R-:W-:-:S02]  /*3120*/  WARPGROUP.DEPBAR.LE gsb0, 0x0 ;  /* 0x00008000000079c5 */ /* 0x000fc40000010000 */
[----:B------:R-:W-:Y:S01]  /*3130*/  WARPGROUP.ARRIVE ;  /* 0x00000000000079c5 */ /* 0x000fe20000000000 */
[C---:B------:R-:W-:Y:S01]  /*3140*/  FMUL.FTZ R88, R0.reuse, R60 ;  /* 0x0000003c00587220 */ /* 0x040fe20000410000 */
[----:B------:R-:W-:Y:S02]  /*3150*/  IMAD.U32 R60, RZ, RZ, UR53 ;  /* 0x00000035ff3c7e24 */ /* 0x000fe4000f8e00ff */
[C---:B------:R-:W-:Y:S01]  /*3160*/  FMUL.FTZ R97, R0.reuse, R66 ;  /* 0x0000004200617220 */ /* 0x040fe20000410000 */
[C---:B------:R-:W-:Y:S01]  /*3170*/  FMUL.FTZ R66, R0.reuse, R72 ;  /* 0x0000004800427220 */ /* 0x040fe20000410000 */
[----:B------:R-:W-:Y:S01]  /*3180*/  FMUL.FTZ R72, R0, R75 ;  /* 0x0000004b00487220 */ /* 0x000fe20000410000 */
[----:B------:R-:W-:Y:S01]  /*3190*/  QGMMA.64x32x32.F32.E4M3.E4M3 R44, gdesc[UR20], R44, gsb0 ;  /* 0x00600000142c79f3 */ /* 0x000fe2000800082c */
[----:B------:R-:W-:Y:S01]  /*31a0*/  IADD3 R60, R60, 0xa0, -R17 ;  /* 0x000000a03c3c7810 */ /* 0x000fe20007ffe811 */
[----:B------:R-:W-:Y:S02]  /*31b0*/  IMAD.U32 R75, RZ, RZ, UR49 ;  /* 0x00000031ff4b7e24 */ /* 0x000fe4000f8e00ff */
[C---:B------:R-:W-:Y:S01]  /*31c0*/  FMUL.FTZ R95, R0.reuse, R63 ;  /* 0x0000003f005f7220 */ /* 0x040fe20000410000 */
[----:B------:R-:W-:Y:S01]  /*31d0*/  UIADD3 UR22, UR32, 0x702, URZ ;  /* 0x0000070220167890 */ /* 0x000fe2000fffe03f */
[----:B------:R-:W-:Y:S01]  /*31e0*/  FMUL.FTZ R63, R0, R65 ;  /* 0x00000041003f7220 */ /* 0x000fe20000410000 */
[----:B------:R-:W-:-:S02]  /*31f0*/  IMAD R60, R75, -0xa0, R60 ;  /* 0xffffff604b3c7824 */ /* 0x000fc400078e023c */
[C---:B------:R-:W-:Y:S01]  /*3200*/  FMUL.FTZ R91, R0.reuse, R62 ;  /* 0x0000003e005b7220 */ /* 0x040fe20000410000 */
[C---:B------:R-:W-:Y:S01]  /*3210*/  FMUL.FTZ R65, R0.reuse, R68 ;  /* 0x0000004400417220 */ /* 0x040fe20000410000 */
[C---:B------:R-:W-:Y:S01]  /*3220*/  FMUL.FTZ R62, R0.reuse, R64 ;  /* 0x00000040003e7220 */ /* 0x040fe20000410000 */
[----:B------:R-:W-:Y:S01]  /*3230*/  FMUL.FTZ R64, R0, R69 ;  /* 0x0000004500407220 */ /* 0x000fe20000410000 */
[----:B------:R-:W-:Y:S01]  /*3240*/  ISETP.GT.AND P6, PT, R60, RZ, PT ;  /* 0x000000ff3c00720c */ /* 0x000fe20003fc4270 */
[----:B------:R-:W-:Y:S01]  /*3250*/  FMUL.FTZ R96, R0, R67 ;  /* 0x0000004300607220 */ /* 0x000fe20000410000 */
[C---:B------:R-:W-:Y:S01]  /*3260*/  ISETP.GT.AND P5, PT, R60.reuse, 0x1, PT ;  /* 0x000000013c00780c */ /* 0x040fe20003fa4270 */
[----:B------:R-:W-:Y:S01]  /*3270*/  UMOV UR23, 0x80000020 ;  /* 0x8000002000177882 */ /* 0x000fe20000000000 */
[----:B------:R-:W-:Y:S01]  /*3280*/  ISETP.GT.AND P2, PT, R60, 0x9, PT ;  /* 0x000000093c00780c */ /* 0x000fe20003f44270 */
[----:B------:R-:W-:Y:S01]  /*3290*/  FMUL.FTZ R67, R0, R73 ;  /* 0x0000004900437220 */ /* 0x000fe20000410000 */
[----:B0-----:R-:W-:Y:S01]  /*32a0*/  FSEL R6, R6, -INF , P6 ;  /* 0xff80000006067808 */ /* 0x001fe20003000000 */
[----:B------:R-:W0:Y:S01]  /*32b0*/  MUFU.TANH R76, R76 ;  /* 0x0000004c004c7308 */ /* 0x000e220000002400 */
[----:B------:R-:W-:Y:S01]  /*32c0*/  ISETP.GT.AND P4, PT, R60, 0x8, PT ;  /* 0x000000083c00780c */ /* 0x000fe20003f84270 */
[----:B------:R-:W-:Y:S01]  /*32d0*/  FMUL.FTZ R70, R0, R70 ;  /* 0x0000004600467220 */ /* 0x000fe20000410000 */
[----:B------:R-:W-:Y:S01]  /*32e0*/  ISETP.GT.AND P3, PT, R60, 0x10, PT ;  /* 0x000000103c00780c */ /* 0x000fe20003f64270 */
[C---:B------:R-:W-:Y:S01]  /*32f0*/  FMUL.FTZ R61, R0.reuse, R61 ;  /* 0x0000003d003d7220 */ /* 0x040fe20000410000 */
[C---:B------:R-:W-:Y:S01]  /*3300*/  FMUL.FTZ R71, R0.reuse, R71 ;  /* 0x0000004700477220 */ /* 0x040fe20000410000 */
[----:B------:R-:W-:Y:S01]  /*3310*/  FMUL.FTZ R74, R0, R74 ;  /* 0x0000004a004a7220 */ /* 0x000fe20000410000 */
[----:B------:R-:W-:Y:S01]  /*3320*/  UIADD3 UR49, UR49, -0x2, URZ ;  /* 0xfffffffe31317890 */ /* 0x000fe2000fffe03f */
[----:B------:R-:W0:Y:S03]  /*3330*/  MUFU.TANH R77, R77 ;  /* 0x0000004d004d7308 */ /* 0x000e260000002400 */
[----:B------:R-:W-:-:S05]  /*3340*/  UISETP.GE.AND UP0, UPT, UR49, UR41, UPT ;  /* 0x000000293100728c */ /* 0x000fca000bf06270 */
[----:B------:R-:W0:Y:S08]  /*3350*/  MUFU.TANH R78, R78 ;  /* 0x0000004e004e7308 */ /* 0x000e300000002400 */
[----:B------:R-:W0:Y:S08]  /*3360*/  MUFU.TANH R92, R92 ;  /* 0x0000005c005c7308 */ /* 0x000e300000002400 */
[----:B------:R-:W0:Y:S08]  /*3370*/  MUFU.TANH R79, R79 ;  /* 0x0000004f004f7308 */ /* 0x000e300000002400 */
[----:B------:R-:W0:Y:S01]  /*3380*/  MUFU.TANH R93, R93 ;  /* 0x0000005d005d7308 */ /* 0x000e220000002400 */
[----:B------:R-:W-:-:S02]  /*3390*/  WARPGROUP.DEPBAR.LE gsb0, 0x0 ;  /* 0x00008000000079c5 */ /* 0x000fc40000010000 */
[C---:B------:R-:W-:Y:S01]  /*33a0*/  FMUL.FTZ R68, R0.reuse, R44 ;  /* 0x0000002c00447220 */ /* 0x040fe20000410000 */
[----:B------:R-:W-:Y:S01]  /*33b0*/  WARPGROUP.ARRIVE ;  /* 0x00000000000079c5 */ /* 0x000fe20000000000 */
[C---:B------:R-:W-:Y:S01]  /*33c0*/  FMUL.FTZ R44, R0.reuse, R49 ;  /* 0x00000031002c7220 */ /* 0x040fe20000410000 */
[C---:B------:R-:W-:Y:S01]  /*33d0*/  FMUL.FTZ R69, R0.reuse, R45 ;  /* 0x0000002d00457220 */ /* 0x040fe20000410000 */
[----:B------:R-:W-:Y:S01]  /*33e0*/  FSEL R49, R7, -INF , P6 ;  /* 0xff80000007317808 */ /* 0x000fe20003000000 */
[----:B------:R-:W-:Y:S01]  /*33f0*/  FMUL.FTZ R45, R0, R50 ;  /* 0x00000032002d7220 */ /* 0x000fe20000410000 */
[----:B------:R-:W-:Y:S01]  /*3400*/  ISETP.GT.AND P6, PT, R60, 0x11, PT ;  /* 0x000000113c00780c */ /* 0x000fe20003fc4270 */
[----:B------:R-:W-:Y:S01]  /*3410*/  FMUL.FTZ R75, R0, R47 ;  /* 0x0000002f004b7220 */ /* 0x000fe20000410000 */
[----:B-1----:R-:W-:Y:S01]  /*3420*/  FSEL R50, R8, -INF , P5 ;  /* 0xff80000008327808 */ /* 0x002fe20002800000 */
[C---:B------:R-:W-:Y:S01]  /*3430*/  FMUL.FTZ R47, R0.reuse, R52 ;  /* 0x00000034002f7220 */ /* 0x040fe20000410000 */
[----:B------:R-:W-:Y:S01]  /*3440*/  FMUL.FTZ R73, R0, R46 ;  /* 0x0000002e00497220 */ /* 0x000fe20000410000 */
[----:B--2---:R-:W-:Y:S01]  /*3450*/  FSEL R7, R10, -INF , P5 ;  /* 0xff8000000a077808 */ /* 0x004fe20002800000 */
[----:B------:R-:W-:Y:S01]  /*3460*/  QGMMA.64x32x32.F32.E4M3.E4M3 R28, gdesc[UR20], R28, gsb0 ;  /* 0x00600000141c79f3 */ /* 0x000fe2000800081c */
[----:B---3--:R-:W-:Y:S01]  /*3470*/  FSEL R52, R11, -INF , P2 ;  /* 0xff8000000b347808 */ /* 0x008fe20001000000 */
[----:B------:R-:W-:Y:S01]  /*3480*/  FMUL.FTZ R46, R0, R51 ;  /* 0x00000033002e7220 */ /* 0x000fe20000410000 */
[----:B------:R-:W-:Y:S01]  /*3490*/  ISETP.GT.AND P5, PT, R60, 0x18, PT ;  /* 0x000000183c00780c */ /* 0x000fe20003fa4270 */
[----:B------:R-:W-:Y:S01]  /*34a0*/  FMUL.FTZ R101, R0, R54 ;  /* 0x0000003600657220 */ /* 0x000fe20000410000 */
[----:B----4-:R-:W-:Y:S01]  /*34b0*/  FSEL R11, R24, -INF , P6 ;  /* 0xff800000180b7808 */ /* 0x010fe20003000000 */
[C---:B------:R-:W-:Y:S01]  /*34c0*/  FMUL.FTZ R104, R0.reuse, R57 ;  /* 0x0000003900687220 */ /* 0x040fe20000410000 */
[----:B-----5:R-:W-:Y:S01]  /*34d0*/  FSEL R51, R9, -INF , P4 ;  /* 0xff80000009337808 */ /* 0x020fe20002000000 */
[C---:B------:R-:W-:Y:S01]  /*34e0*/  FMUL.FTZ R102, R0.reuse, R55 ;  /* 0x0000003700667220 */ /* 0x040fe20000410000 */
[----:B------:R-:W-:Y:S01]  /*34f0*/  FMNMX.FTZ R24, R49, R50, !PT ;  /* 0x0000003231187209 */ /* 0x000fe20007810000 */
[----:B------:R-:W-:Y:S01]  /*3500*/  FMUL.FTZ R103, R0, R56 ;  /* 0x0000003800677220 */ /* 0x000fe20000410000 */
[----:B------:R-:W-:Y:S01]  /*3510*/  FSEL R8, R12, -INF , P4 ;  /* 0xff8000000c087808 */ /* 0x000fe20002000000 */
[C---:B------:R-:W-:Y:S01]  /*3520*/  FMUL.FTZ R106, R0.reuse, R59 ;  /* 0x0000003b006a7220 */ /* 0x040fe20000410000 */
[----:B------:R-:W-:Y:S01]  /*3530*/  FSEL R12, R27, -INF , P5 ;  /* 0xff8000001b0c7808 */ /* 0x000fe20002800000 */
[----:B------:R1:W-:Y:S01]  /*3540*/  MUFU.TANH R59, R44 ;  /* 0x0000002c003b7308 */ /* 0x0003e20000002400 */
[----:B------:R-:W-:Y:S01]  /*3550*/  FMNMX.FTZ R27, R51, R24, !PT ;  /* 0x00000018331b7209 */ /* 0x000fe20007810000 */
[----:B------:R-:W-:Y:S01]  /*3560*/  FMUL.FTZ R100, R0, R53 ;  /* 0x0000003500647220 */ /* 0x000fe20000410000 */
[----:B------:R-:W-:Y:S01]  /*3570*/  ISETP.GT.AND P4, PT, R60, 0x19, PT ;  /* 0x000000193c00780c */ /* 0x000fe20003f84270 */
[C---:B------:R-:W-:Y:S01]  /*3580*/  FMUL.FTZ R48, R0.reuse, R48 ;  /* 0x0000003000307220 */ /* 0x040fe20000410000 */
[----:B------:R-:W-:Y:S01]  /*3590*/  FSEL R54, R13, -INF , P3 ;  /* 0xff8000000d367808 */ /* 0x000fe20001800000 */
[----:B------:R-:W-:Y:S01]  /*35a0*/  FMUL.FTZ R105, R0, R58 ;  /* 0x0000003a00697220 */ /* 0x000fe20000410000 */
[----:B------:R-:W-:Y:S01]  /*35b0*/  FMNMX.FTZ R27, R52, R27, !PT ;  /* 0x0000001b341b7209 */ /* 0x000fe20007810000 */
[----:B------:R-:W2:Y:S01]  /*35c0*/  MUFU.TANH R83, R83 ;  /* 0x0000005300537308 */ /* 0x000ea20000002400 */
[----:B------:R-:W-:-:S02]  /*35d0*/  FSEL R57, R26, -INF , P4 ;  /* 0xff8000001a397808 */ /* 0x000fc40002000000 */
[----:B------:R-:W-:Y:S02]  /*35e0*/  FSEL R55, R15, -INF , P6 ;  /* 0xff8000000f377808 */ /* 0x000fe40003000000 */
[----:B------:R-:W-:Y:S02]  /*35f0*/  FMNMX.FTZ R26, R54, R27, !PT ;  /* 0x0000001b361a7209 */ /* 0x000fe40007810000 */
[----:B------:R-:W-:Y:S01]  /*3600*/  FSEL R56, R21, -INF , P5 ;  /* 0xff80000015387808 */ /* 0x000fe20002800000 */
[----:B------:R-:W3:Y:S01]  /*3610*/  MUFU.TANH R80, R80 ;  /* 0x0000005000507308 */ /* 0x000ee20000002400 */
[----:B------:R-:W-:Y:S02]  /*3620*/  FMNMX.FTZ R27, R55, R26, !PT ;  /* 0x0000001a371b7209 */ /* 0x000fe40007810000 */
[----:B------:R-:W-:Y:S02]  /*3630*/  FSEL R9, R14, -INF , P2 ;  /* 0xff8000000e097808 */ /* 0x000fe40001000000 */
[----:B------:R-:W-:-:S02]  /*3640*/  ISETP.GT.AND P2, PT, R60, 0x20, PT ;  /* 0x000000203c00780c */ /* 0x000fc40003f44270 */
[----:B-1----:R-:W-:Y:S01]  /*3650*/  FMNMX.FTZ R44, R56, R27, !PT ;  /* 0x0000001b382c7209 */ /* 0x002fe20007810000 */
[----:B------:R1:W-:Y:S01]  /*3660*/  MUFU.TANH R53, R45 ;  /* 0x0000002d00357308 */ /* 0x0003e20000002400 */
[----:B------:R-:W-:Y:S02]  /*3670*/  FSEL R10, R20, -INF , P3 ;  /* 0xff800000140a7808 */ /* 0x000fe40001800000 */
[----:B------:R-:W-:Y:S02]  /*3680*/  ISETP.GT.AND P3, PT, R60, 0x21, PT ;  /* 0x000000213c00780c */ /* 0x000fe40003f64270 */
[----:B0-----:R-:W-:Y:S02]  /*3690*/  FSEL R76, R76, -INF , P2 ;  /* 0xff8000004c4c7808 */ /* 0x001fe40001000000 */
[----:B------:R-:W-:Y:S01]  /*36a0*/  ISETP.GT.AND P6, PT, R60, 0x28, PT ;  /* 0x000000283c00780c */ /* 0x000fe20003fc4270 */
[----:B------:R-:W0:Y:S01]  /*36b0*/  MUFU.TANH R94, R94 ;  /* 0x0000005e005e7308 */ /* 0x000e220000002400 */
[----:B-1----:R-:W-:-:S02]  /*36c0*/  FMNMX.FTZ R45, R57, R44, !PT ;  /* 0x0000002c392d7209 */ /* 0x002fc40007810000 */
[----:B------:R-:W-:Y:S02]  /*36d0*/  FSEL R77, R77, -INF , P3 ;  /* 0xff8000004d4d7808 */ /* 0x000fe40001800000 */
[----:B------:R-:W-:Y:S02]  /*36e0*/  ISETP.GT.AND P5, PT, R60, 0x29, PT ;  /* 0x000000293c00780c */ /* 0x000fe40003fa4270 */
[----:B------:R-:W-:Y:S01]  /*36f0*/  FSEL R78, R78, -INF , P6 ;  /* 0xff8000004e4e7808 */ /* 0x000fe20003000000 */
[----:B------:R-:W1:Y:S01]  /*3700*/  MUFU.TANH R86, R86 ;  /* 0x0000005600567308 */ /* 0x000e620000002400 */
[----:B------:R-:W-:Y:S02]  /*3710*/  FSEL R13, R92, -INF , P4 ;  /* 0xff8000005c0d7808 */ /* 0x000fe40002000000 */
[----:B------:R-:W-:Y:S02]  /*3720*/  ISETP.GT.AND P4, PT, R60, 0x30, PT ;  /* 0x000000303c00780c */ /* 0x000fe40003f84270 */
[----:B------:R-:W-:Y:S01]  /*3730*/  FSEL R79, R79, -INF , P5 ;  /* 0xff8000004f4f7808 */ /* 0x000fe20002800000 */
[----:B------:R-:W-:-:S02]  /*3740*/  WARPGROUP.DEPBAR.LE gsb0, 0x0 ;  /* 0x00008000000079c5 */ /* 0x000fc40000010000 */
[----:B------:R-:W4:Y:S01]  /*3750*/  MUFU.TANH R81, R81 ;  /* 0x0000005100517308 */ /* 0x000f220000002400 */
[----:B------:R-:W-:Y:S01]  /*3760*/  FSEL R14, R93, -INF , P2 ;  /* 0xff8000005d0e7808 */ /* 0x000fe20001000000 */
[C---:B------:R-:W-:Y:S01]  /*3770*/  FMUL.FTZ R42, R0.reuse, R42 ;  /* 0x0000002a002a7220 */ /* 0x040fe20000410000 */
[----:B--2---:R-:W-:Y:S01]  /*3780*/  FSEL R21, R83, -INF , P5 ;  /* 0xff80000053157808 */ /* 0x004fe20002800000 */
[----:B------:R-:W-:Y:S01]  /*3790*/  FMUL.FTZ R43, R0, R43 ;  /* 0x0000002b002b7220 */ /* 0x000fe20000410000 */
[----:B------:R-:W-:Y:S02]  /*37a0*/  ISETP.GT.AND P2, PT, R60, 0x31, PT ;  /* 0x000000313c00780c */ /* 0x000fe40003f44270 */
[----:B---3--:R-:W-:Y:S01]  /*37b0*/  FSEL R80, R80, -INF , P4 ;  /* 0xff80000050507808 */ /* 0x008fe20002000000 */
[----:B------:R2:W-:Y:S01]  /*37c0*/  MUFU.TANH R98, R46 ;  /* 0x0000002e00627308 */ /* 0x0005e20000002400 */
[----:B0-----:R-:W-:Y:S02]  /*37d0*/  FSEL R15, R94, -INF , P3 ;  /* 0xff8000005e0f7808 */ /* 0x001fe40001800000 */
[----:B-1----:R-:W-:-:S02]  /*37e0*/  FSEL R24, R86, -INF , P4 ;  /* 0xff80000056187808 */ /* 0x002fc40002000000 */
[C---:B------:R-:W-:Y:S02]  /*37f0*/  ISETP.GT.AND P3, PT, R60.reuse, 0x38, PT ;  /* 0x000000383c00780c */ /* 0x040fe40003f64270 */
[----:B------:R-:W-:Y:S01]  /*3800*/  ISETP.GT.AND P5, PT, R60, 0x40, PT ;  /* 0x000000403c00780c */ /* 0x000fe20003fa4270 */
[----:B------:R-:W0:Y:S01]  /*3810*/  MUFU.TANH R82, R82 ;  /* 0x0000005200527308 */ /* 0x000e220000002400 */
[----:B--2---:R-:W-:Y:S02]  /*3820*/  FMNMX.FTZ R46, R76, R45, !PT ;  /* 0x0000002d4c2e7209 */ /* 0x004fe40007810000 */
[----:B----4-:R-:W-:Y:S02]  /*3830*/  FSEL R81, R81, -INF , P2 ;  /* 0xff80000051517808 */ /* 0x010fe40001000000 */
[----:B------:R-:W-:-:S03]  /*3840*/  ISETP.GT.AND P4, PT, R60, 0x41, PT ;  /* 0x000000413c00780c */ /* 0x000fc60003f84270 */
[----:B------:R-:W1:Y:S08]  /*3850*/  MUFU.TANH R87, R87 ;  /* 0x0000005700577308 */ /* 0x000e700000002400 */
[----:B------:R-:W2:Y:S01]  /*3860*/  MUFU.TANH R84, R84 ;  /* 0x0000005400547308 */ /* 0x000ea20000002400 */
[----:B0-----:R-:W-:Y:S02]  /*3870*/  FSEL R20, R82, -INF , P6 ;  /* 0xff80000052147808 */ /* 0x001fe40003000000 */
[----:B------:R-:W-:-:S05]  /*3880*/  ISETP.GT.AND P6, PT, R60, 0x39, PT ;  /* 0x000000393c00780c */ /* 0x000fca0003fc4270 */
[----:B------:R0:W-:Y:S01]  /*3890*/  MUFU.TANH R99, R47 ;  /* 0x0000002f00637308 */ /* 0x0001e20000002400 */
[----:B-1----:R-:W-:Y:S02]  /*38a0*/  FSEL R26, R87, -INF , P2 ;  /* 0xff800000571a7808 */ /* 0x002fe40001000000 */
[----:B------:R-:W-:-:S05]  /*38b0*/  ISETP.GT.AND P2, PT, R60, 0x48, PT ;  /* 0x000000483c00780c */ /* 0x000fca0003f44270 */
[----:B------:R-:W1:Y:S01]  /*38c0*/  MUFU.TANH R85, R85 ;  /* 0x0000005500557308 */ /* 0x000e620000002400 */
[----:B0-----:R-:W-:Y:S02]  /*38d0*/  FMNMX.FTZ R47, R77, R46, !PT ;  /* 0x0000002e4d2f7209 */ /* 0x001fe40007810000 */
[----:B--2---:R-:W-:-:S05]  /*38e0*/  FSEL R84, R84, -INF , P3 ;  /* 0xff80000054547808 */ /* 0x004fca0001800000 */
[----:B------:R0:W-:Y:S08]  /*38f0*/  MUFU.TANH R58, R48 ;  /* 0x00000030003a7308 */ /* 0x0001f00000002400 */
[----:B------:R-:W2:Y:S01]  /*3900*/  MUFU.TANH R89, R89 ;  /* 0x0000005900597308 */ /* 0x000ea20000002400 */
[----:B0-----:R-:W-:Y:S02]  /*3910*/  FMNMX.FTZ R48, R78, R47, !PT ;  /* 0x0000002f4e307209 */ /* 0x001fe40007810000 */
[----:B-1----:R-:W-:-:S02]  /*3920*/  FSEL R85, R85, -INF , P6 ;  /* 0xff80000055557808 */ /* 0x002fc40003000000 */
[----:B------:R-:W-:Y:S01]  /*3930*/  FMNMX.FTZ R83, R79, R48, !PT ;  /* 0x000000304f537209 */ /* 0x000fe20007810000 */
[----:B------:R-:W-:Y:S02]  /*3940*/  FMUL.FTZ R48, R0, R28 ;  /* 0x0000001c00307220 */ /* 0x000fe40000410000 */
[----:B------:R-:W0:Y:S01]  /*3950*/  MUFU.TANH R88, R88 ;  /* 0x0000005800587308 */ /* 0x000e220000002400 */
[----:B------:R-:W-:-:S04]  /*3960*/  FMNMX.FTZ R86, R80, R83, !PT ;  /* 0x0000005350567209 */ /* 0x000fc80007810000 */
[----:B------:R-:W-:-:S03]  /*3970*/  FMNMX.FTZ R87, R81, R86, !PT ;  /* 0x0000005651577209 */ /* 0x000fc60007810000 */
[----:B------:R-:W1:Y:S01]  /*3980*/  MUFU.TANH R91, R91 ;  /* 0x0000005b005b7308 */ /* 0x000e620000002400 */
[----:B------:R-:W-:Y:S01]  /*3990*/  FMNMX.FTZ R86, R84, R87, !PT ;  /* 0x0000005754567209 */ /* 0x000fe20007810000 */
[----:B------:R-:W-:Y:S01]  /*39a0*/  FMUL.FTZ R87, R0, R30 ;  /* 0x0000001e00577220 */ /* 0x000fe20000410000 */
[----:B--2---:R-:W-:Y:S02]  /*39b0*/  FSEL R44, R89, -INF , P6 ;  /* 0xff800000592c7808 */ /* 0x004fe40003000000 */
[----:B------:R-:W-:Y:S02]  /*39c0*/  ISETP.GT.AND P6, PT, R60, 0x50, PT ;  /* 0x000000503c00780c */ /* 0x000fe40003fc4270 */
[----:B------:R-:W-:Y:S01]  /*39d0*/  FMNMX.FTZ R89, R85, R86, !PT ;  /* 0x0000005655597209 */ /* 0x000fe20007810000 */
[----:B------:R-:W2:Y:S01]  /*39e0*/  MUFU.TANH R70, R70 ;  /* 0x0000004600467308 */ /* 0x000ea20000002400 */
[----:B0-----:R-:W-:Y:S01]  /*39f0*/  FSEL R88, R88, -INF , P5 ;  /* 0xff80000058587808 */ /* 0x001fe20002800000 */
[----:B------:R-:W-:-:S06]  /*3a00*/  FMUL.FTZ R86, R0, R29 ;  /* 0x0000001d00567220 */ /* 0x000fcc0000410000 */
[----:B------:R-:W0:Y:S01]  /*3a10*/  MUFU.TANH R61, R61 ;  /* 0x0000003d003d7308 */ /* 0x000e220000002400 */
[----:B-1----:R-:W-:Y:S02]  /*3a20*/  FSEL R45, R91, -INF , P5 ;  /* 0xff8000005b2d7808 */ /* 0x002fe40002800000 */
[----:B------:R-:W-:-:S05]  /*3a30*/  ISETP.GT.AND P5, PT, R60, 0x51, PT ;  /* 0x000000513c00780c */ /* 0x000fca0003fa4270 */
[----:B------:R-:W1:Y:S01]  /*3a40*/  MUFU.TANH R95, R95 ;  /* 0x0000005f005f7308 */ /* 0x000e620000002400 */
[----:B--2---:R-:W-:Y:S02]  /*3a50*/  FSEL R30, R70, -INF , P6 ;  /* 0xff800000461e7808 */ /* 0x004fe40003000000 */
[----:B------:R-:W-:-:S05]  /*3a60*/  FMNMX.FTZ R70, R88, R89, !PT ;  /* 0x0000005958467209 */ /* 0x000fca0007810000 */
[----:B------:R-:W2:Y:S01]  /*3a70*/  MUFU.TANH R90, R90 ;  /* 0x0000005a005a7308 */ /* 0x000ea20000002400 */
[----:B0-----:R-:W-:-:S07]  /*3a80*/  FSEL R61, R61, -INF , P4 ;  /* 0xff8000003d3d7808 */ /* 0x001fce0002000000 */
[----:B------:R-:W0:Y:S01]  /*3a90*/  MUFU.TANH R71, R71 ;  /* 0x0000004700477308 */ /* 0x000e220000002400 */
[----:B-1----:R-:W-:Y:S02]  /*3aa0*/  FSEL R46, R95, -INF , P4 ;  /* 0xff8000005f2e7808 */ /* 0x002fe40002000000 */
[----:B------:R-:W-:-:S05]  /*3ab0*/  ISETP.GT.AND P4, PT, R60, 0x58, PT ;  /* 0x000000583c00780c */ /* 0x000fca0003f84270 */
[----:B------:R-:W1:Y:S01]  /*3ac0*/  MUFU.TANH R62, R62 ;  /* 0x0000003e003e7308 */ /* 0x000e620000002400 */
[----:B--2---:R-:W-:Y:S02]  /*3ad0*/  FSEL R27, R90, -INF , P3 ;  /* 0xff8000005a1b7808 */ /* 0x004fe40001800000 */
[----:B------:R-:W-:-:S05]  /*3ae0*/  ISETP.GT.AND P3, PT, R60, 0x49, PT ;  /* 0x000000493c00780c */ /* 0x000fca0003f64270 */
[----:B------:R-:W-:Y:S01]  /*3af0*/  MUFU.TANH R74, R74 ;  /* 0x0000004a004a7308 */ /* 0x000fe20000002400 */
[----:B0-----:R-:W-:Y:S02]  /*3b00*/  FSEL R29, R71, -INF , P5 ;  /* 0xff800000471d7808 */ /* 0x001fe40002800000 */
[----:B------:R-:W-:-:S05]  /*3b10*/  FMNMX.FTZ R71, R61, R70, !PT ;  /* 0x000000463d477209 */ /* 0x000fca0007810000 */
[----:B------:R-:W0:Y:S01]  /*3b20*/  MUFU.TANH R63, R63 ;  /* 0x0000003f003f7308 */ /* 0x000e220000002400 */
[----:B-1----:R-:W-:-:S07]  /*3b30*/  FSEL R62, R62, -INF , P2 ;  /* 0xff8000003e3e7808 */ /* 0x002fce0001000000 */
[----:B------:R-:W1:Y:S08]  /*3b40*/  MUFU.TANH R65, R65 ;  /* 0x0000004100417308 */ /* 0x000e700000002400 */
[----:B------:R-:W2:Y:S01]  /*3b50*/  MUFU.TANH R64, R64 ;  /* 0x0000004000407308 */ /* 0x000ea20000002400 */
[----:B0-----:R-:W-:-:S07]  /*3b60*/  FSEL R63, R63, -INF , P3 ;  /* 0xff8000003f3f7808 */ /* 0x001fce0001800000 */
[----:B------:R-:W0:Y:S01]  /*3b70*/  MUFU.TANH R97, R97 ;  /* 0x0000006100617308 */ /* 0x000e220000002400 */
[----:B-1----:R-:W-:Y:S02]  /*3b80*/  FSEL R65, R65, -INF , P6 ;  /* 0xff80000041417808 */ /* 0x002fe40003000000 */
[----:B------:R-:W-:-:S05]  /*3b90*/  ISETP.GT.AND P6, PT, R60, 0x61, PT ;  /* 0x000000613c00780c */ /* 0x000fca0003fc4270 */
[----:B------:R-:W1:Y:S01]  /*3ba0*/  MUFU.TANH R96, R96 ;  /* 0x0000006000607308 */ /* 0x000e620000002400 */
[----:B--2---:R-:W-:Y:S02]  /*3bb0*/  FSEL R64, R64, -INF , P5 ;  /* 0xff80000040407808 */ /* 0x004fe40002800000 */
[----:B------:R-:W-:-:S04]  /*3bc0*/  ISETP.GT.AND P5, PT, R60, 0x68, PT ;  /* 0x000000683c00780c */ /* 0x000fc80003fa4270 */
[----:B------:R-:W-:Y:S01]  /*3bd0*/  FSEL R53, R53, -INF , P5 ;  /* 0xff80000035357808 */ /* 0x000fe20002800000 */
[----:B------:R-:W2:Y:S01]  /*3be0*/  MUFU.TANH R66, R66 ;  /* 0x0000004200427308 */ /* 0x000ea20000002400 */
[----:B0-----:R-:W-:Y:S02]  /*3bf0*/  FSEL R47, R97, -INF , P2 ;  /* 0xff800000612f7808 */ /* 0x001fe40001000000 */
[----:B------:R-:W-:-:S05]  /*3c00*/  ISETP.GT.AND P2, PT, R60, 0x59, PT ;  /* 0x000000593c00780c */ /* 0x000fca0003f44270 */
[----:B------:R-:W0:Y:S01]  /*3c10*/  MUFU.TANH R72, R72 ;  /* 0x0000004800487308 */ /* 0x000e220000002400 */
[----:B-1----:R-:W-:Y:S02]  /*3c20*/  FSEL R28, R96, -INF , P3 ;  /* 0xff800000601c7808 */ /* 0x002fe40001800000 */
[----:B------:R-:W-:-:S05]  /*3c30*/  ISETP.GT.AND P3, PT, R60, 0x60, PT ;  /* 0x000000603c00780c */ /* 0x000fca0003f64270 */
[----:B------:R1:W-:Y:S01]  /*3c40*/  MUFU.TANH R83, R48 ;  /* 0x0000003000537308 */ /* 0x0003e20000002400 */
[----:B--2---:R-:W-:Y:S01]  /*3c50*/  FSEL R70, R66, -INF , P4 ;  /* 0xff80000042467808 */ /* 0x004fe20002000000 */
[----:B------:R-:W-:-:S06]  /*3c60*/  FMUL.FTZ R66, R0, R31 ;  /* 0x0000001f00427220 */ /* 0x000fcc0000410000 */
[----:B------:R-:W2:Y:S01]  /*3c70*/  MUFU.TANH R67, R67 ;  /* 0x0000004300437308 */ /* 0x000ea20000002400 */
[----:B-1----:R-:W-:Y:S02]  /*3c80*/  FSEL R48, R74, -INF , P4 ;  /* 0xff8000004a307808 */ /* 0x002fe40002000000 */
[----:B------:R-:W-:Y:S02]  /*3c90*/  FMNMX.FTZ R74, R62, R71, !PT ;  /* 0x000000473e4a7209 */ /* 0x000fe40007810000 */
[----:B0-----:R-:W-:Y:S01]  /*3ca0*/  FSEL R31, R72, -INF , P2 ;  /* 0xff800000481f7808 */ /* 0x001fe20001000000 */
[----:B------:R-:W-:Y:S01]  /*3cb0*/  FMUL.FTZ R72, R0, R32 ;  /* 0x0000002000487220 */ /* 0x000fe20000410000 */
[----:B------:R-:W-:Y:S01]  /*3cc0*/  FMNMX.FTZ R74, R63, R74, !PT ;  /* 0x0000004a3f4a7209 */ /* 0x000fe20007810000 */
[----:B------:R-:W0:Y:S01]  /*3cd0*/  MUFU.TANH R73, R73 ;  /* 0x0000004900497308 */ /* 0x000e220000002400 */
[----:B------:R-:W-:Y:S02]  /*3ce0*/  ISETP.GT.AND P4, PT, R60, 0x69, PT ;  /* 0x000000693c00780c */ /* 0x000fe40003f84270 */
[----:B------:R-:W-:-:S04]  /*3cf0*/  FMNMX.FTZ R71, R65, R74, !PT ;  /* 0x0000004a41477209 */ /* 0x000fc80007810000 */
[----:B------:R-:W-:Y:S01]  /*3d00*/  FMNMX.FTZ R71, R64, R71, !PT ;  /* 0x0000004740477209 */ /* 0x000fe20007810000 */
[----:B------:R-:W1:Y:S01]  /*3d10*/  MUFU.TANH R75, R75 ;  /* 0x0000004b004b7308 */ /* 0x000e620000002400 */
[----:B--2---:R-:W-:Y:S02]  /*3d20*/  FSEL R67, R67, -INF , P2 ;  /* 0xff80000043437808 */ /* 0x004fe40001000000 */
[----:B------:R-:W-:Y:S02]  /*3d30*/  FMNMX.FTZ R74, R70, R71, !PT ;  /* 0x00000047464a7209 */ /* 0x000fe40007810000 */
[----:B------:R-:W-:Y:S02]  /*3d40*/  FSEL R71, R58, -INF , P5 ;  /* 0xff8000003a477808 */ /* 0x000fe40002800000 */
[----:B------:R-:W-:Y:S01]  /*3d50*/  ISETP.GT.AND P2, PT, R60, 0x70, PT ;  /* 0x000000703c00780c */ /* 0x000fe20003f44270 */
[----:B------:R-:W2:Y:S01]  /*3d60*/  MUFU.TANH R68, R68 ;  /* 0x0000004400447308 */ /* 0x000ea20000002400 */
[----:B0-----:R-:W-:Y:S01]  /*3d70*/  FSEL R32, R73, -INF , P3 ;  /* 0xff80000049207808 */ /* 0x001fe20001800000 */
[----:B------:R-:W-:Y:S01]  /*3d80*/  FMUL.FTZ R73, R0, R34 ;  /* 0x0000002200497220 */ /* 0x000fe20000410000 */
[----:B------:R-:W-:-:S05]  /*3d90*/  ISETP.GT.AND P5, PT, R60, 0x79, PT ;  /* 0x000000793c00780c */ /* 0x000fca0003fa4270 */
[----:B------:R-:W0:Y:S01]  /*3da0*/  MUFU.TANH R69, R69 ;  /* 0x0000004500457308 */ /* 0x000e220000002400 */
[----:B-1----:R-:W-:Y:S02]  /*3db0*/  FSEL R34, R75, -INF , P6 ;  /* 0xff8000004b227808 */ /* 0x002fe40003000000 */
[----:B------:R-:W-:-:S05]  /*3dc0*/  FMNMX.FTZ R75, R67, R74, !PT ;  /* 0x0000004a434b7209 */ /* 0x000fca0007810000 */
[----:B------:R-:W1:Y:S01]  /*3dd0*/  MUFU.TANH R100, R100 ;  /* 0x0000006400647308 */ /* 0x000e620000002400 */
[----:B--2---:R-:W-:Y:S02]  /*3de0*/  FSEL R68, R68, -INF , P3 ;  /* 0xff80000044447808 */ /* 0x004fe40001800000 */
[----:B------:R-:W-:Y:S02]  /*3df0*/  ISETP.GT.AND P3, PT, R60, 0x71, PT ;  /* 0x000000713c00780c */ /* 0x000fe40003f64270 */
[----:B------:R-:W-:Y:S01]  /*3e00*/  FMNMX.FTZ R58, R68, R75, !PT ;  /* 0x0000004b443a7209 */ /* 0x000fe20007810000 */
[----:B------:R-:W-:Y:S01]  /*3e10*/  FMUL.FTZ R75, R0, R33 ;  /* 0x00000021004b7220 */ /* 0x000fe20000410000 */
[----:B------:R-:W-:Y:S01]  /*3e20*/  FSEL R33, R98, -INF , P4 ;  /* 0xff80000062217808 */ /* 0x000fe20002000000 */
[----:B------:R-:W-:Y:S01]  /*3e30*/  MUFU.TANH R103, R103 ;  /* 0x0000006700677308 */ /* 0x000fe20000002400 */
[----:B0-----:R-:W-:Y:S02]  /*3e40*/  FSEL R69, R69, -INF , P6 ;  /* 0xff80000045457808 */ /* 0x001fe40003000000 */
[----:B------:R-:W-:-:S02]  /*3e50*/  ISETP.GT.AND P6, PT, R60, 0x78, PT ;  /* 0x000000783c00780c */ /* 0x000fc40003fc4270 */
[----:B------:R-:W-:-:S03]  /*3e60*/  FMNMX.FTZ R58, R69, R58, !PT ;  /* 0x0000003a453a7209 */ /* 0x000fc60007810000 */
[----:B------:R-:W-:Y:S01]  /*3e70*/  MUFU.TANH R90, R87 ;  /* 0x00000057005a7308 */ /* 0x000fe20000002400 */
[----:B------:R-:W-:Y:S02]  /*3e80*/  FMNMX.FTZ R91, R71, R58, !PT ;  /* 0x0000003a475b7209 */ /* 0x000fe40007810000 */
[----:B-1----:R-:W-:Y:S01]  /*3e90*/  FSEL R74, R100, -INF , P3 ;  /* 0xff800000644a7808 */ /* 0x002fe20001800000 */
[----:B------:R-:W-:-:S04]  /*3ea0*/  IMAD.MOV.U32 R100, RZ, RZ, R25 ;  /* 0x000000ffff647224 */ /* 0x000fc800078e0019 */
[----:B------:R0:W1:Y:S08]  /*3eb0*/  MUFU.TANH R82, R104 ;  /* 0x0000006800527308 */ /* 0x0000700000002400 */
[----:B------:R2:W-:Y:S01]  /*3ec0*/  MUFU.TANH R87, R72 ;  /* 0x0000004800577308 */ /* 0x0005e20000002400 */
[----:B0-----:R-:W-:-:S07]  /*3ed0*/  IMAD.MOV.U32 R104, RZ, RZ, R25 ;  /* 0x000000ffff687224 */ /* 0x001fce00078e0019 */
[----:B------:R-:W0:Y:S01]  /*3ee0*/  MUFU.TANH R102, R102 ;  /* 0x0000006600667308 */ /* 0x000e220000002400 */
[----:B--2---:R-:W-:Y:S01]  /*3ef0*/  FSEL R72, R59, -INF , P4 ;  /* 0xff8000003b487808 */ /* 0x004fe20002000000 */
[----:B------:R-:W-:Y:S01]  /*3f00*/  FMUL.FTZ R59, R0, R36 ;  /* 0x00000024003b7220 */ /* 0x000fe20000410000 */
[----:B------:R-:W-:Y:S02]  /*3f10*/  ISETP.GT.AND P4, PT, R60, 0x80, PT ;  /* 0x000000803c00780c */ /* 0x000fe40003f84270 */
[----:B------:R-:W-:Y:S01]  /*3f20*/  FMNMX.FTZ R94, R72, R91, !PT ;  /* 0x0000005b485e7209 */ /* 0x000fe20007810000 */
[----:B------:R-:W-:Y:S01]  /*3f30*/  FMUL.FTZ R91, R0, R37 ;  /* 0x00000025005b7220 */ /* 0x000fe20000410000 */
[----:B-1----:R-:W-:Y:S01]  /*3f40*/  FSEL R82, R82, -INF , P5 ;  /* 0xff80000052527808 */ /* 0x002fe20002800000 */
[----:B------:R1:W-:Y:S01]  /*3f50*/  MUFU.TANH R92, R73 ;  /* 0x00000049005c7308 */ /* 0x0003e20000002400 */
[----:B------:R-:W-:-:S07]  /*3f60*/  FSEL R83, R83, -INF , P4 ;  /* 0xff80000053537808 */ /* 0x000fce0002000000 */
[----:B------:R-:W2:Y:S01]  /*3f70*/  MUFU.TANH R101, R101 ;  /* 0x0000006500657308 */ /* 0x000ea20000002400 */
[----:B-1----:R-:W-:Y:S02]  /*3f80*/  FSEL R73, R99, -INF , P2 ;  /* 0xff80000063497808 */ /* 0x002fe40001000000 */
[----:B0-----:R-:W-:Y:S01]  /*3f90*/  FSEL R58, R102, -INF , P3 ;  /* 0xff800000663a7808 */ /* 0x001fe20001800000 */
[----:B------:R-:W-:Y:S01]  /*3fa0*/  IMAD.MOV.U32 R102, RZ, RZ, R25 ;  /* 0x000000ffff667224 */ /* 0x000fe200078e0019 */
[----:B------:R-:W-:Y:S02]  /*3fb0*/  FMNMX.FTZ R93, R73, R94, !PT ;  /* 0x0000005e495d7209 */ /* 0x000fe40007810000 */
[----:B------:R-:W-:Y:S01]  /*3fc0*/  ISETP.GT.AND P3, PT, R60, 0x81, PT ;  /* 0x000000813c00780c */ /* 0x000fe20003f64270 */
[----:B------:R-:W0:Y:S01]  /*3fd0*/  MUFU.TANH R86, R86 ;  /* 0x0000005600567308 */ /* 0x000e220000002400 */
[----:B------:R-:W-:Y:S01]  /*3fe0*/  FMNMX.FTZ R94, R74, R93, !PT ;  /* 0x0000005d4a5e7209 */ /* 0x000fe20007810000 */
[----:B------:R-:W-:-:S06]  /*3ff0*/  FMUL.FTZ R93, R0, R40 ;  /* 0x00000028005d7220 */ /* 0x000fcc0000410000 */
[----:B------:R-:W1:Y:S01]  /*4000*/  MUFU.TANH R105, R105 ;  /* 0x0000006900697308 */ /* 0x000e620000002400 */
[----:B--2---:R-:W-:Y:S01]  /*4010*/  FSEL R36, R101, -INF , P2 ;  /* 0xff80000065247808 */ /* 0x004fe20001000000 */
[----:B------:R-:W-:Y:S01]  /*4020*/  IMAD.MOV.U32 R101, RZ, RZ, R25 ;  /* 0x000000ffff657224 */ /* 0x000fe200078e0019 */
[----:B------:R-:W-:-:S04]  /*4030*/  ISETP.GT.AND P2, PT, R60, 0x88, PT ;  /* 0x000000883c00780c */ /* 0x000fc80003f44270 */
[----:B------:R-:W-:Y:S01]  /*4040*/  FSEL R87, R87, -INF , P2 ;  /* 0xff80000057577808 */ /* 0x000fe20001000000 */
[----:B------:R2:W3:Y:S01]  /*4050*/  MUFU.TANH R89, R75 ;  /* 0x0000004b00597308 */ /* 0x0004e20000002400 */
[----:B0-----:R-:W-:-:S07]  /*4060*/  FSEL R86, R86, -INF , P3 ;  /* 0xff80000056567808 */ /* 0x001fce0001800000 */
[----:B------:R-:W0:Y:S01]  /*4070*/  MUFU.TANH R106, R106 ;  /* 0x0000006a006a7308 */ /* 0x000e220000002400 */
[----:B--2---:R-:W-:Y:S01]  /*4080*/  FSEL R75, R103, -INF , P6 ;  /* 0xff800000674b7808 */ /* 0x004fe20003000000 */
[--C-:B------:R-:W-:Y:S01]  /*4090*/  IMAD.MOV.U32 R103, RZ, RZ, R25.reuse ;  /* 0x000000ffff677224 */ /* 0x100fe200078e0019 */
[----:B-1----:R-:W-:Y:S01]  /*40a0*/  FSEL R37, R105, -INF , P6 ;  /* 0xff80000069257808 */ /* 0x002fe20003000000 */
[----:B------:R-:W-:Y:S01]  /*40b0*/  IMAD.MOV.U32 R105, RZ, RZ, R25 ;  /* 0x000000ffff697224 */ /* 0x000fe200078e0019 */
[----:B------:R-:W-:Y:S01]  /*40c0*/  FMNMX.FTZ R95, R75, R94, !PT ;  /* 0x0000005e4b5f7209 */ /* 0x000fe20007810000 */
[----:B------:R-:W-:Y:S01]  /*40d0*/  FMUL.FTZ R94, R0, R41 ;  /* 0x00000029005e7220 */ /* 0x000fe20000410000 */
[----:B------:R-:W-:Y:S01]  /*40e0*/  ISETP.GT.AND P6, PT, R60, 0x89, PT ;  /* 0x000000893c00780c */ /* 0x000fe20003fc4270 */
[----:B------:R-:W1:Y:S01]  /*40f0*/  MUFU.TANH R59, R59 ;  /* 0x0000003b003b7308 */ /* 0x000e620000002400 */
[----:B------:R-:W-:Y:S02]  /*4100*/  FMNMX.FTZ R40, R82, R95, !PT ;  /* 0x0000005f52287209 */ /* 0x000fe40007810000 */
[----:B---3--:R-:W-:-:S02]  /*4110*/  FSEL R89, R89, -INF , P6 ;  /* 0xff80000059597808 */ /* 0x008fc40003000000 */
[----:B------:R-:W-:Y:S02]  /*4120*/  FMNMX.FTZ R95, R83, R40, !PT ;  /* 0x00000028535f7209 */ /* 0x000fe40007810000 */
[----:B------:R-:W-:Y:S01]  /*4130*/  FSEL R41, R90, -INF , P4 ;  /* 0xff8000005a297808 */ /* 0x000fe20002000000 */
[----:B------:R-:W2:Y:S01]  /*4140*/  MUFU.TANH R66, R66 ;  /* 0x0000004200427308 */ /* 0x000ea20000002400 */
[----:B------:R-:W-:Y:S02]  /*4150*/  FMNMX.FTZ R96, R86, R95, !PT ;  /* 0x0000005f56607209 */ /* 0x000fe40007810000 */
[----:B0-----:R-:W-:Y:S01]  /*4160*/  FSEL R40, R106, -INF , P5 ;  /* 0xff8000006a287808 */ /* 0x001fe20002800000 */
[----:B------:R-:W-:Y:S01]  /*4170*/  IMAD.MOV.U32 R106, RZ, RZ, R25 ;  /* 0x000000ffff6a7224 */ /* 0x000fe200078e0019 */
[C---:B------:R-:W-:Y:S02]  /*4180*/  ISETP.GT.AND P5, PT, R60.reuse, 0x90, PT ;  /* 0x000000903c00780c */ /* 0x040fe40003fa4270 */
[----:B------:R-:W-:Y:S01]  /*4190*/  FMNMX.FTZ R96, R87, R96, !PT ;  /* 0x0000006057607209 */ /* 0x000fe20007810000 */
[----:B------:R-:W0:Y:S01]  /*41a0*/  MUFU.TANH R91, R91 ;  /* 0x0000005b005b7308 */ /* 0x000e220000002400 */
[----:B------:R-:W-:-:S02]  /*41b0*/  ISETP.GT.AND P4, PT, R60, 0x91, PT ;  /* 0x000000913c00780c */ /* 0x000fc40003f84270 */
[----:B-1----:R-:W-:Y:S02]  /*41c0*/  FSEL R90, R59, -INF , P5 ;  /* 0xff8000003b5a7808 */ /* 0x002fe40002800000 */
[----:B------:R-:W-:-:S03]  /*41d0*/  FMNMX.FTZ R95, R89, R96, !PT ;  /* 0x00000060595f7209 */ /* 0x000fc60007810000 */
[----:B------:R-:W1:Y:S01]  /*41e0*/  MUFU.TANH R93, R93 ;  /* 0x0000005d005d7308 */ /* 0x000e620000002400 */
[----:B--2---:R-:W-:Y:S02]  /*41f0*/  FSEL R59, R66, -INF , P3 ;  /* 0xff800000423b7808 */ /* 0x004fe40001800000 */
[----:B------:R-:W-:Y:S02]  /*4200*/  ISETP.GT.AND P3, PT, R60, 0x98, PT ;  /* 0x000000983c00780c */ /* 0x000fe40003f64270 */
[----:B------:R-:W-:Y:S02]  /*4210*/  FMNMX.FTZ R96, R90, R95, !PT ;  /* 0x0000005f5a607209 */ /* 0x000fe40007810000 */
[----:B------:R-:W-:Y:S01]  /*4220*/  FSEL R66, R92, -INF , P2 ;  /* 0xff8000005c427808 */ /* 0x000fe20001000000 */
[----:B------:R-:W2:Y:S01]  /*4230*/  MUFU.TANH R94, R94 ;  /* 0x0000005e005e7308 */ /* 0x000ea20000002400 */
[----:B0-----:R-:W-:Y:S02]  /*4240*/  FSEL R91, R91, -INF , P4 ;  /* 0xff8000005b5b7808 */ /* 0x001fe40002000000 */
[----:B------:R-:W-:-:S05]  /*4250*/  ISETP.GT.AND P2, PT, R60, 0x99, PT ;  /* 0x000000993c00780c */ /* 0x000fca0003f44270 */
[----:B------:R0:W-:Y:S01]  /*4260*/  MUFU.TANH R97, R42 ;  /* 0x0000002a00617308 */ /* 0x0001e20000002400 */
[----:B-1----:R-:W-:Y:S02]  /*4270*/  FSEL R60, R93, -INF , P3 ;  /* 0xff8000005d3c7808 */ /* 0x002fe40001800000 */
[----:B------:R-:W-:-:S04]  /*4280*/  FMNMX.FTZ R93, R91, R96, !PT ;  /* 0x000000605b5d7209 */ /* 0x000fc80007810000 */
[----:B------:R-:W-:Y:S01]  /*4290*/  FMNMX.FTZ R93, R60, R93, !PT ;  /* 0x0000005d3c5d7209 */ /* 0x000fe20007810000 */
[----:B------:R1:W-:Y:S01]  /*42a0*/  MUFU.TANH R98, R43 ;  /* 0x0000002b00627308 */ /* 0x0003e20000002400 */
[----:B--2---:R-:W-:-:S04]  /*42b0*/  FSEL R92, R94, -INF , P2 ;  /* 0xff8000005e5c7808 */ /* 0x004fc80001000000 */
[----:B------:R-:W-:-:S05]  /*42c0*/  FMNMX.FTZ R95, R92, R93, !PT ;  /* 0x0000005d5c5f7209 */ /* 0x000fca0007810000 */
[----:B------:R-:W2:Y:S02]  /*42d0*/  SHFL.BFLY PT, R94, R95, 0x2, 0x1f ;  /* 0x0c401f005f5e7f89 */ /* 0x000ea400000e0000 */
[----:B--2---:R-:W-:Y:S01]  /*42e0*/  FMNMX.FTZ R96, R95, R94, !PT ;  /* 0x0000005e5f607209 */ /* 0x004fe20007810000 */
[C---:B------:R-:W-:Y:S01]  /*42f0*/  FMUL.FTZ R94, R0.reuse, R35 ;  /* 0x00000023005e7220 */ /* 0x040fe20000410000 */
[----:B------:R-:W-:-:S03]  /*4300*/  FMUL.FTZ R95, R0, R38 ;  /* 0x00000026005f7220 */ /* 0x000fc60000410000 */
[----:B------:R-:W2:Y:S02]  /*4310*/  SHFL.BFLY PT, R93, R96, 0x1, 0x1f ;  /* 0x0c201f00605d7f89 */ /* 0x000ea400000e0000 */
[----:B------:R-:W-:Y:S08]  /*4320*/  MUFU.TANH R94, R94 ;  /* 0x0000005e005e7308 */ /* 0x000ff00000002400 */
[----:B------:R-:W-:Y:S01]  /*4330*/  MUFU.TANH R95, R95 ;  /* 0x0000005f005f7308 */ /* 0x000fe20000002400 */
[----:B--2---:R-:W-:Y:S01]  /*4340*/  FMNMX.FTZ R120, R96, R93, !PT ;  /* 0x0000005d60787209 */ /* 0x004fe20007810000 */
[----:B------:R-:W-:-:S02]  /*4350*/  IMAD.U32 R93, RZ, RZ, UR6 ;  /* 0x00000006ff5d7e24 */ /* 0x000fc4000f8e00ff */
[----:B------:R-:W-:Y:S01]  /*4360*/  FMUL.FTZ R96, R0, R39 ;  /* 0x0000002700607220 */ /* 0x000fe20000410000 */
[C---:B------:R-:W-:Y:S01]  /*4370*/  FSETP.NEU.FTZ.AND P0, PT, R120.reuse, -INF , PT ;  /* 0xff8000007800780b */ /* 0x040fe20003f1d000 */
[----:B------:R-:W-:-:S04]  /*4380*/  FFMA.FTZ R93, R120, R93, -8 ;  /* 0xc1000000785d7423 */ /* 0x000fc8000001005d */
[----:B------:R-:W-:Y:S01]  /*4390*/  MUFU.TANH R96, R96 ;  /* 0x0000006000607308 */ /* 0x000fe20000002400 */
[----:B------:R-:W-:Y:S02]  /*43a0*/  FSEL R93, R93, RZ, P0 ;  /* 0x000000ff5d5d7208 */ /* 0x000fe40000000000 */
[----:B------:R-:W-:Y:S01]  /*43b0*/  ISETP.NE.AND P0, PT, R108, RZ, PT ;  /* 0x000000ff6c00720c */ /* 0x000fe20003f05270 */
[----:B------:R-:W-:Y:S02]  /*43c0*/  IMAD.MOV.U32 R108, RZ, RZ, R25 ;  /* 0x000000ffff6c7224 */ /* 0x000fe400078e0019 */
[--C-:B------:R-:W-:Y:S01]  /*43d0*/  FFMA.FTZ R39, R51, UR6, -R93.reuse ;  /* 0x0000000633277c23 */ /* 0x100fe2000801085d */
[----:B------:R-:W-:Y:S01]  /*43e0*/  FMNMX.FTZ R51, R6, R7, !PT ;  /* 0x0000000706337209 */ /* 0x000fe20007810000 */
[--C-:B0-----:R-:W-:Y:S01]  /*43f0*/  FFMA.FTZ R42, R54, UR6, -R93.reuse ;  /* 0x00000006362a7c23 */ /* 0x101fe2000801085d */
[----:B-1----:R-:W-:-:S01]  /*4400*/  FFMA.FTZ R43, R55, UR6, -R93 ;  /* 0x00000006372b7c23 */ /* 0x002fc2000801085d */
        /* <DEDUP_REMOVED lines=11> */
[----:B------:R0:W-:Y:S01]  /*44c0*/  MUFU.EX2 R51, R76 ;  /* 0x0000004c00337308 */ /* 0x0001e20000000800 */
        /* <DEDUP_REMOVED lines=14> */
[----:B------:R-:W-:Y:S03]  /*45b0*/  MUFU.EX2 R35, R35 ;  /* 0x0000002300237308 */ /* 0x000fe60000000800 */
[----:B------:R-:W-:Y:S01]  /*45c0*/  FMNMX.FTZ R57, R15, R56, !PT ;  /* 0x000000380f397209 */ /* 0x000fe20007810000 */
[----:B------:R-:W-:-:S03]  /*45d0*/  FFMA.FTZ R56, R79, UR6, -R93 ;  /* 0x000000064f387c23 */ /* 0x000fc6000801085d */
[----:B0-----:R-:W-:Y:S01]  /*45e0*/  FMNMX.FTZ R76, R20, R57, !PT ;  /* 0x00000039144c7209 */ /* 0x001fe20007810000 */
[----:B------:R0:W-:Y:S03]  /*45f0*/  MUFU.EX2 R55, R78 ;  /* 0x0000004e00377308 */ /* 0x0001e60000000800 */
[----:B------:R-:W-:-:S04]  /*4600*/  FMNMX.FTZ R57, R21, R76, !PT ;  /* 0x0000004c15397209 */ /* 0x000fc80007810000 */
[----:B------:R-:W-:Y:S01]  /*4610*/  FMNMX.FTZ R77, R24, R57, !PT ;  /* 0x00000039184d7209 */ /* 0x000fe20007810000 */
[----:B------:R-:W-:Y:S03]  /*4620*/  MUFU.EX2 R38, R38 ;  /* 0x0000002600267308 */ /* 0x000fe60000000800 */
[----:B------:R-:W-:-:S04]  /*4630*/  FMNMX.FTZ R76, R26, R77, !PT ;  /* 0x0000004d1a4c7209 */ /* 0x000fc80007810000 */
[----:B------:R-:W-:Y:S01]  /*4640*/  FMNMX.FTZ R77, R27, R76, !PT ;  /* 0x0000004c1b4d7209 */ /* 0x000fe20007810000 */
[----:B------:R-:W-:Y:S03]  /*4650*/  MUFU.EX2 R57, R80 ;  /* 0x0000005000397308 */ /* 0x000fe60000000800 */
[----:B0-----:R-:W-:Y:S01]  /*4660*/  FMNMX.FTZ R78, R44, R77, !PT ;  /* 0x0000004d2c4e7209 */ /* 0x001fe20007810000 */
[----:B------:R-:W-:-:S03]  /*4670*/  FFMA.FTZ R77, R84, UR6, -R93 ;  /* 0x00000006544d7c23 */ /* 0x000fc6000801085d */
[----:B------:R-:W-:Y:S01]  /*4680*/  FMNMX.FTZ R79, R45, R78, !PT ;  /* 0x0000004e2d4f7209 */ /* 0x000fe20007810000 */
[----:B------:R0:W-:Y:S03]  /*4690*/  MUFU.EX2 R80, R85 ;  /* 0x0000005500507308 */ /* 0x0001e60000000800 */
[----:B------:R-:W-:-:S04]  /*46a0*/  FMNMX.FTZ R78, R46, R79, !PT ;  /* 0x0000004f2e4e7209 */ /* 0x000fc80007810000 */
[----:B------:R-:W-:Y:S01]  /*46b0*/  FMNMX.FTZ R79, R47, R78, !PT ;  /* 0x0000004e2f4f7209 */ /* 0x000fe20007810000 */
[----:B------:R-:W-:Y:S01]  /*46c0*/  MUFU.EX2 R76, R81 ;  /* 0x00000051004c7308 */ /* 0x000fe20000000800 */
[----:B0-----:R-:W-:-:S01]  /*46d0*/  FFMA.FTZ R85, R65, UR6, -R93 ;  /* 0x0000000641557c23 */ /* 0x001fc2000801085d */
[----:B------:R-:W-:Y:S01]  /*46e0*/  FFMA.FTZ R78, R88, UR6, -R93 ;  /* 0x00000006584e7c23 */ /* 0x000fe2000801085d */
[----:B------:R-:W-:-:S04]  /*46f0*/  FMNMX.FTZ R79, R28, R79, !PT ;  /* 0x0000004f1c4f7209 */ /* 0x000fc80007810000 */
[----:B------:R-:W-:Y:S01]  /*4700*/  FMNMX.FTZ R84, R30, R79, !PT ;  /* 0x0000004f1e547209 */ /* 0x000fe20007810000 */
[----:B------:R-:W-:Y:S03]  /*4710*/  MUFU.EX2 R39, R39 ;  /* 0x0000002700277308 */ /* 0x000fe60000000800 */
[----:B------:R-:W-:-:S04]  /*4720*/  FMNMX.FTZ R79, R29, R84, !PT ;  /* 0x000000541d4f7209 */ /* 0x000fc80007810000 */
[----:B------:R-:W-:Y:S01]  /*4730*/  FMNMX.FTZ R84, R48, R79, !PT ;  /* 0x0000004f30547209 */ /* 0x000fe20007810000 */
[----:B------:R-:W0:Y:S03]  /*4740*/  MUFU.EX2 R50, R50 ;  /* 0x0000003200327308 */ /* 0x000e260000000800 */
[----:B------:R-:W-:-:S04]  /*4750*/  FMNMX.FTZ R79, R31, R84, !PT ;  /* 0x000000541f4f7209 */ /* 0x000fc80007810000 */
[----:B------:R-:W-:Y:S01]  /*4760*/  FMNMX.FTZ R79, R32, R79, !PT ;  /* 0x0000004f204f7209 */ /* 0x000fe20007810000 */
[----:B------:R-:W-:Y:S03]  /*4770*/  MUFU.EX2 R42, R42 ;  /* 0x0000002a002a7308 */ /* 0x000fe60000000800 */
[----:B------:R-:W-:Y:S01]  /*4780*/  FMNMX.FTZ R84, R34, R79, !PT ;  /* 0x0000004f22547209 */ /* 0x000fe20007810000 */
[----:B------:R-:W-:-:S03]  /*4790*/  FFMA.FTZ R79, R63, UR6, -R93 ;  /* 0x000000063f4f7c23 */ /* 0x000fc6000801085d */
[----:B------:R-:W-:Y:S01]  /*47a0*/  FMNMX.FTZ R84, R53, R84, !PT ;  /* 0x0000005435547209 */ /* 0x000fe20007810000 */
[----:B------:R-:W-:Y:S01]  /*47b0*/  MUFU.EX2 R43, R43 ;  /* 0x0000002b002b7308 */ /* 0x000fe20000000800 */
[----:B0-----:R-:W-:Y:S02]  /*47c0*/  F2FP.SATFINITE.E4M3.F32.PACK_AB_MERGE_C R200, R50, R39, RZ ;  /* 0x0000002732c8723e */ /* 0x001fe400048070ff */
[----:B------:R-:W-:Y:S02]  /*47d0*/  FMNMX.FTZ R63, R33, R84, !PT ;  /* 0x00000054213f7209 */ /* 0x000fe40007810000 */
[----:B------:R-:W-:Y:S02]  /*47e0*/  F2FP.SATFINITE.E4M3.F32.PACK_AB_MERGE_C R200, R38, R35, R200 ;  /* 0x0000002326c8723e */ /* 0x000fe400048070c8 */
[----:B------:R-:W-:Y:S01]  /*47f0*/  FMNMX.FTZ R65, R36, R63, !PT ;  /* 0x0000003f24417209 */ /* 0x000fe20007810000 */
[----:B------:R-:W-:Y:S03]  /*4800*/  MUFU.EX2 R49, R49 ;  /* 0x0000003100317308 */ /* 0x000fe60000000800 */
[----:B------:R-:W-:-:S04]  /*4810*/  FMNMX.FTZ R84, R58, R65, !PT ;  /* 0x000000413a547209 */ /* 0x000fc80007810000 */
[----:B------:R-:W-:Y:S01]  /*4820*/  FMNMX.FTZ R65, R37, R84, !PT ;  /* 0x0000005425417209 */ /* 0x000fe20007810000 */
[----:B------:R0:W-:Y:S03]  /*4830*/  MUFU.EX2 R63, R85 ;  /* 0x00000055003f7308 */ /* 0x0001e60000000800 */
[----:B------:R-:W-:Y:S01]  /*4840*/  FMNMX.FTZ R84, R40, R65, !PT ;  /* 0x0000004128547209 */ /* 0x000fe20007810000 */
[----:B------:R-:W-:Y:S01]  /*4850*/  FFMA.FTZ R65, R70, UR6, -R93 ;  /* 0x0000000646417c23 */ /* 0x000fe2000801085d */
[----:B------:R-:W-:Y:S02]  /*4860*/  FSEL R70, R94, -INF , P6 ;  /* 0xff8000005e467808 */ /* 0x000fe40003000000 */
[----:B------:R-:W-:Y:S01]  /*4870*/  FMNMX.FTZ R84, R41, R84, !PT ;  /* 0x0000005429547209 */ /* 0x000fe20007810000 */
[----:B------:R-:W1:Y:S01]  /*4880*/  MUFU.EX2 R52, R52 ;  /* 0x0000003400347308 */ /* 0x000e620000000800 */
[----:B0-----:R-:W-:-:S02]  /*4890*/  FSEL R85, R97, -INF , P3 ;  /* 0xff80000061557808 */ /* 0x001fc40001800000 */
[----:B------:R-:W-:Y:S01]  /*48a0*/  FMNMX.FTZ R81, R59, R84, !PT ;  /* 0x000000543b517209 */ /* 0x000fe20007810000 */
[----:B------:R-:W-:-:S01]  /*48b0*/  FFMA.FTZ R84, R67, UR6, -R93 ;  /* 0x0000000643547c23 */ /* 0x000fc2000801085d */
[----:B------:R-:W-:Y:S02]  /*48c0*/  FSEL R67, R95, -INF , P5 ;  /* 0xff8000005f437808 */ /* 0x000fe40002800000 */
[----:B------:R-:W-:Y:S01]  /*48d0*/  FMNMX.FTZ R81, R66, R81, !PT ;  /* 0x0000005142517209 */ /* 0x000fe20007810000 */
[----:B------:R-:W-:Y:S03]  /*48e0*/  MUFU.EX2 R54, R54 ;  /* 0x0000003600367308 */ /* 0x000fe60000000800 */
[----:B------:R-:W-:Y:S02]  /*48f0*/  FMNMX.FTZ R88, R70, R81, !PT ;  /* 0x0000005146587209 */ /* 0x000fe40007810000 */
[----:B------:R-:W-:-:S02]  /*4900*/  FSEL R81, R96, -INF , P4 ;  /* 0xff80000060517808 */ /* 0x000fc40002000000 */
[----:B------:R-:W-:Y:S01]  /*4910*/  FMNMX.FTZ R88, R67, R88, !PT ;  /* 0x0000005843587209 */ /* 0x000fe20007810000 */
[----:B------:R-:W0:Y:S01]  /*4920*/  MUFU.EX2 R56, R56 ;  /* 0x0000003800387308 */ /* 0x000e220000000800 */
[----:B-1----:R-:W-:Y:S02]  /*4930*/  F2FP.SATFINITE.E4M3.F32.PACK_AB_MERGE_C R202, R52, R49, RZ ;  /* 0x0000003134ca723e */ /* 0x002fe400048070ff */
[----:B------:R-:W-:Y:S02]  /*4940*/  FMNMX.FTZ R94, R81, R88, !PT ;  /* 0x00000058515e7209 */ /* 0x000fe40007810000 */
[----:B------:R-:W-:Y:S02]  /*4950*/  FSEL R88, R98, -INF , P2 ;  /* 0xff80000062587808 */ /* 0x000fe40001000000 */
        /* <DEDUP_REMOVED lines=8> */
[--C-:B------:R-:W-:Y:S01]  /*49e0*/  FFMA.FTZ R83, R86, UR6, -R93.reuse ;  /* 0x0000000656537c23 */ /* 0x100fe2000801085d */
[----:B------:R-:W1:Y:S01]  /*49f0*/  SHFL.BFLY PT, R96, R95, 0x2, 0x1f ;  /* 0x0c401f005f607f89 */ /* 0x000e6200000e0000 */
[----:B------:R-:W-:-:S01]  /*4a00*/  FFMA.FTZ R86, R87, UR6, -R93 ;  /* 0x0000000657567c23 */ /* 0x000fc2000801085d */
[--C-:B------:R-:W-:Y:S01]  /*4a10*/  FFMA.FTZ R87, R89, UR6, -R93.reuse ;  /* 0x0000000659577c23 */ /* 0x100fe2000801085d */
[----:B------:R-:W-:-:S01]  /*4a20*/  FFMA.FTZ R89, R90, UR6, -R93 ;  /* 0x000000065a597c23 */ /* 0x000fc2000801085d */
[--C-:B------:R-:W-:Y:S01]  /*4a30*/  FFMA.FTZ R90, R91, UR6, -R93.reuse ;  /* 0x000000065b5a7c23 */ /* 0x100fe2000801085d */
[----:B------:R-:W-:-:S01]  /*4a40*/  FFMA.FTZ R91, R92, UR6, -R93 ;  /* 0x000000065c5b7c23 */ /* 0x000fc2000801085d */
[----:B------:R-:W2:Y:S01]  /*4a50*/  MUFU.EX2 R77, R77 ;  /* 0x0000004d004d7308 */ /* 0x000ea20000000800 */
[----:B0-----:R-:W-:-:S02]  /*4a60*/  F2FP.SATFINITE.E4M3.F32.PACK_AB_MERGE_C R204, R56, R55, RZ ;  /* 0x0000003738cc723e */ /* 0x001fc400048070ff */
[----:B------:R-:W-:Y:S02]  /*4a70*/  F2FP.SATFINITE.E4M3.F32.PACK_AB_MERGE_C R202, R43, R42, R202 ;  /* 0x0000002a2bca723e */ /* 0x000fe400048070ca */
[----:B------:R-:W-:-:S03]  /*4a80*/  F2FP.SATFINITE.E4M3.F32.PACK_AB_MERGE_C R204, R54, R51, R204 ;  /* 0x0000003336cc723e */ /* 0x000fc600048070cc */
[----:B------:R-:W-:Y:S08]  /*4a90*/  MUFU.EX2 R78, R78 ;  /* 0x0000004e004e7308 */ /* 0x000ff00000000800 */
[----:B------:R-:W-:Y:S01]  /*4aa0*/  MUFU.EX2 R61, R61 ;  /* 0x0000003d003d7308 */ /* 0x000fe20000000800 */
[----:B--2---:R-:W-:Y:S02]  /*4ab0*/  F2FP.SATFINITE.E4M3.F32.PACK_AB_MERGE_C R206, R80, R77, RZ ;  /* 0x0000004d50ce723e */ /* 0x004fe400048070ff */
[----:B-1----:R-:W-:-:S02]  /*4ac0*/  FMNMX.FTZ R96, R95, R96, !PT ;  /* 0x000000605f607209 */ /* 0x002fc40007810000 */
[----:B------:R-:W-:-:S03]  /*4ad0*/  F2FP.SATFINITE.E4M3.F32.PACK_AB_MERGE_C R206, R76, R57, R206 ;  /* 0x000000394cce723e */ /* 0x000fc600048070ce */
[----:B------:R-:W0:Y:S01]  /*4ae0*/  SHFL.BFLY PT, R121, R96, 0x1, 0x1f ;  /* 0x0c201f0060797f89 */ /* 0x000e2200000e0000 */
[----:B------:R-:W-:Y:S08]  /*4af0*/  MUFU.EX2 R62, R62 ;  /* 0x0000003e003e7308 */ /* 0x000ff00000000800 */
[----:B------:R-:W1:Y:S08]  /*4b00*/  MUFU.EX2 R79, R79 ;  /* 0x0000004f004f7308 */ /* 0x000e700000000800 */
[----:B------:R-:W-:Y:S01]  /*4b10*/  MUFU.EX2 R64, R64 ;  /* 0x0000004000407308 */ /* 0x000fe20000000800 */
[----:B0-----:R-:W-:Y:S01]  /*4b20*/  FMNMX.FTZ R121, R96, R121, !PT ;  /* 0x0000007960797209 */ /* 0x001fe20007810000 */
[----:B------:R-:W-:-:S06]  /*4b30*/  IMAD.U32 R96, RZ, RZ, UR6 ;  /* 0x00000006ff607e24 */ /* 0x000fcc000f8e00ff */
[----:B------:R-:W-:Y:S01]  /*4b40*/  MUFU.EX2 R65, R65 ;  /* 0x0000004100417308 */ /* 0x000fe20000000800 */
[----:B-1----:R-:W-:Y:S01]  /*4b50*/  F2FP.SATFINITE.E4M3.F32.PACK_AB_MERGE_C R208, R79, R62, RZ ;  /* 0x0000003e4fd0723e */ /* 0x002fe200048070ff */
[C---:B------:R-:W-:Y:S01]  /*4b60*/  FFMA.FTZ R95, R121.reuse, R96, -8 ;  /* 0xc1000000795f7423 */ /* 0x040fe20000010060 */
[----:B------:R-:W-:Y:S02]  /*4b70*/  FSETP.NEU.FTZ.AND P2, PT, R121, -INF , PT ;  /* 0xff8000007900780b */ /* 0x000fe40003f5d000 */
[----:B------:R-:W-:Y:S02]  /*4b80*/  F2FP.SATFINITE.E4M3.F32.PACK_AB_MERGE_C R208, R61, R78, R208 ;  /* 0x0000004e3dd0723e */ /* 0x000fe400048070d0 */
        /* <DEDUP_REMOVED lines=8> */
[----:B------:R-:W-:Y:S01]  /*4c10*/  MUFU.EX2 R6, R6 ;  /* 0x0000000600067308 */ /* 0x000fe20000000800 */
[----:B------:R-:W-:-:S01]  /*4c20*/  FFMA.FTZ R21, R21, UR6, -R93 ;  /* 0x0000000615157c23 */ /* 0x000fc2000801085d */
[--C-:B------:R-:W-:Y:S01]  /*4c30*/  FFMA.FTZ R96, R12, UR6, -R93.reuse ;  /* 0x000000060c607c23 */ /* 0x100fe2000801085d */
[----:B------:R-:W-:-:S01]  /*4c40*/  FFMA.FTZ R12, R24, UR6, -R93 ;  /* 0x00000006180c7c23 */ /* 0x000fc2000801085d */
[----:B------:R-:W-:Y:S01]  /*4c50*/  FADD.FTZ R24, R35, R38 ;  /* 0x0000002623187221 */ /* 0x000fe20000010000 */
[----:B------:R-:W-:-:S01]  /*4c60*/  FFMA.FTZ R97, R13, UR6, -R93 ;  /* 0x000000060d617c23 */ /* 0x000fc2000801085d */
[--C-:B------:R-:W-:Y:S01]  /*4c70*/  FFMA.FTZ R10, R14, UR6, -R93.reuse ;  /* 0x000000060e0a7c23 */ /* 0x100fe2000801085d */
[----:B------:R-:W-:-:S01]  /*4c80*/  FFMA.FTZ R14, R45, UR6, -R93 ;  /* 0x000000062d0e7c23 */ /* 0x000fc2000801085d */
[----:B------:R-:W-:Y:S01]  /*4c90*/  MUFU.EX2 R7, R7 ;  /* 0x0000000700077308 */ /* 0x000fe20000000800 */
[----:B------:R-:W-:-:S01]  /*4ca0*/  FFMA.FTZ R13, R26, UR6, -R93 ;  /* 0x000000061a0d7c23 */ /* 0x000fc2000801085d */
[----:B------:R-:W-:Y:S01]  /*4cb0*/  FADD.FTZ R45, R39, R24 ;  /* 0x00000018272d7221 */ /* 0x000fe20000010000 */
[----:B------:R-:W-:-:S01]  /*4cc0*/  FFMA.FTZ R11, R15, UR6, -R93 ;  /* 0x000000060f0b7c23 */ /* 0x000fc2000801085d */
[--C-:B------:R-:W-:Y:S01]  /*4cd0*/  FFMA.FTZ R98, R20, UR6, -R93.reuse ;  /* 0x0000000614627c23 */ /* 0x100fe2000801085d */
[----:B------:R-:W-:-:S01]  /*4ce0*/  FFMA.FTZ R20, R30, UR6, -R93 ;  /* 0x000000061e147c23 */ /* 0x000fc2000801085d */
[----:B------:R-:W-:Y:S01]  /*4cf0*/  FADD.FTZ R45, R50, R45 ;  /* 0x0000002d322d7221 */ /* 0x000fe20000010000 */
[----:B------:R-:W-:-:S01]  /*4d00*/  FFMA.FTZ R32, R32, UR6, -R93 ;  /* 0x0000000620207c23 */ /* 0x000fc2000801085d */
[----:B------:R-:W-:Y:S01]  /*4d10*/  MUFU.EX2 R92, R92 ;  /* 0x0000005c005c7308 */ /* 0x000fe20000000800 */
[----:B------:R-:W-:-:S02]  /*4d20*/  @!P1 VIADD R24, R5, 0x33440 ;  /* 0x0003344005189836 */ /* 0x000fc40000000000 */
[--C-:B------:R-:W-:Y:S01]  /*4d30*/  FFMA.FTZ R27, R27, UR6, -R93.reuse ;  /* 0x000000061b1b7c23 */ /* 0x100fe2000801085d */
[----:B------:R-:W-:-:S01]  /*4d40*/  FFMA.FTZ R44, R44, UR6, -R93 ;  /* 0x000000062c2c7c23 */ /* 0x000fc2000801085d */
[--C-:B------:R-:W-:Y:S01]  /*4d50*/  FFMA.FTZ R34, R34, UR6, -R93.reuse ;  /* 0x0000000622227c23 */ /* 0x100fe2000801085d */
[----:B------:R-:W-:-:S01]  /*4d60*/  FFMA.FTZ R15, R46, UR6, -R93 ;  /* 0x000000062e0f7c23 */ /* 0x000fc2000801085d */
[----:B------:R-:W-:Y:S01]  /*4d70*/  @!P1 PRMT R24, RZ, 0x654, R24 ;  /* 0x00000654ff189816 */ /* 0x000fe20000000018 */
[----:B------:R-:W-:-:S01]  /*4d80*/  FFMA.FTZ R47, R47, UR6, -R93 ;  /* 0x000000062f2f7c23 */ /* 0x000fc2000801085d */
[----:B------:R-:W0:Y:S01]  /*4d90*/  MUFU.EX2 R95, R95 ;  /* 0x0000005f005f7308 */ /* 0x000e220000000800 */
[----:B------:R-:W-:-:S01]  /*4da0*/  FFMA.FTZ R33, R33, UR6, -R93 ;  /* 0x0000000621217c23 */ /* 0x000fc2000801085d */
[----:B------:R1:W-:Y:S01]  /*4db0*/  @!P1 SYNCS.ARRIVE.TRANS64.RED.A1T0 RZ, [R24+URZ], RZ ;  /* 0x000000ff18ff99a7 */ /* 0x0003e2000810043f */
[----:B------:R-:W-:-:S01]  /*4dc0*/  FFMA.FTZ R28, R28, UR6, -R93 ;  /* 0x000000061c1c7c23 */ /* 0x000fc2000801085d */
[--C-:B------:R-:W-:Y:S01]  /*4dd0*/  FFMA.FTZ R48, R48, UR6, -R93.reuse ;  /* 0x0000000630307c23 */ /* 0x100fe2000801085d */
[----:B------:R-:W-:-:S01]  /*4de0*/  FFMA.FTZ R31, R31, UR6, -R93 ;  /* 0x000000061f1f7c23 */ /* 0x000fc2000801085d */
[--C-:B------:R-:W-:Y:S01]  /*4df0*/  FFMA.FTZ R53, R53, UR6, -R93.reuse ;  /* 0x0000000635357c23 */ /* 0x100fe2000801085d */
[----:B------:R-:W-:-:S01]  /*4e00*/  FFMA.FTZ R58, R58, UR6, -R93 ;  /* 0x000000063a3a7c23 */ /* 0x000fc2000801085d */
[----:B------:R-:W2:Y:S01]  /*4e10*/  MUFU.EX2 R8, R8 ;  /* 0x0000000800087308 */ /* 0x000ea20000000800 */
[----:B------:R-:W-:-:S01]  /*4e20*/  FFMA.FTZ R37, R37, UR6, -R93 ;  /* 0x0000000625257c23 */ /* 0x000fc2000801085d */
[--C-:B------:R-:W-:Y:S01]  /*4e30*/  FFMA.FTZ R40, R40, UR6, -R93.reuse ;  /* 0x0000000628287c23 */ /* 0x100fe2000801085d */
[----:B------:R-:W-:-:S01]  /*4e40*/  FFMA.FTZ R41, R41, UR6, -R93 ;  /* 0x0000000629297c23 */ /* 0x000fc2000801085d */
[--C-:B------:R-:W-:Y:S01]  /*4e50*/  FFMA.FTZ R59, R59, UR6, -R93.reuse ;  /* 0x000000063b3b7c23 */ /* 0x100fe2000801085d */
[----:B------:R-:W-:-:S01]  /*4e60*/  FFMA.FTZ R66, R66, UR6, -R93 ;  /* 0x0000000642427c23 */ /* 0x000fc2000801085d */
[--C-:B------:R-:W-:Y:S01]  /*4e70*/  FFMA.FTZ R70, R70, UR6, -R93.reuse ;  /* 0x0000000646467c23 */ /* 0x100fe2000801085d */
[----:B------:R-:W-:-:S01]  /*4e80*/  FFMA.FTZ R67, R67, UR6, -R93 ;  /* 0x0000000643437c23 */ /* 0x000fc2000801085d */
[----:B------:R3:W-:Y:S01]  /*4e90*/  MUFU.EX2 R99, R21 ;  /* 0x0000001500637308 */ /* 0x0007e20000000800 */
[----:B0-----:R-:W-:Y:S01]  /*4ea0*/  F2FP.SATFINITE.E4M3.F32.PACK_AB_MERGE_C R201, R95, R92, RZ ;  /* 0x0000005c5fc9723e */ /* 0x001fe200048070ff */
[--C-:B------:R-:W-:Y:S01]  /*4eb0*/  FFMA.FTZ R81, R81, UR6, -R93.reuse ;  /* 0x0000000651517c23 */ /* 0x100fe2000801085d */
[----:B------:R-:W-:-:S01]  /*4ec0*/  FFMA.FTZ R85, R85, UR6, -R93 ;  /* 0x0000000655557c23 */ /* 0x000fc2000801085d */
[----:B------:R-:W-:Y:S01]  /*4ed0*/  FFMA.FTZ R88, R88, UR6, -R93 ;  /* 0x0000000658587c23 */ /* 0x000fe2000801085d */
[----:B------:R-:W-:Y:S01]  /*4ee0*/  F2FP.SATFINITE.E4M3.F32.PACK_AB_MERGE_C R201, R7, R6, R201 ;  /* 0x0000000607c9723e */ /* 0x000fe200048070c9 */
[----:B------:R-:W-:Y:S01]  /*4ef0*/  IMAD.MOV.U32 R35, RZ, RZ, R25 ;  /* 0x000000ffff237224 */ /* 0x000fe200078e0019 */
[----:B------:R-:W-:Y:S01]  /*4f00*/  PLOP3.LUT P1, PT, PT, PT, UP0, 0x80, 0x0 ;  /* 0x000000000000781c */ /* 0x000fe20003f2f008 */
[----:B------:R-:W0:Y:S01]  /*4f10*/  MUFU.EX2 R9, R9 ;  /* 0x0000000900097308 */ /* 0x000e220000000800 */
[----:B---3--:R-:W-:-:S01]  /*4f20*/  FFMA.FTZ R21, R29, UR6, -R93 ;  /* 0x000000061d157c23 */ /* 0x008fc2000801085d */
[----:B------:R-:W-:Y:S01]  /*4f30*/  FADD.FTZ R29, R6, R7 ;  /* 0x00000007061d7221 */ /* 0x000fe20000010000 */
[----:B------:R-:W-:Y:S01]  /*4f40*/  F2FP.SATFINITE.E4M3.F32.PACK_AB_MERGE_C R210, R84, R65, RZ ;  /* 0x0000004154d2723e */ /* 0x000fe200048070ff */
[----:B------:R-:W-:-:S02]  /*4f50*/  IMAD.MOV.U32 R38, RZ, RZ, R25 ;  /* 0x000000ffff267224 */ /* 0x000fc400078e0019 */
[----:B------:R-:W-:-:S01]  /*4f60*/  FADD.FTZ R26, R92, R29 ;  /* 0x0000001d5c1a7221 */ /* 0x000fc20000010000 */
[----:B------:R-:W-:Y:S01]  /*4f70*/  F2FP.SATFINITE.E4M3.F32.PACK_AB_MERGE_C R210, R64, R63, R210 ;  /* 0x0000003f40d2723e */ /* 0x000fe200048070d2 */
[----:B------:R-:W3:Y:S01]  /*4f80*/  MUFU.EX2 R96, R96 ;  /* 0x0000006000607308 */ /* 0x000ee20000000800 */
[----:B------:R-:W-:Y:S02]  /*4f90*/  IMAD.MOV.U32 R46, RZ, RZ, R25 ;  /* 0x000000ffff2e7224 */ /* 0x000fe400078e0019 */
[----:B------:R-:W-:Y:S01]  /*4fa0*/  FADD.FTZ R29, R95, R26 ;  /* 0x0000001a5f1d7221 */ /* 0x000fe20000010000 */
[----:B------:R-:W-:-:S01]  /*4fb0*/  FADD.FTZ R26, R42, R45 ;  /* 0x0000002d2a1a7221 */ /* 0x000fc20000010000 */
[----:B------:R-:W-:Y:S02]  /*4fc0*/  IMAD.MOV.U32 R42, RZ, RZ, R25 ;  /* 0x000000ffff2a7224 */ /* 0x000fe400078e0019 */
[----:B--2---:R-:W-:-:S01]  /*4fd0*/  FADD.FTZ R30, R8, R29 ;  /* 0x0000001d081e7221 */ /* 0x004fc20000010000 */
[----:B------:R-:W-:Y:S01]  /*4fe0*/  FADD.FTZ R26, R43, R26 ;  /* 0x0000001a2b1a7221 */ /* 0x000fe20000010000 */
[----:B------:R-:W2:Y:S01]  /*4ff0*/  MUFU.EX2 R97, R97 ;  /* 0x0000006100617308 */ /* 0x000ea20000000800 */
[----:B------:R-:W-:-:S02]  /*5000*/  IMAD.MOV.U32 R43, RZ, RZ, R25 ;  /* 0x000000ffff2b7224 */ /* 0x000fc400078e0019 */
[----:B0-----:R-:W-:Y:S01]  /*5010*/  FADD.FTZ R29, R9, R30 ;  /* 0x0000001e091d7221 */ /* 0x001fe20000010000 */
[----:B------:R-:W-:-:S01]  /*5020*/  FADD.FTZ R45, R49, R26 ;  /* 0x0000001a312d7221 */ /* 0x000fc20000010000 */
[----:B------:R-:W-:Y:S01]  /*5030*/  FFMA.FTZ R26, R36, UR6, -R93 ;  /* 0x00000006241a7c23 */ /* 0x000fe2000801085d */
[--C-:B------:R-:W-:Y:S02]  /*5040*/  IMAD.MOV.U32 R36, RZ, RZ, R25.reuse ;  /* 0x000000ffff247224 */ /* 0x100fe400078e0019 */
[----:B------:R-:W-:Y:S01]  /*5050*/  IMAD.MOV.U32 R49, RZ, RZ, R25 ;  /* 0x000000ffff317224 */ /* 0x000fe200078e0019 */
[----:B------:R-:W0:Y:S01]  /*5060*/  MUFU.EX2 R10, R10 ;  /* 0x0000000a000a7308 */ /* 0x000e220000000800 */
[----:B---3--:R-:W-:-:S01]  /*5070*/  FADD.FTZ R30, R96, R29 ;  /* 0x0000001d601e7221 */ /* 0x008fc20000010000 */
[--C-:B------:R-:W-:Y:S02]  /*5080*/  IMAD.MOV.U32 R50, RZ, RZ, R25.reuse ;  /* 0x000000ffff327224 */ /* 0x100fe400078e0019 */
[----:B------:R-:W-:-:S02]  /*5090*/  IMAD.MOV.U32 R93, RZ, RZ, R25 ;  /* 0x000000ffff5d7224 */ /* 0x000fc400078e0019 */
[----:B------:R-:W-:Y:S02]  /*50a0*/  IMAD.MOV.U32 R92, RZ, RZ, R25 ;  /* 0x000000ffff5c7224 */ /* 0x000fe400078e0019 */
[----:B------:R-:W3:Y:S01]  /*50b0*/  MUFU.EX2 R11, R11 ;  /* 0x0000000b000b7308 */ /* 0x000ee20000000800 */
[----:B--2---:R-:W-:-:S01]  /*50c0*/  FADD.FTZ R29, R97, R30 ;  /* 0x0000001e611d7221 */ /* 0x004fc20000010000 */
[----:B------:R-:W-:Y:S01]  /*50d0*/  F2FP.SATFINITE.E4M3.F32.PACK_AB_MERGE_C R203, R97, R96, RZ ;  /* 0x0000006061cb723e */ /* 0x000fe200048070ff */
[--C-:B------:R-:W-:Y:S02]  /*50e0*/  IMAD.MOV.U32 R95, RZ, RZ, R25.reuse ;  /* 0x000000ffff5f7224 */ /* 0x100fe400078e0019 */
[----:B------:R-:W-:Y:S01]  /*50f0*/  IMAD.MOV.U32 R97, RZ, RZ, R25 ;  /* 0x000000ffff617224 */ /* 0x000fe200078e0019 */
[----:B------:R-:W-:Y:S01]  /*5100*/  F2FP.SATFINITE.E4M3.F32.PACK_AB_MERGE_C R203, R9, R8, R203 ;  /* 0x0000000809cb723e */ /* 0x000fe200048070cb */
[----:B------:R-:W-:Y:S01]  /*5110*/  IMAD.MOV.U32 R96, RZ, RZ, R25 ;  /* 0x000000ffff607224 */ /* 0x000fe200078e0019 */
[----:B------:R-:W2:Y:S01]  /*5120*/  MUFU.EX2 R98, R98 ;  /* 0x0000006200627308 */ /* 0x000ea20000000800 */
[----:B0-----:R-:W-:-:S07]  /*5130*/  FADD.FTZ R30, R10, R29 ;  /* 0x0000001d0a1e7221 */ /* 0x001fce0000010000 */
[----:B------:R0:W-:Y:S01]  /*5140*/  MUFU.EX2 R5, R32 ;  /* 0x0000002000057308 */ /* 0x0001e20000000800 */
[----:B---3--:R-:W-:-:S07]  /*5150*/  FADD.FTZ R29, R11, R30 ;  /* 0x0000001e0b1d7221 */ /* 0x008fce0000010000 */
[----:B------:R-:W3:Y:S01]  /*5160*/  MUFU.EX2 R12, R12 ;  /* 0x0000000c000c7308 */ /* 0x000ee20000000800 */
[----:B0-----:R-:W-:-:S01]  /*5170*/  FADD.FTZ R32, R52, R45 ;  /* 0x0000002d34207221 */ /* 0x001fc20000010000 */
[----:B------:R-:W-:-:S03]  /*5180*/  IMAD.MOV.U32 R52, RZ, RZ, R25 ;  /* 0x000000ffff347224 */ /* 0x000fc600078e0019 */
[----:B------:R-:W-:Y:S01]  /*5190*/  FADD.FTZ R45, R51, R32 ;  /* 0x00000020332d7221 */ /* 0x000fe20000010000 */
[----:B------:R-:W-:Y:S02]  /*51a0*/  IMAD.MOV.U32 R51, RZ, RZ, R25 ;  /* 0x000000ffff337224 */ /* 0x000fe400078e0019 */
[----:B------:R-:W0:Y:S01]  /*51b0*/  MUFU.EX2 R13, R13 ;  /* 0x0000000d000d7308 */ /* 0x000e220000000800 */
[----:B------:R-:W-:-:S01]  /*51c0*/  FADD.FTZ R32, R54, R45 ;  /* 0x0000002d36207221 */ /* 0x000fc20000010000 */
[----:B------:R-:W-:-:S03]  /*51d0*/  IMAD.MOV.U32 R54, RZ, RZ, R25 ;  /* 0x000000ffff367224 */ /* 0x000fc600078e0019 */
[----:B------:R-:W-:Y:S01]  /*51e0*/  FADD.FTZ R45, R55, R32 ;  /* 0x00000020372d7221 */ /* 0x000fe20000010000 */
[----:B--2---:R-:W-:-:S01]  /*51f0*/  FADD.FTZ R32, R98, R29 ;  /* 0x0000001d62207221 */ /* 0x004fc20000010000 */
[C---:B------:R-:W-:Y:S01]  /*5200*/  F2FP.SATFINITE.E4M3.F32.PACK_AB_MERGE_C R98, R99.reuse, R98, RZ ;  /* 0x000000626362723e */ /* 0x040fe200048070ff */
[----:B------:R-:W2:Y:S01]  /*5210*/  MUFU.EX2 R27, R27 ;  /* 0x0000001b001b7308 */ /* 0x000ea20000000800 */
[--C-:B------:R-:W-:Y:S02]  /*5220*/  IMAD.MOV.U32 R55, RZ, RZ, R25.reuse ;  /* 0x000000ffff377224 */ /* 0x100fe400078e0019 */
[----:B------:R-:W-:Y:S01]  /*5230*/  FADD.FTZ R29, R99, R32 ;  /* 0x00000020631d7221 */ /* 0x000fe20000010000 */
[----:B------:R-:W-:Y:S01]  /*5240*/  F2FP.SATFINITE.E4M3.F32.PACK_AB_MERGE_C R205, R11, R10, R98 ;  /* 0x0000000a0bcd723e */ /* 0x000fe20004807062 */
[----:B------:R-:W-:Y:S02]  /*5250*/  IMAD.MOV.U32 R99, RZ, RZ, R25 ;  /* 0x000000ffff637224 */ /* 0x000fe400078e0019 */
[----:B---3--:R-:W-:-:S01]  /*5260*/  FADD.FTZ R32, R12, R29 ;  /* 0x0000001d0c207221 */ /* 0x008fc20000010000 */
[----:B------:R-:W-:Y:S01]  /*5270*/  IMAD.MOV.U32 R98, RZ, RZ, R25 ;  /* 0x000000ffff627224 */ /* 0x000fe200078e0019 */
[----:B-1----:R1:W-:Y:S02]  /*5280*/  MUFU.EX2 R24, R34 ;  /* 0x0000002200187308 */ /* 0x0023e40000000800 */
[----:B0-----:R-:W-:-:S06]  /*5290*/  FADD.FTZ R32, R13, R32 ;  /* 0x000000200d207221 */ /* 0x001fcc0000010000 */
[----:B------:R-:W0:Y:S01]  /*52a0*/  MUFU.EX2 R44, R44 ;  /* 0x0000002c002c7308 */ /* 0x000e220000000800 */
[----:B-1----:R-:W-:-:S01]  /*52b0*/  FADD.FTZ R34, R56, R45 ;  /* 0x0000002d38227221 */ /* 0x002fc20000010000 */
[----:B------:R-:W-:-:S03]  /*52c0*/  IMAD.MOV.U32 R56, RZ, RZ, R25 ;  /* 0x000000ffff387224 */ /* 0x000fc600078e0019 */
[----:B------:R-:W-:Y:S01]  /*52d0*/  FADD.FTZ R45, R57, R34 ;  /* 0x00000022392d7221 */ /* 0x000fe20000010000 */
[----:B------:R-:W-:Y:S02]  /*52e0*/  IMAD.MOV.U32 R57, RZ, RZ, R25 ;  /* 0x000000ffff397224 */ /* 0x000fe400078e0019 */
[----:B------:R-:W1:Y:S01]  /*52f0*/  MUFU.EX2 R14, R14 ;  /* 0x0000000e000e7308 */ /* 0x000e620000000800 */
[----:B------:R-:W-:-:S01]  /*5300*/  FADD.FTZ R34, R76, R45 ;  /* 0x0000002d4c227221 */ /* 0x000fc20000010000 */
[----:B--2---:R-:W-:Y:S01]  /*5310*/  FADD.FTZ R45, R27, R32 ;  /* 0x000000201b2d7221 */ /* 0x004fe20000010000 */
[----:B------:R-:W-:-:S05]  /*5320*/  IMAD.MOV.U32 R76, RZ, RZ, R25 ;  /* 0x000000ffff4c7224 */ /* 0x000fca00078e0019 */
[----:B------:R-:W2:Y:S01]  /*5330*/  MUFU.EX2 R15, R15 ;  /* 0x0000000f000f7308 */ /* 0x000ea20000000800 */
[----:B0-----:R-:W-:-:S01]  /*5340*/  FADD.FTZ R45, R44, R45 ;  /* 0x0000002d2c2d7221 */ /* 0x001fc20000010000 */
[----:B------:R-:W-:-:S04]  /*5350*/  F2FP.SATFINITE.E4M3.F32.PACK_AB_MERGE_C R44, R44, R27, RZ ;  /* 0x0000001b2c2c723e */ /* 0x000fc800048070ff */
[----:B------:R-:W-:Y:S01]  /*5360*/  F2FP.SATFINITE.E4M3.F32.PACK_AB_MERGE_C R207, R13, R12, R44 ;  /* 0x0000000c0dcf723e */ /* 0x000fe2000480702c */
[----:B------:R-:W-:Y:S01]  /*5370*/  IMAD.MOV.U32 R44, RZ, RZ, R25 ;  /* 0x000000ffff2c7224 */ /* 0x000fe200078e0019 */
[----:B------:R0:W-:Y:S08]  /*5380*/  MUFU.EX2 R30, R33 ;  /* 0x00000021001e7308 */ /* 0x0001f00000000800 */
[----:B------:R-:W3:Y:S01]  /*5390*/  MUFU.EX2 R47, R47 ;  /* 0x0000002f002f7308 */ /* 0x000ee20000000800 */
[----:B0-----:R-:W-:-:S01]  /*53a0*/  FADD.FTZ R33, R77, R34 ;  /* 0x000000224d217221 */ /* 0x001fc20000010000 */
[----:B-1----:R-:W-:Y:S01]  /*53b0*/  FADD.FTZ R34, R14, R45 ;  /* 0x0000002d0e227221 */ /* 0x002fe20000010000 */
[----:B------:R-:W-:-:S02]  /*53c0*/  IMAD.MOV.U32 R45, RZ, RZ, R25 ;  /* 0x000000ffff2d7224 */ /* 0x000fc400078e0019 */
[----:B------:R-:W-:Y:S01]  /*53d0*/  FADD.FTZ R33, R80, R33 ;  /* 0x0000002150217221 */ /* 0x000fe20000010000 */
[----:B--2---:R-:W-:-:S01]  /*53e0*/  FADD.FTZ R34, R15, R34 ;  /* 0x000000220f227221 */ /* 0x004fc20000010000 */
[----:B------:R-:W-:Y:S01]  /*53f0*/  IMAD.MOV.U32 R77, RZ, RZ, R25 ;  /* 0x000000ffff4d7224 */ /* 0x000fe200078e0019 */
[----:B------:R-:W0:Y:S01]  /*5400*/  MUFU.EX2 R28, R28 ;  /* 0x0000001c001c7308 */ /* 0x000e220000000800 */
[----:B------:R-:W-:-:S01]  /*5410*/  FADD.FTZ R32, R78, R33 ;  /* 0x000000214e207221 */ /* 0x000fc20000010000 */
[--C-:B------:R-:W-:Y:S02]  /*5420*/  IMAD.MOV.U32 R78, RZ, RZ, R25.reuse ;  /* 0x000000ffff4e7224 */ /* 0x100fe400078e0019 */
[--C-:B------:R-:W-:Y:S02]  /*5430*/  IMAD.MOV.U32 R80, RZ, RZ, R25.reuse ;  /* 0x000000ffff507224 */ /* 0x100fe400078e0019 */
[----:B------:R-:W-:Y:S01]  /*5440*/  FADD.FTZ R33, R61, R32 ;  /* 0x000000203d217221 */ /* 0x000fe20000010000 */
[----:B------:R-:W-:Y:S01]  /*5450*/  IMAD.MOV.U32 R61, RZ, RZ, R25 ;  /* 0x000000ffff3d7224 */ /* 0x000fe200078e0019 */
[----:B------:R-:W1:Y:S02]  /*5460*/  MUFU.EX2 R20, R20 ;  /* 0x0000001400147308 */ /* 0x000e640000000800 */
[----:B------:R-:W-:-:S01]  /*5470*/  FADD.FTZ R32, R62, R33 ;  /* 0x000000213e207221 */ /* 0x000fc20000010000 */
[----:B---3--:R-:W-:Y:S01]  /*5480*/  FADD.FTZ R33, R47, R34 ;  /* 0x000000222f217221 */ /* 0x008fe20000010000 */
[----:B------:R-:W-:-:S02]  /*5490*/  IMAD.MOV.U32 R62, RZ, RZ, R25 ;  /* 0x000000ffff3e7224 */ /* 0x000fc400078e0019 */
[----:B------:R-:W-:Y:S01]  /*54a0*/  FADD.FTZ R32, R79, R32 ;  /* 0x000000204f207221 */ /* 0x000fe20000010000 */
[----:B------:R-:W-:Y:S01]  /*54b0*/  IMAD.MOV.U32 R79, RZ, RZ, R25 ;  /* 0x000000ffff4f7224 */ /* 0x000fe200078e0019 */
[----:B------:R-:W2:Y:S01]  /*54c0*/  MUFU.EX2 R21, R21 ;  /* 0x0000001500157308 */ /* 0x000ea20000000800 */
[----:B0-----:R-:W-:-:S01]  /*54d0*/  FADD.FTZ R33, R28, R33 ;  /* 0x000000211c217221 */ /* 0x001fc20000010000 */
[----:B------:R-:W-:Y:S01]  /*54e0*/  FADD.FTZ R39, R63, R32 ;  /* 0x000000203f277221 */ /* 0x000fe20000010000 */
[----:B------:R-:W-:Y:S01]  /*54f0*/  F2FP.SATFINITE.E4M3.F32.PACK_AB_MERGE_C R47, R28, R47, RZ ;  /* 0x0000002f1c2f723e */ /* 0x000fe200048070ff */
[----:B------:R-:W-:Y:S02]  /*5500*/  IMAD.MOV.U32 R63, RZ, RZ, R25 ;  /* 0x000000ffff3f7224 */ /* 0x000fe400078e0019 */
[----:B------:R-:W-:-:S01]  /*5510*/  FADD.FTZ R34, R64, R39 ;  /* 0x0000002740227221 */ /* 0x000fc20000010000 */
[----:B------:R-:W-:Y:S01]  /*5520*/  F2FP.SATFINITE.E4M3.F32.PACK_AB_MERGE_C R209, R15, R14, R47 ;  /* 0x0000000e0fd1723e */ /* 0x000fe2000480702f */
[----:B------:R-:W0:Y:S01]  /*5530*/  MUFU.EX2 R48, R48 ;  /* 0x0000003000307308 */ /* 0x000e220000000800 */
[----:B-1----:R-:W-:-:S01]  /*5540*/  FADD.FTZ R32, R20, R33 ;  /* 0x0000002114207221 */ /* 0x002fc20000010000 */
[----:B------:R-:W-:Y:S01]  /*5550*/  FADD.FTZ R33, R65, R34 ;  /* 0x0000002241217221 */ /* 0x000fe20000010000 */
[----:B------:R-:W-:-:S02]  /*5560*/  IMAD.MOV.U32 R39, RZ, RZ, R25 ;  /* 0x000000ffff277224 */ /* 0x000fc400078e0019 */
[----:B------:R-:W-:Y:S02]  /*5570*/  IMAD.MOV.U32 R47, RZ, RZ, R25 ;  /* 0x000000ffff2f7224 */ /* 0x000fe400078e0019 */
[----:B------:R-:W-:-:S01]  /*5580*/  FADD.FTZ R33, R84, R33 ;  /* 0x0000002154217221 */ /* 0x000fc20000010000 */
[----:B------:R-:W-:Y:S01]  /*5590*/  IMAD.MOV.U32 R65, RZ, RZ, R25 ;  /* 0x000000ffff417224 */ /* 0x000fe200078e0019 */
[----:B------:R-:W1:Y:S01]  /*55a0*/  MUFU.EX2 R31, R31 ;  /* 0x0000001f001f7308 */ /* 0x000e620000000800 */
[----:B--2---:R-:W-:-:S01]  /*55b0*/  FADD.FTZ R27, R21, R32 ;  /* 0x00000020151b7221 */ /* 0x004fc20000010000 */
[--C-:B------:R-:W-:Y:S02]  /*55c0*/  IMAD.MOV.U32 R64, RZ, RZ, R25.reuse ;  /* 0x000000ffff407224 */ /* 0x100fe400078e0019 */
[----:B------:R-:W-:-:S04]  /*55d0*/  IMAD.MOV.U32 R84, RZ, RZ, R25 ;  /* 0x000000ffff547224 */ /* 0x000fc800078e0019 */
[----:B------:R-:W2:Y:S01]  /*55e0*/  MUFU.EX2 R68, R68 ;  /* 0x0000004400447308 */ /* 0x000ea20000000800 */
[----:B0-----:R-:W-:-:S07]  /*55f0*/  FADD.FTZ R32, R48, R27 ;  /* 0x0000001b30207221 */ /* 0x001fce0000010000 */
[----:B------:R-:W0:Y:S01]  /*5600*/  MUFU.EX2 R69, R69 ;  /* 0x0000004500457308 */ /* 0x000e220000000800 */
[----:B-1----:R-:W-:-:S01]  /*5610*/  FADD.FTZ R32, R31, R32 ;  /* 0x000000201f207221 */ /* 0x002fc20000010000 */
[----:B------:R-:W-:-:S03]  /*5620*/  F2FP.SATFINITE.E4M3.F32.PACK_AB_MERGE_C R48, R31, R48, RZ ;  /* 0x000000301f30723e */ /* 0x000fc600048070ff */
[----:B------:R-:W-:Y:S01]  /*5630*/  FADD.FTZ R27, R5, R32 ;  /* 0x00000020051b7221 */ /* 0x000fe20000010000 */
[----:B------:R-:W-:Y:S01]  /*5640*/  F2FP.SATFINITE.E4M3.F32.PACK_AB_MERGE_C R211, R21, R20, R48 ;  /* 0x0000001415d3723e */ /* 0x000fe20004807030 */
[----:B------:R-:W-:Y:S01]  /*5650*/  IMAD.MOV.U32 R48, RZ, RZ, R25 ;  /* 0x000000ffff307224 */ /* 0x000fe200078e0019 */
[----:B------:R-:W1:Y:S01]  /*5660*/  MUFU.EX2 R71, R71 ;  /* 0x0000004700477308 */ /* 0x000e620000000800 */
[----:B--2---:R-:W-:-:S01]  /*5670*/  FADD.FTZ R34, R68, R33 ;  /* 0x0000002144227221 */ /* 0x004fc20000010000 */
[----:B------:R-:W-:-:S06]  /*5680*/  FADD.FTZ R32, R24, R27 ;  /* 0x0000001b18207221 */ /* 0x000fcc0000010000 */
[----:B------:R-:W2:Y:S01]  /*5690*/  MUFU.EX2 R53, R53 ;  /* 0x0000003500357308 */ /* 0x000ea20000000800 */
[----:B0-----:R-:W-:-:S07]  /*56a0*/  FADD.FTZ R34, R69, R34 ;  /* 0x0000002245227221 */ /* 0x001fce0000010000 */
[----:B------:R-:W0:Y:S01]  /*56b0*/  MUFU.EX2 R94, R94 ;  /* 0x0000005e005e7308 */ /* 0x000e220000000800 */
[----:B-1----:R-:W-:-:S01]  /*56c0*/  FADD.FTZ R31, R71, R34 ;  /* 0x00000022471f7221 */ /* 0x002fc20000010000 */
[----:B------:R-:W-:-:S06]  /*56d0*/  IMAD.MOV.U32 R34, RZ, RZ, R25 ;  /* 0x000000ffff227224 */ /* 0x000fcc00078e0019 */
[----:B------:R-:W1:Y:S01]  /*56e0*/  MUFU.EX2 R72, R72 ;  /* 0x0000004800487308 */ /* 0x000e620000000800 */
[----:B--2---:R-:W-:-:S01]  /*56f0*/  FADD.FTZ R33, R53, R32 ;  /* 0x0000002035217221 */ /* 0x004fc20000010000 */
[----:B------:R-:W-:-:S03]  /*5700*/  F2FP.SATFINITE.E4M3.F32.PACK_AB_MERGE_C R53, R30, R53, RZ ;  /* 0x000000351e35723e */ /* 0x000fc600048070ff */
[----:B------:R-:W-:Y:S01]  /*5710*/  FADD.FTZ R33, R30, R33 ;  /* 0x000000211e217221 */ /* 0x000fe20000010000 */
[----:B------:R-:W-:Y:S01]  /*5720*/  F2FP.SATFINITE.E4M3.F32.PACK_AB_MERGE_C R213, R24, R5, R53 ;  /* 0x0000000518d5723e */ /* 0x000fe20004807035 */
[----:B------:R-:W-:Y:S01]  /*5730*/  IMAD.MOV.U32 R24, RZ, RZ, R25 ;  /* 0x000000ffff187224 */ /* 0x000fe200078e0019 */
[----:B------:R-:W2:Y:S01]  /*5740*/  MUFU.EX2 R26, R26 ;  /* 0x0000001a001a7308 */ /* 0x000ea20000000800 */
[----:B0-----:R-:W-:-:S01]  /*5750*/  FADD.FTZ R31, R94, R31 ;  /* 0x0000001f5e1f7221 */ /* 0x001fc20000010000 */
[----:B------:R-:W-:Y:S01]  /*5760*/  F2FP.SATFINITE.E4M3.F32.PACK_AB_MERGE_C R212, R94, R71, RZ ;  /* 0x000000475ed4723e */ /* 0x000fe200048070ff */
[--C-:B------:R-:W-:Y:S02]  /*5770*/  IMAD.MOV.U32 R53, RZ, RZ, R25.reuse ;  /* 0x000000ffff357224 */ /* 0x100fe400078e0019 */
[--C-:B------:R-:W-:Y:S01]  /*5780*/  IMAD.MOV.U32 R71, RZ, RZ, R25.reuse ;  /* 0x000000ffff477224 */ /* 0x100fe200078e0019 */
[----:B------:R-:W-:Y:S01]  /*5790*/  F2FP.SATFINITE.E4M3.F32.PACK_AB_MERGE_C R212, R69, R68, R212 ;  /* 0x0000004445d4723e */ /* 0x000fe200048070d4 */
[----:B------:R-:W-:Y:S01]  /*57a0*/  IMAD.MOV.U32 R69, RZ, RZ, R25 ;  /* 0x000000ffff457224 */ /* 0x000fe200078e0019 */
[----:B------:R-:W0:Y:S01]  /*57b0*/  MUFU.EX2 R73, R73 ;  /* 0x0000004900497308 */ /* 0x000e220000000800 */
[----:B-1----:R-:W-:-:S01]  /*57c0*/  FADD.FTZ R30, R72, R31 ;  /* 0x0000001f481e7221 */ /* 0x002fc20000010000 */
[----:B------:R-:W-:-:S02]  /*57d0*/  IMAD.MOV.U32 R68, RZ, RZ, R25 ;  /* 0x000000ffff447224 */ /* 0x000fc400078e0019 */
[----:B------:R-:W-:-:S04]  /*57e0*/  IMAD.MOV.U32 R94, RZ, RZ, R25 ;  /* 0x000000ffff5e7224 */ /* 0x000fc800078e0019 */
[----:B------:R1:W3:Y:S01]  /*57f0*/  MUFU.EX2 R29, R58 ;  /* 0x0000003a001d7308 */ /* 0x0002e20000000800 */
[----:B--2---:R-:W-:-:S01]  /*5800*/  FADD.FTZ R32, R26, R33 ;  /* 0x000000211a207221 */ /* 0x004fc20000010000 */
[----:B------:R-:W-:-:S06]  /*5810*/  IMAD.MOV.U32 R33, RZ, RZ, R25 ;  /* 0x000000ffff217224 */ /* 0x000fcc00078e0019 */
[----:B------:R-:W-:Y:S01]  /*5820*/  MUFU.EX2 R74, R74 ;  /* 0x0000004a004a7308 */ /* 0x000fe20000000800 */
[----:B0-----:R-:W-:-:S01]  /*5830*/  FADD.FTZ R31, R73, R30 ;  /* 0x0000001e491f7221 */ /* 0x001fc20000010000 */
[----:B-1----:R-:W-:-:S06]  /*5840*/  IMAD.MOV.U32 R58, RZ, RZ, R25 ;  /* 0x000000ffff3a7224 */ /* 0x002fcc00078e0019 */
[----:B------:R-:W0:Y:S01]  /*5850*/  MUFU.EX2 R75, R75 ;  /* 0x0000004b004b7308 */ /* 0x000e220000000800 */
[----:B---3--:R-:W-:-:S07]  /*5860*/  FADD.FTZ R32, R29, R32 ;  /* 0x000000201d207221 */ /* 0x008fce0000010000 */
[----:B------:R-:W1:Y:S08]  /*5870*/  MUFU.EX2 R37, R37 ;  /* 0x0000002500257308 */ /* 0x000e700000000800 */
[----:B------:R-:W2:Y:S01]  /*5880*/  MUFU.EX2 R40, R40 ;  /* 0x0000002800287308 */ /* 0x000ea20000000800 */
[----:B0-----:R-:W-:Y:S01]  /*5890*/  F2FP.SATFINITE.E4M3.F32.PACK_AB_MERGE_C R214, R75, R74, RZ ;  /* 0x0000004a4bd6723e */ /* 0x001fe200048070ff */
[----:B------:R-:W-:-:S03]  /*58a0*/  FADD.FTZ R74, R74, R31 ;  /* 0x0000001f4a4a7221 */ /* 0x000fc60000010000 */
[----:B------:R-:W-:Y:S01]  /*58b0*/  F2FP.SATFINITE.E4M3.F32.PACK_AB_MERGE_C R214, R73, R72, R214 ;  /* 0x0000004849d6723e */ /* 0x000fe200048070d6 */
[----:B------:R-:W-:-:S01]  /*58c0*/  FADD.FTZ R75, R75, R74 ;  /* 0x0000004a4b4b7221 */ /* 0x000fc20000010000 */
[----:B------:R-:W-:Y:S01]  /*58d0*/  IMAD.MOV.U32 R73, RZ, RZ, R25 ;  /* 0x000000ffff497224 */ /* 0x000fe200078e0019 */
[----:B------:R-:W-:Y:S01]  /*58e0*/  MUFU.EX2 R86, R86 ;  /* 0x0000005600567308 */ /* 0x000fe20000000800 */
[----:B-1----:R-:W-:-:S01]  /*58f0*/  FADD.FTZ R31, R37, R32 ;  /* 0x00000020251f7221 */ /* 0x002fc20000010000 */
[--C-:B------:R-:W-:Y:S02]  /*5900*/  IMAD.MOV.U32 R32, RZ, RZ, R25.reuse ;  /* 0x000000ffff207224 */ /* 0x100fe400078e0019 */
[--C-:B------:R-:W-:Y:S02]  /*5910*/  IMAD.MOV.U32 R72, RZ, RZ, R25.reuse ;  /* 0x000000ffff487224 */ /* 0x100fe400078e0019 */
[----:B------:R-:W-:Y:S02]  /*5920*/  IMAD.MOV.U32 R74, RZ, RZ, R25 ;  /* 0x000000ffff4a7224 */ /* 0x000fe400078e0019 */
[----:B------:R-:W0:Y:S01]  /*5930*/  MUFU.EX2 R87, R87 ;  /* 0x0000005700577308 */ /* 0x000e220000000800 */
[C---:B--2---:R-:W-:Y:S01]  /*5940*/  F2FP.SATFINITE.E4M3.F32.PACK_AB_MERGE_C R37, R40.reuse, R37, RZ ;  /* 0x000000252825723e */ /* 0x044fe200048070ff */
[----:B------:R-:W-:-:S03]  /*5950*/  FADD.FTZ R40, R40, R31 ;  /* 0x0000001f28287221 */ /* 0x000fc60000010000 */
[----:B------:R-:W-:Y:S01]  /*5960*/  F2FP.SATFINITE.E4M3.F32.PACK_AB_MERGE_C R215, R29, R26, R37 ;  /* 0x0000001a1dd7723e */ /* 0x000fe20004807025 */
[--C-:B------:R-:W-:Y:S02]  /*5970*/  IMAD.MOV.U32 R26, RZ, RZ, R25.reuse ;  /* 0x000000ffff1a7224 */ /* 0x100fe400078e0019 */
[----:B------:R-:W1:Y:S01]  /*5980*/  MUFU.EX2 R82, R82 ;  /* 0x0000005200527308 */ /* 0x000e620000000800 */
[--C-:B------:R-:W-:Y:S02]  /*5990*/  IMAD.MOV.U32 R29, RZ, RZ, R25.reuse ;  /* 0x000000ffff1d7224 */ /* 0x100fe400078e0019 */
[----:B------:R-:W-:-:S05]  /*59a0*/  IMAD.MOV.U32 R37, RZ, RZ, R25 ;  /* 0x000000ffff257224 */ /* 0x000fca00078e0019 */
[----:B------:R-:W2:Y:S01]  /*59b0*/  MUFU.EX2 R41, R41 ;  /* 0x0000002900297308 */ /* 0x000ea20000000800 */
[----:B0-----:R-:W-:-:S07]  /*59c0*/  F2FP.SATFINITE.E4M3.F32.PACK_AB_MERGE_C R31, R87, R86, RZ ;  /* 0x00000056571f723e */ /* 0x001fce00048070ff */
[----:B------:R-:W0:Y:S01]  /*59d0*/  MUFU.EX2 R83, R83 ;  /* 0x0000005300537308 */ /* 0x000e220000000800 */
[----:B-1----:R-:W-:-:S01]  /*59e0*/  FADD.FTZ R6, R82, R75 ;  /* 0x0000004b52067221 */ /* 0x002fc20000010000 */
[----:B------:R-:W-:-:S06]  /*59f0*/  IMAD.MOV.U32 R75, RZ, RZ, R25 ;  /* 0x000000ffff4b7224 */ /* 0x000fcc00078e0019 */
[----:B------:R1:W3:Y:S01]  /*5a00*/  MUFU.EX2 R28, R59 ;  /* 0x0000003b001c7308 */ /* 0x0002e20000000800 */
[----:B--2---:R-:W-:-:S01]  /*5a10*/  FADD.FTZ R7, R41, R40 ;  /* 0x0000002829077221 */ /* 0x004fc20000010000 */
[----:B------:R-:W-:-:S06]  /*5a20*/  IMAD.MOV.U32 R40, RZ, RZ, R25 ;  /* 0x000000ffff287224 */ /* 0x000fcc00078e0019 */
[----:B------:R-:W2:Y:S01]  /*5a30*/  MUFU.EX2 R66, R66 ;  /* 0x0000004200427308 */ /* 0x000ea20000000800 */
[C---:B0-----:R-:W-:Y:S01]  /*5a40*/  F2FP.SATFINITE.E4M3.F32.PACK_AB_MERGE_C R216, R83.reuse, R82, R31 ;  /* 0x0000005253d8723e */ /* 0x041fe2000480701f */
[----:B------:R-:W-:Y:S01]  /*5a50*/  FADD.FTZ R83, R83, R6 ;  /* 0x0000000653537221 */ /* 0x000fe20000010000 */
[--C-:B------:R-:W-:Y:S02]  /*5a60*/  IMAD.MOV.U32 R31, RZ, RZ, R25.reuse ;  /* 0x000000ffff1f7224 */ /* 0x100fe400078e0019 */
[----:B-1----:R-:W-:Y:S02]  /*5a70*/  IMAD.MOV.U32 R59, RZ, RZ, R25 ;  /* 0x000000ffff3b7224 */ /* 0x002fe400078e0019 */
[----:B------:R-:W-:-:S01]  /*5a80*/  FADD.FTZ R86, R86, R83 ;  /* 0x0000005356567221 */ /* 0x000fc20000010000 */
[----:B------:R-:W-:Y:S01]  /*5a90*/  IMAD.MOV.U32 R83, RZ, RZ, R25 ;  /* 0x000000ffff537224 */ /* 0x000fe200078e0019 */
[----:B------:R0:W1:Y:S01]  /*5aa0*/  MUFU.EX2 R27, R70 ;  /* 0x00000046001b7308 */ /* 0x0000620000000800 */
[----:B---3--:R-:W-:-:S01]  /*5ab0*/  FADD.FTZ R7, R28, R7 ;  /* 0x000000071c077221 */ /* 0x008fc20000010000 */
[----:B------:R-:W-:Y:S01]  /*5ac0*/  FADD.FTZ R86, R87, R86 ;  /* 0x0000005657567221 */ /* 0x000fe20000010000 */
[----:B------:R-:W-:-:S02]  /*5ad0*/  IMAD.MOV.U32 R82, RZ, RZ, R25 ;  /* 0x000000ffff527224 */ /* 0x000fc400078e0019 */
[----:B------:R-:W-:-:S03]  /*5ae0*/  IMAD.MOV.U32 R87, RZ, RZ, R25 ;  /* 0x000000ffff577224 */ /* 0x000fc600078e0019 */
[----:B------:R-:W3:Y:S01]  /*5af0*/  MUFU.EX2 R89, R89 ;  /* 0x0000005900597308 */ /* 0x000ee20000000800 */
[----:B--2---:R-:W-:-:S01]  /*5b00*/  FADD.FTZ R6, R66, R7 ;  /* 0x0000000742067221 */ /* 0x004fc20000010000 */
[----:B0-----:R-:W-:-:S06]  /*5b10*/  IMAD.MOV.U32 R70, RZ, RZ, R25 ;  /* 0x000000ffff467224 */ /* 0x001fcc00078e0019 */
[----:B------:R-:W0:Y:S01]  /*5b20*/  MUFU.EX2 R67, R67 ;  /* 0x0000004300437308 */ /* 0x000e220000000800 */
[----:B-1----:R-:W-:-:S01]  /*5b30*/  FADD.FTZ R6, R27, R6 ;  /* 0x000000061b067221 */ /* 0x002fc20000010000 */
[----:B------:R-:W-:Y:S01]  /*5b40*/  F2FP.SATFINITE.E4M3.F32.PACK_AB_MERGE_C R66, R27, R66, RZ ;  /* 0x000000421b42723e */ /* 0x000fe200048070ff */
[----:B------:R-:W-:-:S03]  /*5b50*/  IMAD.MOV.U32 R27, RZ, RZ, R25 ;  /* 0x000000ffff1b7224 */ /* 0x000fc600078e0019 */
[----:B------:R-:W-:Y:S01]  /*5b60*/  F2FP.SATFINITE.E4M3.F32.PACK_AB_MERGE_C R217, R28, R41, R66 ;  /* 0x000000291cd9723e */ /* 0x000fe20004807042 */
[----:B------:R-:W-:Y:S01]  /*5b70*/  IMAD.MOV.U32 R28, RZ, RZ, R25 ;  /* 0x000000ffff1c7224 */ /* 0x000fe200078e0019 */
[----:B------:R-:W1:Y:S01]  /*5b80*/  MUFU.EX2 R90, R90 ;  /* 0x0000005a005a7308 */ /* 0x000e620000000800 */
[----:B---3--:R-:W-:-:S01]  /*5b90*/  FADD.FTZ R7, R89, R86 ;  /* 0x0000005659077221 */ /* 0x008fc20000010000 */
[--C-:B------:R-:W-:Y:S02]  /*5ba0*/  IMAD.MOV.U32 R41, RZ, RZ, R25.reuse ;  /* 0x000000ffff297224 */ /* 0x100fe400078e0019 */
[--C-:B------:R-:W-:Y:S02]  /*5bb0*/  IMAD.MOV.U32 R66, RZ, RZ, R25.reuse ;  /* 0x000000ffff427224 */ /* 0x100fe400078e0019 */
[----:B------:R-:W-:Y:S02]  /*5bc0*/  IMAD.MOV.U32 R86, RZ, RZ, R25 ;  /* 0x000000ffff567224 */ /* 0x000fe400078e0019 */
[----:B------:R2:W3:Y:S01]  /*5bd0*/  MUFU.EX2 R30, R81 ;  /* 0x00000051001e7308 */ /* 0x0004e20000000800 */
[----:B0-----:R-:W-:-:S07]  /*5be0*/  FADD.FTZ R9, R67, R6 ;  /* 0x0000000643097221 */ /* 0x001fce0000010000 */
[----:B------:R-:W-:Y:S01]  /*5bf0*/  MUFU.EX2 R60, R60 ;  /* 0x0000003c003c7308 */ /* 0x000fe20000000800 */
[----:B-1----:R-:W-:-:S01]  /*5c00*/  FADD.FTZ R7, R90, R7 ;  /* 0x000000075a077221 */ /* 0x002fc20000010000 */
[----:B--2---:R-:W-:-:S06]  /*5c10*/  IMAD.MOV.U32 R81, RZ, RZ, R25 ;  /* 0x000000ffff517224 */ /* 0x004fcc00078e0019 */
[----:B------:R-:W0:Y:S01]  /*5c20*/  MUFU.EX2 R91, R91 ;  /* 0x0000005b005b7308 */ /* 0x000e220000000800 */
[----:B---3--:R-:W-:-:S07]  /*5c30*/  FADD.FTZ R6, R30, R9 ;  /* 0x000000091e067221 */ /* 0x008fce0000010000 */
[----:B------:R-:W-:Y:S08]  /*5c40*/  MUFU.EX2 R85, R85 ;  /* 0x0000005500557308 */ /* 0x000ff00000000800 */
[----:B------:R-:W1:Y:S01]  /*5c50*/  MUFU.EX2 R88, R88 ;  /* 0x0000005800587308 */ /* 0x000e620000000800 */
[----:B0-----:R-:W-:Y:S01]  /*5c60*/  F2FP.SATFINITE.E4M3.F32.PACK_AB_MERGE_C R8, R91, R60, RZ ;  /* 0x0000003c5b08723e */ /* 0x001fe200048070ff */
[----:B------:R-:W-:-:S03]  /*5c70*/  FADD.FTZ R60, R60, R7 ;  /* 0x000000073c3c7221 */ /* 0x000fc60000010000 */
[----:B------:R-:W-:Y:S01]  /*5c80*/  F2FP.SATFINITE.E4M3.F32.PACK_AB_MERGE_C R218, R90, R89, R8 ;  /* 0x000000595ada723e */ /* 0x000fe20004807008 */
[--C-:B------:R-:W-:Y:S02]  /*5c90*/  IMAD.MOV.U32 R89, RZ, RZ, R25.reuse ;  /* 0x000000ffff597224 */ /* 0x100fe400078e0019 */
[----:B------:R-:W-:Y:S01]  /*5ca0*/  IMAD.MOV.U32 R90, RZ, RZ, R25 ;  /* 0x000000ffff5a7224 */ /* 0x000fe200078e0019 */
[----:B-1----:R-:W-:Y:S01]  /*5cb0*/  F2FP.SATFINITE.E4M3.F32.PACK_AB_MERGE_C R5, R88, R85, RZ ;  /* 0x000000555805723e */ /* 0x002fe200048070ff */
[----:B------:R-:W-:-:S03]  /*5cc0*/  FADD.FTZ R85, R85, R6 ;  /* 0x0000000655557221 */ /* 0x000fc60000010000 */
[----:B------:R-:W-:Y:S01]  /*5cd0*/  F2FP.SATFINITE.E4M3.F32.PACK_AB_MERGE_C R219, R30, R67, R5 ;  /* 0x000000431edb723e */ /* 0x000fe20004807005 */
[----:B------:R-:W-:-:S01]  /*5ce0*/  FADD.FTZ R5, R91, R60 ;  /* 0x0000003c5b057221 */ /* 0x000fc20000010000 */
[----:B------:R-:W-:Y:S01]  /*5cf0*/  FADD.FTZ R6, R88, R85 ;  /* 0x0000005558067221 */ /* 0x000fe20000010000 */
[--C-:B------:R-:W-:Y:S02]  /*5d00*/  IMAD.MOV.U32 R30, RZ, RZ, R25.reuse ;  /* 0x000000ffff1e7224 */ /* 0x100fe400078e0019 */
[--C-:B------:R-:W-:Y:S02]  /*5d10*/  IMAD.MOV.U32 R60, RZ, RZ, R25.reuse ;  /* 0x000000ffff3c7224 */ /* 0x100fe400078e0019 */
[--C-:B------:R-:W-:Y:S02]  /*5d20*/  IMAD.MOV.U32 R67, RZ, RZ, R25.reuse ;  /* 0x000000ffff437224 */ /* 0x100fe400078e0019 */
[--C-:B------:R-:W-:Y:S02]  /*5d30*/  IMAD.MOV.U32 R85, RZ, RZ, R25.reuse ;  /* 0x000000ffff557224 */ /* 0x100fe400078e0019 */
[----:B------:R-:W-:-:S02]  /*5d40*/  IMAD.MOV.U32 R88, RZ, RZ, R25 ;  /* 0x000000ffff587224 */ /* 0x000fc400078e0019 */
        /* <DEDUP_REMOVED lines=52> */
[----:B------:R-:W-:Y:S01]  /*6090*/  UMOV UR54, UR52 ;  /* 0x0000003400367c82 */ /* 0x000fe20008000000 */
[----:B------:R-:W-:Y:S01]  /*60a0*/  UMOV UR55, UR45 ;  /* 0x0000002d00377c82 */ /* 0x000fe20008000000 */
[----:B------:R-:W-:-:S05]  /*60b0*/  ULDC UR52, c[0x0][0x988] ;  /* 0x0002620000347ab9 */ /* 0x000fca0000000800 */
.L_x_3291:
[----:B------:R-:W-:Y:S01]  /*60c0*/  ISETP.NE.AND P2, PT, RZ, UR43, PT ;  /* 0x0000002bff007c0c */ /* 0x000fe2000bf45270 */
[----:B------:R-:W-:-:S04]  /*60d0*/  UISETP.NE.AND UP0, UPT, UR54, 0x1, UPT ;  /* 0x000000013600788c */ /* 0x000fc8000bf05270 */
[----:B------:R-:W-:-:S04]  /*60e0*/  USEL UR45, URZ, 0x1, UP0 ;  /* 0x000000013f2d7887 */ /* 0x000fc80008000000 */
[----:B------:R-:W-:-:S04]  /*60f0*/  ULOP3.LUT UR45, UR55, UR45, URZ, 0x3c, !UPT ;  /* 0x0000002d372d7292 */ /* 0x000fc8000f8e3c3f */
[----:B------:R-:W-:Y:S08]  /*6100*/  @P2 BRA `(.L_x_3282) ;  /* 0x0000000000442947 */ /* 0x000ff00003800000 */
[----:B------:R-:W-:Y:S05]  /*6110*/  @!P0 BRA `(.L_x_3283) ;  /* 0x0000000000048947 */ /* 0x000fea0003800000 */
[----:B------:R-:W-:Y:S01]  /*6120*/  BPT.TRAP 0x1 ;  /* 0x000000040000795c */ /* 0x000fe20000300000 */
.L_x_3283:
        /* <DEDUP_REMOVED lines=12> */
.L_x_3284:
[----:B-1----:R-:W-:Y:S05]  /*61f0*/  @P1 BRA `(.L_x_3282) ;  /* 0x0000000000081947 */ /* 0x002fea0003800000 */
[----:B------:R-:W1:Y:S02]  /*6200*/  SYNCS.PHASECHK.TRANS64.TRYWAIT P1, [UR6+0x33430], R2 ;  /* 0x03343002ff0075a7 */ /* 0x000e640008020146 */
[----:B-1----:R-:W-:Y:S05]  /*6210*/  @!P1 BRA `(.L_x_3285) ;  /* 0x000000fc00b89947 */ /* 0x002fea0003800000 */
.L_x_3282:
[----:B-1----:R-:W1:Y:S01]  /*6220*/  S2R R3, SR_TID.X ;  /* 0x0000000000037919 */ /* 0x002e620000002100 */
[----:B------:R-:W-:Y:S01]  /*6230*/  UIADD3 UR53, UR54, 0x1, URZ ;  /* 0x0000000136357890 */ /* 0x000fe2000fffe03f */
[----:B------:R-:W-:Y:S01]  /*6240*/  UMOV UR27, 0x80000020 ;  /* 0x80000020001b7882 */ /* 0x000fe20000000000 */
[----:B------:R-:W-:Y:S02]  /*6250*/  UMOV UR28, UR24 ;  /* 0x00000018001c7c82 */ /* 0x000fe40008000000 */
[----:B------:R-:W-:Y:S01]  /*6260*/  UISETP.NE.AND UP0, UPT, UR53, 0x2, UPT ;  /* 0x000000023500788c */ /* 0x000fe2000bf05270 */
[----:B------:R-:W-:Y:S01]  /*6270*/  UMOV UR29, UR25 ;  /* 0x00000019001d7c82 */ /* 0x000fe20008000000 */
[----:B------:R-:W-:Y:S02]  /*6280*/  UMOV UR31, 0x80000020 ;  /* 0x80000020001f7882 */ /* 0x000fe40000000000 */
[----:B------:R-:W-:Y:S01]  /*6290*/  USEL UR53, UR53, URZ, UP0 ;  /* 0x0000003f35357287 */ /* 0x000fe20008000000 */
[----:B------:R-:W-:Y:S01]  /*62a0*/  UMOV UR32, UR24 ;  /* 0x0000001800207c82 */ /* 0x000fe20008000000 */
[----:B------:R-:W-:-:S02]  /*62b0*/  UMOV UR33, UR25 ;  /* 0x0000001900217c82 */ /* 0x000fc40008000000 */
[----:B------:R-:W-:Y:S01]  /*62c0*/  UIMAD UR56, UR53, 0x780, UR48 ;  /* 0x00000780353878a4 */ /* 0x000fe2000f8e0230 */
[----:B------:R-:W-:Y:S01]  /*62d0*/  UMOV UR35, 0x80000020 ;  /* 0x8000002000237882 */ /* 0x000fe20000000000 */
[----:B------:R-:W-:Y:S02]  /*62e0*/  UMOV UR7, 0x80000020 ;  /* 0x8000002000077882 */ /* 0x000fe40000000000 */
[----:B------:R-:W-:Y:S02]  /*62f0*/  UIADD3 UR30, UR56, 0x80, URZ ;  /* 0x00000080381e7890 */ /* 0x000fe4000fffe03f */
[----:B------:R-:W-:Y:S02]  /*6300*/  UIADD3 UR34, UR56, 0x100, URZ ;  /* 0x0000010038227890 */ /* 0x000fe4000fffe03f */
[----:B------:R-:W-:Y:S01]  /*6310*/  UMOV UR26, UR56 ;  /* 0x00000038001a7c82 */ /* 0x000fe20008000000 */
[----:B------:R-:W-:Y:S02]  /*6320*/  UIADD3 UR6, UR56, 0x2, URZ ;  /* 0x0000000238067890 */ /* 0x000fe4000fffe03f */
[----:B------:R-:W-:Y:S01]  /*6330*/  UIADD3 UR10, UR56, 0x202, URZ ;  /* 0x00000202380a7890 */ /* 0x000fe2000fffe03f */
[----:B------:R-:W-:Y:S01]  /*6340*/  UMOV UR11, 0x80000020 ;  /* 0x80000020000b7882 */ /* 0x000fe20000000000 */
[----:B------:R-:W-:Y:S01]  /*6350*/  UIADD3 UR14, UR56, 0x282, URZ ;  /* 0x00000282380e7890 */ /* 0x000fe2000fffe03f */
[----:B------:R-:W-:Y:S01]  /*6360*/  UMOV UR15, 0x80000020 ;  /* 0x80000020000f7882 */ /* 0x000fe20000000000 */
[----:B------:R-:W-:Y:S01]  /*6370*/  UIADD3 UR18, UR56, 0x500, URZ ;  /* 0x0000050038127890 */ /* 0x000fe2000fffe03f */
[----:B-1----:R-:W-:Y:S01]  /*6380*/  SHF.R.U32.HI R3, RZ, 0x7, R3 ;  /* 0x00000007ff037819 */ /* 0x002fe20000011603 */
[----:B------:R-:W-:Y:S01]  /*6390*/  UMOV UR19, 0x80000020 ;  /* 0x8000002000137882 */ /* 0x000fe20000000000 */
[----:B------:R-:W-:Y:S01]  /*63a0*/  UIADD3 UR22, UR56, 0x502, URZ ;  /* 0x0000050238167890 */ /* 0x000fe2000fffe03f */
[----:B------:R-:W-:-:S02]  /*63b0*/  UMOV UR23, 0x80000020 ;  /* 0x8000002000177882 */ /* 0x000fc40000000000 */
[----:B0-----:R-:W-:-:S05]  /*63c0*/  VIADD R2, R3, 0x8 ;  /* 0x0000000803027836 */ /* 0x001fca0000000000 */
[----:B------:R0:W-:Y:S06]  /*63d0*/  BAR.SYNC.DEFER_BLOCKING R2, 0x100 ;  /* 0x000400020000751d */ /* 0x0001ec0000010000 */
        /* <DEDUP_REMOVED lines=145> */
[----:B------:R-:W-:Y:S01]  /*6cf0*/  UIADD3 UR56, UR56, 0x702, URZ ;  /* 0x0000070238387890 */ /* 0x000fe2000fffe03f */
        /* <DEDUP_REMOVED lines=18> */
.L_x_3287:
        /* <DEDUP_REMOVED lines=9> */
.L_x_3288:
[----:B-1----:R-:W-:Y:S05]  /*6eb0*/  @P1 BRA `(.L_x_3286) ;  /* 0x0000000000081947 */ /* 0x002fea0003800000 */
[----:B------:R-:W1:Y:S02]  /*6ec0*/  SYNCS.PHASECHK.TRANS64.TRYWAIT P1, [UR6+0x33450], R2 ;  /* 0x03345002ff0075a7 */ /* 0x000e640008020146 */
[----:B-1----:R-:W-:Y:S05]  /*6ed0*/  @!P1 BRA `(.L_x_3289) ;  /* 0x000000f000a09947 */ /* 0x002fea0003800000 */
.L_x_3286:
        /* <DEDUP_REMOVED lines=25> */
[C---:B------:R-:W-:Y:S01]  /*7070*/  FMUL.FTZ R169, R0.reuse, R169 ;  /* 0x000000a900a97220 */ /* 0x040fe20000410000 */
        /* <DEDUP_REMOVED lines=20> */
[----:B------:R-:W-:Y:S01]  /*71c0*/  UIADD3 UR6, UR6, 0x200, URZ ;  /* 0x0000020006067890 */ /* 0x000fe2000fffe03f */
[C---:B------:R-:W-:Y:S01]  /*71d0*/  FMUL.FTZ R181, R0.reuse, R181 ;  /* 0x000000b500b57220 */ /* 0x040fe20000410000 */
[C---:B------:R-:W-:Y:S01]  /*71e0*/  FMUL.FTZ R183, R0.reuse, R183 ;  /* 0x000000b700b77220 */ /* 0x040fe20000410000 */
[----:B------:R-:W-:Y:S01]  /*71f0*/  FMUL.FTZ R152, R0, R152 ;  /* 0x0000009800987220 */ /* 0x000fe20000410000 */
[----:B------:R-:W-:Y:S01]  /*7200*/  USHF.R.U32.HI UR6, URZ, 0x4, UR6 ;  /* 0x000000043f067899 */ /* 0x000fe20008011606 */
[----:B------:R-:W2:Y:S01]  /*7210*/  MUFU.TANH R15, R15 ;  /* 0x0000000f000f7308 */ /* 0x000ea20000002400 */
[----:B0-----:R-:W-:Y:S01]  /*7220*/  FMNMX.FTZ R193, R12, R193, !PT ;  /* 0x000000c10cc17209 */ /* 0x001fe20007810000 */
[C---:B------:R-:W-:Y:S01]  /*7230*/  FMUL.FTZ R154, R0.reuse, R154 ;  /* 0x0000009a009a7220 */ /* 0x040fe20000410000 */
[----:B------:R-:W-:Y:S01]  /*7240*/  ULOP3.LUT UR6, UR6, 0x3fff, URZ, 0xc0, !UPT ;  /* 0x00003fff06067892 */ /* 0x000fe2000f8ec03f */
[C---:B------:R-:W-:Y:S01]  /*7250*/  FMUL.FTZ R153, R0.reuse, R153 ;  /* 0x0000009900997220 */ /* 0x040fe20000410000 */
[C---:B------:R-:W-:Y:S01]  /*7260*/  FMUL.FTZ R155, R0.reuse, R155 ;  /* 0x0000009b009b7220 */ /* 0x040fe20000410000 */
[C---:B------:R-:W-:Y:S01]  /*7270*/  FMUL.FTZ R156, R0.reuse, R156 ;  /* 0x0000009c009c7220 */ /* 0x040fe20000410000 */
[----:B------:R-:W-:Y:S01]  /*7280*/  ULOP3.LUT UR6, UR6, 0x10000, URZ, 0xfc, !UPT ;  /* 0x0001000006067892 */ /* 0x000fe2000f8efc3f */
[----:B------:R-:W0:Y:S01]  /*7290*/  MUFU.TANH R14, R14 ;  /* 0x0000000e000e7308 */ /* 0x000e220000002400 */
[----:B-1----:R-:W-:Y:S01]  /*72a0*/  FMNMX.FTZ R192, R13, R192, !PT ;  /* 0x000000c00dc07209 */ /* 0x002fe20007810000 */
[C---:B------:R-:W-:Y:S01]  /*72b0*/  FMUL.FTZ R158, R0.reuse, R158 ;  /* 0x0000009e009e7220 */ /* 0x040fe20000410000 */
[----:B------:R-:W-:Y:S01]  /*72c0*/  UIMAD UR10, UR54, 0x780, UR6 ;  /* 0x00000780360a78a4 */ /* 0x000fe2000f8e0206 */
[C---:B------:R-:W-:Y:S01]  /*72d0*/  FMUL.FTZ R157, R0.reuse, R157 ;  /* 0x0000009d009d7220 */ /* 0x040fe20000410000 */
[C---:B------:R-:W-:Y:S01]  /*72e0*/  FMUL.FTZ R159, R0.reuse, R159 ;  /* 0x0000009f009f7220 */ /* 0x040fe20000410000 */
[C---:B------:R-:W-:Y:S01]  /*72f0*/  FMUL.FTZ R160, R0.reuse, R160 ;  /* 0x000000a000a07220 */ /* 0x040fe20000410000 */
[C---:B------:R-:W-:Y:S01]  /*7300*/  FMUL.FTZ R162, R0.reuse, R162 ;  /* 0x000000a200a27220 */ /* 0x040fe20000410000 */
[----:B------:R-:W1:Y:S01]  /*7310*/  MUFU.TANH R20, R20 ;  /* 0x0000001400147308 */ /* 0x000e620000002400 */
[----:B--2---:R-:W-:Y:S01]  /*7320*/  FMNMX.FTZ R193, R15, R193, !PT ;  /* 0x000000c10fc17209 */ /* 0x004fe20007810000 */
[----:B------:R-:W-:Y:S01]  /*7330*/  UMOV UR6, UR10 ;  /* 0x0000000a00067c82 */ /* 0x000fe20008000000 */
[C---:B------:R-:W-:Y:S01]  /*7340*/  FMUL.FTZ R161, R0.reuse, R161 ;  /* 0x000000a100a17220 */ /* 0x040fe20000410000 */
[----:B------:R-:W-:Y:S01]  /*7350*/  QGMMA.64x192x32.F32.E4M3.E4M3 R24, R200, gdesc[UR4], R24, gsb0 ;  /* 0x02e00004c8187df3 */ /* 0x000fe20008000818 */
[----:B------:R-:W-:Y:S01]  /*7360*/  UIADD3 UR6, UR10, 0x180, URZ ;  /* 0x000001800a067890 */ /* 0x000fe2000fffe03f */
[----:B------:R-:W-:Y:S01]  /*7370*/  FMUL.FTZ R163, R0, R163 ;  /* 0x000000a300a37220 */ /* 0x000fe20000410000 */
        /* <DEDUP_REMOVED lines=47> */
[----:B------:R-:W-:Y:S01]  /*7670*/  FMUL.FTZ R135, R0, R135 ;  /* 0x0000008700877220 */ /* 0x000fe20000410000 */
[----:B------:R-:W-:Y:S01]  /*7680*/  ISETP.NE.AND P1, PT, R4, RZ, PT ;  /* 0x000000ff0400720c */ /* 0x000fe20003f25270 */
        /* <DEDUP_REMOVED lines=41> */
[----:B------:R-:W-:-:S06]  /*7920*/  WARPGROUP.ARRIVE ;  /* 0x00000000000079c5 */ /* 0x000fcc0000000000 */
[----:B------:R-:W1:Y:S01]  /*7930*/  S2R R203, SR_TID.X ;  /* 0x0000000000cb7919 */ /* 0x000e620000002100 */
[----:B------:R-:W3:Y:S01]  /*7940*/  MUFU.TANH R153, R153 ;  /* 0x0000009900997308 */ /* 0x000ee20000002400 */
[----:B--2---:R-:W-:Y:S01]  /*7950*/  FMNMX.FTZ R121, R152, R121, !PT ;  /* 0x0000007998797209 */ /* 0x004fe20007810000 */
[----:B------:R-:W-:Y:S01]  /*7960*/  QGMMA.64x192x32.F32.E4M3.E4M3 R24, R204, gdesc[UR4], R24, gsb0 ;  /* 0x02e00004cc187df3 */ /* 0x000fe20008000818 */
[----:B------:R-:W-:Y:S01]  /*7970*/  UIADD3 UR6, UR10, 0x300, URZ ;  /* 0x000003000a067890 */ /* 0x000fe2000fffe03f */
[----:B------:R-:W-:-:S04]  /*7980*/  UMOV UR7, 0xc0000010 ;  /* 0xc000001000077882 */ /* 0x000fc80000000000 */
[----:B------:R-:W2:Y:S01]  /*7990*/  MUFU.TANH R155, R155 ;  /* 0x0000009b009b7308 */ /* 0x000ea20000002400 */
[----:B0-----:R-:W-:-:S07]  /*79a0*/  FMNMX.FTZ R120, R154, R120, !PT ;  /* 0x000000789a787209 */ /* 0x001fce0007810000 */
[----:B------:R-:W0:Y:S01]  /*79b0*/  MUFU.TANH R156, R156 ;  /* 0x0000009c009c7308 */ /* 0x000e220000002400 */
[----:B---3--:R-:W-:-:S07]  /*79c0*/  FMNMX.FTZ R121, R153, R121, !PT ;  /* 0x0000007999797209 */ /* 0x008fce0007810000 */
[----:B------:R-:W3:Y:S01]  /*79d0*/  MUFU.TANH R158, R158 ;  /* 0x0000009e009e7308 */ /* 0x000ee20000002400 */
[----:B--2---:R-:W-:Y:S02]  /*79e0*/  FMNMX.FTZ R120, R155, R120, !PT ;  /* 0x000000789b787209 */ /* 0x004fe40007810000 */
[----:B-1----:R-:W-:-:S05]  /*79f0*/  SHF.R.U32.HI R203, RZ, 0x7, R203 ;  /* 0x00000007ffcb7819 */ /* 0x002fca00000116cb */
[----:B------:R-:W1:Y:S01]  /*7a00*/  MUFU.TANH R157, R157 ;  /* 0x0000009d009d7308 */ /* 0x000e620000002400 */
[----:B0-----:R-:W-:Y:S02]  /*7a10*/  FMNMX.FTZ R121, R156, R121, !PT ;  /* 0x000000799c797209 */ /* 0x001fe40007810000 */
[----:B------:R-:W-:-:S05]  /*7a20*/  IADD3 R195, -R203, 0xb, RZ ;  /* 0x0000000bcbc37810 */ /* 0x000fca0007ffe1ff */
[----:B------:R-:W0:Y:S01]  /*7a30*/  MUFU.TANH R159, R159 ;  /* 0x0000009f009f7308 */ /* 0x000e220000002400 */
[----:B---3--:R-:W-:-:S07]  /*7a40*/  FMNMX.FTZ R120, R158, R120, !PT ;  /* 0x000000789e787209 */ /* 0x008fce0007810000 */
        /* <DEDUP_REMOVED lines=39> */
[----:B0-----:R-:W-:Y:S01]  /*7cc0*/  FMNMX.FTZ R120, R146, R120, !PT ;  /* 0x0000007892787209 */ /* 0x001fe20007810000 */
[----:B------:R-:W-:Y:S02]  /*7cd0*/  WARPGROUP.DEPBAR.LE gsb0, 0x0 ;  /* 0x00008000000079c5 */ /* 0x000fe40000010000 */
[----:B------:R-:W-:-:S04]  /*7ce0*/  WARPGROUP.ARRIVE ;  /* 0x00000000000079c5 */ /* 0x000fc80000000000 */
[----:B------:R-:W0:Y:S01]  /*7cf0*/  MUFU.TANH R148, R148 ;  /* 0x0000009400947308 */ /* 0x000e220000002400 */
[----:B--2---:R-:W-:Y:S01]  /*7d00*/  FMNMX.FTZ R121, R145, R121, !PT ;  /* 0x0000007991797209 */ /* 0x004fe20007810000 */
[----:B------:R-:W-:Y:S01]  /*7d10*/  QGMMA.64x192x32.F32.E4M3.E4M3 R24, R208, gdesc[UR4], R24, gsb0 ;  /* 0x02e00004d0187df3 */ /* 0x000fe20008000818 */
[----:B------:R-:W-:Y:S01]  /*7d20*/  UIADD3 UR6, UR10, 0x480, URZ ;  /* 0x000004800a067890 */ /* 0x000fe2000fffe03f */
[----:B-1----:R-:W-:Y:S01]  /*7d30*/  FMNMX.FTZ R120, R147, R120, !PT ;  /* 0x0000007893787209 */ /* 0x002fe20007810000 */
[----:B------:R-:W-:-:S03]  /*7d40*/  UMOV UR7, 0xc0000010 ;  /* 0xc000001000077882 */ /* 0x000fc60000000000 */
[----:B------:R-:W1:Y:S08]  /*7d50*/  MUFU.TANH R150, R150 ;  /* 0x0000009600967308 */ /* 0x000e700000002400 */
        /* <DEDUP_REMOVED lines=40> */
[----:B0-----:R-:W-:-:S05]  /*7fe0*/  FMNMX.FTZ R120, R120, R194, !PT ;  /* 0x000000c278787209 */ /* 0x001fca0007810000 */
[----:B------:R-:W0:Y:S01]  /*7ff0*/  SHFL.BFLY PT, R194, R120, 0x1, 0x1f ;  /* 0x0c201f0078c27f89 */ /* 0x000e2200000e0000 */
[----:B-1----:R-:W-:-:S05]  /*8000*/  FMNMX.FTZ R121, R121, R193, !PT ;  /* 0x000000c179797209 */ /* 0x002fca0007810000 */
[----:B------:R-:W1:Y:S01]  /*8010*/  SHFL.BFLY PT, R193, R121, 0x1, 0x1f ;  /* 0x0c201f0079c17f89 */ /* 0x000e6200000e0000 */
[----:B------:R-:W-:Y:S02]  /*8020*/  WARPGROUP.DEPBAR.LE gsb0, 0x0 ;  /* 0x00008000000079c5 */ /* 0x000fe40000010000 */
[----:B------:R-:W-:-:S06]  /*8030*/  WARPGROUP.ARRIVE ;  /* 0x00000000000079c5 */ /* 0x000fcc0000000000 */
[----:B------:R-:W-:Y:S01]  /*8040*/  QGMMA.64x192x32.F32.E4M3.E4M3 R24, R212, gdesc[UR4], R24, gsb0 ;  /* 0x02e00004d4187df3 */ /* 0x000fe20008000818 */
[----:B------:R-:W-:Y:S01]  /*8050*/  UIADD3 UR6, UR10, 0x600, URZ ;  /* 0x000006000a067890 */ /* 0x000fe2000fffe03f */
[----:B0-----:R-:W-:Y:S01]  /*8060*/  FMNMX.FTZ R120, R120, R194, !PT ;  /* 0x000000c278787209 */ /* 0x001fe20007810000 */
[----:B------:R-:W-:-:S04]  /*8070*/  UMOV UR7, 0xc0000010 ;  /* 0xc000001000077882 */ /* 0x000fc80000000000 */
[----:B------:R-:W-:Y:S01]  /*8080*/  FADD.FTZ R8, -R120, R8 ;  /* 0x0000000878087221 */ /* 0x000fe20000010100 */
[----:B-1----:R-:W-:-:S05]  /*8090*/  FMNMX.FTZ R121, R121, R193, !PT ;  /* 0x000000c179797209 */ /* 0x002fca0007810000 */
[----:B------:R-:W-:Y:S01]  /*80a0*/  FADD.FTZ R7, -R121, R7 ;  /* 0x0000000779077221 */ /* 0x000fe20000010100 */
[----:B------:R-:W-:Y:S02]  /*80b0*/  WARPGROUP.DEPBAR.LE gsb0, 0x0 ;  /* 0x00008000000079c5 */ /* 0x000fe40000010000 */
[----:B------:R-:W-:-:S06]  /*80c0*/  WARPGROUP.ARRIVE ;  /* 0x00000000000079c5 */ /* 0x000fcc0000000000 */
[----:B------:R-:W-:Y:S01]  /*80d0*/  QGMMA.64x192x32.F32.E4M3.E4M3 R24, R216, gdesc[UR4], R24, gsb0 ;  /* 0x02e00004d8187df3 */ /* 0x000fe20008000818 */
[----:B------:R-:W-:Y:S02]  /*80e0*/  UMOV UR6, UR52 ;  /* 0x0000003400067c82 */ /* 0x000fe40008000000 */
[----:B------:R-:W-:Y:S02]  /*80f0*/  IMAD.U32 R193, RZ, RZ, UR6 ;  /* 0x00000006ffc17e24 */ /* 0x000fe4000f8e00ff */
[----:B------:R-:W-:Y:S01]  /*8100*/  FMUL.FTZ R8, R8, UR6 ;  /* 0x0000000608087c20 */ /* 0x000fe20008410000 */
[----:B------:R-:W-:Y:S01]  /*8110*/  FMUL.FTZ R7, R7, UR6 ;  /* 0x0000000607077c20 */ /* 0x000fe20008410000 */
[----:B------:R-:W-:-:S04]  /*8120*/  FFMA.FTZ R193, R120, R193, -8 ;  /* 0xc100000078c17423 */ /* 0x000fc800000100c1 */
        /* <DEDUP_REMOVED lines=41> */
[----:B------:R-:W-:Y:S01]  /*83c0*/  IMAD.U32 R193, RZ, RZ, UR6 ;  /* 0x00000006ffc17e24 */ /* 0x000fe2000f8e00ff */
[----:B------:R-:W-:Y:S03]  /*83d0*/  MUFU.EX2 R7, R7 ;  /* 0x0000000700077308 */ /* 0x000fe60000000800 */
[----:B------:R-:W-:-:S04]  /*83e0*/  FFMA.FTZ R193, R121, R193, -8 ;  /* 0xc100000079c17423 */ /* 0x000fc800000100c1 */
        /* <DEDUP_REMOVED lines=76> */
[----:B------:R-:W-:-:S06]  /*88b0*/  WARPGROUP.DEPBAR.LE gsb0, 0x0 ;  /* 0x00008000000079c5 */ /* 0x000fcc0000010000 */
        /* <DEDUP_REMOVED lines=116> */
[----:B------:R2:W3:Y:S01]  /*9000*/  MUFU.EX2 R132, R194 ;  /* 0x000000c200847308 */ /* 0x0004e20000000800 */
[----:B0-----:R-:W-:-:S07]  /*9010*/  FADD.FTZ R6, R131, R6 ;  /* 0x0000000683067221 */ /* 0x001fce0000010000 */
[----:B------:R-:W0:Y:S01]  /*9020*/  MUFU.EX2 R134, R134 ;  /* 0x0000008600867308 */ /* 0x000e220000000800 */
[----:B--2---:R-:W-:Y:S02]  /*9030*/  IMAD.U32 R194, RZ, RZ, UR53 ;  /* 0x00000035ffc27e24 */ /* 0x004fe4000f8e00ff */
[----:B-1----:R-:W-:Y:S02]  /*9040*/  FADD.FTZ R5, R133, R5 ;  /* 0x0000000585057221 */ /* 0x002fe40000010000 */
[----:B------:R-:W-:-:S03]  /*9050*/  @!P1 IMAD R194, R194, 0x8, R2 ;  /* 0x00000008c2c29824 */ /* 0x000fc600078e0202 */
[----:B------:R-:W1:Y:S01]  /*9060*/  MUFU.EX2 R135, R135 ;  /* 0x0000008700877308 */ /* 0x000e620000000800 */
[----:B------:R-:W-:Y:S02]  /*9070*/  @!P1 VIADD R194, R194, 0x33440 ;  /* 0x00033440c2c29836 */ /* 0x000fe40000000000 */
[----:B---3--:R-:W-:-:S03]  /*9080*/  FADD.FTZ R5, R132, R5 ;  /* 0x0000000584057221 */ /* 0x008fc60000010000 */
[----:B------:R-:W-:Y:S01]  /*9090*/  @!P1 PRMT R194, RZ, 0x654, R194 ;  /* 0x00000654ffc29816 */ /* 0x000fe200000000c2 */
[----:B------:R2:W-:Y:S06]  /*90a0*/  BAR.ARV R195, 0x100 ;  /* 0x000400c30000751d */ /* 0x0005ec0000002000 */
[----:B0-----:R-:W-:-:S01]  /*90b0*/  FADD.FTZ R6, R134, R6 ;  /* 0x0000000686067221 */ /* 0x001fc20000010000 */
[----:B------:R2:W-:Y:S03]  /*90c0*/  @!P1 SYNCS.ARRIVE.TRANS64.RED.A1T0 RZ, [R194+URZ], RZ ;  /* 0x000000ffc2ff99a7 */ /* 0x0005e6000810043f */
[----:B-1----:R-:W-:-:S01]  /*90d0*/  FADD.FTZ R6, R135, R6 ;  /* 0x0000000687067221 */ /* 0x002fc20000010000 */
[----:B--2---:R-:W-:Y:S06]  /*90e0*/  @!P0 BRA `(.L_x_3290) ;  /* 0x0000000000048947 */ /* 0x004fec0003800000 */
[----:B------:R-:W-:Y:S01]  /*90f0*/  BPT.TRAP 0x1 ;  /* 0x000000040000795c */ /* 0x000fe20000300000 */
.L_x_3290:
        /* <DEDUP_REMOVED lines=15> */
[----:B------:R-:W-:Y:S01]  /*91f0*/  FMUL.FTZ R24, R24, R8 ;  /* 0x0000000818187220 */ /* 0x000fe20000410000 */
[----:B------:R-:W-:Y:S01]  /*9200*/  F2FP.SATFINITE.E4M3.F32.PACK_AB_MERGE_C R180, R181, R180, RZ ;  /* 0x000000b4b5b4723e */ /* 0x000fe200048070ff */
[-C--:B------:R-:W-:Y:S01]  /*9210*/  FMUL.FTZ R25, R25, R8.reuse ;  /* 0x0000000819197220 */ /* 0x080fe20000410000 */
[----:B------:R-:W-:Y:S01]  /*9220*/  PRMT R10, R3, 0x654, R10 ;  /* 0x00000654030a7816 */ /* 0x000fe2000000000a */
[----:B------:R-:W-:Y:S01]  /*9230*/  FMUL.FTZ R28, R28, R8 ;  /* 0x000000081c1c7220 */ /* 0x000fe20000410000 */
[----:B------:R-:W-:Y:S01]  /*9240*/  F2FP.SATFINITE.E4M3.F32.PACK_AB_MERGE_C R182, R183, R182, RZ ;  /* 0x000000b6b7b6723e */ /* 0x000fe200048070ff */
[----:B------:R-:W-:Y:S01]  /*9250*/  FMUL.FTZ R29, R29, R8 ;  /* 0x000000081d1d7220 */ /* 0x000fe20000410000 */
[----:B------:R-:W-:Y:S01]  /*9260*/  F2FP.SATFINITE.E4M3.F32.PACK_AB_MERGE_C R156, R157, R156, RZ ;  /* 0x0000009c9d9c723e */ /* 0x000fe200048070ff */
[----:B------:R0:W-:Y:S01]  /*9270*/  SYNCS.ARRIVE.TRANS64.RED.A1T0 RZ, [R10+URZ], RZ ;  /* 0x000000ff0aff79a7 */ /* 0x0001e2000810043f */
        /* <DEDUP_REMOVED lines=124> */
[----:B0-----:R-:W-:Y:S06]  /*9a40*/  @P1 BRA `(.L_x_3291) ;  /* 0xffffffc4009c1947 */ /* 0x001fec000383ffff */
[----:B------:R-:W-:-:S05]  /*9a50*/  UMOV UR52, UR53 ;  /* 0x0000003500347c82 */ /* 0x000fca0008000000 */
.L_x_3281:
[----:B------:R-:W-:Y:S06]  /*9a60*/  BAR.ARV 0x8, 0x180 ;  /* 0x0206000000007b1d */ /* 0x000fec0000002000 */
[----:B------:R-:W-:Y:S05]  /*9a70*/  @!P0 BRA `(.L_x_3292) ;  /* 0x0000000000048947 */ /* 0x000fea0003800000 */
[----:B------:R-:W-:Y:S01]  /*9a80*/  BPT.TRAP 0x1 ;  /* 0x000000040000795c */ /* 0x000fe20000300000 */
.L_x_3292:
[----:B------:R-:W-:Y:S02]  /*9a90*/  IMAD.U32 R0, RZ, RZ, UR45 ;  /* 0x0000002dff007e24 */ /* 0x000fe4000f8e00ff */
[----:B------:R-:W-:-:S03]  /*9aa0*/  IMAD.U32 R15, RZ, RZ, UR52 ;  /* 0x00000034ff0f7e24 */ /* 0x000fc6000f8e00ff */
[----:B------:R-:W-:Y:S01]  /*9ab0*/  SHF.L.U32 R0, R0, 0x1f, RZ ;  /* 0x0000001f00007819 */ /* 0x000fe200000006ff */
[----:B------:R-:W-:-:S04]  /*9ac0*/  IMAD R15, R15, 0x8, R2 ;  /* 0x000000080f0f7824 */ /* 0x000fc800078e0202 */
[----:B------:R0:W1:Y:S01]  /*9ad0*/  SYNCS.PHASECHK.TRANS64.TRYWAIT P1, [R15+URZ+0x33450], R0 ;  /* 0x033450000f0075a7 */ /* 0x000062000802017f */
[----:B------:R-:W-:Y:S05]  /*9ae0*/  @!P0 BRA `(.L_x_3293) ;  /* 0x0000000000048947 */ /* 0x000fea0003800000 */
[----:B------:R-:W-:Y:S01]  /*9af0*/  BPT.TRAP 0x1 ;  /* 0x000000040000795c */ /* 0x000fe20000300000 */
.L_x_3293:
[----:B------:R-:W-:Y:S02]  /*9b00*/  VIADD R2, R2, 0x200 ;  /* 0x0000020002027836 */ /* 0x000fe40000000000 */
[----:B------:R-:W-:-:S03]  /*9b10*/  IMAD.U32 R9, RZ, RZ, UR52 ;  /* 0x00000034ff097e24 */ /* 0x000fc6000f8e00ff */
[----:B------:R-:W-:-:S04]  /*9b20*/  SHF.R.U32.HI R2, RZ, 0x4, R2 ;  /* 0x00000004ff027819 */ /* 0x000fc80000011602 */
[----:B------:R-:W-:-:S04]  /*9b30*/  LOP3.LUT R2, R2, 0x3fff, RZ, 0xc0, !PT ;  /* 0x00003fff02027812 */ /* 0x000fc800078ec0ff */
[----:B------:R-:W-:Y:S01]  /*9b40*/  LOP3.LUT R2, R2, 0x10000, RZ, 0xfc, !PT ;  /* 0x0001000002027812 */ /* 0x000fe200078efcff */
[----:B-1----:R-:W-:Y:S06]  /*9b50*/  @P1 BRA `(.L_x_3294) ;  /* 0x0000000000081947 */ /* 0x002fec0003800000 */
[----:B------:R-:W1:Y:S02]  /*9b60*/  SYNCS.PHASECHK.TRANS64.TRYWAIT P1, [R15+URZ+0x33450], R0 ;  /* 0x033450000f0075a7 */ /* 0x000e64000802017f */
[----:B-1----:R-:W-:Y:S05]  /*9b70*/  @!P1 BRA `(.L_x_3295) ;  /* 0x000000c400909947 */ /* 0x002fea0003800000 */
.L_x_3294:
[----:B------:R-:W-:Y:S01]  /*9b80*/  IMAD R8, R9, 0x780, R2 ;  /* 0x0000078009087824 */ /* 0x000fe200078e0202 */
[----:B------:R-:W-:Y:S05]  /*9b90*/  WARPSYNC.ALL ;  /* 0x0000000000007948 */ /* 0x000fea0003800000 */
[----:B------:R-:W-:Y:S01]  /*9ba0*/  IMAD.MOV.U32 R9, RZ, RZ, -0x3ffffff0 ;  /* 0xc0000010ff097424 */ /* 0x000fe200078e00ff */
[C---:B------:R-:W-:Y:S01]  /*9bb0*/  R2UR UR10, R8.reuse ;  /* 0x00000000080a72ca */ /* 0x040fe200000e0000 */
[----:B------:R-:W-:Y:S01]  /*9bc0*/  WARPGROUP.ARRIVE ;  /* 0x00000000000079c5 */ /* 0x000fe20000000000 */
[----:B------:R-:W-:Y:S01]  /*9bd0*/  VIADD R10, R8, 0x180 ;  /* 0x00000180080a7836 */ /* 0x000fe20000000000 */
[----:B------:R-:W-:Y:S01]  /*9be0*/  ULDC.64 UR4, c[0x0][0x9a0] ;  /* 0x0002680000047ab9 */ /* 0x000fe20000000a00 */
[----:B------:R-:W-:Y:S01]  /*9bf0*/  R2UR UR11, R9 ;  /* 0x00000000090b72ca */ /* 0x000fe200000e0000 */
[----:B------:R-:W-:Y:S01]  /*9c00*/  IMAD.MOV.U32 R11, RZ, RZ, -0x3ffffff0 ;  /* 0xc0000010ff0b7424 */ /* 0x000fe200078e00ff */
[----:B------:R-:W-:Y:S01]  /*9c10*/  ISETP.NE.U32.AND P1, PT, RZ, UR4, PT ;  /* 0x00000004ff007c0c */ /* 0x000fe2000bf25070 */
[----:B------:R-:W-:-:S03]  /*9c20*/  IMAD.MOV.U32 R4, RZ, RZ, 0x3f800000 ;  /* 0x3f800000ff047424 */ /* 0x000fc600078e00ff */
[----:B------:R-:W-:-:S07]  /*9c30*/  ISETP.NE.AND.EX P1, PT, RZ, UR5, PT, P1 ;  /* 0x00000005ff007c0c */ /* 0x000fce000bf25310 */
[----:B------:R-:W-:Y:S01]  /*9c40*/  QGMMA.64x192x32.F32.E4M3.E4M3 R24, R200, gdesc[UR8], R24, gsb0 ;  /* 0x02e00008c8187df3 */ /* 0x000fe20008000818 */
[----:B------:R-:W-:Y:S01]  /*9c50*/  R2UR UR10, R10 ;  /* 0x000000000a0a72ca */ /* 0x000fe200000e0000 */
[----:B------:R-:W-:Y:S01]  /*9c60*/  VIADD R10, R8, 0x300 ;  /* 0x00000300080a7836 */ /* 0x000fe20000000000 */
[----:B------:R-:W-:Y:S01]  /*9c70*/  R2UR UR11, R11 ;  /* 0x000000000b0b72ca */ /* 0x000fe200000e0000 */
[----:B------:R-:W-:Y:S02]  /*9c80*/  IMAD.MOV.U32 R11, RZ, RZ, -0x3ffffff0 ;  /* 0xc0000010ff0b7424 */ /* 0x000fe400078e00ff */
[----:B------:R-:W2:Y:S01]  /*9c90*/  @P1 LDC.64 R12, c[0x0][0x9d0] ;  /* 0x00027400ff0c1b82 */ /* 0x000ea20000000a00 */
[----:B------:R-:W-:Y:S02]  /*9ca0*/  WARPGROUP.DEPBAR.LE gsb0, 0x0 ;  /* 0x00008000000079c5 */ /* 0x000fe40000010000 */
[----:B------:R-:W-:-:S11]  /*9cb0*/  WARPGROUP.ARRIVE ;  /* 0x00000000000079c5 */ /* 0x000fd60000000000 */
[----:B------:R-:W-:Y:S01]  /*9cc0*/  QGMMA.64x192x32.F32.E4M3.E4M3 R24, R204, gdesc[UR8], R24, gsb0 ;  /* 0x02e00008cc187df3 */ /* 0x000fe20008000818 */
[----:B------:R-:W-:Y:S02]  /*9cd0*/  R2UR UR10, R10 ;  /* 0x000000000a0a72ca */ /* 0x000fe400000e0000 */
[----:B------:R-:W-:Y:S02]  /*9ce0*/  R2UR UR11, R11 ;  /* 0x000000000b0b72ca */ /* 0x000fe400000e0000 */
[----:B------:R-:W0:Y:S02]  /*9cf0*/  @P1 LDC.64 R10, c[0x0][0x9c8] ;  /* 0x00027200ff0a1b82 */ /* 0x000e240000000a00 */
[----:B01----:R-:W-:-:S04]  /*9d00*/  @P1 IMAD R0, R10, UR37, RZ ;  /* 0x000000250a001c24 */ /* 0x003fc8000f8e02ff */
        /* <DEDUP_REMOVED lines=8> */
[----:B------:R-:W-:Y:S02]  /*9d90*/  VIADD R10, R8, 0x480 ;  /* 0x00000480080a7836 */ /* 0x000fe40000000000 */
[----:B------:R-:W-:Y:S01]  /*9da0*/  IMAD.MOV.U32 R11, RZ, RZ, -0x3ffffff0 ;  /* 0xc0000010ff0b7424 */ /* 0x000fe200078e00ff */
[----:B------:R-:W-:Y:S02]  /*9db0*/  WARPGROUP.DEPBAR.LE gsb0, 0x0 ;  /* 0x00008000000079c5 */ /* 0x000fe40000010000 */
[----:B------:R-:W-:-:S06]  /*9dc0*/  WARPGROUP.ARRIVE ;  /* 0x00000000000079c5 */ /* 0x000fcc0000000000 */
[----:B------:R-:W-:Y:S01]  /*9dd0*/  QGMMA.64x192x32.F32.E4M3.E4M3 R24, R208, gdesc[UR8], R24, gsb0 ;  /* 0x02e00008d0187df3 */ /* 0x000fe20008000818 */
[----:B------:R-:W-:Y:S02]  /*9de0*/  R2UR UR10, R10 ;  /* 0x000000000a0a72ca */ /* 0x000fe400000e0000 */
[----:B------:R-:W-:Y:S01]  /*9df0*/  R2UR UR11, R11 ;  /* 0x000000000b0b72ca */ /* 0x000fe200000e0000 */
[----:B------:R-:W-:Y:S02]  /*9e00*/  VIADD R8, R8, 0x600 ;  /* 0x0000060008087836 */ /* 0x000fe40000000000 */
[----:B------:R-:W-:Y:S01]  /*9e10*/  IMAD.MOV.U32 R9, RZ, RZ, -0x3ffffff0 ;  /* 0xc0000010ff097424 */ /* 0x000fe200078e00ff */
[----:B------:R-:W1:Y:S01]  /*9e20*/  SHFL.BFLY PT, R0, R5, 0x2, 0x1f ;  /* 0x0c401f0005007f89 */ /* 0x000e6200000e0000 */
[----:B------:R-:W-:Y:S02]  /*9e30*/  WARPGROUP.DEPBAR.LE gsb0, 0x0 ;  /* 0x00008000000079c5 */ /* 0x000fe40000010000 */
[----:B------:R-:W-:-:S10]  /*9e40*/  WARPGROUP.ARRIVE ;  /* 0x00000000000079c5 */ /* 0x000fd40000000000 */
[----:B------:R-:W-:Y:S01]  /*9e50*/  QGMMA.64x192x32.F32.E4M3.E4M3 R24, R212, gdesc[UR8], R24, gsb0 ;  /* 0x02e00008d4187df3 */ /* 0x000fe20008000818 */
[----:B------:R-:W-:Y:S02]  /*9e60*/  R2UR UR10, R8 ;  /* 0x00000000080a72ca */ /* 0x000fe400000e0000 */
[----:B------:R-:W-:Y:S02]  /*9e70*/  R2UR UR11, R9 ;  /* 0x00000000090b72ca */ /* 0x000fe400000e0000 */
[----:B------:R-:W3:Y:S01]  /*9e80*/  SHFL.BFLY PT, R9, R6, 0x2, 0x1f ;  /* 0x0c401f0006097f89 */ /* 0x000ee200000e0000 */
[----:B-1----:R-:W-:-:S05]  /*9e90*/  FADD.FTZ R0, R0, R5 ;  /* 0x0000000500007221 */ /* 0x002fca0000010000 */
[----:B------:R-:W1:Y:S01]  /*9ea0*/  SHFL.BFLY PT, R7, R0, 0x1, 0x1f ;  /* 0x0c201f0000077f89 */ /* 0x000e6200000e0000 */
[----:B---3--:R-:W-:-:S05]  /*9eb0*/  FADD.FTZ R9, R9, R6 ;  /* 0x0000000609097221 */ /* 0x008fca0000010000 */
[----:B------:R-:W3:Y:S01]  /*9ec0*/  SHFL.BFLY PT, R2, R9, 0x1, 0x1f ;  /* 0x0c201f0009027f89 */ /* 0x000ee200000e0000 */
[----:B-1----:R-:W-:-:S05]  /*9ed0*/  FADD.FTZ R7, R0, R7 ;  /* 0x0000000700077221 */ /* 0x002fca0000010000 */
[C---:B------:R-:W-:Y:S01]  /*9ee0*/  FSETP.NE.FTZ.AND P1, PT, R7.reuse, RZ, PT ;  /* 0x000000ff0700720b */ /* 0x040fe20003f35000 */
[----:B------:R-:W-:Y:S01]  /*9ef0*/  FMUL.FTZ R11, R7, 0.00390625 ;  /* 0x3b800000070b7820 */ /* 0x000fe20000410000 */
[----:B------:R-:W-:-:S04]  /*9f00*/  IMAD.MOV.U32 R5, RZ, RZ, RZ ;  /* 0x000000ffff057224 */ /* 0x000fc800078e00ff */
[----:B------:R-:W-:Y:S01]  /*9f10*/  FSETP.NE.FTZ.AND P2, PT, R11, RZ, PT ;  /* 0x000000ff0b00720b */ /* 0x000fe20003f55000 */
[----:B---3--:R-:W-:-:S04]  /*9f20*/  FADD.FTZ R10, R9, R2 ;  /* 0x00000002090a7221 */ /* 0x008fc80000010000 */
[----:B0-----:R-:W-:Y:S02]  /*9f30*/  FMUL.FTZ R12, R10, 0.00390625 ;  /* 0x3b8000000a0c7820 */ /* 0x001fe40000410000 */
[----:B------:R-:W-:Y:S03]  /*9f40*/  @P1 MUFU.RCP R5, R7 ;  /* 0x0000000700051308 */ /* 0x000fe60000001000 */
[----:B------:R-:W-:Y:S02]  /*9f50*/  FSETP.NE.FTZ.AND P3, PT, R12, RZ, PT ;  /* 0x000000ff0c00720b */ /* 0x000fe40003f75000 */
[----:B------:R-:W-:Y:S01]  /*9f60*/  FSETP.NE.FTZ.AND P1, PT, R10, RZ, PT ;  /* 0x000000ff0a00720b */ /* 0x000fe20003f35000 */
[----:B------:R-:W-:Y:S02]  /*9f70*/  IMAD.MOV.U32 R9, RZ, RZ, RZ ;  /* 0x000000ffff097224 */ /* 0x000fe400078e00ff */
[----:B------:R-:W-:Y:S08]  /*9f80*/  @P2 MUFU.LG2 R6, R11 ;  /* 0x0000000b00062308 */ /* 0x000ff00000000c00 */
[----:B------:R-:W0:Y:S01]  /*9f90*/  @P3 MUFU.LG2 R8, R12 ;  /* 0x0000000c00083308 */ /* 0x000e220000000c00 */
[----:B------:R-:W-:-:S02]  /*9fa0*/  WARPGROUP.DEPBAR.LE gsb0, 0x0 ;  /* 0x00008000000079c5 */ /* 0x000fc40000010000 */
[----:B------:R-:W-:-:S06]  /*9fb0*/  WARPGROUP.ARRIVE ;  /* 0x00000000000079c5 */ /* 0x000fcc0000000000 */
[----:B------:R-:W-:Y:S01]  /*9fc0*/  QGMMA.64x192x32.F32.E4M3.E4M3 R24, R216, gdesc[UR8], R24, gsb0 ;  /* 0x02e00008d8187df3 */ /* 0x000fe20008000818 */
[----:B------:R2:W1:Y:S01]  /*9fd0*/  @P1 MUFU.RCP R9, R10 ;  /* 0x0000000a00091308 */ /* 0x0004620000001000 */
[----:B------:R-:W-:Y:S02]  /*9fe0*/  IMAD.U32 R13, RZ, RZ, UR6 ;  /* 0x00000006ff0d7e24 */ /* 0x000fe4000f8e00ff */
[----:B------:R-:W-:Y:S02]  /*9ff0*/  IMAD.U32 R14, RZ, RZ, UR6 ;  /* 0x00000006ff0e7e24 */ /* 0x000fe4000f8e00ff */
[----:B0-----:R-:W-:Y:S01]  /*a000*/  @P3 FMUL.FTZ R8, R8, 0.69314718246459960938 ;  /* 0x3f31721808083820 */ /* 0x001fe20000410000 */
[----:B------:R-:W-:Y:S01]  /*a010*/  @P2 FMUL.FTZ R7, R13, 0.69314718246459960938 ;  /* 0x3f3172180d072820 */ /* 0x000fe20000410000 */
[----:B------:R-:W-:Y:S01]  /*a020*/  @P2 FMUL.FTZ R6, R6, 0.69314718246459960938 ;  /* 0x3f31721806062820 */ /* 0x000fe20000410000 */
[----:B------:R-:W-:Y:S01]  /*a030*/  @P3 FMUL.FTZ R13, R14, 0.69314718246459960938 ;  /* 0x3f3172180e0d3820 */ /* 0x000fe20000410000 */
[----:B------:R-:W-:-:S02]  /*a040*/  IMAD.MOV.U32 R2, RZ, RZ, -0x800000 ;  /* 0xff800000ff027424 */ /* 0x000fc400078e00ff */
[----:B--2---:R-:W-:Y:S01]  /*a050*/  FMUL.FTZ R10, R5, R4 ;  /* 0x00000004050a7220 */ /* 0x004fe20000410000 */
[----:B------:R-:W-:Y:S02]  /*a060*/  IMAD.MOV.U32 R0, RZ, RZ, -0x800000 ;  /* 0xff800000ff007424 */ /* 0x000fe400078e00ff */
[----:B------:R-:W-:Y:S01]  /*a070*/  @P3 FFMA.FTZ R2, R13, R121, R8 ;  /* 0x000000790d023223 */ /* 0x000fe20000010008 */
[----:B------:R-:W-:-:S01]  /*a080*/  @P2 FFMA.FTZ R0, R7, R120, R6 ;  /* 0x0000007807002223 */ /* 0x000fc20000010006 */
[----:B-1----:R-:W-:Y:S01]  /*a090*/  FMUL.FTZ R8, R9, R4 ;  /* 0x0000000409087220 */ /* 0x002fe20000410000 */
[----:B------:R-:W-:Y:S02]  /*a0a0*/  WARPGROUP.DEPBAR.LE gsb0, 0x0 ;  /* 0x00008000000079c5 */ /* 0x000fe40000010000 */
[----:B------:R-:W-:Y:S05]  /*a0b0*/  @!P0 BRA `(.L_x_3296) ;  /* 0x0000000000048947 */ /* 0x000fea0003800000 */
[----:B------:R-:W-:Y:S01]  /*a0c0*/  BPT.TRAP 0x1 ;  /* 0x000000040000795c */ /* 0x000fe20000300000 */
.L_x_3296:
        /* <DEDUP_REMOVED lines=51> */
[----:B------:R-:W-:Y:S01]  /*a400*/  FMUL.FTZ R154, R75, R8 ;  /* 0x000000084b9a7220 */ /* 0x000fe20000410000 */
        /* <DEDUP_REMOVED lines=53> */
[----:B0-----:R-:W-:-:S12]  /*a760*/  ULOP3.LUT UR45, UR45, UR4, URZ, 0x3c, !UPT ;  /* 0x000000042d2d7292 */ /* 0x001fd8000f8e3c3f */
.L_x_3274:
        /* <DEDUP_REMOVED lines=15> */
[----:B------:R-:W2:Y:S01]  /*a860*/  LDL R83, [R1+0x40] ;  /* 0x0000400001537983 */ /* 0x000ea20000100800 */
[----:B------:R-:W1:Y:S01]  /*a870*/  S2UR UR4, SR_SWINHI ;  /* 0x00000000000479c3 */ /* 0x000e620000002f00 */
[----:B------:R-:W-:Y:S01]  /*a880*/  ULDC.64 UR14, c[0x0][0xc00] ;  /* 0x00030000000e7ab9 */ /* 0x000fe20000000a00 */
[----:B------:R-:W-:Y:S01]  /*a890*/  ULDC.64 UR12, c[0x0][0xc00] ;  /* 0x00030000000c7ab9 */ /* 0x000fe20000000a00 */
[----:B------:R-:W3:Y:S01]  /*a8a0*/  LDL R151, [R1+0x3c] ;  /* 0x00003c0001977983 */ /* 0x000ee20000100800 */
        /* <DEDUP_REMOVED lines=8> */
[----:B-1----:R-:W-:Y:S02]  /*a930*/  UMOV UR11, UR4 ;  /* 0x00000004000b7c82 */ /* 0x002fe40008000000 */
[----:B------:R-:W-:-:S04]  /*a940*/  ISETP.EQ.OR P0, PT, R10, 0x3, !P0 ;  /* 0x000000030a00780c */ /* 0x000fc80004702670 */
[----:B------:R-:W-:Y:S02]  /*a950*/  SEL R76, R29, R80, P0 ;  /* 0x000000501d4c7207 */ /* 0x000fe40000000000 */
[----:B------:R-:W-:Y:S02]  /*a960*/  SEL R92, R20, R127, P0 ;  /* 0x0000007f145c7207 */ /* 0x000fe40000000000 */
[----:B------:R-:W-:Y:S01]  /*a970*/  SEL R38, R127, R20, P0 ;  /* 0x000000147f267207 */ /* 0x000fe20000000000 */
[----:B------:R-:W-:Y:S01]  /*a980*/  IMAD.MOV.U32 R20, RZ, RZ, 0x2 ;  /* 0x00000002ff147424 */ /* 0x000fe200078e00ff */
        /* <DEDUP_REMOVED lines=93> */
[----:B--2---:R-:W-:-:S03]  /*af60*/  IMAD.WIDE R20, R83, R20, UR10 ;  /* 0x0000000a53147e25 */ /* 0x004fc6000f8e0214 */
[C---:B------:R-:W-:Y:S02]  /*af70*/  LOP3.LUT R3, R20.reuse, 0x380, RZ, 0xc0, !PT ;  /* 0x0000038014037812 */ /* 0x040fe400078ec0ff */
[C---:B------:R-:W-:Y:S02]  /*af80*/  IADD3 R81, P4, R20.reuse, 0x8060, RZ ;  /* 0x0000806014517810 */ /* 0x040fe40007f9e0ff */
[C---:B------:R-:W-:Y:S02]  /*af90*/  IADD3 R79, P3, R20.reuse, 0x8040, RZ ;  /* 0x00008040144f7810 */ /* 0x040fe40007f7e0ff */
[C---:B------:R-:W-:Y:S02]  /*afa0*/  IADD3 R10, P6, R20.reuse, 0x8020, RZ ;  /* 0x00008020140a7810 */ /* 0x040fe40007fde0ff */
[C---:B------:R-:W-:Y:S02]  /*afb0*/  IADD3 R136, P5, R20.reuse, 0x8000, RZ ;  /* 0x0000800014887810 */ /* 0x040fe40007fbe0ff */
[----:B------:R-:W-:-:S02]  /*afc0*/  IADD3 R53, P2, R20, 0x4060, RZ ;  /* 0x0000406014357810 */ /* 0x000fc40007f5e0ff */
[----:B------:R-:W-:Y:S01]  /*afd0*/  SHF.R.U64 R3, R3, 0x3, RZ ;  /* 0x0000000303037819 */ /* 0x000fe200000012ff */
[--C-:B------:R-:W-:Y:S01]  /*afe0*/  IMAD.X R15, RZ, RZ, R21.reuse, P4 ;  /* 0x000000ffff0f7224 */ /* 0x100fe200020e0615 */
[----:B0-----:R-:W-:Y:S01]  /*aff0*/  LOP3.LUT R8, R10, 0x380, RZ, 0xc0, !PT ;  /* 0x000003800a087812 */ /* 0x001fe200078ec0ff */
[--C-:B------:R-:W-:Y:S01]  /*b000*/  IMAD.X R135, RZ, RZ, R21.reuse, P3 ;  /* 0x000000ffff877224 */ /* 0x100fe200018e0615 */
[C---:B------:R-:W-:Y:S01]  /*b010*/  IADD3 R33, P1, R20.reuse, 0x4040, RZ ;  /* 0x0000404014217810 */ /* 0x040fe20007f3e0ff */
[--C-:B------:R-:W-:Y:S01]  /*b020*/  IMAD.X R13, RZ, RZ, R21.reuse, P6 ;  /* 0x000000ffff0d7224 */ /* 0x100fe200030e0615 */
[C---:B------:R-:W-:Y:S01]  /*b030*/  IADD3 R6, P4, R20.reuse, 0x4020, RZ ;  /* 0x0000402014067810 */ /* 0x040fe20007f9e0ff */
[--C-:B------:R-:W-:Y:S01]  /*b040*/  IMAD.X R137, RZ, RZ, R21.reuse, P5 ;  /* 0x000000ffff897224 */ /* 0x100fe200028e0615 */
[C---:B------:R-:W-:Y:S01]  /*b050*/  IADD3 R57, P3, R20.reuse, 0x4000, RZ ;  /* 0x0000400014397810 */ /* 0x040fe20007f7e0ff */
[----:B------:R-:W-:Y:S01]  /*b060*/  IMAD.X R11, RZ, RZ, R21, P2 ;  /* 0x000000ffff0b7224 */ /* 0x000fe200010e0615 */
[----:B------:R-:W-:-:S02]  /*b070*/  IADD3 R4, P6, R20, 0x20, RZ ;  /* 0x0000002014047810 */ /* 0x000fc40007fde0ff */
[C---:B------:R-:W-:Y:S02]  /*b080*/  IADD3 R176, P5, R20.reuse, 0x60, RZ ;  /* 0x0000006014b07810 */ /* 0x040fe40007fbe0ff */
[----:B------:R-:W-:Y:S02]  /*b090*/  IADD3 R142, P2, R20, 0x40, RZ ;  /* 0x00000040148e7810 */ /* 0x000fe40007f5e0ff */
[----:B------:R-:W-:Y:S02]  /*b0a0*/  LOP3.LUT R12, R79, 0x380, RZ, 0xc0, !PT ;  /* 0x000003804f0c7812 */ /* 0x000fe400078ec0ff */
[----:B------:R-:W-:Y:S02]  /*b0b0*/  LOP3.LUT R20, R3, R20, RZ, 0x3c, !PT ;  /* 0x0000001403147212 */ /* 0x000fe400078e3cff */
[----:B------:R-:W-:Y:S02]  /*b0c0*/  SHF.R.U64 R3, R8, 0x3, RZ ;  /* 0x0000000308037819 */ /* 0x000fe400000012ff */
[----:B------:R-:W-:-:S02]  /*b0d0*/  LOP3.LUT R8, R33, 0x380, RZ, 0xc0, !PT ;  /* 0x0000038021087812 */ /* 0x000fc400078ec0ff */
[----:B------:R-:W-:Y:S02]  /*b0e0*/  SHF.R.U64 R12, R12, 0x3, RZ ;  /* 0x000000030c0c7819 */ /* 0x000fe400000012ff */
[----:B------:R-:W-:Y:S02]  /*b0f0*/  SHF.R.U64 R8, R8, 0x3, RZ ;  /* 0x0000000308087819 */ /* 0x000fe400000012ff */
[----:B------:R-:W-:Y:S02]  /*b100*/  LOP3.LUT R134, R12, R79, RZ, 0x3c, !PT ;  /* 0x0000004f0c867212 */ /* 0x000fe400078e3cff */
[----:B------:R-:W-:Y:S02]  /*b110*/  LOP3.LUT R12, R3, R10, RZ, 0x3c, !PT ;  /* 0x0000000a030c7212 */ /* 0x000fe400078e3cff */
[----:B------:R-:W-:Y:S02]  /*b120*/  LOP3.LUT R3, R6, 0x380, RZ, 0xc0, !PT ;  /* 0x0000038006037812 */ /* 0x000fe400078ec0ff */
[----:B------:R-:W-:-:S02]  /*b130*/  LOP3.LUT R138, R8, R33, RZ, 0x3c, !PT ;  /* 0x00000021088a7212 */ /* 0x000fc400078e3cff */
[----:B------:R-:W-:Y:S02]  /*b140*/  LOP3.LUT R33, R142, 0x380, RZ, 0xc0, !PT ;  /* 0x000003808e217812 */ /* 0x000fe400078ec0ff */
[----:B------:R-:W-:Y:S02]  /*b150*/  LOP3.LUT R79, R136, 0x380, RZ, 0xc0, !PT ;  /* 0x00000380884f7812 */ /* 0x000fe400078ec0ff */
[----:B------:R-:W-:Y:S02]  /*b160*/  LOP3.LUT R10, R53, 0x380, RZ, 0xc0, !PT ;  /* 0x00000380350a7812 */ /* 0x000fe400078ec0ff */
[----:B------:R-:W-:Y:S02]  /*b170*/  SHF.R.U64 R3, R3, 0x3, RZ ;  /* 0x0000000303037819 */ /* 0x000fe400000012ff */
[----:B------:R-:W-:Y:S02]  /*b180*/  SHF.R.U64 R33, R33, 0x3, RZ ;  /* 0x0000000321217819 */ /* 0x000fe400000012ff */
[----:B------:R-:W-:-:S02]  /*b190*/  LOP3.LUT R14, R81, 0x380, RZ, 0xc0, !PT ;  /* 0x00000380510e7812 */ /* 0x000fc400078ec0ff */
[----:B------:R-:W-:Y:S02]  /*b1a0*/  SHF.R.U64 R79, R79, 0x3, RZ ;  /* 0x000000034f4f7819 */ /* 0x000fe400000012ff */
[----:B------:R-:W-:Y:S02]  /*b1b0*/  SHF.R.U64 R10, R10, 0x3, RZ ;  /* 0x000000030a0a7819 */ /* 0x000fe400000012ff */
[----:B------:R-:W-:Y:S01]  /*b1c0*/  LOP3.LUT R8, R3, R6, RZ, 0x3c, !PT ;  /* 0x0000000603087212 */ /* 0x000fe200078e3cff */
[--C-:B------:R-:W-:Y:S01]  /*b1d0*/  IMAD.X R139, RZ, RZ, R21.reuse, P1 ;  /* 0x000000ffff8b7224 */ /* 0x100fe200008e0615 */
[----:B------:R-:W-:Y:S01]  /*b1e0*/  LOP3.LUT R6, R57, 0x380, RZ, 0xc0, !PT ;  /* 0x0000038039067812 */ /* 0x000fe200078ec0ff */
[----:B------:R-:W-:Y:S01]  /*b1f0*/  IMAD.X R9, RZ, RZ, R21, P4 ;  /* 0x000000ffff097224 */ /* 0x000fe200020e0615 */
[----:B------:R-:W-:Y:S02]  /*b200*/  LOP3.LUT R3, R4, 0x380, RZ, 0xc0, !PT ;  /* 0x0000038004037812 */ /* 0x000fe400078ec0ff */
[----:B------:R-:W-:-:S02]  /*b210*/  LOP3.LUT R142, R33, R142, RZ, 0x3c, !PT ;  /* 0x0000008e218e7212 */ /* 0x000fc400078e3cff */
[----:B------:R-:W-:Y:S02]  /*b220*/  SHF.R.U64 R14, R14, 0x3, RZ ;  /* 0x000000030e0e7819 */ /* 0x000fe400000012ff */
[----:B------:R-:W-:Y:S02]  /*b230*/  LOP3.LUT R136, R79, R136, RZ, 0x3c, !PT ;  /* 0x000000884f887212 */ /* 0x000fe400078e3cff */
[----:B------:R-:W-:Y:S02]  /*b240*/  LOP3.LUT R10, R10, R53, RZ, 0x3c, !PT ;  /* 0x000000350a0a7212 */ /* 0x000fe400078e3cff */
[----:B------:R-:W-:Y:S02]  /*b250*/  MOV R33, R20 ;  /* 0x0000001400217202 */ /* 0x000fe40000000f00 */
[----:B------:R-:W-:Y:S02]  /*b260*/  LOP3.LUT R53, R176, 0x380, RZ, 0xc0, !PT ;  /* 0x00000380b0357812 */ /* 0x000fe400078ec0ff */
[----:B----4-:R-:W-:-:S02]  /*b270*/  LOP3.LUT R20, R27, 0x2, RZ, 0x3c, !PT ;  /* 0x000000021b147812 */ /* 0x010fc400078e3cff */
[----:B------:R-:W-:Y:S02]  /*b280*/  SHF.R.U64 R6, R6, 0x3, RZ ;  /* 0x0000000306067819 */ /* 0x000fe400000012ff */
[----:B------:R-:W-:Y:S02]  /*b290*/  SHF.R.U64 R3, R3, 0x3, RZ ;  /* 0x0000000303037819 */ /* 0x000fe400000012ff */
[----:B------:R-:W-:Y:S02]  /*b2a0*/  LOP3.LUT R14, R14, R81, RZ, 0x3c, !PT ;  /* 0x000000510e0e7212 */ /* 0x000fe400078e3cff */
[----:B------:R-:W-:Y:S02]  /*b2b0*/  MOV R136, R136 ;  /* 0x0000008800887202 */ /* 0x000fe40000000f00 */
[----:B------:R-:W-:Y:S02]  /*b2c0*/  MOV R138, R138 ;  /* 0x0000008a008a7202 */ /* 0x000fe40000000f00 */
[----:B------:R-:W-:-:S02]  /*b2d0*/  SHF.R.U64 R53, R53, 0x3, RZ ;  /* 0x0000000335357819 */ /* 0x000fc400000012ff */
[----:B------:R-:W-:Y:S02]  /*b2e0*/  MOV R137, R10 ;  /* 0x0000000a00897202 */ /* 0x000fe40000000f00 */
[----:B------:R-:W-:Y:S01]  /*b2f0*/  MOV R139, R8 ;  /* 0x00000008008b7202 */ /* 0x000fe20000000f00 */
[----:B------:R-:W-:Y:S01]  /*b300*/  SHFL.IDX PT, R10, R52, R27, 0x1c1f ;  /* 0x001c1f1b340a7589 */ /* 0x000fe200000e0000 */
[----:B------:R-:W-:Y:S02]  /*b310*/  LOP3.LUT R140, R6, R57, RZ, 0x3c, !PT ;  /* 0x00000039068c7212 */ /* 0x000fe400078e3cff */
[----:B------:R-:W-:Y:S01]  /*b320*/  MOV R134, R134 ;  /* 0x0000008600867202 */ /* 0x000fe20000000f00 */
[----:B------:R-:W0:Y:S01]  /*b330*/  SHFL.IDX PT, R9, R24, R20, 0x1c1f ;  /* 0x001c1f1418097589 */ /* 0x000e2200000e0000 */
[----:B------:R-:W-:Y:S01]  /*b340*/  LOP3.LUT R6, R3, R4, RZ, 0x3c, !PT ;  /* 0x0000000403067212 */ /* 0x000fe200078e3cff */
[--C-:B------:R-:W-:Y:S01]  /*b350*/  IMAD.X R141, RZ, RZ, R21.reuse, P3 ;  /* 0x000000ffff8d7224 */ /* 0x100fe200018e0615 */
[----:B------:R-:W-:Y:S01]  /*b360*/  MOV R135, R12 ;  /* 0x0000000c00877202 */ /* 0x000fe20000000f00 */
[----:B------:R-:W-:Y:S01]  /*b370*/  SHFL.IDX PT, R11, R54, R27, 0x1c1f ;  /* 0x001c1f1b360b7589 */ /* 0x000fe200000e0000 */
[----:B------:R-:W-:Y:S01]  /*b380*/  MOV R3, R14 ;  /* 0x0000000e00037202 */ /* 0x000fe20000000f00 */
[--C-:B------:R-:W-:Y:S01]  /*b390*/  IMAD.X R7, RZ, RZ, R21.reuse, P6 ;  /* 0x000000ffff077224 */ /* 0x100fe200030e0615 */
[----:B------:R-:W-:Y:S01]  /*b3a0*/  LOP3.LUT R4, R53, R176, RZ, 0x3c, !PT ;  /* 0x000000b035047212 */ /* 0x000fe200078e3cff */
[----:B------:R-:W1:Y:S01]  /*b3b0*/  SHFL.IDX PT, R12, R25, R20, 0x1c1f ;  /* 0x001c1f14190c7589 */ /* 0x000e6200000e0000 */
[----:B------:R-:W-:-:S03]  /*b3c0*/  IMAD.X R5, RZ, RZ, R21, P5 ;  /* 0x000000ffff057224 */ /* 0x000fc600028e0615 */
[----:B------:R-:W-:Y:S01]  /*b3d0*/  SHFL.IDX PT, R15, R112, R27, 0x1c1f ;  /* 0x001c1f1b700f7589 */ /* 0x000fe200000e0000 */
[----:B------:R-:W-:-:S03]  /*b3e0*/  IMAD.X R143, RZ, RZ, R21, P2 ;  /* 0x000000ffff8f7224 */ /* 0x000fc600010e0615 */
[----:B------:R-:W2:Y:S01]  /*b3f0*/  SHFL.IDX PT, R50, R50, R20, 0x1c1f ;  /* 0x001c1f1432327589 */ /* 0x000ea200000e0000 */
[----:B------:R-:W-:-:S03]  /*b400*/  MOV R140, R140 ;  /* 0x0000008c008c7202 */ /* 0x000fc60000000f00 */
[----:B------:R-:W-:Y:S04]  /*b410*/  SHFL.IDX PT, R82, R82, R27, 0x1c1f ;  /* 0x001c1f1b52527589 */ /* 0x000fe800000e0000 */
[----:B------:R-:W-:Y:S04]  /*b420*/  SHFL.IDX PT, R85, R90, R27, 0x1c1f ;  /* 0x001c1f1b5a557589 */ /* 0x000fe800000e0000 */
[----:B------:R-:W-:Y:S04]  /*b430*/  SHFL.IDX PT, R110, R110, R27, 0x1c1f ;  /* 0x001c1f1b6e6e7589 */ /* 0x000fe800000e0000 */
[----:B------:R-:W-:Y:S04]  /*b440*/  SHFL.IDX PT, R105, R32, R20, 0x1c1f ;  /* 0x001c1f1420697589 */ /* 0x000fe800000e0000 */
[----:B------:R-:W4:Y:S01]  /*b450*/  SHFL.IDX PT, R49, R49, R20, 0x1c1f ;  /* 0x001c1f1431317589 */ /* 0x000f2200000e0000 */
[----:B------:R-:W-:-:S03]  /*b460*/  MOV R57, R6 ;  /* 0x0000000600397202 */ /* 0x000fc60000000f00 */
[----:B------:R-:W-:Y:S01]  /*b470*/  SHFL.IDX PT, R84, R84, R27, 0x1c1f ;  /* 0x001c1f1b54547589 */ /* 0x000fe200000e0000 */
[----:B------:R-:W-:-:S03]  /*b480*/  MOV R141, R4 ;  /* 0x00000004008d7202 */ /* 0x000fc60000000f00 */
[----:B------:R-:W-:Y:S04]  /*b490*/  SHFL.IDX PT, R93, R94, R27, 0x1c1f ;  /* 0x001c1f1b5e5d7589 */ /* 0x000fe800000e0000 */
[----:B------:R-:W-:Y:S04]  /*b4a0*/  SHFL.IDX PT, R101, R96, R27, 0x1c1f ;  /* 0x001c1f1b60657589 */ /* 0x000fe800000e0000 */
[----:B------:R-:W-:Y:S04]  /*b4b0*/  SHFL.IDX PT, R90, R37, R20, 0x1c1f ;  /* 0x001c1f14255a7589 */ /* 0x000fe800000e0000 */
[----:B------:R-:W3:Y:S04]  /*b4c0*/  SHFL.IDX PT, R83, R36, R20, 0x1c1f ;  /* 0x001c1f1424537589 */ /* 0x000ee800000e0000 */
[----:B------:R-:W-:Y:S04]  /*b4d0*/  SHFL.IDX PT, R21, R56, R27, 0x1c1f ;  /* 0x001c1f1b38157589 */ /* 0x000fe800000e0000 */
[----:B------:R-:W-:Y:S04]  /*b4e0*/  SHFL.IDX PT, R76, R76, R27, 0x1c1f ;  /* 0x001c1f1b4c4c7589 */ /* 0x000fe800000e0000 */
[----:B------:R-:W-:Y:S04]  /*b4f0*/  SHFL.IDX PT, R112, R160, R27, 0x1c1f ;  /* 0x001c1f1ba0707589 */ /* 0x000fe800000e0000 */
[----:B------:R-:W3:Y:S04]  /*b500*/  SHFL.IDX PT, R96, R26, R20, 0x1c1f ;  /* 0x001c1f141a607589 */ /* 0x000ee800000e0000 */
[----:B------:R-:W3:Y:S04]  /*b510*/  SHFL.IDX PT, R103, R29, R20, 0x1c1f ;  /* 0x001c1f141d677589 */ /* 0x000ee800000e0000 */
[----:B------:R-:W-:Y:S04]  /*b520*/  SHFL.IDX PT, R94, R39, R20, 0x1c1f ;  /* 0x001c1f14275e7589 */ /* 0x000fe800000e0000 */
[----:B------:R-:W3:Y:S04]  /*b530*/  SHFL.IDX PT, R37, R71, R20, 0x1c1f ;  /* 0x001c1f1447257589 */ /* 0x000ee800000e0000 */
[----:B------:R-:W-:Y:S04]  /*b540*/  SHFL.IDX PT, R74, R74, R27, 0x1c1f ;  /* 0x001c1f1b4a4a7589 */ /* 0x000fe800000e0000 */
[----:B------:R-:W-:Y:S04]  /*b550*/  SHFL.IDX PT, R122, R122, R27, 0x1c1f ;  /* 0x001c1f1b7a7a7589 */ /* 0x000fe800000e0000 */
[----:B------:R-:W-:Y:S04]  /*b560*/  SHFL.IDX PT, R130, R130, R27, 0x1c1f ;  /* 0x001c1f1b82827589 */ /* 0x000fe800000e0000 */
[----:B------:R-:W-:Y:S04]  /*b570*/  SHFL.IDX PT, R158, R158, R27, 0x1c1f ;  /* 0x001c1f1b9e9e7589 */ /* 0x000fe800000e0000 */
[----:B------:R-:W3:Y:S04]  /*b580*/  SHFL.IDX PT, R95, R28, R20, 0x1c1f ;  /* 0x001c1f141c5f7589 */ /* 0x000ee800000e0000 */
[----:B------:R-:W3:Y:S04]  /*b590*/  SHFL.IDX PT, R59, R59, R20, 0x1c1f ;  /* 0x001c1f143b3b7589 */ /* 0x000ee800000e0000 */
[----:B------:R-:W3:Y:S04]  /*b5a0*/  SHFL.IDX PT, R115, R62, R20, 0x1c1f ;  /* 0x001c1f143e737589 */ /* 0x000ee800000e0000 */
[----:B------:R-:W3:Y:S04]  /*b5b0*/  SHFL.IDX PT, R39, R70, R20, 0x1c1f ;  /* 0x001c1f1446277589 */ /* 0x000ee800000e0000 */
        /* <DEDUP_REMOVED lines=15> */
[----:B------:R-:W3:Y:S04]  /*b6b0*/  SHFL.IDX PT, R55, R55, R20, 0x1c1f ;  /* 0x001c1f1437377589 */ /* 0x000ee800000e0000 */
[----:B------:R-:W3:Y:S01]  /*b6c0*/  SHFL.IDX PT, R32, R61, R20, 0x1c1f ;  /* 0x001c1f143d207589 */ /* 0x000ee200000e0000 */
        /* <DEDUP_REMOVED lines=35> */
[----:B------:R-:W3:Y:S04]  /*b900*/  SHFL.IDX PT, R119, R66, R20, 0x1c1f ;  /* 0x001c1f1442777589 */ /* 0x000ee800000e0000 */
        /* <DEDUP_REMOVED lines=8> */
[----:B------:R-:W-:Y:S04]  /*b990*/  SHFL.IDX PT, R109, R42, R20, 0x1c1f ;  /* 0x001c1f142a6d7589 */ /* 0x000fe800000e0000 */
[----:B------:R-:W-:Y:S04]  /*b9a0*/  SHFL.IDX PT, R143, R68, R20, 0x1c1f ;  /* 0x001c1f14448f7589 */ /* 0x000fe800000e0000 */
[----:B------:R3:W3:Y:S04]  /*b9b0*/  SHFL.IDX PT, R145, R67, R20, 0x1c1f ;  /* 0x001c1f1443917589 */ /* 0x0006e800000e0000 */
[----:B------:R3:W3:Y:S04]  /*b9c0*/  SHFL.IDX PT, R147, R69, R20, 0x1c1f ;  /* 0x001c1f1445937589 */ /* 0x0006e800000e0000 */
[----:B------:R3:W3:Y:S01]  /*b9d0*/  SHFL.IDX PT, R43, R43, R20, 0x1c1f ;  /* 0x001c1f142b2b7589 */ /* 0x0006e200000e0000 */
[----:B0-----:R-:W-:-:S02]  /*b9e0*/  SEL R8, R10, R9, P0 ;  /* 0x000000090a087207 */ /* 0x001fc40000000000 */
[----:B------:R-:W-:Y:S02]  /*b9f0*/  SEL R10, R9, R10, P0 ;  /* 0x0000000a090a7207 */ /* 0x000fe40000000000 */
[----:B-1----:R-:W-:Y:S02]  /*ba00*/  SEL R9, R11, R12, P0 ;  /* 0x0000000c0b097207 */ /* 0x002fe40000000000 */
[----:B------:R-:W-:Y:S02]  /*ba10*/  SEL R11, R12, R11, P0 ;  /* 0x0000000b0c0b7207 */ /* 0x000fe40000000000 */
[----:B--2---:R-:W-:Y:S02]  /*ba20*/  SEL R13, R15, R50, P0 ;  /* 0x000000320f0d7207 */ /* 0x004fe40000000000 */
[----:B----4-:R-:W-:Y:S02]  /*ba30*/  SEL R12, R110, R49, P0 ;  /* 0x000000316e0c7207 */ /* 0x010fe40000000000 */
[----:B------:R-:W-:-:S02]  /*ba40*/  SEL R14, R49, R110, P0 ;  /* 0x0000006e310e7207 */ /* 0x000fc40000000000 */
[----:B------:R-:W-:Y:S02]  /*ba50*/  SEL R15, R50, R15, P0 ;  /* 0x0000000f320f7207 */ /* 0x000fe40000000000 */
[----:B---3--:R-:W-:Y:S02]  /*ba60*/  SEL R67, R82, R105, P0 ;  /* 0x0000006952437207 */ /* 0x008fe40000000000 */
        /* <DEDUP_REMOVED lines=70> */
[----:B------:R0:W-:Y:S01]  /*bed0*/  STSM.16.M88.4 [R33], R36 ;  /* 0x0000002421007844 */ /* 0x0001e20000000200 */
        /* <DEDUP_REMOVED lines=18> */
[----:B------:R-:W-:-:S02]  /*c000*/  F2FP.BF16.F32.PACK_AB R28, R51, R50 ;  /* 0x00000032331c723e */ /* 0x000fc400000010ff */
[----:B------:R-:W-:Y:S02]  /*c010*/  F2FP.BF16.F32.PACK_AB R30, R61, R60 ;  /* 0x0000003c3d1e723e */ /* 0x000fe400000010ff */
[----:B------:R-:W-:Y:S02]  /*c020*/  F2FP.BF16.F32.PACK_AB R31, R65, R64 ;  /* 0x00000040411f723e */ /* 0x000fe400000010ff */
[----:B------:R-:W-:Y:S02]  /*c030*/  F2FP.BF16.F32.PACK_AB R29, R63, R62 ;  /* 0x0000003e3f1d723e */ /* 0x000fe400000010ff */
[----:B------:R-:W-:Y:S02]  /*c040*/  SEL R102, R156, R147, P0 ;  /* 0x000000939c667207 */ /* 0x000fe40000000000 */
[----:B------:R-:W-:Y:S02]  /*c050*/  SEL R104, R147, R156, P0 ;  /* 0x0000009c93687207 */ /* 0x000fe40000000000 */
[----:B------:R-:W-:-:S02]  /*c060*/  SEL R108, R109, R108, P0 ;  /* 0x0000006c6d6c7207 */ /* 0x000fc40000000000 */
[----:B------:R-:W-:Y:S02]  /*c070*/  F2FP.BF16.F32.PACK_AB R32, R67, R66 ;  /* 0x000000424320723e */ /* 0x000fe400000010ff */
[----:B------:R-:W-:Y:S02]  /*c080*/  F2FP.BF16.F32.PACK_AB R34, R69, R68 ;  /* 0x000000444522723e */ /* 0x000fe400000010ff */
[----:B------:R-:W-:Y:S02]  /*c090*/  F2FP.BF16.F32.PACK_AB R35, R73, R72 ;  /* 0x000000484923723e */ /* 0x000fe400000010ff */
[----:B0-----:R-:W-:Y:S02]  /*c0a0*/  F2FP.BF16.F32.PACK_AB R33, R71, R70 ;  /* 0x000000464721723e */ /* 0x001fe400000010ff */
[----:B------:R-:W-:Y:S02]  /*c0b0*/  SEL R107, R54, R43, P0 ;  /* 0x0000002b366b7207 */ /* 0x000fe40000000000 */
[----:B------:R-:W-:-:S02]  /*c0c0*/  SEL R109, R43, R54, P0 ;  /* 0x000000362b6d7207 */ /* 0x000fc40000000000 */
[----:B------:R-:W-:Y:S02]  /*c0d0*/  F2FP.BF16.F32.PACK_AB R36, R75, R74 ;  /* 0x0000004a4b24723e */ /* 0x000fe400000010ff */
[----:B------:R-:W-:Y:S02]  /*c0e0*/  F2FP.BF16.F32.PACK_AB R38, R77, R76 ;  /* 0x0000004c4d26723e */ /* 0x000fe400000010ff */
[----:B------:R-:W-:Y:S02]  /*c0f0*/  F2FP.BF16.F32.PACK_AB R39, R81, R80 ;  /* 0x000000505127723e */ /* 0x000fe400000010ff */
[----:B------:R-:W-:Y:S01]  /*c100*/  F2FP.BF16.F32.PACK_AB R37, R79, R78 ;  /* 0x0000004e4f25723e */ /* 0x000fe200000010ff */
[----:B------:R0:W-:Y:S01]  /*c110*/  STSM.16.M88.4 [R57], R24 ;  /* 0x0000001839007844 */ /* 0x0001e20000000200 */
[----:B------:R-:W-:Y:S02]  /*c120*/  F2FP.BF16.F32.PACK_AB R40, R83, R82 ;  /* 0x000000525328723e */ /* 0x000fe400000010ff */
[----:B------:R-:W-:-:S02]  /*c130*/  F2FP.BF16.F32.PACK_AB R42, R85, R84 ;  /* 0x00000054552a723e */ /* 0x000fc400000010ff */
[----:B------:R-:W-:Y:S02]  /*c140*/  F2FP.BF16.F32.PACK_AB R43, R89, R88 ;  /* 0x00000058592b723e */ /* 0x000fe400000010ff */
[----:B------:R-:W-:Y:S01]  /*c150*/  F2FP.BF16.F32.PACK_AB R41, R87, R86 ;  /* 0x000000565729723e */ /* 0x000fe200000010ff */
[----:B------:R1:W-:Y:S01]  /*c160*/  STSM.16.M88.4 [R142], R28 ;  /* 0x0000001c8e007844 */ /* 0x0003e20000000200 */
[----:B------:R-:W-:Y:S02]  /*c170*/  SEL R5, R174, R7, P0 ;  /* 0x00000007ae057207 */ /* 0x000fe40000000000 */
[----:B------:R-:W-:Y:S02]  /*c180*/  F2FP.BF16.F32.PACK_AB R52, R91, R90 ;  /* 0x0000005a5b34723e */ /* 0x000fe400000010ff */
[----:B------:R-:W-:Y:S02]  /*c190*/  F2FP.BF16.F32.PACK_AB R54, R93, R92 ;  /* 0x0000005c5d36723e */ /* 0x000fe400000010ff */
[----:B------:R-:W-:-:S02]  /*c1a0*/  F2FP.BF16.F32.PACK_AB R55, R97, R96 ;  /* 0x000000606137723e */ /* 0x000fc400000010ff */
[----:B------:R-:W-:Y:S01]  /*c1b0*/  F2FP.BF16.F32.PACK_AB R53, R95, R94 ;  /* 0x0000005e5f35723e */ /* 0x000fe200000010ff */
[----:B------:R2:W-:Y:S01]  /*c1c0*/  STSM.16.M88.4 [R141], R32 ;  /* 0x000000208d007844 */ /* 0x0005e20000000200 */
[----:B------:R-:W-:Y:S02]  /*c1d0*/  SEL R7, R7, R174, P0 ;  /* 0x000000ae07077207 */ /* 0x000fe40000000000 */
[----:B------:R-:W-:Y:S02]  /*c1e0*/  F2FP.BF16.F32.PACK_AB R56, R99, R98 ;  /* 0x000000626338723e */ /* 0x000fe400000010ff */
[----:B------:R-:W-:Y:S02]  /*c1f0*/  F2FP.BF16.F32.PACK_AB R58, R101, R100 ;  /* 0x00000064653a723e */ /* 0x000fe400000010ff */
[----:B------:R-:W-:Y:S02]  /*c200*/  F2FP.BF16.F32.PACK_AB R59, R105, R104 ;  /* 0x00000068693b723e */ /* 0x000fe400000010ff */
[----:B0-----:R-:W-:Y:S01]  /*c210*/  F2FP.BF16.F32.PACK_AB R57, R103, R102 ;  /* 0x000000666739723e */ /* 0x001fe200000010ff */
[----:B------:R0:W-:Y:S01]  /*c220*/  STSM.16.M88.4 [R140], R36 ;  /* 0x000000248c007844 */ /* 0x0001e20000000200 */
[----:B------:R-:W-:-:S02]  /*c230*/  F2FP.BF16.F32.PACK_AB R24, R107, R106 ;  /* 0x0000006a6b18723e */ /* 0x000fc400000010ff */
[----:B------:R-:W-:Y:S02]  /*c240*/  F2FP.BF16.F32.PACK_AB R26, R109, R108 ;  /* 0x0000006c6d1a723e */ /* 0x000fe400000010ff */
[----:B------:R-:W-:Y:S02]  /*c250*/  F2FP.BF16.F32.PACK_AB R27, R113, R112 ;  /* 0x00000070711b723e */ /* 0x000fe400000010ff */
[----:B------:R-:W-:Y:S01]  /*c260*/  F2FP.BF16.F32.PACK_AB R25, R111, R110 ;  /* 0x0000006e6f19723e */ /* 0x000fe200000010ff */
[----:B------:R3:W-:Y:S01]  /*c270*/  STSM.16.M88.4 [R139], R40 ;  /* 0x000000288b007844 */ /* 0x0007e20000000200 */
[----:B-1----:R-:W-:Y:S02]  /*c280*/  F2FP.BF16.F32.PACK_AB R28, R115, R114 ;  /* 0x00000072731c723e */ /* 0x002fe400000010ff */
[----:B------:R-:W-:Y:S02]  /*c290*/  F2FP.BF16.F32.PACK_AB R30, R117, R116 ;  /* 0x00000074751e723e */ /* 0x000fe400000010ff */
[----:B------:R-:W-:-:S02]  /*c2a0*/  F2FP.BF16.F32.PACK_AB R31, R121, R120 ;  /* 0x00000078791f723e */ /* 0x000fc400000010ff */
[----:B------:R-:W-:Y:S01]  /*c2b0*/  F2FP.BF16.F32.PACK_AB R29, R119, R118 ;  /* 0x00000076771d723e */ /* 0x000fe200000010ff */
[----:B------:R-:W-:Y:S01]  /*c2c0*/  STSM.16.M88.4 [R138], R52 ;  /* 0x000000348a007844 */ /* 0x000fe20000000200 */
[----:B--2---:R-:W-:Y:S02]  /*c2d0*/  F2FP.BF16.F32.PACK_AB R32, R123, R122 ;  /* 0x0000007a7b20723e */ /* 0x004fe400000010ff */
[----:B------:R-:W-:Y:S02]  /*c2e0*/  F2FP.BF16.F32.PACK_AB R34, R125, R124 ;  /* 0x0000007c7d22723e */ /* 0x000fe400000010ff */
[----:B------:R-:W-:Y:S02]  /*c2f0*/  F2FP.BF16.F32.PACK_AB R35, R129, R128 ;  /* 0x000000808123723e */ /* 0x000fe400000010ff */
[----:B------:R-:W-:Y:S01]  /*c300*/  F2FP.BF16.F32.PACK_AB R33, R127, R126 ;  /* 0x0000007e7f21723e */ /* 0x000fe200000010ff */
[----:B------:R-:W-:Y:S01]  /*c310*/  STSM.16.M88.4 [R137], R56 ;  /* 0x0000003889007844 */ /* 0x000fe20000000200 */
[----:B0-----:R-:W-:-:S02]  /*c320*/  F2FP.BF16.F32.PACK_AB R37, R5, R4 ;  /* 0x000000040525723e */ /* 0x001fc400000010ff */
[----:B------:R-:W-:Y:S02]  /*c330*/  F2FP.BF16.F32.PACK_AB R38, R133, R132 ;  /* 0x000000848526723e */ /* 0x000fe400000010ff */
[----:B------:R-:W-:Y:S02]  /*c340*/  F2FP.BF16.F32.PACK_AB R39, R7, R6 ;  /* 0x000000060727723e */ /* 0x000fe400000010ff */
[----:B------:R-:W-:Y:S01]  /*c350*/  F2FP.BF16.F32.PACK_AB R36, R131, R130 ;  /* 0x000000828324723e */ /* 0x000fe200000010ff */
[----:B------:R-:W-:Y:S04]  /*c360*/  STSM.16.M88.4 [R136], R24 ;  /* 0x0000001888007844 */ /* 0x000fe80000000200 */
[----:B------:R-:W-:Y:S04]  /*c370*/  STSM.16.M88.4 [R135], R28 ;  /* 0x0000001c87007844 */ /* 0x000fe80000000200 */
[----:B------:R0:W-:Y:S04]  /*c380*/  STSM.16.M88.4 [R134], R32 ;  /* 0x0000002086007844 */ /* 0x0001e80000000200 */
[----:B------:R1:W-:Y:S01]  /*c390*/  STSM.16.M88.4 [R3], R36 ;  /* 0x0000002403007844 */ /* 0x0003e20000000200 */
[----:B------:R-:W-:Y:S01]  /*c3a0*/  BAR.SYNC.DEFER_BLOCKING 0x1, 0x100 ;  /* 0x0044000000007b1d */ /* 0x000fe20000010000 */
[----:B------:R-:W-:Y:S01]  /*c3b0*/  ISETP.NE.U32.AND P0, PT, RZ, UR14, PT ;  /* 0x0000000eff007c0c */ /* 0x000fe2000bf05070 */
[----:B------:R-:W-:-:S03]  /*c3c0*/  UIMAD.WIDE UR12, UR36, 0x4, UR12 ;  /* 0x00000004240c78a5 */ /* 0x000fc6000f8e020c */
[----:B------:R-:W-:-:S03]  /*c3d0*/  ISETP.NE.AND.EX P0, PT, RZ, UR15, PT, P0 ;  /* 0x0000000fff007c0c */ /* 0x000fc6000bf05300 */
[----:B---3--:R-:W-:Y:S01]  /*c3e0*/  IMAD.U32 R40, RZ, RZ, UR12 ;  /* 0x0000000cff287e24 */ /* 0x008fe2000f8e00ff */
[----:B0-----:R-:W0:Y:S01]  /*c3f0*/  LDC R134, c[0x0][0xbe8] ;  /* 0x0002fa00ff867b82 */ /* 0x001e220000000800 */
[----:B------:R-:W-:Y:S01]  /*c400*/  IMAD.U32 R41, RZ, RZ, UR13 ;  /* 0x0000000dff297e24 */ /* 0x000fe2000f8e00ff */
[----:B------:R-:W-:-:S07]  /*c410*/  ULDC.64 UR12, c[0x0][0xc08] ;  /* 0x00030200000c7ab9 */ /* 0x000fce0000000a00 */
[----:B------:R-:W2:Y:S01]  /*c420*/  @P0 LDG.E R42, desc[UR50][R40.64] ;  /* 0x00000032282a0981 */ /* 0x000ea2000c1e1900 */
[----:B------:R-:W-:-:S04]  /*c430*/  UISETP.NE.U32.AND UP0, UPT, UR12, URZ, UPT ;  /* 0x0000003f0c00728c */ /* 0x000fc8000bf05070 */
[----:B------:R-:W-:Y:S01]  /*c440*/  UISETP.NE.AND.EX UP0, UPT, UR13, URZ, UPT, UP0 ;  /* 0x0000003f0d00728c */ /* 0x000fe2000bf05300 */
[----:B0-----:R-:W-:-:S10]  /*c450*/  ISETP.NE.AND P1, PT, R134, 0x1, PT ;  /* 0x000000018600780c */ /* 0x001fd40003f25270 */
[----:B------:R-:W-:-:S03]  /*c460*/  @UP0 ULEA UR12, UP1, UR36, UR12, 0x2 ;  /* 0x0000000c240c0291 */ /* 0x000fc6000f82103f */
[----:B-1----:R-:W0:Y:S01]  /*c470*/  @P1 LDC R3, c[0x0][0xbec] ;  /* 0x0002fb00ff031b82 */ /* 0x002e220000000800 */
[----:B------:R-:W-:Y:S02]  /*c480*/  @UP0 ULEA.HI.X UR13, UR36, UR13, UR37, 0x2, UP1 ;  /* 0x0000000d240d0291 */ /* 0x000fe400088f1425 */
[----:B------:R-:W-:Y:S01]  /*c490*/  UISETP.GT.AND UP1, UPT, UR44, 0x1, UPT ;  /* 0x000000012c00788c */ /* 0x000fe2000bf24270 */
[----:B------:R-:W-:-:S04]  /*c4a0*/  UMOV UR20, 0x9b8 ;  /* 0x000009b800147882 */ /* 0x000fc80000000000 */
[----:B------:R-:W1:Y:S01]  /*c4b0*/  @P1 LDC R29, c[0x0][0xbf0] ;  /* 0x0002fc00ff1d1b82 */ /* 0x000e620000000800 */
[----:B------:R-:W-:Y:S01]  /*c4c0*/  USEL UR20, UR20, 0x978, UP1 ;  /* 0x0000097814147887 */ /* 0x000fe20008800000 */
[----:B------:R-:W-:Y:S01]  /*c4d0*/  PLOP3.LUT P4, PT, PT, PT, UP0, 0x80, 0x0 ;  /* 0x000000000000781c */ /* 0x000fe20003f8f008 */
[----:B------:R-:W-:Y:S01]  /*c4e0*/  UISETP.NE.U32.AND UP0, UPT, UR14, URZ, UPT ;  /* 0x0000003f0e00728c */ /* 0x000fe2000bf05070 */
[----:B------:R-:W-:Y:S01]  /*c4f0*/  IMAD.U32 R30, RZ, RZ, UR42 ;  /* 0x0000002aff1e7e24 */ /* 0x000fe2000f8e00ff */
[----:B------:R-:W-:Y:S01]  /*c500*/  ULDC UR4, c[0x0][0xa88] ;  /* 0x0002a20000047ab9 */ /* 0x000fe20000000800 */
[----:B------:R-:W-:Y:S01]  /*c510*/  IMAD.U32 R24, RZ, RZ, UR12 ;  /* 0x0000000cff187e24 */ /* 0x000fe2000f8e00ff */
[----:B------:R-:W-:Y:S01]  /*c520*/  UISETP.NE.AND.EX UP0, UPT, UR15, URZ, UPT, UP0 ;  /* 0x0000003f0f00728c */ /* 0x000fe2000bf05300 */
[----:B------:R-:W-:Y:S01]  /*c530*/  IMAD.U32 R27, RZ, RZ, UR4 ;  /* 0x00000004ff1b7e24 */ /* 0x000fe2000f8e00ff */
[----:B------:R-:W-:Y:S01]  /*c540*/  UMOV UR4, URZ ;  /* 0x0000003f00047c82 */ /* 0x000fe20008000000 */
[----:B------:R-:W-:Y:S01]  /*c550*/  IMAD.U32 R25, RZ, RZ, UR13 ;  /* 0x0000000dff197e24 */ /* 0x000fe2000f8e00ff */
[----:B------:R-:W-:Y:S01]  /*c560*/  USEL UR9, UR40, URZ, UP1 ;  /* 0x0000003f28097287 */ /* 0x000fe20008800000 */
[----:B------:R-:W-:Y:S01]  /*c570*/  IMAD R30, R30, 0x80, R151 ;  /* 0x000000801e1e7824 */ /* 0x000fe200078e0297 */
[----:B------:R-:W-:Y:S01]  /*c580*/  ULDC.64 UR16, c[0x0][UR20+0x218] ;  /* 0x0000860014107abb */ /* 0x000fe20008000a00 */
[----:B------:R-:W-:Y:S01]  /*c590*/  ULDC.64 UR18, c[0x0][UR20+0x228] ;  /* 0x00008a0014127abb */ /* 0x000fe20008000a00 */
[----:B------:R-:W-:Y:S01]  /*c5a0*/  USEL UR36, UR36, URZ, !UP0 ;  /* 0x0000003f24247287 */ /* 0x000fe2000c000000 */
[----:B------:R0:W5:Y:S01]  /*c5b0*/  @P4 LDG.E R27, desc[UR50][R24.64] ;  /* 0x00000032181b4981 */ /* 0x000162000c1e1900 */
[----:B------:R-:W-:Y:S01]  /*c5c0*/  ULDC.64 UR14, c[0x0][UR20+0x220] ;  /* 0x00008800140e7abb */ /* 0x000fe20008000a00 */
[----:B------:R-:W-:-:S02]  /*c5d0*/  UIMAD.WIDE.U32 UR12, UR16, UR39, URZ ;  /* 0x00000027100c72a5 */ /* 0x000fc4000f8e003f */
[----:B------:R-:W-:Y:S02]  /*c5e0*/  UIMAD.WIDE.U32 UR22, UR18, UR9, URZ ;  /* 0x00000009121672a5 */ /* 0x000fe4000f8e003f */
[----:B------:R-:W-:Y:S02]  /*c5f0*/  UIMAD UR16, UR17, UR39, URZ ;  /* 0x00000027111072a4 */ /* 0x000fe4000f8e023f */
[----:B------:R-:W-:Y:S01]  /*c600*/  UIMAD UR18, UR19, UR9, URZ ;  /* 0x00000009131272a4 */ /* 0x000fe2000f8e023f */
[----:B0-----:R-:W-:Y:S01]  /*c610*/  @P1 IMAD.HI.U32 R24, R30, R3, RZ ;  /* 0x000000031e181227 */ /* 0x001fe200078e00ff */
[----:B------:R-:W-:Y:S02]  /*c620*/  USEL UR37, UR37, URZ, !UP0 ;  /* 0x0000003f25257287 */ /* 0x000fe4000c000000 */
[----:B------:R-:W-:Y:S01]  /*c630*/  UIMAD UR9, UR15, UR36, URZ ;  /* 0x000000240f0972a4 */ /* 0x000fe2000f8e023f */
[----:B------:R-:W-:Y:S01]  /*c640*/  IMAD.MOV.U32 R3, RZ, RZ, R30 ;  /* 0x000000ffff037224 */ /* 0x000fe200078e001e */
[----:B------:R-:W-:Y:S01]  /*c650*/  UIADD3 UR13, UR13, UR16, URZ ;  /* 0x000000100d0d7290 */ /* 0x000fe2000fffe03f */
[----:B-1----:R-:W-:Y:S01]  /*c660*/  @P1 SHF.R.U32.HI R3, RZ, R29, R24 ;  /* 0x0000001dff031219 */ /* 0x002fe20000011618 */
[----:B------:R-:W-:-:S02]  /*c670*/  UIMAD.WIDE.U32 UR16, UR14, UR36, URZ ;  /* 0x000000240e1072a5 */ /* 0x000fc4000f8e003f */
[----:B------:R-:W-:Y:S02]  /*c680*/  UIMAD UR9, UR14, UR37, UR9 ;  /* 0x000000250e0972a4 */ /* 0x000fe4000f8e0209 */
[----:B------:R-:W-:Y:S01]  /*c690*/  UIADD3 UR18, UR23, UR18, URZ ;  /* 0x0000001217127290 */ /* 0x000fe2000fffe03f */
[----:B------:R-:W-:Y:S01]  /*c6a0*/  IMAD.U32 R24, RZ, RZ, UR22 ;  /* 0x00000016ff187e24 */ /* 0x000fe2000f8e00ff */
[----:B------:R-:W-:Y:S01]  /*c6b0*/  UIADD3 UR9, UR17, UR9, URZ ;  /* 0x0000000911097290 */ /* 0x000fe2000fffe03f */
[--C-:B------:R-:W-:Y:S02]  /*c6c0*/  IMAD.MOV R29, RZ, RZ, -R3.reuse ;  /* 0x000000ffff1d7224 */ /* 0x100fe400078e0a03 */
[----:B------:R-:W-:Y:S01]  /*c6d0*/  IMAD.U32 R25, RZ, RZ, UR23 ;  /* 0x00000017ff197e24 */ /* 0x000fe2000f8e00ff */
[----:B------:R-:W-:Y:S01]  /*c6e0*/  SHF.R.S32.HI R25, RZ, 0x1f, R3 ;  /* 0x0000001fff197819 */ /* 0x000fe20000011403 */
[----:B------:R-:W-:Y:S02]  /*c6f0*/  IMAD R29, R134, R29, R30 ;  /* 0x0000001d861d7224 */ /* 0x000fe400078e021e */
[----:B------:R-:W-:Y:S01]  /*c700*/  IMAD.U32 R28, RZ, RZ, UR18 ;  /* 0x00000012ff1c7e24 */ /* 0x000fe2000f8e00ff */
[----:B--2---:R-:W-:-:S13]  /*c710*/  @P0 R2UR UR4, R42 ;  /* 0x000000002a0402ca */ /* 0x004fda00000e0000 */
[----:B------:R-:W-:Y:S02]  /*c720*/  UIADD3 UR12, UP0, UP2, UR16, UR12, UR4 ;  /* 0x0000000c100c7290 */ /* 0x000fe4000fa1e004 */
[----:B------:R-:W-:Y:S01]  /*c730*/  USHF.R.S32.HI UR14, URZ, 0x1f, UR4 ;  /* 0x0000001f3f0e7899 */ /* 0x000fe20008011404 */
[----:B------:R-:W-:Y:S01]  /*c740*/  ULDC.64 UR16, c[0x0][0xba8] ;  /* 0x0002ea0000107ab9 */ /* 0x000fe20000000a00 */
[----:B------:R-:W-:Y:S02]  /*c750*/  @!UP1 ULDC UR16, c[0x0][0xb50] ;  /* 0x0002d40000109ab9 */ /* 0x000fe40000000800 */
[----:B------:R-:W-:Y:S01]  /*c760*/  UIADD3.X UR9, UR9, UR13, UR14, UP0, UP2 ;  /* 0x0000000d09097290 */ /* 0x000fe200087e440e */
[----:B------:R-:W-:Y:S01]  /*c770*/  IADD3 R24, P2, P3, R3, UR12, R24 ;  /* 0x0000000c03187c10 */ /* 0x000fe2000fb5e018 */
[----:B------:R-:W-:Y:S01]  /*c780*/  @!UP1 ULDC UR17, c[0x0][0xb54] ;  /* 0x0002d50000119ab9 */ /* 0x000fe20000000800 */
[----:B------:R-:W-:Y:S01]  /*c790*/  ULDC.64 UR12, c[0x0][UR20+0x210] ;  /* 0x00008400140c7abb */ /* 0x000fe20008000a00 */
[----:B------:R-:W-:Y:S01]  /*c7a0*/  SHF.R.S32.HI R3, RZ, 0x1f, R29 ;  /* 0x0000001fff037819 */ /* 0x000fe2000001141d */
[----:B------:R-:W-:Y:S01]  /*c7b0*/  IMAD R26, R29, UR13, RZ ;  /* 0x0000000d1d1a7c24 */ /* 0x000fe2000f8e02ff */
[----:B------:R-:W-:-:S03]  /*c7c0*/  IADD3.X R25, R25, UR9, R28, P2, P3 ;  /* 0x0000000919197c10 */ /* 0x000fc600097e641c */
[----:B------:R-:W-:Y:S02]  /*c7d0*/  IMAD R3, R3, UR12, R26 ;  /* 0x0000000c03037c24 */ /* 0x000fe4000f8e021a */
[----:B------:R-:W-:-:S04]  /*c7e0*/  IMAD.WIDE.U32 R24, R29, UR12, R24 ;  /* 0x0000000c1d187c25 */ /* 0x000fc8000f8e0018 */
[----:B------:R-:W-:Y:S01]  /*c7f0*/  IMAD.IADD R3, R25, 0x1, R3 ;  /* 0x0000000119037824 */ /* 0x000fe200078e0203 */
[----:B------:R-:W-:-:S04]  /*c800*/  LEA R31, P2, R24, UR16, 0x2 ;  /* 0x00000010181f7c11 */ /* 0x000fc8000f8410ff */
[----:B------:R-:W-:Y:S01]  /*c810*/  LEA.HI.X R32, R24, UR17, R3, 0x2, P2 ;  /* 0x0000001118207c11 */ /* 0x000fe200090f1403 */
[----:B------:R-:W-:Y:S08]  /*c820*/  @P4 BRA `(.L_x_3299) ;  /* 0x0000000000104947 */ /* 0x000ff00003800000 */
[----:B------:R-:W-:Y:S05]  /*c830*/  @!P0 BRA `(.L_x_3299) ;  /* 0x00000000000c8947 */ /* 0x000fea0003800000 */
[----:B------:R-:W2:Y:S04]  /*c840*/  LDG.E R24, desc[UR50][R40.64] ;  /* 0x0000003228187981 */ /* 0x000ea8000c1e1900 */
[----:B-----5:R-:W2:Y:S02]  /*c850*/  LDG.E R27, desc[UR50][R40.64+0x4] ;  /* 0x00000432281b7981 */ /* 0x020ea4000c1e1900 */
[----:B--2---:R-:W-:-:S07]  /*c860*/  IMAD.IADD R27, R27, 0x1, -R24 ;  /* 0x000000011b1b7824 */ /* 0x004fce00078e0a18 */
.L_x_3299:
[----:B------:R-:W2:Y:S01]  /*c870*/  LDL R3, [R1+0x38] ;  /* 0x0000380001037983 */ /* 0x000ea20000100800 */
[----:B------:R-:W-:Y:S02]  /*c880*/  VIADD R33, R149, 0xffffff80 ;  /* 0xffffff8095217836 */ /* 0x000fe40000000000 */
[----:B------:R-:W-:Y:S01]  /*c890*/  IMAD.U32 R34, RZ, RZ, UR42 ;  /* 0x0000002aff227e24 */ /* 0x000fe2000f8e00ff */
[----:B------:R-:W-:Y:S02]  /*c8a0*/  SHFL.IDX PT, R24, R31, RZ, 0x1c1f ;  /* 0x001c1fff1f187589 */ /* 0x000fe400000e0000 */
[----:B------:R-:W-:Y:S02]  /*c8b0*/  SHF.R.S32.HI R26, RZ, 0x1f, R33 ;  /* 0x0000001fff1a7819 */ /* 0x000fe40000011421 */
[----:B------:R-:W0:Y:S02]  /*c8c0*/  SHFL.IDX PT, R25, R32, RZ, 0x1c1f ;  /* 0x001c1fff20197589 */ /* 0x000e2400000e0000 */
[----:B------:R-:W-:-:S02]  /*c8d0*/  LEA.HI R26, R26, R33, RZ, 0x7 ;  /* 0x000000211a1a7211 */ /* 0x000fc400078f38ff */
[----:B------:R-:W-:Y:S02]  /*c8e0*/  SHFL.IDX PT, R28, R31, 0x1, 0x1c1f ;  /* 0x003c1f001f1c7f89 */ /* 0x000fe400000e0000 */
[----:B------:R-:W-:Y:S02]  /*c8f0*/  LOP3.LUT R26, R26, 0xffffff80, RZ, 0xc0, !PT ;  /* 0xffffff801a1a7812 */ /* 0x000fe400078ec0ff */
[----:B------:R-:W1:Y:S03]  /*c900*/  SHFL.IDX PT, R29, R32, 0x1, 0x1c1f ;  /* 0x003c1f00201d7f89 */ /* 0x000e6600000e0000 */
[----:B------:R-:W-:-:S05]  /*c910*/  IMAD.IADD R26, R33, 0x1, -R26 ;  /* 0x00000001211a7824 */ /* 0x000fca00078e0a1a */
[----:B------:R-:W-:Y:S01]  /*c920*/  LOP3.LUT P0, RZ, R26, 0x3, RZ, 0xc0, !PT ;  /* 0x000000031aff7812 */ /* 0x000fe2000780c0ff */
[----:B--2---:R-:W-:Y:S02]  /*c930*/  IMAD R34, R34, 0x80, R3 ;  /* 0x0000008022227824 */ /* 0x004fe400078e0203 */
[----:B-----5:R-:W-:Y:S02]  /*c940*/  IMAD R3, R27, R134, RZ ;  /* 0x000000861b037224 */ /* 0x020fe400078e02ff */
[----:B------:R-:W-:-:S03]  /*c950*/  VIADD R26, R34, 0x8 ;  /* 0x00000008221a7836 */ /* 0x000fc60000000000 */
[-C--:B------:R-:W-:Y:S02]  /*c960*/  ISETP.GE.OR P2, PT, R34, R3.reuse, P0 ;  /* 0x000000032200720c */ /* 0x080fe40000746670 */
[----:B------:R-:W-:-:S11]  /*c970*/  ISETP.GE.OR P0, PT, R26, R3, P0 ;  /* 0x000000031a00720c */ /* 0x000fd60000706670 */
[----:B0-----:R0:W-:Y:S04]  /*c980*/  @!P2 ST.E desc[UR50][R24.64], R0 ;  /* 0x000000001800a985 */ /* 0x0011e8000c101932 */
[----:B-1----:R0:W-:Y:S01]  /*c990*/  @!P0 ST.E desc[UR50][R28.64], R2 ;  /* 0x000000021c008985 */ /* 0x0021e2000c101932 */
[----:B------:R-:W-:-:S13]  /*c9a0*/  PLOP3.LUT P0, PT, PT, PT, UP1, 0x80, 0x0 ;  /* 0x000000000000781c */ /* 0x000fda0003f0f018 */
[----:B0-----:R-:W-:Y:S05]  /*c9b0*/  @P0 BRA `(.L_x_3300) ;  /* 0x0000000c004c0947 */ /* 0x001fea0003800000 */
[----:B------:R-:W-:Y:S01]  /*c9c0*/  IMAD.SHL.U32 R67, R16, 0x8, RZ ;  /* 0x0000000810437824 */ /* 0x000fe200078e00ff */
[----:B------:R-:W0:Y:S01]  /*c9d0*/  @P1 LDC R21, c[0x0][0xbec] ;  /* 0x0002fb00ff151b82 */ /* 0x000e220000000800 */
[----:B------:R-:W-:Y:S01]  /*c9e0*/  IMAD.MOV.U32 R5, RZ, RZ, 0x2 ;  /* 0x00000002ff057424 */ /* 0x000fe200078e00ff */
[----:B------:R-:W-:Y:S01]  /*c9f0*/  ULDC.64 UR12, c[0x0][0xaa0] ;  /* 0x0002a800000c7ab9 */ /* 0x000fe20000000a00 */
[----:B------:R-:W-:-:S04]  /*ca00*/  IMAD R4, R237, 0x40, R67 ;  /* 0x00000040ed047824 */ /* 0x000fc800078e0243 */
[----:B------:R-:W-:Y:S01]  /*ca10*/  IMAD.WIDE R4, R4, R5, UR10 ;  /* 0x0000000a04047e25 */ /* 0x000fe2000f8e0205 */
[----:B------:R-:W1:Y:S02]  /*ca20*/  @P1 LDC R63, c[0x0][0xbf0] ;  /* 0x0002fc00ff3f1b82 */ /* 0x000e640000000800 */
[C---:B------:R-:W-:Y:S01]  /*ca30*/  IADD3 R33, P2, R4.reuse, 0x5000, RZ ;  /* 0x0000500004217810 */ /* 0x040fe20007f5e0ff */
[----:B------:R-:W-:Y:S01]  /*ca40*/  UIMAD UR9, UR14, UR12, URZ ;  /* 0x0000000c0e0972a4 */ /* 0x000fe2000f8e023f */
[C---:B------:R-:W-:Y:S02]  /*ca50*/  IADD3 R9, P4, R4.reuse, 0x1000, RZ ;  /* 0x0000100004097810 */ /* 0x040fe40007f9e0ff */
[----:B------:R-:W-:Y:S02]  /*ca60*/  LOP3.LUT R32, R33, 0x380, RZ, 0xc0, !PT ;  /* 0x0000038021207812 */ /* 0x000fe400078ec0ff */
[----:B------:R-:W-:Y:S01]  /*ca70*/  IADD3 R13, P3, R4, 0x2000, RZ ;  /* 0x00002000040d7810 */ /* 0x000fe20007f7e0ff */
[----:B------:R-:W-:Y:S01]  /*ca80*/  UIMAD.WIDE.U32 UR10, UR4, UR12, URZ ;  /* 0x0000000c040a72a5 */ /* 0x000fe2000f8e003f */
[----:B------:R-:W-:-:S02]  /*ca90*/  SHF.R.U64 R32, R32, 0x3, RZ ;  /* 0x0000000320207819 */ /* 0x000fc400000012ff */
[----:B------:R-:W-:Y:S01]  /*caa0*/  IADD3 R25, P6, R4, 0x3000, RZ ;  /* 0x0000300004197810 */ /* 0x000fe20007fde0ff */
[----:B------:R-:W-:Y:S01]  /*cab0*/  IMAD.U32 R61, RZ, RZ, UR42 ;  /* 0x0000002aff3d7e24 */ /* 0x000fe2000f8e00ff */
[----:B------:R-:W-:Y:S01]  /*cac0*/  LOP3.LUT R32, R32, R33, RZ, 0x3c, !PT ;  /* 0x0000002120207212 */ /* 0x000fe200078e3cff */
[--C-:B------:R-:W-:Y:S01]  /*cad0*/  IMAD.X R33, RZ, RZ, R5.reuse, P2 ;  /* 0x000000ffff217224 */ /* 0x100fe200010e0605 */
[C---:B------:R-:W-:Y:S02]  /*cae0*/  IADD3 R7, P2, R4.reuse, 0xb000, RZ ;  /* 0x0000b00004077810 */ /* 0x040fe40007f5e0ff */
[----:B------:R-:W-:Y:S01]  /*caf0*/  IADD3 R29, P5, R4, 0x4000, RZ ;  /* 0x00004000041d7810 */ /* 0x000fe20007fbe0ff */
[----:B------:R-:W-:Y:S01]  /*cb00*/  ULDC.64 UR14, c[0x0][0xaf0] ;  /* 0x0002bc00000e7ab9 */ /* 0x000fe20000000a00 */
[----:B------:R-:W-:Y:S01]  /*cb10*/  LOP3.LUT R0, R7, 0x380, RZ, 0xc0, !PT ;  /* 0x0000038007007812 */ /* 0x000fe200078ec0ff */
[----:B------:R-:W-:Y:S01]  /*cb20*/  UIMAD UR9, UR4, UR13, UR9 ;  /* 0x0000000d040972a4 */ /* 0x000fe2000f8e0209 */
[----:B------:R-:W-:Y:S01]  /*cb30*/  LOP3.LUT R8, R9, 0x380, RZ, 0xc0, !PT ;  /* 0x0000038009087812 */ /* 0x000fe200078ec0ff */
[----:B------:R-:W-:Y:S01]  /*cb40*/  IMAD.X R57, RZ, RZ, R5, P2 ;  /* 0x000000ffff397224 */ /* 0x000fe200010e0605 */
[----:B------:R-:W-:Y:S01]  /*cb50*/  SHF.R.U64 R0, R0, 0x3, RZ ;  /* 0x0000000300007819 */ /* 0x000fe200000012ff */
[----:B------:R-:W5:Y:S01]  /*cb60*/  LD.E.128 R32, desc[UR50][R32.64] ;  /* 0x0000003220207980 */ /* 0x000f62000c101d00 */
[----:B------:R-:W-:Y:S01]  /*cb70*/  LOP3.LUT R12, R13, 0x380, RZ, 0xc0, !PT ;  /* 0x000003800d0c7812 */ /* 0x000fe200078ec0ff */
[----:B------:R-:W-:Y:S01]  /*cb80*/  ULDC.64 UR12, c[0x0][0xae8] ;  /* 0x0002ba00000c7ab9 */ /* 0x000fe20000000a00 */
[----:B------:R-:W-:-:S02]  /*cb90*/  LOP3.LUT R24, R25, 0x380, RZ, 0xc0, !PT ;  /* 0x0000038019187812 */ /* 0x000fc400078ec0ff */
[----:B------:R-:W-:Y:S02]  /*cba0*/  LOP3.LUT R28, R29, 0x380, RZ, 0xc0, !PT ;  /* 0x000003801d1c7812 */ /* 0x000fe400078ec0ff */
[----:B------:R-:W-:Y:S01]  /*cbb0*/  LOP3.LUT R56, R0, R7, RZ, 0x3c, !PT ;  /* 0x0000000700387212 */ /* 0x000fe200078e3cff */
[----:B------:R-:W-:Y:S01]  /*cbc0*/  IMAD R0, R16, 0x20, R237 ;  /* 0x0000002010007824 */ /* 0x000fe200078e02ed */
[----:B------:R-:W-:Y:S01]  /*cbd0*/  SHF.R.U64 R8, R8, 0x3, RZ ;  /* 0x0000000308087819 */ /* 0x000fe200000012ff */
[----:B------:R-:W-:Y:S01]  /*cbe0*/  UIADD3 UR11, UR11, UR9, URZ ;  /* 0x000000090b0b7290 */ /* 0x000fe2000fffe03f */
[----:B------:R-:W-:Y:S02]  /*cbf0*/  SHF.R.U64 R12, R12, 0x3, RZ ;  /* 0x000000030c0c7819 */ /* 0x000fe400000012ff */
[----:B------:R-:W-:Y:S02]  /*cc00*/  SHF.R.U64 R24, R24, 0x3, RZ ;  /* 0x0000000318187819 */ /* 0x000fe400000012ff */
[----:B------:R-:W-:Y:S01]  /*cc10*/  SHF.R.U64 R28, R28, 0x3, RZ ;  /* 0x000000031c1c7819 */ /* 0x000fe200000012ff */
[----:B------:R-:W-:Y:S01]  /*cc20*/  IMAD R2, R61, 0x80, R0 ;  /* 0x000000803d027824 */ /* 0x000fe200078e0200 */
[----:B------:R-:W-:Y:S01]  /*cc30*/  LOP3.LUT R8, R8, R9, RZ, 0x3c, !PT ;  /* 0x0000000908087212 */ /* 0x000fe200078e3cff */
[----:B------:R-:W-:Y:S01]  /*cc40*/  USHF.R.S32.HI UR4, URZ, 0x1f, UR36 ;  /* 0x0000001f3f047899 */ /* 0x000fe20008011424 */
[----:B------:R-:W-:Y:S01]  /*cc50*/  LOP3.LUT R12, R12, R13, RZ, 0x3c, !PT ;  /* 0x0000000d0c0c7212 */ /* 0x000fe200078e3cff */
[--C-:B------:R-:W-:Y:S01]  /*cc60*/  IMAD.X R9, RZ, RZ, R5.reuse, P4 ;  /* 0x000000ffff097224 */ /* 0x100fe200020e0605 */
[----:B------:R-:W-:Y:S01]  /*cc70*/  LOP3.LUT R24, R24, R25, RZ, 0x3c, !PT ;  /* 0x0000001918187212 */ /* 0x000fe200078e3cff */
[--C-:B------:R-:W-:Y:S01]  /*cc80*/  IMAD.X R13, RZ, RZ, R5.reuse, P3 ;  /* 0x000000ffff0d7224 */ /* 0x100fe200018e0605 */
[----:B------:R-:W-:Y:S01]  /*cc90*/  LOP3.LUT R28, R28, R29, RZ, 0x3c, !PT ;  /* 0x0000001d1c1c7212 */ /* 0x000fe200078e3cff */
[--C-:B------:R-:W-:Y:S01]  /*cca0*/  IMAD.X R25, RZ, RZ, R5.reuse, P6 ;  /* 0x000000ffff197224 */ /* 0x100fe200030e0605 */
[----:B------:R-:W-:Y:S01]  /*ccb0*/  UIMAD.WIDE.U32 UR10, UR39, UR12, UR10 ;  /* 0x0000000c270a72a5 */ /* 0x000fe2000f8e000a */
[----:B------:R-:W-:Y:S01]  /*ccc0*/  IMAD.X R29, RZ, RZ, R5, P5 ;  /* 0x000000ffff1d7224 */ /* 0x000fe200028e0605 */
[----:B------:R-:W-:Y:S01]  /*ccd0*/  IADD3 R37, P0, R4, 0x6000, RZ ;  /* 0x0000600004257810 */ /* 0x000fe20007f1e0ff */
[----:B0-----:R-:W-:Y:S01]  /*cce0*/  @P1 IMAD.HI.U32 R0, R2, R21, RZ ;  /* 0x0000001502001227 */ /* 0x001fe200078e00ff */
[C---:B------:R-:W-:Y:S01]  /*ccf0*/  IADD3 R41, P4, R4.reuse, 0x7000, RZ ;  /* 0x0000700004297810 */ /* 0x040fe20007f9e0ff */
[----:B------:R-:W-:Y:S01]  /*cd00*/  UIMAD UR4, UR4, UR14, URZ ;  /* 0x0000000e040472a4 */ /* 0x000fe2000f8e023f */
[C---:B------:R-:W-:Y:S01]  /*cd10*/  IADD3 R45, P3, R4.reuse, 0x8000, RZ ;  /* 0x00008000042d7810 */ /* 0x040fe20007f7e0ff */
[----:B------:R-:W-:Y:S01]  /*cd20*/  IMAD.MOV.U32 R61, RZ, RZ, R2 ;  /* 0x000000ffff3d7224 */ /* 0x000fe200078e0002 */
[C---:B------:R-:W-:Y:S01]  /*cd30*/  IADD3 R49, P6, R4.reuse, 0x9000, RZ ;  /* 0x0000900004317810 */ /* 0x040fe20007fde0ff */
[----:B------:R-:W-:Y:S01]  /*cd40*/  UIMAD UR11, UR39, UR13, UR11 ;  /* 0x0000000d270b72a4 */ /* 0x000fe2000f8e020b */
[----:B------:R-:W-:Y:S01]  /*cd50*/  IADD3 R53, P5, R4, 0xa000, RZ ;  /* 0x0000a00004357810 */ /* 0x000fe20007fbe0ff */
[----:B------:R-:W5:Y:S01]  /*cd60*/  LD.E.128 R12, desc[UR50][R12.64] ;  /* 0x000000320c0c7980 */ /* 0x000f62000c101d00 */
[----:B------:R-:W-:-:S02]  /*cd70*/  LOP3.LUT R36, R37, 0x380, RZ, 0xc0, !PT ;  /* 0x0000038025247812 */ /* 0x000fc400078ec0ff */
[----:B------:R-:W-:Y:S01]  /*cd80*/  LOP3.LUT R40, R41, 0x380, RZ, 0xc0, !PT ;  /* 0x0000038029287812 */ /* 0x000fe200078ec0ff */
[----:B------:R-:W5:Y:S01]  /*cd90*/  LD.E.128 R24, desc[UR50][R24.64] ;  /* 0x0000003218187980 */ /* 0x000f62000c101d00 */
[----:B------:R-:W-:Y:S02]  /*cda0*/  LOP3.LUT R44, R45, 0x380, RZ, 0xc0, !PT ;  /* 0x000003802d2c7812 */ /* 0x000fe400078ec0ff */
[----:B------:R-:W-:Y:S01]  /*cdb0*/  LOP3.LUT R48, R49, 0x380, RZ, 0xc0, !PT ;  /* 0x0000038031307812 */ /* 0x000fe200078ec0ff */
[----:B------:R-:W5:Y:S01]  /*cdc0*/  LD.E.128 R28, desc[UR50][R28.64] ;  /* 0x000000321c1c7980 */ /* 0x000f62000c101d00 */
[----:B------:R-:W-:Y:S01]  /*cdd0*/  LOP3.LUT R52, R53, 0x380, RZ, 0xc0, !PT ;  /* 0x0000038035347812 */ /* 0x000fe200078ec0ff */
[----:B------:R-:W-:Y:S01]  /*cde0*/  UIMAD UR4, UR36, UR15, UR4 ;  /* 0x0000000f240472a4 */ /* 0x000fe2000f8e0204 */
[----:B------:R-:W-:Y:S01]  /*cdf0*/  LOP3.LUT R11, R4, 0x380, RZ, 0xc0, !PT ;  /* 0x00000380040b7812 */ /* 0x000fe200078ec0ff */
[----:B------:R-:W5:Y:S01]  /*ce00*/  LD.E.128 R56, desc[UR50][R56.64] ;  /* 0x0000003238387980 */ /* 0x000f62000c101d00 */
[----:B-1----:R-:W-:Y:S01]  /*ce10*/  @P1 SHF.R.U32.HI R61, RZ, R63, R0 ;  /* 0x0000003fff3d1219 */ /* 0x002fe20000011600 */
[----:B------:R-:W-:Y:S01]  /*ce20*/  UIMAD.WIDE.U32 UR36, UR36, UR14, UR10 ;  /* 0x0000000e242472a5 */ /* 0x000fe2000f8e000a */
[----:B------:R-:W-:-:S02]  /*ce30*/  SHF.R.U64 R36, R36, 0x3, RZ ;  /* 0x0000000324247819 */ /* 0x000fc400000012ff */
[----:B------:R-:W-:Y:S02]  /*ce40*/  SHF.R.U64 R40, R40, 0x3, RZ ;  /* 0x0000000328287819 */ /* 0x000fe400000012ff */
[----:B------:R-:W-:Y:S02]  /*ce50*/  SHF.R.U64 R44, R44, 0x3, RZ ;  /* 0x000000032c2c7819 */ /* 0x000fe400000012ff */
[----:B------:R-:W-:Y:S02]  /*ce60*/  SHF.R.U64 R48, R48, 0x3, RZ ;  /* 0x0000000330307819 */ /* 0x000fe400000012ff */
[----:B------:R-:W-:Y:S01]  /*ce70*/  SHF.R.U64 R52, R52, 0x3, RZ ;  /* 0x0000000334347819 */ /* 0x000fe200000012ff */
[--C-:B------:R-:W-:Y:S01]  /*ce80*/  IMAD.MOV R63, RZ, RZ, -R61.reuse ;  /* 0x000000ffff3f7224 */ /* 0x100fe200078e0a3d */
[----:B------:R-:W-:Y:S02]  /*ce90*/  SHF.R.U64 R11, R11, 0x3, RZ ;  /* 0x000000030b0b7819 */ /* 0x000fe400000012ff */
[----:B------:R-:W-:Y:S01]  /*cea0*/  SHF.R.S32.HI R0, RZ, 0x1f, R61 ;  /* 0x0000001fff007819 */ /* 0x000fe2000001143d */
[----:B------:R-:W-:Y:S01]  /*ceb0*/  UIADD3 UR4, UR37, UR4, URZ ;  /* 0x0000000425047290 */ /* 0x000fe2000fffe03f */
        /* <DEDUP_REMOVED lines=14> */
[----:B------:R-:W-:Y:S01]  /*cfa0*/  IMAD R63, R134, R63, R2 ;  /* 0x0000003f863f7224 */ /* 0x000fe200078e0202 */
[----:B------:R-:W5:Y:S01]  /*cfb0*/  LD.E.128 R4, desc[UR50][R4.64] ;  /* 0x0000003204047980 */ /* 0x000f62000c101d00 */
[----:B------:R-:W-:Y:S02]  /*cfc0*/  IMAD.U32 R21, RZ, RZ, UR37 ;  /* 0x00000025ff157e24 */ /* 0x000fe4000f8e00ff */
[----:B------:R-:W-:Y:S01]  /*cfd0*/  IMAD.U32 R20, RZ, RZ, UR36 ;  /* 0x00000024ff147e24 */ /* 0x000fe2000f8e00ff */
[----:B------:R-:W5:Y:S01]  /*cfe0*/  LD.E.128 R36, desc[UR50][R36.64] ;  /* 0x0000003224247980 */ /* 0x000f62000c101d00 */
[----:B------:R-:W-:Y:S02]  /*cff0*/  IMAD.U32 R21, RZ, RZ, UR4 ;  /* 0x00000004ff157e24 */ /* 0x000fe4000f8e00ff */
[C---:B------:R-:W-:Y:S01]  /*d000*/  IMAD R65, R61.reuse, UR11, R0 ;  /* 0x0000000b3d417c24 */ /* 0x040fe2000f8e0200 */
[----:B------:R-:W5:Y:S01]  /*d010*/  LD.E.128 R40, desc[UR50][R40.64] ;  /* 0x0000003228287980 */ /* 0x000f62000c101d00 */
[----:B------:R-:W-:Y:S01]  /*d020*/  SHF.R.S32.HI R0, RZ, 0x1f, R63 ;  /* 0x0000001fff007819 */ /* 0x000fe2000001143f */
[----:B------:R-:W-:Y:S01]  /*d030*/  IMAD.WIDE.U32 R20, R61, UR10, R20 ;  /* 0x0000000a3d147c25 */ /* 0x000fe2000f8e0014 */
[----:B------:R-:W-:Y:S01]  /*d040*/  ULDC.64 UR10, c[0x0][0xad8] ;  /* 0x0002b600000a7ab9 */ /* 0x000fe20000000a00 */
[----:B------:R-:W5:Y:S02]  /*d050*/  LD.E.128 R44, desc[UR50][R44.64] ;  /* 0x000000322c2c7980 */ /* 0x000f64000c101d00 */
[----:B------:R-:W-:-:S02]  /*d060*/  IMAD.U32 R66, RZ, RZ, UR42 ;  /* 0x0000002aff427e24 */ /* 0x000fc4000f8e00ff */
        /* <DEDUP_REMOVED lines=8> */
[----:B------:R-:W-:-:S02]  /*d0f0*/  IMAD R2, R0, UR10, RZ ;  /* 0x0000000a00027c24 */ /* 0x000fc4000f8e02ff */
[----:B------:R-:W-:Y:S02]  /*d100*/  IMAD R66, R66, 0x80, R237 ;  /* 0x0000008042427824 */ /* 0x000fe400078e02ed */
[----:B------:R-:W-:Y:S02]  /*d110*/  IMAD.IADD R21, R21, 0x1, R65 ;  /* 0x0000000115157824 */ /* 0x000fe400078e0241 */
[C---:B------:R-:W-:Y:S02]  /*d120*/  IMAD R61, R63.reuse, UR11, R2 ;  /* 0x0000000b3f3d7c24 */ /* 0x040fe4000f8e0202 */
[C---:B------:R-:W-:Y:S01]  /*d130*/  VIADD R2, R66.reuse, 0x40 ;  /* 0x0000004042027836 */ /* 0x040fe20000000000 */
[----:B------:R-:W-:Y:S01]  /*d140*/  UIADD3 UR8, UR8, 0x33420, URZ ;  /* 0x0003342008087890 */ /* 0x000fe2000fffe03f */
[----:B------:R-:W-:Y:S01]  /*d150*/  IMAD.WIDE.U32 R20, R63, UR10, R20 ;  /* 0x0000000a3f147c25 */ /* 0x000fe2000f8e0014 */
[-C--:B------:R-:W-:Y:S01]  /*d160*/  ISETP.GE.AND P2, PT, R66, R3.reuse, PT ;  /* 0x000000034200720c */ /* 0x080fe20003f46270 */
[----:B------:R-:W-:Y:S01]  /*d170*/  ULDC.64 UR10, c[0x0][0xa80] ;  /* 0x0002a000000a7ab9 */ /* 0x000fe20000000a00 */
[----:B------:R-:W-:Y:S01]  /*d180*/  ISETP.GE.AND P1, PT, R2, R3, PT ;  /* 0x000000030200720c */ /* 0x000fe20003f26270 */
[----:B------:R-:W-:Y:S01]  /*d190*/  IMAD.IADD R21, R21, 0x1, R61 ;  /* 0x0000000115157824 */ /* 0x000fe200078e023d */
[----:B------:R-:W-:Y:S01]  /*d1a0*/  UPRMT UR8, URZ, 0x654, UR8 ;  /* 0x000006543f087896 */ /* 0x000fe20008000008 */
[----:B------:R-:W-:Y:S01]  /*d1b0*/  LEA R2, P3, R20, UR10, 0x1 ;  /* 0x0000000a14027c11 */ /* 0x000fe2000f8608ff */
[----:B------:R-:W-:-:S03]  /*d1c0*/  VIADD R0, R66, 0x20 ;  /* 0x0000002042007836 */ /* 0x000fc60000000000 */
[----:B------:R-:W-:Y:S01]  /*d1d0*/  LEA.HI.X R64, R20, UR11, R21, 0x1, P3 ;  /* 0x0000000b14407c11 */ /* 0x000fe200098f0c15 */
[C---:B------:R-:W-:Y:S01]  /*d1e0*/  VIADD R65, R67.reuse, 0x80 ;  /* 0x0000008043417836 */ /* 0x040fe20000000000 */
[----:B------:R-:W-:Y:S01]  /*d1f0*/  ISETP.GE.AND P0, PT, R0, R3, PT ;  /* 0x000000030000720c */ /* 0x000fe20003f06270 */
[----:B------:R-:W-:Y:S01]  /*d200*/  VIADD R71, R67, 0x40 ;  /* 0x0000004043477836 */ /* 0x000fe20000000000 */
[----:B0-----:R-:W-:Y:S01]  /*d210*/  SYNCS.ARRIVE.TRANS64.RED.A1T0 RZ, [UR8], RZ ;  /* 0x000000ffffff79a7 */ /* 0x001fe20008100408 */
[----:B------:R0:W1:Y:S01]  /*d220*/  SHFL.IDX PT, R62, R2, RZ, 0x181f ;  /* 0x00181fff023e7589 */ /* 0x00006200000e0000 */
[----:B------:R-:W-:Y:S03]  /*d230*/  BSSY B1, `(.L_x_3301) ;  /* 0x0000013000017945 */ /* 0x000fe60003800000 */
[----:B------:R0:W2:Y:S01]  /*d240*/  SHFL.IDX PT, R0, R64, RZ, 0x181f ;  /* 0x00181fff40007589 */ /* 0x0000a200000e0000 */
[----:B------:R-:W-:-:S02]  /*d250*/  SHF.R.S32.HI R69, RZ, 0x1f, R67 ;  /* 0x0000001fff457819 */ /* 0x000fc40000011443 */
[----:B------:R-:W-:Y:S02]  /*d260*/  SHF.R.S32.HI R68, RZ, 0x1f, R65 ;  /* 0x0000001fff447819 */ /* 0x000fe40000011441 */
[----:B------:R-:W-:Y:S01]  /*d270*/  SHF.R.S32.HI R70, RZ, 0x1f, R71 ;  /* 0x0000001fff467819 */ /* 0x000fe20000011447 */
[----:B------:R-:W-:Y:S06]  /*d280*/  @P2 BRA `(.L_x_3302) ;  /* 0x0000000000342947 */ /* 0x000fec0003800000 */
[----:B------:R-:W-:Y:S02]  /*d290*/  ULDC UR4, c[0x0][0xac8] ;  /* 0x0002b20000047ab9 */ /* 0x000fe40000000800 */
[----:B------:R-:W-:Y:S02]  /*d2a0*/  ISETP.GE.AND P4, PT, R67, UR4, PT ;  /* 0x0000000443007c0c */ /* 0x000fe4000bf86270 */
[----:B------:R-:W-:Y:S02]  /*d2b0*/  ISETP.GE.AND P3, PT, R71, UR4, PT ;  /* 0x0000000447007c0c */ /* 0x000fe4000bf66270 */
[----:B------:R-:W-:-:S09]  /*d2c0*/  ISETP.GE.AND P2, PT, R65, UR4, PT ;  /* 0x0000000441007c0c */ /* 0x000fd2000bf46270 */
[-C--:B-1----:R-:W-:Y:S02]  /*d2d0*/  @!P4 LEA R20, P6, R67, R62.reuse, 0x1 ;  /* 0x0000003e4314c211 */ /* 0x082fe400078c08ff */
[----:B------:R-:W-:Y:S02]  /*d2e0*/  @!P3 LEA R60, P5, R71, R62, 0x1 ;  /* 0x0000003e473cb211 */ /* 0x000fe400078a08ff */
[----:B--2---:R-:W-:Y:S02]  /*d2f0*/  @!P4 LEA.HI.X R21, R67, R0, R69, 0x1, P6 ;  /* 0x000000004315c211 */ /* 0x004fe400030f0c45 */
[----:B------:R-:W-:Y:S02]  /*d300*/  @!P2 LEA R62, P6, R65, R62, 0x1 ;  /* 0x0000003e413ea211 */ /* 0x000fe400078c08ff */
[-C--:B------:R-:W-:Y:S01]  /*d310*/  @!P3 LEA.HI.X R61, R71, R0.reuse, R70, 0x1, P5 ;  /* 0x00000000473db211 */ /* 0x080fe200028f0c46 */
[----:B-----5:R3:W-:Y:S01]  /*d320*/  @!P4 ST.E.128 desc[UR50][R20.64], R4 ;  /* 0x000000041400c985 */ /* 0x0207e2000c101d32 */
[----:B------:R-:W-:-:S03]  /*d330*/  @!P2 LEA.HI.X R63, R65, R0, R68, 0x1, P6 ;  /* 0x00000000413fa211 */ /* 0x000fc600030f0c44 */
[----:B------:R3:W-:Y:S04]  /*d340*/  @!P3 ST.E.128 desc[UR50][R60.64], R28 ;  /* 0x0000001c3c00b985 */ /* 0x0007e8000c101d32 */
[----:B------:R3:W-:Y:S02]  /*d350*/  @!P2 ST.E.128 desc[UR50][R62.64], R44 ;  /* 0x0000002c3e00a985 */ /* 0x0007e4000c101d32 */
.L_x_3302:
[----:B------:R-:W-:Y:S05]  /*d360*/  BSYNC B1 ;  /* 0x0000000000017941 */ /* 0x000fea0003800000 */
.L_x_3301:
[----:B--2---:R2:W4:Y:S01]  /*d370*/  SHFL.IDX PT, R0, R64, 0x1, 0x181f ;  /* 0x00381f0040007f89 */ /* 0x00452200000e0000 */
[----:B------:R-:W-:Y:S03]  /*d380*/  BSSY B1, `(.L_x_3303) ;  /* 0x0000010000017945 */ /* 0x000fe60003800000 */
[----:B---3--:R2:W3:Y:S01]  /*d390*/  SHFL.IDX PT, R20, R2, 0x1, 0x181f ;  /* 0x00381f0002147f89 */ /* 0x0084e200000e0000 */
[----:B------:R-:W-:Y:S05]  /*d3a0*/  @P0 BRA `(.L_x_3304) ;  /* 0x0000000000340947 */ /* 0x000fea0003800000 */
[----:B------:R-:W-:Y:S02]  /*d3b0*/  ULDC UR4, c[0x0][0xac8] ;  /* 0x0002b20000047ab9 */ /* 0x000fe40000000800 */
[----:B------:R-:W-:Y:S02]  /*d3c0*/  ISETP.GE.AND P4, PT, R67, UR4, PT ;  /* 0x0000000443007c0c */ /* 0x000fe4000bf86270 */
[----:B------:R-:W-:Y:S02]  /*d3d0*/  ISETP.GE.AND P5, PT, R71, UR4, PT ;  /* 0x0000000447007c0c */ /* 0x000fe4000bfa6270 */
[----:B------:R-:W-:-:S09]  /*d3e0*/  ISETP.GE.AND P6, PT, R65, UR4, PT ;  /* 0x0000000441007c0c */ /* 0x000fd2000bfc6270 */
[-C--:B---3-5:R-:W-:Y:S02]  /*d3f0*/  @!P4 LEA R4, P0, R67, R20.reuse, 0x1 ;  /* 0x000000144304c211 */ /* 0x0a8fe400078008ff */
[-C--:B------:R-:W-:Y:S02]  /*d400*/  @!P5 LEA R6, P2, R71, R20.reuse, 0x1 ;  /* 0x000000144706d211 */ /* 0x080fe400078408ff */
[----:B------:R-:W-:Y:S02]  /*d410*/  @!P6 LEA R20, P3, R65, R20, 0x1 ;  /* 0x000000144114e211 */ /* 0x000fe400078608ff */
[-C--:B----4-:R-:W-:Y:S02]  /*d420*/  @!P4 LEA.HI.X R5, R67, R0.reuse, R69, 0x1, P0 ;  /* 0x000000004305c211 */ /* 0x090fe400000f0c45 */
[-C--:B------:R-:W-:Y:S02]  /*d430*/  @!P5 LEA.HI.X R7, R71, R0.reuse, R70, 0x1, P2 ;  /* 0x000000004707d211 */ /* 0x080fe400010f0c46 */
[----:B------:R-:W-:Y:S01]  /*d440*/  @!P6 LEA.HI.X R21, R65, R0, R68, 0x1, P3 ;  /* 0x000000004115e211 */ /* 0x000fe200018f0c44 */
[----:B------:R3:W-:Y:S04]  /*d450*/  @!P4 ST.E.128 desc[UR50][R4.64], R8 ;  /* 0x000000080400c985 */ /* 0x0007e8000c101d32 */
[----:B------:R3:W-:Y:S04]  /*d460*/  @!P5 ST.E.128 desc[UR50][R6.64], R32 ;  /* 0x000000200600d985 */ /* 0x0007e8000c101d32 */
[----:B------:R3:W-:Y:S02]  /*d470*/  @!P6 ST.E.128 desc[UR50][R20.64], R48 ;  /* 0x000000301400e985 */ /* 0x0007e4000c101d32 */
.L_x_3304:
[----:B------:R-:W-:Y:S05]  /*d480*/  BSYNC B1 ;  /* 0x0000000000017941 */ /* 0x000fea0003800000 */
.L_x_3303:
[----:B----4-:R4:W0:Y:S01]  /*d490*/  SHFL.IDX PT, R0, R64, 0x2, 0x181f ;  /* 0x00581f0040007f89 */ /* 0x01082200000e0000 */
[----:B------:R-:W-:Y:S03]  /*d4a0*/  BSSY B1, `(.L_x_3305) ;  /* 0x0000010000017945 */ /* 0x000fe60003800000 */
[----:B---3-5:R4:W3:Y:S01]  /*d4b0*/  SHFL.IDX PT, R8, R2, 0x2, 0x181f ;  /* 0x00581f0002087f89 */ /* 0x0288e200000e0000 */
[----:B------:R-:W-:Y:S05]  /*d4c0*/  @P1 BRA `(.L_x_3306) ;  /* 0x0000000000341947 */ /* 0x000fea0003800000 */
[----:B------:R-:W-:Y:S02]  /*d4d0*/  ULDC UR4, c[0x0][0xac8] ;  /* 0x0002b20000047ab9 */ /* 0x000fe40000000800 */
[----:B------:R-:W-:Y:S02]  /*d4e0*/  ISETP.GE.AND P3, PT, R67, UR4, PT ;  /* 0x0000000443007c0c */ /* 0x000fe4000bf66270 */
[----:B------:R-:W-:Y:S02]  /*d4f0*/  ISETP.GE.AND P4, PT, R71, UR4, PT ;  /* 0x0000000447007c0c */ /* 0x000fe4000bf86270 */
[----:B------:R-:W-:-:S09]  /*d500*/  ISETP.GE.AND P5, PT, R65, UR4, PT ;  /* 0x0000000441007c0c */ /* 0x000fd2000bfa6270 */
[-C--:B---3--:R-:W-:Y:S02]  /*d510*/  @!P3 LEA R4, P0, R67, R8.reuse, 0x1 ;  /* 0x000000084304b211 */ /* 0x088fe400078008ff */
[-C--:B------:R-:W-:Y:S02]  /*d520*/  @!P4 LEA R6, P1, R71, R8.reuse, 0x1 ;  /* 0x000000084706c211 */ /* 0x080fe400078208ff */
[----:B------:R-:W-:Y:S02]  /*d530*/  @!P5 LEA R8, P2, R65, R8, 0x1 ;  /* 0x000000084108d211 */ /* 0x000fe400078408ff */
[-C--:B0-----:R-:W-:Y:S02]  /*d540*/  @!P3 LEA.HI.X R5, R67, R0.reuse, R69, 0x1, P0 ;  /* 0x000000004305b211 */ /* 0x081fe400000f0c45 */
[-C--:B------:R-:W-:Y:S02]  /*d550*/  @!P4 LEA.HI.X R7, R71, R0.reuse, R70, 0x1, P1 ;  /* 0x000000004707c211 */ /* 0x080fe400008f0c46 */
[----:B------:R-:W-:Y:S01]  /*d560*/  @!P5 LEA.HI.X R9, R65, R0, R68, 0x1, P2 ;  /* 0x000000004109d211 */ /* 0x000fe200010f0c44 */
[----:B------:R0:W-:Y:S04]  /*d570*/  @!P3 ST.E.128 desc[UR50][R4.64], R12 ;  /* 0x0000000c0400b985 */ /* 0x0001e8000c101d32 */
[----:B------:R0:W-:Y:S04]  /*d580*/  @!P4 ST.E.128 desc[UR50][R6.64], R36 ;  /* 0x000000240600c985 */ /* 0x0001e8000c101d32 */
[----:B------:R0:W-:Y:S02]  /*d590*/  @!P5 ST.E.128 desc[UR50][R8.64], R52 ;  /* 0x000000340800d985 */ /* 0x0001e4000c101d32 */
.L_x_3306:
[----:B------:R-:W-:Y:S05]  /*d5a0*/  BSYNC B1 ;  /* 0x0000000000017941 */ /* 0x000fea0003800000 */
.L_x_3305:
[----:B0-----:R-:W-:Y:S01]  /*d5b0*/  VIADD R0, R66, 0x60 ;  /* 0x0000006042007836 */ /* 0x001fe20000000000 */
[----:B--2-4-:R-:W0:Y:S04]  /*d5c0*/  SHFL.IDX PT, R64, R64, 0x3, 0x181f ;  /* 0x00781f0040407f89 */ /* 0x014e2800000e0000 */
[----:B------:R-:W-:Y:S01]  /*d5d0*/  ISETP.GE.AND P0, PT, R0, R3, PT ;  /* 0x000000030000720c */ /* 0x000fe20003f06270 */
[----:B------:R2:W4:-:S12]  /*d5e0*/  SHFL.IDX PT, R6, R2, 0x3, 0x181f ;  /* 0x00781f0002067f89 */ /* 0x00051800000e0000 */
[----:B--2---:R-:W-:Y:S05]  /*d5f0*/  @P0 BRA `(.L_x_3307) ;  /* 0x0000002000180947 */ /* 0x004fea0003800000 */
[----:B------:R-:W-:Y:S02]  /*d600*/  ULDC UR4, c[0x0][0xac8] ;  /* 0x0002b20000047ab9 */ /* 0x000fe40000000800 */
[----:B------:R-:W-:Y:S02]  /*d610*/  ISETP.GE.AND P2, PT, R67, UR4, PT ;  /* 0x0000000443007c0c */ /* 0x000fe4000bf46270 */
[----:B------:R-:W-:-:S11]  /*d620*/  ISETP.GE.AND P3, PT, R71, UR4, PT ;  /* 0x0000000447007c0c */ /* 0x000fd6000bf66270 */
[-C--:B----4-:R-:W-:Y:S02]  /*d630*/  @!P2 LEA R2, P0, R67, R6.reuse, 0x1 ;  /* 0x000000064302a211 */ /* 0x090fe400078008ff */
[----:B------:R-:W-:Y:S02]  /*d640*/  @!P3 LEA R4, P1, R71, R6, 0x1 ;  /* 0x000000064704b211 */ /* 0x000fe400078208ff */
[-C--:B0-----:R-:W-:Y:S02]  /*d650*/  @!P2 LEA.HI.X R3, R67, R64.reuse, R69, 0x1, P0 ;  /* 0x000000404303a211 */ /* 0x081fe400000f0c45 */
[----:B------:R-:W-:Y:S02]  /*d660*/  @!P3 LEA.HI.X R5, R71, R64, R70, 0x1, P1 ;  /* 0x000000404705b211 */ /* 0x000fe400008f0c46 */
[----:B------:R-:W-:Y:S01]  /*d670*/  ISETP.GE.AND P0, PT, R65, UR4, PT ;  /* 0x0000000441007c0c */ /* 0x000fe2000bf06270 */
[----:B------:R0:W-:Y:S04]  /*d680*/  @!P2 ST.E.128 desc[UR50][R2.64], R24 ;  /* 0x000000180200a985 */ /* 0x0001e8000c101d32 */
[----:B------:R0:W-:Y:S08]  /*d690*/  @!P3 ST.E.128 desc[UR50][R4.64], R40 ;  /* 0x000000280400b985 */ /* 0x0001f0000c101d32 */
[----:B------:R-:W-:Y:S05]  /*d6a0*/  @P0 BRA `(.L_x_3307) ;  /* 0x0000001c00ec0947 */ /* 0x000fea0003800000 */
[----:B0-----:R-:W-:-:S04]  /*d6b0*/  LEA R2, P0, R65, R6, 0x1 ;  /* 0x0000000641027211 */ /* 0x001fc800078008ff */
[----:B------:R-:W-:-:S05]  /*d6c0*/  LEA.HI.X R3, R65, R64, R68, 0x1, P0 ;  /* 0x0000004041037211 */ /* 0x000fca00000f0c44 */
[----:B------:R0:W-:Y:S01]  /*d6d0*/  ST.E.128 desc[UR50][R2.64], R56 ;  /* 0x0000003802007985 */ /* 0x0001e2000c101d32 */
[----:B------:R-:W-:Y:S05]  /*d6e0*/  BRA `(.L_x_3307) ;  /* 0x0000001c00dc7947 */ /* 0x000fea0003800000 */
.L_x_3300:
[----:B------:R-:W-:Y:S01]  /*d6f0*/  ULDC.64 UR12, c[0x0][0xb08] ;  /* 0x0002c200000c7ab9 */ /* 0x000fe20000000a00 */
[----:B------:R-:W0:Y:S01]  /*d700*/  @P1 LDC R25, c[0x0][0xbec] ;  /* 0x0002fb00ff191b82 */ /* 0x000e220000000800 */
[----:B------:R-:W-:Y:S01]  /*d710*/  UIMAD UR9, UR14, UR12, URZ ;  /* 0x0000000c0e0972a4 */ /* 0x000fe2000f8e023f */
[----:B------:R-:W-:Y:S01]  /*d720*/  IMAD.MOV.U32 R27, RZ, RZ, R30 ;  /* 0x000000ffff1b7224 */ /* 0x000fe200078e001e */
[----:B------:R-:W-:Y:S01]  /*d730*/  UIMAD.WIDE.U32 UR10, UR4, UR12, URZ ;  /* 0x0000000c040a72a5 */ /* 0x000fe2000f8e003f */
[----:B------:R-:W-:Y:S01]  /*d740*/  ISETP.GE.AND P0, PT, R34, R3, PT ;  /* 0x000000032200720c */ /* 0x000fe20003f06270 */
[----:B------:R-:W-:Y:S01]  /*d750*/  UIMAD UR9, UR4, UR13, UR9 ;  /* 0x0000000d040972a4 */ /* 0x000fe2000f8e0209 */
[----:B------:R-:W-:Y:S01]  /*d760*/  BSSY B1, `(.L_x_3308) ;  /* 0x00000a5000017945 */ /* 0x000fe20003800000 */
[----:B------:R-:W-:Y:S01]  /*d770*/  USHF.R.S32.HI UR4, URZ, 0x1f, UR36 ;  /* 0x0000001f3f047899 */ /* 0x000fe20008011424 */
[----:B------:R-:W1:Y:S01]  /*d780*/  @P1 LDC R0, c[0x0][0xbf0] ;  /* 0x0002fc00ff001b82 */ /* 0x000e620000000800 */
[----:B------:R-:W-:Y:S01]  /*d790*/  UIADD3 UR11, UR11, UR9, URZ ;  /* 0x000000090b0b7290 */ /* 0x000fe2000fffe03f */
[----:B------:R-:W-:Y:S01]  /*d7a0*/  SHF.R.S32.HI R38, RZ, 0x1f, R22 ;  /* 0x0000001fff267819 */ /* 0x000fe20000011416 */
[----:B------:R-:W-:Y:S01]  /*d7b0*/  ULDC.64 UR12, c[0x0][0xb38] ;  /* 0x0002ce00000c7ab9 */ /* 0x000fe20000000a00 */
[----:B------:R-:W-:Y:S01]  /*d7c0*/  UIADD3 UR8, UR8, 0x33420, URZ ;  /* 0x0003342008087890 */ /* 0x000fe2000fffe03f */
[----:B------:R-:W-:Y:S01]  /*d7d0*/  SHF.R.S32.HI R39, RZ, 0x1f, R23 ;  /* 0x0000001fff277819 */ /* 0x000fe20000011417 */
[----:B------:R-:W-:Y:S01]  /*d7e0*/  UIMAD.WIDE.U32 UR10, UR39, UR12, UR10 ;  /* 0x0000000c270a72a5 */ /* 0x000fe2000f8e000a */
[----:B------:R-:W-:Y:S01]  /*d7f0*/  SHF.R.S32.HI R40, RZ, 0x1f, R220 ;  /* 0x0000001fff287819 */ /* 0x000fe200000114dc */
[----:B------:R-:W-:Y:S01]  /*d800*/  UPRMT UR8, URZ, 0x654, UR8 ;  /* 0x000006543f087896 */ /* 0x000fe20008000008 */
[----:B------:R-:W-:Y:S01]  /*d810*/  SHF.R.S32.HI R41, RZ, 0x1f, R221 ;  /* 0x0000001fff297819 */ /* 0x000fe200000114dd */
[----:B------:R-:W-:Y:S01]  /*d820*/  UIMAD UR11, UR39, UR13, UR11 ;  /* 0x0000000d270b72a4 */ /* 0x000fe2000f8e020b */
[----:B------:R-:W-:-:S02]  /*d830*/  SHF.R.S32.HI R42, RZ, 0x1f, R222 ;  /* 0x0000001fff2a7819 */ /* 0x000fc400000114de */
[----:B------:R-:W-:Y:S01]  /*d840*/  ULDC.64 UR12, c[0x0][0xb40] ;  /* 0x0002d000000c7ab9 */ /* 0x000fe20000000a00 */
[----:B------:R-:W-:Y:S01]  /*d850*/  SHF.R.S32.HI R43, RZ, 0x1f, R223 ;  /* 0x0000001fff2b7819 */ /* 0x000fe200000114df */
[----:B------:R-:W-:Y:S01]  /*d860*/  UIMAD UR4, UR4, UR12, URZ ;  /* 0x0000000c040472a4 */ /* 0x000fe2000f8e023f */
[----:B0-----:R-:W-:Y:S01]  /*d870*/  @P1 IMAD.HI.U32 R25, R30, R25, RZ ;  /* 0x000000191e191227 */ /* 0x001fe200078e00ff */
[----:B------:R-:W-:Y:S01]  /*d880*/  SYNCS.ARRIVE.TRANS64.RED.A1T0 RZ, [UR8], RZ ;  /* 0x000000ffffff79a7 */ /* 0x000fe20008100408 */
[----:B------:R-:W-:Y:S01]  /*d890*/  SHF.R.S32.HI R52, RZ, 0x1f, R224 ;  /* 0x0000001fff347819 */ /* 0x000fe200000114e0 */
[----:B------:R-:W-:Y:S01]  /*d8a0*/  UIMAD UR4, UR36, UR13, UR4 ;  /* 0x0000000d240472a4 */ /* 0x000fe2000f8e0204 */
[----:B------:R-:W-:Y:S01]  /*d8b0*/  SHF.R.S32.HI R53, RZ, 0x1f, R225 ;  /* 0x0000001fff357819 */ /* 0x000fe200000114e1 */
[----:B------:R-:W-:Y:S01]  /*d8c0*/  UIMAD.WIDE.U32 UR36, UR36, UR12, UR10 ;  /* 0x0000000c242472a5 */ /* 0x000fe2000f8e000a */
[----:B------:R-:W-:Y:S02]  /*d8d0*/  SHF.R.S32.HI R54, RZ, 0x1f, R226 ;  /* 0x0000001fff367819 */ /* 0x000fe400000114e2 */
[----:B------:R-:W-:Y:S01]  /*d8e0*/  ULDC.64 UR12, c[0x0][0xb48] ;  /* 0x0002d200000c7ab9 */ /* 0x000fe20000000a00 */
[----:B------:R-:W-:Y:S01]  /*d8f0*/  UIADD3 UR11, UR37, UR4, URZ ;  /* 0x00000004250b7290 */ /* 0x000fe2000fffe03f */
[----:B-1----:R-:W-:-:S02]  /*d900*/  @P1 SHF.R.U32.HI R27, RZ, R0, R25 ;  /* 0x00000000ff1b1219 */ /* 0x002fc40000011619 */
[----:B------:R-:W-:Y:S01]  /*d910*/  UMOV UR10, UR36 ;  /* 0x00000024000a7c82 */ /* 0x000fe20008000000 */
[----:B------:R-:W-:Y:S01]  /*d920*/  SHF.R.S32.HI R55, RZ, 0x1f, R227 ;  /* 0x0000001fff377819 */ /* 0x000fe200000114e3 */
[----:B------:R-:W-:Y:S01]  /*d930*/  UIMAD.WIDE.U32 UR10, UR40, UR12, UR10 ;  /* 0x0000000c280a72a5 */ /* 0x000fe2000f8e000a */
[--C-:B------:R-:W-:Y:S01]  /*d940*/  SHF.R.S32.HI R0, RZ, 0x1f, R27.reuse ;  /* 0x0000001fff007819 */ /* 0x100fe2000001141b */
[----:B------:R-:W-:Y:S01]  /*d950*/  IMAD.MOV R29, RZ, RZ, -R27 ;  /* 0x000000ffff1d7224 */ /* 0x000fe200078e0a1b */
[----:B------:R-:W-:Y:S01]  /*d960*/  SHF.R.S32.HI R56, RZ, 0x1f, R228 ;  /* 0x0000001fff387819 */ /* 0x000fe200000114e4 */
[----:B------:R-:W-:Y:S01]  /*d970*/  UIMAD UR40, UR40, UR13, UR11 ;  /* 0x0000000d282872a4 */ /* 0x000fe2000f8e020b */
[----:B------:R-:W-:Y:S01]  /*d980*/  SHF.R.S32.HI R57, RZ, 0x1f, R229 ;  /* 0x0000001fff397819 */ /* 0x000fe200000114e5 */
[----:B------:R-:W-:Y:S01]  /*d990*/  IMAD R29, R134, R29, R30 ;  /* 0x0000001d861d7224 */ /* 0x000fe200078e021e */
[----:B------:R-:W-:Y:S01]  /*d9a0*/  ULDC.64 UR12, c[0x0][0xb30] ;  /* 0x0002cc00000c7ab9 */ /* 0x000fe20000000a00 */
[----:B------:R-:W-:Y:S01]  /*d9b0*/  IMAD.U32 R25, RZ, RZ, UR11 ;  /* 0x0000000bff197e24 */ /* 0x000fe2000f8e00ff */
        /* <DEDUP_REMOVED lines=16> */
[C---:B------:R-:W-:Y:S02]  /*dac0*/  IMAD R27, R29.reuse, UR11, R0 ;  /* 0x0000000b1d1b7c24 */ /* 0x040fe4000f8e0200 */
[----:B------:R-:W-:Y:S01]  /*dad0*/  IMAD.WIDE.U32 R24, R29, UR10, R24 ;  /* 0x0000000a1d187c25 */ /* 0x000fe2000f8e0018 */
[----:B------:R-:W-:-:S03]  /*dae0*/  ULDC.64 UR10, c[0x0][0xb00] ;  /* 0x0002c000000a7ab9 */ /* 0x000fc60000000a00 */
[----:B------:R-:W-:Y:S01]  /*daf0*/  IMAD.IADD R25, R25, 0x1, R27 ;  /* 0x0000000119197824 */ /* 0x000fe200078e021b */
[----:B------:R-:W-:-:S04]  /*db00*/  LEA R0, P1, R24, UR10, 0x2 ;  /* 0x0000000a18007c11 */ /* 0x000fc8000f8210ff */
[----:B------:R-:W-:Y:S02]  /*db10*/  LEA.HI.X R2, R24, UR11, R25, 0x2, P1 ;  /* 0x0000000b18027c11 */ /* 0x000fe400088f1419 */
[----:B------:R0:W1:Y:S04]  /*db20*/  SHFL.IDX PT, R24, R0, RZ, 0x1c1f ;  /* 0x001c1fff00187589 */ /* 0x00006800000e0000 */
[----:B------:R0:W2:Y:S01]  /*db30*/  SHFL.IDX PT, R25, R2, RZ, 0x1c1f ;  /* 0x001c1fff02197589 */ /* 0x0000a200000e0000 */
[----:B------:R-:W-:Y:S05]  /*db40*/  @P0 BRA `(.L_x_3309) ;  /* 0x0000000400980947 */ /* 0x000fea0003800000 */
[----:B------:R-:W-:Y:S01]  /*db50*/  ULDC UR4, c[0x0][0xac8] ;  /* 0x0002b20000047ab9 */ /* 0x000fe20000000800 */
[C---:B------:R-:W-:Y:S01]  /*db60*/  VIADD R27, R17.reuse, 0x28 ;  /* 0x00000028111b7836 */ /* 0x040fe20000000000 */
[C---:B------:R-:W-:Y:S01]  /*db70*/  ISETP.GE.AND P1, PT, R17.reuse, UR4, PT ;  /* 0x0000000411007c0c */ /* 0x040fe2000bf26270 */
[----:B------:R-:W-:Y:S01]  /*db80*/  VIADD R37, R17, 0x30 ;  /* 0x0000003011257836 */ /* 0x000fe20000000000 */
[----:B------:R-:W-:Y:S02]  /*db90*/  ISETP.GE.AND P3, PT, R235, UR4, PT ;  /* 0x00000004eb007c0c */ /* 0x000fe4000bf66270 */
[----:B------:R-:W-:Y:S02]  /*dba0*/  ISETP.GE.AND P4, PT, R236, UR4, PT ;  /* 0x00000004ec007c0c */ /* 0x000fe4000bf86270 */
[----:B------:R-:W-:Y:S02]  /*dbb0*/  ISETP.GE.AND P0, PT, R27, UR4, PT ;  /* 0x000000041b007c0c */ /* 0x000fe4000bf06270 */
[----:B------:R-:W-:-:S02]  /*dbc0*/  ISETP.GE.AND P2, PT, R37, UR4, PT ;  /* 0x0000000425007c0c */ /* 0x000fc4000bf46270 */
[----:B------:R-:W-:-:S03]  /*dbd0*/  SHF.R.S32.HI R35, RZ, 0x1f, R27 ;  /* 0x0000001fff237819 */ /* 0x000fc6000001141b */
[----:B-12---:R-:W-:Y:S02]  /*dbe0*/  @!P1 IMAD.WIDE R28, R17, 0x4, R24 ;  /* 0x00000004111c9825 */ /* 0x006fe400078e0218 */
[CC--:B------:R-:W-:Y:S02]  /*dbf0*/  @!P3 LEA R32, P5, R235.reuse, R24.reuse, 0x2 ;  /* 0x00000018eb20b211 */ /* 0x0c0fe400078a10ff */
[----:B------:R-:W-:Y:S01]  /*dc00*/  @!P4 LEA R30, P6, R236, R24, 0x2 ;  /* 0x00000018ec1ec211 */ /* 0x000fe200078c10ff */
[----:B------:R1:W-:Y:S01]  /*dc10*/  @!P1 ST.E.64 desc[UR50][R28.64], R8 ;  /* 0x000000081c009985 */ /* 0x0003e2000c101b32 */
[----:B------:R-:W-:Y:S02]  /*dc20*/  ISETP.GE.AND P1, PT, R234, UR4, PT ;  /* 0x00000004ea007c0c */ /* 0x000fe4000bf26270 */
[----:B------:R-:W-:Y:S02]  /*dc30*/  @!P3 LEA.HI.X R33, R235, R25, R138, 0x2, P5 ;  /* 0x00000019eb21b211 */ /* 0x000fe400028f148a */
[----:B------:R-:W-:-:S02]  /*dc40*/  ISETP.GE.AND P5, PT, R19, UR4, PT ;  /* 0x0000000413007c0c */ /* 0x000fc4000bfa6270 */
[----:B------:R-:W-:Y:S02]  /*dc50*/  @!P4 LEA.HI.X R31, R236, R25, R139, 0x2, P6 ;  /* 0x00000019ec1fc211 */ /* 0x000fe400030f148b */
[----:B------:R-:W-:-:S03]  /*dc60*/  @!P0 LEA R34, P6, R27, R24, 0x2 ;  /* 0x000000181b228211 */ /* 0x000fc600078c10ff */
[----:B------:R2:W-:Y:S01]  /*dc70*/  @!P4 ST.E.64 desc[UR50][R30.64], R10 ;  /* 0x0000000a1e00c985 */ /* 0x0005e2000c101b32 */
[----:B------:R-:W-:Y:S02]  /*dc80*/  @!P0 LEA.HI.X R35, R27, R25, R35, 0x2, P6 ;  /* 0x000000191b238211 */ /* 0x000fe400030f1423 */
[----:B-1----:R-:W-:Y:S01]  /*dc90*/  SHF.R.S32.HI R9, RZ, 0x1f, R37 ;  /* 0x0000001fff097819 */ /* 0x002fe20000011425 */
[----:B------:R1:W-:Y:S01]  /*dca0*/  @!P3 ST.E.64 desc[UR50][R32.64], R20 ;  /* 0x000000142000b985 */ /* 0x0003e2000c101b32 */
[-C--:B------:R-:W-:Y:S02]  /*dcb0*/  @!P2 LEA R36, P6, R37, R24.reuse, 0x2 ;  /* 0x000000182524a211 */ /* 0x080fe400078c10ff */
[-C--:B------:R-:W-:Y:S02]  /*dcc0*/  @!P1 LEA R8, P3, R234, R24.reuse, 0x2 ;  /* 0x00000018ea089211 */ /* 0x080fe400078610ff */
[----:B------:R-:W-:Y:S02]  /*dcd0*/  SHF.R.S32.HI R27, RZ, 0x1f, R19 ;  /* 0x0000001fff1b7819 */ /* 0x000fe40000011413 */
[----:B------:R-:W-:-:S02]  /*dce0*/  @!P5 LEA R28, P4, R19, R24, 0x2 ;  /* 0x00000018131cd211 */ /* 0x000fc400078810ff */
[-C--:B------:R-:W-:Y:S02]  /*dcf0*/  @!P2 LEA.HI.X R37, R37, R25.reuse, R9, 0x2, P6 ;  /* 0x000000192525a211 */ /* 0x080fe400030f1409 */
[-C--:B------:R-:W-:Y:S02]  /*dd00*/  @!P1 LEA.HI.X R9, R234, R25.reuse, R137, 0x2, P3 ;  /* 0x00000019ea099211 */ /* 0x080fe400018f1489 */
[----:B------:R-:W-:Y:S02]  /*dd10*/  ISETP.GE.AND P3, PT, R18, UR4, PT ;  /* 0x0000000412007c0c */ /* 0x000fe4000bf66270 */
[----:B------:R-:W-:Y:S01]  /*dd20*/  @!P5 LEA.HI.X R29, R19, R25, R27, 0x2, P4 ;  /* 0x00000019131dd211 */ /* 0x000fe200020f141b */
[----:B------:R-:W-:Y:S01]  /*dd30*/  @!P1 ST.E.64 desc[UR50][R8.64], R44 ;  /* 0x0000002c08009985 */ /* 0x000fe2000c101b32 */
[----:B------:R-:W-:Y:S02]  /*dd40*/  ISETP.GE.AND P4, PT, R233, UR4, PT ;  /* 0x00000004e9007c0c */ /* 0x000fe4000bf86270 */
[----:B--2---:R-:W-:Y:S01]  /*dd50*/  SHF.R.S32.HI R11, RZ, 0x1f, R18 ;  /* 0x0000001fff0b7819 */ /* 0x004fe20000011412 */
[----:B------:R2:W-:Y:S01]  /*dd60*/  @!P5 ST.E.64 desc[UR50][R28.64], R50 ;  /* 0x000000321c00d985 */ /* 0x0005e2000c101b32 */
[----:B------:R-:W-:-:S03]  /*dd70*/  ISETP.GE.AND P1, PT, R231, UR4, PT ;  /* 0x00000004e7007c0c */ /* 0x000fc6000bf26270 */
[----:B------:R-:W-:Y:S01]  /*dd80*/  @!P0 ST.E.64 desc[UR50][R34.64], R60 ;  /* 0x0000003c22008985 */ /* 0x000fe2000c101b32 */
[----:B------:R-:W-:Y:S02]  /*dd90*/  ISETP.GE.AND P0, PT, R232, UR4, PT ;  /* 0x00000004e8007c0c */ /* 0x000fe4000bf06270 */
[-C--:B------:R-:W-:Y:S01]  /*dda0*/  @!P3 LEA R10, P6, R18, R24.reuse, 0x2 ;  /* 0x00000018120ab211 */ /* 0x080fe200078c10ff */
[----:B------:R-:W-:Y:S01]  /*ddb0*/  @!P2 ST.E.64 desc[UR50][R36.64], R66 ;  /* 0x000000422400a985 */ /* 0x000fe2000c101b32 */
[----:B------:R-:W-:Y:S02]  /*ddc0*/  ISETP.GE.AND P2, PT, R230, UR4, PT ;  /* 0x00000004e6007c0c */ /* 0x000fe4000bf46270 */
[C---:B-1----:R-:W-:Y:S02]  /*ddd0*/  @!P4 LEA R20, P5, R233.reuse, R24, 0x2 ;  /* 0x00000018e914c211 */ /* 0x042fe400078a10ff */
[-C--:B------:R-:W-:Y:S02]  /*dde0*/  @!P3 LEA.HI.X R11, R18, R25.reuse, R11, 0x2, P6 ;  /* 0x00000019120bb211 */ /* 0x080fe400030f140b */
[----:B------:R-:W-:-:S02]  /*ddf0*/  @!P4 LEA.HI.X R21, R233, R25, R136, 0x2, P5 ;  /* 0x00000019e915c211 */ /* 0x000fc400028f1488 */
[CC--:B--2---:R-:W-:Y:S01]  /*de00*/  @!P1 LEA R28, P6, R231.reuse, R24.reuse, 0x2 ;  /* 0x00000018e71c9211 */ /* 0x0c4fe200078c10ff */
[----:B------:R1:W-:Y:S01]  /*de10*/  @!P3 ST.E.64 desc[UR50][R10.64], R68 ;  /* 0x000000440a00b985 */ /* 0x0003e2000c101b32 */
[C---:B------:R-:W-:Y:S02]  /*de20*/  @!P0 LEA R8, P3, R232.reuse, R24, 0x2 ;  /* 0x00000018e8088211 */ /* 0x040fe400078610ff */
[-C--:B------:R-:W-:Y:S01]  /*de30*/  @!P1 LEA.HI.X R29, R231, R25.reuse, R59, 0x2, P6 ;  /* 0x00000019e71d9211 */ /* 0x080fe200030f143b */
[----:B------:R2:W-:Y:S01]  /*de40*/  @!P4 ST.E.64 desc[UR50][R20.64], R74 ;  /* 0x0000004a1400c985 */ /* 0x0005e2000c101b32 */
[----:B------:R-:W-:Y:S02]  /*de50*/  ISETP.GE.AND P4, PT, R229, UR4, PT ;  /* 0x00000004e5007c0c */ /* 0x000fe4000bf86270 */
[----:B------:R-:W-:Y:S02]  /*de60*/  @!P0 LEA.HI.X R9, R232, R25, R135, 0x2, P3 ;  /* 0x00000019e8098211 */ /* 0x000fe400018f1487 */
[----:B------:R-:W-:-:S02]  /*de70*/  ISETP.GE.AND P3, PT, R228, UR4, PT ;  /* 0x00000004e4007c0c */ /* 0x000fc4000bf66270 */
[CC--:B------:R-:W-:Y:S01]  /*de80*/  @!P2 LEA R30, P5, R230.reuse, R24.reuse, 0x2 ;  /* 0x00000018e61ea211 */ /* 0x0c0fe200078a10ff */
[----:B------:R3:W-:Y:S01]  /*de90*/  @!P0 ST.E.64 desc[UR50][R8.64], R76 ;  /* 0x0000004c08008985 */ /* 0x0007e2000c101b32 */
[----:B------:R-:W-:Y:S02]  /*dea0*/  ISETP.GE.AND P0, PT, R227, UR4, PT ;  /* 0x00000004e3007c0c */ /* 0x000fe4000bf06270 */
[----:B------:R-:W-:Y:S01]  /*deb0*/  @!P2 LEA.HI.X R31, R230, R25, R58, 0x2, P5 ;  /* 0x00000019e61fa211 */ /* 0x000fe200028f143a */
[----:B------:R4:W-:Y:S01]  /*dec0*/  @!P1 ST.E.64 desc[UR50][R28.64], R82 ;  /* 0x000000521c009985 */ /* 0x0009e2000c101b32 */
[----:B------:R-:W-:Y:S02]  /*ded0*/  ISETP.GE.AND P1, PT, R226, UR4, PT ;  /* 0x00000004e2007c0c */ /* 0x000fe4000bf26270 */
[----:B-1----:R-:W-:Y:S01]  /*dee0*/  @!P4 LEA R10, P5, R229, R24, 0x2 ;  /* 0x00000018e50ac211 */ /* 0x002fe200078a10ff */
[----:B------:R1:W-:Y:S01]  /*def0*/  @!P2 ST.E.64 desc[UR50][R30.64], R84 ;  /* 0x000000541e00a985 */ /* 0x0003e2000c101b32 */
[----:B------:R-:W-:-:S02]  /*df00*/  ISETP.GE.AND P2, PT, R225, UR4, PT ;  /* 0x00000004e1007c0c */ /* 0x000fc4000bf46270 */
[-C--:B------:R-:W-:Y:S02]  /*df10*/  @!P4 LEA.HI.X R11, R229, R25.reuse, R57, 0x2, P5 ;  /* 0x00000019e50bc211 */ /* 0x080fe400028f1439 */
[CC--:B--2---:R-:W-:Y:S02]  /*df20*/  @!P3 LEA R20, P6, R228.reuse, R24.reuse, 0x2 ;  /* 0x00000018e414b211 */ /* 0x0c4fe400078c10ff */
[C---:B------:R-:W-:Y:S01]  /*df30*/  @!P0 LEA R32, P5, R227.reuse, R24, 0x2 ;  /* 0x00000018e3208211 */ /* 0x040fe200078a10ff */
[----:B------:R2:W-:Y:S01]  /*df40*/  @!P4 ST.E.64 desc[UR50][R10.64], R90 ;  /* 0x0000005a0a00c985 */ /* 0x0005e2000c101b32 */
[-C--:B------:R-:W-:Y:S02]  /*df50*/  @!P3 LEA.HI.X R21, R228, R25.reuse, R56, 0x2, P6 ;  /* 0x00000019e415b211 */ /* 0x080fe400030f1438 */
[----:B------:R-:W-:Y:S02]  /*df60*/  ISETP.GE.AND P4, PT, R224, UR4, PT ;  /* 0x00000004e0007c0c */ /* 0x000fe4000bf86270 */
[----:B------:R-:W-:Y:S01]  /*df70*/  @!P0 LEA.HI.X R33, R227, R25, R55, 0x2, P5 ;  /* 0x00000019e3218211 */ /* 0x000fe200028f1437 */
[----:B------:R5:W-:Y:S01]  /*df80*/  @!P3 ST.E.64 desc[UR50][R20.64], R92 ;  /* 0x0000005c1400b985 */ /* 0x000be2000c101b32 */
[----:B------:R-:W-:-:S02]  /*df90*/  ISETP.GE.AND P3, PT, R223, UR4, PT ;  /* 0x00000004df007c0c */ /* 0x000fc4000bf66270 */
[CC--:B---3--:R-:W-:Y:S01]  /*dfa0*/  @!P1 LEA R8, P6, R226.reuse, R24.reuse, 0x2 ;  /* 0x00000018e2089211 */ /* 0x0c8fe200078c10ff */
[----:B------:R-:W-:Y:S01]  /*dfb0*/  @!P0 ST.E.64 desc[UR50][R32.64], R98 ;  /* 0x0000006220008985 */ /* 0x000fe2000c101b32 */
[CC--:B----4-:R-:W-:Y:S02]  /*dfc0*/  @!P2 LEA R28, P5, R225.reuse, R24.reuse, 0x2 ;  /* 0x00000018e11ca211 */ /* 0x0d0fe400078a10ff */
[-C--:B------:R-:W-:Y:S02]  /*dfd0*/  @!P1 LEA.HI.X R9, R226, R25.reuse, R54, 0x2, P6 ;  /* 0x00000019e2099211 */ /* 0x080fe400030f1436 */
[----:B------:R-:W-:Y:S02]  /*dfe0*/  ISETP.GE.AND P0, PT, R222, UR4, PT ;  /* 0x00000004de007c0c */ /* 0x000fe4000bf06270 */
[----:B-1----:R-:W-:Y:S01]  /*dff0*/  @!P4 LEA R30, P6, R224, R24, 0x2 ;  /* 0x00000018e01ec211 */ /* 0x002fe200078c10ff */
[----:B------:R1:W-:Y:S01]  /*e000*/  @!P1 ST.E.64 desc[UR50][R8.64], R100 ;  /* 0x0000006408009985 */ /* 0x0003e2000c101b32 */
[----:B------:R-:W-:-:S02]  /*e010*/  @!P2 LEA.HI.X R29, R225, R25, R53, 0x2, P5 ;  /* 0x00000019e11da211 */ /* 0x000fc400028f1435 */
[-C--:B------:R-:W-:Y:S02]  /*e020*/  @!P4 LEA.HI.X R31, R224, R25.reuse, R52, 0x2, P6 ;  /* 0x00000019e01fc211 */ /* 0x080fe400030f1434 */
[----:B------:R-:W-:Y:S01]  /*e030*/  ISETP.GE.AND P1, PT, R221, UR4, PT ;  /* 0x00000004dd007c0c */ /* 0x000fe2000bf26270 */
[----:B------:R3:W-:Y:S01]  /*e040*/  @!P2 ST.E.64 desc[UR50][R28.64], R106 ;  /* 0x0000006a1c00a985 */ /* 0x0007e2000c101b32 */
[C---:B--2---:R-:W-:Y:S02]  /*e050*/  @!P3 LEA R10, P2, R223.reuse, R24, 0x2 ;  /* 0x00000018df0ab211 */ /* 0x044fe400078410ff */
[----:B------:R-:W-:Y:S01]  /*e060*/  ISETP.GE.AND P5, PT, R220, UR4, PT ;  /* 0x00000004dc007c0c */ /* 0x000fe2000bfa6270 */
[----:B------:R2:W-:Y:S01]  /*e070*/  @!P4 ST.E.64 desc[UR50][R30.64], R108 ;  /* 0x0000006c1e00c985 */ /* 0x0005e2000c101b32 */
[----:B------:R-:W-:Y:S02]  /*e080*/  @!P3 LEA.HI.X R11, R223, R25, R43, 0x2, P2 ;  /* 0x00000019df0bb211 */ /* 0x000fe400010f142b */
[----:B------:R-:W-:-:S02]  /*e090*/  ISETP.GE.AND P4, PT, R23, UR4, PT ;  /* 0x0000000417007c0c */ /* 0x000fc4000bf86270 */
[----:B------:R-:W-:Y:S01]  /*e0a0*/  ISETP.GE.AND P2, PT, R22, UR4, PT ;  /* 0x0000000416007c0c */ /* 0x000fe2000bf46270 */
[----:B------:R4:W-:Y:S01]  /*e0b0*/  @!P3 ST.E.64 desc[UR50][R10.64], R114 ;  /* 0x000000720a00b985 */ /* 0x0009e2000c101b32 */
[CC--:B-----5:R-:W-:Y:S02]  /*e0c0*/  @!P0 LEA R20, P6, R222.reuse, R24.reuse, 0x2 ;  /* 0x00000018de148211 */ /* 0x0e0fe400078c10ff */
[C---:B-1----:R-:W-:Y:S02]  /*e0d0*/  @!P1 LEA R8, P3, R221.reuse, R24, 0x2 ;  /* 0x00000018dd089211 */ /* 0x042fe400078610ff */
[-C--:B------:R-:W-:Y:S02]  /*e0e0*/  @!P0 LEA.HI.X R21, R222, R25.reuse, R42, 0x2, P6 ;  /* 0x00000019de158211 */ /* 0x080fe400030f142a */
[----:B------:R-:W-:-:S03]  /*e0f0*/  @!P1 LEA.HI.X R9, R221, R25, R41, 0x2, P3 ;  /* 0x00000019dd099211 */ /* 0x000fc600018f1429 */
[----:B------:R4:W-:Y:S01]  /*e100*/  @!P0 ST.E.64 desc[UR50][R20.64], R116 ;  /* 0x0000007414008985 */ /* 0x0009e2000c101b32 */
[-C--:B---3--:R-:W-:Y:S02]  /*e110*/  @!P5 LEA R28, P0, R220, R24.reuse, 0x2 ;  /* 0x00000018dc1cd211 */ /* 0x088fe400078010ff */
[CC--:B--2---:R-:W-:Y:S01]  /*e120*/  @!P4 LEA R30, P3, R23.reuse, R24.reuse, 0x2 ;  /* 0x00000018171ec211 */ /* 0x0c4fe200078610ff */
[----:B------:R4:W-:Y:S01]  /*e130*/  @!P1 ST.E.64 desc[UR50][R8.64], R122 ;  /* 0x0000007a08009985 */ /* 0x0009e2000c101b32 */
[----:B------:R-:W-:Y:S02]  /*e140*/  @!P2 LEA R24, P6, R22, R24, 0x2 ;  /* 0x000000181618a211 */ /* 0x000fe400078c10ff */
[-C--:B------:R-:W-:Y:S02]  /*e150*/  @!P5 LEA.HI.X R29, R220, R25.reuse, R40, 0x2, P0 ;  /* 0x00000019dc1dd211 */ /* 0x080fe400000f1428 */
[-C--:B------:R-:W-:Y:S02]  /*e160*/  @!P4 LEA.HI.X R31, R23, R25.reuse, R39, 0x2, P3 ;  /* 0x00000019171fc211 */ /* 0x080fe400018f1427 */
[----:B------:R-:W-:Y:S01]  /*e170*/  @!P2 LEA.HI.X R25, R22, R25, R38, 0x2, P6 ;  /* 0x000000191619a211 */ /* 0x000fe200030f1426 */
[----:B------:R4:W-:Y:S04]  /*e180*/  @!P5 ST.E.64 desc[UR50][R28.64], R124 ;  /* 0x0000007c1c00d985 */ /* 0x0009e8000c101b32 */
[----:B------:R4:W-:Y:S04]  /*e190*/  @!P4 ST.E.64 desc[UR50][R30.64], R130 ;  /* 0x000000821e00c985 */ /* 0x0009e8000c101b32 */
[----:B------:R4:W-:Y:S02]  /*e1a0*/  @!P2 ST.E.64 desc[UR50][R24.64], R132 ;  /* 0x000000841800a985 */ /* 0x0009e4000c101b32 */
.L_x_3309:
[----:B------:R-:W-:Y:S05]  /*e1b0*/  BSYNC B1 ;  /* 0x0000000000017941 */ /* 0x000fea0003800000 */
.L_x_3308:
[----:B------:R-:W-:Y:S01]  /*e1c0*/  ISETP.GE.AND P0, PT, R26, R3, PT ;  /* 0x000000031a00720c */ /* 0x000fe20003f06270 */
[----:B----4-:R3:W4:Y:S04]  /*e1d0*/  SHFL.IDX PT, R9, R2, 0x1, 0x1c1f ;  /* 0x003c1f0002097f89 */ /* 0x01072800000e0000 */
[----:B------:R3:W0:Y:S08]  /*e1e0*/  SHFL.IDX PT, R8, R0, 0x1, 0x1c1f ;  /* 0x003c1f0000087f89 */ /* 0x00063000000e0000 */
[----:B---3--:R-:W-:Y:S05]  /*e1f0*/  @P0 BRA `(.L_x_3307) ;  /* 0x0000001400180947 */ /* 0x008fea0003800000 */
[----:B------:R-:W-:Y:S01]  /*e200*/  ULDC UR4, c[0x0][0xac8] ;  /* 0x0002b20000047ab9 */ /* 0x000fe20000000800 */
[C---:B------:R-:W-:Y:S01]  /*e210*/  VIADD R27, R17.reuse, 0x30 ;  /* 0x00000030111b7836 */ /* 0x040fe20000000000 */
[C---:B------:R-:W-:Y:S01]  /*e220*/  ISETP.GE.AND P0, PT, R17.reuse, UR4, PT ;  /* 0x0000000411007c0c */ /* 0x040fe2000bf06270 */
[----:B--2---:R-:W-:Y:S01]  /*e230*/  VIADD R25, R17, 0x28 ;  /* 0x0000002811197836 */ /* 0x004fe20000000000 */
[----:B------:R-:W-:Y:S02]  /*e240*/  ISETP.GE.AND P1, PT, R236, UR4, PT ;  /* 0x00000004ec007c0c */ /* 0x000fe4000bf26270 */
[----:B------:R-:W-:Y:S02]  /*e250*/  ISETP.GE.AND P5, PT, R235, UR4, PT ;  /* 0x00000004eb007c0c */ /* 0x000fe4000bfa6270 */
[----:B------:R-:W-:Y:S02]  /*e260*/  ISETP.GE.AND P2, PT, R234, UR4, PT ;  /* 0x00000004ea007c0c */ /* 0x000fe4000bf46270 */
[----:B------:R-:W-:-:S02]  /*e270*/  ISETP.GE.AND P4, PT, R19, UR4, PT ;  /* 0x0000000413007c0c */ /* 0x000fc4000bf86270 */
[----:B------:R-:W-:Y:S02]  /*e280*/  ISETP.GE.AND P3, PT, R25, UR4, PT ;  /* 0x0000000419007c0c */ /* 0x000fe4000bf66270 */
[----:B------:R-:W-:Y:S01]  /*e290*/  SHF.R.S32.HI R28, RZ, 0x1f, R19 ;  /* 0x0000001fff1c7819 */ /* 0x000fe20000011413 */
[----:B0---4-:R-:W-:Y:S01]  /*e2a0*/  @!P0 IMAD.WIDE R2, R17, 0x4, R8 ;  /* 0x0000000411028825 */ /* 0x011fe200078e0208 */
[----:B------:R-:W-:-:S03]  /*e2b0*/  SHF.R.S32.HI R0, RZ, 0x1f, R25 ;  /* 0x0000001fff007819 */ /* 0x000fc60000011419 */
[CC--:B------:R-:W-:Y:S01]  /*e2c0*/  @!P5 LEA R20, P6, R235.reuse, R8.reuse, 0x2 ;  /* 0x00000008eb14d211 */ /* 0x0c0fe200078c10ff */
[----:B------:R0:W-:Y:S01]  /*e2d0*/  @!P0 ST.E.64 desc[UR50][R2.64], R12 ;  /* 0x0000000c02008985 */ /* 0x0001e2000c101b32 */
[C---:B------:R-:W-:Y:S02]  /*e2e0*/  @!P1 LEA R10, P0, R236.reuse, R8, 0x2 ;  /* 0x00000008ec0a9211 */ /* 0x040fe400078010ff */
[-C--:B------:R-:W-:Y:S02]  /*e2f0*/  @!P5 LEA.HI.X R21, R235, R9.reuse, R138, 0x2, P6 ;  /* 0x00000009eb15d211 */ /* 0x080fe400030f148a */
[----:B------:R-:W-:Y:S02]  /*e300*/  @!P1 LEA.HI.X R11, R236, R9, R139, 0x2, P0 ;  /* 0x00000009ec0b9211 */ /* 0x000fe400000f148b */
[----:B------:R-:W-:-:S03]  /*e310*/  ISETP.GE.AND P0, PT, R27, UR4, PT ;  /* 0x000000041b007c0c */ /* 0x000fc6000bf06270 */
[----:B------:R2:W-:Y:S01]  /*e320*/  @!P1 ST.E.64 desc[UR50][R10.64], R14 ;  /* 0x0000000e0a009985 */ /* 0x0005e2000c101b32 */
[-C--:B-1----:R-:W-:Y:S02]  /*e330*/  @!P3 LEA R24, P1, R25, R8.reuse, 0x2 ;  /* 0x000000081918b211 */ /* 0x082fe400078210ff */
[C---:B0-----:R-:W-:Y:S01]  /*e340*/  @!P2 LEA R2, P6, R234.reuse, R8, 0x2 ;  /* 0x00000008ea02a211 */ /* 0x041fe200078c10ff */
[----:B------:R-:W-:Y:S01]  /*e350*/  @!P5 ST.E.64 desc[UR50][R20.64], R46 ;  /* 0x0000002e1400d985 */ /* 0x000fe2000c101b32 */
[----:B------:R-:W-:Y:S02]  /*e360*/  SHF.R.S32.HI R13, RZ, 0x1f, R27 ;  /* 0x0000001fff0d7819 */ /* 0x000fe4000001141b */
[----:B------:R-:W-:-:S03]  /*e370*/  @!P2 LEA.HI.X R3, R234, R9, R137, 0x2, P6 ;  /* 0x00000009ea03a211 */ /* 0x000fc600030f1489 */
[-C--:B------:R-:W-:Y:S02]  /*e380*/  @!P0 LEA R26, P5, R27, R8.reuse, 0x2 ;  /* 0x000000081b1a8211 */ /* 0x080fe400078a10ff */
[----:B------:R-:W-:Y:S01]  /*e390*/  @!P4 LEA R12, P6, R19, R8, 0x2 ;  /* 0x00000008130cc211 */ /* 0x000fe200078c10ff */
[----:B------:R0:W-:Y:S01]  /*e3a0*/  @!P2 ST.E.64 desc[UR50][R2.64], R48 ;  /* 0x000000300200a985 */ /* 0x0001e2000c101b32 */
[-C--:B------:R-:W-:Y:S02]  /*e3b0*/  @!P0 LEA.HI.X R27, R27, R9.reuse, R13, 0x2, P5 ;  /* 0x000000091b1b8211 */ /* 0x080fe400028f140d */
[-C--:B------:R-:W-:Y:S02]  /*e3c0*/  @!P3 LEA.HI.X R25, R25, R9.reuse, R0, 0x2, P1 ;  /* 0x000000091919b211 */ /* 0x080fe400008f1400 */
[----:B------:R-:W-:Y:S02]  /*e3d0*/  @!P4 LEA.HI.X R13, R19, R9, R28, 0x2, P6 ;  /* 0x00000009130dc211 */ /* 0x000fe400030f141c */
[----:B------:R-:W-:-:S02]  /*e3e0*/  ISETP.GE.AND P1, PT, R18, UR4, PT ;  /* 0x0000000412007c0c */ /* 0x000fc4000bf26270 */
[----:B--2---:R-:W-:Y:S01]  /*e3f0*/  SHF.R.S32.HI R11, RZ, 0x1f, R18 ;  /* 0x0000001fff0b7819 */ /* 0x004fe20000011412 */
[----:B------:R1:W-:Y:S01]  /*e400*/  @!P4 ST.E.64 desc[UR50][R12.64], R62 ;  /* 0x0000003e0c00c985 */ /* 0x0003e2000c101b32 */
[----:B------:R-:W-:Y:S02]  /*e410*/  ISETP.GE.AND P4, PT, R233, UR4, PT ;  /* 0x00000004e9007c0c */ /* 0x000fe4000bf86270 */
[----:B------:R-:W-:Y:S01]  /*e420*/  ISETP.GE.AND P2, PT, R232, UR4, PT ;  /* 0x00000004e8007c0c */ /* 0x000fe2000bf46270 */
[----:B------:R-:W-:Y:S01]  /*e430*/  @!P3 ST.E.64 desc[UR50][R24.64], R64 ;  /* 0x000000401800b985 */ /* 0x000fe2000c101b32 */
[----:B------:R-:W-:-:S03]  /*e440*/  ISETP.GE.AND P3, PT, R231, UR4, PT ;  /* 0x00000004e7007c0c */ /* 0x000fc6000bf66270 */
[----:B------:R-:W-:Y:S02]  /*e450*/  @!P0 ST.E.64 desc[UR50][R26.64], R70 ;  /* 0x000000461a008985 */ /* 0x000fe4000c101b32 */
[----:B------:R-:W-:-:S04]  /*e460*/  @!P1 LEA R10, P5, R18, R8, 0x2 ;  /* 0x00000008120a9211 */ /* 0x000fc800078a10ff */
[-C--:B------:R-:W-:Y:S02]  /*e470*/  @!P1 LEA.HI.X R11, R18, R9.reuse, R11, 0x2, P5 ;  /* 0x00000009120b9211 */ /* 0x080fe400028f140b */
[CC--:B------:R-:W-:Y:S02]  /*e480*/  @!P4 LEA R14, P0, R233.reuse, R8.reuse, 0x2 ;  /* 0x00000008e90ec211 */ /* 0x0c0fe400078010ff */
[----:B0-----:R-:W-:Y:S01]  /*e490*/  @!P2 LEA R2, P6, R232, R8, 0x2 ;  /* 0x00000008e802a211 */ /* 0x001fe200078c10ff */
[----:B------:R0:W-:Y:S01]  /*e4a0*/  @!P1 ST.E.64 desc[UR50][R10.64], R72 ;  /* 0x000000480a009985 */ /* 0x0001e2000c101b32 */
[----:B------:R-:W-:Y:S02]  /*e4b0*/  @!P4 LEA.HI.X R15, R233, R9, R136, 0x2, P0 ;  /* 0x00000009e90fc211 */ /* 0x000fe400000f1488 */
[----:B------:R-:W-:Y:S02]  /*e4c0*/  ISETP.GE.AND P1, PT, R230, UR4, PT ;  /* 0x00000004e6007c0c */ /* 0x000fe4000bf26270 */
[----:B------:R-:W-:Y:S01]  /*e4d0*/  ISETP.GE.AND P0, PT, R229, UR4, PT ;  /* 0x00000004e5007c0c */ /* 0x000fe2000bf06270 */
[----:B------:R-:W-:Y:S01]  /*e4e0*/  @!P4 ST.E.64 desc[UR50][R14.64], R78 ;  /* 0x0000004e0e00c985 */ /* 0x000fe2000c101b32 */
[----:B------:R-:W-:-:S02]  /*e4f0*/  ISETP.GE.AND P4, PT, R228, UR4, PT ;  /* 0x00000004e4007c0c */ /* 0x000fc4000bf86270 */
[C---:B-1----:R-:W-:Y:S02]  /*e500*/  @!P3 LEA R12, P5, R231.reuse, R8, 0x2 ;  /* 0x00000008e70cb211 */ /* 0x042fe400078a10ff */
[-C--:B------:R-:W-:Y:S02]  /*e510*/  @!P2 LEA.HI.X R3, R232, R9.reuse, R135, 0x2, P6 ;  /* 0x00000009e803a211 */ /* 0x080fe400030f1487 */
[----:B------:R-:W-:-:S03]  /*e520*/  @!P3 LEA.HI.X R13, R231, R9, R59, 0x2, P5 ;  /* 0x00000009e70db211 */ /* 0x000fc600028f143b */
[CC--:B0-----:R-:W-:Y:S01]  /*e530*/  @!P1 LEA R10, P5, R230.reuse, R8.reuse, 0x2 ;  /* 0x00000008e60a9211 */ /* 0x0c1fe200078a10ff */
[----:B------:R0:W-:Y:S01]  /*e540*/  @!P2 ST.E.64 desc[UR50][R2.64], R80 ;  /* 0x000000500200a985 */ /* 0x0001e2000c101b32 */
[----:B------:R-:W-:Y:S02]  /*e550*/  ISETP.GE.AND P2, PT, R227, UR4, PT ;  /* 0x00000004e3007c0c */ /* 0x000fe4000bf46270 */
[CC--:B------:R-:W-:Y:S01]  /*e560*/  @!P0 LEA R20, P6, R229.reuse, R8.reuse, 0x2 ;  /* 0x00000008e5148211 */ /* 0x0c0fe200078c10ff */
[----:B------:R1:W-:Y:S01]  /*e570*/  @!P3 ST.E.64 desc[UR50][R12.64], R86 ;  /* 0x000000560c00b985 */ /* 0x0003e2000c101b32 */
[-C--:B------:R-:W-:Y:S02]  /*e580*/  @!P1 LEA.HI.X R11, R230, R9.reuse, R58, 0x2, P5 ;  /* 0x00000009e60b9211 */ /* 0x080fe400028f143a */
[----:B------:R-:W-:Y:S02]  /*e590*/  ISETP.GE.AND P3, PT, R226, UR4, PT ;  /* 0x00000004e2007c0c */ /* 0x000fe4000bf66270 */
[----:B------:R-:W-:Y:S01]  /*e5a0*/  @!P4 LEA R24, P5, R228, R8, 0x2 ;  /* 0x00000008e418c211 */ /* 0x000fe200078a10ff */
[----:B------:R2:W-:Y:S01]  /*e5b0*/  @!P1 ST.E.64 desc[UR50][R10.64], R88 ;  /* 0x000000580a009985 */ /* 0x0005e2000c101b32 */
[----:B------:R-:W-:-:S02]  /*e5c0*/  @!P0 LEA.HI.X R21, R229, R9, R57, 0x2, P6 ;  /* 0x00000009e5158211 */ /* 0x000fc400030f1439 */
[----:B------:R-:W-:Y:S02]  /*e5d0*/  @!P4 LEA.HI.X R25, R228, R9, R56, 0x2, P5 ;  /* 0x00000009e419c211 */ /* 0x000fe400028f1438 */
[----:B------:R-:W-:Y:S01]  /*e5e0*/  ISETP.GE.AND P1, PT, R225, UR4, PT ;  /* 0x00000004e1007c0c */ /* 0x000fe2000bf26270 */
[----:B------:R3:W-:Y:S01]  /*e5f0*/  @!P0 ST.E.64 desc[UR50][R20.64], R94 ;  /* 0x0000005e14008985 */ /* 0x0007e2000c101b32 */
[----:B0-----:R-:W-:-:S03]  /*e600*/  @!P2 LEA R2, P0, R227, R8, 0x2 ;  /* 0x00000008e302a211 */ /* 0x001fc600078010ff */
[----:B------:R-:W-:Y:S01]  /*e610*/  @!P4 ST.E.64 desc[UR50][R24.64], R96 ;  /* 0x000000601800c985 */ /* 0x000fe2000c101b32 */
[----:B------:R-:W-:Y:S02]  /*e620*/  ISETP.GE.AND P4, PT, R224, UR4, PT ;  /* 0x00000004e0007c0c */ /* 0x000fe4000bf86270 */
[CC--:B-1----:R-:W-:Y:S02]  /*e630*/  @!P3 LEA R12, P5, R226.reuse, R8.reuse, 0x2 ;  /* 0x00000008e20cb211 */ /* 0x0c2fe400078a10ff */
[-C--:B------:R-:W-:Y:S02]  /*e640*/  @!P2 LEA.HI.X R3, R227, R9.reuse, R55, 0x2, P0 ;  /* 0x00000009e303a211 */ /* 0x080fe400000f1437 */
[----:B------:R-:W-:Y:S02]  /*e650*/  ISETP.GE.AND P0, PT, R223, UR4, PT ;  /* 0x00000004df007c0c */ /* 0x000fe4000bf06270 */
[----:B------:R-:W-:Y:S01]  /*e660*/  @!P3 LEA.HI.X R13, R226, R9, R54, 0x2, P5 ;  /* 0x00000009e20db211 */ /* 0x000fe200028f1436 */
[----:B------:R0:W-:Y:S01]  /*e670*/  @!P2 ST.E.64 desc[UR50][R2.64], R102 ;  /* 0x000000660200a985 */ /* 0x0001e2000c101b32 */
[----:B------:R-:W-:-:S02]  /*e680*/  @!P1 LEA R14, P6, R225, R8, 0x2 ;  /* 0x00000008e10e9211 */ /* 0x000fc400078c10ff */
[----:B------:R-:W-:Y:S01]  /*e690*/  ISETP.GE.AND P2, PT, R222, UR4, PT ;  /* 0x00000004de007c0c */ /* 0x000fe2000bf46270 */
[----:B------:R1:W-:Y:S01]  /*e6a0*/  @!P3 ST.E.64 desc[UR50][R12.64], R104 ;  /* 0x000000680c00b985 */ /* 0x0003e2000c101b32 */
[-C--:B------:R-:W-:Y:S02]  /*e6b0*/  @!P1 LEA.HI.X R15, R225, R9.reuse, R53, 0x2, P6 ;  /* 0x00000009e10f9211 */ /* 0x080fe400030f1435 */
[C---:B--2---:R-:W-:Y:S02]  /*e6c0*/  @!P4 LEA R10, P3, R224.reuse, R8, 0x2 ;  /* 0x00000008e00ac211 */ /* 0x044fe400078610ff */
[----:B------:R-:W-:Y:S01]  /*e6d0*/  ISETP.GE.AND P5, PT, R221, UR4, PT ;  /* 0x00000004dd007c0c */ /* 0x000fe2000bfa6270 */
[----:B------:R2:W-:Y:S01]  /*e6e0*/  @!P1 ST.E.64 desc[UR50][R14.64], R110 ;  /* 0x0000006e0e009985 */ /* 0x0005e2000c101b32 */
[----:B------:R-:W-:Y:S02]  /*e6f0*/  @!P4 LEA.HI.X R11, R224, R9, R52, 0x2, P3 ;  /* 0x00000009e00bc211 */ /* 0x000fe400018f1434 */
[----:B------:R-:W-:-:S02]  /*e700*/  ISETP.GE.AND P3, PT, R220, UR4, PT ;  /* 0x00000004dc007c0c */ /* 0x000fc4000bf66270 */
[----:B------:R-:W-:Y:S01]  /*e710*/  ISETP.GE.AND P1, PT, R23, UR4, PT ;  /* 0x0000000417007c0c */ /* 0x000fe2000bf26270 */
[----:B------:R4:W-:Y:S01]  /*e720*/  @!P4 ST.E.64 desc[UR50][R10.64], R112 ;  /* 0x000000700a00c985 */ /* 0x0009e2000c101b32 */
[CC--:B---3--:R-:W-:Y:S02]  /*e730*/  @!P0 LEA R20, P6, R223.reuse, R8.reuse, 0x2 ;  /* 0x00000008df148211 */ /* 0x0c8fe400078c10ff */
[C---:B0-----:R-:W-:Y:S02]  /*e740*/  @!P2 LEA R2, P4, R222.reuse, R8, 0x2 ;  /* 0x00000008de02a211 */ /* 0x041fe400078810ff */
[-C--:B------:R-:W-:Y:S02]  /*e750*/  @!P0 LEA.HI.X R21, R223, R9.reuse, R43, 0x2, P6 ;  /* 0x00000009df158211 */ /* 0x080fe400030f142b */
[----:B------:R-:W-:-:S03]  /*e760*/  @!P2 LEA.HI.X R3, R222, R9, R42, 0x2, P4 ;  /* 0x00000009de03a211 */ /* 0x000fc600020f142a */
[----:B------:R4:W-:Y:S01]  /*e770*/  @!P0 ST.E.64 desc[UR50][R20.64], R118 ;  /* 0x0000007614008985 */ /* 0x0009e2000c101b32 */
[-C--:B-1----:R-:W-:Y:S02]  /*e780*/  @!P5 LEA R12, P0, R221, R8.reuse, 0x2 ;  /* 0x00000008dd0cd211 */ /* 0x082fe400078010ff */
[CC--:B--2---:R-:W-:Y:S01]  /*e790*/  @!P3 LEA R14, P4, R220.reuse, R8.reuse, 0x2 ;  /* 0x00000008dc0eb211 */ /* 0x0c4fe200078810ff */
[----:B------:R4:W-:Y:S01]  /*e7a0*/  @!P2 ST.E.64 desc[UR50][R2.64], R120 ;  /* 0x000000780200a985 */ /* 0x0009e2000c101b32 */
[----:B------:R-:W-:Y:S02]  /*e7b0*/  @!P1 LEA R24, P6, R23, R8, 0x2 ;  /* 0x0000000817189211 */ /* 0x000fe400078c10ff */
        /* <DEDUP_REMOVED lines=8> */
[----:B----4-:R-:W-:-:S04]  /*e840*/  LEA R2, P0, R22, R8, 0x2 ;  /* 0x0000000816027211 */ /* 0x010fc800078010ff */
[----:B------:R-:W-:-:S05]  /*e850*/  LEA.HI.X R3, R22, R9, R38, 0x2, P0 ;  /* 0x0000000916037211 */ /* 0x000fca00000f1426 */
[----:B------:R3:W-:Y:S01]  /*e860*/  ST.E.64 desc[UR50][R2.64], R6 ;  /* 0x0000000602007985 */ /* 0x0007e2000c101b32 */
[----:B------:R-:W-:Y:S05]  /*e870*/  BRA `(.L_x_3307) ;  /* 0x0000000c00787947 */ /* 0x000fea0003800000 */
.L_x_3298:
        /* <DEDUP_REMOVED lines=22> */
[----:B0-----:R-:W-:-:S05]  /*e9e0*/  VIADD R7, R7, 0xffffff80 ;  /* 0xffffff8007077836 */ /* 0x001fca0000000000 */
[----:B------:R-:W-:Y:S02]  /*e9f0*/  ISETP.GT.AND P0, PT, R7, 0x7f, PT ;  /* 0x0000007f0700780c */ /* 0x000fe40003f04270 */
[----:B--2---:R-:W-:-:S13]  /*ea00*/  @P1 R2UR UR4, R6 ;  /* 0x00000000060412ca */ /* 0x004fda00000e0000 */
[----:B------:R-:W-:Y:S01]  /*ea10*/  USHF.R.S32.HI UR16, URZ, 0x1f, UR4 ;  /* 0x0000001f3f107899 */ /* 0x000fe20008011404 */
[----:B-1----:R-:W-:Y:S11]  /*ea20*/  @P2 BRA `(.L_x_3310) ;  /* 0x0000000000102947 */ /* 0x002ff60003800000 */
[----:B------:R-:W-:Y:S05]  /*ea30*/  @!P1 BRA `(.L_x_3310) ;  /* 0x00000000000c9947 */ /* 0x000fea0003800000 */
[----:B------:R-:W2:Y:S04]  /*ea40*/  LDG.E R5, desc[UR50][R2.64] ;  /* 0x0000003202057981 */ /* 0x000ea8000c1e1900 */
[----:B-----5:R-:W2:Y:S02]  /*ea50*/  LDG.E R0, desc[UR50][R2.64+0x4] ;  /* 0x0000043202007981 */ /* 0x020ea4000c1e1900 */
[----:B--2---:R-:W-:-:S07]  /*ea60*/  IMAD.IADD R0, R0, 0x1, -R5 ;  /* 0x0000000100007824 */ /* 0x004fce00078e0a05 */
.L_x_3310:
[----:B------:R-:W-:Y:S01]  /*ea70*/  USEL UR36, UR36, URZ, !UP0 ;  /* 0x0000003f24247287 */ /* 0x000fe2000c000000 */
[----:B------:R-:W-:Y:S01]  /*ea80*/  BSSY B1, `(.L_x_3311) ;  /* 0x0000039000017945 */ /* 0x000fe20003800000 */
[----:B------:R-:W-:-:S03]  /*ea90*/  USEL UR37, UR37, URZ, !UP0 ;  /* 0x0000003f25257287 */ /* 0x000fc6000c000000 */
[----:B------:R-:W-:Y:S09]  /*eaa0*/  @P0 BRA `(.L_x_3312) ;  /* 0x0000000000d80947 */ /* 0x000ff20003800000 */
[----:B------:R-:W0:Y:S01]  /*eab0*/  S2R R3, SR_TID.X ;  /* 0x0000000000037919 */ /* 0x000e220000002100 */
[----:B------:R-:W1:Y:S01]  /*eac0*/  LDC R9, c[0x0][0xbe8] ;  /* 0x0002fa00ff097b82 */ /* 0x000e620000000800 */
[----:B------:R-:W-:-:S04]  /*ead0*/  IMAD.U32 R2, RZ, RZ, UR42 ;  /* 0x0000002aff027e24 */ /* 0x000fc8000f8e00ff */
[----:B0-----:R-:W-:Y:S02]  /*eae0*/  IMAD R2, R2, 0x80, R3 ;  /* 0x0000008002027824 */ /* 0x001fe400078e0203 */
[----:B-1---5:R-:W-:Y:S02]  /*eaf0*/  IMAD R3, R0, R9, RZ ;  /* 0x0000000900037224 */ /* 0x022fe400078e02ff */
[----:B------:R-:W-:-:S05]  /*eb00*/  VIADD R4, R2, 0xffffff80 ;  /* 0xffffff8002047836 */ /* 0x000fca0000000000 */
        /* <DEDUP_REMOVED lines=48> */
.L_x_3312:
[----:B------:R-:W-:Y:S05]  /*ee10*/  BSYNC B1 ;  /* 0x0000000000017941 */ /* 0x000fea0003800000 */
.L_x_3311:
[----:B------:R-:W-:-:S06]  /*ee20*/  UISETP.GT.AND UP0, UPT, UR44, 0x1, UPT ;  /* 0x000000012c00788c */ /* 0x000fcc000bf04270 */
[----:B------:R-:W-:-:S13]  /*ee30*/  PLOP3.LUT P0, PT, PT, PT, UP0, 0x80, 0x0 ;  /* 0x000000000000781c */ /* 0x000fda0003f0f008 */
[----:B------:R-:W-:Y:S05]  /*ee40*/  @P0 BRA `(.L_x_3307) ;  /* 0x0000000800040947 */ /* 0x000fea0003800000 */
[----:B------:R-:W1:Y:S01]  /*ee50*/  LDC R11, c[0x0][0xbe8] ;  /* 0x0002fa00ff0b7b82 */ /* 0x000e620000000800 */
[----:B------:R-:W-:Y:S01]  /*ee60*/  ULDC.64 UR12, c[0x0][0xaa0] ;  /* 0x0002a800000c7ab9 */ /* 0x000fe20000000a00 */
[--C-:B------:R-:W-:Y:S01]  /*ee70*/  IMAD R2, R16, 0x20, R237.reuse ;  /* 0x0000002010027824 */ /* 0x100fe200078e02ed */
[----:B------:R-:W-:Y:S01]  /*ee80*/  UIMAD UR10, UR16, UR12, URZ ;  /* 0x0000000c100a72a4 */ /* 0x000fe2000f8e023f */
[----:B0-----:R-:W-:Y:S01]  /*ee90*/  IMAD.U32 R5, RZ, RZ, UR42 ;  /* 0x0000002aff057e24 */ /* 0x001fe2000f8e00ff */
[----:B------:R-:W-:Y:S01]  /*eea0*/  UIMAD.WIDE.U32 UR8, UR4, UR12, URZ ;  /* 0x0000000c040872a5 */ /* 0x000fe2000f8e003f */
[----:B------:R-:W-:Y:S01]  /*eeb0*/  IMAD.U32 R8, RZ, RZ, UR42 ;  /* 0x0000002aff087e24 */ /* 0x000fe2000f8e00ff */
[----:B------:R-:W-:Y:S01]  /*eec0*/  UIMAD UR10, UR4, UR13, UR10 ;  /* 0x0000000d040a72a4 */ /* 0x000fe2000f8e020a */
[----:B------:R-:W-:Y:S01]  /*eed0*/  IMAD R6, R5, 0x80, R2 ;  /* 0x0000008005067824 */ /* 0x000fe200078e0202 */
[----:B------:R-:W-:Y:S01]  /*eee0*/  BSSY B1, `(.L_x_3313) ;  /* 0x0000041000017945 */ /* 0x000fe20003800000 */
[----:B------:R-:W-:Y:S01]  /*eef0*/  IMAD R8, R8, 0x80, R237 ;  /* 0x0000008008087824 */ /* 0x000fe200078e02ed */
[----:B------:R-:W-:Y:S01]  /*ef00*/  UIADD3 UR9, UR9, UR10, URZ ;  /* 0x0000000a09097290 */ /* 0x000fe2000fffe03f */
[----:B------:R-:W-:-:S02]  /*ef10*/  IMAD.MOV.U32 R5, RZ, RZ, R6 ;  /* 0x000000ffff057224 */ /* 0x000fc400078e0006 */
[----:B------:R-:W-:Y:S02]  /*ef20*/  ULDC.64 UR10, c[0x0][0xae8] ;  /* 0x0002ba00000a7ab9 */ /* 0x000fe40000000a00 */
[----:B------:R-:W-:-:S04]  /*ef30*/  UIMAD.WIDE.U32 UR8, UR39, UR10, UR8 ;  /* 0x0000000a270872a5 */ /* 0x000fc8000f8e0008 */
[----:B------:R-:W-:-:S03]  /*ef40*/  UIMAD UR9, UR39, UR11, UR9 ;  /* 0x0000000b270972a4 */ /* 0x000fc6000f8e0209 */
[----:B------:R-:W-:Y:S01]  /*ef50*/  ULDC.64 UR10, c[0x0][0xaf0] ;  /* 0x0002bc00000a7ab9 */ /* 0x000fe20000000a00 */
[----:B-1----:R-:W-:Y:S01]  /*ef60*/  ISETP.NE.AND P0, PT, R11, 0x1, PT ;  /* 0x000000010b00780c */ /* 0x002fe20003f05270 */
[----:B------:R-:W-:-:S04]  /*ef70*/  UIMAD UR37, UR37, UR10, URZ ;  /* 0x0000000a252572a4 */ /* 0x000fc8000f8e023f */
[----:B------:R-:W-:Y:S02]  /*ef80*/  UIMAD UR4, UR36, UR11, UR37 ;  /* 0x0000000b240472a4 */ /* 0x000fe4000f8e0225 */
[----:B------:R-:W-:-:S03]  /*ef90*/  UIMAD.WIDE.U32 UR36, UR36, UR10, UR8 ;  /* 0x0000000a242472a5 */ /* 0x000fc6000f8e0008 */
[----:B------:R-:W-:Y:S01]  /*efa0*/  ULDC.64 UR8, c[0x0][0xae0] ;  /* 0x0002b80000087ab9 */ /* 0x000fe20000000a00 */
[----:B------:R-:W-:Y:S02]  /*efb0*/  UIADD3 UR4, UR37, UR4, URZ ;  /* 0x0000000425047290 */ /* 0x000fe4000fffe03f */
[----:B------:R-:W0:Y:S08]  /*efc0*/  @P0 LDC R3, c[0x0][0xbec] ;  /* 0x0002fb00ff030b82 */ /* 0x000e300000000800 */
[----:B------:R-:W1:Y:S01]  /*efd0*/  @P0 LDC R7, c[0x0][0xbf0] ;  /* 0x0002fc00ff070b82 */ /* 0x000e620000000800 */
[----:B0-----:R-:W-:-:S04]  /*efe0*/  @P0 IMAD.HI.U32 R2, R6, R3, RZ ;  /* 0x0000000306020227 */ /* 0x001fc800078e00ff */
[----:B------:R-:W-:Y:S02]  /*eff0*/  IMAD.U32 R3, RZ, RZ, UR37 ;  /* 0x00000025ff037e24 */ /* 0x000fe4000f8e00ff */
[----:B------:R-:W-:Y:S01]  /*f000*/  IMAD.U32 R3, RZ, RZ, UR4 ;  /* 0x00000004ff037e24 */ /* 0x000fe2000f8e00ff */
[----:B-1----:R-:W-:-:S04]  /*f010*/  @P0 SHF.R.U32.HI R5, RZ, R7, R2 ;  /* 0x00000007ff050219 */ /* 0x002fc80000011602 */
[--C-:B------:R-:W-:Y:S01]  /*f020*/  SHF.R.S32.HI R2, RZ, 0x1f, R5.reuse ;  /* 0x0000001fff027819 */ /* 0x100fe20000011405 */
[----:B------:R-:W-:-:S04]  /*f030*/  IMAD.MOV R7, RZ, RZ, -R5 ;  /* 0x000000ffff077224 */ /* 0x000fc800078e0a05 */
[----:B------:R-:W-:Y:S02]  /*f040*/  IMAD R4, R2, UR8, RZ ;  /* 0x0000000802047c24 */ /* 0x000fe4000f8e02ff */
[----:B------:R-:W-:Y:S02]  /*f050*/  IMAD R7, R11, R7, R6 ;  /* 0x000000070b077224 */ /* 0x000fe400078e0206 */
[----:B------:R-:W-:Y:S02]  /*f060*/  IMAD.U32 R2, RZ, RZ, UR36 ;  /* 0x00000024ff027e24 */ /* 0x000fe4000f8e00ff */
[C---:B------:R-:W-:Y:S01]  /*f070*/  IMAD R9, R5.reuse, UR9, R4 ;  /* 0x0000000905097c24 */ /* 0x040fe2000f8e0204 */
[----:B------:R-:W-:Y:S01]  /*f080*/  SHF.R.S32.HI R4, RZ, 0x1f, R7 ;  /* 0x0000001fff047819 */ /* 0x000fe20000011407 */
[----:B------:R-:W-:Y:S01]  /*f090*/  IMAD.WIDE.U32 R2, R5, UR8, R2 ;  /* 0x0000000805027c25 */ /* 0x000fe2000f8e0002 */
[----:B------:R-:W-:-:S03]  /*f0a0*/  ULDC.64 UR8, c[0x0][0xad8] ;  /* 0x0002b60000087ab9 */ /* 0x000fc60000000a00 */
[----:B------:R-:W-:Y:S02]  /*f0b0*/  IMAD.IADD R3, R3, 0x1, R9 ;  /* 0x0000000103037824 */ /* 0x000fe400078e0209 */
[----:B------:R-:W-:Y:S02]  /*f0c0*/  IMAD R6, R4, UR8, RZ ;  /* 0x0000000804067c24 */ /* 0x000fe4000f8e02ff */
[----:B-----5:R-:W-:Y:S02]  /*f0d0*/  IMAD R11, R0, R11, RZ ;  /* 0x0000000b000b7224 */ /* 0x020fe400078e02ff */
[C---:B------:R-:W-:Y:S02]  /*f0e0*/  VIADD R4, R8.reuse, 0x40 ;  /* 0x0000004008047836 */ /* 0x040fe40000000000 */
[C---:B------:R-:W-:Y:S01]  /*f0f0*/  IMAD R5, R7.reuse, UR9, R6 ;  /* 0x0000000907057c24 */ /* 0x040fe2000f8e0206 */
[-C--:B------:R-:W-:Y:S01]  /*f100*/  ISETP.GE.AND P2, PT, R8, R11.reuse, PT ;  /* 0x0000000b0800720c */ /* 0x080fe20003f46270 */
[----:B------:R-:W-:Y:S01]  /*f110*/  IMAD.WIDE.U32 R2, R7, UR8, R2 ;  /* 0x0000000807027c25 */ /* 0x000fe2000f8e0002 */
[----:B------:R-:W-:Y:S01]  /*f120*/  ULDC.64 UR8, c[0x0][0xa80] ;  /* 0x0002a00000087ab9 */ /* 0x000fe20000000a00 */
[----:B------:R-:W-:-:S02]  /*f130*/  ISETP.GE.AND P1, PT, R4, R11, PT ;  /* 0x0000000b0400720c */ /* 0x000fc40003f26270 */
[----:B------:R-:W-:Y:S01]  /*f140*/  IMAD.IADD R3, R3, 0x1, R5 ;  /* 0x0000000103037824 */ /* 0x000fe200078e0205 */
[----:B------:R-:W-:Y:S01]  /*f150*/  LEA R4, P3, R2, UR8, 0x1 ;  /* 0x0000000802047c11 */ /* 0x000fe2000f8608ff */
[----:B------:R-:W-:Y:S02]  /*f160*/  VIADD R0, R8, 0x20 ;  /* 0x0000002008007836 */ /* 0x000fe40000000000 */
[----:B------:R-:W-:Y:S01]  /*f170*/  IMAD.SHL.U32 R7, R16, 0x8, RZ ;  /* 0x0000000810077824 */ /* 0x000fe200078e00ff */
[----:B------:R-:W-:Y:S02]  /*f180*/  LEA.HI.X R5, R2, UR9, R3, 0x1, P3 ;  /* 0x0000000902057c11 */ /* 0x000fe400098f0c03 */
[----:B------:R-:W-:Y:S01]  /*f190*/  ISETP.GE.AND P0, PT, R0, R11, PT ;  /* 0x0000000b0000720c */ /* 0x000fe20003f06270 */
[C---:B------:R-:W-:Y:S01]  /*f1a0*/  VIADD R9, R7.reuse, 0x40 ;  /* 0x0000004007097836 */ /* 0x040fe20000000000 */
[----:B------:R0:W1:Y:S01]  /*f1b0*/  SHFL.IDX PT, R2, R4, RZ, 0x181f ;  /* 0x00181fff04027589 */ /* 0x00006200000e0000 */
[----:B------:R-:W-:Y:S01]  /*f1c0*/  VIADD R13, R7, 0x80 ;  /* 0x00000080070d7836 */ /* 0x000fe20000000000 */
[----:B------:R-:W-:-:S02]  /*f1d0*/  SHF.R.S32.HI R6, RZ, 0x1f, R7 ;  /* 0x0000001fff067819 */ /* 0x000fc40000011407 */
[----:B------:R0:W2:Y:S01]  /*f1e0*/  SHFL.IDX PT, R0, R5, RZ, 0x181f ;  /* 0x00181fff05007589 */ /* 0x0000a200000e0000 */
        /* <DEDUP_REMOVED lines=12> */
[----:B------:R3:W-:Y:S01]  /*f2b0*/  @!P4 ST.E.128 desc[UR50][R14.64], RZ ;  /* 0x000000ff0e00c985 */ /* 0x0007e2000c101d32 */
[----:B------:R-:W-:-:S03]  /*f2c0*/  @!P2 LEA.HI.X R3, R13, R0, R12, 0x1, P6 ;  /* 0x000000000d03a211 */ /* 0x000fc600030f0c0c */
[----:B------:R3:W-:Y:S04]  /*f2d0*/  @!P3 ST.E.128 desc[UR50][R20.64], RZ ;  /* 0x000000ff1400b985 */ /* 0x0007e8000c101d32 */
[----:B------:R3:W-:Y:S02]  /*f2e0*/  @!P2 ST.E.128 desc[UR50][R2.64], RZ ;  /* 0x000000ff0200a985 */ /* 0x0007e4000c101d32 */
.L_x_3314:
[----:B------:R-:W-:Y:S05]  /*f2f0*/  BSYNC B1 ;  /* 0x0000000000017941 */ /* 0x000fea0003800000 */
.L_x_3313:
[----:B--2---:R2:W4:Y:S01]  /*f300*/  SHFL.IDX PT, R0, R5, 0x1, 0x181f ;  /* 0x00381f0005007f89 */ /* 0x00452200000e0000 */
[----:B------:R-:W-:Y:S03]  /*f310*/  BSSY B1, `(.L_x_3315) ;  /* 0x0000010000017945 */ /* 0x000fe60003800000 */
[----:B-1-3--:R2:W1:Y:S01]  /*f320*/  SHFL.IDX PT, R2, R4, 0x1, 0x181f ;  /* 0x00381f0004027f89 */ /* 0x00a46200000e0000 */
[----:B------:R-:W-:Y:S05]  /*f330*/  @P0 BRA `(.L_x_3316) ;  /* 0x0000000000340947 */ /* 0x000fea0003800000 */
[----:B------:R-:W-:Y:S02]  /*f340*/  ULDC UR4, c[0x0][0xac8] ;  /* 0x0002b20000047ab9 */ /* 0x000fe40000000800 */
[----:B------:R-:W-:Y:S02]  /*f350*/  ISETP.GE.AND P4, PT, R7, UR4, PT ;  /* 0x0000000407007c0c */ /* 0x000fe4000bf86270 */
[----:B------:R-:W-:Y:S02]  /*f360*/  ISETP.GE.AND P5, PT, R9, UR4, PT ;  /* 0x0000000409007c0c */ /* 0x000fe4000bfa6270 */
[----:B------:R-:W-:-:S09]  /*f370*/  ISETP.GE.AND P6, PT, R13, UR4, PT ;  /* 0x000000040d007c0c */ /* 0x000fd2000bfc6270 */
[-C--:B-1----:R-:W-:Y:S02]  /*f380*/  @!P4 LEA R14, P0, R7, R2.reuse, 0x1 ;  /* 0x00000002070ec211 */ /* 0x082fe400078008ff */
[-C--:B------:R-:W-:Y:S02]  /*f390*/  @!P5 LEA R20, P2, R9, R2.reuse, 0x1 ;  /* 0x000000020914d211 */ /* 0x080fe400078408ff */
[----:B------:R-:W-:Y:S02]  /*f3a0*/  @!P6 LEA R2, P3, R13, R2, 0x1 ;  /* 0x000000020d02e211 */ /* 0x000fe400078608ff */
[-C--:B----4-:R-:W-:Y:S02]  /*f3b0*/  @!P4 LEA.HI.X R15, R7, R0.reuse, R6, 0x1, P0 ;  /* 0x00000000070fc211 */ /* 0x090fe400000f0c06 */
[-C--:B------:R-:W-:Y:S02]  /*f3c0*/  @!P5 LEA.HI.X R21, R9, R0.reuse, R10, 0x1, P2 ;  /* 0x000000000915d211 */ /* 0x080fe400010f0c0a */
[----:B------:R-:W-:Y:S01]  /*f3d0*/  @!P6 LEA.HI.X R3, R13, R0, R12, 0x1, P3 ;  /* 0x000000000d03e211 */ /* 0x000fe200018f0c0c */
[----:B------:R3:W-:Y:S04]  /*f3e0*/  @!P4 ST.E.128 desc[UR50][R14.64], RZ ;  /* 0x000000ff0e00c985 */ /* 0x0007e8000c101d32 */
[----:B------:R3:W-:Y:S04]  /*f3f0*/  @!P5 ST.E.128 desc[UR50][R20.64], RZ ;  /* 0x000000ff1400d985 */ /* 0x0007e8000c101d32 */
[----:B------:R3:W-:Y:S02]  /*f400*/  @!P6 ST.E.128 desc[UR50][R2.64], RZ ;  /* 0x000000ff0200e985 */ /* 0x0007e4000c101d32 */
.L_x_3316:
[----:B------:R-:W-:Y:S05]  /*f410*/  BSYNC B1 ;  /* 0x0000000000017941 */ /* 0x000fea0003800000 */
.L_x_3315:
[----:B----4-:R4:W0:Y:S01]  /*f420*/  SHFL.IDX PT, R0, R5, 0x2, 0x181f ;  /* 0x00581f0005007f89 */ /* 0x01082200000e0000 */
        /* <DEDUP_REMOVED lines=10> */
[-C--:B0-----:R-:W-:Y:S02]  /*f4d0*/  @!P3 LEA.HI.X R15, R7, R0.reuse, R6, 0x1, P0 ;  /* 0x00000000070fb211 */ /* 0x081fe400000f0c06 */
[-C--:B------:R-:W-:Y:S02]  /*f4e0*/  @!P4 LEA.HI.X R21, R9, R0.reuse, R10, 0x1, P1 ;  /* 0x000000000915c211 */ /* 0x080fe400008f0c0a */
[----:B------:R-:W-:Y:S01]  /*f4f0*/  @!P5 LEA.HI.X R3, R13, R0, R12, 0x1, P2 ;  /* 0x000000000d03d211 */ /* 0x000fe200010f0c0c */
[----:B------:R3:W-:Y:S04]  /*f500*/  @!P3 ST.E.128 desc[UR50][R14.64], RZ ;  /* 0x000000ff0e00b985 */ /* 0x0007e8000c101d32 */
[----:B------:R3:W-:Y:S04]  /*f510*/  @!P4 ST.E.128 desc[UR50][R20.64], RZ ;  /* 0x000000ff1400c985 */ /* 0x0007e8000c101d32 */
[----:B------:R3:W-:Y:S02]  /*f520*/  @!P5 ST.E.128 desc[UR50][R2.64], RZ ;  /* 0x000000ff0200d985 */ /* 0x0007e4000c101d32 */
.L_x_3318:
[----:B------:R-:W-:Y:S05]  /*f530*/  BSYNC B1 ;  /* 0x0000000000017941 */ /* 0x000fea0003800000 */
.L_x_3317:
[----:B0-----:R-:W-:Y:S01]  /*f540*/  VIADD R0, R8, 0x60 ;  /* 0x0000006008007836 */ /* 0x001fe20000000000 */
[----:B--2-4-:R-:W0:Y:S04]  /*f550*/  SHFL.IDX PT, R5, R5, 0x3, 0x181f ;  /* 0x00781f0005057f89 */ /* 0x014e2800000e0000 */
[----:B------:R-:W-:Y:S01]  /*f560*/  ISETP.GE.AND P0, PT, R0, R11, PT ;  /* 0x0000000b0000720c */ /* 0x000fe20003f06270 */
[----:B-1-3--:R1:W2:-:S12]  /*f570*/  SHFL.IDX PT, R2, R4, 0x3, 0x181f ;  /* 0x00781f0004027f89 */ /* 0x00a29800000e0000 */
[----:B-1----:R-:W-:Y:S05]  /*f580*/  @P0 BRA `(.L_x_3307) ;  /* 0x0000000000340947 */ /* 0x002fea0003800000 */
        /* <DEDUP_REMOVED lines=13> */
.L_x_3307:
[----:B------:R-:W-:Y:S05]  /*f660*/  BSYNC B0 ;  /* 0x0000000000007941 */ /* 0x000fea0003800000 */
.L_x_3297:
[----:B------:R-:W-:Y:S02]  /*f670*/  ULDC UR4, c[0x0][0xc3c] ;  /* 0x00030f0000047ab9 */ /* 0x000fe40000000800 */
[----:B------:R-:W-:-:S06]  /*f680*/  UISETP.GE.AND UP0, UPT, UR7, UR4, UPT ;  /* 0x000000040700728c */ /* 0x000fcc000bf06270 */
[----:B------:R-:W-:-:S13]  /*f690*/  PLOP3.LUT P0, PT, PT, PT, UP0, 0x80, 0x0 ;  /* 0x000000000000781c */ /* 0x000fda0003f0f008 */
[----:B------:R-:W-:Y:S05]  /*f6a0*/  @!P0 BRA `(.L_x_3319) ;  /* 0xffffff1800788947 */ /* 0x000fea000383ffff */
[----:B------:R-:W-:Y:S05]  /*f6b0*/  EXIT ;  /* 0x000000000000794d */ /* 0x000fea0003800000 */
.L_x_3270:
        /* <DEDUP_REMOVED lines=22> */
.L_x_3320:
        /* <DEDUP_REMOVED lines=44> */
.L_x_3324:
        /* <DEDUP_REMOVED lines=38> */
.L_x_3322:
        /* <DEDUP_REMOVED lines=20> */
.L_x_3325:
        /* <DEDUP_REMOVED lines=56> */
.L_x_3323:
[----:B------:R1:W-:Y:S04]  /*10200*/  STL [R1+0x20], R7 ;  /* 0x0000200701007387 */ /* 0x0003e80000100800 */
[----:B------:R1:W-:Y:S04]  /*10210*/  STL [R1+0x24], RZ ;  /* 0x000024ff01007387 */ /* 0x0003e80000100800 */
[----:B------:R1:W-:Y:S02]  /*10220*/  STL [R1+0x28], RZ ;  /* 0x000028ff01007387 */ /* 0x0003e40000100800 */
.L_x_3326:
        /* <DEDUP_REMOVED lines=11> */
.L_x_3321:
        /* <DEDUP_REMOVED lines=8> */
[----:B------:R-:W0:Y:S01]  /*10360*/  S2R R10, SR_TID.X ;  /* 0x00000000000a7919 */ /* 0x000e220000002100 */
        /* <DEDUP_REMOVED lines=8> */
[----:B0-----:R-:W-:Y:S01]  /*103f0*/  SHF.R.U32.HI R0, RZ, 0x1, R10 ;  /* 0x00000001ff007819 */ /* 0x001fe2000001160a */
[C---:B-1----:R-:W-:Y:S01]  /*10400*/  IMAD.SHL.U32 R4, R10.reuse, 0x40, RZ ;  /* 0x000000400a047824 */ /* 0x042fe200078e00ff */
[C---:B------:R-:W-:Y:S01]  /*10410*/  LOP3.LUT R9, R10.reuse, 0x7f, RZ, 0xc0, !PT ;  /* 0x0000007f0a097812 */ /* 0x040fe200078ec0ff */
[----:B------:R-:W-:-:S03]  /*10420*/  IMAD.SHL.U32 R5, R10, 0x2, RZ ;  /* 0x000000020a057824 */ /* 0x000fc600078e00ff */
[----:B------:R-:W-:-:S04]  /*10430*/  LOP3.LUT R3, R4, 0x180, RZ, 0xc0, !PT ;  /* 0x0000018004037812 */ /* 0x000fc800078ec0ff */
[----:B------:R-:W-:Y:S01]  /*10440*/  LOP3.LUT R3, R3, 0x30, R0, 0xf8, !PT ;  /* 0x0000003003037812 */ /* 0x000fe200078ef800 */
[----:B------:R-:W-:-:S05]  /*10450*/  IMAD.SHL.U32 R0, R10, 0x10, RZ ;  /* 0x000000100a007824 */ /* 0x000fca00078e00ff */
[----:B------:R-:W-:-:S04]  /*10460*/  LOP3.LUT R2, R0, 0x1b0, RZ, 0xc0, !PT ;  /* 0x000001b000027812 */ /* 0x000fc800078ec0ff */
[----:B------:R-:W-:Y:S01]  /*10470*/  LOP3.LUT R6, R2, 0x30, R5, 0x78, !PT ;  /* 0x0000003002067812 */ /* 0x000fe200078e7805 */
[----:B------:R-:W-:-:S05]  /*10480*/  IMAD.SHL.U32 R2, R9, 0x10, RZ ;  /* 0x0000001009027824 */ /* 0x000fca00078e00ff */
[----:B------:R-:W-:Y:S01]  /*10490*/  LOP3.LUT R7, R2, 0x600, RZ, 0xc0, !PT ;  /* 0x0000060002077812 */ /* 0x000fe200078ec0ff */
[----:B------:R-:W-:-:S05]  /*104a0*/  IMAD.SHL.U32 R2, R10, 0x8, RZ ;  /* 0x000000080a027824 */ /* 0x000fca00078e00ff */
[----:B------:R-:W-:Y:S02]  /*104b0*/  LOP3.LUT R5, R3, 0x30, R2, 0x78, !PT ;  /* 0x0000003003057812 */ /* 0x000fe400078e7802 */
[----:B------:R-:W-:Y:S02]  /*104c0*/  LOP3.LUT R3, R7, 0x40, R0, 0xf8, !PT ;  /* 0x0000004007037812 */ /* 0x000fe400078ef800 */
[----:B------:R-:W-:Y:S02]  /*104d0*/  LOP3.LUT R4, R5, 0x640, R4, 0xf8, !PT ;  /* 0x0000064005047812 */ /* 0x000fe400078ef804 */
[----:B------:R-:W-:Y:S01]  /*104e0*/  LOP3.LUT R2, R3, R6, RZ, 0xfc, !PT ;  /* 0x0000000603027212 */ /* 0x000fe200078efcff */
[----:B------:R-:W-:Y:S01]  /*104f0*/  IMAD.SHL.U32 R3, R10, 0x20, RZ ;  /* 0x000000200a037824 */ /* 0x000fe200078e00ff */
[----:B------:R-:W-:Y:S01]  /*10500*/  LOP3.LUT R0, R0, 0x30, RZ, 0xc0, !PT ;  /* 0x0000003000007812 */ /* 0x000fe200078ec0ff */
[----:B------:R0:W-:Y:S03]  /*10510*/  STL [R1], R4 ;  /* 0x0000000401007387 */ /* 0x0001e60000100800 */
[----:B------:R-:W-:Y:S01]  /*10520*/  LOP3.LUT R8, R7, 0x60, R3, 0xf8, !PT ;  /* 0x0000006007087812 */ /* 0x000fe200078ef803 */
[----:B------:R-:W-:Y:S01]  /*10530*/  IMAD.SHL.U32 R7, R10, 0x4, RZ ;  /* 0x000000040a077824 */ /* 0x000fe200078e00ff */
[----:B------:R-:W-:-:S02]  /*10540*/  LOP3.LUT R6, R3, 0x80, RZ, 0xc0, !PT ;  /* 0x0000008003067812 */ /* 0x000fc400078ec0ff */
[----:B------:R-:W-:Y:S02]  /*10550*/  LOP3.LUT R19, R8, 0x100, R3, 0xf8, !PT ;  /* 0x0000010008137812 */ /* 0x000fe400078ef803 */
[----:B------:R-:W-:Y:S02]  /*10560*/  LOP3.LUT R6, R6, 0x10, R10, 0xf8, !PT ;  /* 0x0000001006067812 */ /* 0x000fe400078ef80a */
[----:B0-----:R-:W-:Y:S02]  /*10570*/  SHF.R.U32.HI R4, RZ, 0x2, R9 ;  /* 0x00000002ff047819 */ /* 0x001fe40000011609 */
[----:B------:R-:W-:Y:S02]  /*10580*/  LOP3.LUT R6, R6, 0x10, R7, 0x78, !PT ;  /* 0x0000001006067812 */ /* 0x000fe400078e7807 */
[----:B------:R-:W-:Y:S01]  /*10590*/  LOP3.LUT R4, R4, 0x60, R3, 0xf8, !PT ;  /* 0x0000006004047812 */ /* 0x000fe200078ef803 */
[----:B------:R-:W-:Y:S01]  /*105a0*/  IMAD.IADD R3, R17, 0x1, R2 ;  /* 0x0000000111037824 */ /* 0x000fe200078e0202 */
[----:B------:R-:W-:Y:S01]  /*105b0*/  LOP3.LUT R19, R19, R6, RZ, 0xfc, !PT ;  /* 0x0000000613137212 */ /* 0x000fe200078efcff */
[----:B------:R-:W-:-:S03]  /*105c0*/  IMAD.MOV.U32 R2, RZ, RZ, 0x1 ;  /* 0x00000001ff027424 */ /* 0x000fc600078e00ff */
[----:B------:R-:W-:Y:S04]  /*105d0*/  STL [R1+0x30], R3 ;  /* 0x0000300301007387 */ /* 0x000fe80000100800 */
[----:B------:R-:W-:Y:S04]  /*105e0*/  STL [R1+0x34], RZ ;  /* 0x000034ff01007387 */ /* 0x000fe80000100800 */
[----:B------:R0:W-:Y:S04]  /*105f0*/  STL [R1+0xc], R2 ;  /* 0x00000c0201007387 */ /* 0x0001e80000100800 */
[----:B------:R1:W-:Y:S01]  /*10600*/  STL [R1+0x4], RZ ;  /* 0x000004ff01007387 */ /* 0x0003e20000100800 */
[----:B0-----:R-:W-:-:S02]  /*10610*/  LOP3.LUT R2, R0, 0x40, RZ, 0xfc, !PT ;  /* 0x0000004000027812 */ /* 0x001fc400078efcff */
[----:B-1----:R-:W-:-:S07]  /*10620*/  LOP3.LUT R0, R0, 0x80, RZ, 0xfc, !PT ;  /* 0x0000008000007812 */ /* 0x002fce00078efcff */
.L_x_3399:
[----:B------:R-:W-:Y:S01]  /*10630*/  ULDC.64 UR4, c[0x0][0xc88] ;  /* 0x0003220000047ab9 */ /* 0x000fe20000000a00 */
[----:B------:R-:W-:Y:S01]  /*10640*/  ULDC.64 UR6, c[0x0][0xa18] ;  /* 0x0002860000067ab9 */ /* 0x000fe20000000a00 */
[----:B------:R-:W-:Y:S01]  /*10650*/  UIMAD.WIDE UR4, UR43, 0x4, UR4 ;  /* 0x000000042b0478a5 */ /* 0x000fe2000f8e0204 */
[----:B01----:R-:W0:Y:S01]  /*10660*/  LDC.64 R4, c[0x0][0x418] ;  /* 0x00010600ff047b82 */ /* 0x003e220000000a00 */
[----:B------:R-:W2:Y:S04]  /*10670*/  LDL.LU R10, [R1+0x28] ;  /* 0x00002800010a7983 */ /* 0x000ea80000300800 */
[----:B------:R-:W-:Y:S02]  /*10680*/  IMAD.U32 R2, RZ, RZ, UR4 ;  /* 0x00000004ff027e24 */ /* 0x000fe4000f8e00ff */
[----:B------:R-:W-:Y:S01]  /*10690*/  IMAD.U32 R3, RZ, RZ, UR5 ;  /* 0x00000005ff037e24 */ /* 0x000fe2000f8e00ff */
[----:B------:R-:W-:Y:S01]  /*106a0*/  UISETP.NE.U32.AND UP0, UPT, UR6, URZ, UPT ;  /* 0x0000003f0600728c */ /* 0x000fe2000bf05070 */
[----:B------:R-:W1:Y:S01]  /*106b0*/  LDC R9, c[0x0][0x2f0] ;  /* 0x0000bc00ff097b82 */ /* 0x000e620000000800 */
[----:B------:R-:W-:Y:S01]  /*106c0*/  ULDC UR8, c[0x0][0x288] ;  /* 0x0000a20000087ab9 */ /* 0x000fe20000000800 */
[----:B------:R-:W-:Y:S01]  /*106d0*/  ULDC.64 UR4, c[0x0][0xa28] ;  /* 0x00028a0000047ab9 */ /* 0x000fe20000000a00 */
[----:B------:R-:W3:Y:S01]  /*106e0*/  LDG.E R2, desc[UR50][R2.64] ;  /* 0x0000003202027981 */ /* 0x000ee2000c1e1900 */
[----:B------:R-:W-:Y:S01]  /*106f0*/  UISETP.NE.AND.EX UP0, UPT, UR7, URZ, UPT, UP0 ;  /* 0x0000003f0700728c */ /* 0x000fe2000bf05300 */
[----:B------:R-:W-:Y:S01]  /*10700*/  IMAD.U32 R0, RZ, RZ, UR8 ;  /* 0x00000008ff007e24 */ /* 0x000fe2000f8e00ff */
[----:B------:R-:W-:Y:S01]  /*10710*/  UISETP.NE.U32.AND UP1, UPT, UR4, URZ, UPT ;  /* 0x0000003f0400728c */ /* 0x000fe2000bf25070 */
[----:B------:R-:W-:-:S03]  /*10720*/  ULDC.64 UR8, c[0x0][0xa08] ;  /* 0x0002820000087ab9 */ /* 0x000fc60000000a00 */
[----:B------:R-:W-:Y:S01]  /*10730*/  PLOP3.LUT P3, PT, PT, PT, UP0, 0x80, 0x0 ;  /* 0x000000000000781c */ /* 0x000fe20003f6f008 */
[----:B------:R-:W-:Y:S01]  /*10740*/  UISETP.NE.AND.EX UP1, UPT, UR5, URZ, UPT, UP1 ;  /* 0x0000003f0500728c */ /* 0x000fe2000bf25310 */
[----:B---3--:R-:W-:-:S05]  /*10750*/  R2UR UR47, R2 ;  /* 0x00000000022f72ca */ /* 0x008fca00000e0000 */
[----:B------:R-:W-:-:S08]  /*10760*/  PLOP3.LUT P4, PT, PT, PT, UP1, 0x80, 0x0 ;  /* 0x000000000000781c */ /* 0x000fd00003f8f018 */
[----:B------:R-:W-:Y:S02]  /*10770*/  USHF.R.S32.HI UR46, URZ, 0x1f, UR47 ;  /* 0x0000001f3f2e7899 */ /* 0x000fe4000801142f */
[----:B------:R-:W-:Y:S02]  /*10780*/  USHF.L.U32 UR44, UR47, 0x2, URZ ;  /* 0x000000022f2c7899 */ /* 0x000fe4000800063f */
[----:B------:R-:W-:Y:S02]  /*10790*/  USHF.L.U64.HI UR45, UR47, 0x2, UR46 ;  /* 0x000000022f2d7899 */ /* 0x000fe4000801022e */
[----:B------:R-:W-:Y:S02]  /*107a0*/  @UP0 UIADD3 UR6, UP3, UR44, UR6, URZ ;  /* 0x000000062c060290 */ /* 0x000fe4000ff7e03f */
[----:B------:R-:W-:Y:S02]  /*107b0*/  @UP1 ULEA UR4, UP2, UR47, UR4, 0x2 ;  /* 0x000000042f041291 */ /* 0x000fe4000f84103f */
[----:B------:R-:W-:-:S02]  /*107c0*/  @UP0 UIADD3.X UR7, UR45, UR7, URZ, UP3, !UPT ;  /* 0x000000072d070290 */ /* 0x000fc40009ffe43f */
[----:B------:R-:W-:Y:S01]  /*107d0*/  IMAD.U32 R2, RZ, RZ, UR6 ;  /* 0x00000006ff027e24 */ /* 0x000fe2000f8e00ff */
[----:B------:R-:W-:-:S03]  /*107e0*/  @UP1 ULEA.HI.X UR5, UR47, UR5, UR46, 0x2, UP2 ;  /* 0x000000052f051291 */ /* 0x000fc600090f142e */
[----:B------:R-:W-:Y:S01]  /*107f0*/  IMAD.U32 R3, RZ, RZ, UR7 ;  /* 0x00000007ff037e24 */ /* 0x000fe2000f8e00ff */
[----:B------:R-:W-:-:S04]  /*10800*/  ULDC.64 UR6, c[0x0][0xa00] ;  /* 0x0002800000067ab9 */ /* 0x000fc80000000a00 */
[----:B------:R3:W4:Y:S01]  /*10810*/  @P3 LDG.E R0, desc[UR50][R2.64] ;  /* 0x0000003202003981 */ /* 0x000722000c1e1900 */
[----:B------:R-:W-:Y:S02]  /*10820*/  ISETP.NE.U32.AND P0, PT, RZ, UR6, PT ;  /* 0x00000006ff007c0c */ /* 0x000fe4000bf05070 */
[----:B------:R-:W-:Y:S02]  /*10830*/  ISETP.NE.U32.AND P2, PT, RZ, UR8, PT ;  /* 0x00000008ff007c0c */ /* 0x000fe4000bf45070 */
[----:B------:R-:W-:Y:S02]  /*10840*/  ISETP.NE.AND.EX P0, PT, RZ, UR7, PT, P0 ;  /* 0x00000007ff007c0c */ /* 0x000fe4000bf05300 */
[----:B0-----:R-:W-:Y:S01]  /*10850*/  ISETP.NE.U32.AND P1, PT, R4, RZ, PT ;  /* 0x000000ff0400720c */ /* 0x001fe20003f25070 */
[----:B---3--:R-:W-:Y:S01]  /*10860*/  IMAD.U32 R2, RZ, RZ, UR4 ;  /* 0x00000004ff027e24 */ /* 0x008fe2000f8e00ff */
[----:B------:R-:W-:Y:S01]  /*10870*/  UIADD3 UR4, UP0, UR44, UR6, URZ ;  /* 0x000000062c047290 */ /* 0x000fe2000ff1e03f */
[----:B------:R-:W-:Y:S01]  /*10880*/  IMAD.U32 R3, RZ, RZ, UR5 ;  /* 0x00000005ff037e24 */ /* 0x000fe2000f8e00ff */
[----:B------:R-:W-:Y:S01]  /*10890*/  UIADD3 UR6, UP1, UR44, UR8, URZ ;  /* 0x000000082c067290 */ /* 0x000fe2000ff3e03f */
[----:B------:R-:W-:Y:S01]  /*108a0*/  ISETP.NE.AND.EX P2, PT, RZ, UR9, PT, P2 ;  /* 0x00000009ff007c0c */ /* 0x000fe2000bf45320 */
[----:B------:R-:W-:-:S02]  /*108b0*/  UIADD3.X UR5, UR45, UR7, URZ, UP0, !UPT ;  /* 0x000000072d057290 */ /* 0x000fc400087fe43f */
[----:B------:R-:W-:Y:S02]  /*108c0*/  UIADD3.X UR7, UR45, UR9, URZ, UP1, !UPT ;  /* 0x000000092d077290 */ /* 0x000fe40008ffe43f */
[----:B------:R-:W-:-:S04]  /*108d0*/  IMAD.U32 R6, RZ, RZ, UR6 ;  /* 0x00000006ff067e24 */ /* 0x000fc8000f8e00ff */
[----:B------:R-:W-:-:S05]  /*108e0*/  IMAD.U32 R7, RZ, RZ, UR7 ;  /* 0x00000007ff077e24 */ /* 0x000fca000f8e00ff */
[----:B------:R-:W3:Y:S04]  /*108f0*/  @P2 LDG.E R8, desc[UR50][R6.64] ;  /* 0x0000003206082981 */ /* 0x000ee8000c1e1900 */
[----:B----4-:R0:W-:Y:S04]  /*10900*/  STL [R1+0x2c], R0 ;  /* 0x00002c0001007387 */ /* 0x0101e80000100800 */
[----:B0-----:R0:W4:Y:S02]  /*10910*/  @P4 LDG.E R0, desc[UR50][R2.64] ;  /* 0x0000003202004981 */ /* 0x001124000c1e1900 */
[----:B0-----:R-:W-:-:S02]  /*10920*/  IMAD.U32 R2, RZ, RZ, UR4 ;  /* 0x00000004ff027e24 */ /* 0x001fc4000f8e00ff */
[----:B------:R-:W-:-:S05]  /*10930*/  IMAD.U32 R3, RZ, RZ, UR5 ;  /* 0x00000005ff037e24 */ /* 0x000fca000f8e00ff */
[----:B------:R-:W5:Y:S01]  /*10940*/  @P0 LDG.E R4, desc[UR50][R2.64] ;  /* 0x0000003202040981 */ /* 0x000f62000c1e1900 */
[----:B------:R-:W-:Y:S02]  /*10950*/  ISETP.NE.AND.EX P1, PT, R5, RZ, PT, P1 ;  /* 0x000000ff0500720c */ /* 0x000fe40003f25310 */
[----:B------:R-:W0:Y:S01]  /*10960*/  LDC R5, c[0x0][0x424] ;  /* 0x00010900ff057b82 */ /* 0x000e220000000800 */
[----:B------:R-:W-:Y:S01]  /*10970*/  UMOV UR4, URZ ;  /* 0x0000003f00047c82 */ /* 0x000fe20008000000 */
[----:B------:R-:W-:Y:S01]  /*10980*/  UMOV UR48, URZ ;  /* 0x0000003f00307c82 */ /* 0x000fe20008000000 */
[----:B------:R-:W-:Y:S01]  /*10990*/  UMOV UR40, URZ ;  /* 0x0000003f00287c82 */ /* 0x000fe20008000000 */
[----:B---3--:R-:W-:Y:S02]  /*109a0*/  @P2 R2UR UR40, R8 ;  /* 0x00000000082822ca */ /* 0x008fe400000e0000 */
[----:B--2---:R-:W-:Y:S02]  /*109b0*/  R2UR UR36, R10 ;  /* 0x000000000a2472ca */ /* 0x004fe400000e0000 */
[----:B----4-:R-:W-:-:S02]  /*109c0*/  @P4 R2UR UR4, R0 ;  /* 0x00000000000442ca */ /* 0x010fc400000e0000 */
[----:B------:R-:W-:-:S04]  /*109d0*/  LOP3.LUT R0, R10, 0xff000000, RZ, 0xc0, !PT ;  /* 0xff0000000a007812 */ /* 0x000fc800078ec0ff */
[----:B------:R-:W-:Y:S02]  /*109e0*/  SHF.R.U32.HI R0, RZ, 0x8, R0 ;  /* 0x00000008ff007819 */ /* 0x000fe40000011600 */
[----:B-----5:R-:W-:Y:S02]  /*109f0*/  @P0 R2UR UR48, R4 ;  /* 0x00000000043002ca */ /* 0x020fe400000e0000 */
[----:B------:R-:W-:-:S04]  /*10a00*/  LOP3.LUT R4, R10, 0xff0000, RZ, 0xc0, !PT ;  /* 0x00ff00000a047812 */ /* 0x000fc800078ec0ff */
[----:B------:R-:W-:Y:S01]  /*10a10*/  LEA.HI R0, R4, R0, RZ, 0x10 ;  /* 0x0000000004007211 */ /* 0x000fe200078f80ff */
[----:B01----:R-:W-:Y:S08]  /*10a20*/  @P3 BRA `(.L_x_3328) ;  /* 0x0000000000143947 */ /* 0x003ff00003800000 */
[----:B------:R-:W-:Y:S05]  /*10a30*/  @!P0 BRA `(.L_x_3328) ;  /* 0x0000000000108947 */ /* 0x000fea0003800000 */
[----:B------:R-:W2:Y:S04]  /*10a40*/  LDG.E R4, desc[UR50][R2.64] ;  /* 0x0000003202047981 */ /* 0x000ea8000c1e1900 */
[----:B------:R-:W2:Y:S02]  /*10a50*/  LDG.E R2, desc[UR50][R2.64+0x4] ;  /* 0x0000043202027981 */ /* 0x000ea4000c1e1900 */
[----:B--2---:R-:W-:-:S05]  /*10a60*/  IMAD.IADD R2, R2, 0x1, -R4 ;  /* 0x0000000102027824 */ /* 0x004fca00078e0a04 */
[----:B------:R0:W-:Y:S02]  /*10a70*/  STL [R1+0x2c], R2 ;  /* 0x00002c0201007387 */ /* 0x0001e40000100800 */
.L_x_3328:
[----:B------:R-:W-:Y:S01]  /*10a80*/  IMAD.U32 R3, RZ, RZ, UR47 ;  /* 0x0000002fff037e24 */ /* 0x000fe2000f8e00ff */
[----:B------:R-:W-:Y:S01]  /*10a90*/  ULDC.64 UR6, c[0x0][0xa20] ;  /* 0x0002880000067ab9 */ /* 0x000fe20000000a00 */
[----:B------:R-:W-:Y:S01]  /*10aa0*/  SEL R5, R5, 0x1, P1 ;  /* 0x0000000105057807 */ /* 0x000fe20000800000 */
[----:B------:R-:W-:Y:S01]  /*10ab0*/  ULOP3.LUT UR36, UR36, 0xffff, URZ, 0xc0, !UPT ;  /* 0x0000ffff24247892 */ /* 0x000fe2000f8ec03f */
[----:B------:R-:W-:Y:S01]  /*10ac0*/  ISETP.NE.U32.AND P0, PT, RZ, UR6, PT ;  /* 0x00000006ff007c0c */ /* 0x000fe2000bf05070 */
[----:B------:R1:W-:Y:S01]  /*10ad0*/  STL [R1+0x10], R3 ;  /* 0x0000100301007387 */ /* 0x0003e20000100800 */
[----:B------:R-:W-:Y:S01]  /*10ae0*/  UIADD3 UR40, UR40, UR4, URZ ;  /* 0x0000000428287290 */ /* 0x000fe2000fffe03f */
[----:B0-----:R-:W-:Y:S01]  /*10af0*/  IMAD R2, R5, R9, RZ ;  /* 0x0000000905027224 */ /* 0x001fe200078e02ff */
[----:B------:R-:W-:-:S13]  /*10b00*/  ISETP.NE.AND.EX P0, PT, RZ, UR7, PT, P0 ;  /* 0x00000007ff007c0c */ /* 0x000fda000bf05300 */
[----:B-1----:R-:W-:Y:S05]  /*10b10*/  @!P0 BRA `(.L_x_3329) ;  /* 0x0000000000188947 */ /* 0x002fea0003800000 */
[----:B------:R-:W-:-:S04]  /*10b20*/  UIADD3 UR5, UP0, UR44, UR6, URZ ;  /* 0x000000062c057290 */ /* 0x000fc8000ff1e03f */
[----:B------:R-:W-:Y:S02]  /*10b30*/  UIADD3.X UR6, UR45, UR7, URZ, UP0, !UPT ;  /* 0x000000072d067290 */ /* 0x000fe400087fe43f */
[----:B------:R-:W-:-:S04]  /*10b40*/  IMAD.U32 R2, RZ, RZ, UR5 ;  /* 0x00000005ff027e24 */ /* 0x000fc8000f8e00ff */
[----:B------:R-:W-:-:S05]  /*10b50*/  IMAD.U32 R3, RZ, RZ, UR6 ;  /* 0x00000006ff037e24 */ /* 0x000fca000f8e00ff */
[----:B------:R0:W5:Y:S01]  /*10b60*/  LDG.E R2, desc[UR50][R2.64] ;  /* 0x0000003202027981 */ /* 0x000162000c1e1900 */
[----:B------:R-:W-:Y:S05]  /*10b70*/  BRA `(.L_x_3330) ;  /* 0x0000000000107947 */ /* 0x000fea0003800000 */
.L_x_3329:
[----:B------:R-:W-:Y:S05]  /*10b80*/  @!P2 BRA `(.L_x_3330) ;  /* 0x00000000000ca947 */ /* 0x000fea0003800000 */
[----:B------:R-:W2:Y:S04]  /*10b90*/  LDG.E R2, desc[UR50][R6.64] ;  /* 0x0000003206027981 */ /* 0x000ea8000c1e1900 */
[----:B------:R-:W2:Y:S02]  /*10ba0*/  LDG.E R6, desc[UR50][R6.64+0x4] ;  /* 0x0000043206067981 */ /* 0x000ea4000c1e1900 */
[----:B--2---:R-:W-:-:S07]  /*10bb0*/  IMAD.IADD R2, R6, 0x1, -R2 ;  /* 0x0000000106027824 */ /* 0x004fce00078e0a02 */
.L_x_3330:
[----:B-----5:R-:W-:-:S04]  /*10bc0*/  VIADD R2, R2, -UR4 ;  /* 0x8000000402027c36 */ /* 0x020fc80008000000 */
[C---:B0-----:R-:W-:Y:S01]  /*10bd0*/  VIADD R3, R2.reuse, 0x9f ;  /* 0x0000009f02037836 */ /* 0x041fe20000000000 */
[----:B------:R-:W-:Y:S01]  /*10be0*/  ISETP.GE.AND P0, PT, R2, 0x1, PT ;  /* 0x000000010200780c */ /* 0x000fe20003f06270 */
[----:B------:R-:W-:Y:S02]  /*10bf0*/  IMAD.MOV.U32 R2, RZ, RZ, RZ ;  /* 0x000000ffff027224 */ /* 0x000fe400078e00ff */
[----:B------:R-:W-:-:S05]  /*10c00*/  IMAD.HI R3, R3, 0x66666667, RZ ;  /* 0x6666666703037827 */ /* 0x000fca00078e02ff */
[----:B------:R-:W-:-:S04]  /*10c10*/  SHF.R.U32.HI R4, RZ, 0x1f, R3 ;  /* 0x0000001fff047819 */ /* 0x000fc80000011603 */
[----:B------:R-:W-:Y:S01]  /*10c20*/  LEA.HI.SX32 R4, R3, R4, 0x1a ;  /* 0x0000000403047211 */ /* 0x000fe200078fd2ff */
[----:B------:R-:W-:Y:S06]  /*10c30*/  @!P0 BRA `(.L_x_3331) ;  /* 0x0000000000748947 */ /* 0x000fec0003800000 */
[----:B------:R-:W-:-:S04]  /*10c40*/  SHF.R.U32.HI R5, RZ, 0x10, R0 ;  /* 0x00000010ff057819 */ /* 0x000fc80000011600 */
[----:B------:R-:W-:-:S13]  /*10c50*/  ISETP.NE.AND P0, PT, R5, RZ, PT ;  /* 0x000000ff0500720c */ /* 0x000fda0003f05270 */
[----:B------:R-:W0:Y:S02]  /*10c60*/  @!P0 LDC R5, c[0x0][0x9f0] ;  /* 0x00027c00ff058b82 */ /* 0x000e240000000800 */
[----:B0-----:R-:W-:Y:S02]  /*10c70*/  IABS R7, R5 ;  /* 0x0000000500077213 */ /* 0x001fe40000000000 */
[----:B------:R-:W-:Y:S02]  /*10c80*/  IADD3 R6, R5, -0x1, R4 ;  /* 0xffffffff05067810 */ /* 0x000fe40007ffe004 */
[----:B------:R-:W0:Y:S08]  /*10c90*/  I2F.RP R2, R7 ;  /* 0x0000000700027306 */ /* 0x000e300000209400 */
[----:B0-----:R-:W0:Y:S02]  /*10ca0*/  MUFU.RCP R2, R2 ;  /* 0x0000000200027308 */ /* 0x001e240000001000 */
[----:B0-----:R-:W-:-:S06]  /*10cb0*/  VIADD R2, R2, 0xffffffe ;  /* 0x0ffffffe02027836 */ /* 0x001fcc0000000000 */
        /* <DEDUP_REMOVED lines=21> */
.L_x_3331:
[----:B------:R-:W-:Y:S01]  /*10e10*/  LOP3.LUT R0, R0, 0xff, RZ, 0xc0, !PT ;  /* 0x000000ff00007812 */ /* 0x000fe200078ec0ff */
[----:B------:R-:W-:Y:S04]  /*10e20*/  BSSY B7, `(.L_x_3332) ;  /* 0x0000419000077945 */ /* 0x000fe80003800000 */
        /* <DEDUP_REMOVED lines=11> */
[----:B------:R-:W-:Y:S02]  /*10ee0*/  VOTEU.ANY UR4, UPT, PT ;  /* 0x0000000000047886 */ /* 0x000fe400038e0100 */
[----:B------:R-:W0:Y:S08]  /*10ef0*/  FLO.U32 R0, UR4 ;  /* 0x0000000400007d00 */ /* 0x000e3000080e0000 */
[----:B------:R-:W1:Y:S01]  /*10f00*/  POPC R5, UR4 ;  /* 0x0000000400057d09 */ /* 0x000e620008000000 */
[----:B0-----:R-:W-:-:S02]  /*10f10*/  ISETP.EQ.U32.AND P0, PT, R0, R3, PT ;  /* 0x000000030000720c */ /* 0x001fc40003f02070 */
[----:B------:R-:W1:Y:S11]  /*10f20*/  LDC.64 R2, c[0x0][0xc60] ;  /* 0x00031800ff027b82 */ /* 0x000e760000000a00 */
[----:B-1----:R-:W2:Y:S01]  /*10f30*/  @P0 ATOMG.E.ADD.STRONG.GPU PT, R3, desc[UR50][R2.64], R5 ;  /* 0x00000005020309a8 */ /* 0x002ea200081ee1f2 */
[----:B------:R-:W0:Y:S02]  /*10f40*/  S2R R4, SR_LTMASK ;  /* 0x0000000000047919 */ /* 0x000e240000003900 */
[----:B0-----:R-:W-:-:S04]  /*10f50*/  LOP3.LUT R4, R4, UR4, RZ, 0xc0, !PT ;  /* 0x0000000404047c12 */ /* 0x001fc8000f8ec0ff */
[----:B------:R-:W0:Y:S01]  /*10f60*/  POPC R7, R4 ;  /* 0x0000000400077309 */ /* 0x000e220000000000 */
[----:B--2---:R-:W0:Y:S02]  /*10f70*/  SHFL.IDX PT, R0, R3, R0, 0x1f ;  /* 0x00001f0003007589 */ /* 0x004e2400000e0000 */
[----:B0-----:R-:W-:-:S05]  /*10f80*/  IADD3 R0, R0, UR41, R7 ;  /* 0x0000002900007c10 */ /* 0x001fca000fffe007 */
[----:B------:R0:W-:Y:S01]  /*10f90*/  STL [R1+0x20], R0 ;  /* 0x0000200001007387 */ /* 0x0001e20000100800 */
[----:B------:R-:W-:Y:S05]  /*10fa0*/  BRA `(.L_x_3334) ;  /* 0x0000004000007947 */ /* 0x000fea0003800000 */
.L_x_3333:
        /* <DEDUP_REMOVED lines=20> */
.L_x_3336:
[----:B------:R-:W-:Y:S05]  /*110f0*/  BSYNC B6 ;  /* 0x0000000000067941 */ /* 0x000fea0003800000 */
.L_x_3335:
        /* <DEDUP_REMOVED lines=13> */
[----:B------:R-:W1:Y:S01]  /*111d0*/  LDC.64 R2, c[0x4][R2] ;  /* 0x0100000002027b82 */ /* 0x000e620000000a00 */
        /* <DEDUP_REMOVED lines=10> */
.L_x_3338:
[----:B------:R-:W-:Y:S05]  /*11280*/  BSYNC B6 ;  /* 0x0000000000067941 */ /* 0x000fea0003800000 */
.L_x_3337:
        /* <DEDUP_REMOVED lines=20> */
.L_x_3340:
[----:B------:R-:W-:Y:S05]  /*113d0*/  BSYNC B6 ;  /* 0x0000000000067941 */ /* 0x000fea0003800000 */
.L_x_3339:
        /* <DEDUP_REMOVED lines=19> */
.L_x_3342:
[----:B------:R-:W-:Y:S05]  /*11510*/  BSYNC B6 ;  /* 0x0000000000067941 */ /* 0x000fea0003800000 */
.L_x_3341:
        /* <DEDUP_REMOVED lines=21> */
[----:B0-----:R-:W-:Y:S01]  /*11670*/  SEL R16, R8, RZ, !P0 ;  /* 0x000000ff08107207 */ /* 0x001fe20004000000 */
[----:B------:R-:W-:Y:S08]  /*11680*/  BRA.DIV UR4, `(.L_x_3343) ;  /* 0x0000004a04e07947 */ /* 0x000ff0000b800000 */
[----:B------:R0:W1:Y:S02]  /*11690*/  SHFL.IDX PT, R14, R0, RZ, 0x1f ;  /* 0x00001fff000e7589 */ /* 0x00006400000e0000 */
.L_x_3418:
[----:B0-----:R-:W3:Y:S01]  /*116a0*/  LDL.LU R0, [R1+0x14] ;  /* 0x0000140001007983 */ /* 0x001ee20000300800 */
[----:B------:R-:W-:Y:S02]  /*116b0*/  PLOP3.LUT P1, PT, PT, PT, PT, 0x8, 0x0 ;  /* 0x000000000000781c */ /* 0x000fe40003f2e170 */
[----:B-1----:R-:W-:Y:S02]  /*116c0*/  ISETP.NE.AND P0, PT, R14, RZ, PT ;  /* 0x000000ff0e00720c */ /* 0x002fe40003f05270 */
[----:B---3--:R-:W-:-:S09]  /*116d0*/  LOP3.LUT R0, R0, 0xfffffffe, RZ, 0xc0, !PT ;  /* 0xfffffffe00007812 */ /* 0x008fd200078ec0ff */
[----:B------:R-:W-:-:S05]  /*116e0*/  @P1 LOP3.LUT R0, R0, 0x1, RZ, 0xfc, !PT ;  /* 0x0000000100001812 */ /* 0x000fca00078efcff */
[----:B------:R0:W-:Y:S01]  /*116f0*/  STL [R1+0x14], R0 ;  /* 0x0000140001007387 */ /* 0x0001e20000100800 */
[----:B------:R-:W-:Y:S05]  /*11700*/  @P0 BRA `(.L_x_3344) ;  /* 0x0000000400d00947 */ /* 0x000fea0003800000 */
[----:B0-----:R-:W3:Y:S01]  /*11710*/  LDL R0, [R1+0x8] ;  /* 0x0000080001007983 */ /* 0x001ee20000100800 */
[----:B------:R-:W-:Y:S01]  /*11720*/  UMOV UR4, 0xffffffff ;  /* 0xffffffff00047882 */ /* 0x000fe20000000000 */
[----:B---3--:R-:W-:Y:S02]  /*11730*/  VIADD R0, R0, 0xffffffff ;  /* 0xffffffff00007836 */ /* 0x008fe40000000000 */
[----:B------:R-:W-:Y:S05]  /*11740*/  BRA.DIV UR4, `(.L_x_3345) ;  /* 0x0000004a04d07947 */ /* 0x000fea000b800000 */
[----:B------:R-:W-:-:S13]  /*11750*/  ELECT P6, URZ, PT ;  /* 0x00000000003f782f */ /* 0x000fda00038c0000 */
.L_x_3421:
        /* <DEDUP_REMOVED lines=21> */
.L_x_3346:
        /* <DEDUP_REMOVED lines=9> */
.L_x_3422:
        /* <DEDUP_REMOVED lines=8> */
.L_x_3348:
[----:B------:R-:W2:Y:S01]  /*119c0*/  LDL R5, [R1+0x4] ;  /* 0x0000040001057983 */ /* 0x000ea20000100800 */
[----:B------:R-:W-:Y:S01]  /*119d0*/  IMAD.MOV.U32 R4, RZ, RZ, 0xa0 ;  /* 0x000000a0ff047424 */ /* 0x000fe200078e00ff */
[----:B------:R-:W-:Y:S01]  /*119e0*/  R2UR UR33, R3 ;  /* 0x00000000032172ca */ /* 0x000fe200000e0000 */
[----:B------:R-:W-:Y:S01]  /*119f0*/  UIADD3 UR4, UP0, UR52, 0x470, URZ ;  /* 0x0000047034047890 */ /* 0x000fe2000ff1e03f */
[----:B-----5:R-:W-:Y:S01]  /*11a00*/  R2UR UR37, R16 ;  /* 0x00000000102572ca */ /* 0x020fe200000e0000 */
[----:B------:R-:W-:Y:S01]  /*11a10*/  IMAD R0, R0, R4, UR40 ;  /* 0x0000002800007e24 */ /* 0x000fe2000f8e0204 */
[----:B------:R-:W-:Y:S01]  /*11a20*/  UMOV UR6, 0x0 ;  /* 0x0000000000067882 */ /* 0x000fe20000000000 */
[----:B------:R-:W-:Y:S01]  /*11a30*/  UIADD3.X UR5, URZ, UR53, URZ, UP0, !UPT ;  /* 0x000000353f057290 */ /* 0x000fe200087fe43f */
[----:B------:R-:W-:Y:S02]  /*11a40*/  UMOV UR7, 0x14f00000 ;  /* 0x14f0000000077882 */ /* 0x000fe40000000000 */
[----:B------:R-:W-:Y:S01]  /*11a50*/  R2UR UR35, R0 ;  /* 0x00000000002372ca */ /* 0x000fe200000e0000 */
[----:B------:R-:W-:Y:S01]  /*11a60*/  UMOV UR34, URZ ;  /* 0x0000003f00227c82 */ /* 0x000fe20008000000 */
[----:B------:R-:W-:Y:S01]  /*11a70*/  UMOV UR18, 0x40 ;  /* 0x0000004000127882 */ /* 0x000fe20000000000 */
[----:B------:R-:W-:Y:S01]  /*11a80*/  UMOV UR20, UR36 ;  /* 0x0000002400147c82 */ /* 0x000fe20008000000 */
[----:B------:R-:W-:Y:S01]  /*11a90*/  UMOV UR10, 0x80 ;  /* 0x00000080000a7882 */ /* 0x000fe20000000000 */
[----:B------:R-:W-:-:S02]  /*11aa0*/  UIADD3 UR33, UR33, 0x33470, URZ ;  /* 0x0003347021217890 */ /* 0x000fc4000fffe03f */
[----:B------:R-:W-:Y:S01]  /*11ab0*/  UMOV UR21, UR37 ;  /* 0x0000002500157c82 */ /* 0x000fe20008000000 */
[----:B------:R-:W-:Y:S01]  /*11ac0*/  UMOV UR12, UR36 ;  /* 0x00000024000c7c82 */ /* 0x000fe20008000000 */
[----:B------:R-:W-:-:S03]  /*11ad0*/  UMOV UR13, UR37 ;  /* 0x00000025000d7c82 */ /* 0x000fc60008000000 */
[----:B------:R-:W-:Y:S01]  /*11ae0*/  UMOV UR17, UR33 ;  /* 0x0000002100117c82 */ /* 0x000fe20008000000 */
[----:B------:R-:W-:Y:S01]  /*11af0*/  UMOV UR19, UR35 ;  /* 0x0000002300137c82 */ /* 0x000fe20008000000 */
[----:B------:R-:W-:Y:S01]  /*11b00*/  UMOV UR9, UR33 ;  /* 0x0000002100097c82 */ /* 0x000fe20008000000 */
[----:B------:R-:W-:Y:S01]  /*11b10*/  UMOV UR11, UR35 ;  /* 0x00000023000b7c82 */ /* 0x000fe20008000000 */
[----:B--2---:R-:W-:-:S05]  /*11b20*/  IMAD R4, R5, 0x7800, R17 ;  /* 0x0000780005047824 */ /* 0x004fca00078e0211 */
[----:B------:R-:W-:-:S13]  /*11b30*/  R2UR UR8, R4 ;  /* 0x00000000040872ca */ /* 0x000fda00000e0000 */
[----:B------:R-:W-:Y:S02]  /*11b40*/  UIADD3 UR32, UR8, 0xf200, URZ ;  /* 0x0000f20008207890 */ /* 0x000fe4000fffe03f */
[----:B------:R-:W-:Y:S02]  /*11b50*/  UIADD3 UR16, UR8, 0x11a00, URZ ;  /* 0x00011a0008107890 */ /* 0x000fe4000fffe03f */
[----:B------:R-:W-:-:S05]  /*11b60*/  UIADD3 UR8, UR8, 0x14200, URZ ;  /* 0x0001420008087890 */ /* 0x000fca000fffe03f */
[----:B------:R1:W-:Y:S02]  /*11b70*/  UTMALDG.4D [UR32], [UR4], desc[UR6] ;  /* 0x00000620040075b4 */ /* 0x0003e40008019000 */
[----:B------:R1:W-:Y:S02]  /*11b80*/  UTMALDG.4D [UR16], [UR4], desc[UR6] ;  /* 0x00000610040075b4 */ /* 0x0003e40008019000 */
[----:B------:R1:W-:Y:S01]  /*11b90*/  UTMALDG.4D [UR8], [UR4], desc[UR6] ;  /* 0x00000608040075b4 */ /* 0x0003e20008019000 */
[----:B------:R-:W2:Y:S02]  /*11ba0*/  SYNCS.PHASECHK.TRANS64.TRYWAIT P0, [R3+URZ+0x33440], R2 ;  /* 0x03344002030075a7 */ /* 0x000ea4000800017f */
[----:B-12---:R-:W-:Y:S05]  /*11bb0*/  @!P0 BRA `(.L_x_3349) ;  /* 0x0000004400e88947 */ /* 0x006fea0003800000 */
.L_x_3423:
        /* <DEDUP_REMOVED lines=8> */
.L_x_3350:
        /* <DEDUP_REMOVED lines=17> */
[----:B------:R-:W-:Y:S01]  /*11d50*/  UIADD3 UR8, UR8, 0x29200, URZ ;  /* 0x0002920008087890 */ /* 0x000fe2000fffe03f */
[----:B------:R-:W-:Y:S01]  /*11d60*/  UMOV UR19, UR27 ;  /* 0x0000001b00137c82 */ /* 0x000fe20008000000 */
[----:B------:R-:W-:Y:S01]  /*11d70*/  UMOV UR21, UR29 ;  /* 0x0000001d00157c82 */ /* 0x000fe20008000000 */
[----:B------:R-:W-:Y:S01]  /*11d80*/  UMOV UR17, UR25 ;  /* 0x0000001900117c82 */ /* 0x000fe20008000000 */
[----:B------:R-:W-:Y:S01]  /*11d90*/  UMOV UR10, 0x80 ;  /* 0x00000080000a7882 */ /* 0x000fe20000000000 */
[----:B------:R-:W-:Y:S01]  /*11da0*/  UMOV UR12, UR36 ;  /* 0x00000024000c7c82 */ /* 0x000fe20008000000 */
        /* <DEDUP_REMOVED lines=10> */
.L_x_3344:
        /* <DEDUP_REMOVED lines=33> */
.L_x_3352:
[----:B------:R-:W-:Y:S05]  /*12060*/  BSYNC B6 ;  /* 0x0000000000067941 */ /* 0x000fea0003800000 */
.L_x_3351:
[----:B------:R-:W3:Y:S01]  /*12070*/  LDL.LU R3, [R1+0x24] ;  /* 0x0000240001037983 */ /* 0x000ee20000300800 */
[----:B------:R-:W0:Y:S01]  /*12080*/  LDC R6, c[0x0][0x448] ;  /* 0x00011200ff067b82 */ /* 0x000e220000000800 */
[----:B------:R-:W-:Y:S01]  /*12090*/  ULDC.64 UR6, c[0x0][0x2d8] ;  /* 0x0000b60000067ab9 */ /* 0x000fe20000000a00 */
[----:B------:R-:W1:Y:S01]  /*120a0*/  S2R R2, SR_TID.X ;  /* 0x0000000000027919 */ /* 0x000e620000002100 */
[----:B------:R-:W4:Y:S01]  /*120b0*/  S2R R0, SR_TID.X ;  /* 0x0000000000007919 */ /* 0x000f220000002100 */
[----:B------:R-:W-:Y:S01]  /*120c0*/  UMOV UR4, UR44 ;  /* 0x0000002c00047c82 */ /* 0x000fe20008000000 */
[----:B------:R-:W-:Y:S01]  /*120d0*/  UMOV UR5, UR37 ;  /* 0x0000002500057c82 */ /* 0x000fe20008000000 */
[----:B------:R-:W-:Y:S01]  /*120e0*/  ULDC.64 UR8, c[0x0][0x2e0] ;  /* 0x0000b80000087ab9 */ /* 0x000fe20000000a00 */
[----:B0-----:R-:W-:Y:S02]  /*120f0*/  ISETP.NE.AND P0, PT, R6, 0x1, PT ;  /* 0x000000010600780c */ /* 0x001fe40003f05270 */
[----:B-1----:R-:W-:-:S11]  /*12100*/  LOP3.LUT R2, R2, 0x7f, RZ, 0xc0, !PT ;  /* 0x0000007f02027812 */ /* 0x002fd600078ec0ff */
[----:B------:R-:W0:Y:S01]  /*12110*/  @P0 LDC R4, c[0x0][0x450] ;  /* 0x00011400ff040b82 */ /* 0x000e220000000800 */
[----:B------:R-:W-:Y:S01]  /*12120*/  SHF.R.U32.HI R2, RZ, 0x2, R2 ;  /* 0x00000002ff027819 */ /* 0x000fe20000011602 */
[----:B----4-:R-:W-:-:S05]  /*12130*/  IMAD.SHL.U32 R0, R0, 0x20, RZ ;  /* 0x0000002000007824 */ /* 0x010fca00078e00ff */
[----:B------:R-:W-:Y:S02]  /*12140*/  LOP3.LUT R0, R2, 0x60, R0, 0xf8, !PT ;  /* 0x0000006002007812 */ /* 0x000fe400078ef800 */
[----:B------:R-:W1:Y:S01]  /*12150*/  @P0 LDC R2, c[0x0][0x44c] ;  /* 0x00011300ff020b82 */ /* 0x000e620000000800 */
[----:B--2---:R-:W2:Y:S01]  /*12160*/  S2R R8, SR_TID.X ;  /* 0x0000000000087919 */ /* 0x004ea20000002100 */
[----:B------:R-:W-:Y:S02]  /*12170*/  UIMAD.WIDE.U32 UR4, UR36, UR6, UR4 ;  /* 0x00000006240472a5 */ /* 0x000fe4000f8e0004 */
[----:B------:R-:W-:Y:S02]  /*12180*/  UIMAD UR6, UR46, UR8, URZ ;  /* 0x000000082e0672a4 */ /* 0x000fe4000f8e023f */
[----:B------:R-:W-:Y:S02]  /*12190*/  UIMAD UR5, UR36, UR7, UR5 ;  /* 0x00000007240572a4 */ /* 0x000fe4000f8e0205 */
[----:B------:R-:W-:-:S02]  /*121a0*/  UIMAD UR6, UR47, UR9, UR6 ;  /* 0x000000092f0672a4 */ /* 0x000fc4000f8e0206 */
[----:B------:R-:W-:-:S03]  /*121b0*/  UIMAD.WIDE.U32 UR4, UR47, UR8, UR4 ;  /* 0x000000082f0472a5 */ /* 0x000fc6000f8e0004 */
[----:B------:R-:W-:Y:S01]  /*121c0*/  ULDC.64 UR8, c[0x0][0x2d0] ;  /* 0x0000b40000087ab9 */ /* 0x000fe20000000a00 */
[----:B------:R-:W-:Y:S01]  /*121d0*/  UIADD3 UR5, UR5, UR6, URZ ;  /* 0x0000000605057290 */ /* 0x000fe2000fffe03f */
[----:B--2---:R-:W-:-:S05]  /*121e0*/  IMAD.SHL.U32 R8, R8, 0x10, RZ ;  /* 0x0000001008087824 */ /* 0x004fca00078e00ff */
[----:B------:R-:W-:-:S04]  /*121f0*/  LOP3.LUT R8, R8, 0x30, RZ, 0xc0, !PT ;  /* 0x0000003008087812 */ /* 0x000fc800078ec0ff */
[C---:B------:R-:W-:Y:S02]  /*12200*/  LOP3.LUT R10, R8.reuse, 0x40, RZ, 0xfc, !PT ;  /* 0x00000040080a7812 */ /* 0x040fe400078efcff */
[----:B------:R-:W-:Y:S01]  /*12210*/  LOP3.LUT R8, R8, 0x80, RZ, 0xfc, !PT ;  /* 0x0000008008087812 */ /* 0x000fe200078efcff */
[----:B---3--:R-:W-:-:S05]  /*12220*/  IMAD.SHL.U32 R5, R3, 0x80, RZ ;  /* 0x0000008003057824 */ /* 0x008fca00078e00ff */
[----:B------:R-:W-:-:S05]  /*12230*/  LOP3.LUT R0, R0, R5, RZ, 0xfc, !PT ;  /* 0x0000000500007212 */ /* 0x000fca00078efcff */
[----:B-1----:R-:W-:-:S04]  /*12240*/  @P0 IMAD.HI.U32 R3, R0, R2, RZ ;  /* 0x0000000200030227 */ /* 0x002fc800078e00ff */
[----:B------:R-:W-:Y:S01]  /*12250*/  IMAD.MOV.U32 R2, RZ, RZ, R0 ;  /* 0x000000ffff027224 */ /* 0x000fe200078e0000 */
[----:B0-----:R-:W-:-:S04]  /*12260*/  @P0 SHF.R.U32.HI R2, RZ, R4, R3 ;  /* 0x00000004ff020219 */ /* 0x001fc80000011603 */
[--C-:B------:R-:W-:Y:S01]  /*12270*/  SHF.R.S32.HI R4, RZ, 0x1f, R2.reuse ;  /* 0x0000001fff047819 */ /* 0x100fe20000011402 */
[----:B------:R-:W-:-:S04]  /*12280*/  IMAD.MOV R3, RZ, RZ, -R2 ;  /* 0x000000ffff037224 */ /* 0x000fc800078e0a02 */
[----:B------:R-:W-:Y:S02]  /*12290*/  IMAD R0, R6, R3, R0 ;  /* 0x0000000306007224 */ /* 0x000fe400078e0200 */
        /* <DEDUP_REMOVED lines=14> */
[----:B------:R0:W5:Y:S01]  /*12380*/  LDL R8, [R1+0x30] ;  /* 0x0000300001087983 */ /* 0x0001620000100800 */
[----:B------:R-:W1:Y:S01]  /*12390*/  S2R R7, SR_TID.X ;  /* 0x0000000000077919 */ /* 0x000e620000002100 */
[----:B------:R-:W-:-:S02]  /*123a0*/  IADD3.X R2, R3, UR5, R4, P0, !PT ;  /* 0x0000000503027c10 */ /* 0x000fc400087fe404 */
[----:B------:R-:W-:Y:S01]  /*123b0*/  ISETP.GE.AND P1, PT, R10, UR4, PT ;  /* 0x000000040a007c0c */ /* 0x000fe2000bf26270 */
[----:B-1----:R-:W-:-:S05]  /*123c0*/  IMAD.SHL.U32 R9, R7, 0x10, RZ ;  /* 0x0000001007097824 */ /* 0x002fca00078e00ff */
[----:B------:R-:W-:Y:S02]  /*123d0*/  LOP3.LUT R9, R9, 0x30, RZ, 0xc0, !PT ;  /* 0x0000003009097812 */ /* 0x000fe400078ec0ff */
[----:B------:R-:W-:Y:S02]  /*123e0*/  LOP3.LUT R7, R7, 0x7f, RZ, 0xc0, !PT ;  /* 0x0000007f07077812 */ /* 0x000fe400078ec0ff */
[----:B------:R-:W-:Y:S01]  /*123f0*/  ISETP.GE.AND P0, PT, R9, UR4, PT ;  /* 0x0000000409007c0c */ /* 0x000fe2000bf06270 */
[----:B------:R-:W-:Y:S01]  /*12400*/  UMOV UR4, 0xffffffff ;  /* 0xffffffff00047882 */ /* 0x000fe20000000000 */
[----:B------:R-:W-:Y:S02]  /*12410*/  SHF.R.U32.HI R10, RZ, 0x2, R7 ;  /* 0x00000002ff0a7819 */ /* 0x000fe40000011607 */
[----:B0-----:R-:W-:Y:S09]  /*12420*/  BRA.DIV UR4, `(.L_x_3353) ;  /* 0x0000003e04e07947 */ /* 0x001ff2000b800000 */
[----:B------:R-:W2:Y:S01]  /*12430*/  LDL.LU R7, [R1+0x2c] ;  /* 0x00002c0001077983 */ /* 0x000ea20000300800 */
[----:B------:R-:W-:-:S04]  /*12440*/  IMAD.IADD R3, R10, 0x1, R5 ;  /* 0x000000010a037824 */ /* 0x000fc800078e0205 */
[----:B------:R-:W-:Y:S02]  /*12450*/  VIADD R5, R3, 0x20 ;  /* 0x0000002003057836 */ /* 0x000fe40000000000 */
[----:B--2---:R-:W-:Y:S02]  /*12460*/  IMAD R4, R7, R6, RZ ;  /* 0x0000000607047224 */ /* 0x004fe400078e02ff */
[----:B------:R-:W0:Y:S03]  /*12470*/  SHFL.IDX PT, R7, R0, RZ, 0x1c1f ;  /* 0x001c1fff00077589 */ /* 0x000e2600000e0000 */
[----:B------:R-:W-:Y:S01]  /*12480*/  ISETP.GE.AND P4, PT, R3, R4, PT ;  /* 0x000000040300720c */ /* 0x000fe20003f86270 */
[----:B------:R-:W1:-:S12]  /*12490*/  SHFL.IDX PT, R6, R2, RZ, 0x1c1f ;  /* 0x001c1fff02067589 */ /* 0x000e5800000e0000 */
[----:B0-----:R-:W-:-:S05]  /*124a0*/  @!P4 IADD3 R7, P3, R9, R7, RZ ;  /* 0x000000070907c210 */ /* 0x001fca0007f7e0ff */
[----:B-1----:R-:W-:Y:S01]  /*124b0*/  @!P4 IMAD.X R6, RZ, RZ, R6, P3 ;  /* 0x000000ffff06c224 */ /* 0x002fe200018e0606 */
[----:B------:R-:W-:Y:S02]  /*124c0*/  ISETP.GE.AND P3, PT, R5, R4, PT ;  /* 0x000000040500720c */ /* 0x000fe40003f66270 */
[----:B------:R-:W-:Y:S02]  /*124d0*/  SHFL.IDX PT, R5, R2, 0x1, 0x1c1f ;  /* 0x003c1f0002057f89 */ /* 0x000fe400000e0000 */
[----:B------:R-:W-:-:S04]  /*124e0*/  @!P4 LOP3.LUT R7, R7, R6, RZ, 0x3c, !PT ;  /* 0x000000060707c212 */ /* 0x000fc800078e3cff */
[----:B------:R-:W-:-:S04]  /*124f0*/  @!P4 LOP3.LUT R6, R7, R6, RZ, 0x3c, !PT ;  /* 0x000000060706c212 */ /* 0x000fc800078e3cff */
[----:B------:R-:W-:-:S05]  /*12500*/  @!P4 LOP3.LUT R7, R7, R6, RZ, 0x3c, !PT ;  /* 0x000000060707c212 */ /* 0x000fca00078e3cff */
[----:B-----5:R-:W-:Y:S04]  /*12510*/  @!P4 LDGSTS.E.BYPASS.LTC128B.128 [R8+0x1e200], desc[UR50][R6.64], !P0 ;  /* 0x1e2000000608cfae */ /* 0x020fe8000c101d72 */
[----:B------:R-:W-:Y:S04]  /*12520*/  @!P4 LDGSTS.E.BYPASS.LTC128B.128 [R8+0x20200], desc[UR50][R6.64+0x40], !P1 ;  /* 0x202000400608cfae */ /* 0x000fe8000c901d72 */
[----:B------:R0:W-:Y:S04]  /*12530*/  @!P4 LDGSTS.E.BYPASS.LTC128B.128 [R8+0x22200], desc[UR50][R6.64+0x80], !P2 ;  /* 0x222000800608cfae */ /* 0x0001e8000d101d72 */
[----:B0-----:R-:W0:Y:S02]  /*12540*/  SHFL.IDX PT, R6, R0, 0x1, 0x1c1f ;  /* 0x003c1f0000067f89 */ /* 0x001e2400000e0000 */
[----:B0-----:R-:W-:-:S05]  /*12550*/  @!P3 IADD3 R6, P4, R9, R6, RZ ;  /* 0x000000060906b210 */ /* 0x001fca0007f9e0ff */
[----:B------:R-:W-:-:S04]  /*12560*/  @!P3 IMAD.X R5, RZ, RZ, R5, P4 ;  /* 0x000000ffff05b224 */ /* 0x000fc800020e0605 */
[----:B------:R-:W-:Y:S02]  /*12570*/  @!P3 IMAD.MOV.U32 R7, RZ, RZ, R5 ;  /* 0x000000ffff07b224 */ /* 0x000fe400078e0005 */
[----:B------:R-:W-:-:S03]  /*12580*/  VIADD R5, R3, 0x40 ;  /* 0x0000004003057836 */ /* 0x000fc60000000000 */
[----:B------:R-:W-:Y:S04]  /*12590*/  @!P3 LDGSTS.E.BYPASS.LTC128B.128 [R8+0x1ea00], desc[UR50][R6.64], !P0 ;  /* 0x1ea000000608bfae */ /* 0x000fe8000c101d72 */
[----:B------:R-:W-:Y:S04]  /*125a0*/  @!P3 LDGSTS.E.BYPASS.LTC128B.128 [R8+0x20a00], desc[UR50][R6.64+0x40], !P1 ;  /* 0x20a000400608bfae */ /* 0x000fe8000c901d72 */
[----:B------:R0:W-:Y:S01]  /*125b0*/  @!P3 LDGSTS.E.BYPASS.LTC128B.128 [R8+0x22a00], desc[UR50][R6.64+0x80], !P2 ;  /* 0x22a000800608bfae */ /* 0x0001e2000d101d72 */
[----:B------:R-:W-:-:S03]  /*125c0*/  ISETP.GE.AND P3, PT, R5, R4, PT ;  /* 0x000000040500720c */ /* 0x000fc60003f66270 */
[----:B------:R-:W-:Y:S04]  /*125d0*/  SHFL.IDX PT, R5, R2, 0x2, 0x1c1f ;  /* 0x005c1f0002057f89 */ /* 0x000fe800000e0000 */
[----:B0-----:R-:W0:Y:S04]  /*125e0*/  SHFL.IDX PT, R6, R0, 0x2, 0x1c1f ;  /* 0x005c1f0000067f89 */ /* 0x001e2800000e0000 */
[----:B------:R-:W1:Y:S02]  /*125f0*/  SHFL.IDX PT, R0, R0, 0x3, 0x1c1f ;  /* 0x007c1f0000007f89 */ /* 0x000e6400000e0000 */
[----:B0-----:R-:W-:-:S05]  /*12600*/  @!P3 IADD3 R6, P4, R9, R6, RZ ;  /* 0x000000060906b210 */ /* 0x001fca0007f9e0ff */
[----:B------:R-:W-:-:S04]  /*12610*/  @!P3 IMAD.X R5, RZ, RZ, R5, P4 ;  /* 0x000000ffff05b224 */ /* 0x000fc800020e0605 */
[----:B------:R-:W-:Y:S02]  /*12620*/  @!P3 IMAD.MOV.U32 R7, RZ, RZ, R5 ;  /* 0x000000ffff07b224 */ /* 0x000fe400078e0005 */
[----:B------:R0:W2:Y:S04]  /*12630*/  SHFL.IDX PT, R5, R2, 0x3, 0x1c1f ;  /* 0x007c1f0002057f89 */ /* 0x0000a800000e0000 */
[----:B------:R0:W-:Y:S04]  /*12640*/  @!P3 LDGSTS.E.BYPASS.LTC128B.128 [R8+0x1f200], desc[UR50][R6.64], !P0 ;  /* 0x1f2000000608bfae */ /* 0x0001e8000c101d72 */
[----:B------:R0:W-:Y:S04]  /*12650*/  @!P3 LDGSTS.E.BYPASS.LTC128B.128 [R8+0x21200], desc[UR50][R6.64+0x40], !P1 ;  /* 0x212000400608bfae */ /* 0x0001e8000c901d72 */
[----:B-1----:R0:W-:Y:S02]  /*12660*/  @!P3 LDGSTS.E.BYPASS.LTC128B.128 [R8+0x23200], desc[UR50][R6.64+0x80], !P2 ;  /* 0x232000800608bfae */ /* 0x0021e4000d101d72 */
.L_x_3432:
[----:B------:R-:W-:Y:S01]  /*12670*/  VIADD R3, R3, 0x60 ;  /* 0x0000006003037836 */ /* 0x000fe20000000000 */
[----:B------:R-:W-:Y:S04]  /*12680*/  BSSY B0, `(.L_x_3354) ;  /* 0x000000b000007945 */ /* 0x000fe80003800000 */
[----:B------:R-:W-:-:S13]  /*12690*/  ISETP.GE.AND P3, PT, R3, R4, PT ;  /* 0x000000040300720c */ /* 0x000fda0003f66270 */
[----:B------:R-:W-:Y:S05]  /*126a0*/  @P3 BRA `(.L_x_3355) ;  /* 0x0000000000203947 */ /* 0x000fea0003800000 */
[----:B0-----:R-:W-:-:S05]  /*126b0*/  IADD3 R2, P3, R9, R0, RZ ;  /* 0x0000000009027210 */ /* 0x001fca0007f7e0ff */
[----:B--2---:R-:W-:-:S05]  /*126c0*/  IMAD.X R3, RZ, RZ, R5, P3 ;  /* 0x000000ffff037224 */ /* 0x004fca00018e0605 */
[----:B------:R-:W-:Y:S01]  /*126d0*/  @!PT LDS RZ, [RZ] ;  /* 0x00000000fffff984 */ /* 0x000fe20000000800 */
[----:B------:R-:W-:Y:S01]  /*126e0*/  @!PT LDS RZ, [RZ] ;  /* 0x00000000fffff984 */ /* 0x000fe20000000800 */
[----:B------:R-:W-:Y:S01]  /*126f0*/  @!PT LDS RZ, [RZ] ;  /* 0x00000000fffff984 */ /* 0x000fe20000000800 */
[----:B------:R1:W-:Y:S04]  /*12700*/  LDGSTS.E.BYPASS.LTC128B.128 [R8+0x1fa00], desc[UR50][R2.64], !P0 ;  /* 0x1fa0000002087fae */ /* 0x0003e8000c101d72 */
[----:B------:R1:W-:Y:S04]  /*12710*/  LDGSTS.E.BYPASS.LTC128B.128 [R8+0x21a00], desc[UR50][R2.64+0x40], !P1 ;  /* 0x21a0004002087fae */ /* 0x0003e8000c901d72 */
[----:B------:R1:W-:Y:S02]  /*12720*/  LDGSTS.E.BYPASS.LTC128B.128 [R8+0x23a00], desc[UR50][R2.64+0x80], !P2 ;  /* 0x23a0008002087fae */ /* 0x0003e4000d101d72 */
.L_x_3355:
[----:B------:R-:W-:Y:S05]  /*12730*/  BSYNC B0 ;  /* 0x0000000000007941 */ /* 0x000fea0003800000 */
.L_x_3354:
[----:B------:R-:W-:Y:S01]  /*12740*/  NOP ;  /* 0x0000000000007918 */ /* 0x000fe20000000000 */
[----:B------:R-:W-:-:S13]  /*12750*/  PLOP3.LUT P0, PT, PT, PT, PT, 0x80, 0x0 ;  /* 0x000000000000781c */ /* 0x000fda0003f0f070 */
.L_x_3356:
[----:B------:R-:W-:Y:S02]  /*12760*/  PLOP3.LUT P1, PT, P1, P0, PT, 0xa2, 0x0 ;  /* 0x000000000000781c */ /* 0x000fe40000f21472 */
[----:B------:R-:W-:-:S08]  /*12770*/  @P0 R2UR P1, UR4, R17 ;  /* 0x00000000110402ca */ /* 0x000fd00000020000 */
[----:B------:R-:W-:-:S05]  /*12780*/  @P0 PLOP3.LUT P0, PT, P1, PT, PT, 0x80, 0x0 ;  /* 0x000000000000081c */ /* 0x000fca0000f0f070 */
[----:B------:R-:W-:Y:S01]  /*12790*/  @!P1 SYNCS.ARRIVE.TRANS64.RED.A0T1 RZ, [UR4+0x33400], RZ ;  /* 0x033400ffffff99a7 */ /* 0x000fe20008200404 */
[----:B------:R-:W-:Y:S07]  /*127a0*/  @!P1 ARRIVES.LDGSTSBAR.64.TRANSCNT [UR4+0x33400] ;  /* 0x03340000ff0099b0 */ /* 0x000fee0008000a84 */
[----:B------:R-:W-:Y:S05]  /*127b0*/  @P0 BRA.U.ANY `(.L_x_3356) ;  /* 0xfffffffd00e80947 */ /* 0x000fea000393ffff */
[----:B01----:R-:W3:Y:S02]  /*127c0*/  LDL.LU R2, [R1+0x34] ;  /* 0x0000340001027983 */ /* 0x003ee40000300800 */
        /* <DEDUP_REMOVED lines=9> */
[----:B------:R-:W1:Y:S03]  /*12860*/  SYNCS.PHASECHK.TRANS64.TRYWAIT P0, [R17+URZ+0x33420], R0 ;  /* 0x03342000110075a7 */ /* 0x000e66000800017f */
[----:B01----:R-:W-:Y:S05]  /*12870*/  @!P0 BRA `(.L_x_3358) ;  /* 0x00000040001c8947 */ /* 0x003fea0003800000 */
.L_x_3433:
[----:B------:R-:W-:Y:S05]  /*12880*/  BSYNC B0 ;  /* 0x0000000000007941 */ /* 0x000fea0003800000 */
.L_x_3357:
[----:B------:R-:W3:Y:S04]  /*12890*/  LDL.LU R2, [R1+0x8] ;  /* 0x0000080001027983 */ /* 0x000ee80000300800 */
[----:B------:R-:W4:Y:S01]  /*128a0*/  LDL R3, [R1+0x18] ;  /* 0x0000180001037983 */ /* 0x000f220000100800 */
[----:B---3--:R-:W-:-:S05]  /*128b0*/  VIADD R2, R2, 0xfffffffe ;  /* 0xfffffffe02027836 */ /* 0x008fca0000000000 */
[----:B----4-:R-:W-:-:S13]  /*128c0*/  ISETP.GE.AND P0, PT, R2, R3, PT ;  /* 0x000000030200720c */ /* 0x010fda0003f06270 */
[----:B------:R-:W-:Y:S05]  /*128d0*/  @!P0 BRA `(.L_x_3359) ;  /* 0x00000018000c8947 */ /* 0x000fea0003800000 */
[----:B0-----:R0:W5:Y:S04]  /*128e0*/  LDL.LU R0, [R1+0xc] ;  /* 0x00000c0001007983 */ /* 0x0011680000300800 */
[----:B------:R0:W5:Y:S02]  /*128f0*/  LDL.LU R8, [R1+0x4] ;  /* 0x0000040001087983 */ /* 0x0001640000300800 */
.L_x_3383:
        /* <DEDUP_REMOVED lines=20> */
[----:B------:R-:W3:Y:S01]  /*12a40*/  LDL R7, [R1+0x10] ;  /* 0x0000100001077983 */ /* 0x000ee20000100800 */
[----:B----4-:R-:W-:-:S13]  /*12a50*/  ISETP.NE.AND P0, PT, R3, 0x1, PT ;  /* 0x000000010300780c */ /* 0x010fda0003f05270 */
[----:B--2---:R-:W2:Y:S02]  /*12a60*/  @P0 LDC.64 R4, c[0x0][0x440] ;  /* 0x00011000ff040b82 */ /* 0x004ea40000000a00 */
[----:B--2---:R-:W-:-:S04]  /*12a70*/  @P0 IMAD.HI.U32 R6, R2, R4, RZ ;  /* 0x0000000402060227 */ /* 0x004fc800078e00ff */
[----:B------:R-:W-:Y:S01]  /*12a80*/  IMAD.MOV.U32 R4, RZ, RZ, R2 ;  /* 0x000000ffff047224 */ /* 0x000fe200078e0002 */
[----:B------:R-:W-:-:S05]  /*12a90*/  @P0 SHF.R.U32.HI R4, RZ, R5, R6 ;  /* 0x00000005ff040219 */ /* 0x000fca0000011606 */
[----:B------:R-:W-:-:S04]  /*12aa0*/  IMAD.MOV R5, RZ, RZ, -R4 ;  /* 0x000000ffff057224 */ /* 0x000fc800078e0a04 */
[----:B------:R-:W-:Y:S01]  /*12ab0*/  IMAD R3, R3, R5, R2 ;  /* 0x0000000503037224 */ /* 0x000fe200078e0202 */
[----:B------:R-:W-:Y:S01]  /*12ac0*/  SHF.R.S32.HI R5, RZ, 0x1f, R4 ;  /* 0x0000001fff057819 */ /* 0x000fe20000011404 */
[----:B---3--:R-:W-:-:S04]  /*12ad0*/  IMAD R6, R11, UR6, RZ ;  /* 0x000000060b067c24 */ /* 0x008fc8000f8e02ff */
[C---:B------:R-:W-:Y:S02]  /*12ae0*/  IMAD R6, R7.reuse, UR7, R6 ;  /* 0x0000000707067c24 */ /* 0x040fe4000f8e0206 */
[----:B------:R-:W-:-:S04]  /*12af0*/  IMAD.WIDE.U32 R4, R7, UR6, R4 ;  /* 0x0000000607047c25 */ /* 0x000fc8000f8e0004 */
[----:B------:R-:W-:Y:S01]  /*12b00*/  IMAD.IADD R5, R6, 0x1, R5 ;  /* 0x0000000106057824 */ /* 0x000fe200078e0205 */
[----:B------:R-:W-:-:S04]  /*12b10*/  LEA R6, P0, R4, UR4, 0x2 ;  /* 0x0000000404067c11 */ /* 0x000fc8000f8010ff */
[----:B------:R-:W-:-:S05]  /*12b20*/  LEA.HI.X R7, R4, UR5, R5, 0x2, P0 ;  /* 0x0000000504077c11 */ /* 0x000fca00080f1405 */
[----:B------:R3:W5:Y:S04]  /*12b30*/  LDG.E R16, desc[UR50][R6.64] ;  /* 0x0000003206107981 */ /* 0x000768000c1e1900 */
.L_x_3362:
[----:B------:R-:W3:Y:S01]  /*12b40*/  S2R R4, SR_TID.X ;  /* 0x0000000000047919 */ /* 0x000ee20000002100 */
[----:B--2---:R-:W-:Y:S01]  /*12b50*/  IMAD R5, R10, 0x8, R17 ;  /* 0x000000080a057824 */ /* 0x004fe200078e0211 */
[----:B------:R-:W-:Y:S01]  /*12b60*/  BSSY B1, `(.L_x_3363) ;  /* 0x0000006000017945 */ /* 0x000fe20003800000 */
[----:B---3--:R-:W-:Y:S02]  /*12b70*/  LOP3.LUT R6, R4, 0x7f, RZ, 0xc0, !PT ;  /* 0x0000007f04067812 */ /* 0x008fe400078ec0ff */
[----:B------:R-:W-:Y:S02]  /*12b80*/  SHF.L.U32 R4, R9, 0x1f, RZ ;  /* 0x0000001f09047819 */ /* 0x000fe400000006ff */
[----:B------:R-:W-:Y:S02]  /*12b90*/  ISETP.NE.AND P1, PT, R6, RZ, PT ;  /* 0x000000ff0600720c */ /* 0x000fe40003f25270 */
[----:B------:R-:W2:Y:S02]  /*12ba0*/  SYNCS.PHASECHK.TRANS64.TRYWAIT P0, [R5+URZ+0x33480], R4 ;  /* 0x03348004050075a7 */ /* 0x000ea4000800017f */
[----:B--2---:R-:W-:Y:S09]  /*12bb0*/  @!P0 BRA `(.L_x_3364) ;  /* 0x0000003c00608947 */ /* 0x004ff20003800000 */
.L_x_3434:
[----:B------:R-:W-:Y:S05]  /*12bc0*/  BSYNC B1 ;  /* 0x0000000000017941 */ /* 0x000fea0003800000 */
.L_x_3363:
        /* <DEDUP_REMOVED lines=9> */
.L_x_3366:
[----:B------:R-:W-:Y:S05]  /*12c60*/  BSYNC B1 ;  /* 0x0000000000017941 */ /* 0x000fea0003800000 */
.L_x_3365:
[----:B------:R-:W3:Y:S01]  /*12c70*/  LDL R6, [R1+0x4] ;  /* 0x0000040001067983 */ /* 0x000ee20000100800 */
[----:B------:R-:W-:Y:S01]  /*12c80*/  IMAD.MOV.U32 R12, RZ, RZ, RZ ;  /* 0x000000ffff0c7224 */ /* 0x000fe200078e00ff */
[----:B------:R-:W-:Y:S01]  /*12c90*/  UIADD3 UR4, UP0, UR52, 0x470, URZ ;  /* 0x0000047034047890 */ /* 0x000fe2000ff1e03f */
[----:B------:R-:W-:Y:S01]  /*12ca0*/  IMAD.MOV.U32 R7, RZ, RZ, 0xa0 ;  /* 0x000000a0ff077424 */ /* 0x000fe200078e00ff */
[----:B------:R-:W-:Y:S01]  /*12cb0*/  PLOP3.LUT P0, PT, PT, PT, PT, 0x80, 0x0 ;  /* 0x000000000000781c */ /* 0x000fe20003f0f070 */
[----:B------:R-:W-:Y:S01]  /*12cc0*/  UMOV UR6, 0x0 ;  /* 0x0000000000067882 */ /* 0x000fe20000000000 */
[----:B------:R-:W-:Y:S01]  /*12cd0*/  R2UR UR10, R12 ;  /* 0x000000000c0a72ca */ /* 0x000fe200000e0000 */
[----:B------:R-:W-:Y:S01]  /*12ce0*/  IMAD R7, R3, R7, UR40 ;  /* 0x0000002803077e24 */ /* 0x000fe2000f8e0207 */
[----:B------:R-:W-:Y:S01]  /*12cf0*/  UIADD3.X UR5, URZ, UR53, URZ, UP0, !UPT ;  /* 0x000000353f057290 */ /* 0x000fe200087fe43f */
[----:B------:R-:W-:Y:S01]  /*12d00*/  VIADD R3, R5, 0x33470 ;  /* 0x0003347005037836 */ /* 0x000fe20000000000 */
[----:B------:R-:W-:Y:S01]  /*12d10*/  UMOV UR7, 0x14f00000 ;  /* 0x14f0000000077882 */ /* 0x000fe20000000000 */
[----:B---3--:R-:W-:-:S04]  /*12d20*/  IMAD R6, R6, 0x7800, R17 ;  /* 0x0000780006067824 */ /* 0x008fc800078e0211 */
[----:B-1----:R-:W-:-:S07]  /*12d30*/  VIADD R9, R6, 0xf200 ;  /* 0x0000f20006097836 */ /* 0x002fce0000000000 */
.L_x_3367:
        /* <DEDUP_REMOVED lines=16> */
.L_x_3368:
        /* <DEDUP_REMOVED lines=16> */
.L_x_3369:
        /* <DEDUP_REMOVED lines=13> */
.L_x_3435:
[----:B------:R-:W-:Y:S05]  /*13010*/  BSYNC B1 ;  /* 0x0000000000017941 */ /* 0x000fea0003800000 */
.L_x_3370:
        /* <DEDUP_REMOVED lines=11> */
.L_x_3373:
[----:B------:R-:W-:Y:S05]  /*130d0*/  BSYNC B1 ;  /* 0x0000000000017941 */ /* 0x000fea0003800000 */
.L_x_3372:
        /* <DEDUP_REMOVED lines=8> */
.L_x_3374:
        /* <DEDUP_REMOVED lines=15> */
.L_x_3375:
        /* <DEDUP_REMOVED lines=15> */
.L_x_3376:
        /* <DEDUP_REMOVED lines=10> */
.L_x_3361:
[----:B------:R-:W-:Y:S05]  /*133e0*/  BSYNC B0 ;  /* 0x0000000000007941 */ /* 0x000fea0003800000 */
.L_x_3360:
[----:B------:R-:W-:-:S06]  /*133f0*/  UISETP.NE.AND UP0, UPT, UR39, 0x3, UPT ;  /* 0x000000032700788c */ /* 0x000fcc000bf05270 */
[----:B------:R-:W-:-:S13]  /*13400*/  PLOP3.LUT P0, PT, PT, PT, UP0, 0x80, 0x0 ;  /* 0x000000000000781c */ /* 0x000fda0003f0f008 */
[----:B------:R-:W-:Y:S05]  /*13410*/  @!P0 BRA `(.L_x_3377) ;  /* 0x0000000000048947 */ /* 0x000fea0003800000 */
[----:B------:R-:W-:Y:S01]  /*13420*/  BPT.TRAP 0x1 ;  /* 0x000000040000795c */ /* 0x000fe20000300000 */
.L_x_3377:
[----:B------:R-:W-:Y:S01]  /*13430*/  IMAD.U32 R3, RZ, RZ, UR42 ;  /* 0x0000002aff037e24 */ /* 0x000fe2000f8e00ff */
[----:B------:R-:W-:Y:S01]  /*13440*/  LOP3.LUT R4, R0, 0x1, RZ, 0x3c, !PT ;  /* 0x0000000100047812 */ /* 0x000fe200078e3cff */
[----:B------:R-:W-:Y:S03]  /*13450*/  BSSY B0, `(.L_x_3378) ;  /* 0x0000006000007945 */ /* 0x000fe60003800000 */
[----:B------:R-:W-:Y:S01]  /*13460*/  ISETP.NE.AND P1, PT, R3, 0x3, PT ;  /* 0x000000030300780c */ /* 0x000fe20003f25270 */
[----:B------:R-:W-:Y:S01]  /*13470*/  IMAD R3, R8, 0x8, R17 ;  /* 0x0000000808037824 */ /* 0x000fe200078e0211 */
[----:B------:R-:W-:-:S04]  /*13480*/  SHF.L.U32 R4, R4, 0x1f, RZ ;  /* 0x0000001f04047819 */ /* 0x000fc800000006ff */
[----:B------:R-:W3:Y:S02]  /*13490*/  SYNCS.PHASECHK.TRANS64.TRYWAIT P0, [R3+URZ+0x33470], R4 ;  /* 0x03347004030075a7 */ /* 0x000ee4000800017f */
[----:B---3--:R-:W-:Y:S05]  /*134a0*/  @!P0 BRA `(.L_x_3379) ;  /* 0x00000034004c8947 */ /* 0x008fea0003800000 */
.L_x_3436:
[----:B------:R-:W-:Y:S05]  /*134b0*/  BSYNC B0 ;  /* 0x0000000000007941 */ /* 0x000fea0003800000 */
.L_x_3378:
[----:B------:R-:W-:Y:S05]  /*134c0*/  @!P1 BRA `(.L_x_3380) ;  /* 0x0000000000049947 */ /* 0x000fea0003800000 */
[----:B------:R-:W-:Y:S01]  /*134d0*/  BPT.TRAP 0x1 ;  /* 0x000000040000795c */ /* 0x000fe20000300000 */
.L_x_3380:
[----:B---3--:R-:W-:Y:S01]  /*134e0*/  SHF.L.U32 R4, R0, 0x1f, RZ ;  /* 0x0000001f00047819 */ /* 0x008fe200000006ff */
[----:B------:R-:W-:-:S03]  /*134f0*/  IMAD R0, R8, 0x7800, RZ ;  /* 0x0000780008007824 */ /* 0x000fc600078e02ff */
[----:B------:R-:W3:Y:S02]  /*13500*/  SYNCS.PHASECHK.TRANS64.TRYWAIT P0, [R3+URZ+0x33460], R4 ;  /* 0x03346004030075a7 */ /* 0x000ee4000800017f */
[----:B---3--:R-:W-:Y:S05]  /*13510*/  @!P0 BRA `(.L_x_3381) ;  /* 0x0000003400448947 */ /* 0x008fea0003800000 */
.L_x_3437:
[----:B------:R4:W-:Y:S04]  /*13520*/  STL [R1+0x44], R2 ;  /* 0x0000440201007387 */ /* 0x0009e80000100800 */
[----:B----4-:R-:W3:Y:S01]  /*13530*/  LDL R2, [R1] ;  /* 0x0000000001027983 */ /* 0x010ee20000100800 */
[----:B------:R-:W-:Y:S05]  /*13540*/  WARPSYNC.ALL ;  /* 0x0000000000007948 */ /* 0x000fea0003800000 */
[----:B------:R-:W-:-:S02]  /*13550*/  VIADD R14, R0, 0x2800 ;  /* 0x00002800000e7836 */ /* 0x000fc40000000000 */
[C---:B------:R-:W-:Y:S02]  /*13560*/  VIADD R12, R0.reuse, 0x800 ;  /* 0x00000800000c7836 */ /* 0x040fe40000000000 */
[C---:B------:R-:W-:Y:S02]  /*13570*/  VIADD R13, R0.reuse, 0x5000 ;  /* 0x00005000000d7836 */ /* 0x040fe40000000000 */
[C---:B------:R-:W-:Y:S02]  /*13580*/  VIADD R15, R0.reuse, 0x1800 ;  /* 0x00001800000f7836 */ /* 0x040fe40000000000 */
[C---:B------:R-:W-:Y:S02]  /*13590*/  VIADD R21, R0.reuse, 0x2000 ;  /* 0x0000200000157836 */ /* 0x040fe40000000000 */
[C---:B------:R-:W-:Y:S01]  /*135a0*/  VIADD R20, R0.reuse, 0x5800 ;  /* 0x0000580000147836 */ /* 0x040fe20000000000 */
[----:B---3--:R-:W-:-:S05]  /*135b0*/  LOP3.LUT R4, R0, R2, RZ, 0xfc, !PT ;  /* 0x0000000200047212 */ /* 0x008fca00078efcff */
[----:B------:R-:W-:-:S06]  /*135c0*/  IMAD.IADD R4, R17, 0x1, R4 ;  /* 0x0000000111047824 */ /* 0x000fcc00078e0204 */
[----:B--2---:R-:W2:Y:S02]  /*135d0*/  LDSM.16.MT88.4 R4, [R4+0xf200] ;  /* 0x00f200000404783b */ /* 0x004ea40000004200 */
[C-C-:B--2---:R-:W-:Y:S02]  /*135e0*/  PRMT R8, R4.reuse, 0x6420, R5.reuse ;  /* 0x0000642004087816 */ /* 0x144fe40000000005 */
[----:B-1----:R-:W-:Y:S02]  /*135f0*/  PRMT R9, R4, 0x7531, R5 ;  /* 0x0000753104097816 */ /* 0x002fe40000000005 */
[----:B------:R-:W-:Y:S02]  /*13600*/  LOP3.LUT R4, R0, R19, RZ, 0xfc, !PT ;  /* 0x0000001300047212 */ /* 0x000fe400078efcff */
[C-C-:B------:R-:W-:Y:S02]  /*13610*/  PRMT R10, R6.reuse, 0x6420, R7.reuse ;  /* 0x00006420060a7816 */ /* 0x140fe40000000007 */
[----:B------:R-:W-:Y:S01]  /*13620*/  PRMT R11, R6, 0x7531, R7 ;  /* 0x00007531060b7816 */ /* 0x000fe20000000007 */
[----:B------:R-:W-:-:S05]  /*13630*/  IMAD.IADD R4, R18, 0x1, R4 ;  /* 0x0000000112047824 */ /* 0x000fca00078e0204 */
[----:B------:R1:W-:Y:S02]  /*13640*/  STSM.16.M88.4 [R4], R8 ;  /* 0x0000000804007844 */ /* 0x0003e40000000200 */
[----:B-1----:R-:W-:-:S05]  /*13650*/  LOP3.LUT R4, R14, R2, RZ, 0xfc, !PT ;  /* 0x000000020e047212 */ /* 0x002fca00078efcff */
[----:B------:R-:W-:-:S06]  /*13660*/  IMAD.IADD R4, R17, 0x1, R4 ;  /* 0x0000000111047824 */ /* 0x000fcc00078e0204 */
[----:B------:R-:W1:Y:S02]  /*13670*/  LDSM.16.MT88.4 R4, [R4+0xf200] ;  /* 0x00f200000404783b */ /* 0x000e640000004200 */
[C-C-:B-1----:R-:W-:Y:S02]  /*13680*/  PRMT R8, R4.reuse, 0x6420, R5.reuse ;  /* 0x0000642004087816 */ /* 0x142fe40000000005 */
[----:B------:R-:W-:Y:S02]  /*13690*/  PRMT R9, R4, 0x7531, R5 ;  /* 0x0000753104097816 */ /* 0x000fe40000000005 */
[----:B------:R-:W-:Y:S02]  /*136a0*/  LOP3.LUT R4, R12, R19, RZ, 0xfc, !PT ;  /* 0x000000130c047212 */ /* 0x000fe400078efcff */
[C-C-:B------:R-:W-:Y:S02]  /*136b0*/  PRMT R10, R6.reuse, 0x6420, R7.reuse ;  /* 0x00006420060a7816 */ /* 0x140fe40000000007 */
[----:B------:R-:W-:Y:S01]  /*136c0*/  PRMT R11, R6, 0x7531, R7 ;  /* 0x00007531060b7816 */ /* 0x000fe20000000007 */
[----:B------:R-:W-:Y:S01]  /*136d0*/  IMAD.IADD R4, R18, 0x1, R4 ;  /* 0x0000000112047824 */ /* 0x000fe200078e0204 */
[----:B------:R-:W-:-:S04]  /*136e0*/  LOP3.LUT R12, R12, R2, RZ, 0xfc, !PT ;  /* 0x000000020c0c7212 */ /* 0x000fc800078efcff */
[----:B------:R1:W-:Y:S02]  /*136f0*/  STSM.16.M88.4 [R4], R8 ;  /* 0x0000000804007844 */ /* 0x0003e40000000200 */
[----:B-1----:R-:W-:Y:S01]  /*13700*/  LOP3.LUT R4, R13, R2, RZ, 0xfc, !PT ;  /* 0x000000020d047212 */ /* 0x002fe200078efcff */
[----:B------:R-:W-:-:S04]  /*13710*/  VIADD R13, R0, 0x1000 ;  /* 0x00001000000d7836 */ /* 0x000fc80000000000 */
[----:B------:R-:W-:-:S06]  /*13720*/  IMAD.IADD R4, R17, 0x1, R4 ;  /* 0x0000000111047824 */ /* 0x000fcc00078e0204 */
[----:B------:R-:W1:Y:S02]  /*13730*/  LDSM.16.MT88.4 R4, [R4+0xf200] ;  /* 0x00f200000404783b */ /* 0x000e640000004200 */
[C-C-:B-1----:R-:W-:Y:S02]  /*13740*/  PRMT R8, R4.reuse, 0x6420, R5.reuse ;  /* 0x0000642004087816 */ /* 0x142fe40000000005 */
[----:B------:R-:W-:Y:S02]  /*13750*/  PRMT R9, R4, 0x7531, R5 ;  /* 0x0000753104097816 */ /* 0x000fe40000000005 */
[C---:B------:R-:W-:Y:S02]  /*13760*/  LOP3.LUT R4, R13.reuse, R19, RZ, 0xfc, !PT ;  /* 0x000000130d047212 */ /* 0x040fe400078efcff */
[C-C-:B------:R-:W-:Y:S02]  /*13770*/  PRMT R10, R6.reuse, 0x6420, R7.reuse ;  /* 0x00006420060a7816 */ /* 0x140fe40000000007 */
[----:B------:R-:W-:Y:S01]  /*13780*/  PRMT R11, R6, 0x7531, R7 ;  /* 0x00007531060b7816 */ /* 0x000fe20000000007 */
[----:B------:R-:W-:Y:S01]  /*13790*/  IMAD.IADD R4, R18, 0x1, R4 ;  /* 0x0000000112047824 */ /* 0x000fe200078e0204 */
[----:B------:R-:W-:-:S04]  /*137a0*/  LOP3.LUT R13, R13, R2, RZ, 0xfc, !PT ;  /* 0x000000020d0d7212 */ /* 0x000fc800078efcff */
[----:B------:R1:W-:Y:S02]  /*137b0*/  STSM.16.M88.4 [R4], R8 ;  /* 0x0000000804007844 */ /* 0x0003e40000000200 */
[----:B-1----:R-:W-:Y:S02]  /*137c0*/  IMAD.IADD R4, R17, 0x1, R12 ;  /* 0x0000000111047824 */ /* 0x002fe400078e020c */
[----:B------:R-:W-:-:S04]  /*137d0*/  VIADD R12, R0, 0x3000 ;  /* 0x00003000000c7836 */ /* 0x000fc80000000000 */
        /* <DEDUP_REMOVED lines=9> */
[----:B-1----:R-:W-:-:S05]  /*13870*/  LOP3.LUT R4, R12, R2, RZ, 0xfc, !PT ;  /* 0x000000020c047212 */ /* 0x002fca00078efcff */
        /* <DEDUP_REMOVED lines=15> */
[----:B------:R-:W-:Y:S01]  /*13970*/  LOP3.LUT R4, R14, R19, RZ, 0xfc, !PT ;  /* 0x000000130e047212 */ /* 0x000fe200078efcff */
[----:B------:R-:W-:Y:S01]  /*13980*/  VIADD R14, R0, 0x6000 ;  /* 0x00006000000e7836 */ /* 0x000fe20000000000 */
[C-C-:B------:R-:W-:Y:S02]  /*13990*/  PRMT R10, R6.reuse, 0x6420, R7.reuse ;  /* 0x00006420060a7816 */ /* 0x140fe40000000007 */
[----:B------:R-:W-:Y:S01]  /*139a0*/  PRMT R11, R6, 0x7531, R7 ;  /* 0x00007531060b7816 */ /* 0x000fe20000000007 */
[----:B------:R-:W-:-:S05]  /*139b0*/  IMAD.IADD R4, R18, 0x1, R4 ;  /* 0x0000000112047824 */ /* 0x000fca00078e0204 */
[----:B------:R1:W-:Y:S02]  /*139c0*/  STSM.16.M88.4 [R4], R8 ;  /* 0x0000000804007844 */ /* 0x0003e40000000200 */
[----:B-1----:R-:W-:Y:S02]  /*139d0*/  IMAD.IADD R4, R17, 0x1, R13 ;  /* 0x0000000111047824 */ /* 0x002fe400078e020d */
[----:B------:R-:W-:-:S04]  /*139e0*/  VIADD R13, R0, 0x4800 ;  /* 0x00004800000d7836 */ /* 0x000fc80000000000 */
        /* <DEDUP_REMOVED lines=9> */
[----:B-1----:R-:W-:-:S05]  /*13a80*/  VIADD R10, R0, 0x3800 ;  /* 0x00003800000a7836 */ /* 0x002fca0000000000 */
[----:B------:R-:W-:-:S05]  /*13a90*/  LOP3.LUT R4, R10, R2, RZ, 0xfc, !PT ;  /* 0x000000020a047212 */ /* 0x000fca00078efcff */
[----:B------:R-:W-:-:S06]  /*13aa0*/  IMAD.IADD R4, R17, 0x1, R4 ;  /* 0x0000000111047824 */ /* 0x000fcc00078e0204 */
[----:B------:R-:W1:Y:S02]  /*13ab0*/  LDSM.16.MT88.4 R4, [R4+0xf200] ;  /* 0x00f200000404783b */ /* 0x000e640000004200 */
[C-C-:B-1----:R-:W-:Y:S02]  /*13ac0*/  PRMT R8, R4.reuse, 0x6420, R5.reuse ;  /* 0x0000642004087816 */ /* 0x142fe40000000005 */
[----:B------:R-:W-:Y:S02]  /*13ad0*/  PRMT R9, R4, 0x7531, R5 ;  /* 0x0000753104097816 */ /* 0x000fe40000000005 */
[----:B------:R-:W-:Y:S02]  /*13ae0*/  LOP3.LUT R4, R10, R19, RZ, 0xfc, !PT ;  /* 0x000000130a047212 */ /* 0x000fe400078efcff */
[C-C-:B------:R-:W-:Y:S02]  /*13af0*/  PRMT R10, R6.reuse, 0x6420, R7.reuse ;  /* 0x00006420060a7816 */ /* 0x140fe40000000007 */
[----:B------:R-:W-:Y:S01]  /*13b00*/  PRMT R11, R6, 0x7531, R7 ;  /* 0x00007531060b7816 */ /* 0x000fe20000000007 */
[----:B------:R-:W-:-:S05]  /*13b10*/  IMAD.IADD R4, R18, 0x1, R4 ;  /* 0x0000000112047824 */ /* 0x000fca00078e0204 */
[----:B------:R1:W-:Y:S02]  /*13b20*/  STSM.16.M88.4 [R4], R8 ;  /* 0x0000000804007844 */ /* 0x0003e40000000200 */
[C---:B-1----:R-:W-:Y:S02]  /*13b30*/  LOP3.LUT R4, R14.reuse, R2, RZ, 0xfc, !PT ;  /* 0x000000020e047212 */ /* 0x042fe400078efcff */
[----:B------:R-:W-:-:S03]  /*13b40*/  LOP3.LUT R14, R14, R19, RZ, 0xfc, !PT ;  /* 0x000000130e0e7212 */ /* 0x000fc600078efcff */
[----:B------:R-:W-:Y:S02]  /*13b50*/  IMAD.IADD R4, R17, 0x1, R4 ;  /* 0x0000000111047824 */ /* 0x000fe400078e0204 */
[----:B------:R-:W-:-:S04]  /*13b60*/  IMAD.IADD R14, R18, 0x1, R14 ;  /* 0x00000001120e7824 */ /* 0x000fc800078e020e */
        /* <DEDUP_REMOVED lines=21> */
[C---:B------:R-:W-:Y:S02]  /*13cc0*/  VIADD R12, R0.reuse, 0x6800 ;  /* 0x00006800000c7836 */ /* 0x040fe40000000000 */
[----:B------:R-:W-:Y:S02]  /*13cd0*/  VIADD R0, R0, 0x7000 ;  /* 0x0000700000007836 */ /* 0x000fe40000000000 */
[----:B------:R-:W1:Y:S02]  /*13ce0*/  LDSM.16.MT88.4 R4, [R4+0xf200] ;  /* 0x00f200000404783b */ /* 0x000e640000004200 */
[----:B-1----:R-:W-:-:S02]  /*13cf0*/  PRMT R8, R4, 0x6420, R5 ;  /* 0x0000642004087816 */ /* 0x002fc40000000005 */
        /* <DEDUP_REMOVED lines=18> */
[----:B-1----:R-:W-:-:S06]  /*13e20*/  IMAD.IADD R4, R17, 0x1, R21 ;  /* 0x0000000111047824 */ /* 0x002fcc00078e0215 */
[----:B------:R-:W1:Y:S02]  /*13e30*/  LDSM.16.MT88.4 R4, [R4+0xf200] ;  /* 0x00f200000404783b */ /* 0x000e640000004200 */
[C-C-:B-1----:R-:W-:Y:S02]  /*13e40*/  PRMT R8, R4.reuse, 0x6420, R5.reuse ;  /* 0x0000642004087816 */ /* 0x142fe40000000005 */
[----:B------:R-:W-:Y:S01]  /*13e50*/  PRMT R9, R4, 0x7531, R5 ;  /* 0x0000753104097816 */ /* 0x000fe20000000005 */
[----:B------:R-:W-:Y:S01]  /*13e60*/  IMAD.IADD R4, R17, 0x1, R13 ;  /* 0x0000000111047824 */ /* 0x000fe200078e020d */
[C-C-:B------:R-:W-:Y:S02]  /*13e70*/  PRMT R10, R6.reuse, 0x6420, R7.reuse ;  /* 0x00006420060a7816 */ /* 0x140fe40000000007 */
[----:B------:R-:W-:-:S05]  /*13e80*/  PRMT R11, R6, 0x7531, R7 ;  /* 0x00007531060b7816 */ /* 0x000fca0000000007 */
[----:B------:R-:W-:Y:S04]  /*13e90*/  STSM.16.M88.4 [R14], R8 ;  /* 0x000000080e007844 */ /* 0x000fe80000000200 */
[----:B------:R-:W1:Y:S02]  /*13ea0*/  LDSM.16.MT88.4 R4, [R4+0xf200] ;  /* 0x00f200000404783b */ /* 0x000e640000004200 */
[C-C-:B-1----:R-:W-:Y:S02]  /*13eb0*/  PRMT R8, R4.reuse, 0x6420, R5.reuse ;  /* 0x0000642004087816 */ /* 0x142fe40000000005 */
[----:B------:R-:W-:Y:S02]  /*13ec0*/  PRMT R9, R4, 0x7531, R5 ;  /* 0x0000753104097816 */ /* 0x000fe40000000005 */
[----:B------:R-:W-:-:S02]  /*13ed0*/  LOP3.LUT R4, R0, R2, RZ, 0xfc, !PT ;  /* 0x0000000200047212 */ /* 0x000fc400078efcff */
[----:B------:R1:W5:Y:S01]  /*13ee0*/  LDL.LU R2, [R1+0x44] ;  /* 0x0000440001027983 */ /* 0x0003620000300800 */
[C-C-:B------:R-:W-:Y:S02]  /*13ef0*/  PRMT R10, R6.reuse, 0x6420, R7.reuse ;  /* 0x00006420060a7816 */ /* 0x140fe40000000007 */
[----:B------:R-:W-:Y:S01]  /*13f00*/  PRMT R11, R6, 0x7531, R7 ;  /* 0x00007531060b7816 */ /* 0x000fe20000000007 */
[----:B------:R-:W-:-:S04]  /*13f10*/  IMAD.IADD R4, R17, 0x1, R4 ;  /* 0x0000000111047824 */ /* 0x000fc800078e0204 */
[----:B------:R-:W-:Y:S04]  /*13f20*/  STSM.16.M88.4 [R12], R8 ;  /* 0x000000080c007844 */ /* 0x000fe80000000200 */
[----:B------:R-:W2:Y:S01]  /*13f30*/  LDSM.16.MT88.4 R4, [R4+0xf200] ;  /* 0x00f200000404783b */ /* 0x000ea20000004200 */
[----:B------:R-:W-:-:S05]  /*13f40*/  LOP3.LUT R0, R0, R19, RZ, 0xfc, !PT ;  /* 0x0000001300007212 */ /* 0x000fca00078efcff */
[----:B------:R-:W-:Y:S01]  /*13f50*/  IMAD.IADD R0, R18, 0x1, R0 ;  /* 0x0000000112007824 */ /* 0x000fe200078e0200 */
[C-C-:B--2---:R-:W-:Y:S02]  /*13f60*/  PRMT R8, R4.reuse, 0x6420, R5.reuse ;  /* 0x0000642004087816 */ /* 0x144fe40000000005 */
        /* <DEDUP_REMOVED lines=12> */
.L_x_3382:
[----:B-1----:R-:W1:Y:S01]  /*14030*/  S2R R0, SR_TID.X ;  /* 0x0000000000007919 */ /* 0x002e620000002100 */
[----:B--2---:R2:W-:Y:S01]  /*14040*/  SYNCS.ARRIVE.TRANS64.A1T0 RZ, [R3+URZ+0x33450], RZ ;  /* 0x033450ff03ff79a7 */ /* 0x0045e2000810003f */
[----:B------:R3:W5:Y:S01]  /*14050*/  LDL R8, [R1+0x4] ;  /* 0x0000040001087983 */ /* 0x0007620000100800 */
[----:B-1----:R-:W-:-:S03]  /*14060*/  LOP3.LUT R4, R0, 0x7f, RZ, 0xc0, !PT ;  /* 0x0000007f00047812 */ /* 0x002fc600078ec0ff */
[----:B------:R-:W4:Y:S01]  /*14070*/  LDL R0, [R1+0x18] ;  /* 0x0000180001007983 */ /* 0x000f220000100800 */
[----:B------:R-:W-:Y:S01]  /*14080*/  BAR.SYNC.DEFER_BLOCKING 0x2, 0x80 ;  /* 0x0082000000007b1d */ /* 0x000fe20000010000 */
[----:B------:R-:W-:-:S13]  /*14090*/  ISETP.NE.AND P0, PT, R4, RZ, PT ;  /* 0x000000ff0400720c */ /* 0x000fda0003f05270 */
[----:B--2---:R-:W-:-:S05]  /*140a0*/  @!P0 VIADD R3, R3, 0x33480 ;  /* 0x0003348003038836 */ /* 0x004fca0000000000 */
[----:B------:R-:W-:-:S04]  /*140b0*/  @!P0 PRMT R3, RZ, 0x654, R3 ;  /* 0x00000654ff038816 */ /* 0x000fc80000000003 */
[----:B------:R3:W-:Y:S01]  /*140c0*/  @!P0 SYNCS.ARRIVE.TRANS64.RED.A1T0 RZ, [R3+URZ], RZ ;  /* 0x000000ff03ff89a7 */ /* 0x0007e2000810043f */
[C---:B----45:R-:W-:Y:S01]  /*140d0*/  ISETP.GT.AND P0, PT, R2.reuse, R0, PT ;  /* 0x000000000200720c */ /* 0x070fe20003f04270 */
[----:B------:R-:W-:Y:S01]  /*140e0*/  VIADD R2, R2, 0xffffffff ;  /* 0xffffffff02027836 */ /* 0x000fe20000000000 */
[----:B------:R3:W5:Y:S11]  /*140f0*/  LDL R0, [R1+0xc] ;  /* 0x00000c0001007983 */ /* 0x0007760000100800 */
[----:B---3--:R-:W-:Y:S05]  /*14100*/  @P0 BRA `(.L_x_3383) ;  /* 0xffffffe400fc0947 */ /* 0x008fea000383ffff */
.L_x_3359:
[----:B------:R-:W1:Y:S01]  /*14110*/  S2R R3, SR_TID.X ;  /* 0x0000000000037919 */ /* 0x000e620000002100 */
[----:B------:R-:W-:Y:S01]  /*14120*/  BSSY B0, `(.L_x_3384) ;  /* 0x0000011000007945 */ /* 0x000fe20003800000 */
[----:B-1----:R-:W-:-:S04]  /*14130*/  LOP3.LUT R3, R3, 0x7f, RZ, 0xc0, !PT ;  /* 0x0000007f03037812 */ /* 0x002fc800078ec0ff */
[----:B------:R-:W-:-:S13]  /*14140*/  ISETP.NE.AND P0, PT, R3, RZ, PT ;  /* 0x000000ff0300720c */ /* 0x000fda0003f05270 */
[----:B------:R-:W-:Y:S05]  /*14150*/  @P0 BRA `(.L_x_3385) ;  /* 0x0000000000340947 */ /* 0x000fea0003800000 */
[----:B------:R-:W1:Y:S01]  /*14160*/  S2R R3, SR_LANEID ;  /* 0x0000000000037919 */ /* 0x000e620000000000 */
[----:B------:R-:W-:Y:S02]  /*14170*/  VOTEU.ANY UR4, UPT, PT ;  /* 0x0000000000047886 */ /* 0x000fe400038e0100 */
[----:B0----5:R-:W1:Y:S08]  /*14180*/  FLO.U32 R0, UR4 ;  /* 0x0000000400007d00 */ /* 0x021e7000080e0000 */
[----:B--2---:R-:W0:Y:S01]  /*14190*/  POPC R5, UR4 ;  /* 0x0000000400057d09 */ /* 0x004e220008000000 */
[----:B-1----:R-:W-:-:S02]  /*141a0*/  ISETP.EQ.U32.AND P1, PT, R0, R3, PT ;  /* 0x000000030000720c */ /* 0x002fc40003f22070 */
[----:B------:R-:W0:Y:S11]  /*141b0*/  LDC.64 R2, c[0x0][0xc60] ;  /* 0x00031800ff027b82 */ /* 0x000e360000000a00 */
[----:B0-----:R-:W2:Y:S01]  /*141c0*/  @P1 ATOMG.E.ADD.STRONG.GPU PT, R3, desc[UR50][R2.64], R5 ;  /* 0x00000005020319a8 */ /* 0x001ea200081ee1f2 */
[----:B------:R-:W0:Y:S02]  /*141d0*/  S2R R4, SR_LTMASK ;  /* 0x0000000000047919 */ /* 0x000e240000003900 */
[----:B0-----:R-:W-:-:S04]  /*141e0*/  LOP3.LUT R4, R4, UR4, RZ, 0xc0, !PT ;  /* 0x0000000404047c12 */ /* 0x001fc8000f8ec0ff */
[----:B------:R-:W0:Y:S01]  /*141f0*/  POPC R7, R4 ;  /* 0x0000000400077309 */ /* 0x000e220000000000 */
[----:B--2---:R-:W0:Y:S02]  /*14200*/  SHFL.IDX PT, R0, R3, R0, 0x1f ;  /* 0x00001f0003007589 */ /* 0x004e2400000e0000 */
[----:B0-----:R-:W-:-:S05]  /*14210*/  IADD3 R0, R0, UR41, R7 ;  /* 0x0000002900007c10 */ /* 0x001fca000fffe007 */
[----:B------:R1:W-:Y:S02]  /*14220*/  STL [R1+0x20], R0 ;  /* 0x0000200001007387 */ /* 0x0003e40000100800 */
.L_x_3385:
[----:B------:R-:W-:Y:S05]  /*14230*/  BSYNC B0 ;  /* 0x0000000000007941 */ /* 0x000fea0003800000 */
.L_x_3384:
[----:B------:R-:W-:-:S06]  /*14240*/  UISETP.NE.AND UP0, UPT, UR39, 0x3, UPT ;  /* 0x000000032700788c */ /* 0x000fcc000bf05270 */
[----:B------:R-:W-:-:S13]  /*14250*/  PLOP3.LUT P1, PT, PT, PT, UP0, 0x80, 0x0 ;  /* 0x000000000000781c */ /* 0x000fda0003f2f008 */
[----:B------:R-:W-:Y:S05]  /*14260*/  @!P1 BRA `(.L_x_3386) ;  /* 0x0000000000049947 */ /* 0x000fea0003800000 */
[----:B------:R-:W-:Y:S01]  /*14270*/  BPT.TRAP 0x1 ;  /* 0x000000040000795c */ /* 0x000fe20000300000 */
.L_x_3386:
[----:B------:R-:W3:Y:S04]  /*14280*/  LDL R3, [R1+0xc] ;  /* 0x00000c0001037983 */ /* 0x000ee80000100800 */
[----:B------:R-:W4:Y:S01]  /*14290*/  LDL R2, [R1+0x4] ;  /* 0x0000040001027983 */ /* 0x000f220000100800 */
[----:B01---5:R-:W-:Y:S01]  /*142a0*/  IMAD.U32 R0, RZ, RZ, UR42 ;  /* 0x0000002aff007e24 */ /* 0x023fe2000f8e00ff */
[----:B------:R-:W-:Y:S04]  /*142b0*/  BSSY B0, `(.L_x_3387) ;  /* 0x0000007000007945 */ /* 0x000fe80003800000 */
[----:B------:R-:W-:-:S02]  /*142c0*/  ISETP.NE.AND P2, PT, R0, 0x3, PT ;  /* 0x000000030000780c */ /* 0x000fc40003f45270 */
[----:B---3--:R-:W-:-:S04]  /*142d0*/  LOP3.LUT R3, R3, 0x1, RZ, 0x3c, !PT ;  /* 0x0000000103037812 */ /* 0x008fc800078e3cff */
[----:B------:R-:W-:Y:S01]  /*142e0*/  SHF.L.U32 R3, R3, 0x1f, RZ ;  /* 0x0000001f03037819 */ /* 0x000fe200000006ff */
[----:B----4-:R-:W-:-:S04]  /*142f0*/  IMAD R0, R2, 0x8, R17 ;  /* 0x0000000802007824 */ /* 0x010fc800078e0211 */
[----:B------:R-:W0:Y:S02]  /*14300*/  SYNCS.PHASECHK.TRANS64.TRYWAIT P1, [R0+URZ+0x33470], R3 ;  /* 0x03347003000075a7 */ /* 0x000e24000802017f */
[----:B0-----:R-:W-:Y:S05]  /*14310*/  @!P1 BRA `(.L_x_3388) ;  /* 0x0000002400d89947 */ /* 0x001fea0003800000 */
.L_x_3438:
[----:B------:R-:W-:Y:S05]  /*14320*/  BSYNC B0 ;  /* 0x0000000000007941 */ /* 0x000fea0003800000 */
.L_x_3387:
[----:B------:R-:W-:Y:S05]  /*14330*/  @!P2 BRA `(.L_x_3389) ;  /* 0x000000000004a947 */ /* 0x000fea0003800000 */
[----:B------:R-:W-:Y:S01]  /*14340*/  BPT.TRAP 0x1 ;  /* 0x000000040000795c */ /* 0x000fe20000300000 */
.L_x_3389:
[----:B------:R-:W0:Y:S02]  /*14350*/  LDL R2, [R1+0xc] ;  /* 0x00000c0001027983 */ /* 0x000e240000100800 */
[----:B0-----:R-:W-:-:S04]  /*14360*/  SHF.L.U32 R3, R2, 0x1f, RZ ;  /* 0x0000001f02037819 */ /* 0x001fc800000006ff */
[----:B------:R-:W0:Y:S02]  /*14370*/  SYNCS.PHASECHK.TRANS64.TRYWAIT P1, [R0+URZ+0x33460], R3 ;  /* 0x03346003000075a7 */ /* 0x000e24000802017f */
[----:B0-----:R-:W-:Y:S05]  /*14380*/  @!P1 BRA `(.L_x_3390) ;  /* 0x0000002400d09947 */ /* 0x001fea0003800000 */
.L_x_3439:
[----:B------:R-:W3:Y:S04]  /*14390*/  LDL R2, [R1+0x4] ;  /* 0x0000040001027983 */ /* 0x000ee80000100800 */
[----:B------:R-:W4:Y:S01]  /*143a0*/  LDL R15, [R1] ;  /* 0x00000000010f7983 */ /* 0x000f220000100800 */
[----:B------:R-:W-:Y:S05]  /*143b0*/  WARPSYNC.ALL ;  /* 0x0000000000007948 */ /* 0x000fea0003800000 */
[----:B---3--:R-:W-:-:S04]  /*143c0*/  IMAD R2, R2, 0x7800, RZ ;  /* 0x0000780002027824 */ /* 0x008fc800078e02ff */
[C---:B------:R-:W-:Y:S01]  /*143d0*/  VIADD R13, R2.reuse, 0x2800 ;  /* 0x00002800020d7836 */ /* 0x040fe20000000000 */
[C---:B----4-:R-:W-:Y:S01]  /*143e0*/  LOP3.LUT R4, R2.reuse, R15, RZ, 0xfc, !PT ;  /* 0x0000000f02047212 */ /* 0x050fe200078efcff */
[C---:B------:R-:W-:Y:S01]  /*143f0*/  VIADD R20, R2.reuse, 0x5000 ;  /* 0x0000500002147836 */ /* 0x040fe20000000000 */
[C---:B0-----:R-:W-:Y:S01]  /*14400*/  LOP3.LUT R3, R2.reuse, R19, RZ, 0xfc, !PT ;  /* 0x0000001302037212 */ /* 0x041fe200078efcff */
[----:B------:R-:W-:Y:S02]  /*14410*/  VIADD R12, R2, 0x1000 ;  /* 0x00001000020c7836 */ /* 0x000fe40000000000 */
[----:B------:R-:W-:Y:S02]  /*14420*/  IMAD.IADD R4, R17, 0x1, R4 ;  /* 0x0000000111047824 */ /* 0x000fe400078e0204 */
[----:B------:R-:W-:Y:S02]  /*14430*/  IMAD.IADD R3, R18, 0x1, R3 ;  /* 0x0000000112037824 */ /* 0x000fe400078e0203 */
[----:B------:R-:W-:-:S02]  /*14440*/  VIADD R14, R2, 0x1800 ;  /* 0x00001800020e7836 */ /* 0x000fc40000000000 */
[----:B--2---:R-:W0:Y:S01]  /*14450*/  LDSM.16.MT88.4 R4, [R4+0xf200] ;  /* 0x00f200000404783b */ /* 0x004e220000004200 */
[----:B------:R-:W-:Y:S01]  /*14460*/  VIADD R16, R2, 0x2000 ;  /* 0x0000200002107836 */ /* 0x000fe20000000000 */
[C-C-:B0-----:R-:W-:Y:S02]  /*14470*/  PRMT R8, R4.reuse, 0x6420, R5.reuse ;  /* 0x0000642004087816 */ /* 0x141fe40000000005 */
[----:B------:R-:W-:Y:S02]  /*14480*/  PRMT R9, R4, 0x7531, R5 ;  /* 0x0000753104097816 */ /* 0x000fe40000000005 */
[C-C-:B------:R-:W-:Y:S02]  /*14490*/  PRMT R10, R6.reuse, 0x6420, R7.reuse ;  /* 0x00006420060a7816 */ /* 0x140fe40000000007 */
[----:B------:R-:W-:-:S05]  /*144a0*/  PRMT R11, R6, 0x7531, R7 ;  /* 0x00007531060b7816 */ /* 0x000fca0000000007 */
[----:B------:R0:W-:Y:S02]  /*144b0*/  STSM.16.M88.4 [R3], R8 ;  /* 0x0000000803007844 */ /* 0x0001e40000000200 */
[----:B0-----:R-:W-:-:S05]  /*144c0*/  LOP3.LUT R3, R13, R15, RZ, 0xfc, !PT ;  /* 0x0000000f0d037212 */ /* 0x001fca00078efcff */
[----:B------:R-:W-:-:S05]  /*144d0*/  IMAD.IADD R3, R17, 0x1, R3 ;  /* 0x0000000111037824 */ /* 0x000fca00078e0203 */
[----:B------:R0:W1:Y:S02]  /*144e0*/  LDSM.16.MT88.4 R4, [R3+0xf200] ;  /* 0x00f200000304783b */ /* 0x0000640000004200 */
[----:B0-----:R-:W-:Y:S01]  /*144f0*/  VIADD R3, R2, 0x800 ;  /* 0x0000080002037836 */ /* 0x001fe20000000000 */
[C-C-:B-1----:R-:W-:Y:S02]  /*14500*/  PRMT R8, R4.reuse, 0x6420, R5.reuse ;  /* 0x0000642004087816 */ /* 0x142fe40000000005 */
[----:B------:R-:W-:Y:S02]  /*14510*/  PRMT R9, R4, 0x7531, R5 ;  /* 0x0000753104097816 */ /* 0x000fe40000000005 */
[C---:B------:R-:W-:Y:S02]  /*14520*/  LOP3.LUT R4, R3.reuse, R19, RZ, 0xfc, !PT ;  /* 0x0000001303047212 */ /* 0x040fe400078efcff */
[C-C-:B------:R-:W-:Y:S02]  /*14530*/  PRMT R10, R6.reuse, 0x6420, R7.reuse ;  /* 0x00006420060a7816 */ /* 0x140fe40000000007 */
[----:B------:R-:W-:Y:S01]  /*14540*/  PRMT R11, R6, 0x7531, R7 ;  /* 0x00007531060b7816 */ /* 0x000fe20000000007 */
[----:B------:R-:W-:Y:S01]  /*14550*/  IMAD.IADD R4, R18, 0x1, R4 ;  /* 0x0000000112047824 */ /* 0x000fe200078e0204 */
[----:B------:R-:W-:-:S04]  /*14560*/  LOP3.LUT R3, R3, R15, RZ, 0xfc, !PT ;  /* 0x0000000f03037212 */ /* 0x000fc800078efcff */
[----:B------:R0:W-:Y:S01]  /*14570*/  STSM.16.M88.4 [R4], R8 ;  /* 0x0000000804007844 */ /* 0x0001e20000000200 */
[----:B------:R-:W-:Y:S01]  /*14580*/  IMAD.IADD R3, R17, 0x1, R3 ;  /* 0x0000000111037824 */ /* 0x000fe200078e0203 */
[----:B0-----:R-:W-:-:S05]  /*14590*/  LOP3.LUT R4, R20, R15, RZ, 0xfc, !PT ;  /* 0x0000000f14047212 */ /* 0x001fca00078efcff */
[----:B------:R-:W-:-:S06]  /*145a0*/  IMAD.IADD R4, R17, 0x1, R4 ;  /* 0x0000000111047824 */ /* 0x000fcc00078e0204 */
[----:B------:R-:W0:Y:S02]  /*145b0*/  LDSM.16.MT88.4 R4, [R4+0xf200] ;  /* 0x00f200000404783b */ /* 0x000e240000004200 */
[C-C-:B0-----:R-:W-:Y:S02]  /*145c0*/  PRMT R8, R4.reuse, 0x6420, R5.reuse ;  /* 0x0000642004087816 */ /* 0x141fe40000000005 */
[----:B------:R-:W-:Y:S02]  /*145d0*/  PRMT R9, R4, 0x7531, R5 ;  /* 0x0000753104097816 */ /* 0x000fe40000000005 */
[----:B------:R-:W-:Y:S02]  /*145e0*/  LOP3.LUT R4, R12, R19, RZ, 0xfc, !PT ;  /* 0x000000130c047212 */ /* 0x000fe400078efcff */
[C-C-:B------:R-:W-:Y:S02]  /*145f0*/  PRMT R10, R6.reuse, 0x6420, R7.reuse ;  /* 0x00006420060a7816 */ /* 0x140fe40000000007 */
[----:B------:R-:W-:Y:S01]  /*14600*/  PRMT R11, R6, 0x7531, R7 ;  /* 0x00007531060b7816 */ /* 0x000fe20000000007 */
[----:B------:R-:W-:-:S05]  /*14610*/  IMAD.IADD R4, R18, 0x1, R4 ;  /* 0x0000000112047824 */ /* 0x000fca00078e0204 */
[----:B------:R-:W-:Y:S04]  /*14620*/  STSM.16.M88.4 [R4], R8 ;  /* 0x0000000804007844 */ /* 0x000fe80000000200 */
[----:B------:R0:W1:Y:S02]  /*14630*/  LDSM.16.MT88.4 R4, [R3+0xf200] ;  /* 0x00f200000304783b */ /* 0x0000640000004200 */
[----:B0-----:R-:W-:-:S05]  /*14640*/  LOP3.LUT R3, R14, R19, RZ, 0xfc, !PT ;  /* 0x000000130e037212 */ /* 0x001fca00078efcff */
[----:B------:R-:W-:Y:S01]  /*14650*/  IMAD.IADD R3, R18, 0x1, R3 ;  /* 0x0000000112037824 */ /* 0x000fe200078e0203 */
[C-C-:B-1----:R-:W-:Y:S02]  /*14660*/  PRMT R8, R4.reuse, 0x6420, R5.reuse ;  /* 0x0000642004087816 */ /* 0x142fe40000000005 */
[----:B------:R-:W-:Y:S02]  /*14670*/  PRMT R9, R4, 0x7531, R5 ;  /* 0x0000753104097816 */ /* 0x000fe40000000005 */
[C-C-:B------:R-:W-:Y:S02]  /*14680*/  PRMT R10, R6.reuse, 0x6420, R7.reuse ;  /* 0x00006420060a7816 */ /* 0x140fe40000000007 */
[----:B------:R-:W-:-:S05]  /*14690*/  PRMT R11, R6, 0x7531, R7 ;  /* 0x00007531060b7816 */ /* 0x000fca0000000007 */
[----:B------:R0:W-:Y:S02]  /*146a0*/  STSM.16.M88.4 [R3], R8 ;  /* 0x0000000803007844 */ /* 0x0001e40000000200 */
[----:B0-----:R-:W-:-:S05]  /*146b0*/  VIADD R3, R2, 0x3000 ;  /* 0x0000300002037836 */ /* 0x001fca0000000000 */
[C---:B------:R-:W-:Y:S02]  /*146c0*/  LOP3.LUT R4, R3.reuse, R15, RZ, 0xfc, !PT ;  /* 0x0000000f03047212 */ /* 0x040fe400078efcff */
[----:B------:R-:W-:-:S03]  /*146d0*/  LOP3.LUT R3, R3, R19, RZ, 0xfc, !PT ;  /* 0x0000001303037212 */ /* 0x000fc600078efcff */
[----:B------:R-:W-:Y:S02]  /*146e0*/  IMAD.IADD R4, R17, 0x1, R4 ;  /* 0x0000000111047824 */ /* 0x000fe400078e0204 */
[----:B------:R-:W-:-:S04]  /*146f0*/  IMAD.IADD R3, R18, 0x1, R3 ;  /* 0x0000000112037824 */ /* 0x000fc800078e0203 */
[----:B------:R-:W0:Y:S02]  /*14700*/  LDSM.16.MT88.4 R4, [R4+0xf200] ;  /* 0x00f200000404783b */ /* 0x000e240000004200 */
[C-C-:B0-----:R-:W-:Y:S02]  /*14710*/  PRMT R8, R4.reuse, 0x6420, R5.reuse ;  /* 0x0000642004087816 */ /* 0x141fe40000000005 */
[----:B------:R-:W-:Y:S02]  /*14720*/  PRMT R9, R4, 0x7531, R5 ;  /* 0x0000753104097816 */ /* 0x000fe40000000005 */
[----:B------:R-:W-:Y:S02]  /*14730*/  LOP3.LUT R4, R16, R19, RZ, 0xfc, !PT ;  /* 0x0000001310047212 */ /* 0x000fe400078efcff */
[C-C-:B------:R-:W-:Y:S02]  /*14740*/  PRMT R10, R6.reuse, 0x6420, R7.reuse ;  /* 0x00006420060a7816 */ /* 0x140fe40000000007 */
[----:B------:R-:W-:Y:S01]  /*14750*/  PRMT R11, R6, 0x7531, R7 ;  /* 0x00007531060b7816 */ /* 0x000fe20000000007 */
[----:B------:R-:W-:-:S05]  /*14760*/  IMAD.IADD R4, R18, 0x1, R4 ;  /* 0x0000000112047824 */ /* 0x000fca00078e0204 */
[----:B------:R0:W-:Y:S02]  /*14770*/  STSM.16.M88.4 [R4], R8 ;  /* 0x0000000804007844 */ /* 0x0001e40000000200 */
[----:B0-----:R-:W-:Y:S02]  /*14780*/  IMAD.MOV.U32 R11, RZ, RZ, R15 ;  /* 0x000000ffff0b7224 */ /* 0x001fe400078e000f */
[----:B------:R-:W-:-:S05]  /*14790*/  VIADD R15, R2, 0x5800 ;  /* 0x00005800020f7836 */ /* 0x000fca0000000000 */
[----:B------:R-:W-:-:S05]  /*147a0*/  LOP3.LUT R4, R15, R11, RZ, 0xfc, !PT ;  /* 0x0000000b0f047212 */ /* 0x000fca00078efcff */
[----:B------:R-:W-:-:S06]  /*147b0*/  IMAD.IADD R4, R17, 0x1, R4 ;  /* 0x0000000111047824 */ /* 0x000fcc00078e0204 */
[----:B------:R-:W0:Y:S02]  /*147c0*/  LDSM.16.MT88.4 R4, [R4+0xf200] ;  /* 0x00f200000404783b */ /* 0x000e240000004200 */
[C-C-:B0-----:R-:W-:Y:S02]  /*147d0*/  PRMT R8, R4.reuse, 0x6420, R5.reuse ;  /* 0x0000642004087816 */ /* 0x141fe40000000005 */
[----:B------:R-:W-:Y:S01]  /*147e0*/  PRMT R9, R4, 0x7531, R5 ;  /* 0x0000753104097816 */ /* 0x000fe20000000005 */
[----:B------:R-:W-:Y:S01]  /*147f0*/  IMAD.MOV.U32 R5, RZ, RZ, R11 ;  /* 0x000000ffff057224 */ /* 0x000fe200078e000b */
[----:B------:R-:W-:Y:S01]  /*14800*/  LOP3.LUT R4, R13, R19, RZ, 0xfc, !PT ;  /* 0x000000130d047212 */ /* 0x000fe200078efcff */
[----:B------:R-:W-:Y:S01]  /*14810*/  VIADD R13, R2, 0x6000 ;  /* 0x00006000020d7836 */ /* 0x000fe20000000000 */
[C-C-:B------:R-:W-:Y:S02]  /*14820*/  PRMT R10, R6.reuse, 0x6420, R7.reuse ;  /* 0x00006420060a7816 */ /* 0x140fe40000000007 */
[----:B------:R-:W-:Y:S01]  /*14830*/  PRMT R11, R6, 0x7531, R7 ;  /* 0x00007531060b7816 */ /* 0x000fe20000000007 */
[----:B------:R-:W-:Y:S01]  /*14840*/  IMAD.IADD R4, R18, 0x1, R4 ;  /* 0x0000000112047824 */ /* 0x000fe200078e0204 */
[----:B------:R-:W-:-:S04]  /*14850*/  LOP3.LUT R12, R12, R5, RZ, 0xfc, !PT ;  /* 0x000000050c0c7212 */ /* 0x000fc800078efcff */
[----:B------:R0:W-:Y:S02]  /*14860*/  STSM.16.M88.4 [R4], R8 ;  /* 0x0000000804007844 */ /* 0x0001e40000000200 */
[----:B0-----:R-:W-:Y:S02]  /*14870*/  IMAD.IADD R4, R17, 0x1, R12 ;  /* 0x0000000111047824 */ /* 0x001fe400078e020c */
[----:B------:R-:W-:-:S04]  /*14880*/  IMAD.MOV.U32 R12, RZ, RZ, R5 ;  /* 0x000000ffff0c7224 */ /* 0x000fc800078e0005 */
[----:B------:R-:W0:Y:S01]  /*14890*/  LDSM.16.MT88.4 R4, [R4+0xf200] ;  /* 0x00f200000404783b */ /* 0x000e220000004200 */
[----:B------:R-:W-:Y:S02]  /*148a0*/  LOP3.LUT R14, R14, R12, RZ, 0xfc, !PT ;  /* 0x0000000c0e0e7212 */ /* 0x000fe400078efcff */
[C-C-:B0-----:R-:W-:Y:S02]  /*148b0*/  PRMT R8, R4.reuse, 0x6420, R5.reuse ;  /* 0x0000642004087816 */ /* 0x141fe40000000005 */
        /* <DEDUP_REMOVED lines=21> */
[----:B------:R-:W-:Y:S02]  /*14a10*/  LOP3.LUT R4, R3, R19, RZ, 0xfc, !PT ;  /* 0x0000001303047212 */ /* 0x000fe400078efcff */
[C-C-:B------:R-:W-:Y:S02]  /*14a20*/  PRMT R10, R6.reuse, 0x6420, R7.reuse ;  /* 0x00006420060a7816 */ /* 0x140fe40000000007 */
[----:B------:R-:W-:Y:S01]  /*14a30*/  PRMT R11, R6, 0x7531, R7 ;  /* 0x00007531060b7816 */ /* 0x000fe20000000007 */
[----:B------:R-:W-:-:S05]  /*14a40*/  IMAD.IADD R4, R18, 0x1, R4 ;  /* 0x0000000112047824 */ /* 0x000fca00078e0204 */
[----:B------:R0:W-:Y:S02]  /*14a50*/  STSM.16.M88.4 [R4], R8 ;  /* 0x0000000804007844 */ /* 0x0001e40000000200 */
[----:B0-----:R-:W-:Y:S02]  /*14a60*/  IMAD.IADD R4, R17, 0x1, R14 ;  /* 0x0000000111047824 */ /* 0x001fe400078e020e */
[----:B------:R-:W-:Y:S02]  /*14a70*/  IMAD.MOV.U32 R14, RZ, RZ, R12 ;  /* 0x000000ffff0e7224 */ /* 0x000fe400078e000c */
[----:B------:R-:W-:Y:S02]  /*14a80*/  VIADD R12, R2, 0x4800 ;  /* 0x00004800020c7836 */ /* 0x000fe40000000000 */
[----:B------:R-:W0:Y:S01]  /*14a90*/  LDSM.16.MT88.4 R4, [R4+0xf200] ;  /* 0x00f200000404783b */ /* 0x000e220000004200 */
[-C--:B------:R-:W-:Y:S02]  /*14aa0*/  LOP3.LUT R3, R3, R14.reuse, RZ, 0xfc, !PT ;  /* 0x0000000e03037212 */ /* 0x080fe400078efcff */
[----:B------:R-:W-:-:S03]  /*14ab0*/  LOP3.LUT R16, R16, R14, RZ, 0xfc, !PT ;  /* 0x0000000e10107212 */ /* 0x000fc600078efcff */
[----:B------:R-:W-:Y:S01]  /*14ac0*/  IMAD.IADD R3, R17, 0x1, R3 ;  /* 0x0000000111037824 */ /* 0x000fe200078e0203 */
[C-C-:B0-----:R-:W-:Y:S02]  /*14ad0*/  PRMT R8, R4.reuse, 0x6420, R5.reuse ;  /* 0x0000642004087816 */ /* 0x141fe40000000005 */
[----:B------:R-:W-:Y:S02]  /*14ae0*/  PRMT R9, R4, 0x7531, R5 ;  /* 0x0000753104097816 */ /* 0x000fe40000000005 */
[----:B------:R-:W-:Y:S02]  /*14af0*/  LOP3.LUT R4, R12, R19, RZ, 0xfc, !PT ;  /* 0x000000130c047212 */ /* 0x000fe400078efcff */
[C-C-:B------:R-:W-:Y:S02]  /*14b00*/  PRMT R10, R6.reuse, 0x6420, R7.reuse ;  /* 0x00006420060a7816 */ /* 0x140fe40000000007 */
[----:B------:R-:W-:Y:S01]  /*14b10*/  PRMT R11, R6, 0x7531, R7 ;  /* 0x00007531060b7816 */ /* 0x000fe20000000007 */
[----:B------:R-:W-:Y:S01]  /*14b20*/  IMAD.IADD R4, R18, 0x1, R4 ;  /* 0x0000000112047824 */ /* 0x000fe200078e0204 */
[----:B------:R-:W-:-:S04]  /*14b30*/  LOP3.LUT R12, R12, R14, RZ, 0xfc, !PT ;  /* 0x0000000e0c0c7212 */ /* 0x000fc800078efcff */
        /* <DEDUP_REMOVED lines=9> */
[C---:B0-----:R-:W-:Y:S02]  /*14bd0*/  VIADD R3, R2.reuse, 0x6800 ;  /* 0x0000680002037836 */ /* 0x041fe40000000000 */
[----:B------:R-:W-:-:S03]  /*14be0*/  VIADD R2, R2, 0x7000 ;  /* 0x0000700002027836 */ /* 0x000fc60000000000 */
        /* <DEDUP_REMOVED lines=12> */
[----:B0-----:R-:W-:-:S06]  /*14cb0*/  IMAD.IADD R4, R17, 0x1, R16 ;  /* 0x0000000111047824 */ /* 0x001fcc00078e0210 */
        /* <DEDUP_REMOVED lines=15> */
[----:B------:R-:W-:Y:S01]  /*14db0*/  IMAD.IADD R6, R17, 0x1, R6 ;  /* 0x0000000111067824 */ /* 0x000fe200078e0206 */
[----:B------:R-:W-:-:S03]  /*14dc0*/  LOP3.LUT R2, R2, R19, RZ, 0xfc, !PT ;  /* 0x0000001302027212 */ /* 0x000fc600078efcff */
[----:B------:R-:W-:Y:S02]  /*14dd0*/  STSM.16.M88.4 [R3], R8 ;  /* 0x0000000803007844 */ /* 0x000fe40000000200 */
[----:B------:R-:W-:Y:S02]  /*14de0*/  IMAD.IADD R18, R18, 0x1, R2 ;  /* 0x0000000112127824 */ /* 0x000fe400078e0202 */
[----:B------:R-:W0:Y:S02]  /*14df0*/  LDSM.16.MT88.4 R4, [R6+0xf200] ;  /* 0x00f200000604783b */ /* 0x000e240000004200 */
        /* <DEDUP_REMOVED lines=13> */
.L_x_3391:
[----:B------:R-:W2:Y:S01]  /*14ed0*/  LDL.LU R4, [R1+0x4] ;  /* 0x0000040001047983 */ /* 0x000ea20000300800 */
[----:B-1----:R2:W-:Y:S03]  /*14ee0*/  SYNCS.ARRIVE.TRANS64.A1T0 RZ, [R0+URZ+0x33450], RZ ;  /* 0x033450ff00ff79a7 */ /* 0x0025e6000810003f */
[----:B------:R-:W3:Y:S01]  /*14ef0*/  LDL.LU R3, [R1+0xc] ;  /* 0x00000c0001037983 */ /* 0x000ee20000300800 */
[----:B------:R-:W-:-:S05]  /*14f00*/  @!P0 VIADD R2, R0, 0x33480 ;  /* 0x0003348000028836 */ /* 0x000fca0000000000 */
[----:B------:R-:W-:Y:S01]  /*14f10*/  @!P0 PRMT R2, RZ, 0x654, R2 ;  /* 0x00000654ff028816 */ /* 0x000fe20000000002 */
[----:B------:R-:W-:Y:S06]  /*14f20*/  BAR.SYNC.DEFER_BLOCKING 0x2, 0x80 ;  /* 0x0082000000007b1d */ /* 0x000fec0000010000 */
[----:B------:R1:W-:Y:S01]  /*14f30*/  @!P0 SYNCS.ARRIVE.TRANS64.RED.A1T0 RZ, [R2+URZ], RZ ;  /* 0x000000ff02ff89a7 */ /* 0x0003e2000810043f */
[----:B--2---:R-:W-:-:S05]  /*14f40*/  VIADD R0, R4, 0x1 ;  /* 0x0000000104007836 */ /* 0x004fca0000000000 */
[----:B------:R-:W-:-:S04]  /*14f50*/  ISETP.NE.AND P0, PT, R0, 0x2, PT ;  /* 0x000000020000780c */ /* 0x000fc80003f05270 */
[----:B-1----:R-:W-:Y:S02]  /*14f60*/  SEL R2, RZ, 0x1, P0 ;  /* 0x00000001ff027807 */ /* 0x002fe40000000000 */
[----:B------:R-:W-:Y:S02]  /*14f70*/  SEL R0, R0, RZ, P0 ;  /* 0x000000ff00007207 */ /* 0x000fe40000000000 */
[----:B---3--:R-:W-:-:S03]  /*14f80*/  LOP3.LUT R3, R3, R2, RZ, 0x3c, !PT ;  /* 0x0000000203037212 */ /* 0x008fc600078e3cff */
[----:B------:R1:W-:Y:S04]  /*14f90*/  STL [R1+0x4], R0 ;  /* 0x0000040001007387 */ /* 0x0003e80000100800 */
[----:B------:R1:W-:Y:S02]  /*14fa0*/  STL [R1+0xc], R3 ;  /* 0x00000c0301007387 */ /* 0x0003e40000100800 */
.L_x_3334:
[----:B------:R-:W-:Y:S05]  /*14fb0*/  BSYNC B7 ;  /* 0x0000000000077941 */ /* 0x000fea0003800000 */
.L_x_3332:
[----:B01----:R-:W2:Y:S02]  /*14fc0*/  LDL R0, [R1+0x14] ;  /* 0x0000140001007983 */ /* 0x003ea40000100800 */
[----:B--2---:R-:W-:-:S13]  /*14fd0*/  LOP3.LUT P0, RZ, R0, 0x2, RZ, 0xc0, !PT ;  /* 0x0000000200ff7812 */ /* 0x004fda000780c0ff */
        /* <DEDUP_REMOVED lines=13> */
.L_x_3392:
[----:B------:R-:W2:Y:S01]  /*150b0*/  LDL.LU R0, [R1+0x20] ;  /* 0x0000200001007983 */ /* 0x000ea20000300800 */
[----:B------:R-:W-:Y:S01]  /*150c0*/  ULDC UR4, c[0x0][0xc3c] ;  /* 0x00030f0000047ab9 */ /* 0x000fe20000000800 */
[----:B------:R-:W0:Y:S02]  /*150d0*/  S2R R2, SR_TID.X ;  /* 0x0000000000027919 */ /* 0x000e240000002100 */
[----:B0-----:R-:W-:-:S04]  /*150e0*/  LOP3.LUT R11, R2, 0x1f, RZ, 0xc0, !PT ;  /* 0x0000001f020b7812 */ /* 0x001fc800078ec0ff */
[C---:B------:R-:W-:Y:S01]  /*150f0*/  ISETP.NE.AND P0, PT, R11.reuse, 0x1f, PT ;  /* 0x0000001f0b00780c */ /* 0x040fe20003f05270 */
[----:B------:R-:W-:-:S05]  /*15100*/  VIADD R6, R11, UR43 ;  /* 0x0000002b0b067c36 */ /* 0x000fca0008000000 */
[----:B------:R-:W-:Y:S01]  /*15110*/  ISETP.GE.OR P1, PT, R6, UR4, !P0 ;  /* 0x0000000406007c0c */ /* 0x000fe2000c726670 */
[----:B------:R-:W-:Y:S02]  /*15120*/  IMAD.MOV.U32 R7, RZ, RZ, RZ ;  /* 0x000000ffff077224 */ /* 0x000fe400078e00ff */
[----:B--2---:R-:W-:-:S10]  /*15130*/  IMAD.MOV.U32 R10, RZ, RZ, R0 ;  /* 0x000000ffff0a7224 */ /* 0x004fd400078e0000 */
[----:B------:R-:W0:Y:S01]  /*15140*/  @!P1 LDC.64 R2, c[0x0][0xc80] ;  /* 0x00032000ff029b82 */ /* 0x000e220000000a00 */
[----:B------:R-:W-:Y:S01]  /*15150*/  IMAD.MOV.U32 R0, RZ, RZ, RZ ;  /* 0x000000ffff007224 */ /* 0x000fe200078e00ff */
[----:B------:R-:W-:Y:S01]  /*15160*/  ISETP.GE.U32.AND P2, PT, R11, 0x2, PT ;  /* 0x000000020b00780c */ /* 0x000fe20003f46070 */
[----:B------:R-:W-:-:S05]  /*15170*/  ULDC UR4, c[0x0][0xc3c] ;  /* 0x00030f0000047ab9 */ /* 0x000fca0000000800 */
[----:B------:R-:W1:Y:S01]  /*15180*/  @!P1 LDC.64 R4, c[0x0][0xc78] ;  /* 0x00031e00ff049b82 */ /* 0x000e620000000a00 */
[----:B0-----:R-:W-:-:S05]  /*15190*/  @!P1 IMAD.WIDE R2, R6, 0x4, R2 ;  /* 0x0000000406029825 */ /* 0x001fca00078e0202 */
[----:B------:R1:W2:Y:S02]  /*151a0*/  @!P1 LDG.E R0, desc[UR50][R2.64] ;  /* 0x0000003202009981 */ /* 0x0002a4000c1e1900 */
[----:B-1----:R-:W-:-:S05]  /*151b0*/  @!P1 IMAD.WIDE R2, R6, 0x4, R4 ;  /* 0x0000000406029825 */ /* 0x002fca00078e0204 */
[----:B------:R-:W2:Y:S01]  /*151c0*/  @!P1 LDG.E R7, desc[UR50][R2.64] ;  /* 0x0000003202079981 */ /* 0x000ea2000c1e1900 */
[C---:B------:R-:W-:Y:S02]  /*151d0*/  ISETP.NE.AND P1, PT, R11.reuse, RZ, PT ;  /* 0x000000ff0b00720c */ /* 0x040fe40003f25270 */
        /* <DEDUP_REMOVED lines=10> */
[----:B------:R-:W-:Y:S04]  /*15280*/  SHFL.IDX PT, R5, R10, 0x1, 0x1f ;  /* 0x00201f000a057f89 */ /* 0x000fe800000e0000 */
[----:B------:R-:W0:Y:S02]  /*15290*/  SHFL.UP PT, R8, R6, 0x4, RZ ;  /* 0x0480000006087989 */ /* 0x000e2400000e00ff */
[----:B0-----:R-:W-:-:S05]  /*152a0*/  SEL R3, R8, RZ, P3 ;  /* 0x000000ff08037207 */ /* 0x001fca0001800000 */
[----:B------:R-:W-:Y:S02]  /*152b0*/  IMAD.IADD R4, R6, 0x1, R3 ;  /* 0x0000000106047824 */ /* 0x000fe400078e0203 */
[----:B------:R-:W0:Y:S01]  /*152c0*/  LDC R3, c[0x0][0xc38] ;  /* 0x00030e00ff037b82 */ /* 0x000e220000000800 */
[----:B------:R-:W-:Y:S02]  /*152d0*/  IMAD.MOV.U32 R6, RZ, RZ, RZ ;  /* 0x000000ffff067224 */ /* 0x000fe400078e00ff */
[----:B------:R-:W1:Y:S02]  /*152e0*/  SHFL.UP PT, R2, R4, 0x8, RZ ;  /* 0x0500000004027989 */ /* 0x000e6400000e00ff */
[----:B-1----:R-:W-:-:S05]  /*152f0*/  SEL R9, R2, RZ, P4 ;  /* 0x000000ff02097207 */ /* 0x002fca0002000000 */
[----:B------:R-:W-:Y:S02]  /*15300*/  IMAD.IADD R9, R4, 0x1, R9 ;  /* 0x0000000104097824 */ /* 0x000fe400078e0209 */
[----:B------:R-:W-:Y:S04]  /*15310*/  SHFL.IDX PT, R4, R10, RZ, 0x1f ;  /* 0x00001fff0a047589 */ /* 0x000fe800000e0000 */
        /* <DEDUP_REMOVED lines=8> */
.L_x_3396:
[----:B------:R-:W-:-:S04]  /*153a0*/  UIADD3 UR43, UR43, 0x1f, URZ ;  /* 0x0000001f2b2b7890 */ /* 0x000fc8000fffe03f */
[----:B------:R-:W-:-:S06]  /*153b0*/  UISETP.GE.AND UP0, UPT, UR43, UR4, UPT ;  /* 0x000000042b00728c */ /* 0x000fcc000bf06270 */
[----:B------:R-:W-:-:S13]  /*153c0*/  PLOP3.LUT P6, PT, PT, PT, UP0, 0x40, 0x0 ;  /* 0x000000000000781c */ /* 0x000fda0003fce808 */
[----:B------:R-:W-:Y:S05]  /*153d0*/  @!P6 BRA `(.L_x_3395) ;  /* 0x0000000400b0e947 */ /* 0x000fea0003800000 */
[----:B------:R-:W0:Y:S02]  /*153e0*/  S2R R0, SR_TID.X ;  /* 0x0000000000007919 */ /* 0x000e240000002100 */
        /* <DEDUP_REMOVED lines=33> */
.L_x_3394:
        /* <DEDUP_REMOVED lines=13> */
.L_x_3397:
[----:B0---4-:R-:W-:Y:S01]  /*156d0*/  IMAD R8, R6, R3, R5 ;  /* 0x0000000306087224 */ /* 0x011fe200078e0205 */
[-C--:B-1----:R-:W-:Y:S01]  /*156e0*/  IABS R5, R0.reuse ;  /* 0x0000000000057213 */ /* 0x082fe20000000000 */
[----:B------:R-:W-:Y:S02]  /*156f0*/  UIADD3 UR43, UR4, UR43, URZ ;  /* 0x0000002b042b7290 */ /* 0x000fe4000fffe03f */
[----:B------:R-:W-:Y:S01]  /*15700*/  IMAD.IADD R4, R4, 0x1, -R8 ;  /* 0x0000000104047824 */ /* 0x000fe200078e0a08 */
[----:B---3--:R-:W0:Y:S01]  /*15710*/  I2F.RP R2, R5 ;  /* 0x0000000500027306 */ /* 0x008e220000209400 */
[----:B------:R1:W-:Y:S02]  /*15720*/  STL [R1+0x20], R8 ;  /* 0x0000200801007387 */ /* 0x0003e40000100800 */
[----:B-1----:R-:W-:-:S05]  /*15730*/  IABS R8, R0 ;  /* 0x0000000000087213 */ /* 0x002fca0000000000 */
[----:B0-----:R-:W0:Y:S01]  /*15740*/  MUFU.RCP R2, R2 ;  /* 0x0000000200027308 */ /* 0x001e220000001000 */
[----:B------:R-:W-:Y:S02]  /*15750*/  IMAD.MOV R8, RZ, RZ, -R8 ;  /* 0x000000ffff087224 */ /* 0x000fe400078e0a08 */
[----:B0-----:R-:W-:-:S05]  /*15760*/  VIADD R2, R2, 0xffffffe ;  /* 0x0ffffffe02027836 */ /* 0x001fca0000000000 */
[----:B------:R-:W0:Y:S02]  /*15770*/  F2I.FTZ.U32.TRUNC.NTZ R3, R2 ;  /* 0x0000000200037305 */ /* 0x000e24000021f000 */
        /* <DEDUP_REMOVED lines=31> */
[----:B------:R-:W-:Y:S02]  /*15970*/  IMAD R3, R2, R8, R3 ;  /* 0x0000000802037224 */ /* 0x000fe400078e0203 */
[----:B------:R-:W-:-:S03]  /*15980*/  IMAD.IADD R4, R4, 0x1, -R0 ;  /* 0x0000000104047824 */ /* 0x000fc600078e0a00 */
        /* <DEDUP_REMOVED lines=17> */
.L_x_3395:
[----:B------:R1:W-:Y:S01]  /*15aa0*/  STL [R1+0x20], R4 ;  /* 0x0000200401007387 */ /* 0x0003e20000100800 */
[----:B------:R-:W-:-:S03]  /*15ab0*/  ULDC UR43, c[0x0][0xc3c] ;  /* 0x00030f00002b7ab9 */ /* 0x000fc60000000800 */
[----:B------:R1:W-:Y:S04]  /*15ac0*/  STL [R1+0x24], RZ ;  /* 0x000024ff01007387 */ /* 0x0003e80000100800 */
[----:B------:R1:W-:Y:S02]  /*15ad0*/  STL [R1+0x28], RZ ;  /* 0x000028ff01007387 */ /* 0x0003e40000100800 */
.L_x_3398:
[----:B------:R-:W2:Y:S04]  /*15ae0*/  LDL R3, [R1+0x24] ;  /* 0x0000240001037983 */ /* 0x000ea80000100800 */
[----:B------:R-:W3:Y:S04]  /*15af0*/  LDL R2, [R1+0x28] ;  /* 0x0000280001027983 */ /* 0x000ee80000100800 */
[----:B01----:R-:W4:Y:S01]  /*15b00*/  LDL R4, [R1+0x20] ;  /* 0x0000200001047983 */ /* 0x003f220000100800 */
[----:B------:R-:W0:Y:S02]  /*15b10*/  S2R R0, SR_TID.X ;  /* 0x0000000000007919 */ /* 0x000e240000002100 */
[----:B0-----:R-:W-:Y:S01]  /*15b20*/  LOP3.LUT R0, R0, 0x1f, RZ, 0xc0, !PT ;  /* 0x0000001f00007812 */ /* 0x001fe200078ec0ff */
[----:B------:R-:W-:Y:S03]  /*15b30*/  BAR.SYNC.DEFER_BLOCKING 0x4, 0x180 ;  /* 0x0106000000007b1d */ /* 0x000fe60000010000 */
[----:B------:R-:W-:-:S13]  /*15b40*/  ISETP.NE.AND P0, PT, R0, RZ, PT ;  /* 0x000000ff0000720c */ /* 0x000fda0003f05270 */
[----:B------:R-:W-:Y:S01]  /*15b50*/  @!P0 MOV R0, 0x400 ;  /* 0x0000040000008802 */ /* 0x000fe20000000f00 */
[----:B--2---:R-:W-:Y:S02]  /*15b60*/  IMAD.MOV.U32 R5, RZ, RZ, R3 ;  /* 0x000000ffff057224 */ /* 0x004fe400078e0003 */
[----:B------:R-:W0:Y:S01]  /*15b70*/  @!P0 S2R R3, SR_CgaCtaId ;  /* 0x0000000000038919 */ /* 0x000e220000008800 */
[----:B---3--:R-:W-:Y:S01]  /*15b80*/  IMAD.MOV.U32 R6, RZ, RZ, R2 ;  /* 0x000000ffff067224 */ /* 0x008fe200078e0002 */
[----:B0-----:R-:W-:Y:S01]  /*15b90*/  @!P0 LEA R17, R3, R0, 0x18 ;  /* 0x0000000003118211 */ /* 0x001fe200078ec0ff */
[----:B------:R-:W-:-:S04]  /*15ba0*/  IMAD.U32 R0, RZ, RZ, UR43 ;  /* 0x0000002bff007e24 */ /* 0x000fc8000f8e00ff */
[----:B------:R-:W-:-:S05]  /*15bb0*/  @!P0 IMAD.MOV.U32 R7, RZ, RZ, R0 ;  /* 0x000000ffff078224 */ /* 0x000fca00078e0000 */
[----:B----4-:R0:W-:Y:S01]  /*15bc0*/  @!P0 STS.128 [R17+0x334d0], R4 ;  /* 0x0334d00411008388 */ /* 0x0101e20000000c00 */
[----:B------:R-:W-:Y:S06]  /*15bd0*/  BAR.ARV 0x5, 0x180 ;  /* 0x0146000000007b1d */ /* 0x000fec0000002000 */
.L_x_3393:
[----:B------:R-:W-:Y:S02]  /*15be0*/  ULDC UR4, c[0x0][0xc3c] ;  /* 0x00030f0000047ab9 */ /* 0x000fe40000000800 */
[----:B------:R-:W-:-:S06]  /*15bf0*/  UISETP.GE.AND UP0, UPT, UR43, UR4, UPT ;  /* 0x000000042b00728c */ /* 0x000fcc000bf06270 */
[----:B------:R-:W-:-:S13]  /*15c00*/  PLOP3.LUT P0, PT, PT, PT, UP0, 0x80, 0x0 ;  /* 0x000000000000781c */ /* 0x000fda0003f0f008 */
[----:B------:R-:W-:Y:S05]  /*15c10*/  @!P0 BRA `(.L_x_3399) ;  /* 0xffffffa800848947 */ /* 0x000fea000383ffff */
.L_x_3327:
        /* <DEDUP_REMOVED lines=12> */
.L_x_3440:
[----:B------:R-:W-:Y:S05]  /*15ce0*/  BSYNC B0 ;  /* 0x0000000000007941 */ /* 0x000fea0003800000 */
.L_x_3400:
[----:B------:R-:W-:-:S03]  /*15cf0*/  UMOV UR4, 0xffffffff ;  /* 0xffffffff00047882 */ /* 0x000fc60000000000 */
[----:B------:R-:W-:Y:S05]  /*15d00*/  BRA.DIV UR4, `(.L_x_3402) ;  /* 0x0000000e04987947 */ /* 0x000fea000b800000 */
[----:B------:R-:W1:Y:S02]  /*15d10*/  S2R R2, SR_TID.X ;  /* 0x0000000000027919 */ /* 0x000e640000002100 */
[----:B-1----:R-:W-:-:S04]  /*15d20*/  SHF.R.U32.HI R2, RZ, 0x5, R2 ;  /* 0x00000005ff027819 */ /* 0x002fc80000011602 */
[----:B------:R-:W-:-:S05]  /*15d30*/  LOP3.LUT R2, R2, 0x3, RZ, 0xc0, !PT ;  /* 0x0000000302027812 */ /* 0x000fca00078ec0ff */
[----:B------:R1:W2:Y:S02]  /*15d40*/  SHFL.IDX PT, R14, R2, RZ, 0x1f ;  /* 0x00001fff020e7589 */ /* 0x0002a400000e0000 */
.L_x_3443:
[----:B--2---:R-:W-:Y:S01]  /*15d50*/  ISETP.NE.AND P0, PT, R14, RZ, PT ;  /* 0x000000ff0e00720c */ /* 0x004fe20003f05270 */
[----:B------:R-:W-:-:S12]  /*15d60*/  BSSY B0, `(.L_x_3403) ;  /* 0x000002e000007945 */ /* 0x000fd80003800000 */
[----:B------:R-:W-:Y:S05]  /*15d70*/  @P0 BRA `(.L_x_3404) ;  /* 0x0000000000b00947 */ /* 0x000fea0003800000 */
[----:B------:R-:W-:-:S03]  /*15d80*/  UMOV UR4, 0xffffffff ;  /* 0xffffffff00047882 */ /* 0x000fc60000000000 */
[----:B------:R-:W-:Y:S05]  /*15d90*/  BRA.DIV UR4, `(.L_x_3405) ;  /* 0x0000000e04a87947 */ /* 0x000fea000b800000 */
[----:B------:R-:W-:-:S13]  /*15da0*/  ELECT P6, URZ, PT ;  /* 0x00000000003f782f */ /* 0x000fda00038c0000 */
.L_x_3446:
[----:B------:R-:W-:Y:S05]  /*15db0*/  @!P6 BRA `(.L_x_3404) ;  /* 0x0000000000a0e947 */ /* 0x000fea0003800000 */
[----:B------:R-:W-:-:S06]  /*15dc0*/  ULOP3.LUT UR4, UR38, 0x2, URZ, 0xfc, !UPT ;  /* 0x0000000226047892 */ /* 0x000fcc000f8efc3f */
[----:B-1----:R-:W-:-:S05]  /*15dd0*/  IMAD.U32 R2, RZ, RZ, UR4 ;  /* 0x00000004ff027e24 */ /* 0x002fca000f8e00ff */
[----:B------:R-:W-:-:S13]  /*15de0*/  ISETP.NE.AND P0, PT, R2, 0x3, PT ;  /* 0x000000030200780c */ /* 0x000fda0003f05270 */
[----:B------:R-:W-:Y:S05]  /*15df0*/  @!P0 BRA `(.L_x_3406) ;  /* 0x0000000000048947 */ /* 0x000fea0003800000 */
[----:B------:R-:W-:Y:S01]  /*15e00*/  BPT.TRAP 0x1 ;  /* 0x000000040000795c */ /* 0x000fe20000300000 */
.L_x_3406:
        /* <DEDUP_REMOVED lines=14> */
.L_x_3447:
[----:B------:R-:W1:Y:S02]  /*15ef0*/  SYNCS.PHASECHK.TRANS64.TRYWAIT P1, [R7+URZ], R2 ;  /* 0x00000002070075a7 */ /* 0x000e64000802017f */
[----:B-1----:R-:W-:Y:S05]  /*15f00*/  @!P1 BRA `(.L_x_3408) ;  /* 0x0000000c00809947 */ /* 0x002fea0003800000 */
.L_x_3448:
[----:B------:R-:W-:Y:S05]  /*15f10*/  @!P0 BRA `(.L_x_3409) ;  /* 0x0000000000048947 */ /* 0x000fea0003800000 */
[----:B------:R-:W-:Y:S01]  /*15f20*/  BPT.TRAP 0x1 ;  /* 0x000000040000795c */ /* 0x000fe20000300000 */
.L_x_3409:
[----:B------:R-:W2:Y:S02]  /*15f30*/  LDL.LU R4, [R1+0x4] ;  /* 0x0000040001047983 */ /* 0x000ea40000300800 */
[----:B--2---:R-:W-:-:S04]  /*15f40*/  IMAD R4, R4, 0x8, R0 ;  /* 0x0000000804047824 */ /* 0x004fc800078e0200 */
[----:B------:R-:W2:Y:S02]  /*15f50*/  SYNCS.PHASECHK.TRANS64.TRYWAIT P1, [R4+URZ+0x33460], R5 ;  /* 0x03346005040075a7 */ /* 0x000ea4000802017f */
[----:B--2---:R-:W-:Y:S05]  /*15f60*/  @!P1 BRA `(.L_x_3410) ;  /* 0x0000000c007c9947 */ /* 0x004fea0003800000 */
.L_x_3449:
[----:B------:R-:W-:Y:S05]  /*15f70*/  @!P0 BRA `(.L_x_3411) ;  /* 0x0000000000048947 */ /* 0x000fea0003800000 */
[----:B------:R-:W-:Y:S01]  /*15f80*/  BPT.TRAP 0x1 ;  /* 0x000000040000795c */ /* 0x000fe20000300000 */
.L_x_3411:
[----:B------:R-:W-:-:S04]  /*15f90*/  IMAD R3, R3, 0x8, R0 ;  /* 0x0000000803037824 */ /* 0x000fc800078e0200 */
[----:B------:R-:W3:Y:S02]  /*15fa0*/  SYNCS.PHASECHK.TRANS64.TRYWAIT P1, [R3+URZ+0x33460], R2 ;  /* 0x03346002030075a7 */ /* 0x000ee4000802017f */
[----:B---3--:R-:W-:Y:S05]  /*15fb0*/  @!P1 BRA `(.L_x_3412) ;  /* 0x0000000c007c9947 */ /* 0x008fea0003800000 */
.L_x_3450:
[----:B------:R-:W-:Y:S05]  /*15fc0*/  @!P0 BRA `(.L_x_3413) ;  /* 0x0000000000048947 */ /* 0x000fea0003800000 */
[----:B------:R-:W-:Y:S01]  /*15fd0*/  BPT.TRAP 0x1 ;  /* 0x000000040000795c */ /* 0x000fe20000300000 */
.L_x_3413:
[----:B------:R-:W4:Y:S02]  /*15fe0*/  SYNCS.PHASECHK.TRANS64.TRYWAIT P0, [R4+URZ+0x33480], R5 ;  /* 0x03348005040075a7 */ /* 0x000f24000800017f */
[----:B----4-:R-:W-:Y:S05]  /*15ff0*/  @!P0 BRA `(.L_x_3414) ;  /* 0x0000000c00808947 */ /* 0x010fea0003800000 */
.L_x_3415:
[----:B------:R0:W0:Y:S02]  /*16000*/  SYNCS.PHASECHK.TRANS64.TRYWAIT P0, [R3+URZ+0x33480], R2 ;  /* 0x03348002030075a7 */ /* 0x000024000800017f */
[----:B0-----:R-:W-:Y:S05]  /*16010*/  @!P0 NANOSLEEP.SYNCS 0x989680 ;  /* 0x009896800000895d */ /* 0x001fea0003900000 */
[----:B------:R-:W0:Y:S02]  /*16020*/  @!P0 SYNCS.PHASECHK.TRANS64 P0, [R3+URZ+0x33480], R2 ;  /* 0x03348002030085a7 */ /* 0x000e24000800007f */
[----:B0-----:R-:W-:Y:S05]  /*16030*/  @!P0 BRA `(.L_x_3415) ;  /* 0xfffffffc00f08947 */ /* 0x001fea000383ffff */
.L_x_3404:
[----:B------:R-:W-:Y:S05]  /*16040*/  BSYNC B0 ;  /* 0x0000000000007941 */ /* 0x000fea0003800000 */
.L_x_3403:
[----:B------:R-:W-:Y:S05]  /*16050*/  EXIT ;  /* 0x000000000000794d */ /* 0x000fea0003800000 */
.L_x_3276:
[----:B0-----:R0:W1:Y:S02]  /*16060*/  SYNCS.PHASECHK.TRANS64.TRYWAIT P1, [R2+URZ+0x33400], R11 ;  /* 0x0334000b020075a7 */ /* 0x001064000802017f */
[----:B-1----:R-:W-:Y:S05]  /*16070*/  @!P1 NANOSLEEP.SYNCS 0x989680 ;  /* 0x009896800000995d */ /* 0x002fea0003900000 */
[----:B------:R-:W1:Y:S02]  /*16080*/  @!P1 SYNCS.PHASECHK.TRANS64 P1, [R2+URZ+0x33400], R11 ;  /* 0x0334000b020095a7 */ /* 0x000e64000802007f */
[----:B-1----:R-:W-:Y:S05]  /*16090*/  @!P1 BRA `(.L_x_3276) ;  /* 0xfffffffc00f09947 */ /* 0x002fea000383ffff */
[----:B------:R-:W-:Y:S05]  /*160a0*/  BRA `(.L_x_3416) ;  /* 0xfffffec000047947 */ /* 0x000fea000383ffff */
.L_x_3280:
[----:B--2---:R2:W3:Y:S02]  /*160b0*/  SYNCS.PHASECHK.TRANS64.TRYWAIT P2, [R5+URZ+0x33430], R6 ;  /* 0x03343006050075a7 */ /* 0x0044e4000804017f */
[----:B---3--:R-:W-:Y:S05]  /*160c0*/  @!P2 NANOSLEEP.SYNCS 0x989680 ;  /* 0x009896800000a95d */ /* 0x008fea0003900000 */
[----:B------:R-:W3:Y:S02]  /*160d0*/  @!P2 SYNCS.PHASECHK.TRANS64 P2, [R5+URZ+0x33430], R6 ;  /* 0x033430060500a5a7 */ /* 0x000ee4000804007f */
[----:B---3--:R-:W-:Y:S05]  /*160e0*/  @!P2 BRA `(.L_x_3280) ;  /* 0xfffffffc00f0a947 */ /* 0x008fea000383ffff */
[----:B------:R-:W-:Y:S05]  /*160f0*/  BRA `(.L_x_3279) ;  /* 0xfffffec0002c7947 */ /* 0x000fea000383ffff */
.L_x_3285:
[----:B-1----:R-:W-:-:S04]  /*16100*/  IMAD.U32 R3, RZ, RZ, UR6 ;  /* 0x00000006ff037e24 */ /* 0x002fc8000f8e00ff */
[----:B------:R1:W2:Y:S03]  /*16110*/  SYNCS.PHASECHK.TRANS64.TRYWAIT P1, [R3+URZ+0x33430], R2 ;  /* 0x03343002030075a7 */ /* 0x0002a6000802017f */
[----:B--2---:R-:W-:Y:S05]  /*16120*/  @!P1 NANOSLEEP.SYNCS 0x989680 ;  /* 0x009896800000995d */ /* 0x004fea0003900000 */
[----:B------:R-:W2:Y:S02]  /*16130*/  @!P1 SYNCS.PHASECHK.TRANS64 P1, [R3+URZ+0x33430], R2 ;  /* 0x03343002030095a7 */ /* 0x000ea4000802007f */
[----:B--2---:R-:W-:Y:S05]  /*16140*/  @!P1 BRA `(.L_x_3285) ;  /* 0xfffffffc00ec9947 */ /* 0x004fea000383ffff */
[----:B------:R-:W-:Y:S05]  /*16150*/  BRA `(.L_x_3282) ;  /* 0xffffff0000307947 */ /* 0x000fea000383ffff */
.L_x_3289:
[----:B-1----:R-:W-:-:S04]  /*16160*/  IMAD.U32 R3, RZ, RZ, UR6 ;  /* 0x00000006ff037e24 */ /* 0x002fc8000f8e00ff */
[----:B------:R1:W2:Y:S03]  /*16170*/  SYNCS.PHASECHK.TRANS64.TRYWAIT P1, [R3+URZ+0x33450], R2 ;  /* 0x03345002030075a7 */ /* 0x0002a6000802017f */
[----:B--2---:R-:W-:Y:S05]  /*16180*/  @!P1 NANOSLEEP.SYNCS 0x989680 ;  /* 0x009896800000995d */ /* 0x004fea0003900000 */
[----:B------:R-:W2:Y:S02]  /*16190*/  @!P1 SYNCS.PHASECHK.TRANS64 P1, [R3+URZ+0x33450], R2 ;  /* 0x03345002030095a7 */ /* 0x000ea4000802007f */
[----:B--2---:R-:W-:Y:S05]  /*161a0*/  @!P1 BRA `(.L_x_3289) ;  /* 0xfffffffc00ec9947 */ /* 0x004fea000383ffff */
[----:B------:R-:W-:Y:S05]  /*161b0*/  BRA `(.L_x_3286) ;  /* 0xffffff0c00487947 */ /* 0x000fea000383ffff */
.L_x_3295:
[----:B-1----:R1:W2:Y:S02]  /*161c0*/  SYNCS.PHASECHK.TRANS64.TRYWAIT P1, [R15+URZ+0x33450], R0 ;  /* 0x033450000f0075a7 */ /* 0x0022a4000802017f */
[----:B--2---:R-:W-:Y:S05]  /*161d0*/  @!P1 NANOSLEEP.SYNCS 0x989680 ;  /* 0x009896800000995d */ /* 0x004fea0003900000 */
[----:B------:R-:W2:Y:S02]  /*161e0*/  @!P1 SYNCS.PHASECHK.TRANS64 P1, [R15+URZ+0x33450], R0 ;  /* 0x033450000f0095a7 */ /* 0x000ea4000802007f */
[----:B--2---:R-:W-:Y:S05]  /*161f0*/  @!P1 BRA `(.L_x_3295) ;  /* 0xfffffffc00f09947 */ /* 0x004fea000383ffff */
[----:B------:R-:W-:Y:S05]  /*16200*/  BRA `(.L_x_3294) ;  /* 0xffffff38005c7947 */ /* 0x000fea000383ffff */
.L_x_3343:
[----:B------:R-:W-:Y:S02]  /*16210*/  IMAD.MOV.U32 R13, RZ, RZ, R0 ;  /* 0x000000ffff0d7224 */ /* 0x000fe400078e0000 */
[----:B------:R-:W-:Y:S02]  /*16220*/  IMAD.MOV.U32 R12, RZ, RZ, RZ ;  /* 0x000000ffff0c7224 */ /* 0x000fe400078e00ff */
[----:B------:R-:W-:Y:S02]  /*16230*/  IMAD.MOV.U32 R11, RZ, RZ, 0x1f ;  /* 0x0000001fff0b7424 */ /* 0x000fe400078e00ff */
[----:B------:R-:W-:-:S07]  /*16240*/  IMAD.MOV.U32 R15, RZ, RZ, -0x1 ;  /* 0xffffffffff0f7424 */ /* 0x000fce00078e00ff */
[----:B--2---:R-:W-:Y:S05]  /*16250*/  WARPSYNC.COLLECTIVE R15, `(.L_x_3417) ;  /* 0x000000000f087348 */ /* 0x004fea0003c00000 */
[----:B------:R0:W1:Y:S02]  /*16260*/  SHFL.IDX P6, R14, R13, R12, R11 ;  /* 0x0000000c0d0e7389 */ /* 0x00006400000c000b */
[----:B012---:R-:W-:Y:S01]  /*16270*/  ENDCOLLECTIVE ;  /* 0x000000000000791b */ /* 0x007fe20003800000 */
.L_x_3417:
[----:B------:R-:W-:Y:S05]  /*16280*/  BRA `(.L_x_3418) ;  /* 0xffffffb400047947 */ /* 0x000fea000383ffff */
.L_x_3345:
[----:B------:R-:W-:Y:S01]  /*16290*/  BSSY B0, `(.L_x_3419) ;  /* 0x0000006000007945 */ /* 0x000fe20003800000 */
[----:B------:R-:W-:-:S07]  /*162a0*/  IMAD.MOV.U32 R15, RZ, RZ, -0x1 ;  /* 0xffffffffff0f7424 */ /* 0x000fce00078e00ff */
[----:B--2---:R-:W-:Y:S05]  /*162b0*/  WARPSYNC.COLLECTIVE R15, `(.L_x_3420) ;  /* 0x000000000f0c7348 */ /* 0x004fea0003c00000 */
[----:B------:R-:W-:Y:S02]  /*162c0*/  ELECT P6, UR62, PT ;  /* 0x00000000003e782f */ /* 0x000fe400038c0000 */
[----:B------:R-:W-:Y:S01]  /*162d0*/  MOV R14, UR62 ;  /* 0x0000003e000e7c02 */ /* 0x000fe20008000f00 */
[----:B--2---:R-:W-:Y:S10]  /*162e0*/  ENDCOLLECTIVE ;  /* 0x000000000000791b */ /* 0x004ff40003800000 */
.L_x_3420:
[----:B------:R-:W-:Y:S05]  /*162f0*/  BSYNC B0 ;  /* 0x0000000000007941 */ /* 0x000fea0003800000 */
.L_x_3419:
[----:B------:R-:W-:Y:S05]  /*16300*/  BRA `(.L_x_3421) ;  /* 0xffffffb400147947 */ /* 0x000fea000383ffff */
.L_x_3347:
[----:B0-----:R0:W1:Y:S02]  /*16310*/  SYNCS.PHASECHK.TRANS64.TRYWAIT P0, [R3+URZ+0x33480], R2 ;  /* 0x03348002030075a7 */ /* 0x001064000800017f */
[----:B-1----:R-:W-:Y:S05]  /*16320*/  @!P0 NANOSLEEP.SYNCS 0x989680 ;  /* 0x009896800000895d */ /* 0x002fea0003900000 */
[----:B------:R-:W1:Y:S02]  /*16330*/  @!P0 SYNCS.PHASECHK.TRANS64 P0, [R3+URZ+0x33480], R2 ;  /* 0x03348002030085a7 */ /* 0x000e64000800007f */
[----:B-1----:R-:W-:Y:S05]  /*16340*/  @!P0 BRA `(.L_x_3347) ;  /* 0xfffffffc00f08947 */ /* 0x002fea000383ffff */
[----:B------:R-:W-:Y:S05]  /*16350*/  BRA `(.L_x_3422) ;  /* 0xffffffb400787947 */ /* 0x000fea000383ffff */
.L_x_3349:
[----:B-1----:R1:W2:Y:S02]  /*16360*/  SYNCS.PHASECHK.TRANS64.TRYWAIT P0, [R3+URZ+0x33440], R2 ;  /* 0x03344002030075a7 */ /* 0x0022a4000800017f */
[----:B--2---:R-:W-:Y:S05]  /*16370*/  @!P0 NANOSLEEP.SYNCS 0x989680 ;  /* 0x009896800000895d */ /* 0x004fea0003900000 */
[----:B------:R-:W2:Y:S02]  /*16380*/  @!P0 SYNCS.PHASECHK.TRANS64 P0, [R3+URZ+0x33440], R2 ;  /* 0x03344002030085a7 */ /* 0x000ea4000800007f */
[----:B--2---:R-:W-:Y:S05]  /*16390*/  @!P0 BRA `(.L_x_3349) ;  /* 0xfffffffc00f08947 */ /* 0x004fea000383ffff */
[----:B------:R-:W-:Y:S05]  /*163a0*/  BRA `(.L_x_3423) ;  /* 0xffffffb800047947 */ /* 0x000fea000383ffff */
.L_x_3353:
[----:B------:R0:W5:Y:S01]  /*163b0*/  LDL.LU R7, [R1+0x2c] ;  /* 0x00002c0001077983 */ /* 0x0001620000300800 */
[----:B------:R-:W-:Y:S02]  /*163c0*/  IMAD.MOV.U32 R13, RZ, RZ, R2 ;  /* 0x000000ffff0d7224 */ /* 0x000fe400078e0002 */
[----:B------:R-:W-:Y:S02]  /*163d0*/  IMAD.MOV.U32 R12, RZ, RZ, RZ ;  /* 0x000000ffff0c7224 */ /* 0x000fe400078e00ff */
[----:B------:R-:W-:Y:S02]  /*163e0*/  IMAD.MOV.U32 R11, RZ, RZ, 0x1c1f ;  /* 0x00001c1fff0b7424 */ /* 0x000fe400078e00ff */
[----:B------:R-:W-:Y:S02]  /*163f0*/  IMAD.MOV.U32 R15, RZ, RZ, -0x1 ;  /* 0xffffffffff0f7424 */ /* 0x000fe400078e00ff */
[----:B0-----:R-:W-:-:S07]  /*16400*/  IMAD.IADD R3, R10, 0x1, R5 ;  /* 0x000000010a037824 */ /* 0x001fce00078e0205 */
[----:B-----5:R-:W-:Y:S05]  /*16410*/  WARPSYNC.COLLECTIVE R15, `(.L_x_3424) ;  /* 0x000000000f087348 */ /* 0x020fea0003c00000 */
[----:B------:R0:W1:Y:S02]  /*16420*/  SHFL.IDX P6, R14, R13, R12, R11 ;  /* 0x0000000c0d0e7389 */ /* 0x00006400000c000b */
[----:B01---5:R-:W-:Y:S01]  /*16430*/  ENDCOLLECTIVE ;  /* 0x000000000000791b */ /* 0x023fe20003800000 */
.L_x_3424:
[----:B------:R-:W-:Y:S02]  /*16440*/  VIADD R5, R3, 0x20 ;  /* 0x0000002003057836 */ /* 0x000fe40000000000 */
[----:B------:R-:W-:Y:S02]  /*16450*/  IMAD.MOV.U32 R13, RZ, RZ, R0 ;  /* 0x000000ffff0d7224 */ /* 0x000fe400078e0000 */
[----:B------:R-:W-:Y:S02]  /*16460*/  IMAD R4, R7, R6, RZ ;  /* 0x0000000607047224 */ /* 0x000fe400078e02ff */
[----:B------:R-:W-:-:S07]  /*16470*/  IMAD.MOV.U32 R6, RZ, RZ, R14 ;  /* 0x000000ffff067224 */ /* 0x000fce00078e000e */
[----:B------:R-:W-:Y:S05]  /*16480*/  WARPSYNC.COLLECTIVE R15, `(.L_x_3425) ;  /* 0x000000000f087348 */ /* 0x000fea0003c00000 */
[----:B------:R0:W1:Y:S02]  /*16490*/  SHFL.IDX P6, R14, R13, R12, R11 ;  /* 0x0000000c0d0e7389 */ /* 0x00006400000c000b */
[----:B01----:R-:W-:Y:S01]  /*164a0*/  ENDCOLLECTIVE ;  /* 0x000000000000791b */ /* 0x003fe20003800000 */
.L_x_3425:
[----:B------:R-:W-:Y:S01]  /*164b0*/  ISETP.GE.AND P4, PT, R3, R4, PT ;  /* 0x000000040300720c */ /* 0x000fe20003f86270 */
[----:B------:R-:W-:Y:S02]  /*164c0*/  IMAD.MOV.U32 R13, RZ, RZ, R2 ;  /* 0x000000ffff0d7224 */ /* 0x000fe400078e0002 */
[----:B------:R-:W-:Y:S02]  /*164d0*/  IMAD.MOV.U32 R12, RZ, RZ, 0x1 ;  /* 0x00000001ff0c7424 */ /* 0x000fe400078e00ff */
[----:B------:R-:W-:-:S08]  /*164e0*/  IMAD.MOV.U32 R7, RZ, RZ, R14 ;  /* 0x000000ffff077224 */ /* 0x000fd000078e000e */
[----:B------:R-:W-:Y:S05]  /*164f0*/  WARPSYNC.COLLECTIVE R15, `(.L_x_3426) ;  /* 0x000000000f087348 */ /* 0x000fea0003c00000 */
[----:B------:R0:W1:Y:S02]  /*16500*/  SHFL.IDX P6, R14, R13, R12, R11 ;  /* 0x0000000c0d0e7389 */ /* 0x00006400000c000b */
[----:B01----:R-:W-:Y:S01]  /*16510*/  ENDCOLLECTIVE ;  /* 0x000000000000791b */ /* 0x003fe20003800000 */
.L_x_3426:
[----:B------:R-:W-:-:S05]  /*16520*/  @!P4 IADD3 R7, P3, R9, R7, RZ ;  /* 0x000000070907c210 */ /* 0x000fca0007f7e0ff */
[----:B------:R-:W-:Y:S01]  /*16530*/  @!P4 IMAD.X R6, RZ, RZ, R6, P3 ;  /* 0x000000ffff06c224 */ /* 0x000fe200018e0606 */
[----:B------:R-:W-:-:S04]  /*16540*/  ISETP.GE.AND P3, PT, R5, R4, PT ;  /* 0x000000040500720c */ /* 0x000fc80003f66270 */
        /* <DEDUP_REMOVED lines=8> */
.L_x_3427:
[----:B------:R-:W-:Y:S01]  /*165d0*/  @!PT LDS RZ, [RZ] ;  /* 0x00000000fffff984 */ /* 0x000fe20000000800 */
[----:B------:R-:W-:Y:S01]  /*165e0*/  @!PT LDS RZ, [RZ] ;  /* 0x00000000fffff984 */ /* 0x000fe20000000800 */
[----:B------:R-:W-:Y:S01]  /*165f0*/  @!PT LDS RZ, [RZ] ;  /* 0x00000000fffff984 */ /* 0x000fe20000000800 */
[----:B------:R-:W-:Y:S04]  /*16600*/  @!P4 LDGSTS.E.BYPASS.LTC128B.128 [R8+0x1e200], desc[UR50][R6.64], !P0 ;  /* 0x1e2000000608cfae */ /* 0x000fe8000c101d72 */
[----:B------:R-:W-:Y:S04]  /*16610*/  @!P4 LDGSTS.E.BYPASS.LTC128B.128 [R8+0x20200], desc[UR50][R6.64+0x40], !P1 ;  /* 0x202000400608cfae */ /* 0x000fe8000c901d72 */
[----:B------:R0:W-:Y:S01]  /*16620*/  @!P4 LDGSTS.E.BYPASS.LTC128B.128 [R8+0x22200], desc[UR50][R6.64+0x80], !P2 ;  /* 0x222000800608cfae */ /* 0x0001e2000d101d72 */
[----:B------:R-:W-:Y:S02]  /*16630*/  IMAD.MOV.U32 R13, RZ, RZ, R2 ;  /* 0x000000ffff0d7224 */ /* 0x000fe400078e0002 */
[----:B------:R-:W-:-:S02]  /*16640*/  IMAD.MOV.U32 R12, RZ, RZ, 0x2 ;  /* 0x00000002ff0c7424 */ /* 0x000fc400078e00ff */
[----:B0-----:R-:W-:-:S07]  /*16650*/  IMAD.MOV.U32 R6, RZ, RZ, R14 ;  /* 0x000000ffff067224 */ /* 0x001fce00078e000e */
[----:B------:R-:W-:Y:S05]  /*16660*/  WARPSYNC.COLLECTIVE R15, `(.L_x_3428) ;  /* 0x000000000f087348 */ /* 0x000fea0003c00000 */
[----:B------:R0:W1:Y:S02]  /*16670*/  SHFL.IDX P6, R14, R13, R12, R11 ;  /* 0x0000000c0d0e7389 */ /* 0x00006400000c000b */
[----:B01----:R-:W-:Y:S01]  /*16680*/  ENDCOLLECTIVE ;  /* 0x000000000000791b */ /* 0x003fe20003800000 */
.L_x_3428:
[----:B------:R-:W-:-:S05]  /*16690*/  @!P3 IADD3 R6, P4, R9, R6, RZ ;  /* 0x000000060906b210 */ /* 0x000fca0007f9e0ff */
[----:B------:R-:W-:-:S04]  /*166a0*/  @!P3 IMAD.X R5, RZ, RZ, R5, P4 ;  /* 0x000000ffff05b224 */ /* 0x000fc800020e0605 */
[----:B------:R-:W-:Y:S02]  /*166b0*/  @!P3 IMAD.MOV.U32 R7, RZ, RZ, R5 ;  /* 0x000000ffff07b224 */ /* 0x000fe400078e0005 */
[----:B------:R-:W-:Y:S02]  /*166c0*/  VIADD R5, R3, 0x40 ;  /* 0x0000004003057836 */ /* 0x000fe40000000000 */
[----:B------:R-:W-:Y:S01]  /*166d0*/  IMAD.MOV.U32 R13, RZ, RZ, R0 ;  /* 0x000000ffff0d7224 */ /* 0x000fe200078e0000 */
[----:B------:R-:W-:Y:S01]  /*166e0*/  @!PT LDS RZ, [RZ] ;  /* 0x00000000fffff984 */ /* 0x000fe20000000800 */
[----:B------:R-:W-:Y:S01]  /*166f0*/  @!PT LDS RZ, [RZ] ;  /* 0x00000000fffff984 */ /* 0x000fe20000000800 */
[----:B------:R-:W-:Y:S01]  /*16700*/  @!PT LDS RZ, [RZ] ;  /* 0x00000000fffff984 */ /* 0x000fe20000000800 */
[----:B------:R0:W-:Y:S04]  /*16710*/  @!P3 LDGSTS.E.BYPASS.LTC128B.128 [R8+0x1ea00], desc[UR50][R6.64], !P0 ;  /* 0x1ea000000608bfae */ /* 0x0001e8000c101d72 */
[----:B------:R0:W-:Y:S04]  /*16720*/  @!P3 LDGSTS.E.BYPASS.LTC128B.128 [R8+0x20a00], desc[UR50][R6.64+0x40], !P1 ;  /* 0x20a000400608bfae */ /* 0x0001e8000c901d72 */
[----:B------:R0:W-:Y:S01]  /*16730*/  @!P3 LDGSTS.E.BYPASS.LTC128B.128 [R8+0x22a00], desc[UR50][R6.64+0x80], !P2 ;  /* 0x22a000800608bfae */ /* 0x0001e2000d101d72 */
[----:B------:R-:W-:Y:S01]  /*16740*/  ISETP.GE.AND P3, PT, R5, R4, PT ;  /* 0x000000040500720c */ /* 0x000fe20003f66270 */
[----:B------:R-:W-:-:S12]  /*16750*/  IMAD.MOV.U32 R5, RZ, RZ, R14 ;  /* 0x000000ffff057224 */ /* 0x000fd800078e000e */
[----:B0-----:R-:W-:Y:S05]  /*16760*/  WARPSYNC.COLLECTIVE R15, `(.L_x_3429) ;  /* 0x000000000f087348 */ /* 0x001fea0003c00000 */
[----:B------:R1:W2:Y:S02]  /*16770*/  SHFL.IDX P6, R14, R13, R12, R11 ;  /* 0x0000000c0d0e7389 */ /* 0x0002a400000c000b */
[----:B012---:R-:W-:Y:S01]  /*16780*/  ENDCOLLECTIVE ;  /* 0x000000000000791b */ /* 0x007fe20003800000 */
.L_x_3429:
[----:B------:R-:W-:Y:S02]  /*16790*/  IMAD.MOV.U32 R13, RZ, RZ, R2 ;  /* 0x000000ffff0d7224 */ /* 0x000fe400078e0002 */
[----:B------:R-:W-:Y:S02]  /*167a0*/  IMAD.MOV.U32 R12, RZ, RZ, 0x3 ;  /* 0x00000003ff0c7424 */ /* 0x000fe400078e00ff */
[----:B------:R-:W-:-:S07]  /*167b0*/  IMAD.MOV.U32 R6, RZ, RZ, R14 ;  /* 0x000000ffff067224 */ /* 0x000fce00078e000e */
[----:B------:R-:W-:Y:S05]  /*167c0*/  WARPSYNC.COLLECTIVE R15, `(.L_x_3430) ;  /* 0x000000000f087348 */ /* 0x000fea0003c00000 */
[----:B------:R0:W1:Y:S02]  /*167d0*/  SHFL.IDX P6, R14, R13, R12, R11 ;  /* 0x0000000c0d0e7389 */ /* 0x00006400000c000b */
[----:B01----:R-:W-:Y:S01]  /*167e0*/  ENDCOLLECTIVE ;  /* 0x000000000000791b */ /* 0x003fe20003800000 */
.L_x_3430:
[----:B------:R-:W-:-:S05]  /*167f0*/  @!P3 IADD3 R6, P4, R9, R6, RZ ;  /* 0x000000060906b210 */ /* 0x000fca0007f9e0ff */
[----:B------:R-:W-:-:S04]  /*16800*/  @!P3 IMAD.X R5, RZ, RZ, R5, P4 ;  /* 0x000000ffff05b224 */ /* 0x000fc800020e0605 */
[----:B------:R-:W-:Y:S02]  /*16810*/  @!P3 IMAD.MOV.U32 R7, RZ, RZ, R5 ;  /* 0x000000ffff07b224 */ /* 0x000fe400078e0005 */
[----:B------:R-:W-:-:S03]  /*16820*/  IMAD.MOV.U32 R13, RZ, RZ, R0 ;  /* 0x000000ffff0d7224 */ /* 0x000fc600078e0000 */
[----:B------:R-:W-:Y:S01]  /*16830*/  @!PT LDS RZ, [RZ] ;  /* 0x00000000fffff984 */ /* 0x000fe20000000800 */
[----:B------:R-:W-:Y:S01]  /*16840*/  @!PT LDS RZ, [RZ] ;  /* 0x00000000fffff984 */ /* 0x000fe20000000800 */
[----:B------:R-:W-:Y:S01]  /*16850*/  @!PT LDS RZ, [RZ] ;  /* 0x00000000fffff984 */ /* 0x000fe20000000800 */
[----:B------:R0:W-:Y:S04]  /*16860*/  @!P3 LDGSTS.E.BYPASS.LTC128B.128 [R8+0x1f200], desc[UR50][R6.64], !P0 ;  /* 0x1f2000000608bfae */ /* 0x0001e8000c101d72 */
[----:B------:R0:W-:Y:S01]  /*16870*/  @!P3 LDGSTS.E.BYPASS.LTC128B.128 [R8+0x21200], desc[UR50][R6.64+0x40], !P1 ;  /* 0x212000400608bfae */ /* 0x0001e2000c901d72 */
[----:B------:R-:W-:-:S03]  /*16880*/  IMAD.MOV.U32 R5, RZ, RZ, R14 ;  /* 0x000000ffff057224 */ /* 0x000fc600078e000e */
[----:B------:R0:W-:Y:S04]  /*16890*/  @!P3 LDGSTS.E.BYPASS.LTC128B.128 [R8+0x23200], desc[UR50][R6.64+0x80], !P2 ;  /* 0x232000800608bfae */ /* 0x0001e8000d101d72 */
[----:B0-----:R-:W-:Y:S05]  /*168a0*/  WARPSYNC.COLLECTIVE R15, `(.L_x_3431) ;  /* 0x000000000f087348 */ /* 0x001fea0003c00000 */
[----:B------:R1:W2:Y:S02]  /*168b0*/  SHFL.IDX P6, R14, R13, R12, R11 ;  /* 0x0000000c0d0e7389 */ /* 0x0002a400000c000b */
[----:B012---:R-:W-:Y:S01]  /*168c0*/  ENDCOLLECTIVE ;  /* 0x000000000000791b */ /* 0x007fe20003800000 */
.L_x_3431:
[----:B------:R-:W-:Y:S01]  /*168d0*/  IMAD.MOV.U32 R0, RZ, RZ, R14 ;  /* 0x000000ffff007224 */ /* 0x000fe200078e000e */
[----:B------:R-:W-:Y:S06]  /*168e0*/  BRA `(.L_x_3432) ;  /* 0xffffffbc00607947 */ /* 0x000fec000383ffff */
.L_x_3358:
[----:B0-----:R0:W1:Y:S02]  /*168f0*/  SYNCS.PHASECHK.TRANS64.TRYWAIT P0, [R17+URZ+0x33420], R0 ;  /* 0x03342000110075a7 */ /* 0x001064000800017f */
[----:B-1----:R-:W-:Y:S05]  /*16900*/  @!P0 NANOSLEEP.SYNCS 0x989680 ;  /* 0x009896800000895d */ /* 0x002fea0003900000 */
[----:B------:R-:W1:Y:S02]  /*16910*/  @!P0 SYNCS.PHASECHK.TRANS64 P0, [R17+URZ+0x33420], R0 ;  /* 0x03342000110085a7 */ /* 0x000e64000800007f */
[----:B-1----:R-:W-:Y:S05]  /*16920*/  @!P0 BRA `(.L_x_3358) ;  /* 0xfffffffc00f08947 */ /* 0x002fea000383ffff */
[----:B------:R-:W-:Y:S05]  /*16930*/  BRA `(.L_x_3433) ;  /* 0xffffffbc00d07947 */ /* 0x000fea000383ffff */
.L_x_3364:
[----:B--2---:R2:W3:Y:S02]  /*16940*/  SYNCS.PHASECHK.TRANS64.TRYWAIT P0, [R5+URZ+0x33480], R4 ;  /* 0x03348004050075a7 */ /* 0x0044e4000800017f */
[----:B---3--:R-:W-:Y:S05]  /*16950*/  @!P0 NANOSLEEP.SYNCS 0x989680 ;  /* 0x009896800000895d */ /* 0x008fea0003900000 */
[----:B------:R-:W3:Y:S02]  /*16960*/  @!P0 SYNCS.PHASECHK.TRANS64 P0, [R5+URZ+0x33480], R4 ;  /* 0x03348004050085a7 */ /* 0x000ee4000800007f */
[----:B---3--:R-:W-:Y:S05]  /*16970*/  @!P0 BRA `(.L_x_3364) ;  /* 0xfffffffc00f08947 */ /* 0x008fea000383ffff */
[----:B------:R-:W-:Y:S05]  /*16980*/  BRA `(.L_x_3434) ;  /* 0xffffffc0008c7947 */ /* 0x000fea000383ffff */
.L_x_3371:
[----:B-1----:R1:W3:Y:S02]  /*16990*/  SYNCS.PHASECHK.TRANS64.TRYWAIT P0, [R5+URZ+0x33440], R4 ;  /* 0x03344004050075a7 */ /* 0x0022e4000800017f */
[----:B---3--:R-:W-:Y:S05]  /*169a0*/  @!P0 NANOSLEEP.SYNCS 0x989680 ;  /* 0x009896800000895d */ /* 0x008fea0003900000 */
[----:B------:R-:W3:Y:S02]  /*169b0*/  @!P0 SYNCS.PHASECHK.TRANS64 P0, [R5+URZ+0x33440], R4 ;  /* 0x03344004050085a7 */ /* 0x000ee4000800007f */
[----:B---3--:R-:W-:Y:S05]  /*169c0*/  @!P0 BRA `(.L_x_3371) ;  /* 0xfffffffc00f08947 */ /* 0x008fea000383ffff */
[----:B------:R-:W-:Y:S05]  /*169d0*/  BRA `(.L_x_3435) ;  /* 0xffffffc4008c7947 */ /* 0x000fea000383ffff */
.L_x_3379:
[----:B---3--:R3:W4:Y:S02]  /*169e0*/  SYNCS.PHASECHK.TRANS64.TRYWAIT P0, [R3+URZ+0x33470], R4 ;  /* 0x03347004030075a7 */ /* 0x008724000800017f */
[----:B----4-:R-:W-:Y:S05]  /*169f0*/  @!P0 NANOSLEEP.SYNCS 0x989680 ;  /* 0x009896800000895d */ /* 0x010fea0003900000 */
[----:B------:R-:W4:Y:S02]  /*16a00*/  @!P0 SYNCS.PHASECHK.TRANS64 P0, [R3+URZ+0x33470], R4 ;  /* 0x03347004030085a7 */ /* 0x000f24000800007f */
[----:B----4-:R-:W-:Y:S05]  /*16a10*/  @!P0 BRA `(.L_x_3379) ;  /* 0xfffffffc00f08947 */ /* 0x010fea000383ffff */
[----:B------:R-:W-:Y:S05]  /*16a20*/  BRA `(.L_x_3436) ;  /* 0xffffffc800a07947 */ /* 0x000fea000383ffff */
.L_x_3381:
[----:B---3--:R3:W4:Y:S02]  /*16a30*/  SYNCS.PHASECHK.TRANS64.TRYWAIT P0, [R3+URZ+0x33460], R4 ;  /* 0x03346004030075a7 */ /* 0x008724000800017f */
[----:B----4-:R-:W-:Y:S05]  /*16a40*/  @!P0 NANOSLEEP.SYNCS 0x989680 ;  /* 0x009896800000895d */ /* 0x010fea0003900000 */
[----:B------:R-:W4:Y:S02]  /*16a50*/  @!P0 SYNCS.PHASECHK.TRANS64 P0, [R3+URZ+0x33460], R4 ;  /* 0x03346004030085a7 */ /* 0x000f24000800007f */
[----:B----4-:R-:W-:Y:S05]  /*16a60*/  @!P0 BRA `(.L_x_3381) ;  /* 0xfffffffc00f08947 */ /* 0x010fea000383ffff */
[----:B------:R-:W-:Y:S05]  /*16a70*/  BRA `(.L_x_3437) ;  /* 0xffffffc800a87947 */ /* 0x000fea000383ffff */
.L_x_3388:
[----:B0-----:R0:W1:Y:S02]  /*16a80*/  SYNCS.PHASECHK.TRANS64.TRYWAIT P1, [R0+URZ+0x33470], R3 ;  /* 0x03347003000075a7 */ /* 0x001064000802017f */
[----:B-1----:R-:W-:Y:S05]  /*16a90*/  @!P1 NANOSLEEP.SYNCS 0x989680 ;  /* 0x009896800000995d */ /* 0x002fea0003900000 */
[----:B------:R-:W1:Y:S02]  /*16aa0*/  @!P1 SYNCS.PHASECHK.TRANS64 P1, [R0+URZ+0x33470], R3 ;  /* 0x03347003000095a7 */ /* 0x000e64000802007f */
[----:B-1----:R-:W-:Y:S05]  /*16ab0*/  @!P1 BRA `(.L_x_3388) ;  /* 0xfffffffc00f09947 */ /* 0x002fea000383ffff */
[----:B------:R-:W-:Y:S05]  /*16ac0*/  BRA `(.L_x_3438) ;  /* 0xffffffd800147947 */ /* 0x000fea000383ffff */
.L_x_3390:
[----:B0-----:R0:W1:Y:S02]  /*16ad0*/  SYNCS.PHASECHK.TRANS64.TRYWAIT P1, [R0+URZ+0x33460], R3 ;  /* 0x03346003000075a7 */ /* 0x001064000802017f */
[----:B-1----:R-:W-:Y:S05]  /*16ae0*/  @!P1 NANOSLEEP.SYNCS 0x989680 ;  /* 0x009896800000995d */ /* 0x002fea0003900000 */
[----:B------:R-:W1:Y:S02]  /*16af0*/  @!P1 SYNCS.PHASECHK.TRANS64 P1, [R0+URZ+0x33460], R3 ;  /* 0x03346003000095a7 */ /* 0x000e64000802007f */
[----:B-1----:R-:W-:Y:S05]  /*16b00*/  @!P1 BRA `(.L_x_3390) ;  /* 0xfffffffc00f09947 */ /* 0x002fea000383ffff */
[----:B------:R-:W-:Y:S05]  /*16b10*/  BRA `(.L_x_3439) ;  /* 0xffffffd8001c7947 */ /* 0x000fea000383ffff */
.L_x_3401:
[----:B0-----:R0:W1:Y:S02]  /*16b20*/  SYNCS.PHASECHK.TRANS64.TRYWAIT P0, [R0+URZ+0x33420], R3 ;  /* 0x03342003000075a7 */ /* 0x001064000800017f */
[----:B-1----:R-:W-:Y:S05]  /*16b30*/  @!P0 NANOSLEEP.SYNCS 0x989680 ;  /* 0x009896800000895d */ /* 0x002fea0003900000 */
[----:B------:R-:W1:Y:S02]  /*16b40*/  @!P0 SYNCS.PHASECHK.TRANS64 P0, [R0+URZ+0x33420], R3 ;  /* 0x03342003000085a7 */ /* 0x000e64000800007f */
[----:B-1----:R-:W-:Y:S05]  /*16b50*/  @!P0 BRA `(.L_x_3401) ;  /* 0xfffffffc00f08947 */ /* 0x002fea000383ffff */
[----:B------:R-:W-:Y:S05]  /*16b60*/  BRA `(.L_x_3440) ;  /* 0xfffffff0005c7947 */ /* 0x000fea000383ffff */
.L_x_3402:
        /* <DEDUP_REMOVED lines=11> */
.L_x_3442:
[----:B------:R-:W-:Y:S05]  /*16c20*/  BSYNC B0 ;  /* 0x0000000000007941 */ /* 0x000fea0003800000 */
.L_x_3441:
[----:B------:R-:W-:Y:S05]  /*16c30*/  BRA `(.L_x_3443) ;  /* 0xfffffff000447947 */ /* 0x000fea000383ffff */
.L_x_3405:
[----:B------:R-:W-:Y:S01]  /*16c40*/  BSSY B1, `(.L_x_3444) ;  /* 0x0000006000017945 */ /* 0x000fe20003800000 */
[----:B------:R-:W-:-:S07]  /*16c50*/  IMAD.MOV.U32 R15, RZ, RZ, -0x1 ;  /* 0xffffffffff0f7424 */ /* 0x000fce00078e00ff */
[----:B01----:R-:W-:Y:S05]  /*16c60*/  WARPSYNC.COLLECTIVE R15, `(.L_x_3445) ;  /* 0x000000000f0c7348 */ /* 0x003fea0003c00000 */
[----:B------:R-:W-:Y:S02]  /*16c70*/  ELECT P6, UR62, PT ;  /* 0x00000000003e782f */ /* 0x000fe400038c0000 */
[----:B------:R-:W-:Y:S01]  /*16c80*/  MOV R14, UR62 ;  /* 0x0000003e000e7c02 */ /* 0x000fe20008000f00 */
[----:B01----:R-:W-:Y:S10]  /*16c90*/  ENDCOLLECTIVE ;  /* 0x000000000000791b */ /* 0x003ff40003800000 */
.L_x_3445:
[----:B------:R-:W-:Y:S05]  /*16ca0*/  BSYNC B1 ;  /* 0x0000000000017941 */ /* 0x000fea0003800000 */
.L_x_3444:
[----:B------:R-:W-:Y:S05]  /*16cb0*/  BRA `(.L_x_3446) ;  /* 0xfffffff0003c7947 */ /* 0x000fea000383ffff */
.L_x_3407:
[----:B0-----:R0:W1:Y:S02]  /*16cc0*/  SYNCS.PHASECHK.TRANS64.TRYWAIT P1, [R6+URZ], R5 ;  /* 0x00000005060075a7 */ /* 0x001064000802017f */
[----:B-1----:R-:W-:Y:S05]  /*16cd0*/  @!P1 NANOSLEEP.SYNCS 0x989680 ;  /* 0x009896800000995d */ /* 0x002fea0003900000 */
[----:B------:R-:W1:Y:S02]  /*16ce0*/  @!P1 SYNCS.PHASECHK.TRANS64 P1, [R6+URZ], R5 ;  /* 0x00000005060095a7 */ /* 0x000e64000802007f */
[----:B-1----:R-:W-:Y:S05]  /*16cf0*/  @!P1 BRA `(.L_x_3407) ;  /* 0xfffffffc00f09947 */ /* 0x002fea000383ffff */
[----:B------:R-:W-:Y:S05]  /*16d00*/  BRA `(.L_x_3447) ;  /* 0xfffffff000787947 */ /* 0x000fea000383ffff */
.L_x_3408:
[----:B-1----:R1:W2:Y:S02]  /*16d10*/  SYNCS.PHASECHK.TRANS64.TRYWAIT P1, [R7+URZ], R2 ;  /* 0x00000002070075a7 */ /* 0x0022a4000802017f */
[----:B--2---:R-:W-:Y:S05]  /*16d20*/  @!P1 NANOSLEEP.SYNCS 0x989680 ;  /* 0x009896800000995d */ /* 0x004fea0003900000 */
[----:B------:R-:W2:Y:S02]  /*16d30*/  @!P1 SYNCS.PHASECHK.TRANS64 P1, [R7+URZ], R2 ;  /* 0x00000002070095a7 */ /* 0x000ea4000802007f */
[----:B--2---:R-:W-:Y:S05]  /*16d40*/  @!P1 BRA `(.L_x_3408) ;  /* 0xfffffffc00f09947 */ /* 0x004fea000383ffff */
[----:B------:R-:W-:Y:S05]  /*16d50*/  BRA `(.L_x_3448) ;  /* 0xfffffff0006c7947 */ /* 0x000fea000383ffff */
.L_x_3410:
[----:B--2---:R2:W3:Y:S02]  /*16d60*/  SYNCS.PHASECHK.TRANS64.TRYWAIT P1, [R4+URZ+0x33460], R5 ;  /* 0x03346005040075a7 */ /* 0x0044e4000802017f */
[----:B---3--:R-:W-:Y:S05]  /*16d70*/  @!P1 NANOSLEEP.SYNCS 0x989680 ;  /* 0x009896800000995d */ /* 0x008fea0003900000 */
[----:B------:R-:W3:Y:S02]  /*16d80*/  @!P1 SYNCS.PHASECHK.TRANS64 P1, [R4+URZ+0x33460], R5 ;  /* 0x03346005040095a7 */ /* 0x000ee4000802007f */
[----:B---3--:R-:W-:Y:S05]  /*16d90*/  @!P1 BRA `(.L_x_3410) ;  /* 0xfffffffc00f09947 */ /* 0x008fea000383ffff */
[----:B------:R-:W-:Y:S05]  /*16da0*/  BRA `(.L_x_3449) ;  /* 0xfffffff000707947 */ /* 0x000fea000383ffff */
.L_x_3412:
[----:B---3--:R3:W4:Y:S02]  /*16db0*/  SYNCS.PHASECHK.TRANS64.TRYWAIT P1, [R3+URZ+0x33460], R2 ;  /* 0x03346002030075a7 */ /* 0x008724000802017f */
[----:B----4-:R-:W-:Y:S05]  /*16dc0*/  @!P1 NANOSLEEP.SYNCS 0x989680 ;  /* 0x009896800000995d */ /* 0x010fea0003900000 */
[----:B------:R-:W4:Y:S02]  /*16dd0*/  @!P1 SYNCS.PHASECHK.TRANS64 P1, [R3+URZ+0x33460], R2 ;  /* 0x03346002030095a7 */ /* 0x000f24000802007f */
[----:B----4-:R-:W-:Y:S05]  /*16de0*/  @!P1 BRA `(.L_x_3412) ;  /* 0xfffffffc00f09947 */ /* 0x010fea000383ffff */
[----:B------:R-:W-:Y:S05]  /*16df0*/  BRA `(.L_x_3450) ;  /* 0xfffffff000707947 */ /* 0x000fea000383ffff */
.L_x_3414:
[----:B----4-:R4:W0:Y:S02]  /*16e00*/  SYNCS.PHASECHK.TRANS64.TRYWAIT P0, [R4+URZ+0x33480], R5 ;  /* 0x03348005040075a7 */ /* 0x010824000800017f */
[----:B0-----:R-:W-:Y:S05]  /*16e10*/  @!P0 NANOSLEEP.SYNCS 0x989680 ;  /* 0x009896800000895d */ /* 0x001fea0003900000 */
[----:B------:R-:W0:Y:S02]  /*16e20*/  @!P0 SYNCS.PHASECHK.TRANS64 P0, [R4+URZ+0x33480], R5 ;  /* 0x03348005040085a7 */ /* 0x000e24000800007f */
[----:B0-----:R-:W-:Y:S05]  /*16e30*/  @!P0 BRA `(.L_x_3414) ;  /* 0xfffffffc00f08947 */ /* 0x001fea000383ffff */
[----:B------:R-:W-:Y:S05]  /*16e40*/  BRA `(.L_x_3415) ;  /* 0xfffffff0006c7947 */ /* 0x000fea000383ffff */
.L_x_3451:
        /* <DEDUP_REMOVED lines=11> */
.L_x_13348:


//--------------------- .text._ZN7cutlass13device_kernelIN5flash11enable_sm90INS1_16FlashAttnFwdSm90INS1_25CollectiveMainloopFwdSm90ILi2EN4cute5tupleIJNS5_1CILi1EEES8_S8_EEENS6_IJNS7_ILi128EEENS7_ILi160EEENS7_ILi192EEEEEELi192ENS_12float_e4m3_tEfNS_4arch4Sm90ELb0ELb0ELb1ELb1ELb0ELb1ELb0ELb1ELb1ELb1ELb1ELb0EEENS1_21CollectiveEpilogueFwdINS6_IJSA_SC_SB_EEES9_NS_10bfloat16_tESG_Li256ELb1ELb1ELb1ELb1EEENS1_36VarlenDynamicPersistentTileSchedulerILi128ELi160ELi256ELi128ELb1ELb1ELb1ELb0ELb1ELb1EEEEEEEEEvNT_6ParamsE --------------------------
	.section	.text._ZN7cutlass13device_kernelIN5flash11enable_sm90INS1_16FlashAttnFwdSm90INS1_25CollectiveMainloopFwdSm90ILi2EN4cute5tupleIJNS5_1CILi1EEES8_S8_EEENS6_IJNS7_ILi128EEENS7_ILi160EEENS7_ILi192EEEEEELi192ENS_12float_e4m3_tEfNS_4arch4Sm90ELb0ELb0ELb1ELb1ELb0ELb1ELb0ELb1ELb1ELb1ELb1ELb0EEENS1_21CollectiveEpilogueFwdINS6_IJSA_SC_SB_EEES9_NS_10bfloat16_tESG_Li256ELb1ELb1ELb1ELb1EEENS1_36VarlenDynamicPersistentTileSchedulerILi128ELi160ELi256ELi128ELb1ELb1ELb1ELb0ELb1ELb1EEEEEEEEEvNT_6ParamsE,"ax",@progbits
	.align	128
.text._ZN7cutlass13device_kernelIN5flash11enable_sm90INS1_16FlashAttnFwdSm90INS1_25CollectiveMainloopFwdSm90ILi2EN4cute5tupleIJNS5_1CILi1EEES8_S8_EEENS6_IJNS7_ILi128EEENS7_ILi160EEENS7_ILi192EEEEEELi192ENS_12float_e4m3_tEfNS_4arch4Sm90ELb0ELb0ELb1ELb1ELb0ELb1ELb0ELb1ELb1ELb1ELb1ELb0EEENS1_21CollectiveEpilogueFwdINS6_IJSA_SC_SB_EEES9_NS_10bfloat16_tESG_Li256ELb1ELb1ELb1ELb1EEENS1_36VarlenDynamicPersistentTileSchedulerILi128ELi160ELi256ELi128ELb1ELb1ELb1ELb0ELb1ELb1EEEEEEEEEvNT_6ParamsE:
        .type           _ZN7cutlass13device_kernelIN5flash11enable_sm90INS1_16FlashAttnFwdSm90INS1_25CollectiveMainloopFwdSm90ILi2EN4cute5tupleIJNS5_1CILi1EEES8_S8_EEENS6_IJNS7_ILi128EEENS7_ILi160EEENS7_ILi192EEEEEELi192ENS_12float_e4m3_tEfNS_4arch4Sm90ELb0ELb0ELb1ELb1ELb0ELb1ELb0ELb1ELb1ELb1ELb1ELb0EEENS1_21CollectiveEpilogueFwdINS6_IJSA_SC_SB_EEES9_NS_10bfloat16_tESG_Li256ELb1ELb1ELb1ELb1EEENS1_36VarlenDynamicPersistentTileSchedulerILi128ELi160ELi256ELi128ELb1ELb1ELb1ELb0ELb1ELb1EEEEEEEEEvNT_6ParamsE,@function
        .size           _ZN7cutlass13device_kernelIN5flash11enable_sm90INS1_16FlashAttnFwdSm90INS1_25CollectiveMainloopFwdSm90ILi2EN4cute5tupleIJNS5_1CILi1EEES8_S8_EEENS6_IJNS7_ILi128EEENS7_ILi160EEENS7_ILi192EEEEEELi192ENS_12float_e4m3_tEfNS_4arch4Sm90ELb0ELb0ELb1ELb1ELb0ELb1ELb0ELb1ELb1ELb1ELb1ELb0EEENS1_21CollectiveEpilogueFwdINS6_IJSA_SC_SB_EEES9_NS_10bfloat16_tESG_Li256ELb1ELb1ELb1ELb1EEENS1_36VarlenDynamicPersistentTileSchedulerILi128ELi160ELi256ELi128ELb1ELb1ELb1ELb0ELb1ELb1EEEEEEEEEvNT_6ParamsE,(.L_x_13349 - _ZN7cutlass13device_kernelIN5flash11enable_sm90INS1_16FlashAttnFwdSm90INS1_25CollectiveMainloopFwdSm90ILi2EN4cute5tupleIJNS5_1CILi1EEES8_S8_EEENS6_IJNS7_ILi128EEENS7_ILi160EEENS7_ILi192EEEEEELi192ENS_12float_e4m3_tEfNS_4arch4Sm90ELb0ELb0ELb1ELb1ELb0ELb1ELb0ELb1ELb1ELb1ELb1ELb0EEENS1_21CollectiveEpilogueFwdINS6_IJSA_SC_SB_EEES9_NS_10bfloat16_tESG_Li256ELb1ELb1ELb1ELb1EEENS1_36VarlenDynamicPersistentTileSchedulerILi128ELi160ELi256ELi128ELb1ELb1ELb1ELb0ELb1ELb1EEEEEEEEEvNT_6ParamsE)
        .other          _ZN7cutlass13device_kernelIN5flash11enable_sm90INS1_16FlashAttnFwdSm90INS1_25CollectiveMainloopFwdSm90ILi2EN4cute5tupleIJNS5_1CILi1EEES8_S8_EEENS6_IJNS7_ILi128EEENS7_ILi160EEENS7_ILi192EEEEEELi192ENS_12float_e4m3_tEfNS_4arch4Sm90ELb0ELb0ELb1ELb1ELb0ELb1ELb0ELb1ELb1ELb1ELb1ELb0EEENS1_21CollectiveEpilogueFwdINS6_IJSA_SC_SB_EEES9_NS_10bfloat16_tESG_Li256ELb1ELb1ELb1ELb1EEENS1_36VarlenDynamicPersistentTileSchedulerILi128ELi160ELi256ELi128ELb1ELb1ELb1ELb0ELb1ELb1EEEEEEEEEvNT_6ParamsE,@"STO_CUDA_ENTRY STV_DEFAULT"
_ZN7cutlass13device_kernelIN5flash11enable_sm90INS1_16FlashAttnFwdSm90INS1_25CollectiveMainloopFwdSm90ILi2EN4cute5tupleIJNS5_1CILi1EEES8_S8_EEENS6_IJNS7_ILi128EEENS7_ILi160EEENS7_ILi192EEEEEELi192ENS_12float_e4m3_tEfNS_4arch4Sm90ELb0ELb0ELb1ELb1ELb0ELb1ELb0ELb1ELb1ELb1ELb1ELb0EEENS1_21CollectiveEpilogueFwdINS6_IJSA_SC_SB_EEES9_NS_10bfloat16_tESG_Li256ELb1ELb1ELb1ELb1EEENS1_36VarlenDynamicPersistentTileSchedulerILi128ELi160ELi256ELi128ELb1ELb1ELb1ELb0ELb1ELb1EEEEEEEEEvNT_6ParamsE:
        /* <DEDUP_REMOVED lines=24> */
.L_x_3453:
[----:B------:R-:W-:Y:S05]  /*0180*/  BSYNC B0 ;  /* 0x0000000000007941 */ /* 0x000fea0003800000 */
.L_x_3452:
        /* <DEDUP_REMOVED lines=41> */
.L_x_3454:
        /* <DEDUP_REMOVED lines=22> */
.L_x_3455:
        /* <DEDUP_REMOVED lines=18> */
.L_x_3456:
        /* <DEDUP_REMOVED lines=22> */
.L_x_3457:
        /* <DEDUP_REMOVED lines=22> */
.L_x_3458:
        /* <DEDUP_REMOVED lines=8> */
.L_x_3461:
        /* <DEDUP_REMOVED lines=24> */
[----:B------:R-:W-:Y:S01]  /*0b60*/  R2UR UR52, R16 ;  /* 0x00000000103472ca */ /* 0x000fe200000e0000 */
[----:B------:R-:W-:Y:S01]  /*0b70*/  IMAD.MOV.U32 R221, RZ, RZ, RZ ;  /* 0x000000ffffdd7224 */ /* 0x000fe200078e00ff */
[----:B------:R-:W-:Y:S01]  /*0b80*/  MOV R230, RZ ;  /* 0x000000ff00e67202 */ /* 0x000fe20000000f00 */
[----:B------:R-:W-:Y:S01]  /*0b90*/  IMAD.MOV.U32 R152, RZ, RZ, RZ ;  /* 0x000000ffff987224 */ /* 0x000fe200078e00ff */
[----:B------:R-:W-:Y:S01]  /*0ba0*/  ULOP3.LUT UR53, UR36, 0x1, URZ, 0xfc, !UPT ;  /* 0x0000000124357892 */ /* 0x000fe2000f8efc3f */
[----:B------:R-:W-:-:S08]  /*0bb0*/  UMOV UR43, URZ ;  /* 0x0000003f002b7c82 */ /* 0x000fd00008000000 */
[----:B------:R-:W-:Y:S01]  /*0bc0*/  UIADD3 UR52, UR52, 0x1e200, URZ ;  /* 0x0001e20034347890 */ /* 0x000fe2000fffe03f */
[----:B0-----:R-:W-:-:S05]  /*0bd0*/  VIADD R0, R0, 0xffffff80 ;  /* 0xffffff8000007836 */ /* 0x001fca0000000000 */
[----:B------:R-:W-:Y:S02]  /*0be0*/  SHF.R.S32.HI R3, RZ, 0x1f, R0 ;  /* 0x0000001fff037819 */ /* 0x000fe40000011400 */
[-C--:B------:R-:W-:Y:S02]  /*0bf0*/  LEA.HI R9, R0, R0.reuse, RZ, 0x1 ;  /* 0x0000000000097211 */ /* 0x080fe400078f08ff */
[CC--:B------:R-:W-:Y:S02]  /*0c00*/  LEA.HI R5, R3.reuse, R0.reuse, RZ, 0x5 ;  /* 0x0000000003057211 */ /* 0x0c0fe400078f28ff */
[CC--:B------:R-:W-:Y:S02]  /*0c10*/  LEA.HI R4, R3.reuse, R0.reuse, RZ, 0x4 ;  /* 0x0000000003047211 */ /* 0x0c0fe400078f20ff */
[-C--:B------:R-:W-:Y:S01]  /*0c20*/  LEA.HI R2, R3, R0.reuse, RZ, 0x7 ;  /* 0x0000000003027211 */ /* 0x080fe200078f38ff */
[----:B------:R-:W-:Y:S01]  /*0c30*/  IMAD.SHL.U32 R5, R5, 0x20, RZ ;  /* 0x0000002005057824 */ /* 0x000fe200078e00ff */
[----:B------:R-:W-:-:S02]  /*0c40*/  LEA.HI R8, R3, R0, RZ, 0x2 ;  /* 0x0000000003087211 */ /* 0x000fc400078f10ff */
[----:B------:R-:W-:Y:S02]  /*0c50*/  LOP3.LUT R3, R4, 0x3fffff0, RZ, 0xc0, !PT ;  /* 0x03fffff004037812 */ /* 0x000fe400078ec0ff */
[----:B------:R-:W-:Y:S02]  /*0c60*/  LOP3.LUT R7, R9, 0xfffffffe, RZ, 0xc0, !PT ;  /* 0xfffffffe09077812 */ /* 0x000fe400078ec0ff */
[----:B------:R-:W-:Y:S01]  /*0c70*/  LOP3.LUT R6, R5, 0xfffffc00, RZ, 0xc0, !PT ;  /* 0xfffffc0005067812 */ /* 0x000fe200078ec0ff */
[C---:B------:R-:W-:Y:S01]  /*0c80*/  IMAD.IADD R3, R0.reuse, 0x1, -R3 ;  /* 0x0000000100037824 */ /* 0x040fe200078e0a03 */
[----:B------:R-:W-:Y:S01]  /*0c90*/  SHF.R.S32.HI R220, RZ, 0x1, R9 ;  /* 0x00000001ffdc7819 */ /* 0x000fe20000011409 */
[----:B------:R-:W-:Y:S01]  /*0ca0*/  IMAD.IADD R18, R0, 0x1, -R7 ;  /* 0x0000000100127824 */ /* 0x000fe200078e0a07 */
[----:B------:R-:W-:Y:S01]  /*0cb0*/  LOP3.LUT R13, R8, 0xfffffffc, RZ, 0xc0, !PT ;  /* 0xfffffffc080d7812 */ /* 0x000fe200078ec0ff */
[----:B------:R-:W-:Y:S01]  /*0cc0*/  IMAD R7, R3, 0x40, R6 ;  /* 0x0000004003077824 */ /* 0x000fe200078e0206 */
[----:B------:R-:W-:Y:S01]  /*0cd0*/  LOP3.LUT R11, R2, 0xffffff80, RZ, 0xc0, !PT ;  /* 0xffffff80020b7812 */ /* 0x000fe200078ec0ff */
[----:B------:R-:W-:Y:S01]  /*0ce0*/  IMAD.SHL.U32 R22, R18, 0x8, RZ ;  /* 0x0000000812167824 */ /* 0x000fe200078e00ff */
[----:B------:R-:W-:Y:S01]  /*0cf0*/  SHF.R.S32.HI R5, RZ, 0x4, R4 ;  /* 0x00000004ff057819 */ /* 0x000fe20000011404 */
[----:B------:R-:W-:Y:S01]  /*0d00*/  IMAD.IADD R13, R0, 0x1, -R13 ;  /* 0x00000001000d7824 */ /* 0x000fe200078e0a0d */
[----:B------:R-:W-:Y:S01]  /*0d10*/  SHF.R.S32.HI R3, RZ, 0x7, R2 ;  /* 0x00000007ff037819 */ /* 0x000fe20000011402 */
[C---:B------:R-:W-:Y:S01]  /*0d20*/  VIADD R223, R22.reuse, 0x20 ;  /* 0x0000002016df7836 */ /* 0x040fe20000000000 */
[----:B------:R-:W-:Y:S01]  /*0d30*/  LEA.HI R9, R9, R220, RZ, 0x1 ;  /* 0x000000dc09097211 */ /* 0x000fe200078f08ff */
[----:B------:R-:W-:Y:S01]  /*0d40*/  VIADD R222, R22, 0x40 ;  /* 0x0000004016de7836 */ /* 0x000fe20000000000 */
[----:B------:R-:W-:Y:S01]  /*0d50*/  IADD3 R15, R0, -R11, RZ ;  /* 0x8000000b000f7210 */ /* 0x000fe20007ffe0ff */
[----:B------:R-:W-:Y:S01]  /*0d60*/  VIADD R17, R220, 0x80 ;  /* 0x00000080dc117836 */ /* 0x000fe20000000000 */
[----:B------:R-:W-:Y:S01]  /*0d70*/  LEA.HI R4, R4, R5, RZ, 0x1 ;  /* 0x0000000504047211 */ /* 0x000fe200078f08ff */
[----:B------:R-:W-:Y:S01]  /*0d80*/  IMAD.SHL.U32 R18, R18, 0x10, RZ ;  /* 0x0000001012127824 */ /* 0x000fe200078e00ff */
[--C-:B------:R-:W-:Y:S01]  /*0d90*/  SHF.R.S32.HI R0, RZ, 0x2, R8.reuse ;  /* 0x00000002ff007819 */ /* 0x100fe20000011408 */
[----:B------:R-:W-:Y:S01]  /*0da0*/  STL [R1+0x78], R15 ;  /* 0x0000780f01007387 */ /* 0x000fe20000100800 */
[----:B------:R-:W-:Y:S01]  /*0db0*/  SHF.R.S32.HI R11, RZ, 0x1f, R8 ;  /* 0x0000001fff0b7819 */ /* 0x000fe20000011408 */
[----:B------:R-:W-:Y:S01]  /*0dc0*/  VIADD R224, R22, 0x10 ;  /* 0x0000001016e07836 */ /* 0x000fe20000000000 */
[----:B------:R-:W-:Y:S01]  /*0dd0*/  LEA.HI R2, R2, R3, RZ, 0x1 ;  /* 0x0000000302027211 */ /* 0x000fe200078f08ff */
[C---:B------:R-:W-:Y:S01]  /*0de0*/  VIADD R225, R22.reuse, 0x30 ;  /* 0x0000003016e17836 */ /* 0x040fe20000000000 */
[----:B------:R-:W-:Y:S01]  /*0df0*/  LOP3.LUT R9, R9, 0x3fffffe, RZ, 0xc0, !PT ;  /* 0x03fffffe09097812 */ /* 0x000fe200078ec0ff */
[----:B------:R-:W-:Y:S01]  /*0e00*/  VIADD R226, R22, 0x50 ;  /* 0x0000005016e27836 */ /* 0x000fe20000000000 */
[----:B------:R-:W-:-:S02]  /*0e10*/  LOP3.LUT R4, R4, 0x1ffffffe, RZ, 0xc0, !PT ;  /* 0x1ffffffe04047812 */ /* 0x000fc400078ec0ff */
[----:B------:R-:W-:Y:S02]  /*0e20*/  LEA.HI R11, R11, R0, RZ, 0x2 ;  /* 0x000000000b0b7211 */ /* 0x000fe400078f10ff */
[----:B------:R-:W-:Y:S01]  /*0e30*/  LOP3.LUT R6, R2, 0x3fffffe, RZ, 0xc0, !PT ;  /* 0x03fffffe02067812 */ /* 0x000fe200078ec0ff */
[----:B------:R-:W-:Y:S01]  /*0e40*/  IMAD.IADD R2, R220, 0x1, -R9 ;  /* 0x00000001dc027824 */ /* 0x000fe200078e0a09 */
[----:B------:R-:W-:Y:S01]  /*0e50*/  LOP3.LUT R11, R11, 0xfffffffc, RZ, 0xc0, !PT ;  /* 0xfffffffc0b0b7812 */ /* 0x000fe200078ec0ff */
[----:B------:R-:W-:Y:S02]  /*0e60*/  IMAD.IADD R4, R5, 0x1, -R4 ;  /* 0x0000000105047824 */ /* 0x000fe400078e0a04 */
[----:B------:R-:W-:Y:S01]  /*0e70*/  IMAD.IADD R6, R3, 0x1, -R6 ;  /* 0x0000000103067824 */ /* 0x000fe200078e0a06 */
[----:B------:R-:W-:Y:S01]  /*0e80*/  LEA R229, R5, R2, 0x3 ;  /* 0x0000000205e57211 */ /* 0x000fe200078e18ff */
[----:B------:R-:W-:Y:S01]  /*0e90*/  IMAD R2, R4, 0x8, R7 ;  /* 0x0000000804027824 */ /* 0x000fe200078e0207 */
[----:B------:R-:W-:Y:S01]  /*0ea0*/  LEA.HI R3, R13, R13, RZ, 0x1 ;  /* 0x0000000d0d037211 */ /* 0x000fe200078f08ff */
[----:B------:R-:W-:Y:S01]  /*0eb0*/  IMAD.IADD R11, R0, 0x1, -R11 ;  /* 0x00000001000b7824 */ /* 0x000fe200078e0a0b */
[----:B------:R-:W-:Y:S01]  /*0ec0*/  SHF.R.S32.HI R0, RZ, 0x1f, R15 ;  /* 0x0000001fff007819 */ /* 0x000fe2000001140f */
[C---:B------:R-:W-:Y:S01]  /*0ed0*/  IMAD.IADD R5, R22.reuse, 0x1, R223 ;  /* 0x0000000116057824 */ /* 0x040fe200078e02df */
[----:B------:R0:W-:Y:S01]  /*0ee0*/  STL [R1+0xdc], R2 ;  /* 0x0000dc0201007387 */ /* 0x0001e20000100800 */
[----:B------:R-:W-:Y:S01]  /*0ef0*/  LOP3.LUT R8, R3, 0x1ffffffe, RZ, 0xc0, !PT ;  /* 0x1ffffffe03087812 */ /* 0x000fe200078ec0ff */
[----:B------:R-:W-:Y:S01]  /*0f00*/  IMAD.IADD R7, R22, 0x1, R222 ;  /* 0x0000000116077824 */ /* 0x000fe200078e02de */
[----:B------:R-:W-:Y:S01]  /*0f10*/  SHF.L.U32 R229, R229, 0x6, RZ ;  /* 0x00000006e5e57819 */ /* 0x000fe200000006ff */
[----:B------:R-:W-:Y:S01]  /*0f20*/  IMAD.SHL.U32 R11, R11, 0x80, RZ ;  /* 0x000000800b0b7824 */ /* 0x000fe200078e00ff */
[----:B------:R-:W-:-:S02]  /*0f30*/  SHF.R.S32.HI R10, RZ, 0x1f, R5 ;  /* 0x0000001fff0a7819 */ /* 0x000fc40000011405 */
[----:B------:R-:W-:Y:S02]  /*0f40*/  SHF.R.S32.HI R14, RZ, 0x1f, R7 ;  /* 0x0000001fff0e7819 */ /* 0x000fe40000011407 */
[----:B------:R-:W-:Y:S02]  /*0f50*/  LEA.HI R12, R10, R5, RZ, 0x4 ;  /* 0x000000050a0c7211 */ /* 0x000fe400078f20ff */
[CC--:B0-----:R-:W-:Y:S02]  /*0f60*/  LEA.HI R2, R0.reuse, R15.reuse, RZ, 0x2 ;  /* 0x0000000f00027211 */ /* 0x0c1fe400078f10ff */
[----:B------:R-:W-:Y:S02]  /*0f70*/  LEA.HI R0, R0, R15, RZ, 0x5 ;  /* 0x0000000f00007211 */ /* 0x000fe400078f28ff */
[--C-:B------:R-:W-:Y:S02]  /*0f80*/  SHF.R.S32.HI R3, RZ, 0x2, R2.reuse ;  /* 0x00000002ff037819 */ /* 0x100fe40000011402 */
[----:B------:R-:W-:-:S02]  /*0f90*/  SHF.R.S32.HI R4, RZ, 0x1f, R2 ;  /* 0x0000001fff047819 */ /* 0x000fc40000011402 */
[----:B------:R-:W-:Y:S02]  /*0fa0*/  LOP3.LUT R2, R2, 0x7ffffffc, RZ, 0xc0, !PT ;  /* 0x7ffffffc02027812 */ /* 0x000fe400078ec0ff */
[----:B------:R-:W-:Y:S02]  /*0fb0*/  LEA.HI R4, R4, R3, RZ, 0x3 ;  /* 0x0000000304047211 */ /* 0x000fe400078f18ff */
[----:B------:R-:W-:Y:S01]  /*0fc0*/  SHF.R.S32.HI R0, RZ, 0x5, R0 ;  /* 0x00000005ff007819 */ /* 0x000fe20000011400 */
[----:B------:R-:W-:Y:S01]  /*0fd0*/  IMAD.IADD R2, R15, 0x1, -R2 ;  /* 0x000000010f027824 */ /* 0x000fe200078e0a02 */
[----:B------:R-:W-:Y:S02]  /*0fe0*/  LOP3.LUT R4, R4, 0xfffffff8, RZ, 0xc0, !PT ;  /* 0xfffffff804047812 */ /* 0x000fe400078ec0ff */
[----:B------:R-:W-:Y:S01]  /*0ff0*/  LEA.HI R9, R10, R5, RZ, 0x6 ;  /* 0x000000050a097211 */ /* 0x000fe200078f30ff */
[----:B------:R-:W-:Y:S01]  /*1000*/  IMAD.SHL.U32 R34, R2, 0x2, RZ ;  /* 0x0000000202227824 */ /* 0x000fe200078e00ff */
[----:B------:R-:W-:Y:S01]  /*1010*/  SHF.R.S32.HI R5, RZ, 0x1f, R17 ;  /* 0x0000001fff057819 */ /* 0x000fe20000011411 */
[----:B------:R-:W-:Y:S01]  /*1020*/  IMAD.IADD R3, R3, 0x1, -R4 ;  /* 0x0000000103037824 */ /* 0x000fe200078e0a04 */
[-C--:B------:R-:W-:Y:S01]  /*1030*/  LEA.HI R10, R14, R7.reuse, RZ, 0x4 ;  /* 0x000000070e0a7211 */ /* 0x080fe200078f20ff */
[----:B------:R-:W-:Y:S01]  /*1040*/  VIADD R33, R34, 0x8 ;  /* 0x0000000822217836 */ /* 0x000fe20000000000 */
[----:B------:R-:W-:Y:S01]  /*1050*/  LEA.HI R14, R14, R7, RZ, 0x6 ;  /* 0x000000070e0e7211 */ /* 0x000fe200078f30ff */
[----:B------:R-:W-:Y:S01]  /*1060*/  IMAD R3, R0, 0x10, R3 ;  /* 0x0000001000037824 */ /* 0x000fe200078e0203 */
[-C--:B------:R-:W-:Y:S01]  /*1070*/  LEA.HI R7, R5, R17.reuse, RZ, 0x3 ;  /* 0x0000001105077211 */ /* 0x080fe200078f18ff */
[----:B------:R-:W-:Y:S01]  /*1080*/  VIADD R32, R34, 0x10 ;  /* 0x0000001022207836 */ /* 0x000fe20000000000 */
[----:B------:R-:W-:Y:S01]  /*1090*/  LOP3.LUT R227, R11, 0x180, RZ, 0xc0, !PT ;  /* 0x000001800be37812 */ /* 0x000fe200078ec0ff */
[----:B------:R-:W-:Y:S01]  /*10a0*/  IMAD R6, R6, 0x40, R3 ;  /* 0x0000004006067824 */ /* 0x000fe200078e0203 */
[----:B------:R-:W-:Y:S01]  /*10b0*/  LEA.HI R4, R17, R17, RZ, 0x1 ;  /* 0x0000001111047211 */ /* 0x000fe200078f08ff */
[----:B------:R-:W-:Y:S01]  /*10c0*/  VIADD R31, R34, 0x18 ;  /* 0x00000018221f7836 */ /* 0x000fe20000000000 */
[----:B------:R-:W-:Y:S01]  /*10d0*/  SHF.R.U32.HI R228, RZ, 0x3, R227 ;  /* 0x00000003ffe47819 */ /* 0x000fe200000116e3 */
[----:B------:R-:W-:Y:S01]  /*10e0*/  IMAD.SHL.U32 R14, R14, 0x80, RZ ;  /* 0x000000800e0e7824 */ /* 0x000fe200078e00ff */
[----:B------:R-:W-:Y:S01]  /*10f0*/  STL [R1+0xd4], R6 ;  /* 0x0000d40601007387 */ /* 0x000fe20000100800 */
[C---:B------:R-:W-:Y:S01]  /*1100*/  VIADD R30, R34.reuse, 0x20 ;  /* 0x00000020221e7836 */ /* 0x040fe20000000000 */
[----:B------:R-:W-:Y:S01]  /*1110*/  LOP3.LUT R11, R227, 0x30, R10, 0xf8, !PT ;  /* 0x00000030e30b7812 */ /* 0x000fe200078ef80a */
[----:B------:R-:W-:Y:S01]  /*1120*/  IMAD.SHL.U32 R7, R7, 0x40, RZ ;  /* 0x0000004007077824 */ /* 0x000fe200078e00ff */
[----:B------:R-:W-:Y:S01]  /*1130*/  STL [R1], R34 ;  /* 0x0000002201007387 */ /* 0x000fe20000100800 */
[----:B------:R-:W-:Y:S01]  /*1140*/  VIADD R29, R34, 0x28 ;  /* 0x00000028221d7836 */ /* 0x000fe20000000000 */
[----:B------:R-:W-:Y:S01]  /*1150*/  LOP3.LUT R5, R4, 0x3fffffe, RZ, 0xc0, !PT ;  /* 0x03fffffe04057812 */ /* 0x000fe200078ec0ff */
[C---:B------:R-:W-:Y:S01]  /*1160*/  VIADD R27, R34.reuse, 0x38 ;  /* 0x00000038221b7836 */ /* 0x040fe20000000000 */
[----:B------:R-:W-:Y:S01]  /*1170*/  STL [R1+0x74], R33 ;  /* 0x0000742101007387 */ /* 0x000fe20000100800 */
[C---:B------:R-:W-:Y:S01]  /*1180*/  IADD3 R28, R34.reuse, 0x30, RZ ;  /* 0x00000030221c7810 */ /* 0x040fe20007ffe0ff */
[----:B------:R-:W-:Y:S01]  /*1190*/  VIADD R26, R34, 0x40 ;  /* 0x00000040221a7836 */ /* 0x000fe20000000000 */
[----:B------:R-:W-:Y:S01]  /*11a0*/  LOP3.LUT R14, R14, 0xffffe000, RZ, 0xc0, !PT ;  /* 0xffffe0000e0e7812 */ /* 0x000fe200078ec0ff */
[----:B------:R-:W-:Y:S01]  /*11b0*/  STL [R1+0x70], R32 ;  /* 0x0000702001007387 */ /* 0x000fe20000100800 */
[----:B------:R-:W-:Y:S01]  /*11c0*/  LOP3.LUT R11, R11, R228, RZ, 0x3c, !PT ;  /* 0x000000e40b0b7212 */ /* 0x000fe200078e3cff */
[C---:B------:R-:W-:Y:S01]  /*11d0*/  VIADD R25, R34.reuse, 0x48 ;  /* 0x0000004822197836 */ /* 0x040fe20000000000 */
[----:B------:R-:W-:Y:S01]  /*11e0*/  LOP3.LUT R232, R7, 0xfffffe00, RZ, 0xc0, !PT ;  /* 0xfffffe0007e87812 */ /* 0x000fe200078ec0ff */
[----:B------:R-:W-:Y:S01]  /*11f0*/  STL [R1+0x6c], R31 ;  /* 0x00006c1f01007387 */ /* 0x000fe20000100800 */
[C---:B------:R-:W-:Y:S01]  /*1200*/  VIADD R24, R34.reuse, 0x50 ;  /* 0x0000005022187836 */ /* 0x040fe20000000000 */
[----:B------:R-:W-:Y:S01]  /*1210*/  LOP3.LUT R7, R227, 0x30, R12, 0xf8, !PT ;  /* 0x00000030e3077812 */ /* 0x000fe200078ef80c */
[----:B------:R-:W-:Y:S01]  /*1220*/  IMAD.IADD R5, R17, 0x1, -R5 ;  /* 0x0000000111057824 */ /* 0x000fe200078e0a05 */
[----:B------:R-:W-:Y:S01]  /*1230*/  STL [R1+0x68], R30 ;  /* 0x0000681e01007387 */ /* 0x000fe20000100800 */
[C---:B------:R-:W-:Y:S01]  /*1240*/  VIADD R21, R34.reuse, 0x58 ;  /* 0x0000005822157836 */ /* 0x040fe20000000000 */
[-C--:B------:R-:W-:Y:S01]  /*1250*/  IADD3 R11, R11, R229.reuse, R14 ;  /* 0x000000e50b0b7210 */ /* 0x080fe20007ffe00e */
[----:B------:R-:W-:Y:S01]  /*1260*/  IMAD.SHL.U32 R9, R9, 0x80, RZ ;  /* 0x0000008009097824 */ /* 0x000fe200078e00ff */
[----:B------:R-:W-:Y:S01]  /*1270*/  STL [R1+0x64], R29 ;  /* 0x0000641d01007387 */ /* 0x000fe20000100800 */
[C---:B------:R-:W-:Y:S01]  /*1280*/  VIADD R20, R34.reuse, 0x60 ;  /* 0x0000006022147836 */ /* 0x040fe20000000000 */
[C---:B------:R-:W-:Y:S01]  /*1290*/  IADD3 R15, R34.reuse, 0x68, RZ ;  /* 0x00000068220f7810 */ /* 0x040fe20007ffe0ff */
[C---:B------:R-:W-:Y:S01]  /*12a0*/  VIADD R14, R34.reuse, 0x70 ;  /* 0x00000070220e7836 */ /* 0x040fe20000000000 */
[----:B------:R-:W-:Y:S01]  /*12b0*/  STL [R1+0x60], R28 ;  /* 0x0000601c01007387 */ /* 0x000fe20000100800 */
[----:B------:R-:W-:Y:S01]  /*12c0*/  IADD3 R8, R13, -R8, RZ ;  /* 0x800000080d087210 */ /* 0x000fe20007ffe0ff */
[----:B------:R-:W-:Y:S01]  /*12d0*/  IMAD R232, R5, 0x40, R232 ;  /* 0x0000004005e87824 */ /* 0x000fe200078e02e8 */
[----:B------:R-:W-:Y:S01]  /*12e0*/  LOP3.LUT R5, R227, 0x30, R18, 0xf8, !PT ;  /* 0x00000030e3057812 */ /* 0x000fe200078ef812 */
[----:B------:R-:W-:Y:S01]  /*12f0*/  STL [R1+0x5c], R27 ;  /* 0x00005c1b01007387 */ /* 0x000fe20000100800 */
[C---:B------:R-:W-:Y:S01]  /*1300*/  VIADD R13, R34.reuse, 0x78 ;  /* 0x00000078220d7836 */ /* 0x040fe20000000000 */
[----:B------:R-:W-:Y:S01]  /*1310*/  LOP3.LUT R0, R9, 0xffffe000, RZ, 0xc0, !PT ;  /* 0xffffe00009007812 */ /* 0x000fe200078ec0ff */
[C---:B------:R-:W-:Y:S01]  /*1320*/  VIADD R12, R34.reuse, 0x80 ;  /* 0x00000080220c7836 */ /* 0x040fe20000000000 */
[----:B------:R-:W-:Y:S01]  /*1330*/  STL [R1+0x58], R26 ;  /* 0x0000581a01007387 */ /* 0x000fe20000100800 */
[-C--:B------:R-:W-:Y:S01]  /*1340*/  LOP3.LUT R7, R7, R228.reuse, RZ, 0x3c, !PT ;  /* 0x000000e407077212 */ /* 0x080fe200078e3cff */
[C---:B------:R-:W-:Y:S01]  /*1350*/  VIADD R10, R34.reuse, 0x88 ;  /* 0x00000088220a7836 */ /* 0x040fe20000000000 */
[C---:B------:R-:W-:Y:S01]  /*1360*/  IADD3 R2, R34.reuse, 0xa0, RZ ;  /* 0x000000a022027810 */ /* 0x040fe20007ffe0ff */
[----:B------:R-:W-:Y:S01]  /*1370*/  STL [R1+0x54], R25 ;  /* 0x0000541901007387 */ /* 0x000fe20000100800 */
[----:B------:R-:W-:Y:S01]  /*1380*/  SHF.R.S32.HI R4, RZ, 0x1, R4 ;  /* 0x00000001ff047819 */ /* 0x000fe20000011404 */
[----:B------:R-:W-:Y:S01]  /*1390*/  VIADD R9, R34, 0x90 ;  /* 0x0000009022097836 */ /* 0x000fe20000000000 */
[----:B------:R-:W-:Y:S01]  /*13a0*/  LOP3.LUT R5, R5, R228, RZ, 0x3c, !PT ;  /* 0x000000e405057212 */ /* 0x000fe200078e3cff */
[----:B------:R-:W-:Y:S01]  /*13b0*/  STL [R1+0x50], R24 ;  /* 0x0000501801007387 */ /* 0x000fe20000100800 */
[----:B------:R-:W-:Y:S01]  /*13c0*/  IADD3 R7, R7, R229, R0 ;  /* 0x000000e507077210 */ /* 0x000fe20007ffe000 */
[----:B------:R-:W-:Y:S01]  /*13d0*/  IMAD.MOV.U32 R17, RZ, RZ, RZ ;  /* 0x000000ffff117224 */ /* 0x000fe200078e00ff */
[----:B------:R-:W-:Y:S01]  /*13e0*/  SHF.R.S32.HI R0, RZ, 0x1f, R220 ;  /* 0x0000001fff007819 */ /* 0x000fe200000114dc */
[----:B------:R-:W-:Y:S01]  /*13f0*/  STL [R1+0x4c], R21 ;  /* 0x00004c1501007387 */ /* 0x000fe20000100800 */
[----:B------:R-:W-:Y:S01]  /*1400*/  SHF.L.U32 R4, R4, 0x7, RZ ;  /* 0x0000000704047819 */ /* 0x000fe200000006ff */
[----:B------:R-:W-:Y:S01]  /*1410*/  VIADD R0, R34, 0x98 ;  /* 0x0000009822007836 */ /* 0x000fe20000000000 */
[----:B------:R-:W-:Y:S01]  /*1420*/  LOP3.LUT R3, R227, 0x10, R18, 0xf8, !PT ;  /* 0x00000010e3037812 */ /* 0x000fe200078ef812 */
[----:B------:R-:W-:Y:S01]  /*1430*/  STL [R1+0x48], R20 ;  /* 0x0000481401007387 */ /* 0x000fe20000100800 */
[----:B------:R-:W-:-:S02]  /*1440*/  LOP3.LUT R231, R4, 0x180, RZ, 0xc0, !PT ;  /* 0x0000018004e77812 */ /* 0x000fc400078ec0ff */
[----:B------:R-:W-:Y:S01]  /*1450*/  LOP3.LUT R236, R3, R228, RZ, 0x3c, !PT ;  /* 0x000000e403ec7212 */ /* 0x000fe200078e3cff */
[----:B------:R-:W-:Y:S01]  /*1460*/  STL [R1+0x44], R15 ;  /* 0x0000440f01007387 */ /* 0x000fe20000100800 */
[----:B------:R-:W-:Y:S02]  /*1470*/  SHF.R.S32.HI R4, RZ, 0x1f, R33 ;  /* 0x0000001fff047819 */ /* 0x000fe40000011421 */
[----:B------:R-:W-:Y:S01]  /*1480*/  SHF.R.S32.HI R3, RZ, 0x1f, R32 ;  /* 0x0000001fff037819 */ /* 0x000fe20000011420 */
[----:B------:R-:W-:Y:S01]  /*1490*/  STL [R1+0x40], R14 ;  /* 0x0000400e01007387 */ /* 0x000fe20000100800 */
[----:B------:R-:W-:-:S03]  /*14a0*/  IMAD.IADD R236, R229, 0x1, R236 ;  /* 0x00000001e5ec7824 */ /* 0x000fc600078e02ec */
[----:B------:R-:W-:Y:S04]  /*14b0*/  STL [R1+0x3c], R13 ;  /* 0x00003c0d01007387 */ /* 0x000fe80000100800 */
[----:B------:R-:W-:Y:S04]  /*14c0*/  STL [R1+0x38], R12 ;  /* 0x0000380c01007387 */ /* 0x000fe80000100800 */
[----:B------:R-:W-:Y:S04]  /*14d0*/  STL [R1+0x34], R10 ;  /* 0x0000340a01007387 */ /* 0x000fe80000100800 */
[----:B------:R0:W-:Y:S04]  /*14e0*/  STL [R1+0x1c], R2 ;  /* 0x00001c0201007387 */ /* 0x0001e80000100800 */
[----:B------:R-:W-:Y:S04]  /*14f0*/  STL [R1+0x30], R9 ;  /* 0x0000300901007387 */ /* 0x000fe80000100800 */
[----:B------:R1:W-:Y:S01]  /*1500*/  STL [R1+0x2c], R0 ;  /* 0x00002c0001007387 */ /* 0x0003e20000100800 */
[----:B0-----:R-:W-:-:S05]  /*1510*/  IADD3 R2, R16, R229, R5 ;  /* 0x000000e510027210 */ /* 0x001fca0007ffe005 */
[----:B------:R0:W-:Y:S01]  /*1520*/  STL [R1+0xd0], R2 ;  /* 0x0000d00201007387 */ /* 0x0001e20000100800 */
[----:B-1----:R-:W-:-:S03]  /*1530*/  SHF.R.S32.HI R0, RZ, 0x1f, R0 ;  /* 0x0000001fff007819 */ /* 0x002fc60000011400 */
[----:B------:R1:W-:Y:S04]  /*1540*/  STL [R1+0xc4], R4 ;  /* 0x0000c40401007387 */ /* 0x0003e80000100800 */
[----:B------:R2:W-:Y:S01]  /*1550*/  STL [R1+0xc0], R3 ;  /* 0x0000c00301007387 */ /* 0x0005e20000100800 */
[----:B0-----:R-:W-:Y:S02]  /*1560*/  SHF.R.S32.HI R2, RZ, 0x1f, R31 ;  /* 0x0000001fff027819 */ /* 0x001fe4000001141f */
[----:B-1----:R-:W-:-:S03]  /*1570*/  SHF.R.S32.HI R4, RZ, 0x1f, R30 ;  /* 0x0000001fff047819 */ /* 0x002fc6000001141e */
[----:B------:R0:W-:Y:S01]  /*1580*/  STL [R1+0xbc], R2 ;  /* 0x0000bc0201007387 */ /* 0x0001e20000100800 */
[----:B--2---:R-:W-:-:S03]  /*1590*/  SHF.R.S32.HI R3, RZ, 0x1f, R29 ;  /* 0x0000001fff037819 */ /* 0x004fc6000001141d */
        /* <DEDUP_REMOVED lines=24> */
[----:B------:R-:W-:Y:S04]  /*1720*/  STL [R1+0x88], R4 ;  /* 0x0000880401007387 */ /* 0x000fe80000100800 */
[----:B------:R1:W-:Y:S01]  /*1730*/  STL [R1+0x84], R3 ;  /* 0x0000840301007387 */ /* 0x0003e20000100800 */
[----:B0-----:R-:W-:-:S05]  /*1740*/  SHF.R.S32.HI R2, RZ, 0x1f, R9 ;  /* 0x0000001fff027819 */ /* 0x001fca0000011409 */
[----:B------:R0:W-:Y:S01]  /*1750*/  STL [R1+0x80], R2 ;  /* 0x0000800201007387 */ /* 0x0001e20000100800 */
[----:B-1----:R-:W-:-:S03]  /*1760*/  IMAD.IADD R3, R16, 0x1, R7 ;  /* 0x0000000110037824 */ /* 0x002fc600078e0207 */
[----:B------:R1:W-:Y:S04]  /*1770*/  STL [R1+0x7c], R0 ;  /* 0x00007c0001007387 */ /* 0x0003e80000100800 */
[----:B------:R2:W-:Y:S01]  /*1780*/  STL [R1+0xcc], R3 ;  /* 0x0000cc0301007387 */ /* 0x0005e20000100800 */
[----:B0-----:R-:W-:Y:S02]  /*1790*/  IMAD.IADD R2, R16, 0x1, R11 ;  /* 0x0000000110027824 */ /* 0x001fe400078e020b */
[----:B-1----:R-:W-:-:S03]  /*17a0*/  IMAD R0, R8, 0x8, R6 ;  /* 0x0000000808007824 */ /* 0x002fc600078e0206 */
[----:B------:R2:W-:Y:S04]  /*17b0*/  STL [R1+0xc8], R2 ;  /* 0x0000c80201007387 */ /* 0x0005e80000100800 */
[----:B------:R2:W-:Y:S02]  /*17c0*/  STL [R1+0xd8], R0 ;  /* 0x0000d80001007387 */ /* 0x0005e40000100800 */
.L_x_3666:
[----:B01234-:R-:W0:Y:S02]  /*17d0*/  LDC.64 R2, c[0x0][0xc88] ;  /* 0x00032200ff027b82 */ /* 0x01fe240000000a00 */
[----:B0-----:R-:W-:-:S05]  /*17e0*/  IMAD.WIDE R2, R151, 0x4, R2 ;  /* 0x0000000497027825 */ /* 0x001fca00078e0202 */
[----:B------:R-:W2:Y:S01]  /*17f0*/  LDG.E R237, desc[UR54][R2.64] ;  /* 0x0000003602ed7981 */ /* 0x000ea2000c1e1900 */
        /* <DEDUP_REMOVED lines=12> */
[C---:B------:R-:W-:Y:S02]  /*18c0*/  @P1 LEA R4, P2, R237.reuse, UR4, 0x2 ;  /* 0x00000004ed041c11 */ /* 0x040fe4000f8410ff */
[C-C-:B------:R-:W-:Y:S01]  /*18d0*/  SHF.L.U64.HI R28, R237.reuse, 0x2, R0.reuse ;  /* 0x00000002ed1c7819 */ /* 0x140fe20000010200 */
[----:B------:R0:W-:Y:S01]  /*18e0*/  STL [R1+0x14], R0 ;  /* 0x0000140001007387 */ /* 0x0001e20000100800 */
[----:B------:R-:W-:Y:S02]  /*18f0*/  @P1 LEA.HI.X R5, R237, UR5, R0, 0x2, P2 ;  /* 0x00000005ed051c11 */ /* 0x000fe400090f1400 */
[----:B------:R-:W-:Y:S01]  /*1900*/  ISETP.NE.U32.AND P2, PT, RZ, UR8, PT ;  /* 0x00000008ff007c0c */ /* 0x000fe2000bf45070 */
[----:B------:R-:W-:Y:S01]  /*1910*/  ULDC UR4, c[0x0][0x288] ;  /* 0x0000a20000047ab9 */ /* 0x000fe20000000800 */
[C---:B------:R-:W-:Y:S01]  /*1920*/  IADD3 R8, P3, R29.reuse, UR6, RZ ;  /* 0x000000061d087c10 */ /* 0x040fe2000ff7e0ff */
[----:B------:R0:W5:Y:S01]  /*1930*/  @P1 LDG.E R10, desc[UR54][R4.64] ;  /* 0x00000036040a1981 */ /* 0x000162000c1e1900 */
[----:B------:R-:W-:Y:S01]  /*1940*/  ISETP.NE.AND.EX P2, PT, RZ, UR9, PT, P2 ;  /* 0x00000009ff007c0c */ /* 0x000fe2000bf45320 */
[----:B------:R-:W-:Y:S01]  /*1950*/  IMAD.U32 R151, RZ, RZ, UR4 ;  /* 0x00000004ff977e24 */ /* 0x000fe2000f8e00ff */
[C---:B------:R-:W-:Y:S01]  /*1960*/  IADD3.X R9, R28.reuse, UR7, RZ, P3, !PT ;  /* 0x000000071c097c10 */ /* 0x040fe20009ffe4ff */
[----:B------:R-:W-:Y:S01]  /*1970*/  ULDC.64 UR4, c[0x0][0x418] ;  /* 0x0001060000047ab9 */ /* 0x000fe20000000a00 */
[----:B------:R0:W-:Y:S04]  /*1980*/  STL [R1+0xc], R29 ;  /* 0x00000c1d01007387 */ /* 0x0001e80000100800 */
[----:B------:R0:W5:Y:S05]  /*1990*/  @P0 LDG.E R26, desc[UR54][R8.64] ;  /* 0x00000036081a0981 */ /* 0x00016a000c1e1900 */
        /* <DEDUP_REMOVED lines=13> */
[----:B0-----:R-:W-:Y:S06]  /*1a70*/  @P2 BRA `(.L_x_3463) ;  /* 0x0000000000242947 */ /* 0x001fec0003800000 */
        /* <DEDUP_REMOVED lines=9> */
.L_x_3463:
[----:B------:R-:W-:Y:S01]  /*1b10*/  ULDC.64 UR4, c[0x0][0xa20] ;  /* 0x0002880000047ab9 */ /* 0x000fe20000000a00 */
[----:B------:R0:W-:Y:S01]  /*1b20*/  STL [R1+0x18], R149 ;  /* 0x0000189501007387 */ /* 0x0001e20000100800 */
[----:B------:R-:W-:Y:S02]  /*1b30*/  ISETP.NE.U32.AND P1, PT, RZ, UR4, PT ;  /* 0x00000004ff007c0c */ /* 0x000fe4000bf25070 */
[C---:B------:R-:W-:Y:S02]  /*1b40*/  LOP3.LUT R3, R150.reuse, 0xff000000, RZ, 0xc0, !PT ;  /* 0xff00000096037812 */ /* 0x040fe400078ec0ff */
[----:B------:R-:W-:Y:S02]  /*1b50*/  ISETP.NE.AND.EX P1, PT, RZ, UR5, PT, P1 ;  /* 0x00000005ff007c0c */ /* 0x000fe4000bf25310 */
[----:B------:R-:W-:Y:S02]  /*1b60*/  LOP3.LUT R0, R150, 0xff0000, RZ, 0xc0, !PT ;  /* 0x00ff000096007812 */ /* 0x000fe400078ec0ff */
[----:B------:R-:W-:-:S02]  /*1b70*/  SHF.R.U32.HI R3, RZ, 0x8, R3 ;  /* 0x00000008ff037819 */ /* 0x000fc40000011603 */
[----:B------:R-:W-:Y:S02]  /*1b80*/  LOP3.LUT R235, R150, 0xffff, RZ, 0xc0, !PT ;  /* 0x0000ffff96eb7812 */ /* 0x000fe400078ec0ff */
[----:B------:R-:W-:-:S05]  /*1b90*/  LEA.HI R11, R0, R3, RZ, 0x10 ;  /* 0x00000003000b7211 */ /* 0x000fca00078f80ff */
[----:B0-----:R-:W-:Y:S05]  /*1ba0*/  @!P1 BRA `(.L_x_3464) ;  /* 0x0000000000109947 */ /* 0x001fea0003800000 */
[----:B------:R-:W-:-:S04]  /*1bb0*/  IADD3 R4, P0, R29, UR4, RZ ;  /* 0x000000041d047c10 */ /* 0x000fc8000ff1e0ff */
[----:B------:R-:W-:-:S05]  /*1bc0*/  IADD3.X R5, R28, UR5, RZ, P0, !PT ;  /* 0x000000051c057c10 */ /* 0x000fca00087fe4ff */
[----:B------:R0:W5:Y:S01]  /*1bd0*/  LDG.E R25, desc[UR54][R4.64] ;  /* 0x0000003604197981 */ /* 0x000162000c1e1900 */
[----:B------:R-:W-:Y:S05]  /*1be0*/  BRA `(.L_x_3465) ;  /* 0x0000000000107947 */ /* 0x000fea0003800000 */
.L_x_3464:
[----:B------:R-:W-:Y:S05]  /*1bf0*/  @!P0 BRA `(.L_x_3465) ;  /* 0x00000000000c8947 */ /* 0x000fea0003800000 */
[----:B------:R-:W2:Y:S04]  /*1c00*/  LDG.E R0, desc[UR54][R8.64] ;  /* 0x0000003608007981 */ /* 0x000ea8000c1e1900 */
[----:B------:R-:W2:Y:S02]  /*1c10*/  LDG.E R25, desc[UR54][R8.64+0x4] ;  /* 0x0000043608197981 */ /* 0x000ea4000c1e1900 */
[----:B--2---:R-:W-:-:S07]  /*1c20*/  IMAD.IADD R25, R25, 0x1, -R0 ;  /* 0x0000000119197824 */ /* 0x004fce00078e0a00 */
.L_x_3465:
[----:B------:R-:W-:Y:S01]  /*1c30*/  ULDC.64 UR4, c[0x0][0xa10] ;  /* 0x0002840000047ab9 */ /* 0x000fe20000000a00 */
[----:B------:R-:W2:Y:S01]  /*1c40*/  LDL.LU R27, [R1+0x8] ;  /* 0x00000800011b7983 */ /* 0x000ea20000300800 */
[----:B------:R-:W-:-:S04]  /*1c50*/  ISETP.NE.U32.AND P0, PT, RZ, UR4, PT ;  /* 0x00000004ff007c0c */ /* 0x000fc8000bf05070 */
[----:B------:R-:W-:Y:S01]  /*1c60*/  ISETP.NE.AND.EX P0, PT, RZ, UR5, PT, P0 ;  /* 0x00000005ff007c0c */ /* 0x000fe2000bf05300 */
[----:B------:R-:W-:-:S12]  /*1c70*/  ULDC.64 UR4, c[0x0][0xa30] ;  /* 0x00028c0000047ab9 */ /* 0x000fd80000000a00 */
[----:B0-----:R-:W0:Y:S02]  /*1c80*/  @P0 LDC.64 R4, c[0x0][0xa10] ;  /* 0x00028400ff040b82 */ /* 0x001e240000000a00 */
[----:B0-----:R-:W-:-:S05]  /*1c90*/  @P0 IMAD.WIDE R4, R237, 0x4, R4 ;  /* 0x00000004ed040825 */ /* 0x001fca00078e0204 */
[----:B------:R-:W3:Y:S04]  /*1ca0*/  @P0 LDG.E R0, desc[UR54][R4.64] ;  /* 0x0000003604000981 */ /* 0x000ee8000c1e1900 */
[----:B------:R-:W3:Y:S01]  /*1cb0*/  @P0 LDG.E R3, desc[UR54][R4.64+0x4] ;  /* 0x0000043604030981 */ /* 0x000ee2000c1e1900 */
[----:B------:R-:W-:Y:S01]  /*1cc0*/  ISETP.NE.U32.AND P1, PT, RZ, UR4, PT ;  /* 0x00000004ff007c0c */ /* 0x000fe2000bf25070 */
[----:B-----5:R-:W-:-:S03]  /*1cd0*/  IMAD.MOV.U32 R146, RZ, RZ, R25 ;  /* 0x000000ffff927224 */ /* 0x020fc600078e0019 */
[----:B------:R-:W-:-:S13]  /*1ce0*/  ISETP.NE.AND.EX P1, PT, RZ, UR5, PT, P1 ;  /* 0x00000005ff007c0c */ /* 0x000fda000bf25310 */
[----:B------:R-:W-:-:S04]  /*1cf0*/  @P1 IADD3 R6, P2, R29, UR4, RZ ;  /* 0x000000041d061c10 */ /* 0x000fc8000ff5e0ff */
[----:B------:R-:W-:-:S05]  /*1d00*/  @P1 IADD3.X R7, R28, UR5, RZ, P2, !PT ;  /* 0x000000051c071c10 */ /* 0x000fca00097fe4ff */
[----:B------:R0:W5:Y:S01]  /*1d10*/  @P1 LDG.E R146, desc[UR54][R6.64] ;  /* 0x0000003606921981 */ /* 0x000162000c1e1900 */
[----:B------:R-:W-:Y:S01]  /*1d20*/  IADD3 R9, R25, -R10, RZ ;  /* 0x8000000a19097210 */ /* 0x000fe20007ffe0ff */
[----:B------:R-:W-:Y:S01]  /*1d30*/  BSSY B0, `(.L_x_3466) ;  /* 0x000002e000007945 */ /* 0x000fe20003800000 */
[----:B------:R-:W-:Y:S02]  /*1d40*/  LOP3.LUT R12, R11, 0xff, RZ, 0xc0, !PT ;  /* 0x000000ff0b0c7812 */ /* 0x000fe400078ec0ff */
[----:B------:R-:W-:-:S03]  /*1d50*/  SHF.R.U32.HI R8, RZ, 0x10, R11 ;  /* 0x00000010ff087819 */ /* 0x000fc6000001160b */
[----:B------:R0:W-:Y:S01]  /*1d60*/  STL [R1+0x24], R12 ;  /* 0x0000240c01007387 */ /* 0x0001e20000100800 */
[----:B--2---:R-:W-:Y:S01]  /*1d70*/  LOP3.LUT R27, R27, 0xfffffff7, RZ, 0xc0, !PT ;  /* 0xfffffff71b1b7812 */ /* 0x004fe200078ec0ff */
[----:B---3--:R-:W-:-:S04]  /*1d80*/  @P0 IMAD.IADD R2, R3, 0x1, -R0 ;  /* 0x0000000103020824 */ /* 0x008fc800078e0a00 */
[----:B------:R-:W-:-:S04]  /*1d90*/  IMAD.IADD R157, R9, 0x1, R2 ;  /* 0x00000001099d7824 */ /* 0x000fc800078e0202 */
[C---:B------:R-:W-:Y:S01]  /*1da0*/  VIADD R0, R157.reuse, 0x9f ;  /* 0x0000009f9d007836 */ /* 0x040fe20000000000 */
[----:B------:R-:W-:-:S03]  /*1db0*/  ISETP.GE.AND P3, PT, R157, 0x1, PT ;  /* 0x000000019d00780c */ /* 0x000fc60003f66270 */
[----:B------:R-:W-:-:S05]  /*1dc0*/  IMAD.HI R0, R0, 0x66666667, RZ ;  /* 0x6666666700007827 */ /* 0x000fca00078e02ff */
[----:B------:R-:W-:-:S04]  /*1dd0*/  SHF.R.U32.HI R3, RZ, 0x1f, R0 ;  /* 0x0000001fff037819 */ /* 0x000fc80000011600 */
[----:B------:R-:W-:Y:S01]  /*1de0*/  LEA.HI.SX32 R148, R0, R3, 0x1a ;  /* 0x0000000300947211 */ /* 0x000fe200078fd2ff */
[----:B------:R-:W-:Y:S01]  /*1df0*/  IMAD.MOV.U32 R3, RZ, RZ, RZ ;  /* 0x000000ffff037224 */ /* 0x000fe200078e00ff */
[----:B------:R-:W-:-:S05]  /*1e00*/  @P3 LOP3.LUT R27, R27, 0x8, RZ, 0xfc, !PT ;  /* 0x000000081b1b3812 */ /* 0x000fca00078efcff */
[----:B------:R0:W-:Y:S04]  /*1e10*/  STL [R1+0x8], R27 ;  /* 0x0000081b01007387 */ /* 0x0001e80000100800 */
[----:B------:R0:W-:Y:S01]  /*1e20*/  STL [R1+0x4], R8 ;  /* 0x0000040801007387 */ /* 0x0001e20000100800 */
[----:B------:R-:W-:Y:S05]  /*1e30*/  @!P3 BRA `(.L_x_3467) ;  /* 0x000000000074b947 */ /* 0x000fea0003800000 */
[----:B------:R-:W-:Y:S01]  /*1e40*/  ISETP.NE.AND P0, PT, R8, RZ, PT ;  /* 0x000000ff0800720c */ /* 0x000fe20003f05270 */
[----:B------:R-:W-:-:S03]  /*1e50*/  ULDC UR4, c[0x0][0x9f0] ;  /* 0x00027c0000047ab9 */ /* 0x000fc60000000800 */
[----:B------:R-:W-:-:S04]  /*1e60*/  SEL R11, R8, UR4, P0 ;  /* 0x00000004080b7c07 */ /* 0x000fc80008000000 */
[-C--:B0-----:R-:W-:Y:S02]  /*1e70*/  IABS R6, R11.reuse ;  /* 0x0000000b00067213 */ /* 0x081fe40000000000 */
[----:B------:R-:W-:Y:S02]  /*1e80*/  IADD3 R0, R148, -0x1, R11 ;  /* 0xffffffff94007810 */ /* 0x000fe40007ffe00b */
[----:B------:R-:W0:Y:S01]  /*1e90*/  I2F.RP R3, R6 ;  /* 0x0000000600037306 */ /* 0x000e220000209400 */
[-C--:B------:R-:W-:Y:S02]  /*1ea0*/  IABS R10, R11.reuse ;  /* 0x0000000b000a7213 */ /* 0x080fe40000000000 */
[----:B------:R-:W-:Y:S02]  /*1eb0*/  IABS R8, R0 ;  /* 0x0000000000087213 */ /* 0x000fe40000000000 */
[----:B------:R-:W-:-:S04]  /*1ec0*/  LOP3.LUT R0, R0, R11, RZ, 0x3c, !PT ;  /* 0x0000000b00007212 */ /* 0x000fc800078e3cff */
[----:B------:R-:W-:Y:S01]  /*1ed0*/  ISETP.GE.AND P2, PT, R0, RZ, PT ;  /* 0x000000ff0000720c */ /* 0x000fe20003f46270 */
[----:B0-----:R-:W0:Y:S02]  /*1ee0*/  MUFU.RCP R3, R3 ;  /* 0x0000000300037308 */ /* 0x001e240000001000 */
[----:B0-----:R-:W-:Y:S01]  /*1ef0*/  VIADD R4, R3, 0xffffffe ;  /* 0x0ffffffe03047836 */ /* 0x001fe20000000000 */
[----:B------:R-:W-:-:S05]  /*1f00*/  IADD3 R3, RZ, -R10, RZ ;  /* 0x8000000aff037210 */ /* 0x000fca0007ffe0ff */
        /* <DEDUP_REMOVED lines=16> */
.L_x_3467:
[----:B------:R-:W-:Y:S05]  /*2010*/  BSYNC B0 ;  /* 0x0000000000007941 */ /* 0x000fea0003800000 */
.L_x_3466:
[----:B------:R-:W-:-:S05]  /*2020*/  IMAD R0, R12, R3, RZ ;  /* 0x000000030c007224 */ /* 0x000fca00078e02ff */
[C---:B------:R-:W-:Y:S01]  /*2030*/  VIADDMNMX R3, R0.reuse, R3, R148, PT ;  /* 0x0000000300037246 */ /* 0x040fe20003800194 */
[----:B------:R-:W-:-:S04]  /*2040*/  IMAD R0, R0, 0xa0, -R9 ;  /* 0x000000a000007824 */ /* 0x000fc800078e0a09 */
[----:B------:R-:W-:Y:S01]  /*2050*/  IMAD R3, R3, 0xa0, -R9 ;  /* 0x000000a003037824 */ /* 0x000fe200078e0a09 */
[----:B------:R-:W-:-:S04]  /*2060*/  VIMNMX R0, RZ, R0, !PT ;  /* 0x00000000ff007248 */ /* 0x000fc80007fe0100 */
[----:B------:R-:W-:Y:S01]  /*2070*/  VIMNMX R3, R3, R2, PT ;  /* 0x0000000203037248 */ /* 0x000fe20003fe0100 */
[----:B------:R-:W-:-:S03]  /*2080*/  IMAD.WIDE.U32 R126, R0, -0x33333333, RZ ;  /* 0xcccccccd007e7825 */ /* 0x000fc600078e00ff */
[----:B------:R-:W-:Y:S02]  /*2090*/  ISETP.GT.AND P0, PT, R3, R0, PT ;  /* 0x000000000300720c */ /* 0x000fe40003f04270 */
[----:B------:R-:W-:-:S05]  /*20a0*/  SHF.R.U32.HI R126, RZ, 0x7, R127 ;  /* 0x00000007ff7e7819 */ /* 0x000fca000001167f */
[----:B------:R-:W-:-:S06]  /*20b0*/  IMAD.MOV.U32 R24, RZ, RZ, R126 ;  /* 0x000000ffff187224 */ /* 0x000fcc00078e007e */
[----:B------:R-:W-:-:S05]  /*20c0*/  @P0 IADD3 R0, R3, 0x9f, RZ ;  /* 0x0000009f03000810 */ /* 0x000fca0007ffe0ff */
[----:B------:R-:W-:-:S05]  /*20d0*/  @P0 IMAD.HI R0, R0, 0x66666667, RZ ;  /* 0x6666666700000827 */ /* 0x000fca00078e02ff */
[----:B------:R-:W-:-:S04]  /*20e0*/  @P0 SHF.R.U32.HI R3, RZ, 0x1f, R0 ;  /* 0x0000001fff030819 */ /* 0x000fc80000011600 */
[----:B------:R-:W-:Y:S02]  /*20f0*/  @P0 LEA.HI.SX32 R24, R0, R3, 0x1a ;  /* 0x0000000300180211 */ /* 0x000fe400078fd2ff */
        /* <DEDUP_REMOVED lines=10> */
[----:B------:R-:W-:Y:S01]  /*21a0*/  IMAD.U32 R4, RZ, RZ, UR4 ;  /* 0x00000004ff047e24 */ /* 0x000fe2000f8e00ff */
[----:B------:R1:W2:Y:S01]  /*21b0*/  LDC.64 R14, c[0x4][R0] ;  /* 0x01000000000e7b82 */ /* 0x0002a20000000a00 */
[----:B------:R-:W-:Y:S01]  /*21c0*/  IMAD.U32 R5, RZ, RZ, UR5 ;  /* 0x00000005ff057e24 */ /* 0x000fe2000f8e00ff */
[----:B------:R-:W-:Y:S01]  /*21d0*/  ULDC.64 UR4, c[0x4][0x1d0] ;  /* 0x0100740000047ab9 */ /* 0x000fe20000000a00 */
[----:B------:R-:W-:Y:S01]  /*21e0*/  MOV R10, UR6 ;  /* 0x00000006000a7c02 */ /* 0x000fe20008000f00 */
[----:B0-----:R-:W-:Y:S02]  /*21f0*/  IMAD.U32 R6, RZ, RZ, UR4 ;  /* 0x00000004ff067e24 */ /* 0x001fe4000f8e00ff */
[----:B------:R-:W-:-:S02]  /*2200*/  IMAD.U32 R7, RZ, RZ, UR5 ;  /* 0x00000005ff077e24 */ /* 0x000fc4000f8e00ff */
[----:B------:R-:W-:Y:S02]  /*2210*/  IMAD.U32 R11, RZ, RZ, UR7 ;  /* 0x00000007ff0b7e24 */ /* 0x000fe4000f8e00ff */
[----:B------:R-:W-:Y:S02]  /*2220*/  IMAD.MOV.U32 R8, RZ, RZ, 0x70 ;  /* 0x00000070ff087424 */ /* 0x000fe400078e00ff */
[----:B------:R-:W-:Y:S02]  /*2230*/  IMAD.MOV.U32 R12, RZ, RZ, 0x1 ;  /* 0x00000001ff0c7424 */ /* 0x000fe400078e00ff */
[----:B-1----:R-:W-:-:S07]  /*2240*/  IMAD.MOV.U32 R13, RZ, RZ, RZ ;  /* 0x000000ffff0d7224 */ /* 0x002fce00078e00ff */
[----:B------:R-:W-:-:S07]  /*2250*/  LEPC R20, `(.L_x_3470) ;  /* 0x000000001014794e */ /* 0x000fce0000000000 */
[----:B--2--5:R-:W-:Y:S05]  /*2260*/  CALL.ABS.NOINC R14 ;  /* 0x000000000e007343 */ /* 0x024fea0003c00000 */
.L_x_3470:
[----:B------:R-:W-:Y:S05]  /*2270*/  BSYNC B6 ;  /* 0x0000000000067941 */ /* 0x000fea0003800000 */
.L_x_3469:
        /* <DEDUP_REMOVED lines=9> */
[----:B------:R-:W-:Y:S01]  /*2310*/  MOV R5, UR5 ;  /* 0x0000000500057c02 */ /* 0x000fe20008000f00 */
[----:B------:R-:W-:Y:S01]  /*2320*/  ULDC.64 UR4, c[0x4][0x1d0] ;  /* 0x0100740000047ab9 */ /* 0x000fe20000000a00 */
[----:B------:R-:W-:Y:S01]  /*2330*/  IMAD.U32 R10, RZ, RZ, UR6 ;  /* 0x00000006ff0a7e24 */ /* 0x000fe2000f8e00ff */
[----:B------:R-:W-:Y:S01]  /*2340*/  MOV R13, RZ ;  /* 0x000000ff000d7202 */ /* 0x000fe20000000f00 */
[----:B0-----:R-:W-:Y:S02]  /*2350*/  IMAD.U32 R6, RZ, RZ, UR4 ;  /* 0x00000004ff067e24 */ /* 0x001fe4000f8e00ff */
[----:B------:R-:W-:-:S02]  /*2360*/  IMAD.U32 R7, RZ, RZ, UR5 ;  /* 0x00000005ff077e24 */ /* 0x000fc4000f8e00ff */
[----:B------:R-:W-:Y:S02]  /*2370*/  IMAD.U32 R11, RZ, RZ, UR7 ;  /* 0x00000007ff0b7e24 */ /* 0x000fe4000f8e00ff */
[----:B------:R-:W-:Y:S02]  /*2380*/  IMAD.MOV.U32 R8, RZ, RZ, 0x70 ;  /* 0x00000070ff087424 */ /* 0x000fe400078e00ff */
[----:B-1----:R-:W-:-:S07]  /*2390*/  IMAD.MOV.U32 R12, RZ, RZ, 0x1 ;  /* 0x00000001ff0c7424 */ /* 0x002fce00078e00ff */
[----:B------:R-:W-:-:S07]  /*23a0*/  LEPC R20, `(.L_x_3472) ;  /* 0x000000001014794e */ /* 0x000fce0000000000 */
[----:B--2--5:R-:W-:Y:S05]  /*23b0*/  CALL.ABS.NOINC R14 ;  /* 0x000000000e007343 */ /* 0x024fea0003c00000 */
.L_x_3472:
[----:B------:R-:W-:Y:S05]  /*23c0*/  BSYNC B6 ;  /* 0x0000000000067941 */ /* 0x000fea0003800000 */
.L_x_3471:
[----:B------:R-:W-:Y:S01]  /*23d0*/  ULDC.64 UR4, c[0x0][0x9f8] ;  /* 0x00027e0000047ab9 */ /* 0x000fe20000000a00 */
[----:B------:R-:W-:Y:S01]  /*23e0*/  IMAD.MOV.U32 R0, RZ, RZ, R237 ;  /* 0x000000ffff007224 */ /* 0x000fe200078e00ed */
[----:B------:R-:W-:Y:S01]  /*23f0*/  ISETP.NE.U32.AND P0, PT, RZ, UR4, PT ;  /* 0x00000004ff007c0c */ /* 0x000fe2000bf05070 */
[----:B------:R-:W-:Y:S01]  /*2400*/  IMAD.MOV.U32 R20, RZ, RZ, R27 ;  /* 0x000000ffff147224 */ /* 0x000fe200078e001b */
[----:B------:R-:W1:Y:S02]  /*2410*/  LDC.64 R114, c[0x0][0x300] ;  /* 0x0000c000ff727b82 */ /* 0x000e640000000a00 */
[----:B------:R-:W-:Y:S01]  /*2420*/  ISETP.NE.AND.EX P0, PT, RZ, UR5, PT, P0 ;  /* 0x00000005ff007c0c */ /* 0x000fe2000bf05300 */
[----:B------:R-:W-:Y:S01]  /*2430*/  IMAD.IADD R123, R26, 0x1, R25 ;  /* 0x000000011a7b7824 */ /* 0x000fe200078e0219 */
[----:B------:R-:W-:-:S04]  /*2440*/  SHF.R.S32.HI R19, RZ, 0x1f, R18 ;  /* 0x0000001fff137819 */ /* 0x000fc80000011412 */
[----:B------:R-:W2:Y:S07]  /*2450*/  LDC.64 R108, c[0x0][0x3f8] ;  /* 0x0000fe00ff6c7b82 */ /* 0x000eae0000000a00 */
[----:B------:R-:W-:Y:S01]  /*2460*/  @P0 IADD3 R4, P1, R29, UR4, RZ ;  /* 0x000000041d040c10 */ /* 0x000fe2000ff3e0ff */
[----:B------:R-:W3:Y:S03]  /*2470*/  LDC.64 R102, c[0x0][0x408] ;  /* 0x00010200ff667b82 */ /* 0x000ee60000000a00 */
[----:B------:R-:W-:Y:S01]  /*2480*/  @P0 IADD3.X R5, R28, UR5, RZ, P1, !PT ;  /* 0x000000051c050c10 */ /* 0x000fe20008ffe4ff */
[----:B0-----:R-:W0:Y:S01]  /*2490*/  S2R R27, SR_TID.X ;  /* 0x00000000001b7919 */ /* 0x001e220000002100 */
[----:B------:R-:W-:Y:S01]  /*24a0*/  SHF.R.S32.HI R15, RZ, 0x1f, R123 ;  /* 0x0000001fff0f7819 */ /* 0x000fe2000001147b */
[----:B------:R-:W-:-:S02]  /*24b0*/  ULDC.64 UR4, c[0x0][0xa08] ;  /* 0x0002820000047ab9 */ /* 0x000fc40000000a00 */
[----:B------:R4:W3:Y:S01]  /*24c0*/  @P0 LDG.E R0, desc[UR54][R4.64] ;  /* 0x0000003604000981 */ /* 0x0008e2000c1e1900 */
[-C--:B-1----:R-:W-:Y:S01]  /*24d0*/  IMAD.WIDE.U32 R6, R123, R114.reuse, RZ ;  /* 0x000000727b067225 */ /* 0x082fe200078e00ff */
[----:B------:R-:W-:Y:S01]  /*24e0*/  ISETP.NE.U32.AND P0, PT, RZ, UR4, PT ;  /* 0x00000004ff007c0c */ /* 0x000fe2000bf05070 */
[----:B------:R-:W1:Y:S01]  /*24f0*/  LDC R121, c[0x0][0x3f4] ;  /* 0x0000fd00ff797b82 */ /* 0x000e620000000800 */
[----:B------:R-:W-:Y:S01]  /*2500*/  SHF.R.S32.HI R31, RZ, 0x1f, R220 ;  /* 0x0000001fff1f7819 */ /* 0x000fe200000114dc */
[----:B------:R-:W-:Y:S01]  /*2510*/  IMAD R8, R15, R114, RZ ;  /* 0x000000720f087224 */ /* 0x000fe200078e02ff */
[----:B------:R-:W-:Y:S01]  /*2520*/  ISETP.NE.AND.EX P0, PT, RZ, UR5, PT, P0 ;  /* 0x00000005ff007c0c */ /* 0x000fe2000bf05300 */
[----:B------:R-:W-:Y:S01]  /*2530*/  ULDC.64 UR4, c[0x0][0x308] ;  /* 0x0000c20000047ab9 */ /* 0x000fe20000000a00 */
[----:B------:R-:W-:Y:S01]  /*2540*/  LOP3.LUT R20, R20, 0xfffffffb, RZ, 0xc0, !PT ;  /* 0xfffffffb14147812 */ /* 0x000fe200078ec0ff */
[----:B------:R-:W-:Y:S01]  /*2550*/  IMAD R3, R123, R115, R8 ;  /* 0x000000737b037224 */ /* 0x000fe200078e0208 */
[----:B------:R-:W-:Y:S01]  /*2560*/  SHF.R.S32.HI R23, RZ, 0x1f, R22 ;  /* 0x0000001fff177819 */ /* 0x000fe20000011416 */
[----:B--2---:R-:W-:Y:S01]  /*2570*/  IMAD R10, R31, R108, RZ ;  /* 0x0000006c1f0a7224 */ /* 0x004fe200078e02ff */
[----:B------:R-:W-:Y:S01]  /*2580*/  SHF.L.U64.HI R131, R114, 0x7, R115 ;  /* 0x0000000772837819 */ /* 0x000fe20000010273 */
[----:B------:R-:W-:-:S02]  /*2590*/  IMAD.IADD R7, R7, 0x1, R3 ;  /* 0x0000000107077824 */ /* 0x000fc400078e0203 */
[----:B------:R-:W-:Y:S02]  /*25a0*/  IMAD R13, R220, R109, R10 ;  /* 0x0000006ddc0d7224 */ /* 0x000fe400078e020a */
[----:B----4-:R-:W-:-:S04]  /*25b0*/  IMAD.WIDE.U32 R4, R235, UR4, R6 ;  /* 0x00000004eb047c25 */ /* 0x010fc8000f8e0006 */
[----:B------:R-:W-:Y:S01]  /*25c0*/  IMAD R5, R235, UR5, R5 ;  /* 0x00000005eb057c24 */ /* 0x000fe2000f8e0205 */
[----:B------:R-:W-:Y:S01]  /*25d0*/  ULDC.64 UR4, c[0x0][0x310] ;  /* 0x0000c40000047ab9 */ /* 0x000fe20000000a00 */
[----:B------:R-:W-:-:S04]  /*25e0*/  IMAD.WIDE.U32 R110, R220, R108, R18 ;  /* 0x0000006cdc6e7225 */ /* 0x000fc800078e0012 */
[----:B------:R-:W-:Y:S01]  /*25f0*/  IMAD.WIDE.U32 R112, R220, R108, R22 ;  /* 0x0000006cdc707225 */ /* 0x000fe200078e0016 */
[----:B0-----:R-:W-:Y:S02]  /*2600*/  SHF.R.U32.HI R34, RZ, 0x7, R27 ;  /* 0x00000007ff227819 */ /* 0x001fe4000001161b */
[----:B------:R-:W-:Y:S01]  /*2610*/  IADD3 R111, R13, R111, RZ ;  /* 0x0000006f0d6f7210 */ /* 0x000fe20007ffe0ff */
[----:B------:R-:W-:Y:S01]  /*2620*/  VIADD R9, R27, 0xffffff80 ;  /* 0xffffff801b097836 */ /* 0x000fe20000000000 */
[----:B------:R-:W-:Y:S01]  /*2630*/  ISETP.NE.AND P6, PT, R34, 0x1, PT ;  /* 0x000000012200780c */ /* 0x000fe20003fc5270 */
[----:B------:R-:W-:Y:S02]  /*2640*/  IMAD.IADD R113, R113, 0x1, R13 ;  /* 0x0000000171717824 */ /* 0x000fe400078e020d */
[----:B---3--:R-:W-:Y:S01]  /*2650*/  IMAD.WIDE.U32 R106, R220, R102, R22 ;  /* 0x00000066dc6a7225 */ /* 0x008fe200078e0016 */
[----:B------:R-:W-:-:S03]  /*2660*/  SHF.R.S32.HI R8, RZ, 0x1f, R9 ;  /* 0x0000001fff087819 */ /* 0x000fc60000011409 */
[----:B------:R-:W-:Y:S01]  /*2670*/  IMAD.WIDE.U32 R104, R220, R102, R18 ;  /* 0x00000066dc687225 */ /* 0x000fe200078e0012 */
[----:B------:R-:W-:-:S03]  /*2680*/  LEA.HI R8, R8, R9, RZ, 0x2 ;  /* 0x0000000908087211 */ /* 0x000fc600078f10ff */
[----:B------:R-:W-:Y:S01]  /*2690*/  IMAD R25, R115, 0xa0, RZ ;  /* 0x000000a073197824 */ /* 0x000fe200078e02ff */
[--C-:B------:R-:W-:Y:S01]  /*26a0*/  SHF.R.S32.HI R127, RZ, 0x2, R8.reuse ;  /* 0x00000002ff7f7819 */ /* 0x100fe20000011408 */
[----:B------:R-:W-:Y:S01]  /*26b0*/  IMAD.SHL.U32 R132, R114, 0x80, RZ ;  /* 0x0000008072847824 */ /* 0x000fe200078e00ff */
[----:B------:R-:W-:Y:S01]  /*26c0*/  SHF.R.S32.HI R8, RZ, 0x1f, R8 ;  /* 0x0000001fff087819 */ /* 0x000fe20000011408 */
[----:B-----5:R-:W-:-:S03]  /*26d0*/  IMAD.WIDE.U32 R112, R146, R108, R112 ;  /* 0x0000006c92707225 */ /* 0x020fc600078e0070 */
[----:B------:R-:W-:Y:S01]  /*26e0*/  LEA.HI R8, R8, R127, RZ, 0x2 ;  /* 0x0000007f08087211 */ /* 0x000fe200078f10ff */
[----:B------:R-:W-:-:S03]  /*26f0*/  IMAD.WIDE.U32 R110, R146, R108, R110 ;  /* 0x0000006c926e7225 */ /* 0x000fc600078e006e */
[----:B------:R-:W-:Y:S01]  /*2700*/  LOP3.LUT R8, R8, 0xfffffffc, RZ, 0xc0, !PT ;  /* 0xfffffffc08087812 */ /* 0x000fe200078ec0ff */
[----:B------:R-:W-:Y:S02]  /*2710*/  VIADD R36, R220, 0x80 ;  /* 0x00000080dc247836 */ /* 0x000fe40000000000 */
[----:B------:R-:W-:Y:S02]  /*2720*/  IMAD R129, R109, 0xa0, RZ ;  /* 0x000000a06d817824 */ /* 0x000fe400078e02ff */
[----:B------:R-:W-:Y:S01]  /*2730*/  IMAD.IADD R127, R127, 0x1, -R8 ;  /* 0x000000017f7f7824 */ /* 0x000fe200078e0a08 */
[----:B------:R-:W-:Y:S01]  /*2740*/  SHF.R.S32.HI R147, RZ, 0x1f, R36 ;  /* 0x0000001fff937819 */ /* 0x000fe20000011424 */
[----:B------:R-:W-:Y:S02]  /*2750*/  VIADD R8, R18, 0x80 ;  /* 0x0000008012087836 */ /* 0x000fe40000000000 */
[----:B------:R-:W-:Y:S01]  /*2760*/  VIADD R163, R34, 0x8 ;  /* 0x0000000822a37836 */ /* 0x000fe20000000000 */
[----:B------:R-:W-:-:S02]  /*2770*/  SHF.R.S32.HI R3, RZ, 0x1f, R0 ;  /* 0x0000001fff037819 */ /* 0x000fc40000011400 */
[----:B------:R-:W-:Y:S02]  /*2780*/  SEL R21, R0, RZ, !P0 ;  /* 0x000000ff00157207 */ /* 0x000fe40004000000 */
[----:B------:R-:W-:Y:S01]  /*2790*/  SEL R12, R3, RZ, !P0 ;  /* 0x000000ff030c7207 */ /* 0x000fe20004000000 */
[----:B------:R-:W-:Y:S02]  /*27a0*/  IMAD R3, R31, R114, RZ ;  /* 0x000000721f037224 */ /* 0x000fe400078e02ff */
[----:B------:R-:W-:-:S04]  /*27b0*/  IMAD.WIDE.U32 R118, R21, UR4, R4 ;  /* 0x0000000415767c25 */ /* 0x000fc8000f8e0004 */
[----:B------:R-:W-:Y:S02]  /*27c0*/  IMAD R0, R12, UR4, RZ ;  /* 0x000000040c007c24 */ /* 0x000fe4000f8e02ff */
[----:B------:R-:W-:-:S04]  /*27d0*/  IMAD.WIDE.U32 R4, R220, R114, R18 ;  /* 0x00000072dc047225 */ /* 0x000fc800078e0012 */
[----:B------:R-:W-:Y:S01]  /*27e0*/  IMAD R9, R21, UR5, R0 ;  /* 0x0000000515097c24 */ /* 0x000fe2000f8e0200 */
[----:B------:R-:W-:Y:S05]  /*27f0*/  @!P6 WARPSYNC.ALL ;  /* 0x000000000000e948 */ /* 0x000fea0003800000 */
[----:B------:R-:W-:Y:S01]  /*2800*/  ULDC.64 UR4, c[0x0][0x330] ;  /* 0x0000cc0000047ab9 */ /* 0x000fe20000000a00 */
[----:B------:R-:W-:Y:S01]  /*2810*/  IADD3 R0, R18, 0x20, RZ ;  /* 0x0000002012007810 */ /* 0x000fe20007ffe0ff */
[C---:B------:R-:W-:Y:S01]  /*2820*/  IMAD.WIDE.U32 R116, R235.reuse, UR4, R18 ;  /* 0x00000004eb747c25 */ /* 0x040fe2000f8e0012 */
[----:B------:R-:W-:Y:S01]  /*2830*/  ULDC UR4, c[0x0][0x2f4] ;  /* 0x0000bd0000047ab9 */ /* 0x000fe20000000800 */
[----:B------:R-:W-:Y:S01]  /*2840*/  ULDC.64 UR6, c[0x0][0x338] ;  /* 0x0000ce0000067ab9 */ /* 0x000fe20000000a00 */
[----:B------:R-:W-:Y:S01]  /*2850*/  @!P6 BAR.SYNC.DEFER_BLOCKING 0x9, 0x100 ;  /* 0x024400000000eb1d */ /* 0x000fe20000010000 */
[----:B------:R-:W-:Y:S01]  /*2860*/  ISETP.GE.AND P1, PT, R0, UR4, PT ;  /* 0x0000000400007c0c */ /* 0x000fe2000bf26270 */
[----:B------:R-:W-:Y:S01]  /*2870*/  IMAD R11, R220, R115, R3 ;  /* 0x00000073dc0b7224 */ /* 0x000fe200078e0203 */
[----:B------:R-:W-:Y:S01]  /*2880*/  ISETP.GE.AND P0, PT, R18, UR4, PT ;  /* 0x0000000412007c0c */ /* 0x000fe2000bf06270 */
[----:B------:R-:W-:Y:S01]  /*2890*/  IMAD R117, R235, UR5, R117 ;  /* 0x00000005eb757c24 */ /* 0x000fe2000f8e0275 */
[----:B------:R-:W-:Y:S01]  /*28a0*/  SEL R7, RZ, 0xffffffff, P1 ;  /* 0xffffffffff077807 */ /* 0x000fe20000800000 */
[----:B------:R-:W-:Y:S01]  /*28b0*/  IMAD.WIDE.U32 R114, R114, 0xa0, RZ ;  /* 0x000000a072727825 */ /* 0x000fe200078e00ff */
[----:B------:R-:W-:-:S02]  /*28c0*/  SEL R6, RZ, 0x1, P0 ;  /* 0x00000001ff067807 */ /* 0x000fc40000000000 */
[----:B------:R-:W-:Y:S01]  /*28d0*/  LOP3.LUT P0, RZ, R127, 0x2, RZ, 0xc0, !PT ;  /* 0x000000027fff7812 */ /* 0x000fe2000780c0ff */
[----:B------:R-:W-:Y:S01]  /*28e0*/  IMAD.SHL.U32 R7, R7, 0x2, RZ ;  /* 0x0000000207077824 */ /* 0x000fe200078e00ff */
[----:B------:R-:W-:Y:S01]  /*28f0*/  IADD3 R3, P1, R118, R4, RZ ;  /* 0x0000000476037210 */ /* 0x000fe20007f3e0ff */
[----:B------:R-:W-:Y:S02]  /*2900*/  IMAD.IADD R4, R119, 0x1, R9 ;  /* 0x0000000177047824 */ /* 0x000fe400078e0209 */
[----:B------:R-:W-:Y:S01]  /*2910*/  IMAD.WIDE.U32 R116, R21, UR6, R116 ;  /* 0x0000000615747c25 */ /* 0x000fe2000f8e0074 */
[----:B------:R-:W-:Y:S02]  /*2920*/  LOP3.LUT R9, R7, 0x2, R6, 0xe2, !PT ;  /* 0x0000000207097812 */ /* 0x000fe400078ee206 */
[----:B------:R-:W-:Y:S01]  /*2930*/  IADD3.X R5, R4, R5, R11, P1, !PT ;  /* 0x0000000504057210 */ /* 0x000fe20000ffe40b */
[C---:B------:R-:W-:Y:S02]  /*2940*/  VIADD R6, R18.reuse, 0x40 ;  /* 0x0000004012067836 */ /* 0x040fe40000000000 */
[----:B------:R-:W-:-:S02]  /*2950*/  VIADD R7, R18, 0x60 ;  /* 0x0000006012077836 */ /* 0x000fc40000000000 */
[----:B------:R-:W-:Y:S01]  /*2960*/  @P0 LOP3.LUT R20, R20, 0x4, RZ, 0xfc, !PT ;  /* 0x0000000414140812 */ /* 0x000fe200078efcff */
[----:B------:R-:W-:Y:S01]  /*2970*/  IMAD.IADD R128, R115, 0x1, R25 ;  /* 0x0000000173807824 */ /* 0x000fe200078e0219 */
[----:B------:R-:W-:Y:S02]  /*2980*/  ISETP.GE.AND P0, PT, R6, UR4, PT ;  /* 0x0000000406007c0c */ /* 0x000fe4000bf06270 */
[----:B------:R-:W-:Y:S02]  /*2990*/  ISETP.GE.AND P1, PT, R7, UR4, PT ;  /* 0x0000000407007c0c */ /* 0x000fe4000bf26270 */
[----:B------:R-:W-:Y:S02]  /*29a0*/  SEL R10, RZ, 0x4, P0 ;  /* 0x00000004ff0a7807 */ /* 0x000fe40000000000 */
[----:B------:R-:W-:Y:S02]  /*29b0*/  SEL R11, RZ, 0x8, P1 ;  /* 0x00000008ff0b7807 */ /* 0x000fe40000800000 */
[----:B------:R-:W-:-:S02]  /*29c0*/  ISETP.GE.AND P0, PT, R8, UR4, PT ;  /* 0x0000000408007c0c */ /* 0x000fc4000bf06270 */
[----:B------:R-:W-:Y:S01]  /*29d0*/  LOP3.LUT R9, R11, R9, R10, 0xfe, !PT ;  /* 0x000000090b097212 */ /* 0x000fe200078efe0a */
[----:B------:R-:W-:Y:S01]  /*29e0*/  IMAD R11, R12, UR6, RZ ;  /* 0x000000060c0b7c24 */ /* 0x000fe2000f8e02ff */
[----:B------:R-:W-:Y:S02]  /*29f0*/  SEL R10, RZ, 0x10, P0 ;  /* 0x00000010ff0a7807 */ /* 0x000fe40000000000 */
[-C--:B-1----:R-:W-:Y:S01]  /*2a00*/  ISETP.GE.AND P0, PT, R18, R121.reuse, PT ;  /* 0x000000791200720c */ /* 0x082fe20003f06270 */
[----:B------:R-:W-:Y:S01]  /*2a10*/  IMAD R33, R21, UR7, R11 ;  /* 0x0000000715217c24 */ /* 0x000fe2000f8e020b */
[----:B------:R-:W-:Y:S01]  /*2a20*/  LOP3.LUT R35, R9, R10, RZ, 0xfc, !PT ;  /* 0x0000000a09237212 */ /* 0x000fe200078efcff */
[----:B------:R-:W-:Y:S01]  /*2a30*/  IMAD R9, R31, R102, RZ ;  /* 0x000000661f097224 */ /* 0x000fe200078e02ff */
[-C--:B------:R-:W-:Y:S01]  /*2a40*/  ISETP.GE.AND P2, PT, R6, R121.reuse, PT ;  /* 0x000000790600720c */ /* 0x080fe20003f46270 */
[----:B------:R-:W-:Y:S01]  /*2a50*/  IMAD.IADD R33, R117, 0x1, R33 ;  /* 0x0000000175217824 */ /* 0x000fe200078e0221 */
[----:B------:R-:W-:Y:S01]  /*2a60*/  ISETP.GE.AND P1, PT, R0, R121, PT ;  /* 0x000000790000720c */ /* 0x000fe20003f26270 */
[----:B------:R-:W-:Y:S01]  /*2a70*/  IMAD R13, R220, R103, R9 ;  /* 0x00000067dc0d7224 */ /* 0x000fe200078e0209 */
[----:B------:R-:W-:-:S02]  /*2a80*/  SEL R9, R121, RZ, P0 ;  /* 0x000000ff79097207 */ /* 0x000fc40000000000 */
[----:B------:R-:W-:Y:S01]  /*2a90*/  SEL R11, R121, RZ, P1 ;  /* 0x000000ff790b7207 */ /* 0x000fe20000800000 */
[----:B------:R-:W-:Y:S01]  /*2aa0*/  IMAD.IADD R107, R107, 0x1, R13 ;  /* 0x000000016b6b7824 */ /* 0x000fe200078e020d */
[----:B------:R-:W-:Y:S01]  /*2ab0*/  LOP3.LUT R20, R20, 0xfffffffe, RZ, 0xc0, !PT ;  /* 0xfffffffe14147812 */ /* 0x000fe200078ec0ff */
[----:B------:R-:W-:Y:S01]  /*2ac0*/  IMAD.IADD R9, R18, 0x1, R9 ;  /* 0x0000000112097824 */ /* 0x000fe200078e0209 */
[----:B------:R-:W-:Y:S01]  /*2ad0*/  LOP3.LUT R34, R35, 0x1, RZ, 0xc0, !PT ;  /* 0x0000000123227812 */ /* 0x000fe200078ec0ff */
[----:B------:R-:W-:Y:S02]  /*2ae0*/  IMAD.IADD R11, R0, 0x1, R11 ;  /* 0x00000001000b7824 */ /* 0x000fe400078e020b */
[----:B------:R-:W-:Y:S01]  /*2af0*/  IMAD.IADD R105, R13, 0x1, R105 ;  /* 0x000000010d697824 */ /* 0x000fe200078e0269 */
[----:B------:R-:W-:Y:S01]  /*2b00*/  @P2 LOP3.LUT R20, R20, 0x1, RZ, 0xfc, !PT ;  /* 0x0000000114142812 */ /* 0x000fe200078efcff */
[----:B------:R-:W-:Y:S01]  /*2b10*/  IMAD.WIDE.U32 R106, R146, R102, R106 ;  /* 0x00000066926a7225 */ /* 0x000fe200078e006a */
[----:B------:R-:W-:-:S02]  /*2b20*/  SEL R13, R121, RZ, P2 ;  /* 0x000000ff790d7207 */ /* 0x000fc40001000000 */
[----:B------:R-:W-:Y:S01]  /*2b30*/  SHF.R.S32.HI R10, RZ, 0x1f, R9 ;  /* 0x0000001fff0a7819 */ /* 0x000fe20000011409 */
[----:B------:R0:W-:Y:S01]  /*2b40*/  STL [R1+0x8], R20 ;  /* 0x0000081401007387 */ /* 0x0001e20000100800 */
[----:B------:R-:W-:Y:S01]  /*2b50*/  SHF.R.S32.HI R12, RZ, 0x1f, R11 ;  /* 0x0000001fff0c7819 */ /* 0x000fe2000001140b */
[----:B------:R-:W-:Y:S01]  /*2b60*/  IMAD.WIDE.U32 R104, R146, R102, R104 ;  /* 0x0000006692687225 */ /* 0x000fe200078e0068 */
[CC--:B------:R-:W-:Y:S02]  /*2b70*/  LEA.HI R26, R10.reuse, R9.reuse, RZ, 0x4 ;  /* 0x000000090a1a7211 */ /* 0x0c0fe400078f20ff */
[----:B------:R-:W-:Y:S01]  /*2b80*/  LEA.HI R10, R10, R9, RZ, 0x6 ;  /* 0x000000090a0a7211 */ /* 0x000fe200078f30ff */
[----:B------:R-:W-:Y:S01]  /*2b90*/  IMAD.SHL.U32 R121, R121, 0x2, RZ ;  /* 0x0000000279797824 */ /* 0x000fe200078e00ff */
[CC--:B------:R-:W-:Y:S02]  /*2ba0*/  LEA.HI R28, R12.reuse, R11.reuse, RZ, 0x4 ;  /* 0x0000000b0c1c7211 */ /* 0x0c0fe400078f20ff */
[----:B------:R-:W-:Y:S01]  /*2bb0*/  LEA.HI R11, R12, R11, RZ, 0x6 ;  /* 0x0000000b0c0b7211 */ /* 0x000fe200078f30ff */
[----:B0-----:R-:W-:Y:S01]  /*2bc0*/  IMAD.IADD R20, R6, 0x1, R13 ;  /* 0x0000000106147824 */ /* 0x001fe200078e020d */
[----:B------:R-:W-:-:S02]  /*2bd0*/  SHF.R.U32.HI R9, RZ, 0x3, R231 ;  /* 0x00000003ff097819 */ /* 0x000fc400000116e7 */
[----:B------:R-:W-:Y:S02]  /*2be0*/  SHF.R.S32.HI R10, RZ, 0x6, R10 ;  /* 0x00000006ff0a7819 */ /* 0x000fe4000001140a */
[----:B------:R-:W-:Y:S02]  /*2bf0*/  LOP3.LUT R14, R231, 0x30, R26, 0xf8, !PT ;  /* 0x00000030e70e7812 */ /* 0x000fe400078ef81a */
[----:B------:R-:W-:Y:S01]  /*2c00*/  SHF.R.S32.HI R21, RZ, 0x1f, R20 ;  /* 0x0000001fff157819 */ /* 0x000fe20000011414 */
[C---:B------:R-:W-:Y:S01]  /*2c10*/  IMAD R143, R10.reuse, 0x2800, R232 ;  /* 0x000028000a8f7824 */ /* 0x040fe200078e02e8 */
[----:B------:R-:W-:Y:S01]  /*2c20*/  SHF.R.S32.HI R12, RZ, 0x6, R11 ;  /* 0x00000006ff0c7819 */ /* 0x000fe2000001140b */
[--C-:B------:R-:W-:Y:S01]  /*2c30*/  IMAD R145, R10, 0x2800, R229.reuse ;  /* 0x000028000a917824 */ /* 0x100fe200078e02e5 */
[----:B------:R-:W-:Y:S02]  /*2c40*/  LOP3.LUT R11, R227, 0x30, R26, 0xf8, !PT ;  /* 0x00000030e30b7812 */ /* 0x000fe400078ef81a */
[----:B------:R-:W-:Y:S01]  /*2c50*/  LOP3.LUT R14, R14, R9, RZ, 0x3c, !PT ;  /* 0x000000090e0e7212 */ /* 0x000fe200078e3cff */
[C---:B------:R-:W-:Y:S01]  /*2c60*/  IMAD R144, R12.reuse, 0x2800, R229 ;  /* 0x000028000c907824 */ /* 0x040fe200078e02e5 */
[-C--:B------:R-:W-:Y:S01]  /*2c70*/  LEA.HI R30, R21, R20.reuse, RZ, 0x4 ;  /* 0x00000014151e7211 */ /* 0x080fe200078f20ff */
[----:B------:R-:W-:Y:S01]  /*2c80*/  IMAD R135, R12, 0x2800, R232 ;  /* 0x000028000c877824 */ /* 0x000fe200078e02e8 */
[----:B------:R-:W-:Y:S01]  /*2c90*/  LOP3.LUT R13, R227, 0x30, R28, 0xf8, !PT ;  /* 0x00000030e30d7812 */ /* 0x000fe200078ef81c */
[----:B------:R-:W-:Y:S01]  /*2ca0*/  IMAD.IADD R143, R143, 0x1, R14 ;  /* 0x000000018f8f7824 */ /* 0x000fe200078e020e */
[----:B------:R-:W-:-:S02]  /*2cb0*/  LEA.HI R20, R21, R20, RZ, 0x6 ;  /* 0x0000001415147211 */ /* 0x000fc400078f30ff */
[-C--:B------:R-:W-:Y:S02]  /*2cc0*/  LOP3.LUT R10, R11, R228.reuse, RZ, 0x3c, !PT ;  /* 0x000000e40b0a7212 */ /* 0x080fe400078e3cff */
[----:B------:R-:W-:Y:S02]  /*2cd0*/  LOP3.LUT R13, R13, R228, RZ, 0x3c, !PT ;  /* 0x000000e40d0d7212 */ /* 0x000fe400078e3cff */
[----:B------:R-:W-:Y:S01]  /*2ce0*/  SHF.R.S32.HI R20, RZ, 0x6, R20 ;  /* 0x00000006ff147819 */ /* 0x000fe20000011414 */
[----:B------:R-:W-:Y:S01]  /*2cf0*/  IMAD.IADD R145, R145, 0x1, R10 ;  /* 0x0000000191917824 */ /* 0x000fe200078e020a */
[C---:B------:R-:W-:Y:S02]  /*2d00*/  LOP3.LUT R14, R231.reuse, 0x30, R30, 0xf8, !PT ;  /* 0x00000030e70e7812 */ /* 0x040fe400078ef81e */
[----:B------:R-:W-:Y:S01]  /*2d10*/  IADD3 R144, R144, R13, RZ ;  /* 0x0000000d90907210 */ /* 0x000fe20007ffe0ff */
[C---:B------:R-:W-:Y:S01]  /*2d20*/  IMAD R134, R20.reuse, 0x2800, R232 ;  /* 0x0000280014867824 */ /* 0x040fe200078e02e8 */
[----:B------:R-:W-:Y:S01]  /*2d30*/  LOP3.LUT R10, R231, 0x30, R28, 0xf8, !PT ;  /* 0x00000030e70a7812 */ /* 0x000fe200078ef81c */
[----:B------:R-:W-:Y:S01]  /*2d40*/  IMAD R142, R20, 0x2800, R229 ;  /* 0x00002800148e7824 */ /* 0x000fe200078e02e5 */
[----:B------:R-:W-:Y:S01]  /*2d50*/  LOP3.LUT R13, R14, R9, RZ, 0x3c, !PT ;  /* 0x000000090e0d7212 */ /* 0x000fe200078e3cff */
[----:B------:R-:W-:Y:S01]  /*2d60*/  IMAD.SHL.U32 R14, R102, 0x80, RZ ;  /* 0x00000080660e7824 */ /* 0x000fe200078e00ff */
[----:B------:R-:W-:-:S02]  /*2d70*/  SHF.R.S32.HI R21, RZ, 0x1f, R146 ;  /* 0x0000001fff157819 */ /* 0x000fc40000011492 */
[----:B------:R-:W-:Y:S01]  /*2d80*/  IADD3 R12, R18, 0xa0, RZ ;  /* 0x000000a0120c7810 */ /* 0x000fe20007ffe0ff */
[----:B------:R-:W-:Y:S01]  /*2d90*/  IMAD.IADD R134, R134, 0x1, R13 ;  /* 0x0000000186867824 */ /* 0x000fe200078e020d */
[----:B------:R-:W-:Y:S01]  /*2da0*/  LOP3.LUT R10, R10, R9, RZ, 0x3c, !PT ;  /* 0x000000090a0a7212 */ /* 0x000fe200078e3cff */
[----:B------:R-:W-:Y:S01]  /*2db0*/  IMAD R13, R21, R102, RZ ;  /* 0x00000066150d7224 */ /* 0x000fe200078e02ff */
[----:B------:R-:W-:Y:S02]  /*2dc0*/  LOP3.LUT R11, R227, 0x30, R30, 0xf8, !PT ;  /* 0x00000030e30b7812 */ /* 0x000fe400078ef81e */
[----:B------:R-:W-:Y:S01]  /*2dd0*/  ISETP.GE.AND P2, PT, R12, UR4, PT ;  /* 0x000000040c007c0c */ /* 0x000fe2000bf46270 */
[----:B------:R-:W-:Y:S01]  /*2de0*/  IMAD.IADD R135, R135, 0x1, R10 ;  /* 0x0000000187877824 */ /* 0x000fe200078e020a */
[----:B------:R-:W-:Y:S01]  /*2df0*/  LOP3.LUT R11, R11, R228, RZ, 0x3c, !PT ;  /* 0x000000e40b0b7212 */ /* 0x000fe200078e3cff */
[----:B------:R-:W-:Y:S01]  /*2e00*/  IMAD R10, R21, R108, RZ ;  /* 0x0000006c150a7224 */ /* 0x000fe200078e02ff */
[----:B------:R-:W-:Y:S01]  /*2e10*/  SEL R32, RZ, 0x20, P2 ;  /* 0x00000020ff207807 */ /* 0x000fe20001000000 */
[----:B------:R-:W-:Y:S01]  /*2e20*/  IMAD R29, R146, R103, R13 ;  /* 0x00000067921d7224 */ /* 0x000fe200078e020d */
[----:B------:R-:W-:Y:S01]  /*2e30*/  SHF.L.U64.HI R13, R102, 0x7, R103 ;  /* 0x00000007660d7819 */ /* 0x000fe20000010267 */
[----:B------:R-:W-:Y:S01]  /*2e40*/  IMAD R21, R103, 0xa0, RZ ;  /* 0x000000a067157824 */ /* 0x000fe200078e02ff */
[----:B------:R-:W-:Y:S01]  /*2e50*/  IADD3 R122, P2, R220, R123, RZ ;  /* 0x0000007bdc7a7210 */ /* 0x000fe20007f5e0ff */
[----:B------:R-:W-:Y:S01]  /*2e60*/  IMAD.WIDE.U32 R102, R102, 0xa0, RZ ;  /* 0x000000a066667825 */ /* 0x000fe200078e00ff */
[----:B------:R-:W-:-:S02]  /*2e70*/  SHF.R.S32.HI R120, RZ, 0x4, R26 ;  /* 0x00000004ff787819 */ /* 0x000fc4000001141a */
[----:B------:R-:W-:Y:S01]  /*2e80*/  LOP3.LUT R39, R35, R32, RZ, 0xfc, !PT ;  /* 0x0000002023277212 */ /* 0x000fe200078efcff */
[----:B------:R-:W-:Y:S01]  /*2e90*/  IMAD R27, R146, R109, R10 ;  /* 0x0000006d921b7224 */ /* 0x000fe200078e020a */
[----:B------:R-:W-:Y:S01]  /*2ea0*/  SHF.L.U64.HI R10, R108, 0x7, R109 ;  /* 0x000000076c0a7819 */ /* 0x000fe2000001026d */
[----:B------:R-:W-:Y:S01]  /*2eb0*/  IMAD.IADD R142, R142, 0x1, R11 ;  /* 0x000000018e8e7824 */ /* 0x000fe200078e020b */
[----:B------:R-:W-:Y:S01]  /*2ec0*/  LOP3.LUT R26, R26, 0xfffffff0, RZ, 0xc0, !PT ;  /* 0xfffffff01a1a7812 */ /* 0x000fe200078ec0ff */
[C---:B------:R-:W-:Y:S01]  /*2ed0*/  IMAD.SHL.U32 R11, R108.reuse, 0x80, RZ ;  /* 0x000000806c0b7824 */ /* 0x040fe200078e00ff */
[----:B------:R-:W-:Y:S01]  /*2ee0*/  SHF.R.S32.HI R101, RZ, 0x4, R28 ;  /* 0x00000004ff657819 */ /* 0x000fe2000001141c */
[----:B------:R-:W-:Y:S01]  /*2ef0*/  IMAD.X R123, R31, 0x1, R15, P2 ;  /* 0x000000011f7b7824 */ /* 0x000fe200010e060f */
[----:B------:R-:W-:Y:S01]  /*2f00*/  LOP3.LUT R35, R39, 0x2, RZ, 0xc0, !PT ;  /* 0x0000000227237812 */ /* 0x000fe200078ec0ff */
[----:B------:R-:W-:Y:S01]  /*2f10*/  IMAD.IADD R130, R103, 0x1, R21 ;  /* 0x0000000167827824 */ /* 0x000fe200078e0215 */
[C---:B------:R-:W-:Y:S01]  /*2f20*/  LOP3.LUT R36, R39.reuse, 0x4, RZ, 0xc0, !PT ;  /* 0x0000000427247812 */ /* 0x040fe200078ec0ff */
[----:B------:R-:W-:Y:S01]  /*2f30*/  IMAD.WIDE.U32 R108, R108, 0xa0, RZ ;  /* 0x000000a06c6c7825 */ /* 0x000fe200078e00ff */
[----:B------:R-:W-:-:S02]  /*2f40*/  LOP3.LUT R37, R39, 0x8, RZ, 0xc0, !PT ;  /* 0x0000000827257812 */ /* 0x000fc400078ec0ff */
[----:B------:R-:W-:Y:S01]  /*2f50*/  LOP3.LUT R38, R39, 0x10, RZ, 0xc0, !PT ;  /* 0x0000001027267812 */ /* 0x000fe200078ec0ff */
[----:B------:R-:W-:Y:S01]  /*2f60*/  IMAD.IADD R15, R113, 0x1, R27 ;  /* 0x00000001710f7824 */ /* 0x000fe200078e021b */
[----:B------:R-:W-:Y:S01]  /*2f70*/  IADD3 R129, R109, R129, RZ ;  /* 0x000000816d817210 */ /* 0x000fe20007ffe0ff */
[----:B------:R-:W-:Y:S01]  /*2f80*/  IMAD.IADD R20, R27, 0x1, R111 ;  /* 0x000000011b147824 */ /* 0x000fe200078e026f */
[----:B------:R-:W-:Y:S01]  /*2f90*/  LOP3.LUT R27, R28, 0xfffffff0, RZ, 0xc0, !PT ;  /* 0xfffffff01c1b7812 */ /* 0x000fe200078ec0ff */
[----:B------:R-:W-:Y:S01]  /*2fa0*/  IMAD.IADD R21, R107, 0x1, R29 ;  /* 0x000000016b157824 */ /* 0x000fe200078e021d */
[----:B------:R-:W-:Y:S01]  /*2fb0*/  SHF.R.S32.HI R28, RZ, 0x4, R30 ;  /* 0x00000004ff1c7819 */ /* 0x000fe2000001141e */
[----:B------:R-:W-:Y:S01]  /*2fc0*/  IMAD.IADD R25, R29, 0x1, R105 ;  /* 0x000000011d197824 */ /* 0x000fe200078e0269 */
[----:B------:R-:W-:Y:S02]  /*2fd0*/  LOP3.LUT R29, R30, 0xfffffff0, RZ, 0xc0, !PT ;  /* 0xfffffff01e1d7812 */ /* 0x000fe400078ec0ff */
[----:B------:R-:W-:-:S02]  /*2fe0*/  SHF.R.S32.HI R30, RZ, 0x1f, R26 ;  /* 0x0000001fff1e7819 */ /* 0x000fc4000001141a */
[----:B------:R-:W-:Y:S02]  /*2ff0*/  SHF.R.S32.HI R31, RZ, 0x1f, R27 ;  /* 0x0000001fff1f7819 */ /* 0x000fe4000001141b */
[----:B------:R-:W-:Y:S02]  /*3000*/  SHF.R.S32.HI R32, RZ, 0x1f, R29 ;  /* 0x0000001fff207819 */ /* 0x000fe4000001141d */
[----:B------:R-:W-:-:S07]  /*3010*/  LOP3.LUT R39, R39, 0x20, RZ, 0xc0, !PT ;  /* 0x0000002027277812 */ /* 0x000fce00078ec0ff */
.L_x_3572:
[----:B------:R-:W2:Y:S01]  /*3020*/  LDL.LU R42, [R1+0x8] ;  /* 0x00000800012a7983 */ /* 0x000ea20000300800 */
[----:B0-----:R-:W0:Y:S01]  /*3030*/  LDC.64 R124, c[0x0][0x2e8] ;  /* 0x0000ba00ff7c7b82 */ /* 0x001e220000000a00 */
[----:B------:R-:W-:Y:S01]  /*3040*/  IADD3 R47, R24, -0x1, RZ ;  /* 0xffffffff182f7810 */ /* 0x000fe20007ffe0ff */
[----:B------:R-:W-:Y:S05]  /*3050*/  YIELD ;  /* 0x0000000000007946 */ /* 0x000fea0003800000 */
[----:B------:R-:W-:Y:S01]  /*3060*/  SHF.R.S32.HI R44, RZ, 0x1f, R47 ;  /* 0x0000001fff2c7819 */ /* 0x000fe2000001142f */
[-C--:B------:R-:W-:Y:S01]  /*3070*/  IMAD R41, R128, R47.reuse, RZ ;  /* 0x0000002f80297224 */ /* 0x080fe200078e02ff */
[----:B------:R-:W1:Y:S01]  /*3080*/  LDC R133, c[0x0][0x3f4] ;  /* 0x0000fd00ff857b82 */ /* 0x000e620000000800 */
[----:B------:R-:W-:Y:S01]  /*3090*/  IMAD.WIDE.U32 R136, R114, R47, RZ ;  /* 0x0000002f72887225 */ /* 0x000fe200078e00ff */
[----:B------:R-:W-:Y:S01]  /*30a0*/  LOP3.LUT P4, RZ, R127, 0x2, RZ, 0xc0, !PT ;  /* 0x000000027fff7812 */ /* 0x000fe2000788c0ff */
[----:B------:R-:W-:Y:S02]  /*30b0*/  BSSY B0, `(.L_x_3473) ;  /* 0x0000d0b000007945 */ /* 0x000fe40003800000 */
[----:B------:R-:W-:Y:S01]  /*30c0*/  IMAD R41, R44, R114, R41 ;  /* 0x000000722c297224 */ /* 0x000fe200078e0229 */
[----:B------:R-:W-:-:S03]  /*30d0*/  IADD3 R49, P2, P3, R3, R136, R132 ;  /* 0x0000008803317210 */ /* 0x000fc60007b5e084 */
[----:B------:R-:W-:Y:S02]  /*30e0*/  IMAD.IADD R96, R137, 0x1, R41 ;  /* 0x0000000189607824 */ /* 0x000fe400078e0229 */
[----:B------:R-:W-:-:S03]  /*30f0*/  IMAD R41, R17, 0x7800, R236 ;  /* 0x0000780011297824 */ /* 0x000fc600078e02ec */
[----:B------:R-:W-:Y:S01]  /*3100*/  IADD3.X R24, R5, R96, R131, P2, P3 ;  /* 0x0000006005187210 */ /* 0x000fe200017e6483 */
[C---:B------:R-:W-:Y:S01]  /*3110*/  VIADD R43, R41.reuse, 0x20 ;  /* 0x00000020292b7836 */ /* 0x040fe20000000000 */
[-C--:B0-----:R-:W-:Y:S01]  /*3120*/  IADD3 R50, P2, P3, R136, R124.reuse, R3 ;  /* 0x0000007c88327210 */ /* 0x081fe20007b5e003 */
[----:B------:R-:W-:Y:S02]  /*3130*/  @P4 VIADD R43, R41, 0xffffffe0 ;  /* 0xffffffe0292b4836 */ /* 0x000fe40000000000 */
[----:B------:R-:W-:Y:S01]  /*3140*/  IMAD.IADD R40, R16, 0x1, R41 ;  /* 0x0000000110287824 */ /* 0x000fe200078e0229 */
[----:B------:R-:W-:Y:S02]  /*3150*/  IADD3.X R51, R96, R125, R5, P2, P3 ;  /* 0x0000007d60337210 */ /* 0x000fe400017e6405 */
[----:B------:R-:W-:Y:S02]  /*3160*/  IADD3 R48, P2, R49, R124, RZ ;  /* 0x0000007c31307210 */ /* 0x000fe40007f5e0ff */
[----:B------:R-:W-:-:S03]  /*3170*/  IADD3 R41, R16, R43, RZ ;  /* 0x0000002b10297210 */ /* 0x000fc60007ffe0ff */
[----:B------:R-:W-:Y:S01]  /*3180*/  IMAD.X R49, R24, 0x1, R125, P2 ;  /* 0x0000000118317824 */ /* 0x000fe200010e067d */
[----:B------:R-:W-:Y:S01]  /*3190*/  ISETP.GT.AND P2, PT, R47, R126, PT ;  /* 0x0000007e2f00720c */ /* 0x000fe20003f44270 */
[----:B------:R-:W-:Y:S01]  /*31a0*/  IMAD.MOV.U32 R24, RZ, RZ, R47 ;  /* 0x000000ffff187224 */ /* 0x000fe200078e002f */
[----:B--2---:R-:W-:-:S11]  /*31b0*/  LOP3.LUT R42, R42, 0xfffffffd, RZ, 0xc0, !PT ;  /* 0xfffffffd2a2a7812 */ /* 0x004fd600078ec0ff */
[----:B------:R-:W-:Y:S02]  /*31c0*/  @P2 LOP3.LUT R42, R42, 0x2, RZ, 0xfc, !PT ;  /* 0x000000022a2a2812 */ /* 0x000fe400078efcff */
[----:B-1----:R-:W-:-:S03]  /*31d0*/  ISETP.GE.AND P2, PT, R133, 0x1, PT ;  /* 0x000000018500780c */ /* 0x002fc60003f46270 */
[----:B------:R0:W-:Y:S10]  /*31e0*/  STL [R1+0x8], R42 ;  /* 0x0000082a01007387 */ /* 0x0001f40000100800 */
[----:B0-----:R-:W-:Y:S05]  /*31f0*/  @!P2 BRA `(.L_x_3474) ;  /* 0x000000c800fca947 */ /* 0x001fea0003800000 */
[----:B------:R-:W-:Y:S01]  /*3200*/  ULDC.U8 UR4, c[0x0][0x410] ;  /* 0x0001040000047ab9 */ /* 0x000fe20000000000 */
[-C--:B------:R-:W-:Y:S01]  /*3210*/  IMAD R43, R129, R47.reuse, RZ ;  /* 0x0000002f812b7224 */ /* 0x080fe200078e02ff */
[----:B------:R-:W-:Y:S01]  /*3220*/  ISETP.NE.AND P2, PT, RZ, UR4, PT ;  /* 0x00000004ff007c0c */ /* 0x000fe2000bf45270 */
[-C--:B------:R-:W-:Y:S02]  /*3230*/  IMAD R45, R130, R47.reuse, RZ ;  /* 0x0000002f822d7224 */ /* 0x080fe400078e02ff */
[----:B------:R-:W-:Y:S02]  /*3240*/  IMAD R42, R24, -0xa0, R2 ;  /* 0xffffff60182a7824 */ /* 0x000fe400078e0202 */
[----:B------:R-:W-:Y:S02]  /*3250*/  IMAD R43, R44, R108, R43 ;  /* 0x0000006c2c2b7224 */ /* 0x000fe400078e022b */
[----:B------:R-:W-:Y:S01]  /*3260*/  IMAD.WIDE.U32 R94, R108, R47, RZ ;  /* 0x0000002f6c5e7225 */ /* 0x000fe200078e00ff */
[----:B------:R-:W-:-:S03]  /*3270*/  VIMNMX R42, R42, 0xa0, PT ;  /* 0x000000a02a2a7848 */ /* 0x000fc60003fe0100 */
[----:B------:R-:W-:Y:S02]  /*3280*/  IMAD R45, R44, R102, R45 ;  /* 0x000000662c2d7224 */ /* 0x000fe400078e022d */
        /* <DEDUP_REMOVED lines=67> */
.L_x_3477:
[----:B------:R-:W-:Y:S05]  /*36c0*/  BSYNC B1 ;  /* 0x0000000000017941 */ /* 0x000fea0003800000 */
.L_x_3476:
[----:B0-----:R-:W-:Y:S01]  /*36d0*/  VIADD R44, R220, 0x80 ;  /* 0x00000080dc2c7836 */ /* 0x001fe20000000000 */
[----:B------:R-:W-:Y:S01]  /*36e0*/  BSSY B1, `(.L_x_3478) ;  /* 0x000002d000017945 */ /* 0x000fe20003800000 */
[----:B-----5:R-:W-:Y:S02]  /*36f0*/  IMAD.MOV.U32 R150, RZ, RZ, R76 ;  /* 0x000000ffff967224 */ /* 0x020fe400078e004c */
[----:B------:R-:W-:Y:S01]  /*3700*/  IMAD.MOV.U32 R155, RZ, RZ, R80 ;  /* 0x000000ffff9b7224 */ /* 0x000fe200078e0050 */
        /* <DEDUP_REMOVED lines=42> */
.L_x_3479:
[----:B------:R-:W-:Y:S05]  /*39b0*/  BSYNC B1 ;  /* 0x0000000000017941 */ /* 0x000fea0003800000 */
.L_x_3478:
[----:B------:R-:W-:Y:S01]  /*39c0*/  UISETP.NE.AND UP0, UPT, UR53, 0x3, UPT ;  /* 0x000000033500788c */ /* 0x000fe2000bf05270 */
[----:B------:R-:W-:Y:S01]  /*39d0*/  IMAD.MOV.U32 R161, RZ, RZ, R84 ;  /* 0x000000ffffa17224 */ /* 0x000fe200078e0054 */
[----:B------:R-:W-:Y:S01]  /*39e0*/  MOV R164, R88 ;  /* 0x0000005800a47202 */ /* 0x000fe20000000f00 */
[----:B------:R-:W-:Y:S01]  /*39f0*/  IMAD.MOV.U32 R166, RZ, RZ, R96 ;  /* 0x000000ffffa67224 */ /* 0x000fe200078e0060 */
[----:B------:R-:W-:Y:S01]  /*3a00*/  MOV R167, R98 ;  /* 0x0000006200a77202 */ /* 0x000fe20000000f00 */
[----:B------:R-:W-:Y:S01]  /*3a10*/  IMAD.MOV.U32 R168, RZ, RZ, R124 ;  /* 0x000000ffffa87224 */ /* 0x000fe200078e007c */
[----:B------:R-:W-:Y:S01]  /*3a20*/  PLOP3.LUT P2, PT, PT, PT, UP0, 0x80, 0x0 ;  /* 0x000000000000781c */ /* 0x000fe20003f4f008 */
[----:B------:R-:W-:Y:S01]  /*3a30*/  IMAD.MOV.U32 R159, RZ, RZ, R78 ;  /* 0x000000ffff9f7224 */ /* 0x000fe200078e004e */
[----:B-----5:R-:W-:Y:S01]  /*3a40*/  MOV R156, R72 ;  /* 0x00000048009c7202 */ /* 0x020fe20000000f00 */
        /* <DEDUP_REMOVED lines=17> */
.L_x_3480:
[----:B------:R-:W-:Y:S01]  /*3b60*/  LEA R43, R17, R16, 0x3 ;  /* 0x00000010112b7211 */ /* 0x000fe200078e18ff */
[----:B------:R-:W-:Y:S01]  /*3b70*/  BSSY B1, `(.L_x_3481) ;  /* 0x0000004000017945 */ /* 0x000fe20003800000 */
[----:B------:R-:W-:-:S04]  /*3b80*/  SHF.L.U32 R100, R221, 0x1f, RZ ;  /* 0x0000001fdd647819 */ /* 0x000fc800000006ff */
[----:B------:R-:W1:Y:S02]  /*3b90*/  SYNCS.PHASECHK.TRANS64.TRYWAIT P5, [R43+URZ+0x33490], R100 ;  /* 0x033490642b0075a7 */ /* 0x000e6400080a017f */
[----:B-1----:R-:W-:Y:S05]  /*3ba0*/  @!P5 BRA `(.L_x_3482) ;  /* 0x000002b4000cd947 */ /* 0x002fea0003800000 */
.L_x_3807:
[----:B------:R-:W-:Y:S05]  /*3bb0*/  BSYNC B1 ;  /* 0x0000000000017941 */ /* 0x000fea0003800000 */
.L_x_3481:
[----:B------:R-:W-:Y:S04]  /*3bc0*/  BSSY B1, `(.L_x_3483) ;  /* 0x00002cb000017945 */ /* 0x000fe80003800000 */
[----:B------:R-:W-:Y:S05]  /*3bd0*/  @P3 BRA `(.L_x_3484) ;  /* 0x0000002c00243947 */ /* 0x000fea0003800000 */
[----:B------:R-:W-:Y:S01]  /*3be0*/  ISETP.NE.AND P3, PT, R34, RZ, PT ;  /* 0x000000ff2200720c */ /* 0x000fe20003f65270 */
[----:B------:R-:W-:-:S12]  /*3bf0*/  BSSY B2, `(.L_x_3485) ;  /* 0x0000077000027945 */ /* 0x000fd80003800000 */
[----:B------:R-:W-:Y:S05]  /*3c00*/  @!P3 BRA `(.L_x_3486) ;  /* 0x0000000400d4b947 */ /* 0x000fea0003800000 */
        /* <DEDUP_REMOVED lines=115> */
.L_x_3488:
[----:B------:R-:W-:Y:S05]  /*4340*/  BSYNC B3 ;  /* 0x0000000000037941 */ /* 0x000fea0003800000 */
.L_x_3487:
[----:B--2---:R2:W-:Y:S02]  /*4350*/  STG.E.128 desc[UR54][R50.64], R44 ;  /* 0x0000002c32007986 */ /* 0x0045e4000c101d36 */
.L_x_3486:
[----:B------:R-:W-:Y:S05]  /*4360*/  BSYNC B2 ;  /* 0x0000000000027941 */ /* 0x000fea0003800000 */
.L_x_3485:
[----:B------:R-:W-:Y:S01]  /*4370*/  ISETP.NE.AND P3, PT, R35, RZ, PT ;  /* 0x000000ff2300720c */ /* 0x000fe20003f65270 */
[----:B------:R-:W-:-:S12]  /*4380*/  BSSY B2, `(.L_x_3489) ;  /* 0x0000074000027945 */ /* 0x000fd80003800000 */
[----:B------:R-:W-:Y:S05]  /*4390*/  @!P3 BRA `(.L_x_3490) ;  /* 0x0000000400c8b947 */ /* 0x000fea0003800000 */
        /* <DEDUP_REMOVED lines=112> */
.L_x_3492:
[----:B------:R-:W-:Y:S05]  /*4aa0*/  BSYNC B3 ;  /* 0x0000000000037941 */ /* 0x000fea0003800000 */
.L_x_3491:
[----:B--2---:R3:W-:Y:S02]  /*4ab0*/  STG.E.128 desc[UR54][R50.64+0x20], R44 ;  /* 0x0000202c32007986 */ /* 0x0047e4000c101d36 */
.L_x_3490:
[----:B------:R-:W-:Y:S05]  /*4ac0*/  BSYNC B2 ;  /* 0x0000000000027941 */ /* 0x000fea0003800000 */
.L_x_3489:
[----:B------:R-:W-:Y:S01]  /*4ad0*/  ISETP.NE.AND P3, PT, R36, RZ, PT ;  /* 0x000000ff2400720c */ /* 0x000fe20003f65270 */
[----:B------:R-:W-:-:S12]  /*4ae0*/  BSSY B2, `(.L_x_3493) ;  /* 0x0000074000027945 */ /* 0x000fd80003800000 */
[----:B------:R-:W-:Y:S05]  /*4af0*/  @!P3 BRA `(.L_x_3494) ;  /* 0x0000000400c8b947 */ /* 0x000fea0003800000 */
        /* <DEDUP_REMOVED lines=9> */
[--C-:B------:R-:W-:Y:S02]  /*4b90*/  SHF.R.U32.HI R88, RZ, 0x10, R91.reuse ;  /* 0x00000010ff587819 */ /* 0x100fe4000001165b */
[----:B------:R-:W-:-:S02]  /*4ba0*/  SHF.R.U32.HI R89, RZ, 0x8, R91 ;  /* 0x00000008ff597819 */ /* 0x000fc4000001165b */
[----:B------:R-:W-:Y:S02]  /*4bb0*/  LOP3.LUT R98, R91, 0xff, RZ, 0xc0, !PT ;  /* 0x000000ff5b627812 */ /* 0x000fe400078ec0ff */
[----:B------:R-:W-:Y:S02]  /*4bc0*/  SHF.R.U32.HI R91, RZ, 0x18, R91 ;  /* 0x00000018ff5b7819 */ /* 0x000fe4000001165b */
[----:B------:R-:W-:Y:S02]  /*4bd0*/  PRMT R97, R124, 0x654, R97 ;  /* 0x000006547c617816 */ /* 0x000fe40000000061 */
[----:B------:R-:W-:Y:S01]  /*4be0*/  PRMT R91, R91, 0x654, R98 ;  /* 0x000006545b5b7816 */ /* 0x000fe20000000062 */
[----:B------:R-:W-:Y:S01]  /*4bf0*/  IMAD.SHL.U32 R98, R89, 0x100, RZ ;  /* 0x0000010059627824 */ /* 0x000fe200078e00ff */
[----:B------:R-:W-:Y:S01]  /*4c00*/  LOP3.LUT R96, R97, 0xff00, R96, 0xf8, !PT ;  /* 0x0000ff0061607812 */ /* 0x000fe200078ef860 */
[----:B------:R-:W-:Y:S01]  /*4c10*/  IMAD.U32 R89, R90, 0x10000, RZ ;  /* 0x000100005a597824 */ /* 0x000fe200078e00ff */
[----:B------:R-:W-:-:S02]  /*4c20*/  F2FP.F16.E4M3.UNPACK_B R90, R165.H1 ;  /* 0x000000a5ff5a723e */ /* 0x000fc400030006ff */
[----:B------:R-:W-:Y:S02]  /*4c30*/  LOP3.LUT R98, R91, 0xff00, R98, 0xf8, !PT ;  /* 0x0000ff005b627812 */ /* 0x000fe400078ef862 */
[----:B------:R-:W-:Y:S01]  /*4c40*/  LOP3.LUT R89, R96, 0xff0000, R89, 0xf8, !PT ;  /* 0x00ff000060597812 */ /* 0x000fe200078ef859 */
[----:B------:R-:W-:Y:S01]  /*4c50*/  HADD2.F32 R124, -RZ, R90.H0_H0 ;  /* 0x2000005aff7c7230 */ /* 0x000fe20000004100 */
[----:B--2---:R-:W-:Y:S02]  /*4c60*/  F2FP.F16.E4M3.UNPACK_B R96, R45 ;  /* 0x0000002dff60723e */ /* 0x004fe400020006ff */
[-C--:B------:R-:W-:Y:S02]  /*4c70*/  F2FP.F16.E4M3.UNPACK_B R97, R164.reuse.H1 ;  /* 0x000000a4ff61723e */ /* 0x080fe400030006ff */
[----:B------:R-:W-:Y:S01]  /*4c80*/  F2FP.F16.E4M3.UNPACK_B R165, R165 ;  /* 0x000000a5ffa5723e */ /* 0x000fe200020006ff */
[--C-:B------:R-:W-:Y:S01]  /*4c90*/  HADD2.F32 R91, -RZ, R96.reuse.H1_H1 ;  /* 0x30000060ff5b7230 */ /* 0x100fe20000004100 */
[----:B------:R-:W-:Y:S01]  /*4ca0*/  F2FP.F16.E4M3.UNPACK_B R164, R164 ;  /* 0x000000a4ffa4723e */ /* 0x000fe200020006ff */
        /* <DEDUP_REMOVED lines=85> */
.L_x_3496:
[----:B------:R-:W-:Y:S05]  /*5200*/  BSYNC B3 ;  /* 0x0000000000037941 */ /* 0x000fea0003800000 */
.L_x_3495:
[----:B--2---:R4:W-:Y:S02]  /*5210*/  STG.E.128 desc[UR54][R50.64+0x40], R44 ;  /* 0x0000402c32007986 */ /* 0x0049e4000c101d36 */
.L_x_3494:
[----:B------:R-:W-:Y:S05]  /*5220*/  BSYNC B2 ;  /* 0x0000000000027941 */ /* 0x000fea0003800000 */
.L_x_3493:
[----:B------:R-:W-:Y:S01]  /*5230*/  ISETP.NE.AND P3, PT, R37, RZ, PT ;  /* 0x000000ff2500720c */ /* 0x000fe20003f65270 */
[----:B------:R-:W-:-:S12]  /*5240*/  BSSY B2, `(.L_x_3497) ;  /* 0x0000077000027945 */ /* 0x000fd80003800000 */
[----:B------:R-:W-:Y:S05]  /*5250*/  @!P3 BRA `(.L_x_3498) ;  /* 0x0000000400d4b947 */ /* 0x000fea0003800000 */
[----:B0-234-:R0:W2:Y:S01]  /*5260*/  LDS.128 R44, [R41+0x26a00] ;  /* 0x026a0000292c7984 */ /* 0x01d0a20000000c00 */
        /* <DEDUP_REMOVED lines=14> */
[----:B------:R-:W-:Y:S02]  /*5350*/  HADD2.F32 R45, -RZ, R45.H1_H1 ;  /* 0x3000002dff2d7230 */ /* 0x000fe40000004100 */
[C---:B------:R-:W-:Y:S01]  /*5360*/  FMUL.FTZ R99, R84.reuse, R89 ;  /* 0x0000005954637220 */ /* 0x040fe20000410000 */
[----:B------:R-:W-:Y:S02]  /*5370*/  HADD2.F32 R98, -RZ, R96.H1_H1 ;  /* 0x30000060ff627230 */ /* 0x000fe40000004100 */
[-C--:B------:R-:W-:Y:S01]  /*5380*/  FFMA.FTZ R89, R84, R91.reuse, -R97 ;  /* 0x0000005b54597223 */ /* 0x080fe20000010861 */
[----:B------:R-:W-:Y:S01]  /*5390*/  FFMA.FTZ R84, R90, R91, R99 ;  /* 0x0000005b5a547223 */ /* 0x000fe20000010063 */
[----:B------:R-:W-:Y:S01]  /*53a0*/  F2FP.F16.E4M3.UNPACK_B R90, R86.H1 ;  /* 0x00000056ff5a723e */ /* 0x000fe200030006ff */
[----:B------:R-:W-:-:S04]  /*53b0*/  IMAD.MOV.U32 R86, RZ, RZ, R44 ;  /* 0x000000ffff567224 */ /* 0x000fc800078e002c */
[--C-:B------:R-:W-:Y:S01]  /*53c0*/  HADD2.F32 R91, -RZ, R90.reuse.H1_H1 ;  /* 0x3000005aff5b7230 */ /* 0x100fe20000004100 */
[-C--:B------:R-:W-:Y:S01]  /*53d0*/  F2FP.F16.E4M3.UNPACK_B R44, R86.reuse.H1 ;  /* 0x00000056ff2c723e */ /* 0x080fe200030006ff */
[----:B------:R-:W-:Y:S01]  /*53e0*/  HADD2.F32 R90, -RZ, R90.H0_H0 ;  /* 0x2000005aff5a7230 */ /* 0x000fe20000004100 */
[----:B------:R-:W-:Y:S02]  /*53f0*/  F2FP.F16.E4M3.UNPACK_B R86, R86 ;  /* 0x00000056ff56723e */ /* 0x000fe400020006ff */
[CC--:B------:R-:W-:Y:S02]  /*5400*/  FMUL.FTZ R97, R91.reuse, R88.reuse ;  /* 0x000000585b617220 */ /* 0x0c0fe40000410000 */
[C---:B------:R-:W-:Y:S02]  /*5410*/  FMUL.FTZ R88, R90.reuse, R88 ;  /* 0x000000585a587220 */ /* 0x040fe40000410000 */
[-C--:B------:R-:W-:Y:S02]  /*5420*/  FFMA.FTZ R90, R90, R45.reuse, -R97 ;  /* 0x0000002d5a5a7223 */ /* 0x080fe40000010861 */
[----:B------:R-:W-:Y:S01]  /*5430*/  FFMA.FTZ R91, R91, R45, R88 ;  /* 0x0000002d5b5b7223 */ /* 0x000fe20000010058 */
[----:B------:R-:W-:Y:S01]  /*5440*/  F2FP.F16.E4M3.UNPACK_B R88, R161 ;  /* 0x000000a1ff58723e */ /* 0x000fe200020006ff */
[----:B------:R-:W-:-:S02]  /*5450*/  HADD2.F32 R45, -RZ, R44.H1_H1 ;  /* 0x3000002cff2d7230 */ /* 0x000fc40000004100 */
[----:B------:R-:W-:Y:S01]  /*5460*/  HADD2.F32 R44, -RZ, R44.H0_H0 ;  /* 0x2000002cff2c7230 */ /* 0x000fe20000004100 */
[----:B------:R-:W-:Y:S01]  /*5470*/  F2FP.SATFINITE.E4M3.F32.PACK_AB_MERGE_C R90, R91, R90, RZ ;  /* 0x0000005a5b5a723e */ /* 0x000fe200048070ff */
[----:B------:R-:W-:Y:S02]  /*5480*/  HADD2.F32 R97, -RZ, R88.H1_H1 ;  /* 0x30000058ff617230 */ /* 0x000fe40000004100 */
[-C--:B------:R-:W-:Y:S01]  /*5490*/  FMUL.FTZ R99, R45, R98.reuse ;  /* 0x000000622d637220 */ /* 0x080fe20000410000 */
[----:B------:R-:W-:Y:S02]  /*54a0*/  HADD2.F32 R91, -RZ, R96.H0_H0 ;  /* 0x20000060ff5b7230 */ /* 0x000fe40000004100 */
[C---:B------:R-:W-:Y:S01]  /*54b0*/  FMUL.FTZ R98, R44.reuse, R98 ;  /* 0x000000622c627220 */ /* 0x040fe20000410000 */
[--C-:B------:R-:W-:Y:S02]  /*54c0*/  HADD2.F32 R96, -RZ, R86.reuse.H1_H1 ;  /* 0x30000056ff607230 */ /* 0x100fe40000004100 */
[----:B------:R-:W-:Y:S01]  /*54d0*/  FFMA.FTZ R44, R44, R97, -R99 ;  /* 0x000000612c2c7223 */ /* 0x000fe20000010863 */
[----:B------:R-:W-:-:S02]  /*54e0*/  HADD2.F32 R86, -RZ, R86.H0_H0 ;  /* 0x20000056ff567230 */ /* 0x000fc40000004100 */
[----:B------:R-:W-:Y:S01]  /*54f0*/  FFMA.FTZ R45, R45, R97, R98 ;  /* 0x000000612d2d7223 */ /* 0x000fe20000010062 */
[----:B------:R-:W-:Y:S02]  /*5500*/  HADD2.F32 R97, -RZ, R88.H0_H0 ;  /* 0x20000058ff617230 */ /* 0x000fe40000004100 */
[----:B------:R-:W-:Y:S01]  /*5510*/  FMUL.FTZ R99, R96, R91 ;  /* 0x0000005b60637220 */ /* 0x000fe20000410000 */
[----:B------:R-:W-:Y:S01]  /*5520*/  F2FP.SATFINITE.E4M3.F32.PACK_AB_MERGE_C R84, R84, R89, R90 ;  /* 0x000000595454723e */ /* 0x000fe2000480705a */
[C---:B------:R-:W-:Y:S01]  /*5530*/  FMUL.FTZ R125, R86.reuse, R91 ;  /* 0x0000005b567d7220 */ /* 0x040fe20000410000 */
[----:B------:R-:W-:Y:S01]  /*5540*/  SHF.R.U32.HI R90, RZ, 0x18, R87 ;  /* 0x00000018ff5a7819 */ /* 0x000fe20000011657 */
[-C--:B------:R-:W-:Y:S01]  /*5550*/  FFMA.FTZ R91, R86, R97.reuse, -R99 ;  /* 0x00000061565b7223 */ /* 0x080fe20000010863 */
[----:B------:R-:W-:Y:S01]  /*5560*/  LOP3.LUT R89, R87, 0xff, RZ, 0xc0, !PT ;  /* 0x000000ff57597812 */ /* 0x000fe200078ec0ff */
[----:B------:R-:W-:Y:S01]  /*5570*/  FFMA.FTZ R86, R96, R97, R125 ;  /* 0x0000006160567223 */ /* 0x000fe2000001007d */
[----:B------:R-:W-:-:S02]  /*5580*/  SHF.R.U32.HI R97, RZ, 0x8, R87 ;  /* 0x00000008ff617819 */ /* 0x000fc40000011657 */
[----:B------:R-:W-:Y:S02]  /*5590*/  SHF.R.U32.HI R96, RZ, 0x8, R85 ;  /* 0x00000008ff607819 */ /* 0x000fe40000011655 */
[----:B------:R-:W-:Y:S01]  /*55a0*/  SHF.R.U32.HI R87, RZ, 0x10, R87 ;  /* 0x00000010ff577819 */ /* 0x000fe20000011657 */
[----:B------:R-:W-:Y:S01]  /*55b0*/  IMAD.SHL.U32 R97, R97, 0x100, RZ ;  /* 0x0000010061617824 */ /* 0x000fe200078e00ff */
[----:B------:R-:W-:Y:S02]  /*55c0*/  SHF.R.U32.HI R99, RZ, 0x18, R85 ;  /* 0x00000018ff637819 */ /* 0x000fe40000011655 */
[----:B------:R-:W-:Y:S01]  /*55d0*/  LOP3.LUT R88, R85, 0xff, RZ, 0xc0, !PT ;  /* 0x000000ff55587812 */ /* 0x000fe200078ec0ff */
[----:B------:R-:W-:Y:S01]  /*55e0*/  IMAD.U32 R87, R87, 0x10000, RZ ;  /* 0x0001000057577824 */ /* 0x000fe200078e00ff */
[----:B------:R-:W-:Y:S01]  /*55f0*/  PRMT R90, R90, 0x654, R89 ;  /* 0x000006545a5a7816 */ /* 0x000fe20000000059 */
[----:B------:R-:W-:Y:S01]  /*5600*/  IMAD.SHL.U32 R89, R96, 0x100, RZ ;  /* 0x0000010060597824 */ /* 0x000fe200078e00ff */
[----:B------:R-:W-:-:S02]  /*5610*/  SHF.R.U32.HI R85, RZ, 0x10, R85 ;  /* 0x00000010ff557819 */ /* 0x000fc40000011655 */
[----:B------:R-:W-:Y:S02]  /*5620*/  PRMT R88, R99, 0x654, R88 ;  /* 0x0000065463587816 */ /* 0x000fe40000000058 */
[----:B------:R-:W-:Y:S02]  /*5630*/  LOP3.LUT R90, R90, 0xff00, R97, 0xf8, !PT ;  /* 0x0000ff005a5a7812 */ /* 0x000fe400078ef861 */
[----:B------:R-:W-:Y:S01]  /*5640*/  LOP3.LUT R89, R88, 0xff00, R89, 0xf8, !PT ;  /* 0x0000ff0058597812 */ /* 0x000fe200078ef859 */
[----:B------:R-:W-:Y:S01]  /*5650*/  IMAD.U32 R88, R85, 0x10000, RZ ;  /* 0x0001000055587824 */ /* 0x000fe200078e00ff */
[----:B------:R-:W-:Y:S02]  /*5660*/  LOP3.LUT R90, R90, 0xff0000, R87, 0xf8, !PT ;  /* 0x00ff00005a5a7812 */ /* 0x000fe400078ef857 */
[----:B------:R-:W-:Y:S02]  /*5670*/  MOV R87, R47 ;  /* 0x0000002f00577202 */ /* 0x000fe40000000f00 */
[----:B------:R-:W-:-:S02]  /*5680*/  LOP3.LUT R89, R89, 0xff0000, R88, 0xf8, !PT ;  /* 0x00ff000059597812 */ /* 0x000fc400078ef858 */
[----:B------:R-:W-:Y:S02]  /*5690*/  F2FP.F16.E4M3.UNPACK_B R47, R87 ;  /* 0x00000057ff2f723e */ /* 0x000fe400020006ff */
[----:B------:R-:W-:Y:S02]  /*56a0*/  F2FP.F16.E4M3.UNPACK_B R96, R90.H1 ;  /* 0x0000005aff60723e */ /* 0x000fe400030006ff */
[-C--:B------:R-:W-:Y:S01]  /*56b0*/  F2FP.F16.E4M3.UNPACK_B R85, R89.reuse.H1 ;  /* 0x00000059ff55723e */ /* 0x080fe200030006ff */
[--C-:B------:R-:W-:Y:S01]  /*56c0*/  HADD2.F32 R97, -RZ, R47.reuse.H1_H1 ;  /* 0x3000002fff617230 */ /* 0x100fe20000004100 */
[----:B------:R-:W-:Y:S01]  /*56d0*/  F2FP.F16.E4M3.UNPACK_B R89, R89 ;  /* 0x00000059ff59723e */ /* 0x000fe200020006ff */
[----:B------:R-:W-:Y:S01]  /*56e0*/  HADD2.F32 R88, -RZ, R96.H0_H0 ;  /* 0x20000060ff587230 */ /* 0x000fe20000004100 */
[----:B------:R-:W-:Y:S01]  /*56f0*/  F2FP.SATFINITE.E4M3.F32.PACK_AB_MERGE_C R44, R45, R44, RZ ;  /* 0x0000002c2d2c723e */ /* 0x000fe200048070ff */
[----:B------:R-:W-:Y:S02]  /*5700*/  HADD2.F32 R47, -RZ, R47.H0_H0 ;  /* 0x2000002fff2f7230 */ /* 0x000fe40000004100 */
[----:B------:R-:W-:-:S02]  /*5710*/  HADD2.F32 R98, -RZ, R85.H0_H0 ;  /* 0x20000055ff627230 */ /* 0x000fc40000004100 */
[-C--:B------:R-:W-:Y:S01]  /*5720*/  FMUL.FTZ R124, R97, R88.reuse ;  /* 0x00000058617c7220 */ /* 0x080fe20000410000 */
[----:B------:R-:W-:Y:S02]  /*5730*/  HADD2.F32 R85, -RZ, R85.H1_H1 ;  /* 0x30000055ff557230 */ /* 0x000fe40000004100 */
[C---:B------:R-:W-:Y:S01]  /*5740*/  FMUL.FTZ R136, R47.reuse, R88 ;  /* 0x000000582f887220 */ /* 0x040fe20000410000 */
[----:B------:R-:W-:Y:S01]  /*5750*/  F2FP.SATFINITE.E4M3.F32.PACK_AB_MERGE_C R44, R86, R91, R44 ;  /* 0x0000005b562c723e */ /* 0x000fe2000480702c */
[-C--:B------:R-:W-:Y:S01]  /*5760*/  FFMA.FTZ R88, R47, R98.reuse, -R124 ;  /* 0x000000622f587223 */ /* 0x080fe2000001087c */
[----:B------:R-:W-:Y:S02]  /*5770*/  IMAD.MOV.U32 R45, RZ, RZ, R84 ;  /* 0x000000ffff2d7224 */ /* 0x000fe400078e0054 */
[----:B------:R-:W-:Y:S01]  /*5780*/  FFMA.FTZ R47, R97, R98, R136 ;  /* 0x00000062612f7223 */ /* 0x000fe20000010088 */
[----:B------:R-:W-:Y:S01]  /*5790*/  F2FP.F16.E4M3.UNPACK_B R97, R87.H1 ;  /* 0x00000057ff61723e */ /* 0x000fe200030006ff */
[----:B------:R-:W-:-:S02]  /*57a0*/  IMAD.MOV.U32 R87, RZ, RZ, R46 ;  /* 0x000000ffff577224 */ /* 0x000fc400078e002e */
[----:B------:R-:W-:Y:S02]  /*57b0*/  HADD2.F32 R46, -RZ, R96.H1_H1 ;  /* 0x30000060ff2e7230 */ /* 0x000fe40000004100 */
[--C-:B------:R-:W-:Y:S02]  /*57c0*/  HADD2.F32 R96, -RZ, R97.reuse.H1_H1 ;  /* 0x30000061ff607230 */ /* 0x100fe40000004100 */
[----:B------:R-:W-:-:S03]  /*57d0*/  HADD2.F32 R97, -RZ, R97.H0_H0 ;  /* 0x20000061ff617230 */ /* 0x000fc60000004100 */
[CC--:B------:R-:W-:Y:S02]  /*57e0*/  FMUL.FTZ R98, R96.reuse, R46.reuse ;  /* 0x0000002e60627220 */ /* 0x0c0fe40000410000 */
[C---:B------:R-:W-:Y:S02]  /*57f0*/  FMUL.FTZ R99, R97.reuse, R46 ;  /* 0x0000002e61637220 */ /* 0x040fe40000410000 */
[-C--:B------:R-:W-:Y:S01]  /*5800*/  FFMA.FTZ R46, R97, R85.reuse, -R98 ;  /* 0x00000055612e7223 */ /* 0x080fe20000010862 */
[--C-:B------:R-:W-:Y:S02]  /*5810*/  HADD2.F32 R98, -RZ, R89.reuse.H1_H1 ;  /* 0x30000059ff627230 */ /* 0x100fe40000004100 */
[----:B------:R-:W-:Y:S01]  /*5820*/  FFMA.FTZ R85, R96, R85, R99 ;  /* 0x0000005560557223 */ /* 0x000fe20000010063 */
[----:B------:R-:W-:Y:S01]  /*5830*/  F2FP.F16.E4M3.UNPACK_B R96, R90 ;  /* 0x0000005aff60723e */ /* 0x000fe200020006ff */
[----:B------:R-:W-:Y:S01]  /*5840*/  HADD2.F32 R89, -RZ, R89.H0_H0 ;  /* 0x20000059ff597230 */ /* 0x000fe20000004100 */
[----:B------:R-:W-:-:S02]  /*5850*/  F2FP.F16.E4M3.UNPACK_B R90, R87.H1 ;  /* 0x00000057ff5a723e */ /* 0x000fc400030006ff */
[----:B------:R-:W-:Y:S01]  /*5860*/  F2FP.F16.E4M3.UNPACK_B R87, R87 ;  /* 0x00000057ff57723e */ /* 0x000fe200020006ff */
[----:B------:R-:W-:Y:S01]  /*5870*/  HADD2.F32 R99, -RZ, R96.H1_H1 ;  /* 0x30000060ff637230 */ /* 0x000fe20000004100 */
[----:B------:R-:W-:Y:S01]  /*5880*/  F2FP.SATFINITE.E4M3.F32.PACK_AB_MERGE_C R85, R85, R46, RZ ;  /* 0x0000002e5555723e */ /* 0x000fe200048070ff */
[--C-:B------:R-:W-:Y:S02]  /*5890*/  HADD2.F32 R97, -RZ, R90.reuse.H1_H1 ;  /* 0x3000005aff617230 */ /* 0x100fe40000004100 */
[----:B------:R-:W-:Y:S01]  /*58a0*/  HADD2.F32 R90, -RZ, R90.H0_H0 ;  /* 0x2000005aff5a7230 */ /* 0x000fe20000004100 */
[----:B------:R-:W-:Y:S02]  /*58b0*/  F2FP.SATFINITE.E4M3.F32.PACK_AB_MERGE_C R47, R47, R88, R85 ;  /* 0x000000582f2f723e */ /* 0x000fe40004807055 */
[-C--:B------:R-:W-:Y:S02]  /*58c0*/  FMUL.FTZ R125, R97, R99.reuse ;  /* 0x00000063617d7220 */ /* 0x080fe40000410000 */
[----:B------:R-:W-:-:S02]  /*58d0*/  FMUL.FTZ R124, R90, R99 ;  /* 0x000000635a7c7220 */ /* 0x000fc40000410000 */
[-C--:B------:R-:W-:Y:S02]  /*58e0*/  FFMA.FTZ R90, R90, R98.reuse, -R125 ;  /* 0x000000625a5a7223 */ /* 0x080fe4000001087d */
[----:B------:R-:W-:Y:S01]  /*58f0*/  FFMA.FTZ R97, R97, R98, R124 ;  /* 0x0000006261617223 */ /* 0x000fe2000001007c */
[----:B------:R-:W-:Y:S02]  /*5900*/  HADD2.F32 R98, -RZ, R96.H0_H0 ;  /* 0x20000060ff627230 */ /* 0x000fe40000004100 */
[--C-:B------:R-:W-:Y:S02]  /*5910*/  HADD2.F32 R96, -RZ, R87.reuse.H1_H1 ;  /* 0x30000057ff607230 */ /* 0x100fe40000004100 */
[----:B------:R-:W-:Y:S01]  /*5920*/  HADD2.F32 R87, -RZ, R87.H0_H0 ;  /* 0x20000057ff577230 */ /* 0x000fe20000004100 */
[----:B------:R-:W-:Y:S02]  /*5930*/  F2FP.SATFINITE.E4M3.F32.PACK_AB_MERGE_C R90, R97, R90, RZ ;  /* 0x0000005a615a723e */ /* 0x000fe400048070ff */
[----:B------:R-:W-:-:S02]  /*5940*/  FMUL.FTZ R124, R96, R98 ;  /* 0x00000062607c7220 */ /* 0x000fc40000410000 */
[C---:B------:R-:W-:Y:S02]  /*5950*/  FMUL.FTZ R99, R87.reuse, R98 ;  /* 0x0000006257637220 */ /* 0x040fe40000410000 */
[-C--:B------:R-:W-:Y:S02]  /*5960*/  FFMA.FTZ R124, R87, R89.reuse, -R124 ;  /* 0x00000059577c7223 */ /* 0x080fe4000001087c */
[----:B------:R-:W-:-:S05]  /*5970*/  FFMA.FTZ R99, R96, R89, R99 ;  /* 0x0000005960637223 */ /* 0x000fca0000010063 */
[----:B------:R-:W-:-:S07]  /*5980*/  F2FP.SATFINITE.E4M3.F32.PACK_AB_MERGE_C R46, R99, R124, R90 ;  /* 0x0000007c632e723e */ /* 0x000fce000480705a */
.L_x_3500:
[----:B------:R-:W-:Y:S05]  /*5990*/  BSYNC B3 ;  /* 0x0000000000037941 */ /* 0x000fea0003800000 */
.L_x_3499:
[----:B--2---:R0:W-:Y:S02]  /*59a0*/  STG.E.128 desc[UR54][R50.64+0x60], R44 ;  /* 0x0000602c32007986 */ /* 0x0041e4000c101d36 */
.L_x_3498:
[----:B------:R-:W-:Y:S05]  /*59b0*/  BSYNC B2 ;  /* 0x0000000000027941 */ /* 0x000fea0003800000 */
.L_x_3497:
        /* <DEDUP_REMOVED lines=10> */
[-C--:B------:R-:W-:Y:S01]  /*5a60*/  F2FP.F16.E4M3.UNPACK_B R45, R82.reuse ;  /* 0x00000052ff2d723e */ /* 0x080fe200020006ff */
[----:B------:R-:W-:Y:S01]  /*5a70*/  HADD2.F32 R80, -RZ, R87.H0_H0 ;  /* 0x20000057ff507230 */ /* 0x000fe20000004100 */
[----:B------:R-:W-:Y:S01]  /*5a80*/  F2FP.F16.E4M3.UNPACK_B R82, R82.H1 ;  /* 0x00000052ff52723e */ /* 0x000fe200030006ff */
[----:B------:R-:W-:Y:S01]  /*5a90*/  HADD2.F32 R85, -RZ, R86.H0_H0 ;  /* 0x20000056ff557230 */ /* 0x000fe20000004100 */
[--C-:B------:R-:W-:Y:S01]  /*5aa0*/  SHF.R.U32.HI R98, RZ, 0x8, R81.reuse ;  /* 0x00000008ff627819 */ /* 0x100fe20000011651 */
[--C-:B------:R-:W-:Y:S01]  /*5ab0*/  HADD2.F32 R84, -RZ, R45.reuse.H1_H1 ;  /* 0x3000002dff547230 */ /* 0x100fe20000004100 */
[----:B------:R-:W-:Y:S01]  /*5ac0*/  SHF.R.U32.HI R97, RZ, 0x18, R81 ;  /* 0x00000018ff617819 */ /* 0x000fe20000011651 */
[----:B------:R-:W-:-:S02]  /*5ad0*/  HADD2.F32 R45, -RZ, R45.H0_H0 ;  /* 0x2000002dff2d7230 */ /* 0x000fc40000004100 */
[----:B------:R-:W-:Y:S02]  /*5ae0*/  HADD2.F32 R87, -RZ, R87.H1_H1 ;  /* 0x30000057ff577230 */ /* 0x000fe40000004100 */
[-C--:B------:R-:W-:Y:S01]  /*5af0*/  FMUL.FTZ R88, R84, R80.reuse ;  /* 0x0000005054587220 */ /* 0x080fe20000410000 */
[----:B------:R-:W-:Y:S02]  /*5b00*/  HADD2.F32 R86, -RZ, R86.H1_H1 ;  /* 0x30000056ff567230 */ /* 0x000fe40000004100 */
[C---:B------:R-:W-:Y:S01]  /*5b10*/  FMUL.FTZ R89, R45.reuse, R80 ;  /* 0x000000502d597220 */ /* 0x040fe20000410000 */
[----:B------:R-:W-:-:S03]  /*5b20*/  FFMA.FTZ R80, R45, R85, -R88 ;  /* 0x000000552d507223 */ /* 0x000fc60000010858 */
[----:B------:R-:W-:Y:S01]  /*5b30*/  FFMA.FTZ R45, R84, R85, R89 ;  /* 0x00000055542d7223 */ /* 0x000fe20000010059 */
[--C-:B------:R-:W-:Y:S02]  /*5b40*/  HADD2.F32 R85, -RZ, R82.reuse.H1_H1 ;  /* 0x30000052ff557230 */ /* 0x100fe40000004100 */
[----:B------:R-:W-:Y:S02]  /*5b50*/  HADD2.F32 R82, -RZ, R82.H0_H0 ;  /* 0x20000052ff527230 */ /* 0x000fe40000004100 */
[----:B------:R-:W-:Y:S02]  /*5b60*/  IMAD.MOV.U32 R84, RZ, RZ, R44 ;  /* 0x000000ffff547224 */ /* 0x000fe400078e002c */
[-C--:B------:R-:W-:Y:S01]  /*5b70*/  FMUL.FTZ R89, R85, R87.reuse ;  /* 0x0000005755597220 */ /* 0x080fe20000410000 */
[----:B------:R-:W-:-:S03]  /*5b80*/  FMUL.FTZ R88, R82, R87 ;  /* 0x0000005752587220 */ /* 0x000fc60000410000 */
[----:B------:R-:W-:Y:S01]  /*5b90*/  FFMA.FTZ R44, R82, R86, -R89 ;  /* 0x00000056522c7223 */ /* 0x000fe20000010859 */
[----:B------:R-:W-:Y:S01]  /*5ba0*/  F2FP.F16.E4M3.UNPACK_B R89, R160 ;  /* 0x000000a0ff59723e */ /* 0x000fe200020006ff */
[----:B------:R-:W-:Y:S01]  /*5bb0*/  FFMA.FTZ R85, R85, R86, R88 ;  /* 0x0000005655557223 */ /* 0x000fe20000010058 */
[-C--:B------:R-:W-:Y:S02]  /*5bc0*/  F2FP.F16.E4M3.UNPACK_B R82, R84.reuse.H1 ;  /* 0x00000054ff52723e */ /* 0x080fe400030006ff */
        /* <DEDUP_REMOVED lines=11> */
[-C--:B------:R-:W-:Y:S02]  /*5c80*/  FFMA.FTZ R82, R82, R88.reuse, -R91 ;  /* 0x0000005852527223 */ /* 0x080fe4000001085b */
[----:B------:R-:W-:Y:S01]  /*5c90*/  FFMA.FTZ R87, R87, R88, R90 ;  /* 0x0000005857577223 */ /* 0x000fe2000001005a */
[----:B------:R-:W-:Y:S01]  /*5ca0*/  HADD2.F32 R88, -RZ, R89.H0_H0 ;  /* 0x20000059ff587230 */ /* 0x000fe20000004100 */
[----:B------:R-:W-:Y:S01]  /*5cb0*/  SHF.R.U32.HI R90, RZ, 0x18, R83 ;  /* 0x00000018ff5a7819 */ /* 0x000fe20000011653 */
[----:B------:R-:W-:-:S02]  /*5cc0*/  HADD2.F32 R89, -RZ, R84.H1_H1 ;  /* 0x30000054ff597230 */ /* 0x000fc40000004100 */
[----:B------:R-:W-:Y:S01]  /*5cd0*/  HADD2.F32 R84, -RZ, R84.H0_H0 ;  /* 0x20000054ff547230 */ /* 0x000fe20000004100 */
[----:B------:R-:W-:Y:S02]  /*5ce0*/  F2FP.SATFINITE.E4M3.F32.PACK_AB_MERGE_C R82, R87, R82, RZ ;  /* 0x000000525752723e */ /* 0x000fe400048070ff */
[CC--:B------:R-:W-:Y:S02]  /*5cf0*/  FMUL.FTZ R91, R89.reuse, R88.reuse ;  /* 0x00000058595b7220 */ /* 0x0c0fe40000410000 */
[C---:B------:R-:W-:Y:S02]  /*5d00*/  FMUL.FTZ R88, R84.reuse, R88 ;  /* 0x0000005854587220 */ /* 0x040fe40000410000 */
[-C--:B------:R-:W-:Y:S01]  /*5d10*/  FFMA.FTZ R84, R84, R86.reuse, -R91 ;  /* 0x0000005654547223 */ /* 0x080fe2000001085b */
[----:B------:R-:W-:Y:S01]  /*5d20*/  SHF.R.U32.HI R91, RZ, 0x8, R83 ;  /* 0x00000008ff5b7819 */ /* 0x000fe20000011653 */
[----:B------:R-:W-:Y:S01]  /*5d30*/  FFMA.FTZ R89, R89, R86, R88 ;  /* 0x0000005659597223 */ /* 0x000fe20000010058 */
[----:B------:R-:W-:-:S02]  /*5d40*/  SHF.R.U32.HI R86, RZ, 0x10, R81 ;  /* 0x00000010ff567819 */ /* 0x000fc40000011651 */
[----:B------:R-:W-:Y:S02]  /*5d50*/  LOP3.LUT R88, R81, 0xff, RZ, 0xc0, !PT ;  /* 0x000000ff51587812 */ /* 0x000fe400078ec0ff */
[----:B------:R-:W-:Y:S02]  /*5d60*/  LOP3.LUT R81, R83, 0xff, RZ, 0xc0, !PT ;  /* 0x000000ff53517812 */ /* 0x000fe400078ec0ff */
[----:B------:R-:W-:Y:S02]  /*5d70*/  SHF.R.U32.HI R83, RZ, 0x10, R83 ;  /* 0x00000010ff537819 */ /* 0x000fe40000011653 */
[----:B------:R-:W-:Y:S01]  /*5d80*/  PRMT R90, R90, 0x654, R81 ;  /* 0x000006545a5a7816 */ /* 0x000fe20000000051 */
[----:B------:R-:W-:Y:S01]  /*5d90*/  IMAD.SHL.U32 R81, R91, 0x100, RZ ;  /* 0x000001005b517824 */ /* 0x000fe200078e00ff */
[----:B------:R-:W-:Y:S02]  /*5da0*/  PRMT R88, R97, 0x654, R88 ;  /* 0x0000065461587816 */ /* 0x000fe40000000058 */
[----:B------:R-:W-:-:S02]  /*5db0*/  SHF.L.U32 R83, R83, 0x10, RZ ;  /* 0x0000001053537819 */ /* 0x000fc400000006ff */
[----:B------:R-:W-:Y:S01]  /*5dc0*/  LOP3.LUT R96, R90, 0xff00, R81, 0xf8, !PT ;  /* 0x0000ff005a607812 */ /* 0x000fe200078ef851 */
[----:B------:R-:W-:Y:S01]  /*5dd0*/  IMAD.SHL.U32 R81, R98, 0x100, RZ ;  /* 0x0000010062517824 */ /* 0x000fe200078e00ff */
[----:B------:R-:W-:-:S04]  /*5de0*/  F2FP.SATFINITE.E4M3.F32.PACK_AB_MERGE_C R44, R89, R84, R82 ;  /* 0x00000054592c723e */ /* 0x000fc80004807052 */
[----:B------:R-:W-:Y:S01]  /*5df0*/  LOP3.LUT R90, R88, 0xff00, R81, 0xf8, !PT ;  /* 0x0000ff00585a7812 */ /* 0x000fe200078ef851 */
[----:B------:R-:W-:Y:S01]  /*5e00*/  IMAD.MOV.U32 R88, RZ, RZ, R47 ;  /* 0x000000ffff587224 */ /* 0x000fe200078e002f */
[----:B------:R-:W-:Y:S01]  /*5e10*/  LOP3.LUT R81, R96, 0xff0000, R83, 0xf8, !PT ;  /* 0x00ff000060517812 */ /* 0x000fe200078ef853 */
[----:B------:R-:W-:-:S03]  /*5e20*/  IMAD.U32 R83, R86, 0x10000, RZ ;  /* 0x0001000056537824 */ /* 0x000fc600078e00ff */
[----:B------:R-:W-:Y:S02]  /*5e30*/  F2FP.F16.E4M3.UNPACK_B R47, R88 ;  /* 0x00000058ff2f723e */ /* 0x000fe400020006ff */
[----:B------:R-:W-:Y:S02]  /*5e40*/  LOP3.LUT R83, R90, 0xff0000, R83, 0xf8, !PT ;  /* 0x00ff00005a537812 */ /* 0x000fe400078ef853 */
[----:B------:R-:W-:Y:S01]  /*5e50*/  F2FP.F16.E4M3.UNPACK_B R97, R81.H1 ;  /* 0x00000051ff61723e */ /* 0x000fe200030006ff */
[--C-:B------:R-:W-:Y:S01]  /*5e60*/  HADD2.F32 R91, -RZ, R47.reuse.H1_H1 ;  /* 0x3000002fff5b7230 */ /* 0x100fe20000004100 */
[-C--:B------:R-:W-:Y:S01]  /*5e70*/  F2FP.F16.E4M3.UNPACK_B R90, R83.reuse.H1 ;  /* 0x00000053ff5a723e */ /* 0x080fe200030006ff */
[----:B------:R-:W-:Y:S01]  /*5e80*/  HADD2.F32 R47, -RZ, R47.H0_H0 ;  /* 0x2000002fff2f7230 */ /* 0x000fe20000004100 */
[----:B------:R-:W-:Y:S01]  /*5e90*/  F2FP.F16.E4M3.UNPACK_B R83, R83 ;  /* 0x00000053ff53723e */ /* 0x000fe200020006ff */
[----:B------:R-:W-:Y:S02]  /*5ea0*/  HADD2.F32 R86, -RZ, R97.H0_H0 ;  /* 0x20000061ff567230 */ /* 0x000fe40000004100 */
[----:B------:R-:W-:-:S02]  /*5eb0*/  HADD2.F32 R96, -RZ, R90.H0_H0 ;  /* 0x2000005aff607230 */ /* 0x000fc40000004100 */
[----:B------:R-:W-:Y:S02]  /*5ec0*/  HADD2.F32 R97, -RZ, R97.H1_H1 ;  /* 0x30000061ff617230 */ /* 0x000fe40000004100 */
[-C--:B------:R-:W-:Y:S01]  /*5ed0*/  FMUL.FTZ R98, R91, R86.reuse ;  /* 0x000000565b627220 */ /* 0x080fe20000410000 */
[C---:B------:R-:W-:Y:S01]  /*5ee0*/  FMUL.FTZ R124, R47.reuse, R86 ;  /* 0x000000562f7c7220 */ /* 0x040fe20000410000 */
[----:B------:R-:W-:Y:S02]  /*5ef0*/  HADD2.F32 R90, -RZ, R90.H1_H1 ;  /* 0x3000005aff5a7230 */ /* 0x000fe40000004100 */
[-C--:B------:R-:W-:Y:S01]  /*5f00*/  FFMA.FTZ R86, R47, R96.reuse, -R98 ;  /* 0x000000602f567223 */ /* 0x080fe20000010862 */
[----:B------:R-:W-:Y:S01]  /*5f10*/  FFMA.FTZ R47, R91, R96, R124 ;  /* 0x000000605b2f7223 */ /* 0x000fe2000001007c */
[----:B------:R-:W-:Y:S01]  /*5f20*/  F2FP.F16.E4M3.UNPACK_B R91, R88.H1 ;  /* 0x00000058ff5b723e */ /* 0x000fe200030006ff */
[----:B------:R-:W-:-:S04]  /*5f30*/  IMAD.MOV.U32 R88, RZ, RZ, R46 ;  /* 0x000000ffff587224 */ /* 0x000fc800078e002e */
[--C-:B------:R-:W-:Y:S02]  /*5f40*/  HADD2.F32 R96, -RZ, R91.reuse.H1_H1 ;  /* 0x3000005bff607230 */ /* 0x100fe40000004100 */
[----:B------:R-:W-:-:S03]  /*5f50*/  HADD2.F32 R91, -RZ, R91.H0_H0 ;  /* 0x2000005bff5b7230 */ /* 0x000fc60000004100 */
[CC--:B------:R-:W-:Y:S02]  /*5f60*/  FMUL.FTZ R46, R96.reuse, R97.reuse ;  /* 0x00000061602e7220 */ /* 0x0c0fe40000410000 */
[C---:B------:R-:W-:Y:S02]  /*5f70*/  FMUL.FTZ R97, R91.reuse, R97 ;  /* 0x000000615b617220 */ /* 0x040fe40000410000 */
[-C--:B------:R-:W-:Y:S02]  /*5f80*/  FFMA.FTZ R46, R91, R90.reuse, -R46 ;  /* 0x0000005a5b2e7223 */ /* 0x080fe4000001082e */
[----:B------:R-:W-:Y:S01]  /*5f90*/  FFMA.FTZ R91, R96, R90, R97 ;  /* 0x0000005a605b7223 */ /* 0x000fe20000010061 */
[----:B------:R-:W-:Y:S01]  /*5fa0*/  F2FP.F16.E4M3.UNPACK_B R97, R81 ;  /* 0x00000051ff61723e */ /* 0x000fe200020006ff */
[--C-:B------:R-:W-:Y:S01]  /*5fb0*/  HADD2.F32 R96, -RZ, R83.reuse.H1_H1 ;  /* 0x30000053ff607230 */ /* 0x100fe20000004100 */
[-C--:B------:R-:W-:Y:S01]  /*5fc0*/  F2FP.F16.E4M3.UNPACK_B R81, R88.reuse.H1 ;  /* 0x00000058ff51723e */ /* 0x080fe200030006ff */
[----:B------:R-:W-:Y:S01]  /*5fd0*/  HADD2.F32 R83, -RZ, R83.H0_H0 ;  /* 0x20000053ff537230 */ /* 0x000fe20000004100 */
[----:B------:R-:W-:Y:S01]  /*5fe0*/  F2FP.F16.E4M3.UNPACK_B R88, R88 ;  /* 0x00000058ff58723e */ /* 0x000fe200020006ff */
[----:B------:R-:W-:Y:S01]  /*5ff0*/  HADD2.F32 R98, -RZ, R97.H1_H1 ;  /* 0x30000061ff627230 */ /* 0x000fe20000004100 */
[----:B------:R-:W-:Y:S01]  /*6000*/  F2FP.SATFINITE.E4M3.F32.PACK_AB_MERGE_C R91, R91, R46, RZ ;  /* 0x0000002e5b5b723e */ /* 0x000fe200048070ff */
[----:B------:R-:W-:-:S02]  /*6010*/  HADD2.F32 R90, -RZ, R81.H1_H1 ;  /* 0x30000051ff5a7230 */ /* 0x000fc40000004100 */
[----:B------:R-:W-:Y:S01]  /*6020*/  HADD2.F32 R81, -RZ, R81.H0_H0 ;  /* 0x20000051ff517230 */ /* 0x000fe20000004100 */
[----:B------:R-:W-:Y:S01]  /*6030*/  F2FP.SATFINITE.E4M3.F32.PACK_AB_MERGE_C R47, R47, R86, R91 ;  /* 0x000000562f2f723e */ /* 0x000fe2000480705b */
[----:B------:R-:W-:Y:S02]  /*6040*/  HADD2.F32 R97, -RZ, R97.H0_H0 ;  /* 0x20000061ff617230 */ /* 0x000fe40000004100 */
[-C--:B------:R-:W-:Y:S01]  /*6050*/  FMUL.FTZ R124, R90, R98.reuse ;  /* 0x000000625a7c7220 */ /* 0x080fe20000410000 */
[----:B------:R-:W-:-:S03]  /*6060*/  FMUL.FTZ R99, R81, R98 ;  /* 0x0000006251637220 */ /* 0x000fc60000410000 */
[-C--:B------:R-:W-:Y:S01]  /*6070*/  FFMA.FTZ R81, R81, R96.reuse, -R124 ;  /* 0x0000006051517223 */ /* 0x080fe2000001087c */
[----:B------:R-:W-:Y:S01]  /*6080*/  FFMA.FTZ R90, R90, R96, R99 ;  /* 0x000000605a5a7223 */ /* 0x000fe20000010063 */
[--C-:B------:R-:W-:Y:S02]  /*6090*/  HADD2.F32 R96, -RZ, R88.reuse.H1_H1 ;  /* 0x30000058ff607230 */ /* 0x100fe40000004100 */
[----:B------:R-:W-:Y:S02]  /*60a0*/  HADD2.F32 R88, -RZ, R88.H0_H0 ;  /* 0x20000058ff587230 */ /* 0x000fe40000004100 */
[----:B------:R-:W-:Y:S01]  /*60b0*/  F2FP.SATFINITE.E4M3.F32.PACK_AB_MERGE_C R81, R90, R81, RZ ;  /* 0x000000515a51723e */ /* 0x000fe200048070ff */
[-C--:B------:R-:W-:Y:S02]  /*60c0*/  FMUL.FTZ R99, R96, R97.reuse ;  /* 0x0000006160637220 */ /* 0x080fe40000410000 */
[C---:B------:R-:W-:Y:S02]  /*60d0*/  FMUL.FTZ R97, R88.reuse, R97 ;  /* 0x0000006158617220 */ /* 0x040fe40000410000 */
[----:B------:R-:W-:-:S02]  /*60e0*/  FFMA.FTZ R99, R88, R83, -R99 ;  /* 0x0000005358637223 */ /* 0x000fc40000010863 */
[----:B------:R-:W-:-:S05]  /*60f0*/  FFMA.FTZ R96, R96, R83, R97 ;  /* 0x0000005360607223 */ /* 0x000fca0000010061 */
[----:B------:R-:W-:-:S07]  /*6100*/  F2FP.SATFINITE.E4M3.F32.PACK_AB_MERGE_C R46, R96, R99, R81 ;  /* 0x00000063602e723e */ /* 0x000fce0004807051 */
.L_x_3504:
[----:B------:R-:W-:Y:S05]  /*6110*/  BSYNC B3 ;  /* 0x0000000000037941 */ /* 0x000fea0003800000 */
.L_x_3503:
[----:B--2---:R0:W-:Y:S02]  /*6120*/  STG.E.128 desc[UR54][R50.64+0x80], R44 ;  /* 0x0000802c32007986 */ /* 0x0041e4000c101d36 */
.L_x_3502:
[----:B------:R-:W-:Y:S05]  /*6130*/  BSYNC B2 ;  /* 0x0000000000027941 */ /* 0x000fea0003800000 */
.L_x_3501:
[----:B------:R-:W-:-:S13]  /*6140*/  ISETP.NE.AND P3, PT, R39, RZ, PT ;  /* 0x000000ff2700720c */ /* 0x000fda0003f65270 */
[----:B------:R-:W-:Y:S05]  /*6150*/  @!P3 BRA `(.L_x_3484) ;  /* 0x0000000400c4b947 */ /* 0x000fea0003800000 */
[----:B0-234-:R0:W2:Y:S01]  /*6160*/  LDS.128 R44, [R41+0x29200] ;  /* 0x02920000292c7984 */ /* 0x01d0a20000000c00 */
        /* <DEDUP_REMOVED lines=14> */
[----:B------:R-:W-:Y:S02]  /*6250*/  IMAD.SHL.U32 R80, R80, 0x100, RZ ;  /* 0x0000010050507824 */ /* 0x000fe400078e00ff */
[----:B--2---:R-:W-:Y:S01]  /*6260*/  IMAD.MOV.U32 R78, RZ, RZ, R44 ;  /* 0x000000ffff4e7224 */ /* 0x004fe200078e002c */
[----:B------:R-:W-:Y:S01]  /*6270*/  LOP3.LUT R76, R76, 0xff00, R77, 0xf8, !PT ;  /* 0x0000ff004c4c7812 */ /* 0x000fe200078ef84d */
[----:B------:R-:W-:Y:S01]  /*6280*/  IMAD.U32 R82, R82, 0x10000, RZ ;  /* 0x0001000052527824 */ /* 0x000fe200078e00ff */
[----:B------:R-:W-:-:S02]  /*6290*/  LOP3.LUT R79, R79, 0xff00, R80, 0xf8, !PT ;  /* 0x0000ff004f4f7812 */ /* 0x000fc400078ef850 */
[----:B------:R-:W-:Y:S02]  /*62a0*/  SHF.L.U32 R77, R81, 0x10, RZ ;  /* 0x00000010514d7819 */ /* 0x000fe400000006ff */
[----:B------:R-:W-:Y:S02]  /*62b0*/  F2FP.F16.E4M3.UNPACK_B R80, R159.H1 ;  /* 0x0000009fff50723e */ /* 0x000fe400030006ff */
        /* <DEDUP_REMOVED lines=15> */
[----:B------:R-:W-:Y:S01]  /*63b0*/  FFMA.FTZ R45, R79, R83, R84 ;  /* 0x000000534f2d7223 */ /* 0x000fe20000010054 */
[----:B------:R-:W-:Y:S02]  /*63c0*/  HADD2.F32 R82, -RZ, R82.H1_H1 ;  /* 0x30000052ff527230 */ /* 0x000fe40000004100 */
[-C--:B------:R-:W-:Y:S01]  /*63d0*/  FMUL.FTZ R86, R80, R85.reuse ;  /* 0x0000005550567220 */ /* 0x080fe20000410000 */
[-C--:B------:R-:W-:Y:S01]  /*63e0*/  F2FP.F16.E4M3.UNPACK_B R79, R78.reuse.H1 ;  /* 0x0000004eff4f723e */ /* 0x080fe200030006ff */
[C---:B------:R-:W-:Y:S01]  /*63f0*/  FMUL.FTZ R85, R81.reuse, R85 ;  /* 0x0000005551557220 */ /* 0x040fe20000410000 */
[----:B------:R-:W-:Y:S01]  /*6400*/  F2FP.F16.E4M3.UNPACK_B R78, R78 ;  /* 0x0000004eff4e723e */ /* 0x000fe200020006ff */
[----:B------:R-:W-:Y:S01]  /*6410*/  FFMA.FTZ R44, R44, R83, -R87 ;  /* 0x000000532c2c7223 */ /* 0x000fe20000010857 */
[-C--:B------:R-:W-:Y:S01]  /*6420*/  FFMA.FTZ R81, R81, R82.reuse, -R86 ;  /* 0x0000005251517223 */ /* 0x080fe20000010856 */
[----:B------:R-:W-:Y:S01]  /*6430*/  FFMA.FTZ R88, R80, R82, R85 ;  /* 0x0000005250587223 */ /* 0x000fe20000010055 */
[----:B------:R-:W-:Y:S01]  /*6440*/  F2FP.F16.E4M3.UNPACK_B R150, R150 ;  /* 0x00000096ff96723e */ /* 0x000fe200020006ff */
[----:B------:R-:W-:Y:S01]  /*6450*/  HADD2.F32 R84, -RZ, R159.H1_H1 ;  /* 0x3000009fff547230 */ /* 0x000fe20000004100 */
[----:B------:R-:W-:Y:S01]  /*6460*/  F2FP.F16.E4M3.UNPACK_B R90, R77.H1 ;  /* 0x0000004dff5a723e */ /* 0x000fe200030006ff */
[--C-:B------:R-:W-:Y:S01]  /*6470*/  HADD2.F32 R82, -RZ, R79.reuse.H0_H0 ;  /* 0x2000004fff527230 */ /* 0x100fe20000004100 */
[----:B------:R-:W-:Y:S01]  /*6480*/  F2FP.SATFINITE.E4M3.F32.PACK_AB_MERGE_C R81, R88, R81, RZ ;  /* 0x000000515851723e */ /* 0x000fe200048070ff */
[----:B------:R-:W-:-:S02]  /*6490*/  HADD2.F32 R83, -RZ, R79.H1_H1 ;  /* 0x3000004fff537230 */ /* 0x000fc40000004100 */
[----:B------:R-:W-:Y:S02]  /*64a0*/  HADD2.F32 R159, -RZ, R159.H0_H0 ;  /* 0x2000009fff9f7230 */ /* 0x000fe40000004100 */
[-C--:B------:R-:W-:Y:S01]  /*64b0*/  FMUL.FTZ R86, R82, R84.reuse ;  /* 0x0000005452567220 */ /* 0x080fe20000410000 */
[--C-:B------:R-:W-:Y:S02]  /*64c0*/  HADD2.F32 R79, -RZ, R78.reuse.H0_H0 ;  /* 0x2000004eff4f7230 */ /* 0x100fe40000004100 */
[----:B------:R-:W-:Y:S01]  /*64d0*/  FMUL.FTZ R85, R83, R84 ;  /* 0x0000005453557220 */ /* 0x000fe20000410000 */
[----:B------:R-:W-:Y:S01]  /*64e0*/  HADD2.F32 R80, -RZ, R78.H1_H1 ;  /* 0x3000004eff507230 */ /* 0x000fe20000004100 */
[----:B------:R-:W-:Y:S01]  /*64f0*/  F2FP.SATFINITE.E4M3.F32.PACK_AB_MERGE_C R45, R45, R44, R81 ;  /* 0x0000002c2d2d723e */ /* 0x000fe20004807051 */
[--C-:B------:R-:W-:Y:S02]  /*6500*/  HADD2.F32 R78, -RZ, R150.reuse.H1_H1 ;  /* 0x30000096ff4e7230 */ /* 0x100fe40000004100 */
[----:B------:R-:W-:-:S02]  /*6510*/  HADD2.F32 R150, -RZ, R150.H0_H0 ;  /* 0x20000096ff967230 */ /* 0x000fc40000004100 */
[-C--:B------:R-:W-:Y:S01]  /*6520*/  FMUL.FTZ R84, R80, R159.reuse ;  /* 0x0000009f50547220 */ /* 0x080fe20000410000 */
[----:B------:R-:W-:Y:S01]  /*6530*/  FMUL.FTZ R159, R79, R159 ;  /* 0x0000009f4f9f7220 */ /* 0x000fe20000410000 */
[-C--:B------:R-:W-:Y:S01]  /*6540*/  FFMA.FTZ R85, R82, R78.reuse, -R85 ;  /* 0x0000004e52557223 */ /* 0x080fe20000010855 */
[----:B------:R-:W-:Y:S01]  /*6550*/  FFMA.FTZ R86, R83, R78, R86 ;  /* 0x0000004e53567223 */ /* 0x000fe20000010056 */
[----:B------:R-:W-:Y:S01]  /*6560*/  F2FP.F16.E4M3.UNPACK_B R82, R47.H1 ;  /* 0x0000002fff52723e */ /* 0x000fe200030006ff */
[-C--:B------:R-:W-:Y:S01]  /*6570*/  FFMA.FTZ R78, R79, R150.reuse, -R84 ;  /* 0x000000964f4e7223 */ /* 0x080fe20000010854 */
[----:B------:R-:W-:Y:S01]  /*6580*/  FFMA.FTZ R79, R80, R150, R159 ;  /* 0x00000096504f7223 */ /* 0x000fe2000001009f */
[----:B------:R-:W-:Y:S01]  /*6590*/  F2FP.F16.E4M3.UNPACK_B R84, R46.H1 ;  /* 0x0000002eff54723e */ /* 0x000fe200030006ff */
[----:B------:R-:W-:Y:S01]  /*65a0*/  HADD2.F32 R88, -RZ, R90.H1_H1 ;  /* 0x3000005aff587230 */ /* 0x000fe20000004100 */
[----:B------:R-:W-:Y:S01]  /*65b0*/  F2FP.SATFINITE.E4M3.F32.PACK_AB_MERGE_C R80, R86, R85, RZ ;  /* 0x000000555650723e */ /* 0x000fe200048070ff */
[--C-:B------:R-:W-:Y:S01]  /*65c0*/  HADD2.F32 R86, -RZ, R82.reuse.H0_H0 ;  /* 0x20000052ff567230 */ /* 0x100fe20000004100 */
[----:B------:R-:W-:Y:S01]  /*65d0*/  F2FP.F16.E4M3.UNPACK_B R83, R77 ;  /* 0x0000004dff53723e */ /* 0x000fe200020006ff */
[----:B------:R-:W-:Y:S01]  /*65e0*/  HADD2.F32 R87, -RZ, R82.H1_H1 ;  /* 0x30000052ff577230 */ /* 0x000fe20000004100 */
[-C--:B------:R-:W-:Y:S01]  /*65f0*/  F2FP.F16.E4M3.UNPACK_B R82, R76.reuse.H1 ;  /* 0x0000004cff52723e */ /* 0x080fe200030006ff */
[----:B------:R-:W-:Y:S01]  /*6600*/  HADD2.F32 R85, -RZ, R84.H1_H1 ;  /* 0x30000054ff557230 */ /* 0x000fe20000004100 */
[----:B------:R-:W-:Y:S01]  /*6610*/  F2FP.F16.E4M3.UNPACK_B R77, R76 ;  /* 0x0000004cff4d723e */ /* 0x000fe200020006ff */
[----:B------:R-:W-:-:S02]  /*6620*/  HADD2.F32 R91, -RZ, R83.H1_H1 ;  /* 0x30000053ff5b7230 */ /* 0x000fc40000004100 */
[-C--:B------:R-:W-:Y:S01]  /*6630*/  FMUL.FTZ R97, R87, R88.reuse ;  /* 0x0000005857617220 */ /* 0x080fe20000410000 */
[----:B------:R-:W-:Y:S02]  /*6640*/  HADD2.F32 R89, -RZ, R82.H1_H1 ;  /* 0x30000052ff597230 */ /* 0x000fe40000004100 */
[C---:B------:R-:W-:Y:S01]  /*6650*/  FMUL.FTZ R98, R86.reuse, R88 ;  /* 0x0000005856627220 */ /* 0x040fe20000410000 */
[----:B------:R-:W-:Y:S01]  /*6660*/  HADD2.F32 R84, -RZ, R84.H0_H0 ;  /* 0x20000054ff547230 */ /* 0x000fe20000004100 */
[----:B------:R-:W-:Y:S01]  /*6670*/  F2FP.F16.E4M3.UNPACK_B R46, R46 ;  /* 0x0000002eff2e723e */ /* 0x000fe200020006ff */
[----:B------:R-:W-:Y:S02]  /*6680*/  HADD2.F32 R88, -RZ, R77.H1_H1 ;  /* 0x3000004dff587230 */ /* 0x000fe40000004100 */
[----:B------:R-:W-:Y:S01]  /*6690*/  FFMA.FTZ R76, R86, R89, -R97 ;  /* 0x00000059564c7223 */ /* 0x000fe20000010861 */
[----:B------:R-:W-:Y:S01]  /*66a0*/  F2FP.F16.E4M3.UNPACK_B R86, R47 ;  /* 0x0000002fff56723e */ /* 0x000fe200020006ff */
[-C--:B------:R-:W-:Y:S01]  /*66b0*/  FMUL.FTZ R96, R84, R91.reuse ;  /* 0x0000005b54607220 */ /* 0x080fe20000410000 */
[----:B------:R-:W-:Y:S01]  /*66c0*/  FMUL.FTZ R97, R85, R91 ;  /* 0x0000005b55617220 */ /* 0x000fe20000410000 */
[----:B------:R-:W-:-:S02]  /*66d0*/  HADD2.F32 R90, -RZ, R90.H0_H0 ;  /* 0x2000005aff5a7230 */ /* 0x000fc40000004100 */
[----:B------:R-:W-:Y:S01]  /*66e0*/  FFMA.FTZ R47, R87, R89, R98 ;  /* 0x00000059572f7223 */ /* 0x000fe20000010062 */
[-C--:B------:R-:W-:Y:S01]  /*66f0*/  FFMA.FTZ R91, R85, R88.reuse, R96 ;  /* 0x00000058555b7223 */ /* 0x080fe20000010060 */
[--C-:B------:R-:W-:Y:S02]  /*6700*/  HADD2.F32 R85, -RZ, R86.reuse.H1_H1 ;  /* 0x30000056ff557230 */ /* 0x100fe40000004100 */
[----:B------:R-:W-:Y:S01]  /*6710*/  FFMA.FTZ R84, R84, R88, -R97 ;  /* 0x0000005854547223 */ /* 0x000fe20000010861 */
[----:B------:R-:W-:Y:S01]  /*6720*/  HADD2.F32 R86, -RZ, R86.H0_H0 ;  /* 0x20000056ff567230 */ /* 0x000fe20000004100 */
[----:B------:R-:W-:Y:S01]  /*6730*/  F2FP.SATFINITE.E4M3.F32.PACK_AB_MERGE_C R47, R47, R76, RZ ;  /* 0x0000004c2f2f723e */ /* 0x000fe200048070ff */
        /* <DEDUP_REMOVED lines=9> */
[-C--:B------:R-:W-:Y:S01]  /*67d0*/  FMUL.FTZ R89, R82, R83.reuse ;  /* 0x0000005352597220 */ /* 0x080fe20000410000 */
[----:B------:R-:W-:Y:S01]  /*67e0*/  F2FP.SATFINITE.E4M3.F32.PACK_AB_MERGE_C R84, R91, R84, RZ ;  /* 0x000000545b54723e */ /* 0x000fe200048070ff */
[C---:B------:R-:W-:Y:S01]  /*67f0*/  FMUL.FTZ R83, R46.reuse, R83 ;  /* 0x000000532e537220 */ /* 0x040fe20000410000 */
[----:B------:R-:W-:Y:S01]  /*6800*/  F2FP.SATFINITE.E4M3.F32.PACK_AB_MERGE_C R44, R79, R78, R80 ;  /* 0x0000004e4f2c723e */ /* 0x000fe20004807050 */
[-C--:B------:R-:W-:Y:S01]  /*6810*/  FFMA.FTZ R89, R46, R77.reuse, -R89 ;  /* 0x0000004d2e597223 */ /* 0x080fe20000010859 */
[----:B------:R-:W-:Y:S01]  /*6820*/  F2FP.SATFINITE.E4M3.F32.PACK_AB_MERGE_C R47, R85, R86, R47 ;  /* 0x00000056552f723e */ /* 0x000fe2000480702f */
[----:B------:R-:W-:-:S05]  /*6830*/  FFMA.FTZ R82, R82, R77, R83 ;  /* 0x0000004d52527223 */ /* 0x000fca0000010053 */
[----:B------:R-:W-:-:S07]  /*6840*/  F2FP.SATFINITE.E4M3.F32.PACK_AB_MERGE_C R46, R82, R89, R84 ;  /* 0x00000059522e723e */ /* 0x000fce0004807054 */
.L_x_3506:
[----:B------:R-:W-:Y:S05]  /*6850*/  BSYNC B2 ;  /* 0x0000000000027941 */ /* 0x000fea0003800000 */
.L_x_3505:
[----:B--2---:R0:W-:Y:S02]  /*6860*/  STG.E.128 desc[UR54][R50.64+0xa0], R44 ;  /* 0x0000a02c32007986 */ /* 0x0041e4000c101d36 */
.L_x_3484:
[----:B------:R-:W-:Y:S05]  /*6870*/  BSYNC B1 ;  /* 0x0000000000017941 */ /* 0x000fea0003800000 */
.L_x_3483:
[----:B------:R-:W-:Y:S05]  /*6880*/  @P4 BRA `(.L_x_3507) ;  /* 0x0000009800344947 */ /* 0x000fea0003800000 */
[----:B------:R-:W-:Y:S01]  /*6890*/  ISETP.NE.AND P3, PT, R34, RZ, PT ;  /* 0x000000ff2200720c */ /* 0x000fe20003f65270 */
[----:B------:R-:W-:-:S12]  /*68a0*/  BSSY B1, `(.L_x_3508) ;  /* 0x0000073000017945 */ /* 0x000fd80003800000 */
[----:B------:R-:W-:Y:S05]  /*68b0*/  @!P3 BRA `(.L_x_3509) ;  /* 0x0000000400c4b947 */ /* 0x000fea0003800000 */
[----:B0-234-:R0:W2:Y:S01]  /*68c0*/  LDS.128 R44, [R40+0x26200] ;  /* 0x02620000282c7984 */ /* 0x01d0a20000000c00 */
[----:B------:R-:W-:Y:S01]  /*68d0*/  ISETP.GE.AND P3, PT, R22, R133, PT ;  /* 0x000000851600720c */ /* 0x000fe20003f66270 */
[----:B------:R-:W-:-:S12]  /*68e0*/  BSSY B2, `(.L_x_3510) ;  /* 0x000006d000027945 */ /* 0x000fd80003800000 */
[----:B0-----:R-:W-:Y:S05]  /*68f0*/  @P3 BRA `(.L_x_3511) ;  /* 0x0000000400ac3947 */ /* 0x001fea0003800000 */
[----:B------:R-:W-:Y:S02]  /*6900*/  SHF.R.U32.HI R78, RZ, 0x8, R73 ;  /* 0x00000008ff4e7819 */ /* 0x000fe40000011649 */
[----:B------:R-:W-:Y:S02]  /*6910*/  SHF.R.U32.HI R72, RZ, 0x18, R75 ;  /* 0x00000018ff487819 */ /* 0x000fe4000001164b */
[----:B------:R-:W-:Y:S02]  /*6920*/  LOP3.LUT R51, R75, 0xff, RZ, 0xc0, !PT ;  /* 0x000000ff4b337812 */ /* 0x000fe400078ec0ff */
[----:B------:R-:W-:Y:S02]  /*6930*/  SHF.R.U32.HI R79, RZ, 0x18, R73 ;  /* 0x00000018ff4f7819 */ /* 0x000fe40000011649 */
[----:B------:R-:W-:Y:S02]  /*6940*/  LOP3.LUT R50, R73, 0xff, RZ, 0xc0, !PT ;  /* 0x000000ff49327812 */ /* 0x000fe400078ec0ff */
[----:B------:R-:W-:-:S02]  /*6950*/  SHF.R.U32.HI R74, RZ, 0x8, R75 ;  /* 0x00000008ff4a7819 */ /* 0x000fc4000001164b */
[----:B------:R-:W-:Y:S02]  /*6960*/  SHF.R.U32.HI R77, RZ, 0x10, R73 ;  /* 0x00000010ff4d7819 */ /* 0x000fe40000011649 */
[----:B------:R-:W-:Y:S01]  /*6970*/  PRMT R73, R72, 0x654, R51 ;  /* 0x0000065448497816 */ /* 0x000fe20000000033 */
[----:B------:R-:W-:Y:S01]  /*6980*/  IMAD.SHL.U32 R51, R78, 0x100, RZ ;  /* 0x000001004e337824 */ /* 0x000fe200078e00ff */
[----:B------:R-:W-:Y:S01]  /*6990*/  PRMT R50, R79, 0x654, R50 ;  /* 0x000006544f327816 */ /* 0x000fe20000000032 */
[----:B------:R-:W-:Y:S01]  /*69a0*/  IMAD.SHL.U32 R74, R74, 0x100, RZ ;  /* 0x000001004a4a7824 */ /* 0x000fe200078e00ff */
[----:B------:R-:W-:Y:S01]  /*69b0*/  SHF.R.U32.HI R76, RZ, 0x10, R75 ;  /* 0x00000010ff4c7819 */ /* 0x000fe2000001164b */
[----:B--2---:R-:W-:Y:S01]  /*69c0*/  IMAD.MOV.U32 R72, RZ, RZ, R44 ;  /* 0x000000ffff487224 */ /* 0x004fe200078e002c */
[----:B------:R-:W-:Y:S01]  /*69d0*/  LOP3.LUT R50, R50, 0xff00, R51, 0xf8, !PT ;  /* 0x0000ff0032327812 */ /* 0x000fe200078ef833 */
[----:B------:R-:W-:Y:S01]  /*69e0*/  IMAD.U32 R51, R77, 0x10000, RZ ;  /* 0x000100004d337824 */ /* 0x000fe200078e00ff */
[----:B------:R-:W-:Y:S01]  /*69f0*/  LOP3.LUT R73, R73, 0xff00, R74, 0xf8, !PT ;  /* 0x0000ff0049497812 */ /* 0x000fe200078ef84a */
[----:B------:R-:W-:Y:S01]  /*6a00*/  IMAD.U32 R76, R76, 0x10000, RZ ;  /* 0x000100004c4c7824 */ /* 0x000fe200078e00ff */
        /* <DEDUP_REMOVED lines=22> */
[----:B------:R-:W-:Y:S01]  /*6b70*/  HADD2.F32 R77, -RZ, R158.H1_H1 ;  /* 0x3000009eff4d7230 */ /* 0x000fe20000004100 */
[----:B------:R-:W-:Y:S01]  /*6b80*/  F2FP.F16.E4M3.UNPACK_B R72, R72 ;  /* 0x00000048ff48723e */ /* 0x000fe200020006ff */
[-C--:B------:R-:W-:Y:S01]  /*6b90*/  FFMA.FTZ R81, R74, R76.reuse, -R81 ;  /* 0x0000004c4a517223 */ /* 0x080fe20000010851 */
[----:B------:R-:W-:Y:S01]  /*6ba0*/  FFMA.FTZ R82, R75, R76, R80 ;  /* 0x0000004c4b527223 */ /* 0x000fe20000010050 */
[----:B------:R-:W-:Y:S01]  /*6bb0*/  F2FP.F16.E4M3.UNPACK_B R156, R156 ;  /* 0x0000009cff9c723e */ /* 0x000fe200020006ff */
[--C-:B------:R-:W-:Y:S01]  /*6bc0*/  HADD2.F32 R75, -RZ, R73.reuse.H0_H0 ;  /* 0x20000049ff4b7230 */ /* 0x100fe20000004100 */
[----:B------:R-:W-:Y:S01]  /*6bd0*/  F2FP.F16.E4M3.UNPACK_B R83, R51.H1 ;  /* 0x00000033ff53723e */ /* 0x000fe200030006ff */
[----:B------:R-:W-:-:S02]  /*6be0*/  HADD2.F32 R76, -RZ, R73.H1_H1 ;  /* 0x30000049ff4c7230 */ /* 0x000fc40000004100 */
[----:B------:R-:W-:Y:S02]  /*6bf0*/  HADD2.F32 R158, -RZ, R158.H0_H0 ;  /* 0x2000009eff9e7230 */ /* 0x000fe40000004100 */
[-C--:B------:R-:W-:Y:S01]  /*6c00*/  FMUL.FTZ R79, R75, R77.reuse ;  /* 0x0000004d4b4f7220 */ /* 0x080fe20000410000 */
[--C-:B------:R-:W-:Y:S02]  /*6c10*/  HADD2.F32 R74, -RZ, R72.reuse.H1_H1 ;  /* 0x30000048ff4a7230 */ /* 0x100fe40000004100 */
[----:B------:R-:W-:Y:S01]  /*6c20*/  FMUL.FTZ R80, R76, R77 ;  /* 0x0000004d4c507220 */ /* 0x000fe20000410000 */
[----:B------:R-:W-:Y:S02]  /*6c30*/  HADD2.F32 R73, -RZ, R72.H0_H0 ;  /* 0x20000048ff497230 */ /* 0x000fe40000004100 */
[--C-:B------:R-:W-:Y:S02]  /*6c40*/  HADD2.F32 R72, -RZ, R156.reuse.H1_H1 ;  /* 0x3000009cff487230 */ /* 0x100fe40000004100 */
[----:B------:R-:W-:Y:S01]  /*6c50*/  FMUL.FTZ R78, R74, R158 ;  /* 0x0000009e4a4e7220 */ /* 0x000fe20000410000 */
[----:B------:R-:W-:-:S02]  /*6c60*/  HADD2.F32 R156, -RZ, R156.H0_H0 ;  /* 0x2000009cff9c7230 */ /* 0x000fc40000004100 */
[----:B------:R-:W-:Y:S01]  /*6c70*/  FMUL.FTZ R77, R73, R158 ;  /* 0x0000009e494d7220 */ /* 0x000fe20000410000 */
[--C-:B------:R-:W-:Y:S02]  /*6c80*/  HADD2.F32 R85, -RZ, R83.reuse.H1_H1 ;  /* 0x30000053ff557230 */ /* 0x100fe40000004100 */
[-C--:B------:R-:W-:Y:S01]  /*6c90*/  FFMA.FTZ R75, R75, R72.reuse, -R80 ;  /* 0x000000484b4b7223 */ /* 0x080fe20000010850 */
[----:B------:R-:W-:Y:S01]  /*6ca0*/  FFMA.FTZ R76, R76, R72, R79 ;  /* 0x000000484c4c7223 */ /* 0x000fe2000001004f */
[-C--:B------:R-:W-:Y:S01]  /*6cb0*/  FFMA.FTZ R72, R73, R156.reuse, -R78 ;  /* 0x0000009c49487223 */ /* 0x080fe2000001084e */
[----:B------:R-:W-:Y:S01]  /*6cc0*/  FFMA.FTZ R73, R74, R156, R77 ;  /* 0x0000009c4a497223 */ /* 0x000fe2000001004d */
[----:B------:R-:W-:Y:S01]  /*6cd0*/  F2FP.F16.E4M3.UNPACK_B R77, R47.H1 ;  /* 0x0000002fff4d723e */ /* 0x000fe200030006ff */
[----:B------:R-:W-:Y:S01]  /*6ce0*/  HADD2.F32 R83, -RZ, R83.H0_H0 ;  /* 0x20000053ff537230 */ /* 0x000fe20000004100 */
[----:B------:R-:W-:Y:S02]  /*6cf0*/  F2FP.SATFINITE.E4M3.F32.PACK_AB_MERGE_C R74, R82, R81, RZ ;  /* 0x00000051524a723e */ /* 0x000fe400048070ff */
[----:B------:R-:W-:Y:S01]  /*6d00*/  F2FP.SATFINITE.E4M3.F32.PACK_AB_MERGE_C R75, R76, R75, RZ ;  /* 0x0000004b4c4b723e */ /* 0x000fe200048070ff */
[--C-:B------:R-:W-:Y:S01]  /*6d10*/  HADD2.F32 R78, -RZ, R77.reuse.H0_H0 ;  /* 0x2000004dff4e7230 */ /* 0x100fe20000004100 */
[----:B------:R-:W-:Y:S01]  /*6d20*/  F2FP.F16.E4M3.UNPACK_B R80, R50.H1 ;  /* 0x00000032ff50723e */ /* 0x000fe200030006ff */
[----:B------:R-:W-:Y:S01]  /*6d30*/  HADD2.F32 R77, -RZ, R77.H1_H1 ;  /* 0x3000004dff4d7230 */ /* 0x000fe20000004100 */
[----:B------:R-:W-:-:S02]  /*6d40*/  F2FP.F16.E4M3.UNPACK_B R76, R46.H1 ;  /* 0x0000002eff4c723e */ /* 0x000fc400030006ff */
[----:B------:R-:W-:Y:S01]  /*6d50*/  F2FP.F16.E4M3.UNPACK_B R82, R51 ;  /* 0x00000033ff52723e */ /* 0x000fe200020006ff */
[----:B------:R-:W-:Y:S01]  /*6d60*/  HADD2.F32 R81, -RZ, R80.H1_H1 ;  /* 0x30000050ff517230 */ /* 0x000fe20000004100 */
[----:B------:R-:W-:Y:S01]  /*6d70*/  F2FP.F16.E4M3.UNPACK_B R79, R50 ;  /* 0x00000032ff4f723e */ /* 0x000fe200020006ff */
[----:B------:R-:W-:Y:S02]  /*6d80*/  HADD2.F32 R51, -RZ, R76.H1_H1 ;  /* 0x3000004cff337230 */ /* 0x000fe40000004100 */
[-C--:B------:R-:W-:Y:S01]  /*6d90*/  FMUL.FTZ R87, R77, R85.reuse ;  /* 0x000000554d577220 */ /* 0x080fe20000410000 */
[----:B------:R-:W-:Y:S02]  /*6da0*/  HADD2.F32 R84, -RZ, R82.H1_H1 ;  /* 0x30000052ff547230 */ /* 0x000fe40000004100 */
[C---:B------:R-:W-:Y:S01]  /*6db0*/  FMUL.FTZ R86, R78.reuse, R85 ;  /* 0x000000554e567220 */ /* 0x040fe20000410000 */
[----:B------:R-:W-:Y:S02]  /*6dc0*/  HADD2.F32 R76, -RZ, R76.H0_H0 ;  /* 0x2000004cff4c7230 */ /* 0x000fe40000004100 */
[----:B------:R-:W-:Y:S01]  /*6dd0*/  FFMA.FTZ R50, R78, R81, -R87 ;  /* 0x000000514e327223 */ /* 0x000fe20000010857 */
[----:B------:R-:W-:-:S02]  /*6de0*/  HADD2.F32 R78, -RZ, R79.H1_H1 ;  /* 0x3000004fff4e7230 */ /* 0x000fc40000004100 */
[CC--:B------:R-:W-:Y:S01]  /*6df0*/  FMUL.FTZ R85, R51.reuse, R84.reuse ;  /* 0x0000005433557220 */ /* 0x0c0fe20000410000 */
[----:B------:R-:W-:Y:S01]  /*6e00*/  F2FP.F16.E4M3.UNPACK_B R47, R47 ;  /* 0x0000002fff2f723e */ /* 0x000fe200020006ff */
[C---:B------:R-:W-:Y:S01]  /*6e10*/  FMUL.FTZ R84, R76.reuse, R84 ;  /* 0x000000544c547220 */ /* 0x040fe20000410000 */
[----:B------:R-:W-:Y:S01]  /*6e20*/  F2FP.F16.E4M3.UNPACK_B R46, R46 ;  /* 0x0000002eff2e723e */ /* 0x000fe200020006ff */
[-C--:B------:R-:W-:Y:S01]  /*6e30*/  FFMA.FTZ R85, R76, R78.reuse, -R85 ;  /* 0x0000004e4c557223 */ /* 0x080fe20000010855 */
[----:B------:R-:W-:Y:S02]  /*6e40*/  HADD2.F32 R82, -RZ, R82.H0_H0 ;  /* 0x20000052ff527230 */ /* 0x000fe40000004100 */
[----:B------:R-:W-:Y:S01]  /*6e50*/  FFMA.FTZ R84, R51, R78, R84 ;  /* 0x0000004e33547223 */ /* 0x000fe20000010054 */
[--C-:B------:R-:W-:Y:S02]  /*6e60*/  HADD2.F32 R51, -RZ, R47.reuse.H0_H0 ;  /* 0x2000002fff337230 */ /* 0x100fe40000004100 */
[----:B------:R-:W-:Y:S01]  /*6e70*/  FFMA.FTZ R81, R77, R81, R86 ;  /* 0x000000514d517223 */ /* 0x000fe20000010056 */
[----:B------:R-:W-:Y:S01]  /*6e80*/  HADD2.F32 R76, -RZ, R47.H1_H1 ;  /* 0x3000002fff4c7230 */ /* 0x000fe20000004100 */
[----:B------:R-:W-:Y:S01]  /*6e90*/  F2FP.SATFINITE.E4M3.F32.PACK_AB_MERGE_C R45, R45, R44, R74 ;  /* 0x0000002c2d2d723e */ /* 0x000fe2000480704a */
[--C-:B------:R-:W-:Y:S01]  /*6ea0*/  HADD2.F32 R47, -RZ, R46.reuse.H0_H0 ;  /* 0x2000002eff2f7230 */ /* 0x100fe20000004100 */
[----:B------:R-:W-:Y:S01]  /*6eb0*/  F2FP.SATFINITE.E4M3.F32.PACK_AB_MERGE_C R84, R84, R85, RZ ;  /* 0x000000555454723e */ /* 0x000fe200048070ff */
[----:B------:R-:W-:-:S02]  /*6ec0*/  HADD2.F32 R46, -RZ, R46.H1_H1 ;  /* 0x3000002eff2e7230 */ /* 0x000fc40000004100 */
[-C--:B------:R-:W-:Y:S01]  /*6ed0*/  FMUL.FTZ R86, R76, R83.reuse ;  /* 0x000000534c567220 */ /* 0x080fe20000410000 */
[----:B------:R-:W-:Y:S02]  /*6ee0*/  HADD2.F32 R80, -RZ, R80.H0_H0 ;  /* 0x20000050ff507230 */ /* 0x000fe40000004100 */
        /* <DEDUP_REMOVED lines=8> */
[----:B------:R-:W-:-:S02]  /*6f70*/  F2FP.SATFINITE.E4M3.F32.PACK_AB_MERGE_C R50, R81, R50, RZ ;  /* 0x000000325132723e */ /* 0x000fc400048070ff */
[----:B------:R-:W-:Y:S02]  /*6f80*/  F2FP.SATFINITE.E4M3.F32.PACK_AB_MERGE_C R44, R73, R72, R75 ;  /* 0x00000048492c723e */ /* 0x000fe4000480704b */
[----:B------:R-:W-:Y:S02]  /*6f90*/  F2FP.SATFINITE.E4M3.F32.PACK_AB_MERGE_C R46, R77, R78, R84 ;  /* 0x0000004e4d2e723e */ /* 0x000fe40004807054 */
[----:B------:R-:W-:-:S07]  /*6fa0*/  F2FP.SATFINITE.E4M3.F32.PACK_AB_MERGE_C R47, R83, R86, R50 ;  /* 0x00000056532f723e */ /* 0x000fce0004807032 */
.L_x_3511:
[----:B------:R-:W-:Y:S05]  /*6fb0*/  BSYNC B2 ;  /* 0x0000000000027941 */ /* 0x000fea0003800000 */
.L_x_3510:
[----:B--2---:R0:W-:Y:S02]  /*6fc0*/  STG.E.128 desc[UR54][R48.64], R44 ;  /* 0x0000002c30007986 */ /* 0x0041e4000c101d36 */
.L_x_3509:
[----:B------:R-:W-:Y:S05]  /*6fd0*/  BSYNC B1 ;  /* 0x0000000000017941 */ /* 0x000fea0003800000 */
.L_x_3508:
[----:B------:R-:W-:Y:S01]  /*6fe0*/  ISETP.NE.AND P3, PT, R35, RZ, PT ;  /* 0x000000ff2300720c */ /* 0x000fe20003f65270 */
[----:B------:R-:W-:-:S12]  /*6ff0*/  BSSY B1, `(.L_x_3512) ;  /* 0x0000074000017945 */ /* 0x000fd80003800000 */
[----:B------:R-:W-:Y:S05]  /*7000*/  @!P3 BRA `(.L_x_3513) ;  /* 0x0000000400c8b947 */ /* 0x000fea0003800000 */
        /* <DEDUP_REMOVED lines=10> */
[--C-:B------:R-:W-:Y:S01]  /*70b0*/  SHF.R.U32.HI R68, RZ, 0x18, R71.reuse ;  /* 0x00000018ff447819 */ /* 0x100fe20000011647 */
[----:B------:R-:W-:Y:S01]  /*70c0*/  IMAD.SHL.U32 R70, R70, 0x100, RZ ;  /* 0x0000010046467824 */ /* 0x000fe200078e00ff */
[----:B------:R-:W-:Y:S02]  /*70d0*/  SHF.R.U32.HI R73, RZ, 0x10, R71 ;  /* 0x00000010ff497819 */ /* 0x000fe40000011647 */
[----:B------:R-:W-:Y:S02]  /*70e0*/  PRMT R69, R69, 0x654, R50 ;  /* 0x0000065445457816 */ /* 0x000fe40000000032 */
[----:B------:R-:W-:Y:S01]  /*70f0*/  PRMT R71, R68, 0x654, R51 ;  /* 0x0000065444477816 */ /* 0x000fe20000000033 */
[----:B--2---:R-:W-:Y:S01]  /*7100*/  IMAD.MOV.U32 R51, RZ, RZ, R45 ;  /* 0x000000ffff337224 */ /* 0x004fe200078e002d */
[----:B------:R-:W-:Y:S01]  /*7110*/  SHF.L.U32 R50, R72, 0x8, RZ ;  /* 0x0000000848327819 */ /* 0x000fe200000006ff */
[----:B------:R-:W-:Y:S01]  /*7120*/  IMAD.U32 R45, R74, 0x10000, RZ ;  /* 0x000100004a2d7824 */ /* 0x000fe200078e00ff */
[----:B------:R-:W-:Y:S01]  /*7130*/  LOP3.LUT R72, R71, 0xff00, R70, 0xf8, !PT ;  /* 0x0000ff0047487812 */ /* 0x000fe200078ef846 */
[----:B------:R-:W-:Y:S01]  /*7140*/  IMAD.MOV.U32 R68, RZ, RZ, R44 ;  /* 0x000000ffff447224 */ /* 0x000fe200078e002c */
[----:B------:R-:W-:Y:S01]  /*7150*/  LOP3.LUT R50, R69, 0xff00, R50, 0xf8, !PT ;  /* 0x0000ff0045327812 */ /* 0x000fe200078ef832 */
[----:B------:R-:W-:Y:S01]  /*7160*/  IMAD.U32 R69, R73, 0x10000, RZ ;  /* 0x0001000049457824 */ /* 0x000fe200078e00ff */
[----:B------:R-:W-:-:S02]  /*7170*/  F2FP.F16.E4M3.UNPACK_B R70, R154.H1 ;  /* 0x0000009aff46723e */ /* 0x000fc400030006ff */
[----:B------:R-:W-:Y:S02]  /*7180*/  F2FP.F16.E4M3.UNPACK_B R44, R51 ;  /* 0x00000033ff2c723e */ /* 0x000fe400020006ff */
        /* <DEDUP_REMOVED lines=54> */
[----:B------:R-:W-:Y:S01]  /*74f0*/  FMUL.FTZ R45, R73, R80 ;  /* 0x00000050492d7220 */ /* 0x000fe20000410000 */
[----:B------:R-:W-:Y:S01]  /*7500*/  HADD2.F32 R81, -RZ, R78.H1_H1 ;  /* 0x3000004eff517230 */ /* 0x000fe20000004100 */
[----:B------:R-:W-:Y:S01]  /*7510*/  F2FP.F16.E4M3.UNPACK_B R47, R47 ;  /* 0x0000002fff2f723e */ /* 0x000fe200020006ff */
[----:B------:R-:W-:Y:S02]  /*7520*/  HADD2.F32 R72, -RZ, R72.H0_H0 ;  /* 0x20000048ff487230 */ /* 0x000fe40000004100 */
[----:B------:R-:W-:Y:S01]  /*7530*/  FFMA.FTZ R82, R74, R77, -R45 ;  /* 0x0000004d4a527223 */ /* 0x000fe2000001082d */
[----:B------:R-:W-:-:S02]  /*7540*/  HADD2.F32 R45, -RZ, R75.H1_H1 ;  /* 0x3000004bff2d7230 */ /* 0x000fc40000004100 */
[-C--:B------:R-:W-:Y:S01]  /*7550*/  FMUL.FTZ R83, R50, R81.reuse ;  /* 0x0000005132537220 */ /* 0x080fe20000410000 */
[----:B------:R-:W-:Y:S01]  /*7560*/  F2FP.F16.E4M3.UNPACK_B R46, R46 ;  /* 0x0000002eff2e723e */ /* 0x000fe200020006ff */
[----:B------:R-:W-:Y:S01]  /*7570*/  FMUL.FTZ R81, R72, R81 ;  /* 0x0000005148517220 */ /* 0x000fe20000410000 */
[----:B------:R-:W-:Y:S01]  /*7580*/  FMUL.FTZ R80, R74, R80 ;  /* 0x000000504a507220 */ /* 0x000fe20000410000 */
[-C--:B------:R-:W-:Y:S01]  /*7590*/  FFMA.FTZ R83, R72, R45.reuse, -R83 ;  /* 0x0000002d48537223 */ /* 0x080fe20000010853 */
[----:B------:R-:W-:Y:S02]  /*75a0*/  HADD2.F32 R78, -RZ, R78.H0_H0 ;  /* 0x2000004eff4e7230 */ /* 0x000fe40000004100 */
[----:B------:R-:W-:Y:S01]  /*75b0*/  FFMA.FTZ R74, R50, R45, R81 ;  /* 0x0000002d324a7223 */ /* 0x000fe20000010051 */
[----:B------:R-:W-:Y:S02]  /*75c0*/  HADD2.F32 R50, -RZ, R47.H0_H0 ;  /* 0x2000002fff327230 */ /* 0x000fe40000004100 */
[----:B------:R-:W-:Y:S01]  /*75d0*/  FFMA.FTZ R85, R73, R77, R80 ;  /* 0x0000004d49557223 */ /* 0x000fe20000010050 */
[----:B------:R-:W-:-:S02]  /*75e0*/  HADD2.F32 R45, -RZ, R46.H0_H0 ;  /* 0x2000002eff2d7230 */ /* 0x000fc40000004100 */
[----:B------:R-:W-:Y:S02]  /*75f0*/  HADD2.F32 R47, -RZ, R47.H1_H1 ;  /* 0x3000002fff2f7230 */ /* 0x000fe40000004100 */
[-C--:B------:R-:W-:Y:S01]  /*7600*/  FMUL.FTZ R80, R50, R79.reuse ;  /* 0x0000004f32507220 */ /* 0x080fe20000410000 */
[----:B------:R-:W-:Y:S02]  /*7610*/  HADD2.F32 R46, -RZ, R46.H1_H1 ;  /* 0x3000002eff2e7230 */ /* 0x000fe40000004100 */
[-C--:B------:R-:W-:Y:S01]  /*7620*/  FMUL.FTZ R73, R45, R78.reuse ;  /* 0x0000004e2d497220 */ /* 0x080fe20000410000 */
[----:B------:R-:W-:Y:S02]  /*7630*/  HADD2.F32 R76, -RZ, R76.H0_H0 ;  /* 0x2000004cff4c7230 */ /* 0x000fe40000004100 */
[C---:B------:R-:W-:Y:S01]  /*7640*/  FMUL.FTZ R77, R47.reuse, R79 ;  /* 0x0000004f2f4d7220 */ /* 0x040fe20000410000 */
        /* <DEDUP_REMOVED lines=12> */
.L_x_3515:
[----:B------:R-:W-:Y:S05]  /*7710*/  BSYNC B2 ;  /* 0x0000000000027941 */ /* 0x000fea0003800000 */
.L_x_3514:
[----:B--2---:R0:W-:Y:S02]  /*7720*/  STG.E.128 desc[UR54][R48.64+0x20], R44 ;  /* 0x0000202c30007986 */ /* 0x0041e4000c101d36 */
.L_x_3513:
[----:B------:R-:W-:Y:S05]  /*7730*/  BSYNC B1 ;  /* 0x0000000000017941 */ /* 0x000fea0003800000 */
.L_x_3512:
        /* <DEDUP_REMOVED lines=10> */
[--C-:B------:R-:W-:Y:S02]  /*77e0*/  SHF.R.U32.HI R71, RZ, 0x18, R65.reuse ;  /* 0x00000018ff477819 */ /* 0x100fe40000011641 */
[----:B------:R-:W-:Y:S02]  /*77f0*/  LOP3.LUT R50, R65, 0xff, RZ, 0xc0, !PT ;  /* 0x000000ff41327812 */ /* 0x000fe400078ec0ff */
[----:B------:R-:W-:-:S02]  /*7800*/  SHF.R.U32.HI R69, RZ, 0x10, R65 ;  /* 0x00000010ff457819 */ /* 0x000fc40000011641 */
[----:B------:R-:W-:Y:S02]  /*7810*/  SHF.R.U32.HI R66, RZ, 0x8, R67 ;  /* 0x00000008ff427819 */ /* 0x000fe40000011643 */
[----:B------:R-:W-:Y:S01]  /*7820*/  PRMT R65, R64, 0x654, R51 ;  /* 0x0000065440417816 */ /* 0x000fe20000000033 */
[----:B------:R-:W-:Y:S01]  /*7830*/  IMAD.SHL.U32 R51, R70, 0x100, RZ ;  /* 0x0000010046337824 */ /* 0x000fe200078e00ff */
[----:B------:R-:W-:Y:S01]  /*7840*/  PRMT R50, R71, 0x654, R50 ;  /* 0x0000065447327816 */ /* 0x000fe20000000032 */
[----:B--2---:R-:W-:Y:S01]  /*7850*/  IMAD.MOV.U32 R64, RZ, RZ, R44 ;  /* 0x000000ffff407224 */ /* 0x004fe200078e002c */
[----:B------:R-:W-:Y:S02]  /*7860*/  SHF.R.U32.HI R68, RZ, 0x10, R67 ;  /* 0x00000010ff447819 */ /* 0x000fe40000011643 */
[----:B------:R-:W-:Y:S02]  /*7870*/  SHF.L.U32 R66, R66, 0x8, RZ ;  /* 0x0000000842427819 */ /* 0x000fe400000006ff */
        /* <DEDUP_REMOVED lines=31> */
[--C-:B------:R-:W-:Y:S01]  /*7a70*/  HADD2.F32 R68, -RZ, R65.reuse.H1_H1 ;  /* 0x30000041ff447230 */ /* 0x100fe20000004100 */
[----:B------:R-:W-:Y:S01]  /*7a80*/  F2FP.F16.E4M3.UNPACK_B R71, R50.H1 ;  /* 0x00000032ff47723e */ /* 0x000fe200030006ff */
[----:B------:R-:W-:-:S02]  /*7a90*/  HADD2.F32 R67, -RZ, R65.H0_H0 ;  /* 0x20000041ff437230 */ /* 0x000fc40000004100 */
        /* <DEDUP_REMOVED lines=9> */
[-C--:B------:R-:W-:Y:S01]  /*7b30*/  FFMA.FTZ R72, R67, R64.reuse, -R72 ;  /* 0x0000004043487223 */ /* 0x080fe20000010848 */
[----:B------:R-:W-:Y:S01]  /*7b40*/  FFMA.FTZ R69, R68, R64, R69 ;  /* 0x0000004044457223 */ /* 0x000fe20000010045 */
[-C--:B------:R-:W-:Y:S01]  /*7b50*/  FFMA.FTZ R64, R65, R140.reuse, -R70 ;  /* 0x0000008c41407223 */ /* 0x080fe20000010846 */
[----:B------:R-:W-:Y:S01]  /*7b60*/  FFMA.FTZ R65, R66, R140, R141 ;  /* 0x0000008c42417223 */ /* 0x000fe2000001008d */
[----:B------:R-:W-:Y:S02]  /*7b70*/  F2FP.F16.E4M3.UNPACK_B R68, R47.H1 ;  /* 0x0000002fff44723e */ /* 0x000fe400030006ff */
[----:B------:R-:W-:Y:S02]  /*7b80*/  F2FP.SATFINITE.E4M3.F32.PACK_AB_MERGE_C R66, R74, R73, RZ ;  /* 0x000000494a42723e */ /* 0x000fe400048070ff */
[-C--:B------:R-:W-:Y:S02]  /*7b90*/  F2FP.F16.E4M3.UNPACK_B R74, R51.reuse.H1 ;  /* 0x00000033ff4a723e */ /* 0x080fe400030006ff */
[----:B------:R-:W-:Y:S01]  /*7ba0*/  F2FP.SATFINITE.E4M3.F32.PACK_AB_MERGE_C R79, R69, R72, RZ ;  /* 0x00000048454f723e */ /* 0x000fe200048070ff */
[--C-:B------:R-:W-:Y:S01]  /*7bb0*/  HADD2.F32 R69, -RZ, R68.reuse.H0_H0 ;  /* 0x20000044ff457230 */ /* 0x100fe20000004100 */
[----:B------:R-:W-:Y:S01]  /*7bc0*/  F2FP.F16.E4M3.UNPACK_B R67, R46.H1 ;  /* 0x0000002eff43723e */ /* 0x000fe200030006ff */
[----:B------:R-:W-:Y:S01]  /*7bd0*/  HADD2.F32 R68, -RZ, R68.H1_H1 ;  /* 0x30000044ff447230 */ /* 0x000fe20000004100 */
[----:B------:R-:W-:Y:S01]  /*7be0*/  F2FP.F16.E4M3.UNPACK_B R73, R51 ;  /* 0x00000033ff49723e */ /* 0x000fe200020006ff */
[----:B------:R-:W-:Y:S01]  /*7bf0*/  HADD2.F32 R75, -RZ, R74.H1_H1 ;  /* 0x3000004aff4b7230 */ /* 0x000fe20000004100 */
[----:B------:R-:W-:Y:S01]  /*7c00*/  F2FP.F16.E4M3.UNPACK_B R70, R50 ;  /* 0x00000032ff46723e */ /* 0x000fe200020006ff */
        /* <DEDUP_REMOVED lines=37> */
.L_x_3519:
[----:B------:R-:W-:Y:S05]  /*7e60*/  BSYNC B2 ;  /* 0x0000000000027941 */ /* 0x000fea0003800000 */
.L_x_3518:
[----:B--2---:R0:W-:Y:S02]  /*7e70*/  STG.E.128 desc[UR54][R48.64+0x40], R44 ;  /* 0x0000402c30007986 */ /* 0x0041e4000c101d36 */
.L_x_3517:
[----:B------:R-:W-:Y:S05]  /*7e80*/  BSYNC B1 ;  /* 0x0000000000017941 */ /* 0x000fea0003800000 */
.L_x_3516:
        /* <DEDUP_REMOVED lines=8> */
[----:B------:R-:W-:Y:S02]  /*7f10*/  LOP3.LUT R51, R63, 0xff, RZ, 0xc0, !PT ;  /* 0x000000ff3f337812 */ /* 0x000fe400078ec0ff */
[----:B------:R-:W-:Y:S02]  /*7f20*/  SHF.R.U32.HI R60, RZ, 0x18, R63 ;  /* 0x00000018ff3c7819 */ /* 0x000fe4000001163f */
[--C-:B------:R-:W-:Y:S02]  /*7f30*/  SHF.R.U32.HI R66, RZ, 0x10, R61.reuse ;  /* 0x00000010ff427819 */ /* 0x100fe4000001163d */
[----:B------:R-:W-:Y:S02]  /*7f40*/  SHF.R.U32.HI R65, RZ, 0x8, R61 ;  /* 0x00000008ff417819 */ /* 0x000fe4000001163d */
[----:B------:R-:W-:-:S02]  /*7f50*/  LOP3.LUT R50, R61, 0xff, RZ, 0xc0, !PT ;  /* 0x000000ff3d327812 */ /* 0x000fc400078ec0ff */
[----:B------:R-:W-:Y:S02]  /*7f60*/  SHF.R.U32.HI R64, RZ, 0x10, R63 ;  /* 0x00000010ff407819 */ /* 0x000fe4000001163f */
        /* <DEDUP_REMOVED lines=9> */
[----:B------:R-:W-:Y:S01]  /*8000*/  F2FP.F16.E4M3.UNPACK_B R44, R45 ;  /* 0x0000002dff2c723e */ /* 0x000fe200020006ff */
[--C-:B------:R-:W-:Y:S01]  /*8010*/  HADD2.F32 R67, -RZ, R62.reuse.H0_H0 ;  /* 0x2000003eff437230 */ /* 0x100fe20000004100 */
[----:B------:R-:W-:Y:S01]  /*8020*/  LOP3.LUT R61, R61, 0xff00, R50, 0xf8, !PT ;  /* 0x0000ff003d3d7812 */ /* 0x000fe200078ef832 */
[----:B------:R-:W-:Y:S01]  /*8030*/  HADD2.F32 R64, -RZ, R62.H1_H1 ;  /* 0x3000003eff407230 */ /* 0x000fe20000004100 */
[----:B------:R-:W-:-:S02]  /*8040*/  SHF.L.U32 R50, R66, 0x10, RZ ;  /* 0x0000001042327819 */ /* 0x000fc400000006ff */
[----:B------:R-:W-:Y:S01]  /*8050*/  LOP3.LUT R66, R63, 0xff0000, R60, 0xf8, !PT ;  /* 0x00ff00003f427812 */ /* 0x000fe200078ef83c */
[--C-:B------:R-:W-:Y:S01]  /*8060*/  HADD2.F32 R60, -RZ, R44.reuse.H1_H1 ;  /* 0x3000002cff3c7230 */ /* 0x100fe20000004100 */
[----:B------:R-:W-:Y:S01]  /*8070*/  F2FP.F16.E4M3.UNPACK_B R63, R138.H1 ;  /* 0x0000008aff3f723e */ /* 0x000fe200030006ff */
[----:B------:R-:W-:Y:S01]  /*8080*/  HADD2.F32 R44, -RZ, R44.H0_H0 ;  /* 0x2000002cff2c7230 */ /* 0x000fe20000004100 */
[----:B------:R-:W-:Y:S02]  /*8090*/  F2FP.F16.E4M3.UNPACK_B R45, R45.H1 ;  /* 0x0000002dff2d723e */ /* 0x000fe400030006ff */
[----:B------:R-:W-:Y:S01]  /*80a0*/  LOP3.LUT R50, R61, 0xff0000, R50, 0xf8, !PT ;  /* 0x00ff00003d327812 */ /* 0x000fe200078ef832 */
[----:B------:R-:W-:Y:S02]  /*80b0*/  HADD2.F32 R65, -RZ, R63.H0_H0 ;  /* 0x2000003fff417230 */ /* 0x000fe40000004100 */
[----:B------:R-:W-:Y:S01]  /*80c0*/  FMUL.FTZ R69, R60, R67 ;  /* 0x000000433c457220 */ /* 0x000fe20000410000 */
[--C-:B------:R-:W-:Y:S01]  /*80d0*/  HADD2.F32 R62, -RZ, R45.reuse.H1_H1 ;  /* 0x3000002dff3e7230 */ /* 0x100fe20000004100 */
[----:B------:R-:W-:Y:S01]  /*80e0*/  F2FP.F16.E4M3.UNPACK_B R139, R139 ;  /* 0x0000008bff8b723e */ /* 0x000fe200020006ff */
[----:B------:R-:W-:-:S02]  /*80f0*/  HADD2.F32 R61, -RZ, R45.H0_H0 ;  /* 0x2000002dff3d7230 */ /* 0x000fc40000004100 */
[----:B------:R-:W-:Y:S01]  /*8100*/  FMUL.FTZ R45, R44, R67 ;  /* 0x000000432c2d7220 */ /* 0x000fe20000410000 */
[----:B------:R-:W-:Y:S02]  /*8110*/  HADD2.F32 R63, -RZ, R63.H1_H1 ;  /* 0x3000003fff3f7230 */ /* 0x000fe40000004100 */
[-C--:B------:R-:W-:Y:S01]  /*8120*/  FMUL.FTZ R68, R62, R64.reuse ;  /* 0x000000403e447220 */ /* 0x080fe20000410000 */
[-C--:B------:R-:W-:Y:S01]  /*8130*/  FFMA.FTZ R44, R44, R65.reuse, -R69 ;  /* 0x000000412c2c7223 */ /* 0x080fe20000010845 */
[----:B------:R-:W-:Y:S01]  /*8140*/  FFMA.FTZ R45, R60, R65, R45 ;  /* 0x000000413c2d7223 */ /* 0x000fe2000001002d */
[C---:B------:R-:W-:Y:S01]  /*8150*/  FMUL.FTZ R67, R61.reuse, R64 ;  /* 0x000000403d437220 */ /* 0x040fe20000410000 */
[----:B------:R-:W-:Y:S01]  /*8160*/  F2FP.F16.E4M3.UNPACK_B R60, R51.H1 ;  /* 0x00000033ff3c723e */ /* 0x000fe200030006ff */
        /* <DEDUP_REMOVED lines=8> */
[--C-:B------:R-:W-:Y:S02]  /*81f0*/  HADD2.F32 R60, -RZ, R51.reuse.H0_H0 ;  /* 0x20000033ff3c7230 */ /* 0x100fe40000004100 */
[-C--:B------:R-:W-:Y:S01]  /*8200*/  FMUL.FTZ R68, R62, R64.reuse ;  /* 0x000000403e447220 */ /* 0x080fe20000410000 */
[----:B------:R-:W-:Y:S02]  /*8210*/  HADD2.F32 R61, -RZ, R51.H1_H1 ;  /* 0x30000033ff3d7230 */ /* 0x000fe40000004100 */
[----:B------:R-:W-:Y:S01]  /*8220*/  FMUL.FTZ R67, R63, R64 ;  /* 0x000000403f437220 */ /* 0x000fe20000410000 */
[----:B------:R-:W-:Y:S01]  /*8230*/  HADD2.F32 R139, -RZ, R139.H0_H0 ;  /* 0x2000008bff8b7230 */ /* 0x000fe20000004100 */
[----:B------:R-:W-:Y:S01]  /*8240*/  F2FP.SATFINITE.E4M3.F32.PACK_AB_MERGE_C R45, R45, R44, R74 ;  /* 0x0000002c2d2d723e */ /* 0x000fe2000480704a */
[----:B------:R-:W-:-:S02]  /*8250*/  HADD2.F32 R51, -RZ, R138.H1_H1 ;  /* 0x3000008aff337230 */ /* 0x000fc40000004100 */
[----:B------:R-:W-:Y:S02]  /*8260*/  HADD2.F32 R138, -RZ, R138.H0_H0 ;  /* 0x2000008aff8a7230 */ /* 0x000fe40000004100 */
[-C--:B------:R-:W-:Y:S01]  /*8270*/  FMUL.FTZ R65, R61, R139.reuse ;  /* 0x0000008b3d417220 */ /* 0x080fe20000410000 */
[----:B------:R-:W-:Y:S01]  /*8280*/  FMUL.FTZ R64, R60, R139 ;  /* 0x0000008b3c407220 */ /* 0x000fe20000410000 */
[-C--:B------:R-:W-:Y:S01]  /*8290*/  FFMA.FTZ R67, R62, R51.reuse, -R67 ;  /* 0x000000333e437223 */ /* 0x080fe20000010843 */
[----:B------:R-:W-:Y:S01]  /*82a0*/  FFMA.FTZ R68, R63, R51, R68 ;  /* 0x000000333f447223 */ /* 0x000fe20000010044 */
[-C--:B------:R-:W-:Y:S01]  /*82b0*/  FFMA.FTZ R51, R60, R138.reuse, -R65 ;  /* 0x0000008a3c337223 */ /* 0x080fe20000010841 */
[----:B------:R-:W-:Y:S01]  /*82c0*/  FFMA.FTZ R138, R61, R138, R64 ;  /* 0x0000008a3d8a7223 */ /* 0x000fe20000010040 */
[----:B------:R-:W-:Y:S02]  /*82d0*/  F2FP.F16.E4M3.UNPACK_B R61, R47.H1 ;  /* 0x0000002fff3d723e */ /* 0x000fe400030006ff */
[----:B------:R-:W-:-:S02]  /*82e0*/  F2FP.SATFINITE.E4M3.F32.PACK_AB_MERGE_C R73, R68, R67, RZ ;  /* 0x000000434449723e */ /* 0x000fc400048070ff */
[----:B------:R-:W-:Y:S01]  /*82f0*/  F2FP.F16.E4M3.UNPACK_B R68, R66.H1 ;  /* 0x00000042ff44723e */ /* 0x000fe200030006ff */
[--C-:B------:R-:W-:Y:S01]  /*8300*/  HADD2.F32 R63, -RZ, R61.reuse.H1_H1 ;  /* 0x3000003dff3f7230 */ /* 0x100fe20000004100 */
[----:B------:R-:W-:Y:S01]  /*8310*/  F2FP.F16.E4M3.UNPACK_B R60, R46.H1 ;  /* 0x0000002eff3c723e */ /* 0x000fe200030006ff */
[----:B------:R-:W-:Y:S01]  /*8320*/  HADD2.F32 R62, -RZ, R61.H0_H0 ;  /* 0x2000003dff3e7230 */ /* 0x000fe20000004100 */
[----:B------:R-:W-:Y:S01]  /*8330*/  F2FP.F16.E4M3.UNPACK_B R65, R50.H1 ;  /* 0x00000032ff41723e */ /* 0x000fe200030006ff */
[----:B------:R-:W-:Y:S01]  /*8340*/  HADD2.F32 R70, -RZ, R68.H1_H1 ;  /* 0x30000044ff467230 */ /* 0x000fe20000004100 */
[----:B------:R-:W-:Y:S01]  /*8350*/  F2FP.F16.E4M3.UNPACK_B R67, R66 ;  /* 0x00000042ff43723e */ /* 0x000fe200020006ff */
[----:B------:R-:W-:Y:S01]  /*8360*/  HADD2.F32 R61, -RZ, R60.H1_H1 ;  /* 0x3000003cff3d7230 */ /* 0x000fe20000004100 */
[----:B------:R-:W-:Y:S01]  /*8370*/  F2FP.F16.E4M3.UNPACK_B R64, R50 ;  /* 0x00000032ff40723e */ /* 0x000fe200020006ff */
[----:B------:R-:W-:Y:S02]  /*8380*/  HADD2.F32 R66, -RZ, R65.H1_H1 ;  /* 0x30000041ff427230 */ /* 0x000fe40000004100 */
[----:B------:R-:W-:Y:S01]  /*8390*/  FMUL.FTZ R71, R63, R70 ;  /* 0x000000463f477220 */ /* 0x000fe20000410000 */
[----:B------:R-:W-:-:S02]  /*83a0*/  HADD2.F32 R69, -RZ, R67.H1_H1 ;  /* 0x30000043ff457230 */ /* 0x000fc40000004100 */
        /* <DEDUP_REMOVED lines=18> */
[----:B------:R-:W-:Y:S02]  /*84d0*/  HADD2.F32 R46, -RZ, R46.H1_H1 ;  /* 0x3000002eff2e7230 */ /* 0x000fe40000004100 */
[----:B------:R-:W-:Y:S02]  /*84e0*/  HADD2.F32 R67, -RZ, R67.H0_H0 ;  /* 0x20000043ff437230 */ /* 0x000fe40000004100 */
[-C--:B------:R-:W-:Y:S01]  /*84f0*/  FMUL.FTZ R63, R60, R61.reuse ;  /* 0x0000003d3c3f7220 */ /* 0x080fe20000410000 */
[----:B------:R-:W-:Y:S02]  /*8500*/  HADD2.F32 R65, -RZ, R65.H0_H0 ;  /* 0x20000041ff417230 */ /* 0x000fe40000004100 */
[----:B------:R-:W-:Y:S01]  /*8510*/  FMUL.FTZ R61, R50, R61 ;  /* 0x0000003d323d7220 */ /* 0x000fe20000410000 */
[----:B------:R-:W-:Y:S02]  /*8520*/  HADD2.F32 R64, -RZ, R64.H0_H0 ;  /* 0x20000040ff407230 */ /* 0x000fe40000004100 */
[-C--:B------:R-:W-:Y:S01]  /*8530*/  FMUL.FTZ R62, R46, R67.reuse ;  /* 0x000000432e3e7220 */ /* 0x080fe20000410000 */
[C---:B------:R-:W-:Y:S01]  /*8540*/  FMUL.FTZ R67, R47.reuse, R67 ;  /* 0x000000432f437220 */ /* 0x040fe20000410000 */
[-C--:B------:R-:W-:Y:S01]  /*8550*/  FFMA.FTZ R63, R50, R65.reuse, -R63 ;  /* 0x00000041323f7223 */ /* 0x080fe2000001083f */
[----:B------:R-:W-:Y:S01]  /*8560*/  FFMA.FTZ R60, R60, R65, R61 ;  /* 0x000000413c3c7223 */ /* 0x000fe2000001003d */
[-C--:B------:R-:W-:Y:S01]  /*8570*/  FFMA.FTZ R62, R47, R64.reuse, -R62 ;  /* 0x000000402f3e7223 */ /* 0x080fe2000001083e */
[----:B------:R-:W-:-:S03]  /*8580*/  FFMA.FTZ R67, R46, R64, R67 ;  /* 0x000000402e437223 */ /* 0x000fc60000010043 */
[----:B------:R-:W-:Y:S02]  /*8590*/  F2FP.SATFINITE.E4M3.F32.PACK_AB_MERGE_C R47, R60, R63, R69 ;  /* 0x0000003f3c2f723e */ /* 0x000fe40004807045 */
[----:B------:R-:W-:-:S07]  /*85a0*/  F2FP.SATFINITE.E4M3.F32.PACK_AB_MERGE_C R46, R67, R62, R66 ;  /* 0x0000003e432e723e */ /* 0x000fce0004807042 */
.L_x_3523:
[----:B------:R-:W-:Y:S05]  /*85b0*/  BSYNC B2 ;  /* 0x0000000000027941 */ /* 0x000fea0003800000 */
.L_x_3522:
[----:B--2---:R0:W-:Y:S02]  /*85c0*/  STG.E.128 desc[UR54][R48.64+0x60], R44 ;  /* 0x0000602c30007986 */ /* 0x0041e4000c101d36 */
.L_x_3521:
[----:B------:R-:W-:Y:S05]  /*85d0*/  BSYNC B1 ;  /* 0x0000000000017941 */ /* 0x000fea0003800000 */
.L_x_3520:
        /* <DEDUP_REMOVED lines=14> */
[----:B------:R-:W-:Y:S01]  /*86c0*/  PRMT R57, R57, 0x654, R56 ;  /* 0x0000065439397816 */ /* 0x000fe20000000038 */
[----:B------:R-:W-:Y:S01]  /*86d0*/  IMAD.SHL.U32 R56, R61, 0x100, RZ ;  /* 0x000001003d387824 */ /* 0x000fe200078e00ff */
[----:B------:R-:W-:Y:S01]  /*86e0*/  SHF.R.U32.HI R59, RZ, 0x10, R59 ;  /* 0x00000010ff3b7819 */ /* 0x000fe2000001163b */
[----:B------:R-:W-:Y:S01]  /*86f0*/  IMAD.SHL.U32 R58, R58, 0x100, RZ ;  /* 0x000001003a3a7824 */ /* 0x000fe200078e00ff */
[----:B------:R-:W-:Y:S01]  /*8700*/  PRMT R51, R51, 0x654, R50 ;  /* 0x0000065433337816 */ /* 0x000fe20000000032 */
[----:B--2---:R-:W-:Y:S01]  /*8710*/  IMAD.MOV.U32 R50, RZ, RZ, R44 ;  /* 0x000000ffff327224 */ /* 0x004fe200078e002c */
[----:B------:R-:W-:Y:S01]  /*8720*/  F2FP.F16.E4M3.UNPACK_B R44, R45 ;  /* 0x0000002dff2c723e */ /* 0x000fe200020006ff */
[----:B------:R-:W-:Y:S01]  /*8730*/  IMAD.U32 R59, R59, 0x10000, RZ ;  /* 0x000100003b3b7824 */ /* 0x000fe200078e00ff */
[----:B------:R-:W-:Y:S01]  /*8740*/  LOP3.LUT R51, R51, 0xff00, R56, 0xf8, !PT ;  /* 0x0000ff0033337812 */ /* 0x000fe200078ef838 */
[----:B------:R-:W-:Y:S01]  /*8750*/  IMAD.U32 R56, R60, 0x10000, RZ ;  /* 0x000100003c387824 */ /* 0x000fe200078e00ff */
[----:B------:R-:W-:-:S02]  /*8760*/  LOP3.LUT R58, R57, 0xff00, R58, 0xf8, !PT ;  /* 0x0000ff00393a7812 */ /* 0x000fc400078ef83a */
        /* <DEDUP_REMOVED lines=89> */
.L_x_3527:
[----:B------:R-:W-:Y:S05]  /*8d00*/  BSYNC B2 ;  /* 0x0000000000027941 */ /* 0x000fea0003800000 */
.L_x_3526:
[----:B--2---:R0:W-:Y:S02]  /*8d10*/  STG.E.128 desc[UR54][R48.64+0x80], R44 ;  /* 0x0000802c30007986 */ /* 0x0041e4000c101d36 */
.L_x_3525:
[----:B------:R-:W-:Y:S05]  /*8d20*/  BSYNC B1 ;  /* 0x0000000000017941 */ /* 0x000fea0003800000 */
.L_x_3524:
[----:B------:R-:W-:-:S13]  /*8d30*/  ISETP.NE.AND P3, PT, R39, RZ, PT ;  /* 0x000000ff2700720c */ /* 0x000fda0003f65270 */
        /* <DEDUP_REMOVED lines=11> */
[----:B--2---:R-:W-:Y:S01]  /*8df0*/  IMAD.MOV.U32 R50, RZ, RZ, R44 ;  /* 0x000000ffff327224 */ /* 0x004fe200078e002c */
[----:B------:R-:W-:Y:S01]  /*8e00*/  SHF.R.U32.HI R56, RZ, 0x10, R55 ;  /* 0x00000010ff387819 */ /* 0x000fe20000011637 */
[----:B------:R-:W-:Y:S01]  /*8e10*/  IMAD.SHL.U32 R53, R53, 0x100, RZ ;  /* 0x0000010035357824 */ /* 0x000fe200078e00ff */
[----:B------:R-:W-:-:S02]  /*8e20*/  LOP3.LUT R54, R55, 0xff0000ff, RZ, 0xc0, !PT ;  /* 0xff0000ff37367812 */ /* 0x000fc400078ec0ff */
[----:B------:R-:W-:Y:S02]  /*8e30*/  SHF.L.U32 R51, R57, 0x8, RZ ;  /* 0x0000000839337819 */ /* 0x000fe400000006ff */
[----:B------:R-:W-:Y:S01]  /*8e40*/  LOP3.LUT R55, R54, 0xff00, R53, 0xf8, !PT ;  /* 0x0000ff0036377812 */ /* 0x000fe200078ef835 */
[----:B------:R-:W-:Y:S01]  /*8e50*/  IMAD.U32 R54, R56, 0x10000, RZ ;  /* 0x0001000038367824 */ /* 0x000fe200078e00ff */
        /* <DEDUP_REMOVED lines=92> */
.L_x_3529:
[----:B------:R-:W-:Y:S05]  /*9420*/  BSYNC B1 ;  /* 0x0000000000017941 */ /* 0x000fea0003800000 */
.L_x_3528:
[----:B--2---:R0:W-:Y:S01]  /*9430*/  STG.E.128 desc[UR54][R48.64+0xa0], R44 ;  /* 0x0000a02c30007986 */ /* 0x0041e2000c101d36 */
[----:B------:R-:W-:Y:S05]  /*9440*/  BRA `(.L_x_3507) ;  /* 0x0000006c00447947 */ /* 0x000fea0003800000 */
.L_x_3475:
        /* <DEDUP_REMOVED lines=21> */
[----:B------:R-:W-:Y:S06]  /*95a0*/  @P4 BRA `(.L_x_3531) ;  /* 0x00000000006c4947 */ /* 0x000fec0003800000 */
[----:B------:R-:W-:Y:S01]  /*95b0*/  ULDC.64 UR4, c[0x0][0x3e8] ;  /* 0x0000fa0000047ab9 */ /* 0x000fe20000000a00 */
[----:B------:R-:W-:Y:S02]  /*95c0*/  CS2R R54, SRZ ;  /* 0x0000000000367805 */ /* 0x000fe4000001ff00 */
[----:B------:R-:W-:Y:S02]  /*95d0*/  IADD3 R80, P2, P3, R110, UR4, R94 ;  /* 0x000000046e507c10 */ /* 0x000fe4000fb5e05e */
[----:B------:R-:W-:Y:S02]  /*95e0*/  CS2R R52, SRZ ;  /* 0x0000000000347805 */ /* 0x000fe4000001ff00 */
[----:B------:R-:W-:Y:S02]  /*95f0*/  CS2R R66, SRZ ;  /* 0x0000000000427805 */ /* 0x000fe4000001ff00 */
[----:B------:R-:W-:Y:S02]  /*9600*/  CS2R R64, SRZ ;  /* 0x0000000000407805 */ /* 0x000fe4000001ff00 */
[----:B------:R-:W-:Y:S01]  /*9610*/  IADD3.X R81, R20, UR5, R100, P2, P3 ;  /* 0x0000000514517c10 */ /* 0x000fe200097e6464 */
[----:B------:R-:W-:-:S02]  /*9620*/  ULDC.64 UR4, c[0x0][0x400] ;  /* 0x0001000000047ab9 */ /* 0x000fc40000000a00 */
[----:B------:R-:W-:-:S04]  /*9630*/  IADD3 R84, P2, P3, R104, UR4, R92 ;  /* 0x0000000468547c10 */ /* 0x000fc8000fb5e05c */
[----:B------:R-:W-:Y:S02]  /*9640*/  IADD3.X R85, R25, UR5, R43, P2, P3 ;  /* 0x0000000519557c10 */ /* 0x000fe400097e642b */
[----:B------:R-:W-:Y:S02]  /*9650*/  ISETP.GE.AND P2, PT, R18, R133, PT ;  /* 0x000000851200720c */ /* 0x000fe40003f46270 */
[----:B------:R-:W-:Y:S02]  /*9660*/  CS2R R50, SRZ ;  /* 0x0000000000327805 */ /* 0x000fe4000001ff00 */
[----:B------:R-:W-:Y:S02]  /*9670*/  CS2R R48, SRZ ;  /* 0x0000000000307805 */ /* 0x000fe4000001ff00 */
[----:B------:R-:W-:Y:S02]  /*9680*/  CS2R R62, SRZ ;  /* 0x00000000003e7805 */ /* 0x000fe4000001ff00 */
[----:B------:R-:W-:-:S05]  /*9690*/  CS2R R60, SRZ ;  /* 0x00000000003c7805 */ /* 0x000fca000001ff00 */
[----:B------:R0:W5:Y:S04]  /*96a0*/  @!P2 LDG.E.128 R52, desc[UR54][R80.64] ;  /* 0x000000365034a981 */ /* 0x000168000c1e1d00 */
[----:B------:R0:W5:Y:S01]  /*96b0*/  @!P2 LDG.E.128 R64, desc[UR54][R84.64] ;  /* 0x000000365440a981 */ /* 0x000162000c1e1d00 */
[----:B------:R-:W-:Y:S02]  /*96c0*/  ISETP.GE.AND P2, PT, R0, R133, PT ;  /* 0x000000850000720c */ /* 0x000fe40003f46270 */
[----:B------:R-:W-:Y:S02]  /*96d0*/  CS2R R46, SRZ ;  /* 0x00000000002e7805 */ /* 0x000fe4000001ff00 */
[----:B------:R-:W-:Y:S02]  /*96e0*/  CS2R R44, SRZ ;  /* 0x00000000002c7805 */ /* 0x000fe4000001ff00 */
[----:B------:R-:W-:-:S02]  /*96f0*/  CS2R R58, SRZ ;  /* 0x00000000003a7805 */ /* 0x000fc4000001ff00 */
[----:B------:R-:W-:-:S05]  /*9700*/  CS2R R56, SRZ ;  /* 0x0000000000387805 */ /* 0x000fca000001ff00 */
[----:B------:R0:W5:Y:S04]  /*9710*/  @!P2 LDG.E.128 R48, desc[UR54][R80.64+0x20] ;  /* 0x000020365030a981 */ /* 0x000168000c1e1d00 */
[----:B------:R0:W5:Y:S01]  /*9720*/  @!P2 LDG.E.128 R60, desc[UR54][R84.64+0x20] ;  /* 0x00002036543ca981 */ /* 0x000162000c1e1d00 */
[----:B------:R-:W-:-:S13]  /*9730*/  ISETP.GE.AND P2, PT, R6, R133, PT ;  /* 0x000000850600720c */ /* 0x000fda0003f46270 */
[----:B------:R0:W5:Y:S04]  /*9740*/  @!P2 LDG.E.128 R44, desc[UR54][R80.64+0x40] ;  /* 0x00004036502ca981 */ /* 0x000168000c1e1d00 */
[----:B------:R0:W5:Y:S02]  /*9750*/  @!P2 LDG.E.128 R56, desc[UR54][R84.64+0x40] ;  /* 0x000040365438a981 */ /* 0x000164000c1e1d00 */
.L_x_3531:
[----:B------:R-:W-:Y:S05]  /*9760*/  BSYNC B1 ;  /* 0x0000000000017941 */ /* 0x000fea0003800000 */
.L_x_3530:
[----:B------:R-:W-:Y:S01]  /*9770*/  VIADD R97, R220, 0x80 ;  /* 0x00000080dc617836 */ /* 0x000fe20000000000 */
[----:B------:R-:W-:Y:S01]  /*9780*/  BSSY B1, `(.L_x_3532) ;  /* 0x0000029000017945 */ /* 0x000fe20003800000 */
[----:B0-----:R-:W-:Y:S02]  /*9790*/  CS2R R80, SRZ ;  /* 0x0000000000507805 */ /* 0x001fe4000001ff00 */
[----:B------:R-:W-:Y:S02]  /*97a0*/  CS2R R86, SRZ ;  /* 0x0000000000567805 */ /* 0x000fe4000001ff00 */
[----:B------:R-:W-:Y:S02]  /*97b0*/  CS2R R84, SRZ ;  /* 0x0000000000547805 */ /* 0x000fe4000001ff00 */
[----:B------:R-:W-:Y:S02]  /*97c0*/  ISETP.GE.AND P3, PT, R97, R42, PT ;  /* 0x0000002a6100720c */ /* 0x000fe40003f66270 */
[----:B------:R-:W-:-:S02]  /*97d0*/  CS2R R90, SRZ ;  /* 0x00000000005a7805 */ /* 0x000fc4000001ff00 */
[----:B------:R-:W-:Y:S01]  /*97e0*/  CS2R R88, SRZ ;  /* 0x0000000000587805 */ /* 0x000fe2000001ff00 */
[----:B-----5:R-:W-:Y:S01]  /*97f0*/  IMAD.MOV.U32 R168, RZ, RZ, R46 ;  /* 0x000000ffffa87224 */ /* 0x020fe200078e002e */
[----:B------:R-:W-:-:S07]  /*9800*/  MOV R169, R44 ;  /* 0x0000002c00a97202 */ /* 0x000fce0000000f00 */
[----:B------:R-:W-:Y:S05]  /*9810*/  @P3 BRA `(.L_x_3533) ;  /* 0x00000000007c3947 */ /* 0x000fea0003800000 */
[----:B------:R-:W-:Y:S01]  /*9820*/  IADD3 R93, P2, P5, R110, R94, R11 ;  /* 0x0000005e6e5d7210 */ /* 0x000fe20007d5e00b */
[----:B------:R-:W-:Y:S01]  /*9830*/  ULDC.64 UR4, c[0x0][0x3e8] ;  /* 0x0000fa0000047ab9 */ /* 0x000fe20000000a00 */
[----:B------:R-:W-:Y:S02]  /*9840*/  CS2R R78, SRZ ;  /* 0x00000000004e7805 */ /* 0x000fe4000001ff00 */
[----:B------:R-:W-:Y:S02]  /*9850*/  CS2R R76, SRZ ;  /* 0x00000000004c7805 */ /* 0x000fe4000001ff00 */
[----:B------:R-:W-:Y:S02]  /*9860*/  IADD3.X R100, R20, R100, R10, P2, P5 ;  /* 0x0000006414647210 */ /* 0x000fe400017ea40a */
[----:B------:R-:W-:Y:S02]  /*9870*/  CS2R R90, SRZ ;  /* 0x00000000005a7805 */ /* 0x000fe4000001ff00 */
[----:B------:R-:W-:-:S02]  /*9880*/  IADD3 R94, P2, P5, R104, R92, R14 ;  /* 0x0000005c685e7210 */ /* 0x000fc40007d5e00e */
[----:B------:R-:W-:Y:S02]  /*9890*/  CS2R R88, SRZ ;  /* 0x0000000000587805 */ /* 0x000fe4000001ff00 */
        /* <DEDUP_REMOVED lines=23> */
.L_x_3533:
[----:B------:R-:W-:Y:S05]  /*9a10*/  BSYNC B1 ;  /* 0x0000000000017941 */ /* 0x000fea0003800000 */
.L_x_3532:
[----:B------:R-:W-:Y:S01]  /*9a20*/  UISETP.NE.AND UP0, UPT, UR53, 0x3, UPT ;  /* 0x000000033500788c */ /* 0x000fe2000bf05270 */
[----:B------:R-:W-:Y:S01]  /*9a30*/  IMAD.MOV.U32 R176, RZ, RZ, R50 ;  /* 0x000000ffffb07224 */ /* 0x000fe200078e0032 */
[----:B------:R-:W-:Y:S01]  /*9a40*/  MOV R174, R62 ;  /* 0x0000003e00ae7202 */ /* 0x000fe20000000f00 */
[----:B------:R-:W-:Y:S01]  /*9a50*/  IMAD.MOV.U32 R175, RZ, RZ, R48 ;  /* 0x000000ffffaf7224 */ /* 0x000fe200078e0030 */
[----:B-----5:R-:W-:Y:S01]  /*9a60*/  MOV R160, R72 ;  /* 0x0000004800a07202 */ /* 0x020fe20000000f00 */
        /* <DEDUP_REMOVED lines=21> */
.L_x_3534:
[----:B------:R-:W-:Y:S01]  /*9bc0*/  IMAD R43, R17, 0x8, R16 ;  /* 0x00000008112b7824 */ /* 0x000fe200078e0210 */
[----:B------:R-:W-:Y:S01]  /*9bd0*/  SHF.L.U32 R100, R221, 0x1f, RZ ;  /* 0x0000001fdd647819 */ /* 0x000fe200000006ff */
[----:B------:R-:W1:Y:S01]  /*9be0*/  LDC R156, c[0x0][0x2f4] ;  /* 0x0000bd00ff9c7b82 */ /* 0x000e620000000800 */
[----:B------:R-:W-:Y:S01]  /*9bf0*/  BSSY B1, `(.L_x_3535) ;  /* 0x0000004000017945 */ /* 0x000fe20003800000 */
[----:B------:R-:W-:Y:S01]  /*9c00*/  IMAD.MOV.U32 R137, RZ, RZ, R96 ;  /* 0x000000ffff897224 */ /* 0x000fe200078e0060 */
[----:B------:R-:W2:Y:S02]  /*9c10*/  SYNCS.PHASECHK.TRANS64.TRYWAIT P5, [R43+URZ+0x33490], R100 ;  /* 0x033490642b0075a7 */ /* 0x000ea400080a017f */
[----:B--2---:R-:W-:Y:S05]  /*9c20*/  @!P5 BRA `(.L_x_3536) ;  /* 0x000002540000d947 */ /* 0x004fea0003800000 */
.L_x_3808:
[----:B------:R-:W-:Y:S05]  /*9c30*/  BSYNC B1 ;  /* 0x0000000000017941 */ /* 0x000fea0003800000 */
.L_x_3535:
[----:B------:R-:W3:Y:S01]  /*9c40*/  LDC.64 R138, c[0x0][0x300] ;  /* 0x0000c000ff8a7b82 */ /* 0x000ee20000000a00 */
[----:B------:R-:W-:Y:S01]  /*9c50*/  BSSY B1, `(.L_x_3537) ;  /* 0x0000312000017945 */ /* 0x000fe20003800000 */
[----:B-1----:R-:W-:-:S03]  /*9c60*/  IMAD.IADD R162, R156, 0x1, -R121 ;  /* 0x000000019ca27824 */ /* 0x002fc600078e0a79 */
[----:B------:R-:W-:Y:S05]  /*9c70*/  @P4 BRA `(.L_x_3538) ;  /* 0x00000030003c4947 */ /* 0x000fea0003800000 */
[----:B------:R-:W-:Y:S01]  /*9c80*/  ISETP.NE.AND P4, PT, R34, RZ, PT ;  /* 0x000000ff2200720c */ /* 0x000fe20003f85270 */
[-C--:B---3--:R-:W-:Y:S01]  /*9c90*/  IMAD.WIDE.U32 R140, R220, R138.reuse, R136 ;  /* 0x0000008adc8c7225 */ /* 0x088fe200078e0088 */
[----:B0-----:R-:W-:Y:S01]  /*9ca0*/  SHF.R.S32.HI R92, RZ, 0x1f, R220 ;  /* 0x0000001fff5c7819 */ /* 0x001fe200000114dc */
[----:B------:R-:W-:Y:S04]  /*9cb0*/  BSSY B2, `(.L_x_3539) ;  /* 0x0000104000027945 */ /* 0x000fe80003800000 */
[----:B------:R-:W-:-:S04]  /*9cc0*/  IMAD R172, R92, R138, RZ ;  /* 0x0000008a5cac7224 */ /* 0x000fc800078e02ff */
[----:B------:R-:W-:-:S04]  /*9cd0*/  IMAD R172, R220, R139, R172 ;  /* 0x0000008bdcac7224 */ /* 0x000fc800078e02ac */
[----:B------:R-:W-:Y:S01]  /*9ce0*/  IMAD.IADD R172, R172, 0x1, R141 ;  /* 0x00000001acac7824 */ /* 0x000fe200078e028d */
[----:B------:R-:W-:Y:S06]  /*9cf0*/  @!P4 BRA `(.L_x_3540) ;  /* 0x0000000c00fcc947 */ /* 0x000fec0003800000 */
[----:B------:R-:W-:Y:S01]  /*9d00*/  SEL R92, R121, R162, !P0 ;  /* 0x000000a2795c7207 */ /* 0x000fe20004000000 */
[----:B------:R-:W-:Y:S01]  /*9d10*/  BSSY B3, `(.L_x_3541) ;  /* 0x00000f1000037945 */ /* 0x000fe20003800000 */
[----:B------:R-:W-:Y:S02]  /*9d20*/  ISETP.GE.AND P4, PT, R18, R133, PT ;  /* 0x000000851200720c */ /* 0x000fe40003f86270 */
[----:B------:R-:W-:-:S04]  /*9d30*/  SHF.R.S32.HI R93, RZ, 0x1f, R92 ;  /* 0x0000001fff5d7819 */ /* 0x000fc8000001145c */
[----:B------:R-:W-:-:S04]  /*9d40*/  LEA.HI R93, R93, R92, RZ, 0x5 ;  /* 0x0000005c5d5d7211 */ /* 0x000fc800078f28ff */
[----:B------:R-:W-:-:S04]  /*9d50*/  LEA.HI.SX32 R181, R93, R120, 0x1b ;  /* 0x000000785db57211 */ /* 0x000fc800078fdaff */
[----:B------:R-:W-:-:S04]  /*9d60*/  SHF.R.S32.HI R93, RZ, 0x1f, R181 ;  /* 0x0000001fff5d7819 */ /* 0x000fc800000114b5 */
[----:B------:R-:W-:Y:S01]  /*9d70*/  LEA.HI R93, R93, R181, RZ, 0x2 ;  /* 0x000000b55d5d7211 */ /* 0x000fe200078f10ff */
[----:B------:R-:W-:-:S03]  /*9d80*/  IMAD.SHL.U32 R181, R181, 0x10, RZ ;  /* 0x00000010b5b57824 */ /* 0x000fc600078e00ff */
[----:B------:R-:W-:Y:S02]  /*9d90*/  SHF.R.S32.HI R93, RZ, 0x2, R93 ;  /* 0x00000002ff5d7819 */ /* 0x000fe4000001145d */
[----:B------:R-:W-:-:S03]  /*9da0*/  LOP3.LUT R92, R227, 0x30, R181, 0xf8, !PT ;  /* 0x00000030e35c7812 */ /* 0x000fc600078ef8b5 */
[----:B------:R-:W-:Y:S01]  /*9db0*/  IMAD R93, R93, 0x2800, R229 ;  /* 0x000028005d5d7824 */ /* 0x000fe200078e02e5 */
[----:B------:R-:W-:-:S04]  /*9dc0*/  LOP3.LUT R92, R92, R228, RZ, 0x3c, !PT ;  /* 0x000000e45c5c7212 */ /* 0x000fc800078e3cff */
[----:B------:R-:W-:-:S05]  /*9dd0*/  IADD3 R92, R93, R92, RZ ;  /* 0x0000005c5d5c7210 */ /* 0x000fca0007ffe0ff */
[C---:B------:R-:W-:Y:S02]  /*9de0*/  IMAD R96, R17.reuse, 0x7800, R92 ;  /* 0x0000780011607824 */ /* 0x040fe400078e025c */
[----:B------:R-:W-:Y:S02]  /*9df0*/  IMAD R92, R17, 0x7800, R145 ;  /* 0x00007800115c7824 */ /* 0x000fe400078e0291 */
[C---:B------:R-:W-:Y:S02]  /*9e00*/  IMAD.IADD R96, R16.reuse, 0x1, R96 ;  /* 0x0000000110607824 */ /* 0x040fe400078e0260 */
[----:B------:R-:W-:-:S04]  /*9e10*/  IMAD.IADD R92, R16, 0x1, R92 ;  /* 0x00000001105c7824 */ /* 0x000fc800078e025c */
[----:B------:R-:W0:Y:S04]  /*9e20*/  LDS.128 R96, [R96+0x24200] ;  /* 0x0242000060607984 */ /* 0x000e280000000c00 */
[----:B------:R-:W1:Y:S01]  /*9e30*/  LDS.128 R92, [R92+0x24200] ;  /* 0x024200005c5c7984 */ /* 0x000e620000000c00 */
[----:B------:R-:W-:Y:S05]  /*9e40*/  @P4 BRA `(.L_x_3542) ;  /* 0x0000000c00744947 */ /* 0x000fea0003800000 */
[----:B------:R-:W-:Y:S02]  /*9e50*/  SHF.R.U32.HI R64, RZ, 0x8, R53 ;  /* 0x00000008ff407819 */ /* 0x000fe40000011635 */
[----:B------:R-:W-:Y:S02]  /*9e60*/  SHF.R.U32.HI R184, RZ, 0x8, R65 ;  /* 0x00000008ffb87819 */ /* 0x000fe40000011641 */
[----:B------:R-:W-:Y:S01]  /*9e70*/  LOP3.LUT R54, R53, 0xff, RZ, 0xc0, !PT ;  /* 0x000000ff35367812 */ /* 0x000fe200078ec0ff */
[----:B------:R-:W-:Y:S01]  /*9e80*/  IMAD.SHL.U32 R64, R64, 0x100, RZ ;  /* 0x0000010040407824 */ /* 0x000fe200078e00ff */
[----:B------:R-:W-:Y:S01]  /*9e90*/  SHF.R.U32.HI R185, RZ, 0x18, R53 ;  /* 0x00000018ffb97819 */ /* 0x000fe20000011635 */
[----:B------:R-:W-:Y:S01]  /*9ea0*/  IMAD.SHL.U32 R184, R184, 0x100, RZ ;  /* 0x00000100b8b87824 */ /* 0x000fe200078e00ff */
[----:B------:R-:W-:Y:S02]  /*9eb0*/  SHF.R.U32.HI R183, RZ, 0x10, R65 ;  /* 0x00000010ffb77819 */ /* 0x000fe40000011641 */
[----:B------:R-:W-:-:S02]  /*9ec0*/  LOP3.LUT R187, R65, 0xff, RZ, 0xc0, !PT ;  /* 0x000000ff41bb7812 */ /* 0x000fc400078ec0ff */
[----:B------:R-:W-:Y:S02]  /*9ed0*/  SHF.R.U32.HI R65, RZ, 0x18, R65 ;  /* 0x00000018ff417819 */ /* 0x000fe40000011641 */
[----:B------:R-:W-:Y:S02]  /*9ee0*/  SHF.R.U32.HI R52, RZ, 0x10, R53 ;  /* 0x00000010ff347819 */ /* 0x000fe40000011635 */
[--C-:B------:R-:W-:Y:S02]  /*9ef0*/  SHF.R.U32.HI R53, RZ, 0x10, R55.reuse ;  /* 0x00000010ff357819 */ /* 0x100fe40000011637 */
[--C-:B------:R-:W-:Y:S01]  /*9f00*/  SHF.R.U32.HI R182, RZ, 0x8, R55.reuse ;  /* 0x00000008ffb67819 */ /* 0x100fe20000011637 */
[----:B------:R-:W-:Y:S01]  /*9f10*/  IMAD.U32 R52, R52, 0x10000, RZ ;  /* 0x0001000034347824 */ /* 0x000fe200078e00ff */
[----:B------:R-:W-:Y:S01]  /*9f20*/  LOP3.LUT R66, R55, 0xff, RZ, 0xc0, !PT ;  /* 0x000000ff37427812 */ /* 0x000fe200078ec0ff */
[----:B------:R-:W-:Y:S01]  /*9f30*/  IMAD.U32 R53, R53, 0x10000, RZ ;  /* 0x0001000035357824 */ /* 0x000fe200078e00ff */
[----:B------:R-:W-:-:S02]  /*9f40*/  SHF.R.U32.HI R186, RZ, 0x18, R55 ;  /* 0x00000018ffba7819 */ /* 0x000fc40000011637 */
[----:B------:R-:W-:Y:S02]  /*9f50*/  PRMT R185, R185, 0x654, R54 ;  /* 0x00000654b9b97816 */ /* 0x000fe40000000036 */
[--C-:B------:R-:W-:Y:S02]  /*9f60*/  SHF.R.U32.HI R54, RZ, 0x10, R67.reuse ;  /* 0x00000010ff367819 */ /* 0x100fe40000011643 */
[----:B------:R-:W-:Y:S02]  /*9f70*/  SHF.R.U32.HI R55, RZ, 0x8, R67 ;  /* 0x00000008ff377819 */ /* 0x000fe40000011643 */
[----:B------:R-:W-:Y:S01]  /*9f80*/  LOP3.LUT R188, R67, 0xff, RZ, 0xc0, !PT ;  /* 0x000000ff43bc7812 */ /* 0x000fe200078ec0ff */
[----:B------:R-:W-:Y:S01]  /*9f90*/  IMAD.U32 R54, R54, 0x10000, RZ ;  /* 0x0001000036367824 */ /* 0x000fe200078e00ff */
[----:B------:R-:W-:Y:S01]  /*9fa0*/  PRMT R65, R65, 0x654, R187 ;  /* 0x0000065441417816 */ /* 0x000fe200000000bb */
[----:B------:R-:W-:Y:S01]  /*9fb0*/  IMAD.SHL.U32 R55, R55, 0x100, RZ ;  /* 0x0000010037377824 */ /* 0x000fe200078e00ff */
[----:B------:R-:W-:-:S02]  /*9fc0*/  SHF.R.U32.HI R67, RZ, 0x18, R67 ;  /* 0x00000018ff437819 */ /* 0x000fc40000011643 */
[----:B------:R-:W-:Y:S02]  /*9fd0*/  LOP3.LUT R64, R185, 0xff00, R64, 0xf8, !PT ;  /* 0x0000ff00b9407812 */ /* 0x000fe400078ef840 */
[----:B------:R-:W-:Y:S02]  /*9fe0*/  PRMT R186, R186, 0x654, R66 ;  /* 0x00000654baba7816 */ /* 0x000fe40000000042 */
[----:B------:R-:W-:Y:S02]  /*9ff0*/  LOP3.LUT R65, R65, 0xff00, R184, 0xf8, !PT ;  /* 0x0000ff0041417812 */ /* 0x000fe400078ef8b8 */
[----:B------:R-:W-:Y:S02]  /*a000*/  SHF.L.U32 R183, R183, 0x10, RZ ;  /* 0x00000010b7b77819 */ /* 0x000fe400000006ff */
[----:B------:R-:W-:Y:S01]  /*a010*/  PRMT R66, R67, 0x654, R188 ;  /* 0x0000065443427816 */ /* 0x000fe200000000bc */
[----:B------:R-:W-:Y:S01]  /*a020*/  IMAD.SHL.U32 R67, R182, 0x100, RZ ;  /* 0x00000100b6437824 */ /* 0x000fe200078e00ff */
[----:B------:R-:W-:-:S02]  /*a030*/  LOP3.LUT R182, R64, 0xff0000, R52, 0xf8, !PT ;  /* 0x00ff000040b67812 */ /* 0x000fc400078ef834 */
[----:B------:R-:W-:Y:S02]  /*a040*/  LOP3.LUT R52, R65, 0xff0000, R183, 0xf8, !PT ;  /* 0x00ff000041347812 */ /* 0x000fe400078ef8b7 */
[----:B0-----:R-:W-:Y:S02]  /*a050*/  F2FP.F16.E4M3.UNPACK_B R183, R97 ;  /* 0x00000061ffb7723e */ /* 0x001fe400020006ff */
[----:B------:R-:W-:Y:S02]  /*a060*/  F2FP.F16.E4M3.UNPACK_B R185, R52 ;  /* 0x00000034ffb9723e */ /* 0x000fe400020006ff */
[----:B-1----:R-:W-:Y:S01]  /*a070*/  F2FP.F16.E4M3.UNPACK_B R64, R93 ;  /* 0x0000005dff40723e */ /* 0x002fe200020006ff */
[----:B------:R-:W-:Y:S01]  /*a080*/  HADD2.F32 R65, -RZ, R183.H0_H0 ;  /* 0x200000b7ff417230 */ /* 0x000fe20000004100 */
[----:B------:R-:W-:Y:S01]  /*a090*/  LOP3.LUT R67, R186, 0xff00, R67, 0xf8, !PT ;  /* 0x0000ff00ba437812 */ /* 0x000fe200078ef843 */
[--C-:B------:R-:W-:Y:S01]  /*a0a0*/  HADD2.F32 R188, -RZ, R185.reuse.H0_H0 ;  /* 0x200000b9ffbc7230 */ /* 0x100fe20000004100 */
        /* <DEDUP_REMOVED lines=13> */
[----:B------:R-:W-:-:S04]  /*a180*/  LOP3.LUT R66, R66, 0xff00, R55, 0xf8, !PT ;  /* 0x0000ff0042427812 */ /* 0x000fc800078ef837 */
        /* <DEDUP_REMOVED lines=23> */
[----:B------:R-:W-:Y:S01]  /*a300*/  LOP3.LUT R53, R66, 0xff0000, R54, 0xf8, !PT ;  /* 0x00ff000042357812 */ /* 0x000fe200078ef836 */
[----:B------:R-:W-:Y:S01]  /*a310*/  IMAD.MOV.U32 R54, RZ, RZ, R99 ;  /* 0x000000ffff367224 */ /* 0x000fe200078e0063 */
[----:B------:R-:W-:Y:S02]  /*a320*/  F2FP.F16.E4M3.UNPACK_B R66, R95 ;  /* 0x0000005fff42723e */ /* 0x000fe400020006ff */
[----:B------:R-:W-:Y:S02]  /*a330*/  F2FP.F16.E4M3.UNPACK_B R99, R53 ;  /* 0x00000035ff63723e */ /* 0x000fe400020006ff */
[-C--:B------:R-:W-:Y:S01]  /*a340*/  F2FP.F16.E4M3.UNPACK_B R55, R54.reuse ;  /* 0x00000036ff37723e */ /* 0x080fe200020006ff */
[----:B------:R-:W-:Y:S01]  /*a350*/  HADD2.F32 R189, -RZ, R66.H0_H0 ;  /* 0x20000042ffbd7230 */ /* 0x000fe20000004100 */
        /* <DEDUP_REMOVED lines=15> */
[-C--:B------:R-:W-:Y:S01]  /*a450*/  FMUL.FTZ R66, R55, R99.reuse ;  /* 0x0000006337427220 */ /* 0x080fe20000410000 */
[----:B------:R-:W-:Y:S01]  /*a460*/  FFMA.FTZ R190, R189, R188, -R190 ;  /* 0x000000bcbdbe7223 */ /* 0x000fe200000108be */
[----:B------:R-:W-:Y:S01]  /*a470*/  HADD2.F32 R188, -RZ, R53.H0_H0 ;  /* 0x20000035ffbc7230 */ /* 0x000fe20000004100 */
[----:B------:R-:W-:Y:S01]  /*a480*/  F2FP.SATFINITE.E4M3.F32.PACK_AB_MERGE_C R183, R183, R184, R93 ;  /* 0x000000b8b7b7723e */ /* 0x000fe2000480705d */
[C---:B------:R-:W-:Y:S01]  /*a490*/  FFMA.FTZ R66, R67.reuse, R186, -R66 ;  /* 0x000000ba43427223 */ /* 0x040fe20000010842 */
[----:B------:R-:W-:Y:S01]  /*a4a0*/  FMUL.FTZ R67, R67, R99 ;  /* 0x0000006343437220 */ /* 0x000fe20000410000 */
[----:B------:R-:W-:Y:S01]  /*a4b0*/  HADD2.F32 R99, -RZ, R97.H0_H0 ;  /* 0x20000061ff637230 */ /* 0x000fe20000004100 */
[----:B------:R-:W-:Y:S01]  /*a4c0*/  F2FP.F16.E4M3.UNPACK_B R93, R96.H1 ;  /* 0x00000060ff5d723e */ /* 0x000fe200030006ff */
[----:B------:R-:W-:-:S02]  /*a4d0*/  HADD2.F32 R53, -RZ, R53.H1_H1 ;  /* 0x30000035ff357230 */ /* 0x000fc40000004100 */
[----:B------:R-:W-:Y:S01]  /*a4e0*/  FFMA.FTZ R55, R55, R186, R67 ;  /* 0x000000ba37377223 */ /* 0x000fe20000010043 */
[----:B------:R-:W-:Y:S01]  /*a4f0*/  F2FP.F16.E4M3.UNPACK_B R67, R95.H1 ;  /* 0x0000005fff43723e */ /* 0x000fe200030006ff */
[--C-:B------:R-:W-:Y:S01]  /*a500*/  HADD2.F32 R95, -RZ, R54.reuse.H0_H0 ;  /* 0x20000036ff5f7230 */ /* 0x100fe20000004100 */
[----:B------:R-:W-:Y:S01]  /*a510*/  F2FP.SATFINITE.E4M3.F32.PACK_AB_MERGE_C R52, R182, R52, RZ ;  /* 0x00000034b634723e */ /* 0x000fe200048070ff */
[----:B------:R-:W-:Y:S01]  /*a520*/  HADD2.F32 R54, -RZ, R54.H1_H1 ;  /* 0x30000036ff367230 */ /* 0x000fe20000004100 */
[----:B------:R-:W-:Y:S01]  /*a530*/  F2FP.F16.E4M3.UNPACK_B R96, R96 ;  /* 0x00000060ff60723e */ /* 0x000fe200020006ff */
[--C-:B------:R-:W-:Y:S02]  /*a540*/  HADD2.F32 R186, -RZ, R67.reuse.H0_H0 ;  /* 0x20000043ffba7230 */ /* 0x100fe40000004100 */
[----:B------:R-:W-:Y:S01]  /*a550*/  FMUL.FTZ R189, R95, R188 ;  /* 0x000000bc5fbd7220 */ /* 0x000fe20000410000 */
[----:B------:R-:W-:Y:S01]  /*a560*/  HADD2.F32 R67, -RZ, R67.H1_H1 ;  /* 0x30000043ff437230 */ /* 0x000fe20000004100 */
[----:B------:R-:W-:Y:S01]  /*a570*/  F2FP.SATFINITE.E4M3.F32.PACK_AB_MERGE_C R52, R64, R65, R52 ;  /* 0x000000414034723e */ /* 0x000fe20004807034 */
[----:B------:R-:W-:-:S02]  /*a580*/  HADD2.F32 R97, -RZ, R97.H1_H1 ;  /* 0x30000061ff617230 */ /* 0x000fc40000004100 */
[C---:B------:R-:W-:Y:S01]  /*a590*/  FFMA.FTZ R189, R186.reuse, R99, -R189 ;  /* 0x00000063babd7223 */ /* 0x040fe200000108bd */
[----:B------:R-:W-:-:S04]  /*a5a0*/  FMUL.FTZ R186, R186, R188 ;  /* 0x000000bcbaba7220 */ /* 0x000fc80000410000 */
[----:B------:R-:W-:Y:S01]  /*a5b0*/  FFMA.FTZ R186, R95, R99, R186 ;  /* 0x000000635fba7223 */ /* 0x000fe200000100ba */
[CC--:B------:R-:W-:Y:S01]  /*a5c0*/  FMUL.FTZ R95, R54.reuse, R53.reuse ;  /* 0x00000035365f7220 */ /* 0x0c0fe20000410000 */
[C---:B------:R-:W-:Y:S01]  /*a5d0*/  FMUL.FTZ R53, R67.reuse, R53 ;  /* 0x0000003543357220 */ /* 0x040fe20000410000 */
[----:B------:R-:W-:Y:S02]  /*a5e0*/  F2FP.F16.E4M3.UNPACK_B R99, R177.H1 ;  /* 0x000000b1ff63723e */ /* 0x000fe400030006ff */
        /* <DEDUP_REMOVED lines=52> */
[-C--:B------:R-:W-:Y:S01]  /*a930*/  F2FP.F16.E4M3.UNPACK_B R92, R179.reuse.H1 ;  /* 0x000000b3ff5c723e */ /* 0x080fe200030006ff */
        /* <DEDUP_REMOVED lines=11> */
[----:B------:R-:W-:Y:S01]  /*a9f0*/  FMUL.FTZ R189, R177, R189 ;  /* 0x000000bdb1bd7220 */ /* 0x000fe20000410000 */
        /* <DEDUP_REMOVED lines=34> */
.L_x_3542:
[----:B------:R-:W-:Y:S05]  /*ac20*/  BSYNC B3 ;  /* 0x0000000000037941 */ /* 0x000fea0003800000 */
.L_x_3541:
[----:B------:R-:W-:-:S13]  /*ac30*/  ISETP.GE.AND P4, PT, R181, R156, PT ;  /* 0x0000009cb500720c */ /* 0x000fda0003f86270 */
[--C-:B------:R-:W-:Y:S02]  /*ac40*/  @!P4 SHF.R.S32.HI R55, RZ, 0x1f, R181.reuse ;  /* 0x0000001fff37c819 */ /* 0x100fe400000114b5 */
[----:B------:R-:W-:-:S04]  /*ac50*/  @!P4 IADD3 R54, P5, P6, R118, R140, R181 ;  /* 0x0000008c7636c210 */ /* 0x000fc80007ebe0b5 */
[----:B------:R-:W-:Y:S02]  /*ac60*/  @!P4 IADD3.X R55, R4, R172, R55, P5, P6 ;  /* 0x000000ac0437c210 */ /* 0x000fe40002fec437 */
[----:B------:R-:W-:-:S04]  /*ac70*/  IADD3 R52, P5, P6, R118, R140, R26 ;  /* 0x0000008c76347210 */ /* 0x000fc80007ebe01a */
[----:B------:R-:W-:Y:S02]  /*ac80*/  IADD3.X R53, R4, R172, R30, P5, P6 ;  /* 0x000000ac04357210 */ /* 0x000fe40002fec41e */
[----:B------:R-:W-:-:S05]  /*ac90*/  IADD3 R52, P5, R52, R124, RZ ;  /* 0x0000007c34347210 */ /* 0x000fca0007fbe0ff */
[----:B------:R-:W-:Y:S01]  /*aca0*/  IMAD.X R53, R53, 0x1, R125, P5 ;  /* 0x0000000135357824 */ /* 0x000fe200028e067d */
[----:B------:R-:W-:-:S04]  /*acb0*/  @!P4 IADD3 R54, P5, R54, R124, RZ ;  /* 0x0000007c3636c210 */ /* 0x000fc80007fbe0ff */
[----:B------:R-:W-:Y:S01]  /*acc0*/  @!P4 IADD3.X R55, R55, R125, RZ, P5, !PT ;  /* 0x0000007d3737c210 */ /* 0x000fe20002ffe4ff */
[----:B-1----:R1:W-:Y:S04]  /*acd0*/  STG.E.128 desc[UR54][R52.64], R92 ;  /* 0x0000005c34007986 */ /* 0x0023e8000c101d36 */
[----:B0-----:R1:W-:Y:S04]  /*ace0*/  @!P4 STG.E.128 desc[UR54][R54.64], R96 ;  /* 0x000000603600c986 */ /* 0x0013e8000c101d36 */
.L_x_3540:
[----:B------:R-:W-:Y:S05]  /*acf0*/  BSYNC B2 ;  /* 0x0000000000027941 */ /* 0x000fea0003800000 */
.L_x_3539:
[----:B------:R-:W-:Y:S01]  /*ad00*/  ISETP.NE.AND P4, PT, R35, RZ, PT ;  /* 0x000000ff2300720c */ /* 0x000fe20003f85270 */
[----:B------:R-:W-:-:S12]  /*ad10*/  BSSY B2, `(.L_x_3543) ;  /* 0x0000103000027945 */ /* 0x000fd80003800000 */
[----:B------:R-:W-:Y:S05]  /*ad20*/  @!P4 BRA `(.L_x_3544) ;  /* 0x000000100004c947 */ /* 0x000fea0003800000 */
[----:B-1----:R-:W-:Y:S01]  /*ad30*/  SEL R52, R121, R162, !P1 ;  /* 0x000000a279347207 */ /* 0x002fe20004800000 */
        /* <DEDUP_REMOVED lines=11> */
[----:B------:R-:W-:-:S05]  /*adf0*/  LOP3.LUT R52, R52, R228, RZ, 0x3c, !PT ;  /* 0x000000e434347212 */ /* 0x000fca00078e3cff */
[----:B------:R-:W-:-:S04]  /*ae00*/  IMAD.IADD R52, R53, 0x1, R52 ;  /* 0x0000000135347824 */ /* 0x000fc800078e0234 */
[C---:B------:R-:W-:Y:S02]  /*ae10*/  IMAD R64, R17.reuse, 0x7800, R52 ;  /* 0x0000780011407824 */ /* 0x040fe400078e0234 */
[----:B------:R-:W-:Y:S02]  /*ae20*/  IMAD R52, R17, 0x7800, R144 ;  /* 0x0000780011347824 */ /* 0x000fe400078e0290 */
[C---:B------:R-:W-:Y:S02]  /*ae30*/  IMAD.IADD R64, R16.reuse, 0x1, R64 ;  /* 0x0000000110407824 */ /* 0x040fe400078e0240 */
[----:B------:R-:W-:-:S04]  /*ae40*/  IMAD.IADD R52, R16, 0x1, R52 ;  /* 0x0000000110347824 */ /* 0x000fc800078e0234 */
[----:B------:R-:W0:Y:S04]  /*ae50*/  LDS.128 R64, [R64+0x24200] ;  /* 0x0242000040407984 */ /* 0x000e280000000c00 */
[----:B------:R-:W1:Y:S01]  /*ae60*/  LDS.128 R52, [R52+0x24200] ;  /* 0x0242000034347984 */ /* 0x000e620000000c00 */
[----:B------:R-:W-:Y:S05]  /*ae70*/  @P4 BRA `(.L_x_3546) ;  /* 0x0000000c007c4947 */ /* 0x000fea0003800000 */
[--C-:B------:R-:W-:Y:S02]  /*ae80*/  SHF.R.U32.HI R60, RZ, 0x8, R49.reuse ;  /* 0x00000008ff3c7819 */ /* 0x100fe40000011631 */
[----:B------:R-:W-:Y:S02]  /*ae90*/  SHF.R.U32.HI R95, RZ, 0x18, R49 ;  /* 0x00000018ff5f7819 */ /* 0x000fe40000011631 */
[----:B------:R-:W-:Y:S01]  /*aea0*/  LOP3.LUT R50, R49, 0xff, RZ, 0xc0, !PT ;  /* 0x000000ff31327812 */ /* 0x000fe200078ec0ff */
[----:B------:R-:W-:Y:S01]  /*aeb0*/  IMAD.SHL.U32 R60, R60, 0x100, RZ ;  /* 0x000001003c3c7824 */ /* 0x000fe200078e00ff */
[----:B------:R-:W-:Y:S02]  /*aec0*/  SHF.R.U32.HI R62, RZ, 0x8, R51 ;  /* 0x00000008ff3e7819 */ /* 0x000fe40000011633 */
[--C-:B------:R-:W-:Y:S02]  /*aed0*/  SHF.R.U32.HI R97, RZ, 0x18, R61.reuse ;  /* 0x00000018ff617819 */ /* 0x100fe4000001163d */
[----:B------:R-:W-:Y:S01]  /*aee0*/  LOP3.LUT R98, R61, 0xff, RZ, 0xc0, !PT ;  /* 0x000000ff3d627812 */ /* 0x000fe200078ec0ff */
[----:B------:R-:W-:Y:S01]  /*aef0*/  IMAD.SHL.U32 R62, R62, 0x100, RZ ;  /* 0x000001003e3e7824 */ /* 0x000fe200078e00ff */
[----:B------:R-:W-:-:S02]  /*af00*/  SHF.R.U32.HI R96, RZ, 0x8, R61 ;  /* 0x00000008ff607819 */ /* 0x000fc4000001163d */
[----:B------:R-:W-:Y:S02]  /*af10*/  SHF.R.U32.HI R48, RZ, 0x10, R49 ;  /* 0x00000010ff307819 */ /* 0x000fe40000011631 */
[----:B------:R-:W-:Y:S02]  /*af20*/  SHF.R.U32.HI R94, RZ, 0x18, R51 ;  /* 0x00000018ff5e7819 */ /* 0x000fe40000011633 */
[----:B------:R-:W-:Y:S01]  /*af30*/  LOP3.LUT R93, R51, 0xff, RZ, 0xc0, !PT ;  /* 0x000000ff335d7812 */ /* 0x000fe200078ec0ff */
[----:B------:R-:W-:Y:S01]  /*af40*/  IMAD.U32 R48, R48, 0x10000, RZ ;  /* 0x0001000030307824 */ /* 0x000fe200078e00ff */
[----:B------:R-:W-:Y:S02]  /*af50*/  SHF.R.U32.HI R99, RZ, 0x10, R61 ;  /* 0x00000010ff637819 */ /* 0x000fe4000001163d */
[----:B------:R-:W-:Y:S02]  /*af60*/  PRMT R95, R95, 0x654, R50 ;  /* 0x000006545f5f7816 */ /* 0x000fe40000000032 */
[----:B------:R-:W-:Y:S01]  /*af70*/  SHF.R.U32.HI R49, RZ, 0x10, R51 ;  /* 0x00000010ff317819 */ /* 0x000fe20000011633 */
[----:B------:R-:W-:Y:S01]  /*af80*/  IMAD.U32 R99, R99, 0x10000, RZ ;  /* 0x0001000063637824 */ /* 0x000fe200078e00ff */
[----:B------:R-:W-:-:S02]  /*af90*/  PRMT R97, R97, 0x654, R98 ;  /* 0x0000065461617816 */ /* 0x000fc40000000062 */
[----:B------:R-:W-:Y:S01]  /*afa0*/  SHF.L.U32 R96, R96, 0x8, RZ ;  /* 0x0000000860607819 */ /* 0x000fe200000006ff */
[----:B------:R-:W-:Y:S01]  /*afb0*/  IMAD.U32 R49, R49, 0x10000, RZ ;  /* 0x0001000031317824 */ /* 0x000fe200078e00ff */
[--C-:B------:R-:W-:Y:S02]  /*afc0*/  SHF.R.U32.HI R61, RZ, 0x18, R63.reuse ;  /* 0x00000018ff3d7819 */ /* 0x100fe4000001163f */
[----:B------:R-:W-:Y:S02]  /*afd0*/  LOP3.LUT R177, R63, 0xff, RZ, 0xc0, !PT ;  /* 0x000000ff3fb17812 */ /* 0x000fe400078ec0ff */
[--C-:B------:R-:W-:Y:S02]  /*afe0*/  SHF.R.U32.HI R50, RZ, 0x8, R63.reuse ;  /* 0x00000008ff327819 */ /* 0x100fe4000001163f */
[----:B------:R-:W-:Y:S02]  /*aff0*/  SHF.R.U32.HI R51, RZ, 0x10, R63 ;  /* 0x00000010ff337819 */ /* 0x000fe4000001163f */
[----:B------:R-:W-:Y:S01]  /*b000*/  PRMT R63, R94, 0x654, R93 ;  /* 0x000006545e3f7816 */ /* 0x000fe2000000005d */
[----:B------:R-:W-:Y:S01]  /*b010*/  IMAD.SHL.U32 R50, R50, 0x100, RZ ;  /* 0x0000010032327824 */ /* 0x000fe200078e00ff */
[----:B------:R-:W-:-:S02]  /*b020*/  LOP3.LUT R95, R95, 0xff00, R60, 0xf8, !PT ;  /* 0x0000ff005f5f7812 */ /* 0x000fc400078ef83c */
[----:B------:R-:W-:Y:S02]  /*b030*/  LOP3.LUT R96, R97, 0xff00, R96, 0xf8, !PT ;  /* 0x0000ff0061607812 */ /* 0x000fe400078ef860 */
[----:B------:R-:W-:Y:S01]  /*b040*/  LOP3.LUT R63, R63, 0xff00, R62, 0xf8, !PT ;  /* 0x0000ff003f3f7812 */ /* 0x000fe200078ef83e */
[----:B0-----:R-:W-:Y:S01]  /*b050*/  IMAD.MOV.U32 R62, RZ, RZ, R65 ;  /* 0x000000ffff3e7224 */ /* 0x001fe200078e0041 */
[----:B------:R-:W-:Y:S01]  /*b060*/  LOP3.LUT R95, R95, 0xff0000, R48, 0xf8, !PT ;  /* 0x00ff00005f5f7812 */ /* 0x000fe200078ef830 */
[----:B-1----:R-:W-:Y:S01]  /*b070*/  IMAD.MOV.U32 R65, RZ, RZ, R53 ;  /* 0x000000ffff417224 */ /* 0x002fe200078e0035 */
[----:B------:R-:W-:Y:S02]  /*b080*/  LOP3.LUT R48, R96, 0xff0000, R99, 0xf8, !PT ;  /* 0x00ff000060307812 */ /* 0x000fe400078ef863 */
[----:B------:R-:W-:Y:S02]  /*b090*/  F2FP.F16.E4M3.UNPACK_B R93, R62 ;  /* 0x0000003eff5d723e */ /* 0x000fe400020006ff */
[----:B------:R-:W-:-:S02]  /*b0a0*/  F2FP.F16.E4M3.UNPACK_B R96, R48 ;  /* 0x00000030ff60723e */ /* 0x000fc400020006ff */
[----:B------:R-:W-:Y:S01]  /*b0b0*/  F2FP.F16.E4M3.UNPACK_B R53, R65 ;  /* 0x00000041ff35723e */ /* 0x000fe200020006ff */
[----:B------:R-:W-:Y:S01]  /*b0c0*/  HADD2.F32 R60, -RZ, R93.H0_H0 ;  /* 0x2000005dff3c7230 */ /* 0x000fe20000004100 */
[----:B------:R-:W-:Y:S01]  /*b0d0*/  F2FP.F16.E4M3.UNPACK_B R97, R95 ;  /* 0x0000005fff61723e */ /* 0x000fe200020006ff */
[--C-:B------:R-:W-:Y:S01]  /*b0e0*/  HADD2.F32 R99, -RZ, R96.reuse.H0_H0 ;  /* 0x20000060ff637230 */ /* 0x100fe20000004100 */
[----:B------:R-:W-:Y:S01]  /*b0f0*/  PRMT R61, R61, 0x654, R177 ;  /* 0x000006543d3d7816 */ /* 0x000fe200000000b1 */
[----:B------:R-:W-:Y:S01]  /*b100*/  HADD2.F32 R94, -RZ, R53.H0_H0 ;  /* 0x20000035ff5e7230 */ /* 0x000fe20000004100 */
[----:B------:R-:W-:Y:S01]  /*b110*/  F2FP.F16.E4M3.UNPACK_B R65, R65.H1 ;  /* 0x00000041ff41723e */ /* 0x000fe200030006ff */
        /* <DEDUP_REMOVED lines=9> */
[----:B------:R-:W-:Y:S02]  /*b1b0*/  F2FP.F16.E4M3.UNPACK_B R95, R95.H1 ;  /* 0x0000005fff5f723e */ /* 0x000fe400030006ff */
[----:B------:R-:W-:Y:S01]  /*b1c0*/  LOP3.LUT R61, R61, 0xff00, R50, 0xf8, !PT ;  /* 0x0000ff003d3d7812 */ /* 0x000fe200078ef832 */
[----:B------:R-:W-:-:S02]  /*b1d0*/  IMAD.MOV.U32 R50, RZ, RZ, R67 ;  /* 0x000000ffff327224 */ /* 0x000fc400078e0043 */
[CC--:B------:R-:W-:Y:S01]  /*b1e0*/  FMUL.FTZ R93, R98.reuse, R96.reuse ;  /* 0x00000060625d7220 */ /* 0x0c0fe20000410000 */
[----:B------:R-:W-:Y:S01]  /*b1f0*/  FMUL.FTZ R96, R53, R96 ;  /* 0x0000006035607220 */ /* 0x000fe20000410000 */
[----:B------:R-:W-:Y:S01]  /*b200*/  SHF.L.U32 R51, R51, 0x10, RZ ;  /* 0x0000001033337819 */ /* 0x000fe200000006ff */
[----:B------:R-:W-:Y:S02]  /*b210*/  IMAD.MOV.U32 R67, RZ, RZ, R55 ;  /* 0x000000ffff437224 */ /* 0x000fe400078e0037 */
[-C--:B------:R-:W-:Y:S01]  /*b220*/  FFMA.FTZ R93, R53, R97.reuse, -R93 ;  /* 0x00000061355d7223 */ /* 0x080fe2000001085d */
[----:B------:R-:W-:Y:S01]  /*b230*/  FFMA.FTZ R53, R98, R97, R96 ;  /* 0x0000006162357223 */ /* 0x000fe20000010060 */
[----:B------:R-:W-:Y:S01]  /*b240*/  F2FP.F16.E4M3.UNPACK_B R96, R62.H1 ;  /* 0x0000003eff60723e */ /* 0x000fe200030006ff */
[----:B------:R-:W-:Y:S01]  /*b250*/  HADD2.F32 R62, -RZ, R65.H0_H0 ;  /* 0x20000041ff3e7230 */ /* 0x000fe20000004100 */
[----:B------:R-:W-:Y:S01]  /*b260*/  F2FP.F16.E4M3.UNPACK_B R97, R48.H1 ;  /* 0x00000030ff61723e */ /* 0x000fe200030006ff */
[----:B------:R-:W-:Y:S01]  /*b270*/  HADD2.F32 R98, -RZ, R95.H0_H0 ;  /* 0x2000005fff627230 */ /* 0x000fe20000004100 */
[----:B------:R-:W-:Y:S01]  /*b280*/  LOP3.LUT R63, R63, 0xff0000, R49, 0xf8, !PT ;  /* 0x00ff00003f3f7812 */ /* 0x000fe200078ef831 */
[--C-:B------:R-:W-:Y:S01]  /*b290*/  HADD2.F32 R48, -RZ, R96.reuse.H0_H0 ;  /* 0x20000060ff307230 */ /* 0x100fe20000004100 */
[----:B------:R-:W-:Y:S01]  /*b2a0*/  LOP3.LUT R49, R61, 0xff0000, R51, 0xf8, !PT ;  /* 0x00ff00003d317812 */ /* 0x000fe200078ef833 */
[--C-:B------:R-:W-:Y:S01]  /*b2b0*/  HADD2.F32 R99, -RZ, R97.reuse.H0_H0 ;  /* 0x20000061ff637230 */ /* 0x100fe20000004100 */
[----:B------:R-:W-:Y:S01]  /*b2c0*/  F2FP.F16.E4M3.UNPACK_B R51, R50 ;  /* 0x00000032ff33723e */ /* 0x000fe200020006ff */
[----:B------:R-:W-:Y:S01]  /*b2d0*/  HADD2.F32 R96, -RZ, R96.H1_H1 ;  /* 0x30000060ff607230 */ /* 0x000fe20000004100 */
[----:B------:R-:W-:Y:S01]  /*b2e0*/  F2FP.F16.E4M3.UNPACK_B R55, R67 ;  /* 0x00000043ff37723e */ /* 0x000fe200020006ff */
[----:B------:R-:W-:-:S02]  /*b2f0*/  HADD2.F32 R97, -RZ, R97.H1_H1 ;  /* 0x30000061ff617230 */ /* 0x000fc40000004100 */
[-C--:B------:R-:W-:Y:S01]  /*b300*/  FMUL.FTZ R177, R48, R99.reuse ;  /* 0x0000006330b17220 */ /* 0x080fe20000410000 */
[C---:B------:R-:W-:Y:S01]  /*b310*/  FMUL.FTZ R99, R62.reuse, R99 ;  /* 0x000000633e637220 */ /* 0x040fe20000410000 */
[----:B------:R-:W-:Y:S02]  /*b320*/  F2FP.F16.E4M3.UNPACK_B R50, R50.H1 ;  /* 0x00000032ff32723e */ /* 0x000fe400030006ff */
[-C--:B------:R-:W-:Y:S01]  /*b330*/  FFMA.FTZ R62, R62, R98.reuse, -R177 ;  /* 0x000000623e3e7223 */ /* 0x080fe200000108b1 */
[----:B------:R-:W-:Y:S01]  /*b340*/  FFMA.FTZ R48, R48, R98, R99 ;  /* 0x0000006230307223 */ /* 0x000fe20000010063 */
[----:B------:R-:W-:Y:S02]  /*b350*/  HADD2.F32 R98, -RZ, R65.H1_H1 ;  /* 0x30000041ff627230 */ /* 0x000fe40000004100 */
[----:B------:R-:W-:Y:S02]  /*b360*/  HADD2.F32 R65, -RZ, R95.H1_H1 ;  /* 0x3000005fff417230 */ /* 0x000fe40000004100 */
[----:B------:R-:W-:Y:S01]  /*b370*/  FMUL.FTZ R95, R96, R97 ;  /* 0x00000061605f7220 */ /* 0x000fe20000410000 */
[----:B------:R-:W-:-:S02]  /*b380*/  HADD2.F32 R177, -RZ, R55.H0_H0 ;  /* 0x20000037ffb17230 */ /* 0x000fc40000004100 */
[C---:B------:R-:W-:Y:S01]  /*b390*/  FMUL.FTZ R97, R98.reuse, R97 ;  /* 0x0000006162617220 */ /* 0x040fe20000410000 */
[-C--:B------:R-:W-:Y:S01]  /*b3a0*/  FFMA.FTZ R95, R98, R65.reuse, -R95 ;  /* 0x00000041625f7223 */ /* 0x080fe2000001085f */
[--C-:B------:R-:W-:Y:S02]  /*b3b0*/  HADD2.F32 R98, -RZ, R51.reuse.H0_H0 ;  /* 0x20000033ff627230 */ /* 0x100fe40000004100 */
[----:B------:R-:W-:Y:S01]  /*b3c0*/  FFMA.FTZ R65, R96, R65, R97 ;  /* 0x0000004160417223 */ /* 0x000fe20000010061 */
[----:B------:R-:W-:Y:S01]  /*b3d0*/  F2FP.F16.E4M3.UNPACK_B R96, R49 ;  /* 0x00000031ff60723e */ /* 0x000fe200020006ff */
[----:B------:R-:W-:Y:S01]  /*b3e0*/  HADD2.F32 R51, -RZ, R51.H1_H1 ;  /* 0x30000033ff337230 */ /* 0x000fe20000004100 */
[----:B------:R-:W-:Y:S02]  /*b3f0*/  F2FP.F16.E4M3.UNPACK_B R97, R63 ;  /* 0x0000003fff61723e */ /* 0x000fe400020006ff */
[----:B------:R-:W-:Y:S01]  /*b400*/  F2FP.F16.E4M3.UNPACK_B R49, R49.H1 ;  /* 0x00000031ff31723e */ /* 0x000fe200030006ff */
[--C-:B------:R-:W-:Y:S01]  /*b410*/  HADD2.F32 R61, -RZ, R96.reuse.H0_H0 ;  /* 0x20000060ff3d7230 */ /* 0x100fe20000004100 */
[----:B------:R-:W-:Y:S01]  /*b420*/  F2FP.F16.E4M3.UNPACK_B R63, R63.H1 ;  /* 0x0000003fff3f723e */ /* 0x000fe200030006ff */
[----:B------:R-:W-:Y:S01]  /*b430*/  HADD2.F32 R99, -RZ, R97.H0_H0 ;  /* 0x20000061ff637230 */ /* 0x000fe20000004100 */
[----:B------:R-:W-:Y:S01]  /*b440*/  F2FP.SATFINITE.E4M3.F32.PACK_AB_MERGE_C R62, R95, R62, RZ ;  /* 0x0000003e5f3e723e */ /* 0x000fe200048070ff */
[----:B------:R-:W-:-:S02]  /*b450*/  HADD2.F32 R96, -RZ, R96.H1_H1 ;  /* 0x30000060ff607230 */ /* 0x000fc40000004100 */
[CC--:B------:R-:W-:Y:S01]  /*b460*/  FMUL.FTZ R178, R98.reuse, R61.reuse ;  /* 0x0000003d62b27220 */ /* 0x0c0fe20000410000 */
[----:B------:R-:W-:Y:S01]  /*b470*/  FMUL.FTZ R61, R177, R61 ;  /* 0x0000003db13d7220 */ /* 0x000fe20000410000 */
[----:B------:R-:W-:Y:S01]  /*b480*/  HADD2.F32 R97, -RZ, R97.H1_H1 ;  /* 0x30000061ff617230 */ /* 0x000fe20000004100 */
[----:B------:R-:W-:Y:S01]  /*b490*/  F2FP.SATFINITE.E4M3.F32.PACK_AB_MERGE_C R93, R93, R94, R62 ;  /* 0x0000005e5d5d723e */ /* 0x000fe2000480703e */
[-C--:B------:R-:W-:Y:S01]  /*b4a0*/  FFMA.FTZ R178, R177, R99.reuse, -R178 ;  /* 0x00000063b1b27223 */ /* 0x080fe200000108b2 */
[----:B------:R-:W-:Y:S01]  /*b4b0*/  FFMA.FTZ R98, R98, R99, R61 ;  /* 0x0000006362627223 */ /* 0x000fe2000001003d */
[----:B------:R-:W-:Y:S02]  /*b4c0*/  HADD2.F32 R61, -RZ, R55.H1_H1 ;  /* 0x30000037ff3d7230 */ /* 0x000fe40000004100 */
[----:B------:R-:W-:Y:S01]  /*b4d0*/  FMUL.FTZ R55, R51, R96 ;  /* 0x0000006033377220 */ /* 0x000fe20000410000 */
[--C-:B------:R-:W-:Y:S01]  /*b4e0*/  HADD2.F32 R99, -RZ, R49.reuse.H0_H0 ;  /* 0x20000031ff637230 */ /* 0x100fe20000004100 */
[----:B------:R-:W-:Y:S01]  /*b4f0*/  F2FP.F16.E4M3.UNPACK_B R62, R64.H1 ;  /* 0x00000040ff3e723e */ /* 0x000fe200030006ff */
[----:B------:R-:W-:-:S02]  /*b500*/  HADD2.F32 R49, -RZ, R49.H1_H1 ;  /* 0x30000031ff317230 */ /* 0x000fc40000004100 */
[CC--:B------:R-:W-:Y:S01]  /*b510*/  FFMA.FTZ R55, R61.reuse, R97.reuse, -R55 ;  /* 0x000000613d377223 */ /* 0x0c0fe20000010837 */
[----:B------:R-:W-:Y:S01]  /*b520*/  FMUL.FTZ R61, R61, R96 ;  /* 0x000000603d3d7220 */ /* 0x000fe20000410000 */
[--C-:B------:R-:W-:Y:S01]  /*b530*/  HADD2.F32 R96, -RZ, R63.reuse.H0_H0 ;  /* 0x2000003fff607230 */ /* 0x100fe20000004100 */
[----:B------:R-:W-:Y:S01]  /*b540*/  F2FP.SATFINITE.E4M3.F32.PACK_AB_MERGE_C R48, R65, R48, RZ ;  /* 0x000000304130723e */ /* 0x000fe200048070ff */
[----:B------:R-:W-:Y:S02]  /*b550*/  HADD2.F32 R63, -RZ, R63.H1_H1 ;  /* 0x3000003fff3f7230 */ /* 0x000fe40000004100 */
[----:B------:R-:W-:Y:S01]  /*b560*/  FFMA.FTZ R51, R51, R97, R61 ;  /* 0x0000006133337223 */ /* 0x000fe2000001003d */
[----:B------:R-:W-:Y:S01]  /*b570*/  F2FP.F16.E4M3.UNPACK_B R61, R67.H1 ;  /* 0x00000043ff3d723e */ /* 0x000fe200030006ff */
[--C-:B------:R-:W-:Y:S01]  /*b580*/  HADD2.F32 R67, -RZ, R50.reuse.H0_H0 ;  /* 0x20000032ff437230 */ /* 0x100fe20000004100 */
[----:B------:R-:W-:Y:S01]  /*b590*/  F2FP.F16.E4M3.UNPACK_B R65, R175.H1 ;  /* 0x000000afff41723e */ /* 0x000fe200030006ff */
[----:B------:R-:W-:Y:S01]  /*b5a0*/  HADD2.F32 R50, -RZ, R50.H1_H1 ;  /* 0x30000032ff327230 */ /* 0x000fe20000004100 */
[----:B------:R-:W-:Y:S01]  /*b5b0*/  F2FP.F16.E4M3.UNPACK_B R64, R64 ;  /* 0x00000040ff40723e */ /* 0x000fe200020006ff */
[----:B------:R-:W-:-:S02]  /*b5c0*/  HADD2.F32 R97, -RZ, R61.H0_H0 ;  /* 0x2000003dff617230 */ /* 0x000fc40000004100 */
[----:B------:R-:W-:Y:S01]  /*b5d0*/  FMUL.FTZ R177, R67, R99 ;  /* 0x0000006343b17220 */ /* 0x000fe20000410000 */
[----:B------:R-:W-:Y:S01]  /*b5e0*/  HADD2.F32 R61, -RZ, R61.H1_H1 ;  /* 0x3000003dff3d7230 */ /* 0x000fe20000004100 */
[----:B------:R-:W-:Y:S01]  /*b5f0*/  F2FP.F16.E4M3.UNPACK_B R175, R175 ;  /* 0x000000afffaf723e */ /* 0x000fe200020006ff */
        /* <DEDUP_REMOVED lines=9> */
[----:B------:R-:W-:Y:S01]  /*b690*/  IMAD.MOV.U32 R49, RZ, RZ, R52 ;  /* 0x000000ffff317224 */ /* 0x000fe200078e0034 */
[-C--:B------:R-:W-:Y:S01]  /*b6a0*/  F2FP.F16.E4M3.UNPACK_B R52, R173.reuse.H1 ;  /* 0x000000adff34723e */ /* 0x080fe200030006ff */
[--C-:B------:R-:W-:Y:S01]  /*b6b0*/  HADD2.F32 R63, -RZ, R62.reuse.H0_H0 ;  /* 0x2000003eff3f7230 */ /* 0x100fe20000004100 */
[----:B------:R-:W-:Y:S01]  /*b6c0*/  F2FP.F16.E4M3.UNPACK_B R173, R173 ;  /* 0x000000adffad723e */ /* 0x000fe200020006ff */
[----:B------:R-:W-:Y:S01]  /*b6d0*/  HADD2.F32 R62, -RZ, R62.H1_H1 ;  /* 0x3000003eff3e7230 */ /* 0x000fe20000004100 */
[-C--:B------:R-:W-:Y:S01]  /*b6e0*/  F2FP.F16.E4M3.UNPACK_B R61, R49.reuse.H1 ;  /* 0x00000031ff3d723e */ /* 0x080fe200030006ff */
[--C-:B------:R-:W-:Y:S01]  /*b6f0*/  HADD2.F32 R99, -RZ, R52.reuse.H0_H0 ;  /* 0x20000034ff637230 */ /* 0x100fe20000004100 */
[----:B------:R-:W-:Y:S01]  /*b700*/  F2FP.F16.E4M3.UNPACK_B R49, R49 ;  /* 0x00000031ff31723e */ /* 0x000fe200020006ff */
[----:B------:R-:W-:Y:S01]  /*b710*/  HADD2.F32 R52, -RZ, R52.H1_H1 ;  /* 0x30000034ff347230 */ /* 0x000fe20000004100 */
[----:B------:R-:W-:Y:S01]  /*b720*/  F2FP.SATFINITE.E4M3.F32.PACK_AB_MERGE_C R67, R67, R177, RZ ;  /* 0x000000b14343723e */ /* 0x000fe200048070ff */
[----:B------:R-:W-:-:S02]  /*b730*/  HADD2.F32 R94, -RZ, R61.H0_H0 ;  /* 0x2000003dff5e7230 */ /* 0x000fc40000004100 */
[----:B------:R-:W-:Y:S01]  /*b740*/  FMUL.FTZ R96, R63, R99 ;  /* 0x000000633f607220 */ /* 0x000fe20000410000 */
[----:B------:R-:W-:Y:S01]  /*b750*/  HADD2.F32 R61, -RZ, R61.H1_H1 ;  /* 0x3000003dff3d7230 */ /* 0x000fe20000004100 */
[----:B------:R-:W-:Y:S01]  /*b760*/  F2FP.SATFINITE.E4M3.F32.PACK_AB_MERGE_C R50, R50, R97, RZ ;  /* 0x000000613232723e */ /* 0x000fe200048070ff */
[C---:B------:R-:W-:Y:S01]  /*b770*/  FMUL.FTZ R99, R94.reuse, R99 ;  /* 0x000000635e637220 */ /* 0x040fe20000410000 */
[-C--:B------:R-:W-:Y:S01]  /*b780*/  FFMA.FTZ R96, R94, R95.reuse, -R96 ;  /* 0x0000005f5e607223 */ /* 0x080fe20000010860 */
[----:B------:R-:W-:Y:S02]  /*b790*/  F2FP.SATFINITE.E4M3.F32.PACK_AB_MERGE_C R55, R55, R178, R67 ;  /* 0x000000b23737723e */ /* 0x000fe40004807043 */
        /* <DEDUP_REMOVED lines=19> */
[CC--:B------:R-:W-:Y:S01]  /*b8d0*/  FMUL.FTZ R62, R64.reuse, R173.reuse ;  /* 0x000000ad403e7220 */ /* 0x0c0fe20000410000 */
[----:B------:R-:W-:Y:S01]  /*b8e0*/  F2FP.F16.E4M3.UNPACK_B R63, R66.H1 ;  /* 0x00000042ff3f723e */ /* 0x000fe200030006ff */
[C---:B------:R-:W-:Y:S01]  /*b8f0*/  FMUL.FTZ R173, R49.reuse, R173 ;  /* 0x000000ad31ad7220 */ /* 0x040fe20000410000 */
[----:B------:R-:W-:Y:S01]  /*b900*/  F2FP.F16.E4M3.UNPACK_B R65, R176.H1 ;  /* 0x000000b0ff41723e */ /* 0x000fe200030006ff */
[-C--:B------:R-:W-:Y:S01]  /*b910*/  FFMA.FTZ R62, R49, R175.reuse, -R62 ;  /* 0x000000af313e7223 */ /* 0x080fe2000001083e */
[----:B------:R-:W-:Y:S01]  /*b920*/  F2FP.F16.E4M3.UNPACK_B R66, R66 ;  /* 0x00000042ff42723e */ /* 0x000fe200020006ff */
[----:B------:R-:W-:Y:S01]  /*b930*/  FFMA.FTZ R49, R64, R175, R173 ;  /* 0x000000af40317223 */ /* 0x000fe200000100ad */
[----:B------:R-:W-:Y:S01]  /*b940*/  HADD2.F32 R64, -RZ, R63.H0_H0 ;  /* 0x2000003fff407230 */ /* 0x000fe20000004100 */
[----:B------:R-:W-:Y:S01]  /*b950*/  F2FP.F16.E4M3.UNPACK_B R176, R176 ;  /* 0x000000b0ffb0723e */ /* 0x000fe200020006ff */
[----:B------:R-:W-:Y:S01]  /*b960*/  HADD2.F32 R173, -RZ, R65.H0_H0 ;  /* 0x20000041ffad7230 */ /* 0x000fe20000004100 */
[----:B------:R-:W-:Y:S01]  /*b970*/  F2FP.SATFINITE.E4M3.F32.PACK_AB_MERGE_C R94, R62, R94, R61 ;  /* 0x0000005e3e5e723e */ /* 0x000fe2000480703d */
[----:B------:R-:W-:Y:S01]  /*b980*/  IMAD.MOV.U32 R61, RZ, RZ, R54 ;  /* 0x000000ffff3d7224 */ /* 0x000fe200078e0036 */
[-C--:B------:R-:W-:Y:S01]  /*b990*/  F2FP.F16.E4M3.UNPACK_B R54, R174.reuse.H1 ;  /* 0x000000aeff36723e */ /* 0x080fe200030006ff */
[----:B------:R-:W-:Y:S01]  /*b9a0*/  HADD2.F32 R63, -RZ, R63.H1_H1 ;  /* 0x3000003fff3f7230 */ /* 0x000fe20000004100 */
        /* <DEDUP_REMOVED lines=10> */
[----:B------:R-:W-:Y:S01]  /*ba50*/  F2FP.SATFINITE.E4M3.F32.PACK_AB_MERGE_C R49, R49, R95, R52 ;  /* 0x0000005f3131723e */ /* 0x000fe20004807034 */
[----:B------:R-:W-:Y:S02]  /*ba60*/  IMAD.MOV.U32 R52, RZ, RZ, R94 ;  /* 0x000000ffff347224 */ /* 0x000fe400078e005e */
[C---:B------:R-:W-:Y:S01]  /*ba70*/  FMUL.FTZ R177, R96.reuse, R177 ;  /* 0x000000b160b17220 */ /* 0x040fe20000410000 */
[----:B------:R-:W-:-:S03]  /*ba80*/  FFMA.FTZ R175, R96, R173, -R175 ;  /* 0x000000ad60af7223 */ /* 0x000fc600000108af */
[----:B------:R-:W-:Y:S01]  /*ba90*/  FFMA.FTZ R177, R64, R173, R177 ;  /* 0x000000ad40b17223 */ /* 0x000fe200000100b1 */
[CC--:B------:R-:W-:Y:S01]  /*baa0*/  FMUL.FTZ R64, R63.reuse, R54.reuse ;  /* 0x000000363f407220 */ /* 0x0c0fe20000410000 */
[C---:B------:R-:W-:Y:S01]  /*bab0*/  FMUL.FTZ R54, R62.reuse, R54 ;  /* 0x000000363e367220 */ /* 0x040fe20000410000 */
[----:B------:R-:W-:Y:S02]  /*bac0*/  HADD2.F32 R173, -RZ, R174.H0_H0 ;  /* 0x200000aeffad7230 */ /* 0x000fe40000004100 */
[-C--:B------:R-:W-:Y:S01]  /*bad0*/  FFMA.FTZ R62, R62, R65.reuse, -R64 ;  /* 0x000000413e3e7223 */ /* 0x080fe20000010840 */
[----:B------:R-:W-:Y:S01]  /*bae0*/  FFMA.FTZ R54, R63, R65, R54 ;  /* 0x000000413f367223 */ /* 0x000fe20000010036 */
[----:B------:R-:W-:Y:S02]  /*baf0*/  HADD2.F32 R63, -RZ, R66.H0_H0 ;  /* 0x20000042ff3f7230 */ /* 0x000fe40000004100 */
        /* <DEDUP_REMOVED lines=12> */
[----:B------:R-:W-:Y:S01]  /*bbc0*/  F2FP.SATFINITE.E4M3.F32.PACK_AB_MERGE_C R54, R54, R177, RZ ;  /* 0x000000b13636723e */ /* 0x000fe200048070ff */
[----:B------:R-:W-:Y:S01]  /*bbd0*/  FMUL.FTZ R174, R61, R174 ;  /* 0x000000ae3dae7220 */ /* 0x000fe20000410000 */
[----:B------:R-:W-:Y:S01]  /*bbe0*/  F2FP.SATFINITE.E4M3.F32.PACK_AB_MERGE_C R65, R53, R60, R48 ;  /* 0x0000003c3541723e */ /* 0x000fe20004807030 */
[-C--:B------:R-:W-:Y:S01]  /*bbf0*/  FFMA.FTZ R63, R61, R176.reuse, -R63 ;  /* 0x000000b03d3f7223 */ /* 0x080fe2000001083f */
[----:B------:R-:W-:Y:S02]  /*bc00*/  IMAD.MOV.U32 R53, RZ, RZ, R93 ;  /* 0x000000ffff357224 */ /* 0x000fe400078e005d */
[----:B------:R-:W-:Y:S01]  /*bc10*/  FFMA.FTZ R174, R66, R176, R174 ;  /* 0x000000b042ae7223 */ /* 0x000fe200000100ae */
[----:B------:R-:W-:Y:S02]  /*bc20*/  MOV R64, R49 ;  /* 0x0000003100407202 */ /* 0x000fe40000000f00 */
[----:B------:R-:W-:-:S02]  /*bc30*/  F2FP.SATFINITE.E4M3.F32.PACK_AB_MERGE_C R62, R63, R96, R62 ;  /* 0x000000603f3e723e */ /* 0x000fc4000480703e */
[----:B------:R-:W-:-:S03]  /*bc40*/  F2FP.SATFINITE.E4M3.F32.PACK_AB_MERGE_C R173, R174, R173, R54 ;  /* 0x000000adaead723e */ /* 0x000fc60004807036 */
[----:B------:R-:W-:Y:S02]  /*bc50*/  IMAD.MOV.U32 R54, RZ, RZ, R62 ;  /* 0x000000ffff367224 */ /* 0x000fe400078e003e */
[----:B------:R-:W-:-:S07]  /*bc60*/  IMAD.MOV.U32 R66, RZ, RZ, R173 ;  /* 0x000000ffff427224 */ /* 0x000fce00078e00ad */
.L_x_3546:
[----:B------:R-:W-:Y:S05]  /*bc70*/  BSYNC B3 ;  /* 0x0000000000037941 */ /* 0x000fea0003800000 */
.L_x_3545:
        /* <DEDUP_REMOVED lines=9> */
[----:B-1----:R3:W-:Y:S01]  /*bd10*/  STG.E.128 desc[UR54][R48.64], R52 ;  /* 0x0000003430007986 */ /* 0x0027e2000c101d36 */
[----:B------:R-:W-:-:S05]  /*bd20*/  @!P4 IMAD.X R51, R60, 0x1, R125, P5 ;  /* 0x000000013c33c824 */ /* 0x000fca00028e067d */
[----:B0-----:R3:W-:Y:S03]  /*bd30*/  @!P4 STG.E.128 desc[UR54][R50.64], R64 ;  /* 0x000000403200c986 */ /* 0x0017e6000c101d36 */
.L_x_3544:
[----:B------:R-:W-:Y:S05]  /*bd40*/  BSYNC B2 ;  /* 0x0000000000027941 */ /* 0x000fea0003800000 */
.L_x_3543:
[----:B------:R-:W-:-:S13]  /*bd50*/  ISETP.NE.AND P4, PT, R36, RZ, PT ;  /* 0x000000ff2400720c */ /* 0x000fda0003f85270 */
[----:B------:R-:W-:Y:S05]  /*bd60*/  @!P4 BRA `(.L_x_3538) ;  /* 0x000000100000c947 */ /* 0x000fea0003800000 */
[----:B---3--:R-:W3:Y:S01]  /*bd70*/  LDL R48, [R1+0x8] ;  /* 0x0000080001307983 */ /* 0x008ee20000100800 */
[----:B------:R-:W-:Y:S01]  /*bd80*/  ISETP.GE.AND P4, PT, R6, R133, PT ;  /* 0x000000850600720c */ /* 0x000fe20003f86270 */
[----:B------:R-:W-:Y:S01]  /*bd90*/  BSSY B2, `(.L_x_3547) ;  /* 0x00000f1000027945 */ /* 0x000fe20003800000 */
[----:B---3--:R-:W-:-:S04]  /*bda0*/  LOP3.LUT P5, RZ, R48, 0x1, RZ, 0xc0, !PT ;  /* 0x0000000130ff7812 */ /* 0x008fc800078ac0ff */
[----:B------:R-:W-:-:S04]  /*bdb0*/  SEL R48, R121, R162, !P5 ;  /* 0x000000a279307207 */ /* 0x000fc80006800000 */
[----:B------:R-:W-:-:S04]  /*bdc0*/  SHF.R.S32.HI R49, RZ, 0x1f, R48 ;  /* 0x0000001fff317819 */ /* 0x000fc80000011430 */
[----:B------:R-:W-:-:S04]  /*bdd0*/  LEA.HI R49, R49, R48, RZ, 0x5 ;  /* 0x0000003031317211 */ /* 0x000fc800078f28ff */
[----:B------:R-:W-:-:S04]  /*bde0*/  LEA.HI.SX32 R49, R49, R28, 0x1b ;  /* 0x0000001c31317211 */ /* 0x000fc800078fdaff */
[----:B------:R-:W-:Y:S01]  /*bdf0*/  SHF.R.S32.HI R48, RZ, 0x1f, R49 ;  /* 0x0000001fff307819 */ /* 0x000fe20000011431 */
[----:B------:R-:W-:-:S03]  /*be00*/  IMAD.SHL.U32 R60, R49, 0x10, RZ ;  /* 0x00000010313c7824 */ /* 0x000fc600078e00ff */
[----:B------:R-:W-:Y:S02]  /*be10*/  LEA.HI R48, R48, R49, RZ, 0x2 ;  /* 0x0000003130307211 */ /* 0x000fe400078f10ff */
[----:B------:R-:W-:Y:S02]  /*be20*/  LOP3.LUT R49, R227, 0x30, R60, 0xf8, !PT ;  /* 0x00000030e3317812 */ /* 0x000fe400078ef83c */
[----:B------:R-:W-:Y:S02]  /*be30*/  SHF.R.S32.HI R48, RZ, 0x2, R48 ;  /* 0x00000002ff307819 */ /* 0x000fe40000011430 */
[----:B------:R-:W-:-:S03]  /*be40*/  LOP3.LUT R49, R49, R228, RZ, 0x3c, !PT ;  /* 0x000000e431317212 */ /* 0x000fc600078e3cff */
[----:B------:R-:W-:-:S04]  /*be50*/  IMAD R48, R48, 0x2800, R229 ;  /* 0x0000280030307824 */ /* 0x000fc800078e02e5 */
[----:B------:R-:W-:Y:S02]  /*be60*/  IMAD.IADD R48, R48, 0x1, R49 ;  /* 0x0000000130307824 */ /* 0x000fe400078e0231 */
[C---:B------:R-:W-:Y:S02]  /*be70*/  IMAD R49, R17.reuse, 0x7800, R142 ;  /* 0x0000780011317824 */ /* 0x040fe400078e028e */
[----:B------:R-:W-:-:S03]  /*be80*/  IMAD R51, R17, 0x7800, R48 ;  /* 0x0000780011337824 */ /* 0x000fc600078e0230 */
[C---:B------:R-:W-:Y:S01]  /*be90*/  IADD3 R49, R16.reuse, R49, RZ ;  /* 0x0000003110317210 */ /* 0x040fe20007ffe0ff */
[----:B-1----:R-:W-:-:S05]  /*bea0*/  IMAD.IADD R52, R16, 0x1, R51 ;  /* 0x0000000110347824 */ /* 0x002fca00078e0233 */
[----:B------:R-:W0:Y:S04]  /*beb0*/  LDS.128 R48, [R49+0x24200] ;  /* 0x0242000031307984 */ /* 0x000e280000000c00 */
[----:B------:R-:W1:Y:S01]  /*bec0*/  LDS.128 R52, [R52+0x24200] ;  /* 0x0242000034347984 */ /* 0x000e620000000c00 */
[----:B------:R-:W-:Y:S05]  /*bed0*/  @P4 BRA `(.L_x_3548) ;  /* 0x0000000c00704947 */ /* 0x000fea0003800000 */
[----:B------:R-:W-:Y:S02]  /*bee0*/  LOP3.LUT R46, R45, 0xff, RZ, 0xc0, !PT ;  /* 0x000000ff2d2e7812 */ /* 0x000fe400078ec0ff */
[----:B------:R-:W-:Y:S02]  /*bef0*/  SHF.R.U32.HI R64, RZ, 0x18, R45 ;  /* 0x00000018ff407819 */ /* 0x000fe4000001162d */
[----:B------:R-:W-:Y:S02]  /*bf00*/  SHF.R.U32.HI R58, RZ, 0x8, R47 ;  /* 0x00000008ff3a7819 */ /* 0x000fe4000001162f */
[----:B------:R-:W-:Y:S02]  /*bf10*/  SHF.R.U32.HI R63, RZ, 0x8, R57 ;  /* 0x00000008ff3f7819 */ /* 0x000fe40000011639 */
[--C-:B------:R-:W-:Y:S01]  /*bf20*/  SHF.R.U32.HI R44, RZ, 0x10, R45.reuse ;  /* 0x00000010ff2c7819 */ /* 0x100fe2000001162d */
[----:B------:R-:W-:Y:S01]  /*bf30*/  IMAD.SHL.U32 R58, R58, 0x100, RZ ;  /* 0x000001003a3a7824 */ /* 0x000fe200078e00ff */
[----:B------:R-:W-:Y:S01]  /*bf40*/  SHF.R.U32.HI R56, RZ, 0x8, R45 ;  /* 0x00000008ff387819 */ /* 0x000fe2000001162d */
[----:B------:R-:W-:Y:S01]  /*bf50*/  IMAD.SHL.U32 R63, R63, 0x100, RZ ;  /* 0x000001003f3f7824 */ /* 0x000fe200078e00ff */
[----:B------:R-:W-:-:S02]  /*bf60*/  LOP3.LUT R61, R47, 0xff, RZ, 0xc0, !PT ;  /* 0x000000ff2f3d7812 */ /* 0x000fc400078ec0ff */
[----:B------:R-:W-:Y:S01]  /*bf70*/  SHF.R.U32.HI R65, RZ, 0x18, R47 ;  /* 0x00000018ff417819 */ /* 0x000fe2000001162f */
[----:B------:R-:W-:Y:S01]  /*bf80*/  IMAD.SHL.U32 R56, R56, 0x100, RZ ;  /* 0x0000010038387824 */ /* 0x000fe200078e00ff */
[----:B------:R-:W-:Y:S02]  /*bf90*/  SHF.R.U32.HI R62, RZ, 0x10, R57 ;  /* 0x00000010ff3e7819 */ /* 0x000fe40000011639 */
[----:B------:R-:W-:Y:S02]  /*bfa0*/  LOP3.LUT R66, R57, 0xff, RZ, 0xc0, !PT ;  /* 0x000000ff39427812 */ /* 0x000fe400078ec0ff */
[----:B------:R-:W-:Y:S02]  /*bfb0*/  SHF.R.U32.HI R45, RZ, 0x10, R47 ;  /* 0x00000010ff2d7819 */ /* 0x000fe4000001162f */
[----:B------:R-:W-:Y:S02]  /*bfc0*/  SHF.R.U32.HI R57, RZ, 0x18, R57 ;  /* 0x00000018ff397819 */ /* 0x000fe40000011639 */
[----:B------:R-:W-:-:S02]  /*bfd0*/  PRMT R64, R64, 0x654, R46 ;  /* 0x0000065440407816 */ /* 0x000fc4000000002e */
[--C-:B------:R-:W-:Y:S02]  /*bfe0*/  SHF.R.U32.HI R46, RZ, 0x10, R59.reuse ;  /* 0x00000010ff2e7819 */ /* 0x100fe4000001163b */
[--C-:B------:R-:W-:Y:S02]  /*bff0*/  SHF.R.U32.HI R47, RZ, 0x8, R59.reuse ;  /* 0x00000008ff2f7819 */ /* 0x100fe4000001163b */
[----:B------:R-:W-:Y:S01]  /*c000*/  LOP3.LUT R67, R59, 0xff, RZ, 0xc0, !PT ;  /* 0x000000ff3b437812 */ /* 0x000fe200078ec0ff */
[----:B------:R-:W-:Y:S01]  /*c010*/  IMAD.U32 R46, R46, 0x10000, RZ ;  /* 0x000100002e2e7824 */ /* 0x000fe200078e00ff */
[----:B------:R-:W-:Y:S02]  /*c020*/  SHF.R.U32.HI R59, RZ, 0x18, R59 ;  /* 0x00000018ff3b7819 */ /* 0x000fe4000001163b */
[----:B------:R-:W-:Y:S02]  /*c030*/  PRMT R61, R65, 0x654, R61 ;  /* 0x00000654413d7816 */ /* 0x000fe4000000003d */
[----:B------:R-:W-:-:S02]  /*c040*/  PRMT R66, R57, 0x654, R66 ;  /* 0x0000065439427816 */ /* 0x000fc40000000042 */
[----:B------:R-:W-:Y:S02]  /*c050*/  PRMT R57, R59, 0x654, R67 ;  /* 0x000006543b397816 */ /* 0x000fe40000000043 */
[----:B------:R-:W-:Y:S01]  /*c060*/  LOP3.LUT R59, R61, 0xff00, R58, 0xf8, !PT ;  /* 0x0000ff003d3b7812 */ /* 0x000fe200078ef83a */
[----:B0-----:R-:W-:Y:S01]  /*c070*/  IMAD.MOV.U32 R58, RZ, RZ, R49 ;  /* 0x000000ffff3a7224 */ /* 0x001fe200078e0031 */
[----:B------:R-:W-:Y:S01]  /*c080*/  LOP3.LUT R61, R66, 0xff00, R63, 0xf8, !PT ;  /* 0x0000ff00423d7812 */ /* 0x000fe200078ef83f */
[----:B------:R-:W-:Y:S01]  /*c090*/  IMAD.U32 R63, R44, 0x10000, RZ ;  /* 0x000100002c3f7824 */ /* 0x000fe200078e00ff */
[----:B------:R-:W-:Y:S01]  /*c0a0*/  LOP3.LUT R56, R64, 0xff00, R56, 0xf8, !PT ;  /* 0x0000ff0040387812 */ /* 0x000fe200078ef838 */
[----:B------:R-:W-:Y:S01]  /*c0b0*/  IMAD.U32 R44, R62, 0x10000, RZ ;  /* 0x000100003e2c7824 */ /* 0x000fe200078e00ff */
[----:B------:R-:W-:Y:S02]  /*c0c0*/  F2FP.F16.E4M3.UNPACK_B R49, R58 ;  /* 0x0000003aff31723e */ /* 0x000fe400020006ff */
[----:B------:R-:W-:-:S02]  /*c0d0*/  LOP3.LUT R63, R56, 0xff0000, R63, 0xf8, !PT ;  /* 0x00ff0000383f7812 */ /* 0x000fc400078ef83f */
[----:B------:R-:W-:Y:S01]  /*c0e0*/  LOP3.LUT R44, R61, 0xff0000, R44, 0xf8, !PT ;  /* 0x00ff00003d2c7812 */ /* 0x000fe200078ef82c */
[--C-:B------:R-:W-:Y:S01]  /*c0f0*/  HADD2.F32 R62, -RZ, R49.reuse.H0_H0 ;  /* 0x20000031ff3e7230 */ /* 0x100fe20000004100 */
[----:B-1----:R-:W-:Y:S01]  /*c100*/  MOV R56, R53 ;  /* 0x0000003500387202 */ /* 0x002fe20000000f00 */
[----:B------:R-:W-:Y:S01]  /*c110*/  HADD2.F32 R49, -RZ, R49.H1_H1 ;  /* 0x30000031ff317230 */ /* 0x000fe20000004100 */
        /* <DEDUP_REMOVED lines=8> */
[----:B------:R-:W-:Y:S02]  /*c1a0*/  HADD2.F32 R64, -RZ, R64.H1_H1 ;  /* 0x30000040ff407230 */ /* 0x000fe40000004100 */
[CC--:B------:R-:W-:Y:S01]  /*c1b0*/  FMUL.FTZ R92, R53.reuse, R67.reuse ;  /* 0x00000043355c7220 */ /* 0x0c0fe20000410000 */
        /* <DEDUP_REMOVED lines=13> */
[--C-:B------:R-:W-:Y:S02]  /*c290*/  HADD2.F32 R44, -RZ, R64.reuse.H0_H0 ;  /* 0x20000040ff2c7230 */ /* 0x100fe40000004100 */
[----:B------:R-:W-:Y:S02]  /*c2a0*/  HADD2.F32 R67, -RZ, R65.H0_H0 ;  /* 0x20000041ff437230 */ /* 0x000fe40000004100 */
[----:B------:R-:W-:-:S02]  /*c2b0*/  HADD2.F32 R64, -RZ, R64.H1_H1 ;  /* 0x30000040ff407230 */ /* 0x000fc40000004100 */
[----:B------:R-:W-:Y:S02]  /*c2c0*/  HADD2.F32 R65, -RZ, R65.H1_H1 ;  /* 0x30000041ff417230 */ /* 0x000fe40000004100 */
[-C--:B------:R-:W-:Y:S01]  /*c2d0*/  FMUL.FTZ R92, R44, R67.reuse ;  /* 0x000000432c5c7220 */ /* 0x080fe20000410000 */
[----:B------:R-:W-:-:S03]  /*c2e0*/  FMUL.FTZ R67, R56, R67 ;  /* 0x0000004338437220 */ /* 0x000fc60000410000 */
[-C--:B------:R-:W-:Y:S01]  /*c2f0*/  FFMA.FTZ R56, R56, R66.reuse, -R92 ;  /* 0x0000004238387223 */ /* 0x080fe2000001085c */
[----:B------:R-:W-:Y:S01]  /*c300*/  FFMA.FTZ R44, R44, R66, R67 ;  /* 0x000000422c2c7223 */ /* 0x000fe20000010043 */
[----:B------:R-:W-:Y:S02]  /*c310*/  HADD2.F32 R66, -RZ, R58.H1_H1 ;  /* 0x3000003aff427230 */ /* 0x000fe40000004100 */
[----:B------:R-:W-:Y:S02]  /*c320*/  HADD2.F32 R58, -RZ, R63.H1_H1 ;  /* 0x3000003fff3a7230 */ /* 0x000fe40000004100 */
[-C--:B------:R-:W-:Y:S01]  /*c330*/  FMUL.FTZ R63, R64, R65.reuse ;  /* 0x00000041403f7220 */ /* 0x080fe20000410000 */
[----:B------:R-:W-:-:S03]  /*c340*/  FMUL.FTZ R65, R66, R65 ;  /* 0x0000004142417220 */ /* 0x000fc60000410000 */
[-C--:B------:R-:W-:Y:S01]  /*c350*/  FFMA.FTZ R63, R66, R58.reuse, -R63 ;  /* 0x0000003a423f7223 */ /* 0x080fe2000001083f */
[----:B------:R-:W-:Y:S01]  /*c360*/  FFMA.FTZ R58, R64, R58, R65 ;  /* 0x0000003a403a7223 */ /* 0x000fe20000010041 */
[----:B------:R-:W-:-:S03]  /*c370*/  IMAD.SHL.U32 R64, R47, 0x100, RZ ;  /* 0x000001002f407824 */ /* 0x000fc600078e00ff */
[----:B------:R-:W-:Y:S02]  /*c380*/  F2FP.SATFINITE.E4M3.F32.PACK_AB_MERGE_C R56, R63, R56, RZ ;  /* 0x000000383f38723e */ /* 0x000fe400048070ff */
[----:B------:R-:W-:Y:S02]  /*c390*/  F2FP.SATFINITE.E4M3.F32.PACK_AB_MERGE_C R44, R58, R44, RZ ;  /* 0x0000002c3a2c723e */ /* 0x000fe400048070ff */
[----:B------:R-:W-:Y:S01]  /*c3a0*/  LOP3.LUT R47, R57, 0xff00, R64, 0xf8, !PT ;  /* 0x0000ff00392f7812 */ /* 0x000fe200078ef840 */
[----:B------:R-:W-:Y:S01]  /*c3b0*/  IMAD.U32 R64, R45, 0x10000, RZ ;  /* 0x000100002d407824 */ /* 0x000fe200078e00ff */
[----:B------:R-:W-:Y:S02]  /*c3c0*/  F2FP.SATFINITE.E4M3.F32.PACK_AB_MERGE_C R61, R61, R62, R56 ;  /* 0x0000003e3d3d723e */ /* 0x000fe40004807038 */
[----:B------:R-:W-:Y:S01]  /*c3d0*/  LOP3.LUT R45, R47, 0xff0000, R46, 0xf8, !PT ;  /* 0x00ff00002f2d7812 */ /* 0x000fe200078ef82e */
[----:B------:R-:W-:Y:S01]  /*c3e0*/  IMAD.MOV.U32 R46, RZ, RZ, R55 ;  /* 0x000000ffff2e7224 */ /* 0x000fe200078e0037 */
[----:B------:R-:W-:Y:S01]  /*c3f0*/  LOP3.LUT R57, R59, 0xff0000, R64, 0xf8, !PT ;  /* 0x00ff00003b397812 */ /* 0x000fe200078ef840 */
[----:B------:R-:W-:Y:S01]  /*c400*/  IMAD.MOV.U32 R59, RZ, RZ, R51 ;  /* 0x000000ffff3b7224 */ /* 0x000fe200078e0033 */
[----:B------:R-:W-:-:S02]  /*c410*/  F2FP.F16.E4M3.UNPACK_B R64, R45 ;  /* 0x0000002dff40723e */ /* 0x000fc400020006ff */
[-C--:B------:R-:W-:Y:S02]  /*c420*/  F2FP.F16.E4M3.UNPACK_B R47, R46.reuse ;  /* 0x0000002eff2f723e */ /* 0x080fe400020006ff */
[----:B------:R-:W-:Y:S01]  /*c430*/  F2FP.F16.E4M3.UNPACK_B R51, R59 ;  /* 0x0000003bff33723e */ /* 0x000fe200020006ff */
[----:B------:R-:W-:Y:S01]  /*c440*/  HADD2.F32 R55, -RZ, R64.H0_H0 ;  /* 0x20000040ff377230 */ /* 0x000fe20000004100 */
[----:B------:R-:W-:Y:S01]  /*c450*/  F2FP.F16.E4M3.UNPACK_B R65, R57 ;  /* 0x00000039ff41723e */ /* 0x000fe200020006ff */
[----:B------:R-:W-:Y:S01]  /*c460*/  HADD2.F32 R66, -RZ, R47.H0_H0 ;  /* 0x2000002fff427230 */ /* 0x000fe20000004100 */
[----:B------:R-:W-:Y:S01]  /*c470*/  F2FP.F16.E4M3.UNPACK_B R46, R46.H1 ;  /* 0x0000002eff2e723e */ /* 0x000fe200030006ff */
        /* <DEDUP_REMOVED lines=10> */
[----:B------:R-:W-:Y:S02]  /*c520*/  HADD2.F32 R55, -RZ, R51.H1_H1 ;  /* 0x30000033ff377230 */ /* 0x000fe40000004100 */
[----:B------:R-:W-:Y:S01]  /*c530*/  FMUL.FTZ R51, R47, R64 ;  /* 0x000000402f337220 */ /* 0x000fe20000410000 */
[----:B------:R-:W-:Y:S01]  /*c540*/  F2FP.F16.E4M3.UNPACK_B R57, R57.H1 ;  /* 0x00000039ff39723e */ /* 0x000fe200030006ff */
[----:B------:R-:W-:Y:S01]  /*c550*/  HADD2.F32 R67, -RZ, R45.H0_H0 ;  /* 0x2000002dff437230 */ /* 0x000fe20000004100 */
[----:B------:R-:W-:Y:S01]  /*c560*/  F2FP.F16.E4M3.UNPACK_B R56, R52.H1 ;  /* 0x00000034ff38723e */ /* 0x000fe200030006ff */
        /* <DEDUP_REMOVED lines=8> */
[----:B------:R-:W-:Y:S01]  /*c5f0*/  F2FP.F16.E4M3.UNPACK_B R52, R52 ;  /* 0x00000034ff34723e */ /* 0x000fe200020006ff */
[----:B------:R-:W-:Y:S01]  /*c600*/  HADD2.F32 R46, -RZ, R46.H1_H1 ;  /* 0x3000002eff2e7230 */ /* 0x000fe20000004100 */
[----:B------:R-:W-:Y:S01]  /*c610*/  F2FP.F16.E4M3.UNPACK_B R169, R169 ;  /* 0x000000a9ffa9723e */ /* 0x000fe200020006ff */
[--C-:B------:R-:W-:Y:S02]  /*c620*/  HADD2.F32 R65, -RZ, R55.reuse.H0_H0 ;  /* 0x20000037ff417230 */ /* 0x100fe40000004100 */
[----:B------:R-:W-:Y:S01]  /*c630*/  FMUL.FTZ R92, R59, R67 ;  /* 0x000000433b5c7220 */ /* 0x000fe20000410000 */
[----:B------:R-:W-:Y:S01]  /*c640*/  HADD2.F32 R55, -RZ, R55.H1_H1 ;  /* 0x30000037ff377230 */ /* 0x000fe20000004100 */
[----:B------:R-:W-:Y:S01]  /*c650*/  F2FP.SATFINITE.E4M3.F32.PACK_AB_MERGE_C R53, R49, R53, R44 ;  /* 0x000000353135723e */ /* 0x000fe2000480702c */
[----:B------:R-:W-:-:S02]  /*c660*/  HADD2.F32 R57, -RZ, R57.H1_H1 ;  /* 0x30000039ff397230 */ /* 0x000fc40000004100 */
[CC--:B------:R-:W-:Y:S01]  /*c670*/  FFMA.FTZ R92, R65.reuse, R64.reuse, -R92 ;  /* 0x00000040415c7223 */ /* 0x0c0fe2000001085c */
[----:B------:R-:W-:Y:S01]  /*c680*/  FMUL.FTZ R65, R65, R67 ;  /* 0x0000004341417220 */ /* 0x000fe20000410000 */
[--C-:B------:R-:W-:Y:S02]  /*c690*/  HADD2.F32 R63, -RZ, R58.reuse.H0_H0 ;  /* 0x2000003aff3f7230 */ /* 0x100fe40000004100 */
[----:B------:R-:W-:Y:S02]  /*c6a0*/  HADD2.F32 R58, -RZ, R58.H1_H1 ;  /* 0x3000003aff3a7230 */ /* 0x000fe40000004100 */
[----:B------:R-:W-:Y:S01]  /*c6b0*/  FFMA.FTZ R65, R59, R64, R65 ;  /* 0x000000403b417223 */ /* 0x000fe20000010041 */
[CC--:B------:R-:W-:Y:S01]  /*c6c0*/  FMUL.FTZ R59, R46.reuse, R45.reuse ;  /* 0x0000002d2e3b7220 */ /* 0x0c0fe20000410000 */
[C---:B------:R-:W-:Y:S01]  /*c6d0*/  FMUL.FTZ R45, R55.reuse, R45 ;  /* 0x0000002d372d7220 */ /* 0x040fe20000410000 */
[----:B------:R-:W-:Y:S02]  /*c6e0*/  IMAD.MOV.U32 R49, RZ, RZ, R61 ;  /* 0x000000ffff317224 */ /* 0x000fe400078e003d */
[-C--:B------:R-:W-:Y:S01]  /*c6f0*/  FFMA.FTZ R59, R55, R57.reuse, -R59 ;  /* 0x00000039373b7223 */ /* 0x080fe2000001083b */
[----:B------:R-:W-:Y:S01]  /*c700*/  FFMA.FTZ R46, R46, R57, R45 ;  /* 0x000000392e2e7223 */ /* 0x000fe2000001002d */
[----:B------:R-:W-:Y:S01]  /*c710*/  MOV R45, R48 ;  /* 0x00000030002d7202 */ /* 0x000fe20000000f00 */
        /* <DEDUP_REMOVED lines=13> */
[----:B------:R-:W-:Y:S01]  /*c7f0*/  F2FP.SATFINITE.E4M3.F32.PACK_AB_MERGE_C R46, R46, R65, RZ ;  /* 0x000000412e2e723e */ /* 0x000fe200048070ff */
[----:B------:R-:W-:Y:S01]  /*c800*/  FFMA.FTZ R64, R62, R63, -R64 ;  /* 0x0000003f3e407223 */ /* 0x000fe20000010840 */
[----:B------:R-:W-:Y:S01]  /*c810*/  F2FP.SATFINITE.E4M3.F32.PACK_AB_MERGE_C R51, R51, R93, R59 ;  /* 0x0000005d3333723e */ /* 0x000fe2000480703b */
[----:B------:R-:W-:Y:S01]  /*c820*/  FFMA.FTZ R67, R57, R63, R67 ;  /* 0x0000003f39437223 */ /* 0x000fe20000010043 */
[-C--:B------:R-:W-:Y:S01]  /*c830*/  FMUL.FTZ R57, R56, R48.reuse ;  /* 0x0000003038397220 */ /* 0x080fe20000410000 */
[----:B------:R-:W-:Y:S01]  /*c840*/  FMUL.FTZ R48, R55, R48 ;  /* 0x0000003037307220 */ /* 0x000fe20000410000 */
[----:B------:R-:W-:-:S02]  /*c850*/  HADD2.F32 R63, -RZ, R171.H0_H0 ;  /* 0x200000abff3f7230 */ /* 0x000fc40000004100 */
[-C--:B------:R-:W-:Y:S01]  /*c860*/  FFMA.FTZ R55, R55, R58.reuse, -R57 ;  /* 0x0000003a37377223 */ /* 0x080fe20000010839 */
[----:B------:R-:W-:Y:S01]  /*c870*/  FFMA.FTZ R48, R56, R58, R48 ;  /* 0x0000003a38307223 */ /* 0x000fe20000010030 */
[--C-:B------:R-:W-:Y:S02]  /*c880*/  HADD2.F32 R56, -RZ, R52.reuse.H0_H0 ;  /* 0x20000034ff387230 */ /* 0x100fe40000004100 */
        /* <DEDUP_REMOVED lines=57> */
[C---:B------:R-:W-:Y:S02]  /*cc20*/  FMUL.FTZ R170, R52.reuse, R170 ;  /* 0x000000aa34aa7220 */ /* 0x040fe40000410000 */
[-C--:B------:R-:W-:Y:S01]  /*cc30*/  FFMA.FTZ R56, R52, R168.reuse, -R56 ;  /* 0x000000a834387223 */ /* 0x080fe20000010838 */
[----:B------:R-:W-:Y:S01]  /*cc40*/  F2FP.SATFINITE.E4M3.F32.PACK_AB_MERGE_C R52, R45, R63, R48 ;  /* 0x0000003f2d34723e */ /* 0x000fe20004807030 */
[----:B------:R-:W-:Y:S01]  /*cc50*/  FFMA.FTZ R57, R54, R168, R170 ;  /* 0x000000a836397223 */ /* 0x000fe200000100aa */
[----:B------:R-:W-:Y:S02]  /*cc60*/  IMAD.MOV.U32 R48, RZ, RZ, R62 ;  /* 0x000000ffff307224 */ /* 0x000fe400078e003e */
[----:B------:R-:W-:Y:S02]  /*cc70*/  F2FP.SATFINITE.E4M3.F32.PACK_AB_MERGE_C R50, R56, R64, R55 ;  /* 0x000000403832723e */ /* 0x000fe40004807037 */
[----:B------:R-:W-:-:S02]  /*cc80*/  F2FP.SATFINITE.E4M3.F32.PACK_AB_MERGE_C R54, R57, R92, R95 ;  /* 0x0000005c3936723e */ /* 0x000fc4000480705f */
[----:B------:R-:W-:-:S07]  /*cc90*/  F2FP.SATFINITE.E4M3.F32.PACK_AB_MERGE_C R55, R47, R66, R46 ;  /* 0x000000422f37723e */ /* 0x000fce000480702e */
.L_x_3548:
[----:B------:R-:W-:Y:S05]  /*cca0*/  BSYNC B2 ;  /* 0x0000000000027941 */ /* 0x000fea0003800000 */
.L_x_3547:
[----:B------:R-:W-:-:S04]  /*ccb0*/  IADD3 R57, P4, P5, R118, R140, R29 ;  /* 0x0000008c76397210 */ /* 0x000fc80007d9e01d */
[----:B------:R-:W-:Y:S02]  /*ccc0*/  IADD3.X R46, R4, R172, R32, P4, P5 ;  /* 0x000000ac042e7210 */ /* 0x000fe400027ea420 */
[----:B------:R-:W-:-:S13]  /*ccd0*/  ISETP.GE.AND P4, PT, R60, R156, PT ;  /* 0x0000009c3c00720c */ /* 0x000fda0003f86270 */
[--C-:B------:R-:W-:Y:S02]  /*cce0*/  @!P4 SHF.R.S32.HI R45, RZ, 0x1f, R60.reuse ;  /* 0x0000001fff2dc819 */ /* 0x100fe4000001143c */
[----:B------:R-:W-:-:S04]  /*ccf0*/  @!P4 IADD3 R47, P5, P6, R118, R140, R60 ;  /* 0x0000008c762fc210 */ /* 0x000fc80007ebe03c */
[----:B------:R-:W-:Y:S02]  /*cd00*/  @!P4 IADD3.X R172, R4, R172, R45, P5, P6 ;  /* 0x000000ac04acc210 */ /* 0x000fe40002fec42d */
[----:B------:R-:W-:-:S05]  /*cd10*/  IADD3 R44, P5, R57, R124, RZ ;  /* 0x0000007c392c7210 */ /* 0x000fca0007fbe0ff */
[----:B------:R-:W-:Y:S01]  /*cd20*/  IMAD.X R45, R46, 0x1, R125, P5 ;  /* 0x000000012e2d7824 */ /* 0x000fe200028e067d */
[----:B------:R-:W-:-:S04]  /*cd30*/  @!P4 IADD3 R46, P5, R47, R124, RZ ;  /* 0x0000007c2f2ec210 */ /* 0x000fc80007fbe0ff */
[----:B0-----:R4:W-:Y:S01]  /*cd40*/  STG.E.128 desc[UR54][R44.64], R48 ;  /* 0x000000302c007986 */ /* 0x0019e2000c101d36 */
[----:B------:R-:W-:-:S05]  /*cd50*/  @!P4 IMAD.X R47, R172, 0x1, R125, P5 ;  /* 0x00000001ac2fc824 */ /* 0x000fca00028e067d */
[----:B-1----:R4:W-:Y:S03]  /*cd60*/  @!P4 STG.E.128 desc[UR54][R46.64], R52 ;  /* 0x000000342e00c986 */ /* 0x0029e6000c101d36 */
.L_x_3538:
[----:B------:R-:W-:Y:S05]  /*cd70*/  BSYNC B1 ;  /* 0x0000000000017941 */ /* 0x000fea0003800000 */
.L_x_3537:
[----:B----4-:R-:W-:Y:S02]  /*cd80*/  VIADD R45, R220, 0x80 ;  /* 0x00000080dc2d7836 */ /* 0x010fe40000000000 */
[-C--:B---3--:R-:W-:Y:S02]  /*cd90*/  IMAD R44, R147, R138.reuse, RZ ;  /* 0x0000008a932c7224 */ /* 0x088fe400078e02ff */
[----:B------:R-:W-:-:S04]  /*cda0*/  IMAD.WIDE.U32 R136, R45, R138, R136 ;  /* 0x0000008a2d887225 */ /* 0x000fc800078e0088 */
[----:B------:R-:W-:Y:S01]  /*cdb0*/  IMAD R139, R45, R139, R44 ;  /* 0x0000008b2d8b7224 */ /* 0x000fe200078e022c */
[----:B------:R-:W-:Y:S06]  /*cdc0*/  @P3 BRA `(.L_x_3507) ;  /* 0x0000003000e43947 */ /* 0x000fec0003800000 */
[----:B------:R-:W-:Y:S01]  /*cdd0*/  ISETP.NE.AND P3, PT, R34, RZ, PT ;  /* 0x000000ff2200720c */ /* 0x000fe20003f65270 */
[----:B------:R-:W-:Y:S01]  /*cde0*/  BSSY B1, `(.L_x_3549) ;  /* 0x00000fd000017945 */ /* 0x000fe20003800000 */
[----:B------:R-:W-:-:S11]  /*cdf0*/  IADD3 R56, R137, R139, RZ ;  /* 0x0000008b89387210 */ /* 0x000fd60007ffe0ff */
[----:B------:R-:W-:Y:S05]  /*ce00*/  @!P3 BRA `(.L_x_3550) ;  /* 0x0000000c00e8b947 */ /* 0x000fea0003800000 */
[----:B------:R-:W-:Y:S01]  /*ce10*/  SEL R44, R121, R162, !P0 ;  /* 0x000000a2792c7207 */ /* 0x000fe20004000000 */
[----:B------:R-:W-:Y:S01]  /*ce20*/  BSSY B2, `(.L_x_3551) ;  /* 0x00000ee000027945 */ /* 0x000fe20003800000 */
[----:B-1----:R-:W-:Y:S02]  /*ce30*/  IADD3 R52, P3, P4, R118, R136, R26 ;  /* 0x0000008876347210 */ /* 0x002fe40007c7e01a */
[----:B------:R-:W-:Y:S02]  /*ce40*/  SHF.R.S32.HI R45, RZ, 0x1f, R44 ;  /* 0x0000001fff2d7819 */ /* 0x000fe4000001142c */
[----:B------:R-:W-:Y:S02]  /*ce50*/  IADD3.X R53, R4, R56, R30, P3, P4 ;  /* 0x0000003804357210 */ /* 0x000fe40001fe841e */
[----:B------:R-:W-:Y:S02]  /*ce60*/  LEA.HI R45, R45, R44, RZ, 0x5 ;  /* 0x0000002c2d2d7211 */ /* 0x000fe400078f28ff */
[----:B------:R-:W-:-:S02]  /*ce70*/  ISETP.GE.AND P3, PT, R18, R133, PT ;  /* 0x000000851200720c */ /* 0x000fc40003f66270 */
[----:B------:R-:W-:-:S04]  /*ce80*/  LEA.HI.SX32 R45, R45, R120, 0x1b ;  /* 0x000000782d2d7211 */ /* 0x000fc800078fdaff */
[----:B------:R-:W-:Y:S01]  /*ce90*/  SHF.R.S32.HI R44, RZ, 0x1f, R45 ;  /* 0x0000001fff2c7819 */ /* 0x000fe2000001142d */
[----:B------:R-:W-:-:S03]  /*cea0*/  IMAD.SHL.U32 R54, R45, 0x10, RZ ;  /* 0x000000102d367824 */ /* 0x000fc600078e00ff */
[----:B------:R-:W-:-:S04]  /*ceb0*/  LEA.HI R44, R44, R45, RZ, 0x2 ;  /* 0x0000002d2c2c7211 */ /* 0x000fc800078f10ff */
[----:B------:R-:W-:Y:S02]  /*cec0*/  SHF.R.S32.HI R45, RZ, 0x2, R44 ;  /* 0x00000002ff2d7819 */ /* 0x000fe4000001142c */
[----:B------:R-:W-:-:S03]  /*ced0*/  LOP3.LUT R44, R231, 0x30, R54, 0xf8, !PT ;  /* 0x00000030e72c7812 */ /* 0x000fc600078ef836 */
[----:B------:R-:W-:Y:S01]  /*cee0*/  IMAD R45, R45, 0x2800, R232 ;  /* 0x000028002d2d7824 */ /* 0x000fe200078e02e8 */
[----:B------:R-:W-:-:S05]  /*cef0*/  LOP3.LUT R44, R44, R9, RZ, 0x3c, !PT ;  /* 0x000000092c2c7212 */ /* 0x000fca00078e3cff */
[----:B------:R-:W-:Y:S02]  /*cf00*/  IMAD.IADD R44, R45, 0x1, R44 ;  /* 0x000000012d2c7824 */ /* 0x000fe400078e022c */
[C---:B------:R-:W-:Y:S02]  /*cf10*/  IMAD R45, R17.reuse, 0x7800, R143 ;  /* 0x00007800112d7824 */ /* 0x040fe400078e028f */
[----:B------:R-:W-:Y:S02]  /*cf20*/  IMAD R47, R17, 0x7800, R44 ;  /* 0x00007800112f7824 */ /* 0x000fe400078e022c */
[C---:B------:R-:W-:Y:S02]  /*cf30*/  IMAD.IADD R45, R16.reuse, 0x1, R45 ;  /* 0x00000001102d7824 */ /* 0x040fe400078e022d */
[----:B------:R-:W-:-:S04]  /*cf40*/  IMAD.IADD R48, R16, 0x1, R47 ;  /* 0x0000000110307824 */ /* 0x000fc800078e022f */
[----:B------:R-:W1:Y:S04]  /*cf50*/  LDS.128 R44, [R45+0x24200] ;  /* 0x024200002d2c7984 */ /* 0x000e680000000c00 */
[----:B------:R-:W3:Y:S01]  /*cf60*/  LDS.128 R48, [R48+0x24200] ;  /* 0x0242000030307984 */ /* 0x000ee20000000c00 */
[----:B------:R-:W-:Y:S05]  /*cf70*/  @P3 BRA `(.L_x_3552) ;  /* 0x0000000c00603947 */ /* 0x000fea0003800000 */
[----:B---3--:R-:W-:Y:S01]  /*cf80*/  IMAD.MOV.U32 R59, RZ, RZ, R48 ;  /* 0x000000ffff3b7224 */ /* 0x008fe200078e0030 */
[----:B------:R-:W-:Y:S01]  /*cf90*/  F2FP.F16.E4M3.UNPACK_B R60, R167.H1 ;  /* 0x000000a7ff3c723e */ /* 0x000fe200030006ff */
[----:B-1----:R-:W-:Y:S01]  /*cfa0*/  IMAD.MOV.U32 R58, RZ, RZ, R44 ;  /* 0x000000ffff3a7224 */ /* 0x002fe200078e002c */
[----:B------:R-:W-:Y:S02]  /*cfb0*/  F2FP.F16.E4M3.UNPACK_B R61, R165.H1 ;  /* 0x000000a5ff3d723e */ /* 0x000fe400030006ff */
[----:B------:R-:W-:Y:S01]  /*cfc0*/  F2FP.F16.E4M3.UNPACK_B R57, R59.H1 ;  /* 0x0000003bff39723e */ /* 0x000fe200030006ff */
[--C-:B------:R-:W-:Y:S01]  /*cfd0*/  HADD2.F32 R65, -RZ, R60.reuse.H0_H0 ;  /* 0x2000003cff417230 */ /* 0x100fe20000004100 */
[----:B------:R-:W-:Y:S01]  /*cfe0*/  F2FP.F16.E4M3.UNPACK_B R55, R58.H1 ;  /* 0x0000003aff37723e */ /* 0x000fe200030006ff */
[----:B------:R-:W-:Y:S01]  /*cff0*/  HADD2.F32 R62, -RZ, R60.H1_H1 ;  /* 0x3000003cff3e7230 */ /* 0x000fe20000004100 */
[----:B0-----:R-:W-:Y:S01]  /*d000*/  MOV R94, R46 ;  /* 0x0000002e005e7202 */ /* 0x001fe20000000f00 */
        /* <DEDUP_REMOVED lines=14> */
[----:B------:R-:W-:Y:S01]  /*d0f0*/  F2FP.F16.E4M3.UNPACK_B R95, R94.H1 ;  /* 0x0000005eff5f723e */ /* 0x000fe200030006ff */
[----:B------:R-:W-:-:S02]  /*d100*/  HADD2.F32 R140, -RZ, R46.H0_H0 ;  /* 0x2000002eff8c7230 */ /* 0x000fc40000004100 */
[-C--:B------:R-:W-:Y:S01]  /*d110*/  FFMA.FTZ R57, R55, R61.reuse, -R64 ;  /* 0x0000003d37397223 */ /* 0x080fe20000010840 */
[----:B------:R-:W-:Y:S01]  /*d120*/  FFMA.FTZ R55, R60, R61, R63 ;  /* 0x0000003d3c377223 */ /* 0x000fe2000001003f */
[----:B------:R-:W-:Y:S01]  /*d130*/  F2FP.F16.E4M3.UNPACK_B R64, R167 ;  /* 0x000000a7ff40723e */ /* 0x000fe200020006ff */
[----:B------:R-:W-:Y:S01]  /*d140*/  HADD2.F32 R97, -RZ, R96.H0_H0 ;  /* 0x20000060ff617230 */ /* 0x000fe20000004100 */
[----:B------:R-:W-:Y:S01]  /*d150*/  F2FP.F16.E4M3.UNPACK_B R60, R59 ;  /* 0x0000003bff3c723e */ /* 0x000fe200020006ff */
[----:B------:R-:W-:Y:S01]  /*d160*/  HADD2.F32 R99, -RZ, R95.H0_H0 ;  /* 0x2000005fff637230 */ /* 0x000fe20000004100 */
[----:B------:R-:W-:Y:S01]  /*d170*/  F2FP.F16.E4M3.UNPACK_B R98, R164.H1 ;  /* 0x000000a4ff62723e */ /* 0x000fe200030006ff */
[----:B------:R-:W-:Y:S01]  /*d180*/  HADD2.F32 R65, -RZ, R64.H0_H0 ;  /* 0x20000040ff417230 */ /* 0x000fe20000004100 */
[----:B------:R-:W-:Y:S01]  /*d190*/  F2FP.F16.E4M3.UNPACK_B R59, R58 ;  /* 0x0000003aff3b723e */ /* 0x000fe200020006ff */
[----:B------:R-:W-:Y:S01]  /*d1a0*/  HADD2.F32 R58, -RZ, R60.H0_H0 ;  /* 0x2000003cff3a7230 */ /* 0x000fe20000004100 */
[----:B------:R-:W-:Y:S01]  /*d1b0*/  F2FP.F16.E4M3.UNPACK_B R61, R165 ;  /* 0x000000a5ff3d723e */ /* 0x000fe200020006ff */
[----:B------:R-:W-:-:S02]  /*d1c0*/  HADD2.F32 R138, -RZ, R98.H0_H0 ;  /* 0x20000062ff8a7230 */ /* 0x000fc40000004100 */
[-C--:B------:R-:W-:Y:S01]  /*d1d0*/  FMUL.FTZ R139, R97, R140.reuse ;  /* 0x0000008c618b7220 */ /* 0x080fe20000410000 */
[----:B------:R-:W-:Y:S02]  /*d1e0*/  HADD2.F32 R62, -RZ, R59.H0_H0 ;  /* 0x2000003bff3e7230 */ /* 0x000fe40000004100 */
[----:B------:R-:W-:Y:S01]  /*d1f0*/  FMUL.FTZ R140, R99, R140 ;  /* 0x0000008c638c7220 */ /* 0x000fe20000410000 */
[----:B------:R-:W-:Y:S02]  /*d200*/  HADD2.F32 R46, -RZ, R46.H1_H1 ;  /* 0x3000002eff2e7230 */ /* 0x000fe40000004100 */
[----:B------:R-:W-:Y:S01]  /*d210*/  FMUL.FTZ R67, R58, R65 ;  /* 0x000000413a437220 */ /* 0x000fe20000410000 */
[----:B------:R-:W-:Y:S02]  /*d220*/  HADD2.F32 R96, -RZ, R96.H1_H1 ;  /* 0x30000060ff607230 */ /* 0x000fe40000004100 */
[----:B------:R-:W-:Y:S01]  /*d230*/  FFMA.FTZ R140, R97, R138, R140 ;  /* 0x0000008a618c7223 */ /* 0x000fe2000001008c */
[----:B------:R-:W-:-:S02]  /*d240*/  HADD2.F32 R95, -RZ, R95.H1_H1 ;  /* 0x3000005fff5f7230 */ /* 0x000fc40000004100 */
[----:B------:R-:W-:Y:S01]  /*d250*/  FMUL.FTZ R65, R62, R65 ;  /* 0x000000413e417220 */ /* 0x000fe20000410000 */
[----:B------:R-:W-:Y:S02]  /*d260*/  HADD2.F32 R63, -RZ, R61.H0_H0 ;  /* 0x2000003dff3f7230 */ /* 0x000fe40000004100 */
[-C--:B------:R-:W-:Y:S01]  /*d270*/  FMUL.FTZ R97, R96, R46.reuse ;  /* 0x0000002e60617220 */ /* 0x080fe20000410000 */
[----:B------:R-:W-:Y:S02]  /*d280*/  HADD2.F32 R98, -RZ, R98.H1_H1 ;  /* 0x30000062ff627230 */ /* 0x000fe40000004100 */
[----:B------:R-:W-:Y:S01]  /*d290*/  FMUL.FTZ R46, R95, R46 ;  /* 0x0000002e5f2e7220 */ /* 0x000fe20000410000 */
[----:B------:R-:W-:Y:S01]  /*d2a0*/  HADD2.F32 R64, -RZ, R64.H1_H1 ;  /* 0x30000040ff407230 */ /* 0x000fe20000004100 */
[----:B------:R-:W-:Y:S01]  /*d2b0*/  F2FP.F16.E4M3.UNPACK_B R166, R166 ;  /* 0x000000a6ffa6723e */ /* 0x000fe200020006ff */
[----:B------:R-:W-:Y:S01]  /*d2c0*/  HADD2.F32 R60, -RZ, R60.H1_H1 ;  /* 0x3000003cff3c7230 */ /* 0x000fe20000004100 */
[----:B------:R-:W-:Y:S01]  /*d2d0*/  F2FP.F16.E4M3.UNPACK_B R50, R50 ;  /* 0x00000032ff32723e */ /* 0x000fe200020006ff */
[----:B------:R-:W-:Y:S01]  /*d2e0*/  HADD2.F32 R59, -RZ, R59.H1_H1 ;  /* 0x3000003bff3b7230 */ /* 0x000fe20000004100 */
[----:B------:R-:W-:Y:S01]  /*d2f0*/  F2FP.F16.E4M3.UNPACK_B R94, R94 ;  /* 0x0000005eff5e723e */ /* 0x000fe200020006ff */
[-C--:B------:R-:W-:Y:S01]  /*d300*/  FFMA.FTZ R62, R62, R63.reuse, -R67 ;  /* 0x0000003f3e3e7223 */ /* 0x080fe20000010843 */
[----:B------:R-:W-:Y:S01]  /*d310*/  FFMA.FTZ R58, R58, R63, R65 ;  /* 0x0000003f3a3a7223 */ /* 0x000fe20000010041 */
[----:B------:R-:W-:-:S02]  /*d320*/  HADD2.F32 R63, -RZ, R61.H1_H1 ;  /* 0x3000003dff3f7230 */ /* 0x000fc40000004100 */
[----:B------:R-:W-:Y:S01]  /*d330*/  FFMA.FTZ R139, R99, R138, -R139 ;  /* 0x0000008a638b7223 */ /* 0x000fe2000001088b */
[----:B------:R-:W-:Y:S01]  /*d340*/  FFMA.FTZ R46, R96, R98, R46 ;  /* 0x00000062602e7223 */ /* 0x000fe2000001002e */
[----:B------:R-:W-:Y:S01]  /*d350*/  FMUL.FTZ R66, R60, R64 ;  /* 0x000000403c427220 */ /* 0x000fe20000410000 */
[----:B------:R-:W-:Y:S01]  /*d360*/  FFMA.FTZ R95, R95, R98, -R97 ;  /* 0x000000625f5f7223 */ /* 0x000fe20000010861 */
[----:B------:R-:W-:Y:S01]  /*d370*/  F2FP.F16.E4M3.UNPACK_B R164, R164 ;  /* 0x000000a4ffa4723e */ /* 0x000fe200020006ff */
[----:B------:R-:W-:Y:S02]  /*d380*/  HADD2.F32 R138, -RZ, R166.H0_H0 ;  /* 0x200000a6ff8a7230 */ /* 0x000fe40000004100 */
[C---:B------:R-:W-:Y:S01]  /*d390*/  FMUL.FTZ R65, R59.reuse, R64 ;  /* 0x000000403b417220 */ /* 0x040fe20000410000 */
[----:B------:R-:W-:Y:S02]  /*d3a0*/  HADD2.F32 R96, -RZ, R50.H0_H0 ;  /* 0x20000032ff607230 */ /* 0x000fe40000004100 */
[----:B------:R-:W-:Y:S01]  /*d3b0*/  FFMA.FTZ R61, R59, R63, -R66 ;  /* 0x0000003f3b3d7223 */ /* 0x000fe20000010842 */
[----:B------:R-:W-:-:S02]  /*d3c0*/  HADD2.F32 R98, -RZ, R94.H0_H0 ;  /* 0x2000005eff627230 */ /* 0x000fc40000004100 */
[----:B------:R-:W-:Y:S01]  /*d3d0*/  FFMA.FTZ R59, R60, R63, R65 ;  /* 0x0000003f3c3b7223 */ /* 0x000fe20000010041 */
[----:B------:R-:W-:Y:S02]  /*d3e0*/  HADD2.F32 R97, -RZ, R164.H0_H0 ;  /* 0x200000a4ff617230 */ /* 0x000fe40000004100 */
[-C--:B------:R-:W-:Y:S01]  /*d3f0*/  FMUL.FTZ R99, R96, R138.reuse ;  /* 0x0000008a60637220 */ /* 0x080fe20000410000 */
[--C-:B------:R-:W-:Y:S01]  /*d400*/  SHF.R.U32.HI R63, RZ, 0x18, R77.reuse ;  /* 0x00000018ff3f7819 */ /* 0x100fe2000001164d */
[----:B------:R-:W-:Y:S01]  /*d410*/  FMUL.FTZ R138, R98, R138 ;  /* 0x0000008a628a7220 */ /* 0x000fe20000410000 */
[----:B------:R-:W-:Y:S01]  /*d420*/  LOP3.LUT R60, R77, 0xff, RZ, 0xc0, !PT ;  /* 0x000000ff4d3c7812 */ /* 0x000fe200078ec0ff */
[----:B------:R-:W-:Y:S01]  /*d430*/  HADD2.F32 R166, -RZ, R166.H1_H1 ;  /* 0x300000a6ffa67230 */ /* 0x000fe20000004100 */
[----:B------:R-:W-:Y:S01]  /*d440*/  SHF.R.U32.HI R64, RZ, 0x8, R77 ;  /* 0x00000008ff407819 */ /* 0x000fe2000001164d */
[----:B------:R-:W-:Y:S02]  /*d450*/  HADD2.F32 R50, -RZ, R50.H1_H1 ;  /* 0x30000032ff327230 */ /* 0x000fe40000004100 */
[-C--:B------:R-:W-:Y:S01]  /*d460*/  FFMA.FTZ R138, R96, R97.reuse, R138 ;  /* 0x00000061608a7223 */ /* 0x080fe2000001008a */
[----:B------:R-:W-:Y:S01]  /*d470*/  HADD2.F32 R94, -RZ, R94.H1_H1 ;  /* 0x3000005eff5e7230 */ /* 0x000fe20000004100 */
[----:B------:R-:W-:Y:S01]  /*d480*/  PRMT R60, R63, 0x654, R60 ;  /* 0x000006543f3c7816 */ /* 0x000fe2000000003c */
[----:B------:R-:W-:Y:S01]  /*d490*/  HADD2.F32 R164, -RZ, R164.H1_H1 ;  /* 0x300000a4ffa47230 */ /* 0x000fe20000004100 */
[--C-:B------:R-:W-:Y:S01]  /*d4a0*/  SHF.R.U32.HI R66, RZ, 0x18, R79.reuse ;  /* 0x00000018ff427819 */ /* 0x100fe2000001164f */
[-C--:B------:R-:W-:Y:S01]  /*d4b0*/  FMUL.FTZ R96, R50, R166.reuse ;  /* 0x000000a632607220 */ /* 0x080fe20000410000 */
[----:B------:R-:W-:Y:S01]  /*d4c0*/  LOP3.LUT R65, R79, 0xff, RZ, 0xc0, !PT ;  /* 0x000000ff4f417812 */ /* 0x000fe200078ec0ff */
[----:B------:R-:W-:Y:S01]  /*d4d0*/  IMAD.SHL.U32 R63, R64, 0x100, RZ ;  /* 0x00000100403f7824 */ /* 0x000fe200078e00ff */
[--C-:B------:R-:W-:Y:S01]  /*d4e0*/  SHF.R.U32.HI R67, RZ, 0x8, R79.reuse ;  /* 0x00000008ff437819 */ /* 0x100fe2000001164f */
[----:B------:R-:W-:Y:S01]  /*d4f0*/  FMUL.FTZ R166, R94, R166 ;  /* 0x000000a65ea67220 */ /* 0x000fe20000410000 */
[----:B------:R-:W-:Y:S01]  /*d500*/  SHF.R.U32.HI R78, RZ, 0x10, R79 ;  /* 0x00000010ff4e7819 */ /* 0x000fe2000001164f */
[----:B------:R-:W-:Y:S01]  /*d510*/  FFMA.FTZ R99, R98, R97, -R99 ;  /* 0x0000006162637223 */ /* 0x000fe20000010863 */
[----:B------:R-:W-:Y:S01]  /*d520*/  SHF.R.U32.HI R79, RZ, 0x8, R89 ;  /* 0x00000008ff4f7819 */ /* 0x000fe20000011659 */
[-C--:B------:R-:W-:Y:S01]  /*d530*/  FFMA.FTZ R97, R50, R164.reuse, R166 ;  /* 0x000000a432617223 */ /* 0x080fe200000100a6 */
[----:B------:R-:W-:Y:S01]  /*d540*/  SHF.R.U32.HI R76, RZ, 0x10, R77 ;  /* 0x00000010ff4c7819 */ /* 0x000fe2000001164d */
[----:B------:R-:W-:Y:S01]  /*d550*/  IMAD.SHL.U32 R50, R67, 0x100, RZ ;  /* 0x0000010043327824 */ /* 0x000fe200078e00ff */
[----:B------:R-:W-:Y:S01]  /*d560*/  SHF.R.U32.HI R77, RZ, 0x18, R89 ;  /* 0x00000018ff4d7819 */ /* 0x000fe20000011659 */
[----:B------:R-:W-:Y:S01]  /*d570*/  FFMA.FTZ R96, R94, R164, -R96 ;  /* 0x000000a45e607223 */ /* 0x000fe20000010860 */
[----:B------:R-:W-:Y:S01]  /*d580*/  LOP3.LUT R88, R89, 0xff, RZ, 0xc0, !PT ;  /* 0x000000ff59587812 */ /* 0x000fe200078ec0ff */
[----:B------:R-:W-:Y:S01]  /*d590*/  IMAD.U32 R76, R76, 0x10000, RZ ;  /* 0x000100004c4c7824 */ /* 0x000fe200078e00ff */
[----:B------:R-:W-:Y:S01]  /*d5a0*/  LOP3.LUT R63, R60, 0xff00, R63, 0xf8, !PT ;  /* 0x0000ff003c3f7812 */ /* 0x000fe200078ef83f */
[----:B------:R-:W-:Y:S01]  /*d5b0*/  IMAD.SHL.U32 R60, R79, 0x100, RZ ;  /* 0x000001004f3c7824 */ /* 0x000fe200078e00ff */
[----:B------:R-:W-:-:S02]  /*d5c0*/  SHF.R.U32.HI R89, RZ, 0x10, R89 ;  /* 0x00000010ff597819 */ /* 0x000fc40000011659 */
[----:B------:R-:W-:Y:S02]  /*d5d0*/  SHF.R.U32.HI R90, RZ, 0x8, R91 ;  /* 0x00000008ff5a7819 */ /* 0x000fe4000001165b */
[----:B------:R-:W-:Y:S02]  /*d5e0*/  PRMT R65, R66, 0x654, R65 ;  /* 0x0000065442417816 */ /* 0x000fe40000000041 */
[----:B------:R-:W-:Y:S02]  /*d5f0*/  PRMT R77, R77, 0x654, R88 ;  /* 0x000006544d4d7816 */ /* 0x000fe40000000058 */
[----:B------:R-:W-:Y:S02]  /*d600*/  SHF.R.U32.HI R93, RZ, 0x18, R91 ;  /* 0x00000018ff5d7819 */ /* 0x000fe4000001165b */
[----:B------:R-:W-:Y:S02]  /*d610*/  LOP3.LUT R92, R91, 0xff, RZ, 0xc0, !PT ;  /* 0x000000ff5b5c7812 */ /* 0x000fe400078ec0ff */
[----:B------:R-:W-:Y:S01]  /*d620*/  LOP3.LUT R50, R65, 0xff00, R50, 0xf8, !PT ;  /* 0x0000ff0041327812 */ /* 0x000fe200078ef832 */
[----:B------:R-:W-:Y:S01]  /*d630*/  IMAD.SHL.U32 R65, R90, 0x100, RZ ;  /* 0x000001005a417824 */ /* 0x000fe200078e00ff */
[----:B------:R-:W-:-:S02]  /*d640*/  LOP3.LUT R60, R77, 0xff00, R60, 0xf8, !PT ;  /* 0x0000ff004d3c7812 */ /* 0x000fc400078ef83c */
[----:B------:R-:W-:Y:S02]  /*d650*/  SHF.L.U32 R89, R89, 0x10, RZ ;  /* 0x0000001059597819 */ /* 0x000fe400000006ff */
[----:B------:R-:W-:Y:S02]  /*d660*/  PRMT R92, R93, 0x654, R92 ;  /* 0x000006545d5c7816 */ /* 0x000fe4000000005c */
[----:B------:R-:W-:Y:S02]  /*d670*/  F2FP.SATFINITE.E4M3.F32.PACK_AB_MERGE_C R48, R57, R48, RZ ;  /* 0x000000303930723e */ /* 0x000fe400048070ff */
[----:B------:R-:W-:Y:S02]  /*d680*/  F2FP.SATFINITE.E4M3.F32.PACK_AB_MERGE_C R55, R55, R44, RZ ;  /* 0x0000002c3737723e */ /* 0x000fe400048070ff */
[----:B------:R-:W-:Y:S02]  /*d690*/  LOP3.LUT R64, R60, 0xff0000, R89, 0xf8, !PT ;  /* 0x00ff00003c407812 */ /* 0x000fe400078ef859 */
[----:B------:R-:W-:Y:S01]  /*d6a0*/  LOP3.LUT R92, R92, 0xff00, R65, 0xf8, !PT ;  /* 0x0000ff005c5c7812 */ /* 0x000fe200078ef841 */
[----:B------:R-:W-:Y:S01]  /*d6b0*/  IMAD.U32 R65, R78, 0x10000, RZ ;  /* 0x000100004e417824 */ /* 0x000fe200078e00ff */
[----:B------:R-:W-:-:S02]  /*d6c0*/  F2FP.SATFINITE.E4M3.F32.PACK_AB_MERGE_C R44, R61, R62, R48 ;  /* 0x0000003e3d2c723e */ /* 0x000fc40004807030 */
[----:B------:R-:W-:Y:S02]  /*d6d0*/  F2FP.SATFINITE.E4M3.F32.PACK_AB_MERGE_C R48, R59, R58, R55 ;  /* 0x0000003a3b30723e */ /* 0x000fe40004807037 */
[----:B------:R-:W-:Y:S02]  /*d6e0*/  LOP3.LUT R63, R63, 0xff0000, R76, 0xf8, !PT ;  /* 0x00ff00003f3f7812 */ /* 0x000fe400078ef84c */
[----:B------:R-:W-:Y:S02]  /*d6f0*/  F2FP.F16.E4M3.UNPACK_B R57, R49 ;  /* 0x00000031ff39723e */ /* 0x000fe400020006ff */
[----:B------:R-:W-:Y:S02]  /*d700*/  F2FP.F16.E4M3.UNPACK_B R58, R64 ;  /* 0x00000040ff3a723e */ /* 0x000fe400020006ff */
[----:B------:R-:W-:Y:S01]  /*d710*/  F2FP.F16.E4M3.UNPACK_B R55, R45 ;  /* 0x0000002dff37723e */ /* 0x000fe200020006ff */
[--C-:B------:R-:W-:Y:S01]  /*d720*/  HADD2.F32 R59, -RZ, R57.reuse.H0_H0 ;  /* 0x20000039ff3b7230 */ /* 0x100fe20000004100 */
[----:B------:R-:W-:Y:S01]  /*d730*/  LOP3.LUT R50, R50, 0xff0000, R65, 0xf8, !PT ;  /* 0x00ff000032327812 */ /* 0x000fe200078ef841 */
[--C-:B------:R-:W-:Y:S01]  /*d740*/  HADD2.F32 R76, -RZ, R58.reuse.H0_H0 ;  /* 0x2000003aff4c7230 */ /* 0x100fe20000004100 */
[----:B------:R-:W-:Y:S01]  /*d750*/  F2FP.F16.E4M3.UNPACK_B R61, R63 ;  /* 0x0000003fff3d723e */ /* 0x000fe200020006ff */
[----:B------:R-:W-:Y:S01]  /*d760*/  HADD2.F32 R62, -RZ, R57.H1_H1 ;  /* 0x30000039ff3e7230 */ /* 0x000fe20000004100 */
[----:B------:R-:W-:Y:S01]  /*d770*/  F2FP.F16.E4M3.UNPACK_B R45, R45.H1 ;  /* 0x0000002dff2d723e */ /* 0x000fe200030006ff */
[----:B------:R-:W-:-:S02]  /*d780*/  HADD2.F32 R65, -RZ, R58.H1_H1 ;  /* 0x3000003aff417230 */ /* 0x000fc40000004100 */
[-C--:B------:R-:W-:Y:S01]  /*d790*/  FMUL.FTZ R78, R59, R76.reuse ;  /* 0x0000004c3b4e7220 */ /* 0x080fe20000410000 */
[--C-:B------:R-:W-:Y:S01]  /*d7a0*/  HADD2.F32 R57, -RZ, R55.reuse.H0_H0 ;  /* 0x20000037ff397230 */ /* 0x100fe20000004100 */
[----:B------:R-:W-:Y:S01]  /*d7b0*/  SHF.R.U32.HI R91, RZ, 0x10, R91 ;  /* 0x00000010ff5b7819 */ /* 0x000fe2000001165b */
[----:B------:R-:W-:Y:S02]  /*d7c0*/  HADD2.F32 R58, -RZ, R55.H1_H1 ;  /* 0x30000037ff3a7230 */ /* 0x000fe40000004100 */
[-C--:B------:R-:W-:Y:S01]  /*d7d0*/  FMUL.FTZ R67, R62, R65.reuse ;  /* 0x000000413e437220 */ /* 0x080fe20000410000 */
[--C-:B------:R-:W-:Y:S02]  /*d7e0*/  HADD2.F32 R66, -RZ, R61.reuse.H0_H0 ;  /* 0x2000003dff427230 */ /* 0x100fe40000004100 */
[C---:B------:R-:W-:Y:S01]  /*d7f0*/  FMUL.FTZ R76, R57.reuse, R76 ;  /* 0x0000004c394c7220 */ /* 0x040fe20000410000 */
[----:B------:R-:W-:Y:S02]  /*d800*/  HADD2.F32 R61, -RZ, R61.H1_H1 ;  /* 0x3000003dff3d7230 */ /* 0x000fe40000004100 */
[----:B------:R-:W-:Y:S01]  /*d810*/  FMUL.FTZ R65, R58, R65 ;  /* 0x000000413a417220 */ /* 0x000fe20000410000 */
[----:B------:R-:W-:Y:S01]  /*d820*/  F2FP.F16.E4M3.UNPACK_B R63, R63.H1 ;  /* 0x0000003fff3f723e */ /* 0x000fe200030006ff */
[-C--:B------:R-:W-:Y:S01]  /*d830*/  FFMA.FTZ R55, R57, R66.reuse, -R78 ;  /* 0x0000004239377223 */ /* 0x080fe2000001084e */
[----:B------:R-:W-:Y:S01]  /*d840*/  FFMA.FTZ R57, R59, R66, R76 ;  /* 0x000000423b397223 */ /* 0x000fe2000001004c */
[----:B------:R-:W-:Y:S01]  /*d850*/  FFMA.FTZ R62, R62, R61, R65 ;  /* 0x0000003d3e3e7223 */ /* 0x000fe20000010041 */
[----:B------:R-:W-:Y:S01]  /*d860*/  F2FP.F16.E4M3.UNPACK_B R59, R49.H1 ;  /* 0x00000031ff3b723e */ /* 0x000fe200030006ff */
[----:B------:R-:W-:Y:S01]  /*d870*/  FFMA.FTZ R58, R58, R61, -R67 ;  /* 0x0000003d3a3a7223 */ /* 0x000fe20000010843 */
[----:B------:R-:W-:Y:S01]  /*d880*/  F2FP.F16.E4M3.UNPACK_B R65, R64.H1 ;  /* 0x00000040ff41723e */ /* 0x000fe200030006ff */
[----:B------:R-:W-:Y:S01]  /*d890*/  HADD2.F32 R49, -RZ, R45.H0_H0 ;  /* 0x2000002dff317230 */ /* 0x000fe20000004100 */
[----:B------:R-:W-:Y:S01]  /*d8a0*/  F2FP.SATFINITE.E4M3.F32.PACK_AB_MERGE_C R140, R46, R140, RZ ;  /* 0x0000008c2e8c723e */ /* 0x000fe200048070ff */
[----:B------:R-:W-:Y:S01]  /*d8b0*/  HADD2.F32 R61, -RZ, R59.H0_H0 ;  /* 0x2000003bff3d7230 */ /* 0x000fe20000004100 */
[----:B------:R-:W-:Y:S01]  /*d8c0*/  F2FP.SATFINITE.E4M3.F32.PACK_AB_MERGE_C R95, R95, R139, RZ ;  /* 0x0000008b5f5f723e */ /* 0x000fe200048070ff */
[----:B------:R-:W-:Y:S01]  /*d8d0*/  HADD2.F32 R76, -RZ, R65.H0_H0 ;  /* 0x20000041ff4c7230 */ /* 0x000fe20000004100 */
[----:B------:R-:W-:Y:S01]  /*d8e0*/  F2FP.SATFINITE.E4M3.F32.PACK_AB_MERGE_C R97, R97, R138, R140 ;  /* 0x0000008a6161723e */ /* 0x000fe2000480708c */
[----:B------:R-:W-:Y:S01]  /*d8f0*/  HADD2.F32 R64, -RZ, R45.H1_H1 ;  /* 0x3000002dff407230 */ /* 0x000fe20000004100 */
[----:B------:R-:W-:Y:S01]  /*d900*/  F2FP.SATFINITE.E4M3.F32.PACK_AB_MERGE_C R46, R96, R99, R95 ;  /* 0x00000063602e723e */ /* 0x000fe2000480705f */
[----:B------:R-:W-:-:S02]  /*d910*/  HADD2.F32 R59, -RZ, R59.H1_H1 ;  /* 0x3000003bff3b7230 */ /* 0x000fc40000004100 */
[-C--:B------:R-:W-:Y:S01]  /*d920*/  FMUL.FTZ R78, R61, R76.reuse ;  /* 0x0000004c3d4e7220 */ /* 0x080fe20000410000 */
[----:B------:R-:W-:Y:S02]  /*d930*/  HADD2.F32 R65, -RZ, R65.H1_H1 ;  /* 0x30000041ff417230 */ /* 0x000fe40000004100 */
[----:B------:R-:W-:Y:S01]  /*d940*/  FMUL.FTZ R76, R49, R76 ;  /* 0x0000004c314c7220 */ /* 0x000fe20000410000 */
[----:B------:R-:W-:Y:S02]  /*d950*/  IMAD.U32 R91, R91, 0x10000, RZ ;  /* 0x000100005b5b7824 */ /* 0x000fe400078e00ff */
[--C-:B------:R-:W-:Y:S02]  /*d960*/  HADD2.F32 R66, -RZ, R63.reuse.H0_H0 ;  /* 0x2000003fff427230 */ /* 0x100fe40000004100 */
[-C--:B------:R-:W-:Y:S01]  /*d970*/  FMUL.FTZ R67, R59, R65.reuse ;  /* 0x000000413b437220 */ /* 0x080fe20000410000 */
[----:B------:R-:W-:Y:S02]  /*d980*/  HADD2.F32 R63, -RZ, R63.H1_H1 ;  /* 0x3000003fff3f7230 */ /* 0x000fe40000004100 */
[----:B------:R-:W-:Y:S01]  /*d990*/  FMUL.FTZ R88, R64, R65 ;  /* 0x0000004140587220 */ /* 0x000fe20000410000 */
[----:B------:R-:W-:Y:S01]  /*d9a0*/  LOP3.LUT R60, R92, 0xff0000, R91, 0xf8, !PT ;  /* 0x00ff00005c3c7812 */ /* 0x000fe200078ef85b */
[-C--:B------:R-:W-:Y:S01]  /*d9b0*/  FFMA.FTZ R45, R49, R66.reuse, -R78 ;  /* 0x00000042312d7223 */ /* 0x080fe2000001084e */
[----:B------:R-:W-:Y:S01]  /*d9c0*/  FFMA.FTZ R49, R61, R66, R76 ;  /* 0x000000423d317223 */ /* 0x000fe2000001004c */
[-C--:B------:R-:W-:Y:S01]  /*d9d0*/  FFMA.FTZ R64, R64, R63.reuse, -R67 ;  /* 0x0000003f40407223 */ /* 0x080fe20000010843 */
[----:B------:R-:W-:Y:S01]  /*d9e0*/  FFMA.FTZ R66, R59, R63, R88 ;  /* 0x0000003f3b427223 */ /* 0x000fe20000010058 */
[----:B------:R-:W-:-:S02]  /*d9f0*/  F2FP.F16.E4M3.UNPACK_B R63, R51 ;  /* 0x00000033ff3f723e */ /* 0x000fc400020006ff */
[----:B------:R-:W-:Y:S02]  /*da00*/  F2FP.F16.E4M3.UNPACK_B R61, R60 ;  /* 0x0000003cff3d723e */ /* 0x000fe400020006ff */
[-C--:B------:R-:W-:Y:S01]  /*da10*/  F2FP.F16.E4M3.UNPACK_B R59, R47.reuse ;  /* 0x0000002fff3b723e */ /* 0x080fe200020006ff */
[----:B------:R-:W-:Y:S01]  /*da20*/  HADD2.F32 R77, -RZ, R63.H0_H0 ;  /* 0x2000003fff4d7230 */ /* 0x000fe20000004100 */
[----:B------:R-:W-:Y:S01]  /*da30*/  F2FP.F16.E4M3.UNPACK_B R65, R47.H1 ;  /* 0x0000002fff41723e */ /* 0x000fe200030006ff */
[----:B------:R-:W-:Y:S01]  /*da40*/  HADD2.F32 R90, -RZ, R61.H0_H0 ;  /* 0x2000003dff5a7230 */ /* 0x000fe20000004100 */
[----:B------:R-:W-:Y:S01]  /*da50*/  F2FP.F16.E4M3.UNPACK_B R47, R50 ;  /* 0x00000032ff2f723e */ /* 0x000fe200020006ff */
[----:B------:R-:W-:Y:S01]  /*da60*/  HADD2.F32 R63, -RZ, R63.H1_H1 ;  /* 0x3000003fff3f7230 */ /* 0x000fe20000004100 */
[----:B------:R-:W-:Y:S01]  /*da70*/  F2FP.F16.E4M3.UNPACK_B R76, R51.H1 ;  /* 0x00000033ff4c723e */ /* 0x000fe200030006ff */
        /* <DEDUP_REMOVED lines=8> */
[----:B------:R-:W-:Y:S02]  /*db00*/  HADD2.F32 R67, -RZ, R65.H0_H0 ;  /* 0x20000041ff437230 */ /* 0x000fe40000004100 */
[-C--:B------:R-:W-:Y:S01]  /*db10*/  FFMA.FTZ R50, R51, R88.reuse, -R92 ;  /* 0x0000005833327223 */ /* 0x080fe2000001085c */
[----:B------:R-:W-:Y:S02]  /*db20*/  HADD2.F32 R79, -RZ, R60.H0_H0 ;  /* 0x2000003cff4f7230 */ /* 0x000fe40000004100 */
[-C--:B------:R-:W-:Y:S01]  /*db30*/  FMUL.FTZ R92, R78, R91.reuse ;  /* 0x0000005b4e5c7220 */ /* 0x080fe20000410000 */
[----:B------:R-:W-:Y:S01]  /*db40*/  FFMA.FTZ R51, R77, R88, R90 ;  /* 0x000000584d337223 */ /* 0x000fe2000001005a */
[----:B------:R-:W-:Y:S01]  /*db50*/  FMUL.FTZ R91, R67, R91 ;  /* 0x0000005b435b7220 */ /* 0x000fe20000410000 */
[----:B------:R-:W-:-:S02]  /*db60*/  HADD2.F32 R77, -RZ, R76.H1_H1 ;  /* 0x3000004cff4d7230 */ /* 0x000fc40000004100 */
[-C--:B------:R-:W-:Y:S01]  /*db70*/  FFMA.FTZ R67, R67, R79.reuse, -R92 ;  /* 0x0000004f43437223 */ /* 0x080fe2000001085c */
[----:B------:R-:W-:Y:S02]  /*db80*/  HADD2.F32 R90, -RZ, R89.H1_H1 ;  /* 0x30000059ff5a7230 */ /* 0x000fe40000004100 */
[----:B------:R-:W-:Y:S01]  /*db90*/  FFMA.FTZ R76, R78, R79, R91 ;  /* 0x0000004f4e4c7223 */ /* 0x000fe2000001005b */
[----:B------:R-:W-:Y:S01]  /*dba0*/  HADD2.F32 R65, -RZ, R65.H1_H1 ;  /* 0x30000041ff417230 */ /* 0x000fe20000004100 */
[----:B------:R-:W-:Y:S01]  /*dbb0*/  F2FP.SATFINITE.E4M3.F32.PACK_AB_MERGE_C R45, R64, R45, RZ ;  /* 0x0000002d402d723e */ /* 0x000fe200048070ff */
[----:B------:R-:W-:Y:S02]  /*dbc0*/  HADD2.F32 R78, -RZ, R60.H1_H1 ;  /* 0x3000003cff4e7230 */ /* 0x000fe40000004100 */
[-C--:B------:R-:W-:Y:S01]  /*dbd0*/  FMUL.FTZ R60, R77, R90.reuse ;  /* 0x0000005a4d3c7220 */ /* 0x080fe20000410000 */
[----:B------:R-:W-:Y:S02]  /*dbe0*/  HADD2.F32 R88, -RZ, R61.H1_H1 ;  /* 0x3000003dff587230 */ /* 0x000fe40000004100 */
[----:B------:R-:W-:Y:S01]  /*dbf0*/  FMUL.FTZ R94, R65, R90 ;  /* 0x0000005a415e7220 */ /* 0x000fe20000410000 */
[----:B------:R-:W-:-:S02]  /*dc00*/  HADD2.F32 R59, -RZ, R59.H1_H1 ;  /* 0x3000003bff3b7230 */ /* 0x000fc40000004100 */
[----:B------:R-:W-:Y:S01]  /*dc10*/  FFMA.FTZ R92, R65, R78, -R60 ;  /* 0x0000004e415c7223 */ /* 0x000fe2000001083c */
[----:B------:R-:W-:Y:S02]  /*dc20*/  HADD2.F32 R60, -RZ, R47.H1_H1 ;  /* 0x3000002fff3c7230 */ /* 0x000fe40000004100 */
[----:B------:R-:W-:Y:S01]  /*dc30*/  FMUL.FTZ R90, R63, R88 ;  /* 0x000000583f5a7220 */ /* 0x000fe20000410000 */
[----:B------:R-:W-:Y:S01]  /*dc40*/  FFMA.FTZ R77, R77, R78, R94 ;  /* 0x0000004e4d4d7223 */ /* 0x000fe2000001005e */
[C---:B------:R-:W-:Y:S01]  /*dc50*/  FMUL.FTZ R88, R59.reuse, R88 ;  /* 0x000000583b587220 */ /* 0x040fe20000410000 */
[----:B------:R-:W-:Y:S01]  /*dc60*/  F2FP.SATFINITE.E4M3.F32.PACK_AB_MERGE_C R67, R92, R67, RZ ;  /* 0x000000435c43723e */ /* 0x000fe200048070ff */
[-C--:B------:R-:W-:Y:S01]  /*dc70*/  FFMA.FTZ R59, R59, R60.reuse, -R90 ;  /* 0x0000003c3b3b7223 */ /* 0x080fe2000001085a */
[----:B------:R-:W-:Y:S01]  /*dc80*/  F2FP.SATFINITE.E4M3.F32.PACK_AB_MERGE_C R49, R66, R49, RZ ;  /* 0x000000314231723e */ /* 0x000fe200048070ff */
[----:B------:R-:W-:Y:S01]  /*dc90*/  FFMA.FTZ R88, R63, R60, R88 ;  /* 0x0000003c3f587223 */ /* 0x000fe20000010058 */
[----:B------:R-:W-:-:S02]  /*dca0*/  F2FP.SATFINITE.E4M3.F32.PACK_AB_MERGE_C R76, R77, R76, RZ ;  /* 0x0000004c4d4c723e */ /* 0x000fc400048070ff */
[----:B------:R-:W-:Y:S01]  /*dcb0*/  F2FP.SATFINITE.E4M3.F32.PACK_AB_MERGE_C R47, R59, R50, R67 ;  /* 0x000000323b2f723e */ /* 0x000fe20004807043 */
[----:B------:R-:W-:Y:S01]  /*dcc0*/  IMAD.MOV.U32 R50, RZ, RZ, R97 ;  /* 0x000000ffff327224 */ /* 0x000fe200078e0061 */
[----:B------:R-:W-:Y:S02]  /*dcd0*/  F2FP.SATFINITE.E4M3.F32.PACK_AB_MERGE_C R45, R58, R55, R45 ;  /* 0x000000373a2d723e */ /* 0x000fe4000480702d */
[----:B------:R-:W-:Y:S02]  /*dce0*/  F2FP.SATFINITE.E4M3.F32.PACK_AB_MERGE_C R49, R62, R57, R49 ;  /* 0x000000393e31723e */ /* 0x000fe40004807031 */
[----:B------:R-:W-:-:S07]  /*dcf0*/  F2FP.SATFINITE.E4M3.F32.PACK_AB_MERGE_C R51, R88, R51, R76 ;  /* 0x000000335833723e */ /* 0x000fce000480704c */
.L_x_3552:
[----:B------:R-:W-:Y:S05]  /*dd00*/  BSYNC B2 ;  /* 0x0000000000027941 */ /* 0x000fea0003800000 */
.L_x_3551:
[----:B------:R-:W-:-:S13]  /*dd10*/  ISETP.GE.AND P3, PT, R54, R156, PT ;  /* 0x0000009c3600720c */ /* 0x000fda0003f66270 */
[--C-:B------:R-:W-:Y:S02]  /*dd20*/  @!P3 SHF.R.S32.HI R57, RZ, 0x1f, R54.reuse ;  /* 0x0000001fff39b819 */ /* 0x100fe40000011436 */
[----:B------:R-:W-:-:S04]  /*dd30*/  @!P3 IADD3 R55, P4, P5, R118, R136, R54 ;  /* 0x000000887637b210 */ /* 0x000fc80007d9e036 */
[----:B------:R-:W-:Y:S02]  /*dd40*/  @!P3 IADD3.X R58, R4, R56, R57, P4, P5 ;  /* 0x00000038043ab210 */ /* 0x000fe400027ea439 */
[----:B------:R-:W-:-:S05]  /*dd50*/  IADD3 R52, P4, R52, R124, RZ ;  /* 0x0000007c34347210 */ /* 0x000fca0007f9e0ff */
[----:B------:R-:W-:Y:S01]  /*dd60*/  IMAD.X R53, R53, 0x1, R125, P4 ;  /* 0x0000000135357824 */ /* 0x000fe200020e067d */
[----:B------:R-:W-:-:S04]  /*dd70*/  @!P3 IADD3 R54, P4, R55, R124, RZ ;  /* 0x0000007c3736b210 */ /* 0x000fc80007f9e0ff */
[----:B-1----:R4:W-:Y:S01]  /*dd80*/  STG.E.128 desc[UR54][R52.64], R44 ;  /* 0x0000002c34007986 */ /* 0x0029e2000c101d36 */
[----:B------:R-:W-:-:S05]  /*dd90*/  @!P3 IMAD.X R55, R58, 0x1, R125, P4 ;  /* 0x000000013a37b824 */ /* 0x000fca00020e067d */
[----:B---3--:R4:W-:Y:S03]  /*dda0*/  @!P3 STG.E.128 desc[UR54][R54.64], R48 ;  /* 0x000000303600b986 */ /* 0x0089e6000c101d36 */
.L_x_3550:
[----:B------:R-:W-:Y:S05]  /*ddb0*/  BSYNC B1 ;  /* 0x0000000000017941 */ /* 0x000fea0003800000 */
.L_x_3549:
[----:B------:R-:W-:Y:S01]  /*ddc0*/  ISETP.NE.AND P3, PT, R35, RZ, PT ;  /* 0x000000ff2300720c */ /* 0x000fe20003f65270 */
[----:B------:R-:W-:-:S12]  /*ddd0*/  BSSY B1, `(.L_x_3553) ;  /* 0x0000100000017945 */ /* 0x000fd80003800000 */
[----:B------:R-:W-:Y:S05]  /*dde0*/  @!P3 BRA `(.L_x_3554) ;  /* 0x0000000c00f8b947 */ /* 0x000fea0003800000 */
[----:B----4-:R-:W-:Y:S01]  /*ddf0*/  SEL R44, R121, R162, !P1 ;  /* 0x000000a2792c7207 */ /* 0x010fe20004800000 */
        /* <DEDUP_REMOVED lines=18> */
[----:B------:R-:W-:-:S05]  /*df20*/  IMAD.IADD R48, R16, 0x1, R47 ;  /* 0x0000000110307824 */ /* 0x000fca00078e022f */
[----:B------:R-:W1:Y:S04]  /*df30*/  LDS.128 R44, [R45+0x24200] ;  /* 0x024200002d2c7984 */ /* 0x000e680000000c00 */
[----:B------:R-:W3:Y:S01]  /*df40*/  LDS.128 R48, [R48+0x24200] ;  /* 0x0242000030307984 */ /* 0x000ee20000000c00 */
[----:B------:R-:W-:Y:S05]  /*df50*/  @P3 BRA `(.L_x_3556) ;  /* 0x0000000c00703947 */ /* 0x000fea0003800000 */
[--C-:B------:R-:W-:Y:S01]  /*df60*/  SHF.R.U32.HI R79, RZ, 0x8, R73.reuse ;  /* 0x00000008ff4f7819 */ /* 0x100fe20000011649 */
[----:B-1----:R-:W-:Y:S01]  /*df70*/  IMAD.MOV.U32 R60, RZ, RZ, R44 ;  /* 0x000000ffff3c7224 */ /* 0x002fe200078e002c */
[----:B------:R-:W-:Y:S01]  /*df80*/  LOP3.LUT R64, R73, 0xff, RZ, 0xc0, !PT ;  /* 0x000000ff49407812 */ /* 0x000fe200078ec0ff */
[----:B------:R-:W-:Y:S01]  /*df90*/  IMAD.MOV.U32 R52, RZ, RZ, R46 ;  /* 0x000000ffff347224 */ /* 0x000fe200078e002e */
[----:B------:R-:W-:Y:S01]  /*dfa0*/  SHF.R.U32.HI R65, RZ, 0x18, R73 ;  /* 0x00000018ff417819 */ /* 0x000fe20000011649 */
[----:B------:R-:W-:Y:S01]  /*dfb0*/  IMAD.SHL.U32 R44, R79, 0x100, RZ ;  /* 0x000001004f2c7824 */ /* 0x000fe200078e00ff */
[----:B------:R-:W-:Y:S01]  /*dfc0*/  SHF.R.U32.HI R76, RZ, 0x8, R85 ;  /* 0x00000008ff4c7819 */ /* 0x000fe20000011655 */
[----:B---3--:R-:W-:Y:S01]  /*dfd0*/  IMAD.MOV.U32 R61, RZ, RZ, R48 ;  /* 0x000000ffff3d7224 */ /* 0x008fe200078e0030 */
[----:B------:R-:W-:Y:S01]  /*dfe0*/  PRMT R65, R65, 0x654, R64 ;  /* 0x0000065441417816 */ /* 0x000fe20000000040 */
[----:B------:R-:W-:Y:S01]  /*dff0*/  IMAD.MOV.U32 R58, RZ, RZ, R50 ;  /* 0x000000ffff3a7224 */ /* 0x000fe200078e0032 */
[----:B------:R-:W-:Y:S01]  /*e000*/  SHF.R.U32.HI R63, RZ, 0x10, R73 ;  /* 0x00000010ff3f7819 */ /* 0x000fe20000011649 */
[----:B------:R-:W-:Y:S01]  /*e010*/  IMAD.SHL.U32 R46, R76, 0x100, RZ ;  /* 0x000001004c2e7824 */ /* 0x000fe200078e00ff */
[----:B------:R-:W-:-:S02]  /*e020*/  SHF.R.U32.HI R78, RZ, 0x8, R75 ;  /* 0x00000008ff4e7819 */ /* 0x000fc4000001164b */
[----:B------:R-:W-:Y:S01]  /*e030*/  LOP3.LUT R66, R75, 0xff, RZ, 0xc0, !PT ;  /* 0x000000ff4b427812 */ /* 0x000fe200078ec0ff */
[----:B------:R-:W-:Y:S01]  /*e040*/  IMAD.U32 R48, R63, 0x10000, RZ ;  /* 0x000100003f307824 */ /* 0x000fe200078e00ff */
[----:B------:R-:W-:Y:S02]  /*e050*/  SHF.R.U32.HI R67, RZ, 0x18, R75 ;  /* 0x00000018ff437819 */ /* 0x000fe4000001164b */
[----:B------:R-:W-:Y:S02]  /*e060*/  LOP3.LUT R72, R85, 0xff, RZ, 0xc0, !PT ;  /* 0x000000ff55487812 */ /* 0x000fe400078ec0ff */
[----:B------:R-:W-:Y:S02]  /*e070*/  SHF.R.U32.HI R73, RZ, 0x18, R85 ;  /* 0x00000018ff497819 */ /* 0x000fe40000011655 */
[----:B------:R-:W-:Y:S02]  /*e080*/  SHF.R.U32.HI R62, RZ, 0x10, R75 ;  /* 0x00000010ff3e7819 */ /* 0x000fe4000001164b */
[----:B------:R-:W-:-:S02]  /*e090*/  SHF.R.U32.HI R75, RZ, 0x8, R87 ;  /* 0x00000008ff4b7819 */ /* 0x000fc40000011657 */
[----:B------:R-:W-:Y:S02]  /*e0a0*/  LOP3.LUT R65, R65, 0xff00, R44, 0xf8, !PT ;  /* 0x0000ff0041417812 */ /* 0x000fe400078ef82c */
[----:B------:R-:W-:Y:S01]  /*e0b0*/  PRMT R67, R67, 0x654, R66 ;  /* 0x0000065443437816 */ /* 0x000fe20000000042 */
[----:B------:R-:W-:Y:S01]  /*e0c0*/  IMAD.SHL.U32 R50, R75, 0x100, RZ ;  /* 0x000001004b327824 */ /* 0x000fe200078e00ff */
[----:B------:R-:W-:Y:S02]  /*e0d0*/  SHF.L.U32 R44, R78, 0x8, RZ ;  /* 0x000000084e2c7819 */ /* 0x000fe400000006ff */
[----:B------:R-:W-:Y:S02]  /*e0e0*/  PRMT R73, R73, 0x654, R72 ;  /* 0x0000065449497816 */ /* 0x000fe40000000048 */
[----:B------:R-:W-:Y:S01]  /*e0f0*/  LOP3.LUT R67, R67, 0xff00, R44, 0xf8, !PT ;  /* 0x0000ff0043437812 */ /* 0x000fe200078ef82c */
[----:B------:R-:W-:Y:S01]  /*e100*/  IMAD.U32 R44, R62, 0x10000, RZ ;  /* 0x000100003e2c7824 */ /* 0x000fe200078e00ff */
[----:B------:R-:W-:-:S02]  /*e110*/  LOP3.LUT R75, R73, 0xff00, R46, 0xf8, !PT ;  /* 0x0000ff00494b7812 */ /* 0x000fc400078ef82e */
[----:B------:R-:W-:Y:S02]  /*e120*/  LOP3.LUT R74, R87, 0xff, RZ, 0xc0, !PT ;  /* 0x000000ff574a7812 */ /* 0x000fe400078ec0ff */
[--C-:B------:R-:W-:Y:S02]  /*e130*/  SHF.R.U32.HI R77, RZ, 0x18, R87.reuse ;  /* 0x00000018ff4d7819 */ /* 0x100fe40000011657 */
[----:B------:R-:W-:Y:S02]  /*e140*/  F2FP.F16.E4M3.UNPACK_B R73, R158.H1 ;  /* 0x0000009eff49723e */ /* 0x000fe400030006ff */
[----:B------:R-:W-:Y:S02]  /*e150*/  F2FP.F16.E4M3.UNPACK_B R62, R60.H1 ;  /* 0x0000003cff3e723e */ /* 0x000fe400030006ff */
[-C--:B------:R-:W-:Y:S01]  /*e160*/  F2FP.F16.E4M3.UNPACK_B R64, R61.reuse.H1 ;  /* 0x0000003dff40723e */ /* 0x080fe200030006ff */
[--C-:B------:R-:W-:Y:S01]  /*e170*/  HADD2.F32 R46, -RZ, R73.reuse.H0_H0 ;  /* 0x20000049ff2e7230 */ /* 0x100fe20000004100 */
[----:B------:R-:W-:Y:S01]  /*e180*/  SHF.R.U32.HI R59, RZ, 0x10, R87 ;  /* 0x00000010ff3b7819 */ /* 0x000fe20000011657 */
[----:B------:R-:W-:Y:S01]  /*e190*/  HADD2.F32 R63, -RZ, R62.H0_H0 ;  /* 0x2000003eff3f7230 */ /* 0x000fe20000004100 */
[----:B------:R-:W-:Y:S01]  /*e1a0*/  SHF.R.U32.HI R57, RZ, 0x10, R85 ;  /* 0x00000010ff397819 */ /* 0x000fe20000011655 */
[----:B------:R-:W-:Y:S01]  /*e1b0*/  HADD2.F32 R73, -RZ, R73.H1_H1 ;  /* 0x30000049ff497230 */ /* 0x000fe20000004100 */
[----:B------:R-:W-:Y:S01]  /*e1c0*/  PRMT R77, R77, 0x654, R74 ;  /* 0x000006544d4d7816 */ /* 0x000fe2000000004a */
[----:B------:R-:W-:Y:S01]  /*e1d0*/  IMAD.U32 R59, R59, 0x10000, RZ ;  /* 0x000100003b3b7824 */ /* 0x000fe200078e00ff */
[----:B------:R-:W-:Y:S01]  /*e1e0*/  F2FP.F16.E4M3.UNPACK_B R66, R160.H1 ;  /* 0x000000a0ff42723e */ /* 0x000fe200030006ff */
[----:B------:R-:W-:Y:S01]  /*e1f0*/  FMUL.FTZ R78, R63, R46 ;  /* 0x0000002e3f4e7220 */ /* 0x000fe20000410000 */
[----:B------:R-:W-:Y:S01]  /*e200*/  LOP3.LUT R48, R65, 0xff0000, R48, 0xf8, !PT ;  /* 0x00ff000041307812 */ /* 0x000fe200078ef830 */
[----:B------:R-:W-:Y:S01]  /*e210*/  HADD2.F32 R65, -RZ, R64.H0_H0 ;  /* 0x20000040ff417230 */ /* 0x000fe20000004100 */
[----:B------:R-:W-:Y:S01]  /*e220*/  LOP3.LUT R74, R77, 0xff00, R50, 0xf8, !PT ;  /* 0x0000ff004d4a7812 */ /* 0x000fe200078ef832 */
[----:B------:R-:W-:Y:S01]  /*e230*/  IMAD.U32 R50, R57, 0x10000, RZ ;  /* 0x0001000039327824 */ /* 0x000fe200078e00ff */
[----:B------:R-:W-:Y:S01]  /*e240*/  LOP3.LUT R44, R67, 0xff0000, R44, 0xf8, !PT ;  /* 0x00ff0000432c7812 */ /* 0x000fe200078ef82c */
[--C-:B------:R-:W-:Y:S01]  /*e250*/  HADD2.F32 R72, -RZ, R66.reuse.H0_H0 ;  /* 0x20000042ff487230 */ /* 0x100fe20000004100 */
[----:B------:R-:W-:Y:S01]  /*e260*/  F2FP.F16.E4M3.UNPACK_B R158, R158 ;  /* 0x0000009eff9e723e */ /* 0x000fe200020006ff */
[----:B------:R-:W-:Y:S01]  /*e270*/  HADD2.F32 R67, -RZ, R66.H1_H1 ;  /* 0x30000042ff437230 */ /* 0x000fe20000004100 */
[----:B------:R-:W-:Y:S01]  /*e280*/  F2FP.F16.E4M3.UNPACK_B R61, R61 ;  /* 0x0000003dff3d723e */ /* 0x000fe200020006ff */
[----:B------:R-:W-:-:S02]  /*e290*/  HADD2.F32 R66, -RZ, R64.H1_H1 ;  /* 0x30000040ff427230 */ /* 0x000fc40000004100 */
[C---:B------:R-:W-:Y:S01]  /*e2a0*/  FMUL.FTZ R76, R65.reuse, R46 ;  /* 0x0000002e414c7220 */ /* 0x040fe20000410000 */
[----:B------:R-:W-:Y:S01]  /*e2b0*/  HADD2.F32 R62, -RZ, R62.H1_H1 ;  /* 0x3000003eff3e7230 */ /* 0x000fe20000004100 */
[----:B------:R-:W-:Y:S02]  /*e2c0*/  F2FP.F16.E4M3.UNPACK_B R64, R60 ;  /* 0x0000003cff40723e */ /* 0x000fe400020006ff */
[----:B------:R-:W-:Y:S01]  /*e2d0*/  LOP3.LUT R46, R74, 0xff0000, R59, 0xf8, !PT ;  /* 0x00ff00004a2e7812 */ /* 0x000fe200078ef83b */
[-C--:B------:R-:W-:Y:S01]  /*e2e0*/  FFMA.FTZ R59, R65, R72.reuse, R78 ;  /* 0x00000048413b7223 */ /* 0x080fe2000001004e */
[----:B------:R-:W-:Y:S01]  /*e2f0*/  LOP3.LUT R50, R75, 0xff0000, R50, 0xf8, !PT ;  /* 0x00ff00004b327812 */ /* 0x000fe200078ef832 */
[----:B------:R-:W-:Y:S01]  /*e300*/  FFMA.FTZ R57, R63, R72, -R76 ;  /* 0x000000483f397223 */ /* 0x000fe2000001084c */
[----:B------:R-:W-:Y:S01]  /*e310*/  F2FP.F16.E4M3.UNPACK_B R160, R160 ;  /* 0x000000a0ffa0723e */ /* 0x000fe200020006ff */
[----:B------:R-:W-:Y:S02]  /*e320*/  HADD2.F32 R74, -RZ, R158.H0_H0 ;  /* 0x2000009eff4a7230 */ /* 0x000fe40000004100 */
[----:B------:R-:W-:Y:S01]  /*e330*/  FMUL.FTZ R75, R66, R73 ;  /* 0x00000049424b7220 */ /* 0x000fe20000410000 */
[----:B------:R-:W-:-:S02]  /*e340*/  HADD2.F32 R65, -RZ, R61.H0_H0 ;  /* 0x2000003dff417230 */ /* 0x000fc40000004100 */
[C---:B------:R-:W-:Y:S01]  /*e350*/  FMUL.FTZ R73, R62.reuse, R73 ;  /* 0x000000493e497220 */ /* 0x040fe20000410000 */
[----:B------:R-:W-:Y:S02]  /*e360*/  HADD2.F32 R63, -RZ, R64.H0_H0 ;  /* 0x20000040ff3f7230 */ /* 0x000fe40000004100 */
[-C--:B------:R-:W-:Y:S01]  /*e370*/  FFMA.FTZ R60, R62, R67.reuse, -R75 ;  /* 0x000000433e3c7223 */ /* 0x080fe2000001084b */
[----:B------:R-:W-:Y:S02]  /*e380*/  HADD2.F32 R72, -RZ, R160.H0_H0 ;  /* 0x200000a0ff487230 */ /* 0x000fe40000004100 */
[----:B------:R-:W-:Y:S01]  /*e390*/  FFMA.FTZ R62, R66, R67, R73 ;  /* 0x00000043423e7223 */ /* 0x000fe20000010049 */
[-C--:B------:R-:W-:Y:S01]  /*e3a0*/  FMUL.FTZ R76, R65, R74.reuse ;  /* 0x0000004a414c7220 */ /* 0x080fe20000410000 */
[----:B------:R-:W-:Y:S01]  /*e3b0*/  FMUL.FTZ R74, R63, R74 ;  /* 0x0000004a3f4a7220 */ /* 0x000fe20000410000 */
[----:B------:R-:W-:Y:S01]  /*e3c0*/  HADD2.F32 R73, -RZ, R158.H1_H1 ;  /* 0x3000009eff497230 */ /* 0x000fe20000004100 */
[----:B------:R-:W-:Y:S01]  /*e3d0*/  F2FP.F16.E4M3.UNPACK_B R75, R161.H1 ;  /* 0x000000a1ff4b723e */ /* 0x000fe200030006ff */
[----:B------:R-:W-:-:S02]  /*e3e0*/  HADD2.F32 R66, -RZ, R61.H1_H1 ;  /* 0x3000003dff427230 */ /* 0x000fc40000004100 */
[-C--:B------:R-:W-:Y:S01]  /*e3f0*/  FFMA.FTZ R61, R65, R72.reuse, R74 ;  /* 0x00000048413d7223 */ /* 0x080fe2000001004a */
[----:B------:R-:W-:Y:S02]  /*e400*/  HADD2.F32 R64, -RZ, R64.H1_H1 ;  /* 0x30000040ff407230 */ /* 0x000fe40000004100 */
[----:B------:R-:W-:Y:S01]  /*e410*/  FFMA.FTZ R63, R63, R72, -R76 ;  /* 0x000000483f3f7223 */ /* 0x000fe2000001084c */
[----:B------:R-:W-:Y:S02]  /*e420*/  HADD2.F32 R67, -RZ, R160.H1_H1 ;  /* 0x300000a0ff437230 */ /* 0x000fe40000004100 */
[----:B------:R-:W-:Y:S01]  /*e430*/  FMUL.FTZ R65, R66, R73 ;  /* 0x0000004942417220 */ /* 0x000fe20000410000 */
[----:B------:R-:W-:Y:S01]  /*e440*/  F2FP.F16.E4M3.UNPACK_B R74, R159.H1 ;  /* 0x0000009fff4a723e */ /* 0x000fe200030006ff */
[C---:B------:R-:W-:Y:S01]  /*e450*/  FMUL.FTZ R77, R64.reuse, R73 ;  /* 0x00000049404d7220 */ /* 0x040fe20000410000 */
[----:B------:R-:W-:Y:S01]  /*e460*/  F2FP.F16.E4M3.UNPACK_B R72, R58.H1 ;  /* 0x0000003aff48723e */ /* 0x000fe200030006ff */
[----:B------:R-:W-:Y:S01]  /*e470*/  FFMA.FTZ R64, R64, R67, -R65 ;  /* 0x0000004340407223 */ /* 0x000fe20000010841 */
[----:B------:R-:W-:Y:S01]  /*e480*/  F2FP.F16.E4M3.UNPACK_B R65, R52.H1 ;  /* 0x00000034ff41723e */ /* 0x000fe200030006ff */
[----:B------:R-:W-:-:S02]  /*e490*/  HADD2.F32 R78, -RZ, R74.H0_H0 ;  /* 0x2000004aff4e7230 */ /* 0x000fc40000004100 */
[----:B------:R-:W-:Y:S01]  /*e4a0*/  FFMA.FTZ R66, R66, R67, R77 ;  /* 0x0000004342427223 */ /* 0x000fe2000001004d */
[----:B------:R-:W-:Y:S01]  /*e4b0*/  HADD2.F32 R73, -RZ, R72.H0_H0 ;  /* 0x20000048ff497230 */ /* 0x000fe20000004100 */
[----:B------:R-:W-:Y:S01]  /*e4c0*/  F2FP.F16.E4M3.UNPACK_B R159, R159 ;  /* 0x0000009fff9f723e */ /* 0x000fe200020006ff */
[----:B------:R-:W-:Y:S01]  /*e4d0*/  HADD2.F32 R77, -RZ, R74.H1_H1 ;  /* 0x3000004aff4d7230 */ /* 0x000fe20000004100 */
[----:B------:R-:W-:Y:S01]  /*e4e0*/  F2FP.F16.E4M3.UNPACK_B R52, R52 ;  /* 0x00000034ff34723e */ /* 0x000fe200020006ff */
[----:B------:R-:W-:Y:S02]  /*e4f0*/  HADD2.F32 R67, -RZ, R65.H0_H0 ;  /* 0x20000041ff437230 */ /* 0x000fe40000004100 */
[----:B------:R-:W-:Y:S01]  /*e500*/  FMUL.FTZ R84, R73, R78 ;  /* 0x0000004e49547220 */ /* 0x000fe20000410000 */
[----:B------:R-:W-:Y:S01]  /*e510*/  HADD2.F32 R74, -RZ, R72.H1_H1 ;  /* 0x30000048ff4a7230 */ /* 0x000fe20000004100 */
[----:B------:R-:W-:Y:S01]  /*e520*/  F2FP.F16.E4M3.UNPACK_B R161, R161 ;  /* 0x000000a1ffa1723e */ /* 0x000fe200020006ff */
[----:B------:R-:W-:-:S02]  /*e530*/  HADD2.F32 R76, -RZ, R75.H0_H0 ;  /* 0x2000004bff4c7230 */ /* 0x000fc40000004100 */
[C---:B------:R-:W-:Y:S01]  /*e540*/  FMUL.FTZ R78, R67.reuse, R78 ;  /* 0x0000004e434e7220 */ /* 0x040fe20000410000 */
[----:B------:R-:W-:Y:S02]  /*e550*/  HADD2.F32 R72, -RZ, R65.H1_H1 ;  /* 0x30000041ff487230 */ /* 0x000fe40000004100 */
[-C--:B------:R-:W-:Y:S01]  /*e560*/  FMUL.FTZ R79, R74, R77.reuse ;  /* 0x0000004d4a4f7220 */ /* 0x080fe20000410000 */
[----:B------:R-:W-:Y:S02]  /*e570*/  HADD2.F32 R75, -RZ, R75.H1_H1 ;  /* 0x3000004bff4b7230 */ /* 0x000fe40000004100 */
[-C--:B------:R-:W-:Y:S01]  /*e580*/  FFMA.FTZ R65, R67, R76.reuse, -R84 ;  /* 0x0000004c43417223 */ /* 0x080fe20000010854 */
[----:B------:R-:W-:Y:S01]  /*e590*/  FFMA.FTZ R67, R73, R76, R78 ;  /* 0x0000004c49437223 */ /* 0x000fe2000001004e */
[----:B------:R-:W-:Y:S01]  /*e5a0*/  FMUL.FTZ R77, R72, R77 ;  /* 0x0000004d484d7220 */ /* 0x000fe20000410000 */
[----:B------:R-:W-:Y:S01]  /*e5b0*/  F2FP.SATFINITE.E4M3.F32.PACK_AB_MERGE_C R57, R60, R57, RZ ;  /* 0x000000393c39723e */ /* 0x000fe200048070ff */
[-C--:B------:R-:W-:Y:S01]  /*e5c0*/  FFMA.FTZ R78, R72, R75.reuse, -R79 ;  /* 0x0000004b484e7223 */ /* 0x080fe2000001084f */
[----:B------:R-:W-:Y:S01]  /*e5d0*/  F2FP.F16.E4M3.UNPACK_B R72, R58 ;  /* 0x0000003aff48723e */ /* 0x000fe200020006ff */
[----:B------:R-:W-:Y:S01]  /*e5e0*/  FFMA.FTZ R84, R74, R75, R77 ;  /* 0x0000004b4a547223 */ /* 0x000fe2000001004d */
[----:B------:R-:W-:-:S02]  /*e5f0*/  HADD2.F32 R75, -RZ, R159.H0_H0 ;  /* 0x2000009fff4b7230 */ /* 0x000fc40000004100 */
[----:B------:R-:W-:Y:S01]  /*e600*/  HADD2.F32 R58, -RZ, R52.H0_H0 ;  /* 0x20000034ff3a7230 */ /* 0x000fe20000004100 */
[----:B------:R-:W-:Y:S01]  /*e610*/  F2FP.SATFINITE.E4M3.F32.PACK_AB_MERGE_C R65, R78, R65, RZ ;  /* 0x000000414e41723e */ /* 0x000fe200048070ff */
[--C-:B------:R-:W-:Y:S01]  /*e620*/  HADD2.F32 R73, -RZ, R72.reuse.H0_H0 ;  /* 0x20000048ff497230 */ /* 0x100fe20000004100 */
        /* <DEDUP_REMOVED lines=9> */
[----:B------:R-:W-:Y:S01]  /*e6c0*/  F2FP.SATFINITE.E4M3.F32.PACK_AB_MERGE_C R58, R62, R59, RZ ;  /* 0x0000003b3e3a723e */ /* 0x000fe200048070ff */
[----:B------:R-:W-:Y:S02]  /*e6d0*/  HADD2.F32 R161, -RZ, R161.H1_H1 ;  /* 0x300000a1ffa17230 */ /* 0x000fe40000004100 */
[----:B------:R-:W-:Y:S01]  /*e6e0*/  FMUL.FTZ R75, R72, R159 ;  /* 0x0000009f484b7220 */ /* 0x000fe20000410000 */
[----:B------:R-:W-:Y:S01]  /*e6f0*/  F2FP.SATFINITE.E4M3.F32.PACK_AB_MERGE_C R59, R64, R63, R57 ;  /* 0x0000003f403b723e */ /* 0x000fe20004807039 */
[C---:B------:R-:W-:Y:S01]  /*e700*/  FMUL.FTZ R159, R52.reuse, R159 ;  /* 0x0000009f349f7220 */ /* 0x040fe20000410000 */
[----:B------:R-:W-:Y:S01]  /*e710*/  F2FP.F16.E4M3.UNPACK_B R62, R49 ;  /* 0x00000031ff3e723e */ /* 0x000fe200020006ff */
[-C--:B------:R-:W-:Y:S01]  /*e720*/  FFMA.FTZ R52, R52, R161.reuse, -R75 ;  /* 0x000000a134347223 */ /* 0x080fe2000001084b */
[----:B------:R-:W-:Y:S01]  /*e730*/  F2FP.F16.E4M3.UNPACK_B R63, R50 ;  /* 0x00000032ff3f723e */ /* 0x000fe200020006ff */
[----:B------:R-:W-:Y:S01]  /*e740*/  FFMA.FTZ R159, R72, R161, R159 ;  /* 0x000000a1489f7223 */ /* 0x000fe2000001009f */
[----:B------:R-:W-:Y:S01]  /*e750*/  F2FP.SATFINITE.E4M3.F32.PACK_AB_MERGE_C R58, R66, R61, R58 ;  /* 0x0000003d423a723e */ /* 0x000fe2000480703a */
[----:B------:R-:W-:Y:S01]  /*e760*/  HADD2.F32 R64, -RZ, R62.H0_H0 ;  /* 0x2000003eff407230 */ /* 0x000fe20000004100 */
[----:B------:R-:W-:Y:S01]  /*e770*/  F2FP.F16.E4M3.UNPACK_B R61, R45 ;  /* 0x0000002dff3d723e */ /* 0x000fe200020006ff */
[--C-:B------:R-:W-:Y:S01]  /*e780*/  HADD2.F32 R73, -RZ, R63.reuse.H0_H0 ;  /* 0x2000003fff497230 */ /* 0x100fe20000004100 */
[----:B------:R-:W-:Y:S01]  /*e790*/  F2FP.F16.E4M3.UNPACK_B R66, R48 ;  /* 0x00000030ff42723e */ /* 0x000fe200020006ff */
[----:B------:R-:W-:Y:S01]  /*e7a0*/  HADD2.F32 R72, -RZ, R63.H1_H1 ;  /* 0x3000003fff487230 */ /* 0x000fe20000004100 */
[----:B------:R-:W-:Y:S01]  /*e7b0*/  F2FP.SATFINITE.E4M3.F32.PACK_AB_MERGE_C R57, R52, R77, R65 ;  /* 0x0000004d3439723e */ /* 0x000fe20004807041 */
[----:B------:R-:W-:Y:S01]  /*e7c0*/  HADD2.F32 R60, -RZ, R61.H0_H0 ;  /* 0x2000003dff3c7230 */ /* 0x000fe20000004100 */
[----:B------:R-:W-:Y:S01]  /*e7d0*/  F2FP.SATFINITE.E4M3.F32.PACK_AB_MERGE_C R52, R159, R76, R67 ;  /* 0x0000004c9f34723e */ /* 0x000fe20004807043 */
        /* <DEDUP_REMOVED lines=10> */
[----:B------:R-:W-:-:S02]  /*e880*/  F2FP.F16.E4M3.UNPACK_B R64, R49.H1 ;  /* 0x00000031ff40723e */ /* 0x000fc400030006ff */
[----:B------:R-:W-:Y:S01]  /*e890*/  F2FP.F16.E4M3.UNPACK_B R67, R50.H1 ;  /* 0x00000032ff43723e */ /* 0x000fe200030006ff */
[-C--:B------:R-:W-:Y:S01]  /*e8a0*/  FFMA.FTZ R50, R65, R66.reuse, R72 ;  /* 0x0000004241327223 */ /* 0x080fe20000010048 */
[----:B------:R-:W-:Y:S01]  /*e8b0*/  F2FP.F16.E4M3.UNPACK_B R62, R45.H1 ;  /* 0x0000002dff3e723e */ /* 0x000fe200030006ff */
[----:B------:R-:W-:Y:S01]  /*e8c0*/  FFMA.FTZ R45, R63, R66, -R74 ;  /* 0x000000423f2d7223 */ /* 0x000fe2000001084a */
[----:B------:R-:W-:Y:S01]  /*e8d0*/  F2FP.F16.E4M3.UNPACK_B R48, R48.H1 ;  /* 0x00000030ff30723e */ /* 0x000fe200030006ff */
[----:B------:R-:W-:Y:S01]  /*e8e0*/  HADD2.F32 R63, -RZ, R64.H0_H0 ;  /* 0x20000040ff3f7230 */ /* 0x000fe20000004100 */
[----:B------:R-:W-:Y:S01]  /*e8f0*/  F2FP.F16.E4M3.UNPACK_B R77, R46 ;  /* 0x0000002eff4d723e */ /* 0x000fe200020006ff */
[----:B------:R-:W-:Y:S01]  /*e900*/  HADD2.F32 R66, -RZ, R67.H0_H0 ;  /* 0x20000043ff427230 */ /* 0x000fe20000004100 */
[----:B------:R-:W-:Y:S01]  /*e910*/  F2FP.F16.E4M3.UNPACK_B R75, R44.H1 ;  /* 0x0000002cff4b723e */ /* 0x000fe200030006ff */
[----:B------:R-:W-:Y:S01]  /*e920*/  HADD2.F32 R49, -RZ, R62.H0_H0 ;  /* 0x2000003eff317230 */ /* 0x000fe20000004100 */
[----:B------:R-:W-:Y:S01]  /*e930*/  F2FP.F16.E4M3.UNPACK_B R78, R46.H1 ;  /* 0x0000002eff4e723e */ /* 0x000fe200030006ff */
[----:B------:R-:W-:-:S02]  /*e940*/  HADD2.F32 R65, -RZ, R64.H1_H1 ;  /* 0x30000040ff417230 */ /* 0x000fc40000004100 */
[-C--:B------:R-:W-:Y:S01]  /*e950*/  FMUL.FTZ R74, R63, R66.reuse ;  /* 0x000000423f4a7220 */ /* 0x080fe20000410000 */
[----:B------:R-:W-:Y:S02]  /*e960*/  HADD2.F32 R64, -RZ, R48.H0_H0 ;  /* 0x20000030ff407230 */ /* 0x000fe40000004100 */
[C---:B------:R-:W-:Y:S01]  /*e970*/  FMUL.FTZ R66, R49.reuse, R66 ;  /* 0x0000004231427220 */ /* 0x040fe20000410000 */
[----:B------:R-:W-:Y:S02]  /*e980*/  HADD2.F32 R72, -RZ, R67.H1_H1 ;  /* 0x30000043ff487230 */ /* 0x000fe40000004100 */
[----:B------:R-:W-:Y:S02]  /*e990*/  HADD2.F32 R62, -RZ, R62.H1_H1 ;  /* 0x3000003eff3e7230 */ /* 0x000fe40000004100 */
[----:B------:R-:W-:Y:S02]  /*e9a0*/  HADD2.F32 R67, -RZ, R48.H1_H1 ;  /* 0x30000030ff437230 */ /* 0x000fe40000004100 */
[----:B------:R-:W-:Y:S01]  /*e9b0*/  FFMA.FTZ R48, R49, R64, -R74 ;  /* 0x0000004031307223 */ /* 0x000fe2000001084a */
[----:B------:R-:W-:Y:S01]  /*e9c0*/  FMUL.FTZ R73, R65, R72 ;  /* 0x0000004841497220 */ /* 0x000fe20000410000 */
[----:B------:R-:W-:Y:S01]  /*e9d0*/  FFMA.FTZ R49, R63, R64, R66 ;  /* 0x000000403f317223 */ /* 0x000fe20000010042 */
[C---:B------:R-:W-:Y:S01]  /*e9e0*/  FMUL.FTZ R72, R62.reuse, R72 ;  /* 0x000000483e487220 */ /* 0x040fe20000410000 */
[----:B------:R-:W-:Y:S01]  /*e9f0*/  F2FP.F16.E4M3.UNPACK_B R66, R51 ;  /* 0x00000033ff42723e */ /* 0x000fe200020006ff */
[----:B------:R-:W-:Y:S01]  /*ea00*/  FFMA.FTZ R63, R62, R67, -R73 ;  /* 0x000000433e3f7223 */ /* 0x000fe20000010849 */
[----:B------:R-:W-:Y:S01]  /*ea10*/  F2FP.F16.E4M3.UNPACK_B R64, R47 ;  /* 0x0000002fff40723e */ /* 0x000fe200020006ff */
[----:B------:R-:W-:Y:S01]  /*ea20*/  FFMA.FTZ R62, R65, R67, R72 ;  /* 0x00000043413e7223 */ /* 0x000fe20000010048 */
[----:B------:R-:W-:Y:S01]  /*ea30*/  F2FP.F16.E4M3.UNPACK_B R74, R44 ;  /* 0x0000002cff4a723e */ /* 0x000fe200020006ff */
[----:B------:R-:W-:Y:S01]  /*ea40*/  HADD2.F32 R72, -RZ, R66.H0_H0 ;  /* 0x20000042ff487230 */ /* 0x000fe20000004100 */
[----:B------:R-:W-:Y:S01]  /*ea50*/  F2FP.F16.E4M3.UNPACK_B R67, R51.H1 ;  /* 0x00000033ff43723e */ /* 0x000fe200030006ff */
[----:B------:R-:W-:Y:S01]  /*ea60*/  HADD2.F32 R44, -RZ, R77.H0_H0 ;  /* 0x2000004dff2c7230 */ /* 0x000fe20000004100 */
[----:B------:R-:W-:Y:S01]  /*ea70*/  F2FP.F16.E4M3.UNPACK_B R47, R47.H1 ;  /* 0x0000002fff2f723e */ /* 0x000fe200030006ff */
[----:B------:R-:W-:Y:S01]  /*ea80*/  HADD2.F32 R51, -RZ, R64.H0_H0 ;  /* 0x20000040ff337230 */ /* 0x000fe20000004100 */
[----:B------:R-:W-:Y:S01]  /*ea90*/  F2FP.SATFINITE.E4M3.F32.PACK_AB_MERGE_C R48, R63, R48, RZ ;  /* 0x000000303f30723e */ /* 0x000fe200048070ff */
[----:B------:R-:W-:-:S02]  /*eaa0*/  HADD2.F32 R46, -RZ, R74.H0_H0 ;  /* 0x2000004aff2e7230 */ /* 0x000fc40000004100 */
[CC--:B------:R-:W-:Y:S01]  /*eab0*/  FMUL.FTZ R86, R72.reuse, R44.reuse ;  /* 0x0000002c48567220 */ /* 0x0c0fe20000410000 */
[----:B------:R-:W-:Y:S02]  /*eac0*/  HADD2.F32 R73, -RZ, R67.H0_H0 ;  /* 0x20000043ff497230 */ /* 0x000fe40000004100 */
[C---:B------:R-:W-:Y:S01]  /*ead0*/  FMUL.FTZ R79, R51.reuse, R44 ;  /* 0x0000002c334f7220 */ /* 0x040fe20000410000 */
[----:B------:R-:W-:Y:S02]  /*eae0*/  HADD2.F32 R84, -RZ, R78.H0_H0 ;  /* 0x2000004eff547230 */ /* 0x000fe40000004100 */
[-C--:B------:R-:W-:Y:S01]  /*eaf0*/  FFMA.FTZ R44, R51, R46.reuse, -R86 ;  /* 0x0000002e332c7223 */ /* 0x080fe20000010856 */
[----:B------:R-:W-:Y:S02]  /*eb00*/  HADD2.F32 R65, -RZ, R47.H0_H0 ;  /* 0x2000002fff417230 */ /* 0x000fe40000004100 */
[----:B------:R-:W-:Y:S01]  /*eb10*/  FFMA.FTZ R46, R72, R46, R79 ;  /* 0x0000002e482e7223 */ /* 0x000fe2000001004f */
[----:B------:R-:W-:-:S02]  /*eb20*/  HADD2.F32 R67, -RZ, R67.H1_H1 ;  /* 0x30000043ff437230 */ /* 0x000fc40000004100 */
[-C--:B------:R-:W-:Y:S01]  /*eb30*/  FMUL.FTZ R88, R73, R84.reuse ;  /* 0x0000005449587220 */ /* 0x080fe20000410000 */
[----:B------:R-:W-:Y:S02]  /*eb40*/  HADD2.F32 R78, -RZ, R78.H1_H1 ;  /* 0x3000004eff4e7230 */ /* 0x000fe40000004100 */
[----:B------:R-:W-:Y:S01]  /*eb50*/  FMUL.FTZ R84, R65, R84 ;  /* 0x0000005441547220 */ /* 0x000fe20000410000 */
[----:B------:R-:W-:Y:S01]  /*eb60*/  HADD2.F32 R47, -RZ, R47.H1_H1 ;  /* 0x3000002fff2f7230 */ /* 0x000fe20000004100 */
[----:B------:R-:W-:Y:S01]  /*eb70*/  F2FP.SATFINITE.E4M3.F32.PACK_AB_MERGE_C R49, R62, R49, RZ ;  /* 0x000000313e31723e */ /* 0x000fe200048070ff */
[----:B------:R-:W-:Y:S01]  /*eb80*/  HADD2.F32 R76, -RZ, R75.H0_H0 ;  /* 0x2000004bff4c7230 */ /* 0x000fe20000004100 */
[----:B------:R-:W-:Y:S01]  /*eb90*/  F2FP.SATFINITE.E4M3.F32.PACK_AB_MERGE_C R45, R45, R60, R48 ;  /* 0x0000003c2d2d723e */ /* 0x000fe20004807030 */
[----:B------:R-:W-:Y:S01]  /*eba0*/  HADD2.F32 R66, -RZ, R66.H1_H1 ;  /* 0x30000042ff427230 */ /* 0x000fe20000004100 */
[----:B------:R-:W-:Y:S01]  /*ebb0*/  F2FP.SATFINITE.E4M3.F32.PACK_AB_MERGE_C R49, R50, R61, R49 ;  /* 0x0000003d3231723e */ /* 0x000fe20004807031 */
[----:B------:R-:W-:-:S02]  /*ebc0*/  HADD2.F32 R77, -RZ, R77.H1_H1 ;  /* 0x3000004dff4d7230 */ /* 0x000fc40000004100 */
[----:B------:R-:W-:Y:S01]  /*ebd0*/  FFMA.FTZ R88, R65, R76, -R88 ;  /* 0x0000004c41587223 */ /* 0x000fe20000010858 */
[----:B------:R-:W-:Y:S02]  /*ebe0*/  HADD2.F32 R51, -RZ, R74.H1_H1 ;  /* 0x3000004aff337230 */ /* 0x000fe40000004100 */
[-C--:B------:R-:W-:Y:S01]  /*ebf0*/  FMUL.FTZ R74, R67, R78.reuse ;  /* 0x0000004e434a7220 */ /* 0x080fe20000410000 */
[----:B------:R-:W-:Y:S02]  /*ec00*/  HADD2.F32 R64, -RZ, R64.H1_H1 ;  /* 0x30000040ff407230 */ /* 0x000fe40000004100 */
[----:B------:R-:W-:Y:S01]  /*ec10*/  FMUL.FTZ R78, R47, R78 ;  /* 0x0000004e2f4e7220 */ /* 0x000fe20000410000 */
[----:B------:R-:W-:Y:S02]  /*ec20*/  HADD2.F32 R72, -RZ, R75.H1_H1 ;  /* 0x3000004bff487230 */ /* 0x000fe40000004100 */
[-C--:B------:R-:W-:Y:S01]  /*ec30*/  FMUL.FTZ R65, R66, R77.reuse ;  /* 0x0000004d42417220 */ /* 0x080fe20000410000 */
[----:B------:R-:W-:Y:S01]  /*ec40*/  FFMA.FTZ R84, R73, R76, R84 ;  /* 0x0000004c49547223 */ /* 0x000fe20000010054 */
[----:B------:R-:W-:Y:S01]  /*ec50*/  FMUL.FTZ R77, R64, R77 ;  /* 0x0000004d404d7220 */ /* 0x000fe20000410000 */
[----:B------:R-:W-:-:S02]  /*ec60*/  IMAD.MOV.U32 R48, RZ, RZ, R58 ;  /* 0x000000ffff307224 */ /* 0x000fc400078e003a */
[-C--:B------:R-:W-:Y:S01]  /*ec70*/  FFMA.FTZ R47, R47, R72.reuse, -R74 ;  /* 0x000000482f2f7223 */ /* 0x080fe2000001084a */
[----:B------:R-:W-:Y:S01]  /*ec80*/  FFMA.FTZ R67, R67, R72, R78 ;  /* 0x0000004843437223 */ /* 0x000fe2000001004e */
[-C--:B------:R-:W-:Y:S01]  /*ec90*/  FFMA.FTZ R65, R64, R51.reuse, -R65 ;  /* 0x0000003340417223 */ /* 0x080fe20000010841 */
[----:B------:R-:W-:Y:S01]  /*eca0*/  FFMA.FTZ R77, R66, R51, R77 ;  /* 0x00000033424d7223 */ /* 0x000fe2000001004d */
[----:B------:R-:W-:Y:S01]  /*ecb0*/  IMAD.MOV.U32 R50, RZ, RZ, R52 ;  /* 0x000000ffff327224 */ /* 0x000fe200078e0034 */
[----:B------:R-:W-:Y:S02]  /*ecc0*/  F2FP.SATFINITE.E4M3.F32.PACK_AB_MERGE_C R47, R47, R88, RZ ;  /* 0x000000582f2f723e */ /* 0x000fe400048070ff */
[----:B------:R-:W-:Y:S02]  /*ecd0*/  F2FP.SATFINITE.E4M3.F32.PACK_AB_MERGE_C R67, R67, R84, RZ ;  /* 0x000000544343723e */ /* 0x000fe400048070ff */
[----:B------:R-:W-:Y:S02]  /*ece0*/  F2FP.SATFINITE.E4M3.F32.PACK_AB_MERGE_C R47, R65, R44, R47 ;  /* 0x0000002c412f723e */ /* 0x000fe4000480702f */
[----:B------:R-:W-:Y:S01]  /*ecf0*/  F2FP.SATFINITE.E4M3.F32.PACK_AB_MERGE_C R51, R77, R46, R67 ;  /* 0x0000002e4d33723e */ /* 0x000fe20004807043 */
[----:B------:R-:W-:Y:S01]  /*ed00*/  IMAD.MOV.U32 R46, RZ, RZ, R57 ;  /* 0x000000ffff2e7224 */ /* 0x000fe200078e0039 */
[----:B------:R-:W-:-:S07]  /*ed10*/  MOV R44, R59 ;  /* 0x0000003b002c7202 */ /* 0x000fce0000000f00 */
.L_x_3556:
[----:B------:R-:W-:Y:S05]  /*ed20*/  BSYNC B2 ;  /* 0x0000000000027941 */ /* 0x000fea0003800000 */
.L_x_3555:
        /* <DEDUP_REMOVED lines=10> */
.L_x_3554:
[----:B------:R-:W-:Y:S05]  /*edd0*/  BSYNC B1 ;  /* 0x0000000000017941 */ /* 0x000fea0003800000 */
.L_x_3553:
[----:B------:R-:W-:-:S13]  /*ede0*/  ISETP.NE.AND P3, PT, R36, RZ, PT ;  /* 0x000000ff2400720c */ /* 0x000fda0003f65270 */
[----:B------:R-:W-:Y:S05]  /*edf0*/  @!P3 BRA `(.L_x_3507) ;  /* 0x0000001000d8b947 */ /* 0x000fea0003800000 */
[----:B-1--4-:R-:W3:Y:S01]  /*ee00*/  LDL R44, [R1+0x8] ;  /* 0x00000800012c7983 */ /* 0x012ee20000100800 */
[----:B------:R-:W-:Y:S01]  /*ee10*/  IADD3 R53, P3, P4, R118, R136, R29 ;  /* 0x0000008876357210 */ /* 0x000fe20007c7e01d */
[----:B------:R-:W-:Y:S01]  /*ee20*/  BSSY B1, `(.L_x_3557) ;  /* 0x00000f2000017945 */ /* 0x000fe20003800000 */
[----:B---3--:R-:W-:Y:S02]  /*ee30*/  LOP3.LUT P5, RZ, R44, 0x1, RZ, 0xc0, !PT ;  /* 0x000000012cff7812 */ /* 0x008fe400078ac0ff */
[----:B------:R-:W-:Y:S02]  /*ee40*/  IADD3.X R44, R4, R56, R32, P3, P4 ;  /* 0x00000038042c7210 */ /* 0x000fe40001fe8420 */
[----:B------:R-:W-:Y:S02]  /*ee50*/  SEL R162, R121, R162, !P5 ;  /* 0x000000a279a27207 */ /* 0x000fe40006800000 */
[----:B------:R-:W-:Y:S02]  /*ee60*/  IADD3 R52, P3, R53, R124, RZ ;  /* 0x0000007c35347210 */ /* 0x000fe40007f7e0ff */
[----:B------:R-:W-:-:S03]  /*ee70*/  SHF.R.S32.HI R45, RZ, 0x1f, R162 ;  /* 0x0000001fff2d7819 */ /* 0x000fc600000114a2 */
[----:B------:R-:W-:Y:S01]  /*ee80*/  IMAD.X R53, R44, 0x1, R125, P3 ;  /* 0x000000012c357824 */ /* 0x000fe200018e067d */
[----:B------:R-:W-:Y:S02]  /*ee90*/  LEA.HI R45, R45, R162, RZ, 0x5 ;  /* 0x000000a22d2d7211 */ /* 0x000fe400078f28ff */
[----:B------:R-:W-:Y:S02]  /*eea0*/  ISETP.GE.AND P3, PT, R6, R133, PT ;  /* 0x000000850600720c */ /* 0x000fe40003f66270 */
[----:B------:R-:W-:-:S04]  /*eeb0*/  LEA.HI.SX32 R45, R45, R28, 0x1b ;  /* 0x0000001c2d2d7211 */ /* 0x000fc800078fdaff */
[----:B------:R-:W-:Y:S02]  /*eec0*/  SHF.R.S32.HI R44, RZ, 0x1f, R45 ;  /* 0x0000001fff2c7819 */ /* 0x000fe4000001142d */
[----:B------:R-:W-:Y:S02]  /*eed0*/  SHF.L.U32 R55, R45, 0x4, RZ ;  /* 0x000000042d377819 */ /* 0x000fe400000006ff */
        /* <DEDUP_REMOVED lines=13> */
[----:B------:R-:W-:Y:S01]  /*efb0*/  SHF.R.U32.HI R73, RZ, 0x8, R69 ;  /* 0x00000008ff497819 */ /* 0x000fe20000011645 */
[----:B-1----:R-:W-:Y:S01]  /*efc0*/  IMAD.MOV.U32 R54, RZ, RZ, R45 ;  /* 0x000000ffff367224 */ /* 0x002fe200078e002d */
[--C-:B------:R-:W-:Y:S01]  /*efd0*/  SHF.R.U32.HI R75, RZ, 0x18, R69.reuse ;  /* 0x00000018ff4b7819 */ /* 0x100fe20000011645 */
[----:B------:R-:W-:Y:S01]  /*efe0*/  IMAD.MOV.U32 R60, RZ, RZ, R44 ;  /* 0x000000ffff3c7224 */ /* 0x000fe200078e002c */
[----:B------:R-:W-:Y:S01]  /*eff0*/  LOP3.LUT R58, R69, 0xff, RZ, 0xc0, !PT ;  /* 0x000000ff453a7812 */ /* 0x000fe200078ec0ff */
[----:B------:R-:W-:Y:S01]  /*f000*/  IMAD.SHL.U32 R45, R73, 0x100, RZ ;  /* 0x00000100492d7824 */ /* 0x000fe200078e00ff */
[----:B------:R-:W-:Y:S01]  /*f010*/  SHF.R.U32.HI R72, RZ, 0x10, R69 ;  /* 0x00000010ff487819 */ /* 0x000fe20000011645 */
[----:B---3--:R-:W-:Y:S01]  /*f020*/  IMAD.MOV.U32 R61, RZ, RZ, R48 ;  /* 0x000000ffff3d7224 */ /* 0x008fe200078e0030 */
[----:B------:R-:W-:Y:S02]  /*f030*/  SHF.R.U32.HI R63, RZ, 0x8, R81 ;  /* 0x00000008ff3f7819 */ /* 0x000fe40000011651 */
[----:B------:R-:W-:-:S02]  /*f040*/  SHF.R.U32.HI R65, RZ, 0x8, R83 ;  /* 0x00000008ff417819 */ /* 0x000fc40000011653 */
[--C-:B------:R-:W-:Y:S01]  /*f050*/  SHF.R.U32.HI R70, RZ, 0x18, R71.reuse ;  /* 0x00000018ff467819 */ /* 0x100fe20000011647 */
[----:B------:R-:W-:Y:S01]  /*f060*/  IMAD.SHL.U32 R63, R63, 0x100, RZ ;  /* 0x000001003f3f7824 */ /* 0x000fe200078e00ff */
[----:B------:R-:W-:Y:S01]  /*f070*/  LOP3.LUT R59, R71, 0xff, RZ, 0xc0, !PT ;  /* 0x000000ff473b7812 */ /* 0x000fe200078ec0ff */
[----:B------:R-:W-:Y:S01]  /*f080*/  IMAD.SHL.U32 R65, R65, 0x100, RZ ;  /* 0x0000010041417824 */ /* 0x000fe200078e00ff */
[--C-:B------:R-:W-:Y:S02]  /*f090*/  SHF.R.U32.HI R68, RZ, 0x8, R71.reuse ;  /* 0x00000008ff447819 */ /* 0x100fe40000011647 */
[----:B------:R-:W-:Y:S02]  /*f0a0*/  SHF.R.U32.HI R66, RZ, 0x10, R71 ;  /* 0x00000010ff427819 */ /* 0x000fe40000011647 */
[----:B------:R-:W-:Y:S01]  /*f0b0*/  PRMT R58, R75, 0x654, R58 ;  /* 0x000006544b3a7816 */ /* 0x000fe2000000003a */
[----:B------:R-:W-:Y:S01]  /*f0c0*/  IMAD.SHL.U32 R44, R68, 0x100, RZ ;  /* 0x00000100442c7824 */ /* 0x000fe200078e00ff */
[----:B------:R-:W-:-:S02]  /*f0d0*/  SHF.R.U32.HI R71, RZ, 0x18, R81 ;  /* 0x00000018ff477819 */ /* 0x000fc40000011651 */
[----:B------:R-:W-:Y:S02]  /*f0e0*/  LOP3.LUT R62, R81, 0xff, RZ, 0xc0, !PT ;  /* 0x000000ff513e7812 */ /* 0x000fe400078ec0ff */
[----:B------:R-:W-:Y:S01]  /*f0f0*/  MOV R57, R46 ;  /* 0x0000002e00397202 */ /* 0x000fe20000000f00 */
[----:B------:R-:W-:Y:S01]  /*f100*/  IMAD.U32 R46, R72, 0x10000, RZ ;  /* 0x00010000482e7824 */ /* 0x000fe200078e00ff */
[----:B------:R-:W-:Y:S02]  /*f110*/  LOP3.LUT R45, R58, 0xff00, R45, 0xf8, !PT ;  /* 0x0000ff003a2d7812 */ /* 0x000fe400078ef82d */
[----:B------:R-:W-:Y:S02]  /*f120*/  LOP3.LUT R64, R83, 0xff0000ff, RZ, 0xc0, !PT ;  /* 0xff0000ff53407812 */ /* 0x000fe400078ec0ff */
[----:B------:R-:W-:Y:S02]  /*f130*/  PRMT R62, R71, 0x654, R62 ;  /* 0x00000654473e7816 */ /* 0x000fe4000000003e */
[----:B------:R-:W-:-:S02]  /*f140*/  PRMT R59, R70, 0x654, R59 ;  /* 0x00000654463b7816 */ /* 0x000fc4000000003b */
[----:B------:R-:W-:Y:S01]  /*f150*/  LOP3.LUT R46, R45, 0xff0000, R46, 0xf8, !PT ;  /* 0x00ff00002d2e7812 */ /* 0x000fe200078ef82e */
[----:B------:R-:W-:Y:S01]  /*f160*/  IMAD.U32 R45, R66, 0x10000, RZ ;  /* 0x00010000422d7824 */ /* 0x000fe200078e00ff */
[----:B------:R-:W-:Y:S02]  /*f170*/  LOP3.LUT R48, R62, 0xff00, R63, 0xf8, !PT ;  /* 0x0000ff003e307812 */ /* 0x000fe400078ef83f */
[----:B------:R-:W-:Y:S02]  /*f180*/  LOP3.LUT R68, R64, 0xff00, R65, 0xf8, !PT ;  /* 0x0000ff0040447812 */ /* 0x000fe400078ef841 */
[----:B------:R-:W-:Y:S02]  /*f190*/  LOP3.LUT R44, R59, 0xff00, R44, 0xf8, !PT ;  /* 0x0000ff003b2c7812 */ /* 0x000fe400078ef82c */
[----:B------:R-:W-:Y:S02]  /*f1a0*/  F2FP.F16.E4M3.UNPACK_B R66, R155.H1 ;  /* 0x0000009bff42723e */ /* 0x000fe400030006ff */
[----:B------:R-:W-:-:S02]  /*f1b0*/  F2FP.F16.E4M3.UNPACK_B R64, R61.H1 ;  /* 0x0000003dff40723e */ /* 0x000fc400030006ff */
[-C--:B------:R-:W-:Y:S02]  /*f1c0*/  F2FP.F16.E4M3.UNPACK_B R62, R60.reuse.H1 ;  /* 0x0000003cff3e723e */ /* 0x080fe400030006ff */
[----:B------:R-:W-:Y:S01]  /*f1d0*/  SHF.R.U32.HI R69, RZ, 0x10, R83 ;  /* 0x00000010ff457819 */ /* 0x000fe20000011653 */
[----:B------:R-:W-:Y:S01]  /*f1e0*/  HADD2.F32 R59, -RZ, R64.H0_H0 ;  /* 0x20000040ff3b7230 */ /* 0x000fe20000004100 */
[----:B------:R-:W-:Y:S01]  /*f1f0*/  LOP3.LUT R44, R44, 0xff0000, R45, 0xf8, !PT ;  /* 0x00ff00002c2c7812 */ /* 0x000fe200078ef82d */
[----:B------:R-:W-:Y:S01]  /*f200*/  HADD2.F32 R45, -RZ, R66.H0_H0 ;  /* 0x20000042ff2d7230 */ /* 0x000fe20000004100 */
[----:B------:R-:W-:Y:S01]  /*f210*/  F2FP.F16.E4M3.UNPACK_B R63, R153.H1 ;  /* 0x00000099ff3f723e */ /* 0x000fe200030006ff */
[----:B------:R-:W-:Y:S01]  /*f220*/  HADD2.F32 R58, -RZ, R62.H0_H0 ;  /* 0x2000003eff3a7230 */ /* 0x000fe20000004100 */
[----:B------:R-:W-:Y:S01]  /*f230*/  SHF.R.U32.HI R67, RZ, 0x10, R81 ;  /* 0x00000010ff437819 */ /* 0x000fe20000011651 */
[----:B------:R-:W-:Y:S02]  /*f240*/  IMAD.U32 R69, R69, 0x10000, RZ ;  /* 0x0001000045457824 */ /* 0x000fe400078e00ff */
[-C--:B------:R-:W-:Y:S01]  /*f250*/  FMUL.FTZ R71, R59, R45.reuse ;  /* 0x0000002d3b477220 */ /* 0x080fe20000410000 */
[--C-:B------:R-:W-:Y:S01]  /*f260*/  HADD2.F32 R65, -RZ, R63.reuse.H0_H0 ;  /* 0x2000003fff417230 */ /* 0x100fe20000004100 */
[----:B------:R-:W-:Y:S01]  /*f270*/  SHF.L.U32 R67, R67, 0x10, RZ ;  /* 0x0000001043437819 */ /* 0x000fe200000006ff */
[----:B------:R-:W-:Y:S01]  /*f280*/  FMUL.FTZ R70, R58, R45 ;  /* 0x0000002d3a467220 */ /* 0x000fe20000410000 */
[----:B------:R-:W-:Y:S01]  /*f290*/  LOP3.LUT R45, R68, 0xff0000, R69, 0xf8, !PT ;  /* 0x00ff0000442d7812 */ /* 0x000fe200078ef845 */
[----:B------:R-:W-:Y:S01]  /*f2a0*/  HADD2.F32 R68, -RZ, R63.H1_H1 ;  /* 0x3000003fff447230 */ /* 0x000fe20000004100 */
[----:B------:R-:W-:Y:S01]  /*f2b0*/  LOP3.LUT R48, R48, 0xff0000, R67, 0xf8, !PT ;  /* 0x00ff000030307812 */ /* 0x000fe200078ef843 */
[-C--:B------:R-:W-:Y:S01]  /*f2c0*/  FFMA.FTZ R58, R58, R65.reuse, -R71 ;  /* 0x000000413a3a7223 */ /* 0x080fe20000010847 */
[----:B------:R-:W-:Y:S01]  /*f2d0*/  FFMA.FTZ R59, R59, R65, R70 ;  /* 0x000000413b3b7223 */ /* 0x000fe20000010046 */
[----:B------:R-:W-:Y:S01]  /*f2e0*/  HADD2.F32 R66, -RZ, R66.H1_H1 ;  /* 0x30000042ff427230 */ /* 0x000fe20000004100 */
[----:B------:R-:W-:Y:S01]  /*f2f0*/  F2FP.F16.E4M3.UNPACK_B R155, R155 ;  /* 0x0000009bff9b723e */ /* 0x000fe200020006ff */
[----:B------:R-:W-:Y:S01]  /*f300*/  HADD2.F32 R63, -RZ, R62.H1_H1 ;  /* 0x3000003eff3f7230 */ /* 0x000fe20000004100 */
[----:B------:R-:W-:Y:S01]  /*f310*/  F2FP.F16.E4M3.UNPACK_B R65, R61 ;  /* 0x0000003dff41723e */ /* 0x000fe200020006ff */
[----:B------:R-:W-:Y:S01]  /*f320*/  HADD2.F32 R67, -RZ, R64.H1_H1 ;  /* 0x30000040ff437230 */ /* 0x000fe20000004100 */
[----:B------:R-:W-:Y:S01]  /*f330*/  F2FP.F16.E4M3.UNPACK_B R64, R60 ;  /* 0x0000003cff40723e */ /* 0x000fe200020006ff */
[----:B------:R-:W-:Y:S01]  /*f340*/  HADD2.F32 R69, -RZ, R155.H0_H0 ;  /* 0x2000009bff457230 */ /* 0x000fe20000004100 */
[----:B------:R-:W-:Y:S01]  /*f350*/  F2FP.F16.E4M3.UNPACK_B R153, R153 ;  /* 0x00000099ff99723e */ /* 0x000fe200020006ff */
[-C--:B------:R-:W-:Y:S01]  /*f360*/  FMUL.FTZ R70, R63, R66.reuse ;  /* 0x000000423f467220 */ /* 0x080fe20000410000 */
[----:B------:R-:W-:Y:S01]  /*f370*/  FMUL.FTZ R60, R67, R66 ;  /* 0x00000042433c7220 */ /* 0x000fe20000410000 */
[----:B------:R-:W-:-:S02]  /*f380*/  HADD2.F32 R66, -RZ, R65.H0_H0 ;  /* 0x20000041ff427230 */ /* 0x000fc40000004100 */
[--C-:B------:R-:W-:Y:S02]  /*f390*/  HADD2.F32 R62, -RZ, R64.reuse.H0_H0 ;  /* 0x20000040ff3e7230 */ /* 0x100fe40000004100 */
[-C--:B------:R-:W-:Y:S01]  /*f3a0*/  FFMA.FTZ R61, R63, R68.reuse, -R60 ;  /* 0x000000443f3d7223 */ /* 0x080fe2000001083c */
[----:B------:R-:W-:Y:S02]  /*f3b0*/  HADD2.F32 R63, -RZ, R153.H0_H0 ;  /* 0x20000099ff3f7230 */ /* 0x000fe40000004100 */
[-C--:B------:R-:W-:Y:S01]  /*f3c0*/  FMUL.FTZ R71, R66, R69.reuse ;  /* 0x0000004542477220 */ /* 0x080fe20000410000 */
[----:B------:R-:W-:Y:S01]  /*f3d0*/  FFMA.FTZ R60, R67, R68, R70 ;  /* 0x00000044433c7223 */ /* 0x000fe20000010046 */
[C---:B------:R-:W-:Y:S01]  /*f3e0*/  FMUL.FTZ R69, R62.reuse, R69 ;  /* 0x000000453e457220 */ /* 0x040fe20000410000 */
[----:B------:R-:W-:Y:S02]  /*f3f0*/  HADD2.F32 R155, -RZ, R155.H1_H1 ;  /* 0x3000009bff9b7230 */ /* 0x000fe40000004100 */
[----:B------:R-:W-:Y:S01]  /*f400*/  FFMA.FTZ R62, R62, R63, -R71 ;  /* 0x0000003f3e3e7223 */ /* 0x000fe20000010847 */
[----:B------:R-:W-:Y:S01]  /*f410*/  HADD2.F32 R67, -RZ, R65.H1_H1 ;  /* 0x30000041ff437230 */ /* 0x000fe20000004100 */
[----:B------:R-:W-:Y:S01]  /*f420*/  F2FP.F16.E4M3.UNPACK_B R71, R154.H1 ;  /* 0x0000009aff47723e */ /* 0x000fe200030006ff */
[----:B------:R-:W-:Y:S01]  /*f430*/  HADD2.F32 R64, -RZ, R64.H1_H1 ;  /* 0x30000040ff407230 */ /* 0x000fe20000004100 */
[----:B------:R-:W-:Y:S01]  /*f440*/  F2FP.F16.E4M3.UNPACK_B R68, R50.H1 ;  /* 0x00000032ff44723e */ /* 0x000fe200030006ff */
[----:B------:R-:W-:-:S02]  /*f450*/  HADD2.F32 R153, -RZ, R153.H1_H1 ;  /* 0x30000099ff997230 */ /* 0x000fc40000004100 */
[----:B------:R-:W-:Y:S01]  /*f460*/  FFMA.FTZ R63, R66, R63, R69 ;  /* 0x0000003f423f7223 */ /* 0x000fe20000010045 */
[CC--:B------:R-:W-:Y:S01]  /*f470*/  FMUL.FTZ R65, R67.reuse, R155.reuse ;  /* 0x0000009b43417220 */ /* 0x0c0fe20000410000 */
[C---:B------:R-:W-:Y:S01]  /*f480*/  FMUL.FTZ R72, R64.reuse, R155 ;  /* 0x0000009b40487220 */ /* 0x040fe20000410000 */
[----:B------:R-:W-:Y:S01]  /*f490*/  F2FP.F16.E4M3.UNPACK_B R70, R150.H1 ;  /* 0x00000096ff46723e */ /* 0x000fe200030006ff */
[----:B------:R-:W-:Y:S01]  /*f4a0*/  HADD2.F32 R74, -RZ, R71.H0_H0 ;  /* 0x20000047ff4a7230 */ /* 0x000fe20000004100 */
[----:B------:R-:W-:Y:S01]  /*f4b0*/  F2FP.F16.E4M3.UNPACK_B R66, R57.H1 ;  /* 0x00000039ff42723e */ /* 0x000fe200030006ff */
[----:B------:R-:W-:Y:S02]  /*f4c0*/  HADD2.F32 R69, -RZ, R68.H0_H0 ;  /* 0x20000044ff457230 */ /* 0x000fe40000004100 */
[-C--:B------:R-:W-:Y:S01]  /*f4d0*/  FFMA.FTZ R65, R64, R153.reuse, -R65 ;  /* 0x0000009940417223 */ /* 0x080fe20000010841 */
[----:B------:R-:W-:Y:S01]  /*f4e0*/  FFMA.FTZ R64, R67, R153, R72 ;  /* 0x0000009943407223 */ /* 0x000fe20000010048 */
[----:B------:R-:W-:Y:S01]  /*f4f0*/  HADD2.F32 R72, -RZ, R70.H0_H0 ;  /* 0x20000046ff487230 */ /* 0x000fe20000004100 */
[----:B------:R-:W-:Y:S01]  /*f500*/  F2FP.F16.E4M3.UNPACK_B R154, R154 ;  /* 0x0000009aff9a723e */ /* 0x000fe200020006ff */
[----:B------:R-:W-:-:S02]  /*f510*/  HADD2.F32 R67, -RZ, R66.H0_H0 ;  /* 0x20000042ff437230 */ /* 0x000fc40000004100 */
[-C--:B------:R-:W-:Y:S01]  /*f520*/  FMUL.FTZ R76, R69, R74.reuse ;  /* 0x0000004a454c7220 */ /* 0x080fe20000410000 */
[----:B------:R-:W-:Y:S01]  /*f530*/  HADD2.F32 R71, -RZ, R71.H1_H1 ;  /* 0x30000047ff477230 */ /* 0x000fe20000004100 */
[----:B------:R-:W-:Y:S01]  /*f540*/  F2FP.F16.E4M3.UNPACK_B R57, R57 ;  /* 0x00000039ff39723e */ /* 0x000fe200020006ff */
[----:B------:R-:W-:Y:S02]  /*f550*/  HADD2.F32 R68, -RZ, R68.H1_H1 ;  /* 0x30000044ff447230 */ /* 0x000fe40000004100 */
[C---:B------:R-:W-:Y:S01]  /*f560*/  FMUL.FTZ R74, R67.reuse, R74 ;  /* 0x0000004a434a7220 */ /* 0x040fe20000410000 */
[----:B------:R-:W-:Y:S01]  /*f570*/  FFMA.FTZ R76, R67, R72, -R76 ;  /* 0x00000048434c7223 */ /* 0x000fe2000001084c */
[----:B------:R-:W-:Y:S01]  /*f580*/  HADD2.F32 R66, -RZ, R66.H1_H1 ;  /* 0x30000042ff427230 */ /* 0x000fe20000004100 */
[----:B------:R-:W-:Y:S01]  /*f590*/  F2FP.F16.E4M3.UNPACK_B R150, R150 ;  /* 0x00000096ff96723e */ /* 0x000fe200020006ff */
[----:B------:R-:W-:Y:S02]  /*f5a0*/  HADD2.F32 R67, -RZ, R70.H1_H1 ;  /* 0x30000046ff437230 */ /* 0x000fe40000004100 */
[-C--:B------:R-:W-:Y:S01]  /*f5b0*/  FMUL.FTZ R73, R68, R71.reuse ;  /* 0x0000004744497220 */ /* 0x080fe20000410000 */
[----:B------:R-:W-:Y:S01]  /*f5c0*/  FFMA.FTZ R74, R69, R72, R74 ;  /* 0x00000048454a7223 */ /* 0x000fe2000001004a */
[----:B------:R-:W-:Y:S01]  /*f5d0*/  FMUL.FTZ R71, R66, R71 ;  /* 0x0000004742477220 */ /* 0x000fe20000410000 */
[----:B------:R-:W-:-:S02]  /*f5e0*/  HADD2.F32 R69, -RZ, R154.H0_H0 ;  /* 0x2000009aff457230 */ /* 0x000fc40000004100 */
[-C--:B------:R-:W-:Y:S01]  /*f5f0*/  FFMA.FTZ R73, R66, R67.reuse, -R73 ;  /* 0x0000004342497223 */ /* 0x080fe20000010849 */
[----:B------:R-:W-:Y:S01]  /*f600*/  F2FP.F16.E4M3.UNPACK_B R66, R50 ;  /* 0x00000032ff42723e */ /* 0x000fe200020006ff */
[----:B------:R-:W-:Y:S01]  /*f610*/  FFMA.FTZ R75, R68, R67, R71 ;  /* 0x00000043444b7223 */ /* 0x000fe20000010047 */
[--C-:B------:R-:W-:Y:S01]  /*f620*/  HADD2.F32 R50, -RZ, R57.reuse.H0_H0 ;  /* 0x20000039ff327230 */ /* 0x100fe20000004100 */
[----:B------:R-:W-:Y:S01]  /*f630*/  F2FP.SATFINITE.E4M3.F32.PACK_AB_MERGE_C R58, R61, R58, RZ ;  /* 0x0000003a3d3a723e */ /* 0x000fe200048070ff */
[----:B------:R-:W-:Y:S01]  /*f640*/  HADD2.F32 R154, -RZ, R154.H1_H1 ;  /* 0x3000009aff9a7230 */ /* 0x000fe20000004100 */
[----:B------:R-:W-:Y:S01]  /*f650*/  F2FP.SATFINITE.E4M3.F32.PACK_AB_MERGE_C R60, R60, R59, RZ ;  /* 0x0000003b3c3c723e */ /* 0x000fe200048070ff */
[----:B------:R-:W-:Y:S02]  /*f660*/  HADD2.F32 R67, -RZ, R66.H0_H0 ;  /* 0x20000042ff437230 */ /* 0x000fe40000004100 */
[----:B------:R-:W-:Y:S01]  /*f670*/  FMUL.FTZ R70, R50, R69 ;  /* 0x0000004532467220 */ /* 0x000fe20000410000 */
[----:B------:R-:W-:Y:S01]  /*f680*/  HADD2.F32 R57, -RZ, R57.H1_H1 ;  /* 0x30000039ff397230 */ /* 0x000fe20000004100 */
[----:B------:R-:W-:Y:S01]  /*f690*/  F2FP.SATFINITE.E4M3.F32.PACK_AB_MERGE_C R59, R65, R62, R58 ;  /* 0x0000003e413b723e */ /* 0x000fe2000480703a */
[----:B------:R-:W-:-:S02]  /*f6a0*/  HADD2.F32 R68, -RZ, R150.H0_H0 ;  /* 0x20000096ff447230 */ /* 0x000fc40000004100 */
[----:B------:R-:W-:Y:S01]  /*f6b0*/  FMUL.FTZ R71, R67, R69 ;  /* 0x0000004543477220 */ /* 0x000fe20000410000 */
[----:B------:R-:W-:Y:S02]  /*f6c0*/  HADD2.F32 R66, -RZ, R66.H1_H1 ;  /* 0x30000042ff427230 */ /* 0x000fe40000004100 */
[----:B------:R-:W-:Y:S01]  /*f6d0*/  FMUL.FTZ R69, R57, R154 ;  /* 0x0000009a39457220 */ /* 0x000fe20000410000 */
[----:B------:R-:W-:Y:S01]  /*f6e0*/  HADD2.F32 R150, -RZ, R150.H1_H1 ;  /* 0x30000096ff967230 */ /* 0x000fe20000004100 */
[----:B------:R-:W-:Y:S01]  /*f6f0*/  F2FP.F16.E4M3.UNPACK_B R62, R48 ;  /* 0x00000030ff3e723e */ /* 0x000fe200020006ff */
[----:B------:R-:W-:Y:S01]  /*f700*/  FFMA.FTZ R71, R50, R68, -R71 ;  /* 0x0000004432477223 */ /* 0x000fe20000010847 */
[C---:B------:R-:W-:Y:S01]  /*f710*/  FMUL.FTZ R72, R66.reuse, R154 ;  /* 0x0000009a42487220 */ /* 0x040fe20000410000 */
[----:B------:R-:W-:Y:S01]  /*f720*/  F2FP.F16.E4M3.UNPACK_B R61, R54 ;  /* 0x00000036ff3d723e */ /* 0x000fe200020006ff */
[----:B------:R-:W-:Y:S01]  /*f730*/  FFMA.FTZ R69, R66, R150, R69 ;  /* 0x0000009642457223 */ /* 0x000fe20000010045 */
[----:B------:R-:W-:Y:S01]  /*f740*/  F2FP.F16.E4M3.UNPACK_B R66, R49 ;  /* 0x00000031ff42723e */ /* 0x000fe200020006ff */
[----:B------:R-:W-:Y:S01]  /*f750*/  FFMA.FTZ R50, R67, R68, R70 ;  /* 0x0000004443327223 */ /* 0x000fe20000010046 */
[----:B------:R-:W-:Y:S01]  /*f760*/  F2FP.SATFINITE.E4M3.F32.PACK_AB_MERGE_C R58, R64, R63, R60 ;  /* 0x0000003f403a723e */ /* 0x000fe2000480703c */
[----:B------:R-:W-:Y:S01]  /*f770*/  HADD2.F32 R67, -RZ, R62.H0_H0 ;  /* 0x2000003eff437230 */ /* 0x000fe20000004100 */
[----:B------:R-:W-:Y:S01]  /*f780*/  F2FP.SATFINITE.E4M3.F32.PACK_AB_MERGE_C R74, R75, R74, RZ ;  /* 0x0000004a4b4a723e */ /* 0x000fe200048070ff */
[----:B------:R-:W-:Y:S01]  /*f790*/  HADD2.F32 R63, -RZ, R66.H0_H0 ;  /* 0x20000042ff3f7230 */ /* 0x000fe20000004100 */
[----:B------:R-:W-:Y:S01]  /*f7a0*/  F2FP.F16.E4M3.UNPACK_B R64, R46 ;  /* 0x0000002eff40723e */ /* 0x000fe200020006ff */
[----:B------:R-:W-:Y:S01]  /*f7b0*/  HADD2.F32 R60, -RZ, R61.H0_H0 ;  /* 0x2000003dff3c7230 */ /* 0x000fe20000004100 */
[----:B------:R-:W-:Y:S01]  /*f7c0*/  F2FP.SATFINITE.E4M3.F32.PACK_AB_MERGE_C R50, R69, R50, R74 ;  /* 0x000000324532723e */ /* 0x000fe2000480704a */
[----:B------:R-:W-:Y:S01]  /*f7d0*/  FFMA.FTZ R72, R57, R150, -R72 ;  /* 0x0000009639487223 */ /* 0x000fe20000010848 */
[----:B------:R-:W-:Y:S01]  /*f7e0*/  FMUL.FTZ R69, R63, R67 ;  /* 0x000000433f457220 */ /* 0x000fe20000410000 */
[----:B------:R-:W-:-:S02]  /*f7f0*/  HADD2.F32 R65, -RZ, R64.H0_H0 ;  /* 0x20000040ff417230 */ /* 0x000fc40000004100 */
[C---:B------:R-:W-:Y:S01]  /*f800*/  FMUL.FTZ R68, R60.reuse, R67 ;  /* 0x000000433c447220 */ /* 0x040fe20000410000 */
[----:B------:R-:W-:Y:S01]  /*f810*/  HADD2.F32 R67, -RZ, R62.H1_H1 ;  /* 0x3000003eff437230 */ /* 0x000fe20000004100 */
[----:B------:R-:W-:Y:S01]  /*f820*/  F2FP.SATFINITE.E4M3.F32.PACK_AB_MERGE_C R57, R73, R76, RZ ;  /* 0x0000004c4939723e */ /* 0x000fe200048070ff */
[----:B------:R-:W-:Y:S02]  /*f830*/  HADD2.F32 R66, -RZ, R66.H1_H1 ;  /* 0x30000042ff427230 */ /* 0x000fe40000004100 */
[----:B------:R-:W-:Y:S01]  /*f840*/  FFMA.FTZ R60, R60, R65, -R69 ;  /* 0x000000413c3c7223 */ /* 0x000fe20000010845 */
[----:B------:R-:W-:Y:S01]  /*f850*/  HADD2.F32 R62, -RZ, R61.H1_H1 ;  /* 0x3000003dff3e7230 */ /* 0x000fe20000004100 */
[----:B------:R-:W-:Y:S01]  /*f860*/  F2FP.SATFINITE.E4M3.F32.PACK_AB_MERGE_C R57, R72, R71, R57 ;  /* 0x000000474839723e */ /* 0x000fe20004807039 */
[----:B------:R-:W-:Y:S01]  /*f870*/  FFMA.FTZ R61, R63, R65, R68 ;  /* 0x000000413f3d7223 */ /* 0x000fe20000010044 */
[----:B------:R-:W-:Y:S02]  /*f880*/  HADD2.F32 R65, -RZ, R64.H1_H1 ;  /* 0x30000040ff417230 */ /* 0x000fe40000004100 */
[-C--:B------:R-:W-:Y:S01]  /*f890*/  FMUL.FTZ R69, R66, R67.reuse ;  /* 0x0000004342457220 */ /* 0x080fe20000410000 */
[----:B------:R-:W-:Y:S01]  /*f8a0*/  FMUL.FTZ R71, R62, R67 ;  /* 0x000000433e477220 */ /* 0x000fe20000410000 */
[----:B------:R-:W-:-:S02]  /*f8b0*/  F2FP.F16.E4M3.UNPACK_B R63, R49.H1 ;  /* 0x00000031ff3f723e */ /* 0x000fc400030006ff */
[----:B------:R-:W-:Y:S01]  /*f8c0*/  F2FP.F16.E4M3.UNPACK_B R67, R48.H1 ;  /* 0x00000030ff43723e */ /* 0x000fe200030006ff */
[-C--:B------:R-:W-:Y:S01]  /*f8d0*/  FFMA.FTZ R49, R62, R65.reuse, -R69 ;  /* 0x000000413e317223 */ /* 0x080fe20000010845 */
[----:B------:R-:W-:Y:S01]  /*f8e0*/  F2FP.F16.E4M3.UNPACK_B R54, R54.H1 ;  /* 0x00000036ff36723e */ /* 0x000fe200030006ff */
[----:B------:R-:W-:Y:S01]  /*f8f0*/  HADD2.F32 R64, -RZ, R63.H0_H0 ;  /* 0x2000003fff407230 */ /* 0x000fe20000004100 */
[----:B------:R-:W-:Y:S01]  /*f900*/  F2FP.F16.E4M3.UNPACK_B R46, R46.H1 ;  /* 0x0000002eff2e723e */ /* 0x000fe200030006ff */
[----:B------:R-:W-:Y:S02]  /*f910*/  HADD2.F32 R69, -RZ, R67.H0_H0 ;  /* 0x20000043ff457230 */ /* 0x000fe40000004100 */
[----:B------:R-:W-:Y:S01]  /*f920*/  FFMA.FTZ R48, R66, R65, R71 ;  /* 0x0000004142307223 */ /* 0x000fe20000010047 */
[----:B------:R-:W-:Y:S01]  /*f930*/  HADD2.F32 R62, -RZ, R54.H0_H0 ;  /* 0x20000036ff3e7230 */ /* 0x000fe20000004100 */
[----:B------:R-:W-:Y:S01]  /*f940*/  F2FP.F16.E4M3.UNPACK_B R68, R45 ;  /* 0x0000002dff44723e */ /* 0x000fe200020006ff */
        /* <DEDUP_REMOVED lines=13> */
[-C--:B------:R-:W-:Y:S01]  /*fa20*/  FFMA.FTZ R74, R63, R66.reuse, R64 ;  /* 0x000000423f4a7223 */ /* 0x080fe20000010040 */
[-C--:B------:R-:W-:Y:S01]  /*fa30*/  F2FP.F16.E4M3.UNPACK_B R63, R51.reuse.H1 ;  /* 0x00000033ff3f723e */ /* 0x080fe200030006ff */
[----:B------:R-:W-:Y:S01]  /*fa40*/  HADD2.F32 R71, -RZ, R69.H0_H0 ;  /* 0x20000045ff477230 */ /* 0x000fe20000004100 */
[----:B------:R-:W-:Y:S01]  /*fa50*/  F2FP.F16.E4M3.UNPACK_B R62, R51 ;  /* 0x00000033ff3e723e */ /* 0x000fe200020006ff */
[----:B------:R-:W-:Y:S01]  /*fa60*/  FFMA.FTZ R75, R54, R66, -R75 ;  /* 0x00000042364b7223 */ /* 0x000fe2000001084b */
[----:B------:R-:W-:Y:S01]  /*fa70*/  F2FP.F16.E4M3.UNPACK_B R47, R47.H1 ;  /* 0x0000002fff2f723e */ /* 0x000fe200030006ff */
[----:B------:R-:W-:Y:S01]  /*fa80*/  HADD2.F32 R70, -RZ, R68.H0_H0 ;  /* 0x20000044ff467230 */ /* 0x000fe20000004100 */
[-C--:B------:R-:W-:Y:S01]  /*fa90*/  F2FP.F16.E4M3.UNPACK_B R45, R44.reuse ;  /* 0x0000002cff2d723e */ /* 0x080fe200020006ff */
[----:B------:R-:W-:Y:S01]  /*faa0*/  HADD2.F32 R64, -RZ, R62.H0_H0 ;  /* 0x2000003eff407230 */ /* 0x000fe20000004100 */
[----:B------:R-:W-:Y:S01]  /*fab0*/  F2FP.F16.E4M3.UNPACK_B R65, R44.H1 ;  /* 0x0000002cff41723e */ /* 0x000fe200030006ff */
[----:B------:R-:W-:Y:S01]  /*fac0*/  HADD2.F32 R44, -RZ, R63.H0_H0 ;  /* 0x2000003fff2c7230 */ /* 0x000fe20000004100 */
[----:B------:R-:W-:Y:S01]  /*fad0*/  F2FP.SATFINITE.E4M3.F32.PACK_AB_MERGE_C R72, R75, R72, RZ ;  /* 0x000000484b48723e */ /* 0x000fe200048070ff */
[----:B------:R-:W-:-:S02]  /*fae0*/  HADD2.F32 R54, -RZ, R47.H0_H0 ;  /* 0x2000002fff367230 */ /* 0x000fc40000004100 */
[----:B------:R-:W-:Y:S01]  /*faf0*/  FMUL.FTZ R76, R64, R70 ;  /* 0x00000046404c7220 */ /* 0x000fe20000410000 */
[----:B------:R-:W-:Y:S02]  /*fb00*/  HADD2.F32 R67, -RZ, R65.H0_H0 ;  /* 0x20000041ff437230 */ /* 0x000fe40000004100 */
[-C--:B------:R-:W-:Y:S01]  /*fb10*/  FMUL.FTZ R79, R44, R71.reuse ;  /* 0x000000472c4f7220 */ /* 0x080fe20000410000 */
[----:B------:R-:W-:Y:S02]  /*fb20*/  HADD2.F32 R51, -RZ, R46.H0_H0 ;  /* 0x2000002eff337230 */ /* 0x000fe40000004100 */
[C---:B------:R-:W-:Y:S01]  /*fb30*/  FMUL.FTZ R71, R54.reuse, R71 ;  /* 0x0000004736477220 */ /* 0x040fe20000410000 */
[----:B------:R-:W-:Y:S02]  /*fb40*/  HADD2.F32 R66, -RZ, R45.H0_H0 ;  /* 0x2000002dff427230 */ /* 0x000fe40000004100 */
[----:B------:R-:W-:Y:S01]  /*fb50*/  FFMA.FTZ R79, R54, R67, -R79 ;  /* 0x00000043364f7223 */ /* 0x000fe2000001084f */
[----:B------:R-:W-:-:S02]  /*fb60*/  HADD2.F32 R63, -RZ, R63.H1_H1 ;  /* 0x3000003fff3f7230 */ /* 0x000fc40000004100 */
[C---:B------:R-:W-:Y:S01]  /*fb70*/  FMUL.FTZ R77, R51.reuse, R70 ;  /* 0x00000046334d7220 */ /* 0x040fe20000410000 */
[----:B------:R-:W-:Y:S02]  /*fb80*/  HADD2.F32 R54, -RZ, R69.H1_H1 ;  /* 0x30000045ff367230 */ /* 0x000fe40000004100 */
[-C--:B------:R-:W-:Y:S01]  /*fb90*/  FFMA.FTZ R76, R51, R66.reuse, -R76 ;  /* 0x00000042334c7223 */ /* 0x080fe2000001084c */
[----:B------:R-:W-:Y:S02]  /*fba0*/  HADD2.F32 R47, -RZ, R47.H1_H1 ;  /* 0x3000002fff2f7230 */ /* 0x000fe40000004100 */
[----:B------:R-:W-:Y:S01]  /*fbb0*/  FFMA.FTZ R77, R64, R66, R77 ;  /* 0x00000042404d7223 */ /* 0x000fe2000001004d */
[----:B------:R-:W-:Y:S01]  /*fbc0*/  FFMA.FTZ R71, R44, R67, R71 ;  /* 0x000000432c477223 */ /* 0x000fe20000010047 */
[----:B------:R-:W-:Y:S02]  /*fbd0*/  HADD2.F32 R62, -RZ, R62.H1_H1 ;  /* 0x3000003eff3e7230 */ /* 0x000fe40000004100 */
[----:B------:R-:W-:Y:S01]  /*fbe0*/  FMUL.FTZ R64, R63, R54 ;  /* 0x000000363f407220 */ /* 0x000fe20000410000 */
[----:B------:R-:W-:-:S02]  /*fbf0*/  HADD2.F32 R51, -RZ, R68.H1_H1 ;  /* 0x30000044ff337230 */ /* 0x000fc40000004100 */
[C---:B------:R-:W-:Y:S01]  /*fc00*/  FMUL.FTZ R54, R47.reuse, R54 ;  /* 0x000000362f367220 */ /* 0x040fe20000410000 */
[----:B------:R-:W-:Y:S01]  /*fc10*/  HADD2.F32 R46, -RZ, R46.H1_H1 ;  /* 0x3000002eff2e7230 */ /* 0x000fe20000004100 */
[----:B------:R-:W-:Y:S01]  /*fc20*/  F2FP.SATFINITE.E4M3.F32.PACK_AB_MERGE_C R73, R74, R73, RZ ;  /* 0x000000494a49723e */ /* 0x000fe200048070ff */
[----:B------:R-:W-:Y:S02]  /*fc30*/  HADD2.F32 R44, -RZ, R65.H1_H1 ;  /* 0x30000041ff2c7230 */ /* 0x000fe40000004100 */
[-C--:B------:R-:W-:Y:S01]  /*fc40*/  FMUL.FTZ R65, R62, R51.reuse ;  /* 0x000000333e417220 */ /* 0x080fe20000410000 */
[----:B------:R-:W-:Y:S02]  /*fc50*/  HADD2.F32 R45, -RZ, R45.H1_H1 ;  /* 0x3000002dff2d7230 */ /* 0x000fe40000004100 */
[C---:B------:R-:W-:Y:S01]  /*fc60*/  FMUL.FTZ R51, R46.reuse, R51 ;  /* 0x000000332e337220 */ /* 0x040fe20000410000 */
[-C--:B------:R-:W-:Y:S01]  /*fc70*/  FFMA.FTZ R64, R47, R44.reuse, -R64 ;  /* 0x0000002c2f407223 */ /* 0x080fe20000010840 */
[----:B------:R-:W-:Y:S01]  /*fc80*/  FFMA.FTZ R54, R63, R44, R54 ;  /* 0x0000002c3f367223 */ /* 0x000fe20000010036 */
[-C--:B------:R-:W-:Y:S01]  /*fc90*/  FFMA.FTZ R65, R46, R45.reuse, -R65 ;  /* 0x0000002d2e417223 */ /* 0x080fe20000010841 */
[----:B------:R-:W-:Y:S01]  /*fca0*/  FFMA.FTZ R62, R62, R45, R51 ;  /* 0x0000002d3e3e7223 */ /* 0x000fe20000010033 */
[----:B------:R-:W-:Y:S01]  /*fcb0*/  F2FP.SATFINITE.E4M3.F32.PACK_AB_MERGE_C R45, R49, R60, R72 ;  /* 0x0000003c312d723e */ /* 0x000fe20004807048 */
[----:B------:R-:W-:Y:S01]  /*fcc0*/  IMAD.MOV.U32 R44, RZ, RZ, R59 ;  /* 0x000000ffff2c7224 */ /* 0x000fe200078e003b */
[----:B------:R-:W-:Y:S01]  /*fcd0*/  F2FP.SATFINITE.E4M3.F32.PACK_AB_MERGE_C R64, R64, R79, RZ ;  /* 0x0000004f4040723e */ /* 0x000fe200048070ff */
[----:B------:R-:W-:Y:S01]  /*fce0*/  IMAD.MOV.U32 R46, RZ, RZ, R57 ;  /* 0x000000ffff2e7224 */ /* 0x000fe200078e0039 */
[----:B------:R-:W-:-:S02]  /*fcf0*/  F2FP.SATFINITE.E4M3.F32.PACK_AB_MERGE_C R54, R54, R71, RZ ;  /* 0x000000473636723e */ /* 0x000fc400048070ff */
[----:B------:R-:W-:Y:S01]  /*fd00*/  F2FP.SATFINITE.E4M3.F32.PACK_AB_MERGE_C R49, R48, R61, R73 ;  /* 0x0000003d3031723e */ /* 0x000fe20004807049 */
[----:B------:R-:W-:Y:S01]  /*fd10*/  IMAD.MOV.U32 R48, RZ, RZ, R58 ;  /* 0x000000ffff307224 */ /* 0x000fe200078e003a */
[----:B------:R-:W-:Y:S02]  /*fd20*/  F2FP.SATFINITE.E4M3.F32.PACK_AB_MERGE_C R47, R65, R76, R64 ;  /* 0x0000004c412f723e */ /* 0x000fe40004807040 */
[----:B------:R-:W-:-:S07]  /*fd30*/  F2FP.SATFINITE.E4M3.F32.PACK_AB_MERGE_C R51, R62, R77, R54 ;  /* 0x0000004d3e33723e */ /* 0x000fce0004807036 */
.L_x_3558:
[----:B------:R-:W-:Y:S05]  /*fd40*/  BSYNC B1 ;  /* 0x0000000000017941 */ /* 0x000fea0003800000 */
.L_x_3557:
[----:B-1----:R1:W-:Y:S01]  /*fd50*/  STG.E.128 desc[UR54][R52.64], R44 ;  /* 0x0000002c34007986 */ /* 0x0023e2000c101d36 */
[----:B------:R-:W-:-:S13]  /*fd60*/  ISETP.GE.AND P3, PT, R55, R156, PT ;  /* 0x0000009c3700720c */ /* 0x000fda0003f66270 */
[----:B------:R-:W-:Y:S05]  /*fd70*/  @P3 BRA `(.L_x_3507) ;  /* 0x0000000000f83947 */ /* 0x000fea0003800000 */
[--C-:B-1----:R-:W-:Y:S02]  /*fd80*/  SHF.R.S32.HI R45, RZ, 0x1f, R55.reuse ;  /* 0x0000001fff2d7819 */ /* 0x102fe40000011437 */
[----:B------:R-:W-:-:S04]  /*fd90*/  IADD3 R55, P3, P4, R118, R136, R55 ;  /* 0x0000008876377210 */ /* 0x000fc80007c7e037 */
[----:B------:R-:W-:Y:S02]  /*fda0*/  IADD3.X R56, R4, R56, R45, P3, P4 ;  /* 0x0000003804387210 */ /* 0x000fe40001fe842d */
[----:B------:R-:W-:-:S05]  /*fdb0*/  IADD3 R124, P3, R55, R124, RZ ;  /* 0x0000007c377c7210 */ /* 0x000fca0007f7e0ff */
[----:B------:R-:W-:-:S05]  /*fdc0*/  IMAD.X R125, R56, 0x1, R125, P3 ;  /* 0x00000001387d7824 */ /* 0x000fca00018e067d */
[----:B---3--:R1:W-:Y:S01]  /*fdd0*/  STG.E.128 desc[UR54][R124.64], R48 ;  /* 0x000000307c007986 */ /* 0x0083e2000c101d36 */
[----:B------:R-:W-:Y:S05]  /*fde0*/  BRA `(.L_x_3507) ;  /* 0x0000000000dc7947 */ /* 0x000fea0003800000 */
.L_x_3474:
[----:B------:R-:W-:-:S06]  /*fdf0*/  UISETP.NE.AND UP0, UPT, UR53, 0x3, UPT ;  /* 0x000000033500788c */ /* 0x000fcc000bf05270 */
[----:B------:R-:W-:-:S13]  /*fe00*/  PLOP3.LUT P2, PT, PT, PT, UP0, 0x80, 0x0 ;  /* 0x000000000000781c */ /* 0x000fda0003f4f008 */
[----:B------:R-:W-:Y:S05]  /*fe10*/  @!P2 BRA `(.L_x_3559) ;  /* 0x000000000004a947 */ /* 0x000fea0003800000 */
[----:B------:R-:W-:Y:S01]  /*fe20*/  BPT.TRAP 0x1 ;  /* 0x000000040000795c */ /* 0x000fe20000300000 */
.L_x_3559:
[----:B------:R-:W-:Y:S01]  /*fe30*/  IMAD R43, R17, 0x8, R16 ;  /* 0x00000008112b7824 */ /* 0x000fe200078e0210 */
[----:B------:R-:W-:Y:S01]  /*fe40*/  SHF.L.U32 R100, R221, 0x1f, RZ ;  /* 0x0000001fdd647819 */ /* 0x000fe200000006ff */
[----:B------:R-:W-:Y:S01]  /*fe50*/  IMAD R42, R24, -0xa0, R2 ;  /* 0xffffff60182a7824 */ /* 0x000fe200078e0202 */
[----:B------:R-:W-:Y:S02]  /*fe60*/  BSSY B1, `(.L_x_3560) ;  /* 0x0000004000017945 */ /* 0x000fe40003800000 */
[----:B------:R-:W0:Y:S02]  /*fe70*/  SYNCS.PHASECHK.TRANS64.TRYWAIT P3, [R43+URZ+0x33490], R100 ;  /* 0x033490642b0075a7 */ /* 0x000e24000806017f */
[----:B------:R-:W-:Y:S01]  /*fe80*/  VIMNMX R42, R42, 0xa0, PT ;  /* 0x000000a02a2a7848 */ /* 0x000fe20003fe0100 */
[----:B0-----:R-:W-:Y:S06]  /*fe90*/  @!P3 BRA `(.L_x_3561) ;  /* 0x000001f00078b947 */ /* 0x001fec0003800000 */
.L_x_3809:
[----:B------:R-:W-:Y:S05]  /*fea0*/  BSYNC B1 ;  /* 0x0000000000017941 */ /* 0x000fea0003800000 */
.L_x_3560:
[----:B------:R-:W-:Y:S01]  /*feb0*/  ISETP.GE.AND P3, PT, R220, R42, PT ;  /* 0x0000002adc00720c */ /* 0x000fe20003f66270 */
[----:B------:R-:W-:-:S12]  /*fec0*/  BSSY B1, `(.L_x_3562) ;  /* 0x0000014000017945 */ /* 0x000fd80003800000 */
[----:B------:R-:W-:Y:S05]  /*fed0*/  @P3 BRA `(.L_x_3563) ;  /* 0x0000000000483947 */ /* 0x000fea0003800000 */
[----:B------:R-:W-:-:S13]  /*fee0*/  ISETP.NE.AND P3, PT, R34, RZ, PT ;  /* 0x000000ff2200720c */ /* 0x000fda0003f65270 */
[----:B------:R-:W1:Y:S04]  /*fef0*/  @P3 LDS.128 R44, [R40+0x24200] ;  /* 0x02420000282c3984 */ /* 0x000e680000000c00 */
[----:B-1----:R-:W-:Y:S01]  /*ff00*/  @P3 STG.E.128 desc[UR54][R50.64], R44 ;  /* 0x0000002c32003986 */ /* 0x002fe2000c101d36 */
        /* <DEDUP_REMOVED lines=14> */
[----:B-1----:R1:W-:Y:S02]  /*fff0*/  @P3 STG.E.128 desc[UR54][R50.64+0xa0], R44 ;  /* 0x0000a02c32003986 */ /* 0x0023e4000c101d36 */
.L_x_3563:
[----:B------:R-:W-:Y:S05]  /*10000*/  BSYNC B1 ;  /* 0x0000000000017941 */ /* 0x000fea0003800000 */
.L_x_3562:
[----:B-1----:R-:W-:-:S04]  /*10010*/  IADD3 R44, R220, 0x80, RZ ;  /* 0x00000080dc2c7810 */ /* 0x002fc80007ffe0ff */
[----:B------:R-:W-:-:S13]  /*10020*/  ISETP.GE.AND P3, PT, R44, R42, PT ;  /* 0x0000002a2c00720c */ /* 0x000fda0003f66270 */
        /* <DEDUP_REMOVED lines=19> */
.L_x_3507:
[----:B------:R-:W-:Y:S05]  /*10160*/  BSYNC B0 ;  /* 0x0000000000007941 */ /* 0x000fea0003800000 */
.L_x_3473:
        /* <DEDUP_REMOVED lines=17> */
.L_x_3565:
[----:B------:R-:W-:Y:S05]  /*10280*/  BSYNC B0 ;  /* 0x0000000000007941 */ /* 0x000fea0003800000 */
.L_x_3564:
[----:B------:R-:W1:Y:S01]  /*10290*/  SYNCS.PHASECHK.TRANS64.TRYWAIT P2, [R43+URZ+0x334b0], R100 ;  /* 0x0334b0642b0075a7 */ /* 0x000e62000804017f */
[----:B------:R-:W-:Y:S01]  /*102a0*/  ULDC UR37, c[0x0][0x2f4] ;  /* 0x0000bd0000257ab9 */ /* 0x000fe20000000800 */
[----:B------:R-:W-:Y:S01]  /*102b0*/  ULDC.64 UR40, c[0x0][0x328] ;  /* 0x0000ca0000287ab9 */ /* 0x000fe20000000a00 */
[----:B------:R-:W-:Y:S01]  /*102c0*/  ULDC.64 UR38, c[0x0][0x318] ;  /* 0x0000c60000267ab9 */ /* 0x000fe20000000a00 */
[----:B------:R-:W-:Y:S01]  /*102d0*/  BSSY B0, `(.L_x_3566) ;  /* 0x0000003000007945 */ /* 0x000fe20003800000 */
[----:B------:R-:W-:-:S03]  /*102e0*/  IMAD.WIDE R48, R24, 0xa0, R122 ;  /* 0x000000a018307825 */ /* 0x000fc600078e027a */
[----:B-1----:R-:W-:Y:S05]  /*102f0*/  @!P2 BRA `(.L_x_3567) ;  /* 0x000001ec0074a947 */ /* 0x002fea0003800000 */
.L_x_3810:
[----:B------:R-:W-:Y:S05]  /*10300*/  BSYNC B0 ;  /* 0x0000000000007941 */ /* 0x000fea0003800000 */
.L_x_3566:
        /* <DEDUP_REMOVED lines=27> */
[----:B0-----:R2:W-:Y:S02]  /*104c0*/  @!P2 STG.E.128 desc[UR54][R50.64+0xa0], R44 ;  /* 0x0000a02c3200a986 */ /* 0x0015e4000c101d36 */
.L_x_3569:
[----:B------:R-:W-:Y:S05]  /*104d0*/  BSYNC B0 ;  /* 0x0000000000007941 */ /* 0x000fea0003800000 */
.L_x_3568:
[----:B0-2---:R-:W-:Y:S01]  /*104e0*/  VIADD R44, R220, 0x80 ;  /* 0x00000080dc2c7836 */ /* 0x005fe20000000000 */
        /* <DEDUP_REMOVED lines=30> */
.L_x_3571:
[----:B------:R-:W-:Y:S05]  /*106d0*/  BSYNC B0 ;  /* 0x0000000000007941 */ /* 0x000fea0003800000 */
.L_x_3570:
[----:B------:R-:W2:Y:S01]  /*106e0*/  LDL R40, [R1+0x8] ;  /* 0x0000080001287983 */ /* 0x000ea20000100800 */
[----:B------:R-:W-:Y:S02]  /*106f0*/  VIADD R17, R17, 0x1 ;  /* 0x0000000111117836 */ /* 0x000fe40000000000 */
[----:B-1----:R-:W-:Y:S01]  /*10700*/  @!P3 VIADD R43, R43, 0x334c0 ;  /* 0x000334c02b2bb836 */ /* 0x002fe20000000000 */
[----:B------:R-:W-:Y:S01]  /*10710*/  @!PT LDS RZ, [RZ] ;  /* 0x00000000fffff984 */ /* 0x000fe20000000800 */
[----:B------:R-:W-:Y:S01]  /*10720*/  @!PT LDS RZ, [RZ] ;  /* 0x00000000fffff984 */ /* 0x000fe20000000800 */
[----:B------:R-:W-:Y:S01]  /*10730*/  @!PT LDS RZ, [RZ] ;  /* 0x00000000fffff984 */ /* 0x000fe20000000800 */
[----:B------:R-:W-:Y:S01]  /*10740*/  @!PT LDS RZ, [RZ] ;  /* 0x00000000fffff984 */ /* 0x000fe20000000800 */
[----:B------:R1:W-:Y:S06]  /*10750*/  MEMBAR.ALL.CTA ;  /* 0x0000000000007992 */ /* 0x0003ec0000008000 */
[----:B-1----:R-:W1:Y:S02]  /*10760*/  FENCE.VIEW.ASYNC.S ;  /* 0x00000000000073c6 */ /* 0x002e640000000000 */
[----:B-1----:R1:W-:Y:S01]  /*10770*/  BAR.SYNC.DEFER_BLOCKING R163, 0x80 ;  /* 0x000200a30000751d */ /* 0x0023e20000010000 */
[----:B------:R-:W-:-:S02]  /*10780*/  ISETP.NE.AND P2, PT, R17, 0x2, PT ;  /* 0x000000021100780c */ /* 0x000fc40003f45270 */
[----:B------:R-:W-:Y:S02]  /*10790*/  @!P3 PRMT R43, RZ, 0x654, R43 ;  /* 0x00000654ff2bb816 */ /* 0x000fe4000000002b */
[----:B------:R-:W-:Y:S02]  /*107a0*/  SEL R17, R17, RZ, P2 ;  /* 0x000000ff11117207 */ /* 0x000fe40001000000 */
[----:B------:R1:W-:Y:S01]  /*107b0*/  @!P3 SYNCS.ARRIVE.TRANS64.RED.A1T0 RZ, [R43+URZ], RZ ;  /* 0x000000ff2bffb9a7 */ /* 0x0003e2000810043f */
[----:B--2---:R-:W-:Y:S02]  /*107c0*/  LOP3.LUT P4, RZ, R40, 0x2, RZ, 0xc0, !PT ;  /* 0x0000000228ff7812 */ /* 0x004fe4000788c0ff */
[----:B------:R-:W-:-:S04]  /*107d0*/  SEL R40, RZ, 0x1, P2 ;  /* 0x00000001ff287807 */ /* 0x000fc80001000000 */
[----:B------:R-:W-:-:S07]  /*107e0*/  LOP3.LUT R221, R221, R40, RZ, 0x3c, !PT ;  /* 0x00000028dddd7212 */ /* 0x000fce00078e3cff */
[----:B-1----:R-:W-:Y:S05]  /*107f0*/  @P4 BRA `(.L_x_3572) ;  /* 0xffffff2800084947 */ /* 0x002fea000383ffff */
[----:B------:R-:W1:Y:S01]  /*10800*/  S2R R41, SR_TID.X ;  /* 0x0000000000297919 */ /* 0x000e620000002100 */
[----:B------:R-:W-:Y:S02]  /*10810*/  PLOP3.LUT P0, PT, PT, PT, PT, 0x8, 0x0 ;  /* 0x000000000000781c */ /* 0x000fe40003f0e170 */
[----:B-1----:R-:W-:-:S04]  /*10820*/  SHF.R.U32.HI R41, RZ, 0x7, R41 ;  /* 0x00000007ff297819 */ /* 0x002fc80000011629 */
[----:B------:R-:W-:-:S13]  /*10830*/  ISETP.NE.AND P4, PT, R41, 0x1, PT ;  /* 0x000000012900780c */ /* 0x000fda0003f85270 */
[----:B------:R-:W-:Y:S06]  /*10840*/  @!P4 BAR.ARV 0x9, 0x100 ;  /* 0x024400000000cb1d */ /* 0x000fec0000002000 */
.L_x_3468:
[----:B------:R-:W-:Y:S01]  /*10850*/  IMAD.MOV.U32 R0, RZ, RZ, RZ ;  /* 0x000000ffff007224 */ /* 0x000fe200078e00ff */
[----:B------:R-:W-:Y:S06]  /*10860*/  @P0 BRA `(.L_x_3573) ;  /* 0x00000000000c0947 */ /* 0x000fec0003800000 */
[----:B------:R-:W1:Y:S01]  /*10870*/  FENCE.VIEW.ASYNC.G ;  /* 0x00000000000073c6 */ /* 0x000e620000000100 */
[----:B------:R-:W-:Y:S05]  /*10880*/  WARPSYNC.ALL ;  /* 0x0000000000007948 */ /* 0x000fea0003800000 */
[----:B-1----:R-:W-:Y:S06]  /*10890*/  BAR.ARV 0xc, 0x180 ;  /* 0x0306000000007b1d */ /* 0x002fec0000002000 */
.L_x_3573:
        /* <DEDUP_REMOVED lines=8> */
[-C--:B------:R-:W-:Y:S02]  /*10920*/  IABS R5, R9.reuse ;  /* 0x0000000900057213 */ /* 0x080fe40000000000 */
[----:B------:R-:W-:Y:S02]  /*10930*/  IADD3 R0, R148, -0x1, R9 ;  /* 0xffffffff94007810 */ /* 0x000fe40007ffe009 */
[----:B------:R-:W1:Y:S01]  /*10940*/  I2F.RP R4, R5 ;  /* 0x0000000500047306 */ /* 0x000e620000209400 */
[----:B0-----:R-:W-:-:S05]  /*10950*/  IABS R8, R9 ;  /* 0x0000000900087213 */ /* 0x001fca0000000000 */
[----:B------:R-:W-:Y:S02]  /*10960*/  IMAD.MOV R8, RZ, RZ, -R8 ;  /* 0x000000ffff087224 */ /* 0x000fe400078e0a08 */
[----:B-1----:R-:W0:Y:S02]  /*10970*/  MUFU.RCP R4, R4 ;  /* 0x0000000400047308 */ /* 0x002e240000001000 */
[----:B0-----:R-:W-:Y:S01]  /*10980*/  VIADD R2, R4, 0xffffffe ;  /* 0x0ffffffe04027836 */ /* 0x001fe20000000000 */
[----:B------:R-:W-:Y:S02]  /*10990*/  IABS R4, R0 ;  /* 0x0000000000047213 */ /* 0x000fe40000000000 */
[----:B------:R-:W-:-:S03]  /*109a0*/  LOP3.LUT R0, R0, R9, RZ, 0x3c, !PT ;  /* 0x0000000900007212 */ /* 0x000fc600078e3cff */
[----:B------:R0:W1:Y:S01]  /*109b0*/  F2I.FTZ.U32.TRUNC.NTZ R3, R2 ;  /* 0x0000000200037305 */ /* 0x000062000021f000 */
[----:B------:R-:W-:Y:S02]  /*109c0*/  ISETP.GE.AND P2, PT, R0, RZ, PT ;  /* 0x000000ff0000720c */ /* 0x000fe40003f46270 */
[----:B0-----:R-:W-:Y:S01]  /*109d0*/  MOV R2, RZ ;  /* 0x000000ff00027202 */ /* 0x001fe20000000f00 */
        /* <DEDUP_REMOVED lines=15> */
.L_x_3575:
[----:B------:R-:W-:Y:S05]  /*10ad0*/  BSYNC B0 ;  /* 0x0000000000007941 */ /* 0x000fea0003800000 */
.L_x_3574:
[----:B------:R-:W2:Y:S01]  /*10ae0*/  LDL R2, [R1+0x24] ;  /* 0x0000240001027983 */ /* 0x000ea20000100800 */
[----:B------:R-:W-:Y:S02]  /*10af0*/  PLOP3.LUT P0, PT, PT, PT, PT, 0x80, 0x0 ;  /* 0x000000000000781c */ /* 0x000fe40003f0f070 */
[----:B------:R-:W-:Y:S02]  /*10b00*/  CS2R R120, SRZ ;  /* 0x0000000000787805 */ /* 0x000fe4000001ff00 */
[----:B------:R-:W-:Y:S02]  /*10b10*/  MOV R64, RZ ;  /* 0x000000ff00407202 */ /* 0x000fe40000000f00 */
[----:B------:R-:W-:Y:S02]  /*10b20*/  CS2R R142, SRZ ;  /* 0x00000000008e7805 */ /* 0x000fe4000001ff00 */
[----:B0-----:R-:W-:Y:S02]  /*10b30*/  CS2R R44, SRZ ;  /* 0x00000000002c7805 */ /* 0x001fe4000001ff00 */
        /* <DEDUP_REMOVED lines=38> */
[----:B------:R-:W-:Y:S01]  /*10da0*/  CS2R R58, SRZ ;  /* 0x00000000003a7805 */ /* 0x000fe2000001ff00 */
[----:B------:R-:W-:Y:S01]  /*10db0*/  IMAD.MOV.U32 R71, RZ, RZ, RZ ;  /* 0x000000ffff477224 */ /* 0x000fe200078e00ff */
[----:B------:R-:W-:-:S02]  /*10dc0*/  MOV R104, RZ ;  /* 0x000000ff00687202 */ /* 0x000fc40000000f00 */
[----:B------:R-:W-:Y:S02]  /*10dd0*/  CS2R R32, SRZ ;  /* 0x0000000000207805 */ /* 0x000fe4000001ff00 */
[----:B------:R-:W-:Y:S02]  /*10de0*/  CS2R R116, SRZ ;  /* 0x0000000000747805 */ /* 0x000fe4000001ff00 */
[----:B------:R-:W-:Y:S02]  /*10df0*/  CS2R R98, SRZ ;  /* 0x0000000000627805 */ /* 0x000fe4000001ff00 */
[----:B------:R-:W-:Y:S01]  /*10e00*/  CS2R R14, SRZ ;  /* 0x00000000000e7805 */ /* 0x000fe2000001ff00 */
[----:B------:R-:W-:Y:S01]  /*10e10*/  IMAD.MOV.U32 R87, RZ, RZ, RZ ;  /* 0x000000ffff577224 */ /* 0x000fe200078e00ff */
[----:B------:R-:W-:Y:S01]  /*10e20*/  CS2R R76, SRZ ;  /* 0x00000000004c7805 */ /* 0x000fe2000001ff00 */
[----:B------:R-:W-:Y:S02]  /*10e30*/  IMAD.MOV.U32 R112, RZ, RZ, RZ ;  /* 0x000000ffff707224 */ /* 0x000fe400078e00ff */
[----:B--2---:R-:W-:-:S02]  /*10e40*/  IMAD R233, R2, R0, RZ ;  /* 0x0000000002e97224 */ /* 0x004fc400078e02ff */
[----:B------:R-:W-:-:S03]  /*10e50*/  IMAD.MOV.U32 R2, RZ, RZ, RZ ;  /* 0x000000ffff027224 */ /* 0x000fc600078e00ff */
[----:B------:R-:W-:Y:S01]  /*10e60*/  VIADDMNMX R148, R233, R0, R148, PT ;  /* 0x00000000e9947246 */ /* 0x000fe20003800194 */
[----:B------:R-:W-:-:S03]  /*10e70*/  IMAD.MOV.U32 R0, RZ, RZ, RZ ;  /* 0x000000ffff007224 */ /* 0x000fc600078e00ff */
[----:B------:R-:W-:-:S13]  /*10e80*/  ISETP.GT.AND P1, PT, R148, R233, PT ;  /* 0x000000e99400720c */ /* 0x000fda0003f24270 */
[----:B------:R-:W-:Y:S05]  /*10e90*/  @!P1 BRA `(.L_x_3576) ;  /* 0x0000010000c09947 */ /* 0x000fea0003800000 */
        /* <DEDUP_REMOVED lines=8> */
.L_x_3813:
        /* <DEDUP_REMOVED lines=17> */
[----:B------:R-:W-:Y:S02]  /*11030*/  IMAD.U32 R7, RZ, RZ, UR7 ;  /* 0x00000007ff077e24 */ /* 0x000fe4000f8e00ff */
[----:B------:R-:W-:-:S02]  /*11040*/  IMAD.U32 R10, RZ, RZ, UR4 ;  /* 0x00000004ff0a7e24 */ /* 0x000fc4000f8e00ff */
[----:B------:R-:W-:Y:S02]  /*11050*/  IMAD.U32 R11, RZ, RZ, UR5 ;  /* 0x00000005ff0b7e24 */ /* 0x000fe4000f8e00ff */
[----:B------:R-:W-:Y:S02]  /*11060*/  IMAD.MOV.U32 R8, RZ, RZ, 0x70 ;  /* 0x00000070ff087424 */ /* 0x000fe400078e00ff */
[----:B------:R-:W-:Y:S02]  /*11070*/  IMAD.MOV.U32 R12, RZ, RZ, 0x1 ;  /* 0x00000001ff0c7424 */ /* 0x000fe400078e00ff */
[----:B01----:R-:W-:-:S07]  /*11080*/  IMAD.MOV.U32 R13, RZ, RZ, RZ ;  /* 0x000000ffff0d7224 */ /* 0x003fce00078e00ff */
[----:B------:R-:W-:-:S07]  /*11090*/  LEPC R20, `(.L_x_3578) ;  /* 0x000000001014794e */ /* 0x000fce0000000000 */
[----:B--2--5:R-:W-:Y:S05]  /*110a0*/  CALL.ABS.NOINC R2 ;  /* 0x0000000002007343 */ /* 0x024fea0003c00000 */
.L_x_3578:
[----:B------:R-:W2:Y:S01]  /*110b0*/  LDL R2, [R1+0x14] ;  /* 0x0000140001027983 */ /* 0x000ea20000100800 */
[----:B------:R-:W-:Y:S01]  /*110c0*/  ULDC.64 UR4, c[0x0][0x990] ;  /* 0x0002640000047ab9 */ /* 0x000fe20000000a00 */
[----:B------:R-:W-:Y:S01]  /*110d0*/  ULDC.64 UR6, c[0x0][0x998] ;  /* 0x0002660000067ab9 */ /* 0x000fe20000000a00 */
[----:B------:R-:W-:Y:S02]  /*110e0*/  ISETP.NE.U32.AND P0, PT, RZ, UR4, PT ;  /* 0x00000004ff007c0c */ /* 0x000fe4000bf05070 */
[----:B------:R-:W-:Y:S02]  /*110f0*/  ISETP.NE.U32.AND P1, PT, RZ, UR6, PT ;  /* 0x00000006ff007c0c */ /* 0x000fe4000bf25070 */
[----:B------:R-:W-:Y:S02]  /*11100*/  ISETP.NE.AND.EX P0, PT, RZ, UR5, PT, P0 ;  /* 0x00000005ff007c0c */ /* 0x000fe4000bf05300 */
[----:B------:R-:W-:-:S11]  /*11110*/  ISETP.NE.AND.EX P1, PT, RZ, UR7, PT, P1 ;  /* 0x00000007ff007c0c */ /* 0x000fd6000bf25310 */
[----:B------:R-:W2:Y:S08]  /*11120*/  @P0 LDC.64 R6, c[0x0][0x9a8] ;  /* 0x00026a00ff060b82 */ /* 0x000eb00000000a00 */
[----:B------:R-:W1:Y:S08]  /*11130*/  @P1 LDC.64 R8, c[0x0][0x9b8] ;  /* 0x00026e00ff081b82 */ /* 0x000e700000000a00 */
[----:B------:R-:W3:Y:S08]  /*11140*/  @P0 LDC.64 R10, c[0x0][0x9b0] ;  /* 0x00026c00ff0a0b82 */ /* 0x000ef00000000a00 */
[----:B0-----:R-:W0:Y:S01]  /*11150*/  @P1 LDC.64 R12, c[0x0][0x9c0] ;  /* 0x00027000ff0c1b82 */ /* 0x001e220000000a00 */
[----:B-1----:R-:W-:-:S04]  /*11160*/  @P1 IMAD.WIDE.U32 R4, R237, R8, RZ ;  /* 0x00000008ed041225 */ /* 0x002fc800078e00ff */
[C---:B--2---:R-:W-:Y:S02]  /*11170*/  @P0 IMAD R0, R2.reuse, R6, RZ ;  /* 0x0000000602000224 */ /* 0x044fe400078e02ff */
[----:B------:R-:W-:Y:S02]  /*11180*/  @P1 IMAD R2, R2, R8, RZ ;  /* 0x0000000802021224 */ /* 0x000fe400078e02ff */
[C---:B------:R-:W-:Y:S02]  /*11190*/  @P0 IMAD R7, R237.reuse, R7, R0 ;  /* 0x00000007ed070224 */ /* 0x040fe400078e0200 */
[C---:B------:R-:W-:Y:S02]  /*111a0*/  @P1 IMAD R9, R237.reuse, R9, R2 ;  /* 0x00000009ed091224 */ /* 0x040fe400078e0202 */
[----:B------:R-:W-:-:S04]  /*111b0*/  @P0 IMAD.WIDE.U32 R2, R237, R6, RZ ;  /* 0x00000006ed020225 */ /* 0x000fc800078e00ff */
[----:B------:R-:W-:Y:S01]  /*111c0*/  @P1 IMAD.IADD R5, R5, 0x1, R9 ;  /* 0x0000000105051824 */ /* 0x000fe200078e0209 */
[----:B------:R-:W-:Y:S01]  /*111d0*/  @P0 IADD3 R3, R3, R7, RZ ;  /* 0x0000000703030210 */ /* 0x000fe20007ffe0ff */
[----:B------:R-:W-:Y:S02]  /*111e0*/  IMAD.MOV.U32 R0, RZ, RZ, 0x3f800000 ;  /* 0x3f800000ff007424 */ /* 0x000fe400078e00ff */
[----:B0-----:R-:W-:-:S04]  /*111f0*/  @P1 IMAD.WIDE.U32 R6, R235, R12, R4 ;  /* 0x0000000ceb061225 */ /* 0x001fc800078e0004 */
[----:B---3--:R-:W-:Y:S01]  /*11200*/  @P0 IMAD.WIDE.U32 R2, R235, R10, R2 ;  /* 0x0000000aeb020225 */ /* 0x008fe200078e0002 */
[----:B------:R-:W-:-:S03]  /*11210*/  @P1 LEA R8, P3, R6, UR6, 0x2 ;  /* 0x0000000606081c11 */ /* 0x000fc6000f8610ff */
[C---:B------:R-:W-:Y:S01]  /*11220*/  @P0 IMAD R5, R235.reuse, R11, R3 ;  /* 0x0000000beb050224 */ /* 0x040fe200078e0203 */
[C---:B------:R-:W-:Y:S01]  /*11230*/  @P0 LEA R4, P2, R2.reuse, UR4, 0x2 ;  /* 0x0000000402040c11 */ /* 0x040fe2000f8410ff */
[----:B------:R-:W-:Y:S01]  /*11240*/  @P1 IMAD R3, R235, R13, R7 ;  /* 0x0000000deb031224 */ /* 0x000fe200078e0207 */
[----:B------:R-:W-:Y:S02]  /*11250*/  ULDC UR4, c[0x0][0x3f4] ;  /* 0x0000fd0000047ab9 */ /* 0x000fe40000000800 */
[----:B------:R-:W-:Y:S02]  /*11260*/  @P0 LEA.HI.X R5, R2, UR5, R5, 0x2, P2 ;  /* 0x0000000502050c11 */ /* 0x000fe400090f1405 */
[----:B------:R-:W-:Y:S01]  /*11270*/  @P1 LEA.HI.X R9, R6, UR7, R3, 0x2, P3 ;  /* 0x0000000706091c11 */ /* 0x000fe200098f1403 */
[----:B------:R-:W-:-:S04]  /*11280*/  IMAD.MOV.U32 R3, RZ, RZ, 0x3f800000 ;  /* 0x3f800000ff037424 */ /* 0x000fc800078e00ff */
        /* <DEDUP_REMOVED lines=17> */
.L_x_3582:
[----:B-1----:R1:W2:Y:S02]  /*113a0*/  SYNCS.PHASECHK.TRANS64.TRYWAIT P0, [R16+URZ+0x33400], R3 ;  /* 0x03340003100075a7 */ /* 0x0022a4000800017f */
[----:B--2---:R-:W-:Y:S05]  /*113b0*/  @!P0 NANOSLEEP.SYNCS 0x989680 ;  /* 0x009896800000895d */ /* 0x004fea0003900000 */
[----:B------:R-:W2:Y:S02]  /*113c0*/  @!P0 SYNCS.PHASECHK.TRANS64 P0, [R16+URZ+0x33400], R3 ;  /* 0x03340003100085a7 */ /* 0x000ea4000800007f */
[----:B--2---:R-:W-:Y:S05]  /*113d0*/  @!P0 BRA `(.L_x_3582) ;  /* 0xfffffffc00f08947 */ /* 0x004fea000383ffff */
.L_x_3581:
[----:B------:R-:W-:Y:S05]  /*113e0*/  BSYNC B0 ;  /* 0x0000000000007941 */ /* 0x000fea0003800000 */
.L_x_3580:
[----:B------:R-:W-:Y:S05]  /*113f0*/  BRA `(.L_x_3583) ;  /* 0x0000006c00747947 */ /* 0x000fea0003800000 */
.L_x_3579:
[----:B------:R-:W0:Y:S01]  /*11400*/  LDC.64 R24, c[0x0][0x3e8] ;  /* 0x0000fa00ff187b82 */ /* 0x000e220000000a00 */
[----:B------:R-:W-:Y:S01]  /*11410*/  ULOP3.LUT UP0, URZ, UR52, 0x1bf, URZ, 0xc0, !UPT ;  /* 0x000001bf343f7892 */ /* 0x000fe2000f80c03f */
[----:B-----5:R-:W-:Y:S01]  /*11420*/  SHF.R.S32.HI R0, RZ, 0x1f, R146 ;  /* 0x0000001fff007819 */ /* 0x020fe20000011492 */
[----:B------:R-:W-:Y:S01]  /*11430*/  ULDC.64 UR4, c[0x0][0x3f8] ;  /* 0x0000fe0000047ab9 */ /* 0x000fe20000000a00 */
[----:B------:R-:W-:-:S03]  /*11440*/  ULDC.64 UR6, c[0x0][0x408] ;  /* 0x0001020000067ab9 */ /* 0x000fc60000000a00 */
[----:B------:R-:W-:Y:S01]  /*11450*/  PLOP3.LUT P0, PT, PT, PT, UP0, 0x80, 0x0 ;  /* 0x000000000000781c */ /* 0x000fe20003f0f008 */
[----:B------:R-:W1:Y:S01]  /*11460*/  LDC.64 R4, c[0x0][0x400] ;  /* 0x00010000ff047b82 */ /* 0x000e620000000a00 */
[C---:B------:R-:W-:Y:S02]  /*11470*/  IMAD R3, R0.reuse, UR4, RZ ;  /* 0x0000000400037c24 */ /* 0x040fe4000f8e02ff */
[----:B------:R-:W-:Y:S02]  /*11480*/  IMAD R7, R0, UR6, RZ ;  /* 0x0000000600077c24 */ /* 0x000fe4000f8e02ff */
[C---:B------:R-:W-:Y:S02]  /*11490*/  IMAD R3, R146.reuse, UR5, R3 ;  /* 0x0000000592037c24 */ /* 0x040fe4000f8e0203 */
[C---:B------:R-:W-:Y:S02]  /*114a0*/  IMAD R7, R146.reuse, UR7, R7 ;  /* 0x0000000792077c24 */ /* 0x040fe4000f8e0207 */
[----:B0-----:R-:W-:-:S04]  /*114b0*/  IMAD.WIDE.U32 R24, R146, UR4, R24 ;  /* 0x0000000492187c25 */ /* 0x001fc8000f8e0018 */
[----:B------:R-:W-:Y:S02]  /*114c0*/  IMAD.IADD R26, R3, 0x1, R25 ;  /* 0x00000001031a7824 */ /* 0x000fe400078e0219 */
[----:B-1----:R-:W-:-:S04]  /*114d0*/  IMAD.WIDE.U32 R146, R146, UR6, R4 ;  /* 0x0000000692927c25 */ /* 0x002fc8000f8e0004 */
[----:B------:R-:W-:Y:S01]  /*114e0*/  IMAD.IADD R27, R7, 0x1, R147 ;  /* 0x00000001071b7824 */ /* 0x000fe200078e0293 */
[----:B------:R-:W-:Y:S06]  /*114f0*/  @!P0 BRA `(.L_x_3584) ;  /* 0x0000000000408947 */ /* 0x000fec0003800000 */
[----:B------:R-:W-:Y:S01]  /*11500*/  MOV R0, 0x0 ;  /* 0x0000000000007802 */ /* 0x000fe20000000f00 */
[----:B------:R-:W-:Y:S01]  /*11510*/  ULDC.64 UR4, c[0x4][0x1c8] ;  /* 0x0100720000047ab9 */ /* 0x000fe20000000a00 */
[----:B------:R-:W-:Y:S01]  /*11520*/  ULDC.64 UR6, c[0x4][0x1d0] ;  /* 0x0100740000067ab9 */ /* 0x000fe20000000a00 */
[----:B------:R-:W-:Y:S01]  /*11530*/  MOV R4, UR4 ;  /* 0x0000000400047c02 */ /* 0x000fe20008000f00 */
[----:B------:R0:W1:Y:S01]  /*11540*/  LDC.64 R14, c[0x4][R0] ;  /* 0x01000000000e7b82 */ /* 0x0000620000000a00 */
[----:B------:R-:W-:Y:S01]  /*11550*/  IMAD.U32 R5, RZ, RZ, UR5 ;  /* 0x00000005ff057e24 */ /* 0x000fe2000f8e00ff */
[----:B------:R-:W-:Y:S01]  /*11560*/  ULDC.64 UR4, c[0x4][0xd0] ;  /* 0x0100340000047ab9 */ /* 0x000fe20000000a00 */
[----:B------:R-:W-:Y:S01]  /*11570*/  IMAD.U32 R6, RZ, RZ, UR6 ;  /* 0x00000006ff067e24 */ /* 0x000fe2000f8e00ff */
[----:B------:R-:W-:Y:S01]  /*11580*/  MOV R12, 0x1 ;  /* 0x00000001000c7802 */ /* 0x000fe20000000f00 */
[----:B------:R-:W-:Y:S02]  /*11590*/  IMAD.U32 R7, RZ, RZ, UR7 ;  /* 0x00000007ff077e24 */ /* 0x000fe4000f8e00ff */
[----:B------:R-:W-:-:S02]  /*115a0*/  IMAD.U32 R10, RZ, RZ, UR4 ;  /* 0x00000004ff0a7e24 */ /* 0x000fc4000f8e00ff */
[----:B------:R-:W-:Y:S02]  /*115b0*/  IMAD.U32 R11, RZ, RZ, UR5 ;  /* 0x00000005ff0b7e24 */ /* 0x000fe4000f8e00ff */
[----:B------:R-:W-:Y:S02]  /*115c0*/  IMAD.MOV.U32 R8, RZ, RZ, 0x70 ;  /* 0x00000070ff087424 */ /* 0x000fe400078e00ff */
[----:B0-----:R-:W-:-:S07]  /*115d0*/  IMAD.MOV.U32 R13, RZ, RZ, RZ ;  /* 0x000000ffff0d7224 */ /* 0x001fce00078e00ff */
[----:B------:R-:W-:-:S07]  /*115e0*/  LEPC R20, `(.L_x_3584) ;  /* 0x000000001014794e */ /* 0x000fce0000000000 */
[----:B-1----:R-:W-:Y:S05]  /*115f0*/  CALL.ABS.NOINC R14 ;  /* 0x000000000e007343 */ /* 0x002fea0003c00000 */
.L_x_3584:
[----:B------:R-:W-:Y:S01]  /*11600*/  ULDC.U8 UR4, c[0x0][0x410] ;  /* 0x0001040000047ab9 */ /* 0x000fe20000000000 */
[----:B------:R-:W-:Y:S01]  /*11610*/  BSSY B0, `(.L_x_3585) ;  /* 0x00006b3000007945 */ /* 0x000fe20003800000 */
[----:B------:R-:W-:Y:S01]  /*11620*/  ISETP.NE.AND P0, PT, RZ, UR4, PT ;  /* 0x00000004ff007c0c */ /* 0x000fe2000bf05270 */
[----:B------:R-:W-:-:S12]  /*11630*/  IMAD R4, R149, 0x80, R220 ;  /* 0x0000008095047824 */ /* 0x000fd800078e02dc */
[----:B------:R-:W-:Y:S05]  /*11640*/  @!P0 BRA `(.L_x_3586) ;  /* 0x0000003400508947 */ /* 0x000fea0003800000 */
[----:B------:R-:W-:-:S03]  /*11650*/  UMOV UR4, 0xffffffff ;  /* 0xffffffff00047882 */ /* 0x000fc60000000000 */
[----:B------:R-:W-:Y:S05]  /*11660*/  BRA.DIV UR4, `(.L_x_3587) ;  /* 0x000001da04d47947 */ /* 0x000fea000b800000 */
[----:B------:R0:W1:Y:S04]  /*11670*/  SHFL.IDX PT, R25, R24, RZ, 0x1e1f ;  /* 0x001e1fff18197589 */ /* 0x00006800000e0000 */
[----:B------:R0:W2:Y:S04]  /*11680*/  SHFL.IDX PT, R14, R146, RZ, 0x1e1f ;  /* 0x001e1fff920e7589 */ /* 0x0000a800000e0000 */
[----:B------:R0:W3:Y:S04]  /*11690*/  SHFL.IDX PT, R0, R26, RZ, 0x1e1f ;  /* 0x001e1fff1a007589 */ /* 0x0000e800000e0000 */
[----:B------:R0:W4:Y:S02]  /*116a0*/  SHFL.IDX PT, R3, R27, RZ, 0x1e1f ;  /* 0x001e1fff1b037589 */ /* 0x00012400000e0000 */
.L_x_3819:
[----:B------:R-:W-:Y:S01]  /*116b0*/  ULDC UR4, c[0x0][0x448] ;  /* 0x0001120000047ab9 */ /* 0x000fe20000000800 */
[----:B------:R-:W-:Y:S01]  /*116c0*/  BSSY B1, `(.L_x_3588) ;  /* 0x000004d000017945 */ /* 0x000fe20003800000 */
[----:B------:R-:W-:Y:S01]  /*116d0*/  IMAD R151, R151, UR4, RZ ;  /* 0x0000000497977c24 */ /* 0x000fe2000f8e02ff */
[----:B------:R-:W-:Y:S02]  /*116e0*/  CS2R R8, SRZ ;  /* 0x0000000000087805 */ /* 0x000fe4000001ff00 */
        /* <DEDUP_REMOVED lines=8> */
[----:B0-----:R-:W-:Y:S02]  /*11770*/  CS2R R26, SRZ ;  /* 0x00000000001a7805 */ /* 0x001fe4000001ff00 */
[----:B------:R-:W-:-:S02]  /*11780*/  CS2R R30, SRZ ;  /* 0x00000000001e7805 */ /* 0x000fc4000001ff00 */
[----:B------:R-:W-:Y:S02]  /*11790*/  CS2R R36, SRZ ;  /* 0x0000000000247805 */ /* 0x000fe4000001ff00 */
[----:B------:R-:W-:Y:S01]  /*117a0*/  CS2R R42, SRZ ;  /* 0x00000000002a7805 */ /* 0x000fe2000001ff00 */
[----:B------:R-:W-:Y:S06]  /*117b0*/  @P0 BRA `(.L_x_3589) ;  /* 0x0000000000f40947 */ /* 0x000fec0003800000 */
[----:B------:R-:W-:Y:S01]  /*117c0*/  ULDC UR4, c[0x0][0x3f4] ;  /* 0x0000fd0000047ab9 */ /* 0x000fe20000000800 */
[----:B------:R-:W-:Y:S02]  /*117d0*/  SHF.R.S32.HI R7, RZ, 0x1f, R224 ;  /* 0x0000001fff077819 */ /* 0x000fe400000114e0 */
[----:B------:R-:W-:Y:S02]  /*117e0*/  CS2R R34, SRZ ;  /* 0x0000000000227805 */ /* 0x000fe4000001ff00 */
[----:B------:R-:W-:Y:S02]  /*117f0*/  ISETP.GE.AND P4, PT, R224, UR4, PT ;  /* 0x00000004e0007c0c */ /* 0x000fe4000bf86270 */
[----:B------:R-:W-:Y:S02]  /*11800*/  CS2R R36, SRZ ;  /* 0x0000000000247805 */ /* 0x000fe4000001ff00 */
[----:B------:R-:W-:Y:S02]  /*11810*/  ISETP.GE.AND P3, PT, R223, UR4, PT ;  /* 0x00000004df007c0c */ /* 0x000fe4000bf66270 */
[----:B------:R-:W-:-:S07]  /*11820*/  ISETP.GE.AND P2, PT, R225, UR4, PT ;  /* 0x00000004e1007c0c */ /* 0x000fce000bf46270 */
[C---:B-1----:R-:W-:Y:S02]  /*11830*/  @!P4 IADD3 R4, P0, R224.reuse, R25, RZ ;  /* 0x00000019e004c210 */ /* 0x042fe40007f1e0ff */
[----:B--2---:R-:W-:-:S03]  /*11840*/  @!P4 IADD3 R6, P1, R224, R14, RZ ;  /* 0x0000000ee006c210 */ /* 0x004fc60007f3e0ff */
[--C-:B---3--:R-:W-:Y:S02]  /*11850*/  @!P4 IMAD.X R5, R0, 0x1, R7.reuse, P0 ;  /* 0x000000010005c824 */ /* 0x108fe400000e0607 */
[----:B----4-:R-:W-:Y:S01]  /*11860*/  @!P4 IMAD.X R7, R3, 0x1, R7, P1 ;  /* 0x000000010307c824 */ /* 0x010fe200008e0607 */
[----:B------:R-:W-:Y:S02]  /*11870*/  ISETP.GE.AND P1, PT, R222, UR4, PT ;  /* 0x00000004de007c0c */ /* 0x000fe4000bf26270 */
[----:B------:R-:W5:Y:S01]  /*11880*/  @!P4 LD.E.64 R34, desc[UR54][R4.64] ;  /* 0x000000360422c980 */ /* 0x000f62000c101b00 */
[----:B------:R-:W-:-:S03]  /*11890*/  SHF.R.S32.HI R11, RZ, 0x1f, R223 ;  /* 0x0000001fff0b7819 */ /* 0x000fc600000114df */
[----:B------:R0:W5:Y:S01]  /*118a0*/  @!P4 LD.E.64 R36, desc[UR54][R6.64] ;  /* 0x000000360624c980 */ /* 0x000162000c101b00 */
[CC--:B------:R-:W-:Y:S02]  /*118b0*/  @!P3 IADD3 R8, P4, R223.reuse, R25.reuse, RZ ;  /* 0x00000019df08b210 */ /* 0x0c0fe40007f9e0ff */
[----:B------:R-:W-:Y:S02]  /*118c0*/  CS2R R32, SRZ ;  /* 0x0000000000207805 */ /* 0x000fe4000001ff00 */
[----:B------:R-:W-:Y:S02]  /*118d0*/  @!P3 IADD3 R10, P5, R223, R14, RZ ;  /* 0x0000000edf0ab210 */ /* 0x000fe40007fbe0ff */
[----:B------:R-:W-:Y:S02]  /*118e0*/  CS2R R30, SRZ ;  /* 0x00000000001e7805 */ /* 0x000fe4000001ff00 */
[----:B------:R-:W-:Y:S01]  /*118f0*/  ISETP.GE.AND P0, PT, R22, UR4, PT ;  /* 0x0000000416007c0c */ /* 0x000fe2000bf06270 */
[----:B------:R-:W-:Y:S01]  /*11900*/  @!P3 IMAD.X R9, R0, 0x1, R11, P4 ;  /* 0x000000010009b824 */ /* 0x000fe200020e060b */
[----:B------:R-:W-:Y:S01]  /*11910*/  SHF.R.S32.HI R12, RZ, 0x1f, R225 ;  /* 0x0000001fff0c7819 */ /* 0x000fe200000114e1 */
[----:B------:R-:W-:Y:S01]  /*11920*/  @!P3 IMAD.X R11, R3, 0x1, R11, P5 ;  /* 0x00000001030bb824 */ /* 0x000fe200028e060b */
[----:B------:R-:W-:-:S02]  /*11930*/  @!P2 IADD3 R46, P4, R225, R25, RZ ;  /* 0x00000019e12ea210 */ /* 0x000fc40007f9e0ff */
[----:B------:R-:W-:Y:S01]  /*11940*/  @!P2 IADD3 R48, P5, R225, R14, RZ ;  /* 0x0000000ee130a210 */ /* 0x000fe20007fbe0ff */
[----:B------:R1:W5:Y:S01]  /*11950*/  @!P3 LD.E.64 R32, desc[UR54][R8.64] ;  /* 0x000000360820b980 */ /* 0x000362000c101b00 */
[----:B------:R-:W-:Y:S02]  /*11960*/  @!P2 IADD3.X R47, R0, R12, RZ, P4, !PT ;  /* 0x0000000c002fa210 */ /* 0x000fe400027fe4ff */
[----:B------:R-:W-:Y:S01]  /*11970*/  SHF.R.S32.HI R13, RZ, 0x1f, R222 ;  /* 0x0000001fff0d7819 */ /* 0x000fe200000114de */
[C---:B------:R-:W-:Y:S01]  /*11980*/  @!P2 IMAD.X R49, R3.reuse, 0x1, R12, P5 ;  /* 0x000000010331a824 */ /* 0x040fe200028e060c */
[CC--:B------:R-:W-:Y:S01]  /*11990*/  @!P1 IADD3 R50, P4, R222.reuse, R25.reuse, RZ ;  /* 0x00000019de329210 */ /* 0x0c0fe20007f9e0ff */
[----:B------:R2:W5:Y:S01]  /*119a0*/  @!P3 LD.E.64 R30, desc[UR54][R10.64] ;  /* 0x000000360a1eb980 */ /* 0x000562000c101b00 */
[----:B------:R-:W-:Y:S02]  /*119b0*/  @!P1 IADD3 R52, P5, R222, R14, RZ ;  /* 0x0000000ede349210 */ /* 0x000fe40007fbe0ff */
[----:B0-----:R-:W-:Y:S01]  /*119c0*/  @!P0 SHF.R.S32.HI R7, RZ, 0x1f, R22 ;  /* 0x0000001fff078819 */ /* 0x001fe20000011416 */
[--C-:B------:R-:W-:Y:S01]  /*119d0*/  @!P1 IMAD.X R51, R0, 0x1, R13.reuse, P4 ;  /* 0x0000000100339824 */ /* 0x100fe200020e060d */
[----:B------:R-:W-:Y:S01]  /*119e0*/  ISETP.GE.AND P4, PT, R226, UR4, PT ;  /* 0x00000004e2007c0c */ /* 0x000fe2000bf86270 */
[----:B------:R-:W-:Y:S01]  /*119f0*/  @!P1 IMAD.X R53, R3, 0x1, R13, P5 ;  /* 0x0000000103359824 */ /* 0x000fe200028e060d */
[----:B------:R-:W-:-:S02]  /*11a00*/  @!P0 IADD3 R4, P5, R22, R25, RZ ;  /* 0x0000001916048210 */ /* 0x000fc40007fbe0ff */
[----:B------:R-:W-:-:S03]  /*11a10*/  SHF.R.S32.HI R12, RZ, 0x1f, R226 ;  /* 0x0000001fff0c7819 */ /* 0x000fc600000114e2 */
[----:B------:R-:W-:Y:S01]  /*11a20*/  @!P0 IMAD.X R5, R0, 0x1, R7, P5 ;  /* 0x0000000100058824 */ /* 0x000fe200028e0607 */
[----:B------:R-:W-:-:S05]  /*11a30*/  @!P0 IADD3 R6, P5, R22, R14, RZ ;  /* 0x0000000e16068210 */ /* 0x000fca0007fbe0ff */
[----:B------:R-:W-:Y:S01]  /*11a40*/  @!P0 IMAD.X R7, R3, 0x1, R7, P5 ;  /* 0x0000000103078824 */ /* 0x000fe200028e0607 */
[----:B------:R-:W-:-:S05]  /*11a50*/  @!P4 IADD3 R24, P5, R226, R25, RZ ;  /* 0x00000019e218c210 */ /* 0x000fca0007fbe0ff */
[----:B------:R-:W-:Y:S01]  /*11a60*/  @!P4 IMAD.X R25, R0, 0x1, R12, P5 ;  /* 0x000000010019c824 */ /* 0x000fe200028e060c */
[----:B------:R-:W-:Y:S02]  /*11a70*/  @!P4 IADD3 R14, P5, R226, R14, RZ ;  /* 0x0000000ee20ec210 */ /* 0x000fe40007fbe0ff */
[----:B------:R-:W-:Y:S02]  /*11a80*/  CS2R R28, SRZ ;  /* 0x00000000001c7805 */ /* 0x000fe4000001ff00 */
[----:B------:R-:W-:Y:S02]  /*11a90*/  CS2R R26, SRZ ;  /* 0x00000000001a7805 */ /* 0x000fe4000001ff00 */
[----:B------:R-:W-:Y:S02]  /*11aa0*/  CS2R R20, SRZ ;  /* 0x0000000000147805 */ /* 0x000fe4000001ff00 */
[----:B------:R-:W-:Y:S02]  /*11ab0*/  @!P4 IADD3.X R15, R3, R12, RZ, P5, !PT ;  /* 0x0000000c030fc210 */ /* 0x000fe40002ffe4ff */
[----:B------:R-:W-:-:S02]  /*11ac0*/  CS2R R12, SRZ ;  /* 0x00000000000c7805 */ /* 0x000fc4000001ff00 */
[----:B------:R-:W-:Y:S02]  /*11ad0*/  CS2R R40, SRZ ;  /* 0x0000000000287805 */ /* 0x000fe4000001ff00 */
[----:B------:R-:W-:Y:S02]  /*11ae0*/  CS2R R42, SRZ ;  /* 0x00000000002a7805 */ /* 0x000fe4000001ff00 */
[----:B-1----:R-:W-:Y:S02]  /*11af0*/  CS2R R8, SRZ ;  /* 0x0000000000087805 */ /* 0x002fe4000001ff00 */
[----:B--2---:R-:W-:Y:S01]  /*11b00*/  CS2R R10, SRZ ;  /* 0x00000000000a7805 */ /* 0x004fe2000001ff00 */
[----:B------:R0:W5:Y:S04]  /*11b10*/  @!P2 LD.E.64 R28, desc[UR54][R46.64] ;  /* 0x000000362e1ca980 */ /* 0x000168000c101b00 */
[----:B------:R0:W5:Y:S04]  /*11b20*/  @!P2 LD.E.64 R26, desc[UR54][R48.64] ;  /* 0x00000036301aa980 */ /* 0x000168000c101b00 */
[----:B------:R0:W5:Y:S04]  /*11b30*/  @!P1 LD.E.64 R20, desc[UR54][R50.64] ;  /* 0x0000003632149980 */ /* 0x000168000c101b00 */
[----:B------:R0:W5:Y:S04]  /*11b40*/  @!P1 LD.E.64 R12, desc[UR54][R52.64] ;  /* 0x00000036340c9980 */ /* 0x000168000c101b00 */
[----:B------:R0:W5:Y:S04]  /*11b50*/  @!P0 LD.E.64 R40, desc[UR54][R4.64] ;  /* 0x0000003604288980 */ /* 0x000168000c101b00 */
[----:B------:R0:W5:Y:S04]  /*11b60*/  @!P0 LD.E.64 R42, desc[UR54][R6.64] ;  /* 0x00000036062a8980 */ /* 0x000168000c101b00 */
[----:B------:R0:W5:Y:S04]  /*11b70*/  @!P4 LD.E.64 R8, desc[UR54][R24.64] ;  /* 0x000000361808c980 */ /* 0x000168000c101b00 */
[----:B------:R0:W5:Y:S02]  /*11b80*/  @!P4 LD.E.64 R10, desc[UR54][R14.64] ;  /* 0x000000360e0ac980 */ /* 0x000164000c101b00 */
.L_x_3589:
[----:B------:R-:W-:Y:S05]  /*11b90*/  BSYNC B1 ;  /* 0x0000000000017941 */ /* 0x000fea0003800000 */
.L_x_3588:
[----:B------:R-:W-:Y:S01]  /*11ba0*/  ULEA.HI UR4, UR43, UR43, URZ, 0x1 ;  /* 0x0000002b2b047291 */ /* 0x000fe2000f8f083f */
[----:B---3--:R-:W-:Y:S01]  /*11bb0*/  IMAD R0, R149, -0x80, R151 ;  /* 0xffffff8095007824 */ /* 0x008fe200078e0297 */
[----:B------:R-:W-:Y:S02]  /*11bc0*/  BSSY B1, `(.L_x_3590) ;  /* 0x0000009000017945 */ /* 0x000fe40003800000 */
[----:B------:R-:W-:Y:S02]  /*11bd0*/  ULOP3.LUT UR4, UR4, 0xfffffffe, URZ, 0xc0, !UPT ;  /* 0xfffffffe04047892 */ /* 0x000fe4000f8ec03f */
[----:B----4-:R-:W-:Y:S02]  /*11be0*/  VIMNMX R3, R0, 0x80, PT ;  /* 0x0000008000037848 */ /* 0x010fe40003fe0100 */
[----:B------:R-:W-:Y:S02]  /*11bf0*/  UIADD3 UR4, UR43, -UR4, URZ ;  /* 0x800000042b047290 */ /* 0x000fe4000fffe03f */
[----:B------:R-:W-:-:S04]  /*11c00*/  ISETP.GE.AND P1, PT, R220, R3, PT ;  /* 0x00000003dc00720c */ /* 0x000fc80003f26270 */
[----:B0-----:R-:W-:-:S05]  /*11c10*/  IMAD.U32 R5, RZ, RZ, UR4 ;  /* 0x00000004ff057e24 */ /* 0x001fca000f8e00ff */
[----:B------:R-:W-:-:S04]  /*11c20*/  SHF.L.U32 R5, R5, 0x1f, RZ ;  /* 0x0000001f05057819 */ /* 0x000fc800000006ff */
[----:B------:R-:W0:Y:S02]  /*11c30*/  SYNCS.PHASECHK.TRANS64.TRYWAIT P0, [R16+URZ+0x33400], R5 ;  /* 0x03340005100075a7 */ /* 0x000e24000800017f */
[----:B0-----:R-:W-:Y:S05]  /*11c40*/  @!P0 BRA `(.L_x_3591) ;  /* 0x000001d400cc8947 */ /* 0x001fea0003800000 */
.L_x_3820:
[----:B------:R-:W-:Y:S05]  /*11c50*/  BSYNC B1 ;  /* 0x0000000000017941 */ /* 0x000fea0003800000 */
.L_x_3590:
[----:B------:R-:W-:Y:S05]  /*11c60*/  @P1 BRA `(.L_x_3592) ;  /* 0x0000006400341947 */ /* 0x000fea0003800000 */
[----:B0-----:R-:W0:Y:S01]  /*11c70*/  LDC R5, c[0x0][0x3f4] ;  /* 0x0000fd00ff057b82 */ /* 0x001e220000000800 */
[----:B------:R-:W-:Y:S01]  /*11c80*/  LEA.HI R38, R39, R38, RZ, 0x2 ;  /* 0x0000002627267211 */ /* 0x000fe200078f10ff */
[----:B------:R-:W-:Y:S03]  /*11c90*/  BSSY B1, `(.L_x_3593) ;  /* 0x0000086000017945 */ /* 0x000fe60003800000 */
[--C-:B------:R-:W-:Y:S02]  /*11ca0*/  SHF.R.S32.HI R0, RZ, 0x2, R38.reuse ;  /* 0x00000002ff007819 */ /* 0x100fe40000011426 */
[----:B------:R-:W-:-:S04]  /*11cb0*/  SHF.R.S32.HI R3, RZ, 0x1f, R38 ;  /* 0x0000001fff037819 */ /* 0x000fc80000011426 */
[----:B------:R-:W-:-:S04]  /*11cc0*/  LEA.HI R3, R3, R0, RZ, 0x2 ;  /* 0x0000000003037211 */ /* 0x000fc800078f10ff */
[----:B------:R-:W-:Y:S01]  /*11cd0*/  LOP3.LUT R7, R3, 0xfffffffc, RZ, 0xc0, !PT ;  /* 0xfffffffc03077812 */ /* 0x000fe200078ec0ff */
[----:B------:R-:W-:-:S04]  /*11ce0*/  IMAD.IADD R3, R16, 0x1, R236 ;  /* 0x0000000110037824 */ /* 0x000fc800078e02ec */
[----:B------:R-:W-:Y:S02]  /*11cf0*/  IMAD.IADD R7, R0, 0x1, -R7 ;  /* 0x0000000100077824 */ /* 0x000fe400078e0a07 */
[----:B------:R-:W-:Y:S01]  /*11d00*/  VIADD R0, R3, 0x20 ;  /* 0x0000002003007836 */ /* 0x000fe20000000000 */
[-C--:B0-----:R-:W-:Y:S02]  /*11d10*/  ISETP.GE.AND P6, PT, R22, R5.reuse, PT ;  /* 0x000000051600720c */ /* 0x081fe40003fc6270 */
[----:B------:R-:W-:Y:S02]  /*11d20*/  LOP3.LUT P0, RZ, R7, 0x2, RZ, 0xc0, !PT ;  /* 0x0000000207ff7812 */ /* 0x000fe4000780c0ff */
[-C--:B------:R-:W-:Y:S02]  /*11d30*/  ISETP.GE.AND P1, PT, R224, R5.reuse, PT ;  /* 0x00000005e000720c */ /* 0x080fe40003f26270 */
[-C--:B------:R-:W-:Y:S02]  /*11d40*/  ISETP.GE.AND P2, PT, R223, R5.reuse, PT ;  /* 0x00000005df00720c */ /* 0x080fe40003f46270 */
[----:B------:R-:W-:-:S02]  /*11d50*/  ISETP.GE.AND P3, PT, R225, R5, PT ;  /* 0x00000005e100720c */ /* 0x000fc40003f66270 */
[-C--:B------:R-:W-:Y:S02]  /*11d60*/  ISETP.GE.AND P4, PT, R222, R5.reuse, PT ;  /* 0x00000005de00720c */ /* 0x080fe40003f86270 */
[----:B------:R-:W-:Y:S01]  /*11d70*/  ISETP.GE.AND P5, PT, R226, R5, PT ;  /* 0x00000005e200720c */ /* 0x000fe20003fa6270 */
[----:B------:R-:W-:-:S12]  /*11d80*/  @P6 BRA `(.L_x_3594) ;  /* 0x0000000400d86947 */ /* 0x000fd80003800000 */
[----:B------:R-:W0:Y:S01]  /*11d90*/  LDS.128 R4, [R3+0x1e200] ;  /* 0x01e2000003047984 */ /* 0x000e220000000c00 */
[----:B-1---5:R-:W-:Y:S02]  /*11da0*/  SHF.R.U32.HI R25, RZ, 0x8, R41 ;  /* 0x00000008ff197819 */ /* 0x022fe40000011629 */
[----:B------:R-:W-:Y:S02]  /*11db0*/  SHF.R.U32.HI R15, RZ, 0x8, R40 ;  /* 0x00000008ff0f7819 */ /* 0x000fe40000011628 */
[----:B------:R-:W-:Y:S02]  /*11dc0*/  LOP3.LUT R24, R41, 0xff, RZ, 0xc0, !PT ;  /* 0x000000ff29187812 */ /* 0x000fe400078ec0ff */
[----:B------:R-:W-:Y:S02]  /*11dd0*/  LOP3.LUT R25, R25, 0xff, RZ, 0xc0, !PT ;  /* 0x000000ff19197812 */ /* 0x000fe400078ec0ff */
[----:B------:R-:W-:Y:S02]  /*11de0*/  SHF.R.U32.HI R45, RZ, 0x8, R43 ;  /* 0x00000008ff2d7819 */ /* 0x000fe4000001162b */
[----:B--2---:R-:W-:-:S02]  /*11df0*/  LOP3.LUT R14, R40, 0xff, RZ, 0xc0, !PT ;  /* 0x000000ff280e7812 */ /* 0x004fc400078ec0ff */
        /* <DEDUP_REMOVED lines=8> */
[----:B------:R-:W-:Y:S02]  /*11e80*/  LOP3.LUT R14, R42, 0xff, RZ, 0xc0, !PT ;  /* 0x000000ff2a0e7812 */ /* 0x000fe400078ec0ff */
[----:B------:R-:W-:Y:S01]  /*11e90*/  LOP3.LUT R39, R25, 0xff, RZ, 0xc0, !PT ;  /* 0x000000ff19277812 */ /* 0x000fe200078ec0ff */
[----:B------:R-:W-:Y:S01]  /*11ea0*/  IMAD.U32 R25, R47, 0x10000, RZ ;  /* 0x000100002f197824 */ /* 0x000fe200078e00ff */
[----:B------:R-:W-:Y:S01]  /*11eb0*/  PRMT R38, R45, 0x7604, R38 ;  /* 0x000076042d267816 */ /* 0x000fe20000000026 */
[----:B------:R-:W-:Y:S01]  /*11ec0*/  IMAD.U32 R45, R46, 0x10000, RZ ;  /* 0x000100002e2d7824 */ /* 0x000fe200078e00ff */
[----:B------:R-:W-:-:S02]  /*11ed0*/  PRMT R39, R39, 0x7604, R14 ;  /* 0x0000760427277816 */ /* 0x000fc4000000000e */
[----:B------:R-:W-:Y:S02]  /*11ee0*/  LOP3.LUT R15, R15, 0xff0000, R40, 0xf8, !PT ;  /* 0x00ff00000f0f7812 */ /* 0x000fe400078ef828 */
[----:B------:R-:W-:Y:S02]  /*11ef0*/  LOP3.LUT R25, R24, 0xff0000, R25, 0xf8, !PT ;  /* 0x00ff000018197812 */ /* 0x000fe400078ef819 */
[----:B------:R-:W-:Y:S02]  /*11f00*/  LOP3.LUT R47, R38, 0xff0000, R45, 0xf8, !PT ;  /* 0x00ff0000262f7812 */ /* 0x000fe400078ef82d */
[----:B------:R-:W-:Y:S02]  /*11f10*/  LOP3.LUT R45, R39, 0xff0000, R42, 0xf8, !PT ;  /* 0x00ff0000272d7812 */ /* 0x000fe400078ef82a */
[----:B------:R-:W-:Y:S02]  /*11f20*/  LOP3.LUT R39, R15, 0xff000000, R40, 0xf8, !PT ;  /* 0xff0000000f277812 */ /* 0x000fe400078ef828 */
[----:B------:R-:W-:-:S02]  /*11f30*/  LOP3.LUT R47, R47, 0xff000000, R43, 0xf8, !PT ;  /* 0xff0000002f2f7812 */ /* 0x000fc400078ef82b */
[----:B------:R-:W-:Y:S02]  /*11f40*/  LOP3.LUT R40, R25, 0xff000000, R41, 0xf8, !PT ;  /* 0xff00000019287812 */ /* 0x000fe400078ef829 */
[----:B0-----:R-:W-:Y:S02]  /*11f50*/  F2FP.F16.E4M3.UNPACK_B R14, R6.H1 ;  /* 0x00000006ff0e723e */ /* 0x001fe400030006ff */
[----:B------:R-:W-:Y:S02]  /*11f60*/  F2FP.F16.E4M3.UNPACK_B R43, R47 ;  /* 0x0000002fff2b723e */ /* 0x000fe400020006ff */
[----:B------:R-:W-:Y:S01]  /*11f70*/  F2FP.F16.E4M3.UNPACK_B R41, R40 ;  /* 0x00000028ff29723e */ /* 0x000fe200020006ff */
[--C-:B------:R-:W-:Y:S01]  /*11f80*/  HADD2.F32 R25, -RZ, R14.reuse.H0_H0 ;  /* 0x2000000eff197230 */ /* 0x100fe20000004100 */
[----:B------:R-:W-:Y:S01]  /*11f90*/  LOP3.LUT R45, R45, 0xff000000, R42, 0xf8, !PT ;  /* 0xff0000002d2d7812 */ /* 0x000fe200078ef82a */
[----:B------:R-:W-:Y:S01]  /*11fa0*/  HADD2.F32 R14, -RZ, R14.H1_H1 ;  /* 0x3000000eff0e7230 */ /* 0x000fe20000004100 */
[----:B------:R-:W-:Y:S01]  /*11fb0*/  F2FP.F16.E4M3.UNPACK_B R24, R6 ;  /* 0x00000006ff18723e */ /* 0x000fe200020006ff */
[----:B------:R-:W-:Y:S01]  /*11fc0*/  HADD2.F32 R46, -RZ, R43.H1_H1 ;  /* 0x3000002bff2e7230 */ /* 0x000fe20000004100 */
[----:B------:R-:W-:Y:S01]  /*11fd0*/  F2FP.F16.E4M3.UNPACK_B R15, R5.H1 ;  /* 0x00000005ff0f723e */ /* 0x000fe200030006ff */
[----:B------:R-:W-:Y:S01]  /*11fe0*/  HADD2.F32 R42, -RZ, R41.H1_H1 ;  /* 0x30000029ff2a7230 */ /* 0x000fe20000004100 */
[----:B------:R-:W-:Y:S01]  /*11ff0*/  F2FP.F16.E4M3.UNPACK_B R38, R7 ;  /* 0x00000007ff26723e */ /* 0x000fe200020006ff */
[----:B------:R-:W-:-:S02]  /*12000*/  HADD2.F32 R43, -RZ, R43.H0_H0 ;  /* 0x2000002bff2b7230 */ /* 0x000fc40000004100 */
[C---:B------:R-:W-:Y:S01]  /*12010*/  FMUL.FTZ R48, R14.reuse, R46 ;  /* 0x0000002e0e307220 */ /* 0x040fe20000410000 */
[----:B------:R-:W-:Y:S02]  /*12020*/  HADD2.F32 R41, -RZ, R41.H0_H0 ;  /* 0x20000029ff297230 */ /* 0x000fe40000004100 */
[-C--:B------:R-:W-:Y:S01]  /*12030*/  FMUL.FTZ R49, R14, R42.reuse ;  /* 0x0000002a0e317220 */ /* 0x080fe20000410000 */
[----:B------:R-:W-:Y:S01]  /*12040*/  F2FP.F16.E4M3.UNPACK_B R14, R5 ;  /* 0x00000005ff0e723e */ /* 0x000fe200020006ff */
[--C-:B------:R-:W-:Y:S02]  /*12050*/  HADD2.F32 R5, -RZ, R24.reuse.H1_H1 ;  /* 0x30000018ff057230 */ /* 0x100fe40000004100 */
[C---:B------:R-:W-:Y:S01]  /*12060*/  FFMA.FTZ R50, R25.reuse, R42, -R48 ;  /* 0x0000002a19327223 */ /* 0x040fe20000010830 */
[----:B------:R-:W-:Y:S01]  /*12070*/  FFMA.FTZ R51, R25, R46, R49 ;  /* 0x0000002e19337223 */ /* 0x000fe20000010031 */
[----:B------:R-:W-:Y:S01]  /*12080*/  HADD2.F32 R24, -RZ, R24.H0_H0 ;  /* 0x20000018ff187230 */ /* 0x000fe20000004100 */
[----:B------:R-:W-:Y:S01]  /*12090*/  F2FP.F16.E4M3.UNPACK_B R47, R47.H1 ;  /* 0x0000002fff2f723e */ /* 0x000fe200030006ff */
[C---:B------:R-:W-:Y:S01]  /*120a0*/  FMUL.FTZ R25, R5.reuse, R43 ;  /* 0x0000002b05197220 */ /* 0x040fe20000410000 */
[----:B------:R-:W-:Y:S01]  /*120b0*/  F2FP.F16.E4M3.UNPACK_B R40, R40.H1 ;  /* 0x00000028ff28723e */ /* 0x000fe200030006ff */
[----:B------:R-:W-:Y:S01]  /*120c0*/  FMUL.FTZ R48, R5, R41 ;  /* 0x0000002905307220 */ /* 0x000fe20000410000 */
[----:B------:R-:W-:Y:S01]  /*120d0*/  F2FP.F16.E4M3.UNPACK_B R7, R7.H1 ;  /* 0x00000007ff07723e */ /* 0x000fe200030006ff */
[----:B------:R-:W-:Y:S01]  /*120e0*/  FFMA.FTZ R46, R24, R41, -R25 ;  /* 0x00000029182e7223 */ /* 0x000fe20000010819 */
[----:B------:R-:W-:-:S02]  /*120f0*/  HADD2.F32 R5, -RZ, R38.H1_H1 ;  /* 0x30000026ff057230 */ /* 0x000fc40000004100 */
[----:B------:R-:W-:Y:S01]  /*12100*/  FFMA.FTZ R49, R24, R43, R48 ;  /* 0x0000002b18317223 */ /* 0x000fe20000010030 */
[--C-:B------:R-:W-:Y:S01]  /*12110*/  HADD2.F32 R42, -RZ, R47.reuse.H0_H0 ;  /* 0x2000002fff2a7230 */ /* 0x100fe20000004100 */
[-C--:B------:R-:W-:Y:S01]  /*12120*/  F2FP.F16.E4M3.UNPACK_B R6, R4.reuse ;  /* 0x00000004ff06723e */ /* 0x080fe200020006ff */
        /* <DEDUP_REMOVED lines=10> */
[----:B------:R-:W-:Y:S02]  /*121d0*/  HADD2.F32 R5, -RZ, R7.H0_H0 ;  /* 0x20000007ff057230 */ /* 0x000fe40000004100 */
[C---:B------:R-:W-:Y:S01]  /*121e0*/  FMUL.FTZ R52, R24.reuse, R47 ;  /* 0x0000002f18347220 */ /* 0x040fe20000410000 */
[----:B------:R-:W-:Y:S01]  /*121f0*/  F2FP.F16.E4M3.UNPACK_B R25, R45 ;  /* 0x0000002dff19723e */ /* 0x000fe200020006ff */
[-C--:B------:R-:W-:Y:S01]  /*12200*/  FMUL.FTZ R38, R24, R40.reuse ;  /* 0x0000002818267220 */ /* 0x080fe20000410000 */
[----:B------:R-:W-:Y:S01]  /*12210*/  F2FP.F16.E4M3.UNPACK_B R24, R39 ;  /* 0x00000027ff18723e */ /* 0x000fe200020006ff */
[----:B------:R-:W-:Y:S01]  /*12220*/  FFMA.FTZ R52, R5, R40, -R52 ;  /* 0x0000002805347223 */ /* 0x000fe20000010834 */
[----:B------:R-:W-:-:S02]  /*12230*/  HADD2.F32 R7, -RZ, R4.H1_H1 ;  /* 0x30000004ff077230 */ /* 0x000fc40000004100 */
[----:B------:R-:W-:Y:S01]  /*12240*/  FFMA.FTZ R47, R5, R47, R38 ;  /* 0x0000002f052f7223 */ /* 0x000fe20000010026 */
[--C-:B------:R-:W-:Y:S01]  /*12250*/  HADD2.F32 R40, -RZ, R25.reuse.H1_H1 ;  /* 0x30000019ff287230 */ /* 0x100fe20000004100 */
[----:B------:R-:W-:Y:S01]  /*12260*/  F2FP.F16.E4M3.UNPACK_B R39, R39.H1 ;  /* 0x00000027ff27723e */ /* 0x000fe200030006ff */
[----:B------:R-:W-:Y:S01]  /*12270*/  HADD2.F32 R38, -RZ, R24.H1_H1 ;  /* 0x30000018ff267230 */ /* 0x000fe20000004100 */
[----:B------:R-:W-:Y:S01]  /*12280*/  F2FP.F16.E4M3.UNPACK_B R45, R45.H1 ;  /* 0x0000002dff2d723e */ /* 0x000fe200030006ff */
[----:B------:R-:W-:Y:S02]  /*12290*/  HADD2.F32 R5, -RZ, R4.H0_H0 ;  /* 0x20000004ff057230 */ /* 0x000fe40000004100 */
[----:B------:R-:W-:Y:S01]  /*122a0*/  FMUL.FTZ R42, R7, R40 ;  /* 0x00000028072a7220 */ /* 0x000fe20000410000 */
[----:B------:R-:W-:Y:S01]  /*122b0*/  HADD2.F32 R41, -RZ, R25.H0_H0 ;  /* 0x20000019ff297230 */ /* 0x000fe20000004100 */
[----:B------:R-:W-:Y:S01]  /*122c0*/  F2FP.SATFINITE.E4M3.F32.PACK_AB_MERGE_C R47, R47, R52, RZ ;  /* 0x000000342f2f723e */ /* 0x000fe200048070ff */
[----:B------:R-:W-:-:S02]  /*122d0*/  HADD2.F32 R4, -RZ, R6.H1_H1 ;  /* 0x30000006ff047230 */ /* 0x000fc40000004100 */
[-C--:B------:R-:W-:Y:S01]  /*122e0*/  FFMA.FTZ R42, R5, R38.reuse, -R42 ;  /* 0x00000026052a7223 */ /* 0x080fe2000001082a */
[----:B------:R-:W-:Y:S02]  /*122f0*/  HADD2.F32 R25, -RZ, R24.H0_H0 ;  /* 0x20000018ff197230 */ /* 0x000fe40000004100 */
[----:B------:R-:W-:Y:S01]  /*12300*/  FMUL.FTZ R24, R7, R38 ;  /* 0x0000002607187220 */ /* 0x000fe20000410000 */
[----:B------:R-:W-:Y:S02]  /*12310*/  HADD2.F32 R6, -RZ, R6.H0_H0 ;  /* 0x20000006ff067230 */ /* 0x000fe40000004100 */
[C---:B------:R-:W-:Y:S01]  /*12320*/  FMUL.FTZ R7, R4.reuse, R41 ;  /* 0x0000002904077220 */ /* 0x040fe20000410000 */
[-C--:B------:R-:W-:Y:S01]  /*12330*/  FMUL.FTZ R4, R4, R25.reuse ;  /* 0x0000001904047220 */ /* 0x080fe20000410000 */
[----:B------:R-:W-:Y:S02]  /*12340*/  FFMA.FTZ R43, R5, R40, R24 ;  /* 0x00000028052b7223 */ /* 0x000fe40000010018 */
[----:B------:R-:W-:Y:S01]  /*12350*/  FFMA.FTZ R25, R6, R25, -R7 ;  /* 0x0000001906197223 */ /* 0x000fe20000010807 */
[----:B------:R-:W-:-:S02]  /*12360*/  HADD2.F32 R5, -RZ, R15.H1_H1 ;  /* 0x3000000fff057230 */ /* 0x000fc40000004100 */
[----:B------:R-:W-:Y:S01]  /*12370*/  FFMA.FTZ R38, R6, R41, R4 ;  /* 0x0000002906267223 */ /* 0x000fe20000010004 */
[----:B------:R-:W-:Y:S02]  /*12380*/  HADD2.F32 R6, -RZ, R39.H1_H1 ;  /* 0x30000027ff067230 */ /* 0x000fe40000004100 */
[--C-:B------:R-:W-:Y:S02]  /*12390*/  HADD2.F32 R24, -RZ, R45.reuse.H1_H1 ;  /* 0x3000002dff187230 */ /* 0x100fe40000004100 */
[----:B------:R-:W-:Y:S02]  /*123a0*/  HADD2.F32 R45, -RZ, R45.H0_H0 ;  /* 0x2000002dff2d7230 */ /* 0x000fe40000004100 */
[C---:B------:R-:W-:Y:S01]  /*123b0*/  FMUL.FTZ R7, R5.reuse, R6 ;  /* 0x0000000605077220 */ /* 0x040fe20000410000 */
[----:B------:R-:W-:Y:S02]  /*123c0*/  HADD2.F32 R4, -RZ, R14.H1_H1 ;  /* 0x3000000eff047230 */ /* 0x000fe40000004100 */
[----:B------:R-:W-:Y:S01]  /*123d0*/  FMUL.FTZ R40, R5, R24 ;  /* 0x0000001805287220 */ /* 0x000fe20000410000 */
[----:B------:R-:W-:-:S02]  /*123e0*/  HADD2.F32 R39, -RZ, R39.H0_H0 ;  /* 0x20000027ff277230 */ /* 0x000fc40000004100 */
        /* <DEDUP_REMOVED lines=16> */
.L_x_3594:
[----:B------:R-:W-:Y:S05]  /*124f0*/  BSYNC B1 ;  /* 0x0000000000017941 */ /* 0x000fea0003800000 */
.L_x_3593:
[----:B------:R-:W-:Y:S01]  /*12500*/  BSSY B1, `(.L_x_3595) ;  /* 0x000007d000017945 */ /* 0x000fe20003800000 */
[----:B------:R-:W-:-:S03]  /*12510*/  @P0 IADD3 R0, R3, -0x20, RZ ;  /* 0xffffffe003000810 */ /* 0x000fc60007ffe0ff */
[----:B------:R-:W-:Y:S05]  /*12520*/  @P1 BRA `(.L_x_3596) ;  /* 0x0000000400e81947 */ /* 0x000fea0003800000 */
[----:B0-----:R-:W0:Y:S01]  /*12530*/  LDS.128 R4, [R0+0x1e200] ;  /* 0x01e2000000047984 */ /* 0x001e220000000c00 */
[----:B-----5:R-:W-:Y:S02]  /*12540*/  SHF.R.U32.HI R24, RZ, 0x8, R35 ;  /* 0x00000008ff187819 */ /* 0x020fe40000011623 */
[----:B------:R-:W-:Y:S02]  /*12550*/  SHF.R.U32.HI R40, RZ, 0x8, R37 ;  /* 0x00000008ff287819 */ /* 0x000fe40000011625 */
[----:B------:R-:W-:Y:S02]  /*12560*/  SHF.R.U32.HI R38, RZ, 0x8, R36 ;  /* 0x00000008ff267819 */ /* 0x000fe40000011624 */
[----:B-1----:R-:W-:Y:S02]  /*12570*/  LOP3.LUT R25, R35, 0xff, RZ, 0xc0, !PT ;  /* 0x000000ff23197812 */ /* 0x002fe400078ec0ff */
[----:B------:R-:W-:Y:S02]  /*12580*/  LOP3.LUT R41, R37, 0xff, RZ, 0xc0, !PT ;  /* 0x000000ff25297812 */ /* 0x000fe400078ec0ff */
[----:B------:R-:W-:-:S02]  /*12590*/  LOP3.LUT R24, R24, 0xff, RZ, 0xc0, !PT ;  /* 0x000000ff18187812 */ /* 0x000fc400078ec0ff */
[----:B------:R-:W-:Y:S02]  /*125a0*/  LOP3.LUT R40, R40, 0xff, RZ, 0xc0, !PT ;  /* 0x000000ff28287812 */ /* 0x000fe400078ec0ff */
[----:B--2---:R-:W-:Y:S02]  /*125b0*/  SHF.R.U32.HI R14, RZ, 0x8, R34 ;  /* 0x00000008ff0e7819 */ /* 0x004fe40000011622 */
[----:B------:R-:W-:Y:S02]  /*125c0*/  LOP3.LUT R39, R36, 0xff, RZ, 0xc0, !PT ;  /* 0x000000ff24277812 */ /* 0x000fe400078ec0ff */
[----:B------:R-:W-:Y:S02]  /*125d0*/  LOP3.LUT R38, R38, 0xff, RZ, 0xc0, !PT ;  /* 0x000000ff26267812 */ /* 0x000fe400078ec0ff */
[----:B------:R-:W-:Y:S02]  /*125e0*/  PRMT R25, R24, 0x7604, R25 ;  /* 0x0000760418197816 */ /* 0x000fe40000000019 */
[----:B------:R-:W-:-:S02]  /*125f0*/  PRMT R41, R40, 0x7604, R41 ;  /* 0x0000760428297816 */ /* 0x000fc40000000029 */
[----:B------:R-:W-:Y:S02]  /*12600*/  SHF.R.U32.HI R24, RZ, 0x10, R35 ;  /* 0x00000010ff187819 */ /* 0x000fe40000011623 */
[----:B------:R-:W-:Y:S02]  /*12610*/  SHF.R.U32.HI R40, RZ, 0x10, R37 ;  /* 0x00000010ff287819 */ /* 0x000fe40000011625 */
[----:B------:R-:W-:Y:S02]  /*12620*/  LOP3.LUT R15, R34, 0xff, RZ, 0xc0, !PT ;  /* 0x000000ff220f7812 */ /* 0x000fe400078ec0ff */
[----:B------:R-:W-:Y:S02]  /*12630*/  LOP3.LUT R14, R14, 0xff, RZ, 0xc0, !PT ;  /* 0x000000ff0e0e7812 */ /* 0x000fe400078ec0ff */
[----:B------:R-:W-:Y:S02]  /*12640*/  PRMT R39, R38, 0x7604, R39 ;  /* 0x0000760426277816 */ /* 0x000fe40000000027 */
        /* <DEDUP_REMOVED lines=8> */
[----:B------:R-:W-:Y:S02]  /*126d0*/  LOP3.LUT R14, R14, 0xff, RZ, 0xc0, !PT ;  /* 0x000000ff0e0e7812 */ /* 0x000fe400078ec0ff */
[----:B------:R-:W-:Y:S02]  /*126e0*/  PRMT R39, R38, 0x7054, R39 ;  /* 0x0000705426277816 */ /* 0x000fe40000000027 */
[----:B------:R-:W-:Y:S02]  /*126f0*/  LOP3.LUT R41, R41, 0xff000000, R37, 0xf8, !PT ;  /* 0xff00000029297812 */ /* 0x000fe400078ef825 */
[----:B------:R-:W-:Y:S02]  /*12700*/  LOP3.LUT R35, R25, 0xff000000, R35, 0xf8, !PT ;  /* 0xff00000019237812 */ /* 0x000fe400078ef823 */
[----:B------:R-:W-:-:S02]  /*12710*/  PRMT R15, R14, 0x7054, R15 ;  /* 0x000070540e0f7816 */ /* 0x000fc4000000000f */
[-C--:B0-----:R-:W-:Y:S02]  /*12720*/  F2FP.F16.E4M3.UNPACK_B R14, R6.reuse.H1 ;  /* 0x00000006ff0e723e */ /* 0x081fe400030006ff */
[----:B------:R-:W-:Y:S02]  /*12730*/  LOP3.LUT R39, R39, 0xff000000, R36, 0xf8, !PT ;  /* 0xff00000027277812 */ /* 0x000fe400078ef824 */
[----:B------:R-:W-:Y:S01]  /*12740*/  F2FP.F16.E4M3.UNPACK_B R40, R41 ;  /* 0x00000029ff28723e */ /* 0x000fe200020006ff */
[--C-:B------:R-:W-:Y:S01]  /*12750*/  HADD2.F32 R25, -RZ, R14.reuse.H0_H0 ;  /* 0x2000000eff197230 */ /* 0x100fe20000004100 */
[----:B------:R-:W-:Y:S01]  /*12760*/  F2FP.F16.E4M3.UNPACK_B R36, R35 ;  /* 0x00000023ff24723e */ /* 0x000fe200020006ff */
[----:B------:R-:W-:Y:S01]  /*12770*/  HADD2.F32 R14, -RZ, R14.H1_H1 ;  /* 0x3000000eff0e7230 */ /* 0x000fe20000004100 */
[----:B------:R-:W-:Y:S01]  /*12780*/  F2FP.F16.E4M3.UNPACK_B R24, R6 ;  /* 0x00000006ff18723e */ /* 0x000fe200020006ff */
[----:B------:R-:W-:Y:S01]  /*12790*/  HADD2.F32 R42, -RZ, R40.H1_H1 ;  /* 0x30000028ff2a7230 */ /* 0x000fe20000004100 */
[----:B------:R-:W-:Y:S01]  /*127a0*/  LOP3.LUT R38, R15, 0xff000000, R34, 0xf8, !PT ;  /* 0xff0000000f267812 */ /* 0x000fe200078ef822 */
[----:B------:R-:W-:Y:S01]  /*127b0*/  HADD2.F32 R37, -RZ, R36.H1_H1 ;  /* 0x30000024ff257230 */ /* 0x000fe20000004100 */
[----:B------:R-:W-:Y:S01]  /*127c0*/  F2FP.F16.E4M3.UNPACK_B R15, R5.H1 ;  /* 0x00000005ff0f723e */ /* 0x000fe200030006ff */
[----:B------:R-:W-:-:S02]  /*127d0*/  HADD2.F32 R40, -RZ, R40.H0_H0 ;  /* 0x20000028ff287230 */ /* 0x000fc40000004100 */
[CC--:B------:R-:W-:Y:S01]  /*127e0*/  FMUL.FTZ R46, R14.reuse, R42.reuse ;  /* 0x0000002a0e2e7220 */ /* 0x0c0fe20000410000 */
[----:B------:R-:W-:Y:S02]  /*127f0*/  HADD2.F32 R36, -RZ, R36.H0_H0 ;  /* 0x20000024ff247230 */ /* 0x000fe40000004100 */
[----:B------:R-:W-:Y:S01]  /*12800*/  FMUL.FTZ R43, R14, R37 ;  /* 0x000000250e2b7220 */ /* 0x000fe20000410000 */
[----:B------:R-:W-:Y:S01]  /*12810*/  F2FP.F16.E4M3.UNPACK_B R14, R5 ;  /* 0x00000005ff0e723e */ /* 0x000fe200020006ff */
[--C-:B------:R-:W-:Y:S02]  /*12820*/  HADD2.F32 R5, -RZ, R24.reuse.H1_H1 ;  /* 0x30000018ff057230 */ /* 0x100fe40000004100 */
[C---:B------:R-:W-:Y:S01]  /*12830*/  FFMA.FTZ R46, R25.reuse, R37, -R46 ;  /* 0x00000025192e7223 */ /* 0x040fe2000001082e */
[----:B------:R-:W-:Y:S01]  /*12840*/  FFMA.FTZ R45, R25, R42, R43 ;  /* 0x0000002a192d7223 */ /* 0x000fe2000001002b */
[----:B------:R-:W-:Y:S01]  /*12850*/  HADD2.F32 R24, -RZ, R24.H0_H0 ;  /* 0x20000018ff187230 */ /* 0x000fe20000004100 */
[----:B------:R-:W-:Y:S01]  /*12860*/  F2FP.F16.E4M3.UNPACK_B R34, R7 ;  /* 0x00000007ff22723e */ /* 0x000fe200020006ff */
[C---:B------:R-:W-:Y:S01]  /*12870*/  FMUL.FTZ R25, R5.reuse, R40 ;  /* 0x0000002805197220 */ /* 0x040fe20000410000 */
[----:B------:R-:W-:Y:S01]  /*12880*/  F2FP.F16.E4M3.UNPACK_B R41, R41.H1 ;  /* 0x00000029ff29723e */ /* 0x000fe200030006ff */
[-C--:B------:R-:W-:Y:S01]  /*12890*/  FMUL.FTZ R43, R5, R36.reuse ;  /* 0x00000024052b7220 */ /* 0x080fe20000410000 */
[----:B------:R-:W-:Y:S01]  /*128a0*/  F2FP.F16.E4M3.UNPACK_B R35, R35.H1 ;  /* 0x00000023ff23723e */ /* 0x000fe200030006ff */
[----:B------:R-:W-:Y:S01]  /*128b0*/  FFMA.FTZ R42, R24, R36, -R25 ;  /* 0x00000024182a7223 */ /* 0x000fe20000010819 */
[----:B------:R-:W-:Y:S01]  /*128c0*/  F2FP.F16.E4M3.UNPACK_B R7, R7.H1 ;  /* 0x00000007ff07723e */ /* 0x000fe200030006ff */
[----:B------:R-:W-:-:S02]  /*128d0*/  HADD2.F32 R5, -RZ, R34.H1_H1 ;  /* 0x30000022ff057230 */ /* 0x000fc40000004100 */
[----:B------:R-:W-:Y:S01]  /*128e0*/  FFMA.FTZ R43, R24, R40, R43 ;  /* 0x00000028182b7223 */ /* 0x000fe2000001002b */
[----:B------:R-:W-:Y:S01]  /*128f0*/  HADD2.F32 R37, -RZ, R41.H0_H0 ;  /* 0x20000029ff257230 */ /* 0x000fe20000004100 */
        /* <DEDUP_REMOVED lines=25> */
[----:B------:R-:W-:Y:S02]  /*12a90*/  HADD2.F32 R35, -RZ, R25.H0_H0 ;  /* 0x20000019ff237230 */ /* 0x000fe40000004100 */
        /* <DEDUP_REMOVED lines=35> */
.L_x_3596:
[----:B------:R-:W-:Y:S05]  /*12cd0*/  BSYNC B1 ;  /* 0x0000000000017941 */ /* 0x000fea0003800000 */
.L_x_3595:
[----:B------:R-:W-:Y:S04]  /*12ce0*/  BSSY B1, `(.L_x_3597) ;  /* 0x0000078000017945 */ /* 0x000fe80003800000 */
[----:B------:R-:W-:Y:S05]  /*12cf0*/  @P2 BRA `(.L_x_3598) ;  /* 0x0000000400d82947 */ /* 0x000fea0003800000 */
[----:B0--3--:R-:W0:Y:S01]  /*12d00*/  LDS.128 R4, [R3+0x20200] ;  /* 0x0202000003047984 */ /* 0x009e220000000c00 */
[----:B-1---5:R-:W-:Y:S02]  /*12d10*/  SHF.R.U32.HI R25, RZ, 0x8, R33 ;  /* 0x00000008ff197819 */ /* 0x022fe40000011621 */
        /* <DEDUP_REMOVED lines=14> */
[----:B--2---:R-:W-:-:S02]  /*12e00*/  LOP3.LUT R14, R32, 0xff, RZ, 0xc0, !PT ;  /* 0x000000ff200e7812 */ /* 0x004fc400078ec0ff */
[----:B------:R-:W-:Y:S02]  /*12e10*/  LOP3.LUT R15, R15, 0xff, RZ, 0xc0, !PT ;  /* 0x000000ff0f0f7812 */ /* 0x000fe400078ec0ff */
[----:B------:R-:W-:Y:S02]  /*12e20*/  LOP3.LUT R25, R24, 0xff0000, R25, 0xf8, !PT ;  /* 0x00ff000018197812 */ /* 0x000fe400078ef819 */
[----:B------:R-:W-:Y:S02]  /*12e30*/  LOP3.LUT R37, R34, 0xff0000, R37, 0xf8, !PT ;  /* 0x00ff000022257812 */ /* 0x000fe400078ef825 */
[----:B------:R-:W-:Y:S02]  /*12e40*/  PRMT R15, R15, 0x7604, R14 ;  /* 0x000076040f0f7816 */ /* 0x000fe4000000000e */
[----:B------:R-:W-:Y:S02]  /*12e50*/  LOP3.LUT R14, R30, 0xff, RZ, 0xc0, !PT ;  /* 0x000000ff1e0e7812 */ /* 0x000fe400078ec0ff */
[----:B------:R-:W-:-:S02]  /*12e60*/  LOP3.LUT R37, R37, 0xff000000, R31, 0xf8, !PT ;  /* 0xff00000025257812 */ /* 0x000fc400078ef81f */
[----:B------:R-:W-:Y:S02]  /*12e70*/  LOP3.LUT R33, R25, 0xff000000, R33, 0xf8, !PT ;  /* 0xff00000019217812 */ /* 0x000fe400078ef821 */
[----:B------:R-:W-:Y:S02]  /*12e80*/  PRMT R35, R35, 0x7604, R14 ;  /* 0x0000760423237816 */ /* 0x000fe4000000000e */
[-C--:B0-----:R-:W-:Y:S02]  /*12e90*/  F2FP.F16.E4M3.UNPACK_B R14, R6.reuse.H1 ;  /* 0x00000006ff0e723e */ /* 0x081fe400030006ff */
[----:B------:R-:W-:Y:S02]  /*12ea0*/  F2FP.F16.E4M3.UNPACK_B R36, R37 ;  /* 0x00000025ff24723e */ /* 0x000fe400020006ff */
[----:B------:R-:W-:Y:S01]  /*12eb0*/  F2FP.F16.E4M3.UNPACK_B R31, R33 ;  /* 0x00000021ff1f723e */ /* 0x000fe200020006ff */
[--C-:B------:R-:W-:Y:S01]  /*12ec0*/  HADD2.F32 R25, -RZ, R14.reuse.H0_H0 ;  /* 0x2000000eff197230 */ /* 0x100fe20000004100 */
[--C-:B------:R-:W-:Y:S01]  /*12ed0*/  LOP3.LUT R15, R15, 0xff0000, R32.reuse, 0xf8, !PT ;  /* 0x00ff00000f0f7812 */ /* 0x100fe200078ef820 */
[----:B------:R-:W-:Y:S01]  /*12ee0*/  HADD2.F32 R14, -RZ, R14.H1_H1 ;  /* 0x3000000eff0e7230 */ /* 0x000fe20000004100 */
[----:B------:R-:W-:Y:S01]  /*12ef0*/  F2FP.F16.E4M3.UNPACK_B R24, R6 ;  /* 0x00000006ff18723e */ /* 0x000fe200020006ff */
[--C-:B------:R-:W-:Y:S01]  /*12f00*/  HADD2.F32 R38, -RZ, R36.reuse.H1_H1 ;  /* 0x30000024ff267230 */ /* 0x100fe20000004100 */
[----:B------:R-:W-:Y:S01]  /*12f10*/  LOP3.LUT R32, R15, 0xff000000, R32, 0xf8, !PT ;  /* 0xff0000000f207812 */ /* 0x000fe200078ef820 */
[----:B------:R-:W-:Y:S01]  /*12f20*/  HADD2.F32 R34, -RZ, R31.H1_H1 ;  /* 0x3000001fff227230 */ /* 0x000fe20000004100 */
[----:B------:R-:W-:Y:S01]  /*12f30*/  F2FP.F16.E4M3.UNPACK_B R15, R5.H1 ;  /* 0x00000005ff0f723e */ /* 0x000fe200030006ff */
[----:B------:R-:W-:-:S02]  /*12f40*/  HADD2.F32 R36, -RZ, R36.H0_H0 ;  /* 0x20000024ff247230 */ /* 0x000fc40000004100 */
[C---:B------:R-:W-:Y:S01]  /*12f50*/  FMUL.FTZ R40, R14.reuse, R38 ;  /* 0x000000260e287220 */ /* 0x040fe20000410000 */
[--C-:B------:R-:W-:Y:S01]  /*12f60*/  LOP3.LUT R35, R35, 0xff0000, R30.reuse, 0xf8, !PT ;  /* 0x00ff000023237812 */ /* 0x100fe200078ef81e */
[-C--:B------:R-:W-:Y:S01]  /*12f70*/  FMUL.FTZ R39, R14, R34.reuse ;  /* 0x000000220e277220 */ /* 0x080fe20000410000 */
[----:B------:R-:W-:Y:S01]  /*12f80*/  F2FP.F16.E4M3.UNPACK_B R14, R5 ;  /* 0x00000005ff0e723e */ /* 0x000fe200020006ff */
[--C-:B------:R-:W-:Y:S01]  /*12f90*/  HADD2.F32 R5, -RZ, R24.reuse.H1_H1 ;  /* 0x30000018ff057230 */ /* 0x100fe20000004100 */
[----:B------:R-:W-:Y:S01]  /*12fa0*/  LOP3.LUT R35, R35, 0xff000000, R30, 0xf8, !PT ;  /* 0xff00000023237812 */ /* 0x000fe200078ef81e */
[C---:B------:R-:W-:Y:S01]  /*12fb0*/  FFMA.FTZ R40, R25.reuse, R34, -R40 ;  /* 0x0000002219287223 */ /* 0x040fe20000010828 */
[----:B------:R-:W-:Y:S01]  /*12fc0*/  FFMA.FTZ R41, R25, R38, R39 ;  /* 0x0000002619297223 */ /* 0x000fe20000010027 */
[----:B------:R-:W-:Y:S01]  /*12fd0*/  HADD2.F32 R31, -RZ, R31.H0_H0 ;  /* 0x2000001fff1f7230 */ /* 0x000fe20000004100 */
[----:B------:R-:W-:Y:S01]  /*12fe0*/  F2FP.F16.E4M3.UNPACK_B R30, R7 ;  /* 0x00000007ff1e723e */ /* 0x000fe200020006ff */
        /* <DEDUP_REMOVED lines=50> */
[----:B------:R-:W-:Y:S01]  /*13310*/  FMUL.FTZ R31, R5, R6 ;  /* 0x00000006051f7220 */ /* 0x000fe20000410000 */
[----:B------:R-:W-:Y:S02]  /*13320*/  HADD2.F32 R4, -RZ, R14.H1_H1 ;  /* 0x3000000eff047230 */ /* 0x000fe40000004100 */
[----:B------:R-:W-:-:S02]  /*13330*/  HADD2.F32 R7, -RZ, R32.H0_H0 ;  /* 0x20000020ff077230 */ /* 0x000fc40000004100 */
        /* <DEDUP_REMOVED lines=18> */
.L_x_3598:
[----:B------:R-:W-:Y:S05]  /*13460*/  BSYNC B1 ;  /* 0x0000000000017941 */ /* 0x000fea0003800000 */
.L_x_3597:
[----:B------:R-:W-:Y:S04]  /*13470*/  BSSY B1, `(.L_x_3599) ;  /* 0x000007c000017945 */ /* 0x000fe80003800000 */
[----:B------:R-:W-:Y:S05]  /*13480*/  @P3 BRA `(.L_x_3600) ;  /* 0x0000000400e83947 */ /* 0x000fea0003800000 */
[----:B0--34-:R-:W0:Y:S01]  /*13490*/  LDS.128 R4, [R0+0x20200] ;  /* 0x0202000000047984 */ /* 0x019e220000000c00 */
[----:B-----5:R-:W-:Y:S02]  /*134a0*/  SHF.R.U32.HI R24, RZ, 0x8, R29 ;  /* 0x00000008ff187819 */ /* 0x020fe4000001161d */
[----:B------:R-:W-:Y:S02]  /*134b0*/  SHF.R.U32.HI R32, RZ, 0x8, R27 ;  /* 0x00000008ff207819 */ /* 0x000fe4000001161b */
[----:B-1----:R-:W-:Y:S02]  /*134c0*/  LOP3.LUT R25, R29, 0xff, RZ, 0xc0, !PT ;  /* 0x000000ff1d197812 */ /* 0x002fe400078ec0ff */
[----:B------:R-:W-:Y:S02]  /*134d0*/  LOP3.LUT R33, R27, 0xff, RZ, 0xc0, !PT ;  /* 0x000000ff1b217812 */ /* 0x000fe400078ec0ff */
[----:B------:R-:W-:Y:S02]  /*134e0*/  LOP3.LUT R24, R24, 0xff, RZ, 0xc0, !PT ;  /* 0x000000ff18187812 */ /* 0x000fe400078ec0ff */
[----:B------:R-:W-:-:S02]  /*134f0*/  LOP3.LUT R32, R32, 0xff, RZ, 0xc0, !PT ;  /* 0x000000ff20207812 */ /* 0x000fc400078ec0ff */
[----:B--2---:R-:W-:Y:S02]  /*13500*/  SHF.R.U32.HI R14, RZ, 0x8, R28 ;  /* 0x00000008ff0e7819 */ /* 0x004fe4000001161c */
[----:B------:R-:W-:Y:S02]  /*13510*/  PRMT R25, R24, 0x7604, R25 ;  /* 0x0000760418197816 */ /* 0x000fe40000000019 */
[----:B------:R-:W-:Y:S02]  /*13520*/  PRMT R33, R32, 0x7604, R33 ;  /* 0x0000760420217816 */ /* 0x000fe40000000021 */
[----:B------:R-:W-:Y:S02]  /*13530*/  SHF.R.U32.HI R24, RZ, 0x10, R29 ;  /* 0x00000010ff187819 */ /* 0x000fe4000001161d */
[----:B------:R-:W-:Y:S02]  /*13540*/  SHF.R.U32.HI R32, RZ, 0x10, R27 ;  /* 0x00000010ff207819 */ /* 0x000fe4000001161b */
[----:B------:R-:W-:-:S02]  /*13550*/  LOP3.LUT R15, R28, 0xff, RZ, 0xc0, !PT ;  /* 0x000000ff1c0f7812 */ /* 0x000fc400078ec0ff */
[----:B------:R-:W-:Y:S02]  /*13560*/  LOP3.LUT R14, R14, 0xff, RZ, 0xc0, !PT ;  /* 0x000000ff0e0e7812 */ /* 0x000fe400078ec0ff */
        /* <DEDUP_REMOVED lines=8> */
[----:B------:R-:W-:Y:S02]  /*135f0*/  PRMT R33, R32, 0x7054, R33 ;  /* 0x0000705420217816 */ /* 0x000fe40000000021 */
[----:B------:R-:W-:Y:S02]  /*13600*/  LOP3.LUT R14, R14, 0xff, RZ, 0xc0, !PT ;  /* 0x000000ff0e0e7812 */ /* 0x000fe400078ec0ff */
[----:B------:R-:W-:-:S02]  /*13610*/  PRMT R31, R30, 0x7604, R31 ;  /* 0x000076041e1f7816 */ /* 0x000fc4000000001f */
[----:B------:R-:W-:Y:S02]  /*13620*/  SHF.R.U32.HI R30, RZ, 0x10, R26 ;  /* 0x00000010ff1e7819 */ /* 0x000fe4000001161a */
[----:B------:R-:W-:Y:S02]  /*13630*/  LOP3.LUT R33, R33, 0xff000000, R27, 0xf8, !PT ;  /* 0xff00000021217812 */ /* 0x000fe400078ef81b */
[----:B------:R-:W-:Y:S02]  /*13640*/  LOP3.LUT R29, R25, 0xff000000, R29, 0xf8, !PT ;  /* 0xff000000191d7812 */ /* 0x000fe400078ef81d */
[----:B------:R-:W-:Y:S02]  /*13650*/  PRMT R15, R14, 0x7054, R15 ;  /* 0x000070540e0f7816 */ /* 0x000fe4000000000f */
[----:B0-----:R-:W-:Y:S02]  /*13660*/  F2FP.F16.E4M3.UNPACK_B R14, R6.H1 ;  /* 0x00000006ff0e723e */ /* 0x001fe400030006ff */
[----:B------:R-:W-:-:S02]  /*13670*/  LOP3.LUT R30, R30, 0xff, RZ, 0xc0, !PT ;  /* 0x000000ff1e1e7812 */ /* 0x000fc400078ec0ff */
[----:B------:R-:W-:Y:S01]  /*13680*/  F2FP.F16.E4M3.UNPACK_B R32, R33 ;  /* 0x00000021ff20723e */ /* 0x000fe200020006ff */
[--C-:B------:R-:W-:Y:S01]  /*13690*/  HADD2.F32 R25, -RZ, R14.reuse.H0_H0 ;  /* 0x2000000eff197230 */ /* 0x100fe20000004100 */
[----:B------:R-:W-:Y:S01]  /*136a0*/  F2FP.F16.E4M3.UNPACK_B R27, R29 ;  /* 0x0000001dff1b723e */ /* 0x000fe200020006ff */
[----:B------:R-:W-:Y:S01]  /*136b0*/  HADD2.F32 R14, -RZ, R14.H1_H1 ;  /* 0x3000000eff0e7230 */ /* 0x000fe20000004100 */
[----:B------:R-:W-:Y:S01]  /*136c0*/  PRMT R31, R30, 0x7054, R31 ;  /* 0x000070541e1f7816 */ /* 0x000fe2000000001f */
[--C-:B------:R-:W-:Y:S01]  /*136d0*/  HADD2.F32 R34, -RZ, R32.reuse.H1_H1 ;  /* 0x30000020ff227230 */ /* 0x100fe20000004100 */
[----:B------:R-:W-:Y:S01]  /*136e0*/  F2FP.F16.E4M3.UNPACK_B R24, R6 ;  /* 0x00000006ff18723e */ /* 0x000fe200020006ff */
[--C-:B------:R-:W-:Y:S01]  /*136f0*/  HADD2.F32 R30, -RZ, R27.reuse.H1_H1 ;  /* 0x3000001bff1e7230 */ /* 0x100fe20000004100 */
[----:B------:R-:W-:Y:S01]  /*13700*/  LOP3.LUT R28, R15, 0xff000000, R28, 0xf8, !PT ;  /* 0xff0000000f1c7812 */ /* 0x000fe200078ef81c */
[----:B------:R-:W-:Y:S02]  /*13710*/  HADD2.F32 R32, -RZ, R32.H0_H0 ;  /* 0x20000020ff207230 */ /* 0x000fe40000004100 */
[C---:B------:R-:W-:Y:S01]  /*13720*/  FMUL.FTZ R36, R14.reuse, R34 ;  /* 0x000000220e247220 */ /* 0x040fe20000410000 */
[-C--:B------:R-:W-:Y:S01]  /*13730*/  F2FP.F16.E4M3.UNPACK_B R15, R5.reuse.H1 ;  /* 0x00000005ff0f723e */ /* 0x080fe200030006ff */
        /* <DEDUP_REMOVED lines=79> */
.L_x_3600:
[----:B------:R-:W-:Y:S05]  /*13c30*/  BSYNC B1 ;  /* 0x0000000000017941 */ /* 0x000fea0003800000 */
.L_x_3599:
[----:B------:R-:W-:Y:S04]  /*13c40*/  BSSY B1, `(.L_x_3601) ;  /* 0x0000078000017945 */ /* 0x000fe80003800000 */
[----:B------:R-:W-:Y:S05]  /*13c50*/  @P4 BRA `(.L_x_3602) ;  /* 0x0000000400d84947 */ /* 0x000fea0003800000 */
[----:B0--34-:R-:W0:Y:S01]  /*13c60*/  LDS.128 R4, [R3+0x22200] ;  /* 0x0222000003047984 */ /* 0x019e220000000c00 */
        /* <DEDUP_REMOVED lines=24> */
[----:B0-----:R-:W-:Y:S02]  /*13df0*/  F2FP.F16.E4M3.UNPACK_B R14, R6.H1 ;  /* 0x00000006ff0e723e */ /* 0x001fe400030006ff */
[----:B------:R-:W-:Y:S02]  /*13e00*/  LOP3.LUT R27, R27, 0xff0000, R12, 0xf8, !PT ;  /* 0x00ff00001b1b7812 */ /* 0x000fe400078ef80c */
[----:B------:R-:W-:Y:S02]  /*13e10*/  F2FP.F16.E4M3.UNPACK_B R28, R29 ;  /* 0x0000001dff1c723e */ /* 0x000fe400020006ff */
[----:B------:R-:W-:-:S02]  /*13e20*/  F2FP.F16.E4M3.UNPACK_B R21, R25 ;  /* 0x00000019ff15723e */ /* 0x000fc400020006ff */
[----:B------:R-:W-:Y:S01]  /*13e30*/  LOP3.LUT R15, R15, 0xff0000, R20, 0xf8, !PT ;  /* 0x00ff00000f0f7812 */ /* 0x000fe200078ef814 */
[----:B------:R-:W-:Y:S01]  /*13e40*/  HADD2.F32 R30, -RZ, R28.H1_H1 ;  /* 0x3000001cff1e7230 */ /* 0x000fe20000004100 */
[----:B------:R-:W-:Y:S01]  /*13e50*/  LOP3.LUT R27, R27, 0xff000000, R12, 0xf8, !PT ;  /* 0xff0000001b1b7812 */ /* 0x000fe200078ef80c */
[--C-:B------:R-:W-:Y:S01]  /*13e60*/  HADD2.F32 R12, -RZ, R14.reuse.H1_H1 ;  /* 0x3000000eff0c7230 */ /* 0x100fe20000004100 */
[----:B------:R-:W-:Y:S01]  /*13e70*/  LOP3.LUT R24, R15, 0xff000000, R20, 0xf8, !PT ;  /* 0xff0000000f187812 */ /* 0x000fe200078ef814 */
[----:B------:R-:W-:Y:S01]  /*13e80*/  HADD2.F32 R26, -RZ, R21.H1_H1 ;  /* 0x30000015ff1a7230 */ /* 0x000fe20000004100 */
[-C--:B------:R-:W-:Y:S01]  /*13e90*/  F2FP.F16.E4M3.UNPACK_B R13, R5.reuse.H1 ;  /* 0x00000005ff0d723e */ /* 0x080fe200030006ff */
[----:B------:R-:W-:Y:S01]  /*13ea0*/  HADD2.F32 R15, -RZ, R14.H0_H0 ;  /* 0x2000000eff0f7230 */ /* 0x000fe20000004100 */
[----:B------:R-:W-:Y:S01]  /*13eb0*/  F2FP.F16.E4M3.UNPACK_B R14, R6 ;  /* 0x00000006ff0e723e */ /* 0x000fe200020006ff */
[C---:B------:R-:W-:Y:S01]  /*13ec0*/  FMUL.FTZ R32, R12.reuse, R30 ;  /* 0x0000001e0c207220 */ /* 0x040fe20000410000 */
[----:B------:R-:W-:Y:S01]  /*13ed0*/  FMUL.FTZ R31, R12, R26 ;  /* 0x0000001a0c1f7220 */ /* 0x000fe20000410000 */
[----:B------:R-:W-:Y:S01]  /*13ee0*/  F2FP.F16.E4M3.UNPACK_B R12, R5 ;  /* 0x00000005ff0c723e */ /* 0x000fe200020006ff */
[----:B------:R-:W-:-:S02]  /*13ef0*/  HADD2.F32 R28, -RZ, R28.H0_H0 ;  /* 0x2000001cff1c7230 */ /* 0x000fc40000004100 */
[C---:B------:R-:W-:Y:S01]  /*13f00*/  FFMA.FTZ R32, R15.reuse, R26, -R32 ;  /* 0x0000001a0f207223 */ /* 0x040fe20000010820 */
[--C-:B------:R-:W-:Y:S02]  /*13f10*/  HADD2.F32 R5, -RZ, R14.reuse.H1_H1 ;  /* 0x3000000eff057230 */ /* 0x100fe40000004100 */
        /* <DEDUP_REMOVED lines=74> */
.L_x_3602:
[----:B------:R-:W-:Y:S05]  /*143c0*/  BSYNC B1 ;  /* 0x0000000000017941 */ /* 0x000fea0003800000 */
.L_x_3601:
[----:B------:R-:W-:Y:S05]  /*143d0*/  @P5 BRA `(.L_x_3592) ;  /* 0x0000003c00585947 */ /* 0x000fea0003800000 */
[----:B0--34-:R-:W0:Y:S01]  /*143e0*/  LDS.128 R4, [R0+0x22200] ;  /* 0x0222000000047984 */ /* 0x019e220000000c00 */
[----:B-----5:R-:W-:Y:S02]  /*143f0*/  SHF.R.U32.HI R13, RZ, 0x8, R9 ;  /* 0x00000008ff0d7819 */ /* 0x020fe40000011609 */
[----:B------:R-:W-:Y:S02]  /*14400*/  SHF.R.U32.HI R24, RZ, 0x8, R11 ;  /* 0x00000008ff187819 */ /* 0x000fe4000001160b */
[----:B------:R-:W-:Y:S02]  /*14410*/  SHF.R.U32.HI R15, RZ, 0x8, R10 ;  /* 0x00000008ff0f7819 */ /* 0x000fe4000001160a */
[----:B--2---:R-:W-:Y:S02]  /*14420*/  LOP3.LUT R14, R9, 0xff, RZ, 0xc0, !PT ;  /* 0x000000ff090e7812 */ /* 0x004fe400078ec0ff */
[----:B-1----:R-:W-:Y:S02]  /*14430*/  LOP3.LUT R25, R11, 0xff, RZ, 0xc0, !PT ;  /* 0x000000ff0b197812 */ /* 0x002fe400078ec0ff */
        /* <DEDUP_REMOVED lines=115> */
[----:B------:R0:W-:Y:S01]  /*14b70*/  STS.128 [R0+0x22200], R4 ;  /* 0x0222000400007388 */ /* 0x0001e20000000c00 */
[----:B------:R-:W-:Y:S05]  /*14b80*/  BRA `(.L_x_3592) ;  /* 0x00000034006c7947 */ /* 0x000fea0003800000 */
.L_x_3586:
[----:B------:R-:W-:-:S03]  /*14b90*/  UMOV UR4, 0xffffffff ;  /* 0xffffffff00047882 */ /* 0x000fc60000000000 */
[----:B------:R-:W-:Y:S05]  /*14ba0*/  BRA.DIV UR4, `(.L_x_3603) ;  /* 0x000001aa04087947 */ /* 0x000fea000b800000 */
[----:B------:R0:W1:Y:S04]  /*14bb0*/  SHFL.IDX PT, R3, R24, RZ, 0x1e1f ;  /* 0x001e1fff18037589 */ /* 0x00006800000e0000 */
[----:B------:R0:W2:Y:S04]  /*14bc0*/  SHFL.IDX PT, R147, R146, RZ, 0x1e1f ;  /* 0x001e1fff92937589 */ /* 0x0000a800000e0000 */
[----:B------:R0:W3:Y:S04]  /*14bd0*/  SHFL.IDX PT, R0, R26, RZ, 0x1e1f ;  /* 0x001e1fff1a007589 */ /* 0x0000e800000e0000 */
[----:B------:R0:W4:Y:S02]  /*14be0*/  SHFL.IDX PT, R20, R27, RZ, 0x1e1f ;  /* 0x001e1fff1b147589 */ /* 0x00012400000e0000 */
.L_x_3826:
        /* <DEDUP_REMOVED lines=14> */
[----:B0-----:R-:W-:Y:S02]  /*14cd0*/  CS2R R24, SRZ ;  /* 0x0000000000187805 */ /* 0x001fe4000001ff00 */
[----:B------:R-:W-:Y:S01]  /*14ce0*/  CS2R R26, SRZ ;  /* 0x00000000001a7805 */ /* 0x000fe2000001ff00 */
[----:B------:R-:W-:Y:S06]  /*14cf0*/  @P0 BRA `(.L_x_3605) ;  /* 0x0000000000c40947 */ /* 0x000fec0003800000 */
[----:B------:R-:W-:Y:S01]  /*14d00*/  VIADD R5, R18, 0x20 ;  /* 0x0000002012057836 */ /* 0x000fe20000000000 */
[----:B------:R-:W-:Y:S01]  /*14d10*/  ULDC UR4, c[0x0][0x3f4] ;  /* 0x0000fd0000047ab9 */ /* 0x000fe20000000800 */
[----:B------:R-:W-:Y:S01]  /*14d20*/  IMAD.IADD R6, R22, 0x1, R223 ;  /* 0x0000000116067824 */ /* 0x000fe200078e02df */
[----:B------:R-:W-:Y:S01]  /*14d30*/  ISETP.GE.AND P2, PT, R18, UR4, PT ;  /* 0x0000000412007c0c */ /* 0x000fe2000bf46270 */
[----:B------:R-:W-:Y:S01]  /*14d40*/  IMAD.IADD R4, R22, 0x1, R222 ;  /* 0x0000000116047824 */ /* 0x000fe200078e02de */
[----:B------:R-:W-:Y:S02]  /*14d50*/  IADD3 R8, R18, 0x40, RZ ;  /* 0x0000004012087810 */ /* 0x000fe40007ffe0ff */
[----:B------:R-:W-:Y:S02]  /*14d60*/  CS2R R32, SRZ ;  /* 0x0000000000207805 */ /* 0x000fe4000001ff00 */
[----:B------:R-:W-:Y:S02]  /*14d70*/  ISETP.GE.AND P1, PT, R5, UR4, PT ;  /* 0x0000000405007c0c */ /* 0x000fe4000bf26270 */
[----:B------:R-:W-:-:S02]  /*14d80*/  CS2R R34, SRZ ;  /* 0x0000000000227805 */ /* 0x000fc4000001ff00 */
[----:B------:R-:W-:Y:S02]  /*14d90*/  SHF.R.S32.HI R7, RZ, 0x1f, R6 ;  /* 0x0000001fff077819 */ /* 0x000fe40000011406 */
[----:B------:R-:W-:Y:S02]  /*14da0*/  CS2R R28, SRZ ;  /* 0x00000000001c7805 */ /* 0x000fe4000001ff00 */
[----:B------:R-:W-:Y:S02]  /*14db0*/  ISETP.GE.AND P0, PT, R8, UR4, PT ;  /* 0x0000000408007c0c */ /* 0x000fe4000bf06270 */
[----:B------:R-:W-:Y:S02]  /*14dc0*/  CS2R R30, SRZ ;  /* 0x00000000001e7805 */ /* 0x000fe4000001ff00 */
[----:B------:R-:W-:Y:S02]  /*14dd0*/  SHF.R.S32.HI R5, RZ, 0x1f, R4 ;  /* 0x0000001fff057819 */ /* 0x000fe40000011404 */
[----:B------:R-:W-:-:S02]  /*14de0*/  CS2R R12, SRZ ;  /* 0x00000000000c7805 */ /* 0x000fc4000001ff00 */
[----:B------:R-:W-:Y:S02]  /*14df0*/  LEA.HI R7, R7, R6, RZ, 0x4 ;  /* 0x0000000607077211 */ /* 0x000fe400078f20ff */
[----:B------:R-:W-:Y:S02]  /*14e00*/  CS2R R14, SRZ ;  /* 0x00000000000e7805 */ /* 0x000fe4000001ff00 */
[----:B------:R-:W-:Y:S02]  /*14e10*/  LEA.HI R4, R5, R4, RZ, 0x4 ;  /* 0x0000000405047211 */ /* 0x000fe400078f20ff */
[----:B------:R-:W-:Y:S02]  /*14e20*/  SHF.R.S32.HI R7, RZ, 0x4, R7 ;  /* 0x00000004ff077819 */ /* 0x000fe40000011407 */
[----:B------:R-:W-:Y:S02]  /*14e30*/  @!P2 SHF.R.S32.HI R5, RZ, 0x1f, R18 ;  /* 0x0000001fff05a819 */ /* 0x000fe40000011412 */
[C---:B-1----:R-:W-:Y:S01]  /*14e40*/  @!P2 IADD3 R36, P3, R18.reuse, R3, RZ ;  /* 0x000000031224a210 */ /* 0x042fe20007f7e0ff */
[----:B------:R-:W-:Y:S01]  /*14e50*/  @!P1 IMAD.SHL.U32 R46, R7, 0x10, RZ ;  /* 0x00000010072e9824 */ /* 0x000fe200078e00ff */
[----:B--2---:R-:W-:-:S02]  /*14e60*/  @!P2 IADD3 R40, P4, R18, R147, RZ ;  /* 0x000000931228a210 */ /* 0x004fc40007f9e0ff */
[----:B------:R-:W-:Y:S01]  /*14e70*/  SHF.R.S32.HI R4, RZ, 0x4, R4 ;  /* 0x00000004ff047819 */ /* 0x000fe20000011404 */
[--C-:B---3--:R-:W-:Y:S01]  /*14e80*/  @!P2 IMAD.X R37, R0, 0x1, R5.reuse, P3 ;  /* 0x000000010025a824 */ /* 0x108fe200018e0605 */
[-C--:B------:R-:W-:Y:S01]  /*14e90*/  @!P1 IADD3 R42, P5, R3, R46.reuse, RZ ;  /* 0x0000002e032a9210 */ /* 0x080fe20007fbe0ff */
[----:B----4-:R-:W-:Y:S01]  /*14ea0*/  @!P2 IMAD.X R41, R20, 0x1, R5, P4 ;  /* 0x000000011429a824 */ /* 0x010fe200020e0605 */
[----:B------:R-:W-:Y:S01]  /*14eb0*/  @!P1 SHF.R.S32.HI R5, RZ, 0x1f, R46 ;  /* 0x0000001fff059819 */ /* 0x000fe2000001142e */
[----:B------:R-:W-:Y:S01]  /*14ec0*/  @!P0 IMAD.SHL.U32 R50, R4, 0x10, RZ ;  /* 0x0000001004328824 */ /* 0x000fe200078e00ff */
[----:B------:R-:W-:Y:S02]  /*14ed0*/  @!P1 IADD3 R46, P4, R147, R46, RZ ;  /* 0x0000002e932e9210 */ /* 0x000fe40007f9e0ff */
[----:B------:R-:W-:Y:S02]  /*14ee0*/  CS2R R6, SRZ ;  /* 0x0000000000067805 */ /* 0x000fe4000001ff00 */
[----:B------:R-:W-:Y:S01]  /*14ef0*/  CS2R R24, SRZ ;  /* 0x0000000000187805 */ /* 0x000fe2000001ff00 */
[----:B------:R-:W-:Y:S01]  /*14f00*/  @!P1 IMAD.X R43, R0, 0x1, R5, P5 ;  /* 0x00000001002b9824 */ /* 0x000fe200028e0605 */
[----:B------:R-:W-:-:S02]  /*14f10*/  @!P0 IADD3 R48, P3, R3, R50, RZ ;  /* 0x0000003203308210 */ /* 0x000fc40007f7e0ff */
[----:B------:R-:W-:Y:S02]  /*14f20*/  CS2R R26, SRZ ;  /* 0x00000000001a7805 */ /* 0x000fe4000001ff00 */
[----:B------:R-:W-:Y:S02]  /*14f30*/  @!P0 SHF.R.S32.HI R3, RZ, 0x1f, R50 ;  /* 0x0000001fff038819 */ /* 0x000fe40000011432 */
[----:B------:R-:W-:Y:S02]  /*14f40*/  CS2R R8, SRZ ;  /* 0x0000000000087805 */ /* 0x000fe4000001ff00 */
[----:B------:R-:W-:Y:S02]  /*14f50*/  @!P0 IADD3 R50, P5, R147, R50, RZ ;  /* 0x0000003293328210 */ /* 0x000fe40007fbe0ff */
[----:B------:R-:W-:Y:S02]  /*14f60*/  CS2R R10, SRZ ;  /* 0x00000000000a7805 */ /* 0x000fe4000001ff00 */
[----:B------:R-:W-:-:S02]  /*14f70*/  @!P1 IADD3.X R47, R20, R5, RZ, P4, !PT ;  /* 0x00000005142f9210 */ /* 0x000fc400027fe4ff */
[----:B------:R-:W-:Y:S01]  /*14f80*/  CS2R R4, SRZ ;  /* 0x0000000000047805 */ /* 0x000fe2000001ff00 */
[--C-:B------:R-:W-:Y:S01]  /*14f90*/  @!P0 IMAD.X R49, R0, 0x1, R3.reuse, P3 ;  /* 0x0000000100318824 */ /* 0x100fe200018e0603 */
[----:B------:R0:W5:Y:S01]  /*14fa0*/  @!P2 LD.E.128 R32, desc[UR54][R36.64] ;  /* 0x000000362420a980 */ /* 0x000162000c101d00 */
[----:B------:R-:W-:-:S03]  /*14fb0*/  @!P0 IMAD.X R51, R20, 0x1, R3, P5 ;  /* 0x0000000114338824 */ /* 0x000fc600028e0603 */
[----:B------:R0:W5:Y:S04]  /*14fc0*/  @!P2 LD.E.128 R28, desc[UR54][R40.64] ;  /* 0x00000036281ca980 */ /* 0x000168000c101d00 */
[----:B------:R0:W5:Y:S04]  /*14fd0*/  @!P1 LD.E.128 R12, desc[UR54][R42.64] ;  /* 0x000000362a0c9980 */ /* 0x000168000c101d00 */
[----:B------:R0:W5:Y:S04]  /*14fe0*/  @!P1 LD.E.128 R4, desc[UR54][R46.64] ;  /* 0x000000362e049980 */ /* 0x000168000c101d00 */
[----:B------:R0:W5:Y:S04]  /*14ff0*/  @!P0 LD.E.128 R24, desc[UR54][R48.64] ;  /* 0x0000003630188980 */ /* 0x000168000c101d00 */
[----:B------:R0:W5:Y:S02]  /*15000*/  @!P0 LD.E.128 R8, desc[UR54][R50.64] ;  /* 0x0000003632088980 */ /* 0x000164000c101d00 */
.L_x_3605:
[----:B------:R-:W-:Y:S05]  /*15010*/  BSYNC B1 ;  /* 0x0000000000017941 */ /* 0x000fea0003800000 */
.L_x_3604:
[----:B------:R-:W-:Y:S01]  /*15020*/  ULEA.HI UR4, UR43, UR43, URZ, 0x1 ;  /* 0x0000002b2b047291 */ /* 0x000fe2000f8f083f */
[----:B---3--:R-:W-:Y:S01]  /*15030*/  IMAD R0, R149, -0x80, R151 ;  /* 0xffffff8095007824 */ /* 0x008fe200078e0297 */
[----:B------:R-:W-:Y:S02]  /*15040*/  BSSY B1, `(.L_x_3606) ;  /* 0x0000009000017945 */ /* 0x000fe40003800000 */
[----:B------:R-:W-:Y:S02]  /*15050*/  ULOP3.LUT UR4, UR4, 0xfffffffe, URZ, 0xc0, !UPT ;  /* 0xfffffffe04047892 */ /* 0x000fe4000f8ec03f */
[----:B-1----:R-:W-:Y:S02]  /*15060*/  VIMNMX R3, R0, 0x80, PT ;  /* 0x0000008000037848 */ /* 0x002fe40003fe0100 */
[----:B------:R-:W-:Y:S02]  /*15070*/  UIADD3 UR4, UR43, -UR4, URZ ;  /* 0x800000042b047290 */ /* 0x000fe4000fffe03f */
[----:B------:R-:W-:-:S04]  /*15080*/  ISETP.GE.AND P1, PT, R220, R3, PT ;  /* 0x00000003dc00720c */ /* 0x000fc80003f26270 */
[----:B------:R-:W-:-:S05]  /*15090*/  IMAD.U32 R21, RZ, RZ, UR4 ;  /* 0x00000004ff157e24 */ /* 0x000fca000f8e00ff */
[----:B------:R-:W-:-:S04]  /*150a0*/  SHF.L.U32 R21, R21, 0x1f, RZ ;  /* 0x0000001f15157819 */ /* 0x000fc800000006ff */
[----:B------:R-:W1:Y:S02]  /*150b0*/  SYNCS.PHASECHK.TRANS64.TRYWAIT P0, [R16+URZ+0x33400], R21 ;  /* 0x03340015100075a7 */ /* 0x000e64000800017f */
[----:B-1----:R-:W-:Y:S05]  /*150c0*/  @!P0 BRA `(.L_x_3607) ;  /* 0x000001a400348947 */ /* 0x002fea0003800000 */
.L_x_3827:
[----:B------:R-:W-:Y:S05]  /*150d0*/  BSYNC B1 ;  /* 0x0000000000017941 */ /* 0x000fea0003800000 */
.L_x_3606:
[----:B------:R-:W-:Y:S05]  /*150e0*/  @P1 BRA `(.L_x_3592) ;  /* 0x0000003000141947 */ /* 0x000fea0003800000 */
[----:B------:R-:W3:Y:S01]  /*150f0*/  LDC R3, c[0x0][0x3f4] ;  /* 0x0000fd00ff037b82 */ /* 0x000ee20000000800 */
[C---:B------:R-:W-:Y:S01]  /*15100*/  VIADD R0, R18.reuse, 0x20 ;  /* 0x0000002012007836 */ /* 0x040fe20000000000 */
[----:B------:R-:W-:Y:S01]  /*15110*/  BSSY B1, `(.L_x_3608) ;  /* 0x0000100000017945 */ /* 0x000fe20003800000 */
[C---:B----4-:R-:W-:Y:S01]  /*15120*/  VIADD R20, R18.reuse, 0x40 ;  /* 0x0000004012147836 */ /* 0x050fe20000000000 */
[-C--:B---3--:R-:W-:Y:S02]  /*15130*/  ISETP.GE.AND P0, PT, R18, R3.reuse, PT ;  /* 0x000000031200720c */ /* 0x088fe40003f06270 */
[-C--:B------:R-:W-:Y:S02]  /*15140*/  ISETP.GE.AND P1, PT, R0, R3.reuse, PT ;  /* 0x000000030000720c */ /* 0x080fe40003f26270 */
[----:B------:R-:W-:-:S09]  /*15150*/  ISETP.GE.AND P2, PT, R20, R3, PT ;  /* 0x000000031400720c */ /* 0x000fd20003f46270 */
[----:B------:R-:W-:Y:S05]  /*15160*/  @P0 BRA `(.L_x_3609) ;  /* 0x0000000c00e80947 */ /* 0x000fea0003800000 */
[----:B------:R-:W3:Y:S01]  /*15170*/  LDL R65, [R1+0xd0] ;  /* 0x0000d00001417983 */ /* 0x000ee20000100800 */
[----:B------:R-:W-:Y:S02]  /*15180*/  LEA.HI R0, R38, R38, RZ, 0x1 ;  /* 0x0000002626007211 */ /* 0x000fe400078f08ff */
[----:B-----5:R-:W-:Y:S02]  /*15190*/  LOP3.LUT R20, R32, 0xff, RZ, 0xc0, !PT ;  /* 0x000000ff20147812 */ /* 0x020fe400078ec0ff */
[----:B-1----:R-:W-:Y:S02]  /*151a0*/  LOP3.LUT R21, R0, 0xfffffffe, RZ, 0xc0, !PT ;  /* 0xfffffffe00157812 */ /* 0x002fe400078ec0ff */
[----:B------:R-:W-:Y:S02]  /*151b0*/  SHF.R.U32.HI R0, RZ, 0x8, R32 ;  /* 0x00000008ff007819 */ /* 0x000fe40000011620 */
[----:B0-----:R-:W-:Y:S01]  /*151c0*/  SHF.R.U32.HI R37, RZ, 0x8, R33 ;  /* 0x00000008ff257819 */ /* 0x001fe20000011621 */
[----:B------:R-:W-:Y:S01]  /*151d0*/  IMAD.IADD R40, R38, 0x1, -R21 ;  /* 0x0000000126287824 */ /* 0x000fe200078e0a15 */
[----:B------:R-:W-:-:S02]  /*151e0*/  LOP3.LUT R21, R0, 0xff, RZ, 0xc0, !PT ;  /* 0x000000ff00157812 */ /* 0x000fc400078ec0ff */
[----:B------:R-:W-:Y:S02]  /*151f0*/  SHF.R.U32.HI R39, RZ, 0x8, R34 ;  /* 0x00000008ff277819 */ /* 0x000fe40000011622 */
[----:B------:R-:W-:Y:S02]  /*15200*/  LEA.HI R0, R3, R40, RZ, 0x1c ;  /* 0x0000002803007211 */ /* 0x000fe400078fe0ff */
[----:B------:R-:W-:Y:S02]  /*15210*/  PRMT R45, R21, 0x7604, R20 ;  /* 0x00007604152d7816 */ /* 0x000fe40000000014 */
[----:B------:R-:W-:Y:S02]  /*15220*/  SHF.R.S32.HI R21, RZ, 0x1f, R0 ;  /* 0x0000001fff157819 */ /* 0x000fe40000011400 */
[----:B------:R-:W-:Y:S02]  /*15230*/  LOP3.LUT R36, R33, 0xff, RZ, 0xc0, !PT ;  /* 0x000000ff21247812 */ /* 0x000fe400078ec0ff */
[----:B------:R-:W-:-:S02]  /*15240*/  LEA.HI R20, R21, R0, RZ, 0x2 ;  /* 0x0000000015147211 */ /* 0x000fc400078f10ff */
[----:B------:R-:W-:Y:S02]  /*15250*/  SHF.L.U32 R0, R0, 0x4, RZ ;  /* 0x0000000400007819 */ /* 0x000fe400000006ff */
[----:B------:R-:W-:Y:S01]  /*15260*/  LOP3.LUT R38, R34, 0xff, RZ, 0xc0, !PT ;  /* 0x000000ff22267812 */ /* 0x000fe200078ec0ff */
[----:B------:R-:W-:Y:S01]  /*15270*/  IMAD.SHL.U32 R20, R20, 0x800, RZ ;  /* 0x0000080014147824 */ /* 0x000fe200078e00ff */
[----:B------:R-:W-:Y:S02]  /*15280*/  LOP3.LUT R21, R227, 0x30, R0, 0xf8, !PT ;  /* 0x00000030e3157812 */ /* 0x000fe400078ef800 */
[----:B------:R-:W-:Y:S02]  /*15290*/  LOP3.LUT R37, R37, 0xff, RZ, 0xc0, !PT ;  /* 0x000000ff25257812 */ /* 0x000fe400078ec0ff */
[----:B------:R-:W-:Y:S02]  /*152a0*/  LOP3.LUT R21, R21, R228, RZ, 0x3c, !PT ;  /* 0x000000e415157212 */ /* 0x000fe400078e3cff */
[----:B------:R-:W-:-:S02]  /*152b0*/  LOP3.LUT R20, R20, 0xffffe000, RZ, 0xc0, !PT ;  /* 0xffffe00014147812 */ /* 0x000fc400078ec0ff */
[----:B------:R-:W-:Y:S02]  /*152c0*/  LOP3.LUT R39, R39, 0xff, RZ, 0xc0, !PT ;  /* 0x000000ff27277812 */ /* 0x000fe400078ec0ff */
[----:B------:R-:W-:Y:S02]  /*152d0*/  IADD3 R21, R21, R229, R20 ;  /* 0x000000e515157210 */ /* 0x000fe40007ffe014 */
[----:B------:R-:W-:Y:S02]  /*152e0*/  PRMT R46, R37, 0x7604, R36 ;  /* 0x00007604252e7816 */ /* 0x000fe40000000024 */
[----:B------:R-:W-:Y:S01]  /*152f0*/  PRMT R47, R39, 0x7604, R38 ;  /* 0x00007604272f7816 */ /* 0x000fe20000000026 */
[----:B------:R-:W-:Y:S01]  /*15300*/  IMAD.IADD R0, R16, 0x1, R21 ;  /* 0x0000000110007824 */ /* 0x000fe200078e0215 */
[----:B------:R-:W-:Y:S02]  /*15310*/  SHF.R.U32.HI R37, RZ, 0x8, R35 ;  /* 0x00000008ff257819 */ /* 0x000fe40000011623 */
[----:B------:R-:W-:-:S02]  /*15320*/  SHF.R.U32.HI R39, RZ, 0x8, R28 ;  /* 0x00000008ff277819 */ /* 0x000fc4000001161c */
[----:B------:R-:W-:Y:S02]  /*15330*/  SHF.R.U32.HI R40, RZ, 0x8, R29 ;  /* 0x00000008ff287819 */ /* 0x000fe4000001161d */
[----:B------:R-:W-:Y:S02]  /*15340*/  LOP3.LUT R36, R35, 0xff, RZ, 0xc0, !PT ;  /* 0x000000ff23247812 */ /* 0x000fe400078ec0ff */
[----:B------:R-:W-:Y:S02]  /*15350*/  LOP3.LUT R38, R28, 0xff, RZ, 0xc0, !PT ;  /* 0x000000ff1c267812 */ /* 0x000fe400078ec0ff */
[----:B------:R-:W-:Y:S02]  /*15360*/  LOP3.LUT R37, R37, 0xff, RZ, 0xc0, !PT ;  /* 0x000000ff25257812 */ /* 0x000fe400078ec0ff */
[----:B------:R-:W-:Y:S02]  /*15370*/  LOP3.LUT R39, R39, 0xff, RZ, 0xc0, !PT ;  /* 0x000000ff27277812 */ /* 0x000fe400078ec0ff */
[----:B------:R-:W-:-:S02]  /*15380*/  LOP3.LUT R21, R40, 0xff, RZ, 0xc0, !PT ;  /* 0x000000ff28157812 */ /* 0x000fc400078ec0ff */
[----:B------:R-:W0:Y:S01]  /*15390*/  LDS.128 R40, [R0+0x1e200] ;  /* 0x01e2000000287984 */ /* 0x000e220000000c00 */
[----:B------:R-:W-:Y:S02]  /*153a0*/  PRMT R48, R37, 0x7604, R36 ;  /* 0x0000760425307816 */ /* 0x000fe40000000024 */
[----:B------:R-:W-:Y:S02]  /*153b0*/  PRMT R51, R39, 0x7604, R38 ;  /* 0x0000760427337816 */ /* 0x000fe40000000026 */
        /* <DEDUP_REMOVED lines=11> */
[----:B------:R-:W-:Y:S01]  /*15470*/  PRMT R57, R50, 0x7604, R49 ;  /* 0x0000760432397816 */ /* 0x000fe20000000031 */
[----:B------:R-:W-:Y:S01]  /*15480*/  IMAD.U32 R53, R53, 0x10000, RZ ;  /* 0x0001000035357824 */ /* 0x000fe200078e00ff */
[----:B------:R-:W-:Y:S01]  /*15490*/  SHF.R.U32.HI R49, RZ, 0x10, R35 ;  /* 0x00000010ff317819 */ /* 0x000fe20000011623 */
[----:B------:R-:W-:Y:S01]  /*154a0*/  IMAD.U32 R21, R21, 0x10000, RZ ;  /* 0x0001000015157824 */ /* 0x000fe200078e00ff */
[----:B------:R-:W-:Y:S02]  /*154b0*/  SHF.R.U32.HI R59, RZ, 0x10, R31 ;  /* 0x00000010ff3b7819 */ /* 0x000fe4000001161f */
[----:B------:R-:W-:Y:S01]  /*154c0*/  LOP3.LUT R55, R20, 0xff0000, R53, 0xf8, !PT ;  /* 0x00ff000014377812 */ /* 0x000fe200078ef835 */
[----:B------:R-:W-:Y:S01]  /*154d0*/  IMAD.U32 R49, R49, 0x10000, RZ ;  /* 0x0001000031317824 */ /* 0x000fe200078e00ff */
[----:B------:R-:W-:Y:S01]  /*154e0*/  LOP3.LUT R21, R46, 0xff0000, R21, 0xf8, !PT ;  /* 0x00ff00002e157812 */ /* 0x000fe200078ef815 */
[----:B------:R-:W-:Y:S01]  /*154f0*/  IMAD.U32 R59, R59, 0x10000, RZ ;  /* 0x000100003b3b7824 */ /* 0x000fe200078e00ff */
        /* <DEDUP_REMOVED lines=12> */
[----:B------:R-:W-:Y:S01]  /*155c0*/  HADD2.F32 R56, -RZ, R35.H0_H0 ;  /* 0x20000023ff387230 */ /* 0x000fe20000004100 */
[----:B------:R-:W-:Y:S01]  /*155d0*/  LOP3.LUT R59, R59, 0xff000000, R31, 0xf8, !PT ;  /* 0xff0000003b3b7812 */ /* 0x000fe200078ef81f */
[--C-:B------:R-:W-:Y:S01]  /*155e0*/  HADD2.F32 R29, -RZ, R32.reuse.H0_H0 ;  /* 0x20000020ff1d7230 */ /* 0x100fe20000004100 */
[----:B------:R-:W-:Y:S01]  /*155f0*/  LOP3.LUT R51, R51, 0xff0000, R28, 0xf8, !PT ;  /* 0x00ff000033337812 */ /* 0x000fe200078ef81c */
[----:B------:R-:W-:Y:S01]  /*15600*/  HADD2.F32 R32, -RZ, R32.H1_H1 ;  /* 0x30000020ff207230 */ /* 0x000fe20000004100 */
[----:B------:R-:W-:-:S02]  /*15610*/  LOP3.LUT R21, R57, 0xff0000, R30, 0xf8, !PT ;  /* 0x00ff000039157812 */ /* 0x000fc400078ef81e */
[----:B------:R-:W-:Y:S02]  /*15620*/  LOP3.LUT R57, R51, 0xff000000, R28, 0xf8, !PT ;  /* 0xff00000033397812 */ /* 0x000fe400078ef81c */
[-C--:B------:R-:W-:Y:S02]  /*15630*/  F2FP.F16.E4M3.UNPACK_B R49, R40.reuse ;  /* 0x00000028ff31723e */ /* 0x080fe400020006ff */
[----:B------:R-:W-:Y:S01]  /*15640*/  F2FP.F16.E4M3.UNPACK_B R50, R40.H1 ;  /* 0x00000028ff32723e */ /* 0x000fe200030006ff */
[----:B------:R-:W-:Y:S01]  /*15650*/  FMUL.FTZ R40, R29, R56 ;  /* 0x000000381d287220 */ /* 0x000fe20000410000 */
[-C--:B------:R-:W-:Y:S02]  /*15660*/  F2FP.F16.E4M3.UNPACK_B R51, R43.reuse ;  /* 0x0000002bff33723e */ /* 0x080fe400020006ff */
[----:B------:R-:W-:Y:S02]  /*15670*/  F2FP.F16.E4M3.UNPACK_B R52, R43.H1 ;  /* 0x0000002bff34723e */ /* 0x000fe400030006ff */
[----:B------:R-:W-:-:S02]  /*15680*/  F2FP.F16.E4M3.UNPACK_B R41, R41.H1 ;  /* 0x00000029ff29723e */ /* 0x000fc400030006ff */
[----:B------:R-:W-:Y:S02]  /*15690*/  F2FP.F16.E4M3.UNPACK_B R55, R55.H1 ;  /* 0x00000037ff37723e */ /* 0x000fe400030006ff */
[----:B------:R-:W-:Y:S02]  /*156a0*/  F2FP.F16.E4M3.UNPACK_B R53, R53.H1 ;  /* 0x00000035ff35723e */ /* 0x000fe400030006ff */
[----:B------:R-:W-:Y:S02]  /*156b0*/  LOP3.LUT R28, R21, 0xff000000, R30, 0xf8, !PT ;  /* 0xff000000151c7812 */ /* 0x000fe400078ef81e */
[-C--:B------:R-:W-:Y:S02]  /*156c0*/  F2FP.F16.E4M3.UNPACK_B R30, R42.reuse ;  /* 0x0000002aff1e723e */ /* 0x080fe400020006ff */
[----:B------:R-:W-:Y:S01]  /*156d0*/  F2FP.F16.E4M3.UNPACK_B R42, R42.H1 ;  /* 0x0000002aff2a723e */ /* 0x000fe200030006ff */
[----:B---3--:R-:W0:Y:S02]  /*156e0*/  LDS.128 R36, [R65+0x1e200] ;  /* 0x01e2000041247984 */ /* 0x008e240000000c00 */
[----:B0-----:R-:W-:-:S02]  /*156f0*/  F2FP.F16.E4M3.UNPACK_B R31, R37 ;  /* 0x00000025ff1f723e */ /* 0x001fc400020006ff */
[-C--:B------:R-:W-:Y:S02]  /*15700*/  F2FP.F16.E4M3.UNPACK_B R47, R39.reuse ;  /* 0x00000027ff2f723e */ /* 0x080fe400020006ff */
[----:B------:R-:W-:Y:S01]  /*15710*/  F2FP.F16.E4M3.UNPACK_B R48, R39.H1 ;  /* 0x00000027ff30723e */ /* 0x000fe200030006ff */
[--C-:B------:R-:W-:Y:S01]  /*15720*/  HADD2.F32 R33, -RZ, R31.reuse.H0_H0 ;  /* 0x2000001fff217230 */ /* 0x100fe20000004100 */
[-C--:B------:R-:W-:Y:S01]  /*15730*/  F2FP.F16.E4M3.UNPACK_B R39, R36.reuse ;  /* 0x00000024ff27723e */ /* 0x080fe200020006ff */
[----:B------:R-:W-:Y:S01]  /*15740*/  HADD2.F32 R31, -RZ, R31.H1_H1 ;  /* 0x3000001fff1f7230 */ /* 0x000fe20000004100 */
[----:B------:R-:W-:Y:S01]  /*15750*/  F2FP.F16.E4M3.UNPACK_B R46, R36.H1 ;  /* 0x00000024ff2e723e */ /* 0x000fe200030006ff */
[----:B------:R-:W-:Y:S01]  /*15760*/  HADD2.F32 R36, -RZ, R34.H0_H0 ;  /* 0x20000022ff247230 */ /* 0x000fe20000004100 */
[----:B------:R-:W-:Y:S02]  /*15770*/  F2FP.F16.E4M3.UNPACK_B R37, R37.H1 ;  /* 0x00000025ff25723e */ /* 0x000fe400030006ff */
[----:B------:R-:W-:-:S02]  /*15780*/  F2FP.F16.E4M3.UNPACK_B R21, R38 ;  /* 0x00000026ff15723e */ /* 0x000fc400020006ff */
[-C--:B------:R-:W-:Y:S01]  /*15790*/  FMUL.FTZ R43, R29, R36.reuse ;  /* 0x000000241d2b7220 */ /* 0x080fe20000410000 */
[C---:B------:R-:W-:Y:S01]  /*157a0*/  FFMA.FTZ R29, R33.reuse, R36, -R40 ;  /* 0x00000024211d7223 */ /* 0x040fe20000010828 */
[----:B------:R-:W-:Y:S01]  /*157b0*/  HADD2.F32 R36, -RZ, R34.H1_H1 ;  /* 0x30000022ff247230 */ /* 0x000fe20000004100 */
[----:B------:R-:W-:Y:S01]  /*157c0*/  F2FP.F16.E4M3.UNPACK_B R38, R38.H1 ;  /* 0x00000026ff26723e */ /* 0x000fe200030006ff */
[----:B------:R-:W-:Y:S01]  /*157d0*/  FFMA.FTZ R33, R33, R56, R43 ;  /* 0x0000003821217223 */ /* 0x000fe2000001002b */
[----:B------:R-:W-:Y:S02]  /*157e0*/  HADD2.F32 R43, -RZ, R35.H1_H1 ;  /* 0x30000023ff2b7230 */ /* 0x000fe40000004100 */
[----:B------:R-:W-:Y:S02]  /*157f0*/  HADD2.F32 R56, -RZ, R55.H0_H0 ;  /* 0x20000037ff387230 */ /* 0x000fe40000004100 */
[----:B------:R-:W-:Y:S01]  /*15800*/  FMUL.FTZ R60, R32, R36 ;  /* 0x00000024203c7220 */ /* 0x000fe20000410000 */
[----:B------:R-:W-:-:S02]  /*15810*/  HADD2.F32 R34, -RZ, R41.H0_H0 ;  /* 0x20000029ff227230 */ /* 0x000fc40000004100 */
[-C--:B------:R-:W-:Y:S01]  /*15820*/  FMUL.FTZ R58, R32, R43.reuse ;  /* 0x0000002b203a7220 */ /* 0x080fe20000410000 */
[----:B------:R-:W-:Y:S02]  /*15830*/  HADD2.F32 R40, -RZ, R53.H0_H0 ;  /* 0x20000035ff287230 */ /* 0x000fe40000004100 */
[----:B------:R-:W-:Y:S02]  /*15840*/  HADD2.F32 R35, -RZ, R37.H0_H0 ;  /* 0x20000025ff237230 */ /* 0x000fe40000004100 */
[C---:B------:R-:W-:Y:S01]  /*15850*/  FMUL.FTZ R62, R34.reuse, R56 ;  /* 0x00000038223e7220 */ /* 0x040fe20000410000 */
[C---:B------:R-:W-:Y:S01]  /*15860*/  FFMA.FTZ R32, R31.reuse, R36, -R58 ;  /* 0x000000241f207223 */ /* 0x040fe2000001083a */
[-C--:B------:R-:W-:Y:S01]  /*15870*/  FMUL.FTZ R61, R34, R40.reuse ;  /* 0x00000028223d7220 */ /* 0x080fe20000410000 */
[----:B------:R-:W-:Y:S01]  /*15880*/  FFMA.FTZ R34, R31, R43, R60 ;  /* 0x0000002b1f227223 */ /* 0x000fe2000001003c */
[-C--:B------:R-:W-:Y:S01]  /*15890*/  F2FP.F16.E4M3.UNPACK_B R58, R59.reuse ;  /* 0x0000003bff3a723e */ /* 0x080fe200020006ff */
[C---:B------:R-:W-:Y:S01]  /*158a0*/  FFMA.FTZ R31, R35.reuse, R40, -R62 ;  /* 0x00000028231f7223 */ /* 0x040fe2000001083e */
[----:B------:R-:W-:Y:S01]  /*158b0*/  F2FP.F16.E4M3.UNPACK_B R43, R54 ;  /* 0x00000036ff2b723e */ /* 0x000fe200020006ff */
[----:B------:R-:W-:Y:S01]  /*158c0*/  FFMA.FTZ R35, R35, R56, R61 ;  /* 0x0000003823237223 */ /* 0x000fe2000001003d */
[----:B------:R-:W-:Y:S01]  /*158d0*/  HADD2.F32 R53, -RZ, R53.H1_H1 ;  /* 0x30000035ff357230 */ /* 0x000fe20000004100 */
        /* <DEDUP_REMOVED lines=12> */
[----:B------:R-:W-:Y:S01]  /*159a0*/  FMUL.FTZ R63, R40, R55 ;  /* 0x00000037283f7220 */ /* 0x000fe20000410000 */
[----:B------:R-:W-:Y:S02]  /*159b0*/  HADD2.F32 R51, -RZ, R51.H1_H1 ;  /* 0x30000033ff337230 */ /* 0x000fe40000004100 */
[C---:B------:R-:W-:Y:S01]  /*159c0*/  FFMA.FTZ R36, R37.reuse, R53, -R62 ;  /* 0x0000003525247223 */ /* 0x040fe2000001083e */
[----:B------:R-:W-:Y:S01]  /*159d0*/  FFMA.FTZ R40, R37, R56, R61 ;  /* 0x0000003825287223 */ /* 0x000fe2000001003d */
[C---:B------:R-:W-:Y:S01]  /*159e0*/  FFMA.FTZ R37, R41.reuse, R55, -R64 ;  /* 0x0000003729257223 */ /* 0x040fe20000010840 */
[----:B------:R-:W-:Y:S01]  /*159f0*/  FFMA.FTZ R41, R41, R60, R63 ;  /* 0x0000003c29297223 */ /* 0x000fe2000001003f */
[----:B------:R-:W-:Y:S01]  /*15a00*/  HADD2.F32 R60, -RZ, R58.H1_H1 ;  /* 0x3000003aff3c7230 */ /* 0x000fe20000004100 */
[-C--:B------:R-:W-:Y:S01]  /*15a10*/  F2FP.F16.E4M3.UNPACK_B R55, R57.reuse.H1 ;  /* 0x00000039ff37723e */ /* 0x080fe200030006ff */
[----:B------:R-:W-:Y:S01]  /*15a20*/  HADD2.F32 R56, -RZ, R43.H1_H1 ;  /* 0x3000002bff387230 */ /* 0x000fe20000004100 */
[----:B------:R-:W-:Y:S01]  /*15a30*/  F2FP.F16.E4M3.UNPACK_B R57, R57 ;  /* 0x00000039ff39723e */ /* 0x000fe200020006ff */
        /* <DEDUP_REMOVED lines=11> */
[----:B------:R-:W-:Y:S01]  /*15af0*/  FFMA.FTZ R66, R47, R60, R51 ;  /* 0x0000003c2f427223 */ /* 0x000fe20000010033 */
[----:B------:R-:W-:Y:S01]  /*15b00*/  F2FP.F16.E4M3.UNPACK_B R51, R45.H1 ;  /* 0x0000002dff33723e */ /* 0x000fe200030006ff */
[----:B------:R-:W-:Y:S01]  /*15b10*/  FFMA.FTZ R62, R43, R62, R53 ;  /* 0x0000003e2b3e7223 */ /* 0x000fe20000010035 */
[----:B------:R-:W-:Y:S01]  /*15b20*/  FFMA.FTZ R64, R47, R56, -R64 ;  /* 0x000000382f407223 */ /* 0x000fe20000010840 */
[----:B------:R-:W-:Y:S02]  /*15b30*/  HADD2.F32 R53, -RZ, R54.H1_H1 ;  /* 0x30000036ff357230 */ /* 0x000fe40000004100 */
[----:B------:R-:W-:Y:S01]  /*15b40*/  FFMA.FTZ R68, R43, R58, -R68 ;  /* 0x0000003a2b447223 */ /* 0x000fe20000010844 */
[----:B------:R-:W-:Y:S01]  /*15b50*/  HADD2.F32 R52, -RZ, R52.H1_H1 ;  /* 0x30000034ff347230 */ /* 0x000fe20000004100 */
[----:B------:R-:W-:Y:S01]  /*15b60*/  F2FP.SATFINITE.E4M3.F32.PACK_AB_MERGE_C R35, R40, R35, RZ ;  /* 0x000000232823723e */ /* 0x000fe200048070ff */
[----:B------:R-:W-:Y:S01]  /*15b70*/  HADD2.F32 R56, -RZ, R55.H0_H0 ;  /* 0x20000037ff387230 */ /* 0x000fe20000004100 */
[----:B------:R-:W-:Y:S01]  /*15b80*/  F2FP.SATFINITE.E4M3.F32.PACK_AB_MERGE_C R29, R32, R29, R31 ;  /* 0x0000001d201d723e */ /* 0x000fe2000480701f */
        /* <DEDUP_REMOVED lines=15> */
[----:B------:R-:W-:Y:S02]  /*15c80*/  HADD2.F32 R46, -RZ, R46.H1_H1 ;  /* 0x3000002eff2e7230 */ /* 0x000fe40000004100 */
[C---:B------:R-:W-:Y:S01]  /*15c90*/  FMUL.FTZ R43, R50.reuse, R55 ;  /* 0x00000037322b7220 */ /* 0x040fe20000410000 */
[----:B------:R-:W-:Y:S01]  /*15ca0*/  F2FP.F16.E4M3.UNPACK_B R47, R45 ;  /* 0x0000002dff2f723e */ /* 0x000fe200020006ff */
[----:B------:R-:W-:Y:S01]  /*15cb0*/  FMUL.FTZ R50, R50, R51 ;  /* 0x0000003332327220 */ /* 0x000fe20000410000 */
[----:B------:R-:W-:-:S02]  /*15cc0*/  HADD2.F32 R48, -RZ, R57.H0_H0 ;  /* 0x20000039ff307230 */ /* 0x000fc40000004100 */
[C---:B------:R-:W-:Y:S01]  /*15cd0*/  FFMA.FTZ R60, R46.reuse, R51, -R43 ;  /* 0x000000332e3c7223 */ /* 0x040fe2000001082b */
[----:B------:R-:W-:Y:S02]  /*15ce0*/  HADD2.F32 R45, -RZ, R49.H0_H0 ;  /* 0x20000031ff2d7230 */ /* 0x000fe40000004100 */
[----:B------:R-:W-:Y:S01]  /*15cf0*/  FFMA.FTZ R55, R46, R55, R50 ;  /* 0x000000372e377223 */ /* 0x000fe20000010032 */
[----:B------:R-:W-:Y:S01]  /*15d00*/  HADD2.F32 R46, -RZ, R47.H0_H0 ;  /* 0x2000002fff2e7230 */ /* 0x000fe20000004100 */
[----:B------:R-:W-:Y:S01]  /*15d10*/  F2FP.SATFINITE.E4M3.F32.PACK_AB_MERGE_C R61, R61, R68, RZ ;  /* 0x000000443d3d723e */ /* 0x000fe200048070ff */
[----:B------:R-:W-:Y:S02]  /*15d20*/  HADD2.F32 R43, -RZ, R39.H0_H0 ;  /* 0x20000027ff2b7230 */ /* 0x000fe40000004100 */
[C---:B------:R-:W-:Y:S01]  /*15d30*/  FMUL.FTZ R52, R45.reuse, R48 ;  /* 0x000000302d347220 */ /* 0x040fe20000410000 */
[----:B------:R-:W-:Y:S02]  /*15d40*/  HADD2.F32 R50, -RZ, R57.H1_H1 ;  /* 0x30000039ff327230 */ /* 0x000fe40000004100 */
[----:B------:R-:W-:Y:S01]  /*15d50*/  FMUL.FTZ R54, R45, R46 ;  /* 0x0000002e2d367220 */ /* 0x000fe20000410000 */
[----:B------:R-:W-:-:S02]  /*15d60*/  HADD2.F32 R49, -RZ, R49.H1_H1 ;  /* 0x30000031ff317230 */ /* 0x000fc40000004100 */
[----:B------:R-:W-:Y:S01]  /*15d70*/  FFMA.FTZ R52, R43, R46, -R52 ;  /* 0x0000002e2b347223 */ /* 0x000fe20000010834 */
[----:B------:R-:W-:Y:S01]  /*15d80*/  HADD2.F32 R46, -RZ, R47.H1_H1 ;  /* 0x3000002fff2e7230 */ /* 0x000fe20000004100 */
[----:B------:R-:W-:Y:S01]  /*15d90*/  F2FP.F16.E4M3.UNPACK_B R47, R28.H1 ;  /* 0x0000001cff2f723e */ /* 0x000fe200030006ff */
[----:B------:R-:W-:Y:S02]  /*15da0*/  HADD2.F32 R39, -RZ, R39.H1_H1 ;  /* 0x30000027ff277230 */ /* 0x000fe40000004100 */
[----:B------:R-:W-:Y:S01]  /*15db0*/  FMUL.FTZ R56, R49, R50 ;  /* 0x0000003231387220 */ /* 0x000fe20000410000 */
        /* <DEDUP_REMOVED lines=19> */
[----:B------:R-:W-:Y:S02]  /*15ef0*/  HADD2.F32 R39, -RZ, R20.H0_H0 ;  /* 0x20000014ff277230 */ /* 0x000fe40000004100 */
[C---:B------:R-:W-:Y:S01]  /*15f00*/  FMUL.FTZ R43, R42.reuse, R47 ;  /* 0x0000002f2a2b7220 */ /* 0x040fe20000410000 */
[-C--:B------:R-:W-:Y:S01]  /*15f10*/  FMUL.FTZ R46, R42, R45.reuse ;  /* 0x0000002d2a2e7220 */ /* 0x080fe20000410000 */
[----:B------:R-:W-:Y:S01]  /*15f20*/  F2FP.F16.E4M3.UNPACK_B R42, R28 ;  /* 0x0000001cff2a723e */ /* 0x000fe200020006ff */
[--C-:B------:R-:W-:Y:S02]  /*15f30*/  HADD2.F32 R28, -RZ, R30.reuse.H0_H0 ;  /* 0x2000001eff1c7230 */ /* 0x100fe40000004100 */
[C---:B------:R-:W-:Y:S01]  /*15f40*/  FFMA.FTZ R57, R38.reuse, R45, -R43 ;  /* 0x0000002d26397223 */ /* 0x040fe2000001082b */
[----:B------:R-:W-:Y:S01]  /*15f50*/  FFMA.FTZ R59, R38, R47, R46 ;  /* 0x0000002f263b7223 */ /* 0x000fe2000001002e */
[----:B------:R-:W-:Y:S01]  /*15f60*/  HADD2.F32 R30, -RZ, R30.H1_H1 ;  /* 0x3000001eff1e7230 */ /* 0x000fe20000004100 */
[----:B------:R-:W-:Y:S01]  /*15f70*/  F2FP.SATFINITE.E4M3.F32.PACK_AB_MERGE_C R55, R55, R58, RZ ;  /* 0x0000003a3737723e */ /* 0x000fe200048070ff */
[--C-:B------:R-:W-:Y:S01]  /*15f80*/  HADD2.F32 R43, -RZ, R42.reuse.H0_H0 ;  /* 0x2000002aff2b7230 */ /* 0x100fe20000004100 */
[----:B------:R-:W-:Y:S01]  /*15f90*/  F2FP.SATFINITE.E4M3.F32.PACK_AB_MERGE_C R50, R57, R50, RZ ;  /* 0x000000323932723e */ /* 0x000fe200048070ff */
[----:B------:R-:W-:Y:S01]  /*15fa0*/  HADD2.F32 R42, -RZ, R42.H1_H1 ;  /* 0x3000002aff2a7230 */ /* 0x000fe20000004100 */
[----:B------:R-:W-:Y:S01]  /*15fb0*/  F2FP.SATFINITE.E4M3.F32.PACK_AB_MERGE_C R56, R59, R56, RZ ;  /* 0x000000383b38723e */ /* 0x000fe200048070ff */
[----:B------:R-:W-:-:S02]  /*15fc0*/  HADD2.F32 R38, -RZ, R20.H1_H1 ;  /* 0x30000014ff267230 */ /* 0x000fc40000004100 */
[C---:B------:R-:W-:Y:S01]  /*15fd0*/  FMUL.FTZ R45, R28.reuse, R43 ;  /* 0x0000002b1c2d7220 */ /* 0x040fe20000410000 */
[--C-:B------:R-:W-:Y:S02]  /*15fe0*/  HADD2.F32 R20, -RZ, R21.reuse.H0_H0 ;  /* 0x20000015ff147230 */ /* 0x100fe40000004100 */
[-C--:B------:R-:W-:Y:S01]  /*15ff0*/  FMUL.FTZ R28, R28, R39.reuse ;  /* 0x000000271c1c7220 */ /* 0x080fe20000410000 */
[----:B------:R-:W-:Y:S02]  /*16000*/  HADD2.F32 R21, -RZ, R21.H1_H1 ;  /* 0x30000015ff157230 */ /* 0x000fe40000004100 */
[C---:B------:R-:W-:Y:S01]  /*16010*/  FMUL.FTZ R46, R30.reuse, R42 ;  /* 0x0000002a1e2e7220 */ /* 0x040fe20000410000 */
[-C--:B------:R-:W-:Y:S01]  /*16020*/  FMUL.FTZ R47, R30, R38.reuse ;  /* 0x000000261e2f7220 */ /* 0x080fe20000410000 */
[C---:B------:R-:W-:Y:S01]  /*16030*/  FFMA.FTZ R30, R20.reuse, R39, -R45 ;  /* 0x00000027141e7223 */ /* 0x040fe2000001082d */
[----:B------:R-:W-:Y:S01]  /*16040*/  FFMA.FTZ R20, R20, R43, R28 ;  /* 0x0000002b14147223 */ /* 0x000fe2000001001c */
[C---:B------:R-:W-:Y:S01]  /*16050*/  FFMA.FTZ R39, R21.reuse, R38, -R46 ;  /* 0x0000002615277223 */ /* 0x040fe2000001082e */
[----:B------:R-:W-:Y:S01]  /*16060*/  FFMA.FTZ R47, R21, R42, R47 ;  /* 0x0000002a152f7223 */ /* 0x000fe2000001002f */
[----:B------:R-:W-:-:S02]  /*16070*/  F2FP.SATFINITE.E4M3.F32.PACK_AB_MERGE_C R28, R60, R53, RZ ;  /* 0x000000353c1c723e */ /* 0x000fc400048070ff */
[----:B------:R-:W-:Y:S02]  /*16080*/  F2FP.SATFINITE.E4M3.F32.PACK_AB_MERGE_C R31, R64, R37, R61 ;  /* 0x00000025401f723e */ /* 0x000fe4000480703d */
[----:B------:R-:W-:Y:S02]  /*16090*/  F2FP.SATFINITE.E4M3.F32.PACK_AB_MERGE_C R33, R34, R33, R35 ;  /* 0x000000212221723e */ /* 0x000fe40004807023 */
[----:B------:R-:W-:Y:S02]  /*160a0*/  F2FP.SATFINITE.E4M3.F32.PACK_AB_MERGE_C R28, R49, R52, R28 ;  /* 0x00000034311c723e */ /* 0x000fe4000480701c */
[----:B------:R-:W-:Y:S02]  /*160b0*/  F2FP.SATFINITE.E4M3.F32.PACK_AB_MERGE_C R30, R39, R30, R50 ;  /* 0x0000001e271e723e */ /* 0x000fe40004807032 */
[----:B------:R-:W-:Y:S02]  /*160c0*/  F2FP.SATFINITE.E4M3.F32.PACK_AB_MERGE_C R35, R66, R41, R62 ;  /* 0x000000294223723e */ /* 0x000fe4000480703e */
[----:B------:R-:W-:Y:S01]  /*160d0*/  F2FP.SATFINITE.E4M3.F32.PACK_AB_MERGE_C R32, R51, R54, R55 ;  /* 0x000000363320723e */ /* 0x000fe20004807037 */
[----:B------:R3:W-:Y:S01]  /*160e0*/  STS.128 [R65+0x1e200], R28 ;  /* 0x01e2001c41007388 */ /* 0x0007e20000000c00 */
[----:B------:R-:W-:-:S05]  /*160f0*/  F2FP.SATFINITE.E4M3.F32.PACK_AB_MERGE_C R34, R47, R20, R56 ;  /* 0x000000142f22723e */ /* 0x000fca0004807038 */
[----:B------:R3:W-:Y:S02]  /*16100*/  STS.128 [R0+0x1e200], R32 ;  /* 0x01e2002000007388 */ /* 0x0007e40000000c00 */
.L_x_3609:
[----:B------:R-:W-:Y:S05]  /*16110*/  BSYNC B1 ;  /* 0x0000000000017941 */ /* 0x000fea0003800000 */
.L_x_3608:
[----:B------:R-:W-:Y:S04]  /*16120*/  BSSY B1, `(.L_x_3610) ;  /* 0x0000105000017945 */ /* 0x000fe80003800000 */
[----:B------:R-:W-:Y:S05]  /*16130*/  @P1 BRA `(.L_x_3611) ;  /* 0x00000010000c1947 */ /* 0x000fea0003800000 */
[----:B------:R-:W4:Y:S01]  /*16140*/  LDL R61, [R1+0xcc] ;  /* 0x0000cc00013d7983 */ /* 0x000f220000100800 */
[----:B------:R-:W-:Y:S02]  /*16150*/  IADD3 R20, R22, R223, RZ ;  /* 0x000000df16147210 */ /* 0x000fe40007ffe0ff */
[----:B---3-5:R-:W-:Y:S02]  /*16160*/  SHF.R.U32.HI R0, RZ, 0x8, R12 ;  /* 0x00000008ff007819 */ /* 0x028fe4000001160c */
[----:B-1----:R-:W-:Y:S02]  /*16170*/  SHF.R.S32.HI R21, RZ, 0x1f, R20 ;  /* 0x0000001fff157819 */ /* 0x002fe40000011414 */
[----:B------:R-:W-:Y:S02]  /*16180*/  SHF.R.U32.HI R32, RZ, 0x8, R15 ;  /* 0x00000008ff207819 */ /* 0x000fe4000001160f */
[----:B------:R-:W-:Y:S02]  /*16190*/  LEA.HI R20, R21, R20, RZ, 0x4 ;  /* 0x0000001415147211 */ /* 0x000fe400078f20ff */
[----:B------:R-:W-:-:S02]  /*161a0*/  LOP3.LUT R21, R12, 0xff, RZ, 0xc0, !PT ;  /* 0x000000ff0c157812 */ /* 0x000fc400078ec0ff */
[----:B------:R-:W-:Y:S02]  /*161b0*/  SHF.R.S32.HI R30, RZ, 0x4, R20 ;  /* 0x00000004ff1e7819 */ /* 0x000fe40000011414 */
[----:B------:R-:W-:Y:S02]  /*161c0*/  LOP3.LUT R20, R0, 0xff, RZ, 0xc0, !PT ;  /* 0x000000ff00147812 */ /* 0x000fe400078ec0ff */
[----:B------:R-:W-:Y:S02]  /*161d0*/  LEA.HI R0, R3, R30, RZ, 0x1c ;  /* 0x0000001e03007211 */ /* 0x000fe400078fe0ff */
[----:B0-----:R-:W-:Y:S02]  /*161e0*/  PRMT R37, R20, 0x7604, R21 ;  /* 0x0000760414257816 */ /* 0x001fe40000000015 */
[----:B------:R-:W-:Y:S02]  /*161f0*/  SHF.R.S32.HI R21, RZ, 0x1f, R0 ;  /* 0x0000001fff157819 */ /* 0x000fe40000011400 */
[----:B------:R-:W-:-:S02]  /*16200*/  LOP3.LUT R31, R15, 0xff, RZ, 0xc0, !PT ;  /* 0x000000ff0f1f7812 */ /* 0x000fc400078ec0ff */
[----:B------:R-:W-:Y:S01]  /*16210*/  LEA.HI R20, R21, R0, RZ, 0x2 ;  /* 0x0000000015147211 */ /* 0x000fe200078f10ff */
[----:B------:R-:W-:Y:S01]  /*16220*/  IMAD.SHL.U32 R0, R0, 0x10, RZ ;  /* 0x0000001000007824 */ /* 0x000fe200078e00ff */
[----:B------:R-:W-:Y:S02]  /*16230*/  SHF.R.U32.HI R30, RZ, 0x8, R4 ;  /* 0x00000008ff1e7819 */ /* 0x000fe40000011604 */
[----:B------:R-:W-:Y:S01]  /*16240*/  SHF.R.U32.HI R28, RZ, 0x8, R13 ;  /* 0x00000008ff1c7819 */ /* 0x000fe2000001160d */
[----:B------:R-:W-:Y:S01]  /*16250*/  IMAD.SHL.U32 R20, R20, 0x800, RZ ;  /* 0x0000080014147824 */ /* 0x000fe200078e00ff */
[----:B------:R-:W-:Y:S02]  /*16260*/  LOP3.LUT R21, R227, 0x30, R0, 0xf8, !PT ;  /* 0x00000030e3157812 */ /* 0x000fe400078ef800 */
[----:B------:R-:W-:Y:S02]  /*16270*/  LOP3.LUT R0, R32, 0xff, RZ, 0xc0, !PT ;  /* 0x000000ff20007812 */ /* 0x000fe400078ec0ff */
[----:B------:R-:W-:-:S02]  /*16280*/  LOP3.LUT R33, R4, 0xff, RZ, 0xc0, !PT ;  /* 0x000000ff04217812 */ /* 0x000fc400078ec0ff */
[----:B------:R-:W-:Y:S02]  /*16290*/  LOP3.LUT R30, R30, 0xff, RZ, 0xc0, !PT ;  /* 0x000000ff1e1e7812 */ /* 0x000fe400078ec0ff */
[----:B------:R-:W-:Y:S02]  /*162a0*/  PRMT R41, R0, 0x7604, R31 ;  /* 0x0000760400297816 */ /* 0x000fe4000000001f */
[----:B------:R-:W-:Y:S02]  /*162b0*/  LOP3.LUT R21, R21, R228, RZ, 0x3c, !PT ;  /* 0x000000e415157212 */ /* 0x000fe400078e3cff */
[----:B------:R-:W-:Y:S02]  /*162c0*/  LOP3.LUT R20, R20, 0xffffe000, RZ, 0xc0, !PT ;  /* 0xffffe00014147812 */ /* 0x000fe400078ec0ff */
[----:B------:R-:W-:Y:S02]  /*162d0*/  SHF.R.U32.HI R0, RZ, 0x8, R5 ;  /* 0x00000008ff007819 */ /* 0x000fe40000011605 */
[----:B------:R-:W-:-:S02]  /*162e0*/  LOP3.LUT R29, R13, 0xff, RZ, 0xc0, !PT ;  /* 0x000000ff0d1d7812 */ /* 0x000fc400078ec0ff */
[----:B------:R-:W-:Y:S02]  /*162f0*/  LOP3.LUT R28, R28, 0xff, RZ, 0xc0, !PT ;  /* 0x000000ff1c1c7812 */ /* 0x000fe400078ec0ff */
[----:B------:R-:W-:Y:S02]  /*16300*/  PRMT R43, R30, 0x7604, R33 ;  /* 0x000076041e2b7816 */ /* 0x000fe40000000021 */
[----:B------:R-:W-:Y:S02]  /*16310*/  IADD3 R21, R21, R229, R20 ;  /* 0x000000e515157210 */ /* 0x000fe40007ffe014 */
[----:B------:R-:W-:Y:S02]  /*16320*/  LOP3.LUT R33, R5, 0xff, RZ, 0xc0, !PT ;  /* 0x000000ff05217812 */ /* 0x000fe400078ec0ff */
[----:B------:R-:W-:Y:S02]  /*16330*/  SHF.R.U32.HI R32, RZ, 0x8, R7 ;  /* 0x00000008ff207819 */ /* 0x000fe40000011607 */
[----:B------:R-:W-:-:S02]  /*16340*/  LOP3.LUT R0, R0, 0xff, RZ, 0xc0, !PT ;  /* 0x000000ff00007812 */ /* 0x000fc400078ec0ff */
[----:B------:R-:W-:Y:S02]  /*16350*/  SHF.R.U32.HI R20, RZ, 0x8, R6 ;  /* 0x00000008ff147819 */ /* 0x000fe40000011606 */
[----:B------:R-:W-:Y:S02]  /*16360*/  PRMT R36, R28, 0x7604, R29 ;  /* 0x000076041c247816 */ /* 0x000fe4000000001d */
[----:B------:R-:W-:Y:S02]  /*16370*/  SHF.R.U32.HI R28, RZ, 0x8, R14 ;  /* 0x00000008ff1c7819 */ /* 0x000fe4000001160e */
[----:B------:R-:W-:Y:S02]  /*16380*/  LOP3.LUT R35, R6, 0xff, RZ, 0xc0, !PT ;  /* 0x000000ff06237812 */ /* 0x000fe400078ec0ff */
[----:B------:R-:W-:Y:S02]  /*16390*/  LOP3.LUT R32, R32, 0xff, RZ, 0xc0, !PT ;  /* 0x000000ff20207812 */ /* 0x000fe400078ec0ff */
[----:B------:R-:W-:Y:S01]  /*163a0*/  PRMT R45, R0, 0x7604, R33 ;  /* 0x00007604002d7816 */ /* 0x000fe20000000021 */
[----:B------:R-:W-:Y:S01]  /*163b0*/  IMAD.IADD R0, R16, 0x1, R21 ;  /* 0x0000000110007824 */ /* 0x000fe200078e0215 */
[----:B------:R-:W-:-:S02]  /*163c0*/  LOP3.LUT R20, R20, 0xff, RZ, 0xc0, !PT ;  /* 0x000000ff14147812 */ /* 0x000fc400078ec0ff */
[----:B------:R-:W-:Y:S02]  /*163d0*/  LOP3.LUT R47, R7, 0xff, RZ, 0xc0, !PT ;  /* 0x000000ff072f7812 */ /* 0x000fe400078ec0ff */
[----:B------:R-:W-:Y:S02]  /*163e0*/  LOP3.LUT R29, R14, 0xff, RZ, 0xc0, !PT ;  /* 0x000000ff0e1d7812 */ /* 0x000fe400078ec0ff */
[----:B------:R-:W-:Y:S02]  /*163f0*/  LOP3.LUT R28, R28, 0xff, RZ, 0xc0, !PT ;  /* 0x000000ff1c1c7812 */ /* 0x000fe400078ec0ff */
[----:B------:R-:W-:Y:S02]  /*16400*/  PRMT R49, R20, 0x7604, R35 ;  /* 0x0000760414317816 */ /* 0x000fe40000000023 */
[----:B------:R-:W-:Y:S02]  /*16410*/  PRMT R51, R32, 0x7604, R47 ;  /* 0x0000760420337816 */ /* 0x000fe4000000002f */
[----:B------:R-:W0:Y:S01]  /*16420*/  LDS.128 R32, [R0+0x1e200] ;  /* 0x01e2000000207984 */ /* 0x000e220000000c00 */
[----:B------:R-:W-:-:S02]  /*16430*/  PRMT R39, R28, 0x7604, R29 ;  /* 0x000076041c277816 */ /* 0x000fc4000000001d */
[----:B------:R-:W-:Y:S02]  /*16440*/  SHF.R.U32.HI R21, RZ, 0x10, R13 ;  /* 0x00000010ff157819 */ /* 0x000fe4000001160d */
[----:B------:R-:W-:Y:S02]  /*16450*/  SHF.R.U32.HI R20, RZ, 0x10, R12 ;  /* 0x00000010ff147819 */ /* 0x000fe4000001160c */
[----:B------:R-:W-:Y:S02]  /*16460*/  LOP3.LUT R21, R21, 0xff, RZ, 0xc0, !PT ;  /* 0x000000ff15157812 */ /* 0x000fe400078ec0ff */
[----:B------:R-:W-:Y:S02]  /*16470*/  LOP3.LUT R20, R20, 0xff, RZ, 0xc0, !PT ;  /* 0x000000ff14147812 */ /* 0x000fe400078ec0ff */
[----:B------:R-:W-:Y:S02]  /*16480*/  PRMT R21, R21, 0x7054, R36 ;  /* 0x0000705415157816 */ /* 0x000fe40000000024 */
[----:B------:R-:W-:-:S02]  /*16490*/  SHF.R.U32.HI R36, RZ, 0x10, R5 ;  /* 0x00000010ff247819 */ /* 0x000fc40000011605 */
        /* <DEDUP_REMOVED lines=8> */
[----:B------:R-:W-:Y:S02]  /*16520*/  PRMT R47, R36, 0x7054, R45 ;  /* 0x00007054242f7816 */ /* 0x000fe4000000002d */
[----:B------:R-:W-:Y:S02]  /*16530*/  PRMT R41, R40, 0x7054, R41 ;  /* 0x0000705428297816 */ /* 0x000fe40000000029 */
[----:B------:R-:W-:Y:S02]  /*16540*/  PRMT R43, R20, 0x7054, R43 ;  /* 0x00007054142b7816 */ /* 0x000fe4000000002b */
[----:B------:R-:W-:-:S02]  /*16550*/  PRMT R39, R38, 0x7054, R39 ;  /* 0x0000705426277816 */ /* 0x000fc40000000027 */
[----:B------:R-:W-:Y:S02]  /*16560*/  LOP3.LUT R47, R47, 0xff000000, R5, 0xf8, !PT ;  /* 0xff0000002f2f7812 */ /* 0x000fe400078ef805 */
[----:B------:R-:W-:Y:S02]  /*16570*/  SHF.R.U32.HI R38, RZ, 0x10, R6 ;  /* 0x00000010ff267819 */ /* 0x000fe40000011606 */
[----:B------:R-:W-:Y:S02]  /*16580*/  LOP3.LUT R21, R21, 0xff000000, R13, 0xf8, !PT ;  /* 0xff00000015157812 */ /* 0x000fe400078ef80d */
[----:B------:R-:W-:Y:S02]  /*16590*/  SHF.R.U32.HI R40, RZ, 0x10, R7 ;  /* 0x00000010ff287819 */ /* 0x000fe40000011607 */
[----:B------:R-:W-:Y:S02]  /*165a0*/  LOP3.LUT R45, R41, 0xff000000, R15, 0xf8, !PT ;  /* 0xff000000292d7812 */ /* 0x000fe400078ef80f */
[----:B------:R-:W-:-:S02]  /*165b0*/  LOP3.LUT R48, R43, 0xff000000, R4, 0xf8, !PT ;  /* 0xff0000002b307812 */ /* 0x000fc400078ef804 */
[----:B------:R-:W-:Y:S02]  /*165c0*/  F2FP.F16.E4M3.UNPACK_B R43, R47 ;  /* 0x0000002fff2b723e */ /* 0x000fe400020006ff */
[----:B0-----:R-:W-:Y:S02]  /*165d0*/  F2FP.F16.E4M3.UNPACK_B R15, R33 ;  /* 0x00000021ff0f723e */ /* 0x001fe400020006ff */
[----:B------:R-:W-:Y:S01]  /*165e0*/  LOP3.LUT R38, R38, 0xff, RZ, 0xc0, !PT ;  /* 0x000000ff26267812 */ /* 0x000fe200078ec0ff */
[----:B------:R-:W-:Y:S01]  /*165f0*/  HADD2.F32 R50, -RZ, R43.H0_H0 ;  /* 0x2000002bff327230 */ /* 0x000fe20000004100 */
[----:B------:R-:W-:Y:S01]  /*16600*/  LOP3.LUT R42, R37, 0xff000000, R12, 0xf8, !PT ;  /* 0xff000000252a7812 */ /* 0x000fe200078ef80c */
[--C-:B------:R-:W-:Y:S01]  /*16610*/  HADD2.F32 R5, -RZ, R15.reuse.H0_H0 ;  /* 0x2000000fff057230 */ /* 0x100fe20000004100 */
[----:B------:R-:W-:Y:S01]  /*16620*/  F2FP.F16.E4M3.UNPACK_B R20, R21 ;  /* 0x00000015ff14723e */ /* 0x000fe200020006ff */
[----:B------:R-:W-:Y:S01]  /*16630*/  HADD2.F32 R15, -RZ, R15.H1_H1 ;  /* 0x3000000fff0f7230 */ /* 0x000fe20000004100 */
[----:B------:R-:W-:-:S02]  /*16640*/  LOP3.LUT R40, R40, 0xff, RZ, 0xc0, !PT ;  /* 0x000000ff28287812 */ /* 0x000fc400078ec0ff */
[----:B------:R-:W-:Y:S01]  /*16650*/  LOP3.LUT R12, R39, 0xff000000, R14, 0xf8, !PT ;  /* 0xff000000270c7812 */ /* 0x000fe200078ef80e */
[----:B------:R-:W-:Y:S01]  /*16660*/  HADD2.F32 R46, -RZ, R20.H0_H0 ;  /* 0x20000014ff2e7230 */ /* 0x000fe20000004100 */
[----:B------:R-:W-:Y:S02]  /*16670*/  PRMT R49, R38, 0x7054, R49 ;  /* 0x0000705426317816 */ /* 0x000fe40000000031 */
[----:B------:R-:W-:Y:S02]  /*16680*/  PRMT R51, R40, 0x7054, R51 ;  /* 0x0000705428337816 */ /* 0x000fe40000000033 */
[-C--:B------:R-:W-:Y:S01]  /*16690*/  F2FP.F16.E4M3.UNPACK_B R39, R35.reuse ;  /* 0x00000023ff27723e */ /* 0x080fe200020006ff */
[----:B------:R-:W-:Y:S01]  /*166a0*/  FMUL.FTZ R41, R5, R46 ;  /* 0x0000002e05297220 */ /* 0x000fe20000410000 */
[----:B------:R-:W-:Y:S02]  /*166b0*/  F2FP.F16.E4M3.UNPACK_B R40, R35.H1 ;  /* 0x00000023ff28723e */ /* 0x000fe400030006ff */
[----:B------:R-:W-:-:S02]  /*166c0*/  F2FP.F16.E4M3.UNPACK_B R35, R32.H1 ;  /* 0x00000020ff23723e */ /* 0x000fc400030006ff */
[----:B------:R-:W-:Y:S02]  /*166d0*/  F2FP.F16.E4M3.UNPACK_B R47, R47.H1 ;  /* 0x0000002fff2f723e */ /* 0x000fe400030006ff */
[----:B------:R-:W-:Y:S02]  /*166e0*/  LOP3.LUT R6, R49, 0xff000000, R6, 0xf8, !PT ;  /* 0xff00000031067812 */ /* 0x000fe400078ef806 */
[----:B------:R-:W-:Y:S01]  /*166f0*/  LOP3.LUT R51, R51, 0xff000000, R7, 0xf8, !PT ;  /* 0xff00000033337812 */ /* 0x000fe200078ef807 */
[----:B------:R-:W-:Y:S01]  /*16700*/  HADD2.F32 R49, -RZ, R47.H0_H0 ;  /* 0x2000002fff317230 */ /* 0x000fe20000004100 */
[-C--:B------:R-:W-:Y:S02]  /*16710*/  F2FP.F16.E4M3.UNPACK_B R7, R34.reuse ;  /* 0x00000022ff07723e */ /* 0x080fe400020006ff */
[----:B------:R-:W-:Y:S01]  /*16720*/  F2FP.F16.E4M3.UNPACK_B R34, R34.H1 ;  /* 0x00000022ff22723e */ /* 0x000fe200030006ff */
[----:B----4-:R-:W0:Y:S02]  /*16730*/  LDS.128 R28, [R61+0x1e200] ;  /* 0x01e200003d1c7984 */ /* 0x010e240000000c00 */
[----:B0-----:R-:W-:-:S02]  /*16740*/  F2FP.F16.E4M3.UNPACK_B R14, R29 ;  /* 0x0000001dff0e723e */ /* 0x001fc400020006ff */
[----:B------:R-:W-:Y:S02]  /*16750*/  F2FP.F16.E4M3.UNPACK_B R36, R29.H1 ;  /* 0x0000001dff24723e */ /* 0x000fe400030006ff */
[-C--:B------:R-:W-:Y:S01]  /*16760*/  F2FP.F16.E4M3.UNPACK_B R37, R31.reuse ;  /* 0x0000001fff25723e */ /* 0x080fe200020006ff */
[----:B------:R-:W-:Y:S01]  /*16770*/  HADD2.F32 R13, -RZ, R14.H0_H0 ;  /* 0x2000000eff0d7230 */ /* 0x000fe20000004100 */
[----:B------:R-:W-:Y:S02]  /*16780*/  F2FP.F16.E4M3.UNPACK_B R38, R31.H1 ;  /* 0x0000001fff26723e */ /* 0x000fe400030006ff */
[-C--:B------:R-:W-:Y:S02]  /*16790*/  F2FP.F16.E4M3.UNPACK_B R29, R28.reuse ;  /* 0x0000001cff1d723e */ /* 0x080fe400020006ff */
[----:B------:R-:W-:Y:S02]  /*167a0*/  F2FP.F16.E4M3.UNPACK_B R31, R28.H1 ;  /* 0x0000001cff1f723e */ /* 0x000fe400030006ff */
[----:B------:R-:W-:-:S02]  /*167b0*/  F2FP.F16.E4M3.UNPACK_B R28, R33.H1 ;  /* 0x00000021ff1c723e */ /* 0x000fc400030006ff */
[----:B------:R-:W-:Y:S01]  /*167c0*/  F2FP.F16.E4M3.UNPACK_B R33, R32 ;  /* 0x00000020ff21723e */ /* 0x000fe200020006ff */
[----:B------:R-:W-:Y:S01]  /*167d0*/  FMUL.FTZ R32, R5, R50 ;  /* 0x0000003205207220 */ /* 0x000fe20000410000 */
[-C--:B------:R-:W-:Y:S02]  /*167e0*/  F2FP.F16.E4M3.UNPACK_B R4, R30.reuse ;  /* 0x0000001eff04723e */ /* 0x080fe400020006ff */
[----:B------:R-:W-:Y:S01]  /*167f0*/  F2FP.F16.E4M3.UNPACK_B R30, R30.H1 ;  /* 0x0000001eff1e723e */ /* 0x000fe200030006ff */
[C---:B------:R-:W-:Y:S01]  /*16800*/  FFMA.FTZ R5, R13.reuse, R46, -R32 ;  /* 0x0000002e0d057223 */ /* 0x040fe20000010820 */
[----:B------:R-:W-:Y:S01]  /*16810*/  F2FP.F16.E4M3.UNPACK_B R32, R21.H1 ;  /* 0x00000015ff20723e */ /* 0x000fe200030006ff */
[----:B------:R-:W-:Y:S01]  /*16820*/  FFMA.FTZ R13, R13, R50, R41 ;  /* 0x000000320d0d7223 */ /* 0x000fe20000010029 */
[----:B------:R-:W-:Y:S02]  /*16830*/  HADD2.F32 R41, -RZ, R20.H1_H1 ;  /* 0x30000014ff297230 */ /* 0x000fe40000004100 */
[----:B------:R-:W-:-:S02]  /*16840*/  HADD2.F32 R46, -RZ, R43.H1_H1 ;  /* 0x3000002bff2e7230 */ /* 0x000fc40000004100 */
[----:B------:R-:W-:Y:S02]  /*16850*/  HADD2.F32 R20, -RZ, R14.H1_H1 ;  /* 0x3000000eff147230 */ /* 0x000fe40000004100 */
[----:B------:R-:W-:Y:S02]  /*16860*/  HADD2.F32 R14, -RZ, R28.H0_H0 ;  /* 0x2000001cff0e7230 */ /* 0x000fe40000004100 */
[C---:B------:R-:W-:Y:S01]  /*16870*/  FMUL.FTZ R53, R15.reuse, R46 ;  /* 0x0000002e0f357220 */ /* 0x040fe20000410000 */
[----:B------:R-:W-:Y:S02]  /*16880*/  HADD2.F32 R43, -RZ, R32.H0_H0 ;  /* 0x20000020ff2b7230 */ /* 0x000fe40000004100 */
[----:B------:R-:W-:Y:S01]  /*16890*/  FMUL.FTZ R15, R15, R41 ;  /* 0x000000290f0f7220 */ /* 0x000fe20000410000 */
[----:B------:R-:W-:Y:S02]  /*168a0*/  HADD2.F32 R21, -RZ, R36.H0_H0 ;  /* 0x20000024ff157230 */ /* 0x000fe40000004100 */
[----:B------:R-:W-:Y:S01]  /*168b0*/  FMUL.FTZ R50, R14, R49 ;  /* 0x000000310e327220 */ /* 0x000fe20000410000 */
[----:B------:R-:W-:-:S02]  /*168c0*/  HADD2.F32 R28, -RZ, R28.H1_H1 ;  /* 0x3000001cff1c7230 */ /* 0x000fc40000004100 */
        /* <DEDUP_REMOVED lines=9> */
[----:B------:R-:W-:Y:S01]  /*16960*/  F2FP.F16.E4M3.UNPACK_B R51, R51.H1 ;  /* 0x00000033ff33723e */ /* 0x000fe200030006ff */
[----:B------:R-:W-:-:S02]  /*16970*/  HADD2.F32 R52, -RZ, R50.H0_H0 ;  /* 0x20000032ff347230 */ /* 0x000fc40000004100 */
[C---:B------:R-:W-:Y:S01]  /*16980*/  FMUL.FTZ R53, R28.reuse, R49 ;  /* 0x000000311c357220 */ /* 0x040fe20000410000 */
[----:B------:R-:W-:Y:S02]  /*16990*/  HADD2.F32 R41, -RZ, R39.H0_H0 ;  /* 0x20000027ff297230 */ /* 0x000fe40000004100 */
[----:B------:R-:W-:Y:S01]  /*169a0*/  FMUL.FTZ R28, R28, R43 ;  /* 0x0000002b1c1c7220 */ /* 0x000fe20000410000 */
[----:B------:R-:W-:Y:S01]  /*169b0*/  HADD2.F32 R36, -RZ, R36.H1_H1 ;  /* 0x30000024ff247230 */ /* 0x000fe20000004100 */
[----:B------:R-:W-:Y:S01]  /*169c0*/  F2FP.F16.E4M3.UNPACK_B R45, R45.H1 ;  /* 0x0000002dff2d723e */ /* 0x000fe200030006ff */
[----:B------:R-:W-:Y:S02]  /*169d0*/  HADD2.F32 R47, -RZ, R46.H0_H0 ;  /* 0x2000002eff2f7230 */ /* 0x000fe40000004100 */
[C---:B------:R-:W-:Y:S01]  /*169e0*/  FMUL.FTZ R55, R41.reuse, R52 ;  /* 0x0000003429377220 */ /* 0x040fe20000410000 */
[----:B------:R-:W-:Y:S02]  /*169f0*/  HADD2.F32 R32, -RZ, R37.H0_H0 ;  /* 0x20000025ff207230 */ /* 0x000fe40000004100 */
[C---:B------:R-:W-:Y:S01]  /*16a00*/  FFMA.FTZ R54, R36.reuse, R43, -R53 ;  /* 0x0000002b24367223 */ /* 0x040fe20000010835 */
[----:B------:R-:W-:Y:S01]  /*16a10*/  FFMA.FTZ R56, R36, R49, R28 ;  /* 0x0000003124387223 */ /* 0x000fe2000001001c */
[----:B------:R-:W-:Y:S01]  /*16a20*/  FMUL.FTZ R41, R41, R47 ;  /* 0x0000002f29297220 */ /* 0x000fe20000410000 */
[----:B------:R-:W-:-:S02]  /*16a30*/  HADD2.F32 R50, -RZ, R50.H1_H1 ;  /* 0x30000032ff327230 */ /* 0x000fc40000004100 */
[C---:B------:R-:W-:Y:S01]  /*16a40*/  FFMA.FTZ R28, R32.reuse, R47, -R55 ;  /* 0x0000002f201c7223 */ /* 0x040fe20000010837 */
[----:B------:R-:W-:Y:S02]  /*16a50*/  HADD2.F32 R39, -RZ, R39.H1_H1 ;  /* 0x30000027ff277230 */ /* 0x000fe40000004100 */
[----:B------:R-:W-:Y:S01]  /*16a60*/  FFMA.FTZ R52, R32, R52, R41 ;  /* 0x0000003420347223 */ /* 0x000fe20000010029 */
[----:B------:R-:W-:Y:S01]  /*16a70*/  HADD2.F32 R43, -RZ, R51.H0_H0 ;  /* 0x20000033ff2b7230 */ /* 0x000fe20000004100 */
[----:B------:R-:W-:Y:S01]  /*16a80*/  F2FP.SATFINITE.E4M3.F32.PACK_AB_MERGE_C R15, R54, R15, RZ ;  /* 0x0000000f360f723e */ /* 0x000fe200048070ff */
[----:B------:R-:W-:Y:S02]  /*16a90*/  HADD2.F32 R36, -RZ, R40.H0_H0 ;  /* 0x20000028ff247230 */ /* 0x000fe40000004100 */
[----:B------:R-:W-:Y:S01]  /*16aa0*/  FMUL.FTZ R58, R39, R50 ;  /* 0x00000032273a7220 */ /* 0x000fe20000410000 */
[----:B------:R-:W-:Y:S01]  /*16ab0*/  HADD2.F32 R46, -RZ, R46.H1_H1 ;  /* 0x3000002eff2e7230 */ /* 0x000fe20000004100 */
[----:B------:R-:W-:Y:S01]  /*16ac0*/  F2FP.SATFINITE.E4M3.F32.PACK_AB_MERGE_C R21, R56, R21, RZ ;  /* 0x000000153815723e */ /* 0x000fe200048070ff */
[----:B------:R-:W-:-:S02]  /*16ad0*/  HADD2.F32 R41, -RZ, R45.H0_H0 ;  /* 0x2000002dff297230 */ /* 0x000fc40000004100 */
[C---:B------:R-:W-:Y:S01]  /*16ae0*/  FMUL.FTZ R47, R36.reuse, R43 ;  /* 0x0000002b242f7220 */ /* 0x040fe20000410000 */
[----:B------:R-:W-:Y:S02]  /*16af0*/  HADD2.F32 R32, -RZ, R38.H0_H0 ;  /* 0x20000026ff207230 */ /* 0x000fe40000004100 */
[----:B------:R-:W-:Y:S01]  /*16b00*/  FMUL.FTZ R39, R39, R46 ;  /* 0x0000002e27277220 */ /* 0x000fe20000410000 */
[----:B------:R-:W-:Y:S02]  /*16b10*/  HADD2.F32 R37, -RZ, R37.H1_H1 ;  /* 0x30000025ff257230 */ /* 0x000fe40000004100 */
[-C--:B------:R-:W-:Y:S01]  /*16b20*/  FMUL.FTZ R36, R36, R41.reuse ;  /* 0x0000002924247220 */ /* 0x080fe20000410000 */
[----:B------:R-:W-:Y:S02]  /*16b30*/  HADD2.F32 R51, -RZ, R51.H1_H1 ;  /* 0x30000033ff337230 */ /* 0x000fe40000004100 */
[C---:B------:R-:W-:Y:S01]  /*16b40*/  FFMA.FTZ R55, R32.reuse, R41, -R47 ;  /* 0x0000002920377223 */ /* 0x040fe2000001082f */
[----:B------:R-:W-:Y:S01]  /*16b50*/  F2FP.F16.E4M3.UNPACK_B R41, R48.H1 ;  /* 0x00000030ff29723e */ /* 0x000fe200030006ff */
[C---:B------:R-:W-:Y:S01]  /*16b60*/  FFMA.FTZ R49, R37.reuse, R46, -R58 ;  /* 0x0000002e25317223 */ /* 0x040fe2000001083a */
[----:B------:R-:W-:Y:S01]  /*16b70*/  FFMA.FTZ R53, R37, R50, R39 ;  /* 0x0000003225357223 */ /* 0x000fe20000010027 */
[----:B------:R-:W-:Y:S01]  /*16b80*/  F2FP.F16.E4M3.UNPACK_B R37, R42.H1 ;  /* 0x0000002aff25723e */ /* 0x000fe200030006ff */
[----:B------:R-:W-:Y:S01]  /*16b90*/  FFMA.FTZ R57, R32, R43, R36 ;  /* 0x0000002b20397223 */ /* 0x000fe20000010024 */
[----:B------:R-:W-:Y:S01]  /*16ba0*/  HADD2.F32 R40, -RZ, R40.H1_H1 ;  /* 0x30000028ff287230 */ /* 0x000fe20000004100 */
[----:B------:R-:W-:Y:S01]  /*16bb0*/  F2FP.F16.E4M3.UNPACK_B R48, R48 ;  /* 0x00000030ff30723e */ /* 0x000fe200020006ff */
[----:B------:R-:W-:Y:S01]  /*16bc0*/  HADD2.F32 R45, -RZ, R45.H1_H1 ;  /* 0x3000002dff2d7230 */ /* 0x000fe20000004100 */
[----:B------:R-:W-:Y:S01]  /*16bd0*/  F2FP.F16.E4M3.UNPACK_B R42, R42 ;  /* 0x0000002aff2a723e */ /* 0x000fe200020006ff */
        /* <DEDUP_REMOVED lines=14> */
[----:B------:R-:W-:Y:S02]  /*16cc0*/  HADD2.F32 R38, -RZ, R41.H1_H1 ;  /* 0x30000029ff267230 */ /* 0x000fe40000004100 */
[----:B------:R-:W-:Y:S01]  /*16cd0*/  FFMA.FTZ R47, R32, R39, -R47 ;  /* 0x00000027202f7223 */ /* 0x000fe2000001082f */
[----:B------:R-:W-:Y:S01]  /*16ce0*/  HADD2.F32 R36, -RZ, R37.H1_H1 ;  /* 0x30000025ff247230 */ /* 0x000fe20000004100 */
[----:B------:R-:W-:Y:S01]  /*16cf0*/  F2FP.SATFINITE.E4M3.F32.PACK_AB_MERGE_C R57, R60, R57, RZ ;  /* 0x000000393c39723e */ /* 0x000fe200048070ff */
[----:B------:R-:W-:Y:S02]  /*16d00*/  HADD2.F32 R31, -RZ, R31.H1_H1 ;  /* 0x3000001fff1f7230 */ /* 0x000fe40000004100 */
[----:B------:R-:W-:Y:S01]  /*16d10*/  FMUL.FTZ R40, R35, R38 ;  /* 0x0000002623287220 */ /* 0x000fe20000410000 */
[----:B------:R-:W-:-:S02]  /*16d20*/  HADD2.F32 R37, -RZ, R48.H0_H0 ;  /* 0x20000030ff257230 */ /* 0x000fc40000004100 */
[-C--:B------:R-:W-:Y:S01]  /*16d30*/  FMUL.FTZ R35, R35, R36.reuse ;  /* 0x0000002423237220 */ /* 0x080fe20000410000 */
[----:B------:R-:W-:Y:S02]  /*16d40*/  HADD2.F32 R32, -RZ, R33.H0_H0 ;  /* 0x20000021ff207230 */ /* 0x000fe40000004100 */
[C---:B------:R-:W-:Y:S01]  /*16d50*/  FFMA.FTZ R40, R31.reuse, R36, -R40 ;  /* 0x000000241f287223 */ /* 0x040fe20000010828 */
[----:B------:R-:W-:Y:S02]  /*16d60*/  HADD2.F32 R48, -RZ, R48.H1_H1 ;  /* 0x30000030ff307230 */ /* 0x000fe40000004100 */
[----:B------:R-:W-:Y:S01]  /*16d70*/  FFMA.FTZ R46, R31, R38, R35 ;  /* 0x000000261f2e7223 */ /* 0x000fe20000010023 */
[----:B------:R-:W-:Y:S02]  /*16d80*/  HADD2.F32 R35, -RZ, R42.H0_H0 ;  /* 0x2000002aff237230 */ /* 0x000fe40000004100 */
        /* <DEDUP_REMOVED lines=9> */
[----:B------:R-:W-:Y:S01]  /*16e20*/  F2FP.F16.E4M3.UNPACK_B R35, R6.H1 ;  /* 0x00000006ff23723e */ /* 0x000fe200030006ff */
[C---:B------:R-:W-:Y:S01]  /*16e30*/  FMUL.FTZ R36, R33.reuse, R48 ;  /* 0x0000003021247220 */ /* 0x040fe20000410000 */
[----:B------:R-:W-:Y:S01]  /*16e40*/  F2FP.F16.E4M3.UNPACK_B R32, R12.H1 ;  /* 0x0000000cff20723e */ /* 0x000fe200030006ff */
[----:B------:R-:W-:Y:S01]  /*16e50*/  FMUL.FTZ R33, R33, R42 ;  /* 0x0000002a21217220 */ /* 0x000fe20000410000 */
[----:B------:R-:W-:-:S02]  /*16e60*/  HADD2.F32 R31, -RZ, R34.H0_H0 ;  /* 0x20000022ff1f7230 */ /* 0x000fc40000004100 */
[C---:B------:R-:W-:Y:S01]  /*16e70*/  FFMA.FTZ R42, R29.reuse, R42, -R36 ;  /* 0x0000002a1d2a7223 */ /* 0x040fe20000010824 */
[--C-:B------:R-:W-:Y:S02]  /*16e80*/  HADD2.F32 R38, -RZ, R35.reuse.H0_H0 ;  /* 0x20000023ff267230 */ /* 0x100fe40000004100 */
[----:B------:R-:W-:Y:S01]  /*16e90*/  FFMA.FTZ R48, R29, R48, R33 ;  /* 0x000000301d307223 */ /* 0x000fe20000010021 */
[----:B------:R-:W-:Y:S01]  /*16ea0*/  HADD2.F32 R36, -RZ, R32.H0_H0 ;  /* 0x20000020ff247230 */ /* 0x000fe20000004100 */
[----:B------:R-:W-:Y:S01]  /*16eb0*/  F2FP.F16.E4M3.UNPACK_B R12, R12 ;  /* 0x0000000cff0c723e */ /* 0x000fe200020006ff */
[----:B------:R-:W-:Y:S01]  /*16ec0*/  HADD2.F32 R35, -RZ, R35.H1_H1 ;  /* 0x30000023ff237230 */ /* 0x000fe20000004100 */
[----:B------:R-:W-:Y:S01]  /*16ed0*/  F2FP.F16.E4M3.UNPACK_B R6, R6 ;  /* 0x00000006ff06723e */ /* 0x000fe200020006ff */
[----:B------:R-:W-:Y:S02]  /*16ee0*/  HADD2.F32 R34, -RZ, R34.H1_H1 ;  /* 0x30000022ff227230 */ /* 0x000fe40000004100 */
[----:B------:R-:W-:Y:S01]  /*16ef0*/  FMUL.FTZ R50, R31, R36 ;  /* 0x000000241f327220 */ /* 0x000fe20000410000 */
[----:B------:R-:W-:-:S02]  /*16f00*/  HADD2.F32 R33, -RZ, R32.H1_H1 ;  /* 0x30000020ff217230 */ /* 0x000fc40000004100 */
[----:B------:R-:W-:Y:S01]  /*16f10*/  FMUL.FTZ R32, R31, R38 ;  /* 0x000000261f207220 */ /* 0x000fe20000410000 */
[--C-:B------:R-:W-:Y:S02]  /*16f20*/  HADD2.F32 R29, -RZ, R30.reuse.H0_H0 ;  /* 0x2000001eff1d7230 */ /* 0x100fe40000004100 */
[C---:B------:R-:W-:Y:S01]  /*16f30*/  FMUL.FTZ R31, R34.reuse, R35 ;  /* 0x00000023221f7220 */ /* 0x040fe20000410000 */
[----:B------:R-:W-:Y:S02]  /*16f40*/  HADD2.F32 R30, -RZ, R30.H1_H1 ;  /* 0x3000001eff1e7230 */ /* 0x000fe40000004100 */
[-C--:B------:R-:W-:Y:S01]  /*16f50*/  FMUL.FTZ R34, R34, R33.reuse ;  /* 0x0000002122227220 */ /* 0x080fe20000410000 */
[----:B------:R-:W-:Y:S01]  /*16f60*/  F2FP.SATFINITE.E4M3.F32.PACK_AB_MERGE_C R15, R53, R52, R57 ;  /* 0x00000034350f723e */ /* 0x000fe20004807039 */
[C---:B------:R-:W-:Y:S01]  /*16f70*/  FFMA.FTZ R36, R29.reuse, R36, -R32 ;  /* 0x000000241d247223 */ /* 0x040fe20000010820 */
[----:B------:R-:W-:Y:S01]  /*16f80*/  FFMA.FTZ R50, R29, R38, R50 ;  /* 0x000000261d327223 */ /* 0x000fe20000010032 */
[C---:B------:R-:W-:Y:S01]  /*16f90*/  FFMA.FTZ R41, R30.reuse, R33, -R31 ;  /* 0x000000211e297223 */ /* 0x040fe2000001081f */
[----:B------:R-:W-:Y:S01]  /*16fa0*/  FFMA.FTZ R45, R30, R35, R34 ;  /* 0x000000231e2d7223 */ /* 0x000fe20000010022 */
[----:B------:R-:W-:-:S02]  /*16fb0*/  HADD2.F32 R29, -RZ, R12.H0_H0 ;  /* 0x2000000cff1d7230 */ /* 0x000fc40000004100 */
[----:B------:R-:W-:Y:S01]  /*16fc0*/  HADD2.F32 R30, -RZ, R12.H1_H1 ;  /* 0x3000000cff1e7230 */ /* 0x000fe20000004100 */
[----:B------:R-:W-:Y:S01]  /*16fd0*/  F2FP.SATFINITE.E4M3.F32.PACK_AB_MERGE_C R36, R41, R36, RZ ;  /* 0x000000242924723e */ /* 0x000fe200048070ff */
[--C-:B------:R-:W-:Y:S01]  /*16fe0*/  HADD2.F32 R31, -RZ, R6.reuse.H0_H0 ;  /* 0x20000006ff1f7230 */ /* 0x100fe20000004100 */
[----:B------:R-:W-:Y:S01]  /*16ff0*/  F2FP.SATFINITE.E4M3.F32.PACK_AB_MERGE_C R45, R45, R50, RZ ;  /* 0x000000322d2d723e */ /* 0x000fe200048070ff */
[--C-:B------:R-:W-:Y:S02]  /*17000*/  HADD2.F32 R12, -RZ, R7.reuse.H0_H0 ;  /* 0x20000007ff0c7230 */ /* 0x100fe40000004100 */
[----:B------:R-:W-:Y:S02]  /*17010*/  HADD2.F32 R32, -RZ, R6.H1_H1 ;  /* 0x30000006ff207230 */ /* 0x000fe40000004100 */
[----:B------:R-:W-:Y:S02]  /*17020*/  HADD2.F32 R7, -RZ, R7.H1_H1 ;  /* 0x30000007ff077230 */ /* 0x000fe40000004100 */
[----:B------:R-:W-:Y:S01]  /*17030*/  FMUL.FTZ R33, R12, R31 ;  /* 0x0000001f0c217220 */ /* 0x000fe20000410000 */
[----:B------:R-:W-:-:S02]  /*17040*/  HADD2.F32 R6, -RZ, R4.H0_H0 ;  /* 0x20000004ff067230 */ /* 0x000fc40000004100 */
        /* <DEDUP_REMOVED lines=18> */
.L_x_3611:
[----:B------:R-:W-:Y:S05]  /*17170*/  BSYNC B1 ;  /* 0x0000000000017941 */ /* 0x000fea0003800000 */
.L_x_3610:
[----:B------:R-:W-:Y:S05]  /*17180*/  @P2 BRA `(.L_x_3592) ;  /* 0x0000000c00ec2947 */ /* 0x000fea0003800000 */
[----:B------:R-:W2:Y:S01]  /*17190*/  LDL R53, [R1+0xc8] ;  /* 0x0000c80001357983 */ /* 0x000ea20000100800 */
[----:B---34-:R-:W-:Y:S01]  /*171a0*/  IMAD.IADD R0, R22, 0x1, R222 ;  /* 0x0000000116007824 */ /* 0x018fe200078e02de */
[----:B-----5:R-:W-:Y:S02]  /*171b0*/  SHF.R.U32.HI R4, RZ, 0x8, R24 ;  /* 0x00000008ff047819 */ /* 0x020fe40000011618 */
[----:B------:R-:W-:Y:S02]  /*171c0*/  SHF.R.U32.HI R12, RZ, 0x8, R26 ;  /* 0x00000008ff0c7819 */ /* 0x000fe4000001161a */
[----:B------:R-:W-:Y:S02]  /*171d0*/  SHF.R.S32.HI R5, RZ, 0x1f, R0 ;  /* 0x0000001fff057819 */ /* 0x000fe40000011400 */
[----:B------:R-:W-:Y:S02]  /*171e0*/  LOP3.LUT R13, R12, 0xff, RZ, 0xc0, !PT ;  /* 0x000000ff0c0d7812 */ /* 0x000fe400078ec0ff */
[----:B------:R-:W-:-:S02]  /*171f0*/  LEA.HI R5, R5, R0, RZ, 0x4 ;  /* 0x0000000005057211 */ /* 0x000fc400078f20ff */
[----:B------:R-:W-:Y:S02]  /*17200*/  LOP3.LUT R0, R24, 0xff, RZ, 0xc0, !PT ;  /* 0x000000ff18007812 */ /* 0x000fe400078ec0ff */
[----:B------:R-:W-:Y:S02]  /*17210*/  SHF.R.S32.HI R6, RZ, 0x4, R5 ;  /* 0x00000004ff067819 */ /* 0x000fe40000011405 */
[----:B------:R-:W-:Y:S02]  /*17220*/  LOP3.LUT R5, R4, 0xff, RZ, 0xc0, !PT ;  /* 0x000000ff04057812 */ /* 0x000fe400078ec0ff */
[----:B------:R-:W-:Y:S02]  /*17230*/  LEA.HI R3, R3, R6, RZ, 0x1c ;  /* 0x0000000603037211 */ /* 0x000fe400078fe0ff */
[----:B------:R-:W-:Y:S02]  /*17240*/  LOP3.LUT R4, R26, 0xff, RZ, 0xc0, !PT ;  /* 0x000000ff1a047812 */ /* 0x000fe400078ec0ff */
[----:B-1----:R-:W-:-:S02]  /*17250*/  PRMT R21, R5, 0x7604, R0 ;  /* 0x0000760405157816 */ /* 0x002fc40000000000 */
[----:B------:R-:W-:Y:S02]  /*17260*/  SHF.R.S32.HI R0, RZ, 0x1f, R3 ;  /* 0x0000001fff007819 */ /* 0x000fe40000011403 */
[----:B------:R-:W-:Y:S02]  /*17270*/  PRMT R29, R13, 0x7604, R4 ;  /* 0x000076040d1d7816 */ /* 0x000fe40000000004 */
[----:B------:R-:W-:Y:S01]  /*17280*/  LEA.HI R4, R0, R3, RZ, 0x2 ;  /* 0x0000000300047211 */ /* 0x000fe200078f10ff */
[----:B------:R-:W-:Y:S01]  /*17290*/  IMAD.SHL.U32 R0, R3, 0x10, RZ ;  /* 0x0000001003007824 */ /* 0x000fe200078e00ff */
[----:B------:R-:W-:Y:S02]  /*172a0*/  SHF.R.U32.HI R7, RZ, 0x8, R25 ;  /* 0x00000008ff077819 */ /* 0x000fe40000011619 */
[----:B------:R-:W-:Y:S01]  /*172b0*/  LOP3.LUT R6, R25, 0xff, RZ, 0xc0, !PT ;  /* 0x000000ff19067812 */ /* 0x000fe200078ec0ff */
[----:B------:R-:W-:Y:S01]  /*172c0*/  IMAD.SHL.U32 R4, R4, 0x800, RZ ;  /* 0x0000080004047824 */ /* 0x000fe200078e00ff */
[----:B------:R-:W-:-:S02]  /*172d0*/  LOP3.LUT R3, R227, 0x30, R0, 0xf8, !PT ;  /* 0x00000030e3037812 */ /* 0x000fc400078ef800 */
[----:B------:R-:W-:Y:S02]  /*172e0*/  LOP3.LUT R7, R7, 0xff, RZ, 0xc0, !PT ;  /* 0x000000ff07077812 */ /* 0x000fe400078ec0ff */
[----:B------:R-:W-:Y:S02]  /*172f0*/  SHF.R.U32.HI R12, RZ, 0x8, R8 ;  /* 0x00000008ff0c7819 */ /* 0x000fe40000011608 */
[----:B------:R-:W-:Y:S02]  /*17300*/  LOP3.LUT R3, R3, R228, RZ, 0x3c, !PT ;  /* 0x000000e403037212 */ /* 0x000fe400078e3cff */
[----:B------:R-:W-:Y:S02]  /*17310*/  LOP3.LUT R0, R4, 0xffffe000, RZ, 0xc0, !PT ;  /* 0xffffe00004007812 */ /* 0x000fe400078ec0ff */
[----:B------:R-:W-:Y:S02]  /*17320*/  PRMT R20, R7, 0x7604, R6 ;  /* 0x0000760407147816 */ /* 0x000fe40000000006 */
[----:B------:R-:W-:-:S02]  /*17330*/  SHF.R.U32.HI R6, RZ, 0x8, R27 ;  /* 0x00000008ff067819 */ /* 0x000fc4000001161b */
[----:B------:R-:W-:Y:S02]  /*17340*/  LOP3.LUT R7, R8, 0xff, RZ, 0xc0, !PT ;  /* 0x000000ff08077812 */ /* 0x000fe400078ec0ff */
[----:B------:R-:W-:Y:S02]  /*17350*/  LOP3.LUT R12, R12, 0xff, RZ, 0xc0, !PT ;  /* 0x000000ff0c0c7812 */ /* 0x000fe400078ec0ff */
[----:B------:R-:W-:Y:S02]  /*17360*/  IADD3 R3, R3, R229, R0 ;  /* 0x000000e503037210 */ /* 0x000fe40007ffe000 */
[----:B------:R-:W-:Y:S02]  /*17370*/  LOP3.LUT R5, R27, 0xff, RZ, 0xc0, !PT ;  /* 0x000000ff1b057812 */ /* 0x000fe400078ec0ff */
[----:B------:R-:W-:Y:S02]  /*17380*/  LOP3.LUT R6, R6, 0xff, RZ, 0xc0, !PT ;  /* 0x000000ff06067812 */ /* 0x000fe400078ec0ff */
[----:B------:R-:W-:-:S02]  /*17390*/  PRMT R35, R12, 0x7604, R7 ;  /* 0x000076040c237816 */ /* 0x000fc40000000007 */
[----:B------:R-:W-:Y:S02]  /*173a0*/  SHF.R.U32.HI R12, RZ, 0x8, R9 ;  /* 0x00000008ff0c7819 */ /* 0x000fe40000011609 */
[----:B------:R-:W-:Y:S02]  /*173b0*/  IADD3 R0, R16, R3, RZ ;  /* 0x0000000310007210 */ /* 0x000fe40007ffe0ff */
[----:B------:R-:W-:Y:S02]  /*173c0*/  PRMT R28, R6, 0x7604, R5 ;  /* 0x00007604061c7816 */ /* 0x000fe40000000005 */
[----:B------:R-:W-:Y:S02]  /*173d0*/  LOP3.LUT R3, R12, 0xff, RZ, 0xc0, !PT ;  /* 0x000000ff0c037812 */ /* 0x000fe400078ec0ff */
[----:B------:R-:W1:Y:S01]  /*173e0*/  LDS.128 R12, [R0+0x1e200] ;  /* 0x01e20000000c7984 */ /* 0x000e620000000c00 */
[----:B------:R-:W-:Y:S02]  /*173f0*/  SHF.R.U32.HI R32, RZ, 0x8, R10 ;  /* 0x00000008ff207819 */ /* 0x000fe4000001160a */
[----:B------:R-:W-:-:S02]  /*17400*/  LOP3.LUT R30, R9, 0xff, RZ, 0xc0, !PT ;  /* 0x000000ff091e7812 */ /* 0x000fc400078ec0ff */
[----:B------:R-:W-:Y:S02]  /*17410*/  LOP3.LUT R31, R10, 0xff, RZ, 0xc0, !PT ;  /* 0x000000ff0a1f7812 */ /* 0x000fe400078ec0ff */
[----:B------:R-:W-:Y:S02]  /*17420*/  LOP3.LUT R32, R32, 0xff, RZ, 0xc0, !PT ;  /* 0x000000ff20207812 */ /* 0x000fe400078ec0ff */
[----:B------:R-:W-:Y:S02]  /*17430*/  PRMT R30, R3, 0x7604, R30 ;  /* 0x00007604031e7816 */ /* 0x000fe4000000001e */
[----:B0-----:R-:W-:Y:S02]  /*17440*/  SHF.R.U32.HI R37, RZ, 0x10, R9 ;  /* 0x00000010ff257819 */ /* 0x001fe40000011609 */
[----:B------:R-:W-:Y:S02]  /*17450*/  SHF.R.U32.HI R3, RZ, 0x10, R25 ;  /* 0x00000010ff037819 */ /* 0x000fe40000011619 */
[----:B------:R-:W-:Y:S01]  /*17460*/  PRMT R39, R32, 0x7604, R31 ;  /* 0x0000760420277816 */ /* 0x000fe2000000001f */
[----:B------:R-:W-:Y:S01]  /*17470*/  IMAD.U32 R37, R37, 0x10000, RZ ;  /* 0x0001000025257824 */ /* 0x000fe200078e00ff */
[----:B------:R-:W-:Y:S01]  /*17480*/  SHF.R.U32.HI R31, RZ, 0x10, R27 ;  /* 0x00000010ff1f7819 */ /* 0x000fe2000001161b */
[----:B------:R-:W-:Y:S01]  /*17490*/  IMAD.U32 R3, R3, 0x10000, RZ ;  /* 0x0001000003037824 */ /* 0x000fe200078e00ff */
[----:B------:R-:W-:-:S02]  /*174a0*/  SHF.R.U32.HI R34, RZ, 0x8, R11 ;  /* 0x00000008ff227819 */ /* 0x000fc4000001160b */
[----:B------:R-:W-:Y:S01]  /*174b0*/  SHF.R.U32.HI R41, RZ, 0x10, R11 ;  /* 0x00000010ff297819 */ /* 0x000fe2000001160b */
[----:B------:R-:W-:Y:S01]  /*174c0*/  IMAD.U32 R31, R31, 0x10000, RZ ;  /* 0x000100001f1f7824 */ /* 0x000fe200078e00ff */
[----:B------:R-:W-:Y:S02]  /*174d0*/  LOP3.LUT R33, R11, 0xff, RZ, 0xc0, !PT ;  /* 0x000000ff0b217812 */ /* 0x000fe400078ec0ff */
[----:B------:R-:W-:Y:S01]  /*174e0*/  LOP3.LUT R34, R34, 0xff, RZ, 0xc0, !PT ;  /* 0x000000ff22227812 */ /* 0x000fe200078ec0ff */
[----:B------:R-:W-:Y:S01]  /*174f0*/  IMAD.U32 R41, R41, 0x10000, RZ ;  /* 0x0001000029297824 */ /* 0x000fe200078e00ff */
[----:B------:R-:W-:Y:S02]  /*17500*/  LOP3.LUT R37, R30, 0xff0000, R37, 0xf8, !PT ;  /* 0x00ff00001e257812 */ /* 0x000fe400078ef825 */
[----:B------:R-:W-:Y:S02]  /*17510*/  LOP3.LUT R3, R20, 0xff0000, R3, 0xf8, !PT ;  /* 0x00ff000014037812 */ /* 0x000fe400078ef803 */
[----:B------:R-:W-:-:S02]  /*17520*/  LOP3.LUT R21, R21, 0xff0000, R24, 0xf8, !PT ;  /* 0x00ff000015157812 */ /* 0x000fc400078ef818 */
[----:B------:R-:W-:Y:S02]  /*17530*/  PRMT R34, R34, 0x7604, R33 ;  /* 0x0000760422227816 */ /* 0x000fe40000000021 */
        /* <DEDUP_REMOVED lines=10> */
[----:B------:R-:W-:-:S02]  /*175e0*/  F2FP.F16.E4M3.UNPACK_B R35, R37 ;  /* 0x00000025ff23723e */ /* 0x000fc400020006ff */
[----:B------:R-:W-:Y:S02]  /*175f0*/  F2FP.F16.E4M3.UNPACK_B R33, R32 ;  /* 0x00000020ff21723e */ /* 0x000fe400020006ff */
[----:B------:R-:W-:Y:S01]  /*17600*/  LOP3.LUT R20, R29, 0xff000000, R26, 0xf8, !PT ;  /* 0xff0000001d147812 */ /* 0x000fe200078ef81a */
[----:B------:R-:W-:Y:S01]  /*17610*/  HADD2.F32 R38, -RZ, R35.H0_H0 ;  /* 0x20000023ff267230 */ /* 0x000fe20000004100 */
[----:B------:R-:W-:Y:S02]  /*17620*/  LOP3.LUT R8, R39, 0xff000000, R10, 0xf8, !PT ;  /* 0xff00000027087812 */ /* 0x000fe400078ef80a */
[----:B------:R-:W-:Y:S02]  /*17630*/  LOP3.LUT R40, R41, 0xff000000, R11, 0xf8, !PT ;  /* 0xff00000029287812 */ /* 0x000fe400078ef80b */
[----:B-1----:R-:W-:Y:S02]  /*17640*/  F2FP.F16.E4M3.UNPACK_B R27, R13.H1 ;  /* 0x0000000dff1b723e */ /* 0x002fe400030006ff */
[----:B------:R-:W-:-:S02]  /*17650*/  F2FP.F16.E4M3.UNPACK_B R29, R15 ;  /* 0x0000000fff1d723e */ /* 0x000fc400020006ff */
[----:B------:R-:W-:Y:S02]  /*17660*/  F2FP.F16.E4M3.UNPACK_B R30, R15.H1 ;  /* 0x0000000fff1e723e */ /* 0x000fe400030006ff */
[----:B------:R-:W-:Y:S02]  /*17670*/  F2FP.F16.E4M3.UNPACK_B R15, R12.H1 ;  /* 0x0000000cff0f723e */ /* 0x000fe400030006ff */
[----:B------:R-:W-:Y:S02]  /*17680*/  F2FP.F16.E4M3.UNPACK_B R37, R37.H1 ;  /* 0x00000025ff25723e */ /* 0x000fe400030006ff */
[----:B------:R-:W-:Y:S02]  /*17690*/  F2FP.F16.E4M3.UNPACK_B R32, R32.H1 ;  /* 0x00000020ff20723e */ /* 0x000fe400030006ff */
[----:B------:R-:W-:Y:S01]  /*176a0*/  F2FP.F16.E4M3.UNPACK_B R28, R14.H1 ;  /* 0x0000000eff1c723e */ /* 0x000fe200030006ff */
[----:B------:R-:W-:Y:S01]  /*176b0*/  HADD2.F32 R41, -RZ, R37.H0_H0 ;  /* 0x20000025ff297230 */ /* 0x000fe20000004100 */
[----:B--2---:R-:W0:Y:S02]  /*176c0*/  LDS.128 R4, [R53+0x1e200] ;  /* 0x01e2000035047984 */ /* 0x004e240000000c00 */
[----:B0-----:R-:W-:-:S02]  /*176d0*/  F2FP.F16.E4M3.UNPACK_B R3, R6 ;  /* 0x00000006ff03723e */ /* 0x001fc400020006ff */
[----:B------:R-:W-:Y:S02]  /*176e0*/  F2FP.F16.E4M3.UNPACK_B R24, R6.H1 ;  /* 0x00000006ff18723e */ /* 0x000fe400030006ff */
[----:B------:R-:W-:Y:S02]  /*176f0*/  F2FP.F16.E4M3.UNPACK_B R6, R13 ;  /* 0x0000000dff06723e */ /* 0x000fe400020006ff */
[-C--:B------:R-:W-:Y:S02]  /*17700*/  F2FP.F16.E4M3.UNPACK_B R25, R7.reuse ;  /* 0x00000007ff19723e */ /* 0x080fe400020006ff */
[----:B------:R-:W-:Y:S02]  /*17710*/  F2FP.F16.E4M3.UNPACK_B R26, R7.H1 ;  /* 0x00000007ff1a723e */ /* 0x000fe400030006ff */
[----:B------:R-:W-:Y:S02]  /*17720*/  F2FP.F16.E4M3.UNPACK_B R10, R5 ;  /* 0x00000005ff0a723e */ /* 0x000fe400020006ff */
[----:B------:R-:W-:-:S02]  /*17730*/  F2FP.F16.E4M3.UNPACK_B R7, R4 ;  /* 0x00000004ff07723e */ /* 0x000fc400020006ff */
[----:B------:R-:W-:Y:S01]  /*17740*/  F2FP.F16.E4M3.UNPACK_B R11, R4.H1 ;  /* 0x00000004ff0b723e */ /* 0x000fe200030006ff */
[----:B------:R-:W-:Y:S01]  /*17750*/  HADD2.F32 R4, -RZ, R6.H0_H0 ;  /* 0x20000006ff047230 */ /* 0x000fe20000004100 */
[----:B------:R-:W-:Y:S01]  /*17760*/  F2FP.F16.E4M3.UNPACK_B R21, R5.H1 ;  /* 0x00000005ff15723e */ /* 0x000fe200030006ff */
[--C-:B------:R-:W-:Y:S01]  /*17770*/  HADD2.F32 R5, -RZ, R33.reuse.H0_H0 ;  /* 0x20000021ff057230 */ /* 0x100fe20000004100 */
[----:B------:R-:W-:Y:S01]  /*17780*/  F2FP.F16.E4M3.UNPACK_B R13, R12 ;  /* 0x0000000cff0d723e */ /* 0x000fe200020006ff */
[----:B------:R-:W-:Y:S02]  /*17790*/  HADD2.F32 R9, -RZ, R10.H0_H0 ;  /* 0x2000000aff097230 */ /* 0x000fe40000004100 */
[C---:B------:R-:W-:Y:S01]  /*177a0*/  FMUL.FTZ R12, R4.reuse, R38 ;  /* 0x00000026040c7220 */ /* 0x040fe20000410000 */
[----:B------:R-:W-:Y:S02]  /*177b0*/  HADD2.F32 R6, -RZ, R6.H1_H1 ;  /* 0x30000006ff067230 */ /* 0x000fe40000004100 */
[----:B------:R-:W-:Y:S01]  /*177c0*/  FMUL.FTZ R39, R4, R5 ;  /* 0x0000000504277220 */ /* 0x000fe20000410000 */
[----:B------:R-:W-:-:S02]  /*177d0*/  HADD2.F32 R33, -RZ, R33.H1_H1 ;  /* 0x30000021ff217230 */ /* 0x000fc40000004100 */
[C---:B------:R-:W-:Y:S01]  /*177e0*/  FFMA.FTZ R5, R9.reuse, R5, -R12 ;  /* 0x0000000509057223 */ /* 0x040fe2000001080c */
[----:B------:R-:W-:Y:S01]  /*177f0*/  F2FP.F16.E4M3.UNPACK_B R4, R14 ;  /* 0x0000000eff04723e */ /* 0x000fe200020006ff */
[----:B------:R-:W-:Y:S01]  /*17800*/  FFMA.FTZ R9, R9, R38, R39 ;  /* 0x0000002609097223 */ /* 0x000fe20000010027 */
[----:B------:R-:W-:Y:S02]  /*17810*/  HADD2.F32 R39, -RZ, R35.H1_H1 ;  /* 0x30000023ff277230 */ /* 0x000fe40000004100 */
[C---:B------:R-:W-:Y:S01]  /*17820*/  FMUL.FTZ R38, R6.reuse, R33 ;  /* 0x0000002106267220 */ /* 0x040fe20000410000 */
[----:B------:R-:W-:Y:S02]  /*17830*/  HADD2.F32 R10, -RZ, R10.H1_H1 ;  /* 0x3000000aff0a7230 */ /* 0x000fe40000004100 */
[----:B------:R-:W-:Y:S02]  /*17840*/  HADD2.F32 R14, -RZ, R27.H0_H0 ;  /* 0x2000001bff0e7230 */ /* 0x000fe40000004100 */
[----:B------:R-:W-:Y:S01]  /*17850*/  FMUL.FTZ R43, R6, R39 ;  /* 0x00000027062b7220 */ /* 0x000fe20000410000 */
[----:B------:R-:W-:-:S02]  /*17860*/  HADD2.F32 R35, -RZ, R32.H0_H0 ;  /* 0x20000020ff237230 */ /* 0x000fc40000004100 */
[----:B------:R-:W-:Y:S02]  /*17870*/  HADD2.F32 R12, -RZ, R21.H0_H0 ;  /* 0x20000015ff0c7230 */ /* 0x000fe40000004100 */
[----:B------:R-:W-:Y:S01]  /*17880*/  FFMA.FTZ R6, R10, R33, -R43 ;  /* 0x000000210a067223 */ /* 0x000fe2000001082b */
[----:B------:R-:W-:Y:S01]  /*17890*/  FMUL.FTZ R45, R14, R41 ;  /* 0x000000290e2d7220 */ /* 0x000fe20000410000 */
[----:B------:R-:W-:Y:S01]  /*178a0*/  FFMA.FTZ R10, R10, R39, R38 ;  /* 0x000000270a0a7223 */ /* 0x000fe20000010026 */
[----:B------:R-:W-:Y:S01]  /*178b0*/  FMUL.FTZ R14, R14, R35 ;  /* 0x000000230e0e7220 */ /* 0x000fe20000410000 */
[----:B------:R-:W-:Y:S01]  /*178c0*/  F2FP.F16.E4M3.UNPACK_B R39, R40 ;  /* 0x00000028ff27723e */ /* 0x000fe200020006ff */
[----:B------:R-:W-:Y:S01]  /*178d0*/  HADD2.F32 R38, -RZ, R37.H1_H1 ;  /* 0x30000025ff267230 */ /* 0x000fe20000004100 */
[----:B------:R-:W-:Y:S01]  /*178e0*/  F2FP.F16.E4M3.UNPACK_B R33, R34 ;  /* 0x00000022ff21723e */ /* 0x000fe200020006ff */
[----:B------:R-:W-:Y:S02]  /*178f0*/  HADD2.F32 R27, -RZ, R27.H1_H1 ;  /* 0x3000001bff1b7230 */ /* 0x000fe40000004100 */
[----:B------:R-:W-:Y:S01]  /*17900*/  FFMA.FTZ R41, R12, R41, R14 ;  /* 0x000000290c297223 */ /* 0x000fe2000001000e */
[----:B------:R-:W-:-:S02]  /*17910*/  HADD2.F32 R32, -RZ, R32.H1_H1 ;  /* 0x30000020ff207230 */ /* 0x000fc40000004100 */
[----:B------:R-:W-:Y:S01]  /*17920*/  FFMA.FTZ R45, R12, R35, -R45 ;  /* 0x000000230c2d7223 */ /* 0x000fe2000001082d */
[----:B------:R-:W-:Y:S02]  /*17930*/  HADD2.F32 R37, -RZ, R39.H0_H0 ;  /* 0x20000027ff257230 */ /* 0x000fe40000004100 */
[C---:B------:R-:W-:Y:S01]  /*17940*/  FMUL.FTZ R42, R27.reuse, R38 ;  /* 0x000000261b2a7220 */ /* 0x040fe20000410000 */
[----:B------:R-:W-:Y:S02]  /*17950*/  HADD2.F32 R14, -RZ, R29.H0_H0 ;  /* 0x2000001dff0e7230 */ /* 0x000fe40000004100 */
[----:B------:R-:W-:Y:S01]  /*17960*/  FMUL.FTZ R27, R27, R32 ;  /* 0x000000201b1b7220 */ /* 0x000fe20000410000 */
[----:B------:R-:W-:Y:S01]  /*17970*/  HADD2.F32 R35, -RZ, R33.H0_H0 ;  /* 0x20000021ff237230 */ /* 0x000fe20000004100 */
[----:B------:R-:W-:Y:S01]  /*17980*/  F2FP.F16.E4M3.UNPACK_B R40, R40.H1 ;  /* 0x00000028ff28723e */ /* 0x000fe200030006ff */
[----:B------:R-:W-:Y:S02]  /*17990*/  HADD2.F32 R21, -RZ, R21.H1_H1 ;  /* 0x30000015ff157230 */ /* 0x000fe40000004100 */
[----:B------:R-:W-:Y:S01]  /*179a0*/  FMUL.FTZ R43, R14, R37 ;  /* 0x000000250e2b7220 */ /* 0x000fe20000410000 */
[----:B------:R-:W-:-:S02]  /*179b0*/  HADD2.F32 R12, -RZ, R25.H0_H0 ;  /* 0x20000019ff0c7230 */ /* 0x000fc40000004100 */
[----:B------:R-:W-:Y:S01]  /*179c0*/  FMUL.FTZ R14, R14, R35 ;  /* 0x000000230e0e7220 */ /* 0x000fe20000410000 */
[----:B------:R-:W-:Y:S02]  /*179d0*/  HADD2.F32 R29, -RZ, R29.H1_H1 ;  /* 0x3000001dff1d7230 */ /* 0x000fe40000004100 */
[C---:B------:R-:W-:Y:S01]  /*179e0*/  FFMA.FTZ R46, R21.reuse, R38, R27 ;  /* 0x00000026152e7223 */ /* 0x040fe2000001001b */
[----:B------:R-:W-:Y:S01]  /*179f0*/  FFMA.FTZ R42, R21, R32, -R42 ;  /* 0x00000020152a7223 */ /* 0x000fe2000001082a */
[----:B------:R-:W-:Y:S02]  /*17a00*/  HADD2.F32 R38, -RZ, R39.H1_H1 ;  /* 0x30000027ff267230 */ /* 0x000fe40000004100 */
[----:B------:R-:W-:Y:S01]  /*17a10*/  FFMA.FTZ R47, R12, R37, R14 ;  /* 0x000000250c2f7223 */ /* 0x000fe2000001000e */
[----:B------:R-:W-:Y:S01]  /*17a20*/  HADD2.F32 R32, -RZ, R33.H1_H1 ;  /* 0x30000021ff207230 */ /* 0x000fe20000004100 */
[----:B------:R-:W-:Y:S01]  /*17a30*/  F2FP.F16.E4M3.UNPACK_B R34, R34.H1 ;  /* 0x00000022ff22723e */ /* 0x000fe200030006ff */
[----:B------:R-:W-:-:S02]  /*17a40*/  HADD2.F32 R27, -RZ, R40.H0_H0 ;  /* 0x20000028ff1b7230 */ /* 0x000fc40000004100 */
[----:B------:R-:W-:Y:S01]  /*17a50*/  FFMA.FTZ R43, R12, R35, -R43 ;  /* 0x000000230c2b7223 */ /* 0x000fe2000001082b */
[----:B------:R-:W-:Y:S02]  /*17a60*/  HADD2.F32 R14, -RZ, R30.H0_H0 ;  /* 0x2000001eff0e7230 */ /* 0x000fe40000004100 */
[C---:B------:R-:W-:Y:S01]  /*17a70*/  FMUL.FTZ R48, R29.reuse, R38 ;  /* 0x000000261d307220 */ /* 0x040fe20000410000 */
[----:B------:R-:W-:Y:S02]  /*17a80*/  HADD2.F32 R25, -RZ, R25.H1_H1 ;  /* 0x30000019ff197230 */ /* 0x000fe40000004100 */
[----:B------:R-:W-:Y:S01]  /*17a90*/  FMUL.FTZ R29, R29, R32 ;  /* 0x000000201d1d7220 */ /* 0x000fe20000410000 */
[----:B------:R-:W-:Y:S02]  /*17aa0*/  HADD2.F32 R21, -RZ, R34.H0_H0 ;  /* 0x20000022ff157230 */ /* 0x000fe40000004100 */
[----:B------:R-:W-:Y:S01]  /*17ab0*/  FMUL.FTZ R33, R14, R27 ;  /* 0x0000001b0e217220 */ /* 0x000fe20000410000 */
[----:B------:R-:W-:-:S02]  /*17ac0*/  HADD2.F32 R12, -RZ, R26.H0_H0 ;  /* 0x2000001aff0c7230 */ /* 0x000fc40000004100 */
[C---:B------:R-:W-:Y:S01]  /*17ad0*/  FFMA.FTZ R50, R25.reuse, R38, R29 ;  /* 0x0000002619327223 */ /* 0x040fe2000001001d */
[----:B------:R-:W-:Y:S01]  /*17ae0*/  F2FP.F16.E4M3.UNPACK_B R29, R36.H1 ;  /* 0x00000024ff1d723e */ /* 0x000fe200030006ff */
[-C--:B------:R-:W-:Y:S01]  /*17af0*/  FMUL.FTZ R14, R14, R21.reuse ;  /* 0x000000150e0e7220 */ /* 0x080fe20000410000 */
[----:B------:R-:W-:Y:S02]  /*17b00*/  HADD2.F32 R35, -RZ, R40.H1_H1 ;  /* 0x30000028ff237230 */ /* 0x000fe40000004100 */
[C---:B------:R-:W-:Y:S01]  /*17b10*/  FFMA.FTZ R39, R12.reuse, R21, -R33 ;  /* 0x000000150c277223 */ /* 0x040fe20000010821 */
[----:B------:R-:W-:Y:S01]  /*17b20*/  F2FP.F16.E4M3.UNPACK_B R21, R31.H1 ;  /* 0x0000001fff15723e */ /* 0x000fe200030006ff */
[----:B------:R-:W-:Y:S01]  /*17b30*/  FFMA.FTZ R49, R12, R27, R14 ;  /* 0x0000001b0c317223 */ /* 0x000fe2000001000e */
[----:B------:R-:W-:Y:S02]  /*17b40*/  HADD2.F32 R30, -RZ, R30.H1_H1 ;  /* 0x3000001eff1e7230 */ /* 0x000fe40000004100 */
[----:B------:R-:W-:Y:S01]  /*17b50*/  FFMA.FTZ R48, R25, R32, -R48 ;  /* 0x0000002019307223 */ /* 0x000fe20000010830 */
[----:B------:R-:W-:Y:S01]  /*17b60*/  HADD2.F32 R27, -RZ, R34.H1_H1 ;  /* 0x30000022ff1b7230 */ /* 0x000fe20000004100 */
[----:B------:R-:W-:Y:S01]  /*17b70*/  F2FP.F16.E4M3.UNPACK_B R36, R36 ;  /* 0x00000024ff24723e */ /* 0x000fe200020006ff */
[----:B------:R-:W-:-:S02]  /*17b80*/  HADD2.F32 R33, -RZ, R29.H0_H0 ;  /* 0x2000001dff217230 */ /* 0x000fc40000004100 */
[C---:B------:R-:W-:Y:S01]  /*17b90*/  FMUL.FTZ R51, R30.reuse, R35 ;  /* 0x000000231e337220 */ /* 0x040fe20000410000 */
[----:B------:R-:W-:Y:S02]  /*17ba0*/  HADD2.F32 R14, -RZ, R15.H0_H0 ;  /* 0x2000000fff0e7230 */ /* 0x000fe40000004100 */
[----:B------:R-:W-:Y:S01]  /*17bb0*/  FMUL.FTZ R30, R30, R27 ;  /* 0x0000001b1e1e7220 */ /* 0x000fe20000410000 */
[----:B------:R-:W-:Y:S01]  /*17bc0*/  HADD2.F32 R25, -RZ, R21.H0_H0 ;  /* 0x20000015ff197230 */ /* 0x000fe20000004100 */
        /* <DEDUP_REMOVED lines=17> */
[--C-:B------:R-:W-:Y:S02]  /*17ce0*/  HADD2.F32 R15, -RZ, R36.reuse.H0_H0 ;  /* 0x20000024ff0f7230 */ /* 0x100fe40000004100 */
        /* <DEDUP_REMOVED lines=8> */
[----:B------:R-:W-:Y:S01]  /*17d70*/  FFMA.FTZ R25, R11, R14, -R26 ;  /* 0x0000000e0b197223 */ /* 0x000fe2000001081a */
[----:B------:R-:W-:Y:S01]  /*17d80*/  HADD2.F32 R12, -RZ, R31.H1_H1 ;  /* 0x3000001fff0c7230 */ /* 0x000fe20000004100 */
[----:B------:R-:W-:Y:S01]  /*17d90*/  F2FP.F16.E4M3.UNPACK_B R21, R8.H1 ;  /* 0x00000008ff15723e */ /* 0x000fe200030006ff */
[----:B------:R-:W-:Y:S02]  /*17da0*/  HADD2.F32 R7, -RZ, R7.H1_H1 ;  /* 0x30000007ff077230 */ /* 0x000fe40000004100 */
[----:B------:R-:W-:Y:S01]  /*17db0*/  FMUL.FTZ R26, R13, R36 ;  /* 0x000000240d1a7220 */ /* 0x000fe20000410000 */
[----:B------:R-:W-:Y:S01]  /*17dc0*/  F2FP.F16.E4M3.UNPACK_B R14, R20.H1 ;  /* 0x00000014ff0e723e */ /* 0x000fe200030006ff */
[----:B------:R-:W-:Y:S01]  /*17dd0*/  FFMA.FTZ R30, R11, R15, R30 ;  /* 0x0000000f0b1e7223 */ /* 0x000fe2000001001e */
[-C--:B------:R-:W-:Y:S01]  /*17de0*/  FMUL.FTZ R13, R13, R12.reuse ;  /* 0x0000000c0d0d7220 */ /* 0x080fe20000410000 */
[----:B------:R-:W-:Y:S01]  /*17df0*/  FFMA.FTZ R32, R7, R12, -R26 ;  /* 0x0000000c07207223 */ /* 0x000fe2000001081a */
[----:B------:R-:W-:Y:S01]  /*17e00*/  HADD2.F32 R26, -RZ, R21.H0_H0 ;  /* 0x20000015ff1a7230 */ /* 0x000fe20000004100 */
[----:B------:R-:W-:Y:S01]  /*17e10*/  F2FP.F16.E4M3.UNPACK_B R8, R8 ;  /* 0x00000008ff08723e */ /* 0x000fe200020006ff */
[----:B------:R-:W-:-:S02]  /*17e20*/  HADD2.F32 R11, -RZ, R28.H0_H0 ;  /* 0x2000001cff0b7230 */ /* 0x000fc40000004100 */
[----:B------:R-:W-:Y:S01]  /*17e30*/  FFMA.FTZ R15, R7, R36, R13 ;  /* 0x00000024070f7223 */ /* 0x000fe2000001000d */
[----:B------:R-:W-:Y:S01]  /*17e40*/  HADD2.F32 R12, -RZ, R14.H0_H0 ;  /* 0x2000000eff0c7230 */ /* 0x000fe20000004100 */
[----:B------:R-:W-:Y:S01]  /*17e50*/  F2FP.F16.E4M3.UNPACK_B R20, R20 ;  /* 0x00000014ff14723e */ /* 0x000fe200020006ff */
        /* <DEDUP_REMOVED lines=10> */
[----:B------:R-:W-:Y:S01]  /*17f00*/  F2FP.SATFINITE.E4M3.F32.PACK_AB_MERGE_C R5, R6, R5, R42 ;  /* 0x000000050605723e */ /* 0x000fe2000480702a */
[C---:B------:R-:W-:Y:S01]  /*17f10*/  FFMA.FTZ R36, R7.reuse, R26, R36 ;  /* 0x0000001a07247223 */ /* 0x040fe20000010024 */
[----:B------:R-:W-:Y:S01]  /*17f20*/  FFMA.FTZ R27, R7, R12, -R14 ;  /* 0x0000000c071b7223 */ /* 0x000fe2000001080e */
[C---:B------:R-:W-:Y:S01]  /*17f30*/  FFMA.FTZ R26, R24.reuse, R13, -R11 ;  /* 0x0000000d181a7223 */ /* 0x040fe2000001080b */
[----:B------:R-:W-:Y:S02]  /*17f40*/  HADD2.F32 R12, -RZ, R8.H0_H0 ;  /* 0x20000008ff0c7230 */ /* 0x000fe40000004100 */
[----:B------:R-:W-:Y:S01]  /*17f50*/  FFMA.FTZ R29, R24, R21, R28 ;  /* 0x00000015181d7223 */ /* 0x000fe2000001001c */
[----:B------:R-:W-:Y:S01]  /*17f60*/  HADD2.F32 R7, -RZ, R4.H0_H0 ;  /* 0x20000004ff077230 */ /* 0x000fe20000004100 */
[----:B------:R-:W-:Y:S01]  /*17f70*/  F2FP.SATFINITE.E4M3.F32.PACK_AB_MERGE_C R9, R10, R9, R41 ;  /* 0x000000090a09723e */ /* 0x000fe20004807029 */
[----:B------:R-:W-:Y:S01]  /*17f80*/  HADD2.F32 R13, -RZ, R8.H1_H1 ;  /* 0x30000008ff0d7230 */ /* 0x000fe20000004100 */
[----:B------:R-:W-:Y:S01]  /*17f90*/  F2FP.SATFINITE.E4M3.F32.PACK_AB_MERGE_C R26, R26, R27, RZ ;  /* 0x0000001b1a1a723e */ /* 0x000fe200048070ff */
[----:B------:R-:W-:-:S02]  /*17fa0*/  HADD2.F32 R11, -RZ, R20.H0_H0 ;  /* 0x20000014ff0b7230 */ /* 0x000fc40000004100 */
[----:B------:R-:W-:Y:S01]  /*17fb0*/  FMUL.FTZ R21, R7, R12 ;  /* 0x0000000c07157220 */ /* 0x000fe20000410000 */
[----:B------:R-:W-:Y:S01]  /*17fc0*/  HADD2.F32 R8, -RZ, R4.H1_H1 ;  /* 0x30000004ff087230 */ /* 0x000fe20000004100 */
[----:B------:R-:W-:Y:S01]  /*17fd0*/  F2FP.SATFINITE.E4M3.F32.PACK_AB_MERGE_C R29, R29, R36, RZ ;  /* 0x000000241d1d723e */ /* 0x000fe200048070ff */
[----:B------:R-:W-:Y:S02]  /*17fe0*/  HADD2.F32 R20, -RZ, R20.H1_H1 ;  /* 0x30000014ff147230 */ /* 0x000fe40000004100 */
[----:B------:R-:W-:Y:S01]  /*17ff0*/  FMUL.FTZ R7, R7, R11 ;  /* 0x0000000b07077220 */ /* 0x000fe20000410000 */
[--C-:B------:R-:W-:Y:S02]  /*18000*/  HADD2.F32 R4, -RZ, R3.reuse.H0_H0 ;  /* 0x20000003ff047230 */ /* 0x100fe40000004100 */
[C---:B------:R-:W-:Y:S01]  /*18010*/  FMUL.FTZ R14, R8.reuse, R13 ;  /* 0x0000000d080e7220 */ /* 0x040fe20000410000 */
[----:B------:R-:W-:Y:S02]  /*18020*/  HADD2.F32 R3, -RZ, R3.H1_H1 ;  /* 0x30000003ff037230 */ /* 0x000fe40000004100 */
        /* <DEDUP_REMOVED lines=13> */
[----:B------:R-:W-:Y:S01]  /*18100*/  F2FP.SATFINITE.E4M3.F32.PACK_AB_MERGE_C R8, R15, R30, R8 ;  /* 0x0000001e0f08723e */ /* 0x000fe20004807008 */
[----:B------:R0:W-:Y:S01]  /*18110*/  STS.128 [R53+0x1e200], R4 ;  /* 0x01e2000435007388 */ /* 0x0001e20000000c00 */
[----:B------:R-:W-:-:S05]  /*18120*/  F2FP.SATFINITE.E4M3.F32.PACK_AB_MERGE_C R10, R3, R12, R29 ;  /* 0x0000000c030a723e */ /* 0x000fca000480701d */
[----:B------:R0:W-:Y:S02]  /*18130*/  STS.128 [R0+0x1e200], R8 ;  /* 0x01e2000800007388 */ /* 0x0001e40000000c00 */
.L_x_3592:
[----:B------:R-:W-:Y:S05]  /*18140*/  BSYNC B0 ;  /* 0x0000000000007941 */ /* 0x000fea0003800000 */
.L_x_3585:
        /* <DEDUP_REMOVED lines=8> */
.L_x_3583:
[----:B0--34-:R-:W-:-:S05]  /*181d0*/  IMAD.U32 R0, RZ, RZ, UR53 ;  /* 0x00000035ff007e24 */ /* 0x019fca000f8e00ff */
[----:B------:R-:W-:-:S13]  /*181e0*/  ISETP.NE.AND P0, PT, R0, 0x3, PT ;  /* 0x000000030000780c */ /* 0x000fda0003f05270 */
[----:B------:R-:W-:Y:S05]  /*181f0*/  @!P0 BRA `(.L_x_3612) ;  /* 0x0000000000048947 */ /* 0x000fea0003800000 */
[----:B------:R-:W-:Y:S01]  /*18200*/  BPT.TRAP 0x1 ;  /* 0x000000040000795c */ /* 0x000fe20000300000 */
.L_x_3612:
[----:B------:R-:W-:Y:S01]  /*18210*/  IMAD R0, R152, 0x8, R16 ;  /* 0x0000000898007824 */ /* 0x000fe200078e0210 */
[----:B-1----:R-:W-:-:S04]  /*18220*/  SHF.L.U32 R3, R230, 0x1f, RZ ;  /* 0x0000001fe6037819 */ /* 0x002fc800000006ff */
[----:B------:R0:W1:Y:S01]  /*18230*/  SYNCS.PHASECHK.TRANS64.TRYWAIT P2, [R0+URZ+0x33430], R3 ;  /* 0x03343003000075a7 */ /* 0x000062000804017f */
[----:B------:R-:W-:Y:S05]  /*18240*/  @!P0 BRA `(.L_x_3613) ;  /* 0x0000000000048947 */ /* 0x000fea0003800000 */
[----:B------:R-:W-:Y:S01]  /*18250*/  BPT.TRAP 0x1 ;  /* 0x000000040000795c */ /* 0x000fe20000300000 */
.L_x_3613:
[----:B-----5:R-:W3:Y:S01]  /*18260*/  S2R R4, SR_TID.X ;  /* 0x0000000000047919 */ /* 0x020ee20000002100 */
[----:B------:R-:W-:Y:S02]  /*18270*/  MOV R25, RZ ;  /* 0x000000ff00197202 */ /* 0x000fe40000000f00 */
[----:B---3--:R-:W-:-:S04]  /*18280*/  LOP3.LUT R4, R4, 0x7f, RZ, 0xc0, !PT ;  /* 0x0000007f04047812 */ /* 0x008fc800078ec0ff */
[----:B------:R-:W-:Y:S01]  /*18290*/  ISETP.NE.AND P1, PT, R4, RZ, PT ;  /* 0x000000ff0400720c */ /* 0x000fe20003f25270 */
[----:B-1----:R-:W-:-:S12]  /*182a0*/  @P2 BRA `(.L_x_3614) ;  /* 0x0000000000082947 */ /* 0x002fd80003800000 */
[----:B------:R-:W1:Y:S02]  /*182b0*/  SYNCS.PHASECHK.TRANS64.TRYWAIT P2, [R0+URZ+0x33430], R3 ;  /* 0x03343003000075a7 */ /* 0x000e64000804017f */
[----:B-1----:R-:W-:Y:S05]  /*182c0*/  @!P2 BRA `(.L_x_3615) ;  /* 0x0000017000c8a947 */ /* 0x002fea0003800000 */
.L_x_3614:
[----:B------:R-:W-:Y:S05]  /*182d0*/  WARPSYNC.ALL ;  /* 0x0000000000007948 */ /* 0x000fea0003800000 */
[----:B01----:R-:W-:Y:S01]  /*182e0*/  VIADD R3, R16, 0x24200 ;  /* 0x0002420010037836 */ /* 0x003fe20000000000 */
[----:B------:R-:W-:Y:S01]  /*182f0*/  R2UR UR32, R44 ;  /* 0x000000002c2072ca */ /* 0x000fe200000e0000 */
[----:B------:R-:W-:Y:S01]  /*18300*/  IMAD.MOV.U32 R5, RZ, RZ, -0x7fffffe0 ;  /* 0x80000020ff057424 */ /* 0x000fe200078e00ff */
[----:B------:R-:W-:Y:S01]  /*18310*/  WARPGROUP.ARRIVE ;  /* 0x00000000000079c5 */ /* 0x000fe20000000000 */
[----:B------:R-:W-:Y:S01]  /*18320*/  UMOV UR29, 0x80000020 ;  /* 0x80000020001d7882 */ /* 0x000fe20000000000 */
[----:B------:R-:W-:Y:S01]  /*18330*/  SHF.R.U32.HI R3, RZ, 0x4, R3 ;  /* 0x00000004ff037819 */ /* 0x000fe20000011603 */
[----:B------:R-:W-:Y:S01]  /*18340*/  IMAD.MOV.U32 R7, RZ, RZ, -0x7fffffe0 ;  /* 0x80000020ff077424 */ /* 0x000fe200078e00ff */
[----:B------:R-:W-:Y:S01]  /*18350*/  MOV R9, 0x80000020 ;  /* 0x8000002000097802 */ /* 0x000fe20000000f00 */
[----:B------:R-:W-:Y:S01]  /*18360*/  IMAD.MOV.U32 R11, RZ, RZ, -0x7fffffe0 ;  /* 0x80000020ff0b7424 */ /* 0x000fe200078e00ff */
[----:B------:R-:W-:Y:S01]  /*18370*/  LOP3.LUT R3, R3, 0x3fff, RZ, 0xc0, !PT ;  /* 0x00003fff03037812 */ /* 0x000fe200078ec0ff */
[----:B------:R-:W-:Y:S01]  /*18380*/  UMOV UR49, 0x80000020 ;  /* 0x8000002000317882 */ /* 0x000fe20000000000 */
[----:B------:R-:W3:Y:S01]  /*18390*/  LDL R108, [R1] ;  /* 0x00000000016c7983 */ /* 0x000ee20000100800 */
[----:B------:R-:W-:Y:S01]  /*183a0*/  R2UR UR31, R5 ;  /* 0x00000000051f72ca */ /* 0x000fe200000e0000 */
[----:B------:R-:W-:Y:S01]  /*183b0*/  UMOV UR5, UR29 ;  /* 0x0000001d00057c82 */ /* 0x000fe20008000000 */
[----:B--2---:R-:W-:Y:S01]  /*183c0*/  LOP3.LUT R14, R3, 0x10000, RZ, 0xfc, !PT ;  /* 0x00010000030e7812 */ /* 0x004fe200078efcff */
[----:B------:R-:W-:Y:S01]  /*183d0*/  ULOP3.LUT UR32, UR32, 0x10000, URZ, 0xfc, !UPT ;  /* 0x0001000020207892 */ /* 0x000fe2000f8efc3f */
[----:B------:R-:W-:Y:S01]  /*183e0*/  R2UR UR7, R9 ;  /* 0x00000000090772ca */ /* 0x000fe200000e0000 */
[----:B------:R-:W-:Y:S01]  /*183f0*/  UMOV UR9, UR29 ;  /* 0x0000001d00097c82 */ /* 0x000fe20008000000 */
[----:B------:R-:W-:Y:S01]  /*18400*/  IMAD.MOV.U32 R9, RZ, RZ, -0x7fffffe0 ;  /* 0x80000020ff097424 */ /* 0x000fe200078e00ff */
[----:B------:R-:W-:Y:S01]  /*18410*/  UMOV UR13, UR29 ;  /* 0x0000001d000d7c82 */ /* 0x000fe20008000000 */
[----:B------:R-:W-:Y:S01]  /*18420*/  IMAD R4, R152, 0x780, R14 ;  /* 0x0000078098047824 */ /* 0x000fe200078e020e */
[----:B------:R-:W-:Y:S01]  /*18430*/  R2UR UR51, R11 ;  /* 0x000000000b3372ca */ /* 0x000fe200000e0000 */
[----:B------:R-:W-:Y:S01]  /*18440*/  UMOV UR28, UR32 ;  /* 0x00000020001c7c82 */ /* 0x000fe20008000000 */
[----:B------:R-:W-:Y:S01]  /*18450*/  R2UR UR15, R9 ;  /* 0x00000000090f72ca */ /* 0x000fe200000e0000 */
[C---:B------:R-:W-:Y:S01]  /*18460*/  VIADD R6, R4.reuse, 0x80 ;  /* 0x0000008004067836 */ /* 0x040fe20000000000 */
[C---:B------:R-:W-:Y:S01]  /*18470*/  R2UR UR30, R4.reuse ;  /* 0x00000000041e72ca */ /* 0x040fe200000e0000 */
[C---:B------:R-:W-:Y:S01]  /*18480*/  VIADD R8, R4.reuse, 0x100 ;  /* 0x0000010004087836 */ /* 0x040fe20000000000 */
[----:B------:R-:W-:Y:S01]  /*18490*/  UMOV UR4, UR28 ;  /* 0x0000001c00047c82 */ /* 0x000fe20008000000 */
[----:B------:R-:W-:Y:S01]  /*184a0*/  UMOV UR8, UR28 ;  /* 0x0000001c00087c82 */ /* 0x000fe20008000000 */
[----:B------:R-:W-:Y:S01]  /*184b0*/  UMOV UR12, UR28 ;  /* 0x0000001c000c7c82 */ /* 0x000fe20008000000 */
[----:B------:R-:W-:Y:S01]  /*184c0*/  VIADD R10, R4, 0x2 ;  /* 0x00000002040a7836 */ /* 0x000fe20000000000 */
[----:B------:R-:W-:Y:S01]  /*184d0*/  R2UR UR6, R8 ;  /* 0x00000000080672ca */ /* 0x000fe200000e0000 */
[----:B------:R-:W-:Y:S01]  /*184e0*/  VIADD R8, R4, 0x200 ;  /* 0x0000020004087836 */ /* 0x000fe20000000000 */
[----:B------:R-:W-:Y:S01]  /*184f0*/  UIADD3 UR48, UR32, 0x2, URZ ;  /* 0x0000000220307890 */ /* 0x000fe2000fffe03f */
[----:B------:R-:W-:Y:S01]  /*18500*/  IMAD.MOV.U32 R9, RZ, RZ, -0x7fffffe0 ;  /* 0x80000020ff097424 */ /* 0x000fe200078e00ff */
[----:B------:R-:W-:Y:S01]  /*18510*/  R2UR UR50, R10 ;  /* 0x000000000a3272ca */ /* 0x000fe200000e0000 */
[----:B------:R-:W-:Y:S01]  /*18520*/  UMOV UR17, UR49 ;  /* 0x0000003100117c82 */ /* 0x000fe20008000000 */
[----:B------:R-:W-:Y:S01]  /*18530*/  R2UR UR14, R8 ;  /* 0x00000000080e72ca */ /* 0x000fe200000e0000 */
[----:B------:R-:W-:Y:S01]  /*18540*/  QGMMA.64x32x32.F32.E4M3.E4M3 R92, gdesc[UR28], RZ, !UPT, gsb0 ;  /* 0x006000001c5c79f3 */ /* 0x000fe2000c0008ff */
[----:B------:R-:W-:Y:S01]  /*18550*/  R2UR UR30, R6 ;  /* 0x00000000061e72ca */ /* 0x000fe200000e0000 */
[C---:B------:R-:W-:Y:S01]  /*18560*/  VIADD R6, R4.reuse, 0x180 ;  /* 0x0000018004067836 */ /* 0x040fe20000000000 */
[----:B------:R-:W-:Y:S01]  /*18570*/  R2UR UR31, R7 ;  /* 0x00000000071f72ca */ /* 0x000fe200000e0000 */
[----:B------:R-:W-:Y:S01]  /*18580*/  IMAD.MOV.U32 R7, RZ, RZ, -0x7fffffe0 ;  /* 0x80000020ff077424 */ /* 0x000fe200078e00ff */
[----:B------:R-:W-:Y:S01]  /*18590*/  IADD3 R8, R4, 0x102, RZ ;  /* 0x0000010204087810 */ /* 0x000fe20007ffe0ff */
[----:B------:R-:W-:Y:S01]  /*185a0*/  UMOV UR16, UR48 ;  /* 0x0000003000107c82 */ /* 0x000fe20008000000 */
[----:B------:R-:W-:Y:S01]  /*185b0*/  R2UR UR10, R6 ;  /* 0x00000000060a72ca */ /* 0x000fe200000e0000 */
[C---:B------:R-:W-:Y:S01]  /*185c0*/  VIADD R6, R4.reuse, 0x82 ;  /* 0x0000008204067836 */ /* 0x040fe20000000000 */
[----:B------:R-:W-:Y:S01]  /*185d0*/  R2UR UR11, R7 ;  /* 0x00000000070b72ca */ /* 0x000fe200000e0000 */
[----:B------:R-:W-:Y:S01]  /*185e0*/  IMAD.MOV.U32 R7, RZ, RZ, -0x7fffffe0 ;  /* 0x80000020ff077424 */ /* 0x000fe200078e00ff */
[----:B------:R-:W-:Y:S01]  /*185f0*/  ULDC UR56, c[0x0][0x988] ;  /* 0x0002620000387ab9 */ /* 0x000fe20000000800 */
[----:B------:R-:W-:Y:S01]  /*18600*/  VIADD R10, R4, 0x280 ;  /* 0x00000280040a7836 */ /* 0x000fe20000000000 */
[----:B------:R-:W-:Y:S01]  /*18610*/  MOV R114, R25 ;  /* 0x0000001900727202 */ /* 0x000fe20000000f00 */
[----:B------:R-:W-:-:S02]  /*18620*/  IMAD.MOV.U32 R11, RZ, RZ, -0x7fffffe0 ;  /* 0x80000020ff0b7424 */ /* 0x000fc400078e00ff */
[----:B------:R-:W-:Y:S02]  /*18630*/  IMAD.MOV.U32 R5, RZ, RZ, -0x7fffffe0 ;  /* 0x80000020ff057424 */ /* 0x000fe400078e00ff */
[--C-:B------:R-:W-:Y:S02]  /*18640*/  IMAD.MOV.U32 R110, RZ, RZ, R25.reuse ;  /* 0x000000ffff6e7224 */ /* 0x100fe400078e0019 */
[--C-:B------:R-:W-:Y:S02]  /*18650*/  IMAD.MOV.U32 R112, RZ, RZ, R25.reuse ;  /* 0x000000ffff707224 */ /* 0x100fe400078e0019 */
[--C-:B------:R-:W-:Y:S02]  /*18660*/  IMAD.MOV.U32 R116, RZ, RZ, R25.reuse ;  /* 0x000000ffff747224 */ /* 0x100fe400078e0019 */
[----:B------:R-:W-:Y:S01]  /*18670*/  IMAD.MOV.U32 R118, RZ, RZ, R25 ;  /* 0x000000ffff767224 */ /* 0x000fe200078e0019 */
[----:B------:R-:W-:Y:S02]  /*18680*/  WARPGROUP.DEPBAR.LE gsb0, 0x0 ;  /* 0x00008000000079c5 */ /* 0x000fe40000010000 */
[----:B------:R-:W-:-:S06]  /*18690*/  WARPGROUP.ARRIVE ;  /* 0x00000000000079c5 */ /* 0x000fcc0000000000 */
[----:B------:R-:W-:Y:S03]  /*186a0*/  QGMMA.64x32x32.F32.E4M3.E4M3 R76, gdesc[UR28], RZ, !UPT, gsb0 ;  /* 0x006000001c4c79f3 */ /* 0x000fe6000c0008ff */
[----:B------:R-:W-:Y:S02]  /*186b0*/  WARPGROUP.DEPBAR.LE gsb0, 0x0 ;  /* 0x00008000000079c5 */ /* 0x000fe40000010000 */
[----:B------:R-:W-:-:S06]  /*186c0*/  WARPGROUP.ARRIVE ;  /* 0x00000000000079c5 */ /* 0x000fcc0000000000 */
[----:B------:R-:W-:Y:S01]  /*186d0*/  QGMMA.64x32x32.F32.E4M3.E4M3 R60, gdesc[UR4], RZ, !UPT, gsb0 ;  /* 0x00600000043c79f3 */ /* 0x000fe2000c0008ff */
[----:B------:R-:W-:Y:S01]  /*186e0*/  R2UR UR6, R10 ;  /* 0x000000000a0672ca */ /* 0x000fe200000e0000 */
[----:B------:R-:W-:Y:S01]  /*186f0*/  UIADD3 UR4, UR32, 0x200, URZ ;  /* 0x0000020020047890 */ /* 0x000fe2000fffe03f */
[----:B------:R-:W-:Y:S01]  /*18700*/  R2UR UR7, R11 ;  /* 0x000000000b0772ca */ /* 0x000fe200000e0000 */
[----:B------:R-:W-:Y:S01]  /*18710*/  UMOV UR5, 0x80000020 ;  /* 0x8000002000057882 */ /* 0x000fe20000000000 */
[----:B------:R-:W-:Y:S01]  /*18720*/  VIADD R10, R4, 0x282 ;  /* 0x00000282040a7836 */ /* 0x000fe20000000000 */
[----:B------:R-:W-:Y:S01]  /*18730*/  UMOV UR21, UR5 ;  /* 0x0000000500157c82 */ /* 0x000fe20008000000 */
[----:B------:R-:W-:Y:S02]  /*18740*/  IMAD.MOV.U32 R11, RZ, RZ, -0x7fffffe0 ;  /* 0x80000020ff0b7424 */ /* 0x000fe400078e00ff */
[----:B------:R-:W-:Y:S01]  /*18750*/  UMOV UR20, UR4 ;  /* 0x0000000400147c82 */ /* 0x000fe20008000000 */
[----:B------:R-:W-:-:S02]  /*18760*/  WARPGROUP.DEPBAR.LE gsb0, 0x0 ;  /* 0x00008000000079c5 */ /* 0x000fc40000010000 */
[----:B------:R-:W-:-:S06]  /*18770*/  WARPGROUP.ARRIVE ;  /* 0x00000000000079c5 */ /* 0x000fcc0000000000 */
[----:B------:R-:W-:Y:S01]  /*18780*/  QGMMA.64x32x32.F32.E4M3.E4M3 R44, gdesc[UR8], RZ, !UPT, gsb0 ;  /* 0x00600000082c79f3 */ /* 0x000fe2000c0008ff */
[----:B------:R-:W-:Y:S01]  /*18790*/  R2UR UR10, R8 ;  /* 0x00000000080a72ca */ /* 0x000fe200000e0000 */
[----:B------:R-:W-:Y:S01]  /*187a0*/  UMOV UR8, UR48 ;  /* 0x0000003000087c82 */ /* 0x000fe20008000000 */
[----:B------:R-:W-:Y:S01]  /*187b0*/  R2UR UR11, R9 ;  /* 0x00000000090b72ca */ /* 0x000fe200000e0000 */
[----:B------:R-:W-:Y:S01]  /*187c0*/  UMOV UR9, UR49 ;  /* 0x0000003100097c82 */ /* 0x000fe20008000000 */
[----:B------:R-:W-:Y:S01]  /*187d0*/  VIADD R8, R4, 0x202 ;  /* 0x0000020204087836 */ /* 0x000fe20000000000 */
[----:B------:R-:W-:-:S04]  /*187e0*/  MOV R9, 0x80000020 ;  /* 0x8000002000097802 */ /* 0x000fc80000000f00 */
[----:B------:R-:W-:Y:S01]  /*187f0*/  R2UR UR18, R8 ;  /* 0x00000000081272ca */ /* 0x000fe200000e0000 */
[----:B------:R-:W-:Y:S01]  /*18800*/  VIADD R8, R4, 0x380 ;  /* 0x0000038004087836 */ /* 0x000fe20000000000 */
[----:B------:R-:W-:Y:S01]  /*18810*/  R2UR UR19, R9 ;  /* 0x00000000091372ca */ /* 0x000fe200000e0000 */
[----:B------:R-:W-:Y:S01]  /*18820*/  IMAD.MOV.U32 R9, RZ, RZ, -0x7fffffe0 ;  /* 0x80000020ff097424 */ /* 0x000fe200078e00ff */
[----:B------:R-:W-:Y:S02]  /*18830*/  WARPGROUP.DEPBAR.LE gsb0, 0x0 ;  /* 0x00008000000079c5 */ /* 0x000fe40000010000 */
[----:B------:R-:W-:-:S06]  /*18840*/  WARPGROUP.ARRIVE ;  /* 0x00000000000079c5 */ /* 0x000fcc0000000000 */
[----:B------:R-:W-:Y:S01]  /*18850*/  QGMMA.64x32x32.F32.E4M3.E4M3 R28, gdesc[UR12], RZ, !UPT, gsb0 ;  /* 0x006000000c1c79f3 */ /* 0x000fe2000c0008ff */
[----:B------:R-:W-:Y:S01]  /*18860*/  UMOV UR12, UR48 ;  /* 0x00000030000c7c82 */ /* 0x000fe20008000000 */
[----:B------:R-:W-:Y:S01]  /*18870*/  UMOV UR13, UR49 ;  /* 0x00000031000d7c82 */ /* 0x000fe20008000000 */
[----:B---3--:R-:W-:Y:S01]  /*18880*/  IADD3 R157, R157, 0xa0, -R108 ;  /* 0x000000a09d9d7810 */ /* 0x008fe20007ffe86c */
[----:B------:R-:W-:Y:S01]  /*18890*/  IMAD.MOV.U32 R108, RZ, RZ, R25 ;  /* 0x000000ffff6c7224 */ /* 0x000fe200078e0019 */
[----:B------:R-:W-:Y:S02]  /*188a0*/  WARPGROUP.DEPBAR.LE gsb0, 0x0 ;  /* 0x00008000000079c5 */ /* 0x000fe40000010000 */
[----:B------:R-:W-:-:S06]  /*188b0*/  WARPGROUP.ARRIVE ;  /* 0x00000000000079c5 */ /* 0x000fcc0000000000 */
[----:B------:R-:W-:Y:S01]  /*188c0*/  QGMMA.64x32x32.F32.E4M3.E4M3 R92, gdesc[UR48], R92, gsb0 ;  /* 0x00600000305c79f3 */ /* 0x000fe2000800085c */
[----:B------:R-:W-:Y:S01]  /*188d0*/  R2UR UR50, R6 ;  /* 0x00000000063272ca */ /* 0x000fe200000e0000 */
[----:B------:R-:W-:Y:S01]  /*188e0*/  VIADD R6, R4, 0x182 ;  /* 0x0000018204067836 */ /* 0x000fe20000000000 */
[----:B------:R-:W-:Y:S01]  /*188f0*/  R2UR UR51, R7 ;  /* 0x00000000073372ca */ /* 0x000fe200000e0000 */
[----:B------:R-:W-:-:S03]  /*18900*/  IMAD.MOV.U32 R7, RZ, RZ, -0x7fffffe0 ;  /* 0x80000020ff077424 */ /* 0x000fc600078e00ff */
[----:B------:R-:W-:Y:S01]  /*18910*/  R2UR UR14, R6 ;  /* 0x00000000060e72ca */ /* 0x000fe200000e0000 */
[----:B------:R-:W-:Y:S01]  /*18920*/  VIADD R6, R4, 0x300 ;  /* 0x0000030004067836 */ /* 0x000fe20000000000 */
[----:B------:R-:W-:Y:S01]  /*18930*/  R2UR UR15, R7 ;  /* 0x00000000070f72ca */ /* 0x000fe200000e0000 */
[----:B------:R-:W-:Y:S01]  /*18940*/  IMAD.MOV.U32 R7, RZ, RZ, -0x7fffffe0 ;  /* 0x80000020ff077424 */ /* 0x000fe200078e00ff */
[----:B------:R-:W-:Y:S02]  /*18950*/  WARPGROUP.DEPBAR.LE gsb0, 0x0 ;  /* 0x00008000000079c5 */ /* 0x000fe40000010000 */
[----:B------:R-:W-:-:S06]  /*18960*/  WARPGROUP.ARRIVE ;  /* 0x00000000000079c5 */ /* 0x000fcc0000000000 */
[----:B------:R-:W-:Y:S03]  /*18970*/  QGMMA.64x32x32.F32.E4M3.E4M3 R76, gdesc[UR48], R76, gsb0 ;  /* 0x00600000304c79f3 */ /* 0x000fe6000800084c */
[----:B------:R-:W-:Y:S02]  /*18980*/  WARPGROUP.DEPBAR.LE gsb0, 0x0 ;  /* 0x00008000000079c5 */ /* 0x000fe40000010000 */
[----:B------:R-:W-:-:S06]  /*18990*/  WARPGROUP.ARRIVE ;  /* 0x00000000000079c5 */ /* 0x000fcc0000000000 */
[----:B------:R-:W-:Y:S01]  /*189a0*/  QGMMA.64x32x32.F32.E4M3.E4M3 R60, gdesc[UR8], R60, gsb0 ;  /* 0x00600000083c79f3 */ /* 0x000fe2000800083c */
[----:B------:R-:W-:Y:S01]  /*189b0*/  R2UR UR10, R10 ;  /* 0x000000000a0a72ca */ /* 0x000fe200000e0000 */
[----:B------:R-:W-:Y:S01]  /*189c0*/  UIADD3 UR8, UR32, 0x202, URZ ;  /* 0x0000020220087890 */ /* 0x000fe2000fffe03f */
[----:B------:R-:W-:Y:S01]  /*189d0*/  R2UR UR11, R11 ;  /* 0x000000000b0b72ca */ /* 0x000fe200000e0000 */
[----:B------:R-:W-:Y:S01]  /*189e0*/  UMOV UR9, 0x80000020 ;  /* 0x8000002000097882 */ /* 0x000fe20000000000 */
[----:B------:R-:W-:Y:S01]  /*189f0*/  VIADD R10, R4, 0x500 ;  /* 0x00000500040a7836 */ /* 0x000fe20000000000 */
[----:B------:R-:W-:Y:S01]  /*18a00*/  UMOV UR25, UR9 ;  /* 0x0000000900197c82 */ /* 0x000fe20008000000 */
[----:B------:R-:W-:Y:S02]  /*18a10*/  MOV R11, 0x80000020 ;  /* 0x80000020000b7802 */ /* 0x000fe40000000f00 */
[----:B------:R-:W-:Y:S01]  /*18a20*/  UMOV UR24, UR8 ;  /* 0x0000000800187c82 */ /* 0x000fe20008000000 */
[----:B------:R-:W-:-:S02]  /*18a30*/  WARPGROUP.DEPBAR.LE gsb0, 0x0 ;  /* 0x00008000000079c5 */ /* 0x000fc40000010000 */
[----:B------:R-:W-:-:S06]  /*18a40*/  WARPGROUP.ARRIVE ;  /* 0x00000000000079c5 */ /* 0x000fcc0000000000 */
[----:B------:R-:W-:Y:S01]  /*18a50*/  QGMMA.64x32x32.F32.E4M3.E4M3 R44, gdesc[UR12], R44, gsb0 ;  /* 0x006000000c2c79f3 */ /* 0x000fe2000800082c */
[----:B------:R-:W-:Y:S01]  /*18a60*/  R2UR UR14, R8 ;  /* 0x00000000080e72ca */ /* 0x000fe200000e0000 */
[----:B------:R-:W-:Y:S01]  /*18a70*/  UMOV UR12, UR4 ;  /* 0x00000004000c7c82 */ /* 0x000fe20008000000 */
[----:B------:R-:W-:Y:S01]  /*18a80*/  R2UR UR15, R9 ;  /* 0x00000000090f72ca */ /* 0x000fe200000e0000 */
[----:B------:R-:W-:Y:S01]  /*18a90*/  UMOV UR13, UR5 ;  /* 0x00000005000d7c82 */ /* 0x000fe20008000000 */
[----:B------:R-:W-:Y:S01]  /*18aa0*/  IMAD.MOV.U32 R9, RZ, RZ, -0x7fffffe0 ;  /* 0x80000020ff097424 */ /* 0x000fe200078e00ff */
[----:B------:R-:W-:-:S04]  /*18ab0*/  IADD3 R8, R4, 0x480, RZ ;  /* 0x0000048004087810 */ /* 0x000fc80007ffe0ff */
[----:B------:R-:W-:Y:S01]  /*18ac0*/  R2UR UR22, R8 ;  /* 0x00000000081672ca */ /* 0x000fe200000e0000 */
[----:B------:R-:W-:Y:S01]  /*18ad0*/  VIADD R8, R4, 0x382 ;  /* 0x0000038204087836 */ /* 0x000fe20000000000 */
[----:B------:R-:W-:Y:S01]  /*18ae0*/  R2UR UR23, R9 ;  /* 0x00000000091772ca */ /* 0x000fe200000e0000 */
[----:B------:R-:W-:Y:S01]  /*18af0*/  IMAD.MOV.U32 R9, RZ, RZ, -0x7fffffe0 ;  /* 0x80000020ff097424 */ /* 0x000fe200078e00ff */
[----:B------:R-:W-:Y:S02]  /*18b00*/  WARPGROUP.DEPBAR.LE gsb0, 0x0 ;  /* 0x00008000000079c5 */ /* 0x000fe40000010000 */
[----:B------:R-:W-:-:S06]  /*18b10*/  WARPGROUP.ARRIVE ;  /* 0x00000000000079c5 */ /* 0x000fcc0000000000 */
[----:B------:R-:W-:Y:S01]  /*18b20*/  QGMMA.64x32x32.F32.E4M3.E4M3 R28, gdesc[UR16], R28, gsb0 ;  /* 0x00600000101c79f3 */ /* 0x000fe2000800081c */
[----:B------:R-:W-:Y:S01]  /*18b30*/  UMOV UR16, UR4 ;  /* 0x0000000400107c82 */ /* 0x000fe20008000000 */
[----:B------:R-:W-:Y:S01]  /*18b40*/  UMOV UR17, UR5 ;  /* 0x0000000500117c82 */ /* 0x000fe20008000000 */
        /* <DEDUP_REMOVED lines=9> */
[----:B------:R-:W-:Y:S02]  /*18be0*/  R2UR UR19, R7 ;  /* 0x00000000071372ca */ /* 0x000fe400000e0000 */
[----:B------:R-:W-:Y:S01]  /*18bf0*/  MOV R7, 0x80000020 ;  /* 0x8000002000077802 */ /* 0x000fe20000000f00 */
[----:B------:R-:W-:Y:S02]  /*18c00*/  WARPGROUP.DEPBAR.LE gsb0, 0x0 ;  /* 0x00008000000079c5 */ /* 0x000fe40000010000 */
[----:B------:R-:W-:-:S06]  /*18c10*/  WARPGROUP.ARRIVE ;  /* 0x00000000000079c5 */ /* 0x000fcc0000000000 */
[----:B------:R-:W-:Y:S01]  /*18c20*/  QGMMA.64x32x32.F32.E4M3.E4M3 R76, gdesc[UR4], R76, gsb0 ;  /* 0x00600000044c79f3 */ /* 0x000fe2000800084c */
[----:B------:R-:W-:Y:S02]  /*18c30*/  ULDC UR6, c[0x0][0x988] ;  /* 0x0002620000067ab9 */ /* 0x000fe40000000800 */
[----:B------:R-:W-:Y:S02]  /*18c40*/  WARPGROUP.DEPBAR.LE gsb0, 0x0 ;  /* 0x00008000000079c5 */ /* 0x000fe40000010000 */
[----:B------:R-:W-:-:S06]  /*18c50*/  WARPGROUP.ARRIVE ;  /* 0x00000000000079c5 */ /* 0x000fcc0000000000 */
[----:B------:R-:W-:Y:S01]  /*18c60*/  QGMMA.64x32x32.F32.E4M3.E4M3 R60, gdesc[UR12], R60, gsb0 ;  /* 0x006000000c3c79f3 */ /* 0x000fe2000800083c */
[----:B------:R-:W-:Y:S01]  /*18c70*/  R2UR UR14, R10 ;  /* 0x000000000a0e72ca */ /* 0x000fe200000e0000 */
[----:B------:R-:W-:Y:S01]  /*18c80*/  UIADD3 UR12, UR32, 0x400, URZ ;  /* 0x00000400200c7890 */ /* 0x000fe2000fffe03f */
[----:B------:R-:W-:Y:S01]  /*18c90*/  R2UR UR15, R11 ;  /* 0x000000000b0f72ca */ /* 0x000fe200000e0000 */
[----:B------:R-:W-:Y:S01]  /*18ca0*/  UMOV UR13, 0x80000020 ;  /* 0x80000020000d7882 */ /* 0x000fe20000000000 */
[----:B------:R-:W-:Y:S01]  /*18cb0*/  IMAD.MOV.U32 R11, RZ, RZ, -0x7fffffe0 ;  /* 0x80000020ff0b7424 */ /* 0x000fe200078e00ff */
[----:B------:R-:W-:Y:S01]  /*18cc0*/  UMOV UR33, UR13 ;  /* 0x0000000d00217c82 */ /* 0x000fe20008000000 */
[----:B------:R-:W-:Y:S01]  /*18cd0*/  IADD3 R10, R4, 0x502, RZ ;  /* 0x00000502040a7810 */ /* 0x000fe20007ffe0ff */
[----:B------:R-:W-:Y:S02]  /*18ce0*/  WARPGROUP.DEPBAR.LE gsb0, 0x0 ;  /* 0x00008000000079c5 */ /* 0x000fe40000010000 */
[----:B------:R-:W-:-:S06]  /*18cf0*/  WARPGROUP.ARRIVE ;  /* 0x00000000000079c5 */ /* 0x000fcc0000000000 */
[----:B------:R-:W-:Y:S01]  /*18d00*/  QGMMA.64x32x32.F32.E4M3.E4M3 R44, gdesc[UR16], R44, gsb0 ;  /* 0x00600000102c79f3 */ /* 0x000fe2000800082c */
[----:B------:R-:W-:Y:S01]  /*18d10*/  R2UR UR18, R8 ;  /* 0x00000000081272ca */ /* 0x000fe200000e0000 */
[----:B------:R-:W-:Y:S01]  /*18d20*/  UMOV UR16, UR8 ;  /* 0x0000000800107c82 */ /* 0x000fe20008000000 */
[----:B------:R-:W-:Y:S01]  /*18d30*/  R2UR UR19, R9 ;  /* 0x00000000091372ca */ /* 0x000fe200000e0000 */
[----:B------:R-:W-:Y:S01]  /*18d40*/  UMOV UR17, UR9 ;  /* 0x0000000900117c82 */ /* 0x000fe20008000000 */
[----:B------:R-:W-:Y:S02]  /*18d50*/  VIADD R8, R4, 0x482 ;  /* 0x0000048204087836 */ /* 0x000fe40000000000 */
[----:B------:R-:W-:-:S03]  /*18d60*/  IMAD.MOV.U32 R9, RZ, RZ, -0x7fffffe0 ;  /* 0x80000020ff097424 */ /* 0x000fc600078e00ff */
        /* <DEDUP_REMOVED lines=26> */
[----:B------:R-:W-:Y:S01]  /*18f10*/  UIADD3 UR16, UR32, 0x402, URZ ;  /* 0x0000040220107890 */ /* 0x000fe2000fffe03f */
[----:B------:R-:W-:Y:S01]  /*18f20*/  R2UR UR18, R10 ;  /* 0x000000000a1272ca */ /* 0x000fe200000e0000 */
[----:B------:R-:W-:Y:S01]  /*18f30*/  UMOV UR17, 0x80000020 ;  /* 0x8000002000117882 */ /* 0x000fe20000000000 */
[----:B------:R-:W-:Y:S01]  /*18f40*/  UMOV UR32, UR12 ;  /* 0x0000000c00207c82 */ /* 0x000fe20008000000 */
[----:B------:R-:W-:Y:S01]  /*18f50*/  R2UR UR19, R11 ;  /* 0x000000000b1372ca */ /* 0x000fe200000e0000 */
        /* <DEDUP_REMOVED lines=9> */
[----:B------:R-:W-:Y:S02]  /*18ff0*/  R2UR UR34, R8 ;  /* 0x00000000082272ca */ /* 0x000fe400000e0000 */
[----:B------:R-:W-:Y:S01]  /*19000*/  R2UR UR35, R9 ;  /* 0x00000000092372ca */ /* 0x000fe200000e0000 */
        /* <DEDUP_REMOVED lines=31> */
[----:B------:R-:W-:Y:S01]  /*19200*/  R2UR UR18, R6 ;  /* 0x00000000061272ca */ /* 0x000fe200000e0000 */
[----:B------:R-:W-:Y:S01]  /*19210*/  VIADD R6, R4, 0x602 ;  /* 0x0000060204067836 */ /* 0x000fe20000000000 */
[----:B------:R-:W-:Y:S02]  /*19220*/  R2UR UR19, R7 ;  /* 0x00000000071372ca */ /* 0x000fe400000e0000 */
[----:B------:R-:W-:Y:S01]  /*19230*/  MOV R7, 0x80000020 ;  /* 0x8000002000077802 */ /* 0x000fe20000000f00 */
[----:B------:R-:W-:Y:S02]  /*19240*/  WARPGROUP.DEPBAR.LE gsb0, 0x0 ;  /* 0x00008000000079c5 */ /* 0x000fe40000010000 */
[----:B------:R-:W-:Y:S01]  /*19250*/  WARPGROUP.ARRIVE ;  /* 0x00000000000079c5 */ /* 0x000fe20000000000 */
[C---:B------:R-:W-:Y:S01]  /*19260*/  FMUL.FTZ R8, R2.reuse, R92 ;  /* 0x0000005c02087220 */ /* 0x040fe20000410000 */
[C---:B------:R-:W-:Y:S01]  /*19270*/  FMUL.FTZ R3, R2.reuse, R94 ;  /* 0x0000005e02037220 */ /* 0x040fe20000410000 */
[C---:B------:R-:W-:Y:S01]  /*19280*/  FMUL.FTZ R9, R2.reuse, R93 ;  /* 0x0000005d02097220 */ /* 0x040fe20000410000 */
[C---:B------:R-:W-:Y:S01]  /*19290*/  FMUL.FTZ R21, R2.reuse, R100 ;  /* 0x0000006402157220 */ /* 0x040fe20000410000 */
[----:B------:R-:W-:-:S03]  /*192a0*/  FMUL.FTZ R94, R2, R102 ;  /* 0x00000066025e7220 */ /* 0x000fc60000410000 */
[----:B------:R-:W-:Y:S01]  /*192b0*/  QGMMA.64x32x32.F32.E4M3.E4M3 R76, gdesc[UR16], R76, gsb0 ;  /* 0x00600000104c79f3 */ /* 0x000fe2000800084c */
[----:B------:R-:W-:Y:S01]  /*192c0*/  R2UR UR18, R6 ;  /* 0x00000000061272ca */ /* 0x000fe200000e0000 */
[----:B------:R-:W-:Y:S01]  /*192d0*/  VIADD R6, R4, 0x682 ;  /* 0x0000068204067836 */ /* 0x000fe20000000000 */
[----:B------:R-:W-:Y:S01]  /*192e0*/  R2UR UR19, R7 ;  /* 0x00000000071372ca */ /* 0x000fe200000e0000 */
[----:B------:R-:W-:Y:S01]  /*192f0*/  IMAD.MOV.U32 R7, RZ, RZ, -0x7fffffe0 ;  /* 0x80000020ff077424 */ /* 0x000fe200078e00ff */
[----:B------:R-:W-:Y:S01]  /*19300*/  MUFU.TANH R8, R8 ;  /* 0x0000000800087308 */ /* 0x000fe20000002400 */
[C---:B------:R-:W-:Y:S01]  /*19310*/  FMUL.FTZ R11, R2.reuse, R96 ;  /* 0x00000060020b7220 */ /* 0x040fe20000410000 */
[C---:B------:R-:W-:Y:S01]  /*19320*/  FMUL.FTZ R13, R2.reuse, R97 ;  /* 0x00000061020d7220 */ /* 0x040fe20000410000 */
[C---:B------:R-:W-:Y:S01]  /*19330*/  FMUL.FTZ R15, R2.reuse, R95 ;  /* 0x0000005f020f7220 */ /* 0x040fe20000410000 */
[C---:B------:R-:W-:Y:S01]  /*19340*/  FMUL.FTZ R97, R2.reuse, R105 ;  /* 0x0000006902617220 */ /* 0x040fe20000410000 */
[----:B------:R-:W-:Y:S01]  /*19350*/  FMUL.FTZ R27, R2, R98 ;  /* 0x00000062021b7220 */ /* 0x000fe20000410000 */
[----:B------:R-:W-:-:S02]  /*19360*/  VIADD R4, R4, 0x702 ;  /* 0x0000070204047836 */ /* 0x000fc40000000000 */
[C---:B------:R-:W-:Y:S01]  /*19370*/  FMUL.FTZ R93, R2.reuse, R101 ;  /* 0x00000065025d7220 */ /* 0x040fe20000410000 */
[----:B------:R-:W0:Y:S01]  /*19380*/  MUFU.TANH R3, R3 ;  /* 0x0000000300037308 */ /* 0x000e220000002400 */
[C---:B------:R-:W-:Y:S01]  /*19390*/  FMUL.FTZ R96, R2.reuse, R103 ;  /* 0x0000006702607220 */ /* 0x040fe20000410000 */
[C---:B------:R-:W-:Y:S01]  /*193a0*/  FMUL.FTZ R92, R2.reuse, R99 ;  /* 0x00000063025c7220 */ /* 0x040fe20000410000 */
[C---:B------:R-:W-:Y:S01]  /*193b0*/  FMUL.FTZ R95, R2.reuse, R104 ;  /* 0x00000068025f7220 */ /* 0x040fe20000410000 */
[C---:B------:R-:W-:Y:S01]  /*193c0*/  FMUL.FTZ R99, R2.reuse, R106 ;  /* 0x0000006a02637220 */ /* 0x040fe20000410000 */
[----:B------:R-:W-:-:S03]  /*193d0*/  FMUL.FTZ R100, R2, R107 ;  /* 0x0000006b02647220 */ /* 0x000fc60000410000 */
[----:B------:R-:W-:Y:S08]  /*193e0*/  MUFU.TANH R9, R9 ;  /* 0x0000000900097308 */ /* 0x000ff00000002400 */
[----:B------:R-:W-:Y:S08]  /*193f0*/  MUFU.TANH R21, R21 ;  /* 0x0000001500157308 */ /* 0x000ff00000002400 */
[----:B------:R-:W-:Y:S08]  /*19400*/  MUFU.TANH R94, R94 ;  /* 0x0000005e005e7308 */ /* 0x000ff00000002400 */
[----:B------:R-:W-:Y:S08]  /*19410*/  MUFU.TANH R11, R11 ;  /* 0x0000000b000b7308 */ /* 0x000ff00000002400 */
[----:B------:R-:W-:Y:S01]  /*19420*/  MUFU.TANH R13, R13 ;  /* 0x0000000d000d7308 */ /* 0x000fe20000002400 */
[----:B------:R-:W-:-:S02]  /*19430*/  WARPGROUP.DEPBAR.LE gsb0, 0x0 ;  /* 0x00008000000079c5 */ /* 0x000fc40000010000 */
[----:B------:R-:W-:Y:S01]  /*19440*/  WARPGROUP.ARRIVE ;  /* 0x00000000000079c5 */ /* 0x000fe20000000000 */
[----:B------:R-:W-:-:S04]  /*19450*/  FMUL.FTZ R78, R2, R78 ;  /* 0x0000004e024e7220 */ /* 0x000fc80000410000 */
[----:B------:R-:W-:Y:S01]  /*19460*/  MUFU.TANH R15, R15 ;  /* 0x0000000f000f7308 */ /* 0x000fe20000002400 */
[C---:B------:R-:W-:Y:S01]  /*19470*/  FMUL.FTZ R98, R2.reuse, R76 ;  /* 0x0000004c02627220 */ /* 0x040fe20000410000 */
[C---:B------:R-:W-:Y:S01]  /*19480*/  FMUL.FTZ R101, R2.reuse, R77 ;  /* 0x0000004d02657220 */ /* 0x040fe20000410000 */
[----:B------:R-:W-:Y:S01]  /*19490*/  FMUL.FTZ R102, R2, R79 ;  /* 0x0000004f02667220 */ /* 0x000fe20000410000 */
[----:B------:R-:W-:Y:S01]  /*194a0*/  QGMMA.64x32x32.F32.E4M3.E4M3 R60, gdesc[UR16], R60, gsb0 ;  /* 0x00600000103c79f3 */ /* 0x000fe2000800083c */
[----:B------:R-:W-:Y:S01]  /*194b0*/  R2UR UR18, R6 ;  /* 0x00000000061272ca */ /* 0x000fe200000e0000 */
[----:B------:R-:W-:Y:S01]  /*194c0*/  IMAD R6, R148, -0xa0, R157 ;  /* 0xffffff6094067824 */ /* 0x000fe200078e029d */
[----:B------:R-:W-:Y:S01]  /*194d0*/  R2UR UR19, R7 ;  /* 0x00000000071372ca */ /* 0x000fe200000e0000 */
[----:B------:R-:W-:Y:S01]  /*194e0*/  MUFU.TANH R78, R78 ;  /* 0x0000004e004e7308 */ /* 0x000fe20000002400 */
[C---:B------:R-:W-:Y:S01]  /*194f0*/  FMUL.FTZ R79, R2.reuse, R80 ;  /* 0x00000050024f7220 */ /* 0x040fe20000410000 */
[----:B------:R-:W-:Y:S01]  /*19500*/  FMUL.FTZ R83, R2, R83 ;  /* 0x0000005302537220 */ /* 0x000fe20000410000 */
[----:B------:R-:W-:Y:S01]  /*19510*/  ISETP.GT.AND P2, PT, R6, RZ, PT ;  /* 0x000000ff0600720c */ /* 0x000fe20003f44270 */
[----:B------:R-:W-:Y:S01]  /*19520*/  FMUL.FTZ R80, R2, R81 ;  /* 0x0000005102507220 */ /* 0x000fe20000410000 */
[----:B------:R-:W-:Y:S01]  /*19530*/  ISETP.GT.AND P3, PT, R6, 0x1, PT ;  /* 0x000000010600780c */ /* 0x000fe20003f64270 */
[----:B------:R-:W-:Y:S01]  /*19540*/  FMUL.FTZ R10, R2, R89 ;  /* 0x00000059020a7220 */ /* 0x000fe20000410000 */
[----:B0-----:R-:W-:Y:S01]  /*19550*/  FSEL R3, R3, -INF , P2 ;  /* 0xff80000003037808 */ /* 0x001fe20001000000 */
[----:B------:R-:W-:Y:S01]  /*19560*/  MUFU.TANH R27, R27 ;  /* 0x0000001b001b7308 */ /* 0x000fe20000002400 */
[----:B------:R-:W-:Y:S01]  /*19570*/  ISETP.GT.AND P4, PT, R6, 0x8, PT ;  /* 0x000000080600780c */ /* 0x000fe20003f84270 */
[----:B------:R-:W-:Y:S01]  /*19580*/  FMUL.FTZ R81, R2, R84 ;  /* 0x0000005402517220 */ /* 0x000fe20000410000 */
[----:B------:R-:W-:Y:S01]  /*19590*/  ISETP.GT.AND P5, PT, R6, 0x9, PT ;  /* 0x000000090600780c */ /* 0x000fe20003fa4270 */
[C---:B------:R-:W-:Y:S01]  /*195a0*/  FMUL.FTZ R84, R2.reuse, R86 ;  /* 0x0000005602547220 */ /* 0x040fe20000410000 */
[C---:B------:R-:W-:Y:S01]  /*195b0*/  FMUL.FTZ R86, R2.reuse, R87 ;  /* 0x0000005702567220 */ /* 0x040fe20000410000 */
[C---:B------:R-:W-:Y:S01]  /*195c0*/  FMUL.FTZ R82, R2.reuse, R82 ;  /* 0x0000005202527220 */ /* 0x040fe20000410000 */
[C---:B------:R-:W-:Y:S01]  /*195d0*/  FMUL.FTZ R87, R2.reuse, R90 ;  /* 0x0000005a02577220 */ /* 0x040fe20000410000 */
[----:B------:R-:W-:Y:S01]  /*195e0*/  MUFU.TANH R93, R93 ;  /* 0x0000005d005d7308 */ /* 0x000fe20000002400 */
[C---:B------:R-:W-:Y:S01]  /*195f0*/  FMUL.FTZ R20, R2.reuse, R85 ;  /* 0x0000005502147220 */ /* 0x040fe20000410000 */
[C---:B------:R-:W-:Y:S01]  /*19600*/  FMUL.FTZ R24, R2.reuse, R88 ;  /* 0x0000005802187220 */ /* 0x040fe20000410000 */
[----:B------:R-:W-:-:S05]  /*19610*/  FMUL.FTZ R88, R2, R91 ;  /* 0x0000005b02587220 */ /* 0x000fca0000410000 */
[----:B------:R-:W0:Y:S08]  /*19620*/  MUFU.TANH R92, R92 ;  /* 0x0000005c005c7308 */ /* 0x000e300000002400 */
[----:B------:R-:W1:Y:S08]  /*19630*/  MUFU.TANH R95, R95 ;  /* 0x0000005f005f7308 */ /* 0x000e700000002400 */
[----:B------:R-:W2:Y:S01]  /*19640*/  MUFU.TANH R97, R97 ;  /* 0x0000006100617308 */ /* 0x000ea20000002400 */
[----:B0-----:R-:W-:Y:S01]  /*19650*/  FSEL R7, R92, -INF , P5 ;  /* 0xff8000005c077808 */ /* 0x001fe20002800000 */
[----:B------:R-:W-:-:S06]  /*19660*/  IMAD.MOV.U32 R92, RZ, RZ, R25 ;  /* 0x000000ffff5c7224 */ /* 0x000fcc00078e0019 */
[----:B------:R-:W0:Y:S01]  /*19670*/  MUFU.TANH R96, R96 ;  /* 0x0000006000607308 */ /* 0x000e220000002400 */
[----:B------:R-:W-:Y:S02]  /*19680*/  WARPGROUP.DEPBAR.LE gsb0, 0x0 ;  /* 0x00008000000079c5 */ /* 0x000fe40000010000 */
[----:B------:R-:W-:Y:S01]  /*19690*/  WARPGROUP.ARRIVE ;  /* 0x00000000000079c5 */ /* 0x000fe20000000000 */
[----:B------:R-:W-:-:S04]  /*196a0*/  FMUL.FTZ R103, R2, R71 ;  /* 0x0000004702677220 */ /* 0x000fc80000410000 */
[----:B------:R-:W3:Y:S01]  /*196b0*/  MUFU.TANH R98, R98 ;  /* 0x0000006200627308 */ /* 0x000ee20000002400 */
[C---:B------:R-:W-:Y:S01]  /*196c0*/  FMUL.FTZ R89, R2.reuse, R63 ;  /* 0x0000003f02597220 */ /* 0x040fe20000410000 */
[C---:B------:R-:W-:Y:S01]  /*196d0*/  FMUL.FTZ R77, R2.reuse, R62 ;  /* 0x0000003e024d7220 */ /* 0x040fe20000410000 */
[----:B------:R-:W-:Y:S01]  /*196e0*/  FMUL.FTZ R62, R2, R65 ;  /* 0x00000041023e7220 */ /* 0x000fe20000410000 */
[----:B------:R-:W-:Y:S01]  /*196f0*/  QGMMA.64x32x32.F32.E4M3.E4M3 R44, gdesc[UR16], R44, gsb0 ;  /* 0x00600000102c79f3 */ /* 0x000fe2000800082c */
[----:B------:R-:W-:Y:S01]  /*19700*/  R2UR UR18, R4 ;  /* 0x00000000041272ca */ /* 0x000fe200000e0000 */
[C---:B------:R-:W-:Y:S01]  /*19710*/  FMUL.FTZ R90, R2.reuse, R66 ;  /* 0x00000042025a7220 */ /* 0x040fe20000410000 */
[----:B------:R-:W-:Y:S01]  /*19720*/  R2UR UR19, R5 ;  /* 0x00000000051372ca */ /* 0x000fe200000e0000 */
[----:B------:R-:W4:Y:S01]  /*19730*/  MUFU.TANH R99, R99 ;  /* 0x0000006300637308 */ /* 0x000f220000002400 */
[----:B------:R-:W-:Y:S01]  /*19740*/  FSEL R4, R15, -INF , P3 ;  /* 0xff8000000f047808 */ /* 0x000fe20001800000 */
[C---:B------:R-:W-:Y:S01]  /*19750*/  FMUL.FTZ R66, R2.reuse, R68 ;  /* 0x0000004402427220 */ /* 0x040fe20000410000 */
[----:B------:R-:W-:Y:S01]  /*19760*/  FSEL R5, R27, -INF , P4 ;  /* 0xff8000001b057808 */ /* 0x000fe20002000000 */
        /* <DEDUP_REMOVED lines=10> */
[----:B------:R-:W-:-:S02]  /*19810*/  FMUL.FTZ R70, R2, R70 ;  /* 0x0000004602467220 */ /* 0x000fc40000410000 */
[----:B------:R-:W5:Y:S08]  /*19820*/  MUFU.TANH R100, R100 ;  /* 0x0000006400647308 */ /* 0x000f700000002400 */
[----:B------:R-:W5:Y:S08]  /*19830*/  MUFU.TANH R79, R79 ;  /* 0x0000004f004f7308 */ /* 0x000f700000002400 */
[----:B------:R-:W5:Y:S08]  /*19840*/  MUFU.TANH R83, R83 ;  /* 0x0000005300537308 */ /* 0x000f700000002400 */
[----:B------:R-:W5:Y:S08]  /*19850*/  MUFU.TANH R80, R80 ;  /* 0x0000005000507308 */ /* 0x000f700000002400 */
[----:B------:R-:W5:Y:S01]  /*19860*/  MUFU.TANH R102, R102 ;  /* 0x0000006600667308 */ /* 0x000f620000002400 */
[----:B------:R-:W-:-:S02]  /*19870*/  WARPGROUP.DEPBAR.LE gsb0, 0x0 ;  /* 0x00008000000079c5 */ /* 0x000fc40000010000 */
[----:B------:R-:W-:Y:S01]  /*19880*/  FMUL.FTZ R105, R2, R47 ;  /* 0x0000002f02697220 */ /* 0x000fe20000410000 */
[----:B------:R-:W-:Y:S01]  /*19890*/  FSEL R47, R8, -INF , P2 ;  /* 0xff800000082f7808 */ /* 0x000fe20001000000 */
[----:B------:R-:W-:Y:S01]  /*198a0*/  FMUL.FTZ R71, R2, R55 ;  /* 0x0000003702477220 */ /* 0x000fe20000410000 */
[----:B------:R-:W-:Y:S01]  /*198b0*/  ISETP.GT.AND P2, PT, R6, 0x10, PT ;  /* 0x000000100600780c */ /* 0x000fe20003f44270 */
[C---:B------:R-:W-:Y:S01]  /*198c0*/  FMUL.FTZ R104, R2.reuse, R46 ;  /* 0x0000002e02687220 */ /* 0x040fe20000410000 */
[----:B------:R-:W-:Y:S01]  /*198d0*/  FSEL R8, R9, -INF , P3 ;  /* 0xff80000009087808 */ /* 0x000fe20001800000 */
[----:B------:R-:W-:Y:S01]  /*198e0*/  FMUL.FTZ R46, R2, R45 ;  /* 0x0000002d022e7220 */ /* 0x000fe20000410000 */
[----:B------:R-:W-:Y:S01]  /*198f0*/  FSEL R9, R94, -INF , P2 ;  /* 0xff8000005e097808 */ /* 0x000fe20001000000 */
[----:B------:R-:W-:Y:S01]  /*19900*/  FMUL.FTZ R45, R2, R51 ;  /* 0x00000033022d7220 */ /* 0x000fe20000410000 */
[----:B------:R-:W-:Y:S01]  /*19910*/  FSEL R55, R21, -INF , P2 ;  /* 0xff80000015377808 */ /* 0x000fe20001000000 */
[----:B------:R-:W-:Y:S01]  /*19920*/  WARPGROUP.ARRIVE ;  /* 0x00000000000079c5 */ /* 0x000fe20000000000 */
[----:B------:R-:W-:Y:S01]  /*19930*/  ISETP.GT.AND P2, PT, R6, 0x20, PT ;  /* 0x000000200600780c */ /* 0x000fe20003f44270 */
[C---:B------:R-:W-:Y:S01]  /*19940*/  FMUL.FTZ R141, R2.reuse, R53 ;  /* 0x00000035028d7220 */ /* 0x040fe20000410000 */
[----:B------:R-:W-:Y:S01]  /*19950*/  FSEL R51, R11, -INF , P4 ;  /* 0xff8000000b337808 */ /* 0x000fe20002000000 */
[----:B------:R-:W-:Y:S01]  /*19960*/  FMUL.FTZ R106, R2, R59 ;  /* 0x0000003b026a7220 */ /* 0x000fe20000410000 */
[----:B------:R-:W-:Y:S01]  /*19970*/  FSEL R21, R78, -INF , P2 ;  /* 0xff8000004e157808 */ /* 0x000fe20001000000 */
[----:B------:R-:W-:Y:S01]  /*19980*/  QGMMA.64x32x32.F32.E4M3.E4M3 R28, gdesc[UR16], R28, gsb0 ;  /* 0x00600000101c79f3 */ /* 0x000fe2000800081c */
[----:B------:R-:W-:Y:S01]  /*19990*/  FMNMX.FTZ R78, R47, R8, !PT ;  /* 0x000000082f4e7209 */ /* 0x000fe20007810000 */
[----:B------:R-:W5:Y:S01]  /*199a0*/  MUFU.TANH R81, R81 ;  /* 0x0000005100517308 */ /* 0x000f620000002400 */
[----:B------:R-:W-:Y:S01]  /*199b0*/  FSEL R53, R13, -INF , P5 ;  /* 0xff8000000d357808 */ /* 0x000fe20002800000 */
[C---:B------:R-:W-:Y:S01]  /*199c0*/  FMUL.FTZ R49, R2.reuse, R49 ;  /* 0x0000003102317220 */ /* 0x040fe20000410000 */
[----:B------:R-:W-:Y:S01]  /*199d0*/  FMNMX.FTZ R78, R51, R78, !PT ;  /* 0x0000004e334e7209 */ /* 0x000fe20007810000 */
[----:B------:R-:W-:Y:S01]  /*199e0*/  FMUL.FTZ R61, R2, R52 ;  /* 0x00000034023d7220 */ /* 0x000fe20000410000 */
[----:B------:R-:W-:Y:S01]  /*199f0*/  ISETP.GT.AND P3, PT, R6, 0x11, PT ;  /* 0x000000110600780c */ /* 0x000fe20003f64270 */
[----:B------:R-:W-:Y:S01]  /*19a00*/  FMUL.FTZ R67, R2, R54 ;  /* 0x0000003602437220 */ /* 0x000fe20000410000 */
[----:B------:R-:W-:Y:S01]  /*19a10*/  FMNMX.FTZ R78, R53, R78, !PT ;  /* 0x0000004e354e7209 */ /* 0x000fe20007810000 */
[----:B------:R-:W-:Y:S01]  /*19a20*/  MUFU.TANH R82, R82 ;  /* 0x0000005200527308 */ /* 0x000fe20000002400 */
[----:B------:R-:W-:Y:S01]  /*19a30*/  ISETP.GT.AND P4, PT, R6, 0x18, PT ;  /* 0x000000180600780c */ /* 0x000fe20003f84270 */
[C---:B------:R-:W-:Y:S01]  /*19a40*/  FMUL.FTZ R145, R2.reuse, R57 ;  /* 0x0000003902917220 */ /* 0x040fe20000410000 */
[----:B------:R-:W-:Y:S01]  /*19a50*/  FSEL R59, R93, -INF , P3 ;  /* 0xff8000005d3b7808 */ /* 0x000fe20001800000 */
[C---:B------:R-:W-:Y:S01]  /*19a60*/  FMUL.FTZ R143, R2.reuse, R56 ;  /* 0x00000038028f7220 */ /* 0x040fe20000410000 */
[----:B------:R-:W-:Y:S01]  /*19a70*/  FMNMX.FTZ R78, R55, R78, !PT ;  /* 0x0000004e374e7209 */ /* 0x000fe20007810000 */
[----:B------:R-:W-:Y:S01]  /*19a80*/  FMUL.FTZ R73, R2, R58 ;  /* 0x0000003a02497220 */ /* 0x000fe20000410000 */
[----:B------:R-:W-:Y:S01]  /*19a90*/  ISETP.GT.AND P5, PT, R6, 0x19, PT ;  /* 0x000000190600780c */ /* 0x000fe20003fa4270 */
[----:B------:R-:W5:Y:S01]  /*19aa0*/  MUFU.TANH R20, R20 ;  /* 0x0000001400147308 */ /* 0x000f620000002400 */
[----:B-1----:R-:W-:Y:S01]  /*19ab0*/  FSEL R63, R95, -INF , P4 ;  /* 0xff8000005f3f7808 */ /* 0x002fe20002000000 */
[C---:B------:R-:W-:Y:S01]  /*19ac0*/  FMUL.FTZ R44, R2.reuse, R44 ;  /* 0x0000002c022c7220 */ /* 0x040fe20000410000 */
[----:B------:R-:W-:Y:S01]  /*19ad0*/  FMNMX.FTZ R78, R59, R78, !PT ;  /* 0x0000004e3b4e7209 */ /* 0x000fe20007810000 */
[C---:B------:R-:W-:Y:S01]  /*19ae0*/  FMUL.FTZ R48, R2.reuse, R48 ;  /* 0x0000003002307220 */ /* 0x040fe20000410000 */
[----:B--2---:R-:W-:Y:S01]  /*19af0*/  FSEL R65, R97, -INF , P5 ;  /* 0xff80000061417808 */ /* 0x004fe20002800000 */
[----:B------:R-:W-:Y:S01]  /*19b00*/  FMUL.FTZ R50, R2, R50 ;  /* 0x0000003202327220 */ /* 0x000fe20000410000 */
[----:B------:R-:W-:Y:S01]  /*19b10*/  FMNMX.FTZ R78, R63, R78, !PT ;  /* 0x0000004e3f4e7209 */ /* 0x000fe20007810000 */
[----:B------:R-:W-:Y:S01]  /*19b20*/  MUFU.TANH R24, R24 ;  /* 0x0000001800187308 */ /* 0x000fe20000002400 */
[----:B0-----:R-:W-:Y:S01]  /*19b30*/  FSEL R11, R96, -INF , P3 ;  /* 0xff800000600b7808 */ /* 0x001fe20001800000 */
[--C-:B------:R-:W-:Y:S01]  /*19b40*/  IMAD.MOV.U32 R94, RZ, RZ, R25.reuse ;  /* 0x000000ffff5e7224 */ /* 0x100fe200078e0019 */
[----:B------:R-:W-:Y:S01]  /*19b50*/  ISETP.GT.AND P3, PT, R6, 0x21, PT ;  /* 0x000000210600780c */ /* 0x000fe20003f64270 */
[--C-:B------:R-:W-:Y:S01]  /*19b60*/  IMAD.MOV.U32 R96, RZ, RZ, R25.reuse ;  /* 0x000000ffff607224 */ /* 0x100fe200078e0019 */
[----:B---3--:R-:W-:Y:S01]  /*19b70*/  FSEL R69, R98, -INF , P2 ;  /* 0xff80000062457808 */ /* 0x008fe20001000000 */
[----:B------:R-:W-:Y:S01]  /*19b80*/  IMAD.MOV.U32 R98, RZ, RZ, R25 ;  /* 0x000000ffff627224 */ /* 0x000fe200078e0019 */
[----:B------:R-:W-:Y:S01]  /*19b90*/  FMNMX.FTZ R78, R65, R78, !PT ;  /* 0x0000004e414e7209 */ /* 0x000fe20007810000 */
[----:B------:R-:W0:Y:S01]  /*19ba0*/  MUFU.TANH R84, R84 ;  /* 0x0000005400547308 */ /* 0x000e220000002400 */
[----:B----4-:R-:W-:-:S02]  /*19bb0*/  FSEL R13, R99, -INF , P4 ;  /* 0xff800000630d7808 */ /* 0x010fc40002000000 */
[----:B------:R-:W-:Y:S02]  /*19bc0*/  ISETP.GT.AND P4, PT, R6, 0x28, PT ;  /* 0x000000280600780c */ /* 0x000fe40003f84270 */
[----:B-----5:R-:W-:Y:S02]  /*19bd0*/  FSEL R75, R101, -INF , P3 ;  /* 0xff800000654b7808 */ /* 0x020fe40001800000 */
[----:B------:R-:W-:Y:S01]  /*19be0*/  FMNMX.FTZ R78, R69, R78, !PT ;  /* 0x0000004e454e7209 */ /* 0x000fe20007810000 */
[----:B------:R1:W-:Y:S01]  /*19bf0*/  MUFU.TANH R52, R49 ;  /* 0x0000003100347308 */ /* 0x0003e20000002400 */
[----:B------:R-:W-:Y:S02]  /*19c00*/  FSEL R15, R100, -INF , P5 ;  /* 0xff800000640f7808 */ /* 0x000fe40002800000 */
[----:B------:R-:W-:Y:S02]  /*19c10*/  ISETP.GT.AND P5, PT, R6, 0x29, PT ;  /* 0x000000290600780c */ /* 0x000fe40003fa4270 */
[----:B------:R-:W-:-:S02]  /*19c20*/  FSEL R79, R79, -INF , P4 ;  /* 0xff8000004f4f7808 */ /* 0x000fc40002000000 */
[----:B------:R-:W-:Y:S01]  /*19c30*/  FMNMX.FTZ R78, R75, R78, !PT ;  /* 0x0000004e4b4e7209 */ /* 0x000fe20007810000 */
[----:B------:R-:W2:Y:S01]  /*19c40*/  MUFU.TANH R10, R10 ;  /* 0x0000000a000a7308 */ /* 0x000ea20000002400 */
[----:B-1----:R-:W-:Y:S02]  /*19c50*/  FSEL R49, R83, -INF , P5 ;  /* 0xff80000053317808 */ /* 0x002fe40002800000 */
[----:B------:R-:W-:Y:S02]  /*19c60*/  ISETP.GT.AND P2, PT, R6, 0x30, PT ;  /* 0x000000300600780c */ /* 0x000fe40003f44270 */
[----:B------:R-:W-:Y:S01]  /*19c70*/  FSEL R83, R80, -INF , P5 ;  /* 0xff80000050537808 */ /* 0x000fe20002800000 */
[----:B------:R-:W-:Y:S01]  /*19c80*/  IMAD.MOV.U32 R80, RZ, RZ, R25 ;  /* 0x000000ffff507224 */ /* 0x000fe200078e0019 */
[----:B------:R-:W-:Y:S01]  /*19c90*/  FMNMX.FTZ R78, R79, R78, !PT ;  /* 0x0000004e4f4e7209 */ /* 0x000fe20007810000 */
[----:B------:R-:W-:Y:S01]  /*19ca0*/  MUFU.TANH R86, R86 ;  /* 0x0000005600567308 */ /* 0x000fe20000002400 */
[----:B------:R-:W-:Y:S01]  /*19cb0*/  FSEL R27, R102, -INF , P3 ;  /* 0xff800000661b7808 */ /* 0x000fe20001800000 */
[----:B------:R-:W-:-:S02]  /*19cc0*/  WARPGROUP.DEPBAR.LE gsb0, 0x0 ;  /* 0x00008000000079c5 */ /* 0x000fc40000010000 */
[----:B------:R-:W-:Y:S01]  /*19cd0*/  ISETP.GT.AND P3, PT, R6, 0x31, PT ;  /* 0x000000310600780c */ /* 0x000fe20003f64270 */
[C---:B------:R-:W-:Y:S01]  /*19ce0*/  FMUL.FTZ R28, R2.reuse, R28 ;  /* 0x0000001c021c7220 */ /* 0x040fe20000410000 */
[----:B------:R-:W-:Y:S01]  /*19cf0*/  FSEL R85, R81, -INF , P2 ;  /* 0xff80000051557808 */ /* 0x000fe20001000000 */
[C---:B------:R-:W-:Y:S01]  /*19d00*/  FMUL.FTZ R32, R2.reuse, R32 ;  /* 0x0000002002207220 */ /* 0x040fe20000410000 */
[----:B------:R-:W1:Y:S01]  /*19d10*/  MUFU.TANH R12, R12 ;  /* 0x0000000c000c7308 */ /* 0x000e620000002400 */
[----:B------:R-:W-:Y:S01]  /*19d20*/  FMNMX.FTZ R78, R83, R78, !PT ;  /* 0x0000004e534e7209 */ /* 0x000fe20007810000 */
[----:B------:R-:W-:Y:S01]  /*19d30*/  FMUL.FTZ R30, R2, R30 ;  /* 0x0000001e021e7220 */ /* 0x000fe20000410000 */
[----:B------:R-:W-:Y:S01]  /*19d40*/  FSEL R109, R20, -INF , P3 ;  /* 0xff800000146d7808 */ /* 0x000fe20001800000 */
[C---:B------:R-:W-:Y:S01]  /*19d50*/  FMUL.FTZ R36, R2.reuse, R36 ;  /* 0x0000002402247220 */ /* 0x040fe20000410000 */
[----:B------:R-:W-:Y:S01]  /*19d60*/  FMNMX.FTZ R78, R85, R78, !PT ;  /* 0x0000004e554e7209 */ /* 0x000fe20007810000 */
[----:B------:R-:W-:Y:S01]  /*19d70*/  FMUL.FTZ R34, R2, R34 ;  /* 0x0000002202227220 */ /* 0x000fe20000410000 */
[----:B------:R-:W-:Y:S01]  /*19d80*/  ISETP.GT.AND P5, PT, R6, 0x39, PT ;  /* 0x000000390600780c */ /* 0x000fe20003fa4270 */
[----:B------:R-:W-:Y:S01]  /*19d90*/  MUFU.TANH R87, R87 ;  /* 0x0000005700577308 */ /* 0x000fe20000002400 */
[----:B------:R-:W-:Y:S01]  /*19da0*/  FMNMX.FTZ R78, R109, R78, !PT ;  /* 0x0000004e6d4e7209 */ /* 0x000fe20007810000 */
[----:B------:R-:W-:Y:S01]  /*19db0*/  FMUL.FTZ R40, R2, R40 ;  /* 0x0000002802287220 */ /* 0x000fe20000410000 */
[----:B0-----:R-:W-:Y:S01]  /*19dc0*/  FSEL R57, R84, -INF , P2 ;  /* 0xff80000054397808 */ /* 0x001fe20001000000 */
[----:B------:R-:W-:Y:S01]  /*19dd0*/  FMUL.FTZ R41, R2, R41 ;  /* 0x0000002902297220 */ /* 0x000fe20000410000 */
[----:B------:R-:W-:Y:S01]  /*19de0*/  ISETP.GT.AND P2, PT, R6, 0x40, PT ;  /* 0x000000400600780c */ /* 0x000fe20003f44270 */
[--C-:B------:R-:W-:Y:S01]  /*19df0*/  IMAD.MOV.U32 R84, RZ, RZ, R25.reuse ;  /* 0x000000ffff547224 */ /* 0x100fe200078e0019 */
[----:B--2---:R-:W-:Y:S01]  /*19e00*/  FSEL R113, R10, -INF , P5 ;  /* 0xff8000000a717808 */ /* 0x004fe20002800000 */
[----:B------:R0:W-:Y:S01]  /*19e10*/  MUFU.TANH R54, R45 ;  /* 0x0000002d00367308 */ /* 0x0001e20000002400 */
[----:B-1----:R-:W-:Y:S01]  /*19e20*/  FSEL R115, R12, -INF , P2 ;  /* 0xff8000000c737808 */ /* 0x002fe20001000000 */
[C---:B------:R-:W-:Y:S01]  /*19e30*/  FMUL.FTZ R12, R2.reuse, R31 ;  /* 0x0000001f020c7220 */ /* 0x040fe20000410000 */
[----:B------:R-:W-:Y:S01]  /*19e40*/  FMUL.FTZ R10, R2, R29 ;  /* 0x0000001d020a7220 */ /* 0x000fe20000410000 */
[----:B------:R-:W-:Y:S01]  /*19e50*/  MOV R100, R25 ;  /* 0x0000001900647202 */ /* 0x000fe20000000f00 */
[----:B------:R-:W-:-:S03]  /*19e60*/  IMAD.MOV.U32 R102, RZ, RZ, R25 ;  /* 0x000000ffff667224 */ /* 0x000fc600078e0019 */
[----:B------:R-:W-:Y:S01]  /*19e70*/  MUFU.TANH R60, R60 ;  /* 0x0000003c003c7308 */ /* 0x000fe20000002400 */
[----:B0-----:R-:W-:Y:S01]  /*19e80*/  FSEL R45, R82, -INF , P4 ;  /* 0xff800000522d7808 */ /* 0x001fe20002000000 */
[----:B------:R-:W-:Y:S01]  /*19e90*/  IMAD.MOV.U32 R82, RZ, RZ, R25 ;  /* 0x000000ffff527224 */ /* 0x000fe200078e0019 */
[----:B------:R-:W-:-:S04]  /*19ea0*/  ISETP.GT.AND P4, PT, R6, 0x38, PT ;  /* 0x000000380600780c */ /* 0x000fc80003f84270 */
[----:B------:R-:W-:Y:S01]  /*19eb0*/  FSEL R111, R24, -INF , P4 ;  /* 0xff800000186f7808 */ /* 0x000fe20002000000 */
[----:B------:R-:W-:Y:S01]  /*19ec0*/  MUFU.TANH R88, R88 ;  /* 0x0000005800587308 */ /* 0x000fe20000002400 */
[----:B------:R-:W-:Y:S02]  /*19ed0*/  FMUL.FTZ R24, R2, R33 ;  /* 0x0000002102187220 */ /* 0x000fe40000410000 */
[----:B------:R-:W-:-:S04]  /*19ee0*/  FMNMX.FTZ R78, R111, R78, !PT ;  /* 0x0000004e6f4e7209 */ /* 0x000fc80007810000 */
[----:B------:R-:W-:Y:S01]  /*19ef0*/  FMNMX.FTZ R78, R113, R78, !PT ;  /* 0x0000004e714e7209 */ /* 0x000fe20007810000 */
[----:B------:R-:W-:Y:S03]  /*19f00*/  MUFU.TANH R76, R76 ;  /* 0x0000004c004c7308 */ /* 0x000fe60000002400 */
[----:B------:R-:W-:-:S05]  /*19f10*/  FMNMX.FTZ R78, R115, R78, !PT ;  /* 0x0000004e734e7209 */ /* 0x000fca0007810000 */
[----:B------:R-:W0:Y:S08]  /*19f20*/  MUFU.TANH R77, R77 ;  /* 0x0000004d004d7308 */ /* 0x000e300000002400 */
[----:B------:R-:W-:Y:S08]  /*19f30*/  MUFU.TANH R62, R62 ;  /* 0x0000003e003e7308 */ /* 0x000ff00000002400 */
[----:B------:R-:W-:Y:S01]  /*19f40*/  MUFU.TANH R89, R89 ;  /* 0x0000005900597308 */ /* 0x000fe20000002400 */
[----:B0-----:R-:W-:-:S02]  /*19f50*/  FSEL R77, R77, -INF , P2 ;  /* 0xff8000004d4d7808 */ /* 0x001fc40001000000 */
[----:B------:R-:W-:-:S05]  /*19f60*/  ISETP.GT.AND P2, PT, R6, 0x50, PT ;  /* 0x000000500600780c */ /* 0x000fca0003f44270 */
[----:B------:R0:W-:Y:S08]  /*19f70*/  MUFU.TANH R56, R61 ;  /* 0x0000003d00387308 */ /* 0x0001f00000002400 */
[----:B------:R-:W1:Y:S01]  /*19f80*/  MUFU.TANH R66, R66 ;  /* 0x0000004200427308 */ /* 0x000e620000002400 */
[----:B0-----:R-:W-:Y:S02]  /*19f90*/  FSEL R61, R86, -INF , P3 ;  /* 0xff800000563d7808 */ /* 0x001fe40001800000 */
[----:B------:R-:W-:-:S02]  /*19fa0*/  ISETP.GT.AND P3, PT, R6, 0x41, PT ;  /* 0x000000410600780c */ /* 0x000fc40003f64270 */
[----:B------:R-:W-:Y:S02]  /*19fb0*/  MOV R86, R25 ;  /* 0x0000001900567202 */ /* 0x000fe40000000f00 */
[----:B------:R-:W-:Y:S01]  /*19fc0*/  FSEL R117, R60, -INF , P3 ;  /* 0xff8000003c757808 */ /* 0x000fe20001800000 */
[----:B------:R-:W-:Y:S03]  /*19fd0*/  MUFU.TANH R68, R68 ;  /* 0x0000004400447308 */ /* 0x000fe60000002400 */
[----:B------:R-:W-:-:S05]  /*19fe0*/  FMNMX.FTZ R78, R117, R78, !PT ;  /* 0x0000004e754e7209 */ /* 0x000fca0007810000 */
[----:B------:R-:W-:Y:S01]  /*19ff0*/  MUFU.TANH R103, R103 ;  /* 0x0000006700677308 */ /* 0x000fe20000002400 */
[----:B-1----:R-:W-:-:S07]  /*1a000*/  FSEL R123, R66, -INF , P2 ;  /* 0xff800000427b7808 */ /* 0x002fce0001000000 */
[----:B------:R-:W0:Y:S08]  /*1a010*/  MUFU.TANH R90, R90 ;  /* 0x0000005a005a7308 */ /* 0x000e300000002400 */
[----:B------:R1:W-:Y:S08]  /*1a020*/  MUFU.TANH R58, R67 ;  /* 0x00000043003a7308 */ /* 0x0003f00000002400 */
[----:B------:R-:W2:Y:S01]  /*1a030*/  MUFU.TANH R91, R91 ;  /* 0x0000005b005b7308 */ /* 0x000ea20000002400 */
[----:B-1----:R-:W-:-:S02]  /*1a040*/  FSEL R67, R87, -INF , P4 ;  /* 0xff80000057437808 */ /* 0x002fc40002000000 */
[----:B------:R-:W-:-:S04]  /*1a050*/  ISETP.GT.AND P4, PT, R6, 0x48, PT ;  /* 0x000000480600780c */ /* 0x000fc80003f84270 */
[----:B------:R-:W-:Y:S01]  /*1a060*/  FSEL R119, R76, -INF , P4 ;  /* 0xff8000004c777808 */ /* 0x000fe20002000000 */
[----:B------:R-:W-:Y:S01]  /*1a070*/  MUFU.TANH R46, R46 ;  /* 0x0000002e002e7308 */ /* 0x000fe20000002400 */
[----:B0-----:R-:W-:Y:S01]  /*1a080*/  FSEL R81, R90, -INF , P4 ;  /* 0xff8000005a517808 */ /* 0x001fe20002000000 */
[--C-:B------:R-:W-:Y:S01]  /*1a090*/  IMAD.MOV.U32 R76, RZ, RZ, R25.reuse ;  /* 0x000000ffff4c7224 */ /* 0x100fe200078e0019 */
[----:B------:R-:W-:Y:S01]  /*1a0a0*/  FMNMX.FTZ R78, R119, R78, !PT ;  /* 0x0000004e774e7209 */ /* 0x000fe20007810000 */
[----:B------:R-:W-:Y:S01]  /*1a0b0*/  IMAD.MOV.U32 R90, RZ, RZ, R25 ;  /* 0x000000ffff5a7224 */ /* 0x000fe200078e0019 */
[----:B------:R-:W-:-:S03]  /*1a0c0*/  ISETP.GT.AND P4, PT, R6, 0x58, PT ;  /* 0x000000580600780c */ /* 0x000fc60003f84270 */
[----:B------:R-:W-:Y:S08]  /*1a0d0*/  MUFU.TANH R105, R105 ;  /* 0x0000006900697308 */ /* 0x000ff00000002400 */
[----:B------:R0:W-:Y:S08]  /*1a0e0*/  MUFU.TANH R99, R71 ;  /* 0x0000004700637308 */ /* 0x0001f00000002400 */
[----:B------:R-:W1:Y:S01]  /*1a0f0*/  MUFU.TANH R64, R64 ;  /* 0x0000004000407308 */ /* 0x000e620000002400 */
[----:B0-----:R-:W-:Y:S01]  /*1a100*/  FSEL R71, R88, -INF , P5 ;  /* 0xff80000058477808 */ /* 0x001fe20002800000 */
[----:B------:R-:W-:Y:S01]  /*1a110*/  IMAD.MOV.U32 R88, RZ, RZ, R25 ;  /* 0x000000ffff587224 */ /* 0x000fe200078e0019 */
[----:B------:R-:W-:-:S04]  /*1a120*/  ISETP.GT.AND P5, PT, R6, 0x49, PT ;  /* 0x000000490600780c */ /* 0x000fc80003fa4270 */
[----:B------:R-:W-:Y:S01]  /*1a130*/  FSEL R121, R62, -INF , P5 ;  /* 0xff8000003e797808 */ /* 0x000fe20002800000 */
[----:B------:R-:W-:Y:S01]  /*1a140*/  MUFU.TANH R70, R70 ;  /* 0x0000004600467308 */ /* 0x000fe20000002400 */
[----:B--2---:R-:W-:Y:S02]  /*1a150*/  FSEL R87, R91, -INF , P5 ;  /* 0xff8000005b577808 */ /* 0x004fe40002800000 */
[----:B------:R-:W-:Y:S02]  /*1a160*/  FMNMX.FTZ R78, R121, R78, !PT ;  /* 0x0000004e794e7209 */ /* 0x000fe40007810000 */
[----:B------:R-:W-:Y:S02]  /*1a170*/  ISETP.GT.AND P5, PT, R6, 0x59, PT ;  /* 0x000000590600780c */ /* 0x000fe40003fa4270 */
[----:B------:R-:W-:Y:S01]  /*1a180*/  FMNMX.FTZ R78, R123, R78, !PT ;  /* 0x0000004e7b4e7209 */ /* 0x000fe20007810000 */
[----:B------:R-:W0:Y:S01]  /*1a190*/  MUFU.TANH R26, R26 ;  /* 0x0000001a001a7308 */ /* 0x000e220000002400 */
[----:B-1----:R-:W-:-:S07]  /*1a1a0*/  FSEL R127, R64, -INF , P4 ;  /* 0xff800000407f7808 */ /* 0x002fce0002000000 */
[----:B------:R-:W1:Y:S08]  /*1a1b0*/  MUFU.TANH R141, R141 ;  /* 0x0000008d008d7308 */ /* 0x000e700000002400 */
[----:B------:R2:W-:Y:S01]  /*1a1c0*/  MUFU.TANH R20, R73 ;  /* 0x0000004900147308 */ /* 0x0005e20000002400 */
[----:B0-----:R-:W-:Y:S01]  /*1a1d0*/  FSEL R129, R26, -INF , P5 ;  /* 0xff8000001a817808 */ /* 0x001fe20002800000 */
[----:B------:R-:W-:-:S06]  /*1a1e0*/  FMUL.FTZ R26, R2, R35 ;  /* 0x00000023021a7220 */ /* 0x000fcc0000410000 */
[----:B------:R-:W0:Y:S01]  /*1a1f0*/  MUFU.TANH R44, R44 ;  /* 0x0000002c002c7308 */ /* 0x000e220000002400 */
[----:B--2---:R-:W-:Y:S02]  /*1a200*/  FSEL R73, R89, -INF , P3 ;  /* 0xff80000059497808 */ /* 0x004fe40001800000 */
[----:B------:R-:W-:Y:S02]  /*1a210*/  ISETP.GT.AND P3, PT, R6, 0x51, PT ;  /* 0x000000510600780c */ /* 0x000fe40003f64270 */
[----:B------:R-:W-:Y:S02]  /*1a220*/  FSEL R89, R70, -INF , P2 ;  /* 0xff80000046597808 */ /* 0x000fe40001000000 */
[----:B------:R-:W-:Y:S01]  /*1a230*/  FSEL R29, R103, -INF , P3 ;  /* 0xff800000671d7808 */ /* 0x000fe20001800000 */
[----:B------:R-:W2:Y:S01]  /*1a240*/  MUFU.TANH R12, R12 ;  /* 0x0000000c000c7308 */ /* 0x000ea20000002400 */
[----:B------:R-:W-:Y:S02]  /*1a250*/  FSEL R125, R68, -INF , P3 ;  /* 0xff800000447d7808 */ /* 0x000fe40001800000 */
[----:B------:R-:W-:-:S02]  /*1a260*/  ISETP.GT.AND P3, PT, R6, 0x61, PT ;  /* 0x000000610600780c */ /* 0x000fc40003f64270 */
[----:B------:R-:W-:Y:S02]  /*1a270*/  FMNMX.FTZ R78, R125, R78, !PT ;  /* 0x0000004e7d4e7209 */ /* 0x000fe40007810000 */
[----:B------:R-:W-:Y:S01]  /*1a280*/  FSEL R95, R105, -INF , P3 ;  /* 0xff800000695f7808 */ /* 0x000fe20001800000 */
[----:B------:R-:W3:Y:S01]  /*1a290*/  MUFU.TANH R72, R72 ;  /* 0x0000004800487308 */ /* 0x000ee20000002400 */
[----:B------:R-:W-:Y:S02]  /*1a2a0*/  FSEL R133, R46, -INF , P3 ;  /* 0xff8000002e857808 */ /* 0x000fe40001800000 */
[C---:B------:R-:W-:Y:S02]  /*1a2b0*/  ISETP.GT.AND P3, PT, R6.reuse, 0x71, PT ;  /* 0x000000710600780c */ /* 0x040fe40003f64270 */
[----:B------:R-:W-:Y:S02]  /*1a2c0*/  ISETP.GT.AND P2, PT, R6, 0x60, PT ;  /* 0x000000600600780c */ /* 0x000fe40003f44270 */
[----:B------:R-:W-:Y:S01]  /*1a2d0*/  FMNMX.FTZ R78, R127, R78, !PT ;  /* 0x0000004e7f4e7209 */ /* 0x000fe20007810000 */
[----:B------:R-:W4:Y:S01]  /*1a2e0*/  MUFU.TANH R74, R74 ;  /* 0x0000004a004a7308 */ /* 0x000f220000002400 */
[----:B------:R-:W-:-:S02]  /*1a2f0*/  FSEL R99, R99, -INF , P3 ;  /* 0xff80000063637808 */ /* 0x000fc40001800000 */
[----:B-1----:R-:W-:Y:S02]  /*1a300*/  FSEL R141, R141, -INF , P3 ;  /* 0xff8000008d8d7808 */ /* 0x002fe40001800000 */
[----:B------:R-:W-:Y:S02]  /*1a310*/  ISETP.GT.AND P3, PT, R6, 0x81, PT ;  /* 0x000000810600780c */ /* 0x000fe40003f64270 */
[----:B0-----:R-:W-:Y:S01]  /*1a320*/  FSEL R131, R44, -INF , P2 ;  /* 0xff8000002c837808 */ /* 0x001fe20001000000 */
[----:B------:R-:W0:Y:S01]  /*1a330*/  MUFU.TANH R48, R48 ;  /* 0x0000003000307308 */ /* 0x000e220000002400 */
[----:B------:R-:W-:Y:S01]  /*1a340*/  FMNMX.FTZ R78, R129, R78, !PT ;  /* 0x0000004e814e7209 */ /* 0x000fe20007810000 */
[----:B------:R-:W-:Y:S01]  /*1a350*/  FMUL.FTZ R44, R2, R37 ;  /* 0x00000025022c7220 */ /* 0x000fe20000410000 */
[----:B--2---:R-:W-:Y:S02]  /*1a360*/  FSEL R105, R12, -INF , P3 ;  /* 0xff8000000c697808 */ /* 0x004fe40001800000 */
[----:B------:R-:W-:-:S02]  /*1a370*/  FMNMX.FTZ R12, R3, R4, !PT ;  /* 0x00000004030c7209 */ /* 0x000fc40007810000 */
[----:B---3--:R-:W-:Y:S01]  /*1a380*/  FSEL R31, R72, -INF , P4 ;  /* 0xff800000481f7808 */ /* 0x008fe20002000000 */
[----:B------:R-:W1:Y:S01]  /*1a390*/  MUFU.TANH R104, R104 ;  /* 0x0000006800687308 */ /* 0x000e620000002400 */
[----:B------:R-:W-:Y:S02]  /*1a3a0*/  ISETP.GT.AND P4, PT, R6, 0x68, PT ;  /* 0x000000680600780c */ /* 0x000fe40003f84270 */
[----:B------:R-:W-:Y:S02]  /*1a3b0*/  FMNMX.FTZ R78, R131, R78, !PT ;  /* 0x0000004e834e7209 */ /* 0x000fe40007810000 */
[----:B------:R-:W-:Y:S02]  /*1a3c0*/  FMNMX.FTZ R12, R5, R12, !PT ;  /* 0x0000000c050c7209 */ /* 0x000fe40007810000 */
[----:B----4-:R-:W-:Y:S01]  /*1a3d0*/  FSEL R91, R74, -INF , P5 ;  /* 0xff8000004a5b7808 */ /* 0x010fe20002800000 */
[----:B------:R-:W2:Y:S01]  /*1a3e0*/  MUFU.TANH R50, R50 ;  /* 0x0000003200327308 */ /* 0x000ea20000002400 */
[----:B------:R-:W-:Y:S01]  /*1a3f0*/  ISETP.GT.AND P5, PT, R6, 0x69, PT ;  /* 0x000000690600780c */ /* 0x000fe20003fa4270 */
[----:B------:R-:W-:Y:S01]  /*1a400*/  IMAD.MOV.U32 R74, RZ, RZ, R25 ;  /* 0x000000ffff4a7224 */ /* 0x000fe200078e0019 */
[----:B0-----:R-:W-:-:S02]  /*1a410*/  FSEL R135, R48, -INF , P4 ;  /* 0xff80000030877808 */ /* 0x001fc40002000000 */
[----:B------:R-:W-:Y:S02]  /*1a420*/  FMNMX.FTZ R78, R133, R78, !PT ;  /* 0x0000004e854e7209 */ /* 0x000fe40007810000 */
[----:B------:R-:W-:Y:S01]  /*1a430*/  FMNMX.FTZ R12, R7, R12, !PT ;  /* 0x0000000c070c7209 */ /* 0x000fe20007810000 */
[----:B------:R-:W0:Y:S01]  /*1a440*/  MUFU.TANH R143, R143 ;  /* 0x0000008f008f7308 */ /* 0x000e220000002400 */
[----:B-1----:R-:W-:Y:S01]  /*1a450*/  FSEL R93, R104, -INF , P2 ;  /* 0xff800000685d7808 */ /* 0x002fe20001000000 */
[----:B------:R-:W-:Y:S01]  /*1a460*/  IMAD.MOV.U32 R104, RZ, RZ, R25 ;  /* 0x000000ffff687224 */ /* 0x000fe200078e0019 */
[----:B------:R-:W-:Y:S02]  /*1a470*/  ISETP.GT.AND P2, PT, R6, 0x70, PT ;  /* 0x000000700600780c */ /* 0x000fe40003f44270 */
[----:B------:R-:W-:Y:S02]  /*1a480*/  FSEL R137, R52, -INF , P5 ;  /* 0xff80000034897808 */ /* 0x000fe40002800000 */
[----:B------:R-:W-:Y:S01]  /*1a490*/  FMNMX.FTZ R78, R135, R78, !PT ;  /* 0x0000004e874e7209 */ /* 0x000fe20007810000 */
[----:B------:R-:W1:Y:S01]  /*1a4a0*/  MUFU.TANH R145, R145 ;  /* 0x0000009100917308 */ /* 0x000e620000002400 */
[----:B------:R-:W-:-:S02]  /*1a4b0*/  FMNMX.FTZ R12, R9, R12, !PT ;  /* 0x0000000c090c7209 */ /* 0x000fc40007810000 */
[----:B------:R-:W-:Y:S02]  /*1a4c0*/  FSEL R139, R56, -INF , P2 ;  /* 0xff800000388b7808 */ /* 0x000fe40001000000 */
[----:B------:R-:W-:Y:S02]  /*1a4d0*/  FMNMX.FTZ R78, R137, R78, !PT ;  /* 0x0000004e894e7209 */ /* 0x000fe40007810000 */
[----:B------:R-:W-:Y:S01]  /*1a4e0*/  FMNMX.FTZ R12, R11, R12, !PT ;  /* 0x0000000c0b0c7209 */ /* 0x000fe20007810000 */
[----:B------:R-:W3:Y:S01]  /*1a4f0*/  MUFU.TANH R28, R28 ;  /* 0x0000001c001c7308 */ /* 0x000ee20000002400 */
[----:B--2---:R-:W-:Y:S02]  /*1a500*/  FSEL R33, R50, -INF , P4 ;  /* 0xff80000032217808 */ /* 0x004fe40002000000 */
[----:B------:R-:W-:Y:S02]  /*1a510*/  ISETP.GT.AND P4, PT, R6, 0x78, PT ;  /* 0x000000780600780c */ /* 0x000fe40003f84270 */
[----:B------:R-:W-:-:S02]  /*1a520*/  FMNMX.FTZ R78, R139, R78, !PT ;  /* 0x0000004e8b4e7209 */ /* 0x000fc40007810000 */
[----:B------:R-:W-:Y:S01]  /*1a530*/  FMNMX.FTZ R12, R13, R12, !PT ;  /* 0x0000000c0d0c7209 */ /* 0x000fe20007810000 */
[----:B------:R-:W2:Y:S01]  /*1a540*/  MUFU.TANH R10, R10 ;  /* 0x0000000a000a7308 */ /* 0x000ea20000002400 */
[----:B------:R-:W-:Y:S02]  /*1a550*/  FSEL R35, R54, -INF , P5 ;  /* 0xff80000036237808 */ /* 0x000fe40002800000 */
[----:B------:R-:W-:Y:S02]  /*1a560*/  ISETP.GT.AND P5, PT, R6, 0x79, PT ;  /* 0x000000790600780c */ /* 0x000fe40003fa4270 */
[----:B0-----:R-:W-:Y:S02]  /*1a570*/  FSEL R143, R143, -INF , P4 ;  /* 0xff8000008f8f7808 */ /* 0x001fe40002000000 */
[----:B------:R-:W-:Y:S01]  /*1a580*/  FMNMX.FTZ R78, R141, R78, !PT ;  /* 0x0000004e8d4e7209 */ /* 0x000fe20007810000 */
[----:B------:R0:W4:Y:S01]  /*1a590*/  MUFU.TANH R101, R106 ;  /* 0x0000006a00657308 */ /* 0x0001220000002400 */
[----:B------:R-:W-:-:S02]  /*1a5a0*/  FSEL R37, R20, -INF , P4 ;  /* 0xff80000014257808 */ /* 0x000fc40002000000 */
[----:B------:R-:W-:Y:S02]  /*1a5b0*/  FMNMX.FTZ R20, R15, R12, !PT ;  /* 0x0000000c0f147209 */ /* 0x000fe40007810000 */
[----:B------:R-:W-:Y:S02]  /*1a5c0*/  FSEL R97, R58, -INF , P2 ;  /* 0xff8000003a617808 */ /* 0x000fe40001000000 */
[----:B------:R-:W-:Y:S01]  /*1a5d0*/  ISETP.GT.AND P2, PT, R6, 0x80, PT ;  /* 0x000000800600780c */ /* 0x000fe20003f44270 */
[----:B------:R-:W5:Y:S01]  /*1a5e0*/  MUFU.TANH R32, R32 ;  /* 0x0000002000207308 */ /* 0x000f620000002400 */
[----:B-1----:R-:W-:Y:S01]  /*1a5f0*/  FSEL R145, R145, -INF , P5 ;  /* 0xff80000091917808 */ /* 0x002fe20002800000 */
[----:B0-----:R-:W-:Y:S01]  /*1a600*/  IMAD.MOV.U32 R106, RZ, RZ, R25 ;  /* 0x000000ffff6a7224 */ /* 0x001fe200078e0019 */
[----:B------:R-:W-:Y:S02]  /*1a610*/  FMNMX.FTZ R78, R143, R78, !PT ;  /* 0x0000004e8f4e7209 */ /* 0x000fe40007810000 */
[----:B------:R-:W-:-:S02]  /*1a620*/  FMNMX.FTZ R20, R21, R20, !PT ;  /* 0x0000001415147209 */ /* 0x000fc40007810000 */
[----:B---3--:R-:W-:Y:S01]  /*1a630*/  FSEL R147, R28, -INF , P2 ;  /* 0xff8000001c937808 */ /* 0x008fe20001000000 */
[----:B------:R-:W0:Y:S01]  /*1a640*/  MUFU.TANH R30, R30 ;  /* 0x0000001e001e7308 */ /* 0x000e220000002400 */
[----:B------:R-:W-:Y:S02]  /*1a650*/  FMNMX.FTZ R78, R145, R78, !PT ;  /* 0x0000004e914e7209 */ /* 0x000fe40007810000 */
[----:B------:R-:W-:Y:S02]  /*1a660*/  FMNMX.FTZ R20, R27, R20, !PT ;  /* 0x000000141b147209 */ /* 0x000fe40007810000 */
[----:B------:R-:W-:Y:S02]  /*1a670*/  ISETP.GT.AND P4, PT, R6, 0x88, PT ;  /* 0x000000880600780c */ /* 0x000fe40003f84270 */
[----:B--2---:R-:W-:Y:S01]  /*1a680*/  FSEL R149, R10, -INF , P3 ;  /* 0xff8000000a957808 */ /* 0x004fe20001800000 */
[----:B------:R-:W1:Y:S01]  /*1a690*/  MUFU.TANH R24, R24 ;  /* 0x0000001800187308 */ /* 0x000e620000002400 */
[----:B------:R-:W-:Y:S01]  /*1a6a0*/  FMNMX.FTZ R78, R147, R78, !PT ;  /* 0x0000004e934e7209 */ /* 0x000fe20007810000 */
[----:B------:R-:W-:Y:S01]  /*1a6b0*/  IMAD.U32 R10, RZ, RZ, UR6 ;  /* 0x00000006ff0a7e24 */ /* 0x000fe2000f8e00ff */
[----:B------:R-:W-:-:S02]  /*1a6c0*/  FMNMX.FTZ R20, R45, R20, !PT ;  /* 0x000000142d147209 */ /* 0x000fc40007810000 */
[----:B----4-:R-:W-:Y:S02]  /*1a6d0*/  FSEL R101, R101, -INF , P5 ;  /* 0xff80000065657808 */ /* 0x010fe40002800000 */
[----:B------:R-:W-:Y:S01]  /*1a6e0*/  ISETP.GT.AND P5, PT, R6, 0x89, PT ;  /* 0x000000890600780c */ /* 0x000fe20003fa4270 */
[----:B------:R-:W2:Y:S01]  /*1a6f0*/  MUFU.TANH R36, R36 ;  /* 0x0000002400247308 */ /* 0x000ea20000002400 */
[----:B-----5:R-:W-:Y:S01]  /*1a700*/  FSEL R151, R32, -INF , P4 ;  /* 0xff80000020977808 */ /* 0x020fe20002000000 */
[----:B------:R-:W-:Y:S01]  /*1a710*/  FMUL.FTZ R32, R2, R43 ;  /* 0x0000002b02207220 */ /* 0x000fe20000410000 */
[----:B------:R-:W-:Y:S02]  /*1a720*/  FMNMX.FTZ R78, R149, R78, !PT ;  /* 0x0000004e954e7209 */ /* 0x000fe40007810000 */
[----:B------:R-:W-:Y:S02]  /*1a730*/  FMNMX.FTZ R20, R49, R20, !PT ;  /* 0x0000001431147209 */ /* 0x000fe40007810000 */
[----:B0-----:R-:W-:Y:S01]  /*1a740*/  FSEL R103, R30, -INF , P2 ;  /* 0xff8000001e677808 */ /* 0x001fe20001000000 */
[----:B------:R-:W0:Y:S01]  /*1a750*/  MUFU.TANH R34, R34 ;  /* 0x0000002200227308 */ /* 0x000e220000002400 */
[----:B------:R-:W-:Y:S01]  /*1a760*/  ISETP.GT.AND P2, PT, R6, 0x90, PT ;  /* 0x000000900600780c */ /* 0x000fe20003f44270 */
[----:B------:R-:W-:Y:S01]  /*1a770*/  FMUL.FTZ R30, R2, R42 ;  /* 0x0000002a021e7220 */ /* 0x000fe20000410000 */
[----:B-1----:R-:W-:-:S02]  /*1a780*/  FSEL R153, R24, -INF , P5 ;  /* 0xff80000018997808 */ /* 0x002fc40002800000 */
[----:B------:R-:W-:Y:S02]  /*1a790*/  FMNMX.FTZ R78, R151, R78, !PT ;  /* 0x0000004e974e7209 */ /* 0x000fe40007810000 */
[----:B------:R-:W-:Y:S01]  /*1a7a0*/  FMNMX.FTZ R20, R57, R20, !PT ;  /* 0x0000001439147209 */ /* 0x000fe20007810000 */
[----:B------:R-:W1:Y:S01]  /*1a7b0*/  MUFU.TANH R44, R44 ;  /* 0x0000002c002c7308 */ /* 0x000e620000002400 */
[----:B------:R-:W-:Y:S02]  /*1a7c0*/  ISETP.GT.AND P3, PT, R6, 0x91, PT ;  /* 0x000000910600780c */ /* 0x000fe40003f64270 */
[----:B--2---:R-:W-:Y:S01]  /*1a7d0*/  FSEL R155, R36, -INF , P2 ;  /* 0xff800000249b7808 */ /* 0x004fe20001000000 */
[----:B------:R-:W-:Y:S01]  /*1a7e0*/  FMUL.FTZ R36, R2, R39 ;  /* 0x0000002702247220 */ /* 0x000fe20000410000 */
[----:B------:R-:W-:Y:S02]  /*1a7f0*/  FMNMX.FTZ R78, R153, R78, !PT ;  /* 0x0000004e994e7209 */ /* 0x000fe40007810000 */
[----:B------:R-:W-:Y:S01]  /*1a800*/  FMNMX.FTZ R20, R61, R20, !PT ;  /* 0x000000143d147209 */ /* 0x000fe20007810000 */
[----:B------:R-:W2:Y:S01]  /*1a810*/  MUFU.TANH R26, R26 ;  /* 0x0000001a001a7308 */ /* 0x000ea20000002400 */
[----:B0-----:R-:W-:Y:S01]  /*1a820*/  FSEL R107, R34, -INF , P4 ;  /* 0xff800000226b7808 */ /* 0x001fe20002000000 */
[----:B------:R-:W-:Y:S01]  /*1a830*/  FMUL.FTZ R34, R2, R38 ;  /* 0x0000002602227220 */ /* 0x000fe20000410000 */
[----:B------:R-:W-:-:S02]  /*1a840*/  ISETP.GT.AND P4, PT, R6, 0x98, PT ;  /* 0x000000980600780c */ /* 0x000fc40003f84270 */
[----:B------:R-:W-:Y:S02]  /*1a850*/  FMNMX.FTZ R78, R155, R78, !PT ;  /* 0x0000004e9b4e7209 */ /* 0x000fe40007810000 */
[----:B------:R-:W-:Y:S01]  /*1a860*/  FMNMX.FTZ R20, R67, R20, !PT ;  /* 0x0000001443147209 */ /* 0x000fe20007810000 */
[----:B------:R-:W0:Y:S01]  /*1a870*/  MUFU.TANH R40, R40 ;  /* 0x0000002800287308 */ /* 0x000e220000002400 */
[----:B-1----:R-:W-:Y:S02]  /*1a880*/  FSEL R157, R44, -INF , P3 ;  /* 0xff8000002c9d7808 */ /* 0x002fe40001800000 */
[----:B------:R-:W-:Y:S02]  /*1a890*/  MOV R72, R25 ;  /* 0x0000001900487202 */ /* 0x000fe40000000f00 */
[----:B------:R-:W-:-:S03]  /*1a8a0*/  FMNMX.FTZ R78, R157, R78, !PT ;  /* 0x0000004e9d4e7209 */ /* 0x000fc60007810000 */
[----:B------:R2:W1:Y:S08]  /*1a8b0*/  MUFU.TANH R159, R41 ;  /* 0x00000029009f7308 */ /* 0x0004700000002400 */
[----:B------:R-:W3:Y:S01]  /*1a8c0*/  MUFU.TANH R34, R34 ;  /* 0x0000002200227308 */ /* 0x000ee20000002400 */
[----:B--2---:R-:W-:Y:S02]  /*1a8d0*/  FSEL R41, R26, -INF , P5 ;  /* 0xff8000001a297808 */ /* 0x004fe40002800000 */
[----:B------:R-:W-:-:S02]  /*1a8e0*/  ISETP.GT.AND P5, PT, R6, 0x99, PT ;  /* 0x000000990600780c */ /* 0x000fc40003fa4270 */
[----:B0-----:R-:W-:Y:S02]  /*1a8f0*/  FSEL R161, R40, -INF , P4 ;  /* 0xff80000028a17808 */ /* 0x001fe40002000000 */
[----:B------:R-:W-:Y:S01]  /*1a900*/  FMNMX.FTZ R26, R71, R20, !PT ;  /* 0x00000014471a7209 */ /* 0x000fe20007810000 */
[----:B------:R-:W0:Y:S01]  /*1a910*/  MUFU.TANH R36, R36 ;  /* 0x0000002400247308 */ /* 0x000e220000002400 */
[----:B-1----:R-:W-:Y:S02]  /*1a920*/  FSEL R159, R159, -INF , P5 ;  /* 0xff8000009f9f7808 */ /* 0x002fe40002800000 */
[----:B------:R-:W-:Y:S02]  /*1a930*/  FMNMX.FTZ R78, R161, R78, !PT ;  /* 0x0000004ea14e7209 */ /* 0x000fe40007810000 */
[----:B------:R-:W-:Y:S02]  /*1a940*/  FMNMX.FTZ R26, R77, R26, !PT ;  /* 0x0000001a4d1a7209 */ /* 0x000fe40007810000 */
[----:B------:R-:W-:Y:S01]  /*1a950*/  FMNMX.FTZ R78, R159, R78, !PT ;  /* 0x0000004e9f4e7209 */ /* 0x000fe20007810000 */
[----:B------:R-:W-:Y:S01]  /*1a960*/  MUFU.TANH R30, R30 ;  /* 0x0000001e001e7308 */ /* 0x000fe20000002400 */
[----:B------:R-:W-:-:S03]  /*1a970*/  FMNMX.FTZ R26, R73, R26, !PT ;  /* 0x0000001a491a7209 */ /* 0x000fc60007810000 */
[----:B------:R-:W1:Y:S01]  /*1a980*/  SHFL.BFLY PT, R163, R78, 0x2, 0x1f ;  /* 0x0c401f004ea37f89 */ /* 0x000e6200000e0000 */
[----:B------:R-:W-:-:S03]  /*1a990*/  FMNMX.FTZ R26, R81, R26, !PT ;  /* 0x0000001a511a7209 */ /* 0x000fc60007810000 */
[----:B------:R-:W2:Y:S01]  /*1a9a0*/  MUFU.TANH R32, R32 ;  /* 0x0000002000207308 */ /* 0x000ea20000002400 */
[----:B------:R-:W-:-:S04]  /*1a9b0*/  FMNMX.FTZ R26, R87, R26, !PT ;  /* 0x0000001a571a7209 */ /* 0x000fc80007810000 */
[----:B------:R-:W-:-:S04]  /*1a9c0*/  FMNMX.FTZ R26, R89, R26, !PT ;  /* 0x0000001a591a7209 */ /* 0x000fc80007810000 */
[----:B------:R-:W-:-:S04]  /*1a9d0*/  FMNMX.FTZ R26, R29, R26, !PT ;  /* 0x0000001a1d1a7209 */ /* 0x000fc80007810000 */
[----:B------:R-:W-:-:S04]  /*1a9e0*/  FMNMX.FTZ R26, R31, R26, !PT ;  /* 0x0000001a1f1a7209 */ /* 0x000fc80007810000 */
[----:B------:R-:W-:Y:S02]  /*1a9f0*/  FMNMX.FTZ R28, R91, R26, !PT ;  /* 0x0000001a5b1c7209 */ /* 0x000fe40007810000 */
[----:B-1----:R-:W-:Y:S01]  /*1aa00*/  FMNMX.FTZ R163, R78, R163, !PT ;  /* 0x000000a34ea37209 */ /* 0x002fe20007810000 */
[----:B------:R-:W-:Y:S01]  /*1aa10*/  IMAD.MOV.U32 R78, RZ, RZ, R25 ;  /* 0x000000ffff4e7224 */ /* 0x000fe200078e0019 */
[----:B------:R-:W-:-:S03]  /*1aa20*/  FMNMX.FTZ R28, R93, R28, !PT ;  /* 0x0000001c5d1c7209 */ /* 0x000fc60007810000 */
[----:B------:R-:W1:Y:S01]  /*1aa30*/  SHFL.BFLY PT, R122, R163, 0x1, 0x1f ;  /* 0x0c201f00a37a7f89 */ /* 0x000e6200000e0000 */
[----:B------:R-:W-:-:S04]  /*1aa40*/  FMNMX.FTZ R28, R95, R28, !PT ;  /* 0x0000001c5f1c7209 */ /* 0x000fc80007810000 */
[----:B------:R-:W-:-:S04]  /*1aa50*/  FMNMX.FTZ R28, R33, R28, !PT ;  /* 0x0000001c211c7209 */ /* 0x000fc80007810000 */
[----:B------:R-:W-:-:S04]  /*1aa60*/  FMNMX.FTZ R28, R35, R28, !PT ;  /* 0x0000001c231c7209 */ /* 0x000fc80007810000 */
[----:B------:R-:W-:-:S04]  /*1aa70*/  FMNMX.FTZ R28, R97, R28, !PT ;  /* 0x0000001c611c7209 */ /* 0x000fc80007810000 */
[----:B------:R-:W-:-:S04]  /*1aa80*/  FMNMX.FTZ R28, R99, R28, !PT ;  /* 0x0000001c631c7209 */ /* 0x000fc80007810000 */
[----:B------:R-:W-:Y:S02]  /*1aa90*/  FMNMX.FTZ R28, R37, R28, !PT ;  /* 0x0000001c251c7209 */ /* 0x000fe40007810000 */
[----:B-1----:R-:W-:Y:S02]  /*1aaa0*/  FMNMX.FTZ R122, R163, R122, !PT ;  /* 0x0000007aa37a7209 */ /* 0x002fe40007810000 */
[----:B------:R-:W-:Y:S02]  /*1aab0*/  FMNMX.FTZ R38, R101, R28, !PT ;  /* 0x0000001c65267209 */ /* 0x000fe40007810000 */
[C---:B------:R-:W-:Y:S01]  /*1aac0*/  FSETP.NEU.FTZ.AND P6, PT, R122.reuse, -INF , PT ;  /* 0xff8000007a00780b */ /* 0x040fe20003fdd000 */
[----:B------:R-:W-:-:S01]  /*1aad0*/  FFMA.FTZ R24, R122, R10, -8 ;  /* 0xc10000007a187423 */ /* 0x000fc2000001000a */
[----:B------:R-:W-:-:S04]  /*1aae0*/  FMNMX.FTZ R38, R103, R38, !PT ;  /* 0x0000002667267209 */ /* 0x000fc80007810000 */
[----:B------:R-:W-:Y:S02]  /*1aaf0*/  FMNMX.FTZ R38, R105, R38, !PT ;  /* 0x0000002669267209 */ /* 0x000fe40007810000 */
[----:B------:R-:W-:Y:S02]  /*1ab00*/  FSEL R24, R24, RZ, P6 ;  /* 0x000000ff18187208 */ /* 0x000fe40003000000 */
[----:B------:R-:W-:-:S03]  /*1ab10*/  FMNMX.FTZ R38, R107, R38, !PT ;  /* 0x000000266b267209 */ /* 0x000fc60007810000 */
[-CC-:B------:R-:W-:Y:S01]  /*1ab20*/  FFMA.FTZ R206, R85, R10.reuse, -R24.reuse ;  /* 0x0000000a55ce7223 */ /* 0x180fe20000010818 */
[----:B---3--:R-:W-:Y:S01]  /*1ab30*/  FSEL R85, R34, -INF , P2 ;  /* 0xff80000022557808 */ /* 0x008fe20001000000 */
[--C-:B------:R-:W-:Y:S01]  /*1ab40*/  FFMA.FTZ R202, R55, R10, -R24.reuse ;  /* 0x0000000a37ca7223 */ /* 0x100fe20000010818 */
[----:B------:R-:W-:Y:S01]  /*1ab50*/  FMNMX.FTZ R38, R41, R38, !PT ;  /* 0x0000002629267209 */ /* 0x000fe20007810000 */
[-CC-:B------:R-:W-:Y:S01]  /*1ab60*/  FFMA.FTZ R55, R109, R10.reuse, -R24.reuse ;  /* 0x0000000a6d377223 */ /* 0x180fe20000010818 */
[----:B------:R-:W-:-:S01]  /*1ab70*/  FFMA.FTZ R111, R111, R10, -R24 ;  /* 0x0000000a6f6f7223 */ /* 0x000fc20000010818 */
[----:B0-----:R-:W-:Y:S01]  /*1ab80*/  FSEL R109, R36, -INF , P3 ;  /* 0xff800000246d7808 */ /* 0x001fe20001800000 */
[----:B------:R-:W-:-:S01]  /*1ab90*/  FFMA.FTZ R43, R53, R10, -R24 ;  /* 0x0000000a352b7223 */ /* 0x000fc20000010818 */
[----:B------:R-:W-:Y:S01]  /*1aba0*/  FMNMX.FTZ R38, R85, R38, !PT ;  /* 0x0000002655267209 */ /* 0x000fe20007810000 */
[----:B------:R0:W-:Y:S01]  /*1abb0*/  MUFU.EX2 R20, R111 ;  /* 0x0000006f00147308 */ /* 0x0001e20000000800 */
[----:B------:R-:W-:-:S01]  /*1abc0*/  FFMA.FTZ R53, R65, R10, -R24 ;  /* 0x0000000a41357223 */ /* 0x000fc20000010818 */
[--C-:B------:R-:W-:Y:S01]  /*1abd0*/  FFMA.FTZ R65, R113, R10, -R24.reuse ;  /* 0x0000000a71417223 */ /* 0x100fe20000010818 */
[----:B------:R-:W-:Y:S01]  /*1abe0*/  FMNMX.FTZ R38, R109, R38, !PT ;  /* 0x000000266d267209 */ /* 0x000fe20007810000 */
[-CC-:B------:R-:W-:Y:S01]  /*1abf0*/  FFMA.FTZ R204, R69, R10.reuse, -R24.reuse ;  /* 0x0000000a45cc7223 */ /* 0x180fe20000010818 */
[----:B--2---:R-:W-:Y:S01]  /*1ac00*/  FSEL R113, R32, -INF , P5 ;  /* 0xff80000020717808 */ /* 0x004fe20002800000 */
[-CC-:B------:R-:W-:Y:S01]  /*1ac10*/  FFMA.FTZ R69, R121, R10.reuse, -R24.reuse ;  /* 0x0000000a79457223 */ /* 0x180fe20000010818 */
[----:B------:R-:W-:-:S01]  /*1ac20*/  FFMA.FTZ R210, R123, R10, -R24 ;  /* 0x0000000a7bd27223 */ /* 0x000fc20000010818 */
[-CC-:B------:R-:W-:Y:S01]  /*1ac30*/  FFMA.FTZ R79, R79, R10.reuse, -R24.reuse ;  /* 0x0000000a4f4f7223 */ /* 0x180fe20000010818 */
[----:B0-----:R-:W-:Y:S01]  /*1ac40*/  FSEL R111, R30, -INF , P4 ;  /* 0xff8000001e6f7808 */ /* 0x001fe20002000000 */
[-CC-:B------:R-:W-:Y:S01]  /*1ac50*/  FFMA.FTZ R119, R119, R10.reuse, -R24.reuse ;  /* 0x0000000a77777223 */ /* 0x180fe20000010818 */
[----:B------:R-:W-:-:S01]  /*1ac60*/  FFMA.FTZ R127, R127, R10, -R24 ;  /* 0x0000000a7f7f7223 */ /* 0x000fc20000010818 */
[--C-:B------:R-:W-:Y:S01]  /*1ac70*/  FFMA.FTZ R200, R47, R10, -R24.reuse ;  /* 0x0000000a2fc87223 */ /* 0x100fe20000010818 */
[----:B------:R-:W-:Y:S01]  /*1ac80*/  FMNMX.FTZ R38, R111, R38, !PT ;  /* 0x000000266f267209 */ /* 0x000fe20007810000 */
[-CC-:B------:R-:W-:Y:S01]  /*1ac90*/  FFMA.FTZ R39, R8, R10.reuse, -R24.reuse ;  /* 0x0000000a08277223 */ /* 0x180fe20000010818 */
[----:B------:R-:W-:-:S01]  /*1aca0*/  FFMA.FTZ R6, R51, R10, -R24 ;  /* 0x0000000a33067223 */ /* 0x000fc20000010818 */
[--C-:B------:R-:W-:Y:S01]  /*1acb0*/  FFMA.FTZ R47, R59, R10, -R24.reuse ;  /* 0x0000000a3b2f7223 */ /* 0x100fe20000010818 */
[----:B------:R-:W-:Y:S01]  /*1acc0*/  FMNMX.FTZ R38, R113, R38, !PT ;  /* 0x0000002671267209 */ /* 0x000fe20007810000 */
[-CC-:B------:R-:W-:Y:S01]  /*1acd0*/  FFMA.FTZ R8, R63, R10.reuse, -R24.reuse ;  /* 0x0000000a3f087223 */ /* 0x180fe20000010818 */
[----:B------:R-:W-:-:S01]  /*1ace0*/  FFMA.FTZ R51, R75, R10, -R24 ;  /* 0x0000000a4b337223 */ /* 0x000fc20000010818 */
[----:B------:R0:W-:Y:S01]  /*1acf0*/  MUFU.EX2 R12, R79 ;  /* 0x0000004f000c7308 */ /* 0x0001e20000000800 */
[----:B------:R-:W-:-:S01]  /*1ad00*/  FFMA.FTZ R59, R83, R10, -R24 ;  /* 0x0000000a533b7223 */ /* 0x000fc20000010818 */
[----:B------:R-:W1:Y:S01]  /*1ad10*/  SHFL.BFLY PT, R121, R38, 0x2, 0x1f ;  /* 0x0c401f0026797f89 */ /* 0x000e6200000e0000 */
[----:B------:R-:W-:-:S01]  /*1ad20*/  FFMA.FTZ R208, R115, R10, -R24 ;  /* 0x0000000a73d07223 */ /* 0x000fc20000010818 */
[-CC-:B------:R-:W-:Y:S01]  /*1ad30*/  FFMA.FTZ R63, R117, R10.reuse, -R24.reuse ;  /* 0x0000000a753f7223 */ /* 0x180fe20000010818 */
[----:B------:R-:W-:-:S01]  /*1ad40*/  FFMA.FTZ R75, R125, R10, -R24 ;  /* 0x0000000a7d4b7223 */ /* 0x000fc20000010818 */
[-CC-:B------:R-:W-:Y:S01]  /*1ad50*/  FFMA.FTZ R212, R131, R10.reuse, -R24.reuse ;  /* 0x0000000a83d47223 */ /* 0x180fe20000010818 */
[----:B------:R-:W-:-:S01]  /*1ad60*/  FFMA.FTZ R83, R133, R10, -R24 ;  /* 0x0000000a85537223 */ /* 0x000fc20000010818 */
[----:B------:R2:W-:Y:S01]  /*1ad70*/  MUFU.EX2 R26, R119 ;  /* 0x00000077001a7308 */ /* 0x0005e20000000800 */
[----:B0-----:R-:W-:-:S01]  /*1ad80*/  FFMA.FTZ R79, R129, R10, -R24 ;  /* 0x0000000a814f7223 */ /* 0x001fc20000010818 */
[-CC-:B------:R-:W-:Y:S01]  /*1ad90*/  FFMA.FTZ R30, R135, R10.reuse, -R24.reuse ;  /* 0x0000000a871e7223 */ /* 0x180fe20000010818 */
[----:B------:R-:W-:-:S01]  /*1ada0*/  FFMA.FTZ R115, R137, R10, -R24 ;  /* 0x0000000a89737223 */ /* 0x000fc20000010818 */
[-CC-:B------:R-:W-:Y:S01]  /*1adb0*/  FFMA.FTZ R214, R139, R10.reuse, -R24.reuse ;  /* 0x0000000a8bd67223 */ /* 0x180fe20000010818 */
[----:B------:R-:W-:-:S01]  /*1adc0*/  FFMA.FTZ R117, R141, R10, -R24 ;  /* 0x0000000a8d757223 */ /* 0x000fc20000010818 */
[-CC-:B------:R-:W-:Y:S01]  /*1add0*/  FFMA.FTZ R32, R143, R10.reuse, -R24.reuse ;  /* 0x0000000a8f207223 */ /* 0x180fe20000010818 */
[----:B------:R-:W-:-:S01]  /*1ade0*/  FFMA.FTZ R34, R147, R10, -R24 ;  /* 0x0000000a93227223 */ /* 0x000fc20000010818 */
[----:B------:R0:W-:Y:S01]  /*1adf0*/  MUFU.EX2 R28, R127 ;  /* 0x0000007f001c7308 */ /* 0x0001e20000000800 */
[----:B--2---:R-:W-:-:S01]  /*1ae00*/  FFMA.FTZ R119, R145, R10, -R24 ;  /* 0x0000000a91777223 */ /* 0x004fc20000010818 */
[-CC-:B------:R-:W-:Y:S01]  /*1ae10*/  FFMA.FTZ R125, R151, R10.reuse, -R24.reuse ;  /* 0x0000000a977d7223 */ /* 0x180fe20000010818 */
[----:B------:R-:W-:-:S01]  /*1ae20*/  FFMA.FTZ R36, R155, R10, -R24 ;  /* 0x0000000a9b247223 */ /* 0x000fc20000010818 */
[----:B------:R-:W-:-:S04]  /*1ae30*/  FFMA.FTZ R129, R159, R10, -R24 ;  /* 0x0000000a9f817223 */ /* 0x000fc80000010818 */
[----:B------:R-:W-:Y:S01]  /*1ae40*/  MUFU.EX2 R200, R200 ;  /* 0x000000c800c87308 */ /* 0x000fe20000000800 */
[----:B0-----:R-:W-:-:S01]  /*1ae50*/  FFMA.FTZ R127, R157, R10, -R24 ;  /* 0x0000000a9d7f7223 */ /* 0x001fc20000010818 */
[----:B-1----:R-:W-:Y:S01]  /*1ae60*/  FMNMX.FTZ R40, R38, R121, !PT ;  /* 0x0000007926287209 */ /* 0x002fe20007810000 */
[----:B------:R-:W-:-:S01]  /*1ae70*/  FFMA.FTZ R121, R149, R10, -R24 ;  /* 0x0000000a95797223 */ /* 0x000fc20000010818 */
[----:B------:R-:W-:-:S03]  /*1ae80*/  FFMA.FTZ R38, R153, R10, -R24 ;  /* 0x0000000a99267223 */ /* 0x000fc60000010818 */
[----:B------:R-:W0:Y:S01]  /*1ae90*/  SHFL.BFLY PT, R123, R40, 0x1, 0x1f ;  /* 0x0c201f00287b7f89 */ /* 0x000e2200000e0000 */
[----:B------:R-:W1:Y:S08]  /*1aea0*/  MUFU.EX2 R39, R39 ;  /* 0x0000002700277308 */ /* 0x000e700000000800 */
[----:B------:R-:W2:Y:S08]  /*1aeb0*/  MUFU.EX2 R6, R6 ;  /* 0x0000000600067308 */ /* 0x000eb00000000800 */
[----:B------:R-:W3:Y:S01]  /*1aec0*/  MUFU.EX2 R43, R43 ;  /* 0x0000002b002b7308 */ /* 0x000ee20000000800 */
[----:B0-----:R-:W-:Y:S01]  /*1aed0*/  FMNMX.FTZ R123, R40, R123, !PT ;  /* 0x0000007b287b7209 */ /* 0x001fe20007810000 */
[----:B------:R-:W-:-:S06]  /*1aee0*/  FFMA.FTZ R40, R161, R10, -R24 ;  /* 0x0000000aa1287223 */ /* 0x000fcc0000010818 */
[----:B------:R-:W0:Y:S01]  /*1aef0*/  MUFU.EX2 R202, R202 ;  /* 0x000000ca00ca7308 */ /* 0x000e220000000800 */
[C---:B------:R-:W-:Y:S01]  /*1af00*/  FSETP.NEU.FTZ.AND P2, PT, R123.reuse, -INF , PT ;  /* 0xff8000007b00780b */ /* 0x040fe20003f5d000 */
[----:B------:R-:W-:-:S05]  /*1af10*/  FFMA.FTZ R42, R123, R10, -8 ;  /* 0xc10000007b2a7423 */ /* 0x000fca000001000a */
[----:B------:R-:W-:Y:S01]  /*1af20*/  FSEL R24, R42, RZ, P2 ;  /* 0x000000ff2a187208 */ /* 0x000fe20001000000 */
[----:B------:R-:W4:Y:S04]  /*1af30*/  MUFU.EX2 R47, R47 ;  /* 0x0000002f002f7308 */ /* 0x000f280000000800 */
[----:B------:R-:W-:-:S01]  /*1af40*/  FFMA.FTZ R201, R3, R10, -R24 ;  /* 0x0000000a03c97223 */ /* 0x000fc20000010818 */
[-CC-:B------:R-:W-:Y:S01]  /*1af50*/  FFMA.FTZ R4, R4, R10.reuse, -R24.reuse ;  /* 0x0000000a04047223 */ /* 0x180fe20000010818 */
[----:B------:R-:W-:-:S01]  /*1af60*/  FFMA.FTZ R3, R5, R10, -R24 ;  /* 0x0000000a05037223 */ /* 0x000fc20000010818 */
[-CC-:B------:R-:W-:Y:S01]  /*1af70*/  FFMA.FTZ R46, R7, R10.reuse, -R24.reuse ;  /* 0x0000000a072e7223 */ /* 0x180fe20000010818 */
[----:B------:R-:W-:-:S01]  /*1af80*/  FFMA.FTZ R203, R9, R10, -R24 ;  /* 0x0000000a09cb7223 */ /* 0x000fc20000010818 */
[-CC-:B------:R-:W-:Y:S01]  /*1af90*/  FFMA.FTZ R42, R11, R10.reuse, -R24.reuse ;  /* 0x0000000a0b2a7223 */ /* 0x180fe20000010818 */
[----:B------:R-:W-:Y:S01]  /*1afa0*/  MUFU.EX2 R201, R201 ;  /* 0x000000c900c97308 */ /* 0x000fe20000000800 */
[----:B------:R-:W-:-:S01]  /*1afb0*/  FFMA.FTZ R9, R13, R10, -R24 ;  /* 0x0000000a0d097223 */ /* 0x000fc20000010818 */
[----:B------:R-:W-:Y:S01]  /*1afc0*/  FFMA.FTZ R44, R27, R10, -R24 ;  /* 0x0000000a1b2c7223 */ /* 0x000fe20000010818 */
[----:B-1----:R-:W-:-:S01]  /*1afd0*/  FADD.FTZ R27, R200, R39 ;  /* 0x00000027c81b7221 */ /* 0x002fc20000010000 */
[-CC-:B------:R-:W-:Y:S01]  /*1afe0*/  FFMA.FTZ R52, R15, R10.reuse, -R24.reuse ;  /* 0x0000000a0f347223 */ /* 0x180fe20000010818 */
[----:B------:R-:W-:-:S01]  /*1aff0*/  FFMA.FTZ R54, R29, R10, -R24 ;  /* 0x0000000a1d367223 */ /* 0x000fc20000010818 */
[----:B------:R-:W-:Y:S01]  /*1b000*/  FFMA.FTZ R29, R31, R10, -R24 ;  /* 0x0000000a1f1d7223 */ /* 0x000fe20000010818 */
[----:B--2---:R-:W-:-:S01]  /*1b010*/  FADD.FTZ R66, R6, R27 ;  /* 0x0000001b06427221 */ /* 0x004fc20000010000 */
[----:B------:R-:W1:Y:S01]  /*1b020*/  MUFU.EX2 R4, R4 ;  /* 0x0000000400047308 */ /* 0x000e620000000800 */
[----:B------:R-:W-:-:S01]  /*1b030*/  FFMA.FTZ R5, R21, R10, -R24 ;  /* 0x0000000a15057223 */ /* 0x000fc20000010818 */
[----:B------:R-:W-:Y:S01]  /*1b040*/  FFMA.FTZ R13, R45, R10, -R24 ;  /* 0x0000000a2d0d7223 */ /* 0x000fe20000010818 */
[----:B---3--:R-:W-:-:S01]  /*1b050*/  FADD.FTZ R45, R43, R66 ;  /* 0x000000422b2d7221 */ /* 0x008fc20000010000 */
[-CC-:B------:R-:W-:Y:S01]  /*1b060*/  FFMA.FTZ R56, R49, R10.reuse, -R24.reuse ;  /* 0x0000000a31387223 */ /* 0x180fe20000010818 */
[----:B------:R-:W-:-:S01]  /*1b070*/  FFMA.FTZ R7, R57, R10, -R24 ;  /* 0x0000000a39077223 */ /* 0x000fc20000010818 */
[----:B------:R-:W-:Y:S01]  /*1b080*/  FFMA.FTZ R48, R61, R10, -R24 ;  /* 0x0000000a3d307223 */ /* 0x000fe20000010818 */
[----:B0-----:R-:W-:-:S01]  /*1b090*/  FADD.FTZ R66, R202, R45 ;  /* 0x0000002dca427221 */ /* 0x001fc20000010000 */
[----:B------:R-:W0:Y:S01]  /*1b0a0*/  MUFU.EX2 R3, R3 ;  /* 0x0000000300037308 */ /* 0x000e220000000800 */
[----:B------:R-:W-:-:S01]  /*1b0b0*/  FFMA.FTZ R15, R67, R10, -R24 ;  /* 0x0000000a430f7223 */ /* 0x000fc20000010818 */
[----:B------:R-:W-:Y:S01]  /*1b0c0*/  FFMA.FTZ R58, R71, R10, -R24 ;  /* 0x0000000a473a7223 */ /* 0x000fe20000010818 */
[----:B----4-:R-:W-:-:S01]  /*1b0d0*/  FADD.FTZ R45, R47, R66 ;  /* 0x000000422f2d7221 */ /* 0x010fc20000010000 */
[-CC-:B------:R-:W-:Y:S01]  /*1b0e0*/  FFMA.FTZ R66, R35, R10.reuse, -R24.reuse ;  /* 0x0000000a23427223 */ /* 0x180fe20000010818 */
[----:B------:R-:W-:-:S01]  /*1b0f0*/  FFMA.FTZ R209, R77, R10, -R24 ;  /* 0x0000000a4dd17223 */ /* 0x000fc20000010818 */
[-CC-:B------:R-:W-:Y:S01]  /*1b100*/  FFMA.FTZ R50, R73, R10.reuse, -R24.reuse ;  /* 0x0000000a49327223 */ /* 0x180fe20000010818 */
[----:B------:R-:W-:-:S01]  /*1b110*/  FFMA.FTZ R21, R81, R10, -R24 ;  /* 0x0000000a51157223 */ /* 0x000fc20000010818 */
[----:B------:R-:W2:Y:S01]  /*1b120*/  MUFU.EX2 R46, R46 ;  /* 0x0000002e002e7308 */ /* 0x000ea20000000800 */
[----:B-1----:R-:W-:-:S01]  /*1b130*/  FADD.FTZ R64, R201, R4 ;  /* 0x00000004c9407221 */ /* 0x002fc20000010000 */
[-CC-:B------:R-:W-:Y:S01]  /*1b140*/  FFMA.FTZ R60, R87, R10.reuse, -R24.reuse ;  /* 0x0000000a573c7223 */ /* 0x180fe20000010818 */
[----:B------:R-:W-:-:S01]  /*1b150*/  FFMA.FTZ R11, R89, R10, -R24 ;  /* 0x0000000a590b7223 */ /* 0x000fc20000010818 */
[----:B------:R-:W-:Y:S01]  /*1b160*/  F2FP.SATFINITE.E4M3.F32.PACK_AB_MERGE_C R49, R43, R6, RZ ;  /* 0x000000062b31723e */ /* 0x000fe200048070ff */
[----:B------:R-:W-:-:S01]  /*1b170*/  FFMA.FTZ R62, R91, R10, -R24 ;  /* 0x0000000a5b3e7223 */ /* 0x000fc20000010818 */
[----:B------:R-:W-:-:S02]  /*1b180*/  @!P1 VIADD R27, R0, 0x33440 ;  /* 0x00033440001b9836 */ /* 0x000fc40000000000 */
[----:B------:R-:W-:-:S01]  /*1b190*/  FFMA.FTZ R93, R93, R10, -R24 ;  /* 0x0000000a5d5d7223 */ /* 0x000fc20000010818 */
[----:B------:R-:W1:Y:S01]  /*1b1a0*/  MUFU.EX2 R203, R203 ;  /* 0x000000cb00cb7308 */ /* 0x000e620000000800 */
[----:B0-----:R-:W-:-:S01]  /*1b1b0*/  FADD.FTZ R31, R3, R64 ;  /* 0x00000040031f7221 */ /* 0x001fc20000010000 */
[-CC-:B------:R-:W-:Y:S01]  /*1b1c0*/  FFMA.FTZ R95, R95, R10.reuse, -R24.reuse ;  /* 0x0000000a5f5f7223 */ /* 0x180fe20000010818 */
[----:B------:R-:W-:Y:S01]  /*1b1d0*/  @!P1 PRMT R27, RZ, 0x654, R27 ;  /* 0x00000654ff1b9816 */ /* 0x000fe2000000001b */
[-CC-:B------:R-:W-:Y:S01]  /*1b1e0*/  FFMA.FTZ R33, R33, R10.reuse, -R24.reuse ;  /* 0x0000000a21217223 */ /* 0x180fe20000010818 */
[----:B------:R-:W-:-:S01]  /*1b1f0*/  FFMA.FTZ R37, R37, R10, -R24 ;  /* 0x0000000a25257223 */ /* 0x000fc20000010818 */
[----:B------:R-:W-:Y:S01]  /*1b200*/  FFMA.FTZ R101, R101, R10, -R24 ;  /* 0x0000000a65657223 */ /* 0x000fe20000010818 */
[----:B------:R0:W-:Y:S01]  /*1b210*/  @!P1 SYNCS.ARRIVE.TRANS64.RED.A1T0 RZ, [R27+URZ], RZ ;  /* 0x000000ff1bff99a7 */ /* 0x0001e2000810043f */
[----:B------:R-:W3:Y:S01]  /*1b220*/  MUFU.EX2 R42, R42 ;  /* 0x0000002a002a7308 */ /* 0x000ee20000000800 */
[----:B--2---:R-:W-:-:S01]  /*1b230*/  FADD.FTZ R64, R46, R31 ;  /* 0x0000001f2e407221 */ /* 0x004fc20000010000 */
[----:B------:R-:W-:Y:S01]  /*1b240*/  F2FP.SATFINITE.E4M3.F32.PACK_AB_MERGE_C R46, R46, R3, RZ ;  /* 0x000000032e2e723e */ /* 0x000fe200048070ff */
[----:B------:R-:W-:-:S01]  /*1b250*/  FFMA.FTZ R103, R103, R10, -R24 ;  /* 0x0000000a67677223 */ /* 0x000fc20000010818 */
        /* <DEDUP_REMOVED lines=8> */
[----:B------:R-:W-:Y:S01]  /*1b2e0*/  F2FP.SATFINITE.E4M3.F32.PACK_AB_MERGE_C R201, R4, R201, R46 ;  /* 0x000000c904c9723e */ /* 0x000fe2000480702e */
[----:B------:R-:W-:Y:S01]  /*1b2f0*/  IMAD.MOV.U32 R46, RZ, RZ, R25 ;  /* 0x000000ffff2e7224 */ /* 0x000fe200078e0019 */
[----:B------:R-:W-:Y:S01]  /*1b300*/  F2FP.SATFINITE.E4M3.F32.PACK_AB_MERGE_C R200, R39, R200, R49 ;  /* 0x000000c827c8723e */ /* 0x000fe20004807031 */
[----:B------:R-:W-:Y:S01]  /*1b310*/  IMAD.MOV.U32 R49, RZ, RZ, R25 ;  /* 0x000000ffff317224 */ /* 0x000fe200078e0019 */
[----:B------:R-:W1:Y:S01]  /*1b320*/  MUFU.EX2 R9, R9 ;  /* 0x0000000900097308 */ /* 0x000e620000000800 */
[----:B---3--:R-:W-:-:S01]  /*1b330*/  FADD.FTZ R64, R42, R31 ;  /* 0x0000001f2a407221 */ /* 0x008fc20000010000 */
[----:B------:R-:W-:Y:S01]  /*1b340*/  FFMA.FTZ R31, R97, R10, -R24 ;  /* 0x0000000a611f7223 */ /* 0x000fe20000010818 */
[-C--:B------:R-:W-:Y:S01]  /*1b350*/  MOV R39, R25.reuse ;  /* 0x0000001900277202 */ /* 0x080fe20000000f00 */
[--C-:B------:R-:W-:Y:S01]  /*1b360*/  IMAD.MOV.U32 R57, RZ, RZ, R25.reuse ;  /* 0x000000ffff397224 */ /* 0x100fe200078e0019 */
[-C--:B------:R-:W-:Y:S01]  /*1b370*/  MOV R67, R25.reuse ;  /* 0x0000001900437202 */ /* 0x080fe20000000f00 */
[----:B------:R-:W-:Y:S01]  /*1b380*/  IMAD.MOV.U32 R61, RZ, RZ, R25 ;  /* 0x000000ffff3d7224 */ /* 0x000fe200078e0019 */
[----:B------:R-:W-:Y:S01]  /*1b390*/  MOV R81, R25 ;  /* 0x0000001900517202 */ /* 0x000fe20000000f00 */
[----:B------:R-:W3:Y:S01]  /*1b3a0*/  MUFU.EX2 R53, R53 ;  /* 0x0000003500357308 */ /* 0x000ee20000000800 */
[----:B--2---:R-:W-:-:S01]  /*1b3b0*/  FADD.FTZ R68, R8, R45 ;  /* 0x0000002d08447221 */ /* 0x004fc20000010000 */
[----:B------:R-:W-:-:S02]  /*1b3c0*/  IMAD.MOV.U32 R71, RZ, RZ, R25 ;  /* 0x000000ffff477224 */ /* 0x000fc400078e0019 */
[--C-:B------:R-:W-:Y:S02]  /*1b3d0*/  IMAD.MOV.U32 R73, RZ, RZ, R25.reuse ;  /* 0x000000ffff497224 */ /* 0x100fe400078e0019 */
[----:B------:R-:W-:Y:S02]  /*1b3e0*/  IMAD.MOV.U32 R77, RZ, RZ, R25 ;  /* 0x000000ffff4d7224 */ /* 0x000fe400078e0019 */
[----:B------:R-:W2:Y:S01]  /*1b3f0*/  MUFU.EX2 R52, R52 ;  /* 0x0000003400347308 */ /* 0x000ea20000000800 */
[----:B-1----:R-:W-:-:S01]  /*1b400*/  FADD.FTZ R45, R9, R64 ;  /* 0x00000040092d7221 */ /* 0x002fc20000010000 */
[-CC-:B------:R-:W-:Y:S01]  /*1b410*/  FFMA.FTZ R64, R99, R10.reuse, -R24.reuse ;  /* 0x0000000a63407223 */ /* 0x180fe20000010818 */
[----:B------:R-:W-:-:S01]  /*1b420*/  FFMA.FTZ R24, R113, R10, -R24 ;  /* 0x0000000a71187223 */ /* 0x000fc20000010818 */
[--C-:B------:R-:W-:Y:S02]  /*1b430*/  IMAD.MOV.U32 R87, RZ, RZ, R25.reuse ;  /* 0x000000ffff577224 */ /* 0x100fe400078e0019 */
[----:B------:R-:W-:-:S02]  /*1b440*/  IMAD.MOV.U32 R89, RZ, RZ, R25 ;  /* 0x000000ffff597224 */ /* 0x000fc400078e0019 */
[----:B------:R-:W1:Y:S01]  /*1b450*/  MUFU.EX2 R204, R204 ;  /* 0x000000cc00cc7308 */ /* 0x000e620000000800 */
[----:B---3--:R-:W-:-:S01]  /*1b460*/  FADD.FTZ R35, R53, R68 ;  /* 0x0000004435237221 */ /* 0x008fc20000010000 */
[----:B------:R-:W-:Y:S01]  /*1b470*/  F2FP.SATFINITE.E4M3.F32.PACK_AB_MERGE_C R53, R53, R8, RZ ;  /* 0x000000083535723e */ /* 0x000fe200048070ff */
[--C-:B------:R-:W-:Y:S02]  /*1b480*/  IMAD.MOV.U32 R91, RZ, RZ, R25.reuse ;  /* 0x000000ffff5b7224 */ /* 0x100fe400078e0019 */
[----:B------:R-:W-:Y:S01]  /*1b490*/  IMAD.MOV.U32 R97, RZ, RZ, R25 ;  /* 0x000000ffff617224 */ /* 0x000fe200078e0019 */
[----:B------:R-:W-:Y:S01]  /*1b4a0*/  F2FP.SATFINITE.E4M3.F32.PACK_AB_MERGE_C R202, R47, R202, R53 ;  /* 0x000000ca2fca723e */ /* 0x000fe20004807035 */
[----:B------:R-:W-:Y:S01]  /*1b4b0*/  IMAD.MOV.U32 R47, RZ, RZ, R25 ;  /* 0x000000ffff2f7224 */ /* 0x000fe200078e0019 */
[----:B------:R-:W3:Y:S01]  /*1b4c0*/  MUFU.EX2 R5, R5 ;  /* 0x0000000500057308 */ /* 0x000ee20000000800 */
[----:B--2---:R-:W-:-:S01]  /*1b4d0*/  FADD.FTZ R68, R52, R45 ;  /* 0x0000002d34447221 */ /* 0x004fc20000010000 */
[----:B------:R-:W-:Y:S01]  /*1b4e0*/  F2FP.SATFINITE.E4M3.F32.PACK_AB_MERGE_C R52, R52, R9, RZ ;  /* 0x000000093434723e */ /* 0x000fe200048070ff */
[--C-:B------:R-:W-:Y:S01]  /*1b4f0*/  IMAD.MOV.U32 R99, RZ, RZ, R25.reuse ;  /* 0x000000ffff637224 */ /* 0x100fe200078e0019 */
[----:B------:R-:W-:Y:S01]  /*1b500*/  MOV R53, R25 ;  /* 0x0000001900357202 */ /* 0x000fe20000000f00 */
[--C-:B------:R-:W-:Y:S01]  /*1b510*/  IMAD.MOV.U32 R113, RZ, RZ, R25.reuse ;  /* 0x000000ffff717224 */ /* 0x100fe200078e0019 */
[----:B------:R-:W-:Y:S01]  /*1b520*/  F2FP.SATFINITE.E4M3.F32.PACK_AB_MERGE_C R203, R42, R203, R52 ;  /* 0x000000cb2acb723e */ /* 0x000fe20004807034 */
[----:B------:R-:W-:Y:S01]  /*1b530*/  IMAD.MOV.U32 R42, RZ, RZ, R25 ;  /* 0x000000ffff2a7224 */ /* 0x000fe200078e0019 */
[----:B------:R-:W2:Y:S01]  /*1b540*/  MUFU.EX2 R51, R51 ;  /* 0x0000003300337308 */ /* 0x000ea20000000800 */
[----:B-1----:R-:W-:-:S01]  /*1b550*/  FADD.FTZ R70, R204, R35 ;  /* 0x00000023cc467221 */ /* 0x002fc20000010000 */
[----:B------:R-:W-:-:S06]  /*1b560*/  IMAD.MOV.U32 R52, RZ, RZ, R25 ;  /* 0x000000ffff347224 */ /* 0x000fcc00078e0019 */
[----:B------:R-:W1:Y:S01]  /*1b570*/  MUFU.EX2 R44, R44 ;  /* 0x0000002c002c7308 */ /* 0x000e620000000800 */
[----:B---3--:R-:W-:-:S07]  /*1b580*/  FADD.FTZ R35, R5, R68 ;  /* 0x0000004405237221 */ /* 0x008fce0000010000 */
[----:B------:R-:W3:Y:S01]  /*1b590*/  MUFU.EX2 R13, R13 ;  /* 0x0000000d000d7308 */ /* 0x000ee20000000800 */
[----:B--2---:R-:W-:-:S04]  /*1b5a0*/  FADD.FTZ R45, R51, R70 ;  /* 0x00000046332d7221 */ /* 0x004fc80000010000 */
[----:B------:R-:W-:-:S03]  /*1b5b0*/  FADD.FTZ R70, R12, R45 ;  /* 0x0000002d0c467221 */ /* 0x000fc60000010000 */
[----:B------:R-:W2:Y:S01]  /*1b5c0*/  MUFU.EX2 R59, R59 ;  /* 0x0000003b003b7308 */ /* 0x000ea20000000800 */
[----:B-1----:R-:W-:-:S07]  /*1b5d0*/  FADD.FTZ R68, R44, R35 ;  /* 0x000000232c447221 */ /* 0x002fce0000010000 */
[----:B------:R-:W1:Y:S01]  /*1b5e0*/  MUFU.EX2 R56, R56 ;  /* 0x0000003800387308 */ /* 0x000e620000000800 */
[----:B---3--:R-:W-:-:S07]  /*1b5f0*/  FADD.FTZ R35, R13, R68 ;  /* 0x000000440d237221 */ /* 0x008fce0000010000 */
[----:B------:R-:W3:Y:S01]  /*1b600*/  MUFU.EX2 R206, R206 ;  /* 0x000000ce00ce7308 */ /* 0x000ee20000000800 */
[----:B--2---:R-:W-:-:S01]  /*1b610*/  FADD.FTZ R45, R59, R70 ;  /* 0x000000463b2d7221 */ /* 0x004fc20000010000 */
[----:B------:R-:W-:-:S04]  /*1b620*/  F2FP.SATFINITE.E4M3.F32.PACK_AB_MERGE_C R59, R59, R12, RZ ;  /* 0x0000000c3b3b723e */ /* 0x000fc800048070ff */
[----:B------:R-:W-:Y:S01]  /*1b630*/  F2FP.SATFINITE.E4M3.F32.PACK_AB_MERGE_C R204, R51, R204, R59 ;  /* 0x000000cc33cc723e */ /* 0x000fe2000480703b */
[----:B------:R-:W-:Y:S01]  /*1b640*/  IMAD.MOV.U32 R51, RZ, RZ, R25 ;  /* 0x000000ffff337224 */ /* 0x000fe200078e0019 */
[----:B------:R-:W2:Y:S01]  /*1b650*/  MUFU.EX2 R7, R7 ;  /* 0x0000000700077308 */ /* 0x000ea20000000800 */
[----:B-1----:R-:W-:-:S01]  /*1b660*/  FADD.FTZ R68, R56, R35 ;  /* 0x0000002338447221 */ /* 0x002fc20000010000 */
[----:B------:R-:W-:Y:S01]  /*1b670*/  F2FP.SATFINITE.E4M3.F32.PACK_AB_MERGE_C R205, R56, R13, RZ ;  /* 0x0000000d38cd723e */ /* 0x000fe200048070ff */
[--C-:B------:R-:W-:Y:S02]  /*1b680*/  IMAD.MOV.U32 R56, RZ, RZ, R25.reuse ;  /* 0x000000ffff387224 */ /* 0x100fe400078e0019 */
[----:B------:R-:W-:Y:S01]  /*1b690*/  IMAD.MOV.U32 R59, RZ, RZ, R25 ;  /* 0x000000ffff3b7224 */ /* 0x000fe200078e0019 */
[----:B------:R-:W-:Y:S02]  /*1b6a0*/  F2FP.SATFINITE.E4M3.F32.PACK_AB_MERGE_C R205, R44, R5, R205 ;  /* 0x000000052ccd723e */ /* 0x000fe400048070cd */
[----:B------:R-:W1:Y:S01]  /*1b6b0*/  MUFU.EX2 R55, R55 ;  /* 0x0000003700377308 */ /* 0x000e620000000800 */
[----:B---3--:R-:W-:-:S01]  /*1b6c0*/  FADD.FTZ R70, R206, R45 ;  /* 0x0000002dce467221 */ /* 0x008fc20000010000 */
[----:B------:R-:W-:-:S06]  /*1b6d0*/  MOV R44, R25 ;  /* 0x00000019002c7202 */ /* 0x000fcc0000000f00 */
[----:B------:R-:W3:Y:S01]  /*1b6e0*/  MUFU.EX2 R48, R48 ;  /* 0x0000003000307308 */ /* 0x000ee20000000800 */
[----:B--2---:R-:W-:-:S07]  /*1b6f0*/  FADD.FTZ R35, R7, R68 ;  /* 0x0000004407237221 */ /* 0x004fce0000010000 */
[----:B------:R-:W2:Y:S01]  /*1b700*/  MUFU.EX2 R15, R15 ;  /* 0x0000000f000f7308 */ /* 0x000ea20000000800 */
[----:B-1----:R-:W-:-:S04]  /*1b710*/  FADD.FTZ R45, R55, R70 ;  /* 0x00000046372d7221 */ /* 0x002fc80000010000 */
[----:B------:R-:W-:-:S03]  /*1b720*/  FADD.FTZ R70, R20, R45 ;  /* 0x0000002d14467221 */ /* 0x000fc60000010000 */
[----:B------:R-:W1:Y:S01]  /*1b730*/  MUFU.EX2 R65, R65 ;  /* 0x0000004100417308 */ /* 0x000e620000000800 */
[----:B---3--:R-:W-:-:S07]  /*1b740*/  FADD.FTZ R68, R48, R35 ;  /* 0x0000002330447221 */ /* 0x008fce0000010000 */
[----:B------:R-:W3:Y:S01]  /*1b750*/  MUFU.EX2 R58, R58 ;  /* 0x0000003a003a7308 */ /* 0x000ee20000000800 */
[----:B--2---:R-:W-:-:S07]  /*1b760*/  FADD.FTZ R35, R15, R68 ;  /* 0x000000440f237221 */ /* 0x004fce0000010000 */
[----:B------:R-:W2:Y:S01]  /*1b770*/  MUFU.EX2 R208, R208 ;  /* 0x000000d000d07308 */ /* 0x000ea20000000800 */
[----:B-1----:R-:W-:-:S01]  /*1b780*/  FADD.FTZ R45, R65, R70 ;  /* 0x00000046412d7221 */ /* 0x002fc20000010000 */
[----:B------:R-:W-:Y:S01]  /*1b790*/  F2FP.SATFINITE.E4M3.F32.PACK_AB_MERGE_C R65, R65, R20, RZ ;  /* 0x000000144141723e */ /* 0x000fe200048070ff */
[----:B------:R-:W-:-:S03]  /*1b7a0*/  IMAD.MOV.U32 R70, RZ, RZ, R25 ;  /* 0x000000ffff467224 */ /* 0x000fc600078e0019 */
[----:B------:R-:W-:Y:S01]  /*1b7b0*/  F2FP.SATFINITE.E4M3.F32.PACK_AB_MERGE_C R206, R55, R206, R65 ;  /* 0x000000ce37ce723e */ /* 0x000fe20004807041 */
[----:B------:R-:W-:Y:S01]  /*1b7c0*/  IMAD.MOV.U32 R55, RZ, RZ, R25 ;  /* 0x000000ffff377224 */ /* 0x000fe200078e0019 */
[----:B------:R-:W1:Y:S01]  /*1b7d0*/  MUFU.EX2 R209, R209 ;  /* 0x000000d100d17308 */ /* 0x000e620000000800 */
[----:B---3--:R-:W-:-:S01]  /*1b7e0*/  FADD.FTZ R6, R58, R35 ;  /* 0x000000233a067221 */ /* 0x008fc20000010000 */
[----:B------:R-:W-:Y:S01]  /*1b7f0*/  F2FP.SATFINITE.E4M3.F32.PACK_AB_MERGE_C R207, R58, R15, RZ ;  /* 0x0000000f3acf723e */ /* 0x000fe200048070ff */
[----:B------:R-:W-:Y:S01]  /*1b800*/  IMAD.MOV.U32 R65, RZ, RZ, R25 ;  /* 0x000000ffff417224 */ /* 0x000fe200078e0019 */
[----:B------:R-:W-:Y:S02]  /*1b810*/  MOV R58, R25 ;  /* 0x00000019003a7202 */ /* 0x000fe40000000f00 */
[----:B------:R-:W-:Y:S01]  /*1b820*/  F2FP.SATFINITE.E4M3.F32.PACK_AB_MERGE_C R207, R48, R7, R207 ;  /* 0x0000000730cf723e */ /* 0x000fe200048070cf */
[----:B------:R-:W-:Y:S01]  /*1b830*/  IMAD.MOV.U32 R48, RZ, RZ, R25 ;  /* 0x000000ffff307224 */ /* 0x000fe200078e0019 */
[----:B------:R-:W3:Y:S01]  /*1b840*/  MUFU.EX2 R63, R63 ;  /* 0x0000003f003f7308 */ /* 0x000ee20000000800 */
[----:B--2---:R-:W-:-:S01]  /*1b850*/  FADD.FTZ R68, R208, R45 ;  /* 0x0000002dd0447221 */ /* 0x004fc20000010000 */
[----:B------:R-:W-:-:S06]  /*1b860*/  IMAD.MOV.U32 R45, RZ, RZ, R25 ;  /* 0x000000ffff2d7224 */ /* 0x000fcc00078e0019 */
[----:B------:R-:W2:Y:S01]  /*1b870*/  MUFU.EX2 R50, R50 ;  /* 0x0000003200327308 */ /* 0x000ea20000000800 */
[----:B-1----:R-:W-:-:S07]  /*1b880*/  FADD.FTZ R35, R209, R6 ;  /* 0x00000006d1237221 */ /* 0x002fce0000010000 */
[----:B------:R-:W1:Y:S01]  /*1b890*/  MUFU.EX2 R21, R21 ;  /* 0x0000001500157308 */ /* 0x000e620000000800 */
[----:B---3--:R-:W-:-:S01]  /*1b8a0*/  FADD.FTZ R43, R63, R68 ;  /* 0x000000443f2b7221 */ /* 0x008fc20000010000 */
[----:B------:R-:W-:-:S03]  /*1b8b0*/  IMAD.MOV.U32 R68, RZ, RZ, R25 ;  /* 0x000000ffff447224 */ /* 0x000fc600078e0019 */
[----:B------:R-:W-:Y:S01]  /*1b8c0*/  FADD.FTZ R12, R26, R43 ;  /* 0x0000002b1a0c7221 */ /* 0x000fe20000010000 */
[----:B------:R-:W-:Y:S02]  /*1b8d0*/  IMAD.MOV.U32 R43, RZ, RZ, R25 ;  /* 0x000000ffff2b7224 */ /* 0x000fe400078e0019 */
[----:B------:R-:W3:Y:S01]  /*1b8e0*/  MUFU.EX2 R69, R69 ;  /* 0x0000004500457308 */ /* 0x000ee20000000800 */
[----:B--2---:R-:W-:-:S07]  /*1b8f0*/  FADD.FTZ R8, R50, R35 ;  /* 0x0000002332087221 */ /* 0x004fce0000010000 */
[----:B------:R-:W2:Y:S01]  /*1b900*/  MUFU.EX2 R60, R60 ;  /* 0x0000003c003c7308 */ /* 0x000ea20000000800 */
[----:B-1----:R-:W-:-:S07]  /*1b910*/  FADD.FTZ R3, R21, R8 ;  /* 0x0000000815037221 */ /* 0x002fce0000010000 */
[----:B------:R-:W1:Y:S01]  /*1b920*/  MUFU.EX2 R210, R210 ;  /* 0x000000d200d27308 */ /* 0x000e620000000800 */
[C---:B---3--:R-:W-:Y:S01]  /*1b930*/  F2FP.SATFINITE.E4M3.F32.PACK_AB_MERGE_C R35, R69.reuse, R26, RZ ;  /* 0x0000001a4523723e */ /* 0x048fe200048070ff */
[----:B------:R-:W-:-:S03]  /*1b940*/  FADD.FTZ R69, R69, R12 ;  /* 0x0000000c45457221 */ /* 0x000fc60000010000 */
[----:B------:R-:W-:Y:S01]  /*1b950*/  F2FP.SATFINITE.E4M3.F32.PACK_AB_MERGE_C R208, R63, R208, R35 ;  /* 0x000000d03fd0723e */ /* 0x000fe20004807023 */
        /* <DEDUP_REMOVED lines=21> */
[C---:B--2---:R-:W-:Y:S01]  /*1bab0*/  F2FP.SATFINITE.E4M3.F32.PACK_AB_MERGE_C R28, R79.reuse, R28, RZ ;  /* 0x0000001c4f1c723e */ /* 0x044fe200048070ff */
[----:B------:R-:W-:-:S03]  /*1bac0*/  FADD.FTZ R79, R79, R20 ;  /* 0x000000144f4f7221 */ /* 0x000fc60000010000 */
[----:B------:R-:W-:Y:S01]  /*1bad0*/  F2FP.SATFINITE.E4M3.F32.PACK_AB_MERGE_C R210, R75, R210, R28 ;  /* 0x000000d24bd2723e */ /* 0x000fe2000480701c */
[----:B------:R-:W-:Y:S02]  /*1bae0*/  IMAD.MOV.U32 R28, RZ, RZ, R25 ;  /* 0x000000ffff1c7224 */ /* 0x000fe400078e0019 */
[----:B------:R2:W4:Y:S01]  /*1baf0*/  MUFU.EX2 R0, R93 ;  /* 0x0000005d00007308 */ /* 0x0005220000000800 */
[----:B-1----:R-:W-:-:S01]  /*1bb00*/  FADD.FTZ R9, R62, R9 ;  /* 0x000000093e097221 */ /* 0x002fc20000010000 */
[----:B------:R-:W-:Y:S01]  /*1bb10*/  F2FP.SATFINITE.E4M3.F32.PACK_AB_MERGE_C R211, R62, R29, RZ ;  /* 0x0000001d3ed3723e */ /* 0x000fe200048070ff */
[--C-:B------:R-:W-:Y:S02]  /*1bb20*/  IMAD.MOV.U32 R29, RZ, RZ, R25.reuse ;  /* 0x000000ffff1d7224 */ /* 0x100fe400078e0019 */
[----:B------:R-:W-:Y:S01]  /*1bb30*/  IMAD.MOV.U32 R62, RZ, RZ, R25 ;  /* 0x000000ffff3e7224 */ /* 0x000fe200078e0019 */
[----:B------:R-:W-:Y:S01]  /*1bb40*/  F2FP.SATFINITE.E4M3.F32.PACK_AB_MERGE_C R211, R54, R11, R211 ;  /* 0x0000000b36d3723e */ /* 0x000fe200048070d3 */
[----:B------:R-:W-:Y:S01]  /*1bb50*/  IMAD.MOV.U32 R54, RZ, RZ, R25 ;  /* 0x000000ffff367224 */ /* 0x000fe200078e0019 */
[----:B------:R-:W1:Y:S01]  /*1bb60*/  MUFU.EX2 R83, R83 ;  /* 0x0000005300537308 */ /* 0x000e620000000800 */
[----:B---3--:R-:W-:-:S01]  /*1bb70*/  FADD.FTZ R12, R212, R79 ;  /* 0x0000004fd40c7221 */ /* 0x008fc20000010000 */
[----:B------:R-:W-:-:S02]  /*1bb80*/  IMAD.MOV.U32 R75, RZ, RZ, R25 ;  /* 0x000000ffff4b7224 */ /* 0x000fc400078e0019 */
[--C-:B------:R-:W-:Y:S02]  /*1bb90*/  IMAD.MOV.U32 R79, RZ, RZ, R25.reuse ;  /* 0x000000ffff4f7224 */ /* 0x100fe400078e0019 */
[----:B--2---:R-:W-:Y:S02]  /*1bba0*/  IMAD.MOV.U32 R93, RZ, RZ, R25 ;  /* 0x000000ffff5d7224 */ /* 0x004fe400078e0019 */
[----:B0-----:R0:W2:Y:S01]  /*1bbb0*/  MUFU.EX2 R27, R95 ;  /* 0x0000005f001b7308 */ /* 0x0010a20000000800 */
[----:B----4-:R-:W-:-:S07]  /*1bbc0*/  FADD.FTZ R20, R0, R9 ;  /* 0x0000000900147221 */ /* 0x010fce0000010000 */
[----:B------:R-:W3:Y:S01]  /*1bbd0*/  MUFU.EX2 R30, R30 ;  /* 0x0000001e001e7308 */ /* 0x000ee20000000800 */
[----:B-1----:R-:W-:-:S01]  /*1bbe0*/  FADD.FTZ R9, R83, R12 ;  /* 0x0000000c53097221 */ /* 0x002fc20000010000 */
[----:B0-----:R-:W-:-:S06]  /*1bbf0*/  MOV R95, R25 ;  /* 0x00000019005f7202 */ /* 0x001fcc0000000f00 */
[----:B------:R-:W0:Y:S01]  /*1bc00*/  MUFU.EX2 R33, R33 ;  /* 0x0000002100217308 */ /* 0x000e220000000800 */
[----:B--2---:R-:W-:-:S07]  /*1bc10*/  FADD.FTZ R20, R27, R20 ;  /* 0x000000141b147221 */ /* 0x004fce0000010000 */
[----:B------:R-:W1:Y:S01]  /*1bc20*/  MUFU.EX2 R66, R66 ;  /* 0x0000004200427308 */ /* 0x000e620000000800 */
[----:B---3--:R-:W-:-:S07]  /*1bc30*/  FADD.FTZ R26, R30, R9 ;  /* 0x000000091e1a7221 */ /* 0x008fce0000010000 */
[----:B------:R-:W2:Y:S01]  /*1bc40*/  MUFU.EX2 R115, R115 ;  /* 0x0000007300737308 */ /* 0x000ea20000000800 */
[----:B0-----:R-:W-:-:S07]  /*1bc50*/  FADD.FTZ R9, R33, R20 ;  /* 0x0000001421097221 */ /* 0x001fce0000010000 */
[----:B------:R-:W0:Y:S01]  /*1bc60*/  MUFU.EX2 R31, R31 ;  /* 0x0000001f001f7308 */ /* 0x000e220000000800 */
[C---:B-1----:R-:W-:Y:S01]  /*1bc70*/  F2FP.SATFINITE.E4M3.F32.PACK_AB_MERGE_C R213, R66.reuse, R33, RZ ;  /* 0x0000002142d5723e */ /* 0x042fe200048070ff */
[----:B------:R-:W-:Y:S01]  /*1bc80*/  FADD.FTZ R66, R66, R9 ;  /* 0x0000000942427221 */ /* 0x000fe20000010000 */
[----:B------:R-:W-:Y:S02]  /*1bc90*/  IMAD.MOV.U32 R33, RZ, RZ, R25 ;  /* 0x000000ffff217224 */ /* 0x000fe400078e0019 */
[----:B------:R-:W-:Y:S01]  /*1bca0*/  F2FP.SATFINITE.E4M3.F32.PACK_AB_MERGE_C R213, R27, R0, R213 ;  /* 0x000000001bd5723e */ /* 0x000fe200048070d5 */
[----:B------:R-:W-:Y:S02]  /*1bcb0*/  IMAD.MOV.U32 R27, RZ, RZ, R25 ;  /* 0x000000ffff1b7224 */ /* 0x000fe400078e0019 */
[----:B------:R-:W1:Y:S01]  /*1bcc0*/  MUFU.EX2 R214, R214 ;  /* 0x000000d600d67308 */ /* 0x000e620000000800 */
[C---:B--2---:R-:W-:Y:S01]  /*1bcd0*/  F2FP.SATFINITE.E4M3.F32.PACK_AB_MERGE_C R30, R115.reuse, R30, RZ ;  /* 0x0000001e731e723e */ /* 0x044fe200048070ff */
[----:B------:R-:W-:-:S03]  /*1bce0*/  FADD.FTZ R115, R115, R26 ;  /* 0x0000001a73737221 */ /* 0x000fc60000010000 */
[----:B------:R-:W-:Y:S01]  /*1bcf0*/  F2FP.SATFINITE.E4M3.F32.PACK_AB_MERGE_C R212, R83, R212, R30 ;  /* 0x000000d453d4723e */ /* 0x000fe2000480701e */
[----:B------:R-:W-:Y:S01]  /*1bd00*/  IMAD.MOV.U32 R83, RZ, RZ, R25 ;  /* 0x000000ffff537224 */ /* 0x000fe200078e0019 */
[----:B------:R-:W-:Y:S01]  /*1bd10*/  MOV R30, R25 ;  /* 0x00000019001e7202 */ /* 0x000fe20000000f00 */
[----:B------:R-:W2:Y:S01]  /*1bd20*/  MUFU.EX2 R64, R64 ;  /* 0x0000004000407308 */ /* 0x000ea20000000800 */
[----:B0-----:R-:W-:-:S01]  /*1bd30*/  FADD.FTZ R9, R31, R66 ;  /* 0x000000421f097221 */ /* 0x001fc20000010000 */
[----:B------:R-:W-:-:S06]  /*1bd40*/  IMAD.MOV.U32 R66, RZ, RZ, R25 ;  /* 0x000000ffff427224 */ /* 0x000fcc00078e0019 */
[----:B------:R-:W0:Y:S01]  /*1bd50*/  MUFU.EX2 R117, R117 ;  /* 0x0000007500757308 */ /* 0x000e220000000800 */
[----:B-1----:R-:W-:-:S01]  /*1bd60*/  FADD.FTZ R20, R214, R115 ;  /* 0x00000073d6147221 */ /* 0x002fc20000010000 */
[----:B------:R-:W-:-:S06]  /*1bd70*/  IMAD.MOV.U32 R115, RZ, RZ, R25 ;  /* 0x000000ffff737224 */ /* 0x000fcc00078e0019 */
[----:B------:R-:W1:Y:S01]  /*1bd80*/  MUFU.EX2 R37, R37 ;  /* 0x0000002500257308 */ /* 0x000e620000000800 */
[----:B--2---:R-:W-:-:S07]  /*1bd90*/  FADD.FTZ R26, R64, R9 ;  /* 0x00000009401a7221 */ /* 0x004fce0000010000 */
[----:B------:R-:W-:Y:S01]  /*1bda0*/  MUFU.EX2 R32, R32 ;  /* 0x0000002000207308 */ /* 0x000fe20000000800 */
[----:B0-----:R-:W-:-:S07]  /*1bdb0*/  FADD.FTZ R13, R117, R20 ;  /* 0x00000014750d7221 */ /* 0x001fce0000010000 */
[----:B------:R-:W0:Y:S01]  /*1bdc0*/  MUFU.EX2 R119, R119 ;  /* 0x0000007700777308 */ /* 0x000e220000000800 */
[----:B-1----:R-:W-:-:S01]  /*1bdd0*/  FADD.FTZ R9, R37, R26 ;  /* 0x0000001a25097221 */ /* 0x002fc20000010000 */
[----:B------:R-:W-:-:S06]  /*1bde0*/  IMAD.MOV.U32 R26, RZ, RZ, R25 ;  /* 0x000000ffff1a7224 */ /* 0x000fcc00078e0019 */
[----:B------:R1:W2:Y:S08]  /*1bdf0*/  MUFU.EX2 R6, R101 ;  /* 0x0000006500067308 */ /* 0x0002b00000000800 */
[----:B------:R-:W3:Y:S01]  /*1be00*/  MUFU.EX2 R3, R103 ;  /* 0x0000006700037308 */ /* 0x000ee20000000800 */
[----:B0-----:R-:W-:Y:S01]  /*1be10*/  F2FP.SATFINITE.E4M3.F32.PACK_AB_MERGE_C R15, R119, R32, RZ ;  /* 0x00000020770f723e */ /* 0x001fe200048070ff */
[----:B------:R-:W-:Y:S01]  /*1be20*/  FADD.FTZ R32, R32, R13 ;  /* 0x0000000d20207221 */ /* 0x000fe20000010000 */
[----:B-1----:R-:W-:-:S02]  /*1be30*/  IMAD.MOV.U32 R101, RZ, RZ, R25 ;  /* 0x000000ffff657224 */ /* 0x002fc400078e0019 */
[----:B------:R-:W-:Y:S01]  /*1be40*/  F2FP.SATFINITE.E4M3.F32.PACK_AB_MERGE_C R214, R117, R214, R15 ;  /* 0x000000d675d6723e */ /* 0x000fe2000480700f */
[----:B------:R-:W-:-:S01]  /*1be50*/  FADD.FTZ R119, R119, R32 ;  /* 0x0000002077777221 */ /* 0x000fc20000010000 */
[----:B------:R-:W-:Y:S01]  /*1be60*/  IMAD.MOV.U32 R32, RZ, RZ, R25 ;  /* 0x000000ffff207224 */ /* 0x000fe200078e0019 */
[----:B------:R-:W0:Y:S01]  /*1be70*/  MUFU.EX2 R34, R34 ;  /* 0x0000002200227308 */ /* 0x000e220000000800 */
[C---:B--2---:R-:W-:Y:S01]  /*1be80*/  F2FP.SATFINITE.E4M3.F32.PACK_AB_MERGE_C R215, R6.reuse, R37, RZ ;  /* 0x0000002506d7723e */ /* 0x044fe200048070ff */
[----:B------:R-:W-:Y:S01]  /*1be90*/  FADD.FTZ R6, R6, R9 ;  /* 0x0000000906067221 */ /* 0x000fe20000010000 */
[----:B------:R-:W-:Y:S02]  /*1bea0*/  IMAD.MOV.U32 R37, RZ, RZ, R25 ;  /* 0x000000ffff257224 */ /* 0x000fe400078e0019 */
[----:B------:R-:W-:Y:S01]  /*1beb0*/  F2FP.SATFINITE.E4M3.F32.PACK_AB_MERGE_C R215, R64, R31, R215 ;  /* 0x0000001f40d7723e */ /* 0x000fe200048070d7 */
[----:B------:R-:W-:Y:S02]  /*1bec0*/  IMAD.MOV.U32 R31, RZ, RZ, R25 ;  /* 0x000000ffff1f7224 */ /* 0x000fe400078e0019 */
[----:B------:R1:W2:Y:S01]  /*1bed0*/  MUFU.EX2 R8, R105 ;  /* 0x0000006900087308 */ /* 0x0002a20000000800 */
[----:B---3--:R-:W-:-:S01]  /*1bee0*/  FADD.FTZ R9, R3, R6 ;  /* 0x0000000603097221 */ /* 0x008fc20000010000 */
[----:B------:R-:W-:-:S02]  /*1bef0*/  IMAD.MOV.U32 R64, RZ, RZ, R25 ;  /* 0x000000ffff407224 */ /* 0x000fc400078e0019 */
[--C-:B------:R-:W-:Y:S02]  /*1bf00*/  IMAD.MOV.U32 R103, RZ, RZ, R25.reuse ;  /* 0x000000ffff677224 */ /* 0x100fe400078e0019 */
[----:B------:R-:W-:Y:S02]  /*1bf10*/  IMAD.MOV.U32 R117, RZ, RZ, R25 ;  /* 0x000000ffff757224 */ /* 0x000fe400078e0019 */
[----:B------:R-:W3:Y:S01]  /*1bf20*/  MUFU.EX2 R121, R121 ;  /* 0x0000007900797308 */ /* 0x000ee20000000800 */
[----:B0-----:R-:W-:-:S01]  /*1bf30*/  FADD.FTZ R4, R34, R119 ;  /* 0x0000007722047221 */ /* 0x001fc20000010000 */
[--C-:B-1----:R-:W-:Y:S02]  /*1bf40*/  IMAD.MOV.U32 R105, RZ, RZ, R25.reuse ;  /* 0x000000ffff697224 */ /* 0x102fe400078e0019 */
[----:B------:R-:W-:-:S04]  /*1bf50*/  IMAD.MOV.U32 R119, RZ, RZ, R25 ;  /* 0x000000ffff777224 */ /* 0x000fc800078e0019 */
[----:B------:R-:W0:Y:S01]  /*1bf60*/  MUFU.EX2 R107, R107 ;  /* 0x0000006b006b7308 */ /* 0x000e220000000800 */
[----:B--2---:R-:W-:-:S07]  /*1bf70*/  FADD.FTZ R6, R8, R9 ;  /* 0x0000000908067221 */ /* 0x004fce0000010000 */
[----:B------:R1:W2:Y:S01]  /*1bf80*/  MUFU.EX2 R12, R41 ;  /* 0x00000029000c7308 */ /* 0x0002a20000000800 */
[----:B---3--:R-:W-:-:S07]  /*1bf90*/  FADD.FTZ R4, R121, R4 ;  /* 0x0000000479047221 */ /* 0x008fce0000010000 */
[----:B------:R-:W-:Y:S01]  /*1bfa0*/  MUFU.EX2 R125, R125 ;  /* 0x0000007d007d7308 */ /* 0x000fe20000000800 */
[----:B0-----:R-:W-:-:S01]  /*1bfb0*/  FADD.FTZ R5, R107, R6 ;  /* 0x000000066b057221 */ /* 0x001fc20000010000 */
[----:B-1----:R-:W-:-:S06]  /*1bfc0*/  IMAD.MOV.U32 R41, RZ, RZ, R25 ;  /* 0x000000ffff297224 */ /* 0x002fcc00078e0019 */
[----:B------:R-:W0:Y:S01]  /*1bfd0*/  MUFU.EX2 R38, R38 ;  /* 0x0000002600267308 */ /* 0x000e220000000800 */
[C---:B--2---:R-:W-:Y:S01]  /*1bfe0*/  F2FP.SATFINITE.E4M3.F32.PACK_AB_MERGE_C R107, R12.reuse, R107, RZ ;  /* 0x0000006b0c6b723e */ /* 0x044fe200048070ff */
[----:B------:R-:W-:-:S03]  /*1bff0*/  FADD.FTZ R12, R12, R5 ;  /* 0x000000050c0c7221 */ /* 0x000fc60000010000 */
[----:B------:R-:W-:Y:S01]  /*1c000*/  F2FP.SATFINITE.E4M3.F32.PACK_AB_MERGE_C R217, R8, R3, R107 ;  /* 0x0000000308d9723e */ /* 0x000fe2000480706b */
[----:B------:R-:W-:Y:S01]  /*1c010*/  IMAD.MOV.U32 R107, RZ, RZ, R25 ;  /* 0x000000ffff6b7224 */ /* 0x000fe200078e0019 */
[----:B------:R-:W-:Y:S01]  /*1c020*/  IADD3 R3, R148, -0x2, RZ ;  /* 0xfffffffe94037810 */ /* 0x000fe20007ffe0ff */
[----:B------:R-:W-:Y:S03]  /*1c030*/  MUFU.EX2 R40, R40 ;  /* 0x0000002800287308 */ /* 0x000fe60000000800 */
[----:B------:R-:W-:-:S05]  /*1c040*/  ISETP.GE.AND P1, PT, R3, R233, PT ;  /* 0x000000e90300720c */ /* 0x000fca0003f26270 */
[----:B------:R-:W1:Y:S01]  /*1c050*/  MUFU.EX2 R129, R129 ;  /* 0x0000008100817308 */ /* 0x000e620000000800 */
[----:B0-----:R-:W-:Y:S01]  /*1c060*/  F2FP.SATFINITE.E4M3.F32.PACK_AB_MERGE_C R216, R38, R125, RZ ;  /* 0x0000007d26d8723e */ /* 0x001fe200048070ff */
[----:B------:R-:W-:-:S03]  /*1c070*/  FADD.FTZ R125, R125, R4 ;  /* 0x000000047d7d7221 */ /* 0x000fc60000010000 */
[----:B------:R-:W-:Y:S01]  /*1c080*/  F2FP.SATFINITE.E4M3.F32.PACK_AB_MERGE_C R216, R121, R34, R216 ;  /* 0x0000002279d8723e */ /* 0x000fe200048070d8 */
[----:B------:R-:W-:-:S01]  /*1c090*/  FADD.FTZ R125, R38, R125 ;  /* 0x0000007d267d7221 */ /* 0x000fc20000010000 */
[--C-:B------:R-:W-:Y:S01]  /*1c0a0*/  IMAD.MOV.U32 R34, RZ, RZ, R25.reuse ;  /* 0x000000ffff227224 */ /* 0x100fe200078e0019 */
[----:B------:R-:W0:Y:S01]  /*1c0b0*/  MUFU.EX2 R36, R36 ;  /* 0x0000002400247308 */ /* 0x000e220000000800 */
[----:B------:R-:W-:-:S07]  /*1c0c0*/  IMAD.MOV.U32 R38, RZ, RZ, R25 ;  /* 0x000000ffff267224 */ /* 0x000fce00078e0019 */
[----:B------:R-:W2:Y:S01]  /*1c0d0*/  MUFU.EX2 R85, R85 ;  /* 0x0000005500557308 */ /* 0x000ea20000000800 */
[----:B-1----:R-:W-:-:S07]  /*1c0e0*/  F2FP.SATFINITE.E4M3.F32.PACK_AB_MERGE_C R218, R129, R40, RZ ;  /* 0x0000002881da723e */ /* 0x002fce00048070ff */
[----:B------:R-:W1:Y:S01]  /*1c0f0*/  MUFU.EX2 R127, R127 ;  /* 0x0000007f007f7308 */ /* 0x000e620000000800 */
[----:B0-----:R-:W-:-:S07]  /*1c100*/  FADD.FTZ R4, R36, R125 ;  /* 0x0000007d24047221 */ /* 0x001fce0000010000 */
[----:B------:R0:W3:Y:S01]  /*1c110*/  MUFU.EX2 R20, R109 ;  /* 0x0000006d00147308 */ /* 0x0000e20000000800 */
[----:B--2---:R-:W-:-:S07]  /*1c120*/  FADD.FTZ R5, R85, R12 ;  /* 0x0000000c55057221 */ /* 0x004fce0000010000 */
[----:B------:R-:W-:Y:S01]  /*1c130*/  MUFU.EX2 R111, R111 ;  /* 0x0000006f006f7308 */ /* 0x000fe20000000800 */
[C---:B-1----:R-:W-:Y:S01]  /*1c140*/  F2FP.SATFINITE.E4M3.F32.PACK_AB_MERGE_C R218, R127.reuse, R36, R218 ;  /* 0x000000247fda723e */ /* 0x042fe200048070da */
[----:B------:R-:W-:Y:S01]  /*1c150*/  FADD.FTZ R127, R127, R4 ;  /* 0x000000047f7f7221 */ /* 0x000fe20000010000 */
[----:B------:R-:W-:Y:S01]  /*1c160*/  IMAD.MOV.U32 R36, RZ, RZ, R25 ;  /* 0x000000ffff247224 */ /* 0x000fe200078e0019 */
[----:B0-----:R-:W-:Y:S02]  /*1c170*/  MOV R109, R25 ;  /* 0x00000019006d7202 */ /* 0x001fe40000000f00 */
[----:B------:R-:W-:-:S02]  /*1c180*/  FADD.FTZ R40, R40, R127 ;  /* 0x0000007f28287221 */ /* 0x000fc40000010000 */
[----:B------:R-:W0:Y:S01]  /*1c190*/  MUFU.EX2 R24, R24 ;  /* 0x0000001800187308 */ /* 0x000e220000000800 */
[----:B---3--:R-:W-:-:S01]  /*1c1a0*/  FADD.FTZ R0, R20, R5 ;  /* 0x0000000514007221 */ /* 0x008fc20000010000 */
[----:B------:R-:W-:Y:S01]  /*1c1b0*/  FADD.FTZ R9, R129, R40 ;  /* 0x0000002881097221 */ /* 0x000fe20000010000 */
[----:B------:R-:W-:Y:S01]  /*1c1c0*/  IMAD.MOV.U32 R40, RZ, RZ, R25 ;  /* 0x000000ffff287224 */ /* 0x000fe200078e0019 */
[----:B0-----:R-:W-:Y:S01]  /*1c1d0*/  F2FP.SATFINITE.E4M3.F32.PACK_AB_MERGE_C R4, R24, R111, RZ ;  /* 0x0000006f1804723e */ /* 0x001fe200048070ff */
[----:B------:R-:W-:-:S03]  /*1c1e0*/  FADD.FTZ R111, R111, R0 ;  /* 0x000000006f6f7221 */ /* 0x000fc60000010000 */
[----:B------:R-:W-:Y:S01]  /*1c1f0*/  F2FP.SATFINITE.E4M3.F32.PACK_AB_MERGE_C R219, R20, R85, R4 ;  /* 0x0000005514db723e */ /* 0x000fe20004807004 */
[----:B------:R-:W-:-:S01]  /*1c200*/  FADD.FTZ R0, R24, R111 ;  /* 0x0000006f18007221 */ /* 0x000fc20000010000 */
        /* <DEDUP_REMOVED lines=55> */
[----:B------:R-:W-:-:S07]  /*1c580*/  CS2R R24, SRZ ;  /* 0x0000000000187805 */ /* 0x000fce000001ff00 */
.L_x_3627:
        /* <DEDUP_REMOVED lines=8> */
.L_x_3618:
[----:B------:R-:W-:-:S05]  /*1c610*/  VIADD R8, R7, 0x1 ;  /* 0x0000000107087836 */ /* 0x000fca0000000000 */
[----:B------:R-:W-:-:S04]  /*1c620*/  ISETP.NE.AND P2, PT, R8, 0x2, PT ;  /* 0x000000020800780c */ /* 0x000fc80003f45270 */
[----:B------:R-:W-:Y:S02]  /*1c630*/  SEL R11, R8, RZ, P2 ;  /* 0x000000ff080b7207 */ /* 0x000fe40001000000 */
[----:B------:R-:W-:-:S03]  /*1c640*/  SHF.L.U32 R8, R230, 0x1f, RZ ;  /* 0x0000001fe6087819 */ /* 0x000fc600000006ff */
[----:B------:R-:W-:-:S04]  /*1c650*/  IMAD R11, R11, 0x8, R16 ;  /* 0x000000080b0b7824 */ /* 0x000fc800078e0210 */
[----:B------:R0:W1:Y:S01]  /*1c660*/  SYNCS.PHASECHK.TRANS64.TRYWAIT P2, [R11+URZ+0x33430], R8 ;  /* 0x033430080b0075a7 */ /* 0x000062000804017f */
[----:B------:R-:W-:Y:S05]  /*1c670*/  @!P0 BRA `(.L_x_3619) ;  /* 0x0000000000048947 */ /* 0x000fea0003800000 */
[----:B------:R-:W-:Y:S01]  /*1c680*/  BPT.TRAP 0x1 ;  /* 0x000000040000795c */ /* 0x000fe20000300000 */
.L_x_3619:
[----:B------:R-:W-:Y:S04]  /*1c690*/  BSSY B0, `(.L_x_3617) ;  /* 0x0000004000007945 */ /* 0x000fe80003800000 */
[----:B-1----:R-:W-:Y:S05]  /*1c6a0*/  @P2 BRA `(.L_x_3620) ;  /* 0x0000000000082947 */ /* 0x002fea0003800000 */
[----:B------:R-:W1:Y:S02]  /*1c6b0*/  SYNCS.PHASECHK.TRANS64.TRYWAIT P2, [R11+URZ+0x33430], R8 ;  /* 0x033430080b0075a7 */ /* 0x000e64000804017f */
[----:B-1----:R-:W-:Y:S05]  /*1c6c0*/  @!P2 BRA `(.L_x_3621) ;  /* 0x0000012c00dca947 */ /* 0x002fea0003800000 */
.L_x_3620:
[----:B------:R-:W-:Y:S05]  /*1c6d0*/  BSYNC B0 ;  /* 0x0000000000007941 */ /* 0x000fea0003800000 */
.L_x_3617:
[----:B01----:R-:W0:Y:S01]  /*1c6e0*/  S2R R8, SR_TID.X ;  /* 0x0000000000087919 */ /* 0x003e220000002100 */
[----:B------:R-:W-:Y:S05]  /*1c6f0*/  WARPSYNC.ALL ;  /* 0x0000000000007948 */ /* 0x000fea0003800000 */
[----:B------:R-:W-:Y:S01]  /*1c700*/  MOV R11, 0x80000020 ;  /* 0x80000020000b7802 */ /* 0x000fe20000000f00 */
[----:B------:R-:W-:Y:S01]  /*1c710*/  UMOV UR20, UR28 ;  /* 0x0000001c00147c82 */ /* 0x000fe20008000000 */
[----:B------:R-:W-:Y:S01]  /*1c720*/  UMOV UR21, UR29 ;  /* 0x0000001d00157c82 */ /* 0x000fe20008000000 */
[----:B------:R-:W-:Y:S01]  /*1c730*/  IMAD.MOV.U32 R121, RZ, RZ, -0x7fffffe0 ;  /* 0x80000020ff797424 */ /* 0x000fe200078e00ff */
[----:B------:R-:W-:Y:S01]  /*1c740*/  R2UR UR23, R11 ;  /* 0x000000000b1772ca */ /* 0x000fe200000e0000 */
[----:B------:R-:W-:Y:S01]  /*1c750*/  UMOV UR24, UR28 ;  /* 0x0000001c00187c82 */ /* 0x000fe20008000000 */
[----:B------:R-:W-:Y:S01]  /*1c760*/  UMOV UR25, UR29 ;  /* 0x0000001d00197c82 */ /* 0x000fe20008000000 */
[----:B------:R-:W-:Y:S01]  /*1c770*/  IMAD.MOV.U32 R13, RZ, RZ, -0x7fffffe0 ;  /* 0x80000020ff0d7424 */ /* 0x000fe200078e00ff */
[----:B------:R-:W-:Y:S01]  /*1c780*/  R2UR UR27, R121 ;  /* 0x00000000791b72ca */ /* 0x000fe200000e0000 */
[----:B------:R-:W-:Y:S01]  /*1c790*/  IMAD.MOV.U32 R21, RZ, RZ, -0x7fffffe0 ;  /* 0x80000020ff157424 */ /* 0x000fe200078e00ff */
[----:B------:R-:W-:Y:S01]  /*1c7a0*/  UMOV UR32, UR28 ;  /* 0x0000001c00207c82 */ /* 0x000fe20008000000 */
[----:B------:R-:W-:Y:S01]  /*1c7b0*/  UMOV UR33, UR29 ;  /* 0x0000001d00217c82 */ /* 0x000fe20008000000 */
[----:B------:R-:W-:Y:S01]  /*1c7c0*/  R2UR UR31, R13 ;  /* 0x000000000d1f72ca */ /* 0x000fe200000e0000 */
[----:B------:R-:W-:Y:S01]  /*1c7d0*/  UMOV UR44, UR28 ;  /* 0x0000001c002c7c82 */ /* 0x000fe20008000000 */
[----:B------:R-:W-:Y:S01]  /*1c7e0*/  R2UR UR35, R21 ;  /* 0x00000000152372ca */ /* 0x000fe200000e0000 */
[----:B------:R-:W-:Y:S01]  /*1c7f0*/  UMOV UR45, UR29 ;  /* 0x0000001d002d7c82 */ /* 0x000fe20008000000 */
[----:B------:R-:W-:Y:S01]  /*1c800*/  R2UR UR47, R121 ;  /* 0x00000000792f72ca */ /* 0x000fe200000e0000 */
[----:B------:R-:W-:Y:S01]  /*1c810*/  IMAD.MOV.U32 R21, RZ, RZ, -0x7fffffe0 ;  /* 0x80000020ff157424 */ /* 0x000fe200078e00ff */
[----:B------:R-:W-:Y:S01]  /*1c820*/  R2UR UR51, R13 ;  /* 0x000000000d3372ca */ /* 0x000fe200000e0000 */
[----:B------:R-:W-:-:S02]  /*1c830*/  IMAD.MOV.U32 R13, RZ, RZ, -0x7fffffe0 ;  /* 0x80000020ff0d7424 */ /* 0x000fc400078e00ff */
[----:B------:R-:W-:Y:S01]  /*1c840*/  IMAD.MOV.U32 R11, RZ, RZ, -0x7fffffe0 ;  /* 0x80000020ff0b7424 */ /* 0x000fe200078e00ff */
[----:B0-----:R-:W-:Y:S01]  /*1c850*/  SHF.R.U32.HI R10, RZ, 0x7, R8 ;  /* 0x00000007ff0a7819 */ /* 0x001fe20000011608 */
[----:B------:R-:W-:-:S04]  /*1c860*/  VIADD R8, R7, 0x1 ;  /* 0x0000000107087836 */ /* 0x000fc80000000000 */
[----:B------:R-:W-:-:S05]  /*1c870*/  VIADD R15, R10, 0x8 ;  /* 0x000000080a0f7836 */ /* 0x000fca0000000000 */
[----:B------:R0:W-:Y:S01]  /*1c880*/  BAR.SYNC.DEFER_BLOCKING R15, 0x100 ;  /* 0x0004000f0000751d */ /* 0x0001e20000010000 */
[----:B------:R-:W-:-:S04]  /*1c890*/  ISETP.NE.AND P2, PT, R8, 0x2, PT ;  /* 0x000000020800780c */ /* 0x000fc80003f45270 */
[----:B------:R-:W-:-:S05]  /*1c8a0*/  SEL R8, R8, RZ, P2 ;  /* 0x000000ff08087207 */ /* 0x000fca0001000000 */
[----:B------:R-:W-:-:S04]  /*1c8b0*/  IMAD R10, R8, 0x780, R14 ;  /* 0x00000780080a7824 */ /* 0x000fc800078e020e */
[C---:B------:R-:W-:Y:S01]  /*1c8c0*/  VIADD R120, R10.reuse, 0x80 ;  /* 0x000000800a787836 */ /* 0x040fe20000000000 */
[C---:B------:R-:W-:Y:S01]  /*1c8d0*/  R2UR UR22, R10.reuse ;  /* 0x000000000a1672ca */ /* 0x040fe200000e0000 */
[C---:B------:R-:W-:Y:S02]  /*1c8e0*/  VIADD R12, R10.reuse, 0x100 ;  /* 0x000001000a0c7836 */ /* 0x040fe40000000000 */
[----:B------:R-:W-:Y:S01]  /*1c8f0*/  VIADD R20, R10, 0x180 ;  /* 0x000001800a147836 */ /* 0x000fe20000000000 */
[----:B------:R-:W-:Y:S01]  /*1c900*/  R2UR UR26, R120 ;  /* 0x00000000781a72ca */ /* 0x000fe200000e0000 */
[----:B------:R-:W-:Y:S01]  /*1c910*/  VIADD R120, R10, 0x200 ;  /* 0x000002000a787836 */ /* 0x000fe20000000000 */
[----:B------:R-:W-:Y:S02]  /*1c920*/  R2UR UR30, R12 ;  /* 0x000000000c1e72ca */ /* 0x000fe400000e0000 */
[----:B------:R-:W-:Y:S01]  /*1c930*/  R2UR UR34, R20 ;  /* 0x00000000142272ca */ /* 0x000fe200000e0000 */
[----:B------:R-:W-:Y:S01]  /*1c940*/  WARPGROUP.ARRIVE ;  /* 0x00000000000079c5 */ /* 0x000fe20000000000 */
[----:B------:R-:W-:Y:S01]  /*1c950*/  R2UR UR46, R120 ;  /* 0x00000000782e72ca */ /* 0x000fe200000e0000 */
[C---:B------:R-:W-:Y:S01]  /*1c960*/  VIADD R20, R10.reuse, 0x82 ;  /* 0x000000820a147836 */ /* 0x040fe20000000000 */
[----:B------:R-:W-:-:S03]  /*1c970*/  IADD3 R12, R10, 0x2, RZ ;  /* 0x000000020a0c7810 */ /* 0x000fc60007ffe0ff */
[----:B------:R-:W-:Y:S01]  /*1c980*/  QGMMA.64x32x32.F32.E4M3.E4M3 R184, gdesc[UR20], RZ, !UPT, gsb0 ;  /* 0x0060000014b879f3 */ /* 0x000fe2000c0008ff */
[----:B------:R-:W-:Y:S01]  /*1c990*/  R2UR UR50, R12 ;  /* 0x000000000c3272ca */ /* 0x000fe200000e0000 */
[----:B------:R-:W-:Y:S01]  /*1c9a0*/  UMOV UR20, UR48 ;  /* 0x0000003000147c82 */ /* 0x000fe20008000000 */
[----:B------:R-:W-:Y:S01]  /*1c9b0*/  R2UR UR22, R20 ;  /* 0x00000000141672ca */ /* 0x000fe200000e0000 */
[----:B------:R-:W-:Y:S01]  /*1c9c0*/  UMOV UR21, UR49 ;  /* 0x0000003100157c82 */ /* 0x000fe20008000000 */
[----:B------:R-:W-:Y:S01]  /*1c9d0*/  R2UR UR23, R21 ;  /* 0x00000000151772ca */ /* 0x000fe200000e0000 */
[----:B------:R-:W-:Y:S01]  /*1c9e0*/  VIADD R12, R10, 0x102 ;  /* 0x000001020a0c7836 */ /* 0x000fe20000000000 */
[----:B------:R-:W-:Y:S02]  /*1c9f0*/  WARPGROUP.DEPBAR.LE gsb0, 0x0 ;  /* 0x00008000000079c5 */ /* 0x000fe40000010000 */
[----:B------:R-:W-:-:S06]  /*1ca00*/  WARPGROUP.ARRIVE ;  /* 0x00000000000079c5 */ /* 0x000fcc0000000000 */
[----:B------:R-:W-:Y:S01]  /*1ca10*/  QGMMA.64x32x32.F32.E4M3.E4M3 R168, gdesc[UR24], RZ, !UPT, gsb0 ;  /* 0x0060000018a879f3 */ /* 0x000fe2000c0008ff */
[----:B------:R-:W-:Y:S01]  /*1ca20*/  R2UR UR26, R12 ;  /* 0x000000000c1a72ca */ /* 0x000fe200000e0000 */
[----:B------:R-:W-:Y:S01]  /*1ca30*/  UMOV UR24, UR48 ;  /* 0x0000003000187c82 */ /* 0x000fe20008000000 */
[----:B------:R-:W-:Y:S01]  /*1ca40*/  R2UR UR27, R13 ;  /* 0x000000000d1b72ca */ /* 0x000fe200000e0000 */
[----:B------:R-:W-:Y:S01]  /*1ca50*/  UMOV UR25, UR49 ;  /* 0x0000003100197c82 */ /* 0x000fe20008000000 */
[----:B------:R-:W-:Y:S02]  /*1ca60*/  VIADD R12, R10, 0x182 ;  /* 0x000001820a0c7836 */ /* 0x000fe40000000000 */
[----:B------:R-:W-:Y:S01]  /*1ca70*/  IMAD.MOV.U32 R13, RZ, RZ, -0x7fffffe0 ;  /* 0x80000020ff0d7424 */ /* 0x000fe200078e00ff */
[----:B------:R-:W-:Y:S02]  /*1ca80*/  WARPGROUP.DEPBAR.LE gsb0, 0x0 ;  /* 0x00008000000079c5 */ /* 0x000fe40000010000 */
[----:B------:R-:W-:-:S06]  /*1ca90*/  WARPGROUP.ARRIVE ;  /* 0x00000000000079c5 */ /* 0x000fcc0000000000 */
[----:B------:R-:W-:Y:S03]  /*1caa0*/  QGMMA.64x32x32.F32.E4M3.E4M3 R152, gdesc[UR28], RZ, !UPT, gsb0 ;  /* 0x006000001c9879f3 */ /* 0x000fe6000c0008ff */
[----:B------:R-:W-:Y:S02]  /*1cab0*/  WARPGROUP.DEPBAR.LE gsb0, 0x0 ;  /* 0x00008000000079c5 */ /* 0x000fe40000010000 */
[----:B------:R-:W-:-:S06]  /*1cac0*/  WARPGROUP.ARRIVE ;  /* 0x00000000000079c5 */ /* 0x000fcc0000000000 */
[----:B------:R-:W-:Y:S01]  /*1cad0*/  QGMMA.64x32x32.F32.E4M3.E4M3 R136, gdesc[UR32], RZ, !UPT, gsb0 ;  /* 0x00600000208879f3 */ /* 0x000fe2000c0008ff */
[----:B------:R-:W-:Y:S01]  /*1cae0*/  R2UR UR34, R12 ;  /* 0x000000000c2272ca */ /* 0x000fe200000e0000 */
[----:B------:R-:W-:Y:S01]  /*1caf0*/  UMOV UR32, UR48 ;  /* 0x0000003000207c82 */ /* 0x000fe20008000000 */
[----:B------:R-:W-:Y:S01]  /*1cb00*/  R2UR UR35, R13 ;  /* 0x000000000d2372ca */ /* 0x000fe200000e0000 */
[----:B------:R-:W-:Y:S01]  /*1cb10*/  UMOV UR33, UR49 ;  /* 0x0000003100217c82 */ /* 0x000fe20008000000 */
[----:B------:R-:W-:Y:S01]  /*1cb20*/  IMAD.MOV.U32 R13, RZ, RZ, -0x7fffffe0 ;  /* 0x80000020ff0d7424 */ /* 0x000fe200078e00ff */
[----:B------:R-:W-:Y:S01]  /*1cb30*/  IADD3 R12, R10, 0x202, RZ ;  /* 0x000002020a0c7810 */ /* 0x000fe20007ffe0ff */
        /* <DEDUP_REMOVED lines=20> */
[----:B------:R-:W-:Y:S01]  /*1cc80*/  UMOV UR20, UR4 ;  /* 0x0000000400147c82 */ /* 0x000fe20008000000 */
[----:B------:R-:W-:Y:S01]  /*1cc90*/  R2UR UR23, R13 ;  /* 0x000000000d1772ca */ /* 0x000fe200000e0000 */
[----:B------:R-:W-:Y:S01]  /*1cca0*/  UMOV UR21, UR5 ;  /* 0x0000000500157c82 */ /* 0x000fe20008000000 */
[----:B------:R-:W-:Y:S01]  /*1ccb0*/  VIADD R12, R10, 0x380 ;  /* 0x000003800a0c7836 */ /* 0x000fe20000000000 */
[----:B------:R-:W-:Y:S01]  /*1ccc0*/  MOV R13, 0x80000020 ;  /* 0x80000020000d7802 */ /* 0x000fe20000000f00 */
        /* <DEDUP_REMOVED lines=29> */
[----:B------:R-:W-:Y:S01]  /*1cea0*/  IMAD.MOV.U32 R13, RZ, RZ, -0x7fffffe0 ;  /* 0x80000020ff0d7424 */ /* 0x000fe200078e00ff */
[----:B------:R-:W-:Y:S01]  /*1ceb0*/  IADD3 R12, R10, 0x302, RZ ;  /* 0x000003020a0c7810 */ /* 0x000fe20007ffe0ff */
        /* <DEDUP_REMOVED lines=84> */
[----:B------:R-:W-:Y:S02]  /*1d400*/  R2UR UR19, R13 ;  /* 0x000000000d1372ca */ /* 0x000fe400000e0000 */
[----:B------:R-:W-:Y:S01]  /*1d410*/  MOV R13, 0x80000020 ;  /* 0x80000020000d7802 */ /* 0x000fe20000000f00 */
        /* <DEDUP_REMOVED lines=19> */
[C---:B------:R-:W-:Y:S02]  /*1d550*/  VIADD R12, R10.reuse, 0x682 ;  /* 0x000006820a0c7836 */ /* 0x040fe40000000000 */
[----:B------:R-:W-:Y:S02]  /*1d560*/  IMAD.MOV.U32 R13, RZ, RZ, -0x7fffffe0 ;  /* 0x80000020ff0d7424 */ /* 0x000fe400078e00ff */
[----:B------:R-:W-:Y:S01]  /*1d570*/  VIADD R10, R10, 0x702 ;  /* 0x000007020a0a7836 */ /* 0x000fe20000000000 */
[----:B------:R-:W-:-:S02]  /*1d580*/  WARPGROUP.DEPBAR.LE gsb0, 0x0 ;  /* 0x00008000000079c5 */ /* 0x000fc40000010000 */
[----:B------:R-:W-:-:S06]  /*1d590*/  WARPGROUP.ARRIVE ;  /* 0x00000000000079c5 */ /* 0x000fcc0000000000 */
[----:B------:R-:W-:Y:S01]  /*1d5a0*/  QGMMA.64x32x32.F32.E4M3.E4M3 R136, gdesc[UR32], R136, gsb0 ;  /* 0x00600000208879f3 */ /* 0x000fe20008000888 */
[----:B------:R-:W-:Y:S01]  /*1d5b0*/  R2UR UR34, R12 ;  /* 0x000000000c2272ca */ /* 0x000fe200000e0000 */
[----:B------:R-:W-:Y:S01]  /*1d5c0*/  UMOV UR32, UR16 ;  /* 0x0000001000207c82 */ /* 0x000fe20008000000 */
[----:B------:R-:W-:Y:S01]  /*1d5d0*/  R2UR UR35, R13 ;  /* 0x000000000d2372ca */ /* 0x000fe200000e0000 */
[----:B------:R-:W-:Y:S01]  /*1d5e0*/  UMOV UR33, UR17 ;  /* 0x0000001100217c82 */ /* 0x000fe20008000000 */
[----:B------:R-:W-:Y:S02]  /*1d5f0*/  WARPGROUP.DEPBAR.LE gsb0, 0x0 ;  /* 0x00008000000079c5 */ /* 0x000fe40000010000 */
        /* <DEDUP_REMOVED lines=22> */
[----:B0-----:R-:W-:Y:S05]  /*1d760*/  @P1 BRA `(.L_x_3622) ;  /* 0x0000000000281947 */ /* 0x001fea0003800000 */
[----:B------:R-:W-:Y:S05]  /*1d770*/  @!P0 BRA `(.L_x_3623) ;  /* 0x0000000000048947 */ /* 0x000fea0003800000 */
[----:B------:R-:W-:Y:S01]  /*1d780*/  BPT.TRAP 0x1 ;  /* 0x000000040000795c */ /* 0x000fe20000300000 */
.L_x_3623:
[----:B------:R-:W-:Y:S02]  /*1d790*/  SHF.L.U32 R6, R6, 0x1f, RZ ;  /* 0x0000001f06067819 */ /* 0x000fe400000006ff */
[----:B------:R-:W-:-:S04]  /*1d7a0*/  LEA R10, R7, R16, 0x3 ;  /* 0x00000010070a7211 */ /* 0x000fc800078e18ff */
[----:B------:R0:W1:Y:S01]  /*1d7b0*/  SYNCS.PHASECHK.TRANS64.TRYWAIT P1, [R10+URZ+0x33450], R6 ;  /* 0x033450060a0075a7 */ /* 0x000062000802017f */
[----:B------:R-:W-:Y:S05]  /*1d7c0*/  @!P0 BRA `(.L_x_3624) ;  /* 0x0000000000048947 */ /* 0x000fea0003800000 */
[----:B------:R-:W-:Y:S01]  /*1d7d0*/  BPT.TRAP 0x1 ;  /* 0x000000040000795c */ /* 0x000fe20000300000 */
.L_x_3624:
[----:B-1----:R-:W-:Y:S05]  /*1d7e0*/  @P1 BRA `(.L_x_3622) ;  /* 0x0000000000081947 */ /* 0x002fea0003800000 */
[----:B------:R-:W1:Y:S02]  /*1d7f0*/  SYNCS.PHASECHK.TRANS64.TRYWAIT P1, [R10+URZ+0x33450], R6 ;  /* 0x033450060a0075a7 */ /* 0x000e64000802017f */
[----:B-1----:R-:W-:Y:S05]  /*1d800*/  @!P1 BRA `(.L_x_3625) ;  /* 0x0000011c00a09947 */ /* 0x002fea0003800000 */
.L_x_3622:
[----:B01----:R-:W-:Y:S01]  /*1d810*/  VIADD R6, R16, 0x200 ;  /* 0x0000020010067836 */ /* 0x003fe20000000000 */
[----:B------:R-:W-:Y:S05]  /*1d820*/  WARPSYNC.ALL ;  /* 0x0000000000007948 */ /* 0x000fea0003800000 */
[----:B------:R-:W-:Y:S01]  /*1d830*/  SHF.R.U32.HI R6, RZ, 0x4, R6 ;  /* 0x00000004ff067819 */ /* 0x000fe20000011606 */
[----:B------:R-:W-:Y:S01]  /*1d840*/  IMAD.MOV.U32 R11, RZ, RZ, -0x3ffffff0 ;  /* 0xc0000010ff0b7424 */ /* 0x000fe200078e00ff */
[----:B------:R-:W-:Y:S01]  /*1d850*/  WARPGROUP.ARRIVE ;  /* 0x00000000000079c5 */ /* 0x000fe20000000000 */
[----:B------:R-:W-:Y:S01]  /*1d860*/  IMAD.MOV.U32 R13, RZ, RZ, -0x3ffffff0 ;  /* 0xc0000010ff0d7424 */ /* 0x000fe200078e00ff */
[----:B------:R-:W-:Y:S01]  /*1d870*/  LOP3.LUT R6, R6, 0x3fff, RZ, 0xc0, !PT ;  /* 0x00003fff06067812 */ /* 0x000fe200078ec0ff */
[C---:B------:R-:W-:Y:S01]  /*1d880*/  FMUL.FTZ R15, R2.reuse, R188 ;  /* 0x000000bc020f7220 */ /* 0x040fe20000410000 */
[----:B------:R-:W-:Y:S01]  /*1d890*/  R2UR UR7, R11 ;  /* 0x000000000b0772ca */ /* 0x000fe200000e0000 */
        /* <DEDUP_REMOVED lines=24> */
[----:B------:R-:W-:Y:S01]  /*1da20*/  QGMMA.64x192x32.F32.E4M3.E4M3 R24, R200, gdesc[UR4], R24, gsb0 ;  /* 0x02e00004c8187df3 */ /* 0x000fe20008000818 */
        /* <DEDUP_REMOVED lines=66> */
[----:B------:R-:W-:-:S02]  /*1de50*/  FMUL.FTZ R135, R2, R135 ;  /* 0x0000008702877220 */ /* 0x000fc40000410000 */
        /* <DEDUP_REMOVED lines=20> */
[----:B------:R-:W3:Y:S01]  /*1dfa0*/  S2R R203, SR_TID.X ;  /* 0x0000000000cb7919 */ /* 0x000ee20000002100 */
[----:B------:R-:W-:Y:S01]  /*1dfb0*/  MUFU.TANH R154, R154 ;  /* 0x0000009a009a7308 */ /* 0x000fe20000002400 */
[----:B------:R-:W-:Y:S01]  /*1dfc0*/  QGMMA.64x192x32.F32.E4M3.E4M3 R24, R204, gdesc[UR4], R24, gsb0 ;  /* 0x02e00004cc187df3 */ /* 0x000fe20008000818 */
[----:B------:R-:W-:Y:S02]  /*1dfd0*/  R2UR UR6, R12 ;  /* 0x000000000c0672ca */ /* 0x000fe400000e0000 */
[----:B------:R-:W-:Y:S01]  /*1dfe0*/  R2UR UR7, R13 ;  /* 0x000000000d0772ca */ /* 0x000fe200000e0000 */
[----:B------:R-:W-:Y:S01]  /*1dff0*/  IMAD.MOV.U32 R13, RZ, RZ, -0x3ffffff0 ;  /* 0xc0000010ff0d7424 */ /* 0x000fe200078e00ff */
[----:B------:R-:W-:Y:S02]  /*1e000*/  IADD3 R12, R10, 0x480, RZ ;  /* 0x000004800a0c7810 */ /* 0x000fe40007ffe0ff */
[----:B------:R-:W-:Y:S08]  /*1e010*/  MUFU.TANH R153, R153 ;  /* 0x0000009900997308 */ /* 0x000ff00000002400 */
[----:B------:R-:W-:Y:S08]  /*1e020*/  MUFU.TANH R155, R155 ;  /* 0x0000009b009b7308 */ /* 0x000ff00000002400 */
[----:B------:R-:W-:Y:S01]  /*1e030*/  MUFU.TANH R156, R156 ;  /* 0x0000009c009c7308 */ /* 0x000fe20000002400 */
[----:B---3--:R-:W-:-:S07]  /*1e040*/  LOP3.LUT R203, R203, 0x7f, RZ, 0xc0, !PT ;  /* 0x0000007fcbcb7812 */ /* 0x008fce00078ec0ff */
[----:B------:R-:W-:Y:S01]  /*1e050*/  MUFU.TANH R158, R158 ;  /* 0x0000009e009e7308 */ /* 0x000fe20000002400 */
[----:B------:R-:W-:Y:S02]  /*1e060*/  ISETP.NE.AND P1, PT, R203, RZ, PT ;  /* 0x000000ffcb00720c */ /* 0x000fe40003f25270 */
[----:B------:R-:W3:Y:S05]  /*1e070*/  S2R R203, SR_TID.X ;  /* 0x0000000000cb7919 */ /* 0x000eea0000002100 */
[----:B------:R-:W-:Y:S08]  /*1e080*/  MUFU.TANH R157, R157 ;  /* 0x0000009d009d7308 */ /* 0x000ff00000002400 */
[----:B------:R-:W-:Y:S08]  /*1e090*/  MUFU.TANH R159, R159 ;  /* 0x0000009f009f7308 */ /* 0x000ff00000002400 */
[----:B------:R-:W-:Y:S08]  /*1e0a0*/  MUFU.TANH R160, R160 ;  /* 0x000000a000a07308 */ /* 0x000ff00000002400 */
[----:B------:R-:W-:Y:S01]  /*1e0b0*/  MUFU.TANH R162, R162 ;  /* 0x000000a200a27308 */ /* 0x000fe20000002400 */
[----:B---3--:R-:W-:-:S07]  /*1e0c0*/  SHF.R.U32.HI R203, RZ, 0x7, R203 ;  /* 0x00000007ffcb7819 */ /* 0x008fce00000116cb */
        /* <DEDUP_REMOVED lines=18> */
[----:B------:R-:W-:-:S05]  /*1e1f0*/  WARPGROUP.ARRIVE ;  /* 0x00000000000079c5 */ /* 0x000fca0000000000 */
[----:B------:R-:W-:Y:S01]  /*1e200*/  MUFU.TANH R147, R147 ;  /* 0x0000009300937308 */ /* 0x000fe20000002400 */
[----:B------:R-:W-:Y:S01]  /*1e210*/  QGMMA.64x192x32.F32.E4M3.E4M3 R24, R208, gdesc[UR4], R24, gsb0 ;  /* 0x02e00004d0187df3 */ /* 0x000fe20008000818 */
[----:B------:R-:W-:Y:S01]  /*1e220*/  R2UR UR6, R12 ;  /* 0x000000000c0672ca */ /* 0x000fe200000e0000 */
[C---:B------:R-:W-:Y:S01]  /*1e230*/  FMUL.FTZ R12, R2.reuse, R186 ;  /* 0x000000ba020c7220 */ /* 0x040fe20000410000 */
[----:B------:R-:W-:Y:S01]  /*1e240*/  R2UR UR7, R13 ;  /* 0x000000000d0772ca */ /* 0x000fe200000e0000 */
[C---:B------:R-:W-:Y:S01]  /*1e250*/  FMUL.FTZ R13, R2.reuse, R187 ;  /* 0x000000bb020d7220 */ /* 0x040fe20000410000 */
[C---:B------:R-:W-:Y:S01]  /*1e260*/  FMUL.FTZ R187, R2.reuse, R194 ;  /* 0x000000c202bb7220 */ /* 0x040fe20000410000 */
[----:B------:R-:W-:Y:S01]  /*1e270*/  FMUL.FTZ R186, R2, R193 ;  /* 0x000000c102ba7220 */ /* 0x000fe20000410000 */
[----:B0-----:R-:W-:Y:S01]  /*1e280*/  FMNMX.FTZ R194, R6, R5, !PT ;  /* 0x0000000506c27209 */ /* 0x001fe20007810000 */
[----:B------:R-:W0:Y:S01]  /*1e290*/  MUFU.TANH R12, R12 ;  /* 0x0000000c000c7308 */ /* 0x000e220000002400 */
[----:B------:R-:W-:-:S02]  /*1e2a0*/  FMUL.FTZ R193, R2, R120 ;  /* 0x0000007802c17220 */ /* 0x000fc40000410000 */
[----:B------:R-:W-:-:S04]  /*1e2b0*/  FMNMX.FTZ R194, R11, R194, !PT ;  /* 0x000000c20bc27209 */ /* 0x000fc80007810000 */
[----:B------:R-:W-:Y:S01]  /*1e2c0*/  FMNMX.FTZ R194, R15, R194, !PT ;  /* 0x000000c20fc27209 */ /* 0x000fe20007810000 */
[----:B------:R-:W3:Y:S03]  /*1e2d0*/  MUFU.TANH R13, R13 ;  /* 0x0000000d000d7308 */ /* 0x000ee60000002400 */
[----:B-1----:R-:W-:-:S04]  /*1e2e0*/  FMNMX.FTZ R194, R20, R194, !PT ;  /* 0x000000c214c27209 */ /* 0x002fc80007810000 */
[----:B--2---:R-:W-:Y:S01]  /*1e2f0*/  FMNMX.FTZ R194, R185, R194, !PT ;  /* 0x000000c2b9c27209 */ /* 0x004fe20007810000 */
[----:B------:R-:W1:Y:S01]  /*1e300*/  MUFU.TANH R187, R187 ;  /* 0x000000bb00bb7308 */ /* 0x000e620000002400 */
[----:B0-----:R-:W-:-:S07]  /*1e310*/  FMNMX.FTZ R195, R12, R4, !PT ;  /* 0x000000040cc37209 */ /* 0x001fce0007810000 */
[----:B------:R-:W0:Y:S01]  /*1e320*/  MUFU.TANH R186, R186 ;  /* 0x000000ba00ba7308 */ /* 0x000e220000002400 */
[----:B---3--:R-:W-:-:S04]  /*1e330*/  FMNMX.FTZ R195, R13, R195, !PT ;  /* 0x000000c30dc37209 */ /* 0x008fc80007810000 */
[----:B------:R-:W-:-:S03]  /*1e340*/  FMNMX.FTZ R195, R21, R195, !PT ;  /* 0x000000c315c37209 */ /* 0x000fc60007810000 */
[----:B------:R-:W2:Y:S01]  /*1e350*/  MUFU.TANH R148, R148 ;  /* 0x0000009400947308 */ /* 0x000ea20000002400 */
[----:B------:R-:W-:-:S04]  /*1e360*/  FMNMX.FTZ R195, R184, R195, !PT ;  /* 0x000000c3b8c37209 */ /* 0x000fc80007810000 */
[----:B-1----:R-:W-:Y:S01]  /*1e370*/  FMNMX.FTZ R120, R187, R195, !PT ;  /* 0x000000c3bb787209 */ /* 0x002fe20007810000 */
[----:B------:R-:W-:Y:S02]  /*1e380*/  FMUL.FTZ R195, R2, R121 ;  /* 0x0000007902c37220 */ /* 0x000fe40000410000 */
[----:B------:R-:W1:Y:S01]  /*1e390*/  MUFU.TANH R150, R150 ;  /* 0x0000009600967308 */ /* 0x000e620000002400 */
[----:B0-----:R-:W-:Y:S02]  /*1e3a0*/  FMNMX.FTZ R194, R186, R194, !PT ;  /* 0x000000c2bac27209 */ /* 0x001fe40007810000 */
[----:B------:R-:W-:Y:S02]  /*1e3b0*/  FMNMX.FTZ R120, R188, R120, !PT ;  /* 0x00000078bc787209 */ /* 0x000fe40007810000 */
[----:B------:R-:W-:Y:S02]  /*1e3c0*/  FMNMX.FTZ R194, R189, R194, !PT ;  /* 0x000000c2bdc27209 */ /* 0x000fe40007810000 */
[----:B------:R-:W-:Y:S01]  /*1e3d0*/  FMNMX.FTZ R120, R191, R120, !PT ;  /* 0x00000078bf787209 */ /* 0x000fe20007810000 */
[----:B------:R-:W0:Y:S01]  /*1e3e0*/  MUFU.TANH R149, R149 ;  /* 0x0000009500957308 */ /* 0x000e220000002400 */
[----:B------:R-:W-:-:S02]  /*1e3f0*/  FMNMX.FTZ R121, R190, R194, !PT ;  /* 0x000000c2be797209 */ /* 0x000fc40007810000 */
[----:B------:R-:W-:Y:S02]  /*1e400*/  FMNMX.FTZ R120, R192, R120, !PT ;  /* 0x00000078c0787209 */ /* 0x000fe40007810000 */
[----:B------:R-:W-:Y:S02]  /*1e410*/  FMNMX.FTZ R121, R168, R121, !PT ;  /* 0x00000079a8797209 */ /* 0x000fe40007810000 */
[----:B------:R-:W-:Y:S01]  /*1e420*/  FMNMX.FTZ R120, R170, R120, !PT ;  /* 0x00000078aa787209 */ /* 0x000fe20007810000 */
[----:B------:R3:W-:Y:S01]  /*1e430*/  MUFU.TANH R194, R195 ;  /* 0x000000c300c27308 */ /* 0x0007e20000002400 */
[----:B------:R-:W-:Y:S02]  /*1e440*/  FMNMX.FTZ R121, R169, R121, !PT ;  /* 0x00000079a9797209 */ /* 0x000fe40007810000 */
[----:B------:R-:W-:Y:S02]  /*1e450*/  FMNMX.FTZ R120, R171, R120, !PT ;  /* 0x00000078ab787209 */ /* 0x000fe40007810000 */
[----:B------:R-:W-:-:S02]  /*1e460*/  FMNMX.FTZ R121, R172, R121, !PT ;  /* 0x00000079ac797209 */ /* 0x000fc40007810000 */
[----:B------:R-:W-:Y:S01]  /*1e470*/  FMNMX.FTZ R120, R174, R120, !PT ;  /* 0x00000078ae787209 */ /* 0x000fe20007810000 */
[----:B------:R-:W4:Y:S01]  /*1e480*/  MUFU.TANH R151, R151 ;  /* 0x0000009700977308 */ /* 0x000f220000002400 */
[----:B------:R-:W-:Y:S01]  /*1e490*/  FMNMX.FTZ R121, R173, R121, !PT ;  /* 0x00000079ad797209 */ /* 0x000fe20007810000 */
[----:B---3--:R-:W-:Y:S01]  /*1e4a0*/  FMUL.FTZ R195, R2, R122 ;  /* 0x0000007a02c37220 */ /* 0x008fe20000410000 */
[----:B------:R-:W-:Y:S02]  /*1e4b0*/  FMNMX.FTZ R120, R175, R120, !PT ;  /* 0x00000078af787209 */ /* 0x000fe40007810000 */
[----:B------:R-:W-:Y:S02]  /*1e4c0*/  FMNMX.FTZ R121, R176, R121, !PT ;  /* 0x00000079b0797209 */ /* 0x000fe40007810000 */
[----:B------:R-:W-:Y:S01]  /*1e4d0*/  FMNMX.FTZ R120, R178, R120, !PT ;  /* 0x00000078b2787209 */ /* 0x000fe20007810000 */
[----:B------:R-:W3:Y:S01]  /*1e4e0*/  MUFU.TANH R193, R193 ;  /* 0x000000c100c17308 */ /* 0x000ee20000002400 */
[----:B------:R-:W-:-:S02]  /*1e4f0*/  FMNMX.FTZ R121, R177, R121, !PT ;  /* 0x00000079b1797209 */ /* 0x000fc40007810000 */
[----:B------:R-:W-:Y:S02]  /*1e500*/  FMNMX.FTZ R120, R179, R120, !PT ;  /* 0x00000078b3787209 */ /* 0x000fe40007810000 */
[----:B------:R-:W-:Y:S02]  /*1e510*/  FMNMX.FTZ R121, R180, R121, !PT ;  /* 0x00000079b4797209 */ /* 0x000fe40007810000 */
[----:B------:R-:W-:Y:S01]  /*1e520*/  FMNMX.FTZ R120, R182, R120, !PT ;  /* 0x00000078b6787209 */ /* 0x000fe20007810000 */
[----:B------:R-:W5:Y:S01]  /*1e530*/  MUFU.TANH R195, R195 ;  /* 0x000000c300c37308 */ /* 0x000f620000002400 */
[----:B------:R-:W-:Y:S02]  /*1e540*/  FMNMX.FTZ R121, R181, R121, !PT ;  /* 0x00000079b5797209 */ /* 0x000fe40007810000 */
[----:B------:R-:W-:Y:S02]  /*1e550*/  FMNMX.FTZ R120, R183, R120, !PT ;  /* 0x00000078b7787209 */ /* 0x000fe40007810000 */
[----:B------:R-:W-:-:S02]  /*1e560*/  FMNMX.FTZ R121, R152, R121, !PT ;  /* 0x0000007998797209 */ /* 0x000fc40007810000 */
[----:B------:R-:W-:Y:S01]  /*1e570*/  FMNMX.FTZ R120, R154, R120, !PT ;  /* 0x000000789a787209 */ /* 0x000fe20007810000 */
[----:B------:R-:W5:Y:S01]  /*1e580*/  MUFU.TANH R196, R196 ;  /* 0x000000c400c47308 */ /* 0x000f620000002400 */
[----:B------:R-:W-:Y:S02]  /*1e590*/  FMNMX.FTZ R121, R153, R121, !PT ;  /* 0x0000007999797209 */ /* 0x000fe40007810000 */
[----:B------:R-:W-:Y:S02]  /*1e5a0*/  FMNMX.FTZ R120, R155, R120, !PT ;  /* 0x000000789b787209 */ /* 0x000fe40007810000 */
[----:B------:R-:W-:Y:S02]  /*1e5b0*/  FMNMX.FTZ R121, R156, R121, !PT ;  /* 0x000000799c797209 */ /* 0x000fe40007810000 */
[----:B------:R-:W-:Y:S01]  /*1e5c0*/  FMNMX.FTZ R120, R158, R120, !PT ;  /* 0x000000789e787209 */ /* 0x000fe20007810000 */
[----:B------:R-:W5:Y:S01]  /*1e5d0*/  MUFU.TANH R124, R124 ;  /* 0x0000007c007c7308 */ /* 0x000f620000002400 */
        /* <DEDUP_REMOVED lines=27> */
[----:B--2---:R-:W-:Y:S02]  /*1e790*/  FMNMX.FTZ R121, R148, R121, !PT ;  /* 0x0000007994797209 */ /* 0x004fe40007810000 */
[----:B-1----:R-:W-:Y:S01]  /*1e7a0*/  FMNMX.FTZ R120, R150, R120, !PT ;  /* 0x0000007896787209 */ /* 0x002fe20007810000 */
[----:B------:R-:W1:Y:S01]  /*1e7b0*/  MUFU.TANH R129, R129 ;  /* 0x0000008100817308 */ /* 0x000e620000002400 */
[----:B0-----:R-:W-:-:S02]  /*1e7c0*/  FMNMX.FTZ R121, R149, R121, !PT ;  /* 0x0000007995797209 */ /* 0x001fc40007810000 */
[----:B----4-:R-:W-:Y:S02]  /*1e7d0*/  FMNMX.FTZ R120, R151, R120, !PT ;  /* 0x0000007897787209 */ /* 0x010fe40007810000 */
[----:B---3--:R-:W-:Y:S02]  /*1e7e0*/  FMNMX.FTZ R121, R193, R121, !PT ;  /* 0x00000079c1797209 */ /* 0x008fe40007810000 */
[----:B-----5:R-:W-:Y:S01]  /*1e7f0*/  FMNMX.FTZ R120, R195, R120, !PT ;  /* 0x00000078c3787209 */ /* 0x020fe20007810000 */
[----:B------:R-:W0:Y:S01]  /*1e800*/  MUFU.TANH R131, R131 ;  /* 0x0000008300837308 */ /* 0x000e220000002400 */
[----:B------:R-:W-:Y:S02]  /*1e810*/  FMNMX.FTZ R121, R194, R121, !PT ;  /* 0x00000079c2797209 */ /* 0x000fe40007810000 */
[----:B------:R-:W-:Y:S02]  /*1e820*/  FMNMX.FTZ R120, R196, R120, !PT ;  /* 0x00000078c4787209 */ /* 0x000fe40007810000 */
[----:B------:R-:W-:-:S02]  /*1e830*/  FMNMX.FTZ R121, R124, R121, !PT ;  /* 0x000000797c797209 */ /* 0x000fc40007810000 */
[----:B------:R-:W-:Y:S01]  /*1e840*/  FMNMX.FTZ R120, R126, R120, !PT ;  /* 0x000000787e787209 */ /* 0x000fe20007810000 */
[----:B------:R-:W2:Y:S01]  /*1e850*/  MUFU.TANH R132, R132 ;  /* 0x0000008400847308 */ /* 0x000ea20000002400 */
[----:B------:R-:W-:Y:S02]  /*1e860*/  FMNMX.FTZ R121, R125, R121, !PT ;  /* 0x000000797d797209 */ /* 0x000fe40007810000 */
[----:B------:R-:W-:Y:S02]  /*1e870*/  FMNMX.FTZ R120, R127, R120, !PT ;  /* 0x000000787f787209 */ /* 0x000fe40007810000 */
[----:B------:R-:W-:Y:S02]  /*1e880*/  FMNMX.FTZ R121, R128, R121, !PT ;  /* 0x0000007980797209 */ /* 0x000fe40007810000 */
[----:B------:R-:W-:Y:S01]  /*1e890*/  FMNMX.FTZ R120, R130, R120, !PT ;  /* 0x0000007882787209 */ /* 0x000fe20007810000 */
[----:B------:R-:W3:Y:S01]  /*1e8a0*/  MUFU.TANH R134, R134 ;  /* 0x0000008600867308 */ /* 0x000ee20000002400 */
[----:B-1----:R-:W-:-:S02]  /*1e8b0*/  FMNMX.FTZ R121, R129, R121, !PT ;  /* 0x0000007981797209 */ /* 0x002fc40007810000 */
[----:B0-----:R-:W-:-:S05]  /*1e8c0*/  FMNMX.FTZ R120, R131, R120, !PT ;  /* 0x0000007883787209 */ /* 0x001fca0007810000 */
[----:B------:R-:W0:Y:S01]  /*1e8d0*/  MUFU.TANH R133, R133 ;  /* 0x0000008500857308 */ /* 0x000e220000002400 */
[----:B--2---:R-:W-:-:S07]  /*1e8e0*/  FMNMX.FTZ R121, R132, R121, !PT ;  /* 0x0000007984797209 */ /* 0x004fce0007810000 */
[----:B------:R-:W1:Y:S01]  /*1e8f0*/  MUFU.TANH R135, R135 ;  /* 0x0000008700877308 */ /* 0x000e620000002400 */
[----:B---3--:R-:W-:Y:S02]  /*1e900*/  FMNMX.FTZ R120, R134, R120, !PT ;  /* 0x0000007886787209 */ /* 0x008fe40007810000 */
[----:B0-----:R-:W-:Y:S01]  /*1e910*/  FMNMX.FTZ R121, R133, R121, !PT ;  /* 0x0000007985797209 */ /* 0x001fe20007810000 */
[----:B------:R-:W-:Y:S02]  /*1e920*/  WARPGROUP.DEPBAR.LE gsb0, 0x0 ;  /* 0x00008000000079c5 */ /* 0x000fe40000010000 */
[----:B------:R-:W-:Y:S01]  /*1e930*/  WARPGROUP.ARRIVE ;  /* 0x00000000000079c5 */ /* 0x000fe20000000000 */
[----:B-1----:R-:W-:Y:S01]  /*1e940*/  FMNMX.FTZ R122, R135, R120, !PT ;  /* 0x00000078877a7209 */ /* 0x002fe20007810000 */
[----:B------:R-:W0:Y:S01]  /*1e950*/  SHFL.BFLY PT, R123, R121, 0x2, 0x1f ;  /* 0x0c401f00797b7f89 */ /* 0x000e2200000e0000 */
[----:B------:R-:W-:-:S03]  /*1e960*/  VIADD R120, R10, 0x600 ;  /* 0x000006000a787836 */ /* 0x000fc60000000000 */
[----:B------:R-:W-:Y:S01]  /*1e970*/  QGMMA.64x192x32.F32.E4M3.E4M3 R24, R212, gdesc[UR4], R24, gsb0 ;  /* 0x02e00004d4187df3 */ /* 0x000fe20008000818 */
[----:B------:R-:W1:Y:S01]  /*1e980*/  SHFL.BFLY PT, R197, R122, 0x2, 0x1f ;  /* 0x0c401f007ac57f89 */ /* 0x000e6200000e0000 */
[----:B------:R-:W-:Y:S02]  /*1e990*/  R2UR UR6, R120 ;  /* 0x00000000780672ca */ /* 0x000fe400000e0000 */
[----:B0-----:R-:W-:Y:S01]  /*1e9a0*/  FMNMX.FTZ R123, R121, R123, !PT ;  /* 0x0000007b797b7209 */ /* 0x001fe20007810000 */
[----:B------:R-:W-:Y:S01]  /*1e9b0*/  IMAD.MOV.U32 R121, RZ, RZ, -0x3ffffff0 ;  /* 0xc0000010ff797424 */ /* 0x000fe200078e00ff */
[----:B-1----:R-:W-:-:S03]  /*1e9c0*/  FMNMX.FTZ R197, R122, R197, !PT ;  /* 0x000000c57ac57209 */ /* 0x002fc60007810000 */
[----:B------:R-:W0:Y:S01]  /*1e9d0*/  SHFL.BFLY PT, R122, R123, 0x1, 0x1f ;  /* 0x0c201f007b7a7f89 */ /* 0x000e2200000e0000 */
[----:B------:R-:W-:-:S03]  /*1e9e0*/  R2UR UR7, R121 ;  /* 0x00000000790772ca */ /* 0x000fc600000e0000 */
[----:B------:R-:W1:Y:S01]  /*1e9f0*/  SHFL.BFLY PT, R10, R197, 0x1, 0x1f ;  /* 0x0c201f00c50a7f89 */ /* 0x000e6200000e0000 */
[----:B0-----:R-:W-:Y:S02]  /*1ea00*/  FMNMX.FTZ R122, R123, R122, !PT ;  /* 0x0000007a7b7a7209 */ /* 0x001fe40007810000 */
[----:B-1----:R-:W-:Y:S01]  /*1ea10*/  FMNMX.FTZ R123, R197, R10, !PT ;  /* 0x0000000ac57b7209 */ /* 0x002fe20007810000 */
[----:B------:R-:W-:Y:S02]  /*1ea20*/  IMAD.U32 R10, RZ, RZ, UR56 ;  /* 0x00000038ff0a7e24 */ /* 0x000fe4000f8e00ff */
[----:B------:R-:W-:-:S01]  /*1ea30*/  FADD.FTZ R5, -R122, R5 ;  /* 0x000000057a057221 */ /* 0x000fc20000010100 */
[----:B------:R-:W-:Y:S01]  /*1ea40*/  IADD3 R197, -R203, 0xb, RZ ;  /* 0x0000000bcbc57810 */ /* 0x000fe20007ffe1ff */
[----:B------:R-:W-:-:S01]  /*1ea50*/  FFMA.FTZ R121, R122, R10, -8 ;  /* 0xc10000007a797423 */ /* 0x000fc2000001000a */
[----:B------:R-:W-:Y:S01]  /*1ea60*/  FADD.FTZ R4, -R123, R4 ;  /* 0x000000047b047221 */ /* 0x000fe20000010100 */
[----:B------:R-:W-:-:S02]  /*1ea70*/  FMUL.FTZ R5, R5, R10 ;  /* 0x0000000a05057220 */ /* 0x000fc40000410000 */
        /* <DEDUP_REMOVED lines=41> */
[----:B------:R-:W-:Y:S01]  /*1ed10*/  FMUL.FTZ R4, R4, R10 ;  /* 0x0000000a04047220 */ /* 0x000fe20000410000 */
[----:B------:R-:W-:Y:S01]  /*1ed20*/  MUFU.EX2 R5, R5 ;  /* 0x0000000500057308 */ /* 0x000fe20000000800 */
[----:B------:R-:W-:-:S02]  /*1ed30*/  @!P1 IMAD R194, R8, 0x8, R16 ;  /* 0x0000000808c29824 */ /* 0x000fc400078e0210 */
        /* <DEDUP_REMOVED lines=48> */
[----:B0-----:R-:W-:Y:S01]  /*1f040*/  FADD.FTZ R9, R11, R9 ;  /* 0x000000090b097221 */ /* 0x001fe20000010000 */
[----:B------:R-:W-:-:S05]  /*1f050*/  @!P1 VIADD R194, R194, 0x33440 ;  /* 0x00033440c2c29836 */ /* 0x000fca0000000000 */
[----:B------:R-:W0:Y:S01]  /*1f060*/  MUFU.EX2 R21, R21 ;  /* 0x0000001500157308 */ /* 0x000e220000000800 */
[----:B--2---:R-:W-:-:S01]  /*1f070*/  FADD.FTZ R135, R13, R0 ;  /* 0x000000000d877221 */ /* 0x004fc20000010000 */
[----:B------:R-:W-:-:S06]  /*1f080*/  @!P1 PRMT R194, RZ, 0x654, R194 ;  /* 0x00000654ffc29816 */ /* 0x000fcc00000000c2 */
        /* <DEDUP_REMOVED lines=14> */
[----:B------:R-:W-:Y:S06]  /*1f170*/  QGMMA.64x192x32.F32.E4M3.E4M3 R24, R216, gdesc[UR4], R24, gsb0 ;  /* 0x02e00004d8187df3 */ /* 0x000fec0008000818 */
        /* <DEDUP_REMOVED lines=56> */
[----:B------:R0:W-:Y:S01]  /*1f500*/  @!P1 SYNCS.ARRIVE.TRANS64.RED.A1T0 RZ, [R194+URZ], RZ ;  /* 0x000000ffc2ff99a7 */ /* 0x0001e2000810043f */
[----:B-1----:R-:W-:-:S05]  /*1f510*/  FADD.FTZ R9, R158, R9 ;  /* 0x000000099e097221 */ /* 0x002fca0000010000 */
        /* <DEDUP_REMOVED lines=80> */
[----:B---3--:R-:W-:-:S01]  /*1fa20*/  FADD.FTZ R135, R134, R9 ;  /* 0x0000000986877221 */ /* 0x008fc20000010000 */
[----:B-1----:R-:W-:-:S03]  /*1fa30*/  FADD.FTZ R9, R121, R0 ;  /* 0x0000000079097221 */ /* 0x002fc60000010000 */
[----:B--2---:R-:W-:Y:S01]  /*1fa40*/  FADD.FTZ R0, R133, R135 ;  /* 0x0000008785007221 */ /* 0x004fe20000010000 */
[----:B0-----:R-:W-:Y:S06]  /*1fa50*/  @!P0 BRA `(.L_x_3626) ;  /* 0x0000000000048947 */ /* 0x001fec0003800000 */
[----:B------:R-:W-:Y:S01]  /*1fa60*/  BPT.TRAP 0x1 ;  /* 0x000000040000795c */ /* 0x000fe20000300000 */
.L_x_3626:
[----:B------:R-:W-:Y:S01]  /*1fa70*/  LEA R7, R7, R16, 0x3 ;  /* 0x0000001007077211 */ /* 0x000fe200078e18ff */
[----:B------:R-:W-:Y:S01]  /*1fa80*/  IMAD.U32 R135, RZ, RZ, UR42 ;  /* 0x0000002aff877e24 */ /* 0x000fe2000f8e00ff */
[----:B------:R-:W-:Y:S01]  /*1fa90*/  ISETP.GT.AND P1, PT, R3, R233, PT ;  /* 0x000000e90300720c */ /* 0x000fe20003f24270 */
[----:B------:R-:W-:Y:S01]  /*1faa0*/  FMUL.FTZ R24, R24, R5 ;  /* 0x0000000518187220 */ /* 0x000fe20000410000 */
        /* <DEDUP_REMOVED lines=143> */
[----:B0-----:R-:W-:Y:S01]  /*203a0*/  MOV R7, R8 ;  /* 0x0000000800077202 */ /* 0x001fe20000000f00 */
[----:B------:R-:W-:Y:S01]  /*203b0*/  IMAD.MOV.U32 R201, RZ, RZ, R21 ;  /* 0x000000ffffc97224 */ /* 0x000fe200078e0015 */
        /* <DEDUP_REMOVED lines=14> */
[----:B------:R-:W-:-:S07]  /*204a0*/  IMAD.MOV.U32 R152, RZ, RZ, R8 ;  /* 0x000000ffff987224 */ /* 0x000fce00078e0008 */
.L_x_3616:
[----:B------:R-:W-:Y:S05]  /*204b0*/  WARPSYNC.ALL ;  /* 0x0000000000007948 */ /* 0x000fea0003800000 */
[----:B------:R-:W-:Y:S06]  /*204c0*/  BAR.ARV 0x8, 0x180 ;  /* 0x0206000000007b1d */ /* 0x000fec0000002000 */
[----:B------:R-:W-:Y:S05]  /*204d0*/  @!P0 BRA `(.L_x_3628) ;  /* 0x0000000000048947 */ /* 0x000fea0003800000 */
[----:B------:R-:W-:Y:S01]  /*204e0*/  BPT.TRAP 0x1 ;  /* 0x000000040000795c */ /* 0x000fe20000300000 */
.L_x_3628:
[----:B------:R-:W-:Y:S01]  /*204f0*/  IMAD R8, R152, 0x8, R16 ;  /* 0x0000000898087824 */ /* 0x000fe200078e0210 */
[----:B------:R-:W-:-:S04]  /*20500*/  SHF.L.U32 R3, R230, 0x1f, RZ ;  /* 0x0000001fe6037819 */ /* 0x000fc800000006ff */
[----:B------:R0:W1:Y:S01]  /*20510*/  SYNCS.PHASECHK.TRANS64.TRYWAIT P1, [R8+URZ+0x33450], R3 ;  /* 0x03345003080075a7 */ /* 0x000062000802017f */
[----:B------:R-:W-:Y:S05]  /*20520*/  @!P0 BRA `(.L_x_3629) ;  /* 0x0000000000048947 */ /* 0x000fea0003800000 */
[----:B------:R-:W-:Y:S01]  /*20530*/  BPT.TRAP 0x1 ;  /* 0x000000040000795c */ /* 0x000fe20000300000 */
.L_x_3629:
[----:B------:R-:W-:-:S05]  /*20540*/  VIADD R16, R16, 0x200 ;  /* 0x0000020010107836 */ /* 0x000fca0000000000 */
[----:B------:R-:W-:-:S04]  /*20550*/  SHF.R.U32.HI R16, RZ, 0x4, R16 ;  /* 0x00000004ff107819 */ /* 0x000fc80000011610 */
[----:B------:R-:W-:-:S04]  /*20560*/  LOP3.LUT R16, R16, 0x3fff, RZ, 0xc0, !PT ;  /* 0x00003fff10107812 */ /* 0x000fc800078ec0ff */
[----:B------:R-:W-:Y:S01]  /*20570*/  LOP3.LUT R5, R16, 0x10000, RZ, 0xfc, !PT ;  /* 0x0001000010057812 */ /* 0x000fe200078efcff */
[----:B-1----:R-:W-:Y:S06]  /*20580*/  @P1 BRA `(.L_x_3630) ;  /* 0x0000000000081947 */ /* 0x002fec0003800000 */
[----:B------:R-:W1:Y:S02]  /*20590*/  SYNCS.PHASECHK.TRANS64.TRYWAIT P1, [R8+URZ+0x33450], R3 ;  /* 0x03345003080075a7 */ /* 0x000e64000802017f */
[----:B-1----:R-:W-:Y:S05]  /*205a0*/  @!P1 BRA `(.L_x_3631) ;  /* 0x000000f0004c9947 */ /* 0x002fea0003800000 */
.L_x_3630:
[----:B------:R-:W-:Y:S01]  /*205b0*/  IMAD R2, R152, 0x780, R5 ;  /* 0x0000078098027824 */ /* 0x000fe200078e0205 */
[----:B------:R-:W2:Y:S01]  /*205c0*/  LDL R11, [R1+0x14] ;  /* 0x00001400010b7983 */ /* 0x000ea20000100800 */
[----:B01----:R-:W-:Y:S01]  /*205d0*/  IMAD.MOV.U32 R3, RZ, RZ, -0x3ffffff0 ;  /* 0xc0000010ff037424 */ /* 0x003fe200078e00ff */
[----:B------:R-:W-:Y:S05]  /*205e0*/  WARPSYNC.ALL ;  /* 0x0000000000007948 */ /* 0x000fea0003800000 */
[C---:B------:R-:W-:Y:S01]  /*205f0*/  R2UR UR6, R2.reuse ;  /* 0x00000000020672ca */ /* 0x040fe200000e0000 */
[----:B------:R-:W-:Y:S01]  /*20600*/  WARPGROUP.ARRIVE ;  /* 0x00000000000079c5 */ /* 0x000fe20000000000 */
[----:B------:R-:W-:Y:S01]  /*20610*/  R2UR UR7, R3 ;  /* 0x00000000030772ca */ /* 0x000fe200000e0000 */
[----:B------:R-:W-:Y:S01]  /*20620*/  VIADD R4, R2, 0x180 ;  /* 0x0000018002047836 */ /* 0x000fe20000000000 */
[----:B------:R-:W-:Y:S01]  /*20630*/  MOV R5, 0xc0000010 ;  /* 0xc000001000057802 */ /* 0x000fe20000000f00 */
[----:B------:R-:W-:-:S02]  /*20640*/  ULDC.64 UR4, c[0x0][0x9a0] ;  /* 0x0002680000047ab9 */ /* 0x000fc40000000a00 */
[----:B------:R-:W-:-:S04]  /*20650*/  ISETP.NE.U32.AND P1, PT, RZ, UR4, PT ;  /* 0x00000004ff007c0c */ /* 0x000fc8000bf25070 */
[----:B------:R-:W-:-:S04]  /*20660*/  ISETP.NE.AND.EX P1, PT, RZ, UR5, PT, P1 ;  /* 0x00000005ff007c0c */ /* 0x000fc8000bf25310 */
[----:B------:R-:W-:Y:S01]  /*20670*/  QGMMA.64x192x32.F32.E4M3.E4M3 R24, R200, gdesc[UR4], R24, gsb0 ;  /* 0x02e00004c8187df3 */ /* 0x000fe20008000818 */
[----:B------:R-:W-:Y:S01]  /*20680*/  R2UR UR6, R4 ;  /* 0x00000000040672ca */ /* 0x000fe200000e0000 */
[----:B------:R-:W-:Y:S01]  /*20690*/  VIADD R4, R2, 0x300 ;  /* 0x0000030002047836 */ /* 0x000fe20000000000 */
[----:B------:R-:W-:Y:S01]  /*206a0*/  R2UR UR7, R5 ;  /* 0x00000000050772ca */ /* 0x000fe200000e0000 */
[----:B------:R-:W-:-:S05]  /*206b0*/  IMAD.MOV.U32 R5, RZ, RZ, -0x3ffffff0 ;  /* 0xc0000010ff057424 */ /* 0x000fca00078e00ff */
[----:B------:R-:W2:Y:S01]  /*206c0*/  @P1 LDC.64 R6, c[0x0][0x9c8] ;  /* 0x00027200ff061b82 */ /* 0x000ea20000000a00 */
[----:B------:R-:W-:Y:S02]  /*206d0*/  WARPGROUP.DEPBAR.LE gsb0, 0x0 ;  /* 0x00008000000079c5 */ /* 0x000fe40000010000 */
[----:B------:R-:W-:-:S08]  /*206e0*/  WARPGROUP.ARRIVE ;  /* 0x00000000000079c5 */ /* 0x000fd00000000000 */
[----:B------:R-:W-:Y:S01]  /*206f0*/  QGMMA.64x192x32.F32.E4M3.E4M3 R24, R204, gdesc[UR4], R24, gsb0 ;  /* 0x02e00004cc187df3 */ /* 0x000fe20008000818 */
[----:B------:R-:W-:Y:S02]  /*20700*/  R2UR UR6, R4 ;  /* 0x00000000040672ca */ /* 0x000fe400000e0000 */
[----:B------:R-:W-:Y:S02]  /*20710*/  R2UR UR7, R5 ;  /* 0x00000000050772ca */ /* 0x000fe400000e0000 */
[----:B------:R-:W0:Y:S01]  /*20720*/  @P1 LDC.64 R4, c[0x0][0x9d0] ;  /* 0x00027400ff041b82 */ /* 0x000e220000000a00 */
[----:B--2---:R-:W-:-:S04]  /*20730*/  @P1 IMAD R12, R11, R6, RZ ;  /* 0x000000060b0c1224 */ /* 0x004fc800078e02ff */
[C---:B------:R-:W-:Y:S02]  /*20740*/  @P1 IMAD R3, R237.reuse, R7, R12 ;  /* 0x00000007ed031224 */ /* 0x040fe400078e020c */
[----:B------:R-:W-:-:S04]  /*20750*/  @P1 IMAD.WIDE.U32 R6, R237, R6, RZ ;  /* 0x00000006ed061225 */ /* 0x000fc800078e00ff */
[----:B------:R-:W-:Y:S02]  /*20760*/  @P1 IMAD.IADD R7, R7, 0x1, R3 ;  /* 0x0000000107071824 */ /* 0x000fe400078e0203 */
[----:B0-----:R-:W-:-:S04]  /*20770*/  @P1 IMAD.WIDE.U32 R6, R235, R4, R6 ;  /* 0x00000004eb061225 */ /* 0x001fc800078e0006 */
[----:B------:R-:W-:Y:S01]  /*20780*/  @P1 IMAD R5, R235, R5, R7 ;  /* 0x00000005eb051224 */ /* 0x000fe200078e0207 */
[----:B------:R-:W-:-:S04]  /*20790*/  @P1 LEA R4, P2, R6, UR4, 0x2 ;  /* 0x0000000406041c11 */ /* 0x000fc8000f8410ff */
[----:B------:R-:W-:Y:S01]  /*207a0*/  @P1 LEA.HI.X R5, R6, UR5, R5, 0x2, P2 ;  /* 0x0000000506051c11 */ /* 0x000fe200090f1405 */
[----:B------:R-:W-:-:S06]  /*207b0*/  IMAD.MOV.U32 R6, RZ, RZ, 0x3f800000 ;  /* 0x3f800000ff067424 */ /* 0x000fcc00078e00ff */
[----:B------:R0:W2:Y:S01]  /*207c0*/  @P1 LDG.E R6, desc[UR54][R4.64] ;  /* 0x0000003604061981 */ /* 0x0000a2000c1e1900 */
[----:B------:R-:W-:Y:S02]  /*207d0*/  WARPGROUP.DEPBAR.LE gsb0, 0x0 ;  /* 0x00008000000079c5 */ /* 0x000fe40000010000 */
[----:B------:R-:W-:-:S06]  /*207e0*/  WARPGROUP.ARRIVE ;  /* 0x00000000000079c5 */ /* 0x000fcc0000000000 */
[----:B------:R-:W-:Y:S01]  /*207f0*/  QGMMA.64x192x32.F32.E4M3.E4M3 R24, R208, gdesc[UR4], R24, gsb0 ;  /* 0x02e00004d0187df3 */ /* 0x000fe20008000818 */
[----:B0-----:R-:W-:Y:S02]  /*20800*/  VIADD R4, R2, 0x480 ;  /* 0x0000048002047836 */ /* 0x001fe40000000000 */
[----:B------:R-:W-:-:S03]  /*20810*/  IMAD.MOV.U32 R5, RZ, RZ, -0x3ffffff0 ;  /* 0xc0000010ff057424 */ /* 0x000fc600078e00ff */
[----:B------:R-:W-:Y:S02]  /*20820*/  R2UR UR6, R4 ;  /* 0x00000000040672ca */ /* 0x000fe400000e0000 */
[----:B------:R-:W-:Y:S01]  /*20830*/  R2UR UR7, R5 ;  /* 0x00000000050772ca */ /* 0x000fe200000e0000 */
[----:B------:R-:W-:Y:S01]  /*20840*/  IMAD.MOV.U32 R3, RZ, RZ, -0x3ffffff0 ;  /* 0xc0000010ff037424 */ /* 0x000fe200078e00ff */
[----:B------:R-:W-:Y:S01]  /*20850*/  IADD3 R2, R2, 0x600, RZ ;  /* 0x0000060002027810 */ /* 0x000fe20007ffe0ff */
[----:B------:R-:W0:Y:S01]  /*20860*/  SHFL.BFLY PT, R7, R0, 0x2, 0x1f ;  /* 0x0c401f0000077f89 */ /* 0x000e2200000e0000 */
[----:B------:R-:W-:Y:S02]  /*20870*/  WARPGROUP.DEPBAR.LE gsb0, 0x0 ;  /* 0x00008000000079c5 */ /* 0x000fe40000010000 */
[----:B------:R-:W-:-:S07]  /*20880*/  WARPGROUP.ARRIVE ;  /* 0x00000000000079c5 */ /* 0x000fce0000000000 */
[----:B------:R-:W-:Y:S01]  /*20890*/  QGMMA.64x192x32.F32.E4M3.E4M3 R24, R212, gdesc[UR4], R24, gsb0 ;  /* 0x02e00004d4187df3 */ /* 0x000fe20008000818 */
[----:B------:R-:W-:Y:S02]  /*208a0*/  R2UR UR6, R2 ;  /* 0x00000000020672ca */ /* 0x000fe400000e0000 */
[----:B------:R-:W-:Y:S01]  /*208b0*/  R2UR UR7, R3 ;  /* 0x00000000030772ca */ /* 0x000fe200000e0000 */
[----:B------:R-:W1:Y:S01]  /*208c0*/  SHFL.BFLY PT, R2, R9, 0x2, 0x1f ;  /* 0x0c401f0009027f89 */ /* 0x000e6200000e0000 */
[----:B0-----:R-:W-:-:S05]  /*208d0*/  FADD.FTZ R7, R7, R0 ;  /* 0x0000000007077221 */ /* 0x001fca0000010000 */
[----:B------:R-:W0:Y:S01]  /*208e0*/  SHFL.BFLY PT, R4, R7, 0x1, 0x1f ;  /* 0x0c201f0007047f89 */ /* 0x000e2200000e0000 */
[----:B-1----:R-:W-:-:S05]  /*208f0*/  FADD.FTZ R2, R2, R9 ;  /* 0x0000000902027221 */ /* 0x002fca0000010000 */
[----:B------:R-:W1:Y:S01]  /*20900*/  SHFL.BFLY PT, R3, R2, 0x1, 0x1f ;  /* 0x0c201f0002037f89 */ /* 0x000e6200000e0000 */
[----:B0-----:R-:W-:-:S04]  /*20910*/  FADD.FTZ R4, R7, R4 ;  /* 0x0000000407047221 */ /* 0x001fc80000010000 */
[----:B------:R-:W-:Y:S01]  /*20920*/  FMUL.FTZ R9, R4, 0.00390625 ;  /* 0x3b80000004097820 */ /* 0x000fe20000410000 */
[----:B-1----:R-:W-:-:S05]  /*20930*/  FADD.FTZ R11, R2, R3 ;  /* 0x00000003020b7221 */ /* 0x002fca0000010000 */
[C---:B------:R-:W-:Y:S01]  /*20940*/  FSETP.NE.FTZ.AND P1, PT, R11.reuse, RZ, PT ;  /* 0x000000ff0b00720b */ /* 0x040fe20003f35000 */
[----:B------:R-:W-:Y:S01]  /*20950*/  FMUL.FTZ R12, R11, 0.00390625 ;  /* 0x3b8000000b0c7820 */ /* 0x000fe20000410000 */
[----:B------:R-:W-:Y:S01]  /*20960*/  IMAD.MOV.U32 R3, RZ, RZ, RZ ;  /* 0x000000ffff037224 */ /* 0x000fe200078e00ff */
[----:B------:R-:W-:-:S03]  /*20970*/  FSETP.NE.FTZ.AND P3, PT, R9, RZ, PT ;  /* 0x000000ff0900720b */ /* 0x000fc60003f75000 */
[----:B------:R-:W-:-:S07]  /*20980*/  FSETP.NE.FTZ.AND P2, PT, R12, RZ, PT ;  /* 0x000000ff0c00720b */ /* 0x000fce0003f55000 */
[----:B------:R-:W-:Y:S01]  /*20990*/  @P1 MUFU.RCP R3, R11 ;  /* 0x0000000b00031308 */ /* 0x000fe20000001000 */
[----:B------:R-:W-:Y:S01]  /*209a0*/  FSETP.NE.FTZ.AND P1, PT, R4, RZ, PT ;  /* 0x000000ff0400720b */ /* 0x000fe20003f35000 */
[----:B------:R-:W-:-:S06]  /*209b0*/  IMAD.MOV.U32 R7, RZ, RZ, RZ ;  /* 0x000000ffff077224 */ /* 0x000fcc00078e00ff */
[----:B------:R-:W0:Y:S01]  /*209c0*/  @P2 MUFU.LG2 R0, R12 ;  /* 0x0000000c00002308 */ /* 0x000e220000000c00 */
[----:B------:R-:W-:Y:S02]  /*209d0*/  WARPGROUP.DEPBAR.LE gsb0, 0x0 ;  /* 0x00008000000079c5 */ /* 0x000fe40000010000 */
[----:B------:R-:W-:-:S06]  /*209e0*/  WARPGROUP.ARRIVE ;  /* 0x00000000000079c5 */ /* 0x000fcc0000000000 */
[----:B------:R-:W-:Y:S01]  /*209f0*/  QGMMA.64x192x32.F32.E4M3.E4M3 R24, R216, gdesc[UR4], R24, gsb0 ;  /* 0x02e00004d8187df3 */ /* 0x000fe20008000818 */
        /* <DEDUP_REMOVED lines=13> */
[----:B------:R-:W-:Y:S05]  /*20ad0*/  @!P0 BRA `(.L_x_3632) ;  /* 0x0000000000048947 */ /* 0x000fea0003800000 */
[----:B------:R-:W-:Y:S01]  /*20ae0*/  BPT.TRAP 0x1 ;  /* 0x000000040000795c */ /* 0x000fe20000300000 */
.L_x_3632:
[----:B------:R-:W-:Y:S01]  /*20af0*/  VIADD R8, R8, 0x33460 ;  /* 0x0003346008087836 */ /* 0x000fe20000000000 */
[----:B------:R-:W-:Y:S01]  /*20b00*/  MOV R5, UR42 ;  /* 0x0000002a00057c02 */ /* 0x000fe20008000f00 */
[----:B------:R-:W-:Y:S02]  /*20b10*/  VIADD R152, R152, 0x1 ;  /* 0x0000000198987836 */ /* 0x000fe40000000000 */
[----:B------:R-:W-:Y:S01]  /*20b20*/  FMUL.FTZ R9, R53, R129 ;  /* 0x0000008135097220 */ /* 0x000fe20000410000 */
[----:B------:R-:W-:Y:S01]  /*20b30*/  FMUL.FTZ R145, R27, R3 ;  /* 0x000000031b917220 */ /* 0x000fe20000410000 */
[----:B------:R-:W-:Y:S01]  /*20b40*/  PRMT R16, R5, 0x654, R8 ;  /* 0x0000065405107816 */ /* 0x000fe20000000008 */
[-C--:B------:R-:W-:Y:S01]  /*20b50*/  FMUL.FTZ R0, R24, R129.reuse ;  /* 0x0000008118007220 */ /* 0x080fe20000410000 */
[----:B------:R-:W-:Y:S01]  /*20b60*/  ISETP.NE.AND P1, PT, R152, 0x2, PT ;  /* 0x000000029800780c */ /* 0x000fe20003f25270 */
[-C--:B------:R-:W-:Y:S01]  /*20b70*/  FMUL.FTZ R6, R40, R129.reuse ;  /* 0x0000008128067220 */ /* 0x080fe20000410000 */
[----:B------:R0:W-:Y:S01]  /*20b80*/  SYNCS.ARRIVE.TRANS64.RED.A1T0 RZ, [R16+URZ], RZ ;  /* 0x000000ff10ff79a7 */ /* 0x0001e2000810043f */
[-C--:B------:R-:W-:Y:S01]  /*20b90*/  FMUL.FTZ R7, R45, R129.reuse ;  /* 0x000000812d077220 */ /* 0x080fe20000410000 */
[-C--:B------:R-:W-:Y:S01]  /*20ba0*/  FMUL.FTZ R53, R64, R129.reuse ;  /* 0x0000008140357220 */ /* 0x080fe20000410000 */
        /* <DEDUP_REMOVED lines=91> */
[----:B------:R-:W-:Y:S01]  /*21160*/  FMUL.FTZ R38, R115, R3 ;  /* 0x0000000373267220 */ /* 0x000fe20000410000 */
[----:B------:R-:W-:Y:S01]  /*21170*/  LOP3.LUT R230, R230, R27, RZ, 0x3c, !PT ;  /* 0x0000001be6e67212 */ /* 0x000fe200078e3cff */
[----:B------:R-:W-:Y:S01]  /*21180*/  UIADD3 UR43, UR43, 0x1, URZ ;  /* 0x000000012b2b7890 */ /* 0x000fe2000fffe03f */
[----:B0-----:R-:W-:-:S11]  /*21190*/  SEL R152, R152, RZ, P1 ;  /* 0x000000ff98987207 */ /* 0x001fd60000800000 */
.L_x_3576:
        /* <DEDUP_REMOVED lines=19> */
[----:B-1----:R-:W-:Y:S01]  /*212d0*/  MOV R91, R27 ;  /* 0x0000001b005b7202 */ /* 0x002fe20000000f00 */
[----:B---3--:R-:W-:-:S05]  /*212e0*/  IMAD.SHL.U32 R3, R166, 0x4, RZ ;  /* 0x00000004a6037824 */ /* 0x008fca00078e00ff */
[----:B------:R-:W-:-:S04]  /*212f0*/  LOP3.LUT R3, R3, 0xc, RZ, 0xc0, !PT ;  /* 0x0000000c03037812 */ /* 0x000fc800078ec0ff */
[----:B------:R-:W-:-:S05]  /*21300*/  IADD3 R36, P0, R3, UR4, RZ ;  /* 0x0000000403247c10 */ /* 0x000fca000ff1e0ff */
[----:B------:R-:W-:Y:S01]  /*21310*/  IMAD.X R37, RZ, RZ, UR5, P0 ;  /* 0x00000005ff257e24 */ /* 0x000fe200080e06ff */
[----:B------:R-:W-:-:S04]  /*21320*/  LOP3.LUT P0, R3, R166, 0x3, RZ, 0xc0, !PT ;  /* 0x00000003a6037812 */ /* 0x000fc8000780c0ff */
[----:B------:R-:W-:Y:S01]  /*21330*/  ISETP.EQ.OR P0, PT, R3, 0x3, !P0 ;  /* 0x000000030300780c */ /* 0x000fe20004702670 */
[----:B------:R1:W5:Y:S01]  /*21340*/  LDG.E.CONSTANT R36, desc[UR54][R36.64] ;  /* 0x0000003624247981 */ /* 0x000362000c1e9900 */
[----:B------:R-:W-:Y:S02]  /*21350*/  UMOV UR4, 0xffffffff ;  /* 0xffffffff00047882 */ /* 0x000fe40000000000 */
[----:B------:R-:W-:Y:S02]  /*21360*/  SEL R3, R0, R13, P0 ;  /* 0x0000000d00037207 */ /* 0x000fe40000000000 */
[----:B------:R-:W-:Y:S02]  /*21370*/  SEL R0, R13, R0, P0 ;  /* 0x000000000d007207 */ /* 0x000fe40000000000 */
[----:B------:R-:W-:Y:S02]  /*21380*/  SEL R13, R64, R2, P0 ;  /* 0x00000002400d7207 */ /* 0x000fe40000000000 */
[----:B------:R-:W-:Y:S01]  /*21390*/  SEL R2, R2, R64, P0 ;  /* 0x0000004002027207 */ /* 0x000fe20000000000 */
[----:B--2---:R-:W-:-:S03]  /*213a0*/  IMAD.WIDE R82, R26, 0x2, R90 ;  /* 0x000000021a527825 */ /* 0x004fc600078e025a */
[C---:B------:R-:W-:Y:S02]  /*213b0*/  IADD3 R27, P3, R82.reuse, 0x8060, RZ ;  /* 0x00008060521b7810 */ /* 0x040fe40007f7e0ff */
[C---:B------:R-:W-:Y:S02]  /*213c0*/  IADD3 R31, P4, R82.reuse, 0x8040, RZ ;  /* 0x00008040521f7810 */ /* 0x040fe40007f9e0ff */
[----:B------:R-:W-:Y:S02]  /*213d0*/  LOP3.LUT R26, R27, 0x380, RZ, 0xc0, !PT ;  /* 0x000003801b1a7812 */ /* 0x000fe400078ec0ff */
[----:B------:R-:W-:Y:S02]  /*213e0*/  IADD3 R35, P5, R82, 0x8020, RZ ;  /* 0x0000802052237810 */ /* 0x000fe40007fbe0ff */
[----:B------:R-:W-:Y:S02]  /*213f0*/  SHF.R.U64 R26, R26, 0x3, RZ ;  /* 0x000000031a1a7819 */ /* 0x000fe400000012ff */
[----:B------:R-:W-:-:S02]  /*21400*/  IADD3 R51, P1, R82, 0x8000, RZ ;  /* 0x0000800052337810 */ /* 0x000fc40007f3e0ff */
[----:B------:R-:W-:Y:S01]  /*21410*/  LOP3.LUT R26, R26, R27, RZ, 0x3c, !PT ;  /* 0x0000001b1a1a7212 */ /* 0x000fe200078e3cff */
[----:B------:R-:W-:Y:S01]  /*21420*/  IMAD.X R27, RZ, RZ, R83, P3 ;  /* 0x000000ffff1b7224 */ /* 0x000fe200018e0653 */
[C---:B------:R-:W-:Y:S02]  /*21430*/  IADD3 R63, P3, R82.reuse, 0x4040, RZ ;  /* 0x00004040523f7810 */ /* 0x040fe40007f7e0ff */
[----:B------:R-:W-:Y:S02]  /*21440*/  IADD3 R55, P2, R82, 0x4060, RZ ;  /* 0x0000406052377810 */ /* 0x000fe40007f5e0ff */
[----:B------:R-:W-:Y:S02]  /*21450*/  LOP3.LUT R30, R31, 0x380, RZ, 0xc0, !PT ;  /* 0x000003801f1e7812 */ /* 0x000fe400078ec0ff */
[----:B------:R-:W-:Y:S02]  /*21460*/  LOP3.LUT R34, R35, 0x380, RZ, 0xc0, !PT ;  /* 0x0000038023227812 */ /* 0x000fe400078ec0ff */
        /* <DEDUP_REMOVED lines=28> */
[----:B-1----:R-:W-:Y:S02]  /*21630*/  LOP3.LUT R37, R82, 0x380, RZ, 0xc0, !PT ;  /* 0x0000038052257812 */ /* 0x002fe400078ec0ff */
[----:B------:R-:W-:-:S02]  /*21640*/  SHF.R.U64 R64, R64, 0x3, RZ ;  /* 0x0000000340407819 */ /* 0x000fc400000012ff */
[----:B------:R-:W-:Y:S02]  /*21650*/  SHF.R.U64 R66, R66, 0x3, RZ ;  /* 0x0000000342427819 */ /* 0x000fe400000012ff */
[----:B------:R-:W-:Y:S02]  /*21660*/  SHF.R.U64 R74, R74, 0x3, RZ ;  /* 0x000000034a4a7819 */ /* 0x000fe400000012ff */
        /* <DEDUP_REMOVED lines=11> */
[----:B------:R-:W-:-:S02]  /*21720*/  LOP3.LUT R78, R78, R79, RZ, 0x3c, !PT ;  /* 0x0000004f4e4e7212 */ /* 0x000fc400078e3cff */
[----:B------:R-:W-:Y:S02]  /*21730*/  LOP3.LUT R82, R37, R82, RZ, 0x3c, !PT ;  /* 0x0000005225527212 */ /* 0x000fe400078e3cff */
[-C--:B------:R-:W-:Y:S02]  /*21740*/  IADD3.X R79, RZ, R83.reuse, RZ, P2, !PT ;  /* 0x00000053ff4f7210 */ /* 0x080fe400017fe4ff */
[----:B------:R-:W-:Y:S02]  /*21750*/  MOV R155, R82 ;  /* 0x00000052009b7202 */ /* 0x000fe40000000f00 */
[----:B------:R-:W-:Y:S02]  /*21760*/  MOV R164, R26 ;  /* 0x0000001a00a47202 */ /* 0x000fe40000000f00 */
[----:B------:R-:W-:Y:S02]  /*21770*/  MOV R163, R30 ;  /* 0x0000001e00a37202 */ /* 0x000fe40000000f00 */
[----:B------:R-:W-:-:S02]  /*21780*/  MOV R162, R34 ;  /* 0x0000002200a27202 */ /* 0x000fc40000000f00 */
[----:B------:R-:W-:Y:S02]  /*21790*/  MOV R161, R50 ;  /* 0x0000003200a17202 */ /* 0x000fe40000000f00 */
[----:B------:R-:W-:Y:S02]  /*217a0*/  MOV R160, R54 ;  /* 0x0000003600a07202 */ /* 0x000fe40000000f00 */
[----:B------:R-:W-:Y:S02]  /*217b0*/  MOV R159, R62 ;  /* 0x0000003e009f7202 */ /* 0x000fe40000000f00 */
[----:B------:R-:W-:Y:S02]  /*217c0*/  MOV R158, R64 ;  /* 0x00000040009e7202 */ /* 0x000fe40000000f00 */
[----:B------:R-:W-:Y:S02]  /*217d0*/  MOV R157, R66 ;  /* 0x00000042009d7202 */ /* 0x000fe40000000f00 */
[----:B------:R-:W-:-:S02]  /*217e0*/  MOV R156, R74 ;  /* 0x0000004a009c7202 */ /* 0x000fc40000000f00 */
[----:B------:R-:W-:Y:S02]  /*217f0*/  MOV R154, R78 ;  /* 0x0000004e009a7202 */ /* 0x000fe40000000f00 */
[----:B------:R-:W-:Y:S01]  /*21800*/  MOV R153, R80 ;  /* 0x0000005000997202 */ /* 0x000fe20000000f00 */
[----:B------:R-:W-:Y:S06]  /*21810*/  BRA.DIV UR4, `(.L_x_3635) ;  /* 0x000000de04c47947 */ /* 0x000fec000b800000 */
        /* <DEDUP_REMOVED lines=16> */
[----:B-----5:R-:W-:Y:S01]  /*21920*/  SHFL.IDX PT, R51, R51, R36, 0x1c1f ;  /* 0x001c1f2433337589 */ /* 0x020fe200000e0000 */
        /* <DEDUP_REMOVED lines=8> */
[----:B------:R-:W-:Y:S01]  /*219b0*/  SHFL.IDX PT, R37, R37, R36, 0x1c1f ;  /* 0x001c1f2425257589 */ /* 0x000fe200000e0000 */
[----:B------:R-:W-:-:S02]  /*219c0*/  SEL R27, R123, R20, P0 ;  /* 0x000000147b1b7207 */ /* 0x000fc40000000000 */
[----:B------:R-:W-:Y:S02]  /*219d0*/  SEL R109, R28, R40, P0 ;  /* 0x000000281c6d7207 */ /* 0x000fe40000000000 */
[----:B------:R-:W-:Y:S02]  /*219e0*/  SEL R80, R93, R142, P0 ;  /* 0x0000008e5d507207 */ /* 0x000fe40000000000 */
[----:B------:R-:W-:Y:S01]  /*219f0*/  SEL R35, R142, R93, P0 ;  /* 0x0000005d8e237207 */ /* 0x000fe20000000000 */
[----:B------:R-:W-:Y:S01]  /*21a00*/  SHFL.IDX PT, R27, R27, R36, 0x1c1f ;  /* 0x001c1f241b1b7589 */ /* 0x000fe200000e0000 */
[----:B------:R-:W-:Y:S02]  /*21a10*/  SEL R56, R60, R59, P0 ;  /* 0x0000003b3c387207 */ /* 0x000fe40000000000 */
[----:B------:R-:W-:Y:S02]  /*21a20*/  SEL R43, R59, R60, P0 ;  /* 0x0000003c3b2b7207 */ /* 0x000fe40000000000 */
[----:B------:R-:W-:-:S02]  /*21a30*/  SEL R38, R38, R77, P0 ;  /* 0x0000004d26267207 */ /* 0x000fc40000000000 */
[----:B------:R-:W-:Y:S02]  /*21a40*/  SEL R24, R10, R130, P0 ;  /* 0x000000820a187207 */ /* 0x000fe40000000000 */
        /* <DEDUP_REMOVED lines=10> */
[----:B------:R-:W-:Y:S02]  /*21af0*/  SEL R93, R95, R89, P0 ;  /* 0x000000595f5d7207 */ /* 0x000fe40000000000 */
[----:B------:R-:W-:Y:S01]  /*21b00*/  SEL R53, R89, R95, P0 ;  /* 0x0000005f59357207 */ /* 0x000fe20000000000 */
[----:B------:R-:W-:Y:S01]  /*21b10*/  SHFL.IDX PT, R113, R113, R36, 0x1c1f ;  /* 0x001c1f2471717589 */ /* 0x000fe200000e0000 */
[----:B------:R-:W-:Y:S02]  /*21b20*/  SEL R60, R46, R71, P0 ;  /* 0x000000472e3c7207 */ /* 0x000fe40000000000 */
[----:B------:R-:W-:Y:S01]  /*21b30*/  LOP3.LUT R75, R36, 0x2, RZ, 0x3c, !PT ;  /* 0x00000002244b7812 */ /* 0x000fe200078e3cff */
        /* <DEDUP_REMOVED lines=57> */
[----:B------:R-:W1:Y:S01]  /*21ed0*/  SHFL.IDX PT, R97, R13, R36, 0x1c1f ;  /* 0x001c1f240d617589 */ /* 0x000e6200000e0000 */
[----:B------:R-:W-:Y:S02]  /*21ee0*/  SEL R47, R41, R119, P0 ;  /* 0x00000077292f7207 */ /* 0x000fe40000000000 */
[----:B------:R-:W-:Y:S01]  /*21ef0*/  SEL R57, R99, R57, P0 ;  /* 0x0000003963397207 */ /* 0x000fe20000000000 */
[----:B------:R-:W-:Y:S01]  /*21f00*/  SHFL.IDX PT, R116, R108, R36, 0x1c1f ;  /* 0x001c1f246c747589 */ /* 0x000fe200000e0000 */
[----:B------:R-:W-:Y:S02]  /*21f10*/  SEL R58, R58, R102, P0 ;  /* 0x000000663a3a7207 */ /* 0x000fe40000000000 */
[----:B------:R-:W-:Y:S01]  /*21f20*/  SEL R61, R98, R61, P0 ;  /* 0x0000003d623d7207 */ /* 0x000fe20000000000 */
[----:B------:R2:W-:Y:S01]  /*21f30*/  SHFL.IDX PT, R68, R10, R75, 0x1c1f ;  /* 0x001c1f4b0a447589 */ /* 0x0005e200000e0000 */
        /* <DEDUP_REMOVED lines=12> */
[----:B-1----:R-:W-:Y:S02]  /*22000*/  SEL R0, R97, R2, P0 ;  /* 0x0000000261007207 */ /* 0x002fe40000000000 */
[----:B--2---:R-:W-:Y:S01]  /*22010*/  SEL R10, R27, R20, P0 ;  /* 0x000000141b0a7207 */ /* 0x004fe20000000000 */
[----:B------:R-:W-:Y:S01]  /*22020*/  SHFL.IDX PT, R87, R84, R36, 0x1c1f ;  /* 0x001c1f2454577589 */ /* 0x000fe200000e0000 */
[----:B------:R-:W-:Y:S02]  /*22030*/  SEL R108, R109, R54, P0 ;  /* 0x000000366d6c7207 */ /* 0x000fe40000000000 */
[----:B------:R-:W-:Y:S01]  /*22040*/  SEL R2, R2, R97, P0 ;  /* 0x0000006102027207 */ /* 0x000fe20000000000 */
[----:B------:R-:W-:Y:S01]  /*22050*/  SHFL.IDX PT, R84, R132, R36, 0x1c1f ;  /* 0x001c1f2484547589 */ /* 0x000fe200000e0000 */
[----:B------:R-:W-:-:S02]  /*22060*/  SEL R20, R20, R27, P0 ;  /* 0x0000001b14147207 */ /* 0x000fc40000000000 */
[----:B------:R-:W-:Y:S01]  /*22070*/  SEL R109, R54, R109, P0 ;  /* 0x0000006d366d7207 */ /* 0x000fe20000000000 */
[----:B------:R-:W1:Y:S04]  /*22080*/  SHFL.IDX PT, R103, R4, R75, 0x1c1f ;  /* 0x001c1f4b04677589 */ /* 0x000e6800000e0000 */
[----:B------:R-:W-:Y:S01]  /*22090*/  SHFL.IDX PT, R12, R67, R75, 0x1c1f ;  /* 0x001c1f4b430c7589 */ /* 0x000fe200000e0000 */
[----:B---3--:R-:W-:-:S03]  /*220a0*/  SEL R5, R89, R101, P0 ;  /* 0x0000006559057207 */ /* 0x008fc60000000000 */
        /* <DEDUP_REMOVED lines=8> */
[----:B--2---:R-:W-:Y:S02]  /*22130*/  SEL R3, R99, R148, P0 ;  /* 0x0000009463037207 */ /* 0x004fe40000000000 */
[----:B------:R-:W-:Y:S01]  /*22140*/  SEL R4, R148, R99, P0 ;  /* 0x0000006394047207 */ /* 0x000fe20000000000 */
[----:B------:R-:W-:Y:S04]  /*22150*/  SHFL.IDX PT, R124, R95, R36, 0x1c1f ;  /* 0x001c1f245f7c7589 */ /* 0x000fe800000e0000 */
[----:B------:R-:W-:Y:S04]  /*22160*/  SHFL.IDX PT, R70, R94, R36, 0x1c1f ;  /* 0x001c1f245e467589 */ /* 0x000fe800000e0000 */
[----:B------:R-:W-:Y:S04]  /*22170*/  SHFL.IDX PT, R82, R56, R36, 0x1c1f ;  /* 0x001c1f2438527589 */ /* 0x000fe800000e0000 */
[----:B------:R-:W1:Y:S04]  /*22180*/  SHFL.IDX PT, R66, R66, R75, 0x1c1f ;  /* 0x001c1f4b42427589 */ /* 0x000e6800000e0000 */
[----:B------:R2:W3:Y:S04]  /*22190*/  SHFL.IDX PT, R140, R21, R75, 0x1c1f ;  /* 0x001c1f4b158c7589 */ /* 0x0004e800000e0000 */
[----:B------:R-:W4:Y:S04]  /*221a0*/  SHFL.IDX PT, R139, R25, R75, 0x1c1f ;  /* 0x001c1f4b198b7589 */ /* 0x000f2800000e0000 */
[----:B------:R-:W-:Y:S01]  /*221b0*/  SHFL.IDX PT, R78, R78, R75, 0x1c1f ;  /* 0x001c1f4b4e4e7589 */ /* 0x000fe200000e0000 */
[----:B--2---:R-:W-:-:S03]  /*221c0*/  SEL R21, R24, R68, P0 ;  /* 0x0000004418157207 */ /* 0x004fc60000000000 */
[----:B------:R2:W0:Y:S01]  /*221d0*/  SHFL.IDX PT, R67, R30, R75, 0x1c1f ;  /* 0x001c1f4b1e437589 */ /* 0x00042200000e0000 */
[----:B------:R-:W-:-:S03]  /*221e0*/  SEL R24, R68, R24, P0 ;  /* 0x0000001844187207 */ /* 0x000fc60000000000 */
[----:B------:R0:W-:Y:S04]  /*221f0*/  SHFL.IDX PT, R144, R32, R75, 0x1c1f ;  /* 0x001c1f4b20907589 */ /* 0x0001e800000e0000 */
[----:B------:R-:W0:Y:S01]  /*22200*/  SHFL.IDX PT, R143, R34, R75, 0x1c1f ;  /* 0x001c1f4b228f7589 */ /* 0x000e2200000e0000 */
[----:B-1----:R-:W-:Y:S02]  /*22210*/  SEL R97, R98, R66, P0 ;  /* 0x0000004262617207 */ /* 0x002fe40000000000 */
[----:B--2---:R-:W-:Y:S01]  /*22220*/  SEL R30, R130, R31, P0 ;  /* 0x0000001f821e7207 */ /* 0x004fe20000000000 */
[----:B------:R1:W-:Y:S01]  /*22230*/  SHFL.IDX PT, R145, R35, R75, 0x1c1f ;  /* 0x001c1f4b23917589 */ /* 0x0003e200000e0000 */
[----:B---3--:R-:W-:Y:S02]  /*22240*/  SEL R27, R118, R140, P0 ;  /* 0x0000008c761b7207 */ /* 0x008fe40000000000 */
[----:B------:R-:W-:Y:S01]  /*22250*/  SEL R31, R31, R130, P0 ;  /* 0x000000821f1f7207 */ /* 0x000fe20000000000 */
[----:B------:R-:W2:Y:S01]  /*22260*/  SHFL.IDX PT, R48, R48, R75, 0x1c1f ;  /* 0x001c1f4b30307589 */ /* 0x000ea200000e0000 */
[----:B----4-:R-:W-:-:S02]  /*22270*/  SEL R25, R132, R139, P0 ;  /* 0x0000008b84197207 */ /* 0x010fc40000000000 */
[----:B------:R-:W-:Y:S01]  /*22280*/  SEL R98, R66, R98, P0 ;  /* 0x0000006242627207 */ /* 0x000fe20000000000 */
[----:B------:R-:W3:Y:S04]  /*22290*/  SHFL.IDX PT, R49, R49, R75, 0x1c1f ;  /* 0x001c1f4b31317589 */ /* 0x000ee800000e0000 */
[----:B------:R-:W-:Y:S01]  /*222a0*/  SHFL.IDX PT, R86, R85, R36, 0x1c1f ;  /* 0x001c1f2455567589 */ /* 0x000fe200000e0000 */
[----:B0-----:R-:W-:Y:S02]  /*222b0*/  SEL R32, R33, R67, P0 ;  /* 0x0000004321207207 */ /* 0x001fe40000000000 */
[----:B------:R-:W-:Y:S01]  /*222c0*/  SEL R33, R67, R33, P0 ;  /* 0x0000002143217207 */ /* 0x000fe20000000000 */
[----:B------:R-:W-:Y:S04]  /*222d0*/  SHFL.IDX PT, R107, R106, R36, 0x1c1f ;  /* 0x001c1f246a6b7589 */ /* 0x000fe800000e0000 */
[----:B------:R0:W-:Y:S01]  /*222e0*/  SHFL.IDX PT, R115, R110, R36, 0x1c1f ;  /* 0x001c1f246e737589 */ /* 0x0001e200000e0000 */
[----:B------:R-:W-:-:S02]  /*222f0*/  SEL R34, R125, R143, P0 ;  /* 0x0000008f7d227207 */ /* 0x000fc40000000000 */
[----:B-1----:R-:W-:Y:S01]  /*22300*/  SEL R35, R143, R125, P0 ;  /* 0x0000007d8f237207 */ /* 0x002fe20000000000 */
[----:B------:R1:W-:Y:S04]  /*22310*/  SHFL.IDX PT, R119, R112, R36, 0x1c1f ;  /* 0x001c1f2470777589 */ /* 0x0003e800000e0000 */
[----:B------:R4:W-:Y:S01]  /*22320*/  SHFL.IDX PT, R128, R122, R36, 0x1c1f ;  /* 0x001c1f247a807589 */ /* 0x0009e200000e0000 */
[----:B--2---:R-:W-:Y:S02]  /*22330*/  SEL R54, R83, R48, P0 ;  /* 0x0000003053367207 */ /* 0x004fe40000000000 */
[----:B0-----:R-:W-:Y:S01]  /*22340*/  SEL R110, R116, R111, P0 ;  /* 0x0000006f746e7207 */ /* 0x001fe20000000000 */
        /* <DEDUP_REMOVED lines=8> */
[----:B---3--:R-:W-:Y:S01]  /*223d0*/  SEL R68, R81, R49, P0 ;  /* 0x0000003151447207 */ /* 0x008fe20000000000 */
[----:B------:R-:W-:Y:S01]  /*223e0*/  SHFL.IDX PT, R135, R71, R36, 0x1c1f ;  /* 0x001c1f2447877589 */ /* 0x000fe200000e0000 */
[----:B----4-:R-:W-:-:S02]  /*223f0*/  SEL R122, R49, R81, P0 ;  /* 0x00000051317a7207 */ /* 0x010fc40000000000 */
[----:B------:R-:W-:Y:S01]  /*22400*/  SEL R117, R78, R117, P0 ;  /* 0x000000754e757207 */ /* 0x000fe20000000000 */
[----:B------:R-:W-:Y:S04]  /*22410*/  SHFL.IDX PT, R133, R74, R36, 0x1c1f ;  /* 0x001c1f244a857589 */ /* 0x000fe800000e0000 */
[----:B------:R0:W1:Y:S04]  /*22420*/  SHFL.IDX PT, R136, R6, R75, 0x1c1f ;  /* 0x001c1f4b06887589 */ /* 0x00006800000e0000 */
[----:B------:R2:W3:Y:S04]  /*22430*/  SHFL.IDX PT, R138, R8, R75, 0x1c1f ;  /* 0x001c1f4b088a7589 */ /* 0x0004e800000e0000 */
[----:B------:R4:W3:Y:S01]  /*22440*/  SHFL.IDX PT, R137, R9, R75, 0x1c1f ;  /* 0x001c1f4b09897589 */ /* 0x0008e200000e0000 */
[----:B0-----:R-:W-:-:S03]  /*22450*/  SEL R6, R101, R89, P0 ;  /* 0x0000005965067207 */ /* 0x001fc60000000000 */
[----:B------:R-:W0:Y:S01]  /*22460*/  SHFL.IDX PT, R63, R63, R75, 0x1c1f ;  /* 0x001c1f4b3f3f7589 */ /* 0x000e2200000e0000 */
[----:B------:R-:W-:Y:S02]  /*22470*/  SEL R101, R102, R79, P0 ;  /* 0x0000004f66657207 */ /* 0x000fe40000000000 */
[----:B--2---:R-:W-:Y:S01]  /*22480*/  SEL R8, R103, R87, P0 ;  /* 0x0000005767087207 */ /* 0x004fe20000000000 */
[----:B------:R2:W0:Y:S01]  /*22490*/  SHFL.IDX PT, R142, R26, R75, 0x1c1f ;  /* 0x001c1f4b1a8e7589 */ /* 0x00042200000e0000 */
[----:B------:R-:W-:Y:S02]  /*224a0*/  SEL R103, R104, R11, P0 ;  /* 0x0000000b68677207 */ /* 0x000fe40000000000 */
[----:B----4-:R-:W-:Y:S01]  /*224b0*/  SEL R9, R84, R134, P0 ;  /* 0x0000008654097207 */ /* 0x010fe20000000000 */
[----:B------:R4:W0:Y:S01]  /*224c0*/  SHFL.IDX PT, R141, R28, R75, 0x1c1f ;  /* 0x001c1f4b1c8d7589 */ /* 0x00082200000e0000 */
[----:B------:R-:W-:Y:S02]  /*224d0*/  SEL R84, R134, R84, P0 ;  /* 0x0000005486547207 */ /* 0x000fe40000000000 */
[----:B------:R-:W-:Y:S01]  /*224e0*/  SEL R102, R79, R102, P0 ;  /* 0x000000664f667207 */ /* 0x000fe20000000000 */
[----:B------:R-:W0:Y:S01]  /*224f0*/  SHFL.IDX PT, R62, R62, R75, 0x1c1f ;  /* 0x001c1f4b3e3e7589 */ /* 0x000e2200000e0000 */
[----:B-1----:R-:W-:-:S02]  /*22500*/  SEL R85, R86, R136, P0 ;  /* 0x0000008856557207 */ /* 0x002fc40000000000 */
[----:B--2---:R-:W-:Y:S01]  /*22510*/  SEL R26, R139, R132, P0 ;  /* 0x000000848b1a7207 */ /* 0x004fe20000000000 */
[----:B------:R1:W2:Y:S01]  /*22520*/  SHFL.IDX PT, R95, R55, R75, 0x1c1f ;  /* 0x001c1f4b375f7589 */ /* 0x0002a200000e0000 */
[----:B---3--:R-:W-:Y:S02]  /*22530*/  SEL R89, R96, R138, P0 ;  /* 0x0000008a60597207 */ /* 0x008fe40000000000 */
[----:B----4-:R-:W-:Y:S01]  /*22540*/  SEL R28, R140, R118, P0 ;  /* 0x000000768c1c7207 */ /* 0x010fe20000000000 */
[----:B------:R3:W4:Y:S01]  /*22550*/  SHFL.IDX PT, R92, R64, R75, 0x1c1f ;  /* 0x001c1f4b405c7589 */ /* 0x00072200000e0000 */
[----:B------:R-:W-:Y:S02]  /*22560*/  SEL R87, R88, R137, P0 ;  /* 0x0000008958577207 */ /* 0x000fe40000000000 */
[----:B------:R-:W-:Y:S01]  /*22570*/  SEL R104, R11, R104, P0 ;  /* 0x000000680b687207 */ /* 0x000fe20000000000 */
[----:B------:R3:W4:Y:S01]  /*22580*/  SHFL.IDX PT, R147, R52, R75, 0x1c1f ;  /* 0x001c1f4b34937589 */ /* 0x00072200000e0000 */
[----:B0-----:R-:W-:Y:S01]  /*22590*/  SEL R99, R100, R63, P0 ;  /* 0x0000003f64637207 */ /* 0x001fe20000000000 */
[----:B------:R-:W-:Y:S01]  /*225a0*/  IMAD.MOV.U32 R11, RZ, RZ, RZ ;  /* 0x000000ffff0b7224 */ /* 0x000fe200078e00ff */
[----:B-1----:R-:W-:Y:S01]  /*225b0*/  SEL R55, R48, R83, P0 ;  /* 0x0000005330377207 */ /* 0x002fe20000000000 */
[----:B------:R0:W-:Y:S01]  /*225c0*/  SHFL.IDX PT, R94, R69, R75, 0x1c1f ;  /* 0x001c1f4b455e7589 */ /* 0x0001e200000e0000 */
[----:B------:R-:W-:-:S02]  /*225d0*/  SEL R106, R107, R142, P0 ;  /* 0x0000008e6b6a7207 */ /* 0x000fc40000000000 */
[----:B---3--:R-:W-:Y:S01]  /*225e0*/  SEL R64, R123, R145, P0 ;  /* 0x000000917b407207 */ /* 0x008fe20000000000 */
[----:B------:R-:W1:Y:S01]  /*225f0*/  SHFL.IDX PT, R43, R43, R75, 0x1c1f ;  /* 0x001c1f4b2b2b7589 */ /* 0x000e6200000e0000 */
[----:B------:R-:W-:Y:S02]  /*22600*/  SEL R29, R105, R141, P0 ;  /* 0x0000008d691d7207 */ /* 0x000fe40000000000 */
[----:B------:R-:W-:Y:S01]  /*22610*/  SEL R52, R127, R144, P0 ;  /* 0x000000907f347207 */ /* 0x000fe20000000000 */
[----:B------:R-:W3:Y:S01]  /*22620*/  SHFL.IDX PT, R46, R46, R75, 0x1c1f ;  /* 0x001c1f4b2e2e7589 */ /* 0x000ee200000e0000 */
[----:B------:R-:W-:Y:S02]  /*22630*/  SEL R114, R115, R62, P0 ;  /* 0x0000003e73727207 */ /* 0x000fe40000000000 */
[----:B------:R-:W-:Y:S01]  /*22640*/  SEL R118, R119, R12, P0 ;  /* 0x0000000c77767207 */ /* 0x000fe20000000000 */
[----:B------:R-:W3:Y:S01]  /*22650*/  SHFL.IDX PT, R57, R57, R75, 0x1c1f ;  /* 0x001c1f4b39397589 */ /* 0x000ee200000e0000 */
[----:B--2---:R-:W-:-:S02]  /*22660*/  SEL R125, R126, R95, P0 ;  /* 0x0000005f7e7d7207 */ /* 0x004fc40000000000 */
[----:B------:R-:W-:Y:S01]  /*22670*/  SEL R86, R136, R86, P0 ;  /* 0x0000005688567207 */ /* 0x000fe20000000000 */
[----:B------:R-:W2:Y:S01]  /*22680*/  SHFL.IDX PT, R58, R58, R75, 0x1c1f ;  /* 0x001c1f4b3a3a7589 */ /* 0x000ea200000e0000 */
[----:B----4-:R-:W-:Y:S02]  /*22690*/  SEL R123, R124, R92, P0 ;  /* 0x0000005c7c7b7207 */ /* 0x010fe40000000000 */
[----:B------:R-:W-:Y:S01]  /*226a0*/  SEL R96, R138, R96, P0 ;  /* 0x000000608a607207 */ /* 0x000fe20000000000 */
[----:B------:R-:W4:Y:S01]  /*226b0*/  SHFL.IDX PT, R61, R61, R75, 0x1c1f ;  /* 0x001c1f4b3d3d7589 */ /* 0x000f2200000e0000 */
[----:B0-----:R-:W-:Y:S02]  /*226c0*/  SEL R69, R70, R147, P0 ;  /* 0x0000009346457207 */ /* 0x001fe40000000000 */
[----:B------:R-:W-:Y:S01]  /*226d0*/  SEL R88, R137, R88, P0 ;  /* 0x0000005889587207 */ /* 0x000fe20000000000 */
[----:B------:R-:W0:Y:S01]  /*226e0*/  SHFL.IDX PT, R56, R73, R75, 0x1c1f ;  /* 0x001c1f4b49387589 */ /* 0x000e2200000e0000 */
[----:B------:R-:W-:-:S02]  /*226f0*/  SEL R100, R63, R100, P0 ;  /* 0x000000643f647207 */ /* 0x000fc40000000000 */
[----:B------:R-:W-:Y:S01]  /*22700*/  SEL R107, R142, R107, P0 ;  /* 0x0000006b8e6b7207 */ /* 0x000fe20000000000 */
[----:B------:R-:W-:Y:S01]  /*22710*/  SHFL.IDX PT, R93, R93, R36, 0x1c1f ;  /* 0x001c1f245d5d7589 */ /* 0x000fe200000e0000 */
[----:B-1----:R-:W-:Y:S02]  /*22720*/  SEL R81, R82, R43, P0 ;  /* 0x0000002b52517207 */ /* 0x002fe40000000000 */
[----:B------:R-:W-:Y:S01]  /*22730*/  SEL R105, R141, R105, P0 ;  /* 0x000000698d697207 */ /* 0x000fe20000000000 */
[----:B------:R-:W-:Y:S01]  /*22740*/  SHFL.IDX PT, R45, R45, R36, 0x1c1f ;  /* 0x001c1f242d2d7589 */ /* 0x000fe200000e0000 */
[----:B---3--:R-:W-:Y:S02]  /*22750*/  SEL R79, R80, R46, P0 ;  /* 0x0000002e504f7207 */ /* 0x008fe40000000000 */
[----:B------:R-:W-:Y:S01]  /*22760*/  SEL R115, R62, R115, P0 ;  /* 0x000000733e737207 */ /* 0x000fe20000000000 */
[----:B------:R-:W-:Y:S01]  /*22770*/  SHFL.IDX PT, R50, R50, R36, 0x1c1f ;  /* 0x001c1f2432327589 */ /* 0x000fe200000e0000 */
[----:B------:R-:W-:-:S02]  /*22780*/  SEL R130, R131, R57, P0 ;  /* 0x0000003983827207 */ /* 0x000fc40000000000 */
[----:B------:R-:W-:Y:S01]  /*22790*/  SEL R119, R12, R119, P0 ;  /* 0x000000770c777207 */ /* 0x000fe20000000000 */
[----:B------:R-:W-:Y:S01]  /*227a0*/  SHFL.IDX PT, R47, R47, R36, 0x1c1f ;  /* 0x001c1f242f2f7589 */ /* 0x000fe200000e0000 */
[----:B--2---:R-:W-:Y:S02]  /*227b0*/  SEL R83, R129, R58, P0 ;  /* 0x0000003a81537207 */ /* 0x004fe40000000000 */
[----:B------:R-:W-:Y:S01]  /*227c0*/  SEL R126, R95, R126, P0 ;  /* 0x0000007e5f7e7207 */ /* 0x000fe20000000000 */
[----:B------:R1:W2:Y:S01]  /*227d0*/  SHFL.IDX PT, R146, R53, R75, 0x1c1f ;  /* 0x001c1f4b35927589 */ /* 0x0002a200000e0000 */
[----:B----4-:R-:W-:Y:S02]  /*227e0*/  SEL R134, R135, R61, P0 ;  /* 0x0000003d87867207 */ /* 0x010fe40000000000 */
[----:B------:R-:W-:Y:S01]  /*227f0*/  SEL R124, R92, R124, P0 ;  /* 0x0000007c5c7c7207 */ /* 0x000fe20000000000 */
[----:B------:R-:W3:Y:S01]  /*22800*/  SHFL.IDX PT, R39, R39, R75, 0x1c1f ;  /* 0x001c1f4b27277589 */ /* 0x000ee200000e0000 */
[----:B0-----:R-:W-:-:S02]  /*22810*/  SEL R132, R133, R56, P0 ;  /* 0x0000003885847207 */ /* 0x001fc40000000000 */
[----:B------:R-:W-:Y:S01]  /*22820*/  SEL R70, R147, R70, P0 ;  /* 0x0000004693467207 */ /* 0x000fe20000000000 */
[----:B------:R-:W0:Y:S01]  /*22830*/  SHFL.IDX PT, R40, R40, R75, 0x1c1f ;  /* 0x001c1f4b28287589 */ /* 0x000e2200000e0000 */
[----:B------:R-:W-:Y:S02]  /*22840*/  SEL R82, R43, R82, P0 ;  /* 0x000000522b527207 */ /* 0x000fe40000000000 */
[----:B-1----:R-:W-:Y:S01]  /*22850*/  SEL R53, R144, R127, P0 ;  /* 0x0000007f90357207 */ /* 0x002fe20000000000 */
[----:B------:R-:W1:Y:S01]  /*22860*/  SHFL.IDX PT, R41, R41, R75, 0x1c1f ;  /* 0x001c1f4b29297589 */ /* 0x000e6200000e0000 */
[----:B------:R-:W-:Y:S02]  /*22870*/  SEL R127, R128, R94, P0 ;  /* 0x0000005e807f7207 */ /* 0x000fe40000000000 */
[----:B------:R-:W-:Y:S01]  /*22880*/  SEL R128, R94, R128, P0 ;  /* 0x000000805e807207 */ /* 0x000fe20000000000 */
[----:B------:R-:W4:Y:S01]  /*22890*/  SHFL.IDX PT, R42, R42, R75, 0x1c1f ;  /* 0x001c1f4b2a2a7589 */ /* 0x000f2200000e0000 */
[----:B------:R-:W-:-:S02]  /*228a0*/  SEL R80, R46, R80, P0 ;  /* 0x000000502e507207 */ /* 0x000fc40000000000 */
[----:B------:R-:W-:Y:S01]  /*228b0*/  SEL R131, R57, R131, P0 ;  /* 0x0000008339837207 */ /* 0x000fe20000000000 */
[----:B------:R1:W4:Y:S01]  /*228c0*/  SHFL.IDX PT, R44, R77, R36, 0x1c1f ;  /* 0x001c1f244d2c7589 */ /* 0x00032200000e0000 */
[----:B------:R-:W-:Y:S02]  /*228d0*/  SEL R129, R58, R129, P0 ;  /* 0x000000813a817207 */ /* 0x000fe40000000000 */
[----:B------:R-:W-:Y:S01]  /*228e0*/  SEL R135, R61, R135, P0 ;  /* 0x000000873d877207 */ /* 0x000fe20000000000 */
[----:B------:R-:W4:Y:S01]  /*228f0*/  SHFL.IDX PT, R14, R38, R75, 0x1c1f ;  /* 0x001c1f4b260e7589 */ /* 0x000f2200000e0000 */
[----:B--2---:R-:W-:Y:S02]  /*22900*/  SEL R66, R93, R146, P0 ;  /* 0x000000925d427207 */ /* 0x004fe40000000000 */
[----:B------:R-:W-:Y:S01]  /*22910*/  SEL R67, R146, R93, P0 ;  /* 0x0000005d92437207 */ /* 0x000fe20000000000 */
[----:B------:R4:W2:Y:S01]  /*22920*/  SHFL.IDX PT, R36, R76, R75, 0x1c1f ;  /* 0x001c1f4b4c247589 */ /* 0x0008a200000e0000 */
[----:B---3--:R-:W-:-:S02]  /*22930*/  SEL R73, R45, R39, P0 ;  /* 0x000000272d497207 */ /* 0x008fc40000000000 */
[----:B------:R-:W-:Y:S02]  /*22940*/  SEL R74, R39, R45, P0 ;  /* 0x0000002d274a7207 */ /* 0x000fe40000000000 */
[----:B0-----:R-:W-:Y:S02]  /*22950*/  SEL R71, R50, R40, P0 ;  /* 0x0000002832477207 */ /* 0x001fe40000000000 */
[----:B------:R-:W-:Y:S02]  /*22960*/  SEL R72, R40, R50, P0 ;  /* 0x0000003228487207 */ /* 0x000fe40000000000 */
[----:B-1----:R-:W-:Y:S02]  /*22970*/  SEL R77, R47, R41, P0 ;  /* 0x000000292f4d7207 */ /* 0x002fe40000000000 */
[----:B------:R-:W-:Y:S02]  /*22980*/  SEL R78, R41, R47, P0 ;  /* 0x0000002f294e7207 */ /* 0x000fe40000000000 */
[----:B----4-:R-:W-:-:S02]  /*22990*/  SEL R75, R51, R42, P0 ;  /* 0x0000002a334b7207 */ /* 0x010fc40000000000 */
[----:B------:R-:W-:Y:S02]  /*229a0*/  SEL R76, R42, R51, P0 ;  /* 0x000000332a4c7207 */ /* 0x000fe40000000000 */
[----:B------:R-:W-:-:S07]  /*229b0*/  SEL R133, R56, R133, P0 ;  /* 0x0000008538857207 */ /* 0x000fce0000000000 */
.L_x_3924:
[----:B------:R-:W3:Y:S04]  /*229c0*/  LDL.LU R137, [R1+0xc] ;  /* 0x00000c0001897983 */ /* 0x000ee80000300800 */
[----:B------:R-:W4:Y:S01]  /*229d0*/  LDL.LU R136, [R1+0x10] ;  /* 0x0000100001887983 */ /* 0x000f220000300800 */
[----:B------:R-:W-:Y:S05]  /*229e0*/  WARPSYNC.ALL ;  /* 0x0000000000007948 */ /* 0x000fea0003800000 */
[----:B--2---:R-:W-:Y:S01]  /*229f0*/  SEL R93, R44, R36, P0 ;  /* 0x000000242c5d7207 */ /* 0x004fe20000000000 */
[----:B------:R-:W-:Y:S01]  /*22a00*/  ULDC.64 UR4, c[0x0][0xc00] ;  /* 0x0003000000047ab9 */ /* 0x000fe20000000a00 */
[----:B------:R-:W-:Y:S01]  /*22a10*/  SEL R95, R36, R44, P0 ;  /* 0x0000002c245f7207 */ /* 0x000fe20000000000 */
[----:B------:R-:W-:Y:S01]  /*22a20*/  ULDC.64 UR6, c[0x0][0xc08] ;  /* 0x0003020000067ab9 */ /* 0x000fe20000000a00 */
[----:B------:R-:W-:-:S02]  /*22a30*/  F2FP.BF16.F32.PACK_AB R40, R0, R3 ;  /* 0x000000030028723e */ /* 0x000fc400000010ff */
[----:B------:R-:W-:Y:S02]  /*22a40*/  F2FP.BF16.F32.PACK_AB R41, R30, R32 ;  /* 0x000000201e29723e */ /* 0x000fe400000010ff */
[----:B------:R-:W-:Y:S02]  /*22a50*/  F2FP.BF16.F32.PACK_AB R42, R2, R4 ;  /* 0x00000004022a723e */ /* 0x000fe400000010ff */
[----:B------:R-:W-:Y:S01]  /*22a60*/  F2FP.BF16.F32.PACK_AB R43, R31, R33 ;  /* 0x000000211f2b723e */ /* 0x000fe200000010ff */
[----:B------:R-:W-:Y:S01]  /*22a70*/  BAR.SYNC.DEFER_BLOCKING 0x1, 0x100 ;  /* 0x0044000000007b1d */ /* 0x000fe20000010000 */
[----:B------:R-:W-:Y:S02]  /*22a80*/  F2FP.BF16.F32.PACK_AB R44, R5, R7 ;  /* 0x00000007052c723e */ /* 0x000fe400000010ff */
[----:B------:R-:W-:Y:S02]  /*22a90*/  F2FP.BF16.F32.PACK_AB R45, R34, R52 ;  /* 0x00000034222d723e */ /* 0x000fe400000010ff */
[----:B------:R-:W-:-:S02]  /*22aa0*/  F2FP.BF16.F32.PACK_AB R46, R6, R8 ;  /* 0x00000008062e723e */ /* 0x000fc400000010ff */
[----:B------:R-:W-:Y:S02]  /*22ab0*/  F2FP.BF16.F32.PACK_AB R47, R35, R53 ;  /* 0x00000035232f723e */ /* 0x000fe400000010ff */
[----:B------:R-:W-:Y:S02]  /*22ac0*/  F2FP.BF16.F32.PACK_AB R48, R9, R85 ;  /* 0x000000550930723e */ /* 0x000fe400000010ff */
[----:B------:R-:W-:Y:S02]  /*22ad0*/  F2FP.BF16.F32.PACK_AB R49, R54, R64 ;  /* 0x000000403631723e */ /* 0x000fe400000010ff */
[----:B------:R-:W-:Y:S02]  /*22ae0*/  F2FP.BF16.F32.PACK_AB R50, R84, R86 ;  /* 0x000000565432723e */ /* 0x000fe400000010ff */
[----:B------:R-:W-:Y:S02]  /*22af0*/  F2FP.BF16.F32.PACK_AB R51, R55, R65 ;  /* 0x000000413733723e */ /* 0x000fe400000010ff */
[----:B------:R-:W-:-:S02]  /*22b00*/  SEL R92, R37, R14, P0 ;  /* 0x0000000e255c7207 */ /* 0x000fc40000000000 */
[----:B------:R-:W-:Y:S02]  /*22b10*/  SEL R94, R14, R37, P0 ;  /* 0x000000250e5e7207 */ /* 0x000fe40000000000 */
[----:B------:R-:W-:Y:S02]  /*22b20*/  F2FP.BF16.F32.PACK_AB R12, R87, R89 ;  /* 0x00000059570c723e */ /* 0x000fe400000010ff */
[----:B------:R-:W-:Y:S01]  /*22b30*/  F2FP.BF16.F32.PACK_AB R13, R66, R68 ;  /* 0x00000044420d723e */ /* 0x000fe200000010ff */
[----:B------:R0:W-:Y:S01]  /*22b40*/  STSM.16.M88.4 [R155], R40 ;  /* 0x000000289b007844 */ /* 0x0001e20000000200 */
[----:B------:R-:W-:Y:S02]  /*22b50*/  F2FP.BF16.F32.PACK_AB R14, R88, R96 ;  /* 0x00000060580e723e */ /* 0x000fe400000010ff */
[----:B------:R-:W-:Y:S01]  /*22b60*/  F2FP.BF16.F32.PACK_AB R15, R67, R122 ;  /* 0x0000007a430f723e */ /* 0x000fe200000010ff */
[----:B------:R1:W-:Y:S01]  /*22b70*/  STSM.16.M88.4 [R153], R44 ;  /* 0x0000002c99007844 */ /* 0x0003e20000000200 */
[----:B------:R-:W-:-:S02]  /*22b80*/  F2FP.BF16.F32.PACK_AB R36, R97, R99 ;  /* 0x000000636124723e */ /* 0x000fc400000010ff */
[----:B------:R-:W-:Y:S01]  /*22b90*/  F2FP.BF16.F32.PACK_AB R37, R123, R125 ;  /* 0x0000007d7b25723e */ /* 0x000fe200000010ff */
[----:B------:R2:W-:Y:S01]  /*22ba0*/  STSM.16.M88.4 [R154], R48 ;  /* 0x000000309a007844 */ /* 0x0005e20000000200 */
[----:B------:R-:W-:Y:S02]  /*22bb0*/  F2FP.BF16.F32.PACK_AB R38, R98, R100 ;  /* 0x000000646226723e */ /* 0x000fe400000010ff */
[----:B------:R-:W-:Y:S01]  /*22bc0*/  F2FP.BF16.F32.PACK_AB R39, R124, R126 ;  /* 0x0000007e7c27723e */ /* 0x000fe200000010ff */
[----:B------:R2:W-:Y:S01]  /*22bd0*/  STSM.16.M88.4 [R156], R12 ;  /* 0x0000000c9c007844 */ /* 0x0005e20000000200 */
[----:B------:R-:W-:Y:S02]  /*22be0*/  F2FP.BF16.F32.PACK_AB R56, R29, R106 ;  /* 0x0000006a1d38723e */ /* 0x000fe400000010ff */
[----:B------:R-:W-:Y:S01]  /*22bf0*/  F2FP.BF16.F32.PACK_AB R57, R79, R81 ;  /* 0x000000514f39723e */ /* 0x000fe200000010ff */
[----:B------:R2:W-:Y:S01]  /*22c00*/  STSM.16.M88.4 [R157], R36 ;  /* 0x000000249d007844 */ /* 0x0005e20000000200 */
[----:B0-----:R-:W-:-:S02]  /*22c10*/  F2FP.BF16.F32.PACK_AB R40, R101, R103 ;  /* 0x000000676528723e */ /* 0x001fc400000010ff */
        /* <DEDUP_REMOVED lines=8> */
[----:B--2---:R-:W-:Y:S02]  /*22ca0*/  F2FP.BF16.F32.PACK_AB R48, R25, R27 ;  /* 0x0000001b1930723e */ /* 0x004fe400000010ff */
[----:B------:R-:W-:Y:S01]  /*22cb0*/  F2FP.BF16.F32.PACK_AB R49, R75, R77 ;  /* 0x0000004d4b31723e */ /* 0x000fe200000010ff */
[----:B------:R-:W-:Y:S01]  /*22cc0*/  STSM.16.M88.4 [R159], R44 ;  /* 0x0000002c9f007844 */ /* 0x000fe20000000200 */
[----:B------:R-:W-:Y:S02]  /*22cd0*/  F2FP.BF16.F32.PACK_AB R50, R26, R28 ;  /* 0x0000001c1a32723e */ /* 0x000fe400000010ff */
[----:B------:R-:W-:Y:S02]  /*22ce0*/  F2FP.BF16.F32.PACK_AB R51, R76, R78 ;  /* 0x0000004e4c33723e */ /* 0x000fe400000010ff */
[----:B------:R-:W-:-:S02]  /*22cf0*/  F2FP.BF16.F32.PACK_AB R58, R105, R107 ;  /* 0x0000006b693a723e */ /* 0x000fc400000010ff */
[----:B------:R-:W-:Y:S01]  /*22d00*/  F2FP.BF16.F32.PACK_AB R59, R80, R82 ;  /* 0x00000052503b723e */ /* 0x000fe200000010ff */
[----:B------:R-:W-:Y:S01]  /*22d10*/  STSM.16.M88.4 [R160], R48 ;  /* 0x00000030a0007844 */ /* 0x000fe20000000200 */
[----:B------:R-:W-:Y:S02]  /*22d20*/  F2FP.BF16.F32.PACK_AB R60, R108, R110 ;  /* 0x0000006e6c3c723e */ /* 0x000fe400000010ff */
        /* <DEDUP_REMOVED lines=8> */
[----:B------:R-:W-:Y:S02]  /*22db0*/  F2FP.BF16.F32.PACK_AB R15, R133, R135 ;  /* 0x00000087850f723e */ /* 0x000fe400000010ff */
[----:B------:R-:W-:Y:S02]  /*22dc0*/  F2FP.BF16.F32.PACK_AB R36, R116, R118 ;  /* 0x000000767424723e */ /* 0x000fe400000010ff */
[----:B------:R-:W-:Y:S01]  /*22dd0*/  F2FP.BF16.F32.PACK_AB R38, R117, R119 ;  /* 0x000000777526723e */ /* 0x000fe200000010ff */
[----:B------:R-:W-:Y:S01]  /*22de0*/  STSM.16.M88.4 [R163], R12 ;  /* 0x0000000ca3007844 */ /* 0x000fe20000000200 */
[----:B------:R-:W-:-:S02]  /*22df0*/  F2FP.BF16.F32.PACK_AB R37, R93, R92 ;  /* 0x0000005c5d25723e */ /* 0x000fc400000010ff */
[----:B------:R-:W-:Y:S02]  /*22e00*/  F2FP.BF16.F32.PACK_AB R39, R95, R94 ;  /* 0x0000005e5f27723e */ /* 0x000fe400000010ff */
[----:B------:R-:W-:-:S03]  /*22e10*/  ISETP.NE.U32.AND P0, PT, RZ, UR4, PT ;  /* 0x00000004ff007c0c */ /* 0x000fc6000bf05070 */
[----:B------:R0:W-:Y:S01]  /*22e20*/  STSM.16.M88.4 [R164], R36 ;  /* 0x00000024a4007844 */ /* 0x0001e20000000200 */
[----:B------:R-:W-:Y:S01]  /*22e30*/  BAR.SYNC.DEFER_BLOCKING 0x1, 0x100 ;  /* 0x0044000000007b1d */ /* 0x000fe20000010000 */
[----:B------:R-:W-:Y:S02]  /*22e40*/  ISETP.NE.AND.EX P0, PT, RZ, UR5, PT, P0 ;  /* 0x00000005ff007c0c */ /* 0x000fe4000bf05300 */
[----:B---3--:R-:W-:-:S04]  /*22e50*/  IADD3 R40, P1, R137, UR4, RZ ;  /* 0x0000000489287c10 */ /* 0x008fc8000ff3e0ff */
[----:B----4-:R-:W-:-:S07]  /*22e60*/  IADD3.X R41, R136, UR5, RZ, P1, !PT ;  /* 0x0000000588297c10 */ /* 0x010fce0008ffe4ff */
[----:B------:R-:W5:Y:S01]  /*22e70*/  @P0 LDG.E R11, desc[UR54][R40.64] ;  /* 0x00000036280b0981 */ /* 0x000f62000c1e1900 */
[----:B------:R-:W-:-:S04]  /*22e80*/  ISETP.NE.U32.AND P3, PT, RZ, UR6, PT ;  /* 0x00000006ff007c0c */ /* 0x000fc8000bf65070 */
[----:B------:R-:W-:Y:S01]  /*22e90*/  ISETP.NE.AND.EX P3, PT, RZ, UR7, PT, P3 ;  /* 0x00000007ff007c0c */ /* 0x000fe2000bf65330 */
[----:B0-----:R-:W-:Y:S01]  /*22ea0*/  IMAD.MOV.U32 R38, RZ, RZ, 0x9b8 ;  /* 0x000009b8ff267424 */ /* 0x001fe200078e00ff */
[----:B------:R-:W-:-:S04]  /*22eb0*/  ISETP.GT.AND P2, PT, R165, 0x1, PT ;  /* 0x00000001a500780c */ /* 0x000fc80003f44270 */
[----:B------:R-:W-:-:S07]  /*22ec0*/  SEL R38, R38, 0x978, P2 ;  /* 0x0000097826267807 */ /* 0x000fce0001000000 */
[----:B------:R-:W-:Y:S01]  /*22ed0*/  @P3 IADD3 R12, P1, R137, UR6, RZ ;  /* 0x00000006890c3c10 */ /* 0x000fe2000ff3e0ff */
[----:B------:R-:W-:Y:S01]  /*22ee0*/  ULDC UR6, c[0x0][0xa88] ;  /* 0x0002a20000067ab9 */ /* 0x000fe20000000800 */
[----:B------:R0:W1:Y:S01]  /*22ef0*/  LDC.64 R14, c[0x0][R38+0x218] ;  /* 0x00008600260e7b82 */ /* 0x0000620000000a00 */
[----:B------:R-:W-:Y:S01]  /*22f00*/  IMAD.U32 R44, RZ, RZ, UR6 ;  /* 0x00000006ff2c7e24 */ /* 0x000fe2000f8e00ff */
[----:B------:R-:W-:-:S05]  /*22f10*/  @P3 IADD3.X R13, R136, UR7, RZ, P1, !PT ;  /* 0x00000007880d3c10 */ /* 0x000fca0008ffe4ff */
[----:B------:R2:W5:Y:S01]  /*22f20*/  @P3 LDG.E R44, desc[UR54][R12.64] ;  /* 0x000000360c2c3981 */ /* 0x000562000c1e1900 */
[----:B------:R0:W3:Y:S08]  /*22f30*/  LDC.64 R36, c[0x0][R38+0x228] ;  /* 0x00008a0026247b82 */ /* 0x0000f00000000a00 */
[----:B------:R-:W4:Y:S08]  /*22f40*/  LDC R137, c[0x0][0xbe8] ;  /* 0x0002fa00ff897b82 */ /* 0x000f300000000800 */
[----:B--2---:R0:W2:Y:S01]  /*22f50*/  LDC.64 R12, c[0x0][R38+0x220] ;  /* 0x00008800260c7b82 */ /* 0x0040a20000000a00 */
[----:B----4-:R-:W-:Y:S01]  /*22f60*/  ISETP.NE.AND P1, PT, R137, 0x1, PT ;  /* 0x000000018900780c */ /* 0x010fe20003f25270 */
[----:B01-3--:R-:W-:-:S12]  /*22f70*/  @P3 BRA `(.L_x_3636) ;  /* 0x0000000000103947 */ /* 0x00bfd80003800000 */
[----:B------:R-:W-:Y:S05]  /*22f80*/  @!P0 BRA `(.L_x_3636) ;  /* 0x00000000000c8947 */ /* 0x000fea0003800000 */
[----:B------:R-:W3:Y:S04]  /*22f90*/  LDG.E R39, desc[UR54][R40.64] ;  /* 0x0000003628277981 */ /* 0x000ee8000c1e1900 */
[----:B-----5:R-:W3:Y:S02]  /*22fa0*/  LDG.E R44, desc[UR54][R40.64+0x4] ;  /* 0x00000436282c7981 */ /* 0x020ee4000c1e1900 */
[----:B---3--:R-:W-:-:S07]  /*22fb0*/  IMAD.IADD R44, R44, 0x1, -R39 ;  /* 0x000000012c2c7824 */ /* 0x008fce00078e0a27 */
.L_x_3636:
[----:B------:R-:W3:Y:S01]  /*22fc0*/  LDL.LU R43, [R1+0x14] ;  /* 0x00001400012b7983 */ /* 0x000ee20000300800 */
[----:B------:R-:W0:Y:S03]  /*22fd0*/  LDC.64 R38, c[0x0][R38+0x210] ;  /* 0x0000840026267b82 */ /* 0x000e260000000a00 */
[----:B------:R-:W4:Y:S04]  /*22fe0*/  LDL R42, [R1+0xd8] ;  /* 0x0000d800012a7983 */ /* 0x000f280000100800 */
[----:B------:R-:W4:Y:S01]  /*22ff0*/  LDL R139, [R1+0x18] ;  /* 0x00001800018b7983 */ /* 0x000f220000100800 */
[----:B------:R-:W-:Y:S01]  /*23000*/  ISETP.NE.U32.AND P0, PT, RZ, UR4, PT ;  /* 0x00000004ff007c0c */ /* 0x000fe2000bf05070 */
[----:B------:R-:W1:Y:S02]  /*23010*/  @P1 LDC R49, c[0x0][0xbec] ;  /* 0x0002fb00ff311b82 */ /* 0x000e640000000800 */
[----:B------:R-:W4:Y:S01]  /*23020*/  LDL R138, [R1+0x24] ;  /* 0x00002400018a7983 */ /* 0x000f220000100800 */
[----:B------:R-:W-:Y:S01]  /*23030*/  ISETP.NE.AND.EX P0, PT, RZ, UR5, PT, P0 ;  /* 0x00000005ff007c0c */ /* 0x000fe2000bf05300 */
[----:B------:R-:W-:-:S02]  /*23040*/  IMAD R45, R15, R235, RZ ;  /* 0x000000eb0f2d7224 */ /* 0x000fc400078e02ff */
[----:B------:R-:W4:Y:S01]  /*23050*/  LDL R48, [R1+0xd4] ;  /* 0x0000d40001307983 */ /* 0x000f220000100800 */
[----:B------:R-:W-:Y:S01]  /*23060*/  SEL R237, R237, RZ, !P0 ;  /* 0x000000ffeded7207 */ /* 0x000fe20004000000 */
[----:B------:R-:W0:Y:S01]  /*23070*/  @P1 LDC R51, c[0x0][0xbf0] ;  /* 0x0002fc00ff331b82 */ /* 0x000e220000000800 */
[----:B------:R-:W-:Y:S01]  /*23080*/  IMAD.WIDE.U32 R14, R14, R235, RZ ;  /* 0x000000eb0e0e7225 */ /* 0x000fe200078e00ff */
[----:B------:R-:W4:Y:S03]  /*23090*/  LDL R46, [R1+0x78] ;  /* 0x00007800012e7983 */ /* 0x000f260000100800 */
[----:B--2---:R-:W-:-:S03]  /*230a0*/  IMAD R13, R13, R237, RZ ;  /* 0x000000ed0d0d7224 */ /* 0x004fc600078e02ff */
[----:B------:R-:W2:Y:S01]  /*230b0*/  LDC.64 R40, c[0x0][0xba8] ;  /* 0x0002ea00ff287b82 */ /* 0x000ea20000000a00 */
[----:B------:R-:W-:Y:S02]  /*230c0*/  IADD3 R15, R15, R45, RZ ;  /* 0x0000002d0f0f7210 */ /* 0x000fe40007ffe0ff */
[----:B-----5:R-:W-:-:S05]  /*230d0*/  SHF.R.S32.HI R136, RZ, 0x1f, R11 ;  /* 0x0000001fff887819 */ /* 0x020fca000001140b */
[----:B--2---:R-:W2:Y:S08]  /*230e0*/  @!P2 LDC R40, c[0x0][0xb50] ;  /* 0x0002d400ff28ab82 */ /* 0x004eb00000000800 */
[----:B------:R-:W2:Y:S01]  /*230f0*/  @!P2 LDC R41, c[0x0][0xb54] ;  /* 0x0002d500ff29ab82 */ /* 0x000ea20000000800 */
[----:B---3--:R-:W-:-:S05]  /*23100*/  SEL R43, R43, RZ, !P0 ;  /* 0x000000ff2b2b7207 */ /* 0x008fca0004000000 */
[C---:B------:R-:W-:Y:S02]  /*23110*/  IMAD R47, R12.reuse, R43, R13 ;  /* 0x0000002b0c2f7224 */ /* 0x040fe400078e020d */
[----:B------:R-:W-:-:S04]  /*23120*/  IMAD.WIDE.U32 R12, R12, R237, RZ ;  /* 0x000000ed0c0c7225 */ /* 0x000fc800078e00ff */
[----:B----4-:R-:W-:Y:S01]  /*23130*/  IMAD R42, R139, 0x80, R42 ;  /* 0x000000808b2a7824 */ /* 0x010fe200078e022a */
[----:B------:R-:W-:-:S03]  /*23140*/  IADD3 R14, P0, P3, R12, R14, R11 ;  /* 0x0000000e0c0e7210 */ /* 0x000fc60007b1e00b */
[----:B-1----:R-:W-:Y:S01]  /*23150*/  @P1 IMAD.HI.U32 R12, R42, R49, RZ ;  /* 0x000000312a0c1227 */ /* 0x002fe200078e00ff */
[----:B------:R-:W-:-:S03]  /*23160*/  SEL R43, R138, RZ, P2 ;  /* 0x000000ff8a2b7207 */ /* 0x000fc60001000000 */
[----:B------:R-:W-:Y:S02]  /*23170*/  IMAD.IADD R47, R13, 0x1, R47 ;  /* 0x000000010d2f7824 */ /* 0x000fe400078e022f */
[----:B------:R-:W-:Y:S01]  /*23180*/  IMAD.MOV.U32 R13, RZ, RZ, R42 ;  /* 0x000000ffff0d7224 */ /* 0x000fe200078e002a */
[----:B0-----:R-:W-:Y:S01]  /*23190*/  @P1 SHF.R.U32.HI R13, RZ, R51, R12 ;  /* 0x00000033ff0d1219 */ /* 0x001fe2000001160c */
[-C--:B------:R-:W-:Y:S02]  /*231a0*/  IMAD R45, R37, R43.reuse, RZ ;  /* 0x0000002b252d7224 */ /* 0x080fe400078e02ff */
[----:B------:R-:W-:Y:S01]  /*231b0*/  IMAD.WIDE.U32 R36, R36, R43, RZ ;  /* 0x0000002b24247225 */ /* 0x000fe200078e00ff */
[----:B------:R-:W-:-:S03]  /*231c0*/  IADD3.X R15, R47, R15, R136, P0, P3 ;  /* 0x0000000f2f0f7210 */ /* 0x000fc600007e6488 */
[----:B------:R-:W-:Y:S01]  /*231d0*/  IMAD.MOV R43, RZ, RZ, -R13 ;  /* 0x000000ffff2b7224 */ /* 0x000fe200078e0a0d */
[----:B------:R-:W-:Y:S01]  /*231e0*/  IADD3 R36, P0, P3, R13, R14, R36 ;  /* 0x0000000e0d247210 */ /* 0x000fe20007b1e024 */
[----:B------:R-:W-:Y:S01]  /*231f0*/  IMAD.IADD R45, R37, 0x1, R45 ;  /* 0x00000001252d7824 */ /* 0x000fe200078e022d */
[----:B------:R-:W-:Y:S01]  /*23200*/  SHF.R.S32.HI R12, RZ, 0x1f, R13 ;  /* 0x0000001fff0c7819 */ /* 0x000fe2000001140d */
[----:B------:R-:W-:-:S03]  /*23210*/  IMAD R13, R137, R43, R42 ;  /* 0x0000002b890d7224 */ /* 0x000fc600078e022a */
[----:B------:R-:W-:Y:S01]  /*23220*/  IADD3.X R37, R12, R15, R45, P0, P3 ;  /* 0x0000000f0c257210 */ /* 0x000fe200007e642d */
[-C--:B------:R-:W-:Y:S01]  /*23230*/  IMAD R12, R39, R13.reuse, RZ ;  /* 0x0000000d270c7224 */ /* 0x080fe200078e02ff */
[----:B------:R-:W-:Y:S01]  /*23240*/  SHF.R.S32.HI R15, RZ, 0x1f, R13 ;  /* 0x0000001fff0f7819 */ /* 0x000fe2000001140d */
[----:B------:R-:W-:-:S04]  /*23250*/  IMAD.WIDE.U32 R36, R38, R13, R36 ;  /* 0x0000000d26247225 */ /* 0x000fc800078e0024 */
[----:B------:R-:W-:Y:S01]  /*23260*/  IMAD R15, R38, R15, R12 ;  /* 0x0000000f260f7224 */ /* 0x000fe200078e020c */
[----:B--2---:R-:W-:-:S03]  /*23270*/  LEA R40, P0, R36, R40, 0x2 ;  /* 0x0000002824287211 */ /* 0x004fc600078010ff */
[----:B------:R-:W-:-:S05]  /*23280*/  IMAD.IADD R12, R37, 0x1, R15 ;  /* 0x00000001250c7824 */ /* 0x000fca00078e020f */
[----:B------:R-:W-:Y:S01]  /*23290*/  LEA.HI.X R41, R36, R41, R12, 0x2, P0 ;  /* 0x0000002924297211 */ /* 0x000fe200000f140c */
[----:B------:R-:W-:Y:S01]  /*232a0*/  SHFL.IDX PT, R14, R40, 0x1, 0x1c1f ;  /* 0x003c1f00280e7f89 */ /* 0x000fe200000e0000 */
[----:B------:R-:W-:-:S03]  /*232b0*/  IMAD R37, R139, 0x80, R48 ;  /* 0x000000808b257824 */ /* 0x000fc600078e0230 */
[----:B------:R-:W-:Y:S04]  /*232c0*/  SHFL.IDX PT, R12, R40, RZ, 0x1c1f ;  /* 0x001c1fff280c7589 */ /* 0x000fe800000e0000 */
[----:B------:R-:W0:Y:S04]  /*232d0*/  SHFL.IDX PT, R13, R41, RZ, 0x1c1f ;  /* 0x001c1fff290d7589 */ /* 0x000e2800000e0000 */
[----:B------:R-:W1:Y:S01]  /*232e0*/  SHFL.IDX PT, R15, R41, 0x1, 0x1c1f ;  /* 0x003c1f00290f7f89 */ /* 0x000e6200000e0000 */
[----:B------:R-:W-:Y:S01]  /*232f0*/  IMAD R38, R44, R137, RZ ;  /* 0x000000892c267224 */ /* 0x000fe200078e02ff */
[----:B------:R-:W-:-:S02]  /*23300*/  LOP3.LUT P0, RZ, R46, 0x3, RZ, 0xc0, !PT ;  /* 0x000000032eff7812 */ /* 0x000fc4000780c0ff */
[C---:B------:R-:W-:Y:S02]  /*23310*/  IADD3 R39, R37.reuse, 0x8, RZ ;  /* 0x0000000825277810 */ /* 0x040fe40007ffe0ff */
[-C--:B------:R-:W-:Y:S02]  /*23320*/  ISETP.GE.OR P3, PT, R37, R38.reuse, P0 ;  /* 0x000000262500720c */ /* 0x080fe40000766670 */
[----:B------:R-:W-:-:S11]  /*23330*/  ISETP.GE.OR P0, PT, R39, R38, P0 ;  /* 0x000000262700720c */ /* 0x000fd60000706670 */
[----:B0-----:R0:W-:Y:S04]  /*23340*/  @!P3 ST.E desc[UR54][R12.64], R120 ;  /* 0x000000780c00b985 */ /* 0x0011e8000c101936 */
[----:B-1----:R0:W-:Y:S01]  /*23350*/  @!P0 ST.E desc[UR54][R14.64], R121 ;  /* 0x000000790e008985 */ /* 0x0021e2000c101936 */
[----:B------:R-:W-:Y:S05]  /*23360*/  @P2 BRA `(.L_x_3637) ;  /* 0x0000000c006c2947 */ /* 0x000fea0003800000 */
[----:B------:R-:W-:Y:S01]  /*23370*/  VIADD R0, R166, 0xffffff80 ;  /* 0xffffff80a6007836 */ /* 0x000fe20000000000 */
[----:B0-----:R-:W0:Y:S01]  /*23380*/  @P1 LDC R15, c[0x0][0xbec] ;  /* 0x0002fb00ff0f1b82 */ /* 0x001e220000000800 */
[----:B------:R-:W-:-:S03]  /*23390*/  ULDC.64 UR4, c[0x0][0xaa0] ;  /* 0x0002a80000047ab9 */ /* 0x000fc60000000a00 */
[----:B------:R-:W-:-:S04]  /*233a0*/  SHF.R.S32.HI R3, RZ, 0x1f, R0 ;  /* 0x0000001fff037819 */ /* 0x000fc80000011400 */
[----:B------:R-:W-:Y:S01]  /*233b0*/  LEA.HI R3, R3, R0, RZ, 0x3 ;  /* 0x0000000003037211 */ /* 0x000fe200078f18ff */
[----:B------:R-:W1:Y:S03]  /*233c0*/  @P1 LDC R21, c[0x0][0xbf0] ;  /* 0x0002fc00ff151b82 */ /* 0x000e660000000800 */
[----:B------:R-:W-:Y:S02]  /*233d0*/  LOP3.LUT R5, R3, 0xfffffff8, RZ, 0xc0, !PT ;  /* 0xfffffff803057812 */ /* 0x000fe400078ec0ff */
[----:B------:R-:W-:-:S03]  /*233e0*/  SHF.R.S32.HI R8, RZ, 0x3, R3 ;  /* 0x00000003ff087819 */ /* 0x000fc60000011403 */
[----:B------:R-:W-:-:S04]  /*233f0*/  IMAD.IADD R37, R0, 0x1, -R5 ;  /* 0x0000000100257824 */ /* 0x000fc800078e0a05 */
[----:B------:R-:W-:-:S04]  /*23400*/  IMAD.SHL.U32 R9, R37, 0x8, RZ ;  /* 0x0000000825097824 */ /* 0x000fc800078e00ff */
[----:B------:R-:W-:-:S04]  /*23410*/  IMAD R3, R8, 0x40, R9 ;  /* 0x0000004008037824 */ /* 0x000fc800078e0209 */
[----:B------:R-:W-:-:S03]  /*23420*/  IMAD.WIDE R90, R3, 0x2, R90 ;  /* 0x00000002035a7825 */ /* 0x000fc600078e025a */
        /* <DEDUP_REMOVED lines=10> */
[----:B------:R-:W-:Y:S01]  /*234d0*/  LOP3.LUT R48, R49, 0x380, RZ, 0xc0, !PT ;  /* 0x0000038031307812 */ /* 0x000fe200078ec0ff */
[----:B------:R-:W-:Y:S01]  /*234e0*/  IMAD R136, R136, UR4, RZ ;  /* 0x0000000488887c24 */ /* 0x000fe2000f8e02ff */
[----:B------:R-:W-:Y:S01]  /*234f0*/  LOP3.LUT R28, R29, 0x380, RZ, 0xc0, !PT ;  /* 0x000003801d1c7812 */ /* 0x000fe200078ec0ff */
[----:B------:R-:W5:Y:S01]  /*23500*/  LD.E.128 R24, desc[UR54][R24.64] ;  /* 0x0000003618187980 */ /* 0x000f62000c101d00 */
[----:B------:R-:W-:-:S02]  /*23510*/  SHF.R.U64 R48, R48, 0x3, RZ ;  /* 0x0000000330307819 */ /* 0x000fc400000012ff */
[----:B------:R-:W-:Y:S02]  /*23520*/  LOP3.LUT R32, R33, 0x380, RZ, 0xc0, !PT ;  /* 0x0000038021207812 */ /* 0x000fe400078ec0ff */
[----:B------:R-:W-:Y:S01]  /*23530*/  LOP3.LUT R48, R48, R49, RZ, 0x3c, !PT ;  /* 0x0000003130307212 */ /* 0x000fe200078e3cff */
[--C-:B------:R-:W-:Y:S01]  /*23540*/  IMAD.X R49, RZ, RZ, R91.reuse, P3 ;  /* 0x000000ffff317224 */ /* 0x100fe200018e065b */
[----:B------:R-:W-:Y:S02]  /*23550*/  IADD3 R3, P3, R90, 0xb000, RZ ;  /* 0x0000b0005a037810 */ /* 0x000fe40007f7e0ff */
[----:B------:R-:W-:Y:S02]  /*23560*/  LOP3.LUT R40, R41, 0x380, RZ, 0xc0, !PT ;  /* 0x0000038029287812 */ /* 0x000fe400078ec0ff */
[----:B------:R-:W-:Y:S02]  /*23570*/  LOP3.LUT R0, R3, 0x380, RZ, 0xc0, !PT ;  /* 0x0000038003007812 */ /* 0x000fe400078ec0ff */
[----:B------:R-:W-:Y:S01]  /*23580*/  LOP3.LUT R44, R45, 0x380, RZ, 0xc0, !PT ;  /* 0x000003802d2c7812 */ /* 0x000fe200078ec0ff */
[----:B------:R-:W-:Y:S01]  /*23590*/  IMAD R13, R11, UR5, R136 ;  /* 0x000000050b0d7c24 */ /* 0x000fe2000f8e0288 */
[----:B------:R-:W-:Y:S01]  /*235a0*/  SHF.R.U64 R0, R0, 0x3, RZ ;  /* 0x0000000300007819 */ /* 0x000fe200000012ff */
[----:B------:R-:W-:Y:S01]  /*235b0*/  IMAD.X R69, RZ, RZ, R91, P3 ;  /* 0x000000ffff457224 */ /* 0x000fe200018e065b */
[----:B------:R-:W-:Y:S01]  /*235c0*/  SHF.R.U64 R28, R28, 0x3, RZ ;  /* 0x000000031c1c7819 */ /* 0x000fe200000012ff */
[----:B------:R-:W5:Y:S01]  /*235d0*/  LD.E.128 R48, desc[UR54][R48.64] ;  /* 0x0000003630307980 */ /* 0x000f62000c101d00 */
[----:B------:R-:W-:-:S02]  /*235e0*/  SHF.R.U64 R32, R32, 0x3, RZ ;  /* 0x0000000320207819 */ /* 0x000fc400000012ff */
[----:B------:R-:W-:Y:S02]  /*235f0*/  SHF.R.U64 R40, R40, 0x3, RZ ;  /* 0x0000000328287819 */ /* 0x000fe400000012ff */
[----:B------:R-:W-:Y:S02]  /*23600*/  SHF.R.U64 R44, R44, 0x3, RZ ;  /* 0x000000032c2c7819 */ /* 0x000fe400000012ff */
[----:B------:R-:W-:Y:S01]  /*23610*/  LOP3.LUT R68, R0, R3, RZ, 0x3c, !PT ;  /* 0x0000000300447212 */ /* 0x000fe200078e3cff */
[----:B------:R-:W-:Y:S01]  /*23620*/  IMAD.WIDE.U32 R2, R11, UR4, RZ ;  /* 0x000000040b027c25 */ /* 0x000fe2000f8e00ff */
[----:B------:R-:W-:Y:S01]  /*23630*/  LOP3.LUT R28, R28, R29, RZ, 0x3c, !PT ;  /* 0x0000001d1c1c7212 */ /* 0x000fe200078e3cff */
[----:B------:R-:W-:Y:S01]  /*23640*/  ULDC.64 UR4, c[0x0][0xae8] ;  /* 0x0002ba0000047ab9 */ /* 0x000fe20000000a00 */
[----:B------:R-:W-:Y:S01]  /*23650*/  LOP3.LUT R32, R32, R33, RZ, 0x3c, !PT ;  /* 0x0000002120207212 */ /* 0x000fe200078e3cff */
[----:B------:R-:W-:Y:S01]  /*23660*/  IMAD R0, R37, 0x20, R8 ;  /* 0x0000002025007824 */ /* 0x000fe200078e0208 */
[----:B------:R-:W-:Y:S01]  /*23670*/  LOP3.LUT R40, R40, R41, RZ, 0x3c, !PT ;  /* 0x0000002928287212 */ /* 0x000fe200078e3cff */
[--C-:B------:R-:W-:Y:S01]  /*23680*/  IMAD.X R29, RZ, RZ, R91.reuse, P4 ;  /* 0x000000ffff1d7224 */ /* 0x100fe200020e065b */
[----:B------:R-:W-:Y:S01]  /*23690*/  LOP3.LUT R44, R44, R45, RZ, 0x3c, !PT ;  /* 0x0000002d2c2c7212 */ /* 0x000fe200078e3cff */
[--C-:B------:R-:W-:Y:S01]  /*236a0*/  IMAD.X R41, RZ, RZ, R91.reuse, P0 ;  /* 0x000000ffff297224 */ /* 0x100fe200000e065b */
[----:B------:R-:W-:Y:S01]  /*236b0*/  IADD3.X R33, RZ, R91, RZ, P5, !PT ;  /* 0x0000005bff217210 */ /* 0x000fe20002ffe4ff */
[----:B------:R-:W-:Y:S01]  /*236c0*/  IMAD.X R45, RZ, RZ, R91, P2 ;  /* 0x000000ffff2d7224 */ /* 0x000fe200010e065b */
[C---:B------:R-:W-:Y:S01]  /*236d0*/  IADD3 R53, P4, R90.reuse, 0x7000, RZ ;  /* 0x000070005a357810 */ /* 0x040fe20007f9e0ff */
[----:B------:R-:W-:Y:S01]  /*236e0*/  IMAD.IADD R3, R3, 0x1, R13 ;  /* 0x0000000103037824 */ /* 0x000fe200078e020d */
[C---:B------:R-:W-:Y:S01]  /*236f0*/  IADD3 R57, P5, R90.reuse, 0x8000, RZ ;  /* 0x000080005a397810 */ /* 0x040fe20007fbe0ff */
[----:B------:R-:W-:Y:S01]  /*23700*/  IMAD R12, R139, 0x80, R0 ;  /* 0x000000808b0c7824 */ /* 0x000fe200078e0200 */
[C---:B------:R-:W-:Y:S01]  /*23710*/  IADD3 R61, P0, R90.reuse, 0x9000, RZ ;  /* 0x000090005a3d7810 */ /* 0x040fe20007f1e0ff */
[----:B------:R-:W5:Y:S01]  /*23720*/  LD.E.128 R28, desc[UR54][R28.64] ;  /* 0x000000361c1c7980 */ /* 0x000f62000c101d00 */
[----:B------:R-:W-:Y:S01]  /*23730*/  IADD3 R65, P2, R90, 0xa000, RZ ;  /* 0x0000a0005a417810 */ /* 0x000fe20007f5e0ff */
[----:B------:R-:W-:Y:S01]  /*23740*/  IMAD.WIDE.U32 R2, R235, UR4, R2 ;  /* 0x00000004eb027c25 */ /* 0x000fe2000f8e0002 */
[----:B------:R-:W-:Y:S01]  /*23750*/  LOP3.LUT R52, R53, 0x380, RZ, 0xc0, !PT ;  /* 0x0000038035347812 */ /* 0x000fe200078ec0ff */
[----:B------:R-:W5:Y:S01]  /*23760*/  LD.E.128 R32, desc[UR54][R32.64] ;  /* 0x0000003620207980 */ /* 0x000f62000c101d00 */
[----:B------:R-:W-:-:S02]  /*23770*/  LOP3.LUT R56, R57, 0x380, RZ, 0xc0, !PT ;  /* 0x0000038039387812 */ /* 0x000fc400078ec0ff */
[----:B------:R-:W-:Y:S01]  /*23780*/  LOP3.LUT R60, R61, 0x380, RZ, 0xc0, !PT ;  /* 0x000003803d3c7812 */ /* 0x000fe200078ec0ff */
[----:B------:R-:W5:Y:S01]  /*23790*/  LD.E.128 R40, desc[UR54][R40.64] ;  /* 0x0000003628287980 */ /* 0x000f62000c101d00 */
[----:B------:R-:W-:Y:S01]  /*237a0*/  LOP3.LUT R64, R65, 0x380, RZ, 0xc0, !PT ;  /* 0x0000038041407812 */ /* 0x000fe200078ec0ff */
[----:B0-----:R-:W-:Y:S01]  /*237b0*/  @P1 IMAD.HI.U32 R0, R12, R15, RZ ;  /* 0x0000000f0c001227 */ /* 0x001fe200078e00ff */
[----:B------:R-:W-:Y:S01]  /*237c0*/  LOP3.LUT R5, R90, 0x380, RZ, 0xc0, !PT ;  /* 0x000003805a057812 */ /* 0x000fe200078ec0ff */
[----:B------:R-:W5:Y:S01]  /*237d0*/  LD.E.128 R44, desc[UR54][R44.64] ;  /* 0x000000362c2c7980 */ /* 0x000f62000c101d00 */
[----:B------:R-:W-:Y:S01]  /*237e0*/  SHF.R.S32.HI R10, RZ, 0x1f, R237 ;  /* 0x0000001fff0a7819 */ /* 0x000fe200000114ed */
[----:B------:R-:W-:Y:S01]  /*237f0*/  IMAD R3, R235, UR5, R3 ;  /* 0x00000005eb037c24 */ /* 0x000fe2000f8e0203 */
[----:B------:R-:W-:Y:S01]  /*23800*/  SHF.R.U64 R52, R52, 0x3, RZ ;  /* 0x0000000334347819 */ /* 0x000fe200000012ff */
[----:B------:R-:W-:Y:S01]  /*23810*/  ULDC.64 UR4, c[0x0][0xaf0] ;  /* 0x0002bc0000047ab9 */ /* 0x000fe20000000a00 */
[----:B------:R-:W-:Y:S01]  /*23820*/  SHF.R.U64 R56, R56, 0x3, RZ ;  /* 0x0000000338387819 */ /* 0x000fe200000012ff */
[----:B------:R-:W5:Y:S01]  /*23830*/  LD.E.128 R68, desc[UR54][R68.64] ;  /* 0x0000003644447980 */ /* 0x000f62000c101d00 */
[----:B------:R-:W-:-:S02]  /*23840*/  SHF.R.U64 R60, R60, 0x3, RZ ;  /* 0x000000033c3c7819 */ /* 0x000fc400000012ff */
[----:B------:R-:W-:Y:S01]  /*23850*/  SHF.R.U64 R64, R64, 0x3, RZ ;  /* 0x0000000340407819 */ /* 0x000fe200000012ff */
[----:B------:R-:W-:Y:S01]  /*23860*/  IMAD.MOV.U32 R11, RZ, RZ, R12 ;  /* 0x000000ffff0b7224 */ /* 0x000fe200078e000c */
[----:B------:R-:W-:Y:S01]  /*23870*/  SHF.R.U64 R5, R5, 0x3, RZ ;  /* 0x0000000305057819 */ /* 0x000fe200000012ff */
[----:B------:R-:W-:Y:S01]  /*23880*/  IMAD R10, R10, UR4, RZ ;  /* 0x000000040a0a7c24 */ /* 0x000fe2000f8e02ff */
[----:B-1----:R-:W-:Y:S02]  /*23890*/  @P1 SHF.R.U32.HI R11, RZ, R21, R0 ;  /* 0x00000015ff0b1219 */ /* 0x002fe40000011600 */
[----:B------:R-:W-:Y:S01]  /*238a0*/  LOP3.LUT R52, R52, R53, RZ, 0x3c, !PT ;  /* 0x0000003534347212 */ /* 0x000fe200078e3cff */
[--C-:B------:R-:W-:Y:S01]  /*238b0*/  IMAD.X R53, RZ, RZ, R91.reuse, P4 ;  /* 0x000000ffff357224 */ /* 0x100fe200020e065b */
[----:B------:R-:W-:Y:S01]  /*238c0*/  LOP3.LUT R56, R56, R57, RZ, 0x3c, !PT ;  /* 0x0000003938387212 */ /* 0x000fe200078e3cff */
[--C-:B------:R-:W-:Y:S01]  /*238d0*/  IMAD.X R57, RZ, RZ, R91.reuse, P5 ;  /* 0x000000ffff397224 */ /* 0x100fe200028e065b */
[----:B------:R-:W-:Y:S01]  /*238e0*/  LOP3.LUT R60, R60, R61, RZ, 0x3c, !PT ;  /* 0x0000003d3c3c7212 */ /* 0x000fe200078e3cff */
[----:B------:R-:W-:Y:S01]  /*238f0*/  IMAD.X R61, RZ, RZ, R91, P0 ;  /* 0x000000ffff3d7224 */ /* 0x000fe200000e065b */
[----:B------:R-:W-:Y:S01]  /*23900*/  LOP3.LUT R64, R64, R65, RZ, 0x3c, !PT ;  /* 0x0000004140407212 */ /* 0x000fe200078e3cff */
[----:B------:R-:W-:Y:S01]  /*23910*/  IMAD R13, R237, UR5, R10 ;  /* 0x00000005ed0d7c24 */ /* 0x000fe2000f8e020a */
[----:B------:R-:W-:-:S02]  /*23920*/  IADD3.X R65, RZ, R91, RZ, P2, !PT ;  /* 0x0000005bff417210 */ /* 0x000fc400017fe4ff */
[----:B------:R-:W-:Y:S01]  /*23930*/  LOP3.LUT R90, R5, R90, RZ, 0x3c, !PT ;  /* 0x0000005a055a7212 */ /* 0x000fe200078e3cff */
[----:B------:R-:W-:Y:S01]  /*23940*/  IMAD.WIDE.U32 R2, R237, UR4, R2 ;  /* 0x00000004ed027c25 */ /* 0x000fe2000f8e0002 */
[--C-:B------:R-:W-:Y:S01]  /*23950*/  SHF.R.S32.HI R0, RZ, 0x1f, R11.reuse ;  /* 0x0000001fff007819 */ /* 0x100fe2000001140b */
[----:B------:R-:W5:Y:S01]  /*23960*/  LD.E.128 R52, desc[UR54][R52.64] ;  /* 0x0000003634347980 */ /* 0x000f62000c101d00 */
[----:B------:R-:W-:Y:S01]  /*23970*/  ULDC.64 UR4, c[0x0][0xae0] ;  /* 0x0002b80000047ab9 */ /* 0x000fe20000000a00 */
[----:B------:R-:W-:Y:S02]  /*23980*/  IMAD.MOV R10, RZ, RZ, -R11 ;  /* 0x000000ffff0a7224 */ /* 0x000fe400078e0a0b */
[----:B------:R0:W5:Y:S01]  /*23990*/  LD.E.128 R4, desc[UR54][R90.64] ;  /* 0x000000365a047980 */ /* 0x000162000c101d00 */
[----:B------:R-:W-:Y:S01]  /*239a0*/  IADD3 R3, R3, R13, RZ ;  /* 0x0000000d03037210 */ /* 0x000fe20007ffe0ff */
[----:B------:R-:W-:Y:S02]  /*239b0*/  IMAD R137, R137, R10, R12 ;  /* 0x0000000a89897224 */ /* 0x000fe400078e020c */
[----:B------:R-:W5:Y:S04]  /*239c0*/  LD.E.128 R56, desc[UR54][R56.64] ;  /* 0x0000003638387980 */ /* 0x000f68000c101d00 */
[----:B------:R-:W5:Y:S04]  /*239d0*/  LD.E.128 R60, desc[UR54][R60.64] ;  /* 0x000000363c3c7980 */ /* 0x000f68000c101d00 */
[----:B------:R-:W5:Y:S01]  /*239e0*/  LD.E.128 R64, desc[UR54][R64.64] ;  /* 0x0000003640407980 */ /* 0x000f62000c101d00 */
[----:B------:R-:W-:Y:S01]  /*239f0*/  IMAD R0, R0, UR4, RZ ;  /* 0x0000000400007c24 */ /* 0x000fe2000f8e02ff */
[----:B------:R-:W-:Y:S01]  /*23a00*/  @!PT LDS RZ, [RZ] ;  /* 0x00000000fffff984 */ /* 0x000fe20000000800 */
[----:B------:R-:W-:Y:S01]  /*23a10*/  @!PT LDS RZ, [RZ] ;  /* 0x00000000fffff984 */ /* 0x000fe20000000800 */
[----:B------:R-:W-:Y:S01]  /*23a20*/  @!PT LDS RZ, [RZ] ;  /* 0x00000000fffff984 */ /* 0x000fe20000000800 */
[----:B------:R-:W-:Y:S01]  /*23a30*/  @!PT LDS RZ, [RZ] ;  /* 0x00000000fffff984 */ /* 0x000fe20000000800 */
[----:B------:R1:W-:Y:S06]  /*23a40*/  MEMBAR.ALL.CTA ;  /* 0x0000000000007992 */ /* 0x0003ec0000008000 */
[----:B-1----:R-:W1:Y:S01]  /*23a50*/  FENCE.VIEW.ASYNC.S ;  /* 0x00000000000073c6 */ /* 0x002e620000000000 */
[----:B------:R-:W-:Y:S01]  /*23a60*/  SHF.R.S32.HI R10, RZ, 0x1f, R137 ;  /* 0x0000001fff0a7819 */ /* 0x000fe20000011489 */
[----:B------:R-:W-:-:S04]  /*23a70*/  IMAD.WIDE.U32 R2, R11, UR4, R2 ;  /* 0x000000040b027c25 */ /* 0x000fc8000f8e0002 */
[----:B------:R-:W-:Y:S01]  /*23a80*/  IMAD R11, R11, UR5, R0 ;  /* 0x000000050b0b7c24 */ /* 0x000fe2000f8e0200 */
[----:B------:R-:W-:Y:S02]  /*23a90*/  ULDC.64 UR4, c[0x0][0xad8] ;  /* 0x0002b60000047ab9 */ /* 0x000fe40000000a00 */
[----:B------:R-:W-:Y:S02]  /*23aa0*/  IMAD R10, R10, UR4, RZ ;  /* 0x000000040a0a7c24 */ /* 0x000fe4000f8e02ff */
[----:B------:R-:W-:Y:S02]  /*23ab0*/  IMAD.IADD R3, R3, 0x1, R11 ;  /* 0x0000000103037824 */ /* 0x000fe400078e020b */
[C---:B------:R-:W-:Y:S02]  /*23ac0*/  IMAD R13, R137.reuse, UR5, R10 ;  /* 0x00000005890d7c24 */ /* 0x040fe4000f8e020a */
[----:B------:R-:W-:Y:S02]  /*23ad0*/  VIADD R0, R16, 0x33420 ;  /* 0x0003342010007836 */ /* 0x000fe40000000000 */
[----:B------:R-:W-:Y:S01]  /*23ae0*/  IMAD.WIDE.U32 R10, R137, UR4, R2 ;  /* 0x00000004890a7c25 */ /* 0x000fe2000f8e0002 */
[----:B------:R-:W-:-:S02]  /*23af0*/  ULDC.64 UR4, c[0x0][0xa80] ;  /* 0x0002a00000047ab9 */ /* 0x000fc40000000a00 */
[----:B------:R-:W-:Y:S01]  /*23b00*/  PRMT R0, RZ, 0x654, R0 ;  /* 0x00000654ff007816 */ /* 0x000fe20000000000 */
[----:B------:R-:W-:Y:S01]  /*23b10*/  IMAD.IADD R3, R11, 0x1, R13 ;  /* 0x000000010b037824 */ /* 0x000fe200078e020d */
[C---:B------:R-:W-:Y:S01]  /*23b20*/  LEA R2, P0, R10.reuse, UR4, 0x1 ;  /* 0x000000040a027c11 */ /* 0x040fe2000f8008ff */
[C---:B------:R-:W-:Y:S01]  /*23b30*/  VIADD R37, R9.reuse, 0x40 ;  /* 0x0000004009257836 */ /* 0x040fe20000000000 */
[----:B------:R-:W-:Y:S01]  /*23b40*/  UMOV UR4, 0xffffffff ;  /* 0xffffffff00047882 */ /* 0x000fe20000000000 */
[----:B------:R-:W-:Y:S01]  /*23b50*/  VIADD R39, R9, 0x80 ;  /* 0x0000008009277836 */ /* 0x000fe20000000000 */
[----:B-1----:R0:W-:Y:S01]  /*23b60*/  SYNCS.ARRIVE.TRANS64.RED.A1T0 RZ, [R0+URZ], RZ ;  /* 0x000000ff00ff79a7 */ /* 0x0021e2000810043f */
[----:B------:R-:W-:Y:S02]  /*23b70*/  LEA.HI.X R3, R10, UR5, R3, 0x1, P0 ;  /* 0x000000050a037c11 */ /* 0x000fe400080f0c03 */
[----:B------:R-:W-:Y:S02]  /*23b80*/  SHF.R.S32.HI R72, RZ, 0x1f, R9 ;  /* 0x0000001fff487819 */ /* 0x000fe40000011409 */
[----:B------:R-:W-:-:S02]  /*23b90*/  SHF.R.S32.HI R20, RZ, 0x1f, R37 ;  /* 0x0000001fff147819 */ /* 0x000fc40000011425 */
[----:B------:R-:W-:Y:S01]  /*23ba0*/  SHF.R.S32.HI R36, RZ, 0x1f, R39 ;  /* 0x0000001fff247819 */ /* 0x000fe20000011427 */
[----:B0-----:R-:W-:Y:S06]  /*23bb0*/  BRA.DIV UR4, `(.L_x_3638) ;  /* 0x000000ea040c7947 */ /* 0x001fec000b800000 */
[----:B------:R0:W1:Y:S04]  /*23bc0*/  SHFL.IDX PT, R0, R3, RZ, 0x181f ;  /* 0x00181fff03007589 */ /* 0x00006800000e0000 */
[----:B------:R0:W2:Y:S02]  /*23bd0*/  SHFL.IDX PT, R14, R2, RZ, 0x181f ;  /* 0x00181fff020e7589 */ /* 0x0000a400000e0000 */
.L_x_3927:
[----:B------:R-:W-:Y:S01]  /*23be0*/  IMAD R21, R139, 0x80, R8 ;  /* 0x000000808b157824 */ /* 0x000fe200078e0208 */
[----:B------:R-:W-:Y:S04]  /*23bf0*/  BSSY B1, `(.L_x_3639) ;  /* 0x0000010000017945 */ /* 0x000fe80003800000 */
[----:B------:R-:W-:-:S13]  /*23c00*/  ISETP.GE.AND P0, PT, R21, R38, PT ;  /* 0x000000261500720c */ /* 0x000fda0003f06270 */
[----:B------:R-:W-:Y:S05]  /*23c10*/  @P0 BRA `(.L_x_3640) ;  /* 0x0000000000340947 */ /* 0x000fea0003800000 */
[----:B------:R-:W-:Y:S02]  /*23c20*/  ULDC UR4, c[0x0][0xac8] ;  /* 0x0002b20000047ab9 */ /* 0x000fe40000000800 */
[----:B------:R-:W-:Y:S02]  /*23c30*/  ISETP.GE.AND P0, PT, R9, UR4, PT ;  /* 0x0000000409007c0c */ /* 0x000fe4000bf06270 */
[----:B------:R-:W-:Y:S02]  /*23c40*/  ISETP.GE.AND P1, PT, R37, UR4, PT ;  /* 0x0000000425007c0c */ /* 0x000fe4000bf26270 */
[----:B------:R-:W-:-:S09]  /*23c50*/  ISETP.GE.AND P2, PT, R39, UR4, PT ;  /* 0x0000000427007c0c */ /* 0x000fd2000bf46270 */
[-C--:B--2---:R-:W-:Y:S02]  /*23c60*/  @!P0 LEA R10, P3, R9, R14.reuse, 0x1 ;  /* 0x0000000e090a8211 */ /* 0x084fe400078608ff */
[-C--:B------:R-:W-:Y:S02]  /*23c70*/  @!P1 LEA R12, P4, R37, R14.reuse, 0x1 ;  /* 0x0000000e250c9211 */ /* 0x080fe400078808ff */
[----:B------:R-:W-:Y:S02]  /*23c80*/  @!P2 LEA R14, P5, R39, R14, 0x1 ;  /* 0x0000000e270ea211 */ /* 0x000fe400078a08ff */
[-C--:B-1----:R-:W-:Y:S02]  /*23c90*/  @!P0 LEA.HI.X R11, R9, R0.reuse, R72, 0x1, P3 ;  /* 0x00000000090b8211 */ /* 0x082fe400018f0c48 */
[-C--:B------:R-:W-:Y:S02]  /*23ca0*/  @!P1 LEA.HI.X R13, R37, R0.reuse, R20, 0x1, P4 ;  /* 0x00000000250d9211 */ /* 0x080fe400020f0c14 */
[----:B------:R-:W-:Y:S01]  /*23cb0*/  @!P2 LEA.HI.X R15, R39, R0, R36, 0x1, P5 ;  /* 0x00000000270fa211 */ /* 0x000fe200028f0c24 */
[----:B-----5:R3:W-:Y:S04]  /*23cc0*/  @!P0 ST.E.128 desc[UR54][R10.64], R4 ;  /* 0x000000040a008985 */ /* 0x0207e8000c101d36 */
[----:B------:R3:W-:Y:S04]  /*23cd0*/  @!P1 ST.E.128 desc[UR54][R12.64], R40 ;  /* 0x000000280c009985 */ /* 0x0007e8000c101d36 */
[----:B------:R3:W-:Y:S02]  /*23ce0*/  @!P2 ST.E.128 desc[UR54][R14.64], R56 ;  /* 0x000000380e00a985 */ /* 0x0007e4000c101d36 */
.L_x_3640:
[----:B------:R-:W-:Y:S05]  /*23cf0*/  BSYNC B1 ;  /* 0x0000000000017941 */ /* 0x000fea0003800000 */
.L_x_3639:
[----:B------:R-:W-:-:S03]  /*23d00*/  UMOV UR4, 0xffffffff ;  /* 0xffffffff00047882 */ /* 0x000fc60000000000 */
[----:B------:R-:W-:Y:S05]  /*23d10*/  BRA.DIV UR4, `(.L_x_3641) ;  /* 0x000000e604e87947 */ /* 0x000fea000b800000 */
[----:B-1----:R1:W4:Y:S04]  /*23d20*/  SHFL.IDX PT, R0, R3, 0x1, 0x181f ;  /* 0x00381f0003007f89 */ /* 0x00232800000e0000 */
[----:B--23--:R1:W2:Y:S02]  /*23d30*/  SHFL.IDX PT, R14, R2, 0x1, 0x181f ;  /* 0x00381f00020e7f89 */ /* 0x00c2a400000e0000 */
.L_x_3931:
[----:B-----5:R-:W-:Y:S01]  /*23d40*/  IADD3 R5, R21, 0x20, RZ ;  /* 0x0000002015057810 */ /* 0x020fe20007ffe0ff */
[----:B------:R-:W-:Y:S03]  /*23d50*/  BSSY B1, `(.L_x_3642) ;  /* 0x0000010000017945 */ /* 0x000fe60003800000 */
        /* <DEDUP_REMOVED lines=15> */
.L_x_3643:
[----:B------:R-:W-:Y:S05]  /*23e50*/  BSYNC B1 ;  /* 0x0000000000017941 */ /* 0x000fea0003800000 */
.L_x_3642:
[----:B------:R-:W-:-:S03]  /*23e60*/  UMOV UR4, 0xffffffff ;  /* 0xffffffff00047882 */ /* 0x000fc60000000000 */
[----:B------:R-:W-:Y:S05]  /*23e70*/  BRA.DIV UR4, `(.L_x_3644) ;  /* 0x000000e604d87947 */ /* 0x000fea000b800000 */
[----:B----4-:R4:W0:Y:S04]  /*23e80*/  SHFL.IDX PT, R0, R3, 0x2, 0x181f ;  /* 0x00581f0003007f89 */ /* 0x01082800000e0000 */
[----:B--23--:R4:W2:Y:S02]  /*23e90*/  SHFL.IDX PT, R14, R2, 0x2, 0x181f ;  /* 0x00581f00020e7f89 */ /* 0x00c8a400000e0000 */
.L_x_3935:
[----:B------:R-:W-:Y:S01]  /*23ea0*/  VIADD R5, R21, 0x40 ;  /* 0x0000004015057836 */ /* 0x000fe20000000000 */
        /* <DEDUP_REMOVED lines=16> */
.L_x_3646:
[----:B------:R-:W-:Y:S05]  /*23fb0*/  BSYNC B1 ;  /* 0x0000000000017941 */ /* 0x000fea0003800000 */
.L_x_3645:
[----:B------:R-:W-:-:S03]  /*23fc0*/  UMOV UR4, 0xffffffff ;  /* 0xffffffff00047882 */ /* 0x000fc60000000000 */
[----:B------:R-:W-:Y:S05]  /*23fd0*/  BRA.DIV UR4, `(.L_x_3647) ;  /* 0x000000e604c87947 */ /* 0x000fea000b800000 */
[----:B0-----:R0:W0:Y:S04]  /*23fe0*/  SHFL.IDX PT, R0, R3, 0x3, 0x181f ;  /* 0x00781f0003007f89 */ /* 0x00102800000e0000 */
[----:B--23--:R2:W3:Y:S02]  /*23ff0*/  SHFL.IDX PT, R14, R2, 0x3, 0x181f ;  /* 0x00781f00020e7f89 */ /* 0x00c4e400000e0000 */
.L_x_3939:
[----:B01--4-:R-:W-:-:S05]  /*24000*/  VIADD R3, R21, 0x60 ;  /* 0x0000006015037836 */ /* 0x013fca0000000000 */
[----:B------:R-:W-:-:S13]  /*24010*/  ISETP.GE.AND P0, PT, R3, R38, PT ;  /* 0x000000260300720c */ /* 0x000fda0003f06270 */
[----:B------:R-:W-:Y:S05]  /*24020*/  @P0 BRA `(.L_x_3648) ;  /* 0x0000002800c00947 */ /* 0x000fea0003800000 */
[----:B------:R-:W-:Y:S02]  /*24030*/  ULDC UR4, c[0x0][0xac8] ;  /* 0x0002b20000047ab9 */ /* 0x000fe40000000800 */
[----:B------:R-:W-:Y:S02]  /*24040*/  ISETP.GE.AND P2, PT, R9, UR4, PT ;  /* 0x0000000409007c0c */ /* 0x000fe4000bf46270 */
[----:B------:R-:W-:-:S11]  /*24050*/  ISETP.GE.AND P3, PT, R37, UR4, PT ;  /* 0x0000000425007c0c */ /* 0x000fd6000bf66270 */
[-C--:B--23--:R-:W-:Y:S02]  /*24060*/  @!P2 LEA R2, P0, R9, R14.reuse, 0x1 ;  /* 0x0000000e0902a211 */ /* 0x08cfe400078008ff */
[----:B------:R-:W-:Y:S02]  /*24070*/  @!P3 LEA R4, P1, R37, R14, 0x1 ;  /* 0x0000000e2504b211 */ /* 0x000fe400078208ff */
[-C--:B------:R-:W-:Y:S02]  /*24080*/  @!P2 LEA.HI.X R3, R9, R0.reuse, R72, 0x1, P0 ;  /* 0x000000000903a211 */ /* 0x080fe400000f0c48 */
[----:B------:R-:W-:Y:S02]  /*24090*/  @!P3 LEA.HI.X R5, R37, R0, R20, 0x1, P1 ;  /* 0x000000002505b211 */ /* 0x000fe400008f0c14 */
[----:B------:R-:W-:Y:S01]  /*240a0*/  ISETP.GE.AND P0, PT, R39, UR4, PT ;  /* 0x0000000427007c0c */ /* 0x000fe2000bf06270 */
[----:B------:R4:W-:Y:S04]  /*240b0*/  @!P2 ST.E.128 desc[UR54][R2.64], R32 ;  /* 0x000000200200a985 */ /* 0x0009e8000c101d36 */
[----:B------:R4:W-:Y:S08]  /*240c0*/  @!P3 ST.E.128 desc[UR54][R4.64], R52 ;  /* 0x000000340400b985 */ /* 0x0009f0000c101d36 */
[----:B------:R-:W-:Y:S05]  /*240d0*/  @P0 BRA `(.L_x_3648) ;  /* 0x0000002800940947 */ /* 0x000fea0003800000 */
[----:B------:R-:W-:-:S04]  /*240e0*/  LEA R14, P0, R39, R14, 0x1 ;  /* 0x0000000e270e7211 */ /* 0x000fc800078008ff */
[----:B------:R-:W-:-:S05]  /*240f0*/  LEA.HI.X R15, R39, R0, R36, 0x1, P0 ;  /* 0x00000000270f7211 */ /* 0x000fca00000f0c24 */
[----:B------:R0:W-:Y:S01]  /*24100*/  ST.E.128 desc[UR54][R14.64], R68 ;  /* 0x000000440e007985 */ /* 0x0001e2000c101d36 */
[----:B------:R-:W-:Y:S05]  /*24110*/  BRA `(.L_x_3648) ;  /* 0x0000002800847947 */ /* 0x000fea0003800000 */
.L_x_3637:
[----:B------:R-:W-:Y:S01]  /*24120*/  ULDC.64 UR4, c[0x0][0xb08] ;  /* 0x0002c20000047ab9 */ /* 0x000fe20000000a00 */
[----:B------:R-:W1:Y:S01]  /*24130*/  @P1 LDC R41, c[0x0][0xbec] ;  /* 0x0002fb00ff291b82 */ /* 0x000e620000000800 */
[----:B------:R-:W-:Y:S01]  /*24140*/  IMAD R136, R136, UR4, RZ ;  /* 0x0000000488887c24 */ /* 0x000fe2000f8e02ff */
[----:B0-----:R-:W-:Y:S01]  /*24150*/  SHF.R.S32.HI R14, RZ, 0x1f, R237 ;  /* 0x0000001fff0e7819 */ /* 0x001fe200000114ed */
[----:B------:R-:W-:-:S04]  /*24160*/  IMAD.WIDE.U32 R12, R11, UR4, RZ ;  /* 0x000000040b0c7c25 */ /* 0x000fc8000f8e00ff */
[----:B------:R-:W-:Y:S01]  /*24170*/  IMAD R11, R11, UR5, R136 ;  /* 0x000000050b0b7c24 */ /* 0x000fe2000f8e0288 */
[----:B------:R-:W0:Y:S01]  /*24180*/  @P1 LDC R36, c[0x0][0xbf0] ;  /* 0x0002fc00ff241b82 */ /* 0x000e220000000800 */
[----:B------:R-:W-:Y:S02]  /*24190*/  ULDC.64 UR4, c[0x0][0xb38] ;  /* 0x0002ce0000047ab9 */ /* 0x000fe40000000a00 */
[----:B------:R-:W-:Y:S02]  /*241a0*/  IMAD.IADD R13, R13, 0x1, R11 ;  /* 0x000000010d0d7824 */ /* 0x000fe400078e020b */
[----:B------:R-:W-:Y:S02]  /*241b0*/  IMAD.MOV.U32 R11, RZ, RZ, R42 ;  /* 0x000000ffff0b7224 */ /* 0x000fe400078e002a */
[----:B------:R-:W-:-:S04]  /*241c0*/  IMAD.WIDE.U32 R12, R235, UR4, R12 ;  /* 0x00000004eb0c7c25 */ /* 0x000fc8000f8e000c */
[----:B------:R-:W-:Y:S01]  /*241d0*/  IMAD R13, R235, UR5, R13 ;  /* 0x00000005eb0d7c24 */ /* 0x000fe2000f8e020d */
[----:B------:R-:W-:Y:S02]  /*241e0*/  ULDC.64 UR4, c[0x0][0xb40] ;  /* 0x0002d00000047ab9 */ /* 0x000fe40000000a00 */
[----:B------:R-:W-:Y:S02]  /*241f0*/  IMAD R14, R14, UR4, RZ ;  /* 0x000000040e0e7c24 */ /* 0x000fe4000f8e02ff */
[----:B------:R-:W-:-:S04]  /*24200*/  IMAD.WIDE.U32 R12, R237, UR4, R12 ;  /* 0x00000004ed0c7c25 */ /* 0x000fc8000f8e000c */
[----:B------:R-:W-:Y:S01]  /*24210*/  IMAD R15, R237, UR5, R14 ;  /* 0x00000005ed0f7c24 */ /* 0x000fe2000f8e020e */
[----:B------:R-:W-:Y:S01]  /*24220*/  ULDC.64 UR4, c[0x0][0xb48] ;  /* 0x0002d20000047ab9 */ /* 0x000fe20000000a00 */
[----:B-1----:R-:W-:-:S04]  /*24230*/  @P1 IMAD.HI.U32 R41, R42, R41, RZ ;  /* 0x000000292a291227 */ /* 0x002fc800078e00ff */
[----:B------:R-:W-:Y:S01]  /*24240*/  IMAD.IADD R13, R13, 0x1, R15 ;  /* 0x000000010d0d7824 */ /* 0x000fe200078e020f */
[----:B0-----:R-:W-:Y:S02]  /*24250*/  @P1 SHF.R.U32.HI R11, RZ, R36, R41 ;  /* 0x00000024ff0b1219 */ /* 0x001fe40000011629 */
[----:B------:R-:W-:Y:S01]  /*24260*/  IADD3 R36, R16, 0x33420, RZ ;  /* 0x0003342010247810 */ /* 0x000fe20007ffe0ff */
[C---:B------:R-:W-:Y:S01]  /*24270*/  IMAD.WIDE.U32 R12, R138.reuse, UR4, R12 ;  /* 0x000000048a0c7c25 */ /* 0x040fe2000f8e000c */
[--C-:B------:R-:W-:Y:S02]  /*24280*/  SHF.R.S32.HI R14, RZ, 0x1f, R11.reuse ;  /* 0x0000001fff0e7819 */ /* 0x100fe4000001140b */
[----:B------:R-:W-:Y:S01]  /*24290*/  PRMT R36, RZ, 0x654, R36 ;  /* 0x00000654ff247816 */ /* 0x000fe20000000024 */
[----:B------:R-:W-:Y:S02]  /*242a0*/  IMAD.MOV R15, RZ, RZ, -R11 ;  /* 0x000000ffff0f7224 */ /* 0x000fe400078e0a0b */
[----:B------:R-:W-:Y:S01]  /*242b0*/  IMAD R13, R138, UR5, R13 ;  /* 0x000000058a0d7c24 */ /* 0x000fe2000f8e020d */
[----:B------:R-:W-:Y:S01]  /*242c0*/  ULDC.64 UR4, c[0x0][0xb30] ;  /* 0x0002cc0000047ab9 */ /* 0x000fe20000000a00 */
[----:B------:R-:W-:Y:S01]  /*242d0*/  IMAD R137, R137, R15, R42 ;  /* 0x0000000f89897224 */ /* 0x000fe200078e022a */
[----:B------:R0:W-:Y:S01]  /*242e0*/  SYNCS.ARRIVE.TRANS64.RED.A1T0 RZ, [R36+URZ], RZ ;  /* 0x000000ff24ff79a7 */ /* 0x0001e2000810043f */
[----:B------:R-:W-:-:S02]  /*242f0*/  IMAD R14, R14, UR4, RZ ;  /* 0x000000040e0e7c24 */ /* 0x000fc4000f8e02ff */
        /* <DEDUP_REMOVED lines=16> */
.L_x_3942:
[----:B------:R-:W-:Y:S01]  /*24400*/  ISETP.GE.AND P0, PT, R37, R38, PT ;  /* 0x000000262500720c */ /* 0x000fe20003f06270 */
[----:B------:R-:W-:-:S12]  /*24410*/  BSSY B1, `(.L_x_3650) ;  /* 0x00000c3000017945 */ /* 0x000fd80003800000 */
[----:B------:R-:W-:Y:S05]  /*24420*/  @P0 BRA `(.L_x_3651) ;  /* 0x0000000c00040947 */ /* 0x000fea0003800000 */
[----:B------:R-:W3:Y:S01]  /*24430*/  LDL R44, [R1] ;  /* 0x00000000012c7983 */ /* 0x000ee20000100800 */
[----:B------:R-:W-:-:S03]  /*24440*/  ULDC UR4, c[0x0][0xac8] ;  /* 0x0002b20000047ab9 */ /* 0x000fc60000000800 */
[----:B------:R-:W4:Y:S04]  /*24450*/  LDL R45, [R1+0x74] ;  /* 0x00007400012d7983 */ /* 0x000f280000100800 */
[----:B------:R-:W5:Y:S04]  /*24460*/  LDL R59, [R1+0x70] ;  /* 0x00007000013b7983 */ /* 0x000f680000100800 */
[----:B------:R-:W2:Y:S04]  /*24470*/  LDL R61, [R1+0xc4] ;  /* 0x0000c400013d7983 */ /* 0x000ea80000100800 */
        /* <DEDUP_REMOVED lines=10> */
[----:B------:R-:W2:Y:S01]  /*24520*/  LDL R51, [R1+0xb4] ;  /* 0x0000b40001337983 */ /* 0x000ea20000100800 */
[----:B---3--:R-:W-:-:S02]  /*24530*/  ISETP.GE.AND P1, PT, R44, UR4, PT ;  /* 0x000000042c007c0c */ /* 0x008fc4000bf26270 */
[----:B----4-:R-:W-:Y:S02]  /*24540*/  ISETP.GE.AND P0, PT, R45, UR4, PT ;  /* 0x000000042d007c0c */ /* 0x010fe4000bf06270 */
[----:B-----5:R-:W-:-:S09]  /*24550*/  ISETP.GE.AND P2, PT, R59, UR4, PT ;  /* 0x000000043b007c0c */ /* 0x020fd2000bf46270 */
[----:B--2---:R-:W-:Y:S02]  /*24560*/  @!P1 IMAD.MOV.U32 R12, RZ, RZ, R43 ;  /* 0x000000ffff0c9224 */ /* 0x004fe400078e002b */
[----:B-1----:R-:W-:Y:S02]  /*24570*/  @!P1 IMAD.MOV.U32 R13, RZ, RZ, R41 ;  /* 0x000000ffff0d9224 */ /* 0x002fe400078e0029 */
[----:B------:R-:W-:Y:S02]  /*24580*/  @!P1 IMAD.MOV.U32 R14, RZ, RZ, R3 ;  /* 0x000000ffff0e9224 */ /* 0x000fe400078e0003 */
[----:B------:R-:W-:Y:S01]  /*24590*/  @!P1 IMAD.WIDE R12, R44, 0x4, R12 ;  /* 0x000000042c0c9825 */ /* 0x000fe200078e020c */
[----:B------:R-:W-:-:S03]  /*245a0*/  @!P0 LEA R36, P4, R45, R43, 0x2 ;  /* 0x0000002b2d248211 */ /* 0x000fc600078810ff */
[----:B------:R-:W-:Y:S01]  /*245b0*/  @!P1 IMAD.MOV.U32 R15, RZ, RZ, R0 ;  /* 0x000000ffff0f9224 */ /* 0x000fe200078e0000 */
[----:B------:R-:W-:Y:S01]  /*245c0*/  @!P0 MOV R3, R2 ;  /* 0x0000000200038202 */ /* 0x000fe20000000f00 */
[----:B------:R-:W-:Y:S01]  /*245d0*/  @!P0 IMAD.MOV.U32 R2, RZ, RZ, R4 ;  /* 0x000000ffff028224 */ /* 0x000fe200078e0004 */
[----:B------:R-:W-:Y:S01]  /*245e0*/  @!P0 LEA.HI.X R37, R45, R41, R61, 0x2, P4 ;  /* 0x000000292d258211 */ /* 0x000fe200020f143d */
[----:B------:R-:W2:Y:S04]  /*245f0*/  LDL R0, [R1+0xa8] ;  /* 0x0000a80001007983 */ /* 0x000ea80000100800 */
[----:B------:R1:W-:Y:S01]  /*24600*/  @!P1 ST.E.64 desc[UR54][R12.64], R14 ;  /* 0x0000000e0c009985 */ /* 0x0003e2000c101b36 */
[----:B------:R-:W-:-:S03]  /*24610*/  ISETP.GE.AND P1, PT, R11, UR4, PT ;  /* 0x000000040b007c0c */ /* 0x000fc6000bf26270 */
[----:B------:R-:W3:Y:S01]  /*24620*/  LDL R45, [R1+0x54] ;  /* 0x00005400012d7983 */ /* 0x000ee20000100800 */
[----:B------:R-:W-:-:S03]  /*24630*/  ISETP.GE.AND P3, PT, R57, UR4, PT ;  /* 0x0000000439007c0c */ /* 0x000fc6000bf66270 */
[----:B------:R4:W-:Y:S01]  /*24640*/  @!P0 ST.E.64 desc[UR54][R36.64], R2 ;  /* 0x0000000224008985 */ /* 0x0009e2000c101b36 */
[----:B-1----:R-:W-:-:S03]  /*24650*/  @!P2 LEA R12, P5, R59, R43, 0x2 ;  /* 0x0000002b3b0ca211 */ /* 0x002fc600078a10ff */
[----:B------:R-:W5:Y:S01]  /*24660*/  LDL R14, [R1+0xac] ;  /* 0x0000ac00010e7983 */ /* 0x000f620000100800 */
[----:B------:R-:W-:-:S03]  /*24670*/  @!P2 LEA.HI.X R13, R59, R41, R60, 0x2, P5 ;  /* 0x000000293b0da211 */ /* 0x000fc600028f143c */
[----:B------:R-:W5:Y:S01]  /*24680*/  LDL R15, [R1+0x50] ;  /* 0x00005000010f7983 */ /* 0x000f620000100800 */
[----:B----4-:R-:W-:-:S03]  /*24690*/  @!P2 IMAD.MOV.U32 R2, RZ, RZ, R7 ;  /* 0x000000ffff02a224 */ /* 0x010fc600078e0007 */
[----:B------:R-:W4:Y:S01]  /*246a0*/  LDL R36, [R1+0xa0] ;  /* 0x0000a00001247983 */ /* 0x000f220000100800 */
[----:B------:R-:W-:Y:S01]  /*246b0*/  @!P2 IMAD.MOV.U32 R3, RZ, RZ, R5 ;  /* 0x000000ffff03a224 */ /* 0x000fe200078e0005 */
[----:B------:R-:W-:Y:S02]  /*246c0*/  @!P3 LEA R4, P4, R57, R43, 0x2 ;  /* 0x0000002b3904b211 */ /* 0x000fe400078810ff */
[----:B------:R-:W4:Y:S04]  /*246d0*/  LDL R37, [R1+0x3c] ;  /* 0x00003c0001257983 */ /* 0x000f280000100800 */
[----:B------:R1:W-:Y:S01]  /*246e0*/  @!P2 ST.E.64 desc[UR54][R12.64], R2 ;  /* 0x000000020c00a985 */ /* 0x0003e2000c101b36 */
[----:B------:R-:W-:Y:S02]  /*246f0*/  @!P3 IMAD.MOV.U32 R7, RZ, RZ, R6 ;  /* 0x000000ffff07b224 */ /* 0x000fe400078e0006 */
[----:B------:R-:W-:-:S02]  /*24700*/  @!P3 IMAD.MOV.U32 R6, RZ, RZ, R8 ;  /* 0x000000ffff06b224 */ /* 0x000fc400078e0008 */
[----:B------:R-:W4:Y:S04]  /*24710*/  LDL R8, [R1+0xa4] ;  /* 0x0000a40001087983 */ /* 0x000f280000100800 */
[----:B-1----:R-:W4:Y:S01]  /*24720*/  LDL R12, [R1+0x4c] ;  /* 0x00004c00010c7983 */ /* 0x002f220000100800 */
[----:B------:R-:W-:Y:S02]  /*24730*/  @!P1 LEA R2, P5, R11, R43, 0x2 ;  /* 0x0000002b0b029211 */ /* 0x000fe400078a10ff */
[-C--:B------:R-:W-:Y:S01]  /*24740*/  @!P3 LEA.HI.X R5, R57, R41.reuse, R58, 0x2, P4 ;  /* 0x000000293905b211 */ /* 0x080fe200020f143a */
[----:B------:R-:W4:Y:S01]  /*24750*/  LDL R13, [R1+0x9c] ;  /* 0x00009c00010d7983 */ /* 0x000f220000100800 */
[----:B------:R-:W-:-:S03]  /*24760*/  @!P1 LEA.HI.X R3, R11, R41, R56, 0x2, P5 ;  /* 0x000000290b039211 */ /* 0x000fc600028f1438 */
[----:B------:R-:W4:Y:S04]  /*24770*/  LDL R11, [R1+0x48] ;  /* 0x00004800010b7983 */ /* 0x000f280000100800 */
[----:B------:R1:W-:Y:S02]  /*24780*/  @!P3 ST.E.64 desc[UR54][R4.64], R6 ;  /* 0x000000060400b985 */ /* 0x0003e4000c101b36 */
[----:B-1----:R-:W-:Y:S02]  /*24790*/  @!P1 MOV R5, R9 ;  /* 0x0000000900059202 */ /* 0x002fe40000000f00 */
[----:B------:R-:W4:Y:S01]  /*247a0*/  LDL R9, [R1+0x98] ;  /* 0x0000980001097983 */ /* 0x000f220000100800 */
[----:B------:R-:W-:Y:S01]  /*247b0*/  ISETP.GE.AND P2, PT, R46, UR4, PT ;  /* 0x000000042e007c0c */ /* 0x000fe2000bf46270 */
[----:B------:R-:W-:Y:S01]  /*247c0*/  @!P1 IMAD.MOV.U32 R4, RZ, RZ, R85 ;  /* 0x000000ffff049224 */ /* 0x000fe200078e0055 */
[----:B------:R-:W-:-:S04]  /*247d0*/  ISETP.GE.AND P0, PT, R50, UR4, PT ;  /* 0x0000000432007c0c */ /* 0x000fc8000bf06270 */
[----:B------:R1:W-:Y:S01]  /*247e0*/  @!P1 ST.E.64 desc[UR54][R2.64], R4 ;  /* 0x0000000402009985 */ /* 0x0003e2000c101b36 */
[----:B------:R-:W-:Y:S02]  /*247f0*/  ISETP.GE.AND P3, PT, R49, UR4, PT ;  /* 0x0000000431007c0c */ /* 0x000fe4000bf66270 */
[----:B------:R-:W-:-:S04]  /*24800*/  ISETP.GE.AND P1, PT, R47, UR4, PT ;  /* 0x000000042f007c0c */ /* 0x000fc8000bf26270 */
[-C--:B-1----:R-:W-:Y:S02]  /*24810*/  @!P2 LEA R2, P5, R46, R43.reuse, 0x2 ;  /* 0x0000002b2e02a211 */ /* 0x082fe400078a10ff */
[----:B------:R-:W-:Y:S02]  /*24820*/  @!P0 LEA R6, P4, R50, R43, 0x2 ;  /* 0x0000002b32068211 */ /* 0x000fe400078810ff */
[-C--:B------:R-:W-:Y:S02]  /*24830*/  @!P2 LEA.HI.X R3, R46, R41.reuse, R48, 0x2, P5 ;  /* 0x000000292e03a211 */ /* 0x080fe400028f1430 */
[----:B------:R-:W4:Y:S01]  /*24840*/  LDL R48, [R1+0x44] ;  /* 0x0000440001307983 */ /* 0x000f220000100800 */
[----:B------:R-:W-:Y:S01]  /*24850*/  @!P0 IMAD.MOV.U32 R85, RZ, RZ, R84 ;  /* 0x000000ffff558224 */ /* 0x000fe200078e0054 */
[----:B------:R-:W-:Y:S01]  /*24860*/  @!P0 LEA.HI.X R7, R50, R41, R51, 0x2, P4 ;  /* 0x0000002932078211 */ /* 0x000fe200020f1433 */
[----:B------:R-:W-:Y:S01]  /*24870*/  @!P0 IMAD.MOV.U32 R84, RZ, RZ, R86 ;  /* 0x000000ffff548224 */ /* 0x000fe200078e0056 */
[----:B------:R-:W4:Y:S01]  /*24880*/  LDL R46, [R1+0x40] ;  /* 0x00004000012e7983 */ /* 0x000f220000100800 */
[----:B------:R-:W-:-:S02]  /*24890*/  @!P2 IMAD.MOV.U32 R4, RZ, RZ, R89 ;  /* 0x000000ffff04a224 */ /* 0x000fc400078e0059 */
[----:B------:R-:W-:Y:S01]  /*248a0*/  @!P2 IMAD.MOV.U32 R5, RZ, RZ, R87 ;  /* 0x000000ffff05a224 */ /* 0x000fe200078e0057 */
[----:B------:R1:W-:Y:S01]  /*248b0*/  @!P0 ST.E.64 desc[UR54][R6.64], R84 ;  /* 0x0000005406008985 */ /* 0x0003e2000c101b36 */
[----:B------:R-:W-:Y:S02]  /*248c0*/  @!P3 IMAD.MOV.U32 R89, RZ, RZ, R88 ;  /* 0x000000ffff59b224 */ /* 0x000fe400078e0058 */
[----:B------:R-:W-:Y:S01]  /*248d0*/  @!P3 IMAD.MOV.U32 R88, RZ, RZ, R96 ;  /* 0x000000ffff58b224 */ /* 0x000fe200078e0060 */
[----:B------:R0:W-:Y:S01]  /*248e0*/  @!P2 ST.E.64 desc[UR54][R2.64], R4 ;  /* 0x000000040200a985 */ /* 0x0001e2000c101b36 */
[-C--:B-1----:R-:W-:Y:S02]  /*248f0*/  @!P3 LEA R6, P4, R49, R43.reuse, 0x2 ;  /* 0x0000002b3106b211 */ /* 0x082fe400078810ff */
[----:B0-----:R-:W-:Y:S01]  /*24900*/  @!P1 LEA R2, P5, R47, R43, 0x2 ;  /* 0x0000002b2f029211 */ /* 0x001fe200078a10ff */
[----:B------:R-:W-:Y:S01]  /*24910*/  @!P1 IMAD.MOV.U32 R5, RZ, RZ, R97 ;  /* 0x000000ffff059224 */ /* 0x000fe200078e0061 */
[----:B------:R-:W-:-:S02]  /*24920*/  @!P1 MOV R4, R99 ;  /* 0x0000006300049202 */ /* 0x000fc40000000f00 */
[----:B---3--:R-:W-:Y:S02]  /*24930*/  ISETP.GE.AND P0, PT, R45, UR4, PT ;  /* 0x000000042d007c0c */ /* 0x008fe4000bf06270 */
[-C--:B--2---:R-:W-:Y:S02]  /*24940*/  @!P1 LEA.HI.X R3, R47, R41.reuse, R0, 0x2, P5 ;  /* 0x000000292f039211 */ /* 0x084fe400028f1400 */
[----:B------:R-:W2:Y:S04]  /*24950*/  LDL R47, [R1+0x90] ;  /* 0x00009000012f7983 */ /* 0x000ea80000100800 */
[----:B------:R-:W3:Y:S01]  /*24960*/  LDL R0, [R1+0x34] ;  /* 0x0000340001007983 */ /* 0x000ee20000100800 */
[----:B-----5:R-:W-:-:S03]  /*24970*/  @!P3 LEA.HI.X R7, R49, R41, R14, 0x2, P4 ;  /* 0x000000293107b211 */ /* 0x020fc600020f140e */
[----:B------:R-:W5:Y:S01]  /*24980*/  LDL R49, [R1+0x94] ;  /* 0x0000940001317983 */ /* 0x000f620000100800 */
[----:B------:R-:W-:-:S03]  /*24990*/  ISETP.GE.AND P2, PT, R15, UR4, PT ;  /* 0x000000040f007c0c */ /* 0x000fc6000bf46270 */
[----:B------:R-:W3:Y:S04]  /*249a0*/  LDL R14, [R1+0x38] ;  /* 0x00003800010e7983 */ /* 0x000ee80000100800 */
[----:B------:R0:W-:Y:S01]  /*249b0*/  @!P3 ST.E.64 desc[UR54][R6.64], R88 ;  /* 0x000000580600b985 */ /* 0x0001e2000c101b36 */
[----:B------:R-:W-:-:S03]  /*249c0*/  @!P0 IMAD.MOV.U32 R99, RZ, RZ, R98 ;  /* 0x000000ffff638224 */ /* 0x000fc600078e0062 */
[----:B------:R1:W-:Y:S01]  /*249d0*/  @!P1 ST.E.64 desc[UR54][R2.64], R4 ;  /* 0x0000000402009985 */ /* 0x0003e2000c101b36 */
[----:B------:R-:W-:Y:S01]  /*249e0*/  @!P0 IMAD.MOV.U32 R98, RZ, RZ, R100 ;  /* 0x000000ffff628224 */ /* 0x000fe200078e0064 */
[C---:B0-----:R-:W-:Y:S02]  /*249f0*/  @!P0 LEA R6, P4, R45.reuse, R43, 0x2 ;  /* 0x0000002b2d068211 */ /* 0x041fe400078810ff */
[----:B----4-:R-:W-:Y:S02]  /*24a00*/  ISETP.GE.AND P3, PT, R12, UR4, PT ;  /* 0x000000040c007c0c */ /* 0x010fe4000bf66270 */
[----:B------:R-:W-:Y:S02]  /*24a10*/  @!P0 LEA.HI.X R7, R45, R41, R8, 0x2, P4 ;  /* 0x000000292d078211 */ /* 0x000fe400020f1408 */
[----:B-1----:R-:W-:Y:S01]  /*24a20*/  @!P2 LEA R2, P5, R15, R43, 0x2 ;  /* 0x0000002b0f02a211 */ /* 0x002fe200078a10ff */
[----:B------:R-:W4:Y:S01]  /*24a30*/  LDL R8, [R1+0x30] ;  /* 0x0000300001087983 */ /* 0x000f220000100800 */
[----:B------:R-:W-:-:S03]  /*24a40*/  ISETP.GE.AND P1, PT, R11, UR4, PT ;  /* 0x000000040b007c0c */ /* 0x000fc6000bf26270 */
[----:B------:R-:W4:Y:S01]  /*24a50*/  LDL R45, [R1+0x8c] ;  /* 0x00008c00012d7983 */ /* 0x000f220000100800 */
[----:B------:R-:W-:Y:S01]  /*24a60*/  @!P2 LEA.HI.X R3, R15, R41, R36, 0x2, P5 ;  /* 0x000000290f03a211 */ /* 0x000fe200028f1424 */
[----:B------:R-:W-:Y:S02]  /*24a70*/  @!P2 IMAD.MOV.U32 R4, RZ, RZ, R103 ;  /* 0x000000ffff04a224 */ /* 0x000fe400078e0067 */
[----:B------:R-:W4:Y:S01]  /*24a80*/  LDL R36, [R1+0x88] ;  /* 0x0000880001247983 */ /* 0x000f220000100800 */
[----:B------:R-:W-:-:S03]  /*24a90*/  @!P2 IMAD.MOV.U32 R5, RZ, RZ, R101 ;  /* 0x000000ffff05a224 */ /* 0x000fc600078e0065 */
[----:B------:R0:W-:Y:S04]  /*24aa0*/  @!P0 ST.E.64 desc[UR54][R6.64], R98 ;  /* 0x0000006206008985 */ /* 0x0001e8000c101b36 */
[----:B------:R1:W-:Y:S04]  /*24ab0*/  @!P2 ST.E.64 desc[UR54][R2.64], R4 ;  /* 0x000000040200a985 */ /* 0x0003e8000c101b36 */
[----:B------:R-:W4:Y:S01]  /*24ac0*/  LDL R15, [R1+0x2c] ;  /* 0x00002c00010f7983 */ /* 0x000f220000100800 */
[----:B0-----:R-:W-:-:S04]  /*24ad0*/  @!P3 LEA R6, P0, R12, R43, 0x2 ;  /* 0x0000002b0c06b211 */ /* 0x001fc800078010ff */
[----:B------:R-:W-:Y:S02]  /*24ae0*/  @!P3 LEA.HI.X R7, R12, R41, R13, 0x2, P0 ;  /* 0x000000290c07b211 */ /* 0x000fe400000f140d */
[----:B------:R-:W4:Y:S01]  /*24af0*/  LDL R12, [R1+0x84] ;  /* 0x00008400010c7983 */ /* 0x000f220000100800 */
[----:B-1----:R-:W-:-:S03]  /*24b00*/  @!P1 LEA R2, P5, R11, R43, 0x2 ;  /* 0x0000002b0b029211 */ /* 0x002fc600078a10ff */
[----:B------:R-:W4:Y:S01]  /*24b10*/  LDL R13, [R1+0x1c] ;  /* 0x00001c00010d7983 */ /* 0x000f220000100800 */
[----:B------:R-:W-:-:S03]  /*24b20*/  @!P1 LEA.HI.X R3, R11, R41, R9, 0x2, P5 ;  /* 0x000000290b039211 */ /* 0x000fc600028f1409 */
[----:B------:R-:W4:Y:S01]  /*24b30*/  LDL R9, [R1+0x80] ;  /* 0x0000800001097983 */ /* 0x000f220000100800 */
[----:B------:R-:W-:Y:S01]  /*24b40*/  @!P3 IMAD.MOV.U32 R103, RZ, RZ, R102 ;  /* 0x000000ffff67b224 */ /* 0x000fe200078e0066 */
[----:B------:R-:W-:Y:S01]  /*24b50*/  @!P3 MOV R102, R104 ;  /* 0x000000680066b202 */ /* 0x000fe20000000f00 */
[----:B------:R-:W-:Y:S02]  /*24b60*/  @!P1 IMAD.MOV.U32 R11, RZ, RZ, R10 ;  /* 0x000000ffff0b9224 */ /* 0x000fe400078e000a */
[----:B------:R-:W-:Y:S02]  /*24b70*/  @!P1 IMAD.MOV.U32 R10, RZ, RZ, R21 ;  /* 0x000000ffff0a9224 */ /* 0x000fe400078e0015 */
[----:B------:R-:W-:Y:S04]  /*24b80*/  @!P3 ST.E.64 desc[UR54][R6.64], R102 ;  /* 0x000000660600b985 */ /* 0x000fe8000c101b36 */
[----:B------:R0:W-:Y:S04]  /*24b90*/  @!P1 ST.E.64 desc[UR54][R2.64], R10 ;  /* 0x0000000a02009985 */ /* 0x0001e8000c101b36 */
[----:B0-----:R-:W4:Y:S01]  /*24ba0*/  LDL R11, [R1+0x7c] ;  /* 0x00007c00010b7983 */ /* 0x001f220000100800 */
[----:B------:R-:W-:-:S02]  /*24bb0*/  ISETP.GE.AND P4, PT, R48, UR4, PT ;  /* 0x0000000430007c0c */ /* 0x000fc4000bf86270 */
[----:B------:R-:W-:Y:S02]  /*24bc0*/  ISETP.GE.AND P2, PT, R46, UR4, PT ;  /* 0x000000042e007c0c */ /* 0x000fe4000bf46270 */
[----:B------:R-:W-:-:S09]  /*24bd0*/  ISETP.GE.AND P0, PT, R37, UR4, PT ;  /* 0x0000000425007c0c */ /* 0x000fd2000bf06270 */
[-C--:B------:R-:W-:Y:S01]  /*24be0*/  @!P4 LEA R4, P5, R48, R43.reuse, 0x2 ;  /* 0x0000002b3004c211 */ /* 0x080fe200078a10ff */
[----:B------:R-:W-:Y:S01]  /*24bf0*/  @!P4 IMAD.MOV.U32 R21, RZ, RZ, R20 ;  /* 0x000000ffff15c224 */ /* 0x000fe200078e0014 */
[----:B------:R-:W-:Y:S01]  /*24c00*/  @!P2 LEA R2, P1, R46, R43, 0x2 ;  /* 0x0000002b2e02a211 */ /* 0x000fe200078210ff */
[----:B------:R-:W-:-:S03]  /*24c10*/  @!P4 IMAD.MOV.U32 R20, RZ, RZ, R24 ;  /* 0x000000ffff14c224 */ /* 0x000fc600078e0018 */
[-C--:B--2---:R-:W-:Y:S02]  /*24c20*/  @!P2 LEA.HI.X R3, R46, R41.reuse, R47, 0x2, P1 ;  /* 0x000000292e03a211 */ /* 0x084fe400008f142f */
[----:B-----5:R-:W-:Y:S02]  /*24c30*/  @!P4 LEA.HI.X R5, R48, R41, R49, 0x2, P5 ;  /* 0x000000293005c211 */ /* 0x020fe400028f1431 */
[----:B---3--:R-:W-:-:S03]  /*24c40*/  ISETP.GE.AND P3, PT, R14, UR4, PT ;  /* 0x000000040e007c0c */ /* 0x008fc6000bf66270 */
[----:B------:R0:W-:Y:S01]  /*24c50*/  @!P4 ST.E.64 desc[UR54][R4.64], R20 ;  /* 0x000000140400c985 */ /* 0x0001e2000c101b36 */
[----:B------:R-:W-:Y:S02]  /*24c60*/  ISETP.GE.AND P1, PT, R0, UR4, PT ;  /* 0x0000000400007c0c */ /* 0x000fe4000bf26270 */
[----:B------:R-:W-:Y:S01]  /*24c70*/  @!P0 LEA R6, P4, R37, R43, 0x2 ;  /* 0x0000002b25068211 */ /* 0x000fe200078810ff */
[----:B0-----:R-:W-:Y:S02]  /*24c80*/  @!P2 IMAD.MOV.U32 R4, RZ, RZ, R27 ;  /* 0x000000ffff04a224 */ /* 0x001fe400078e001b */
[----:B------:R-:W-:Y:S01]  /*24c90*/  @!P2 IMAD.MOV.U32 R5, RZ, RZ, R25 ;  /* 0x000000ffff05a224 */ /* 0x000fe200078e0019 */
[----:B------:R-:W-:Y:S01]  /*24ca0*/  @!P0 MOV R27, R26 ;  /* 0x0000001a001b8202 */ /* 0x000fe20000000f00 */
[----:B------:R-:W-:-:S03]  /*24cb0*/  @!P0 IMAD.MOV.U32 R26, RZ, RZ, R28 ;  /* 0x000000ffff1a8224 */ /* 0x000fc600078e001c */
[----:B------:R0:W-:Y:S01]  /*24cc0*/  @!P2 ST.E.64 desc[UR54][R2.64], R4 ;  /* 0x000000040200a985 */ /* 0x0001e2000c101b36 */
[----:B----4-:R-:W-:Y:S02]  /*24cd0*/  ISETP.GE.AND P2, PT, R8, UR4, PT ;  /* 0x0000000408007c0c */ /* 0x010fe4000bf46270 */
[----:B------:R-:W-:Y:S02]  /*24ce0*/  @!P0 LEA.HI.X R7, R37, R41, R45, 0x2, P4 ;  /* 0x0000002925078211 */ /* 0x000fe400020f142d */
[C---:B0-----:R-:W-:Y:S01]  /*24cf0*/  @!P3 LEA R2, P5, R14.reuse, R43, 0x2 ;  /* 0x0000002b0e02b211 */ /* 0x041fe200078a10ff */
[----:B------:R-:W-:Y:S02]  /*24d00*/  @!P3 IMAD.MOV.U32 R4, RZ, RZ, R106 ;  /* 0x000000ffff04b224 */ /* 0x000fe400078e006a */
[----:B------:R0:W-:Y:S01]  /*24d10*/  @!P0 ST.E.64 desc[UR54][R6.64], R26 ;  /* 0x0000001a06008985 */ /* 0x0001e2000c101b36 */
[----:B------:R-:W-:Y:S01]  /*24d20*/  @!P3 IMAD.MOV.U32 R5, RZ, RZ, R29 ;  /* 0x000000ffff05b224 */ /* 0x000fe200078e001d */
[----:B------:R-:W-:-:S05]  /*24d30*/  @!P3 LEA.HI.X R3, R14, R41, R36, 0x2, P5 ;  /* 0x000000290e03b211 */ /* 0x000fca00028f1424 */
[----:B------:R1:W-:Y:S01]  /*24d40*/  @!P3 ST.E.64 desc[UR54][R2.64], R4 ;  /* 0x000000040200b985 */ /* 0x0003e2000c101b36 */
[C---:B0-----:R-:W-:Y:S02]  /*24d50*/  @!P1 LEA R6, P0, R0.reuse, R43, 0x2 ;  /* 0x0000002b00069211 */ /* 0x041fe400078010ff */
[----:B------:R-:W-:Y:S01]  /*24d60*/  ISETP.GE.AND P3, PT, R15, UR4, PT ;  /* 0x000000040f007c0c */ /* 0x000fe2000bf66270 */
[----:B-1----:R-:W-:Y:S01]  /*24d70*/  @!P1 IMAD.MOV.U32 R4, RZ, RZ, R107 ;  /* 0x000000ffff049224 */ /* 0x002fe200078e006b */
[----:B------:R-:W-:Y:S01]  /*24d80*/  @!P1 LEA.HI.X R7, R0, R41, R12, 0x2, P0 ;  /* 0x0000002900079211 */ /* 0x000fe200000f140c */
[----:B------:R-:W-:Y:S01]  /*24d90*/  @!P1 IMAD.MOV.U32 R5, RZ, RZ, R105 ;  /* 0x000000ffff059224 */ /* 0x000fe200078e0069 */
[----:B------:R-:W-:Y:S01]  /*24da0*/  @!P2 LEA R2, P4, R8, R43, 0x2 ;  /* 0x0000002b0802a211 */ /* 0x000fe200078810ff */
[----:B------:R-:W-:Y:S01]  /*24db0*/  VIADD R0, R44, 0xa8 ;  /* 0x000000a82c007836 */ /* 0x000fe20000000000 */
[----:B------:R-:W-:Y:S02]  /*24dc0*/  ISETP.GE.AND P0, PT, R13, UR4, PT ;  /* 0x000000040d007c0c */ /* 0x000fe4000bf06270 */
[----:B------:R0:W-:Y:S01]  /*24dd0*/  @!P1 ST.E.64 desc[UR54][R6.64], R4 ;  /* 0x0000000406009985 */ /* 0x0001e2000c101b36 */
[----:B------:R-:W-:-:S02]  /*24de0*/  @!P2 LEA.HI.X R3, R8, R41, R9, 0x2, P4 ;  /* 0x000000290803a211 */ /* 0x000fc400020f1409 */
[----:B------:R-:W-:Y:S02]  /*24df0*/  ISETP.GE.AND P1, PT, R0, UR4, PT ;  /* 0x0000000400007c0c */ /* 0x000fe4000bf26270 */
[----:B------:R-:W-:Y:S01]  /*24e00*/  IADD3 R12, R44, 0xb0, RZ ;  /* 0x000000b02c0c7810 */ /* 0x000fe20007ffe0ff */
[----:B0-----:R-:W-:Y:S02]  /*24e10*/  @!P2 IMAD.MOV.U32 R4, RZ, RZ, R110 ;  /* 0x000000ffff04a224 */ /* 0x001fe400078e006e */
[----:B------:R-:W-:Y:S01]  /*24e20*/  @!P2 IMAD.MOV.U32 R5, RZ, RZ, R108 ;  /* 0x000000ffff05a224 */ /* 0x000fe200078e006c */
[----:B------:R-:W-:-:S04]  /*24e30*/  @!P3 LEA R8, P5, R15, R43, 0x2 ;  /* 0x0000002b0f08b211 */ /* 0x000fc800078a10ff */
[----:B------:R0:W-:Y:S01]  /*24e40*/  @!P2 ST.E.64 desc[UR54][R2.64], R4 ;  /* 0x000000040200a985 */ /* 0x0001e2000c101b36 */
[----:B------:R-:W-:Y:S02]  /*24e50*/  ISETP.GE.AND P2, PT, R12, UR4, PT ;  /* 0x000000040c007c0c */ /* 0x000fe4000bf46270 */
[----:B------:R-:W-:Y:S02]  /*24e60*/  SHF.R.S32.HI R10, RZ, 0x1f, R13 ;  /* 0x0000001fff0a7819 */ /* 0x000fe4000001140d */
[----:B------:R-:W-:Y:S02]  /*24e70*/  @!P0 LEA R6, P4, R13, R43, 0x2 ;  /* 0x0000002b0d068211 */ /* 0x000fe400078810ff */
[-C--:B------:R-:W-:Y:S02]  /*24e80*/  @!P3 LEA.HI.X R9, R15, R41.reuse, R11, 0x2, P5 ;  /* 0x000000290f09b211 */ /* 0x080fe400028f140b */
[----:B------:R-:W-:Y:S02]  /*24e90*/  @!P0 LEA.HI.X R7, R13, R41, R10, 0x2, P4 ;  /* 0x000000290d078211 */ /* 0x000fe400020f140a */
[----:B------:R-:W-:-:S02]  /*24ea0*/  SHF.R.S32.HI R11, RZ, 0x1f, R0 ;  /* 0x0000001fff0b7819 */ /* 0x000fc40000011400 */
[----:B0-----:R-:W-:Y:S01]  /*24eb0*/  @!P1 LEA R4, P4, R0, R43, 0x2 ;  /* 0x0000002b00049211 */ /* 0x001fe200078810ff */
[----:B------:R-:W-:-:S03]  /*24ec0*/  VIADD R14, R44, 0xb8 ;  /* 0x000000b82c0e7836 */ /* 0x000fc60000000000 */
[----:B------:R-:W-:Y:S02]  /*24ed0*/  @!P1 LEA.HI.X R5, R0, R41, R11, 0x2, P4 ;  /* 0x0000002900059211 */ /* 0x000fe400020f140b */
[----:B------:R-:W-:Y:S02]  /*24ee0*/  SHF.R.S32.HI R0, RZ, 0x1f, R12 ;  /* 0x0000001fff007819 */ /* 0x000fe4000001140c */
[----:B------:R-:W-:Y:S01]  /*24ef0*/  @!P2 LEA R2, P4, R12, R43, 0x2 ;  /* 0x0000002b0c02a211 */ /* 0x000fe200078810ff */
[----:B------:R-:W-:-:S03]  /*24f00*/  @!P3 IMAD.MOV.U32 R13, RZ, RZ, R109 ;  /* 0x000000ffff0db224 */ /* 0x000fc600078e006d */
[----:B------:R-:W-:Y:S01]  /*24f10*/  @!P2 LEA.HI.X R3, R12, R41, R0, 0x2, P4 ;  /* 0x000000290c03a211 */ /* 0x000fe200020f1400 */
[----:B------:R-:W-:Y:S01]  /*24f20*/  @!P3 IMAD.MOV.U32 R12, RZ, RZ, R111 ;  /* 0x000000ffff0cb224 */ /* 0x000fe200078e006f */
[----:B------:R-:W-:-:S04]  /*24f30*/  ISETP.GE.AND P5, PT, R14, UR4, PT ;  /* 0x000000040e007c0c */ /* 0x000fc8000bfa6270 */
[----:B------:R0:W-:Y:S01]  /*24f40*/  @!P3 ST.E.64 desc[UR54][R8.64], R12 ;  /* 0x0000000c0800b985 */ /* 0x0001e2000c101b36 */
[----:B------:R-:W-:Y:S01]  /*24f50*/  SHF.R.S32.HI R0, RZ, 0x1f, R14 ;  /* 0x0000001fff007819 */ /* 0x000fe2000001140e */
[----:B0-----:R-:W-:Y:S01]  /*24f60*/  @!P0 IMAD.MOV.U32 R8, RZ, RZ, R114 ;  /* 0x000000ffff088224 */ /* 0x001fe200078e0072 */
[----:B------:R-:W-:-:S05]  /*24f70*/  @!P0 MOV R9, R112 ;  /* 0x0000007000098202 */ /* 0x000fca0000000f00 */
[----:B------:R0:W-:Y:S01]  /*24f80*/  @!P0 ST.E.64 desc[UR54][R6.64], R8 ;  /* 0x0000000806008985 */ /* 0x0001e2000c101b36 */
[----:B------:R-:W-:-:S04]  /*24f90*/  @!P5 LEA R10, P4, R14, R43, 0x2 ;  /* 0x0000002b0e0ad211 */ /* 0x000fc800078810ff */
[----:B------:R-:W-:Y:S01]  /*24fa0*/  @!P5 LEA.HI.X R11, R14, R41, R0, 0x2, P4 ;  /* 0x000000290e0bd211 */ /* 0x000fe200020f1400 */
[----:B0-----:R-:W-:Y:S02]  /*24fb0*/  @!P1 IMAD.MOV.U32 R6, RZ, RZ, R115 ;  /* 0x000000ffff069224 */ /* 0x001fe400078e0073 */
[----:B------:R-:W-:-:S05]  /*24fc0*/  @!P1 IMAD.MOV.U32 R7, RZ, RZ, R113 ;  /* 0x000000ffff079224 */ /* 0x000fca00078e0071 */
[----:B------:R0:W-:Y:S02]  /*24fd0*/  @!P1 ST.E.64 desc[UR54][R4.64], R6 ;  /* 0x0000000604009985 */ /* 0x0001e4000c101b36 */
[----:B0-----:R-:W-:Y:S02]  /*24fe0*/  @!P2 IMAD.MOV.U32 R4, RZ, RZ, R118 ;  /* 0x000000ffff04a224 */ /* 0x001fe400078e0076 */
[----:B------:R-:W-:Y:S02]  /*24ff0*/  @!P2 IMAD.MOV.U32 R5, RZ, RZ, R116 ;  /* 0x000000ffff05a224 */ /* 0x000fe400078e0074 */
[----:B------:R-:W-:Y:S02]  /*25000*/  @!P5 IMAD.MOV.U32 R6, RZ, RZ, R119 ;  /* 0x000000ffff06d224 */ /* 0x000fe400078e0077 */
[----:B------:R-:W-:Y:S01]  /*25010*/  @!P5 IMAD.MOV.U32 R7, RZ, RZ, R117 ;  /* 0x000000ffff07d224 */ /* 0x000fe200078e0075 */
[----:B------:R3:W-:Y:S04]  /*25020*/  @!P2 ST.E.64 desc[UR54][R2.64], R4 ;  /* 0x000000040200a985 */ /* 0x0007e8000c101b36 */
[----:B------:R3:W-:Y:S02]  /*25030*/  @!P5 ST.E.64 desc[UR54][R10.64], R6 ;  /* 0x000000060a00d985 */ /* 0x0007e4000c101b36 */
.L_x_3651:
[----:B------:R-:W-:Y:S05]  /*25040*/  BSYNC B1 ;  /* 0x0000000000017941 */ /* 0x000fea0003800000 */
.L_x_3650:
[----:B------:R-:W-:-:S03]  /*25050*/  UMOV UR4, 0xffffffff ;  /* 0xffffffff00047882 */ /* 0x000fc60000000000 */
[----:B------:R-:W-:Y:S05]  /*25060*/  BRA.DIV UR4, `(.L_x_3652) ;  /* 0x000000da04247947 */ /* 0x000fea000b800000 */
[----:B0-----:R-:W0:Y:S04]  /*25070*/  SHFL.IDX PT, R42, R42, 0x1, 0x1c1f ;  /* 0x003c1f002a2a7f89 */ /* 0x001e2800000e0000 */
[----:B------:R4:W0:Y:S02]  /*25080*/  SHFL.IDX PT, R14, R40, 0x1, 0x1c1f ;  /* 0x003c1f00280e7f89 */ /* 0x00082400000e0000 */
.L_x_3946:
[----:B------:R-:W-:-:S13]  /*25090*/  ISETP.GE.AND P0, PT, R39, R38, PT ;  /* 0x000000262700720c */ /* 0x000fda0003f06270 */
[----:B------:R-:W-:Y:S05]  /*250a0*/  @P0 BRA `(.L_x_3648) ;  /* 0x0000001800a00947 */ /* 0x000fea0003800000 */
[----:B------:R-:W5:Y:S01]  /*250b0*/  LDL R58, [R1+0xc0] ;  /* 0x0000c000013a7983 */ /* 0x000f620000100800 */
[----:B------:R-:W-:-:S03]  /*250c0*/  ULDC UR4, c[0x0][0xac8] ;  /* 0x0002b20000047ab9 */ /* 0x000fc60000000800 */
[----:B------:R-:W5:Y:S04]  /*250d0*/  LDL R46, [R1+0xb0] ;  /* 0x0000b000012e7983 */ /* 0x000f680000100800 */
[----:B----4-:R-:W4:Y:S04]  /*250e0*/  LDL R40, [R1+0xa0] ;  /* 0x0000a00001287983 */ /* 0x010f280000100800 */
[----:B------:R-:W4:Y:S04]  /*250f0*/  LDL R21, [R1+0x44] ;  /* 0x0000440001157983 */ /* 0x000f280000100800 */
[----:B------:R-:W4:Y:S04]  /*25100*/  LDL R12, [R1] ;  /* 0x00000000010c7983 */ /* 0x000f280000100800 */
[----:B------:R-:W4:Y:S04]  /*25110*/  LDL R60, [R1+0x74] ;  /* 0x00007400013c7983 */ /* 0x000f280000100800 */
        /* <DEDUP_REMOVED lines=10> */
[----:B--2---:R-:W2:Y:S04]  /*251c0*/  LDL R43, [R1+0xac] ;  /* 0x0000ac00012b7983 */ /* 0x004ea80000100800 */
[----:B------:R-:W2:Y:S04]  /*251d0*/  LDL R9, [R1+0x48] ;  /* 0x0000480001097983 */ /* 0x000ea80000100800 */
[----:B------:R-:W2:Y:S04]  /*251e0*/  LDL R59, [R1+0x60] ;  /* 0x00006000013b7983 */ /* 0x000ea80000100800 */
[----:B------:R-:W2:Y:S04]  /*251f0*/  LDL R24, [R1+0xa8] ;  /* 0x0000a80001187983 */ /* 0x000ea80000100800 */
        /* <DEDUP_REMOVED lines=18> */
[----:B------:R-:W3:Y:S01]  /*25320*/  LDL R15, [R1+0x1c] ;  /* 0x00001c00010f7983 */ /* 0x000ee20000100800 */
[----:B-----5:R-:W-:Y:S01]  /*25330*/  IMAD.MOV.U32 R86, RZ, RZ, R58 ;  /* 0x000000ffff567224 */ /* 0x020fe200078e003a */
[----:B------:R-:W-:Y:S01]  /*25340*/  MOV R58, R46 ;  /* 0x0000002e003a7202 */ /* 0x000fe20000000f00 */
[----:B----4-:R-:W-:-:S02]  /*25350*/  IMAD.MOV.U32 R46, RZ, RZ, R40 ;  /* 0x000000ffff2e7224 */ /* 0x010fc400078e0028 */
[----:B------:R-:W-:Y:S02]  /*25360*/  IMAD.MOV.U32 R40, RZ, RZ, R21 ;  /* 0x000000ffff287224 */ /* 0x000fe400078e0015 */
[----:B------:R-:W4:Y:S01]  /*25370*/  LDL R21, [R1+0x7c] ;  /* 0x00007c0001157983 */ /* 0x000f220000100800 */
[----:B------:R-:W-:Y:S02]  /*25380*/  ISETP.GE.AND P4, PT, R12, UR4, PT ;  /* 0x000000040c007c0c */ /* 0x000fe4000bf86270 */
[----:B------:R-:W-:Y:S02]  /*25390*/  ISETP.GE.AND P1, PT, R60, UR4, PT ;  /* 0x000000043c007c0c */ /* 0x000fe4000bf26270 */
[----:B------:R-:W-:-:S09]  /*253a0*/  ISETP.GE.AND P2, PT, R85, UR4, PT ;  /* 0x0000000455007c0c */ /* 0x000fd2000bf46270 */
[-C--:B0-----:R-:W-:Y:S01]  /*253b0*/  @!P4 MOV R4, R14.reuse ;  /* 0x0000000e0004c202 */ /* 0x081fe20000000f00 */
[----:B------:R-:W-:Y:S01]  /*253c0*/  @!P4 IMAD.MOV.U32 R5, RZ, RZ, R42 ;  /* 0x000000ffff05c224 */ /* 0x000fe200078e002a */
[----:B------:R-:W-:Y:S01]  /*253d0*/  ISETP.GE.AND P3, PT, R62, UR4, PT ;  /* 0x000000043e007c0c */ /* 0x000fe2000bf66270 */
[----:B------:R-:W-:Y:S02]  /*253e0*/  @!P4 IMAD.MOV.U32 R6, RZ, RZ, R32 ;  /* 0x000000ffff06c224 */ /* 0x000fe400078e0020 */
[----:B------:R-:W-:Y:S01]  /*253f0*/  @!P4 IMAD.WIDE R4, R12, 0x4, R4 ;  /* 0x000000040c04c825 */ /* 0x000fe200078e0204 */
[----:B------:R-:W-:-:S03]  /*25400*/  @!P1 LEA R2, P0, R60, R14, 0x2 ;  /* 0x0000000e3c029211 */ /* 0x000fc600078010ff */
[----:B------:R-:W-:Y:S01]  /*25410*/  @!P4 IMAD.MOV.U32 R7, RZ, RZ, R30 ;  /* 0x000000ffff07c224 */ /* 0x000fe200078e001e */
[----:B------:R-:W-:-:S04]  /*25420*/  @!P1 LEA.HI.X R3, R60, R42, R84, 0x2, P0 ;  /* 0x0000002a3c039211 */ /* 0x000fc800000f1454 */
[----:B------:R0:W-:Y:S01]  /*25430*/  @!P4 ST.E.64 desc[UR54][R4.64], R6 ;  /* 0x000000060400c985 */ /* 0x0001e2000c101b36 */
[----:B------:R-:W-:Y:S01]  /*25440*/  ISETP.GE.AND P0, PT, R63, UR4, PT ;  /* 0x000000043f007c0c */ /* 0x000fe2000bf06270 */
[----:B------:R-:W-:Y:S02]  /*25450*/  IMAD.MOV.U32 R84, RZ, RZ, R56 ;  /* 0x000000ffff547224 */ /* 0x000fe400078e0038 */
[----:B------:R-:W-:Y:S02]  /*25460*/  IMAD.MOV.U32 R56, RZ, RZ, R44 ;  /* 0x000000ffff387224 */ /* 0x000fe400078e002c */
[----:B------:R-:W-:Y:S02]  /*25470*/  IMAD.MOV.U32 R44, RZ, RZ, R37 ;  /* 0x000000ffff2c7224 */ /* 0x000fe400078e0025 */
[----:B0-----:R-:W-:Y:S02]  /*25480*/  @!P1 IMAD.MOV.U32 R4, RZ, RZ, R33 ;  /* 0x000000ffff049224 */ /* 0x001fe400078e0021 */
[----:B------:R-:W-:Y:S01]  /*25490*/  @!P1 IMAD.MOV.U32 R5, RZ, RZ, R31 ;  /* 0x000000ffff059224 */ /* 0x000fe200078e001f */
[----:B------:R-:W-:-:S02]  /*254a0*/  @!P2 LEA R6, P4, R85, R14, 0x2 ;  /* 0x0000000e5506a211 */ /* 0x000fc400078810ff */
[----:B------:R-:W-:Y:S02]  /*254b0*/  MOV R37, R8 ;  /* 0x0000000800257202 */ /* 0x000fe40000000f00 */
[----:B------:R0:W-:Y:S01]  /*254c0*/  @!P1 ST.E.64 desc[UR54][R2.64], R4 ;  /* 0x0000000402009985 */ /* 0x0001e2000c101b36 */
[----:B------:R-:W-:Y:S02]  /*254d0*/  @!P2 LEA.HI.X R7, R85, R42, R86, 0x2, P4 ;  /* 0x0000002a5507a211 */ /* 0x000fe400020f1456 */
[----:B------:R-:W-:Y:S01]  /*254e0*/  ISETP.GE.AND P1, PT, R61, UR4, PT ;  /* 0x000000043d007c0c */ /* 0x000fe2000bf26270 */
[----:B------:R-:W-:Y:S01]  /*254f0*/  IMAD.MOV.U32 R60, RZ, RZ, R48 ;  /* 0x000000ffff3c7224 */ /* 0x000fe200078e0030 */
[----:B------:R-:W-:Y:S01]  /*25500*/  @!P3 LEA R8, P5, R62, R14, 0x2 ;  /* 0x0000000e3e08b211 */ /* 0x000fe200078a10ff */
[----:B--2---:R-:W-:Y:S02]  /*25510*/  IMAD.MOV.U32 R48, RZ, RZ, R43 ;  /* 0x000000ffff307224 */ /* 0x004fe400078e002b */
[----:B------:R-:W-:-:S02]  /*25520*/  IMAD.MOV.U32 R43, RZ, RZ, R9 ;  /* 0x000000ffff2b7224 */ /* 0x000fc400078e0009 */
[----:B0-----:R-:W-:Y:S02]  /*25530*/  @!P2 IMAD.MOV.U32 R2, RZ, RZ, R52 ;  /* 0x000000ffff02a224 */ /* 0x001fe400078e0034 */
[----:B------:R-:W-:Y:S01]  /*25540*/  @!P2 IMAD.MOV.U32 R3, RZ, RZ, R34 ;  /* 0x000000ffff03a224 */ /* 0x000fe200078e0022 */
[----:B------:R-:W-:Y:S01]  /*25550*/  @!P3 LEA.HI.X R9, R62, R42, R84, 0x2, P5 ;  /* 0x0000002a3e09b211 */ /* 0x000fe200028f1454 */
[----:B------:R-:W-:Y:S01]  /*25560*/  IMAD.MOV.U32 R84, RZ, RZ, R60 ;  /* 0x000000ffff547224 */ /* 0x000fe200078e003c */
[----:B------:R-:W-:Y:S02]  /*25570*/  MOV R62, R56 ;  /* 0x00000038003e7202 */ /* 0x000fe40000000f00 */
[----:B------:R0:W-:Y:S01]  /*25580*/  @!P2 ST.E.64 desc[UR54][R6.64], R2 ;  /* 0x000000020600a985 */ /* 0x0001e2000c101b36 */
[----:B------:R-:W-:Y:S01]  /*25590*/  ISETP.GE.AND P2, PT, R59, UR4, PT ;  /* 0x000000043b007c0c */ /* 0x000fe2000bf46270 */
[----:B------:R-:W-:Y:S01]  /*255a0*/  IMAD.MOV.U32 R56, RZ, RZ, R24 ;  /* 0x000000ffff387224 */ /* 0x000fe200078e0018 */
[----:B------:R-:W-:Y:S01]  /*255b0*/  @!P3 MOV R34, R53 ;  /* 0x000000350022b202 */ /* 0x000fe20000000f00 */
[----:B------:R-:W-:-:S02]  /*255c0*/  IMAD.MOV.U32 R60, RZ, RZ, R58 ;  /* 0x000000ffff3c7224 */ /* 0x000fc400078e003a */
[----:B---3--:R-:W-:Y:S01]  /*255d0*/  IMAD.MOV.U32 R24, RZ, RZ, R10 ;  /* 0x000000ffff187224 */ /* 0x008fe200078e000a */
[-C--:B------:R-:W-:Y:S01]  /*255e0*/  @!P0 LEA R10, P4, R63, R14.reuse, 0x2 ;  /* 0x0000000e3f0a8211 */ /* 0x080fe200078810ff */
[----:B------:R-:W-:Y:S02]  /*255f0*/  IMAD.MOV.U32 R58, RZ, RZ, R48 ;  /* 0x000000ffff3a7224 */ /* 0x000fe400078e0030 */
[----:B------:R-:W-:Y:S01]  /*25600*/  IMAD.MOV.U32 R48, RZ, RZ, R46 ;  /* 0x000000ffff307224 */ /* 0x000fe200078e002e */
[----:B------:R1:W-:Y:S01]  /*25610*/  @!P3 ST.E.64 desc[UR54][R8.64], R34 ;  /* 0x000000220800b985 */ /* 0x0003e2000c101b36 */
[----:B------:R-:W-:Y:S01]  /*25620*/  IMAD.MOV.U32 R46, RZ, RZ, R44 ;  /* 0x000000ffff2e7224 */ /* 0x000fe200078e002c */
[----:B------:R-:W-:Y:S01]  /*25630*/  ISETP.GE.AND P3, PT, R57, UR4, PT ;  /* 0x0000000439007c0c */ /* 0x000fe2000bf66270 */
[----:B------:R-:W-:Y:S01]  /*25640*/  IMAD.MOV.U32 R44, RZ, RZ, R11 ;  /* 0x000000ffff2c7224 */ /* 0x000fe200078e000b */
[----:B------:R-:W-:Y:S01]  /*25650*/  @!P1 LEA R4, P5, R61, R14, 0x2 ;  /* 0x0000000e3d049211 */ /* 0x000fe200078a10ff */
[----:B0-----:R-:W-:Y:S01]  /*25660*/  @!P0 IMAD.MOV.U32 R2, RZ, RZ, R64 ;  /* 0x000000ffff028224 */ /* 0x001fe200078e0040 */
[-C--:B------:R-:W-:Y:S01]  /*25670*/  @!P0 LEA.HI.X R11, R63, R42.reuse, R84, 0x2, P4 ;  /* 0x0000002a3f0b8211 */ /* 0x080fe200020f1454 */
[----:B------:R-:W-:Y:S01]  /*25680*/  @!P0 IMAD.MOV.U32 R3, RZ, RZ, R54 ;  /* 0x000000ffff038224 */ /* 0x000fe200078e0036 */
[----:B------:R-:W-:Y:S01]  /*25690*/  @!P1 LEA.HI.X R5, R61, R42, R62, 0x2, P5 ;  /* 0x0000002a3d059211 */ /* 0x000fe200028f143e */
[----:B------:R-:W-:Y:S01]  /*256a0*/  @!P1 IMAD.MOV.U32 R54, RZ, RZ, R65 ;  /* 0x000000ffff369224 */ /* 0x000fe200078e0041 */
[----:B------:R-:W-:-:S02]  /*256b0*/  @!P2 LEA R6, P4, R59, R14, 0x2 ;  /* 0x0000000e3b06a211 */ /* 0x000fc400078810ff */
[----:B------:R0:W-:Y:S01]  /*256c0*/  @!P0 ST.E.64 desc[UR54][R10.64], R2 ;  /* 0x000000020a008985 */ /* 0x0001e2000c101b36 */
[----:B------:R-:W-:Y:S02]  /*256d0*/  ISETP.GE.AND P0, PT, R51, UR4, PT ;  /* 0x0000000433007c0c */ /* 0x000fe4000bf06270 */
[----:B------:R-:W-:Y:S01]  /*256e0*/  @!P2 LEA.HI.X R7, R59, R42, R60, 0x2, P4 ;  /* 0x0000002a3b07a211 */ /* 0x000fe200020f143c */
[----:B------:R2:W-:Y:S01]  /*256f0*/  @!P1 ST.E.64 desc[UR54][R4.64], R54 ;  /* 0x0000003604009985 */ /* 0x0005e2000c101b36 */
[----:B------:R-:W-:Y:S02]  /*25700*/  ISETP.GE.AND P1, PT, R49, UR4, PT ;  /* 0x0000000431007c0c */ /* 0x000fe4000bf26270 */
[C---:B-1----:R-:W-:Y:S01]  /*25710*/  @!P3 LEA R8, P5, R57.reuse, R14, 0x2 ;  /* 0x0000000e3908b211 */ /* 0x042fe200078a10ff */
[----:B0-----:R-:W-:Y:S02]  /*25720*/  @!P2 IMAD.MOV.U32 R2, RZ, RZ, R68 ;  /* 0x000000ffff02a224 */ /* 0x001fe400078e0044 */
[----:B------:R-:W-:Y:S01]  /*25730*/  @!P2 IMAD.MOV.U32 R3, RZ, RZ, R66 ;  /* 0x000000ffff03a224 */ /* 0x000fe200078e0042 */
[----:B------:R-:W-:Y:S01]  /*25740*/  @!P3 LEA.HI.X R9, R57, R42, R58, 0x2, P5 ;  /* 0x0000002a3909b211 */ /* 0x000fe200028f143a */
[----:B------:R-:W-:-:S03]  /*25750*/  @!P3 IMAD.MOV.U32 R66, RZ, RZ, R122 ;  /* 0x000000ffff42b224 */ /* 0x000fc600078e007a */
[----:B------:R0:W-:Y:S01]  /*25760*/  @!P2 ST.E.64 desc[UR54][R6.64], R2 ;  /* 0x000000020600a985 */ /* 0x0001e2000c101b36 */
[----:B------:R-:W-:Y:S02]  /*25770*/  ISETP.GE.AND P2, PT, R47, UR4, PT ;  /* 0x000000042f007c0c */ /* 0x000fe4000bf46270 */
[-C--:B------:R-:W-:Y:S01]  /*25780*/  @!P0 LEA R10, P5, R51, R14.reuse, 0x2 ;  /* 0x0000000e330a8211 */ /* 0x080fe200078a10ff */
[----:B------:R1:W-:Y:S01]  /*25790*/  @!P3 ST.E.64 desc[UR54][R8.64], R66 ;  /* 0x000000420800b985 */ /* 0x0003e2000c101b36 */
[----:B------:R-:W-:Y:S02]  /*257a0*/  ISETP.GE.AND P4, PT, R45, UR4, PT ;  /* 0x000000042d007c0c */ /* 0x000fe4000bf86270 */
[----:B--2---:R-:W-:Y:S02]  /*257b0*/  @!P1 LEA R4, P3, R49, R14, 0x2 ;  /* 0x0000000e31049211 */ /* 0x004fe400078610ff */
[-C--:B------:R-:W-:Y:S02]  /*257c0*/  @!P0 LEA.HI.X R11, R51, R42.reuse, R56, 0x2, P5 ;  /* 0x0000002a330b8211 */ /* 0x080fe400028f1438 */
[----:B------:R-:W-:Y:S01]  /*257d0*/  @!P0 MOV R122, R125 ;  /* 0x0000007d007a8202 */ /* 0x000fe20000000f00 */
[----:B------:R-:W-:Y:S01]  /*257e0*/  @!P1 IMAD.MOV.U32 R125, RZ, RZ, R124 ;  /* 0x000000ffff7d9224 */ /* 0x000fe200078e007c */
[----:B------:R-:W-:Y:S01]  /*257f0*/  @!P1 LEA.HI.X R5, R49, R42, R50, 0x2, P3 ;  /* 0x0000002a31059211 */ /* 0x000fe200018f1432 */
[----:B------:R-:W-:Y:S01]  /*25800*/  @!P1 IMAD.MOV.U32 R124, RZ, RZ, R126 ;  /* 0x000000ffff7c9224 */ /* 0x000fe200078e007e */
[----:B0-----:R-:W-:Y:S01]  /*25810*/  @!P2 LEA R2, P3, R47, R14, 0x2 ;  /* 0x0000000e2f02a211 */ /* 0x001fe200078610ff */
[----:B------:R-:W-:Y:S01]  /*25820*/  @!P0 ST.E.64 desc[UR54][R10.64], R122 ;  /* 0x0000007a0a008985 */ /* 0x000fe2000c101b36 */
[----:B------:R-:W-:Y:S01]  /*25830*/  ISETP.GE.AND P0, PT, R43, UR4, PT ;  /* 0x000000042b007c0c */ /* 0x000fe2000bf06270 */
[----:B------:R-:W-:Y:S01]  /*25840*/  @!P2 IMAD.MOV.U32 R126, RZ, RZ, R69 ;  /* 0x000000ffff7ea224 */ /* 0x000fe200078e0045 */
[----:B------:R-:W-:Y:S01]  /*25850*/  @!P2 LEA.HI.X R3, R47, R42, R48, 0x2, P3 ;  /* 0x0000002a2f03a211 */ /* 0x000fe200018f1430 */
[----:B------:R-:W-:Y:S01]  /*25860*/  @!P1 ST.E.64 desc[UR54][R4.64], R124 ;  /* 0x0000007c04009985 */ /* 0x000fe2000c101b36 */
[----:B------:R-:W-:-:S02]  /*25870*/  ISETP.GE.AND P1, PT, R40, UR4, PT ;  /* 0x0000000428007c0c */ /* 0x000fc4000bf26270 */
[C---:B------:R-:W-:Y:S01]  /*25880*/  @!P4 LEA R6, P5, R45.reuse, R14, 0x2 ;  /* 0x0000000e2d06c211 */ /* 0x040fe200078a10ff */
[----:B------:R0:W-:Y:S01]  /*25890*/  @!P2 ST.E.64 desc[UR54][R2.64], R126 ;  /* 0x0000007e0200a985 */ /* 0x0001e2000c101b36 */
[----:B------:R-:W-:Y:S02]  /*258a0*/  ISETP.GE.AND P2, PT, R36, UR4, PT ;  /* 0x0000000424007c0c */ /* 0x000fe4000bf46270 */
[----:B------:R-:W-:-:S03]  /*258b0*/  @!P4 LEA.HI.X R7, R45, R42, R46, 0x2, P5 ;  /* 0x0000002a2d07c211 */ /* 0x000fc600028f142e */
[C---:B-1----:R-:W-:Y:S01]  /*258c0*/  @!P0 LEA R8, P3, R43.reuse, R14, 0x2 ;  /* 0x0000000e2b088211 */ /* 0x042fe200078610ff */
[----:B0-----:R-:W-:Y:S02]  /*258d0*/  @!P4 IMAD.MOV.U32 R2, RZ, RZ, R70 ;  /* 0x000000ffff02c224 */ /* 0x001fe400078e0046 */
[----:B------:R-:W-:Y:S01]  /*258e0*/  @!P4 IMAD.MOV.U32 R3, RZ, RZ, R128 ;  /* 0x000000ffff03c224 */ /* 0x000fe200078e0080 */
[----:B------:R-:W-:Y:S01]  /*258f0*/  @!P0 LEA.HI.X R9, R43, R42, R44, 0x2, P3 ;  /* 0x0000002a2b098211 */ /* 0x000fe200018f142c */
[----:B------:R-:W-:-:S03]  /*25900*/  @!P0 IMAD.MOV.U32 R70, RZ, RZ, R73 ;  /* 0x000000ffff468224 */ /* 0x000fc600078e0049 */
[----:B------:R0:W-:Y:S01]  /*25910*/  @!P4 ST.E.64 desc[UR54][R6.64], R2 ;  /* 0x000000020600c985 */ /* 0x0001e2000c101b36 */
[----:B------:R-:W-:Y:S02]  /*25920*/  ISETP.GE.AND P4, PT, R28, UR4, PT ;  /* 0x000000041c007c0c */ /* 0x000fe4000bf86270 */
[C---:B------:R-:W-:Y:S01]  /*25930*/  @!P1 LEA R4, P5, R40.reuse, R14, 0x2 ;  /* 0x0000000e28049211 */ /* 0x040fe200078a10ff */
[----:B------:R-:W-:Y:S01]  /*25940*/  @!P0 ST.E.64 desc[UR54][R8.64], R70 ;  /* 0x0000004608008985 */ /* 0x000fe2000c101b36 */
[----:B------:R-:W-:Y:S02]  /*25950*/  ISETP.GE.AND P3, PT, R13, UR4, PT ;  /* 0x000000040d007c0c */ /* 0x000fe4000bf66270 */
[----:B------:R-:W-:Y:S01]  /*25960*/  @!P1 MOV R73, R72 ;  /* 0x0000004800499202 */ /* 0x000fe20000000f00 */
[----:B------:R-:W-:Y:S01]  /*25970*/  @!P1 IMAD.MOV.U32 R72, RZ, RZ, R74 ;  /* 0x000000ffff489224 */ /* 0x000fe200078e004a */
[----:B------:R-:W-:Y:S02]  /*25980*/  @!P1 LEA.HI.X R5, R40, R42, R41, 0x2, P5 ;  /* 0x0000002a28059211 */ /* 0x000fe400028f1429 */
[----:B------:R-:W-:-:S03]  /*25990*/  @!P2 LEA R10, P0, R36, R14, 0x2 ;  /* 0x0000000e240aa211 */ /* 0x000fc600078010ff */
[----:B------:R1:W-:Y:S01]  /*259a0*/  @!P1 ST.E.64 desc[UR54][R4.64], R72 ;  /* 0x0000004804009985 */ /* 0x0003e2000c101b36 */
[----:B------:R-:W-:Y:S02]  /*259b0*/  @!P2 LEA.HI.X R11, R36, R42, R37, 0x2, P0 ;  /* 0x0000002a240ba211 */ /* 0x000fe400000f1425 */
[C---:B0-----:R-:W-:Y:S02]  /*259c0*/  @!P4 LEA R2, P1, R28.reuse, R14, 0x2 ;  /* 0x0000000e1c02c211 */ /* 0x041fe400078210ff */
[----:B------:R-:W-:Y:S02]  /*259d0*/  ISETP.GE.AND P0, PT, R25, UR4, PT ;  /* 0x0000000419007c0c */ /* 0x000fe4000bf06270 */
[----:B------:R-:W-:Y:S02]  /*259e0*/  @!P4 LEA.HI.X R3, R28, R42, R29, 0x2, P1 ;  /* 0x0000002a1c03c211 */ /* 0x000fe400008f141d */
[----:B------:R-:W-:Y:S01]  /*259f0*/  ISETP.GE.AND P1, PT, R0, UR4, PT ;  /* 0x0000000400007c0c */ /* 0x000fe2000bf26270 */
[----:B------:R-:W-:Y:S01]  /*25a00*/  @!P2 IMAD.MOV.U32 R74, RZ, RZ, R77 ;  /* 0x000000ffff4aa224 */ /* 0x000fe200078e004d */
[----:B------:R-:W-:Y:S01]  /*25a10*/  @!P3 LEA R6, P5, R13, R14, 0x2 ;  /* 0x0000000e0d06b211 */ /* 0x000fe200078a10ff */
[----:B------:R-:W-:-:S02]  /*25a20*/  @!P4 IMAD.MOV.U32 R77, RZ, RZ, R76 ;  /* 0x000000ffff4dc224 */ /* 0x000fc400078e004c */
[----:B------:R-:W-:Y:S01]  /*25a30*/  @!P4 IMAD.MOV.U32 R76, RZ, RZ, R78 ;  /* 0x000000ffff4cc224 */ /* 0x000fe200078e004e */
[----:B------:R-:W-:Y:S01]  /*25a40*/  @!P3 LEA.HI.X R7, R13, R42, R27, 0x2, P5 ;  /* 0x0000002a0d07b211 */ /* 0x000fe200028f141b */
[----:B------:R-:W-:Y:S01]  /*25a50*/  @!P3 IMAD.MOV.U32 R78, RZ, RZ, R81 ;  /* 0x000000ffff4eb224 */ /* 0x000fe200078e0051 */
[----:B------:R0:W-:Y:S01]  /*25a60*/  @!P2 ST.E.64 desc[UR54][R10.64], R74 ;  /* 0x0000004a0a00a985 */ /* 0x0001e2000c101b36 */
[----:B------:R-:W-:Y:S01]  /*25a70*/  VIADD R13, R12, 0xa8 ;  /* 0x000000a80c0d7836 */ /* 0x000fe20000000000 */
[----:B-1----:R-:W-:Y:S02]  /*25a80*/  @!P0 LEA R4, P2, R25, R14, 0x2 ;  /* 0x0000000e19048211 */ /* 0x002fe400078410ff */
[----:B------:R1:W-:Y:S01]  /*25a90*/  @!P4 ST.E.64 desc[UR54][R2.64], R76 ;  /* 0x0000004c0200c985 */ /* 0x0003e2000c101b36 */
[----:B------:R-:W-:Y:S01]  /*25aa0*/  ISETP.GE.AND P4, PT, R20, UR4, PT ;  /* 0x0000000414007c0c */ /* 0x000fe2000bf86270 */
[----:B------:R-:W-:Y:S02]  /*25ab0*/  @!P0 IMAD.MOV.U32 R81, RZ, RZ, R80 ;  /* 0x000000ffff518224 */ /* 0x000fe400078e0050 */
[----:B------:R2:W-:Y:S01]  /*25ac0*/  @!P3 ST.E.64 desc[UR54][R6.64], R78 ;  /* 0x0000004e0600b985 */ /* 0x0005e2000c101b36 */
[----:B------:R-:W-:Y:S01]  /*25ad0*/  ISETP.GE.AND P3, PT, R13, UR4, PT ;  /* 0x000000040d007c0c */ /* 0x000fe2000bf66270 */
[----:B------:R-:W-:Y:S01]  /*25ae0*/  @!P0 IMAD.MOV.U32 R80, RZ, RZ, R82 ;  /* 0x000000ffff508224 */ /* 0x000fe200078e0052 */
[----:B------:R-:W-:-:S02]  /*25af0*/  @!P0 LEA.HI.X R5, R25, R42, R26, 0x2, P2 ;  /* 0x0000002a19058211 */ /* 0x000fc400010f141a */
[----:B------:R-:W-:Y:S02]  /*25b00*/  @!P1 LEA R8, P2, R0, R14, 0x2 ;  /* 0x0000000e00089211 */ /* 0x000fe400078410ff */
[----:B0-----:R-:W-:Y:S01]  /*25b10*/  IADD3 R11, R12, 0xb0, RZ ;  /* 0x000000b00c0b7810 */ /* 0x001fe20007ffe0ff */
[----:B------:R-:W-:Y:S01]  /*25b20*/  @!P0 ST.E.64 desc[UR54][R4.64], R80 ;  /* 0x0000005004008985 */ /* 0x000fe2000c101b36 */
[----:B------:R-:W-:Y:S01]  /*25b30*/  ISETP.GE.AND P5, PT, R15, UR4, PT ;  /* 0x000000040f007c0c */ /* 0x000fe2000bfa6270 */
[----:B------:R-:W-:Y:S01]  /*25b40*/  @!P1 IMAD.MOV.U32 R82, RZ, RZ, R130 ;  /* 0x000000ffff529224 */ /* 0x000fe200078e0082 */
[----:B------:R-:W-:Y:S02]  /*25b50*/  @!P1 LEA.HI.X R9, R0, R42, R24, 0x2, P2 ;  /* 0x0000002a00099211 */ /* 0x000fe400010f1418 */
[----:B------:R-:W-:-:S03]  /*25b60*/  ISETP.GE.AND P0, PT, R11, UR4, PT ;  /* 0x000000040b007c0c */ /* 0x000fc6000bf06270 */
[----:B------:R0:W-:Y:S01]  /*25b70*/  @!P1 ST.E.64 desc[UR54][R8.64], R82 ;  /* 0x0000005208009985 */ /* 0x0001e2000c101b36 */
[-C--:B-1----:R-:W-:Y:S02]  /*25b80*/  @!P4 LEA R2, P1, R20, R14.reuse, 0x2 ;  /* 0x0000000e1402c211 */ /* 0x082fe400078210ff */
[----:B------:R-:W-:Y:S02]  /*25b90*/  SHF.R.S32.HI R0, RZ, 0x1f, R13 ;  /* 0x0000001fff007819 */ /* 0x000fe4000001140d */
[----:B--2---:R-:W-:Y:S01]  /*25ba0*/  @!P3 LEA R6, P2, R13, R14, 0x2 ;  /* 0x0000000e0d06b211 */ /* 0x004fe200078410ff */
[----:B------:R-:W-:-:S03]  /*25bb0*/  @!P4 IMAD.MOV.U32 R128, RZ, RZ, R131 ;  /* 0x000000ffff80c224 */ /* 0x000fc600078e0083 */
[----:B------:R-:W-:Y:S02]  /*25bc0*/  @!P3 LEA.HI.X R7, R13, R42, R0, 0x2, P2 ;  /* 0x0000002a0d07b211 */ /* 0x000fe400010f1400 */
[----:B------:R-:W-:Y:S02]  /*25bd0*/  SHF.R.S32.HI R13, RZ, 0x1f, R15 ;  /* 0x0000001fff0d7819 */ /* 0x000fe4000001140f */
[----:B------:R-:W-:Y:S02]  /*25be0*/  SHF.R.S32.HI R0, RZ, 0x1f, R11 ;  /* 0x0000001fff007819 */ /* 0x000fe4000001140b */
[----:B------:R-:W-:Y:S01]  /*25bf0*/  @!P0 LEA R10, P2, R11, R14, 0x2 ;  /* 0x0000000e0b0a8211 */ /* 0x000fe200078410ff */
[----:B0-----:R-:W-:-:S03]  /*25c00*/  VIADD R9, R12, 0xb8 ;  /* 0x000000b80c097836 */ /* 0x001fc60000000000 */
[-C--:B------:R-:W-:Y:S02]  /*25c10*/  @!P0 LEA.HI.X R11, R11, R42.reuse, R0, 0x2, P2 ;  /* 0x0000002a0b0b8211 */ /* 0x080fe400010f1400 */
[----:B----4-:R-:W-:Y:S02]  /*25c20*/  @!P4 LEA.HI.X R3, R20, R42, R21, 0x2, P1 ;  /* 0x0000002a1403c211 */ /* 0x010fe400008f1415 */
[----:B------:R-:W-:-:S03]  /*25c30*/  @!P5 LEA R4, P1, R15, R14, 0x2 ;  /* 0x0000000e0f04d211 */ /* 0x000fc600078210ff */
[----:B------:R0:W-:Y:S01]  /*25c40*/  @!P4 ST.E.64 desc[UR54][R2.64], R128 ;  /* 0x000000800200c985 */ /* 0x0001e2000c101b36 */
[----:B------:R-:W-:Y:S01]  /*25c50*/  @!P5 LEA.HI.X R5, R15, R42, R13, 0x2, P1 ;  /* 0x0000002a0f05d211 */ /* 0x000fe200008f140d */
[----:B0-----:R-:W-:Y:S02]  /*25c60*/  @!P5 IMAD.MOV.U32 R2, RZ, RZ, R134 ;  /* 0x000000ffff02d224 */ /* 0x001fe400078e0086 */
[----:B------:R-:W-:Y:S01]  /*25c70*/  @!P5 IMAD.MOV.U32 R3, RZ, RZ, R132 ;  /* 0x000000ffff03d224 */ /* 0x000fe200078e0084 */
[----:B------:R-:W-:-:S04]  /*25c80*/  @!P3 MOV R132, R135 ;  /* 0x000000870084b202 */ /* 0x000fc80000000f00 */
        /* <DEDUP_REMOVED lines=10> */
.L_x_3634:
        /* <DEDUP_REMOVED lines=26> */
.L_x_3653:
[----:B------:R-:W3:Y:S01]  /*25ed0*/  LDL.LU R0, [R1+0x14] ;  /* 0x0000140001007983 */ /* 0x000ee20000300800 */
[----:B------:R-:W-:Y:S01]  /*25ee0*/  BSSY B1, `(.L_x_3654) ;  /* 0x0000038000017945 */ /* 0x000fe20003800000 */
[----:B------:R-:W-:Y:S02]  /*25ef0*/  SEL R237, R237, RZ, !P0 ;  /* 0x000000ffeded7207 */ /* 0x000fe40004000000 */
[----:B-----5:R-:W-:Y:S02]  /*25f00*/  SHF.R.S32.HI R12, RZ, 0x1f, R13 ;  /* 0x0000001fff0c7819 */ /* 0x020fe4000001140d */
[----:B---3--:R-:W-:Y:S01]  /*25f10*/  SEL R14, R0, RZ, !P0 ;  /* 0x000000ff000e7207 */ /* 0x008fe20004000000 */
[----:B------:R-:W-:Y:S06]  /*25f20*/  @P3 BRA `(.L_x_3655) ;  /* 0x0000000000cc3947 */ /* 0x000fec0003800000 */
[----:B------:R-:W3:Y:S01]  /*25f30*/  LDL R0, [R1+0x18] ;  /* 0x0000180001007983 */ /* 0x000ee20000100800 */
[----:B------:R-:W2:Y:S02]  /*25f40*/  LDC R25, c[0x0][0xbe8] ;  /* 0x0002fa00ff197b82 */ /* 0x000ea40000000800 */
[----:B--2---:R-:W-:Y:S02]  /*25f50*/  IMAD R2, R20, R25, RZ ;  /* 0x0000001914027224 */ /* 0x004fe400078e02ff */
[----:B---3--:R-:W-:-:S05]  /*25f60*/  IMAD R0, R0, 0x80, R28 ;  /* 0x0000008000007824 */ /* 0x008fca00078e021c */
[----:B------:R-:W-:-:S04]  /*25f70*/  IADD3 R21, R0, -0x80, RZ ;  /* 0xffffff8000157810 */ /* 0x000fc80007ffe0ff */
[----:B------:R-:W-:-:S13]  /*25f80*/  ISETP.GE.AND P0, PT, R21, R2, PT ;  /* 0x000000021500720c */ /* 0x000fda0003f06270 */
[----:B------:R-:W-:Y:S05]  /*25f90*/  @P0 BRA `(.L_x_3655) ;  /* 0x0000000000b00947 */ /* 0x000fea0003800000 */
[----:B------:R-:W2:Y:S01]  /*25fa0*/  LDL.LU R30, [R1+0x24] ;  /* 0x00002400011e7983 */ /* 0x000ea20000300800 */
[----:B------:R-:W-:Y:S01]  /*25fb0*/  IMAD.MOV.U32 R0, RZ, RZ, 0x9b8 ;  /* 0x000009b8ff007424 */ /* 0x000fe200078e00ff */
[----:B------:R-:W-:Y:S01]  /*25fc0*/  ISETP.GT.AND P3, PT, R165, 0x1, PT ;  /* 0x00000001a500780c */ /* 0x000fe20003f64270 */
[----:B------:R-:W1:Y:S01]  /*25fd0*/  LDC.64 R26, c[0x0][0xba8] ;  /* 0x0002ea00ff1a7b82 */ /* 0x000e620000000a00 */
[----:B------:R-:W-:Y:S01]  /*25fe0*/  ISETP.NE.AND P0, PT, R25, 0x1, PT ;  /* 0x000000011900780c */ /* 0x000fe20003f05270 */
[----:B------:R-:W-:Y:S01]  /*25ff0*/  IMAD.MOV.U32 R15, RZ, RZ, R21 ;  /* 0x000000ffff0f7224 */ /* 0x000fe200078e0015 */
[----:B------:R-:W-:-:S05]  /*26000*/  SEL R24, R0, 0x978, P3 ;  /* 0x0000097800187807 */ /* 0x000fca0001800000 */
[----:B------:R-:W3:Y:S08]  /*26010*/  LDC.64 R6, c[0x0][R24+0x220] ;  /* 0x0000880018067b82 */ /* 0x000ef00000000a00 */
[----:B------:R-:W4:Y:S08]  /*26020*/  LDC.64 R2, c[0x0][R24+0x218] ;  /* 0x0000860018027b82 */ /* 0x000f300000000a00 */
[----:B------:R-:W5:Y:S08]  /*26030*/  LDC.64 R8, c[0x0][R24+0x228] ;  /* 0x00008a0018087b82 */ /* 0x000f700000000a00 */
[----:B------:R-:W0:Y:S08]  /*26040*/  LDC.64 R4, c[0x0][R24+0x210] ;  /* 0x0000840018047b82 */ /* 0x000e300000000a00 */
[----:B------:R-:W4:Y:S08]  /*26050*/  @P0 LDC R0, c[0x0][0xbec] ;  /* 0x0002fb00ff000b82 */ /* 0x000f300000000800 */
[----:B------:R-:W5:Y:S01]  /*26060*/  @P0 LDC R31, c[0x0][0xbf0] ;  /* 0x0002fc00ff1f0b82 */ /* 0x000f620000000800 */
[----:B---3--:R-:W-:-:S07]  /*26070*/  IMAD R7, R7, R237, RZ ;  /* 0x000000ed07077224 */ /* 0x008fce00078e02ff */
[----:B-1----:R-:W1:Y:S01]  /*26080*/  @!P3 LDC R26, c[0x0][0xb50] ;  /* 0x0002d400ff1abb82 */ /* 0x002e620000000800 */
[----:B------:R-:W-:Y:S02]  /*26090*/  IMAD R7, R6, R14, R7 ;  /* 0x0000000e06077224 */ /* 0x000fe400078e0207 */
[----:B----4-:R-:W-:-:S05]  /*260a0*/  @P0 IMAD.HI.U32 R0, R21, R0, RZ ;  /* 0x0000000015000227 */ /* 0x010fca00078e00ff */
[----:B------:R-:W3:Y:S01]  /*260b0*/  @!P3 LDC R27, c[0x0][0xb54] ;  /* 0x0002d500ff1bbb82 */ /* 0x000ee20000000800 */
[-C--:B------:R-:W-:Y:S02]  /*260c0*/  IMAD R29, R3, R235.reuse, RZ ;  /* 0x000000eb031d7224 */ /* 0x080fe400078e02ff */
[----:B------:R-:W-:Y:S01]  /*260d0*/  IMAD.WIDE.U32 R10, R2, R235, RZ ;  /* 0x000000eb020a7225 */ /* 0x000fe200078e00ff */
[----:B-----5:R-:W-:-:S03]  /*260e0*/  @P0 SHF.R.U32.HI R15, RZ, R31, R0 ;  /* 0x0000001fff0f0219 */ /* 0x020fc60000011600 */
[----:B------:R-:W-:-:S04]  /*260f0*/  IMAD.WIDE.U32 R2, R6, R237, RZ ;  /* 0x000000ed06027225 */ /* 0x000fc800078e00ff */
[----:B------:R-:W-:Y:S01]  /*26100*/  IMAD.IADD R11, R29, 0x1, R11 ;  /* 0x000000011d0b7824 */ /* 0x000fe200078e020b */
[----:B------:R-:W-:Y:S01]  /*26110*/  IADD3 R10, P0, P1, R2, R10, R13 ;  /* 0x0000000a020a7210 */ /* 0x000fe2000791e00d */
[----:B------:R-:W-:Y:S02]  /*26120*/  IMAD.MOV R0, RZ, RZ, -R15 ;  /* 0x000000ffff007224 */ /* 0x000fe400078e0a0f */
[----:B------:R-:W-:Y:S02]  /*26130*/  IMAD.IADD R6, R3, 0x1, R7 ;  /* 0x0000000103067824 */ /* 0x000fe400078e0207 */
[----:B------:R-:W-:-:S03]  /*26140*/  IMAD R7, R25, R0, R21 ;  /* 0x0000000019077224 */ /* 0x000fc600078e0215 */
[----:B------:R-:W-:Y:S02]  /*26150*/  IADD3.X R0, R6, R11, R12, P0, P1 ;  /* 0x0000000b06007210 */ /* 0x000fe400007e240c */
[----:B--2---:R-:W-:-:S05]  /*26160*/  SEL R31, R30, RZ, P3 ;  /* 0x000000ff1e1f7207 */ /* 0x004fca0001800000 */
[----:B------:R-:W-:-:S04]  /*26170*/  IMAD.WIDE.U32 R2, R8, R31, RZ ;  /* 0x0000001f08027225 */ /* 0x000fc800078e00ff */
[----:B------:R-:W-:Y:S01]  /*26180*/  IMAD R9, R9, R31, RZ ;  /* 0x0000001f09097224 */ /* 0x000fe200078e02ff */
[----:B------:R-:W-:Y:S02]  /*26190*/  IADD3 R2, P0, P1, R15, R10, R2 ;  /* 0x0000000a0f027210 */ /* 0x000fe4000791e002 */
[----:B------:R-:W-:Y:S01]  /*261a0*/  SHF.R.S32.HI R15, RZ, 0x1f, R15 ;  /* 0x0000001fff0f7819 */ /* 0x000fe2000001140f */
[----:B------:R-:W-:Y:S01]  /*261b0*/  IMAD.IADD R3, R9, 0x1, R3 ;  /* 0x0000000109037824 */ /* 0x000fe200078e0203 */
[----:B------:R-:W-:-:S04]  /*261c0*/  SHF.R.S32.HI R9, RZ, 0x1f, R7 ;  /* 0x0000001fff097819 */ /* 0x000fc80000011407 */
[----:B------:R-:W-:Y:S01]  /*261d0*/  IADD3.X R3, R15, R0, R3, P0, P1 ;  /* 0x000000000f037210 */ /* 0x000fe200007e2403 */
[----:B0-----:R-:W-:-:S04]  /*261e0*/  IMAD R0, R5, R7, RZ ;  /* 0x0000000705007224 */ /* 0x001fc800078e02ff */
[C---:B------:R-:W-:Y:S02]  /*261f0*/  IMAD R9, R4.reuse, R9, R0 ;  /* 0x0000000904097224 */ /* 0x040fe400078e0200 */
[----:B------:R-:W-:-:S05]  /*26200*/  IMAD.WIDE.U32 R2, R4, R7, R2 ;  /* 0x0000000704027225 */ /* 0x000fca00078e0002 */
[----:B------:R-:W-:Y:S01]  /*26210*/  IADD3 R0, R3, R9, RZ ;  /* 0x0000000903007210 */ /* 0x000fe20007ffe0ff */
[----:B------:R-:W-:Y:S01]  /*26220*/  IMAD.MOV.U32 R3, RZ, RZ, -0x800000 ;  /* 0xff800000ff037424 */ /* 0x000fe200078e00ff */
[----:B-1----:R-:W-:-:S04]  /*26230*/  LEA R4, P0, R2, R26, 0x2 ;  /* 0x0000001a02047211 */ /* 0x002fc800078010ff */
[----:B---3--:R-:W-:-:S05]  /*26240*/  LEA.HI.X R5, R2, R27, R0, 0x2, P0 ;  /* 0x0000001b02057211 */ /* 0x008fca00000f1400 */
[----:B------:R1:W-:Y:S04]  /*26250*/  STG.E desc[UR54][R4.64], R3 ;  /* 0x0000000304007986 */ /* 0x0003e8000c101936 */
.L_x_3655:
[----:B------:R-:W-:Y:S05]  /*26260*/  BSYNC B1 ;  /* 0x0000000000017941 */ /* 0x000fea0003800000 */
.L_x_3654:
[----:B------:R-:W-:Y:S05]  /*26270*/  @P2 BRA `(.L_x_3648) ;  /* 0x00000008002c2947 */ /* 0x000fea0003800000 */
[----:B------:R-:W3:Y:S01]  /*26280*/  LDL R24, [R1+0x18] ;  /* 0x0000180001187983 */ /* 0x000ee20000100800 */
[----:B------:R-:W4:Y:S01]  /*26290*/  LDC R21, c[0x0][0xbe8] ;  /* 0x0002fa00ff157b82 */ /* 0x000f220000000800 */
[----:B-12---:R-:W-:Y:S01]  /*262a0*/  VIADD R4, R28, 0xffffff80 ;  /* 0xffffff801c047836 */ /* 0x006fe20000000000 */
[----:B------:R-:W-:Y:S01]  /*262b0*/  ULDC.64 UR4, c[0x0][0xaa0] ;  /* 0x0002a80000047ab9 */ /* 0x000fe20000000a00 */
[----:B------:R-:W-:Y:S01]  /*262c0*/  ULDC.64 UR6, c[0x0][0xaf0] ;  /* 0x0002bc0000067ab9 */ /* 0x000fe20000000a00 */
[----:B------:R-:W-:Y:S02]  /*262d0*/  IMAD R0, R12, UR4, RZ ;  /* 0x000000040c007c24 */ /* 0x000fe4000f8e02ff */
[----:B------:R-:W-:Y:S02]  /*262e0*/  SHF.R.S32.HI R3, RZ, 0x1f, R4 ;  /* 0x0000001fff037819 */ /* 0x000fe40000011404 */
[----:B------:R-:W-:Y:S02]  /*262f0*/  IMAD R5, R13, UR5, R0 ;  /* 0x000000050d057c24 */ /* 0x000fe4000f8e0200 */
[----:B------:R-:W-:Y:S01]  /*26300*/  LEA.HI R7, R3, R4, RZ, 0x3 ;  /* 0x0000000403077211 */ /* 0x000fe200078f18ff */
[----:B------:R-:W-:Y:S01]  /*26310*/  IMAD.WIDE.U32 R2, R13, UR4, RZ ;  /* 0x000000040d027c25 */ /* 0x000fe2000f8e00ff */
[----:B------:R-:W-:-:S02]  /*26320*/  ULDC.64 UR4, c[0x0][0xae8] ;  /* 0x0002ba0000047ab9 */ /* 0x000fc40000000a00 */
[----:B------:R-:W-:Y:S01]  /*26330*/  LOP3.LUT R9, R7, 0xfffffff8, RZ, 0xc0, !PT ;  /* 0xfffffff807097812 */ /* 0x000fe200078ec0ff */
[----:B------:R-:W-:Y:S01]  /*26340*/  IMAD.IADD R3, R3, 0x1, R5 ;  /* 0x0000000103037824 */ /* 0x000fe200078e0205 */
[----:B------:R-:W-:-:S03]  /*26350*/  SHF.R.S32.HI R25, RZ, 0x3, R7 ;  /* 0x00000003ff197819 */ /* 0x000fc60000011407 */
[----:B------:R-:W-:Y:S02]  /*26360*/  IMAD.IADD R8, R4, 0x1, -R9 ;  /* 0x0000000104087824 */ /* 0x000fe400078e0a09 */
[----:B------:R-:W-:Y:S01]  /*26370*/  IMAD.WIDE.U32 R2, R235, UR4, R2 ;  /* 0x00000004eb027c25 */ /* 0x000fe2000f8e0002 */
[----:B----4-:R-:W-:-:S03]  /*26380*/  ISETP.NE.AND P0, PT, R21, 0x1, PT ;  /* 0x000000011500780c */ /* 0x010fc60003f05270 */
[----:B------:R-:W-:Y:S02]  /*26390*/  IMAD R0, R8, 0x20, R25 ;  /* 0x0000002008007824 */ /* 0x000fe400078e0219 */
[----:B------:R-:W-:Y:S01]  /*263a0*/  IMAD R3, R235, UR5, R3 ;  /* 0x00000005eb037c24 */ /* 0x000fe2000f8e0203 */
[----:B------:R-:W-:Y:S01]  /*263b0*/  ULDC.64 UR4, c[0x0][0xae0] ;  /* 0x0002b80000047ab9 */ /* 0x000fe20000000a00 */
[----:B------:R-:W-:Y:S02]  /*263c0*/  IMAD R4, R14, UR6, RZ ;  /* 0x000000060e047c24 */ /* 0x000fe4000f8e02ff */
[----:B------:R-:W-:-:S04]  /*263d0*/  IMAD.WIDE.U32 R2, R237, UR6, R2 ;  /* 0x00000006ed027c25 */ /* 0x000fc8000f8e0002 */
[----:B------:R-:W-:Y:S01]  /*263e0*/  IMAD R7, R237, UR7, R4 ;  /* 0x00000007ed077c24 */ /* 0x000fe2000f8e0204 */
[----:B------:R-:W1:Y:S03]  /*263f0*/  @P0 LDC R6, c[0x0][0xbec] ;  /* 0x0002fb00ff060b82 */ /* 0x000e660000000800 */
[----:B------:R-:W-:-:S05]  /*26400*/  IMAD.IADD R3, R3, 0x1, R7 ;  /* 0x0000000103037824 */ /* 0x000fca00078e0207 */
[----:B------:R-:W2:Y:S01]  /*26410*/  @P0 LDC R11, c[0x0][0xbf0] ;  /* 0x0002fc00ff0b0b82 */ /* 0x000ea20000000800 */
[----:B---3--:R-:W-:-:S04]  /*26420*/  IMAD R9, R24, 0x80, R0 ;  /* 0x0000008018097824 */ /* 0x008fc800078e0200 */
[----:B-1----:R-:W-:Y:S01]  /*26430*/  @P0 IMAD.HI.U32 R0, R9, R6, RZ ;  /* 0x0000000609000227 */ /* 0x002fe200078e00ff */
[----:B------:R-:W-:-:S04]  /*26440*/  MOV R5, R9 ;  /* 0x0000000900057202 */ /* 0x000fc80000000f00 */
[----:B--2---:R-:W-:-:S04]  /*26450*/  @P0 SHF.R.U32.HI R5, RZ, R11, R0 ;  /* 0x0000000bff050219 */ /* 0x004fc80000011600 */
        /* <DEDUP_REMOVED lines=12> */
[----:B------:R-:W-:Y:S01]  /*26520*/  ULDC.64 UR4, c[0x0][0xa80] ;  /* 0x0002a00000047ab9 */ /* 0x000fe20000000a00 */
[----:B------:R-:W-:Y:S01]  /*26530*/  IMAD.SHL.U32 R7, R8, 0x8, RZ ;  /* 0x0000000808077824 */ /* 0x000fe200078e00ff */
[C---:B------:R-:W-:Y:S01]  /*26540*/  LEA R2, P0, R4.reuse, UR4, 0x1 ;  /* 0x0000000404027c11 */ /* 0x040fe2000f8008ff */
[----:B------:R-:W-:Y:S01]  /*26550*/  IMAD.IADD R3, R5, 0x1, R9 ;  /* 0x0000000105037824 */ /* 0x000fe200078e0209 */
[----:B------:R-:W-:Y:S01]  /*26560*/  UMOV UR4, 0xffffffff ;  /* 0xffffffff00047882 */ /* 0x000fe20000000000 */
[C---:B------:R-:W-:Y:S01]  /*26570*/  VIADD R9, R7.reuse, 0x80 ;  /* 0x0000008007097836 */ /* 0x040fe20000000000 */
[----:B------:R-:W-:Y:S02]  /*26580*/  IADD3 R27, R7, 0x40, RZ ;  /* 0x00000040071b7810 */ /* 0x000fe40007ffe0ff */
[----:B------:R-:W-:Y:S02]  /*26590*/  LEA.HI.X R3, R4, UR5, R3, 0x1, P0 ;  /* 0x0000000504037c11 */ /* 0x000fe400080f0c03 */
[----:B------:R-:W-:-:S02]  /*265a0*/  SHF.R.S32.HI R5, RZ, 0x1f, R7 ;  /* 0x0000001fff057819 */ /* 0x000fc40000011407 */
[----:B------:R-:W-:Y:S02]  /*265b0*/  SHF.R.S32.HI R8, RZ, 0x1f, R9 ;  /* 0x0000001fff087819 */ /* 0x000fe40000011409 */
[----:B------:R-:W-:Y:S01]  /*265c0*/  SHF.R.S32.HI R10, RZ, 0x1f, R27 ;  /* 0x0000001fff0a7819 */ /* 0x000fe2000001141b */
[----:B------:R-:W-:Y:S06]  /*265d0*/  BRA.DIV UR4, `(.L_x_3656) ;  /* 0x000000c604107947 */ /* 0x000fec000b800000 */
[----:B------:R1:W2:Y:S04]  /*265e0*/  SHFL.IDX PT, R0, R3, RZ, 0x181f ;  /* 0x00181fff03007589 */ /* 0x0002a800000e0000 */
[----:B------:R1:W3:Y:S02]  /*265f0*/  SHFL.IDX PT, R14, R2, RZ, 0x181f ;  /* 0x00181fff020e7589 */ /* 0x0002e400000e0000 */
.L_x_3949:
[----:B------:R-:W-:Y:S01]  /*26600*/  IMAD R21, R20, R21, RZ ;  /* 0x0000001514157224 */ /* 0x000fe200078e02ff */
[----:B------:R-:W-:Y:S01]  /*26610*/  BSSY B1, `(.L_x_3657) ;  /* 0x0000011000017945 */ /* 0x000fe20003800000 */
[----:B------:R-:W-:-:S05]  /*26620*/  IMAD R6, R24, 0x80, R25 ;  /* 0x0000008018067824 */ /* 0x000fca00078e0219 */
[----:B------:R-:W-:-:S13]  /*26630*/  ISETP.GE.AND P0, PT, R6, R21, PT ;  /* 0x000000150600720c */ /* 0x000fda0003f06270 */
        /* <DEDUP_REMOVED lines=8> */
[-C--:B--2---:R-:W-:Y:S02]  /*266c0*/  @!P3 LEA.HI.X R13, R7, R0.reuse, R5, 0x1, P0 ;  /* 0x00000000070db211 */ /* 0x084fe400000f0c05 */
[-C--:B------:R-:W-:Y:S02]  /*266d0*/  @!P4 LEA.HI.X R25, R27, R0.reuse, R10, 0x1, P1 ;  /* 0x000000001b19c211 */ /* 0x080fe400008f0c0a */
[----:B------:R-:W-:Y:S01]  /*266e0*/  @!P5 LEA.HI.X R15, R9, R0, R8, 0x1, P2 ;  /* 0x00000000090fd211 */ /* 0x000fe200010f0c08 */
[----:B------:R4:W-:Y:S04]  /*266f0*/  @!P3 ST.E.128 desc[UR54][R12.64], RZ ;  /* 0x000000ff0c00b985 */ /* 0x0009e8000c101d36 */
[----:B------:R4:W-:Y:S04]  /*26700*/  @!P4 ST.E.128 desc[UR54][R24.64], RZ ;  /* 0x000000ff1800c985 */ /* 0x0009e8000c101d36 */
[----:B------:R4:W-:Y:S02]  /*26710*/  @!P5 ST.E.128 desc[UR54][R14.64], RZ ;  /* 0x000000ff0e00d985 */ /* 0x0009e4000c101d36 */
.L_x_3658:
[----:B------:R-:W-:Y:S05]  /*26720*/  BSYNC B1 ;  /* 0x0000000000017941 */ /* 0x000fea0003800000 */
.L_x_3657:
[----:B------:R-:W-:-:S03]  /*26730*/  UMOV UR4, 0xffffffff ;  /* 0xffffffff00047882 */ /* 0x000fc60000000000 */
[----:B------:R-:W-:Y:S05]  /*26740*/  BRA.DIV UR4, `(.L_x_3659) ;  /* 0x000000c204e87947 */ /* 0x000fea000b800000 */
[----:B--2---:R2:W0:Y:S04]  /*26750*/  SHFL.IDX PT, R0, R3, 0x1, 0x181f ;  /* 0x00381f0003007f89 */ /* 0x00442800000e0000 */
[----:B---34-:R2:W3:Y:S02]  /*26760*/  SHFL.IDX PT, R14, R2, 0x1, 0x181f ;  /* 0x00381f00020e7f89 */ /* 0x0184e400000e0000 */
.L_x_3953:
        /* <DEDUP_REMOVED lines=17> */
.L_x_3661:
[----:B------:R-:W-:Y:S05]  /*26880*/  BSYNC B1 ;  /* 0x0000000000017941 */ /* 0x000fea0003800000 */
.L_x_3660:
[----:B------:R-:W-:-:S03]  /*26890*/  UMOV UR4, 0xffffffff ;  /* 0xffffffff00047882 */ /* 0x000fc60000000000 */
[----:B------:R-:W-:Y:S05]  /*268a0*/  BRA.DIV UR4, `(.L_x_3662) ;  /* 0x000000c204d87947 */ /* 0x000fea000b800000 */
[----:B0-----:R0:W0:Y:S04]  /*268b0*/  SHFL.IDX PT, R0, R3, 0x2, 0x181f ;  /* 0x00581f0003007f89 */ /* 0x00102800000e0000 */
[----:B---34-:R3:W4:Y:S02]  /*268c0*/  SHFL.IDX PT, R14, R2, 0x2, 0x181f ;  /* 0x00581f00020e7f89 */ /* 0x01872400000e0000 */
.L_x_3957:
        /* <DEDUP_REMOVED lines=8> */
[-C--:B----4-:R-:W-:Y:S02]  /*26950*/  @!P3 LEA R12, P0, R7, R14.reuse, 0x1 ;  /* 0x0000000e070cb211 */ /* 0x090fe400078008ff */
        /* <DEDUP_REMOVED lines=8> */
.L_x_3664:
[----:B------:R-:W-:Y:S05]  /*269e0*/  BSYNC B1 ;  /* 0x0000000000017941 */ /* 0x000fea0003800000 */
.L_x_3663:
[----:B------:R-:W-:-:S03]  /*269f0*/  UMOV UR4, 0xffffffff ;  /* 0xffffffff00047882 */ /* 0x000fc60000000000 */
[----:B------:R-:W-:Y:S05]  /*26a00*/  BRA.DIV UR4, `(.L_x_3665) ;  /* 0x000000c204c87947 */ /* 0x000fea000b800000 */
[----:B0-----:R0:W0:Y:S04]  /*26a10*/  SHFL.IDX PT, R0, R3, 0x3, 0x181f ;  /* 0x00781f0003007f89 */ /* 0x00102800000e0000 */
[----:B----4-:R4:W0:Y:S02]  /*26a20*/  SHFL.IDX PT, R14, R2, 0x3, 0x181f ;  /* 0x00781f00020e7f89 */ /* 0x01082400000e0000 */
.L_x_3961:
[----:B-1234-:R-:W-:-:S05]  /*26a30*/  VIADD R2, R6, 0x60 ;  /* 0x0000006006027836 */ /* 0x01efca0000000000 */
        /* <DEDUP_REMOVED lines=11> */
[----:B------:R-:W-:Y:S01]  /*26af0*/  @!P5 LEA.HI.X R15, R9, R0, R8, 0x1, P2 ;  /* 0x00000000090fd211 */ /* 0x000fe200010f0c08 */
[----:B------:R3:W-:Y:S04]  /*26b00*/  @!P3 ST.E.128 desc[UR54][R2.64], RZ ;  /* 0x000000ff0200b985 */ /* 0x0007e8000c101d36 */
[----:B------:R3:W-:Y:S04]  /*26b10*/  @!P4 ST.E.128 desc[UR54][R4.64], RZ ;  /* 0x000000ff0400c985 */ /* 0x0007e8000c101d36 */
[----:B------:R3:W-:Y:S02]  /*26b20*/  @!P5 ST.E.128 desc[UR54][R14.64], RZ ;  /* 0x000000ff0e00d985 */ /* 0x0007e4000c101d36 */
.L_x_3648:
[----:B------:R-:W-:Y:S05]  /*26b30*/  BSYNC B0 ;  /* 0x0000000000007941 */ /* 0x000fea0003800000 */
.L_x_3633:
[----:B------:R-:W-:Y:S02]  /*26b40*/  ULDC UR4, c[0x0][0xc3c] ;  /* 0x00030f0000047ab9 */ /* 0x000fe40000000800 */
[----:B------:R-:W-:-:S13]  /*26b50*/  ISETP.GE.AND P0, PT, R151, UR4, PT ;  /* 0x0000000497007c0c */ /* 0x000fda000bf06270 */
[----:B------:R-:W-:Y:S05]  /*26b60*/  @!P0 BRA `(.L_x_3666) ;  /* 0xfffffdac00188947 */ /* 0x000fea000383ffff */
[----:B------:R-:W-:Y:S05]  /*26b70*/  BRA `(.L_x_3462) ;  /* 0x0000008400107947 */ /* 0x000fea0003800000 */
.L_x_3460:
        /* <DEDUP_REMOVED lines=16> */
[----:B-1----:R2:W-:Y:S04]  /*26c80*/  STL.64 [R1+0x10], R4 ;  /* 0x0000100401007387 */ /* 0x0025e80000100a00 */
[----:B------:R2:W-:Y:S01]  /*26c90*/  STL.64 [R1+0x18], R6 ;  /* 0x0000180601007387 */ /* 0x0005e20000100a00 */
[----:B------:R-:W-:Y:S06]  /*26ca0*/  BAR.ARV 0x4, 0x180 ;  /* 0x0106000000007b1d */ /* 0x000fec0000002000 */
[----:B------:R-:W-:Y:S05]  /*26cb0*/  BRA `(.L_x_3668) ;  /* 0x0000000800a87947 */ /* 0x000fea0003800000 */
.L_x_3667:
        /* <DEDUP_REMOVED lines=44> */
.L_x_3671:
[----:B------:R-:W0:Y:S01]  /*26f80*/  LDC R2, c[0x0][0xc3c] ;  /* 0x00030f00ff027b82 */ /* 0x000e220000000800 */
[----:B------:R-:W-:Y:S01]  /*26f90*/  ULDC UR7, c[0x0][0xc3c] ;  /* 0x00030f0000077ab9 */ /* 0x000fe20000000800 */
[----:B------:R-:W-:Y:S01]  /*26fa0*/  UIADD3 UR4, UR4, 0x1f, URZ ;  /* 0x0000001f04047890 */ /* 0x000fe2000fffe03f */
[----:B------:R-:W-:-:S05]  /*26fb0*/  MOV R3, UR7 ;  /* 0x0000000700037c02 */ /* 0x000fca0008000f00 */
        /* <DEDUP_REMOVED lines=34> */
.L_x_3669:
        /* <DEDUP_REMOVED lines=20> */
.L_x_3672:
[----:B-1----:R-:W-:Y:S01]  /*27320*/  IMAD R10, R10, UR5, R11 ;  /* 0x000000050a0a7c24 */ /* 0x002fe2000f8e020b */
[----:B------:R-:W1:Y:S01]  /*27330*/  MUFU.RCP R12, R12 ;  /* 0x0000000c000c7308 */ /* 0x000e620000001000 */
[----:B0-----:R-:W-:Y:S02]  /*27340*/  IMAD R9, R15, R4, RZ ;  /* 0x000000040f097224 */ /* 0x001fe400078e02ff */
[----:B------:R-:W-:Y:S01]  /*27350*/  IMAD.MOV.U32 R2, RZ, RZ, RZ ;  /* 0x000000ffff027224 */ /* 0x000fe200078e00ff */
[----:B------:R0:W-:Y:S03]  /*27360*/  STL [R1+0x10], R10 ;  /* 0x0000100a01007387 */ /* 0x0001e60000100800 */
        /* <DEDUP_REMOVED lines=10> */
[----:B------:R-:W-:Y:S01]  /*27410*/  @!P1 IMAD.IADD R11, R11, 0x1, -R4 ;  /* 0x000000010b0b9824 */ /* 0x000fe200078e0a04 */
[----:B------:R-:W-:-:S02]  /*27420*/  @!P1 IADD3 R10, R10, 0x1, RZ ;  /* 0x000000010a0a9810 */ /* 0x000fc40007ffe0ff */
[----:B------:R-:W-:Y:S01]  /*27430*/  ISETP.NE.AND P1, PT, R6, RZ, PT ;  /* 0x000000ff0600720c */ /* 0x000fe20003f25270 */
[----:B0-----:R-:W-:Y:S01]  /*27440*/  IMAD.MOV R2, RZ, RZ, -R3 ;  /* 0x000000ffff027224 */ /* 0x001fe200078e0a03 */
[----:B------:R-:W-:-:S03]  /*27450*/  ISETP.GE.U32.AND P0, PT, R11, R4, PT ;  /* 0x000000040b00720c */ /* 0x000fc60003f06070 */
[----:B------:R-:W-:Y:S02]  /*27460*/  IMAD R11, R2, R7, RZ ;  /* 0x00000007020b7224 */ /* 0x000fe400078e02ff */
[----:B------:R-:W-:-:S04]  /*27470*/  IMAD.MOV.U32 R2, RZ, RZ, RZ ;  /* 0x000000ffff027224 */ /* 0x000fc800078e00ff */
        /* <DEDUP_REMOVED lines=21> */
[----:B------:R-:W-:Y:S02]  /*275d0*/  @!P2 IADD3 R4, -R4, RZ, RZ ;  /* 0x000000ff0404a210 */ /* 0x000fe40007ffe1ff */
[----:B------:R-:W-:-:S05]  /*275e0*/  @!P1 LOP3.LUT R4, RZ, R8, RZ, 0x33, !PT ;  /* 0x00000008ff049212 */ /* 0x000fca00078e33ff */
[----:B------:R-:W-:-:S04]  /*275f0*/  IMAD.MOV R3, RZ, RZ, -R4 ;  /* 0x000000ffff037224 */ /* 0x000fc800078e0a04 */
        /* <DEDUP_REMOVED lines=8> */
.L_x_3670:
[----:B------:R-:W-:Y:S01]  /*27680*/  IMAD.U32 R2, RZ, RZ, UR6 ;  /* 0x00000006ff027e24 */ /* 0x000fe2000f8e00ff */
[----:B------:R0:W-:Y:S04]  /*27690*/  STL [R1+0x14], RZ ;  /* 0x000014ff01007387 */ /* 0x0001e80000100800 */
[----:B------:R0:W-:Y:S04]  /*276a0*/  STL [R1+0x18], RZ ;  /* 0x000018ff01007387 */ /* 0x0001e80000100800 */
[----:B------:R0:W-:Y:S02]  /*276b0*/  STL [R1+0x10], R2 ;  /* 0x0000100201007387 */ /* 0x0001e40000100800 */
.L_x_3673:
[----:B-1----:R-:W2:Y:S04]  /*276c0*/  LDL R4, [R1+0x10] ;  /* 0x0000100001047983 */ /* 0x002ea80000100800 */
        /* <DEDUP_REMOVED lines=9> */
.L_x_3668:
[----:B-1----:R-:W3:Y:S01]  /*27760*/  LDL R0, [R1+0x1c] ;  /* 0x00001c0001007983 */ /* 0x002ee20000100800 */
[----:B------:R-:W-:-:S03]  /*27770*/  ULDC UR4, c[0x0][0xc3c] ;  /* 0x00030f0000047ab9 */ /* 0x000fc60000000800 */
[----:B------:R1:W-:Y:S01]  /*27780*/  STL [R1+0xc], RZ ;  /* 0x00000cff01007387 */ /* 0x0003e20000100800 */
[----:B---3--:R-:W-:Y:S02]  /*27790*/  ISETP.GE.AND P0, PT, R0, UR4, PT ;  /* 0x0000000400007c0c */ /* 0x008fe4000bf06270 */
[----:B------:R-:W-:-:S05]  /*277a0*/  MOV R0, 0x1 ;  /* 0x0000000100007802 */ /* 0x000fca0000000f00 */
[----:B------:R1:W-:Y:S04]  /*277b0*/  STL [R1+0x24], R0 ;  /* 0x0000240001007387 */ /* 0x0003e80000100800 */
[----:B------:R1:W-:Y:S02]  /*277c0*/  STL [R1+0x60], RZ ;  /* 0x000060ff01007387 */ /* 0x0003e40000100800 */
[----:B------:R-:W-:Y:S05]  /*277d0*/  @P0 BRA `(.L_x_3674) ;  /* 0x0000007000f40947 */ /* 0x000fea0003800000 */
[----:B------:R-:W1:Y:S01]  /*277e0*/  S2R R9, SR_TID.X ;  /* 0x0000000000097919 */ /* 0x000e620000002100 */
[----:B------:R-:W3:Y:S01]  /*277f0*/  S2UR UR5, SR_CgaCtaId ;  /* 0x00000000000579c3 */ /* 0x000ee20000008800 */
[----:B------:R-:W-:Y:S01]  /*27800*/  UMOV UR4, 0x400 ;  /* 0x0000040000047882 */ /* 0x000fe20000000000 */
[----:B------:R-:W-:Y:S01]  /*27810*/  BSSY B7, `(.L_x_3674) ;  /* 0x0000739000077945 */ /* 0x000fe20003800000 */
[----:B------:R-:W-:Y:S01]  /*27820*/  ULDC.64 UR40, c[0x0][0x198] ;  /* 0x0000660000287ab9 */ /* 0x000fe20000000a00 */
[----:B------:R-:W-:Y:S02]  /*27830*/  ULOP3.LUT UR37, UR36, 0x1, URZ, 0xfc, !UPT ;  /* 0x0000000124257892 */ /* 0x000fe4000f8efc3f */
[----:B------:R-:W-:Y:S01]  /*27840*/  ULOP3.LUT UR39, UR36, 0x2, URZ, 0xfc, !UPT ;  /* 0x0000000224277892 */ /* 0x000fe2000f8efc3f */
[----:B------:R-:W-:Y:S01]  /*27850*/  ULDC UR38, c[0x0][0xc] ;  /* 0x0000030000267ab9 */ /* 0x000fe20000000800 */
[----:B---3--:R-:W-:-:S06]  /*27860*/  ULEA UR4, UR5, UR4, 0x18 ;  /* 0x0000000405047291 */ /* 0x008fcc000f8ec03f */
[----:B------:R-:W-:Y:S01]  /*27870*/  IMAD.U32 R18, RZ, RZ, UR4 ;  /* 0x00000004ff127e24 */ /* 0x000fe2000f8e00ff */
[----:B-1----:R-:W-:Y:S01]  /*27880*/  SHF.R.U32.HI R0, RZ, 0x1, R9 ;  /* 0x00000001ff007819 */ /* 0x002fe20000011609 */
[C---:B--2---:R-:W-:Y:S01]  /*27890*/  IMAD.SHL.U32 R4, R9.reuse, 0x40, RZ ;  /* 0x0000004009047824 */ /* 0x044fe200078e00ff */
[C---:B------:R-:W-:Y:S01]  /*278a0*/  LOP3.LUT R8, R9.reuse, 0x7f, RZ, 0xc0, !PT ;  /* 0x0000007f09087812 */ /* 0x040fe200078ec0ff */
[----:B------:R-:W-:-:S03]  /*278b0*/  IMAD.SHL.U32 R5, R9, 0x2, RZ ;  /* 0x0000000209057824 */ /* 0x000fc600078e00ff */
[----:B------:R-:W-:-:S04]  /*278c0*/  LOP3.LUT R3, R4, 0x180, RZ, 0xc0, !PT ;  /* 0x0000018004037812 */ /* 0x000fc800078ec0ff */
[----:B------:R-:W-:Y:S01]  /*278d0*/  LOP3.LUT R3, R3, 0x30, R0, 0xf8, !PT ;  /* 0x0000003003037812 */ /* 0x000fe200078ef800 */
[----:B------:R-:W-:-:S05]  /*278e0*/  IMAD.SHL.U32 R0, R9, 0x10, RZ ;  /* 0x0000001009007824 */ /* 0x000fca00078e00ff */
[----:B0-----:R-:W-:-:S04]  /*278f0*/  LOP3.LUT R2, R0, 0x1b0, RZ, 0xc0, !PT ;  /* 0x000001b000027812 */ /* 0x001fc800078ec0ff */
[----:B------:R-:W-:Y:S01]  /*27900*/  LOP3.LUT R6, R2, 0x30, R5, 0x78, !PT ;  /* 0x0000003002067812 */ /* 0x000fe200078e7805 */
[----:B------:R-:W-:-:S05]  /*27910*/  IMAD.SHL.U32 R2, R8, 0x10, RZ ;  /* 0x0000001008027824 */ /* 0x000fca00078e00ff */
[----:B------:R-:W-:Y:S01]  /*27920*/  LOP3.LUT R7, R2, 0x600, RZ, 0xc0, !PT ;  /* 0x0000060002077812 */ /* 0x000fe200078ec0ff */
[----:B------:R-:W-:-:S05]  /*27930*/  IMAD.SHL.U32 R2, R9, 0x8, RZ ;  /* 0x0000000809027824 */ /* 0x000fca00078e00ff */
[----:B------:R-:W-:Y:S01]  /*27940*/  LOP3.LUT R5, R3, 0x30, R2, 0x78, !PT ;  /* 0x0000003003057812 */ /* 0x000fe200078e7802 */
[----:B------:R-:W-:Y:S01]  /*27950*/  IMAD.SHL.U32 R2, R9, 0x20, RZ ;  /* 0x0000002009027824 */ /* 0x000fe200078e00ff */
[----:B------:R-:W-:Y:S02]  /*27960*/  LOP3.LUT R3, R7, 0x40, R0, 0xf8, !PT ;  /* 0x0000004007037812 */ /* 0x000fe400078ef800 */
[----:B------:R-:W-:Y:S02]  /*27970*/  LOP3.LUT R5, R5, 0x640, R4, 0xf8, !PT ;  /* 0x0000064005057812 */ /* 0x000fe400078ef804 */
[----:B------:R-:W-:Y:S02]  /*27980*/  LOP3.LUT R3, R3, R6, RZ, 0xfc, !PT ;  /* 0x0000000603037212 */ /* 0x000fe400078efcff */
[----:B------:R-:W-:Y:S01]  /*27990*/  LOP3.LUT R6, R2, 0x80, RZ, 0xc0, !PT ;  /* 0x0000008002067812 */ /* 0x000fe200078ec0ff */
[----:B------:R-:W-:Y:S01]  /*279a0*/  STL [R1+0x4], R5 ;  /* 0x0000040501007387 */ /* 0x000fe20000100800 */
[----:B------:R-:W-:Y:S01]  /*279b0*/  LOP3.LUT R7, R7, 0x60, R2, 0xf8, !PT ;  /* 0x0000006007077812 */ /* 0x000fe200078ef802 */
[----:B------:R-:W-:Y:S01]  /*279c0*/  IMAD.IADD R3, R18, 0x1, R3 ;  /* 0x0000000112037824 */ /* 0x000fe200078e0203 */
[----:B------:R-:W-:-:S02]  /*279d0*/  LOP3.LUT R6, R6, 0x10, R9, 0xf8, !PT ;  /* 0x0000001006067812 */ /* 0x000fc400078ef809 */
[----:B------:R-:W-:Y:S02]  /*279e0*/  SHF.L.U32 R9, R9, 0x2, RZ ;  /* 0x0000000209097819 */ /* 0x000fe400000006ff */
[----:B------:R-:W-:Y:S02]  /*279f0*/  LOP3.LUT R7, R7, 0x100, R2, 0xf8, !PT ;  /* 0x0000010007077812 */ /* 0x000fe400078ef802 */
[----:B------:R-:W-:Y:S02]  /*27a00*/  LOP3.LUT R6, R6, 0x10, R9, 0x78, !PT ;  /* 0x0000001006067812 */ /* 0x000fe400078e7809 */
[----:B------:R-:W-:Y:S02]  /*27a10*/  LOP3.LUT R0, R0, 0x30, RZ, 0xc0, !PT ;  /* 0x0000003000007812 */ /* 0x000fe400078ec0ff */
[----:B------:R-:W-:-:S05]  /*27a20*/  LOP3.LUT R4, R7, R6, RZ, 0xfc, !PT ;  /* 0x0000000607047212 */ /* 0x000fca00078efcff */
[----:B------:R0:W-:Y:S04]  /*27a30*/  STL [R1], R4 ;  /* 0x0000000401007387 */ /* 0x0001e80000100800 */
[----:B------:R1:W-:Y:S04]  /*27a40*/  STL [R1+0x40], R3 ;  /* 0x0000400301007387 */ /* 0x0003e80000100800 */
[----:B------:R-:W-:Y:S01]  /*27a50*/  STL [R1+0x60], RZ ;  /* 0x000060ff01007387 */ /* 0x000fe20000100800 */
[----:B0-----:R-:W-:-:S04]  /*27a60*/  SHF.R.U32.HI R4, RZ, 0x2, R8 ;  /* 0x00000002ff047819 */ /* 0x001fc80000011608 */
[----:B------:R-:W-:Y:S01]  /*27a70*/  LOP3.LUT R4, R4, 0x60, R2, 0xf8, !PT ;  /* 0x0000006004047812 */ /* 0x000fe200078ef802 */
[----:B------:R-:W-:Y:S02]  /*27a80*/  IMAD.MOV.U32 R2, RZ, RZ, 0x1 ;  /* 0x00000001ff027424 */ /* 0x000fe400078e00ff */
[----:B-1----:R-:W-:-:S03]  /*27a90*/  IMAD.MOV.U32 R3, RZ, RZ, 0x1 ;  /* 0x00000001ff037424 */ /* 0x002fc600078e00ff */
[----:B------:R0:W-:Y:S04]  /*27aa0*/  STL [R1+0x28], R2 ;  /* 0x0000280201007387 */ /* 0x0001e80000100800 */
[----:B------:R1:W-:Y:S04]  /*27ab0*/  STL [R1+0x20], RZ ;  /* 0x000020ff01007387 */ /* 0x0003e80000100800 */
[----:B------:R1:W-:Y:S01]  /*27ac0*/  STL [R1+0xc], RZ ;  /* 0x00000cff01007387 */ /* 0x0003e20000100800 */
[----:B0-----:R-:W-:-:S03]  /*27ad0*/  LOP3.LUT R2, R0, 0x40, RZ, 0xfc, !PT ;  /* 0x0000004000027812 */ /* 0x001fc600078efcff */
[----:B------:R1:W-:Y:S01]  /*27ae0*/  STL [R1+0x24], R3 ;  /* 0x0000240301007387 */ /* 0x0003e20000100800 */
[----:B------:R-:W-:-:S07]  /*27af0*/  LOP3.LUT R0, R0, 0x80, RZ, 0xfc, !PT ;  /* 0x0000008000007812 */ /* 0x000fce00078efcff */
.L_x_3792:
[----:B--2---:R-:W2:Y:S01]  /*27b00*/  LDL R0, [R1+0x1c] ;  /* 0x00001c0001007983 */ /* 0x004ea20000100800 */
[----:B-1----:R-:W2:Y:S01]  /*27b10*/  LDC.64 R2, c[0x0][0xc88] ;  /* 0x00032200ff027b82 */ /* 0x002ea20000000a00 */
[----:B------:R-:W-:Y:S05]  /*27b20*/  YIELD ;  /* 0x0000000000007946 */ /* 0x000fea0003800000 */
[----:B------:R-:W-:Y:S01]  /*27b30*/  ULDC.64 UR4, c[0x0][0xa28] ;  /* 0x00028a0000047ab9 */ /* 0x000fe20000000a00 */
[----:B------:R-:W-:Y:S01]  /*27b40*/  MOV R8, RZ ;  /* 0x000000ff00087202 */ /* 0x000fe20000000f00 */
[----:B------:R-:W-:Y:S01]  /*27b50*/  ULDC.64 UR10, c[0x0][0xa18] ;  /* 0x00028600000a7ab9 */ /* 0x000fe20000000a00 */
[----:B------:R-:W-:Y:S01]  /*27b60*/  ISETP.NE.U32.AND P0, PT, RZ, UR4, PT ;  /* 0x00000004ff007c0c */ /* 0x000fe2000bf05070 */
[----:B------:R-:W-:Y:S01]  /*27b70*/  ULDC.64 UR8, c[0x0][0xa10] ;  /* 0x0002840000087ab9 */ /* 0x000fe20000000a00 */
[----:B------:R-:W-:Y:S01]  /*27b80*/  ULDC.64 UR6, c[0x0][0xa08] ;  /* 0x0002820000067ab9 */ /* 0x000fe20000000a00 */
[----:B--2---:R-:W-:-:S05]  /*27b90*/  IMAD.WIDE R2, R0, 0x4, R2 ;  /* 0x0000000400027825 */ /* 0x004fca00078e0202 */
[----:B------:R-:W2:Y:S01]  /*27ba0*/  LDG.E R15, desc[UR54][R2.64] ;  /* 0x00000036020f7981 */ /* 0x000ea2000c1e1900 */
[----:B------:R-:W-:Y:S01]  /*27bb0*/  ISETP.NE.AND.EX P0, PT, RZ, UR5, PT, P0 ;  /* 0x00000005ff007c0c */ /* 0x000fe2000bf05300 */
[----:B------:R-:W-:Y:S01]  /*27bc0*/  IMAD.MOV.U32 R0, RZ, RZ, RZ ;  /* 0x000000ffff007224 */ /* 0x000fe200078e00ff */
[----:B--23--:R-:W-:Y:S01]  /*27bd0*/  SHF.R.S32.HI R4, RZ, 0x1f, R15 ;  /* 0x0000001fff047819 */ /* 0x00cfe2000001140f */
[----:B------:R-:W-:-:S10]  /*27be0*/  IMAD.SHL.U32 R14, R15, 0x4, RZ ;  /* 0x000000040f0e7824 */ /* 0x000fd400078e00ff */
        /* <DEDUP_REMOVED lines=41> */
[----:B0-----:R-:W-:Y:S02]  /*27e80*/  IMAD.U32 R9, RZ, RZ, UR5 ;  /* 0x00000005ff097e24 */ /* 0x001fe4000f8e00ff */
[----:B------:R-:W-:Y:S01]  /*27e90*/  IMAD.U32 R8, RZ, RZ, UR4 ;  /* 0x00000004ff087e24 */ /* 0x000fe2000f8e00ff */
[----:B--2---:R0:W-:Y:S01]  /*27ea0*/  STL [R1+0x58], R12 ;  /* 0x0000580c01007387 */ /* 0x0041e20000100800 */
[----:B------:R-:W-:Y:S05]  /*27eb0*/  @P3 BRA `(.L_x_3675) ;  /* 0x0000000000143947 */ /* 0x000fea0003800000 */
[----:B------:R-:W-:Y:S05]  /*27ec0*/  @!P1 BRA `(.L_x_3675) ;  /* 0x0000000000109947 */ /* 0x000fea0003800000 */
[----:B0-----:R-:W2:Y:S04]  /*27ed0*/  LDG.E R12, desc[UR54][R2.64] ;  /* 0x00000036020c7981 */ /* 0x001ea8000c1e1900 */
[----:B------:R-:W2:Y:S02]  /*27ee0*/  LDG.E R2, desc[UR54][R2.64+0x4] ;  /* 0x0000043602027981 */ /* 0x000ea4000c1e1900 */
[----:B--2---:R-:W-:-:S05]  /*27ef0*/  IMAD.IADD R2, R2, 0x1, -R12 ;  /* 0x0000000102027824 */ /* 0x004fca00078e0a0c */
[----:B------:R1:W-:Y:S02]  /*27f00*/  STL [R1+0x58], R2 ;  /* 0x0000580201007387 */ /* 0x0003e40000100800 */
.L_x_3675:
        /* <DEDUP_REMOVED lines=18> */
.L_x_3676:
[----:B------:R-:W-:Y:S05]  /*28030*/  @!P0 BRA `(.L_x_3677) ;  /* 0x00000000000c8947 */ /* 0x000fea0003800000 */
[----:B------:R-:W2:Y:S04]  /*28040*/  LDG.E R8, desc[UR54][R6.64] ;  /* 0x0000003606087981 */ /* 0x000ea8000c1e1900 */
[----:B------:R-:W2:Y:S02]  /*28050*/  LDG.E R6, desc[UR54][R6.64+0x4] ;  /* 0x0000043606067981 */ /* 0x000ea4000c1e1900 */
[----:B--2---:R-:W-:-:S07]  /*28060*/  IADD3 R8, -R8, R6, RZ ;  /* 0x0000000608087210 */ /* 0x004fce0007ffe1ff */
.L_x_3677:
[----:B-----5:R-:W-:Y:S02]  /*28070*/  IMAD.IADD R6, R8, 0x1, -R0 ;  /* 0x0000000108067824 */ /* 0x020fe400078e0a00 */
[----:B------:R-:W2:Y:S04]  /*28080*/  @P2 LDG.E R0, desc[UR54][R4.64] ;  /* 0x0000003604002981 */ /* 0x000ea8000c1e1900 */
[----:B------:R-:W2:Y:S01]  /*28090*/  @P2 LDG.E R4, desc[UR54][R4.64+0x4] ;  /* 0x0000043604042981 */ /* 0x000ea2000c1e1900 */
[----:B------:R-:W-:Y:S01]  /*280a0*/  BSSY B0, `(.L_x_3678) ;  /* 0x0000029000007945 */ /* 0x000fe20003800000 */
[----:B------:R-:W-:Y:S02]  /*280b0*/  LOP3.LUT R20, R17, 0xff, RZ, 0xc0, !PT ;  /* 0x000000ff11147812 */ /* 0x000fe400078ec0ff */
[----:B------:R-:W-:Y:S01]  /*280c0*/  SHF.R.U32.HI R17, RZ, 0x10, R17 ;  /* 0x00000010ff117819 */ /* 0x000fe20000011611 */
[----:B--2---:R-:W-:-:S04]  /*280d0*/  @P2 IMAD.IADD R9, R4, 0x1, -R0 ;  /* 0x0000000104092824 */ /* 0x004fc800078e0a00 */
[----:B------:R-:W-:-:S04]  /*280e0*/  IMAD.IADD R0, R6, 0x1, R9 ;  /* 0x0000000106007824 */ /* 0x000fc800078e0209 */
[C---:B------:R-:W-:Y:S01]  /*280f0*/  VIADD R19, R0.reuse, 0x9f ;  /* 0x0000009f00137836 */ /* 0x040fe20000000000 */
[----:B------:R-:W-:-:S03]  /*28100*/  ISETP.GE.AND P1, PT, R0, 0x1, PT ;  /* 0x000000010000780c */ /* 0x000fc60003f26270 */
[----:B------:R-:W-:-:S05]  /*28110*/  IMAD.HI R19, R19, 0x66666667, RZ ;  /* 0x6666666713137827 */ /* 0x000fca00078e02ff */
[----:B------:R-:W-:-:S04]  /*28120*/  SHF.R.U32.HI R0, RZ, 0x1f, R19 ;  /* 0x0000001fff007819 */ /* 0x000fc80000011613 */
[----:B------:R-:W-:Y:S01]  /*28130*/  LEA.HI.SX32 R19, R19, R0, 0x1a ;  /* 0x0000000013137211 */ /* 0x000fe200078fd2ff */
[----:B------:R-:W-:Y:S01]  /*28140*/  IMAD.MOV.U32 R0, RZ, RZ, RZ ;  /* 0x000000ffff007224 */ /* 0x000fe200078e00ff */
[----:B------:R-:W-:Y:S06]  /*28150*/  @!P1 BRA `(.L_x_3679) ;  /* 0x0000000000749947 */ /* 0x000fec0003800000 */
[----:B------:R-:W-:Y:S01]  /*28160*/  ISETP.NE.AND P0, PT, R17, RZ, PT ;  /* 0x000000ff1100720c */ /* 0x000fe20003f05270 */
[----:B------:R-:W-:-:S03]  /*28170*/  ULDC UR4, c[0x0][0x9f0] ;  /* 0x00027c0000047ab9 */ /* 0x000fc60000000800 */
[----:B01----:R-:W-:-:S04]  /*28180*/  SEL R2, R17, UR4, P0 ;  /* 0x0000000411027c07 */ /* 0x003fc80008000000 */
[----:B------:R-:W-:Y:S02]  /*28190*/  IABS R3, R2 ;  /* 0x0000000200037213 */ /* 0x000fe40000000000 */
[----:B------:R-:W-:Y:S02]  /*281a0*/  IADD3 R0, R2, -0x1, R19 ;  /* 0xffffffff02007810 */ /* 0x000fe40007ffe013 */
[----:B------:R-:W0:Y:S08]  /*281b0*/  I2F.RP R4, R3 ;  /* 0x0000000300047306 */ /* 0x000e300000209400 */
[----:B0-----:R-:W0:Y:S02]  /*281c0*/  MUFU.RCP R4, R4 ;  /* 0x0000000400047308 */ /* 0x001e240000001000 */
[----:B0-----:R-:W-:-:S06]  /*281d0*/  VIADD R4, R4, 0xffffffe ;  /* 0x0ffffffe04047836 */ /* 0x001fcc0000000000 */
[----:B------:R0:W1:Y:S02]  /*281e0*/  F2I.FTZ.U32.TRUNC.NTZ R5, R4 ;  /* 0x0000000400057305 */ /* 0x000064000021f000 */
[----:B0-----:R-:W-:-:S04]  /*281f0*/  LOP3.LUT R4, R0, R2, RZ, 0x3c, !PT ;  /* 0x0000000200047212 */ /* 0x001fc800078e3cff */
[----:B------:R-:W-:Y:S02]  /*28200*/  ISETP.GE.AND P4, PT, R4, RZ, PT ;  /* 0x000000ff0400720c */ /* 0x000fe40003f86270 */
[----:B-1----:R-:W-:-:S05]  /*28210*/  IADD3 R4, RZ, -R5, RZ ;  /* 0x80000005ff047210 */ /* 0x002fca0007ffe0ff */
        /* <DEDUP_REMOVED lines=16> */
[----:B------:R-:W-:-:S07]  /*28320*/  @!P3 LOP3.LUT R0, RZ, R2, RZ, 0x33, !PT ;  /* 0x00000002ff00b212 */ /* 0x000fce00078e33ff */
.L_x_3679:
[----:B------:R-:W-:Y:S05]  /*28330*/  BSYNC B0 ;  /* 0x0000000000007941 */ /* 0x000fea0003800000 */
.L_x_3678:
[-C--:B01----:R-:W-:Y:S01]  /*28340*/  IMAD R2, R20, R0.reuse, RZ ;  /* 0x0000000014027224 */ /* 0x083fe200078e02ff */
[----:B------:R-:W-:Y:S04]  /*28350*/  BSSY B0, `(.L_x_3680) ;  /* 0x000015f000007945 */ /* 0x000fe80003800000 */
        /* <DEDUP_REMOVED lines=9> */
[----:B------:R-:W-:-:S04]  /*283f0*/  @P0 VIADD R9, R9, 0x9f ;  /* 0x0000009f09090836 */ /* 0x000fc80000000000 */
[----:B------:R-:W-:-:S05]  /*28400*/  @P0 IMAD.HI R0, R9, 0x66666667, RZ ;  /* 0x6666666709000827 */ /* 0x000fca00078e02ff */
[----:B------:R-:W-:-:S04]  /*28410*/  @P0 SHF.R.U32.HI R3, RZ, 0x1f, R0 ;  /* 0x0000001fff030819 */ /* 0x000fc80000011600 */
[----:B------:R-:W-:Y:S02]  /*28420*/  @P0 LEA.HI.SX32 R8, R0, R3, 0x1a ;  /* 0x0000000300080211 */ /* 0x000fe400078fd2ff */
        /* <DEDUP_REMOVED lines=10> */
.L_x_3964:
[----:B-1----:R-:W-:Y:S02]  /*284d0*/  ISETP.NE.AND P0, PT, R14, RZ, PT ;  /* 0x000000ff0e00720c */ /* 0x002fe40003f05270 */
[----:B------:R-:W-:-:S11]  /*284e0*/  PLOP3.LUT P6, PT, PT, PT, PT, 0x8, 0x0 ;  /* 0x000000000000781c */ /* 0x000fd60003fce170 */
[----:B------:R-:W-:Y:S05]  /*284f0*/  @P0 BRA `(.L_x_3683) ;  /* 0x00000000000c0947 */ /* 0x000fea0003800000 */
[----:B------:R-:W-:-:S03]  /*28500*/  UMOV UR4, 0xffffffff ;  /* 0xffffffff00047882 */ /* 0x000fc60000000000 */
[----:B------:R-:W-:Y:S05]  /*28510*/  BRA.DIV UR4, `(.L_x_3684) ;  /* 0x000000aa04807947 */ /* 0x000fea000b800000 */
[----:B------:R-:W-:-:S13]  /*28520*/  ELECT P6, URZ, PT ;  /* 0x00000000003f782f */ /* 0x000fda00038c0000 */
.L_x_3683:
        /* <DEDUP_REMOVED lines=9> */
.L_x_3967:
[----:B------:R-:W-:Y:S05]  /*285c0*/  BSYNC B1 ;  /* 0x0000000000017941 */ /* 0x000fea0003800000 */
.L_x_3685:
[----:B------:R-:W-:Y:S04]  /*285d0*/  BSSY B1, `(.L_x_3687) ;  /* 0x000008e000017945 */ /* 0x000fe80003800000 */
[----:B------:R-:W-:Y:S05]  /*285e0*/  @!P6 BRA `(.L_x_3688) ;  /* 0x000000080030e947 */ /* 0x000fea0003800000 */
[----:B------:R-:W2:Y:S04]  /*285f0*/  LDL R6, [R1+0x20] ;  /* 0x0000200001067983 */ /* 0x000ea80000100800 */
[----:B------:R-:W3:Y:S01]  /*28600*/  LDL R5, [R1+0x28] ;  /* 0x0000280001057983 */ /* 0x000ee20000100800 */
[----:B------:R-:W1:Y:S01]  /*28610*/  S2R R4, SR_TID.X ;  /* 0x0000000000047919 */ /* 0x000e620000002100 */
[----:B------:R-:W-:Y:S01]  /*28620*/  BSSY B2, `(.L_x_3689) ;  /* 0x0000007000027945 */ /* 0x000fe20003800000 */
[----:B-1----:R-:W-:-:S04]  /*28630*/  LOP3.LUT R4, R4, 0x7f, RZ, 0xc0, !PT ;  /* 0x0000007f04047812 */ /* 0x002fc800078ec0ff */
[----:B------:R-:W-:Y:S01]  /*28640*/  ISETP.NE.AND P2, PT, R4, RZ, PT ;  /* 0x000000ff0400720c */ /* 0x000fe20003f45270 */
[----:B--2---:R-:W-:Y:S01]  /*28650*/  IMAD R6, R6, 0x8, R18 ;  /* 0x0000000806067824 */ /* 0x004fe200078e0212 */
[----:B---3--:R-:W-:-:S04]  /*28660*/  SHF.L.U32 R9, R5, 0x1f, RZ ;  /* 0x0000001f05097819 */ /* 0x008fc800000006ff */
[----:B------:R-:W1:Y:S02]  /*28670*/  SYNCS.PHASECHK.TRANS64.TRYWAIT P0, [R6+URZ+0x334a0], R9 ;  /* 0x0334a009060075a7 */ /* 0x000e64000800017f */
[----:B-1----:R-:W-:Y:S05]  /*28680*/  @!P0 BRA `(.L_x_3690) ;  /* 0x000000a800588947 */ /* 0x002fea0003800000 */
.L_x_3968:
[----:B------:R-:W-:Y:S05]  /*28690*/  BSYNC B2 ;  /* 0x0000000000027941 */ /* 0x000fea0003800000 */
.L_x_3689:
        /* <DEDUP_REMOVED lines=9> */
.L_x_3692:
[----:B------:R-:W-:Y:S05]  /*28730*/  BSYNC B2 ;  /* 0x0000000000027941 */ /* 0x000fea0003800000 */
.L_x_3691:
[----:B0-----:R-:W2:Y:S01]  /*28740*/  LDL R3, [R1+0x20] ;  /* 0x0000200001037983 */ /* 0x001ea20000100800 */
[----:B------:R-:W-:Y:S01]  /*28750*/  MOV R15, RZ ;  /* 0x000000ff000f7202 */ /* 0x000fe20000000f00 */
[----:B------:R-:W-:Y:S01]  /*28760*/  IMAD R4, R8, 0xa0, R10 ;  /* 0x000000a008047824 */ /* 0x000fe200078e020a */
[----:B------:R-:W-:Y:S01]  /*28770*/  UIADD3 UR4, UP0, UR40, 0x570, URZ ;  /* 0x0000057028047890 */ /* 0x000fe2000ff1e03f */
[----:B------:R-:W-:Y:S01]  /*28780*/  PLOP3.LUT P0, PT, PT, PT, PT, 0x80, 0x0 ;  /* 0x000000000000781c */ /* 0x000fe20003f0f070 */
[----:B------:R-:W-:Y:S01]  /*28790*/  UMOV UR6, 0x0 ;  /* 0x0000000000067882 */ /* 0x000fe20000000000 */
[----:B------:R-:W-:Y:S01]  /*287a0*/  R2UR UR10, R15 ;  /* 0x000000000f0a72ca */ /* 0x000fe200000e0000 */
[----:B------:R-:W-:Y:S01]  /*287b0*/  VIADD R4, R4, 0xffffff60 ;  /* 0xffffff6004047836 */ /* 0x000fe20000000000 */
[----:B------:R-:W-:Y:S01]  /*287c0*/  UIADD3.X UR5, URZ, UR41, URZ, UP0, !UPT ;  /* 0x000000293f057290 */ /* 0x000fe200087fe43f */
[----:B------:R-:W-:Y:S01]  /*287d0*/  UMOV UR7, 0x12f00000 ;  /* 0x12f0000000077882 */ /* 0x000fe20000000000 */
[----:B--2---:R-:W-:-:S02]  /*287e0*/  IMAD R7, R3, 0x7800, R18 ;  /* 0x0000780003077824 */ /* 0x004fc400078e0212 */
[----:B------:R-:W-:Y:S02]  /*287f0*/  VIADD R3, R6, 0x33490 ;  /* 0x0003349006037836 */ /* 0x000fe40000000000 */
[----:B------:R-:W-:-:S07]  /*28800*/  VIADD R5, R7, 0x24200 ;  /* 0x0002420007057836 */ /* 0x000fce0000000000 */
.L_x_3693:
        /* <DEDUP_REMOVED lines=16> */
.L_x_3694:
        /* <DEDUP_REMOVED lines=12> */
[----:B------:R-:W-:Y:S01]  /*289d0*/  UMOV UR6, 0x0 ;  /* 0x0000000000067882 */ /* 0x000fe20000000000 */
[----:B------:R-:W-:Y:S01]  /*289e0*/  IADD3 R5, R7, 0x29200, RZ ;  /* 0x0002920007057810 */ /* 0x000fe20007ffe0ff */
[----:B------:R-:W-:Y:S01]  /*289f0*/  UMOV UR7, 0x12f00000 ;  /* 0x12f0000000077882 */ /* 0x000fe20000000000 */
[----:B------:R-:W-:-:S15]  /*28a00*/  R2UR UR10, R11 ;  /* 0x000000000b0a72ca */ /* 0x000fde00000e0000 */
.L_x_3695:
        /* <DEDUP_REMOVED lines=13> */
.L_x_3969:
[----:B------:R-:W-:Y:S05]  /*28ae0*/  BSYNC B2 ;  /* 0x0000000000027941 */ /* 0x000fea0003800000 */
.L_x_3696:
        /* <DEDUP_REMOVED lines=11> */
.L_x_3699:
[----:B------:R-:W-:Y:S05]  /*28ba0*/  BSYNC B2 ;  /* 0x0000000000027941 */ /* 0x000fea0003800000 */
.L_x_3698:
[----:B------:R-:W-:Y:S01]  /*28bb0*/  R2UR UR10, R15 ;  /* 0x000000000f0a72ca */ /* 0x000fe200000e0000 */
[----:B------:R-:W-:Y:S01]  /*28bc0*/  UIADD3 UR4, UP0, UR40, 0x670, URZ ;  /* 0x0000067028047890 */ /* 0x000fe2000ff1e03f */
[----:B------:R-:W-:Y:S01]  /*28bd0*/  R2UR UR6, R12 ;  /* 0x000000000c0672ca */ /* 0x000fe200000e0000 */
[----:B01----:R-:W-:Y:S01]  /*28be0*/  VIADD R6, R6, 0x334b0 ;  /* 0x000334b006067836 */ /* 0x003fe20000000000 */
[----:B------:R-:W-:Y:S01]  /*28bf0*/  R2UR UR7, R13 ;  /* 0x000000000d0772ca */ /* 0x000fe200000e0000 */
[----:B------:R-:W-:Y:S01]  /*28c00*/  VIADD R3, R7, 0xf200 ;  /* 0x0000f20007037836 */ /* 0x000fe20000000000 */
[----:B------:R-:W-:Y:S01]  /*28c10*/  PLOP3.LUT P0, PT, PT, PT, PT, 0x80, 0x0 ;  /* 0x000000000000781c */ /* 0x000fe20003f0f070 */
[----:B------:R-:W-:-:S12]  /*28c20*/  UIADD3.X UR5, URZ, UR41, URZ, UP0, !UPT ;  /* 0x000000293f057290 */ /* 0x000fd800087fe43f */
.L_x_3700:
        /* <DEDUP_REMOVED lines=15> */
.L_x_3701:
        /* <DEDUP_REMOVED lines=10> */
[----:B------:R-:W-:Y:S02]  /*28dc0*/  R2UR UR10, R11 ;  /* 0x000000000b0a72ca */ /* 0x000fe400000e0000 */
[----:B------:R-:W-:Y:S02]  /*28dd0*/  R2UR UR6, R12 ;  /* 0x000000000c0672ca */ /* 0x000fe400000e0000 */
[----:B------:R-:W-:Y:S02]  /*28de0*/  R2UR UR7, R13 ;  /* 0x000000000d0772ca */ /* 0x000fe400000e0000 */
[----:B------:R-:W-:Y:S02]  /*28df0*/  PLOP3.LUT P0, PT, PT, PT, PT, 0x80, 0x0 ;  /* 0x000000000000781c */ /* 0x000fe40003f0f070 */
[----:B------:R-:W-:-:S11]  /*28e00*/  IADD3 R7, R7, 0x14200, RZ ;  /* 0x0001420007077810 */ /* 0x000fd60007ffe0ff */
.L_x_3702:
        /* <DEDUP_REMOVED lines=10> */
.L_x_3688:
[----:B------:R-:W-:Y:S05]  /*28eb0*/  BSYNC B1 ;  /* 0x0000000000017941 */ /* 0x000fea0003800000 */
.L_x_3687:
[----:B0-----:R-:W2:Y:S04]  /*28ec0*/  LDL.LU R3, [R1+0x20] ;  /* 0x0000200001037983 */ /* 0x001ea80000300800 */
[----:B------:R-:W3:Y:S01]  /*28ed0*/  LDL.LU R5, [R1+0x28] ;  /* 0x0000280001057983 */ /* 0x000ee20000300800 */
[----:B------:R-:W-:Y:S01]  /*28ee0*/  VIADD R8, R8, 0xfffffffe ;  /* 0xfffffffe08087836 */ /* 0x000fe20000000000 */
[----:B------:R-:W-:-:S04]  /*28ef0*/  PLOP3.LUT P0, PT, PT, PT, PT, 0x8, 0x0 ;  /* 0x000000000000781c */ /* 0x000fc80003f0e170 */
[----:B------:R-:W-:Y:S01]  /*28f00*/  ISETP.GE.AND P3, PT, R8, R2, PT ;  /* 0x000000020800720c */ /* 0x000fe20003f66270 */
[----:B--2---:R-:W-:-:S05]  /*28f10*/  VIADD R3, R3, 0x1 ;  /* 0x0000000103037836 */ /* 0x004fca0000000000 */
[----:B------:R-:W-:-:S04]  /*28f20*/  ISETP.NE.AND P2, PT, R3, 0x2, PT ;  /* 0x000000020300780c */ /* 0x000fc80003f45270 */
[----:B------:R-:W-:Y:S02]  /*28f30*/  SEL R4, RZ, 0x1, P2 ;  /* 0x00000001ff047807 */ /* 0x000fe40001000000 */
[----:B------:R-:W-:Y:S02]  /*28f40*/  SEL R3, R3, RZ, P2 ;  /* 0x000000ff03037207 */ /* 0x000fe40001000000 */
[----:B---3--:R-:W-:-:S03]  /*28f50*/  LOP3.LUT R5, R5, R4, RZ, 0x3c, !PT ;  /* 0x0000000405057212 */ /* 0x008fc600078e3cff */
[----:B------:R0:W-:Y:S04]  /*28f60*/  STL [R1+0x20], R3 ;  /* 0x0000200301007387 */ /* 0x0001e80000100800 */
[----:B------:R0:W-:Y:S01]  /*28f70*/  STL [R1+0x28], R5 ;  /* 0x0000280501007387 */ /* 0x0001e20000100800 */
[----:B------:R-:W-:Y:S05]  /*28f80*/  @!P3 BRA `(.L_x_3681) ;  /* 0x00000008006cb947 */ /* 0x000fea0003800000 */
.L_x_3719:
[----:B------:R-:W-:Y:S05]  /*28f90*/  YIELD ;  /* 0x0000000000007946 */ /* 0x000fea0003800000 */
[----:B------:R-:W-:Y:S04]  /*28fa0*/  BSSY B1, `(.L_x_3703) ;  /* 0x000008d000017945 */ /* 0x000fe80003800000 */
[----:B-1----:R-:W-:Y:S05]  /*28fb0*/  @!P6 BRA `(.L_x_3704) ;  /* 0x00000008002ce947 */ /* 0x002fea0003800000 */
[----:B0-----:R-:W2:Y:S04]  /*28fc0*/  LDL R5, [R1+0x20] ;  /* 0x0000200001057983 */ /* 0x001ea80000100800 */
[----:B------:R-:W3:Y:S01]  /*28fd0*/  LDL R4, [R1+0x28] ;  /* 0x0000280001047983 */ /* 0x000ee20000100800 */
[----:B------:R-:W0:Y:S01]  /*28fe0*/  S2R R3, SR_TID.X ;  /* 0x0000000000037919 */ /* 0x000e220000002100 */
[----:B------:R-:W-:Y:S01]  /*28ff0*/  BSSY B2, `(.L_x_3705) ;  /* 0x0000007000027945 */ /* 0x000fe20003800000 */
[----:B0-----:R-:W-:-:S04]  /*29000*/  LOP3.LUT R3, R3, 0x7f, RZ, 0xc0, !PT ;  /* 0x0000007f03037812 */ /* 0x001fc800078ec0ff */
[----:B------:R-:W-:Y:S01]  /*29010*/  ISETP.NE.AND P3, PT, R3, RZ, PT ;  /* 0x000000ff0300720c */ /* 0x000fe20003f65270 */
[----:B--2---:R-:W-:Y:S01]  /*29020*/  IMAD R7, R5, 0x8, R18 ;  /* 0x0000000805077824 */ /* 0x004fe200078e0212 */
[----:B---3--:R-:W-:-:S04]  /*29030*/  SHF.L.U32 R6, R4, 0x1f, RZ ;  /* 0x0000001f04067819 */ /* 0x008fc800000006ff */
[----:B------:R-:W0:Y:S02]  /*29040*/  SYNCS.PHASECHK.TRANS64.TRYWAIT P2, [R7+URZ+0x334a0], R6 ;  /* 0x0334a006070075a7 */ /* 0x000e24000804017f */
[----:B0-----:R-:W-:Y:S05]  /*29050*/  @!P2 BRA `(.L_x_3706) ;  /* 0x000000a0000ca947 */ /* 0x001fea0003800000 */
.L_x_3970:
[----:B------:R-:W-:Y:S05]  /*29060*/  BSYNC B2 ;  /* 0x0000000000027941 */ /* 0x000fea0003800000 */
.L_x_3705:
        /* <DEDUP_REMOVED lines=9> */
.L_x_3708:
[----:B------:R-:W-:Y:S05]  /*29100*/  BSYNC B2 ;  /* 0x0000000000027941 */ /* 0x000fea0003800000 */
.L_x_3707:
        /* <DEDUP_REMOVED lines=10> */
[----:B------:R-:W-:-:S03]  /*291b0*/  VIADD R3, R7, 0x33490 ;  /* 0x0003349007037836 */ /* 0x000fc60000000000 */
[----:B------:R-:W-:-:S07]  /*291c0*/  IADD3 R9, R5, 0x24200, RZ ;  /* 0x0002420005097810 */ /* 0x000fce0007ffe0ff */
.L_x_3709:
        /* <DEDUP_REMOVED lines=16> */
.L_x_3710:
        /* <DEDUP_REMOVED lines=16> */
.L_x_3711:
        /* <DEDUP_REMOVED lines=13> */
.L_x_3971:
[----:B------:R-:W-:Y:S05]  /*294a0*/  BSYNC B2 ;  /* 0x0000000000027941 */ /* 0x000fea0003800000 */
.L_x_3712:
[----:B------:R-:W-:Y:S01]  /*294b0*/  BSSY B2, `(.L_x_3714) ;  /* 0x000000b000027945 */ /* 0x000fe20003800000 */
[----:B------:R-:W-:Y:S02]  /*294c0*/  IMAD.MOV.U32 R12, RZ, RZ, 0x0 ;  /* 0x00000000ff0c7424 */ /* 0x000fe400078e00ff */
[----:B------:R-:W-:Y:S01]  /*294d0*/  IMAD.MOV.U32 R13, RZ, RZ, 0x12f00000 ;  /* 0x12f00000ff0d7424 */ /* 0x000fe200078e00ff */
[----:B------:R-:W-:Y:S06]  /*294e0*/  @P3 BRA `(.L_x_3715) ;  /* 0x00000000001c3947 */ /* 0x000fec0003800000 */
[----:B------:R-:W2:Y:S02]  /*294f0*/  S2R R3, SR_TID.X ;  /* 0x0000000000037919 */ /* 0x000ea40000002100 */
[----:B--2---:R-:W-:Y:S02]  /*29500*/  LOP3.LUT R9, R3, 0x1f, RZ, 0xc0, !PT ;  /* 0x0000001f03097812 */ /* 0x004fe400078ec0ff */
[----:B------:R-:W-:Y:S02]  /*29510*/  MOV R3, 0x7800 ;  /* 0x0000780000037802 */ /* 0x000fe40000000f00 */
[----:B------:R-:W-:Y:S02]  /*29520*/  ISETP.NE.AND P2, PT, R9, RZ, PT ;  /* 0x000000ff0900720c */ /* 0x000fe40003f45270 */
[----:B------:R2:W-:Y:S11]  /*29530*/  SYNCS.ARRIVE.TRANS64 RZ, [R7+URZ+0x334b0], R3 ;  /* 0x0334b00307ff79a7 */ /* 0x0005f6000800003f */
[----:B--2---:R-:W-:Y:S05]  /*29540*/  @!P2 BRA `(.L_x_3715) ;  /* 0x000000000004a947 */ /* 0x004fea0003800000 */
[----:B------:R-:W-:Y:S01]  /*29550*/  BPT.TRAP 0x1 ;  /* 0x000000040000795c */ /* 0x000fe20000300000 */
.L_x_3715:
[----:B------:R-:W-:Y:S05]  /*29560*/  BSYNC B2 ;  /* 0x0000000000027941 */ /* 0x000fea0003800000 */
.L_x_3714:
        /* <DEDUP_REMOVED lines=8> */
.L_x_3716:
        /* <DEDUP_REMOVED lines=15> */
.L_x_3717:
        /* <DEDUP_REMOVED lines=15> */
.L_x_3718:
        /* <DEDUP_REMOVED lines=10> */
.L_x_3704:
[----:B------:R-:W-:Y:S05]  /*29870*/  BSYNC B1 ;  /* 0x0000000000017941 */ /* 0x000fea0003800000 */
.L_x_3703:
        /* <DEDUP_REMOVED lines=12> */
.L_x_3681:
[----:B------:R-:W-:Y:S05]  /*29940*/  BSYNC B0 ;  /* 0x0000000000007941 */ /* 0x000fea0003800000 */
.L_x_3680:
[----:B------:R-:W-:Y:S05]  /*29950*/  @!P0 WARPSYNC.ALL ;  /* 0x0000000000008948 */ /* 0x000fea0003800000 */
[----:B------:R-:W-:Y:S01]  /*29960*/  @!P0 BAR.SYNC.DEFER_BLOCKING 0xc, 0x180 ;  /* 0x0306000000008b1d */ /* 0x000fe20000010000 */
[----:B------:R-:W-:-:S05]  /*29970*/  MOV R0, RZ ;  /* 0x000000ff00007202 */ /* 0x000fca0000000f00 */
[----:B------:R-:W-:Y:S04]  /*29980*/  BSSY B0, `(.L_x_3720) ;  /* 0x000001f000007945 */ /* 0x000fe80003800000 */
[----:B------:R-:W-:Y:S05]  /*29990*/  @!P1 BRA `(.L_x_3721) ;  /* 0x0000000000749947 */ /* 0x000fea0003800000 */
[----:B------:R-:W-:-:S13]  /*299a0*/  ISETP.NE.AND P0, PT, R17, RZ, PT ;  /* 0x000000ff1100720c */ /* 0x000fda0003f05270 */
[----:B------:R-:W2:Y:S02]  /*299b0*/  @!P0 LDC R17, c[0x0][0x9f0] ;  /* 0x00027c00ff118b82 */ /* 0x000ea40000000800 */
[----:B--2---:R-:W-:-:S04]  /*299c0*/  IABS R0, R17 ;  /* 0x0000001100007213 */ /* 0x004fc80000000000 */
[----:B------:R-:W2:Y:S08]  /*299d0*/  I2F.RP R2, R0 ;  /* 0x0000000000027306 */ /* 0x000eb00000209400 */
[----:B--2---:R-:W2:Y:S02]  /*299e0*/  MUFU.RCP R2, R2 ;  /* 0x0000000200027308 */ /* 0x004ea40000001000 */
[----:B--2---:R-:W-:-:S06]  /*299f0*/  VIADD R2, R2, 0xffffffe ;  /* 0x0ffffffe02027836 */ /* 0x004fcc0000000000 */
[----:B01----:R-:W0:Y:S02]  /*29a00*/  F2I.FTZ.U32.TRUNC.NTZ R3, R2 ;  /* 0x0000000200037305 */ /* 0x003e24000021f000 */
        /* <DEDUP_REMOVED lines=14> */
[----:B------:R-:W-:Y:S01]  /*29af0*/  @!P1 IMAD.IADD R3, R3, 0x1, -R0 ;  /* 0x0000000103039824 */ /* 0x000fe200078e0a00 */
[----:B------:R-:W-:Y:S02]  /*29b00*/  @!P1 IADD3 R2, R2, 0x1, RZ ;  /* 0x0000000102029810 */ /* 0x000fe40007ffe0ff */
[----:B------:R-:W-:Y:S02]  /*29b10*/  ISETP.NE.AND P1, PT, R17, RZ, PT ;  /* 0x000000ff1100720c */ /* 0x000fe40003f25270 */
[----:B------:R-:W-:-:S13]  /*29b20*/  ISETP.GE.U32.AND P0, PT, R3, R0, PT ;  /* 0x000000000300720c */ /* 0x000fda0003f06070 */
[----:B------:R-:W-:-:S04]  /*29b30*/  @P0 VIADD R2, R2, 0x1 ;  /* 0x0000000102020836 */ /* 0x000fc80000000000 */
[----:B------:R-:W-:-:S04]  /*29b40*/  IMAD.MOV.U32 R0, RZ, RZ, R2 ;  /* 0x000000ffff007224 */ /* 0x000fc800078e0002 */
[----:B------:R-:W-:Y:S01]  /*29b50*/  @!P2 IMAD.MOV R0, RZ, RZ, -R0 ;  /* 0x000000ffff00a224 */ /* 0x000fe200078e0a00 */
[----:B------:R-:W-:-:S07]  /*29b60*/  @!P1 LOP3.LUT R0, RZ, R17, RZ, 0x33, !PT ;  /* 0x00000011ff009212 */ /* 0x000fce00078e33ff */
.L_x_3721:
[----:B------:R-:W-:Y:S05]  /*29b70*/  BSYNC B0 ;  /* 0x0000000000007941 */ /* 0x000fea0003800000 */
.L_x_3720:
[----:B01----:R-:W-:-:S05]  /*29b80*/  IMAD R3, R20, R0, RZ ;  /* 0x0000000014037224 */ /* 0x003fca00078e02ff */
        /* <DEDUP_REMOVED lines=23> */
.L_x_3722:
        /* <DEDUP_REMOVED lines=20> */
.L_x_3725:
[----:B------:R-:W-:Y:S05]  /*29e40*/  BSYNC B6 ;  /* 0x0000000000067941 */ /* 0x000fea0003800000 */
.L_x_3724:
        /* <DEDUP_REMOVED lines=13> */
[----:B------:R-:W-:Y:S01]  /*29f20*/  MOV R8, 0x70 ;  /* 0x0000007000087802 */ /* 0x000fe20000000f00 */
[----:B------:R-:W1:Y:S01]  /*29f30*/  LDC.64 R2, c[0x4][R2] ;  /* 0x0100000002027b82 */ /* 0x000e620000000a00 */
[----:B------:R-:W-:Y:S02]  /*29f40*/  IMAD.U32 R5, RZ, RZ, UR7 ;  /* 0x00000007ff057e24 */ /* 0x000fe4000f8e00ff */
[----:B------:R-:W-:Y:S02]  /*29f50*/  IMAD.U32 R6, RZ, RZ, UR8 ;  /* 0x00000008ff067e24 */ /* 0x000fe4000f8e00ff */
[----:B------:R-:W-:-:S02]  /*29f60*/  IMAD.U32 R7, RZ, RZ, UR9 ;  /* 0x00000009ff077e24 */ /* 0x000fc4000f8e00ff */
[----:B------:R-:W-:Y:S02]  /*29f70*/  IMAD.U32 R10, RZ, RZ, UR4 ;  /* 0x00000004ff0a7e24 */ /* 0x000fe4000f8e00ff */
[----:B------:R-:W-:Y:S02]  /*29f80*/  IMAD.U32 R11, RZ, RZ, UR5 ;  /* 0x00000005ff0b7e24 */ /* 0x000fe4000f8e00ff */
[----:B------:R-:W-:Y:S02]  /*29f90*/  IMAD.MOV.U32 R12, RZ, RZ, 0x1 ;  /* 0x00000001ff0c7424 */ /* 0x000fe400078e00ff */
[----:B------:R-:W-:-:S07]  /*29fa0*/  IMAD.MOV.U32 R13, RZ, RZ, RZ ;  /* 0x000000ffff0d7224 */ /* 0x000fce00078e00ff */
[----:B------:R-:W-:-:S07]  /*29fb0*/  LEPC R20, `(.L_x_3727) ;  /* 0x000000001014794e */ /* 0x000fce0000000000 */
[----:B01----:R-:W-:Y:S05]  /*29fc0*/  CALL.ABS.NOINC R2 ;  /* 0x0000000002007343 */ /* 0x003fea0003c00000 */
.L_x_3727:
[----:B------:R-:W-:Y:S05]  /*29fd0*/  BSYNC B6 ;  /* 0x0000000000067941 */ /* 0x000fea0003800000 */
.L_x_3726:
        /* <DEDUP_REMOVED lines=20> */
.L_x_3729:
[----:B------:R-:W-:Y:S05]  /*2a120*/  BSYNC B6 ;  /* 0x0000000000067941 */ /* 0x000fea0003800000 */
.L_x_3728:
        /* <DEDUP_REMOVED lines=10> */
[----:B------:R-:W-:Y:S01]  /*2a1d0*/  IMAD.U32 R6, RZ, RZ, UR6 ;  /* 0x00000006ff067e24 */ /* 0x000fe2000f8e00ff */
[----:B------:R-:W-:Y:S01]  /*2a1e0*/  MOV R13, RZ ;  /* 0x000000ff000d7202 */ /* 0x000fe20000000f00 */
[----:B------:R-:W-:Y:S02]  /*2a1f0*/  IMAD.U32 R7, RZ, RZ, UR7 ;  /* 0x00000007ff077e24 */ /* 0x000fe4000f8e00ff */
[----:B------:R-:W-:-:S02]  /*2a200*/  IMAD.U32 R10, RZ, RZ, UR8 ;  /* 0x00000008ff0a7e24 */ /* 0x000fc4000f8e00ff */
[----:B------:R-:W-:Y:S02]  /*2a210*/  IMAD.U32 R11, RZ, RZ, UR9 ;  /* 0x00000009ff0b7e24 */ /* 0x000fe4000f8e00ff */
[----:B------:R-:W-:Y:S02]  /*2a220*/  IMAD.MOV.U32 R8, RZ, RZ, 0x70 ;  /* 0x00000070ff087424 */ /* 0x000fe400078e00ff */
[----:B------:R-:W-:-:S07]  /*2a230*/  IMAD.MOV.U32 R12, RZ, RZ, 0x1 ;  /* 0x00000001ff0c7424 */ /* 0x000fce00078e00ff */
[----:B------:R-:W-:-:S07]  /*2a240*/  LEPC R20, `(.L_x_3731) ;  /* 0x000000001014794e */ /* 0x000fce0000000000 */
[----:B01----:R-:W-:Y:S05]  /*2a250*/  CALL.ABS.NOINC R2 ;  /* 0x0000000002007343 */ /* 0x003fea0003c00000 */
.L_x_3731:
[----:B------:R-:W-:Y:S05]  /*2a260*/  BSYNC B6 ;  /* 0x0000000000067941 */ /* 0x000fea0003800000 */
.L_x_3730:
        /* <DEDUP_REMOVED lines=23> */
.L_x_3974:
        /* <DEDUP_REMOVED lines=10> */
.L_x_3977:
[----:B------:R-:W-:Y:S05]  /*2a480*/  @!P6 BRA `(.L_x_3733) ;  /* 0x0000000400a4e947 */ /* 0x000fea0003800000 */
[----:B0-----:R-:W2:Y:S01]  /*2a490*/  LDL R0, [R1+0x48] ;  /* 0x0000480001007983 */ /* 0x001ea20000100800 */
[----:B------:R-:W-:-:S04]  /*2a4a0*/  ISETP.NE.U32.AND P0, PT, R2, RZ, PT ;  /* 0x000000ff0200720c */ /* 0x000fc80003f05070 */
[----:B------:R-:W-:Y:S01]  /*2a4b0*/  ISETP.NE.AND.EX P0, PT, R3, RZ, PT, P0 ;  /* 0x000000ff0300720c */ /* 0x000fe20003f05300 */
[----:B--2---:R-:W-:-:S12]  /*2a4c0*/  VIADD R0, R0, 0xffffffff ;  /* 0xffffffff00007836 */ /* 0x004fd80000000000 */
        /* <DEDUP_REMOVED lines=18> */
.L_x_3735:
[----:B0-----:R-:W2:Y:S04]  /*2a5f0*/  LDL R2, [R1+0xc] ;  /* 0x00000c0001027983 */ /* 0x001ea80000100800 */
[----:B------:R-:W3:Y:S01]  /*2a600*/  LDL R3, [R1+0x24] ;  /* 0x0000240001037983 */ /* 0x000ee20000100800 */
[----:B-1----:R-:W0:Y:S02]  /*2a610*/  S2R R8, SR_TID.X ;  /* 0x0000000000087919 */ /* 0x002e240000002100 */
[----:B0-----:R-:W-:-:S04]  /*2a620*/  LOP3.LUT R8, R8, 0x7f, RZ, 0xc0, !PT ;  /* 0x0000007f08087812 */ /* 0x001fc800078ec0ff */
[----:B------:R-:W-:Y:S01]  /*2a630*/  ISETP.NE.AND P1, PT, R8, RZ, PT ;  /* 0x000000ff0800720c */ /* 0x000fe20003f25270 */
[----:B--2---:R-:W-:Y:S01]  /*2a640*/  IMAD R2, R2, 0x8, R18 ;  /* 0x0000000802027824 */ /* 0x004fe200078e0212 */
[----:B---3--:R-:W-:-:S04]  /*2a650*/  SHF.L.U32 R4, R3, 0x1f, RZ ;  /* 0x0000001f03047819 */ /* 0x008fc800000006ff */
[----:B------:R-:W0:Y:S02]  /*2a660*/  SYNCS.PHASECHK.TRANS64.TRYWAIT P0, [R2+URZ+0x33480], R4 ;  /* 0x03348004020075a7 */ /* 0x000e24000800017f */
[----:B0-----:R-:W-:Y:S05]  /*2a670*/  @!P0 BRA `(.L_x_3736) ;  /* 0x0000008c00008947 */ /* 0x001fea0003800000 */
.L_x_3978:
        /* <DEDUP_REMOVED lines=8> */
.L_x_3737:
        /* <DEDUP_REMOVED lines=17> */
[----:B------:R-:W-:Y:S02]  /*2a810*/  UIADD3 UR14, UR15, 0x11a00, URZ ;  /* 0x00011a000f0e7890 */ /* 0x000fe4000fffe03f */
[----:B------:R-:W-:-:S05]  /*2a820*/  UIADD3 UR15, UR15, 0x14200, URZ ;  /* 0x000142000f0f7890 */ /* 0x000fca000fffe03f */
[----:B------:R1:W-:Y:S02]  /*2a830*/  UTMALDG.4D [UR8], [UR4], desc[UR6] ;  /* 0x00000608040075b4 */ /* 0x0003e40008019000 */
[----:B-1----:R-:W-:Y:S01]  /*2a840*/  UMOV UR8, UR14 ;  /* 0x0000000e00087c82 */ /* 0x002fe20008000000 */
[----:B------:R-:W-:Y:S01]  /*2a850*/  UMOV UR10, UR16 ;  /* 0x00000010000a7c82 */ /* 0x000fe20008000000 */
[----:B------:R-:W-:Y:S01]  /*2a860*/  UMOV UR14, 0x80 ;  /* 0x00000080000e7882 */ /* 0x000fe20000000000 */
[----:B------:R1:W-:Y:S02]  /*2a870*/  UTMALDG.4D [UR8], [UR4], desc[UR6] ;  /* 0x00000608040075b4 */ /* 0x0003e40008019000 */
[----:B-1----:R-:W-:Y:S01]  /*2a880*/  UMOV UR8, UR15 ;  /* 0x0000000f00087c82 */ /* 0x002fe20008000000 */
[----:B------:R-:W-:Y:S02]  /*2a890*/  UMOV UR10, UR14 ;  /* 0x0000000e000a7c82 */ /* 0x000fe40008000000 */
[----:B------:R1:W-:Y:S01]  /*2a8a0*/  UTMALDG.4D [UR8], [UR4], desc[UR6] ;  /* 0x00000608040075b4 */ /* 0x0003e20008019000 */
[----:B------:R-:W2:Y:S02]  /*2a8b0*/  SYNCS.PHASECHK.TRANS64.TRYWAIT P0, [R2+URZ+0x33440], R4 ;  /* 0x03344004020075a7 */ /* 0x000ea4000800017f */
[----:B-12---:R-:W-:Y:S05]  /*2a8c0*/  @!P0 BRA `(.L_x_3738) ;  /* 0x0000008800808947 */ /* 0x006fea0003800000 */
.L_x_3979:
[----:B------:R-:W-:Y:S05]  /*2a8d0*/  @P1 BRA `(.L_x_3739) ;  /* 0x00000000001c1947 */ /* 0x000fea0003800000 */
[----:B------:R-:W2:Y:S01]  /*2a8e0*/  S2R R5, SR_TID.X ;  /* 0x0000000000057919 */ /* 0x000ea20000002100 */
[----:B01----:R-:W-:-:S04]  /*2a8f0*/  MOV R4, 0x7800 ;  /* 0x0000780000047802 */ /* 0x003fc80000000f00 */
[----:B------:R3:W-:Y:S01]  /*2a900*/  SYNCS.ARRIVE.TRANS64 RZ, [R2+URZ+0x33430], R4 ;  /* 0x0334300402ff79a7 */ /* 0x0007e2000800003f */
[----:B--2---:R-:W-:-:S04]  /*2a910*/  LOP3.LUT R5, R5, 0x1f, RZ, 0xc0, !PT ;  /* 0x0000001f05057812 */ /* 0x004fc800078ec0ff */
[----:B------:R-:W-:-:S13]  /*2a920*/  ISETP.NE.AND P0, PT, R5, RZ, PT ;  /* 0x000000ff0500720c */ /* 0x000fda0003f05270 */
[----:B---3--:R-:W-:Y:S05]  /*2a930*/  @!P0 BRA `(.L_x_3739) ;  /* 0x0000000000048947 */ /* 0x008fea0003800000 */
[----:B------:R-:W-:Y:S01]  /*2a940*/  BPT.TRAP 0x1 ;  /* 0x000000040000795c */ /* 0x000fe20000300000 */
.L_x_3739:
[----:B01----:R-:W2:Y:S01]  /*2a950*/  LDL.LU R4, [R1+0x8] ;  /* 0x0000080001047983 */ /* 0x003ea20000300800 */
[----:B------:R-:W-:Y:S01]  /*2a960*/  R2UR UR15, R3 ;  /* 0x00000000030f72ca */ /* 0x000fe200000e0000 */
[----:B------:R-:W-:Y:S01]  /*2a970*/  UIADD3 UR4, UP0, UR40, 0x370, URZ ;  /* 0x0000037028047890 */ /* 0x000fe2000ff1e03f */
[----:B------:R-:W-:Y:S01]  /*2a980*/  R2UR UR9, R2 ;  /* 0x00000000020972ca */ /* 0x000fe200000e0000 */
[----:B------:R-:W-:Y:S01]  /*2a990*/  UMOV UR10, URZ ;  /* 0x0000003f000a7c82 */ /* 0x000fe20008000000 */
[----:B------:R-:W-:Y:S01]  /*2a9a0*/  R2UR UR11, R0 ;  /* 0x00000000000b72ca */ /* 0x000fe200000e0000 */
[----:B------:R-:W-:Y:S01]  /*2a9b0*/  UIADD3.X UR5, URZ, UR41, URZ, UP0, !UPT ;  /* 0x000000293f057290 */ /* 0x000fe200087fe43f */
[----:B------:R-:W-:Y:S01]  /*2a9c0*/  R2UR UR12, R16 ;  /* 0x00000000100c72ca */ /* 0x000fe200000e0000 */
[----:B------:R-:W-:Y:S01]  /*2a9d0*/  UMOV UR6, 0x0 ;  /* 0x0000000000067882 */ /* 0x000fe20000000000 */
[----:B------:R-:W-:Y:S01]  /*2a9e0*/  R2UR UR13, R17 ;  /* 0x00000000110d72ca */ /* 0x000fe200000e0000 */
[----:B------:R-:W-:Y:S01]  /*2a9f0*/  UMOV UR7, 0x14f00000 ;  /* 0x14f0000000077882 */ /* 0x000fe20000000000 */
[----:B------:R-:W-:Y:S01]  /*2aa00*/  PLOP3.LUT P0, PT, PT, PT, PT, 0x80, 0x0 ;  /* 0x000000000000781c */ /* 0x000fe20003f0f070 */
[----:B------:R-:W-:-:S02]  /*2aa10*/  UMOV UR16, 0x40 ;  /* 0x0000004000107882 */ /* 0x000fc40000000000 */
[----:B------:R-:W-:Y:S02]  /*2aa20*/  UIADD3 UR8, UR15, 0x24200, URZ ;  /* 0x000242000f087890 */ /* 0x000fe4000fffe03f */
[----:B------:R-:W-:Y:S02]  /*2aa30*/  UIADD3 UR9, UR9, 0x33430, URZ ;  /* 0x0003343009097890 */ /* 0x000fe4000fffe03f */
[----:B------:R-:W-:Y:S02]  /*2aa40*/  UIADD3 UR14, UR15, 0x26a00, URZ ;  /* 0x00026a000f0e7890 */ /* 0x000fe4000fffe03f */
[----:B------:R-:W-:-:S05]  /*2aa50*/  UIADD3 UR15, UR15, 0x29200, URZ ;  /* 0x000292000f0f7890 */ /* 0x000fca000fffe03f */
[----:B------:R0:W-:Y:S02]  /*2aa60*/  UTMALDG.4D [UR8], [UR4], desc[UR6] ;  /* 0x00000608040075b4 */ /* 0x0001e40008019000 */
[----:B0-----:R-:W-:Y:S01]  /*2aa70*/  UMOV UR8, UR14 ;  /* 0x0000000e00087c82 */ /* 0x001fe20008000000 */
[----:B------:R-:W-:Y:S01]  /*2aa80*/  UMOV UR10, UR16 ;  /* 0x00000010000a7c82 */ /* 0x000fe20008000000 */
[----:B------:R-:W-:Y:S01]  /*2aa90*/  UMOV UR14, 0x80 ;  /* 0x00000080000e7882 */ /* 0x000fe20000000000 */
        /* <DEDUP_REMOVED lines=8> */
.L_x_3733:
[----:B------:R-:W0:Y:S04]  /*2ab20*/  LDL.LU R3, [R1+0x44] ;  /* 0x0000440001037983 */ /* 0x000e280000300800 */
[----:B------:R-:W2:Y:S04]  /*2ab30*/  LDL.LU R5, [R1+0x38] ;  /* 0x0000380001057983 */ /* 0x000ea80000300800 */
[----:B---3--:R-:W3:Y:S01]  /*2ab40*/  LDL.LU R4, [R1+0x4c] ;  /* 0x00004c0001047983 */ /* 0x008ee20000300800 */
        /* <DEDUP_REMOVED lines=32> */
[----:B-1----:R-:W-:Y:S02]  /*2ad50*/  IMAD.MOV.U32 R8, RZ, RZ, 0x70 ;  /* 0x00000070ff087424 */ /* 0x002fe400078e00ff */
[----:B------:R-:W-:Y:S02]  /*2ad60*/  IMAD.MOV.U32 R12, RZ, RZ, 0x1 ;  /* 0x00000001ff0c7424 */ /* 0x000fe400078e00ff */
[----:B------:R-:W-:-:S07]  /*2ad70*/  IMAD.MOV.U32 R13, RZ, RZ, RZ ;  /* 0x000000ffff0d7224 */ /* 0x000fce00078e00ff */
[----:B------:R-:W-:-:S07]  /*2ad80*/  LEPC R20, `(.L_x_3741) ;  /* 0x000000001014794e */ /* 0x000fce0000000000 */
[----:B0-----:R-:W-:Y:S05]  /*2ad90*/  CALL.ABS.NOINC R2 ;  /* 0x0000000002007343 */ /* 0x001fea0003c00000 */
.L_x_3741:
[----:B------:R-:W-:Y:S05]  /*2ada0*/  BSYNC B6 ;  /* 0x0000000000067941 */ /* 0x000fea0003800000 */
.L_x_3740:
[----:B0-----:R-:W2:Y:S01]  /*2adb0*/  LDL.LU R0, [R1+0x44] ;  /* 0x0000440001007983 */ /* 0x001ea20000300800 */
[----:B-1----:R-:W0:Y:S01]  /*2adc0*/  LDC R8, c[0x0][0x448] ;  /* 0x00011200ff087b82 */ /* 0x002e220000000800 */
[----:B------:R-:W-:Y:S01]  /*2add0*/  ULDC.64 UR4, c[0x0][0x2d8] ;  /* 0x0000b60000047ab9 */ /* 0x000fe20000000a00 */
[----:B------:R-:W-:Y:S01]  /*2ade0*/  ULDC.64 UR6, c[0x0][0x280] ;  /* 0x0000a00000067ab9 */ /* 0x000fe20000000a00 */
[----:B------:R-:W3:Y:S04]  /*2adf0*/  LDL.LU R4, [R1+0x3c] ;  /* 0x00003c0001047983 */ /* 0x000ee80000300800 */
[----:B------:R-:W3:Y:S04]  /*2ae00*/  LDL.LU.64 R2, [R1+0x50] ;  /* 0x0000500001027983 */ /* 0x000ee80000300a00 */
[----:B------:R-:W4:Y:S04]  /*2ae10*/  LDL.LU R6, [R1+0x38] ;  /* 0x0000380001067983 */ /* 0x000f280000300800 */
[----:B------:R-:W4:Y:S01]  /*2ae20*/  LDL.LU R5, [R1+0x14] ;  /* 0x0000140001057983 */ /* 0x000f220000300800 */
[----:B0-----:R-:W-:Y:S01]  /*2ae30*/  ISETP.NE.AND P0, PT, R8, 0x1, PT ;  /* 0x000000010800780c */ /* 0x001fe20003f05270 */
[----:B------:R-:W0:-:S12]  /*2ae40*/  S2R R9, SR_TID.X ;  /* 0x0000000000097919 */ /* 0x000e180000002100 */
[----:B------:R-:W1:Y:S01]  /*2ae50*/  @P0 LDC R7, c[0x0][0x450] ;  /* 0x00011400ff070b82 */ /* 0x000e620000000800 */
[----:B0-----:R-:W-:-:S05]  /*2ae60*/  IMAD.SHL.U32 R9, R9, 0x10, RZ ;  /* 0x0000001009097824 */ /* 0x001fca00078e00ff */
[----:B------:R-:W-:-:S04]  /*2ae70*/  LOP3.LUT R9, R9, 0x30, RZ, 0xc0, !PT ;  /* 0x0000003009097812 */ /* 0x000fc800078ec0ff */
[C---:B------:R-:W-:Y:S02]  /*2ae80*/  LOP3.LUT R11, R9.reuse, 0x40, RZ, 0xfc, !PT ;  /* 0x00000040090b7812 */ /* 0x040fe400078efcff */
[----:B------:R-:W-:Y:S01]  /*2ae90*/  LOP3.LUT R9, R9, 0x80, RZ, 0xfc, !PT ;  /* 0x0000008009097812 */ /* 0x000fe200078efcff */
[----:B---3--:R-:W-:Y:S02]  /*2aea0*/  IMAD.MOV.U32 R3, RZ, RZ, R4 ;  /* 0x000000ffff037224 */ /* 0x008fe400078e0004 */
        /* <DEDUP_REMOVED lines=8> */
[C---:B0-----:R-:W-:Y:S02]  /*2af30*/  LOP3.LUT R6, R4.reuse, 0x7f, RZ, 0xc0, !PT ;  /* 0x0000007f04067812 */ /* 0x041fe400078ec0ff */
[----:B------:R-:W-:Y:S02]  /*2af40*/  SHF.L.U32 R4, R4, 0x5, RZ ;  /* 0x0000000504047819 */ /* 0x000fe400000006ff */
[----:B------:R-:W-:-:S04]  /*2af50*/  SHF.R.U32.HI R6, RZ, 0x2, R6 ;  /* 0x00000002ff067819 */ /* 0x000fc80000011606 */
[----:B------:R-:W-:Y:S02]  /*2af60*/  LOP3.LUT R4, R6, 0x60, R4, 0xf8, !PT ;  /* 0x0000006006047812 */ /* 0x000fe400078ef804 */
[----:B------:R-:W0:Y:S01]  /*2af70*/  @P0 LDC R6, c[0x0][0x44c] ;  /* 0x00011300ff060b82 */ /* 0x000e220000000800 */
[----:B------:R-:W-:Y:S02]  /*2af80*/  IMAD.SHL.U32 R5, R5, 0x80, RZ ;  /* 0x0000008005057824 */ /* 0x000fe400078e00ff */
[----:B------:R-:W-:-:S03]  /*2af90*/  IMAD.IADD R3, R3, 0x1, R0 ;  /* 0x0000000103037824 */ /* 0x000fc600078e0200 */
[----:B------:R-:W-:-:S05]  /*2afa0*/  LOP3.LUT R0, R4, R5, RZ, 0xfc, !PT ;  /* 0x0000000504007212 */ /* 0x000fca00078efcff */
[----:B------:R-:W-:Y:S02]  /*2afb0*/  IMAD.MOV.U32 R4, RZ, RZ, R0 ;  /* 0x000000ffff047224 */ /* 0x000fe400078e0000 */
[----:B0-----:R-:W-:-:S05]  /*2afc0*/  @P0 IMAD.HI.U32 R6, R0, R6, RZ ;  /* 0x0000000600060227 */ /* 0x001fca00078e00ff */
[----:B-1----:R-:W-:-:S05]  /*2afd0*/  @P0 SHF.R.U32.HI R4, RZ, R7, R6 ;  /* 0x00000007ff040219 */ /* 0x002fca0000011606 */
[----:B------:R-:W-:-:S04]  /*2afe0*/  IMAD.MOV R6, RZ, RZ, -R4 ;  /* 0x000000ffff067224 */ /* 0x000fc800078e0a04 */
        /* <DEDUP_REMOVED lines=15> */
[----:B------:R-:W-:Y:S02]  /*2b0e0*/  IADD3 R4, P3, R2, UR6, RZ ;  /* 0x0000000602047c10 */ /* 0x000fe4000ff7e0ff */
[----:B------:R-:W-:-:S02]  /*2b0f0*/  ISETP.GE.AND P1, PT, R11, UR4, PT ;  /* 0x000000040b007c0c */ /* 0x000fc4000bf26270 */
[----:B------:R-:W-:Y:S01]  /*2b100*/  IADD3.X R3, R3, UR7, R0, P3, !PT ;  /* 0x0000000703037c10 */ /* 0x000fe20009ffe400 */
[----:B-1----:R-:W-:-:S05]  /*2b110*/  IMAD.SHL.U32 R10, R7, 0x10, RZ ;  /* 0x00000010070a7824 */ /* 0x002fca00078e00ff */
[----:B------:R-:W-:-:S04]  /*2b120*/  LOP3.LUT R10, R10, 0x30, RZ, 0xc0, !PT ;  /* 0x000000300a0a7812 */ /* 0x000fc800078ec0ff */
[----:B------:R-:W-:Y:S01]  /*2b130*/  ISETP.GE.AND P0, PT, R10, UR4, PT ;  /* 0x000000040a007c0c */ /* 0x000fe2000bf06270 */
[----:B------:R-:W-:-:S03]  /*2b140*/  UMOV UR4, 0xffffffff ;  /* 0xffffffff00047882 */ /* 0x000fc60000000000 */
[----:B0-----:R-:W-:Y:S09]  /*2b150*/  BRA.DIV UR4, `(.L_x_3742) ;  /* 0x0000008204707947 */ /* 0x001ff2000b800000 */
[----:B------:R-:W0:Y:S02]  /*2b160*/  S2R R6, SR_TID.X ;  /* 0x0000000000067919 */ /* 0x000e240000002100 */
[----:B0-----:R-:W-:Y:S02]  /*2b170*/  LOP3.LUT R7, R6, 0x7f, RZ, 0xc0, !PT ;  /* 0x0000007f06077812 */ /* 0x001fe400078ec0ff */
[----:B------:R-:W2:Y:S02]  /*2b180*/  LDL.LU R6, [R1+0x58] ;  /* 0x0000580001067983 */ /* 0x000ea40000300800 */
[----:B------:R-:W-:Y:S02]  /*2b190*/  SHF.R.U32.HI R11, RZ, 0x2, R7 ;  /* 0x00000002ff0b7819 */ /* 0x000fe40000011607 */
[----:B------:R-:W0:Y:S02]  /*2b1a0*/  SHFL.IDX PT, R7, R4, RZ, 0x1c1f ;  /* 0x001c1fff04077589 */ /* 0x000e2400000e0000 */
[----:B------:R-:W-:-:S05]  /*2b1b0*/  IADD3 R0, R11, R5, RZ ;  /* 0x000000050b007210 */ /* 0x000fca0007ffe0ff */
[----:B------:R-:W-:Y:S02]  /*2b1c0*/  VIADD R5, R0, 0x20 ;  /* 0x0000002000057836 */ /* 0x000fe40000000000 */
[----:B--2---:R-:W-:Y:S02]  /*2b1d0*/  IMAD R2, R6, R8, RZ ;  /* 0x0000000806027224 */ /* 0x004fe400078e02ff */
[----:B------:R-:W1:Y:S03]  /*2b1e0*/  SHFL.IDX PT, R6, R3, RZ, 0x1c1f ;  /* 0x001c1fff03067589 */ /* 0x000e6600000e0000 */
[----:B------:R-:W-:-:S13]  /*2b1f0*/  ISETP.GE.AND P4, PT, R0, R2, PT ;  /* 0x000000020000720c */ /* 0x000fda0003f86270 */
[----:B0-----:R-:W-:-:S05]  /*2b200*/  @!P4 IADD3 R7, P3, R10, R7, RZ ;  /* 0x000000070a07c210 */ /* 0x001fca0007f7e0ff */
[----:B-1----:R-:W-:Y:S01]  /*2b210*/  @!P4 IMAD.X R6, RZ, RZ, R6, P3 ;  /* 0x000000ffff06c224 */ /* 0x002fe200018e0606 */
[----:B------:R-:W-:Y:S02]  /*2b220*/  ISETP.GE.AND P3, PT, R5, R2, PT ;  /* 0x000000020500720c */ /* 0x000fe40003f66270 */
[----:B------:R-:W0:Y:S02]  /*2b230*/  SHFL.IDX PT, R5, R4, 0x1, 0x1c1f ;  /* 0x003c1f0004057f89 */ /* 0x000e2400000e0000 */
[----:B------:R-:W-:-:S04]  /*2b240*/  @!P4 LOP3.LUT R7, R7, R6, RZ, 0x3c, !PT ;  /* 0x000000060707c212 */ /* 0x000fc800078e3cff */
[----:B------:R-:W-:-:S04]  /*2b250*/  @!P4 LOP3.LUT R6, R7, R6, RZ, 0x3c, !PT ;  /* 0x000000060706c212 */ /* 0x000fc800078e3cff */
[----:B------:R-:W-:-:S05]  /*2b260*/  @!P4 LOP3.LUT R7, R7, R6, RZ, 0x3c, !PT ;  /* 0x000000060707c212 */ /* 0x000fca00078e3cff */
[----:B-----5:R-:W-:Y:S04]  /*2b270*/  @!P4 LDGSTS.E.BYPASS.LTC128B.128 [R9+0x1e200], desc[UR54][R6.64], !P0 ;  /* 0x1e2000000609cfae */ /* 0x020fe8000c101d76 */
[----:B------:R-:W-:Y:S04]  /*2b280*/  @!P4 LDGSTS.E.BYPASS.LTC128B.128 [R9+0x20200], desc[UR54][R6.64+0x40], !P1 ;  /* 0x202000400609cfae */ /* 0x000fe8000c901d76 */
[----:B------:R1:W-:Y:S01]  /*2b290*/  @!P4 LDGSTS.E.BYPASS.LTC128B.128 [R9+0x22200], desc[UR54][R6.64+0x80], !P2 ;  /* 0x222000800609cfae */ /* 0x0003e2000d101d76 */
[----:B0-----:R-:W-:-:S03]  /*2b2a0*/  @!P3 IADD3 R5, P4, R10, R5, RZ ;  /* 0x000000050a05b210 */ /* 0x001fc60007f9e0ff */
[----:B-1----:R-:W0:Y:S02]  /*2b2b0*/  SHFL.IDX PT, R6, R3, 0x1, 0x1c1f ;  /* 0x003c1f0003067f89 */ /* 0x002e2400000e0000 */
[----:B0-----:R-:W-:-:S04]  /*2b2c0*/  @!P3 IMAD.X R6, RZ, RZ, R6, P4 ;  /* 0x000000ffff06b224 */ /* 0x001fc800020e0606 */
[----:B------:R-:W-:Y:S02]  /*2b2d0*/  @!P3 IMAD.MOV.U32 R7, RZ, RZ, R6 ;  /* 0x000000ffff07b224 */ /* 0x000fe400078e0006 */
[----:B------:R-:W-:Y:S02]  /*2b2e0*/  @!P3 IMAD.MOV.U32 R6, RZ, RZ, R5 ;  /* 0x000000ffff06b224 */ /* 0x000fe400078e0005 */
[----:B------:R-:W-:-:S03]  /*2b2f0*/  VIADD R5, R0, 0x40 ;  /* 0x0000004000057836 */ /* 0x000fc60000000000 */
[----:B------:R-:W-:Y:S04]  /*2b300*/  @!P3 LDGSTS.E.BYPASS.LTC128B.128 [R9+0x1ea00], desc[UR54][R6.64], !P0 ;  /* 0x1ea000000609bfae */ /* 0x000fe8000c101d76 */
        /* <DEDUP_REMOVED lines=12> */
[----:B------:R0:W-:Y:S04]  /*2b3d0*/  @!P3 LDGSTS.E.BYPASS.LTC128B.128 [R9+0x23200], desc[UR54][R6.64+0x80], !P2 ;  /* 0x232000800609bfae */ /* 0x0001e8000d101d76 */
[----:B------:R0:W2:Y:S02]  /*2b3e0*/  SHFL.IDX PT, R3, R4, 0x3, 0x1c1f ;  /* 0x007c1f0004037f89 */ /* 0x0000a400000e0000 */
.L_x_3988:
        /* <DEDUP_REMOVED lines=10> */
[----:B------:R4:W-:Y:S04]  /*2b490*/  LDGSTS.E.BYPASS.LTC128B.128 [R9+0x21a00], desc[UR54][R2.64+0x40], !P1 ;  /* 0x21a0004002097fae */ /* 0x0009e8000c901d76 */
[----:B------:R4:W-:Y:S02]  /*2b4a0*/  LDGSTS.E.BYPASS.LTC128B.128 [R9+0x23a00], desc[UR54][R2.64+0x80], !P2 ;  /* 0x23a0008002097fae */ /* 0x0009e4000d101d76 */
.L_x_3744:
[----:B------:R-:W-:Y:S05]  /*2b4b0*/  BSYNC B0 ;  /* 0x0000000000007941 */ /* 0x000fea0003800000 */
.L_x_3743:
[----:B------:R-:W-:Y:S01]  /*2b4c0*/  NOP ;  /* 0x0000000000007918 */ /* 0x000fe20000000000 */
[----:B------:R-:W-:-:S13]  /*2b4d0*/  PLOP3.LUT P0, PT, PT, PT, PT, 0x80, 0x0 ;  /* 0x000000000000781c */ /* 0x000fda0003f0f070 */
.L_x_3745:
[----:B------:R-:W-:Y:S02]  /*2b4e0*/  PLOP3.LUT P1, PT, P1, P0, PT, 0xa2, 0x0 ;  /* 0x000000000000781c */ /* 0x000fe40000f21472 */
[----:B------:R-:W-:-:S08]  /*2b4f0*/  @P0 R2UR P1, UR4, R18 ;  /* 0x00000000120402ca */ /* 0x000fd00000020000 */
[----:B------:R-:W-:-:S05]  /*2b500*/  @P0 PLOP3.LUT P0, PT, P1, PT, PT, 0x80, 0x0 ;  /* 0x000000000000081c */ /* 0x000fca0000f0f070 */
[----:B------:R-:W-:Y:S01]  /*2b510*/  @!P1 SYNCS.ARRIVE.TRANS64.RED.A0T1 RZ, [UR4+0x33400], RZ ;  /* 0x033400ffffff99a7 */ /* 0x000fe20008200404 */
[----:B------:R-:W-:Y:S07]  /*2b520*/  @!P1 ARRIVES.LDGSTSBAR.64.TRANSCNT [UR4+0x33400] ;  /* 0x03340000ff0099b0 */ /* 0x000fee0008000a84 */
[----:B------:R-:W-:Y:S05]  /*2b530*/  @P0 BRA.U.ANY `(.L_x_3745) ;  /* 0xfffffffd00e80947 */ /* 0x000fea000393ffff */
[----:B----4-:R-:W4:Y:S02]  /*2b540*/  LDL.LU R2, [R1+0x60] ;  /* 0x0000600001027983 */ /* 0x010f240000300800 */
[----:B----4-:R-:W-:-:S05]  /*2b550*/  VIADD R2, R2, 0x1 ;  /* 0x0000000102027836 */ /* 0x010fca0000000000 */
        /* <DEDUP_REMOVED lines=8> */
[----:B------:R-:W5:Y:S03]  /*2b5e0*/  SYNCS.PHASECHK.TRANS64.TRYWAIT P0, [R18+URZ+0x33420], R0 ;  /* 0x03342000120075a7 */ /* 0x000f66000800017f */
[----:B----45:R-:W-:Y:S05]  /*2b5f0*/  @!P0 BRA `(.L_x_3747) ;  /* 0x0000008000b48947 */ /* 0x030fea0003800000 */
.L_x_3989:
[----:B------:R-:W-:Y:S05]  /*2b600*/  BSYNC B0 ;  /* 0x0000000000007941 */ /* 0x000fea0003800000 */
.L_x_3746:
[----:B------:R-:W5:Y:S04]  /*2b610*/  LDL.LU R2, [R1+0x48] ;  /* 0x0000480001027983 */ /* 0x000f680000300800 */
[----:B0-2---:R-:W2:Y:S01]  /*2b620*/  LDL R3, [R1+0x2c] ;  /* 0x00002c0001037983 */ /* 0x005ea20000100800 */
[----:B-----5:R-:W-:-:S04]  /*2b630*/  IADD3 R2, R2, -0x2, RZ ;  /* 0xfffffffe02027810 */ /* 0x020fc80007ffe0ff */
[----:B--2---:R-:W-:-:S13]  /*2b640*/  ISETP.GE.AND P0, PT, R2, R3, PT ;  /* 0x000000030200720c */ /* 0x004fda0003f06270 */
[----:B------:R-:W-:Y:S05]  /*2b650*/  @!P0 BRA `(.L_x_3748) ;  /* 0x0000001800188947 */ /* 0x000fea0003800000 */
[----:B----4-:R0:W5:Y:S04]  /*2b660*/  LDL.LU R0, [R1+0xc] ;  /* 0x00000c0001007983 */ /* 0x0101680000300800 */
[----:B------:R0:W5:Y:S02]  /*2b670*/  LDL.LU R8, [R1+0x24] ;  /* 0x0000240001087983 */ /* 0x0001640000300800 */
.L_x_3772:
        /* <DEDUP_REMOVED lines=8> */
[----:B---3--:R-:W-:-:S05]  /*2b700*/  LOP3.LUT R9, R8, R3, RZ, 0x3c, !PT ;  /* 0x0000000308097212 */ /* 0x008fca00078e3cff */
        /* <DEDUP_REMOVED lines=27> */
.L_x_3751:
        /* <DEDUP_REMOVED lines=8> */
.L_x_3990:
[----:B------:R-:W-:Y:S05]  /*2b940*/  BSYNC B1 ;  /* 0x0000000000017941 */ /* 0x000fea0003800000 */
.L_x_3752:
[----:B------:R-:W-:Y:S04]  /*2b950*/  BSSY B1, `(.L_x_3754) ;  /* 0x0000009000017945 */ /* 0x000fe80003800000 */
[----:B------:R-:W-:Y:S05]  /*2b960*/  @P1 BRA `(.L_x_3755) ;  /* 0x00000000001c1947 */ /* 0x000fea0003800000 */
[----:B------:R-:W3:Y:S02]  /*2b970*/  S2R R4, SR_TID.X ;  /* 0x0000000000047919 */ /* 0x000ee40000002100 */
[----:B---3--:R-:W-:Y:S02]  /*2b980*/  LOP3.LUT R7, R4, 0x1f, RZ, 0xc0, !PT ;  /* 0x0000001f04077812 */ /* 0x008fe400078ec0ff */
[----:B------:R-:W-:Y:S02]  /*2b990*/  MOV R4, 0x7800 ;  /* 0x0000780000047802 */ /* 0x000fe40000000f00 */
[----:B------:R-:W-:Y:S02]  /*2b9a0*/  ISETP.NE.AND P0, PT, R7, RZ, PT ;  /* 0x000000ff0700720c */ /* 0x000fe40003f05270 */
[----:B------:R3:W-:Y:S11]  /*2b9b0*/  SYNCS.ARRIVE.TRANS64 RZ, [R6+URZ+0x33470], R4 ;  /* 0x0334700406ff79a7 */ /* 0x0007f6000800003f */
[----:B---3--:R-:W-:Y:S05]  /*2b9c0*/  @!P0 BRA `(.L_x_3755) ;  /* 0x0000000000048947 */ /* 0x008fea0003800000 */
[----:B------:R-:W-:Y:S01]  /*2b9d0*/  BPT.TRAP 0x1 ;  /* 0x000000040000795c */ /* 0x000fe20000300000 */
.L_x_3755:
[----:B------:R-:W-:Y:S05]  /*2b9e0*/  BSYNC B1 ;  /* 0x0000000000017941 */ /* 0x000fea0003800000 */
.L_x_3754:
        /* <DEDUP_REMOVED lines=13> */
.L_x_3756:
        /* <DEDUP_REMOVED lines=16> */
.L_x_3757:
        /* <DEDUP_REMOVED lines=12> */
[----:B------:R-:W-:Y:S01]  /*2bc80*/  UMOV UR6, 0x0 ;  /* 0x0000000000067882 */ /* 0x000fe20000000000 */
[----:B------:R-:W-:Y:S01]  /*2bc90*/  IADD3 R9, R4, 0x14200, RZ ;  /* 0x0001420004097810 */ /* 0x000fe20007ffe0ff */
[----:B------:R-:W-:Y:S01]  /*2bca0*/  UMOV UR7, 0x14f00000 ;  /* 0x14f0000000077882 */ /* 0x000fe20000000000 */
[----:B------:R-:W-:-:S15]  /*2bcb0*/  R2UR UR10, R12 ;  /* 0x000000000c0a72ca */ /* 0x000fde00000e0000 */
.L_x_3758:
        /* <DEDUP_REMOVED lines=13> */
.L_x_3991:
[----:B------:R-:W-:Y:S05]  /*2bd90*/  BSYNC B1 ;  /* 0x0000000000017941 */ /* 0x000fea0003800000 */
.L_x_3759:
        /* <DEDUP_REMOVED lines=11> */
.L_x_3762:
[----:B------:R-:W-:Y:S05]  /*2be50*/  BSYNC B1 ;  /* 0x0000000000017941 */ /* 0x000fea0003800000 */
.L_x_3761:
        /* <DEDUP_REMOVED lines=8> */
.L_x_3763:
        /* <DEDUP_REMOVED lines=15> */
.L_x_3764:
        /* <DEDUP_REMOVED lines=10> */
[----:B------:R-:W-:Y:S02]  /*2c070*/  R2UR UR10, R12 ;  /* 0x000000000c0a72ca */ /* 0x000fe400000e0000 */
[----:B------:R-:W-:Y:S02]  /*2c080*/  R2UR UR6, R10 ;  /* 0x000000000a0672ca */ /* 0x000fe400000e0000 */
[----:B------:R-:W-:Y:S02]  /*2c090*/  R2UR UR7, R11 ;  /* 0x000000000b0772ca */ /* 0x000fe400000e0000 */
[----:B------:R-:W-:Y:S02]  /*2c0a0*/  PLOP3.LUT P0, PT, PT, PT, PT, 0x80, 0x0 ;  /* 0x000000000000781c */ /* 0x000fe40003f0f070 */
[----:B------:R-:W-:-:S11]  /*2c0b0*/  IADD3 R4, R4, 0x29200, RZ ;  /* 0x0002920004047810 */ /* 0x000fd60007ffe0ff */
.L_x_3765:
        /* <DEDUP_REMOVED lines=10> */
.L_x_3750:
[----:B------:R-:W-:Y:S05]  /*2c160*/  BSYNC B0 ;  /* 0x0000000000007941 */ /* 0x000fea0003800000 */
.L_x_3749:
[----:B------:R-:W-:-:S06]  /*2c170*/  UISETP.NE.AND UP0, UPT, UR37, 0x3, UPT ;  /* 0x000000032500788c */ /* 0x000fcc000bf05270 */
[----:B------:R-:W-:-:S13]  /*2c180*/  PLOP3.LUT P0, PT, PT, PT, UP0, 0x80, 0x0 ;  /* 0x000000000000781c */ /* 0x000fda0003f0f008 */
[----:B------:R-:W-:Y:S05]  /*2c190*/  @!P0 BRA `(.L_x_3766) ;  /* 0x0000000000048947 */ /* 0x000fea0003800000 */
[----:B------:R-:W-:Y:S01]  /*2c1a0*/  BPT.TRAP 0x1 ;  /* 0x000000040000795c */ /* 0x000fe20000300000 */
.L_x_3766:
        /* <DEDUP_REMOVED lines=8> */
.L_x_3992:
[----:B------:R-:W-:Y:S05]  /*2c230*/  BSYNC B0 ;  /* 0x0000000000007941 */ /* 0x000fea0003800000 */
.L_x_3767:
[----:B------:R-:W-:Y:S05]  /*2c240*/  @!P1 BRA `(.L_x_3769) ;  /* 0x0000000000049947 */ /* 0x000fea0003800000 */
[----:B------:R-:W-:Y:S01]  /*2c250*/  BPT.TRAP 0x1 ;  /* 0x000000040000795c */ /* 0x000fe20000300000 */
.L_x_3769:
[----:B---3--:R-:W-:Y:S01]  /*2c260*/  SHF.L.U32 R4, R8, 0x1f, RZ ;  /* 0x0000001f08047819 */ /* 0x008fe200000006ff */
[----:B------:R-:W-:-:S03]  /*2c270*/  IMAD R0, R0, 0x7800, RZ ;  /* 0x0000780000007824 */ /* 0x000fc600078e02ff */
[----:B------:R-:W3:Y:S02]  /*2c280*/  SYNCS.PHASECHK.TRANS64.TRYWAIT P0, [R3+URZ+0x33460], R4 ;  /* 0x03346004030075a7 */ /* 0x000ee4000800017f */
[----:B---3--:R-:W-:Y:S05]  /*2c290*/  @!P0 BRA `(.L_x_3770) ;  /* 0x0000007400dc8947 */ /* 0x008fea0003800000 */
.L_x_3993:
[----:B------:R3:W-:Y:S04]  /*2c2a0*/  STL [R1+0xe4], R3 ;  /* 0x0000e40301007387 */ /* 0x0007e80000100800 */
[----:B---3--:R-:W3:Y:S04]  /*2c2b0*/  LDL R3, [R1+0x4] ;  /* 0x0000040001037983 */ /* 0x008ee80000100800 */
[----:B------:R4:W-:Y:S04]  /*2c2c0*/  STL [R1+0xe0], R2 ;  /* 0x0000e00201007387 */ /* 0x0009e80000100800 */
[----:B----4-:R-:W4:Y:S01]  /*2c2d0*/  LDL R2, [R1] ;  /* 0x0000000001027983 */ /* 0x010f220000100800 */
[----:B------:R-:W-:Y:S05]  /*2c2e0*/  WARPSYNC.ALL ;  /* 0x0000000000007948 */ /* 0x000fea0003800000 */
[C---:B------:R-:W-:Y:S01]  /*2c2f0*/  VIADD R14, R0.reuse, 0x2800 ;  /* 0x00002800000e7836 */ /* 0x040fe20000000000 */
[C---:B------:R-:W-:Y:S01]  /*2c300*/  IADD3 R21, R0.reuse, 0x2000, RZ ;  /* 0x0000200000157810 */ /* 0x040fe20007ffe0ff */
[----:B------:R-:W-:-:S02]  /*2c310*/  VIADD R12, R0, 0x800 ;  /* 0x00000800000c7836 */ /* 0x000fc40000000000 */
[C---:B------:R-:W-:Y:S02]  /*2c320*/  VIADD R13, R0.reuse, 0x5000 ;  /* 0x00005000000d7836 */ /* 0x040fe40000000000 */
[C---:B------:R-:W-:Y:S02]  /*2c330*/  VIADD R15, R0.reuse, 0x1800 ;  /* 0x00001800000f7836 */ /* 0x040fe40000000000 */
[C---:B------:R-:W-:Y:S01]  /*2c340*/  VIADD R20, R0.reuse, 0x5800 ;  /* 0x0000580000147836 */ /* 0x040fe20000000000 */
[----:B---3--:R-:W-:-:S05]  /*2c350*/  LOP3.LUT R4, R0, R3, RZ, 0xfc, !PT ;  /* 0x0000000300047212 */ /* 0x008fca00078efcff */
[----:B------:R-:W-:-:S06]  /*2c360*/  IMAD.IADD R4, R18, 0x1, R4 ;  /* 0x0000000112047824 */ /* 0x000fcc00078e0204 */
[----:B-1----:R-:W1:Y:S02]  /*2c370*/  LDSM.16.MT88.4 R4, [R4+0xf200] ;  /* 0x00f200000404783b */ /* 0x002e640000004200 */
[C-C-:B-1----:R-:W-:Y:S02]  /*2c380*/  PRMT R8, R4.reuse, 0x6420, R5.reuse ;  /* 0x0000642004087816 */ /* 0x142fe40000000005 */
[----:B--2---:R-:W-:Y:S02]  /*2c390*/  PRMT R9, R4, 0x7531, R5 ;  /* 0x0000753104097816 */ /* 0x004fe40000000005 */
[----:B----4-:R-:W-:Y:S02]  /*2c3a0*/  LOP3.LUT R4, R0, R2, RZ, 0xfc, !PT ;  /* 0x0000000200047212 */ /* 0x010fe400078efcff */
[C-C-:B------:R-:W-:Y:S02]  /*2c3b0*/  PRMT R10, R6.reuse, 0x6420, R7.reuse ;  /* 0x00006420060a7816 */ /* 0x140fe40000000007 */
[----:B------:R-:W-:Y:S01]  /*2c3c0*/  PRMT R11, R6, 0x7531, R7 ;  /* 0x00007531060b7816 */ /* 0x000fe20000000007 */
[----:B------:R-:W-:-:S05]  /*2c3d0*/  IMAD.IADD R4, R19, 0x1, R4 ;  /* 0x0000000113047824 */ /* 0x000fca00078e0204 */
[----:B------:R1:W-:Y:S02]  /*2c3e0*/  STSM.16.M88.4 [R4], R8 ;  /* 0x0000000804007844 */ /* 0x0003e40000000200 */
[----:B-1----:R-:W-:-:S04]  /*2c3f0*/  LOP3.LUT R4, R14, R3, RZ, 0xfc, !PT ;  /* 0x000000030e047212 */ /* 0x002fc800078efcff */
[----:B------:R-:W-:-:S06]  /*2c400*/  IADD3 R4, R18, R4, RZ ;  /* 0x0000000412047210 */ /* 0x000fcc0007ffe0ff */
        /* <DEDUP_REMOVED lines=15> */
[----:B------:R-:W-:Y:S02]  /*2c500*/  LOP3.LUT R4, R13, R2, RZ, 0xfc, !PT ;  /* 0x000000020d047212 */ /* 0x000fe400078efcff */
[C-C-:B------:R-:W-:Y:S02]  /*2c510*/  PRMT R10, R6.reuse, 0x6420, R7.reuse ;  /* 0x00006420060a7816 */ /* 0x140fe40000000007 */
[----:B------:R-:W-:-:S02]  /*2c520*/  PRMT R11, R6, 0x7531, R7 ;  /* 0x00007531060b7816 */ /* 0x000fc40000000007 */
[----:B------:R-:W-:Y:S02]  /*2c530*/  IADD3 R4, R19, R4, RZ ;  /* 0x0000000413047210 */ /* 0x000fe40007ffe0ff */
[----:B------:R-:W-:-:S03]  /*2c540*/  LOP3.LUT R13, R13, R3, RZ, 0xfc, !PT ;  /* 0x000000030d0d7212 */ /* 0x000fc600078efcff */
[----:B------:R1:W-:Y:S02]  /*2c550*/  STSM.16.M88.4 [R4], R8 ;  /* 0x0000000804007844 */ /* 0x0003e40000000200 */
[----:B-1----:R-:W-:Y:S02]  /*2c560*/  IMAD.IADD R4, R18, 0x1, R12 ;  /* 0x0000000112047824 */ /* 0x002fe400078e020c */
[----:B------:R-:W-:-:S04]  /*2c570*/  VIADD R12, R0, 0x3000 ;  /* 0x00003000000c7836 */ /* 0x000fc80000000000 */
        /* <DEDUP_REMOVED lines=38> */
[----:B------:R-:W-:-:S02]  /*2c7e0*/  PRMT R11, R6, 0x7531, R7 ;  /* 0x00007531060b7816 */ /* 0x000fc40000000007 */
[----:B------:R-:W-:Y:S02]  /*2c7f0*/  IADD3 R4, R19, R4, RZ ;  /* 0x0000000413047210 */ /* 0x000fe40007ffe0ff */
[----:B------:R-:W-:-:S03]  /*2c800*/  IADD3 R12, R0, 0x4000, RZ ;  /* 0x00004000000c7810 */ /* 0x000fc60007ffe0ff */
        /* <DEDUP_REMOVED lines=14> */
[----:B------:R-:W-:Y:S01]  /*2c8f0*/  IMAD.IADD R4, R18, 0x1, R4 ;  /* 0x0000000112047824 */ /* 0x000fe200078e0204 */
[----:B------:R-:W-:-:S05]  /*2c900*/  IADD3 R14, R19, R14, RZ ;  /* 0x0000000e130e7210 */ /* 0x000fca0007ffe0ff */
        /* <DEDUP_REMOVED lines=9> */
[----:B-1----:R-:W-:Y:S01]  /*2c9a0*/  IMAD.IADD R4, R18, 0x1, R15 ;  /* 0x0000000112047824 */ /* 0x002fe200078e020f */
[----:B------:R-:W-:-:S05]  /*2c9b0*/  IADD3 R15, R0, 0x5000, RZ ;  /* 0x00005000000f7810 */ /* 0x000fca0007ffe0ff */
        /* <DEDUP_REMOVED lines=45> */
[----:B------:R-:W-:Y:S02]  /*2cc90*/  LOP3.LUT R0, R0, R2, RZ, 0xfc, !PT ;  /* 0x0000000200007212 */ /* 0x000fe400078efcff */
[C-C-:B------:R-:W-:Y:S01]  /*2cca0*/  PRMT R10, R6.reuse, 0x6420, R7.reuse ;  /* 0x00006420060a7816 */ /* 0x140fe20000000007 */
[----:B------:R1:W5:Y:S01]  /*2ccb0*/  LDL.LU R2, [R1+0xe0] ;  /* 0x0000e00001027983 */ /* 0x0003620000300800 */
[----:B------:R-:W-:Y:S01]  /*2ccc0*/  PRMT R11, R6, 0x7531, R7 ;  /* 0x00007531060b7816 */ /* 0x000fe20000000007 */
[----:B------:R-:W-:-:S04]  /*2ccd0*/  IMAD.IADD R4, R18, 0x1, R4 ;  /* 0x0000000112047824 */ /* 0x000fc800078e0204 */
[----:B------:R-:W-:Y:S04]  /*2cce0*/  STSM.16.M88.4 [R12], R8 ;  /* 0x000000080c007844 */ /* 0x000fe80000000200 */
[----:B------:R-:W2:Y:S01]  /*2ccf0*/  LDSM.16.MT88.4 R4, [R4+0xf200] ;  /* 0x00f200000404783b */ /* 0x000ea20000004200 */
[----:B------:R-:W-:Y:S01]  /*2cd00*/  IMAD.IADD R0, R19, 0x1, R0 ;  /* 0x0000000113007824 */ /* 0x000fe200078e0200 */
[C-C-:B--2---:R-:W-:Y:S02]  /*2cd10*/  PRMT R8, R4.reuse, 0x6420, R5.reuse ;  /* 0x0000642004087816 */ /* 0x144fe40000000005 */
        /* <DEDUP_REMOVED lines=12> */
.L_x_3771:
[----:B-1----:R-:W1:Y:S01]  /*2cde0*/  S2R R0, SR_TID.X ;  /* 0x0000000000007919 */ /* 0x002e620000002100 */
[----:B--2--5:R2:W-:Y:S01]  /*2cdf0*/  SYNCS.ARRIVE.TRANS64.A1T0 RZ, [R3+URZ+0x33450], RZ ;  /* 0x033450ff03ff79a7 */ /* 0x0245e2000810003f */
[----:B------:R3:W5:Y:S01]  /*2ce00*/  LDL R8, [R1+0x24] ;  /* 0x0000240001087983 */ /* 0x0007620000100800 */
[----:B-1----:R-:W-:-:S03]  /*2ce10*/  LOP3.LUT R4, R0, 0x7f, RZ, 0xc0, !PT ;  /* 0x0000007f00047812 */ /* 0x002fc600078ec0ff */
[----:B------:R-:W4:Y:S01]  /*2ce20*/  LDL R0, [R1+0x2c] ;  /* 0x00002c0001007983 */ /* 0x000f220000100800 */
[----:B------:R-:W-:Y:S01]  /*2ce30*/  BAR.SYNC.DEFER_BLOCKING 0x2, 0x80 ;  /* 0x0082000000007b1d */ /* 0x000fe20000010000 */
[----:B------:R-:W-:-:S13]  /*2ce40*/  ISETP.NE.AND P0, PT, R4, RZ, PT ;  /* 0x000000ff0400720c */ /* 0x000fda0003f05270 */
[----:B--2---:R-:W-:-:S04]  /*2ce50*/  @!P0 IADD3 R3, R3, 0x33480, RZ ;  /* 0x0003348003038810 */ /* 0x004fc80007ffe0ff */
[----:B------:R-:W-:-:S04]  /*2ce60*/  @!P0 PRMT R3, RZ, 0x654, R3 ;  /* 0x00000654ff038816 */ /* 0x000fc80000000003 */
[----:B------:R3:W-:Y:S01]  /*2ce70*/  @!P0 SYNCS.ARRIVE.TRANS64.RED.A1T0 RZ, [R3+URZ], RZ ;  /* 0x000000ff03ff89a7 */ /* 0x0007e2000810043f */
[C---:B----4-:R-:W-:Y:S01]  /*2ce80*/  ISETP.GT.AND P0, PT, R2.reuse, R0, PT ;  /* 0x000000000200720c */ /* 0x050fe20003f04270 */
[----:B------:R-:W-:Y:S01]  /*2ce90*/  VIADD R2, R2, 0xffffffff ;  /* 0xffffffff02027836 */ /* 0x000fe20000000000 */
[----:B------:R3:W5:Y:S11]  /*2cea0*/  LDL R0, [R1+0xc] ;  /* 0x00000c0001007983 */ /* 0x0007760000100800 */
[----:B---3--:R-:W-:Y:S05]  /*2ceb0*/  @P0 BRA `(.L_x_3772) ;  /* 0xffffffe400f00947 */ /* 0x008fea000383ffff */
.L_x_3748:
        /* <DEDUP_REMOVED lines=8> */
[----:B----45:R-:W2:Y:S02]  /*2cf40*/  FLO.U32 R0, UR4 ;  /* 0x0000000400007d00 */ /* 0x030ea400080e0000 */
        /* <DEDUP_REMOVED lines=8> */
[----:B------:R2:W-:Y:S02]  /*2cfd0*/  STL [R1+0x10], R0 ;  /* 0x0000100001007387 */ /* 0x0005e40000100800 */
.L_x_3774:
[----:B------:R-:W-:Y:S05]  /*2cfe0*/  BSYNC B0 ;  /* 0x0000000000007941 */ /* 0x000fea0003800000 */
.L_x_3773:
[----:B------:R-:W-:-:S06]  /*2cff0*/  UISETP.NE.AND UP0, UPT, UR37, 0x3, UPT ;  /* 0x000000032500788c */ /* 0x000fcc000bf05270 */
[----:B------:R-:W-:-:S13]  /*2d000*/  PLOP3.LUT P1, PT, PT, PT, UP0, 0x80, 0x0 ;  /* 0x000000000000781c */ /* 0x000fda0003f2f008 */
[----:B------:R-:W-:Y:S05]  /*2d010*/  @!P1 BRA `(.L_x_3775) ;  /* 0x0000000000049947 */ /* 0x000fea0003800000 */
[----:B------:R-:W-:Y:S01]  /*2d020*/  BPT.TRAP 0x1 ;  /* 0x000000040000795c */ /* 0x000fe20000300000 */
.L_x_3775:
[----:B------:R-:W3:Y:S04]  /*2d030*/  LDL R2, [R1+0x24] ;  /* 0x0000240001027983 */ /* 0x000ee80000100800 */
[----:B------:R-:W3:Y:S01]  /*2d040*/  LDL R3, [R1+0xc] ;  /* 0x00000c0001037983 */ /* 0x000ee20000100800 */
[----:B--2-45:R-:W-:Y:S01]  /*2d050*/  IMAD.U32 R0, RZ, RZ, UR39 ;  /* 0x00000027ff007e24 */ /* 0x034fe2000f8e00ff */
[----:B------:R-:W-:Y:S04]  /*2d060*/  BSSY B0, `(.L_x_3776) ;  /* 0x0000007000007945 */ /* 0x000fe80003800000 */
[----:B------:R-:W-:-:S02]  /*2d070*/  ISETP.NE.AND P2, PT, R0, 0x3, PT ;  /* 0x000000030000780c */ /* 0x000fc40003f45270 */
[----:B---3--:R-:W-:-:S04]  /*2d080*/  LOP3.LUT R2, R2, 0x1, RZ, 0x3c, !PT ;  /* 0x0000000102027812 */ /* 0x008fc800078e3cff */
[----:B------:R-:W-:Y:S01]  /*2d090*/  SHF.L.U32 R2, R2, 0x1f, RZ ;  /* 0x0000001f02027819 */ /* 0x000fe200000006ff */
[----:B------:R-:W-:-:S04]  /*2d0a0*/  IMAD R0, R3, 0x8, R18 ;  /* 0x0000000803007824 */ /* 0x000fc800078e0212 */
[----:B------:R-:W2:Y:S02]  /*2d0b0*/  SYNCS.PHASECHK.TRANS64.TRYWAIT P1, [R0+URZ+0x33470], R2 ;  /* 0x03347002000075a7 */ /* 0x000ea4000802017f */
[----:B--2---:R-:W-:Y:S05]  /*2d0c0*/  @!P1 BRA `(.L_x_3777) ;  /* 0x0000006800649947 */ /* 0x004fea0003800000 */
.L_x_3994:
[----:B------:R-:W-:Y:S05]  /*2d0d0*/  BSYNC B0 ;  /* 0x0000000000007941 */ /* 0x000fea0003800000 */
.L_x_3776:
[----:B------:R-:W-:Y:S05]  /*2d0e0*/  @!P2 BRA `(.L_x_3778) ;  /* 0x000000000004a947 */ /* 0x000fea0003800000 */
[----:B------:R-:W-:Y:S01]  /*2d0f0*/  BPT.TRAP 0x1 ;  /* 0x000000040000795c */ /* 0x000fe20000300000 */
.L_x_3778:
[----:B--2---:R-:W2:Y:S02]  /*2d100*/  LDL R2, [R1+0x24] ;  /* 0x0000240001027983 */ /* 0x004ea40000100800 */
[----:B--2---:R-:W-:-:S04]  /*2d110*/  SHF.L.U32 R2, R2, 0x1f, RZ ;  /* 0x0000001f02027819 */ /* 0x004fc800000006ff */
[----:B------:R-:W2:Y:S02]  /*2d120*/  SYNCS.PHASECHK.TRANS64.TRYWAIT P1, [R0+URZ+0x33460], R2 ;  /* 0x03346002000075a7 */ /* 0x000ea4000802017f */
[----:B--2---:R-:W-:Y:S05]  /*2d130*/  @!P1 BRA `(.L_x_3779) ;  /* 0x00000068005c9947 */ /* 0x004fea0003800000 */
.L_x_3995:
[----:B------:R-:W2:Y:S04]  /*2d140*/  LDL R3, [R1+0xc] ;  /* 0x00000c0001037983 */ /* 0x000ea80000100800 */
[----:B------:R-:W3:Y:S04]  /*2d150*/  LDL R17, [R1+0x4] ;  /* 0x0000040001117983 */ /* 0x000ee80000100800 */
[----:B------:R-:W4:Y:S01]  /*2d160*/  LDL R16, [R1] ;  /* 0x0000000001107983 */ /* 0x000f220000100800 */
[----:B------:R-:W-:Y:S05]  /*2d170*/  WARPSYNC.ALL ;  /* 0x0000000000007948 */ /* 0x000fea0003800000 */
[----:B--2---:R-:W-:-:S04]  /*2d180*/  IMAD R2, R3, 0x7800, RZ ;  /* 0x0000780003027824 */ /* 0x004fc800078e02ff */
[C---:B------:R-:W-:Y:S01]  /*2d190*/  VIADD R12, R2.reuse, 0x800 ;  /* 0x00000800020c7836 */ /* 0x040fe20000000000 */
[C---:B---3--:R-:W-:Y:S01]  /*2d1a0*/  LOP3.LUT R3, R2.reuse, R17, RZ, 0xfc, !PT ;  /* 0x0000001102037212 */ /* 0x048fe200078efcff */
[C---:B------:R-:W-:Y:S01]  /*2d1b0*/  VIADD R20, R2.reuse, 0x5000 ;  /* 0x0000500002147836 */ /* 0x040fe20000000000 */
[C---:B------:R-:W-:Y:S01]  /*2d1c0*/  IADD3 R14, R2.reuse, 0x2800, RZ ;  /* 0x00002800020e7810 */ /* 0x040fe20007ffe0ff */
[C---:B------:R-:W-:Y:S01]  /*2d1d0*/  VIADD R15, R2.reuse, 0x1800 ;  /* 0x00001800020f7836 */ /* 0x040fe20000000000 */
[----:B------:R-:W-:Y:S01]  /*2d1e0*/  IADD3 R13, R2, 0x1000, RZ ;  /* 0x00001000020d7810 */ /* 0x000fe20007ffe0ff */
[----:B------:R-:W-:-:S05]  /*2d1f0*/  IMAD.IADD R3, R18, 0x1, R3 ;  /* 0x0000000112037824 */ /* 0x000fca00078e0203 */
[----:B-1----:R4:W1:Y:S02]  /*2d200*/  LDSM.16.MT88.4 R4, [R3+0xf200] ;  /* 0x00f200000304783b */ /* 0x0028640000004200 */
[----:B----4-:R-:W-:-:S05]  /*2d210*/  LOP3.LUT R3, R2, R16, RZ, 0xfc, !PT ;  /* 0x0000001002037212 */ /* 0x010fca00078efcff */
[----:B------:R-:W-:Y:S01]  /*2d220*/  IMAD.IADD R3, R19, 0x1, R3 ;  /* 0x0000000113037824 */ /* 0x000fe200078e0203 */
[C-C-:B-1----:R-:W-:Y:S02]  /*2d230*/  PRMT R8, R4.reuse, 0x6420, R5.reuse ;  /* 0x0000642004087816 */ /* 0x142fe40000000005 */
[----:B------:R-:W-:Y:S02]  /*2d240*/  PRMT R9, R4, 0x7531, R5 ;  /* 0x0000753104097816 */ /* 0x000fe40000000005 */
[C-C-:B------:R-:W-:Y:S02]  /*2d250*/  PRMT R10, R6.reuse, 0x6420, R7.reuse ;  /* 0x00006420060a7816 */ /* 0x140fe40000000007 */
[----:B------:R-:W-:-:S05]  /*2d260*/  PRMT R11, R6, 0x7531, R7 ;  /* 0x00007531060b7816 */ /* 0x000fca0000000007 */
[----:B------:R1:W-:Y:S02]  /*2d270*/  STSM.16.M88.4 [R3], R8 ;  /* 0x0000000803007844 */ /* 0x0003e40000000200 */
[----:B-1----:R-:W-:-:S05]  /*2d280*/  LOP3.LUT R3, R14, R17, RZ, 0xfc, !PT ;  /* 0x000000110e037212 */ /* 0x002fca00078efcff */
[----:B------:R-:W-:-:S05]  /*2d290*/  IMAD.IADD R3, R18, 0x1, R3 ;  /* 0x0000000112037824 */ /* 0x000fca00078e0203 */
[----:B------:R1:W2:Y:S02]  /*2d2a0*/  LDSM.16.MT88.4 R4, [R3+0xf200] ;  /* 0x00f200000304783b */ /* 0x0002a40000004200 */
[C---:B-1----:R-:W-:Y:S02]  /*2d2b0*/  LOP3.LUT R3, R12.reuse, R16, RZ, 0xfc, !PT ;  /* 0x000000100c037212 */ /* 0x042fe400078efcff */
[----:B------:R-:W-:-:S03]  /*2d2c0*/  LOP3.LUT R12, R12, R17, RZ, 0xfc, !PT ;  /* 0x000000110c0c7212 */ /* 0x000fc600078efcff */
[----:B------:R-:W-:Y:S01]  /*2d2d0*/  IMAD.IADD R3, R19, 0x1, R3 ;  /* 0x0000000113037824 */ /* 0x000fe200078e0203 */
[C-C-:B--2---:R-:W-:Y:S02]  /*2d2e0*/  PRMT R8, R4.reuse, 0x6420, R5.reuse ;  /* 0x0000642004087816 */ /* 0x144fe40000000005 */
[----:B------:R-:W-:Y:S02]  /*2d2f0*/  PRMT R9, R4, 0x7531, R5 ;  /* 0x0000753104097816 */ /* 0x000fe40000000005 */
[C-C-:B------:R-:W-:Y:S02]  /*2d300*/  PRMT R10, R6.reuse, 0x6420, R7.reuse ;  /* 0x00006420060a7816 */ /* 0x140fe40000000007 */
[----:B------:R-:W-:-:S05]  /*2d310*/  PRMT R11, R6, 0x7531, R7 ;  /* 0x00007531060b7816 */ /* 0x000fca0000000007 */
[----:B------:R1:W-:Y:S02]  /*2d320*/  STSM.16.M88.4 [R3], R8 ;  /* 0x0000000803007844 */ /* 0x0003e40000000200 */
[----:B-1----:R-:W-:-:S05]  /*2d330*/  LOP3.LUT R3, R20, R17, RZ, 0xfc, !PT ;  /* 0x0000001114037212 */ /* 0x002fca00078efcff */
[----:B------:R-:W-:-:S05]  /*2d340*/  IMAD.IADD R3, R18, 0x1, R3 ;  /* 0x0000000112037824 */ /* 0x000fca00078e0203 */
[----:B------:R1:W2:Y:S02]  /*2d350*/  LDSM.16.MT88.4 R4, [R3+0xf200] ;  /* 0x00f200000304783b */ /* 0x0002a40000004200 */
[----:B-1----:R-:W-:-:S05]  /*2d360*/  LOP3.LUT R3, R13, R16, RZ, 0xfc, !PT ;  /* 0x000000100d037212 */ /* 0x002fca00078efcff */
[----:B------:R-:W-:Y:S01]  /*2d370*/  IMAD.IADD R3, R19, 0x1, R3 ;  /* 0x0000000113037824 */ /* 0x000fe200078e0203 */
[C-C-:B--2---:R-:W-:Y:S02]  /*2d380*/  PRMT R8, R4.reuse, 0x6420, R5.reuse ;  /* 0x0000642004087816 */ /* 0x144fe40000000005 */
[----:B------:R-:W-:Y:S01]  /*2d390*/  PRMT R9, R4, 0x7531, R5 ;  /* 0x0000753104097816 */ /* 0x000fe20000000005 */
[----:B------:R-:W-:Y:S01]  /*2d3a0*/  IMAD.IADD R4, R18, 0x1, R12 ;  /* 0x0000000112047824 */ /* 0x000fe200078e020c */
[--C-:B------:R-:W-:Y:S01]  /*2d3b0*/  PRMT R10, R6, 0x6420, R7.reuse ;  /* 0x00006420060a7816 */ /* 0x100fe20000000007 */
[----:B------:R-:W-:Y:S01]  /*2d3c0*/  VIADD R12, R2, 0x3000 ;  /* 0x00003000020c7836 */ /* 0x000fe20000000000 */
[----:B------:R-:W-:-:S05]  /*2d3d0*/  PRMT R11, R6, 0x7531, R7 ;  /* 0x00007531060b7816 */ /* 0x000fca0000000007 */
[----:B------:R1:W-:Y:S04]  /*2d3e0*/  STSM.16.M88.4 [R3], R8 ;  /* 0x0000000803007844 */ /* 0x0003e80000000200 */
[----:B------:R-:W2:Y:S01]  /*2d3f0*/  LDSM.16.MT88.4 R4, [R4+0xf200] ;  /* 0x00f200000404783b */ /* 0x000ea20000004200 */
[----:B-1----:R-:W-:-:S05]  /*2d400*/  LOP3.LUT R3, R15, R16, RZ, 0xfc, !PT ;  /* 0x000000100f037212 */ /* 0x002fca00078efcff */
[----:B------:R-:W-:Y:S01]  /*2d410*/  IMAD.IADD R3, R19, 0x1, R3 ;  /* 0x0000000113037824 */ /* 0x000fe200078e0203 */
[C-C-:B--2---:R-:W-:Y:S02]  /*2d420*/  PRMT R8, R4.reuse, 0x6420, R5.reuse ;  /* 0x0000642004087816 */ /* 0x144fe40000000005 */
[----:B------:R-:W-:Y:S02]  /*2d430*/  PRMT R9, R4, 0x7531, R5 ;  /* 0x0000753104097816 */ /* 0x000fe40000000005 */
[C-C-:B------:R-:W-:Y:S02]  /*2d440*/  PRMT R10, R6.reuse, 0x6420, R7.reuse ;  /* 0x00006420060a7816 */ /* 0x140fe40000000007 */
[----:B------:R-:W-:-:S05]  /*2d450*/  PRMT R11, R6, 0x7531, R7 ;  /* 0x00007531060b7816 */ /* 0x000fca0000000007 */
[----:B------:R1:W-:Y:S02]  /*2d460*/  STSM.16.M88.4 [R3], R8 ;  /* 0x0000000803007844 */ /* 0x0003e40000000200 */
[----:B-1----:R-:W-:-:S04]  /*2d470*/  LOP3.LUT R3, R12, R17, RZ, 0xfc, !PT ;  /* 0x000000110c037212 */ /* 0x002fc800078efcff */
[----:B------:R-:W-:-:S05]  /*2d480*/  IADD3 R3, R18, R3, RZ ;  /* 0x0000000312037210 */ /* 0x000fca0007ffe0ff */
[----:B------:R-:W1:Y:S02]  /*2d490*/  LDSM.16.MT88.4 R4, [R3+0xf200] ;  /* 0x00f200000304783b */ /* 0x000e640000004200 */
[C-C-:B-1----:R-:W-:Y:S02]  /*2d4a0*/  PRMT R8, R4.reuse, 0x6420, R5.reuse ;  /* 0x0000642004087816 */ /* 0x142fe40000000005 */
[----:B------:R-:W-:Y:S01]  /*2d4b0*/  PRMT R9, R4, 0x7531, R5 ;  /* 0x0000753104097816 */ /* 0x000fe20000000005 */
[----:B------:R-:W-:Y:S01]  /*2d4c0*/  IMAD.MOV.U32 R5, RZ, RZ, R17 ;  /* 0x000000ffff057224 */ /* 0x000fe200078e0011 */
[--C-:B------:R-:W-:Y:S01]  /*2d4d0*/  PRMT R10, R6, 0x6420, R7.reuse ;  /* 0x00006420060a7816 */ /* 0x100fe20000000007 */
[----:B------:R-:W-:Y:S01]  /*2d4e0*/  VIADD R17, R2, 0x2000 ;  /* 0x0000200002117836 */ /* 0x000fe20000000000 */
[----:B------:R-:W-:-:S04]  /*2d4f0*/  PRMT R11, R6, 0x7531, R7 ;  /* 0x00007531060b7816 */ /* 0x000fc80000000007 */
[----:B------:R-:W-:-:S05]  /*2d500*/  LOP3.LUT R3, R17, R16, RZ, 0xfc, !PT ;  /* 0x0000001011037212 */ /* 0x000fca00078efcff */
[----:B------:R-:W-:-:S05]  /*2d510*/  IMAD.IADD R3, R19, 0x1, R3 ;  /* 0x0000000113037824 */ /* 0x000fca00078e0203 */
[----:B------:R1:W-:Y:S02]  /*2d520*/  STSM.16.M88.4 [R3], R8 ;  /* 0x0000000803007844 */ /* 0x0003e40000000200 */
[----:B-1----:R-:W-:Y:S02]  /*2d530*/  IMAD.MOV.U32 R10, RZ, RZ, R5 ;  /* 0x000000ffff0a7224 */ /* 0x002fe400078e0005 */
[----:B------:R-:W-:Y:S01]  /*2d540*/  IMAD.MOV.U32 R11, RZ, RZ, R16 ;  /* 0x000000ffff0b7224 */ /* 0x000fe200078e0010 */
[----:B------:R-:W-:-:S04]  /*2d550*/  IADD3 R16, R2, 0x5800, RZ ;  /* 0x0000580002107810 */ /* 0x000fc80007ffe0ff */
[----:B------:R-:W-:-:S05]  /*2d560*/  LOP3.LUT R3, R16, R10, RZ, 0xfc, !PT ;  /* 0x0000000a10037212 */ /* 0x000fca00078efcff */
[----:B------:R-:W-:-:S05]  /*2d570*/  IMAD.IADD R3, R18, 0x1, R3 ;  /* 0x0000000112037824 */ /* 0x000fca00078e0203 */
[----:B------:R1:W2:Y:S02]  /*2d580*/  LDSM.16.MT88.4 R4, [R3+0xf200] ;  /* 0x00f200000304783b */ /* 0x0002a40000004200 */
[----:B-1----:R-:W-:Y:S01]  /*2d590*/  LOP3.LUT R3, R14, R11, RZ, 0xfc, !PT ;  /* 0x0000000b0e037212 */ /* 0x002fe200078efcff */
[----:B------:R-:W-:-:S04]  /*2d5a0*/  IMAD.MOV.U32 R14, RZ, RZ, R11 ;  /* 0x000000ffff0e7224 */ /* 0x000fc800078e000b */
[----:B------:R-:W-:Y:S01]  /*2d5b0*/  IMAD.IADD R3, R19, 0x1, R3 ;  /* 0x0000000113037824 */ /* 0x000fe200078e0203 */
[C-C-:B--2---:R-:W-:Y:S02]  /*2d5c0*/  PRMT R8, R4.reuse, 0x6420, R5.reuse ;  /* 0x0000642004087816 */ /* 0x144fe40000000005 */
[----:B------:R-:W-:Y:S01]  /*2d5d0*/  PRMT R9, R4, 0x7531, R5 ;  /* 0x0000753104097816 */ /* 0x000fe20000000005 */
[----:B------:R-:W-:Y:S01]  /*2d5e0*/  IMAD.MOV.U32 R5, RZ, RZ, R10 ;  /* 0x000000ffff057224 */ /* 0x000fe200078e000a */
[C-C-:B------:R-:W-:Y:S02]  /*2d5f0*/  PRMT R10, R6.reuse, 0x6420, R7.reuse ;  /* 0x00006420060a7816 */ /* 0x140fe40000000007 */
[----:B------:R-:W-:Y:S02]  /*2d600*/  PRMT R11, R6, 0x7531, R7 ;  /* 0x00007531060b7816 */ /* 0x000fe40000000007 */
[----:B------:R-:W-:-:S03]  /*2d610*/  LOP3.LUT R13, R13, R5, RZ, 0xfc, !PT ;  /* 0x000000050d0d7212 */ /* 0x000fc600078efcff */
[----:B------:R1:W-:Y:S02]  /*2d620*/  STSM.16.M88.4 [R3], R8 ;  /* 0x0000000803007844 */ /* 0x0003e40000000200 */
[----:B------:R-:W-:Y:S01]  /*2d630*/  IMAD.IADD R4, R18, 0x1, R13 ;  /* 0x0000000112047824 */ /* 0x000fe200078e020d */
[----:B------:R-:W-:-:S04]  /*2d640*/  MOV R13, R5 ;  /* 0x00000005000d7202 */ /* 0x000fc80000000f00 */
[----:B------:R-:W-:Y:S01]  /*2d650*/  LOP3.LUT R15, R15, R13, RZ, 0xfc, !PT ;  /* 0x0000000d0f0f7212 */ /* 0x000fe200078efcff */
[----:B------:R-:W2:Y:S01]  /*2d660*/  LDSM.16.MT88.4 R4, [R4+0xf200] ;  /* 0x00f200000404783b */ /* 0x000ea20000004200 */
[----:B-1----:R-:W-:Y:S01]  /*2d670*/  LOP3.LUT R3, R12, R14, RZ, 0xfc, !PT ;  /* 0x0000000e0c037212 */ /* 0x002fe200078efcff */
[----:B------:R-:W-:Y:S01]  /*2d680*/  IMAD.MOV.U32 R12, RZ, RZ, R14 ;  /* 0x000000ffff0c7224 */ /* 0x000fe200078e000e */
[----:B------:R-:W-:-:S03]  /*2d690*/  IADD3 R14, R2, 0x6000, RZ ;  /* 0x00006000020e7810 */ /* 0x000fc60007ffe0ff */
[----:B------:R-:W-:Y:S01]  /*2d6a0*/  IMAD.IADD R3, R19, 0x1, R3 ;  /* 0x0000000113037824 */ /* 0x000fe200078e0203 */
[C-C-:B--2---:R-:W-:Y:S02]  /*2d6b0*/  PRMT R8, R4.reuse, 0x6420, R5.reuse ;  /* 0x0000642004087816 */ /* 0x144fe40000000005 */
[----:B------:R-:W-:Y:S02]  /*2d6c0*/  PRMT R9, R4, 0x7531, R5 ;  /* 0x0000753104097816 */ /* 0x000fe40000000005 */
[C-C-:B------:R-:W-:Y:S02]  /*2d6d0*/  PRMT R10, R6.reuse, 0x6420, R7.reuse ;  /* 0x00006420060a7816 */ /* 0x140fe40000000007 */
[----:B------:R-:W-:-:S05]  /*2d6e0*/  PRMT R11, R6, 0x7531, R7 ;  /* 0x00007531060b7816 */ /* 0x000fca0000000007 */
[----:B------:R1:W-:Y:S02]  /*2d6f0*/  STSM.16.M88.4 [R3], R8 ;  /* 0x0000000803007844 */ /* 0x0003e40000000200 */
[----:B-1----:R-:W-:-:S05]  /*2d700*/  VIADD R3, R2, 0x3800 ;  /* 0x0000380002037836 */ /* 0x002fca0000000000 */
[C---:B------:R-:W-:Y:S02]  /*2d710*/  LOP3.LUT R4, R3.reuse, R13, RZ, 0xfc, !PT ;  /* 0x0000000d03047212 */ /* 0x040fe400078efcff */
[----:B------:R-:W-:-:S03]  /*2d720*/  LOP3.LUT R3, R3, R12, RZ, 0xfc, !PT ;  /* 0x0000000c03037212 */ /* 0x000fc600078efcff */
[----:B------:R-:W-:Y:S02]  /*2d730*/  IMAD.IADD R4, R18, 0x1, R4 ;  /* 0x0000000112047824 */ /* 0x000fe400078e0204 */
[----:B------:R-:W-:-:S04]  /*2d740*/  IMAD.IADD R3, R19, 0x1, R3 ;  /* 0x0000000113037824 */ /* 0x000fc800078e0203 */
[----:B------:R-:W1:Y:S02]  /*2d750*/  LDSM.16.MT88.4 R4, [R4+0xf200] ;  /* 0x00f200000404783b */ /* 0x000e640000004200 */
[C-C-:B-1----:R-:W-:Y:S02]  /*2d760*/  PRMT R8, R4.reuse, 0x6420, R5.reuse ;  /* 0x0000642004087816 */ /* 0x142fe40000000005 */
[----:B------:R-:W-:Y:S02]  /*2d770*/  PRMT R9, R4, 0x7531, R5 ;  /* 0x0000753104097816 */ /* 0x000fe40000000005 */
[C-C-:B------:R-:W-:Y:S02]  /*2d780*/  PRMT R10, R6.reuse, 0x6420, R7.reuse ;  /* 0x00006420060a7816 */ /* 0x140fe40000000007 */
[----:B------:R-:W-:-:S05]  /*2d790*/  PRMT R11, R6, 0x7531, R7 ;  /* 0x00007531060b7816 */ /* 0x000fca0000000007 */
[----:B------:R1:W-:Y:S02]  /*2d7a0*/  STSM.16.M88.4 [R3], R8 ;  /* 0x0000000803007844 */ /* 0x0003e40000000200 */
[----:B-1----:R-:W-:-:S05]  /*2d7b0*/  LOP3.LUT R3, R14, R13, RZ, 0xfc, !PT ;  /* 0x0000000d0e037212 */ /* 0x002fca00078efcff */
[----:B------:R-:W-:-:S05]  /*2d7c0*/  IMAD.IADD R3, R18, 0x1, R3 ;  /* 0x0000000112037824 */ /* 0x000fca00078e0203 */
[----:B------:R-:W1:Y:S02]  /*2d7d0*/  LDSM.16.MT88.4 R4, [R3+0xf200] ;  /* 0x00f200000304783b */ /* 0x000e640000004200 */
[C-C-:B-1----:R-:W-:Y:S02]  /*2d7e0*/  PRMT R8, R4.reuse, 0x6420, R5.reuse ;  /* 0x0000642004087816 */ /* 0x142fe40000000005 */
[----:B------:R-:W-:Y:S01]  /*2d7f0*/  PRMT R9, R4, 0x7531, R5 ;  /* 0x0000753104097816 */ /* 0x000fe20000000005 */
[----:B------:R-:W-:Y:S01]  /*2d800*/  IMAD.MOV.U32 R5, RZ, RZ, R12 ;  /* 0x000000ffff057224 */ /* 0x000fe200078e000c */
[--C-:B------:R-:W-:Y:S01]  /*2d810*/  PRMT R10, R6, 0x6420, R7.reuse ;  /* 0x00006420060a7816 */ /* 0x100fe20000000007 */
[----:B------:R-:W-:Y:S01]  /*2d820*/  VIADD R12, R2, 0x4000 ;  /* 0x00004000020c7836 */ /* 0x000fe20000000000 */
[----:B------:R-:W-:Y:S01]  /*2d830*/  PRMT R11, R6, 0x7531, R7 ;  /* 0x00007531060b7816 */ /* 0x000fe20000000007 */
[----:B------:R-:W-:Y:S01]  /*2d840*/  IMAD.IADD R4, R18, 0x1, R15 ;  /* 0x0000000112047824 */ /* 0x000fe200078e020f */
[----:B------:R-:W-:-:S02]  /*2d850*/  MOV R15, R5 ;  /* 0x00000005000f7202 */ /* 0x000fc40000000f00 */
[----:B------:R-:W-:-:S05]  /*2d860*/  LOP3.LUT R3, R12, R5, RZ, 0xfc, !PT ;  /* 0x000000050c037212 */ /* 0x000fca00078efcff */
[----:B------:R-:W-:-:S05]  /*2d870*/  IMAD.IADD R3, R19, 0x1, R3 ;  /* 0x0000000113037824 */ /* 0x000fca00078e0203 */
[----:B------:R-:W-:Y:S04]  /*2d880*/  STSM.16.M88.4 [R3], R8 ;  /* 0x0000000803007844 */ /* 0x000fe80000000200 */
[----:B------:R-:W1:Y:S02]  /*2d890*/  LDSM.16.MT88.4 R4, [R4+0xf200] ;  /* 0x00f200000404783b */ /* 0x000e640000004200 */
[C-C-:B-1----:R-:W-:Y:S02]  /*2d8a0*/  PRMT R8, R4.reuse, 0x6420, R5.reuse ;  /* 0x0000642004087816 */ /* 0x142fe40000000005 */
[----:B------:R-:W-:Y:S01]  /*2d8b0*/  PRMT R9, R4, 0x7531, R5 ;  /* 0x0000753104097816 */ /* 0x000fe20000000005 */
[----:B------:R-:W-:Y:S01]  /*2d8c0*/  IMAD.MOV.U32 R5, RZ, RZ, R13 ;  /* 0x000000ffff057224 */ /* 0x000fe200078e000d */
[--C-:B------:R-:W-:Y:S01]  /*2d8d0*/  PRMT R10, R6, 0x6420, R7.reuse ;  /* 0x00006420060a7816 */ /* 0x100fe20000000007 */
[----:B------:R-:W-:Y:S01]  /*2d8e0*/  VIADD R13, R2, 0x4800 ;  /* 0x00004800020d7836 */ /* 0x000fe20000000000 */
[----:B------:R-:W-:-:S02]  /*2d8f0*/  PRMT R11, R6, 0x7531, R7 ;  /* 0x00007531060b7816 */ /* 0x000fc40000000007 */
[----:B------:R-:W-:Y:S02]  /*2d900*/  LOP3.LUT R12, R12, R5, RZ, 0xfc, !PT ;  /* 0x000000050c0c7212 */ /* 0x000fe400078efcff */
[----:B------:R-:W-:-:S03]  /*2d910*/  LOP3.LUT R3, R13, R15, RZ, 0xfc, !PT ;  /* 0x0000000f0d037212 */ /* 0x000fc600078efcff */
[----:B------:R-:W-:Y:S02]  /*2d920*/  IMAD.IADD R4, R18, 0x1, R12 ;  /* 0x0000000112047824 */ /* 0x000fe400078e020c */
[----:B------:R-:W-:Y:S02]  /*2d930*/  IMAD.IADD R3, R19, 0x1, R3 ;  /* 0x0000000113037824 */ /* 0x000fe400078e0203 */
[----:B------:R-:W-:-:S03]  /*2d940*/  IMAD.MOV.U32 R12, RZ, RZ, R5 ;  /* 0x000000ffff0c7224 */ /* 0x000fc600078e0005 */
[----:B------:R1:W-:Y:S04]  /*2d950*/  STSM.16.M88.4 [R3], R8 ;  /* 0x0000000803007844 */ /* 0x0003e80000000200 */
[----:B------:R-:W2:Y:S01]  /*2d960*/  LDSM.16.MT88.4 R4, [R4+0xf200] ;  /* 0x00f200000404783b */ /* 0x000ea20000004200 */
[----:B-1----:R-:W-:-:S04]  /*2d970*/  LOP3.LUT R3, R20, R15, RZ, 0xfc, !PT ;  /* 0x0000000f14037212 */ /* 0x002fc800078efcff */
[----:B------:R-:W-:Y:S02]  /*2d980*/  IADD3 R3, R19, R3, RZ ;  /* 0x0000000313037210 */ /* 0x000fe40007ffe0ff */
[C-C-:B--2---:R-:W-:Y:S02]  /*2d990*/  PRMT R8, R4.reuse, 0x6420, R5.reuse ;  /* 0x0000642004087816 */ /* 0x144fe40000000005 */
[----:B------:R-:W-:Y:S02]  /*2d9a0*/  PRMT R9, R4, 0x7531, R5 ;  /* 0x0000753104097816 */ /* 0x000fe40000000005 */
[C-C-:B------:R-:W-:Y:S02]  /*2d9b0*/  PRMT R10, R6.reuse, 0x6420, R7.reuse ;  /* 0x00006420060a7816 */ /* 0x140fe40000000007 */
[----:B------:R-:W-:-:S05]  /*2d9c0*/  PRMT R11, R6, 0x7531, R7 ;  /* 0x00007531060b7816 */ /* 0x000fca0000000007 */
[----:B------:R1:W-:Y:S02]  /*2d9d0*/  STSM.16.M88.4 [R3], R8 ;  /* 0x0000000803007844 */ /* 0x0003e40000000200 */
[----:B-1----:R-:W-:Y:S02]  /*2d9e0*/  IMAD.MOV.U32 R11, RZ, RZ, R12 ;  /* 0x000000ffff0b7224 */ /* 0x002fe400078e000c */
[C---:B------:R-:W-:Y:S02]  /*2d9f0*/  VIADD R12, R2.reuse, 0x6800 ;  /* 0x00006800020c7836 */ /* 0x040fe40000000000 */
[----:B------:R-:W-:-:S03]  /*2da00*/  VIADD R2, R2, 0x7000 ;  /* 0x0000700002027836 */ /* 0x000fc60000000000 */
[----:B------:R-:W-:-:S05]  /*2da10*/  LOP3.LUT R3, R12, R11, RZ, 0xfc, !PT ;  /* 0x0000000b0c037212 */ /* 0x000fca00078efcff */
[----:B------:R-:W-:-:S05]  /*2da20*/  IMAD.IADD R3, R18, 0x1, R3 ;  /* 0x0000000112037824 */ /* 0x000fca00078e0203 */
[----:B------:R1:W2:Y:S02]  /*2da30*/  LDSM.16.MT88.4 R4, [R3+0xf200] ;  /* 0x00f200000304783b */ /* 0x0002a40000004200 */
[----:B-1----:R-:W-:Y:S01]  /*2da40*/  LOP3.LUT R3, R16, R15, RZ, 0xfc, !PT ;  /* 0x0000000f10037212 */ /* 0x002fe200078efcff */
[----:B------:R-:W-:-:S04]  /*2da50*/  IMAD.MOV.U32 R16, RZ, RZ, R11 ;  /* 0x000000ffff107224 */ /* 0x000fc800078e000b */
[----:B------:R-:W-:Y:S01]  /*2da60*/  IMAD.IADD R3, R19, 0x1, R3 ;  /* 0x0000000113037824 */ /* 0x000fe200078e0203 */
[-C--:B------:R-:W-:Y:S02]  /*2da70*/  LOP3.LUT R17, R17, R16.reuse, RZ, 0xfc, !PT ;  /* 0x0000001011117212 */ /* 0x080fe400078efcff */
[----:B------:R-:W-:Y:S02]  /*2da80*/  LOP3.LUT R13, R13, R16, RZ, 0xfc, !PT ;  /* 0x000000100d0d7212 */ /* 0x000fe400078efcff */
[C-C-:B--2---:R-:W-:Y:S02]  /*2da90*/  PRMT R8, R4.reuse, 0x6420, R5.reuse ;  /* 0x0000642004087816 */ /* 0x144fe40000000005 */
[----:B------:R-:W-:Y:S02]  /*2daa0*/  PRMT R9, R4, 0x7531, R5 ;  /* 0x0000753104097816 */ /* 0x000fe40000000005 */
[C-C-:B------:R-:W-:Y:S02]  /*2dab0*/  PRMT R10, R6.reuse, 0x6420, R7.reuse ;  /* 0x00006420060a7816 */ /* 0x140fe40000000007 */
[----:B------:R-:W-:-:S02]  /*2dac0*/  PRMT R11, R6, 0x7531, R7 ;  /* 0x00007531060b7816 */ /* 0x000fc40000000007 */
[----:B------:R-:W-:-:S03]  /*2dad0*/  IADD3 R4, R18, R17, RZ ;  /* 0x0000001112047210 */ /* 0x000fc60007ffe0ff */
[----:B------:R1:W-:Y:S04]  /*2dae0*/  STSM.16.M88.4 [R3], R8 ;  /* 0x0000000803007844 */ /* 0x0003e80000000200 */
[----:B------:R-:W2:Y:S01]  /*2daf0*/  LDSM.16.MT88.4 R4, [R4+0xf200] ;  /* 0x00f200000404783b */ /* 0x000ea20000004200 */
[----:B-1----:R-:W-:-:S05]  /*2db00*/  LOP3.LUT R3, R14, R15, RZ, 0xfc, !PT ;  /* 0x0000000f0e037212 */ /* 0x002fca00078efcff */
[----:B------:R-:W-:Y:S01]  /*2db10*/  IMAD.IADD R3, R19, 0x1, R3 ;  /* 0x0000000113037824 */ /* 0x000fe200078e0203 */
[C-C-:B--2---:R-:W-:Y:S02]  /*2db20*/  PRMT R8, R4.reuse, 0x6420, R5.reuse ;  /* 0x0000642004087816 */ /* 0x144fe40000000005 */
[----:B------:R-:W-:Y:S01]  /*2db30*/  PRMT R9, R4, 0x7531, R5 ;  /* 0x0000753104097816 */ /* 0x000fe20000000005 */
[----:B------:R-:W-:Y:S01]  /*2db40*/  IMAD.IADD R4, R18, 0x1, R13 ;  /* 0x0000000112047824 */ /* 0x000fe200078e020d */
[C-C-:B------:R-:W-:Y:S02]  /*2db50*/  PRMT R10, R6.reuse, 0x6420, R7.reuse ;  /* 0x00006420060a7816 */ /* 0x140fe40000000007 */
        /* <DEDUP_REMOVED lines=10> */
[C---:B-1----:R-:W-:Y:S02]  /*2dc00*/  LOP3.LUT R3, R2.reuse, R16, RZ, 0xfc, !PT ;  /* 0x0000001002037212 */ /* 0x042fe400078efcff */
[----:B------:R-:W-:-:S03]  /*2dc10*/  LOP3.LUT R2, R2, R15, RZ, 0xfc, !PT ;  /* 0x0000000f02027212 */ /* 0x000fc600078efcff */
[----:B------:R-:W-:Y:S01]  /*2dc20*/  IMAD.IADD R3, R18, 0x1, R3 ;  /* 0x0000000112037824 */ /* 0x000fe200078e0203 */
[----:B------:R-:W-:-:S04]  /*2dc30*/  IADD3 R19, R19, R2, RZ ;  /* 0x0000000213137210 */ /* 0x000fc80007ffe0ff */
[----:B------:R-:W1:Y:S02]  /*2dc40*/  LDSM.16.MT88.4 R4, [R3+0xf200] ;  /* 0x00f200000304783b */ /* 0x000e640000004200 */
[C-C-:B-1----:R-:W-:Y:S02]  /*2dc50*/  PRMT R8, R4.reuse, 0x6420, R5.reuse ;  /* 0x0000642004087816 */ /* 0x142fe40000000005 */
        /* <DEDUP_REMOVED lines=12> */
.L_x_3780:
[----:B------:R-:W3:Y:S01]  /*2dd20*/  LDL.LU R2, [R1+0xc] ;  /* 0x00000c0001027983 */ /* 0x000ee20000300800 */
[----:B--2---:R2:W-:Y:S03]  /*2dd30*/  SYNCS.ARRIVE.TRANS64.A1T0 RZ, [R0+URZ+0x33450], RZ ;  /* 0x033450ff00ff79a7 */ /* 0x0045e6000810003f */
[----:B------:R-:W4:Y:S01]  /*2dd40*/  LDL.LU R3, [R1+0x24] ;  /* 0x0000240001037983 */ /* 0x000f220000300800 */
        /* <DEDUP_REMOVED lines=11> */
.L_x_3723:
[----:B--23--:R-:W2:Y:S02]  /*2de00*/  LDL R0, [R1+0x8] ;  /* 0x0000080001007983 */ /* 0x00cea40000100800 */
[----:B--2---:R-:W-:-:S13]  /*2de10*/  LOP3.LUT P0, RZ, R0, 0x2, RZ, 0xc0, !PT ;  /* 0x0000000200ff7812 */ /* 0x004fda000780c0ff */
[----:B------:R-:W-:Y:S05]  /*2de20*/  @!P0 BRA `(.L_x_3781) ;  /* 0x00000000002c8947 */ /* 0x000fea0003800000 */
[----:B------:R-:W-:Y:S05]  /*2de30*/  WARPSYNC.ALL ;  /* 0x0000000000007948 */ /* 0x000fea0003800000 */
[----:B------:R-:W2:Y:S08]  /*2de40*/  S2UR UR5, SR_CgaCtaId ;  /* 0x00000000000579c3 */ /* 0x000eb00000008800 */
[----:B------:R-:W-:Y:S06]  /*2de50*/  BAR.SYNC.DEFER_BLOCKING 0x5, 0x180 ;  /* 0x0146000000007b1d */ /* 0x000fec0000010000 */
[----:B------:R-:W-:-:S02]  /*2de60*/  UMOV UR4, 0x400 ;  /* 0x0000040000047882 */ /* 0x000fc40000000000 */
[----:B--2---:R-:W-:-:S06]  /*2de70*/  ULEA UR4, UR5, UR4, 0x18 ;  /* 0x0000000405047291 */ /* 0x004fcc000f8ec03f */
[----:B------:R-:W-:-:S05]  /*2de80*/  IMAD.U32 R18, RZ, RZ, UR4 ;  /* 0x00000004ff127e24 */ /* 0x000fca000f8e00ff */
[----:B------:R-:W2:Y:S04]  /*2de90*/  LDS.128 R4, [R18+0x334d0] ;  /* 0x0334d00012047984 */ /* 0x000ea80000000c00 */
[----:B--2---:R2:W-:Y:S04]  /*2dea0*/  STL.64 [R1+0x10], R4 ;  /* 0x0000100401007387 */ /* 0x0045e80000100a00 */
[----:B------:R2:W-:Y:S01]  /*2deb0*/  STL.64 [R1+0x18], R6 ;  /* 0x0000180601007387 */ /* 0x0005e20000100a00 */
[----:B------:R-:W-:Y:S06]  /*2dec0*/  BAR.ARV 0x4, 0x180 ;  /* 0x0106000000007b1d */ /* 0x000fec0000002000 */
[----:B------:R-:W-:Y:S05]  /*2ded0*/  BRA `(.L_x_3782) ;  /* 0x0000000c00207947 */ /* 0x000fea0003800000 */
.L_x_3781:
[----:B------:R-:W2:Y:S01]  /*2dee0*/  S2R R0, SR_TID.X ;  /* 0x0000000000007919 */ /* 0x000ea20000002100 */
[----:B------:R-:W-:Y:S01]  /*2def0*/  UMOV UR4, 0xffffffff ;  /* 0xffffffff00047882 */ /* 0x000fe20000000000 */
[----:B--2---:R-:W-:-:S04]  /*2df00*/  LOP3.LUT R16, R0, 0x1f, RZ, 0xc0, !PT ;  /* 0x0000001f00107812 */ /* 0x004fc800078ec0ff */
[----:B------:R-:W-:Y:S01]  /*2df10*/  ISETP.NE.AND P0, PT, R16, 0x1f, PT ;  /* 0x0000001f1000780c */ /* 0x000fe20003f05270 */
[----:B------:R-:W-:-:S12]  /*2df20*/  BRA.DIV UR4, `(.L_x_3783) ;  /* 0x0000005a04f47947 */ /* 0x000fd8000b800000 */
[----:B------:R-:W1:Y:S01]  /*2df30*/  LDL.LU R2, [R1+0x10] ;  /* 0x0000100001027983 */ /* 0x000e620000300800 */
[----:B------:R-:W-:-:S03]  /*2df40*/  ULDC UR4, c[0x0][0xc3c] ;  /* 0x00030f0000047ab9 */ /* 0x000fc60000000800 */
[----:B------:R-:W2:Y:S01]  /*2df50*/  LDL R3, [R1+0x1c] ;  /* 0x00001c0001037983 */ /* 0x000ea20000100800 */
[----:B-1----:R-:W-:Y:S02]  /*2df60*/  IMAD.MOV.U32 R10, RZ, RZ, R2 ;  /* 0x000000ffff0a7224 */ /* 0x002fe400078e0002 */
[----:B--2---:R-:W-:-:S05]  /*2df70*/  IMAD.IADD R0, R3, 0x1, R16 ;  /* 0x0000000103007824 */ /* 0x004fca00078e0210 */
[----:B------:R-:W-:-:S13]  /*2df80*/  ISETP.GE.OR P1, PT, R0, UR4, !P0 ;  /* 0x0000000400007c0c */ /* 0x000fda000c726670 */
[----:B------:R-:W1:Y:S08]  /*2df90*/  @!P1 LDC.64 R2, c[0x0][0xc80] ;  /* 0x00032000ff029b82 */ /* 0x000e700000000a00 */
[----:B------:R-:W2:Y:S01]  /*2dfa0*/  @!P1 LDC.64 R6, c[0x0][0xc78] ;  /* 0x00031e00ff069b82 */ /* 0x000ea20000000a00 */
[----:B-1----:R-:W-:-:S05]  /*2dfb0*/  @!P1 IMAD.WIDE R2, R0, 0x4, R2 ;  /* 0x0000000400029825 */ /* 0x002fca00078e0202 */
[----:B------:R2:W3:Y:S02]  /*2dfc0*/  @!P1 LDG.E R8, desc[UR54][R2.64] ;  /* 0x0000003602089981 */ /* 0x0004e4000c1e1900 */
[----:B--2---:R-:W-:-:S06]  /*2dfd0*/  @!P1 IMAD.WIDE R2, R0, 0x4, R6 ;  /* 0x0000000400029825 */ /* 0x004fcc00078e0206 */
[----:B------:R-:W2:Y:S01]  /*2dfe0*/  @!P1 LDG.E R2, desc[UR54][R2.64] ;  /* 0x0000003602029981 */ /* 0x000ea2000c1e1900 */
[----:B------:R-:W-:Y:S01]  /*2dff0*/  MOV R4, RZ ;  /* 0x000000ff00047202 */ /* 0x000fe20000000f00 */
[----:B------:R-:W-:Y:S01]  /*2e000*/  IMAD.MOV.U32 R6, RZ, RZ, RZ ;  /* 0x000000ffff067224 */ /* 0x000fe200078e00ff */
[C---:B------:R-:W-:Y:S01]  /*2e010*/  ISETP.GE.U32.AND P2, PT, R16.reuse, 0x2, PT ;  /* 0x000000021000780c */ /* 0x040fe20003f46070 */
[----:B------:R-:W-:Y:S01]  /*2e020*/  SHFL.IDX PT, R5, R10, RZ, 0x1f ;  /* 0x00001fff0a057589 */ /* 0x000fe200000e0000 */
[C---:B------:R-:W-:Y:S02]  /*2e030*/  ISETP.GE.U32.AND P3, PT, R16.reuse, 0x4, PT ;  /* 0x000000041000780c */ /* 0x040fe40003f66070 */
[C---:B------:R-:W-:Y:S01]  /*2e040*/  ISETP.GE.U32.AND P4, PT, R16.reuse, 0x8, PT ;  /* 0x000000081000780c */ /* 0x040fe20003f86070 */
[----:B------:R-:W-:Y:S01]  /*2e050*/  SHFL.IDX PT, R0, R10, 0x1, 0x1f ;  /* 0x00201f000a007f89 */ /* 0x000fe200000e0000 */
[----:B------:R-:W-:Y:S01]  /*2e060*/  ISETP.GE.U32.AND P5, PT, R16, 0x10, PT ;  /* 0x000000101000780c */ /* 0x000fe20003fa6070 */
[----:B---3--:R-:W-:-:S02]  /*2e070*/  @!P1 IMAD.MOV.U32 R4, RZ, RZ, R8 ;  /* 0x000000ffff049224 */ /* 0x008fc400078e0008 */
[----:B------:R-:W-:Y:S02]  /*2e080*/  IMAD.MOV.U32 R8, RZ, RZ, RZ ;  /* 0x000000ffff087224 */ /* 0x000fe400078e00ff */
        /* <DEDUP_REMOVED lines=18> */
[----:B------:R1:W2:Y:S02]  /*2e1b0*/  SHFL.IDX PT, R9, R7, 0x1f, 0x1f ;  /* 0x03e01f0007097f89 */ /* 0x0002a400000e0000 */
.L_x_4005:
[----:B------:R-:W-:Y:S02]  /*2e1c0*/  ULDC UR4, c[0x0][0xc38] ;  /* 0x00030e0000047ab9 */ /* 0x000fe40000000800 */
[----:B------:R-:W-:-:S04]  /*2e1d0*/  IMAD.U32 R2, RZ, RZ, UR4 ;  /* 0x00000004ff027e24 */ /* 0x000fc8000f8e00ff */
[----:B--2---:R-:W-:-:S04]  /*2e1e0*/  IMAD R9, R9, R2, RZ ;  /* 0x0000000209097224 */ /* 0x004fc800078e02ff */
[----:B------:R-:W-:-:S05]  /*2e1f0*/  IMAD.IADD R0, R0, 0x1, R9 ;  /* 0x0000000100007824 */ /* 0x000fca00078e0209 */
[----:B------:R-:W-:-:S13]  /*2e200*/  ISETP.GT.AND P6, PT, R0, R5, PT ;  /* 0x000000050000720c */ /* 0x000fda0003fc4270 */
[----:B------:R-:W-:Y:S05]  /*2e210*/  @P6 BRA `(.L_x_3784) ;  /* 0x0000000000ac6947 */ /* 0x000fea0003800000 */
.L_x_3787:
[----:B------:R-:W2:Y:S01]  /*2e220*/  LDL.LU R3, [R1+0x1c] ;  /* 0x00001c0001037983 */ /* 0x000ea20000300800 */
[----:B------:R-:W3:Y:S01]  /*2e230*/  LDC R2, c[0x0][0xc3c] ;  /* 0x00030f00ff027b82 */ /* 0x000ee20000000800 */
[----:B--2---:R-:W-:-:S04]  /*2e240*/  IADD3 R3, R3, 0x1f, RZ ;  /* 0x0000001f03037810 */ /* 0x004fc80007ffe0ff */
[----:B---3--:R-:W-:-:S13]  /*2e250*/  ISETP.GE.AND P6, PT, R3, R2, PT ;  /* 0x000000020300720c */ /* 0x008fda0003fc6270 */
[----:B------:R-:W-:Y:S05]  /*2e260*/  @P6 BRA `(.L_x_3785) ;  /* 0x0000000400d46947 */ /* 0x000fea0003800000 */
[----:B------:R-:W2:Y:S01]  /*2e270*/  S2R R4, SR_TID.X ;  /* 0x0000000000047919 */ /* 0x000ea20000002100 */
[----:B------:R3:W-:Y:S01]  /*2e280*/  STL [R1+0x1c], R3 ;  /* 0x00001c0301007387 */ /* 0x0007e20000100800 */
[----:B--2---:R-:W-:-:S05]  /*2e290*/  LOP3.LUT R4, R4, 0x1f, RZ, 0xc0, !PT ;  /* 0x0000001f04047812 */ /* 0x004fca00078ec0ff */
[----:B------:R-:W-:Y:S02]  /*2e2a0*/  IMAD.IADD R6, R3, 0x1, R4 ;  /* 0x0000000103067824 */ /* 0x000fe400078e0204 */
[----:B------:R-:W-:-:S03]  /*2e2b0*/  IMAD.MOV.U32 R4, RZ, RZ, RZ ;  /* 0x000000ffff047224 */ /* 0x000fc600078e00ff */
[----:B------:R-:W-:-:S13]  /*2e2c0*/  ISETP.GE.OR P6, PT, R6, R2, !P0 ;  /* 0x000000020600720c */ /* 0x000fda00047c6670 */
[----:B---3--:R-:W2:Y:S02]  /*2e2d0*/  @!P6 LDC.64 R2, c[0x0][0xc80] ;  /* 0x00032000ff02eb82 */ /* 0x008ea40000000a00 */
[----:B--2---:R-:W-:-:S05]  /*2e2e0*/  @!P6 IMAD.WIDE R2, R6, 0x4, R2 ;  /* 0x000000040602e825 */ /* 0x004fca00078e0202 */
[----:B------:R2:W3:Y:S02]  /*2e2f0*/  @!P6 LDG.E R4, desc[UR54][R2.64] ;  /* 0x000000360204e981 */ /* 0x0004e4000c1e1900 */
[----:B--2---:R-:W2:Y:S02]  /*2e300*/  @!P6 LDC.64 R2, c[0x0][0xc78] ;  /* 0x00031e00ff02eb82 */ /* 0x004ea40000000a00 */
[----:B--2---:R-:W-:-:S04]  /*2e310*/  @!P6 IMAD.WIDE R2, R6, 0x4, R2 ;  /* 0x000000040602e825 */ /* 0x004fc800078e0202 */
[----:B------:R-:W-:-:S06]  /*2e320*/  IMAD.MOV.U32 R6, RZ, RZ, RZ ;  /* 0x000000ffff067224 */ /* 0x000fcc00078e00ff */
[----:B------:R-:W3:Y:S01]  /*2e330*/  @!P6 LDG.E R6, desc[UR54][R2.64] ;  /* 0x000000360206e981 */ /* 0x000ee2000c1e1900 */
[----:B------:R-:W-:Y:S01]  /*2e340*/  UMOV UR4, 0xffffffff ;  /* 0xffffffff00047882 */ /* 0x000fe20000000000 */
[----:B---3--:R-:W-:Y:S02]  /*2e350*/  IMAD R2, R6, R4, RZ ;  /* 0x0000000406027224 */ /* 0x008fe400078e02ff */
[----:B------:R-:W-:Y:S05]  /*2e360*/  BRA.DIV UR4, `(.L_x_3786) ;  /* 0x0000005e04447947 */ /* 0x000fea000b800000 */
[----:B------:R-:W2:Y:S02]  /*2e370*/  SHFL.UP PT, R3, R2, 0x1, RZ ;  /* 0x0420000002037989 */ /* 0x000ea400000e00ff */
[----:B--2---:R-:W-:-:S05]  /*2e380*/  SEL R3, R3, RZ, P1 ;  /* 0x000000ff03037207 */ /* 0x004fca0000800000 */
[----:B------:R-:W-:-:S05]  /*2e390*/  IMAD.IADD R2, R2, 0x1, R3 ;  /* 0x0000000102027824 */ /* 0x000fca00078e0203 */
[----:B------:R-:W2:Y:S02]  /*2e3a0*/  SHFL.UP PT, R3, R2, 0x2, RZ ;  /* 0x0440000002037989 */ /* 0x000ea400000e00ff */
[----:B--2---:R-:W-:-:S05]  /*2e3b0*/  SEL R3, R3, RZ, P2 ;  /* 0x000000ff03037207 */ /* 0x004fca0001000000 */
[----:B------:R-:W-:-:S05]  /*2e3c0*/  IMAD.IADD R2, R2, 0x1, R3 ;  /* 0x0000000102027824 */ /* 0x000fca00078e0203 */
[----:B------:R-:W2:Y:S02]  /*2e3d0*/  SHFL.UP PT, R3, R2, 0x4, RZ ;  /* 0x0480000002037989 */ /* 0x000ea400000e00ff */
[----:B--2---:R-:W-:-:S04]  /*2e3e0*/  SEL R3, R3, RZ, P3 ;  /* 0x000000ff03037207 */ /* 0x004fc80001800000 */
[----:B------:R-:W-:-:S05]  /*2e3f0*/  IADD3 R2, R2, R3, RZ ;  /* 0x0000000302027210 */ /* 0x000fca0007ffe0ff */
[----:B------:R-:W2:Y:S02]  /*2e400*/  SHFL.UP PT, R3, R2, 0x8, RZ ;  /* 0x0500000002037989 */ /* 0x000ea400000e00ff */
[----:B--2---:R-:W-:-:S05]  /*2e410*/  SEL R3, R3, RZ, P4 ;  /* 0x000000ff03037207 */ /* 0x004fca0002000000 */
[----:B------:R-:W-:-:S05]  /*2e420*/  IMAD.IADD R2, R2, 0x1, R3 ;  /* 0x0000000102027824 */ /* 0x000fca00078e0203 */
[----:B------:R-:W2:Y:S02]  /*2e430*/  SHFL.UP PT, R3, R2, 0x10, RZ ;  /* 0x0600000002037989 */ /* 0x000ea400000e00ff */
[----:B--2---:R-:W-:-:S05]  /*2e440*/  SEL R3, R3, RZ, P5 ;  /* 0x000000ff03037207 */ /* 0x004fca0002800000 */
[----:B-1----:R-:W-:-:S05]  /*2e450*/  IMAD.IADD R7, R2, 0x1, R3 ;  /* 0x0000000102077824 */ /* 0x002fca00078e0203 */
[----:B------:R1:W2:Y:S02]  /*2e460*/  SHFL.IDX PT, R9, R7, 0x1f, 0x1f ;  /* 0x03e01f0007097f89 */ /* 0x0002a400000e0000 */
.L_x_4013:
[----:B------:R-:W-:Y:S02]  /*2e470*/  ULDC UR4, c[0x0][0xc38] ;  /* 0x00030e0000047ab9 */ /* 0x000fe40000000800 */
[----:B------:R-:W-:-:S04]  /*2e480*/  IMAD.U32 R2, RZ, RZ, UR4 ;  /* 0x00000004ff027e24 */ /* 0x000fc8000f8e00ff */
[----:B--2---:R-:W-:-:S04]  /*2e490*/  IMAD R9, R9, R2, RZ ;  /* 0x0000000209097224 */ /* 0x004fc800078e02ff */
[----:B------:R-:W-:-:S05]  /*2e4a0*/  IMAD.IADD R0, R9, 0x1, R0 ;  /* 0x0000000109007824 */ /* 0x000fca00078e0200 */
[----:B------:R-:W-:-:S13]  /*2e4b0*/  ISETP.GT.AND P6, PT, R0, R5, PT ;  /* 0x000000050000720c */ /* 0x000fda0003fc4270 */
[----:B------:R-:W-:Y:S05]  /*2e4c0*/  @!P6 BRA `(.L_x_3787) ;  /* 0xfffffffc0054e947 */ /* 0x000fea000383ffff */
.L_x_3784:
[----:B------:R-:W-:Y:S01]  /*2e4d0*/  IMAD.IADD R9, R0, 0x1, -R9 ;  /* 0x0000000100097824 */ /* 0x000fe200078e0a09 */
[----:B------:R-:W-:-:S03]  /*2e4e0*/  UMOV UR4, 0xffffffff ;  /* 0xffffffff00047882 */ /* 0x000fc60000000000 */
[----:B------:R-:W-:-:S05]  /*2e4f0*/  IMAD R0, R7, R2, R9 ;  /* 0x0000000207007224 */ /* 0x000fca00078e0209 */
[----:B------:R-:W-:Y:S01]  /*2e500*/  ISETP.GT.AND P6, PT, R0, R5, PT ;  /* 0x000000050000720c */ /* 0x000fe20003fc4270 */
[----:B------:R-:W-:-:S12]  /*2e510*/  BRA.DIV UR4, `(.L_x_3788) ;  /* 0x0000005e04b07947 */ /* 0x000fd8000b800000 */
[----:B------:R-:W-:-:S04]  /*2e520*/  VOTE.ANY R3, PT, !P6 ;  /* 0x0000000000037806 */ /* 0x000fc800070e0100 */
[----:B------:R-:W2:Y:S02]  /*2e530*/  POPC R0, R3 ;  /* 0x0000000300007309 */ /* 0x000ea40000000000 */
[----:B--2---:R2:W3:Y:S04]  /*2e540*/  SHFL.IDX PT, R4, R4, R0, 0x1f ;  /* 0x00001f0004047589 */ /* 0x0044e800000e0000 */
[----:B------:R2:W4:Y:S02]  /*2e550*/  SHFL.IDX PT, R6, R6, R0, 0x1f ;  /* 0x00001f0006067589 */ /* 0x00052400000e0000 */
.L_x_4018:
[----:B------:R-:W-:-:S13]  /*2e560*/  ISETP.NE.AND P0, PT, R3, RZ, PT ;  /* 0x000000ff0300720c */ /* 0x000fda0003f05270 */
[----:B------:R-:W-:Y:S05]  /*2e570*/  @!P0 BRA `(.L_x_3789) ;  /* 0x0000000000148947 */ /* 0x000fea0003800000 */
[----:B------:R-:W-:Y:S01]  /*2e580*/  UMOV UR4, 0xffffffff ;  /* 0xffffffff00047882 */ /* 0x000fe20000000000 */
[----:B------:R-:W-:Y:S02]  /*2e590*/  IADD3 R12, R0, -0x1, RZ ;  /* 0xffffffff000c7810 */ /* 0x000fe40007ffe0ff */
[----:B------:R-:W-:Y:S05]  /*2e5a0*/  BRA.DIV UR4, `(.L_x_3790) ;  /* 0x0000005e04e87947 */ /* 0x000fea000b800000 */
[----:B-1----:R1:W0:Y:S02]  /*2e5b0*/  SHFL.IDX PT, R7, R7, R12, 0x1f ;  /* 0x00001f0c07077589 */ /* 0x00222400000e0000 */
.L_x_4021:
[----:B0-----:R-:W-:-:S07]  /*2e5c0*/  IMAD.MOV.U32 R8, RZ, RZ, R7 ;  /* 0x000000ffff087224 */ /* 0x001fce00078e0007 */
.L_x_3789:
[----:B------:R-:W5:Y:S01]  /*2e5d0*/  LDL.LU R10, [R1+0x1c] ;  /* 0x00001c00010a7983 */ /* 0x000f620000300800 */
[----:B-1-3--:R-:W-:Y:S01]  /*2e5e0*/  IABS R7, R4 ;  /* 0x0000000400077213 */ /* 0x00afe20000000000 */
[----:B------:R-:W-:-:S03]  /*2e5f0*/  IMAD R9, R8, R2, R9 ;  /* 0x0000000208097224 */ /* 0x000fc600078e0209 */
[----:B------:R-:W1:Y:S01]  /*2e600*/  I2F.RP R2, R7 ;  /* 0x0000000700027306 */ /* 0x000e620000209400 */
[----:B------:R-:W-:Y:S01]  /*2e610*/  IMAD.IADD R5, R5, 0x1, -R9 ;  /* 0x0000000105057824 */ /* 0x000fe200078e0a09 */
[----:B------:R3:W-:Y:S02]  /*2e620*/  STL [R1+0x10], R9 ;  /* 0x0000100901007387 */ /* 0x0007e40000100800 */
[----:B---3--:R-:W-:-:S04]  /*2e630*/  IABS R9, R4 ;  /* 0x0000000400097213 */ /* 0x008fc80000000000 */
[----:B-1----:R-:W1:Y:S01]  /*2e640*/  MUFU.RCP R2, R2 ;  /* 0x0000000200027308 */ /* 0x002e620000001000 */
[----:B------:R-:W-:Y:S01]  /*2e650*/  IADD3 R9, RZ, -R9, RZ ;  /* 0x80000009ff097210 */ /* 0x000fe20007ffe0ff */
[----:B-1----:R-:W-:-:S06]  /*2e660*/  VIADD R2, R2, 0xffffffe ;  /* 0x0ffffffe02027836 */ /* 0x002fcc0000000000 */
[----:B------:R-:W1:Y:S02]  /*2e670*/  F2I.FTZ.U32.TRUNC.NTZ R3, R2 ;  /* 0x0000000200037305 */ /* 0x000e64000021f000 */
[----:B-1----:R-:W-:-:S04]  /*2e680*/  IMAD.MOV R2, RZ, RZ, -R3 ;  /* 0x000000ffff027224 */ /* 0x002fc800078e0a03 */
        /* <DEDUP_REMOVED lines=11> */
[----:B----4-:R-:W-:-:S04]  /*2e740*/  IABS R7, R6 ;  /* 0x0000000600077213 */ /* 0x010fc80000000000 */
[----:B------:R-:W1:Y:S07]  /*2e750*/  I2F.RP R2, R7 ;  /* 0x0000000700027306 */ /* 0x000e6e0000209400 */
[----:B------:R-:W-:Y:S01]  /*2e760*/  @P0 IADD3 R8, R8, 0x1, RZ ;  /* 0x0000000108080810 */ /* 0x000fe20007ffe0ff */
[----:B-1----:R-:W1:Y:S02]  /*2e770*/  MUFU.RCP R2, R2 ;  /* 0x0000000200027308 */ /* 0x002e640000001000 */
[----:B-1----:R-:W-:-:S06]  /*2e780*/  VIADD R2, R2, 0xffffffe ;  /* 0x0ffffffe02027836 */ /* 0x002fcc0000000000 */
[----:B------:R-:W1:Y:S02]  /*2e790*/  F2I.FTZ.U32.TRUNC.NTZ R3, R2 ;  /* 0x0000000200037305 */ /* 0x000e64000021f000 */
[----:B-1----:R-:W-:-:S04]  /*2e7a0*/  IMAD.MOV R2, RZ, RZ, -R3 ;  /* 0x000000ffff027224 */ /* 0x002fc800078e0a03 */
        /* <DEDUP_REMOVED lines=22> */
[----:B------:R-:W-:Y:S02]  /*2e910*/  @!P2 IADD3 R2, -R2, RZ, RZ ;  /* 0x000000ff0202a210 */ /* 0x000fe40007ffe1ff */
[----:B------:R-:W-:-:S05]  /*2e920*/  @!P1 LOP3.LUT R2, RZ, R6, RZ, 0x33, !PT ;  /* 0x00000006ff029212 */ /* 0x000fca00078e33ff */
[--C-:B------:R-:W-:Y:S02]  /*2e930*/  IMAD.MOV R3, RZ, RZ, -R2.reuse ;  /* 0x000000ffff037224 */ /* 0x100fe400078e0a02 */
[C---:B------:R-:W-:Y:S02]  /*2e940*/  IMAD R2, R6.reuse, 0x1000000, R2 ;  /* 0x0100000006027824 */ /* 0x040fe400078e0202 */
[----:B------:R-:W-:Y:S02]  /*2e950*/  IMAD R3, R6, R3, R8 ;  /* 0x0000000306037224 */ /* 0x000fe400078e0208 */
[----:B-----5:R-:W-:Y:S02]  /*2e960*/  IMAD.IADD R10, R0, 0x1, R10 ;  /* 0x00000001000a7824 */ /* 0x020fe400078e020a */
[----:B--2---:R-:W-:-:S05]  /*2e970*/  IMAD R0, R3, 0x10000, R2 ;  /* 0x0001000003007824 */ /* 0x004fca00078e0202 */
[----:B------:R1:W-:Y:S04]  /*2e980*/  STL [R1+0x18], R0 ;  /* 0x0000180001007387 */ /* 0x0003e80000100800 */
[----:B------:R1:W-:Y:S04]  /*2e990*/  STL [R1+0x1c], R10 ;  /* 0x00001c0a01007387 */ /* 0x0003e80000100800 */
[----:B------:R1:W-:Y:S01]  /*2e9a0*/  STL [R1+0x14], R4 ;  /* 0x0000140401007387 */ /* 0x0003e20000100800 */
[----:B------:R-:W-:Y:S05]  /*2e9b0*/  BRA `(.L_x_3791) ;  /* 0x0000000000287947 */ /* 0x000fea0003800000 */
.L_x_3785:
[----:B------:R-:W-:Y:S01]  /*2e9c0*/  UMOV UR4, URZ ;  /* 0x0000003f00047c82 */ /* 0x000fe20008000000 */
[----:B------:R-:W-:Y:S01]  /*2e9d0*/  ULDC UR6, c[0x0][0xc3c] ;  /* 0x00030f0000067ab9 */ /* 0x000fe20000000800 */
[----:B------:R-:W-:Y:S01]  /*2e9e0*/  UMOV UR5, URZ ;  /* 0x0000003f00057c82 */ /* 0x000fe20008000000 */
[----:B------:R-:W-:Y:S01]  /*2e9f0*/  MOV R3, UR4 ;  /* 0x0000000400037c02 */ /* 0x000fe20008000f00 */
[----:B------:R-:W-:Y:S01]  /*2ea00*/  IMAD.U32 R0, RZ, RZ, UR6 ;  /* 0x00000006ff007e24 */ /* 0x000fe2000f8e00ff */
[----:B------:R2:W-:Y:S01]  /*2ea10*/  STL [R1+0x10], R5 ;  /* 0x0000100501007387 */ /* 0x0005e20000100800 */
[----:B------:R-:W-:-:S03]  /*2ea20*/  IMAD.U32 R2, RZ, RZ, UR5 ;  /* 0x00000005ff027e24 */ /* 0x000fc6000f8e00ff */
[----:B------:R2:W-:Y:S04]  /*2ea30*/  STL [R1+0x14], R3 ;  /* 0x0000140301007387 */ /* 0x0005e80000100800 */
[----:B------:R2:W-:Y:S04]  /*2ea40*/  STL [R1+0x1c], R0 ;  /* 0x00001c0001007387 */ /* 0x0005e80000100800 */
[----:B------:R2:W-:Y:S02]  /*2ea50*/  STL [R1+0x18], R2 ;  /* 0x0000180201007387 */ /* 0x0005e40000100800 */
.L_x_3791:
[----:B--2---:R-:W2:Y:S04]  /*2ea60*/  LDL R2, [R1+0x1c] ;  /* 0x00001c0001027983 */ /* 0x004ea80000100800 */
[----:B------:R-:W3:Y:S04]  /*2ea70*/  LDL R3, [R1+0x18] ;  /* 0x0000180001037983 */ /* 0x000ee80000100800 */
[----:B-1----:R-:W4:Y:S04]  /*2ea80*/  LDL R4, [R1+0x10] ;  /* 0x0000100001047983 */ /* 0x002f280000100800 */
[----:B------:R-:W4:Y:S01]  /*2ea90*/  LDL R5, [R1+0x14] ;  /* 0x0000140001057983 */ /* 0x000f220000100800 */
[----:B------:R-:W1:Y:S01]  /*2eaa0*/  S2R R0, SR_TID.X ;  /* 0x0000000000007919 */ /* 0x000e620000002100 */
[----:B------:R-:W-:Y:S05]  /*2eab0*/  WARPSYNC.ALL ;  /* 0x0000000000007948 */ /* 0x000fea0003800000 */
[----:B-1----:R-:W-:Y:S01]  /*2eac0*/  LOP3.LUT R0, R0, 0x1f, RZ, 0xc0, !PT ;  /* 0x0000001f00007812 */ /* 0x002fe200078ec0ff */
[----:B------:R-:W-:Y:S03]  /*2ead0*/  BAR.SYNC.DEFER_BLOCKING 0x4, 0x180 ;  /* 0x0106000000007b1d */ /* 0x000fe60000010000 */
[----:B------:R-:W-:-:S13]  /*2eae0*/  ISETP.NE.AND P0, PT, R0, RZ, PT ;  /* 0x000000ff0000720c */ /* 0x000fda0003f05270 */
[----:B------:R-:W1:Y:S01]  /*2eaf0*/  @!P0 S2R R0, SR_CgaCtaId ;  /* 0x0000000000008919 */ /* 0x000e620000008800 */
[----:B--2---:R-:W-:Y:S01]  /*2eb00*/  IMAD.MOV.U32 R7, RZ, RZ, R2 ;  /* 0x000000ffff077224 */ /* 0x004fe200078e0002 */
[----:B------:R-:W-:Y:S01]  /*2eb10*/  @!P0 MOV R2, 0x400 ;  /* 0x0000040000028802 */ /* 0x000fe20000000f00 */
[----:B---3--:R-:W-:-:S03]  /*2eb20*/  IMAD.MOV.U32 R6, RZ, RZ, R3 ;  /* 0x000000ffff067224 */ /* 0x008fc600078e0003 */
[----:B-1----:R-:W-:-:S05]  /*2eb30*/  @!P0 LEA R18, R0, R2, 0x18 ;  /* 0x0000000200128211 */ /* 0x002fca00078ec0ff */
[----:B----4-:R3:W-:Y:S01]  /*2eb40*/  @!P0 STS.128 [R18+0x334d0], R4 ;  /* 0x0334d00412008388 */ /* 0x0107e20000000c00 */
[----:B------:R-:W-:Y:S06]  /*2eb50*/  BAR.ARV 0x5, 0x180 ;  /* 0x0146000000007b1d */ /* 0x000fec0000002000 */
.L_x_3782:
[----:B------:R-:W4:Y:S01]  /*2eb60*/  LDL R0, [R1+0x1c] ;  /* 0x00001c0001007983 */ /* 0x000f220000100800 */
[----:B------:R-:W-:Y:S02]  /*2eb70*/  ULDC UR4, c[0x0][0xc3c] ;  /* 0x00030f0000047ab9 */ /* 0x000fe40000000800 */
[----:B----4-:R-:W-:-:S13]  /*2eb80*/  ISETP.GE.AND P0, PT, R0, UR4, PT ;  /* 0x0000000400007c0c */ /* 0x010fda000bf06270 */
[----:B------:R-:W-:Y:S05]  /*2eb90*/  @!P0 BRA `(.L_x_3792) ;  /* 0xffffff8c00d88947 */ /* 0x000fea000383ffff */
[----:B------:R-:W-:Y:S05]  /*2eba0*/  BSYNC B7 ;  /* 0x0000000000077941 */ /* 0x000fea0003800000 */
.L_x_3674:
[----:B-1----:R-:W4:Y:S01]  /*2ebb0*/  LDL.LU R0, [R1+0x60] ;  /* 0x0000600001007983 */ /* 0x002f220000300800 */
[----:B------:R-:W-:Y:S01]  /*2ebc0*/  BSSY B0, `(.L_x_3793) ;  /* 0x000000b000007945 */ /* 0x000fe20003800000 */
[----:B--23--:R-:W1:Y:S01]  /*2ebd0*/  S2R R5, SR_CgaCtaId ;  /* 0x0000000000057919 */ /* 0x00ce620000008800 */
[----:B----4-:R-:W-:-:S05]  /*2ebe0*/  VIADD R0, R0, 0x1 ;  /* 0x0000000100007836 */ /* 0x010fca0000000000 */
[----:B0-----:R-:W-:-:S04]  /*2ebf0*/  LEA.HI R2, R0, R0, RZ, 0x1 ;  /* 0x0000000000027211 */ /* 0x001fc800078f08ff */
[----:B------:R-:W-:-:S04]  /*2ec00*/  LOP3.LUT R3, R2, 0xfffffffe, RZ, 0xc0, !PT ;  /* 0xfffffffe02037812 */ /* 0x000fc800078ec0ff */
[----:B------:R-:W-:Y:S02]  /*2ec10*/  IADD3 R3, R0, -R3, RZ ;  /* 0x8000000300037210 */ /* 0x000fe40007ffe0ff */
[----:B------:R-:W-:Y:S02]  /*2ec20*/  MOV R0, 0x400 ;  /* 0x0000040000007802 */ /* 0x000fe40000000f00 */
[----:B------:R-:W-:Y:S02]  /*2ec30*/  SHF.L.U32 R3, R3, 0x1f, RZ ;  /* 0x0000001f03037819 */ /* 0x000fe400000006ff */
[----:B-1----:R-:W-:-:S04]  /*2ec40*/  LEA R0, R5, R0, 0x18 ;  /* 0x0000000005007211 */ /* 0x002fc800078ec0ff */
[----:B------:R-:W0:Y:S02]  /*2ec50*/  SYNCS.PHASECHK.TRANS64.TRYWAIT P0, [R0+URZ+0x33420], R3 ;  /* 0x03342003000075a7 */ /* 0x000e24000800017f */
[----:B0-----:R-:W-:Y:S05]  /*2ec60*/  @!P0 BRA `(.L_x_3794) ;  /* 0x0000005800608947 */ /* 0x001fea0003800000 */
.L_x_4022:
[----:B------:R-:W-:Y:S05]  /*2ec70*/  BSYNC B0 ;  /* 0x0000000000007941 */ /* 0x000fea0003800000 */
.L_x_3793:
[----:B------:R-:W-:-:S03]  /*2ec80*/  UMOV UR4, 0xffffffff ;  /* 0xffffffff00047882 */ /* 0x000fc60000000000 */
[----:B------:R-:W-:Y:S05]  /*2ec90*/  BRA.DIV UR4, `(.L_x_3795) ;  /* 0x0000005a04687947 */ /* 0x000fea000b800000 */
[----:B------:R-:W1:Y:S02]  /*2eca0*/  S2R R2, SR_TID.X ;  /* 0x0000000000027919 */ /* 0x000e640000002100 */
[----:B-1----:R-:W-:-:S04]  /*2ecb0*/  SHF.R.U32.HI R2, RZ, 0x5, R2 ;  /* 0x00000005ff027819 */ /* 0x002fc80000011602 */
[----:B------:R-:W-:-:S05]  /*2ecc0*/  LOP3.LUT R2, R2, 0x3, RZ, 0xc0, !PT ;  /* 0x0000000302027812 */ /* 0x000fca00078ec0ff */
[----:B------:R1:W2:Y:S02]  /*2ecd0*/  SHFL.IDX PT, R14, R2, RZ, 0x1f ;  /* 0x00001fff020e7589 */ /* 0x0002a400000e0000 */
.L_x_4025:
[----:B--2---:R-:W-:-:S13]  /*2ece0*/  ISETP.NE.AND P0, PT, R14, RZ, PT ;  /* 0x000000ff0e00720c */ /* 0x004fda0003f05270 */
[----:B------:R-:W-:Y:S05]  /*2ecf0*/  @P0 BRA `(.L_x_3462) ;  /* 0x0000000000b00947 */ /* 0x000fea0003800000 */
[----:B------:R-:W-:-:S03]  /*2ed00*/  UMOV UR4, 0xffffffff ;  /* 0xffffffff00047882 */ /* 0x000fc60000000000 */
[----:B------:R-:W-:Y:S05]  /*2ed10*/  BRA.DIV UR4, `(.L_x_3796) ;  /* 0x0000005a047c7947 */ /* 0x000fea000b800000 */
[----:B------:R-:W-:-:S13]  /*2ed20*/  ELECT P6, URZ, PT ;  /* 0x00000000003f782f */ /* 0x000fda00038c0000 */
.L_x_4028:
[----:B------:R-:W-:Y:S05]  /*2ed30*/  @!P6 BRA `(.L_x_3462) ;  /* 0x0000000000a0e947 */ /* 0x000fea0003800000 */
[----:B------:R-:W-:-:S06]  /*2ed40*/  ULOP3.LUT UR4, UR36, 0x2, URZ, 0xfc, !UPT ;  /* 0x0000000224047892 */ /* 0x000fcc000f8efc3f */
[----:B-1----:R-:W-:-:S05]  /*2ed50*/  IMAD.U32 R2, RZ, RZ, UR4 ;  /* 0x00000004ff027e24 */ /* 0x002fca000f8e00ff */
[----:B------:R-:W-:-:S13]  /*2ed60*/  ISETP.NE.AND P0, PT, R2, 0x3, PT ;  /* 0x000000030200780c */ /* 0x000fda0003f05270 */
[----:B------:R-:W-:Y:S05]  /*2ed70*/  @!P0 BRA `(.L_x_3797) ;  /* 0x0000000000048947 */ /* 0x000fea0003800000 */
[----:B------:R-:W-:Y:S01]  /*2ed80*/  BPT.TRAP 0x1 ;  /* 0x000000040000795c */ /* 0x000fe20000300000 */
.L_x_3797:
        /* <DEDUP_REMOVED lines=14> */
.L_x_4029:
[----:B------:R-:W1:Y:S02]  /*2ee70*/  SYNCS.PHASECHK.TRANS64.TRYWAIT P1, [R7+URZ], R2 ;  /* 0x00000002070075a7 */ /* 0x000e64000802017f */
[----:B-1----:R-:W-:Y:S05]  /*2ee80*/  @!P1 BRA `(.L_x_3799) ;  /* 0x0000005800549947 */ /* 0x002fea0003800000 */
.L_x_4030:
[----:B------:R-:W-:Y:S05]  /*2ee90*/  @!P0 BRA `(.L_x_3800) ;  /* 0x0000000000048947 */ /* 0x000fea0003800000 */
[----:B------:R-:W-:Y:S01]  /*2eea0*/  BPT.TRAP 0x1 ;  /* 0x000000040000795c */ /* 0x000fe20000300000 */
.L_x_3800:
[----:B------:R-:W2:Y:S02]  /*2eeb0*/  LDL.LU R4, [R1+0xc] ;  /* 0x00000c0001047983 */ /* 0x000ea40000300800 */
[----:B--2---:R-:W-:-:S04]  /*2eec0*/  LEA R4, R4, R0, 0x3 ;  /* 0x0000000004047211 */ /* 0x004fc800078e18ff */
[----:B------:R-:W2:Y:S02]  /*2eed0*/  SYNCS.PHASECHK.TRANS64.TRYWAIT P1, [R4+URZ+0x33460], R5 ;  /* 0x03346005040075a7 */ /* 0x000ea4000802017f */
[----:B--2---:R-:W-:Y:S05]  /*2eee0*/  @!P1 BRA `(.L_x_3801) ;  /* 0x0000005800509947 */ /* 0x004fea0003800000 */
.L_x_4031:
[----:B------:R-:W-:Y:S05]  /*2eef0*/  @!P0 BRA `(.L_x_3802) ;  /* 0x0000000000048947 */ /* 0x000fea0003800000 */
[----:B------:R-:W-:Y:S01]  /*2ef00*/  BPT.TRAP 0x1 ;  /* 0x000000040000795c */ /* 0x000fe20000300000 */
.L_x_3802:
[----:B------:R-:W-:-:S04]  /*2ef10*/  IMAD R3, R3, 0x8, R0 ;  /* 0x0000000803037824 */ /* 0x000fc800078e0200 */
[----:B------:R-:W3:Y:S02]  /*2ef20*/  SYNCS.PHASECHK.TRANS64.TRYWAIT P1, [R3+URZ+0x33460], R2 ;  /* 0x03346002030075a7 */ /* 0x000ee4000802017f */
[----:B---3--:R-:W-:Y:S05]  /*2ef30*/  @!P1 BRA `(.L_x_3803) ;  /* 0x0000005800509947 */ /* 0x008fea0003800000 */
.L_x_4032:
[----:B------:R-:W-:Y:S05]  /*2ef40*/  @!P0 BRA `(.L_x_3804) ;  /* 0x0000000000048947 */ /* 0x000fea0003800000 */
[----:B------:R-:W-:Y:S01]  /*2ef50*/  BPT.TRAP 0x1 ;  /* 0x000000040000795c */ /* 0x000fe20000300000 */
.L_x_3804:
[----:B------:R-:W4:Y:S02]  /*2ef60*/  SYNCS.PHASECHK.TRANS64.TRYWAIT P0, [R4+URZ+0x33480], R5 ;  /* 0x03348005040075a7 */ /* 0x000f24000800017f */
[----:B----4-:R-:W-:Y:S05]  /*2ef70*/  @!P0 BRA `(.L_x_3805) ;  /* 0x0000005800548947 */ /* 0x010fea0003800000 */
.L_x_3806:
[----:B------:R0:W0:Y:S02]  /*2ef80*/  SYNCS.PHASECHK.TRANS64.TRYWAIT P0, [R3+URZ+0x33480], R2 ;  /* 0x03348002030075a7 */ /* 0x000024000800017f */
[----:B0-----:R-:W-:Y:S05]  /*2ef90*/  @!P0 NANOSLEEP.SYNCS 0x989680 ;  /* 0x009896800000895d */ /* 0x001fea0003900000 */
[----:B------:R-:W0:Y:S02]  /*2efa0*/  @!P0 SYNCS.PHASECHK.TRANS64 P0, [R3+URZ+0x33480], R2 ;  /* 0x03348002030085a7 */ /* 0x000e24000800007f */
[----:B0-----:R-:W-:Y:S05]  /*2efb0*/  @!P0 BRA `(.L_x_3806) ;  /* 0xfffffffc00f08947 */ /* 0x001fea000383ffff */
.L_x_3462:
[----:B------:R-:W-:Y:S05]  /*2efc0*/  BSYNC B8 ;  /* 0x0000000000087941 */ /* 0x000fea0003800000 */
.L_x_3459:
[----:B------:R-:W-:Y:S05]  /*2efd0*/  EXIT ;  /* 0x000000000000794d */ /* 0x000fea0003800000 */
.L_x_3482:
[----:B-1----:R1:W2:Y:S02]  /*2efe0*/  SYNCS.PHASECHK.TRANS64.TRYWAIT P5, [R43+URZ+0x33490], R100 ;  /* 0x033490642b0075a7 */ /* 0x0022a400080a017f */
[----:B--2---:R-:W-:Y:S05]  /*2eff0*/  @!P5 NANOSLEEP.SYNCS 0x989680 ;  /* 0x009896800000d95d */ /* 0x004fea0003900000 */
[----:B------:R-:W2:Y:S02]  /*2f000*/  @!P5 SYNCS.PHASECHK.TRANS64 P5, [R43+URZ+0x33490], R100 ;  /* 0x033490642b00d5a7 */ /* 0x000ea400080a007f */
[----:B--2---:R-:W-:Y:S05]  /*2f010*/  @!P5 BRA `(.L_x_3482) ;  /* 0xfffffffc00f0d947 */ /* 0x004fea000383ffff */
[----:B------:R-:W-:Y:S05]  /*2f020*/  BRA `(.L_x_3807) ;  /* 0xfffffd4800e07947 */ /* 0x000fea000383ffff */
.L_x_3536:
[----:B--2---:R2:W3:Y:S02]  /*2f030*/  SYNCS.PHASECHK.TRANS64.TRYWAIT P5, [R43+URZ+0x33490], R100 ;  /* 0x033490642b0075a7 */ /* 0x0044e400080a017f */
[----:B---3--:R-:W-:Y:S05]  /*2f040*/  @!P5 NANOSLEEP.SYNCS 0x989680 ;  /* 0x009896800000d95d */ /* 0x008fea0003900000 */
[----:B------:R-:W3:Y:S02]  /*2f050*/  @!P5 SYNCS.PHASECHK.TRANS64 P5, [R43+URZ+0x33490], R100 ;  /* 0x033490642b00d5a7 */ /* 0x000ee400080a007f */
[----:B---3--:R-:W-:Y:S05]  /*2f060*/  @!P5 BRA `(.L_x_3536) ;  /* 0xfffffffc00f0d947 */ /* 0x008fea000383ffff */
[----:B------:R-:W-:Y:S05]  /*2f070*/  BRA `(.L_x_3808) ;  /* 0xfffffda800ec7947 */ /* 0x000fea000383ffff */
.L_x_3561:
[----:B0-----:R0:W1:Y:S02]  /*2f080*/  SYNCS.PHASECHK.TRANS64.TRYWAIT P3, [R43+URZ+0x33490], R100 ;  /* 0x033490642b0075a7 */ /* 0x001064000806017f */
[----:B-1----:R-:W-:Y:S05]  /*2f090*/  @!P3 NANOSLEEP.SYNCS 0x989680 ;  /* 0x009896800000b95d */ /* 0x002fea0003900000 */
[----:B------:R-:W1:Y:S02]  /*2f0a0*/  @!P3 SYNCS.PHASECHK.TRANS64 P3, [R43+URZ+0x33490], R100 ;  /* 0x033490642b00b5a7 */ /* 0x000e64000806007f */
[----:B-1----:R-:W-:Y:S05]  /*2f0b0*/  @!P3 BRA `(.L_x_3561) ;  /* 0xfffffffc00f0b947 */ /* 0x002fea000383ffff */
[----:B------:R-:W-:Y:S05]  /*2f0c0*/  BRA `(.L_x_3809) ;  /* 0xfffffe0c00747947 */ /* 0x000fea000383ffff */
.L_x_3567:
[----:B-1----:R1:W2:Y:S02]  /*2f0d0*/  SYNCS.PHASECHK.TRANS64.TRYWAIT P2, [R43+URZ+0x334b0], R100 ;  /* 0x0334b0642b0075a7 */ /* 0x0022a4000804017f */
[----:B--2---:R-:W-:Y:S05]  /*2f0e0*/  @!P2 NANOSLEEP.SYNCS 0x989680 ;  /* 0x009896800000a95d */ /* 0x004fea0003900000 */
[----:B------:R-:W2:Y:S02]  /*2f0f0*/  @!P2 SYNCS.PHASECHK.TRANS64 P2, [R43+URZ+0x334b0], R100 ;  /* 0x0334b0642b00a5a7 */ /* 0x000ea4000804007f */
[----:B--2---:R-:W-:Y:S05]  /*2f100*/  @!P2 BRA `(.L_x_3567) ;  /* 0xfffffffc00f0a947 */ /* 0x004fea000383ffff */
[----:B------:R-:W-:Y:S05]  /*2f110*/  BRA `(.L_x_3810) ;  /* 0xfffffe1000787947 */ /* 0x000fea000383ffff */
.L_x_3577:
[----:B------:R-:W-:Y:S01]  /*2f120*/  BSSY B0, `(.L_x_3811) ;  /* 0x0000007000007945 */ /* 0x000fe20003800000 */
[----:B------:R-:W-:Y:S02]  /*2f130*/  IMAD.MOV.U32 R12, RZ, RZ, RZ ;  /* 0x000000ffff0c7224 */ /* 0x000fe400078e00ff */
[----:B------:R-:W-:Y:S02]  /*2f140*/  IMAD.MOV.U32 R11, RZ, RZ, 0x1f ;  /* 0x0000001fff0b7424 */ /* 0x000fe400078e00ff */
[----:B------:R-:W-:-:S07]  /*2f150*/  IMAD.MOV.U32 R15, RZ, RZ, -0x1 ;  /* 0xffffffffff0f7424 */ /* 0x000fce00078e00ff */
[----:B-----5:R-:W-:Y:S05]  /*2f160*/  WARPSYNC.COLLECTIVE R15, `(.L_x_3812) ;  /* 0x000000000f087348 */ /* 0x020fea0003c00000 */
[----:B------:R0:W1:Y:S02]  /*2f170*/  SHFL.IDX P6, R14, R13, R12, R11 ;  /* 0x0000000c0d0e7389 */ /* 0x00006400000c000b */
[----:B01---5:R-:W-:Y:S01]  /*2f180*/  ENDCOLLECTIVE ;  /* 0x000000000000791b */ /* 0x023fe20003800000 */
.L_x_3812:
[----:B------:R-:W-:Y:S05]  /*2f190*/  BSYNC B0 ;  /* 0x0000000000007941 */ /* 0x000fea0003800000 */
.L_x_3811:
[----:B------:R-:W-:Y:S01]  /*2f1a0*/  IMAD.MOV.U32 R234, RZ, RZ, R14 ;  /* 0x000000ffffea7224 */ /* 0x000fe200078e000e */
[----:B------:R-:W-:Y:S06]  /*2f1b0*/  BRA `(.L_x_3813) ;  /* 0xfffffe1c00587947 */ /* 0x000fec000383ffff */
.L_x_3587:
        /* <DEDUP_REMOVED lines=8> */
.L_x_3815:
[----:B------:R-:W-:Y:S05]  /*2f240*/  BSYNC B1 ;  /* 0x0000000000017941 */ /* 0x000fea0003800000 */
.L_x_3814:
        /* <DEDUP_REMOVED lines=8> */
.L_x_3816:
[----:B------:R-:W-:Y:S02]  /*2f2d0*/  IMAD.MOV.U32 R13, RZ, RZ, R27 ;  /* 0x000000ffff0d7224 */ /* 0x000fe400078e001b */
[----:B------:R-:W-:-:S07]  /*2f2e0*/  IMAD.MOV.U32 R25, RZ, RZ, R14 ;  /* 0x000000ffff197224 */ /* 0x000fce00078e000e */
[----:B------:R-:W-:Y:S05]  /*2f2f0*/  WARPSYNC.COLLECTIVE R15, `(.L_x_3817) ;  /* 0x000000000f087348 */ /* 0x000fea0003c00000 */
[----:B------:R0:W1:Y:S02]  /*2f300*/  SHFL.IDX P6, R14, R13, R12, R11 ;  /* 0x0000000c0d0e7389 */ /* 0x00006400000c000b */
[----:B01----:R-:W-:Y:S01]  /*2f310*/  ENDCOLLECTIVE ;  /* 0x000000000000791b */ /* 0x003fe20003800000 */
.L_x_3817:
[----:B------:R-:W-:Y:S01]  /*2f320*/  MOV R13, R146 ;  /* 0x00000092000d7202 */ /* 0x000fe20000000f00 */
[----:B------:R-:W-:-:S07]  /*2f330*/  IMAD.MOV.U32 R3, RZ, RZ, R14 ;  /* 0x000000ffff037224 */ /* 0x000fce00078e000e */
[----:B------:R-:W-:Y:S05]  /*2f340*/  WARPSYNC.COLLECTIVE R15, `(.L_x_3818) ;  /* 0x000000000f087348 */ /* 0x000fea0003c00000 */
[----:B------:R0:W1:Y:S02]  /*2f350*/  SHFL.IDX P6, R14, R13, R12, R11 ;  /* 0x0000000c0d0e7389 */ /* 0x00006400000c000b */
[----:B01----:R-:W-:Y:S01]  /*2f360*/  ENDCOLLECTIVE ;  /* 0x000000000000791b */ /* 0x003fe20003800000 */
.L_x_3818:
[----:B------:R-:W-:Y:S05]  /*2f370*/  BRA `(.L_x_3819) ;  /* 0xfffffe2000cc7947 */ /* 0x000fea000383ffff */
.L_x_3591:
[----:B0-----:R0:W3:Y:S02]  /*2f380*/  SYNCS.PHASECHK.TRANS64.TRYWAIT P0, [R16+URZ+0x33400], R5 ;  /* 0x03340005100075a7 */ /* 0x0010e4000800017f */
[----:B---3--:R-:W-:Y:S05]  /*2f390*/  @!P0 NANOSLEEP.SYNCS 0x989680 ;  /* 0x009896800000895d */ /* 0x008fea0003900000 */
[----:B------:R-:W3:Y:S02]  /*2f3a0*/  @!P0 SYNCS.PHASECHK.TRANS64 P0, [R16+URZ+0x33400], R5 ;  /* 0x03340005100085a7 */ /* 0x000ee4000800007f */
[----:B---3--:R-:W-:Y:S05]  /*2f3b0*/  @!P0 BRA `(.L_x_3591) ;  /* 0xfffffffc00f08947 */ /* 0x008fea000383ffff */
[----:B------:R-:W-:Y:S05]  /*2f3c0*/  BRA `(.L_x_3820) ;  /* 0xfffffe2800207947 */ /* 0x000fea000383ffff */
.L_x_3603:
        /* <DEDUP_REMOVED lines=8> */
.L_x_3822:
[----:B------:R-:W-:Y:S05]  /*2f450*/  BSYNC B1 ;  /* 0x0000000000017941 */ /* 0x000fea0003800000 */
.L_x_3821:
[----:B------:R-:W-:Y:S01]  /*2f460*/  MOV R13, R24 ;  /* 0x00000018000d7202 */ /* 0x000fe20000000f00 */
[----:B------:R-:W-:Y:S02]  /*2f470*/  IMAD.MOV.U32 R12, RZ, RZ, RZ ;  /* 0x000000ffff0c7224 */ /* 0x000fe400078e00ff */
[----:B------:R-:W-:Y:S02]  /*2f480*/  IMAD.MOV.U32 R11, RZ, RZ, 0x1e1f ;  /* 0x00001e1fff0b7424 */ /* 0x000fe400078e00ff */
[----:B------:R-:W-:Y:S02]  /*2f490*/  IMAD.MOV.U32 R15, RZ, RZ, -0x1 ;  /* 0xffffffffff0f7424 */ /* 0x000fe400078e00ff */
[----:B------:R-:W-:-:S07]  /*2f4a0*/  IMAD.MOV.U32 R0, RZ, RZ, R14 ;  /* 0x000000ffff007224 */ /* 0x000fce00078e000e */
[----:B------:R-:W-:Y:S05]  /*2f4b0*/  WARPSYNC.COLLECTIVE R15, `(.L_x_3823) ;  /* 0x000000000f087348 */ /* 0x000fea0003c00000 */
[----:B------:R0:W1:Y:S02]  /*2f4c0*/  SHFL.IDX P6, R14, R13, R12, R11 ;  /* 0x0000000c0d0e7389 */ /* 0x00006400000c000b */
[----:B01----:R-:W-:Y:S01]  /*2f4d0*/  ENDCOLLECTIVE ;  /* 0x000000000000791b */ /* 0x003fe20003800000 */
.L_x_3823:
[----:B------:R-:W-:Y:S02]  /*2f4e0*/  IMAD.MOV.U32 R13, RZ, RZ, R27 ;  /* 0x000000ffff0d7224 */ /* 0x000fe400078e001b */
[----:B------:R-:W-:-:S07]  /*2f4f0*/  IMAD.MOV.U32 R3, RZ, RZ, R14 ;  /* 0x000000ffff037224 */ /* 0x000fce00078e000e */
[----:B------:R-:W-:Y:S05]  /*2f500*/  WARPSYNC.COLLECTIVE R15, `(.L_x_3824) ;  /* 0x000000000f087348 */ /* 0x000fea0003c00000 */
[----:B------:R0:W1:Y:S02]  /*2f510*/  SHFL.IDX P6, R14, R13, R12, R11 ;  /* 0x0000000c0d0e7389 */ /* 0x00006400000c000b */
[----:B01----:R-:W-:Y:S01]  /*2f520*/  ENDCOLLECTIVE ;  /* 0x000000000000791b */ /* 0x003fe20003800000 */
.L_x_3824:
[----:B------:R-:W-:Y:S01]  /*2f530*/  IMAD.MOV.U32 R13, RZ, RZ, R146 ;  /* 0x000000ffff0d7224 */ /* 0x000fe200078e0092 */
[----:B------:R-:W-:-:S07]  /*2f540*/  MOV R20, R14 ;  /* 0x0000000e00147202 */ /* 0x000fce0000000f00 */
[----:B------:R-:W-:Y:S05]  /*2f550*/  WARPSYNC.COLLECTIVE R15, `(.L_x_3825) ;  /* 0x000000000f087348 */ /* 0x000fea0003c00000 */
[----:B------:R0:W1:Y:S02]  /*2f560*/  SHFL.IDX P6, R14, R13, R12, R11 ;  /* 0x0000000c0d0e7389 */ /* 0x00006400000c000b */
[----:B01----:R-:W-:Y:S01]  /*2f570*/  ENDCOLLECTIVE ;  /* 0x000000000000791b */ /* 0x003fe20003800000 */
.L_x_3825:
[----:B------:R-:W-:Y:S01]  /*2f580*/  IMAD.MOV.U32 R147, RZ, RZ, R14 ;  /* 0x000000ffff937224 */ /* 0x000fe200078e000e */
[----:B------:R-:W-:Y:S06]  /*2f590*/  BRA `(.L_x_3826) ;  /* 0xfffffe5400947947 */ /* 0x000fec000383ffff */
.L_x_3607:
[----:B-1----:R1:W3:Y:S02]  /*2f5a0*/  SYNCS.PHASECHK.TRANS64.TRYWAIT P0, [R16+URZ+0x33400], R21 ;  /* 0x03340015100075a7 */ /* 0x0022e4000800017f */
[----:B---3--:R-:W-:Y:S05]  /*2f5b0*/  @!P0 NANOSLEEP.SYNCS 0x989680 ;  /* 0x009896800000895d */ /* 0x008fea0003900000 */
[----:B------:R-:W3:Y:S02]  /*2f5c0*/  @!P0 SYNCS.PHASECHK.TRANS64 P0, [R16+URZ+0x33400], R21 ;  /* 0x03340015100085a7 */ /* 0x000ee4000800007f */
[----:B---3--:R-:W-:Y:S05]  /*2f5d0*/  @!P0 BRA `(.L_x_3607) ;  /* 0xfffffffc00f08947 */ /* 0x008fea000383ffff */
[----:B------:R-:W-:Y:S05]  /*2f5e0*/  BRA `(.L_x_3827) ;  /* 0xfffffe5800b87947 */ /* 0x000fea000383ffff */
.L_x_3615:
[----:B-1----:R1:W3:Y:S02]  /*2f5f0*/  SYNCS.PHASECHK.TRANS64.TRYWAIT P2, [R0+URZ+0x33430], R3 ;  /* 0x03343003000075a7 */ /* 0x0022e4000804017f */
[----:B---3--:R-:W-:Y:S05]  /*2f600*/  @!P2 NANOSLEEP.SYNCS 0x989680 ;  /* 0x009896800000a95d */ /* 0x008fea0003900000 */
[----:B------:R-:W3:Y:S02]  /*2f610*/  @!P2 SYNCS.PHASECHK.TRANS64 P2, [R0+URZ+0x33430], R3 ;  /* 0x033430030000a5a7 */ /* 0x000ee4000804007f */
[----:B---3--:R-:W-:Y:S05]  /*2f620*/  @!P2 BRA `(.L_x_3615) ;  /* 0xfffffffc00f0a947 */ /* 0x008fea000383ffff */
[----:B------:R-:W-:Y:S05]  /*2f630*/  BRA `(.L_x_3614) ;  /* 0xfffffe8c00247947 */ /* 0x000fea000383ffff */
.L_x_3621:
[----:B-1----:R1:W2:Y:S02]  /*2f640*/  SYNCS.PHASECHK.TRANS64.TRYWAIT P2, [R11+URZ+0x33430], R8 ;  /* 0x033430080b0075a7 */ /* 0x0022a4000804017f */
[----:B--2---:R-:W-:Y:S05]  /*2f650*/  @!P2 NANOSLEEP.SYNCS 0x989680 ;  /* 0x009896800000a95d */ /* 0x004fea0003900000 */
[----:B------:R-:W2:Y:S02]  /*2f660*/  @!P2 SYNCS.PHASECHK.TRANS64 P2, [R11+URZ+0x33430], R8 ;  /* 0x033430080b00a5a7 */ /* 0x000ea4000804007f */
[----:B--2---:R-:W-:Y:S05]  /*2f670*/  @!P2 BRA `(.L_x_3621) ;  /* 0xfffffffc00f0a947 */ /* 0x004fea000383ffff */
[----:B------:R-:W-:Y:S05]  /*2f680*/  BRA `(.L_x_3620) ;  /* 0xfffffed000107947 */ /* 0x000fea000383ffff */
.L_x_3625:
[----:B-1----:R1:W2:Y:S02]  /*2f690*/  SYNCS.PHASECHK.TRANS64.TRYWAIT P1, [R10+URZ+0x33450], R6 ;  /* 0x033450060a0075a7 */ /* 0x0022a4000802017f */
[----:B--2---:R-:W-:Y:S05]  /*2f6a0*/  @!P1 NANOSLEEP.SYNCS 0x989680 ;  /* 0x009896800000995d */ /* 0x004fea0003900000 */
[----:B------:R-:W2:Y:S02]  /*2f6b0*/  @!P1 SYNCS.PHASECHK.TRANS64 P1, [R10+URZ+0x33450], R6 ;  /* 0x033450060a0095a7 */ /* 0x000ea4000802007f */
[----:B--2---:R-:W-:Y:S05]  /*2f6c0*/  @!P1 BRA `(.L_x_3625) ;  /* 0xfffffffc00f09947 */ /* 0x004fea000383ffff */
[----:B------:R-:W-:Y:S05]  /*2f6d0*/  BRA `(.L_x_3622) ;  /* 0xfffffee0004c7947 */ /* 0x000fea000383ffff */
.L_x_3631:
[----:B-1----:R1:W2:Y:S02]  /*2f6e0*/  SYNCS.PHASECHK.TRANS64.TRYWAIT P1, [R8+URZ+0x33450], R3 ;  /* 0x03345003080075a7 */ /* 0x0022a4000802017f */
[----:B--2---:R-:W-:Y:S05]  /*2f6f0*/  @!P1 NANOSLEEP.SYNCS 0x989680 ;  /* 0x009896800000995d */ /* 0x004fea0003900000 */
[----:B------:R-:W2:Y:S02]  /*2f700*/  @!P1 SYNCS.PHASECHK.TRANS64 P1, [R8+URZ+0x33450], R3 ;  /* 0x03345003080095a7 */ /* 0x000ea4000802007f */
[----:B--2---:R-:W-:Y:S05]  /*2f710*/  @!P1 BRA `(.L_x_3631) ;  /* 0xfffffffc00f09947 */ /* 0x004fea000383ffff */
[----:B------:R-:W-:Y:S05]  /*2f720*/  BRA `(.L_x_3630) ;  /* 0xffffff0c00a07947 */ /* 0x000fea000383ffff */
.L_x_3635:
[----:B------:R-:W-:Y:S02]  /*2f730*/  SEL R110, R15, R112, P0 ;  /* 0x000000700f6e7207 */ /* 0x000fe40000000000 */
[----:B------:R-:W-:Y:S01]  /*2f740*/  SEL R62, R112, R15, P0 ;  /* 0x0000000f703e7207 */ /* 0x000fe20000000000 */
[----:B------:R-:W-:Y:S01]  /*2f750*/  IMAD.MOV.U32 R15, RZ, RZ, -0x1 ;  /* 0xffffffffff0f7424 */ /* 0x000fe200078e00ff */
[----:B------:R-:W-:Y:S02]  /*2f760*/  SEL R112, R12, R101, P0 ;  /* 0x000000650c707207 */ /* 0x000fe40000000000 */
[----:B------:R-:W-:Y:S01]  /*2f770*/  SEL R67, R101, R12, P0 ;  /* 0x0000000c65437207 */ /* 0x000fe20000000000 */
[----:B-----5:R-:W-:Y:S01]  /*2f780*/  IMAD.MOV.U32 R12, RZ, RZ, R36 ;  /* 0x000000ffff0c7224 */ /* 0x020fe200078e0024 */
[----:B------:R-:W-:Y:S02]  /*2f790*/  SEL R114, R116, R11, P0 ;  /* 0x0000000b74727207 */ /* 0x000fe40000000000 */
[----:B------:R-:W-:Y:S01]  /*2f7a0*/  SEL R78, R11, R116, P0 ;  /* 0x000000740b4e7207 */ /* 0x000fe20000000000 */
[----:B------:R-:W-:Y:S01]  /*2f7b0*/  IMAD.MOV.U32 R11, RZ, RZ, 0x1c1f ;  /* 0x00001c1fff0b7424 */ /* 0x000fe200078e00ff */
[----:B------:R-:W-:-:S02]  /*2f7c0*/  SEL R113, R33, R14, P0 ;  /* 0x0000000e21717207 */ /* 0x000fc40000000000 */
[----:B------:R-:W-:-:S07]  /*2f7d0*/  SEL R65, R14, R33, P0 ;  /* 0x000000210e417207 */ /* 0x000fce0000000000 */
[----:B0-----:R-:W-:Y:S05]  /*2f7e0*/  WARPSYNC.COLLECTIVE R15, `(.L_x_3828) ;  /* 0x000000000f087348 */ /* 0x001fea0003c00000 */
[----:B------:R1:W2:Y:S02]  /*2f7f0*/  SHFL.IDX P6, R14, R13, R12, R11 ;  /* 0x0000000c0d0e7389 */ /* 0x0002a400000c000b */
[----:B012---:R-:W-:Y:S01]  /*2f800*/  ENDCOLLECTIVE ;  /* 0x000000000000791b */ /* 0x007fe20003800000 */
.L_x_3828:
[----:B------:R-:W-:Y:S02]  /*2f810*/  SEL R111, R104, R32, P0 ;  /* 0x00000020686f7207 */ /* 0x000fe40000000000 */
[----:B------:R-:W-:Y:S02]  /*2f820*/  SEL R54, R32, R104, P0 ;  /* 0x0000006820367207 */ /* 0x000fe40000000000 */
[----:B------:R-:W-:Y:S02]  /*2f830*/  SEL R70, R97, R144, P0 ;  /* 0x0000009061467207 */ /* 0x000fe40000000000 */
[----:B------:R-:W-:Y:S02]  /*2f840*/  SEL R32, R144, R97, P0 ;  /* 0x0000006190207207 */ /* 0x000fe40000000000 */
[----:B------:R-:W-:Y:S02]  /*2f850*/  LOP3.LUT R75, R36, 0x2, RZ, 0x3c, !PT ;  /* 0x00000002244b7812 */ /* 0x000fe400078e3cff */
        /* <DEDUP_REMOVED lines=12> */
.L_x_3829:
        /* <DEDUP_REMOVED lines=19> */
.L_x_3830:
        /* <DEDUP_REMOVED lines=17> */
.L_x_3831:
        /* <DEDUP_REMOVED lines=19> */
.L_x_3832:
        /* <DEDUP_REMOVED lines=18> */
.L_x_3833:
        /* <DEDUP_REMOVED lines=18> */
.L_x_3834:
        /* <DEDUP_REMOVED lines=18> */
.L_x_3835:
        /* <DEDUP_REMOVED lines=8> */
.L_x_3836:
[----:B------:R-:W-:Y:S02]  /*30070*/  IMAD.MOV.U32 R13, RZ, RZ, R85 ;  /* 0x000000ffff0d7224 */ /* 0x000fe400078e0055 */
[----:B------:R-:W-:-:S07]  /*30080*/  IMAD.MOV.U32 R84, RZ, RZ, R14 ;  /* 0x000000ffff547224 */ /* 0x000fce00078e000e */
[----:B------:R-:W-:Y:S05]  /*30090*/  WARPSYNC.COLLECTIVE R15, `(.L_x_3837) ;  /* 0x000000000f087348 */ /* 0x000fea0003c00000 */
[----:B------:R0:W1:Y:S02]  /*300a0*/  SHFL.IDX P6, R14, R13, R12, R11 ;  /* 0x0000000c0d0e7389 */ /* 0x00006400000c000b */
[----:B01----:R-:W-:Y:S01]  /*300b0*/  ENDCOLLECTIVE ;  /* 0x000000000000791b */ /* 0x003fe20003800000 */
.L_x_3837:
[----:B------:R-:W-:Y:S01]  /*300c0*/  IMAD.MOV.U32 R13, RZ, RZ, R7 ;  /* 0x000000ffff0d7224 */ /* 0x000fe200078e0007 */
[----:B------:R-:W-:Y:S02]  /*300d0*/  MOV R12, R75 ;  /* 0x0000004b000c7202 */ /* 0x000fe40000000f00 */
[----:B------:R-:W-:Y:S01]  /*300e0*/  SEL R7, R87, R103, P0 ;  /* 0x0000006757077207 */ /* 0x000fe20000000000 */
[----:B------:R-:W-:-:S07]  /*300f0*/  IMAD.MOV.U32 R86, RZ, RZ, R14 ;  /* 0x000000ffff567224 */ /* 0x000fce00078e000e */
[----:B------:R-:W-:Y:S05]  /*30100*/  WARPSYNC.COLLECTIVE R15, `(.L_x_3838) ;  /* 0x000000000f087348 */ /* 0x000fea0003c00000 */
[----:B------:R0:W1:Y:S02]  /*30110*/  SHFL.IDX P6, R14, R13, R12, R11 ;  /* 0x0000000c0d0e7389 */ /* 0x00006400000c000b */
[----:B01----:R-:W-:Y:S01]  /*30120*/  ENDCOLLECTIVE ;  /* 0x000000000000791b */ /* 0x003fe20003800000 */
.L_x_3838:
[----:B------:R-:W-:Y:S01]  /*30130*/  IMAD.MOV.U32 R13, RZ, RZ, R6 ;  /* 0x000000ffff0d7224 */ /* 0x000fe200078e0006 */
[----:B------:R-:W-:Y:S01]  /*30140*/  SEL R6, R101, R89, P0 ;  /* 0x0000005965067207 */ /* 0x000fe20000000000 */
[----:B------:R-:W-:-:S07]  /*30150*/  IMAD.MOV.U32 R134, RZ, RZ, R14 ;  /* 0x000000ffff867224 */ /* 0x000fce00078e000e */
[----:B------:R-:W-:Y:S05]  /*30160*/  WARPSYNC.COLLECTIVE R15, `(.L_x_3839) ;  /* 0x000000000f087348 */ /* 0x000fea0003c00000 */
[----:B------:R0:W1:Y:S02]  /*30170*/  SHFL.IDX P6, R14, R13, R12, R11 ;  /* 0x0000000c0d0e7389 */ /* 0x00006400000c000b */
[----:B01----:R-:W-:Y:S01]  /*30180*/  ENDCOLLECTIVE ;  /* 0x000000000000791b */ /* 0x003fe20003800000 */
.L_x_3839:
[----:B------:R-:W-:Y:S02]  /*30190*/  IMAD.MOV.U32 R13, RZ, RZ, R126 ;  /* 0x000000ffff0d7224 */ /* 0x000fe400078e007e */
[----:B------:R-:W-:Y:S02]  /*301a0*/  IMAD.MOV.U32 R12, RZ, RZ, R36 ;  /* 0x000000ffff0c7224 */ /* 0x000fe400078e0024 */
[----:B------:R-:W-:-:S07]  /*301b0*/  IMAD.MOV.U32 R136, RZ, RZ, R14 ;  /* 0x000000ffff887224 */ /* 0x000fce00078e000e */
[----:B------:R-:W-:Y:S05]  /*301c0*/  WARPSYNC.COLLECTIVE R15, `(.L_x_3840) ;  /* 0x000000000f087348 */ /* 0x000fea0003c00000 */
[----:B------:R0:W1:Y:S02]  /*301d0*/  SHFL.IDX P6, R14, R13, R12, R11 ;  /* 0x0000000c0d0e7389 */ /* 0x00006400000c000b */
[----:B01----:R-:W-:Y:S01]  /*301e0*/  ENDCOLLECTIVE ;  /* 0x000000000000791b */ /* 0x003fe20003800000 */
.L_x_3840:
[----:B------:R-:W-:Y:S02]  /*301f0*/  SEL R85, R86, R136, P0 ;  /* 0x0000008856557207 */ /* 0x000fe40000000000 */
[----:B------:R-:W-:Y:S01]  /*30200*/  SEL R86, R136, R86, P0 ;  /* 0x0000005688567207 */ /* 0x000fe20000000000 */
[----:B------:R-:W-:Y:S01]  /*30210*/  IMAD.MOV.U32 R13, RZ, RZ, R115 ;  /* 0x000000ffff0d7224 */ /* 0x000fe200078e0073 */
[----:B------:R-:W-:-:S07]  /*30220*/  MOV R88, R14 ;  /* 0x0000000e00587202 */ /* 0x000fce0000000f00 */
[----:B------:R-:W-:Y:S05]  /*30230*/  WARPSYNC.COLLECTIVE R15, `(.L_x_3841) ;  /* 0x000000000f087348 */ /* 0x000fea0003c00000 */
[----:B------:R0:W1:Y:S02]  /*30240*/  SHFL.IDX P6, R14, R13, R12, R11 ;  /* 0x0000000c0d0e7389 */ /* 0x00006400000c000b */
[----:B01----:R-:W-:Y:S01]  /*30250*/  ENDCOLLECTIVE ;  /* 0x000000000000791b */ /* 0x003fe20003800000 */
.L_x_3841:
[----:B------:R-:W-:Y:S01]  /*30260*/  IMAD.MOV.U32 R13, RZ, RZ, R9 ;  /* 0x000000ffff0d7224 */ /* 0x000fe200078e0009 */
[----:B------:R-:W-:Y:S01]  /*30270*/  SEL R9, R84, R134, P0 ;  /* 0x0000008654097207 */ /* 0x000fe20000000000 */
[----:B------:R-:W-:Y:S01]  /*30280*/  IMAD.MOV.U32 R12, RZ, RZ, R75 ;  /* 0x000000ffff0c7224 */ /* 0x000fe200078e004b */
[----:B------:R-:W-:Y:S01]  /*30290*/  SEL R84, R134, R84, P0 ;  /* 0x0000005486547207 */ /* 0x000fe20000000000 */
[----:B------:R-:W-:-:S07]  /*302a0*/  IMAD.MOV.U32 R96, RZ, RZ, R14 ;  /* 0x000000ffff607224 */ /* 0x000fce00078e000e */
[----:B------:R-:W-:Y:S05]  /*302b0*/  WARPSYNC.COLLECTIVE R15, `(.L_x_3842) ;  /* 0x000000000f087348 */ /* 0x000fea0003c00000 */
[----:B------:R0:W1:Y:S02]  /*302c0*/  SHFL.IDX P6, R14, R13, R12, R11 ;  /* 0x0000000c0d0e7389 */ /* 0x00006400000c000b */
[----:B01----:R-:W-:Y:S01]  /*302d0*/  ENDCOLLECTIVE ;  /* 0x000000000000791b */ /* 0x003fe20003800000 */
.L_x_3842:
[----:B------:R-:W-:Y:S02]  /*302e0*/  MOV R13, R8 ;  /* 0x00000008000d7202 */ /* 0x000fe40000000f00 */
[----:B------:R-:W-:Y:S01]  /*302f0*/  SEL R8, R103, R87, P0 ;  /* 0x0000005767087207 */ /* 0x000fe20000000000 */
[----:B------:R-:W-:-:S07]  /*30300*/  IMAD.MOV.U32 R137, RZ, RZ, R14 ;  /* 0x000000ffff897224 */ /* 0x000fce00078e000e */
[----:B------:R-:W-:Y:S05]  /*30310*/  WARPSYNC.COLLECTIVE R15, `(.L_x_3843) ;  /* 0x000000000f087348 */ /* 0x000fea0003c00000 */
[----:B------:R0:W1:Y:S02]  /*30320*/  SHFL.IDX P6, R14, R13, R12, R11 ;  /* 0x0000000c0d0e7389 */ /* 0x00006400000c000b */
[----:B01----:R-:W-:Y:S01]  /*30330*/  ENDCOLLECTIVE ;  /* 0x000000000000791b */ /* 0x003fe20003800000 */
.L_x_3843:
        /* <DEDUP_REMOVED lines=8> */
.L_x_3844:
[----:B------:R-:W-:Y:S02]  /*303c0*/  SEL R89, R96, R138, P0 ;  /* 0x0000008a60597207 */ /* 0x000fe40000000000 */
[----:B------:R-:W-:Y:S01]  /*303d0*/  SEL R96, R138, R96, P0 ;  /* 0x000000608a607207 */ /* 0x000fe20000000000 */
[----:B------:R-:W-:Y:S02]  /*303e0*/  IMAD.MOV.U32 R13, RZ, RZ, R125 ;  /* 0x000000ffff0d7224 */ /* 0x000fe400078e007d */
[----:B------:R-:W-:-:S07]  /*303f0*/  IMAD.MOV.U32 R98, RZ, RZ, R14 ;  /* 0x000000ffff627224 */ /* 0x000fce00078e000e */
[----:B------:R-:W-:Y:S05]  /*30400*/  WARPSYNC.COLLECTIVE R15, `(.L_x_3845) ;  /* 0x000000000f087348 */ /* 0x000fea0003c00000 */
[----:B------:R0:W1:Y:S02]  /*30410*/  SHFL.IDX P6, R14, R13, R12, R11 ;  /* 0x0000000c0d0e7389 */ /* 0x00006400000c000b */
[----:B01----:R-:W-:Y:S01]  /*30420*/  ENDCOLLECTIVE ;  /* 0x000000000000791b */ /* 0x003fe20003800000 */
.L_x_3845:
[----:B------:R-:W-:Y:S02]  /*30430*/  IMAD.MOV.U32 R13, RZ, RZ, R66 ;  /* 0x000000ffff0d7224 */ /* 0x000fe400078e0042 */
[----:B------:R-:W-:Y:S01]  /*30440*/  IMAD.MOV.U32 R12, RZ, RZ, R75 ;  /* 0x000000ffff0c7224 */ /* 0x000fe200078e004b */
[----:B------:R-:W-:-:S07]  /*30450*/  MOV R100, R14 ;  /* 0x0000000e00647202 */ /* 0x000fce0000000f00 */
[----:B------:R-:W-:Y:S05]  /*30460*/  WARPSYNC.COLLECTIVE R15, `(.L_x_3846) ;  /* 0x000000000f087348 */ /* 0x000fea0003c00000 */
[----:B------:R0:W1:Y:S02]  /*30470*/  SHFL.IDX P6, R14, R13, R12, R11 ;  /* 0x0000000c0d0e7389 */ /* 0x00006400000c000b */
[----:B01----:R-:W-:Y:S01]  /*30480*/  ENDCOLLECTIVE ;  /* 0x000000000000791b */ /* 0x003fe20003800000 */
.L_x_3846:
[----:B------:R-:W-:Y:S02]  /*30490*/  IMAD.MOV.U32 R13, RZ, RZ, R63 ;  /* 0x000000ffff0d7224 */ /* 0x000fe400078e003f */
[----:B------:R-:W-:-:S07]  /*304a0*/  IMAD.MOV.U32 R66, RZ, RZ, R14 ;  /* 0x000000ffff427224 */ /* 0x000fce00078e000e */
[----:B------:R-:W-:Y:S05]  /*304b0*/  WARPSYNC.COLLECTIVE R15, `(.L_x_3847) ;  /* 0x000000000f087348 */ /* 0x000fea0003c00000 */
[----:B------:R0:W1:Y:S02]  /*304c0*/  SHFL.IDX P6, R14, R13, R12, R11 ;  /* 0x0000000c0d0e7389 */ /* 0x00006400000c000b */
[----:B01----:R-:W-:Y:S01]  /*304d0*/  ENDCOLLECTIVE ;  /* 0x000000000000791b */ /* 0x003fe20003800000 */
.L_x_3847:
        /* <DEDUP_REMOVED lines=8> */
.L_x_3848:
[----:B------:R-:W-:Y:S02]  /*30560*/  SEL R99, R100, R63, P0 ;  /* 0x0000003f64637207 */ /* 0x000fe40000000000 */
[----:B------:R-:W-:Y:S01]  /*30570*/  SEL R100, R63, R100, P0 ;  /* 0x000000643f647207 */ /* 0x000fe20000000000 */
[----:B------:R-:W-:Y:S02]  /*30580*/  IMAD.MOV.U32 R13, RZ, RZ, R127 ;  /* 0x000000ffff0d7224 */ /* 0x000fe400078e007f */
[----:B------:R-:W-:-:S07]  /*30590*/  IMAD.MOV.U32 R102, RZ, RZ, R14 ;  /* 0x000000ffff667224 */ /* 0x000fce00078e000e */
[----:B------:R-:W-:Y:S05]  /*305a0*/  WARPSYNC.COLLECTIVE R15, `(.L_x_3849) ;  /* 0x000000000f087348 */ /* 0x000fea0003c00000 */
[----:B------:R0:W1:Y:S02]  /*305b0*/  SHFL.IDX P6, R14, R13, R12, R11 ;  /* 0x0000000c0d0e7389 */ /* 0x00006400000c000b */
[----:B01----:R-:W-:Y:S01]  /*305c0*/  ENDCOLLECTIVE ;  /* 0x000000000000791b */ /* 0x003fe20003800000 */
.L_x_3849:
[----:B------:R-:W-:Y:S01]  /*305d0*/  IMAD.MOV.U32 R13, RZ, RZ, R79 ;  /* 0x000000ffff0d7224 */ /* 0x000fe200078e004f */
[----:B------:R-:W-:Y:S01]  /*305e0*/  MOV R12, R75 ;  /* 0x0000004b000c7202 */ /* 0x000fe20000000f00 */
[----:B------:R-:W-:-:S07]  /*305f0*/  IMAD.MOV.U32 R104, RZ, RZ, R14 ;  /* 0x000000ffff687224 */ /* 0x000fce00078e000e */
[----:B------:R-:W-:Y:S05]  /*30600*/  WARPSYNC.COLLECTIVE R15, `(.L_x_3850) ;  /* 0x000000000f087348 */ /* 0x000fea0003c00000 */
[----:B------:R0:W1:Y:S02]  /*30610*/  SHFL.IDX P6, R14, R13, R12, R11 ;  /* 0x0000000c0d0e7389 */ /* 0x00006400000c000b */
[----:B01----:R-:W-:Y:S01]  /*30620*/  ENDCOLLECTIVE ;  /* 0x000000000000791b */ /* 0x003fe20003800000 */
.L_x_3850:
[----:B------:R-:W-:Y:S02]  /*30630*/  IMAD.MOV.U32 R13, RZ, RZ, R68 ;  /* 0x000000ffff0d7224 */ /* 0x000fe400078e0044 */
[----:B------:R-:W-:-:S07]  /*30640*/  IMAD.MOV.U32 R79, RZ, RZ, R14 ;  /* 0x000000ffff4f7224 */ /* 0x000fce00078e000e */
[----:B------:R-:W-:Y:S05]  /*30650*/  WARPSYNC.COLLECTIVE R15, `(.L_x_3851) ;  /* 0x000000000f087348 */ /* 0x000fea0003c00000 */
[----:B------:R0:W1:Y:S02]  /*30660*/  SHFL.IDX P6, R14, R13, R12, R11 ;  /* 0x0000000c0d0e7389 */ /* 0x00006400000c000b */
[----:B01----:R-:W-:Y:S01]  /*30670*/  ENDCOLLECTIVE ;  /* 0x000000000000791b */ /* 0x003fe20003800000 */
.L_x_3851:
[----:B------:R-:W-:Y:S02]  /*30680*/  SEL R101, R102, R79, P0 ;  /* 0x0000004f66657207 */ /* 0x000fe40000000000 */
[----:B------:R-:W-:Y:S01]  /*30690*/  SEL R102, R79, R102, P0 ;  /* 0x000000664f667207 */ /* 0x000fe20000000000 */
[----:B------:R-:W-:Y:S02]  /*306a0*/  IMAD.MOV.U32 R13, RZ, RZ, R27 ;  /* 0x000000ffff0d7224 */ /* 0x000fe400078e001b */
[----:B------:R-:W-:Y:S02]  /*306b0*/  IMAD.MOV.U32 R12, RZ, RZ, R36 ;  /* 0x000000ffff0c7224 */ /* 0x000fe400078e0024 */
[----:B------:R-:W-:-:S05]  /*306c0*/  IMAD.MOV.U32 R11, RZ, RZ, R14 ;  /* 0x000000ffff0b7224 */ /* 0x000fca00078e000e */
[----:B------:R-:W-:Y:S02]  /*306d0*/  SEL R103, R104, R11, P0 ;  /* 0x0000000b68677207 */ /* 0x000fe40000000000 */
[----:B------:R-:W-:Y:S02]  /*306e0*/  SEL R104, R11, R104, P0 ;  /* 0x000000680b687207 */ /* 0x000fe40000000000 */
[----:B------:R-:W-:-:S07]  /*306f0*/  MOV R11, 0x1c1f ;  /* 0x00001c1f000b7802 */ /* 0x000fce0000000f00 */
[----:B------:R-:W-:Y:S05]  /*30700*/  WARPSYNC.COLLECTIVE R15, `(.L_x_3852) ;  /* 0x000000000f087348 */ /* 0x000fea0003c00000 */
[----:B------:R0:W1:Y:S02]  /*30710*/  SHFL.IDX P6, R14, R13, R12, R11 ;  /* 0x0000000c0d0e7389 */ /* 0x00006400000c000b */
[----:B01----:R-:W-:Y:S01]  /*30720*/  ENDCOLLECTIVE ;  /* 0x000000000000791b */ /* 0x003fe20003800000 */
.L_x_3852:
[----:B------:R-:W-:Y:S02]  /*30730*/  IMAD.MOV.U32 R13, RZ, RZ, R24 ;  /* 0x000000ffff0d7224 */ /* 0x000fe400078e0018 */
[----:B------:R-:W-:-:S07]  /*30740*/  IMAD.MOV.U32 R27, RZ, RZ, R14 ;  /* 0x000000ffff1b7224 */ /* 0x000fce00078e000e */
[----:B------:R-:W-:Y:S05]  /*30750*/  WARPSYNC.COLLECTIVE R15, `(.L_x_3853) ;  /* 0x000000000f087348 */ /* 0x000fea0003c00000 */
[----:B------:R0:W1:Y:S02]  /*30760*/  SHFL.IDX P6, R14, R13, R12, R11 ;  /* 0x0000000c0d0e7389 */ /* 0x00006400000c000b */
[----:B01----:R-:W-:Y:S01]  /*30770*/  ENDCOLLECTIVE ;  /* 0x000000000000791b */ /* 0x003fe20003800000 */
.L_x_3853:
[----:B------:R-:W-:Y:S02]  /*30780*/  IMAD.MOV.U32 R13, RZ, RZ, R20 ;  /* 0x000000ffff0d7224 */ /* 0x000fe400078e0014 */
[----:B------:R-:W-:Y:S02]  /*30790*/  IMAD.MOV.U32 R12, RZ, RZ, R75 ;  /* 0x000000ffff0c7224 */ /* 0x000fe400078e004b */
[----:B------:R-:W-:-:S07]  /*307a0*/  IMAD.MOV.U32 R24, RZ, RZ, R14 ;  /* 0x000000ffff187224 */ /* 0x000fce00078e000e */
[----:B------:R-:W-:Y:S05]  /*307b0*/  WARPSYNC.COLLECTIVE R15, `(.L_x_3854) ;  /* 0x000000000f087348 */ /* 0x000fea0003c00000 */
[----:B------:R0:W1:Y:S02]  /*307c0*/  SHFL.IDX P6, R14, R13, R12, R11 ;  /* 0x0000000c0d0e7389 */ /* 0x00006400000c000b */
[----:B01----:R-:W-:Y:S01]  /*307d0*/  ENDCOLLECTIVE ;  /* 0x000000000000791b */ /* 0x003fe20003800000 */
.L_x_3854:
[----:B------:R-:W-:Y:S01]  /*307e0*/  IMAD.MOV.U32 R13, RZ, RZ, R10 ;  /* 0x000000ffff0d7224 */ /* 0x000fe200078e000a */
[----:B------:R-:W-:-:S07]  /*307f0*/  MOV R20, R14 ;  /* 0x0000000e00147202 */ /* 0x000fce0000000f00 */
[----:B------:R-:W-:Y:S05]  /*30800*/  WARPSYNC.COLLECTIVE R15, `(.L_x_3855) ;  /* 0x000000000f087348 */ /* 0x000fea0003c00000 */
[----:B------:R0:W1:Y:S02]  /*30810*/  SHFL.IDX P6, R14, R13, R12, R11 ;  /* 0x0000000c0d0e7389 */ /* 0x00006400000c000b */
[----:B01----:R-:W-:Y:S01]  /*30820*/  ENDCOLLECTIVE ;  /* 0x000000000000791b */ /* 0x003fe20003800000 */
.L_x_3855:
        /* <DEDUP_REMOVED lines=8> */
.L_x_3856:
[----:B------:R-:W-:Y:S01]  /*308b0*/  MOV R13, R105 ;  /* 0x00000069000d7202 */ /* 0x000fe20000000f00 */
[----:B------:R-:W-:-:S07]  /*308c0*/  IMAD.MOV.U32 R132, RZ, RZ, R14 ;  /* 0x000000ffff847224 */ /* 0x000fce00078e000e */
[----:B------:R-:W-:Y:S05]  /*308d0*/  WARPSYNC.COLLECTIVE R15, `(.L_x_3857) ;  /* 0x000000000f087348 */ /* 0x000fea0003c00000 */
[----:B------:R0:W1:Y:S02]  /*308e0*/  SHFL.IDX P6, R14, R13, R12, R11 ;  /* 0x0000000c0d0e7389 */ /* 0x00006400000c000b */
[----:B01----:R-:W-:Y:S01]  /*308f0*/  ENDCOLLECTIVE ;  /* 0x000000000000791b */ /* 0x003fe20003800000 */
.L_x_3857:
[----:B------:R-:W-:Y:S02]  /*30900*/  IMAD.MOV.U32 R13, RZ, RZ, R25 ;  /* 0x000000ffff0d7224 */ /* 0x000fe400078e0019 */
[----:B------:R-:W-:Y:S02]  /*30910*/  IMAD.MOV.U32 R12, RZ, RZ, R75 ;  /* 0x000000ffff0c7224 */ /* 0x000fe400078e004b */
[----:B------:R-:W-:-:S07]  /*30920*/  IMAD.MOV.U32 R118, RZ, RZ, R14 ;  /* 0x000000ffff767224 */ /* 0x000fce00078e000e */
[----:B------:R-:W-:Y:S05]  /*30930*/  WARPSYNC.COLLECTIVE R15, `(.L_x_3858) ;  /* 0x000000000f087348 */ /* 0x000fea0003c00000 */
[----:B------:R0:W1:Y:S02]  /*30940*/  SHFL.IDX P6, R14, R13, R12, R11 ;  /* 0x0000000c0d0e7389 */ /* 0x00006400000c000b */
[----:B01----:R-:W-:Y:S01]  /*30950*/  ENDCOLLECTIVE ;  /* 0x000000000000791b */ /* 0x003fe20003800000 */
.L_x_3858:
[----:B------:R-:W-:Y:S01]  /*30960*/  IMAD.MOV.U32 R13, RZ, RZ, R21 ;  /* 0x000000ffff0d7224 */ /* 0x000fe200078e0015 */
[----:B------:R-:W-:Y:S02]  /*30970*/  SEL R21, R24, R68, P0 ;  /* 0x0000004418157207 */ /* 0x000fe40000000000 */
[----:B------:R-:W-:Y:S01]  /*30980*/  SEL R24, R68, R24, P0 ;  /* 0x0000001844187207 */ /* 0x000fe20000000000 */
[----:B------:R-:W-:-:S07]  /*30990*/  IMAD.MOV.U32 R139, RZ, RZ, R14 ;  /* 0x000000ffff8b7224 */ /* 0x000fce00078e000e */
[----:B------:R-:W-:Y:S05]  /*309a0*/  WARPSYNC.COLLECTIVE R15, `(.L_x_3859) ;  /* 0x000000000f087348 */ /* 0x000fea0003c00000 */
[----:B------:R0:W1:Y:S02]  /*309b0*/  SHFL.IDX P6, R14, R13, R12, R11 ;  /* 0x0000000c0d0e7389 */ /* 0x00006400000c000b */
[----:B01----:R-:W-:Y:S01]  /*309c0*/  ENDCOLLECTIVE ;  /* 0x000000000000791b */ /* 0x003fe20003800000 */
.L_x_3859:
[----:B------:R-:W-:Y:S01]  /*309d0*/  SEL R25, R132, R139, P0 ;  /* 0x0000008b84197207 */ /* 0x000fe20000000000 */
[----:B------:R-:W-:Y:S02]  /*309e0*/  IMAD.MOV.U32 R13, RZ, RZ, R109 ;  /* 0x000000ffff0d7224 */ /* 0x000fe400078e006d */
[----:B------:R-:W-:Y:S01]  /*309f0*/  IMAD.MOV.U32 R12, RZ, RZ, R36 ;  /* 0x000000ffff0c7224 */ /* 0x000fe200078e0024 */
[----:B------:R-:W-:-:S07]  /*30a00*/  MOV R140, R14 ;  /* 0x0000000e008c7202 */ /* 0x000fce0000000f00 */
[----:B------:R-:W-:Y:S05]  /*30a10*/  WARPSYNC.COLLECTIVE R15, `(.L_x_3860) ;  /* 0x000000000f087348 */ /* 0x000fea0003c00000 */
[----:B------:R0:W1:Y:S02]  /*30a20*/  SHFL.IDX P6, R14, R13, R12, R11 ;  /* 0x0000000c0d0e7389 */ /* 0x00006400000c000b */
[----:B01----:R-:W-:Y:S01]  /*30a30*/  ENDCOLLECTIVE ;  /* 0x000000000000791b */ /* 0x003fe20003800000 */
.L_x_3860:
[----:B------:R-:W-:Y:S01]  /*30a40*/  SEL R27, R118, R140, P0 ;  /* 0x0000008c761b7207 */ /* 0x000fe20000000000 */
[----:B------:R-:W-:Y:S02]  /*30a50*/  IMAD.MOV.U32 R13, RZ, RZ, R106 ;  /* 0x000000ffff0d7224 */ /* 0x000fe400078e006a */
[----:B------:R-:W-:-:S07]  /*30a60*/  IMAD.MOV.U32 R105, RZ, RZ, R14 ;  /* 0x000000ffff697224 */ /* 0x000fce00078e000e */
[----:B------:R-:W-:Y:S05]  /*30a70*/  WARPSYNC.COLLECTIVE R15, `(.L_x_3861) ;  /* 0x000000000f087348 */ /* 0x000fea0003c00000 */
[----:B------:R0:W1:Y:S02]  /*30a80*/  SHFL.IDX P6, R14, R13, R12, R11 ;  /* 0x0000000c0d0e7389 */ /* 0x00006400000c000b */
[----:B01----:R-:W-:Y:S01]  /*30a90*/  ENDCOLLECTIVE ;  /* 0x000000000000791b */ /* 0x003fe20003800000 */
.L_x_3861:
[----:B------:R-:W-:Y:S01]  /*30aa0*/  MOV R13, R28 ;  /* 0x0000001c000d7202 */ /* 0x000fe20000000f00 */
[----:B------:R-:W-:Y:S01]  /*30ab0*/  IMAD.MOV.U32 R12, RZ, RZ, R75 ;  /* 0x000000ffff0c7224 */ /* 0x000fe200078e004b */
[----:B------:R-:W-:Y:S01]  /*30ac0*/  SEL R28, R140, R118, P0 ;  /* 0x000000768c1c7207 */ /* 0x000fe20000000000 */
[----:B------:R-:W-:-:S07]  /*30ad0*/  IMAD.MOV.U32 R107, RZ, RZ, R14 ;  /* 0x000000ffff6b7224 */ /* 0x000fce00078e000e */
[----:B------:R-:W-:Y:S05]  /*30ae0*/  WARPSYNC.COLLECTIVE R15, `(.L_x_3862) ;  /* 0x000000000f087348 */ /* 0x000fea0003c00000 */
[----:B------:R0:W1:Y:S02]  /*30af0*/  SHFL.IDX P6, R14, R13, R12, R11 ;  /* 0x0000000c0d0e7389 */ /* 0x00006400000c000b */
[----:B01----:R-:W-:Y:S01]  /*30b00*/  ENDCOLLECTIVE ;  /* 0x000000000000791b */ /* 0x003fe20003800000 */
.L_x_3862:
[----:B------:R-:W-:Y:S01]  /*30b10*/  IMAD.MOV.U32 R13, RZ, RZ, R26 ;  /* 0x000000ffff0d7224 */ /* 0x000fe200078e001a */
[----:B------:R-:W-:Y:S01]  /*30b20*/  SEL R26, R139, R132, P0 ;  /* 0x000000848b1a7207 */ /* 0x000fe20000000000 */
[----:B------:R-:W-:-:S07]  /*30b30*/  IMAD.MOV.U32 R141, RZ, RZ, R14 ;  /* 0x000000ffff8d7224 */ /* 0x000fce00078e000e */
[----:B------:R-:W-:Y:S05]  /*30b40*/  WARPSYNC.COLLECTIVE R15, `(.L_x_3863) ;  /* 0x000000000f087348 */ /* 0x000fea0003c00000 */
[----:B------:R0:W1:Y:S02]  /*30b50*/  SHFL.IDX P6, R14, R13, R12, R11 ;  /* 0x0000000c0d0e7389 */ /* 0x00006400000c000b */
[----:B01----:R-:W-:Y:S01]  /*30b60*/  ENDCOLLECTIVE ;  /* 0x000000000000791b */ /* 0x003fe20003800000 */
.L_x_3863:
[----:B------:R-:W-:Y:S01]  /*30b70*/  IMAD.MOV.U32 R13, RZ, RZ, R111 ;  /* 0x000000ffff0d7224 */ /* 0x000fe200078e006f */
[----:B------:R-:W-:Y:S01]  /*30b80*/  MOV R12, R36 ;  /* 0x00000024000c7202 */ /* 0x000fe20000000f00 */
[----:B------:R-:W-:-:S07]  /*30b90*/  IMAD.MOV.U32 R142, RZ, RZ, R14 ;  /* 0x000000ffff8e7224 */ /* 0x000fce00078e000e */
[----:B------:R-:W-:Y:S05]  /*30ba0*/  WARPSYNC.COLLECTIVE R15, `(.L_x_3864) ;  /* 0x000000000f087348 */ /* 0x000fea0003c00000 */
[----:B------:R0:W1:Y:S02]  /*30bb0*/  SHFL.IDX P6, R14, R13, R12, R11 ;  /* 0x0000000c0d0e7389 */ /* 0x00006400000c000b */
[----:B01----:R-:W-:Y:S01]  /*30bc0*/  ENDCOLLECTIVE ;  /* 0x000000000000791b */ /* 0x003fe20003800000 */
.L_x_3864:
[----:B------:R-:W-:Y:S02]  /*30bd0*/  SEL R106, R107, R142, P0 ;  /* 0x0000008e6b6a7207 */ /* 0x000fe40000000000 */
[----:B------:R-:W-:Y:S01]  /*30be0*/  SEL R107, R142, R107, P0 ;  /* 0x0000006b8e6b7207 */ /* 0x000fe20000000000 */
[----:B------:R-:W-:Y:S02]  /*30bf0*/  IMAD.MOV.U32 R13, RZ, RZ, R108 ;  /* 0x000000ffff0d7224 */ /* 0x000fe400078e006c */
[----:B------:R-:W-:-:S07]  /*30c00*/  IMAD.MOV.U32 R109, RZ, RZ, R14 ;  /* 0x000000ffff6d7224 */ /* 0x000fce00078e000e */
[----:B------:R-:W-:Y:S05]  /*30c10*/  WARPSYNC.COLLECTIVE R15, `(.L_x_3865) ;  /* 0x000000000f087348 */ /* 0x000fea0003c00000 */
[----:B------:R0:W1:Y:S02]  /*30c20*/  SHFL.IDX P6, R14, R13, R12, R11 ;  /* 0x0000000c0d0e7389 */ /* 0x00006400000c000b */
[----:B01----:R-:W-:Y:S01]  /*30c30*/  ENDCOLLECTIVE ;  /* 0x000000000000791b */ /* 0x003fe20003800000 */
.L_x_3865:
[----:B------:R-:W-:Y:S02]  /*30c40*/  IMAD.MOV.U32 R13, RZ, RZ, R54 ;  /* 0x000000ffff0d7224 */ /* 0x000fe400078e0036 */
[----:B------:R-:W-:Y:S02]  /*30c50*/  IMAD.MOV.U32 R12, RZ, RZ, R75 ;  /* 0x000000ffff0c7224 */ /* 0x000fe400078e004b */
[----:B------:R-:W-:-:S07]  /*30c60*/  IMAD.MOV.U32 R116, RZ, RZ, R14 ;  /* 0x000000ffff747224 */ /* 0x000fce00078e000e */
[----:B------:R-:W-:Y:S05]  /*30c70*/  WARPSYNC.COLLECTIVE R15, `(.L_x_3866) ;  /* 0x000000000f087348 */ /* 0x000fea0003c00000 */
[----:B------:R0:W1:Y:S02]  /*30c80*/  SHFL.IDX P6, R14, R13, R12, R11 ;  /* 0x0000000c0d0e7389 */ /* 0x00006400000c000b */
[----:B01----:R-:W-:Y:S01]  /*30c90*/  ENDCOLLECTIVE ;  /* 0x000000000000791b */ /* 0x003fe20003800000 */
.L_x_3866:
[----:B------:R-:W-:Y:S01]  /*30ca0*/  IMAD.MOV.U32 R13, RZ, RZ, R29 ;  /* 0x000000ffff0d7224 */ /* 0x000fe200078e001d */
[----:B------:R-:W-:Y:S02]  /*30cb0*/  SEL R29, R105, R141, P0 ;  /* 0x0000008d691d7207 */ /* 0x000fe40000000000 */
[----:B------:R-:W-:Y:S02]  /*30cc0*/  SEL R105, R141, R105, P0 ;  /* 0x000000698d697207 */ /* 0x000fe40000000000 */
[----:B------:R-:W-:-:S07]  /*30cd0*/  MOV R54, R14 ;  /* 0x0000000e00367202 */ /* 0x000fce0000000f00 */
[----:B------:R-:W-:Y:S05]  /*30ce0*/  WARPSYNC.COLLECTIVE R15, `(.L_x_3867) ;  /* 0x000000000f087348 */ /* 0x000fea0003c00000 */
[----:B------:R0:W1:Y:S02]  /*30cf0*/  SHFL.IDX P6, R14, R13, R12, R11 ;  /* 0x0000000c0d0e7389 */ /* 0x00006400000c000b */
[----:B01----:R-:W-:Y:S01]  /*30d00*/  ENDCOLLECTIVE ;  /* 0x000000000000791b */ /* 0x003fe20003800000 */
.L_x_3867:
        /* <DEDUP_REMOVED lines=8> */
.L_x_3868:
[----:B------:R-:W-:Y:S02]  /*30d90*/  MOV R13, R110 ;  /* 0x0000006e000d7202 */ /* 0x000fe40000000f00 */
[----:B------:R-:W-:Y:S02]  /*30da0*/  SEL R110, R116, R111, P0 ;  /* 0x0000006f746e7207 */ /* 0x000fe40000000000 */
[----:B------:R-:W-:Y:S01]  /*30db0*/  SEL R111, R111, R116, P0 ;  /* 0x000000746f6f7207 */ /* 0x000fe20000000000 */
[----:B------:R-:W-:-:S07]  /*30dc0*/  IMAD.MOV.U32 R113, RZ, RZ, R14 ;  /* 0x000000ffff717224 */ /* 0x000fce00078e000e */
[----:B------:R-:W-:Y:S05]  /*30dd0*/  WARPSYNC.COLLECTIVE R15, `(.L_x_3869) ;  /* 0x000000000f087348 */ /* 0x000fea0003c00000 */
[----:B------:R0:W1:Y:S02]  /*30de0*/  SHFL.IDX P6, R14, R13, R12, R11 ;  /* 0x0000000c0d0e7389 */ /* 0x00006400000c000b */
[----:B01----:R-:W-:Y:S01]  /*30df0*/  ENDCOLLECTIVE ;  /* 0x000000000000791b */ /* 0x003fe20003800000 */
.L_x_3869:
[----:B------:R-:W-:Y:S02]  /*30e00*/  IMAD.MOV.U32 R13, RZ, RZ, R65 ;  /* 0x000000ffff0d7224 */ /* 0x000fe400078e0041 */
[----:B------:R-:W-:Y:S02]  /*30e10*/  IMAD.MOV.U32 R12, RZ, RZ, R75 ;  /* 0x000000ffff0c7224 */ /* 0x000fe400078e004b */
[----:B------:R-:W-:-:S07]  /*30e20*/  IMAD.MOV.U32 R115, RZ, RZ, R14 ;  /* 0x000000ffff737224 */ /* 0x000fce00078e000e */
[----:B------:R-:W-:Y:S05]  /*30e30*/  WARPSYNC.COLLECTIVE R15, `(.L_x_3870) ;  /* 0x000000000f087348 */ /* 0x000fea0003c00000 */
[----:B------:R0:W1:Y:S02]  /*30e40*/  SHFL.IDX P6, R14, R13, R12, R11 ;  /* 0x0000000c0d0e7389 */ /* 0x00006400000c000b */
[----:B01----:R-:W-:Y:S01]  /*30e50*/  ENDCOLLECTIVE ;  /* 0x000000000000791b */ /* 0x003fe20003800000 */
.L_x_3870:
[----:B------:R-:W-:Y:S02]  /*30e60*/  IMAD.MOV.U32 R13, RZ, RZ, R62 ;  /* 0x000000ffff0d7224 */ /* 0x000fe400078e003e */
[----:B------:R-:W-:-:S07]  /*30e70*/  IMAD.MOV.U32 R65, RZ, RZ, R14 ;  /* 0x000000ffff417224 */ /* 0x000fce00078e000e */
[----:B------:R-:W-:Y:S05]  /*30e80*/  WARPSYNC.COLLECTIVE R15, `(.L_x_3871) ;  /* 0x000000000f087348 */ /* 0x000fea0003c00000 */
[----:B------:R0:W1:Y:S02]  /*30e90*/  SHFL.IDX P6, R14, R13, R12, R11 ;  /* 0x0000000c0d0e7389 */ /* 0x00006400000c000b */
[----:B01----:R-:W-:Y:S01]  /*30ea0*/  ENDCOLLECTIVE ;  /* 0x000000000000791b */ /* 0x003fe20003800000 */
.L_x_3871:
[----:B------:R-:W-:Y:S02]  /*30eb0*/  IMAD.MOV.U32 R13, RZ, RZ, R114 ;  /* 0x000000ffff0d7224 */ /* 0x000fe400078e0072 */
[----:B------:R-:W-:Y:S01]  /*30ec0*/  IMAD.MOV.U32 R12, RZ, RZ, R36 ;  /* 0x000000ffff0c7224 */ /* 0x000fe200078e0024 */
[----:B------:R-:W-:-:S07]  /*30ed0*/  MOV R62, R14 ;  /* 0x0000000e003e7202 */ /* 0x000fce0000000f00 */
[----:B------:R-:W-:Y:S05]  /*30ee0*/  WARPSYNC.COLLECTIVE R15, `(.L_x_3872) ;  /* 0x000000000f087348 */ /* 0x000fea0003c00000 */
[----:B------:R0:W1:Y:S02]  /*30ef0*/  SHFL.IDX P6, R14, R13, R12, R11 ;  /* 0x0000000c0d0e7389 */ /* 0x00006400000c000b */
[----:B01----:R-:W-:Y:S01]  /*30f00*/  ENDCOLLECTIVE ;  /* 0x000000000000791b */ /* 0x003fe20003800000 */
.L_x_3872:
[----:B------:R-:W-:Y:S02]  /*30f10*/  SEL R114, R115, R62, P0 ;  /* 0x0000003e73727207 */ /* 0x000fe40000000000 */
[----:B------:R-:W-:Y:S01]  /*30f20*/  SEL R115, R62, R115, P0 ;  /* 0x000000733e737207 */ /* 0x000fe20000000000 */
[----:B------:R-:W-:Y:S01]  /*30f30*/  IMAD.MOV.U32 R13, RZ, RZ, R112 ;  /* 0x000000ffff0d7224 */ /* 0x000fe200078e0070 */
[----:B------:R-:W-:Y:S02]  /*30f40*/  SEL R112, R113, R65, P0 ;  /* 0x0000004171707207 */ /* 0x000fe40000000000 */
[----:B------:R-:W-:Y:S01]  /*30f50*/  SEL R113, R65, R113, P0 ;  /* 0x0000007141717207 */ /* 0x000fe20000000000 */
[----:B------:R-:W-:-:S07]  /*30f60*/  IMAD.MOV.U32 R117, RZ, RZ, R14 ;  /* 0x000000ffff757224 */ /* 0x000fce00078e000e */
[----:B------:R-:W-:Y:S05]  /*30f70*/  WARPSYNC.COLLECTIVE R15, `(.L_x_3873) ;  /* 0x000000000f087348 */ /* 0x000fea0003c00000 */
[----:B------:R0:W1:Y:S02]  /*30f80*/  SHFL.IDX P6, R14, R13, R12, R11 ;  /* 0x0000000c0d0e7389 */ /* 0x00006400000c000b */
[----:B01----:R-:W-:Y:S01]  /*30f90*/  ENDCOLLECTIVE ;  /* 0x000000000000791b */ /* 0x003fe20003800000 */
.L_x_3873:
[----:B------:R-:W-:Y:S01]  /*30fa0*/  MOV R13, R78 ;  /* 0x0000004e000d7202 */ /* 0x000fe20000000f00 */
[----:B------:R-:W-:Y:S02]  /*30fb0*/  IMAD.MOV.U32 R12, RZ, RZ, R75 ;  /* 0x000000ffff0c7224 */ /* 0x000fe400078e004b */
[----:B------:R-:W-:-:S07]  /*30fc0*/  IMAD.MOV.U32 R119, RZ, RZ, R14 ;  /* 0x000000ffff777224 */ /* 0x000fce00078e000e */
[----:B------:R-:W-:Y:S05]  /*30fd0*/  WARPSYNC.COLLECTIVE R15, `(.L_x_3874) ;  /* 0x000000000f087348 */ /* 0x000fea0003c00000 */
[----:B------:R0:W1:Y:S02]  /*30fe0*/  SHFL.IDX P6, R14, R13, R12, R11 ;  /* 0x0000000c0d0e7389 */ /* 0x00006400000c000b */
[----:B01----:R-:W-:Y:S01]  /*30ff0*/  ENDCOLLECTIVE ;  /* 0x000000000000791b */ /* 0x003fe20003800000 */
.L_x_3874:
[----:B------:R-:W-:Y:S02]  /*31000*/  IMAD.MOV.U32 R13, RZ, RZ, R67 ;  /* 0x000000ffff0d7224 */ /* 0x000fe400078e0043 */
[----:B------:R-:W-:-:S07]  /*31010*/  IMAD.MOV.U32 R78, RZ, RZ, R14 ;  /* 0x000000ffff4e7224 */ /* 0x000fce00078e000e */
[----:B------:R-:W-:Y:S05]  /*31020*/  WARPSYNC.COLLECTIVE R15, `(.L_x_3875) ;  /* 0x000000000f087348 */ /* 0x000fea0003c00000 */
[----:B------:R0:W1:Y:S02]  /*31030*/  SHFL.IDX P6, R14, R13, R12, R11 ;  /* 0x0000000c0d0e7389 */ /* 0x00006400000c000b */
[----:B01----:R-:W-:Y:S01]  /*31040*/  ENDCOLLECTIVE ;  /* 0x000000000000791b */ /* 0x003fe20003800000 */
.L_x_3875:
[----:B------:R-:W-:Y:S02]  /*31050*/  SEL R116, R117, R78, P0 ;  /* 0x0000004e75747207 */ /* 0x000fe40000000000 */
[----:B------:R-:W-:Y:S01]  /*31060*/  SEL R117, R78, R117, P0 ;  /* 0x000000754e757207 */ /* 0x000fe20000000000 */
[----:B------:R-:W-:Y:S02]  /*31070*/  IMAD.MOV.U32 R13, RZ, RZ, R44 ;  /* 0x000000ffff0d7224 */ /* 0x000fe400078e002c */
[----:B------:R-:W-:-:S05]  /*31080*/  IMAD.MOV.U32 R12, RZ, RZ, R14 ;  /* 0x000000ffff0c7224 */ /* 0x000fca00078e000e */
[----:B------:R-:W-:Y:S02]  /*31090*/  SEL R118, R119, R12, P0 ;  /* 0x0000000c77767207 */ /* 0x000fe40000000000 */
[----:B------:R-:W-:Y:S02]  /*310a0*/  SEL R119, R12, R119, P0 ;  /* 0x000000770c777207 */ /* 0x000fe40000000000 */
[----:B------:R-:W-:-:S07]  /*310b0*/  MOV R12, R36 ;  /* 0x00000024000c7202 */ /* 0x000fce0000000f00 */
[----:B------:R-:W-:Y:S05]  /*310c0*/  WARPSYNC.COLLECTIVE R15, `(.L_x_3876) ;  /* 0x000000000f087348 */ /* 0x000fea0003c00000 */
[----:B------:R0:W1:Y:S02]  /*310d0*/  SHFL.IDX P6, R14, R13, R12, R11 ;  /* 0x0000000c0d0e7389 */ /* 0x00006400000c000b */
[----:B01----:R-:W-:Y:S01]  /*310e0*/  ENDCOLLECTIVE ;  /* 0x000000000000791b */ /* 0x003fe20003800000 */
.L_x_3876:
[----:B------:R-:W-:Y:S02]  /*310f0*/  IMAD.MOV.U32 R13, RZ, RZ, R33 ;  /* 0x000000ffff0d7224 */ /* 0x000fe400078e0021 */
[----:B------:R-:W-:-:S07]  /*31100*/  IMAD.MOV.U32 R130, RZ, RZ, R14 ;  /* 0x000000ffff827224 */ /* 0x000fce00078e000e */
[----:B------:R-:W-:Y:S05]  /*31110*/  WARPSYNC.COLLECTIVE R15, `(.L_x_3877) ;  /* 0x000000000f087348 */ /* 0x000fea0003c00000 */
[----:B------:R0:W1:Y:S02]  /*31120*/  SHFL.IDX P6, R14, R13, R12, R11 ;  /* 0x0000000c0d0e7389 */ /* 0x00006400000c000b */
[----:B01----:R-:W-:Y:S01]  /*31130*/  ENDCOLLECTIVE ;  /* 0x000000000000791b */ /* 0x003fe20003800000 */
.L_x_3877:
[----:B------:R-:W-:Y:S02]  /*31140*/  IMAD.MOV.U32 R13, RZ, RZ, R31 ;  /* 0x000000ffff0d7224 */ /* 0x000fe400078e001f */
[----:B------:R-:W-:Y:S02]  /*31150*/  IMAD.MOV.U32 R12, RZ, RZ, R75 ;  /* 0x000000ffff0c7224 */ /* 0x000fe400078e004b */
[----:B------:R-:W-:-:S07]  /*31160*/  IMAD.MOV.U32 R33, RZ, RZ, R14 ;  /* 0x000000ffff217224 */ /* 0x000fce00078e000e */
[----:B------:R-:W-:Y:S05]  /*31170*/  WARPSYNC.COLLECTIVE R15, `(.L_x_3878) ;  /* 0x000000000f087348 */ /* 0x000fea0003c00000 */
[----:B------:R0:W1:Y:S02]  /*31180*/  SHFL.IDX P6, R14, R13, R12, R11 ;  /* 0x0000000c0d0e7389 */ /* 0x00006400000c000b */
[----:B01----:R-:W-:Y:S01]  /*31190*/  ENDCOLLECTIVE ;  /* 0x000000000000791b */ /* 0x003fe20003800000 */
.L_x_3878:
[----:B------:R-:W-:Y:S01]  /*311a0*/  IMAD.MOV.U32 R13, RZ, RZ, R30 ;  /* 0x000000ffff0d7224 */ /* 0x000fe200078e001e */
[----:B------:R-:W-:-:S07]  /*311b0*/  MOV R31, R14 ;  /* 0x0000000e001f7202 */ /* 0x000fce0000000f00 */
[----:B------:R-:W-:Y:S05]  /*311c0*/  WARPSYNC.COLLECTIVE R15, `(.L_x_3879) ;  /* 0x000000000f087348 */ /* 0x000fea0003c00000 */
[----:B------:R0:W1:Y:S02]  /*311d0*/  SHFL.IDX P6, R14, R13, R12, R11 ;  /* 0x0000000c0d0e7389 */ /* 0x00006400000c000b */
[----:B01----:R-:W-:Y:S01]  /*311e0*/  ENDCOLLECTIVE ;  /* 0x000000000000791b */ /* 0x003fe20003800000 */
.L_x_3879:
        /* <DEDUP_REMOVED lines=8> */
.L_x_3880:
[----:B------:R-:W-:Y:S01]  /*31270*/  MOV R13, R70 ;  /* 0x00000046000d7202 */ /* 0x000fe20000000f00 */
[----:B------:R-:W-:-:S07]  /*31280*/  IMAD.MOV.U32 R125, RZ, RZ, R14 ;  /* 0x000000ffff7d7224 */ /* 0x000fce00078e000e */
[----:B------:R-:W-:Y:S05]  /*31290*/  WARPSYNC.COLLECTIVE R15, `(.L_x_3881) ;  /* 0x000000000f087348 */ /* 0x000fea0003c00000 */
[----:B------:R0:W1:Y:S02]  /*312a0*/  SHFL.IDX P6, R14, R13, R12, R11 ;  /* 0x0000000c0d0e7389 */ /* 0x00006400000c000b */
[----:B01----:R-:W-:Y:S01]  /*312b0*/  ENDCOLLECTIVE ;  /* 0x000000000000791b */ /* 0x003fe20003800000 */
.L_x_3881:
[----:B------:R-:W-:Y:S02]  /*312c0*/  IMAD.MOV.U32 R13, RZ, RZ, R34 ;  /* 0x000000ffff0d7224 */ /* 0x000fe400078e0022 */
[----:B------:R-:W-:Y:S02]  /*312d0*/  IMAD.MOV.U32 R12, RZ, RZ, R75 ;  /* 0x000000ffff0c7224 */ /* 0x000fe400078e004b */
[----:B------:R-:W-:-:S07]  /*312e0*/  IMAD.MOV.U32 R127, RZ, RZ, R14 ;  /* 0x000000ffff7f7224 */ /* 0x000fce00078e000e */
[----:B------:R-:W-:Y:S05]  /*312f0*/  WARPSYNC.COLLECTIVE R15, `(.L_x_3882) ;  /* 0x000000000f087348 */ /* 0x000fea0003c00000 */
[----:B------:R0:W1:Y:S02]  /*31300*/  SHFL.IDX P6, R14, R13, R12, R11 ;  /* 0x0000000c0d0e7389 */ /* 0x00006400000c000b */
[----:B01----:R-:W-:Y:S01]  /*31310*/  ENDCOLLECTIVE ;  /* 0x000000000000791b */ /* 0x003fe20003800000 */
.L_x_3882:
[----:B------:R-:W-:Y:S01]  /*31320*/  IMAD.MOV.U32 R13, RZ, RZ, R32 ;  /* 0x000000ffff0d7224 */ /* 0x000fe200078e0020 */
[----:B------:R-:W-:Y:S02]  /*31330*/  SEL R32, R33, R67, P0 ;  /* 0x0000004321207207 */ /* 0x000fe40000000000 */
[----:B------:R-:W-:Y:S01]  /*31340*/  SEL R33, R67, R33, P0 ;  /* 0x0000002143217207 */ /* 0x000fe20000000000 */
[----:B------:R-:W-:-:S07]  /*31350*/  IMAD.MOV.U32 R143, RZ, RZ, R14 ;  /* 0x000000ffff8f7224 */ /* 0x000fce00078e000e */
[----:B------:R-:W-:Y:S05]  /*31360*/  WARPSYNC.COLLECTIVE R15, `(.L_x_3883) ;  /* 0x000000000f087348 */ /* 0x000fea0003c00000 */
[----:B------:R0:W1:Y:S02]  /*31370*/  SHFL.IDX P6, R14, R13, R12, R11 ;  /* 0x0000000c0d0e7389 */ /* 0x00006400000c000b */
[----:B01----:R-:W-:Y:S01]  /*31380*/  ENDCOLLECTIVE ;  /* 0x000000000000791b */ /* 0x003fe20003800000 */
.L_x_3883:
[----:B------:R-:W-:Y:S01]  /*31390*/  SEL R34, R125, R143, P0 ;  /* 0x0000008f7d227207 */ /* 0x000fe20000000000 */
[----:B------:R-:W-:Y:S02]  /*313a0*/  IMAD.MOV.U32 R13, RZ, RZ, R83 ;  /* 0x000000ffff0d7224 */ /* 0x000fe400078e0053 */
[----:B------:R-:W-:Y:S01]  /*313b0*/  IMAD.MOV.U32 R12, RZ, RZ, R36 ;  /* 0x000000ffff0c7224 */ /* 0x000fe200078e0024 */
[----:B------:R-:W-:-:S07]  /*313c0*/  MOV R144, R14 ;  /* 0x0000000e00907202 */ /* 0x000fce0000000f00 */
[----:B------:R-:W-:Y:S05]  /*313d0*/  WARPSYNC.COLLECTIVE R15, `(.L_x_3884) ;  /* 0x000000000f087348 */ /* 0x000fea0003c00000 */
[----:B------:R0:W1:Y:S02]  /*313e0*/  SHFL.IDX P6, R14, R13, R12, R11 ;  /* 0x0000000c0d0e7389 */ /* 0x00006400000c000b */
[----:B01----:R-:W-:Y:S01]  /*313f0*/  ENDCOLLECTIVE ;  /* 0x000000000000791b */ /* 0x003fe20003800000 */
.L_x_3884:
[----:B------:R-:W-:Y:S02]  /*31400*/  IMAD.MOV.U32 R13, RZ, RZ, R80 ;  /* 0x000000ffff0d7224 */ /* 0x000fe400078e0050 */
[----:B------:R-:W-:-:S07]  /*31410*/  IMAD.MOV.U32 R83, RZ, RZ, R14 ;  /* 0x000000ffff537224 */ /* 0x000fce00078e000e */
[----:B------:R-:W-:Y:S05]  /*31420*/  WARPSYNC.COLLECTIVE R15, `(.L_x_3885) ;  /* 0x000000000f087348 */ /* 0x000fea0003c00000 */
[----:B------:R0:W1:Y:S02]  /*31430*/  SHFL.IDX P6, R14, R13, R12, R11 ;  /* 0x0000000c0d0e7389 */ /* 0x00006400000c000b */
[----:B01----:R-:W-:Y:S01]  /*31440*/  ENDCOLLECTIVE ;  /* 0x000000000000791b */ /* 0x003fe20003800000 */
.L_x_3885:
[----:B------:R-:W-:Y:S01]  /*31450*/  MOV R13, R48 ;  /* 0x00000030000d7202 */ /* 0x000fe20000000f00 */
[----:B------:R-:W-:Y:S02]  /*31460*/  IMAD.MOV.U32 R12, RZ, RZ, R75 ;  /* 0x000000ffff0c7224 */ /* 0x000fe400078e004b */
[----:B------:R-:W-:-:S07]  /*31470*/  IMAD.MOV.U32 R123, RZ, RZ, R14 ;  /* 0x000000ffff7b7224 */ /* 0x000fce00078e000e */
[----:B------:R-:W-:Y:S05]  /*31480*/  WARPSYNC.COLLECTIVE R15, `(.L_x_3886) ;  /* 0x000000000f087348 */ /* 0x000fea0003c00000 */
[----:B------:R0:W1:Y:S02]  /*31490*/  SHFL.IDX P6, R14, R13, R12, R11 ;  /* 0x0000000c0d0e7389 */ /* 0x00006400000c000b */
[----:B01----:R-:W-:Y:S01]  /*314a0*/  ENDCOLLECTIVE ;  /* 0x000000000000791b */ /* 0x003fe20003800000 */
.L_x_3886:
[----:B------:R-:W-:Y:S01]  /*314b0*/  IMAD.MOV.U32 R13, RZ, RZ, R35 ;  /* 0x000000ffff0d7224 */ /* 0x000fe200078e0023 */
[----:B------:R-:W-:Y:S01]  /*314c0*/  SEL R35, R143, R125, P0 ;  /* 0x0000007d8f237207 */ /* 0x000fe20000000000 */
[----:B------:R-:W-:-:S07]  /*314d0*/  IMAD.MOV.U32 R48, RZ, RZ, R14 ;  /* 0x000000ffff307224 */ /* 0x000fce00078e000e */
[----:B------:R-:W-:Y:S05]  /*314e0*/  WARPSYNC.COLLECTIVE R15, `(.L_x_3887) ;  /* 0x000000000f087348 */ /* 0x000fea0003c00000 */
[----:B------:R0:W1:Y:S02]  /*314f0*/  SHFL.IDX P6, R14, R13, R12, R11 ;  /* 0x0000000c0d0e7389 */ /* 0x00006400000c000b */
[----:B01----:R-:W-:Y:S01]  /*31500*/  ENDCOLLECTIVE ;  /* 0x000000000000791b */ /* 0x003fe20003800000 */
.L_x_3887:
[----:B------:R-:W-:Y:S01]  /*31510*/  SEL R54, R83, R48, P0 ;  /* 0x0000003053367207 */ /* 0x000fe20000000000 */
[----:B------:R-:W-:Y:S01]  /*31520*/  IMAD.MOV.U32 R13, RZ, RZ, R93 ;  /* 0x000000ffff0d7224 */ /* 0x000fe200078e005d */
[----:B------:R-:W-:Y:S01]  /*31530*/  MOV R12, R36 ;  /* 0x00000024000c7202 */ /* 0x000fe20000000f00 */
[----:B------:R-:W-:-:S07]  /*31540*/  IMAD.MOV.U32 R145, RZ, RZ, R14 ;  /* 0x000000ffff917224 */ /* 0x000fce00078e000e */
[----:B------:R-:W-:Y:S05]  /*31550*/  WARPSYNC.COLLECTIVE R15, `(.L_x_3888) ;  /* 0x000000000f087348 */ /* 0x000fea0003c00000 */
[----:B------:R0:W1:Y:S02]  /*31560*/  SHFL.IDX P6, R14, R13, R12, R11 ;  /* 0x0000000c0d0e7389 */ /* 0x00006400000c000b */
[----:B01----:R-:W-:Y:S01]  /*31570*/  ENDCOLLECTIVE ;  /* 0x000000000000791b */ /* 0x003fe20003800000 */
.L_x_3888:
[----:B------:R-:W-:Y:S01]  /*31580*/  SEL R65, R145, R123, P0 ;  /* 0x0000007b91417207 */ /* 0x000fe20000000000 */
[----:B------:R-:W-:Y:S02]  /*31590*/  IMAD.MOV.U32 R13, RZ, RZ, R82 ;  /* 0x000000ffff0d7224 */ /* 0x000fe400078e0052 */
[----:B------:R-:W-:-:S07]  /*315a0*/  IMAD.MOV.U32 R93, RZ, RZ, R14 ;  /* 0x000000ffff5d7224 */ /* 0x000fce00078e000e */
[----:B------:R-:W-:Y:S05]  /*315b0*/  WARPSYNC.COLLECTIVE R15, `(.L_x_3889) ;  /* 0x000000000f087348 */ /* 0x000fea0003c00000 */
[----:B------:R0:W1:Y:S02]  /*315c0*/  SHFL.IDX P6, R14, R13, R12, R11 ;  /* 0x0000000c0d0e7389 */ /* 0x00006400000c000b */
[----:B01----:R-:W-:Y:S01]  /*315d0*/  ENDCOLLECTIVE ;  /* 0x000000000000791b */ /* 0x003fe20003800000 */
.L_x_3889:
[----:B------:R-:W-:Y:S01]  /*315e0*/  IMAD.MOV.U32 R13, RZ, RZ, R53 ;  /* 0x000000ffff0d7224 */ /* 0x000fe200078e0035 */
[----:B------:R-:W-:Y:S01]  /*315f0*/  SEL R53, R144, R127, P0 ;  /* 0x0000007f90357207 */ /* 0x000fe20000000000 */
[----:B------:R-:W-:Y:S02]  /*31600*/  IMAD.MOV.U32 R12, RZ, RZ, R75 ;  /* 0x000000ffff0c7224 */ /* 0x000fe400078e004b */
[----:B------:R-:W-:-:S07]  /*31610*/  IMAD.MOV.U32 R81, RZ, RZ, R14 ;  /* 0x000000ffff517224 */ /* 0x000fce00078e000e */
[----:B------:R-:W-:Y:S05]  /*31620*/  WARPSYNC.COLLECTIVE R15, `(.L_x_3890) ;  /* 0x000000000f087348 */ /* 0x000fea0003c00000 */
[----:B------:R0:W1:Y:S02]  /*31630*/  SHFL.IDX P6, R14, R13, R12, R11 ;  /* 0x0000000c0d0e7389 */ /* 0x00006400000c000b */
[----:B01----:R-:W-:Y:S01]  /*31640*/  ENDCOLLECTIVE ;  /* 0x000000000000791b */ /* 0x003fe20003800000 */
.L_x_3890:
[----:B------:R-:W-:Y:S01]  /*31650*/  IMAD.MOV.U32 R13, RZ, RZ, R49 ;  /* 0x000000ffff0d7224 */ /* 0x000fe200078e0031 */
[----:B------:R-:W-:-:S07]  /*31660*/  MOV R146, R14 ;  /* 0x0000000e00927202 */ /* 0x000fce0000000f00 */
[----:B------:R-:W-:Y:S05]  /*31670*/  WARPSYNC.COLLECTIVE R15, `(.L_x_3891) ;  /* 0x000000000f087348 */ /* 0x000fea0003c00000 */
[----:B------:R0:W1:Y:S02]  /*31680*/  SHFL.IDX P6, R14, R13, R12, R11 ;  /* 0x0000000c0d0e7389 */ /* 0x00006400000c000b */
[----:B01----:R-:W-:Y:S01]  /*31690*/  ENDCOLLECTIVE ;  /* 0x000000000000791b */ /* 0x003fe20003800000 */
.L_x_3891:
        /* <DEDUP_REMOVED lines=8> */
.L_x_3892:
[----:B------:R-:W-:Y:S02]  /*31720*/  SEL R68, R81, R49, P0 ;  /* 0x0000003151447207 */ /* 0x000fe40000000000 */
[----:B------:R-:W-:Y:S01]  /*31730*/  MOV R13, R92 ;  /* 0x0000005c000d7202 */ /* 0x000fe20000000f00 */
[----:B------:R-:W-:-:S07]  /*31740*/  IMAD.MOV.U32 R124, RZ, RZ, R14 ;  /* 0x000000ffff7c7224 */ /* 0x000fce00078e000e */
[----:B------:R-:W-:Y:S05]  /*31750*/  WARPSYNC.COLLECTIVE R15, `(.L_x_3893) ;  /* 0x000000000f087348 */ /* 0x000fea0003c00000 */
[----:B------:R0:W1:Y:S02]  /*31760*/  SHFL.IDX P6, R14, R13, R12, R11 ;  /* 0x0000000c0d0e7389 */ /* 0x00006400000c000b */
[----:B01----:R-:W-:Y:S01]  /*31770*/  ENDCOLLECTIVE ;  /* 0x000000000000791b */ /* 0x003fe20003800000 */
.L_x_3893:
[----:B------:R-:W-:Y:S01]  /*31780*/  IMAD.MOV.U32 R13, RZ, RZ, R64 ;  /* 0x000000ffff0d7224 */ /* 0x000fe200078e0040 */
[----:B------:R-:W-:Y:S01]  /*31790*/  SEL R64, R123, R145, P0 ;  /* 0x000000917b407207 */ /* 0x000fe20000000000 */
[----:B------:R-:W-:Y:S02]  /*317a0*/  IMAD.MOV.U32 R12, RZ, RZ, R75 ;  /* 0x000000ffff0c7224 */ /* 0x000fe400078e004b */
[----:B------:R-:W-:-:S07]  /*317b0*/  IMAD.MOV.U32 R126, RZ, RZ, R14 ;  /* 0x000000ffff7e7224 */ /* 0x000fce00078e000e */
[----:B------:R-:W-:Y:S05]  /*317c0*/  WARPSYNC.COLLECTIVE R15, `(.L_x_3894) ;  /* 0x000000000f087348 */ /* 0x000fea0003c00000 */
[----:B------:R0:W1:Y:S02]  /*317d0*/  SHFL.IDX P6, R14, R13, R12, R11 ;  /* 0x0000000c0d0e7389 */ /* 0x00006400000c000b */
[----:B01----:R-:W-:Y:S01]  /*317e0*/  ENDCOLLECTIVE ;  /* 0x000000000000791b */ /* 0x003fe20003800000 */
.L_x_3894:
[----:B------:R-:W-:Y:S01]  /*317f0*/  IMAD.MOV.U32 R13, RZ, RZ, R55 ;  /* 0x000000ffff0d7224 */ /* 0x000fe200078e0037 */
[----:B------:R-:W-:Y:S01]  /*31800*/  SEL R55, R48, R83, P0 ;  /* 0x0000005330377207 */ /* 0x000fe20000000000 */
[----:B------:R-:W-:-:S07]  /*31810*/  IMAD.MOV.U32 R92, RZ, RZ, R14 ;  /* 0x000000ffff5c7224 */ /* 0x000fce00078e000e */
[----:B------:R-:W-:Y:S05]  /*31820*/  WARPSYNC.COLLECTIVE R15, `(.L_x_3895) ;  /* 0x000000000f087348 */ /* 0x000fea0003c00000 */
[----:B------:R0:W1:Y:S02]  /*31830*/  SHFL.IDX P6, R14, R13, R12, R11 ;  /* 0x0000000c0d0e7389 */ /* 0x00006400000c000b */
[----:B01----:R-:W-:Y:S01]  /*31840*/  ENDCOLLECTIVE ;  /* 0x000000000000791b */ /* 0x003fe20003800000 */
.L_x_3895:
[----:B------:R-:W-:Y:S02]  /*31850*/  SEL R123, R124, R92, P0 ;  /* 0x0000005c7c7b7207 */ /* 0x000fe40000000000 */
[----:B------:R-:W-:Y:S01]  /*31860*/  SEL R124, R92, R124, P0 ;  /* 0x0000007c5c7c7207 */ /* 0x000fe20000000000 */
[----:B------:R-:W-:Y:S01]  /*31870*/  IMAD.MOV.U32 R13, RZ, RZ, R122 ;  /* 0x000000ffff0d7224 */ /* 0x000fe200078e007a */
[----:B------:R-:W-:Y:S01]  /*31880*/  SEL R122, R49, R81, P0 ;  /* 0x00000051317a7207 */ /* 0x000fe20000000000 */
[----:B------:R-:W-:Y:S01]  /*31890*/  IMAD.MOV.U32 R12, RZ, RZ, R36 ;  /* 0x000000ffff0c7224 */ /* 0x000fe200078e0024 */
[----:B------:R-:W-:-:S07]  /*318a0*/  MOV R95, R14 ;  /* 0x0000000e005f7202 */ /* 0x000fce0000000f00 */
[----:B------:R-:W-:Y:S05]  /*318b0*/  WARPSYNC.COLLECTIVE R15, `(.L_x_3896) ;  /* 0x000000000f087348 */ /* 0x000fea0003c00000 */
[----:B------:R0:W1:Y:S02]  /*318c0*/  SHFL.IDX P6, R14, R13, R12, R11 ;  /* 0x0000000c0d0e7389 */ /* 0x00006400000c000b */
[----:B01----:R-:W-:Y:S01]  /*318d0*/  ENDCOLLECTIVE ;  /* 0x000000000000791b */ /* 0x003fe20003800000 */
.L_x_3896:
[----:B------:R-:W-:Y:S02]  /*318e0*/  SEL R125, R126, R95, P0 ;  /* 0x0000005f7e7d7207 */ /* 0x000fe40000000000 */
[----:B------:R-:W-:Y:S01]  /*318f0*/  SEL R126, R95, R126, P0 ;  /* 0x0000007e5f7e7207 */ /* 0x000fe20000000000 */
[----:B------:R-:W-:Y:S02]  /*31900*/  IMAD.MOV.U32 R13, RZ, RZ, R94 ;  /* 0x000000ffff0d7224 */ /* 0x000fe400078e005e */
[----:B------:R-:W-:-:S07]  /*31910*/  IMAD.MOV.U32 R128, RZ, RZ, R14 ;  /* 0x000000ffff807224 */ /* 0x000fce00078e000e */
[----:B------:R-:W-:Y:S05]  /*31920*/  WARPSYNC.COLLECTIVE R15, `(.L_x_3897) ;  /* 0x000000000f087348 */ /* 0x000fea0003c00000 */
[----:B------:R0:W1:Y:S02]  /*31930*/  SHFL.IDX P6, R14, R13, R12, R11 ;  /* 0x0000000c0d0e7389 */ /* 0x00006400000c000b */
[----:B01----:R-:W-:Y:S01]  /*31940*/  ENDCOLLECTIVE ;  /* 0x000000000000791b */ /* 0x003fe20003800000 */
.L_x_3897:
[----:B------:R-:W-:Y:S01]  /*31950*/  MOV R13, R69 ;  /* 0x00000045000d7202 */ /* 0x000fe20000000f00 */
[----:B------:R-:W-:Y:S02]  /*31960*/  IMAD.MOV.U32 R12, RZ, RZ, R75 ;  /* 0x000000ffff0c7224 */ /* 0x000fe400078e004b */
[----:B------:R-:W-:-:S07]  /*31970*/  IMAD.MOV.U32 R70, RZ, RZ, R14 ;  /* 0x000000ffff467224 */ /* 0x000fce00078e000e */
[----:B------:R-:W-:Y:S05]  /*31980*/  WARPSYNC.COLLECTIVE R15, `(.L_x_3898) ;  /* 0x000000000f087348 */ /* 0x000fea0003c00000 */
[----:B------:R0:W1:Y:S02]  /*31990*/  SHFL.IDX P6, R14, R13, R12, R11 ;  /* 0x0000000c0d0e7389 */ /* 0x00006400000c000b */
[----:B01----:R-:W-:Y:S01]  /*319a0*/  ENDCOLLECTIVE ;  /* 0x000000000000791b */ /* 0x003fe20003800000 */
.L_x_3898:
[----:B------:R-:W-:Y:S01]  /*319b0*/  IMAD.MOV.U32 R13, RZ, RZ, R52 ;  /* 0x000000ffff0d7224 */ /* 0x000fe200078e0034 */
[----:B------:R-:W-:Y:S01]  /*319c0*/  SEL R52, R127, R144, P0 ;  /* 0x000000907f347207 */ /* 0x000fe20000000000 */
[----:B------:R-:W-:-:S07]  /*319d0*/  IMAD.MOV.U32 R94, RZ, RZ, R14 ;  /* 0x000000ffff5e7224 */ /* 0x000fce00078e000e */
[----:B------:R-:W-:Y:S05]  /*319e0*/  WARPSYNC.COLLECTIVE R15, `(.L_x_3899) ;  /* 0x000000000f087348 */ /* 0x000fea0003c00000 */
[----:B------:R0:W1:Y:S02]  /*319f0*/  SHFL.IDX P6, R14, R13, R12, R11 ;  /* 0x0000000c0d0e7389 */ /* 0x00006400000c000b */
[----:B01----:R-:W-:Y:S01]  /*31a00*/  ENDCOLLECTIVE ;  /* 0x000000000000791b */ /* 0x003fe20003800000 */
.L_x_3899:
        /* <DEDUP_REMOVED lines=8> */
.L_x_3900:
[----:B------:R-:W-:Y:S02]  /*31a90*/  SEL R69, R70, R147, P0 ;  /* 0x0000009346457207 */ /* 0x000fe40000000000 */
[----:B------:R-:W-:Y:S01]  /*31aa0*/  SEL R70, R147, R70, P0 ;  /* 0x0000004693467207 */ /* 0x000fe20000000000 */
[----:B------:R-:W-:Y:S02]  /*31ab0*/  IMAD.MOV.U32 R13, RZ, RZ, R45 ;  /* 0x000000ffff0d7224 */ /* 0x000fe400078e002d */
[----:B------:R-:W-:-:S07]  /*31ac0*/  IMAD.MOV.U32 R50, RZ, RZ, R14 ;  /* 0x000000ffff327224 */ /* 0x000fce00078e000e */
[----:B------:R-:W-:Y:S05]  /*31ad0*/  WARPSYNC.COLLECTIVE R15, `(.L_x_3901) ;  /* 0x000000000f087348 */ /* 0x000fea0003c00000 */
[----:B------:R0:W1:Y:S02]  /*31ae0*/  SHFL.IDX P6, R14, R13, R12, R11 ;  /* 0x0000000c0d0e7389 */ /* 0x00006400000c000b */
[----:B01----:R-:W-:Y:S01]  /*31af0*/  ENDCOLLECTIVE ;  /* 0x000000000000791b */ /* 0x003fe20003800000 */
.L_x_3901:
[----:B------:R-:W-:Y:S02]  /*31b00*/  IMAD.MOV.U32 R13, RZ, RZ, R40 ;  /* 0x000000ffff0d7224 */ /* 0x000fe400078e0028 */
[----:B------:R-:W-:Y:S02]  /*31b10*/  IMAD.MOV.U32 R12, RZ, RZ, R75 ;  /* 0x000000ffff0c7224 */ /* 0x000fe400078e004b */
[----:B------:R-:W-:-:S07]  /*31b20*/  IMAD.MOV.U32 R45, RZ, RZ, R14 ;  /* 0x000000ffff2d7224 */ /* 0x000fce00078e000e */
[----:B------:R-:W-:Y:S05]  /*31b30*/  WARPSYNC.COLLECTIVE R15, `(.L_x_3902) ;  /* 0x000000000f087348 */ /* 0x000fea0003c00000 */
[----:B------:R0:W1:Y:S02]  /*31b40*/  SHFL.IDX P6, R14, R13, R12, R11 ;  /* 0x0000000c0d0e7389 */ /* 0x00006400000c000b */
[----:B01----:R-:W-:Y:S01]  /*31b50*/  ENDCOLLECTIVE ;  /* 0x000000000000791b */ /* 0x003fe20003800000 */
.L_x_3902:
[----:B------:R-:W-:Y:S01]  /*31b60*/  IMAD.MOV.U32 R13, RZ, RZ, R39 ;  /* 0x000000ffff0d7224 */ /* 0x000fe200078e0027 */
[----:B------:R-:W-:-:S07]  /*31b70*/  MOV R40, R14 ;  /* 0x0000000e00287202 */ /* 0x000fce0000000f00 */
[----:B------:R-:W-:Y:S05]  /*31b80*/  WARPSYNC.COLLECTIVE R15, `(.L_x_3903) ;  /* 0x000000000f087348 */ /* 0x000fea0003c00000 */
[----:B------:R0:W1:Y:S02]  /*31b90*/  SHFL.IDX P6, R14, R13, R12, R11 ;  /* 0x0000000c0d0e7389 */ /* 0x00006400000c000b */
[----:B01----:R-:W-:Y:S01]  /*31ba0*/  ENDCOLLECTIVE ;  /* 0x000000000000791b */ /* 0x003fe20003800000 */
.L_x_3903:
[----:B------:R-:W-:Y:S02]  /*31bb0*/  IMAD.MOV.U32 R13, RZ, RZ, R51 ;  /* 0x000000ffff0d7224 */ /* 0x000fe400078e0033 */
[----:B------:R-:W-:Y:S02]  /*31bc0*/  IMAD.MOV.U32 R12, RZ, RZ, R36 ;  /* 0x000000ffff0c7224 */ /* 0x000fe400078e0024 */
[----:B------:R-:W-:-:S07]  /*31bd0*/  IMAD.MOV.U32 R39, RZ, RZ, R14 ;  /* 0x000000ffff277224 */ /* 0x000fce00078e000e */
[----:B------:R-:W-:Y:S05]  /*31be0*/  WARPSYNC.COLLECTIVE R15, `(.L_x_3904) ;  /* 0x000000000f087348 */ /* 0x000fea0003c00000 */
[----:B------:R0:W1:Y:S02]  /*31bf0*/  SHFL.IDX P6, R14, R13, R12, R11 ;  /* 0x0000000c0d0e7389 */ /* 0x00006400000c000b */
[----:B01----:R-:W-:Y:S01]  /*31c00*/  ENDCOLLECTIVE ;  /* 0x000000000000791b */ /* 0x003fe20003800000 */
.L_x_3904:
[----:B------:R-:W-:Y:S01]  /*31c10*/  MOV R13, R47 ;  /* 0x0000002f000d7202 */ /* 0x000fe20000000f00 */
[----:B------:R-:W-:-:S07]  /*31c20*/  IMAD.MOV.U32 R51, RZ, RZ, R14 ;  /* 0x000000ffff337224 */ /* 0x000fce00078e000e */
[----:B------:R-:W-:Y:S05]  /*31c30*/  WARPSYNC.COLLECTIVE R15, `(.L_x_3905) ;  /* 0x000000000f087348 */ /* 0x000fea0003c00000 */
[----:B------:R0:W1:Y:S02]  /*31c40*/  SHFL.IDX P6, R14, R13, R12, R11 ;  /* 0x0000000c0d0e7389 */ /* 0x00006400000c000b */
[----:B01----:R-:W-:Y:S01]  /*31c50*/  ENDCOLLECTIVE ;  /* 0x000000000000791b */ /* 0x003fe20003800000 */
.L_x_3905:
[----:B------:R-:W-:Y:S02]  /*31c60*/  IMAD.MOV.U32 R13, RZ, RZ, R42 ;  /* 0x000000ffff0d7224 */ /* 0x000fe400078e002a */
[----:B------:R-:W-:Y:S02]  /*31c70*/  IMAD.MOV.U32 R12, RZ, RZ, R75 ;  /* 0x000000ffff0c7224 */ /* 0x000fe400078e004b */
[----:B------:R-:W-:-:S07]  /*31c80*/  IMAD.MOV.U32 R47, RZ, RZ, R14 ;  /* 0x000000ffff2f7224 */ /* 0x000fce00078e000e */
[----:B------:R-:W-:Y:S05]  /*31c90*/  WARPSYNC.COLLECTIVE R15, `(.L_x_3906) ;  /* 0x000000000f087348 */ /* 0x000fea0003c00000 */
[----:B------:R0:W1:Y:S02]  /*31ca0*/  SHFL.IDX P6, R14, R13, R12, R11 ;  /* 0x0000000c0d0e7389 */ /* 0x00006400000c000b */
[----:B01----:R-:W-:Y:S01]  /*31cb0*/  ENDCOLLECTIVE ;  /* 0x000000000000791b */ /* 0x003fe20003800000 */
.L_x_3906:
[----:B------:R-:W-:Y:S02]  /*31cc0*/  IMAD.MOV.U32 R13, RZ, RZ, R41 ;  /* 0x000000ffff0d7224 */ /* 0x000fe400078e0029 */
[----:B------:R-:W-:-:S07]  /*31cd0*/  IMAD.MOV.U32 R42, RZ, RZ, R14 ;  /* 0x000000ffff2a7224 */ /* 0x000fce00078e000e */
[----:B------:R-:W-:Y:S05]  /*31ce0*/  WARPSYNC.COLLECTIVE R15, `(.L_x_3907) ;  /* 0x000000000f087348 */ /* 0x000fea0003c00000 */
[----:B------:R0:W1:Y:S02]  /*31cf0*/  SHFL.IDX P6, R14, R13, R12, R11 ;  /* 0x0000000c0d0e7389 */ /* 0x00006400000c000b */
[----:B01----:R-:W-:Y:S01]  /*31d00*/  ENDCOLLECTIVE ;  /* 0x000000000000791b */ /* 0x003fe20003800000 */
.L_x_3907:
[----:B------:R-:W-:Y:S02]  /*31d10*/  IMAD.MOV.U32 R13, RZ, RZ, R60 ;  /* 0x000000ffff0d7224 */ /* 0x000fe400078e003c */
[----:B------:R-:W-:Y:S01]  /*31d20*/  IMAD.MOV.U32 R12, RZ, RZ, R36 ;  /* 0x000000ffff0c7224 */ /* 0x000fe200078e0024 */
[----:B------:R-:W-:-:S07]  /*31d30*/  MOV R41, R14 ;  /* 0x0000000e00297202 */ /* 0x000fce0000000f00 */
[----:B------:R-:W-:Y:S05]  /*31d40*/  WARPSYNC.COLLECTIVE R15, `(.L_x_3908) ;  /* 0x000000000f087348 */ /* 0x000fea0003c00000 */
[----:B------:R0:W1:Y:S02]  /*31d50*/  SHFL.IDX P6, R14, R13, R12, R11 ;  /* 0x0000000c0d0e7389 */ /* 0x00006400000c000b */
[----:B01----:R-:W-:Y:S01]  /*31d60*/  ENDCOLLECTIVE ;  /* 0x000000000000791b */ /* 0x003fe20003800000 */
.L_x_3908:
[----:B------:R-:W-:Y:S01]  /*31d70*/  SEL R78, R41, R47, P0 ;  /* 0x0000002f294e7207 */ /* 0x000fe20000000000 */
[----:B------:R-:W-:Y:S02]  /*31d80*/  IMAD.MOV.U32 R13, RZ, RZ, R56 ;  /* 0x000000ffff0d7224 */ /* 0x000fe400078e0038 */
[----:B------:R-:W-:-:S07]  /*31d90*/  IMAD.MOV.U32 R80, RZ, RZ, R14 ;  /* 0x000000ffff507224 */ /* 0x000fce00078e000e */
[----:B------:R-:W-:Y:S05]  /*31da0*/  WARPSYNC.COLLECTIVE R15, `(.L_x_3909) ;  /* 0x000000000f087348 */ /* 0x000fea0003c00000 */
[----:B------:R0:W1:Y:S02]  /*31db0*/  SHFL.IDX P6, R14, R13, R12, R11 ;  /* 0x0000000c0d0e7389 */ /* 0x00006400000c000b */
[----:B01----:R-:W-:Y:S01]  /*31dc0*/  ENDCOLLECTIVE ;  /* 0x000000000000791b */ /* 0x003fe20003800000 */
.L_x_3909:
[----:B------:R-:W-:Y:S01]  /*31dd0*/  MOV R13, R46 ;  /* 0x0000002e000d7202 */ /* 0x000fe20000000f00 */
[----:B------:R-:W-:Y:S02]  /*31de0*/  IMAD.MOV.U32 R12, RZ, RZ, R75 ;  /* 0x000000ffff0c7224 */ /* 0x000fe400078e004b */
[----:B------:R-:W-:-:S07]  /*31df0*/  IMAD.MOV.U32 R82, RZ, RZ, R14 ;  /* 0x000000ffff527224 */ /* 0x000fce00078e000e */
[----:B------:R-:W-:Y:S05]  /*31e00*/  WARPSYNC.COLLECTIVE R15, `(.L_x_3910) ;  /* 0x000000000f087348 */ /* 0x000fea0003c00000 */
[----:B------:R0:W1:Y:S02]  /*31e10*/  SHFL.IDX P6, R14, R13, R12, R11 ;  /* 0x0000000c0d0e7389 */ /* 0x00006400000c000b */
[----:B01----:R-:W-:Y:S01]  /*31e20*/  ENDCOLLECTIVE ;  /* 0x000000000000791b */ /* 0x003fe20003800000 */
.L_x_3910:
[----:B------:R-:W-:Y:S02]  /*31e30*/  IMAD.MOV.U32 R13, RZ, RZ, R43 ;  /* 0x000000ffff0d7224 */ /* 0x000fe400078e002b */
[----:B------:R-:W-:-:S07]  /*31e40*/  IMAD.MOV.U32 R46, RZ, RZ, R14 ;  /* 0x000000ffff2e7224 */ /* 0x000fce00078e000e */
[----:B------:R-:W-:Y:S05]  /*31e50*/  WARPSYNC.COLLECTIVE R15, `(.L_x_3911) ;  /* 0x000000000f087348 */ /* 0x000fea0003c00000 */
[----:B------:R0:W1:Y:S02]  /*31e60*/  SHFL.IDX P6, R14, R13, R12, R11 ;  /* 0x0000000c0d0e7389 */ /* 0x00006400000c000b */
[----:B01----:R-:W-:Y:S01]  /*31e70*/  ENDCOLLECTIVE ;  /* 0x000000000000791b */ /* 0x003fe20003800000 */
.L_x_3911:
[----:B------:R-:W-:Y:S02]  /*31e80*/  SEL R79, R80, R46, P0 ;  /* 0x0000002e504f7207 */ /* 0x000fe40000000000 */
        /* <DEDUP_REMOVED lines=8> */
.L_x_3912:
[----:B------:R-:W-:Y:S02]  /*31f10*/  SEL R81, R82, R43, P0 ;  /* 0x0000002b52517207 */ /* 0x000fe40000000000 */
[----:B------:R-:W-:Y:S01]  /*31f20*/  SEL R82, R43, R82, P0 ;  /* 0x000000522b527207 */ /* 0x000fe20000000000 */
[----:B------:R-:W-:Y:S02]  /*31f30*/  IMAD.MOV.U32 R13, RZ, RZ, R59 ;  /* 0x000000ffff0d7224 */ /* 0x000fe400078e003b */
[----:B------:R-:W-:-:S07]  /*31f40*/  IMAD.MOV.U32 R129, RZ, RZ, R14 ;  /* 0x000000ffff817224 */ /* 0x000fce00078e000e */
[----:B------:R-:W-:Y:S05]  /*31f50*/  WARPSYNC.COLLECTIVE R15, `(.L_x_3913) ;  /* 0x000000000f087348 */ /* 0x000fea0003c00000 */
[----:B------:R0:W1:Y:S02]  /*31f60*/  SHFL.IDX P6, R14, R13, R12, R11 ;  /* 0x0000000c0d0e7389 */ /* 0x00006400000c000b */
[----:B01----:R-:W-:Y:S01]  /*31f70*/  ENDCOLLECTIVE ;  /* 0x000000000000791b */ /* 0x003fe20003800000 */
.L_x_3913:
[----:B------:R-:W-:Y:S02]  /*31f80*/  IMAD.MOV.U32 R13, RZ, RZ, R58 ;  /* 0x000000ffff0d7224 */ /* 0x000fe400078e003a */
[----:B------:R-:W-:Y:S02]  /*31f90*/  IMAD.MOV.U32 R12, RZ, RZ, R75 ;  /* 0x000000ffff0c7224 */ /* 0x000fe400078e004b */
[----:B------:R-:W-:-:S07]  /*31fa0*/  IMAD.MOV.U32 R131, RZ, RZ, R14 ;  /* 0x000000ffff837224 */ /* 0x000fce00078e000e */
[----:B------:R-:W-:Y:S05]  /*31fb0*/  WARPSYNC.COLLECTIVE R15, `(.L_x_3914) ;  /* 0x000000000f087348 */ /* 0x000fea0003c00000 */
[----:B------:R0:W1:Y:S02]  /*31fc0*/  SHFL.IDX P6, R14, R13, R12, R11 ;  /* 0x0000000c0d0e7389 */ /* 0x00006400000c000b */
[----:B01----:R-:W-:Y:S01]  /*31fd0*/  ENDCOLLECTIVE ;  /* 0x000000000000791b */ /* 0x003fe20003800000 */
.L_x_3914:
[----:B------:R-:W-:Y:S01]  /*31fe0*/  IMAD.MOV.U32 R13, RZ, RZ, R57 ;  /* 0x000000ffff0d7224 */ /* 0x000fe200078e0039 */
[----:B------:R-:W-:-:S07]  /*31ff0*/  MOV R58, R14 ;  /* 0x0000000e003a7202 */ /* 0x000fce0000000f00 */
[----:B------:R-:W-:Y:S05]  /*32000*/  WARPSYNC.COLLECTIVE R15, `(.L_x_3915) ;  /* 0x000000000f087348 */ /* 0x000fea0003c00000 */
[----:B------:R0:W1:Y:S02]  /*32010*/  SHFL.IDX P6, R14, R13, R12, R11 ;  /* 0x0000000c0d0e7389 */ /* 0x00006400000c000b */
[----:B01----:R-:W-:Y:S01]  /*32020*/  ENDCOLLECTIVE ;  /* 0x000000000000791b */ /* 0x003fe20003800000 */
.L_x_3915:
[----:B------:R-:W-:Y:S02]  /*32030*/  SEL R83, R129, R58, P0 ;  /* 0x0000003a81537207 */ /* 0x000fe40000000000 */
[----:B------:R-:W-:Y:S01]  /*32040*/  SEL R129, R58, R129, P0 ;  /* 0x000000813a817207 */ /* 0x000fe20000000000 */
[----:B------:R-:W-:Y:S01]  /*32050*/  IMAD.MOV.U32 R13, RZ, RZ, R74 ;  /* 0x000000ffff0d7224 */ /* 0x000fe200078e004a */
[----:B------:R-:W-:Y:S01]  /*32060*/  SEL R74, R39, R45, P0 ;  /* 0x0000002d274a7207 */ /* 0x000fe20000000000 */
[----:B------:R-:W-:Y:S02]  /*32070*/  IMAD.MOV.U32 R12, RZ, RZ, R36 ;  /* 0x000000ffff0c7224 */ /* 0x000fe400078e0024 */
[----:B------:R-:W-:-:S07]  /*32080*/  IMAD.MOV.U32 R57, RZ, RZ, R14 ;  /* 0x000000ffff397224 */ /* 0x000fce00078e000e */
[----:B------:R-:W-:Y:S05]  /*32090*/  WARPSYNC.COLLECTIVE R15, `(.L_x_3916) ;  /* 0x000000000f087348 */ /* 0x000fea0003c00000 */
[----:B------:R0:W1:Y:S02]  /*320a0*/  SHFL.IDX P6, R14, R13, R12, R11 ;  /* 0x0000000c0d0e7389 */ /* 0x00006400000c000b */
[----:B01----:R-:W-:Y:S01]  /*320b0*/  ENDCOLLECTIVE ;  /* 0x000000000000791b */ /* 0x003fe20003800000 */
.L_x_3916:
[----:B------:R-:W-:Y:S02]  /*320c0*/  SEL R130, R131, R57, P0 ;  /* 0x0000003983827207 */ /* 0x000fe40000000000 */
[----:B------:R-:W-:Y:S02]  /*320d0*/  SEL R131, R57, R131, P0 ;  /* 0x0000008339837207 */ /* 0x000fe40000000000 */
[----:B------:R-:W-:Y:S02]  /*320e0*/  MOV R13, R71 ;  /* 0x00000047000d7202 */ /* 0x000fe40000000f00 */
[----:B------:R-:W-:Y:S01]  /*320f0*/  SEL R71, R50, R40, P0 ;  /* 0x0000002832477207 */ /* 0x000fe20000000000 */
[----:B------:R-:W-:-:S07]  /*32100*/  IMAD.MOV.U32 R133, RZ, RZ, R14 ;  /* 0x000000ffff857224 */ /* 0x000fce00078e000e */
[----:B------:R-:W-:Y:S05]  /*32110*/  WARPSYNC.COLLECTIVE R15, `(.L_x_3917) ;  /* 0x000000000f087348 */ /* 0x000fea0003c00000 */
[----:B------:R0:W1:Y:S02]  /*32120*/  SHFL.IDX P6, R14, R13, R12, R11 ;  /* 0x0000000c0d0e7389 */ /* 0x00006400000c000b */
[----:B01----:R-:W-:Y:S01]  /*32130*/  ENDCOLLECTIVE ;  /* 0x000000000000791b */ /* 0x003fe20003800000 */
.L_x_3917:
[----:B------:R-:W-:Y:S01]  /*32140*/  IMAD.MOV.U32 R13, RZ, RZ, R73 ;  /* 0x000000ffff0d7224 */ /* 0x000fe200078e0049 */
[----:B------:R-:W-:Y:S01]  /*32150*/  SEL R73, R45, R39, P0 ;  /* 0x000000272d497207 */ /* 0x000fe20000000000 */
[----:B------:R-:W-:Y:S02]  /*32160*/  IMAD.MOV.U32 R12, RZ, RZ, R75 ;  /* 0x000000ffff0c7224 */ /* 0x000fe400078e004b */
[----:B------:R-:W-:-:S07]  /*32170*/  IMAD.MOV.U32 R135, RZ, RZ, R14 ;  /* 0x000000ffff877224 */ /* 0x000fce00078e000e */
[----:B------:R-:W-:Y:S05]  /*32180*/  WARPSYNC.COLLECTIVE R15, `(.L_x_3918) ;  /* 0x000000000f087348 */ /* 0x000fea0003c00000 */
[----:B------:R0:W1:Y:S02]  /*32190*/  SHFL.IDX P6, R14, R13, R12, R11 ;  /* 0x0000000c0d0e7389 */ /* 0x00006400000c000b */
[----:B01----:R-:W-:Y:S01]  /*321a0*/  ENDCOLLECTIVE ;  /* 0x000000000000791b */ /* 0x003fe20003800000 */
.L_x_3918:
[----:B------:R-:W-:Y:S02]  /*321b0*/  IMAD.MOV.U32 R13, RZ, RZ, R61 ;  /* 0x000000ffff0d7224 */ /* 0x000fe400078e003d */
[----:B------:R-:W-:-:S07]  /*321c0*/  IMAD.MOV.U32 R56, RZ, RZ, R14 ;  /* 0x000000ffff387224 */ /* 0x000fce00078e000e */
[----:B------:R-:W-:Y:S05]  /*321d0*/  WARPSYNC.COLLECTIVE R15, `(.L_x_3919) ;  /* 0x000000000f087348 */ /* 0x000fea0003c00000 */
[----:B------:R0:W1:Y:S02]  /*321e0*/  SHFL.IDX P6, R14, R13, R12, R11 ;  /* 0x0000000c0d0e7389 */ /* 0x00006400000c000b */
[----:B01----:R-:W-:Y:S01]  /*321f0*/  ENDCOLLECTIVE ;  /* 0x000000000000791b */ /* 0x003fe20003800000 */
.L_x_3919:
        /* <DEDUP_REMOVED lines=9> */
.L_x_3920:
[----:B------:R-:W-:Y:S02]  /*32290*/  SEL R134, R135, R61, P0 ;  /* 0x0000003d87867207 */ /* 0x000fe40000000000 */
[----:B------:R-:W-:Y:S01]  /*322a0*/  SEL R135, R61, R135, P0 ;  /* 0x000000873d877207 */ /* 0x000fe20000000000 */
[----:B------:R-:W-:Y:S02]  /*322b0*/  IMAD.MOV.U32 R13, RZ, RZ, R37 ;  /* 0x000000ffff0d7224 */ /* 0x000fe400078e0025 */
[----:B------:R-:W-:-:S07]  /*322c0*/  IMAD.MOV.U32 R44, RZ, RZ, R14 ;  /* 0x000000ffff2c7224 */ /* 0x000fce00078e000e */
[----:B------:R-:W-:Y:S05]  /*322d0*/  WARPSYNC.COLLECTIVE R15, `(.L_x_3921) ;  /* 0x000000000f087348 */ /* 0x000fea0003c00000 */
[----:B------:R0:W1:Y:S02]  /*322e0*/  SHFL.IDX P6, R14, R13, R12, R11 ;  /* 0x0000000c0d0e7389 */ /* 0x00006400000c000b */
[----:B01----:R-:W-:Y:S01]  /*322f0*/  ENDCOLLECTIVE ;  /* 0x000000000000791b */ /* 0x003fe20003800000 */
.L_x_3921:
[----:B------:R-:W-:Y:S01]  /*32300*/  MOV R13, R76 ;  /* 0x0000004c000d7202 */ /* 0x000fe20000000f00 */
[----:B------:R-:W-:Y:S01]  /*32310*/  IMAD.MOV.U32 R12, RZ, RZ, R75 ;  /* 0x000000ffff0c7224 */ /* 0x000fe200078e004b */
[----:B------:R-:W-:Y:S02]  /*32320*/  SEL R75, R51, R42, P0 ;  /* 0x0000002a334b7207 */ /* 0x000fe40000000000 */
[----:B------:R-:W-:Y:S01]  /*32330*/  SEL R76, R42, R51, P0 ;  /* 0x000000332a4c7207 */ /* 0x000fe20000000000 */
[----:B------:R-:W-:-:S07]  /*32340*/  IMAD.MOV.U32 R37, RZ, RZ, R14 ;  /* 0x000000ffff257224 */ /* 0x000fce00078e000e */
[----:B------:R-:W-:Y:S05]  /*32350*/  WARPSYNC.COLLECTIVE R15, `(.L_x_3922) ;  /* 0x000000000f087348 */ /* 0x000fea0003c00000 */
[----:B------:R0:W1:Y:S02]  /*32360*/  SHFL.IDX P6, R14, R13, R12, R11 ;  /* 0x0000000c0d0e7389 */ /* 0x00006400000c000b */
[----:B01----:R-:W-:Y:S01]  /*32370*/  ENDCOLLECTIVE ;  /* 0x000000000000791b */ /* 0x003fe20003800000 */
.L_x_3922:
[----:B------:R-:W-:Y:S02]  /*32380*/  IMAD.MOV.U32 R13, RZ, RZ, R38 ;  /* 0x000000ffff0d7224 */ /* 0x000fe400078e0026 */
[----:B------:R-:W-:-:S07]  /*32390*/  IMAD.MOV.U32 R36, RZ, RZ, R14 ;  /* 0x000000ffff247224 */ /* 0x000fce00078e000e */
[----:B------:R-:W-:Y:S05]  /*323a0*/  WARPSYNC.COLLECTIVE R15, `(.L_x_3923) ;  /* 0x000000000f087348 */ /* 0x000fea0003c00000 */
[----:B------:R0:W1:Y:S02]  /*323b0*/  SHFL.IDX P6, R14, R13, R12, R11 ;  /* 0x0000000c0d0e7389 */ /* 0x00006400000c000b */
[----:B01----:R-:W-:Y:S01]  /*323c0*/  ENDCOLLECTIVE ;  /* 0x000000000000791b */ /* 0x003fe20003800000 */
.L_x_3923:
[----:B------:R-:W-:Y:S01]  /*323d0*/  IMAD.MOV.U32 R11, RZ, RZ, RZ ;  /* 0x000000ffff0b7224 */ /* 0x000fe200078e00ff */
[----:B------:R-:W-:Y:S06]  /*323e0*/  BRA `(.L_x_3924) ;  /* 0xffffff0400747947 */ /* 0x000fec000383ffff */
.L_x_3638:
[----:B------:R-:W-:Y:S01]  /*323f0*/  IMAD.MOV.U32 R13, RZ, RZ, R3 ;  /* 0x000000ffff0d7224 */ /* 0x000fe200078e0003 */
[----:B------:R-:W-:Y:S01]  /*32400*/  MOV R12, RZ ;  /* 0x000000ff000c7202 */ /* 0x000fe20000000f00 */
[----:B------:R-:W-:Y:S02]  /*32410*/  IMAD.MOV.U32 R11, RZ, RZ, 0x181f ;  /* 0x0000181fff0b7424 */ /* 0x000fe400078e00ff */
[----:B------:R-:W-:-:S07]  /*32420*/  IMAD.MOV.U32 R15, RZ, RZ, -0x1 ;  /* 0xffffffffff0f7424 */ /* 0x000fce00078e00ff */
[----:B-----5:R-:W-:Y:S05]  /*32430*/  WARPSYNC.COLLECTIVE R15, `(.L_x_3925) ;  /* 0x000000000f087348 */ /* 0x020fea0003c00000 */
[----:B------:R0:W1:Y:S02]  /*32440*/  SHFL.IDX P6, R14, R13, R12, R11 ;  /* 0x0000000c0d0e7389 */ /* 0x00006400000c000b */
[----:B01---5:R-:W-:Y:S01]  /*32450*/  ENDCOLLECTIVE ;  /* 0x000000000000791b */ /* 0x023fe20003800000 */
.L_x_3925:
[----:B------:R-:W-:Y:S02]  /*32460*/  IMAD.MOV.U32 R13, RZ, RZ, R2 ;  /* 0x000000ffff0d7224 */ /* 0x000fe400078e0002 */
[----:B------:R-:W-:-:S07]  /*32470*/  IMAD.MOV.U32 R0, RZ, RZ, R14 ;  /* 0x000000ffff007224 */ /* 0x000fce00078e000e */
[----:B------:R-:W-:Y:S05]  /*32480*/  WARPSYNC.COLLECTIVE R15, `(.L_x_3926) ;  /* 0x000000000f087348 */ /* 0x000fea0003c00000 */
[----:B------:R0:W1:Y:S02]  /*32490*/  SHFL.IDX P6, R14, R13, R12, R11 ;  /* 0x0000000c0d0e7389 */ /* 0x00006400000c000b */
[----:B01----:R-:W-:Y:S01]  /*324a0*/  ENDCOLLECTIVE ;  /* 0x000000000000791b */ /* 0x003fe20003800000 */
.L_x_3926:
[----:B------:R-:W-:Y:S05]  /*324b0*/  BRA `(.L_x_3927) ;  /* 0xffffff1400c87947 */ /* 0x000fea000383ffff */
.L_x_3641:
        /* <DEDUP_REMOVED lines=8> */
.L_x_3929:
[----:B------:R-:W-:Y:S05]  /*32540*/  BSYNC B1 ;  /* 0x0000000000017941 */ /* 0x000fea0003800000 */
.L_x_3928:
        /* <DEDUP_REMOVED lines=8> */
.L_x_3930:
[----:B------:R-:W-:Y:S05]  /*325d0*/  BRA `(.L_x_3931) ;  /* 0xffffff1400d87947 */ /* 0x000fea000383ffff */
.L_x_3644:
[----:B------:R-:W-:Y:S01]  /*325e0*/  BSSY B1, `(.L_x_3932) ;  /* 0x0000008000017945 */ /* 0x000fe20003800000 */
[----:B------:R-:W-:Y:S02]  /*325f0*/  IMAD.MOV.U32 R13, RZ, RZ, R3 ;  /* 0x000000ffff0d7224 */ /* 0x000fe400078e0003 */
[----:B------:R-:W-:Y:S02]  /*32600*/  IMAD.MOV.U32 R12, RZ, RZ, 0x2 ;  /* 0x00000002ff0c7424 */ /* 0x000fe400078e00ff */
[----:B------:R-:W-:Y:S02]  /*32610*/  IMAD.MOV.U32 R11, RZ, RZ, 0x181f ;  /* 0x0000181fff0b7424 */ /* 0x000fe400078e00ff */
[----:B---3--:R-:W-:-:S07]  /*32620*/  IMAD.MOV.U32 R15, RZ, RZ, -0x1 ;  /* 0xffffffffff0f7424 */ /* 0x008fce00078e00ff */
[----:B012-4-:R-:W-:Y:S05]  /*32630*/  WARPSYNC.COLLECTIVE R15, `(.L_x_3933) ;  /* 0x000000000f087348 */ /* 0x017fea0003c00000 */
[----:B--2---:R2:W3:Y:S02]  /*32640*/  SHFL.IDX P6, R14, R13, R12, R11 ;  /* 0x0000000c0d0e7389 */ /* 0x0044e400000c000b */
[----:B01234-:R-:W-:Y:S01]  /*32650*/  ENDCOLLECTIVE ;  /* 0x000000000000791b */ /* 0x01ffe20003800000 */
.L_x_3933:
[----:B------:R-:W-:Y:S05]  /*32660*/  BSYNC B1 ;  /* 0x0000000000017941 */ /* 0x000fea0003800000 */
.L_x_3932:
        /* <DEDUP_REMOVED lines=8> */
.L_x_3934:
[----:B------:R-:W-:Y:S05]  /*326f0*/  BRA `(.L_x_3935) ;  /* 0xffffff1400e87947 */ /* 0x000fea000383ffff */
.L_x_3647:
[----:B------:R-:W-:Y:S01]  /*32700*/  BSSY B1, `(.L_x_3936) ;  /* 0x0000008000017945 */ /* 0x000fe20003800000 */
[----:B------:R-:W-:Y:S01]  /*32710*/  IMAD.MOV.U32 R13, RZ, RZ, R3 ;  /* 0x000000ffff0d7224 */ /* 0x000fe200078e0003 */
[----:B------:R-:W-:Y:S01]  /*32720*/  MOV R12, 0x3 ;  /* 0x00000003000c7802 */ /* 0x000fe20000000f00 */
[----:B------:R-:W-:Y:S02]  /*32730*/  IMAD.MOV.U32 R11, RZ, RZ, 0x181f ;  /* 0x0000181fff0b7424 */ /* 0x000fe400078e00ff */
[----:B---3--:R-:W-:-:S07]  /*32740*/  IMAD.MOV.U32 R15, RZ, RZ, -0x1 ;  /* 0xffffffffff0f7424 */ /* 0x008fce00078e00ff */
[----:B012-4-:R-:W-:Y:S05]  /*32750*/  WARPSYNC.COLLECTIVE R15, `(.L_x_3937) ;  /* 0x000000000f087348 */ /* 0x017fea0003c00000 */
[----:B--2---:R2:W3:Y:S02]  /*32760*/  SHFL.IDX P6, R14, R13, R12, R11 ;  /* 0x0000000c0d0e7389 */ /* 0x0044e400000c000b */
[----:B01234-:R-:W-:Y:S01]  /*32770*/  ENDCOLLECTIVE ;  /* 0x000000000000791b */ /* 0x01ffe20003800000 */
.L_x_3937:
[----:B------:R-:W-:Y:S05]  /*32780*/  BSYNC B1 ;  /* 0x0000000000017941 */ /* 0x000fea0003800000 */
.L_x_3936:
        /* <DEDUP_REMOVED lines=8> */
.L_x_3938:
[----:B------:R-:W-:Y:S05]  /*32810*/  BRA `(.L_x_3939) ;  /* 0xffffff1400f87947 */ /* 0x000fea000383ffff */
.L_x_3649:
[----:B------:R-:W-:Y:S02]  /*32820*/  IMAD.MOV.U32 R13, RZ, RZ, R42 ;  /* 0x000000ffff0d7224 */ /* 0x000fe400078e002a */
[----:B------:R-:W-:Y:S02]  /*32830*/  IMAD.MOV.U32 R12, RZ, RZ, RZ ;  /* 0x000000ffff0c7224 */ /* 0x000fe400078e00ff */
[----:B------:R-:W-:Y:S02]  /*32840*/  IMAD.MOV.U32 R11, RZ, RZ, 0x1c1f ;  /* 0x00001c1fff0b7424 */ /* 0x000fe400078e00ff */
[----:B------:R-:W-:-:S07]  /*32850*/  IMAD.MOV.U32 R15, RZ, RZ, -0x1 ;  /* 0xffffffffff0f7424 */ /* 0x000fce00078e00ff */
[----:B------:R-:W-:Y:S05]  /*32860*/  WARPSYNC.COLLECTIVE R15, `(.L_x_3940) ;  /* 0x000000000f087348 */ /* 0x000fea0003c00000 */
[----:B------:R0:W1:Y:S02]  /*32870*/  SHFL.IDX P6, R14, R13, R12, R11 ;  /* 0x0000000c0d0e7389 */ /* 0x00006400000c000b */
[----:B01----:R-:W-:Y:S01]  /*32880*/  ENDCOLLECTIVE ;  /* 0x000000000000791b */ /* 0x003fe20003800000 */
.L_x_3940:
[----:B------:R-:W-:Y:S01]  /*32890*/  IMAD.MOV.U32 R13, RZ, RZ, R40 ;  /* 0x000000ffff0d7224 */ /* 0x000fe200078e0028 */
[----:B------:R-:W-:-:S07]  /*328a0*/  MOV R41, R14 ;  /* 0x0000000e00297202 */ /* 0x000fce0000000f00 */
[----:B------:R-:W-:Y:S05]  /*328b0*/  WARPSYNC.COLLECTIVE R15, `(.L_x_3941) ;  /* 0x000000000f087348 */ /* 0x000fea0003c00000 */
[----:B------:R0:W1:Y:S02]  /*328c0*/  SHFL.IDX P6, R14, R13, R12, R11 ;  /* 0x0000000c0d0e7389 */ /* 0x00006400000c000b */
[----:B01----:R-:W-:Y:S01]  /*328d0*/  ENDCOLLECTIVE ;  /* 0x000000000000791b */ /* 0x003fe20003800000 */
.L_x_3941:
[----:B------:R-:W-:Y:S01]  /*328e0*/  IMAD.MOV.U32 R43, RZ, RZ, R14 ;  /* 0x000000ffff2b7224 */ /* 0x000fe200078e000e */
[----:B------:R-:W-:Y:S06]  /*328f0*/  BRA `(.L_x_3942) ;  /* 0xffffff1800c07947 */ /* 0x000fec000383ffff */
.L_x_3652:
[----:B------:R-:W-:Y:S01]  /*32900*/  BSSY B1, `(.L_x_3943) ;  /* 0x0000008000017945 */ /* 0x000fe20003800000 */
[----:B------:R-:W-:Y:S01]  /*32910*/  IMAD.MOV.U32 R13, RZ, RZ, R42 ;  /* 0x000000ffff0d7224 */ /* 0x000fe200078e002a */
[----:B------:R-:W-:Y:S01]  /*32920*/  MOV R15, 0xffffffff ;  /* 0xffffffff000f7802 */ /* 0x000fe20000000f00 */
[----:B------:R-:W-:Y:S02]  /*32930*/  IMAD.MOV.U32 R12, RZ, RZ, 0x1 ;  /* 0x00000001ff0c7424 */ /* 0x000fe400078e00ff */
[----:B---3--:R-:W-:-:S07]  /*32940*/  IMAD.MOV.U32 R11, RZ, RZ, 0x1c1f ;  /* 0x00001c1fff0b7424 */ /* 0x008fce00078e00ff */
[----:B012---:R-:W-:Y:S05]  /*32950*/  WARPSYNC.COLLECTIVE R15, `(.L_x_3944) ;  /* 0x000000000f087348 */ /* 0x007fea0003c00000 */
[----:B------:R3:W4:Y:S02]  /*32960*/  SHFL.IDX P6, R14, R13, R12, R11 ;  /* 0x0000000c0d0e7389 */ /* 0x00072400000c000b */
[----:B01234-:R-:W-:Y:S01]  /*32970*/  ENDCOLLECTIVE ;  /* 0x000000000000791b */ /* 0x01ffe20003800000 */
.L_x_3944:
[----:B------:R-:W-:Y:S05]  /*32980*/  BSYNC B1 ;  /* 0x0000000000017941 */ /* 0x000fea0003800000 */
.L_x_3943:
        /* <DEDUP_REMOVED lines=8> */
.L_x_3945:
[----:B------:R-:W-:Y:S05]  /*32a10*/  BRA `(.L_x_3946) ;  /* 0xffffff24009c7947 */ /* 0x000fea000383ffff */
.L_x_3656:
[----:B------:R-:W-:Y:S01]  /*32a20*/  MOV R13, R3 ;  /* 0x00000003000d7202 */ /* 0x000fe20000000f00 */
[----:B------:R-:W-:Y:S02]  /*32a30*/  IMAD.MOV.U32 R12, RZ, RZ, RZ ;  /* 0x000000ffff0c7224 */ /* 0x000fe400078e00ff */
[----:B------:R-:W-:Y:S02]  /*32a40*/  IMAD.MOV.U32 R11, RZ, RZ, 0x181f ;  /* 0x0000181fff0b7424 */ /* 0x000fe400078e00ff */
[----:B------:R-:W-:-:S07]  /*32a50*/  IMAD.MOV.U32 R15, RZ, RZ, -0x1 ;  /* 0xffffffffff0f7424 */ /* 0x000fce00078e00ff */
[----:B0-----:R-:W-:Y:S05]  /*32a60*/  WARPSYNC.COLLECTIVE R15, `(.L_x_3947) ;  /* 0x000000000f087348 */ /* 0x001fea0003c00000 */
[----:B------:R1:W2:Y:S02]  /*32a70*/  SHFL.IDX P6, R14, R13, R12, R11 ;  /* 0x0000000c0d0e7389 */ /* 0x0002a400000c000b */
[----:B012---:R-:W-:Y:S01]  /*32a80*/  ENDCOLLECTIVE ;  /* 0x000000000000791b */ /* 0x007fe20003800000 */
.L_x_3947:
[----:B------:R-:W-:Y:S02]  /*32a90*/  IMAD.MOV.U32 R13, RZ, RZ, R2 ;  /* 0x000000ffff0d7224 */ /* 0x000fe400078e0002 */
[----:B------:R-:W-:-:S07]  /*32aa0*/  IMAD.MOV.U32 R0, RZ, RZ, R14 ;  /* 0x000000ffff007224 */ /* 0x000fce00078e000e */
[----:B------:R-:W-:Y:S05]  /*32ab0*/  WARPSYNC.COLLECTIVE R15, `(.L_x_3948) ;  /* 0x000000000f087348 */ /* 0x000fea0003c00000 */
[----:B------:R0:W1:Y:S02]  /*32ac0*/  SHFL.IDX P6, R14, R13, R12, R11 ;  /* 0x0000000c0d0e7389 */ /* 0x00006400000c000b */
[----:B01----:R-:W-:Y:S01]  /*32ad0*/  ENDCOLLECTIVE ;  /* 0x000000000000791b */ /* 0x003fe20003800000 */
.L_x_3948:
[----:B------:R-:W-:Y:S05]  /*32ae0*/  BRA `(.L_x_3949) ;  /* 0xffffff3800c47947 */ /* 0x000fea000383ffff */
.L_x_3659:
[----:B------:R-:W-:Y:S01]  /*32af0*/  BSSY B1, `(.L_x_3950) ;  /* 0x0000008000017945 */ /* 0x000fe20003800000 */
[----:B----4-:R-:W-:Y:S01]  /*32b00*/  MOV R13, R3 ;  /* 0x00000003000d7202 */ /* 0x010fe20000000f00 */
[----:B------:R-:W-:Y:S02]  /*32b10*/  IMAD.MOV.U32 R12, RZ, RZ, 0x1 ;  /* 0x00000001ff0c7424 */ /* 0x000fe400078e00ff */
[----:B------:R-:W-:Y:S02]  /*32b20*/  IMAD.MOV.U32 R11, RZ, RZ, 0x181f ;  /* 0x0000181fff0b7424 */ /* 0x000fe400078e00ff */
[----:B------:R-:W-:-:S07]  /*32b30*/  IMAD.MOV.U32 R15, RZ, RZ, -0x1 ;  /* 0xffffffffff0f7424 */ /* 0x000fce00078e00ff */
[----:B0123--:R-:W-:Y:S05]  /*32b40*/  WARPSYNC.COLLECTIVE R15, `(.L_x_3951) ;  /* 0x000000000f087348 */ /* 0x00ffea0003c00000 */
[----:B---3--:R3:W4:Y:S02]  /*32b50*/  SHFL.IDX P6, R14, R13, R12, R11 ;  /* 0x0000000c0d0e7389 */ /* 0x00872400000c000b */
[----:B01234-:R-:W-:Y:S01]  /*32b60*/  ENDCOLLECTIVE ;  /* 0x000000000000791b */ /* 0x01ffe20003800000 */
.L_x_3951:
[----:B------:R-:W-:Y:S05]  /*32b70*/  BSYNC B1 ;  /* 0x0000000000017941 */ /* 0x000fea0003800000 */
.L_x_3950:
        /* <DEDUP_REMOVED lines=8> */
.L_x_3952:
[----:B------:R-:W-:Y:S05]  /*32c00*/  BRA `(.L_x_3953) ;  /* 0xffffff3800d87947 */ /* 0x000fea000383ffff */
.L_x_3662:
[----:B------:R-:W-:Y:S01]  /*32c10*/  BSSY B1, `(.L_x_3954) ;  /* 0x0000008000017945 */ /* 0x000fe20003800000 */
[----:B----4-:R-:W-:Y:S01]  /*32c20*/  IMAD.MOV.U32 R13, RZ, RZ, R3 ;  /* 0x000000ffff0d7224 */ /* 0x010fe200078e0003 */
[----:B------:R-:W-:Y:S01]  /*32c30*/  MOV R15, 0xffffffff ;  /* 0xffffffff000f7802 */ /* 0x000fe20000000f00 */
[----:B------:R-:W-:Y:S02]  /*32c40*/  IMAD.MOV.U32 R12, RZ, RZ, 0x2 ;  /* 0x00000002ff0c7424 */ /* 0x000fe400078e00ff */
[----:B------:R-:W-:-:S07]  /*32c50*/  IMAD.MOV.U32 R11, RZ, RZ, 0x181f ;  /* 0x0000181fff0b7424 */ /* 0x000fce00078e00ff */
[----:B0123--:R-:W-:Y:S05]  /*32c60*/  WARPSYNC.COLLECTIVE R15, `(.L_x_3955) ;  /* 0x000000000f087348 */ /* 0x00ffea0003c00000 */
[----:B---3--:R3:W4:Y:S02]  /*32c70*/  SHFL.IDX P6, R14, R13, R12, R11 ;  /* 0x0000000c0d0e7389 */ /* 0x00872400000c000b */
[----:B01234-:R-:W-:Y:S01]  /*32c80*/  ENDCOLLECTIVE ;  /* 0x000000000000791b */ /* 0x01ffe20003800000 */
.L_x_3955:
[----:B------:R-:W-:Y:S05]  /*32c90*/  BSYNC B1 ;  /* 0x0000000000017941 */ /* 0x000fea0003800000 */
.L_x_3954:
        /* <DEDUP_REMOVED lines=8> */
.L_x_3956:
[----:B------:R-:W-:Y:S05]  /*32d20*/  BRA `(.L_x_3957) ;  /* 0xffffff3800e87947 */ /* 0x000fea000383ffff */
.L_x_3665:
[----:B------:R-:W-:Y:S01]  /*32d30*/  BSSY B1, `(.L_x_3958) ;  /* 0x0000008000017945 */ /* 0x000fe20003800000 */
[----:B0-----:R-:W-:Y:S01]  /*32d40*/  MOV R13, R3 ;  /* 0x00000003000d7202 */ /* 0x001fe20000000f00 */
[----:B------:R-:W-:Y:S02]  /*32d50*/  IMAD.MOV.U32 R12, RZ, RZ, 0x3 ;  /* 0x00000003ff0c7424 */ /* 0x000fe400078e00ff */
[----:B------:R-:W-:Y:S02]  /*32d60*/  IMAD.MOV.U32 R11, RZ, RZ, 0x181f ;  /* 0x0000181fff0b7424 */ /* 0x000fe400078e00ff */
[----:B------:R-:W-:-:S07]  /*32d70*/  IMAD.MOV.U32 R15, RZ, RZ, -0x1 ;  /* 0xffffffffff0f7424 */ /* 0x000fce00078e00ff */
[----:B-1234-:R-:W-:Y:S05]  /*32d80*/  WARPSYNC.COLLECTIVE R15, `(.L_x_3959) ;  /* 0x000000000f087348 */ /* 0x01efea0003c00000 */
[----:B----4-:R0:W4:Y:S02]  /*32d90*/  SHFL.IDX P6, R14, R13, R12, R11 ;  /* 0x0000000c0d0e7389 */ /* 0x01012400000c000b */
[----:B01234-:R-:W-:Y:S01]  /*32da0*/  ENDCOLLECTIVE ;  /* 0x000000000000791b */ /* 0x01ffe20003800000 */
.L_x_3959:
[----:B------:R-:W-:Y:S05]  /*32db0*/  BSYNC B1 ;  /* 0x0000000000017941 */ /* 0x000fea0003800000 */
.L_x_3958:
        /* <DEDUP_REMOVED lines=8> */
.L_x_3960:
[----:B------:R-:W-:Y:S05]  /*32e40*/  BRA `(.L_x_3961) ;  /* 0xffffff3800f87947 */ /* 0x000fea000383ffff */
.L_x_3682:
[----:B------:R-:W0:Y:S01]  /*32e50*/  S2R R4, SR_TID.X ;  /* 0x0000000000047919 */ /* 0x000e220000002100 */
[----:B------:R-:W-:Y:S01]  /*32e60*/  BSSY B1, `(.L_x_3962) ;  /* 0x000000a000017945 */ /* 0x000fe20003800000 */
[----:B------:R-:W-:Y:S01]  /*32e70*/  IMAD.MOV.U32 R12, RZ, RZ, RZ ;  /* 0x000000ffff0c7224 */ /* 0x000fe200078e00ff */
[----:B------:R-:W-:Y:S01]  /*32e80*/  MOV R15, 0xffffffff ;  /* 0xffffffff000f7802 */ /* 0x000fe20000000f00 */
[----:B------:R-:W-:Y:S01]  /*32e90*/  IMAD.MOV.U32 R11, RZ, RZ, 0x1f ;  /* 0x0000001fff0b7424 */ /* 0x000fe200078e00ff */
[----:B0-----:R-:W-:-:S04]  /*32ea0*/  SHF.R.U32.HI R4, RZ, 0x5, R4 ;  /* 0x00000005ff047819 */ /* 0x001fc80000011604 */
[----:B------:R-:W-:-:S05]  /*32eb0*/  LOP3.LUT R4, R4, 0x3, RZ, 0xc0, !PT ;  /* 0x0000000304047812 */ /* 0x000fca00078ec0ff */
[----:B------:R-:W-:-:S07]  /*32ec0*/  IMAD.MOV.U32 R13, RZ, RZ, R4 ;  /* 0x000000ffff0d7224 */ /* 0x000fce00078e0004 */
[----:B------:R-:W-:Y:S05]  /*32ed0*/  WARPSYNC.COLLECTIVE R15, `(.L_x_3963) ;  /* 0x000000000f087348 */ /* 0x000fea0003c00000 */
[----:B------:R0:W1:Y:S02]  /*32ee0*/  SHFL.IDX P6, R14, R13, R12, R11 ;  /* 0x0000000c0d0e7389 */ /* 0x00006400000c000b */
[----:B01----:R-:W-:Y:S01]  /*32ef0*/  ENDCOLLECTIVE ;  /* 0x000000000000791b */ /* 0x003fe20003800000 */
.L_x_3963:
[----:B------:R-:W-:Y:S05]  /*32f00*/  BSYNC B1 ;  /* 0x0000000000017941 */ /* 0x000fea0003800000 */
.L_x_3962:
[----:B------:R-:W-:Y:S05]  /*32f10*/  BRA `(.L_x_3964) ;  /* 0xffffff54006c7947 */ /* 0x000fea000383ffff */
.L_x_3684:
[----:B------:R-:W-:Y:S01]  /*32f20*/  BSSY B1, `(.L_x_3965) ;  /* 0x0000006000017945 */ /* 0x000fe20003800000 */
[----:B------:R-:W-:-:S07]  /*32f30*/  IMAD.MOV.U32 R15, RZ, RZ, -0x1 ;  /* 0xffffffffff0f7424 */ /* 0x000fce00078e00ff */
[----:B0-----:R-:W-:Y:S05]  /*32f40*/  WARPSYNC.COLLECTIVE R15, `(.L_x_3966) ;  /* 0x000000000f0c7348 */ /* 0x001fea0003c00000 */
[----:B------:R-:W-:Y:S02]  /*32f50*/  ELECT P6, UR62, PT ;  /* 0x00000000003e782f */ /* 0x000fe400038c0000 */
[----:B------:R-:W-:Y:S01]  /*32f60*/  MOV R14, UR62 ;  /* 0x0000003e000e7c02 */ /* 0x000fe20008000f00 */
[----:B0-----:R-:W-:Y:S10]  /*32f70*/  ENDCOLLECTIVE ;  /* 0x000000000000791b */ /* 0x001ff40003800000 */
.L_x_3966:
[----:B------:R-:W-:Y:S05]  /*32f80*/  BSYNC B1 ;  /* 0x0000000000017941 */ /* 0x000fea0003800000 */
.L_x_3965:
[----:B------:R-:W-:Y:S05]  /*32f90*/  BRA `(.L_x_3683) ;  /* 0xffffff5400647947 */ /* 0x000fea000383ffff */
.L_x_3686:
[----:B0-----:R0:W1:Y:S02]  /*32fa0*/  SYNCS.PHASECHK.TRANS64.TRYWAIT P0, [R18+URZ+0x33420], R3 ;  /* 0x03342003120075a7 */ /* 0x001064000800017f */
[----:B-1----:R-:W-:Y:S05]  /*32fb0*/  @!P0 NANOSLEEP.SYNCS 0x989680 ;  /* 0x009896800000895d */ /* 0x002fea0003900000 */
[----:B------:R-:W1:Y:S02]  /*32fc0*/  @!P0 SYNCS.PHASECHK.TRANS64 P0, [R18+URZ+0x33420], R3 ;  /* 0x03342003120085a7 */ /* 0x000e64000800007f */
[----:B-1----:R-:W-:Y:S05]  /*32fd0*/  @!P0 BRA `(.L_x_3686) ;  /* 0xfffffffc00f08947 */ /* 0x002fea000383ffff */
[----:B------:R-:W-:Y:S05]  /*32fe0*/  BRA `(.L_x_3967) ;  /* 0xffffff5400747947 */ /* 0x000fea000383ffff */
.L_x_3690:
[----:B-1----:R1:W2:Y:S02]  /*32ff0*/  SYNCS.PHASECHK.TRANS64.TRYWAIT P0, [R6+URZ+0x334a0], R9 ;  /* 0x0334a009060075a7 */ /* 0x0022a4000800017f */
[----:B--2---:R-:W-:Y:S05]  /*33000*/  @!P0 NANOSLEEP.SYNCS 0x989680 ;  /* 0x009896800000895d */ /* 0x004fea0003900000 */
[----:B------:R-:W2:Y:S02]  /*33010*/  @!P0 SYNCS.PHASECHK.TRANS64 P0, [R6+URZ+0x334a0], R9 ;  /* 0x0334a009060085a7 */ /* 0x000ea4000800007f */
[----:B--2---:R-:W-:Y:S05]  /*33020*/  @!P0 BRA `(.L_x_3690) ;  /* 0xfffffffc00f08947 */ /* 0x004fea000383ffff */
[----:B------:R-:W-:Y:S05]  /*33030*/  BRA `(.L_x_3968) ;  /* 0xffffff5400947947 */ /* 0x000fea000383ffff */
.L_x_3697:
[----:B0-----:R0:W2:Y:S02]  /*33040*/  SYNCS.PHASECHK.TRANS64.TRYWAIT P0, [R6+URZ+0x334c0], R9 ;  /* 0x0334c009060075a7 */ /* 0x0010a4000800017f */
[----:B--2---:R-:W-:Y:S05]  /*33050*/  @!P0 NANOSLEEP.SYNCS 0x989680 ;  /* 0x009896800000895d */ /* 0x004fea0003900000 */
[----:B------:R-:W2:Y:S02]  /*33060*/  @!P0 SYNCS.PHASECHK.TRANS64 P0, [R6+URZ+0x334c0], R9 ;  /* 0x0334c009060085a7 */ /* 0x000ea4000800007f */
[----:B--2---:R-:W-:Y:S05]  /*33070*/  @!P0 BRA `(.L_x_3697) ;  /* 0xfffffffc00f08947 */ /* 0x004fea000383ffff */
[----:B------:R-:W-:Y:S05]  /*33080*/  BRA `(.L_x_3969) ;  /* 0xffffff5800947947 */ /* 0x000fea000383ffff */
.L_x_3706:
[----:B0-----:R0:W1:Y:S02]  /*33090*/  SYNCS.PHASECHK.TRANS64.TRYWAIT P2, [R7+URZ+0x334a0], R6 ;  /* 0x0334a006070075a7 */ /* 0x001064000804017f */
[----:B-1----:R-:W-:Y:S05]  /*330a0*/  @!P2 NANOSLEEP.SYNCS 0x989680 ;  /* 0x009896800000a95d */ /* 0x002fea0003900000 */
[----:B------:R-:W1:Y:S02]  /*330b0*/  @!P2 SYNCS.PHASECHK.TRANS64 P2, [R7+URZ+0x334a0], R6 ;  /* 0x0334a0060700a5a7 */ /* 0x000e64000804007f */
[----:B-1----:R-:W-:Y:S05]  /*330c0*/  @!P2 BRA `(.L_x_3706) ;  /* 0xfffffffc00f0a947 */ /* 0x002fea000383ffff */
[----:B------:R-:W-:Y:S05]  /*330d0*/  BRA `(.L_x_3970) ;  /* 0xffffff5c00e07947 */ /* 0x000fea000383ffff */
.L_x_3713:
[----:B-1----:R1:W2:Y:S02]  /*330e0*/  SYNCS.PHASECHK.TRANS64.TRYWAIT P2, [R7+URZ+0x334c0], R6 ;  /* 0x0334c006070075a7 */ /* 0x0022a4000804017f */
[----:B--2---:R-:W-:Y:S05]  /*330f0*/  @!P2 NANOSLEEP.SYNCS 0x989680 ;  /* 0x009896800000a95d */ /* 0x004fea0003900000 */
[----:B------:R-:W2:Y:S02]  /*33100*/  @!P2 SYNCS.PHASECHK.TRANS64 P2, [R7+URZ+0x334c0], R6 ;  /* 0x0334c0060700a5a7 */ /* 0x000ea4000804007f */
[----:B--2---:R-:W-:Y:S05]  /*33110*/  @!P2 BRA `(.L_x_3713) ;  /* 0xfffffffc00f0a947 */ /* 0x004fea000383ffff */
[----:B------:R-:W-:Y:S05]  /*33120*/  BRA `(.L_x_3971) ;  /* 0xffffff6000dc7947 */ /* 0x000fea000383ffff */
.L_x_3732:
        /* <DEDUP_REMOVED lines=11> */
.L_x_3973:
[----:B------:R-:W-:Y:S05]  /*331e0*/  BSYNC B0 ;  /* 0x0000000000007941 */ /* 0x000fea0003800000 */
.L_x_3972:
[----:B------:R-:W-:Y:S05]  /*331f0*/  BRA `(.L_x_3974) ;  /* 0xffffff7000787947 */ /* 0x000fea000383ffff */
.L_x_3734:
[----:B------:R-:W-:Y:S01]  /*33200*/  BSSY B0, `(.L_x_3975) ;  /* 0x0000006000007945 */ /* 0x000fe20003800000 */
[----:B------:R-:W-:-:S07]  /*33210*/  MOV R15, 0xffffffff ;  /* 0xffffffff000f7802 */ /* 0x000fce0000000f00 */
[----:B01----:R-:W-:Y:S05]  /*33220*/  WARPSYNC.COLLECTIVE R15, `(.L_x_3976) ;  /* 0x000000000f0c7348 */ /* 0x003fea0003c00000 */
[----:B------:R-:W-:Y:S02]  /*33230*/  ELECT P6, UR62, PT ;  /* 0x00000000003e782f */ /* 0x000fe400038c0000 */
[----:B------:R-:W-:Y:S01]  /*33240*/  MOV R14, UR62 ;  /* 0x0000003e000e7c02 */ /* 0x000fe20008000f00 */
[----:B01----:R-:W-:Y:S10]  /*33250*/  ENDCOLLECTIVE ;  /* 0x000000000000791b */ /* 0x003ff40003800000 */
.L_x_3976:
[----:B------:R-:W-:Y:S05]  /*33260*/  BSYNC B0 ;  /* 0x0000000000007941 */ /* 0x000fea0003800000 */
.L_x_3975:
[----:B------:R-:W-:Y:S05]  /*33270*/  BRA `(.L_x_3977) ;  /* 0xffffff7000807947 */ /* 0x000fea000383ffff */
.L_x_3736:
[----:B0-----:R0:W1:Y:S02]  /*33280*/  SYNCS.PHASECHK.TRANS64.TRYWAIT P0, [R2+URZ+0x33480], R4 ;  /* 0x03348004020075a7 */ /* 0x001064000800017f */
[----:B-1----:R-:W-:Y:S05]  /*33290*/  @!P0 NANOSLEEP.SYNCS 0x989680 ;  /* 0x009896800000895d */ /* 0x002fea0003900000 */
[----:B------:R-:W1:Y:S02]  /*332a0*/  @!P0 SYNCS.PHASECHK.TRANS64 P0, [R2+URZ+0x33480], R4 ;  /* 0x03348004020085a7 */ /* 0x000e64000800007f */
[----:B-1----:R-:W-:Y:S05]  /*332b0*/  @!P0 BRA `(.L_x_3736) ;  /* 0xfffffffc00f08947 */ /* 0x002fea000383ffff */
[----:B------:R-:W-:Y:S05]  /*332c0*/  BRA `(.L_x_3978) ;  /* 0xffffff7000ec7947 */ /* 0x000fea000383ffff */
.L_x_3738:
[----:B-1----:R1:W2:Y:S02]  /*332d0*/  SYNCS.PHASECHK.TRANS64.TRYWAIT P0, [R2+URZ+0x33440], R4 ;  /* 0x03344004020075a7 */ /* 0x0022a4000800017f */
[----:B--2---:R-:W-:Y:S05]  /*332e0*/  @!P0 NANOSLEEP.SYNCS 0x989680 ;  /* 0x009896800000895d */ /* 0x004fea0003900000 */
[----:B------:R-:W2:Y:S02]  /*332f0*/  @!P0 SYNCS.PHASECHK.TRANS64 P0, [R2+URZ+0x33440], R4 ;  /* 0x03344004020085a7 */ /* 0x000ea4000800007f */
[----:B--2---:R-:W-:Y:S05]  /*33300*/  @!P0 BRA `(.L_x_3738) ;  /* 0xfffffffc00f08947 */ /* 0x004fea000383ffff */
[----:B------:R-:W-:Y:S05]  /*33310*/  BRA `(.L_x_3979) ;  /* 0xffffff74006c7947 */ /* 0x000fea000383ffff */
.L_x_3742:
        /* <DEDUP_REMOVED lines=14> */
.L_x_3980:
[----:B------:R-:W-:Y:S01]  /*33400*/  MOV R13, R4 ;  /* 0x00000004000d7202 */ /* 0x000fe20000000f00 */
[----:B------:R-:W-:-:S07]  /*33410*/  IMAD.MOV.U32 R6, RZ, RZ, R14 ;  /* 0x000000ffff067224 */ /* 0x000fce00078e000e */
[----:B------:R-:W-:Y:S05]  /*33420*/  WARPSYNC.COLLECTIVE R15, `(.L_x_3981) ;  /* 0x000000000f087348 */ /* 0x000fea0003c00000 */
[----:B------:R0:W1:Y:S02]  /*33430*/  SHFL.IDX P6, R14, R13, R12, R11 ;  /* 0x0000000c0d0e7389 */ /* 0x00006400000c000b */
[----:B01----:R-:W-:Y:S01]  /*33440*/  ENDCOLLECTIVE ;  /* 0x000000000000791b */ /* 0x003fe20003800000 */
.L_x_3981:
[----:B------:R-:W-:Y:S01]  /*33450*/  IMAD.MOV.U32 R13, RZ, RZ, R3 ;  /* 0x000000ffff0d7224 */ /* 0x000fe200078e0003 */
[----:B------:R-:W-:Y:S01]  /*33460*/  MOV R12, 0x1 ;  /* 0x00000001000c7802 */ /* 0x000fe20000000f00 */
[----:B------:R-:W-:-:S07]  /*33470*/  IMAD.MOV.U32 R7, RZ, RZ, R14 ;  /* 0x000000ffff077224 */ /* 0x000fce00078e000e */
[----:B------:R-:W-:Y:S05]  /*33480*/  WARPSYNC.COLLECTIVE R15, `(.L_x_3982) ;  /* 0x000000000f087348 */ /* 0x000fea0003c00000 */
[----:B------:R0:W1:Y:S02]  /*33490*/  SHFL.IDX P6, R14, R13, R12, R11 ;  /* 0x0000000c0d0e7389 */ /* 0x00006400000c000b */
[----:B01----:R-:W-:Y:S01]  /*334a0*/  ENDCOLLECTIVE ;  /* 0x000000000000791b */ /* 0x003fe20003800000 */
.L_x_3982:
[----:B------:R-:W-:-:S05]  /*334b0*/  @!P4 IADD3 R7, P3, R10, R7, RZ ;  /* 0x000000070a07c210 */ /* 0x000fca0007f7e0ff */
[----:B------:R-:W-:Y:S01]  /*334c0*/  @!P4 IMAD.X R6, RZ, RZ, R6, P3 ;  /* 0x000000ffff06c224 */ /* 0x000fe200018e0606 */
[----:B------:R-:W-:-:S04]  /*334d0*/  ISETP.GE.AND P3, PT, R5, R2, PT ;  /* 0x000000020500720c */ /* 0x000fc80003f66270 */
        /* <DEDUP_REMOVED lines=9> */
[----:B------:R0:W-:Y:S02]  /*33570*/  @!P4 LDGSTS.E.BYPASS.LTC128B.128 [R9+0x22200], desc[UR54][R6.64+0x80], !P2 ;  /* 0x222000800609cfae */ /* 0x0001e4000d101d76 */
[----:B0-----:R-:W-:-:S07]  /*33580*/  IMAD.MOV.U32 R6, RZ, RZ, R14 ;  /* 0x000000ffff067224 */ /* 0x001fce00078e000e */
[----:B------:R-:W-:Y:S05]  /*33590*/  WARPSYNC.COLLECTIVE R15, `(.L_x_3983) ;  /* 0x000000000f087348 */ /* 0x000fea0003c00000 */
[----:B------:R0:W1:Y:S02]  /*335a0*/  SHFL.IDX P6, R14, R13, R12, R11 ;  /* 0x0000000c0d0e7389 */ /* 0x00006400000c000b */
[----:B01----:R-:W-:Y:S01]  /*335b0*/  ENDCOLLECTIVE ;  /* 0x000000000000791b */ /* 0x003fe20003800000 */
.L_x_3983:
[----:B------:R-:W-:Y:S02]  /*335c0*/  IMAD.MOV.U32 R13, RZ, RZ, R3 ;  /* 0x000000ffff0d7224 */ /* 0x000fe400078e0003 */
[----:B------:R-:W-:Y:S02]  /*335d0*/  IMAD.MOV.U32 R12, RZ, RZ, 0x2 ;  /* 0x00000002ff0c7424 */ /* 0x000fe400078e00ff */
[----:B------:R-:W-:-:S07]  /*335e0*/  IMAD.MOV.U32 R5, RZ, RZ, R14 ;  /* 0x000000ffff057224 */ /* 0x000fce00078e000e */
[----:B------:R-:W-:Y:S05]  /*335f0*/  WARPSYNC.COLLECTIVE R15, `(.L_x_3984) ;  /* 0x000000000f087348 */ /* 0x000fea0003c00000 */
[----:B------:R0:W1:Y:S02]  /*33600*/  SHFL.IDX P6, R14, R13, R12, R11 ;  /* 0x0000000c0d0e7389 */ /* 0x00006400000c000b */
[----:B01----:R-:W-:Y:S01]  /*33610*/  ENDCOLLECTIVE ;  /* 0x000000000000791b */ /* 0x003fe20003800000 */
.L_x_3984:
        /* <DEDUP_REMOVED lines=17> */
.L_x_3985:
[----:B------:R-:W-:Y:S02]  /*33730*/  IMAD.MOV.U32 R13, RZ, RZ, R3 ;  /* 0x000000ffff0d7224 */ /* 0x000fe400078e0003 */
[----:B------:R-:W-:Y:S01]  /*33740*/  IMAD.MOV.U32 R12, RZ, RZ, 0x3 ;  /* 0x00000003ff0c7424 */ /* 0x000fe200078e00ff */
[----:B------:R-:W-:-:S07]  /*33750*/  MOV R5, R14 ;  /* 0x0000000e00057202 */ /* 0x000fce0000000f00 */
[----:B------:R-:W-:Y:S05]  /*33760*/  WARPSYNC.COLLECTIVE R15, `(.L_x_3986) ;  /* 0x000000000f087348 */ /* 0x000fea0003c00000 */
[----:B------:R0:W1:Y:S02]  /*33770*/  SHFL.IDX P6, R14, R13, R12, R11 ;  /* 0x0000000c0d0e7389 */ /* 0x00006400000c000b */
[----:B01----:R-:W-:Y:S01]  /*33780*/  ENDCOLLECTIVE ;  /* 0x000000000000791b */ /* 0x003fe20003800000 */
.L_x_3986:
        /* <DEDUP_REMOVED lines=8> */
[----:B------:R0:W-:Y:S04]  /*33810*/  @!P3 LDGSTS.E.BYPASS.LTC128B.128 [R9+0x1f200], desc[UR54][R6.64], !P0 ;  /* 0x1f2000000609bfae */ /* 0x0001e8000c101d76 */
[----:B------:R0:W-:Y:S01]  /*33820*/  @!P3 LDGSTS.E.BYPASS.LTC128B.128 [R9+0x21200], desc[UR54][R6.64+0x40], !P1 ;  /* 0x212000400609bfae */ /* 0x0001e2000c901d76 */
[----:B------:R-:W-:-:S07]  /*33830*/  MOV R5, R14 ;  /* 0x0000000e00057202 */ /* 0x000fce0000000f00 */
[----:B0-----:R-:W-:Y:S05]  /*33840*/  WARPSYNC.COLLECTIVE R15, `(.L_x_3987) ;  /* 0x000000000f087348 */ /* 0x001fea0003c00000 */
[----:B------:R1:W2:Y:S02]  /*33850*/  SHFL.IDX P6, R14, R13, R12, R11 ;  /* 0x0000000c0d0e7389 */ /* 0x0002a400000c000b */
[----:B012---:R-:W-:Y:S01]  /*33860*/  ENDCOLLECTIVE ;  /* 0x000000000000791b */ /* 0x007fe20003800000 */
.L_x_3987:
[----:B------:R-:W-:Y:S01]  /*33870*/  @!PT LDS RZ, [RZ] ;  /* 0x00000000fffff984 */ /* 0x000fe20000000800 */
[----:B------:R-:W-:Y:S01]  /*33880*/  @!PT LDS RZ, [RZ] ;  /* 0x00000000fffff984 */ /* 0x000fe20000000800 */
[----:B------:R-:W-:Y:S01]  /*33890*/  @!PT LDS RZ, [RZ] ;  /* 0x00000000fffff984 */ /* 0x000fe20000000800 */
[----:B------:R3:W-:Y:S01]  /*338a0*/  @!P3 LDGSTS.E.BYPASS.LTC128B.128 [R9+0x23200], desc[UR54][R6.64+0x80], !P2 ;  /* 0x232000800609bfae */ /* 0x0007e2000d101d76 */
[----:B------:R-:W-:Y:S01]  /*338b0*/  IMAD.MOV.U32 R3, RZ, RZ, R14 ;  /* 0x000000ffff037224 */ /* 0x000fe200078e000e */
[----:B------:R-:W-:Y:S06]  /*338c0*/  BRA `(.L_x_3988) ;  /* 0xffffff7800c87947 */ /* 0x000fec000383ffff */
.L_x_3747:
[----:B----4-:R4:W0:Y:S02]  /*338d0*/  SYNCS.PHASECHK.TRANS64.TRYWAIT P0, [R18+URZ+0x33420], R0 ;  /* 0x03342000120075a7 */ /* 0x010824000800017f */
[----:B0-----:R-:W-:Y:S05]  /*338e0*/  @!P0 NANOSLEEP.SYNCS 0x989680 ;  /* 0x009896800000895d */ /* 0x001fea0003900000 */
[----:B------:R-:W0:Y:S02]  /*338f0*/  @!P0 SYNCS.PHASECHK.TRANS64 P0, [R18+URZ+0x33420], R0 ;  /* 0x03342000120085a7 */ /* 0x000e24000800007f */
[----:B0-----:R-:W-:Y:S05]  /*33900*/  @!P0 BRA `(.L_x_3747) ;  /* 0xfffffffc00f08947 */ /* 0x001fea000383ffff */
[----:B------:R-:W-:Y:S05]  /*33910*/  BRA `(.L_x_3989) ;  /* 0xffffff7c00387947 */ /* 0x000fea000383ffff */
.L_x_3753:
[----:B-1----:R1:W3:Y:S02]  /*33920*/  SYNCS.PHASECHK.TRANS64.TRYWAIT P0, [R6+URZ+0x33480], R5 ;  /* 0x03348005060075a7 */ /* 0x0022e4000800017f */
[----:B---3--:R-:W-:Y:S05]  /*33930*/  @!P0 NANOSLEEP.SYNCS 0x989680 ;  /* 0x009896800000895d */ /* 0x008fea0003900000 */
[----:B------:R-:W3:Y:S02]  /*33940*/  @!P0 SYNCS.PHASECHK.TRANS64 P0, [R6+URZ+0x33480], R5 ;  /* 0x03348005060085a7 */ /* 0x000ee4000800007f */
[----:B---3--:R-:W-:Y:S05]  /*33950*/  @!P0 BRA `(.L_x_3753) ;  /* 0xfffffffc00f08947 */ /* 0x008fea000383ffff */
[----:B------:R-:W-:Y:S05]  /*33960*/  BRA `(.L_x_3990) ;  /* 0xffffff7c00f47947 */ /* 0x000fea000383ffff */
.L_x_3760:
[----:B--2---:R2:W3:Y:S02]  /*33970*/  SYNCS.PHASECHK.TRANS64.TRYWAIT P0, [R6+URZ+0x33440], R5 ;  /* 0x03344005060075a7 */ /* 0x0044e4000800017f */
[----:B---3--:R-:W-:Y:S05]  /*33980*/  @!P0 NANOSLEEP.SYNCS 0x989680 ;  /* 0x009896800000895d */ /* 0x008fea0003900000 */
[----:B------:R-:W3:Y:S02]  /*33990*/  @!P0 SYNCS.PHASECHK.TRANS64 P0, [R6+URZ+0x33440], R5 ;  /* 0x03344005060085a7 */ /* 0x000ee4000800007f */
[----:B---3--:R-:W-:Y:S05]  /*339a0*/  @!P0 BRA `(.L_x_3760) ;  /* 0xfffffffc00f08947 */ /* 0x008fea000383ffff */
[----:B------:R-:W-:Y:S05]  /*339b0*/  BRA `(.L_x_3991) ;  /* 0xffffff8000f47947 */ /* 0x000fea000383ffff */
.L_x_3768:
[----:B---3--:R3:W4:Y:S02]  /*339c0*/  SYNCS.PHASECHK.TRANS64.TRYWAIT P0, [R3+URZ+0x33470], R4 ;  /* 0x03347004030075a7 */ /* 0x008724000800017f */
[----:B----4-:R-:W-:Y:S05]  /*339d0*/  @!P0 NANOSLEEP.SYNCS 0x989680 ;  /* 0x009896800000895d */ /* 0x010fea0003900000 */
[----:B------:R-:W4:Y:S02]  /*339e0*/  @!P0 SYNCS.PHASECHK.TRANS64 P0, [R3+URZ+0x33470], R4 ;  /* 0x03347004030085a7 */ /* 0x000f24000800007f */
[----:B----4-:R-:W-:Y:S05]  /*339f0*/  @!P0 BRA `(.L_x_3768) ;  /* 0xfffffffc00f08947 */ /* 0x010fea000383ffff */
[----:B------:R-:W-:Y:S05]  /*33a00*/  BRA `(.L_x_3992) ;  /* 0xffffff8800087947 */ /* 0x000fea000383ffff */
.L_x_3770:
[----:B---3--:R3:W4:Y:S02]  /*33a10*/  SYNCS.PHASECHK.TRANS64.TRYWAIT P0, [R3+URZ+0x33460], R4 ;  /* 0x03346004030075a7 */ /* 0x008724000800017f */
[----:B----4-:R-:W-:Y:S05]  /*33a20*/  @!P0 NANOSLEEP.SYNCS 0x989680 ;  /* 0x009896800000895d */ /* 0x010fea0003900000 */
[----:B------:R-:W4:Y:S02]  /*33a30*/  @!P0 SYNCS.PHASECHK.TRANS64 P0, [R3+URZ+0x33460], R4 ;  /* 0x03346004030085a7 */ /* 0x000f24000800007f */
[----:B----4-:R-:W-:Y:S05]  /*33a40*/  @!P0 BRA `(.L_x_3770) ;  /* 0xfffffffc00f08947 */ /* 0x010fea000383ffff */
[----:B------:R-:W-:Y:S05]  /*33a50*/  BRA `(.L_x_3993) ;  /* 0xffffff8800107947 */ /* 0x000fea000383ffff */
.L_x_3777:
[----:B--2---:R2:W3:Y:S02]  /*33a60*/  SYNCS.PHASECHK.TRANS64.TRYWAIT P1, [R0+URZ+0x33470], R2 ;  /* 0x03347002000075a7 */ /* 0x0044e4000802017f */
[----:B---3--:R-:W-:Y:S05]  /*33a70*/  @!P1 NANOSLEEP.SYNCS 0x989680 ;  /* 0x009896800000995d */ /* 0x008fea0003900000 */
[----:B------:R-:W3:Y:S02]  /*33a80*/  @!P1 SYNCS.PHASECHK.TRANS64 P1, [R0+URZ+0x33470], R2 ;  /* 0x03347002000095a7 */ /* 0x000ee4000802007f */
[----:B---3--:R-:W-:Y:S05]  /*33a90*/  @!P1 BRA `(.L_x_3777) ;  /* 0xfffffffc00f09947 */ /* 0x008fea000383ffff */
[----:B------:R-:W-:Y:S05]  /*33aa0*/  BRA `(.L_x_3994) ;  /* 0xffffff9400887947 */ /* 0x000fea000383ffff */
.L_x_3779:
[----:B--2---:R2:W3:Y:S02]  /*33ab0*/  SYNCS.PHASECHK.TRANS64.TRYWAIT P1, [R0+URZ+0x33460], R2 ;  /* 0x03346002000075a7 */ /* 0x0044e4000802017f */
[----:B---3--:R-:W-:Y:S05]  /*33ac0*/  @!P1 NANOSLEEP.SYNCS 0x989680 ;  /* 0x009896800000995d */ /* 0x008fea0003900000 */
[----:B------:R-:W3:Y:S02]  /*33ad0*/  @!P1 SYNCS.PHASECHK.TRANS64 P1, [R0+URZ+0x33460], R2 ;  /* 0x03346002000095a7 */ /* 0x000ee4000802007f */
[----:B---3--:R-:W-:Y:S05]  /*33ae0*/  @!P1 BRA `(.L_x_3779) ;  /* 0xfffffffc00f09947 */ /* 0x008fea000383ffff */
[----:B------:R-:W-:Y:S05]  /*33af0*/  BRA `(.L_x_3995) ;  /* 0xffffff9400907947 */ /* 0x000fea000383ffff */
.L_x_3783:
[----:B------:R-:W2:Y:S01]  /*33b00*/  LDL R0, [R1+0x10] ;  /* 0x0000100001007983 */ /* 0x000ea20000100800 */
[----:B------:R-:W-:Y:S01]  /*33b10*/  BSSY B0, `(.L_x_3996) ;  /* 0x0000008000007945 */ /* 0x000fe20003800000 */
[----:B------:R-:W-:Y:S01]  /*33b20*/  IMAD.MOV.U32 R12, RZ, RZ, RZ ;  /* 0x000000ffff0c7224 */ /* 0x000fe200078e00ff */
[----:B------:R-:W-:Y:S01]  /*33b30*/  MOV R15, 0xffffffff ;  /* 0xffffffff000f7802 */ /* 0x000fe20000000f00 */
[----:B-1----:R-:W-:Y:S02]  /*33b40*/  IMAD.MOV.U32 R11, RZ, RZ, 0x1f ;  /* 0x0000001fff0b7424 */ /* 0x002fe400078e00ff */
[----:B--2---:R-:W-:-:S07]  /*33b50*/  IMAD.MOV.U32 R13, RZ, RZ, R0 ;  /* 0x000000ffff0d7224 */ /* 0x004fce00078e0000 */
[----:B0-----:R-:W-:Y:S05]  /*33b60*/  WARPSYNC.COLLECTIVE R15, `(.L_x_3997) ;  /* 0x000000000f087348 */ /* 0x001fea0003c00000 */
[----:B------:R1:W2:Y:S02]  /*33b70*/  SHFL.IDX P6, R14, R13, R12, R11 ;  /* 0x0000000c0d0e7389 */ /* 0x0002a400000c000b */
[----:B012---:R-:W-:Y:S01]  /*33b80*/  ENDCOLLECTIVE ;  /* 0x000000000000791b */ /* 0x007fe20003800000 */
.L_x_3997:
[----:B------:R-:W-:Y:S05]  /*33b90*/  BSYNC B0 ;  /* 0x0000000000007941 */ /* 0x000fea0003800000 */
.L_x_3996:
        /* <DEDUP_REMOVED lines=9> */
.L_x_3998:
        /* <DEDUP_REMOVED lines=17> */
[----:B--2---:R-:W-:Y:S01]  /*33d40*/  @!P1 IMAD.MOV.U32 R4, RZ, RZ, R8 ;  /* 0x000000ffff049224 */ /* 0x004fe200078e0008 */
[----:B------:R-:W-:Y:S01]  /*33d50*/  MOV R8, RZ ;  /* 0x000000ff00087202 */ /* 0x000fe20000000f00 */
[----:B---3--:R-:W-:Y:S01]  /*33d60*/  @!P1 IMAD.MOV.U32 R6, RZ, RZ, R2 ;  /* 0x000000ffff069224 */ /* 0x008fe200078e0002 */
[----:B------:R-:W-:-:S03]  /*33d70*/  ISETP.NE.AND P1, PT, R16, RZ, PT ;  /* 0x000000ff1000720c */ /* 0x000fc60003f25270 */
[----:B------:R-:W-:-:S05]  /*33d80*/  IMAD R2, R6, R4, RZ ;  /* 0x0000000406027224 */ /* 0x000fca00078e02ff */
[----:B------:R-:W-:-:S07]  /*33d90*/  MOV R13, R2 ;  /* 0x00000002000d7202 */ /* 0x000fce0000000f00 */
[----:B------:R-:W-:Y:S05]  /*33da0*/  WARPSYNC.COLLECTIVE R15, `(.L_x_3999) ;  /* 0x000000000f087348 */ /* 0x000fea0003c00000 */
[----:B------:R0:W1:Y:S02]  /*33db0*/  SHFL.UP P6, R14, R13, R12, R11 ;  /* 0x0400000c0d0e7389 */ /* 0x00006400000c000b */
[----:B01----:R-:W-:Y:S01]  /*33dc0*/  ENDCOLLECTIVE ;  /* 0x000000000000791b */ /* 0x003fe20003800000 */
.L_x_3999:
        /* <DEDUP_REMOVED lines=8> */
.L_x_4000:
        /* <DEDUP_REMOVED lines=8> */
.L_x_4001:
        /* <DEDUP_REMOVED lines=8> */
.L_x_4002:
        /* <DEDUP_REMOVED lines=8> */
.L_x_4003:
        /* <DEDUP_REMOVED lines=9> */
.L_x_4004:
[----:B------:R-:W-:Y:S01]  /*34060*/  IMAD.MOV.U32 R9, RZ, RZ, R14 ;  /* 0x000000ffff097224 */ /* 0x000fe200078e000e */
[----:B------:R-:W-:Y:S06]  /*34070*/  BRA `(.L_x_4005) ;  /* 0xffffffa000507947 */ /* 0x000fec000383ffff */
.L_x_3786:
[----:B------:R-:W-:Y:S01]  /*34080*/  BSSY B0, `(.L_x_4006) ;  /* 0x0000008000007945 */ /* 0x000fe20003800000 */
[----:B------:R-:W-:Y:S02]  /*34090*/  IMAD.MOV.U32 R13, RZ, RZ, R2 ;  /* 0x000000ffff0d7224 */ /* 0x000fe400078e0002 */
[----:B------:R-:W-:Y:S02]  /*340a0*/  IMAD.MOV.U32 R12, RZ, RZ, 0x1 ;  /* 0x00000001ff0c7424 */ /* 0x000fe400078e00ff */
[----:B------:R-:W-:Y:S02]  /*340b0*/  IMAD.MOV.U32 R11, RZ, RZ, RZ ;  /* 0x000000ffff0b7224 */ /* 0x000fe400078e00ff */
[----:B------:R-:W-:-:S07]  /*340c0*/  IMAD.MOV.U32 R15, RZ, RZ, -0x1 ;  /* 0xffffffffff0f7424 */ /* 0x000fce00078e00ff */
[----:B01----:R-:W-:Y:S05]  /*340d0*/  WARPSYNC.COLLECTIVE R15, `(.L_x_4007) ;  /* 0x000000000f087348 */ /* 0x003fea0003c00000 */
[----:B------:R2:W3:Y:S02]  /*340e0*/  SHFL.UP P6, R14, R13, R12, R11 ;  /* 0x0400000c0d0e7389 */ /* 0x0004e400000c000b */
[----:B0123--:R-:W-:Y:S01]  /*340f0*/  ENDCOLLECTIVE ;  /* 0x000000000000791b */ /* 0x00ffe20003800000 */
.L_x_4007:
[----:B------:R-:W-:Y:S05]  /*34100*/  BSYNC B0 ;  /* 0x0000000000007941 */ /* 0x000fea0003800000 */
.L_x_4006:
[----:B------:R-:W-:Y:S02]  /*34110*/  IMAD.MOV.U32 R3, RZ, RZ, R14 ;  /* 0x000000ffff037224 */ /* 0x000fe400078e000e */
[----:B------:R-:W-:Y:S02]  /*34120*/  IMAD.MOV.U32 R12, RZ, RZ, 0x2 ;  /* 0x00000002ff0c7424 */ /* 0x000fe400078e00ff */
[----:B------:R-:W-:Y:S01]  /*34130*/  IMAD.MOV.U32 R11, RZ, RZ, RZ ;  /* 0x000000ffff0b7224 */ /* 0x000fe200078e00ff */
[----:B------:R-:W-:Y:S01]  /*34140*/  SEL R3, R3, RZ, P1 ;  /* 0x000000ff03037207 */ /* 0x000fe20000800000 */
[----:B------:R-:W-:-:S03]  /*34150*/  IMAD.MOV.U32 R15, RZ, RZ, -0x1 ;  /* 0xffffffffff0f7424 */ /* 0x000fc600078e00ff */
[----:B------:R-:W-:-:S05]  /*34160*/  IADD3 R2, R2, R3, RZ ;  /* 0x0000000302027210 */ /* 0x000fca0007ffe0ff */
[----:B------:R-:W-:-:S07]  /*34170*/  IMAD.MOV.U32 R13, RZ, RZ, R2 ;  /* 0x000000ffff0d7224 */ /* 0x000fce00078e0002 */
[----:B------:R-:W-:Y:S05]  /*34180*/  WARPSYNC.COLLECTIVE R15, `(.L_x_4008) ;  /* 0x000000000f087348 */ /* 0x000fea0003c00000 */
[----:B------:R0:W1:Y:S02]  /*34190*/  SHFL.UP P6, R14, R13, R12, R11 ;  /* 0x0400000c0d0e7389 */ /* 0x00006400000c000b */
[----:B01----:R-:W-:Y:S01]  /*341a0*/  ENDCOLLECTIVE ;  /* 0x000000000000791b */ /* 0x003fe20003800000 */
.L_x_4008:
        /* <DEDUP_REMOVED lines=8> */
.L_x_4009:
        /* <DEDUP_REMOVED lines=8> */
.L_x_4010:
        /* <DEDUP_REMOVED lines=8> */
.L_x_4011:
        /* <DEDUP_REMOVED lines=9> */
.L_x_4012:
[----:B------:R-:W-:Y:S01]  /*343c0*/  IMAD.MOV.U32 R9, RZ, RZ, R14 ;  /* 0x000000ffff097224 */ /* 0x000fe200078e000e */
[----:B------:R-:W-:Y:S06]  /*343d0*/  BRA `(.L_x_4013) ;  /* 0xffffffa000247947 */ /* 0x000fec000383ffff */
.L_x_3788:
[----:B------:R-:W-:Y:S01]  /*343e0*/  BSSY B0, `(.L_x_4014) ;  /* 0x0000006000007945 */ /* 0x000fe20003800000 */
[----:B------:R-:W-:Y:S01]  /*343f0*/  PLOP3.LUT P6, PT, P6, PT, PT, 0x8, 0x0 ;  /* 0x000000000000781c */ /* 0x000fe200037ce170 */
[----:B------:R-:W-:-:S12]  /*34400*/  IMAD.MOV.U32 R15, RZ, RZ, -0x1 ;  /* 0xffffffffff0f7424 */ /* 0x000fd800078e00ff */
[----:B01----:R-:W-:Y:S05]  /*34410*/  WARPSYNC.COLLECTIVE R15, `(.L_x_4015) ;  /* 0x000000000f087348 */ /* 0x003fea0003c00000 */
[----:B------:R-:W-:Y:S01]  /*34420*/  VOTE.ANY R14, PT, P6 ;  /* 0x00000000000e7806 */ /* 0x000fe200030e0100 */
[----:B01----:R-:W-:Y:S06]  /*34430*/  ENDCOLLECTIVE ;  /* 0x000000000000791b */ /* 0x003fec0003800000 */
.L_x_4015:
[----:B------:R-:W-:Y:S05]  /*34440*/  BSYNC B0 ;  /* 0x0000000000007941 */ /* 0x000fea0003800000 */
.L_x_4014:
[----:B------:R-:W-:Y:S01]  /*34450*/  MOV R3, R14 ;  /* 0x0000000e00037202 */ /* 0x000fe20000000f00 */
[----:B------:R-:W-:Y:S02]  /*34460*/  IMAD.MOV.U32 R13, RZ, RZ, R4 ;  /* 0x000000ffff0d7224 */ /* 0x000fe400078e0004 */
[----:B------:R-:W-:Y:S01]  /*34470*/  IMAD.MOV.U32 R11, RZ, RZ, 0x1f ;  /* 0x0000001fff0b7424 */ /* 0x000fe200078e00ff */
[----:B------:R-:W0:Y:S01]  /*34480*/  POPC R0, R3 ;  /* 0x0000000300007309 */ /* 0x000e220000000000 */
[----:B------:R-:W-:Y:S02]  /*34490*/  IMAD.MOV.U32 R15, RZ, RZ, -0x1 ;  /* 0xffffffffff0f7424 */ /* 0x000fe400078e00ff */
[----:B0-----:R-:W-:-:S07]  /*344a0*/  IMAD.MOV.U32 R12, RZ, RZ, R0 ;  /* 0x000000ffff0c7224 */ /* 0x001fce00078e0000 */
[----:B------:R-:W-:Y:S05]  /*344b0*/  WARPSYNC.COLLECTIVE R15, `(.L_x_4016) ;  /* 0x000000000f087348 */ /* 0x000fea0003c00000 */
[----:B------:R0:W1:Y:S02]  /*344c0*/  SHFL.IDX P6, R14, R13, R12, R11 ;  /* 0x0000000c0d0e7389 */ /* 0x00006400000c000b */
[----:B01----:R-:W-:Y:S01]  /*344d0*/  ENDCOLLECTIVE ;  /* 0x000000000000791b */ /* 0x003fe20003800000 */
.L_x_4016:
[----:B------:R-:W-:Y:S01]  /*344e0*/  MOV R13, R6 ;  /* 0x00000006000d7202 */ /* 0x000fe20000000f00 */
[----:B------:R-:W-:-:S07]  /*344f0*/  IMAD.MOV.U32 R4, RZ, RZ, R14 ;  /* 0x000000ffff047224 */ /* 0x000fce00078e000e */
[----:B------:R-:W-:Y:S05]  /*34500*/  WARPSYNC.COLLECTIVE R15, `(.L_x_4017) ;  /* 0x000000000f087348 */ /* 0x000fea0003c00000 */
[----:B------:R0:W1:Y:S02]  /*34510*/  SHFL.IDX P6, R14, R13, R12, R11 ;  /* 0x0000000c0d0e7389 */ /* 0x00006400000c000b */
[----:B01----:R-:W-:Y:S01]  /*34520*/  ENDCOLLECTIVE ;  /* 0x000000000000791b */ /* 0x003fe20003800000 */
.L_x_4017:
[----:B------:R-:W-:Y:S01]  /*34530*/  IMAD.MOV.U32 R6, RZ, RZ, R14 ;  /* 0x000000ffff067224 */ /* 0x000fe200078e000e */
[----:B------:R-:W-:Y:S06]  /*34540*/  BRA `(.L_x_4018) ;  /* 0xffffffa000047947 */ /* 0x000fec000383ffff */
.L_x_3790:
[----:B------:R-:W-:Y:S01]  /*34550*/  BSSY B0, `(.L_x_4019) ;  /* 0x0000007000007945 */ /* 0x000fe20003800000 */
[----:B------:R-:W-:Y:S02]  /*34560*/  IMAD.MOV.U32 R13, RZ, RZ, R7 ;  /* 0x000000ffff0d7224 */ /* 0x000fe400078e0007 */
[----:B------:R-:W-:Y:S02]  /*34570*/  IMAD.MOV.U32 R11, RZ, RZ, 0x1f ;  /* 0x0000001fff0b7424 */ /* 0x000fe400078e00ff */
[----:B------:R-:W-:-:S07]  /*34580*/  IMAD.MOV.U32 R15, RZ, RZ, -0x1 ;  /* 0xffffffffff0f7424 */ /* 0x000fce00078e00ff */
[----:B01234-:R-:W-:Y:S05]  /*34590*/  WARPSYNC.COLLECTIVE R15, `(.L_x_4020) ;  /* 0x000000000f087348 */ /* 0x01ffea0003c00000 */
[----:B------:R0:W0:Y:S02]  /*345a0*/  SHFL.IDX P6, R14, R13, R12, R11 ;  /* 0x0000000c0d0e7389 */ /* 0x00002400000c000b */
[----:B01234-:R-:W-:Y:S01]  /*345b0*/  ENDCOLLECTIVE ;  /* 0x000000000000791b */ /* 0x01ffe20003800000 */
.L_x_4020:
[----:B------:R-:W-:Y:S05]  /*345c0*/  BSYNC B0 ;  /* 0x0000000000007941 */ /* 0x000fea0003800000 */
.L_x_4019:
[----:B------:R-:W-:Y:S01]  /*345d0*/  IMAD.MOV.U32 R7, RZ, RZ, R14 ;  /* 0x000000ffff077224 */ /* 0x000fe200078e000e */
[----:B------:R-:W-:Y:S06]  /*345e0*/  BRA `(.L_x_4021) ;  /* 0xffffff9c00f47947 */ /* 0x000fec000383ffff */
.L_x_3794:
[----:B0-----:R0:W1:Y:S02]  /*345f0*/  SYNCS.PHASECHK.TRANS64.TRYWAIT P0, [R0+URZ+0x33420], R3 ;  /* 0x03342003000075a7 */ /* 0x001064000800017f */
[----:B-1----:R-:W-:Y:S05]  /*34600*/  @!P0 NANOSLEEP.SYNCS 0x989680 ;  /* 0x009896800000895d */ /* 0x002fea0003900000 */
[----:B------:R-:W1:Y:S02]  /*34610*/  @!P0 SYNCS.PHASECHK.TRANS64 P0, [R0+URZ+0x33420], R3 ;  /* 0x03342003000085a7 */ /* 0x000e64000800007f */
[----:B-1----:R-:W-:Y:S05]  /*34620*/  @!P0 BRA `(.L_x_3794) ;  /* 0xfffffffc00f08947 */ /* 0x002fea000383ffff */
[----:B------:R-:W-:Y:S05]  /*34630*/  BRA `(.L_x_4022) ;  /* 0xffffffa4008c7947 */ /* 0x000fea000383ffff */
.L_x_3795:
[----:B------:R-:W1:Y:S01]  /*34640*/  S2R R2, SR_TID.X ;  /* 0x0000000000027919 */ /* 0x000e620000002100 */
[----:B------:R-:W-:Y:S01]  /*34650*/  BSSY B0, `(.L_x_4023) ;  /* 0x000000a000007945 */ /* 0x000fe20003800000 */
[----:B------:R-:W-:Y:S02]  /*34660*/  IMAD.MOV.U32 R12, RZ, RZ, RZ ;  /* 0x000000ffff0c7224 */ /* 0x000fe400078e00ff */
[----:B------:R-:W-:Y:S02]  /*34670*/  IMAD.MOV.U32 R11, RZ, RZ, 0x1f ;  /* 0x0000001fff0b7424 */ /* 0x000fe400078e00ff */
[----:B------:R-:W-:Y:S01]  /*34680*/  IMAD.MOV.U32 R15, RZ, RZ, -0x1 ;  /* 0xffffffffff0f7424 */ /* 0x000fe200078e00ff */
[----:B-1----:R-:W-:-:S04]  /*34690*/  SHF.R.U32.HI R2, RZ, 0x5, R2 ;  /* 0x00000005ff027819 */ /* 0x002fc80000011602 */
[----:B------:R-:W-:-:S04]  /*346a0*/  LOP3.LUT R2, R2, 0x3, RZ, 0xc0, !PT ;  /* 0x0000000302027812 */ /* 0x000fc800078ec0ff */
[----:B------:R-:W-:-:S07]  /*346b0*/  MOV R13, R2 ;  /* 0x00000002000d7202 */ /* 0x000fce0000000f00 */
[----:B0-----:R-:W-:Y:S05]  /*346c0*/  WARPSYNC.COLLECTIVE R15, `(.L_x_4024) ;  /* 0x000000000f087348 */ /* 0x001fea0003c00000 */
[----:B------:R1:W2:Y:S02]  /*346d0*/  SHFL.IDX P6, R14, R13, R12, R11 ;  /* 0x0000000c0d0e7389 */ /* 0x0002a400000c000b */
[----:B012---:R-:W-:Y:S01]  /*346e0*/  ENDCOLLECTIVE ;  /* 0x000000000000791b */ /* 0x007fe20003800000 */
.L_x_4024:
[----:B------:R-:W-:Y:S05]  /*346f0*/  BSYNC B0 ;  /* 0x0000000000007941 */ /* 0x000fea0003800000 */
.L_x_4023:
[----:B------:R-:W-:Y:S05]  /*34700*/  BRA `(.L_x_4025) ;  /* 0xffffffa400747947 */ /* 0x000fea000383ffff */
.L_x_3796:
[----:B------:R-:W-:Y:S01]  /*34710*/  BSSY B0, `(.L_x_4026) ;  /* 0x0000006000007945 */ /* 0x000fe20003800000 */
[----:B------:R-:W-:-:S07]  /*34720*/  IMAD.MOV.U32 R15, RZ, RZ, -0x1 ;  /* 0xffffffffff0f7424 */ /* 0x000fce00078e00ff */
[----:B01----:R-:W-:Y:S05]  /*34730*/  WARPSYNC.COLLECTIVE R15, `(.L_x_4027) ;  /* 0x000000000f0c7348 */ /* 0x003fea0003c00000 */
[----:B------:R-:W-:Y:S02]  /*34740*/  ELECT P6, UR62, PT ;  /* 0x00000000003e782f */ /* 0x000fe400038c0000 */
[----:B------:R-:W-:Y:S01]  /*34750*/  MOV R14, UR62 ;  /* 0x0000003e000e7c02 */ /* 0x000fe20008000f00 */
[----:B01----:R-:W-:Y:S10]  /*34760*/  ENDCOLLECTIVE ;  /* 0x000000000000791b */ /* 0x003ff40003800000 */
.L_x_4027:
[----:B------:R-:W-:Y:S05]  /*34770*/  BSYNC B0 ;  /* 0x0000000000007941 */ /* 0x000fea0003800000 */
.L_x_4026:
[----:B------:R-:W-:Y:S05]  /*34780*/  BRA `(.L_x_4028) ;  /* 0xffffffa400687947 */ /* 0x000fea000383ffff */
.L_x_3798:
[----:B0-----:R0:W1:Y:S02]  /*34790*/  SYNCS.PHASECHK.TRANS64.TRYWAIT P1, [R6+URZ], R5 ;  /* 0x00000005060075a7 */ /* 0x001064000802017f */
[----:B-1----:R-:W-:Y:S05]  /*347a0*/  @!P1 NANOSLEEP.SYNCS 0x989680 ;  /* 0x009896800000995d */ /* 0x002fea0003900000 */
[----:B------:R-:W1:Y:S02]  /*347b0*/  @!P1 SYNCS.PHASECHK.TRANS64 P1, [R6+URZ], R5 ;  /* 0x00000005060095a7 */ /* 0x000e64000802007f */
[----:B-1----:R-:W-:Y:S05]  /*347c0*/  @!P1 BRA `(.L_x_3798) ;  /* 0xfffffffc00f09947 */ /* 0x002fea000383ffff */
[----:B------:R-:W-:Y:S05]  /*347d0*/  BRA `(.L_x_4029) ;  /* 0xffffffa400a47947 */ /* 0x000fea000383ffff */
.L_x_3799:
[----:B-1----:R1:W2:Y:S02]  /*347e0*/  SYNCS.PHASECHK.TRANS64.TRYWAIT P1, [R7+URZ], R2 ;  /* 0x00000002070075a7 */ /* 0x0022a4000802017f */
[----:B--2---:R-:W-:Y:S05]  /*347f0*/  @!P1 NANOSLEEP.SYNCS 0x989680 ;  /* 0x009896800000995d */ /* 0x004fea0003900000 */
[----:B------:R-:W2:Y:S02]  /*34800*/  @!P1 SYNCS.PHASECHK.TRANS64 P1, [R7+URZ], R2 ;  /* 0x00000002070095a7 */ /* 0x000ea4000802007f */
[----:B--2---:R-:W-:Y:S05]  /*34810*/  @!P1 BRA `(.L_x_3799) ;  /* 0xfffffffc00f09947 */ /* 0x004fea000383ffff */
[----:B------:R-:W-:Y:S05]  /*34820*/  BRA `(.L_x_4030) ;  /* 0xffffffa400987947 */ /* 0x000fea000383ffff */
.L_x_3801:
[----:B--2---:R2:W3:Y:S02]  /*34830*/  SYNCS.PHASECHK.TRANS64.TRYWAIT P1, [R4+URZ+0x33460], R5 ;  /* 0x03346005040075a7 */ /* 0x0044e4000802017f */
[----:B---3--:R-:W-:Y:S05]  /*34840*/  @!P1 NANOSLEEP.SYNCS 0x989680 ;  /* 0x009896800000995d */ /* 0x008fea0003900000 */
[----:B------:R-:W3:Y:S02]  /*34850*/  @!P1 SYNCS.PHASECHK.TRANS64 P1, [R4+URZ+0x33460], R5 ;  /* 0x03346005040095a7 */ /* 0x000ee4000802007f */
[----:B---3--:R-:W-:Y:S05]  /*34860*/  @!P1 BRA `(.L_x_3801) ;  /* 0xfffffffc00f09947 */ /* 0x008fea000383ffff */
[----:B------:R-:W-:Y:S05]  /*34870*/  BRA `(.L_x_4031) ;  /* 0xffffffa4009c7947 */ /* 0x000fea000383ffff */
.L_x_3803:
[----:B---3--:R3:W4:Y:S02]  /*34880*/  SYNCS.PHASECHK.TRANS64.TRYWAIT P1, [R3+URZ+0x33460], R2 ;  /* 0x03346002030075a7 */ /* 0x008724000802017f */
[----:B----4-:R-:W-:Y:S05]  /*34890*/  @!P1 NANOSLEEP.SYNCS 0x989680 ;  /* 0x009896800000995d */ /* 0x010fea0003900000 */
[----:B------:R-:W4:Y:S02]  /*348a0*/  @!P1 SYNCS.PHASECHK.TRANS64 P1, [R3+URZ+0x33460], R2 ;  /* 0x03346002030095a7 */ /* 0x000f24000802007f */
[----:B----4-:R-:W-:Y:S05]  /*348b0*/  @!P1 BRA `(.L_x_3803) ;  /* 0xfffffffc00f09947 */ /* 0x010fea000383ffff */
[----:B------:R-:W-:Y:S05]  /*348c0*/  BRA `(.L_x_4032) ;  /* 0xffffffa4009c7947 */ /* 0x000fea000383ffff */
.L_x_3805:
[----:B----4-:R4:W0:Y:S02]  /*348d0*/  SYNCS.PHASECHK.TRANS64.TRYWAIT P0, [R4+URZ+0x33480], R5 ;  /* 0x03348005040075a7 */ /* 0x010824000800017f */
[----:B0-----:R-:W-:Y:S05]  /*348e0*/  @!P0 NANOSLEEP.SYNCS 0x989680 ;  /* 0x009896800000895d */ /* 0x001fea0003900000 */
[----:B------:R-:W0:Y:S02]  /*348f0*/  @!P0 SYNCS.PHASECHK.TRANS64 P0, [R4+URZ+0x33480], R5 ;  /* 0x03348005040085a7 */ /* 0x000e24000800007f */
[----:B0-----:R-:W-:Y:S05]  /*34900*/  @!P0 BRA `(.L_x_3805) ;  /* 0xfffffffc00f08947 */ /* 0x001fea000383ffff */
[----:B------:R-:W-:Y:S05]  /*34910*/  BRA `(.L_x_3806) ;  /* 0xffffffa400987947 */ /* 0x000fea000383ffff */
.L_x_4033:
        /* <DEDUP_REMOVED lines=14> */
.L_x_13349:


//--------------------- .text._ZN7cutlass13device_kernelIN5flash11enable_sm90INS1_16FlashAttnFwdSm90INS1_25CollectiveMainloopFwdSm90ILi2EN4cute5tupleIJNS5_1CILi1EEES8_S8_EEENS6_IJNS7_ILi128EEESA_NS7_ILi192EEEEEELi192ENS_12float_e4m3_tEfNS_4arch4Sm90ELb0ELb1ELb1ELb0ELb0ELb0ELb0ELb1ELb1ELb1ELb1ELb0EEENS1_21CollectiveEpilogueFwdINS6_IJSA_SB_SA_EEES9_NS_10bfloat16_tESF_Li256ELb0ELb1ELb1ELb1EEENS1_19SingleTileSchedulerILb0ELb1ELb1ELi128EEEEEEEEEvNT_6ParamsE --------------------------
	.section	.text._ZN7cutlass13device_kernelIN5flash11enable_sm90INS1_16FlashAttnFwdSm90INS1_25CollectiveMainloopFwdSm90ILi2EN4cute5tupleIJNS5_1CILi1EEES8_S8_EEENS6_IJNS7_ILi128EEESA_NS7_ILi192EEEEEELi192ENS_12float_e4m3_tEfNS_4arch4Sm90ELb0ELb1ELb1ELb0ELb0ELb0ELb0ELb1ELb1ELb1ELb1ELb0EEENS1_21CollectiveEpilogueFwdINS6_IJSA_SB_SA_EEES9_NS_10bfloat16_tESF_Li256ELb0ELb1ELb1ELb1EEENS1_19SingleTileSchedulerILb0ELb1ELb1ELi128EEEEEEEEEvNT_6ParamsE,"ax",@progbits
	.align	128
.text._ZN7cutlass13device_kernelIN5flash11enable_sm90INS1_16FlashAttnFwdSm90INS1_25CollectiveMainloopFwdSm90ILi2EN4cute5tupleIJNS5_1CILi1EEES8_S8_EEENS6_IJNS7_ILi128EEESA_NS7_ILi192EEEEEELi192ENS_12float_e4m3_tEfNS_4arch4Sm90ELb0ELb1ELb1ELb0ELb0ELb0ELb0ELb1ELb1ELb1ELb1ELb0EEENS1_21CollectiveEpilogueFwdINS6_IJSA_SB_SA_EEES9_NS_10bfloat16_tESF_Li256ELb0ELb1ELb1ELb1EEENS1_19SingleTileSchedulerILb0ELb1ELb1ELi128EEEEEEEEEvNT_6ParamsE:
        .type           _ZN7cutlass13device_kernelIN5flash11enable_sm90INS1_16FlashAttnFwdSm90INS1_25CollectiveMainloopFwdSm90ILi2EN4cute5tupleIJNS5_1CILi1EEES8_S8_EEENS6_IJNS7_ILi128EEESA_NS7_ILi192EEEEEELi192ENS_12float_e4m3_tEfNS_4arch4Sm90ELb0ELb1ELb1ELb0ELb0ELb0ELb0ELb1ELb1ELb1ELb1ELb0EEENS1_21CollectiveEpilogueFwdINS6_IJSA_SB_SA_EEES9_NS_10bfloat16_tESF_Li256ELb0ELb1ELb1ELb1EEENS1_19SingleTileSchedulerILb0ELb1ELb1ELi128EEEEEEEEEvNT_6ParamsE,@function
        .size           _ZN7cutlass13device_kernelIN5flash11enable_sm90INS1_16FlashAttnFwdSm90INS1_25CollectiveMainloopFwdSm90ILi2EN4cute5tupleIJNS5_1CILi1EEES8_S8_EEENS6_IJNS7_ILi128EEESA_NS7_ILi192EEEEEELi192ENS_12float_e4m3_tEfNS_4arch4Sm90ELb0ELb1ELb1ELb0ELb0ELb0ELb0ELb1ELb1ELb1ELb1ELb0EEENS1_21CollectiveEpilogueFwdINS6_IJSA_SB_SA_EEES9_NS_10bfloat16_tESF_Li256ELb0ELb1ELb1ELb1EEENS1_19SingleTileSchedulerILb0ELb1ELb1ELi128EEEEEEEEEvNT_6ParamsE,(.L_x_13350 - _ZN7cutlass13device_kernelIN5flash11enable_sm90INS1_16FlashAttnFwdSm90INS1_25CollectiveMainloopFwdSm90ILi2EN4cute5tupleIJNS5_1CILi1EEES8_S8_EEENS6_IJNS7_ILi128EEESA_NS7_ILi192EEEEEELi192ENS_12float_e4m3_tEfNS_4arch4Sm90ELb0ELb1ELb1ELb0ELb0ELb0ELb0ELb1ELb1ELb1ELb1ELb0EEENS1_21CollectiveEpilogueFwdINS6_IJSA_SB_SA_EEES9_NS_10bfloat16_tESF_Li256ELb0ELb1ELb1ELb1EEENS1_19SingleTileSchedulerILb0ELb1ELb1ELi128EEEEEEEEEvNT_6ParamsE)
        .other          _ZN7cutlass13device_kernelIN5flash11enable_sm90INS1_16FlashAttnFwdSm90INS1_25CollectiveMainloopFwdSm90ILi2EN4cute5tupleIJNS5_1CILi1EEES8_S8_EEENS6_IJNS7_ILi128EEESA_NS7_ILi192EEEEEELi192ENS_12float_e4m3_tEfNS_4arch4Sm90ELb0ELb1ELb1ELb0ELb0ELb0ELb0ELb1ELb1ELb1ELb1ELb0EEENS1_21CollectiveEpilogueFwdINS6_IJSA_SB_SA_EEES9_NS_10bfloat16_tESF_Li256ELb0ELb1ELb1ELb1EEENS1_19SingleTileSchedulerILb0ELb1ELb1ELi128EEEEEEEEEvNT_6ParamsE,@"STO_CUDA_ENTRY STV_DEFAULT"
_ZN7cutlass13device_kernelIN5flash11enable_sm90INS1_16FlashAttnFwdSm90INS1_25CollectiveMainloopFwdSm90ILi2EN4cute5tupleIJNS5_1CILi1EEES8_S8_EEENS6_IJNS7_ILi128EEESA_NS7_ILi192EEEEEELi192ENS_12float_e4m3_tEfNS_4arch4Sm90ELb0ELb1ELb1ELb0ELb0ELb0ELb0ELb1ELb1ELb1ELb1ELb0EEENS1_21CollectiveEpilogueFwdINS6_IJSA_SB_SA_EEES9_NS_10bfloat16_tESF_Li256ELb0ELb1ELb1ELb1EEENS1_19SingleTileSchedulerILb0ELb1ELb1ELi128EEEEEEEEEvNT_6ParamsE:
        /* <DEDUP_REMOVED lines=18> */
.L_x_4035:
[----:B------:R-:W-:Y:S05]  /*0120*/  BSYNC B0 ;  /* 0x0000000000007941 */ /* 0x000fea0003800000 */
.L_x_4034:
        /* <DEDUP_REMOVED lines=41> */
.L_x_4036:
        /* <DEDUP_REMOVED lines=22> */
.L_x_4037:
        /* <DEDUP_REMOVED lines=18> */
.L_x_4038:
        /* <DEDUP_REMOVED lines=22> */
.L_x_4039:
        /* <DEDUP_REMOVED lines=22> */
.L_x_4040:
        /* <DEDUP_REMOVED lines=8> */
.L_x_4043:
        /* <DEDUP_REMOVED lines=22> */
[----:B------:R-:W0:Y:S01]  /*0ae0*/  LDC.64 R2, c[0x0][0x418] ;  /* 0x00010600ff027b82 */ /* 0x000e220000000a00 */
[----:B------:R-:W-:Y:S01]  /*0af0*/  ULDC UR4, c[0x0][0x448] ;  /* 0x0001120000047ab9 */ /* 0x000fe20000000800 */
[----:B------:R-:W-:Y:S01]  /*0b00*/  USHF.R.S32.HI UR38, URZ, 0x1f, UR36 ;  /* 0x0000001f3f267899 */ /* 0x000fe20008011424 */
[----:B------:R-:W-:Y:S01]  /*0b10*/  VIADD R22, R4, 0xffffff80 ;  /* 0xffffff8004167836 */ /* 0x000fe20000000000 */
[----:B------:R-:W-:-:S04]  /*0b20*/  UISETP.NE.AND UP1, UPT, UR4, 0x1, UPT ;  /* 0x000000010400788c */ /* 0x000fc8000bf25270 */
[----:B------:R-:W1:Y:S07]  /*0b30*/  S2UR UR45, SR_CTAID.X ;  /* 0x00000000002d79c3 */ /* 0x000e6e0000002500 */
[----:B------:R-:W-:Y:S01]  /*0b40*/  @UP1 ULDC UR5, c[0x0][0x44c] ;  /* 0x0001130000051ab9 */ /* 0x000fe20000000800 */
[----:B------:R-:W2:Y:S01]  /*0b50*/  LDC R5, c[0x0][0x288] ;  /* 0x0000a200ff057b82 */ /* 0x000ea20000000800 */
[----:B------:R-:W-:-:S07]  /*0b60*/  @UP1 ULDC UR9, c[0x0][0x450] ;  /* 0x0001140000091ab9 */ /* 0x000fce0000000800 */
[----:B------:R-:W3:Y:S01]  /*0b70*/  LDC R16, c[0x0][0x424] ;  /* 0x00010900ff107b82 */ /* 0x000ee20000000800 */
[----:B0-----:R-:W-:-:S04]  /*0b80*/  ISETP.NE.U32.AND P0, PT, R2, RZ, PT ;  /* 0x000000ff0200720c */ /* 0x001fc80003f05070 */
[----:B------:R-:W-:-:S03]  /*0b90*/  ISETP.NE.AND.EX P0, PT, R3, RZ, PT, P0 ;  /* 0x000000ff0300720c */ /* 0x000fc60003f05300 */
[----:B------:R-:W0:Y:S01]  /*0ba0*/  LDC R7, c[0x0][0x2f0] ;  /* 0x0000bc00ff077b82 */ /* 0x000e220000000800 */
[----:B-1----:R-:W-:-:S04]  /*0bb0*/  USHF.L.U32 UR45, UR45, 0x7, URZ ;  /* 0x000000072d2d7899 */ /* 0x002fc8000800063f */
[----:B------:R-:W-:Y:S02]  /*0bc0*/  @UP1 UIADD3 UR4, UR45, 0x7f, URZ ;  /* 0x0000007f2d041890 */ /* 0x000fe4000fffe03f */
[----:B------:R-:W-:Y:S01]  /*0bd0*/  UIADD3 UR7, UR45, 0x7f, URZ ;  /* 0x0000007f2d077890 */ /* 0x000fe2000fffe03f */
[----:B--2---:R-:W-:Y:S01]  /*0be0*/  IADD3 R3, -R5, 0x1, RZ ;  /* 0x0000000105037810 */ /* 0x004fe20007ffe1ff */
[----:B------:R-:W-:-:S04]  /*0bf0*/  UIMAD.WIDE.U32 UR4, UR4, UR5, URZ ;  /* 0x00000005040472a5 */ /* 0x000fc8000f8e003f */
[----:B------:R-:W-:Y:S01]  /*0c00*/  @UP1 USHF.R.U32.HI UR7, URZ, UR9, UR5 ;  /* 0x000000093f071299 */ /* 0x000fe20008011605 */
[----:B---3--:R-:W-:Y:S02]  /*0c10*/  SEL R16, R16, 0x1, P0 ;  /* 0x0000000110107807 */ /* 0x008fe40000000000 */
[----:B------:R-:W-:Y:S02]  /*0c20*/  ULDC.64 UR4, c[0x0][0x9e0] ;  /* 0x0002780000047ab9 */ /* 0x000fe40000000a00 */
[----:B------:R-:W-:Y:S01]  /*0c30*/  UISETP.GE.AND UP0, UPT, UR5, 0x1, UPT ;  /* 0x000000010500788c */ /* 0x000fe2000bf06270 */
[----:B0-----:R-:W-:-:S05]  /*0c40*/  IMAD R3, R16, R7, R3 ;  /* 0x0000000710037224 */ /* 0x001fca00078e0203 */
[----:B------:R-:W-:Y:S02]  /*0c50*/  PLOP3.LUT P1, PT, PT, PT, UP0, 0x80, 0x0 ;  /* 0x000000000000781c */ /* 0x000fe40003f2f008 */
[----:B------:R-:W-:-:S13]  /*0c60*/  R2UR UR8, R3 ;  /* 0x00000000030872ca */ /* 0x000fda00000e0000 */
[----:B------:R-:W-:-:S04]  /*0c70*/  UIADD3 UR7, UR8, UR7, URZ ;  /* 0x0000000708077290 */ /* 0x000fc8000fffe03f */
[----:B------:R-:W-:-:S06]  /*0c80*/  UIADD3 UR4, UR7, UR4, URZ ;  /* 0x0000000407047290 */ /* 0x000fcc000fffe03f */
[----:B------:R-:W-:Y:S01]  /*0c90*/  IMAD.U32 R0, RZ, RZ, UR4 ;  /* 0x00000004ff007e24 */ /* 0x000fe2000f8e00ff */
[----:B------:R-:W-:Y:S06]  /*0ca0*/  @!P1 BRA `(.L_x_4045) ;  /* 0x0000000000409947 */ /* 0x000fec0003800000 */
        /* <DEDUP_REMOVED lines=10> */
.L_x_4046:
[----:B------:R-:W-:-:S11]  /*0d50*/  UISETP.NE.AND UP0, UPT, UR5, 0x1, UPT ;  /* 0x000000010500788c */ /* 0x000fd6000bf05270 */
[----:B------:R-:W-:Y:S02]  /*0d60*/  @UP0 ULDC.64 UR10, c[0x0][0x9e8] ;  /* 0x00027a00000a0ab9 */ /* 0x000fe40000000a00 */
[----:B------:R-:W-:-:S04]  /*0d70*/  UIMAD.WIDE.U32 UR8, UR4, UR10, URZ ;  /* 0x0000000a040872a5 */ /* 0x000fc8000f8e003f */
[----:B------:R-:W-:-:S12]  /*0d80*/  @UP0 USHF.R.U32.HI UR4, URZ, UR11, UR9 ;  /* 0x0000000b3f040299 */ /* 0x000fd80008011609 */
.L_x_4047:
[----:B------:R-:W-:-:S06]  /*0d90*/  UIMAD UR4, UR4, UR5, UR5 ;  /* 0x00000005040472a4 */ /* 0x000fcc000f8e0205 */
[----:B------:R-:W-:-:S07]  /*0da0*/  VIMNMX R0, R0, UR4, PT ;  /* 0x0000000400007c48 */ /* 0x000fce000bfe0100 */
.L_x_4045:
[-C--:B------:R-:W-:Y:S01]  /*0db0*/  IMAD R18, R16, R7.reuse, -R5 ;  /* 0x0000000710127224 */ /* 0x080fe200078e0a05 */
[----:B------:R-:W-:Y:S01]  /*0dc0*/  @UP1 ULDC UR8, c[0x0][0x44c] ;  /* 0x0001130000081ab9 */ /* 0x000fe20000000800 */
[----:B------:R-:W-:Y:S01]  /*0dd0*/  VIADD R2, R0, 0x7f ;  /* 0x0000007f00027836 */ /* 0x000fe20000000000 */
[----:B------:R-:W-:Y:S01]  /*0de0*/  UIMAD.WIDE.U32 UR8, UR45, UR8, URZ ;  /* 0x000000082d0872a5 */ /* 0x000fe2000f8e003f */
[----:B------:R-:W-:Y:S01]  /*0df0*/  IMAD R0, R16, R7, 0x7f ;  /* 0x0000007f10007424 */ /* 0x000fe200078e0207 */
[----:B------:R-:W-:Y:S01]  /*0e00*/  R2UR UR7, R18 ;  /* 0x00000000120772ca */ /* 0x000fe200000e0000 */
[----:B------:R-:W-:Y:S01]  /*0e10*/  @UP1 ULDC UR10, c[0x0][0x450] ;  /* 0x00011400000a1ab9 */ /* 0x000fe20000000800 */
[----:B------:R-:W-:Y:S01]  /*0e20*/  UMOV UR4, UR45 ;  /* 0x0000002d00047c82 */ /* 0x000fe20008000000 */
[----:B------:R-:W-:Y:S01]  /*0e30*/  SHF.R.S32.HI R5, RZ, 0x1f, R2 ;  /* 0x0000001fff057819 */ /* 0x000fe20000011402 */
[----:B------:R-:W-:Y:S01]  /*0e40*/  @UP1 USHF.R.U32.HI UR4, URZ, UR10, UR9 ;  /* 0x0000000a3f041299 */ /* 0x000fe20008011609 */
[----:B------:R-:W-:-:S02]  /*0e50*/  SHF.R.S32.HI R3, RZ, 0x1f, R0 ;  /* 0x0000001fff037819 */ /* 0x000fc40000011400 */
[----:B------:R-:W-:Y:S02]  /*0e60*/  LEA.HI R5, R5, R2, RZ, 0x7 ;  /* 0x0000000205057211 */ /* 0x000fe400078f38ff */
[----:B------:R-:W-:Y:S02]  /*0e70*/  LEA.HI R3, R3, R0, RZ, 0x7 ;  /* 0x0000000003037211 */ /* 0x000fe400078f38ff */
[----:B------:R-:W-:Y:S02]  /*0e80*/  SHF.R.S32.HI R0, RZ, 0x7, R5 ;  /* 0x00000007ff007819 */ /* 0x000fe40000011405 */
[----:B------:R-:W-:Y:S01]  /*0e90*/  UIADD3 UR4, UR7, UR4, URZ ;  /* 0x0000000407047290 */ /* 0x000fe2000fffe03f */
[----:B------:R-:W-:Y:S02]  /*0ea0*/  SHF.R.S32.HI R3, RZ, 0x7, R3 ;  /* 0x00000007ff037819 */ /* 0x000fe40000011403 */
[----:B------:R-:W-:Y:S02]  /*0eb0*/  ULDC UR7, c[0x0][0x9dc] ;  /* 0x0002770000077ab9 */ /* 0x000fe40000000800 */
[----:B------:R-:W-:Y:S01]  /*0ec0*/  UIADD3 UR7, UR4, -UR7, URZ ;  /* 0x8000000704077290 */ /* 0x000fe2000fffe03f */
[----:B------:R-:W-:Y:S01]  /*0ed0*/  VIMNMX R19, R3, R0, PT ;  /* 0x0000000003137248 */ /* 0x000fe20003fe0100 */
        /* <DEDUP_REMOVED lines=11> */
.L_x_4049:
[----:B------:R-:W-:-:S11]  /*0f90*/  UISETP.NE.AND UP0, UPT, UR5, 0x1, UPT ;  /* 0x000000010500788c */ /* 0x000fd6000bf05270 */
[----:B------:R-:W-:Y:S02]  /*0fa0*/  @UP0 ULDC.64 UR10, c[0x0][0x9e8] ;  /* 0x00027a00000a0ab9 */ /* 0x000fe40000000a00 */
[----:B------:R-:W-:-:S04]  /*0fb0*/  UIMAD.WIDE.U32 UR8, UR4, UR10, URZ ;  /* 0x0000000a040872a5 */ /* 0x000fc8000f8e003f */
[----:B------:R-:W-:-:S12]  /*0fc0*/  @UP0 USHF.R.U32.HI UR4, URZ, UR11, UR9 ;  /* 0x0000000b3f040299 */ /* 0x000fd80008011609 */
.L_x_4050:
[----:B------:R-:W-:-:S04]  /*0fd0*/  UIMAD UR4, UR4, UR5, URZ ;  /* 0x00000005040472a4 */ /* 0x000fc8000f8e023f */
[----:B------:R-:W-:-:S04]  /*0fe0*/  UISETP.LT.AND UP0, UPT, UR7, UR4, UPT ;  /* 0x000000040700728c */ /* 0x000fc8000bf01270 */
[----:B------:R-:W-:-:S12]  /*0ff0*/  USEL UR7, UR7, UR4, !UP0 ;  /* 0x0000000407077287 */ /* 0x000fd8000c000000 */
.L_x_4048:
[----:B------:R-:W-:Y:S02]  /*1000*/  USHF.R.S32.HI UR4, URZ, 0x1f, UR7 ;  /* 0x0000001f3f047899 */ /* 0x000fe40008011407 */
[----:B------:R-:W-:Y:S02]  /*1010*/  USHF.R.U32.HI UR10, URZ, 0x10, UR6 ;  /* 0x000000103f0a7899 */ /* 0x000fe40008011606 */
[----:B------:R-:W-:Y:S02]  /*1020*/  ULEA.HI UR4, UR4, UR7, URZ, 0x7 ;  /* 0x0000000704047291 */ /* 0x000fe4000f8f383f */
[----:B------:R-:W-:Y:S02]  /*1030*/  ULOP3.LUT UR39, UR6, 0xffff, URZ, 0xc0, !UPT ;  /* 0x0000ffff06277892 */ /* 0x000fe4000f8ec03f */
[----:B------:R-:W-:-:S04]  /*1040*/  USHF.R.S32.HI UR4, URZ, 0x7, UR4 ;  /* 0x000000073f047899 */ /* 0x000fc80008011404 */
[----:B------:R-:W-:-:S04]  /*1050*/  UISETP.LT.AND UP0, UPT, URZ, UR4, UPT ;  /* 0x000000043f00728c */ /* 0x000fc8000bf01270 */
[----:B------:R-:W-:Y:S02]  /*1060*/  USEL UR9, URZ, UR4, !UP0 ;  /* 0x000000043f097287 */ /* 0x000fe4000c000000 */
[----:B------:R-:W-:Y:S01]  /*1070*/  UISETP.NE.AND UP0, UPT, UR10, URZ, UPT ;  /* 0x0000003f0a00728c */ /* 0x000fe2000bf05270 */
[----:B------:R-:W-:-:S03]  /*1080*/  UMOV UR4, URZ ;  /* 0x0000003f00047c82 */ /* 0x000fc60008000000 */
[----:B------:R-:W-:-:S07]  /*1090*/  ISETP.GT.AND P0, PT, R19, UR9, PT ;  /* 0x0000000913007c0c */ /* 0x000fce000bf04270 */
[----:B------:R-:W-:-:S06]  /*10a0*/  @!UP0 ULDC UR10, c[0x0][0x9f0] ;  /* 0x00027c00000a8ab9 */ /* 0x000fcc0000000800 */
[----:B------:R-:W-:Y:S05]  /*10b0*/  @!P0 BRA `(.L_x_4051) ;  /* 0x00000000008c8947 */ /* 0x000fea0003800000 */
[----:B------:R-:W-:Y:S01]  /*10c0*/  IMAD.U32 R4, RZ, RZ, UR10 ;  /* 0x0000000aff047e24 */ /* 0x000fe2000f8e00ff */
[----:B------:R-:W-:-:S04]  /*10d0*/  UMOV UR4, URZ ;  /* 0x0000003f00047c82 */ /* 0x000fc80008000000 */
[----:B------:R-:W-:-:S04]  /*10e0*/  IABS R0, R4 ;  /* 0x0000000400007213 */ /* 0x000fc80000000000 */
[----:B------:R-:W-:Y:S02]  /*10f0*/  R2UR UR11, R0 ;  /* 0x00000000000b72ca */ /* 0x000fe400000e0000 */
[----:B------:R-:W-:Y:S02]  /*1100*/  IADD3 R0, R4, -0x1, R19 ;  /* 0xffffffff04007810 */ /* 0x000fe40007ffe013 */
[----:B------:R-:W-:Y:S02]  /*1110*/  IABS R4, R4 ;  /* 0x0000000400047213 */ /* 0x000fe40000000000 */
[----:B------:R-:W-:-:S03]  /*1120*/  R2UR UR6, R0 ;  /* 0x00000000000672ca */ /* 0x000fc600000e0000 */
[----:B------:R-:W-:-:S04]  /*1130*/  IMAD.MOV R4, RZ, RZ, -R4 ;  /* 0x000000ffff047224 */ /* 0x000fc800078e0a04 */
[----:B------:R-:W0:Y:S06]  /*1140*/  I2F.RP R2, UR11 ;  /* 0x0000000b00027d06 */ /* 0x000e2c0008209400 */
[----:B------:R-:W-:-:S06]  /*1150*/  UIADD3 UR6, -UR9, UR6, URZ ;  /* 0x0000000609067290 */ /* 0x000fcc000fffe13f */
[----:B------:R-:W-:Y:S01]  /*1160*/  IMAD.U32 R0, RZ, RZ, UR6 ;  /* 0x00000006ff007e24 */ /* 0x000fe2000f8e00ff */
[----:B------:R-:W-:Y:S01]  /*1170*/  ULOP3.LUT UR6, UR6, UR10, URZ, 0x3c, !UPT ;  /* 0x0000000a06067292 */ /* 0x000fe2000f8e3c3f */
[----:B0-----:R-:W0:Y:S03]  /*1180*/  MUFU.RCP R2, R2 ;  /* 0x0000000200027308 */ /* 0x001e260000001000 */
[----:B------:R-:W-:-:S04]  /*1190*/  IABS R0, R0 ;  /* 0x0000000000007213 */ /* 0x000fc80000000000 */
[----:B------:R-:W-:Y:S01]  /*11a0*/  R2UR UR8, R0 ;  /* 0x00000000000872ca */ /* 0x000fe200000e0000 */
[----:B------:R-:W-:Y:S02]  /*11b0*/  IMAD.MOV.U32 R0, RZ, RZ, R4 ;  /* 0x000000ffff007224 */ /* 0x000fe400078e0004 */
[----:B0-----:R-:W-:-:S06]  /*11c0*/  VIADD R3, R2, 0xffffffe ;  /* 0x0ffffffe02037836 */ /* 0x001fcc0000000000 */
        /* <DEDUP_REMOVED lines=18> */
.L_x_4051:
[----:B------:R-:W-:Y:S02]  /*12f0*/  UIMAD UR39, UR39, UR4, UR9 ;  /* 0x00000004272772a4 */ /* 0x000fe4000f8e0209 */
[----:B------:R-:W-:Y:S01]  /*1300*/  IMAD.U32 R0, RZ, RZ, UR4 ;  /* 0x00000004ff007e24 */ /* 0x000fe2000f8e00ff */
[----:B------:R-:W-:Y:S02]  /*1310*/  PLOP3.LUT P0, PT, PT, PT, PT, 0x80, 0x0 ;  /* 0x000000000000781c */ /* 0x000fe40003f0f070 */
[----:B------:R-:W-:Y:S01]  /*1320*/  CS2R R10, SRZ ;  /* 0x00000000000a7805 */ /* 0x000fe2000001ff00 */
[----:B------:R-:W-:Y:S01]  /*1330*/  IMAD.MOV.U32 R2, RZ, RZ, RZ ;  /* 0x000000ffff027224 */ /* 0x000fe200078e00ff */
[----:B------:R-:W-:Y:S02]  /*1340*/  CS2R R8, SRZ ;  /* 0x0000000000087805 */ /* 0x000fe4000001ff00 */
[----:B------:R-:W-:Y:S01]  /*1350*/  VIADDMNMX R19, R0, UR39, R19, PT ;  /* 0x0000002700137c46 */ /* 0x000fe2000b800113 */
[----:B------:R-:W-:Y:S01]  /*1360*/  IMAD.MOV.U32 R0, RZ, RZ, RZ ;  /* 0x000000ffff007224 */ /* 0x000fe200078e00ff */
[----:B------:R-:W-:Y:S01]  /*1370*/  CS2R R44, SRZ ;  /* 0x00000000002c7805 */ /* 0x000fe2000001ff00 */
[----:B------:R-:W-:Y:S01]  /*1380*/  IMAD.MOV.U32 R47, RZ, RZ, RZ ;  /* 0x000000ffff2f7224 */ /* 0x000fe200078e00ff */
[----:B------:R-:W-:-:S02]  /*1390*/  ISETP.GT.AND P1, PT, R19, UR39, PT ;  /* 0x0000002713007c0c */ /* 0x000fc4000bf24270 */
        /* <DEDUP_REMOVED lines=82> */
.L_x_4053:
        /* <DEDUP_REMOVED lines=22> */
[----:B------:R-:W-:Y:S02]  /*1a20*/  @UP0 UIMAD UR12, UR12, UR16, URZ ;  /* 0x000000100c0c02a4 */ /* 0x000fe4000f8e023f */
[----:B------:R-:W-:Y:S02]  /*1a30*/  @UP0 UIADD3 UR9, UR9, UR13, URZ ;  /* 0x0000000d09090290 */ /* 0x000fe4000fffe03f */
        /* <DEDUP_REMOVED lines=24> */
.L_x_4197:
[----:B------:R-:W-:-:S06]  /*1bc0*/  ULOP3.LUT UR4, UR41, 0x1, URZ, 0xfc, !UPT ;  /* 0x0000000129047892 */ /* 0x000fcc000f8efc3f */
[----:B------:R-:W-:-:S05]  /*1bd0*/  IMAD.U32 R2, RZ, RZ, UR4 ;  /* 0x00000004ff027e24 */ /* 0x000fca000f8e00ff */
[----:B------:R-:W-:-:S13]  /*1be0*/  ISETP.NE.AND P0, PT, R2, 0x3, PT ;  /* 0x000000030200780c */ /* 0x000fda0003f05270 */
[----:B------:R-:W-:Y:S05]  /*1bf0*/  @!P0 BRA `(.L_x_4055) ;  /* 0x0000000000048947 */ /* 0x000fea0003800000 */
[----:B------:R-:W-:Y:S01]  /*1c00*/  BPT.TRAP 0x1 ;  /* 0x000000040000795c */ /* 0x000fe20000300000 */
.L_x_4055:
[----:B------:R1:W2:Y:S01]  /*1c10*/  SYNCS.PHASECHK.TRANS64.TRYWAIT P2, [UR44+0x2a830], R8 ;  /* 0x02a83008ff0075a7 */ /* 0x0002a2000804016c */
[----:B------:R-:W-:Y:S05]  /*1c20*/  @!P0 BRA `(.L_x_4056) ;  /* 0x0000000000048947 */ /* 0x000fea0003800000 */
[----:B------:R-:W-:Y:S01]  /*1c30*/  BPT.TRAP 0x1 ;  /* 0x000000040000795c */ /* 0x000fe20000300000 */
.L_x_4056:
        /* <DEDUP_REMOVED lines=8> */
.L_x_4057:
[----:B------:R-:W-:Y:S05]  /*1cc0*/  WARPSYNC.ALL ;  /* 0x0000000000007948 */ /* 0x000fea0003800000 */
[----:B------:R-:W-:Y:S01]  /*1cd0*/  IMAD.MOV.U32 R7, RZ, RZ, -0x7fffffe0 ;  /* 0x80000020ff077424 */ /* 0x000fe200078e00ff */
        /* <DEDUP_REMOVED lines=17> */
[C---:B------:R-:W-:Y:S01]  /*1df0*/  IMAD.IADD R21, R22.reuse, 0x1, -R3 ;  /* 0x0000000116157824 */ /* 0x040fe200078e0a03 */
[----:B------:R-:W-:Y:S01]  /*1e00*/  UIADD3 UR4, UR20, 0x2, URZ ;  /* 0x0000000214047890 */ /* 0x000fe2000fffe03f */
[----:B------:R-:W-:Y:S01]  /*1e10*/  LOP3.LUT R89, R89, 0xfffffffc, RZ, 0xc0, !PT ;  /* 0xfffffffc59597812 */ /* 0x000fe200078ec0ff */
[----:B------:R-:W-:Y:S01]  /*1e20*/  UIADD3 UR8, UR20, 0x200, URZ ;  /* 0x0000020014087890 */ /* 0x000fe2000fffe03f */
[----:B------:R-:W-:Y:S01]  /*1e30*/  QGMMA.64x128x32.F32.E4M3.E4M3 R24, gdesc[UR28], RZ, !UPT, gsb0 ;  /* 0x01e000001c1879f3 */ /* 0x000fe2000c0008ff */
[----:B------:R-:W-:Y:S01]  /*1e40*/  UIADD3 UR10, UR30, 0x200, URZ ;  /* 0x000002001e0a7890 */ /* 0x000fe2000fffe03f */
[----:B-1----:R-:W-:Y:S01]  /*1e50*/  SHF.R.S32.HI R8, RZ, 0x1f, R21 ;  /* 0x0000001fff087819 */ /* 0x002fe20000011415 */
[----:B------:R-:W-:Y:S01]  /*1e60*/  UIADD3 UR12, UR20, 0x202, URZ ;  /* 0x00000202140c7890 */ /* 0x000fe2000fffe03f */
[----:B------:R-:W-:Y:S01]  /*1e70*/  IMAD.IADD R89, R22, 0x1, -R89 ;  /* 0x0000000116597824 */ /* 0x000fe200078e0a59 */
[----:B------:R-:W-:Y:S01]  /*1e80*/  UIADD3 UR14, UR30, 0x202, URZ ;  /* 0x000002021e0e7890 */ /* 0x000fe2000fffe03f */
[CC--:B------:R-:W-:Y:S01]  /*1e90*/  LEA.HI R15, R8.reuse, R21.reuse, RZ, 0x2 ;  /* 0x00000015080f7211 */ /* 0x0c0fe200078f10ff */
[----:B------:R-:W-:Y:S01]  /*1ea0*/  UMOV UR15, 0x80000020 ;  /* 0x80000020000f7882 */ /* 0x000fe20000000000 */
[----:B------:R-:W-:Y:S01]  /*1eb0*/  UIADD3 UR16, UR20, 0x400, URZ ;  /* 0x0000040014107890 */ /* 0x000fe2000fffe03f */
[----:B------:R-:W-:Y:S01]  /*1ec0*/  LEA.HI R8, R8, R21, RZ, 0x5 ;  /* 0x0000001508087211 */ /* 0x000fe200078f28ff */
[----:B------:R-:W-:Y:S01]  /*1ed0*/  UIADD3 UR18, UR30, 0x400, URZ ;  /* 0x000004001e127890 */ /* 0x000fe2000fffe03f */
[--C-:B------:R-:W-:Y:S01]  /*1ee0*/  SHF.R.S32.HI R3, RZ, 0x2, R15.reuse ;  /* 0x00000002ff037819 */ /* 0x100fe2000001140f */
[----:B------:R-:W-:Y:S01]  /*1ef0*/  UMOV UR17, 0x80000020 ;  /* 0x8000002000117882 */ /* 0x000fe20000000000 */
[----:B------:R-:W-:Y:S01]  /*1f00*/  UMOV UR19, 0x80000020 ;  /* 0x8000002000137882 */ /* 0x000fe20000000000 */
[----:B------:R-:W-:Y:S01]  /*1f10*/  UIADD3 UR20, UR20, 0x402, URZ ;  /* 0x0000040214147890 */ /* 0x000fe2000fffe03f */
[----:B------:R-:W-:Y:S01]  /*1f20*/  SHF.R.S32.HI R22, RZ, 0x1f, R15 ;  /* 0x0000001fff167819 */ /* 0x000fe2000001140f */
[----:B------:R-:W-:Y:S01]  /*1f30*/  UIADD3 UR22, UR30, 0x402, URZ ;  /* 0x000004021e167890 */ /* 0x000fe2000fffe03f */
[----:B------:R-:W-:Y:S01]  /*1f40*/  LEA.HI R11, R23, R23, RZ, 0x1 ;  /* 0x00000017170b7211 */ /* 0x000fe200078f08ff */
[----:B------:R-:W-:Y:S01]  /*1f50*/  UMOV UR21, 0x80000020 ;  /* 0x8000002000157882 */ /* 0x000fe20000000000 */
[----:B------:R-:W-:Y:S01]  /*1f60*/  UMOV UR23, 0x80000020 ;  /* 0x8000002000177882 */ /* 0x000fe20000000000 */
[----:B------:R-:W-:Y:S01]  /*1f70*/  SHF.R.S32.HI R8, RZ, 0x5, R8 ;  /* 0x00000005ff087819 */ /* 0x000fe20000011408 */
[----:B------:R-:W-:Y:S01]  /*1f80*/  ULDC UR31, c[0x0][0x9dc] ;  /* 0x00027700001f7ab9 */ /* 0x000fe20000000800 */
[----:B------:R-:W-:Y:S01]  /*1f90*/  LEA.HI R22, R22, R3, RZ, 0x3 ;  /* 0x0000000316167211 */ /* 0x000fe200078f18ff */
[----:B------:R-:W-:-:S03]  /*1fa0*/  ULOP3.LUT UR31, URZ, UR31, URZ, 0x33, !UPT ;  /* 0x0000001f3f1f7292 */ /* 0x000fc6000f8e333f */
[----:B------:R-:W-:Y:S01]  /*1fb0*/  LOP3.LUT R22, R22, 0xfffffff8, RZ, 0xc0, !PT ;  /* 0xfffffff816167812 */ /* 0x000fe200078ec0ff */
[----:B------:R-:W-:Y:S02]  /*1fc0*/  WARPGROUP.DEPBAR.LE gsb0, 0x0 ;  /* 0x00008000000079c5 */ /* 0x000fe40000010000 */
[----:B------:R-:W-:-:S06]  /*1fd0*/  WARPGROUP.ARRIVE ;  /* 0x00000000000079c5 */ /* 0x000fcc0000000000 */
[----:B------:R-:W-:Y:S01]  /*1fe0*/  QGMMA.64x128x32.F32.E4M3.E4M3 R24, gdesc[UR4], R24, gsb0 ;  /* 0x01e00000041879f3 */ /* 0x000fe20008000818 */
[----:B------:R-:W-:Y:S02]  /*1ff0*/  ULDC UR6, c[0x0][0x448] ;  /* 0x0001120000067ab9 */ /* 0x000fe40000000800 */
[----:B------:R-:W-:-:S06]  /*2000*/  UISETP.NE.AND UP0, UPT, UR6, 0x1, UPT ;  /* 0x000000010600788c */ /* 0x000fcc000bf05270 */
[----:B------:R-:W-:Y:S02]  /*2010*/  PLOP3.LUT P2, PT, PT, PT, UP0, 0x80, 0x0 ;  /* 0x000000000000781c */ /* 0x000fe40003f4f008 */
[----:B------:R-:W-:-:S03]  /*2020*/  PLOP3.LUT P3, PT, PT, PT, UP0, 0x80, 0x0 ;  /* 0x000000000000781c */ /* 0x000fc60003f6f008 */
[----:B------:R-:W-:Y:S01]  /*2030*/  @UP0 ULDC UR6, c[0x0][0x44c] ;  /* 0x0001130000060ab9 */ /* 0x000fe20000000800 */
[----:B------:R-:W-:Y:S02]  /*2040*/  WARPGROUP.DEPBAR.LE gsb0, 0x0 ;  /* 0x00008000000079c5 */ /* 0x000fe40000010000 */
[----:B------:R-:W-:-:S06]  /*2050*/  WARPGROUP.ARRIVE ;  /* 0x00000000000079c5 */ /* 0x000fcc0000000000 */
[----:B------:R-:W-:Y:S01]  /*2060*/  QGMMA.64x128x32.F32.E4M3.E4M3 R24, gdesc[UR8], R24, gsb0 ;  /* 0x01e00000081879f3 */ /* 0x000fe20008000818 */
[----:B------:R-:W-:Y:S01]  /*2070*/  ULDC UR10, c[0x0][0x2f0] ;  /* 0x0000bc00000a7ab9 */ /* 0x000fe20000000800 */
[----:B------:R-:W-:Y:S02]  /*2080*/  ULDC UR11, c[0x0][0x288] ;  /* 0x0000a200000b7ab9 */ /* 0x000fe40000000800 */
[----:B------:R-:W-:Y:S01]  /*2090*/  IMAD.U32 R121, RZ, RZ, UR11 ;  /* 0x0000000bff797e24 */ /* 0x000fe2000f8e00ff */
        /* <DEDUP_REMOVED lines=14> */
[----:B------:R0:W1:Y:S01]  /*2180*/  MUFU.TANH R92, R60 ;  /* 0x0000003c005c7308 */ /* 0x0000620000002400 */
[C---:B------:R-:W-:Y:S01]  /*2190*/  FMUL.FTZ R52, R0.reuse, R52 ;  /* 0x0000003400347220 */ /* 0x040fe20000410000 */
[C---:B------:R-:W-:Y:S01]  /*21a0*/  FMUL.FTZ R29, R0.reuse, R33 ;  /* 0x00000021001d7220 */ /* 0x040fe20000410000 */
[C---:B------:R-:W-:Y:S01]  /*21b0*/  FMUL.FTZ R33, R0.reuse, R37 ;  /* 0x0000002500217220 */ /* 0x040fe20000410000 */
[C---:B------:R-:W-:Y:S01]  /*21c0*/  FMUL.FTZ R44, R0.reuse, R44 ;  /* 0x0000002c002c7220 */ /* 0x040fe20000410000 */
[C---:B------:R-:W-:Y:S01]  /*21d0*/  FMUL.FTZ R48, R0.reuse, R48 ;  /* 0x0000003000307220 */ /* 0x040fe20000410000 */
[C---:B------:R-:W-:Y:S01]  /*21e0*/  FMUL.FTZ R56, R0.reuse, R56 ;  /* 0x0000003800387220 */ /* 0x040fe20000410000 */
[C---:B------:R-:W-:Y:S01]  /*21f0*/  FMUL.FTZ R64, R0.reuse, R64 ;  /* 0x0000004000407220 */ /* 0x040fe20000410000 */
[----:B------:R2:W3:Y:S01]  /*2200*/  MUFU.TANH R37, R40 ;  /* 0x0000002800257308 */ /* 0x0004e20000002400 */
[C---:B0-----:R-:W-:Y:S01]  /*2210*/  FMUL.FTZ R60, R0.reuse, R70 ;  /* 0x00000046003c7220 */ /* 0x041fe20000410000 */
[----:B------:R-:W-:Y:S01]  /*2220*/  LOP3.LUT R70, R11, 0x3fffffe, RZ, 0xc0, !PT ;  /* 0x03fffffe0b467812 */ /* 0x000fe200078ec0ff */
[----:B------:R-:W-:Y:S01]  /*2230*/  FMUL.FTZ R68, R0, R68 ;  /* 0x0000004400447220 */ /* 0x000fe20000410000 */
[----:B------:R-:W-:Y:S01]  /*2240*/  LEA R11, R8, UR45, 0x4 ;  /* 0x0000002d080b7c11 */ /* 0x000fe2000f8e20ff */
[C---:B------:R-:W-:Y:S01]  /*2250*/  FMUL.FTZ R4, R0.reuse, R24 ;  /* 0x0000001800047220 */ /* 0x040fe20000410000 */
[----:B------:R-:W-:Y:S01]  /*2260*/  LEA.HI R8, R89, R89, RZ, 0x1 ;  /* 0x0000005959087211 */ /* 0x000fe200078f08ff */
[----:B------:R-:W-:Y:S01]  /*2270*/  IMAD.IADD R70, R23, 0x1, -R70 ;  /* 0x0000000117467824 */ /* 0x000fe200078e0a46 */
[----:B------:R-:W-:Y:S01]  /*2280*/  IADD3 R3, R11, R3, -R22 ;  /* 0x000000030b037210 */ /* 0x000fe20007ffe816 */
[----:B--2---:R-:W-:Y:S01]  /*2290*/  FMUL.FTZ R40, R0, R50 ;  /* 0x0000003200287220 */ /* 0x004fe20000410000 */
[----:B------:R-:W-:Y:S01]  /*22a0*/  LOP3.LUT R8, R8, 0x1ffffffe, RZ, 0xc0, !PT ;  /* 0x1ffffffe08087812 */ /* 0x000fe200078ec0ff */
[----:B------:R0:W2:Y:S01]  /*22b0*/  MUFU.TANH R100, R52 ;  /* 0x0000003400647308 */ /* 0x0000a20000002400 */
[----:B------:R-:W-:Y:S01]  /*22c0*/  FMUL.FTZ R50, R0, R59 ;  /* 0x0000003b00327220 */ /* 0x000fe20000410000 */
[----:B------:R-:W-:-:S02]  /*22d0*/  IMAD R3, R70, 0x40, R3 ;  /* 0x0000004046037824 */ /* 0x000fc400078e0203 */
[C---:B------:R-:W-:Y:S01]  /*22e0*/  FMUL.FTZ R5, R0.reuse, R27 ;  /* 0x0000001b00057220 */ /* 0x040fe20000410000 */
[----:B------:R-:W-:Y:S02]  /*22f0*/  IMAD.IADD R8, R89, 0x1, -R8 ;  /* 0x0000000159087824 */ /* 0x000fe400078e0a08 */
[C---:B------:R-:W-:Y:S01]  /*2300*/  FMUL.FTZ R20, R0.reuse, R30 ;  /* 0x0000001e00147220 */ /* 0x040fe20000410000 */
[----:B------:R-:W-:Y:S02]  /*2310*/  IMAD.MOV.U32 R70, RZ, RZ, -0x80 ;  /* 0xffffff80ff467424 */ /* 0x000fe400078e00ff */
[----:B------:R-:W-:Y:S01]  /*2320*/  FMUL.FTZ R9, R0, R31 ;  /* 0x0000001f00097220 */ /* 0x000fe20000410000 */
[----:B------:R-:W-:Y:S02]  /*2330*/  IMAD R8, R8, 0x8, R3 ;  /* 0x0000000808087824 */ /* 0x000fe400078e0203 */
[----:B0-----:R-:W-:Y:S01]  /*2340*/  FMUL.FTZ R52, R0, R62 ;  /* 0x0000003e00347220 */ /* 0x001fe20000410000 */
[----:B------:R-:W-:-:S02]  /*2350*/  IMAD.U32 R3, RZ, RZ, UR44 ;  /* 0x0000002cff037e24 */ /* 0x000fc4000f8e00ff */
[----:B------:R-:W-:Y:S01]  /*2360*/  FMUL.FTZ R62, R0, R71 ;  /* 0x00000047003e7220 */ /* 0x000fe20000410000 */
[----:B------:R-:W-:Y:S01]  /*2370*/  @P2 IMAD.HI.U32 R22, R8, UR6, RZ ;  /* 0x0000000608162c27 */ /* 0x000fe2000f8e00ff */
[----:B------:R-:W-:-:S03]  /*2380*/  @UP0 ULDC UR6, c[0x0][0x450] ;  /* 0x0001140000060ab9 */ /* 0x000fc60000000800 */
[C---:B------:R-:W-:Y:S01]  /*2390*/  FMUL.FTZ R24, R0.reuse, R34 ;  /* 0x0000002200187220 */ /* 0x040fe20000410000 */
[----:B------:R-:W-:Y:S01]  /*23a0*/  FMUL.FTZ R14, R0, R28 ;  /* 0x0000001c000e7220 */ /* 0x000fe20000410000 */
[----:B------:R-:W-:Y:S01]  /*23b0*/  IMAD.MOV.U32 R23, RZ, RZ, R8 ;  /* 0x000000ffff177224 */ /* 0x000fe200078e0008 */
[----:B------:R-:W-:Y:S01]  /*23c0*/  @P3 SHF.R.U32.HI R23, RZ, UR6, R22 ;  /* 0x00000006ff173c19 */ /* 0x000fe20008011616 */
[----:B------:R-:W-:Y:S01]  /*23d0*/  @!P1 VIADD R3, R3, 0x2a840 ;  /* 0x0002a84003039836 */ /* 0x000fe20000000000 */
[----:B------:R-:W-:Y:S01]  /*23e0*/  LOP3.LUT R22, R15, 0x7ffffffc, RZ, 0xc0, !PT ;  /* 0x7ffffffc0f167812 */ /* 0x000fe200078ec0ff */
[----:B------:R-:W-:Y:S01]  /*23f0*/  IMAD R59, R19, R70, 0x80 ;  /* 0x00000080133b7424 */ /* 0x000fe200078e0246 */
[----:B------:R-:W-:Y:S01]  /*2400*/  ULDC.64 UR6, c[0x0][0x9e0] ;  /* 0x0002780000067ab9 */ /* 0x000fe20000000a00 */
[----:B------:R-:W0:Y:S01]  /*2410*/  SHFL.IDX PT, R71, R23, RZ, 0x1c1f ;  /* 0x001c1fff17477589 */ /* 0x000e2200000e0000 */
[----:B------:R-:W-:Y:S01]  /*2420*/  @!P1 PRMT R15, RZ, 0x654, R3 ;  /* 0x00000654ff0f9816 */ /* 0x000fe20000000003 */
[----:B------:R-:W-:Y:S01]  /*2430*/  IMAD.IADD R3, R21, 0x1, -R22 ;  /* 0x0000000115037824 */ /* 0x000fe200078e0a16 */
[----:B------:R-:W-:Y:S01]  /*2440*/  UISETP.GE.AND UP1, UPT, UR7, 0x1, UPT ;  /* 0x000000010700788c */ /* 0x000fe2000bf26270 */
[----:B------:R-:W-:-:S02]  /*2450*/  VIADD R22, R59, 0x1 ;  /* 0x000000013b167836 */ /* 0x000fc40000000000 */
[C---:B------:R-:W-:Y:S01]  /*2460*/  FMUL.FTZ R27, R0.reuse, R32 ;  /* 0x00000020001b7220 */ /* 0x040fe20000410000 */
[C---:B------:R-:W-:Y:S01]  /*2470*/  FMUL.FTZ R31, R0.reuse, R36 ;  /* 0x00000024001f7220 */ /* 0x040fe20000410000 */
[C---:B------:R-:W-:Y:S01]  /*2480*/  FMUL.FTZ R30, R0.reuse, R39 ;  /* 0x00000027001e7220 */ /* 0x040fe20000410000 */
[C---:B------:R-:W-:Y:S01]  /*2490*/  FMUL.FTZ R34, R0.reuse, R43 ;  /* 0x0000002b00227220 */ /* 0x040fe20000410000 */
[----:B------:R4:W0:Y:S01]  /*24a0*/  MUFU.TANH R108, R44 ;  /* 0x0000002c006c7308 */ /* 0x0008220000002400 */
[C---:B------:R-:W-:Y:S01]  /*24b0*/  FMUL.FTZ R2, R0.reuse, R26 ;  /* 0x0000001a00027220 */ /* 0x040fe20000410000 */
[C---:B------:R-:W-:Y:S01]  /*24c0*/  FMUL.FTZ R28, R0.reuse, R38 ;  /* 0x00000026001c7220 */ /* 0x040fe20000410000 */
[C---:B------:R-:W-:Y:S01]  /*24d0*/  FMUL.FTZ R32, R0.reuse, R42 ;  /* 0x0000002a00207220 */ /* 0x040fe20000410000 */
[C---:B------:R-:W-:Y:S01]  /*24e0*/  FMUL.FTZ R36, R0.reuse, R46 ;  /* 0x0000002e00247220 */ /* 0x040fe20000410000 */
[----:B------:R5:W-:Y:S01]  /*24f0*/  @!P1 SYNCS.ARRIVE.TRANS64.RED.A1T0 RZ, [R15+URZ], RZ ;  /* 0x000000ff0fff99a7 */ /* 0x000be2000810043f */
[C---:B------:R-:W-:Y:S01]  /*2500*/  FMUL.FTZ R26, R0.reuse, R35 ;  /* 0x00000023001a7220 */ /* 0x040fe20000410000 */
[C---:B------:R-:W-:Y:S01]  /*2510*/  FMUL.FTZ R41, R0.reuse, R41 ;  /* 0x0000002900297220 */ /* 0x040fe20000410000 */
[----:B------:R1:W0:Y:S01]  /*2520*/  MUFU.TANH R104, R48 ;  /* 0x0000003000687308 */ /* 0x0002220000002400 */
[C---:B----4-:R-:W-:Y:S01]  /*2530*/  FMUL.FTZ R44, R0.reuse, R54 ;  /* 0x00000036002c7220 */ /* 0x050fe20000410000 */
[C---:B------:R-:W-:Y:S01]  /*2540*/  FMUL.FTZ R45, R0.reuse, R45 ;  /* 0x0000002d002d7220 */ /* 0x040fe20000410000 */
[C---:B------:R-:W-:Y:S01]  /*2550*/  FMUL.FTZ R38, R0.reuse, R47 ;  /* 0x0000002f00267220 */ /* 0x040fe20000410000 */
[C---:B------:R-:W-:Y:S01]  /*2560*/  FMUL.FTZ R49, R0.reuse, R49 ;  /* 0x0000003100317220 */ /* 0x040fe20000410000 */
[C---:B------:R-:W-:Y:S01]  /*2570*/  FMUL.FTZ R42, R0.reuse, R51 ;  /* 0x00000033002a7220 */ /* 0x040fe20000410000 */
[C---:B------:R-:W-:Y:S01]  /*2580*/  FMUL.FTZ R53, R0.reuse, R53 ;  /* 0x0000003500357220 */ /* 0x040fe20000410000 */
[C---:B------:R-:W-:Y:S01]  /*2590*/  FMUL.FTZ R46, R0.reuse, R55 ;  /* 0x00000037002e7220 */ /* 0x040fe20000410000 */
[----:B------:R4:W0:Y:S01]  /*25a0*/  MUFU.TANH R96, R56 ;  /* 0x0000003800607308 */ /* 0x0008220000002400 */
[C---:B-1----:R-:W-:Y:S01]  /*25b0*/  FMUL.FTZ R48, R0.reuse, R58 ;  /* 0x0000003a00307220 */ /* 0x042fe20000410000 */
[C---:B------:R-:W-:Y:S01]  /*25c0*/  FMUL.FTZ R57, R0.reuse, R57 ;  /* 0x0000003900397220 */ /* 0x040fe20000410000 */
[C---:B------:R-:W-:Y:S01]  /*25d0*/  FMUL.FTZ R61, R0.reuse, R61 ;  /* 0x0000003d003d7220 */ /* 0x040fe20000410000 */
[C---:B------:R-:W-:Y:S01]  /*25e0*/  FMUL.FTZ R54, R0.reuse, R63 ;  /* 0x0000003f00367220 */ /* 0x040fe20000410000 */
[C---:B------:R-:W-:Y:S01]  /*25f0*/  FMUL.FTZ R65, R0.reuse, R65 ;  /* 0x0000004100417220 */ /* 0x040fe20000410000 */
        /* <DEDUP_REMOVED lines=15> */
[C---:B-----5:R-:W-:Y:S01]  /*26f0*/  FMUL.FTZ R15, R0.reuse, R86 ;  /* 0x00000056000f7220 */ /* 0x060fe20000410000 */
[----:B------:R-:W-:Y:S01]  /*2700*/  FMUL.FTZ R21, R0, R87 ;  /* 0x0000005700157220 */ /* 0x000fe20000410000 */
[----:B------:R-:W-:-:S02]  /*2710*/  IMAD R35, R3, -0x2, R22 ;  /* 0xfffffffe03237824 */ /* 0x000fc400078e0216 */
[C---:B------:R-:W-:Y:S01]  /*2720*/  FMUL.FTZ R77, R0.reuse, R77 ;  /* 0x0000004d004d7220 */ /* 0x040fe20000410000 */
[C---:B----4-:R-:W-:Y:S01]  /*2730*/  FMUL.FTZ R68, R0.reuse, R78 ;  /* 0x0000004e00447220 */ /* 0x050fe20000410000 */
[C---:B------:R-:W-:Y:S01]  /*2740*/  FMUL.FTZ R80, R0.reuse, R80 ;  /* 0x0000005000507220 */ /* 0x040fe20000410000 */
[----:B------:R-:W-:Y:S01]  /*2750*/  FMUL.FTZ R84, R0, R84 ;  /* 0x0000005400547220 */ /* 0x000fe20000410000 */
[----:B------:R-:W-:Y:S01]  /*2760*/  PLOP3.LUT P2, PT, PT, PT, UP1, 0x40, 0x0 ;  /* 0x000000000000781c */ /* 0x000fe20003f4e818 */
[C---:B------:R-:W-:Y:S01]  /*2770*/  IMAD R70, R16.reuse, UR10, R35 ;  /* 0x0000000a10467c24 */ /* 0x040fe2000f8e0223 */
[----:B------:R-:W1:Y:S01]  /*2780*/  MUFU.TANH R4, R4 ;  /* 0x0000000400047308 */ /* 0x000e620000002400 */
[----:B------:R-:W-:Y:S01]  /*2790*/  IMAD R22, R16, UR10, R59 ;  /* 0x0000000a10167c24 */ /* 0x000fe2000f8e023b */
[----:B------:R-:W-:Y:S01]  /*27a0*/  LEA R55, R19, 0xffffff80, 0x7 ;  /* 0xffffff8013377811 */ /* 0x000fe200078e38ff */
[----:B------:R-:W-:Y:S02]  /*27b0*/  IMAD.IADD R70, R70, 0x1, -R121 ;  /* 0x0000000146467824 */ /* 0x000fe400078e0a79 */
[----:B------:R-:W-:-:S02]  /*27c0*/  IMAD R63, R3, -0x2, R22 ;  /* 0xfffffffe033f7824 */ /* 0x000fc400078e0216 */
[C---:B------:R-:W-:Y:S01]  /*27d0*/  VIADD R110, R70.reuse, UR6 ;  /* 0x00000006466e7c36 */ /* 0x040fe20008000000 */
[----:B------:R-:W4:Y:S01]  /*27e0*/  MUFU.TANH R12, R12 ;  /* 0x0000000c000c7308 */ /* 0x000f220000002400 */
[----:B------:R-:W-:-:S03]  /*27f0*/  VIADD R67, R70, UR31 ;  /* 0x0000001f46437c36 */ /* 0x000fc60008000000 */
[----:B0-----:R-:W-:Y:S01]  /*2800*/  VIADDMNMX R22, R71, R110, R63, PT ;  /* 0x0000006e47167246 */ /* 0x001fe2000380013f */
[----:B------:R-:W-:-:S03]  /*2810*/  IMAD.IADD R35, R67, 0x1, R71 ;  /* 0x0000000143237824 */ /* 0x000fc600078e0247 */
        /* <DEDUP_REMOVED lines=51> */
[----:B------:R-:W0:Y:S08]  /*2b50*/  MUFU.TANH R85, R85 ;  /* 0x0000005500557308 */ /* 0x000e300000002400 */
[----:B------:R-:W0:Y:S08]  /*2b60*/  MUFU.TANH R15, R15 ;  /* 0x0000000f000f7308 */ /* 0x000e300000002400 */
[----:B------:R-:W0:Y:S01]  /*2b70*/  MUFU.TANH R21, R21 ;  /* 0x0000001500157308 */ /* 0x000e220000002400 */
[----:B-1234-:R-:W-:Y:S05]  /*2b80*/  @P2 BRA `(.L_x_4059) ;  /* 0x00000000005c2947 */ /* 0x01efea0003800000 */
[----:B------:R-:W-:Y:S01]  /*2b90*/  IMAD R70, R16, UR10, R71 ;  /* 0x0000000a10467c24 */ /* 0x000fe2000f8e0247 */
[----:B------:R-:W-:Y:S03]  /*2ba0*/  BSSY B0, `(.L_x_4060) ;  /* 0x0000011000007945 */ /* 0x000fe60003800000 */
[----:B------:R-:W-:-:S05]  /*2bb0*/  IMAD.IADD R70, R70, 0x1, -R121 ;  /* 0x0000000146467824 */ /* 0x000fca00078e0a79 */
        /* <DEDUP_REMOVED lines=10> */
.L_x_4061:
[----:B------:R-:W-:-:S06]  /*2c60*/  UISETP.NE.AND UP2, UPT, UR7, 0x1, UPT ;  /* 0x000000010700788c */ /* 0x000fcc000bf45270 */
[----:B------:R-:W-:-:S05]  /*2c70*/  PLOP3.LUT P2, PT, PT, PT, UP2, 0x80, 0x0 ;  /* 0x000000000000781c */ /* 0x000fca0003f4f028 */
[----:B------:R-:W-:-:S08]  /*2c80*/  @UP2 ULDC.64 UR14, c[0x0][0x9e8] ;  /* 0x00027a00000e2ab9 */ /* 0x000fd00000000a00 */
[----:B------:R-:W-:-:S05]  /*2c90*/  @P2 IMAD.HI.U32 R71, R70, UR14, RZ ;  /* 0x0000000e46472c27 */ /* 0x000fca000f8e00ff */
[----:B------:R-:W-:-:S07]  /*2ca0*/  @P2 SHF.R.U32.HI R70, RZ, UR15, R71 ;  /* 0x0000000fff462c19 */ /* 0x000fce0008011647 */
.L_x_4062:
[----:B------:R-:W-:Y:S05]  /*2cb0*/  BSYNC B0 ;  /* 0x0000000000007941 */ /* 0x000fea0003800000 */
.L_x_4060:
[----:B------:R-:W-:-:S04]  /*2cc0*/  IMAD R70, R70, UR7, -R55 ;  /* 0x0000000746467c24 */ /* 0x000fc8000f8e0a37 */
[----:B------:R-:W-:-:S05]  /*2cd0*/  IMAD R70, R3, -0x2, R70 ;  /* 0xfffffffe03467824 */ /* 0x000fca00078e0246 */
[----:B------:R-:W-:Y:S02]  /*2ce0*/  VIMNMX R35, R35, R70, !PT ;  /* 0x0000004623237248 */ /* 0x000fe40007fe0100 */
[----:B------:R-:W-:-:S07]  /*2cf0*/  VIADDMNMX R22, R70, UR7, R22, PT ;  /* 0x0000000746167c46 */ /* 0x000fce000b800116 */
.L_x_4059:
[C---:B------:R-:W-:Y:S02]  /*2d00*/  ISETP.GE.AND P2, PT, R59.reuse, 0x2, PT ;  /* 0x000000023b00780c */ /* 0x040fe40003f46270 */
[----:B------:R-:W-:Y:S02]  /*2d10*/  ISETP.GE.AND P5, PT, R59, 0xa, PT ;  /* 0x0000000a3b00780c */ /* 0x000fe40003fa6270 */
[----:B------:R-:W-:Y:S02]  /*2d20*/  ISETP.GT.AND P3, PT, R35, 0x1, !P2 ;  /* 0x000000012300780c */ /* 0x000fe40005764270 */
[----:B------:R-:W-:Y:S02]  /*2d30*/  ISETP.GE.AND P4, PT, R59, 0x9, PT ;  /* 0x000000093b00780c */ /* 0x000fe40003f86270 */
[----:B------:R-:W-:Y:S02]  /*2d40*/  ISETP.LT.OR P3, PT, R22, 0x2, P3 ;  /* 0x000000021600780c */ /* 0x000fe40001f61670 */
[----:B------:R-:W-:-:S02]  /*2d50*/  P2R R71, PR, RZ, 0x10 ;  /* 0x00000010ff477803 */ /* 0x000fc40000000000 */
[----:B------:R-:W-:Y:S02]  /*2d60*/  FSEL R114, R12, -INF , !P3 ;  /* 0xff8000000c727808 */ /* 0x000fe40005800000 */
[C---:B------:R-:W-:Y:S02]  /*2d70*/  ISETP.GT.AND P3, PT, R35.reuse, 0x9, !P5 ;  /* 0x000000092300780c */ /* 0x040fe40006f64270 */
[----:B------:R-:W-:Y:S02]  /*2d80*/  P2R R75, PR, RZ, 0x20 ;  /* 0x00000020ff4b7803 */ /* 0x000fe40000000000 */
[----:B------:R-:W-:Y:S02]  /*2d90*/  ISETP.LT.OR P3, PT, R22, 0xa, P3 ;  /* 0x0000000a1600780c */ /* 0x000fe40001f61670 */
[----:B------:R-:W-:Y:S02]  /*2da0*/  ISETP.GT.AND P4, PT, R35, 0x8, !P4 ;  /* 0x000000082300780c */ /* 0x000fe40006784270 */
[----:B------:R-:W-:-:S02]  /*2db0*/  ISETP.GE.AND P5, PT, R59, 0x11, PT ;  /* 0x000000113b00780c */ /* 0x000fc40003fa6270 */
[----:B0-----:R-:W-:Y:S02]  /*2dc0*/  FSEL R118, R25, -INF , !P3 ;  /* 0xff80000019767808 */ /* 0x001fe40005800000 */
[----:B------:R-:W-:Y:S02]  /*2dd0*/  ISETP.LT.OR P4, PT, R22, 0x9, P4 ;  /* 0x000000091600780c */ /* 0x000fe40002781670 */
[----:B------:R-:W-:Y:S02]  /*2de0*/  ISETP.GT.AND P3, PT, R35, 0x10, !P5 ;  /* 0x000000102300780c */ /* 0x000fe40006f64270 */
[----:B------:R-:W-:Y:S02]  /*2df0*/  FSEL R116, R14, -INF , !P4 ;  /* 0xff8000000e747808 */ /* 0x000fe40006000000 */
[----:B------:R-:W-:Y:S01]  /*2e00*/  ISETP.LT.OR P3, PT, R22, 0x11, P3 ;  /* 0x000000111600780c */ /* 0x000fe20001f61670 */
[----:B------:R-:W0:Y:S01]  /*2e10*/  SHFL.IDX PT, R14, R23, 0x1, 0x1c1f ;  /* 0x003c1f00170e7f89 */ /* 0x000e2200000e0000 */
        /* <DEDUP_REMOVED lines=11> */
[----:B------:R-:W-:Y:S01]  /*2ed0*/  FSEL R124, R31, -INF , !P3 ;  /* 0xff8000001f7c7808 */ /* 0x000fe20005800000 */
[----:B0-----:R-:W-:Y:S01]  /*2ee0*/  IMAD.IADD R27, R67, 0x1, R14 ;  /* 0x00000001431b7824 */ /* 0x001fe200078e020e */
        /* <DEDUP_REMOVED lines=103> */
[----:B------:R-:W-:Y:S02]  /*3560*/  P2R R77, PR, RZ, 0x20 ;  /* 0x00000020ff4d7803 */ /* 0x000fe40000000000 */
[----:B------:R-:W-:Y:S02]  /*3570*/  FSEL R74, R74, -INF , !P3 ;  /* 0xff8000004a4a7808 */ /* 0x000fe40005800000 */
[----:B------:R-:W-:Y:S02]  /*3580*/  ISETP.GE.AND P3, PT, R59, 0x71, PT ;  /* 0x000000713b00780c */ /* 0x000fe40003f66270 */
[----:B------:R-:W-:Y:S02]  /*3590*/  VIADDMNMX R25, R14, R110, R63, PT ;  /* 0x0000006e0e197246 */ /* 0x000fe4000380013f */
        /* <DEDUP_REMOVED lines=18> */
[----:B------:R-:W-:-:S04]  /*36c0*/  ISETP.GT.AND P6, PT, R35, 0x79, !P6 ;  /* 0x000000792300780c */ /* 0x000fc800077c4270 */
[----:B------:R-:W-:-:S04]  /*36d0*/  ISETP.LT.OR P6, PT, R22, 0x7a, P6 ;  /* 0x0000007a1600780c */ /* 0x000fc800037c1670 */
[----:B------:R-:W-:Y:S02]  /*36e0*/  FSEL R4, R85, -INF , !P6 ;  /* 0xff80000055047808 */ /* 0x000fe40007000000 */
[----:B------:R-:W-:-:S13]  /*36f0*/  PLOP3.LUT P6, PT, PT, PT, UP1, 0x40, 0x0 ;  /* 0x000000000000781c */ /* 0x000fda0003fce818 */
[----:B------:R-:W-:Y:S05]  /*3700*/  @P6 BRA `(.L_x_4063) ;  /* 0x0000000000646947 */ /* 0x000fea0003800000 */
        /* <DEDUP_REMOVED lines=14> */
.L_x_4065:
[----:B------:R-:W-:-:S06]  /*37f0*/  UISETP.NE.AND UP2, UPT, UR7, 0x1, UPT ;  /* 0x000000010700788c */ /* 0x000fcc000bf45270 */
[----:B------:R-:W-:-:S05]  /*3800*/  PLOP3.LUT P6, PT, PT, PT, UP2, 0x80, 0x0 ;  /* 0x000000000000781c */ /* 0x000fca0003fcf028 */
[----:B------:R-:W-:-:S08]  /*3810*/  @UP2 ULDC.64 UR14, c[0x0][0x9e8] ;  /* 0x00027a00000e2ab9 */ /* 0x000fd00000000a00 */
[----:B------:R-:W-:Y:S01]  /*3820*/  @P6 IMAD.HI.U32 R22, R14, UR14, RZ ;  /* 0x0000000e0e166c27 */ /* 0x000fe2000f8e00ff */
[----:B------:R-:W-:-:S13]  /*3830*/  PLOP3.LUT P6, PT, PT, PT, UP2, 0x80, 0x0 ;  /* 0x000000000000781c */ /* 0x000fda0003fcf028 */
[----:B------:R-:W-:-:S07]  /*3840*/  @P6 SHF.R.U32.HI R14, RZ, UR15, R22 ;  /* 0x0000000fff0e6c19 */ /* 0x000fce0008011616 */
.L_x_4066:
[----:B------:R-:W-:Y:S05]  /*3850*/  BSYNC B0 ;  /* 0x0000000000007941 */ /* 0x000fea0003800000 */
.L_x_4064:
[----:B------:R-:W-:-:S04]  /*3860*/  IMAD R14, R14, UR7, -R55 ;  /* 0x000000070e0e7c24 */ /* 0x000fc8000f8e0a37 */
[----:B------:R-:W-:-:S05]  /*3870*/  IMAD R14, R3, -0x2, R14 ;  /* 0xfffffffe030e7824 */ /* 0x000fca00078e020e */
[----:B------:R-:W-:Y:S02]  /*3880*/  VIMNMX R27, R27, R14, !PT ;  /* 0x0000000e1b1b7248 */ /* 0x000fe40007fe0100 */
[----:B------:R-:W-:-:S07]  /*3890*/  VIADDMNMX R25, R14, UR7, R25, PT ;  /* 0x000000070e197c46 */ /* 0x000fce000b800119 */
.L_x_4063:
[----:B------:R-:W-:Y:S01]  /*38a0*/  ISETP.GT.AND P2, PT, R27, 0x1, !P2 ;  /* 0x000000011b00780c */ /* 0x000fe20005744270 */
[----:B------:R-:W-:Y:S01]  /*38b0*/  ULDC UR11, c[0x0][0x988] ;  /* 0x00026200000b7ab9 */ /* 0x000fe20000000800 */
[----:B------:R-:W-:Y:S01]  /*38c0*/  ISETP.NE.AND P6, PT, R77, RZ, PT ;  /* 0x000000ff4d00720c */ /* 0x000fe20003fc5270 */
[----:B------:R-:W-:Y:S01]  /*38d0*/  IMAD.U32 R23, RZ, RZ, UR11 ;  /* 0x0000000bff177e24 */ /* 0x000fe2000f8e00ff */
[----:B------:R-:W-:Y:S01]  /*38e0*/  ISETP.LT.OR P2, PT, R25, 0x2, P2 ;  /* 0x000000021900780c */ /* 0x000fe20001741670 */
[----:B------:R-:W-:Y:S01]  /*38f0*/  @UP0 ULDC UR14, c[0x0][0x44c] ;  /* 0x00011300000e0ab9 */ /* 0x000fe20000000800 */
[----:B------:R-:W-:Y:S01]  /*3900*/  ISETP.GT.AND P3, PT, R27, 0x70, !P3 ;  /* 0x000000701b00780c */ /* 0x000fe20005f64270 */
[----:B------:R-:W-:Y:S01]  /*3910*/  UIMAD.WIDE.U32 UR14, UR45, UR14, URZ ;  /* 0x0000000e2d0e72a5 */ /* 0x000fe2000f8e003f */
[----:B------:R-:W-:Y:S01]  /*3920*/  FSEL R14, R5, -INF , !P2 ;  /* 0xff800000050e7808 */ /* 0x000fe20005000000 */
[----:B------:R-:W-:Y:S01]  /*3930*/  @UP0 ULDC UR18, c[0x0][0x450] ;  /* 0x0001140000120ab9 */ /* 0x000fe20000000800 */
[----:B------:R-:W-:Y:S01]  /*3940*/  ISETP.NE.AND P2, PT, R71, RZ, PT ;  /* 0x000000ff4700720c */ /* 0x000fe20003f45270 */
[----:B------:R-:W-:Y:S01]  /*3950*/  @UP0 USHF.R.U32.HI UR45, URZ, UR18, UR15 ;  /* 0x000000123f2d0299 */ /* 0x000fe2000801160f */
[----:B------:R-:W-:-:S02]  /*3960*/  FMNMX.FTZ R5, R112, R114, !PT ;  /* 0x0000007270057209 */ /* 0x000fc40007810000 */
[----:B------:R-:W-:Y:S02]  /*3970*/  ISETP.GT.AND P2, PT, R27, 0x8, !P2 ;  /* 0x000000081b00780c */ /* 0x000fe40005744270 */
[----:B------:R-:W-:Y:S02]  /*3980*/  FMNMX.FTZ R5, R116, R5, !PT ;  /* 0x0000000574057209 */ /* 0x000fe40007810000 */
[----:B------:R-:W-:Y:S02]  /*3990*/  ISETP.LT.OR P2, PT, R25, 0x9, P2 ;  /* 0x000000091900780c */ /* 0x000fe40001741670 */
        /* <DEDUP_REMOVED lines=9> */
[----:B------:R-:W-:Y:S02]  /*3a30*/  ISETP.GT.AND P2, PT, R27, 0x10, !P6 ;  /* 0x000000101b00780c */ /* 0x000fe40007744270 */
[----:B------:R-:W-:Y:S02]  /*3a40*/  FMNMX.FTZ R5, R126, R5, !PT ;  /* 0x000000057e057209 */ /* 0x000fe40007810000 */
[----:B------:R-:W-:Y:S02]  /*3a50*/  ISETP.LT.OR P2, PT, R25, 0x11, P2 ;  /* 0x000000111900780c */ /* 0x000fe40001741670 */
[----:B------:R-:W-:Y:S02]  /*3a60*/  FMNMX.FTZ R5, R128, R5, !PT ;  /* 0x0000000580057209 */ /* 0x000fe40007810000 */
[----:B------:R-:W-:Y:S02]  /*3a70*/  FSEL R24, R24, -INF , !P2 ;  /* 0xff80000018187808 */ /* 0x000fe40005000000 */
[----:B------:R-:W-:-:S02]  /*3a80*/  ISETP.NE.AND P2, PT, R79, RZ, PT ;  /* 0x000000ff4f00720c */ /* 0x000fc40003f45270 */
[----:B------:R-:W-:Y:S02]  /*3a90*/  ISETP.NE.AND P6, PT, R91, RZ, PT ;  /* 0x000000ff5b00720c */ /* 0x000fe40003fc5270 */
        /* <DEDUP_REMOVED lines=20> */
[----:B------:R-:W-:Y:S02]  /*3be0*/  FMNMX.FTZ R5, R94, R5, !PT ;  /* 0x000000055e057209 */ /* 0x000fe40007810000 */
[----:B------:R-:W-:Y:S02]  /*3bf0*/  ISETP.GT.AND P2, PT, R27, 0x20, !P2 ;  /* 0x000000201b00780c */ /* 0x000fe40005744270 */
[----:B------:R-:W-:-:S02]  /*3c00*/  FMNMX.FTZ R5, R92, R5, !PT ;  /* 0x000000055c057209 */ /* 0x000fc40007810000 */
[----:B------:R-:W-:Y:S02]  /*3c10*/  ISETP.LT.OR P2, PT, R25, 0x21, P2 ;  /* 0x000000211900780c */ /* 0x000fe40001741670 */
[----:B------:R-:W-:Y:S02]  /*3c20*/  FMNMX.FTZ R5, R90, R5, !PT ;  /* 0x000000055a057209 */ /* 0x000fe40007810000 */
[----:B------:R-:W-:Y:S02]  /*3c30*/  FSEL R32, R32, -INF , !P2 ;  /* 0xff80000020207808 */ /* 0x000fe40005000000 */
[----:B------:R-:W-:Y:S02]  /*3c40*/  ISETP.NE.AND P2, PT, R37, RZ, PT ;  /* 0x000000ff2500720c */ /* 0x000fe40003f45270 */
[----:B------:R-:W-:Y:S02]  /*3c50*/  FMNMX.FTZ R5, R88, R5, !PT ;  /* 0x0000000558057209 */ /* 0x000fe40007810000 */
[----:B------:R-:W-:-:S02]  /*3c60*/  ISETP.GT.AND P2, PT, R27, 0x21, !P2 ;  /* 0x000000211b00780c */ /* 0x000fc40005744270 */
[----:B------:R-:W-:Y:S02]  /*3c70*/  FMNMX.FTZ R5, R86, R5, !PT ;  /* 0x0000000556057209 */ /* 0x000fe40007810000 */
[----:B------:R-:W-:Y:S02]  /*3c80*/  ISETP.LT.OR P2, PT, R25, 0x22, P2 ;  /* 0x000000221900780c */ /* 0x000fe40001741670 */
[----:B------:R-:W-:Y:S02]  /*3c90*/  FMNMX.FTZ R5, R84, R5, !PT ;  /* 0x0000000554057209 */ /* 0x000fe40007810000 */
[----:B------:R-:W-:Y:S02]  /*3ca0*/  FSEL R34, R34, -INF , !P2 ;  /* 0xff80000022227808 */ /* 0x000fe40005000000 */
[----:B------:R-:W-:Y:S02]  /*3cb0*/  ISETP.NE.AND P2, PT, R41, RZ, PT ;  /* 0x000000ff2900720c */ /* 0x000fe40003f45270 */
        /* <DEDUP_REMOVED lines=20> */
[----:B------:R-:W-:Y:S01]  /*3e00*/  ISETP.NE.AND P2, PT, R89, RZ, PT ;  /* 0x000000ff5900720c */ /* 0x000fe20003f45270 */
[----:B------:R-:W0:Y:S01]  /*3e10*/  SHFL.BFLY PT, R110, R5, 0x2, 0x1f ;  /* 0x0c401f00056e7f89 */ /* 0x000e2200000e0000 */
[C---:B------:R-:W-:Y:S02]  /*3e20*/  ISETP.GT.AND P4, PT, R27.reuse, 0x71, !P4 ;  /* 0x000000711b00780c */ /* 0x040fe40006784270 */
[----:B------:R-:W-:Y:S02]  /*3e30*/  ISETP.GT.AND P2, PT, R27, 0x31, !P2 ;  /* 0x000000311b00780c */ /* 0x000fe40005744270 */
[C---:B------:R-:W-:Y:S02]  /*3e40*/  ISETP.LT.OR P3, PT, R25.reuse, 0x71, P3 ;  /* 0x000000711900780c */ /* 0x040fe40001f61670 */
[----:B------:R-:W-:-:S02]  /*3e50*/  ISETP.LT.OR P2, PT, R25, 0x32, P2 ;  /* 0x000000321900780c */ /* 0x000fc40001741670 */
[----:B------:R-:W-:Y:S02]  /*3e60*/  ISETP.GT.AND P5, PT, R27, 0x78, !P5 ;  /* 0x000000781b00780c */ /* 0x000fe40006fa4270 */
[----:B------:R-:W-:Y:S02]  /*3e70*/  FSEL R42, R42, -INF , !P2 ;  /* 0xff8000002a2a7808 */ /* 0x000fe40005000000 */
[----:B------:R-:W-:Y:S02]  /*3e80*/  ISETP.NE.AND P2, PT, R49, RZ, PT ;  /* 0x000000ff3100720c */ /* 0x000fe40003f45270 */
[----:B------:R-:W-:Y:S02]  /*3e90*/  ISETP.LT.OR P4, PT, R25, 0x72, P4 ;  /* 0x000000721900780c */ /* 0x000fe40002781670 */
[----:B------:R-:W-:Y:S02]  /*3ea0*/  ISETP.GT.AND P2, PT, R27, 0x38, !P2 ;  /* 0x000000381b00780c */ /* 0x000fe40005744270 */
[----:B------:R-:W-:-:S02]  /*3eb0*/  ISETP.LT.OR P5, PT, R25, 0x79, P5 ;  /* 0x000000791900780c */ /* 0x000fc40002fa1670 */
[----:B------:R-:W-:Y:S02]  /*3ec0*/  ISETP.LT.OR P2, PT, R25, 0x39, P2 ;  /* 0x000000391900780c */ /* 0x000fe40001741670 */
[----:B------:R-:W-:Y:S02]  /*3ed0*/  R2UR UR11, R18 ;  /* 0x00000000120b72ca */ /* 0x000fe400000e0000 */
[----:B------:R-:W-:Y:S02]  /*3ee0*/  FSEL R44, R44, -INF , !P2 ;  /* 0xff8000002c2c7808 */ /* 0x000fe40005000000 */
[----:B------:R-:W-:Y:S02]  /*3ef0*/  ISETP.GT.AND P2, PT, R27, 0x39, !P6 ;  /* 0x000000391b00780c */ /* 0x000fe40007744270 */
[----:B0-----:R-:W-:Y:S02]  /*3f00*/  FMNMX.FTZ R110, R5, R110, !PT ;  /* 0x0000006e056e7209 */ /* 0x001fe40007810000 */
[----:B------:R-:W-:-:S02]  /*3f10*/  ISETP.LT.OR P2, PT, R25, 0x3a, P2 ;  /* 0x0000003a1900780c */ /* 0x000fc40001741670 */
[----:B------:R-:W-:Y:S01]  /*3f20*/  ISETP.NE.AND P6, PT, R73, RZ, PT ;  /* 0x000000ff4900720c */ /* 0x000fe20003fc5270 */
[----:B------:R-:W0:Y:S01]  /*3f30*/  SHFL.BFLY PT, R9, R110, 0x1, 0x1f ;  /* 0x0c201f006e097f89 */ /* 0x000e2200000e0000 */
[----:B------:R-:W-:Y:S01]  /*3f40*/  FSEL R46, R46, -INF , !P2 ;  /* 0xff8000002e2e7808 */ /* 0x000fe20005000000 */
[----:B------:R-:W-:Y:S01]  /*3f50*/  UIADD3 UR45, UR11, UR45, URZ ;  /* 0x0000002d0b2d7290 */ /* 0x000fe2000fffe03f */
[----:B------:R-:W-:-:S03]  /*3f60*/  ISETP.NE.AND P2, PT, R53, RZ, PT ;  /* 0x000000ff3500720c */ /* 0x000fc60003f45270 */
[----:B------:R-:W-:Y:S01]  /*3f70*/  UIADD3 UR6, UR45, UR6, URZ ;  /* 0x000000062d067290 */ /* 0x000fe2000fffe03f */
[----:B------:R-:W-:-:S04]  /*3f80*/  ISETP.GT.AND P2, PT, R27, 0x40, !P2 ;  /* 0x000000401b00780c */ /* 0x000fc80005744270 */
[----:B------:R-:W-:-:S04]  /*3f90*/  ISETP.LT.OR P2, PT, R25, 0x41, P2 ;  /* 0x000000411900780c */ /* 0x000fc80001741670 */
[----:B------:R-:W-:Y:S02]  /*3fa0*/  FSEL R48, R48, -INF , !P2 ;  /* 0xff80000030307808 */ /* 0x000fe40005000000 */
[----:B------:R-:W-:-:S04]  /*3fb0*/  ISETP.NE.AND P2, PT, R93, RZ, PT ;  /* 0x000000ff5d00720c */ /* 0x000fc80003f45270 */
[----:B------:R-:W-:Y:S02]  /*3fc0*/  ISETP.GT.AND P2, PT, R27, 0x41, !P2 ;  /* 0x000000411b00780c */ /* 0x000fe40005744270 */
[----:B0-----:R-:W-:Y:S02]  /*3fd0*/  FMNMX.FTZ R9, R110, R9, !PT ;  /* 0x000000096e097209 */ /* 0x001fe40007810000 */
        /* <DEDUP_REMOVED lines=34> */
[----:B------:R-:W-:Y:S02]  /*4200*/  ISETP.GT.AND P2, PT, R27, 0x68, !P6 ;  /* 0x000000681b00780c */ /* 0x000fe40007744270 */
[----:B------:R-:W-:Y:S01]  /*4210*/  ISETP.NE.AND P6, PT, R29, RZ, PT ;  /* 0x000000ff1d00720c */ /* 0x000fe20003fc5270 */
[----:B------:R-:W-:Y:S01]  /*4220*/  FFMA.FTZ R29, R9, R23, -8 ;  /* 0xc1000000091d7423 */ /* 0x000fe20000010017 */
[----:B------:R-:W-:-:S04]  /*4230*/  ISETP.LT.OR P2, PT, R25, 0x69, P2 ;  /* 0x000000691900780c */ /* 0x000fc80001741670 */
[----:B------:R-:W-:Y:S02]  /*4240*/  FSEL R68, R68, -INF , !P2 ;  /* 0xff80000044447808 */ /* 0x000fe40005000000 */
[----:B------:R-:W-:-:S04]  /*4250*/  FSETP.NEU.FTZ.AND P2, PT, R9, -INF , PT ;  /* 0xff8000000900780b */ /* 0x000fc80003f5d000 */
[----:B------:R-:W-:Y:S02]  /*4260*/  FSEL R33, R29, RZ, P2 ;  /* 0x000000ff1d217208 */ /* 0x000fe40001000000 */
[----:B------:R-:W-:Y:S02]  /*4270*/  ISETP.GT.AND P2, PT, R27, RZ, !P6 ;  /* 0x000000ff1b00720c */ /* 0x000fe40007744270 */
[----:B------:R-:W-:Y:S01]  /*4280*/  ISETP.NE.AND P6, PT, R47, RZ, PT ;  /* 0x000000ff2f00720c */ /* 0x000fe20003fc5270 */
[-CC-:B------:R-:W-:Y:S01]  /*4290*/  FFMA.FTZ R49, R98, R23.reuse, -R33.reuse ;  /* 0x0000001762317223 */ /* 0x180fe20000010821 */
[----:B------:R-:W-:Y:S01]  /*42a0*/  ISETP.LT.OR P2, PT, R25, 0x1, P2 ;  /* 0x000000011900780c */ /* 0x000fe20001741670 */
[-CC-:B------:R-:W-:Y:S01]  /*42b0*/  FFMA.FTZ R100, R100, R23.reuse, -R33.reuse ;  /* 0x0000001764647223 */ /* 0x180fe20000010821 */
[-CC-:B------:R-:W-:Y:S01]  /*42c0*/  FFMA.FTZ R41, R122, R23.reuse, -R33.reuse ;  /* 0x000000177a297223 */ /* 0x180fe20000010821 */
[----:B------:R-:W-:Y:S01]  /*42d0*/  ISETP.GT.AND P6, PT, R27, 0x79, !P6 ;  /* 0x000000791b00780c */ /* 0x000fe200077c4270 */
[-CC-:B------:R-:W-:Y:S01]  /*42e0*/  FFMA.FTZ R102, R102, R23.reuse, -R33.reuse ;  /* 0x0000001766667223 */ /* 0x180fe20000010821 */
[----:B------:R-:W-:Y:S01]  /*42f0*/  FSEL R29, R2, -INF , !P2 ;  /* 0xff800000021d7808 */ /* 0x000fe20005000000 */
[-CC-:B------:R-:W-:Y:S01]  /*4300*/  FFMA.FTZ R2, R112, R23.reuse, -R33.reuse ;  /* 0x0000001770027223 */ /* 0x180fe20000010821 */
[----:B------:R-:W-:Y:S01]  /*4310*/  ISETP.NE.AND P2, PT, R99, RZ, PT ;  /* 0x000000ff6300720c */ /* 0x000fe20003f45270 */
[----:B------:R-:W-:Y:S01]  /*4320*/  MUFU.EX2 R47, R100 ;  /* 0x00000064002f7308 */ /* 0x000fe20000000800 */
[----:B------:R-:W-:Y:S01]  /*4330*/  FMNMX.FTZ R31, R29, R14, !PT ;  /* 0x0000000e1d1f7209 */ /* 0x000fe20007810000 */
[-CC-:B------:R-:W-:Y:S01]  /*4340*/  FFMA.FTZ R35, R116, R23.reuse, -R33.reuse ;  /* 0x0000001774237223 */ /* 0x180fe20000010821 */
[----:B------:R-:W-:Y:S01]  /*4350*/  ISETP.GT.AND P2, PT, R27, 0x69, !P2 ;  /* 0x000000691b00780c */ /* 0x000fe20005744270 */
[--C-:B------:R-:W-:Y:S01]  /*4360*/  FFMA.FTZ R37, R118, R23, -R33.reuse ;  /* 0x0000001776257223 */ /* 0x100fe20000010821 */
[----:B------:R-:W-:Y:S01]  /*4370*/  FMNMX.FTZ R31, R20, R31, !PT ;  /* 0x0000001f141f7209 */ /* 0x000fe20007810000 */
[--C-:B------:R-:W-:Y:S01]  /*4380*/  FFMA.FTZ R5, R114, R23, -R33.reuse ;  /* 0x0000001772057223 */ /* 0x100fe20000010821 */
[----:B------:R-:W-:Y:S01]  /*4390*/  ISETP.LT.OR P2, PT, R25, 0x6a, P2 ;  /* 0x0000006a1900780c */ /* 0x000fe20001741670 */
[----:B------:R0:W-:Y:S01]  /*43a0*/  MUFU.EX2 R112, R41 ;  /* 0x0000002900707308 */ /* 0x0001e20000000800 */
[----:B------:R-:W-:Y:S01]  /*43b0*/  FMNMX.FTZ R31, R22, R31, !PT ;  /* 0x0000001f161f7209 */ /* 0x000fe20007810000 */
        /* <DEDUP_REMOVED lines=8> */
[--C-:B0-----:R-:W-:Y:S01]  /*4440*/  FFMA.FTZ R41, R130, R23, -R33.reuse ;  /* 0x0000001782297223 */ /* 0x101fe20000010821 */
[----:B------:R-:W-:Y:S01]  /*4450*/  FSEL R100, R13, -INF , !P4 ;  /* 0xff8000000d647808 */ /* 0x000fe20006000000 */
[----:B------:R-:W-:Y:S01]  /*4460*/  MUFU.EX2 R27, R10 ;  /* 0x0000000a001b7308 */ /* 0x000fe20000000800 */
[----:B------:R-:W-:Y:S01]  /*4470*/  FMNMX.FTZ R31, R28, R31, !PT ;  /* 0x0000001f1c1f7209 */ /* 0x000fe20007810000 */
[-CC-:B------:R-:W-:Y:S01]  /*4480*/  FFMA.FTZ R45, R128, R23.reuse, -R33.reuse ;  /* 0x00000017802d7223 */ /* 0x180fe20000010821 */
[----:B------:R-:W-:Y:S01]  /*4490*/  ISETP.LT.OR P6, PT, R25, 0x7a, P6 ;  /* 0x0000007a1900780c */ /* 0x000fe200037c1670 */
[--C-:B------:R-:W-:Y:S01]  /*44a0*/  FFMA.FTZ R108, R108, R23, -R33.reuse ;  /* 0x000000176c6c7223 */ /* 0x100fe20000010821 */
[----:B------:R-:W-:Y:S01]  /*44b0*/  FMNMX.FTZ R31, R30, R31, !PT ;  /* 0x0000001f1e1f7209 */ /* 0x000fe20007810000 */
[--C-:B------:R-:W-:Y:S01]  /*44c0*/  FFMA.FTZ R106, R106, R23, -R33.reuse ;  /* 0x000000176a6a7223 */ /* 0x100fe20000010821 */
[----:B------:R-:W-:Y:S01]  /*44d0*/  FSEL R94, R15, -INF , !P5 ;  /* 0xff8000000f5e7808 */ /* 0x000fe20006800000 */
[----:B------:R-:W-:Y:S01]  /*44e0*/  MUFU.EX2 R116, R41 ;  /* 0x0000002900747308 */ /* 0x000fe20000000800 */
[----:B------:R-:W-:Y:S01]  /*44f0*/  FMNMX.FTZ R31, R32, R31, !PT ;  /* 0x0000001f201f7209 */ /* 0x000fe20007810000 */
[-CC-:B------:R-:W-:Y:S01]  /*4500*/  FFMA.FTZ R104, R104, R23.reuse, -R33.reuse ;  /* 0x0000001768687223 */ /* 0x180fe20000010821 */
[-CC-:B------:R-:W-:Y:S01]  /*4510*/  FFMA.FTZ R92, R92, R23.reuse, -R33.reuse ;  /* 0x000000175c5c7223 */ /* 0x180fe20000010821 */
[--C-:B------:R-:W-:Y:S01]  /*4520*/  FFMA.FTZ R90, R90, R23, -R33.reuse ;  /* 0x000000175a5a7223 */ /* 0x100fe20000010821 */
[----:B------:R-:W-:Y:S01]  /*4530*/  FMNMX.FTZ R31, R34, R31, !PT ;  /* 0x0000001f221f7209 */ /* 0x000fe20007810000 */
[-CC-:B------:R-:W-:Y:S01]  /*4540*/  FFMA.FTZ R88, R88, R23.reuse, -R33.reuse ;  /* 0x0000001758587223 */ /* 0x180fe20000010821 */
[--C-:B------:R-:W-:Y:S01]  /*4550*/  FFMA.FTZ R86, R86, R23, -R33.reuse ;  /* 0x0000001756567223 */ /* 0x100fe20000010821 */
[----:B------:R0:W-:Y:S01]  /*4560*/  MUFU.EX2 R41, R102 ;  /* 0x0000006600297308 */ /* 0x0001e20000000800 */
[----:B------:R-:W-:Y:S01]  /*4570*/  FMNMX.FTZ R31, R36, R31, !PT ;  /* 0x0000001f241f7209 */ /* 0x000fe20007810000 */
[-CC-:B------:R-:W-:Y:S01]  /*4580*/  FFMA.FTZ R84, R84, R23.reuse, -R33.reuse ;  /* 0x0000001754547223 */ /* 0x180fe20000010821 */
[-CC-:B------:R-:W-:Y:S01]  /*4590*/  FFMA.FTZ R82, R82, R23.reuse, -R33.reuse ;  /* 0x0000001752527223 */ /* 0x180fe20000010821 */
[--C-:B------:R-:W-:Y:S01]  /*45a0*/  FFMA.FTZ R80, R80, R23, -R33.reuse ;  /* 0x0000001750507223 */ /* 0x100fe20000010821 */
[----:B------:R-:W-:Y:S01]  /*45b0*/  FMNMX.FTZ R31, R38, R31, !PT ;  /* 0x0000001f261f7209 */ /* 0x000fe20007810000 */
[-CC-:B------:R-:W-:Y:S01]  /*45c0*/  FFMA.FTZ R78, R78, R23.reuse, -R33.reuse ;  /* 0x000000174e4e7223 */ /* 0x180fe20000010821 */
[--C-:B------:R-:W-:Y:S01]  /*45d0*/  FFMA.FTZ R76, R76, R23, -R33.reuse ;  /* 0x000000174c4c7223 */ /* 0x100fe20000010821 */
[----:B------:R-:W-:Y:S01]  /*45e0*/  MUFU.EX2 R118, R11 ;  /* 0x0000000b00767308 */ /* 0x000fe20000000800 */
[----:B------:R-:W-:Y:S01]  /*45f0*/  FMNMX.FTZ R31, R40, R31, !PT ;  /* 0x0000001f281f7209 */ /* 0x000fe20007810000 */
[-CC-:B------:R-:W-:Y:S01]  /*4600*/  FFMA.FTZ R74, R74, R23.reuse, -R33.reuse ;  /* 0x000000174a4a7223 */ /* 0x180fe20000010821 */
[----:B0-----:R-:W-:Y:S01]  /*4610*/  FSEL R102, R21, -INF , !P6 ;  /* 0xff80000015667808 */ /* 0x001fe20007000000 */
[--C-:B------:R-:W-:Y:S01]  /*4620*/  FFMA.FTZ R72, R72, R23, -R33.reuse ;  /* 0x0000001748487223 */ /* 0x100fe20000010821 */
[----:B------:R-:W-:Y:S01]  /*4630*/  FMNMX.FTZ R31, R42, R31, !PT ;  /* 0x0000001f2a1f7209 */ /* 0x000fe20007810000 */
[-CC-:B------:R-:W-:Y:S01]  /*4640*/  FFMA.FTZ R70, R70, R23.reuse, -R33.reuse ;  /* 0x0000001746467223 */ /* 0x180fe20000010821 */
[--C-:B------:R-:W-:Y:S01]  /*4650*/  FFMA.FTZ R12, R12, R23, -R33.reuse ;  /* 0x000000170c0c7223 */ /* 0x100fe20000010821 */
[----:B------:R-:W-:Y:S01]  /*4660*/  MUFU.EX2 R2, R2 ;  /* 0x0000000200027308 */ /* 0x000fe20000000800 */
[----:B------:R-:W-:Y:S01]  /*4670*/  FMNMX.FTZ R31, R44, R31, !PT ;  /* 0x0000001f2c1f7209 */ /* 0x000fe20007810000 */
[----:B------:R-:W-:-:S03]  /*4680*/  FFMA.FTZ R4, R4, R23, -R33 ;  /* 0x0000001704047223 */ /* 0x000fc60000010821 */
[----:B------:R-:W-:-:S03]  /*4690*/  FMNMX.FTZ R31, R46, R31, !PT ;  /* 0x0000001f2e1f7209 */ /* 0x000fc60007810000 */
[----:B------:R-:W0:Y:S01]  /*46a0*/  MUFU.EX2 R5, R5 ;  /* 0x0000000500057308 */ /* 0x000e220000000800 */
[----:B------:R-:W-:-:S04]  /*46b0*/  FMNMX.FTZ R31, R48, R31, !PT ;  /* 0x0000001f301f7209 */ /* 0x000fc80007810000 */
[----:B------:R-:W-:-:S03]  /*46c0*/  FMNMX.FTZ R31, R50, R31, !PT ;  /* 0x0000001f321f7209 */ /* 0x000fc60007810000 */
[----:B------:R1:W-:Y:S01]  /*46d0*/  MUFU.EX2 R110, R37 ;  /* 0x00000025006e7308 */ /* 0x0003e20000000800 */
[----:B------:R-:W-:-:S04]  /*46e0*/  FMNMX.FTZ R31, R52, R31, !PT ;  /* 0x0000001f341f7209 */ /* 0x000fc80007810000 */
[----:B------:R-:W-:-:S03]  /*46f0*/  FMNMX.FTZ R31, R54, R31, !PT ;  /* 0x0000001f361f7209 */ /* 0x000fc60007810000 */
[----:B------:R-:W2:Y:S01]  /*4700*/  MUFU.EX2 R35, R35 ;  /* 0x0000002300237308 */ /* 0x000ea20000000800 */
[----:B------:R-:W-:Y:S01]  /*4710*/  FMNMX.FTZ R31, R56, R31, !PT ;  /* 0x0000001f381f7209 */ /* 0x000fe20007810000 */
[----:B-1----:R-:W-:-:S03]  /*4720*/  FFMA.FTZ R37, R126, R23, -R33 ;  /* 0x000000177e257223 */ /* 0x002fc60000010821 */
[----:B------:R-:W-:-:S03]  /*4730*/  FMNMX.FTZ R31, R58, R31, !PT ;  /* 0x0000001f3a1f7209 */ /* 0x000fc60007810000 */
[----:B------:R-:W1:Y:S01]  /*4740*/  MUFU.EX2 R39, R39 ;  /* 0x0000002700277308 */ /* 0x000e620000000800 */
        /* <DEDUP_REMOVED lines=14> */
[----:B------:R-:W-:Y:S02]  /*4830*/  MUFU.EX2 R37, R106 ;  /* 0x0000006a00257308 */ /* 0x000fe40000000800 */
[----:B------:R-:W3:Y:S06]  /*4840*/  SHFL.BFLY PT, R10, R31, 0x2, 0x1f ;  /* 0x0c401f001f0a7f89 */ /* 0x000eec00000e0000 */
[----:B------:R-:W-:Y:S08]  /*4850*/  MUFU.EX2 R104, R104 ;  /* 0x0000006800687308 */ /* 0x000ff00000000800 */
[----:B------:R-:W-:Y:S08]  /*4860*/  MUFU.EX2 R106, R49 ;  /* 0x00000031006a7308 */ /* 0x000ff00000000800 */
[----:B------:R-:W-:Y:S01]  /*4870*/  MUFU.EX2 R92, R92 ;  /* 0x0000005c005c7308 */ /* 0x000fe20000000800 */
[----:B---3--:R-:W-:-:S05]  /*4880*/  FMNMX.FTZ R11, R31, R10, !PT ;  /* 0x0000000a1f0b7209 */ /* 0x008fca0007810000 */
[----:B------:R-:W3:Y:S02]  /*4890*/  SHFL.BFLY PT, R10, R11, 0x1, 0x1f ;  /* 0x0c201f000b0a7f89 */ /* 0x000ee400000e0000 */
[----:B------:R-:W-:Y:S08]  /*48a0*/  MUFU.EX2 R13, R90 ;  /* 0x0000005a000d7308 */ /* 0x000ff00000000800 */
[----:B------:R-:W-:Y:S08]  /*48b0*/  MUFU.EX2 R84, R84 ;  /* 0x0000005400547308 */ /* 0x000ff00000000800 */
[----:B------:R-:W-:Y:S01]  /*48c0*/  MUFU.EX2 R21, R82 ;  /* 0x0000005200157308 */ /* 0x000fe20000000800 */
[----:B---3--:R-:W-:-:S07]  /*48d0*/  FMNMX.FTZ R10, R11, R10, !PT ;  /* 0x0000000a0b0a7209 */ /* 0x008fce0007810000 */
[----:B------:R-:W-:Y:S01]  /*48e0*/  MUFU.EX2 R88, R88 ;  /* 0x0000005800587308 */ /* 0x000fe20000000800 */
[C---:B------:R-:W-:Y:S01]  /*48f0*/  FSETP.NEU.FTZ.AND P2, PT, R10.reuse, -INF , PT ;  /* 0xff8000000a00780b */ /* 0x040fe20003f5d000 */
[----:B------:R-:W-:-:S06]  /*4900*/  FFMA.FTZ R11, R10, R23, -8 ;  /* 0xc10000000a0b7423 */ /* 0x000fcc0000010017 */
[----:B------:R-:W-:Y:S01]  /*4910*/  MUFU.EX2 R15, R86 ;  /* 0x00000056000f7308 */ /* 0x000fe20000000800 */
[----:B------:R-:W-:Y:S02]  /*4920*/  FSEL R33, R11, RZ, P2 ;  /* 0x000000ff0b217208 */ /* 0x000fe40001000000 */
[----:B------:R-:W-:-:S03]  /*4930*/  PLOP3.LUT P2, PT, PT, PT, UP1, 0x40, 0x0 ;  /* 0x000000000000781c */ /* 0x000fc60003f4e818 */
        /* <DEDUP_REMOVED lines=10> */
[-C--:B------:R-:W-:Y:S01]  /*49e0*/  FFMA.FTZ R34, R34, R23.reuse, -R33 ;  /* 0x0000001722227223 */ /* 0x080fe20000010821 */
[----:B------:R-:W-:Y:S01]  /*49f0*/  MUFU.EX2 R29, R29 ;  /* 0x0000001d001d7308 */ /* 0x000fe20000000800 */
[----:B0-----:R-:W-:Y:S01]  /*4a00*/  FADD.FTZ R4, R2, R5 ;  /* 0x0000000502047221 */ /* 0x001fe20000010000 */
[-CC-:B------:R-:W-:Y:S01]  /*4a10*/  FFMA.FTZ R36, R36, R23.reuse, -R33.reuse ;  /* 0x0000001724247223 */ /* 0x180fe20000010821 */
[-CC-:B------:R-:W-:Y:S01]  /*4a20*/  FFMA.FTZ R38, R38, R23.reuse, -R33.reuse ;  /* 0x0000001726267223 */ /* 0x180fe20000010821 */
[-CC-:B------:R-:W-:Y:S01]  /*4a30*/  FFMA.FTZ R40, R40, R23.reuse, -R33.reuse ;  /* 0x0000001728287223 */ /* 0x180fe20000010821 */
[----:B--2---:R-:W-:Y:S01]  /*4a40*/  FADD.FTZ R67, R35, R4 ;  /* 0x0000000423437221 */ /* 0x004fe20000010000 */
[-CC-:B------:R-:W-:Y:S01]  /*4a50*/  FFMA.FTZ R42, R42, R23.reuse, -R33.reuse ;  /* 0x000000172a2a7223 */ /* 0x180fe20000010821 */
[----:B------:R-:W-:Y:S01]  /*4a60*/  FFMA.FTZ R44, R44, R23, -R33 ;  /* 0x000000172c2c7223 */ /* 0x000fe20000010821 */
[----:B------:R-:W0:Y:S01]  /*4a70*/  MUFU.EX2 R14, R14 ;  /* 0x0000000e000e7308 */ /* 0x000e220000000800 */
[C---:B------:R-:W-:Y:S01]  /*4a80*/  FADD.FTZ R4, R110.reuse, R67 ;  /* 0x000000436e047221 */ /* 0x040fe20000010000 */
[----:B------:R-:W-:Y:S01]  /*4a90*/  F2FP.SATFINITE.E4M3.F32.PACK_AB_MERGE_C R110, R110, R35, RZ ;  /* 0x000000236e6e723e */ /* 0x000fe200048070ff */
[-CC-:B------:R-:W-:Y:S01]  /*4aa0*/  FFMA.FTZ R46, R46, R23.reuse, -R33.reuse ;  /* 0x000000172e2e7223 */ /* 0x180fe20000010821 */
[-CC-:B------:R-:W-:Y:S01]  /*4ab0*/  FFMA.FTZ R48, R48, R23.reuse, -R33.reuse ;  /* 0x0000001730307223 */ /* 0x180fe20000010821 */
[----:B-1----:R-:W-:Y:S01]  /*4ac0*/  FADD.FTZ R71, R39, R4 ;  /* 0x0000000427477221 */ /* 0x002fe20000010000 */
[----:B------:R-:W-:Y:S01]  /*4ad0*/  F2FP.SATFINITE.E4M3.F32.PACK_AB_MERGE_C R196, R5, R2, R110 ;  /* 0x0000000205c4723e */ /* 0x000fe2000480706e */
[-CC-:B------:R-:W-:Y:S01]  /*4ae0*/  FFMA.FTZ R50, R50, R23.reuse, -R33.reuse ;  /* 0x0000001732327223 */ /* 0x180fe20000010821 */
[----:B------:R-:W1:Y:S01]  /*4af0*/  MUFU.EX2 R20, R20 ;  /* 0x0000001400147308 */ /* 0x000e620000000800 */
[-CC-:B------:R-:W-:Y:S01]  /*4b00*/  FFMA.FTZ R52, R52, R23.reuse, -R33.reuse ;  /* 0x0000001734347223 */ /* 0x180fe20000010821 */
[-CC-:B------:R-:W-:Y:S01]  /*4b10*/  FFMA.FTZ R54, R54, R23.reuse, -R33.reuse ;  /* 0x0000001736367223 */ /* 0x180fe20000010821 */
[-CC-:B------:R-:W-:Y:S01]  /*4b20*/  FFMA.FTZ R56, R56, R23.reuse, -R33.reuse ;  /* 0x0000001738387223 */ /* 0x180fe20000010821 */
[-CC-:B------:R-:W-:Y:S01]  /*4b30*/  FFMA.FTZ R58, R58, R23.reuse, -R33.reuse ;  /* 0x000000173a3a7223 */ /* 0x180fe20000010821 */
[-CC-:B------:R-:W-:Y:S01]  /*4b40*/  FFMA.FTZ R60, R60, R23.reuse, -R33.reuse ;  /* 0x000000173c3c7223 */ /* 0x180fe20000010821 */
[-CC-:B------:R-:W-:Y:S01]  /*4b50*/  FFMA.FTZ R62, R62, R23.reuse, -R33.reuse ;  /* 0x000000173e3e7223 */ /* 0x180fe20000010821 */
[-CC-:B------:R-:W-:Y:S01]  /*4b60*/  FFMA.FTZ R64, R64, R23.reuse, -R33.reuse ;  /* 0x0000001740407223 */ /* 0x180fe20000010821 */
[----:B------:R2:W3:Y:S01]  /*4b70*/  MUFU.EX2 R51, R22 ;  /* 0x0000001600337308 */ /* 0x0004e20000000800 */
[----:B0-----:R-:W-:Y:S01]  /*4b80*/  FADD.FTZ R69, R29, R14 ;  /* 0x0000000e1d457221 */ /* 0x001fe20000010000 */
[-CC-:B------:R-:W-:Y:S01]  /*4b90*/  FFMA.FTZ R66, R66, R23.reuse, -R33.reuse ;  /* 0x0000001742427223 */ /* 0x180fe20000010821 */
[-CC-:B------:R-:W-:Y:S01]  /*4ba0*/  FFMA.FTZ R68, R68, R23.reuse, -R33.reuse ;  /* 0x0000001744447223 */ /* 0x180fe20000010821 */
[-CC-:B------:R-:W-:Y:S01]  /*4bb0*/  FFMA.FTZ R98, R98, R23.reuse, -R33.reuse ;  /* 0x0000001762627223 */ /* 0x180fe20000010821 */
[-CC-:B------:R-:W-:Y:S01]  /*4bc0*/  FFMA.FTZ R96, R96, R23.reuse, -R33.reuse ;  /* 0x0000001760607223 */ /* 0x180fe20000010821 */
[-CC-:B------:R-:W-:Y:S01]  /*4bd0*/  FFMA.FTZ R100, R100, R23.reuse, -R33.reuse ;  /* 0x0000001764647223 */ /* 0x180fe20000010821 */
[-C--:B------:R-:W-:Y:S01]  /*4be0*/  FFMA.FTZ R94, R94, R23.reuse, -R33 ;  /* 0x000000175e5e7223 */ /* 0x080fe20000010821 */
[----:B------:R-:W0:Y:S01]  /*4bf0*/  MUFU.EX2 R24, R24 ;  /* 0x0000001800187308 */ /* 0x000e220000000800 */
[----:B--2---:R-:W-:Y:S01]  /*4c00*/  FADD.FTZ R22, R112, R71 ;  /* 0x0000004770167221 */ /* 0x004fe20000010000 */
[----:B-1----:R-:W-:Y:S01]  /*4c10*/  FADD.FTZ R4, R20, R69 ;  /* 0x0000004514047221 */ /* 0x002fe20000010000 */
[----:B------:R-:W-:-:S02]  /*4c20*/  FFMA.FTZ R102, R102, R23, -R33 ;  /* 0x0000001766667223 */ /* 0x000fc40000010821 */
[----:B------:R-:W-:-:S03]  /*4c30*/  FADD.FTZ R69, R43, R22 ;  /* 0x000000162b457221 */ /* 0x000fc60000010000 */
[----:B------:R-:W1:Y:S01]  /*4c40*/  MUFU.EX2 R53, R26 ;  /* 0x0000001a00357308 */ /* 0x000e620000000800 */
[C---:B---3--:R-:W-:Y:S01]  /*4c50*/  FADD.FTZ R35, R51.reuse, R4 ;  /* 0x0000000433237221 */ /* 0x048fe20000010000 */
[C---:B------:R-:W-:Y:S01]  /*4c60*/  FADD.FTZ R18, R114.reuse, R69 ;  /* 0x0000004572127221 */ /* 0x040fe20000010000 */
[----:B------:R-:W-:Y:S02]  /*4c70*/  F2FP.SATFINITE.E4M3.F32.PACK_AB_MERGE_C R114, R114, R43, RZ ;  /* 0x0000002b7272723e */ /* 0x000fe400048070ff */
[----:B------:R-:W-:Y:S01]  /*4c80*/  F2FP.SATFINITE.E4M3.F32.PACK_AB_MERGE_C R20, R51, R20, RZ ;  /* 0x000000143314723e */ /* 0x000fe200048070ff */
[----:B------:R-:W-:Y:S01]  /*4c90*/  FADD.FTZ R43, R45, R18 ;  /* 0x000000122d2b7221 */ /* 0x000fe20000010000 */
[----:B------:R-:W-:Y:S01]  /*4ca0*/  F2FP.SATFINITE.E4M3.F32.PACK_AB_MERGE_C R18, R106, R47, RZ ;  /* 0x0000002f6a12723e */ /* 0x000fe200048070ff */
[----:B------:R-:W2:Y:S01]  /*4cb0*/  MUFU.EX2 R28, R28 ;  /* 0x0000001c001c7308 */ /* 0x000ea20000000800 */
[----:B0-----:R-:W-:Y:S01]  /*4cc0*/  FADD.FTZ R4, R24, R35 ;  /* 0x0000002318047221 */ /* 0x001fe20000010000 */
[----:B------:R-:W-:Y:S01]  /*4cd0*/  FADD.FTZ R43, R116, R43 ;  /* 0x0000002b742b7221 */ /* 0x000fe20000010000 */
[----:B------:R-:W-:-:S02]  /*4ce0*/  F2FP.SATFINITE.E4M3.F32.PACK_AB_MERGE_C R198, R112, R39, R114 ;  /* 0x0000002770c6723e */ /* 0x000fc40004807072 */
[----:B------:R-:W-:Y:S02]  /*4cf0*/  F2FP.SATFINITE.E4M3.F32.PACK_AB_MERGE_C R194, R41, R104, R18 ;  /* 0x0000006829c2723e */ /* 0x000fe40004807012 */
[----:B------:R-:W-:Y:S01]  /*4d00*/  F2FP.SATFINITE.E4M3.F32.PACK_AB_MERGE_C R197, R14, R29, R20 ;  /* 0x0000001d0ec5723e */ /* 0x000fe20004807014 */
[----:B------:R-:W0:Y:S01]  /*4d10*/  MUFU.EX2 R55, R30 ;  /* 0x0000001e00377308 */ /* 0x000e220000000800 */
[----:B-1----:R-:W-:Y:S01]  /*4d20*/  FADD.FTZ R5, R53, R4 ;  /* 0x0000000435057221 */ /* 0x002fe20000010000 */
[----:B------:R-:W-:Y:S01]  /*4d30*/  FADD.FTZ R4, R108, R43 ;  /* 0x0000002b6c047221 */ /* 0x000fe20000010000 */
[----:B------:R-:W-:-:S03]  /*4d40*/  F2FP.SATFINITE.E4M3.F32.PACK_AB_MERGE_C R108, R37, R108, RZ ;  /* 0x0000006c256c723e */ /* 0x000fc600048070ff */
[----:B------:R-:W-:Y:S01]  /*4d50*/  FADD.FTZ R37, R37, R4 ;  /* 0x0000000425257221 */ /* 0x000fe20000010000 */
[----:B------:R-:W-:Y:S01]  /*4d60*/  F2FP.SATFINITE.E4M3.F32.PACK_AB_MERGE_C R192, R116, R45, R108 ;  /* 0x0000002d74c0723e */ /* 0x000fe2000480706c */
[----:B------:R-:W1:Y:S01]  /*4d70*/  MUFU.EX2 R32, R32 ;  /* 0x0000002000207308 */ /* 0x000e620000000800 */
[----:B--2---:R-:W-:Y:S01]  /*4d80*/  FADD.FTZ R2, R28, R5 ;  /* 0x000000051c027221 */ /* 0x004fe20000010000 */
[----:B------:R-:W-:-:S04]  /*4d90*/  FADD.FTZ R4, R104, R37 ;  /* 0x0000002568047221 */ /* 0x000fc80000010000 */
[----:B------:R-:W-:Y:S02]  /*4da0*/  FADD.FTZ R4, R41, R4 ;  /* 0x0000000429047221 */ /* 0x000fe40000010000 */
[----:B------:R-:W2:Y:S01]  /*4db0*/  MUFU.EX2 R57, R34 ;  /* 0x0000002200397308 */ /* 0x000ea20000000800 */
[----:B0-----:R-:W-:Y:S01]  /*4dc0*/  FADD.FTZ R5, R55, R2 ;  /* 0x0000000237057221 */ /* 0x001fe20000010000 */
[----:B------:R-:W-:Y:S01]  /*4dd0*/  FADD.FTZ R47, R47, R4 ;  /* 0x000000042f2f7221 */ /* 0x000fe20000010000 */
[----:B------:R-:W-:Y:S02]  /*4de0*/  F2FP.SATFINITE.E4M3.F32.PACK_AB_MERGE_C R4, R13, R92, RZ ;  /* 0x0000005c0d04723e */ /* 0x000fe400048070ff */
[----:B------:R-:W-:Y:S01]  /*4df0*/  F2FP.SATFINITE.E4M3.F32.PACK_AB_MERGE_C R28, R55, R28, RZ ;  /* 0x0000001c371c723e */ /* 0x000fe200048070ff */
[----:B------:R-:W-:Y:S01]  /*4e00*/  FADD.FTZ R106, R106, R47 ;  /* 0x0000002f6a6a7221 */ /* 0x000fe20000010000 */
[----:B------:R-:W-:Y:S01]  /*4e10*/  F2FP.SATFINITE.E4M3.F32.PACK_AB_MERGE_C R188, R118, R27, R4 ;  /* 0x0000001b76bc723e */ /* 0x000fe20004807004 */
[----:B------:R-:W0:Y:S01]  /*4e20*/  MUFU.EX2 R36, R36 ;  /* 0x0000002400247308 */ /* 0x000e220000000800 */
[----:B-1----:R-:W-:Y:S01]  /*4e30*/  FADD.FTZ R2, R32, R5 ;  /* 0x0000000520027221 */ /* 0x002fe20000010000 */
[----:B------:R-:W-:Y:S01]  /*4e40*/  FADD.FTZ R39, R27, R106 ;  /* 0x0000006a1b277221 */ /* 0x000fe20000010000 */
[----:B------:R-:W-:-:S02]  /*4e50*/  F2FP.SATFINITE.E4M3.F32.PACK_AB_MERGE_C R4, R21, R84, RZ ;  /* 0x000000541504723e */ /* 0x000fc400048070ff */
[----:B------:R-:W-:Y:S01]  /*4e60*/  F2FP.SATFINITE.E4M3.F32.PACK_AB_MERGE_C R199, R53, R24, R28 ;  /* 0x0000001835c7723e */ /* 0x000fe2000480701c */
        /* <DEDUP_REMOVED lines=8> */
[----:B------:R-:W-:-:S04]  /*4ef0*/  FADD.FTZ R88, R88, R13 ;  /* 0x0000000d58587221 */ /* 0x000fc80000010000 */
[----:B------:R-:W-:Y:S02]  /*4f00*/  FADD.FTZ R15, R15, R88 ;  /* 0x000000580f0f7221 */ /* 0x000fe40000010000 */
[----:B------:R-:W0:Y:S01]  /*4f10*/  MUFU.EX2 R61, R42 ;  /* 0x0000002a003d7308 */ /* 0x000e220000000800 */
[C---:B-1----:R-:W-:Y:S01]  /*4f20*/  FADD.FTZ R37, R59.reuse, R2 ;  /* 0x000000023b257221 */ /* 0x042fe20000010000 */
[----:B------:R-:W-:Y:S01]  /*4f30*/  FADD.FTZ R84, R84, R15 ;  /* 0x0000000f54547221 */ /* 0x000fe20000010000 */
[----:B------:R-:W-:-:S03]  /*4f40*/  F2FP.SATFINITE.E4M3.F32.PACK_AB_MERGE_C R36, R59, R36, RZ ;  /* 0x000000243b24723e */ /* 0x000fc600048070ff */
[----:B------:R-:W-:Y:S01]  /*4f50*/  FADD.FTZ R21, R21, R84 ;  /* 0x0000005415157221 */ /* 0x000fe20000010000 */
[----:B------:R-:W-:Y:S01]  /*4f60*/  F2FP.SATFINITE.E4M3.F32.PACK_AB_MERGE_C R193, R57, R32, R36 ;  /* 0x0000002039c1723e */ /* 0x000fe20004807024 */
[----:B------:R-:W1:Y:S01]  /*4f70*/  MUFU.EX2 R44, R44 ;  /* 0x0000002c002c7308 */ /* 0x000e620000000800 */
[----:B--2---:R-:W-:-:S07]  /*4f80*/  FADD.FTZ R2, R40, R37 ;  /* 0x0000002528027221 */ /* 0x004fce0000010000 */
[----:B------:R-:W2:Y:S01]  /*4f90*/  MUFU.EX2 R63, R46 ;  /* 0x0000002e003f7308 */ /* 0x000ea20000000800 */
[----:B0-----:R-:W-:-:S07]  /*4fa0*/  FADD.FTZ R37, R61, R2 ;  /* 0x000000023d257221 */ /* 0x001fce0000010000 */
[----:B------:R-:W0:Y:S01]  /*4fb0*/  MUFU.EX2 R48, R48 ;  /* 0x0000003000307308 */ /* 0x000e220000000800 */
[----:B-1----:R-:W-:-:S07]  /*4fc0*/  FADD.FTZ R2, R44, R37 ;  /* 0x000000252c027221 */ /* 0x002fce0000010000 */
[----:B------:R-:W1:Y:S01]  /*4fd0*/  MUFU.EX2 R65, R50 ;  /* 0x0000003200417308 */ /* 0x000e620000000800 */
[C---:B--2---:R-:W-:Y:S01]  /*4fe0*/  FADD.FTZ R33, R63.reuse, R2 ;  /* 0x000000023f217221 */ /* 0x044fe20000010000 */
[----:B------:R-:W-:-:S04]  /*4ff0*/  F2FP.SATFINITE.E4M3.F32.PACK_AB_MERGE_C R44, R63, R44, RZ ;  /* 0x0000002c3f2c723e */ /* 0x000fc800048070ff */
[----:B------:R-:W-:Y:S02]  /*5000*/  F2FP.SATFINITE.E4M3.F32.PACK_AB_MERGE_C R195, R61, R40, R44 ;  /* 0x000000283dc3723e */ /* 0x000fe4000480702c */
[----:B------:R-:W2:Y:S01]  /*5010*/  MUFU.EX2 R52, R52 ;  /* 0x0000003400347308 */ /* 0x000ea20000000800 */
[----:B0-----:R-:W-:-:S07]  /*5020*/  FADD.FTZ R2, R48, R33 ;  /* 0x0000002130027221 */ /* 0x001fce0000010000 */
[----:B------:R-:W0:Y:S01]  /*5030*/  MUFU.EX2 R67, R54 ;  /* 0x0000003600437308 */ /* 0x000e220000000800 */
[----:B-1----:R-:W-:-:S07]  /*5040*/  FADD.FTZ R37, R65, R2 ;  /* 0x0000000241257221 */ /* 0x002fce0000010000 */
[----:B------:R-:W1:Y:S01]  /*5050*/  MUFU.EX2 R56, R56 ;  /* 0x0000003800387308 */ /* 0x000e620000000800 */
[----:B--2---:R-:W-:-:S07]  /*5060*/  FADD.FTZ R2, R52, R37 ;  /* 0x0000002534027221 */ /* 0x004fce0000010000 */
[----:B------:R-:W2:Y:S01]  /*5070*/  MUFU.EX2 R35, R58 ;  /* 0x0000003a00237308 */ /* 0x000ea20000000800 */
[C---:B0-----:R-:W-:Y:S01]  /*5080*/  FADD.FTZ R13, R67.reuse, R2 ;  /* 0x00000002430d7221 */ /* 0x041fe20000010000 */
[----:B------:R-:W-:-:S04]  /*5090*/  F2FP.SATFINITE.E4M3.F32.PACK_AB_MERGE_C R52, R67, R52, RZ ;  /* 0x000000344334723e */ /* 0x000fc800048070ff */
[----:B------:R-:W-:Y:S02]  /*50a0*/  F2FP.SATFINITE.E4M3.F32.PACK_AB_MERGE_C R189, R65, R48, R52 ;  /* 0x0000003041bd723e */ /* 0x000fe40004807034 */
[----:B------:R-:W0:Y:S01]  /*50b0*/  MUFU.EX2 R60, R60 ;  /* 0x0000003c003c7308 */ /* 0x000e220000000800 */
[----:B-1----:R-:W-:-:S07]  /*50c0*/  FADD.FTZ R2, R56, R13 ;  /* 0x0000000d38027221 */ /* 0x002fce0000010000 */
[----:B------:R-:W-:Y:S01]  /*50d0*/  MUFU.EX2 R76, R76 ;  /* 0x0000004c004c7308 */ /* 0x000fe20000000800 */
[----:B--2---:R-:W-:-:S07]  /*50e0*/  FADD.FTZ R15, R35, R2 ;  /* 0x00000002230f7221 */ /* 0x004fce0000010000 */
[----:B------:R-:W1:Y:S01]  /*50f0*/  MUFU.EX2 R31, R74 ;  /* 0x0000004a001f7308 */ /* 0x000e620000000800 */
[----:B0-----:R-:W-:-:S07]  /*5100*/  FADD.FTZ R2, R60, R15 ;  /* 0x0000000f3c027221 */ /* 0x001fce0000010000 */
[----:B------:R-:W0:Y:S08]  /*5110*/  MUFU.EX2 R5, R62 ;  /* 0x0000003e00057308 */ /* 0x000e300000000800 */
[----:B------:R-:W-:Y:S01]  /*5120*/  MUFU.EX2 R80, R80 ;  /* 0x0000005000507308 */ /* 0x000fe20000000800 */
[----:B-1----:R-:W-:-:S07]  /*5130*/  F2FP.SATFINITE.E4M3.F32.PACK_AB_MERGE_C R4, R31, R76, RZ ;  /* 0x0000004c1f04723e */ /* 0x002fce00048070ff */
[----:B------:R-:W1:Y:S01]  /*5140*/  MUFU.EX2 R25, R78 ;  /* 0x0000004e00197308 */ /* 0x000e620000000800 */
[C---:B0-----:R-:W-:Y:S01]  /*5150*/  F2FP.SATFINITE.E4M3.F32.PACK_AB_MERGE_C R60, R5.reuse, R60, RZ ;  /* 0x0000003c053c723e */ /* 0x041fe200048070ff */
[----:B------:R-:W-:-:S03]  /*5160*/  FADD.FTZ R5, R5, R2 ;  /* 0x0000000205057221 */ /* 0x000fc60000010000 */
[----:B------:R-:W-:-:S03]  /*5170*/  F2FP.SATFINITE.E4M3.F32.PACK_AB_MERGE_C R191, R35, R56, R60 ;  /* 0x0000003823bf723e */ /* 0x000fc6000480703c */
[----:B------:R-:W0:Y:S08]  /*5180*/  MUFU.EX2 R64, R64 ;  /* 0x0000004000407308 */ /* 0x000e300000000800 */
[----:B------:R-:W2:Y:S01]  /*5190*/  MUFU.EX2 R27, R66 ;  /* 0x00000042001b7308 */ /* 0x000ea20000000800 */
[----:B-1----:R-:W-:Y:S01]  /*51a0*/  F2FP.SATFINITE.E4M3.F32.PACK_AB_MERGE_C R184, R25, R80, R4 ;  /* 0x0000005019b8723e */ /* 0x002fe20004807004 */
[----:B------:R-:W-:-:S04]  /*51b0*/  FADD.FTZ R80, R80, R21 ;  /* 0x0000001550507221 */ /* 0x000fc80000010000 */
[----:B------:R-:W-:Y:S02]  /*51c0*/  FADD.FTZ R25, R25, R80 ;  /* 0x0000005019197221 */ /* 0x000fe40000010000 */
[----:B------:R-:W1:Y:S01]  /*51d0*/  MUFU.EX2 R68, R68 ;  /* 0x0000004400447308 */ /* 0x000e620000000800 */
[----:B0-----:R-:W-:Y:S01]  /*51e0*/  FADD.FTZ R2, R64, R5 ;  /* 0x0000000540027221 */ /* 0x001fe20000010000 */
[----:B------:R-:W-:-:S04]  /*51f0*/  FADD.FTZ R76, R76, R25 ;  /* 0x000000194c4c7221 */ /* 0x000fc80000010000 */
[----:B------:R-:W-:Y:S02]  /*5200*/  FADD.FTZ R31, R31, R76 ;  /* 0x0000004c1f1f7221 */ /* 0x000fe40000010000 */
[----:B------:R-:W0:Y:S01]  /*5210*/  MUFU.EX2 R12, R12 ;  /* 0x0000000c000c7308 */ /* 0x000e220000000800 */
[----:B--2---:R-:W-:-:S07]  /*5220*/  FADD.FTZ R5, R27, R2 ;  /* 0x000000021b057221 */ /* 0x004fce0000010000 */
[----:B------:R-:W2:Y:S01]  /*5230*/  MUFU.EX2 R33, R98 ;  /* 0x0000006200217308 */ /* 0x000ea20000000800 */
[----:B-1----:R-:W-:-:S07]  /*5240*/  FADD.FTZ R2, R68, R5 ;  /* 0x0000000544027221 */ /* 0x002fce0000010000 */
[----:B------:R-:W-:Y:S01]  /*5250*/  MUFU.EX2 R72, R72 ;  /* 0x0000004800487308 */ /* 0x000fe20000000800 */
[----:B0-----:R-:W-:-:S07]  /*5260*/  F2FP.SATFINITE.E4M3.F32.PACK_AB_MERGE_C R4, R11, R12, RZ ;  /* 0x0000000c0b04723e */ /* 0x001fce00048070ff */
[----:B------:R-:W0:Y:S01]  /*5270*/  MUFU.EX2 R49, R70 ;  /* 0x0000004600317308 */ /* 0x000e220000000800 */
[C---:B--2---:R-:W-:Y:S01]  /*5280*/  F2FP.SATFINITE.E4M3.F32.PACK_AB_MERGE_C R68, R33.reuse, R68, RZ ;  /* 0x000000442144723e */ /* 0x044fe200048070ff */
[----:B------:R-:W-:-:S03]  /*5290*/  FADD.FTZ R33, R33, R2 ;  /* 0x0000000221217221 */ /* 0x000fc60000010000 */
[----:B------:R-:W-:-:S03]  /*52a0*/  F2FP.SATFINITE.E4M3.F32.PACK_AB_MERGE_C R185, R27, R64, R68 ;  /* 0x000000401bb9723e */ /* 0x000fc60004807044 */
[----:B------:R-:W1:Y:S08]  /*52b0*/  MUFU.EX2 R96, R96 ;  /* 0x0000006000607308 */ /* 0x000e700000000800 */
[----:B------:R-:W2:Y:S01]  /*52c0*/  MUFU.EX2 R13, R100 ;  /* 0x00000064000d7308 */ /* 0x000ea20000000800 */
[----:B0-----:R-:W-:Y:S01]  /*52d0*/  F2FP.SATFINITE.E4M3.F32.PACK_AB_MERGE_C R186, R49, R72, R4 ;  /* 0x0000004831ba723e */ /* 0x001fe20004807004 */
[----:B------:R-:W-:-:S04]  /*52e0*/  FADD.FTZ R72, R72, R31 ;  /* 0x0000001f48487221 */ /* 0x000fc80000010000 */
[----:B------:R-:W-:Y:S02]  /*52f0*/  FADD.FTZ R49, R49, R72 ;  /* 0x0000004831317221 */ /* 0x000fe40000010000 */
[----:B------:R-:W0:Y:S01]  /*5300*/  MUFU.EX2 R94, R94 ;  /* 0x0000005e005e7308 */ /* 0x000e220000000800 */
[----:B-1----:R-:W-:Y:S01]  /*5310*/  FADD.FTZ R2, R96, R33 ;  /* 0x0000002160027221 */ /* 0x002fe20000010000 */
[----:B------:R-:W-:-:S06]  /*5320*/  FADD.FTZ R12, R12, R49 ;  /* 0x000000310c0c7221 */ /* 0x000fcc0000010000 */
[----:B------:R-:W1:Y:S01]  /*5330*/  MUFU.EX2 R15, R102 ;  /* 0x00000066000f7308 */ /* 0x000e620000000800 */
[----:B--2---:R-:W-:-:S04]  /*5340*/  FADD.FTZ R5, R13, R2 ;  /* 0x000000020d057221 */ /* 0x004fc80000010000 */
[----:B0-----:R-:W-:Y:S01]  /*5350*/  FADD.FTZ R4, R94, R5 ;  /* 0x000000055e047221 */ /* 0x001fe20000010000 */
[----:B------:R-:W-:Y:S01]  /*5360*/  FADD.FTZ R5, R11, R12 ;  /* 0x0000000c0b057221 */ /* 0x000fe20000010000 */
[C---:B-1----:R-:W-:Y:S02]  /*5370*/  F2FP.SATFINITE.E4M3.F32.PACK_AB_MERGE_C R2, R15.reuse, R94, RZ ;  /* 0x0000005e0f02723e */ /* 0x042fe400048070ff */
[----:B------:R-:W-:Y:S02]  /*5380*/  FADD.FTZ R4, R15, R4 ;  /* 0x000000040f047221 */ /* 0x000fe40000010000 */
        /* <DEDUP_REMOVED lines=13> */
.L_x_4068:
[----:B------:R-:W-:-:S11]  /*5460*/  UISETP.NE.AND UP2, UPT, UR7, 0x1, UPT ;  /* 0x000000010700788c */ /* 0x000fd6000bf45270 */
[----:B------:R-:W-:Y:S02]  /*5470*/  @UP2 ULDC.64 UR18, c[0x0][0x9e8] ;  /* 0x00027a0000122ab9 */ /* 0x000fe40000000a00 */
[----:B------:R-:W-:-:S04]  /*5480*/  UIMAD.WIDE.U32 UR14, UR11, UR18, URZ ;  /* 0x000000120b0e72a5 */ /* 0x000fc8000f8e003f */
[----:B------:R-:W-:-:S12]  /*5490*/  @UP2 USHF.R.U32.HI UR11, URZ, UR19, UR15 ;  /* 0x000000133f0b2299 */ /* 0x000fd8000801160f */
.L_x_4069:
[----:B------:R-:W-:-:S04]  /*54a0*/  UIMAD UR7, UR11, UR7, UR7 ;  /* 0x000000070b0772a4 */ /* 0x000fc8000f8e0207 */
[----:B------:R-:W-:-:S04]  /*54b0*/  UISETP.LT.AND UP2, UPT, UR6, UR7, UPT ;  /* 0x000000070600728c */ /* 0x000fc8000bf41270 */
[----:B------:R-:W-:-:S12]  /*54c0*/  USEL UR6, UR6, UR7, UP2 ;  /* 0x0000000706067287 */ /* 0x000fd80009000000 */
.L_x_4067:
[----:B------:R-:W-:Y:S01]  /*54d0*/  USHF.R.S32.HI UR7, URZ, 0x1f, UR6 ;  /* 0x0000001f3f077899 */ /* 0x000fe20008011406 */
[----:B------:R-:W0:Y:S01]  /*54e0*/  S2UR UR28, SR_CgaCtaId ;  /* 0x00000000001c79c3 */ /* 0x000e220000008800 */
[----:B------:R-:W-:Y:S01]  /*54f0*/  UMOV UR32, URZ ;  /* 0x0000003f00207c82 */ /* 0x000fe20008000000 */
[----:B------:R-:W-:Y:S01]  /*5500*/  UMOV UR29, URZ ;  /* 0x0000003f001d7c82 */ /* 0x000fe20008000000 */
        /* <DEDUP_REMOVED lines=106> */
[----:B------:R-:W-:-:S05]  /*5bb0*/  ULDC UR47, c[0x0][0x9e0] ;  /* 0x00027800002f7ab9 */ /* 0x000fca0000000800 */
.L_x_4088:
        /* <DEDUP_REMOVED lines=9> */
.L_x_4072:
[----:B------:R-:W-:Y:S01]  /*5c50*/  ULEA UR6, UR32, UR44, 0x3 ;  /* 0x0000002c20067291 */ /* 0x000fe2000f8e183f */
[----:B------:R-:W-:-:S05]  /*5c60*/  IMAD.U32 R11, RZ, RZ, UR29 ;  /* 0x0000001dff0b7e24 */ /* 0x000fca000f8e00ff */
[----:B------:R-:W-:-:S04]  /*5c70*/  SHF.L.U32 R11, R11, 0x1f, RZ ;  /* 0x0000001f0b0b7819 */ /* 0x000fc800000006ff */
[----:B------:R0:W1:Y:S01]  /*5c80*/  SYNCS.PHASECHK.TRANS64.TRYWAIT P2, [UR6+0x2a830], R11 ;  /* 0x02a8300bff0075a7 */ /* 0x0000620008040146 */
[----:B------:R-:W-:Y:S05]  /*5c90*/  @!P0 BRA `(.L_x_4073) ;  /* 0x0000000000048947 */ /* 0x000fea0003800000 */
[----:B------:R-:W-:Y:S01]  /*5ca0*/  BPT.TRAP 0x1 ;  /* 0x000000040000795c */ /* 0x000fe20000300000 */
.L_x_4073:
[----:B-1----:R-:W-:Y:S05]  /*5cb0*/  @P2 BRA `(.L_x_4071) ;  /* 0x0000000000082947 */ /* 0x002fea0003800000 */
[----:B------:R-:W1:Y:S02]  /*5cc0*/  SYNCS.PHASECHK.TRANS64.TRYWAIT P2, [UR6+0x2a830], R11 ;  /* 0x02a8300bff0075a7 */ /* 0x000e640008040146 */
[----:B-1----:R-:W-:Y:S05]  /*5cd0*/  @!P2 BRA `(.L_x_4074) ;  /* 0x0000011800cca947 */ /* 0x002fea0003800000 */
.L_x_4071:
[----:B01----:R-:W-:Y:S01]  /*5ce0*/  VIADD R11, R17, 0x8 ;  /* 0x00000008110b7836 */ /* 0x003fe20000000000 */
[----:B------:R-:W-:Y:S01]  /*5cf0*/  R2UR UR24, R6 ;  /* 0x00000000061872ca */ /* 0x000fe200000e0000 */
[----:B------:R-:W-:Y:S01]  /*5d00*/  UIMAD UR26, UR32, 0x600, UR30 ;  /* 0x00000600201a78a4 */ /* 0x000fe2000f8e021e */
        /* <DEDUP_REMOVED lines=34> */
.L_x_4076:
[----:B------:R-:W-:Y:S01]  /*5f30*/  ULEA UR6, UR33, UR44, 0x3 ;  /* 0x0000002c21067291 */ /* 0x000fe2000f8e183f */
[----:B------:R-:W-:-:S05]  /*5f40*/  IMAD.U32 R11, RZ, RZ, UR34 ;  /* 0x00000022ff0b7e24 */ /* 0x000fca000f8e00ff */
[----:B------:R-:W-:-:S04]  /*5f50*/  SHF.L.U32 R11, R11, 0x1f, RZ ;  /* 0x0000001f0b0b7819 */ /* 0x000fc800000006ff */
[----:B------:R0:W1:Y:S01]  /*5f60*/  SYNCS.PHASECHK.TRANS64.TRYWAIT P2, [UR6+0x2a850], R11 ;  /* 0x02a8500bff0075a7 */ /* 0x0000620008040146 */
[----:B------:R-:W-:Y:S05]  /*5f70*/  @!P0 BRA `(.L_x_4077) ;  /* 0x0000000000048947 */ /* 0x000fea0003800000 */
[----:B------:R-:W-:Y:S01]  /*5f80*/  BPT.TRAP 0x1 ;  /* 0x000000040000795c */ /* 0x000fe20000300000 */
.L_x_4077:
[----:B-1----:R-:W-:Y:S05]  /*5f90*/  @P2 BRA `(.L_x_4075) ;  /* 0x0000000000082947 */ /* 0x002fea0003800000 */
[----:B------:R-:W1:Y:S02]  /*5fa0*/  SYNCS.PHASECHK.TRANS64.TRYWAIT P2, [UR6+0x2a850], R11 ;  /* 0x02a8500bff0075a7 */ /* 0x000e640008040146 */
[----:B-1----:R-:W-:Y:S05]  /*5fb0*/  @!P2 BRA `(.L_x_4078) ;  /* 0x00000118002ca947 */ /* 0x002fea0003800000 */
.L_x_4075:
[----:B------:R-:W-:Y:S01]  /*5fc0*/  UIADD3 UR6, UR44, 0x400, URZ ;  /* 0x000004002c067890 */ /* 0x000fe2000fffe03f */
[----:B------:R-:W-:Y:S01]  /*5fd0*/  WARPGROUP.ARRIVE ;  /* 0x00000000000079c5 */ /* 0x000fe20000000000 */
[----:B------:R-:W-:Y:S01]  /*5fe0*/  UMOV UR7, 0x40000040 ;  /* 0x4000004000077882 */ /* 0x000fe20000000000 */
[----:B------:R-:W-:Y:S01]  /*5ff0*/  PLOP3.LUT P2, PT, PT, PT, UP0, 0x80, 0x0 ;  /* 0x000000000000781c */ /* 0x000fe20003f4f008 */
[----:B------:R-:W-:Y:S01]  /*6000*/  USHF.R.U32.HI UR6, URZ, 0x4, UR6 ;  /* 0x000000043f067899 */ /* 0x000fe20008011606 */
[----:B------:R-:W-:Y:S01]  /*6010*/  PLOP3.LUT P3, PT, PT, PT, UP0, 0x80, 0x0 ;  /* 0x000000000000781c */ /* 0x000fe20003f6f008 */
[C---:B-1----:R-:W-:Y:S01]  /*6020*/  FMUL.FTZ R12, R0.reuse, R123 ;  /* 0x0000007b000c7220 */ /* 0x042fe20000410000 */
[C---:B------:R-:W-:Y:S01]  /*6030*/  FMUL.FTZ R123, R0.reuse, R146 ;  /* 0x00000092007b7220 */ /* 0x040fe20000410000 */
[----:B------:R-:W-:Y:S01]  /*6040*/  ULOP3.LUT UR6, UR6, 0x3fff, URZ, 0xc0, !UPT ;  /* 0x00003fff06067892 */ /* 0x000fe2000f8ec03f */
[C---:B------:R-:W-:Y:S01]  /*6050*/  FMUL.FTZ R146, R0.reuse, R148 ;  /* 0x0000009400927220 */ /* 0x040fe20000410000 */
[C---:B------:R-:W-:Y:S01]  /*6060*/  FMUL.FTZ R14, R0.reuse, R127 ;  /* 0x0000007f000e7220 */ /* 0x040fe20000410000 */
[C---:B------:R-:W-:Y:S01]  /*6070*/  FMUL.FTZ R148, R0.reuse, R152 ;  /* 0x0000009800947220 */ /* 0x040fe20000410000 */
[----:B------:R-:W-:Y:S01]  /*6080*/  ULOP3.LUT UR6, UR6, 0x10000, URZ, 0xfc, !UPT ;  /* 0x0001000006067892 */ /* 0x000fe2000f8efc3f */
[C---:B------:R-:W-:Y:S01]  /*6090*/  FMUL.FTZ R23, R0.reuse, R120 ;  /* 0x0000007800177220 */ /* 0x040fe20000410000 */
[C---:B0-----:R-:W-:Y:S01]  /*60a0*/  FMUL.FTZ R11, R0.reuse, R122 ;  /* 0x0000007a000b7220 */ /* 0x041fe20000410000 */
[C---:B------:R-:W-:Y:S01]  /*60b0*/  FMUL.FTZ R13, R0.reuse, R126 ;  /* 0x0000007e000d7220 */ /* 0x040fe20000410000 */
[----:B------:R-:W-:Y:S01]  /*60c0*/  UIMAD UR10, UR33, 0x600, UR6 ;  /* 0x00000600210a78a4 */ /* 0x000fe2000f8e0206 */
[C---:B------:R-:W-:Y:S01]  /*60d0*/  FMUL.FTZ R18, R0.reuse, R131 ;  /* 0x0000008300127220 */ /* 0x040fe20000410000 */
        /* <DEDUP_REMOVED lines=31> */
[----:B------:R-:W0:Y:S01]  /*62d0*/  MUFU.TANH R23, R23 ;  /* 0x0000001700177308 */ /* 0x000e220000002400 */
[----:B------:R-:W-:-:S07]  /*62e0*/  IADD3 R136, -R17, 0xb, RZ ;  /* 0x0000000b11887810 */ /* 0x000fce0007ffe1ff */
        /* <DEDUP_REMOVED lines=23> */
[----:B------:R-:W-:Y:S01]  /*6460*/  WARPGROUP.ARRIVE ;  /* 0x00000000000079c5 */ /* 0x000fe20000000000 */
[C---:B------:R-:W-:Y:S01]  /*6470*/  FMUL.FTZ R196, R0.reuse, R128 ;  /* 0x0000008000c47220 */ /* 0x040fe20000410000 */
[C---:B------:R-:W-:Y:S01]  /*6480*/  FMUL.FTZ R128, R0.reuse, R155 ;  /* 0x0000009b00807220 */ /* 0x040fe20000410000 */
[----:B------:R-:W-:Y:S02]  /*6490*/  IMAD.MOV.U32 R155, RZ, RZ, R8 ;  /* 0x000000ffff9b7224 */ /* 0x000fe400078e0008 */
[C---:B------:R-:W-:Y:S01]  /*64a0*/  FMUL.FTZ R199, R0.reuse, R137 ;  /* 0x0000008900c77220 */ /* 0x040fe20000410000 */
[----:B------:R-:W-:Y:S01]  /*64b0*/  IMAD.U32 R137, RZ, RZ, UR32 ;  /* 0x00000020ff897e24 */ /* 0x000fe2000f8e00ff */
        /* <DEDUP_REMOVED lines=8> */
[----:B------:R-:W-:Y:S01]  /*6540*/  FMUL.FTZ R172, R0, R177 ;  /* 0x000000b100ac7220 */ /* 0x000fe20000410000 */
[----:B------:R-:W-:Y:S01]  /*6550*/  @!P1 LEA R137, R137, UR44, 0x3 ;  /* 0x0000002c89899c11 */ /* 0x000fe2000f8e18ff */
[----:B------:R-:W0:Y:S04]  /*6560*/  MUFU.TANH R196, R196 ;  /* 0x000000c400c47308 */ /* 0x000e280000002400 */
[----:B------:R-:W-:-:S04]  /*6570*/  @!P1 VIADD R137, R137, 0x2a840 ;  /* 0x0002a84089899836 */ /* 0x000fc80000000000 */
[----:B------:R-:W0:Y:S01]  /*6580*/  MUFU.TANH R198, R198 ;  /* 0x000000c600c67308 */ /* 0x000e220000002400 */
        /* <DEDUP_REMOVED lines=25> */
[C---:B------:R-:W-:Y:S01]  /*6720*/  FMUL.FTZ R124, R0.reuse, R147 ;  /* 0x00000093007c7220 */ /* 0x040fe20000410000 */
[C---:B------:R-:W-:Y:S01]  /*6730*/  FMUL.FTZ R147, R0.reuse, R149 ;  /* 0x0000009500937220 */ /* 0x040fe20000410000 */
[----:B------:R-:W-:Y:S01]  /*6740*/  FMUL.FTZ R149, R0, R153 ;  /* 0x0000009900957220 */ /* 0x000fe20000410000 */
[----:B------:R-:W-:Y:S01]  /*6750*/  QGMMA.64x192x32.F32.E4M3.E4M3 R24, R188, gdesc[UR4], R24, gsb0 ;  /* 0x02e00004bc187df3 */ /* 0x000fe20008000818 */
[----:B------:R-:W-:Y:S01]  /*6760*/  UIADD3 UR6, UR10, 0x6, URZ ;  /* 0x000000060a067890 */ /* 0x000fe2000fffe03f */
[----:B------:R-:W-:Y:S01]  /*6770*/  IMAD.SHL.U32 R153, R2, 0x80, RZ ;  /* 0x0000008002997824 */ /* 0x000fe200078e00ff */
        /* <DEDUP_REMOVED lines=9> */
[----:B------:R-:W-:Y:S01]  /*6810*/  UMOV UR10, UR45 ;  /* 0x0000002d000a7c82 */ /* 0x000fe20008000000 */
        /* <DEDUP_REMOVED lines=16> */
[----:B------:R-:W-:Y:S01]  /*6920*/  IADD3 R144, -R153, 0x1, RZ ;  /* 0x0000000199907810 */ /* 0x000fe20007ffe1ff */
[C---:B------:R-:W-:Y:S01]  /*6930*/  FMUL.FTZ R188, R0.reuse, R140 ;  /* 0x0000008c00bc7220 */ /* 0x040fe20000410000 */
[C---:B------:R-:W-:Y:S01]  /*6940*/  FMUL.FTZ R189, R0.reuse, R141 ;  /* 0x0000008d00bd7220 */ /* 0x040fe20000410000 */
[C---:B------:R-:W-:Y:S01]  /*6950*/  FMUL.FTZ R140, R0.reuse, R175 ;  /* 0x000000af008c7220 */ /* 0x040fe20000410000 */
[----:B------:R-:W-:Y:S01]  /*6960*/  QGMMA.64x192x32.F32.E4M3.E4M3 R24, R184, gdesc[UR4], R24, gsb0 ;  /* 0x02e00004b8187df3 */ /* 0x000fe20008000818 */
[----:B------:R-:W-:Y:S01]  /*6970*/  @UP0 ULDC UR6, c[0x0][0x44c] ;  /* 0x0001130000060ab9 */ /* 0x000fe20000000800 */
[----:B------:R-:W-:Y:S02]  /*6980*/  IMAD R157, R3, -0x2, R144 ;  /* 0xfffffffe039d7824 */ /* 0x000fe400078e0290 */
[----:B------:R-:W-:Y:S01]  /*6990*/  FMUL.FTZ R141, R0, R178 ;  /* 0x000000b2008d7220 */ /* 0x000fe20000410000 */
[----:B------:R-:W-:Y:S01]  /*69a0*/  @P2 IMAD.HI.U32 R121, R8, UR6, RZ ;  /* 0x0000000608792c27 */ /* 0x000fe2000f8e00ff */
[----:B------:R-:W-:-:S03]  /*69b0*/  @UP0 ULDC UR6, c[0x0][0x450] ;  /* 0x0001140000060ab9 */ /* 0x000fc60000000800 */
[----:B------:R-:W-:Y:S01]  /*69c0*/  FMUL.FTZ R144, R0, R183 ;  /* 0x000000b700907220 */ /* 0x000fe20000410000 */
[----:B------:R-:W-:Y:S01]  /*69d0*/  PLOP3.LUT P2, PT, PT, PT, UP1, 0x40, 0x0 ;  /* 0x000000000000781c */ /* 0x000fe20003f4e818 */
[----:B------:R-:W-:Y:S01]  /*69e0*/  IMAD R168, R16, UR10, R157 ;  /* 0x0000000a10a87c24 */ /* 0x000fe2000f8e029d */
[----:B------:R-:W-:Y:S01]  /*69f0*/  @P3 SHF.R.U32.HI R155, RZ, UR6, R121 ;  /* 0x00000006ff9b3c19 */ /* 0x000fe20008011679 */
[----:B------:R-:W0:Y:S01]  /*6a00*/  MUFU.TANH R188, R188 ;  /* 0x000000bc00bc7308 */ /* 0x000e220000002400 */
[----:B------:R-:W5:Y:S03]  /*6a10*/  LDC R121, c[0x0][0x288] ;  /* 0x0000a200ff797b82 */ /* 0x000f660000000800 */
[----:B------:R-:W1:Y:S04]  /*6a20*/  SHFL.IDX PT, R161, R155, RZ, 0x1c1f ;  /* 0x001c1fff9ba17589 */ /* 0x000e6800000e0000 */
[----:B------:R-:W0:Y:S08]  /*6a30*/  MUFU.TANH R189, R189 ;  /* 0x000000bd00bd7308 */ /* 0x000e300000002400 */
[----:B------:R-:W0:Y:S08]  /*6a40*/  MUFU.TANH R190, R190 ;  /* 0x000000be00be7308 */ /* 0x000e300000002400 */
[----:B------:R-:W0:Y:S01]  /*6a50*/  MUFU.TANH R140, R140 ;  /* 0x0000008c008c7308 */ /* 0x000e220000002400 */
[----:B-----5:R-:W-:-:S04]  /*6a60*/  IMAD.IADD R168, R168, 0x1, -R121 ;  /* 0x00000001a8a87824 */ /* 0x020fc800078e0a79 */
[C---:B------:R-:W-:Y:S02]  /*6a70*/  VIADD R163, R168.reuse, UR47 ;  /* 0x0000002fa8a37c36 */ /* 0x040fe40008000000 */
[----:B------:R-:W-:Y:S01]  /*6a80*/  VIADD R168, R168, UR31 ;  /* 0x0000001fa8a87c36 */ /* 0x000fe20008000000 */
[----:B------:R-:W0:Y:S01]  /*6a90*/  MUFU.TANH R141, R141 ;  /* 0x0000008d008d7308 */ /* 0x000e220000002400 */
[--C-:B-1----:R-:W-:Y:S02]  /*6aa0*/  IMAD.IADD R157, R163, 0x1, R161.reuse ;  /* 0x00000001a39d7824 */ /* 0x102fe400078e02a1 */
[----:B------:R-:W-:-:S05]  /*6ab0*/  IMAD.IADD R159, R168, 0x1, R161 ;  /* 0x00000001a89f7824 */ /* 0x000fca00078e02a1 */
[----:B------:R-:W1:Y:S01]  /*6ac0*/  MUFU.TANH R144, R144 ;  /* 0x0000009000907308 */ /* 0x000e620000002400 */
[----:B------:R-:W-:Y:S02]  /*6ad0*/  WARPGROUP.DEPBAR.LE gsb0, 0x0 ;  /* 0x00008000000079c5 */ /* 0x000fe40000010000 */
[----:B------:R0:W-:Y:S06]  /*6ae0*/  BAR.ARV R136, 0x100 ;  /* 0x000400880000751d */ /* 0x0001ec0000002000 */
[----:B------:R0:W-:Y:S01]  /*6af0*/  @!P1 SYNCS.ARRIVE.TRANS64.RED.A1T0 RZ, [R137+URZ], RZ ;  /* 0x000000ff89ff99a7 */ /* 0x0001e2000810043f */
[----:B--234-:R-:W-:Y:S05]  /*6b00*/  @P2 BRA `(.L_x_4079) ;  /* 0x00000000005c2947 */ /* 0x01cfea0003800000 */
[----:B0-----:R-:W-:Y:S01]  /*6b10*/  IMAD R136, R16, UR10, R161 ;  /* 0x0000000a10887c24 */ /* 0x001fe2000f8e02a1 */
[----:B------:R-:W-:Y:S03]  /*6b20*/  BSSY B0, `(.L_x_4080) ;  /* 0x0000011000007945 */ /* 0x000fe60003800000 */
[----:B------:R-:W-:-:S05]  /*6b30*/  IMAD.IADD R161, R136, 0x1, -R121 ;  /* 0x0000000188a17824 */ /* 0x000fca00078e0a79 */
        /* <DEDUP_REMOVED lines=10> */
.L_x_4081:
[----:B------:R-:W-:-:S05]  /*6be0*/  IMAD.U32 R176, RZ, RZ, UR46 ;  /* 0x0000002effb07e24 */ /* 0x000fca000f8e00ff */
[----:B------:R-:W-:-:S13]  /*6bf0*/  ISETP.NE.AND P2, PT, R176, 0x1, PT ;  /* 0x00000001b000780c */ /* 0x000fda0003f45270 */
[----:B------:R-:W0:Y:S02]  /*6c00*/  @P2 LDC.64 R136, c[0x0][0x9e8] ;  /* 0x00027a00ff882b82 */ /* 0x000e240000000a00 */
[----:B0-----:R-:W-:-:S05]  /*6c10*/  @P2 IMAD.HI.U32 R136, R161, R136, RZ ;  /* 0x00000088a1882227 */ /* 0x001fca00078e00ff */
[----:B------:R-:W-:-:S07]  /*6c20*/  @P2 SHF.R.U32.HI R161, RZ, R137, R136 ;  /* 0x00000089ffa12219 */ /* 0x000fce0000011688 */
.L_x_4082:
[----:B------:R-:W-:Y:S05]  /*6c30*/  BSYNC B0 ;  /* 0x0000000000007941 */ /* 0x000fea0003800000 */
.L_x_4080:
[----:B------:R-:W-:-:S04]  /*6c40*/  IMAD R136, R161, R176, -R153 ;  /* 0x000000b0a1887224 */ /* 0x000fc800078e0a99 */
[----:B------:R-:W-:-:S05]  /*6c50*/  IMAD R136, R3, -0x2, R136 ;  /* 0xfffffffe03887824 */ /* 0x000fca00078e0288 */
[----:B------:R-:W-:Y:S02]  /*6c60*/  VIADDMNMX R157, R136, R176, R157, PT ;  /* 0x000000b0889d7246 */ /* 0x000fe4000380019d */
[----:B------:R-:W-:-:S07]  /*6c70*/  VIMNMX R159, R159, R136, !PT ;  /* 0x000000889f9f7248 */ /* 0x000fce0007fe0100 */
.L_x_4079:
[----:B------:R-:W-:Y:S01]  /*6c80*/  ISETP.GT.AND P2, PT, R2, -0x1, PT ;  /* 0xffffffff0200780c */ /* 0x000fe20003f44270 */
[----:B0-----:R-:W0:Y:S03]  /*6c90*/  SHFL.IDX PT, R137, R155, 0x1, 0x1c1f ;  /* 0x003c1f009b897f89 */ /* 0x001e2600000e0000 */
[C---:B------:R-:W-:Y:S02]  /*6ca0*/  ISETP.GT.AND P5, PT, R159.reuse, RZ, P2 ;  /* 0x000000ff9f00720c */ /* 0x040fe400017a4270 */
[----:B------:R-:W-:Y:S02]  /*6cb0*/  ISETP.GT.AND P6, PT, R159, 0x8, P2 ;  /* 0x000000089f00780c */ /* 0x000fe400017c4270 */
[C---:B------:R-:W-:Y:S02]  /*6cc0*/  ISETP.LT.OR P5, PT, R157.reuse, 0x1, P5 ;  /* 0x000000019d00780c */ /* 0x040fe40002fa1670 */
[----:B------:R-:W-:-:S02]  /*6cd0*/  ISETP.LT.OR P6, PT, R157, 0x9, P6 ;  /* 0x000000099d00780c */ /* 0x000fc400037c1670 */
[----:B------:R-:W-:Y:S02]  /*6ce0*/  FSEL R182, R23, -INF , !P5 ;  /* 0xff80000017b67808 */ /* 0x000fe40006800000 */
[C---:B------:R-:W-:Y:S02]  /*6cf0*/  ISETP.GT.AND P5, PT, R159.reuse, 0x10, P2 ;  /* 0x000000109f00780c */ /* 0x040fe400017a4270 */
[----:B------:R-:W-:Y:S02]  /*6d00*/  ISETP.GT.AND P4, PT, R159, 0x1, P2 ;  /* 0x000000019f00780c */ /* 0x000fe40001784270 */
[----:B------:R-:W-:Y:S02]  /*6d10*/  ISETP.LT.OR P5, PT, R157, 0x11, P5 ;  /* 0x000000119d00780c */ /* 0x000fe40002fa1670 */
[----:B------:R-:W-:Y:S02]  /*6d20*/  ISETP.GT.AND P3, PT, R159, 0x9, P2 ;  /* 0x000000099f00780c */ /* 0x000fe40001764270 */
[----:B------:R-:W-:-:S02]  /*6d30*/  FSEL R218, R193, -INF , !P6 ;  /* 0xff800000c1da7808 */ /* 0x000fc40007000000 */
[C---:B------:R-:W-:Y:S02]  /*6d40*/  ISETP.GT.AND P6, PT, R159.reuse, 0x18, P2 ;  /* 0x000000189f00780c */ /* 0x040fe400017c4270 */
[----:B------:R-:W-:Y:S02]  /*6d50*/  FSEL R214, R196, -INF , !P5 ;  /* 0xff800000c4d67808 */ /* 0x000fe40006800000 */
[----:B------:R-:W-:Y:S02]  /*6d60*/  ISETP.GT.AND P5, PT, R159, 0x20, P2 ;  /* 0x000000209f00780c */ /* 0x000fe400017a4270 */
[C---:B------:R-:W-:Y:S02]  /*6d70*/  ISETP.LT.OR P4, PT, R157.reuse, 0x2, P4 ;  /* 0x000000029d00780c */ /* 0x040fe40002781670 */
[C---:B------:R-:W-:Y:S02]  /*6d80*/  ISETP.LT.OR P3, PT, R157.reuse, 0xa, P3 ;  /* 0x0000000a9d00780c */ /* 0x040fe40001f61670 */
[----:B------:R-:W-:-:S02]  /*6d90*/  ISETP.LT.OR P6, PT, R157, 0x19, P6 ;  /* 0x000000199d00780c */ /* 0x000fc400037c1670 */
[----:B------:R-:W-:Y:S02]  /*6da0*/  ISETP.LT.OR P5, PT, R157, 0x21, P5 ;  /* 0x000000219d00780c */ /* 0x000fe40002fa1670 */
[----:B------:R-:W-:Y:S02]  /*6db0*/  FSEL R186, R192, -INF , !P4 ;  /* 0xff800000c0ba7808 */ /* 0x000fe40006000000 */
[----:B------:R-:W-:Y:S02]  /*6dc0*/  FSEL R216, R194, -INF , !P3 ;  /* 0xff800000c2d87808 */ /* 0x000fe40005800000 */
[C---:B------:R-:W-:Y:S02]  /*6dd0*/  ISETP.GT.AND P4, PT, R159.reuse, 0x11, P2 ;  /* 0x000000119f00780c */ /* 0x040fe40001784270 */
        /* <DEDUP_REMOVED lines=26> */
[----:B------:R-:W-:Y:S02]  /*6f80*/  FSEL R146, R148, -INF , !P5 ;  /* 0xff80000094927808 */ /* 0x000fe40006800000 */
[----:B------:R-:W-:Y:S02]  /*6f90*/  ISETP.GT.AND P5, PT, R159, 0x50, P2 ;  /* 0x000000509f00780c */ /* 0x000fe400017a4270 */
[C---:B------:R-:W-:Y:S02]  /*6fa0*/  ISETP.LT.OR P4, PT, R157.reuse, 0x32, P4 ;  /* 0x000000329d00780c */ /* 0x040fe40002781670 */
[C---:B------:R-:W-:Y:S02]  /*6fb0*/  ISETP.LT.OR P3, PT, R157.reuse, 0x3a, P3 ;  /* 0x0000003a9d00780c */ /* 0x040fe40001f61670 */
[----:B------:R-:W-:Y:S02]  /*6fc0*/  ISETP.LT.OR P5, PT, R157, 0x51, P5 ;  /* 0x000000519d00780c */ /* 0x000fe40002fa1670 */
[----:B------:R-:W-:Y:S01]  /*6fd0*/  FSEL R200, R145, -INF , !P4 ;  /* 0xff80000091c87808 */ /* 0x000fe20006000000 */
[--C-:B0-----:R-:W-:Y:S01]  /*6fe0*/  IMAD.IADD R145, R163, 0x1, R137.reuse ;  /* 0x00000001a3917824 */ /* 0x101fe200078e0289 */
[----:B------:R-:W-:Y:S01]  /*6ff0*/  FSEL R196, R147, -INF , !P3 ;  /* 0xff80000093c47808 */ /* 0x000fe20005800000 */
[----:B------:R-:W-:Y:S01]  /*7000*/  IMAD.IADD R147, R168, 0x1, R137 ;  /* 0x00000001a8937824 */ /* 0x000fe200078e0289 */
[----:B------:R-:W-:-:S02]  /*7010*/  ISETP.GT.AND P4, PT, R159, 0x41, P2 ;  /* 0x000000419f00780c */ /* 0x000fc40001784270 */
[C---:B------:R-:W-:Y:S02]  /*7020*/  ISETP.GT.AND P6, PT, R159.reuse, 0x48, P2 ;  /* 0x000000489f00780c */ /* 0x040fe400017c4270 */
[C---:B------:R-:W-:Y:S02]  /*7030*/  ISETP.GT.AND P3, PT, R159.reuse, 0x49, P2 ;  /* 0x000000499f00780c */ /* 0x040fe40001764270 */
[----:B------:R-:W-:Y:S02]  /*7040*/  FSEL R154, R154, -INF , !P5 ;  /* 0xff8000009a9a7808 */ /* 0x000fe40006800000 */
[----:B------:R-:W-:Y:S02]  /*7050*/  ISETP.GT.AND P5, PT, R159, 0x60, P2 ;  /* 0x000000609f00780c */ /* 0x000fe400017a4270 */
[C---:B------:R-:W-:Y:S02]  /*7060*/  ISETP.LT.OR P4, PT, R157.reuse, 0x42, P4 ;  /* 0x000000429d00780c */ /* 0x040fe40002781670 */
        /* <DEDUP_REMOVED lines=21> */
[----:B------:R-:W-:Y:S02]  /*71c0*/  FSEL R174, R174, -INF , !P5 ;  /* 0xff800000aeae7808 */ /* 0x000fe40006800000 */
[----:B------:R-:W-:Y:S02]  /*71d0*/  PLOP3.LUT P5, PT, PT, PT, UP1, 0x40, 0x0 ;  /* 0x000000000000781c */ /* 0x000fe40003fae818 */
[C---:B------:R-:W-:Y:S02]  /*71e0*/  ISETP.LT.OR P4, PT, R157.reuse, 0x62, P4 ;  /* 0x000000629d00780c */ /* 0x040fe40002781670 */
[----:B------:R-:W-:-:S02]  /*71f0*/  ISETP.LT.OR P6, PT, R157, 0x69, P6 ;  /* 0x000000699d00780c */ /* 0x000fc400037c1670 */
[----:B------:R-:W-:Y:S02]  /*7200*/  ISETP.LT.OR P3, PT, R157, 0x6a, P3 ;  /* 0x0000006a9d00780c */ /* 0x000fe40001f61670 */
[----:B------:R-:W-:Y:S02]  /*7210*/  FSEL R164, R164, -INF , !P4 ;  /* 0xff800000a4a47808 */ /* 0x000fe40006000000 */
[----:B------:R-:W-:Y:S02]  /*7220*/  FSEL R166, R166, -INF , !P6 ;  /* 0xff800000a6a67808 */ /* 0x000fe40007000000 */
[----:B------:R-:W-:Y:S02]  /*7230*/  FSEL R176, R151, -INF , !P3 ;  /* 0xff80000097b07808 */ /* 0x000fe40005800000 */
[C---:B------:R-:W-:Y:S02]  /*7240*/  ISETP.GT.AND P4, PT, R159.reuse, 0x71, P2 ;  /* 0x000000719f00780c */ /* 0x040fe40001784270 */
[----:B------:R-:W-:-:S02]  /*7250*/  ISETP.GT.AND P6, PT, R159, 0x78, P2 ;  /* 0x000000789f00780c */ /* 0x000fc400017c4270 */
[----:B------:R-:W-:Y:S02]  /*7260*/  ISETP.GT.AND P3, PT, R159, 0x79, P2 ;  /* 0x000000799f00780c */ /* 0x000fe40001764270 */
[C---:B------:R-:W-:Y:S02]  /*7270*/  ISETP.LT.OR P4, PT, R157.reuse, 0x72, P4 ;  /* 0x000000729d00780c */ /* 0x040fe40002781670 */
[C---:B------:R-:W-:Y:S02]  /*7280*/  ISETP.LT.OR P6, PT, R157.reuse, 0x79, P6 ;  /* 0x000000799d00780c */ /* 0x040fe400037c1670 */
[----:B------:R-:W-:Y:S02]  /*7290*/  ISETP.LT.OR P3, PT, R157, 0x7a, P3 ;  /* 0x0000007a9d00780c */ /* 0x000fe40001f61670 */
[----:B------:R-:W-:Y:S02]  /*72a0*/  FSEL R172, R172, -INF , !P4 ;  /* 0xff800000acac7808 */ /* 0x000fe40006000000 */
[----:B------:R-:W-:-:S02]  /*72b0*/  FSEL R170, R170, -INF , !P6 ;  /* 0xff800000aaaa7808 */ /* 0x000fc40007000000 */
[----:B------:R-:W-:Y:S01]  /*72c0*/  FSEL R168, R181, -INF , !P3 ;  /* 0xff800000b5a87808 */ /* 0x000fe20005800000 */
[----:B------:R-:W-:Y:S06]  /*72d0*/  @P5 BRA `(.L_x_4083) ;  /* 0x00000000005c5947 */ /* 0x000fec0003800000 */
[----:B------:R-:W-:Y:S01]  /*72e0*/  IMAD R136, R16, UR10, R137 ;  /* 0x0000000a10887c24 */ /* 0x000fe2000f8e0289 */
        /* <DEDUP_REMOVED lines=12> */
.L_x_4085:
[----:B------:R-:W-:-:S05]  /*73b0*/  IMAD.U32 R178, RZ, RZ, UR46 ;  /* 0x0000002effb27e24 */ /* 0x000fca000f8e00ff */
[----:B------:R-:W-:-:S13]  /*73c0*/  ISETP.NE.AND P3, PT, R178, 0x1, PT ;  /* 0x00000001b200780c */ /* 0x000fda0003f65270 */
[----:B------:R-:W0:Y:S02]  /*73d0*/  @P3 LDC.64 R136, c[0x0][0x9e8] ;  /* 0x00027a00ff883b82 */ /* 0x000e240000000a00 */
[----:B0-----:R-:W-:-:S05]  /*73e0*/  @P3 IMAD.HI.U32 R136, R23, R136, RZ ;  /* 0x0000008817883227 */ /* 0x001fca00078e00ff */
[----:B------:R-:W-:-:S07]  /*73f0*/  @P3 SHF.R.U32.HI R23, RZ, R137, R136 ;  /* 0x00000089ff173219 */ /* 0x000fce0000011688 */
.L_x_4086:
[----:B------:R-:W-:Y:S05]  /*7400*/  BSYNC B0 ;  /* 0x0000000000007941 */ /* 0x000fea0003800000 */
.L_x_4084:
[----:B------:R-:W-:-:S04]  /*7410*/  IMAD R136, R23, R178, -R153 ;  /* 0x000000b217887224 */ /* 0x000fc800078e0a99 */
[----:B------:R-:W-:-:S05]  /*7420*/  IMAD R136, R3, -0x2, R136 ;  /* 0xfffffffe03887824 */ /* 0x000fca00078e0288 */
[----:B------:R-:W-:Y:S02]  /*7430*/  VIADDMNMX R145, R136, R178, R145, PT ;  /* 0x000000b288917246 */ /* 0x000fe40003800191 */
[----:B------:R-:W-:-:S07]  /*7440*/  VIMNMX R147, R147, R136, !PT ;  /* 0x0000008893937248 */ /* 0x000fce0007fe0100 */
.L_x_4083:
        /* <DEDUP_REMOVED lines=24> */
[----:B------:R-:W-:Y:S02]  /*75d0*/  FMNMX.FTZ R23, R202, R23, !PT ;  /* 0x00000017ca177209 */ /* 0x000fe40007810000 */
[----:B------:R-:W-:Y:S02]  /*75e0*/  ISETP.GT.AND P5, PT, R147, 0x19, P2 ;  /* 0x000000199300780c */ /* 0x000fe400017a4270 */
[----:B------:R-:W-:Y:S02]  /*75f0*/  FMNMX.FTZ R23, R200, R23, !PT ;  /* 0x00000017c8177209 */ /* 0x000fe40007810000 */
[C---:B------:R-:W-:Y:S02]  /*7600*/  ISETP.LT.OR P3, PT, R145.reuse, 0xa, P3 ;  /* 0x0000000a9100780c */ /* 0x040fe40001f61670 */
[----:B------:R-:W-:Y:S02]  /*7610*/  FMNMX.FTZ R23, R198, R23, !PT ;  /* 0x00000017c6177209 */ /* 0x000fe40007810000 */
[----:B------:R-:W-:-:S02]  /*7620*/  ISETP.LT.OR P5, PT, R145, 0x1a, P5 ;  /* 0x0000001a9100780c */ /* 0x000fc40002fa1670 */
[----:B------:R-:W-:Y:S02]  /*7630*/  FMNMX.FTZ R23, R196, R23, !PT ;  /* 0x00000017c4177209 */ /* 0x000fe40007810000 */
[----:B------:R-:W-:Y:S02]  /*7640*/  FSEL R14, R14, -INF , !P3 ;  /* 0xff8000000e0e7808 */ /* 0x000fe40005800000 */
[----:B------:R-:W-:Y:S02]  /*7650*/  FMNMX.FTZ R23, R146, R23, !PT ;  /* 0x0000001792177209 */ /* 0x000fe40007810000 */
[----:B------:R-:W-:Y:S02]  /*7660*/  ISETP.GT.AND P3, PT, R147, 0x18, P2 ;  /* 0x000000189300780c */ /* 0x000fe40001764270 */
[----:B------:R-:W-:Y:S02]  /*7670*/  FMNMX.FTZ R23, R148, R23, !PT ;  /* 0x0000001794177209 */ /* 0x000fe40007810000 */
[----:B------:R-:W-:-:S02]  /*7680*/  FSEL R20, R20, -INF , !P5 ;  /* 0xff80000014147808 */ /* 0x000fc40006800000 */
        /* <DEDUP_REMOVED lines=27> */
[----:B------:R-:W0:Y:S01]  /*7840*/  LDC R23, c[0x0][0x988] ;  /* 0x00026200ff177b82 */ /* 0x000e220000000800 */
[----:B------:R-:W-:Y:S02]  /*7850*/  ISETP.LT.OR P5, PT, R145, 0x3a, P5 ;  /* 0x0000003a9100780c */ /* 0x000fe40002fa1670 */
[----:B------:R-:W2:Y:S02]  /*7860*/  SHFL.BFLY PT, R136, R137, 0x2, 0x1f ;  /* 0x0c401f0089887f89 */ /* 0x000ea400000e0000 */
[----:B------:R-:W-:-:S02]  /*7870*/  FSEL R126, R126, -INF , !P5 ;  /* 0xff8000007e7e7808 */ /* 0x000fc40006800000 */
[----:B------:R-:W-:-:S04]  /*7880*/  ISETP.GT.AND P5, PT, R147, 0x48, P2 ;  /* 0x000000489300780c */ /* 0x000fc800017a4270 */
[----:B------:R-:W-:Y:S02]  /*7890*/  ISETP.LT.OR P5, PT, R145, 0x49, P5 ;  /* 0x000000499100780c */ /* 0x000fe40002fa1670 */
[----:B--2---:R-:W-:-:S05]  /*78a0*/  FMNMX.FTZ R149, R137, R136, !PT ;  /* 0x0000008889957209 */ /* 0x004fca0007810000 */
[----:B------:R-:W2:Y:S02]  /*78b0*/  SHFL.BFLY PT, R136, R149, 0x1, 0x1f ;  /* 0x0c201f0095887f89 */ /* 0x000ea400000e0000 */
[----:B--2---:R-:W-:-:S04]  /*78c0*/  FMNMX.FTZ R136, R149, R136, !PT ;  /* 0x0000008895887209 */ /* 0x004fc80007810000 */
[C---:B------:R-:W-:Y:S01]  /*78d0*/  FSETP.NEU.FTZ.AND P6, PT, R136.reuse, -INF , PT ;  /* 0xff8000008800780b */ /* 0x040fe20003fdd000 */
[----:B0-----:R-:W-:-:S05]  /*78e0*/  FFMA.FTZ R13, R136, R23, -8 ;  /* 0xc1000000880d7423 */ /* 0x001fca0000010017 */
[----:B------:R-:W-:-:S05]  /*78f0*/  FSEL R13, R13, RZ, P6 ;  /* 0x000000ff0d0d7208 */ /* 0x000fca0003000000 */
[-CC-:B------:R-:W-:Y:S01]  /*7900*/  FFMA.FTZ R137, R182, R23.reuse, -R13.reuse ;  /* 0x00000017b6897223 */ /* 0x180fe2000001080d */
[----:B------:R-:W-:Y:S01]  /*7910*/  FSEL R182, R18, -INF , !P4 ;  /* 0xff80000012b67808 */ /* 0x000fe20006000000 */
[-CC-:B------:R-:W-:Y:S01]  /*7920*/  FFMA.FTZ R15, R186, R23.reuse, -R13.reuse ;  /* 0x00000017ba0f7223 */ /* 0x180fe2000001080d */
[----:B------:R-:W-:Y:S01]  /*7930*/  ISETP.GT.AND P4, PT, R147, 0x20, P2 ;  /* 0x000000209300780c */ /* 0x000fe20001784270 */
[----:B------:R0:W-:Y:S01]  /*7940*/  MUFU.EX2 R18, R137 ;  /* 0x0000008900127308 */ /* 0x0001e20000000800 */
[----:B------:R-:W-:-:S01]  /*7950*/  FFMA.FTZ R151, R212, R23, -R13 ;  /* 0x00000017d4977223 */ /* 0x000fc2000001080d */
[-CC-:B------:R-:W-:Y:S01]  /*7960*/  FFMA.FTZ R149, R192, R23.reuse, -R13.reuse ;  /* 0x00000017c0957223 */ /* 0x180fe2000001080d */
[----:B------:R-:W-:Y:S01]  /*7970*/  ISETP.LT.OR P4, PT, R145, 0x21, P4 ;  /* 0x000000219100780c */ /* 0x000fe20002781670 */
[-CC-:B------:R-:W-:Y:S01]  /*7980*/  FFMA.FTZ R214, R214, R23.reuse, -R13.reuse ;  /* 0x00000017d6d67223 */ /* 0x180fe2000001080d */
[----:B------:R-:W-:-:S01]  /*7990*/  FFMA.FTZ R188, R216, R23, -R13 ;  /* 0x00000017d8bc7223 */ /* 0x000fc2000001080d */
[-CC-:B------:R-:W-:Y:S01]  /*79a0*/  FFMA.FTZ R19, R218, R23.reuse, -R13.reuse ;  /* 0x00000017da137223 */ /* 0x180fe2000001080d */
[----:B------:R-:W-:Y:S01]  /*79b0*/  FSEL R186, R21, -INF , !P4 ;  /* 0xff80000015ba7808 */ /* 0x000fe20006000000 */
[-CC-:B------:R-:W-:Y:S01]  /*79c0*/  FFMA.FTZ R194, R194, R23.reuse, -R13.reuse ;  /* 0x00000017c2c27223 */ /* 0x180fe2000001080d */
[----:B------:R-:W-:Y:S01]  /*79d0*/  ISETP.GT.AND P4, PT, R147, RZ, P2 ;  /* 0x000000ff9300720c */ /* 0x000fe20001784270 */
[-CC-:B------:R-:W-:Y:S01]  /*79e0*/  FFMA.FTZ R196, R196, R23.reuse, -R13.reuse ;  /* 0x00000017c4c47223 */ /* 0x180fe2000001080d */
[----:B------:R-:W-:-:S01]  /*79f0*/  FFMA.FTZ R148, R148, R23, -R13 ;  /* 0x0000001794947223 */ /* 0x000fc2000001080d */
[----:B------:R-:W-:Y:S01]  /*7a00*/  FFMA.FTZ R170, R170, R23, -R13 ;  /* 0x00000017aaaa7223 */ /* 0x000fe2000001080d */
[----:B------:R-:W-:Y:S01]  /*7a10*/  ISETP.LT.OR P4, PT, R145, 0x1, P4 ;  /* 0x000000019100780c */ /* 0x000fe20002781670 */
[----:B------:R-:W-:Y:S03]  /*7a20*/  MUFU.EX2 R15, R15 ;  /* 0x0000000f000f7308 */ /* 0x000fe60000000800 */
[----:B0-----:R-:W-:-:S02]  /*7a30*/  FSEL R137, R11, -INF , !P4 ;  /* 0xff8000000b897808 */ /* 0x001fc40006000000 */
[----:B------:R-:W-:Y:S02]  /*7a40*/  ISETP.LT.OR P4, PT, R145, 0x2a, P3 ;  /* 0x0000002a9100780c */ /* 0x000fe40001f81670 */
[----:B------:R-:W-:Y:S01]  /*7a50*/  FMNMX.FTZ R11, R137, R10, !PT ;  /* 0x0000000a890b7209 */ /* 0x000fe20007810000 */
[----:B------:R-:W-:Y:S01]  /*7a60*/  MUFU.EX2 R19, R19 ;  /* 0x0000001300137308 */ /* 0x000fe20000000800 */
[----:B------:R-:W-:Y:S02]  /*7a70*/  FSEL R120, R120, -INF , !P4 ;  /* 0xff80000078787808 */ /* 0x000fe40006000000 */
[----:B------:R-:W-:Y:S02]  /*7a80*/  FMNMX.FTZ R21, R12, R11, !PT ;  /* 0x0000000b0c157209 */ /* 0x000fe40007810000 */
[C---:B------:R-:W-:Y:S02]  /*7a90*/  ISETP.GT.AND P4, PT, R147.reuse, 0x38, P2 ;  /* 0x000000389300780c */ /* 0x040fe40001784270 */
[----:B------:R-:W-:Y:S01]  /*7aa0*/  FMNMX.FTZ R21, R178, R21, !PT ;  /* 0x00000015b2157209 */ /* 0x000fe20007810000 */
[----:B------:R0:W-:Y:S01]  /*7ab0*/  MUFU.EX2 R11, R214 ;  /* 0x000000d6000b7308 */ /* 0x0001e20000000800 */
[----:B------:R-:W-:-:S02]  /*7ac0*/  ISETP.GT.AND P3, PT, R147, 0x31, P2 ;  /* 0x000000319300780c */ /* 0x000fc40001764270 */
[----:B------:R-:W-:Y:S02]  /*7ad0*/  FMNMX.FTZ R21, R14, R21, !PT ;  /* 0x000000150e157209 */ /* 0x000fe40007810000 */
[C---:B------:R-:W-:Y:S02]  /*7ae0*/  ISETP.LT.OR P4, PT, R145.reuse, 0x39, P4 ;  /* 0x000000399100780c */ /* 0x040fe40002781670 */
[----:B------:R-:W-:Y:S01]  /*7af0*/  FMNMX.FTZ R21, R180, R21, !PT ;  /* 0x00000015b4157209 */ /* 0x000fe20007810000 */
[----:B------:R-:W-:Y:S01]  /*7b00*/  MUFU.EX2 R188, R188 ;  /* 0x000000bc00bc7308 */ /* 0x000fe20000000800 */
[----:B------:R-:W-:Y:S02]  /*7b10*/  ISETP.LT.OR P3, PT, R145, 0x32, P3 ;  /* 0x000000329100780c */ /* 0x000fe40001f61670 */
[----:B------:R-:W-:Y:S02]  /*7b20*/  FMNMX.FTZ R123, R182, R21, !PT ;  /* 0x00000015b67b7209 */ /* 0x000fe40007810000 */
[----:B------:R-:W-:-:S02]  /*7b30*/  FSEL R212, R125, -INF , !P4 ;  /* 0xff8000007dd47808 */ /* 0x000fc40006000000 */
[----:B------:R-:W-:Y:S01]  /*7b40*/  FMNMX.FTZ R123, R184, R123, !PT ;  /* 0x0000007bb87b7209 */ /* 0x000fe20007810000 */
[----:B------:R-:W-:Y:S01]  /*7b50*/  MUFU.EX2 R21, R151 ;  /* 0x0000009700157308 */ /* 0x000fe20000000800 */
[----:B------:R-:W-:Y:S02]  /*7b60*/  FSEL R192, R124, -INF , !P3 ;  /* 0xff8000007cc07808 */ /* 0x000fe40005800000 */
[----:B------:R-:W-:Y:S02]  /*7b70*/  FMNMX.FTZ R123, R20, R123, !PT ;  /* 0x0000007b147b7209 */ /* 0x000fe40007810000 */
[----:B------:R-:W-:Y:S02]  /*7b80*/  ISETP.GT.AND P3, PT, R147, 0x40, P2 ;  /* 0x000000409300780c */ /* 0x000fe40001764270 */
[----:B------:R-:W-:Y:S01]  /*7b90*/  FMNMX.FTZ R123, R186, R123, !PT ;  /* 0x0000007bba7b7209 */ /* 0x000fe20007810000 */
[----:B------:R-:W-:Y:S01]  /*7ba0*/  MUFU.EX2 R124, R149 ;  /* 0x00000095007c7308 */ /* 0x000fe20000000800 */
[----:B------:R-:W-:-:S02]  /*7bb0*/  ISETP.LT.OR P3, PT, R145, 0x41, P3 ;  /* 0x000000419100780c */ /* 0x000fc40001f61670 */
[----:B------:R-:W-:Y:S02]  /*7bc0*/  FMNMX.FTZ R125, R22, R123, !PT ;  /* 0x0000007b167d7209 */ /* 0x000fe40007810000 */
[----:B0-----:R-:W-:Y:S01]  /*7bd0*/  FSEL R214, R127, -INF , !P3 ;  /* 0xff8000007fd67808 */ /* 0x001fe20005800000 */
[----:B------:R-:W-:Y:S01]  /*7be0*/  FFMA.FTZ R127, R210, R23, -R13 ;  /* 0x00000017d27f7223 */ /* 0x000fe2000001080d */
[----:B------:R-:W-:Y:S01]  /*7bf0*/  FMNMX.FTZ R125, R122, R125, !PT ;  /* 0x0000007d7a7d7209 */ /* 0x000fe20007810000 */
[----:B------:R-:W-:Y:S01]  /*7c00*/  MUFU.EX2 R194, R194 ;  /* 0x000000c200c27308 */ /* 0x000fe20000000800 */
[----:B------:R-:W-:Y:S02]  /*7c10*/  ISETP.GT.AND P4, PT, R147, 0x41, P2 ;  /* 0x000000419300780c */ /* 0x000fe40001784270 */
[----:B------:R-:W-:Y:S02]  /*7c20*/  FMNMX.FTZ R125, R120, R125, !PT ;  /* 0x0000007d787d7209 */ /* 0x000fe40007810000 */
[----:B------:R-:W-:-:S02]  /*7c30*/  ISETP.LT.OR P4, PT, R145, 0x42, P4 ;  /* 0x000000429100780c */ /* 0x000fc40002781670 */
[----:B------:R-:W-:Y:S01]  /*7c40*/  FMNMX.FTZ R125, R190, R125, !PT ;  /* 0x0000007dbe7d7209 */ /* 0x000fe20007810000 */
[----:B------:R0:W-:Y:S01]  /*7c50*/  MUFU.EX2 R123, R127 ;  /* 0x0000007f007b7308 */ /* 0x0001e20000000800 */
[----:B------:R-:W-:Y:S01]  /*7c60*/  FSEL R210, R128, -INF , !P4 ;  /* 0xff80000080d27808 */ /* 0x000fe20006000000 */
[-CC-:B------:R-:W-:Y:S01]  /*7c70*/  FFMA.FTZ R128, R208, R23.reuse, -R13.reuse ;  /* 0x00000017d0807223 */ /* 0x180fe2000001080d */
[----:B------:R-:W-:Y:S01]  /*7c80*/  FSEL R208, R129, -INF , !P5 ;  /* 0xff80000081d07808 */ /* 0x000fe20006800000 */
[----:B------:R-:W-:Y:S01]  /*7c90*/  FFMA.FTZ R129, R206, R23, -R13 ;  /* 0x00000017ce817223 */ /* 0x000fe2000001080d */
[C---:B------:R-:W-:Y:S02]  /*7ca0*/  ISETP.GT.AND P3, PT, R147.reuse, 0x49, P2 ;  /* 0x000000499300780c */ /* 0x040fe40001764270 */
[----:B------:R-:W-:Y:S01]  /*7cb0*/  ISETP.GT.AND P4, PT, R147, 0x50, P2 ;  /* 0x000000509300780c */ /* 0x000fe20001784270 */
[----:B------:R-:W-:Y:S01]  /*7cc0*/  MUFU.EX2 R128, R128 ;  /* 0x0000008000807308 */ /* 0x000fe20000000800 */
[----:B0-----:R-:W-:-:S02]  /*7cd0*/  FMNMX.FTZ R127, R192, R125, !PT ;  /* 0x0000007dc07f7209 */ /* 0x001fc40007810000 */
[----:B------:R-:W-:Y:S02]  /*7ce0*/  ISETP.LT.OR P3, PT, R145, 0x4a, P3 ;  /* 0x0000004a9100780c */ /* 0x000fe40001f61670 */
[----:B------:R-:W-:Y:S02]  /*7cf0*/  FMNMX.FTZ R127, R212, R127, !PT ;  /* 0x0000007fd47f7209 */ /* 0x000fe40007810000 */
[----:B------:R-:W-:Y:S01]  /*7d00*/  ISETP.GT.AND P5, PT, R147, 0x51, P2 ;  /* 0x000000519300780c */ /* 0x000fe200017a4270 */
[----:B------:R0:W-:Y:S01]  /*7d10*/  MUFU.EX2 R125, R129 ;  /* 0x00000081007d7308 */ /* 0x0001e20000000800 */
[----:B------:R-:W-:Y:S02]  /*7d20*/  FMNMX.FTZ R127, R126, R127, !PT ;  /* 0x0000007f7e7f7209 */ /* 0x000fe40007810000 */
[----:B------:R-:W-:Y:S01]  /*7d30*/  FSEL R216, R130, -INF , !P3 ;  /* 0xff80000082d87808 */ /* 0x000fe20005800000 */
[----:B------:R-:W-:-:S01]  /*7d40*/  FFMA.FTZ R130, R204, R23, -R13 ;  /* 0x00000017cc827223 */ /* 0x000fc2000001080d */
[----:B------:R-:W-:-:S02]  /*7d50*/  FMNMX.FTZ R127, R214, R127, !PT ;  /* 0x0000007fd67f7209 */ /* 0x000fc40007810000 */
[----:B------:R-:W-:Y:S01]  /*7d60*/  ISETP.LT.OR P4, PT, R145, 0x51, P4 ;  /* 0x000000519100780c */ /* 0x000fe20002781670 */
[----:B------:R-:W-:Y:S01]  /*7d70*/  MUFU.EX2 R196, R196 ;  /* 0x000000c400c47308 */ /* 0x000fe20000000800 */
[----:B0-----:R-:W-:Y:S02]  /*7d80*/  FMNMX.FTZ R129, R210, R127, !PT ;  /* 0x0000007fd2817209 */ /* 0x001fe40007810000 */
[----:B------:R-:W-:Y:S02]  /*7d90*/  ISETP.GT.AND P3, PT, R147, 0x58, P2 ;  /* 0x000000589300780c */ /* 0x000fe40001764270 */
[----:B------:R-:W-:Y:S02]  /*7da0*/  FMNMX.FTZ R129, R208, R129, !PT ;  /* 0x00000081d0817209 */ /* 0x000fe40007810000 */
[----:B------:R-:W-:Y:S01]  /*7db0*/  ISETP.LT.OR P5, PT, R145, 0x52, P5 ;  /* 0x000000529100780c */ /* 0x000fe20002fa1670 */
[----:B------:R-:W-:Y:S01]  /*7dc0*/  MUFU.EX2 R130, R130 ;  /* 0x0000008200827308 */ /* 0x000fe20000000800 */
[----:B------:R-:W-:Y:S01]  /*7dd0*/  FSEL R206, R131, -INF , !P4 ;  /* 0xff80000083ce7808 */ /* 0x000fe20006000000 */
[----:B------:R-:W-:Y:S01]  /*7de0*/  FFMA.FTZ R131, R202, R23, -R13 ;  /* 0x00000017ca837223 */ /* 0x000fe2000001080d */
[----:B------:R-:W-:-:S02]  /*7df0*/  FMNMX.FTZ R129, R216, R129, !PT ;  /* 0x00000081d8817209 */ /* 0x000fc40007810000 */
[----:B------:R-:W-:Y:S02]  /*7e00*/  ISETP.GT.AND P4, PT, R147, 0x59, P2 ;  /* 0x000000599300780c */ /* 0x000fe40001784270 */
[----:B------:R-:W-:Y:S01]  /*7e10*/  FSEL R132, R132, -INF , !P5 ;  /* 0xff80000084847808 */ /* 0x000fe20006800000 */
[----:B------:R0:W-:Y:S01]  /*7e20*/  MUFU.EX2 R127, R131 ;  /* 0x00000083007f7308 */ /* 0x0001e20000000800 */
[----:B------:R-:W-:Y:S02]  /*7e30*/  ISETP.LT.OR P3, PT, R145, 0x59, P3 ;  /* 0x000000599100780c */ /* 0x000fe40001f61670 */
[----:B------:R-:W-:Y:S02]  /*7e40*/  FMNMX.FTZ R129, R206, R129, !PT ;  /* 0x00000081ce817209 */ /* 0x000fe40007810000 */
[----:B------:R-:W-:Y:S02]  /*7e50*/  ISETP.GT.AND P5, PT, R147, 0x60, P2 ;  /* 0x000000609300780c */ /* 0x000fe400017a4270 */
[----:B------:R-:W-:Y:S01]  /*7e60*/  ISETP.LT.OR P4, PT, R145, 0x5a, P4 ;  /* 0x0000005a9100780c */ /* 0x000fe20002781670 */
[----:B------:R-:W-:Y:S01]  /*7e70*/  MUFU.EX2 R148, R148 ;  /* 0x0000009400947308 */ /* 0x000fe20000000800 */
[----:B------:R-:W-:Y:S01]  /*7e80*/  FSEL R202, R133, -INF , !P3 ;  /* 0xff80000085ca7808 */ /* 0x000fe20005800000 */
[----:B------:R-:W-:Y:S01]  /*7e90*/  FFMA.FTZ R133, R198, R23, -R13 ;  /* 0x00000017c6857223 */ /* 0x000fe2000001080d */
[----:B0-----:R-:W-:-:S02]  /*7ea0*/  FMNMX.FTZ R131, R132, R129, !PT ;  /* 0x0000008184837209 */ /* 0x001fc40007810000 */
[----:B------:R-:W-:Y:S02]  /*7eb0*/  ISETP.GT.AND P3, PT, R147, 0x61, P2 ;  /* 0x000000619300780c */ /* 0x000fe40001764270 */
[----:B------:R-:W-:Y:S01]  /*7ec0*/  FSEL R204, R134, -INF , !P4 ;  /* 0xff80000086cc7808 */ /* 0x000fe20006000000 */
[----:B------:R-:W-:Y:S01]  /*7ed0*/  FFMA.FTZ R134, R200, R23, -R13 ;  /* 0x00000017c8867223 */ /* 0x000fe2000001080d */
[----:B------:R-:W-:Y:S01]  /*7ee0*/  ISETP.LT.OR P5, PT, R145, 0x61, P5 ;  /* 0x000000619100780c */ /* 0x000fe20002fa1670 */
[----:B------:R0:W-:Y:S01]  /*7ef0*/  MUFU.EX2 R129, R133 ;  /* 0x0000008500817308 */ /* 0x0001e20000000800 */
[----:B------:R-:W-:Y:S02]  /*7f00*/  FMNMX.FTZ R131, R202, R131, !PT ;  /* 0x00000083ca837209 */ /* 0x000fe40007810000 */
[----:B------:R-:W-:Y:S02]  /*7f10*/  ISETP.GT.AND P4, PT, R147, 0x68, P2 ;  /* 0x000000689300780c */ /* 0x000fe40001784270 */
[----:B------:R-:W-:-:S02]  /*7f20*/  ISETP.LT.OR P3, PT, R145, 0x62, P3 ;  /* 0x000000629100780c */ /* 0x000fc40001f61670 */
[----:B------:R-:W-:Y:S01]  /*7f30*/  FSEL R200, R135, -INF , !P5 ;  /* 0xff80000087c87808 */ /* 0x000fe20006800000 */
[----:B------:R-:W-:-:S01]  /*7f40*/  FFMA.FTZ R135, R146, R23, -R13 ;  /* 0x0000001792877223 */ /* 0x000fc2000001080d */
[----:B------:R-:W-:Y:S01]  /*7f50*/  FMNMX.FTZ R131, R204, R131, !PT ;  /* 0x00000083cc837209 */ /* 0x000fe20007810000 */
[----:B------:R-:W-:Y:S01]  /*7f60*/  MUFU.EX2 R134, R134 ;  /* 0x0000008600867308 */ /* 0x000fe20000000800 */
[----:B------:R-:W-:Y:S02]  /*7f70*/  ISETP.GT.AND P5, PT, R147, 0x69, P2 ;  /* 0x000000699300780c */ /* 0x000fe400017a4270 */
[----:B------:R-:W-:Y:S02]  /*7f80*/  FSEL R138, R138, -INF , !P3 ;  /* 0xff8000008a8a7808 */ /* 0x000fe40005800000 */
[----:B------:R-:W-:Y:S02]  /*7f90*/  ISETP.LT.OR P4, PT, R145, 0x69, P4 ;  /* 0x000000699100780c */ /* 0x000fe40002781670 */
[----:B------:R-:W-:-:S02]  /*7fa0*/  FMNMX.FTZ R131, R200, R131, !PT ;  /* 0x00000083c8837209 */ /* 0x000fc40007810000 */
[----:B------:R-:W-:Y:S02]  /*7fb0*/  ISETP.GT.AND P3, PT, R147, 0x70, P2 ;  /* 0x000000709300780c */ /* 0x000fe40001764270 */
[----:B------:R-:W-:Y:S02]  /*7fc0*/  ISETP.LT.OR P5, PT, R145, 0x6a, P5 ;  /* 0x0000006a9100780c */ /* 0x000fe40002fa1670 */
[----:B------:R-:W-:Y:S01]  /*7fd0*/  FSEL R198, R139, -INF , !P4 ;  /* 0xff8000008bc67808 */ /* 0x000fe20006000000 */
[--C-:B------:R-:W-:Y:S01]  /*7fe0*/  FFMA.FTZ R139, R150, R23, -R13.reuse ;  /* 0x00000017968b7223 */ /* 0x100fe2000001080d */
[----:B0-----:R-:W-:Y:S01]  /*7ff0*/  FMNMX.FTZ R133, R138, R131, !PT ;  /* 0x000000838a857209 */ /* 0x001fe20007810000 */
[-CC-:B------:R-:W-:Y:S01]  /*8000*/  FFMA.FTZ R150, R152, R23.reuse, -R13.reuse ;  /* 0x0000001798967223 */ /* 0x180fe2000001080d */
[----:B------:R-:W-:Y:S01]  /*8010*/  ISETP.GT.AND P4, PT, R147, 0x71, P2 ;  /* 0x000000719300780c */ /* 0x000fe20001784270 */
[----:B------:R0:W-:Y:S01]  /*8020*/  MUFU.EX2 R131, R135 ;  /* 0x0000008700837308 */ /* 0x0001e20000000800 */
[----:B------:R-:W-:Y:S01]  /*8030*/  FSEL R140, R140, -INF , !P5 ;  /* 0xff8000008c8c7808 */ /* 0x000fe20006800000 */
[----:B------:R-:W-:Y:S01]  /*8040*/  FFMA.FTZ R152, R156, R23, -R13 ;  /* 0x000000179c987223 */ /* 0x000fe2000001080d */
[----:B------:R-:W-:-:S02]  /*8050*/  ISETP.LT.OR P3, PT, R145, 0x71, P3 ;  /* 0x000000719100780c */ /* 0x000fc40001f61670 */
[----:B------:R-:W-:Y:S02]  /*8060*/  FMNMX.FTZ R133, R198, R133, !PT ;  /* 0x00000085c6857209 */ /* 0x000fe40007810000 */
[----:B------:R-:W-:Y:S01]  /*8070*/  ISETP.GT.AND P5, PT, R147, 0x78, P2 ;  /* 0x000000789300780c */ /* 0x000fe200017a4270 */
[----:B------:R-:W-:Y:S01]  /*8080*/  MUFU.EX2 R150, R150 ;  /* 0x0000009600967308 */ /* 0x000fe20000000800 */
[----:B------:R-:W-:Y:S02]  /*8090*/  ISETP.LT.OR P4, PT, R145, 0x72, P4 ;  /* 0x000000729100780c */ /* 0x000fe40002781670 */
[----:B------:R-:W-:Y:S01]  /*80a0*/  FSEL R146, R141, -INF , !P3 ;  /* 0xff8000008d927808 */ /* 0x000fe20005800000 */
[----:B------:R-:W-:-:S01]  /*80b0*/  FFMA.FTZ R141, R162, R23, -R13 ;  /* 0x00000017a28d7223 */ /* 0x000fc2000001080d */
[----:B------:R-:W-:Y:S01]  /*80c0*/  FMNMX.FTZ R133, R140, R133, !PT ;  /* 0x000000858c857209 */ /* 0x000fe20007810000 */
[----:B------:R-:W-:-:S01]  /*80d0*/  FFMA.FTZ R162, R172, R23, -R13 ;  /* 0x00000017aca27223 */ /* 0x000fc2000001080d */
[----:B------:R-:W-:Y:S01]  /*80e0*/  ISETP.GT.AND P2, PT, R147, 0x79, P2 ;  /* 0x000000799300780c */ /* 0x000fe20001744270 */
[----:B------:R-:W-:Y:S01]  /*80f0*/  MUFU.EX2 R152, R152 ;  /* 0x0000009800987308 */ /* 0x000fe20000000800 */
[----:B------:R-:W-:-:S02]  /*8100*/  ISETP.LT.OR P5, PT, R145, 0x79, P5 ;  /* 0x000000799100780c */ /* 0x000fc40002fa1670 */
[----:B------:R-:W-:Y:S02]  /*8110*/  FSEL R142, R142, -INF , !P4 ;  /* 0xff8000008e8e7808 */ /* 0x000fe40006000000 */
[----:B------:R-:W-:Y:S02]  /*8120*/  FMNMX.FTZ R133, R146, R133, !PT ;  /* 0x0000008592857209 */ /* 0x000fe40007810000 */
[----:B------:R-:W-:Y:S01]  /*8130*/  ISETP.LT.OR P2, PT, R145, 0x7a, P2 ;  /* 0x0000007a9100780c */ /* 0x000fe20001741670 */
[----:B------:R-:W-:-:S01]  /*8140*/  FFMA.FTZ R145, R158, R23, -R13 ;  /* 0x000000179e917223 */ /* 0x000fc2000001080d */
[----:B------:R-:W-:Y:S01]  /*8150*/  FSEL R218, R143, -INF , !P5 ;  /* 0xff8000008fda7808 */ /* 0x000fe20006800000 */
[----:B------:R-:W-:-:S01]  /*8160*/  FFMA.FTZ R158, R164, R23, -R13 ;  /* 0x00000017a49e7223 */ /* 0x000fc2000001080d */
[----:B0-----:R-:W-:Y:S01]  /*8170*/  FMNMX.FTZ R135, R142, R133, !PT ;  /* 0x000000858e877209 */ /* 0x001fe20007810000 */
[----:B------:R-:W-:Y:S01]  /*8180*/  MUFU.EX2 R141, R141 ;  /* 0x0000008d008d7308 */ /* 0x000fe20000000800 */
[----:B-1----:R-:W-:-:S02]  /*8190*/  FSEL R144, R144, -INF , !P2 ;  /* 0xff80000090907808 */ /* 0x002fc40005000000 */
[----:B------:R-:W-:Y:S02]  /*81a0*/  FMNMX.FTZ R135, R218, R135, !PT ;  /* 0x00000087da877209 */ /* 0x000fe40007810000 */
[----:B------:R-:W-:Y:S02]  /*81b0*/  FSEL R164, R136, RZ, P6 ;  /* 0x000000ff88a47208 */ /* 0x000fe40003000000 */
[----:B------:R-:W-:Y:S01]  /*81c0*/  FMNMX.FTZ R143, R144, R135, !PT ;  /* 0x00000087908f7209 */ /* 0x000fe20007810000 */
[----:B------:R-:W-:Y:S01]  /*81d0*/  MUFU.EX2 R133, R139 ;  /* 0x0000008b00857308 */ /* 0x000fe20000000800 */
[----:B------:R-:W-:-:S01]  /*81e0*/  FFMA.FTZ R135, R154, R23, -R13 ;  /* 0x000000179a877223 */ /* 0x000fc2000001080d */
[-CC-:B------:R-:W-:Y:S01]  /*81f0*/  FFMA.FTZ R154, R160, R23.reuse, -R13.reuse ;  /* 0x00000017a09a7223 */ /* 0x180fe2000001080d */
[----:B------:R-:W-:-:S01]  /*8200*/  FFMA.FTZ R160, R176, R23, -R13 ;  /* 0x00000017b0a07223 */ /* 0x000fc2000001080d */
[----:B------:R-:W0:Y:S04]  /*8210*/  SHFL.BFLY PT, R220, R143, 0x2, 0x1f ;  /* 0x0c401f008fdc7f89 */ /* 0x000e2800000e0000 */
[----:B------:R1:W-:Y:S08]  /*8220*/  MUFU.EX2 R139, R145 ;  /* 0x00000091008b7308 */ /* 0x0003f00000000800 */
[----:B------:R-:W-:Y:S01]  /*8230*/  MUFU.EX2 R135, R135 ;  /* 0x0000008700877308 */ /* 0x000fe20000000800 */
[----:B-1----:R-:W-:-:S07]  /*8240*/  FFMA.FTZ R145, R174, R23, -R13 ;  /* 0x00000017ae917223 */ /* 0x002fce000001080d */
[----:B------:R-:W-:Y:S01]  /*8250*/  MUFU.EX2 R154, R154 ;  /* 0x0000009a009a7308 */ /* 0x000fe20000000800 */
[----:B0-----:R-:W-:Y:S01]  /*8260*/  FMNMX.FTZ R220, R143, R220, !PT ;  /* 0x000000dc8fdc7209 */ /* 0x001fe20007810000 */
[----:B------:R-:W-:Y:S01]  /*8270*/  FFMA.FTZ R143, R166, R23, -R13 ;  /* 0x00000017a68f7223 */ /* 0x000fe2000001080d */
[----:B------:R-:W-:-:S01]  /*8280*/  FADD.FTZ R166, -R164, R9 ;  /* 0x00000009a4a67221 */ /* 0x000fc20000010100 */
[----:B------:R-:W-:-:S04]  /*8290*/  FFMA.FTZ R164, R168, R23, -R13 ;  /* 0x00000017a8a47223 */ /* 0x000fc8000001080d */
[----:B------:R-:W-:Y:S01]  /*82a0*/  MUFU.EX2 R158, R158 ;  /* 0x0000009e009e7308 */ /* 0x000fe20000000800 */
[----:B------:R-:W0:Y:S01]  /*82b0*/  SHFL.BFLY PT, R147, R220, 0x1, 0x1f ;  /* 0x0c201f00dc937f89 */ /* 0x000e2200000e0000 */
[----:B------:R-:W-:-:S06]  /*82c0*/  FMUL.FTZ R13, R166, R23 ;  /* 0x00000017a60d7220 */ /* 0x000fcc0000410000 */
[----:B------:R-:W1:Y:S08]  /*82d0*/  MUFU.EX2 R13, R13 ;  /* 0x0000000d000d7308 */ /* 0x000e700000000800 */
[----:B------:R-:W-:Y:S08]  /*82e0*/  MUFU.EX2 R143, R143 ;  /* 0x0000008f008f7308 */ /* 0x000ff00000000800 */
[----:B------:R-:W-:Y:S01]  /*82f0*/  MUFU.EX2 R160, R160 ;  /* 0x000000a000a07308 */ /* 0x000fe20000000800 */
[----:B0-----:R-:W-:-:S04]  /*8300*/  FMNMX.FTZ R156, R220, R147, !PT ;  /* 0x00000093dc9c7209 */ /* 0x001fc80007810000 */
[C---:B------:R-:W-:Y:S01]  /*8310*/  FSETP.NEU.FTZ.AND P2, PT, R156.reuse, -INF , PT ;  /* 0xff8000009c00780b */ /* 0x040fe20003f5d000 */
[----:B------:R-:W-:-:S02]  /*8320*/  FFMA.FTZ R9, R156, R23, -8 ;  /* 0xc10000009c097423 */ /* 0x000fc40000010017 */
[----:B------:R1:W-:Y:S01]  /*8330*/  MUFU.EX2 R147, R170 ;  /* 0x000000aa00937308 */ /* 0x0003e20000000800 */
[----:B------:R-:W-:Y:S02]  /*8340*/  FSEL R161, R156, RZ, P2 ;  /* 0x000000ff9ca17208 */ /* 0x000fe40001000000 */
[----:B------:R-:W-:-:S03]  /*8350*/  FSEL R9, R9, RZ, P2 ;  /* 0x000000ff09097208 */ /* 0x000fc60001000000 */
[----:B------:R-:W-:Y:S02]  /*8360*/  FADD.FTZ R168, -R161, R10 ;  /* 0x0000000aa1a87221 */ /* 0x000fe40000010100 */
[----:B------:R-:W-:-:S01]  /*8370*/  FFMA.FTZ R137, R137, R23, -R9 ;  /* 0x0000001789897223 */ /* 0x000fc20000010809 */
[-CC-:B------:R-:W-:Y:S01]  /*8380*/  FFMA.FTZ R12, R12, R23.reuse, -R9.reuse ;  /* 0x000000170c0c7223 */ /* 0x180fe20000010809 */
[-C--:B------:R-:W-:Y:S01]  /*8390*/  FMUL.FTZ R168, R168, R23.reuse ;  /* 0x00000017a8a87220 */ /* 0x080fe20000410000 */
[-CC-:B------:R-:W-:Y:S01]  /*83a0*/  FFMA.FTZ R149, R178, R23.reuse, -R9.reuse ;  /* 0x00000017b2957223 */ /* 0x180fe20000010809 */
[----:B------:R-:W-:-:S01]  /*83b0*/  FFMA.FTZ R14, R14, R23, -R9 ;  /* 0x000000170e0e7223 */ /* 0x000fc20000010809 */
[-CC-:B------:R-:W-:Y:S01]  /*83c0*/  FFMA.FTZ R151, R180, R23.reuse, -R9.reuse ;  /* 0x00000017b4977223 */ /* 0x180fe20000010809 */
[----:B------:R-:W-:Y:S01]  /*83d0*/  MUFU.EX2 R137, R137 ;  /* 0x0000008900897308 */ /* 0x000fe20000000800 */
[----:B------:R-:W-:-:S01]  /*83e0*/  FFMA.FTZ R166, R182, R23, -R9 ;  /* 0x00000017b6a67223 */ /* 0x000fc20000010809 */
[----:B-1----:R-:W-:Y:S01]  /*83f0*/  FFMA.FTZ R170, R13, R5, R18 ;  /* 0x000000050daa7223 */ /* 0x002fe20000010012 */
        /* <DEDUP_REMOVED lines=23> */
[----:B------:R-:W-:Y:S01]  /*8570*/  FADD.FTZ R4, R15, R170 ;  /* 0x000000aa0f047221 */ /* 0x000fe20000010000 */
[----:B------:R-:W-:-:S01]  /*8580*/  FFMA.FTZ R170, R216, R23, -R9 ;  /* 0x00000017d8aa7223 */ /* 0x000fc20000010809 */
[----:B------:R-:W-:-:S04]  /*8590*/  FFMA.FTZ R218, R218, R23, -R9 ;  /* 0x00000017dada7223 */ /* 0x000fc80000010809 */
        /* <DEDUP_REMOVED lines=10> */
[----:B------:R-:W-:Y:S01]  /*8640*/  FADD.FTZ R5, R21, R4 ;  /* 0x0000000415057221 */ /* 0x000fe20000010000 */
[----:B------:R-:W-:-:S03]  /*8650*/  FFMA.FTZ R167, R206, R23, -R9 ;  /* 0x00000017cea77223 */ /* 0x000fc60000010809 */
        /* <DEDUP_REMOVED lines=15> */
[----:B------:R-:W-:Y:S01]  /*8750*/  FADD.FTZ R173, R129, R174 ;  /* 0x000000ae81ad7221 */ /* 0x000fe20000010000 */
[----:B------:R-:W-:-:S03]  /*8760*/  FFMA.FTZ R169, R202, R23, -R9 ;  /* 0x00000017caa97223 */ /* 0x000fc60000010809 */
[----:B------:R-:W-:Y:S02]  /*8770*/  FADD.FTZ R174, R196, R173 ;  /* 0x000000adc4ae7221 */ /* 0x000fe40000010000 */
[----:B------:R-:W1:Y:S01]  /*8780*/  MUFU.EX2 R122, R122 ;  /* 0x0000007a007a7308 */ /* 0x000e620000000800 */
[----:B--2---:R-:W-:-:S01]  /*8790*/  FADD.FTZ R171, R155, R172 ;  /* 0x000000ac9bab7221 */ /* 0x004fc20000010000 */
[----:B------:R-:W-:Y:S01]  /*87a0*/  FADD.FTZ R173, R131, R174 ;  /* 0x000000ae83ad7221 */ /* 0x000fe20000010000 */
[----:B------:R-:W-:-:S03]  /*87b0*/  FFMA.FTZ R172, R204, R23, -R9 ;  /* 0x00000017ccac7223 */ /* 0x000fc60000010809 */
[----:B------:R-:W-:Y:S02]  /*87c0*/  FADD.FTZ R174, R148, R173 ;  /* 0x000000ad94ae7221 */ /* 0x000fe40000010000 */
[----:B------:R-:W2:Y:S01]  /*87d0*/  MUFU.EX2 R157, R157 ;  /* 0x0000009d009d7308 */ /* 0x000ea20000000800 */
[----:B0-----:R-:W-:-:S07]  /*87e0*/  FADD.FTZ R171, R22, R171 ;  /* 0x000000ab16ab7221 */ /* 0x001fce0000010000 */
[----:B------:R-:W0:Y:S01]  /*87f0*/  MUFU.EX2 R120, R120 ;  /* 0x0000007800787308 */ /* 0x000e220000000800 */
[----:B-1----:R-:W-:-:S01]  /*8800*/  FADD.FTZ R4, R122, R171 ;  /* 0x000000ab7a047221 */ /* 0x002fc20000010000 */
[-CC-:B------:R-:W-:Y:S01]  /*8810*/  FFMA.FTZ R171, R200, R23.reuse, -R9.reuse ;  /* 0x00000017c8ab7223 */ /* 0x180fe20000010809 */
[----:B------:R-:W-:-:S05]  /*8820*/  FFMA.FTZ R9, R144, R23, -R9 ;  /* 0x0000001790097223 */ /* 0x000fca0000010809 */
        /* <DEDUP_REMOVED lines=12> */
[----:B------:R-:W-:-:S06]  /*88f0*/  FADD.FTZ R5, R133, R174 ;  /* 0x000000ae85057221 */ /* 0x000fcc0000010000 */
[----:B------:R-:W1:Y:S01]  /*8900*/  MUFU.EX2 R170, R170 ;  /* 0x000000aa00aa7308 */ /* 0x000e620000000800 */
[----:B--2---:R-:W-:-:S07]  /*8910*/  FADD.FTZ R4, R163, R4 ;  /* 0x00000004a3047221 */ /* 0x004fce0000010000 */
        /* <DEDUP_REMOVED lines=19> */
[----:B------:R-:W1:Y:S08]  /*8a50*/  MUFU.EX2 R138, R138 ;  /* 0x0000008a008a7308 */ /* 0x000e700000000800 */
[----:B------:R-:W3:Y:S08]  /*8a60*/  MUFU.EX2 R198, R198 ;  /* 0x000000c600c67308 */ /* 0x000ef00000000800 */
[----:B------:R2:W4:Y:S08]  /*8a70*/  MUFU.EX2 R175, R140 ;  /* 0x0000008c00af7308 */ /* 0x0005300000000800 */
[----:B------:R-:W5:Y:S01]  /*8a80*/  MUFU.EX2 R145, R145 ;  /* 0x0000009100917308 */ /* 0x000f620000000800 */
[----:B--2---:R-:W-:-:S04]  /*8a90*/  FADD.FTZ R140, R172, R173 ;  /* 0x000000adac8c7221 */ /* 0x004fc80000010000 */
[----:B0-----:R-:W-:-:S03]  /*8aa0*/  FADD.FTZ R173, R171, R140 ;  /* 0x0000008cabad7221 */ /* 0x001fc60000010000 */
[----:B------:R-:W0:Y:S01]  /*8ab0*/  MUFU.EX2 R146, R146 ;  /* 0x0000009200927308 */ /* 0x000e220000000800 */
[----:B-1----:R-:W-:-:S04]  /*8ac0*/  FADD.FTZ R173, R138, R173 ;  /* 0x000000ad8aad7221 */ /* 0x002fc80000010000 */
[----:B---3--:R-:W-:-:S03]  /*8ad0*/  FADD.FTZ R173, R198, R173 ;  /* 0x000000adc6ad7221 */ /* 0x008fc60000010000 */
[----:B------:R-:W1:Y:S01]  /*8ae0*/  MUFU.EX2 R162, R162 ;  /* 0x000000a200a27308 */ /* 0x000e620000000800 */
[----:B----4-:R-:W-:-:S01]  /*8af0*/  FADD.FTZ R173, R175, R173 ;  /* 0x000000adafad7221 */ /* 0x010fc20000010000 */
[----:B-----5:R-:W-:-:S06]  /*8b00*/  FADD.FTZ R5, R145, R4 ;  /* 0x0000000491057221 */ /* 0x020fcc0000010000 */
[----:B------:R-:W2:Y:S01]  /*8b10*/  MUFU.EX2 R187, R142 ;  /* 0x0000008e00bb7308 */ /* 0x000ea20000000800 */
[----:B0-----:R-:W-:-:S07]  /*8b20*/  FADD.FTZ R173, R146, R173 ;  /* 0x000000ad92ad7221 */ /* 0x001fce0000010000 */
[----:B------:R-:W0:Y:S01]  /*8b30*/  MUFU.EX2 R218, R218 ;  /* 0x000000da00da7308 */ /* 0x000e220000000800 */
[----:B-1----:R-:W-:-:S04]  /*8b40*/  FADD.FTZ R4, R162, R5 ;  /* 0x00000005a2047221 */ /* 0x002fc80000010000 */
[----:B------:R-:W-:-:S03]  /*8b50*/  FADD.FTZ R5, R147, R4 ;  /* 0x0000000493057221 */ /* 0x000fc60000010000 */
[----:B------:R-:W1:Y:S01]  /*8b60*/  MUFU.EX2 R164, R164 ;  /* 0x000000a400a47308 */ /* 0x000e620000000800 */
[----:B--2---:R-:W-:-:S07]  /*8b70*/  FADD.FTZ R173, R187, R173 ;  /* 0x000000adbbad7221 */ /* 0x004fce0000010000 */
[----:B------:R-:W2:Y:S01]  /*8b80*/  MUFU.EX2 R140, R9 ;  /* 0x00000009008c7308 */ /* 0x000ea20000000800 */
[----:B0-----:R-:W-:-:S01]  /*8b90*/  FADD.FTZ R173, R218, R173 ;  /* 0x000000addaad7221 */ /* 0x001fc20000010000 */
[----:B-1----:R-:W-:-:S03]  /*8ba0*/  FADD.FTZ R5, R164, R5 ;  /* 0x00000005a4057221 */ /* 0x002fc60000010000 */
[----:B--2---:R-:W-:Y:S01]  /*8bb0*/  FADD.FTZ R4, R140, R173 ;  /* 0x000000ad8c047221 */ /* 0x004fe20000010000 */
[----:B------:R-:W-:Y:S06]  /*8bc0*/  @!P0 BRA `(.L_x_4087) ;  /* 0x0000000000048947 */ /* 0x000fec0003800000 */
[----:B------:R-:W-:Y:S01]  /*8bd0*/  BPT.TRAP 0x1 ;  /* 0x000000040000795c */ /* 0x000fe20000300000 */
.L_x_4087:
        /* <DEDUP_REMOVED lines=18> */
[----:B------:R-:W-:Y:S01]  /*8d00*/  SYNCS.ARRIVE.TRANS64.RED.A1T0 RZ, [UR6], RZ ;  /* 0x000000ffffff79a7 */ /* 0x000fe20008100406 */
        /* <DEDUP_REMOVED lines=118> */
[----:B------:R-:W-:Y:S01]  /*9470*/  IMAD.MOV.U32 R9, RZ, RZ, R136 ;  /* 0x000000ffff097224 */ /* 0x000fe200078e0088 */
[----:B------:R-:W-:Y:S06]  /*9480*/  @P2 BRA `(.L_x_4088) ;  /* 0xffffffc400cc2947 */ /* 0x000fec000383ffff */
[----:B------:R-:W-:Y:S02]  /*9490*/  IMAD.MOV.U32 R10, RZ, RZ, R156 ;  /* 0x000000ffff0a7224 */ /* 0x000fe400078e009c */
[----:B------:R-:W-:-:S07]  /*94a0*/  IMAD.MOV.U32 R9, RZ, RZ, R136 ;  /* 0x000000ffff097224 */ /* 0x000fce00078e0088 */
.L_x_4070:
[----:B------:R-:W0:Y:S01]  /*94b0*/  S2UR UR6, SR_CTAID.X ;  /* 0x00000000000679c3 */ /* 0x000e220000002500 */
[----:B------:R-:W-:Y:S01]  /*94c0*/  ULDC UR7, c[0x0][0x448] ;  /* 0x0001120000077ab9 */ /* 0x000fe20000000800 */
[----:B------:R-:W-:Y:S01]  /*94d0*/  IADD3 R121, -R121, 0x1, RZ ;  /* 0x0000000179797810 */ /* 0x000fe20007ffe1ff */
[----:B------:R-:W-:Y:S01]  /*94e0*/  UISETP.NE.AND UP0, UPT, UR7, 0x1, UPT ;  /* 0x000000010700788c */ /* 0x000fe2000bf05270 */
[----:B------:R-:W-:-:S03]  /*94f0*/  ULDC UR14, c[0x0][0x9e4] ;  /* 0x00027900000e7ab9 */ /* 0x000fc60000000800 */
[----:B------:R-:W-:Y:S01]  /*9500*/  IMAD R121, R16, UR10, R121 ;  /* 0x0000000a10797c24 */ /* 0x000fe2000f8e0279 */
[----:B------:R-:W-:-:S04]  /*9510*/  UISETP.GE.AND UP1, UPT, UR14, 0x1, UPT ;  /* 0x000000010e00788c */ /* 0x000fc8000bf26270 */
[----:B------:R-:W-:Y:S02]  /*9520*/  R2UR UR11, R121 ;  /* 0x00000000790b72ca */ /* 0x000fe400000e0000 */
[----:B------:R-:W-:Y:S01]  /*9530*/  PLOP3.LUT P6, PT, PT, PT, UP1, 0x80, 0x0 ;  /* 0x000000000000781c */ /* 0x000fe20003fcf018 */
[----:B------:R-:W-:Y:S01]  /*9540*/  @UP0 ULDC UR15, c[0x0][0x450] ;  /* 0x00011400000f0ab9 */ /* 0x000fe20000000800 */
[----:B0-----:R-:W-:-:S03]  /*9550*/  ULEA UR10, UR6, 0x7f, 0x7 ;  /* 0x0000007f060a7891 */ /* 0x001fc6000f8e383f */
[----:B------:R-:W-:Y:S02]  /*9560*/  @UP0 ULDC UR6, c[0x0][0x44c] ;  /* 0x0001130000060ab9 */ /* 0x000fe40000000800 */
[----:B------:R-:W-:-:S04]  /*9570*/  UIMAD.WIDE.U32 UR6, UR10, UR6, URZ ;  /* 0x000000060a0672a5 */ /* 0x000fc8000f8e003f */
[----:B------:R-:W-:-:S04]  /*9580*/  @UP0 USHF.R.U32.HI UR10, URZ, UR15, UR7 ;  /* 0x0000000f3f0a0299 */ /* 0x000fc80008011607 */
[----:B------:R-:W-:-:S03]  /*9590*/  UIADD3 UR10, UR11, UR10, URZ ;  /* 0x0000000a0b0a7290 */ /* 0x000fc6000fffe03f */
[----:B------:R-:W-:Y:S02]  /*95a0*/  ULDC UR11, c[0x0][0x9dc] ;  /* 0x00027700000b7ab9 */ /* 0x000fe40000000800 */
        /* <DEDUP_REMOVED lines=12> */
.L_x_4090:
[----:B------:R-:W-:-:S11]  /*9670*/  UISETP.NE.AND UP1, UPT, UR14, 0x1, UPT ;  /* 0x000000010e00788c */ /* 0x000fd6000bf25270 */
[----:B------:R-:W-:Y:S02]  /*9680*/  @UP1 ULDC.64 UR18, c[0x0][0x9e8] ;  /* 0x00027a0000121ab9 */ /* 0x000fe40000000a00 */
[----:B------:R-:W-:-:S04]  /*9690*/  UIMAD.WIDE.U32 UR6, UR10, UR18, URZ ;  /* 0x000000120a0672a5 */ /* 0x000fc8000f8e003f */
[----:B------:R-:W-:-:S12]  /*96a0*/  @UP1 USHF.R.U32.HI UR10, URZ, UR19, UR7 ;  /* 0x000000133f0a1299 */ /* 0x000fd80008011607 */
.L_x_4091:
[----:B------:R-:W-:-:S04]  /*96b0*/  UIMAD UR10, UR10, UR14, URZ ;  /* 0x0000000e0a0a72a4 */ /* 0x000fc8000f8e023f */
[----:B------:R-:W-:-:S04]  /*96c0*/  UISETP.LT.AND UP1, UPT, UR11, UR10, UPT ;  /* 0x0000000a0b00728c */ /* 0x000fc8000bf21270 */
[----:B------:R-:W-:-:S12]  /*96d0*/  USEL UR11, UR11, UR10, !UP1 ;  /* 0x0000000a0b0b7287 */ /* 0x000fd8000c800000 */
.L_x_4089:
        /* <DEDUP_REMOVED lines=10> */
[----:B------:R-:W-:-:S07]  /*9780*/  IMAD.MOV.U32 R12, RZ, RZ, R9 ;  /* 0x000000ffff0c7224 */ /* 0x000fce00078e0009 */
.L_x_4102:
[----:B------:R-:W-:Y:S01]  /*9790*/  ISETP.NE.AND P3, PT, RZ, UR40, PT ;  /* 0x00000028ff007c0c */ /* 0x000fe2000bf65270 */
[----:B------:R-:W-:-:S04]  /*97a0*/  UISETP.NE.AND UP1, UPT, UR32, 0x1, UPT ;  /* 0x000000012000788c */ /* 0x000fc8000bf25270 */
[----:B------:R-:W-:-:S04]  /*97b0*/  USEL UR29, URZ, 0x1, UP1 ;  /* 0x000000013f1d7887 */ /* 0x000fc80008800000 */
[----:B------:R-:W-:-:S04]  /*97c0*/  ULOP3.LUT UR29, UR35, UR29, URZ, 0x3c, !UPT ;  /* 0x0000001d231d7292 */ /* 0x000fc8000f8e3c3f */
[----:B------:R-:W-:Y:S08]  /*97d0*/  @P3 BRA `(.L_x_4093) ;  /* 0x0000000000383947 */ /* 0x000ff00003800000 */
[----:B------:R-:W-:Y:S05]  /*97e0*/  @!P0 BRA `(.L_x_4094) ;  /* 0x0000000000048947 */ /* 0x000fea0003800000 */
[----:B------:R-:W-:Y:S01]  /*97f0*/  BPT.TRAP 0x1 ;  /* 0x000000040000795c */ /* 0x000fe20000300000 */
.L_x_4094:
        /* <DEDUP_REMOVED lines=9> */
.L_x_4095:
[----:B-1----:R-:W-:Y:S05]  /*9890*/  @P2 BRA `(.L_x_4093) ;  /* 0x0000000000082947 */ /* 0x002fea0003800000 */
[----:B------:R-:W1:Y:S02]  /*98a0*/  SYNCS.PHASECHK.TRANS64.TRYWAIT P2, [UR6+0x2a830], R9 ;  /* 0x02a83009ff0075a7 */ /* 0x000e640008040146 */
[----:B-1----:R-:W-:Y:S05]  /*98b0*/  @!P2 BRA `(.L_x_4096) ;  /* 0x000000e00004a947 */ /* 0x002fea0003800000 */
.L_x_4093:
        /* <DEDUP_REMOVED lines=10> */
[----:B------:R-:W-:Y:S01]  /*9960*/  UIMAD UR26, UR34, 0x600, UR30 ;  /* 0x00000600221a78a4 */ /* 0x000fe2000f8e021e */
        /* <DEDUP_REMOVED lines=29> */
.L_x_4098:
[----:B------:R-:W-:Y:S01]  /*9b40*/  ULEA UR6, UR32, UR44, 0x3 ;  /* 0x0000002c20067291 */ /* 0x000fe2000f8e183f */
[----:B------:R-:W-:-:S05]  /*9b50*/  IMAD.U32 R9, RZ, RZ, UR35 ;  /* 0x00000023ff097e24 */ /* 0x000fca000f8e00ff */
[----:B------:R-:W-:-:S04]  /*9b60*/  SHF.L.U32 R9, R9, 0x1f, RZ ;  /* 0x0000001f09097819 */ /* 0x000fc800000006ff */
[----:B------:R0:W1:Y:S01]  /*9b70*/  SYNCS.PHASECHK.TRANS64.TRYWAIT P2, [UR6+0x2a850], R9 ;  /* 0x02a85009ff0075a7 */ /* 0x0000620008040146 */
[----:B------:R-:W-:Y:S05]  /*9b80*/  @!P0 BRA `(.L_x_4099) ;  /* 0x0000000000048947 */ /* 0x000fea0003800000 */
[----:B------:R-:W-:Y:S01]  /*9b90*/  BPT.TRAP 0x1 ;  /* 0x000000040000795c */ /* 0x000fe20000300000 */
.L_x_4099:
[----:B-1----:R-:W-:Y:S05]  /*9ba0*/  @P2 BRA `(.L_x_4097) ;  /* 0x0000000000082947 */ /* 0x002fea0003800000 */
[----:B------:R-:W1:Y:S02]  /*9bb0*/  SYNCS.PHASECHK.TRANS64.TRYWAIT P2, [UR6+0x2a850], R9 ;  /* 0x02a85009ff0075a7 */ /* 0x000e640008040146 */
[----:B-1----:R-:W-:Y:S05]  /*9bc0*/  @!P2 BRA `(.L_x_4100) ;  /* 0x000000dc0058a947 */ /* 0x002fea0003800000 */
.L_x_4097:
        /* <DEDUP_REMOVED lines=17> */
[----:B------:R-:W2:Y:S01]  /*9ce0*/  MUFU.TANH R14, R14 ;  /* 0x0000000e000e7308 */ /* 0x000ea20000002400 */
        /* <DEDUP_REMOVED lines=9> */
[----:B------:R-:W3:Y:S01]  /*9d80*/  MUFU.TANH R18, R18 ;  /* 0x0000001200127308 */ /* 0x000ee20000002400 */
[----:B------:R-:W-:Y:S01]  /*9d90*/  UMOV UR7, 0x40000040 ;  /* 0x4000004000077882 */ /* 0x000fe20000000000 */
[----:B01----:R-:W-:Y:S01]  /*9da0*/  FMNMX.FTZ R9, R13, R12, !PT ;  /* 0x0000000c0d097209 */ /* 0x003fe20007810000 */
[C---:B------:R-:W-:Y:S01]  /*9db0*/  FMUL.FTZ R136, R0.reuse, R136 ;  /* 0x0000008800887220 */ /* 0x040fe20000410000 */
[C---:B------:R-:W-:Y:S01]  /*9dc0*/  FMUL.FTZ R204, R0.reuse, R135 ;  /* 0x0000008700cc7220 */ /* 0x040fe20000410000 */
[C---:B------:R-:W-:Y:S01]  /*9dd0*/  FMUL.FTZ R206, R0.reuse, R137 ;  /* 0x0000008900ce7220 */ /* 0x040fe20000410000 */
[----:B------:R-:W-:Y:S01]  /*9de0*/  FMUL.FTZ R138, R0, R138 ;  /* 0x0000008a008a7220 */ /* 0x000fe20000410000 */
[----:B--2---:R-:W-:Y:S01]  /*9df0*/  FMNMX.FTZ R9, R14, R9, !PT ;  /* 0x000000090e097209 */ /* 0x004fe20007810000 */
        /* <DEDUP_REMOVED lines=9> */
[----:B---3--:R-:W-:Y:S01]  /*9e90*/  FMNMX.FTZ R15, R18, R11, !PT ;  /* 0x0000000b120f7209 */ /* 0x008fe20007810000 */
        /* <DEDUP_REMOVED lines=43> */
[----:B------:R-:W-:Y:S01]  /*a150*/  FMUL.FTZ R178, R0, R179 ;  /* 0x000000b300b27220 */ /* 0x000fe20000410000 */
[----:B------:R-:W1:Y:S02]  /*a160*/  LDC R23, c[0x0][0x988] ;  /* 0x00026200ff177b82 */ /* 0x000e640000000800 */
[----:B------:R-:W3:Y:S01]  /*a170*/  MUFU.TANH R130, R130 ;  /* 0x0000008200827308 */ /* 0x000ee20000002400 */
[----:B--2---:R-:W-:-:S07]  /*a180*/  FMNMX.FTZ R15, R124, R15, !PT ;  /* 0x0000000f7c0f7209 */ /* 0x004fce0007810000 */
[----:B------:R-:W2:Y:S01]  /*a190*/  MUFU.TANH R132, R132 ;  /* 0x0000008400847308 */ /* 0x000ea20000002400 */
[----:B0-----:R-:W-:-:S07]  /*a1a0*/  FMNMX.FTZ R9, R128, R9, !PT ;  /* 0x0000000980097209 */ /* 0x001fce0007810000 */
[----:B------:R-:W0:Y:S01]  /*a1b0*/  MUFU.TANH R200, R200 ;  /* 0x000000c800c87308 */ /* 0x000e220000002400 */
[----:B---3--:R-:W-:-:S07]  /*a1c0*/  FMNMX.FTZ R15, R130, R15, !PT ;  /* 0x0000000f820f7209 */ /* 0x008fce0007810000 */
        /* <DEDUP_REMOVED lines=29> */
[----:B---3--:R-:W-:Y:S01]  /*a3a0*/  FMNMX.FTZ R9, R214, R9, !PT ;  /* 0x00000009d6097209 */ /* 0x008fe20007810000 */
[----:B------:R-:W-:Y:S02]  /*a3b0*/  WARPGROUP.DEPBAR.LE gsb0, 0x0 ;  /* 0x00008000000079c5 */ /* 0x000fe40000010000 */
[----:B------:R-:W-:Y:S01]  /*a3c0*/  WARPGROUP.ARRIVE ;  /* 0x00000000000079c5 */ /* 0x000fe20000000000 */
[----:B------:R-:W-:-:S03]  /*a3d0*/  FMUL.FTZ R196, R0, R180 ;  /* 0x000000b400c47220 */ /* 0x000fc60000410000 */
[----:B------:R-:W3:Y:S01]  /*a3e0*/  MUFU.TANH R216, R216 ;  /* 0x000000d800d87308 */ /* 0x000ee20000002400 */
[----:B--2---:R-:W-:Y:S01]  /*a3f0*/  FMNMX.FTZ R15, R146, R15, !PT ;  /* 0x0000000f920f7209 */ /* 0x004fe20007810000 */
[C---:B------:R-:W-:Y:S01]  /*a400*/  FMUL.FTZ R198, R0.reuse, R181 ;  /* 0x000000b500c67220 */ /* 0x040fe20000410000 */
[C---:B------:R-:W-:Y:S01]  /*a410*/  FMUL.FTZ R180, R0.reuse, R182 ;  /* 0x000000b600b47220 */ /* 0x040fe20000410000 */
[----:B------:R-:W-:Y:S01]  /*a420*/  QGMMA.64x192x32.F32.E4M3.E4M3 R24, R192, gdesc[UR4], R24, gsb0 ;  /* 0x02e00004c0187df3 */ /* 0x000fe20008000818 */
[----:B------:R-:W-:Y:S01]  /*a430*/  UIADD3 UR6, UR10, 0x4, URZ ;  /* 0x000000040a067890 */ /* 0x000fe2000fffe03f */
[----:B------:R-:W-:Y:S01]  /*a440*/  FMUL.FTZ R182, R0, R183 ;  /* 0x000000b700b67220 */ /* 0x000fe20000410000 */
[----:B------:R-:W-:Y:S01]  /*a450*/  UMOV UR7, 0x40000040 ;  /* 0x4000004000077882 */ /* 0x000fe20000000000 */
        /* <DEDUP_REMOVED lines=53> */
[----:B------:R-:W-:-:S04]  /*a7b0*/  WARPGROUP.ARRIVE ;  /* 0x00000000000079c5 */ /* 0x000fc80000000000 */
        /* <DEDUP_REMOVED lines=20> */
[----:B---3--:R-:W-:-:S05]  /*a900*/  FMNMX.FTZ R19, R198, R9, !PT ;  /* 0x00000009c6137209 */ /* 0x008fca0007810000 */
[----:B------:R-:W3:Y:S01]  /*a910*/  SHFL.BFLY PT, R10, R19, 0x2, 0x1f ;  /* 0x0c401f00130a7f89 */ /* 0x000ee200000e0000 */
[----:B--2---:R-:W-:-:S04]  /*a920*/  FMNMX.FTZ R15, R180, R15, !PT ;  /* 0x0000000fb40f7209 */ /* 0x004fc80007810000 */
[----:B0-----:R-:W-:-:S05]  /*a930*/  FMNMX.FTZ R15, R182, R15, !PT ;  /* 0x0000000fb60f7209 */ /* 0x001fca0007810000 */
[----:B------:R-:W0:Y:S01]  /*a940*/  SHFL.BFLY PT, R9, R15, 0x2, 0x1f ;  /* 0x0c401f000f097f89 */ /* 0x000e2200000e0000 */
[----:B---3--:R-:W-:-:S05]  /*a950*/  FMNMX.FTZ R21, R19, R10, !PT ;  /* 0x0000000a13157209 */ /* 0x008fca0007810000 */
[----:B------:R-:W2:Y:S01]  /*a960*/  SHFL.BFLY PT, R10, R21, 0x1, 0x1f ;  /* 0x0c201f00150a7f89 */ /* 0x000ea200000e0000 */
[----:B0-----:R-:W-:-:S05]  /*a970*/  FMNMX.FTZ R133, R15, R9, !PT ;  /* 0x000000090f857209 */ /* 0x001fca0007810000 */
[----:B------:R-:W0:Y:S01]  /*a980*/  SHFL.BFLY PT, R135, R133, 0x1, 0x1f ;  /* 0x0c201f0085877f89 */ /* 0x000e2200000e0000 */
[----:B--2---:R-:W-:-:S05]  /*a990*/  FMNMX.FTZ R9, R21, R10, !PT ;  /* 0x0000000a15097209 */ /* 0x004fca0007810000 */
[C---:B-1----:R-:W-:Y:S01]  /*a9a0*/  FFMA.FTZ R137, R9.reuse, R23, -8 ;  /* 0xc100000009897423 */ /* 0x042fe20000010017 */
[----:B------:R-:W-:-:S03]  /*a9b0*/  FADD.FTZ R12, -R9, R12 ;  /* 0x0000000c090c7221 */ /* 0x000fc60000010100 */
[-CC-:B------:R-:W-:Y:S01]  /*a9c0*/  FFMA.FTZ R192, R123, R23.reuse, -R137.reuse ;  /* 0x000000177bc07223 */ /* 0x180fe20000010889 */
[----:B------:R-:W-:-:S01]  /*a9d0*/  FFMA.FTZ R123, R125, R23, -R137 ;  /* 0x000000177d7b7223 */ /* 0x000fc20000010889 */
[-CC-:B------:R-:W-:Y:S01]  /*a9e0*/  FFMA.FTZ R125, R129, R23.reuse, -R137.reuse ;  /* 0x00000017817d7223 */ /* 0x180fe20000010889 */
[-C--:B------:R-:W-:Y:S01]  /*a9f0*/  FMUL.FTZ R12, R12, R23.reuse ;  /* 0x000000170c0c7220 */ /* 0x080fe20000410000 */
[-CC-:B------:R-:W-:Y:S01]  /*aa00*/  FFMA.FTZ R13, R13, R23.reuse, -R137.reuse ;  /* 0x000000170d0d7223 */ /* 0x180fe20000010889 */
[----:B------:R-:W-:-:S01]  /*aa10*/  FFMA.FTZ R14, R14, R23, -R137 ;  /* 0x000000170e0e7223 */ /* 0x000fc20000010889 */
[--C-:B------:R-:W-:Y:S01]  /*aa20*/  FFMA.FTZ R15, R22, R23, -R137.reuse ;  /* 0x00000017160f7223 */ /* 0x100fe20000010889 */
[----:B0-----:R-:W-:Y:S01]  /*aa30*/  FMNMX.FTZ R10, R133, R135, !PT ;  /* 0x00000087850a7209 */ /* 0x001fe20007810000 */
[-CC-:B------:R-:W-:Y:S01]  /*aa40*/  FFMA.FTZ R22, R120, R23.reuse, -R137.reuse ;  /* 0x0000001778167223 */ /* 0x180fe20000010889 */
[----:B------:R-:W-:Y:S01]  /*aa50*/  MUFU.EX2 R12, R12 ;  /* 0x0000000c000c7308 */ /* 0x000fe20000000800 */
[----:B------:R-:W-:-:S01]  /*aa60*/  FFMA.FTZ R120, R128, R23, -R137 ;  /* 0x0000001780787223 */ /* 0x000fc20000010889 */
[----:B------:R-:W-:Y:S01]  /*aa70*/  FFMA.FTZ R21, R132, R23, -R137 ;  /* 0x0000001784157223 */ /* 0x000fe20000010889 */
[----:B------:R-:W-:-:S01]  /*aa80*/  FADD.FTZ R11, -R10, R11 ;  /* 0x0000000b0a0b7221 */ /* 0x000fc20000010100 */
[-C--:B------:R-:W-:Y:S01]  /*aa90*/  FFMA.FTZ R129, R10, R23.reuse, -8 ;  /* 0xc10000000a817423 */ /* 0x080fe20000010017 */
[----:B------:R-:W-:-:S01]  /*aaa0*/  FFMA.FTZ R128, R136, R23, -R137 ;  /* 0x0000001788807223 */ /* 0x000fc20000010889 */
[-C--:B------:R-:W-:Y:S01]  /*aab0*/  FFMA.FTZ R132, R140, R23.reuse, -R137 ;  /* 0x000000178c847223 */ /* 0x080fe20000010889 */
[-C--:B------:R-:W-:Y:S01]  /*aac0*/  FMUL.FTZ R11, R11, R23.reuse ;  /* 0x000000170b0b7220 */ /* 0x080fe20000410000 */
[-C--:B------:R-:W-:Y:S01]  /*aad0*/  FFMA.FTZ R18, R18, R23.reuse, -R129 ;  /* 0x0000001712127223 */ /* 0x080fe20000010881 */
        /* <DEDUP_REMOVED lines=20> */
[-C--:B------:R-:W-:Y:S01]  /*ac20*/  FFMA.FTZ R194, R198, R23.reuse, -R137 ;  /* 0x00000017c6c27223 */ /* 0x080fe20000010889 */
[----:B------:R-:W-:-:S01]  /*ac30*/  FFMA.FTZ R151, R200, R23, -R129 ;  /* 0x00000017c8977223 */ /* 0x000fc20000010881 */
[----:B0-----:R-:W-:Y:S01]  /*ac40*/  FFMA.FTZ R5, R12, R5, R13 ;  /* 0x000000050c057223 */ /* 0x001fe2000001000d */
        /* <DEDUP_REMOVED lines=13> */
[----:B------:R-:W-:-:S04]  /*ad20*/  FFMA.FTZ R180, R180, R23, -R129 ;  /* 0x00000017b4b47223 */ /* 0x000fc80000010881 */
[----:B------:R-:W1:Y:S08]  /*ad30*/  MUFU.EX2 R22, R22 ;  /* 0x0000001600167308 */ /* 0x000e700000000800 */
[----:B------:R-:W-:Y:S08]  /*ad40*/  MUFU.EX2 R19, R19 ;  /* 0x0000001300137308 */ /* 0x000ff00000000800 */
[----:B------:R-:W-:Y:S01]  /*ad50*/  MUFU.EX2 R120, R120 ;  /* 0x0000007800787308 */ /* 0x000fe20000000800 */
[----:B------:R-:W-:-:S02]  /*ad60*/  WARPGROUP.DEPBAR.LE gsb0, 0x0 ;  /* 0x00008000000079c5 */ /* 0x000fc40000010000 */
[----:B------:R-:W-:Y:S01]  /*ad70*/  WARPGROUP.ARRIVE ;  /* 0x00000000000079c5 */ /* 0x000fe20000000000 */
[----:B------:R-:W-:-:S01]  /*ad80*/  FFMA.FTZ R190, R131, R23, -R137 ;  /* 0x0000001783be7223 */ /* 0x000fc20000010889 */
[-CC-:B------:R-:W-:Y:S01]  /*ad90*/  FFMA.FTZ R131, R20, R23.reuse, -R129.reuse ;  /* 0x0000001714837223 */ /* 0x180fe20000010881 */
[----:B------:R-:W-:-:S01]  /*ada0*/  FFMA.FTZ R20, R122, R23, -R129 ;  /* 0x000000177a147223 */ /* 0x000fc20000010881 */
[-CC-:B------:R-:W-:Y:S01]  /*adb0*/  FFMA.FTZ R188, R127, R23.reuse, -R137.reuse ;  /* 0x000000177fbc7223 */ /* 0x180fe20000010889 */
[----:B------:R-:W-:-:S01]  /*adc0*/  FFMA.FTZ R127, R196, R23, -R137 ;  /* 0x00000017c47f7223 */ /* 0x000fc20000010889 */
[----:B------:R-:W-:Y:S01]  /*add0*/  QGMMA.64x192x32.F32.E4M3.E4M3 R24, R184, gdesc[UR4], R24, gsb0 ;  /* 0x02e00004b8187df3 */ /* 0x000fe20008000818 */
[----:B------:R-:W-:-:S01]  /*ade0*/  FFMA.FTZ R137, R124, R23, -R129 ;  /* 0x000000177c897223 */ /* 0x000fc20000010881 */
[----:B------:R-:W3:Y:S01]  /*adf0*/  MUFU.EX2 R131, R131 ;  /* 0x0000008300837308 */ /* 0x000ee20000000800 */
[----:B------:R-:W-:-:S01]  /*ae00*/  FFMA.FTZ R122, R130, R23, -R129 ;  /* 0x00000017827a7223 */ /* 0x000fc20000010881 */
[-CC-:B------:R-:W-:Y:S01]  /*ae10*/  FFMA.FTZ R130, R138, R23.reuse, -R129.reuse ;  /* 0x000000178a827223 */ /* 0x180fe20000010881 */
[----:B------:R-:W-:-:S01]  /*ae20*/  FFMA.FTZ R124, R134, R23, -R129 ;  /* 0x00000017867c7223 */ /* 0x000fc20000010881 */
[-CC-:B------:R-:W-:Y:S01]  /*ae30*/  FFMA.FTZ R138, R146, R23.reuse, -R129.reuse ;  /* 0x00000017928a7223 */ /* 0x180fe20000010881 */
[----:B------:R-:W-:-:S01]  /*ae40*/  FFMA.FTZ R146, R154, R23, -R129 ;  /* 0x000000179a927223 */ /* 0x000fc20000010881 */
[----:B0-----:R-:W-:Y:S01]  /*ae50*/  FADD.FTZ R154, R14, R5 ;  /* 0x000000050e9a7221 */ /* 0x001fe20000010000 */
[----:B------:R-:W-:-:S01]  /*ae60*/  FFMA.FTZ R134, R142, R23, -R129 ;  /* 0x000000178e867223 */ /* 0x000fc20000010881 */
[----:B------:R-:W0:Y:S01]  /*ae70*/  MUFU.EX2 R20, R20 ;  /* 0x0000001400147308 */ /* 0x000e220000000800 */
[----:B------:R-:W-:-:S01]  /*ae80*/  FFMA.FTZ R142, R150, R23, -R129 ;  /* 0x00000017968e7223 */ /* 0x000fc20000010881 */
[----:B--2---:R-:W-:Y:S01]  /*ae90*/  FADD.FTZ R167, R15, R154 ;  /* 0x0000009a0fa77221 */ /* 0x004fe20000010000 */
[----:B------:R-:W-:-:S01]  /*aea0*/  FFMA.FTZ R150, R158, R23, -R129 ;  /* 0x000000179e967223 */ /* 0x000fc20000010881 */
[----:B------:R-:W-:-:S02]  /*aeb0*/  FFMA.FTZ R154, R160, R23, -R129 ;  /* 0x00000017a09a7223 */ /* 0x000fc40000010881 */
[----:B-1----:R-:W-:-:S02]  /*aec0*/  FADD.FTZ R158, R22, R167 ;  /* 0x000000a7169e7221 */ /* 0x002fc40000010000 */
[----:B------:R-:W1:Y:S01]  /*aed0*/  MUFU.EX2 R137, R137 ;  /* 0x0000008900897308 */ /* 0x000e620000000800 */
[----:B---3--:R-:W-:-:S01]  /*aee0*/  FADD.FTZ R5, R131, R4 ;  /* 0x0000000483057221 */ /* 0x008fc20000010000 */
[----:B------:R-:W-:-:S04]  /*aef0*/  FADD.FTZ R167, R19, R158 ;  /* 0x0000009e13a77221 */ /* 0x000fc80000010000 */
[----:B------:R-:W-:Y:S01]  /*af00*/  FADD.FTZ R158, R120, R167 ;  /* 0x000000a7789e7221 */ /* 0x000fe20000010000 */
[----:B------:R-:W-:-:S01]  /*af10*/  FFMA.FTZ R167, R162, R23, -R129 ;  /* 0x00000017a2a77223 */ /* 0x000fc20000010881 */
        /* <DEDUP_REMOVED lines=19> */
[----:B------:R-:W-:Y:S01]  /*b050*/  FFMA.FTZ R169, R166, R23, -R129 ;  /* 0x00000017a6a97223 */ /* 0x000fe20000010881 */
[----:B------:R-:W-:-:S05]  /*b060*/  IADD3 R166, -R17, 0xb, RZ ;  /* 0x0000000b11a67810 */ /* 0x000fca0007ffe1ff */
        /* <DEDUP_REMOVED lines=14> */
[----:B------:R-:W-:Y:S01]  /*b150*/  FFMA.FTZ R160, R168, R23, -R129 ;  /* 0x00000017a8a07223 */ /* 0x000fe20000010881 */
[----:B------:R-:W-:-:S05]  /*b160*/  IMAD.U32 R168, RZ, RZ, UR34 ;  /* 0x00000022ffa87e24 */ /* 0x000fca000f8e00ff */
[----:B------:R-:W0:Y:S01]  /*b170*/  MUFU.EX2 R139, R139 ;  /* 0x0000008b008b7308 */ /* 0x000e220000000800 */
[----:B-1----:R-:W-:-:S07]  /*b180*/  FADD.FTZ R4, R136, R5 ;  /* 0x0000000588047221 */ /* 0x002fce0000010000 */
        /* <DEDUP_REMOVED lines=50> */
[----:B------:R-:W-:-:S05]  /*b4b0*/  @!P1 LEA R4, R168, UR44, 0x3 ;  /* 0x0000002ca8049c11 */ /* 0x000fca000f8e18ff */
[----:B------:R-:W-:Y:S01]  /*b4c0*/  @!P1 VIADD R4, R4, 0x2a840 ;  /* 0x0002a84004049836 */ /* 0x000fe20000000000 */
[----:B------:R-:W0:Y:S01]  /*b4d0*/  MUFU.EX2 R192, R192 ;  /* 0x000000c000c07308 */ /* 0x000e220000000800 */
[----:B-1----:R-:W-:-:S01]  /*b4e0*/  FADD.FTZ R173, R121, R164 ;  /* 0x000000a479ad7221 */ /* 0x002fc20000010000 */
[----:B------:R0:W-:Y:S06]  /*b4f0*/  BAR.ARV R166, 0x100 ;  /* 0x000400a60000751d */ /* 0x0001ec0000002000 */
[----:B------:R-:W1:Y:S01]  /*b500*/  MUFU.EX2 R171, R171 ;  /* 0x000000ab00ab7308 */ /* 0x000e620000000800 */
[----:B--2---:R-:W-:-:S01]  /*b510*/  FADD.FTZ R164, R160, R5 ;  /* 0x00000005a0a47221 */ /* 0x004fc20000010000 */
[----:B------:R-:W-:-:S04]  /*b520*/  @!P1 PRMT R4, RZ, 0x654, R4 ;  /* 0x00000654ff049816 */ /* 0x000fc80000000004 */
[----:B------:R2:W-:Y:S02]  /*b530*/  @!P1 SYNCS.ARRIVE.TRANS64.RED.A1T0 RZ, [R4+URZ], RZ ;  /* 0x000000ff04ff99a7 */ /* 0x0005e4000810043f */
[----:B------:R-:W3:Y:S01]  /*b540*/  MUFU.EX2 R123, R123 ;  /* 0x0000007b007b7308 */ /* 0x000ee20000000800 */
[----:B0-----:R-:W-:-:S07]  /*b550*/  FADD.FTZ R166, R192, R173 ;  /* 0x000000adc0a67221 */ /* 0x001fce0000010000 */
[----:B------:R-:W0:Y:S01]  /*b560*/  MUFU.EX2 R175, R172 ;  /* 0x000000ac00af7308 */ /* 0x000e220000000800 */
[----:B-1----:R-:W-:-:S07]  /*b570*/  FADD.FTZ R164, R171, R164 ;  /* 0x000000a4aba47221 */ /* 0x002fce0000010000 */
        /* <DEDUP_REMOVED lines=20> */
[----:B0-----:R-:W-:-:S03]  /*b6c0*/  FADD.FTZ R5, R194, R173 ;  /* 0x000000adc2057221 */ /* 0x001fc60000010000 */
[----:B--2---:R-:W-:Y:S01]  /*b6d0*/  FADD.FTZ R4, R129, R4 ;  /* 0x0000000481047221 */ /* 0x004fe20000010000 */
[----:B------:R-:W-:Y:S06]  /*b6e0*/  @!P0 BRA `(.L_x_4101) ;  /* 0x0000000000048947 */ /* 0x000fec0003800000 */
[----:B------:R-:W-:Y:S01]  /*b6f0*/  BPT.TRAP 0x1 ;  /* 0x000000040000795c */ /* 0x000fe20000300000 */
.L_x_4101:
        /* <DEDUP_REMOVED lines=13> */
[----:B------:R-:W-:Y:S01]  /*b7d0*/  F2FP.SATFINITE.E4M3.F32.PACK_AB_MERGE_C R132, R133, R128, R132 ;  /* 0x000000808584723e */ /* 0x000fe20004807084 */
[-C--:B------:R-:W-:Y:S01]  /*b7e0*/  FMUL.FTZ R28, R28, R12.reuse ;  /* 0x0000000c1c1c7220 */ /* 0x080fe20000410000 */
[----:B------:R-:W-:Y:S01]  /*b7f0*/  F2FP.SATFINITE.E4M3.F32.PACK_AB_MERGE_C R149, R152, R147, R149 ;  /* 0x000000939895723e */ /* 0x000fe20004807095 */
        /* <DEDUP_REMOVED lines=123> */
[----:B------:R-:W-:Y:S01]  /*bfb0*/  F2FP.SATFINITE.E4M3.F32.PACK_AB_MERGE_C R187, R178, R162, R129 ;  /* 0x000000a2b2bb723e */ /* 0x000fe20004807081 */
[----:B------:R-:W-:Y:S06]  /*bfc0*/  @P2 BRA `(.L_x_4102) ;  /* 0xffffffd400f02947 */ /* 0x000fec000383ffff */
[----:B------:R-:W-:-:S05]  /*bfd0*/  UMOV UR32, UR34 ;  /* 0x0000002200207c82 */ /* 0x000fca0008000000 */
.L_x_4092:
[----:B------:R-:W-:-:S13]  /*bfe0*/  ISETP.GE.AND P2, PT, R2, UR39, PT ;  /* 0x0000002702007c0c */ /* 0x000fda000bf46270 */
        /* <DEDUP_REMOVED lines=11> */
.L_x_4121:
        /* <DEDUP_REMOVED lines=9> */
.L_x_4105:
[----:B------:R-:W-:Y:S01]  /*c130*/  ULEA UR6, UR32, UR44, 0x3 ;  /* 0x0000002c20067291 */ /* 0x000fe2000f8e183f */
[----:B------:R-:W-:-:S05]  /*c140*/  IMAD.U32 R9, RZ, RZ, UR29 ;  /* 0x0000001dff097e24 */ /* 0x000fca000f8e00ff */
[----:B------:R-:W-:-:S04]  /*c150*/  SHF.L.U32 R9, R9, 0x1f, RZ ;  /* 0x0000001f09097819 */ /* 0x000fc800000006ff */
[----:B------:R0:W1:Y:S01]  /*c160*/  SYNCS.PHASECHK.TRANS64.TRYWAIT P2, [UR6+0x2a830], R9 ;  /* 0x02a83009ff0075a7 */ /* 0x0000620008040146 */
[----:B------:R-:W-:Y:S05]  /*c170*/  @!P0 BRA `(.L_x_4106) ;  /* 0x0000000000048947 */ /* 0x000fea0003800000 */
[----:B------:R-:W-:Y:S01]  /*c180*/  BPT.TRAP 0x1 ;  /* 0x000000040000795c */ /* 0x000fe20000300000 */
.L_x_4106:
[----:B-1----:R-:W-:Y:S05]  /*c190*/  @P2 BRA `(.L_x_4104) ;  /* 0x0000000000082947 */ /* 0x002fea0003800000 */
[----:B------:R-:W1:Y:S02]  /*c1a0*/  SYNCS.PHASECHK.TRANS64.TRYWAIT P2, [UR6+0x2a830], R9 ;  /* 0x02a83009ff0075a7 */ /* 0x000e640008040146 */
[----:B-1----:R-:W-:Y:S05]  /*c1b0*/  @!P2 BRA `(.L_x_4107) ;  /* 0x000000b400f4a947 */ /* 0x002fea0003800000 */
.L_x_4104:
[----:B------:R2:W-:Y:S01]  /*c1c0*/  BAR.SYNC.DEFER_BLOCKING R11, 0x100 ;  /* 0x0004000b0000751d */ /* 0x0005e20000010000 */
[----:B------:R-:W-:Y:S01]  /*c1d0*/  R2UR UR24, R6 ;  /* 0x00000000061872ca */ /* 0x000fe200000e0000 */
[----:B------:R-:W-:Y:S01]  /*c1e0*/  UIMAD UR26, UR32, 0x600, UR30 ;  /* 0x00000600201a78a4 */ /* 0x000fe2000f8e021e */
        /* <DEDUP_REMOVED lines=33> */
.L_x_4109:
[----:B------:R-:W-:Y:S01]  /*c400*/  ULEA UR6, UR46, UR44, 0x3 ;  /* 0x0000002c2e067291 */ /* 0x000fe2000f8e183f */
[----:B01----:R-:W-:-:S05]  /*c410*/  IMAD.U32 R9, RZ, RZ, UR47 ;  /* 0x0000002fff097e24 */ /* 0x003fca000f8e00ff */
[----:B------:R-:W-:-:S04]  /*c420*/  SHF.L.U32 R9, R9, 0x1f, RZ ;  /* 0x0000001f09097819 */ /* 0x000fc800000006ff */
[----:B------:R0:W1:Y:S01]  /*c430*/  SYNCS.PHASECHK.TRANS64.TRYWAIT P2, [UR6+0x2a850], R9 ;  /* 0x02a85009ff0075a7 */ /* 0x0000620008040146 */
[----:B------:R-:W-:Y:S05]  /*c440*/  @!P0 BRA `(.L_x_4110) ;  /* 0x0000000000048947 */ /* 0x000fea0003800000 */
[----:B------:R-:W-:Y:S01]  /*c450*/  BPT.TRAP 0x1 ;  /* 0x000000040000795c */ /* 0x000fe20000300000 */
.L_x_4110:
[----:B-1----:R-:W-:Y:S05]  /*c460*/  @P2 BRA `(.L_x_4108) ;  /* 0x0000000000082947 */ /* 0x002fea0003800000 */
[----:B------:R-:W1:Y:S02]  /*c470*/  SYNCS.PHASECHK.TRANS64.TRYWAIT P2, [UR6+0x2a850], R9 ;  /* 0x02a85009ff0075a7 */ /* 0x000e640008040146 */
[----:B-1----:R-:W-:Y:S05]  /*c480*/  @!P2 BRA `(.L_x_4111) ;  /* 0x000000b40058a947 */ /* 0x002fea0003800000 */
.L_x_4108:
[----:B------:R-:W-:Y:S01]  /*c490*/  UIADD3 UR6, UR44, 0x400, URZ ;  /* 0x000004002c067890 */ /* 0x000fe2000fffe03f */
[----:B------:R-:W-:Y:S01]  /*c4a0*/  WARPGROUP.ARRIVE ;  /* 0x00000000000079c5 */ /* 0x000fe20000000000 */
[----:B------:R-:W-:Y:S01]  /*c4b0*/  UMOV UR7, 0x40000040 ;  /* 0x4000004000077882 */ /* 0x000fe20000000000 */
[----:B------:R-:W-:Y:S01]  /*c4c0*/  PLOP3.LUT P2, PT, PT, PT, UP0, 0x80, 0x0 ;  /* 0x000000000000781c */ /* 0x000fe20003f4f008 */
[----:B------:R-:W-:Y:S01]  /*c4d0*/  USHF.R.U32.HI UR6, URZ, 0x4, UR6 ;  /* 0x000000043f067899 */ /* 0x000fe20008011606 */
[C---:B------:R-:W-:Y:S01]  /*c4e0*/  FMUL.FTZ R14, R0.reuse, R123 ;  /* 0x0000007b000e7220 */ /* 0x040fe20000410000 */
[C---:B------:R-:W-:Y:S01]  /*c4f0*/  FMUL.FTZ R123, R0.reuse, R147 ;  /* 0x00000093007b7220 */ /* 0x040fe20000410000 */
[C---:B------:R-:W-:Y:S01]  /*c500*/  FMUL.FTZ R147, R0.reuse, R149 ;  /* 0x0000009500937220 */ /* 0x040fe20000410000 */
[----:B------:R-:W-:Y:S01]  /*c510*/  ULOP3.LUT UR6, UR6, 0x3fff, URZ, 0xc0, !UPT ;  /* 0x00003fff06067892 */ /* 0x000fe2000f8ec03f */
[C---:B------:R-:W-:Y:S01]  /*c520*/  FMUL.FTZ R149, R0.reuse, R153 ;  /* 0x0000009900957220 */ /* 0x040fe20000410000 */
[----:B------:R-:W-:Y:S01]  /*c530*/  FMUL.FTZ R200, R0, R145 ;  /* 0x0000009100c87220 */ /* 0x000fe20000410000 */
[----:B------:R-:W-:Y:S01]  /*c540*/  IMAD.SHL.U32 R153, R2, 0x80, RZ ;  /* 0x0000008002997824 */ /* 0x000fe200078e00ff */
[----:B------:R-:W-:Y:S01]  /*c550*/  ULOP3.LUT UR6, UR6, 0x10000, URZ, 0xfc, !UPT ;  /* 0x0001000006067892 */ /* 0x000fe2000f8efc3f */
[C---:B------:R-:W-:Y:S01]  /*c560*/  FMUL.FTZ R15, R0.reuse, R126 ;  /* 0x0000007e000f7220 */ /* 0x040fe20000410000 */
[C---:B------:R-:W-:Y:S01]  /*c570*/  FMUL.FTZ R23, R0.reuse, R121 ;  /* 0x0000007900177220 */ /* 0x040fe20000410000 */
[C---:B------:R-:W-:Y:S01]  /*c580*/  FMUL.FTZ R18, R0.reuse, R127 ;  /* 0x0000007f00127220 */ /* 0x040fe20000410000 */
[----:B------:R-:W-:Y:S01]  /*c590*/  UIMAD UR10, UR46, 0x600, UR6 ;  /* 0x000006002e0a78a4 */ /* 0x000fe2000f8e0206 */
[C---:B------:R-:W-:Y:S01]  /*c5a0*/  FMUL.FTZ R19, R0.reuse, R130 ;  /* 0x0000008200137220 */ /* 0x040fe20000410000 */
[C---:B------:R-:W-:Y:S01]  /*c5b0*/  FMUL.FTZ R126, R0.reuse, R146 ;  /* 0x00000092007e7220 */ /* 0x040fe20000410000 */
[C---:B01----:R-:W-:Y:S01]  /*c5c0*/  FMUL.FTZ R9, R0.reuse, R120 ;  /* 0x0000007800097220 */ /* 0x043fe20000410000 */
        /* <DEDUP_REMOVED lines=54> */
[----:B------:R-:W-:Y:S02]  /*c930*/  IMAD.U32 R137, RZ, RZ, UR32 ;  /* 0x00000020ff897e24 */ /* 0x000fe4000f8e00ff */
[C---:B------:R-:W-:Y:S01]  /*c940*/  FMUL.FTZ R199, R0.reuse, R136 ;  /* 0x0000008800c77220 */ /* 0x040fe20000410000 */
[----:B------:R-:W-:Y:S01]  /*c950*/  IADD3 R136, -R153, 0x1, RZ ;  /* 0x0000000199887810 */ /* 0x000fe20007ffe1ff */
[C---:B------:R-:W-:Y:S01]  /*c960*/  FMUL.FTZ R197, R0.reuse, R132 ;  /* 0x0000008400c57220 */ /* 0x040fe20000410000 */
[----:B------:R-:W-:Y:S01]  /*c970*/  QGMMA.64x192x32.F32.E4M3.E4M3 R24, R192, gdesc[UR4], R24, gsb0 ;  /* 0x02e00004c0187df3 */ /* 0x000fe20008000818 */
[----:B------:R-:W-:Y:S01]  /*c980*/  UIADD3 UR6, UR10, 0x4, URZ ;  /* 0x000000040a067890 */ /* 0x000fe2000fffe03f */
[----:B------:R-:W-:Y:S01]  /*c990*/  @!P1 LEA R137, R137, UR44, 0x3 ;  /* 0x0000002c89899c11 */ /* 0x000fe2000f8e18ff */
[----:B------:R-:W-:Y:S01]  /*c9a0*/  UMOV UR7, 0x40000040 ;  /* 0x4000004000077882 */ /* 0x000fe20000000000 */
[C---:B------:R-:W-:Y:S01]  /*c9b0*/  FMUL.FTZ R132, R0.reuse, R162 ;  /* 0x000000a200847220 */ /* 0x040fe20000410000 */
[C---:B------:R-:W-:Y:S01]  /*c9c0*/  FMUL.FTZ R162, R0.reuse, R168 ;  /* 0x000000a800a27220 */ /* 0x040fe20000410000 */
[C---:B------:R-:W-:Y:S01]  /*c9d0*/  FMUL.FTZ R196, R0.reuse, R133 ;  /* 0x0000008500c47220 */ /* 0x040fe20000410000 */
[C---:B------:R-:W-:Y:S01]  /*c9e0*/  FMUL.FTZ R168, R0.reuse, R172 ;  /* 0x000000ac00a87220 */ /* 0x040fe20000410000 */
[C---:B------:R-:W-:Y:S01]  /*c9f0*/  FMUL.FTZ R133, R0.reuse, R163 ;  /* 0x000000a300857220 */ /* 0x040fe20000410000 */
[----:B------:R-:W-:Y:S01]  /*ca00*/  FMUL.FTZ R172, R0, R177 ;  /* 0x000000b100ac7220 */ /* 0x000fe20000410000 */
        /* <DEDUP_REMOVED lines=57> */
[C---:B------:R-:W-:Y:S01]  /*cda0*/  FMUL.FTZ R141, R0.reuse, R175 ;  /* 0x000000af008d7220 */ /* 0x040fe20000410000 */
[----:B------:R-:W-:Y:S01]  /*cdb0*/  QGMMA.64x192x32.F32.E4M3.E4M3 R24, R184, gdesc[UR4], R24, gsb0 ;  /* 0x02e00004b8187df3 */ /* 0x000fe20008000818 */
[----:B------:R-:W-:Y:S01]  /*cdc0*/  @UP0 ULDC UR6, c[0x0][0x44c] ;  /* 0x0001130000060ab9 */ /* 0x000fe20000000800 */
[----:B------:R-:W-:Y:S01]  /*cdd0*/  FMUL.FTZ R174, R0, R176 ;  /* 0x000000b000ae7220 */ /* 0x000fe20000410000 */
[----:B------:R-:W-:Y:S01]  /*cde0*/  @P2 IMAD.HI.U32 R145, R8, UR6, RZ ;  /* 0x0000000608912c27 */ /* 0x000fe2000f8e00ff */
[----:B------:R-:W-:-:S03]  /*cdf0*/  @UP0 ULDC UR6, c[0x0][0x450] ;  /* 0x0001140000060ab9 */ /* 0x000fc60000000800 */
[----:B------:R-:W-:Y:S01]  /*ce00*/  FMUL.FTZ R144, R0, R182 ;  /* 0x000000b600907220 */ /* 0x000fe20000410000 */
[----:B------:R-:W0:Y:S01]  /*ce10*/  MUFU.TANH R188, R188 ;  /* 0x000000bc00bc7308 */ /* 0x000e220000002400 */
[----:B------:R-:W-:Y:S01]  /*ce20*/  @P2 SHF.R.U32.HI R155, RZ, UR6, R145 ;  /* 0x00000006ff9b2c19 */ /* 0x000fe20008011691 */
[----:B------:R-:W-:Y:S02]  /*ce30*/  @!P1 VIADD R145, R137, 0x2a840 ;  /* 0x0002a84089919836 */ /* 0x000fe40000000000 */
[----:B------:R-:W-:Y:S02]  /*ce40*/  IMAD R137, R3, -0x2, R136 ;  /* 0xfffffffe03897824 */ /* 0x000fe400078e0288 */
[----:B------:R-:W5:Y:S01]  /*ce50*/  SHFL.IDX PT, R136, R155, RZ, 0x1c1f ;  /* 0x001c1fff9b887589 */ /* 0x000f6200000e0000 */
[----:B------:R-:W-:Y:S01]  /*ce60*/  @!P1 PRMT R145, RZ, 0x654, R145 ;  /* 0x00000654ff919816 */ /* 0x000fe20000000091 */
[----:B------:R-:W0:Y:S01]  /*ce70*/  MUFU.TANH R189, R189 ;  /* 0x000000bd00bd7308 */ /* 0x000e220000002400 */
[----:B------:R-:W-:-:S04]  /*ce80*/  IMAD R137, R16, UR45, R137 ;  /* 0x0000002d10897c24 */ /* 0x000fc8000f8e0289 */
[----:B------:R-:W-:-:S03]  /*ce90*/  VIADD R137, R137, -UR35 ;  /* 0x8000002389897c36 */ /* 0x000fc60008000000 */
[----:B------:R-:W0:Y:S01]  /*cea0*/  MUFU.TANH R190, R190 ;  /* 0x000000be00be7308 */ /* 0x000e220000002400 */
[C---:B------:R-:W-:Y:S02]  /*ceb0*/  VIADD R163, R137.reuse, UR34 ;  /* 0x0000002289a37c36 */ /* 0x040fe40008000000 */
[----:B------:R-:W-:-:S05]  /*cec0*/  VIADD R165, R137, UR31 ;  /* 0x0000001f89a57c36 */ /* 0x000fca0008000000 */
[----:B------:R-:W0:Y:S01]  /*ced0*/  MUFU.TANH R140, R140 ;  /* 0x0000008c008c7308 */ /* 0x000e220000002400 */
[----:B-----5:R-:W-:-:S07]  /*cee0*/  IMAD.IADD R157, R163, 0x1, R136 ;  /* 0x00000001a39d7824 */ /* 0x020fce00078e0288 */
[----:B------:R-:W0:Y:S01]  /*cef0*/  MUFU.TANH R141, R141 ;  /* 0x0000008d008d7308 */ /* 0x000e220000002400 */
[----:B------:R-:W-:-:S07]  /*cf00*/  IMAD.IADD R159, R165, 0x1, R136 ;  /* 0x00000001a59f7824 */ /* 0x000fce00078e0288 */
[----:B------:R-:W0:Y:S08]  /*cf10*/  MUFU.TANH R174, R174 ;  /* 0x000000ae00ae7308 */ /* 0x000e300000002400 */
[----:B------:R-:W0:Y:S01]  /*cf20*/  MUFU.TANH R144, R144 ;  /* 0x0000009000907308 */ /* 0x000e220000002400 */
[----:B------:R-:W-:Y:S02]  /*cf30*/  WARPGROUP.DEPBAR.LE gsb0, 0x0 ;  /* 0x00008000000079c5 */ /* 0x000fe40000010000 */
[----:B------:R0:W-:Y:S06]  /*cf40*/  BAR.ARV R17, 0x100 ;  /* 0x000400110000751d */ /* 0x0001ec0000002000 */
[----:B------:R5:W-:Y:S02]  /*cf50*/  @!P1 SYNCS.ARRIVE.TRANS64.RED.A1T0 RZ, [R145+URZ], RZ ;  /* 0x000000ff91ff99a7 */ /* 0x000be4000810043f */
[----:B-----5:R-:W-:-:S06]  /*cf60*/  FMUL.FTZ R145, R0, R183 ;  /* 0x000000b700917220 */ /* 0x020fcc0000410000 */
[----:B------:R-:W0:Y:S01]  /*cf70*/  MUFU.TANH R145, R145 ;  /* 0x0000009100917308 */ /* 0x000e220000002400 */
[----:B-1234-:R-:W-:Y:S05]  /*cf80*/  @!P6 BRA `(.L_x_4112) ;  /* 0x00000000005ce947 */ /* 0x01efea0003800000 */
        /* <DEDUP_REMOVED lines=8> */
[----:B------:R-:W1:Y:S02]  /*d010*/  @P2 LDC.64 R136, c[0x0][0x9e8] ;  /* 0x00027a00ff882b82 */ /* 0x000e640000000a00 */
[----:B-1----:R-:W-:-:S05]  /*d020*/  @P2 IMAD.HI.U32 R136, R161, R136, RZ ;  /* 0x00000088a1882227 */ /* 0x002fca00078e00ff */
[----:B------:R-:W-:-:S04]  /*d030*/  @P2 SHF.R.U32.HI R161, RZ, R137, R136 ;  /* 0x00000089ffa12219 */ /* 0x000fc80000011688 */
[----:B------:R-:W-:Y:S01]  /*d040*/  LOP3.LUT R161, RZ, R161, RZ, 0x33, !PT ;  /* 0x000000a1ffa17212 */ /* 0x000fe200078e33ff */
[----:B------:R-:W-:Y:S06]  /*d050*/  BRA `(.L_x_4115) ;  /* 0x0000000000147947 */ /* 0x000fec0003800000 */
.L_x_4114:
[----:B------:R-:W-:-:S05]  /*d060*/  IMAD.U32 R176, RZ, RZ, UR33 ;  /* 0x00000021ffb07e24 */ /* 0x000fca000f8e00ff */
[----:B------:R-:W-:-:S13]  /*d070*/  ISETP.NE.AND P2, PT, R176, 0x1, PT ;  /* 0x00000001b000780c */ /* 0x000fda0003f45270 */
[----:B------:R-:W1:Y:S02]  /*d080*/  @P2 LDC.64 R136, c[0x0][0x9e8] ;  /* 0x00027a00ff882b82 */ /* 0x000e640000000a00 */
[----:B-1----:R-:W-:-:S05]  /*d090*/  @P2 IMAD.HI.U32 R136, R161, R136, RZ ;  /* 0x00000088a1882227 */ /* 0x002fca00078e00ff */
[----:B------:R-:W-:-:S07]  /*d0a0*/  @P2 SHF.R.U32.HI R161, RZ, R137, R136 ;  /* 0x00000089ffa12219 */ /* 0x000fce0000011688 */
.L_x_4115:
[----:B------:R-:W-:Y:S05]  /*d0b0*/  BSYNC B0 ;  /* 0x0000000000007941 */ /* 0x000fea0003800000 */
.L_x_4113:
[----:B------:R-:W-:-:S04]  /*d0c0*/  IMAD R136, R161, R176, -R153 ;  /* 0x000000b0a1887224 */ /* 0x000fc800078e0a99 */
[----:B------:R-:W-:-:S05]  /*d0d0*/  IMAD R136, R3, -0x2, R136 ;  /* 0xfffffffe03887824 */ /* 0x000fca00078e0288 */
[----:B------:R-:W-:Y:S02]  /*d0e0*/  VIADDMNMX R157, R136, R176, R157, PT ;  /* 0x000000b0889d7246 */ /* 0x000fe4000380019d */
[----:B------:R-:W-:-:S07]  /*d0f0*/  VIMNMX R159, R159, R136, !PT ;  /* 0x000000889f9f7248 */ /* 0x000fce0007fe0100 */
.L_x_4112:
[----:B------:R-:W-:Y:S01]  /*d100*/  ISETP.GT.AND P2, PT, R2, -0x1, PT ;  /* 0xffffffff0200780c */ /* 0x000fe20003f44270 */
[----:B------:R-:W1:Y:S03]  /*d110*/  SHFL.IDX PT, R136, R155, 0x1, 0x1c1f ;  /* 0x003c1f009b887f89 */ /* 0x000e6600000e0000 */
[C---:B------:R-:W-:Y:S02]  /*d120*/  ISETP.GT.AND P4, PT, R159.reuse, RZ, P2 ;  /* 0x000000ff9f00720c */ /* 0x040fe40001784270 */
[----:B------:R-:W-:Y:S02]  /*d130*/  ISETP.GT.AND P5, PT, R159, 0x1, P2 ;  /* 0x000000019f00780c */ /* 0x000fe400017a4270 */
[C---:B------:R-:W-:Y:S02]  /*d140*/  ISETP.LT.OR P4, PT, R157.reuse, 0x1, P4 ;  /* 0x000000019d00780c */ /* 0x040fe40002781670 */
[----:B------:R-:W-:-:S02]  /*d150*/  ISETP.LT.OR P5, PT, R157, 0x2, P5 ;  /* 0x000000029d00780c */ /* 0x000fc40002fa1670 */
[----:B------:R-:W-:Y:S02]  /*d160*/  ISETP.GT.AND P3, PT, R159, 0x8, P2 ;  /* 0x000000089f00780c */ /* 0x000fe40001764270 */
[----:B0-----:R-:W-:Y:S02]  /*d170*/  FSEL R180, R9, -INF , !P4 ;  /* 0xff80000009b47808 */ /* 0x001fe40006000000 */
[----:B------:R-:W-:Y:S02]  /*d180*/  FSEL R184, R23, -INF , !P5 ;  /* 0xff80000017b87808 */ /* 0x000fe40006800000 */
[C---:B------:R-:W-:Y:S02]  /*d190*/  ISETP.GT.AND P4, PT, R159.reuse, 0x9, P2 ;  /* 0x000000099f00780c */ /* 0x040fe40001784270 */
[----:B------:R-:W-:Y:S02]  /*d1a0*/  ISETP.GT.AND P5, PT, R159, 0x10, P2 ;  /* 0x000000109f00780c */ /* 0x000fe400017a4270 */
[----:B------:R-:W-:-:S02]  /*d1b0*/  ISETP.LT.OR P3, PT, R157, 0x9, P3 ;  /* 0x000000099d00780c */ /* 0x000fc40001f61670 */
[C---:B------:R-:W-:Y:S02]  /*d1c0*/  ISETP.LT.OR P4, PT, R157.reuse, 0xa, P4 ;  /* 0x0000000a9d00780c */ /* 0x040fe40002781670 */
[----:B------:R-:W-:Y:S02]  /*d1d0*/  ISETP.LT.OR P5, PT, R157, 0x11, P5 ;  /* 0x000000119d00780c */ /* 0x000fe40002fa1670 */
[----:B------:R-:W-:Y:S02]  /*d1e0*/  FSEL R186, R192, -INF , !P3 ;  /* 0xff800000c0ba7808 */ /* 0x000fe40005800000 */
[----:B------:R-:W-:Y:S02]  /*d1f0*/  ISETP.GT.AND P3, PT, R159, 0x11, P2 ;  /* 0x000000119f00780c */ /* 0x000fe40001764270 */
[----:B------:R-:W-:Y:S02]  /*d200*/  FSEL R216, R193, -INF , !P4 ;  /* 0xff800000c1d87808 */ /* 0x000fe40006000000 */
[----:B------:R-:W-:-:S02]  /*d210*/  FSEL R192, R195, -INF , !P5 ;  /* 0xff800000c3c07808 */ /* 0x000fc40006800000 */
[C---:B------:R-:W-:Y:S02]  /*d220*/  ISETP.GT.AND P4, PT, R159.reuse, 0x18, P2 ;  /* 0x000000189f00780c */ /* 0x040fe40001784270 */
[----:B------:R-:W-:Y:S02]  /*d230*/  ISETP.GT.AND P5, PT, R159, 0x19, P2 ;  /* 0x000000199f00780c */ /* 0x000fe400017a4270 */
[C---:B------:R-:W-:Y:S02]  /*d240*/  ISETP.LT.OR P3, PT, R157.reuse, 0x12, P3 ;  /* 0x000000129d00780c */ /* 0x040fe40001f61670 */
[C---:B------:R-:W-:Y:S02]  /*d250*/  ISETP.LT.OR P4, PT, R157.reuse, 0x19, P4 ;  /* 0x000000199d00780c */ /* 0x040fe40002781670 */
[----:B------:R-:W-:Y:S02]  /*d260*/  ISETP.LT.OR P5, PT, R157, 0x1a, P5 ;  /* 0x0000001a9d00780c */ /* 0x000fe40002fa1670 */
[----:B------:R-:W-:-:S02]  /*d270*/  FSEL R194, R194, -INF , !P3 ;  /* 0xff800000c2c27808 */ /* 0x000fc40005800000 */
[----:B------:R-:W-:Y:S02]  /*d280*/  ISETP.GT.AND P3, PT, R159, 0x20, P2 ;  /* 0x000000209f00780c */ /* 0x000fe40001764270 */
[----:B------:R-:W-:Y:S02]  /*d290*/  FSEL R214, R197, -INF , !P4 ;  /* 0xff800000c5d67808 */ /* 0x000fe40006000000 */
        /* <DEDUP_REMOVED lines=16> */
[C---:B------:R-:W-:Y:S02]  /*d3a0*/  ISETP.GT.AND P3, PT, R159.reuse, 0x38, P2 ;  /* 0x000000389f00780c */ /* 0x040fe40001764270 */
        /* <DEDUP_REMOVED lines=8> */
[----:B------:R-:W-:Y:S01]  /*d430*/  FSEL R196, R147, -INF , !P4 ;  /* 0xff80000093c47808 */ /* 0x000fe20006000000 */
[----:B-1----:R-:W-:Y:S01]  /*d440*/  IMAD.IADD R147, R163, 0x1, R136 ;  /* 0x00000001a3937824 */ /* 0x002fe200078e0288 */
[----:B------:R-:W-:Y:S02]  /*d450*/  FSEL R146, R148, -INF , !P5 ;  /* 0xff80000094927808 */ /* 0x000fe40006800000 */
[----:B------:R-:W-:-:S02]  /*d460*/  ISETP.GT.AND P3, PT, R159, 0x41, P2 ;  /* 0x000000419f00780c */ /* 0x000fc40001764270 */
[C---:B------:R-:W-:Y:S02]  /*d470*/  ISETP.GT.AND P4, PT, R159.reuse, 0x48, P2 ;  /* 0x000000489f00780c */ /* 0x040fe40001784270 */
[----:B------:R-:W-:Y:S02]  /*d480*/  ISETP.GT.AND P5, PT, R159, 0x49, P2 ;  /* 0x000000499f00780c */ /* 0x000fe400017a4270 */
[C---:B------:R-:W-:Y:S02]  /*d490*/  ISETP.LT.OR P3, PT, R157.reuse, 0x42, P3 ;  /* 0x000000429d00780c */ /* 0x040fe40001f61670 */
[C---:B------:R-:W-:Y:S02]  /*d4a0*/  ISETP.LT.OR P4, PT, R157.reuse, 0x49, P4 ;  /* 0x000000499d00780c */ /* 0x040fe40002781670 */
[----:B------:R-:W-:Y:S02]  /*d4b0*/  ISETP.LT.OR P5, PT, R157, 0x4a, P5 ;  /* 0x0000004a9d00780c */ /* 0x000fe40002fa1670 */
[----:B------:R-:W-:Y:S01]  /*d4c0*/  FSEL R148, R149, -INF , !P3 ;  /* 0xff80000095947808 */ /* 0x000fe20005800000 */
[----:B------:R-:W-:Y:S01]  /*d4d0*/  IMAD.IADD R149, R165, 0x1, R136 ;  /* 0x00000001a5957824 */ /* 0x000fe200078e0288 */
[----:B------:R-:W-:-:S02]  /*d4e0*/  FSEL R150, R150, -INF , !P4 ;  /* 0xff80000096967808 */ /* 0x000fc40006000000 */
[----:B------:R-:W-:Y:S02]  /*d4f0*/  FSEL R152, R152, -INF , !P5 ;  /* 0xff80000098987808 */ /* 0x000fe40006800000 */
[C---:B------:R-:W-:Y:S02]  /*d500*/  ISETP.GT.AND P3, PT, R159.reuse, 0x50, P2 ;  /* 0x000000509f00780c */ /* 0x040fe40001764270 */
[C---:B------:R-:W-:Y:S02]  /*d510*/  ISETP.GT.AND P4, PT, R159.reuse, 0x51, P2 ;  /* 0x000000519f00780c */ /* 0x040fe40001784270 */
[----:B------:R-:W-:Y:S02]  /*d520*/  ISETP.GT.AND P5, PT, R159, 0x58, P2 ;  /* 0x000000589f00780c */ /* 0x000fe400017a4270 */
        /* <DEDUP_REMOVED lines=33> */
[----:B------:R-:W-:Y:S06]  /*d740*/  @!P6 BRA `(.L_x_4116) ;  /* 0x00000000005ce947 */ /* 0x000fec0003800000 */
        /* <DEDUP_REMOVED lines=13> */
.L_x_4118:
[----:B------:R-:W-:-:S05]  /*d820*/  IMAD.U32 R178, RZ, RZ, UR33 ;  /* 0x00000021ffb27e24 */ /* 0x000fca000f8e00ff */
[----:B------:R-:W-:-:S13]  /*d830*/  ISETP.NE.AND P3, PT, R178, 0x1, PT ;  /* 0x00000001b200780c */ /* 0x000fda0003f65270 */
[----:B------:R-:W0:Y:S02]  /*d840*/  @P3 LDC.64 R136, c[0x0][0x9e8] ;  /* 0x00027a00ff883b82 */ /* 0x000e240000000a00 */
[----:B0-----:R-:W-:-:S05]  /*d850*/  @P3 IMAD.HI.U32 R136, R9, R136, RZ ;  /* 0x0000008809883227 */ /* 0x001fca00078e00ff */
[----:B------:R-:W-:-:S07]  /*d860*/  @P3 SHF.R.U32.HI R9, RZ, R137, R136 ;  /* 0x00000089ff093219 */ /* 0x000fce0000011688 */
.L_x_4119:
[----:B------:R-:W-:Y:S05]  /*d870*/  BSYNC B0 ;  /* 0x0000000000007941 */ /* 0x000fea0003800000 */
.L_x_4117:
[----:B------:R-:W-:-:S04]  /*d880*/  IMAD R136, R9, R178, -R153 ;  /* 0x000000b209887224 */ /* 0x000fc800078e0a99 */
[----:B------:R-:W-:-:S05]  /*d890*/  IMAD R136, R3, -0x2, R136 ;  /* 0xfffffffe03887824 */ /* 0x000fca00078e0288 */
[----:B------:R-:W-:Y:S02]  /*d8a0*/  VIADDMNMX R147, R136, R178, R147, PT ;  /* 0x000000b288937246 */ /* 0x000fe40003800193 */
[----:B------:R-:W-:-:S07]  /*d8b0*/  VIMNMX R149, R149, R136, !PT ;  /* 0x0000008895957248 */ /* 0x000fce0007fe0100 */
.L_x_4116:
[----:B------:R-:W-:Y:S01]  /*d8c0*/  FMNMX.FTZ R9, R180, R12, !PT ;  /* 0x0000000cb4097209 */ /* 0x000fe20007810000 */
[----:B------:R-:W0:Y:S01]  /*d8d0*/  LDC R23, c[0x0][0x988] ;  /* 0x00026200ff177b82 */ /* 0x000e220000000800 */
[----:B------:R-:W-:Y:S02]  /*d8e0*/  ISETP.GT.AND P4, PT, R149, 0x8, P2 ;  /* 0x000000089500780c */ /* 0x000fe40001784270 */
[----:B------:R-:W-:Y:S02]  /*d8f0*/  FMNMX.FTZ R9, R184, R9, !PT ;  /* 0x00000009b8097209 */ /* 0x000fe40007810000 */
[----:B------:R-:W-:Y:S02]  /*d900*/  ISETP.LT.OR P4, PT, R147, 0x9, P4 ;  /* 0x000000099300780c */ /* 0x000fe40002781670 */
        /* <DEDUP_REMOVED lines=43> */
[----:B------:R-:W1:Y:S02]  /*dbc0*/  SHFL.BFLY PT, R9, R136, 0x2, 0x1f ;  /* 0x0c401f0088097f89 */ /* 0x000e6400000e0000 */
[----:B-1----:R-:W-:Y:S02]  /*dbd0*/  FMNMX.FTZ R137, R136, R9, !PT ;  /* 0x0000000988897209 */ /* 0x002fe40007810000 */
[----:B------:R-:W-:Y:S02]  /*dbe0*/  FSEL R136, R15, -INF , !P4 ;  /* 0xff8000000f887808 */ /* 0x000fe40006000000 */
[----:B------:R-:W-:Y:S01]  /*dbf0*/  ISETP.GT.AND P4, PT, R149, 0x11, P2 ;  /* 0x000000119500780c */ /* 0x000fe20001784270 */
[----:B------:R-:W1:Y:S03]  /*dc00*/  SHFL.BFLY PT, R178, R137, 0x1, 0x1f ;  /* 0x0c201f0089b27f89 */ /* 0x000e6600000e0000 */
[----:B------:R-:W-:-:S04]  /*dc10*/  ISETP.LT.OR P4, PT, R147, 0x12, P4 ;  /* 0x000000129300780c */ /* 0x000fc80002781670 */
[----:B------:R-:W-:Y:S02]  /*dc20*/  FSEL R20, R20, -INF , !P4 ;  /* 0xff80000014147808 */ /* 0x000fe40006000000 */
[----:B------:R-:W-:-:S04]  /*dc30*/  ISETP.GT.AND P4, PT, R149, 0x19, P2 ;  /* 0x000000199500780c */ /* 0x000fc80001784270 */
[----:B------:R-:W-:-:S04]  /*dc40*/  ISETP.LT.OR P4, PT, R147, 0x1a, P4 ;  /* 0x0000001a9300780c */ /* 0x000fc80002781670 */
[----:B------:R-:W-:Y:S02]  /*dc50*/  FSEL R182, R21, -INF , !P4 ;  /* 0xff80000015b67808 */ /* 0x000fe40006000000 */
[----:B------:R-:W-:-:S04]  /*dc60*/  ISETP.GT.AND P4, PT, R149, 0x21, P2 ;  /* 0x000000219500780c */ /* 0x000fc80001784270 */
[----:B------:R-:W-:Y:S02]  /*dc70*/  ISETP.LT.OR P4, PT, R147, 0x22, P4 ;  /* 0x000000229300780c */ /* 0x000fe40002781670 */
[----:B-1----:R-:W-:Y:S02]  /*dc80*/  FMNMX.FTZ R9, R137, R178, !PT ;  /* 0x000000b289097209 */ /* 0x002fe40007810000 */
[----:B------:R-:W-:Y:S02]  /*dc90*/  FSEL R178, R19, -INF , !P5 ;  /* 0xff80000013b27808 */ /* 0x000fe40006800000 */
[C---:B------:R-:W-:Y:S01]  /*dca0*/  FSETP.NEU.FTZ.AND P5, PT, R9.reuse, -INF , PT ;  /* 0xff8000000900780b */ /* 0x040fe20003fbd000 */
[----:B0-----:R-:W-:-:S01]  /*dcb0*/  FFMA.FTZ R137, R9, R23, -8 ;  /* 0xc100000009897423 */ /* 0x001fc20000010017 */
[----:B------:R-:W-:Y:S02]  /*dcc0*/  FSEL R120, R120, -INF , !P4 ;  /* 0xff80000078787808 */ /* 0x000fe40006000000 */
[----:B------:R-:W-:-:S02]  /*dcd0*/  ISETP.GT.AND P4, PT, R149, RZ, P2 ;  /* 0x000000ff9500720c */ /* 0x000fc40001784270 */
[----:B------:R-:W-:Y:S02]  /*dce0*/  FSEL R137, R137, RZ, P5 ;  /* 0x000000ff89897208 */ /* 0x000fe40002800000 */
[----:B------:R-:W-:-:S03]  /*dcf0*/  ISETP.LT.OR P4, PT, R147, 0x1, P4 ;  /* 0x000000019300780c */ /* 0x000fc60002781670 */
[-CC-:B------:R-:W-:Y:S01]  /*dd00*/  FFMA.FTZ R15, R184, R23.reuse, -R137.reuse ;  /* 0x00000017b80f7223 */ /* 0x180fe20000010889 */
[----:B------:R-:W-:Y:S01]  /*dd10*/  FSEL R184, R121, -INF , !P3 ;  /* 0xff80000079b87808 */ /* 0x000fe20005800000 */
[-CC-:B------:R-:W-:Y:S01]  /*dd20*/  FFMA.FTZ R19, R186, R23.reuse, -R137.reuse ;  /* 0x00000017ba137223 */ /* 0x180fe20000010889 */
[----:B------:R-:W-:Y:S01]  /*dd30*/  ISETP.GT.AND P3, PT, R149, 0x28, P2 ;  /* 0x000000289500780c */ /* 0x000fe20001764270 */
[-CC-:B------:R-:W-:Y:S01]  /*dd40*/  FFMA.FTZ R190, R194, R23.reuse, -R137.reuse ;  /* 0x00000017c2be7223 */ /* 0x180fe20000010889 */
[----:B------:R-:W-:Y:S01]  /*dd50*/  FSEL R218, R10, -INF , !P4 ;  /* 0xff8000000ada7808 */ /* 0x000fe20006000000 */
[-CC-:B------:R-:W-:Y:S01]  /*dd60*/  FFMA.FTZ R10, R192, R23.reuse, -R137.reuse ;  /* 0x00000017c00a7223 */ /* 0x180fe20000010889 */
[----:B------:R-:W-:Y:S01]  /*dd70*/  ISETP.LT.OR P3, PT, R147, 0x29, P3 ;  /* 0x000000299300780c */ /* 0x000fe20001f61670 */
[--C-:B------:R-:W-:Y:S01]  /*dd80*/  FFMA.FTZ R214, R214, R23, -R137.reuse ;  /* 0x00000017d6d67223 */ /* 0x100fe20000010889 */
[----:B------:R-:W-:Y:S01]  /*dd90*/  FMNMX.FTZ R21, R218, R13, !PT ;  /* 0x0000000dda157209 */ /* 0x000fe20007810000 */
[-CC-:B------:R-:W-:Y:S01]  /*dda0*/  FFMA.FTZ R188, R216, R23.reuse, -R137.reuse ;  /* 0x00000017d8bc7223 */ /* 0x180fe20000010889 */
[----:B------:R-:W-:Y:S01]  /*ddb0*/  FSEL R186, R125, -INF , !P3 ;  /* 0xff8000007dba7808 */ /* 0x000fe20005800000 */
[-CC-:B------:R-:W-:Y:S01]  /*ddc0*/  FFMA.FTZ R180, R180, R23.reuse, -R137.reuse ;  /* 0x00000017b4b47223 */ /* 0x180fe20000010889 */
[----:B------:R-:W-:Y:S01]  /*ddd0*/  ISETP.GT.AND P3, PT, R149, 0x29, P2 ;  /* 0x000000299500780c */ /* 0x000fe20001764270 */
        /* <DEDUP_REMOVED lines=8> */
[----:B------:R-:W-:Y:S01]  /*de60*/  FFMA.FTZ R170, R170, R23, -R137 ;  /* 0x00000017aaaa7223 */ /* 0x000fe20000010889 */
[----:B------:R-:W-:-:S02]  /*de70*/  ISETP.GT.AND P3, PT, R149, 0x31, P2 ;  /* 0x000000319500780c */ /* 0x000fc40001764270 */
[----:B------:R-:W-:Y:S01]  /*de80*/  FMNMX.FTZ R121, R18, R121, !PT ;  /* 0x0000007912797209 */ /* 0x000fe20007810000 */
[----:B------:R-:W-:Y:S01]  /*de90*/  MUFU.EX2 R180, R180 ;  /* 0x000000b400b47308 */ /* 0x000fe20000000800 */
[----:B------:R-:W-:Y:S01]  /*dea0*/  ISETP.LT.OR P3, PT, R147, 0x32, P3 ;  /* 0x000000329300780c */ /* 0x000fe20001f61670 */
[----:B0-----:R-:W-:Y:S01]  /*deb0*/  FFMA.FTZ R10, R212, R23, -R137 ;  /* 0x00000017d40a7223 */ /* 0x001fe20000010889 */
[----:B------:R-:W-:Y:S02]  /*dec0*/  FMNMX.FTZ R121, R178, R121, !PT ;  /* 0x00000079b2797209 */ /* 0x000fe40007810000 */
[----:B------:R-:W-:Y:S02]  /*ded0*/  FSEL R192, R123, -INF , !P3 ;  /* 0xff8000007bc07808 */ /* 0x000fe40005800000 */
[----:B------:R-:W-:Y:S01]  /*dee0*/  FMNMX.FTZ R123, R20, R121, !PT ;  /* 0x00000079147b7209 */ /* 0x000fe20007810000 */
[----:B------:R-:W-:Y:S01]  /*def0*/  MUFU.EX2 R15, R15 ;  /* 0x0000000f000f7308 */ /* 0x000fe20000000800 */
[----:B------:R-:W-:-:S02]  /*df00*/  ISETP.GT.AND P4, PT, R149, 0x30, P2 ;  /* 0x000000309500780c */ /* 0x000fc40001784270 */
[----:B------:R-:W-:Y:S02]  /*df10*/  FMNMX.FTZ R123, R22, R123, !PT ;  /* 0x0000007b167b7209 */ /* 0x000fe40007810000 */
[----:B------:R-:W-:Y:S02]  /*df20*/  ISETP.LT.OR P4, PT, R147, 0x31, P4 ;  /* 0x000000319300780c */ /* 0x000fe40002781670 */
[----:B------:R-:W-:Y:S01]  /*df30*/  FMNMX.FTZ R123, R182, R123, !PT ;  /* 0x0000007bb67b7209 */ /* 0x000fe20007810000 */
[----:B------:R-:W-:Y:S01]  /*df40*/  MUFU.EX2 R121, R214 ;  /* 0x000000d600797308 */ /* 0x000fe20000000800 */
[----:B------:R-:W-:Y:S02]  /*df50*/  FSEL R126, R126, -INF , !P4 ;  /* 0xff8000007e7e7808 */ /* 0x000fe40006000000 */
[----:B------:R-:W-:Y:S02]  /*df60*/  FMNMX.FTZ R123, R184, R123, !PT ;  /* 0x0000007bb87b7209 */ /* 0x000fe40007810000 */
[----:B------:R-:W-:-:S02]  /*df70*/  ISETP.GT.AND P4, PT, R149, 0x38, P2 ;  /* 0x000000389500780c */ /* 0x000fc40001784270 */
[----:B------:R-:W-:Y:S01]  /*df80*/  FMNMX.FTZ R125, R120, R123, !PT ;  /* 0x0000007b787d7209 */ /* 0x000fe20007810000 */
[----:B------:R-:W-:Y:S01]  /*df90*/  MUFU.EX2 R19, R19 ;  /* 0x0000001300137308 */ /* 0x000fe20000000800 */
[----:B------:R-:W-:Y:S02]  /*dfa0*/  ISETP.LT.OR P4, PT, R147, 0x39, P4 ;  /* 0x000000399300780c */ /* 0x000fe40002781670 */
[----:B------:R-:W-:Y:S02]  /*dfb0*/  FMNMX.FTZ R125, R186, R125, !PT ;  /* 0x0000007dba7d7209 */ /* 0x000fe40007810000 */
[----:B------:R-:W-:Y:S02]  /*dfc0*/  ISETP.GT.AND P3, PT, R149, 0x39, P2 ;  /* 0x000000399500780c */ /* 0x000fe40001764270 */
[----:B------:R-:W-:Y:S01]  /*dfd0*/  FSEL R194, R127, -INF , !P4 ;  /* 0xff8000007fc27808 */ /* 0x000fe20006000000 */
[----:B------:R-:W-:-:S01]  /*dfe0*/  FFMA.FTZ R127, R210, R23, -R137 ;  /* 0x00000017d27f7223 */ /* 0x000fc20000010889 */
[----:B------:R-:W-:Y:S01]  /*dff0*/  FMNMX.FTZ R125, R122, R125, !PT ;  /* 0x0000007d7a7d7209 */ /* 0x000fe20007810000 */
[----:B------:R-:W-:Y:S01]  /*e000*/  MUFU.EX2 R188, R188 ;  /* 0x000000bc00bc7308 */ /* 0x000fe20000000800 */
[----:B------:R-:W-:-:S02]  /*e010*/  ISETP.GT.AND P4, PT, R149, 0x40, P2 ;  /* 0x000000409500780c */ /* 0x000fc40001784270 */
[C---:B------:R-:W-:Y:S02]  /*e020*/  ISETP.LT.OR P3, PT, R147.reuse, 0x3a, P3 ;  /* 0x0000003a9300780c */ /* 0x040fe40001f61670 */
[----:B------:R-:W-:Y:S02]  /*e030*/  FMNMX.FTZ R125, R126, R125, !PT ;  /* 0x0000007d7e7d7209 */ /* 0x000fe40007810000 */
[----:B------:R-:W-:Y:S01]  /*e040*/  ISETP.LT.OR P4, PT, R147, 0x41, P4 ;  /* 0x000000419300780c */ /* 0x000fe20002781670 */
[----:B------:R0:W-:Y:S01]  /*e050*/  MUFU.EX2 R123, R127 ;  /* 0x0000007f007b7308 */ /* 0x0001e20000000800 */
[----:B------:R-:W-:Y:S02]  /*e060*/  FSEL R124, R124, -INF , !P3 ;  /* 0xff8000007c7c7808 */ /* 0x000fe40005800000 */
[----:B------:R-:W-:Y:S02]  /*e070*/  ISETP.GT.AND P3, PT, R149, 0x41, P2 ;  /* 0x000000419500780c */ /* 0x000fe40001764270 */
[----:B------:R-:W-:-:S02]  /*e080*/  FSEL R212, R128, -INF , !P4 ;  /* 0xff80000080d47808 */ /* 0x000fc40006000000 */
[----:B------:R-:W-:Y:S01]  /*e090*/  ISETP.GT.AND P4, PT, R149, 0x48, P2 ;  /* 0x000000489500780c */ /* 0x000fe20001784270 */
[----:B------:R1:W-:Y:S01]  /*e0a0*/  MUFU.EX2 R128, R10 ;  /* 0x0000000a00807308 */ /* 0x0003e20000000800 */
[----:B0-----:R-:W-:Y:S02]  /*e0b0*/  FMNMX.FTZ R127, R192, R125, !PT ;  /* 0x0000007dc07f7209 */ /* 0x001fe40007810000 */
[C---:B------:R-:W-:Y:S02]  /*e0c0*/  ISETP.LT.OR P3, PT, R147.reuse, 0x42, P3 ;  /* 0x000000429300780c */ /* 0x040fe40001f61670 */
[----:B------:R-:W-:Y:S02]  /*e0d0*/  FMNMX.FTZ R127, R194, R127, !PT ;  /* 0x0000007fc27f7209 */ /* 0x000fe40007810000 */
[----:B------:R-:W-:Y:S01]  /*e0e0*/  ISETP.LT.OR P4, PT, R147, 0x49, P4 ;  /* 0x000000499300780c */ /* 0x000fe20002781670 */
[----:B------:R-:W-:Y:S01]  /*e0f0*/  MUFU.EX2 R190, R190 ;  /* 0x000000be00be7308 */ /* 0x000fe20000000800 */
[----:B------:R-:W-:Y:S01]  /*e100*/  FSEL R210, R129, -INF , !P3 ;  /* 0xff80000081d27808 */ /* 0x000fe20005800000 */
[----:B-1----:R-:W-:Y:S01]  /*e110*/  FFMA.FTZ R10, R206, R23, -R137 ;  /* 0x00000017ce0a7223 */ /* 0x002fe20000010889 */
[----:B------:R-:W-:-:S02]  /*e120*/  ISETP.GT.AND P3, PT, R149, 0x49, P2 ;  /* 0x000000499500780c */ /* 0x000fc40001764270 */
[----:B------:R-:W-:Y:S02]  /*e130*/  FMNMX.FTZ R127, R124, R127, !PT ;  /* 0x0000007f7c7f7209 */ /* 0x000fe40007810000 */
[----:B------:R-:W-:Y:S01]  /*e140*/  FSEL R214, R130, -INF , !P4 ;  /* 0xff80000082d67808 */ /* 0x000fe20006000000 */
[----:B------:R-:W-:Y:S01]  /*e150*/  FFMA.FTZ R130, R208, R23, -R137 ;  /* 0x00000017d0827223 */ /* 0x000fe20000010889 */
[----:B------:R-:W-:Y:S01]  /*e160*/  ISETP.GT.AND P4, PT, R149, 0x50, P2 ;  /* 0x000000509500780c */ /* 0x000fe20001784270 */
[----:B------:R0:W-:Y:S01]  /*e170*/  MUFU.EX2 R125, R10 ;  /* 0x0000000a007d7308 */ /* 0x0001e20000000800 */
[C---:B------:R-:W-:Y:S02]  /*e180*/  ISETP.LT.OR P3, PT, R147.reuse, 0x4a, P3 ;  /* 0x0000004a9300780c */ /* 0x040fe40001f61670 */
[----:B------:R-:W-:Y:S02]  /*e190*/  FMNMX.FTZ R127, R212, R127, !PT ;  /* 0x0000007fd47f7209 */ /* 0x000fe40007810000 */
[----:B------:R-:W-:-:S02]  /*e1a0*/  ISETP.LT.OR P4, PT, R147, 0x51, P4 ;  /* 0x000000519300780c */ /* 0x000fc40002781670 */
[----:B------:R-:W-:Y:S01]  /*e1b0*/  FSEL R208, R131, -INF , !P3 ;  /* 0xff80000083d07808 */ /* 0x000fe20005800000 */
[----:B------:R-:W-:Y:S01]  /*e1c0*/  MUFU.EX2 R130, R130 ;  /* 0x0000008200827308 */ /* 0x000fe20000000800 */
[----:B------:R-:W-:Y:S01]  /*e1d0*/  ISETP.GT.AND P3, PT, R149, 0x51, P2 ;  /* 0x000000519500780c */ /* 0x000fe20001764270 */
[--C-:B0-----:R-:W-:Y:S01]  /*e1e0*/  FFMA.FTZ R10, R202, R23, -R137.reuse ;  /* 0x00000017ca0a7223 */ /* 0x101fe20000010889 */
[----:B------:R-:W-:Y:S02]  /*e1f0*/  FMNMX.FTZ R129, R210, R127, !PT ;  /* 0x0000007fd2817209 */ /* 0x000fe40007810000 */
[----:B------:R-:W-:Y:S01]  /*e200*/  FSEL R206, R132, -INF , !P4 ;  /* 0xff80000084ce7808 */ /* 0x000fe20006000000 */
[----:B------:R-:W-:-:S01]  /*e210*/  FFMA.FTZ R132, R204, R23, -R137 ;  /* 0x00000017cc847223 */ /* 0x000fc20000010889 */
[----:B------:R-:W-:Y:S01]  /*e220*/  ISETP.GT.AND P4, PT, R149, 0x58, P2 ;  /* 0x000000589500780c */ /* 0x000fe20001784270 */
[----:B------:R0:W-:Y:S01]  /*e230*/  MUFU.EX2 R127, R10 ;  /* 0x0000000a007f7308 */ /* 0x0001e20000000800 */
[----:B------:R-:W-:-:S02]  /*e240*/  ISETP.LT.OR P3, PT, R147, 0x52, P3 ;  /* 0x000000529300780c */ /* 0x000fc40001f61670 */
[----:B------:R-:W-:Y:S02]  /*e250*/  FMNMX.FTZ R129, R214, R129, !PT ;  /* 0x00000081d6817209 */ /* 0x000fe40007810000 */
[----:B------:R-:W-:Y:S02]  /*e260*/  ISETP.LT.OR P4, PT, R147, 0x59, P4 ;  /* 0x000000599300780c */ /* 0x000fe40002781670 */
[----:B------:R-:W-:Y:S01]  /*e270*/  FSEL R204, R133, -INF , !P3 ;  /* 0xff80000085cc7808 */ /* 0x000fe20005800000 */
[----:B------:R-:W-:-:S01]  /*e280*/  FFMA.FTZ R133, R200, R23, -R137 ;  /* 0x00000017c8857223 */ /* 0x000fc20000010889 */
[----:B------:R-:W-:Y:S01]  /*e290*/  FMNMX.FTZ R129, R208, R129, !PT ;  /* 0x00000081d0817209 */ /* 0x000fe20007810000 */
[----:B0-----:R-:W-:-:S01]  /*e2a0*/  FFMA.FTZ R10, R198, R23, -R137 ;  /* 0x00000017c60a7223 */ /* 0x001fc20000010889 */
[----:B------:R-:W-:Y:S01]  /*e2b0*/  ISETP.GT.AND P3, PT, R149, 0x59, P2 ;  /* 0x000000599500780c */ /* 0x000fe20001764270 */
[----:B------:R-:W-:Y:S01]  /*e2c0*/  MUFU.EX2 R132, R132 ;  /* 0x0000008400847308 */ /* 0x000fe20000000800 */
[----:B------:R-:W-:-:S02]  /*e2d0*/  FSEL R134, R134, -INF , !P4 ;  /* 0xff80000086867808 */ /* 0x000fc40006000000 */
[----:B------:R-:W-:Y:S02]  /*e2e0*/  FMNMX.FTZ R129, R206, R129, !PT ;  /* 0x00000081ce817209 */ /* 0x000fe40007810000 */
[----:B------:R-:W-:Y:S02]  /*e2f0*/  ISETP.GT.AND P4, PT, R149, 0x60, P2 ;  /* 0x000000609500780c */ /* 0x000fe40001784270 */
[C---:B------:R-:W-:Y:S01]  /*e300*/  ISETP.LT.OR P3, PT, R147.reuse, 0x5a, P3 ;  /* 0x0000005a9300780c */ /* 0x040fe20001f61670 */
[----:B------:R-:W-:Y:S01]  /*e310*/  MUFU.EX2 R196, R196 ;  /* 0x000000c400c47308 */ /* 0x000fe20000000800 */
[----:B------:R-:W-:Y:S02]  /*e320*/  FMNMX.FTZ R131, R204, R129, !PT ;  /* 0x00000081cc837209 */ /* 0x000fe40007810000 */
[----:B------:R-:W-:Y:S02]  /*e330*/  ISETP.LT.OR P4, PT, R147, 0x61, P4 ;  /* 0x000000619300780c */ /* 0x000fe40002781670 */
[----:B------:R-:W-:-:S02]  /*e340*/  FSEL R202, R135, -INF , !P3 ;  /* 0xff80000087ca7808 */ /* 0x000fc40005800000 */
[C---:B------:R-:W-:Y:S01]  /*e350*/  ISETP.GT.AND P3, PT, R149.reuse, 0x61, P2 ;  /* 0x000000619500780c */ /* 0x040fe20001764270 */
[----:B------:R0:W-:Y:S01]  /*e360*/  MUFU.EX2 R129, R10 ;  /* 0x0000000a00817308 */ /* 0x0001e20000000800 */
[----:B------:R-:W-:Y:S02]  /*e370*/  FMNMX.FTZ R131, R134, R131, !PT ;  /* 0x0000008386837209 */ /* 0x000fe40007810000 */
[----:B------:R-:W-:Y:S02]  /*e380*/  FSEL R200, R138, -INF , !P4 ;  /* 0xff8000008ac87808 */ /* 0x000fe40006000000 */
[----:B------:R-:W-:Y:S02]  /*e390*/  ISETP.GT.AND P4, PT, R149, 0x68, P2 ;  /* 0x000000689500780c */ /* 0x000fe40001784270 */
[C---:B------:R-:W-:Y:S01]  /*e3a0*/  ISETP.LT.OR P3, PT, R147.reuse, 0x62, P3 ;  /* 0x000000629300780c */ /* 0x040fe20001f61670 */
[----:B------:R1:W-:Y:S01]  /*e3b0*/  MUFU.EX2 R138, R133 ;  /* 0x00000085008a7308 */ /* 0x0003e20000000800 */
[----:B------:R-:W-:Y:S01]  /*e3c0*/  FMNMX.FTZ R131, R202, R131, !PT ;  /* 0x00000083ca837209 */ /* 0x000fe20007810000 */
[----:B0-----:R-:W-:Y:S01]  /*e3d0*/  FFMA.FTZ R10, R146, R23, -R137 ;  /* 0x00000017920a7223 */ /* 0x001fe20000010889 */
[----:B------:R-:W-:-:S02]  /*e3e0*/  ISETP.LT.OR P4, PT, R147, 0x69, P4 ;  /* 0x000000699300780c */ /* 0x000fc40002781670 */
[----:B------:R-:W-:Y:S01]  /*e3f0*/  FSEL R198, R139, -INF , !P3 ;  /* 0xff8000008bc67808 */ /* 0x000fe20005800000 */
[----:B------:R-:W-:-:S01]  /*e400*/  FFMA.FTZ R139, R150, R23, -R137 ;  /* 0x00000017968b7223 */ /* 0x000fc20000010889 */
[C---:B------:R-:W-:Y:S01]  /*e410*/  ISETP.GT.AND P3, PT, R149.reuse, 0x69, P2 ;  /* 0x000000699500780c */ /* 0x040fe20001764270 */
[----:B------:R-:W-:Y:S01]  /*e420*/  MUFU.EX2 R148, R148 ;  /* 0x0000009400947308 */ /* 0x000fe20000000800 */
[----:B------:R-:W-:Y:S02]  /*e430*/  FMNMX.FTZ R131, R200, R131, !PT ;  /* 0x00000083c8837209 */ /* 0x000fe40007810000 */
[----:B------:R-:W-:Y:S02]  /*e440*/  FSEL R140, R140, -INF , !P4 ;  /* 0xff8000008c8c7808 */ /* 0x000fe40006000000 */
[----:B------:R-:W-:Y:S02]  /*e450*/  ISETP.GT.AND P4, PT, R149, 0x70, P2 ;  /* 0x000000709500780c */ /* 0x000fe40001784270 */
[----:B------:R-:W-:Y:S01]  /*e460*/  ISETP.LT.OR P3, PT, R147, 0x6a, P3 ;  /* 0x0000006a9300780c */ /* 0x000fe20001f61670 */
[----:B------:R-:W-:Y:S01]  /*e470*/  MUFU.EX2 R152, R152 ;  /* 0x0000009800987308 */ /* 0x000fe20000000800 */
[----:B-1----:R-:W-:-:S02]  /*e480*/  FMNMX.FTZ R133, R198, R131, !PT ;  /* 0x00000083c6857209 */ /* 0x002fc40007810000 */
[----:B------:R-:W-:Y:S02]  /*e490*/  ISETP.LT.OR P4, PT, R147, 0x71, P4 ;  /* 0x000000719300780c */ /* 0x000fe40002781670 */
[----:B------:R-:W-:Y:S01]  /*e4a0*/  FSEL R216, R141, -INF , !P3 ;  /* 0xff8000008dd87808 */ /* 0x000fe20005800000 */
[--C-:B------:R-:W-:Y:S01]  /*e4b0*/  FFMA.FTZ R141, R162, R23, -R137.reuse ;  /* 0x00000017a28d7223 */ /* 0x100fe20000010889 */
[C---:B------:R-:W-:Y:S01]  /*e4c0*/  ISETP.GT.AND P3, PT, R149.reuse, 0x71, P2 ;  /* 0x000000719500780c */ /* 0x040fe20001764270 */
[----:B------:R0:W-:Y:S01]  /*e4d0*/  MUFU.EX2 R131, R10 ;  /* 0x0000000a00837308 */ /* 0x0001e20000000800 */
[----:B------:R-:W-:Y:S01]  /*e4e0*/  FMNMX.FTZ R133, R140, R133, !PT ;  /* 0x000000858c857209 */ /* 0x000fe20007810000 */
[----:B------:R-:W-:Y:S01]  /*e4f0*/  FFMA.FTZ R162, R172, R23, -R137 ;  /* 0x00000017aca27223 */ /* 0x000fe20000010889 */
[----:B------:R-:W-:Y:S02]  /*e500*/  FSEL R142, R142, -INF , !P4 ;  /* 0xff8000008e8e7808 */ /* 0x000fe40006000000 */
[----:B------:R-:W-:-:S02]  /*e510*/  ISETP.GT.AND P4, PT, R149, 0x78, P2 ;  /* 0x000000789500780c */ /* 0x000fc40001784270 */
[----:B------:R-:W-:Y:S01]  /*e520*/  ISETP.LT.OR P3, PT, R147, 0x72, P3 ;  /* 0x000000729300780c */ /* 0x000fe20001f61670 */
[----:B------:R-:W-:Y:S01]  /*e530*/  MUFU.EX2 R141, R141 ;  /* 0x0000008d008d7308 */ /* 0x000fe20000000800 */
[----:B------:R-:W-:Y:S02]  /*e540*/  FMNMX.FTZ R133, R216, R133, !PT ;  /* 0x00000085d8857209 */ /* 0x000fe40007810000 */
[----:B------:R-:W-:Y:S02]  /*e550*/  ISETP.GT.AND P2, PT, R149, 0x79, P2 ;  /* 0x000000799500780c */ /* 0x000fe40001744270 */
[----:B------:R-:W-:Y:S02]  /*e560*/  ISETP.LT.OR P4, PT, R147, 0x79, P4 ;  /* 0x000000799300780c */ /* 0x000fe40002781670 */
[----:B------:R-:W-:Y:S01]  /*e570*/  FSEL R146, R143, -INF , !P3 ;  /* 0xff8000008f927808 */ /* 0x000fe20005800000 */
[----:B------:R-:W-:Y:S01]  /*e580*/  MUFU.EX2 R162, R162 ;  /* 0x000000a200a27308 */ /* 0x000fe20000000800 */
[----:B------:R-:W-:-:S02]  /*e590*/  FMNMX.FTZ R133, R142, R133, !PT ;  /* 0x000000858e857209 */ /* 0x000fc40007810000 */
[----:B------:R-:W-:Y:S02]  /*e5a0*/  ISETP.LT.OR P2, PT, R147, 0x7a, P2 ;  /* 0x0000007a9300780c */ /* 0x000fe40001741670 */
[----:B------:R-:W-:Y:S02]  /*e5b0*/  FSEL R144, R144, -INF , !P4 ;  /* 0xff80000090907808 */ /* 0x000fe40006000000 */
[----:B------:R-:W-:Y:S02]  /*e5c0*/  FMNMX.FTZ R135, R146, R133, !PT ;  /* 0x0000008592877209 */ /* 0x000fe40007810000 */
[----:B------:R-:W-:Y:S01]  /*e5d0*/  FSEL R150, R145, -INF , !P2 ;  /* 0xff80000091967808 */ /* 0x000fe20005000000 */
[--C-:B------:R-:W-:Y:S01]  /*e5e0*/  FFMA.FTZ R145, R158, R23, -R137.reuse ;  /* 0x000000179e917223 */ /* 0x100fe20000010889 */
[----:B------:R-:W-:Y:S01]  /*e5f0*/  FMNMX.FTZ R135, R144, R135, !PT ;  /* 0x0000008790877209 */ /* 0x000fe20007810000 */
[----:B------:R-:W-:Y:S01]  /*e600*/  MUFU.EX2 R133, R139 ;  /* 0x0000008b00857308 */ /* 0x000fe20000000800 */
[----:B------:R-:W-:Y:S01]  /*e610*/  FSEL R149, R9, RZ, P5 ;  /* 0x000000ff09957208 */ /* 0x000fe20002800000 */
[--C-:B------:R-:W-:Y:S01]  /*e620*/  FFMA.FTZ R158, R164, R23, -R137.reuse ;  /* 0x00000017a49e7223 */ /* 0x100fe20000010889 */
[----:B0-----:R-:W-:Y:S01]  /*e630*/  FMNMX.FTZ R10, R150, R135, !PT ;  /* 0x00000087960a7209 */ /* 0x001fe20007810000 */
[-CC-:B------:R-:W-:Y:S01]  /*e640*/  FFMA.FTZ R135, R154, R23.reuse, -R137.reuse ;  /* 0x000000179a877223 */ /* 0x180fe20000010889 */
[----:B------:R-:W-:-:S01]  /*e650*/  FFMA.FTZ R154, R156, R23, -R137 ;  /* 0x000000179c9a7223 */ /* 0x000fc20000010889 */
[----:B------:R-:W-:Y:S01]  /*e660*/  FFMA.FTZ R156, R160, R23, -R137 ;  /* 0x00000017a09c7223 */ /* 0x000fe20000010889 */
[----:B------:R-:W-:-:S01]  /*e670*/  FADD.FTZ R164, -R149, R12 ;  /* 0x0000000c95a47221 */ /* 0x000fc20000010100 */
[----:B------:R-:W0:Y:S01]  /*e680*/  SHFL.BFLY PT, R143, R10, 0x2, 0x1f ;  /* 0x0c401f000a8f7f89 */ /* 0x000e2200000e0000 */
[----:B------:R1:W-:Y:S01]  /*e690*/  MUFU.EX2 R139, R145 ;  /* 0x00000091008b7308 */ /* 0x0003e20000000800 */
[----:B------:R-:W-:-:S01]  /*e6a0*/  FFMA.FTZ R160, R176, R23, -R137 ;  /* 0x00000017b0a07223 */ /* 0x000fc20000010889 */
[-C--:B------:R-:W-:Y:S01]  /*e6b0*/  FFMA.FTZ R12, R166, R23.reuse, -R137 ;  /* 0x00000017a60c7223 */ /* 0x080fe20000010889 */
[----:B------:R-:W-:-:S05]  /*e6c0*/  FMUL.FTZ R149, R164, R23 ;  /* 0x00000017a4957220 */ /* 0x000fca0000410000 */
[----:B------:R-:W-:Y:S01]  /*e6d0*/  MUFU.EX2 R135, R135 ;  /* 0x0000008700877308 */ /* 0x000fe20000000800 */
[----:B-1----:R-:W-:-:S07]  /*e6e0*/  FFMA.FTZ R145, R174, R23, -R137 ;  /* 0x00000017ae917223 */ /* 0x002fce0000010889 */
[----:B------:R-:W1:Y:S01]  /*e6f0*/  MUFU.EX2 R149, R149 ;  /* 0x0000009500957308 */ /* 0x000e620000000800 */
[----:B0-----:R-:W-:Y:S01]  /*e700*/  FMNMX.FTZ R147, R10, R143, !PT ;  /* 0x0000008f0a937209 */ /* 0x001fe20007810000 */
[----:B------:R-:W-:-:S06]  /*e710*/  FFMA.FTZ R143, R168, R23, -R137 ;  /* 0x00000017a88f7223 */ /* 0x000fcc0000010889 */
[----:B------:R-:W-:Y:S01]  /*e720*/  MUFU.EX2 R154, R154 ;  /* 0x0000009a009a7308 */ /* 0x000fe20000000800 */
[----:B------:R-:W0:Y:S01]  /*e730*/  SHFL.BFLY PT, R10, R147, 0x1, 0x1f ;  /* 0x0c201f00930a7f89 */ /* 0x000e2200000e0000 */
[----:B-1----:R-:W-:-:S06]  /*e740*/  FFMA.FTZ R168, R149, R5, R180 ;  /* 0x0000000595a87223 */ /* 0x002fcc00000100b4 */
[----:B------:R-:W-:Y:S01]  /*e750*/  MUFU.EX2 R156, R156 ;  /* 0x0000009c009c7308 */ /* 0x000fe20000000800 */
[----:B------:R-:W-:-:S04]  /*e760*/  FADD.FTZ R168, R15, R168 ;  /* 0x000000a80fa87221 */ /* 0x000fc80000010000 */
[----:B------:R-:W-:-:S03]  /*e770*/  FADD.FTZ R169, R19, R168 ;  /* 0x000000a813a97221 */ /* 0x000fc60000010000 */
[----:B------:R-:W-:Y:S08]  /*e780*/  MUFU.EX2 R158, R158 ;  /* 0x0000009e009e7308 */ /* 0x000ff00000000800 */
[----:B------:R-:W-:Y:S01]  /*e790*/  MUFU.EX2 R143, R143 ;  /* 0x0000008f008f7308 */ /* 0x000fe20000000800 */
[----:B0-----:R-:W-:-:S04]  /*e7a0*/  FMNMX.FTZ R10, R147, R10, !PT ;  /* 0x0000000a930a7209 */ /* 0x001fc80007810000 */
[C---:B------:R-:W-:Y:S01]  /*e7b0*/  FSETP.NEU.FTZ.AND P2, PT, R10.reuse, -INF , PT ;  /* 0xff8000000a00780b */ /* 0x040fe20003f5d000 */
[----:B------:R-:W-:-:S02]  /*e7c0*/  FFMA.FTZ R137, R10, R23, -8 ;  /* 0xc10000000a897423 */ /* 0x000fc40000010017 */
[----:B------:R0:W-:Y:S03]  /*e7d0*/  MUFU.EX2 R147, R170 ;  /* 0x000000aa00937308 */ /* 0x0001e60000000800 */
[----:B------:R-:W-:-:S05]  /*e7e0*/  FSEL R137, R137, RZ, P2 ;  /* 0x000000ff89897208 */ /* 0x000fca0001000000 */
[----:B------:R-:W-:Y:S01]  /*e7f0*/  MUFU.EX2 R160, R160 ;  /* 0x000000a000a07308 */ /* 0x000fe20000000800 */
[----:B------:R-:W-:-:S01]  /*e800*/  FFMA.FTZ R161, R122, R23, -R137 ;  /* 0x000000177aa17223 */ /* 0x000fc20000010889 */
[-CC-:B------:R-:W-:Y:S01]  /*e810*/  FFMA.FTZ R122, R126, R23.reuse, -R137.reuse ;  /* 0x000000177e7a7223 */ /* 0x180fe20000010889 */
[----:B------:R-:W-:Y:S01]  /*e820*/  FSEL R126, R10, RZ, P2 ;  /* 0x000000ff0a7e7208 */ /* 0x000fe20001000000 */
[-CC-:B------:R-:W-:Y:S01]  /*e830*/  FFMA.FTZ R151, R218, R23.reuse, -R137.reuse ;  /* 0x00000017da977223 */ /* 0x180fe20000010889 */
[----:B------:R-:W-:-:S01]  /*e840*/  FFMA.FTZ R14, R14, R23, -R137 ;  /* 0x000000170e0e7223 */ /* 0x000fc20000010889 */
[-CC-:B------:R-:W-:Y:S01]  /*e850*/  FFMA.FTZ R136, R136, R23.reuse, -R137.reuse ;  /* 0x0000001788887223 */ /* 0x180fe20000010889 */
[----:B------:R-:W-:-:S01]  /*e860*/  FFMA.FTZ R153, R18, R23, -R137 ;  /* 0x0000001712997223 */ /* 0x000fc20000010889 */
[----:B------:R-:W-:Y:S01]  /*e870*/  FADD.FTZ R126, -R126, R13 ;  /* 0x0000000d7e7e7221 */ /* 0x000fe20000010100 */
[----:B------:R-:W-:-:S01]  /*e880*/  FFMA.FTZ R18, R178, R23, -R137 ;  /* 0x00000017b2127223 */ /* 0x000fc20000010889 */
[----:B------:R-:W-:Y:S01]  /*e890*/  MUFU.EX2 R151, R151 ;  /* 0x0000009700977308 */ /* 0x000fe20000000800 */
[----:B------:R-:W-:-:S01]  /*e8a0*/  FFMA.FTZ R155, R20, R23, -R137 ;  /* 0x00000017149b7223 */ /* 0x000fc20000010889 */
[-C--:B------:R-:W-:Y:S01]  /*e8b0*/  FMUL.FTZ R126, R126, R23.reuse ;  /* 0x000000177e7e7220 */ /* 0x080fe20000410000 */
[----:B------:R-:W-:-:S01]  /*e8c0*/  FFMA.FTZ R20, R22, R23, -R137 ;  /* 0x0000001716147223 */ /* 0x000fc20000010889 */
[-CC-:B------:R-:W-:Y:S01]  /*e8d0*/  FFMA.FTZ R157, R182, R23.reuse, -R137.reuse ;  /* 0x00000017b69d7223 */ /* 0x180fe20000010889 */
[----:B------:R-:W-:-:S01]  /*e8e0*/  FFMA.FTZ R22, R184, R23, -R137 ;  /* 0x00000017b8167223 */ /* 0x000fc20000010889 */
[----:B0-----:R-:W-:Y:S01]  /*e8f0*/  FADD.FTZ R170, R188, R169 ;  /* 0x000000a9bcaa7221 */ /* 0x001fe20000010000 */
[----:B------:R-:W-:-:S01]  /*e900*/  FFMA.FTZ R159, R120, R23, -R137 ;  /* 0x00000017789f7223 */ /* 0x000fc20000010889 */
[----:B------:R-:W0:Y:S01]  /*e910*/  MUFU.EX2 R126, R126 ;  /* 0x0000007e007e7308 */ /* 0x000e220000000800 */
[----:B------:R-:W-:-:S01]  /*e920*/  FFMA.FTZ R120, R186, R23, -R137 ;  /* 0x00000017ba787223 */ /* 0x000fc20000010889 */
[----:B------:R-:W-:Y:S01]  /*e930*/  FADD.FTZ R169, R21, R170 ;  /* 0x000000aa15a97221 */ /* 0x000fe20000010000 */
[----:B------:R-:W-:-:S01]  /*e940*/  FFMA.FTZ R163, R192, R23, -R137 ;  /* 0x00000017c0a37223 */ /* 0x000fc20000010889 */
[-CC-:B------:R-:W-:Y:S01]  /*e950*/  FFMA.FTZ R194, R194, R23.reuse, -R137.reuse ;  /* 0x00000017c2c27223 */ /* 0x180fe20000010889 */
[----:B------:R-:W-:-:S01]  /*e960*/  FFMA.FTZ R124, R124, R23, -R137 ;  /* 0x000000177c7c7223 */ /* 0x000fc20000010889 */
[----:B------:R-:W-:Y:S01]  /*e970*/  FADD.FTZ R170, R190, R169 ;  /* 0x000000a9beaa7221 */ /* 0x000fe20000010000 */
[----:B------:R-:W-:-:S01]  /*e980*/  FFMA.FTZ R164, R212, R23, -R137 ;  /* 0x00000017d4a47223 */ /* 0x000fc20000010889 */
[----:B------:R-:W1:Y:S01]  /*e990*/  MUFU.EX2 R14, R14 ;  /* 0x0000000e000e7308 */ /* 0x000e620000000800 */
[----:B------:R-:W-:-:S01]  /*e9a0*/  FFMA.FTZ R165, R210, R23, -R137 ;  /* 0x00000017d2a57223 */ /* 0x000fc20000010889 */
[----:B------:R-:W-:Y:S01]  /*e9b0*/  FADD.FTZ R171, R121, R170 ;  /* 0x000000aa79ab7221 */ /* 0x000fe20000010000 */
[----:B------:R-:W-:-:S01]  /*e9c0*/  FFMA.FTZ R166, R214, R23, -R137 ;  /* 0x00000017d6a67223 */ /* 0x000fc20000010889 */
[-CC-:B------:R-:W-:Y:S01]  /*e9d0*/  FFMA.FTZ R167, R208, R23.reuse, -R137.reuse ;  /* 0x00000017d0a77223 */ /* 0x180fe20000010889 */
[----:B------:R-:W-:-:S01]  /*e9e0*/  FFMA.FTZ R168, R206, R23, -R137 ;  /* 0x00000017cea87223 */ /* 0x000fc20000010889 */
[----:B------:R-:W-:Y:S01]  /*e9f0*/  FADD.FTZ R170, R128, R171 ;  /* 0x000000ab80aa7221 */ /* 0x000fe20000010000 */
[----:B------:R-:W-:-:S01]  /*ea00*/  FFMA.FTZ R169, R204, R23, -R137 ;  /* 0x00000017cca97223 */ /* 0x000fc20000010889 */
[----:B------:R-:W2:Y:S01]  /*ea10*/  MUFU.EX2 R136, R136 ;  /* 0x0000008800887308 */ /* 0x000ea20000000800 */
[----:B0-----:R-:W-:-:S01]  /*ea20*/  FFMA.FTZ R5, R126, R4, R151 ;  /* 0x000000047e057223 */ /* 0x001fc20000010097 */
[----:B------:R-:W-:Y:S01]  /*ea30*/  FADD.FTZ R171, R123, R170 ;  /* 0x000000aa7bab7221 */ /* 0x000fe20000010000 */
[----:B------:R-:W-:-:S01]  /*ea40*/  FFMA.FTZ R134, R134, R23, -R137 ;  /* 0x0000001786867223 */ /* 0x000fc20000010889 */
[-CC-:B------:R-:W-:Y:S01]  /*ea50*/  FFMA.FTZ R140, R140, R23.reuse, -R137.reuse ;  /* 0x000000178c8c7223 */ /* 0x180fe20000010889 */
[----:B------:R-:W-:-:S01]  /*ea60*/  FFMA.FTZ R216, R216, R23, -R137 ;  /* 0x00000017d8d87223 */ /* 0x000fc20000010889 */
[----:B------:R-:W-:Y:S01]  /*ea70*/  FADD.FTZ R170, R130, R171 ;  /* 0x000000ab82aa7221 */ /* 0x000fe20000010000 */
[----:B------:R-:W-:-:S01]  /*ea80*/  FFMA.FTZ R171, R202, R23, -R137 ;  /* 0x00000017caab7223 */ /* 0x000fc20000010889 */
[----:B------:R-:W0:Y:S01]  /*ea90*/  MUFU.EX2 R153, R153 ;  /* 0x0000009900997308 */ /* 0x000e220000000800 */
[----:B-1----:R-:W-:-:S01]  /*eaa0*/  FADD.FTZ R5, R14, R5 ;  /* 0x000000050e057221 */ /* 0x002fc20000010000 */
[----:B------:R-:W-:Y:S01]  /*eab0*/  FADD.FTZ R173, R125, R170 ;  /* 0x000000aa7dad7221 */ /* 0x000fe20000010000 */
[----:B------:R-:W-:-:S01]  /*eac0*/  FFMA.FTZ R170, R200, R23, -R137 ;  /* 0x00000017c8aa7223 */ /* 0x000fc20000010889 */
[-CC-:B------:R-:W-:Y:S01]  /*ead0*/  FFMA.FTZ R142, R142, R23.reuse, -R137.reuse ;  /* 0x000000178e8e7223 */ /* 0x180fe20000010889 */
[----:B------:R-:W-:-:S01]  /*eae0*/  FFMA.FTZ R146, R146, R23, -R137 ;  /* 0x0000001792927223 */ /* 0x000fc20000010889 */
[----:B------:R-:W-:Y:S01]  /*eaf0*/  FADD.FTZ R172, R132, R173 ;  /* 0x000000ad84ac7221 */ /* 0x000fe20000010000 */
[----:B------:R-:W-:-:S01]  /*eb00*/  FFMA.FTZ R144, R144, R23, -R137 ;  /* 0x0000001790907223 */ /* 0x000fc20000010889 */
[----:B------:R-:W1:Y:S01]  /*eb10*/  MUFU.EX2 R18, R18 ;  /* 0x0000001200127308 */ /* 0x000e620000000800 */
[----:B--2---:R-:W-:-:S01]  /*eb20*/  FADD.FTZ R4, R136, R5 ;  /* 0x0000000588047221 */ /* 0x004fc20000010000 */
[----:B------:R-:W-:-:S04]  /*eb30*/  FADD.FTZ R173, R127, R172 ;  /* 0x000000ac7fad7221 */ /* 0x000fc80000010000 */
[----:B------:R-:W-:Y:S01]  /*eb40*/  FADD.FTZ R172, R138, R173 ;  /* 0x000000ad8aac7221 */ /* 0x000fe20000010000 */
[----:B------:R-:W-:-:S01]  /*eb50*/  FFMA.FTZ R173, R198, R23, -R137 ;  /* 0x00000017c6ad7223 */ /* 0x000fc20000010889 */
        /* <DEDUP_REMOVED lines=21> */
[----:B------:R-:W-:-:S06]  /*ecb0*/  FADD.FTZ R5, R129, R172 ;  /* 0x000000ac81057221 */ /* 0x000fcc0000010000 */
        /* <DEDUP_REMOVED lines=8> */
[----:B------:R-:W-:-:S06]  /*ed40*/  FADD.FTZ R172, R148, R5 ;  /* 0x0000000594ac7221 */ /* 0x000fcc0000010000 */
[----:B------:R-:W0:Y:S01]  /*ed50*/  MUFU.EX2 R166, R166 ;  /* 0x000000a600a67308 */ /* 0x000e220000000800 */
[----:B-1----:R-:W-:-:S01]  /*ed60*/  FADD.FTZ R4, R164, R175 ;  /* 0x000000afa4047221 */ /* 0x002fc20000010000 */
[----:B------:R-:W-:-:S04]  /*ed70*/  FADD.FTZ R175, R133, R172 ;  /* 0x000000ac85af7221 */ /* 0x000fc80000010000 */
[----:B------:R-:W-:Y:S02]  /*ed80*/  FADD.FTZ R172, R152, R175 ;  /* 0x000000af98ac7221 */ /* 0x000fe40000010000 */
[----:B------:R-:W1:Y:S01]  /*ed90*/  MUFU.EX2 R167, R167 ;  /* 0x000000a700a77308 */ /* 0x000e620000000800 */
[----:B--2---:R-:W-:-:S01]  /*eda0*/  FADD.FTZ R5, R165, R4 ;  /* 0x00000004a5057221 */ /* 0x004fc20000010000 */
[----:B------:R-:W-:-:S06]  /*edb0*/  FADD.FTZ R175, R135, R172 ;  /* 0x000000ac87af7221 */ /* 0x000fcc0000010000 */
        /* <DEDUP_REMOVED lines=15> */
[----:B--2---:R-:W-:-:S01]  /*eeb0*/  FADD.FTZ R140, R154, R175 ;  /* 0x000000af9a8c7221 */ /* 0x004fc20000010000 */
[----:B-1----:R-:W-:-:S03]  /*eec0*/  FADD.FTZ R4, R173, R4 ;  /* 0x00000004ad047221 */ /* 0x002fc60000010000 */
[----:B------:R-:W-:-:S03]  /*eed0*/  FADD.FTZ R175, R139, R140 ;  /* 0x0000008c8baf7221 */ /* 0x000fc60000010000 */
[----:B------:R-:W1:Y:S01]  /*eee0*/  MUFU.EX2 R145, R145 ;  /* 0x0000009100917308 */ /* 0x000e620000000800 */
[----:B------:R-:W-:-:S01]  /*eef0*/  FADD.FTZ R140, R156, R175 ;  /* 0x000000af9c8c7221 */ /* 0x000fc20000010000 */
[----:B---3--:R-:W-:-:S03]  /*ef00*/  FADD.FTZ R4, R177, R4 ;  /* 0x00000004b1047221 */ /* 0x008fc60000010000 */
[----:B------:R-:W-:-:S03]  /*ef10*/  FADD.FTZ R175, R141, R140 ;  /* 0x0000008c8daf7221 */ /* 0x000fc60000010000 */
[----:B------:R-:W2:Y:S01]  /*ef20*/  MUFU.EX2 R187, R142 ;  /* 0x0000008e00bb7308 */ /* 0x000ea20000000800 */
[----:B------:R-:W-:-:S01]  /*ef30*/  FADD.FTZ R140, R158, R175 ;  /* 0x000000af9e8c7221 */ /* 0x000fc20000010000 */
[----:B0-----:R-:W-:-:S03]  /*ef40*/  FADD.FTZ R4, R216, R4 ;  /* 0x00000004d8047221 */ /* 0x001fc60000010000 */
[----:B------:R-:W-:-:S03]  /*ef50*/  FADD.FTZ R5, R143, R140 ;  /* 0x0000008c8f057221 */ /* 0x000fc60000010000 */
[----:B------:R-:W0:Y:S01]  /*ef60*/  MUFU.EX2 R179, R146 ;  /* 0x0000009200b37308 */ /* 0x000e220000000800 */
[----:B------:R-:W-:-:S04]  /*ef70*/  FADD.FTZ R140, R160, R5 ;  /* 0x00000005a08c7221 */ /* 0x000fc80000010000 */
[----:B-1----:R-:W-:-:S03]  /*ef80*/  FADD.FTZ R5, R145, R140 ;  /* 0x0000008c91057221 */ /* 0x002fc60000010000 */
[----:B------:R-:W1:Y:S01]  /*ef90*/  MUFU.EX2 R181, R144 ;  /* 0x0000009000b57308 */ /* 0x000e620000000800 */
[----:B--2---:R-:W-:-:S01]  /*efa0*/  FADD.FTZ R4, R187, R4 ;  /* 0x00000004bb047221 */ /* 0x004fc20000010000 */
[----:B------:R-:W-:-:S04]  /*efb0*/  FADD.FTZ R140, R162, R5 ;  /* 0x00000005a28c7221 */ /* 0x000fc80000010000 */
[----:B------:R-:W-:Y:S02]  /*efc0*/  FADD.FTZ R5, R147, R140 ;  /* 0x0000008c93057221 */ /* 0x000fe40000010000 */
        /* <DEDUP_REMOVED lines=8> */
.L_x_4120:
        /* <DEDUP_REMOVED lines=139> */
.L_x_4103:
[----:B------:R-:W-:Y:S06]  /*f900*/  BAR.ARV 0x8, 0x180 ;  /* 0x0206000000007b1d */ /* 0x000fec0000002000 */
[----:B------:R-:W-:Y:S05]  /*f910*/  @!P0 BRA `(.L_x_4122) ;  /* 0x0000000000048947 */ /* 0x000fea0003800000 */
[----:B------:R-:W-:Y:S01]  /*f920*/  BPT.TRAP 0x1 ;  /* 0x000000040000795c */ /* 0x000fe20000300000 */
.L_x_4122:
[----:B------:R-:W-:Y:S01]  /*f930*/  ULEA UR12, UR32, UR44, 0x3 ;  /* 0x0000002c200c7291 */ /* 0x000fe2000f8e183f */
[----:B------:R-:W-:-:S05]  /*f940*/  IMAD.U32 R0, RZ, RZ, UR29 ;  /* 0x0000001dff007e24 */ /* 0x000fca000f8e00ff */
[----:B------:R-:W-:-:S04]  /*f950*/  SHF.L.U32 R0, R0, 0x1f, RZ ;  /* 0x0000001f00007819 */ /* 0x000fc800000006ff */
[----:B------:R0:W1:Y:S01]  /*f960*/  SYNCS.PHASECHK.TRANS64.TRYWAIT P1, [UR12+0x2a850], R0 ;  /* 0x02a85000ff0075a7 */ /* 0x000062000802014c */
[----:B------:R-:W-:Y:S05]  /*f970*/  @!P0 BRA `(.L_x_4123) ;  /* 0x0000000000048947 */ /* 0x000fea0003800000 */
[----:B------:R-:W-:Y:S01]  /*f980*/  BPT.TRAP 0x1 ;  /* 0x000000040000795c */ /* 0x000fe20000300000 */
.L_x_4123:
[----:B-1----:R-:W-:Y:S05]  /*f990*/  @P1 BRA `(.L_x_4124) ;  /* 0x0000000000081947 */ /* 0x002fea0003800000 */
[----:B------:R-:W1:Y:S02]  /*f9a0*/  SYNCS.PHASECHK.TRANS64.TRYWAIT P1, [UR12+0x2a850], R0 ;  /* 0x02a85000ff0075a7 */ /* 0x000e64000802014c */
[----:B-1----:R-:W-:Y:S05]  /*f9b0*/  @!P1 BRA `(.L_x_4125) ;  /* 0x0000008000249947 */ /* 0x002fea0003800000 */
.L_x_4124:
[----:B------:R-:W-:Y:S01]  /*f9c0*/  UIADD3 UR44, UR44, 0x400, URZ ;  /* 0x000004002c2c7890 */ /* 0x000fe2000fffe03f */
[----:B------:R-:W-:Y:S01]  /*f9d0*/  WARPGROUP.ARRIVE ;  /* 0x00000000000079c5 */ /* 0x000fe20000000000 */
[----:B------:R-:W-:Y:S01]  /*f9e0*/  UMOV UR7, 0x40000040 ;  /* 0x4000004000077882 */ /* 0x000fe20000000000 */
[----:B------:R-:W-:Y:S01]  /*f9f0*/  ULDC.64 UR8, c[0x0][0x9a0] ;  /* 0x0002680000087ab9 */ /* 0x000fe20000000a00 */
[----:B------:R-:W-:Y:S01]  /*fa00*/  USHF.R.U32.HI UR44, URZ, 0x4, UR44 ;  /* 0x000000043f2c7899 */ /* 0x000fe2000801162c */
[----:B------:R-:W-:Y:S01]  /*fa10*/  IMAD.MOV.U32 R6, RZ, RZ, 0x3f800000 ;  /* 0x3f800000ff067424 */ /* 0x000fe200078e00ff */
[----:B------:R-:W-:Y:S02]  /*fa20*/  UISETP.NE.U32.AND UP0, UPT, UR8, URZ, UPT ;  /* 0x0000003f0800728c */ /* 0x000fe4000bf05070 */
[----:B------:R-:W-:Y:S02]  /*fa30*/  ULOP3.LUT UR44, UR44, 0x3fff, URZ, 0xc0, !UPT ;  /* 0x00003fff2c2c7892 */ /* 0x000fe4000f8ec03f */
[----:B------:R-:W-:-:S02]  /*fa40*/  UISETP.NE.AND.EX UP0, UPT, UR9, URZ, UPT, UP0 ;  /* 0x0000003f0900728c */ /* 0x000fc4000bf05300 */
[----:B------:R-:W-:-:S04]  /*fa50*/  ULOP3.LUT UR44, UR44, 0x10000, URZ, 0xfc, !UPT ;  /* 0x000100002c2c7892 */ /* 0x000fc8000f8efc3f */
[----:B------:R-:W-:Y:S01]  /*fa60*/  UIMAD UR32, UR32, 0x600, UR44 ;  /* 0x00000600202078a4 */ /* 0x000fe2000f8e022c */
[----:B------:R-:W-:-:S03]  /*fa70*/  PLOP3.LUT P1, PT, PT, PT, UP0, 0x80, 0x0 ;  /* 0x000000000000781c */ /* 0x000fc60003f2f008 */
[----:B------:R-:W-:Y:S01]  /*fa80*/  UIADD3 UR4, UR32, 0x2, URZ ;  /* 0x0000000220047890 */ /* 0x000fe2000fffe03f */
[----:B------:R-:W-:Y:S02]  /*fa90*/  @UP0 ULDC.64 UR10, c[0x0][0x9c8] ;  /* 0x00027200000a0ab9 */ /* 0x000fe40000000a00 */
[----:B------:R-:W-:-:S06]  /*faa0*/  UMOV UR6, UR32 ;  /* 0x0000002000067c82 */ /* 0x000fcc0008000000 */
[----:B------:R-:W-:Y:S01]  /*fab0*/  QGMMA.64x192x32.F32.E4M3.E4M3 R24, R196, gdesc[UR4], R24, gsb0 ;  /* 0x02e00004c4187df3 */ /* 0x000fe20008000818 */
[----:B------:R-:W-:Y:S01]  /*fac0*/  UMOV UR7, 0x40000040 ;  /* 0x4000004000077882 */ /* 0x000fe20000000000 */
[----:B------:R-:W-:Y:S01]  /*fad0*/  UMOV UR6, UR4 ;  /* 0x0000000400067c82 */ /* 0x000fe20008000000 */
[----:B------:R-:W-:Y:S01]  /*fae0*/  @UP0 UIMAD.WIDE.U32 UR4, UR36, UR10, URZ ;  /* 0x0000000a240402a5 */ /* 0x000fe2000f8e003f */
[----:B------:R-:W-:Y:S02]  /*faf0*/  WARPGROUP.DEPBAR.LE gsb0, 0x0 ;  /* 0x00008000000079c5 */ /* 0x000fe40000010000 */
[----:B------:R-:W-:-:S14]  /*fb00*/  WARPGROUP.ARRIVE ;  /* 0x00000000000079c5 */ /* 0x000fdc0000000000 */
[----:B------:R-:W-:Y:S01]  /*fb10*/  QGMMA.64x192x32.F32.E4M3.E4M3 R24, R192, gdesc[UR4], R24, gsb0 ;  /* 0x02e00004c0187df3 */ /* 0x000fe20008000818 */
[----:B------:R-:W-:Y:S02]  /*fb20*/  @UP0 UIMAD UR6, UR38, UR10, URZ ;  /* 0x0000000a260602a4 */ /* 0x000fe4000f8e023f */
[----:B------:R-:W-:Y:S02]  /*fb30*/  @UP0 USHF.R.S32.HI UR7, URZ, 0x1f, UR37 ;  /* 0x0000001f3f070899 */ /* 0x000fe40008011425 */
[----:B------:R-:W-:-:S03]  /*fb40*/  @UP0 UIMAD UR6, UR36, UR11, UR6 ;  /* 0x0000000b240602a4 */ /* 0x000fc6000f8e0206 */
[----:B------:R-:W-:Y:S01]  /*fb50*/  @UP0 ULDC.64 UR10, c[0x0][0x9d0] ;  /* 0x00027400000a0ab9 */ /* 0x000fe20000000a00 */
[----:B------:R-:W-:Y:S02]  /*fb60*/  @UP0 UIADD3 UR5, UR5, UR6, URZ ;  /* 0x0000000605050290 */ /* 0x000fe4000fffe03f */
[----:B------:R-:W-:Y:S02]  /*fb70*/  @UP0 UIMAD UR6, UR7, UR10, URZ ;  /* 0x0000000a070602a4 */ /* 0x000fe4000f8e023f */
[----:B------:R-:W-:Y:S02]  /*fb80*/  @UP0 UIMAD.WIDE.U32 UR4, UR37, UR10, UR4 ;  /* 0x0000000a250402a5 */ /* 0x000fe4000f8e0004 */
[----:B------:R-:W-:-:S04]  /*fb90*/  @UP0 UIMAD UR6, UR37, UR11, UR6 ;  /* 0x0000000b250602a4 */ /* 0x000fc8000f8e0206 */
[----:B------:R-:W-:Y:S02]  /*fba0*/  @UP0 UIADD3 UR5, UR5, UR6, URZ ;  /* 0x0000000605050290 */ /* 0x000fe4000fffe03f */
[----:B------:R-:W-:-:S04]  /*fbb0*/  @UP0 ULEA UR6, UP1, UR4, UR8, 0x2 ;  /* 0x0000000804060291 */ /* 0x000fc8000f82103f */
[----:B------:R-:W-:Y:S02]  /*fbc0*/  @UP0 ULEA.HI.X UR7, UR4, UR9, UR5, 0x2, UP1 ;  /* 0x0000000904070291 */ /* 0x000fe400088f1405 */
[----:B------:R-:W-:-:S04]  /*fbd0*/  IMAD.U32 R2, RZ, RZ, UR6 ;  /* 0x00000006ff027e24 */ /* 0x000fc8000f8e00ff */
[----:B-1----:R-:W-:-:S05]  /*fbe0*/  IMAD.U32 R3, RZ, RZ, UR7 ;  /* 0x00000007ff037e24 */ /* 0x002fca000f8e00ff */
[----:B------:R1:W2:Y:S01]  /*fbf0*/  @P1 LDG.E R6, desc[UR42][R2.64] ;  /* 0x0000002a02061981 */ /* 0x0002a2000c1e1900 */
[----:B------:R-:W-:Y:S01]  /*fc00*/  UIADD3 UR4, UR32, 0x4, URZ ;  /* 0x0000000420047890 */ /* 0x000fe2000fffe03f */
[----:B------:R-:W-:-:S06]  /*fc10*/  UMOV UR7, 0x40000040 ;  /* 0x4000004000077882 */ /* 0x000fcc0000000000 */
[----:B------:R-:W-:Y:S01]  /*fc20*/  UMOV UR6, UR4 ;  /* 0x0000000400067c82 */ /* 0x000fe20008000000 */
[----:B------:R-:W-:Y:S01]  /*fc30*/  UIADD3 UR32, UR32, 0x6, URZ ;  /* 0x0000000620207890 */ /* 0x000fe2000fffe03f */
[----:B------:R-:W-:Y:S02]  /*fc40*/  WARPGROUP.DEPBAR.LE gsb0, 0x0 ;  /* 0x00008000000079c5 */ /* 0x000fe40000010000 */
[----:B------:R-:W-:-:S06]  /*fc50*/  WARPGROUP.ARRIVE ;  /* 0x00000000000079c5 */ /* 0x000fcc0000000000 */
[----:B------:R-:W-:Y:S01]  /*fc60*/  QGMMA.64x192x32.F32.E4M3.E4M3 R24, R188, gdesc[UR4], R24, gsb0 ;  /* 0x02e00004bc187df3 */ /* 0x000fe20008000818 */
[----:B------:R-:W-:Y:S01]  /*fc70*/  UMOV UR6, UR32 ;  /* 0x0000002000067c82 */ /* 0x000fe20008000000 */
[----:B------:R-:W-:Y:S01]  /*fc80*/  UMOV UR7, 0x40000040 ;  /* 0x4000004000077882 */ /* 0x000fe20000000000 */
[----:B0-----:R-:W0:Y:S04]  /*fc90*/  SHFL.BFLY PT, R0, R5, 0x2, 0x1f ;  /* 0x0c401f0005007f89 */ /* 0x001e2800000e0000 */
[----:B------:R-:W3:Y:S01]  /*fca0*/  SHFL.BFLY PT, R11, R4, 0x2, 0x1f ;  /* 0x0c401f00040b7f89 */ /* 0x000ee200000e0000 */
[----:B0-----:R-:W-:Y:S01]  /*fcb0*/  FADD.FTZ R0, R0, R5 ;  /* 0x0000000500007221 */ /* 0x001fe20000010000 */
[----:B---3--:R-:W-:-:S04]  /*fcc0*/  FADD.FTZ R11, R11, R4 ;  /* 0x000000040b0b7221 */ /* 0x008fc80000010000 */
[----:B------:R-:W0:Y:S04]  /*fcd0*/  SHFL.BFLY PT, R7, R0, 0x1, 0x1f ;  /* 0x0c201f0000077f89 */ /* 0x000e2800000e0000 */
[----:B-1----:R-:W1:Y:S01]  /*fce0*/  SHFL.BFLY PT, R2, R11, 0x1, 0x1f ;  /* 0x0c201f000b027f89 */ /* 0x002e6200000e0000 */
[----:B------:R-:W-:Y:S02]  /*fcf0*/  IMAD.MOV.U32 R3, RZ, RZ, RZ ;  /* 0x000000ffff037224 */ /* 0x000fe400078e00ff */
[----:B0-----:R-:W-:Y:S01]  /*fd00*/  FADD.FTZ R12, R0, R7 ;  /* 0x00000007000c7221 */ /* 0x001fe20000010000 */
[----:B-1----:R-:W-:-:S04]  /*fd10*/  FADD.FTZ R13, R11, R2 ;  /* 0x000000020b0d7221 */ /* 0x002fc80000010000 */
        /* <DEDUP_REMOVED lines=14> */
[----:B------:R-:W-:Y:S01]  /*fe00*/  @P2 FMUL.FTZ R4, R23, 0.69314718246459960938 ;  /* 0x3f31721817042820 */ /* 0x000fe20000410000 */
        /* <DEDUP_REMOVED lines=12> */
.L_x_4126:
        /* <DEDUP_REMOVED lines=100> */
.L_x_4052:
        /* <DEDUP_REMOVED lines=43> */
[----:B------:R-:W-:Y:S01]  /*107c0*/  IMAD.IADD R82, R19, 0x1, -R6 ;  /* 0x0000000113527824 */ /* 0x000fe200078e0a06 */
[----:B------:R-:W-:Y:S02]  /*107d0*/  SEL R130, R44, R7, P0 ;  /* 0x000000072c827207 */ /* 0x000fe40000000000 */
[----:B------:R-:W-:Y:S02]  /*107e0*/  SEL R44, R7, R44, P0 ;  /* 0x0000002c072c7207 */ /* 0x000fe40000000000 */
[----:B------:R-:W-:Y:S02]  /*107f0*/  SEL R176, R9, R8, P0 ;  /* 0x0000000809b07207 */ /* 0x000fe40000000000 */
[----:B------:R-:W-:-:S02]  /*10800*/  SHF.R.S32.HI R7, RZ, 0x1f, R82 ;  /* 0x0000001fff077819 */ /* 0x000fc40000011452 */
[----:B------:R-:W-:Y:S02]  /*10810*/  SEL R9, R8, R9, P0 ;  /* 0x0000000908097207 */ /* 0x000fe40000000000 */
[----:B------:R-:W-:Y:S02]  /*10820*/  SEL R18, R48, R23, P0 ;  /* 0x0000001730127207 */ /* 0x000fe40000000000 */
[----:B------:R-:W-:Y:S02]  /*10830*/  SHF.R.S32.HI R8, RZ, 0x7, R5 ;  /* 0x00000007ff087819 */ /* 0x000fe40000011405 */
[----:B------:R-:W-:Y:S02]  /*10840*/  SEL R48, R23, R48, P0 ;  /* 0x0000003017307207 */ /* 0x000fe40000000000 */
[----:B------:R-:W-:Y:S02]  /*10850*/  LEA.HI R6, R4, R19, RZ, 0x2 ;  /* 0x0000001304067211 */ /* 0x000fe400078f10ff */
[----:B------:R-:W-:-:S02]  /*10860*/  LEA.HI R23, R7, R82, RZ, 0x2 ;  /* 0x0000005207177211 */ /* 0x000fc400078f10ff */
[----:B------:R-:W-:Y:S02]  /*10870*/  SEL R134, R112, R113, P0 ;  /* 0x0000007170867207 */ /* 0x000fe40000000000 */
[----:B------:R-:W-:Y:S02]  /*10880*/  SEL R42, R113, R112, P0 ;  /* 0x00000070712a7207 */ /* 0x000fe40000000000 */
[----:B------:R-:W-:Y:S02]  /*10890*/  SEL R112, R50, R51, P0 ;  /* 0x0000003332707207 */ /* 0x000fe40000000000 */
[----:B------:R-:W-:Y:S02]  /*108a0*/  SEL R103, R51, R50, P0 ;  /* 0x0000003233677207 */ /* 0x000fe40000000000 */
[----:B------:R-:W-:Y:S02]  /*108b0*/  LEA.HI R4, R5, R8, RZ, 0x1 ;  /* 0x0000000805047211 */ /* 0x000fe400078f08ff */
[----:B------:R-:W-:-:S02]  /*108c0*/  LOP3.LUT R50, R6, 0xfffffffc, RZ, 0xc0, !PT ;  /* 0xfffffffc06327812 */ /* 0x000fc400078ec0ff */
[--C-:B------:R-:W-:Y:S02]  /*108d0*/  SHF.R.S32.HI R5, RZ, 0x2, R23.reuse ;  /* 0x00000002ff057819 */ /* 0x100fe40000011417 */
[----:B------:R-:W-:Y:S01]  /*108e0*/  SHF.R.S32.HI R6, RZ, 0x1f, R23 ;  /* 0x0000001fff067819 */ /* 0x000fe20000011417 */
[----:B------:R-:W-:Y:S01]  /*108f0*/  IMAD.IADD R50, R19, 0x1, -R50 ;  /* 0x0000000113327824 */ /* 0x000fe200078e0a32 */
[----:B------:R-:W-:Y:S02]  /*10900*/  LOP3.LUT R4, R4, 0x3fffffe, RZ, 0xc0, !PT ;  /* 0x03fffffe04047812 */ /* 0x000fe400078ec0ff */
[----:B------:R-:W-:Y:S02]  /*10910*/  LEA.HI R6, R6, R5, RZ, 0x3 ;  /* 0x0000000506067211 */ /* 0x000fe400078f18ff */
[----:B------:R-:W-:Y:S01]  /*10920*/  LEA.HI R7, R7, R82, RZ, 0x5 ;  /* 0x0000005207077211 */ /* 0x000fe200078f28ff */
[----:B------:R-:W-:Y:S01]  /*10930*/  IMAD.IADD R8, R8, 0x1, -R4 ;  /* 0x0000000108087824 */ /* 0x000fe200078e0a04 */
[----:B------:R-:W-:Y:S01]  /*10940*/  LOP3.LUT R4, R6, 0xfffffff8, RZ, 0xc0, !PT ;  /* 0xfffffff806047812 */ /* 0x000fe200078ec0ff */
[----:B------:R-:W-:Y:S01]  /*10950*/  IMAD.U32 R6, RZ, RZ, UR4 ;  /* 0x00000004ff067e24 */ /* 0x000fe2000f8e00ff */
[----:B------:R-:W-:Y:S01]  /*10960*/  SEL R124, R60, R21, P0 ;  /* 0x000000153c7c7207 */ /* 0x000fe20000000000 */
[----:B------:R-:W0:Y:S01]  /*10970*/  S2UR UR4, SR_CTAID.Y ;  /* 0x00000000000479c3 */ /* 0x000e220000002600 */
[----:B------:R-:W-:Y:S01]  /*10980*/  SEL R60, R21, R60, P0 ;  /* 0x0000003c153c7207 */ /* 0x000fe20000000000 */
[----:B------:R-:W-:Y:S01]  /*10990*/  IMAD.IADD R4, R5, 0x1, -R4 ;  /* 0x0000000105047824 */ /* 0x000fe200078e0a04 */
[----:B------:R-:W-:Y:S01]  /*109a0*/  LEA.HI R5, R50, R50, RZ, 0x1 ;  /* 0x0000003232057211 */ /* 0x000fe200078f08ff */
[----:B------:R-:W1:Y:S01]  /*109b0*/  S2R R21, SR_CTAID.X ;  /* 0x0000000000157919 */ /* 0x000e620000002500 */
[----:B------:R-:W-:-:S02]  /*109c0*/  SHF.R.S32.HI R7, RZ, 0x5, R7 ;  /* 0x00000005ff077819 */ /* 0x000fc40000011407 */
[----:B------:R-:W-:Y:S02]  /*109d0*/  SEL R170, R15, R14, P0 ;  /* 0x0000000e0faa7207 */ /* 0x000fe40000000000 */
[----:B------:R-:W-:Y:S01]  /*109e0*/  SEL R136, R104, R105, P0 ;  /* 0x0000006968887207 */ /* 0x000fe20000000000 */
[----:B------:R-:W-:Y:S01]  /*109f0*/  IMAD R19, R7, 0x10, R4 ;  /* 0x0000001007137824 */ /* 0x000fe200078e0204 */
[----:B------:R-:W-:Y:S01]  /*10a00*/  SEL R34, R105, R104, P0 ;  /* 0x0000006869227207 */ /* 0x000fe20000000000 */
[----:B------:R-:W-:Y:S01]  /*10a10*/  IMAD.U32 R7, RZ, RZ, UR5 ;  /* 0x00000005ff077e24 */ /* 0x000fe2000f8e00ff */
[----:B------:R-:W-:Y:S01]  /*10a20*/  SEL R15, R14, R15, P0 ;  /* 0x0000000f0e0f7207 */ /* 0x000fe20000000000 */
[----:B------:R-:W-:Y:S01]  /*10a30*/  IMAD R8, R8, 0x40, R19 ;  /* 0x0000004008087824 */ /* 0x000fe200078e0213 */
[----:B------:R-:W-:Y:S01]  /*10a40*/  SEL R122, R54, R55, P0 ;  /* 0x00000037367a7207 */ /* 0x000fe20000000000 */
[----:B------:R-:W-:Y:S01]  /*10a50*/  IMAD.U32 R7, RZ, RZ, UR9 ;  /* 0x00000009ff077e24 */ /* 0x000fe2000f8e00ff */
        /* <DEDUP_REMOVED lines=30> */
[----:B------:R-:W-:Y:S01]  /*10c40*/  IMAD R52, R37, 0x8, R8 ;  /* 0x0000000825347824 */ /* 0x000fe200078e0208 */
[----:B------:R-:W-:-:S02]  /*10c50*/  SEL R84, R90, R91, P0 ;  /* 0x0000005b5a547207 */ /* 0x000fc40000000000 */
[----:B------:R-:W-:Y:S01]  /*10c60*/  SEL R13, R12, R13, P0 ;  /* 0x0000000d0c0d7207 */ /* 0x000fe20000000000 */
[----:B-1----:R-:W-:Y:S01]  /*10c70*/  IMAD R52, R21, 0x80, R52 ;  /* 0x0000008015347824 */ /* 0x002fe200078e0234 */
        /* <DEDUP_REMOVED lines=9> */
[----:B------:R-:W-:Y:S01]  /*10d10*/  IMAD R100, R21, 0x80, R8 ;  /* 0x0000008015647824 */ /* 0x000fe200078e0208 */
        /* <DEDUP_REMOVED lines=22> */
[----:B------:R-:W-:Y:S02]  /*10e80*/  LOP3.LUT R23, R23, 0x7ffffffc, RZ, 0xc0, !PT ;  /* 0x7ffffffc17177812 */ /* 0x000fe400078ec0ff */
[----:B------:R-:W-:Y:S02]  /*10e90*/  SEL R88, R98, R99, P0 ;  /* 0x0000006362587207 */ /* 0x000fe40000000000 */
[----:B------:R-:W-:Y:S02]  /*10ea0*/  SEL R86, R110, R111, P0 ;  /* 0x0000006f6e567207 */ /* 0x000fe40000000000 */
[----:B------:R-:W-:-:S02]  /*10eb0*/  SEL R64, R114, R115, P0 ;  /* 0x0000007372407207 */ /* 0x000fc40000000000 */
[----:B------:R-:W-:Y:S02]  /*10ec0*/  SEL R97, R115, R114, P0 ;  /* 0x0000007273617207 */ /* 0x000fe40000000000 */
[C---:B------:R-:W-:Y:S01]  /*10ed0*/  LOP3.LUT P1, RZ, R82.reuse, 0x3, RZ, 0xc0, !PT ;  /* 0x0000000352ff7812 */ /* 0x040fe2000782c0ff */
[----:B------:R-:W-:Y:S01]  /*10ee0*/  IMAD.IADD R82, R82, 0x1, -R23 ;  /* 0x0000000152527824 */ /* 0x000fe200078e0a17 */
[----:B------:R-:W-:Y:S02]  /*10ef0*/  SEL R68, R91, R90, P0 ;  /* 0x0000005a5b447207 */ /* 0x000fe40000000000 */
[----:B------:R-:W-:Y:S02]  /*10f00*/  SEL R71, R95, R94, P0 ;  /* 0x0000005e5f477207 */ /* 0x000fe40000000000 */
[----:B------:R-:W-:Y:S02]  /*10f10*/  SEL R66, R99, R98, P0 ;  /* 0x0000006263427207 */ /* 0x000fe40000000000 */
[----:B--2---:R-:W-:Y:S01]  /*10f20*/  LOP3.LUT R62, R3, 0x2, RZ, 0x3c, !PT ;  /* 0x00000002033e7812 */ /* 0x004fe200078e3cff */
[----:B------:R-:W-:Y:S04]  /*10f30*/  SHFL.IDX PT, R72, R72, R3, 0x1c1f ;  /* 0x001c1f0348487589 */ /* 0x000fe800000e0000 */
[----:B------:R-:W-:Y:S04]  /*10f40*/  SHFL.IDX PT, R79, R9, R62, 0x1c1f ;  /* 0x001c1f3e094f7589 */ /* 0x000fe800000e0000 */
[----:B------:R-:W-:Y:S04]  /*10f50*/  SHFL.IDX PT, R9, R65, R62, 0x1c1f ;  /* 0x001c1f3e41097589 */ /* 0x000fe800000e0000 */
[----:B------:R-:W-:Y:S04]  /*10f60*/  SHFL.IDX PT, R78, R176, R3, 0x1c1f ;  /* 0x001c1f03b04e7589 */ /* 0x000fe800000e0000 */
[----:B------:R-:W-:Y:S04]  /*10f70*/  SHFL.IDX PT, R37, R76, R3, 0x1c1f ;  /* 0x001c1f034c257589 */ /* 0x000fe800000e0000 */
[----:B------:R-:W-:Y:S04]  /*10f80*/  SHFL.IDX PT, R61, R178, R3, 0x1c1f ;  /* 0x001c1f03b23d7589 */ /* 0x000fe800000e0000 */
[----:B------:R-:W1:Y:S04]  /*10f90*/  SHFL.IDX PT, R76, R11, R62, 0x1c1f ;  /* 0x001c1f3e0b4c7589 */ /* 0x000e6800000e0000 */
[----:B------:R2:W-:Y:S04]  /*10fa0*/  SHFL.IDX PT, R65, R127, R62, 0x1c1f ;  /* 0x001c1f3e7f417589 */ /* 0x0005e800000e0000 */
[----:B------:R-:W-:Y:S04]  /*10fb0*/  SHFL.IDX PT, R80, R172, R3, 0x1c1f ;  /* 0x001c1f03ac507589 */ /* 0x000fe800000e0000 */
[----:B------:R-:W-:Y:S01]  /*10fc0*/  SHFL.IDX PT, R81, R10, R62, 0x1c1f ;  /* 0x001c1f3e0a517589 */ /* 0x000fe200000e0000 */
[----:B--2---:R-:W2:Y:S03]  /*10fd0*/  LDC R127, c[0x0][0xbe8] ;  /* 0x0002fa00ff7f7b82 */ /* 0x004ea60000000800 */
[----:B------:R-:W-:Y:S04]  /*10fe0*/  SHFL.IDX PT, R39, R84, R3, 0x1c1f ;  /* 0x001c1f0354277589 */ /* 0x000fe800000e0000 */
[----:B------:R-:W-:Y:S04]  /*10ff0*/  SHFL.IDX PT, R63, R174, R3, 0x1c1f ;  /* 0x001c1f03ae3f7589 */ /* 0x000fe800000e0000 */
[----:B------:R-:W-:Y:S01]  /*11000*/  SHFL.IDX PT, R50, R112, R3, 0x1c1f ;  /* 0x001c1f0370327589 */ /* 0x000fe200000e0000 */
[----:B-1----:R-:W-:-:S03]  /*11010*/  SEL R73, R61, R76, P0 ;  /* 0x0000004c3d497207 */ /* 0x002fc60000000000 */
[----:B------:R-:W1:Y:S04]  /*11020*/  SHFL.IDX PT, R84, R13, R62, 0x1c1f ;  /* 0x001c1f3e0d547589 */ /* 0x000e6800000e0000 */
[----:B------:R-:W-:Y:S04]  /*11030*/  SHFL.IDX PT, R107, R154, R3, 0x1c1f ;  /* 0x001c1f039a6b7589 */ /* 0x000fe800000e0000 */
[----:B------:R-:W-:Y:S01]  /*11040*/  SHFL.IDX PT, R113, R148, R3, 0x1c1f ;  /* 0x001c1f0394717589 */ /* 0x000fe200000e0000 */
[----:B--2---:R-:W-:-:S03]  /*11050*/  ISETP.NE.AND P2, PT, R127, 0x1, PT ;  /* 0x000000017f00780c */ /* 0x004fc60003f45270 */
[----:B------:R-:W2:Y:S04]  /*11060*/  SHFL.IDX PT, R112, R29, R62, 0x1c1f ;  /* 0x001c1f3e1d707589 */ /* 0x000ea800000e0000 */
[----:B------:R-:W-:Y:S04]  /*11070*/  SHFL.IDX PT, R28, R28, R62, 0x1c1f ;  /* 0x001c1f3e1c1c7589 */ /* 0x000fe800000e0000 */
[----:B------:R-:W-:Y:S04]  /*11080*/  SHFL.IDX PT, R109, R152, R3, 0x1c1f ;  /* 0x001c1f03986d7589 */ /* 0x000fe800000e0000 */
[----:B------:R-:W-:Y:S01]  /*11090*/  SHFL.IDX PT, R26, R26, R62, 0x1c1f ;  /* 0x001c1f3e1a1a7589 */ /* 0x000fe200000e0000 */
[----:B-1----:R-:W-:-:S03]  /*110a0*/  SEL R77, R63, R84, P0 ;  /* 0x000000543f4d7207 */ /* 0x002fc60000000000 */
        /* <DEDUP_REMOVED lines=41> */
[----:B------:R-:W3:Y:S04]  /*11340*/  SHFL.IDX PT, R12, R12, R62, 0x1c1f ;  /* 0x001c1f3e0c0c7589 */ /* 0x000ee800000e0000 */
[----:B------:R-:W4:Y:S01]  /*11350*/  SHFL.IDX PT, R88, R15, R62, 0x1c1f ;  /* 0x001c1f3e0f587589 */ /* 0x000f2200000e0000 */
[----:B-1----:R-:W-:-:S02]  /*11360*/  SEL R3, R72, R9, P0 ;  /* 0x0000000948037207 */ /* 0x002fc40000000000 */
[----:B------:R-:W-:Y:S01]  /*11370*/  SEL R9, R9, R72, P0 ;  /* 0x0000004809097207 */ /* 0x000fe20000000000 */
[----:B------:R-:W1:Y:S01]  /*11380*/  SHFL.IDX PT, R89, R14, R62, 0x1c1f ;  /* 0x001c1f3e0e597589 */ /* 0x000e6200000e0000 */
[----:B------:R-:W-:Y:S02]  /*11390*/  SEL R72, R78, R79, P0 ;  /* 0x0000004f4e487207 */ /* 0x000fe40000000000 */
[----:B------:R-:W-:Y:S01]  /*113a0*/  SEL R78, R79, R78, P0 ;  /* 0x0000004e4f4e7207 */ /* 0x000fe20000000000 */
[----:B------:R-:W5:Y:S01]  /*113b0*/  SHFL.IDX PT, R92, R17, R62, 0x1c1f ;  /* 0x001c1f3e115c7589 */ /* 0x000f6200000e0000 */
[----:B------:R-:W-:Y:S02]  /*113c0*/  SEL R79, R76, R61, P0 ;  /* 0x0000003d4c4f7207 */ /* 0x000fe40000000000 */
[----:B------:R-:W-:Y:S01]  /*113d0*/  SEL R76, R80, R81, P0 ;  /* 0x00000051504c7207 */ /* 0x000fe20000000000 */
[----:B------:R-:W0:Y:S01]  /*113e0*/  SHFL.IDX PT, R16, R16, R62, 0x1c1f ;  /* 0x001c1f3e10107589 */ /* 0x000e2200000e0000 */
[----:B------:R-:W-:-:S02]  /*113f0*/  SEL R80, R81, R80, P0 ;  /* 0x0000005051507207 */ /* 0x000fc40000000000 */
[----:B------:R-:W-:Y:S01]  /*11400*/  SEL R81, R84, R63, P0 ;  /* 0x0000003f54517207 */ /* 0x000fe20000000000 */
[----:B------:R1:W-:Y:S01]  /*11410*/  SHFL.IDX PT, R15, R46, R62, 0x1c1f ;  /* 0x001c1f3e2e0f7589 */ /* 0x0003e200000e0000 */
[----:B--2---:R-:W-:Y:S02]  /*11420*/  SEL R61, R107, R112, P0 ;  /* 0x000000706b3d7207 */ /* 0x004fe40000000000 */
[----:B------:R-:W-:Y:S01]  /*11430*/  SEL R63, R112, R107, P0 ;  /* 0x0000006b703f7207 */ /* 0x000fe20000000000 */
[----:B------:R2:W-:Y:S01]  /*11440*/  SHFL.IDX PT, R125, R48, R62, 0x1c1f ;  /* 0x001c1f3e307d7589 */ /* 0x0005e200000e0000 */
[----:B---3--:R-:W-:Y:S02]  /*11450*/  SEL R86, R87, R12, P0 ;  /* 0x0000000c57567207 */ /* 0x008fe40000000000 */
[----:B------:R-:W-:Y:S01]  /*11460*/  SEL R84, R12, R87, P0 ;  /* 0x000000570c547207 */ /* 0x000fe20000000000 */
[----:B------:R-:W3:Y:S01]  /*11470*/  SHFL.IDX PT, R96, R25, R62, 0x1c1f ;  /* 0x001c1f3e19607589 */ /* 0x000ee200000e0000 */
[----:B----4-:R-:W-:-:S02]  /*11480*/  SEL R87, R85, R88, P0 ;  /* 0x0000005855577207 */ /* 0x010fc40000000000 */
[----:B-1----:R-:W-:Y:S01]  /*11490*/  SEL R46, R28, R113, P0 ;  /* 0x000000711c2e7207 */ /* 0x002fe20000000000 */
[----:B------:R-:W1:Y:S01]  /*114a0*/  SHFL.IDX PT, R34, R34, R62, 0x1c1f ;  /* 0x001c1f3e22227589 */ /* 0x000e6200000e0000 */
[----:B------:R-:W-:Y:S02]  /*114b0*/  SEL R85, R88, R85, P0 ;  /* 0x0000005558557207 */ /* 0x000fe40000000000 */
[----:B--2---:R-:W-:Y:S01]  /*114c0*/  SEL R48, R113, R28, P0 ;  /* 0x0000001c71307207 */ /* 0x004fe20000000000 */
[----:B------:R2:W4:Y:S01]  /*114d0*/  SHFL.IDX PT, R17, R44, R62, 0x1c1f ;  /* 0x001c1f3e2c117589 */ /* 0x00052200000e0000 */
[----:B------:R-:W4:Y:S01]  /*114e0*/  LDC.64 R112, c[0x0][0xbd8] ;  /* 0x0002f600ff707b82 */ /* 0x000f220000000a00 */
[----:B------:R-:W-:Y:S02]  /*114f0*/  SEL R88, R90, R89, P0 ;  /* 0x000000595a587207 */ /* 0x000fe40000000000 */
[----:B------:R0:W4:Y:S01]  /*11500*/  SHFL.IDX PT, R11, R24, R62, 0x1c1f ;  /* 0x001c1f3e180b7589 */ /* 0x00012200000e0000 */
[----:B------:R-:W-:-:S02]  /*11510*/  SEL R90, R89, R90, P0 ;  /* 0x0000005a595a7207 */ /* 0x000fc40000000000 */
[----:B-----5:R-:W-:Y:S01]  /*11520*/  SEL R89, R91, R92, P0 ;  /* 0x0000005c5b597207 */ /* 0x020fe20000000000 */
[----:B------:R5:W4:Y:S01]  /*11530*/  SHFL.IDX PT, R13, R43, R62, 0x1c1f ;  /* 0x001c1f3e2b0d7589 */ /* 0x000b2200000e0000 */
[----:B------:R-:W-:Y:S02]  /*11540*/  SEL R91, R92, R91, P0 ;  /* 0x0000005b5c5b7207 */ /* 0x000fe40000000000 */
[----:B--2---:R-:W-:Y:S01]  /*11550*/  SEL R44, R30, R115, P0 ;  /* 0x000000731e2c7207 */ /* 0x004fe20000000000 */
[----:B------:R2:W4:Y:S01]  /*11560*/  SHFL.IDX PT, R122, R47, R62, 0x1c1f ;  /* 0x001c1f3e2f7a7589 */ /* 0x00052200000e0000 */
[----:B0-----:R-:W-:Y:S02]  /*11570*/  SEL R94, R95, R16, P0 ;  /* 0x000000105f5e7207 */ /* 0x001fe40000000000 */
[----:B------:R-:W-:Y:S01]  /*11580*/  SEL R24, R117, R32, P0 ;  /* 0x0000002075187207 */ /* 0x000fe20000000000 */
[----:B------:R-:W0:Y:S01]  /*11590*/  SHFL.IDX PT, R35, R35, R62, 0x1c1f ;  /* 0x001c1f3e23237589 */ /* 0x000e2200000e0000 */
[----:B------:R-:W-:-:S02]  /*115a0*/  SEL R92, R16, R95, P0 ;  /* 0x0000005f105c7207 */ /* 0x000fc40000000000 */
[----:B-----5:R-:W-:Y:S01]  /*115b0*/  SEL R43, R114, R33, P0 ;  /* 0x00000021722b7207 */ /* 0x020fe20000000000 */
[----:B------:R-:W-:Y:S01]  /*115c0*/  SHFL.IDX PT, R110, R27, R62, 0x1c1f ;  /* 0x001c1f3e1b6e7589 */ /* 0x000fe200000e0000 */
[----:B---3--:R-:W-:Y:S02]  /*115d0*/  SEL R95, R93, R96, P0 ;  /* 0x000000605d5f7207 */ /* 0x008fe40000000000 */
[----:B--2---:R-:W-:Y:S01]  /*115e0*/  SEL R47, R10, R111, P0 ;  /* 0x0000006f0a2f7207 */ /* 0x004fe20000000000 */
[----:B------:R2:W3:Y:S01]  /*115f0*/  SHFL.IDX PT, R14, R42, R62, 0x1c1f ;  /* 0x001c1f3e2a0e7589 */ /* 0x0004e200000e0000 */
[----:B-1----:R-:W-:Y:S02]  /*11600*/  SEL R28, R119, R34, P0 ;  /* 0x00000022771c7207 */ /* 0x002fe40000000000 */
[----:B----4-:R-:W-:Y:S01]  /*11610*/  SEL R12, R17, R106, P0 ;  /* 0x0000006a110c7207 */ /* 0x010fe20000000000 */
[----:B------:R1:W-:Y:S01]  /*11620*/  SHFL.IDX PT, R124, R49, R62, 0x1c1f ;  /* 0x001c1f3e317c7589 */ /* 0x0003e200000e0000 */
[----:B------:R-:W-:-:S02]  /*11630*/  SEL R93, R96, R93, P0 ;  /* 0x0000005d605d7207 */ /* 0x000fc40000000000 */
[----:B------:R-:W-:Y:S01]  /*11640*/  SEL R96, R98, R11, P0 ;  /* 0x0000000b62607207 */ /* 0x000fe20000000000 */
[----:B------:R4:W5:Y:S01]  /*11650*/  SHFL.IDX PT, R123, R45, R62, 0x1c1f ;  /* 0x001c1f3e2d7b7589 */ /* 0x00096200000e0000 */
[----:B------:R-:W-:Y:S02]  /*11660*/  SEL R98, R11, R98, P0 ;  /* 0x000000620b627207 */ /* 0x000fe40000000000 */
[----:B--2---:R-:W-:Y:S01]  /*11670*/  SEL R42, R115, R30, P0 ;  /* 0x0000001e732a7207 */ /* 0x004fe20000000000 */
[----:B------:R2:W5:Y:S01]  /*11680*/  SHFL.IDX PT, R126, R60, R62, 0x1c1f ;  /* 0x001c1f3e3c7e7589 */ /* 0x00056200000e0000 */
[----:B------:R-:W-:Y:S02]  /*11690*/  SEL R30, R34, R119, P0 ;  /* 0x00000077221e7207 */ /* 0x000fe40000000000 */
[----:B-1----:R-:W-:Y:S01]  /*116a0*/  SEL R49, R111, R10, P0 ;  /* 0x0000000a6f317207 */ /* 0x002fe20000000000 */
[----:B------:R-:W-:Y:S01]  /*116b0*/  SHFL.IDX PT, R104, R104, R62, 0x1c1f ;  /* 0x001c1f3e68687589 */ /* 0x000fe200000e0000 */
[----:B------:R-:W1:Y:S01]  /*116c0*/  @P2 LDC R111, c[0x0][0xbf0] ;  /* 0x0002fc00ff6f2b82 */ /* 0x000e620000000800 */
[----:B----4-:R-:W-:-:S02]  /*116d0*/  SEL R45, R33, R114, P0 ;  /* 0x00000072212d7207 */ /* 0x010fc40000000000 */
[----:B------:R-:W4:Y:S01]  /*116e0*/  SHFL.IDX PT, R103, R103, R62, 0x1c1f ;  /* 0x001c1f3e67677589 */ /* 0x000f2200000e0000 */
[----:B------:R-:W-:Y:S01]  /*116f0*/  SEL R10, R106, R17, P0 ;  /* 0x000000116a0a7207 */ /* 0x000fe20000000000 */
[----:B------:R-:W-:Y:S01]  /*11700*/  IMAD R106, R112, UR38, RZ ;  /* 0x00000026706a7c24 */ /* 0x000fe2000f8e02ff */
[----:B--2---:R-:W-:Y:S01]  /*11710*/  SEL R60, R109, R26, P0 ;  /* 0x0000001a6d3c7207 */ /* 0x004fe20000000000 */
[----:B------:R-:W-:Y:S01]  /*11720*/  SHFL.IDX PT, R55, R55, R62, 0x1c1f ;  /* 0x001c1f3e37377589 */ /* 0x000fe200000e0000 */
[----:B------:R-:W2:Y:S01]  /*11730*/  LDC.64 R114, c[0x0][0xb40] ;  /* 0x0002d000ff727b82 */ /* 0x000ea20000000a00 */
[----:B------:R-:W-:Y:S02]  /*11740*/  SEL R29, R118, R13, P0 ;  /* 0x0000000d761d7207 */ /* 0x000fe40000000000 */
[----:B------:R-:W4:Y:S01]  /*11750*/  SHFL.IDX PT, R57, R57, R62, 0x1c1f ;  /* 0x001c1f3e39397589 */ /* 0x000f2200000e0000 */
[----:B------:R-:W-:Y:S02]  /*11760*/  SEL R31, R13, R118, P0 ;  /* 0x000000760d1f7207 */ /* 0x000fe40000000000 */
[----:B------:R-:W-:Y:S01]  /*11770*/  SEL R11, R105, R122, P0 ;  /* 0x0000007a690b7207 */ /* 0x000fe20000000000 */
[----:B------:R-:W-:Y:S01]  /*11780*/  SHFL.IDX PT, R108, R108, R62, 0x1c1f ;  /* 0x001c1f3e6c6c7589 */ /* 0x000fe200000e0000 */
[----:B------:R-:W4:Y:S01]  /*11790*/  @P2 LDC R119, c[0x0][0xbec] ;  /* 0x0002fb00ff772b82 */ /* 0x000f220000000800 */
[----:B------:R-:W-:Y:S01]  /*117a0*/  SEL R13, R122, R105, P0 ;  /* 0x000000697a0d7207 */ /* 0x000fe20000000000 */
[----:B------:R-:W-:Y:S01]  /*117b0*/  IMAD R105, R113, UR36, R106 ;  /* 0x0000002471697c24 */ /* 0x000fe2000f8e026a */
[----:B------:R-:W1:Y:S01]  /*117c0*/  SHFL.IDX PT, R101, R101, R62, 0x1c1f ;  /* 0x001c1f3e65657589 */ /* 0x000e6200000e0000 */
[----:B0-----:R-:W-:Y:S01]  /*117d0*/  SEL R25, R116, R35, P0 ;  /* 0x0000002374197207 */ /* 0x001fe20000000000 */
[----:B------:R-:W-:Y:S01]  /*117e0*/  IMAD.WIDE.U32 R106, R112, UR36, R6 ;  /* 0x00000024706a7c25 */ /* 0x000fe2000f8e0006 */
[----:B------:R-:W-:Y:S01]  /*117f0*/  SEL R27, R35, R116, P0 ;  /* 0x00000074231b7207 */ /* 0x000fe20000000000 */
[----:B------:R-:W-:Y:S01]  /*11800*/  SHFL.IDX PT, R83, R83, R62, 0x1c1f ;  /* 0x001c1f3e53537589 */ /* 0x000fe200000e0000 */
[----:B------:R-:W0:Y:S01]  /*11810*/  @P2 LDC R116, c[0x0][0xbf0] ;  /* 0x0002fc00ff742b82 */ /* 0x000e220000000800 */
[----:B------:R-:W-:Y:S01]  /*11820*/  IMAD R112, RZ, RZ, -UR37 ;  /* 0x80000025ff707e24 */ /* 0x000fe2000f8e02ff */
[----:B---3--:R-:W-:Y:S01]  /*11830*/  SEL R34, R14, R121, P0 ;  /* 0x000000790e227207 */ /* 0x008fe20000000000 */
[----:B------:R-:W-:Y:S01]  /*11840*/  SHFL.IDX PT, R74, R74, R62, 0x1c1f ;  /* 0x001c1f3e4a4a7589 */ /* 0x000fe200000e0000 */
[----:B-----5:R-:W-:Y:S01]  /*11850*/  SEL R16, R123, R102, P0 ;  /* 0x000000667b107207 */ /* 0x020fe20000000000 */
[----:B------:R-:W-:Y:S01]  /*11860*/  IMAD.IADD R107, R107, 0x1, R105 ;  /* 0x000000016b6b7824 */ /* 0x000fe200078e0269 */
[----:B------:R-:W-:Y:S01]  /*11870*/  SEL R33, R120, R15, P0 ;  /* 0x0000000f78217207 */ /* 0x000fe20000000000 */
[----:B------:R-:W-:Y:S01]  /*11880*/  SHFL.IDX PT, R75, R75, R62, 0x1c1f ;  /* 0x001c1f3e4b4b7589 */ /* 0x000fe200000e0000 */
[----:B------:R-:W-:Y:S01]  /*11890*/  SEL R35, R15, R120, P0 ;  /* 0x000000780f237207 */ /* 0x000fe20000000000 */
[----:B--2---:R-:W-:Y:S01]  /*118a0*/  IMAD.WIDE.U32 R4, R114, UR36, R4 ;  /* 0x0000002472047c25 */ /* 0x004fe2000f8e0004 */
[----:B------:R-:W-:Y:S01]  /*118b0*/  SEL R15, R53, R124, P0 ;  /* 0x0000007c350f7207 */ /* 0x000fe20000000000 */
[----:B------:R-:W-:Y:S01]  /*118c0*/  SHFL.IDX PT, R70, R70, R62, 0x1c1f ;  /* 0x001c1f3e46467589 */ /* 0x000fe200000e0000 */
[----:B------:R-:W-:Y:S01]  /*118d0*/  SEL R17, R124, R53, P0 ;  /* 0x000000357c117207 */ /* 0x000fe20000000000 */
[----:B------:R-:W-:Y:S01]  /*118e0*/  IMAD.MOV.U32 R53, RZ, RZ, R52 ;  /* 0x000000ffff357224 */ /* 0x000fe200078e0034 */
[----:B------:R-:W-:Y:S01]  /*118f0*/  SEL R6, R18, R125, P0 ;  /* 0x0000007d12067207 */ /* 0x000fe20000000000 */
[----:B------:R-:W-:Y:S01]  /*11900*/  SHFL.IDX PT, R71, R71, R62, 0x1c1f ;  /* 0x001c1f3e47477589 */ /* 0x000fe200000e0000 */
[----:B----4-:R-:W-:Y:S01]  /*11910*/  @P2 IMAD.HI.U32 R119, R52, R119, RZ ;  /* 0x0000007734772227 */ /* 0x010fe200078e00ff */
[----:B------:R-:W-:-:S02]  /*11920*/  SEL R7, R19, R126, P0 ;  /* 0x0000007e13077207 */ /* 0x000fc40000000000 */
[----:B------:R-:W-:Y:S01]  /*11930*/  SHFL.IDX PT, R68, R68, R62, 0x1c1f ;  /* 0x001c1f3e44447589 */ /* 0x000fe200000e0000 */
[----:B------:R-:W-:Y:S01]  /*11940*/  IMAD.MOV.U32 R105, RZ, RZ, R52 ;  /* 0x000000ffff697224 */ /* 0x000fe200078e0034 */
[----:B------:R-:W-:Y:S02]  /*11950*/  SEL R18, R125, R18, P0 ;  /* 0x000000127d127207 */ /* 0x000fe40000000000 */
[----:B------:R-:W-:Y:S01]  /*11960*/  SHFL.IDX PT, R69, R69, R62, 0x1c1f ;  /* 0x001c1f3e45457589 */ /* 0x000fe200000e0000 */
[----:B0-----:R-:W-:Y:S02]  /*11970*/  @P2 SHF.R.U32.HI R105, RZ, R116, R119 ;  /* 0x00000074ff692219 */ /* 0x001fe40000011677 */
[----:B------:R-:W-:Y:S01]  /*11980*/  SEL R19, R126, R19, P0 ;  /* 0x000000137e137207 */ /* 0x000fe20000000000 */
[----:B------:R-:W-:Y:S04]  /*11990*/  SHFL.IDX PT, R66, R66, R62, 0x1c1f ;  /* 0x001c1f3e42427589 */ /* 0x000fe800000e0000 */
[----:B------:R-:W-:Y:S04]  /*119a0*/  SHFL.IDX PT, R67, R67, R62, 0x1c1f ;  /* 0x001c1f3e43437589 */ /* 0x000fe800000e0000 */
[----:B------:R0:W-:Y:S02]  /*119b0*/  SHFL.IDX PT, R64, R97, R62, 0x1c1f ;  /* 0x001c1f3e61407589 */ /* 0x0001e400000e0000 */
[----:B0-----:R-:W-:-:S02]  /*119c0*/  SEL R62, R26, R109, P0 ;  /* 0x0000006d1a3e7207 */ /* 0x001fc40000000000 */
[----:B------:R-:W-:Y:S01]  /*119d0*/  SEL R26, R32, R117, P0 ;  /* 0x00000075201a7207 */ /* 0x000fe20000000000 */
[----:B------:R-:W0:Y:S01]  /*119e0*/  @P2 LDC R109, c[0x0][0xbec] ;  /* 0x0002fb00ff6d2b82 */ /* 0x000e220000000800 */
[----:B------:R-:W-:Y:S02]  /*119f0*/  SEL R32, R121, R14, P0 ;  /* 0x0000000e79207207 */ /* 0x000fe40000000000 */
[----:B------:R-:W-:Y:S02]  /*11a00*/  SEL R14, R102, R123, P0 ;  /* 0x0000007b660e7207 */ /* 0x000fe40000000000 */
[----:B------:R-:W-:Y:S02]  /*11a10*/  SEL R97, R99, R110, P0 ;  /* 0x0000006e63617207 */ /* 0x000fe40000000000 */
[----:B------:R-:W-:Y:S01]  /*11a20*/  SEL R99, R110, R99, P0 ;  /* 0x000000636e637207 */ /* 0x000fe20000000000 */
[----:B------:R-:W2:Y:S01]  /*11a30*/  LDC R117, c[0x0][0xc50] ;  /* 0x00031400ff757b82 */ /* 0x000ea20000000800 */
[----:B------:R-:W-:-:S02]  /*11a40*/  IMAD R110, R114, UR38, RZ ;  /* 0x00000026726e7c24 */ /* 0x000fc4000f8e02ff */
[----:B0-----:R-:W-:-:S05]  /*11a50*/  @P2 IMAD.HI.U32 R102, R52, R109, RZ ;  /* 0x0000006d34662227 */ /* 0x001fca00078e00ff */
[----:B-1----:R-:W-:Y:S01]  /*11a60*/  @P2 SHF.R.U32.HI R53, RZ, R111, R102 ;  /* 0x0000006fff352219 */ /* 0x002fe20000011666 */
[----:B------:R-:W-:Y:S02]  /*11a70*/  IMAD R111, R115, UR36, R110 ;  /* 0x00000024736f7c24 */ /* 0x000fe4000f8e026e */
[----:B--2---:R-:W-:Y:S01]  /*11a80*/  IMAD R117, R117, R112, UR4 ;  /* 0x0000000475757e24 */ /* 0x004fe2000f8e0270 */
[----:B------:R-:W-:Y:S01]  /*11a90*/  ULDC.64 UR4, c[0x0][0xbe0] ;  /* 0x0002f80000047ab9 */ /* 0x000fe20000000a00 */
[----:B------:R-:W-:Y:S01]  /*11aa0*/  IMAD.IADD R111, R5, 0x1, R111 ;  /* 0x00000001056f7824 */ /* 0x000fe200078e026f */
[----:B------:R-:W-:Y:S01]  /*11ab0*/  SHF.R.S32.HI R109, RZ, 0x1f, R53 ;  /* 0x0000001fff6d7819 */ /* 0x000fe20000011435 */
[----:B------:R-:W-:Y:S01]  /*11ac0*/  IMAD.MOV.U32 R110, RZ, RZ, R4 ;  /* 0x000000ffff6e7224 */ /* 0x000fe200078e0004 */
[----:B------:R-:W-:-:S05]  /*11ad0*/  SHF.R.S32.HI R102, RZ, 0x1f, R117 ;  /* 0x0000001fff667819 */ /* 0x000fca0000011475 */
[C---:B------:R-:W-:Y:S02]  /*11ae0*/  IMAD R5, R102.reuse, UR4, RZ ;  /* 0x0000000466057c24 */ /* 0x040fe4000f8e02ff */
[----:B------:R-:W-:Y:S02]  /*11af0*/  IMAD R102, R102, UR6, RZ ;  /* 0x0000000666667c24 */ /* 0x000fe4000f8e02ff */
[C---:B------:R-:W-:Y:S02]  /*11b00*/  IMAD R112, R117.reuse, UR5, R5 ;  /* 0x0000000575707c24 */ /* 0x040fe4000f8e0205 */
[----:B------:R-:W-:Y:S01]  /*11b10*/  IMAD.WIDE.U32 R4, R117, UR4, R106 ;  /* 0x0000000475047c25 */ /* 0x000fe2000f8e006a */
[----:B------:R-:W-:-:S03]  /*11b20*/  ULDC.64 UR4, c[0x0][0xb30] ;  /* 0x0002cc0000047ab9 */ /* 0x000fc60000000a00 */
[----:B------:R-:W-:Y:S01]  /*11b30*/  IMAD R113, R117, UR7, R102 ;  /* 0x0000000775717c24 */ /* 0x000fe2000f8e0266 */
[----:B------:R-:W-:Y:S01]  /*11b40*/  IADD3 R4, P2, R53, R4, RZ ;  /* 0x0000000435047210 */ /* 0x000fe20007f5e0ff */
[----:B------:R-:W-:Y:S01]  /*11b50*/  IMAD.MOV R53, RZ, RZ, -R53 ;  /* 0x000000ffff357224 */ /* 0x000fe200078e0a35 */
[----:B------:R-:W-:Y:S01]  /*11b60*/  SHF.R.S32.HI R102, RZ, 0x1f, R105 ;  /* 0x0000001fff667819 */ /* 0x000fe20000011469 */
[----:B------:R-:W-:Y:S01]  /*11b70*/  IMAD.WIDE.U32 R106, R117, UR6, R110 ;  /* 0x00000006756a7c25 */ /* 0x000fe2000f8e006e */
[----:B------:R-:W-:Y:S01]  /*11b80*/  IADD3.X R5, R109, R5, R112, P2, !PT ;  /* 0x000000056d057210 */ /* 0x000fe200017fe470 */
[----:B------:R-:W-:Y:S02]  /*11b90*/  ULDC.64 UR6, c[0x0][0xbc8] ;  /* 0x0002f20000067ab9 */ /* 0x000fe40000000a00 */
[----:B------:R-:W-:Y:S02]  /*11ba0*/  IMAD.MOV R111, RZ, RZ, -R105 ;  /* 0x000000ffff6f7224 */ /* 0x000fe400078e0a69 */
[----:B------:R-:W-:-:S02]  /*11bb0*/  IMAD R53, R127, R53, R52 ;  /* 0x000000357f357224 */ /* 0x000fc400078e0234 */
[----:B------:R-:W-:Y:S02]  /*11bc0*/  IMAD R102, R102, UR4, RZ ;  /* 0x0000000466667c24 */ /* 0x000fe4000f8e02ff */
[----:B------:R-:W-:Y:S01]  /*11bd0*/  IMAD R111, R127, R111, R52 ;  /* 0x0000006f7f6f7224 */ /* 0x000fe200078e0234 */
[----:B------:R-:W-:Y:S01]  /*11be0*/  SHF.R.S32.HI R52, RZ, 0x1f, R53 ;  /* 0x0000001fff347819 */ /* 0x000fe20000011435 */
[----:B------:R-:W-:Y:S02]  /*11bf0*/  IMAD.IADD R107, R107, 0x1, R113 ;  /* 0x000000016b6b7824 */ /* 0x000fe400078e0271 */
[C---:B------:R-:W-:Y:S01]  /*11c00*/  IMAD R109, R105.reuse, UR5, R102 ;  /* 0x00000005696d7c24 */ /* 0x040fe2000f8e0266 */
[----:B------:R-:W-:Y:S01]  /*11c10*/  SHF.R.S32.HI R102, RZ, 0x1f, R111 ;  /* 0x0000001fff667819 */ /* 0x000fe2000001146f */
[----:B------:R-:W-:Y:S01]  /*11c20*/  IMAD R52, R52, UR6, RZ ;  /* 0x0000000634347c24 */ /* 0x000fe2000f8e02ff */
[----:B------:R-:W0:Y:S01]  /*11c30*/  S2UR UR5, SR_CgaCtaId ;  /* 0x00000000000579c3 */ /* 0x000e220000008800 */
        /* <DEDUP_REMOVED lines=22> */
[----:B------:R-:W-:Y:S01]  /*11da0*/  UIADD3 UR4, UR4, 0x2a820, URZ ;  /* 0x0002a82004047890 */ /* 0x000fe2000fffe03f */
[----:B------:R-:W-:Y:S01]  /*11db0*/  SHFL.IDX PT, R110, R114, RZ, 0x1c1f ;  /* 0x001c1fff726e7589 */ /* 0x000fe200000e0000 */
[----:B------:R-:W-:-:S02]  /*11dc0*/  SEL R5, R51, R104, P0 ;  /* 0x0000006833057207 */ /* 0x000fc40000000000 */
[----:B------:R-:W-:Y:S01]  /*11dd0*/  SEL R51, R104, R51, P0 ;  /* 0x0000003368337207 */ /* 0x000fe20000000000 */
[----:B------:R-:W0:Y:S01]  /*11de0*/  SHFL.IDX PT, R111, R109, RZ, 0x1c1f ;  /* 0x001c1fff6d6f7589 */ /* 0x000e2200000e0000 */
[C---:B------:R-:W-:Y:S01]  /*11df0*/  VIADD R104, R100.reuse, 0x8 ;  /* 0x0000000864687836 */ /* 0x040fe20000000000 */
[CC--:B------:R-:W-:Y:S01]  /*11e00*/  ISETP.GE.OR P2, PT, R100.reuse, R105.reuse, P1 ;  /* 0x000000696400720c */ /* 0x0c0fe20000f46670 */
[----:B------:R-:W-:Y:S01]  /*11e10*/  UPRMT UR4, URZ, 0x654, UR4 ;  /* 0x000006543f047896 */ /* 0x000fe20008000004 */
[----:B------:R-:W1:Y:S01]  /*11e20*/  SHFL.IDX PT, R113, R109, 0x1, 0x1c1f ;  /* 0x003c1f006d717f89 */ /* 0x000e6200000e0000 */
[-C--:B------:R-:W-:Y:S02]  /*11e30*/  ISETP.GE.AND P3, PT, R100, R105.reuse, PT ;  /* 0x000000696400720c */ /* 0x080fe40003f66270 */
[----:B------:R-:W-:Y:S01]  /*11e40*/  ISETP.GE.OR P1, PT, R104, R105, P1 ;  /* 0x000000696800720c */ /* 0x000fe20000f26670 */
[----:B------:R2:W3:Y:S01]  /*11e50*/  SHFL.IDX PT, R102, R106, RZ, 0x1c1f ;  /* 0x001c1fff6a667589 */ /* 0x0004e200000e0000 */
[----:B------:R-:W-:-:S02]  /*11e60*/  SEL R52, R56, R57, P0 ;  /* 0x0000003938347207 */ /* 0x000fc40000000000 */
[----:B------:R-:W-:Y:S01]  /*11e70*/  SEL R56, R57, R56, P0 ;  /* 0x0000003839387207 */ /* 0x000fe20000000000 */
[----:B------:R-:W-:Y:S01]  /*11e80*/  SYNCS.ARRIVE.TRANS64.RED.A1T0 RZ, [UR4], RZ ;  /* 0x000000ffffff79a7 */ /* 0x000fe20008100404 */
[----:B------:R2:W4:Y:S01]  /*11e90*/  SHFL.IDX PT, R103, R107, RZ, 0x1c1f ;  /* 0x001c1fff6b677589 */ /* 0x00052200000e0000 */
[----:B------:R-:W-:Y:S02]  /*11ea0*/  SEL R53, R54, R55, P0 ;  /* 0x0000003736357207 */ /* 0x000fe40000000000 */
[----:B------:R-:W-:Y:S02]  /*11eb0*/  SEL R57, R55, R54, P0 ;  /* 0x0000003637397207 */ /* 0x000fe40000000000 */
[----:B------:R-:W-:Y:S02]  /*11ec0*/  SEL R54, R58, R101, P0 ;  /* 0x000000653a367207 */ /* 0x000fe40000000000 */
[----:B------:R-:W-:Y:S01]  /*11ed0*/  SEL R58, R101, R58, P0 ;  /* 0x0000003a653a7207 */ /* 0x000fe20000000000 */
[----:B------:R-:W-:Y:S01]  /*11ee0*/  IMAD.SHL.U32 R101, R82, 0x2, RZ ;  /* 0x0000000252657824 */ /* 0x000fe200078e00ff */
        /* <DEDUP_REMOVED lines=14> */
[----:B------:R-:W-:Y:S02]  /*11fd0*/  ISETP.GE.AND P1, PT, R100, UR4, PT ;  /* 0x0000000464007c0c */ /* 0x000fe4000bf26270 */
[----:B------:R-:W-:-:S05]  /*11fe0*/  ISETP.GE.AND P2, PT, R112, UR4, PT ;  /* 0x0000000470007c0c */ /* 0x000fca000bf46270 */
[C-C-:B---34-:R-:W-:Y:S02]  /*11ff0*/  @!P4 IMAD.WIDE R108, R101.reuse, 0x4, R102.reuse ;  /* 0x00000004656cc825 */ /* 0x158fe400078e0266 */
[----:B------:R-:W-:Y:S02]  /*12000*/  @!P5 LEA.HI R0, R0, R0, RZ, 0x1 ;  /* 0x000000000000d211 */ /* 0x000fe400078f08ff */
[----:B------:R-:W-:Y:S01]  /*12010*/  @!P3 LEA.HI R82, R82, R82, RZ, 0x1 ;  /* 0x000000525252b211 */ /* 0x000fe200078f08ff */
[----:B------:R0:W-:Y:S01]  /*12020*/  @!P4 ST.E.64 desc[UR42][R108.64], R72 ;  /* 0x000000486c00c985 */ /* 0x0001e2000c101b2a */
[----:B------:R-:W-:Y:S01]  /*12030*/  @!P5 LOP3.LUT R111, R0, 0xfffffffe, RZ, 0xc0, !PT ;  /* 0xfffffffe006fd812 */ /* 0x000fe200078ec0ff */
[C---:B------:R-:W-:Y:S01]  /*12040*/  VIADD R0, R101.reuse, 0x28 ;  /* 0x0000002865007836 */ /* 0x040fe20000000000 */
[----:B------:R-:W-:Y:S01]  /*12050*/  @!P3 LOP3.LUT R113, R82, 0xfffffffe, RZ, 0xc0, !PT ;  /* 0xfffffffe5271b812 */ /* 0x000fe200078ec0ff */
[----:B------:R-:W-:Y:S01]  /*12060*/  VIADD R82, R101, 0x38 ;  /* 0x0000003865527836 */ /* 0x000fe20000000000 */
[----:B------:R-:W-:Y:S01]  /*12070*/  @!P1 LEA.HI R100, R100, R100, RZ, 0x1 ;  /* 0x0000006464649211 */ /* 0x000fe200078f08ff */
[----:B------:R-:W-:Y:S01]  /*12080*/  @!P5 IMAD.WIDE R110, R111, 0x4, R102 ;  /* 0x000000046f6ed825 */ /* 0x000fe200078e0266 */
[----:B------:R-:W-:-:S02]  /*12090*/  ISETP.GE.AND P4, PT, R0, UR4, PT ;  /* 0x0000000400007c0c */ /* 0x000fc4000bf86270 */
[----:B------:R-:W-:Y:S02]  /*120a0*/  ISETP.GE.AND P6, PT, R82, UR4, PT ;  /* 0x0000000452007c0c */ /* 0x000fe4000bfc6270 */
[----:B------:R-:W-:Y:S01]  /*120b0*/  @!P1 LOP3.LUT R115, R100, 0xfffffffe, RZ, 0xc0, !PT ;  /* 0xfffffffe64739812 */ /* 0x000fe200078ec0ff */
[----:B------:R-:W-:Y:S01]  /*120c0*/  VIADD R100, R101, 0x40 ;  /* 0x0000004065647836 */ /* 0x000fe20000000000 */
[----:B------:R-:W-:Y:S01]  /*120d0*/  @!P2 LEA.HI R112, R112, R112, RZ, 0x1 ;  /* 0x000000707070a211 */ /* 0x000fe200078f08ff */
[----:B0-----:R-:W-:Y:S01]  /*120e0*/  @!P3 IMAD.WIDE R72, R113, 0x4, R102 ;  /* 0x000000047148b825 */ /* 0x001fe200078e0266 */
[----:B------:R0:W-:Y:S01]  /*120f0*/  @!P5 ST.E.64 desc[UR42][R110.64], R78 ;  /* 0x0000004e6e00d985 */ /* 0x0001e2000c101b2a */
[----:B------:R-:W-:Y:S02]  /*12100*/  ISETP.GE.AND P5, PT, R114, UR4, PT ;  /* 0x0000000472007c0c */ /* 0x000fe4000bfa6270 */
[----:B------:R-:W-:Y:S01]  /*12110*/  @!P2 LOP3.LUT R109, R112, 0xfffffffe, RZ, 0xc0, !PT ;  /* 0xfffffffe706da812 */ /* 0x000fe200078ec0ff */
[----:B------:R1:W-:Y:S01]  /*12120*/  @!P3 ST.E.64 desc[UR42][R72.64], R76 ;  /* 0x0000004c4800b985 */ /* 0x0003e2000c101b2a */
[----:B------:R-:W-:-:S02]  /*12130*/  @!P4 LEA.HI R0, R0, R0, RZ, 0x1 ;  /* 0x000000000000c211 */ /* 0x000fc400078f08ff */
[----:B------:R-:W-:Y:S01]  /*12140*/  ISETP.GE.AND P3, PT, R100, UR4, PT ;  /* 0x0000000464007c0c */ /* 0x000fe2000bf66270 */
[----:B------:R-:W-:Y:S01]  /*12150*/  @!P2 IMAD.WIDE R108, R109, 0x4, R102 ;  /* 0x000000046d6ca825 */ /* 0x000fe200078e0266 */
[----:B------:R-:W-:-:S03]  /*12160*/  @!P6 LEA.HI R82, R82, R82, RZ, 0x1 ;  /* 0x000000525252e211 */ /* 0x000fc600078f08ff */
[--C-:B0-----:R-:W-:Y:S01]  /*12170*/  @!P1 IMAD.WIDE R78, R115, 0x4, R102.reuse ;  /* 0x00000004734e9825 */ /* 0x101fe200078e0266 */
[----:B------:R-:W-:Y:S02]  /*12180*/  @!P4 LOP3.LUT R111, R0, 0xfffffffe, RZ, 0xc0, !PT ;  /* 0xfffffffe006fc812 */ /* 0x000fe400078ec0ff */
[----:B------:R-:W-:Y:S01]  /*12190*/  @!P5 LEA.HI R114, R114, R114, RZ, 0x1 ;  /* 0x000000727272d211 */ /* 0x000fe200078f08ff */
[C---:B------:R-:W-:Y:S01]  /*121a0*/  VIADD R110, R101.reuse, 0x48 ;  /* 0x00000048656e7836 */ /* 0x040fe20000000000 */
[----:B------:R0:W-:Y:S01]  /*121b0*/  @!P1 ST.E.64 desc[UR42][R78.64], R80 ;  /* 0x000000504e009985 */ /* 0x0001e2000c101b2a */
[----:B------:R-:W-:Y:S02]  /*121c0*/  VIADD R0, R101, 0x50 ;  /* 0x0000005065007836 */ /* 0x000fe40000000000 */
[----:B------:R-:W-:Y:S01]  /*121d0*/  @!P3 LEA.HI R100, R100, R100, RZ, 0x1 ;  /* 0x000000646464b211 */ /* 0x000fe200078f08ff */
[----:B-1----:R-:W-:Y:S01]  /*121e0*/  @!P4 IMAD.WIDE R72, R111, 0x4, R102 ;  /* 0x000000046f48c825 */ /* 0x002fe200078e0266 */
[----:B------:R-:W-:Y:S01]  /*121f0*/  ISETP.GE.AND P1, PT, R110, UR4, PT ;  /* 0x000000046e007c0c */ /* 0x000fe2000bf26270 */
[----:B------:R-:W-:Y:S01]  /*12200*/  @!P2 ST.E.64 desc[UR42][R108.64], R86 ;  /* 0x000000566c00a985 */ /* 0x000fe2000c101b2a */
[----:B------:R-:W-:-:S02]  /*12210*/  ISETP.GE.AND P2, PT, R0, UR4, PT ;  /* 0x0000000400007c0c */ /* 0x000fc4000bf46270 */
[----:B------:R-:W-:Y:S01]  /*12220*/  @!P5 LOP3.LUT R77, R114, 0xfffffffe, RZ, 0xc0, !PT ;  /* 0xfffffffe724dd812 */ /* 0x000fe200078ec0ff */
[----:B------:R1:W-:Y:S04]  /*12230*/  @!P4 ST.E.64 desc[UR42][R72.64], R84 ;  /* 0x000000544800c985 */ /* 0x0003e8000c101b2a */
[--C-:B------:R-:W-:Y:S01]  /*12240*/  @!P5 IMAD.WIDE R76, R77, 0x4, R102.reuse ;  /* 0x000000044d4cd825 */ /* 0x100fe200078e0266 */
[----:B0-----:R-:W-:Y:S02]  /*12250*/  @!P6 LOP3.LUT R79, R82, 0xfffffffe, RZ, 0xc0, !PT ;  /* 0xfffffffe524fe812 */ /* 0x001fe400078ec0ff */
[----:B------:R-:W-:Y:S01]  /*12260*/  @!P3 LOP3.LUT R81, R100, 0xfffffffe, RZ, 0xc0, !PT ;  /* 0xfffffffe6451b812 */ /* 0x000fe200078ec0ff */
[----:B------:R-:W-:Y:S01]  /*12270*/  VIADD R82, R101, 0x58 ;  /* 0x0000005865527836 */ /* 0x000fe20000000000 */
[----:B------:R-:W-:Y:S01]  /*12280*/  @!P1 LEA.HI R110, R110, R110, RZ, 0x1 ;  /* 0x0000006e6e6e9211 */ /* 0x000fe200078f08ff */
[--C-:B------:R-:W-:Y:S01]  /*12290*/  @!P6 IMAD.WIDE R78, R79, 0x4, R102.reuse ;  /* 0x000000044f4ee825 */ /* 0x100fe200078e0266 */
[----:B------:R-:W-:Y:S01]  /*122a0*/  @!P2 LEA.HI R0, R0, R0, RZ, 0x1 ;  /* 0x000000000000a211 */ /* 0x000fe200078f08ff */
[----:B------:R0:W-:Y:S01]  /*122b0*/  @!P5 ST.E.64 desc[UR42][R76.64], R88 ;  /* 0x000000584c00d985 */ /* 0x0001e2000c101b2a */
[----:B------:R-:W-:Y:S01]  /*122c0*/  ISETP.GE.AND P4, PT, R82, UR4, PT ;  /* 0x0000000452007c0c */ /* 0x000fe2000bf86270 */
[----:B------:R-:W-:Y:S01]  /*122d0*/  @!P3 IMAD.WIDE R80, R81, 0x4, R102 ;  /* 0x000000045150b825 */ /* 0x000fe200078e0266 */
[----:B-1----:R-:W-:Y:S01]  /*122e0*/  @!P1 LOP3.LUT R73, R110, 0xfffffffe, RZ, 0xc0, !PT ;  /* 0xfffffffe6e499812 */ /* 0x002fe200078ec0ff */
[----:B------:R1:W-:Y:S01]  /*122f0*/  @!P6 ST.E.64 desc[UR42][R78.64], R90 ;  /* 0x0000005a4e00e985 */ /* 0x0003e2000c101b2a */
[----:B------:R-:W-:Y:S01]  /*12300*/  @!P2 LOP3.LUT R85, R0, 0xfffffffe, RZ, 0xc0, !PT ;  /* 0xfffffffe0055a812 */ /* 0x000fe200078ec0ff */
[----:B------:R-:W-:-:S02]  /*12310*/  VIADD R86, R101, 0x60 ;  /* 0x0000006065567836 */ /* 0x000fc40000000000 */
[--C-:B------:R-:W-:Y:S01]  /*12320*/  @!P1 IMAD.WIDE R72, R73, 0x4, R102.reuse ;  /* 0x0000000449489825 */ /* 0x100fe200078e0266 */
[----:B------:R2:W-:Y:S02]  /*12330*/  @!P3 ST.E.64 desc[UR42][R80.64], R94 ;  /* 0x0000005e5000b985 */ /* 0x0005e4000c101b2a */
[----:B------:R-:W-:Y:S01]  /*12340*/  ISETP.GE.AND P3, PT, R86, UR4, PT ;  /* 0x0000000456007c0c */ /* 0x000fe2000bf66270 */
[----:B------:R-:W-:Y:S01]  /*12350*/  VIADD R0, R101, 0x68 ;  /* 0x0000006865007836 */ /* 0x000fe20000000000 */
[----:B------:R3:W-:Y:S01]  /*12360*/  @!P1 ST.E.64 desc[UR42][R72.64], R92 ;  /* 0x0000005c48009985 */ /* 0x0007e2000c101b2a */
[----:B------:R-:W-:Y:S01]  /*12370*/  @!P4 LEA.HI R82, R82, R82, RZ, 0x1 ;  /* 0x000000525252c211 */ /* 0x000fe200078f08ff */
[----:B0-----:R-:W-:Y:S02]  /*12380*/  @!P2 IMAD.WIDE R76, R85, 0x4, R102 ;  /* 0x00000004554ca825 */ /* 0x001fe400078e0266 */
[----:B------:R-:W-:Y:S02]  /*12390*/  ISETP.GE.AND P1, PT, R0, UR4, PT ;  /* 0x0000000400007c0c */ /* 0x000fe4000bf26270 */
[----:B-1----:R-:W-:Y:S01]  /*123a0*/  @!P4 LOP3.LUT R79, R82, 0xfffffffe, RZ, 0xc0, !PT ;  /* 0xfffffffe524fc812 */ /* 0x002fe200078ec0ff */
[C---:B------:R-:W-:Y:S01]  /*123b0*/  VIADD R78, R101.reuse, 0x70 ;  /* 0x00000070654e7836 */ /* 0x040fe20000000000 */
[----:B------:R0:W-:Y:S01]  /*123c0*/  @!P2 ST.E.64 desc[UR42][R76.64], R96 ;  /* 0x000000604c00a985 */ /* 0x0001e2000c101b2a */
[----:B------:R-:W-:-:S02]  /*123d0*/  VIADD R84, R101, 0x78 ;  /* 0x0000007865547836 */ /* 0x000fc40000000000 */
[C---:B--2---:R-:W-:Y:S01]  /*123e0*/  VIADD R80, R101.reuse, 0x80 ;  /* 0x0000008065507836 */ /* 0x044fe20000000000 */
[----:B------:R-:W-:Y:S01]  /*123f0*/  ISETP.GE.AND P6, PT, R78, UR4, PT ;  /* 0x000000044e007c0c */ /* 0x000fe2000bfc6270 */
[----:B------:R-:W-:Y:S01]  /*12400*/  VIADD R82, R101, 0x88 ;  /* 0x0000008865527836 */ /* 0x000fe20000000000 */
[----:B------:R-:W-:Y:S01]  /*12410*/  ISETP.GE.AND P5, PT, R84, UR4, PT ;  /* 0x0000000454007c0c */ /* 0x000fe2000bfa6270 */
[----:B---3--:R-:W-:Y:S01]  /*12420*/  @!P4 IMAD.WIDE R72, R79, 0x4, R102 ;  /* 0x000000044f48c825 */ /* 0x008fe200078e0266 */
[----:B------:R-:W-:Y:S02]  /*12430*/  ISETP.GE.AND P2, PT, R80, UR4, PT ;  /* 0x0000000450007c0c */ /* 0x000fe4000bf46270 */
[----:B------:R-:W-:Y:S02]  /*12440*/  @!P3 LEA.HI R86, R86, R86, RZ, 0x1 ;  /* 0x000000565656b211 */ /* 0x000fe400078f08ff */
[----:B------:R1:W-:Y:S01]  /*12450*/  @!P4 ST.E.64 desc[UR42][R72.64], R98 ;  /* 0x000000624800c985 */ /* 0x0003e2000c101b2a */
[----:B------:R-:W-:-:S02]  /*12460*/  ISETP.GE.AND P4, PT, R82, UR4, PT ;  /* 0x0000000452007c0c */ /* 0x000fc4000bf86270 */
[----:B------:R-:W-:Y:S02]  /*12470*/  @!P1 LEA.HI R0, R0, R0, RZ, 0x1 ;  /* 0x0000000000009211 */ /* 0x000fe400078f08ff */
[----:B0-----:R-:W-:Y:S02]  /*12480*/  @!P3 LOP3.LUT R77, R86, 0xfffffffe, RZ, 0xc0, !PT ;  /* 0xfffffffe564db812 */ /* 0x001fe400078ec0ff */
[----:B------:R-:W-:Y:S02]  /*12490*/  @!P1 LOP3.LUT R79, R0, 0xfffffffe, RZ, 0xc0, !PT ;  /* 0xfffffffe004f9812 */ /* 0x000fe400078ec0ff */
[----:B------:R-:W-:Y:S01]  /*124a0*/  @!P6 LEA.HI R0, R78, R78, RZ, 0x1 ;  /* 0x0000004e4e00e211 */ /* 0x000fe200078f08ff */
[--C-:B------:R-:W-:Y:S01]  /*124b0*/  @!P3 IMAD.WIDE R76, R77, 0x4, R102.reuse ;  /* 0x000000044d4cb825 */ /* 0x100fe200078e0266 */
[----:B------:R-:W-:Y:S02]  /*124c0*/  @!P5 LEA.HI R84, R84, R84, RZ, 0x1 ;  /* 0x000000545454d211 */ /* 0x000fe400078f08ff */
[----:B------:R-:W-:Y:S01]  /*124d0*/  @!P2 LEA.HI R80, R80, R80, RZ, 0x1 ;  /* 0x000000505050a211 */ /* 0x000fe200078f08ff */
[--C-:B------:R-:W-:Y:S01]  /*124e0*/  @!P1 IMAD.WIDE R78, R79, 0x4, R102.reuse ;  /* 0x000000044f4e9825 */ /* 0x100fe200078e0266 */
[----:B------:R-:W-:Y:S01]  /*124f0*/  @!P4 LEA.HI R82, R82, R82, RZ, 0x1 ;  /* 0x000000525252c211 */ /* 0x000fe200078f08ff */
[----:B------:R0:W-:Y:S01]  /*12500*/  @!P3 ST.E.64 desc[UR42][R76.64], R60 ;  /* 0x0000003c4c00b985 */ /* 0x0001e2000c101b2a */
[----:B------:R-:W-:Y:S01]  /*12510*/  @!P6 LOP3.LUT R81, R0, 0xfffffffe, RZ, 0xc0, !PT ;  /* 0xfffffffe0051e812 */ /* 0x000fe200078ec0ff */
[----:B------:R-:W-:Y:S01]  /*12520*/  VIADD R0, R101, 0x90 ;  /* 0x0000009065007836 */ /* 0x000fe20000000000 */
[----:B------:R-:W-:Y:S01]  /*12530*/  @!P5 LOP3.LUT R85, R84, 0xfffffffe, RZ, 0xc0, !PT ;  /* 0xfffffffe5455d812 */ /* 0x000fe200078ec0ff */
[----:B------:R2:W-:Y:S01]  /*12540*/  @!P1 ST.E.64 desc[UR42][R78.64], R62 ;  /* 0x0000003e4e009985 */ /* 0x0005e2000c101b2a */
[----:B------:R-:W-:Y:S01]  /*12550*/  @!P2 LOP3.LUT R87, R80, 0xfffffffe, RZ, 0xc0, !PT ;  /* 0xfffffffe5057a812 */ /* 0x000fe200078ec0ff */
[----:B-1----:R-:W-:Y:S01]  /*12560*/  @!P6 IMAD.WIDE R72, R81, 0x4, R102 ;  /* 0x000000045148e825 */ /* 0x002fe200078e0266 */
[----:B------:R-:W-:-:S03]  /*12570*/  ISETP.GE.AND P1, PT, R0, UR4, PT ;  /* 0x0000000400007c0c */ /* 0x000fc6000bf26270 */
[--C-:B------:R-:W-:Y:S01]  /*12580*/  @!P5 IMAD.WIDE R80, R85, 0x4, R102.reuse ;  /* 0x000000045550d825 */ /* 0x100fe200078e0266 */
[----:B------:R1:W-:Y:S01]  /*12590*/  @!P6 ST.E.64 desc[UR42][R72.64], R48 ;  /* 0x000000304800e985 */ /* 0x0003e2000c101b2a */
[----:B0-----:R-:W-:Y:S02]  /*125a0*/  @!P4 LOP3.LUT R77, R82, 0xfffffffe, RZ, 0xc0, !PT ;  /* 0xfffffffe524dc812 */ /* 0x001fe400078ec0ff */
[--C-:B------:R-:W-:Y:S01]  /*125b0*/  @!P2 IMAD.WIDE R60, R87, 0x4, R102.reuse ;  /* 0x00000004573ca825 */ /* 0x100fe200078e0266 */
[----:B------:R-:W-:Y:S03]  /*125c0*/  @!P5 ST.E.64 desc[UR42][R80.64], R46 ;  /* 0x0000002e5000d985 */ /* 0x000fe6000c101b2a */
[----:B--2---:R-:W-:Y:S01]  /*125d0*/  @!P4 IMAD.WIDE R62, R77, 0x4, R102 ;  /* 0x000000044d3ec825 */ /* 0x004fe200078e0266 */
[----:B------:R0:W-:Y:S01]  /*125e0*/  @!P2 ST.E.64 desc[UR42][R60.64], R42 ;  /* 0x0000002a3c00a985 */ /* 0x0001e2000c101b2a */
[----:B------:R-:W-:-:S02]  /*125f0*/  @!P1 LEA.HI R0, R0, R0, RZ, 0x1 ;  /* 0x0000000000009211 */ /* 0x000fc400078f08ff */
[C---:B------:R-:W-:Y:S01]  /*12600*/  VIADD R76, R101.reuse, 0x98 ;  /* 0x00000098654c7836 */ /* 0x040fe20000000000 */
[----:B------:R2:W-:Y:S01]  /*12610*/  @!P4 ST.E.64 desc[UR42][R62.64], R44 ;  /* 0x0000002c3e00c985 */ /* 0x0005e2000c101b2a */
[C---:B------:R-:W-:Y:S02]  /*12620*/  VIADD R77, R101.reuse, 0xa0 ;  /* 0x000000a0654d7836 */ /* 0x040fe40000000000 */
[C---:B------:R-:W-:Y:S01]  /*12630*/  VIADD R78, R101.reuse, 0xa8 ;  /* 0x000000a8654e7836 */ /* 0x040fe20000000000 */
[----:B------:R-:W-:Y:S01]  /*12640*/  ISETP.GE.AND P2, PT, R76, UR4, PT ;  /* 0x000000044c007c0c */ /* 0x000fe2000bf46270 */
[----:B-1----:R-:W-:Y:S01]  /*12650*/  VIADD R48, R101, 0xb0 ;  /* 0x000000b065307836 */ /* 0x002fe20000000000 */
[----:B------:R-:W-:Y:S01]  /*12660*/  ISETP.GE.AND P3, PT, R77, UR4, PT ;  /* 0x000000044d007c0c */ /* 0x000fe2000bf66270 */
[----:B------:R-:W-:Y:S01]  /*12670*/  VIADD R49, R101, 0xb8 ;  /* 0x000000b865317836 */ /* 0x000fe20000000000 */
[----:B------:R-:W-:Y:S02]  /*12680*/  ISETP.GE.AND P4, PT, R78, UR4, PT ;  /* 0x000000044e007c0c */ /* 0x000fe4000bf86270 */
[----:B------:R-:W-:-:S02]  /*12690*/  ISETP.GE.AND P5, PT, R48, UR4, PT ;  /* 0x0000000430007c0c */ /* 0x000fc4000bfa6270 */
[----:B------:R-:W-:Y:S02]  /*126a0*/  ISETP.GE.AND P6, PT, R49, UR4, PT ;  /* 0x0000000431007c0c */ /* 0x000fe4000bfc6270 */
[----:B0-----:R-:W-:-:S03]  /*126b0*/  @!P1 LOP3.LUT R43, R0, 0xfffffffe, RZ, 0xc0, !PT ;  /* 0xfffffffe002b9812 */ /* 0x001fc600078ec0ff */
[----:B------:R-:W-:Y:S02]  /*126c0*/  @!P2 LEA.HI R76, R76, R76, RZ, 0x1 ;  /* 0x0000004c4c4ca211 */ /* 0x000fe400078f08ff */
[----:B------:R-:W-:Y:S02]  /*126d0*/  @!P3 LEA.HI R77, R77, R77, RZ, 0x1 ;  /* 0x0000004d4d4db211 */ /* 0x000fe400078f08ff */
[----:B------:R-:W-:Y:S02]  /*126e0*/  @!P4 LEA.HI R78, R78, R78, RZ, 0x1 ;  /* 0x0000004e4e4ec211 */ /* 0x000fe400078f08ff */
[----:B------:R-:W-:Y:S02]  /*126f0*/  @!P5 LEA.HI R48, R48, R48, RZ, 0x1 ;  /* 0x000000303030d211 */ /* 0x000fe400078f08ff */
[----:B------:R-:W-:Y:S02]  /*12700*/  @!P6 LEA.HI R42, R49, R49, RZ, 0x1 ;  /* 0x00000031312ae211 */ /* 0x000fe400078f08ff */
[----:B--2---:R-:W-:-:S02]  /*12710*/  @!P2 LOP3.LUT R45, R76, 0xfffffffe, RZ, 0xc0, !PT ;  /* 0xfffffffe4c2da812 */ /* 0x004fc400078ec0ff */
        /* <DEDUP_REMOVED lines=16> */
.L_x_4129:
[----:B------:R-:W-:Y:S05]  /*12820*/  BSYNC B0 ;  /* 0x0000000000007941 */ /* 0x000fea0003800000 */
.L_x_4128:
[----:B------:R-:W-:Y:S01]  /*12830*/  ISETP.GE.AND P1, PT, R104, R105, PT ;  /* 0x000000696800720c */ /* 0x000fe20003f26270 */
[----:B0-----:R0:W1:Y:S01]  /*12840*/  SHFL.IDX PT, R25, R107, 0x1, 0x1c1f ;  /* 0x003c1f006b197f89 */ /* 0x00106200000e0000 */
        /* <DEDUP_REMOVED lines=69> */
[----:B--2---:R-:W-:Y:S01]  /*12ca0*/  VIADD R16, R101, 0x50 ;  /* 0x0000005065107836 */ /* 0x004fe20000000000 */
        /* <DEDUP_REMOVED lines=8> */
[----:B------:R-:W-:-:S02]  /*12d30*/  VIADD R20, R101, 0x60 ;  /* 0x0000006065147836 */ /* 0x000fc40000000000 */
[----:B------:R-:W-:Y:S01]  /*12d40*/  ISETP.GE.AND P3, PT, R0, UR4, PT ;  /* 0x0000000400007c0c */ /* 0x000fe2000bf66270 */
[--C-:B0-----:R-:W-:Y:S01]  /*12d50*/  @!P5 IMAD.WIDE R6, R17, 0x4, R24.reuse ;  /* 0x000000041106d825 */ /* 0x101fe200078e0218 */
[----:B------:R-:W-:Y:S02]  /*12d60*/  @!P1 LOP3.LUT R11, R46, 0xfffffffe, RZ, 0xc0, !PT ;  /* 0xfffffffe2e0b9812 */ /* 0x000fe400078ec0ff */
[----:B------:R-:W-:Y:S02]  /*12d70*/  ISETP.GE.AND P4, PT, R20, UR4, PT ;  /* 0x0000000414007c0c */ /* 0x000fe4000bf86270 */
[----:B------:R0:W-:Y:S01]  /*12d80*/  @!P5 ST.E.64 desc[UR42][R6.64], R50 ;  /* 0x000000320600d985 */ /* 0x0001e2000c101b2a */
[----:B-1----:R-:W-:Y:S01]  /*12d90*/  VIADD R12, R101, 0x68 ;  /* 0x00000068650c7836 */ /* 0x002fe20000000000 */
[----:B------:R-:W-:Y:S01]  /*12da0*/  @!P2 LEA.HI R16, R16, R16, RZ, 0x1 ;  /* 0x000000101010a211 */ /* 0x000fe200078f08ff */
[----:B--2---:R-:W-:-:S03]  /*12db0*/  @!P1 IMAD.WIDE R4, R11, 0x4, R24 ;  /* 0x000000040b049825 */ /* 0x004fc600078e0218 */
        /* <DEDUP_REMOVED lines=81> */
.L_x_4127:
        /* <DEDUP_REMOVED lines=58> */
.L_x_4042:
        /* <DEDUP_REMOVED lines=18> */
.L_x_4130:
[----:B------:R-:W-:Y:S01]  /*13790*/  ULDC UR8, c[0x0][0xc50] ;  /* 0x0003140000087ab9 */ /* 0x000fe20000000800 */
[----:B------:R-:W-:Y:S01]  /*137a0*/  UMOV UR36, UR7 ;  /* 0x0000000700247c82 */ /* 0x000fe20008000000 */
[----:B------:R-:W-:-:S11]  /*137b0*/  UISETP.NE.AND UP0, UPT, UR8, 0x1, UPT ;  /* 0x000000010800788c */ /* 0x000fd6000bf05270 */
[----:B------:R-:W-:Y:S01]  /*137c0*/  @UP0 ULDC UR4, c[0x0][0xc54] ;  /* 0x0003150000040ab9 */ /* 0x000fe20000000800 */
[----:B------:R-:W-:Y:S01]  /*137d0*/  @UP0 ULDC UR6, c[0x0][0xc58] ;  /* 0x0003160000060ab9 */ /* 0x000fe20000000800 */
[----:B------:R-:W-:-:S04]  /*137e0*/  UIMAD.WIDE.U32 UR4, UR7, UR4, URZ ;  /* 0x00000004070472a5 */ /* 0x000fc8000f8e003f */
[----:B------:R-:W-:-:S12]  /*137f0*/  @UP0 USHF.R.U32.HI UR36, URZ, UR6, UR5 ;  /* 0x000000063f240299 */ /* 0x000fd80008011605 */
.L_x_4131:
        /* <DEDUP_REMOVED lines=41> */
.L_x_4134:
[----:B------:R-:W-:-:S11]  /*13a90*/  UISETP.NE.AND UP0, UPT, UR5, 0x1, UPT ;  /* 0x000000010500788c */ /* 0x000fd6000bf05270 */
[----:B------:R-:W-:Y:S02]  /*13aa0*/  @UP0 ULDC.64 UR14, c[0x0][0x9e8] ;  /* 0x00027a00000e0ab9 */ /* 0x000fe40000000a00 */
[----:B------:R-:W-:-:S04]  /*13ab0*/  UIMAD.WIDE.U32 UR8, UR7, UR14, URZ ;  /* 0x0000000e070872a5 */ /* 0x000fc8000f8e003f */
[----:B------:R-:W-:-:S12]  /*13ac0*/  @UP0 USHF.R.U32.HI UR7, URZ, UR15, UR9 ;  /* 0x0000000f3f070299 */ /* 0x000fd80008011609 */
.L_x_4135:
[----:B------:R-:W-:-:S04]  /*13ad0*/  UIMAD UR7, UR7, UR5, UR5 ;  /* 0x00000005070772a4 */ /* 0x000fc8000f8e0205 */
[----:B------:R-:W-:-:S04]  /*13ae0*/  UISETP.LT.AND UP0, UPT, UR4, UR7, UPT ;  /* 0x000000070400728c */ /* 0x000fc8000bf01270 */
[----:B------:R-:W-:-:S12]  /*13af0*/  USEL UR4, UR4, UR7, UP0 ;  /* 0x0000000704047287 */ /* 0x000fd80008000000 */
.L_x_4133:
        /* <DEDUP_REMOVED lines=30> */
.L_x_4137:
[----:B------:R-:W-:-:S11]  /*13ce0*/  UISETP.NE.AND UP0, UPT, UR5, 0x1, UPT ;  /* 0x000000010500788c */ /* 0x000fd6000bf05270 */
[----:B------:R-:W-:Y:S02]  /*13cf0*/  @UP0 ULDC.64 UR12, c[0x0][0x9e8] ;  /* 0x00027a00000c0ab9 */ /* 0x000fe40000000a00 */
[----:B------:R-:W-:-:S04]  /*13d00*/  UIMAD.WIDE.U32 UR8, UR4, UR12, URZ ;  /* 0x0000000c040872a5 */ /* 0x000fc8000f8e003f */
[----:B------:R-:W-:-:S12]  /*13d10*/  @UP0 USHF.R.U32.HI UR4, URZ, UR13, UR9 ;  /* 0x0000000d3f040299 */ /* 0x000fd80008011609 */
.L_x_4138:
[----:B------:R-:W-:-:S04]  /*13d20*/  UIMAD UR4, UR4, UR5, URZ ;  /* 0x00000005040472a4 */ /* 0x000fc8000f8e023f */
[----:B------:R-:W-:-:S04]  /*13d30*/  UISETP.LT.AND UP0, UPT, UR7, UR4, UPT ;  /* 0x000000040700728c */ /* 0x000fc8000bf01270 */
[----:B------:R-:W-:-:S12]  /*13d40*/  USEL UR7, UR7, UR4, !UP0 ;  /* 0x0000000407077287 */ /* 0x000fd8000c000000 */
.L_x_4136:
        /* <DEDUP_REMOVED lines=45> */
.L_x_4139:
        /* <DEDUP_REMOVED lines=32> */
.L_x_4140:
        /* <DEDUP_REMOVED lines=20> */
.L_x_4141:
        /* <DEDUP_REMOVED lines=20> */
.L_x_4142:
        /* <DEDUP_REMOVED lines=18> */
.L_x_4143:
        /* <DEDUP_REMOVED lines=9> */
[----:B------:R-:W-:Y:S01]  /*14650*/  SHF.R.U32.HI R0, RZ, 0x1, R6 ;  /* 0x00000001ff007819 */ /* 0x000fe20000011606 */
[C---:B------:R-:W-:Y:S01]  /*14660*/  IMAD.SHL.U32 R7, R6.reuse, 0x10, RZ ;  /* 0x0000001006077824 */ /* 0x040fe200078e00ff */
[----:B------:R-:W-:Y:S01]  /*14670*/  LOP3.LUT R8, R6, 0x7f, RZ, 0xc0, !PT ;  /* 0x0000007f06087812 */ /* 0x000fe200078ec0ff */
[----:B------:R-:W-:Y:S01]  /*14680*/  UMOV UR4, 0xffffffff ;  /* 0xffffffff00047882 */ /* 0x000fe20000000000 */
[----:B------:R-:W-:Y:S02]  /*14690*/  LOP3.LUT R5, R18, 0x180, RZ, 0xc0, !PT ;  /* 0x0000018012057812 */ /* 0x000fe400078ec0ff */
[----:B------:R-:W-:Y:S02]  /*146a0*/  SHF.R.U32.HI R10, RZ, 0x5, R8 ;  /* 0x00000005ff0a7819 */ /* 0x000fe40000011608 */
[----:B------:R-:W-:Y:S01]  /*146b0*/  LOP3.LUT R0, R5, 0x30, R0, 0xf8, !PT ;  /* 0x0000003005007812 */ /* 0x000fe200078ef800 */
[----:B------:R-:W-:Y:S01]  /*146c0*/  IMAD.SHL.U32 R5, R6, 0x8, RZ ;  /* 0x0000000806057824 */ /* 0x000fe200078e00ff */
[----:B0-----:R-:W0:Y:S01]  /*146d0*/  LDC.64 R2, c[0x0][0x418] ;  /* 0x00010600ff027b82 */ /* 0x001e220000000a00 */
[----:B------:R-:W-:-:S03]  /*146e0*/  LOP3.LUT R19, R19, 0xfffffffe, RZ, 0xc0, !PT ;  /* 0xfffffffe13137812 */ /* 0x000fc600078ec0ff */
[----:B------:R-:W-:Y:S01]  /*146f0*/  LOP3.LUT R5, R0, 0x30, R5, 0x78, !PT ;  /* 0x0000003000057812 */ /* 0x000fe200078e7805 */
[----:B------:R-:W-:-:S03]  /*14700*/  IMAD.SHL.U32 R0, R6, 0x80, RZ ;  /* 0x0000008006007824 */ /* 0x000fc600078e00ff */
[----:B------:R-:W-:Y:S02]  /*14710*/  LOP3.LUT R18, R5, 0x640, R18, 0xf8, !PT ;  /* 0x0000064005127812 */ /* 0x000fe400078ef812 */
[C---:B------:R-:W-:Y:S02]  /*14720*/  LOP3.LUT R4, R0.reuse, 0x380, RZ, 0xc0, !PT ;  /* 0x0000038000047812 */ /* 0x040fe400078ec0ff */
[----:B------:R-:W-:Y:S02]  /*14730*/  LOP3.LUT R0, R0, 0x400, RZ, 0xc0, !PT ;  /* 0x0000040000007812 */ /* 0x000fe400078ec0ff */
[----:B------:R-:W-:-:S03]  /*14740*/  LOP3.LUT R4, R4, 0x10, R6, 0xf8, !PT ;  /* 0x0000001004047812 */ /* 0x000fc600078ef806 */
[----:B------:R-:W-:Y:S01]  /*14750*/  IMAD R0, R10, 0x800, R0 ;  /* 0x000008000a007824 */ /* 0x000fe200078e0200 */
[----:B------:R-:W-:Y:S01]  /*14760*/  LOP3.LUT R7, R4, 0x70, R7, 0x78, !PT ;  /* 0x0000007004077812 */ /* 0x000fe200078e7807 */
[----:B------:R-:W-:-:S04]  /*14770*/  IMAD.MOV.U32 R4, RZ, RZ, 0x40 ;  /* 0x00000040ff047424 */ /* 0x000fc800078e00ff */
[----:B------:R-:W-:Y:S01]  /*14780*/  IMAD.IADD R0, R0, 0x1, R7 ;  /* 0x0000000100007824 */ /* 0x000fe200078e0207 */
[----:B0-----:R-:W-:-:S04]  /*14790*/  ISETP.NE.U32.AND P0, PT, R2, RZ, PT ;  /* 0x000000ff0200720c */ /* 0x001fc80003f05070 */
[----:B------:R0:W-:Y:S01]  /*147a0*/  STL [R1+0x4], R0 ;  /* 0x0000040001007387 */ /* 0x0001e20000100800 */
[----:B------:R-:W-:Y:S02]  /*147b0*/  R2P PR, R6, 0x6 ;  /* 0x0000000606007804 */ /* 0x000fe40000000000 */
[----:B------:R-:W-:Y:S02]  /*147c0*/  ISETP.NE.AND.EX P3, PT, R3, RZ, PT, P0 ;  /* 0x000000ff0300720c */ /* 0x000fe40003f65300 */
[----:B------:R-:W-:-:S04]  /*147d0*/  SHF.R.U32.HI R6, RZ, 0x5, R6 ;  /* 0x00000005ff067819 */ /* 0x000fc80000011606 */
[----:B------:R-:W-:Y:S01]  /*147e0*/  LOP3.LUT R6, R6, 0x3, RZ, 0xc0, !PT ;  /* 0x0000000306067812 */ /* 0x000fe200078ec0ff */
[----:B0-----:R-:W-:-:S05]  /*147f0*/  IMAD.MOV.U32 R0, RZ, RZ, 0x20 ;  /* 0x00000020ff007424 */ /* 0x001fca00078e00ff */
[----:B------:R-:W-:Y:S02]  /*14800*/  SEL R0, R0, 0xffffffe0, !P1 ;  /* 0xffffffe000007807 */ /* 0x000fe40004800000 */
[----:B------:R-:W-:-:S03]  /*14810*/  @P3 LOP3.LUT R19, R19, 0x1, RZ, 0xfc, !PT ;  /* 0x0000000113133812 */ /* 0x000fc600078efcff */
[----:B------:R0:W-:Y:S02]  /*14820*/  STL [R1+0x10], R0 ;  /* 0x0000100001007387 */ /* 0x0001e40000100800 */
[----:B0-----:R-:W-:Y:S02]  /*14830*/  SEL R0, R4, 0xffffffc0, !P2 ;  /* 0xffffffc004007807 */ /* 0x001fe40005000000 */
[----:B--2---:R-:W-:Y:S01]  /*14840*/  SHF.R.S32.HI R10, RZ, 0x1f, R9 ;  /* 0x0000001fff0a7819 */ /* 0x004fe20000011409 */
[----:B------:R0:W-:Y:S01]  /*14850*/  STL [R1], R9 ;  /* 0x0000000901007387 */ /* 0x0001e20000100800 */
[----:B------:R-:W-:-:S03]  /*14860*/  SEL R16, R9, RZ, !P3 ;  /* 0x000000ff09107207 */ /* 0x000fc60005800000 */
[----:B------:R0:W-:Y:S04]  /*14870*/  STL [R1+0x14], R0 ;  /* 0x0000140001007387 */ /* 0x0001e80000100800 */
[----:B------:R0:W-:Y:S01]  /*14880*/  STL [R1+0x8], R10 ;  /* 0x0000080a01007387 */ /* 0x0001e20000100800 */
[----:B------:R-:W-:Y:S05]  /*14890*/  BRA.DIV UR4, `(.L_x_4144) ;  /* 0x0000003204847947 */ /* 0x000fea000b800000 */
[----:B------:R1:W2:Y:S02]  /*148a0*/  SHFL.IDX PT, R14, R6, RZ, 0x1f ;  /* 0x00001fff060e7589 */ /* 0x0002a400000e0000 */
.L_x_4199:
[----:B--2---:R-:W-:Y:S02]  /*148b0*/  ISETP.NE.AND P0, PT, R14, RZ, PT ;  /* 0x000000ff0e00720c */ /* 0x004fe40003f05270 */
[----:B------:R-:W-:Y:S02]  /*148c0*/  PLOP3.LUT P1, PT, PT, PT, PT, 0x8, 0x0 ;  /* 0x000000000000781c */ /* 0x000fe40003f2e170 */
[----:B------:R-:W-:-:S11]  /*148d0*/  LOP3.LUT R19, R19, 0xfffffffd, RZ, 0xc0, !PT ;  /* 0xfffffffd13137812 */ /* 0x000fd600078ec0ff */
[----:B------:R-:W-:Y:S01]  /*148e0*/  @P1 LOP3.LUT R19, R19, 0x2, RZ, 0xfc, !PT ;  /* 0x0000000213131812 */ /* 0x000fe200078efcff */
[----:B------:R-:W-:Y:S06]  /*148f0*/  @P0 BRA `(.L_x_4145) ;  /* 0x0000000400900947 */ /* 0x000fec0003800000 */
[----:B------:R-:W-:Y:S01]  /*14900*/  UMOV UR4, 0xffffffff ;  /* 0xffffffff00047882 */ /* 0x000fe20000000000 */
[----:B0-----:R-:W-:Y:S02]  /*14910*/  VIADD R0, R17, 0xffffffff ;  /* 0xffffffff11007836 */ /* 0x001fe40000000000 */
[----:B------:R-:W-:Y:S05]  /*14920*/  BRA.DIV UR4, `(.L_x_4146) ;  /* 0x0000003204807947 */ /* 0x000fea000b800000 */
[----:B------:R-:W-:-:S13]  /*14930*/  ELECT P6, URZ, PT ;  /* 0x00000000003f782f */ /* 0x000fda00038c0000 */
.L_x_4202:
        /* <DEDUP_REMOVED lines=20> */
.L_x_4147:
[----:B0-----:R-:W-:Y:S01]  /*14a80*/  IMAD.MOV.U32 R2, RZ, RZ, 0x1 ;  /* 0x00000001ff027424 */ /* 0x001fe200078e00ff */
[----:B------:R-:W-:-:S04]  /*14a90*/  ISETP.NE.AND P1, PT, R8, RZ, PT ;  /* 0x000000ff0800720c */ /* 0x000fc80003f25270 */
[----:B------:R-:W-:-:S04]  /*14aa0*/  SHF.L.U32 R2, R2, 0x1f, RZ ;  /* 0x0000001f02027819 */ /* 0x000fc800000006ff */
[----:B------:R-:W0:Y:S02]  /*14ab0*/  SYNCS.PHASECHK.TRANS64.TRYWAIT P0, [UR38+0x2a880], R2 ;  /* 0x02a88002ff0075a7 */ /* 0x000e240008000166 */
[----:B0-----:R-:W-:Y:S05]  /*14ac0*/  @!P0 BRA `(.L_x_4148) ;  /* 0x0000003000388947 */ /* 0x001fea0003800000 */
.L_x_4203:
[----:B------:R-:W-:Y:S05]  /*14ad0*/  @P1 BRA `(.L_x_4149) ;  /* 0x0000000000181947 */ /* 0x000fea0003800000 */
[----:B------:R-:W2:Y:S01]  /*14ae0*/  S2R R4, SR_TID.X ;  /* 0x0000000000047919 */ /* 0x000ea20000002100 */
[----:B0-----:R-:W-:-:S04]  /*14af0*/  IMAD.MOV.U32 R3, RZ, RZ, 0x6000 ;  /* 0x00006000ff037424 */ /* 0x001fc800078e00ff */
[----:B------:R3:W-:Y:S01]  /*14b00*/  SYNCS.ARRIVE.TRANS64 RZ, [UR38+0x2a870], R3 ;  /* 0x02a87003ffff79a7 */ /* 0x0007e20008000026 */
[----:B--2---:R-:W-:-:S13]  /*14b10*/  LOP3.LUT P0, RZ, R4, 0x1f, RZ, 0xc0, !PT ;  /* 0x0000001f04ff7812 */ /* 0x004fda000780c0ff */
[----:B---3--:R-:W-:Y:S05]  /*14b20*/  @!P0 BRA `(.L_x_4149) ;  /* 0x0000000000048947 */ /* 0x008fea0003800000 */
[----:B------:R-:W-:Y:S01]  /*14b30*/  BPT.TRAP 0x1 ;  /* 0x000000040000795c */ /* 0x000fe20000300000 */
.L_x_4149:
        /* <DEDUP_REMOVED lines=26> */
[----:B------:R-:W3:Y:S02]  /*14ce0*/  SYNCS.PHASECHK.TRANS64.TRYWAIT P0, [UR38+0x2a840], R2 ;  /* 0x02a84002ff0075a7 */ /* 0x000ee40008000166 */
[----:B--23--:R-:W-:Y:S05]  /*14cf0*/  @!P0 BRA `(.L_x_4150) ;  /* 0x0000002c00c48947 */ /* 0x00cfea0003800000 */
.L_x_4204:
[----:B------:R-:W-:Y:S05]  /*14d00*/  @P1 BRA `(.L_x_4151) ;  /* 0x0000000000181947 */ /* 0x000fea0003800000 */
[----:B0-----:R-:W0:Y:S01]  /*14d10*/  S2R R3, SR_TID.X ;  /* 0x0000000000037919 */ /* 0x001e220000002100 */
[----:B------:R-:W-:-:S04]  /*14d20*/  IMAD.MOV.U32 R2, RZ, RZ, 0x6000 ;  /* 0x00006000ff027424 */ /* 0x000fc800078e00ff */
[----:B------:R2:W-:Y:S01]  /*14d30*/  SYNCS.ARRIVE.TRANS64 RZ, [UR38+0x2a830], R2 ;  /* 0x02a83002ffff79a7 */ /* 0x0005e20008000026 */
[----:B0-----:R-:W-:-:S13]  /*14d40*/  LOP3.LUT P0, RZ, R3, 0x1f, RZ, 0xc0, !PT ;  /* 0x0000001f03ff7812 */ /* 0x001fda000780c0ff */
[----:B--2---:R-:W-:Y:S05]  /*14d50*/  @!P0 BRA `(.L_x_4151) ;  /* 0x0000000000048947 */ /* 0x004fea0003800000 */
[----:B------:R-:W-:Y:S01]  /*14d60*/  BPT.TRAP 0x1 ;  /* 0x000000040000795c */ /* 0x000fe20000300000 */
.L_x_4151:
[----:B------:R-:W-:Y:S01]  /*14d70*/  ULDC.64 UR4, c[0x0][0x198] ;  /* 0x0000660000047ab9 */ /* 0x000fe20000000a00 */
[----:B------:R-:W-:Y:S01]  /*14d80*/  R2UR UR11, R0 ;  /* 0x00000000000b72ca */ /* 0x000fe200000e0000 */
[----:B------:R-:W-:Y:S01]  /*14d90*/  UIADD3 UR4, UP0, UR4, 0x370, URZ ;  /* 0x0000037004047890 */ /* 0x000fe2000ff1e03f */
[----:B------:R-:W-:Y:S01]  /*14da0*/  R2UR UR13, R16 ;  /* 0x00000000100d72ca */ /* 0x000fe200000e0000 */
[----:B------:R-:W-:Y:S01]  /*14db0*/  UIADD3 UR8, UR38, 0x1e400, URZ ;  /* 0x0001e40026087890 */ /* 0x000fe2000fffe03f */
[----:B------:R-:W-:Y:S01]  /*14dc0*/  PLOP3.LUT P0, PT, PT, PT, PT, 0x80, 0x0 ;  /* 0x000000000000781c */ /* 0x000fe20003f0f070 */
[----:B------:R-:W-:Y:S01]  /*14dd0*/  UIADD3 UR9, UR38, 0x2a830, URZ ;  /* 0x0002a83026097890 */ /* 0x000fe2000fffe03f */
[----:B------:R-:W-:Y:S01]  /*14de0*/  LOP3.LUT R19, R19, 0xfffffffd, RZ, 0xc0, !PT ;  /* 0xfffffffd13137812 */ /* 0x000fe200078ec0ff */
[----:B------:R-:W-:Y:S02]  /*14df0*/  UIADD3.X UR5, URZ, UR5, URZ, UP0, !UPT ;  /* 0x000000053f057290 */ /* 0x000fe400087fe43f */
[----:B------:R-:W-:-:S02]  /*14e00*/  UIADD3 UR16, UR38, 0x20400, URZ ;  /* 0x0002040026107890 */ /* 0x000fc4000fffe03f */
        /* <DEDUP_REMOVED lines=15> */
[----:B------:R-:W-:Y:S01]  /*14f00*/  @P0 LOP3.LUT R19, R19, 0x2, RZ, 0xfc, !PT ;  /* 0x0000000213130812 */ /* 0x000fe200078efcff */
[----:B------:R2:W-:Y:S01]  /*14f10*/  UTMALDG.4D [UR16], [UR4], desc[UR6] ;  /* 0x00000610040075b4 */ /* 0x0005e20008019000 */
[----:B------:R2:W-:Y:S02]  /*14f20*/  UTMALDG.4D [UR32], [UR4], desc[UR6] ;  /* 0x00000620040075b4 */ /* 0x0005e40008019000 */
[----:B--2---:R-:W-:-:S03]  /*14f30*/  NOP ;  /* 0x0000000000007918 */ /* 0x004fc60000000000 */
.L_x_4145:
[----:B------:R-:W-:Y:S05]  /*14f40*/  WARPSYNC.ALL ;  /* 0x0000000000007948 */ /* 0x000fea0003800000 */
[----:B------:R-:W-:Y:S01]  /*14f50*/  UIADD3 UR4, UR38, 0x18400, URZ ;  /* 0x0001840026047890 */ /* 0x000fe2000fffe03f */
        /* <DEDUP_REMOVED lines=20> */
.L_x_4152:
[----:B0-----:R-:W0:Y:S01]  /*150a0*/  S2R R2, SR_TID.X ;  /* 0x0000000000027919 */ /* 0x001e220000002100 */
[----:B------:R-:W2:Y:S01]  /*150b0*/  LDC R10, c[0x0][0x448] ;  /* 0x00011200ff0a7b82 */ /* 0x000ea20000000800 */
[----:B------:R-:W-:Y:S01]  /*150c0*/  USHF.R.S32.HI UR4, URZ, 0x1f, UR36 ;  /* 0x0000001f3f047899 */ /* 0x000fe20008011424 */
[----:B-1----:R-:W1:Y:S01]  /*150d0*/  S2R R6, SR_TID.X ;  /* 0x0000000000067919 */ /* 0x002e620000002100 */
[----:B------:R-:W-:Y:S02]  /*150e0*/  ULDC.64 UR8, c[0x0][0x2d8] ;  /* 0x0000b60000087ab9 */ /* 0x000fe40000000a00 */
[----:B------:R-:W-:Y:S01]  /*150f0*/  UIMAD UR6, UR4, UR8, URZ ;  /* 0x00000008040672a4 */ /* 0x000fe2000f8e023f */
[----:B------:R-:W3:Y:S01]  /*15100*/  S2R R7, SR_CTAID.Z ;  /* 0x0000000000077919 */ /* 0x000ee20000002700 */
[----:B------:R-:W-:Y:S02]  /*15110*/  UIMAD.WIDE.U32 UR4, UR36, UR8, URZ ;  /* 0x00000008240472a5 */ /* 0x000fe4000f8e003f */
[----:B------:R-:W-:-:S04]  /*15120*/  UIMAD UR6, UR36, UR9, UR6 ;  /* 0x00000009240672a4 */ /* 0x000fc8000f8e0206 */
[----:B------:R-:W-:Y:S01]  /*15130*/  UIADD3 UR5, UR5, UR6, URZ ;  /* 0x0000000605057290 */ /* 0x000fe2000fffe03f */
[----:B--2---:R-:W-:Y:S02]  /*15140*/  ISETP.NE.AND P0, PT, R10, 0x1, PT ;  /* 0x000000010a00780c */ /* 0x004fe40003f05270 */
[----:B0-----:R-:W-:Y:S02]  /*15150*/  SHF.R.U32.HI R4, RZ, 0x3, R2 ;  /* 0x00000003ff047819 */ /* 0x001fe40000011602 */
[----:B------:R-:W-:Y:S01]  /*15160*/  LOP3.LUT R3, R2, 0x7f, RZ, 0xc0, !PT ;  /* 0x0000007f02037812 */ /* 0x000fe200078ec0ff */
[C---:B-1----:R-:W-:Y:S01]  /*15170*/  IMAD.SHL.U32 R8, R6.reuse, 0x10, RZ ;  /* 0x0000001006087824 */ /* 0x042fe200078e00ff */
[----:B------:R-:W-:Y:S01]  /*15180*/  LOP3.LUT R9, R6, 0x7f, RZ, 0xc0, !PT ;  /* 0x0000007f06097812 */ /* 0x000fe200078ec0ff */
[----:B------:R-:W-:Y:S02]  /*15190*/  IMAD.SHL.U32 R0, R4, 0x80, RZ ;  /* 0x0000008004007824 */ /* 0x000fe400078e00ff */
[----:B------:R-:W-:Y:S01]  /*151a0*/  IMAD.SHL.U32 R6, R6, 0x20, RZ ;  /* 0x0000002006067824 */ /* 0x000fe200078e00ff */
[----:B------:R-:W-:-:S02]  /*151b0*/  SHF.R.U32.HI R9, RZ, 0x2, R9 ;  /* 0x00000002ff097819 */ /* 0x000fc40000011609 */
[----:B------:R-:W-:Y:S01]  /*151c0*/  LOP3.LUT R2, R0, 0x180, RZ, 0xc0, !PT ;  /* 0x0000018000027812 */ /* 0x000fe200078ec0ff */
[----:B------:R-:W-:Y:S01]  /*151d0*/  IMAD.SHL.U32 R0, R4, 0x10, RZ ;  /* 0x0000001004007824 */ /* 0x000fe200078e00ff */
[----:B------:R-:W-:Y:S02]  /*151e0*/  SHF.R.U32.HI R4, RZ, 0x5, R3 ;  /* 0x00000005ff047819 */ /* 0x000fe40000011603 */
[----:B------:R-:W-:Y:S02]  /*151f0*/  LOP3.LUT R3, R2, 0x30, R8, 0xf8, !PT ;  /* 0x0000003002037812 */ /* 0x000fe400078ef808 */
[----:B------:R-:W-:Y:S02]  /*15200*/  LOP3.LUT R2, R8, 0x40, RZ, 0xc0, !PT ;  /* 0x0000004008027812 */ /* 0x000fe400078ec0ff */
[----:B------:R-:W-:Y:S02]  /*15210*/  LOP3.LUT R0, R3, 0x30, R0, 0x78, !PT ;  /* 0x0000003003007812 */ /* 0x000fe400078e7800 */
[----:B------:R-:W-:Y:S01]  /*15220*/  LOP3.LUT R6, R9, 0x60, R6, 0xf8, !PT ;  /* 0x0000006009067812 */ /* 0x000fe200078ef806 */
[----:B------:R-:W-:Y:S01]  /*15230*/  IMAD R5, R4, 0x200, R2 ;  /* 0x0000020004057824 */ /* 0x000fe200078e0202 */
[----:B------:R-:W-:Y:S01]  /*15240*/  LOP3.LUT R8, R8, 0x30, RZ, 0xc0, !PT ;  /* 0x0000003008087812 */ /* 0x000fe200078ec0ff */
[----:B------:R-:W0:Y:S02]  /*15250*/  LDC.64 R2, c[0x0][0x2e0] ;  /* 0x0000b800ff027b82 */ /* 0x000e240000000a00 */
[----:B------:R-:W-:Y:S01]  /*15260*/  IMAD.IADD R0, R5, 0x1, R0 ;  /* 0x0000000105007824 */ /* 0x000fe200078e0200 */
[----:B---3--:R-:W-:Y:S01]  /*15270*/  SHF.R.S32.HI R5, RZ, 0x1f, R7 ;  /* 0x0000001fff057819 */ /* 0x008fe20000011407 */
[----:B------:R-:W-:-:S04]  /*15280*/  VIADD R6, R6, UR39 ;  /* 0x0000002706067c36 */ /* 0x000fc80008000000 */
[-C--:B0-----:R-:W-:Y:S02]  /*15290*/  IMAD R4, R5, R2.reuse, RZ ;  /* 0x0000000205047224 */ /* 0x081fe400078e02ff */
[----:B------:R-:W-:Y:S02]  /*152a0*/  IMAD.MOV.U32 R5, RZ, RZ, R6 ;  /* 0x000000ffff057224 */ /* 0x000fe400078e0006 */
[C---:B------:R-:W-:Y:S02]  /*152b0*/  IMAD R4, R7.reuse, R3, R4 ;  /* 0x0000000307047224 */ /* 0x040fe400078e0204 */
[----:B------:R-:W-:Y:S01]  /*152c0*/  IMAD.WIDE.U32 R2, R7, R2, UR4 ;  /* 0x0000000407027e25 */ /* 0x000fe2000f8e0002 */
[----:B------:R-:W-:Y:S01]  /*152d0*/  ULDC.64 UR4, c[0x0][0x2d0] ;  /* 0x0000b40000047ab9 */ /* 0x000fe20000000a00 */
[----:B------:R-:W0:Y:S02]  /*152e0*/  @P0 LDC R7, c[0x0][0x44c] ;  /* 0x00011300ff070b82 */ /* 0x000e240000000800 */
[----:B------:R-:W-:-:S06]  /*152f0*/  IMAD.IADD R3, R3, 0x1, R4 ;  /* 0x0000000103037824 */ /* 0x000fcc00078e0204 */
[----:B------:R-:W1:Y:S01]  /*15300*/  @P0 LDC R4, c[0x0][0x450] ;  /* 0x00011400ff040b82 */ /* 0x000e620000000800 */
        /* <DEDUP_REMOVED lines=18> */
[----:B------:R-:W-:Y:S02]  /*15430*/  IADD3.X R6, R3, UR5, R5, P0, !PT ;  /* 0x0000000503067c10 */ /* 0x000fe400087fe405 */
[----:B------:R-:W-:Y:S02]  /*15440*/  ISETP.GE.AND P0, PT, R2, UR4, PT ;  /* 0x0000000402007c0c */ /* 0x000fe4000bf06270 */
[----:B------:R-:W-:-:S02]  /*15450*/  LOP3.LUT R2, R8, 0x80, RZ, 0xfc, !PT ;  /* 0x0000008008027812 */ /* 0x000fc400078efcff */
[----:B------:R-:W-:Y:S02]  /*15460*/  ISETP.GE.AND P2, PT, R8, UR4, PT ;  /* 0x0000000408007c0c */ /* 0x000fe4000bf46270 */
[----:B------:R-:W-:Y:S01]  /*15470*/  ISETP.GE.AND P1, PT, R2, UR4, PT ;  /* 0x0000000402007c0c */ /* 0x000fe2000bf26270 */
[----:B------:R-:W-:-:S03]  /*15480*/  UMOV UR4, 0xffffffff ;  /* 0xffffffff00047882 */ /* 0x000fc60000000000 */
[----:B------:R-:W-:Y:S09]  /*15490*/  BRA.DIV UR4, `(.L_x_4153) ;  /* 0x0000002604f47947 */ /* 0x000ff2000b800000 */
[----:B------:R-:W0:Y:S01]  /*154a0*/  SHFL.IDX PT, R3, R7, RZ, 0x1c1f ;  /* 0x001c1fff07037589 */ /* 0x000e2200000e0000 */
[----:B------:R-:W-:Y:S01]  /*154b0*/  ULDC UR4, c[0x0][0x288] ;  /* 0x0000a20000047ab9 */ /* 0x000fe20000000800 */
[----:B------:R-:W-:Y:S02]  /*154c0*/  VIADD R4, R9, UR39 ;  /* 0x0000002709047c36 */ /* 0x000fe40008000000 */
        /* <DEDUP_REMOVED lines=40> */
.L_x_4213:
[----:B------:R-:W-:Y:S01]  /*15750*/  VIADD R4, R4, 0x60 ;  /* 0x0000006004047836 */ /* 0x000fe20000000000 */
[----:B------:R-:W-:Y:S04]  /*15760*/  BSSY B0, `(.L_x_4154) ;  /* 0x000000c000007945 */ /* 0x000fe80003800000 */
[----:B------:R-:W-:-:S13]  /*15770*/  ISETP.GE.AND P3, PT, R4, R5, PT ;  /* 0x000000050400720c */ /* 0x000fda0003f66270 */
[----:B------:R-:W-:Y:S05]  /*15780*/  @P3 BRA `(.L_x_4155) ;  /* 0x0000000000243947 */ /* 0x000fea0003800000 */
[----:B0-----:R-:W-:Y:S01]  /*15790*/  IADD3 R2, P3, R8, R14, RZ ;  /* 0x0000000e08027210 */ /* 0x001fe20007f7e0ff */
        /* <DEDUP_REMOVED lines=8> */
.L_x_4155:
[----:B------:R-:W-:Y:S05]  /*15820*/  BSYNC B0 ;  /* 0x0000000000007941 */ /* 0x000fea0003800000 */
.L_x_4154:
[----:B------:R-:W-:Y:S01]  /*15830*/  NOP ;  /* 0x0000000000007918 */ /* 0x000fe20000000000 */
[----:B------:R-:W-:Y:S01]  /*15840*/  SYNCS.ARRIVE.TRANS64.RED.A0T1 RZ, [UR38+0x2a800], RZ ;  /* 0x02a800ffffff79a7 */ /* 0x000fe20008200426 */
[----:B------:R-:W-:Y:S01]  /*15850*/  IMAD.MOV.U32 R0, RZ, RZ, 0x1 ;  /* 0x00000001ff007424 */ /* 0x000fe200078e00ff */
[----:B------:R-:W-:Y:S04]  /*15860*/  ARRIVES.LDGSTSBAR.64.TRANSCNT [UR38+0x2a800] ;  /* 0x02a80000ff0079b0 */ /* 0x000fe80008000aa6 */
[----:B------:R-:W-:Y:S01]  /*15870*/  SHF.L.U32 R0, R0, 0x1f, RZ ;  /* 0x0000001f00007819 */ /* 0x000fe200000006ff */
[----:B------:R-:W-:Y:S01]  /*15880*/  NOP ;  /* 0x0000000000007918 */ /* 0x000fe20000000000 */
[----:B------:R-:W-:Y:S01]  /*15890*/  SYNCS.ARRIVE.TRANS64.A1T0 RZ, [UR38+0x2a800], RZ ;  /* 0x02a800ffffff79a7 */ /* 0x000fe20008100026 */
[----:B01----:R-:W-:-:S05]  /*158a0*/  VIADD R3, R17, 0xfffffffe ;  /* 0xfffffffe11037836 */ /* 0x003fca0000000000 */
[----:B------:R-:W-:Y:S01]  /*158b0*/  ISETP.GE.AND P1, PT, R3, UR40, PT ;  /* 0x0000002803007c0c */ /* 0x000fe2000bf26270 */
[----:B------:R-:W0:Y:S02]  /*158c0*/  SYNCS.PHASECHK.TRANS64.TRYWAIT P0, [UR38+0x2a820], R0 ;  /* 0x02a82000ff0075a7 */ /* 0x000e240008000166 */
[----:B0-----:R-:W-:Y:S10]  /*158d0*/  @!P0 BRA `(.L_x_4156) ;  /* 0x00000028004c8947 */ /* 0x001ff40003800000 */
.L_x_4214:
[----:B------:R-:W-:Y:S01]  /*158e0*/  IMAD.MOV.U32 R15, RZ, RZ, 0x1 ;  /* 0x00000001ff0f7424 */ /* 0x000fe200078e00ff */
[----:B------:R-:W-:Y:S06]  /*158f0*/  @!P1 BRA `(.L_x_4157) ;  /* 0x0000001000a09947 */ /* 0x000fec0003800000 */
[----:B------:R-:W2:Y:S04]  /*15900*/  LDL R6, [R1+0x14] ;  /* 0x0000140001067983 */ /* 0x000ea80000100800 */
[----:B------:R-:W2:Y:S04]  /*15910*/  LDL R5, [R1+0x4] ;  /* 0x0000040001057983 */ /* 0x000ea80000100800 */
[----:B------:R-:W3:Y:S01]  /*15920*/  LDL R4, [R1+0x10] ;  /* 0x0000100001047983 */ /* 0x000ee20000100800 */
[----:B0-----:R-:W-:Y:S02]  /*15930*/  IMAD.MOV.U32 R0, RZ, RZ, 0x1 ;  /* 0x00000001ff007424 */ /* 0x001fe400078e00ff */
[----:B------:R-:W-:-:S02]  /*15940*/  IMAD.MOV.U32 R2, RZ, RZ, RZ ;  /* 0x000000ffff027224 */ /* 0x000fc400078e00ff */
[--C-:B--2---:R-:W-:Y:S02]  /*15950*/  IMAD.IADD R20, R6, 0x1, R5.reuse ;  /* 0x0000000106147824 */ /* 0x104fe400078e0205 */
[C---:B---3--:R-:W-:Y:S02]  /*15960*/  IMAD.IADD R5, R4.reuse, 0x1, R5 ;  /* 0x0000000104057824 */ /* 0x048fe400078e0205 */
[----:B------:R-:W-:-:S03]  /*15970*/  IMAD.IADD R21, R4, 0x1, R20 ;  /* 0x0000000104157824 */ /* 0x000fc600078e0214 */
[----:B------:R0:W-:Y:S04]  /*15980*/  STL [R1+0xc], R5 ;  /* 0x00000c0501007387 */ /* 0x0001e80000100800 */
.L_x_4178:
[----:B------:R-:W-:Y:S01]  /*15990*/  LOP3.LUT P1, RZ, R19, 0x2, RZ, 0xc0, !PT ;  /* 0x0000000213ff7812 */ /* 0x000fe2000782c0ff */
[----:B------:R-:W-:Y:S01]  /*159a0*/  VIADD R14, R2, 0x1 ;  /* 0x00000001020e7836 */ /* 0x000fe20000000000 */
[----:B------:R-:W-:Y:S04]  /*159b0*/  BSSY B0, `(.L_x_4158) ;  /* 0x000009d000007945 */ /* 0x000fe80003800000 */
[----:B------:R-:W-:-:S04]  /*159c0*/  ISETP.NE.AND P0, PT, R14, 0x2, PT ;  /* 0x000000020e00780c */ /* 0x000fc80003f05270 */
[----:B------:R-:W-:Y:S02]  /*159d0*/  SEL R15, RZ, 0x1, P0 ;  /* 0x00000001ff0f7807 */ /* 0x000fe40000000000 */
[----:B------:R-:W-:Y:S02]  /*159e0*/  SEL R14, R14, RZ, P0 ;  /* 0x000000ff0e0e7207 */ /* 0x000fe40000000000 */
[----:B------:R-:W-:Y:S01]  /*159f0*/  LOP3.LUT R15, R0, R15, RZ, 0x3c, !PT ;  /* 0x0000000f000f7212 */ /* 0x000fe200078e3cff */
[----:B------:R-:W-:Y:S06]  /*15a00*/  @!P1 BRA `(.L_x_4159) ;  /* 0x00000008005c9947 */ /* 0x000fec0003800000 */
[----:B------:R-:W-:Y:S01]  /*15a10*/  LOP3.LUT P1, RZ, R19, 0x1, RZ, 0xc0, !PT ;  /* 0x0000000113ff7812 */ /* 0x000fe2000782c0ff */
[----:B------:R-:W-:-:S12]  /*15a20*/  IMAD.MOV.U32 R6, RZ, RZ, R3 ;  /* 0x000000ffff067224 */ /* 0x000fd800078e0003 */
[----:B------:R-:W-:Y:S05]  /*15a30*/  @!P1 BRA `(.L_x_4160) ;  /* 0x0000000000509947 */ /* 0x000fea0003800000 */
[----:B------:R-:W2:Y:S01]  /*15a40*/  LDL R9, [R1+0x8] ;  /* 0x0000080001097983 */ /* 0x000ea20000100800 */
[----:B------:R-:W1:Y:S01]  /*15a50*/  LDC R7, c[0x0][0x43c] ;  /* 0x00010f00ff077b82 */ /* 0x000e620000000800 */
[----:B------:R-:W-:Y:S02]  /*15a60*/  ULDC.64 UR4, c[0x0][0x428] ;  /* 0x00010a0000047ab9 */ /* 0x000fe40000000a00 */
[----:B------:R-:W3:Y:S05]  /*15a70*/  LDL R8, [R1] ;  /* 0x0000000001087983 */ /* 0x000eea0000100800 */
[----:B------:R-:W4:Y:S01]  /*15a80*/  LDC.64 R16, c[0x0][0x418] ;  /* 0x00010600ff107b82 */ /* 0x000f220000000a00 */
[----:B-1----:R-:W-:-:S13]  /*15a90*/  ISETP.NE.AND P0, PT, R7, 0x1, PT ;  /* 0x000000010700780c */ /* 0x002fda0003f05270 */
[----:B0-----:R-:W0:Y:S02]  /*15aa0*/  @P0 LDC.64 R4, c[0x0][0x440] ;  /* 0x00011000ff040b82 */ /* 0x001e240000000a00 */
[----:B0-----:R-:W-:-:S04]  /*15ab0*/  @P0 IMAD.HI.U32 R6, R3, R4, RZ ;  /* 0x0000000403060227 */ /* 0x001fc800078e00ff */
[----:B------:R-:W-:Y:S01]  /*15ac0*/  IMAD.MOV.U32 R4, RZ, RZ, R3 ;  /* 0x000000ffff047224 */ /* 0x000fe200078e0003 */
[----:B------:R-:W-:-:S04]  /*15ad0*/  @P0 SHF.R.U32.HI R4, RZ, R5, R6 ;  /* 0x00000005ff040219 */ /* 0x000fc80000011606 */
[--C-:B------:R-:W-:Y:S01]  /*15ae0*/  SHF.R.S32.HI R5, RZ, 0x1f, R4.reuse ;  /* 0x0000001fff057819 */ /* 0x100fe20000011404 */
[----:B------:R-:W-:-:S04]  /*15af0*/  IMAD.MOV R6, RZ, RZ, -R4 ;  /* 0x000000ffff067224 */ /* 0x000fc800078e0a04 */
[----:B------:R-:W-:Y:S02]  /*15b00*/  IMAD R6, R7, R6, R3 ;  /* 0x0000000607067224 */ /* 0x000fe400078e0203 */
[----:B--2---:R-:W-:-:S04]  /*15b10*/  IMAD R7, R9, UR4, RZ ;  /* 0x0000000409077c24 */ /* 0x004fc8000f8e02ff */
[C---:B---3--:R-:W-:Y:S02]  /*15b20*/  IMAD R7, R8.reuse, UR5, R7 ;  /* 0x0000000508077c24 */ /* 0x048fe4000f8e0207 */
[----:B------:R-:W-:-:S04]  /*15b30*/  IMAD.WIDE.U32 R4, R8, UR4, R4 ;  /* 0x0000000408047c25 */ /* 0x000fc8000f8e0004 */
[----:B------:R-:W-:Y:S01]  /*15b40*/  IMAD.IADD R7, R7, 0x1, R5 ;  /* 0x0000000107077824 */ /* 0x000fe200078e0205 */
[----:B----4-:R-:W-:-:S04]  /*15b50*/  LEA R16, P0, R4, R16, 0x2 ;  /* 0x0000001004107211 */ /* 0x010fc800078010ff */
[----:B------:R-:W-:-:S05]  /*15b60*/  LEA.HI.X R17, R4, R17, R7, 0x2, P0 ;  /* 0x0000001104117211 */ /* 0x000fca00000f1407 */
[----:B------:R1:W5:Y:S04]  /*15b70*/  LDG.E R16, desc[UR42][R16.64] ;  /* 0x0000002a10107981 */ /* 0x000368000c1e1900 */
.L_x_4160:
[----:B------:R-:W-:Y:S01]  /*15b80*/  LEA R7, R14, UR38, 0x3 ;  /* 0x000000260e077c11 */ /* 0x000fe2000f8e18ff */
[----:B------:R-:W2:Y:S01]  /*15b90*/  S2R R4, SR_TID.X ;  /* 0x0000000000047919 */ /* 0x000ea20000002100 */
[----:B0-----:R-:W-:-:S04]  /*15ba0*/  SHF.L.U32 R5, R15, 0x1f, RZ ;  /* 0x0000001f0f057819 */ /* 0x001fc800000006ff */
[----:B------:R-:W0:Y:S01]  /*15bb0*/  SYNCS.PHASECHK.TRANS64.TRYWAIT P0, [R7+URZ+0x2a880], R5 ;  /* 0x02a88005070075a7 */ /* 0x000e22000800017f */
[----:B--2---:R-:W-:-:S04]  /*15bc0*/  LOP3.LUT R4, R4, 0x7f, RZ, 0xc0, !PT ;  /* 0x0000007f04047812 */ /* 0x004fc800078ec0ff */
[----:B------:R-:W-:Y:S01]  /*15bd0*/  ISETP.NE.AND P1, PT, R4, RZ, PT ;  /* 0x000000ff0400720c */ /* 0x000fe20003f25270 */
[----:B0-----:R-:W-:-:S12]  /*15be0*/  @!P0 BRA `(.L_x_4161) ;  /* 0x0000002400a08947 */ /* 0x001fd80003800000 */
.L_x_4215:
        /* <DEDUP_REMOVED lines=9> */
.L_x_4163:
[----:B------:R-:W-:Y:S05]  /*15c80*/  BSYNC B1 ;  /* 0x0000000000017941 */ /* 0x000fea0003800000 */
.L_x_4162:
[----:B------:R-:W-:Y:S01]  /*15c90*/  IMAD.U32 R4, RZ, RZ, UR38 ;  /* 0x00000026ff047e24 */ /* 0x000fe2000f8e00ff */
[----:B------:R-:W-:Y:S01]  /*15ca0*/  R2UR UR33, R7 ;  /* 0x00000000072172ca */ /* 0x000fe200000e0000 */
[----:B------:R-:W-:Y:S01]  /*15cb0*/  IMAD.SHL.U32 R6, R6, 0x80, RZ ;  /* 0x0000008006067824 */ /* 0x000fe200078e00ff */
        /* <DEDUP_REMOVED lines=13> */
.L_x_4164:
        /* <DEDUP_REMOVED lines=13> */
.L_x_4165:
        /* <DEDUP_REMOVED lines=8> */
[----:B------:R-:W-:Y:S01]  /*15ee0*/  IMAD.MOV.U32 R10, RZ, RZ, 0x80 ;  /* 0x00000080ff0a7424 */ /* 0x000fe200078e00ff */
[----:B------:R-:W-:Y:S01]  /*15ef0*/  R2UR UR11, R6 ;  /* 0x00000000060b72ca */ /* 0x000fe200000e0000 */
[----:B------:R-:W-:Y:S01]  /*15f00*/  UIADD3 UR8, UR4, 0x10400, URZ ;  /* 0x0001040004087890 */ /* 0x000fe2000fffe03f */
[----:B------:R-:W-:Y:S01]  /*15f10*/  PLOP3.LUT P0, PT, PT, PT, PT, 0x80, 0x0 ;  /* 0x000000000000781c */ /* 0x000fe20003f0f070 */
[----:B------:R-:W-:Y:S01]  /*15f20*/  UMOV UR5, 0x14f00000 ;  /* 0x14f0000000057882 */ /* 0x000fe20000000000 */
[----:B------:R-:W-:Y:S01]  /*15f30*/  R2UR UR10, R10 ;  /* 0x000000000a0a72ca */ /* 0x000fe200000e0000 */
[----:B------:R-:W-:-:S14]  /*15f40*/  UMOV UR4, 0x0 ;  /* 0x0000000000047882 */ /* 0x000fdc0000000000 */
.L_x_4166:
        /* <DEDUP_REMOVED lines=10> */
.L_x_4216:
        /* <DEDUP_REMOVED lines=11> */
.L_x_4169:
[----:B------:R-:W-:Y:S05]  /*160a0*/  BSYNC B1 ;  /* 0x0000000000017941 */ /* 0x000fea0003800000 */
.L_x_4168:
        /* <DEDUP_REMOVED lines=12> */
.L_x_4170:
        /* <DEDUP_REMOVED lines=13> */
.L_x_4171:
        /* <DEDUP_REMOVED lines=13> */
.L_x_4172:
[----:B------:R-:W-:-:S13]  /*16310*/  @P0 ELECT P1, URZ, PT ;  /* 0x00000000003f082f */ /* 0x000fda0003820000 */
[----:B------:R-:W-:Y:S01]  /*16320*/  @P1 R2UR UR13, R16 ;  /* 0x00000000100d12ca */ /* 0x000fe200000e0000 */
[----:B------:R-:W-:Y:S01]  /*16330*/  UMOV UR12, UR36 ;  /* 0x00000024000c7c82 */ /* 0x000fe20008000000 */
[----:B------:R-:W-:-:S11]  /*16340*/  @P1 PLOP3.LUT P0, PT, P1, PT, PT, 0x8, 0x0 ;  /* 0x000000000000181c */ /* 0x000fd60000f0e170 */
[----:B------:R3:W-:Y:S01]  /*16350*/  UTMALDG.4D [UR8], [UR6], desc[UR14] ;  /* 0x00000e08060075b4 */ /* 0x0007e20008019000 */
[----:B------:R-:W-:Y:S01]  /*16360*/  PLOP3.LUT P1, PT, PT, PT, PT, 0x8, 0x0 ;  /* 0x000000000000781c */ /* 0x000fe20003f2e170 */
[----:B---3--:R-:W-:-:S12]  /*16370*/  @P0 BRA.U.ANY `(.L_x_4172) ;  /* 0xfffffffd00e40947 */ /* 0x008fd8000393ffff */
.L_x_4159:
[----:B------:R-:W-:Y:S05]  /*16380*/  BSYNC B0 ;  /* 0x0000000000007941 */ /* 0x000fea0003800000 */
.L_x_4158:
[----:B------:R-:W-:-:S05]  /*16390*/  IMAD.U32 R4, RZ, RZ, UR41 ;  /* 0x00000029ff047e24 */ /* 0x000fca000f8e00ff */
[----:B------:R-:W-:-:S04]  /*163a0*/  LOP3.LUT R4, R4, 0x1, RZ, 0xfc, !PT ;  /* 0x0000000104047812 */ /* 0x000fc800078efcff */
[----:B------:R-:W-:-:S13]  /*163b0*/  ISETP.NE.AND P0, PT, R4, 0x3, PT ;  /* 0x000000030400780c */ /* 0x000fda0003f05270 */
[----:B------:R-:W-:Y:S05]  /*163c0*/  @!P0 BRA `(.L_x_4173) ;  /* 0x0000000000048947 */ /* 0x000fea0003800000 */
[----:B------:R-:W-:Y:S01]  /*163d0*/  BPT.TRAP 0x1 ;  /* 0x000000040000795c */ /* 0x000fe20000300000 */
.L_x_4173:
[----:B------:R-:W-:Y:S01]  /*163e0*/  LOP3.LUT R4, R0, 0x1, RZ, 0x3c, !PT ;  /* 0x0000000100047812 */ /* 0x000fe200078e3cff */
[----:B0-2---:R-:W-:Y:S01]  /*163f0*/  IMAD.U32 R5, RZ, RZ, UR41 ;  /* 0x00000029ff057e24 */ /* 0x005fe2000f8e00ff */
[----:B------:R-:W-:Y:S02]  /*16400*/  LEA R13, R2, UR38, 0x3 ;  /* 0x00000026020d7c11 */ /* 0x000fe4000f8e18ff */
[----:B------:R-:W-:Y:S02]  /*16410*/  SHF.L.U32 R4, R4, 0x1f, RZ ;  /* 0x0000001f04047819 */ /* 0x000fe400000006ff */
[----:B------:R-:W-:Y:S02]  /*16420*/  LOP3.LUT R5, R5, 0x2, RZ, 0xfc, !PT ;  /* 0x0000000205057812 */ /* 0x000fe400078efcff */
[----:B------:R-:W0:Y:S02]  /*16430*/  SYNCS.PHASECHK.TRANS64.TRYWAIT P0, [R13+URZ+0x2a870], R4 ;  /* 0x02a870040d0075a7 */ /* 0x000e24000800017f */
[----:B------:R-:W-:Y:S01]  /*16440*/  ISETP.NE.AND P1, PT, R5, 0x3, PT ;  /* 0x000000030500780c */ /* 0x000fe20003f25270 */
[----:B0-----:R-:W-:-:S12]  /*16450*/  @!P0 BRA `(.L_x_4174) ;  /* 0x0000001c00ac8947 */ /* 0x001fd80003800000 */
.L_x_4217:
[----:B------:R-:W-:Y:S05]  /*16460*/  @!P1 BRA `(.L_x_4175) ;  /* 0x0000000000049947 */ /* 0x000fea0003800000 */
[----:B------:R-:W-:Y:S01]  /*16470*/  BPT.TRAP 0x1 ;  /* 0x000000040000795c */ /* 0x000fe20000300000 */
.L_x_4175:
[----:B------:R-:W-:Y:S01]  /*16480*/  SHF.L.U32 R0, R0, 0x1f, RZ ;  /* 0x0000001f00007819 */ /* 0x000fe200000006ff */
[----:B------:R-:W-:-:S03]  /*16490*/  IMAD R2, R2, 0x6000, RZ ;  /* 0x0000600002027824 */ /* 0x000fc600078e02ff */
[----:B------:R-:W2:Y:S02]  /*164a0*/  SYNCS.PHASECHK.TRANS64.TRYWAIT P0, [R13+URZ+0x2a860], R0 ;  /* 0x02a860000d0075a7 */ /* 0x000ea4000800017f */
[----:B--2---:R-:W-:Y:S05]  /*164b0*/  @!P0 BRA `(.L_x_4176) ;  /* 0x0000001c00a88947 */ /* 0x004fea0003800000 */
.L_x_4218:
[----:B------:R-:W3:Y:S01]  /*164c0*/  LDL R12, [R1+0x4] ;  /* 0x00000400010c7983 */ /* 0x000ee20000100800 */
[----:B--2---:R-:W-:Y:S01]  /*164d0*/  LOP3.LUT R0, R2, R18, RZ, 0xfc, !PT ;  /* 0x0000001202007212 */ /* 0x004fe200078efcff */
[----:B------:R-:W-:Y:S05]  /*164e0*/  WARPSYNC.ALL ;  /* 0x0000000000007948 */ /* 0x000fea0003800000 */
[----:B0-----:R-:W0:Y:S01]  /*164f0*/  LDSM.16.MT88.4 R4, [R0+UR38+0xc400] ;  /* 0x00c400260004783b */ /* 0x001e220008004200 */
[----:B-1----:R-:W-:-:S04]  /*16500*/  IMAD.U32 R17, RZ, RZ, UR38 ;  /* 0x00000026ff117e24 */ /* 0x002fc8000f8e00ff */
[----:B------:R-:W-:Y:S01]  /*16510*/  VIADD R17, R17, 0x400 ;  /* 0x0000040011117836 */ /* 0x000fe20000000000 */
[C-C-:B0-----:R-:W-:Y:S02]  /*16520*/  PRMT R8, R4.reuse, 0x6420, R5.reuse ;  /* 0x0000642004087816 */ /* 0x141fe40000000005 */
[----:B------:R-:W-:Y:S01]  /*16530*/  PRMT R9, R4, 0x7531, R5 ;  /* 0x0000753104097816 */ /* 0x000fe20000000005 */
[----:B------:R-:W-:Y:S01]  /*16540*/  VIADD R4, R2, 0x2000 ;  /* 0x0000200002047836 */ /* 0x000fe20000000000 */
[C-C-:B------:R-:W-:Y:S02]  /*16550*/  PRMT R10, R6.reuse, 0x6420, R7.reuse ;  /* 0x00006420060a7816 */ /* 0x140fe40000000007 */
[----:B------:R-:W-:Y:S02]  /*16560*/  PRMT R11, R6, 0x7531, R7 ;  /* 0x00007531060b7816 */ /* 0x000fe40000000007 */
[----:B------:R-:W-:Y:S02]  /*16570*/  LOP3.LUT R4, R4, R18, RZ, 0xfc, !PT ;  /* 0x0000001204047212 */ /* 0x000fe400078efcff */
[----:B---3--:R-:W-:-:S05]  /*16580*/  IADD3 R12, R17, R2, R12 ;  /* 0x00000002110c7210 */ /* 0x008fca0007ffe00c */
[----:B------:R-:W-:Y:S04]  /*16590*/  STSM.16.M88.4 [R12], R8 ;  /* 0x000000080c007844 */ /* 0x000fe80000000200 */
[----:B------:R-:W0:Y:S02]  /*165a0*/  LDSM.16.MT88.4 R4, [R4+UR38+0xc400] ;  /* 0x00c400260404783b */ /* 0x000e240008004200 */
[C-C-:B0-----:R-:W-:Y:S02]  /*165b0*/  PRMT R8, R4.reuse, 0x6420, R5.reuse ;  /* 0x0000642004087816 */ /* 0x141fe40000000005 */
[----:B------:R-:W-:Y:S01]  /*165c0*/  PRMT R9, R4, 0x7531, R5 ;  /* 0x0000753104097816 */ /* 0x000fe20000000005 */
[----:B------:R-:W-:Y:S01]  /*165d0*/  VIADD R4, R2, 0x4000 ;  /* 0x0000400002047836 */ /* 0x000fe20000000000 */
[----:B------:R-:W-:-:S02]  /*165e0*/  PRMT R10, R6, 0x6420, R7 ;  /* 0x00006420060a7816 */ /* 0x000fc40000000007 */
[----:B------:R-:W-:Y:S02]  /*165f0*/  PRMT R11, R6, 0x7531, R7 ;  /* 0x00007531060b7816 */ /* 0x000fe40000000007 */
[----:B------:R-:W-:-:S03]  /*16600*/  LOP3.LUT R4, R4, R18, RZ, 0xfc, !PT ;  /* 0x0000001204047212 */ /* 0x000fc600078efcff */
[----:B------:R-:W-:Y:S04]  /*16610*/  STSM.16.M88.4 [R12+0x2000], R8 ;  /* 0x002000080c007844 */ /* 0x000fe80000000200 */
[----:B------:R-:W0:Y:S02]  /*16620*/  LDSM.16.MT88.4 R4, [R4+UR38+0xc400] ;  /* 0x00c400260404783b */ /* 0x000e240008004200 */
[C-C-:B0-----:R-:W-:Y:S02]  /*16630*/  PRMT R8, R4.reuse, 0x6420, R5.reuse ;  /* 0x0000642004087816 */ /* 0x141fe40000000005 */
[----:B------:R-:W-:Y:S02]  /*16640*/  PRMT R9, R4, 0x7531, R5 ;  /* 0x0000753104097816 */ /* 0x000fe40000000005 */
[----:B------:R-:W-:-:S02]  /*16650*/  PRMT R10, R6, 0x6420, R7 ;  /* 0x00006420060a7816 */ /* 0x000fc40000000007 */
[----:B------:R-:W-:-:S05]  /*16660*/  PRMT R11, R6, 0x7531, R7 ;  /* 0x00007531060b7816 */ /* 0x000fca0000000007 */
[----:B------:R0:W-:Y:S04]  /*16670*/  STSM.16.M88.4 [R12+0x4000], R8 ;  /* 0x004000080c007844 */ /* 0x0001e80000000200 */
[----:B------:R-:W1:Y:S04]  /*16680*/  LDSM.16.MT88.4 R4, [R0+UR38+0xcc00] ;  /* 0x00cc00260004783b */ /* 0x000e680008004200 */
[----:B0-----:R-:W2:Y:S01]  /*16690*/  LDL R12, [R1+0xc] ;  /* 0x00000c00010c7983 */ /* 0x001ea20000100800 */
[C-C-:B-1----:R-:W-:Y:S02]  /*166a0*/  PRMT R8, R4.reuse, 0x6420, R5.reuse ;  /* 0x0000642004087816 */ /* 0x142fe40000000005 */
[----:B------:R-:W-:-:S02]  /*166b0*/  PRMT R9, R4, 0x7531, R5 ;  /* 0x0000753104097816 */ /* 0x000fc40000000005 */
[C-C-:B------:R-:W-:Y:S02]  /*166c0*/  PRMT R10, R6.reuse, 0x6420, R7.reuse ;  /* 0x00006420060a7816 */ /* 0x140fe40000000007 */
[----:B------:R-:W-:Y:S02]  /*166d0*/  PRMT R11, R6, 0x7531, R7 ;  /* 0x00007531060b7816 */ /* 0x000fe40000000007 */
[----:B--2---:R-:W-:-:S05]  /*166e0*/  IADD3 R12, R17, R12, R2 ;  /* 0x0000000c110c7210 */ /* 0x004fca0007ffe002 */
[----:B------:R-:W-:Y:S04]  /*166f0*/  STSM.16.M88.4 [R12], R8 ;  /* 0x000000080c007844 */ /* 0x000fe80000000200 */
[----:B------:R-:W0:Y:S02]  /*16700*/  LDSM.16.MT88.4 R4, [R0+UR38+0xec00] ;  /* 0x00ec00260004783b */ /* 0x000e240008004200 */
[C-C-:B0-----:R-:W-:Y:S02]  /*16710*/  PRMT R8, R4.reuse, 0x6420, R5.reuse ;  /* 0x0000642004087816 */ /* 0x141fe40000000005 */
[----:B------:R-:W-:Y:S02]  /*16720*/  PRMT R9, R4, 0x7531, R5 ;  /* 0x0000753104097816 */ /* 0x000fe40000000005 */
[----:B------:R-:W-:-:S02]  /*16730*/  PRMT R10, R6, 0x6420, R7 ;  /* 0x00006420060a7816 */ /* 0x000fc40000000007 */
[----:B------:R-:W-:-:S05]  /*16740*/  PRMT R11, R6, 0x7531, R7 ;  /* 0x00007531060b7816 */ /* 0x000fca0000000007 */
[----:B------:R-:W-:Y:S04]  /*16750*/  STSM.16.M88.4 [R12+0x2000], R8 ;  /* 0x002000080c007844 */ /* 0x000fe80000000200 */
[----:B------:R-:W0:Y:S02]  /*16760*/  LDSM.16.MT88.4 R4, [R0+UR38+0x10c00] ;  /* 0x010c00260004783b */ /* 0x000e240008004200 */
[C-C-:B0-----:R-:W-:Y:S02]  /*16770*/  PRMT R8, R4.reuse, 0x6420, R5.reuse ;  /* 0x0000642004087816 */ /* 0x141fe40000000005 */
[----:B------:R-:W-:Y:S02]  /*16780*/  PRMT R9, R4, 0x7531, R5 ;  /* 0x0000753104097816 */ /* 0x000fe40000000005 */
[----:B------:R-:W-:-:S02]  /*16790*/  PRMT R10, R6, 0x6420, R7 ;  /* 0x00006420060a7816 */ /* 0x000fc40000000007 */
[----:B------:R-:W-:-:S05]  /*167a0*/  PRMT R11, R6, 0x7531, R7 ;  /* 0x00007531060b7816 */ /* 0x000fca0000000007 */
[----:B------:R0:W-:Y:S04]  /*167b0*/  STSM.16.M88.4 [R12+0x4000], R8 ;  /* 0x004000080c007844 */ /* 0x0001e80000000200 */
[----:B------:R-:W1:Y:S01]  /*167c0*/  LDSM.16.MT88.4 R4, [R0+UR38+0xd400] ;  /* 0x00d400260004783b */ /* 0x000e620008004200 */
[C-C-:B0-----:R-:W-:Y:S02]  /*167d0*/  IADD3 R12, R17.reuse, R20, R2.reuse ;  /* 0x00000014110c7210 */ /* 0x141fe40007ffe002 */
[----:B------:R-:W-:Y:S02]  /*167e0*/  IADD3 R2, R17, R21, R2 ;  /* 0x0000001511027210 */ /* 0x000fe40007ffe002 */
[C-C-:B-1----:R-:W-:Y:S02]  /*167f0*/  PRMT R8, R4.reuse, 0x6420, R5.reuse ;  /* 0x0000642004087816 */ /* 0x142fe40000000005 */
[----:B------:R-:W-:-:S02]  /*16800*/  PRMT R9, R4, 0x7531, R5 ;  /* 0x0000753104097816 */ /* 0x000fc40000000005 */
        /* <DEDUP_REMOVED lines=41> */
.L_x_4177:
        /* <DEDUP_REMOVED lines=10> */
[C---:B------:R-:W-:Y:S01]  /*16b40*/  ISETP.GT.AND P0, PT, R3.reuse, UR40, PT ;  /* 0x0000002803007c0c */ /* 0x040fe2000bf04270 */
[----:B------:R-:W-:-:S12]  /*16b50*/  VIADD R3, R3, 0xffffffff ;  /* 0xffffffff03037836 */ /* 0x000fd80000000000 */
[----:B-1----:R-:W-:Y:S05]  /*16b60*/  @P0 BRA `(.L_x_4178) ;  /* 0xffffffec00880947 */ /* 0x002fea000383ffff */
[----:B------:R-:W-:Y:S05]  /*16b70*/  BRA `(.L_x_4179) ;  /* 0x0000000000047947 */ /* 0x000fea0003800000 */
.L_x_4157:
[----:B------:R-:W-:-:S07]  /*16b80*/  IMAD.MOV.U32 R14, RZ, RZ, RZ ;  /* 0x000000ffff0e7224 */ /* 0x000fce00078e00ff */
.L_x_4179:
[----:B------:R-:W-:-:S04]  /*16b90*/  ULOP3.LUT UR4, UR41, 0x1, URZ, 0xfc, !UPT ;  /* 0x0000000129047892 */ /* 0x000fc8000f8efc3f */
[----:B------:R-:W-:-:S06]  /*16ba0*/  UISETP.NE.AND UP0, UPT, UR4, 0x3, UPT ;  /* 0x000000030400788c */ /* 0x000fcc000bf05270 */
[----:B------:R-:W-:-:S13]  /*16bb0*/  PLOP3.LUT P0, PT, PT, PT, UP0, 0x80, 0x0 ;  /* 0x000000000000781c */ /* 0x000fda0003f0f008 */
[----:B------:R-:W-:Y:S05]  /*16bc0*/  @!P0 BRA `(.L_x_4180) ;  /* 0x0000000000048947 */ /* 0x000fea0003800000 */
[----:B------:R-:W-:Y:S01]  /*16bd0*/  BPT.TRAP 0x1 ;  /* 0x000000040000795c */ /* 0x000fe20000300000 */
.L_x_4180:
[----:B0-----:R-:W-:Y:S01]  /*16be0*/  LOP3.LUT R0, R15, 0x1, RZ, 0x3c, !PT ;  /* 0x000000010f007812 */ /* 0x001fe200078e3cff */
[----:B------:R-:W-:Y:S01]  /*16bf0*/  BSSY B0, `(.L_x_4181) ;  /* 0x0000005000007945 */ /* 0x000fe20003800000 */
[----:B------:R-:W-:Y:S02]  /*16c00*/  LEA R3, R14, UR38, 0x3 ;  /* 0x000000260e037c11 */ /* 0x000fe4000f8e18ff */
[----:B------:R-:W-:-:S04]  /*16c10*/  SHF.L.U32 R0, R0, 0x1f, RZ ;  /* 0x0000001f00007819 */ /* 0x000fc800000006ff */
[----:B------:R-:W0:Y:S02]  /*16c20*/  SYNCS.PHASECHK.TRANS64.TRYWAIT P0, [R3+URZ+0x2a870], R0 ;  /* 0x02a87000030075a7 */ /* 0x000e24000800017f */
[----:B0-----:R-:W-:Y:S05]  /*16c30*/  @!P0 BRA `(.L_x_4182) ;  /* 0x0000001400dc8947 */ /* 0x001fea0003800000 */
.L_x_4219:
[----:B------:R-:W-:Y:S05]  /*16c40*/  BSYNC B0 ;  /* 0x0000000000007941 */ /* 0x000fea0003800000 */
.L_x_4181:
[----:B------:R-:W-:-:S06]  /*16c50*/  ULOP3.LUT UR4, UR41, 0x2, URZ, 0xfc, !UPT ;  /* 0x0000000229047892 */ /* 0x000fcc000f8efc3f */
[----:B0-----:R-:W-:-:S05]  /*16c60*/  IMAD.U32 R0, RZ, RZ, UR4 ;  /* 0x00000004ff007e24 */ /* 0x001fca000f8e00ff */
[----:B------:R-:W-:-:S13]  /*16c70*/  ISETP.NE.AND P1, PT, R0, 0x3, PT ;  /* 0x000000030000780c */ /* 0x000fda0003f25270 */
[----:B------:R-:W-:Y:S05]  /*16c80*/  @!P1 BRA `(.L_x_4183) ;  /* 0x0000000000049947 */ /* 0x000fea0003800000 */
[----:B------:R-:W-:Y:S01]  /*16c90*/  BPT.TRAP 0x1 ;  /* 0x000000040000795c */ /* 0x000fe20000300000 */
.L_x_4183:
[----:B------:R-:W-:-:S04]  /*16ca0*/  SHF.L.U32 R0, R15, 0x1f, RZ ;  /* 0x0000001f0f007819 */ /* 0x000fc800000006ff */
[----:B------:R-:W0:Y:S02]  /*16cb0*/  SYNCS.PHASECHK.TRANS64.TRYWAIT P0, [R3+URZ+0x2a860], R0 ;  /* 0x02a86000030075a7 */ /* 0x000e24000800017f */
[----:B0-----:R-:W-:Y:S05]  /*16cc0*/  @!P0 BRA `(.L_x_4184) ;  /* 0x0000001400cc8947 */ /* 0x001fea0003800000 */
.L_x_4220:
[----:B------:R-:W2:Y:S04]  /*16cd0*/  LDL.LU R12, [R1+0x4] ;  /* 0x00000400010c7983 */ /* 0x000ea80000300800 */
[----:B------:R-:W3:Y:S04]  /*16ce0*/  LDL.LU R19, [R1+0x14] ;  /* 0x0000140001137983 */ /* 0x000ee80000300800 */
[----:B------:R-:W4:Y:S01]  /*16cf0*/  LDL.LU R17, [R1+0x10] ;  /* 0x0000100001117983 */ /* 0x000f220000300800 */
[----:B------:R-:W-:Y:S01]  /*16d00*/  IMAD R13, R14, 0x6000, RZ ;  /* 0x000060000e0d7824 */ /* 0x000fe200078e02ff */
[----:B------:R-:W-:Y:S05]  /*16d10*/  WARPSYNC.ALL ;  /* 0x0000000000007948 */ /* 0x000fea0003800000 */
[----:B0-----:R-:W-:Y:S01]  /*16d20*/  LOP3.LUT R0, R13, R18, RZ, 0xfc, !PT ;  /* 0x000000120d007212 */ /* 0x001fe200078efcff */
[----:B------:R-:W-:-:S04]  /*16d30*/  IMAD.U32 R16, RZ, RZ, UR38 ;  /* 0x00000026ff107e24 */ /* 0x000fc8000f8e00ff */
[----:B------:R-:W0:Y:S01]  /*16d40*/  LDSM.16.MT88.4 R4, [R0+UR38+0xc400] ;  /* 0x00c400260004783b */ /* 0x000e220008004200 */
[----:B------:R-:W-:Y:S01]  /*16d50*/  VIADD R16, R16, 0x400 ;  /* 0x0000040010107836 */ /* 0x000fe20000000000 */
[C-C-:B0-----:R-:W-:Y:S02]  /*16d60*/  PRMT R8, R4.reuse, 0x6420, R5.reuse ;  /* 0x0000642004087816 */ /* 0x141fe40000000005 */
[----:B------:R-:W-:Y:S01]  /*16d70*/  PRMT R9, R4, 0x7531, R5 ;  /* 0x0000753104097816 */ /* 0x000fe20000000005 */
[----:B------:R-:W-:Y:S01]  /*16d80*/  VIADD R5, R13, 0x2000 ;  /* 0x000020000d057836 */ /* 0x000fe20000000000 */
[C-C-:B------:R-:W-:Y:S02]  /*16d90*/  PRMT R10, R6.reuse, 0x6420, R7.reuse ;  /* 0x00006420060a7816 */ /* 0x140fe40000000007 */
[----:B------:R-:W-:Y:S02]  /*16da0*/  PRMT R11, R6, 0x7531, R7 ;  /* 0x00007531060b7816 */ /* 0x000fe40000000007 */
[----:B--2---:R-:W-:-:S05]  /*16db0*/  IADD3 R2, R16, R13, R12 ;  /* 0x0000000d10027210 */ /* 0x004fca0007ffe00c */
[----:B------:R0:W-:Y:S02]  /*16dc0*/  STSM.16.M88.4 [R2], R8 ;  /* 0x0000000802007844 */ /* 0x0001e40000000200 */
[----:B0-----:R-:W-:Y:S01]  /*16dd0*/  IMAD.MOV.U32 R11, RZ, RZ, R12 ;  /* 0x000000ffff0b7224 */ /* 0x001fe200078e000c */
[----:B------:R-:W-:-:S05]  /*16de0*/  LOP3.LUT R12, R5, R18, RZ, 0xfc, !PT ;  /* 0x00000012050c7212 */ /* 0x000fca00078efcff */
[----:B------:R0:W1:Y:S02]  /*16df0*/  LDSM.16.MT88.4 R4, [R12+UR38+0xc400] ;  /* 0x00c400260c04783b */ /* 0x0000640008004200 */
[----:B0-----:R-:W-:Y:S01]  /*16e00*/  IMAD.MOV.U32 R12, RZ, RZ, R11 ;  /* 0x000000ffff0c7224 */ /* 0x001fe200078e000b */
[C-C-:B-1----:R-:W-:Y:S02]  /*16e10*/  PRMT R8, R4.reuse, 0x6420, R5.reuse ;  /* 0x0000642004087816 */ /* 0x142fe40000000005 */
        /* <DEDUP_REMOVED lines=15> */
[----:B----4-:R-:W-:Y:S01]  /*16f10*/  IADD3 R4, R13, R12, R17 ;  /* 0x0000000c0d047210 */ /* 0x010fe20007ffe011 */
[----:B---3--:R-:W-:Y:S01]  /*16f20*/  IMAD.IADD R12, R19, 0x1, R12 ;  /* 0x00000001130c7824 */ /* 0x008fe200078e020c */
[----:B------:R-:W-:-:S02]  /*16f30*/  PRMT R10, R6, 0x6420, R7 ;  /* 0x00006420060a7816 */ /* 0x000fc40000000007 */
[----:B------:R-:W-:Y:S01]  /*16f40*/  PRMT R11, R6, 0x7531, R7 ;  /* 0x00007531060b7816 */ /* 0x000fe20000000007 */
[----:B------:R-:W-:-:S05]  /*16f50*/  IMAD.IADD R2, R4, 0x1, R16 ;  /* 0x0000000104027824 */ /* 0x000fca00078e0210 */
        /* <DEDUP_REMOVED lines=14> */
[-C--:B0-----:R-:W-:Y:S02]  /*17040*/  IADD3 R2, R16, R12.reuse, R13 ;  /* 0x0000000c10027210 */ /* 0x081fe40007ffe00d */
        /* <DEDUP_REMOVED lines=19> */
[----:B0-----:R-:W-:Y:S01]  /*17180*/  IMAD.IADD R2, R12, 0x1, R16 ;  /* 0x000000010c027824 */ /* 0x001fe200078e0210 */
[C-C-:B-1----:R-:W-:Y:S02]  /*17190*/  PRMT R8, R4.reuse, 0x6420, R5.reuse ;  /* 0x0000642004087816 */ /* 0x142fe40000000005 */
        /* <DEDUP_REMOVED lines=24> */
.L_x_4185:
        /* <DEDUP_REMOVED lines=10> */
[----:B0-----:R-:W-:Y:S02]  /*173c0*/  SEL R2, RZ, 0x1, P0 ;  /* 0x00000001ff027807 */ /* 0x001fe40000000000 */
[----:B------:R-:W-:Y:S02]  /*173d0*/  SEL R0, R0, RZ, P0 ;  /* 0x000000ff00007207 */ /* 0x000fe40000000000 */
[----:B------:R-:W-:Y:S01]  /*173e0*/  LOP3.LUT R15, R15, R2, RZ, 0x3c, !PT ;  /* 0x000000020f0f7212 */ /* 0x000fe200078e3cff */
[----:B------:R-:W-:-:S07]  /*173f0*/  IMAD.MOV.U32 R2, RZ, RZ, RZ ;  /* 0x000000ffff027224 */ /* 0x000fce00078e00ff */
.L_x_4132:
[----:B------:R-:W0:Y:S01]  /*17400*/  S2R R4, SR_CgaCtaId ;  /* 0x0000000000047919 */ /* 0x000e220000008800 */
[----:B------:R-:W-:Y:S02]  /*17410*/  MOV R3, 0x400 ;  /* 0x0000040000037802 */ /* 0x000fe40000000f00 */
[----:B------:R-:W-:Y:S02]  /*17420*/  SHF.L.U32 R2, R2, 0x1f, RZ ;  /* 0x0000001f02027819 */ /* 0x000fe400000006ff */
[----:B0-----:R-:W-:-:S04]  /*17430*/  LEA R7, R4, R3, 0x18 ;  /* 0x0000000304077211 */ /* 0x001fc800078ec0ff */
[----:B------:R-:W0:Y:S02]  /*17440*/  SYNCS.PHASECHK.TRANS64.TRYWAIT P0, [R7+URZ+0x2a820], R2 ;  /* 0x02a82002070075a7 */ /* 0x000e24000800017f */
[----:B0-----:R-:W-:Y:S05]  /*17450*/  @!P0 BRA `(.L_x_4186) ;  /* 0x0000000c00fc8947 */ /* 0x001fea0003800000 */
.L_x_4221:
        /* <DEDUP_REMOVED lines=13> */
.L_x_4187:
        /* <DEDUP_REMOVED lines=12> */
.L_x_4222:
[----:B------:R-:W1:Y:S02]  /*175f0*/  SYNCS.PHASECHK.TRANS64.TRYWAIT P1, [R5+URZ], R2 ;  /* 0x00000002050075a7 */ /* 0x000e64000802017f */
[----:B-1----:R-:W-:Y:S05]  /*17600*/  @!P1 BRA `(.L_x_4189) ;  /* 0x0000000c00b89947 */ /* 0x002fea0003800000 */
.L_x_4223:
[----:B------:R-:W-:Y:S05]  /*17610*/  @!P0 BRA `(.L_x_4190) ;  /* 0x0000000000048947 */ /* 0x000fea0003800000 */
[----:B------:R-:W-:Y:S01]  /*17620*/  BPT.TRAP 0x1 ;  /* 0x000000040000795c */ /* 0x000fe20000300000 */
.L_x_4190:
[----:B------:R-:W-:-:S04]  /*17630*/  IMAD R0, R0, 0x8, R7 ;  /* 0x0000000800007824 */ /* 0x000fc800078e0207 */
[----:B------:R-:W2:Y:S02]  /*17640*/  SYNCS.PHASECHK.TRANS64.TRYWAIT P1, [R0+URZ+0x2a860], R3 ;  /* 0x02a86003000075a7 */ /* 0x000ea4000802017f */
[----:B--2---:R-:W-:Y:S05]  /*17650*/  @!P1 BRA `(.L_x_4191) ;  /* 0x0000000c00b89947 */ /* 0x004fea0003800000 */
.L_x_4224:
[----:B------:R-:W-:Y:S05]  /*17660*/  @!P0 BRA `(.L_x_4192) ;  /* 0x0000000000048947 */ /* 0x000fea0003800000 */
[----:B------:R-:W-:Y:S01]  /*17670*/  BPT.TRAP 0x1 ;  /* 0x000000040000795c */ /* 0x000fe20000300000 */
.L_x_4192:
[----:B-1----:R-:W-:-:S04]  /*17680*/  IMAD R5, R4, 0x8, R7 ;  /* 0x0000000804057824 */ /* 0x002fc800078e0207 */
[----:B------:R-:W1:Y:S02]  /*17690*/  SYNCS.PHASECHK.TRANS64.TRYWAIT P1, [R5+URZ+0x2a860], R2 ;  /* 0x02a86002050075a7 */ /* 0x000e64000802017f */
[----:B-1----:R-:W-:Y:S05]  /*176a0*/  @!P1 BRA `(.L_x_4193) ;  /* 0x0000000c00b89947 */ /* 0x002fea0003800000 */
.L_x_4225:
[----:B------:R-:W-:Y:S05]  /*176b0*/  @!P0 BRA `(.L_x_4194) ;  /* 0x0000000000048947 */ /* 0x000fea0003800000 */
[----:B------:R-:W-:Y:S01]  /*176c0*/  BPT.TRAP 0x1 ;  /* 0x000000040000795c */ /* 0x000fe20000300000 */
.L_x_4194:
[----:B------:R-:W3:Y:S02]  /*176d0*/  SYNCS.PHASECHK.TRANS64.TRYWAIT P0, [R0+URZ+0x2a880], R3 ;  /* 0x02a88003000075a7 */ /* 0x000ee4000800017f */
[----:B---3--:R-:W-:Y:S05]  /*176e0*/  @!P0 BRA `(.L_x_4195) ;  /* 0x0000000c00bc8947 */ /* 0x008fea0003800000 */
.L_x_4196:
[----:B----4-:R4:W0:Y:S02]  /*176f0*/  SYNCS.PHASECHK.TRANS64.TRYWAIT P0, [R5+URZ+0x2a880], R2 ;  /* 0x02a88002050075a7 */ /* 0x010824000800017f */
[----:B0-----:R-:W-:Y:S05]  /*17700*/  @!P0 NANOSLEEP.SYNCS 0x989680 ;  /* 0x009896800000895d */ /* 0x001fea0003900000 */
[----:B------:R-:W0:Y:S02]  /*17710*/  @!P0 SYNCS.PHASECHK.TRANS64 P0, [R5+URZ+0x2a880], R2 ;  /* 0x02a88002050085a7 */ /* 0x000e24000800007f */
[----:B0-----:R-:W-:Y:S05]  /*17720*/  @!P0 BRA `(.L_x_4196) ;  /* 0xfffffffc00f08947 */ /* 0x001fea000383ffff */
.L_x_4044:
[----:B------:R-:W-:Y:S05]  /*17730*/  BSYNC B6 ;  /* 0x0000000000067941 */ /* 0x000fea0003800000 */
.L_x_4041:
[----:B------:R-:W-:Y:S05]  /*17740*/  EXIT ;  /* 0x000000000000794d */ /* 0x000fea0003800000 */
.L_x_4054:
[----:B0-----:R-:W-:-:S04]  /*17750*/  IMAD.U32 R3, RZ, RZ, UR44 ;  /* 0x0000002cff037e24 */ /* 0x001fc8000f8e00ff */
[----:B------:R0:W1:Y:S03]  /*17760*/  SYNCS.PHASECHK.TRANS64.TRYWAIT P0, [R3+URZ+0x2a800], R8 ;  /* 0x02a80008030075a7 */ /* 0x000066000800017f */
[----:B-1----:R-:W-:Y:S05]  /*17770*/  @!P0 NANOSLEEP.SYNCS 0x989680 ;  /* 0x009896800000895d */ /* 0x002fea0003900000 */
[----:B------:R-:W1:Y:S02]  /*17780*/  @!P0 SYNCS.PHASECHK.TRANS64 P0, [R3+URZ+0x2a800], R8 ;  /* 0x02a80008030085a7 */ /* 0x000e64000800007f */
[----:B-1----:R-:W-:Y:S05]  /*17790*/  @!P0 BRA `(.L_x_4054) ;  /* 0xfffffffc00ec8947 */ /* 0x002fea000383ffff */
[----:B------:R-:W-:Y:S05]  /*177a0*/  BRA `(.L_x_4197) ;  /* 0xfffffea400047947 */ /* 0x000fea000383ffff */
.L_x_4058:
[----:B0-----:R-:W-:-:S04]  /*177b0*/  IMAD.U32 R3, RZ, RZ, UR44 ;  /* 0x0000002cff037e24 */ /* 0x001fc8000f8e00ff */
[----:B------:R0:W2:Y:S03]  /*177c0*/  SYNCS.PHASECHK.TRANS64.TRYWAIT P2, [R3+URZ+0x2a830], R8 ;  /* 0x02a83008030075a7 */ /* 0x0000a6000804017f */
[----:B--2---:R-:W-:Y:S05]  /*177d0*/  @!P2 NANOSLEEP.SYNCS 0x989680 ;  /* 0x009896800000a95d */ /* 0x004fea0003900000 */
[----:B------:R-:W2:Y:S02]  /*177e0*/  @!P2 SYNCS.PHASECHK.TRANS64 P2, [R3+URZ+0x2a830], R8 ;  /* 0x02a830080300a5a7 */ /* 0x000ea4000804007f */
[----:B--2---:R-:W-:Y:S05]  /*177f0*/  @!P2 BRA `(.L_x_4058) ;  /* 0xfffffffc00eca947 */ /* 0x004fea000383ffff */
[----:B------:R-:W-:Y:S05]  /*17800*/  BRA `(.L_x_4057) ;  /* 0xfffffea4002c7947 */ /* 0x000fea000383ffff */
.L_x_4074:
[----:B-1----:R-:W-:-:S04]  /*17810*/  IMAD.U32 R12, RZ, RZ, UR6 ;  /* 0x00000006ff0c7e24 */ /* 0x002fc8000f8e00ff */
[----:B------:R1:W2:Y:S03]  /*17820*/  SYNCS.PHASECHK.TRANS64.TRYWAIT P2, [R12+URZ+0x2a830], R11 ;  /* 0x02a8300b0c0075a7 */ /* 0x0002a6000804017f */
[----:B--2---:R-:W-:Y:S05]  /*17830*/  @!P2 NANOSLEEP.SYNCS 0x989680 ;  /* 0x009896800000a95d */ /* 0x004fea0003900000 */
[----:B------:R-:W2:Y:S02]  /*17840*/  @!P2 SYNCS.PHASECHK.TRANS64 P2, [R12+URZ+0x2a830], R11 ;  /* 0x02a8300b0c00a5a7 */ /* 0x000ea4000804007f */
[----:B--2---:R-:W-:Y:S05]  /*17850*/  @!P2 BRA `(.L_x_4074) ;  /* 0xfffffffc00eca947 */ /* 0x004fea000383ffff */
[----:B------:R-:W-:Y:S05]  /*17860*/  BRA `(.L_x_4071) ;  /* 0xfffffee4001c7947 */ /* 0x000fea000383ffff */
.L_x_4078:
[----:B-1----:R-:W-:-:S04]  /*17870*/  IMAD.U32 R12, RZ, RZ, UR6 ;  /* 0x00000006ff0c7e24 */ /* 0x002fc8000f8e00ff */
[----:B------:R1:W2:Y:S03]  /*17880*/  SYNCS.PHASECHK.TRANS64.TRYWAIT P2, [R12+URZ+0x2a850], R11 ;  /* 0x02a8500b0c0075a7 */ /* 0x0002a6000804017f */
[----:B--2---:R-:W-:Y:S05]  /*17890*/  @!P2 NANOSLEEP.SYNCS 0x989680 ;  /* 0x009896800000a95d */ /* 0x004fea0003900000 */
[----:B------:R-:W2:Y:S02]  /*178a0*/  @!P2 SYNCS.PHASECHK.TRANS64 P2, [R12+URZ+0x2a850], R11 ;  /* 0x02a8500b0c00a5a7 */ /* 0x000ea4000804007f */
[----:B--2---:R-:W-:Y:S05]  /*178b0*/  @!P2 BRA `(.L_x_4078) ;  /* 0xfffffffc00eca947 */ /* 0x004fea000383ffff */
[----:B------:R-:W-:Y:S05]  /*178c0*/  BRA `(.L_x_4075) ;  /* 0xfffffee400bc7947 */ /* 0x000fea000383ffff */
.L_x_4096:
[----:B-1----:R-:W-:-:S04]  /*178d0*/  IMAD.U32 R10, RZ, RZ, UR6 ;  /* 0x00000006ff0a7e24 */ /* 0x002fc8000f8e00ff */
[----:B------:R1:W2:Y:S03]  /*178e0*/  SYNCS.PHASECHK.TRANS64.TRYWAIT P2, [R10+URZ+0x2a830], R9 ;  /* 0x02a830090a0075a7 */ /* 0x0002a6000804017f */
[----:B--2---:R-:W-:Y:S05]  /*178f0*/  @!P2 NANOSLEEP.SYNCS 0x989680 ;  /* 0x009896800000a95d */ /* 0x004fea0003900000 */
[----:B------:R-:W2:Y:S02]  /*17900*/  @!P2 SYNCS.PHASECHK.TRANS64 P2, [R10+URZ+0x2a830], R9 ;  /* 0x02a830090a00a5a7 */ /* 0x000ea4000804007f */
[----:B--2---:R-:W-:Y:S05]  /*17910*/  @!P2 BRA `(.L_x_4096) ;  /* 0xfffffffc00eca947 */ /* 0x004fea000383ffff */
[----:B------:R-:W-:Y:S05]  /*17920*/  BRA `(.L_x_4093) ;  /* 0xffffff1c00e47947 */ /* 0x000fea000383ffff */
.L_x_4100:
[----:B-1----:R-:W-:-:S04]  /*17930*/  IMAD.U32 R10, RZ, RZ, UR6 ;  /* 0x00000006ff0a7e24 */ /* 0x002fc8000f8e00ff */
[----:B------:R1:W2:Y:S03]  /*17940*/  SYNCS.PHASECHK.TRANS64.TRYWAIT P2, [R10+URZ+0x2a850], R9 ;  /* 0x02a850090a0075a7 */ /* 0x0002a6000804017f */
[----:B--2---:R-:W-:Y:S05]  /*17950*/  @!P2 NANOSLEEP.SYNCS 0x989680 ;  /* 0x009896800000a95d */ /* 0x004fea0003900000 */
[----:B------:R-:W2:Y:S02]  /*17960*/  @!P2 SYNCS.PHASECHK.TRANS64 P2, [R10+URZ+0x2a850], R9 ;  /* 0x02a850090a00a5a7 */ /* 0x000ea4000804007f */
[----:B--2---:R-:W-:Y:S05]  /*17970*/  @!P2 BRA `(.L_x_4100) ;  /* 0xfffffffc00eca947 */ /* 0x004fea000383ffff */
[----:B------:R-:W-:Y:S05]  /*17980*/  BRA `(.L_x_4097) ;  /* 0xffffff2000907947 */ /* 0x000fea000383ffff */
.L_x_4107:
[----:B-1----:R-:W-:-:S04]  /*17990*/  IMAD.U32 R10, RZ, RZ, UR6 ;  /* 0x00000006ff0a7e24 */ /* 0x002fc8000f8e00ff */
[----:B------:R1:W2:Y:S03]  /*179a0*/  SYNCS.PHASECHK.TRANS64.TRYWAIT P2, [R10+URZ+0x2a830], R9 ;  /* 0x02a830090a0075a7 */ /* 0x0002a6000804017f */
[----:B--2---:R-:W-:Y:S05]  /*179b0*/  @!P2 NANOSLEEP.SYNCS 0x989680 ;  /* 0x009896800000a95d */ /* 0x004fea0003900000 */
[----:B------:R-:W2:Y:S02]  /*179c0*/  @!P2 SYNCS.PHASECHK.TRANS64 P2, [R10+URZ+0x2a830], R9 ;  /* 0x02a830090a00a5a7 */ /* 0x000ea4000804007f */
[----:B--2---:R-:W-:Y:S05]  /*179d0*/  @!P2 BRA `(.L_x_4107) ;  /* 0xfffffffc00eca947 */ /* 0x004fea000383ffff */
[----:B------:R-:W-:Y:S05]  /*179e0*/  BRA `(.L_x_4104) ;  /* 0xffffff4400f47947 */ /* 0x000fea000383ffff */
.L_x_4111:
[----:B-1----:R-:W-:-:S04]  /*179f0*/  IMAD.U32 R10, RZ, RZ, UR6 ;  /* 0x00000006ff0a7e24 */ /* 0x002fc8000f8e00ff */
[----:B------:R1:W2:Y:S03]  /*17a00*/  SYNCS.PHASECHK.TRANS64.TRYWAIT P2, [R10+URZ+0x2a850], R9 ;  /* 0x02a850090a0075a7 */ /* 0x0002a6000804017f */
[----:B--2---:R-:W-:Y:S05]  /*17a10*/  @!P2 NANOSLEEP.SYNCS 0x989680 ;  /* 0x009896800000a95d */ /* 0x004fea0003900000 */
[----:B------:R-:W2:Y:S02]  /*17a20*/  @!P2 SYNCS.PHASECHK.TRANS64 P2, [R10+URZ+0x2a850], R9 ;  /* 0x02a850090a00a5a7 */ /* 0x000ea4000804007f */
[----:B--2---:R-:W-:Y:S05]  /*17a30*/  @!P2 BRA `(.L_x_4111) ;  /* 0xfffffffc00eca947 */ /* 0x004fea000383ffff */
[----:B------:R-:W-:Y:S05]  /*17a40*/  BRA `(.L_x_4108) ;  /* 0xffffff4800907947 */ /* 0x000fea000383ffff */
.L_x_4125:
[----:B-1----:R-:W-:-:S04]  /*17a50*/  IMAD.U32 R3, RZ, RZ, UR12 ;  /* 0x0000000cff037e24 */ /* 0x002fc8000f8e00ff */
[----:B------:R1:W2:Y:S03]  /*17a60*/  SYNCS.PHASECHK.TRANS64.TRYWAIT P1, [R3+URZ+0x2a850], R0 ;  /* 0x02a85000030075a7 */ /* 0x0002a6000802017f */
[----:B--2---:R-:W-:Y:S05]  /*17a70*/  @!P1 NANOSLEEP.SYNCS 0x989680 ;  /* 0x009896800000995d */ /* 0x004fea0003900000 */
[----:B------:R-:W2:Y:S02]  /*17a80*/  @!P1 SYNCS.PHASECHK.TRANS64 P1, [R3+URZ+0x2a850], R0 ;  /* 0x02a85000030095a7 */ /* 0x000ea4000802007f */
[----:B--2---:R-:W-:Y:S05]  /*17a90*/  @!P1 BRA `(.L_x_4125) ;  /* 0xfffffffc00ec9947 */ /* 0x004fea000383ffff */
[----:B------:R-:W-:Y:S05]  /*17aa0*/  BRA `(.L_x_4124) ;  /* 0xffffff7c00c47947 */ /* 0x000fea000383ffff */
.L_x_4144:
[----:B------:R-:W-:Y:S02]  /*17ab0*/  IMAD.MOV.U32 R13, RZ, RZ, R6 ;  /* 0x000000ffff0d7224 */ /* 0x000fe400078e0006 */
[----:B------:R-:W-:Y:S02]  /*17ac0*/  IMAD.MOV.U32 R12, RZ, RZ, RZ ;  /* 0x000000ffff0c7224 */ /* 0x000fe400078e00ff */
[----:B------:R-:W-:Y:S02]  /*17ad0*/  IMAD.MOV.U32 R11, RZ, RZ, 0x1f ;  /* 0x0000001fff0b7424 */ /* 0x000fe400078e00ff */
[----:B------:R-:W-:-:S07]  /*17ae0*/  IMAD.MOV.U32 R15, RZ, RZ, -0x1 ;  /* 0xffffffffff0f7424 */ /* 0x000fce00078e00ff */
[----:B0-----:R-:W-:Y:S05]  /*17af0*/  WARPSYNC.COLLECTIVE R15, `(.L_x_4198) ;  /* 0x000000000f087348 */ /* 0x001fea0003c00000 */
[----:B------:R1:W2:Y:S02]  /*17b00*/  SHFL.IDX P6, R14, R13, R12, R11 ;  /* 0x0000000c0d0e7389 */ /* 0x0002a400000c000b */
[----:B012---:R-:W-:Y:S01]  /*17b10*/  ENDCOLLECTIVE ;  /* 0x000000000000791b */ /* 0x007fe20003800000 */
.L_x_4198:
[----:B------:R-:W-:Y:S05]  /*17b20*/  BRA `(.L_x_4199) ;  /* 0xffffffcc00607947 */ /* 0x000fea000383ffff */
.L_x_4146:
[----:B------:R-:W-:Y:S01]  /*17b30*/  BSSY B0, `(.L_x_4200) ;  /* 0x0000006000007945 */ /* 0x000fe20003800000 */
[----:B------:R-:W-:-:S07]  /*17b40*/  IMAD.MOV.U32 R15, RZ, RZ, -0x1 ;  /* 0xffffffffff0f7424 */ /* 0x000fce00078e00ff */
[----:B-1----:R-:W-:Y:S05]  /*17b50*/  WARPSYNC.COLLECTIVE R15, `(.L_x_4201) ;  /* 0x000000000f0c7348 */ /* 0x002fea0003c00000 */
[----:B------:R-:W-:Y:S02]  /*17b60*/  ELECT P6, UR62, PT ;  /* 0x00000000003e782f */ /* 0x000fe400038c0000 */
[----:B------:R-:W-:Y:S01]  /*17b70*/  MOV R14, UR62 ;  /* 0x0000003e000e7c02 */ /* 0x000fe20008000f00 */
[----:B-1----:R-:W-:Y:S10]  /*17b80*/  ENDCOLLECTIVE ;  /* 0x000000000000791b */ /* 0x002ff40003800000 */
.L_x_4201:
[----:B------:R-:W-:Y:S05]  /*17b90*/  BSYNC B0 ;  /* 0x0000000000007941 */ /* 0x000fea0003800000 */
.L_x_4200:
[----:B------:R-:W-:Y:S05]  /*17ba0*/  BRA `(.L_x_4202) ;  /* 0xffffffcc00647947 */ /* 0x000fea000383ffff */
.L_x_4148:
[----:B0-----:R-:W-:-:S04]  /*17bb0*/  IMAD.U32 R3, RZ, RZ, UR38 ;  /* 0x00000026ff037e24 */ /* 0x001fc8000f8e00ff */
[----:B------:R0:W2:Y:S03]  /*17bc0*/  SYNCS.PHASECHK.TRANS64.TRYWAIT P0, [R3+URZ+0x2a880], R2 ;  /* 0x02a88002030075a7 */ /* 0x0000a6000800017f */
[----:B--2---:R-:W-:Y:S05]  /*17bd0*/  @!P0 NANOSLEEP.SYNCS 0x989680 ;  /* 0x009896800000895d */ /* 0x004fea0003900000 */
[----:B------:R-:W2:Y:S02]  /*17be0*/  @!P0 SYNCS.PHASECHK.TRANS64 P0, [R3+URZ+0x2a880], R2 ;  /* 0x02a88002030085a7 */ /* 0x000ea4000800007f */
[----:B--2---:R-:W-:Y:S05]  /*17bf0*/  @!P0 BRA `(.L_x_4148) ;  /* 0xfffffffc00ec8947 */ /* 0x004fea000383ffff */
[----:B------:R-:W-:Y:S05]  /*17c00*/  BRA `(.L_x_4203) ;  /* 0xffffffcc00b07947 */ /* 0x000fea000383ffff */
.L_x_4150:
[----:B0-----:R-:W-:-:S04]  /*17c10*/  IMAD.U32 R3, RZ, RZ, UR38 ;  /* 0x00000026ff037e24 */ /* 0x001fc8000f8e00ff */
[----:B------:R0:W2:Y:S03]  /*17c20*/  SYNCS.PHASECHK.TRANS64.TRYWAIT P0, [R3+URZ+0x2a840], R2 ;  /* 0x02a84002030075a7 */ /* 0x0000a6000800017f */
[----:B--2---:R-:W-:Y:S05]  /*17c30*/  @!P0 NANOSLEEP.SYNCS 0x989680 ;  /* 0x009896800000895d */ /* 0x004fea0003900000 */
[----:B------:R-:W2:Y:S02]  /*17c40*/  @!P0 SYNCS.PHASECHK.TRANS64 P0, [R3+URZ+0x2a840], R2 ;  /* 0x02a84002030085a7 */ /* 0x000ea4000800007f */
[----:B--2---:R-:W-:Y:S05]  /*17c50*/  @!P0 BRA `(.L_x_4150) ;  /* 0xfffffffc00ec8947 */ /* 0x004fea000383ffff */
[----:B------:R-:W-:Y:S05]  /*17c60*/  BRA `(.L_x_4204) ;  /* 0xffffffd000247947 */ /* 0x000fea000383ffff */
.L_x_4153:
[----:B------:R-:W-:Y:S02]  /*17c70*/  IMAD.MOV.U32 R13, RZ, RZ, R6 ;  /* 0x000000ffff0d7224 */ /* 0x000fe400078e0006 */
[----:B------:R-:W-:Y:S02]  /*17c80*/  IMAD.MOV.U32 R12, RZ, RZ, RZ ;  /* 0x000000ffff0c7224 */ /* 0x000fe400078e00ff */
[----:B------:R-:W-:Y:S02]  /*17c90*/  IMAD.MOV.U32 R11, RZ, RZ, 0x1c1f ;  /* 0x00001c1fff0b7424 */ /* 0x000fe400078e00ff */
[----:B------:R-:W-:Y:S02]  /*17ca0*/  IMAD.MOV.U32 R15, RZ, RZ, -0x1 ;  /* 0xffffffffff0f7424 */ /* 0x000fe400078e00ff */
[----:B------:R-:W-:-:S07]  /*17cb0*/  VIADD R4, R9, UR39 ;  /* 0x0000002709047c36 */ /* 0x000fce0008000000 */
[----:B------:R-:W-:Y:S05]  /*17cc0*/  WARPSYNC.COLLECTIVE R15, `(.L_x_4205) ;  /* 0x000000000f087348 */ /* 0x000fea0003c00000 */
[----:B------:R0:W1:Y:S02]  /*17cd0*/  SHFL.IDX P6, R14, R13, R12, R11 ;  /* 0x0000000c0d0e7389 */ /* 0x00006400000c000b */
[----:B01----:R-:W-:Y:S01]  /*17ce0*/  ENDCOLLECTIVE ;  /* 0x000000000000791b */ /* 0x003fe20003800000 */
.L_x_4205:
[----:B------:R-:W-:Y:S02]  /*17cf0*/  IMAD.MOV.U32 R13, RZ, RZ, R7 ;  /* 0x000000ffff0d7224 */ /* 0x000fe400078e0007 */
[----:B------:R-:W-:-:S07]  /*17d00*/  IMAD.MOV.U32 R2, RZ, RZ, R14 ;  /* 0x000000ffff027224 */ /* 0x000fce00078e000e */
[----:B------:R-:W-:Y:S05]  /*17d10*/  WARPSYNC.COLLECTIVE R15, `(.L_x_4206) ;  /* 0x000000000f087348 */ /* 0x000fea0003c00000 */
[----:B------:R0:W1:Y:S02]  /*17d20*/  SHFL.IDX P6, R14, R13, R12, R11 ;  /* 0x0000000c0d0e7389 */ /* 0x00006400000c000b */
[----:B01----:R-:W-:Y:S01]  /*17d30*/  ENDCOLLECTIVE ;  /* 0x000000000000791b */ /* 0x003fe20003800000 */
.L_x_4206:
[----:B------:R-:W-:Y:S02]  /*17d40*/  ULDC UR4, c[0x0][0x288] ;  /* 0x0000a20000047ab9 */ /* 0x000fe40000000800 */
[----:B------:R-:W-:Y:S02]  /*17d50*/  IMAD R5, R10, UR4, RZ ;  /* 0x000000040a057c24 */ /* 0x000fe4000f8e02ff */
[----:B------:R-:W-:-:S03]  /*17d60*/  VIADD R10, R4, 0x20 ;  /* 0x00000020040a7836 */ /* 0x000fc60000000000 */
        /* <DEDUP_REMOVED lines=8> */
.L_x_4207:
[----:B------:R-:W-:-:S05]  /*17df0*/  @!P4 IADD3 R3, P3, R8, R3, RZ ;  /* 0x000000030803c210 */ /* 0x000fca0007f7e0ff */
[----:B------:R-:W-:Y:S01]  /*17e00*/  @!P4 IMAD.X R2, RZ, RZ, R2, P3 ;  /* 0x000000ffff02c224 */ /* 0x000fe200018e0602 */
[----:B------:R-:W-:Y:S01]  /*17e10*/  ISETP.GE.AND P3, PT, R10, R5, PT ;  /* 0x000000050a00720c */ /* 0x000fe20003f66270 */
[----:B------:R-:W-:-:S03]  /*17e20*/  VIADD R10, R4, 0x40 ;  /* 0x00000040040a7836 */ /* 0x000fc60000000000 */
        /* <DEDUP_REMOVED lines=14> */
.L_x_4208:
[----:B------:R-:W-:Y:S02]  /*17f10*/  @!P3 VIADD R9, R0, UR38 ;  /* 0x000000260009bc36 */ /* 0x000fe40008000000 */
[----:B------:R-:W-:Y:S02]  /*17f20*/  IMAD.MOV.U32 R13, RZ, RZ, R6 ;  /* 0x000000ffff0d7224 */ /* 0x000fe400078e0006 */
[----:B------:R-:W-:Y:S02]  /*17f30*/  IMAD.MOV.U32 R12, RZ, RZ, 0x2 ;  /* 0x00000002ff0c7424 */ /* 0x000fe400078e00ff */
[----:B------:R-:W-:-:S07]  /*17f40*/  IMAD.MOV.U32 R3, RZ, RZ, R14 ;  /* 0x000000ffff037224 */ /* 0x000fce00078e000e */
[----:B------:R-:W-:Y:S05]  /*17f50*/  WARPSYNC.COLLECTIVE R15, `(.L_x_4209) ;  /* 0x000000000f087348 */ /* 0x000fea0003c00000 */
[----:B------:R0:W1:Y:S02]  /*17f60*/  SHFL.IDX P6, R14, R13, R12, R11 ;  /* 0x0000000c0d0e7389 */ /* 0x00006400000c000b */
[----:B01----:R-:W-:Y:S01]  /*17f70*/  ENDCOLLECTIVE ;  /* 0x000000000000791b */ /* 0x003fe20003800000 */
.L_x_4209:
        /* <DEDUP_REMOVED lines=17> */
.L_x_4210:
[----:B------:R-:W-:Y:S02]  /*18090*/  @!P3 VIADD R21, R0, UR38 ;  /* 0x000000260015bc36 */ /* 0x000fe40008000000 */
[----:B------:R-:W-:Y:S02]  /*180a0*/  IMAD.MOV.U32 R13, RZ, RZ, R6 ;  /* 0x000000ffff0d7224 */ /* 0x000fe400078e0006 */
[----:B------:R-:W-:Y:S02]  /*180b0*/  IMAD.MOV.U32 R12, RZ, RZ, 0x3 ;  /* 0x00000003ff0c7424 */ /* 0x000fe400078e00ff */
[----:B------:R-:W-:-:S07]  /*180c0*/  IMAD.MOV.U32 R3, RZ, RZ, R14 ;  /* 0x000000ffff037224 */ /* 0x000fce00078e000e */
[----:B------:R-:W-:Y:S05]  /*180d0*/  WARPSYNC.COLLECTIVE R15, `(.L_x_4211) ;  /* 0x000000000f087348 */ /* 0x000fea0003c00000 */
[----:B------:R0:W1:Y:S02]  /*180e0*/  SHFL.IDX P6, R14, R13, R12, R11 ;  /* 0x0000000c0d0e7389 */ /* 0x00006400000c000b */
[----:B01----:R-:W-:Y:S01]  /*180f0*/  ENDCOLLECTIVE ;  /* 0x000000000000791b */ /* 0x003fe20003800000 */
.L_x_4211:
        /* <DEDUP_REMOVED lines=16> */
.L_x_4212:
[----:B------:R-:W-:Y:S05]  /*18200*/  BRA `(.L_x_4213) ;  /* 0xffffffd400507947 */ /* 0x000fea000383ffff */
.L_x_4156:
[----:B0-----:R-:W-:-:S04]  /*18210*/  IMAD.U32 R2, RZ, RZ, UR38 ;  /* 0x00000026ff027e24 */ /* 0x001fc8000f8e00ff */
[----:B------:R0:W1:Y:S03]  /*18220*/  SYNCS.PHASECHK.TRANS64.TRYWAIT P0, [R2+URZ+0x2a820], R0 ;  /* 0x02a82000020075a7 */ /* 0x000066000800017f */
[----:B-1----:R-:W-:Y:S05]  /*18230*/  @!P0 NANOSLEEP.SYNCS 0x989680 ;  /* 0x009896800000895d */ /* 0x002fea0003900000 */
[----:B------:R-:W1:Y:S02]  /*18240*/  @!P0 SYNCS.PHASECHK.TRANS64 P0, [R2+URZ+0x2a820], R0 ;  /* 0x02a82000020085a7 */ /* 0x000e64000800007f */
[----:B-1----:R-:W-:Y:S05]  /*18250*/  @!P0 BRA `(.L_x_4156) ;  /* 0xfffffffc00ec8947 */ /* 0x002fea000383ffff */
[----:B------:R-:W-:Y:S05]  /*18260*/  BRA `(.L_x_4214) ;  /* 0xffffffd4009c7947 */ /* 0x000fea000383ffff */
.L_x_4161:
[----:B0-----:R0:W2:Y:S02]  /*18270*/  SYNCS.PHASECHK.TRANS64.TRYWAIT P0, [R7+URZ+0x2a880], R5 ;  /* 0x02a88005070075a7 */ /* 0x0010a4000800017f */
[----:B--2---:R-:W-:Y:S05]  /*18280*/  @!P0 NANOSLEEP.SYNCS 0x989680 ;  /* 0x009896800000895d */ /* 0x004fea0003900000 */
[----:B------:R-:W2:Y:S02]  /*18290*/  @!P0 SYNCS.PHASECHK.TRANS64 P0, [R7+URZ+0x2a880], R5 ;  /* 0x02a88005070085a7 */ /* 0x000ea4000800007f */
[----:B--2---:R-:W-:Y:S05]  /*182a0*/  @!P0 BRA `(.L_x_4161) ;  /* 0xfffffffc00f08947 */ /* 0x004fea000383ffff */
[----:B------:R-:W-:Y:S05]  /*182b0*/  BRA `(.L_x_4215) ;  /* 0xffffffd8004c7947 */ /* 0x000fea000383ffff */
.L_x_4167:
[----:B--2---:R2:W3:Y:S02]  /*182c0*/  SYNCS.PHASECHK.TRANS64.TRYWAIT P0, [R7+URZ+0x2a840], R5 ;  /* 0x02a84005070075a7 */ /* 0x0044e4000800017f */
[----:B---3--:R-:W-:Y:S05]  /*182d0*/  @!P0 NANOSLEEP.SYNCS 0x989680 ;  /* 0x009896800000895d */ /* 0x008fea0003900000 */
[----:B------:R-:W3:Y:S02]  /*182e0*/  @!P0 SYNCS.PHASECHK.TRANS64 P0, [R7+URZ+0x2a840], R5 ;  /* 0x02a84005070085a7 */ /* 0x000ee4000800007f */
[----:B---3--:R-:W-:Y:S05]  /*182f0*/  @!P0 BRA `(.L_x_4167) ;  /* 0xfffffffc00f08947 */ /* 0x008fea000383ffff */
[----:B------:R-:W-:Y:S05]  /*18300*/  BRA `(.L_x_4216) ;  /* 0xffffffdc00387947 */ /* 0x000fea000383ffff */
.L_x_4174:
[----:B0-----:R0:W2:Y:S02]  /*18310*/  SYNCS.PHASECHK.TRANS64.TRYWAIT P0, [R13+URZ+0x2a870], R4 ;  /* 0x02a870040d0075a7 */ /* 0x0010a4000800017f */
[----:B--2---:R-:W-:Y:S05]  /*18320*/  @!P0 NANOSLEEP.SYNCS 0x989680 ;  /* 0x009896800000895d */ /* 0x004fea0003900000 */
[----:B------:R-:W2:Y:S02]  /*18330*/  @!P0 SYNCS.PHASECHK.TRANS64 P0, [R13+URZ+0x2a870], R4 ;  /* 0x02a870040d0085a7 */ /* 0x000ea4000800007f */
[----:B--2---:R-:W-:Y:S05]  /*18340*/  @!P0 BRA `(.L_x_4174) ;  /* 0xfffffffc00f08947 */ /* 0x004fea000383ffff */
[----:B------:R-:W-:Y:S05]  /*18350*/  BRA `(.L_x_4217) ;  /* 0xffffffe000407947 */ /* 0x000fea000383ffff */
.L_x_4176:
[----:B--2---:R2:W3:Y:S02]  /*18360*/  SYNCS.PHASECHK.TRANS64.TRYWAIT P0, [R13+URZ+0x2a860], R0 ;  /* 0x02a860000d0075a7 */ /* 0x0044e4000800017f */
[----:B---3--:R-:W-:Y:S05]  /*18370*/  @!P0 NANOSLEEP.SYNCS 0x989680 ;  /* 0x009896800000895d */ /* 0x008fea0003900000 */
[----:B------:R-:W3:Y:S02]  /*18380*/  @!P0 SYNCS.PHASECHK.TRANS64 P0, [R13+URZ+0x2a860], R0 ;  /* 0x02a860000d0085a7 */ /* 0x000ee4000800007f */
[----:B---3--:R-:W-:Y:S05]  /*18390*/  @!P0 BRA `(.L_x_4176) ;  /* 0xfffffffc00f08947 */ /* 0x008fea000383ffff */
[----:B------:R-:W-:Y:S05]  /*183a0*/  BRA `(.L_x_4218) ;  /* 0xffffffe000447947 */ /* 0x000fea000383ffff */
.L_x_4182:
[----:B0-----:R0:W1:Y:S02]  /*183b0*/  SYNCS.PHASECHK.TRANS64.TRYWAIT P0, [R3+URZ+0x2a870], R0 ;  /* 0x02a87000030075a7 */ /* 0x001064000800017f */
[----:B-1----:R-:W-:Y:S05]  /*183c0*/  @!P0 NANOSLEEP.SYNCS 0x989680 ;  /* 0x009896800000895d */ /* 0x002fea0003900000 */
[----:B------:R-:W1:Y:S02]  /*183d0*/  @!P0 SYNCS.PHASECHK.TRANS64 P0, [R3+URZ+0x2a870], R0 ;  /* 0x02a87000030085a7 */ /* 0x000e64000800007f */
[----:B-1----:R-:W-:Y:S05]  /*183e0*/  @!P0 BRA `(.L_x_4182) ;  /* 0xfffffffc00f08947 */ /* 0x002fea000383ffff */
[----:B------:R-:W-:Y:S05]  /*183f0*/  BRA `(.L_x_4219) ;  /* 0xffffffe800107947 */ /* 0x000fea000383ffff */
.L_x_4184:
[----:B0-----:R0:W1:Y:S02]  /*18400*/  SYNCS.PHASECHK.TRANS64.TRYWAIT P0, [R3+URZ+0x2a860], R0 ;  /* 0x02a86000030075a7 */ /* 0x001064000800017f */
[----:B-1----:R-:W-:Y:S05]  /*18410*/  @!P0 NANOSLEEP.SYNCS 0x989680 ;  /* 0x009896800000895d */ /* 0x002fea0003900000 */
[----:B------:R-:W1:Y:S02]  /*18420*/  @!P0 SYNCS.PHASECHK.TRANS64 P0, [R3+URZ+0x2a860], R0 ;  /* 0x02a86000030085a7 */ /* 0x000e64000800007f */
[----:B-1----:R-:W-:Y:S05]  /*18430*/  @!P0 BRA `(.L_x_4184) ;  /* 0xfffffffc00f08947 */ /* 0x002fea000383ffff */
[----:B------:R-:W-:Y:S05]  /*18440*/  BRA `(.L_x_4220) ;  /* 0xffffffe800207947 */ /* 0x000fea000383ffff */
.L_x_4186:
[----:B0-----:R0:W1:Y:S02]  /*18450*/  SYNCS.PHASECHK.TRANS64.TRYWAIT P0, [R7+URZ+0x2a820], R2 ;  /* 0x02a82002070075a7 */ /* 0x001064000800017f */
[----:B-1----:R-:W-:Y:S05]  /*18460*/  @!P0 NANOSLEEP.SYNCS 0x989680 ;  /* 0x009896800000895d */ /* 0x002fea0003900000 */
[----:B------:R-:W1:Y:S02]  /*18470*/  @!P0 SYNCS.PHASECHK.TRANS64 P0, [R7+URZ+0x2a820], R2 ;  /* 0x02a82002070085a7 */ /* 0x000e64000800007f */
[----:B-1----:R-:W-:Y:S05]  /*18480*/  @!P0 BRA `(.L_x_4186) ;  /* 0xfffffffc00f08947 */ /* 0x002fea000383ffff */
[----:B------:R-:W-:Y:S05]  /*18490*/  BRA `(.L_x_4221) ;  /* 0xffffffec00f07947 */ /* 0x000fea000383ffff */
.L_x_4188:
[----:B0-----:R0:W1:Y:S02]  /*184a0*/  SYNCS.PHASECHK.TRANS64.TRYWAIT P1, [R6+URZ], R3 ;  /* 0x00000003060075a7 */ /* 0x001064000802017f */
[----:B-1----:R-:W-:Y:S05]  /*184b0*/  @!P1 NANOSLEEP.SYNCS 0x989680 ;  /* 0x009896800000995d */ /* 0x002fea0003900000 */
[----:B------:R-:W1:Y:S02]  /*184c0*/  @!P1 SYNCS.PHASECHK.TRANS64 P1, [R6+URZ], R3 ;  /* 0x00000003060095a7 */ /* 0x000e64000802007f */
[----:B-1----:R-:W-:Y:S05]  /*184d0*/  @!P1 BRA `(.L_x_4188) ;  /* 0xfffffffc00f09947 */ /* 0x002fea000383ffff */
[----:B------:R-:W-:Y:S05]  /*184e0*/  BRA `(.L_x_4222) ;  /* 0xfffffff000407947 */ /* 0x000fea000383ffff */
.L_x_4189:
[----:B-1----:R1:W2:Y:S02]  /*184f0*/  SYNCS.PHASECHK.TRANS64.TRYWAIT P1, [R5+URZ], R2 ;  /* 0x00000002050075a7 */ /* 0x0022a4000802017f */
[----:B--2---:R-:W-:Y:S05]  /*18500*/  @!P1 NANOSLEEP.SYNCS 0x989680 ;  /* 0x009896800000995d */ /* 0x004fea0003900000 */
[----:B------:R-:W2:Y:S02]  /*18510*/  @!P1 SYNCS.PHASECHK.TRANS64 P1, [R5+URZ], R2 ;  /* 0x00000002050095a7 */ /* 0x000ea4000802007f */
[----:B--2---:R-:W-:Y:S05]  /*18520*/  @!P1 BRA `(.L_x_4189) ;  /* 0xfffffffc00f09947 */ /* 0x004fea000383ffff */
[----:B------:R-:W-:Y:S05]  /*18530*/  BRA `(.L_x_4223) ;  /* 0xfffffff000347947 */ /* 0x000fea000383ffff */
.L_x_4191:
[----:B--2---:R2:W3:Y:S02]  /*18540*/  SYNCS.PHASECHK.TRANS64.TRYWAIT P1, [R0+URZ+0x2a860], R3 ;  /* 0x02a86003000075a7 */ /* 0x0044e4000802017f */
[----:B---3--:R-:W-:Y:S05]  /*18550*/  @!P1 NANOSLEEP.SYNCS 0x989680 ;  /* 0x009896800000995d */ /* 0x008fea0003900000 */
[----:B------:R-:W3:Y:S02]  /*18560*/  @!P1 SYNCS.PHASECHK.TRANS64 P1, [R0+URZ+0x2a860], R3 ;  /* 0x02a86003000095a7 */ /* 0x000ee4000802007f */
[----:B---3--:R-:W-:Y:S05]  /*18570*/  @!P1 BRA `(.L_x_4191) ;  /* 0xfffffffc00f09947 */ /* 0x008fea000383ffff */
[----:B------:R-:W-:Y:S05]  /*18580*/  BRA `(.L_x_4224) ;  /* 0xfffffff000347947 */ /* 0x000fea000383ffff */
.L_x_4193:
[----:B-1----:R1:W3:Y:S02]  /*18590*/  SYNCS.PHASECHK.TRANS64.TRYWAIT P1, [R5+URZ+0x2a860], R2 ;  /* 0x02a86002050075a7 */ /* 0x0022e4000802017f */
[----:B---3--:R-:W-:Y:S05]  /*185a0*/  @!P1 NANOSLEEP.SYNCS 0x989680 ;  /* 0x009896800000995d */ /* 0x008fea0003900000 */
[----:B------:R-:W3:Y:S02]  /*185b0*/  @!P1 SYNCS.PHASECHK.TRANS64 P1, [R5+URZ+0x2a860], R2 ;  /* 0x02a86002050095a7 */ /* 0x000ee4000802007f */
[----:B---3--:R-:W-:Y:S05]  /*185c0*/  @!P1 BRA `(.L_x_4193) ;  /* 0xfffffffc00f09947 */ /* 0x008fea000383ffff */
[----:B------:R-:W-:Y:S05]  /*185d0*/  BRA `(.L_x_4225) ;  /* 0xfffffff000347947 */ /* 0x000fea000383ffff */
.L_x_4195:
[----:B---3--:R3:W4:Y:S02]  /*185e0*/  SYNCS.PHASECHK.TRANS64.TRYWAIT P0, [R0+URZ+0x2a880], R3 ;  /* 0x02a88003000075a7 */ /* 0x008724000800017f */
[----:B----4-:R-:W-:Y:S05]  /*185f0*/  @!P0 NANOSLEEP.SYNCS 0x989680 ;  /* 0x009896800000895d */ /* 0x010fea0003900000 */
[----:B------:R-:W4:Y:S02]  /*18600*/  @!P0 SYNCS.PHASECHK.TRANS64 P0, [R0+URZ+0x2a880], R3 ;  /* 0x02a88003000085a7 */ /* 0x000f24000800007f */
[----:B----4-:R-:W-:Y:S05]  /*18610*/  @!P0 BRA `(.L_x_4195) ;  /* 0xfffffffc00f08947 */ /* 0x010fea000383ffff */
[----:B------:R-:W-:Y:S05]  /*18620*/  BRA `(.L_x_4196) ;  /* 0xfffffff000307947 */ /* 0x000fea000383ffff */
.L_x_4226:
        /* <DEDUP_REMOVED lines=13> */
.L_x_13350:


//--------------------- .text._ZN7cutlass13device_kernelIN5flash11enable_sm90INS1_16FlashAttnFwdSm90INS1_25CollectiveMainloopFwdSm90ILi2EN4cute5tupleIJNS5_1CILi1EEES8_S8_EEENS6_IJNS7_ILi128EEESA_NS7_ILi192EEEEEELi192ENS_12float_e4m3_tEfNS_4arch4Sm90ELb0ELb1ELb1ELb1ELb0ELb0ELb0ELb1ELb1ELb1ELb1ELb0EEENS1_21CollectiveEpilogueFwdINS6_IJSA_SB_SA_EEES9_NS_10bfloat16_tESF_Li256ELb1ELb1ELb1ELb1EEENS1_36VarlenDynamicPersistentTileSchedulerILi128ELi128ELi256ELi128ELb1ELb1ELb1ELb1ELb0ELb1EEEEEEEEEvNT_6ParamsE --------------------------
	.section	.text._ZN7cutlass13device_kernelIN5flash11enable_sm90INS1_16FlashAttnFwdSm90INS1_25CollectiveMainloopFwdSm90ILi2EN4cute5tupleIJNS5_1CILi1EEES8_S8_EEENS6_IJNS7_ILi128EEESA_NS7_ILi192EEEEEELi192ENS_12float_e4m3_tEfNS_4arch4Sm90ELb0ELb1ELb1ELb1ELb0ELb0ELb0ELb1ELb1ELb1ELb1ELb0EEENS1_21CollectiveEpilogueFwdINS6_IJSA_SB_SA_EEES9_NS_10bfloat16_tESF_Li256ELb1ELb1ELb1ELb1EEENS1_36VarlenDynamicPersistentTileSchedulerILi128ELi128ELi256ELi128ELb1ELb1ELb1ELb1ELb0ELb1EEEEEEEEEvNT_6ParamsE,"ax",@progbits
	.align	128
.text._ZN7cutlass13device_kernelIN5flash11enable_sm90INS1_16FlashAttnFwdSm90INS1_25CollectiveMainloopFwdSm90ILi2EN4cute5tupleIJNS5_1CILi1EEES8_S8_EEENS6_IJNS7_ILi128EEESA_NS7_ILi192EEEEEELi192ENS_12float_e4m3_tEfNS_4arch4Sm90ELb0ELb1ELb1ELb1ELb0ELb0ELb0ELb1ELb1ELb1ELb1ELb0EEENS1_21CollectiveEpilogueFwdINS6_IJSA_SB_SA_EEES9_NS_10bfloat16_tESF_Li256ELb1ELb1ELb1ELb1EEENS1_36VarlenDynamicPersistentTileSchedulerILi128ELi128ELi256ELi128ELb1ELb1ELb1ELb1ELb0ELb1EEEEEEEEEvNT_6ParamsE:
        .type           _ZN7cutlass13device_kernelIN5flash11enable_sm90INS1_16FlashAttnFwdSm90INS1_25CollectiveMainloopFwdSm90ILi2EN4cute5tupleIJNS5_1CILi1EEES8_S8_EEENS6_IJNS7_ILi128EEESA_NS7_ILi192EEEEEELi192ENS_12float_e4m3_tEfNS_4arch4Sm90ELb0ELb1ELb1ELb1ELb0ELb0ELb0ELb1ELb1ELb1ELb1ELb0EEENS1_21CollectiveEpilogueFwdINS6_IJSA_SB_SA_EEES9_NS_10bfloat16_tESF_Li256ELb1ELb1ELb1ELb1EEENS1_36VarlenDynamicPersistentTileSchedulerILi128ELi128ELi256ELi128ELb1ELb1ELb1ELb1ELb0ELb1EEEEEEEEEvNT_6ParamsE,@function
        .size           _ZN7cutlass13device_kernelIN5flash11enable_sm90INS1_16FlashAttnFwdSm90INS1_25CollectiveMainloopFwdSm90ILi2EN4cute5tupleIJNS5_1CILi1EEES8_S8_EEENS6_IJNS7_ILi128EEESA_NS7_ILi192EEEEEELi192ENS_12float_e4m3_tEfNS_4arch4Sm90ELb0ELb1ELb1ELb1ELb0ELb0ELb0ELb1ELb1ELb1ELb1ELb0EEENS1_21CollectiveEpilogueFwdINS6_IJSA_SB_SA_EEES9_NS_10bfloat16_tESF_Li256ELb1ELb1ELb1ELb1EEENS1_36VarlenDynamicPersistentTileSchedulerILi128ELi128ELi256ELi128ELb1ELb1ELb1ELb1ELb0ELb1EEEEEEEEEvNT_6ParamsE,(.L_x_13351 - _ZN7cutlass13device_kernelIN5flash11enable_sm90INS1_16FlashAttnFwdSm90INS1_25CollectiveMainloopFwdSm90ILi2EN4cute5tupleIJNS5_1CILi1EEES8_S8_EEENS6_IJNS7_ILi128EEESA_NS7_ILi192EEEEEELi192ENS_12float_e4m3_tEfNS_4arch4Sm90ELb0ELb1ELb1ELb1ELb0ELb0ELb0ELb1ELb1ELb1ELb1ELb0EEENS1_21CollectiveEpilogueFwdINS6_IJSA_SB_SA_EEES9_NS_10bfloat16_tESF_Li256ELb1ELb1ELb1ELb1EEENS1_36VarlenDynamicPersistentTileSchedulerILi128ELi128ELi256ELi128ELb1ELb1ELb1ELb1ELb0ELb1EEEEEEEEEvNT_6ParamsE)
        .other          _ZN7cutlass13device_kernelIN5flash11enable_sm90INS1_16FlashAttnFwdSm90INS1_25CollectiveMainloopFwdSm90ILi2EN4cute5tupleIJNS5_1CILi1EEES8_S8_EEENS6_IJNS7_ILi128EEESA_NS7_ILi192EEEEEELi192ENS_12float_e4m3_tEfNS_4arch4Sm90ELb0ELb1ELb1ELb1ELb0ELb0ELb0ELb1ELb1ELb1ELb1ELb0EEENS1_21CollectiveEpilogueFwdINS6_IJSA_SB_SA_EEES9_NS_10bfloat16_tESF_Li256ELb1ELb1ELb1ELb1EEENS1_36VarlenDynamicPersistentTileSchedulerILi128ELi128ELi256ELi128ELb1ELb1ELb1ELb1ELb0ELb1EEEEEEEEEvNT_6ParamsE,@"STO_CUDA_ENTRY STV_DEFAULT"
_ZN7cutlass13device_kernelIN5flash11enable_sm90INS1_16FlashAttnFwdSm90INS1_25CollectiveMainloopFwdSm90ILi2EN4cute5tupleIJNS5_1CILi1EEES8_S8_EEENS6_IJNS7_ILi128EEESA_NS7_ILi192EEEEEELi192ENS_12float_e4m3_tEfNS_4arch4Sm90ELb0ELb1ELb1ELb1ELb0ELb0ELb0ELb1ELb1ELb1ELb1ELb0EEENS1_21CollectiveEpilogueFwdINS6_IJSA_SB_SA_EEES9_NS_10bfloat16_tESF_Li256ELb1ELb1ELb1ELb1EEENS1_36VarlenDynamicPersistentTileSchedulerILi128ELi128ELi256ELi128ELb1ELb1ELb1ELb1ELb0ELb1EEEEEEEEEvNT_6ParamsE:
        /* <DEDUP_REMOVED lines=18> */
.L_x_4228:
[----:B------:R-:W-:Y:S05]  /*0120*/  BSYNC B0 ;  /* 0x0000000000007941 */ /* 0x000fea0003800000 */
.L_x_4227:
        /* <DEDUP_REMOVED lines=41> */
.L_x_4229:
        /* <DEDUP_REMOVED lines=22> */
.L_x_4230:
        /* <DEDUP_REMOVED lines=18> */
.L_x_4231:
        /* <DEDUP_REMOVED lines=22> */
.L_x_4232:
        /* <DEDUP_REMOVED lines=22> */
.L_x_4233:
[----:B------:R-:W-:Y:S01]  /*0900*/  PLOP3.LUT P0, PT, PT, PT, UP0, 0x80, 0x0 ;  /* 0x000000000000781c */ /* 0x000fe20003f0f008 */
[----:B------:R-:W-:Y:S01]  /*0910*/  UMOV UR38, 0x1 ;  /* 0x0000000100267882 */ /* 0x000fe20000000000 */
[----:B------:R-:W-:Y:S01]  /*0920*/  NOP ;  /* 0x0000000000007918 */ /* 0x000fe20000000000 */
[----:B------:R-:W-:Y:S01]  /*0930*/  USEL UR38, UR38, 0x2, !UP0 ;  /* 0x0000000226267887 */ /* 0x000fe2000c000000 */
[----:B------:R-:W-:Y:S01]  /*0940*/  ULDC.64 UR52, c[0x0][0x208] ;  /* 0x0000820000347ab9 */ /* 0x000fe20000000a00 */
[----:B012-4-:R-:W-:Y:S08]  /*0950*/  BAR.SYNC.DEFER_BLOCKING 0x0 ;  /* 0x0000000000007b1d */ /* 0x017ff00000010000 */
[----:B------:R-:W-:Y:S05]  /*0960*/  @!P0 BRA `(.L_x_4234) ;  /* 0x0000015000a48947 */ /* 0x000fea0003800000 */
.L_x_4235:
        /* <DEDUP_REMOVED lines=30> */
[----:B------:R-:W-:Y:S02]  /*0b50*/  LEA.HI R4, R0, R12, RZ, 0x5 ;  /* 0x0000000c00047211 */ /* 0x000fe400078f28ff */
[----:B------:R-:W-:Y:S01]  /*0b60*/  SHF.R.S32.HI R6, RZ, 0x4, R3 ;  /* 0x00000004ff067819 */ /* 0x000fe20000011403 */
[----:B------:R-:W-:Y:S01]  /*0b70*/  IMAD.IADD R224, R12, 0x1, -R224 ;  /* 0x000000010ce07824 */ /* 0x000fe200078e0ae0 */
[----:B------:R-:W-:Y:S01]  /*0b80*/  SHF.R.S32.HI R13, RZ, 0x7, R2 ;  /* 0x00000007ff0d7819 */ /* 0x000fe20000011402 */
[----:B------:R-:W-:Y:S01]  /*0b90*/  IMAD.SHL.U32 R5, R4, 0x20, RZ ;  /* 0x0000002004057824 */ /* 0x000fe200078e00ff */
[----:B------:R-:W-:Y:S02]  /*0ba0*/  LOP3.LUT R4, R3, 0x3fffff0, RZ, 0xc0, !PT ;  /* 0x03fffff003047812 */ /* 0x000fe400078ec0ff */
[----:B------:R-:W-:-:S02]  /*0bb0*/  SHF.R.S32.HI R7, RZ, 0x1f, R224 ;  /* 0x0000001fff077819 */ /* 0x000fc400000114e0 */
[----:B------:R-:W-:Y:S01]  /*0bc0*/  LEA.HI R3, R3, R6, RZ, 0x1 ;  /* 0x0000000603037211 */ /* 0x000fe200078f08ff */
[----:B------:R-:W-:Y:S01]  /*0bd0*/  IMAD.IADD R4, R12, 0x1, -R4 ;  /* 0x000000010c047824 */ /* 0x000fe200078e0a04 */
[CC--:B------:R-:W-:Y:S02]  /*0be0*/  LEA.HI R8, R7.reuse, R224.reuse, RZ, 0x2 ;  /* 0x000000e007087211 */ /* 0x0c0fe400078f10ff */
[----:B------:R-:W-:Y:S02]  /*0bf0*/  LEA.HI R7, R7, R224, RZ, 0x5 ;  /* 0x000000e007077211 */ /* 0x000fe400078f28ff */
[--C-:B------:R-:W-:Y:S02]  /*0c00*/  SHF.R.S32.HI R9, RZ, 0x2, R8.reuse ;  /* 0x00000002ff097819 */ /* 0x100fe40000011408 */
[----:B------:R-:W-:Y:S02]  /*0c10*/  SHF.R.S32.HI R10, RZ, 0x1f, R8 ;  /* 0x0000001fff0a7819 */ /* 0x000fe40000011408 */
[----:B------:R-:W-:-:S02]  /*0c20*/  LEA.HI R2, R2, R13, RZ, 0x1 ;  /* 0x0000000d02027211 */ /* 0x000fc400078f08ff */
[----:B------:R-:W-:Y:S02]  /*0c30*/  LEA.HI R10, R10, R9, RZ, 0x3 ;  /* 0x000000090a0a7211 */ /* 0x000fe400078f18ff */
[----:B------:R-:W-:Y:S02]  /*0c40*/  LOP3.LUT R5, R5, 0xfffffc00, RZ, 0xc0, !PT ;  /* 0xfffffc0005057812 */ /* 0x000fe400078ec0ff */
[----:B------:R-:W-:Y:S02]  /*0c50*/  LOP3.LUT R10, R10, 0xfffffff8, RZ, 0xc0, !PT ;  /* 0xfffffff80a0a7812 */ /* 0x000fe400078ec0ff */
[----:B------:R-:W-:Y:S01]  /*0c60*/  LOP3.LUT R3, R3, 0x1ffffffe, RZ, 0xc0, !PT ;  /* 0x1ffffffe03037812 */ /* 0x000fe200078ec0ff */
[----:B------:R-:W-:Y:S01]  /*0c70*/  IMAD R4, R4, 0x40, R5 ;  /* 0x0000004004047824 */ /* 0x000fe200078e0205 */
[----:B------:R-:W-:Y:S01]  /*0c80*/  SHF.R.S32.HI R7, RZ, 0x5, R7 ;  /* 0x00000005ff077819 */ /* 0x000fe20000011407 */
[----:B------:R-:W-:Y:S01]  /*0c90*/  IMAD.IADD R10, R9, 0x1, -R10 ;  /* 0x00000001090a7824 */ /* 0x000fe200078e0a0a */
[----:B------:R-:W-:Y:S01]  /*0ca0*/  LOP3.LUT R2, R2, 0x3fffffe, RZ, 0xc0, !PT ;  /* 0x03fffffe02027812 */ /* 0x000fe200078ec0ff */
[----:B------:R-:W-:Y:S01]  /*0cb0*/  IMAD.IADD R3, R6, 0x1, -R3 ;  /* 0x0000000106037824 */ /* 0x000fe200078e0a03 */
[CC--:B------:R-:W-:Y:S01]  /*0cc0*/  LEA.HI R11, R0.reuse, R12.reuse, RZ, 0x2 ;  /* 0x0000000c000b7211 */ /* 0x0c0fe200078f10ff */
[----:B------:R-:W-:Y:S01]  /*0cd0*/  IMAD R7, R7, 0x10, R10 ;  /* 0x0000001007077824 */ /* 0x000fe200078e020a */
[----:B------:R-:W-:Y:S01]  /*0ce0*/  LEA.HI R0, R0, R12, RZ, 0x3 ;  /* 0x0000000c00007211 */ /* 0x000fe200078f18ff */
[----:B------:R-:W-:Y:S01]  /*0cf0*/  IMAD.IADD R2, R13, 0x1, -R2 ;  /* 0x000000010d027824 */ /* 0x000fe200078e0a02 */
[----:B------:R-:W-:Y:S01]  /*0d00*/  LOP3.LUT R11, R11, 0xfffffffc, RZ, 0xc0, !PT ;  /* 0xfffffffc0b0b7812 */ /* 0x000fe200078ec0ff */
[----:B------:R-:W-:Y:S01]  /*0d10*/  IMAD R3, R3, 0x8, R4 ;  /* 0x0000000803037824 */ /* 0x000fe200078e0204 */
[----:B------:R-:W-:Y:S01]  /*0d20*/  LOP3.LUT R23, R0, 0xfffffff8, RZ, 0xc0, !PT ;  /* 0xfffffff800177812 */ /* 0x000fe200078ec0ff */
[----:B------:R-:W-:Y:S01]  /*0d30*/  IMAD R2, R2, 0x40, R7 ;  /* 0x0000004002027824 */ /* 0x000fe200078e0207 */
[----:B------:R-:W-:Y:S01]  /*0d40*/  SHF.R.S32.HI R223, RZ, 0x3, R0 ;  /* 0x00000003ffdf7819 */ /* 0x000fe20000011400 */
[C---:B------:R-:W-:Y:S01]  /*0d50*/  IMAD.IADD R11, R12.reuse, 0x1, -R11 ;  /* 0x000000010c0b7824 */ /* 0x040fe200078e0a0b */
[----:B------:R0:W-:Y:S01]  /*0d60*/  STL [R1+0x38], R3 ;  /* 0x0000380301007387 */ /* 0x0001e20000100800 */
[----:B------:R-:W-:-:S03]  /*0d70*/  IMAD.IADD R23, R12, 0x1, -R23 ;  /* 0x000000010c177824 */ /* 0x000fc600078e0a17 */
[----:B------:R1:W-:Y:S01]  /*0d80*/  STL [R1+0x34], R2 ;  /* 0x0000340201007387 */ /* 0x0003e20000100800 */
[----:B------:R-:W-:Y:S01]  /*0d90*/  LEA.HI R5, R11, R11, RZ, 0x1 ;  /* 0x0000000b0b057211 */ /* 0x000fe200078f08ff */
[----:B------:R-:W-:-:S03]  /*0da0*/  IMAD.SHL.U32 R18, R23, 0x8, RZ ;  /* 0x0000000817127824 */ /* 0x000fc600078e00ff */
[----:B------:R-:W-:Y:S01]  /*0db0*/  LOP3.LUT R6, R5, 0x1ffffffe, RZ, 0xc0, !PT ;  /* 0x1ffffffe05067812 */ /* 0x000fe200078ec0ff */
[----:B------:R-:W-:Y:S01]  /*0dc0*/  VIADD R19, R18, 0x40 ;  /* 0x0000004012137836 */ /* 0x000fe20000000000 */
[----:B0-----:R-:W-:Y:S01]  /*0dd0*/  LOP3.LUT R3, R8, 0x7ffffffc, RZ, 0xc0, !PT ;  /* 0x7ffffffc08037812 */ /* 0x001fe200078ec0ff */
[----:B------:R-:W-:Y:S01]  /*0de0*/  VIADD R22, R18, 0x80 ;  /* 0x0000008012167836 */ /* 0x000fe20000000000 */
[----:B------:R-:W-:Y:S01]  /*0df0*/  SHF.R.S32.HI R0, RZ, 0x1f, R18 ;  /* 0x0000001fff007819 */ /* 0x000fe20000011412 */
[----:B------:R-:W-:Y:S01]  /*0e00*/  IMAD.IADD R6, R11, 0x1, -R6 ;  /* 0x000000010b067824 */ /* 0x000fe200078e0a06 */
[----:B------:R-:W-:Y:S01]  /*0e10*/  SHF.R.S32.HI R4, RZ, 0x1f, R19 ;  /* 0x0000001fff047819 */ /* 0x000fe20000011413 */
[----:B------:R-:W-:Y:S02]  /*0e20*/  IMAD.IADD R3, R224, 0x1, -R3 ;  /* 0x00000001e0037824 */ /* 0x000fe400078e0a03 */
[----:B------:R-:W-:Y:S02]  /*0e30*/  IMAD R17, R6, 0x8, R2 ;  /* 0x0000000806117824 */ /* 0x000fe400078e0202 */
[----:B------:R-:W-:Y:S01]  /*0e40*/  IMAD.SHL.U32 R16, R3, 0x2, RZ ;  /* 0x0000000203107824 */ /* 0x000fe200078e00ff */
[----:B------:R-:W-:-:S03]  /*0e50*/  SHF.R.S32.HI R3, RZ, 0x1f, R22 ;  /* 0x0000001fff037819 */ /* 0x000fc60000011416 */
[C---:B------:R-:W-:Y:S01]  /*0e60*/  VIADD R222, R16.reuse, 0x8 ;  /* 0x0000000810de7836 */ /* 0x040fe20000000000 */
[----:B------:R-:W-:Y:S01]  /*0e70*/  SHF.R.S32.HI R0, RZ, 0x1f, R16 ;  /* 0x0000001fff007819 */ /* 0x000fe20000011410 */
[C---:B------:R-:W-:Y:S02]  /*0e80*/  VIADD R221, R16.reuse, 0x10 ;  /* 0x0000001010dd7836 */ /* 0x040fe40000000000 */
        /* <DEDUP_REMOVED lines=42> */
[----:B------:R-:W-:Y:S02]  /*1130*/  SHF.R.S32.HI R226, RZ, 0x1f, R201 ;  /* 0x0000001fffe27819 */ /* 0x000fe400000114c9 */
[----:B-1----:R-:W-:-:S07]  /*1140*/  SHF.R.S32.HI R225, RZ, 0x1f, R200 ;  /* 0x0000001fffe17819 */ /* 0x002fce00000114c8 */
.L_x_4343:
        /* <DEDUP_REMOVED lines=13> */
[----:B0--34-:R-:W-:Y:S02]  /*1220*/  IMAD.U32 R2, RZ, RZ, UR8 ;  /* 0x00000008ff027e24 */ /* 0x019fe4000f8e00ff */
[----:B--2---:R-:W-:Y:S01]  /*1230*/  IMAD.U32 R3, RZ, RZ, UR9 ;  /* 0x00000009ff037e24 */ /* 0x004fe2000f8e00ff */
[----:B------:R-:W-:Y:S02]  /*1240*/  @UP1 UIMAD.WIDE UR8, UR50, 0x4, UR10 ;  /* 0x00000004320818a5 */ /* 0x000fe4000f8e020a */
[----:B------:R-:W-:Y:S02]  /*1250*/  ULOP3.LUT UR46, UR6, 0xff0000, URZ, 0xc0, !UPT ;  /* 0x00ff0000062e7892 */ /* 0x000fe4000f8ec03f */
[----:B------:R-:W2:Y:S01]  /*1260*/  @P0 LDG.E R2, desc[UR52][R2.64] ;  /* 0x0000003402020981 */ /* 0x000ea2000c1e1900 */
        /* <DEDUP_REMOVED lines=33> */
.L_x_4236:
        /* <DEDUP_REMOVED lines=9> */
.L_x_4237:
        /* <DEDUP_REMOVED lines=13> */
.L_x_4238:
        /* <DEDUP_REMOVED lines=26> */
.L_x_4240:
[----:B------:R-:W-:-:S11]  /*1780*/  UISETP.NE.AND UP1, UPT, UR5, 0x1, UPT ;  /* 0x000000010500788c */ /* 0x000fd6000bf25270 */
[----:B------:R-:W-:Y:S02]  /*1790*/  @UP1 ULDC.64 UR10, c[0x0][0x9e8] ;  /* 0x00027a00000a1ab9 */ /* 0x000fe40000000a00 */
[----:B------:R-:W-:-:S04]  /*17a0*/  UIMAD.WIDE.U32 UR6, UR8, UR10, URZ ;  /* 0x0000000a080672a5 */ /* 0x000fc8000f8e003f */
[----:B------:R-:W-:-:S12]  /*17b0*/  @UP1 USHF.R.U32.HI UR8, URZ, UR11, UR7 ;  /* 0x0000000b3f081299 */ /* 0x000fd80008011607 */
.L_x_4241:
[----:B------:R-:W-:-:S04]  /*17c0*/  UIMAD UR8, UR8, UR5, UR5 ;  /* 0x00000005080872a4 */ /* 0x000fc8000f8e0205 */
[----:B------:R-:W-:-:S04]  /*17d0*/  UISETP.LT.AND UP1, UPT, UR4, UR8, UPT ;  /* 0x000000080400728c */ /* 0x000fc8000bf21270 */
[----:B------:R-:W-:-:S12]  /*17e0*/  USEL UR4, UR4, UR8, UP1 ;  /* 0x0000000804047287 */ /* 0x000fd80008800000 */
.L_x_4239:
        /* <DEDUP_REMOVED lines=30> */
.L_x_4243:
[----:B------:R-:W-:-:S11]  /*19d0*/  UISETP.NE.AND UP0, UPT, UR5, 0x1, UPT ;  /* 0x000000010500788c */ /* 0x000fd6000bf05270 */
[----:B------:R-:W-:Y:S02]  /*19e0*/  @UP0 ULDC.64 UR10, c[0x0][0x9e8] ;  /* 0x00027a00000a0ab9 */ /* 0x000fe40000000a00 */
[----:B------:R-:W-:-:S04]  /*19f0*/  UIMAD.WIDE.U32 UR8, UR7, UR10, URZ ;  /* 0x0000000a070872a5 */ /* 0x000fc8000f8e003f */
[----:B------:R-:W-:-:S12]  /*1a00*/  @UP0 USHF.R.U32.HI UR7, URZ, UR11, UR9 ;  /* 0x0000000b3f070299 */ /* 0x000fd80008011609 */
.L_x_4244:
[----:B------:R-:W-:-:S04]  /*1a10*/  UIMAD UR5, UR7, UR5, URZ ;  /* 0x00000005070572a4 */ /* 0x000fc8000f8e023f */
[----:B------:R-:W-:-:S04]  /*1a20*/  UISETP.LT.AND UP0, UPT, UR4, UR5, UPT ;  /* 0x000000050400728c */ /* 0x000fc8000bf01270 */
[----:B------:R-:W-:-:S12]  /*1a30*/  USEL UR4, UR4, UR5, !UP0 ;  /* 0x0000000504047287 */ /* 0x000fd8000c000000 */
.L_x_4242:
        /* <DEDUP_REMOVED lines=48> */
.L_x_4245:
[----:B------:R-:W-:Y:S01]  /*1d40*/  UIMAD UR39, UR40, UR4, UR39 ;  /* 0x00000004282772a4 */ /* 0x000fe2000f8e0227 */
[----:B------:R-:W-:Y:S01]  /*1d50*/  IMAD.U32 R89, RZ, RZ, UR6 ;  /* 0x00000006ff597e24 */ /* 0x000fe2000f8e00ff */
[----:B------:R-:W-:Y:S01]  /*1d60*/  PLOP3.LUT P0, PT, PT, PT, PT, 0x80, 0x0 ;  /* 0x000000000000781c */ /* 0x000fe20003f0f070 */
[----:B------:R-:W-:Y:S01]  /*1d70*/  IMAD.U32 R0, RZ, RZ, UR4 ;  /* 0x00000004ff007e24 */ /* 0x000fe2000f8e00ff */
[----:B------:R-:W-:Y:S02]  /*1d80*/  CS2R R28, SRZ ;  /* 0x00000000001c7805 */ /* 0x000fe4000001ff00 */
[----:B------:R-:W-:Y:S02]  /*1d90*/  CS2R R2, SRZ ;  /* 0x0000000000027805 */ /* 0x000fe4000001ff00 */
[----:B------:R-:W-:Y:S02]  /*1da0*/  CS2R R24, SRZ ;  /* 0x0000000000187805 */ /* 0x000fe4000001ff00 */
[----:B------:R-:W-:-:S02]  /*1db0*/  CS2R R8, SRZ ;  /* 0x0000000000087805 */ /* 0x000fc4000001ff00 */
[----:B------:R-:W-:Y:S01]  /*1dc0*/  VIADDMNMX R89, R0, UR39, R89, PT ;  /* 0x0000002700597c46 */ /* 0x000fe2000b800159 */
[----:B------:R-:W-:Y:S01]  /*1dd0*/  IMAD.MOV.U32 R0, RZ, RZ, RZ ;  /* 0x000000ffff007224 */ /* 0x000fe200078e00ff */
[----:B------:R-:W-:Y:S01]  /*1de0*/  CS2R R10, SRZ ;  /* 0x00000000000a7805 */ /* 0x000fe2000001ff00 */
[----:B------:R-:W-:Y:S01]  /*1df0*/  IMAD.MOV.U32 R26, RZ, RZ, RZ ;  /* 0x000000ffff1a7224 */ /* 0x000fe200078e00ff */
[----:B------:R-:W-:Y:S01]  /*1e00*/  ISETP.GT.AND P1, PT, R89, UR39, PT ;  /* 0x0000002759007c0c */ /* 0x000fe2000bf24270 */
[----:B------:R-:W-:Y:S01]  /*1e10*/  IMAD.MOV.U32 R31, RZ, RZ, RZ ;  /* 0x000000ffff1f7224 */ /* 0x000fe200078e00ff */
[----:B------:R-:W-:Y:S02]  /*1e20*/  CS2R R36, SRZ ;  /* 0x0000000000247805 */ /* 0x000fe4000001ff00 */
        /* <DEDUP_REMOVED lines=50> */
[----:B------:R-:W-:Y:S02]  /*2150*/  IMAD.MOV.U32 R134, RZ, RZ, RZ ;  /* 0x000000ffff867224 */ /* 0x000fe400078e00ff */
        /* <DEDUP_REMOVED lines=39> */
.L_x_4247:
        /* <DEDUP_REMOVED lines=50> */
.L_x_4450:
[----:B------:R-:W-:Y:S05]  /*26f0*/  @!P0 BRA `(.L_x_4249) ;  /* 0x0000000000048947 */ /* 0x000fea0003800000 */
[----:B------:R-:W-:Y:S01]  /*2700*/  BPT.TRAP 0x1 ;  /* 0x000000040000795c */ /* 0x000fe20000300000 */
.L_x_4249:
[----:B------:R-:W-:Y:S02]  /*2710*/  IMAD.U32 R20, RZ, RZ, UR54 ;  /* 0x00000036ff147e24 */ /* 0x000fe4000f8e00ff */
[----:B0-----:R-:W-:-:S03]  /*2720*/  IMAD.U32 R3, RZ, RZ, UR51 ;  /* 0x00000033ff037e24 */ /* 0x001fc6000f8e00ff */
[----:B------:R-:W-:Y:S02]  /*2730*/  LEA R20, R20, UR36, 0x3 ;  /* 0x0000002414147c11 */ /* 0x000fe4000f8e18ff */
[----:B------:R-:W-:-:S04]  /*2740*/  SHF.L.U32 R3, R3, 0x1f, RZ ;  /* 0x0000001f03037819 */ /* 0x000fc800000006ff */
[----:B------:R0:W1:Y:S01]  /*2750*/  SYNCS.PHASECHK.TRANS64.TRYWAIT P2, [R20+URZ+0x2a830], R3 ;  /* 0x02a83003140075a7 */ /* 0x000062000804017f */
[----:B------:R-:W-:Y:S05]  /*2760*/  @!P0 BRA `(.L_x_4250) ;  /* 0x0000000000048947 */ /* 0x000fea0003800000 */
[----:B------:R-:W-:Y:S01]  /*2770*/  BPT.TRAP 0x1 ;  /* 0x000000040000795c */ /* 0x000fe20000300000 */
.L_x_4250:
[----:B------:R-:W2:Y:S02]  /*2780*/  S2R R2, SR_TID.X ;  /* 0x0000000000027919 */ /* 0x000ea40000002100 */
[----:B--2---:R-:W-:Y:S01]  /*2790*/  LOP3.LUT P1, RZ, R2, 0x7f, RZ, 0xc0, !PT ;  /* 0x0000007f02ff7812 */ /* 0x004fe2000782c0ff */
[----:B-1----:R-:W-:-:S12]  /*27a0*/  @P2 BRA `(.L_x_4251) ;  /* 0x0000000000082947 */ /* 0x002fd80003800000 */
[----:B------:R-:W1:Y:S02]  /*27b0*/  SYNCS.PHASECHK.TRANS64.TRYWAIT P2, [R20+URZ+0x2a830], R3 ;  /* 0x02a83003140075a7 */ /* 0x000e64000804017f */
[----:B-1----:R-:W-:Y:S05]  /*27c0*/  @!P2 BRA `(.L_x_4252) ;  /* 0x000001a40000a947 */ /* 0x002fea0003800000 */
.L_x_4251:
[----:B------:R-:W-:Y:S05]  /*27d0*/  WARPSYNC.ALL ;  /* 0x0000000000007948 */ /* 0x000fea0003800000 */
[----:B------:R-:W-:Y:S01]  /*27e0*/  UIADD3 UR4, UR36, 0x1e400, URZ ;  /* 0x0001e40024047890 */ /* 0x000fe2000fffe03f */
[----:B------:R-:W-:Y:S01]  /*27f0*/  WARPGROUP.ARRIVE ;  /* 0x00000000000079c5 */ /* 0x000fe20000000000 */
[----:B------:R-:W-:Y:S01]  /*2800*/  ULOP3.LUT UR24, UR56, 0x10000, URZ, 0xfc, !UPT ;  /* 0x0001000038187892 */ /* 0x000fe2000f8efc3f */
[----:B01----:R-:W-:Y:S01]  /*2810*/  @!P1 VIADD R20, R20, 0x2a840 ;  /* 0x0002a84014149836 */ /* 0x003fe20000000000 */
[----:B------:R-:W-:Y:S01]  /*2820*/  USHF.R.U32.HI UR4, URZ, 0x4, UR4 ;  /* 0x000000043f047899 */ /* 0x000fe20008011604 */
[----:B------:R-:W-:Y:S01]  /*2830*/  UMOV UR25, 0x80000020 ;  /* 0x8000002000197882 */ /* 0x000fe20000000000 */
[----:B------:R-:W-:-:S02]  /*2840*/  UMOV UR27, 0x80000020 ;  /* 0x80000020001b7882 */ /* 0x000fc40000000000 */
[----:B------:R-:W-:Y:S01]  /*2850*/  ULOP3.LUT UR4, UR4, 0x3fff, URZ, 0xc0, !UPT ;  /* 0x00003fff04047892 */ /* 0x000fe2000f8ec03f */
[----:B------:R-:W-:Y:S01]  /*2860*/  @!P1 PRMT R20, RZ, 0x654, R20 ;  /* 0x00000654ff149816 */ /* 0x000fe20000000014 */
[----:B------:R-:W-:Y:S01]  /*2870*/  UMOV UR5, 0x80000020 ;  /* 0x8000002000057882 */ /* 0x000fe20000000000 */
[----:B------:R-:W-:Y:S01]  /*2880*/  UMOV UR7, 0x80000020 ;  /* 0x8000002000077882 */ /* 0x000fe20000000000 */
[----:B------:R-:W-:Y:S02]  /*2890*/  ULOP3.LUT UR28, UR4, 0x10000, URZ, 0xfc, !UPT ;  /* 0x00010000041c7892 */ /* 0x000fe4000f8efc3f */
[----:B------:R-:W-:Y:S02]  /*28a0*/  UIADD3 UR4, UR24, 0x2, URZ ;  /* 0x0000000218047890 */ /* 0x000fe4000fffe03f */
[----:B------:R-:W-:Y:S02]  /*28b0*/  UIMAD UR26, UR54, 0x600, UR28 ;  /* 0x00000600361a78a4 */ /* 0x000fe4000f8e021c */
[----:B------:R-:W-:-:S02]  /*28c0*/  UIADD3 UR8, UR24, 0x200, URZ ;  /* 0x0000020018087890 */ /* 0x000fc4000fffe03f */
[----:B------:R-:W-:Y:S02]  /*28d0*/  UIADD3 UR6, UR26, 0x2, URZ ;  /* 0x000000021a067890 */ /* 0x000fe4000fffe03f */
[----:B------:R-:W-:Y:S01]  /*28e0*/  UIADD3 UR10, UR26, 0x200, URZ ;  /* 0x000002001a0a7890 */ /* 0x000fe2000fffe03f */
[----:B------:R-:W-:Y:S02]  /*28f0*/  UMOV UR9, 0x80000020 ;  /* 0x8000002000097882 */ /* 0x000fe40000000000 */
[----:B------:R-:W-:Y:S01]  /*2900*/  QGMMA.64x128x32.F32.E4M3.E4M3 R24, gdesc[UR24], RZ, !UPT, gsb0 ;  /* 0x01e00000181879f3 */ /* 0x000fe2000c0008ff */
        /* <DEDUP_REMOVED lines=13> */
[----:B------:R-:W-:Y:S02]  /*29e0*/  ULDC UR29, c[0x0][0x9dc] ;  /* 0x00027700001d7ab9 */ /* 0x000fe40000000800 */
[----:B------:R-:W-:Y:S01]  /*29f0*/  ULOP3.LUT UR29, URZ, UR29, URZ, 0x33, !UPT ;  /* 0x0000001d3f1d7292 */ /* 0x000fe2000f8e333f */
[----:B------:R-:W-:-:S02]  /*2a00*/  WARPGROUP.DEPBAR.LE gsb0, 0x0 ;  /* 0x00008000000079c5 */ /* 0x000fc40000010000 */
        /* <DEDUP_REMOVED lines=25> */
[----:B------:R-:W-:Y:S01]  /*2ba0*/  FMUL.FTZ R49, R0, R57 ;  /* 0x0000003900317220 */ /* 0x000fe20000410000 */
[----:B------:R-:W-:-:S04]  /*2bb0*/  @P2 IMAD.HI.U32 R57, R40, UR6, RZ ;  /* 0x0000000628392c27 */ /* 0x000fc8000f8e00ff */
[C---:B------:R-:W-:Y:S01]  /*2bc0*/  FMUL.FTZ R4, R0.reuse, R27 ;  /* 0x0000001b00047220 */ /* 0x040fe20000410000 */
[C---:B------:R-:W-:Y:S01]  /*2bd0*/  FMUL.FTZ R27, R0.reuse, R54 ;  /* 0x00000036001b7220 */ /* 0x040fe20000410000 */
[C---:B------:R-:W-:Y:S01]  /*2be0*/  FMUL.FTZ R54, R0.reuse, R70 ;  /* 0x0000004600367220 */ /* 0x040fe20000410000 */
[----:B------:R-:W-:Y:S01]  /*2bf0*/  @UP0 ULDC UR6, c[0x0][0x450] ;  /* 0x0001140000060ab9 */ /* 0x000fe20000000800 */
[----:B------:R-:W-:Y:S01]  /*2c00*/  IMAD.MOV.U32 R70, RZ, RZ, R40 ;  /* 0x000000ffff467224 */ /* 0x000fe200078e0028 */
[----:B------:R-:W-:Y:S01]  /*2c10*/  @P3 SHF.R.U32.HI R70, RZ, UR6, R57 ;  /* 0x00000006ff463c19 */ /* 0x000fe20008011639 */
[C---:B------:R-:W-:Y:S01]  /*2c20*/  FMUL.FTZ R15, R0.reuse, R47 ;  /* 0x0000002f000f7220 */ /* 0x040fe20000410000 */
[C---:B------:R-:W-:Y:S01]  /*2c30*/  FMUL.FTZ R8, R0.reuse, R35 ;  /* 0x0000002300087220 */ /* 0x040fe20000410000 */
[C---:B------:R-:W-:Y:S01]  /*2c40*/  FMUL.FTZ R47, R0.reuse, R61 ;  /* 0x0000003d002f7220 */ /* 0x040fe20000410000 */
[C---:B------:R-:W-:Y:S01]  /*2c50*/  FMUL.FTZ R35, R0.reuse, R62 ;  /* 0x0000003e00237220 */ /* 0x040fe20000410000 */
[----:B------:R-:W0:Y:S01]  /*2c60*/  SHFL.IDX PT, R61, R70, RZ, 0x1c1f ;  /* 0x001c1fff463d7589 */ /* 0x000e2200000e0000 */
[----:B------:R-:W-:Y:S01]  /*2c70*/  IMAD.MOV.U32 R62, RZ, RZ, -0x80 ;  /* 0xffffff80ff3e7424 */ /* 0x000fe200078e00ff */
[----:B------:R-:W-:Y:S01]  /*2c80*/  ULDC.64 UR6, c[0x0][0x9e0] ;  /* 0x0002780000067ab9 */ /* 0x000fe20000000a00 */
        /* <DEDUP_REMOVED lines=9> */
[----:B------:R-:W-:Y:S01]  /*2d20*/  UISETP.GE.AND UP1, UPT, UR7, 0x1, UPT ;  /* 0x000000010700788c */ /* 0x000fe2000bf26270 */
        /* <DEDUP_REMOVED lines=9> */
[C---:B-1----:R-:W-:Y:S01]  /*2dc0*/  FMUL.FTZ R20, R0.reuse, R87 ;  /* 0x0000005700147220 */ /* 0x042fe20000410000 */
        /* <DEDUP_REMOVED lines=11> */
[----:B------:R-:W-:-:S02]  /*2e80*/  IMAD R87, R89, R62, 0x80 ;  /* 0x0000008059577424 */ /* 0x000fc400078e023e */
        /* <DEDUP_REMOVED lines=21> */
[----:B------:R-:W-:Y:S01]  /*2fe0*/  IMAD.U32 R62, RZ, RZ, UR47 ;  /* 0x0000002fff3e7e24 */ /* 0x000fe2000f8e00ff */
[----:B------:R-:W-:Y:S01]  /*2ff0*/  PLOP3.LUT P2, PT, PT, PT, UP1, 0x40, 0x0 ;  /* 0x000000000000781c */ /* 0x000fe20003f4e818 */
[----:B------:R-:W1:Y:S01]  /*3000*/  MUFU.TANH R3, R3 ;  /* 0x0000000300037308 */ /* 0x000e620000002400 */
[--C-:B------:R-:W-:Y:S01]  /*3010*/  IADD3 R57, -R16, 0x1, R87.reuse ;  /* 0x0000000110397810 */ /* 0x100fe20007ffe157 */
[C---:B------:R-:W-:Y:S01]  /*3020*/  FMUL.FTZ R72, R0.reuse, R72 ;  /* 0x0000004800487220 */ /* 0x040fe20000410000 */
[----:B------:R-:W-:Y:S01]  /*3030*/  FMUL.FTZ R73, R0, R73 ;  /* 0x0000004900497220 */ /* 0x000fe20000410000 */
[----:B------:R-:W-:-:S02]  /*3040*/  IADD3 R86, -R16, UR41, R87 ;  /* 0x0000002910567c10 */ /* 0x000fc4000fffe157 */
[----:B------:R-:W-:Y:S02]  /*3050*/  IADD3 R57, -R62, UR41, R57 ;  /* 0x000000293e397c10 */ /* 0x000fe4000fffe139 */
[----:B------:R-:W2:Y:S01]  /*3060*/  MUFU.TANH R14, R14 ;  /* 0x0000000e000e7308 */ /* 0x000ea20000002400 */
[----:B------:R-:W-:Y:S02]  /*3070*/  LEA R82, R89, 0xffffff80, 0x7 ;  /* 0xffffff8059527811 */ /* 0x000fe400078e38ff */
[C---:B------:R-:W-:Y:S02]  /*3080*/  VIADD R95, R57.reuse, UR6 ;  /* 0x00000006395f7c36 */ /* 0x040fe40008000000 */
[----:B------:R-:W-:-:S03]  /*3090*/  VIADD R94, R57, UR29 ;  /* 0x0000001d395e7c36 */ /* 0x000fc60008000000 */
        /* <DEDUP_REMOVED lines=60> */
[----:B------:R0:W1:Y:S08]  /*3460*/  MUFU.TANH R92, R72 ;  /* 0x00000048005c7308 */ /* 0x0000700000002400 */
[----:B------:R5:W1:Y:S01]  /*3470*/  MUFU.TANH R93, R73 ;  /* 0x00000049005d7308 */ /* 0x000a620000002400 */
[----:B0-----:R-:W-:Y:S01]  /*3480*/  VIADDMNMX R72, R61, R95, R86, PT ;  /* 0x0000005f3d487246 */ /* 0x001fe20003800156 */
[----:B-----5:R-:W-:Y:S01]  /*3490*/  IMAD.IADD R73, R94, 0x1, R61 ;  /* 0x000000015e497824 */ /* 0x020fe200078e023d */
[----:B--234-:R-:W-:Y:S06]  /*34a0*/  @P2 BRA `(.L_x_4253) ;  /* 0x00000000005c2947 */ /* 0x01cfec0003800000 */
        /* <DEDUP_REMOVED lines=13> */
.L_x_4255:
[----:B------:R-:W-:-:S06]  /*3580*/  UISETP.NE.AND UP2, UPT, UR7, 0x1, UPT ;  /* 0x000000010700788c */ /* 0x000fcc000bf45270 */
[----:B------:R-:W-:-:S05]  /*3590*/  PLOP3.LUT P2, PT, PT, PT, UP2, 0x80, 0x0 ;  /* 0x000000000000781c */ /* 0x000fca0003f4f028 */
[----:B------:R-:W-:-:S08]  /*35a0*/  @UP2 ULDC.64 UR10, c[0x0][0x9e8] ;  /* 0x00027a00000a2ab9 */ /* 0x000fd00000000a00 */
[----:B------:R-:W-:-:S05]  /*35b0*/  @P2 IMAD.HI.U32 R61, R57, UR10, RZ ;  /* 0x0000000a393d2c27 */ /* 0x000fca000f8e00ff */
[----:B------:R-:W-:-:S07]  /*35c0*/  @P2 SHF.R.U32.HI R57, RZ, UR11, R61 ;  /* 0x0000000bff392c19 */ /* 0x000fce000801163d */
.L_x_4256:
[----:B------:R-:W-:Y:S05]  /*35d0*/  BSYNC B0 ;  /* 0x0000000000007941 */ /* 0x000fea0003800000 */
.L_x_4254:
[----:B------:R-:W-:-:S04]  /*35e0*/  IMAD R57, R57, UR7, -R82 ;  /* 0x0000000739397c24 */ /* 0x000fc8000f8e0a52 */
[----:B------:R-:W-:-:S05]  /*35f0*/  IMAD.IADD R57, R57, 0x1, -R16 ;  /* 0x0000000139397824 */ /* 0x000fca00078e0a10 */
[----:B------:R-:W-:Y:S02]  /*3600*/  VIMNMX R73, R73, R57, !PT ;  /* 0x0000003949497248 */ /* 0x000fe40007fe0100 */
[----:B------:R-:W-:-:S07]  /*3610*/  VIADDMNMX R72, R57, UR7, R72, PT ;  /* 0x0000000739487c46 */ /* 0x000fce000b800148 */
.L_x_4253:
        /* <DEDUP_REMOVED lines=12> */
[----:B------:R-:W-:Y:S02]  /*36e0*/  FSEL R71, R25, -INF , !P3 ;  /* 0xff80000019477808 */ /* 0x000fe40005800000 */
[C---:B------:R-:W-:Y:S02]  /*36f0*/  ISETP.LT.OR P4, PT, R72.reuse, 0x9, P4 ;  /* 0x000000094800780c */ /* 0x040fe40002781670 */
[----:B------:R-:W-:Y:S02]  /*3700*/  ISETP.GT.AND P3, PT, R73, 0x10, !P5 ;  /* 0x000000104900780c */ /* 0x000fe40006f64270 */
[----:B------:R-:W-:Y:S02]  /*3710*/  FSEL R81, R21, -INF , !P4 ;  /* 0xff80000015517808 */ /* 0x000fe40006000000 */
        /* <DEDUP_REMOVED lines=28> */
[----:B------:R-:W-:Y:S01]  /*38e0*/  ISETP.GT.AND P3, PT, R73, 0x28, !P4 ;  /* 0x000000284900780c */ /* 0x000fe20006764270 */
[----:B------:R-:W0:Y:S01]  /*38f0*/  SHFL.IDX PT, R41, R70, 0x1, 0x1c1f ;  /* 0x003c1f0046297f89 */ /* 0x000e2200000e0000 */
        /* <DEDUP_REMOVED lines=58> */
[----:B------:R-:W-:Y:S01]  /*3ca0*/  FSEL R47, R64, -INF , !P3 ;  /* 0xff800000402f7808 */ /* 0x000fe20005800000 */
[----:B0-----:R-:W-:Y:S01]  /*3cb0*/  IMAD.IADD R64, R94, 0x1, R41 ;  /* 0x000000015e407824 */ /* 0x001fe200078e0229 */
        /* <DEDUP_REMOVED lines=14> */
[----:B-1----:R-:W-:Y:S02]  /*3da0*/  FSEL R42, R92, -INF , !P3 ;  /* 0xff8000005c2a7808 */ /* 0x002fe40005800000 */
        /* <DEDUP_REMOVED lines=54> */
.L_x_4259:
[----:B------:R-:W-:-:S06]  /*4110*/  UISETP.NE.AND UP2, UPT, UR7, 0x1, UPT ;  /* 0x000000010700788c */ /* 0x000fcc000bf45270 */
[----:B------:R-:W-:-:S05]  /*4120*/  PLOP3.LUT P6, PT, PT, PT, UP2, 0x80, 0x0 ;  /* 0x000000000000781c */ /* 0x000fca0003fcf028 */
[----:B------:R-:W-:-:S08]  /*4130*/  @UP2 ULDC.64 UR10, c[0x0][0x9e8] ;  /* 0x00027a00000a2ab9 */ /* 0x000fd00000000a00 */
[----:B------:R-:W-:Y:S01]  /*4140*/  @P6 IMAD.HI.U32 R41, R32, UR10, RZ ;  /* 0x0000000a20296c27 */ /* 0x000fe2000f8e00ff */
[----:B------:R-:W-:-:S13]  /*4150*/  PLOP3.LUT P6, PT, PT, PT, UP2, 0x80, 0x0 ;  /* 0x000000000000781c */ /* 0x000fda0003fcf028 */
[----:B------:R-:W-:-:S07]  /*4160*/  @P6 SHF.R.U32.HI R32, RZ, UR11, R41 ;  /* 0x0000000bff206c19 */ /* 0x000fce0008011629 */
.L_x_4260:
[----:B------:R-:W-:Y:S05]  /*4170*/  BSYNC B0 ;  /* 0x0000000000007941 */ /* 0x000fea0003800000 */
.L_x_4258:
[----:B------:R-:W-:-:S04]  /*4180*/  IMAD R41, R32, UR7, -R82 ;  /* 0x0000000720297c24 */ /* 0x000fc8000f8e0a52 */
[----:B------:R-:W-:-:S05]  /*4190*/  IMAD.IADD R41, R41, 0x1, -R16 ;  /* 0x0000000129297824 */ /* 0x000fca00078e0a10 */
[----:B------:R-:W-:Y:S02]  /*41a0*/  VIMNMX R64, R64, R41, !PT ;  /* 0x0000002940407248 */ /* 0x000fe40007fe0100 */
[----:B------:R-:W-:-:S07]  /*41b0*/  VIADDMNMX R58, R41, UR7, R58, PT ;  /* 0x00000007293a7c46 */ /* 0x000fce000b80013a */
.L_x_4257:
[----:B------:R-:W-:Y:S01]  /*41c0*/  ISETP.GT.AND P2, PT, R64, 0x1, !P2 ;  /* 0x000000014000780c */ /* 0x000fe20005744270 */
[----:B------:R-:W-:Y:S01]  /*41d0*/  ULDC UR10, c[0x0][0x988] ;  /* 0x00026200000a7ab9 */ /* 0x000fe20000000800 */
[----:B------:R-:W-:Y:S01]  /*41e0*/  ISETP.NE.AND P6, PT, R98, RZ, PT ;  /* 0x000000ff6200720c */ /* 0x000fe20003fc5270 */
[----:B------:R-:W-:Y:S01]  /*41f0*/  @UP0 ULDC UR14, c[0x0][0x44c] ;  /* 0x00011300000e0ab9 */ /* 0x000fe20000000800 */
[----:B------:R-:W-:Y:S01]  /*4200*/  ISETP.LT.OR P2, PT, R58, 0x2, P2 ;  /* 0x000000023a00780c */ /* 0x000fe20001741670 */
[----:B------:R-:W-:Y:S01]  /*4210*/  UIMAD.WIDE.U32 UR14, UR42, UR14, URZ ;  /* 0x0000000e2a0e72a5 */ /* 0x000fe2000f8e003f */
[----:B------:R-:W-:Y:S01]  /*4220*/  ISETP.GT.AND P3, PT, R64, 0x70, !P3 ;  /* 0x000000704000780c */ /* 0x000fe20005f64270 */
[----:B------:R-:W-:Y:S01]  /*4230*/  @UP0 ULDC UR18, c[0x0][0x450] ;  /* 0x0001140000120ab9 */ /* 0x000fe20000000800 */
[----:B------:R-:W-:Y:S01]  /*4240*/  FSEL R32, R4, -INF , !P2 ;  /* 0xff80000004207808 */ /* 0x000fe20005000000 */
[----:B------:R-:W-:Y:S01]  /*4250*/  UMOV UR11, UR42 ;  /* 0x0000002a000b7c82 */ /* 0x000fe20008000000 */
[----:B------:R-:W-:Y:S01]  /*4260*/  ISETP.NE.AND P2, PT, R96, RZ, PT ;  /* 0x000000ff6000720c */ /* 0x000fe20003f45270 */
[----:B------:R-:W-:Y:S01]  /*4270*/  @UP0 USHF.R.U32.HI UR11, URZ, UR18, UR15 ;  /* 0x000000123f0b0299 */ /* 0x000fe2000801160f */
[----:B------:R-:W-:-:S02]  /*4280*/  ISETP.GT.AND P4, PT, R64, 0x71, !P4 ;  /* 0x000000714000780c */ /* 0x000fc40006784270 */
[C---:B------:R-:W-:Y:S01]  /*4290*/  ISETP.GT.AND P2, PT, R64.reuse, 0x8, !P2 ;  /* 0x000000084000780c */ /* 0x040fe20005744270 */
[----:B------:R-:W-:Y:S01]  /*42a0*/  UIADD3 UR55, UR55, UR11, URZ ;  /* 0x0000000b37377290 */ /* 0x000fe2000fffe03f */
[----:B------:R-:W-:Y:S02]  /*42b0*/  ISETP.GT.AND P5, PT, R64, 0x78, !P5 ;  /* 0x000000784000780c */ /* 0x000fe40006fa4270 */
[C---:B------:R-:W-:Y:S01]  /*42c0*/  ISETP.LT.OR P2, PT, R58.reuse, 0x9, P2 ;  /* 0x000000093a00780c */ /* 0x040fe20001741670 */
[----:B------:R-:W-:Y:S01]  /*42d0*/  UIADD3 UR6, UR55, UR6, URZ ;  /* 0x0000000637067290 */ /* 0x000fe2000fffe03f */
[----:B------:R-:W-:Y:S02]  /*42e0*/  ISETP.LT.OR P3, PT, R58, 0x71, P3 ;  /* 0x000000713a00780c */ /* 0x000fe40001f61670 */
[----:B------:R-:W-:Y:S02]  /*42f0*/  FSEL R4, R5, -INF , !P2 ;  /* 0xff80000005047808 */ /* 0x000fe40005000000 */
[----:B------:R-:W-:-:S02]  /*4300*/  ISETP.NE.AND P2, PT, R97, RZ, PT ;  /* 0x000000ff6100720c */ /* 0x000fc40003f45270 */
[----:B------:R-:W-:Y:S02]  /*4310*/  ISETP.LT.OR P4, PT, R58, 0x72, P4 ;  /* 0x000000723a00780c */ /* 0x000fe40002781670 */
[----:B------:R-:W-:Y:S02]  /*4320*/  ISETP.GT.AND P2, PT, R64, 0x9, !P2 ;  /* 0x000000094000780c */ /* 0x000fe40005744270 */
[----:B------:R-:W-:Y:S02]  /*4330*/  FSEL R39, R39, -INF , !P3 ;  /* 0xff80000027277808 */ /* 0x000fe40005800000 */
[C---:B------:R-:W-:Y:S02]  /*4340*/  ISETP.LT.OR P2, PT, R58.reuse, 0xa, P2 ;  /* 0x0000000a3a00780c */ /* 0x040fe40001741670 */
[----:B------:R-:W-:Y:S02]  /*4350*/  ISETP.LT.OR P5, PT, R58, 0x79, P5 ;  /* 0x000000793a00780c */ /* 0x000fe40002fa1670 */
[----:B------:R-:W-:-:S02]  /*4360*/  FSEL R41, R6, -INF , !P2 ;  /* 0xff80000006297808 */ /* 0x000fc40005000000 */
        /* <DEDUP_REMOVED lines=20> */
[----:B------:R-:W-:Y:S02]  /*44b0*/  ISETP.NE.AND P6, PT, R108, RZ, PT ;  /* 0x000000ff6c00720c */ /* 0x000fe40003fc5270 */
        /* <DEDUP_REMOVED lines=54> */
[----:B------:R-:W-:Y:S01]  /*4820*/  ISETP.GT.AND P2, PT, R64, 0x39, !P6 ;  /* 0x000000394000780c */ /* 0x000fe20007744270 */
[----:B------:R-:W0:Y:S01]  /*4830*/  SHFL.BFLY PT, R6, R5, 0x2, 0x1f ;  /* 0x0c401f0005067f89 */ /* 0x000e2200000e0000 */
[----:B------:R-:W-:Y:S02]  /*4840*/  ISETP.NE.AND P6, PT, R93, RZ, PT ;  /* 0x000000ff5d00720c */ /* 0x000fe40003fc5270 */
[----:B------:R-:W-:-:S02]  /*4850*/  ISETP.LT.OR P2, PT, R58, 0x3a, P2 ;  /* 0x0000003a3a00780c */ /* 0x000fc40001741670 */
[----:B------:R-:W-:Y:S02]  /*4860*/  FSEL R38, R38, -INF , !P4 ;  /* 0xff80000026267808 */ /* 0x000fe40006000000 */
[----:B------:R-:W-:Y:S02]  /*4870*/  FSEL R30, R30, -INF , !P2 ;  /* 0xff8000001e1e7808 */ /* 0x000fe40005000000 */
[----:B------:R-:W-:Y:S02]  /*4880*/  ISETP.NE.AND P2, PT, R109, RZ, PT ;  /* 0x000000ff6d00720c */ /* 0x000fe40003f45270 */
[----:B------:R-:W-:Y:S02]  /*4890*/  FSEL R40, R40, -INF , !P5 ;  /* 0xff80000028287808 */ /* 0x000fe40006800000 */
[----:B------:R-:W-:-:S04]  /*48a0*/  ISETP.GT.AND P2, PT, R64, 0x40, !P2 ;  /* 0x000000404000780c */ /* 0x000fc80005744270 */
[----:B------:R-:W-:-:S04]  /*48b0*/  ISETP.LT.OR P2, PT, R58, 0x41, P2 ;  /* 0x000000413a00780c */ /* 0x000fc80001741670 */
[----:B------:R-:W-:Y:S02]  /*48c0*/  FSEL R31, R31, -INF , !P2 ;  /* 0xff8000001f1f7808 */ /* 0x000fe40005000000 */
[----:B------:R-:W-:Y:S02]  /*48d0*/  ISETP.NE.AND P2, PT, R110, RZ, PT ;  /* 0x000000ff6e00720c */ /* 0x000fe40003f45270 */
[----:B0-----:R-:W-:Y:S02]  /*48e0*/  FMNMX.FTZ R70, R5, R6, !PT ;  /* 0x0000000605467209 */ /* 0x001fe40007810000 */
[----:B------:R-:W-:-:S03]  /*48f0*/  ISETP.GT.AND P2, PT, R64, 0x41, !P2 ;  /* 0x000000414000780c */ /* 0x000fc60005744270 */
[----:B------:R-:W0:Y:S01]  /*4900*/  SHFL.BFLY PT, R73, R70, 0x1, 0x1f ;  /* 0x0c201f0046497f89 */ /* 0x000e2200000e0000 */
[----:B------:R-:W-:-:S04]  /*4910*/  ISETP.LT.OR P2, PT, R58, 0x42, P2 ;  /* 0x000000423a00780c */ /* 0x000fc80001741670 */
[----:B------:R-:W-:Y:S02]  /*4920*/  FSEL R34, R34, -INF , !P2 ;  /* 0xff80000022227808 */ /* 0x000fe40005000000 */
[----:B------:R-:W-:-:S04]  /*4930*/  ISETP.NE.AND P2, PT, R111, RZ, PT ;  /* 0x000000ff6f00720c */ /* 0x000fc80003f45270 */
[----:B------:R-:W-:-:S04]  /*4940*/  ISETP.GT.AND P2, PT, R64, 0x48, !P2 ;  /* 0x000000484000780c */ /* 0x000fc80005744270 */
[----:B------:R-:W-:-:S04]  /*4950*/  ISETP.LT.OR P2, PT, R58, 0x49, P2 ;  /* 0x000000493a00780c */ /* 0x000fc80001741670 */
[----:B------:R-:W-:Y:S02]  /*4960*/  FSEL R35, R35, -INF , !P2 ;  /* 0xff80000023237808 */ /* 0x000fe40005000000 */
[----:B------:R-:W-:Y:S02]  /*4970*/  ISETP.NE.AND P2, PT, R112, RZ, PT ;  /* 0x000000ff7000720c */ /* 0x000fe40003f45270 */
[----:B0-----:R-:W-:Y:S01]  /*4980*/  FMNMX.FTZ R6, R70, R73, !PT ;  /* 0x0000004946067209 */ /* 0x001fe20007810000 */
[----:B------:R-:W-:Y:S01]  /*4990*/  IMAD.U32 R73, RZ, RZ, UR10 ;  /* 0x0000000aff497e24 */ /* 0x000fe2000f8e00ff */
        /* <DEDUP_REMOVED lines=29> */
[----:B------:R-:W-:-:S01]  /*4b70*/  FFMA.FTZ R74, R6, R73, -8 ;  /* 0xc1000000064a7423 */ /* 0x000fc20000010049 */
[----:B------:R-:W-:-:S04]  /*4b80*/  ISETP.LT.OR P2, PT, R58, 0x69, P2 ;  /* 0x000000693a00780c */ /* 0x000fc80001741670 */
[----:B------:R-:W-:Y:S02]  /*4b90*/  FSEL R60, R60, -INF , !P2 ;  /* 0xff8000003c3c7808 */ /* 0x000fe40005000000 */
[----:B------:R-:W-:-:S04]  /*4ba0*/  FSETP.NEU.FTZ.AND P2, PT, R6, -INF , PT ;  /* 0xff8000000600780b */ /* 0x000fc80003f5d000 */
[----:B------:R-:W-:Y:S02]  /*4bb0*/  FSEL R74, R74, RZ, P2 ;  /* 0x000000ff4a4a7208 */ /* 0x000fe40001000000 */
[----:B------:R-:W-:Y:S02]  /*4bc0*/  ISETP.GT.AND P2, PT, R64, RZ, !P6 ;  /* 0x000000ff4000720c */ /* 0x000fe40007744270 */
[----:B------:R-:W-:Y:S01]  /*4bd0*/  ISETP.NE.AND P6, PT, R78, RZ, PT ;  /* 0x000000ff4e00720c */ /* 0x000fe20003fc5270 */
[----:B------:R-:W-:-:S01]  /*4be0*/  FFMA.FTZ R72, R79, UR10, -R74 ;  /* 0x0000000a4f487c23 */ /* 0x000fc2000801084a */
[----:B------:R-:W-:Y:S01]  /*4bf0*/  ISETP.LT.OR P2, PT, R58, 0x1, P2 ;  /* 0x000000013a00780c */ /* 0x000fe20001741670 */
[----:B------:R-:W-:-:S01]  /*4c00*/  FFMA.FTZ R79, R77, UR10, -R74 ;  /* 0x0000000a4d4f7c23 */ /* 0x000fc2000801084a */
[--C-:B------:R-:W-:Y:S01]  /*4c10*/  FFMA.FTZ R77, R68, UR10, -R74.reuse ;  /* 0x0000000a444d7c23 */ /* 0x100fe2000801084a */
[----:B------:R-:W-:Y:S01]  /*4c20*/  ISETP.GT.AND P6, PT, R64, 0x79, !P6 ;  /* 0x000000794000780c */ /* 0x000fe200077c4270 */
[--C-:B------:R-:W-:Y:S01]  /*4c30*/  FFMA.FTZ R63, R63, UR10, -R74.reuse ;  /* 0x0000000a3f3f7c23 */ /* 0x100fe2000801084a */
[----:B------:R-:W-:Y:S01]  /*4c40*/  FSEL R73, R2, -INF , !P2 ;  /* 0xff80000002497808 */ /* 0x000fe20005000000 */
[--C-:B------:R-:W-:Y:S01]  /*4c50*/  FFMA.FTZ R2, R83, UR10, -R74.reuse ;  /* 0x0000000a53027c23 */ /* 0x100fe2000801084a */
[----:B------:R-:W-:Y:S01]  /*4c60*/  ISETP.NE.AND P2, PT, R76, RZ, PT ;  /* 0x000000ff4c00720c */ /* 0x000fe20003f45270 */
[--C-:B------:R-:W-:Y:S01]  /*4c70*/  FFMA.FTZ R69, R69, UR10, -R74.reuse ;  /* 0x0000000a45457c23 */ /* 0x100fe2000801084a */
[----:B------:R-:W-:Y:S01]  /*4c80*/  FMNMX.FTZ R5, R73, R32, !PT ;  /* 0x0000002049057209 */ /* 0x000fe20007810000 */
[--C-:B------:R-:W-:Y:S01]  /*4c90*/  FFMA.FTZ R70, R81, UR10, -R74.reuse ;  /* 0x0000000a51467c23 */ /* 0x100fe2000801084a */
[----:B------:R-:W-:Y:S01]  /*4ca0*/  ISETP.GT.AND P2, PT, R64, 0x69, !P2 ;  /* 0x000000694000780c */ /* 0x000fe20005744270 */
[----:B------:R-:W-:Y:S01]  /*4cb0*/  MUFU.EX2 R2, R2 ;  /* 0x0000000200027308 */ /* 0x000fe20000000800 */
[----:B------:R-:W-:Y:S01]  /*4cc0*/  FMNMX.FTZ R76, R4, R5, !PT ;  /* 0x00000005044c7209 */ /* 0x000fe20007810000 */
[--C-:B------:R-:W-:Y:S01]  /*4cd0*/  FFMA.FTZ R71, R71, UR10, -R74.reuse ;  /* 0x0000000a47477c23 */ /* 0x100fe2000801084a */
[----:B------:R-:W-:Y:S01]  /*4ce0*/  ISETP.LT.OR P2, PT, R58, 0x6a, P2 ;  /* 0x0000006a3a00780c */ /* 0x000fe20001741670 */
[--C-:B------:R-:W-:Y:S01]  /*4cf0*/  FFMA.FTZ R75, R75, UR10, -R74.reuse ;  /* 0x0000000a4b4b7c23 */ /* 0x100fe2000801084a */
[----:B------:R-:W-:Y:S01]  /*4d00*/  FMNMX.FTZ R76, R41, R76, !PT ;  /* 0x0000004c294c7209 */ /* 0x000fe20007810000 */
[--C-:B------:R-:W-:Y:S01]  /*4d10*/  FFMA.FTZ R67, R67, UR10, -R74.reuse ;  /* 0x0000000a43437c23 */ /* 0x100fe2000801084a */
[----:B------:R-:W-:Y:S01]  /*4d20*/  FSEL R37, R37, -INF , !P2 ;  /* 0xff80000025257808 */ /* 0x000fe20005000000 */
[----:B------:R-:W0:Y:S01]  /*4d30*/  MUFU.EX2 R69, R69 ;  /* 0x0000004500457308 */ /* 0x000e220000000800 */
[----:B------:R-:W-:Y:S01]  /*4d40*/  FMNMX.FTZ R5, R7, R76, !PT ;  /* 0x0000004c07057209 */ /* 0x000fe20007810000 */
[--C-:B------:R-:W-:Y:S01]  /*4d50*/  FFMA.FTZ R66, R66, UR10, -R74.reuse ;  /* 0x0000000a42427c23 */ /* 0x100fe2000801084a */
[----:B------:R-:W-:Y:S01]  /*4d60*/  ISETP.LT.OR P6, PT, R58, 0x7a, P6 ;  /* 0x0000007a3a00780c */ /* 0x000fe200037c1670 */
[--C-:B------:R-:W-:Y:S01]  /*4d70*/  FFMA.FTZ R65, R65, UR10, -R74.reuse ;  /* 0x0000000a41417c23 */ /* 0x100fe2000801084a */
[----:B------:R-:W-:Y:S01]  /*4d80*/  FMNMX.FTZ R76, R8, R5, !PT ;  /* 0x00000005084c7209 */ /* 0x000fe20007810000 */
[--C-:B------:R-:W-:Y:S01]  /*4d90*/  FFMA.FTZ R62, R62, UR10, -R74.reuse ;  /* 0x0000000a3e3e7c23 */ /* 0x100fe2000801084a */
[----:B------:R-:W-:Y:S01]  /*4da0*/  FSEL R20, R20, -INF , !P6 ;  /* 0xff80000014147808 */ /* 0x000fe20007000000 */
[----:B------:R-:W1:Y:S01]  /*4db0*/  MUFU.EX2 R70, R70 ;  /* 0x0000004600467308 */ /* 0x000e620000000800 */
[----:B------:R-:W-:Y:S01]  /*4dc0*/  FMNMX.FTZ R5, R9, R76, !PT ;  /* 0x0000004c09057209 */ /* 0x000fe20007810000 */
[--C-:B------:R-:W-:Y:S01]  /*4dd0*/  FFMA.FTZ R61, R61, UR10, -R74.reuse ;  /* 0x0000000a3d3d7c23 */ /* 0x100fe2000801084a */
[----:B------:R-:W-:-:S01]  /*4de0*/  FFMA.FTZ R57, R57, UR10, -R74 ;  /* 0x0000000a39397c23 */ /* 0x000fc2000801084a */
[--C-:B------:R-:W-:Y:S01]  /*4df0*/  FFMA.FTZ R52, R52, UR10, -R74.reuse ;  /* 0x0000000a34347c23 */ /* 0x100fe2000801084a */
[----:B------:R-:W-:Y:S01]  /*4e00*/  FMNMX.FTZ R78, R10, R5, !PT ;  /* 0x000000050a4e7209 */ /* 0x000fe20007810000 */
[--C-:B------:R-:W-:Y:S01]  /*4e10*/  FFMA.FTZ R50, R50, UR10, -R74.reuse ;  /* 0x0000000a32327c23 */ /* 0x100fe2000801084a */
[----:B------:R-:W-:-:S01]  /*4e20*/  FFMA.FTZ R49, R49, UR10, -R74 ;  /* 0x0000000a31317c23 */ /* 0x000fc2000801084a */
[----:B------:R-:W2:Y:S01]  /*4e30*/  MUFU.EX2 R71, R71 ;  /* 0x0000004700477308 */ /* 0x000ea20000000800 */
[----:B------:R-:W-:Y:S01]  /*4e40*/  FMNMX.FTZ R5, R11, R78, !PT ;  /* 0x0000004e0b057209 */ /* 0x000fe20007810000 */
[--C-:B------:R-:W-:Y:S01]  /*4e50*/  FFMA.FTZ R48, R48, UR10, -R74.reuse ;  /* 0x0000000a30307c23 */ /* 0x100fe2000801084a */
[----:B------:R-:W-:-:S01]  /*4e60*/  FFMA.FTZ R45, R45, UR10, -R74 ;  /* 0x0000000a2d2d7c23 */ /* 0x000fc2000801084a */
[--C-:B------:R-:W-:Y:S01]  /*4e70*/  FFMA.FTZ R46, R46, UR10, -R74.reuse ;  /* 0x0000000a2e2e7c23 */ /* 0x100fe2000801084a */
[----:B------:R-:W-:Y:S01]  /*4e80*/  FMNMX.FTZ R68, R12, R5, !PT ;  /* 0x000000050c447209 */ /* 0x000fe20007810000 */
[--C-:B------:R-:W-:Y:S01]  /*4e90*/  FFMA.FTZ R47, R47, UR10, -R74.reuse ;  /* 0x0000000a2f2f7c23 */ /* 0x100fe2000801084a */
[----:B------:R-:W-:-:S01]  /*4ea0*/  FFMA.FTZ R44, R44, UR10, -R74 ;  /* 0x0000000a2c2c7c23 */ /* 0x000fc2000801084a */
[----:B------:R-:W3:Y:S01]  /*4eb0*/  MUFU.EX2 R72, R72 ;  /* 0x0000004800487308 */ /* 0x000ee20000000800 */
[----:B------:R-:W-:Y:S01]  /*4ec0*/  FMNMX.FTZ R68, R13, R68, !PT ;  /* 0x000000440d447209 */ /* 0x000fe20007810000 */
[--C-:B------:R-:W-:Y:S01]  /*4ed0*/  FFMA.FTZ R43, R43, UR10, -R74.reuse ;  /* 0x0000000a2b2b7c23 */ /* 0x100fe2000801084a */
[----:B------:R-:W-:-:S01]  /*4ee0*/  FFMA.FTZ R42, R42, UR10, -R74 ;  /* 0x0000000a2a2a7c23 */ /* 0x000fc2000801084a */
[--C-:B------:R-:W-:Y:S01]  /*4ef0*/  FFMA.FTZ R33, R33, UR10, -R74.reuse ;  /* 0x0000000a21217c23 */ /* 0x100fe2000801084a */
[----:B------:R-:W-:Y:S01]  /*4f00*/  FMNMX.FTZ R5, R15, R68, !PT ;  /* 0x000000440f057209 */ /* 0x000fe20007810000 */
[--C-:B------:R-:W-:Y:S01]  /*4f10*/  FFMA.FTZ R29, R29, UR10, -R74.reuse ;  /* 0x0000000a1d1d7c23 */ /* 0x100fe2000801084a */
[----:B------:R-:W-:-:S01]  /*4f20*/  FFMA.FTZ R28, R28, UR10, -R74 ;  /* 0x0000000a1c1c7c23 */ /* 0x000fc2000801084a */
[----:B------:R-:W-:Y:S01]  /*4f30*/  MUFU.EX2 R75, R75 ;  /* 0x0000004b004b7308 */ /* 0x000fe20000000800 */
[----:B------:R-:W-:Y:S01]  /*4f40*/  FMNMX.FTZ R5, R24, R5, !PT ;  /* 0x0000000518057209 */ /* 0x000fe20007810000 */
[--C-:B------:R-:W-:Y:S01]  /*4f50*/  FFMA.FTZ R25, R25, UR10, -R74.reuse ;  /* 0x0000000a19197c23 */ /* 0x100fe2000801084a */
[----:B------:R-:W-:-:S01]  /*4f60*/  FFMA.FTZ R14, R14, UR10, -R74 ;  /* 0x0000000a0e0e7c23 */ /* 0x000fc2000801084a */
[----:B------:R-:W-:Y:S01]  /*4f70*/  FFMA.FTZ R3, R3, UR10, -R74 ;  /* 0x0000000a03037c23 */ /* 0x000fe2000801084a */
[----:B------:R-:W-:-:S03]  /*4f80*/  FMNMX.FTZ R68, R26, R5, !PT ;  /* 0x000000051a447209 */ /* 0x000fc60007810000 */
[----:B------:R-:W-:Y:S01]  /*4f90*/  MUFU.EX2 R76, R79 ;  /* 0x0000004f004c7308 */ /* 0x000fe20000000800 */
[----:B------:R-:W-:-:S04]  /*4fa0*/  FMNMX.FTZ R5, R27, R68, !PT ;  /* 0x000000441b057209 */ /* 0x000fc80007810000 */
[----:B------:R-:W-:-:S03]  /*4fb0*/  FMNMX.FTZ R68, R30, R5, !PT ;  /* 0x000000051e447209 */ /* 0x000fc60007810000 */
[----:B------:R-:W-:Y:S01]  /*4fc0*/  MUFU.EX2 R77, R77 ;  /* 0x0000004d004d7308 */ /* 0x000fe20000000800 */
[----:B------:R-:W-:-:S04]  /*4fd0*/  FMNMX.FTZ R5, R31, R68, !PT ;  /* 0x000000441f057209 */ /* 0x000fc80007810000 */
[----:B------:R-:W-:-:S03]  /*4fe0*/  FMNMX.FTZ R78, R34, R5, !PT ;  /* 0x00000005224e7209 */ /* 0x000fc60007810000 */
[----:B------:R4:W-:Y:S01]  /*4ff0*/  MUFU.EX2 R68, R63 ;  /* 0x0000003f00447308 */ /* 0x0009e20000000800 */
        /* <DEDUP_REMOVED lines=21> */
[----:B------:R-:W4:Y:S06]  /*5150*/  SHFL.BFLY PT, R58, R5, 0x2, 0x1f ;  /* 0x0c401f00053a7f89 */ /* 0x000f2c00000e0000 */
[----:B------:R-:W-:Y:S08]  /*5160*/  MUFU.EX2 R48, R48 ;  /* 0x0000003000307308 */ /* 0x000ff00000000800 */
[----:B------:R-:W-:Y:S08]  /*5170*/  MUFU.EX2 R45, R45 ;  /* 0x0000002d002d7308 */ /* 0x000ff00000000800 */
[----:B------:R-:W-:Y:S01]  /*5180*/  MUFU.EX2 R50, R50 ;  /* 0x0000003200327308 */ /* 0x000fe20000000800 */
[----:B----4-:R-:W-:Y:S01]  /*5190*/  FMNMX.FTZ R63, R5, R58, !PT ;  /* 0x0000003a053f7209 */ /* 0x010fe20007810000 */
[----:B------:R-:W-:-:S04]  /*51a0*/  FFMA.FTZ R58, R21, UR10, -R74 ;  /* 0x0000000a153a7c23 */ /* 0x000fc8000801084a */
[----:B------:R-:W4:Y:S02]  /*51b0*/  SHFL.BFLY PT, R64, R63, 0x1, 0x1f ;  /* 0x0c201f003f407f89 */ /* 0x000f2400000e0000 */
[----:B------:R-:W-:Y:S08]  /*51c0*/  MUFU.EX2 R49, R49 ;  /* 0x0000003100317308 */ /* 0x000ff00000000800 */
[----:B------:R-:W-:Y:S08]  /*51d0*/  MUFU.EX2 R44, R44 ;  /* 0x0000002c002c7308 */ /* 0x000ff00000000800 */
[----:B------:R-:W-:Y:S01]  /*51e0*/  MUFU.EX2 R43, R43 ;  /* 0x0000002b002b7308 */ /* 0x000fe20000000800 */
[----:B----4-:R-:W-:Y:S01]  /*51f0*/  FMNMX.FTZ R5, R63, R64, !PT ;  /* 0x000000403f057209 */ /* 0x010fe20007810000 */
[----:B------:R-:W-:-:S06]  /*5200*/  IMAD.U32 R64, RZ, RZ, UR10 ;  /* 0x0000000aff407e24 */ /* 0x000fcc000f8e00ff */
[----:B------:R-:W-:Y:S01]  /*5210*/  MUFU.EX2 R46, R46 ;  /* 0x0000002e002e7308 */ /* 0x000fe20000000800 */
[C---:B------:R-:W-:Y:S01]  /*5220*/  FSETP.NEU.FTZ.AND P2, PT, R5.reuse, -INF , PT ;  /* 0xff8000000500780b */ /* 0x040fe20003f5d000 */
[----:B------:R-:W-:-:S05]  /*5230*/  FFMA.FTZ R21, R5, R64, -8 ;  /* 0xc100000005157423 */ /* 0x000fca0000010040 */
[----:B------:R-:W-:Y:S01]  /*5240*/  FSEL R63, R21, RZ, P2 ;  /* 0x000000ff153f7208 */ /* 0x000fe20001000000 */
[----:B------:R-:W-:Y:S01]  /*5250*/  MUFU.EX2 R47, R47 ;  /* 0x0000002f002f7308 */ /* 0x000fe20000000800 */
[----:B------:R-:W-:-:S03]  /*5260*/  PLOP3.LUT P2, PT, PT, PT, UP1, 0x40, 0x0 ;  /* 0x000000000000781c */ /* 0x000fc60003f4e818 */
[--C-:B------:R-:W-:Y:S01]  /*5270*/  FFMA.FTZ R21, R73, UR10, -R63.reuse ;  /* 0x0000000a49157c23 */ /* 0x100fe2000801083f */
[----:B------:R-:W-:-:S01]  /*5280*/  FFMA.FTZ R32, R32, UR10, -R63 ;  /* 0x0000000a20207c23 */ /* 0x000fc2000801083f */
[--C-:B------:R-:W-:Y:S01]  /*5290*/  FFMA.FTZ R15, R15, UR10, -R63.reuse ;  /* 0x0000000a0f0f7c23 */ /* 0x100fe2000801083f */
[----:B------:R-:W-:-:S01]  /*52a0*/  FFMA.FTZ R64, R4, UR10, -R63 ;  /* 0x0000000a04407c23 */ /* 0x000fc2000801083f */
[--C-:B------:R-:W-:Y:S01]  /*52b0*/  FFMA.FTZ R9, R9, UR10, -R63.reuse ;  /* 0x0000000a09097c23 */ /* 0x100fe2000801083f */
[----:B------:R-:W-:-:S01]  /*52c0*/  FFMA.FTZ R73, R41, UR10, -R63 ;  /* 0x0000000a29497c23 */ /* 0x000fc2000801083f */
        /* <DEDUP_REMOVED lines=28> */
[----:B------:R-:W-:-:S04]  /*5490*/  FFMA.FTZ R20, R20, UR10, -R63 ;  /* 0x0000000a14147c23 */ /* 0x000fc8000801083f */
[----:B------:R-:W5:Y:S01]  /*54a0*/  MUFU.EX2 R64, R64 ;  /* 0x0000004000407308 */ /* 0x000f620000000800 */
[----:B----4-:R-:W-:-:S01]  /*54b0*/  FFMA.FTZ R9, R24, UR10, -R63 ;  /* 0x0000000a18097c23 */ /* 0x010fc2000801083f */
[----:B-1----:R-:W-:Y:S01]  /*54c0*/  FADD.FTZ R24, R70, R15 ;  /* 0x0000000f46187221 */ /* 0x002fe20000010000 */
[----:B--2---:R-:W-:-:S03]  /*54d0*/  F2FP.SATFINITE.E4M3.F32.PACK_AB_MERGE_C R70, R71, R70, RZ ;  /* 0x000000464746723e */ /* 0x004fc600048070ff */
[----:B------:R-:W-:Y:S01]  /*54e0*/  FADD.FTZ R15, R71, R24 ;  /* 0x00000018470f7221 */ /* 0x000fe20000010000 */
[----:B------:R-:W-:Y:S01]  /*54f0*/  F2FP.SATFINITE.E4M3.F32.PACK_AB_MERGE_C R196, R69, R2, R70 ;  /* 0x0000000245c4723e */ /* 0x000fe20004807046 */
[----:B------:R-:W1:Y:S02]  /*5500*/  MUFU.EX2 R73, R73 ;  /* 0x0000004900497308 */ /* 0x000e640000000800 */
[----:B---3--:R-:W-:-:S01]  /*5510*/  FADD.FTZ R24, R72, R15 ;  /* 0x0000000f48187221 */ /* 0x008fc20000010000 */
[----:B0-----:R-:W-:-:S03]  /*5520*/  FADD.FTZ R15, R21, R32 ;  /* 0x00000020150f7221 */ /* 0x001fc60000010000 */
[----:B------:R-:W-:Y:S02]  /*5530*/  FADD.FTZ R31, R75, R24 ;  /* 0x000000184b1f7221 */ /* 0x000fe40000010000 */
[----:B------:R-:W0:Y:S01]  /*5540*/  MUFU.EX2 R4, R4 ;  /* 0x0000000400047308 */ /* 0x000e220000000800 */
[----:B-----5:R-:W-:-:S07]  /*5550*/  FADD.FTZ R24, R64, R15 ;  /* 0x0000000f40187221 */ /* 0x020fce0000010000 */
[----:B------:R-:W2:Y:S01]  /*5560*/  MUFU.EX2 R41, R41 ;  /* 0x0000002900297308 */ /* 0x000ea20000000800 */
[----:B-1----:R-:W-:-:S01]  /*5570*/  FADD.FTZ R15, R73, R24 ;  /* 0x00000018490f7221 */ /* 0x002fc20000010000 */
[----:B------:R-:W-:-:S04]  /*5580*/  F2FP.SATFINITE.E4M3.F32.PACK_AB_MERGE_C R64, R73, R64, RZ ;  /* 0x000000404940723e */ /* 0x000fc800048070ff */
[----:B------:R-:W-:Y:S02]  /*5590*/  F2FP.SATFINITE.E4M3.F32.PACK_AB_MERGE_C R197, R32, R21, R64 ;  /* 0x0000001520c5723e */ /* 0x000fe40004807040 */
[----:B------:R1:W3:Y:S08]  /*55a0*/  MUFU.EX2 R79, R10 ;  /* 0x0000000a004f7308 */ /* 0x0002f00000000800 */
[----:B------:R-:W4:Y:S01]  /*55b0*/  MUFU.EX2 R7, R7 ;  /* 0x0000000700077308 */ /* 0x000f220000000800 */
[----:B-1----:R-:W-:-:S01]  /*55c0*/  FFMA.FTZ R10, R26, UR10, -R63 ;  /* 0x0000000a1a0a7c23 */ /* 0x002fc2000801083f */
[----:B------:R-:W-:Y:S01]  /*55d0*/  FADD.FTZ R26, R76, R31 ;  /* 0x0000001f4c1a7221 */ /* 0x000fe20000010000 */
[----:B------:R-:W-:-:S03]  /*55e0*/  F2FP.SATFINITE.E4M3.F32.PACK_AB_MERGE_C R76, R77, R76, RZ ;  /* 0x0000004c4d4c723e */ /* 0x000fc600048070ff */
[----:B------:R-:W-:Y:S01]  /*55f0*/  FADD.FTZ R26, R77, R26 ;  /* 0x0000001a4d1a7221 */ /* 0x000fe20000010000 */
[----:B------:R-:W-:Y:S01]  /*5600*/  F2FP.SATFINITE.E4M3.F32.PACK_AB_MERGE_C R198, R75, R72, R76 ;  /* 0x000000484bc6723e */ /* 0x000fe2000480704c */
[----:B------:R-:W1:Y:S02]  /*5610*/  MUFU.EX2 R8, R8 ;  /* 0x0000000800087308 */ /* 0x000e640000000800 */
[----:B------:R-:W-:-:S01]  /*5620*/  FADD.FTZ R31, R67, R26 ;  /* 0x0000001a431f7221 */ /* 0x000fc20000010000 */
[----:B0-----:R-:W-:-:S03]  /*5630*/  FADD.FTZ R26, R4, R15 ;  /* 0x0000000f041a7221 */ /* 0x001fc60000010000 */
[----:B------:R-:W-:Y:S01]  /*5640*/  FADD.FTZ R34, R66, R31 ;  /* 0x0000001f42227221 */ /* 0x000fe20000010000 */
[----:B--2---:R-:W-:-:S01]  /*5650*/  FADD.FTZ R15, R41, R26 ;  /* 0x0000001a290f7221 */ /* 0x004fc20000010000 */
[----:B------:R-:W0:Y:S02]  /*5660*/  MUFU.EX2 R13, R13 ;  /* 0x0000000d000d7308 */ /* 0x000e240000000800 */
[----:B------:R-:W-:-:S01]  /*5670*/  FADD.FTZ R31, R65, R34 ;  /* 0x00000022411f7221 */ /* 0x000fc20000010000 */
[----:B------:R-:W-:Y:S01]  /*5680*/  FADD.FTZ R2, R74, R15 ;  /* 0x0000000f4a027221 */ /* 0x000fe20000010000 */
[C---:B---3--:R-:W-:Y:S02]  /*5690*/  F2FP.SATFINITE.E4M3.F32.PACK_AB_MERGE_C R74, R79.reuse, R74, RZ ;  /* 0x0000004a4f4a723e */ /* 0x048fe400048070ff */
[----:B------:R-:W-:Y:S01]  /*56a0*/  FADD.FTZ R31, R68, R31 ;  /* 0x0000001f441f7221 */ /* 0x000fe20000010000 */
[----:B------:R-:W-:-:S01]  /*56b0*/  FADD.FTZ R2, R79, R2 ;  /* 0x000000024f027221 */ /* 0x000fc20000010000 */
[----:B------:R-:W2:Y:S01]  /*56c0*/  MUFU.EX2 R9, R9 ;  /* 0x0000000900097308 */ /* 0x000ea20000000800 */
[----:B------:R-:W-:Y:S01]  /*56d0*/  F2FP.SATFINITE.E4M3.F32.PACK_AB_MERGE_C R199, R41, R4, R74 ;  /* 0x0000000429c7723e */ /* 0x000fe2000480704a */
[----:B------:R-:W-:Y:S01]  /*56e0*/  FADD.FTZ R26, R62, R31 ;  /* 0x0000001f3e1a7221 */ /* 0x000fe20000010000 */
[----:B----4-:R-:W-:-:S01]  /*56f0*/  FADD.FTZ R15, R7, R2 ;  /* 0x00000002070f7221 */ /* 0x010fc20000010000 */
[----:B------:R-:W-:-:S02]  /*5700*/  F2FP.SATFINITE.E4M3.F32.PACK_AB_MERGE_C R31, R52, R57, RZ ;  /* 0x00000039341f723e */ /* 0x000fc400048070ff */
[----:B------:R-:W-:-:S01]  /*5710*/  FADD.FTZ R26, R61, R26 ;  /* 0x0000001a3d1a7221 */ /* 0x000fc20000010000 */
[----:B-1----:R-:W-:Y:S01]  /*5720*/  FADD.FTZ R2, R8, R15 ;  /* 0x0000000f08027221 */ /* 0x002fe20000010000 */
[----:B------:R-:W1:Y:S01]  /*5730*/  MUFU.EX2 R10, R10 ;  /* 0x0000000a000a7308 */ /* 0x000e620000000800 */
[----:B------:R-:W-:Y:S01]  /*5740*/  F2FP.SATFINITE.E4M3.F32.PACK_AB_MERGE_C R194, R61, R62, R31 ;  /* 0x0000003e3dc2723e */ /* 0x000fe2000480701f */
[----:B------:R-:W-:Y:S01]  /*5750*/  FADD.FTZ R57, R57, R26 ;  /* 0x0000001a39397221 */ /* 0x000fe20000010000 */
[----:B0-----:R-:W-:-:S01]  /*5760*/  FADD.FTZ R15, R13, R2 ;  /* 0x000000020d0f7221 */ /* 0x001fc20000010000 */
[----:B------:R-:W-:Y:S02]  /*5770*/  F2FP.SATFINITE.E4M3.F32.PACK_AB_MERGE_C R31, R45, R48, RZ ;  /* 0x000000302d1f723e */ /* 0x000fe400048070ff */
[----:B------:R-:W-:-:S01]  /*5780*/  FADD.FTZ R57, R52, R57 ;  /* 0x0000003934397221 */ /* 0x000fc20000010000 */
[----:B------:R-:W-:Y:S01]  /*5790*/  FADD.FTZ R2, R78, R15 ;  /* 0x0000000f4e027221 */ /* 0x000fe20000010000 */
[----:B------:R-:W0:Y:S01]  /*57a0*/  MUFU.EX2 R27, R27 ;  /* 0x0000001b001b7308 */ /* 0x000e220000000800 */
[----:B------:R-:W-:Y:S01]  /*57b0*/  F2FP.SATFINITE.E4M3.F32.PACK_AB_MERGE_C R188, R49, R50, R31 ;  /* 0x0000003231bc723e */ /* 0x000fe2000480701f */
[----:B------:R-:W-:Y:S01]  /*57c0*/  FADD.FTZ R26, R50, R57 ;  /* 0x00000039321a7221 */ /* 0x000fe20000010000 */
[----:B--2---:R-:W-:-:S01]  /*57d0*/  FADD.FTZ R15, R9, R2 ;  /* 0x00000002090f7221 */ /* 0x004fc20000010000 */
[----:B------:R-:W-:-:S02]  /*57e0*/  F2FP.SATFINITE.E4M3.F32.PACK_AB_MERGE_C R78, R78, R13, RZ ;  /* 0x0000000d4e4e723e */ /* 0x000fc400048070ff */
[----:B------:R-:W-:-:S01]  /*57f0*/  FADD.FTZ R49, R49, R26 ;  /* 0x0000001a31317221 */ /* 0x000fc20000010000 */
[----:B------:R-:W-:Y:S01]  /*5800*/  F2FP.SATFINITE.E4M3.F32.PACK_AB_MERGE_C R26, R43, R44, RZ ;  /* 0x0000002c2b1a723e */ /* 0x000fe200048070ff */
[----:B------:R-:W2:Y:S01]  /*5810*/  MUFU.EX2 R30, R30 ;  /* 0x0000001e001e7308 */ /* 0x000ea20000000800 */
[----:B-1----:R-:W-:-:S01]  /*5820*/  FADD.FTZ R2, R10, R15 ;  /* 0x0000000f0a027221 */ /* 0x002fc20000010000 */
[----:B------:R-:W-:Y:S01]  /*5830*/  FADD.FTZ R48, R48, R49 ;  /* 0x0000003130307221 */ /* 0x000fe20000010000 */
[----:B------:R-:W-:Y:S02]  /*5840*/  F2FP.SATFINITE.E4M3.F32.PACK_AB_MERGE_C R190, R47, R46, R26 ;  /* 0x0000002e2fbe723e */ /* 0x000fe4000480701a */
[----:B------:R-:W-:Y:S01]  /*5850*/  F2FP.SATFINITE.E4M3.F32.PACK_AB_MERGE_C R193, R8, R7, R78 ;  /* 0x0000000708c1723e */ /* 0x000fe2000480704e */
[----:B------:R-:W-:-:S01]  /*5860*/  FADD.FTZ R45, R45, R48 ;  /* 0x000000302d2d7221 */ /* 0x000fc20000010000 */
[----:B------:R-:W-:Y:S01]  /*5870*/  F2FP.SATFINITE.E4M3.F32.PACK_AB_MERGE_C R65, R68, R65, RZ ;  /* 0x000000414441723e */ /* 0x000fe200048070ff */
[----:B------:R-:W1:Y:S01]  /*5880*/  MUFU.EX2 R11, R11 ;  /* 0x0000000b000b7308 */ /* 0x000e620000000800 */
[----:B0-----:R-:W-:-:S01]  /*5890*/  FADD.FTZ R15, R27, R2 ;  /* 0x000000021b0f7221 */ /* 0x001fc20000010000 */
[----:B------:R-:W-:Y:S01]  /*58a0*/  FADD.FTZ R46, R46, R45 ;  /* 0x0000002d2e2e7221 */ /* 0x000fe20000010000 */
[----:B------:R-:W-:-:S03]  /*58b0*/  F2FP.SATFINITE.E4M3.F32.PACK_AB_MERGE_C R192, R66, R67, R65 ;  /* 0x0000004342c0723e */ /* 0x000fc60004807041 */
[----:B------:R-:W-:Y:S02]  /*58c0*/  FADD.FTZ R47, R47, R46 ;  /* 0x0000002e2f2f7221 */ /* 0x000fe40000010000 */
[----:B------:R-:W0:Y:S01]  /*58d0*/  MUFU.EX2 R12, R12 ;  /* 0x0000000c000c7308 */ /* 0x000e220000000800 */
[----:B--2---:R-:W-:-:S01]  /*58e0*/  FADD.FTZ R2, R30, R15 ;  /* 0x0000000f1e027221 */ /* 0x004fc20000010000 */
[----:B------:R-:W-:Y:S01]  /*58f0*/  FADD.FTZ R44, R44, R47 ;  /* 0x0000002f2c2c7221 */ /* 0x000fe20000010000 */
[----:B------:R-:W-:-:S03]  /*5900*/  F2FP.SATFINITE.E4M3.F32.PACK_AB_MERGE_C R27, R30, R27, RZ ;  /* 0x0000001b1e1b723e */ /* 0x000fc600048070ff */
[----:B------:R-:W-:Y:S01]  /*5910*/  FADD.FTZ R43, R43, R44 ;  /* 0x0000002c2b2b7221 */ /* 0x000fe20000010000 */
[----:B------:R-:W-:Y:S01]  /*5920*/  F2FP.SATFINITE.E4M3.F32.PACK_AB_MERGE_C R195, R10, R9, R27 ;  /* 0x000000090ac3723e */ /* 0x000fe2000480701b */
        /* <DEDUP_REMOVED lines=8> */
[----:B------:R-:W-:-:S04]  /*59b0*/  F2FP.SATFINITE.E4M3.F32.PACK_AB_MERGE_C R35, R36, R35, RZ ;  /* 0x000000232423723e */ /* 0x000fc800048070ff */
[----:B------:R-:W-:Y:S02]  /*59c0*/  F2FP.SATFINITE.E4M3.F32.PACK_AB_MERGE_C R189, R12, R11, R35 ;  /* 0x0000000b0cbd723e */ /* 0x000fe40004807023 */
[----:B------:R-:W1:Y:S01]  /*59d0*/  MUFU.EX2 R54, R54 ;  /* 0x0000003600367308 */ /* 0x000e620000000800 */
[----:B0-----:R-:W-:-:S07]  /*59e0*/  FADD.FTZ R13, R51, R2 ;  /* 0x00000002330d7221 */ /* 0x001fce0000010000 */
[----:B------:R-:W-:Y:S01]  /*59f0*/  MUFU.EX2 R29, R29 ;  /* 0x0000001d001d7308 */ /* 0x000fe20000000800 */
[----:B--2---:R-:W-:-:S07]  /*5a00*/  FADD.FTZ R13, R24, R13 ;  /* 0x0000000d180d7221 */ /* 0x004fce0000010000 */
[----:B------:R-:W0:Y:S01]  /*5a10*/  MUFU.EX2 R28, R28 ;  /* 0x0000001c001c7308 */ /* 0x000e220000000800 */
[----:B-1----:R-:W-:-:S07]  /*5a20*/  FADD.FTZ R2, R54, R13 ;  /* 0x0000000d36027221 */ /* 0x002fce0000010000 */
[----:B------:R-:W1:Y:S08]  /*5a30*/  MUFU.EX2 R55, R55 ;  /* 0x0000003700377308 */ /* 0x000e700000000800 */
[----:B------:R-:W-:Y:S01]  /*5a40*/  MUFU.EX2 R42, R42 ;  /* 0x0000002a002a7308 */ /* 0x000fe20000000800 */
[----:B0-----:R-:W-:-:S07]  /*5a50*/  F2FP.SATFINITE.E4M3.F32.PACK_AB_MERGE_C R15, R28, R29, RZ ;  /* 0x0000001d1c0f723e */ /* 0x001fce00048070ff */
[----:B------:R-:W0:Y:S01]  /*5a60*/  MUFU.EX2 R33, R33 ;  /* 0x0000002100217308 */ /* 0x000e220000000800 */
[C---:B-1----:R-:W-:Y:S01]  /*5a70*/  F2FP.SATFINITE.E4M3.F32.PACK_AB_MERGE_C R54, R55.reuse, R54, RZ ;  /* 0x000000363736723e */ /* 0x042fe200048070ff */
        /* <DEDUP_REMOVED lines=8> */
[----:B-1----:R-:W-:-:S01]  /*5b00*/  FADD.FTZ R2, R56, R55 ;  /* 0x0000003738027221 */ /* 0x002fc20000010000 */
[----:B------:R-:W-:-:S04]  /*5b10*/  FADD.FTZ R29, R29, R42 ;  /* 0x0000002a1d1d7221 */ /* 0x000fc80000010000 */
[----:B------:R-:W-:Y:S02]  /*5b20*/  FADD.FTZ R28, R28, R29 ;  /* 0x0000001d1c1c7221 */ /* 0x000fe40000010000 */
        /* <DEDUP_REMOVED lines=8> */
[----:B0-----:R-:W-:-:S01]  /*5bb0*/  FADD.FTZ R2, R37, R2 ;  /* 0x0000000225027221 */ /* 0x001fc20000010000 */
[----:B------:R-:W-:-:S04]  /*5bc0*/  F2FP.SATFINITE.E4M3.F32.PACK_AB_MERGE_C R60, R37, R60, RZ ;  /* 0x0000003c253c723e */ /* 0x000fc800048070ff */
[----:B------:R-:W-:Y:S02]  /*5bd0*/  F2FP.SATFINITE.E4M3.F32.PACK_AB_MERGE_C R185, R59, R56, R60 ;  /* 0x000000383bb9723e */ /* 0x000fe4000480703c */
[----:B------:R-:W0:Y:S08]  /*5be0*/  MUFU.EX2 R39, R39 ;  /* 0x0000002700277308 */ /* 0x000e300000000800 */
[----:B------:R-:W2:Y:S01]  /*5bf0*/  MUFU.EX2 R38, R38 ;  /* 0x0000002600267308 */ /* 0x000ea20000000800 */
[----:B-1----:R-:W-:Y:S01]  /*5c00*/  F2FP.SATFINITE.E4M3.F32.PACK_AB_MERGE_C R186, R58, R25, R4 ;  /* 0x000000193aba723e */ /* 0x002fe20004807004 */
[----:B------:R-:W-:-:S04]  /*5c10*/  FADD.FTZ R25, R25, R28 ;  /* 0x0000001c19197221 */ /* 0x000fc80000010000 */
[----:B------:R-:W-:Y:S02]  /*5c20*/  FADD.FTZ R25, R58, R25 ;  /* 0x000000193a197221 */ /* 0x000fe40000010000 */
[----:B------:R-:W-:Y:S01]  /*5c30*/  MUFU.EX2 R40, R40 ;  /* 0x0000002800287308 */ /* 0x000fe20000000800 */
[----:B0-----:R-:W-:-:S01]  /*5c40*/  FADD.FTZ R9, R39, R2 ;  /* 0x0000000227097221 */ /* 0x001fc20000010000 */
[----:B------:R-:W-:-:S04]  /*5c50*/  FADD.FTZ R4, R14, R25 ;  /* 0x000000190e047221 */ /* 0x000fc80000010000 */
[----:B------:R-:W-:Y:S02]  /*5c60*/  FADD.FTZ R4, R3, R4 ;  /* 0x0000000403047221 */ /* 0x000fe40000010000 */
[----:B------:R-:W0:Y:S01]  /*5c70*/  MUFU.EX2 R7, R20 ;  /* 0x0000001400077308 */ /* 0x000e220000000800 */
[----:B--2---:R-:W-:-:S01]  /*5c80*/  FADD.FTZ R9, R38, R9 ;  /* 0x0000000926097221 */ /* 0x004fc20000010000 */
[----:B0-----:R-:W-:-:S03]  /*5c90*/  F2FP.SATFINITE.E4M3.F32.PACK_AB_MERGE_C R2, R7, R40, RZ ;  /* 0x000000280702723e */ /* 0x001fc600048070ff */
[----:B------:R-:W-:Y:S01]  /*5ca0*/  FADD.FTZ R40, R40, R9 ;  /* 0x0000000928287221 */ /* 0x000fe20000010000 */
[----:B------:R-:W-:-:S03]  /*5cb0*/  F2FP.SATFINITE.E4M3.F32.PACK_AB_MERGE_C R187, R38, R39, R2 ;  /* 0x0000002726bb723e */ /* 0x000fc60004807002 */
[----:B------:R-:W-:Y:S01]  /*5cc0*/  FADD.FTZ R3, R7, R40 ;  /* 0x0000002807037221 */ /* 0x000fe20000010000 */
        /* <DEDUP_REMOVED lines=12> */
.L_x_4262:
[----:B------:R-:W-:-:S11]  /*5d90*/  UISETP.NE.AND UP2, UPT, UR7, 0x1, UPT ;  /* 0x000000010700788c */ /* 0x000fd6000bf45270 */
[----:B------:R-:W-:Y:S02]  /*5da0*/  @UP2 ULDC.64 UR14, c[0x0][0x9e8] ;  /* 0x00027a00000e2ab9 */ /* 0x000fe40000000a00 */
[----:B------:R-:W-:-:S04]  /*5db0*/  UIMAD.WIDE.U32 UR18, UR11, UR14, URZ ;  /* 0x0000000e0b1272a5 */ /* 0x000fc8000f8e003f */
[----:B------:R-:W-:-:S12]  /*5dc0*/  @UP2 USHF.R.U32.HI UR11, URZ, UR15, UR19 ;  /* 0x0000000f3f0b2299 */ /* 0x000fd80008011613 */
.L_x_4263:
[----:B------:R-:W-:-:S04]  /*5dd0*/  UIMAD UR7, UR11, UR7, UR7 ;  /* 0x000000070b0772a4 */ /* 0x000fc8000f8e0207 */
[----:B------:R-:W-:-:S04]  /*5de0*/  UISETP.LT.AND UP2, UPT, UR6, UR7, UPT ;  /* 0x000000070600728c */ /* 0x000fc8000bf41270 */
[----:B------:R-:W-:-:S12]  /*5df0*/  USEL UR6, UR6, UR7, UP2 ;  /* 0x0000000706067287 */ /* 0x000fd80009000000 */
.L_x_4261:
        /* <DEDUP_REMOVED lines=103> */
[----:B------:R-:W-:Y:S01]  /*6470*/  ULDC UR31, c[0x0][0x9e4] ;  /* 0x00027900001f7ab9 */ /* 0x000fe20000000800 */
[----:B------:R-:W-:Y:S01]  /*6480*/  ULDC UR30, c[0x0][0x988] ;  /* 0x00026200001e7ab9 */ /* 0x000fe20000000800 */
[----:B------:R-:W-:-:S05]  /*6490*/  ULDC UR32, c[0x0][0x9e0] ;  /* 0x0002780000207ab9 */ /* 0x000fca0000000800 */
.L_x_4282:
        /* <DEDUP_REMOVED lines=9> */
.L_x_4266:
[----:B------:R-:W-:Y:S01]  /*6530*/  ULEA UR6, UR34, UR36, 0x3 ;  /* 0x0000002422067291 */ /* 0x000fe2000f8e183f */
[----:B------:R-:W-:-:S05]  /*6540*/  IMAD.U32 R7, RZ, RZ, UR33 ;  /* 0x00000021ff077e24 */ /* 0x000fca000f8e00ff */
[----:B------:R-:W-:-:S04]  /*6550*/  SHF.L.U32 R7, R7, 0x1f, RZ ;  /* 0x0000001f07077819 */ /* 0x000fc800000006ff */
[----:B------:R0:W1:Y:S01]  /*6560*/  SYNCS.PHASECHK.TRANS64.TRYWAIT P2, [UR6+0x2a830], R7 ;  /* 0x02a83007ff0075a7 */ /* 0x0000620008040146 */
[----:B------:R-:W-:Y:S05]  /*6570*/  @!P0 BRA `(.L_x_4267) ;  /* 0x0000000000048947 */ /* 0x000fea0003800000 */
[----:B------:R-:W-:Y:S01]  /*6580*/  BPT.TRAP 0x1 ;  /* 0x000000040000795c */ /* 0x000fe20000300000 */
.L_x_4267:
[----:B-1----:R-:W-:Y:S05]  /*6590*/  @P2 BRA `(.L_x_4265) ;  /* 0x0000000000082947 */ /* 0x002fea0003800000 */
[----:B------:R-:W1:Y:S02]  /*65a0*/  SYNCS.PHASECHK.TRANS64.TRYWAIT P2, [UR6+0x2a830], R7 ;  /* 0x02a83007ff0075a7 */ /* 0x000e640008040146 */
[----:B-1----:R-:W-:Y:S05]  /*65b0*/  @!P2 BRA `(.L_x_4268) ;  /* 0x000001640098a947 */ /* 0x002fea0003800000 */
.L_x_4265:
[----:B-1----:R-:W1:Y:S01]  /*65c0*/  S2R R8, SR_TID.X ;  /* 0x0000000000087919 */ /* 0x002e620000002100 */
[----:B------:R-:W-:Y:S01]  /*65d0*/  UIMAD UR26, UR34, 0x600, UR28 ;  /* 0x00000600221a78a4 */ /* 0x000fe2000f8e021c */
        /* <DEDUP_REMOVED lines=35> */
.L_x_4270:
[----:B------:R-:W-:Y:S01]  /*6810*/  ULEA UR6, UR54, UR36, 0x3 ;  /* 0x0000002436067291 */ /* 0x000fe2000f8e183f */
[----:B------:R-:W-:-:S05]  /*6820*/  IMAD.U32 R7, RZ, RZ, UR51 ;  /* 0x00000033ff077e24 */ /* 0x000fca000f8e00ff */
[----:B------:R-:W-:-:S04]  /*6830*/  SHF.L.U32 R7, R7, 0x1f, RZ ;  /* 0x0000001f07077819 */ /* 0x000fc800000006ff */
[----:B------:R0:W1:Y:S01]  /*6840*/  SYNCS.PHASECHK.TRANS64.TRYWAIT P2, [UR6+0x2a850], R7 ;  /* 0x02a85007ff0075a7 */ /* 0x0000620008040146 */
[----:B------:R-:W-:Y:S05]  /*6850*/  @!P0 BRA `(.L_x_4271) ;  /* 0x0000000000048947 */ /* 0x000fea0003800000 */
[----:B------:R-:W-:Y:S01]  /*6860*/  BPT.TRAP 0x1 ;  /* 0x000000040000795c */ /* 0x000fe20000300000 */
.L_x_4271:
[----:B-1----:R-:W-:Y:S05]  /*6870*/  @P2 BRA `(.L_x_4269) ;  /* 0x0000000000082947 */ /* 0x002fea0003800000 */
[----:B------:R-:W1:Y:S02]  /*6880*/  SYNCS.PHASECHK.TRANS64.TRYWAIT P2, [UR6+0x2a850], R7 ;  /* 0x02a85007ff0075a7 */ /* 0x000e640008040146 */
[----:B-1----:R-:W-:Y:S05]  /*6890*/  @!P2 BRA `(.L_x_4272) ;  /* 0x0000016000f8a947 */ /* 0x002fea0003800000 */
.L_x_4269:
[----:B------:R-:W-:Y:S01]  /*68a0*/  UIADD3 UR6, UR36, 0x400, URZ ;  /* 0x0000040024067890 */ /* 0x000fe2000fffe03f */
[----:B------:R-:W-:Y:S01]  /*68b0*/  WARPGROUP.ARRIVE ;  /* 0x00000000000079c5 */ /* 0x000fe20000000000 */
[----:B------:R-:W-:-:S05]  /*68c0*/  UMOV UR7, 0x40000040 ;  /* 0x4000004000077882 */ /* 0x000fca0000000000 */
[----:B------:R-:W2:Y:S01]  /*68d0*/  S2R R13, SR_TID.X ;  /* 0x00000000000d7919 */ /* 0x000ea20000002100 */
[----:B------:R-:W-:Y:S01]  /*68e0*/  USHF.R.U32.HI UR6, URZ, 0x4, UR6 ;  /* 0x000000043f067899 */ /* 0x000fe20008011606 */
[----:B------:R-:W-:Y:S01]  /*68f0*/  PLOP3.LUT P2, PT, PT, PT, UP0, 0x80, 0x0 ;  /* 0x000000000000781c */ /* 0x000fe20003f4f008 */
[C---:B------:R-:W-:Y:S01]  /*6900*/  FMUL.FTZ R21, R0.reuse, R130 ;  /* 0x0000008200157220 */ /* 0x040fe20000410000 */
[C---:B------:R-:W-:Y:S01]  /*6910*/  FMUL.FTZ R130, R0.reuse, R137 ;  /* 0x0000008900827220 */ /* 0x040fe20000410000 */
[----:B------:R-:W-:Y:S01]  /*6920*/  ULOP3.LUT UR6, UR6, 0x3fff, URZ, 0xc0, !UPT ;  /* 0x00003fff06067892 */ /* 0x000fe2000f8ec03f */
[C---:B------:R-:W-:Y:S01]  /*6930*/  FMUL.FTZ R137, R0.reuse, R144 ;  /* 0x0000009000897220 */ /* 0x040fe20000410000 */
[----:B------:R-:W-:Y:S01]  /*6940*/  PLOP3.LUT P3, PT, PT, PT, UP0, 0x80, 0x0 ;  /* 0x000000000000781c */ /* 0x000fe20003f6f008 */
[C---:B------:R-:W-:Y:S01]  /*6950*/  FMUL.FTZ R144, R0.reuse, R155 ;  /* 0x0000009b00907220 */ /* 0x040fe20000410000 */
[----:B------:R-:W-:Y:S01]  /*6960*/  ULOP3.LUT UR6, UR6, 0x10000, URZ, 0xfc, !UPT ;  /* 0x0001000006067892 */ /* 0x000fe2000f8efc3f */
[C---:B------:R-:W-:Y:S01]  /*6970*/  FMUL.FTZ R155, R0.reuse, R166 ;  /* 0x000000a6009b7220 */ /* 0x040fe20000410000 */
[C---:B------:R-:W-:Y:S01]  /*6980*/  FMUL.FTZ R166, R0.reuse, R173 ;  /* 0x000000ad00a67220 */ /* 0x040fe20000410000 */
[----:B------:R-:W-:Y:S01]  /*6990*/  VIADD R173, R17, UR42 ;  /* 0x0000002a11ad7c36 */ /* 0x000fe20008000000 */
[----:B------:R-:W-:Y:S01]  /*69a0*/  UIMAD UR10, UR54, 0x600, UR6 ;  /* 0x00000600360a78a4 */ /* 0x000fe2000f8e0206 */
[C---:B-1----:R-:W-:Y:S01]  /*69b0*/  FMUL.FTZ R8, R0.reuse, R121 ;  /* 0x0000007900087220 */ /* 0x042fe20000410000 */
        /* <DEDUP_REMOVED lines=13> */
[C---:B0-----:R-:W-:Y:S01]  /*6a90*/  FMUL.FTZ R7, R0.reuse, R120 ;  /* 0x0000007800077220 */ /* 0x041fe20000410000 */
        /* <DEDUP_REMOVED lines=47> */
[----:B------:R-:W-:Y:S01]  /*6d90*/  FMUL.FTZ R174, R0, R183 ;  /* 0x000000b700ae7220 */ /* 0x000fe20000410000 */
[----:B------:R-:W-:Y:S01]  /*6da0*/  IMAD.U32 R178, RZ, RZ, UR47 ;  /* 0x0000002fffb27e24 */ /* 0x000fe2000f8e00ff */
        /* <DEDUP_REMOVED lines=21> */
[----:B--2---:R-:W-:-:S04]  /*6f00*/  SHF.R.U32.HI R199, RZ, 0x7, R13 ;  /* 0x00000007ffc77819 */ /* 0x004fc8000001160d */
[----:B------:R-:W2:Y:S01]  /*6f10*/  MUFU.TANH R128, R128 ;  /* 0x0000008000807308 */ /* 0x000ea20000002400 */
[----:B------:R-:W-:Y:S01]  /*6f20*/  QGMMA.64x192x32.F32.E4M3.E4M3 R24, R192, gdesc[UR4], R24, gsb0 ;  /* 0x02e00004c0187df3 */ /* 0x000fe20008000818 */
[----:B------:R-:W-:Y:S01]  /*6f30*/  UIADD3 UR6, UR10, 0x4, URZ ;  /* 0x000000040a067890 */ /* 0x000fe2000fffe03f */
[----:B------:R-:W-:-:S05]  /*6f40*/  UMOV UR7, 0x40000040 ;  /* 0x4000004000077882 */ /* 0x000fca0000000000 */
        /* <DEDUP_REMOVED lines=51> */
[----:B------:R-:W-:Y:S01]  /*7280*/  QGMMA.64x192x32.F32.E4M3.E4M3 R24, R184, gdesc[UR4], R24, gsb0 ;  /* 0x02e00004b8187df3 */ /* 0x000fe20008000818 */
[----:B------:R-:W-:Y:S02]  /*7290*/  @UP0 ULDC UR6, c[0x0][0x44c] ;  /* 0x0001130000060ab9 */ /* 0x000fe40000000800 */
[----:B------:R-:W-:Y:S01]  /*72a0*/  @P2 IMAD.HI.U32 R12, R173, UR6, RZ ;  /* 0x00000006ad0c2c27 */ /* 0x000fe2000f8e00ff */
[----:B------:R-:W-:Y:S01]  /*72b0*/  @UP0 ULDC UR6, c[0x0][0x450] ;  /* 0x0001140000060ab9 */ /* 0x000fe20000000800 */
[----:B------:R-:W-:-:S03]  /*72c0*/  PLOP3.LUT P2, PT, PT, PT, UP1, 0x40, 0x0 ;  /* 0x000000000000781c */ /* 0x000fc60003f4e818 */
[----:B------:R-:W-:Y:S01]  /*72d0*/  @P3 SHF.R.U32.HI R173, RZ, UR6, R12 ;  /* 0x00000006ffad3c19 */ /* 0x000fe2000801160c */
[----:B------:R-:W-:-:S04]  /*72e0*/  IMAD.U32 R12, RZ, RZ, UR34 ;  /* 0x00000022ff0c7e24 */ /* 0x000fc8000f8e00ff */
[----:B------:R-:W5:Y:S01]  /*72f0*/  SHFL.IDX PT, R181, R173, RZ, 0x1c1f ;  /* 0x001c1fffadb57589 */ /* 0x000f6200000e0000 */
[----:B------:R-:W-:-:S05]  /*7300*/  @!P1 LEA R12, R12, UR36, 0x3 ;  /* 0x000000240c0c9c11 */ /* 0x000fca000f8e18ff */
[----:B------:R-:W-:-:S05]  /*7310*/  @!P1 VIADD R12, R12, 0x2a840 ;  /* 0x0002a8400c0c9836 */ /* 0x000fca0000000000 */
[----:B------:R-:W-:Y:S02]  /*7320*/  @!P1 PRMT R13, RZ, 0x654, R12 ;  /* 0x00000654ff0d9816 */ /* 0x000fe4000000000c */
[----:B------:R-:W-:Y:S01]  /*7330*/  IADD3 R12, -R199, 0xb, RZ ;  /* 0x0000000bc70c7810 */ /* 0x000fe20007ffe1ff */
[----:B------:R-:W-:-:S04]  /*7340*/  WARPGROUP.DEPBAR.LE gsb0, 0x0 ;  /* 0x00008000000079c5 */ /* 0x000fc80000010000 */
[----:B------:R0:W-:Y:S06]  /*7350*/  BAR.ARV R12, 0x100 ;  /* 0x0004000c0000751d */ /* 0x0001ec0000002000 */
[----:B------:R1:W-:Y:S02]  /*7360*/  @!P1 SYNCS.ARRIVE.TRANS64.RED.A1T0 RZ, [R13+URZ], RZ ;  /* 0x000000ff0dff99a7 */ /* 0x0003e4000810043f */
[----:B-1----:R-:W-:-:S04]  /*7370*/  IADD3 R13, -R16, 0x1, -R171 ;  /* 0x00000001100d7810 */ /* 0x002fc80007ffe9ab */
[----:B------:R-:W-:-:S05]  /*7380*/  IADD3 R13, -R178, UR41, R13 ;  /* 0x00000029b20d7c10 */ /* 0x000fca000fffe10d */
[C---:B------:R-:W-:Y:S02]  /*7390*/  VIADD R177, R13.reuse, UR32 ;  /* 0x000000200db17c36 */ /* 0x040fe40008000000 */
[----:B------:R-:W-:Y:S02]  /*73a0*/  VIADD R178, R13, UR29 ;  /* 0x0000001d0db27c36 */ /* 0x000fe40008000000 */
[--C-:B-----5:R-:W-:Y:S02]  /*73b0*/  IMAD.IADD R179, R177, 0x1, R181.reuse ;  /* 0x00000001b1b37824 */ /* 0x120fe400078e02b5 */
[----:B------:R-:W-:Y:S01]  /*73c0*/  IMAD.IADD R180, R178, 0x1, R181 ;  /* 0x00000001b2b47824 */ /* 0x000fe200078e02b5 */
[----:B0-234-:R-:W-:Y:S06]  /*73d0*/  @P2 BRA `(.L_x_4273) ;  /* 0x00000000005c2947 */ /* 0x01dfec0003800000 */
        /* <DEDUP_REMOVED lines=13> */
.L_x_4275:
[----:B------:R-:W-:-:S05]  /*74b0*/  IMAD.U32 R182, RZ, RZ, UR31 ;  /* 0x0000001fffb67e24 */ /* 0x000fca000f8e00ff */
[----:B------:R-:W-:-:S13]  /*74c0*/  ISETP.NE.AND P2, PT, R182, 0x1, PT ;  /* 0x00000001b600780c */ /* 0x000fda0003f45270 */
[----:B------:R-:W0:Y:S02]  /*74d0*/  @P2 LDC.64 R12, c[0x0][0x9e8] ;  /* 0x00027a00ff0c2b82 */ /* 0x000e240000000a00 */
[----:B0-----:R-:W-:-:S05]  /*74e0*/  @P2 IMAD.HI.U32 R12, R181, R12, RZ ;  /* 0x0000000cb50c2227 */ /* 0x001fca00078e00ff */
[----:B------:R-:W-:-:S07]  /*74f0*/  @P2 SHF.R.U32.HI R181, RZ, R13, R12 ;  /* 0x0000000dffb52219 */ /* 0x000fce000001160c */
.L_x_4276:
[----:B------:R-:W-:Y:S05]  /*7500*/  BSYNC B0 ;  /* 0x0000000000007941 */ /* 0x000fea0003800000 */
.L_x_4274:
[----:B------:R-:W-:-:S04]  /*7510*/  IMAD R181, R181, R182, -R171 ;  /* 0x000000b6b5b57224 */ /* 0x000fc800078e0aab */
[----:B------:R-:W-:-:S05]  /*7520*/  IMAD.IADD R181, R181, 0x1, -R16 ;  /* 0x00000001b5b57824 */ /* 0x000fca00078e0a10 */
[----:B------:R-:W-:Y:S02]  /*7530*/  VIMNMX R180, R180, R181, !PT ;  /* 0x000000b5b4b47248 */ /* 0x000fe40007fe0100 */
[----:B------:R-:W-:-:S07]  /*7540*/  VIADDMNMX R179, R181, R182, R179, PT ;  /* 0x000000b6b5b37246 */ /* 0x000fce00038001b3 */
.L_x_4273:
[----:B------:R-:W-:Y:S01]  /*7550*/  ISETP.GT.AND P2, PT, R2, -0x1, PT ;  /* 0xffffffff0200780c */ /* 0x000fe20003f44270 */
[----:B------:R-:W0:Y:S03]  /*7560*/  SHFL.IDX PT, R173, R173, 0x1, 0x1c1f ;  /* 0x003c1f00adad7f89 */ /* 0x000e2600000e0000 */
        /* <DEDUP_REMOVED lines=11> */
[--C-:B0-----:R-:W-:Y:S01]  /*7620*/  IMAD.IADD R177, R177, 0x1, R173.reuse ;  /* 0x00000001b1b17824 */ /* 0x101fe200078e02ad */
        /* <DEDUP_REMOVED lines=101> */
.L_x_4279:
[----:B------:R-:W-:-:S05]  /*7c80*/  IMAD.U32 R179, RZ, RZ, UR31 ;  /* 0x0000001fffb37e24 */ /* 0x000fca000f8e00ff */
[----:B------:R-:W-:-:S13]  /*7c90*/  ISETP.NE.AND P3, PT, R179, 0x1, PT ;  /* 0x00000001b300780c */ /* 0x000fda0003f65270 */
[----:B------:R-:W0:Y:S02]  /*7ca0*/  @P3 LDC.64 R12, c[0x0][0x9e8] ;  /* 0x00027a00ff0c3b82 */ /* 0x000e240000000a00 */
[----:B0-----:R-:W-:-:S05]  /*7cb0*/  @P3 IMAD.HI.U32 R12, R173, R12, RZ ;  /* 0x0000000cad0c3227 */ /* 0x001fca00078e00ff */
[----:B------:R-:W-:-:S07]  /*7cc0*/  @P3 SHF.R.U32.HI R173, RZ, R13, R12 ;  /* 0x0000000dffad3219 */ /* 0x000fce000001160c */
.L_x_4280:
[----:B------:R-:W-:Y:S05]  /*7cd0*/  BSYNC B0 ;  /* 0x0000000000007941 */ /* 0x000fea0003800000 */
.L_x_4278:
[----:B------:R-:W-:-:S04]  /*7ce0*/  IMAD R171, R173, R179, -R171 ;  /* 0x000000b3adab7224 */ /* 0x000fc800078e0aab */
[----:B------:R-:W-:-:S05]  /*7cf0*/  IMAD.IADD R12, R171, 0x1, -R16 ;  /* 0x00000001ab0c7824 */ /* 0x000fca00078e0a10 */
[----:B------:R-:W-:Y:S02]  /*7d00*/  VIADDMNMX R177, R12, R179, R177, PT ;  /* 0x000000b30cb17246 */ /* 0x000fe400038001b1 */
[----:B------:R-:W-:-:S07]  /*7d10*/  VIMNMX R178, R178, R12, !PT ;  /* 0x0000000cb2b27248 */ /* 0x000fce0007fe0100 */
.L_x_4277:
[----:B------:R-:W-:Y:S01]  /*7d20*/  FMNMX.FTZ R13, R7, R6, !PT ;  /* 0x00000006070d7209 */ /* 0x000fe20007810000 */
[----:B------:R-:W-:Y:S01]  /*7d30*/  UMOV UR10, UR30 ;  /* 0x0000001e000a7c82 */ /* 0x000fe20008000000 */
        /* <DEDUP_REMOVED lines=14> */
[C---:B------:R-:W-:Y:S02]  /*7e20*/  ISETP.GT.AND P3, PT, R178.reuse, 0x11, P2 ;  /* 0x00000011b200780c */ /* 0x040fe40001764270 */
[----:B------:R-:W-:Y:S02]  /*7e30*/  FMNMX.FTZ R13, R129, R12, !PT ;  /* 0x0000000c810d7209 */ /* 0x000fe40007810000 */
[----:B------:R-:W-:-:S02]  /*7e40*/  ISETP.GT.AND P5, PT, R178, 0x18, P2 ;  /* 0x00000018b200780c */ /* 0x000fc400017a4270 */
[----:B------:R-:W-:Y:S02]  /*7e50*/  FMNMX.FTZ R12, R130, R13, !PT ;  /* 0x0000000d820c7209 */ /* 0x000fe40007810000 */
[----:B------:R-:W-:Y:S02]  /*7e60*/  ISETP.LT.OR P4, PT, R177, 0xa, P4 ;  /* 0x0000000ab100780c */ /* 0x000fe40002781670 */
[----:B------:R-:W-:Y:S02]  /*7e70*/  FMNMX.FTZ R13, R133, R12, !PT ;  /* 0x0000000c850d7209 */ /* 0x000fe40007810000 */
[C---:B------:R-:W-:Y:S02]  /*7e80*/  ISETP.LT.OR P3, PT, R177.reuse, 0x12, P3 ;  /* 0x00000012b100780c */ /* 0x040fe40001f61670 */
[----:B------:R-:W-:Y:S02]  /*7e90*/  FMNMX.FTZ R12, R134, R13, !PT ;  /* 0x0000000d860c7209 */ /* 0x000fe40007810000 */
[----:B------:R-:W-:-:S02]  /*7ea0*/  ISETP.LT.OR P5, PT, R177, 0x19, P5 ;  /* 0x00000019b100780c */ /* 0x000fc40002fa1670 */
[----:B------:R-:W-:Y:S02]  /*7eb0*/  FMNMX.FTZ R13, R137, R12, !PT ;  /* 0x0000000c890d7209 */ /* 0x000fe40007810000 */
[----:B------:R-:W-:Y:S02]  /*7ec0*/  FSEL R20, R20, -INF , !P4 ;  /* 0xff80000014147808 */ /* 0x000fe40006000000 */
[----:B------:R-:W-:Y:S02]  /*7ed0*/  FMNMX.FTZ R12, R138, R13, !PT ;  /* 0x0000000d8a0c7209 */ /* 0x000fe40007810000 */
[----:B------:R-:W-:Y:S02]  /*7ee0*/  FSEL R120, R120, -INF , !P3 ;  /* 0xff80000078787808 */ /* 0x000fe40005800000 */
[----:B------:R-:W-:Y:S02]  /*7ef0*/  FMNMX.FTZ R13, R141, R12, !PT ;  /* 0x0000000c8d0d7209 */ /* 0x000fe40007810000 */
[----:B------:R-:W-:-:S02]  /*7f00*/  FSEL R123, R123, -INF , !P5 ;  /* 0xff8000007b7b7808 */ /* 0x000fc40006800000 */
[----:B------:R-:W-:Y:S02]  /*7f10*/  FMNMX.FTZ R12, R142, R13, !PT ;  /* 0x0000000d8e0c7209 */ /* 0x000fe40007810000 */
[C---:B------:R-:W-:Y:S02]  /*7f20*/  ISETP.GT.AND P4, PT, R178.reuse, 0x19, P2 ;  /* 0x00000019b200780c */ /* 0x040fe40001784270 */
[----:B------:R-:W-:Y:S02]  /*7f30*/  FMNMX.FTZ R13, R145, R12, !PT ;  /* 0x0000000c910d7209 */ /* 0x000fe40007810000 */
[----:B------:R-:W-:Y:S02]  /*7f40*/  ISETP.GT.AND P3, PT, R178, 0x21, P2 ;  /* 0x00000021b200780c */ /* 0x000fe40001764270 */
[----:B------:R-:W-:Y:S02]  /*7f50*/  FMNMX.FTZ R12, R146, R13, !PT ;  /* 0x0000000d920c7209 */ /* 0x000fe40007810000 */
[----:B------:R-:W-:-:S02]  /*7f60*/  ISETP.GT.AND P5, PT, R178, 0x28, P2 ;  /* 0x00000028b200780c */ /* 0x000fc400017a4270 */
[----:B------:R-:W-:Y:S02]  /*7f70*/  FMNMX.FTZ R13, R149, R12, !PT ;  /* 0x0000000c950d7209 */ /* 0x000fe40007810000 */
[C---:B------:R-:W-:Y:S02]  /*7f80*/  ISETP.LT.OR P4, PT, R177.reuse, 0x1a, P4 ;  /* 0x0000001ab100780c */ /* 0x040fe40002781670 */
[----:B------:R-:W-:Y:S02]  /*7f90*/  FMNMX.FTZ R12, R150, R13, !PT ;  /* 0x0000000d960c7209 */ /* 0x000fe40007810000 */
[----:B------:R-:W-:Y:S02]  /*7fa0*/  ISETP.LT.OR P3, PT, R177, 0x22, P3 ;  /* 0x00000022b100780c */ /* 0x000fe40001f61670 */
        /* <DEDUP_REMOVED lines=24> */
[----:B------:R-:W-:Y:S01]  /*8130*/  FSEL R139, R139, -INF , !P5 ;  /* 0xff8000008b8b7808 */ /* 0x000fe20006800000 */
[----:B------:R-:W0:Y:S01]  /*8140*/  SHFL.BFLY PT, R12, R13, 0x2, 0x1f ;  /* 0x0c401f000d0c7f89 */ /* 0x000e2200000e0000 */
        /* <DEDUP_REMOVED lines=12> */
[----:B0-----:R-:W-:-:S02]  /*8210*/  FMNMX.FTZ R171, R13, R12, !PT ;  /* 0x0000000c0dab7209 */ /* 0x001fc40007810000 */
[C---:B------:R-:W-:Y:S02]  /*8220*/  ISETP.LT.OR P4, PT, R177.reuse, 0x4a, P4 ;  /* 0x0000004ab100780c */ /* 0x040fe40002781670 */
[C---:B------:R-:W-:Y:S01]  /*8230*/  ISETP.LT.OR P3, PT, R177.reuse, 0x52, P3 ;  /* 0x00000052b100780c */ /* 0x040fe20001f61670 */
[----:B------:R-:W0:Y:S01]  /*8240*/  SHFL.BFLY PT, R12, R171, 0x1, 0x1f ;  /* 0x0c201f00ab0c7f89 */ /* 0x000e2200000e0000 */
        /* <DEDUP_REMOVED lines=12> */
[----:B0-----:R-:W-:Y:S02]  /*8310*/  FMNMX.FTZ R12, R171, R12, !PT ;  /* 0x0000000cab0c7209 */ /* 0x001fe40007810000 */
[----:B------:R-:W-:Y:S02]  /*8320*/  FSEL R163, R163, -INF , !P5 ;  /* 0xff800000a3a37808 */ /* 0x000fe40006800000 */
[----:B------:R-:W-:Y:S02]  /*8330*/  FSETP.NEU.FTZ.AND P6, PT, R12, -INF , PT ;  /* 0xff8000000c00780b */ /* 0x000fe40003fdd000 */
[----:B------:R-:W-:-:S02]  /*8340*/  ISETP.GT.AND P4, PT, R178, 0x69, P2 ;  /* 0x00000069b200780c */ /* 0x000fc40001784270 */
[----:B------:R-:W-:Y:S02]  /*8350*/  FSEL R173, R12, RZ, P6 ;  /* 0x000000ff0cad7208 */ /* 0x000fe40003000000 */
[C---:B------:R-:W-:Y:S02]  /*8360*/  ISETP.GT.AND P3, PT, R178.reuse, 0x70, P2 ;  /* 0x00000070b200780c */ /* 0x040fe40001764270 */
[----:B------:R-:W-:Y:S01]  /*8370*/  ISETP.GT.AND P5, PT, R178, 0x71, P2 ;  /* 0x00000071b200780c */ /* 0x000fe200017a4270 */
[----:B------:R-:W-:-:S01]  /*8380*/  FADD.FTZ R6, -R173, R6 ;  /* 0x00000006ad067221 */ /* 0x000fc20000010100 */
[----:B------:R-:W-:Y:S01]  /*8390*/  IMAD.U32 R173, RZ, RZ, UR10 ;  /* 0x0000000affad7e24 */ /* 0x000fe2000f8e00ff */
[C---:B------:R-:W-:Y:S02]  /*83a0*/  ISETP.LT.OR P4, PT, R177.reuse, 0x6a, P4 ;  /* 0x0000006ab100780c */ /* 0x040fe40002781670 */
[----:B------:R-:W-:Y:S01]  /*83b0*/  ISETP.LT.OR P3, PT, R177, 0x71, P3 ;  /* 0x00000071b100780c */ /* 0x000fe20001f61670 */
[----:B------:R-:W-:-:S01]  /*83c0*/  FFMA.FTZ R173, R12, R173, -8 ;  /* 0xc10000000cad7423 */ /* 0x000fc200000100ad */
[----:B------:R-:W-:Y:S01]  /*83d0*/  FSEL R164, R164, -INF , !P4 ;  /* 0xff800000a4a47808 */ /* 0x000fe20006000000 */
[----:B------:R-:W-:Y:S01]  /*83e0*/  FMUL.FTZ R6, R6, UR10 ;  /* 0x0000000a06067c20 */ /* 0x000fe20008410000 */
[----:B------:R-:W-:-:S02]  /*83f0*/  ISETP.LT.OR P5, PT, R177, 0x72, P5 ;  /* 0x00000072b100780c */ /* 0x000fc40002fa1670 */
[----:B------:R-:W-:Y:S02]  /*8400*/  FSEL R13, R173, RZ, P6 ;  /* 0x000000ffad0d7208 */ /* 0x000fe40003000000 */
[----:B------:R-:W-:Y:S01]  /*8410*/  ISETP.GT.AND P6, PT, R178, 0x10, P2 ;  /* 0x00000010b200780c */ /* 0x000fe200017c4270 */
[----:B------:R-:W-:Y:S01]  /*8420*/  MUFU.EX2 R6, R6 ;  /* 0x0000000600067308 */ /* 0x000fe20000000800 */
[----:B------:R-:W-:Y:S01]  /*8430*/  FSEL R167, R167, -INF , !P3 ;  /* 0xff800000a7a77808 */ /* 0x000fe20005800000 */
[--C-:B------:R-:W-:Y:S01]  /*8440*/  FFMA.FTZ R171, R153, UR10, -R13.reuse ;  /* 0x0000000a99ab7c23 */ /* 0x100fe2000801080d */
[----:B------:R-:W-:Y:S01]  /*8450*/  ISETP.LT.OR P6, PT, R177, 0x11, P6 ;  /* 0x00000011b100780c */ /* 0x000fe200037c1670 */
[--C-:B------:R-:W-:Y:S01]  /*8460*/  FFMA.FTZ R173, R165, UR10, -R13.reuse ;  /* 0x0000000aa5ad7c23 */ /* 0x100fe2000801080d */
[----:B------:R-:W-:Y:S01]  /*8470*/  FSEL R168, R168, -INF , !P5 ;  /* 0xff800000a8a87808 */ /* 0x000fe20006800000 */
        /* <DEDUP_REMOVED lines=29> */
[----:B------:R-:W0:Y:S02]  /*8650*/  MUFU.EX2 R7, R7 ;  /* 0x0000000700077308 */ /* 0x000e240000000800 */
[----:B------:R-:W-:-:S02]  /*8660*/  FSEL R143, R143, -INF , !P6 ;  /* 0xff8000008f8f7808 */ /* 0x000fc40007000000 */
[----:B------:R-:W-:-:S04]  /*8670*/  ISETP.GT.AND P6, PT, R178, 0x50, P2 ;  /* 0x00000050b200780c */ /* 0x000fc800017c4270 */
[----:B------:R-:W-:Y:S01]  /*8680*/  ISETP.LT.OR P6, PT, R177, 0x51, P6 ;  /* 0x00000051b100780c */ /* 0x000fe200037c1670 */
[----:B------:R-:W1:Y:S03]  /*8690*/  MUFU.EX2 R8, R8 ;  /* 0x0000000800087308 */ /* 0x000e660000000800 */
[----:B------:R-:W-:Y:S02]  /*86a0*/  FSEL R151, R151, -INF , !P6 ;  /* 0xff80000097977808 */ /* 0x000fe40007000000 */
[----:B------:R-:W-:-:S03]  /*86b0*/  ISETP.GT.AND P6, PT, R178, 0x60, P2 ;  /* 0x00000060b200780c */ /* 0x000fc600017c4270 */
[----:B------:R-:W-:Y:S01]  /*86c0*/  MUFU.EX2 R11, R11 ;  /* 0x0000000b000b7308 */ /* 0x000fe20000000800 */
[----:B------:R-:W-:-:S04]  /*86d0*/  ISETP.LT.OR P6, PT, R177, 0x61, P6 ;  /* 0x00000061b100780c */ /* 0x000fc800037c1670 */
[----:B------:R-:W-:Y:S02]  /*86e0*/  FSEL R159, R159, -INF , !P6 ;  /* 0xff8000009f9f7808 */ /* 0x000fe40007000000 */
[----:B------:R-:W-:Y:S01]  /*86f0*/  ISETP.GT.AND P6, PT, R178, RZ, P2 ;  /* 0x000000ffb200720c */ /* 0x000fe200017c4270 */
[----:B------:R-:W-:Y:S03]  /*8700*/  MUFU.EX2 R14, R14 ;  /* 0x0000000e000e7308 */ /* 0x000fe60000000800 */
[----:B------:R-:W-:-:S04]  /*8710*/  ISETP.LT.OR P6, PT, R177, 0x1, P6 ;  /* 0x00000001b100780c */ /* 0x000fc800037c1670 */
[----:B------:R-:W-:Y:S01]  /*8720*/  FSEL R180, R9, -INF , !P6 ;  /* 0xff80000009b47808 */ /* 0x000fe20007000000 */
[----:B------:R-:W-:-:S01]  /*8730*/  FFMA.FTZ R9, R121, UR10, -R13 ;  /* 0x0000000a79097c23 */ /* 0x000fc2000801080d */
[----:B------:R-:W-:Y:S01]  /*8740*/  ISETP.GT.AND P6, PT, R178, 0x78, P2 ;  /* 0x00000078b200780c */ /* 0x000fe200017c4270 */
[----:B------:R-:W-:Y:S01]  /*8750*/  MUFU.EX2 R122, R122 ;  /* 0x0000007a007a7308 */ /* 0x000fe20000000800 */
[----:B------:R-:W-:Y:S02]  /*8760*/  FMNMX.FTZ R121, R180, R5, !PT ;  /* 0x00000005b4797209 */ /* 0x000fe40007810000 */
[----:B------:R-:W-:Y:S02]  /*8770*/  ISETP.GT.AND P2, PT, R178, 0x79, P2 ;  /* 0x00000079b200780c */ /* 0x000fe40001744270 */
[----:B------:R-:W-:Y:S01]  /*8780*/  FMNMX.FTZ R178, R10, R121, !PT ;  /* 0x000000790ab27209 */ /* 0x000fe20007810000 */
[----:B------:R-:W-:Y:S01]  /*8790*/  FFMA.FTZ R121, R125, UR10, -R13 ;  /* 0x0000000a7d797c23 */ /* 0x000fe2000801080d */
[----:B------:R-:W-:Y:S01]  /*87a0*/  ISETP.LT.OR P6, PT, R177, 0x79, P6 ;  /* 0x00000079b100780c */ /* 0x000fe200037c1670 */
[----:B------:R-:W-:Y:S01]  /*87b0*/  MUFU.EX2 R9, R9 ;  /* 0x0000000900097308 */ /* 0x000fe20000000800 */
[----:B------:R-:W-:-:S02]  /*87c0*/  FMNMX.FTZ R125, R15, R178, !PT ;  /* 0x000000b20f7d7209 */ /* 0x000fc40007810000 */
[----:B------:R-:W-:Y:S02]  /*87d0*/  ISETP.LT.OR P2, PT, R177, 0x7a, P2 ;  /* 0x0000007ab100780c */ /* 0x000fe40001741670 */
[----:B------:R-:W-:Y:S02]  /*87e0*/  FMNMX.FTZ R178, R20, R125, !PT ;  /* 0x0000007d14b27209 */ /* 0x000fe40007810000 */
[----:B------:R-:W-:Y:S01]  /*87f0*/  FSEL R172, R172, -INF , !P6 ;  /* 0xff800000acac7808 */ /* 0x000fe20007000000 */
[----:B------:R-:W-:Y:S01]  /*8800*/  MUFU.EX2 R121, R121 ;  /* 0x0000007900797308 */ /* 0x000fe20000000800 */
[----:B------:R-:W-:Y:S02]  /*8810*/  FMNMX.FTZ R125, R21, R178, !PT ;  /* 0x000000b2157d7209 */ /* 0x000fe40007810000 */
[----:B------:R-:W-:Y:S02]  /*8820*/  FSEL R174, R174, -INF , !P2 ;  /* 0xff800000aeae7808 */ /* 0x000fe40005000000 */
[----:B------:R-:W-:Y:S01]  /*8830*/  FMNMX.FTZ R178, R120, R125, !PT ;  /* 0x0000007d78b27209 */ /* 0x000fe20007810000 */
[----:B------:R-:W-:-:S02]  /*8840*/  FFMA.FTZ R125, R129, UR10, -R13 ;  /* 0x0000000a817d7c23 */ /* 0x000fc4000801080d */
[----:B------:R-:W-:Y:S01]  /*8850*/  MUFU.EX2 R126, R126 ;  /* 0x0000007e007e7308 */ /* 0x000fe20000000800 */
[----:B------:R-:W-:-:S04]  /*8860*/  FMNMX.FTZ R129, R123, R178, !PT ;  /* 0x000000b27b817209 */ /* 0x000fc80007810000 */
[----:B------:R-:W-:-:S03]  /*8870*/  FMNMX.FTZ R178, R124, R129, !PT ;  /* 0x000000817cb27209 */ /* 0x000fc60007810000 */
[----:B------:R-:W-:Y:S01]  /*8880*/  MUFU.EX2 R125, R125 ;  /* 0x0000007d007d7308 */ /* 0x000fe20000000800 */
[----:B------:R-:W-:-:S04]  /*8890*/  FMNMX.FTZ R129, R127, R178, !PT ;  /* 0x000000b27f817209 */ /* 0x000fc80007810000 */
        /* <DEDUP_REMOVED lines=39> */
[----:B------:R2:W-:Y:S02]  /*8b10*/  MUFU.EX2 R149, R171 ;  /* 0x000000ab00957308 */ /* 0x0005e40000000800 */
[----:B------:R-:W3:Y:S06]  /*8b20*/  SHFL.BFLY PT, R178, R153, 0x2, 0x1f ;  /* 0x0c401f0099b27f89 */ /* 0x000eec00000e0000 */
[----:B------:R-:W-:Y:S01]  /*8b30*/  MUFU.EX2 R154, R154 ;  /* 0x0000009a009a7308 */ /* 0x000fe20000000800 */
[----:B--2---:R-:W-:-:S01]  /*8b40*/  FFMA.FTZ R171, R176, UR10, -R13 ;  /* 0x0000000ab0ab7c23 */ /* 0x004fc2000801080d */
[----:B------:R-:W-:Y:S01]  /*8b50*/  FFMA.FTZ R176, R175, UR10, -R13 ;  /* 0x0000000aafb07c23 */ /* 0x000fe2000801080d */
[----:B0-----:R-:W-:-:S05]  /*8b60*/  FFMA.FTZ R175, R6, R4, R7 ;  /* 0x0000000406af7223 */ /* 0x001fca0000010007 */
[----:B------:R-:W-:Y:S08]  /*8b70*/  MUFU.EX2 R157, R157 ;  /* 0x0000009d009d7308 */ /* 0x000ff00000000800 */
[----:B------:R-:W-:Y:S01]  /*8b80*/  MUFU.EX2 R158, R158 ;  /* 0x0000009e009e7308 */ /* 0x000fe20000000800 */
[----:B---3--:R-:W-:-:S05]  /*8b90*/  FMNMX.FTZ R178, R153, R178, !PT ;  /* 0x000000b299b27209 */ /* 0x008fca0007810000 */
[----:B------:R-:W0:Y:S02]  /*8ba0*/  SHFL.BFLY PT, R165, R178, 0x1, 0x1f ;  /* 0x0c201f00b2a57f89 */ /* 0x000e2400000e0000 */
[----:B------:R2:W-:Y:S08]  /*8bb0*/  MUFU.EX2 R153, R173 ;  /* 0x000000ad00997308 */ /* 0x0005f00000000800 */
        /* <DEDUP_REMOVED lines=9> */
[----:B--2---:R-:W-:-:S01]  /*8c50*/  FFMA.FTZ R173, R10, UR10, -R165 ;  /* 0x0000000a0aad7c23 */ /* 0x004fc200080108a5 */
[--C-:B------:R-:W-:Y:S01]  /*8c60*/  FFMA.FTZ R10, R15, UR10, -R165.reuse ;  /* 0x0000000a0f0a7c23 */ /* 0x100fe200080108a5 */
[----:B------:R-:W-:-:S01]  /*8c70*/  FFMA.FTZ R15, R20, UR10, -R165 ;  /* 0x0000000a140f7c23 */ /* 0x000fc200080108a5 */
[--C-:B------:R-:W-:Y:S01]  /*8c80*/  FFMA.FTZ R20, R21, UR10, -R165.reuse ;  /* 0x0000000a15147c23 */ /* 0x100fe200080108a5 */
[----:B------:R-:W-:-:S01]  /*8c90*/  FFMA.FTZ R178, R180, UR10, -R165 ;  /* 0x0000000ab4b27c23 */ /* 0x000fc200080108a5 */
[--C-:B------:R-:W-:Y:S01]  /*8ca0*/  FFMA.FTZ R21, R120, UR10, -R165.reuse ;  /* 0x0000000a78157c23 */ /* 0x100fe200080108a5 */
[----:B------:R-:W-:-:S01]  /*8cb0*/  FFMA.FTZ R120, R123, UR10, -R165 ;  /* 0x0000000a7b787c23 */ /* 0x000fc200080108a5 */
[----:B------:R-:W-:Y:S01]  /*8cc0*/  FSEL R180, R13, RZ, P2 ;  /* 0x000000ff0db47208 */ /* 0x000fe20001000000 */
[----:B------:R-:W-:-:S01]  /*8cd0*/  FFMA.FTZ R123, R124, UR10, -R165 ;  /* 0x0000000a7c7b7c23 */ /* 0x000fc200080108a5 */
[--C-:B------:R-:W-:Y:S01]  /*8ce0*/  FFMA.FTZ R124, R127, UR10, -R165.reuse ;  /* 0x0000000a7f7c7c23 */ /* 0x100fe200080108a5 */
[----:B------:R-:W-:-:S01]  /*8cf0*/  FFMA.FTZ R127, R128, UR10, -R165 ;  /* 0x0000000a807f7c23 */ /* 0x000fc200080108a5 */
[--C-:B------:R-:W-:Y:S01]  /*8d00*/  FFMA.FTZ R128, R131, UR10, -R165.reuse ;  /* 0x0000000a83807c23 */ /* 0x100fe200080108a5 */
[----:B------:R-:W-:-:S01]  /*8d10*/  FFMA.FTZ R131, R132, UR10, -R165 ;  /* 0x0000000a84837c23 */ /* 0x000fc200080108a5 */
[----:B------:R-:W-:Y:S01]  /*8d20*/  FADD.FTZ R180, -R180, R5 ;  /* 0x00000005b4b47221 */ /* 0x000fe20000010100 */
[----:B------:R-:W-:-:S01]  /*8d30*/  FFMA.FTZ R132, R135, UR10, -R165 ;  /* 0x0000000a87847c23 */ /* 0x000fc200080108a5 */
[--C-:B------:R-:W-:Y:S01]  /*8d40*/  FFMA.FTZ R135, R136, UR10, -R165.reuse ;  /* 0x0000000a88877c23 */ /* 0x100fe200080108a5 */
[----:B------:R-:W-:-:S01]  /*8d50*/  FFMA.FTZ R136, R139, UR10, -R165 ;  /* 0x0000000a8b887c23 */ /* 0x000fc200080108a5 */
[----:B------:R-:W-:Y:S01]  /*8d60*/  FMUL.FTZ R139, R180, UR10 ;  /* 0x0000000ab48b7c20 */ /* 0x000fe20008410000 */
        /* <DEDUP_REMOVED lines=20> */
[----:B-1----:R-:W-:-:S04]  /*8eb0*/  FADD.FTZ R174, R8, R175 ;  /* 0x000000af08ae7221 */ /* 0x002fc80000010000 */
[----:B------:R-:W1:Y:S01]  /*8ec0*/  MUFU.EX2 R10, R10 ;  /* 0x0000000a000a7308 */ /* 0x000e620000000800 */
[----:B0-----:R-:W-:-:S01]  /*8ed0*/  FFMA.FTZ R4, R139, R3, R178 ;  /* 0x000000038b047223 */ /* 0x001fc200000100b2 */
[----:B------:R-:W-:-:S06]  /*8ee0*/  FADD.FTZ R175, R11, R174 ;  /* 0x000000ae0baf7221 */ /* 0x000fcc0000010000 */
        /* <DEDUP_REMOVED lines=8> */
[----:B------:R2:W-:Y:S01]  /*8f70*/  MUFU.EX2 R143, R144 ;  /* 0x00000090008f7308 */ /* 0x0005e20000000800 */
[----:B-1----:R-:W-:-:S07]  /*8f80*/  FADD.FTZ R3, R21, R4 ;  /* 0x0000000415037221 */ /* 0x002fce0000010000 */
[----:B------:R-:W1:Y:S01]  /*8f90*/  MUFU.EX2 R123, R123 ;  /* 0x0000007b007b7308 */ /* 0x000e620000000800 */
[----:B--2---:R-:W-:-:S01]  /*8fa0*/  FADD.FTZ R144, R14, R175 ;  /* 0x000000af0e907221 */ /* 0x004fc20000010000 */
[----:B0-----:R-:W-:-:S03]  /*8fb0*/  FADD.FTZ R4, R120, R3 ;  /* 0x0000000378047221 */ /* 0x001fc60000010000 */
[----:B------:R-:W-:-:S03]  /*8fc0*/  FADD.FTZ R175, R9, R144 ;  /* 0x0000009009af7221 */ /* 0x000fc60000010000 */
[----:B------:R-:W0:Y:S01]  /*8fd0*/  MUFU.EX2 R124, R124 ;  /* 0x0000007c007c7308 */ /* 0x000e220000000800 */
[----:B------:R-:W-:-:S04]  /*8fe0*/  FADD.FTZ R144, R122, R175 ;  /* 0x000000af7a907221 */ /* 0x000fc80000010000 */
[----:B------:R-:W-:-:S03]  /*8ff0*/  FADD.FTZ R175, R121, R144 ;  /* 0x0000009079af7221 */ /* 0x000fc60000010000 */
[----:B------:R-:W2:Y:S01]  /*9000*/  MUFU.EX2 R127, R127 ;  /* 0x0000007f007f7308 */ /* 0x000ea20000000800 */
[----:B------:R-:W-:-:S01]  /*9010*/  FADD.FTZ R144, R126, R175 ;  /* 0x000000af7e907221 */ /* 0x000fc20000010000 */
[----:B-1----:R-:W-:-:S03]  /*9020*/  FADD.FTZ R3, R123, R4 ;  /* 0x000000047b037221 */ /* 0x002fc60000010000 */
[----:B------:R-:W-:-:S03]  /*9030*/  FADD.FTZ R175, R125, R144 ;  /* 0x000000907daf7221 */ /* 0x000fc60000010000 */
[----:B------:R-:W1:Y:S01]  /*9040*/  MUFU.EX2 R128, R128 ;  /* 0x0000008000807308 */ /* 0x000e620000000800 */
        /* <DEDUP_REMOVED lines=26> */
[----:B------:R-:W-:-:S03]  /*91f0*/  FADD.FTZ R3, R145, R144 ;  /* 0x0000009091037221 */ /* 0x000fc60000010000 */
        /* <DEDUP_REMOVED lines=45> */
.L_x_4281:
        /* <DEDUP_REMOVED lines=139> */
[----:B------:R-:W-:Y:S01]  /*9d80*/  IMAD.MOV.U32 R5, RZ, RZ, R13 ;  /* 0x000000ffff057224 */ /* 0x000fe200078e000d */
[----:B------:R-:W-:Y:S01]  /*9d90*/  UMOV UR54, UR34 ;  /* 0x0000002200367c82 */ /* 0x000fe20008000000 */
[----:B------:R-:W-:Y:S01]  /*9da0*/  IMAD.MOV.U32 R6, RZ, RZ, R12 ;  /* 0x000000ffff067224 */ /* 0x000fe200078e000c */
[----:B------:R-:W-:-:S06]  /*9db0*/  UMOV UR51, UR33 ;  /* 0x0000002100337c82 */ /* 0x000fcc0008000000 */
.L_x_4264:
[----:B------:R-:W-:Y:S01]  /*9dc0*/  ULDC UR6, c[0x0][0x448] ;  /* 0x0001120000067ab9 */ /* 0x000fe20000000800 */
[----:B------:R-:W-:Y:S01]  /*9dd0*/  ULDC UR19, c[0x0][0x9e4] ;  /* 0x0002790000137ab9 */ /* 0x000fe20000000800 */
[----:B------:R-:W-:Y:S02]  /*9de0*/  UISETP.NE.AND UP0, UPT, UR6, 0x1, UPT ;  /* 0x000000010600788c */ /* 0x000fe4000bf05270 */
[----:B------:R-:W-:Y:S02]  /*9df0*/  UISETP.GE.AND UP1, UPT, UR19, 0x1, UPT ;  /* 0x000000011300788c */ /* 0x000fe4000bf26270 */
[----:B------:R-:W-:Y:S02]  /*9e00*/  UIADD3 UR11, UR42, 0x7f, URZ ;  /* 0x0000007f2a0b7890 */ /* 0x000fe4000fffe03f */
[----:B------:R-:W-:Y:S02]  /*9e10*/  UIADD3 UR14, UR41, 0x1, -UR47 ;  /* 0x00000001290e7890 */ /* 0x000fe4000fffe82f */
[----:B------:R-:W-:Y:S01]  /*9e20*/  PLOP3.LUT P5, PT, PT, PT, UP1, 0x80, 0x0 ;  /* 0x000000000000781c */ /* 0x000fe20003faf018 */
[----:B------:R-:W-:-:S02]  /*9e30*/  ULDC UR18, c[0x0][0x9dc] ;  /* 0x0002770000127ab9 */ /* 0x000fc40000000800 */
[----:B------:R-:W-:Y:S01]  /*9e40*/  @UP0 ULDC UR6, c[0x0][0x44c] ;  /* 0x0001130000060ab9 */ /* 0x000fe20000000800 */
[----:B------:R-:W-:Y:S01]  /*9e50*/  @UP0 ULDC UR15, c[0x0][0x450] ;  /* 0x00011400000f0ab9 */ /* 0x000fe20000000800 */
[----:B------:R-:W-:-:S04]  /*9e60*/  UIMAD.WIDE.U32 UR6, UR11, UR6, URZ ;  /* 0x000000060b0672a5 */ /* 0x000fc8000f8e003f */
        /* <DEDUP_REMOVED lines=14> */
.L_x_4284:
[----:B------:R-:W-:-:S11]  /*9f50*/  UISETP.NE.AND UP1, UPT, UR19, 0x1, UPT ;  /* 0x000000011300788c */ /* 0x000fd6000bf25270 */
[----:B------:R-:W-:Y:S02]  /*9f60*/  @UP1 ULDC.64 UR6, c[0x0][0x9e8] ;  /* 0x00027a0000061ab9 */ /* 0x000fe40000000a00 */
[----:B------:R-:W-:-:S04]  /*9f70*/  UIMAD.WIDE.U32 UR14, UR11, UR6, URZ ;  /* 0x000000060b0e72a5 */ /* 0x000fc8000f8e003f */
[----:B------:R-:W-:-:S12]  /*9f80*/  @UP1 USHF.R.U32.HI UR11, URZ, UR7, UR15 ;  /* 0x000000073f0b1299 */ /* 0x000fd8000801160f */
.L_x_4285:
[----:B------:R-:W-:-:S04]  /*9f90*/  UIMAD UR11, UR11, UR19, URZ ;  /* 0x000000130b0b72a4 */ /* 0x000fc8000f8e023f */
[----:B------:R-:W-:-:S04]  /*9fa0*/  UISETP.LT.AND UP1, UPT, UR18, UR11, UPT ;  /* 0x0000000b1200728c */ /* 0x000fc8000bf21270 */
[----:B------:R-:W-:-:S12]  /*9fb0*/  USEL UR18, UR18, UR11, !UP1 ;  /* 0x0000000b12127287 */ /* 0x000fd8000c800000 */
.L_x_4283:
        /* <DEDUP_REMOVED lines=11> */
[----:B------:R-:W-:Y:S01]  /*a070*/  UMOV UR32, UR54 ;  /* 0x0000003600207c82 */ /* 0x000fe20008000000 */
[----:B------:R-:W-:-:S05]  /*a080*/  ULDC UR31, c[0x0][0x988] ;  /* 0x00026200001f7ab9 */ /* 0x000fca0000000800 */
.L_x_4296:
[----:B------:R-:W-:Y:S01]  /*a090*/  ISETP.NE.AND P3, PT, RZ, UR45, PT ;  /* 0x0000002dff007c0c */ /* 0x000fe2000bf65270 */
[----:B------:R-:W-:-:S04]  /*a0a0*/  UISETP.NE.AND UP1, UPT, UR32, 0x1, UPT ;  /* 0x000000012000788c */ /* 0x000fc8000bf25270 */
[----:B------:R-:W-:-:S04]  /*a0b0*/  USEL UR51, URZ, 0x1, UP1 ;  /* 0x000000013f337887 */ /* 0x000fc80008800000 */
[----:B------:R-:W-:-:S04]  /*a0c0*/  ULOP3.LUT UR51, UR33, UR51, URZ, 0x3c, !UPT ;  /* 0x0000003321337292 */ /* 0x000fc8000f8e3c3f */
[----:B------:R-:W-:Y:S08]  /*a0d0*/  @P3 BRA `(.L_x_4287) ;  /* 0x0000000000383947 */ /* 0x000ff00003800000 */
[----:B------:R-:W-:Y:S05]  /*a0e0*/  @!P0 BRA `(.L_x_4288) ;  /* 0x0000000000048947 */ /* 0x000fea0003800000 */
[----:B------:R-:W-:Y:S01]  /*a0f0*/  BPT.TRAP 0x1 ;  /* 0x000000040000795c */ /* 0x000fe20000300000 */
.L_x_4288:
        /* <DEDUP_REMOVED lines=9> */
.L_x_4289:
[----:B-1----:R-:W-:Y:S05]  /*a190*/  @P2 BRA `(.L_x_4287) ;  /* 0x0000000000082947 */ /* 0x002fea0003800000 */
[----:B------:R-:W1:Y:S02]  /*a1a0*/  SYNCS.PHASECHK.TRANS64.TRYWAIT P2, [UR6+0x2a830], R5 ;  /* 0x02a83005ff0075a7 */ /* 0x000e640008040146 */
[----:B-1----:R-:W-:Y:S05]  /*a1b0*/  @!P2 BRA `(.L_x_4290) ;  /* 0x0000012800c8a947 */ /* 0x002fea0003800000 */
.L_x_4287:
        /* <DEDUP_REMOVED lines=10> */
[----:B------:R-:W-:-:S04]  /*a260*/  UIMAD UR26, UR54, 0x600, UR28 ;  /* 0x00000600361a78a4 */ /* 0x000fc8000f8e021c */
[----:B------:R-:W-:Y:S02]  /*a270*/  UIADD3 UR6, UR26, 0x2, URZ ;  /* 0x000000021a067890 */ /* 0x000fe4000fffe03f */
[----:B------:R-:W-:Y:S02]  /*a280*/  UIADD3 UR10, UR26, 0x200, URZ ;  /* 0x000002001a0a7890 */ /* 0x000fe4000fffe03f */
        /* <DEDUP_REMOVED lines=27> */
.L_x_4292:
[----:B------:R-:W-:Y:S01]  /*a440*/  ULEA UR6, UR32, UR36, 0x3 ;  /* 0x0000002420067291 */ /* 0x000fe2000f8e183f */
[----:B------:R-:W-:-:S05]  /*a450*/  IMAD.U32 R5, RZ, RZ, UR33 ;  /* 0x00000021ff057e24 */ /* 0x000fca000f8e00ff */
[----:B------:R-:W-:-:S04]  /*a460*/  SHF.L.U32 R5, R5, 0x1f, RZ ;  /* 0x0000001f05057819 */ /* 0x000fc800000006ff */
[----:B------:R0:W1:Y:S01]  /*a470*/  SYNCS.PHASECHK.TRANS64.TRYWAIT P2, [UR6+0x2a850], R5 ;  /* 0x02a85005ff0075a7 */ /* 0x0000620008040146 */
[----:B------:R-:W-:Y:S05]  /*a480*/  @!P0 BRA `(.L_x_4293) ;  /* 0x0000000000048947 */ /* 0x000fea0003800000 */
[----:B------:R-:W-:Y:S01]  /*a490*/  BPT.TRAP 0x1 ;  /* 0x000000040000795c */ /* 0x000fe20000300000 */
.L_x_4293:
[----:B-1----:R-:W-:Y:S05]  /*a4a0*/  @P2 BRA `(.L_x_4291) ;  /* 0x0000000000082947 */ /* 0x002fea0003800000 */
[----:B------:R-:W1:Y:S02]  /*a4b0*/  SYNCS.PHASECHK.TRANS64.TRYWAIT P2, [UR6+0x2a850], R5 ;  /* 0x02a85005ff0075a7 */ /* 0x000e640008040146 */
[----:B-1----:R-:W-:Y:S05]  /*a4c0*/  @!P2 BRA `(.L_x_4294) ;  /* 0x00000128001ca947 */ /* 0x002fea0003800000 */
.L_x_4291:
        /* <DEDUP_REMOVED lines=86> */
[----:B------:R-:W-:-:S05]  /*aa30*/  FMUL.FTZ R183, R0, R183 ;  /* 0x000000b700b77220 */ /* 0x000fca0000410000 */
        /* <DEDUP_REMOVED lines=49> */
[----:B---3--:R-:W-:Y:S01]  /*ad50*/  FMNMX.FTZ R5, R139, R168, !PT ;  /* 0x000000a88b057209 */ /* 0x008fe20007810000 */
[----:B------:R-:W-:-:S06]  /*ad60*/  FMUL.FTZ R168, R0, R177 ;  /* 0x000000b100a87220 */ /* 0x000fcc0000410000 */
[----:B------:R-:W3:Y:S01]  /*ad70*/  MUFU.TANH R142, R142 ;  /* 0x0000008e008e7308 */ /* 0x000ee20000002400 */
[----:B--2---:R-:W-:Y:S02]  /*ad80*/  FMNMX.FTZ R169, R141, R6, !PT ;  /* 0x000000068da97209 */ /* 0x004fe40007810000 */
[----:B-1----:R-:W-:-:S05]  /*ad90*/  SHF.R.U32.HI R199, RZ, 0x7, R199 ;  /* 0x00000007ffc77819 */ /* 0x002fca00000116c7 */
[----:B------:R-:W1:Y:S01]  /*ada0*/  MUFU.TANH R143, R143 ;  /* 0x0000008f008f7308 */ /* 0x000e620000002400 */
[----:B0-----:R-:W-:Y:S02]  /*adb0*/  FMNMX.FTZ R6, R140, R5, !PT ;  /* 0x000000058c067209 */ /* 0x001fe40007810000 */
[----:B------:R-:W-:-:S05]  /*adc0*/  IADD3 R177, -R199, 0xb, RZ ;  /* 0x0000000bc7b17810 */ /* 0x000fca0007ffe1ff */
[----:B------:R-:W0:Y:S01]  /*add0*/  MUFU.TANH R145, R145 ;  /* 0x0000009100917308 */ /* 0x000e220000002400 */
[----:B---3--:R-:W-:Y:S01]  /*ade0*/  FMNMX.FTZ R170, R142, R169, !PT ;  /* 0x000000a98eaa7209 */ /* 0x008fe20007810000 */
        /* <DEDUP_REMOVED lines=11> */
[----:B------:R-:W-:Y:S01]  /*aea0*/  MUFU.TANH R150, R150 ;  /* 0x0000009600967308 */ /* 0x000fe20000002400 */
[----:B--2---:R-:W-:-:S07]  /*aeb0*/  FMNMX.FTZ R171, R149, R170, !PT ;  /* 0x000000aa95ab7209 */ /* 0x004fce0007810000 */
[----:B------:R-:W0:Y:S01]  /*aec0*/  MUFU.TANH R151, R151 ;  /* 0x0000009700977308 */ /* 0x000e220000002400 */
[----:B-1----:R-:W-:-:S07]  /*aed0*/  FMNMX.FTZ R6, R148, R5, !PT ;  /* 0x0000000594067209 */ /* 0x002fce0007810000 */
[----:B------:R-:W-:Y:S08]  /*aee0*/  MUFU.TANH R153, R153 ;  /* 0x0000009900997308 */ /* 0x000ff00000002400 */
[----:B------:R-:W1:Y:S01]  /*aef0*/  MUFU.TANH R152, R152 ;  /* 0x0000009800987308 */ /* 0x000e620000002400 */
[----:B0-----:R-:W-:-:S07]  /*af00*/  FMNMX.FTZ R5, R151, R6, !PT ;  /* 0x0000000697057209 */ /* 0x001fce0007810000 */
[----:B------:R-:W-:Y:S08]  /*af10*/  MUFU.TANH R154, R154 ;  /* 0x0000009a009a7308 */ /* 0x000ff00000002400 */
[----:B------:R-:W0:Y:S01]  /*af20*/  MUFU.TANH R155, R155 ;  /* 0x0000009b009b7308 */ /* 0x000e220000002400 */
[----:B-1----:R-:W-:-:S07]  /*af30*/  FMNMX.FTZ R6, R152, R5, !PT ;  /* 0x0000000598067209 */ /* 0x002fce0007810000 */
[----:B------:R-:W-:Y:S08]  /*af40*/  MUFU.TANH R157, R157 ;  /* 0x0000009d009d7308 */ /* 0x000ff00000002400 */
[----:B------:R-:W1:Y:S01]  /*af50*/  MUFU.TANH R156, R156 ;  /* 0x0000009c009c7308 */ /* 0x000e620000002400 */
[----:B0-----:R-:W-:-:S07]  /*af60*/  FMNMX.FTZ R5, R155, R6, !PT ;  /* 0x000000069b057209 */ /* 0x001fce0007810000 */
[----:B------:R-:W-:Y:S08]  /*af70*/  MUFU.TANH R158, R158 ;  /* 0x0000009e009e7308 */ /* 0x000ff00000002400 */
[----:B------:R0:W-:Y:S01]  /*af80*/  MUFU.TANH R163, R172 ;  /* 0x000000ac00a37308 */ /* 0x0001e20000002400 */
[----:B-1----:R-:W-:-:S07]  /*af90*/  FMNMX.FTZ R6, R156, R5, !PT ;  /* 0x000000059c067209 */ /* 0x002fce0007810000 */
[----:B------:R-:W1:Y:S01]  /*afa0*/  MUFU.TANH R159, R159 ;  /* 0x0000009f009f7308 */ /* 0x000e620000002400 */
[----:B0-----:R-:W-:Y:S01]  /*afb0*/  FMNMX.FTZ R172, R150, R171, !PT ;  /* 0x000000ab96ac7209 */ /* 0x001fe20007810000 */
[----:B------:R-:W-:-:S03]  /*afc0*/  FMUL.FTZ R171, R0, R180 ;  /* 0x000000b400ab7220 */ /* 0x000fc60000410000 */
[----:B------:R-:W-:-:S03]  /*afd0*/  FMNMX.FTZ R173, R153, R172, !PT ;  /* 0x000000ac99ad7209 */ /* 0x000fc60007810000 */
[----:B------:R-:W-:Y:S01]  /*afe0*/  MUFU.TANH R161, R161 ;  /* 0x000000a100a17308 */ /* 0x000fe20000002400 */
[----:B------:R-:W-:-:S04]  /*aff0*/  FMNMX.FTZ R172, R154, R173, !PT ;  /* 0x000000ad9aac7209 */ /* 0x000fc80007810000 */
[----:B------:R-:W-:-:S03]  /*b000*/  FMNMX.FTZ R173, R157, R172, !PT ;  /* 0x000000ac9dad7209 */ /* 0x000fc60007810000 */
[----:B------:R-:W0:Y:S01]  /*b010*/  MUFU.TANH R160, R160 ;  /* 0x000000a000a07308 */ /* 0x000e220000002400 */
[----:B-1----:R-:W-:-:S07]  /*b020*/  FMNMX.FTZ R5, R159, R6, !PT ;  /* 0x000000069f057209 */ /* 0x002fce0007810000 */
[----:B------:R-:W1:Y:S08]  /*b030*/  MUFU.TANH R162, R162 ;  /* 0x000000a200a27308 */ /* 0x000e700000002400 */
[----:B------:R2:W3:Y:S01]  /*b040*/  MUFU.TANH R165, R174 ;  /* 0x000000ae00a57308 */ /* 0x0004e20000002400 */
[----:B0-----:R-:W-:-:S04]  /*b050*/  FMNMX.FTZ R6, R160, R5, !PT ;  /* 0x00000005a0067209 */ /* 0x001fc80007810000 */
[----:B------:R-:W-:-:S03]  /*b060*/  FMNMX.FTZ R5, R163, R6, !PT ;  /* 0x00000006a3057209 */ /* 0x000fc60007810000 */
[----:B------:R-:W0:Y:S01]  /*b070*/  MUFU.TANH R164, R164 ;  /* 0x000000a400a47308 */ /* 0x000e220000002400 */
[----:B--2---:R-:W-:Y:S01]  /*b080*/  FMNMX.FTZ R174, R158, R173, !PT ;  /* 0x000000ad9eae7209 */ /* 0x004fe20007810000 */
[----:B------:R-:W-:Y:S02]  /*b090*/  WARPGROUP.DEPBAR.LE gsb0, 0x0 ;  /* 0x00008000000079c5 */ /* 0x000fe40000010000 */
[----:B------:R-:W-:Y:S01]  /*b0a0*/  WARPGROUP.ARRIVE ;  /* 0x00000000000079c5 */ /* 0x000fe20000000000 */
[----:B------:R-:W-:Y:S01]  /*b0b0*/  FMNMX.FTZ R175, R161, R174, !PT ;  /* 0x000000aea1af7209 */ /* 0x000fe20007810000 */
[----:B------:R-:W-:Y:S02]  /*b0c0*/  FMUL.FTZ R173, R0, R182 ;  /* 0x000000b600ad7220 */ /* 0x000fe40000410000 */
[----:B------:R-:W2:Y:S01]  /*b0d0*/  MUFU.TANH R166, R166 ;  /* 0x000000a600a67308 */ /* 0x000ea20000002400 */
[----:B-1----:R-:W-:Y:S01]  /*b0e0*/  FMNMX.FTZ R174, R162, R175, !PT ;  /* 0x000000afa2ae7209 */ /* 0x002fe20007810000 */
[----:B------:R-:W-:Y:S01]  /*b0f0*/  QGMMA.64x192x32.F32.E4M3.E4M3 R24, R188, gdesc[UR4], R24, gsb0 ;  /* 0x02e00004bc187df3 */ /* 0x000fe20008000818 */
[----:B------:R-:W-:-:S02]  /*b100*/  UIADD3 UR6, UR10, 0x6, URZ ;  /* 0x000000060a067890 */ /* 0x000fc4000fffe03f */
[----:B---3--:R-:W-:Y:S01]  /*b110*/  FMNMX.FTZ R175, R165, R174, !PT ;  /* 0x000000aea5af7209 */ /* 0x008fe20007810000 */
[----:B------:R-:W-:Y:S01]  /*b120*/  UMOV UR7, 0x40000040 ;  /* 0x4000004000077882 */ /* 0x000fe20000000000 */
[----:B------:R-:W-:Y:S01]  /*b130*/  UMOV UR10, UR31 ;  /* 0x0000001f000a7c82 */ /* 0x000fe20008000000 */
[----:B------:R2:W1:Y:S01]  /*b140*/  MUFU.TANH R167, R176 ;  /* 0x000000b000a77308 */ /* 0x0004620000002400 */
        /* <DEDUP_REMOVED lines=15> */
[----:B-1----:R-:W-:-:S05]  /*b240*/  FMNMX.FTZ R6, R172, R5, !PT ;  /* 0x00000005ac067209 */ /* 0x002fca0007810000 */
[----:B------:R-:W1:Y:S01]  /*b250*/  SHFL.BFLY PT, R176, R6, 0x2, 0x1f ;  /* 0x0c401f0006b07f89 */ /* 0x000e6200000e0000 */
[----:B0-----:R-:W-:-:S05]  /*b260*/  FMNMX.FTZ R5, R174, R175, !PT ;  /* 0x000000afae057209 */ /* 0x001fca0007810000 */
[----:B------:R-:W0:Y:S01]  /*b270*/  SHFL.BFLY PT, R175, R5, 0x2, 0x1f ;  /* 0x0c401f0005af7f89 */ /* 0x000e2200000e0000 */
[----:B-1----:R-:W-:-:S05]  /*b280*/  FMNMX.FTZ R6, R6, R176, !PT ;  /* 0x000000b006067209 */ /* 0x002fca0007810000 */
[----:B------:R-:W1:Y:S01]  /*b290*/  SHFL.BFLY PT, R176, R6, 0x1, 0x1f ;  /* 0x0c201f0006b07f89 */ /* 0x000e6200000e0000 */
[----:B0-----:R-:W-:-:S05]  /*b2a0*/  FMNMX.FTZ R5, R5, R175, !PT ;  /* 0x000000af05057209 */ /* 0x001fca0007810000 */
[----:B------:R-:W0:Y:S01]  /*b2b0*/  SHFL.BFLY PT, R175, R5, 0x1, 0x1f ;  /* 0x0c201f0005af7f89 */ /* 0x000e2200000e0000 */
[----:B-1----:R-:W-:-:S05]  /*b2c0*/  FMNMX.FTZ R6, R6, R176, !PT ;  /* 0x000000b006067209 */ /* 0x002fca0007810000 */
[C---:B------:R-:W-:Y:S01]  /*b2d0*/  FADD.FTZ R7, -R6.reuse, R7 ;  /* 0x0000000706077221 */ /* 0x040fe20000010100 */
[----:B0-----:R-:W-:Y:S01]  /*b2e0*/  FMNMX.FTZ R5, R5, R175, !PT ;  /* 0x000000af05057209 */ /* 0x001fe20007810000 */
        /* <DEDUP_REMOVED lines=39> */
[----:B------:R-:W-:-:S01]  /*b560*/  FFMA.FTZ R171, R171, UR10, -R175 ;  /* 0x0000000aabab7c23 */ /* 0x000fc200080108af */
[----:B------:R-:W-:Y:S01]  /*b570*/  FFMA.FTZ R172, R5, R172, -8 ;  /* 0xc100000005ac7423 */ /* 0x000fe200000100ac */
[----:B------:R-:W-:-:S03]  /*b580*/  IMAD.U32 R175, RZ, RZ, UR54 ;  /* 0x00000036ffaf7e24 */ /* 0x000fc6000f8e00ff */
[--C-:B------:R-:W-:Y:S01]  /*b590*/  FFMA.FTZ R11, R11, UR10, -R172.reuse ;  /* 0x0000000a0b0b7c23 */ /* 0x100fe200080108ac */
[----:B------:R-:W-:-:S01]  /*b5a0*/  FFMA.FTZ R12, R12, UR10, -R172 ;  /* 0x0000000a0c0c7c23 */ /* 0x000fc200080108ac */
[----:B------:R-:W-:Y:S01]  /*b5b0*/  MUFU.EX2 R8, R8 ;  /* 0x0000000800087308 */ /* 0x000fe20000000800 */
[----:B------:R-:W-:-:S01]  /*b5c0*/  FFMA.FTZ R15, R15, UR10, -R172 ;  /* 0x0000000a0f0f7c23 */ /* 0x000fc200080108ac */
[----:B------:R-:W-:Y:S01]  /*b5d0*/  @!P1 LEA R175, R175, UR36, 0x3 ;  /* 0x00000024afaf9c11 */ /* 0x000fe2000f8e18ff */
[----:B------:R-:W-:-:S01]  /*b5e0*/  FFMA.FTZ R20, R20, UR10, -R172 ;  /* 0x0000000a14147c23 */ /* 0x000fc200080108ac */
[--C-:B------:R-:W-:Y:S01]  /*b5f0*/  FFMA.FTZ R121, R121, UR10, -R172.reuse ;  /* 0x0000000a79797c23 */ /* 0x100fe200080108ac */
[----:B------:R-:W-:-:S01]  /*b600*/  FFMA.FTZ R122, R122, UR10, -R172 ;  /* 0x0000000a7a7a7c23 */ /* 0x000fc200080108ac */
[----:B------:R-:W-:Y:S01]  /*b610*/  FFMA.FTZ R125, R125, UR10, -R172 ;  /* 0x0000000a7d7d7c23 */ /* 0x000fe200080108ac */
[----:B------:R-:W-:Y:S01]  /*b620*/  @!P1 VIADD R175, R175, 0x2a840 ;  /* 0x0002a840afaf9836 */ /* 0x000fe20000000000 */
[----:B------:R-:W1:Y:S01]  /*b630*/  MUFU.EX2 R11, R11 ;  /* 0x0000000b000b7308 */ /* 0x000e620000000800 */
[----:B0-----:R-:W-:-:S01]  /*b640*/  FFMA.FTZ R4, R7, R4, R176 ;  /* 0x0000000407047223 */ /* 0x001fc200000100b0 */
[--C-:B------:R-:W-:Y:S01]  /*b650*/  FFMA.FTZ R126, R126, UR10, -R172.reuse ;  /* 0x0000000a7e7e7c23 */ /* 0x100fe200080108ac */
[----:B------:R-:W-:-:S01]  /*b660*/  FFMA.FTZ R129, R129, UR10, -R172 ;  /* 0x0000000a81817c23 */ /* 0x000fc200080108ac */
[----:B------:R-:W-:Y:S01]  /*b670*/  @!P1 PRMT R175, RZ, 0x654, R175 ;  /* 0x00000654ffaf9816 */ /* 0x000fe200000000af */
[----:B------:R-:W-:-:S01]  /*b680*/  FFMA.FTZ R130, R130, UR10, -R172 ;  /* 0x0000000a82827c23 */ /* 0x000fc200080108ac */
[--C-:B------:R-:W-:Y:S01]  /*b690*/  FFMA.FTZ R133, R133, UR10, -R172.reuse ;  /* 0x0000000a85857c23 */ /* 0x100fe200080108ac */
[----:B------:R-:W-:-:S01]  /*b6a0*/  FFMA.FTZ R134, R134, UR10, -R172 ;  /* 0x0000000a86867c23 */ /* 0x000fc200080108ac */
[----:B------:R-:W0:Y:S01]  /*b6b0*/  MUFU.EX2 R9, R9 ;  /* 0x0000000900097308 */ /* 0x000e220000000800 */
[----:B------:R-:W-:-:S01]  /*b6c0*/  FFMA.FTZ R137, R137, UR10, -R172 ;  /* 0x0000000a89897c23 */ /* 0x000fc200080108ac */
[----:B------:R-:W-:Y:S01]  /*b6d0*/  FFMA.FTZ R138, R138, UR10, -R172 ;  /* 0x0000000a8a8a7c23 */ /* 0x000fe200080108ac */
[----:B------:R-:W-:-:S02]  /*b6e0*/  WARPGROUP.DEPBAR.LE gsb0, 0x0 ;  /* 0x00008000000079c5 */ /* 0x000fc40000010000 */
[----:B------:R-:W-:Y:S01]  /*b6f0*/  WARPGROUP.ARRIVE ;  /* 0x00000000000079c5 */ /* 0x000fe20000000000 */
[----:B------:R-:W-:-:S01]  /*b700*/  FFMA.FTZ R141, R141, UR10, -R172 ;  /* 0x0000000a8d8d7c23 */ /* 0x000fc200080108ac */
[----:B------:R-:W-:Y:S01]  /*b710*/  FFMA.FTZ R142, R142, UR10, -R172 ;  /* 0x0000000a8e8e7c23 */ /* 0x000fe200080108ac */
[----:B------:R-:W2:Y:S01]  /*b720*/  MUFU.EX2 R12, R12 ;  /* 0x0000000c000c7308 */ /* 0x000ea20000000800 */
[----:B-1----:R-:W-:-:S01]  /*b730*/  FFMA.FTZ R3, R8, R3, R11 ;  /* 0x0000000308037223 */ /* 0x002fc2000001000b */
[--C-:B------:R-:W-:Y:S01]  /*b740*/  FFMA.FTZ R145, R145, UR10, -R172.reuse ;  /* 0x0000000a91917c23 */ /* 0x100fe200080108ac */
[----:B------:R-:W-:Y:S01]  /*b750*/  QGMMA.64x192x32.F32.E4M3.E4M3 R24, R184, gdesc[UR4], R24, gsb0 ;  /* 0x02e00004b8187df3 */ /* 0x000fe20008000818 */
[----:B------:R-:W-:-:S01]  /*b760*/  FFMA.FTZ R146, R146, UR10, -R172 ;  /* 0x0000000a92927c23 */ /* 0x000fc200080108ac */
[--C-:B------:R-:W-:Y:S01]  /*b770*/  FFMA.FTZ R149, R149, UR10, -R172.reuse ;  /* 0x0000000a95957c23 */ /* 0x100fe200080108ac */
[----:B------:R-:W-:-:S01]  /*b780*/  FFMA.FTZ R150, R150, UR10, -R172 ;  /* 0x0000000a96967c23 */ /* 0x000fc200080108ac */
[--C-:B------:R-:W-:Y:S01]  /*b790*/  FFMA.FTZ R153, R153, UR10, -R172.reuse ;  /* 0x0000000a99997c23 */ /* 0x100fe200080108ac */
        /* <DEDUP_REMOVED lines=8> */
[----:B------:R-:W3:Y:S01]  /*b820*/  MUFU.EX2 R15, R15 ;  /* 0x0000000f000f7308 */ /* 0x000ee20000000800 */
[----:B------:R-:W-:-:S01]  /*b830*/  FFMA.FTZ R169, R169, UR10, -R172 ;  /* 0x0000000aa9a97c23 */ /* 0x000fc200080108ac */
[--C-:B------:R-:W-:Y:S01]  /*b840*/  FFMA.FTZ R170, R170, UR10, -R172.reuse ;  /* 0x0000000aaaaa7c23 */ /* 0x100fe200080108ac */
[----:B------:R-:W-:-:S01]  /*b850*/  FFMA.FTZ R173, R173, UR10, -R172 ;  /* 0x0000000aadad7c23 */ /* 0x000fc200080108ac */
[----:B------:R-:W-:-:S04]  /*b860*/  FFMA.FTZ R172, R174, UR10, -R172 ;  /* 0x0000000aaeac7c23 */ /* 0x000fc800080108ac */
        /* <DEDUP_REMOVED lines=28> */
[----:B0-----:R-:W-:-:S01]  /*ba30*/  FADD.FTZ R175, R9, R4 ;  /* 0x0000000409af7221 */ /* 0x001fc20000010000 */
[----:B--2---:R-:W-:-:S06]  /*ba40*/  FADD.FTZ R4, R12, R3 ;  /* 0x000000030c047221 */ /* 0x004fcc0000010000 */
        /* <DEDUP_REMOVED lines=34> */
[----:B0-----:R-:W-:-:S02]  /*bc70*/  FADD.FTZ R4, R142, R3 ;  /* 0x000000038e047221 */ /* 0x001fc40000010000 */
[----:B------:R-:W0:Y:S01]  /*bc80*/  MUFU.EX2 R147, R147 ;  /* 0x0000009300937308 */ /* 0x000e220000000800 */
[----:B-1----:R-:W-:-:S01]  /*bc90*/  FADD.FTZ R174, R140, R175 ;  /* 0x000000af8cae7221 */ /* 0x002fc20000010000 */
[----:B--2---:R-:W-:-:S03]  /*bca0*/  FADD.FTZ R3, R145, R4 ;  /* 0x0000000491037221 */ /* 0x004fc60000010000 */
[----:B---3--:R-:W-:Y:S01]  /*bcb0*/  FADD.FTZ R175, R143, R174 ;  /* 0x000000ae8faf7221 */ /* 0x008fe20000010000 */
[----:B----4-:R-:W-:-:S02]  /*bcc0*/  FADD.FTZ R4, R146, R3 ;  /* 0x0000000392047221 */ /* 0x010fc40000010000 */
[----:B------:R-:W1:Y:S01]  /*bcd0*/  MUFU.EX2 R150, R150 ;  /* 0x0000009600967308 */ /* 0x000e620000000800 */
[----:B-----5:R-:W-:-:S01]  /*bce0*/  FADD.FTZ R174, R144, R175 ;  /* 0x000000af90ae7221 */ /* 0x020fc20000010000 */
        /* <DEDUP_REMOVED lines=49> */
[----:B0-----:R-:W-:-:S03]  /*c000*/  FADD.FTZ R4, R168, R3 ;  /* 0x00000003a8047221 */ /* 0x001fc60000010000 */
[----:B-1----:R-:W-:Y:S01]  /*c010*/  FADD.FTZ R3, R172, R175 ;  /* 0x000000afac037221 */ /* 0x002fe20000010000 */
[----:B------:R-:W-:Y:S06]  /*c020*/  @!P0 BRA `(.L_x_4295) ;  /* 0x0000000000048947 */ /* 0x000fec0003800000 */
[----:B------:R-:W-:Y:S01]  /*c030*/  BPT.TRAP 0x1 ;  /* 0x000000040000795c */ /* 0x000fe20000300000 */
.L_x_4295:
        /* <DEDUP_REMOVED lines=139> */
.L_x_4286:
[----:B------:R-:W-:-:S13]  /*c8f0*/  ISETP.GE.AND P2, PT, R2, UR39, PT ;  /* 0x0000002702007c0c */ /* 0x000fda000bf46270 */
[----:B------:R-:W-:Y:S05]  /*c900*/  @!P2 BRA `(.L_x_4297) ;  /* 0x000000380060a947 */ /* 0x000fea0003800000 */
[----:B------:R-:W-:Y:S01]  /*c910*/  IMAD.MOV.U32 R7, RZ, RZ, R5 ;  /* 0x000000ffff077224 */ /* 0x000fe200078e0005 */
[----:B------:R-:W-:Y:S01]  /*c920*/  UMOV UR34, UR51 ;  /* 0x0000003300227c82 */ /* 0x000fe20008000000 */
[----:B------:R-:W-:Y:S01]  /*c930*/  IMAD.MOV.U32 R8, RZ, RZ, R6 ;  /* 0x000000ffff087224 */ /* 0x000fe200078e0006 */
[----:B------:R-:W-:Y:S01]  /*c940*/  UMOV UR33, UR54 ;  /* 0x0000003600217c82 */ /* 0x000fe20008000000 */
[----:B------:R-:W-:Y:S01]  /*c950*/  ULDC UR31, c[0x0][0x9e4] ;  /* 0x00027900001f7ab9 */ /* 0x000fe20000000800 */
[----:B------:R-:W-:Y:S01]  /*c960*/  ULDC UR30, c[0x0][0x988] ;  /* 0x00026200001e7ab9 */ /* 0x000fe20000000800 */
[----:B------:R-:W-:-:S05]  /*c970*/  ULDC UR32, c[0x0][0x9e0] ;  /* 0x0002780000207ab9 */ /* 0x000fca0000000800 */
.L_x_4315:
[----:B------:R-:W-:Y:S01]  /*c980*/  ISETP.NE.AND P3, PT, RZ, UR45, PT ;  /* 0x0000002dff007c0c */ /* 0x000fe2000bf65270 */
[----:B------:R-:W-:-:S04]  /*c990*/  UISETP.NE.AND UP1, UPT, UR33, 0x1, UPT ;  /* 0x000000012100788c */ /* 0x000fc8000bf25270 */
[----:B------:R-:W-:-:S04]  /*c9a0*/  USEL UR51, URZ, 0x1, UP1 ;  /* 0x000000013f337887 */ /* 0x000fc80008800000 */
[----:B------:R-:W-:-:S04]  /*c9b0*/  ULOP3.LUT UR51, UR34, UR51, URZ, 0x3c, !UPT ;  /* 0x0000003322337292 */ /* 0x000fc8000f8e3c3f */
[----:B------:R-:W-:Y:S08]  /*c9c0*/  @P3 BRA `(.L_x_4298) ;  /* 0x0000000000383947 */ /* 0x000ff00003800000 */
[----:B------:R-:W-:Y:S05]  /*c9d0*/  @!P0 BRA `(.L_x_4299) ;  /* 0x0000000000048947 */ /* 0x000fea0003800000 */
[----:B------:R-:W-:Y:S01]  /*c9e0*/  BPT.TRAP 0x1 ;  /* 0x000000040000795c */ /* 0x000fe20000300000 */
.L_x_4299:
        /* <DEDUP_REMOVED lines=9> */
.L_x_4300:
[----:B-1----:R-:W-:Y:S05]  /*ca80*/  @P2 BRA `(.L_x_4298) ;  /* 0x0000000000082947 */ /* 0x002fea0003800000 */
[----:B------:R-:W1:Y:S02]  /*ca90*/  SYNCS.PHASECHK.TRANS64.TRYWAIT P2, [UR6+0x2a830], R5 ;  /* 0x02a83005ff0075a7 */ /* 0x000e640008040146 */
[----:B-1----:R-:W-:Y:S05]  /*caa0*/  @!P2 BRA `(.L_x_4301) ;  /* 0x0000010000bca947 */ /* 0x002fea0003800000 */
.L_x_4298:
        /* <DEDUP_REMOVED lines=40> */
.L_x_4303:
[----:B------:R-:W-:Y:S01]  /*cd30*/  ULEA UR6, UR33, UR36, 0x3 ;  /* 0x0000002421067291 */ /* 0x000fe2000f8e183f */
[----:B------:R-:W-:-:S05]  /*cd40*/  IMAD.U32 R5, RZ, RZ, UR34 ;  /* 0x00000022ff057e24 */ /* 0x000fca000f8e00ff */
[----:B------:R-:W-:-:S04]  /*cd50*/  SHF.L.U32 R5, R5, 0x1f, RZ ;  /* 0x0000001f05057819 */ /* 0x000fc800000006ff */
[----:B------:R0:W1:Y:S01]  /*cd60*/  SYNCS.PHASECHK.TRANS64.TRYWAIT P2, [UR6+0x2a850], R5 ;  /* 0x02a85005ff0075a7 */ /* 0x0000620008040146 */
[----:B------:R-:W-:Y:S05]  /*cd70*/  @!P0 BRA `(.L_x_4304) ;  /* 0x0000000000048947 */ /* 0x000fea0003800000 */
[----:B------:R-:W-:Y:S01]  /*cd80*/  BPT.TRAP 0x1 ;  /* 0x000000040000795c */ /* 0x000fe20000300000 */
.L_x_4304:
[----:B-1----:R-:W-:Y:S05]  /*cd90*/  @P2 BRA `(.L_x_4302) ;  /* 0x0000000000082947 */ /* 0x002fea0003800000 */
[----:B------:R-:W1:Y:S02]  /*cda0*/  SYNCS.PHASECHK.TRANS64.TRYWAIT P2, [UR6+0x2a850], R5 ;  /* 0x02a85005ff0075a7 */ /* 0x000e640008040146 */
[----:B-1----:R-:W-:Y:S05]  /*cdb0*/  @!P2 BRA `(.L_x_4305) ;  /* 0x000001000010a947 */ /* 0x002fea0003800000 */
.L_x_4302:
        /* <DEDUP_REMOVED lines=10> */
[C---:B------:R-:W-:Y:S01]  /*ce60*/  FMUL.FTZ R150, R0.reuse, R162 ;  /* 0x000000a200967220 */ /* 0x040fe20000410000 */
[----:B------:R-:W-:Y:S01]  /*ce70*/  FMUL.FTZ R162, R0, R174 ;  /* 0x000000ae00a27220 */ /* 0x000fe20000410000 */
[----:B------:R-:W-:Y:S01]  /*ce80*/  ULOP3.LUT UR6, UR6, 0x10000, URZ, 0xfc, !UPT ;  /* 0x0001000006067892 */ /* 0x000fe2000f8efc3f */
[----:B------:R-:W-:-:S02]  /*ce90*/  VIADD R174, R17, UR42 ;  /* 0x0000002a11ae7c36 */ /* 0x000fc40008000000 */
[C---:B------:R-:W-:Y:S01]  /*cea0*/  FMUL.FTZ R15, R0.reuse, R127 ;  /* 0x0000007f000f7220 */ /* 0x040fe20000410000 */
[C---:B------:R-:W-:Y:S01]  /*ceb0*/  FMUL.FTZ R127, R0.reuse, R133 ;  /* 0x00000085007f7220 */ /* 0x040fe20000410000 */
[----:B------:R-:W-:Y:S01]  /*cec0*/  UIMAD UR10, UR33, 0x600, UR6 ;  /* 0x00000600210a78a4 */ /* 0x000fe2000f8e0206 */
[C---:B------:R-:W-:Y:S01]  /*ced0*/  FMUL.FTZ R133, R0.reuse, R140 ;  /* 0x0000008c00857220 */ /* 0x040fe20000410000 */
[C---:B------:R-:W-:Y:S01]  /*cee0*/  FMUL.FTZ R140, R0.reuse, R151 ;  /* 0x00000097008c7220 */ /* 0x040fe20000410000 */
[C---:B------:R-:W-:Y:S01]  /*cef0*/  FMUL.FTZ R151, R0.reuse, R157 ;  /* 0x0000009d00977220 */ /* 0x040fe20000410000 */
[C---:B------:R-:W-:Y:S01]  /*cf00*/  FMUL.FTZ R157, R0.reuse, R164 ;  /* 0x000000a4009d7220 */ /* 0x040fe20000410000 */
[C---:B-1----:R-:W-:Y:S01]  /*cf10*/  FMUL.FTZ R6, R0.reuse, R121 ;  /* 0x0000007900067220 */ /* 0x042fe20000410000 */
[C---:B------:R-:W-:Y:S01]  /*cf20*/  FMUL.FTZ R164, R0.reuse, R175 ;  /* 0x000000af00a47220 */ /* 0x040fe20000410000 */
[----:B------:R-:W-:Y:S01]  /*cf30*/  UMOV UR6, UR10 ;  /* 0x0000000a00067c82 */ /* 0x000fe20008000000 */
[C---:B0-----:R-:W-:Y:S01]  /*cf40*/  FMUL.FTZ R5, R0.reuse, R120 ;  /* 0x0000007800057220 */ /* 0x041fe20000410000 */
        /* <DEDUP_REMOVED lines=13> */
[----:B--2---:R-:W-:Y:S01]  /*d020*/  SHF.R.U32.HI R13, RZ, 0x7, R13 ;  /* 0x00000007ff0d7819 */ /* 0x004fe2000001160d */
        /* <DEDUP_REMOVED lines=27> */
[----:B------:R-:W-:Y:S01]  /*d1e0*/  IADD3 R13, -R13, 0xb, RZ ;  /* 0x0000000b0d0d7810 */ /* 0x000fe20007ffe1ff */
        /* <DEDUP_REMOVED lines=94> */
[----:B------:R-:W-:-:S04]  /*d7d0*/  @UP0 ULDC UR6, c[0x0][0x450] ;  /* 0x0001140000060ab9 */ /* 0x000fc80000000800 */
[----:B------:R-:W-:Y:S01]  /*d7e0*/  @P2 SHF.R.U32.HI R174, RZ, UR6, R12 ;  /* 0x00000006ffae2c19 */ /* 0x000fe2000801160c */
[----:B------:R-:W-:-:S04]  /*d7f0*/  IMAD.U32 R12, RZ, RZ, UR54 ;  /* 0x00000036ff0c7e24 */ /* 0x000fc8000f8e00ff */
[----:B------:R-:W5:Y:S01]  /*d800*/  SHFL.IDX PT, R181, R174, RZ, 0x1c1f ;  /* 0x001c1fffaeb57589 */ /* 0x000f6200000e0000 */
[----:B------:R-:W-:-:S05]  /*d810*/  @!P1 LEA R12, R12, UR36, 0x3 ;  /* 0x000000240c0c9c11 */ /* 0x000fca000f8e18ff */
[----:B------:R-:W-:-:S05]  /*d820*/  @!P1 VIADD R12, R12, 0x2a840 ;  /* 0x0002a8400c0c9836 */ /* 0x000fca0000000000 */
[----:B------:R-:W-:Y:S01]  /*d830*/  @!P1 PRMT R12, RZ, 0x654, R12 ;  /* 0x00000654ff0c9816 */ /* 0x000fe2000000000c */
[----:B------:R-:W-:Y:S02]  /*d840*/  WARPGROUP.DEPBAR.LE gsb0, 0x0 ;  /* 0x00008000000079c5 */ /* 0x000fe40000010000 */
        /* <DEDUP_REMOVED lines=8> */
[----:B0-234-:R-:W-:Y:S06]  /*d8d0*/  @!P5 BRA `(.L_x_4306) ;  /* 0x00000000005cd947 */ /* 0x01dfec0003800000 */
        /* <DEDUP_REMOVED lines=13> */
.L_x_4308:
[----:B------:R-:W-:-:S05]  /*d9b0*/  IMAD.U32 R182, RZ, RZ, UR31 ;  /* 0x0000001fffb67e24 */ /* 0x000fca000f8e00ff */
[----:B------:R-:W-:-:S13]  /*d9c0*/  ISETP.NE.AND P2, PT, R182, 0x1, PT ;  /* 0x00000001b600780c */ /* 0x000fda0003f45270 */
[----:B------:R-:W0:Y:S02]  /*d9d0*/  @P2 LDC.64 R12, c[0x0][0x9e8] ;  /* 0x00027a00ff0c2b82 */ /* 0x000e240000000a00 */
[----:B0-----:R-:W-:-:S05]  /*d9e0*/  @P2 IMAD.HI.U32 R12, R181, R12, RZ ;  /* 0x0000000cb50c2227 */ /* 0x001fca00078e00ff */
[----:B------:R-:W-:-:S07]  /*d9f0*/  @P2 SHF.R.U32.HI R181, RZ, R13, R12 ;  /* 0x0000000dffb52219 */ /* 0x000fce000001160c */
.L_x_4309:
[----:B------:R-:W-:Y:S05]  /*da00*/  BSYNC B0 ;  /* 0x0000000000007941 */ /* 0x000fea0003800000 */
.L_x_4307:
[----:B------:R-:W-:-:S04]  /*da10*/  IMAD R181, R181, R182, -R173 ;  /* 0x000000b6b5b57224 */ /* 0x000fc800078e0aad */
[----:B------:R-:W-:-:S05]  /*da20*/  IMAD.IADD R181, R181, 0x1, -R16 ;  /* 0x00000001b5b57824 */ /* 0x000fca00078e0a10 */
[----:B------:R-:W-:Y:S02]  /*da30*/  VIMNMX R180, R180, R181, !PT ;  /* 0x000000b5b4b47248 */ /* 0x000fe40007fe0100 */
[----:B------:R-:W-:-:S07]  /*da40*/  VIADDMNMX R179, R181, R182, R179, PT ;  /* 0x000000b6b5b37246 */ /* 0x000fce00038001b3 */
.L_x_4306:
[----:B------:R-:W-:Y:S01]  /*da50*/  ISETP.GT.AND P2, PT, R2, -0x1, PT ;  /* 0xffffffff0200780c */ /* 0x000fe20003f44270 */
[----:B------:R-:W0:Y:S03]  /*da60*/  SHFL.IDX PT, R174, R174, 0x1, 0x1c1f ;  /* 0x003c1f00aeae7f89 */ /* 0x000e2600000e0000 */
[C---:B------:R-:W-:Y:S02]  /*da70*/  ISETP.GT.AND P4, PT, R180.reuse, RZ, P2 ;  /* 0x000000ffb400720c */ /* 0x040fe40001784270 */
[----:B------:R-:W-:Y:S02]  /*da80*/  ISETP.GT.AND P6, PT, R180, 0x1, P2 ;  /* 0x00000001b400780c */ /* 0x000fe400017c4270 */
[C---:B------:R-:W-:Y:S02]  /*da90*/  ISETP.LT.OR P4, PT, R179.reuse, 0x1, P4 ;  /* 0x00000001b300780c */ /* 0x040fe40002781670 */
[----:B------:R-:W-:-:S02]  /*daa0*/  ISETP.LT.OR P6, PT, R179, 0x2, P6 ;  /* 0x00000002b300780c */ /* 0x000fc400037c1670 */
[----:B------:R-:W-:Y:S02]  /*dab0*/  FSEL R5, R5, -INF , !P4 ;  /* 0xff80000005057808 */ /* 0x000fe40006000000 */
[----:B------:R-:W-:Y:S02]  /*dac0*/  FSEL R181, R6, -INF , !P6 ;  /* 0xff80000006b57808 */ /* 0x000fe40007000000 */
[C---:B------:R-:W-:Y:S02]  /*dad0*/  ISETP.GT.AND P3, PT, R180.reuse, 0x8, P2 ;  /* 0x00000008b400780c */ /* 0x040fe40001764270 */
[C---:B------:R-:W-:Y:S02]  /*dae0*/  ISETP.GT.AND P4, PT, R180.reuse, 0x9, P2 ;  /* 0x00000009b400780c */ /* 0x040fe40001784270 */
[----:B------:R-:W-:Y:S02]  /*daf0*/  ISETP.GT.AND P6, PT, R180, 0x10, P2 ;  /* 0x00000010b400780c */ /* 0x000fe400017c4270 */
[----:B------:R-:W-:-:S02]  /*db00*/  ISETP.LT.OR P3, PT, R179, 0x9, P3 ;  /* 0x00000009b300780c */ /* 0x000fc40001f61670 */
[----:B------:R-:W-:Y:S01]  /*db10*/  ISETP.LT.OR P4, PT, R179, 0xa, P4 ;  /* 0x0000000ab300780c */ /* 0x000fe20002781670 */
[--C-:B0-----:R-:W-:Y:S01]  /*db20*/  IMAD.IADD R177, R177, 0x1, R174.reuse ;  /* 0x00000001b1b17824 */ /* 0x101fe200078e02ae */
[----:B------:R-:W-:Y:S01]  /*db30*/  ISETP.LT.OR P6, PT, R179, 0x11, P6 ;  /* 0x00000011b300780c */ /* 0x000fe200037c1670 */
[----:B------:R-:W-:Y:S01]  /*db40*/  IMAD.IADD R178, R178, 0x1, R174 ;  /* 0x00000001b2b27824 */ /* 0x000fe200078e02ae */
        /* <DEDUP_REMOVED lines=98> */
.L_x_4312:
[----:B------:R-:W-:-:S05]  /*e170*/  IMAD.U32 R6, RZ, RZ, UR31 ;  /* 0x0000001fff067e24 */ /* 0x000fca000f8e00ff */
[----:B------:R-:W-:-:S13]  /*e180*/  ISETP.NE.AND P3, PT, R6, 0x1, PT ;  /* 0x000000010600780c */ /* 0x000fda0003f65270 */
[----:B------:R-:W0:Y:S02]  /*e190*/  @P3 LDC.64 R12, c[0x0][0x9e8] ;  /* 0x00027a00ff0c3b82 */ /* 0x000e240000000a00 */
[----:B0-----:R-:W-:-:S05]  /*e1a0*/  @P3 IMAD.HI.U32 R12, R174, R12, RZ ;  /* 0x0000000cae0c3227 */ /* 0x001fca00078e00ff */
[----:B------:R-:W-:-:S07]  /*e1b0*/  @P3 SHF.R.U32.HI R174, RZ, R13, R12 ;  /* 0x0000000dffae3219 */ /* 0x000fce000001160c */
.L_x_4313:
[----:B------:R-:W-:Y:S05]  /*e1c0*/  BSYNC B0 ;  /* 0x0000000000007941 */ /* 0x000fea0003800000 */
.L_x_4311:
[----:B------:R-:W-:-:S04]  /*e1d0*/  IMAD R173, R174, R6, -R173 ;  /* 0x00000006aead7224 */ /* 0x000fc800078e0aad */
[----:B------:R-:W-:-:S05]  /*e1e0*/  IMAD.IADD R173, R173, 0x1, -R16 ;  /* 0x00000001adad7824 */ /* 0x000fca00078e0a10 */
[----:B------:R-:W-:Y:S02]  /*e1f0*/  VIADDMNMX R177, R173, R6, R177, PT ;  /* 0x00000006adb17246 */ /* 0x000fe400038001b1 */
[----:B------:R-:W-:-:S07]  /*e200*/  VIMNMX R178, R178, R173, !PT ;  /* 0x000000adb2b27248 */ /* 0x000fce0007fe0100 */
.L_x_4310:
[----:B------:R-:W-:Y:S01]  /*e210*/  FMNMX.FTZ R6, R5, R8, !PT ;  /* 0x0000000805067209 */ /* 0x000fe20007810000 */
[----:B------:R-:W-:Y:S01]  /*e220*/  UMOV UR10, UR30 ;  /* 0x0000001e000a7c82 */ /* 0x000fe20008000000 */
[----:B------:R-:W-:Y:S02]  /*e230*/  ISETP.GT.AND P3, PT, R178, 0x1, P2 ;  /* 0x00000001b200780c */ /* 0x000fe40001764270 */
[----:B------:R-:W-:Y:S02]  /*e240*/  FMNMX.FTZ R6, R181, R6, !PT ;  /* 0x00000006b5067209 */ /* 0x000fe40007810000 */
[----:B------:R-:W-:Y:S02]  /*e250*/  ISETP.LT.OR P3, PT, R177, 0x2, P3 ;  /* 0x00000002b100780c */ /* 0x000fe40001f61670 */
[----:B------:R-:W-:Y:S02]  /*e260*/  FMNMX.FTZ R6, R11, R6, !PT ;  /* 0x000000060b067209 */ /* 0x000fe40007810000 */
[----:B------:R-:W-:-:S02]  /*e270*/  FSEL R10, R10, -INF , !P3 ;  /* 0xff8000000a0a7808 */ /* 0x000fc40005800000 */
[----:B------:R-:W-:Y:S02]  /*e280*/  FMNMX.FTZ R6, R21, R6, !PT ;  /* 0x0000000615067209 */ /* 0x000fe40007810000 */
        /* <DEDUP_REMOVED lines=48> */
[C---:B------:R-:W-:Y:S02]  /*e590*/  ISETP.GT.AND P3, PT, R178.reuse, RZ, P2 ;  /* 0x000000ffb200720c */ /* 0x040fe40001764270 */
        /* <DEDUP_REMOVED lines=8> */
[----:B------:R-:W-:Y:S01]  /*e620*/  ISETP.GT.AND P3, PT, R178, 0x78, P2 ;  /* 0x00000078b200780c */ /* 0x000fe20001764270 */
[----:B------:R-:W0:Y:S01]  /*e630*/  SHFL.BFLY PT, R13, R12, 0x2, 0x1f ;  /* 0x0c401f000c0d7f89 */ /* 0x000e2200000e0000 */
[----:B------:R-:W-:-:S02]  /*e640*/  FSEL R14, R14, -INF , !P4 ;  /* 0xff8000000e0e7808 */ /* 0x000fc40006000000 */
[----:B------:R-:W-:Y:S02]  /*e650*/  ISETP.GT.AND P4, PT, R178, 0x11, P2 ;  /* 0x00000011b200780c */ /* 0x000fe40001784270 */
[C---:B------:R-:W-:Y:S02]  /*e660*/  ISETP.LT.OR P3, PT, R177.reuse, 0x79, P3 ;  /* 0x00000079b100780c */ /* 0x040fe40001f61670 */
[----:B------:R-:W-:-:S04]  /*e670*/  ISETP.LT.OR P4, PT, R177, 0x12, P4 ;  /* 0x00000012b100780c */ /* 0x000fc80002781670 */
[----:B------:R-:W-:Y:S02]  /*e680*/  FSEL R120, R120, -INF , !P4 ;  /* 0xff80000078787808 */ /* 0x000fe40006000000 */
[----:B------:R-:W-:-:S04]  /*e690*/  ISETP.GT.AND P4, PT, R178, 0x20, P2 ;  /* 0x00000020b200780c */ /* 0x000fc80001784270 */
[----:B------:R-:W-:-:S04]  /*e6a0*/  ISETP.LT.OR P4, PT, R177, 0x21, P4 ;  /* 0x00000021b100780c */ /* 0x000fc80002781670 */
[----:B------:R-:W-:Y:S02]  /*e6b0*/  FSEL R126, R126, -INF , !P4 ;  /* 0xff8000007e7e7808 */ /* 0x000fe40006000000 */
[----:B------:R-:W-:Y:S02]  /*e6c0*/  ISETP.GT.AND P4, PT, R178, 0x29, P2 ;  /* 0x00000029b200780c */ /* 0x000fe40001784270 */
[----:B0-----:R-:W-:Y:S02]  /*e6d0*/  FMNMX.FTZ R13, R12, R13, !PT ;  /* 0x0000000d0c0d7209 */ /* 0x001fe40007810000 */
[----:B------:R-:W-:-:S03]  /*e6e0*/  ISETP.LT.OR P4, PT, R177, 0x2a, P4 ;  /* 0x0000002ab100780c */ /* 0x000fc60002781670 */
[----:B------:R-:W0:Y:S01]  /*e6f0*/  SHFL.BFLY PT, R6, R13, 0x1, 0x1f ;  /* 0x0c201f000d067f89 */ /* 0x000e2200000e0000 */
[----:B------:R-:W-:Y:S02]  /*e700*/  FSEL R132, R132, -INF , !P4 ;  /* 0xff80000084847808 */ /* 0x000fe40006000000 */
[----:B------:R-:W-:-:S04]  /*e710*/  ISETP.GT.AND P4, PT, R178, 0x38, P2 ;  /* 0x00000038b200780c */ /* 0x000fc80001784270 */
[----:B------:R-:W-:-:S04]  /*e720*/  ISETP.LT.OR P4, PT, R177, 0x39, P4 ;  /* 0x00000039b100780c */ /* 0x000fc80002781670 */
[----:B------:R-:W-:Y:S02]  /*e730*/  FSEL R138, R138, -INF , !P4 ;  /* 0xff8000008a8a7808 */ /* 0x000fe40006000000 */
[----:B------:R-:W-:-:S04]  /*e740*/  ISETP.GT.AND P4, PT, R178, 0x41, P2 ;  /* 0x00000041b200780c */ /* 0x000fc80001784270 */
[----:B------:R-:W-:-:S04]  /*e750*/  ISETP.LT.OR P4, PT, R177, 0x42, P4 ;  /* 0x00000042b100780c */ /* 0x000fc80002781670 */
[----:B------:R-:W-:Y:S02]  /*e760*/  FSEL R144, R144, -INF , !P4 ;  /* 0xff80000090907808 */ /* 0x000fe40006000000 */
[----:B------:R-:W-:Y:S02]  /*e770*/  ISETP.GT.AND P4, PT, R178, 0x50, P2 ;  /* 0x00000050b200780c */ /* 0x000fe40001784270 */
[----:B0-----:R-:W-:Y:S02]  /*e780*/  FMNMX.FTZ R6, R13, R6, !PT ;  /* 0x000000060d067209 */ /* 0x001fe40007810000 */
[----:B------:R-:W-:Y:S02]  /*e790*/  ISETP.LT.OR P4, PT, R177, 0x51, P4 ;  /* 0x00000051b100780c */ /* 0x000fe40002781670 */
[----:B------:R-:W-:Y:S02]  /*e7a0*/  FSETP.NEU.FTZ.AND P6, PT, R6, -INF , PT ;  /* 0xff8000000600780b */ /* 0x000fe40003fdd000 */
[----:B------:R-:W-:-:S02]  /*e7b0*/  FSEL R150, R150, -INF , !P4 ;  /* 0xff80000096967808 */ /* 0x000fc40006000000 */
[----:B------:R-:W-:Y:S02]  /*e7c0*/  FSEL R173, R6, RZ, P6 ;  /* 0x000000ff06ad7208 */ /* 0x000fe40003000000 */
[----:B------:R-:W-:-:S03]  /*e7d0*/  ISETP.GT.AND P4, PT, R178, 0x59, P2 ;  /* 0x00000059b200780c */ /* 0x000fc60001784270 */
[----:B------:R-:W-:Y:S01]  /*e7e0*/  FADD.FTZ R8, -R173, R8 ;  /* 0x00000008ad087221 */ /* 0x000fe20000010100 */
[----:B------:R-:W-:Y:S01]  /*e7f0*/  IMAD.U32 R173, RZ, RZ, UR10 ;  /* 0x0000000affad7e24 */ /* 0x000fe2000f8e00ff */
[----:B------:R-:W-:Y:S02]  /*e800*/  ISETP.LT.OR P4, PT, R177, 0x5a, P4 ;  /* 0x0000005ab100780c */ /* 0x000fe40002781670 */
[----:B------:R-:W-:Y:S01]  /*e810*/  FMUL.FTZ R8, R8, UR10 ;  /* 0x0000000a08087c20 */ /* 0x000fe20008410000 */
[----:B------:R-:W-:-:S05]  /*e820*/  FFMA.FTZ R173, R6, R173, -8 ;  /* 0xc100000006ad7423 */ /* 0x000fca00000100ad */
[----:B------:R-:W-:Y:S01]  /*e830*/  FSEL R12, R173, RZ, P6 ;  /* 0x000000ffad0c7208 */ /* 0x000fe20003000000 */
[----:B------:R-:W-:Y:S01]  /*e840*/  MUFU.EX2 R8, R8 ;  /* 0x0000000800087308 */ /* 0x000fe20000000800 */
[----:B------:R-:W-:Y:S02]  /*e850*/  ISETP.GT.AND P6, PT, R178, 0x9, P2 ;  /* 0x00000009b200780c */ /* 0x000fe400017c4270 */
[----:B------:R-:W-:Y:S01]  /*e860*/  FSEL R173, R156, -INF , !P4 ;  /* 0xff8000009cad7808 */ /* 0x000fe20006000000 */
[----:B------:R-:W-:-:S01]  /*e870*/  FFMA.FTZ R13, R5, UR10, -R12 ;  /* 0x0000000a050d7c23 */ /* 0x000fc2000801080c */
[----:B------:R-:W-:Y:S01]  /*e880*/  ISETP.LT.OR P6, PT, R177, 0xa, P6 ;  /* 0x0000000ab100780c */ /* 0x000fe200037c1670 */
[----:B------:R-:W-:-:S01]  /*e890*/  FFMA.FTZ R5, R21, UR10, -R12 ;  /* 0x0000000a15057c23 */ /* 0x000fc2000801080c */
[----:B------:R-:W-:Y:S01]  /*e8a0*/  ISETP.GT.AND P4, PT, R178, 0x68, P2 ;  /* 0x00000068b200780c */ /* 0x000fe20001784270 */
[----:B------:R-:W-:-:S01]  /*e8b0*/  FFMA.FTZ R184, R135, UR10, -R12 ;  /* 0x0000000a87b87c23 */ /* 0x000fc2000801080c */
[----:B------:R-:W-:Y:S01]  /*e8c0*/  FSEL R15, R15, -INF , !P6 ;  /* 0xff8000000f0f7808 */ /* 0x000fe20007000000 */
[----:B------:R-:W-:-:S01]  /*e8d0*/  FFMA.FTZ R182, R131, UR10, -R12 ;  /* 0x0000000a83b67c23 */ /* 0x000fc2000801080c */
[----:B------:R-:W-:Y:S01]  /*e8e0*/  ISETP.GT.AND P6, PT, R178, 0x18, P2 ;  /* 0x00000018b200780c */ /* 0x000fe200017c4270 */
[----:B------:R-:W-:-:S01]  /*e8f0*/  FFMA.FTZ R131, R145, UR10, -R12 ;  /* 0x0000000a91837c23 */ /* 0x000fc2000801080c */
[----:B------:R-:W-:Y:S01]  /*e900*/  ISETP.LT.OR P4, PT, R177, 0x69, P4 ;  /* 0x00000069b100780c */ /* 0x000fe20002781670 */
[----:B------:R-:W-:-:S01]  /*e910*/  FFMA.FTZ R145, R167, UR10, -R12 ;  /* 0x0000000aa7917c23 */ /* 0x000fc2000801080c */
[----:B------:R-:W-:Y:S01]  /*e920*/  ISETP.LT.OR P6, PT, R177, 0x19, P6 ;  /* 0x00000019b100780c */ /* 0x000fe200037c1670 */
[----:B------:R-:W0:Y:S01]  /*e930*/  MUFU.EX2 R13, R13 ;  /* 0x0000000d000d7308 */ /* 0x000e220000000800 */
[----:B------:R-:W-:Y:S01]  /*e940*/  FSEL R162, R162, -INF , !P4 ;  /* 0xff800000a2a27808 */ /* 0x000fe20006000000 */
[--C-:B------:R-:W-:Y:S01]  /*e950*/  FFMA.FTZ R181, R181, UR10, -R12.reuse ;  /* 0x0000000ab5b57c23 */ /* 0x100fe2000801080c */
[----:B------:R-:W-:Y:S01]  /*e960*/  FSEL R122, R122, -INF , !P6 ;  /* 0xff8000007a7a7808 */ /* 0x000fe20007000000 */
[--C-:B------:R-:W-:Y:S01]  /*e970*/  FFMA.FTZ R11, R11, UR10, -R12.reuse ;  /* 0x0000000a0b0b7c23 */ /* 0x100fe2000801080c */
[C---:B------:R-:W-:Y:S01]  /*e980*/  ISETP.GT.AND P6, PT, R178.reuse, 0x21, P2 ;  /* 0x00000021b200780c */ /* 0x040fe200017c4270 */
[--C-:B------:R-:W-:Y:S01]  /*e990*/  FFMA.FTZ R9, R121, UR10, -R12.reuse ;  /* 0x0000000a79097c23 */ /* 0x100fe2000801080c */
[----:B------:R-:W-:Y:S01]  /*e9a0*/  ISETP.GT.AND P4, PT, R178, 0x70, P2 ;  /* 0x00000070b200780c */ /* 0x000fe20001784270 */
[----:B------:R-:W1:Y:S01]  /*e9b0*/  MUFU.EX2 R156, R181 ;  /* 0x000000b5009c7308 */ /* 0x000e620000000800 */
[----:B------:R-:W-:Y:S01]  /*e9c0*/  ISETP.LT.OR P6, PT, R177, 0x22, P6 ;  /* 0x00000022b100780c */ /* 0x000fe200037c1670 */
[--C-:B------:R-:W-:Y:S01]  /*e9d0*/  FFMA.FTZ R121, R125, UR10, -R12.reuse ;  /* 0x0000000a7d797c23 */ /* 0x100fe2000801080c */
[----:B------:R-:W-:Y:S01]  /*e9e0*/  ISETP.LT.OR P4, PT, R177, 0x71, P4 ;  /* 0x00000071b100780c */ /* 0x000fe20002781670 */
[--C-:B------:R-:W-:Y:S01]  /*e9f0*/  FFMA.FTZ R186, R139, UR10, -R12.reuse ;  /* 0x0000000a8bba7c23 */ /* 0x100fe2000801080c */
[----:B------:R-:W-:Y:S01]  /*ea00*/  FSEL R128, R128, -INF , !P6 ;  /* 0xff80000080807808 */ /* 0x000fe20007000000 */
[--C-:B------:R-:W-:Y:S01]  /*ea10*/  FFMA.FTZ R125, R133, UR10, -R12.reuse ;  /* 0x0000000a857d7c23 */ /* 0x100fe2000801080c */
[----:B------:R-:W-:Y:S01]  /*ea20*/  ISETP.GT.AND P6, PT, R178, 0x30, P2 ;  /* 0x00000030b200780c */ /* 0x000fe200017c4270 */
[----:B------:R-:W2:Y:S01]  /*ea30*/  MUFU.EX2 R11, R11 ;  /* 0x0000000b000b7308 */ /* 0x000ea20000000800 */
[----:B------:R-:W-:Y:S01]  /*ea40*/  FSEL R166, R166, -INF , !P4 ;  /* 0xff800000a6a67808 */ /* 0x000fe20006000000 */
[--C-:B------:R-:W-:Y:S01]  /*ea50*/  FFMA.FTZ R139, R157, UR10, -R12.reuse ;  /* 0x0000000a9d8b7c23 */ /* 0x100fe2000801080c */
[----:B------:R-:W-:Y:S01]  /*ea60*/  ISETP.LT.OR P6, PT, R177, 0x31, P6 ;  /* 0x00000031b100780c */ /* 0x000fe200037c1670 */
[--C-:B------:R-:W-:Y:S01]  /*ea70*/  FFMA.FTZ R133, R149, UR10, -R12.reuse ;  /* 0x0000000a95857c23 */ /* 0x100fe2000801080c */
[----:B------:R-:W-:Y:S01]  /*ea80*/  FSEL R135, R170, -INF , !P3 ;  /* 0xff800000aa877808 */ /* 0x000fe20005800000 */
[--C-:B------:R-:W-:Y:S01]  /*ea90*/  FFMA.FTZ R149, R171, UR10, -R12.reuse ;  /* 0x0000000aab957c23 */ /* 0x100fe2000801080c */
[----:B------:R-:W-:Y:S01]  /*eaa0*/  FSEL R134, R134, -INF , !P6 ;  /* 0xff80000086867808 */ /* 0x000fe20007000000 */
[----:B------:R-:W-:Y:S01]  /*eab0*/  MUFU.EX2 R9, R9 ;  /* 0x0000000900097308 */ /* 0x000fe20000000800 */
[----:B------:R-:W-:Y:S01]  /*eac0*/  ISETP.GT.AND P6, PT, R178, 0x39, P2 ;  /* 0x00000039b200780c */ /* 0x000fe200017c4270 */
[----:B0-----:R-:W-:Y:S01]  /*ead0*/  FFMA.FTZ R171, R8, R4, R13 ;  /* 0x0000000408ab7223 */ /* 0x001fe2000001000d */
[----:B------:R-:W-:-:S01]  /*eae0*/  FFMA.FTZ R151, R151, UR10, -R12 ;  /* 0x0000000a97977c23 */ /* 0x000fc2000801080c */
[--C-:B------:R-:W-:Y:S01]  /*eaf0*/  FFMA.FTZ R196, R159, UR10, -R12.reuse ;  /* 0x0000000a9fc47c23 */ /* 0x100fe2000801080c */
[----:B------:R-:W-:Y:S01]  /*eb00*/  ISETP.LT.OR P6, PT, R177, 0x3a, P6 ;  /* 0x0000003ab100780c */ /* 0x000fe200037c1670 */
[--C-:B------:R-:W-:Y:S01]  /*eb10*/  FFMA.FTZ R198, R163, UR10, -R12.reuse ;  /* 0x0000000aa3c67c23 */ /* 0x100fe2000801080c */
[----:B------:R-:W-:-:S01]  /*eb20*/  FFMA.FTZ R188, R143, UR10, -R12 ;  /* 0x0000000a8fbc7c23 */ /* 0x000fc2000801080c */
[----:B------:R0:W-:Y:S01]  /*eb30*/  MUFU.EX2 R170, R151 ;  /* 0x0000009700aa7308 */ /* 0x0001e20000000800 */
[----:B------:R-:W-:Y:S01]  /*eb40*/  FSEL R140, R140, -INF , !P6 ;  /* 0xff8000008c8c7808 */ /* 0x000fe20007000000 */
[--C-:B------:R-:W-:Y:S01]  /*eb50*/  FFMA.FTZ R143, R165, UR10, -R12.reuse ;  /* 0x0000000aa58f7c23 */ /* 0x100fe2000801080c */
[----:B------:R-:W-:Y:S01]  /*eb60*/  ISETP.GT.AND P6, PT, R178, 0x48, P2 ;  /* 0x00000048b200780c */ /* 0x000fe200017c4270 */
[----:B------:R-:W-:-:S03]  /*eb70*/  FFMA.FTZ R176, R176, UR10, -R12 ;  /* 0x0000000ab0b07c23 */ /* 0x000fc6000801080c */
[----:B------:R-:W-:Y:S01]  /*eb80*/  ISETP.LT.OR P6, PT, R177, 0x49, P6 ;  /* 0x00000049b100780c */ /* 0x000fe200037c1670 */
[----:B------:R-:W-:Y:S01]  /*eb90*/  MUFU.EX2 R121, R121 ;  /* 0x0000007900797308 */ /* 0x000fe20000000800 */
[----:B0-----:R-:W-:-:S02]  /*eba0*/  FFMA.FTZ R151, R175, UR10, -R12 ;  /* 0x0000000aaf977c23 */ /* 0x001fc4000801080c */
        /* <DEDUP_REMOVED lines=14> */
[C---:B------:R-:W-:Y:S02]  /*ec90*/  ISETP.GT.AND P6, PT, R178.reuse, 0x71, P2 ;  /* 0x00000071b200780c */ /* 0x040fe400017c4270 */
[----:B------:R-:W-:Y:S01]  /*eca0*/  ISETP.GT.AND P2, PT, R178, 0x79, P2 ;  /* 0x00000079b200780c */ /* 0x000fe20001744270 */
[--C-:B------:R-:W-:Y:S01]  /*ecb0*/  FFMA.FTZ R178, R123, UR10, -R12.reuse ;  /* 0x0000000a7bb27c23 */ /* 0x100fe2000801080c */
[C---:B------:R-:W-:Y:S01]  /*ecc0*/  ISETP.LT.OR P6, PT, R177.reuse, 0x72, P6 ;  /* 0x00000072b100780c */ /* 0x040fe200037c1670 */
[----:B------:R0:W3:Y:S01]  /*ecd0*/  MUFU.EX2 R164, R5 ;  /* 0x0000000500a47308 */ /* 0x0000e20000000800 */
[----:B------:R-:W-:Y:S01]  /*ece0*/  ISETP.LT.OR P2, PT, R177, 0x7a, P2 ;  /* 0x0000007ab100780c */ /* 0x000fe20001741670 */
[--C-:B------:R-:W-:Y:S01]  /*ecf0*/  FFMA.FTZ R123, R129, UR10, -R12.reuse ;  /* 0x0000000a817b7c23 */ /* 0x100fe2000801080c */
[----:B------:R-:W-:Y:S01]  /*ed00*/  FSEL R168, R168, -INF , !P6 ;  /* 0xff800000a8a87808 */ /* 0x000fe20007000000 */
[--C-:B------:R-:W-:Y:S01]  /*ed10*/  FFMA.FTZ R129, R141, UR10, -R12.reuse ;  /* 0x0000000a8d817c23 */ /* 0x100fe2000801080c */
[----:B------:R-:W-:Y:S01]  /*ed20*/  FSEL R172, R172, -INF , !P2 ;  /* 0xff800000acac7808 */ /* 0x000fe20005000000 */
[----:B------:R-:W-:-:S02]  /*ed30*/  FFMA.FTZ R141, R161, UR10, -R12 ;  /* 0x0000000aa18d7c23 */ /* 0x000fc4000801080c */
[----:B------:R-:W4:Y:S01]  /*ed40*/  MUFU.EX2 R178, R178 ;  /* 0x000000b200b27308 */ /* 0x000f220000000800 */
[----:B0-----:R-:W-:-:S04]  /*ed50*/  FMNMX.FTZ R5, R174, R7, !PT ;  /* 0x00000007ae057209 */ /* 0x001fc80007810000 */
[----:B------:R-:W-:-:S03]  /*ed60*/  FMNMX.FTZ R5, R10, R5, !PT ;  /* 0x000000050a057209 */ /* 0x000fc60007810000 */
[----:B------:R-:W-:Y:S01]  /*ed70*/  MUFU.EX2 R123, R123 ;  /* 0x0000007b007b7308 */ /* 0x000fe20000000800 */
[----:B------:R-:W-:-:S04]  /*ed80*/  FMNMX.FTZ R180, R14, R5, !PT ;  /* 0x000000050eb47209 */ /* 0x000fc80007810000 */
[----:B------:R-:W-:Y:S01]  /*ed90*/  FMNMX.FTZ R5, R15, R180, !PT ;  /* 0x000000b40f057209 */ /* 0x000fe20007810000 */
[----:B------:R-:W-:-:S01]  /*eda0*/  FFMA.FTZ R180, R127, UR10, -R12 ;  /* 0x0000000a7fb47c23 */ /* 0x000fc2000801080c */
[--C-:B------:R-:W-:Y:S01]  /*edb0*/  FFMA.FTZ R127, R137, UR10, -R12.reuse ;  /* 0x0000000a897f7c23 */ /* 0x100fe2000801080c */
[----:B------:R-:W-:-:S01]  /*edc0*/  FFMA.FTZ R137, R153, UR10, -R12 ;  /* 0x0000000a99897c23 */ /* 0x000fc2000801080c */
        /* <DEDUP_REMOVED lines=29> */
[----:B------:R-:W-:Y:S01]  /*efa0*/  FMNMX.FTZ R5, R173, R190, !PT ;  /* 0x000000bead057209 */ /* 0x000fe20007810000 */
[--C-:B------:R-:W-:Y:S01]  /*efb0*/  FFMA.FTZ R190, R147, UR10, -R12.reuse ;  /* 0x0000000a93be7c23 */ /* 0x100fe2000801080c */
[----:B------:R-:W-:-:S02]  /*efc0*/  FFMA.FTZ R147, R169, UR10, -R12 ;  /* 0x0000000aa9937c23 */ /* 0x000fc4000801080c */
        /* <DEDUP_REMOVED lines=10> */
[----:B------:R-:W-:-:S01]  /*f070*/  FFMA.FTZ R192, R155, UR10, -R12 ;  /* 0x0000000a9bc07c23 */ /* 0x000fc2000801080c */
[----:B------:R-:W-:Y:S02]  /*f080*/  MUFU.EX2 R145, R145 ;  /* 0x0000009100917308 */ /* 0x000fe40000000800 */
[----:B------:R-:W-:-:S05]  /*f090*/  FMNMX.FTZ R5, R172, R5, !PT ;  /* 0x00000005ac057209 */ /* 0x000fca0007810000 */
[----:B------:R-:W0:Y:S01]  /*f0a0*/  SHFL.BFLY PT, R194, R5, 0x2, 0x1f ;  /* 0x0c401f0005c27f89 */ /* 0x000e2200000e0000 */
[----:B------:R-:W-:Y:S08]  /*f0b0*/  MUFU.EX2 R192, R192 ;  /* 0x000000c000c07308 */ /* 0x000ff00000000800 */
[----:B------:R-:W-:Y:S08]  /*f0c0*/  MUFU.EX2 R147, R147 ;  /* 0x0000009300937308 */ /* 0x000ff00000000800 */
[----:B------:R-:W-:Y:S01]  /*f0d0*/  MUFU.EX2 R149, R149 ;  /* 0x0000009500957308 */ /* 0x000fe20000000800 */
[----:B0-----:R-:W-:-:S07]  /*f0e0*/  FMNMX.FTZ R194, R5, R194, !PT ;  /* 0x000000c205c27209 */ /* 0x001fce0007810000 */
[----:B------:R-:W-:Y:S01]  /*f0f0*/  MUFU.EX2 R12, R176 ;  /* 0x000000b0000c7308 */ /* 0x000fe20000000800 */
[----:B------:R-:W0:Y:S07]  /*f100*/  SHFL.BFLY PT, R5, R194, 0x1, 0x1f ;  /* 0x0c201f00c2057f89 */ /* 0x000e2e00000e0000 */
[----:B------:R-:W-:Y:S01]  /*f110*/  MUFU.EX2 R151, R151 ;  /* 0x0000009700977308 */ /* 0x000fe20000000800 */
[----:B0-----:R-:W-:Y:S01]  /*f120*/  FMNMX.FTZ R5, R194, R5, !PT ;  /* 0x00000005c2057209 */ /* 0x001fe20007810000 */
[----:B------:R-:W-:-:S03]  /*f130*/  IMAD.U32 R194, RZ, RZ, UR10 ;  /* 0x0000000affc27e24 */ /* 0x000fc6000f8e00ff */
[C---:B------:R-:W-:Y:S01]  /*f140*/  FSETP.NEU.FTZ.AND P2, PT, R5.reuse, -INF , PT ;  /* 0xff8000000500780b */ /* 0x040fe20003f5d000 */
[----:B------:R-:W-:-:S05]  /*f150*/  FFMA.FTZ R153, R5, R194, -8 ;  /* 0xc100000005997423 */ /* 0x000fca00000100c2 */
[----:B------:R-:W-:-:S05]  /*f160*/  FSEL R153, R153, RZ, P2 ;  /* 0x000000ff99997208 */ /* 0x000fca0001000000 */
[--C-:B------:R-:W-:Y:S01]  /*f170*/  FFMA.FTZ R161, R128, UR10, -R153.reuse ;  /* 0x0000000a80a17c23 */ /* 0x100fe20008010899 */
[----:B------:R-:W-:Y:S01]  /*f180*/  FSEL R128, R5, RZ, P2 ;  /* 0x000000ff05807208 */ /* 0x000fe20001000000 */
[--C-:B------:R-:W-:Y:S01]  /*f190*/  FFMA.FTZ R174, R174, UR10, -R153.reuse ;  /* 0x0000000aaeae7c23 */ /* 0x100fe20008010899 */
[----:B------:R-:W-:-:S01]  /*f1a0*/  FFMA.FTZ R155, R10, UR10, -R153 ;  /* 0x0000000a0a9b7c23 */ /* 0x000fc20008010899 */
[--C-:B------:R-:W-:Y:S01]  /*f1b0*/  FFMA.FTZ R10, R14, UR10, -R153.reuse ;  /* 0x0000000a0e0a7c23 */ /* 0x100fe20008010899 */
[----:B------:R-:W-:-:S01]  /*f1c0*/  FFMA.FTZ R15, R15, UR10, -R153 ;  /* 0x0000000a0f0f7c23 */ /* 0x000fc20008010899 */
[----:B------:R-:W-:Y:S01]  /*f1d0*/  FADD.FTZ R128, -R128, R7 ;  /* 0x0000000780807221 */ /* 0x000fe20000010100 */
[----:B------:R-:W-:-:S01]  /*f1e0*/  FFMA.FTZ R14, R20, UR10, -R153 ;  /* 0x0000000a140e7c23 */ /* 0x000fc20008010899 */
[----:B------:R-:W-:Y:S01]  /*f1f0*/  MUFU.EX2 R174, R174 ;  /* 0x000000ae00ae7308 */ /* 0x000fe20000000800 */
[----:B------:R-:W-:-:S01]  /*f200*/  FFMA.FTZ R157, R120, UR10, -R153 ;  /* 0x0000000a789d7c23 */ /* 0x000fc20008010899 */
[----:B------:R-:W-:Y:S01]  /*f210*/  FMUL.FTZ R167, R128, UR10 ;  /* 0x0000000a80a77c20 */ /* 0x000fe20008410000 */
[----:B------:R-:W-:-:S01]  /*f220*/  FFMA.FTZ R20, R122, UR10, -R153 ;  /* 0x0000000a7a147c23 */ /* 0x000fc20008010899 */
[----:B------:R-:W-:Y:S01]  /*f230*/  FFMA.FTZ R122, R130, UR10, -R153 ;  /* 0x0000000a827a7c23 */ /* 0x000fe20008010899 */
[----:B-1----:R-:W-:-:S01]  /*f240*/  FADD.FTZ R130, R156, R171 ;  /* 0x000000ab9c827221 */ /* 0x002fc20000010000 */
[--C-:B------:R-:W-:Y:S01]  /*f250*/  FFMA.FTZ R159, R124, UR10, -R153.reuse ;  /* 0x0000000a7c9f7c23 */ /* 0x100fe20008010899 */
[----:B------:R-:W-:-:S01]  /*f260*/  FFMA.FTZ R120, R126, UR10, -R153 ;  /* 0x0000000a7e787c23 */ /* 0x000fc20008010899 */
[----:B------:R-:W0:Y:S01]  /*f270*/  MUFU.EX2 R167, R167 ;  /* 0x000000a700a77308 */ /* 0x000e220000000800 */
[----:B--2---:R-:W-:-:S01]  /*f280*/  FADD.FTZ R175, R11, R130 ;  /* 0x000000820baf7221 */ /* 0x004fc20000010000 */
[--C-:B------:R-:W-:Y:S01]  /*f290*/  FFMA.FTZ R163, R132, UR10, -R153.reuse ;  /* 0x0000000a84a37c23 */ /* 0x100fe20008010899 */
[----:B------:R-:W-:-:S01]  /*f2a0*/  FFMA.FTZ R124, R134, UR10, -R153 ;  /* 0x0000000a867c7c23 */ /* 0x000fc20008010899 */
[----:B------:R-:W-:Y:S01]  /*f2b0*/  FFMA.FTZ R165, R136, UR10, -R153 ;  /* 0x0000000a88a57c23 */ /* 0x000fe20008010899 */
[----:B---3--:R-:W-:-:S01]  /*f2c0*/  FADD.FTZ R130, R164, R175 ;  /* 0x000000afa4827221 */ /* 0x008fc20000010000 */
[--C-:B------:R-:W-:Y:S01]  /*f2d0*/  FFMA.FTZ R126, R138, UR10, -R153.reuse ;  /* 0x0000000a8a7e7c23 */ /* 0x100fe20008010899 */
[----:B------:R-:W-:-:S01]  /*f2e0*/  FFMA.FTZ R7, R140, UR10, -R153 ;  /* 0x0000000a8c077c23 */ /* 0x000fc20008010899 */
[----:B------:R-:W1:Y:S01]  /*f2f0*/  MUFU.EX2 R155, R155 ;  /* 0x0000009b009b7308 */ /* 0x000e620000000800 */
[----:B------:R-:W-:-:S01]  /*f300*/  FADD.FTZ R175, R9, R130 ;  /* 0x0000008209af7221 */ /* 0x000fc20000010000 */
[--C-:B------:R-:W-:Y:S01]  /*f310*/  FFMA.FTZ R128, R142, UR10, -R153.reuse ;  /* 0x0000000a8e807c23 */ /* 0x100fe20008010899 */
[----:B------:R-:W-:-:S01]  /*f320*/  FFMA.FTZ R144, R144, UR10, -R153 ;  /* 0x0000000a90907c23 */ /* 0x000fc20008010899 */
[----:B------:R-:W-:Y:S01]  /*f330*/  FFMA.FTZ R146, R146, UR10, -R153 ;  /* 0x0000000a92927c23 */ /* 0x000fe20008010899 */
[----:B----4-:R-:W-:-:S01]  /*f340*/  FADD.FTZ R130, R178, R175 ;  /* 0x000000afb2827221 */ /* 0x010fc20000010000 */
[--C-:B------:R-:W-:Y:S01]  /*f350*/  FFMA.FTZ R148, R148, UR10, -R153.reuse ;  /* 0x0000000a94947c23 */ /* 0x100fe20008010899 */
[----:B------:R-:W-:-:S01]  /*f360*/  FFMA.FTZ R150, R150, UR10, -R153 ;  /* 0x0000000a96967c23 */ /* 0x000fc20008010899 */
[----:B------:R-:W2:Y:S01]  /*f370*/  MUFU.EX2 R10, R10 ;  /* 0x0000000a000a7308 */ /* 0x000ea20000000800 */
[----:B0-----:R-:W-:-:S01]  /*f380*/  FFMA.FTZ R4, R167, R3, R174 ;  /* 0x00000003a7047223 */ /* 0x001fc200000100ae */
[----:B------:R-:W-:Y:S01]  /*f390*/  FADD.FTZ R177, R121, R130 ;  /* 0x0000008279b17221 */ /* 0x000fe20000010000 */
[----:B------:R-:W-:-:S01]  /*f3a0*/  FFMA.FTZ R152, R152, UR10, -R153 ;  /* 0x0000000a98987c23 */ /* 0x000fc20008010899 */
[--C-:B------:R-:W-:Y:S01]  /*f3b0*/  FFMA.FTZ R154, R154, UR10, -R153.reuse ;  /* 0x0000000a9a9a7c23 */ /* 0x100fe20008010899 */
[----:B------:R-:W-:-:S01]  /*f3c0*/  FFMA.FTZ R173, R173, UR10, -R153 ;  /* 0x0000000aadad7c23 */ /* 0x000fc20008010899 */
[----:B------:R-:W-:Y:S01]  /*f3d0*/  FADD.FTZ R130, R180, R177 ;  /* 0x000000b1b4827221 */ /* 0x000fe20000010000 */
[----:B------:R-:W-:-:S01]  /*f3e0*/  FFMA.FTZ R158, R158, UR10, -R153 ;  /* 0x0000000a9e9e7c23 */ /* 0x000fc20008010899 */
[----:B------:R-:W0:Y:S01]  /*f3f0*/  MUFU.EX2 R15, R15 ;  /* 0x0000000f000f7308 */ /* 0x000e220000000800 */
[----:B-1----:R-:W-:-:S01]  /*f400*/  FADD.FTZ R3, R155, R4 ;  /* 0x000000049b037221 */ /* 0x002fc20000010000 */
[----:B------:R-:W-:Y:S01]  /*f410*/  FADD.FTZ R177, R123, R130 ;  /* 0x000000827bb17221 */ /* 0x000fe20000010000 */
[----:B------:R-:W-:-:S01]  /*f420*/  FFMA.FTZ R160, R160, UR10, -R153 ;  /* 0x0000000aa0a07c23 */ /* 0x000fc20008010899 */
[--C-:B------:R-:W-:Y:S01]  /*f430*/  FFMA.FTZ R162, R162, UR10, -R153.reuse ;  /* 0x0000000aa2a27c23 */ /* 0x100fe20008010899 */
[----:B------:R-:W-:-:S01]  /*f440*/  FFMA.FTZ R21, R21, UR10, -R153 ;  /* 0x0000000a15157c23 */ /* 0x000fc20008010899 */
[----:B------:R-:W-:Y:S01]  /*f450*/  FADD.FTZ R130, R182, R177 ;  /* 0x000000b1b6827221 */ /* 0x000fe20000010000 */
[----:B------:R-:W-:-:S01]  /*f460*/  FFMA.FTZ R166, R166, UR10, -R153 ;  /* 0x0000000aa6a67c23 */ /* 0x000fc20008010899 */
[----:B------:R-:W1:Y:S01]  /*f470*/  MUFU.EX2 R14, R14 ;  /* 0x0000000e000e7308 */ /* 0x000e620000000800 */
[----:B--2---:R-:W-:-:S01]  /*f480*/  FADD.FTZ R4, R10, R3 ;  /* 0x000000030a047221 */ /* 0x004fc20000010000 */
[----:B------:R-:W-:Y:S01]  /*f490*/  FADD.FTZ R177, R125, R130 ;  /* 0x000000827db17221 */ /* 0x000fe20000010000 */
[----:B------:R-:W-:-:S01]  /*f4a0*/  FFMA.FTZ R168, R168, UR10, -R153 ;  /* 0x0000000aa8a87c23 */ /* 0x000fc20008010899 */
[--C-:B------:R-:W-:Y:S01]  /*f4b0*/  FFMA.FTZ R135, R135, UR10, -R153.reuse ;  /* 0x0000000a87877c23 */ /* 0x100fe20008010899 */
[----:B------:R-:W-:-:S01]  /*f4c0*/  FFMA.FTZ R153, R172, UR10, -R153 ;  /* 0x0000000aac997c23 */ /* 0x000fc20008010899 */
[----:B------:R-:W-:-:S02]  /*f4d0*/  FADD.FTZ R130, R184, R177 ;  /* 0x000000b1b8827221 */ /* 0x000fc40000010000 */
        /* <DEDUP_REMOVED lines=73> */
[----:B------:R-:W-:-:S03]  /*f970*/  FADD.FTZ R4, R151, R4 ;  /* 0x0000000497047221 */ /* 0x000fc60000010000 */
[----:B0-----:R-:W-:-:S04]  /*f980*/  FADD.FTZ R3, R135, R132 ;  /* 0x0000008487037221 */ /* 0x001fc80000010000 */
[----:B-1----:R-:W-:Y:S01]  /*f990*/  FADD.FTZ R3, R130, R3 ;  /* 0x0000000382037221 */ /* 0x002fe20000010000 */
[----:B------:R-:W-:Y:S06]  /*f9a0*/  @!P0 BRA `(.L_x_4314) ;  /* 0x0000000000048947 */ /* 0x000fec0003800000 */
[----:B------:R-:W-:Y:S01]  /*f9b0*/  BPT.TRAP 0x1 ;  /* 0x000000040000795c */ /* 0x000fe20000300000 */
.L_x_4314:
        /* <DEDUP_REMOVED lines=139> */
[----:B------:R-:W-:Y:S01]  /*10270*/  IMAD.MOV.U32 R192, RZ, RZ, R125 ;  /* 0x000000ffffc07224 */ /* 0x000fe200078e007d */
[----:B------:R-:W-:Y:S06]  /*10280*/  @P2 BRA `(.L_x_4315) ;  /* 0xffffffc400bc2947 */ /* 0x000fec000383ffff */
.L_x_4297:
[----:B------:R-:W-:Y:S06]  /*10290*/  BAR.ARV 0x8, 0x180 ;  /* 0x0206000000007b1d */ /* 0x000fec0000002000 */
[----:B------:R-:W-:Y:S05]  /*102a0*/  @!P0 BRA `(.L_x_4316) ;  /* 0x0000000000048947 */ /* 0x000fea0003800000 */
[----:B------:R-:W-:Y:S01]  /*102b0*/  BPT.TRAP 0x1 ;  /* 0x000000040000795c */ /* 0x000fe20000300000 */
.L_x_4316:
[----:B------:R-:W-:Y:S01]  /*102c0*/  ULEA UR9, UR54, UR36, 0x3 ;  /* 0x0000002436097291 */ /* 0x000fe2000f8e183f */
[----:B------:R-:W-:-:S05]  /*102d0*/  IMAD.U32 R0, RZ, RZ, UR51 ;  /* 0x00000033ff007e24 */ /* 0x000fca000f8e00ff */
[----:B------:R-:W-:-:S04]  /*102e0*/  SHF.L.U32 R0, R0, 0x1f, RZ ;  /* 0x0000001f00007819 */ /* 0x000fc800000006ff */
[----:B------:R0:W1:Y:S01]  /*102f0*/  SYNCS.PHASECHK.TRANS64.TRYWAIT P1, [UR9+0x2a850], R0 ;  /* 0x02a85000ff0075a7 */ /* 0x0000620008020149 */
[----:B------:R-:W-:Y:S05]  /*10300*/  @!P0 BRA `(.L_x_4317) ;  /* 0x0000000000048947 */ /* 0x000fea0003800000 */
[----:B------:R-:W-:Y:S01]  /*10310*/  BPT.TRAP 0x1 ;  /* 0x000000040000795c */ /* 0x000fe20000300000 */
.L_x_4317:
[----:B-1----:R-:W-:Y:S05]  /*10320*/  @P1 BRA `(.L_x_4318) ;  /* 0x0000000000081947 */ /* 0x002fea0003800000 */
[----:B------:R-:W1:Y:S02]  /*10330*/  SYNCS.PHASECHK.TRANS64.TRYWAIT P1, [UR9+0x2a850], R0 ;  /* 0x02a85000ff0075a7 */ /* 0x000e640008020149 */
[----:B-1----:R-:W-:Y:S05]  /*10340*/  @!P1 BRA `(.L_x_4319) ;  /* 0x000000c800c49947 */ /* 0x002fea0003800000 */
.L_x_4318:
[----:B------:R-:W-:Y:S01]  /*10350*/  UIADD3 UR36, UR36, 0x400, URZ ;  /* 0x0000040024247890 */ /* 0x000fe2000fffe03f */
[----:B------:R-:W-:Y:S01]  /*10360*/  WARPGROUP.ARRIVE ;  /* 0x00000000000079c5 */ /* 0x000fe20000000000 */
[----:B------:R-:W-:Y:S01]  /*10370*/  UMOV UR7, 0x40000040 ;  /* 0x4000004000077882 */ /* 0x000fe20000000000 */
[----:B------:R-:W-:Y:S01]  /*10380*/  ULDC.64 UR12, c[0x0][0x9a0] ;  /* 0x00026800000c7ab9 */ /* 0x000fe20000000a00 */
[----:B------:R-:W-:Y:S01]  /*10390*/  USHF.R.U32.HI UR36, URZ, 0x4, UR36 ;  /* 0x000000043f247899 */ /* 0x000fe20008011624 */
[----:B-1----:R-:W-:Y:S01]  /*103a0*/  IMAD.MOV.U32 R7, RZ, RZ, 0x3f800000 ;  /* 0x3f800000ff077424 */ /* 0x002fe200078e00ff */
[----:B------:R-:W-:Y:S02]  /*103b0*/  UISETP.NE.U32.AND UP0, UPT, UR12, URZ, UPT ;  /* 0x0000003f0c00728c */ /* 0x000fe4000bf05070 */
[----:B------:R-:W-:Y:S02]  /*103c0*/  ULOP3.LUT UR36, UR36, 0x3fff, URZ, 0xc0, !UPT ;  /* 0x00003fff24247892 */ /* 0x000fe4000f8ec03f */
[----:B------:R-:W-:-:S02]  /*103d0*/  UISETP.NE.AND.EX UP0, UPT, UR13, URZ, UPT, UP0 ;  /* 0x0000003f0d00728c */ /* 0x000fc4000bf05300 */
[----:B------:R-:W-:-:S04]  /*103e0*/  ULOP3.LUT UR8, UR36, 0x10000, URZ, 0xfc, !UPT ;  /* 0x0001000024087892 */ /* 0x000fc8000f8efc3f */
[----:B------:R-:W-:Y:S01]  /*103f0*/  UIMAD UR8, UR54, 0x600, UR8 ;  /* 0x00000600360878a4 */ /* 0x000fe2000f8e0208 */
[----:B------:R-:W-:-:S04]  /*10400*/  PLOP3.LUT P1, PT, PT, PT, UP0, 0x80, 0x0 ;  /* 0x000000000000781c */ /* 0x000fc80003f2f008 */
[----:B------:R-:W-:Y:S02]  /*10410*/  @UP0 ULDC.64 UR14, c[0x0][0x9c8] ;  /* 0x00027200000e0ab9 */ /* 0x000fe40000000a00 */
[----:B------:R-:W-:Y:S01]  /*10420*/  UMOV UR6, UR8 ;  /* 0x0000000800067c82 */ /* 0x000fe20008000000 */
[----:B------:R-:W-:-:S09]  /*10430*/  @UP0 UIMAD.WIDE.U32 UR4, UR50, UR14, URZ ;  /* 0x0000000e320402a5 */ /* 0x000fd2000f8e003f */
[----:B------:R-:W-:Y:S01]  /*10440*/  QGMMA.64x192x32.F32.E4M3.E4M3 R24, R196, gdesc[UR4], R24, gsb0 ;  /* 0x02e00004c4187df3 */ /* 0x000fe20008000818 */
[----:B------:R-:W-:Y:S01]  /*10450*/  UIADD3 UR6, UR8, 0x2, URZ ;  /* 0x0000000208067890 */ /* 0x000fe2000fffe03f */
[----:B------:R-:W-:Y:S01]  /*10460*/  UMOV UR7, 0x40000040 ;  /* 0x4000004000077882 */ /* 0x000fe20000000000 */
[----:B------:R-:W-:Y:S02]  /*10470*/  WARPGROUP.DEPBAR.LE gsb0, 0x0 ;  /* 0x00008000000079c5 */ /* 0x000fe40000010000 */
[----:B------:R-:W-:-:S15]  /*10480*/  WARPGROUP.ARRIVE ;  /* 0x00000000000079c5 */ /* 0x000fde0000000000 */
[----:B------:R-:W-:Y:S01]  /*10490*/  QGMMA.64x192x32.F32.E4M3.E4M3 R24, R192, gdesc[UR4], R24, gsb0 ;  /* 0x02e00004c0187df3 */ /* 0x000fe20008000818 */
[----:B------:R-:W-:-:S04]  /*104a0*/  @UP0 USHF.R.S32.HI UR6, URZ, 0x1f, UR50 ;  /* 0x0000001f3f060899 */ /* 0x000fc80008011432 */
[----:B------:R-:W-:-:S04]  /*104b0*/  @UP0 UIMAD UR6, UR6, UR14, URZ ;  /* 0x0000000e060602a4 */ /* 0x000fc8000f8e023f */
[----:B------:R-:W-:-:S04]  /*104c0*/  @UP0 UIMAD UR6, UR50, UR15, UR6 ;  /* 0x0000000f320602a4 */ /* 0x000fc8000f8e0206 */
[----:B------:R-:W-:-:S03]  /*104d0*/  @UP0 UIADD3 UR5, UR5, UR6, URZ ;  /* 0x0000000605050290 */ /* 0x000fc6000fffe03f */
[----:B------:R-:W-:Y:S02]  /*104e0*/  @UP0 ULDC.64 UR6, c[0x0][0x9d0] ;  /* 0x0002740000060ab9 */ /* 0x000fe40000000a00 */
[----:B------:R-:W-:-:S04]  /*104f0*/  @UP0 UIMAD.WIDE.U32 UR4, UR43, UR6, UR4 ;  /* 0x000000062b0402a5 */ /* 0x000fc8000f8e0004 */
[----:B------:R-:W-:Y:S02]  /*10500*/  @UP0 UIMAD UR5, UR43, UR7, UR5 ;  /* 0x000000072b0502a4 */ /* 0x000fe4000f8e0205 */
[----:B------:R-:W-:-:S04]  /*10510*/  @UP0 ULEA UR6, UP1, UR4, UR12, 0x2 ;  /* 0x0000000c04060291 */ /* 0x000fc8000f82103f */
[----:B------:R-:W-:Y:S02]  /*10520*/  @UP0 ULEA.HI.X UR7, UR4, UR13, UR5, 0x2, UP1 ;  /* 0x0000000d04070291 */ /* 0x000fe400088f1405 */
[----:B------:R-:W-:-:S04]  /*10530*/  IMAD.U32 R8, RZ, RZ, UR6 ;  /* 0x00000006ff087e24 */ /* 0x000fc8000f8e00ff */
[----:B------:R-:W-:-:S05]  /*10540*/  IMAD.U32 R9, RZ, RZ, UR7 ;  /* 0x00000007ff097e24 */ /* 0x000fca000f8e00ff */
[----:B------:R1:W2:Y:S01]  /*10550*/  @P1 LDG.E R7, desc[UR52][R8.64] ;  /* 0x0000003408071981 */ /* 0x0002a2000c1e1900 */
[----:B------:R-:W-:Y:S01]  /*10560*/  UIADD3 UR6, UR8, 0x4, URZ ;  /* 0x0000000408067890 */ /* 0x000fe2000fffe03f */
[----:B------:R-:W-:Y:S01]  /*10570*/  UMOV UR7, 0x40000040 ;  /* 0x4000004000077882 */ /* 0x000fe20000000000 */
[----:B------:R-:W-:Y:S01]  /*10580*/  UIADD3 UR8, UR8, 0x6, URZ ;  /* 0x0000000608087890 */ /* 0x000fe2000fffe03f */
[----:B------:R-:W-:Y:S02]  /*10590*/  WARPGROUP.DEPBAR.LE gsb0, 0x0 ;  /* 0x00008000000079c5 */ /* 0x000fe40000010000 */
[----:B------:R-:W-:-:S06]  /*105a0*/  WARPGROUP.ARRIVE ;  /* 0x00000000000079c5 */ /* 0x000fcc0000000000 */
[----:B------:R-:W-:Y:S01]  /*105b0*/  QGMMA.64x192x32.F32.E4M3.E4M3 R24, R188, gdesc[UR4], R24, gsb0 ;  /* 0x02e00004bc187df3 */ /* 0x000fe20008000818 */
[----:B------:R-:W-:Y:S01]  /*105c0*/  UMOV UR6, UR8 ;  /* 0x0000000800067c82 */ /* 0x000fe20008000000 */
[----:B------:R-:W-:Y:S01]  /*105d0*/  UMOV UR7, 0x40000040 ;  /* 0x4000004000077882 */ /* 0x000fe20000000000 */
[----:B------:R-:W3:Y:S04]  /*105e0*/  SHFL.BFLY PT, R11, R4, 0x2, 0x1f ;  /* 0x0c401f00040b7f89 */ /* 0x000ee800000e0000 */
[----:B------:R-:W4:Y:S01]  /*105f0*/  SHFL.BFLY PT, R2, R3, 0x2, 0x1f ;  /* 0x0c401f0003027f89 */ /* 0x000f2200000e0000 */
[----:B---3--:R-:W-:-:S01]  /*10600*/  FADD.FTZ R11, R11, R4 ;  /* 0x000000040b0b7221 */ /* 0x008fc20000010000 */
[----:B----4-:R-:W-:-:S04]  /*10610*/  FADD.FTZ R2, R2, R3 ;  /* 0x0000000302027221 */ /* 0x010fc80000010000 */
[----:B0-----:R-:W0:Y:S04]  /*10620*/  SHFL.BFLY PT, R0, R11, 0x1, 0x1f ;  /* 0x0c201f000b007f89 */ /* 0x001e2800000e0000 */
        /* <DEDUP_REMOVED lines=18> */
[----:B------:R-:W-:-:S02]  /*10750*/  IMAD.U32 R3, RZ, RZ, UR10 ;  /* 0x0000000aff037e24 */ /* 0x000fc4000f8e00ff */
[----:B------:R-:W-:Y:S02]  /*10760*/  IMAD.U32 R11, RZ, RZ, UR10 ;  /* 0x0000000aff0b7e24 */ /* 0x000fe4000f8e00ff */
[----:B0-----:R-:W-:Y:S01]  /*10770*/  @P2 FMUL.FTZ R8, R8, 0.69314718246459960938 ;  /* 0x3f31721808082820 */ /* 0x001fe20000410000 */
[----:B------:R-:W-:Y:S01]  /*10780*/  @P2 FMUL.FTZ R3, R3, 0.69314718246459960938 ;  /* 0x3f31721803032820 */ /* 0x000fe20000410000 */
        /* <DEDUP_REMOVED lines=11> */
.L_x_4320:
        /* <DEDUP_REMOVED lines=106> */
.L_x_4246:
        /* <DEDUP_REMOVED lines=18> */
[----:B0-----:R-:W-:-:S05]  /*11000*/  IMAD.SHL.U32 R4, R30, 0x4, RZ ;  /* 0x000000041e047824 */ /* 0x001fca00078e00ff */
[----:B------:R-:W-:Y:S01]  /*11010*/  LOP3.LUT R4, R4, 0xc, RZ, 0xc0, !PT ;  /* 0x0000000c04047812 */ /* 0x000fe200078ec0ff */
[----:B------:R-:W-:Y:S03]  /*11020*/  BAR.SYNC.DEFER_BLOCKING 0x1, 0x100 ;  /* 0x0044000000007b1d */ /* 0x000fe60000010000 */
[----:B------:R-:W-:-:S05]  /*11030*/  IADD3 R4, P0, R4, UR8, RZ ;  /* 0x0000000804047c10 */ /* 0x000fca000ff1e0ff */
[----:B------:R-:W-:-:S05]  /*11040*/  IMAD.X R5, RZ, RZ, UR9, P0 ;  /* 0x00000009ff057e24 */ /* 0x000fca00080e06ff */
[----:B------:R-:W2:Y:S01]  /*11050*/  LDG.E.CONSTANT R27, desc[UR52][R4.64] ;  /* 0x00000034041b7981 */ /* 0x000ea2000c1e9900 */
[----:B------:R-:W-:-:S03]  /*11060*/  LOP3.LUT P0, R6, R30, 0x3, RZ, 0xc0, !PT ;  /* 0x000000031e067812 */ /* 0x000fc6000780c0ff */
[----:B------:R-:W3:Y:S01]  /*11070*/  LDL R4, [R1+0x38] ;  /* 0x0000380001047983 */ /* 0x000ee20000100800 */
[----:B------:R-:W-:Y:S01]  /*11080*/  ISETP.EQ.OR P0, PT, R6, 0x3, !P0 ;  /* 0x000000030600780c */ /* 0x000fe20004702670 */
[----:B------:R-:W-:Y:S01]  /*11090*/  UMOV UR8, UR7 ;  /* 0x0000000700087c82 */ /* 0x000fe20008000000 */
[----:B-1----:R-:W-:Y:S01]  /*110a0*/  UMOV UR9, UR4 ;  /* 0x0000000400097c82 */ /* 0x002fe20008000000 */
[----:B------:R-:W-:Y:S01]  /*110b0*/  UIMAD.WIDE UR10, UR44, 0x4, UR10 ;  /* 0x000000042c0a78a5 */ /* 0x000fe2000f8e020a */
        /* <DEDUP_REMOVED lines=97> */
[----:B--2---:R-:W-:Y:S04]  /*116d0*/  SHFL.IDX PT, R30, R30, R27, 0x1c1f ;  /* 0x001c1f1b1e1e7589 */ /* 0x004fe800000e0000 */
[----:B------:R-:W-:Y:S04]  /*116e0*/  SHFL.IDX PT, R164, R164, R27, 0x1c1f ;  /* 0x001c1f1ba4a47589 */ /* 0x000fe800000e0000 */
[----:B------:R-:W-:Y:S01]  /*116f0*/  SHFL.IDX PT, R38, R38, R27, 0x1c1f ;  /* 0x001c1f1b26267589 */ /* 0x000fe200000e0000 */
[----:B---3--:R-:W-:-:S03]  /*11700*/  IMAD.WIDE R20, R4, R20, UR8 ;  /* 0x0000000804147e25 */ /* 0x008fc6000f8e0214 */
[----:B------:R-:W-:Y:S01]  /*11710*/  SHFL.IDX PT, R166, R166, R27, 0x1c1f ;  /* 0x001c1f1ba6a67589 */ /* 0x000fe200000e0000 */
[----:B------:R-:W-:-:S03]  /*11720*/  LOP3.LUT R3, R20, 0x380, RZ, 0xc0, !PT ;  /* 0x0000038014037812 */ /* 0x000fc600078ec0ff */
[----:B------:R-:W-:Y:S01]  /*11730*/  SHFL.IDX PT, R46, R46, R27, 0x1c1f ;  /* 0x001c1f1b2e2e7589 */ /* 0x000fe200000e0000 */
[C---:B------:R-:W-:Y:S02]  /*11740*/  IADD3 R53, P3, R20.reuse, 0x8040, RZ ;  /* 0x0000804014357810 */ /* 0x040fe40007f7e0ff */
[C---:B------:R-:W-:Y:S01]  /*11750*/  IADD3 R57, P4, R20.reuse, 0x8060, RZ ;  /* 0x0000806014397810 */ /* 0x040fe20007f9e0ff */
[----:B------:R-:W-:Y:S01]  /*11760*/  SHFL.IDX PT, R102, R102, R27, 0x1c1f ;  /* 0x001c1f1b66667589 */ /* 0x000fe200000e0000 */
[C---:B------:R-:W-:Y:S01]  /*11770*/  IADD3 R10, P6, R20.reuse, 0x8020, RZ ;  /* 0x00008020140a7810 */ /* 0x040fe20007fde0ff */
[--C-:B------:R-:W-:Y:S01]  /*11780*/  IMAD.X R135, RZ, RZ, R21.reuse, P3 ;  /* 0x000000ffff877224 */ /* 0x100fe200018e0615 */
[C---:B------:R-:W-:Y:S01]  /*11790*/  IADD3 R49, P5, R20.reuse, 0x8000, RZ ;  /* 0x0000800014317810 */ /* 0x040fe20007fbe0ff */
[--C-:B------:R-:W-:Y:S01]  /*117a0*/  IMAD.X R29, RZ, RZ, R21.reuse, P4 ;  /* 0x000000ffff1d7224 */ /* 0x100fe200020e0615 */
[----:B------:R-:W-:Y:S01]  /*117b0*/  IADD3 R45, P2, R20, 0x4060, RZ ;  /* 0x00004060142d7810 */ /* 0x000fe20007f5e0ff */
[--C-:B------:R-:W-:Y:S01]  /*117c0*/  IMAD.X R25, RZ, RZ, R21.reuse, P6 ;  /* 0x000000ffff197224 */ /* 0x100fe200030e0615 */
[----:B------:R-:W-:Y:S01]  /*117d0*/  SHF.R.U64 R3, R3, 0x3, RZ ;  /* 0x0000000303037819 */ /* 0x000fe200000012ff */
[--C-:B------:R-:W-:Y:S01]  /*117e0*/  IMAD.X R137, RZ, RZ, R21.reuse, P5 ;  /* 0x000000ffff897224 */ /* 0x100fe200028e0615 */
[----:B------:R-:W-:Y:S01]  /*117f0*/  LOP3.LUT R12, R53, 0x380, RZ, 0xc0, !PT ;  /* 0x00000380350c7812 */ /* 0x000fe200078ec0ff */
[----:B------:R-:W-:Y:S01]  /*11800*/  IMAD.X R15, RZ, RZ, R21, P2 ;  /* 0x000000ffff0f7224 */ /* 0x000fe200010e0615 */
[----:B------:R-:W-:Y:S01]  /*11810*/  LOP3.LUT R8, R10, 0x380, RZ, 0xc0, !PT ;  /* 0x000003800a087812 */ /* 0x000fe200078ec0ff */
[----:B------:R-:W-:Y:S01]  /*11820*/  SHFL.IDX PT, R128, R128, R27, 0x1c1f ;  /* 0x001c1f1b80807589 */ /* 0x000fe200000e0000 */
[----:B------:R-:W-:-:S02]  /*11830*/  IADD3 R33, P1, R20, 0x4040, RZ ;  /* 0x0000404014217810 */ /* 0x000fc40007f3e0ff */
[C---:B------:R-:W-:Y:S01]  /*11840*/  IADD3 R6, P4, R20.reuse, 0x4020, RZ ;  /* 0x0000402014067810 */ /* 0x040fe20007f9e0ff */
[----:B------:R-:W-:Y:S01]  /*11850*/  SHFL.IDX PT, R62, R62, R27, 0x1c1f ;  /* 0x001c1f1b3e3e7589 */ /* 0x000fe200000e0000 */
[C---:B------:R-:W-:Y:S01]  /*11860*/  IADD3 R41, P3, R20.reuse, 0x4000, RZ ;  /* 0x0000400014297810 */ /* 0x040fe20007f7e0ff */
[--C-:B------:R-:W-:Y:S01]  /*11870*/  IMAD.X R139, RZ, RZ, R21.reuse, P1 ;  /* 0x000000ffff8b7224 */ /* 0x100fe200008e0615 */
[C---:B------:R-:W-:Y:S01]  /*11880*/  IADD3 R4, P6, R20.reuse, 0x20, RZ ;  /* 0x0000002014047810 */ /* 0x040fe20007fde0ff */
[--C-:B------:R-:W-:Y:S01]  /*11890*/  IMAD.X R13, RZ, RZ, R21.reuse, P4 ;  /* 0x000000ffff0d7224 */ /* 0x100fe200020e0615 */
[C---:B------:R-:W-:Y:S01]  /*118a0*/  IADD3 R37, P5, R20.reuse, 0x60, RZ ;  /* 0x0000006014257810 */ /* 0x040fe20007fbe0ff */
[--C-:B------:R-:W-:Y:S01]  /*118b0*/  IMAD.X R11, RZ, RZ, R21.reuse, P3 ;  /* 0x000000ffff0b7224 */ /* 0x100fe200018e0615 */
[----:B------:R-:W-:Y:S01]  /*118c0*/  IADD3 R140, P2, R20, 0x40, RZ ;  /* 0x00000040148c7810 */ /* 0x000fe20007f5e0ff */
[--C-:B------:R-:W-:Y:S01]  /*118d0*/  IMAD.X R9, RZ, RZ, R21.reuse, P6 ;  /* 0x000000ffff097224 */ /* 0x100fe200030e0615 */
[----:B------:R-:W-:Y:S01]  /*118e0*/  LOP3.LUT R20, R3, R20, RZ, 0x3c, !PT ;  /* 0x0000001403147212 */ /* 0x000fe200078e3cff */
[--C-:B------:R-:W-:Y:S01]  /*118f0*/  IMAD.X R7, RZ, RZ, R21.reuse, P5 ;  /* 0x000000ffff077224 */ /* 0x100fe200028e0615 */
[----:B------:R-:W-:Y:S01]  /*11900*/  SHF.R.U64 R12, R12, 0x3, RZ ;  /* 0x000000030c0c7819 */ /* 0x000fe200000012ff */
[----:B------:R-:W-:Y:S01]  /*11910*/  IMAD.X R5, RZ, RZ, R21, P2 ;  /* 0x000000ffff057224 */ /* 0x000fe200010e0615 */
[----:B------:R-:W-:Y:S01]  /*11920*/  SHF.R.U64 R3, R8, 0x3, RZ ;  /* 0x0000000308037819 */ /* 0x000fe200000012ff */
[----:B------:R-:W-:Y:S01]  /*11930*/  SHFL.IDX PT, R70, R70, R27, 0x1c1f ;  /* 0x001c1f1b46467589 */ /* 0x000fe200000e0000 */
[----:B------:R-:W-:-:S02]  /*11940*/  LOP3.LUT R134, R12, R53, RZ, 0x3c, !PT ;  /* 0x000000350c867212 */ /* 0x000fc400078e3cff */
[----:B------:R-:W-:Y:S01]  /*11950*/  LOP3.LUT R24, R3, R10, RZ, 0x3c, !PT ;  /* 0x0000000a03187212 */ /* 0x000fe200078e3cff */
[----:B------:R-:W-:Y:S01]  /*11960*/  SHFL.IDX PT, R86, R86, R27, 0x1c1f ;  /* 0x001c1f1b56567589 */ /* 0x000fe200000e0000 */
[----:B------:R-:W-:Y:S02]  /*11970*/  LOP3.LUT R12, R49, 0x380, RZ, 0xc0, !PT ;  /* 0x00000380310c7812 */ /* 0x000fe400078ec0ff */
        /* <DEDUP_REMOVED lines=8> */
[----:B------:R-:W-:Y:S02]  /*11a00*/  LOP3.LUT R14, R57, 0x380, RZ, 0xc0, !PT ;  /* 0x00000380390e7812 */ /* 0x000fe400078ec0ff */
[----:B------:R-:W-:Y:S01]  /*11a10*/  LOP3.LUT R10, R45, 0x380, RZ, 0xc0, !PT ;  /* 0x000003802d0a7812 */ /* 0x000fe200078ec0ff */
[----:B------:R-:W-:Y:S01]  /*11a20*/  SHFL.IDX PT, R94, R94, R27, 0x1c1f ;  /* 0x001c1f1b5e5e7589 */ /* 0x000fe200000e0000 */
[----:B------:R-:W-:Y:S02]  /*11a30*/  LOP3.LUT R136, R12, R49, RZ, 0x3c, !PT ;  /* 0x000000310c887212 */ /* 0x000fe400078e3cff */
[----:B------:R-:W-:Y:S01]  /*11a40*/  LOP3.LUT R138, R8, R33, RZ, 0x3c, !PT ;  /* 0x00000021088a7212 */ /* 0x000fe200078e3cff */
[----:B------:R-:W-:Y:S01]  /*11a50*/  SHFL.IDX PT, R118, R118, R27, 0x1c1f ;  /* 0x001c1f1b76767589 */ /* 0x000fe200000e0000 */
[----:B------:R-:W-:-:S02]  /*11a60*/  LOP3.LUT R12, R3, R6, RZ, 0x3c, !PT ;  /* 0x00000006030c7212 */ /* 0x000fc400078e3cff */
[----:B------:R-:W-:Y:S01]  /*11a70*/  LOP3.LUT R8, R41, 0x380, RZ, 0xc0, !PT ;  /* 0x0000038029087812 */ /* 0x000fe200078ec0ff */
[----:B------:R-:W-:Y:S01]  /*11a80*/  SHFL.IDX PT, R150, R150, R27, 0x1c1f ;  /* 0x001c1f1b96967589 */ /* 0x000fe200000e0000 */
[----:B------:R-:W-:Y:S02]  /*11a90*/  LOP3.LUT R3, R4, 0x380, RZ, 0xc0, !PT ;  /* 0x0000038004037812 */ /* 0x000fe400078ec0ff */
[----:B------:R-:W-:Y:S01]  /*11aa0*/  SHF.R.U64 R14, R14, 0x3, RZ ;  /* 0x000000030e0e7819 */ /* 0x000fe200000012ff */
[----:B------:R-:W-:Y:S01]  /*11ab0*/  SHFL.IDX PT, R170, R170, R27, 0x1c1f ;  /* 0x001c1f1baaaa7589 */ /* 0x000fe200000e0000 */
[----:B------:R-:W-:Y:S02]  /*11ac0*/  LOP3.LUT R33, R140, 0x380, RZ, 0xc0, !PT ;  /* 0x000003808c217812 */ /* 0x000fe400078ec0ff */
[----:B------:R-:W-:Y:S01]  /*11ad0*/  SHF.R.U64 R10, R10, 0x3, RZ ;  /* 0x000000030a0a7819 */ /* 0x000fe200000012ff */
[----:B------:R-:W-:Y:S01]  /*11ae0*/  SHFL.IDX PT, R176, R176, R27, 0x1c1f ;  /* 0x001c1f1bb0b07589 */ /* 0x000fe200000e0000 */
[----:B------:R-:W-:-:S02]  /*11af0*/  SHF.R.U64 R8, R8, 0x3, RZ ;  /* 0x0000000308087819 */ /* 0x000fc400000012ff */
[----:B------:R-:W-:Y:S01]  /*11b00*/  SHF.R.U64 R3, R3, 0x3, RZ ;  /* 0x0000000303037819 */ /* 0x000fe200000012ff */
[----:B------:R-:W-:Y:S01]  /*11b10*/  SHFL.IDX PT, R54, R54, R27, 0x1c1f ;  /* 0x001c1f1b36367589 */ /* 0x000fe200000e0000 */
[----:B------:R-:W-:Y:S02]  /*11b20*/  LOP3.LUT R28, R14, R57, RZ, 0x3c, !PT ;  /* 0x000000390e1c7212 */ /* 0x000fe400078e3cff */
[----:B------:R-:W-:Y:S01]  /*11b30*/  SHF.R.U64 R33, R33, 0x3, RZ ;  /* 0x0000000321217819 */ /* 0x000fe200000012ff */
[----:B------:R-:W-:Y:S01]  /*11b40*/  SHFL.IDX PT, R130, R130, R27, 0x1c1f ;  /* 0x001c1f1b82827589 */ /* 0x000fe200000e0000 */
[----:B------:R-:W-:Y:S02]  /*11b50*/  LOP3.LUT R14, R10, R45, RZ, 0x3c, !PT ;  /* 0x0000002d0a0e7212 */ /* 0x000fe400078e3cff */
[----:B------:R-:W-:Y:S01]  /*11b60*/  LOP3.LUT R10, R8, R41, RZ, 0x3c, !PT ;  /* 0x00000029080a7212 */ /* 0x000fe200078e3cff */
[----:B------:R-:W-:Y:S01]  /*11b70*/  SHFL.IDX PT, R168, R168, R27, 0x1c1f ;  /* 0x001c1f1ba8a87589 */ /* 0x000fe200000e0000 */
[----:B------:R-:W-:-:S02]  /*11b80*/  LOP3.LUT R8, R3, R4, RZ, 0x3c, !PT ;  /* 0x0000000403087212 */ /* 0x000fc400078e3cff */
[----:B------:R-:W-:Y:S01]  /*11b90*/  LOP3.LUT R6, R37, 0x380, RZ, 0xc0, !PT ;  /* 0x0000038025067812 */ /* 0x000fe200078ec0ff */
[----:B------:R-:W-:Y:S01]  /*11ba0*/  SHFL.IDX PT, R172, R172, R27, 0x1c1f ;  /* 0x001c1f1bacac7589 */ /* 0x000fe200000e0000 */
[----:B------:R-:W-:Y:S02]  /*11bb0*/  LOP3.LUT R4, R33, R140, RZ, 0x3c, !PT ;  /* 0x0000008c21047212 */ /* 0x000fe400078e3cff */
[----:B------:R-:W-:Y:S01]  /*11bc0*/  MOV R33, R20 ;  /* 0x0000001400217202 */ /* 0x000fe20000000f00 */
[----:B------:R-:W-:Y:S01]  /*11bd0*/  SHFL.IDX PT, R78, R78, R27, 0x1c1f ;  /* 0x001c1f1b4e4e7589 */ /* 0x000fe200000e0000 */
[----:B------:R-:W-:Y:S02]  /*11be0*/  LOP3.LUT R21, R27, 0x2, RZ, 0x3c, !PT ;  /* 0x000000021b157812 */ /* 0x000fe400078e3cff */
[----:B------:R-:W-:Y:S01]  /*11bf0*/  SHF.R.U64 R6, R6, 0x3, RZ ;  /* 0x0000000306067819 */ /* 0x000fe200000012ff */
[----:B------:R-:W-:Y:S01]  /*11c00*/  SHFL.IDX PT, R110, R110, R27, 0x1c1f ;  /* 0x001c1f1b6e6e7589 */ /* 0x000fe200000e0000 */
[----:B------:R-:W-:-:S02]  /*11c10*/  MOV R138, R138 ;  /* 0x0000008a008a7202 */ /* 0x000fc40000000f00 */
[----:B------:R-:W-:Y:S01]  /*11c20*/  MOV R136, R136 ;  /* 0x0000008800887202 */ /* 0x000fe20000000f00 */
[----:B------:R-:W0:Y:S01]  /*11c30*/  SHFL.IDX PT, R51, R51, R21, 0x1c1f ;  /* 0x001c1f1533337589 */ /* 0x000e2200000e0000 */
[----:B------:R-:W-:Y:S02]  /*11c40*/  MOV R139, R12 ;  /* 0x0000000c008b7202 */ /* 0x000fe40000000f00 */
[----:B------:R-:W-:Y:S01]  /*11c50*/  MOV R57, R8 ;  /* 0x0000000800397202 */ /* 0x000fe20000000f00 */
[----:B------:R-:W1:Y:S01]  /*11c60*/  SHFL.IDX PT, R13, R26, R21, 0x1c1f ;  /* 0x001c1f151a0d7589 */ /* 0x000e6200000e0000 */
[----:B------:R-:W-:Y:S02]  /*11c70*/  MOV R137, R14 ;  /* 0x0000000e00897202 */ /* 0x000fe40000000f00 */
[----:B------:R-:W-:Y:S01]  /*11c80*/  MOV R140, R10 ;  /* 0x0000000a008c7202 */ /* 0x000fe20000000f00 */
[----:B------:R-:W2:Y:S01]  /*11c90*/  SHFL.IDX PT, R9, R35, R21, 0x1c1f ;  /* 0x001c1f1523097589 */ /* 0x000ea200000e0000 */
[----:B------:R-:W-:-:S02]  /*11ca0*/  LOP3.LUT R6, R6, R37, RZ, 0x3c, !PT ;  /* 0x0000002506067212 */ /* 0x000fc400078e3cff */
[----:B------:R-:W-:Y:S01]  /*11cb0*/  MOV R134, R134 ;  /* 0x0000008600867202 */ /* 0x000fe20000000f00 */
[----:B------:R-:W3:Y:S01]  /*11cc0*/  SHFL.IDX PT, R11, R43, R21, 0x1c1f ;  /* 0x001c1f152b0b7589 */ /* 0x000ee200000e0000 */
[----:B------:R-:W-:Y:S02]  /*11cd0*/  MOV R135, R24 ;  /* 0x0000001800877202 */ /* 0x000fe40000000f00 */
[----:B------:R-:W-:Y:S01]  /*11ce0*/  MOV R3, R28 ;  /* 0x0000001c00037202 */ /* 0x000fe20000000f00 */
[----:B------:R-:W4:Y:S01]  /*11cf0*/  SHFL.IDX PT, R15, R31, R21, 0x1c1f ;  /* 0x001c1f151f0f7589 */ /* 0x000f2200000e0000 */
[----:B------:R-:W-:Y:S02]  /*11d00*/  MOV R141, R6 ;  /* 0x00000006008d7202 */ /* 0x000fe40000000f00 */
[----:B------:R-:W-:Y:S01]  /*11d10*/  MOV R142, R4 ;  /* 0x00000004008e7202 */ /* 0x000fe20000000f00 */
[----:B------:R-:W-:Y:S04]  /*11d20*/  SHFL.IDX PT, R85, R64, R21, 0x1c1f ;  /* 0x001c1f1540557589 */ /* 0x000fe800000e0000 */
[----:B------:R-:W-:Y:S01]  /*11d30*/  SHFL.IDX PT, R129, R106, R21, 0x1c1f ;  /* 0x001c1f156a817589 */ /* 0x000fe200000e0000 */
[----:B0-----:R-:W-:-:S03]  /*11d40*/  SEL R20, R46, R51, P0 ;  /* 0x000000332e147207 */ /* 0x001fc60000000000 */
[----:B------:R0:W0:Y:S01]  /*11d50*/  SHFL.IDX PT, R61, R44, R21, 0x1c1f ;  /* 0x001c1f152c3d7589 */ /* 0x00002200000e0000 */
[----:B-1----:R-:W-:Y:S02]  /*11d60*/  SEL R12, R164, R13, P0 ;  /* 0x0000000da40c7207 */ /* 0x002fe40000000000 */
[----:B------:R-:W-:Y:S01]  /*11d70*/  SEL R14, R13, R164, P0 ;  /* 0x000000a40d0e7207 */ /* 0x000fe20000000000 */
[----:B------:R-:W-:Y:S01]  /*11d80*/  SHFL.IDX PT, R67, R48, R21, 0x1c1f ;  /* 0x001c1f1530437589 */ /* 0x000fe200000e0000 */
[----:B--2---:R-:W-:Y:S02]  /*11d90*/  SEL R8, R30, R9, P0 ;  /* 0x000000091e087207 */ /* 0x004fe40000000000 */
[----:B------:R-:W-:Y:S01]  /*11da0*/  SEL R10, R9, R30, P0 ;  /* 0x0000001e090a7207 */ /* 0x000fe20000000000 */
[----:B------:R-:W-:Y:S01]  /*11db0*/  SHFL.IDX PT, R75, R56, R21, 0x1c1f ;  /* 0x001c1f15384b7589 */ /* 0x000fe200000e0000 */
[----:B---3--:R-:W-:Y:S02]  /*11dc0*/  SEL R9, R38, R11, P0 ;  /* 0x0000000b26097207 */ /* 0x008fe40000000000 */
[----:B------:R-:W-:Y:S01]  /*11dd0*/  SEL R11, R11, R38, P0 ;  /* 0x000000260b0b7207 */ /* 0x000fe20000000000 */
[----:B------:R-:W1:Y:S01]  /*11de0*/  SHFL.IDX PT, R109, R88, R21, 0x1c1f ;  /* 0x001c1f15586d7589 */ /* 0x000e6200000e0000 */
[----:B----4-:R-:W-:-:S02]  /*11df0*/  SEL R13, R166, R15, P0 ;  /* 0x0000000fa60d7207 */ /* 0x010fc40000000000 */
[----:B------:R-:W-:Y:S01]  /*11e00*/  SEL R15, R15, R166, P0 ;  /* 0x000000a60f0f7207 */ /* 0x000fe20000000000 */
[----:B------:R-:W-:Y:S01]  /*11e10*/  SHFL.IDX PT, R49, R39, R21, 0x1c1f ;  /* 0x001c1f1527317589 */ /* 0x000fe200000e0000 */
[----:B0-----:R-:W-:Y:S02]  /*11e20*/  SEL R44, R51, R46, P0 ;  /* 0x0000002e332c7207 */ /* 0x001fe40000000000 */
[----:B------:R-:W-:Y:S01]  /*11e30*/  F2FP.BF16.F32.PACK_AB R38, R11, R10 ;  /* 0x0000000a0b26723e */ /* 0x000fe200000010ff */
[----:B------:R0:W-:Y:S04]  /*11e40*/  SHFL.IDX PT, R107, R82, R21, 0x1c1f ;  /* 0x001c1f15526b7589 */ /* 0x0001e800000e0000 */
[----:B------:R-:W-:Y:S01]  /*11e50*/  SHFL.IDX PT, R24, R196, R27, 0x1c1f ;  /* 0x001c1f1bc4187589 */ /* 0x000fe200000e0000 */
[----:B------:R-:W-:-:S02]  /*11e60*/  SEL R51, R62, R61, P0 ;  /* 0x0000003d3e337207 */ /* 0x000fc40000000000 */
[----:B------:R-:W-:Y:S01]  /*11e70*/  SEL R61, R61, R62, P0 ;  /* 0x0000003e3d3d7207 */ /* 0x000fe20000000000 */
[----:B------:R2:W-:Y:S01]  /*11e80*/  SHFL.IDX PT, R45, R36, R21, 0x1c1f ;  /* 0x001c1f15242d7589 */ /* 0x0005e200000e0000 */
[----:B0-----:R-:W-:-:S03]  /*11e90*/  SEL R82, R102, R85, P0 ;  /* 0x0000005566527207 */ /* 0x001fc60000000000 */
[----:B------:R-:W-:Y:S04]  /*11ea0*/  SHFL.IDX PT, R77, R60, R21, 0x1c1f ;  /* 0x001c1f153c4d7589 */ /* 0x000fe800000e0000 */
[----:B------:R-:W0:Y:S01]  /*11eb0*/  SHFL.IDX PT, R93, R72, R21, 0x1c1f ;  /* 0x001c1f15485d7589 */ /* 0x000e2200000e0000 */
[----:B-1----:R-:W-:Y:S02]  /*11ec0*/  SEL R106, R148, R109, P0 ;  /* 0x0000006d946a7207 */ /* 0x002fe40000000000 */
[----:B--2---:R-:W-:Y:S01]  /*11ed0*/  F2FP.BF16.F32.PACK_AB R36, R9, R8 ;  /* 0x000000080924723e */ /* 0x004fe200000010ff */
[----:B------:R0:W-:Y:S04]  /*11ee0*/  SHFL.IDX PT, R37, R92, R21, 0x1c1f ;  /* 0x001c1f155c257589 */ /* 0x0001e800000e0000 */
[----:B------:R-:W1:Y:S04]  /*11ef0*/  SHFL.IDX PT, R91, R50, R21, 0x1c1f ;  /* 0x001c1f15325b7589 */ /* 0x000e6800000e0000 */
[----:B------:R-:W2:Y:S04]  /*11f00*/  SHFL.IDX PT, R39, R111, R21, 0x1c1f ;  /* 0x001c1f156f277589 */ /* 0x000ea800000e0000 */
[----:B------:R-:W3:Y:S04]  /*11f10*/  SHFL.IDX PT, R65, R40, R21, 0x1c1f ;  /* 0x001c1f1528417589 */ /* 0x000ee800000e0000 */
[----:B------:R4:W-:Y:S04]  /*11f20*/  SHFL.IDX PT, R43, R76, R21, 0x1c1f ;  /* 0x001c1f154c2b7589 */ /* 0x0009e800000e0000 */
[----:B------:R-:W3:Y:S01]  /*11f30*/  SHFL.IDX PT, R73, R34, R21, 0x1c1f ;  /* 0x001c1f1522497589 */ /* 0x000ee200000e0000 */
[----:B0-----:R-:W-:-:S03]  /*11f40*/  SEL R92, R93, R118, P0 ;  /* 0x000000765d5c7207 */ /* 0x001fc60000000000 */
[----:B------:R-:W0:Y:S01]  /*11f50*/  SHFL.IDX PT, R83, R42, R21, 0x1c1f ;  /* 0x001c1f152a537589 */ /* 0x000e2200000e0000 */
[----:B----4-:R-:W-:-:S03]  /*11f60*/  SEL R76, R75, R86, P0 ;  /* 0x000000564b4c7207 */ /* 0x010fc60000000000 */
[----:B------:R-:W-:Y:S01]  /*11f70*/  SHFL.IDX PT, R144, R144, R27, 0x1c1f ;  /* 0x001c1f1b90907589 */ /* 0x000fe200000e0000 */
[----:B-1----:R-:W-:-:S03]  /*11f80*/  SEL R72, R91, R176, P0 ;  /* 0x000000b05b487207 */ /* 0x002fc60000000000 */
[----:B------:R-:W-:Y:S01]  /*11f90*/  SHFL.IDX PT, R146, R146, R27, 0x1c1f ;  /* 0x001c1f1b92927589 */ /* 0x000fe200000e0000 */
[----:B--2---:R-:W-:-:S03]  /*11fa0*/  SEL R127, R24, R39, P0 ;  /* 0x00000027187f7207 */ /* 0x004fc60000000000 */
[----:B------:R-:W-:Y:S01]  /*11fb0*/  SHFL.IDX PT, R152, R152, R27, 0x1c1f ;  /* 0x001c1f1b98987589 */ /* 0x000fe200000e0000 */
[----:B---3--:R-:W-:Y:S02]  /*11fc0*/  SEL R50, R54, R65, P0 ;  /* 0x0000004136327207 */ /* 0x008fe40000000000 */
[----:B------:R-:W-:Y:S01]  /*11fd0*/  SEL R60, R65, R54, P0 ;  /* 0x00000036413c7207 */ /* 0x000fe20000000000 */
[----:B------:R-:W-:Y:S03]  /*11fe0*/  SHFL.IDX PT, R154, R154, R27, 0x1c1f ;  /* 0x001c1f1b9a9a7589 */ /* 0x000fe600000e0000 */
[----:B------:R-:W-:Y:S01]  /*11ff0*/  F2FP.BF16.F32.PACK_AB R30, R61, R60 ;  /* 0x0000003c3d1e723e */ /* 0x000fe200000010ff */
[----:B------:R-:W-:Y:S01]  /*12000*/  SHFL.IDX PT, R156, R156, R27, 0x1c1f ;  /* 0x001c1f1b9c9c7589 */ /* 0x000fe200000e0000 */
[----:B------:R-:W-:Y:S02]  /*12010*/  SEL R46, R168, R73, P0 ;  /* 0x00000049a82e7207 */ /* 0x000fe40000000000 */
[----:B------:R-:W-:Y:S01]  /*12020*/  SEL R48, R73, R168, P0 ;  /* 0x000000a849307207 */ /* 0x000fe20000000000 */
[----:B------:R-:W-:Y:S01]  /*12030*/  SHFL.IDX PT, R158, R158, R27, 0x1c1f ;  /* 0x001c1f1b9e9e7589 */ /* 0x000fe200000e0000 */
[----:B0-----:R-:W-:-:S02]  /*12040*/  SEL R62, R172, R83, P0 ;  /* 0x00000053ac3e7207 */ /* 0x001fc40000000000 */
[----:B------:R-:W-:Y:S01]  /*12050*/  SEL R64, R83, R172, P0 ;  /* 0x000000ac53407207 */ /* 0x000fe20000000000 */
        /* <DEDUP_REMOVED lines=18> */
[----:B------:R-:W-:Y:S02]  /*12180*/  SEL R128, R129, R128, P0 ;  /* 0x0000008081807207 */ /* 0x000fe40000000000 */
[----:B------:R-:W-:Y:S01]  /*12190*/  SEL R129, R39, R24, P0 ;  /* 0x0000001827817207 */ /* 0x000fe20000000000 */
[----:B------:R-:W-:Y:S01]  /*121a0*/  SHFL.IDX PT, R69, R52, R21, 0x1c1f ;  /* 0x001c1f1534457589 */ /* 0x000fe200000e0000 */
[----:B------:R-:W-:-:S03]  /*121b0*/  F2FP.BF16.F32.PACK_AB R39, R15, R14 ;  /* 0x0000000e0f27723e */ /* 0x000fc600000010ff */
[----:B------:R0:W1:Y:S04]  /*121c0*/  SHFL.IDX PT, R53, R68, R21, 0x1c1f ;  /* 0x001c1f1544357589 */ /* 0x00006800000e0000 */
[----:B------:R-:W2:Y:S04]  /*121d0*/  SHFL.IDX PT, R133, R112, R21, 0x1c1f ;  /* 0x001c1f1570857589 */ /* 0x000ea800000e0000 */
[----:B------:R-:W-:Y:S01]  /*121e0*/  SHFL.IDX PT, R7, R119, R21, 0x1c1f ;  /* 0x001c1f1577077589 */ /* 0x000fe200000e0000 */
[----:B0-----:R-:W-:-:S03]  /*121f0*/  SEL R68, R67, R70, P0 ;  /* 0x0000004643447207 */ /* 0x001fc60000000000 */
[----:B------:R0:W3:Y:S04]  /*12200*/  SHFL.IDX PT, R81, R47, R21, 0x1c1f ;  /* 0x001c1f152f517589 */ /* 0x0000e800000e0000 */
[----:B------:R4:W3:Y:S04]  /*12210*/  SHFL.IDX PT, R99, R74, R21, 0x1c1f ;  /* 0x001c1f154a637589 */ /* 0x0008e800000e0000 */
[----:B------:R-:W-:Y:S01]  /*12220*/  SHFL.IDX PT, R27, R116, R21, 0x1c1f ;  /* 0x001c1f15741b7589 */ /* 0x000fe200000e0000 */
[----:B0-----:R-:W-:-:S03]  /*12230*/  SEL R47, R170, R49, P0 ;  /* 0x00000031aa2f7207 */ /* 0x001fc60000000000 */
[----:B------:R-:W0:Y:S01]  /*12240*/  SHFL.IDX PT, R55, R55, R21, 0x1c1f ;  /* 0x001c1f1537377589 */ /* 0x000e2200000e0000 */
[----:B------:R-:W-:Y:S02]  /*12250*/  SEL R49, R49, R170, P0 ;  /* 0x000000aa31317207 */ /* 0x000fe40000000000 */
[----:B----4-:R-:W-:Y:S01]  /*12260*/  SEL R74, R86, R75, P0 ;  /* 0x0000004b564a7207 */ /* 0x010fe20000000000 */
[----:B------:R4:W0:Y:S01]  /*12270*/  SHFL.IDX PT, R119, R66, R21, 0x1c1f ;  /* 0x001c1f1542777589 */ /* 0x00082200000e0000 */
[----:B------:R-:W-:Y:S02]  /*12280*/  SEL R75, R94, R77, P0 ;  /* 0x0000004d5e4b7207 */ /* 0x000fe40000000000 */
[----:B------:R-:W-:Y:S01]  /*12290*/  SEL R77, R77, R94, P0 ;  /* 0x0000005e4d4d7207 */ /* 0x000fe20000000000 */
[----:B------:R4:W0:Y:S01]  /*122a0*/  SHFL.IDX PT, R113, R90, R21, 0x1c1f ;  /* 0x001c1f155a717589 */ /* 0x00082200000e0000 */
[----:B-1----:R-:W-:Y:S02]  /*122b0*/  SEL R83, R110, R53, P0 ;  /* 0x000000356e537207 */ /* 0x002fe40000000000 */
[----:B--2---:R-:W-:Y:S01]  /*122c0*/  SEL R132, R133, R160, P0 ;  /* 0x000000a085847207 */ /* 0x004fe20000000000 */
[----:B------:R-:W1:Y:S01]  /*122d0*/  SHFL.IDX PT, R34, R98, R21, 0x1c1f ;  /* 0x001c1f1562227589 */ /* 0x000e6200000e0000 */
[----:B---3--:R-:W-:-:S02]  /*122e0*/  SEL R65, R81, R174, P0 ;  /* 0x000000ae51417207 */ /* 0x008fc40000000000 */
[----:B----4-:R-:W-:Y:S01]  /*122f0*/  SEL R66, R70, R67, P0 ;  /* 0x0000004346427207 */ /* 0x010fe20000000000 */
[----:B------:R2:W-:Y:S01]  /*12300*/  SHFL.IDX PT, R125, R104, R21, 0x1c1f ;  /* 0x001c1f15687d7589 */ /* 0x0005e200000e0000 */
[----:B------:R-:W-:Y:S02]  /*12310*/  SEL R70, R176, R91, P0 ;  /* 0x0000005bb0467207 */ /* 0x000fe40000000000 */
[----:B------:R-:W-:Y:S01]  /*12320*/  SEL R90, R118, R93, P0 ;  /* 0x0000005d765a7207 */ /* 0x000fe20000000000 */
[----:B------:R3:W-:Y:S01]  /*12330*/  SHFL.IDX PT, R115, R63, R21, 0x1c1f ;  /* 0x001c1f153f737589 */ /* 0x0007e200000e0000 */
[----:B------:R-:W-:Y:S02]  /*12340*/  SEL R91, R130, R43, P0 ;  /* 0x0000002b825b7207 */ /* 0x000fe40000000000 */
[----:B------:R-:W-:Y:S01]  /*12350*/  SEL R93, R43, R130, P0 ;  /* 0x000000822b5d7207 */ /* 0x000fe20000000000 */
[----:B------:R-:W4:Y:S01]  /*12360*/  SHFL.IDX PT, R123, R58, R21, 0x1c1f ;  /* 0x001c1f153a7b7589 */ /* 0x000f2200000e0000 */
[----:B------:R-:W-:-:S02]  /*12370*/  SEL R67, R78, R69, P0 ;  /* 0x000000454e437207 */ /* 0x000fc40000000000 */
[----:B--2---:R-:W-:Y:S01]  /*12380*/  SEL R104, R107, R122, P0 ;  /* 0x0000007a6b687207 */ /* 0x004fe20000000000 */
[----:B------:R2:W-:Y:S01]  /*12390*/  SHFL.IDX PT, R89, R71, R21, 0x1c1f ;  /* 0x001c1f1547597589 */ /* 0x0005e200000e0000 */
[----:B------:R-:W-:Y:S02]  /*123a0*/  SEL R94, R120, R99, P0 ;  /* 0x00000063785e7207 */ /* 0x000fe40000000000 */
[----:B---3--:R-:W-:Y:S01]  /*123b0*/  SEL R63, R174, R81, P0 ;  /* 0x00000051ae3f7207 */ /* 0x008fe20000000000 */
[----:B------:R-:W3:Y:S01]  /*123c0*/  SHFL.IDX PT, R26, R103, R21, 0x1c1f ;  /* 0x001c1f15671a7589 */ /* 0x000ee200000e0000 */
[----:B------:R-:W-:Y:S02]  /*123d0*/  SEL R130, R160, R133, P0 ;  /* 0x00000085a0827207 */ /* 0x000fe40000000000 */
[----:B------:R-:W-:Y:S01]  /*123e0*/  SEL R69, R69, R78, P0 ;  /* 0x0000004e45457207 */ /* 0x000fe20000000000 */
[----:B------:R-:W3:Y:S01]  /*123f0*/  SHFL.IDX PT, R31, R114, R21, 0x1c1f ;  /* 0x001c1f15721f7589 */ /* 0x000ee200000e0000 */
[----:B0-----:R-:W-:-:S02]  /*12400*/  SEL R73, R55, R178, P0 ;  /* 0x000000b237497207 */ /* 0x001fc40000000000 */
[----:B--2---:R-:W-:Y:S01]  /*12410*/  SEL R71, R178, R55, P0 ;  /* 0x00000037b2477207 */ /* 0x004fe20000000000 */
[----:B------:R0:W-:Y:S01]  /*12420*/  SHFL.IDX PT, R117, R96, R21, 0x1c1f ;  /* 0x001c1f1560757589 */ /* 0x0001e200000e0000 */
[----:B------:R-:W-:Y:S02]  /*12430*/  SEL R86, R184, R119, P0 ;  /* 0x00000077b8567207 */ /* 0x000fe40000000000 */
[----:B------:R-:W-:Y:S01]  /*12440*/  SEL R88, R119, R184, P0 ;  /* 0x000000b877587207 */ /* 0x000fe20000000000 */
[----:B------:R2:W-:Y:S01]  /*12450*/  SHFL.IDX PT, R29, R108, R21, 0x1c1f ;  /* 0x001c1f156c1d7589 */ /* 0x0005e200000e0000 */
[----:B------:R-:W-:Y:S02]  /*12460*/  SEL R112, R113, R124, P0 ;  /* 0x0000007c71707207 */ /* 0x000fe40000000000 */
[----:B-1----:R-:W-:Y:S01]  /*12470*/  SEL R118, R121, R34, P0 ;  /* 0x0000002279767207 */ /* 0x002fe20000000000 */
[----:B------:R1:W3:Y:S01]  /*12480*/  SHFL.IDX PT, R97, R79, R21, 0x1c1f ;  /* 0x001c1f154f617589 */ /* 0x0002e200000e0000 */
[----:B------:R-:W-:-:S02]  /*12490*/  SEL R131, R4, R27, P0 ;  /* 0x0000001b04837207 */ /* 0x000fc40000000000 */
[----:B0-----:R-:W-:Y:S01]  /*124a0*/  SEL R96, R99, R120, P0 ;  /* 0x0000007863607207 */ /* 0x001fe20000000000 */
[----:B------:R-:W0:Y:S01]  /*124b0*/  SHFL.IDX PT, R59, R95, R21, 0x1c1f ;  /* 0x001c1f155f3b7589 */ /* 0x000e2200000e0000 */
[----:B------:R-:W-:Y:S02]  /*124c0*/  SEL R120, R34, R121, P0 ;  /* 0x0000007922787207 */ /* 0x000fe40000000000 */
[----:B--2---:R-:W-:Y:S01]  /*124d0*/  SEL R108, R109, R148, P0 ;  /* 0x000000946d6c7207 */ /* 0x004fe20000000000 */
[----:B------:R2:W0:Y:S01]  /*124e0*/  SHFL.IDX PT, R101, R80, R21, 0x1c1f ;  /* 0x001c1f1550657589 */ /* 0x00042200000e0000 */
[----:B------:R-:W-:Y:S02]  /*124f0*/  SEL R109, R37, R150, P0 ;  /* 0x00000096256d7207 */ /* 0x000fe40000000000 */
[----:B------:R-:W-:Y:S01]  /*12500*/  SEL R133, R27, R4, P0 ;  /* 0x000000041b857207 */ /* 0x000fe20000000000 */
[----:B------:R-:W-:Y:S01]  /*12510*/  SHFL.IDX PT, R35, R100, R21, 0x1c1f ;  /* 0x001c1f1564237589 */ /* 0x000fe200000e0000 */
[----:B----4-:R-:W-:-:S02]  /*12520*/  SEL R78, R180, R123, P0 ;  /* 0x0000007bb44e7207 */ /* 0x010fc40000000000 */
[----:B-1----:R-:W-:Y:S01]  /*12530*/  SEL R79, R182, R115, P0 ;  /* 0x00000073b64f7207 */ /* 0x002fe20000000000 */
[----:B------:R1:W4:Y:S01]  /*12540*/  SHFL.IDX PT, R105, R87, R21, 0x1c1f ;  /* 0x001c1f1557697589 */ /* 0x00032200000e0000 */
[----:B------:R-:W-:Y:S02]  /*12550*/  SEL R81, R115, R182, P0 ;  /* 0x000000b673517207 */ /* 0x000fe40000000000 */
[----:B--2---:R-:W-:Y:S01]  /*12560*/  SEL R80, R123, R180, P0 ;  /* 0x000000b47b507207 */ /* 0x004fe20000000000 */
[----:B------:R2:W4:Y:S01]  /*12570*/  SHFL.IDX PT, R41, R84, R21, 0x1c1f ;  /* 0x001c1f1554297589 */ /* 0x00052200000e0000 */
[----:B---3--:R-:W-:Y:S02]  /*12580*/  SEL R119, R25, R26, P0 ;  /* 0x0000001a19777207 */ /* 0x008fe40000000000 */
[----:B------:R-:W-:Y:S02]  /*12590*/  SEL R121, R26, R25, P0 ;  /* 0x000000191a797207 */ /* 0x000fe40000000000 */
[----:B------:R-:W-:-:S02]  /*125a0*/  SEL R4, R6, R31, P0 ;  /* 0x0000001f06047207 */ /* 0x000fc40000000000 */
[----:B-1----:R-:W-:Y:S02]  /*125b0*/  SEL R87, R186, R89, P0 ;  /* 0x00000059ba577207 */ /* 0x002fe40000000000 */
[----:B------:R-:W-:Y:S02]  /*125c0*/  SEL R89, R89, R186, P0 ;  /* 0x000000ba59597207 */ /* 0x000fe40000000000 */
[----:B--2---:R-:W-:Y:S02]  /*125d0*/  SEL R84, R85, R102, P0 ;  /* 0x0000006655547207 */ /* 0x004fe40000000000 */
[----:B------:R-:W-:Y:S02]  /*125e0*/  SEL R102, R122, R107, P0 ;  /* 0x0000006b7a667207 */ /* 0x000fe40000000000 */
[----:B------:R-:W-:Y:S02]  /*125f0*/  SEL R21, R32, R45, P0 ;  /* 0x0000002d20157207 */ /* 0x000fe40000000000 */
[----:B------:R-:W-:-:S02]  /*12600*/  SEL R107, R150, R37, P0 ;  /* 0x00000025966b7207 */ /* 0x000fc40000000000 */
[----:B------:R-:W-:Y:S02]  /*12610*/  SEL R45, R45, R32, P0 ;  /* 0x000000202d2d7207 */ /* 0x000fe40000000000 */
[----:B------:R-:W-:Y:S02]  /*12620*/  F2FP.BF16.F32.PACK_AB R37, R13, R12 ;  /* 0x0000000c0d25723e */ /* 0x000fe400000010ff */
[----:B------:R-:W-:Y:S02]  /*12630*/  SEL R85, R53, R110, P0 ;  /* 0x0000006e35557207 */ /* 0x000fe40000000000 */
[----:B------:R-:W-:Y:S01]  /*12640*/  SEL R110, R124, R113, P0 ;  /* 0x000000717c6e7207 */ /* 0x000fe20000000000 */
[----:B------:R1:W-:Y:S01]  /*12650*/  STSM.16.M88.4 [R33], R36 ;  /* 0x0000002421007844 */ /* 0x0003e20000000200 */
[----:B------:R-:W-:Y:S02]  /*12660*/  SEL R122, R156, R125, P0 ;  /* 0x0000007d9c7a7207 */ /* 0x000fe40000000000 */
[----:B------:R-:W-:-:S02]  /*12670*/  SEL R124, R125, R156, P0 ;  /* 0x0000009c7d7c7207 */ /* 0x000fc40000000000 */
[----:B------:R-:W-:Y:S02]  /*12680*/  SEL R95, R188, R97, P0 ;  /* 0x00000061bc5f7207 */ /* 0x000fe40000000000 */
[----:B0-----:R-:W-:Y:S02]  /*12690*/  SEL R111, R28, R59, P0 ;  /* 0x0000003b1c6f7207 */ /* 0x001fe40000000000 */
        /* <DEDUP_REMOVED lines=11> */
[----:B------:R-:W-:Y:S01]  /*12750*/  SEL R98, R144, R101, P0 ;  /* 0x0000006590627207 */ /* 0x000fe20000000000 */
[----:B------:R0:W-:Y:S01]  /*12760*/  STSM.16.M88.4 [R57], R24 ;  /* 0x0000001839007844 */ /* 0x0001e20000000200 */
[----:B------:R-:W-:Y:S02]  /*12770*/  SEL R100, R101, R144, P0 ;  /* 0x0000009065647207 */ /* 0x000fe40000000000 */
[----:B----4-:R-:W-:Y:S02]  /*12780*/  SEL R103, R190, R105, P0 ;  /* 0x00000069be677207 */ /* 0x010fe40000000000 */
[----:B------:R-:W-:Y:S02]  /*12790*/  SEL R115, R154, R35, P0 ;  /* 0x000000239a737207 */ /* 0x000fe40000000000 */
[----:B------:R-:W-:-:S02]  /*127a0*/  SEL R117, R35, R154, P0 ;  /* 0x0000009a23757207 */ /* 0x000fc40000000000 */
[----:B------:R-:W-:Y:S02]  /*127b0*/  F2FP.BF16.F32.PACK_AB R28, R51, R50 ;  /* 0x00000032331c723e */ /* 0x000fe400000010ff */
[----:B------:R-:W-:Y:S02]  /*127c0*/  F2FP.BF16.F32.PACK_AB R31, R65, R64 ;  /* 0x00000040411f723e */ /* 0x000fe400000010ff */
[----:B------:R-:W-:Y:S02]  /*127d0*/  F2FP.BF16.F32.PACK_AB R29, R63, R62 ;  /* 0x0000003e3f1d723e */ /* 0x000fe400000010ff */
[----:B------:R-:W-:Y:S02]  /*127e0*/  SEL R99, R146, R41, P0 ;  /* 0x0000002992637207 */ /* 0x000fe40000000000 */
[----:B------:R-:W-:Y:S01]  /*127f0*/  SEL R101, R41, R146, P0 ;  /* 0x0000009229657207 */ /* 0x000fe20000000000 */
[----:B------:R2:W-:Y:S01]  /*12800*/  STSM.16.M88.4 [R142], R28 ;  /* 0x0000001c8e007844 */ /* 0x0005e20000000200 */
[----:B------:R-:W-:-:S02]  /*12810*/  SEL R105, R105, R190, P0 ;  /* 0x000000be69697207 */ /* 0x000fc40000000000 */
[----:B------:R-:W-:Y:S02]  /*12820*/  F2FP.BF16.F32.PACK_AB R32, R67, R66 ;  /* 0x000000424320723e */ /* 0x000fe400000010ff */
[----:B------:R-:W-:Y:S02]  /*12830*/  F2FP.BF16.F32.PACK_AB R34, R69, R68 ;  /* 0x000000444522723e */ /* 0x000fe400000010ff */
[----:B------:R-:W-:Y:S02]  /*12840*/  F2FP.BF16.F32.PACK_AB R35, R73, R72 ;  /* 0x000000484923723e */ /* 0x000fe400000010ff */
[----:B-1----:R-:W-:Y:S02]  /*12850*/  F2FP.BF16.F32.PACK_AB R33, R71, R70 ;  /* 0x000000464721723e */ /* 0x002fe400000010ff */
[----:B------:R-:W-:Y:S02]  /*12860*/  F2FP.BF16.F32.PACK_AB R36, R75, R74 ;  /* 0x0000004a4b24723e */ /* 0x000fe400000010ff */
[----:B------:R-:W-:Y:S01]  /*12870*/  F2FP.BF16.F32.PACK_AB R38, R77, R76 ;  /* 0x0000004c4d26723e */ /* 0x000fe200000010ff */
[----:B------:R1:W-:Y:S01]  /*12880*/  STSM.16.M88.4 [R141], R32 ;  /* 0x000000208d007844 */ /* 0x0003e20000000200 */
[----:B------:R-:W-:-:S02]  /*12890*/  F2FP.BF16.F32.PACK_AB R39, R81, R80 ;  /* 0x000000505127723e */ /* 0x000fc400000010ff */
[----:B------:R-:W-:Y:S02]  /*128a0*/  F2FP.BF16.F32.PACK_AB R37, R79, R78 ;  /* 0x0000004e4f25723e */ /* 0x000fe400000010ff */
[----:B------:R-:W-:Y:S02]  /*128b0*/  F2FP.BF16.F32.PACK_AB R40, R83, R82 ;  /* 0x000000525328723e */ /* 0x000fe400000010ff */
[----:B------:R-:W-:Y:S01]  /*128c0*/  F2FP.BF16.F32.PACK_AB R42, R85, R84 ;  /* 0x00000054552a723e */ /* 0x000fe200000010ff */
[----:B------:R3:W-:Y:S01]  /*128d0*/  STSM.16.M88.4 [R140], R36 ;  /* 0x000000248c007844 */ /* 0x0007e20000000200 */
[----:B------:R-:W-:Y:S02]  /*128e0*/  F2FP.BF16.F32.PACK_AB R43, R89, R88 ;  /* 0x00000058592b723e */ /* 0x000fe400000010ff */
[----:B------:R-:W-:Y:S02]  /*128f0*/  F2FP.BF16.F32.PACK_AB R41, R87, R86 ;  /* 0x000000565729723e */ /* 0x000fe400000010ff */
[----:B------:R-:W-:-:S02]  /*12900*/  SEL R5, R198, R7, P0 ;  /* 0x00000007c6057207 */ /* 0x000fc40000000000 */
[----:B------:R-:W-:Y:S01]  /*12910*/  F2FP.BF16.F32.PACK_AB R52, R91, R90 ;  /* 0x0000005a5b34723e */ /* 0x000fe200000010ff */
[----:B------:R-:W-:Y:S01]  /*12920*/  STSM.16.M88.4 [R139], R40 ;  /* 0x000000288b007844 */ /* 0x000fe20000000200 */
[----:B------:R-:W-:Y:S02]  /*12930*/  F2FP.BF16.F32.PACK_AB R54, R93, R92 ;  /* 0x0000005c5d36723e */ /* 0x000fe400000010ff */
[----:B------:R-:W-:Y:S02]  /*12940*/  F2FP.BF16.F32.PACK_AB R55, R97, R96 ;  /* 0x000000606137723e */ /* 0x000fe400000010ff */
[----:B------:R-:W-:Y:S02]  /*12950*/  F2FP.BF16.F32.PACK_AB R53, R95, R94 ;  /* 0x0000005e5f35723e */ /* 0x000fe400000010ff */
[----:B------:R-:W-:Y:S02]  /*12960*/  SEL R7, R7, R198, P0 ;  /* 0x000000c607077207 */ /* 0x000fe40000000000 */
[----:B------:R-:W-:Y:S01]  /*12970*/  F2FP.BF16.F32.PACK_AB R56, R99, R98 ;  /* 0x000000626338723e */ /* 0x000fe200000010ff */
[----:B------:R-:W-:Y:S01]  /*12980*/  STSM.16.M88.4 [R138], R52 ;  /* 0x000000348a007844 */ /* 0x000fe20000000200 */
[----:B------:R-:W-:-:S02]  /*12990*/  F2FP.BF16.F32.PACK_AB R58, R101, R100 ;  /* 0x00000064653a723e */ /* 0x000fc400000010ff */
[----:B------:R-:W-:Y:S02]  /*129a0*/  F2FP.BF16.F32.PACK_AB R59, R105, R104 ;  /* 0x00000068693b723e */ /* 0x000fe400000010ff */
[----:B0-----:R-:W-:Y:S02]  /*129b0*/  F2FP.BF16.F32.PACK_AB R57, R103, R102 ;  /* 0x000000666739723e */ /* 0x001fe400000010ff */
[----:B------:R-:W-:Y:S02]  /*129c0*/  F2FP.BF16.F32.PACK_AB R24, R107, R106 ;  /* 0x0000006a6b18723e */ /* 0x000fe400000010ff */
[----:B------:R-:W-:Y:S01]  /*129d0*/  F2FP.BF16.F32.PACK_AB R26, R109, R108 ;  /* 0x0000006c6d1a723e */ /* 0x000fe200000010ff */
[----:B------:R-:W-:Y:S01]  /*129e0*/  STSM.16.M88.4 [R137], R56 ;  /* 0x0000003889007844 */ /* 0x000fe20000000200 */
[----:B------:R-:W-:Y:S02]  /*129f0*/  F2FP.BF16.F32.PACK_AB R27, R113, R112 ;  /* 0x00000070711b723e */ /* 0x000fe400000010ff */
[----:B------:R-:W-:-:S02]  /*12a00*/  F2FP.BF16.F32.PACK_AB R25, R111, R110 ;  /* 0x0000006e6f19723e */ /* 0x000fc400000010ff */
[----:B--2---:R-:W-:Y:S02]  /*12a10*/  F2FP.BF16.F32.PACK_AB R28, R115, R114 ;  /* 0x00000072731c723e */ /* 0x004fe400000010ff */
        /* <DEDUP_REMOVED lines=9> */
[----:B---3--:R-:W-:Y:S02]  /*12ab0*/  F2FP.BF16.F32.PACK_AB R37, R5, R4 ;  /* 0x000000040525723e */ /* 0x008fe400000010ff */
[----:B------:R-:W-:Y:S01]  /*12ac0*/  F2FP.BF16.F32.PACK_AB R38, R133, R132 ;  /* 0x000000848526723e */ /* 0x000fe200000010ff */
[----:B------:R1:W-:Y:S01]  /*12ad0*/  STSM.16.M88.4 [R134], R32 ;  /* 0x0000002086007844 */ /* 0x0003e20000000200 */
[----:B------:R-:W-:Y:S01]  /*12ae0*/  F2FP.BF16.F32.PACK_AB R39, R7, R6 ;  /* 0x000000060727723e */ /* 0x000fe200000010ff */
[----:B0-----:R-:W-:Y:S01]  /*12af0*/  IMAD.U32 R24, RZ, RZ, UR10 ;  /* 0x0000000aff187e24 */ /* 0x001fe2000f8e00ff */
[----:B------:R-:W-:Y:S01]  /*12b00*/  F2FP.BF16.F32.PACK_AB R36, R131, R130 ;  /* 0x000000828324723e */ /* 0x000fe200000010ff */
[----:B------:R-:W-:Y:S01]  /*12b10*/  IMAD.U32 R25, RZ, RZ, UR11 ;  /* 0x0000000bff197e24 */ /* 0x000fe2000f8e00ff */
[----:B------:R-:W-:Y:S01]  /*12b20*/  ISETP.NE.U32.AND P0, PT, RZ, UR12, PT ;  /* 0x0000000cff007c0c */ /* 0x000fe2000bf05070 */
[----:B------:R-:W-:-:S02]  /*12b30*/  ULDC.64 UR10, c[0x0][0xc08] ;  /* 0x00030200000a7ab9 */ /* 0x000fc40000000a00 */
[----:B------:R0:W-:Y:S01]  /*12b40*/  STSM.16.M88.4 [R3], R36 ;  /* 0x0000002403007844 */ /* 0x0001e20000000200 */
[----:B------:R-:W-:Y:S01]  /*12b50*/  ISETP.NE.AND.EX P0, PT, RZ, UR13, PT, P0 ;  /* 0x0000000dff007c0c */ /* 0x000fe2000bf05300 */
[----:B------:R-:W-:Y:S08]  /*12b60*/  BAR.SYNC.DEFER_BLOCKING 0x1, 0x100 ;  /* 0x0044000000007b1d */ /* 0x000ff00000010000 */
[----:B-1----:R-:W1:Y:S04]  /*12b70*/  LDC R134, c[0x0][0xbe8] ;  /* 0x0002fa00ff867b82 */ /* 0x002e680000000800 */
[----:B------:R-:W2:Y:S01]  /*12b80*/  @P0 LDG.E R40, desc[UR52][R24.64] ;  /* 0x0000003418280981 */ /* 0x000ea2000c1e1900 */
[----:B------:R-:W-:-:S02]  /*12b90*/  UISETP.NE.U32.AND UP0, UPT, UR10, URZ, UPT ;  /* 0x0000003f0a00728c */ /* 0x000fc4000bf05070 */
[----:B------:R-:W-:Y:S02]  /*12ba0*/  UISETP.GT.AND UP1, UPT, UR46, 0x1, UPT ;  /* 0x000000012e00788c */ /* 0x000fe4000bf24270 */
[----:B------:R-:W-:Y:S01]  /*12bb0*/  UISETP.NE.AND.EX UP0, UPT, UR11, URZ, UPT, UP0 ;  /* 0x0000003f0b00728c */ /* 0x000fe2000bf05300 */
[----:B-1----:R-:W-:Y:S01]  /*12bc0*/  ISETP.NE.AND P1, PT, R134, 0x1, PT ;  /* 0x000000018600780c */ /* 0x002fe20003f25270 */
[----:B------:R-:W-:Y:S01]  /*12bd0*/  UMOV UR19, 0x9b8 ;  /* 0x000009b800137882 */ /* 0x000fe20000000000 */
[----:B------:R-:W-:Y:S01]  /*12be0*/  ULDC UR4, c[0x0][0xa88] ;  /* 0x0002a20000047ab9 */ /* 0x000fe20000000800 */
[----:B------:R-:W-:Y:S01]  /*12bf0*/  USEL UR19, UR19, 0x978, UP1 ;  /* 0x0000097813137887 */ /* 0x000fe20008800000 */
[----:B------:R-:W-:Y:S01]  /*12c00*/  IMAD.U32 R29, RZ, RZ, UR4 ;  /* 0x00000004ff1d7e24 */ /* 0x000fe2000f8e00ff */
[----:B------:R-:W-:-:S05]  /*12c10*/  PLOP3.LUT P4, PT, PT, PT, UP0, 0x80, 0x0 ;  /* 0x000000000000781c */ /* 0x000fca0003f8f008 */
[----:B------:R-:W-:Y:S02]  /*12c20*/  @UP0 ULDC.64 UR10, c[0x0][0xc08] ;  /* 0x00030200000a0ab9 */ /* 0x000fe40000000a00 */
[----:B------:R-:W-:Y:S01]  /*12c30*/  @UP0 UIMAD.WIDE UR10, UR44, 0x4, UR10 ;  /* 0x000000042c0a08a5 */ /* 0x000fe2000f8e020a */
[----:B0-----:R-:W0:Y:S08]  /*12c40*/  @P1 LDC R3, c[0x0][0xbec] ;  /* 0x0002fb00ff031b82 */ /* 0x001e300000000800 */
[----:B------:R-:W1:Y:S01]  /*12c50*/  @P1 LDC R31, c[0x0][0xbf0] ;  /* 0x0002fc00ff1f1b82 */ /* 0x000e620000000800 */
[----:B------:R-:W-:Y:S01]  /*12c60*/  UISETP.NE.U32.AND UP0, UPT, UR12, URZ, UPT ;  /* 0x0000003f0c00728c */ /* 0x000fe2000bf05070 */
[----:B------:R-:W-:-:S02]  /*12c70*/  IMAD.U32 R26, RZ, RZ, UR10 ;  /* 0x0000000aff1a7e24 */ /* 0x000fc4000f8e00ff */
[----:B------:R-:W-:Y:S01]  /*12c80*/  IMAD.U32 R27, RZ, RZ, UR11 ;  /* 0x0000000bff1b7e24 */ /* 0x000fe2000f8e00ff */
[----:B------:R-:W-:Y:S01]  /*12c90*/  UISETP.NE.AND.EX UP0, UPT, UR13, URZ, UPT, UP0 ;  /* 0x0000003f0d00728c */ /* 0x000fe2000bf05300 */
[----:B------:R-:W-:Y:S01]  /*12ca0*/  ULDC.64 UR10, c[0x0][UR19+0x218] ;  /* 0x00008600130a7abb */ /* 0x000fe20008000a00 */
[----:B------:R-:W-:Y:S01]  /*12cb0*/  UMOV UR4, URZ ;  /* 0x0000003f00047c82 */ /* 0x000fe20008000000 */
[----:B------:R-:W-:Y:S01]  /*12cc0*/  UIMAD.WIDE.U32 UR12, UR10, UR43, URZ ;  /* 0x0000002b0a0c72a5 */ /* 0x000fe2000f8e003f */
[----:B------:R-:W-:Y:S01]  /*12cd0*/  VIADD R34, R17, UR42 ;  /* 0x0000002a11227c36 */ /* 0x000fe20008000000 */
[----:B------:R-:W-:Y:S01]  /*12ce0*/  UIMAD UR20, UR11, UR43, URZ ;  /* 0x0000002b0b1472a4 */ /* 0x000fe2000f8e023f */
[----:B------:R0:W5:Y:S01]  /*12cf0*/  @P4 LDG.E R29, desc[UR52][R26.64] ;  /* 0x000000341a1d4981 */ /* 0x000162000c1e1900 */
[----:B------:R-:W-:Y:S02]  /*12d00*/  USHF.R.S32.HI UR21, URZ, 0x1f, UR44 ;  /* 0x0000001f3f157899 */ /* 0x000fe4000801142c */
[----:B------:R-:W-:-:S02]  /*12d10*/  USEL UR10, UR44, URZ, !UP0 ;  /* 0x0000003f2c0a7287 */ /* 0x000fc4000c000000 */
[----:B------:R-:W-:Y:S01]  /*12d20*/  USEL UR18, UR40, URZ, UP1 ;  /* 0x0000003f28127287 */ /* 0x000fe20008800000 */
[----:B------:R-:W-:Y:S01]  /*12d30*/  ULDC.64 UR14, c[0x0][UR19+0x220] ;  /* 0x00008800130e7abb */ /* 0x000fe20008000a00 */
[----:B------:R-:W-:Y:S01]  /*12d40*/  UIADD3 UR20, UR13, UR20, URZ ;  /* 0x000000140d147290 */ /* 0x000fe2000fffe03f */
[----:B0-----:R-:W-:Y:S01]  /*12d50*/  @P1 IMAD.HI.U32 R26, R34, R3, RZ ;  /* 0x00000003221a1227 */ /* 0x001fe200078e00ff */
[----:B------:R-:W-:Y:S01]  /*12d60*/  ULDC.64 UR16, c[0x0][UR19+0x228] ;  /* 0x00008a0013107abb */ /* 0x000fe20008000a00 */
[----:B------:R-:W-:Y:S02]  /*12d70*/  USEL UR11, UR21, URZ, !UP0 ;  /* 0x0000003f150b7287 */ /* 0x000fe4000c000000 */
[----:B------:R-:W-:Y:S01]  /*12d80*/  UIMAD UR13, UR15, UR10, URZ ;  /* 0x0000000a0f0d72a4 */ /* 0x000fe2000f8e023f */
[----:B------:R-:W-:Y:S01]  /*12d90*/  IMAD.MOV.U32 R3, RZ, RZ, R34 ;  /* 0x000000ffff037224 */ /* 0x000fe200078e0022 */
[----:B------:R-:W-:Y:S01]  /*12da0*/  UIMAD.WIDE.U32 UR22, UR16, UR18, URZ ;  /* 0x00000012101672a5 */ /* 0x000fe2000f8e003f */
[----:B-1----:R-:W-:Y:S01]  /*12db0*/  @P1 SHF.R.U32.HI R3, RZ, R31, R26 ;  /* 0x0000001fff031219 */ /* 0x002fe2000001161a */
[----:B------:R-:W-:-:S02]  /*12dc0*/  UIMAD UR18, UR17, UR18, URZ ;  /* 0x00000012111272a4 */ /* 0x000fc4000f8e023f */
[----:B------:R-:W-:Y:S02]  /*12dd0*/  UIMAD.WIDE.U32 UR16, UR14, UR10, URZ ;  /* 0x0000000a0e1072a5 */ /* 0x000fe4000f8e003f */
[----:B------:R-:W-:Y:S01]  /*12de0*/  UIMAD UR11, UR14, UR11, UR13 ;  /* 0x0000000b0e0b72a4 */ /* 0x000fe2000f8e020d */
[----:B------:R-:W-:Y:S01]  /*12df0*/  IMAD.U32 R26, RZ, RZ, UR22 ;  /* 0x00000016ff1a7e24 */ /* 0x000fe2000f8e00ff */
[----:B------:R-:W-:Y:S01]  /*12e00*/  UIADD3 UR18, UR23, UR18, URZ ;  /* 0x0000001217127290 */ /* 0x000fe2000fffe03f */
[--C-:B------:R-:W-:Y:S01]  /*12e10*/  IMAD.MOV R31, RZ, RZ, -R3.reuse ;  /* 0x000000ffff1f7224 */ /* 0x100fe200078e0a03 */
[----:B------:R-:W-:Y:S01]  /*12e20*/  UIADD3 UR11, UR17, UR11, URZ ;  /* 0x0000000b110b7290 */ /* 0x000fe2000fffe03f */
        /* <DEDUP_REMOVED lines=15> */
[----:B------:R-:W-:-:S02]  /*12f20*/  IADD3.X R27, R27, UR11, R30, P2, P3 ;  /* 0x0000000b1b1b7c10 */ /* 0x000fc400097e641e */
        /* <DEDUP_REMOVED lines=10> */
.L_x_4323:
[----:B------:R-:W2:Y:S01]  /*12fd0*/  LDL R3, [R1+0x34] ;  /* 0x0000340001037983 */ /* 0x000ea20000100800 */
[----:B------:R-:W-:-:S03]  /*12fe0*/  LOP3.LUT P0, RZ, R224, 0x3, RZ, 0xc0, !PT ;  /* 0x00000003e0ff7812 */ /* 0x000fc6000780c0ff */
[----:B------:R-:W-:Y:S04]  /*12ff0*/  SHFL.IDX PT, R24, R30, RZ, 0x1c1f ;  /* 0x001c1fff1e187589 */ /* 0x000fe800000e0000 */
[----:B------:R-:W0:Y:S04]  /*13000*/  SHFL.IDX PT, R25, R31, RZ, 0x1c1f ;  /* 0x001c1fff1f197589 */ /* 0x000e2800000e0000 */
[----:B------:R-:W-:Y:S04]  /*13010*/  SHFL.IDX PT, R26, R30, 0x1, 0x1c1f ;  /* 0x003c1f001e1a7f89 */ /* 0x000fe800000e0000 */
[----:B------:R-:W1:Y:S01]  /*13020*/  SHFL.IDX PT, R27, R31, 0x1, 0x1c1f ;  /* 0x003c1f001f1b7f89 */ /* 0x000e6200000e0000 */
[----:B--2---:R-:W-:-:S02]  /*13030*/  VIADD R32, R3, UR42 ;  /* 0x0000002a03207c36 */ /* 0x004fc40008000000 */
        /* <DEDUP_REMOVED lines=8> */
[----:B------:R-:W-:Y:S01]  /*130c0*/  IMAD R4, R223, 0x40, R18 ;  /* 0x00000040df047824 */ /* 0x000fe200078e0212 */
[----:B------:R-:W0:Y:S01]  /*130d0*/  @P1 LDC R21, c[0x0][0xbec] ;  /* 0x0002fb00ff151b82 */ /* 0x000e220000000800 */
[----:B------:R-:W-:Y:S01]  /*130e0*/  IMAD.MOV.U32 R5, RZ, RZ, 0x2 ;  /* 0x00000002ff057424 */ /* 0x000fe200078e00ff */
[----:B------:R-:W-:-:S03]  /*130f0*/  ULDC.64 UR12, c[0x0][0xaa0] ;  /* 0x0002a800000c7ab9 */ /* 0x000fc60000000a00 */
[----:B------:R-:W-:-:S03]  /*13100*/  IMAD.WIDE R4, R4, R5, UR8 ;  /* 0x0000000804047e25 */ /* 0x000fc6000f8e0205 */
[----:B------:R-:W1:Y:S01]  /*13110*/  @P1 LDC R63, c[0x0][0xbf0] ;  /* 0x0002fc00ff3f1b82 */ /* 0x000e620000000800 */
[C---:B------:R-:W-:Y:S01]  /*13120*/  IADD3 R33, P2, R4.reuse, 0x5000, RZ ;  /* 0x0000500004217810 */ /* 0x040fe20007f5e0ff */
[----:B------:R-:W-:Y:S01]  /*13130*/  UIMAD UR11, UR14, UR12, URZ ;  /* 0x0000000c0e0b72a4 */ /* 0x000fe2000f8e023f */
[C---:B------:R-:W-:Y:S02]  /*13140*/  IADD3 R9, P4, R4.reuse, 0x1000, RZ ;  /* 0x0000100004097810 */ /* 0x040fe40007f9e0ff */
[----:B------:R-:W-:Y:S02]  /*13150*/  LOP3.LUT R32, R33, 0x380, RZ, 0xc0, !PT ;  /* 0x0000038021207812 */ /* 0x000fe400078ec0ff */
[----:B------:R-:W-:Y:S02]  /*13160*/  IADD3 R13, P3, R4, 0x2000, RZ ;  /* 0x00002000040d7810 */ /* 0x000fe40007f7e0ff */
[----:B------:R-:W-:Y:S02]  /*13170*/  SHF.R.U64 R32, R32, 0x3, RZ ;  /* 0x0000000320207819 */ /* 0x000fe400000012ff */
[----:B------:R-:W-:-:S02]  /*13180*/  IADD3 R25, P6, R4, 0x3000, RZ ;  /* 0x0000300004197810 */ /* 0x000fc40007fde0ff */
[----:B------:R-:W-:Y:S01]  /*13190*/  LOP3.LUT R32, R32, R33, RZ, 0x3c, !PT ;  /* 0x0000002120207212 */ /* 0x000fe200078e3cff */
[--C-:B------:R-:W-:Y:S01]  /*131a0*/  IMAD.X R33, RZ, RZ, R5.reuse, P2 ;  /* 0x000000ffff217224 */ /* 0x100fe200010e0605 */
[C---:B------:R-:W-:Y:S02]  /*131b0*/  IADD3 R7, P2, R4.reuse, 0xb000, RZ ;  /* 0x0000b00004077810 */ /* 0x040fe40007f5e0ff */
[----:B------:R-:W-:Y:S02]  /*131c0*/  IADD3 R29, P5, R4, 0x4000, RZ ;  /* 0x00004000041d7810 */ /* 0x000fe40007fbe0ff */
[----:B------:R-:W-:Y:S01]  /*131d0*/  LOP3.LUT R0, R7, 0x380, RZ, 0xc0, !PT ;  /* 0x0000038007007812 */ /* 0x000fe200078ec0ff */
[----:B------:R-:W-:Y:S01]  /*131e0*/  UIMAD.WIDE.U32 UR8, UR4, UR12, URZ ;  /* 0x0000000c040872a5 */ /* 0x000fe2000f8e003f */
[----:B------:R-:W-:Y:S01]  /*131f0*/  LOP3.LUT R8, R9, 0x380, RZ, 0xc0, !PT ;  /* 0x0000038009087812 */ /* 0x000fe200078ec0ff */
[----:B------:R-:W-:Y:S01]  /*13200*/  UIMAD UR11, UR4, UR13, UR11 ;  /* 0x0000000d040b72a4 */ /* 0x000fe2000f8e020b */
[----:B------:R-:W-:Y:S01]  /*13210*/  SHF.R.U64 R0, R0, 0x3, RZ ;  /* 0x0000000300007819 */ /* 0x000fe200000012ff */
[----:B------:R-:W-:Y:S01]  /*13220*/  IMAD.X R57, RZ, RZ, R5, P2 ;  /* 0x000000ffff397224 */ /* 0x000fe200010e0605 */
[----:B------:R-:W-:Y:S01]  /*13230*/  LOP3.LUT R12, R13, 0x380, RZ, 0xc0, !PT ;  /* 0x000003800d0c7812 */ /* 0x000fe200078ec0ff */
[----:B------:R-:W5:Y:S01]  /*13240*/  LD.E.128 R32, desc[UR52][R32.64] ;  /* 0x0000003420207980 */ /* 0x000f62000c101d00 */
[----:B------:R-:W-:-:S02]  /*13250*/  LOP3.LUT R24, R25, 0x380, RZ, 0xc0, !PT ;  /* 0x0000038019187812 */ /* 0x000fc400078ec0ff */
[----:B------:R-:W-:Y:S01]  /*13260*/  LOP3.LUT R28, R29, 0x380, RZ, 0xc0, !PT ;  /* 0x000003801d1c7812 */ /* 0x000fe200078ec0ff */
[----:B------:R-:W-:Y:S01]  /*13270*/  UIADD3 UR9, UR9, UR11, URZ ;  /* 0x0000000b09097290 */ /* 0x000fe2000fffe03f */
[----:B------:R-:W-:Y:S01]  /*13280*/  LOP3.LUT R56, R0, R7, RZ, 0x3c, !PT ;  /* 0x0000000700387212 */ /* 0x000fe200078e3cff */
[----:B------:R-:W-:Y:S01]  /*13290*/  ULDC.64 UR12, c[0x0][0xae8] ;  /* 0x0002ba00000c7ab9 */ /* 0x000fe20000000a00 */
[----:B------:R-:W-:Y:S01]  /*132a0*/  SHF.R.U64 R8, R8, 0x3, RZ ;  /* 0x0000000308087819 */ /* 0x000fe200000012ff */
[----:B------:R-:W-:Y:S01]  /*132b0*/  IMAD R0, R23, 0x20, R223 ;  /* 0x0000002017007824 */ /* 0x000fe200078e02df */
[----:B------:R-:W-:Y:S02]  /*132c0*/  SHF.R.U64 R12, R12, 0x3, RZ ;  /* 0x000000030c0c7819 */ /* 0x000fe400000012ff */
[----:B------:R-:W-:Y:S02]  /*132d0*/  SHF.R.U64 R24, R24, 0x3, RZ ;  /* 0x0000000318187819 */ /* 0x000fe400000012ff */
[----:B------:R-:W-:Y:S01]  /*132e0*/  SHF.R.U64 R28, R28, 0x3, RZ ;  /* 0x000000031c1c7819 */ /* 0x000fe200000012ff */
[----:B------:R-:W-:Y:S01]  /*132f0*/  UIMAD.WIDE.U32 UR8, UR43, UR12, UR8 ;  /* 0x0000000c2b0872a5 */ /* 0x000fe2000f8e0008 */
[----:B------:R-:W-:Y:S01]  /*13300*/  LOP3.LUT R8, R8, R9, RZ, 0x3c, !PT ;  /* 0x0000000908087212 */ /* 0x000fe200078e3cff */
[----:B------:R-:W-:Y:S01]  /*13310*/  VIADD R2, R0, UR42 ;  /* 0x0000002a00027c36 */ /* 0x000fe20008000000 */
[----:B------:R-:W-:Y:S01]  /*13320*/  LOP3.LUT R12, R12, R13, RZ, 0x3c, !PT ;  /* 0x0000000d0c0c7212 */ /* 0x000fe200078e3cff */
[--C-:B------:R-:W-:Y:S01]  /*13330*/  IMAD.X R9, RZ, RZ, R5.reuse, P4 ;  /* 0x000000ffff097224 */ /* 0x100fe200020e0605 */
[----:B------:R-:W-:Y:S01]  /*13340*/  LOP3.LUT R24, R24, R25, RZ, 0x3c, !PT ;  /* 0x0000001918187212 */ /* 0x000fe200078e3cff */
[--C-:B------:R-:W-:Y:S01]  /*13350*/  IMAD.X R13, RZ, RZ, R5.reuse, P3 ;  /* 0x000000ffff0d7224 */ /* 0x100fe200018e0605 */
[----:B------:R-:W-:Y:S01]  /*13360*/  LOP3.LUT R28, R28, R29, RZ, 0x3c, !PT ;  /* 0x0000001d1c1c7212 */ /* 0x000fe200078e3cff */
[--C-:B------:R-:W-:Y:S01]  /*13370*/  IMAD.X R25, RZ, RZ, R5.reuse, P6 ;  /* 0x000000ffff197224 */ /* 0x100fe200030e0605 */
[----:B------:R-:W-:Y:S01]  /*13380*/  USHF.R.S32.HI UR4, URZ, 0x1f, UR10 ;  /* 0x0000001f3f047899 */ /* 0x000fe2000801140a */
[----:B------:R-:W-:Y:S01]  /*13390*/  IMAD.X R29, RZ, RZ, R5, P5 ;  /* 0x000000ffff1d7224 */ /* 0x000fe200028e0605 */
[C---:B------:R-:W-:Y:S01]  /*133a0*/  IADD3 R37, P0, R4.reuse, 0x6000, RZ ;  /* 0x0000600004257810 */ /* 0x040fe20007f1e0ff */
[----:B------:R-:W-:Y:S01]  /*133b0*/  UIMAD UR9, UR43, UR13, UR9 ;  /* 0x0000000d2b0972a4 */ /* 0x000fe2000f8e0209 */
[----:B------:R-:W-:Y:S01]  /*133c0*/  IADD3 R41, P4, R4, 0x7000, RZ ;  /* 0x0000700004297810 */ /* 0x000fe20007f9e0ff */
[----:B0-----:R-:W-:Y:S01]  /*133d0*/  @P1 IMAD.HI.U32 R0, R2, R21, RZ ;  /* 0x0000001502001227 */ /* 0x001fe200078e00ff */
[C---:B------:R-:W-:Y:S01]  /*133e0*/  IADD3 R45, P3, R4.reuse, 0x8000, RZ ;  /* 0x00008000042d7810 */ /* 0x040fe20007f7e0ff */
[----:B------:R-:W-:Y:S01]  /*133f0*/  ULDC.64 UR12, c[0x0][0xaf0] ;  /* 0x0002bc00000c7ab9 */ /* 0x000fe20000000a00 */
[C---:B------:R-:W-:Y:S01]  /*13400*/  IADD3 R49, P6, R4.reuse, 0x9000, RZ ;  /* 0x0000900004317810 */ /* 0x040fe20007fde0ff */
[----:B------:R-:W-:Y:S01]  /*13410*/  IMAD.MOV.U32 R61, RZ, RZ, R2 ;  /* 0x000000ffff3d7224 */ /* 0x000fe200078e0002 */
[----:B------:R-:W-:Y:S01]  /*13420*/  IADD3 R53, P5, R4, 0xa000, RZ ;  /* 0x0000a00004357810 */ /* 0x000fe20007fbe0ff */
[----:B------:R-:W-:Y:S01]  /*13430*/  UIMAD UR4, UR4, UR12, URZ ;  /* 0x0000000c040472a4 */ /* 0x000fe2000f8e023f */
[----:B------:R-:W-:Y:S01]  /*13440*/  LOP3.LUT R36, R37, 0x380, RZ, 0xc0, !PT ;  /* 0x0000038025247812 */ /* 0x000fe200078ec0ff */
[----:B------:R-:W5:Y:S01]  /*13450*/  LD.E.128 R12, desc[UR52][R12.64] ;  /* 0x000000340c0c7980 */ /* 0x000f62000c101d00 */
[----:B------:R-:W-:-:S02]  /*13460*/  LOP3.LUT R40, R41, 0x380, RZ, 0xc0, !PT ;  /* 0x0000038029287812 */ /* 0x000fc400078ec0ff */
[----:B------:R-:W-:Y:S01]  /*13470*/  LOP3.LUT R44, R45, 0x380, RZ, 0xc0, !PT ;  /* 0x000003802d2c7812 */ /* 0x000fe200078ec0ff */
[----:B------:R-:W5:Y:S01]  /*13480*/  LD.E.128 R24, desc[UR52][R24.64] ;  /* 0x0000003418187980 */ /* 0x000f62000c101d00 */
[----:B------:R-:W-:Y:S02]  /*13490*/  LOP3.LUT R48, R49, 0x380, RZ, 0xc0, !PT ;  /* 0x0000038031307812 */ /* 0x000fe400078ec0ff */
[----:B------:R-:W-:Y:S02]  /*134a0*/  LOP3.LUT R52, R53, 0x380, RZ, 0xc0, !PT ;  /* 0x0000038035347812 */ /* 0x000fe400078ec0ff */
[----:B------:R-:W-:Y:S01]  /*134b0*/  LOP3.LUT R11, R4, 0x380, RZ, 0xc0, !PT ;  /* 0x00000380040b7812 */ /* 0x000fe200078ec0ff */
[----:B------:R-:W-:Y:S01]  /*134c0*/  UIMAD UR4, UR10, UR13, UR4 ;  /* 0x0000000d0a0472a4 */ /* 0x000fe2000f8e0204 */
[----:B-1----:R-:W-:Y:S01]  /*134d0*/  @P1 SHF.R.U32.HI R61, RZ, R63, R0 ;  /* 0x0000003fff3d1219 */ /* 0x002fe20000011600 */
[----:B------:R-:W-:Y:S01]  /*134e0*/  UIMAD.WIDE.U32 UR10, UR10, UR12, UR8 ;  /* 0x0000000c0a0a72a5 */ /* 0x000fe2000f8e0008 */
[----:B------:R-:W-:Y:S01]  /*134f0*/  SHF.R.U64 R36, R36, 0x3, RZ ;  /* 0x0000000324247819 */ /* 0x000fe200000012ff */
[----:B------:R-:W5:Y:S01]  /*13500*/  LD.E.128 R28, desc[UR52][R28.64] ;  /* 0x000000341c1c7980 */ /* 0x000f62000c101d00 */
[----:B------:R-:W-:-:S02]  /*13510*/  SHF.R.U64 R40, R40, 0x3, RZ ;  /* 0x0000000328287819 */ /* 0x000fc400000012ff */
[----:B------:R-:W-:Y:S01]  /*13520*/  SHF.R.U64 R44, R44, 0x3, RZ ;  /* 0x000000032c2c7819 */ /* 0x000fe200000012ff */
[----:B------:R-:W5:Y:S01]  /*13530*/  LD.E.128 R56, desc[UR52][R56.64] ;  /* 0x0000003438387980 */ /* 0x000f62000c101d00 */
[----:B------:R-:W-:Y:S02]  /*13540*/  SHF.R.U64 R48, R48, 0x3, RZ ;  /* 0x0000000330307819 */ /* 0x000fe400000012ff */
[----:B------:R-:W-:Y:S02]  /*13550*/  SHF.R.U64 R52, R52, 0x3, RZ ;  /* 0x0000000334347819 */ /* 0x000fe400000012ff */
[----:B------:R-:W-:Y:S01]  /*13560*/  SHF.R.U64 R11, R11, 0x3, RZ ;  /* 0x000000030b0b7819 */ /* 0x000fe200000012ff */
[----:B------:R-:W-:Y:S01]  /*13570*/  UIADD3 UR4, UR11, UR4, URZ ;  /* 0x000000040b047290 */ /* 0x000fe2000fffe03f */
[--C-:B------:R-:W-:Y:S01]  /*13580*/  SHF.R.S32.HI R0, RZ, 0x1f, R61.reuse ;  /* 0x0000001fff007819 */ /* 0x100fe2000001143d */
[----:B------:R-:W-:Y:S01]  /*13590*/  IMAD.MOV R63, RZ, RZ, -R61 ;  /* 0x000000ffff3f7224 */ /* 0x000fe200078e0a3d */
        /* <DEDUP_REMOVED lines=11> */
[----:B------:R-:W-:Y:S01]  /*13650*/  ULDC.64 UR8, c[0x0][0xae0] ;  /* 0x0002b80000087ab9 */ /* 0x000fe20000000a00 */
[----:B------:R-:W-:Y:S01]  /*13660*/  IMAD R63, R134, R63, R2 ;  /* 0x0000003f863f7224 */ /* 0x000fe200078e0202 */
[----:B------:R-:W5:Y:S01]  /*13670*/  LD.E.128 R8, desc[UR52][R8.64] ;  /* 0x0000003408087980 */ /* 0x000f62000c101d00 */
[----:B------:R-:W-:-:S02]  /*13680*/  IMAD R0, R0, UR8, RZ ;  /* 0x0000000800007c24 */ /* 0x000fc4000f8e02ff */
[----:B------:R-:W-:Y:S01]  /*13690*/  IMAD.U32 R21, RZ, RZ, UR11 ;  /* 0x0000000bff157e24 */ /* 0x000fe2000f8e00ff */
[----:B------:R-:W5:Y:S01]  /*136a0*/  LD.E.128 R4, desc[UR52][R4.64] ;  /* 0x0000003404047980 */ /* 0x000f62000c101d00 */
[----:B------:R-:W-:Y:S02]  /*136b0*/  IMAD.U32 R20, RZ, RZ, UR10 ;  /* 0x0000000aff147e24 */ /* 0x000fe4000f8e00ff */
[----:B------:R-:W-:Y:S01]  /*136c0*/  IMAD.U32 R21, RZ, RZ, UR4 ;  /* 0x00000004ff157e24 */ /* 0x000fe2000f8e00ff */
[----:B------:R-:W5:Y:S01]  /*136d0*/  LD.E.128 R36, desc[UR52][R36.64] ;  /* 0x0000003424247980 */ /* 0x000f62000c101d00 */
[C---:B------:R-:W-:Y:S01]  /*136e0*/  IMAD R65, R61.reuse, UR9, R0 ;  /* 0x000000093d417c24 */ /* 0x040fe2000f8e0200 */
[----:B------:R-:W-:Y:S02]  /*136f0*/  SHF.R.S32.HI R0, RZ, 0x1f, R63 ;  /* 0x0000001fff007819 */ /* 0x000fe4000001143f */
[----:B------:R-:W5:Y:S01]  /*13700*/  LD.E.128 R40, desc[UR52][R40.64] ;  /* 0x0000003428287980 */ /* 0x000f62000c101d00 */
[----:B------:R-:W-:Y:S01]  /*13710*/  IMAD.WIDE.U32 R20, R61, UR8, R20 ;  /* 0x000000083d147c25 */ /* 0x000fe2000f8e0014 */
[----:B------:R-:W-:-:S02]  /*13720*/  ULDC.64 UR8, c[0x0][0xad8] ;  /* 0x0002b60000087ab9 */ /* 0x000fc40000000a00 */
        /* <DEDUP_REMOVED lines=9> */
[----:B------:R-:W-:-:S02]  /*137c0*/  IMAD.IADD R21, R21, 0x1, R65 ;  /* 0x0000000115157824 */ /* 0x000fc400078e0241 */
[----:B------:R-:W-:Y:S02]  /*137d0*/  IMAD R2, R0, UR8, RZ ;  /* 0x0000000800027c24 */ /* 0x000fe4000f8e02ff */
[----:B------:R-:W-:Y:S01]  /*137e0*/  VIADD R66, R223, UR42 ;  /* 0x0000002adf427c36 */ /* 0x000fe20008000000 */
[----:B------:R-:W-:Y:S01]  /*137f0*/  UIADD3 UR7, UR7, 0x2a820, URZ ;  /* 0x0002a82007077890 */ /* 0x000fe2000fffe03f */
[C---:B------:R-:W-:Y:S02]  /*13800*/  IMAD R61, R63.reuse, UR9, R2 ;  /* 0x000000093f3d7c24 */ /* 0x040fe4000f8e0202 */
[----:B------:R-:W-:Y:S01]  /*13810*/  IMAD.WIDE.U32 R20, R63, UR8, R20 ;  /* 0x000000083f147c25 */ /* 0x000fe2000f8e0014 */
[----:B------:R-:W-:Y:S01]  /*13820*/  ISETP.GE.AND P2, PT, R66, R3, PT ;  /* 0x000000034200720c */ /* 0x000fe20003f46270 */
[----:B------:R-:W-:Y:S01]  /*13830*/  ULDC.64 UR8, c[0x0][0xa80] ;  /* 0x0002a00000087ab9 */ /* 0x000fe20000000a00 */
[----:B------:R-:W-:Y:S01]  /*13840*/  UPRMT UR7, URZ, 0x654, UR7 ;  /* 0x000006543f077896 */ /* 0x000fe20008000007 */
[----:B------:R-:W-:Y:S01]  /*13850*/  IMAD.IADD R21, R21, 0x1, R61 ;  /* 0x0000000115157824 */ /* 0x000fe200078e023d */
[----:B------:R-:W-:Y:S01]  /*13860*/  LEA R2, P3, R20, UR8, 0x1 ;  /* 0x0000000814027c11 */ /* 0x000fe2000f8608ff */
[----:B------:R-:W-:-:S03]  /*13870*/  VIADD R0, R66, 0x20 ;  /* 0x0000002042007836 */ /* 0x000fc60000000000 */
[----:B------:R-:W-:Y:S02]  /*13880*/  LEA.HI.X R64, R20, UR9, R21, 0x1, P3 ;  /* 0x0000000914407c11 */ /* 0x000fe400098f0c15 */
[-C--:B------:R-:W-:Y:S01]  /*13890*/  ISETP.GE.AND P1, PT, R0, R3.reuse, PT ;  /* 0x000000030000720c */ /* 0x080fe20003f26270 */
[----:B------:R-:W-:Y:S01]  /*138a0*/  VIADD R0, R66, 0x40 ;  /* 0x0000004042007836 */ /* 0x000fe20000000000 */
[----:B0-----:R0:W1:Y:S01]  /*138b0*/  SHFL.IDX PT, R61, R2, RZ, 0x181f ;  /* 0x00181fff023d7589 */ /* 0x00106200000e0000 */
[----:B------:R-:W-:Y:S01]  /*138c0*/  BSSY B1, `(.L_x_4325) ;  /* 0x0000015000017945 */ /* 0x000fe20003800000 */
[----:B------:R-:W-:Y:S02]  /*138d0*/  SYNCS.ARRIVE.TRANS64.RED.A1T0 RZ, [UR7], RZ ;  /* 0x000000ffffff79a7 */ /* 0x000fe40008100407 */
[----:B------:R0:W2:Y:S01]  /*138e0*/  SHFL.IDX PT, R63, R64, RZ, 0x181f ;  /* 0x00181fff403f7589 */ /* 0x0000a200000e0000 */
[----:B------:R-:W-:Y:S02]  /*138f0*/  ISETP.GE.AND P0, PT, R0, R3, PT ;  /* 0x000000030000720c */ /* 0x000fe40003f06270 */
[----:B------:R-:W-:-:S02]  /*13900*/  SHF.R.S32.HI R135, RZ, 0x1f, R22 ;  /* 0x0000001fff877819 */ /* 0x000fc40000011416 */
[----:B------:R-:W-:Y:S02]  /*13910*/  SHF.R.S32.HI R136, RZ, 0x1f, R19 ;  /* 0x0000001fff887819 */ /* 0x000fe40000011413 */
[----:B------:R-:W-:Y:S01]  /*13920*/  SHF.R.S32.HI R137, RZ, 0x1f, R18 ;  /* 0x0000001fff897819 */ /* 0x000fe20000011412 */
[----:B0-----:R-:W-:Y:S06]  /*13930*/  @P2 BRA `(.L_x_4326) ;  /* 0x0000000000342947 */ /* 0x001fec0003800000 */
[----:B------:R-:W-:Y:S02]  /*13940*/  ULDC UR4, c[0x0][0xac8] ;  /* 0x0002b20000047ab9 */ /* 0x000fe40000000800 */
[----:B------:R-:W-:Y:S02]  /*13950*/  ISETP.GE.AND P4, PT, R18, UR4, PT ;  /* 0x0000000412007c0c */ /* 0x000fe4000bf86270 */
[----:B------:R-:W-:Y:S02]  /*13960*/  ISETP.GE.AND P3, PT, R19, UR4, PT ;  /* 0x0000000413007c0c */ /* 0x000fe4000bf66270 */
[----:B------:R-:W-:-:S09]  /*13970*/  ISETP.GE.AND P2, PT, R22, UR4, PT ;  /* 0x0000000416007c0c */ /* 0x000fd2000bf46270 */
[CC--:B-1----:R-:W-:Y:S02]  /*13980*/  @!P4 LEA R20, P6, R18.reuse, R61.reuse, 0x1 ;  /* 0x0000003d1214c211 */ /* 0x0c2fe400078c08ff */
[C---:B------:R-:W-:Y:S02]  /*13990*/  @!P3 LEA R60, P5, R19.reuse, R61, 0x1 ;  /* 0x0000003d133cb211 */ /* 0x040fe400078a08ff */
[----:B--2---:R-:W-:Y:S02]  /*139a0*/  @!P4 LEA.HI.X R21, R18, R63, R137, 0x1, P6 ;  /* 0x0000003f1215c211 */ /* 0x004fe400030f0c89 */
[C---:B------:R-:W-:Y:S02]  /*139b0*/  @!P2 LEA R62, P6, R22.reuse, R61, 0x1 ;  /* 0x0000003d163ea211 */ /* 0x040fe400078c08ff */
[-C--:B------:R-:W-:Y:S01]  /*139c0*/  @!P3 LEA.HI.X R61, R19, R63.reuse, R136, 0x1, P5 ;  /* 0x0000003f133db211 */ /* 0x080fe200028f0c88 */
[----:B-----5:R0:W-:Y:S01]  /*139d0*/  @!P4 ST.E.128 desc[UR52][R20.64], R4 ;  /* 0x000000041400c985 */ /* 0x0201e2000c101d34 */
[----:B------:R-:W-:-:S03]  /*139e0*/  @!P2 LEA.HI.X R63, R22, R63, R135, 0x1, P6 ;  /* 0x0000003f163fa211 */ /* 0x000fc600030f0c87 */
[----:B------:R0:W-:Y:S04]  /*139f0*/  @!P3 ST.E.128 desc[UR52][R60.64], R28 ;  /* 0x0000001c3c00b985 */ /* 0x0001e8000c101d34 */
[----:B------:R0:W-:Y:S02]  /*13a00*/  @!P2 ST.E.128 desc[UR52][R62.64], R44 ;  /* 0x0000002c3e00a985 */ /* 0x0001e4000c101d34 */
.L_x_4326:
[----:B------:R-:W-:Y:S05]  /*13a10*/  BSYNC B1 ;  /* 0x0000000000017941 */ /* 0x000fea0003800000 */
.L_x_4325:
[----:B0-----:R0:W3:Y:S01]  /*13a20*/  SHFL.IDX PT, R21, R64, 0x1, 0x181f ;  /* 0x00381f0040157f89 */ /* 0x0010e200000e0000 */
[----:B------:R-:W-:Y:S03]  /*13a30*/  BSSY B1, `(.L_x_4327) ;  /* 0x0000010000017945 */ /* 0x000fe60003800000 */
[----:B-----5:R0:W4:Y:S01]  /*13a40*/  SHFL.IDX PT, R5, R2, 0x1, 0x181f ;  /* 0x00381f0002057f89 */ /* 0x02012200000e0000 */
[----:B------:R-:W-:Y:S05]  /*13a50*/  @P1 BRA `(.L_x_4328) ;  /* 0x0000000000341947 */ /* 0x000fea0003800000 */
[----:B------:R-:W-:Y:S02]  /*13a60*/  ULDC UR4, c[0x0][0xac8] ;  /* 0x0002b20000047ab9 */ /* 0x000fe40000000800 */
[----:B------:R-:W-:Y:S02]  /*13a70*/  ISETP.GE.AND P4, PT, R18, UR4, PT ;  /* 0x0000000412007c0c */ /* 0x000fe4000bf86270 */
[----:B------:R-:W-:Y:S02]  /*13a80*/  ISETP.GE.AND P5, PT, R19, UR4, PT ;  /* 0x0000000413007c0c */ /* 0x000fe4000bfa6270 */
[----:B------:R-:W-:-:S09]  /*13a90*/  ISETP.GE.AND P6, PT, R22, UR4, PT ;  /* 0x0000000416007c0c */ /* 0x000fd2000bfc6270 */
[-C--:B----4-:R-:W-:Y:S02]  /*13aa0*/  @!P4 LEA R4, P1, R18, R5.reuse, 0x1 ;  /* 0x000000051204c211 */ /* 0x090fe400078208ff */
[CC--:B------:R-:W-:Y:S02]  /*13ab0*/  @!P5 LEA R6, P2, R19.reuse, R5.reuse, 0x1 ;  /* 0x000000051306d211 */ /* 0x0c0fe400078408ff */
[----:B------:R-:W-:Y:S02]  /*13ac0*/  @!P6 LEA R20, P3, R22, R5, 0x1 ;  /* 0x000000051614e211 */ /* 0x000fe400078608ff */
[-C--:B---3--:R-:W-:Y:S02]  /*13ad0*/  @!P4 LEA.HI.X R5, R18, R21.reuse, R137, 0x1, P1 ;  /* 0x000000151205c211 */ /* 0x088fe400008f0c89 */
[-C--:B------:R-:W-:Y:S02]  /*13ae0*/  @!P5 LEA.HI.X R7, R19, R21.reuse, R136, 0x1, P2 ;  /* 0x000000151307d211 */ /* 0x080fe400010f0c88 */
[----:B------:R-:W-:Y:S01]  /*13af0*/  @!P6 LEA.HI.X R21, R22, R21, R135, 0x1, P3 ;  /* 0x000000151615e211 */ /* 0x000fe200018f0c87 */
[----:B------:R3:W-:Y:S04]  /*13b00*/  @!P4 ST.E.128 desc[UR52][R4.64], R8 ;  /* 0x000000080400c985 */ /* 0x0007e8000c101d34 */
[----:B------:R3:W-:Y:S04]  /*13b10*/  @!P5 ST.E.128 desc[UR52][R6.64], R32 ;  /* 0x000000200600d985 */ /* 0x0007e8000c101d34 */
[----:B------:R3:W-:Y:S02]  /*13b20*/  @!P6 ST.E.128 desc[UR52][R20.64], R48 ;  /* 0x000000301400e985 */ /* 0x0007e4000c101d34 */
.L_x_4328:
[----:B------:R-:W-:Y:S05]  /*13b30*/  BSYNC B1 ;  /* 0x0000000000017941 */ /* 0x000fea0003800000 */
.L_x_4327:
[----:B---3--:R3:W0:Y:S01]  /*13b40*/  SHFL.IDX PT, R9, R64, 0x2, 0x181f ;  /* 0x00581f0040097f89 */ /* 0x00862200000e0000 */
[----:B------:R-:W-:Y:S03]  /*13b50*/  BSSY B1, `(.L_x_4329) ;  /* 0x0000010000017945 */ /* 0x000fe60003800000 */
[----:B----4-:R3:W4:Y:S01]  /*13b60*/  SHFL.IDX PT, R5, R2, 0x2, 0x181f ;  /* 0x00581f0002057f89 */ /* 0x01072200000e0000 */
        /* <DEDUP_REMOVED lines=8> */
[-C--:B0-----:R-:W-:Y:S02]  /*13bf0*/  @!P3 LEA.HI.X R5, R18, R9.reuse, R137, 0x1, P0 ;  /* 0x000000091205b211 */ /* 0x081fe400000f0c89 */
[-C--:B------:R-:W-:Y:S02]  /*13c00*/  @!P4 LEA.HI.X R7, R19, R9.reuse, R136, 0x1, P1 ;  /* 0x000000091307c211 */ /* 0x080fe400008f0c88 */
[----:B------:R-:W-:Y:S01]  /*13c10*/  @!P5 LEA.HI.X R9, R22, R9, R135, 0x1, P2 ;  /* 0x000000091609d211 */ /* 0x000fe200010f0c87 */
[----:B------:R0:W-:Y:S04]  /*13c20*/  @!P3 ST.E.128 desc[UR52][R4.64], R12 ;  /* 0x0000000c0400b985 */ /* 0x0001e8000c101d34 */
[----:B------:R0:W-:Y:S04]  /*13c30*/  @!P4 ST.E.128 desc[UR52][R6.64], R36 ;  /* 0x000000240600c985 */ /* 0x0001e8000c101d34 */
[----:B------:R0:W-:Y:S02]  /*13c40*/  @!P5 ST.E.128 desc[UR52][R8.64], R52 ;  /* 0x000000340800d985 */ /* 0x0001e4000c101d34 */
.L_x_4330:
[----:B------:R-:W-:Y:S05]  /*13c50*/  BSYNC B1 ;  /* 0x0000000000017941 */ /* 0x000fea0003800000 */
.L_x_4329:
[----:B------:R-:W-:Y:S01]  /*13c60*/  VIADD R0, R66, 0x60 ;  /* 0x0000006042007836 */ /* 0x000fe20000000000 */
[----:B0-----:R0:W0:Y:S04]  /*13c70*/  SHFL.IDX PT, R7, R64, 0x3, 0x181f ;  /* 0x00781f0040077f89 */ /* 0x00102800000e0000 */
[----:B------:R-:W-:Y:S01]  /*13c80*/  ISETP.GE.AND P0, PT, R0, R3, PT ;  /* 0x000000030000720c */ /* 0x000fe20003f06270 */
[----:B------:R0:W0:-:S12]  /*13c90*/  SHFL.IDX PT, R9, R2, 0x3, 0x181f ;  /* 0x00781f0002097f89 */ /* 0x00001800000e0000 */
[----:B------:R-:W-:Y:S05]  /*13ca0*/  @P0 BRA `(.L_x_4331) ;  /* 0x0000001c00bc0947 */ /* 0x000fea0003800000 */
[----:B------:R-:W-:Y:S02]  /*13cb0*/  ULDC UR4, c[0x0][0xac8] ;  /* 0x0002b20000047ab9 */ /* 0x000fe40000000800 */
[----:B------:R-:W-:Y:S02]  /*13cc0*/  ISETP.GE.AND P2, PT, R18, UR4, PT ;  /* 0x0000000412007c0c */ /* 0x000fe4000bf46270 */
[----:B------:R-:W-:-:S11]  /*13cd0*/  ISETP.GE.AND P3, PT, R19, UR4, PT ;  /* 0x0000000413007c0c */ /* 0x000fd6000bf66270 */
[CC--:B0--3--:R-:W-:Y:S02]  /*13ce0*/  @!P2 LEA R2, P0, R18.reuse, R9.reuse, 0x1 ;  /* 0x000000091202a211 */ /* 0x0c9fe400078008ff */
[C---:B------:R-:W-:Y:S02]  /*13cf0*/  @!P3 LEA R4, P1, R19.reuse, R9, 0x1 ;  /* 0x000000091304b211 */ /* 0x040fe400078208ff */
[-C--:B------:R-:W-:Y:S02]  /*13d00*/  @!P2 LEA.HI.X R3, R18, R7.reuse, R137, 0x1, P0 ;  /* 0x000000071203a211 */ /* 0x080fe400000f0c89 */
[----:B----4-:R-:W-:Y:S02]  /*13d10*/  @!P3 LEA.HI.X R5, R19, R7, R136, 0x1, P1 ;  /* 0x000000071305b211 */ /* 0x010fe400008f0c88 */
        /* <DEDUP_REMOVED lines=8> */
.L_x_4324:
        /* <DEDUP_REMOVED lines=35> */
[----:B------:R-:W-:Y:S01]  /*13fd0*/  ULDC.64 UR10, c[0x0][0xb30] ;  /* 0x0002cc00000a7ab9 */ /* 0x000fe20000000a00 */
[----:B------:R-:W-:Y:S01]  /*13fe0*/  UIMAD.WIDE.U32 UR8, UR40, UR12, UR8 ;  /* 0x0000000c280872a5 */ /* 0x000fe2000f8e0008 */
[--C-:B------:R-:W-:Y:S01]  /*13ff0*/  SHF.R.S32.HI R0, RZ, 0x1f, R27.reuse ;  /* 0x0000001fff007819 */ /* 0x100fe2000001141b */
[----:B------:R-:W-:Y:S01]  /*14000*/  IMAD.MOV R29, RZ, RZ, -R27 ;  /* 0x000000ffff1d7224 */ /* 0x000fe200078e0a1b */
[----:B------:R-:W-:Y:S01]  /*14010*/  SHF.R.S32.HI R56, RZ, 0x1f, R222 ;  /* 0x0000001fff387819 */ /* 0x000fe200000114de */
[----:B------:R-:W-:Y:S01]  /*14020*/  UIMAD UR40, UR40, UR13, UR9 ;  /* 0x0000000d282872a4 */ /* 0x000fe2000f8e0209 */
[----:B------:R-:W-:Y:S01]  /*14030*/  SHF.R.S32.HI R57, RZ, 0x1f, R16 ;  /* 0x0000001fff397819 */ /* 0x000fe20000011410 */
[----:B------:R-:W-:Y:S02]  /*14040*/  IMAD R29, R134, R29, R34 ;  /* 0x0000001d861d7224 */ /* 0x000fe400078e0222 */
[----:B------:R-:W-:-:S02]  /*14050*/  IMAD R0, R0, UR10, RZ ;  /* 0x0000000a00007c24 */ /* 0x000fc4000f8e02ff */
[----:B------:R-:W-:Y:S02]  /*14060*/  IMAD.U32 R25, RZ, RZ, UR9 ;  /* 0x00000009ff197e24 */ /* 0x000fe4000f8e00ff */
[----:B------:R-:W-:Y:S01]  /*14070*/  IMAD.U32 R24, RZ, RZ, UR8 ;  /* 0x00000008ff187e24 */ /* 0x000fe2000f8e00ff */
[----:B------:R-:W-:Y:S01]  /*14080*/  ULDC.64 UR8, c[0x0][0xb28] ;  /* 0x0002ca0000087ab9 */ /* 0x000fe20000000a00 */
[----:B------:R-:W-:Y:S02]  /*14090*/  IMAD.U32 R25, RZ, RZ, UR40 ;  /* 0x00000028ff197e24 */ /* 0x000fe4000f8e00ff */
[C---:B------:R-:W-:Y:S01]  /*140a0*/  IMAD R31, R27.reuse, UR11, R0 ;  /* 0x0000000b1b1f7c24 */ /* 0x040fe2000f8e0200 */
[----:B------:R-:W-:Y:S01]  /*140b0*/  SHF.R.S32.HI R0, RZ, 0x1f, R29 ;  /* 0x0000001fff007819 */ /* 0x000fe2000001141d */
[----:B------:R-:W-:-:S04]  /*140c0*/  IMAD.WIDE.U32 R24, R27, UR10, R24 ;  /* 0x0000000a1b187c25 */ /* 0x000fc8000f8e0018 */
[----:B------:R-:W-:Y:S02]  /*140d0*/  IMAD R0, R0, UR8, RZ ;  /* 0x0000000800007c24 */ /* 0x000fe4000f8e02ff */
[----:B------:R-:W-:Y:S02]  /*140e0*/  IMAD.IADD R25, R25, 0x1, R31 ;  /* 0x0000000119197824 */ /* 0x000fe400078e021f */
[C---:B------:R-:W-:Y:S02]  /*140f0*/  IMAD R27, R29.reuse, UR9, R0 ;  /* 0x000000091d1b7c24 */ /* 0x040fe4000f8e0200 */
        /* <DEDUP_REMOVED lines=15> */
[-C--:B--2---:R-:W-:Y:S02]  /*141f0*/  @!P1 LEA.HI.X R27, R16, R29.reuse, R57, 0x2, P0 ;  /* 0x0000001d101b9211 */ /* 0x084fe400000f1439 */
[----:B------:R-:W-:Y:S02]  /*14200*/  @!P3 LEA.HI.X R31, R222, R29, R56, 0x2, P6 ;  /* 0x0000001dde1fb211 */ /* 0x000fe400030f1438 */
[----:B------:R-:W-:Y:S01]  /*14210*/  @!P2 LEA R24, P5, R221, R39, 0x2 ;  /* 0x00000027dd18a211 */ /* 0x000fe200078a10ff */
[----:B------:R1:W-:Y:S01]  /*14220*/  @!P1 ST.E.64 desc[UR52][R26.64], R8 ;  /* 0x000000081a009985 */ /* 0x0003e2000c101b34 */
[----:B------:R-:W-:-:S02]  /*14230*/  ISETP.GE.AND P0, PT, R219, UR4, PT ;  /* 0x00000004db007c0c */ /* 0x000fc4000bf06270 */
[----:B------:R-:W-:Y:S01]  /*14240*/  @!P2 LEA.HI.X R25, R221, R29, R55, 0x2, P5 ;  /* 0x0000001ddd19a211 */ /* 0x000fe200028f1437 */
[----:B------:R2:W-:Y:S01]  /*14250*/  @!P3 ST.E.64 desc[UR52][R30.64], R10 ;  /* 0x0000000a1e00b985 */ /* 0x0005e2000c101b34 */
[----:B------:R-:W-:Y:S02]  /*14260*/  ISETP.GE.AND P1, PT, R218, UR4, PT ;  /* 0x00000004da007c0c */ /* 0x000fe4000bf26270 */
[C---:B------:R-:W-:Y:S01]  /*14270*/  @!P4 LEA R32, P3, R220.reuse, R39, 0x2 ;  /* 0x00000027dc20c211 */ /* 0x040fe200078610ff */
[----:B------:R3:W-:Y:S01]  /*14280*/  @!P2 ST.E.64 desc[UR52][R24.64], R20 ;  /* 0x000000141800a985 */ /* 0x0007e2000c101b34 */
[----:B------:R-:W-:Y:S02]  /*14290*/  ISETP.GE.AND P2, PT, R217, UR4, PT ;  /* 0x00000004d9007c0c */ /* 0x000fe4000bf46270 */
[----:B------:R-:W-:Y:S02]  /*142a0*/  @!P4 LEA.HI.X R33, R220, R29, R54, 0x2, P3 ;  /* 0x0000001ddc21c211 */ /* 0x000fe400018f1436 */
[----:B------:R-:W-:-:S02]  /*142b0*/  ISETP.GE.AND P3, PT, R216, UR4, PT ;  /* 0x00000004d8007c0c */ /* 0x000fc4000bf66270 */
[-C--:B------:R-:W-:Y:S01]  /*142c0*/  @!P0 LEA R36, P6, R219, R39.reuse, 0x2 ;  /* 0x00000027db248211 */ /* 0x080fe200078c10ff */
[----:B------:R-:W-:Y:S01]  /*142d0*/  @!P4 ST.E.64 desc[UR52][R32.64], R44 ;  /* 0x0000002c2000c985 */ /* 0x000fe2000c101b34 */
[----:B------:R-:W-:Y:S02]  /*142e0*/  ISETP.GE.AND P4, PT, R215, UR4, PT ;  /* 0x00000004d7007c0c */ /* 0x000fe4000bf86270 */
[C---:B------:R-:W-:Y:S02]  /*142f0*/  @!P1 LEA R34, P5, R218.reuse, R39, 0x2 ;  /* 0x00000027da229211 */ /* 0x040fe400078a10ff */
[-C--:B------:R-:W-:Y:S02]  /*14300*/  @!P0 LEA.HI.X R37, R219, R29.reuse, R53, 0x2, P6 ;  /* 0x0000001ddb258211 */ /* 0x080fe400030f1435 */
[----:B------:R-:W-:Y:S02]  /*14310*/  @!P1 LEA.HI.X R35, R218, R29, R52, 0x2, P5 ;  /* 0x0000001dda239211 */ /* 0x000fe400028f1434 */
[----:B-1----:R-:W-:Y:S01]  /*14320*/  @!P2 LEA R8, P5, R217, R39, 0x2 ;  /* 0x00000027d908a211 */ /* 0x002fe200078a10ff */
[----:B------:R-:W-:Y:S01]  /*14330*/  @!P0 ST.E.64 desc[UR52][R36.64], R50 ;  /* 0x0000003224008985 */ /* 0x000fe2000c101b34 */
[----:B------:R-:W-:-:S02]  /*14340*/  ISETP.GE.AND P0, PT, R214, UR4, PT ;  /* 0x00000004d6007c0c */ /* 0x000fc4000bf06270 */
[C---:B--2---:R-:W-:Y:S01]  /*14350*/  @!P3 LEA R10, P6, R216.reuse, R39, 0x2 ;  /* 0x00000027d80ab211 */ /* 0x044fe200078c10ff */
[----:B------:R-:W-:Y:S01]  /*14360*/  @!P1 ST.E.64 desc[UR52][R34.64], R60 ;  /* 0x0000003c22009985 */ /* 0x000fe2000c101b34 */
[----:B------:R-:W-:Y:S02]  /*14370*/  @!P2 LEA.HI.X R9, R217, R29, R43, 0x2, P5 ;  /* 0x0000001dd909a211 */ /* 0x000fe400028f142b */
[C---:B---3--:R-:W-:Y:S02]  /*14380*/  @!P4 LEA R20, P5, R215.reuse, R39, 0x2 ;  /* 0x00000027d714c211 */ /* 0x048fe400078a10ff */
[-C--:B------:R-:W-:Y:S01]  /*14390*/  @!P3 LEA.HI.X R11, R216, R29.reuse, R42, 0x2, P6 ;  /* 0x0000001dd80bb211 */ /* 0x080fe200030f142a */
[----:B------:R1:W-:Y:S01]  /*143a0*/  @!P2 ST.E.64 desc[UR52][R8.64], R66 ;  /* 0x000000420800a985 */ /* 0x0003e2000c101b34 */
[----:B------:R-:W-:Y:S02]  /*143b0*/  @!P4 LEA.HI.X R21, R215, R29, R41, 0x2, P5 ;  /* 0x0000001dd715c211 */ /* 0x000fe400028f1429 */
[----:B------:R-:W-:Y:S01]  /*143c0*/  ISETP.GE.AND P1, PT, R213, UR4, PT ;  /* 0x00000004d5007c0c */ /* 0x000fe2000bf26270 */
[----:B------:R2:W-:Y:S01]  /*143d0*/  @!P3 ST.E.64 desc[UR52][R10.64], R68 ;  /* 0x000000440a00b985 */ /* 0x0005e2000c101b34 */
[----:B------:R-:W-:-:S02]  /*143e0*/  ISETP.GE.AND P2, PT, R212, UR4, PT ;  /* 0x00000004d4007c0c */ /* 0x000fc4000bf46270 */
[C---:B------:R-:W-:Y:S01]  /*143f0*/  @!P0 LEA R24, P3, R214.reuse, R39, 0x2 ;  /* 0x00000027d6188211 */ /* 0x040fe200078610ff */
[----:B------:R3:W-:Y:S01]  /*14400*/  @!P4 ST.E.64 desc[UR52][R20.64], R74 ;  /* 0x0000004a1400c985 */ /* 0x0007e2000c101b34 */
[----:B------:R-:W-:Y:S02]  /*14410*/  ISETP.GE.AND P4, PT, R211, UR4, PT ;  /* 0x00000004d3007c0c */ /* 0x000fe4000bf86270 */
[----:B------:R-:W-:Y:S02]  /*14420*/  @!P0 LEA.HI.X R25, R214, R29, R40, 0x2, P3 ;  /* 0x0000001dd6198211 */ /* 0x000fe400018f1428 */
[----:B------:R-:W-:-:S03]  /*14430*/  ISETP.GE.AND P3, PT, R210, UR4, PT ;  /* 0x00000004d2007c0c */ /* 0x000fc6000bf66270 */
[CC--:B------:R-:W-:Y:S01]  /*14440*/  @!P1 LEA R26, P6, R213.reuse, R39.reuse, 0x2 ;  /* 0x00000027d51a9211 */ /* 0x0c0fe200078c10ff */
[----:B------:R4:W-:Y:S01]  /*14450*/  @!P0 ST.E.64 desc[UR52][R24.64], R76 ;  /* 0x0000004c18008985 */ /* 0x0009e2000c101b34 */
[C---:B------:R-:W-:Y:S02]  /*14460*/  @!P2 LEA R30, P5, R212.reuse, R39, 0x2 ;  /* 0x00000027d41ea211 */ /* 0x040fe400078a10ff */
[-C--:B------:R-:W-:Y:S02]  /*14470*/  @!P1 LEA.HI.X R27, R213, R29.reuse, R38, 0x2, P6 ;  /* 0x0000001dd51b9211 */ /* 0x080fe400030f1426 */
[----:B------:R-:W-:Y:S02]  /*14480*/  ISETP.GE.AND P0, PT, R209, UR4, PT ;  /* 0x00000004d1007c0c */ /* 0x000fe4000bf06270 */
[----:B------:R-:W-:Y:S01]  /*14490*/  @!P2 LEA.HI.X R31, R212, R29, R237, 0x2, P5 ;  /* 0x0000001dd41fa211 */ /* 0x000fe200028f14ed */
[----:B------:R5:W-:Y:S01]  /*144a0*/  @!P1 ST.E.64 desc[UR52][R26.64], R82 ;  /* 0x000000521a009985 */ /* 0x000be2000c101b34 */
[----:B-1----:R-:W-:-:S02]  /*144b0*/  @!P4 LEA R8, P5, R211, R39, 0x2 ;  /* 0x00000027d308c211 */ /* 0x002fc400078a10ff */
[----:B------:R-:W-:Y:S01]  /*144c0*/  ISETP.GE.AND P1, PT, R208, UR4, PT ;  /* 0x00000004d0007c0c */ /* 0x000fe2000bf26270 */
[----:B------:R1:W-:Y:S01]  /*144d0*/  @!P2 ST.E.64 desc[UR52][R30.64], R84 ;  /* 0x000000541e00a985 */ /* 0x0003e2000c101b34 */
[----:B------:R-:W-:Y:S02]  /*144e0*/  @!P4 LEA.HI.X R9, R211, R29, R236, 0x2, P5 ;  /* 0x0000001dd309c211 */ /* 0x000fe400028f14ec */
[C---:B--2---:R-:W-:Y:S02]  /*144f0*/  @!P3 LEA R10, P6, R210.reuse, R39, 0x2 ;  /* 0x00000027d20ab211 */ /* 0x044fe400078c10ff */
[----:B------:R-:W-:Y:S01]  /*14500*/  ISETP.GE.AND P2, PT, R207, UR4, PT ;  /* 0x00000004cf007c0c */ /* 0x000fe2000bf46270 */
[----:B------:R2:W-:Y:S01]  /*14510*/  @!P4 ST.E.64 desc[UR52][R8.64], R90 ;  /* 0x0000005a0800c985 */ /* 0x0005e2000c101b34 */
[----:B------:R-:W-:Y:S02]  /*14520*/  @!P3 LEA.HI.X R11, R210, R29, R235, 0x2, P6 ;  /* 0x0000001dd20bb211 */ /* 0x000fe400030f14eb */
[----:B------:R-:W-:-:S02]  /*14530*/  ISETP.GE.AND P4, PT, R206, UR4, PT ;  /* 0x00000004ce007c0c */ /* 0x000fc4000bf86270 */
[----:B---3--:R-:W-:Y:S01]  /*14540*/  @!P0 LEA R20, P5, R209, R39, 0x2 ;  /* 0x00000027d1148211 */ /* 0x008fe200078a10ff */
[----:B------:R3:W-:Y:S01]  /*14550*/  @!P3 ST.E.64 desc[UR52][R10.64], R92 ;  /* 0x0000005c0a00b985 */ /* 0x0007e2000c101b34 */
[----:B------:R-:W-:Y:S02]  /*14560*/  ISETP.GE.AND P3, PT, R205, UR4, PT ;  /* 0x00000004cd007c0c */ /* 0x000fe4000bf66270 */
[----:B------:R-:W-:Y:S02]  /*14570*/  @!P0 LEA.HI.X R21, R209, R29, R234, 0x2, P5 ;  /* 0x0000001dd1158211 */ /* 0x000fe400028f14ea */
[CC--:B----4-:R-:W-:Y:S02]  /*14580*/  @!P1 LEA R24, P6, R208.reuse, R39.reuse, 0x2 ;  /* 0x00000027d0189211 */ /* 0x0d0fe400078c10ff */
[----:B-----5:R-:W-:Y:S01]  /*14590*/  @!P2 LEA R26, P5, R207, R39, 0x2 ;  /* 0x00000027cf1aa211 */ /* 0x020fe200078a10ff */
[----:B------:R4:W-:Y:S01]  /*145a0*/  @!P0 ST.E.64 desc[UR52][R20.64], R98 ;  /* 0x0000006214008985 */ /* 0x0009e2000c101b34 */
[----:B------:R-:W-:-:S02]  /*145b0*/  @!P1 LEA.HI.X R25, R208, R29, R233, 0x2, P6 ;  /* 0x0000001dd0199211 */ /* 0x000fc400030f14e9 */
[----:B------:R-:W-:Y:S02]  /*145c0*/  ISETP.GE.AND P0, PT, R204, UR4, PT ;  /* 0x00000004cc007c0c */ /* 0x000fe4000bf06270 */
[C---:B-1----:R-:W-:Y:S01]  /*145d0*/  @!P4 LEA R30, P6, R206.reuse, R39, 0x2 ;  /* 0x00000027ce1ec211 */ /* 0x042fe200078c10ff */
[----:B------:R1:W-:Y:S01]  /*145e0*/  @!P1 ST.E.64 desc[UR52][R24.64], R100 ;  /* 0x0000006418009985 */ /* 0x0003e2000c101b34 */
[-C--:B------:R-:W-:Y:S02]  /*145f0*/  @!P2 LEA.HI.X R27, R207, R29.reuse, R232, 0x2, P5 ;  /* 0x0000001dcf1ba211 */ /* 0x080fe400028f14e8 */
[----:B------:R-:W-:Y:S02]  /*14600*/  @!P4 LEA.HI.X R31, R206, R29, R231, 0x2, P6 ;  /* 0x0000001dce1fc211 */ /* 0x000fe400030f14e7 */
[----:B------:R-:W-:Y:S01]  /*14610*/  ISETP.GE.AND P1, PT, R203, UR4, PT ;  /* 0x00000004cb007c0c */ /* 0x000fe2000bf26270 */
[----:B------:R5:W-:Y:S01]  /*14620*/  @!P2 ST.E.64 desc[UR52][R26.64], R106 ;  /* 0x0000006a1a00a985 */ /* 0x000be2000c101b34 */
[----:B--2---:R-:W-:-:S02]  /*14630*/  @!P3 LEA R8, P2, R205, R39, 0x2 ;  /* 0x00000027cd08b211 */ /* 0x004fc400078410ff */
[----:B------:R-:W-:Y:S01]  /*14640*/  ISETP.GE.AND P5, PT, R202, UR4, PT ;  /* 0x00000004ca007c0c */ /* 0x000fe2000bfa6270 */
[----:B------:R2:W-:Y:S01]  /*14650*/  @!P4 ST.E.64 desc[UR52][R30.64], R108 ;  /* 0x0000006c1e00c985 */ /* 0x0005e2000c101b34 */
[----:B------:R-:W-:Y:S02]  /*14660*/  @!P3 LEA.HI.X R9, R205, R29, R230, 0x2, P2 ;  /* 0x0000001dcd09b211 */ /* 0x000fe400010f14e6 */
[----:B------:R-:W-:Y:S02]  /*14670*/  ISETP.GE.AND P4, PT, R201, UR4, PT ;  /* 0x00000004c9007c0c */ /* 0x000fe4000bf86270 */
[----:B------:R-:W-:Y:S01]  /*14680*/  ISETP.GE.AND P2, PT, R200, UR4, PT ;  /* 0x00000004c8007c0c */ /* 0x000fe2000bf46270 */
[----:B------:R0:W-:Y:S01]  /*14690*/  @!P3 ST.E.64 desc[UR52][R8.64], R114 ;  /* 0x000000720800b985 */ /* 0x0001e2000c101b34 */
[-C--:B---3--:R-:W-:Y:S02]  /*146a0*/  @!P0 LEA R10, P6, R204, R39.reuse, 0x2 ;  /* 0x00000027cc0a8211 */ /* 0x088fe400078c10ff */
[----:B----4-:R-:W-:-:S02]  /*146b0*/  @!P1 LEA R20, P3, R203, R39, 0x2 ;  /* 0x00000027cb149211 */ /* 0x010fc400078610ff */
[-C--:B------:R-:W-:Y:S02]  /*146c0*/  @!P0 LEA.HI.X R11, R204, R29.reuse, R229, 0x2, P6 ;  /* 0x0000001dcc0b8211 */ /* 0x080fe400030f14e5 */
[----:B------:R-:W-:-:S03]  /*146d0*/  @!P1 LEA.HI.X R21, R203, R29, R228, 0x2, P3 ;  /* 0x0000001dcb159211 */ /* 0x000fc600018f14e4 */
[----:B------:R0:W-:Y:S01]  /*146e0*/  @!P0 ST.E.64 desc[UR52][R10.64], R116 ;  /* 0x000000740a008985 */ /* 0x0001e2000c101b34 */
[-C--:B-1----:R-:W-:Y:S02]  /*146f0*/  @!P5 LEA R24, P0, R202, R39.reuse, 0x2 ;  /* 0x00000027ca18d211 */ /* 0x082fe400078010ff */
[CC--:B-----5:R-:W-:Y:S01]  /*14700*/  @!P4 LEA R26, P3, R201.reuse, R39.reuse, 0x2 ;  /* 0x00000027c91ac211 */ /* 0x0e0fe200078610ff */
[----:B------:R0:W-:Y:S01]  /*14710*/  @!P1 ST.E.64 desc[UR52][R20.64], R122 ;  /* 0x0000007a14009985 */ /* 0x0001e2000c101b34 */
[----:B--2---:R-:W-:Y:S02]  /*14720*/  @!P2 LEA R30, P6, R200, R39, 0x2 ;  /* 0x00000027c81ea211 */ /* 0x004fe400078c10ff */
[-C--:B------:R-:W-:Y:S02]  /*14730*/  @!P5 LEA.HI.X R25, R202, R29.reuse, R227, 0x2, P0 ;  /* 0x0000001dca19d211 */ /* 0x080fe400000f14e3 */
[-C--:B------:R-:W-:Y:S02]  /*14740*/  @!P4 LEA.HI.X R27, R201, R29.reuse, R226, 0x2, P3 ;  /* 0x0000001dc91bc211 */ /* 0x080fe400018f14e2 */
[----:B------:R-:W-:Y:S01]  /*14750*/  @!P2 LEA.HI.X R31, R200, R29, R225, 0x2, P6 ;  /* 0x0000001dc81fa211 */ /* 0x000fe200030f14e1 */
[----:B------:R0:W-:Y:S04]  /*14760*/  @!P5 ST.E.64 desc[UR52][R24.64], R124 ;  /* 0x0000007c1800d985 */ /* 0x0001e8000c101b34 */
[----:B------:R0:W-:Y:S04]  /*14770*/  @!P4 ST.E.64 desc[UR52][R26.64], R130 ;  /* 0x000000821a00c985 */ /* 0x0001e8000c101b34 */
[----:B------:R0:W-:Y:S02]  /*14780*/  @!P2 ST.E.64 desc[UR52][R30.64], R132 ;  /* 0x000000841e00a985 */ /* 0x0001e4000c101b34 */
.L_x_4333:
[----:B------:R-:W-:Y:S05]  /*14790*/  BSYNC B1 ;  /* 0x0000000000017941 */ /* 0x000fea0003800000 */
.L_x_4332:
[----:B------:R-:W-:Y:S01]  /*147a0*/  ISETP.GE.AND P0, PT, R28, R3, PT ;  /* 0x000000031c00720c */ /* 0x000fe20003f06270 */
[----:B0-----:R0:W3:Y:S04]  /*147b0*/  SHFL.IDX PT, R27, R2, 0x1, 0x1c1f ;  /* 0x003c1f00021b7f89 */ /* 0x0010e800000e0000 */
[----:B--2---:R0:W2:Y:S08]  /*147c0*/  SHFL.IDX PT, R29, R0, 0x1, 0x1c1f ;  /* 0x003c1f00001d7f89 */ /* 0x0040b000000e0000 */
[----:B0-----:R-:W-:Y:S05]  /*147d0*/  @P0 BRA `(.L_x_4331) ;  /* 0x0000001000f00947 */ /* 0x001fea0003800000 */
[----:B------:R-:W-:Y:S02]  /*147e0*/  ULDC UR4, c[0x0][0xac8] ;  /* 0x0002b20000047ab9 */ /* 0x000fe40000000800 */
[----:B------:R-:W-:Y:S02]  /*147f0*/  ISETP.GE.AND P5, PT, R16, UR4, PT ;  /* 0x0000000410007c0c */ /* 0x000fe4000bfa6270 */
[----:B------:R-:W-:Y:S02]  /*14800*/  ISETP.GE.AND P0, PT, R222, UR4, PT ;  /* 0x00000004de007c0c */ /* 0x000fe4000bf06270 */
[----:B------:R-:W-:Y:S02]  /*14810*/  ISETP.GE.AND P1, PT, R221, UR4, PT ;  /* 0x00000004dd007c0c */ /* 0x000fe4000bf26270 */
[----:B------:R-:W-:-:S07]  /*14820*/  ISETP.GE.AND P4, PT, R220, UR4, PT ;  /* 0x00000004dc007c0c */ /* 0x000fce000bf86270 */
[-C--:B--2---:R-:W-:Y:S02]  /*14830*/  @!P5 LEA R2, P2, R16, R29.reuse, 0x2 ;  /* 0x0000001d1002d211 */ /* 0x084fe400078410ff */
[----:B------:R-:W-:Y:S02]  /*14840*/  @!P0 LEA R8, P3, R222, R29, 0x2 ;  /* 0x0000001dde088211 */ /* 0x000fe400078610ff */
[-C--:B---3--:R-:W-:Y:S02]  /*14850*/  @!P5 LEA.HI.X R3, R16, R27.reuse, R57, 0x2, P2 ;  /* 0x0000001b1003d211 */ /* 0x088fe400010f1439 */
[----:B------:R-:W-:Y:S02]  /*14860*/  ISETP.GE.AND P2, PT, R219, UR4, PT ;  /* 0x00000004db007c0c */ /* 0x000fe4000bf46270 */
[----:B------:R-:W-:Y:S01]  /*14870*/  @!P0 LEA.HI.X R9, R222, R27, R56, 0x2, P3 ;  /* 0x0000001bde098211 */ /* 0x000fe200018f1438 */
[----:B------:R0:W-:Y:S01]  /*14880*/  @!P5 ST.E.64 desc[UR52][R2.64], R12 ;  /* 0x0000000c0200d985 */ /* 0x0001e2000c101b34 */
[----:B------:R-:W-:-:S02]  /*14890*/  @!P1 LEA R10, P5, R221, R29, 0x2 ;  /* 0x0000001ddd0a9211 */ /* 0x000fc400078a10ff */
[----:B------:R-:W-:Y:S01]  /*148a0*/  ISETP.GE.AND P3, PT, R218, UR4, PT ;  /* 0x00000004da007c0c */ /* 0x000fe2000bf66270 */
[----:B------:R2:W-:Y:S01]  /*148b0*/  @!P0 ST.E.64 desc[UR52][R8.64], R14 ;  /* 0x0000000e08008985 */ /* 0x0005e2000c101b34 */
[----:B------:R-:W-:Y:S02]  /*148c0*/  @!P1 LEA.HI.X R11, R221, R27, R55, 0x2, P5 ;  /* 0x0000001bdd0b9211 */ /* 0x000fe400028f1437 */
[C---:B------:R-:W-:Y:S02]  /*148d0*/  @!P4 LEA R20, P6, R220.reuse, R29, 0x2 ;  /* 0x0000001ddc14c211 */ /* 0x040fe400078c10ff */
[----:B------:R-:W-:Y:S01]  /*148e0*/  ISETP.GE.AND P0, PT, R217, UR4, PT ;  /* 0x00000004d9007c0c */ /* 0x000fe2000bf06270 */
[----:B------:R3:W-:Y:S01]  /*148f0*/  @!P1 ST.E.64 desc[UR52][R10.64], R46 ;  /* 0x0000002e0a009985 */ /* 0x0007e2000c101b34 */
[----:B------:R-:W-:Y:S02]  /*14900*/  @!P4 LEA.HI.X R21, R220, R27, R54, 0x2, P6 ;  /* 0x0000001bdc15c211 */ /* 0x000fe400030f1436 */
[----:B------:R-:W-:-:S02]  /*14910*/  ISETP.GE.AND P1, PT, R216, UR4, PT ;  /* 0x00000004d8007c0c */ /* 0x000fc4000bf26270 */
[----:B------:R-:W-:Y:S01]  /*14920*/  @!P2 LEA R24, P5, R219, R29, 0x2 ;  /* 0x0000001ddb18a211 */ /* 0x000fe200078a10ff */
[----:B------:R4:W-:Y:S01]  /*14930*/  @!P4 ST.E.64 desc[UR52][R20.64], R48 ;  /* 0x000000301400c985 */ /* 0x0009e2000c101b34 */
[----:B------:R-:W-:Y:S02]  /*14940*/  ISETP.GE.AND P4, PT, R215, UR4, PT ;  /* 0x00000004d7007c0c */ /* 0x000fe4000bf86270 */
[----:B------:R-:W-:Y:S02]  /*14950*/  @!P2 LEA.HI.X R25, R219, R27, R53, 0x2, P5 ;  /* 0x0000001bdb19a211 */ /* 0x000fe400028f1435 */
[CC--:B0-----:R-:W-:Y:S02]  /*14960*/  @!P3 LEA R2, P5, R218.reuse, R29.reuse, 0x2 ;  /* 0x0000001dda02b211 */ /* 0x0c1fe400078a10ff */
[----:B--2---:R-:W-:Y:S01]  /*14970*/  @!P0 LEA R8, P6, R217, R29, 0x2 ;  /* 0x0000001dd9088211 */ /* 0x004fe200078c10ff */
[----:B------:R-:W-:Y:S01]  /*14980*/  @!P2 ST.E.64 desc[UR52][R24.64], R62 ;  /* 0x0000003e1800a985 */ /* 0x000fe2000c101b34 */
[----:B------:R-:W-:-:S02]  /*14990*/  @!P3 LEA.HI.X R3, R218, R27, R52, 0x2, P5 ;  /* 0x0000001bda03b211 */ /* 0x000fc400028f1434 */
[----:B------:R-:W-:Y:S02]  /*149a0*/  @!P0 LEA.HI.X R9, R217, R27, R43, 0x2, P6 ;  /* 0x0000001bd9098211 */ /* 0x000fe400030f142b */
[----:B------:R-:W-:Y:S01]  /*149b0*/  @!P1 LEA R12, P5, R216, R29, 0x2 ;  /* 0x0000001dd80c9211 */ /* 0x000fe200078a10ff */
[----:B------:R0:W-:Y:S01]  /*149c0*/  @!P3 ST.E.64 desc[UR52][R2.64], R64 ;  /* 0x000000400200b985 */ /* 0x0001e2000c101b34 */
[----:B------:R-:W-:Y:S02]  /*149d0*/  ISETP.GE.AND P2, PT, R214, UR4, PT ;  /* 0x00000004d6007c0c */ /* 0x000fe4000bf46270 */
[----:B------:R-:W-:Y:S01]  /*149e0*/  @!P1 LEA.HI.X R13, R216, R27, R42, 0x2, P5 ;  /* 0x0000001bd80d9211 */ /* 0x000fe200028f142a */
[----:B------:R2:W-:Y:S01]  /*149f0*/  @!P0 ST.E.64 desc[UR52][R8.64], R70 ;  /* 0x0000004608008985 */ /* 0x0005e2000c101b34 */
[----:B------:R-:W-:Y:S02]  /*14a00*/  ISETP.GE.AND P3, PT, R213, UR4, PT ;  /* 0x00000004d5007c0c */ /* 0x000fe4000bf66270 */
[----:B---3--:R-:W-:Y:S01]  /*14a10*/  @!P4 LEA R10, P0, R215, R29, 0x2 ;  /* 0x0000001dd70ac211 */ /* 0x008fe200078010ff */
[----:B------:R3:W-:Y:S01]  /*14a20*/  @!P1 ST.E.64 desc[UR52][R12.64], R72 ;  /* 0x000000480c009985 */ /* 0x0007e2000c101b34 */
[----:B------:R-:W-:-:S02]  /*14a30*/  ISETP.GE.AND P1, PT, R212, UR4, PT ;  /* 0x00000004d4007c0c */ /* 0x000fc4000bf26270 */
[----:B------:R-:W-:Y:S02]  /*14a40*/  @!P4 LEA.HI.X R11, R215, R27, R41, 0x2, P0 ;  /* 0x0000001bd70bc211 */ /* 0x000fe400000f1429 */
[----:B------:R-:W-:Y:S02]  /*14a50*/  ISETP.GE.AND P0, PT, R211, UR4, PT ;  /* 0x00000004d3007c0c */ /* 0x000fe4000bf06270 */
[-C--:B------:R-:W-:Y:S01]  /*14a60*/  @!P2 LEA R14, P6, R214, R29.reuse, 0x2 ;  /* 0x0000001dd60ea211 */ /* 0x080fe200078c10ff */
[----:B------:R5:W-:Y:S01]  /*14a70*/  @!P4 ST.E.64 desc[UR52][R10.64], R78 ;  /* 0x0000004e0a00c985 */ /* 0x000be2000c101b34 */
[----:B------:R-:W-:Y:S02]  /*14a80*/  ISETP.GE.AND P4, PT, R210, UR4, PT ;  /* 0x00000004d2007c0c */ /* 0x000fe4000bf86270 */
[----:B----4-:R-:W-:Y:S02]  /*14a90*/  @!P3 LEA R20, P5, R213, R29, 0x2 ;  /* 0x0000001dd514b211 */ /* 0x010fe400078a10ff */
[----:B------:R-:W-:-:S02]  /*14aa0*/  @!P2 LEA.HI.X R15, R214, R27, R40, 0x2, P6 ;  /* 0x0000001bd60fa211 */ /* 0x000fc400030f1428 */
[----:B------:R-:W-:Y:S02]  /*14ab0*/  @!P3 LEA.HI.X R21, R213, R27, R38, 0x2, P5 ;  /* 0x0000001bd515b211 */ /* 0x000fe400028f1426 */
[CC--:B0-----:R-:W-:Y:S01]  /*14ac0*/  @!P1 LEA R2, P5, R212.reuse, R29.reuse, 0x2 ;  /* 0x0000001dd4029211 */ /* 0x0c1fe200078a10ff */
[----:B------:R0:W-:Y:S01]  /*14ad0*/  @!P2 ST.E.64 desc[UR52][R14.64], R80 ;  /* 0x000000500e00a985 */ /* 0x0001e2000c101b34 */
[----:B------:R-:W-:Y:S02]  /*14ae0*/  ISETP.GE.AND P2, PT, R209, UR4, PT ;  /* 0x00000004d1007c0c */ /* 0x000fe4000bf46270 */
[----:B--2---:R-:W-:Y:S01]  /*14af0*/  @!P0 LEA R8, P6, R211, R29, 0x2 ;  /* 0x0000001dd3088211 */ /* 0x004fe200078c10ff */
[----:B------:R2:W-:Y:S01]  /*14b00*/  @!P3 ST.E.64 desc[UR52][R20.64], R86 ;  /* 0x000000561400b985 */ /* 0x0005e2000c101b34 */
[----:B------:R-:W-:Y:S02]  /*14b10*/  @!P1 LEA.HI.X R3, R212, R27, R237, 0x2, P5 ;  /* 0x0000001bd4039211 */ /* 0x000fe400028f14ed */
[----:B------:R-:W-:-:S02]  /*14b20*/  ISETP.GE.AND P3, PT, R208, UR4, PT ;  /* 0x00000004d0007c0c */ /* 0x000fc4000bf66270 */
[C---:B---3--:R-:W-:Y:S01]  /*14b30*/  @!P4 LEA R12, P5, R210.reuse, R29, 0x2 ;  /* 0x0000001dd20cc211 */ /* 0x048fe200078a10ff */
[----:B------:R3:W-:Y:S01]  /*14b40*/  @!P1 ST.E.64 desc[UR52][R2.64], R88 ;  /* 0x0000005802009985 */ /* 0x0007e2000c101b34 */
[-C--:B------:R-:W-:Y:S02]  /*14b50*/  @!P0 LEA.HI.X R9, R211, R27.reuse, R236, 0x2, P6 ;  /* 0x0000001bd3098211 */ /* 0x080fe400030f14ec */
[----:B------:R-:W-:Y:S02]  /*14b60*/  @!P4 LEA.HI.X R13, R210, R27, R235, 0x2, P5 ;  /* 0x0000001bd20dc211 */ /* 0x000fe400028f14eb */
[----:B------:R-:W-:Y:S01]  /*14b70*/  ISETP.GE.AND P1, PT, R207, UR4, PT ;  /* 0x00000004cf007c0c */ /* 0x000fe2000bf26270 */
[----:B------:R4:W-:Y:S01]  /*14b80*/  @!P0 ST.E.64 desc[UR52][R8.64], R94 ;  /* 0x0000005e08008985 */ /* 0x0009e2000c101b34 */
[----:B-----5:R-:W-:-:S03]  /*14b90*/  @!P2 LEA R10, P0, R209, R29, 0x2 ;  /* 0x0000001dd10aa211 */ /* 0x020fc600078010ff */
[----:B------:R-:W-:Y:S01]  /*14ba0*/  @!P4 ST.E.64 desc[UR52][R12.64], R96 ;  /* 0x000000600c00c985 */ /* 0x000fe2000c101b34 */
[----:B------:R-:W-:Y:S02]  /*14bb0*/  ISETP.GE.AND P4, PT, R206, UR4, PT ;  /* 0x00000004ce007c0c */ /* 0x000fe4000bf86270 */
[C---:B0-----:R-:W-:Y:S02]  /*14bc0*/  @!P3 LEA R14, P5, R208.reuse, R29, 0x2 ;  /* 0x0000001dd00eb211 */ /* 0x041fe400078a10ff */
[-C--:B------:R-:W-:Y:S02]  /*14bd0*/  @!P2 LEA.HI.X R11, R209, R27.reuse, R234, 0x2, P0 ;  /* 0x0000001bd10ba211 */ /* 0x080fe400000f14ea */
[----:B------:R-:W-:Y:S02]  /*14be0*/  ISETP.GE.AND P0, PT, R205, UR4, PT ;  /* 0x00000004cd007c0c */ /* 0x000fe4000bf06270 */
[----:B------:R-:W-:Y:S01]  /*14bf0*/  @!P3 LEA.HI.X R15, R208, R27, R233, 0x2, P5 ;  /* 0x0000001bd00fb211 */ /* 0x000fe200028f14e9 */
[----:B------:R0:W-:Y:S01]  /*14c00*/  @!P2 ST.E.64 desc[UR52][R10.64], R102 ;  /* 0x000000660a00a985 */ /* 0x0001e2000c101b34 */
[----:B--2---:R-:W-:-:S02]  /*14c10*/  @!P1 LEA R20, P6, R207, R29, 0x2 ;  /* 0x0000001dcf149211 */ /* 0x004fc400078c10ff */
[----:B------:R-:W-:Y:S01]  /*14c20*/  ISETP.GE.AND P2, PT, R204, UR4, PT ;  /* 0x00000004cc007c0c */ /* 0x000fe2000bf46270 */
[----:B------:R2:W-:Y:S01]  /*14c30*/  @!P3 ST.E.64 desc[UR52][R14.64], R104 ;  /* 0x000000680e00b985 */ /* 0x0005e2000c101b34 */
[----:B------:R-:W-:Y:S02]  /*14c40*/  @!P1 LEA.HI.X R21, R207, R27, R232, 0x2, P6 ;  /* 0x0000001bcf159211 */ /* 0x000fe400030f14e8 */
[C---:B---3--:R-:W-:Y:S02]  /*14c50*/  @!P4 LEA R2, P3, R206.reuse, R29, 0x2 ;  /* 0x0000001dce02c211 */ /* 0x048fe400078610ff */
[----:B------:R-:W-:Y:S01]  /*14c60*/  ISETP.GE.AND P5, PT, R203, UR4, PT ;  /* 0x00000004cb007c0c */ /* 0x000fe2000bfa6270 */
[----:B------:R3:W-:Y:S01]  /*14c70*/  @!P1 ST.E.64 desc[UR52][R20.64], R110 ;  /* 0x0000006e14009985 */ /* 0x0007e2000c101b34 */
[----:B------:R-:W-:Y:S02]  /*14c80*/  @!P4 LEA.HI.X R3, R206, R27, R231, 0x2, P3 ;  /* 0x0000001bce03c211 */ /* 0x000fe400018f14e7 */
[----:B------:R-:W-:-:S02]  /*14c90*/  ISETP.GE.AND P3, PT, R202, UR4, PT ;  /* 0x00000004ca007c0c */ /* 0x000fc4000bf66270 */
[----:B------:R-:W-:Y:S01]  /*14ca0*/  ISETP.GE.AND P1, PT, R201, UR4, PT ;  /* 0x00000004c9007c0c */ /* 0x000fe2000bf26270 */
[----:B------:R1:W-:Y:S01]  /*14cb0*/  @!P4 ST.E.64 desc[UR52][R2.64], R112 ;  /* 0x000000700200c985 */ /* 0x0003e2000c101b34 */
[CC--:B----4-:R-:W-:Y:S02]  /*14cc0*/  @!P0 LEA R8, P6, R205.reuse, R29.reuse, 0x2 ;  /* 0x0000001dcd088211 */ /* 0x0d0fe400078c10ff */
[C---:B0-----:R-:W-:Y:S02]  /*14cd0*/  @!P2 LEA R10, P4, R204.reuse, R29, 0x2 ;  /* 0x0000001dcc0aa211 */ /* 0x041fe400078810ff */
[-C--:B------:R-:W-:Y:S02]  /*14ce0*/  @!P0 LEA.HI.X R9, R205, R27.reuse, R230, 0x2, P6 ;  /* 0x0000001bcd098211 */ /* 0x080fe400030f14e6 */
[----:B------:R-:W-:-:S03]  /*14cf0*/  @!P2 LEA.HI.X R11, R204, R27, R229, 0x2, P4 ;  /* 0x0000001bcc0ba211 */ /* 0x000fc600020f14e5 */
[----:B------:R0:W-:Y:S01]  /*14d00*/  @!P0 ST.E.64 desc[UR52][R8.64], R118 ;  /* 0x0000007608008985 */ /* 0x0001e2000c101b34 */
[-C--:B------:R-:W-:Y:S02]  /*14d10*/  @!P5 LEA R12, P0, R203, R29.reuse, 0x2 ;  /* 0x0000001dcb0cd211 */ /* 0x080fe400078010ff */
[CC--:B--2---:R-:W-:Y:S01]  /*14d20*/  @!P3 LEA R14, P4, R202.reuse, R29.reuse, 0x2 ;  /* 0x0000001dca0eb211 */ /* 0x0c4fe200078810ff */
[----:B------:R0:W-:Y:S01]  /*14d30*/  @!P2 ST.E.64 desc[UR52][R10.64], R120 ;  /* 0x000000780a00a985 */ /* 0x0001e2000c101b34 */
[----:B---3--:R-:W-:Y:S02]  /*14d40*/  @!P1 LEA R20, P6, R201, R29, 0x2 ;  /* 0x0000001dc9149211 */ /* 0x008fe400078c10ff */
[-C--:B------:R-:W-:Y:S02]  /*14d50*/  @!P5 LEA.HI.X R13, R203, R27.reuse, R228, 0x2, P0 ;  /* 0x0000001bcb0dd211 */ /* 0x080fe400000f14e4 */
[-C--:B------:R-:W-:Y:S02]  /*14d60*/  @!P3 LEA.HI.X R15, R202, R27.reuse, R227, 0x2, P4 ;  /* 0x0000001bca0fb211 */ /* 0x080fe400020f14e3 */
[----:B------:R-:W-:Y:S01]  /*14d70*/  @!P1 LEA.HI.X R21, R201, R27, R226, 0x2, P6 ;  /* 0x0000001bc9159211 */ /* 0x000fe200030f14e2 */
[----:B------:R0:W-:Y:S01]  /*14d80*/  @!P5 ST.E.64 desc[UR52][R12.64], R126 ;  /* 0x0000007e0c00d985 */ /* 0x0001e2000c101b34 */
[----:B------:R-:W-:-:S03]  /*14d90*/  ISETP.GE.AND P0, PT, R200, UR4, PT ;  /* 0x00000004c8007c0c */ /* 0x000fc6000bf06270 */
[----:B------:R0:W-:Y:S04]  /*14da0*/  @!P3 ST.E.64 desc[UR52][R14.64], R128 ;  /* 0x000000800e00b985 */ /* 0x0001e8000c101b34 */
[----:B------:R0:W-:Y:S06]  /*14db0*/  @!P1 ST.E.64 desc[UR52][R20.64], R4 ;  /* 0x0000000414009985 */ /* 0x0001ec000c101b34 */
[----:B-1----:R-:W-:Y:S05]  /*14dc0*/  @P0 BRA `(.L_x_4331) ;  /* 0x0000000c00740947 */ /* 0x002fea0003800000 */
[----:B------:R-:W-:-:S04]  /*14dd0*/  LEA R2, P0, R200, R29, 0x2 ;  /* 0x0000001dc8027211 */ /* 0x000fc800078010ff */
[----:B------:R-:W-:-:S05]  /*14de0*/  LEA.HI.X R3, R200, R27, R225, 0x2, P0 ;  /* 0x0000001bc8037211 */ /* 0x000fca00000f14e1 */
[----:B------:R4:W-:Y:S01]  /*14df0*/  ST.E.64 desc[UR52][R2.64], R6 ;  /* 0x0000000602007985 */ /* 0x0009e2000c101b34 */
[----:B------:R-:W-:Y:S05]  /*14e00*/  BRA `(.L_x_4331) ;  /* 0x0000000c00647947 */ /* 0x000fea0003800000 */
.L_x_4322:
        /* <DEDUP_REMOVED lines=30> */
.L_x_4334:
[----:B------:R-:W-:Y:S01]  /*14ff0*/  USHF.R.S32.HI UR12, URZ, 0x1f, UR44 ;  /* 0x0000001f3f0c7899 */ /* 0x000fe2000801142c */
[----:B------:R-:W-:Y:S01]  /*15000*/  BSSY B1, `(.L_x_4335) ;  /* 0x000003a000017945 */ /* 0x000fe20003800000 */
[----:B------:R-:W-:Y:S02]  /*15010*/  USHF.R.S32.HI UR18, URZ, 0x1f, UR4 ;  /* 0x0000001f3f127899 */ /* 0x000fe40008011404 */
[----:B------:R-:W-:Y:S02]  /*15020*/  USEL UR7, UR44, URZ, !UP0 ;  /* 0x0000003f2c077287 */ /* 0x000fe4000c000000 */
[----:B------:R-:W-:Y:S01]  /*15030*/  USEL UR12, UR12, URZ, !UP0 ;  /* 0x0000003f0c0c7287 */ /* 0x000fe2000c000000 */
[----:B------:R-:W-:Y:S11]  /*15040*/  @P0 BRA `(.L_x_4336) ;  /* 0x0000000000d40947 */ /* 0x000ff60003800000 */
[----:B------:R-:W0:Y:S01]  /*15050*/  S2R R3, SR_TID.X ;  /* 0x0000000000037919 */ /* 0x000e220000002100 */
[----:B------:R-:W1:Y:S01]  /*15060*/  LDC R9, c[0x0][0xbe8] ;  /* 0x0002fa00ff097b82 */ /* 0x000e620000000800 */
[----:B------:R-:W-:Y:S02]  /*15070*/  IMAD.U32 R4, RZ, RZ, UR42 ;  /* 0x0000002aff047e24 */ /* 0x000fe4000f8e00ff */
[----:B-1---5:R-:W-:-:S03]  /*15080*/  IMAD R2, R0, R9, RZ ;  /* 0x0000000900027224 */ /* 0x022fc600078e02ff */
[----:B0-----:R-:W-:-:S04]  /*15090*/  IADD3 R4, R4, -0x80, R3 ;  /* 0xffffff8004047810 */ /* 0x001fc80007ffe003 */
        /* <DEDUP_REMOVED lines=48> */
.L_x_4336:
[----:B------:R-:W-:Y:S05]  /*153a0*/  BSYNC B1 ;  /* 0x0000000000017941 */ /* 0x000fea0003800000 */
.L_x_4335:
[----:B------:R-:W-:-:S06]  /*153b0*/  UISETP.GT.AND UP0, UPT, UR46, 0x1, UPT ;  /* 0x000000012e00788c */ /* 0x000fcc000bf04270 */
[----:B------:R-:W-:-:S13]  /*153c0*/  PLOP3.LUT P0, PT, PT, PT, UP0, 0x80, 0x0 ;  /* 0x000000000000781c */ /* 0x000fda0003f0f008 */
[----:B------:R-:W-:Y:S05]  /*153d0*/  @P0 BRA `(.L_x_4331) ;  /* 0x0000000400f00947 */ /* 0x000fea0003800000 */
[----:B------:R-:W1:Y:S01]  /*153e0*/  LDC R11, c[0x0][0xbe8] ;  /* 0x0002fa00ff0b7b82 */ /* 0x000e620000000800 */
[----:B------:R-:W-:Y:S01]  /*153f0*/  ULDC.64 UR14, c[0x0][0xaa0] ;  /* 0x0002a800000e7ab9 */ /* 0x000fe20000000a00 */
[----:B------:R-:W-:Y:S01]  /*15400*/  IMAD R2, R23, 0x20, R223 ;  /* 0x0000002017027824 */ /* 0x000fe200078e02df */
[----:B------:R-:W-:Y:S01]  /*15410*/  UIMAD UR10, UR18, UR14, URZ ;  /* 0x0000000e120a72a4 */ /* 0x000fe2000f8e023f */
[----:B------:R-:W-:Y:S01]  /*15420*/  BSSY B1, `(.L_x_4337) ;  /* 0x0000041000017945 */ /* 0x000fe20003800000 */
[----:B------:R-:W-:Y:S01]  /*15430*/  UIMAD.WIDE.U32 UR8, UR4, UR14, URZ ;  /* 0x0000000e040872a5 */ /* 0x000fe2000f8e003f */
[----:B------:R-:W-:Y:S01]  /*15440*/  VIADD R6, R2, UR42 ;  /* 0x0000002a02067c36 */ /* 0x000fe20008000000 */
[----:B------:R-:W-:Y:S01]  /*15450*/  UIMAD UR10, UR4, UR15, UR10 ;  /* 0x0000000f040a72a4 */ /* 0x000fe2000f8e020a */
[----:B------:R-:W-:Y:S02]  /*15460*/  SHF.R.S32.HI R10, RZ, 0x1f, R22 ;  /* 0x0000001fff0a7819 */ /* 0x000fe40000011416 */
[----:B0-----:R-:W-:Y:S01]  /*15470*/  IMAD.MOV.U32 R5, RZ, RZ, R6 ;  /* 0x000000ffff057224 */ /* 0x001fe200078e0006 */
[----:B------:R-:W-:Y:S01]  /*15480*/  UIADD3 UR9, UR9, UR10, URZ ;  /* 0x0000000a09097290 */ /* 0x000fe2000fffe03f */
[----:B------:R-:W-:-:S02]  /*15490*/  SHF.R.S32.HI R14, RZ, 0x1f, R19 ;  /* 0x0000001fff0e7819 */ /* 0x000fc40000011413 */
[----:B------:R-:W-:Y:S01]  /*154a0*/  ULDC.64 UR10, c[0x0][0xae8] ;  /* 0x0002ba00000a7ab9 */ /* 0x000fe20000000a00 */
[----:B------:R-:W-:Y:S01]  /*154b0*/  SHF.R.S32.HI R15, RZ, 0x1f, R18 ;  /* 0x0000001fff0f7819 */ /* 0x000fe20000011412 */
[----:B------:R-:W-:-:S04]  /*154c0*/  UIMAD.WIDE.U32 UR8, UR43, UR10, UR8 ;  /* 0x0000000a2b0872a5 */ /* 0x000fc8000f8e0008 */
[----:B------:R-:W-:-:S03]  /*154d0*/  UIMAD UR9, UR43, UR11, UR9 ;  /* 0x0000000b2b0972a4 */ /* 0x000fc6000f8e0209 */
[----:B------:R-:W-:Y:S01]  /*154e0*/  ULDC.64 UR10, c[0x0][0xaf0] ;  /* 0x0002bc00000a7ab9 */ /* 0x000fe20000000a00 */
[----:B-1----:R-:W-:Y:S01]  /*154f0*/  ISETP.NE.AND P0, PT, R11, 0x1, PT ;  /* 0x000000010b00780c */ /* 0x002fe20003f05270 */
[----:B------:R-:W-:Y:S02]  /*15500*/  UIMAD UR12, UR12, UR10, URZ ;  /* 0x0000000a0c0c72a4 */ /* 0x000fe4000f8e023f */
[----:B------:R-:W-:Y:S02]  /*15510*/  UIMAD.WIDE.U32 UR8, UR7, UR10, UR8 ;  /* 0x0000000a070872a5 */ /* 0x000fe4000f8e0008 */
[----:B------:R-:W-:-:S03]  /*15520*/  UIMAD UR4, UR7, UR11, UR12 ;  /* 0x0000000b070472a4 */ /* 0x000fc6000f8e020c */
[----:B------:R-:W-:Y:S01]  /*15530*/  ULDC.64 UR10, c[0x0][0xae0] ;  /* 0x0002b800000a7ab9 */ /* 0x000fe20000000a00 */
[----:B------:R-:W-:-:S04]  /*15540*/  UIADD3 UR4, UR9, UR4, URZ ;  /* 0x0000000409047290 */ /* 0x000fc8000fffe03f */
        /* <DEDUP_REMOVED lines=10> */
[----:B------:R-:W-:Y:S01]  /*155f0*/  IMAD.U32 R2, RZ, RZ, UR8 ;  /* 0x00000008ff027e24 */ /* 0x000fe2000f8e00ff */
[----:B------:R-:W-:Y:S01]  /*15600*/  ULDC.64 UR8, c[0x0][0xad8] ;  /* 0x0002b60000087ab9 */ /* 0x000fe20000000a00 */
[C---:B------:R-:W-:Y:S01]  /*15610*/  IMAD R9, R5.reuse, UR11, R4 ;  /* 0x0000000b05097c24 */ /* 0x040fe2000f8e0204 */
[----:B------:R-:W-:Y:S01]  /*15620*/  SHF.R.S32.HI R4, RZ, 0x1f, R7 ;  /* 0x0000001fff047819 */ /* 0x000fe20000011407 */
[----:B------:R-:W-:-:S04]  /*15630*/  IMAD.WIDE.U32 R2, R5, UR10, R2 ;  /* 0x0000000a05027c25 */ /* 0x000fc8000f8e0002 */
[----:B------:R-:W-:Y:S02]  /*15640*/  IMAD.IADD R3, R3, 0x1, R9 ;  /* 0x0000000103037824 */ /* 0x000fe400078e0209 */
[----:B------:R-:W-:Y:S02]  /*15650*/  IMAD R4, R4, UR8, RZ ;  /* 0x0000000804047c24 */ /* 0x000fe4000f8e02ff */
[----:B------:R-:W-:Y:S02]  /*15660*/  VIADD R6, R223, UR42 ;  /* 0x0000002adf067c36 */ /* 0x000fe40008000000 */
[----:B-----5:R-:W-:Y:S02]  /*15670*/  IMAD R11, R0, R11, RZ ;  /* 0x0000000b000b7224 */ /* 0x020fe400078e02ff */
[C---:B------:R-:W-:Y:S02]  /*15680*/  IMAD R5, R7.reuse, UR9, R4 ;  /* 0x0000000907057c24 */ /* 0x040fe4000f8e0204 */
[----:B------:R-:W-:Y:S01]  /*15690*/  IMAD.WIDE.U32 R2, R7, UR8, R2 ;  /* 0x0000000807027c25 */ /* 0x000fe2000f8e0002 */
[----:B------:R-:W-:Y:S01]  /*156a0*/  ISETP.GE.AND P2, PT, R6, R11, PT ;  /* 0x0000000b0600720c */ /* 0x000fe20003f46270 */
[----:B------:R-:W-:-:S02]  /*156b0*/  ULDC.64 UR8, c[0x0][0xa80] ;  /* 0x0002a00000087ab9 */ /* 0x000fc40000000a00 */
[----:B------:R-:W-:Y:S01]  /*156c0*/  IMAD.IADD R3, R3, 0x1, R5 ;  /* 0x0000000103037824 */ /* 0x000fe200078e0205 */
[----:B------:R-:W-:Y:S01]  /*156d0*/  LEA R4, P3, R2, UR8, 0x1 ;  /* 0x0000000802047c11 */ /* 0x000fe2000f8608ff */
[----:B------:R-:W-:-:S03]  /*156e0*/  VIADD R0, R6, 0x20 ;  /* 0x0000002006007836 */ /* 0x000fc60000000000 */
[----:B------:R-:W-:Y:S01]  /*156f0*/  LEA.HI.X R5, R2, UR9, R3, 0x1, P3 ;  /* 0x0000000902057c11 */ /* 0x000fe200098f0c03 */
[----:B------:R0:W1:Y:S01]  /*15700*/  SHFL.IDX PT, R7, R4, RZ, 0x181f ;  /* 0x00181fff04077589 */ /* 0x00006200000e0000 */
[-C--:B------:R-:W-:Y:S01]  /*15710*/  ISETP.GE.AND P1, PT, R0, R11.reuse, PT ;  /* 0x0000000b0000720c */ /* 0x080fe20003f26270 */
[----:B------:R-:W-:Y:S02]  /*15720*/  VIADD R0, R6, 0x40 ;  /* 0x0000004006007836 */ /* 0x000fe40000000000 */
[----:B------:R0:W2:Y:S03]  /*15730*/  SHFL.IDX PT, R3, R5, RZ, 0x181f ;  /* 0x00181fff05037589 */ /* 0x0000a600000e0000 */
[----:B------:R-:W-:Y:S01]  /*15740*/  ISETP.GE.AND P0, PT, R0, R11, PT ;  /* 0x0000000b0000720c */ /* 0x000fe20003f06270 */
[----:B------:R-:W-:-:S12]  /*15750*/  @P2 BRA `(.L_x_4338) ;  /* 0x0000000000342947 */ /* 0x000fd80003800000 */
        /* <DEDUP_REMOVED lines=9> */
[----:B------:R3:W-:Y:S01]  /*157f0*/  @!P4 ST.E.128 desc[UR52][R8.64], RZ ;  /* 0x000000ff0800c985 */ /* 0x0007e2000c101d34 */
[----:B------:R-:W-:-:S03]  /*15800*/  @!P2 LEA.HI.X R3, R22, R3, R10, 0x1, P6 ;  /* 0x000000031603a211 */ /* 0x000fc600030f0c0a */
[----:B------:R3:W-:Y:S04]  /*15810*/  @!P3 ST.E.128 desc[UR52][R12.64], RZ ;  /* 0x000000ff0c00b985 */ /* 0x0007e8000c101d34 */
[----:B------:R3:W-:Y:S02]  /*15820*/  @!P2 ST.E.128 desc[UR52][R2.64], RZ ;  /* 0x000000ff0200a985 */ /* 0x0007e4000c101d34 */
.L_x_4338:
[----:B------:R-:W-:Y:S05]  /*15830*/  BSYNC B1 ;  /* 0x0000000000017941 */ /* 0x000fea0003800000 */
.L_x_4337:
[----:B--23--:R2:W3:Y:S01]  /*15840*/  SHFL.IDX PT, R3, R5, 0x1, 0x181f ;  /* 0x00381f0005037f89 */ /* 0x00c4e200000e0000 */
[----:B------:R-:W-:Y:S03]  /*15850*/  BSSY B1, `(.L_x_4339) ;  /* 0x0000010000017945 */ /* 0x000fe60003800000 */
[----:B-1----:R2:W1:Y:S01]  /*15860*/  SHFL.IDX PT, R7, R4, 0x1, 0x181f ;  /* 0x00381f0004077f89 */ /* 0x00246200000e0000 */
[----:B------:R-:W-:Y:S05]  /*15870*/  @P1 BRA `(.L_x_4340) ;  /* 0x0000000000341947 */ /* 0x000fea0003800000 */
[----:B------:R-:W-:Y:S02]  /*15880*/  ULDC UR4, c[0x0][0xac8] ;  /* 0x0002b20000047ab9 */ /* 0x000fe40000000800 */
[----:B------:R-:W-:Y:S02]  /*15890*/  ISETP.GE.AND P4, PT, R18, UR4, PT ;  /* 0x0000000412007c0c */ /* 0x000fe4000bf86270 */
[----:B------:R-:W-:Y:S02]  /*158a0*/  ISETP.GE.AND P5, PT, R19, UR4, PT ;  /* 0x0000000413007c0c */ /* 0x000fe4000bfa6270 */
[----:B------:R-:W-:-:S09]  /*158b0*/  ISETP.GE.AND P6, PT, R22, UR4, PT ;  /* 0x0000000416007c0c */ /* 0x000fd2000bfc6270 */
[-C--:B-1----:R-:W-:Y:S02]  /*158c0*/  @!P4 LEA R8, P1, R18, R7.reuse, 0x1 ;  /* 0x000000071208c211 */ /* 0x082fe400078208ff */
[CC--:B------:R-:W-:Y:S02]  /*158d0*/  @!P5 LEA R12, P2, R19.reuse, R7.reuse, 0x1 ;  /* 0x00000007130cd211 */ /* 0x0c0fe400078408ff */
[----:B------:R-:W-:Y:S02]  /*158e0*/  @!P6 LEA R2, P3, R22, R7, 0x1 ;  /* 0x000000071602e211 */ /* 0x000fe400078608ff */
[-C--:B---3--:R-:W-:Y:S02]  /*158f0*/  @!P4 LEA.HI.X R9, R18, R3.reuse, R15, 0x1, P1 ;  /* 0x000000031209c211 */ /* 0x088fe400008f0c0f */
[-C--:B------:R-:W-:Y:S02]  /*15900*/  @!P5 LEA.HI.X R13, R19, R3.reuse, R14, 0x1, P2 ;  /* 0x00000003130dd211 */ /* 0x080fe400010f0c0e */
[----:B------:R-:W-:Y:S01]  /*15910*/  @!P6 LEA.HI.X R3, R22, R3, R10, 0x1, P3 ;  /* 0x000000031603e211 */ /* 0x000fe200018f0c0a */
[----:B------:R4:W-:Y:S04]  /*15920*/  @!P4 ST.E.128 desc[UR52][R8.64], RZ ;  /* 0x000000ff0800c985 */ /* 0x0009e8000c101d34 */
[----:B------:R4:W-:Y:S04]  /*15930*/  @!P5 ST.E.128 desc[UR52][R12.64], RZ ;  /* 0x000000ff0c00d985 */ /* 0x0009e8000c101d34 */
[----:B------:R4:W-:Y:S02]  /*15940*/  @!P6 ST.E.128 desc[UR52][R2.64], RZ ;  /* 0x000000ff0200e985 */ /* 0x0009e4000c101d34 */
.L_x_4340:
[----:B------:R-:W-:Y:S05]  /*15950*/  BSYNC B1 ;  /* 0x0000000000017941 */ /* 0x000fea0003800000 */
.L_x_4339:
[----:B---34-:R3:W4:Y:S01]  /*15960*/  SHFL.IDX PT, R3, R5, 0x2, 0x181f ;  /* 0x00581f0005037f89 */ /* 0x01872200000e0000 */
        /* <DEDUP_REMOVED lines=10> */
[-C--:B----4-:R-:W-:Y:S02]  /*15a10*/  @!P3 LEA.HI.X R9, R18, R3.reuse, R15, 0x1, P0 ;  /* 0x000000031209b211 */ /* 0x090fe400000f0c0f */
[-C--:B------:R-:W-:Y:S02]  /*15a20*/  @!P4 LEA.HI.X R13, R19, R3.reuse, R14, 0x1, P1 ;  /* 0x00000003130dc211 */ /* 0x080fe400008f0c0e */
[----:B------:R-:W-:Y:S01]  /*15a30*/  @!P5 LEA.HI.X R3, R22, R3, R10, 0x1, P2 ;  /* 0x000000031603d211 */ /* 0x000fe200010f0c0a */
[----:B------:R1:W-:Y:S04]  /*15a40*/  @!P3 ST.E.128 desc[UR52][R8.64], RZ ;  /* 0x000000ff0800b985 */ /* 0x0003e8000c101d34 */
[----:B------:R1:W-:Y:S04]  /*15a50*/  @!P4 ST.E.128 desc[UR52][R12.64], RZ ;  /* 0x000000ff0c00c985 */ /* 0x0003e8000c101d34 */
[----:B------:R1:W-:Y:S02]  /*15a60*/  @!P5 ST.E.128 desc[UR52][R2.64], RZ ;  /* 0x000000ff0200d985 */ /* 0x0003e4000c101d34 */
.L_x_4342:
[----:B------:R-:W-:Y:S05]  /*15a70*/  BSYNC B1 ;  /* 0x0000000000017941 */ /* 0x000fea0003800000 */
.L_x_4341:
[----:B------:R-:W-:Y:S01]  /*15a80*/  VIADD R0, R6, 0x60 ;  /* 0x0000006006007836 */ /* 0x000fe20000000000 */
[----:B0-23--:R-:W0:Y:S04]  /*15a90*/  SHFL.IDX PT, R5, R5, 0x3, 0x181f ;  /* 0x00781f0005057f89 */ /* 0x00de2800000e0000 */
[----:B------:R-:W-:Y:S01]  /*15aa0*/  ISETP.GE.AND P0, PT, R0, R11, PT ;  /* 0x0000000b0000720c */ /* 0x000fe20003f06270 */
[----:B-1--4-:R1:W2:-:S12]  /*15ab0*/  SHFL.IDX PT, R3, R4, 0x3, 0x181f ;  /* 0x00781f0004037f89 */ /* 0x01229800000e0000 */
[----:B-1----:R-:W-:Y:S05]  /*15ac0*/  @P0 BRA `(.L_x_4331) ;  /* 0x0000000000340947 */ /* 0x002fea0003800000 */
[----:B------:R-:W-:Y:S02]  /*15ad0*/  ULDC UR4, c[0x0][0xac8] ;  /* 0x0002b20000047ab9 */ /* 0x000fe40000000800 */
[----:B------:R-:W-:Y:S02]  /*15ae0*/  ISETP.GE.AND P3, PT, R18, UR4, PT ;  /* 0x0000000412007c0c */ /* 0x000fe4000bf66270 */
[----:B------:R-:W-:Y:S02]  /*15af0*/  ISETP.GE.AND P4, PT, R19, UR4, PT ;  /* 0x0000000413007c0c */ /* 0x000fe4000bf86270 */
[----:B------:R-:W-:-:S09]  /*15b00*/  ISETP.GE.AND P5, PT, R22, UR4, PT ;  /* 0x0000000416007c0c */ /* 0x000fd2000bfa6270 */
[-C--:B--2---:R-:W-:Y:S02]  /*15b10*/  @!P3 LEA R6, P0, R18, R3.reuse, 0x1 ;  /* 0x000000031206b211 */ /* 0x084fe400078008ff */
[CC--:B------:R-:W-:Y:S02]  /*15b20*/  @!P4 LEA R8, P1, R19.reuse, R3.reuse, 0x1 ;  /* 0x000000031308c211 */ /* 0x0c0fe400078208ff */
[----:B------:R-:W-:Y:S02]  /*15b30*/  @!P5 LEA R2, P2, R22, R3, 0x1 ;  /* 0x000000031602d211 */ /* 0x000fe400078408ff */
[-C--:B0-----:R-:W-:Y:S02]  /*15b40*/  @!P3 LEA.HI.X R7, R18, R5.reuse, R15, 0x1, P0 ;  /* 0x000000051207b211 */ /* 0x081fe400000f0c0f */
[-C--:B------:R-:W-:Y:S02]  /*15b50*/  @!P4 LEA.HI.X R9, R19, R5.reuse, R14, 0x1, P1 ;  /* 0x000000051309c211 */ /* 0x080fe400008f0c0e */
[----:B------:R-:W-:Y:S01]  /*15b60*/  @!P5 LEA.HI.X R3, R22, R5, R10, 0x1, P2 ;  /* 0x000000051603d211 */ /* 0x000fe200010f0c0a */
[----:B------:R0:W-:Y:S04]  /*15b70*/  @!P3 ST.E.128 desc[UR52][R6.64], RZ ;  /* 0x000000ff0600b985 */ /* 0x0001e8000c101d34 */
[----:B------:R0:W-:Y:S04]  /*15b80*/  @!P4 ST.E.128 desc[UR52][R8.64], RZ ;  /* 0x000000ff0800c985 */ /* 0x0001e8000c101d34 */
[----:B------:R0:W-:Y:S02]  /*15b90*/  @!P5 ST.E.128 desc[UR52][R2.64], RZ ;  /* 0x000000ff0200d985 */ /* 0x0001e4000c101d34 */
.L_x_4331:
[----:B------:R-:W-:Y:S05]  /*15ba0*/  BSYNC B0 ;  /* 0x0000000000007941 */ /* 0x000fea0003800000 */
.L_x_4321:
[----:B------:R-:W-:Y:S02]  /*15bb0*/  ULDC UR4, c[0x0][0xc3c] ;  /* 0x00030f0000047ab9 */ /* 0x000fe40000000800 */
[----:B------:R-:W-:-:S06]  /*15bc0*/  UISETP.GE.AND UP0, UPT, UR50, UR4, UPT ;  /* 0x000000043200728c */ /* 0x000fcc000bf06270 */
[----:B------:R-:W-:-:S13]  /*15bd0*/  PLOP3.LUT P0, PT, PT, PT, UP0, 0x80, 0x0 ;  /* 0x000000000000781c */ /* 0x000fda0003f0f008 */
[----:B------:R-:W-:Y:S05]  /*15be0*/  @!P0 BRA `(.L_x_4343) ;  /* 0xfffffeb400588947 */ /* 0x000fea000383ffff */
[----:B------:R-:W-:Y:S05]  /*15bf0*/  EXIT ;  /* 0x000000000000794d */ /* 0x000fea0003800000 */
.L_x_4234:
        /* <DEDUP_REMOVED lines=22> */
.L_x_4344:
        /* <DEDUP_REMOVED lines=44> */
.L_x_4348:
        /* <DEDUP_REMOVED lines=39> */
.L_x_4346:
        /* <DEDUP_REMOVED lines=15> */
.L_x_4349:
        /* <DEDUP_REMOVED lines=62> */
.L_x_4350:
        /* <DEDUP_REMOVED lines=63> */
.L_x_4351:
[----:B01----:R-:W-:-:S05]  /*16b50*/  LOP3.LUT R3, RZ, R2, RZ, 0x33, !PT ;  /* 0x00000002ff037212 */ /* 0x003fca00078e33ff */
[----:B------:R-:W-:-:S05]  /*16b60*/  IMAD.IADD R2, R6, 0x1, R3 ;  /* 0x0000000106027824 */ /* 0x000fca00078e0203 */
[----:B------:R1:W-:Y:S01]  /*16b70*/  STL [R1+0x14], R2 ;  /* 0x0000140201007387 */ /* 0x0003e20000100800 */
[----:B------:R-:W-:Y:S05]  /*16b80*/  BRA `(.L_x_4352) ;  /* 0x00000000000c7947 */ /* 0x000fea0003800000 */
.L_x_4347:
[----:B------:R0:W-:Y:S04]  /*16b90*/  STL [R1+0x10], R7 ;  /* 0x0000100701007387 */ /* 0x0001e80000100800 */
[----:B------:R0:W-:Y:S04]  /*16ba0*/  STL [R1+0x14], RZ ;  /* 0x000014ff01007387 */ /* 0x0001e80000100800 */
[----:B------:R0:W-:Y:S02]  /*16bb0*/  STL [R1+0x18], RZ ;  /* 0x000018ff01007387 */ /* 0x0001e40000100800 */
.L_x_4352:
        /* <DEDUP_REMOVED lines=11> */
.L_x_4345:
        /* <DEDUP_REMOVED lines=18> */
[C---:B------:R-:W-:Y:S01]  /*16d90*/  IMAD.SHL.U32 R18, R9.reuse, 0x40, RZ ;  /* 0x0000004009127824 */ /* 0x040fe200078e00ff */
[C---:B------:R-:W-:Y:S02]  /*16da0*/  LOP3.LUT R8, R9.reuse, 0x7f, RZ, 0xc0, !PT ;  /* 0x0000007f09087812 */ /* 0x040fe400078ec0ff */
[----:B------:R-:W-:Y:S02]  /*16db0*/  R2P PR, R9, 0x6 ;  /* 0x0000000609007804 */ /* 0x000fe40000000000 */
[----:B------:R-:W-:Y:S02]  /*16dc0*/  LOP3.LUT R3, R18, 0x180, RZ, 0xc0, !PT ;  /* 0x0000018012037812 */ /* 0x000fe400078ec0ff */
[----:B------:R-:W-:Y:S02]  /*16dd0*/  SHF.R.U32.HI R7, RZ, 0x5, R8 ;  /* 0x00000005ff077819 */ /* 0x000fe40000011608 */
[----:B------:R-:W-:Y:S01]  /*16de0*/  LOP3.LUT R0, R3, 0x30, R0, 0xf8, !PT ;  /* 0x0000003003007812 */ /* 0x000fe200078ef800 */
[----:B------:R-:W-:-:S05]  /*16df0*/  IMAD.SHL.U32 R3, R9, 0x8, RZ ;  /* 0x0000000809037824 */ /* 0x000fca00078e00ff */
[----:B------:R-:W-:Y:S01]  /*16e00*/  LOP3.LUT R3, R0, 0x30, R3, 0x78, !PT ;  /* 0x0000003000037812 */ /* 0x000fe200078e7803 */
[----:B------:R-:W-:-:S03]  /*16e10*/  IMAD.SHL.U32 R0, R9, 0x80, RZ ;  /* 0x0000008009007824 */ /* 0x000fc600078e00ff */
[----:B------:R-:W-:Y:S01]  /*16e20*/  LOP3.LUT R18, R3, 0x640, R18, 0xf8, !PT ;  /* 0x0000064003127812 */ /* 0x000fe200078ef812 */
[C---:B------:R-:W-:Y:S01]  /*16e30*/  IMAD.SHL.U32 R3, R9.reuse, 0x2, RZ ;  /* 0x0000000209037824 */ /* 0x040fe200078e00ff */
[C---:B------:R-:W-:Y:S02]  /*16e40*/  LOP3.LUT R2, R0.reuse, 0x380, RZ, 0xc0, !PT ;  /* 0x0000038000027812 */ /* 0x040fe400078ec0ff */
[----:B-1----:R-:W-:Y:S01]  /*16e50*/  LOP3.LUT R4, R0, 0x400, RZ, 0xc0, !PT ;  /* 0x0000040000047812 */ /* 0x002fe200078ec0ff */
[----:B------:R-:W-:Y:S01]  /*16e60*/  IMAD.SHL.U32 R0, R9, 0x10, RZ ;  /* 0x0000001009007824 */ /* 0x000fe200078e00ff */
[----:B------:R-:W-:-:S03]  /*16e70*/  LOP3.LUT R5, R2, 0x10, R9, 0xf8, !PT ;  /* 0x0000001002057812 */ /* 0x000fc600078ef809 */
[----:B------:R-:W-:Y:S01]  /*16e80*/  IMAD R4, R7, 0x800, R4 ;  /* 0x0000080007047824 */ /* 0x000fe200078e0204 */
[----:B------:R-:W-:Y:S02]  /*16e90*/  LOP3.LUT R2, R0, 0x40, RZ, 0xc0, !PT ;  /* 0x0000004000027812 */ /* 0x000fe400078ec0ff */
[----:B------:R-:W-:-:S03]  /*16ea0*/  LOP3.LUT R5, R5, 0x70, R0, 0x78, !PT ;  /* 0x0000007005057812 */ /* 0x000fc600078e7800 */
[----:B------:R-:W-:Y:S01]  /*16eb0*/  IMAD R7, R7, 0x200, R2 ;  /* 0x0000020007077824 */ /* 0x000fe200078e0202 */
[----:B------:R-:W-:Y:S01]  /*16ec0*/  LOP3.LUT R2, R0, 0x1b0, RZ, 0xc0, !PT ;  /* 0x000001b000027812 */ /* 0x000fe200078ec0ff */
[----:B------:R-:W-:Y:S01]  /*16ed0*/  IMAD.IADD R6, R4, 0x1, R5 ;  /* 0x0000000104067824 */ /* 0x000fe200078e0205 */
[----:B------:R-:W-:Y:S02]  /*16ee0*/  SHF.R.U32.HI R5, RZ, 0x2, R8 ;  /* 0x00000002ff057819 */ /* 0x000fe40000011608 */
[----:B------:R-:W-:Y:S01]  /*16ef0*/  LOP3.LUT R2, R2, 0x30, R3, 0x78, !PT ;  /* 0x0000003002027812 */ /* 0x000fe200078e7803 */
[----:B------:R-:W-:Y:S01]  /*16f00*/  IMAD.SHL.U32 R3, R9, 0x20, RZ ;  /* 0x0000002009037824 */ /* 0x000fe200078e00ff */
[----:B------:R-:W-:Y:S01]  /*16f10*/  STL [R1+0x28], R6 ;  /* 0x0000280601007387 */ /* 0x000fe20000100800 */
[C---:B------:R-:W-:Y:S01]  /*16f20*/  VIADD R4, R6.reuse, 0x40 ;  /* 0x0000004006047836 */ /* 0x040fe20000000000 */
[----:B------:R-:W-:Y:S01]  /*16f30*/  IADD3 R2, R17, R7, R2 ;  /* 0x0000000711027210 */ /* 0x000fe20007ffe002 */
[----:B------:R-:W-:Y:S01]  /*16f40*/  @P2 VIADD R4, R6, 0xffffffc0 ;  /* 0xffffffc006042836 */ /* 0x000fe20000000000 */
[----:B------:R-:W-:-:S02]  /*16f50*/  LOP3.LUT R3, R5, 0x60, R3, 0xf8, !PT ;  /* 0x0000006005037812 */ /* 0x000fc400078ef803 */
[----:B------:R-:W-:Y:S01]  /*16f60*/  LOP3.LUT R0, R0, 0x30, RZ, 0xc0, !PT ;  /* 0x0000003000007812 */ /* 0x000fe200078ec0ff */
[----:B------:R0:W-:Y:S04]  /*16f70*/  STL [R1+0x30], R2 ;  /* 0x0000300201007387 */ /* 0x0001e80000100800 */
[----:B------:R-:W-:Y:S01]  /*16f80*/  STL [R1+0x20], R4 ;  /* 0x0000200401007387 */ /* 0x000fe20000100800 */
[----:B0-----:R-:W-:-:S05]  /*16f90*/  IMAD.MOV.U32 R2, RZ, RZ, 0x20 ;  /* 0x00000020ff027424 */ /* 0x001fca00078e00ff */
[----:B------:R-:W-:-:S05]  /*16fa0*/  SEL R2, R2, 0xffffffe0, !P1 ;  /* 0xffffffe002027807 */ /* 0x000fca0004800000 */
[C---:B------:R-:W-:Y:S02]  /*16fb0*/  IMAD.IADD R5, R2.reuse, 0x1, R6 ;  /* 0x0000000102057824 */ /* 0x040fe400078e0206 */
[----:B------:R-:W-:Y:S02]  /*16fc0*/  IMAD.IADD R3, R2, 0x1, R4 ;  /* 0x0000000102037824 */ /* 0x000fe400078e0204 */
[----:B------:R-:W-:Y:S01]  /*16fd0*/  IMAD.MOV.U32 R2, RZ, RZ, 0x1 ;  /* 0x00000001ff027424 */ /* 0x000fe200078e00ff */
[----:B------:R-:W-:Y:S04]  /*16fe0*/  STL [R1+0x24], R5 ;  /* 0x0000240501007387 */ /* 0x000fe80000100800 */
[----:B------:R0:W-:Y:S04]  /*16ff0*/  STL [R1+0x2c], R3 ;  /* 0x00002c0301007387 */ /* 0x0001e80000100800 */
[----:B------:R-:W-:Y:S04]  /*17000*/  STL [R1+0x40], RZ ;  /* 0x000040ff01007387 */ /* 0x000fe80000100800 */
[----:B------:R1:W-:Y:S01]  /*17010*/  STL [R1+0x4], R2 ;  /* 0x0000040201007387 */ /* 0x0003e20000100800 */
[----:B0-----:R-:W-:-:S03]  /*17020*/  LOP3.LUT R3, R18, 0x2800, RZ, 0xfc, !PT ;  /* 0x0000280012037812 */ /* 0x001fc600078efcff */
[----:B------:R0:W-:Y:S01]  /*17030*/  STL [R1], RZ ;  /* 0x000000ff01007387 */ /* 0x0001e20000100800 */
[----:B------:R-:W-:Y:S02]  /*17040*/  LOP3.LUT R3, R18, 0x5000, RZ, 0xfc, !PT ;  /* 0x0000500012037812 */ /* 0x000fe400078efcff */
[C---:B-1----:R-:W-:Y:S02]  /*17050*/  LOP3.LUT R2, R0.reuse, 0x40, RZ, 0xfc, !PT ;  /* 0x0000004000027812 */ /* 0x042fe400078efcff */
[----:B------:R-:W-:Y:S02]  /*17060*/  LOP3.LUT R0, R0, 0x80, RZ, 0xfc, !PT ;  /* 0x0000008000007812 */ /* 0x000fe400078efcff */
[C---:B------:R-:W-:Y:S02]  /*17070*/  LOP3.LUT R2, R18.reuse, 0x4800, RZ, 0xfc, !PT ;  /* 0x0000480012027812 */ /* 0x040fe400078efcff */
[C---:B------:R-:W-:Y:S02]  /*17080*/  LOP3.LUT R0, R18.reuse, 0x3000, RZ, 0xfc, !PT ;  /* 0x0000300012007812 */ /* 0x040fe400078efcff */
[----:B------:R-:W-:-:S02]  /*17090*/  LOP3.LUT R2, R18, 0x3800, RZ, 0xfc, !PT ;  /* 0x0000380012027812 */ /* 0x000fc400078efcff */
[----:B0-----:R-:W-:-:S07]  /*170a0*/  LOP3.LUT R0, R18, 0x5800, RZ, 0xfc, !PT ;  /* 0x0000580012007812 */ /* 0x001fce00078efcff */
.L_x_4433:
[----:B------:R-:W-:Y:S01]  /*170b0*/  ULDC.64 UR4, c[0x0][0xa28] ;  /* 0x00028a0000047ab9 */ /* 0x000fe20000000a00 */
[----:B------:R-:W-:Y:S01]  /*170c0*/  ULDC.64 UR8, c[0x0][0xa00] ;  /* 0x0002800000087ab9 */ /* 0x000fe20000000a00 */
[----:B------:R-:W-:Y:S01]  /*170d0*/  UISETP.NE.U32.AND UP0, UPT, UR4, URZ, UPT ;  /* 0x0000003f0400728c */ /* 0x000fe2000bf05070 */
[----:B------:R-:W-:Y:S01]  /*170e0*/  ISETP.NE.U32.AND P0, PT, RZ, UR8, PT ;  /* 0x00000008ff007c0c */ /* 0x000fe2000bf05070 */
[----:B------:R-:W-:Y:S01]  /*170f0*/  ULDC.64 UR6, c[0x0][0xa00] ;  /* 0x0002800000067ab9 */ /* 0x000fe20000000a00 */
[----:B------:R-:W-:Y:S01]  /*17100*/  IMAD.MOV.U32 R0, RZ, RZ, RZ ;  /* 0x000000ffff007224 */ /* 0x000fe200078e00ff */
[----:B------:R-:W-:Y:S01]  /*17110*/  UISETP.NE.AND.EX UP0, UPT, UR5, URZ, UPT, UP0 ;  /* 0x0000003f0500728c */ /* 0x000fe2000bf05300 */
[----:B------:R-:W-:Y:S01]  /*17120*/  ISETP.NE.AND.EX P0, PT, RZ, UR9, PT, P0 ;  /* 0x00000009ff007c0c */ /* 0x000fe2000bf05300 */
[----:B------:R-:W-:Y:S01]  /*17130*/  UIMAD.WIDE UR6, UR42, 0x4, UR6 ;  /* 0x000000042a0678a5 */ /* 0x000fe2000f8e0206 */
[----:B--2---:R-:W2:Y:S01]  /*17140*/  LDL.LU R7, [R1+0x18] ;  /* 0x0000180001077983 */ /* 0x004ea20000300800 */
[----:B------:R-:W-:Y:S01]  /*17150*/  ULDC.64 UR10, c[0x0][0xa18] ;  /* 0x00028600000a7ab9 */ /* 0x000fe20000000a00 */
[----:B01----:R-:W0:Y:S01]  /*17160*/  LDC R6, c[0x0][0x288] ;  /* 0x0000a200ff067b82 */ /* 0x003e220000000800 */
[----:B------:R-:W-:Y:S01]  /*17170*/  PLOP3.LUT P1, PT, PT, PT, UP0, 0x80, 0x0 ;  /* 0x000000000000781c */ /* 0x000fe20003f2f008 */
[----:B------:R-:W-:Y:S01]  /*17180*/  ULDC.64 UR8, c[0x0][0xa08] ;  /* 0x0002820000087ab9 */ /* 0x000fe20000000a00 */
[----:B------:R-:W-:-:S02]  /*17190*/  IMAD.U32 R2, RZ, RZ, UR6 ;  /* 0x00000006ff027e24 */ /* 0x000fc4000f8e00ff */
[----:B------:R-:W-:Y:S01]  /*171a0*/  IMAD.U32 R3, RZ, RZ, UR7 ;  /* 0x00000007ff037e24 */ /* 0x000fe2000f8e00ff */
[----:B------:R-:W-:Y:S02]  /*171b0*/  @UP0 ULDC.64 UR4, c[0x0][0xa28] ;  /* 0x00028a0000040ab9 */ /* 0x000fe40000000a00 */
[----:B------:R-:W-:Y:S02]  /*171c0*/  @UP0 UIMAD.WIDE UR4, UR42, 0x4, UR4 ;  /* 0x000000042a0408a5 */ /* 0x000fe4000f8e0204 */
[----:B------:R1:W3:Y:S01]  /*171d0*/  @P0 LDG.E R5, desc[UR52][R2.64] ;  /* 0x0000003402050981 */ /* 0x0002e2000c1e1900 */
[----:B------:R-:W-:-:S04]  /*171e0*/  UISETP.NE.U32.AND UP0, UPT, UR10, URZ, UPT ;  /* 0x0000003f0a00728c */ /* 0x000fc8000bf05070 */
[----:B------:R-:W-:Y:S01]  /*171f0*/  UISETP.NE.AND.EX UP0, UPT, UR11, URZ, UPT, UP0 ;  /* 0x0000003f0b00728c */ /* 0x000fe2000bf05300 */
[----:B-1----:R-:W-:Y:S02]  /*17200*/  IMAD.U32 R2, RZ, RZ, UR4 ;  /* 0x00000004ff027e24 */ /* 0x002fe4000f8e00ff */
[----:B------:R-:W-:Y:S01]  /*17210*/  IMAD.U32 R3, RZ, RZ, UR5 ;  /* 0x00000005ff037e24 */ /* 0x000fe2000f8e00ff */
[----:B------:R-:W-:-:S04]  /*17220*/  ULDC.64 UR4, c[0x0][0xa08] ;  /* 0x0002820000047ab9 */ /* 0x000fc80000000a00 */
[----:B------:R1:W5:Y:S01]  /*17230*/  @P1 LDG.E R0, desc[UR52][R2.64] ;  /* 0x0000003402001981 */ /* 0x000362000c1e1900 */
[----:B------:R-:W-:Y:S01]  /*17240*/  ISETP.NE.U32.AND P1, PT, RZ, UR4, PT ;  /* 0x00000004ff007c0c */ /* 0x000fe2000bf25070 */
[----:B------:R-:W-:Y:S01]  /*17250*/  UIMAD.WIDE UR8, UR42, 0x4, UR8 ;  /* 0x000000042a0878a5 */ /* 0x000fe2000f8e0208 */
[----:B------:R-:W-:Y:S02]  /*17260*/  IMAD.MOV.U32 R4, RZ, RZ, RZ ;  /* 0x000000ffff047224 */ /* 0x000fe400078e00ff */
[----:B------:R-:W-:Y:S01]  /*17270*/  ISETP.NE.AND.EX P1, PT, RZ, UR5, PT, P1 ;  /* 0x00000005ff007c0c */ /* 0x000fe2000bf25310 */
[----:B------:R-:W-:Y:S01]  /*17280*/  @UP0 ULDC.64 UR4, c[0x0][0xa18] ;  /* 0x0002860000040ab9 */ /* 0x000fe20000000a00 */
[----:B------:R-:W-:Y:S01]  /*17290*/  PLOP3.LUT P4, PT, PT, PT, UP0, 0x80, 0x0 ;  /* 0x000000000000781c */ /* 0x000fe20003f8f008 */
[----:B------:R-:W-:Y:S01]  /*172a0*/  @UP0 UIMAD.WIDE UR4, UR42, 0x4, UR4 ;  /* 0x000000042a0408a5 */ /* 0x000fe2000f8e0204 */
[----:B-1----:R-:W-:Y:S02]  /*172b0*/  IMAD.U32 R2, RZ, RZ, UR8 ;  /* 0x00000008ff027e24 */ /* 0x002fe4000f8e00ff */
[----:B------:R-:W-:-:S07]  /*172c0*/  IMAD.U32 R3, RZ, RZ, UR9 ;  /* 0x00000009ff037e24 */ /* 0x000fce000f8e00ff */
[----:B------:R1:W5:Y:S02]  /*172d0*/  @P1 LDG.E R4, desc[UR52][R2.64] ;  /* 0x0000003402041981 */ /* 0x000364000c1e1900 */
[----:B-1----:R-:W-:Y:S02]  /*172e0*/  IMAD.U32 R2, RZ, RZ, UR4 ;  /* 0x00000004ff027e24 */ /* 0x002fe4000f8e00ff */
[----:B------:R-:W-:Y:S01]  /*172f0*/  IMAD.U32 R3, RZ, RZ, UR5 ;  /* 0x00000005ff037e24 */ /* 0x000fe2000f8e00ff */
[----:B------:R-:W-:Y:S01]  /*17300*/  UMOV UR43, URZ ;  /* 0x0000003f002b7c82 */ /* 0x000fe20008000000 */
[----:B------:R-:W-:-:S03]  /*17310*/  ULDC.64 UR4, c[0x0][0xa20] ;  /* 0x0002880000047ab9 */ /* 0x000fc60000000a00 */
[----:B0-----:R0:W4:Y:S01]  /*17320*/  @P4 LDG.E R6, desc[UR52][R2.64] ;  /* 0x0000003402064981 */ /* 0x001122000c1e1900 */
[----:B------:R-:W-:-:S04]  /*17330*/  ISETP.NE.U32.AND P3, PT, RZ, UR4, PT ;  /* 0x00000004ff007c0c */ /* 0x000fc8000bf65070 */
[----:B------:R-:W-:Y:S01]  /*17340*/  ISETP.NE.AND.EX P3, PT, RZ, UR5, PT, P3 ;  /* 0x00000005ff007c0c */ /* 0x000fe2000bf65330 */
[----:B0-----:R-:W0:Y:S02]  /*17350*/  LDC.64 R2, c[0x0][0x418] ;  /* 0x00010600ff027b82 */ /* 0x001e240000000a00 */
[----:B0-----:R-:W-:-:S04]  /*17360*/  ISETP.NE.U32.AND P2, PT, R2, RZ, PT ;  /* 0x000000ff0200720c */ /* 0x001fc80003f45070 */
[----:B------:R-:W-:Y:S02]  /*17370*/  ISETP.NE.AND.EX P2, PT, R3, RZ, PT, P2 ;  /* 0x000000ff0300720c */ /* 0x000fe40003f45320 */
[C---:B--2---:R-:W-:Y:S02]  /*17380*/  R2UR UR36, R7.reuse ;  /* 0x00000000072472ca */ /* 0x044fe400000e0000 */
[C---:B------:R-:W-:Y:S02]  /*17390*/  LOP3.LUT R2, R7.reuse, 0xff000000, RZ, 0xc0, !PT ;  /* 0xff00000007027812 */ /* 0x040fe400078ec0ff */
[----:B------:R-:W-:Y:S02]  /*173a0*/  LOP3.LUT R8, R7, 0xff0000, RZ, 0xc0, !PT ;  /* 0x00ff000007087812 */ /* 0x000fe400078ec0ff */
[----:B------:R-:W-:-:S04]  /*173b0*/  SHF.R.U32.HI R2, RZ, 0x8, R2 ;  /* 0x00000008ff027819 */ /* 0x000fc80000011602 */
[----:B------:R-:W-:Y:S02]  /*173c0*/  LEA.HI R8, R8, R2, RZ, 0x10 ;  /* 0x0000000208087211 */ /* 0x000fe400078f80ff */
[----:B---3--:R-:W-:Y:S01]  /*173d0*/  @P0 R2UR UR43, R5 ;  /* 0x00000000052b02ca */ /* 0x008fe200000e0000 */
[----:B------:R-:W-:Y:S01]  /*173e0*/  ULOP3.LUT UR36, UR36, 0xffff, URZ, 0xc0, !UPT ;  /* 0x0000ffff24247892 */ /* 0x000fe2000f8ec03f */
[----:B------:R-:W0:Y:S02]  /*173f0*/  LDC R5, c[0x0][0x424] ;  /* 0x00010900ff057b82 */ /* 0x000e240000000800 */
[----:B0-----:R-:W-:Y:S01]  /*17400*/  SEL R5, R5, 0x1, P2 ;  /* 0x0000000105057807 */ /* 0x001fe20001000000 */
[----:B----4-:R0:W-:Y:S01]  /*17410*/  STL [R1+0x38], R6 ;  /* 0x0000380601007387 */ /* 0x0101e20000100800 */
[----:B------:R-:W-:-:S04]  /*17420*/  IMAD.MOV.U32 R9, RZ, RZ, R6 ;  /* 0x000000ffff097224 */ /* 0x000fc800078e0006 */
[----:B0-----:R-:W0:Y:S02]  /*17430*/  LDC R6, c[0x0][0x2f0] ;  /* 0x0000bc00ff067b82 */ /* 0x001e240000000800 */
[----:B0-----:R-:W-:Y:S01]  /*17440*/  IMAD R5, R5, R6, RZ ;  /* 0x0000000605057224 */ /* 0x001fe200078e02ff */
[----:B------:R-:W-:Y:S06]  /*17450*/  @P4 BRA `(.L_x_4354) ;  /* 0x00000000001c4947 */ /* 0x000fec0003800000 */
[----:B------:R-:W-:Y:S05]  /*17460*/  @!P0 BRA `(.L_x_4354) ;  /* 0x0000000000188947 */ /* 0x000fea0003800000 */
[----:B------:R-:W-:Y:S02]  /*17470*/  IMAD.U32 R2, RZ, RZ, UR6 ;  /* 0x00000006ff027e24 */ /* 0x000fe4000f8e00ff */
[----:B------:R-:W-:-:S05]  /*17480*/  IMAD.U32 R3, RZ, RZ, UR7 ;  /* 0x00000007ff037e24 */ /* 0x000fca000f8e00ff */
[----:B------:R-:W2:Y:S04]  /*17490*/  LDG.E R6, desc[UR52][R2.64] ;  /* 0x0000003402067981 */ /* 0x000ea8000c1e1900 */
[----:B------:R-:W2:Y:S02]  /*174a0*/  LDG.E R2, desc[UR52][R2.64+0x4] ;  /* 0x0000043402027981 */ /* 0x000ea4000c1e1900 */
[----:B--2---:R-:W-:-:S05]  /*174b0*/  IMAD.IADD R9, R2, 0x1, -R6 ;  /* 0x0000000102097824 */ /* 0x004fca00078e0a06 */
[----:B------:R0:W-:Y:S02]  /*174c0*/  STL [R1+0x38], R9 ;  /* 0x0000380901007387 */ /* 0x0001e40000100800 */
.L_x_4354:
[----:B-----5:R-:W-:-:S05]  /*174d0*/  IMAD.IADD R2, R4, 0x1, R0 ;  /* 0x0000000104027824 */ /* 0x020fca00078e0200 */
[----:B------:R1:W-:Y:S01]  /*174e0*/  STL [R1+0x1c], R2 ;  /* 0x00001c0201007387 */ /* 0x0003e20000100800 */
[----:B------:R-:W-:Y:S05]  /*174f0*/  @!P3 BRA `(.L_x_4355) ;  /* 0x000000000018b947 */ /* 0x000fea0003800000 */
[----:B------:R-:W-:Y:S02]  /*17500*/  ULDC.64 UR4, c[0x0][0xa20] ;  /* 0x0002880000047ab9 */ /* 0x000fe40000000a00 */
[----:B------:R-:W-:-:S06]  /*17510*/  UIMAD.WIDE UR4, UR42, 0x4, UR4 ;  /* 0x000000042a0478a5 */ /* 0x000fcc000f8e0204 */
[----:B-1----:R-:W-:Y:S02]  /*17520*/  IMAD.U32 R2, RZ, RZ, UR4 ;  /* 0x00000004ff027e24 */ /* 0x002fe4000f8e00ff */
[----:B------:R-:W-:-:S05]  /*17530*/  IMAD.U32 R3, RZ, RZ, UR5 ;  /* 0x00000005ff037e24 */ /* 0x000fca000f8e00ff */
[----:B------:R1:W5:Y:S01]  /*17540*/  LDG.E R5, desc[UR52][R2.64] ;  /* 0x0000003402057981 */ /* 0x000362000c1e1900 */
[----:B------:R-:W-:Y:S05]  /*17550*/  BRA `(.L_x_4356) ;  /* 0x0000000000187947 */ /* 0x000fea0003800000 */
.L_x_4355:
[----:B------:R-:W-:Y:S05]  /*17560*/  @!P1 BRA `(.L_x_4356) ;  /* 0x0000000000149947 */ /* 0x000fea0003800000 */
[----:B-1----:R-:W-:Y:S02]  /*17570*/  IMAD.U32 R2, RZ, RZ, UR8 ;  /* 0x00000008ff027e24 */ /* 0x002fe4000f8e00ff */
[----:B------:R-:W-:-:S05]  /*17580*/  IMAD.U32 R3, RZ, RZ, UR9 ;  /* 0x00000009ff037e24 */ /* 0x000fca000f8e00ff */
[----:B------:R-:W2:Y:S04]  /*17590*/  LDG.E R5, desc[UR52][R2.64] ;  /* 0x0000003402057981 */ /* 0x000ea8000c1e1900 */
[----:B------:R-:W2:Y:S02]  /*175a0*/  LDG.E R2, desc[UR52][R2.64+0x4] ;  /* 0x0000043402027981 */ /* 0x000ea4000c1e1900 */
[----:B--2---:R-:W-:-:S07]  /*175b0*/  IMAD.IADD R5, R2, 0x1, -R5 ;  /* 0x0000000102057824 */ /* 0x004fce00078e0a05 */
.L_x_4356:
[----:B------:R-:W2:Y:S01]  /*175c0*/  LDL.LU R4, [R1+0x14] ;  /* 0x0000140001047983 */ /* 0x000ea20000300800 */
[----:B-1----:R-:W1:Y:S01]  /*175d0*/  LDC R2, c[0x0][0x448] ;  /* 0x00011200ff027b82 */ /* 0x002e620000000800 */
[----:B-----5:R-:W-:Y:S01]  /*175e0*/  IMAD.IADD R0, R5, 0x1, -R0 ;  /* 0x0000000105007824 */ /* 0x020fe200078e0a00 */
[----:B-1----:R-:W-:-:S13]  /*175f0*/  ISETP.NE.AND P1, PT, R2, 0x1, PT ;  /* 0x000000010200780c */ /* 0x002fda0003f25270 */
[----:B------:R-:W1:Y:S08]  /*17600*/  @P1 LDC R3, c[0x0][0x44c] ;  /* 0x00011300ff031b82 */ /* 0x000e700000000800 */
[----:B------:R-:W3:Y:S01]  /*17610*/  @P1 LDC R2, c[0x0][0x450] ;  /* 0x00011400ff021b82 */ /* 0x000ee20000000800 */
[----:B--2---:R-:W-:-:S04]  /*17620*/  IMAD.SHL.U32 R10, R4, 0x80, RZ ;  /* 0x00000080040a7824 */ /* 0x004fc800078e00ff */
[----:B------:R-:W-:Y:S01]  /*17630*/  VIADD R4, R10, 0x7f ;  /* 0x0000007f0a047836 */ /* 0x000fe20000000000 */
[----:B------:R2:W-:Y:S03]  /*17640*/  STL [R1+0x34], R10 ;  /* 0x0000340a01007387 */ /* 0x0005e60000100800 */
[----:B-1----:R-:W-:-:S04]  /*17650*/  @P1 IMAD.HI.U32 R3, R4, R3, RZ ;  /* 0x0000000304031227 */ /* 0x002fc800078e00ff */
[----:B------:R-:W-:Y:S01]  /*17660*/  IMAD.MOV.U32 R6, RZ, RZ, R4 ;  /* 0x000000ffff067224 */ /* 0x000fe200078e0004 */
[----:B---3--:R-:W-:Y:S02]  /*17670*/  @P1 SHF.R.U32.HI R6, RZ, R2, R3 ;  /* 0x00000002ff061219 */ /* 0x008fe40000011603 */
[----:B------:R-:W-:-:S05]  /*17680*/  IADD3 R2, R0, 0x1, -R9 ;  /* 0x0000000100027810 */ /* 0x000fca0007ffe809 */
[----:B------:R-:W-:Y:S02]  /*17690*/  IMAD.IADD R6, R2, 0x1, R6 ;  /* 0x0000000102067824 */ /* 0x000fe400078e0206 */
[----:B------:R-:W1:Y:S02]  /*176a0*/  LDC.64 R2, c[0x0][0x9e0] ;  /* 0x00027800ff027b82 */ /* 0x000e640000000a00 */
[----:B-1----:R-:W-:Y:S01]  /*176b0*/  ISETP.GE.AND P2, PT, R3, 0x1, PT ;  /* 0x000000010300780c */ /* 0x002fe20003f46270 */
[----:B------:R-:W-:-:S12]  /*176c0*/  IMAD.IADD R2, R6, 0x1, R2 ;  /* 0x0000000106027824 */ /* 0x000fd800078e0202 */
[----:B--2---:R-:W-:Y:S05]  /*176d0*/  @!P2 BRA `(.L_x_4357) ;  /* 0x000000000040a947 */ /* 0x004fea0003800000 */
[C---:B------:R-:W-:Y:S01]  /*176e0*/  ISETP.GT.AND P0, PT, R6.reuse, RZ, PT ;  /* 0x000000ff0600720c */ /* 0x040fe20003f04270 */
[----:B------:R-:W-:-:S12]  /*176f0*/  VIADD R7, R6, 0xffffffff ;  /* 0xffffffff06077836 */ /* 0x000fd80000000000 */
        /* <DEDUP_REMOVED lines=8> */
.L_x_4358:
[----:B------:R-:W-:-:S13]  /*17780*/  ISETP.NE.AND P0, PT, R3, 0x1, PT ;  /* 0x000000010300780c */ /* 0x000fda0003f05270 */
[----:B------:R-:W1:Y:S02]  /*17790*/  @P0 LDC.64 R4, c[0x0][0x9e8] ;  /* 0x00027a00ff040b82 */ /* 0x000e640000000a00 */
[----:B-1----:R-:W-:-:S05]  /*177a0*/  @P0 IMAD.HI.U32 R4, R7, R4, RZ ;  /* 0x0000000407040227 */ /* 0x002fca00078e00ff */
[----:B------:R-:W-:-:S07]  /*177b0*/  @P0 SHF.R.U32.HI R7, RZ, R5, R4 ;  /* 0x00000005ff070219 */ /* 0x000fce0000011604 */
.L_x_4359:
[----:B------:R-:W-:-:S05]  /*177c0*/  IMAD R7, R7, R3, R3 ;  /* 0x0000000307077224 */ /* 0x000fca00078e0203 */
[----:B------:R-:W-:-:S07]  /*177d0*/  VIMNMX R2, R2, R7, PT ;  /* 0x0000000702027248 */ /* 0x000fce0003fe0100 */
.L_x_4357:
[----:B------:R-:W1:Y:S01]  /*177e0*/  @P1 LDC R5, c[0x0][0x44c] ;  /* 0x00011300ff051b82 */ /* 0x000e620000000800 */
[----:B------:R-:W-:Y:S01]  /*177f0*/  IMAD.MOV.U32 R4, RZ, RZ, R10 ;  /* 0x000000ffff047224 */ /* 0x000fe200078e000a */
[----:B------:R-:W-:-:S06]  /*17800*/  ULDC UR4, c[0x0][0x9dc] ;  /* 0x0002770000047ab9 */ /* 0x000fcc0000000800 */
[----:B------:R-:W2:Y:S01]  /*17810*/  @P1 LDC R6, c[0x0][0x450] ;  /* 0x00011400ff061b82 */ /* 0x000ea20000000800 */
[----:B-1----:R-:W-:-:S05]  /*17820*/  @P1 IMAD.HI.U32 R5, R10, R5, RZ ;  /* 0x000000050a051227 */ /* 0x002fca00078e00ff */
[----:B--2---:R-:W-:Y:S01]  /*17830*/  @P1 SHF.R.U32.HI R4, RZ, R6, R5 ;  /* 0x00000006ff041219 */ /* 0x004fe20000011605 */
[----:B------:R-:W-:-:S03]  /*17840*/  VIADD R5, R2, 0x7f ;  /* 0x0000007f02057836 */ /* 0x000fc60000000000 */
[----:B------:R-:W-:Y:S01]  /*17850*/  IADD3 R2, R4, R0, -R9 ;  /* 0x0000000004027210 */ /* 0x000fe20007ffe809 */
[----:B------:R-:W-:Y:S01]  /*17860*/  VIADD R0, R0, 0x7f ;  /* 0x0000007f00007836 */ /* 0x000fe20000000000 */
[----:B------:R-:W-:-:S04]  /*17870*/  SHF.R.S32.HI R4, RZ, 0x1f, R5 ;  /* 0x0000001fff047819 */ /* 0x000fc80000011405 */
[----:B------:R-:W-:Y:S02]  /*17880*/  LEA.HI R4, R4, R5, RZ, 0x7 ;  /* 0x0000000504047211 */ /* 0x000fe400078f38ff */
[----:B------:R-:W-:Y:S02]  /*17890*/  SHF.R.S32.HI R5, RZ, 0x1f, R0 ;  /* 0x0000001fff057819 */ /* 0x000fe40000011400 */
[----:B------:R-:W-:Y:S02]  /*178a0*/  SHF.R.S32.HI R4, RZ, 0x7, R4 ;  /* 0x00000007ff047819 */ /* 0x000fe40000011404 */
[----:B------:R-:W-:Y:S01]  /*178b0*/  LEA.HI R5, R5, R0, RZ, 0x7 ;  /* 0x0000000005057211 */ /* 0x000fe200078f38ff */
[----:B------:R-:W-:-:S03]  /*178c0*/  VIADD R0, R2, -UR4 ;  /* 0x8000000402007c36 */ /* 0x000fc60008000000 */
[----:B------:R-:W-:-:S04]  /*178d0*/  SHF.R.S32.HI R5, RZ, 0x7, R5 ;  /* 0x00000007ff057819 */ /* 0x000fc80000011405 */
[----:B------:R-:W-:Y:S01]  /*178e0*/  VIMNMX R6, R5, R4, PT ;  /* 0x0000000405067248 */ /* 0x000fe20003fe0100 */
[----:B------:R-:W-:Y:S06]  /*178f0*/  @!P2 BRA `(.L_x_4360) ;  /* 0x00000000003ca947 */ /* 0x000fec0003800000 */
        /* <DEDUP_REMOVED lines=9> */
.L_x_4361:
[----:B------:R-:W-:-:S13]  /*17990*/  ISETP.NE.AND P0, PT, R3, 0x1, PT ;  /* 0x000000010300780c */ /* 0x000fda0003f05270 */
[----:B------:R-:W1:Y:S02]  /*179a0*/  @P0 LDC.64 R4, c[0x0][0x9e8] ;  /* 0x00027a00ff040b82 */ /* 0x000e640000000a00 */
[----:B-1----:R-:W-:-:S05]  /*179b0*/  @P0 IMAD.HI.U32 R4, R2, R4, RZ ;  /* 0x0000000402040227 */ /* 0x002fca00078e00ff */
[----:B------:R-:W-:-:S07]  /*179c0*/  @P0 SHF.R.U32.HI R2, RZ, R5, R4 ;  /* 0x00000005ff020219 */ /* 0x000fce0000011604 */
.L_x_4362:
[----:B------:R-:W-:-:S05]  /*179d0*/  IMAD R2, R2, R3, RZ ;  /* 0x0000000302027224 */ /* 0x000fca00078e02ff */
[----:B------:R-:W-:-:S07]  /*179e0*/  VIMNMX R0, R0, R2, !PT ;  /* 0x0000000200007248 */ /* 0x000fce0007fe0100 */
.L_x_4360:
[----:B------:R-:W-:Y:S02]  /*179f0*/  SHF.R.U32.HI R4, RZ, 0x10, R8 ;  /* 0x00000010ff047819 */ /* 0x000fe40000011608 */
[----:B------:R-:W-:Y:S02]  /*17a00*/  SHF.R.S32.HI R2, RZ, 0x1f, R0 ;  /* 0x0000001fff027819 */ /* 0x000fe40000011400 */
[----:B------:R-:W-:Y:S02]  /*17a10*/  ISETP.NE.AND P0, PT, R4, RZ, PT ;  /* 0x000000ff0400720c */ /* 0x000fe40003f05270 */
[----:B------:R-:W-:-:S04]  /*17a20*/  LEA.HI R2, R2, R0, RZ, 0x7 ;  /* 0x0000000002027211 */ /* 0x000fc800078f38ff */
[----:B------:R-:W-:Y:S01]  /*17a30*/  SHF.R.S32.HI R0, RZ, 0x7, R2 ;  /* 0x00000007ff007819 */ /* 0x000fe20000011402 */
[----:B------:R-:W-:-:S03]  /*17a40*/  IMAD.MOV.U32 R2, RZ, RZ, RZ ;  /* 0x000000ffff027224 */ /* 0x000fc600078e00ff */
[----:B------:R-:W-:-:S03]  /*17a50*/  VIMNMX R0, RZ, R0, !PT ;  /* 0x00000000ff007248 */ /* 0x000fc60007fe0100 */
[----:B------:R-:W1:Y:S01]  /*17a60*/  @!P0 LDC R4, c[0x0][0x9f0] ;  /* 0x00027c00ff048b82 */ /* 0x000e620000000800 */
        /* <DEDUP_REMOVED lines=16> */
[----:B0-----:R-:W-:Y:S01]  /*17b70*/  IMAD.MOV.U32 R9, RZ, RZ, R2 ;  /* 0x000000ffff097224 */ /* 0x001fe200078e0002 */
        /* <DEDUP_REMOVED lines=12> */
.L_x_4363:
[----:B------:R-:W-:Y:S01]  /*17c40*/  LOP3.LUT R8, R8, 0xff, RZ, 0xc0, !PT ;  /* 0x000000ff08087812 */ /* 0x000fe200078ec0ff */
[----:B------:R-:W-:Y:S04]  /*17c50*/  BSSY B7, `(.L_x_4364) ;  /* 0x00003a1000077945 */ /* 0x000fe80003800000 */
[----:B------:R-:W-:-:S05]  /*17c60*/  IMAD R0, R8, R2, R0 ;  /* 0x0000000208007224 */ /* 0x000fca00078e0200 */
        /* <DEDUP_REMOVED lines=11> */
[----:B-1----:R-:W1:Y:S01]  /*17d20*/  LDC.64 R4, c[0x0][0xc60] ;  /* 0x00031800ff047b82 */ /* 0x002e620000000a00 */
[----:B------:R-:W2:Y:S02]  /*17d30*/  FLO.U32 R0, UR4 ;  /* 0x0000000400007d00 */ /* 0x000ea400080e0000 */
        /* <DEDUP_REMOVED lines=8> */
[----:B------:R2:W-:Y:S01]  /*17dc0*/  STL [R1+0x10], R0 ;  /* 0x0000100001007387 */ /* 0x0005e20000100800 */
[----:B------:R-:W-:Y:S05]  /*17dd0*/  BRA `(.L_x_4366) ;  /* 0x0000003800207947 */ /* 0x000fea0003800000 */
.L_x_4365:
        /* <DEDUP_REMOVED lines=8> */
[----:B-1----:R-:W-:Y:S02]  /*17e60*/  IMAD.U32 R4, RZ, RZ, UR6 ;  /* 0x00000006ff047e24 */ /* 0x002fe4000f8e00ff */
        /* <DEDUP_REMOVED lines=11> */
.L_x_4368:
[----:B------:R-:W-:Y:S05]  /*17f20*/  BSYNC B6 ;  /* 0x0000000000067941 */ /* 0x000fea0003800000 */
.L_x_4367:
        /* <DEDUP_REMOVED lines=24> */
.L_x_4370:
[----:B------:R-:W-:Y:S05]  /*180b0*/  BSYNC B6 ;  /* 0x0000000000067941 */ /* 0x000fea0003800000 */
.L_x_4369:
        /* <DEDUP_REMOVED lines=20> */
.L_x_4372:
[----:B------:R-:W-:Y:S05]  /*18200*/  BSYNC B6 ;  /* 0x0000000000067941 */ /* 0x000fea0003800000 */
.L_x_4371:
[----:B------:R-:W-:Y:S01]  /*18210*/  LOP3.LUT P6, RZ, R16, 0x1, RZ, 0xc0, !PT ;  /* 0x0000000110ff7812 */ /* 0x000fe200078cc0ff */
[----:B------:R-:W-:-:S12]  /*18220*/  BSSY B6, `(.L_x_4373) ;  /* 0x0000012000067945 */ /* 0x000fd80003800000 */
        /* <DEDUP_REMOVED lines=17> */
.L_x_4374:
[----:B------:R-:W-:Y:S05]  /*18340*/  BSYNC B6 ;  /* 0x0000000000067941 */ /* 0x000fea0003800000 */
.L_x_4373:
        /* <DEDUP_REMOVED lines=9> */
[----:B------:R-:W3:Y:S01]  /*183e0*/  S2R R0, SR_TID.X ;  /* 0x0000000000007919 */ /* 0x000ee20000002100 */
[----:B------:R-:W-:-:S03]  /*183f0*/  ULDC.64 UR4, c[0x0][0xa08] ;  /* 0x0002820000047ab9 */ /* 0x000fc60000000a00 */
[----:B------:R4:W0:Y:S02]  /*18400*/  @P0 LDG.E R8, desc[UR52][R2.64] ;  /* 0x0000003402080981 */ /* 0x000824000c1e1900 */
[----:B----4-:R-:W4:Y:S01]  /*18410*/  LDC.64 R2, c[0x0][0x418] ;  /* 0x00010600ff027b82 */ /* 0x010f220000000a00 */
[----:B---3--:R-:W-:-:S04]  /*18420*/  SHF.R.U32.HI R0, RZ, 0x5, R0 ;  /* 0x00000005ff007819 */ /* 0x008fc80000011600 */
[----:B------:R-:W-:Y:S02]  /*18430*/  LOP3.LUT R0, R0, 0x3, RZ, 0xc0, !PT ;  /* 0x0000000300007812 */ /* 0x000fe400078ec0ff */
[----:B----4-:R-:W-:Y:S01]  /*18440*/  LOP3.LUT P0, RZ, R2, UR4, RZ, 0xfc, !PT ;  /* 0x0000000402ff7c12 */ /* 0x010fe2000f80fcff */
[----:B------:R-:W-:-:S03]  /*18450*/  UMOV UR4, 0xffffffff ;  /* 0xffffffff00047882 */ /* 0x000fc60000000000 */
[----:B------:R-:W-:Y:S02]  /*18460*/  LOP3.LUT P0, RZ, R3, UR5, RZ, 0xfc, P0 ;  /* 0x0000000503ff7c12 */ /* 0x000fe4000800fcff */
[----:B0-----:R-:W-:Y:S01]  /*18470*/  SHF.R.S32.HI R9, RZ, 0x1f, R8 ;  /* 0x0000001fff097819 */ /* 0x001fe20000011408 */
[----:B------:R0:W-:Y:S01]  /*18480*/  STL [R1+0x8], R8 ;  /* 0x0000080801007387 */ /* 0x0001e20000100800 */
[----:B--2---:R-:W-:-:S03]  /*18490*/  SEL R16, R8, RZ, !P0 ;  /* 0x000000ff08107207 */ /* 0x004fc60004000000 */
[----:B------:R0:W-:Y:S01]  /*184a0*/  STL [R1+0x18], R9 ;  /* 0x0000180901007387 */ /* 0x0001e20000100800 */
[----:B------:R-:W-:Y:S05]  /*184b0*/  BRA.DIV UR4, `(.L_x_4375) ;  /* 0x0000004a04807947 */ /* 0x000fea000b800000 */
[----:B------:R2:W3:Y:S02]  /*184c0*/  SHFL.IDX PT, R14, R0, RZ, 0x1f ;  /* 0x00001fff000e7589 */ /* 0x0004e400000e0000 */
.L_x_4452:
[----:B--2---:R-:W2:Y:S01]  /*184d0*/  LDL.LU R0, [R1+0xc] ;  /* 0x00000c0001007983 */ /* 0x004ea20000300800 */
[----:B------:R-:W-:Y:S02]  /*184e0*/  PLOP3.LUT P1, PT, PT, PT, PT, 0x8, 0x0 ;  /* 0x000000000000781c */ /* 0x000fe40003f2e170 */
[----:B---3--:R-:W-:Y:S02]  /*184f0*/  ISETP.NE.AND P0, PT, R14, RZ, PT ;  /* 0x000000ff0e00720c */ /* 0x008fe40003f05270 */
[----:B--2---:R-:W-:-:S09]  /*18500*/  LOP3.LUT R0, R0, 0xfffffffe, RZ, 0xc0, !PT ;  /* 0xfffffffe00007812 */ /* 0x004fd200078ec0ff */
[----:B------:R-:W-:-:S05]  /*18510*/  @P1 LOP3.LUT R0, R0, 0x1, RZ, 0xfc, !PT ;  /* 0x0000000100001812 */ /* 0x000fca00078efcff */
[----:B------:R2:W-:Y:S01]  /*18520*/  STL [R1+0xc], R0 ;  /* 0x00000c0001007387 */ /* 0x0005e20000100800 */
[----:B------:R-:W-:Y:S05]  /*18530*/  @P0 BRA `(.L_x_4376) ;  /* 0x0000000400d00947 */ /* 0x000fea0003800000 */
[----:B--2---:R-:W2:Y:S01]  /*18540*/  LDL R0, [R1+0x3c] ;  /* 0x00003c0001007983 */ /* 0x004ea20000100800 */
[----:B------:R-:W-:Y:S01]  /*18550*/  UMOV UR4, 0xffffffff ;  /* 0xffffffff00047882 */ /* 0x000fe20000000000 */
[----:B--2---:R-:W-:Y:S02]  /*18560*/  VIADD R0, R0, 0xffffffff ;  /* 0xffffffff00007836 */ /* 0x004fe40000000000 */
[----:B------:R-:W-:Y:S05]  /*18570*/  BRA.DIV UR4, `(.L_x_4377) ;  /* 0x0000004a04707947 */ /* 0x000fea000b800000 */
[----:B------:R-:W-:-:S13]  /*18580*/  ELECT P6, URZ, PT ;  /* 0x00000000003f782f */ /* 0x000fda00038c0000 */
.L_x_4455:
[----:B------:R-:W-:Y:S05]  /*18590*/  @!P6 BRA `(.L_x_4376) ;  /* 0x0000000400b8e947 */ /* 0x000fea0003800000 */
[----:B------:R-:W-:-:S04]  /*185a0*/  ISETP.NE.U32.AND P0, PT, R2, RZ, PT ;  /* 0x000000ff0200720c */ /* 0x000fc80003f05070 */
[----:B------:R-:W-:-:S13]  /*185b0*/  ISETP.NE.AND.EX P0, PT, R3, RZ, PT, P0 ;  /* 0x000000ff0300720c */ /* 0x000fda0003f05300 */
[----:B------:R-:W-:Y:S05]  /*185c0*/  @!P0 BRA `(.L_x_4378) ;  /* 0x0000000000448947 */ /* 0x000fea0003800000 */
[----:B------:R-:W2:Y:S01]  /*185d0*/  LDC R7, c[0x0][0x43c] ;  /* 0x00010f00ff077b82 */ /* 0x000ea20000000800 */
[----:B------:R-:W-:Y:S01]  /*185e0*/  ULDC.64 UR4, c[0x0][0x428] ;  /* 0x00010a0000047ab9 */ /* 0x000fe20000000a00 */
[----:B--2---:R-:W-:-:S13]  /*185f0*/  ISETP.NE.AND P0, PT, R7, 0x1, PT ;  /* 0x000000010700780c */ /* 0x004fda0003f05270 */
[----:B-1----:R-:W1:Y:S02]  /*18600*/  @P0 LDC.64 R4, c[0x0][0x440] ;  /* 0x00011000ff040b82 */ /* 0x002e640000000a00 */
        /* <DEDUP_REMOVED lines=13> */
.L_x_4378:
[----:B--2---:R-:W2:Y:S04]  /*186e0*/  LDL R2, [R1] ;  /* 0x0000000001027983 */ /* 0x004ea80000100800 */
[----:B------:R-:W1:Y:S01]  /*186f0*/  LDL R3, [R1+0x4] ;  /* 0x0000040001037983 */ /* 0x000e620000100800 */
[----:B0-----:R-:W0:Y:S02]  /*18700*/  S2R R8, SR_TID.X ;  /* 0x0000000000087919 */ /* 0x001e240000002100 */
[----:B0-----:R-:W-:-:S04]  /*18710*/  LOP3.LUT R8, R8, 0x7f, RZ, 0xc0, !PT ;  /* 0x0000007f08087812 */ /* 0x001fc800078ec0ff */
[----:B------:R-:W-:Y:S01]  /*18720*/  ISETP.NE.AND P1, PT, R8, RZ, PT ;  /* 0x000000ff0800720c */ /* 0x000fe20003f25270 */
[----:B--2---:R-:W-:Y:S01]  /*18730*/  IMAD R2, R2, 0x8, R17 ;  /* 0x0000000802027824 */ /* 0x004fe200078e0211 */
[----:B-1----:R-:W-:-:S04]  /*18740*/  SHF.L.U32 R4, R3, 0x1f, RZ ;  /* 0x0000001f03047819 */ /* 0x002fc800000006ff */
[----:B------:R-:W0:Y:S02]  /*18750*/  SYNCS.PHASECHK.TRANS64.TRYWAIT P0, [R2+URZ+0x2a880], R4 ;  /* 0x02a88004020075a7 */ /* 0x000e24000800017f */
[----:B0-----:R-:W-:Y:S05]  /*18760*/  @!P0 BRA `(.L_x_4379) ;  /* 0x0000004800148947 */ /* 0x001fea0003800000 */
.L_x_4456:
        /* <DEDUP_REMOVED lines=8> */
.L_x_4380:
[----:B------:R-:W2:Y:S04]  /*187f0*/  LDL R3, [R1] ;  /* 0x0000000001037983 */ /* 0x000ea80000100800 */
        /* <DEDUP_REMOVED lines=9> */
[----:B------:R-:W-:Y:S01]  /*18890*/  UMOV UR20, UR36 ;  /* 0x0000002400147c82 */ /* 0x000fe20008000000 */
[----:B------:R-:W-:Y:S01]  /*188a0*/  UMOV UR10, 0x80 ;  /* 0x00000080000a7882 */ /* 0x000fe20000000000 */
[----:B------:R-:W-:-:S03]  /*188b0*/  UMOV UR12, UR36 ;  /* 0x00000024000c7c82 */ /* 0x000fc60008000000 */
[----:B------:R-:W-:Y:S02]  /*188c0*/  UIADD3 UR33, UR33, 0x2a870, URZ ;  /* 0x0002a87021217890 */ /* 0x000fe4000fffe03f */
[----:B------:R-:W-:Y:S01]  /*188d0*/  UMOV UR21, UR37 ;  /* 0x0000002500157c82 */ /* 0x000fe20008000000 */
[----:B------:R-:W-:-:S04]  /*188e0*/  UMOV UR13, UR37 ;  /* 0x00000025000d7c82 */ /* 0x000fc80008000000 */
[----:B------:R-:W-:Y:S01]  /*188f0*/  UMOV UR17, UR33 ;  /* 0x0000002100117c82 */ /* 0x000fe20008000000 */
[----:B------:R-:W-:Y:S01]  /*18900*/  UMOV UR9, UR33 ;  /* 0x0000002100097c82 */ /* 0x000fe20008000000 */
[----:B--2---:R-:W-:Y:S02]  /*18910*/  IMAD R3, R3, 0x6000, R17 ;  /* 0x0000600003037824 */ /* 0x004fe400078e0211 */
[----:B---3--:R-:W-:-:S03]  /*18920*/  IMAD R0, R0, 0x80, R5 ;  /* 0x0000008000007824 */ /* 0x008fc600078e0205 */
[----:B------:R-:W-:Y:S02]  /*18930*/  R2UR UR8, R3 ;  /* 0x00000000030872ca */ /* 0x000fe400000e0000 */
[----:B------:R-:W-:-:S11]  /*18940*/  R2UR UR35, R0 ;  /* 0x00000000002372ca */ /* 0x000fd600000e0000 */
[----:B------:R-:W-:Y:S02]  /*18950*/  UIADD3 UR32, UR8, 0xc400, URZ ;  /* 0x0000c40008207890 */ /* 0x000fe4000fffe03f */
[----:B------:R-:W-:Y:S02]  /*18960*/  UIADD3 UR16, UR8, 0xe400, URZ ;  /* 0x0000e40008107890 */ /* 0x000fe4000fffe03f */
[----:B------:R-:W-:Y:S01]  /*18970*/  UIADD3 UR8, UR8, 0x10400, URZ ;  /* 0x0001040008087890 */ /* 0x000fe2000fffe03f */
[----:B------:R-:W-:Y:S01]  /*18980*/  UMOV UR19, UR35 ;  /* 0x0000002300137c82 */ /* 0x000fe20008000000 */
[----:B------:R-:W-:-:S03]  /*18990*/  UMOV UR11, UR35 ;  /* 0x00000023000b7c82 */ /* 0x000fc60008000000 */
[----:B------:R1:W-:Y:S02]  /*189a0*/  UTMALDG.4D [UR32], [UR4], desc[UR6] ;  /* 0x00000620040075b4 */ /* 0x0003e40008019000 */
[----:B------:R1:W-:Y:S02]  /*189b0*/  UTMALDG.4D [UR16], [UR4], desc[UR6] ;  /* 0x00000610040075b4 */ /* 0x0003e40008019000 */
[----:B------:R1:W-:Y:S01]  /*189c0*/  UTMALDG.4D [UR8], [UR4], desc[UR6] ;  /* 0x00000608040075b4 */ /* 0x0003e20008019000 */
[----:B------:R-:W2:Y:S02]  /*189d0*/  SYNCS.PHASECHK.TRANS64.TRYWAIT P0, [R2+URZ+0x2a840], R4 ;  /* 0x02a84004020075a7 */ /* 0x000ea4000800017f */
[----:B-12---:R-:W-:Y:S05]  /*189e0*/  @!P0 BRA `(.L_x_4381) ;  /* 0x0000004400888947 */ /* 0x006fea0003800000 */
.L_x_4457:
        /* <DEDUP_REMOVED lines=8> */
.L_x_4382:
        /* <DEDUP_REMOVED lines=33> */
.L_x_4376:
[----:B------:R-:W-:Y:S05]  /*18c80*/  WARPSYNC.ALL ;  /* 0x0000000000007948 */ /* 0x000fea0003800000 */
[----:B--2---:R-:W-:Y:S01]  /*18c90*/  VIADD R0, R17, 0x18400 ;  /* 0x0001840011007836 */ /* 0x004fe20000000000 */
        /* <DEDUP_REMOVED lines=21> */
[----:B0-----:R-:W-:Y:S02]  /*18df0*/  IMAD.MOV.U32 R8, RZ, RZ, 0x70 ;  /* 0x00000070ff087424 */ /* 0x001fe400078e00ff */
[----:B------:R-:W-:Y:S02]  /*18e00*/  IMAD.MOV.U32 R12, RZ, RZ, 0x1 ;  /* 0x00000001ff0c7424 */ /* 0x000fe400078e00ff */
[----:B------:R-:W-:-:S07]  /*18e10*/  IMAD.MOV.U32 R13, RZ, RZ, RZ ;  /* 0x000000ffff0d7224 */ /* 0x000fce00078e00ff */
[----:B------:R-:W-:-:S07]  /*18e20*/  LEPC R20, `(.L_x_4384) ;  /* 0x000000001014794e */ /* 0x000fce0000000000 */
[----:B-1----:R-:W-:Y:S05]  /*18e30*/  CALL.ABS.NOINC R2 ;  /* 0x0000000002007343 */ /* 0x002fea0003c00000 */
.L_x_4384:
[----:B------:R-:W-:Y:S05]  /*18e40*/  BSYNC B6 ;  /* 0x0000000000067941 */ /* 0x000fea0003800000 */
.L_x_4383:
[----:B------:R-:W2:Y:S01]  /*18e50*/  LDL R12, [R1+0x34] ;  /* 0x00003400010c7983 */ /* 0x000ea20000100800 */
[----:B0-----:R-:W0:Y:S01]  /*18e60*/  LDC R8, c[0x0][0x448] ;  /* 0x00011200ff087b82 */ /* 0x001e220000000800 */
[----:B------:R-:W-:Y:S01]  /*18e70*/  ULDC.64 UR8, c[0x0][0xa00] ;  /* 0x0002800000087ab9 */ /* 0x000fe20000000a00 */
[----:B------:R-:W-:Y:S01]  /*18e80*/  ULDC.64 UR6, c[0x0][0x2d8] ;  /* 0x0000b60000067ab9 */ /* 0x000fe20000000a00 */
[----:B------:R-:W3:Y:S01]  /*18e90*/  S2R R2, SR_TID.X ;  /* 0x0000000000027919 */ /* 0x000ee20000002100 */
[----:B0-----:R-:W-:Y:S01]  /*18ea0*/  ISETP.NE.AND P0, PT, R8, 0x1, PT ;  /* 0x000000010800780c */ /* 0x001fe20003f05270 */
[----:B------:R-:W0:Y:S01]  /*18eb0*/  S2R R9, SR_TID.X ;  /* 0x0000000000097919 */ /* 0x000e220000002100 */
[----:B------:R-:W-:Y:S01]  /*18ec0*/  UISETP.NE.U32.AND UP0, UPT, UR8, URZ, UPT ;  /* 0x0000003f0800728c */ /* 0x000fe2000bf05070 */
[----:B------:R-:W-:Y:S01]  /*18ed0*/  UMOV UR4, UR46 ;  /* 0x0000002e00047c82 */ /* 0x000fe20008000000 */
[----:B---3--:R-:W-:-:S09]  /*18ee0*/  LOP3.LUT R0, R2, 0x7f, RZ, 0xc0, !PT ;  /* 0x0000007f02007812 */ /* 0x008fd200078ec0ff */
[----:B------:R-:W3:Y:S01]  /*18ef0*/  @P0 LDC R3, c[0x0][0x44c] ;  /* 0x00011300ff030b82 */ /* 0x000ee20000000800 */
[----:B------:R-:W-:Y:S01]  /*18f00*/  IMAD.SHL.U32 R2, R2, 0x20, RZ ;  /* 0x0000002002027824 */ /* 0x000fe200078e00ff */
[----:B------:R-:W-:-:S06]  /*18f10*/  SHF.R.U32.HI R0, RZ, 0x2, R0 ;  /* 0x00000002ff007819 */ /* 0x000fcc0000011600 */
[----:B-1----:R-:W1:Y:S01]  /*18f20*/  @P0 LDC R4, c[0x0][0x450] ;  /* 0x00011400ff040b82 */ /* 0x002e620000000800 */
[----:B------:R-:W-:Y:S01]  /*18f30*/  UMOV UR5, UR37 ;  /* 0x0000002500057c82 */ /* 0x000fe20008000000 */
[----:B------:R-:W-:Y:S01]  /*18f40*/  LOP3.LUT R2, R0, 0x60, R2, 0xf8, !PT ;  /* 0x0000006000027812 */ /* 0x000fe200078ef802 */
[----:B------:R-:W-:Y:S02]  /*18f50*/  UIMAD.WIDE.U32 UR4, UR36, UR6, UR4 ;  /* 0x00000006240472a5 */ /* 0x000fe4000f8e0004 */
[----:B------:R-:W-:Y:S02]  /*18f60*/  UISETP.NE.AND.EX UP0, UPT, UR9, URZ, UPT, UP0 ;  /* 0x0000003f0900728c */ /* 0x000fe4000bf05300 */
[----:B------:R-:W-:Y:S01]  /*18f70*/  USHF.R.S32.HI UR6, URZ, 0x1f, UR42 ;  /* 0x0000001f3f067899 */ /* 0x000fe2000801142a */
[----:B------:R-:W-:-:S03]  /*18f80*/  ULDC.64 UR8, c[0x0][0x2e0] ;  /* 0x0000b80000087ab9 */ /* 0x000fc60000000a00 */
[----:B------:R-:W-:Y:S02]  /*18f90*/  USEL UR6, UR6, URZ, !UP0 ;  /* 0x0000003f06067287 */ /* 0x000fe4000c000000 */
[----:B------:R-:W-:Y:S02]  /*18fa0*/  UIMAD UR5, UR36, UR7, UR5 ;  /* 0x00000007240572a4 */ /* 0x000fe4000f8e0205 */
[----:B------:R-:W-:Y:S02]  /*18fb0*/  USEL UR7, UR42, URZ, !UP0 ;  /* 0x0000003f2a077287 */ /* 0x000fe4000c000000 */
[----:B------:R-:W-:Y:S02]  /*18fc0*/  UIMAD UR6, UR6, UR8, URZ ;  /* 0x00000008060672a4 */ /* 0x000fe4000f8e023f */
[----:B------:R-:W-:Y:S02]  /*18fd0*/  UIMAD.WIDE.U32 UR4, UR7, UR8, UR4 ;  /* 0x00000008070472a5 */ /* 0x000fe4000f8e0004 */
[----:B------:R-:W-:-:S04]  /*18fe0*/  UIMAD UR6, UR7, UR9, UR6 ;  /* 0x00000009070672a4 */ /* 0x000fc8000f8e0206 */
[----:B------:R-:W-:Y:S01]  /*18ff0*/  UIADD3 UR6, UR5, UR6, URZ ;  /* 0x0000000605067290 */ /* 0x000fe2000fffe03f */
[----:B------:R-:W-:Y:S02]  /*19000*/  IMAD.U32 R6, RZ, RZ, UR4 ;  /* 0x00000004ff067e24 */ /* 0x000fe4000f8e00ff */
[----:B------:R-:W-:Y:S01]  /*19010*/  IMAD.U32 R7, RZ, RZ, UR5 ;  /* 0x00000005ff077e24 */ /* 0x000fe2000f8e00ff */
[----:B------:R-:W-:Y:S01]  /*19020*/  ULDC.64 UR4, c[0x0][0x2d0] ;  /* 0x0000b40000047ab9 */ /* 0x000fe20000000a00 */
[----:B0-----:R-:W-:-:S05]  /*19030*/  IMAD.SHL.U32 R9, R9, 0x10, RZ ;  /* 0x0000001009097824 */ /* 0x001fca00078e00ff */
[----:B------:R-:W-:-:S04]  /*19040*/  LOP3.LUT R9, R9, 0x30, RZ, 0xc0, !PT ;  /* 0x0000003009097812 */ /* 0x000fc800078ec0ff */
[C---:B------:R-:W-:Y:S02]  /*19050*/  LOP3.LUT R11, R9.reuse, 0x40, RZ, 0xfc, !PT ;  /* 0x00000040090b7812 */ /* 0x040fe400078efcff */
[----:B------:R-:W-:Y:S01]  /*19060*/  LOP3.LUT R9, R9, 0x80, RZ, 0xfc, !PT ;  /* 0x0000008009097812 */ /* 0x000fe200078efcff */
[----:B--2---:R-:W-:-:S04]  /*19070*/  IMAD.IADD R2, R2, 0x1, R12 ;  /* 0x0000000102027824 */ /* 0x004fc800078e020c */
[----:B---3--:R-:W-:-:S04]  /*19080*/  @P0 IMAD.HI.U32 R3, R2, R3, RZ ;  /* 0x0000000302030227 */ /* 0x008fc800078e00ff */
[----:B------:R-:W-:Y:S01]  /*19090*/  IMAD.MOV.U32 R0, RZ, RZ, R2 ;  /* 0x000000ffff007224 */ /* 0x000fe200078e0002 */
[----:B-1----:R-:W-:-:S04]  /*190a0*/  @P0 SHF.R.U32.HI R0, RZ, R4, R3 ;  /* 0x00000004ff000219 */ /* 0x002fc80000011603 */
[--C-:B------:R-:W-:Y:S01]  /*190b0*/  SHF.R.S32.HI R5, RZ, 0x1f, R0.reuse ;  /* 0x0000001fff057819 */ /* 0x100fe20000011400 */
[----:B------:R-:W-:Y:S02]  /*190c0*/  IMAD.MOV R4, RZ, RZ, -R0 ;  /* 0x000000ffff047224 */ /* 0x000fe400078e0a00 */
[----:B------:R-:W-:Y:S01]  /*190d0*/  IMAD.U32 R3, RZ, RZ, UR6 ;  /* 0x00000006ff037e24 */ /* 0x000fe2000f8e00ff */
[----:B------:R-:W0:Y:S01]  /*190e0*/  S2R R7, SR_TID.X ;  /* 0x0000000000077919 */ /* 0x000e220000002100 */
[----:B------:R-:W-:Y:S01]  /*190f0*/  IMAD R4, R8, R4, R2 ;  /* 0x0000000408047224 */ /* 0x000fe200078e0202 */
[----:B------:R-:W-:Y:S01]  /*19100*/  ULDC.64 UR6, c[0x0][0x280] ;  /* 0x0000a00000067ab9 */ /* 0x000fe20000000a00 */
        /* <DEDUP_REMOVED lines=12> */
[----:B0-----:R-:W-:Y:S02]  /*191d0*/  IMAD.SHL.U32 R10, R7, 0x10, RZ ;  /* 0x00000010070a7824 */ /* 0x001fe400078e00ff */
[----:B------:R-:W-:-:S03]  /*191e0*/  IMAD R0, R4, UR5, R0 ;  /* 0x0000000504007c24 */ /* 0x000fc6000f8e0200 */
[----:B------:R-:W-:Y:S02]  /*191f0*/  LOP3.LUT R10, R10, 0x30, RZ, 0xc0, !PT ;  /* 0x000000300a0a7812 */ /* 0x000fe400078ec0ff */
[----:B------:R-:W-:Y:S02]  /*19200*/  IADD3 R4, P3, R2, UR6, RZ ;  /* 0x0000000602047c10 */ /* 0x000fe4000ff7e0ff */
[----:B------:R-:W-:Y:S02]  /*19210*/  ISETP.GE.AND P0, PT, R10, UR4, PT ;  /* 0x000000040a007c0c */ /* 0x000fe4000bf06270 */
[----:B------:R-:W-:Y:S01]  /*19220*/  ISETP.GE.AND P1, PT, R11, UR4, PT ;  /* 0x000000040b007c0c */ /* 0x000fe2000bf26270 */
[----:B------:R-:W-:Y:S01]  /*19230*/  UMOV UR4, 0xffffffff ;  /* 0xffffffff00047882 */ /* 0x000fe20000000000 */
[----:B------:R-:W-:Y:S02]  /*19240*/  IADD3.X R3, R3, UR7, R0, P3, !PT ;  /* 0x0000000703037c10 */ /* 0x000fe40009ffe400 */
[----:B-1----:R-:W-:Y:S09]  /*19250*/  BRA.DIV UR4, `(.L_x_4385) ;  /* 0x0000003e04807947 */ /* 0x002ff2000b800000 */
[----:B------:R-:W0:Y:S02]  /*19260*/  S2R R6, SR_TID.X ;  /* 0x0000000000067919 */ /* 0x000e240000002100 */
[----:B0-----:R-:W-:Y:S02]  /*19270*/  LOP3.LUT R7, R6, 0x7f, RZ, 0xc0, !PT ;  /* 0x0000007f06077812 */ /* 0x001fe400078ec0ff */
[----:B------:R-:W2:Y:S04]  /*19280*/  LDL.LU R6, [R1+0x38] ;  /* 0x0000380001067983 */ /* 0x000ea80000300800 */
[----:B------:R-:W3:Y:S01]  /*19290*/  LDL.LU R12, [R1+0x34] ;  /* 0x00003400010c7983 */ /* 0x000ee20000300800 */
[----:B------:R-:W-:-:S03]  /*192a0*/  SHF.R.U32.HI R11, RZ, 0x2, R7 ;  /* 0x00000002ff0b7819 */ /* 0x000fc60000011607 */
[----:B------:R-:W0:Y:S01]  /*192b0*/  SHFL.IDX PT, R7, R4, RZ, 0x1c1f ;  /* 0x001c1fff04077589 */ /* 0x000e2200000e0000 */
[----:B--2---:R-:W-:-:S03]  /*192c0*/  IMAD R2, R6, R8, RZ ;  /* 0x0000000806027224 */ /* 0x004fc600078e02ff */
[----:B------:R-:W1:Y:S01]  /*192d0*/  SHFL.IDX PT, R6, R3, RZ, 0x1c1f ;  /* 0x001c1fff03067589 */ /* 0x000e6200000e0000 */
[----:B---3--:R-:W-:-:S04]  /*192e0*/  IMAD.IADD R0, R11, 0x1, R12 ;  /* 0x000000010b007824 */ /* 0x008fc800078e020c */
[C---:B------:R-:W-:Y:S01]  /*192f0*/  VIADD R5, R0.reuse, 0x20 ;  /* 0x0000002000057836 */ /* 0x040fe20000000000 */
        /* <DEDUP_REMOVED lines=27> */
[----:B------:R1:W2:Y:S04]  /*194b0*/  SHFL.IDX PT, R5, R3, 0x3, 0x1c1f ;  /* 0x007c1f0003057f89 */ /* 0x0002a800000e0000 */
[----:B------:R1:W-:Y:S04]  /*194c0*/  @!P3 LDGSTS.E.BYPASS.LTC128B.128 [R9+0x19400], desc[UR52][R6.64], !P0 ;  /* 0x194000000609bfae */ /* 0x0003e8000c101d74 */
[----:B------:R1:W-:Y:S04]  /*194d0*/  @!P3 LDGSTS.E.BYPASS.LTC128B.128 [R9+0x1b400], desc[UR52][R6.64+0x40], !P1 ;  /* 0x1b4000400609bfae */ /* 0x0003e8000c901d74 */
[----:B------:R1:W-:Y:S04]  /*194e0*/  @!P3 LDGSTS.E.BYPASS.LTC128B.128 [R9+0x1d400], desc[UR52][R6.64+0x80], !P2 ;  /* 0x1d4000800609bfae */ /* 0x0003e8000d101d74 */
[----:B------:R1:W3:Y:S02]  /*194f0*/  SHFL.IDX PT, R3, R4, 0x3, 0x1c1f ;  /* 0x007c1f0004037f89 */ /* 0x0002e400000e0000 */
.L_x_4466:
[----:B------:R-:W-:Y:S01]  /*19500*/  VIADD R0, R0, 0x60 ;  /* 0x0000006000007836 */ /* 0x000fe20000000000 */
[----:B------:R-:W-:Y:S04]  /*19510*/  BSSY B0, `(.L_x_4386) ;  /* 0x000000b000007945 */ /* 0x000fe80003800000 */
[----:B------:R-:W-:-:S13]  /*19520*/  ISETP.GE.AND P3, PT, R0, R2, PT ;  /* 0x000000020000720c */ /* 0x000fda0003f66270 */
[----:B------:R-:W-:Y:S05]  /*19530*/  @P3 BRA `(.L_x_4387) ;  /* 0x0000000000203947 */ /* 0x000fea0003800000 */
[----:B---3--:R-:W-:-:S05]  /*19540*/  IADD3 R2, P3, R10, R3, RZ ;  /* 0x000000030a027210 */ /* 0x008fca0007f7e0ff */
[----:B-12---:R-:W-:-:S05]  /*19550*/  IMAD.X R3, RZ, RZ, R5, P3 ;  /* 0x000000ffff037224 */ /* 0x006fca00018e0605 */
[----:B------:R-:W-:Y:S01]  /*19560*/  @!PT LDS RZ, [RZ] ;  /* 0x00000000fffff984 */ /* 0x000fe20000000800 */
[----:B------:R-:W-:Y:S01]  /*19570*/  @!PT LDS RZ, [RZ] ;  /* 0x00000000fffff984 */ /* 0x000fe20000000800 */
[----:B------:R-:W-:Y:S01]  /*19580*/  @!PT LDS RZ, [RZ] ;  /* 0x00000000fffff984 */ /* 0x000fe20000000800 */
[----:B------:R4:W-:Y:S04]  /*19590*/  LDGSTS.E.BYPASS.LTC128B.128 [R9+0x19c00], desc[UR52][R2.64], !P0 ;  /* 0x19c0000002097fae */ /* 0x0009e8000c101d74 */
[----:B------:R4:W-:Y:S04]  /*195a0*/  LDGSTS.E.BYPASS.LTC128B.128 [R9+0x1bc00], desc[UR52][R2.64+0x40], !P1 ;  /* 0x1bc0004002097fae */ /* 0x0009e8000c901d74 */
[----:B------:R4:W-:Y:S02]  /*195b0*/  LDGSTS.E.BYPASS.LTC128B.128 [R9+0x1dc00], desc[UR52][R2.64+0x80], !P2 ;  /* 0x1dc0008002097fae */ /* 0x0009e4000d101d74 */
.L_x_4387:
[----:B------:R-:W-:Y:S05]  /*195c0*/  BSYNC B0 ;  /* 0x0000000000007941 */ /* 0x000fea0003800000 */
.L_x_4386:
[----:B------:R-:W-:Y:S01]  /*195d0*/  NOP ;  /* 0x0000000000007918 */ /* 0x000fe20000000000 */
[----:B------:R-:W-:-:S13]  /*195e0*/  PLOP3.LUT P0, PT, PT, PT, PT, 0x80, 0x0 ;  /* 0x000000000000781c */ /* 0x000fda0003f0f070 */
.L_x_4388:
        /* <DEDUP_REMOVED lines=18> */
.L_x_4467:
[----:B------:R-:W-:Y:S05]  /*19710*/  BSYNC B0 ;  /* 0x0000000000007941 */ /* 0x000fea0003800000 */
.L_x_4389:
[----:B------:R-:W5:Y:S04]  /*19720*/  LDL.LU R2, [R1+0x3c] ;  /* 0x00003c0001027983 */ /* 0x000f680000300800 */
[----:B-1-3--:R-:W3:Y:S01]  /*19730*/  LDL R3, [R1+0x14] ;  /* 0x0000140001037983 */ /* 0x00aee20000100800 */
[----:B-----5:R-:W-:-:S05]  /*19740*/  VIADD R2, R2, 0xfffffffe ;  /* 0xfffffffe02027836 */ /* 0x020fca0000000000 */
[----:B---3--:R-:W-:-:S13]  /*19750*/  ISETP.GE.AND P0, PT, R2, R3, PT ;  /* 0x000000030200720c */ /* 0x008fda0003f06270 */
[----:B------:R-:W-:Y:S05]  /*19760*/  @!P0 BRA `(.L_x_4391) ;  /* 0x0000001400148947 */ /* 0x000fea0003800000 */
[----:B----4-:R1:W5:Y:S04]  /*19770*/  LDL.LU R0, [R1] ;  /* 0x0000000001007983 */ /* 0x0103680000300800 */
[----:B------:R1:W5:Y:S02]  /*19780*/  LDL.LU R3, [R1+0x4] ;  /* 0x0000040001037983 */ /* 0x0003640000300800 */
.L_x_4415:
[----:B------:R-:W3:Y:S01]  /*19790*/  LDL R4, [R1+0xc] ;  /* 0x00000c0001047983 */ /* 0x000ee20000100800 */
[----:B--2--5:R-:W-:Y:S01]  /*197a0*/  VIADD R5, R0, 0x1 ;  /* 0x0000000100057836 */ /* 0x024fe20000000000 */
[----:B------:R-:W-:Y:S05]  /*197b0*/  YIELD ;  /* 0x0000000000007946 */ /* 0x000fea0003800000 */
[C---:B------:R-:W-:Y:S01]  /*197c0*/  ISETP.NE.AND P0, PT, R5.reuse, 0x2, PT ;  /* 0x000000020500780c */ /* 0x040fe20003f05270 */
[----:B------:R-:W-:Y:S03]  /*197d0*/  BSSY B0, `(.L_x_4392) ;  /* 0x00000aa000007945 */ /* 0x000fe60003800000 */
[----:B------:R-:W-:-:S02]  /*197e0*/  SEL R10, R5, RZ, P0 ;  /* 0x000000ff050a7207 */ /* 0x000fc40000000000 */
[----:B---3--:R-:W-:Y:S02]  /*197f0*/  LOP3.LUT P1, RZ, R4, 0x1, RZ, 0xc0, !PT ;  /* 0x0000000104ff7812 */ /* 0x008fe4000782c0ff */
[----:B------:R-:W-:-:S04]  /*19800*/  SEL R4, RZ, 0x1, P0 ;  /* 0x00000001ff047807 */ /* 0x000fc80000000000 */
[----:B0-----:R-:W-:-:S05]  /*19810*/  LOP3.LUT R9, R3, R4, RZ, 0x3c, !PT ;  /* 0x0000000403097212 */ /* 0x001fca00078e3cff */
        /* <DEDUP_REMOVED lines=27> */
.L_x_4394:
        /* <DEDUP_REMOVED lines=8> */
.L_x_4468:
[----:B------:R-:W-:Y:S05]  /*19a50*/  BSYNC B1 ;  /* 0x0000000000017941 */ /* 0x000fea0003800000 */
.L_x_4395:
        /* <DEDUP_REMOVED lines=9> */
.L_x_4398:
[----:B------:R-:W-:Y:S05]  /*19af0*/  BSYNC B1 ;  /* 0x0000000000017941 */ /* 0x000fea0003800000 */
.L_x_4397:
[----:B------:R-:W3:Y:S04]  /*19b00*/  LDL R4, [R1] ;  /* 0x0000000001047983 */ /* 0x000ee80000100800 */
        /* <DEDUP_REMOVED lines=12> */
.L_x_4399:
        /* <DEDUP_REMOVED lines=16> */
.L_x_4400:
        /* <DEDUP_REMOVED lines=16> */
.L_x_4401:
        /* <DEDUP_REMOVED lines=13> */
.L_x_4469:
[----:B------:R-:W-:Y:S05]  /*19ea0*/  BSYNC B1 ;  /* 0x0000000000017941 */ /* 0x000fea0003800000 */
.L_x_4402:
        /* <DEDUP_REMOVED lines=11> */
.L_x_4405:
[----:B------:R-:W-:Y:S05]  /*19f60*/  BSYNC B1 ;  /* 0x0000000000017941 */ /* 0x000fea0003800000 */
.L_x_4404:
        /* <DEDUP_REMOVED lines=8> */
.L_x_4406:
        /* <DEDUP_REMOVED lines=15> */
.L_x_4407:
        /* <DEDUP_REMOVED lines=15> */
.L_x_4408:
        /* <DEDUP_REMOVED lines=10> */
.L_x_4393:
[----:B------:R-:W-:Y:S05]  /*1a270*/  BSYNC B0 ;  /* 0x0000000000007941 */ /* 0x000fea0003800000 */
.L_x_4392:
[----:B------:R-:W-:-:S06]  /*1a280*/  UISETP.NE.AND UP0, UPT, UR39, 0x3, UPT ;  /* 0x000000032700788c */ /* 0x000fcc000bf05270 */
[----:B------:R-:W-:-:S13]  /*1a290*/  PLOP3.LUT P0, PT, PT, PT, UP0, 0x80, 0x0 ;  /* 0x000000000000781c */ /* 0x000fda0003f0f008 */
[----:B------:R-:W-:Y:S05]  /*1a2a0*/  @!P0 BRA `(.L_x_4409) ;  /* 0x0000000000048947 */ /* 0x000fea0003800000 */
[----:B------:R-:W-:Y:S01]  /*1a2b0*/  BPT.TRAP 0x1 ;  /* 0x000000040000795c */ /* 0x000fe20000300000 */
.L_x_4409:
        /* <DEDUP_REMOVED lines=8> */
.L_x_4470:
[----:B------:R-:W-:Y:S05]  /*1a340*/  BSYNC B0 ;  /* 0x0000000000007941 */ /* 0x000fea0003800000 */
.L_x_4410:
[----:B------:R-:W-:Y:S05]  /*1a350*/  @!P1 BRA `(.L_x_4412) ;  /* 0x0000000000049947 */ /* 0x000fea0003800000 */
[----:B------:R-:W-:Y:S01]  /*1a360*/  BPT.TRAP 0x1 ;  /* 0x000000040000795c */ /* 0x000fe20000300000 */
.L_x_4412:
[----:B------:R-:W-:Y:S01]  /*1a370*/  SHF.L.U32 R3, R3, 0x1f, RZ ;  /* 0x0000001f03037819 */ /* 0x000fe200000006ff */
[----:B------:R-:W-:-:S03]  /*1a380*/  IMAD R0, R0, 0x6000, RZ ;  /* 0x0000600000007824 */ /* 0x000fc600078e02ff */
[----:B------:R-:W3:Y:S02]  /*1a390*/  SYNCS.PHASECHK.TRANS64.TRYWAIT P0, [R12+URZ+0x2a860], R3 ;  /* 0x02a860030c0075a7 */ /* 0x000ee4000800017f */
[----:B---3--:R-:W-:Y:S05]  /*1a3a0*/  @!P0 BRA `(.L_x_4413) ;  /* 0x0000003000ec8947 */ /* 0x008fea0003800000 */
.L_x_4471:
[----:B------:R-:W4:Y:S04]  /*1a3b0*/  LDL R13, [R1+0x28] ;  /* 0x00002800010d7983 */ /* 0x000f280000100800 */
[----:B------:R-:W5:Y:S01]  /*1a3c0*/  LDL R14, [R1+0x24] ;  /* 0x00002400010e7983 */ /* 0x000f620000100800 */
[----:B---3--:R-:W-:Y:S01]  /*1a3d0*/  LOP3.LUT R3, R0, R18, RZ, 0xfc, !PT ;  /* 0x0000001200037212 */ /* 0x008fe200078efcff */
[----:B------:R-:W-:Y:S05]  /*1a3e0*/  WARPSYNC.ALL ;  /* 0x0000000000007948 */ /* 0x000fea0003800000 */
[----:B------:R-:W-:-:S05]  /*1a3f0*/  IMAD.IADD R3, R17, 0x1, R3 ;  /* 0x0000000111037824 */ /* 0x000fca00078e0203 */
[----:B--2---:R-:W2:Y:S02]  /*1a400*/  LDSM.16.MT88.4 R4, [R3+0xc400] ;  /* 0x00c400000304783b */ /* 0x004ea40000004200 */
[C-C-:B--2---:R-:W-:Y:S02]  /*1a410*/  PRMT R8, R4.reuse, 0x6420, R5.reuse ;  /* 0x0000642004087816 */ /* 0x144fe40000000005 */
[----:B0-----:R-:W-:Y:S01]  /*1a420*/  PRMT R9, R4, 0x7531, R5 ;  /* 0x0000753104097816 */ /* 0x001fe20000000005 */
[----:B------:R-:W-:Y:S01]  /*1a430*/  VIADD R4, R0, 0x2000 ;  /* 0x0000200000047836 */ /* 0x000fe20000000000 */
[C-C-:B------:R-:W-:Y:S02]  /*1a440*/  PRMT R10, R6.reuse, 0x6420, R7.reuse ;  /* 0x00006420060a7816 */ /* 0x140fe40000000007 */
[----:B------:R-:W-:Y:S02]  /*1a450*/  PRMT R11, R6, 0x7531, R7 ;  /* 0x00007531060b7816 */ /* 0x000fe40000000007 */
[----:B------:R-:W-:-:S05]  /*1a460*/  LOP3.LUT R4, R4, R18, RZ, 0xfc, !PT ;  /* 0x0000001204047212 */ /* 0x000fca00078efcff */
[----:B------:R-:W-:Y:S01]  /*1a470*/  IMAD.IADD R4, R17, 0x1, R4 ;  /* 0x0000000111047824 */ /* 0x000fe200078e0204 */
[----:B----4-:R-:W-:Y:S02]  /*1a480*/  IADD3 R3, R19, R0, R13 ;  /* 0x0000000013037210 */ /* 0x010fe40007ffe00d */
[----:B------:R-:W-:-:S03]  /*1a490*/  LOP3.LUT R13, R18, 0x2800, RZ, 0xfc, !PT ;  /* 0x00002800120d7812 */ /* 0x000fc600078efcff */
[----:B------:R-:W-:Y:S04]  /*1a4a0*/  STSM.16.M88.4 [R3], R8 ;  /* 0x0000000803007844 */ /* 0x000fe80000000200 */
[----:B------:R-:W0:Y:S02]  /*1a4b0*/  LDSM.16.MT88.4 R4, [R4+0xc400] ;  /* 0x00c400000404783b */ /* 0x000e240000004200 */
[C-C-:B0-----:R-:W-:Y:S02]  /*1a4c0*/  PRMT R8, R4.reuse, 0x6420, R5.reuse ;  /* 0x0000642004087816 */ /* 0x141fe40000000005 */
[----:B------:R-:W-:Y:S01]  /*1a4d0*/  PRMT R9, R4, 0x7531, R5 ;  /* 0x0000753104097816 */ /* 0x000fe20000000005 */
[----:B------:R-:W-:Y:S01]  /*1a4e0*/  VIADD R4, R0, 0x4000 ;  /* 0x0000400000047836 */ /* 0x000fe20000000000 */
[----:B------:R-:W-:-:S02]  /*1a4f0*/  PRMT R10, R6, 0x6420, R7 ;  /* 0x00006420060a7816 */ /* 0x000fc40000000007 */
[----:B------:R-:W-:Y:S02]  /*1a500*/  PRMT R11, R6, 0x7531, R7 ;  /* 0x00007531060b7816 */ /* 0x000fe40000000007 */
[----:B------:R-:W-:-:S03]  /*1a510*/  LOP3.LUT R4, R4, R18, RZ, 0xfc, !PT ;  /* 0x0000001204047212 */ /* 0x000fc600078efcff */
[----:B------:R-:W-:Y:S02]  /*1a520*/  STSM.16.M88.4 [R3+0x2000], R8 ;  /* 0x0020000803007844 */ /* 0x000fe40000000200 */
[----:B------:R-:W-:-:S06]  /*1a530*/  IMAD.IADD R4, R17, 0x1, R4 ;  /* 0x0000000111047824 */ /* 0x000fcc00078e0204 */
[----:B------:R-:W0:Y:S02]  /*1a540*/  LDSM.16.MT88.4 R4, [R4+0xc400] ;  /* 0x00c400000404783b */ /* 0x000e240000004200 */
[C-C-:B0-----:R-:W-:Y:S02]  /*1a550*/  PRMT R8, R4.reuse, 0x6420, R5.reuse ;  /* 0x0000642004087816 */ /* 0x141fe40000000005 */
[----:B------:R-:W-:Y:S02]  /*1a560*/  PRMT R9, R4, 0x7531, R5 ;  /* 0x0000753104097816 */ /* 0x000fe40000000005 */
[C-C-:B------:R-:W-:Y:S02]  /*1a570*/  PRMT R10, R6.reuse, 0x6420, R7.reuse ;  /* 0x00006420060a7816 */ /* 0x140fe40000000007 */
[----:B------:R-:W-:-:S05]  /*1a580*/  PRMT R11, R6, 0x7531, R7 ;  /* 0x00007531060b7816 */ /* 0x000fca0000000007 */
[----:B------:R0:W-:Y:S02]  /*1a590*/  STSM.16.M88.4 [R3+0x4000], R8 ;  /* 0x0040000803007844 */ /* 0x0001e40000000200 */
[----:B0-----:R-:W-:-:S05]  /*1a5a0*/  LOP3.LUT R3, R0, 0x800, R18, 0xfe, !PT ;  /* 0x0000080000037812 */ /* 0x001fca00078efe12 */
[----:B------:R-:W-:-:S05]  /*1a5b0*/  IMAD.IADD R3, R17, 0x1, R3 ;  /* 0x0000000111037824 */ /* 0x000fca00078e0203 */
[----:B------:R5:W0:Y:S02]  /*1a5c0*/  LDSM.16.MT88.4 R4, [R3+0xc400] ;  /* 0x00c400000304783b */ /* 0x000a240000004200 */
[----:B-----5:R-:W-:Y:S02]  /*1a5d0*/  IADD3 R3, R19, R14, R0 ;  /* 0x0000000e13037210 */ /* 0x020fe40007ffe000 */
[----:B------:R-:W2:Y:S01]  /*1a5e0*/  LDL R14, [R1+0x20] ;  /* 0x00002000010e7983 */ /* 0x000ea20000100800 */
[C-C-:B0-----:R-:W-:Y:S02]  /*1a5f0*/  PRMT R8, R4.reuse, 0x6420, R5.reuse ;  /* 0x0000642004087816 */ /* 0x141fe40000000005 */
[----:B------:R-:W-:Y:S02]  /*1a600*/  PRMT R9, R4, 0x7531, R5 ;  /* 0x0000753104097816 */ /* 0x000fe40000000005 */
[C-C-:B------:R-:W-:Y:S02]  /*1a610*/  PRMT R10, R6.reuse, 0x6420, R7.reuse ;  /* 0x00006420060a7816 */ /* 0x140fe40000000007 */
[----:B------:R-:W-:-:S02]  /*1a620*/  PRMT R11, R6, 0x7531, R7 ;  /* 0x00007531060b7816 */ /* 0x000fc40000000007 */
[----:B------:R-:W-:-:S03]  /*1a630*/  IADD3 R4, R17, R13, R0 ;  /* 0x0000000d11047210 */ /* 0x000fc60007ffe000 */
[----:B------:R-:W-:Y:S04]  /*1a640*/  STSM.16.M88.4 [R3], R8 ;  /* 0x0000000803007844 */ /* 0x000fe80000000200 */
[----:B------:R-:W0:Y:S01]  /*1a650*/  LDSM.16.MT88.4 R4, [R4+0xc400] ;  /* 0x00c400000404783b */ /* 0x000e220000004200 */
[----:B------:R-:W-:Y:S02]  /*1a660*/  LOP3.LUT R13, R18, 0x4800, RZ, 0xfc, !PT ;  /* 0x00004800120d7812 */ /* 0x000fe400078efcff */
[C-C-:B0-----:R-:W-:Y:S02]  /*1a670*/  PRMT R8, R4.reuse, 0x6420, R5.reuse ;  /* 0x0000642004087816 */ /* 0x141fe40000000005 */
[----:B------:R-:W-:Y:S02]  /*1a680*/  PRMT R9, R4, 0x7531, R5 ;  /* 0x0000753104097816 */ /* 0x000fe40000000005 */
[----:B------:R-:W-:-:S02]  /*1a690*/  PRMT R10, R6, 0x6420, R7 ;  /* 0x00006420060a7816 */ /* 0x000fc40000000007 */
[----:B------:R-:W-:Y:S02]  /*1a6a0*/  PRMT R11, R6, 0x7531, R7 ;  /* 0x00007531060b7816 */ /* 0x000fe40000000007 */
[----:B------:R-:W-:-:S03]  /*1a6b0*/  IADD3 R4, R17, R13, R0 ;  /* 0x0000000d11047210 */ /* 0x000fc60007ffe000 */
[----:B------:R-:W-:Y:S04]  /*1a6c0*/  STSM.16.M88.4 [R3+0x2000], R8 ;  /* 0x0020000803007844 */ /* 0x000fe80000000200 */
[----:B------:R-:W0:Y:S02]  /*1a6d0*/  LDSM.16.MT88.4 R4, [R4+0xc400] ;  /* 0x00c400000404783b */ /* 0x000e240000004200 */
[C-C-:B0-----:R-:W-:Y:S02]  /*1a6e0*/  PRMT R8, R4.reuse, 0x6420, R5.reuse ;  /* 0x0000642004087816 */ /* 0x141fe40000000005 */
[----:B------:R-:W-:Y:S02]  /*1a6f0*/  PRMT R9, R4, 0x7531, R5 ;  /* 0x0000753104097816 */ /* 0x000fe40000000005 */
[----:B------:R-:W-:-:S02]  /*1a700*/  PRMT R10, R6, 0x6420, R7 ;  /* 0x00006420060a7816 */ /* 0x000fc40000000007 */
[----:B------:R-:W-:-:S05]  /*1a710*/  PRMT R11, R6, 0x7531, R7 ;  /* 0x00007531060b7816 */ /* 0x000fca0000000007 */
[----:B------:R0:W-:Y:S02]  /*1a720*/  STSM.16.M88.4 [R3+0x4000], R8 ;  /* 0x0040000803007844 */ /* 0x0001e40000000200 */
[----:B0-----:R-:W-:-:S05]  /*1a730*/  LOP3.LUT R3, R0, 0x1000, R18, 0xfe, !PT ;  /* 0x0000100000037812 */ /* 0x001fca00078efe12 */
[----:B------:R-:W-:-:S05]  /*1a740*/  IMAD.IADD R3, R17, 0x1, R3 ;  /* 0x0000000111037824 */ /* 0x000fca00078e0203 */
[----:B------:R2:W0:Y:S02]  /*1a750*/  LDSM.16.MT88.4 R4, [R3+0xc400] ;  /* 0x00c400000304783b */ /* 0x0004240000004200 */
[----:B--2---:R-:W-:Y:S02]  /*1a760*/  IADD3 R3, R19, R14, R0 ;  /* 0x0000000e13037210 */ /* 0x004fe40007ffe000 */
[----:B------:R-:W2:Y:S01]  /*1a770*/  LDL R14, [R1+0x2c] ;  /* 0x00002c00010e7983 */ /* 0x000ea20000100800 */
[----:B------:R-:W-:Y:S02]  /*1a780*/  LOP3.LUT R13, R18, 0x3000, RZ, 0xfc, !PT ;  /* 0x00003000120d7812 */ /* 0x000fe400078efcff */
[C-C-:B0-----:R-:W-:Y:S02]  /*1a790*/  PRMT R8, R4.reuse, 0x6420, R5.reuse ;  /* 0x0000642004087816 */ /* 0x141fe40000000005 */
[----:B------:R-:W-:Y:S02]  /*1a7a0*/  PRMT R9, R4, 0x7531, R5 ;  /* 0x0000753104097816 */ /* 0x000fe40000000005 */
[----:B------:R-:W-:-:S02]  /*1a7b0*/  PRMT R10, R6, 0x6420, R7 ;  /* 0x00006420060a7816 */ /* 0x000fc40000000007 */
[----:B------:R-:W-:Y:S02]  /*1a7c0*/  PRMT R11, R6, 0x7531, R7 ;  /* 0x00007531060b7816 */ /* 0x000fe40000000007 */
        /* <DEDUP_REMOVED lines=18> */
[----:B------:R-:W0:Y:S01]  /*1a8f0*/  LDSM.16.MT88.4 R4, [R3+0xc400] ;  /* 0x00c400000304783b */ /* 0x000e220000004200 */
[----:B------:R-:W-:Y:S02]  /*1a900*/  LOP3.LUT R13, R18, 0x3800, RZ, 0xfc, !PT ;  /* 0x00003800120d7812 */ /* 0x000fe400078efcff */
[C-C-:B0-----:R-:W-:Y:S02]  /*1a910*/  PRMT R8, R4.reuse, 0x6420, R5.reuse ;  /* 0x0000642004087816 */ /* 0x141fe40000000005 */
[----:B------:R-:W-:Y:S02]  /*1a920*/  PRMT R9, R4, 0x7531, R5 ;  /* 0x0000753104097816 */ /* 0x000fe40000000005 */
[C-C-:B------:R-:W-:Y:S02]  /*1a930*/  PRMT R10, R6.reuse, 0x6420, R7.reuse ;  /* 0x00006420060a7816 */ /* 0x140fe40000000007 */
[----:B------:R-:W-:Y:S02]  /*1a940*/  PRMT R11, R6, 0x7531, R7 ;  /* 0x00007531060b7816 */ /* 0x000fe40000000007 */
[----:B------:R-:W-:-:S02]  /*1a950*/  IADD3 R4, R17, R13, R0 ;  /* 0x0000000d11047210 */ /* 0x000fc40007ffe000 */
[----:B------:R-:W-:Y:S02]  /*1a960*/  LOP3.LUT R13, R18, 0x5800, RZ, 0xfc, !PT ;  /* 0x00005800120d7812 */ /* 0x000fe400078efcff */
[----:B--2---:R-:W-:-:S05]  /*1a970*/  IADD3 R3, R19, R14, R0 ;  /* 0x0000000e13037210 */ /* 0x004fca0007ffe000 */
[----:B------:R-:W-:Y:S04]  /*1a980*/  STSM.16.M88.4 [R3], R8 ;  /* 0x0000000803007844 */ /* 0x000fe80000000200 */
[----:B------:R-:W0:Y:S02]  /*1a990*/  LDSM.16.MT88.4 R4, [R4+0xc400] ;  /* 0x00c400000404783b */ /* 0x000e240000004200 */
        /* <DEDUP_REMOVED lines=20> */
.L_x_4414:
        /* <DEDUP_REMOVED lines=12> */
[----:B------:R0:W5:Y:S11]  /*1aba0*/  LDL R0, [R1] ;  /* 0x0000000001007983 */ /* 0x0001760000100800 */
[----:B0-----:R-:W-:Y:S05]  /*1abb0*/  @P0 BRA `(.L_x_4415) ;  /* 0xffffffe800f40947 */ /* 0x001fea000383ffff */
.L_x_4391:
[----:B------:R-:W3:Y:S01]  /*1abc0*/  S2R R4, SR_TID.X ;  /* 0x0000000000047919 */ /* 0x000ee20000002100 */
[----:B------:R-:W-:Y:S01]  /*1abd0*/  BSSY B0, `(.L_x_4416) ;  /* 0x0000011000007945 */ /* 0x000fe20003800000 */
[----:B---3--:R-:W-:-:S04]  /*1abe0*/  LOP3.LUT R4, R4, 0x7f, RZ, 0xc0, !PT ;  /* 0x0000007f04047812 */ /* 0x008fc800078ec0ff */
[----:B------:R-:W-:-:S13]  /*1abf0*/  ISETP.NE.AND P0, PT, R4, RZ, PT ;  /* 0x000000ff0400720c */ /* 0x000fda0003f05270 */
[----:B------:R-:W-:Y:S05]  /*1ac00*/  @P0 BRA `(.L_x_4417) ;  /* 0x0000000000340947 */ /* 0x000fea0003800000 */
[----:B------:R-:W3:Y:S01]  /*1ac10*/  S2R R2, SR_LANEID ;  /* 0x0000000000027919 */ /* 0x000ee20000000000 */
[----:B------:R-:W-:Y:S01]  /*1ac20*/  VOTEU.ANY UR4, UPT, PT ;  /* 0x0000000000047886 */ /* 0x000fe200038e0100 */
[----:B--2---:R-:W2:Y:S01]  /*1ac30*/  LDC.64 R4, c[0x0][0xc60] ;  /* 0x00031800ff047b82 */ /* 0x004ea20000000a00 */
[----:B----45:R-:W3:Y:S02]  /*1ac40*/  FLO.U32 R0, UR4 ;  /* 0x0000000400007d00 */ /* 0x030ee400080e0000 */
[----:B---3--:R-:W-:-:S06]  /*1ac50*/  ISETP.EQ.U32.AND P1, PT, R0, R2, PT ;  /* 0x000000020000720c */ /* 0x008fcc0003f22070 */
[----:B------:R-:W2:Y:S07]  /*1ac60*/  POPC R2, UR4 ;  /* 0x0000000400027d09 */ /* 0x000eae0008000000 */
[----:B--2---:R-:W2:Y:S04]  /*1ac70*/  @P1 ATOMG.E.ADD.STRONG.GPU PT, R2, desc[UR52][R4.64], R2 ;  /* 0x00000002040219a8 */ /* 0x004ea800081ee1f4 */
[----:B--2---:R2:W3:Y:S02]  /*1ac80*/  SHFL.IDX PT, R2, R2, R0, 0x1f ;  /* 0x00001f0002027589 */ /* 0x0044e400000e0000 */
[----:B--2---:R-:W2:Y:S02]  /*1ac90*/  S2R R0, SR_LTMASK ;  /* 0x0000000000007919 */ /* 0x004ea40000003900 */
[----:B--2---:R-:W-:-:S06]  /*1aca0*/  LOP3.LUT R0, R0, UR4, RZ, 0xc0, !PT ;  /* 0x0000000400007c12 */ /* 0x004fcc000f8ec0ff */
[----:B------:R-:W3:Y:S02]  /*1acb0*/  POPC R0, R0 ;  /* 0x0000000000007309 */ /* 0x000ee40000000000 */
[----:B---3--:R-:W-:-:S05]  /*1acc0*/  IADD3 R0, R2, UR40, R0 ;  /* 0x0000002802007c10 */ /* 0x008fca000fffe000 */
[----:B------:R3:W-:Y:S02]  /*1acd0*/  STL [R1+0x10], R0 ;  /* 0x0000100001007387 */ /* 0x0007e40000100800 */
.L_x_4417:
[----:B------:R-:W-:Y:S05]  /*1ace0*/  BSYNC B0 ;  /* 0x0000000000007941 */ /* 0x000fea0003800000 */
.L_x_4416:
[----:B------:R-:W-:-:S06]  /*1acf0*/  UISETP.NE.AND UP0, UPT, UR39, 0x3, UPT ;  /* 0x000000032700788c */ /* 0x000fcc000bf05270 */
[----:B------:R-:W-:-:S13]  /*1ad00*/  PLOP3.LUT P1, PT, PT, PT, UP0, 0x80, 0x0 ;  /* 0x000000000000781c */ /* 0x000fda0003f2f008 */
[----:B------:R-:W-:Y:S05]  /*1ad10*/  @!P1 BRA `(.L_x_4418) ;  /* 0x0000000000049947 */ /* 0x000fea0003800000 */
[----:B------:R-:W-:Y:S01]  /*1ad20*/  BPT.TRAP 0x1 ;  /* 0x000000040000795c */ /* 0x000fe20000300000 */
.L_x_4418:
[----:B-----5:R-:W2:Y:S04]  /*1ad30*/  LDL R3, [R1+0x4] ;  /* 0x0000040001037983 */ /* 0x020ea80000100800 */
[----:B------:R-:W2:Y:S01]  /*1ad40*/  LDL R2, [R1] ;  /* 0x0000000001027983 */ /* 0x000ea20000100800 */
[----:B---34-:R-:W-:Y:S01]  /*1ad50*/  IMAD.U32 R0, RZ, RZ, UR41 ;  /* 0x00000029ff007e24 */ /* 0x018fe2000f8e00ff */
[----:B------:R-:W-:Y:S04]  /*1ad60*/  BSSY B0, `(.L_x_4419) ;  /* 0x0000007000007945 */ /* 0x000fe80003800000 */
[----:B------:R-:W-:-:S02]  /*1ad70*/  ISETP.NE.AND P2, PT, R0, 0x3, PT ;  /* 0x000000030000780c */ /* 0x000fc40003f45270 */
[----:B--2---:R-:W-:-:S04]  /*1ad80*/  LOP3.LUT R0, R3, 0x1, RZ, 0x3c, !PT ;  /* 0x0000000103007812 */ /* 0x004fc800078e3cff */
[----:B------:R-:W-:Y:S01]  /*1ad90*/  SHF.L.U32 R0, R0, 0x1f, RZ ;  /* 0x0000001f00007819 */ /* 0x000fe200000006ff */
[----:B------:R-:W-:-:S04]  /*1ada0*/  IMAD R2, R2, 0x8, R17 ;  /* 0x0000000802027824 */ /* 0x000fc800078e0211 */
[----:B------:R-:W2:Y:S02]  /*1adb0*/  SYNCS.PHASECHK.TRANS64.TRYWAIT P1, [R2+URZ+0x2a870], R0 ;  /* 0x02a87000020075a7 */ /* 0x000ea4000802017f */
[----:B--2---:R-:W-:Y:S05]  /*1adc0*/  @!P1 BRA `(.L_x_4420) ;  /* 0x0000002800789947 */ /* 0x004fea0003800000 */
.L_x_4472:
[----:B------:R-:W-:Y:S05]  /*1add0*/  BSYNC B0 ;  /* 0x0000000000007941 */ /* 0x000fea0003800000 */
.L_x_4419:
[----:B------:R-:W-:Y:S05]  /*1ade0*/  @!P2 BRA `(.L_x_4421) ;  /* 0x000000000004a947 */ /* 0x000fea0003800000 */
[----:B------:R-:W-:Y:S01]  /*1adf0*/  BPT.TRAP 0x1 ;  /* 0x000000040000795c */ /* 0x000fe20000300000 */
.L_x_4421:
[----:B--2---:R-:W2:Y:S02]  /*1ae00*/  LDL R0, [R1+0x4] ;  /* 0x0000040001007983 */ /* 0x004ea40000100800 */
[----:B--2---:R-:W-:-:S04]  /*1ae10*/  SHF.L.U32 R0, R0, 0x1f, RZ ;  /* 0x0000001f00007819 */ /* 0x004fc800000006ff */
[----:B------:R-:W2:Y:S02]  /*1ae20*/  SYNCS.PHASECHK.TRANS64.TRYWAIT P1, [R2+URZ+0x2a860], R0 ;  /* 0x02a86000020075a7 */ /* 0x000ea4000802017f */
[----:B--2---:R-:W-:Y:S05]  /*1ae30*/  @!P1 BRA `(.L_x_4422) ;  /* 0x0000002800709947 */ /* 0x004fea0003800000 */
.L_x_4473:
[----:B------:R-:W3:Y:S04]  /*1ae40*/  LDL R12, [R1] ;  /* 0x00000000010c7983 */ /* 0x000ee80000100800 */
[----:B------:R-:W4:Y:S04]  /*1ae50*/  LDL R13, [R1+0x28] ;  /* 0x00002800010d7983 */ /* 0x000f280000100800 */
[----:B------:R-:W5:Y:S01]  /*1ae60*/  LDL R14, [R1+0x24] ;  /* 0x00002400010e7983 */ /* 0x000f620000100800 */
[----:B------:R-:W-:Y:S05]  /*1ae70*/  WARPSYNC.ALL ;  /* 0x0000000000007948 */ /* 0x000fea0003800000 */
[----:B---3--:R-:W-:-:S05]  /*1ae80*/  IMAD R3, R12, 0x6000, RZ ;  /* 0x000060000c037824 */ /* 0x008fca00078e02ff */
[----:B--2---:R-:W-:-:S05]  /*1ae90*/  LOP3.LUT R0, R3, R18, RZ, 0xfc, !PT ;  /* 0x0000001203007212 */ /* 0x004fca00078efcff */
[----:B------:R-:W-:-:S05]  /*1aea0*/  IMAD.IADD R0, R17, 0x1, R0 ;  /* 0x0000000111007824 */ /* 0x000fca00078e0200 */
[----:B0-----:R4:W0:Y:S02]  /*1aeb0*/  LDSM.16.MT88.4 R4, [R0+0xc400] ;  /* 0x00c400000004783b */ /* 0x0018240000004200 */
[----:B----4-:R-:W-:Y:S02]  /*1aec0*/  IADD3 R0, R19, R3, R13 ;  /* 0x0000000313007210 */ /* 0x010fe40007ffe00d */
[C-C-:B0-----:R-:W-:Y:S02]  /*1aed0*/  PRMT R8, R4.reuse, 0x6420, R5.reuse ;  /* 0x0000642004087816 */ /* 0x141fe40000000005 */
[----:B------:R-:W-:Y:S01]  /*1aee0*/  PRMT R9, R4, 0x7531, R5 ;  /* 0x0000753104097816 */ /* 0x000fe20000000005 */
[----:B------:R-:W-:-:S05]  /*1aef0*/  VIADD R4, R3, 0x2000 ;  /* 0x0000200003047836 */ /* 0x000fca0000000000 */
[----:B------:R-:W-:Y:S02]  /*1af00*/  LOP3.LUT R4, R4, R18, RZ, 0xfc, !PT ;  /* 0x0000001204047212 */ /* 0x000fe400078efcff */
[C-C-:B------:R-:W-:Y:S02]  /*1af10*/  PRMT R10, R6.reuse, 0x6420, R7.reuse ;  /* 0x00006420060a7816 */ /* 0x140fe40000000007 */
[----:B------:R-:W-:Y:S01]  /*1af20*/  PRMT R11, R6, 0x7531, R7 ;  /* 0x00007531060b7816 */ /* 0x000fe20000000007 */
[----:B------:R-:W-:-:S04]  /*1af30*/  IMAD.IADD R4, R17, 0x1, R4 ;  /* 0x0000000111047824 */ /* 0x000fc800078e0204 */
[----:B------:R-:W-:Y:S04]  /*1af40*/  STSM.16.M88.4 [R0], R8 ;  /* 0x0000000800007844 */ /* 0x000fe80000000200 */
[----:B------:R-:W0:Y:S02]  /*1af50*/  LDSM.16.MT88.4 R4, [R4+0xc400] ;  /* 0x00c400000404783b */ /* 0x000e240000004200 */
[C-C-:B0-----:R-:W-:Y:S02]  /*1af60*/  PRMT R8, R4.reuse, 0x6420, R5.reuse ;  /* 0x0000642004087816 */ /* 0x141fe40000000005 */
[----:B------:R-:W-:Y:S01]  /*1af70*/  PRMT R9, R4, 0x7531, R5 ;  /* 0x0000753104097816 */ /* 0x000fe20000000005 */
[----:B------:R-:W-:-:S05]  /*1af80*/  VIADD R4, R3, 0x4000 ;  /* 0x0000400003047836 */ /* 0x000fca0000000000 */
[----:B------:R-:W-:Y:S02]  /*1af90*/  LOP3.LUT R4, R4, R18, RZ, 0xfc, !PT ;  /* 0x0000001204047212 */ /* 0x000fe400078efcff */
[C-C-:B------:R-:W-:Y:S02]  /*1afa0*/  PRMT R10, R6.reuse, 0x6420, R7.reuse ;  /* 0x00006420060a7816 */ /* 0x140fe40000000007 */
[----:B------:R-:W-:Y:S01]  /*1afb0*/  PRMT R11, R6, 0x7531, R7 ;  /* 0x00007531060b7816 */ /* 0x000fe20000000007 */
[----:B------:R-:W-:-:S04]  /*1afc0*/  IMAD.IADD R4, R17, 0x1, R4 ;  /* 0x0000000111047824 */ /* 0x000fc800078e0204 */
        /* <DEDUP_REMOVED lines=10> */
[----:B-----5:R-:W-:Y:S02]  /*1b070*/  IADD3 R0, R19, R14, R3 ;  /* 0x0000000e13007210 */ /* 0x020fe40007ffe003 */
        /* <DEDUP_REMOVED lines=81> */
.L_x_4423:
[----:B------:R-:W3:Y:S01]  /*1b590*/  LDL.LU R3, [R1+0x4] ;  /* 0x0000040001037983 */ /* 0x000ee20000300800 */
[----:B--2---:R2:W-:Y:S01]  /*1b5a0*/  SYNCS.ARRIVE.TRANS64.A1T0 RZ, [R2+URZ+0x2a850], RZ ;  /* 0x02a850ff02ff79a7 */ /* 0x0045e2000810003f */
[----:B------:R-:W-:Y:S02]  /*1b5b0*/  VIADD R0, R12, 0x1 ;  /* 0x000000010c007836 */ /* 0x000fe40000000000 */
[----:B--2---:R-:W-:-:S05]  /*1b5c0*/  @!P0 VIADD R2, R2, 0x2a880 ;  /* 0x0002a88002028836 */ /* 0x004fca0000000000 */
[----:B------:R-:W-:Y:S01]  /*1b5d0*/  @!P0 PRMT R2, RZ, 0x654, R2 ;  /* 0x00000654ff028816 */ /* 0x000fe20000000002 */
[----:B------:R-:W-:Y:S06]  /*1b5e0*/  BAR.SYNC.DEFER_BLOCKING 0x2, 0x80 ;  /* 0x0082000000007b1d */ /* 0x000fec0000010000 */
[----:B------:R2:W-:Y:S01]  /*1b5f0*/  @!P0 SYNCS.ARRIVE.TRANS64.RED.A1T0 RZ, [R2+URZ], RZ ;  /* 0x000000ff02ff89a7 */ /* 0x0005e2000810043f */
[----:B------:R-:W-:-:S04]  /*1b600*/  ISETP.NE.AND P0, PT, R0, 0x2, PT ;  /* 0x000000020000780c */ /* 0x000fc80003f05270 */
[----:B------:R-:W-:Y:S02]  /*1b610*/  SEL R0, R0, RZ, P0 ;  /* 0x000000ff00007207 */ /* 0x000fe40000000000 */
[----:B--2---:R-:W-:-:S03]  /*1b620*/  SEL R2, RZ, 0x1, P0 ;  /* 0x00000001ff027807 */ /* 0x004fc60000000000 */
[----:B------:R4:W-:Y:S01]  /*1b630*/  STL [R1], R0 ;  /* 0x0000000001007387 */ /* 0x0009e20000100800 */
[----:B---3--:R-:W-:-:S05]  /*1b640*/  LOP3.LUT R3, R3, R2, RZ, 0x3c, !PT ;  /* 0x0000000203037212 */ /* 0x008fca00078e3cff */
[----:B------:R4:W-:Y:S02]  /*1b650*/  STL [R1+0x4], R3 ;  /* 0x0000040301007387 */ /* 0x0009e40000100800 */
.L_x_4366:
[----:B------:R-:W-:Y:S05]  /*1b660*/  BSYNC B7 ;  /* 0x0000000000077941 */ /* 0x000fea0003800000 */
.L_x_4364:
[----:B--2-4-:R-:W2:Y:S02]  /*1b670*/  LDL R0, [R1+0xc] ;  /* 0x00000c0001007983 */ /* 0x014ea40000100800 */
[----:B--2---:R-:W-:-:S13]  /*1b680*/  LOP3.LUT P0, RZ, R0, 0x2, RZ, 0xc0, !PT ;  /* 0x0000000200ff7812 */ /* 0x004fda000780c0ff */
[----:B------:R-:W-:Y:S05]  /*1b690*/  @!P0 BRA `(.L_x_4424) ;  /* 0x0000000000308947 */ /* 0x000fea0003800000 */
[----:B------:R-:W2:Y:S08]  /*1b6a0*/  S2UR UR5, SR_CgaCtaId ;  /* 0x00000000000579c3 */ /* 0x000eb00000008800 */
[----:B------:R-:W-:Y:S06]  /*1b6b0*/  BAR.SYNC.DEFER_BLOCKING 0x5, 0x180 ;  /* 0x0146000000007b1d */ /* 0x000fec0000010000 */
[----:B------:R-:W-:-:S02]  /*1b6c0*/  UMOV UR4, 0x400 ;  /* 0x0000040000047882 */ /* 0x000fc40000000000 */
[----:B--2---:R-:W-:-:S06]  /*1b6d0*/  ULEA UR4, UR5, UR4, 0x18 ;  /* 0x0000000405047291 */ /* 0x004fcc000f8ec03f */
[----:B------:R-:W-:-:S05]  /*1b6e0*/  IMAD.U32 R17, RZ, RZ, UR4 ;  /* 0x00000004ff117e24 */ /* 0x000fca000f8e00ff */
[----:B-1----:R-:W1:Y:S04]  /*1b6f0*/  LDS.128 R4, [R17+0x2a8d0] ;  /* 0x02a8d00011047984 */ /* 0x002e680000000c00 */
[----:B-1----:R1:W-:Y:S01]  /*1b700*/  STL.64 [R1+0x10], R4 ;  /* 0x0000100401007387 */ /* 0x0023e20000100a00 */
[----:B------:R-:W-:-:S03]  /*1b710*/  IMAD.MOV.U32 R0, RZ, RZ, R7 ;  /* 0x000000ffff007224 */ /* 0x000fc600078e0007 */
[----:B------:R1:W-:Y:S02]  /*1b720*/  STL [R1+0x18], R6 ;  /* 0x0000180601007387 */ /* 0x0003e40000100800 */
[----:B------:R-:W-:Y:S01]  /*1b730*/  R2UR UR42, R0 ;  /* 0x00000000002a72ca */ /* 0x000fe200000e0000 */
[----:B------:R-:W-:Y:S06]  /*1b740*/  BAR.ARV 0x4, 0x180 ;  /* 0x0106000000007b1d */ /* 0x000fec0000002000 */
[----:B------:R-:W-:Y:S08]  /*1b750*/  BRA `(.L_x_4425) ;  /* 0x0000000c00e47947 */ /* 0x000ff00003800000 */
.L_x_4424:
        /* <DEDUP_REMOVED lines=11> */
[----:B-1----:R-:W1:Y:S01]  /*1b810*/  @!P1 LDC.64 R4, c[0x0][0xc78] ;  /* 0x00031e00ff049b82 */ /* 0x002e620000000a00 */
        /* <DEDUP_REMOVED lines=34> */
.L_x_4428:
        /* <DEDUP_REMOVED lines=38> */
.L_x_4426:
        /* <DEDUP_REMOVED lines=14> */
.L_x_4429:
        /* <DEDUP_REMOVED lines=63> */
.L_x_4430:
        /* <DEDUP_REMOVED lines=64> */
.L_x_4431:
[----:B------:R-:W-:-:S05]  /*1c570*/  LOP3.LUT R4, RZ, R4, RZ, 0x33, !PT ;  /* 0x00000004ff047212 */ /* 0x000fca00078e33ff */
[----:B------:R-:W-:-:S05]  /*1c580*/  IMAD.IADD R0, R0, 0x1, R4 ;  /* 0x0000000100007824 */ /* 0x000fca00078e0204 */
[----:B------:R2:W-:Y:S01]  /*1c590*/  STL [R1+0x14], R0 ;  /* 0x0000140001007387 */ /* 0x0005e20000100800 */
[----:B------:R-:W-:Y:S05]  /*1c5a0*/  BRA `(.L_x_4432) ;  /* 0x0000000000107947 */ /* 0x000fea0003800000 */
.L_x_4427:
[----:B------:R0:W-:Y:S01]  /*1c5b0*/  STL [R1+0x10], R4 ;  /* 0x0000100401007387 */ /* 0x0001e20000100800 */
[----:B------:R-:W-:-:S03]  /*1c5c0*/  ULDC UR42, c[0x0][0xc3c] ;  /* 0x00030f00002a7ab9 */ /* 0x000fc60000000800 */
[----:B------:R0:W-:Y:S04]  /*1c5d0*/  STL [R1+0x14], RZ ;  /* 0x000014ff01007387 */ /* 0x0001e80000100800 */
[----:B------:R0:W-:Y:S02]  /*1c5e0*/  STL [R1+0x18], RZ ;  /* 0x000018ff01007387 */ /* 0x0001e40000100800 */
.L_x_4432:
[----:B-1----:R-:W3:Y:S04]  /*1c5f0*/  LDL R2, [R1+0x18] ;  /* 0x0000180001027983 */ /* 0x002ee80000100800 */
[----:B0-----:R-:W4:Y:S04]  /*1c600*/  LDL R3, [R1+0x14] ;  /* 0x0000140001037983 */ /* 0x001f280000100800 */
        /* <DEDUP_REMOVED lines=14> */
.L_x_4425:
[----:B------:R-:W-:Y:S02]  /*1c6f0*/  ULDC UR4, c[0x0][0xc3c] ;  /* 0x00030f0000047ab9 */ /* 0x000fe40000000800 */
[----:B------:R-:W-:-:S06]  /*1c700*/  UISETP.GE.AND UP0, UPT, UR42, UR4, UPT ;  /* 0x000000042a00728c */ /* 0x000fcc000bf06270 */
[----:B------:R-:W-:-:S13]  /*1c710*/  PLOP3.LUT P0, PT, PT, PT, UP0, 0x80, 0x0 ;  /* 0x000000000000781c */ /* 0x000fda0003f0f008 */
[----:B------:R-:W-:Y:S05]  /*1c720*/  @!P0 BRA `(.L_x_4433) ;  /* 0xffffffa800608947 */ /* 0x000fea000383ffff */
.L_x_4353:
[----:B------:R-:W3:Y:S01]  /*1c730*/  LDL.LU R0, [R1+0x40] ;  /* 0x0000400001007983 */ /* 0x000ee20000300800 */
[----:B------:R-:W-:Y:S01]  /*1c740*/  BSSY B0, `(.L_x_4434) ;  /* 0x000000b000007945 */ /* 0x000fe20003800000 */
[----:B-12---:R-:W1:Y:S01]  /*1c750*/  S2R R5, SR_CgaCtaId ;  /* 0x0000000000057919 */ /* 0x006e620000008800 */
[----:B---3--:R-:W-:-:S05]  /*1c760*/  VIADD R0, R0, 0x1 ;  /* 0x0000000100007836 */ /* 0x008fca0000000000 */
[----:B------:R-:W-:-:S04]  /*1c770*/  LEA.HI R2, R0, R0, RZ, 0x1 ;  /* 0x0000000000027211 */ /* 0x000fc800078f08ff */
[----:B------:R-:W-:-:S05]  /*1c780*/  LOP3.LUT R3, R2, 0xfffffffe, RZ, 0xc0, !PT ;  /* 0xfffffffe02037812 */ /* 0x000fca00078ec0ff */
[----:B------:R-:W-:Y:S01]  /*1c790*/  IMAD.IADD R3, R0, 0x1, -R3 ;  /* 0x0000000100037824 */ /* 0x000fe200078e0a03 */
[----:B------:R-:W-:-:S04]  /*1c7a0*/  MOV R0, 0x400 ;  /* 0x0000040000007802 */ /* 0x000fc80000000f00 */
[----:B-1----:R-:W-:Y:S02]  /*1c7b0*/  LEA R0, R5, R0, 0x18 ;  /* 0x0000000005007211 */ /* 0x002fe400078ec0ff */
[----:B------:R-:W-:-:S04]  /*1c7c0*/  SHF.L.U32 R3, R3, 0x1f, RZ ;  /* 0x0000001f03037819 */ /* 0x000fc800000006ff */
[----:B------:R-:W1:Y:S02]  /*1c7d0*/  SYNCS.PHASECHK.TRANS64.TRYWAIT P0, [R0+URZ+0x2a820], R3 ;  /* 0x02a82003000075a7 */ /* 0x000e64000800017f */
[----:B-1----:R-:W-:Y:S05]  /*1c7e0*/  @!P0 BRA `(.L_x_4435) ;  /* 0x0000001000188947 */ /* 0x002fea0003800000 */
.L_x_4474:
[----:B------:R-:W-:Y:S05]  /*1c7f0*/  BSYNC B0 ;  /* 0x0000000000007941 */ /* 0x000fea0003800000 */
.L_x_4434:
[----:B------:R-:W-:-:S03]  /*1c800*/  UMOV UR4, 0xffffffff ;  /* 0xffffffff00047882 */ /* 0x000fc60000000000 */
[----:B------:R-:W-:Y:S05]  /*1c810*/  BRA.DIV UR4, `(.L_x_4436) ;  /* 0x0000001204207947 */ /* 0x000fea000b800000 */
[----:B------:R-:W2:Y:S02]  /*1c820*/  S2R R2, SR_TID.X ;  /* 0x0000000000027919 */ /* 0x000ea40000002100 */
[----:B--2---:R-:W-:-:S04]  /*1c830*/  SHF.R.U32.HI R2, RZ, 0x5, R2 ;  /* 0x00000005ff027819 */ /* 0x004fc80000011602 */
[----:B------:R-:W-:-:S05]  /*1c840*/  LOP3.LUT R2, R2, 0x3, RZ, 0xc0, !PT ;  /* 0x0000000302027812 */ /* 0x000fca00078ec0ff */
[----:B------:R2:W3:Y:S02]  /*1c850*/  SHFL.IDX PT, R14, R2, RZ, 0x1f ;  /* 0x00001fff020e7589 */ /* 0x0004e400000e0000 */
.L_x_4477:
[----:B---3--:R-:W-:Y:S01]  /*1c860*/  ISETP.NE.AND P0, PT, R14, RZ, PT ;  /* 0x000000ff0e00720c */ /* 0x008fe20003f05270 */
[----:B------:R-:W-:-:S12]  /*1c870*/  BSSY B0, `(.L_x_4437) ;  /* 0x000002e000007945 */ /* 0x000fd80003800000 */
[----:B------:R-:W-:Y:S05]  /*1c880*/  @P0 BRA `(.L_x_4438) ;  /* 0x0000000000b00947 */ /* 0x000fea0003800000 */
[----:B------:R-:W-:-:S03]  /*1c890*/  UMOV UR4, 0xffffffff ;  /* 0xffffffff00047882 */ /* 0x000fc60000000000 */
[----:B------:R-:W-:Y:S05]  /*1c8a0*/  BRA.DIV UR4, `(.L_x_4439) ;  /* 0x0000001204307947 */ /* 0x000fea000b800000 */
[----:B------:R-:W-:-:S13]  /*1c8b0*/  ELECT P6, URZ, PT ;  /* 0x00000000003f782f */ /* 0x000fda00038c0000 */
.L_x_4480:
[----:B------:R-:W-:Y:S05]  /*1c8c0*/  @!P6 BRA `(.L_x_4438) ;  /* 0x0000000000a0e947 */ /* 0x000fea0003800000 */
[----:B------:R-:W-:-:S06]  /*1c8d0*/  ULOP3.LUT UR4, UR38, 0x2, URZ, 0xfc, !UPT ;  /* 0x0000000226047892 */ /* 0x000fcc000f8efc3f */
[----:B--2---:R-:W-:-:S05]  /*1c8e0*/  IMAD.U32 R2, RZ, RZ, UR4 ;  /* 0x00000004ff027e24 */ /* 0x004fca000f8e00ff */
[----:B------:R-:W-:-:S13]  /*1c8f0*/  ISETP.NE.AND P0, PT, R2, 0x3, PT ;  /* 0x000000030200780c */ /* 0x000fda0003f05270 */
[----:B------:R-:W-:Y:S05]  /*1c900*/  @!P0 BRA `(.L_x_4440) ;  /* 0x0000000000048947 */ /* 0x000fea0003800000 */
[----:B------:R-:W-:Y:S01]  /*1c910*/  BPT.TRAP 0x1 ;  /* 0x000000040000795c */ /* 0x000fe20000300000 */
.L_x_4440:
[----:B-1----:R-:W2:Y:S04]  /*1c920*/  LDL R3, [R1] ;  /* 0x0000000001037983 */ /* 0x002ea80000100800 */
[----:B------:R-:W3:Y:S01]  /*1c930*/  LDL.LU R7, [R1+0x4] ;  /* 0x0000040001077983 */ /* 0x000ee20000300800 */
[----:B------:R-:W-:-:S04]  /*1c940*/  VIADD R2, R0, 0x2a840 ;  /* 0x0002a84000027836 */ /* 0x000fc80000000000 */
[C---:B--2---:R-:W-:Y:S02]  /*1c950*/  IMAD R6, R3.reuse, 0x8, R2 ;  /* 0x0000000803067824 */ /* 0x044fe400078e0202 */
[----:B------:R-:W-:Y:S01]  /*1c960*/  VIADD R3, R3, 0x1 ;  /* 0x0000000103037836 */ /* 0x000fe20000000000 */
[----:B---3--:R-:W-:-:S04]  /*1c970*/  SHF.L.U32 R5, R7, 0x1f, RZ ;  /* 0x0000001f07057819 */ /* 0x008fc800000006ff */
[C---:B------:R-:W-:Y:S01]  /*1c980*/  ISETP.NE.AND P2, PT, R3.reuse, 0x2, PT ;  /* 0x000000020300780c */ /* 0x040fe20003f45270 */
[----:B------:R-:W1:Y:S03]  /*1c990*/  SYNCS.PHASECHK.TRANS64.TRYWAIT P1, [R6+URZ], R5 ;  /* 0x00000005060075a7 */ /* 0x000e66000802017f */
[----:B------:R-:W-:Y:S02]  /*1c9a0*/  SEL R4, RZ, 0x1, P2 ;  /* 0x00000001ff047807 */ /* 0x000fe40001000000 */
[----:B------:R-:W-:Y:S02]  /*1c9b0*/  SEL R3, R3, RZ, P2 ;  /* 0x000000ff03037207 */ /* 0x000fe40001000000 */
[----:B------:R-:W-:-:S03]  /*1c9c0*/  LOP3.LUT R4, R7, R4, RZ, 0x3c, !PT ;  /* 0x0000000407047212 */ /* 0x000fc600078e3cff */
[----:B------:R-:W-:Y:S01]  /*1c9d0*/  IMAD R7, R3, 0x8, R2 ;  /* 0x0000000803077824 */ /* 0x000fe200078e0202 */
[----:B------:R-:W-:Y:S01]  /*1c9e0*/  SHF.L.U32 R2, R4, 0x1f, RZ ;  /* 0x0000001f04027819 */ /* 0x000fe200000006ff */
[----:B-1----:R-:W-:Y:S06]  /*1c9f0*/  @!P1 BRA `(.L_x_4441) ;  /* 0x0000000c00fc9947 */ /* 0x002fec0003800000 */
.L_x_4481:
[----:B------:R-:W2:Y:S02]  /*1ca00*/  SYNCS.PHASECHK.TRANS64.TRYWAIT P1, [R7+URZ], R2 ;  /* 0x00000002070075a7 */ /* 0x000ea4000802017f */
[----:B--2---:R-:W-:Y:S05]  /*1ca10*/  @!P1 BRA `(.L_x_4442) ;  /* 0x0000001000089947 */ /* 0x004fea0003800000 */
.L_x_4482:
[----:B------:R-:W-:Y:S05]  /*1ca20*/  @!P0 BRA `(.L_x_4443) ;  /* 0x0000000000048947 */ /* 0x000fea0003800000 */
[----:B------:R-:W-:Y:S01]  /*1ca30*/  BPT.TRAP 0x1 ;  /* 0x000000040000795c */ /* 0x000fe20000300000 */
.L_x_4443:
[----:B------:R-:W3:Y:S02]  /*1ca40*/  LDL.LU R4, [R1] ;  /* 0x0000000001047983 */ /* 0x000ee40000300800 */
[----:B---3--:R-:W-:-:S04]  /*1ca50*/  IMAD R4, R4, 0x8, R0 ;  /* 0x0000000804047824 */ /* 0x008fc800078e0200 */
[----:B------:R-:W3:Y:S02]  /*1ca60*/  SYNCS.PHASECHK.TRANS64.TRYWAIT P1, [R4+URZ+0x2a860], R5 ;  /* 0x02a86005040075a7 */ /* 0x000ee4000802017f */
[----:B---3--:R-:W-:Y:S05]  /*1ca70*/  @!P1 BRA `(.L_x_4444) ;  /* 0x0000001000049947 */ /* 0x008fea0003800000 */
.L_x_4483:
[----:B------:R-:W-:Y:S05]  /*1ca80*/  @!P0 BRA `(.L_x_4445) ;  /* 0x0000000000048947 */ /* 0x000fea0003800000 */
[----:B------:R-:W-:Y:S01]  /*1ca90*/  BPT.TRAP 0x1 ;  /* 0x000000040000795c */ /* 0x000fe20000300000 */
.L_x_4445:
[----:B------:R-:W-:-:S04]  /*1caa0*/  IMAD R3, R3, 0x8, R0 ;  /* 0x0000000803037824 */ /* 0x000fc800078e0200 */
[----:B------:R-:W4:Y:S02]  /*1cab0*/  SYNCS.PHASECHK.TRANS64.TRYWAIT P1, [R3+URZ+0x2a860], R2 ;  /* 0x02a86002030075a7 */ /* 0x000f24000802017f */
[----:B----4-:R-:W-:Y:S05]  /*1cac0*/  @!P1 BRA `(.L_x_4446) ;  /* 0x0000001000049947 */ /* 0x010fea0003800000 */
.L_x_4484:
[----:B------:R-:W-:Y:S05]  /*1cad0*/  @!P0 BRA `(.L_x_4447) ;  /* 0x0000000000048947 */ /* 0x000fea0003800000 */
[----:B------:R-:W-:Y:S01]  /*1cae0*/  BPT.TRAP 0x1 ;  /* 0x000000040000795c */ /* 0x000fe20000300000 */
.L_x_4447:
[----:B------:R-:W5:Y:S02]  /*1caf0*/  SYNCS.PHASECHK.TRANS64.TRYWAIT P0, [R4+URZ+0x2a880], R5 ;  /* 0x02a88005040075a7 */ /* 0x000f64000800017f */
[----:B-----5:R-:W-:Y:S05]  /*1cb00*/  @!P0 BRA `(.L_x_4448) ;  /* 0x0000001000088947 */ /* 0x020fea0003800000 */
.L_x_4449:
[----:B------:R0:W0:Y:S02]  /*1cb10*/  SYNCS.PHASECHK.TRANS64.TRYWAIT P0, [R3+URZ+0x2a880], R2 ;  /* 0x02a88002030075a7 */ /* 0x000024000800017f */
[----:B0-----:R-:W-:Y:S05]  /*1cb20*/  @!P0 NANOSLEEP.SYNCS 0x989680 ;  /* 0x009896800000895d */ /* 0x001fea0003900000 */
[----:B------:R-:W0:Y:S02]  /*1cb30*/  @!P0 SYNCS.PHASECHK.TRANS64 P0, [R3+URZ+0x2a880], R2 ;  /* 0x02a88002030085a7 */ /* 0x000e24000800007f */
[----:B0-----:R-:W-:Y:S05]  /*1cb40*/  @!P0 BRA `(.L_x_4449) ;  /* 0xfffffffc00f08947 */ /* 0x001fea000383ffff */
.L_x_4438:
[----:B------:R-:W-:Y:S05]  /*1cb50*/  BSYNC B0 ;  /* 0x0000000000007941 */ /* 0x000fea0003800000 */
.L_x_4437:
[----:B------:R-:W-:Y:S05]  /*1cb60*/  EXIT ;  /* 0x000000000000794d */ /* 0x000fea0003800000 */
.L_x_4248:
[----:B0-----:R-:W-:-:S04]  /*1cb70*/  IMAD.U32 R3, RZ, RZ, UR36 ;  /* 0x00000024ff037e24 */ /* 0x001fc8000f8e00ff */
[----:B------:R0:W1:Y:S03]  /*1cb80*/  SYNCS.PHASECHK.TRANS64.TRYWAIT P1, [R3+URZ+0x2a800], R6 ;  /* 0x02a80006030075a7 */ /* 0x000066000802017f */
[----:B-1----:R-:W-:Y:S05]  /*1cb90*/  @!P1 NANOSLEEP.SYNCS 0x989680 ;  /* 0x009896800000995d */ /* 0x002fea0003900000 */
[----:B------:R-:W1:Y:S02]  /*1cba0*/  @!P1 SYNCS.PHASECHK.TRANS64 P1, [R3+URZ+0x2a800], R6 ;  /* 0x02a80006030095a7 */ /* 0x000e64000802007f */
[----:B-1----:R-:W-:Y:S05]  /*1cbb0*/  @!P1 BRA `(.L_x_4248) ;  /* 0xfffffffc00ec9947 */ /* 0x002fea000383ffff */
[----:B------:R-:W-:Y:S05]  /*1cbc0*/  BRA `(.L_x_4450) ;  /* 0xfffffe5800c87947 */ /* 0x000fea000383ffff */
.L_x_4252:
[----:B-1----:R1:W2:Y:S02]  /*1cbd0*/  SYNCS.PHASECHK.TRANS64.TRYWAIT P2, [R20+URZ+0x2a830], R3 ;  /* 0x02a83003140075a7 */ /* 0x0022a4000804017f */
[----:B--2---:R-:W-:Y:S05]  /*1cbe0*/  @!P2 NANOSLEEP.SYNCS 0x989680 ;  /* 0x009896800000a95d */ /* 0x004fea0003900000 */
[----:B------:R-:W2:Y:S02]  /*1cbf0*/  @!P2 SYNCS.PHASECHK.TRANS64 P2, [R20+URZ+0x2a830], R3 ;  /* 0x02a830031400a5a7 */ /* 0x000ea4000804007f */
[----:B--2---:R-:W-:Y:S05]  /*1cc00*/  @!P2 BRA `(.L_x_4252) ;  /* 0xfffffffc00f0a947 */ /* 0x004fea000383ffff */
[----:B------:R-:W-:Y:S05]  /*1cc10*/  BRA `(.L_x_4251) ;  /* 0xfffffe5800ec7947 */ /* 0x000fea000383ffff */
.L_x_4268:
[----:B-1----:R-:W-:-:S04]  /*1cc20*/  IMAD.U32 R8, RZ, RZ, UR6 ;  /* 0x00000006ff087e24 */ /* 0x002fc8000f8e00ff */
[----:B------:R1:W2:Y:S03]  /*1cc30*/  SYNCS.PHASECHK.TRANS64.TRYWAIT P2, [R8+URZ+0x2a830], R7 ;  /* 0x02a83007080075a7 */ /* 0x0002a6000804017f */
[----:B--2---:R-:W-:Y:S05]  /*1cc40*/  @!P2 NANOSLEEP.SYNCS 0x989680 ;  /* 0x009896800000a95d */ /* 0x004fea0003900000 */
[----:B------:R-:W2:Y:S02]  /*1cc50*/  @!P2 SYNCS.PHASECHK.TRANS64 P2, [R8+URZ+0x2a830], R7 ;  /* 0x02a830070800a5a7 */ /* 0x000ea4000804007f */
[----:B--2---:R-:W-:Y:S05]  /*1cc60*/  @!P2 BRA `(.L_x_4268) ;  /* 0xfffffffc00eca947 */ /* 0x004fea000383ffff */
[----:B------:R-:W-:Y:S05]  /*1cc70*/  BRA `(.L_x_4265) ;  /* 0xfffffe9800507947 */ /* 0x000fea000383ffff */
.L_x_4272:
[----:B-1----:R-:W-:-:S04]  /*1cc80*/  IMAD.U32 R8, RZ, RZ, UR6 ;  /* 0x00000006ff087e24 */ /* 0x002fc8000f8e00ff */
[----:B------:R1:W2:Y:S03]  /*1cc90*/  SYNCS.PHASECHK.TRANS64.TRYWAIT P2, [R8+URZ+0x2a850], R7 ;  /* 0x02a85007080075a7 */ /* 0x0002a6000804017f */
[----:B--2---:R-:W-:Y:S05]  /*1cca0*/  @!P2 NANOSLEEP.SYNCS 0x989680 ;  /* 0x009896800000a95d */ /* 0x004fea0003900000 */
[----:B------:R-:W2:Y:S02]  /*1ccb0*/  @!P2 SYNCS.PHASECHK.TRANS64 P2, [R8+URZ+0x2a850], R7 ;  /* 0x02a850070800a5a7 */ /* 0x000ea4000804007f */
[----:B--2---:R-:W-:Y:S05]  /*1ccc0*/  @!P2 BRA `(.L_x_4272) ;  /* 0xfffffffc00eca947 */ /* 0x004fea000383ffff */
[----:B------:R-:W-:Y:S05]  /*1ccd0*/  BRA `(.L_x_4269) ;  /* 0xfffffe9800f07947 */ /* 0x000fea000383ffff */
.L_x_4290:
[----:B-1----:R-:W-:-:S04]  /*1cce0*/  IMAD.U32 R6, RZ, RZ, UR6 ;  /* 0x00000006ff067e24 */ /* 0x002fc8000f8e00ff */
[----:B------:R1:W2:Y:S03]  /*1ccf0*/  SYNCS.PHASECHK.TRANS64.TRYWAIT P2, [R6+URZ+0x2a830], R5 ;  /* 0x02a83005060075a7 */ /* 0x0002a6000804017f */
[----:B--2---:R-:W-:Y:S05]  /*1cd00*/  @!P2 NANOSLEEP.SYNCS 0x989680 ;  /* 0x009896800000a95d */ /* 0x004fea0003900000 */
[----:B------:R-:W2:Y:S02]  /*1cd10*/  @!P2 SYNCS.PHASECHK.TRANS64 P2, [R6+URZ+0x2a830], R5 ;  /* 0x02a830050600a5a7 */ /* 0x000ea4000804007f */
[----:B--2---:R-:W-:Y:S05]  /*1cd20*/  @!P2 BRA `(.L_x_4290) ;  /* 0xfffffffc00eca947 */ /* 0x004fea000383ffff */
[----:B------:R-:W-:Y:S05]  /*1cd30*/  BRA `(.L_x_4287) ;  /* 0xfffffed400207947 */ /* 0x000fea000383ffff */
.L_x_4294:
[----:B-1----:R-:W-:-:S04]  /*1cd40*/  IMAD.U32 R6, RZ, RZ, UR6 ;  /* 0x00000006ff067e24 */ /* 0x002fc8000f8e00ff */
[----:B------:R1:W2:Y:S03]  /*1cd50*/  SYNCS.PHASECHK.TRANS64.TRYWAIT P2, [R6+URZ+0x2a850], R5 ;  /* 0x02a85005060075a7 */ /* 0x0002a6000804017f */
[----:B--2---:R-:W-:Y:S05]  /*1cd60*/  @!P2 NANOSLEEP.SYNCS 0x989680 ;  /* 0x009896800000a95d */ /* 0x004fea0003900000 */
[----:B------:R-:W2:Y:S02]  /*1cd70*/  @!P2 SYNCS.PHASECHK.TRANS64 P2, [R6+URZ+0x2a850], R5 ;  /* 0x02a850050600a5a7 */ /* 0x000ea4000804007f */
[----:B--2---:R-:W-:Y:S05]  /*1cd80*/  @!P2 BRA `(.L_x_4294) ;  /* 0xfffffffc00eca947 */ /* 0x004fea000383ffff */
[----:B------:R-:W-:Y:S05]  /*1cd90*/  BRA `(.L_x_4291) ;  /* 0xfffffed400cc7947 */ /* 0x000fea000383ffff */
.L_x_4301:
[----:B-1----:R-:W-:-:S04]  /*1cda0*/  IMAD.U32 R6, RZ, RZ, UR6 ;  /* 0x00000006ff067e24 */ /* 0x002fc8000f8e00ff */
[----:B------:R1:W2:Y:S03]  /*1cdb0*/  SYNCS.PHASECHK.TRANS64.TRYWAIT P2, [R6+URZ+0x2a830], R5 ;  /* 0x02a83005060075a7 */ /* 0x0002a6000804017f */
[----:B--2---:R-:W-:Y:S05]  /*1cdc0*/  @!P2 NANOSLEEP.SYNCS 0x989680 ;  /* 0x009896800000a95d */ /* 0x004fea0003900000 */
[----:B------:R-:W2:Y:S02]  /*1cdd0*/  @!P2 SYNCS.PHASECHK.TRANS64 P2, [R6+URZ+0x2a830], R5 ;  /* 0x02a830050600a5a7 */ /* 0x000ea4000804007f */
[----:B--2---:R-:W-:Y:S05]  /*1cde0*/  @!P2 BRA `(.L_x_4301) ;  /* 0xfffffffc00eca947 */ /* 0x004fea000383ffff */
[----:B------:R-:W-:Y:S05]  /*1cdf0*/  BRA `(.L_x_4298) ;  /* 0xfffffefc002c7947 */ /* 0x000fea000383ffff */
.L_x_4305:
[----:B-1----:R-:W-:-:S04]  /*1ce00*/  IMAD.U32 R6, RZ, RZ, UR6 ;  /* 0x00000006ff067e24 */ /* 0x002fc8000f8e00ff */
[----:B------:R1:W2:Y:S03]  /*1ce10*/  SYNCS.PHASECHK.TRANS64.TRYWAIT P2, [R6+URZ+0x2a850], R5 ;  /* 0x02a85005060075a7 */ /* 0x0002a6000804017f */
[----:B--2---:R-:W-:Y:S05]  /*1ce20*/  @!P2 NANOSLEEP.SYNCS 0x989680 ;  /* 0x009896800000a95d */ /* 0x004fea0003900000 */
[----:B------:R-:W2:Y:S02]  /*1ce30*/  @!P2 SYNCS.PHASECHK.TRANS64 P2, [R6+URZ+0x2a850], R5 ;  /* 0x02a850050600a5a7 */ /* 0x000ea4000804007f */
[----:B--2---:R-:W-:Y:S05]  /*1ce40*/  @!P2 BRA `(.L_x_4305) ;  /* 0xfffffffc00eca947 */ /* 0x004fea000383ffff */
[----:B------:R-:W-:Y:S05]  /*1ce50*/  BRA `(.L_x_4302) ;  /* 0xfffffefc00d87947 */ /* 0x000fea000383ffff */
.L_x_4319:
[----:B-1----:R-:W-:-:S04]  /*1ce60*/  IMAD.U32 R7, RZ, RZ, UR9 ;  /* 0x00000009ff077e24 */ /* 0x002fc8000f8e00ff */
[----:B------:R1:W2:Y:S03]  /*1ce70*/  SYNCS.PHASECHK.TRANS64.TRYWAIT P1, [R7+URZ+0x2a850], R0 ;  /* 0x02a85000070075a7 */ /* 0x0002a6000802017f */
[----:B--2---:R-:W-:Y:S05]  /*1ce80*/  @!P1 NANOSLEEP.SYNCS 0x989680 ;  /* 0x009896800000995d */ /* 0x004fea0003900000 */
[----:B------:R-:W2:Y:S02]  /*1ce90*/  @!P1 SYNCS.PHASECHK.TRANS64 P1, [R7+URZ+0x2a850], R0 ;  /* 0x02a85000070095a7 */ /* 0x000ea4000802007f */
[----:B--2---:R-:W-:Y:S05]  /*1cea0*/  @!P1 BRA `(.L_x_4319) ;  /* 0xfffffffc00ec9947 */ /* 0x004fea000383ffff */
[----:B------:R-:W-:Y:S05]  /*1ceb0*/  BRA `(.L_x_4318) ;  /* 0xffffff3400247947 */ /* 0x000fea000383ffff */
.L_x_4375:
[----:B------:R-:W-:Y:S02]  /*1cec0*/  IMAD.MOV.U32 R13, RZ, RZ, R0 ;  /* 0x000000ffff0d7224 */ /* 0x000fe400078e0000 */
[----:B------:R-:W-:Y:S02]  /*1ced0*/  IMAD.MOV.U32 R12, RZ, RZ, RZ ;  /* 0x000000ffff0c7224 */ /* 0x000fe400078e00ff */
[----:B------:R-:W-:Y:S02]  /*1cee0*/  IMAD.MOV.U32 R11, RZ, RZ, 0x1f ;  /* 0x0000001fff0b7424 */ /* 0x000fe400078e00ff */
[----:B------:R-:W-:-:S07]  /*1cef0*/  IMAD.MOV.U32 R15, RZ, RZ, -0x1 ;  /* 0xffffffffff0f7424 */ /* 0x000fce00078e00ff */
[----:B01----:R-:W-:Y:S05]  /*1cf00*/  WARPSYNC.COLLECTIVE R15, `(.L_x_4451) ;  /* 0x000000000f087348 */ /* 0x003fea0003c00000 */
[----:B------:R2:W3:Y:S02]  /*1cf10*/  SHFL.IDX P6, R14, R13, R12, R11 ;  /* 0x0000000c0d0e7389 */ /* 0x0004e400000c000b */
[----:B0123--:R-:W-:Y:S01]  /*1cf20*/  ENDCOLLECTIVE ;  /* 0x000000000000791b */ /* 0x00ffe20003800000 */
.L_x_4451:
[----:B------:R-:W-:Y:S05]  /*1cf30*/  BRA `(.L_x_4452) ;  /* 0xffffffb400647947 */ /* 0x000fea000383ffff */
.L_x_4377:
[----:B------:R-:W-:Y:S01]  /*1cf40*/  BSSY B0, `(.L_x_4453) ;  /* 0x0000006000007945 */ /* 0x000fe20003800000 */
[----:B------:R-:W-:-:S07]  /*1cf50*/  IMAD.MOV.U32 R15, RZ, RZ, -0x1 ;  /* 0xffffffffff0f7424 */ /* 0x000fce00078e00ff */
[----:B01----:R-:W-:Y:S05]  /*1cf60*/  WARPSYNC.COLLECTIVE R15, `(.L_x_4454) ;  /* 0x000000000f0c7348 */ /* 0x003fea0003c00000 */
[----:B------:R-:W-:Y:S02]  /*1cf70*/  ELECT P6, UR62, PT ;  /* 0x00000000003e782f */ /* 0x000fe400038c0000 */
[----:B------:R-:W-:Y:S01]  /*1cf80*/  MOV R14, UR62 ;  /* 0x0000003e000e7c02 */ /* 0x000fe20008000f00 */
[----:B01----:R-:W-:Y:S10]  /*1cf90*/  ENDCOLLECTIVE ;  /* 0x000000000000791b */ /* 0x003ff40003800000 */
.L_x_4454:
[----:B------:R-:W-:Y:S05]  /*1cfa0*/  BSYNC B0 ;  /* 0x0000000000007941 */ /* 0x000fea0003800000 */
.L_x_4453:
[----:B------:R-:W-:Y:S05]  /*1cfb0*/  BRA `(.L_x_4455) ;  /* 0xffffffb400747947 */ /* 0x000fea000383ffff */
.L_x_4379:
[----:B0-----:R0:W1:Y:S02]  /*1cfc0*/  SYNCS.PHASECHK.TRANS64.TRYWAIT P0, [R2+URZ+0x2a880], R4 ;  /* 0x02a88004020075a7 */ /* 0x001064000800017f */
[----:B-1----:R-:W-:Y:S05]  /*1cfd0*/  @!P0 NANOSLEEP.SYNCS 0x989680 ;  /* 0x009896800000895d */ /* 0x002fea0003900000 */
[----:B------:R-:W1:Y:S02]  /*1cfe0*/  @!P0 SYNCS.PHASECHK.TRANS64 P0, [R2+URZ+0x2a880], R4 ;  /* 0x02a88004020085a7 */ /* 0x000e64000800007f */
[----:B-1----:R-:W-:Y:S05]  /*1cff0*/  @!P0 BRA `(.L_x_4379) ;  /* 0xfffffffc00f08947 */ /* 0x002fea000383ffff */
[----:B------:R-:W-:Y:S05]  /*1d000*/  BRA `(.L_x_4456) ;  /* 0xffffffb400d87947 */ /* 0x000fea000383ffff */
.L_x_4381:
[----:B-1----:R1:W2:Y:S02]  /*1d010*/  SYNCS.PHASECHK.TRANS64.TRYWAIT P0, [R2+URZ+0x2a840], R4 ;  /* 0x02a84004020075a7 */ /* 0x0022a4000800017f */
[----:B--2---:R-:W-:Y:S05]  /*1d020*/  @!P0 NANOSLEEP.SYNCS 0x989680 ;  /* 0x009896800000895d */ /* 0x004fea0003900000 */
[----:B------:R-:W2:Y:S02]  /*1d030*/  @!P0 SYNCS.PHASECHK.TRANS64 P0, [R2+URZ+0x2a840], R4 ;  /* 0x02a84004020085a7 */ /* 0x000ea4000800007f */
[----:B--2---:R-:W-:Y:S05]  /*1d040*/  @!P0 BRA `(.L_x_4381) ;  /* 0xfffffffc00f08947 */ /* 0x004fea000383ffff */
[----:B------:R-:W-:Y:S05]  /*1d050*/  BRA `(.L_x_4457) ;  /* 0xffffffb800647947 */ /* 0x000fea000383ffff */
.L_x_4385:
[----:B------:R-:W2:Y:S01]  /*1d060*/  LDL.LU R11, [R1+0x38] ;  /* 0x00003800010b7983 */ /* 0x000ea20000300800 */
[----:B------:R-:W-:Y:S01]  /*1d070*/  IMAD.MOV.U32 R0, RZ, RZ, R12 ;  /* 0x000000ffff007224 */ /* 0x000fe200078e000c */
[----:B------:R-:W-:Y:S01]  /*1d080*/  LOP3.LUT R7, R7, 0x7f, RZ, 0xc0, !PT ;  /* 0x0000007f07077812 */ /* 0x000fe200078ec0ff */
[----:B------:R-:W-:Y:S02]  /*1d090*/  IMAD.MOV.U32 R13, RZ, RZ, R3 ;  /* 0x000000ffff0d7224 */ /* 0x000fe400078e0003 */
[----:B------:R-:W-:Y:S01]  /*1d0a0*/  IMAD.MOV.U32 R12, RZ, RZ, RZ ;  /* 0x000000ffff0c7224 */ /* 0x000fe200078e00ff */
[----:B------:R-:W-:Y:S01]  /*1d0b0*/  SHF.R.U32.HI R5, RZ, 0x2, R7 ;  /* 0x00000002ff057819 */ /* 0x000fe20000011607 */
[----:B------:R-:W-:-:S04]  /*1d0c0*/  IMAD.MOV.U32 R15, RZ, RZ, -0x1 ;  /* 0xffffffffff0f7424 */ /* 0x000fc800078e00ff */
        /* <DEDUP_REMOVED lines=8> */
.L_x_4458:
[----:B------:R-:W-:Y:S02]  /*1d150*/  IMAD.MOV.U32 R13, RZ, RZ, R4 ;  /* 0x000000ffff0d7224 */ /* 0x000fe400078e0004 */
[----:B------:R-:W-:-:S07]  /*1d160*/  IMAD.MOV.U32 R6, RZ, RZ, R14 ;  /* 0x000000ffff067224 */ /* 0x000fce00078e000e */
[----:B------:R-:W-:Y:S05]  /*1d170*/  WARPSYNC.COLLECTIVE R15, `(.L_x_4459) ;  /* 0x000000000f087348 */ /* 0x000fea0003c00000 */
[----:B------:R0:W1:Y:S02]  /*1d180*/  SHFL.IDX P6, R14, R13, R12, R11 ;  /* 0x0000000c0d0e7389 */ /* 0x00006400000c000b */
[----:B01----:R-:W-:Y:S01]  /*1d190*/  ENDCOLLECTIVE ;  /* 0x000000000000791b */ /* 0x003fe20003800000 */
.L_x_4459:
[----:B------:R-:W-:Y:S02]  /*1d1a0*/  IMAD.MOV.U32 R13, RZ, RZ, R3 ;  /* 0x000000ffff0d7224 */ /* 0x000fe400078e0003 */
[----:B------:R-:W-:Y:S02]  /*1d1b0*/  IMAD.MOV.U32 R12, RZ, RZ, 0x1 ;  /* 0x00000001ff0c7424 */ /* 0x000fe400078e00ff */
[----:B------:R-:W-:-:S07]  /*1d1c0*/  IMAD.MOV.U32 R7, RZ, RZ, R14 ;  /* 0x000000ffff077224 */ /* 0x000fce00078e000e */
[----:B------:R-:W-:Y:S05]  /*1d1d0*/  WARPSYNC.COLLECTIVE R15, `(.L_x_4460) ;  /* 0x000000000f087348 */ /* 0x000fea0003c00000 */
[----:B------:R0:W1:Y:S02]  /*1d1e0*/  SHFL.IDX P6, R14, R13, R12, R11 ;  /* 0x0000000c0d0e7389 */ /* 0x00006400000c000b */
[----:B01----:R-:W-:Y:S01]  /*1d1f0*/  ENDCOLLECTIVE ;  /* 0x000000000000791b */ /* 0x003fe20003800000 */
.L_x_4460:
        /* <DEDUP_REMOVED lines=17> */
.L_x_4461:
[----:B------:R-:W-:Y:S02]  /*1d310*/  IMAD.MOV.U32 R13, RZ, RZ, R3 ;  /* 0x000000ffff0d7224 */ /* 0x000fe400078e0003 */
[----:B------:R-:W-:Y:S02]  /*1d320*/  IMAD.MOV.U32 R12, RZ, RZ, 0x2 ;  /* 0x00000002ff0c7424 */ /* 0x000fe400078e00ff */
[----:B------:R-:W-:-:S07]  /*1d330*/  IMAD.MOV.U32 R5, RZ, RZ, R14 ;  /* 0x000000ffff057224 */ /* 0x000fce00078e000e */
[----:B------:R-:W-:Y:S05]  /*1d340*/  WARPSYNC.COLLECTIVE R15, `(.L_x_4462) ;  /* 0x000000000f087348 */ /* 0x000fea0003c00000 */
[----:B------:R0:W1:Y:S02]  /*1d350*/  SHFL.IDX P6, R14, R13, R12, R11 ;  /* 0x0000000c0d0e7389 */ /* 0x00006400000c000b */
[----:B01----:R-:W-:Y:S01]  /*1d360*/  ENDCOLLECTIVE ;  /* 0x000000000000791b */ /* 0x003fe20003800000 */
.L_x_4462:
        /* <DEDUP_REMOVED lines=17> */
.L_x_4463:
[----:B------:R-:W-:Y:S02]  /*1d480*/  IMAD.MOV.U32 R13, RZ, RZ, R3 ;  /* 0x000000ffff0d7224 */ /* 0x000fe400078e0003 */
[----:B------:R-:W-:Y:S02]  /*1d490*/  IMAD.MOV.U32 R12, RZ, RZ, 0x3 ;  /* 0x00000003ff0c7424 */ /* 0x000fe400078e00ff */
[----:B------:R-:W-:-:S07]  /*1d4a0*/  IMAD.MOV.U32 R5, RZ, RZ, R14 ;  /* 0x000000ffff057224 */ /* 0x000fce00078e000e */
[----:B------:R-:W-:Y:S05]  /*1d4b0*/  WARPSYNC.COLLECTIVE R15, `(.L_x_4464) ;  /* 0x000000000f087348 */ /* 0x000fea0003c00000 */
[----:B------:R0:W1:Y:S02]  /*1d4c0*/  SHFL.IDX P6, R14, R13, R12, R11 ;  /* 0x0000000c0d0e7389 */ /* 0x00006400000c000b */
[----:B01----:R-:W-:Y:S01]  /*1d4d0*/  ENDCOLLECTIVE ;  /* 0x000000000000791b */ /* 0x003fe20003800000 */
.L_x_4464:
        /* <DEDUP_REMOVED lines=14> */
.L_x_4465:
[----:B------:R-:W-:Y:S01]  /*1d5c0*/  @!PT LDS RZ, [RZ] ;  /* 0x00000000fffff984 */ /* 0x000fe20000000800 */
[----:B------:R-:W-:Y:S01]  /*1d5d0*/  @!PT LDS RZ, [RZ] ;  /* 0x00000000fffff984 */ /* 0x000fe20000000800 */
[----:B------:R-:W-:Y:S01]  /*1d5e0*/  @!PT LDS RZ, [RZ] ;  /* 0x00000000fffff984 */ /* 0x000fe20000000800 */
[----:B------:R0:W-:Y:S01]  /*1d5f0*/  @!P3 LDGSTS.E.BYPASS.LTC128B.128 [R9+0x1d400], desc[UR52][R6.64+0x80], !P2 ;  /* 0x1d4000800609bfae */ /* 0x0001e2000d101d74 */
[----:B------:R-:W-:Y:S01]  /*1d600*/  IMAD.MOV.U32 R3, RZ, RZ, R14 ;  /* 0x000000ffff037224 */ /* 0x000fe200078e000e */
[----:B------:R-:W-:Y:S06]  /*1d610*/  BRA `(.L_x_4466) ;  /* 0xffffffbc00b87947 */ /* 0x000fec000383ffff */
.L_x_4390:
[----:B----4-:R4:W0:Y:S02]  /*1d620*/  SYNCS.PHASECHK.TRANS64.TRYWAIT P0, [R17+URZ+0x2a820], R0 ;  /* 0x02a82000110075a7 */ /* 0x010824000800017f */
[----:B0-----:R-:W-:Y:S05]  /*1d630*/  @!P0 NANOSLEEP.SYNCS 0x989680 ;  /* 0x009896800000895d */ /* 0x001fea0003900000 */
[----:B------:R-:W0:Y:S02]  /*1d640*/  @!P0 SYNCS.PHASECHK.TRANS64 P0, [R17+URZ+0x2a820], R0 ;  /* 0x02a82000110085a7 */ /* 0x000e24000800007f */
[----:B0-----:R-:W-:Y:S05]  /*1d650*/  @!P0 BRA `(.L_x_4390) ;  /* 0xfffffffc00f08947 */ /* 0x001fea000383ffff */
[----:B------:R-:W-:Y:S05]  /*1d660*/  BRA `(.L_x_4467) ;  /* 0xffffffc000287947 */ /* 0x000fea000383ffff */
.L_x_4396:
[----:B--2---:R2:W3:Y:S02]  /*1d670*/  SYNCS.PHASECHK.TRANS64.TRYWAIT P0, [R6+URZ+0x2a880], R5 ;  /* 0x02a88005060075a7 */ /* 0x0044e4000800017f */
[----:B---3--:R-:W-:Y:S05]  /*1d680*/  @!P0 NANOSLEEP.SYNCS 0x989680 ;  /* 0x009896800000895d */ /* 0x008fea0003900000 */
[----:B------:R-:W3:Y:S02]  /*1d690*/  @!P0 SYNCS.PHASECHK.TRANS64 P0, [R6+URZ+0x2a880], R5 ;  /* 0x02a88005060085a7 */ /* 0x000ee4000800007f */
[----:B---3--:R-:W-:Y:S05]  /*1d6a0*/  @!P0 BRA `(.L_x_4396) ;  /* 0xfffffffc00f08947 */ /* 0x008fea000383ffff */
[----:B------:R-:W-:Y:S05]  /*1d6b0*/  BRA `(.L_x_4468) ;  /* 0xffffffc000e47947 */ /* 0x000fea000383ffff */
.L_x_4403:
[----:B0-----:R0:W3:Y:S02]  /*1d6c0*/  SYNCS.PHASECHK.TRANS64.TRYWAIT P0, [R6+URZ+0x2a840], R5 ;  /* 0x02a84005060075a7 */ /* 0x0010e4000800017f */
[----:B---3--:R-:W-:Y:S05]  /*1d6d0*/  @!P0 NANOSLEEP.SYNCS 0x989680 ;  /* 0x009896800000895d */ /* 0x008fea0003900000 */
[----:B------:R-:W3:Y:S02]  /*1d6e0*/  @!P0 SYNCS.PHASECHK.TRANS64 P0, [R6+URZ+0x2a840], R5 ;  /* 0x02a84005060085a7 */ /* 0x000ee4000800007f */
[----:B---3--:R-:W-:Y:S05]  /*1d6f0*/  @!P0 BRA `(.L_x_4403) ;  /* 0xfffffffc00f08947 */ /* 0x008fea000383ffff */
[----:B------:R-:W-:Y:S05]  /*1d700*/  BRA `(.L_x_4469) ;  /* 0xffffffc400e47947 */ /* 0x000fea000383ffff */
.L_x_4411:
[----:B--2---:R2:W3:Y:S02]  /*1d710*/  SYNCS.PHASECHK.TRANS64.TRYWAIT P0, [R12+URZ+0x2a870], R4 ;  /* 0x02a870040c0075a7 */ /* 0x0044e4000800017f */
[----:B---3--:R-:W-:Y:S05]  /*1d720*/  @!P0 NANOSLEEP.SYNCS 0x989680 ;  /* 0x009896800000895d */ /* 0x008fea0003900000 */
[----:B------:R-:W3:Y:S02]  /*1d730*/  @!P0 SYNCS.PHASECHK.TRANS64 P0, [R12+URZ+0x2a870], R4 ;  /* 0x02a870040c0085a7 */ /* 0x000ee4000800007f */
[----:B---3--:R-:W-:Y:S05]  /*1d740*/  @!P0 BRA `(.L_x_4411) ;  /* 0xfffffffc00f08947 */ /* 0x008fea000383ffff */
[----:B------:R-:W-:Y:S05]  /*1d750*/  BRA `(.L_x_4470) ;  /* 0xffffffc800f87947 */ /* 0x000fea000383ffff */
.L_x_4413:
[----:B---3--:R3:W4:Y:S02]  /*1d760*/  SYNCS.PHASECHK.TRANS64.TRYWAIT P0, [R12+URZ+0x2a860], R3 ;  /* 0x02a860030c0075a7 */ /* 0x008724000800017f */
[----:B----4-:R-:W-:Y:S05]  /*1d770*/  @!P0 NANOSLEEP.SYNCS 0x989680 ;  /* 0x009896800000895d */ /* 0x010fea0003900000 */
[----:B------:R-:W4:Y:S02]  /*1d780*/  @!P0 SYNCS.PHASECHK.TRANS64 P0, [R12+URZ+0x2a860], R3 ;  /* 0x02a860030c0085a7 */ /* 0x000f24000800007f */
[----:B----4-:R-:W-:Y:S05]  /*1d790*/  @!P0 BRA `(.L_x_4413) ;  /* 0xfffffffc00f08947 */ /* 0x010fea000383ffff */
[----:B------:R-:W-:Y:S05]  /*1d7a0*/  BRA `(.L_x_4471) ;  /* 0xffffffcc00007947 */ /* 0x000fea000383ffff */
.L_x_4420:
[----:B--2---:R2:W3:Y:S02]  /*1d7b0*/  SYNCS.PHASECHK.TRANS64.TRYWAIT P1, [R2+URZ+0x2a870], R0 ;  /* 0x02a87000020075a7 */ /* 0x0044e4000802017f */
[----:B---3--:R-:W-:Y:S05]  /*1d7c0*/  @!P1 NANOSLEEP.SYNCS 0x989680 ;  /* 0x009896800000995d */ /* 0x008fea0003900000 */
[----:B------:R-:W3:Y:S02]  /*1d7d0*/  @!P1 SYNCS.PHASECHK.TRANS64 P1, [R2+URZ+0x2a870], R0 ;  /* 0x02a87000020095a7 */ /* 0x000ee4000802007f */
[----:B---3--:R-:W-:Y:S05]  /*1d7e0*/  @!P1 BRA `(.L_x_4420) ;  /* 0xfffffffc00f09947 */ /* 0x008fea000383ffff */
[----:B------:R-:W-:Y:S05]  /*1d7f0*/  BRA `(.L_x_4472) ;  /* 0xffffffd400747947 */ /* 0x000fea000383ffff */
.L_x_4422:
[----:B--2---:R2:W3:Y:S02]  /*1d800*/  SYNCS.PHASECHK.TRANS64.TRYWAIT P1, [R2+URZ+0x2a860], R0 ;  /* 0x02a86000020075a7 */ /* 0x0044e4000802017f */
[----:B---3--:R-:W-:Y:S05]  /*1d810*/  @!P1 NANOSLEEP.SYNCS 0x989680 ;  /* 0x009896800000995d */ /* 0x008fea0003900000 */
[----:B------:R-:W3:Y:S02]  /*1d820*/  @!P1 SYNCS.PHASECHK.TRANS64 P1, [R2+URZ+0x2a860], R0 ;  /* 0x02a86000020095a7 */ /* 0x000ee4000802007f */
[----:B---3--:R-:W-:Y:S05]  /*1d830*/  @!P1 BRA `(.L_x_4422) ;  /* 0xfffffffc00f09947 */ /* 0x008fea000383ffff */
[----:B------:R-:W-:Y:S05]  /*1d840*/  BRA `(.L_x_4473) ;  /* 0xffffffd4007c7947 */ /* 0x000fea000383ffff */
.L_x_4435:
[----:B-1----:R1:W2:Y:S02]  /*1d850*/  SYNCS.PHASECHK.TRANS64.TRYWAIT P0, [R0+URZ+0x2a820], R3 ;  /* 0x02a82003000075a7 */ /* 0x0022a4000800017f */
[----:B--2---:R-:W-:Y:S05]  /*1d860*/  @!P0 NANOSLEEP.SYNCS 0x989680 ;  /* 0x009896800000895d */ /* 0x004fea0003900000 */
[----:B------:R-:W2:Y:S02]  /*1d870*/  @!P0 SYNCS.PHASECHK.TRANS64 P0, [R0+URZ+0x2a820], R3 ;  /* 0x02a82003000085a7 */ /* 0x000ea4000800007f */
[----:B--2---:R-:W-:Y:S05]  /*1d880*/  @!P0 BRA `(.L_x_4435) ;  /* 0xfffffffc00f08947 */ /* 0x004fea000383ffff */
[----:B------:R-:W-:Y:S05]  /*1d890*/  BRA `(.L_x_4474) ;  /* 0xffffffec00d47947 */ /* 0x000fea000383ffff */
.L_x_4436:
[----:B------:R-:W2:Y:S01]  /*1d8a0*/  S2R R2, SR_TID.X ;  /* 0x0000000000027919 */ /* 0x000ea20000002100 */
[----:B------:R-:W-:Y:S01]  /*1d8b0*/  BSSY B0, `(.L_x_4475) ;  /* 0x000000a000007945 */ /* 0x000fe20003800000 */
[----:B------:R-:W-:Y:S02]  /*1d8c0*/  IMAD.MOV.U32 R12, RZ, RZ, RZ ;  /* 0x000000ffff0c7224 */ /* 0x000fe400078e00ff */
[----:B0-----:R-:W-:Y:S02]  /*1d8d0*/  IMAD.MOV.U32 R11, RZ, RZ, 0x1f ;  /* 0x0000001fff0b7424 */ /* 0x001fe400078e00ff */
[----:B------:R-:W-:Y:S01]  /*1d8e0*/  IMAD.MOV.U32 R15, RZ, RZ, -0x1 ;  /* 0xffffffffff0f7424 */ /* 0x000fe200078e00ff */
[----:B--2---:R-:W-:-:S04]  /*1d8f0*/  SHF.R.U32.HI R2, RZ, 0x5, R2 ;  /* 0x00000005ff027819 */ /* 0x004fc80000011602 */
[----:B------:R-:W-:-:S05]  /*1d900*/  LOP3.LUT R2, R2, 0x3, RZ, 0xc0, !PT ;  /* 0x0000000302027812 */ /* 0x000fca00078ec0ff */
[----:B------:R-:W-:-:S07]  /*1d910*/  IMAD.MOV.U32 R13, RZ, RZ, R2 ;  /* 0x000000ffff0d7224 */ /* 0x000fce00078e0002 */
[----:B-1----:R-:W-:Y:S05]  /*1d920*/  WARPSYNC.COLLECTIVE R15, `(.L_x_4476) ;  /* 0x000000000f087348 */ /* 0x002fea0003c00000 */
[----:B------:R0:W2:Y:S02]  /*1d930*/  SHFL.IDX P6, R14, R13, R12, R11 ;  /* 0x0000000c0d0e7389 */ /* 0x0000a400000c000b */
[----:B012---:R-:W-:Y:S01]  /*1d940*/  ENDCOLLECTIVE ;  /* 0x000000000000791b */ /* 0x007fe20003800000 */
.L_x_4476:
[----:B------:R-:W-:Y:S05]  /*1d950*/  BSYNC B0 ;  /* 0x0000000000007941 */ /* 0x000fea0003800000 */
.L_x_4475:
[----:B------:R-:W-:Y:S05]  /*1d960*/  BRA `(.L_x_4477) ;  /* 0xffffffec00bc7947 */ /* 0x000fea000383ffff */
.L_x_4439:
[----:B------:R-:W-:Y:S01]  /*1d970*/  BSSY B1, `(.L_x_4478) ;  /* 0x0000006000017945 */ /* 0x000fe20003800000 */
[----:B------:R-:W-:-:S07]  /*1d980*/  IMAD.MOV.U32 R15, RZ, RZ, -0x1 ;  /* 0xffffffffff0f7424 */ /* 0x000fce00078e00ff */
[----:B012---:R-:W-:Y:S05]  /*1d990*/  WARPSYNC.COLLECTIVE R15, `(.L_x_4479) ;  /* 0x000000000f0c7348 */ /* 0x007fea0003c00000 */
[----:B------:R-:W-:Y:S02]  /*1d9a0*/  ELECT P6, UR62, PT ;  /* 0x00000000003e782f */ /* 0x000fe400038c0000 */
[----:B------:R-:W-:Y:S01]  /*1d9b0*/  MOV R14, UR62 ;  /* 0x0000003e000e7c02 */ /* 0x000fe20008000f00 */
[----:B012---:R-:W-:Y:S10]  /*1d9c0*/  ENDCOLLECTIVE ;  /* 0x000000000000791b */ /* 0x007ff40003800000 */
.L_x_4479:
[----:B------:R-:W-:Y:S05]  /*1d9d0*/  BSYNC B1 ;  /* 0x0000000000017941 */ /* 0x000fea0003800000 */
.L_x_4478:
[----:B------:R-:W-:Y:S05]  /*1d9e0*/  BRA `(.L_x_4480) ;  /* 0xffffffec00b47947 */ /* 0x000fea000383ffff */
.L_x_4441:
[----:B-1----:R1:W2:Y:S02]  /*1d9f0*/  SYNCS.PHASECHK.TRANS64.TRYWAIT P1, [R6+URZ], R5 ;  /* 0x00000005060075a7 */ /* 0x0022a4000802017f */
[----:B--2---:R-:W-:Y:S05]  /*1da00*/  @!P1 NANOSLEEP.SYNCS 0x989680 ;  /* 0x009896800000995d */ /* 0x004fea0003900000 */
[----:B------:R-:W2:Y:S02]  /*1da10*/  @!P1 SYNCS.PHASECHK.TRANS64 P1, [R6+URZ], R5 ;  /* 0x00000005060095a7 */ /* 0x000ea4000802007f */
[----:B--2---:R-:W-:Y:S05]  /*1da20*/  @!P1 BRA `(.L_x_4441) ;  /* 0xfffffffc00f09947 */ /* 0x004fea000383ffff */
[----:B------:R-:W-:Y:S05]  /*1da30*/  BRA `(.L_x_4481) ;  /* 0xffffffec00f07947 */ /* 0x000fea000383ffff */
.L_x_4442:
[----:B--2---:R2:W3:Y:S02]  /*1da40*/  SYNCS.PHASECHK.TRANS64.TRYWAIT P1, [R7+URZ], R2 ;  /* 0x00000002070075a7 */ /* 0x0044e4000802017f */
[----:B---3--:R-:W-:Y:S05]  /*1da50*/  @!P1 NANOSLEEP.SYNCS 0x989680 ;  /* 0x009896800000995d */ /* 0x008fea0003900000 */
[----:B------:R-:W3:Y:S02]  /*1da60*/  @!P1 SYNCS.PHASECHK.TRANS64 P1, [R7+URZ], R2 ;  /* 0x00000002070095a7 */ /* 0x000ee4000802007f */
[----:B---3--:R-:W-:Y:S05]  /*1da70*/  @!P1 BRA `(.L_x_4442) ;  /* 0xfffffffc00f09947 */ /* 0x008fea000383ffff */
[----:B------:R-:W-:Y:S05]  /*1da80*/  BRA `(.L_x_4482) ;  /* 0xffffffec00e47947 */ /* 0x000fea000383ffff */
.L_x_4444:
[----:B---3--:R3:W4:Y:S02]  /*1da90*/  SYNCS.PHASECHK.TRANS64.TRYWAIT P1, [R4+URZ+0x2a860], R5 ;  /* 0x02a86005040075a7 */ /* 0x008724000802017f */
[----:B----4-:R-:W-:Y:S05]  /*1daa0*/  @!P1 NANOSLEEP.SYNCS 0x989680 ;  /* 0x009896800000995d */ /* 0x010fea0003900000 */
[----:B------:R-:W4:Y:S02]  /*1dab0*/  @!P1 SYNCS.PHASECHK.TRANS64 P1, [R4+URZ+0x2a860], R5 ;  /* 0x02a86005040095a7 */ /* 0x000f24000802007f */
[----:B----4-:R-:W-:Y:S05]  /*1dac0*/  @!P1 BRA `(.L_x_4444) ;  /* 0xfffffffc00f09947 */ /* 0x010fea000383ffff */
[----:B------:R-:W-:Y:S05]  /*1dad0*/  BRA `(.L_x_4483) ;  /* 0xffffffec00e87947 */ /* 0x000fea000383ffff */
.L_x_4446:
[----:B----4-:R4:W0:Y:S02]  /*1dae0*/  SYNCS.PHASECHK.TRANS64.TRYWAIT P1, [R3+URZ+0x2a860], R2 ;  /* 0x02a86002030075a7 */ /* 0x010824000802017f */
[----:B0-----:R-:W-:Y:S05]  /*1daf0*/  @!P1 NANOSLEEP.SYNCS 0x989680 ;  /* 0x009896800000995d */ /* 0x001fea0003900000 */
[----:B------:R-:W0:Y:S02]  /*1db00*/  @!P1 SYNCS.PHASECHK.TRANS64 P1, [R3+URZ+0x2a860], R2 ;  /* 0x02a86002030095a7 */ /* 0x000e24000802007f */
[----:B0-----:R-:W-:Y:S05]  /*1db10*/  @!P1 BRA `(.L_x_4446) ;  /* 0xfffffffc00f09947 */ /* 0x001fea000383ffff */
[----:B------:R-:W-:Y:S05]  /*1db20*/  BRA `(.L_x_4484) ;  /* 0xffffffec00e87947 */ /* 0x000fea000383ffff */
.L_x_4448:
[----:B------:R0:W0:Y:S02]  /*1db30*/  SYNCS.PHASECHK.TRANS64.TRYWAIT P0, [R4+URZ+0x2a880], R5 ;  /* 0x02a88005040075a7 */ /* 0x000024000800017f */
[----:B0-----:R-:W-:Y:S05]  /*1db40*/  @!P0 NANOSLEEP.SYNCS 0x989680 ;  /* 0x009896800000895d */ /* 0x001fea0003900000 */
[----:B------:R-:W0:Y:S02]  /*1db50*/  @!P0 SYNCS.PHASECHK.TRANS64 P0, [R4+URZ+0x2a880], R5 ;  /* 0x02a88005040085a7 */ /* 0x000e24000800007f */
[----:B0-----:R-:W-:Y:S05]  /*1db60*/  @!P0 BRA `(.L_x_4448) ;  /* 0xfffffffc00f08947 */ /* 0x001fea000383ffff */
[----:B------:R-:W-:Y:S05]  /*1db70*/  BRA `(.L_x_4449) ;  /* 0xffffffec00e47947 */ /* 0x000fea000383ffff */
.L_x_4485:
        /* <DEDUP_REMOVED lines=16> */
.L_x_13351:


//--------------------- .text._ZN7cutlass13device_kernelIN5flash11enable_sm90INS1_16FlashAttnFwdSm90INS1_25CollectiveMainloopFwdSm90ILi2EN4cute5tupleIJNS5_1CILi1EEES8_S8_EEENS6_IJNS7_ILi128EEESA_NS7_ILi192EEEEEELi192ENS_12float_e4m3_tEfNS_4arch4Sm90ELb0ELb1ELb1ELb1ELb0ELb1ELb0ELb1ELb1ELb1ELb1ELb0EEENS1_21CollectiveEpilogueFwdINS6_IJSA_SB_SA_EEES9_NS_10bfloat16_tESF_Li256ELb1ELb1ELb1ELb1EEENS1_36VarlenDynamicPersistentTileSchedulerILi128ELi128ELi256ELi128ELb1ELb1ELb1ELb1ELb0ELb1EEEEEEEEEvNT_6ParamsE --------------------------
	.section	.text._ZN7cutlass13device_kernelIN5flash11enable_sm90INS1_16FlashAttnFwdSm90INS1_25CollectiveMainloopFwdSm90ILi2EN4cute5tupleIJNS5_1CILi1EEES8_S8_EEENS6_IJNS7_ILi128EEESA_NS7_ILi192EEEEEELi192ENS_12float_e4m3_tEfNS_4arch4Sm90ELb0ELb1ELb1ELb1ELb0ELb1ELb0ELb1ELb1ELb1ELb1ELb0EEENS1_21CollectiveEpilogueFwdINS6_IJSA_SB_SA_EEES9_NS_10bfloat16_tESF_Li256ELb1ELb1ELb1ELb1EEENS1_36VarlenDynamicPersistentTileSchedulerILi128ELi128ELi256ELi128ELb1ELb1ELb1ELb1ELb0ELb1EEEEEEEEEvNT_6ParamsE,"ax",@progbits
	.align	128
.text._ZN7cutlass13device_kernelIN5flash11enable_sm90INS1_16FlashAttnFwdSm90INS1_25CollectiveMainloopFwdSm90ILi2EN4cute5tupleIJNS5_1CILi1EEES8_S8_EEENS6_IJNS7_ILi128EEESA_NS7_ILi192EEEEEELi192ENS_12float_e4m3_tEfNS_4arch4Sm90ELb0ELb1ELb1ELb1ELb0ELb1ELb0ELb1ELb1ELb1ELb1ELb0EEENS1_21CollectiveEpilogueFwdINS6_IJSA_SB_SA_EEES9_NS_10bfloat16_tESF_Li256ELb1ELb1ELb1ELb1EEENS1_36VarlenDynamicPersistentTileSchedulerILi128ELi128ELi256ELi128ELb1ELb1ELb1ELb1ELb0ELb1EEEEEEEEEvNT_6ParamsE:
        .type           _ZN7cutlass13device_kernelIN5flash11enable_sm90INS1_16FlashAttnFwdSm90INS1_25CollectiveMainloopFwdSm90ILi2EN4cute5tupleIJNS5_1CILi1EEES8_S8_EEENS6_IJNS7_ILi128EEESA_NS7_ILi192EEEEEELi192ENS_12float_e4m3_tEfNS_4arch4Sm90ELb0ELb1ELb1ELb1ELb0ELb1ELb0ELb1ELb1ELb1ELb1ELb0EEENS1_21CollectiveEpilogueFwdINS6_IJSA_SB_SA_EEES9_NS_10bfloat16_tESF_Li256ELb1ELb1ELb1ELb1EEENS1_36VarlenDynamicPersistentTileSchedulerILi128ELi128ELi256ELi128ELb1ELb1ELb1ELb1ELb0ELb1EEEEEEEEEvNT_6ParamsE,@function
        .size           _ZN7cutlass13device_kernelIN5flash11enable_sm90INS1_16FlashAttnFwdSm90INS1_25CollectiveMainloopFwdSm90ILi2EN4cute5tupleIJNS5_1CILi1EEES8_S8_EEENS6_IJNS7_ILi128EEESA_NS7_ILi192EEEEEELi192ENS_12float_e4m3_tEfNS_4arch4Sm90ELb0ELb1ELb1ELb1ELb0ELb1ELb0ELb1ELb1ELb1ELb1ELb0EEENS1_21CollectiveEpilogueFwdINS6_IJSA_SB_SA_EEES9_NS_10bfloat16_tESF_Li256ELb1ELb1ELb1ELb1EEENS1_36VarlenDynamicPersistentTileSchedulerILi128ELi128ELi256ELi128ELb1ELb1ELb1ELb1ELb0ELb1EEEEEEEEEvNT_6ParamsE,(.L_x_13352 - _ZN7cutlass13device_kernelIN5flash11enable_sm90INS1_16FlashAttnFwdSm90INS1_25CollectiveMainloopFwdSm90ILi2EN4cute5tupleIJNS5_1CILi1EEES8_S8_EEENS6_IJNS7_ILi128EEESA_NS7_ILi192EEEEEELi192ENS_12float_e4m3_tEfNS_4arch4Sm90ELb0ELb1ELb1ELb1ELb0ELb1ELb0ELb1ELb1ELb1ELb1ELb0EEENS1_21CollectiveEpilogueFwdINS6_IJSA_SB_SA_EEES9_NS_10bfloat16_tESF_Li256ELb1ELb1ELb1ELb1EEENS1_36VarlenDynamicPersistentTileSchedulerILi128ELi128ELi256ELi128ELb1ELb1ELb1ELb1ELb0ELb1EEEEEEEEEvNT_6ParamsE)
        .other          _ZN7cutlass13device_kernelIN5flash11enable_sm90INS1_16FlashAttnFwdSm90INS1_25CollectiveMainloopFwdSm90ILi2EN4cute5tupleIJNS5_1CILi1EEES8_S8_EEENS6_IJNS7_ILi128EEESA_NS7_ILi192EEEEEELi192ENS_12float_e4m3_tEfNS_4arch4Sm90ELb0ELb1ELb1ELb1ELb0ELb1ELb0ELb1ELb1ELb1ELb1ELb0EEENS1_21CollectiveEpilogueFwdINS6_IJSA_SB_SA_EEES9_NS_10bfloat16_tESF_Li256ELb1ELb1ELb1ELb1EEENS1_36VarlenDynamicPersistentTileSchedulerILi128ELi128ELi256ELi128ELb1ELb1ELb1ELb1ELb0ELb1EEEEEEEEEvNT_6ParamsE,@"STO_CUDA_ENTRY STV_DEFAULT"
_ZN7cutlass13device_kernelIN5flash11enable_sm90INS1_16FlashAttnFwdSm90INS1_25CollectiveMainloopFwdSm90ILi2EN4cute5tupleIJNS5_1CILi1EEES8_S8_EEENS6_IJNS7_ILi128EEESA_NS7_ILi192EEEEEELi192ENS_12float_e4m3_tEfNS_4arch4Sm90ELb0ELb1ELb1ELb1ELb0ELb1ELb0ELb1ELb1ELb1ELb1ELb0EEENS1_21CollectiveEpilogueFwdINS6_IJSA_SB_SA_EEES9_NS_10bfloat16_tESF_Li256ELb1ELb1ELb1ELb1EEENS1_36VarlenDynamicPersistentTileSchedulerILi128ELi128ELi256ELi128ELb1ELb1ELb1ELb1ELb0ELb1EEEEEEEEEvNT_6ParamsE:
        /* <DEDUP_REMOVED lines=24> */
.L_x_4487:
[----:B------:R-:W-:Y:S05]  /*0180*/  BSYNC B0 ;  /* 0x0000000000007941 */ /* 0x000fea0003800000 */
.L_x_4486:
        /* <DEDUP_REMOVED lines=41> */
.L_x_4488:
        /* <DEDUP_REMOVED lines=22> */
.L_x_4489:
        /* <DEDUP_REMOVED lines=18> */
.L_x_4490:
        /* <DEDUP_REMOVED lines=22> */
.L_x_4491:
        /* <DEDUP_REMOVED lines=22> */
.L_x_4492:
        /* <DEDUP_REMOVED lines=8> */
.L_x_4495:
        /* <DEDUP_REMOVED lines=20> */
[----:B------:R-:W-:Y:S01]  /*0b20*/  R2UR UR39, R16 ;  /* 0x00000000102772ca */ /* 0x000fe200000e0000 */
[----:B------:R-:W-:Y:S01]  /*0b30*/  IMAD.MOV.U32 R17, RZ, RZ, RZ ;  /* 0x000000ffff117224 */ /* 0x000fe200078e00ff */
[----:B------:R-:W-:Y:S01]  /*0b40*/  CS2R R18, SRZ ;  /* 0x0000000000127805 */ /* 0x000fe2000001ff00 */
        /* <DEDUP_REMOVED lines=12> */
[----:B------:R-:W-:Y:S02]  /*0c10*/  SHF.R.S32.HI R201, RZ, 0x1, R4 ;  /* 0x00000001ffc97819 */ /* 0x000fe40000011404 */
[----:B------:R-:W-:Y:S02]  /*0c20*/  LOP3.LUT R7, R3, 0x3fffff0, RZ, 0xc0, !PT ;  /* 0x03fffff003077812 */ /* 0x000fe400078ec0ff */
[----:B------:R-:W-:Y:S02]  /*0c30*/  LOP3.LUT R10, R9, 0xfffffc00, RZ, 0xc0, !PT ;  /* 0xfffffc00090a7812 */ /* 0x000fe400078ec0ff */
[----:B------:R-:W-:Y:S01]  /*0c40*/  LOP3.LUT R5, R4, 0xfffffffe, RZ, 0xc0, !PT ;  /* 0xfffffffe04057812 */ /* 0x000fe200078ec0ff */
[----:B------:R-:W-:Y:S01]  /*0c50*/  IMAD.IADD R7, R0, 0x1, -R7 ;  /* 0x0000000100077824 */ /* 0x000fe200078e0a07 */
[----:B------:R-:W-:Y:S02]  /*0c60*/  LEA.HI R4, R4, R201, RZ, 0x1 ;  /* 0x000000c904047211 */ /* 0x000fe400078f08ff */
[----:B------:R-:W-:Y:S01]  /*0c70*/  LOP3.LUT R11, R2, 0xffffff80, RZ, 0xc0, !PT ;  /* 0xffffff80020b7812 */ /* 0x000fe200078ec0ff */
[----:B------:R-:W-:Y:S01]  /*0c80*/  IMAD R10, R7, 0x40, R10 ;  /* 0x00000040070a7824 */ /* 0x000fe200078e020a */
[----:B------:R-:W-:Y:S01]  /*0c90*/  SHF.R.S32.HI R8, RZ, 0x4, R3 ;  /* 0x00000004ff087819 */ /* 0x000fe20000011403 */
[C---:B------:R-:W-:Y:S01]  /*0ca0*/  IMAD.IADD R5, R0.reuse, 0x1, -R5 ;  /* 0x0000000100057824 */ /* 0x040fe200078e0a05 */
[--C-:B------:R-:W-:Y:S01]  /*0cb0*/  SHF.R.S32.HI R224, RZ, 0x2, R6.reuse ;  /* 0x00000002ffe07819 */ /* 0x100fe20000011406 */
[----:B------:R-:W-:Y:S01]  /*0cc0*/  IMAD.IADD R20, R0, 0x1, -R11 ;  /* 0x0000000100147824 */ /* 0x000fe200078e0a0b */
[----:B------:R-:W-:Y:S01]  /*0cd0*/  SHF.R.S32.HI R7, RZ, 0x1f, R6 ;  /* 0x0000001fff077819 */ /* 0x000fe20000011406 */
[C---:B------:R-:W-:Y:S01]  /*0ce0*/  IMAD.SHL.U32 R204, R5.reuse, 0x8, RZ ;  /* 0x0000000805cc7824 */ /* 0x040fe200078e00ff */
[----:B------:R-:W-:Y:S01]  /*0cf0*/  LOP3.LUT R13, R6, 0xfffffffc, RZ, 0xc0, !PT ;  /* 0xfffffffc060d7812 */ /* 0x000fe200078ec0ff */
[----:B------:R-:W-:Y:S01]  /*0d00*/  IMAD.SHL.U32 R22, R5, 0x10, RZ ;  /* 0x0000001005167824 */ /* 0x000fe200078e00ff */
[----:B------:R-:W-:Y:S01]  /*0d10*/  LOP3.LUT R4, R4, 0x3fffffe, RZ, 0xc0, !PT ;  /* 0x03fffffe04047812 */ /* 0x000fe200078ec0ff */
[----:B------:R-:W-:Y:S01]  /*0d20*/  VIADD R217, R204, 0x20 ;  /* 0x00000020ccd97836 */ /* 0x000fe20000000000 */
[----:B------:R-:W-:Y:S01]  /*0d30*/  LEA.HI R3, R3, R8, RZ, 0x1 ;  /* 0x0000000803037211 */ /* 0x000fe200078f08ff */
[----:B------:R-:W-:Y:S01]  /*0d40*/  IMAD.IADD R13, R0, 0x1, -R13 ;  /* 0x00000001000d7824 */ /* 0x000fe200078e0a0d */
[----:B------:R-:W-:Y:S01]  /*0d50*/  LEA.HI R7, R7, R224, RZ, 0x2 ;  /* 0x000000e007077211 */ /* 0x000fe200078f10ff */
[----:B------:R-:W-:Y:S01]  /*0d60*/  IMAD.IADD R4, R201, 0x1, -R4 ;  /* 0x00000001c9047824 */ /* 0x000fe200078e0a04 */
[----:B------:R-:W-:Y:S01]  /*0d70*/  LOP3.LUT R9, R3, 0x1ffffffe, RZ, 0xc0, !PT ;  /* 0x1ffffffe03097812 */ /* 0x000fe200078ec0ff */
[----:B------:R-:W-:Y:S01]  /*0d80*/  VIADD R216, R204, 0x40 ;  /* 0x00000040ccd87836 */ /* 0x000fe20000000000 */
[----:B------:R-:W-:Y:S01]  /*0d90*/  SHF.R.S32.HI R3, RZ, 0x7, R2 ;  /* 0x00000007ff037819 */ /* 0x000fe20000011402 */
[C---:B------:R-:W-:Y:S01]  /*0da0*/  IMAD R210, R8.reuse, 0x8, R4 ;  /* 0x0000000808d27824 */ /* 0x040fe200078e0204 */
[----:B------:R-:W-:Y:S01]  /*0db0*/  SHF.R.S32.HI R0, RZ, 0x1f, R20 ;  /* 0x0000001fff007819 */ /* 0x000fe20000011414 */
[----:B------:R-:W-:Y:S01]  /*0dc0*/  IMAD.IADD R9, R8, 0x1, -R9 ;  /* 0x0000000108097824 */ /* 0x000fe200078e0a09 */
[----:B------:R-:W-:Y:S01]  /*0dd0*/  LOP3.LUT R7, R7, 0xfffffffc, RZ, 0xc0, !PT ;  /* 0xfffffffc07077812 */ /* 0x000fe200078ec0ff */
[----:B------:R-:W-:Y:S01]  /*0de0*/  IMAD.IADD R8, R204, 0x1, R216 ;  /* 0x00000001cc087824 */ /* 0x000fe200078e02d8 */
[----:B------:R-:W-:Y:S01]  /*0df0*/  LEA.HI R2, R2, R3, RZ, 0x1 ;  /* 0x0000000302027211 */ /* 0x000fe200078f08ff */
[----:B------:R-:W-:Y:S01]  /*0e00*/  STL [R1+0x2c], R20 ;  /* 0x00002c1401007387 */ /* 0x000fe20000100800 */
[----:B------:R-:W-:Y:S01]  /*0e10*/  LEA.HI R4, R0, R20, RZ, 0x2 ;  /* 0x0000001400047211 */ /* 0x000fe200078f10ff */
[----:B------:R-:W-:Y:S01]  /*0e20*/  IMAD.IADD R224, R224, 0x1, -R7 ;  /* 0x00000001e0e07824 */ /* 0x000fe200078e0a07 */
[----:B------:R-:W-:Y:S01]  /*0e30*/  LOP3.LUT R2, R2, 0x3fffffe, RZ, 0xc0, !PT ;  /* 0x03fffffe02027812 */ /* 0x000fe200078ec0ff */
[----:B------:R-:W-:Y:S01]  /*0e40*/  IMAD.IADD R7, R204, 0x1, R217 ;  /* 0x00000001cc077824 */ /* 0x000fe200078e02d9 */
[--C-:B------:R-:W-:Y:S01]  /*0e50*/  SHF.R.S32.HI R6, RZ, 0x2, R4.reuse ;  /* 0x00000002ff067819 */ /* 0x100fe20000011404 */
[----:B------:R-:W-:Y:S01]  /*0e60*/  IMAD.SHL.U32 R208, R224, 0x80, RZ ;  /* 0x00000080e0d07824 */ /* 0x000fe200078e00ff */
[----:B------:R-:W-:Y:S01]  /*0e70*/  SHF.R.S32.HI R11, RZ, 0x1f, R4 ;  /* 0x0000001fff0b7819 */ /* 0x000fe20000011404 */
[----:B------:R-:W-:Y:S01]  /*0e80*/  IMAD.IADD R2, R3, 0x1, -R2 ;  /* 0x0000000103027824 */ /* 0x000fe200078e0a02 */
[----:B------:R-:W-:Y:S01]  /*0e90*/  SHF.R.S32.HI R12, RZ, 0x1f, R7 ;  /* 0x0000001fff0c7819 */ /* 0x000fe20000011407 */
[----:B------:R-:W-:Y:S01]  /*0ea0*/  IMAD R3, R9, 0x8, R10 ;  /* 0x0000000809037824 */ /* 0x000fe200078e020a */
[----:B------:R-:W-:Y:S01]  /*0eb0*/  LEA.HI R11, R11, R6, RZ, 0x3 ;  /* 0x000000060b0b7211 */ /* 0x000fe200078f18ff */
[----:B------:R-:W-:Y:S01]  /*0ec0*/  IMAD.SHL.U32 R210, R210, 0x40, RZ ;  /* 0x00000040d2d27824 */ /* 0x000fe200078e00ff */
[-C--:B------:R-:W-:Y:S01]  /*0ed0*/  LEA.HI R9, R12, R7.reuse, RZ, 0x4 ;  /* 0x000000070c097211 */ /* 0x080fe200078f20ff */
[----:B------:R-:W-:Y:S01]  /*0ee0*/  VIADD R218, R204, 0x10 ;  /* 0x00000010ccda7836 */ /* 0x000fe20000000000 */
[----:B------:R-:W-:Y:S01]  /*0ef0*/  LOP3.LUT R11, R11, 0xfffffff8, RZ, 0xc0, !PT ;  /* 0xfffffff80b0b7812 */ /* 0x000fe200078ec0ff */
[----:B------:R0:W-:Y:S01]  /*0f00*/  STL [R1+0x74], R3 ;  /* 0x0000740301007387 */ /* 0x0001e20000100800 */
[----:B------:R-:W-:Y:S01]  /*0f10*/  LEA.HI R12, R12, R7, RZ, 0x6 ;  /* 0x000000070c0c7211 */ /* 0x000fe200078f30ff */
[----:B------:R-:W-:Y:S01]  /*0f20*/  VIADD R219, R204, 0x30 ;  /* 0x00000030ccdb7836 */ /* 0x000fe20000000000 */
[----:B------:R-:W-:Y:S01]  /*0f30*/  LEA.HI R0, R0, R20, RZ, 0x5 ;  /* 0x0000001400007211 */ /* 0x000fe200078f28ff */
[----:B------:R-:W-:Y:S01]  /*0f40*/  IMAD.IADD R11, R6, 0x1, -R11 ;  /* 0x00000001060b7824 */ /* 0x000fe200078e0a0b */
[----:B------:R-:W-:Y:S01]  /*0f50*/  SHF.R.S32.HI R7, RZ, 0x1f, R8 ;  /* 0x0000001fff077819 */ /* 0x000fe20000011408 */
[----:B------:R-:W-:Y:S01]  /*0f60*/  IMAD.SHL.U32 R12, R12, 0x80, RZ ;  /* 0x000000800c0c7824 */ /* 0x000fe200078e00ff */
[----:B------:R-:W-:Y:S01]  /*0f70*/  SHF.R.S32.HI R0, RZ, 0x5, R0 ;  /* 0x00000005ff007819 */ /* 0x000fe20000011400 */
[----:B------:R-:W-:Y:S01]  /*0f80*/  VIADD R220, R204, 0x50 ;  /* 0x00000050ccdc7836 */ /* 0x000fe20000000000 */
[----:B------:R-:W-:-:S02]  /*0f90*/  LEA.HI R15, R7, R8, RZ, 0x4 ;  /* 0x00000008070f7211 */ /* 0x000fc400078f20ff */
[----:B------:R-:W-:Y:S01]  /*0fa0*/  LOP3.LUT R208, R208, 0x180, RZ, 0xc0, !PT ;  /* 0x00000180d0d07812 */ /* 0x000fe200078ec0ff */
[----:B------:R-:W-:Y:S01]  /*0fb0*/  IMAD R11, R0, 0x10, R11 ;  /* 0x00000010000b7824 */ /* 0x000fe200078e020b */
[----:B------:R-:W-:Y:S02]  /*0fc0*/  LOP3.LUT R4, R4, 0x7ffffffc, RZ, 0xc0, !PT ;  /* 0x7ffffffc04047812 */ /* 0x000fe400078ec0ff */
[----:B0-----:R-:W-:Y:S01]  /*0fd0*/  LEA.HI R3, R13, R13, RZ, 0x1 ;  /* 0x0000000d0d037211 */ /* 0x001fe200078f08ff */
[----:B------:R-:W-:Y:S01]  /*0fe0*/  IMAD R14, R2, 0x40, R11 ;  /* 0x00000040020e7824 */ /* 0x000fe200078e020b */
[----:B------:R-:W-:Y:S01]  /*0ff0*/  LEA.HI R7, R7, R8, RZ, 0x6 ;  /* 0x0000000807077211 */ /* 0x000fe200078f30ff */
[----:B------:R-:W-:Y:S01]  /*1000*/  IMAD.IADD R4, R20, 0x1, -R4 ;  /* 0x0000000114047824 */ /* 0x000fe200078e0a04 */
[----:B------:R-:W-:Y:S02]  /*1010*/  LOP3.LUT R6, R208, 0x30, R9, 0xf8, !PT ;  /* 0x00000030d0067812 */ /* 0x000fe400078ef809 */
[----:B------:R-:W-:Y:S01]  /*1020*/  SHF.R.U32.HI R209, RZ, 0x3, R208 ;  /* 0x00000003ffd17819 */ /* 0x000fe200000116d0 */
[----:B------:R-:W-:Y:S01]  /*1030*/  IMAD.SHL.U32 R7, R7, 0x80, RZ ;  /* 0x0000008007077824 */ /* 0x000fe200078e00ff */
[----:B------:R-:W-:Y:S01]  /*1040*/  LOP3.LUT R0, R3, 0x1ffffffe, RZ, 0xc0, !PT ;  /* 0x1ffffffe03007812 */ /* 0x000fe200078ec0ff */
[----:B------:R-:W-:Y:S01]  /*1050*/  IMAD.SHL.U32 R200, R4, 0x2, RZ ;  /* 0x0000000204c87824 */ /* 0x000fe200078e00ff */
[----:B------:R-:W-:Y:S01]  /*1060*/  LOP3.LUT R3, R12, 0xffffe000, RZ, 0xc0, !PT ;  /* 0xffffe0000c037812 */ /* 0x000fe200078ec0ff */
[----:B------:R0:W-:Y:S01]  /*1070*/  STL [R1+0x70], R14 ;  /* 0x0000700e01007387 */ /* 0x0001e20000100800 */
[-C--:B------:R-:W-:Y:S01]  /*1080*/  LOP3.LUT R6, R6, R209.reuse, RZ, 0x3c, !PT ;  /* 0x000000d106067212 */ /* 0x080fe200078e3cff */
[----:B------:R-:W-:Y:S01]  /*1090*/  IMAD.IADD R221, R13, 0x1, -R0 ;  /* 0x000000010ddd7824 */ /* 0x000fe200078e0a00 */
[--C-:B------:R-:W-:Y:S01]  /*10a0*/  LOP3.LUT R2, R208, 0x30, R22.reuse, 0xf8, !PT ;  /* 0x00000030d0027812 */ /* 0x100fe200078ef816 */
[C---:B------:R-:W-:Y:S01]  /*10b0*/  VIADD R13, R200.reuse, 0x8 ;  /* 0x00000008c80d7836 */ /* 0x040fe20000000000 */
[----:B------:R-:W-:Y:S01]  /*10c0*/  LOP3.LUT R9, R7, 0xffffe000, RZ, 0xc0, !PT ;  /* 0xffffe00007097812 */ /* 0x000fe200078ec0ff */
[C---:B------:R-:W-:Y:S01]  /*10d0*/  VIADD R10, R200.reuse, 0x20 ;  /* 0x00000020c80a7836 */ /* 0x040fe20000000000 */
[----:B------:R-:W-:Y:S01]  /*10e0*/  SHF.R.S32.HI R0, RZ, 0x1f, R201 ;  /* 0x0000001fff007819 */ /* 0x000fe200000114c9 */
[----:B------:R-:W-:Y:S01]  /*10f0*/  VIADD R5, R200, 0x38 ;  /* 0x00000038c8057836 */ /* 0x000fe20000000000 */
[-C--:B------:R-:W-:Y:S01]  /*1100*/  IADD3 R7, R6, R210.reuse, R3 ;  /* 0x000000d206077210 */ /* 0x080fe20007ffe003 */
[----:B------:R-:W-:Y:S01]  /*1110*/  VIADD R4, R200, 0x40 ;  /* 0x00000040c8047836 */ /* 0x000fe20000000000 */
[----:B------:R-:W-:Y:S01]  /*1120*/  LOP3.LUT R0, R208, 0x10, R22, 0xf8, !PT ;  /* 0x00000010d0007812 */ /* 0x000fe200078ef816 */
[----:B------:R-:W-:Y:S01]  /*1130*/  VIADD R237, R200, 0x58 ;  /* 0x00000058c8ed7836 */ /* 0x000fe20000000000 */
[-C--:B------:R-:W-:Y:S01]  /*1140*/  LOP3.LUT R3, R2, R209.reuse, RZ, 0x3c, !PT ;  /* 0x000000d102037212 */ /* 0x080fe200078e3cff */
[----:B------:R-:W-:Y:S01]  /*1150*/  VIADD R2, R200, 0x48 ;  /* 0x00000048c8027836 */ /* 0x000fe20000000000 */
[----:B------:R-:W-:Y:S01]  /*1160*/  LOP3.LUT R8, R208, 0x30, R15, 0xf8, !PT ;  /* 0x00000030d0087812 */ /* 0x000fe200078ef80f */
[----:B------:R-:W-:Y:S01]  /*1170*/  VIADD R236, R200, 0x60 ;  /* 0x00000060c8ec7836 */ /* 0x000fe20000000000 */
[-C--:B------:R-:W-:Y:S01]  /*1180*/  LOP3.LUT R223, R0, R209.reuse, RZ, 0x3c, !PT ;  /* 0x000000d100df7212 */ /* 0x080fe200078e3cff */
[C---:B------:R-:W-:Y:S01]  /*1190*/  VIADD R234, R200.reuse, 0x70 ;  /* 0x00000070c8ea7836 */ /* 0x040fe20000000000 */
[----:B------:R-:W-:Y:S01]  /*11a0*/  SHF.R.S32.HI R0, RZ, 0x1f, R200 ;  /* 0x0000001fff007819 */ /* 0x000fe200000114c8 */
[----:B------:R-:W-:Y:S01]  /*11b0*/  VIADD R0, R200, 0x50 ;  /* 0x00000050c8007836 */ /* 0x000fe20000000000 */
[-C--:B------:R-:W-:Y:S01]  /*11c0*/  IADD3 R15, R16, R210.reuse, R3 ;  /* 0x000000d2100f7210 */ /* 0x080fe20007ffe003 */
[----:B------:R-:W-:Y:S01]  /*11d0*/  VIADD R233, R200, 0x78 ;  /* 0x00000078c8e97836 */ /* 0x000fe20000000000 */
[----:B------:R-:W-:Y:S01]  /*11e0*/  LOP3.LUT R8, R8, R209, RZ, 0x3c, !PT ;  /* 0x000000d108087212 */ /* 0x000fe200078e3cff */
[C---:B------:R-:W-:Y:S01]  /*11f0*/  VIADD R231, R200.reuse, 0x88 ;  /* 0x00000088c8e77836 */ /* 0x040fe20000000000 */
[----:B------:R-:W-:Y:S01]  /*1200*/  SHF.R.S32.HI R3, RZ, 0x1f, R13 ;  /* 0x0000001fff037819 */ /* 0x000fe2000001140d */
[C---:B------:R-:W-:Y:S01]  /*1210*/  VIADD R230, R200.reuse, 0x90 ;  /* 0x00000090c8e67836 */ /* 0x040fe20000000000 */
[----:B------:R-:W-:Y:S01]  /*1220*/  SHF.R.S32.HI R3, RZ, 0x1f, R10 ;  /* 0x0000001fff037819 */ /* 0x000fe2000001140a */
[----:B------:R0:W-:Y:S01]  /*1230*/  STL [R1+0x6c], R15 ;  /* 0x00006c0f01007387 */ /* 0x0001e20000100800 */
[----:B------:R-:W-:Y:S01]  /*1240*/  SHF.R.S32.HI R3, RZ, 0x1f, R5 ;  /* 0x0000001fff037819 */ /* 0x000fe20000011405 */
[C---:B------:R-:W-:Y:S01]  /*1250*/  VIADD R235, R200.reuse, 0x68 ;  /* 0x00000068c8eb7836 */ /* 0x040fe20000000000 */
[----:B------:R-:W-:Y:S01]  /*1260*/  SHF.R.S32.HI R5, RZ, 0x1f, R4 ;  /* 0x0000001fff057819 */ /* 0x000fe20000011404 */
[----:B------:R-:W-:Y:S01]  /*1270*/  VIADD R232, R200, 0x80 ;  /* 0x00000080c8e87836 */ /* 0x000fe20000000000 */
[----:B------:R-:W-:Y:S01]  /*1280*/  IADD3 R9, R8, R210, R9 ;  /* 0x000000d208097210 */ /* 0x000fe20007ffe009 */
        /* <DEDUP_REMOVED lines=13> */
[----:B------:R-:W-:Y:S01]  /*1360*/  SHF.R.S32.HI R2, RZ, 0x1f, R231 ;  /* 0x0000001fff027819 */ /* 0x000fe200000114e7 */
[C---:B------:R-:W-:Y:S01]  /*1370*/  IMAD.IADD R2, R16.reuse, 0x1, R7 ;  /* 0x0000000110027824 */ /* 0x040fe200078e0207 */
[----:B------:R-:W-:Y:S01]  /*1380*/  SHF.R.S32.HI R0, RZ, 0x1f, R230 ;  /* 0x0000001fff007819 */ /* 0x000fe200000114e6 */
[----:B------:R-:W-:Y:S01]  /*1390*/  IMAD.IADD R0, R16, 0x1, R9 ;  /* 0x0000000110007824 */ /* 0x000fe200078e0209 */
[----:B------:R-:W-:Y:S01]  /*13a0*/  SHF.R.S32.HI R3, RZ, 0x1f, R235 ;  /* 0x0000001fff037819 */ /* 0x000fe200000114eb */
[----:B------:R-:W-:Y:S01]  /*13b0*/  IMAD R221, R221, 0x8, R14 ;  /* 0x00000008dddd7824 */ /* 0x000fe200078e020e */
[----:B------:R0:W-:Y:S01]  /*13c0*/  STL [R1+0x68], R2 ;  /* 0x0000680201007387 */ /* 0x0001e20000100800 */
[----:B------:R-:W-:-:S02]  /*13d0*/  SHF.R.S32.HI R3, RZ, 0x1f, R232 ;  /* 0x0000001fff037819 */ /* 0x000fc400000114e8 */
[----:B------:R-:W-:Y:S01]  /*13e0*/  SHF.R.S32.HI R12, RZ, 0x1f, R12 ;  /* 0x0000001fff0c7819 */ /* 0x000fe2000001140c */
[----:B------:R0:W-:Y:S01]  /*13f0*/  STL [R1+0x64], R0 ;  /* 0x0000640001007387 */ /* 0x0001e20000100800 */
[----:B------:R-:W-:Y:S02]  /*1400*/  SHF.R.S32.HI R11, RZ, 0x1f, R11 ;  /* 0x0000001fff0b7819 */ /* 0x000fe4000001140b */
[----:B------:R-:W-:Y:S02]  /*1410*/  SHF.R.S32.HI R8, RZ, 0x1f, R8 ;  /* 0x0000001fff087819 */ /* 0x000fe40000011408 */
[----:B------:R-:W-:Y:S02]  /*1420*/  SHF.R.S32.HI R6, RZ, 0x1f, R6 ;  /* 0x0000001fff067819 */ /* 0x000fe40000011406 */
[----:B------:R-:W-:-:S07]  /*1430*/  SHF.R.S32.HI R3, RZ, 0x1f, R229 ;  /* 0x0000001fff037819 */ /* 0x000fce00000114e5 */
.L_x_4728:
[----:B------:R-:W-:Y:S05]  /*1440*/  YIELD ;  /* 0x0000000000007946 */ /* 0x000fea0003800000 */
[----:B------:R-:W-:Y:S01]  /*1450*/  ULDC.64 UR4, c[0x0][0xa28] ;  /* 0x00028a0000047ab9 */ /* 0x000fe20000000a00 */
[----:B01-3--:R-:W1:Y:S01]  /*1460*/  LDC.64 R4, c[0x0][0xa08] ;  /* 0x00028200ff047b82 */ /* 0x00be620000000a00 */
        /* <DEDUP_REMOVED lines=9> */
[----:B0-----:R-:W0:Y:S01]  /*1500*/  @P1 LDC.64 R2, c[0x0][0xa28] ;  /* 0x00028a00ff021b82 */ /* 0x001e220000000a00 */
[----:B------:R-:W-:Y:S01]  /*1510*/  ISETP.NE.AND.EX P0, PT, RZ, UR5, PT, P0 ;  /* 0x00000005ff007c0c */ /* 0x000fe2000bf05300 */
[----:B-1----:R-:W-:-:S06]  /*1520*/  IMAD.WIDE R8, R215, 0x4, R4 ;  /* 0x00000004d7087825 */ /* 0x002fcc00078e0204 */
[----:B------:R-:W1:Y:S01]  /*1530*/  @P2 LDC.64 R6, c[0x0][0xa18] ;  /* 0x00028600ff062b82 */ /* 0x000e620000000a00 */
[----:B------:R-:W-:Y:S02]  /*1540*/  ULDC UR4, c[0x0][0x288] ;  /* 0x0000a20000047ab9 */ /* 0x000fe40000000800 */
[----:B------:R-:W-:Y:S01]  /*1550*/  IMAD.U32 R202, RZ, RZ, UR4 ;  /* 0x00000004ffca7e24 */ /* 0x000fe2000f8e00ff */
[----:B------:R-:W-:Y:S02]  /*1560*/  ULDC.64 UR4, c[0x0][0x418] ;  /* 0x0001060000047ab9 */ /* 0x000fe40000000a00 */
[----:B-----5:R-:W5:Y:S01]  /*1570*/  @P0 LDG.E R29, desc[UR40][R8.64] ;  /* 0x00000028081d0981 */ /* 0x020f62000c1e1900 */
[----:B0-----:R-:W-:-:S04]  /*1580*/  @P1 IMAD.WIDE R2, R215, 0x4, R2 ;  /* 0x00000004d7021825 */ /* 0x001fc800078e0202 */
[----:B-1----:R-:W-:Y:S01]  /*1590*/  @P2 IMAD.WIDE R4, R215, 0x4, R6 ;  /* 0x00000004d7042825 */ /* 0x002fe200078e0206 */
        /* <DEDUP_REMOVED lines=21> */
.L_x_4497:
        /* <DEDUP_REMOVED lines=14> */
.L_x_4498:
[----:B------:R-:W-:Y:S05]  /*17d0*/  @!P0 BRA `(.L_x_4499) ;  /* 0x00000000000c8947 */ /* 0x000fea0003800000 */
[----:B------:R-:W2:Y:S04]  /*17e0*/  LDG.E R3, desc[UR40][R8.64] ;  /* 0x0000002808037981 */ /* 0x000ea8000c1e1900 */
[----:B------:R-:W2:Y:S02]  /*17f0*/  LDG.E R30, desc[UR40][R8.64+0x4] ;  /* 0x00000428081e7981 */ /* 0x000ea4000c1e1900 */
[----:B--2---:R-:W-:-:S07]  /*1800*/  IMAD.IADD R30, R30, 0x1, -R3 ;  /* 0x000000011e1e7824 */ /* 0x004fce00078e0a03 */
.L_x_4499:
        /* <DEDUP_REMOVED lines=47> */
.L_x_4502:
[----:B------:R-:W-:-:S13]  /*1b00*/  ISETP.NE.AND P0, PT, R5, 0x1, PT ;  /* 0x000000010500780c */ /* 0x000fda0003f05270 */
[----:B------:R-:W0:Y:S02]  /*1b10*/  @P0 LDC.64 R6, c[0x0][0x9e8] ;  /* 0x00027a00ff060b82 */ /* 0x000e240000000a00 */
[----:B0-----:R-:W-:-:S05]  /*1b20*/  @P0 IMAD.HI.U32 R6, R0, R6, RZ ;  /* 0x0000000600060227 */ /* 0x001fca00078e00ff */
[----:B------:R-:W-:-:S07]  /*1b30*/  @P0 SHF.R.U32.HI R0, RZ, R7, R6 ;  /* 0x00000007ff000219 */ /* 0x000fce0000011606 */
.L_x_4503:
[----:B------:R-:W-:Y:S05]  /*1b40*/  BSYNC B0 ;  /* 0x0000000000007941 */ /* 0x000fea0003800000 */
.L_x_4501:
[----:B------:R-:W-:-:S05]  /*1b50*/  IMAD R3, R0, R5, R5 ;  /* 0x0000000500037224 */ /* 0x000fca00078e0205 */
[----:B------:R-:W-:-:S07]  /*1b60*/  VIMNMX R4, R4, R3, PT ;  /* 0x0000000304047248 */ /* 0x000fce0003fe0100 */
.L_x_4500:
[----:B------:R-:W0:Y:S01]  /*1b70*/  @P1 LDC R0, c[0x0][0x44c] ;  /* 0x00011300ff001b82 */ /* 0x000e220000000800 */
[----:B------:R-:W-:Y:S01]  /*1b80*/  VIADD R4, R4, 0x7f ;  /* 0x0000007f04047836 */ /* 0x000fe20000000000 */
[----:B------:R-:W-:Y:S01]  /*1b90*/  ULDC UR4, c[0x0][0x9dc] ;  /* 0x0002770000047ab9 */ /* 0x000fe20000000800 */
[----:B------:R-:W-:Y:S02]  /*1ba0*/  IMAD.MOV.U32 R7, RZ, RZ, R207 ;  /* 0x000000ffff077224 */ /* 0x000fe400078e00cf */
[----:B------:R-:W-:Y:S01]  /*1bb0*/  IMAD.IADD R102, R203, 0x1, -R202 ;  /* 0x00000001cb667824 */ /* 0x000fe200078e0aca */
        /* <DEDUP_REMOVED lines=20> */
.L_x_4506:
[----:B------:R-:W-:-:S13]  /*1d00*/  ISETP.NE.AND P0, PT, R5, 0x1, PT ;  /* 0x000000010500780c */ /* 0x000fda0003f05270 */
[----:B------:R-:W0:Y:S02]  /*1d10*/  @P0 LDC.64 R6, c[0x0][0x9e8] ;  /* 0x00027a00ff060b82 */ /* 0x000e240000000a00 */
[----:B0-----:R-:W-:-:S05]  /*1d20*/  @P0 IMAD.HI.U32 R4, R3, R6, RZ ;  /* 0x0000000603040227 */ /* 0x001fca00078e00ff */
[----:B------:R-:W-:-:S07]  /*1d30*/  @P0 SHF.R.U32.HI R3, RZ, R7, R4 ;  /* 0x00000007ff030219 */ /* 0x000fce0000011604 */
.L_x_4507:
[----:B------:R-:W-:Y:S05]  /*1d40*/  BSYNC B0 ;  /* 0x0000000000007941 */ /* 0x000fea0003800000 */
.L_x_4505:
[----:B------:R-:W-:-:S05]  /*1d50*/  IMAD R3, R3, R5, RZ ;  /* 0x0000000503037224 */ /* 0x000fca00078e02ff */
[----:B------:R-:W-:-:S07]  /*1d60*/  VIMNMX R0, R0, R3, !PT ;  /* 0x0000000300007248 */ /* 0x000fce0007fe0100 */
.L_x_4504:
        /* <DEDUP_REMOVED lines=41> */
.L_x_4509:
[----:B------:R-:W-:Y:S05]  /*2000*/  BSYNC B0 ;  /* 0x0000000000007941 */ /* 0x000fea0003800000 */
.L_x_4508:
        /* <DEDUP_REMOVED lines=36> */
.L_x_4512:
[----:B------:R-:W-:Y:S05]  /*2250*/  BSYNC B6 ;  /* 0x0000000000067941 */ /* 0x000fea0003800000 */
.L_x_4511:
        /* <DEDUP_REMOVED lines=20> */
.L_x_4514:
[----:B------:R-:W-:Y:S05]  /*23a0*/  BSYNC B6 ;  /* 0x0000000000067941 */ /* 0x000fea0003800000 */
.L_x_4513:
[----:B------:R-:W-:Y:S01]  /*23b0*/  ULDC.64 UR4, c[0x0][0x9f8] ;  /* 0x00027e0000047ab9 */ /* 0x000fe20000000a00 */
[----:B------:R-:W-:Y:S01]  /*23c0*/  IMAD.MOV.U32 R0, RZ, RZ, R215 ;  /* 0x000000ffff007224 */ /* 0x000fe200078e00d7 */
[----:B------:R-:W-:Y:S01]  /*23d0*/  ISETP.NE.U32.AND P0, PT, RZ, UR4, PT ;  /* 0x00000004ff007c0c */ /* 0x000fe2000bf05070 */
[----:B------:R-:W0:Y:S01]  /*23e0*/  S2R R20, SR_TID.X ;  /* 0x0000000000147919 */ /* 0x000e220000002100 */
[----:B------:R-:W1:Y:S02]  /*23f0*/  LDC.64 R6, c[0x0][0x300] ;  /* 0x0000c000ff067b82 */ /* 0x000e640000000a00 */
[----:B------:R-:W-:Y:S01]  /*2400*/  ISETP.NE.AND.EX P0, PT, RZ, UR5, PT, P0 ;  /* 0x00000005ff007c0c */ /* 0x000fe2000bf05300 */
[----:B------:R-:W-:Y:S01]  /*2410*/  IMAD.IADD R29, R29, 0x1, R30 ;  /* 0x000000011d1d7824 */ /* 0x000fe200078e021e */
[----:B------:R-:W-:Y:S01]  /*2420*/  ULDC.64 UR4, c[0x0][0xa08] ;  /* 0x0002820000047ab9 */ /* 0x000fe20000000a00 */
[----:B------:R-:W-:Y:S01]  /*2430*/  SHF.R.S32.HI R23, RZ, 0x1f, R22 ;  /* 0x0000001fff177819 */ /* 0x000fe20000011416 */
[----:B------:R-:W-:Y:S01]  /*2440*/  VIADD R101, R22, 0x20 ;  /* 0x0000002016657836 */ /* 0x000fe20000000000 */
[----:B------:R-:W-:Y:S01]  /*2450*/  SHF.R.S32.HI R32, RZ, 0x1f, R201 ;  /* 0x0000001fff207819 */ /* 0x000fe200000114c9 */
[----:B------:R-:W2:Y:S08]  /*2460*/  LDC R76, c[0x0][0x3f4] ;  /* 0x0000fd00ff4c7b82 */ /* 0x000eb00000000800 */
[----:B------:R-:W3:Y:S02]  /*2470*/  @P0 LDC.64 R4, c[0x0][0x9f8] ;  /* 0x00027e00ff040b82 */ /* 0x000ee40000000a00 */
[----:B---3--:R-:W-:-:S05]  /*2480*/  @P0 IMAD.WIDE R4, R215, 0x4, R4 ;  /* 0x00000004d7040825 */ /* 0x008fca00078e0204 */
[----:B------:R3:W4:Y:S01]  /*2490*/  @P0 LDG.E R0, desc[UR40][R4.64] ;  /* 0x0000002804000981 */ /* 0x000722000c1e1900 */
[----:B------:R-:W-:Y:S01]  /*24a0*/  SHF.R.S32.HI R21, RZ, 0x1f, R29 ;  /* 0x0000001fff157819 */ /* 0x000fe2000001141d */
[-C--:B-1----:R-:W-:Y:S01]  /*24b0*/  IMAD.WIDE.U32 R8, R29, R6.reuse, RZ ;  /* 0x000000061d087225 */ /* 0x082fe200078e00ff */
[----:B------:R-:W-:Y:S02]  /*24c0*/  ISETP.NE.U32.AND P0, PT, RZ, UR4, PT ;  /* 0x00000004ff007c0c */ /* 0x000fe4000bf05070 */
[----:B0-----:R-:W-:Y:S01]  /*24d0*/  SHF.R.U32.HI R33, RZ, 0x7, R20 ;  /* 0x00000007ff217819 */ /* 0x001fe20000011614 */
[----:B------:R-:W-:Y:S01]  /*24e0*/  IMAD R10, R21, R6, RZ ;  /* 0x00000006150a7224 */ /* 0x000fe200078e02ff */
[----:B------:R-:W-:Y:S01]  /*24f0*/  ISETP.NE.AND.EX P0, PT, RZ, UR5, PT, P0 ;  /* 0x00000005ff007c0c */ /* 0x000fe2000bf05300 */
[----:B------:R-:W-:Y:S01]  /*2500*/  ULDC.64 UR4, c[0x0][0x308] ;  /* 0x0000c20000047ab9 */ /* 0x000fe20000000a00 */
[----:B------:R-:W-:Y:S01]  /*2510*/  ISETP.NE.AND P6, PT, R33, 0x1, PT ;  /* 0x000000012100780c */ /* 0x000fe20003fc5270 */
[----:B------:R-:W-:Y:S01]  /*2520*/  IMAD R3, R29, R7, R10 ;  /* 0x000000071d037224 */ /* 0x000fe200078e020a */
[----:B------:R-:W-:Y:S01]  /*2530*/  SHF.R.S32.HI R205, RZ, 0x1f, R204 ;  /* 0x0000001fffcd7819 */ /* 0x000fe200000114cc */
[----:B------:R-:W-:Y:S01]  /*2540*/  VIADD R93, R22, 0x40 ;  /* 0x00000040165d7836 */ /* 0x000fe20000000000 */
[----:B------:R-:W-:Y:S01]  /*2550*/  SHF.L.U64.HI R84, R6, 0x7, R7 ;  /* 0x0000000706547819 */ /* 0x000fe20000010207 */
[----:B------:R-:W-:Y:S01]  /*2560*/  IMAD.IADD R9, R9, 0x1, R3 ;  /* 0x0000000109097824 */ /* 0x000fe200078e0203 */
[----:B------:R-:W-:Y:S01]  /*2570*/  LOP3.LUT P3, RZ, R224, 0x2, RZ, 0xc0, !PT ;  /* 0x00000002e0ff7812 */ /* 0x000fe2000786c0ff */
[----:B------:R-:W-:Y:S01]  /*2580*/  VIADD R92, R22, 0x60 ;  /* 0x00000060165c7836 */ /* 0x000fe20000000000 */
[----:B--2---:R-:W-:Y:S01]  /*2590*/  ISETP.GE.AND P2, PT, R93, R76, PT ;  /* 0x0000004c5d00720c */ /* 0x004fe20003f46270 */
[----:B---3--:R-:W-:-:S02]  /*25a0*/  IMAD.WIDE.U32 R4, R222, UR4, R8 ;  /* 0x00000004de047c25 */ /* 0x008fc4000f8e0008 */
[----:B------:R-:W0:Y:S01]  /*25b0*/  LDC.64 R8, c[0x0][0x408] ;  /* 0x00010200ff087b82 */ /* 0x000e220000000a00 */
[----:B------:R-:W-:Y:S01]  /*25c0*/  P2R R104, PR, RZ, 0x4 ;  /* 0x00000004ff687803 */ /* 0x000fe20000000000 */
[----:B------:R-:W-:Y:S01]  /*25d0*/  IMAD R5, R222, UR5, R5 ;  /* 0x00000005de057c24 */ /* 0x000fe2000f8e0205 */
[----:B------:R-:W-:Y:S01]  /*25e0*/  ULDC.64 UR4, c[0x0][0x310] ;  /* 0x0000c40000047ab9 */ /* 0x000fe20000000a00 */
[C---:B------:R-:W-:Y:S02]  /*25f0*/  VIADD R91, R22.reuse, 0x80 ;  /* 0x00000080165b7836 */ /* 0x040fe40000000000 */
[----:B------:R-:W-:Y:S02]  /*2600*/  VIADD R78, R22, 0xa0 ;  /* 0x000000a0164e7836 */ /* 0x000fe40000000000 */
[----:B------:R-:W-:Y:S02]  /*2610*/  IMAD.SHL.U32 R83, R6, 0x80, RZ ;  /* 0x0000008006537824 */ /* 0x000fe400078e00ff */
[----:B------:R-:W-:-:S02]  /*2620*/  VIADD R77, R33, 0x8 ;  /* 0x00000008214d7836 */ /* 0x000fc40000000000 */
[-C--:B0-----:R-:W-:Y:S01]  /*2630*/  IMAD R10, R32, R8.reuse, RZ ;  /* 0x00000008200a7224 */ /* 0x081fe200078e02ff */
[----:B------:R-:W-:Y:S01]  /*2640*/  SHF.L.U64.HI R82, R8, 0x7, R9 ;  /* 0x0000000708527819 */ /* 0x000fe20000010209 */
[----:B------:R-:W-:-:S04]  /*2650*/  IMAD.WIDE.U32 R56, R201, R8, R22 ;  /* 0x00000008c9387225 */ /* 0x000fc800078e0016 */
[----:B------:R-:W-:-:S04]  /*2660*/  IMAD.WIDE.U32 R54, R201, R8, R204 ;  /* 0x00000008c9367225 */ /* 0x000fc800078e00cc */
[----:B------:R-:W-:Y:S01]  /*2670*/  IMAD.SHL.U32 R81, R8, 0x80, RZ ;  /* 0x0000008008517824 */ /* 0x000fe200078e00ff */
[----:B----4-:R-:W-:Y:S02]  /*2680*/  SHF.R.S32.HI R3, RZ, 0x1f, R0 ;  /* 0x0000001fff037819 */ /* 0x010fe40000011400 */
[----:B------:R-:W-:Y:S02]  /*2690*/  SEL R15, R0, RZ, !P0 ;  /* 0x000000ff000f7207 */ /* 0x000fe40004000000 */
[----:B------:R-:W-:-:S03]  /*26a0*/  SEL R12, R3, RZ, !P0 ;  /* 0x000000ff030c7207 */ /* 0x000fc60004000000 */
[----:B------:R-:W-:-:S04]  /*26b0*/  IMAD.WIDE.U32 R60, R15, UR4, R4 ;  /* 0x000000040f3c7c25 */ /* 0x000fc8000f8e0004 */
[----:B------:R-:W-:Y:S02]  /*26c0*/  IMAD R0, R12, UR4, RZ ;  /* 0x000000040c007c24 */ /* 0x000fe4000f8e02ff */
[----:B------:R-:W-:-:S04]  /*26d0*/  IMAD.WIDE.U32 R4, R201, R6, R22 ;  /* 0x00000006c9047225 */ /* 0x000fc800078e0016 */
[----:B------:R-:W-:Y:S01]  /*26e0*/  IMAD R11, R15, UR5, R0 ;  /* 0x000000050f0b7c24 */ /* 0x000fe2000f8e0200 */
[----:B------:R-:W-:Y:S05]  /*26f0*/  @!P6 WARPSYNC.ALL ;  /* 0x000000000000e948 */ /* 0x000fea0003800000 */
[----:B------:R-:W-:Y:S01]  /*2700*/  ULDC.64 UR4, c[0x0][0x330] ;  /* 0x0000cc0000047ab9 */ /* 0x000fe20000000a00 */
[----:B------:R-:W-:Y:S01]  /*2710*/  IMAD R0, R32, R6, RZ ;  /* 0x0000000620007224 */ /* 0x000fe200078e02ff */
[----:B------:R-:W-:Y:S01]  /*2720*/  ULDC.64 UR6, c[0x0][0x338] ;  /* 0x0000ce0000067ab9 */ /* 0x000fe20000000a00 */
[----:B------:R-:W-:Y:S01]  /*2730*/  IMAD.WIDE.U32 R58, R222, UR4, R22 ;  /* 0x00000004de3a7c25 */ /* 0x000fe2000f8e0016 */
[----:B------:R-:W-:Y:S01]  /*2740*/  ULDC UR4, c[0x0][0x2f4] ;  /* 0x0000bd0000047ab9 */ /* 0x000fe20000000800 */
[----:B------:R-:W-:Y:S01]  /*2750*/  @!P6 BAR.SYNC.DEFER_BLOCKING 0x9, 0x100 ;  /* 0x024400000000eb1d */ /* 0x000fe20000010000 */
[----:B------:R-:W-:Y:S01]  /*2760*/  ISETP.GE.AND P1, PT, R101, UR4, PT ;  /* 0x0000000465007c0c */ /* 0x000fe2000bf26270 */
[----:B------:R-:W-:Y:S01]  /*2770*/  IMAD R13, R201, R7, R0 ;  /* 0x00000007c90d7224 */ /* 0x000fe200078e0200 */
[----:B------:R-:W-:Y:S01]  /*2780*/  ISETP.GE.AND P0, PT, R22, UR4, PT ;  /* 0x0000000416007c0c */ /* 0x000fe2000bf06270 */
[----:B------:R-:W-:Y:S01]  /*2790*/  IMAD.IADD R100, R61, 0x1, R11 ;  /* 0x000000013d647824 */ /* 0x000fe200078e020b */
[----:B------:R-:W-:Y:S01]  /*27a0*/  SEL R3, RZ, 0xffffffff, P1 ;  /* 0xffffffffff037807 */ /* 0x000fe20000800000 */
[----:B------:R-:W-:Y:S01]  /*27b0*/  IMAD R11, R201, R9, R10 ;  /* 0x00000009c90b7224 */ /* 0x000fe200078e020a */
[----:B------:R-:W-:Y:S01]  /*27c0*/  IADD3 R95, P1, R60, R4, RZ ;  /* 0x000000043c5f7210 */ /* 0x000fe20007f3e0ff */
[----:B------:R-:W-:Y:S01]  /*27d0*/  IMAD R59, R222, UR5, R59 ;  /* 0x00000005de3b7c24 */ /* 0x000fe2000f8e023b */
[----:B------:R-:W-:Y:S01]  /*27e0*/  SEL R0, RZ, 0x1, P0 ;  /* 0x00000001ff007807 */ /* 0x000fe20000000000 */
[----:B------:R-:W-:Y:S01]  /*27f0*/  IMAD.SHL.U32 R3, R3, 0x2, RZ ;  /* 0x0000000203037824 */ /* 0x000fe200078e00ff */
[----:B------:R-:W-:Y:S01]  /*2800*/  IADD3.X R94, R100, R5, R13, P1, !PT ;  /* 0x00000005645e7210 */ /* 0x000fe20000ffe40d */
[----:B------:R-:W-:Y:S01]  /*2810*/  IMAD.IADD R57, R57, 0x1, R11 ;  /* 0x0000000139397824 */ /* 0x000fe200078e020b */
[----:B------:R-:W0:Y:S01]  /*2820*/  LDC.64 R4, c[0x0][0x3f8] ;  /* 0x0000fe00ff047b82 */ /* 0x000e220000000a00 */
[----:B------:R-:W-:Y:S01]  /*2830*/  ISETP.GE.AND P0, PT, R93, UR4, PT ;  /* 0x000000045d007c0c */ /* 0x000fe2000bf06270 */
[----:B------:R-:W-:Y:S01]  /*2840*/  IMAD.IADD R55, R11, 0x1, R55 ;  /* 0x000000010b377824 */ /* 0x000fe200078e0237 */
[----:B------:R-:W-:Y:S01]  /*2850*/  ISETP.GE.AND P1, PT, R92, UR4, PT ;  /* 0x000000045c007c0c */ /* 0x000fe2000bf26270 */
[----:B------:R-:W-:Y:S01]  /*2860*/  IMAD.WIDE.U32 R58, R15, UR6, R58 ;  /* 0x000000060f3a7c25 */ /* 0x000fe2000f8e003a */
[----:B------:R-:W-:-:S02]  /*2870*/  LOP3.LUT R0, R3, 0x2, R0, 0xe2, !PT ;  /* 0x0000000203007812 */ /* 0x000fc400078ee200 */
[----:B------:R-:W-:Y:S01]  /*2880*/  SEL R3, RZ, 0x4, P0 ;  /* 0x00000004ff037807 */ /* 0x000fe20000000000 */
[CC--:B-----5:R-:W-:Y:S01]  /*2890*/  IMAD.WIDE.U32 R56, R26.reuse, R8.reuse, R56 ;  /* 0x000000081a387225 */ /* 0x0e0fe200078e0038 */
[----:B------:R-:W-:Y:S02]  /*28a0*/  SEL R10, RZ, 0x8, P1 ;  /* 0x00000008ff0a7807 */ /* 0x000fe40000800000 */
[----:B------:R-:W-:Y:S01]  /*28b0*/  ISETP.GE.AND P0, PT, R91, UR4, PT ;  /* 0x000000045b007c0c */ /* 0x000fe2000bf06270 */
[----:B------:R-:W-:Y:S01]  /*28c0*/  IMAD.WIDE.U32 R54, R26, R8, R54 ;  /* 0x000000081a367225 */ /* 0x000fe200078e0036 */
[----:B------:R-:W-:Y:S02]  /*28d0*/  LOP3.LUT R0, R10, R0, R3, 0xfe, !PT ;  /* 0x000000000a007212 */ /* 0x000fe400078efe03 */
[----:B------:R-:W-:Y:S01]  /*28e0*/  SEL R3, RZ, 0x10, P0 ;  /* 0x00000010ff037807 */ /* 0x000fe20000000000 */
[----:B------:R-:W-:Y:S01]  /*28f0*/  IMAD R10, R12, UR6, RZ ;  /* 0x000000060c0a7c24 */ /* 0x000fe2000f8e02ff */
[----:B------:R-:W-:-:S02]  /*2900*/  ISETP.GE.AND P0, PT, R22, R76, PT ;  /* 0x0000004c1600720c */ /* 0x000fc40003f06270 */
[----:B------:R-:W-:Y:S01]  /*2910*/  LOP3.LUT R3, R0, R3, RZ, 0xfc, !PT ;  /* 0x0000000300037212 */ /* 0x000fe200078efcff */
[----:B------:R-:W-:Y:S01]  /*2920*/  IMAD R65, R15, UR7, R10 ;  /* 0x000000070f417c24 */ /* 0x000fe2000f8e020a */
[----:B------:R-:W-:Y:S02]  /*2930*/  ISETP.GE.AND P1, PT, R101, R76, PT ;  /* 0x0000004c6500720c */ /* 0x000fe40003f26270 */
[----:B------:R-:W-:Y:S01]  /*2940*/  SEL R11, R76, RZ, P0 ;  /* 0x000000ff4c0b7207 */ /* 0x000fe20000000000 */
[-C--:B0-----:R-:W-:Y:S01]  /*2950*/  IMAD R0, R32, R4.reuse, RZ ;  /* 0x0000000420007224 */ /* 0x081fe200078e02ff */
[C---:B------:R-:W-:Y:S01]  /*2960*/  SEL R12, R76.reuse, RZ, P2 ;  /* 0x000000ff4c0c7207 */ /* 0x040fe20001000000 */
[CC--:B------:R-:W-:Y:S01]  /*2970*/  IMAD.WIDE.U32 R52, R201.reuse, R4.reuse, R22 ;  /* 0x00000004c9347225 */ /* 0x0c0fe200078e0016 */
[----:B------:R-:W-:Y:S02]  /*2980*/  IADD3 R20, P2, R201, R29, RZ ;  /* 0x0000001dc9147210 */ /* 0x000fe40007f5e0ff */
[----:B------:R-:W-:Y:S01]  /*2990*/  LOP3.LUT R64, R3, 0x1, RZ, 0xc0, !PT ;  /* 0x0000000103407812 */ /* 0x000fe200078ec0ff */
[C---:B------:R-:W-:Y:S01]  /*29a0*/  IMAD R13, R201.reuse, R5, R0 ;  /* 0x00000005c90d7224 */ /* 0x040fe200078e0200 */
[----:B------:R-:W-:Y:S01]  /*29b0*/  SEL R0, R76, RZ, P1 ;  /* 0x000000ff4c007207 */ /* 0x000fe20000800000 */
[----:B------:R-:W-:Y:S01]  /*29c0*/  IMAD.IADD R11, R22, 0x1, R11 ;  /* 0x00000001160b7824 */ /* 0x000fe200078e020b */
[----:B------:R-:W-:Y:S01]  /*29d0*/  SHF.L.U64.HI R80, R4, 0x7, R5 ;  /* 0x0000000704507819 */ /* 0x000fe20000010205 */
[----:B------:R-:W-:-:S04]  /*29e0*/  IMAD.WIDE.U32 R30, R201, R4, R204 ;  /* 0x00000004c91e7225 */ /* 0x000fc800078e00cc */
[----:B------:R-:W-:Y:S01]  /*29f0*/  IMAD.IADD R10, R101, 0x1, R0 ;  /* 0x00000001650a7824 */ /* 0x000fe200078e0200 */
[----:B------:R-:W-:Y:S01]  /*2a00*/  SHF.R.S32.HI R0, RZ, 0x1f, R11 ;  /* 0x0000001fff007819 */ /* 0x000fe2000001140b */
[----:B------:R-:W-:Y:S02]  /*2a10*/  IMAD.IADD R53, R53, 0x1, R13 ;  /* 0x0000000135357824 */ /* 0x000fe400078e020d */
[----:B------:R-:W-:Y:S01]  /*2a20*/  IMAD.IADD R31, R13, 0x1, R31 ;  /* 0x000000010d1f7824 */ /* 0x000fe200078e021f */
[----:B------:R-:W-:Y:S01]  /*2a30*/  SHF.R.S32.HI R13, RZ, 0x1f, R10 ;  /* 0x0000001fff0d7819 */ /* 0x000fe2000001140a */
[----:B------:R-:W-:Y:S01]  /*2a40*/  IMAD.IADD R12, R93, 0x1, R12 ;  /* 0x000000015d0c7824 */ /* 0x000fe200078e020c */
[-C--:B------:R-:W-:Y:S01]  /*2a50*/  LEA.HI R90, R0, R11.reuse, RZ, 0x4 ;  /* 0x0000000b005a7211 */ /* 0x080fe200078f20ff */
[----:B------:R-:W-:Y:S01]  /*2a60*/  IMAD.X R21, R32, 0x1, R21, P2 ;  /* 0x0000000120157824 */ /* 0x000fe200010e0615 */
[----:B------:R-:W-:Y:S01]  /*2a70*/  LEA.HI R0, R0, R11, RZ, 0x6 ;  /* 0x0000000b00007211 */ /* 0x000fe200078f30ff */
[----:B------:R-:W-:Y:S01]  /*2a80*/  IMAD.WIDE.U32 R52, R26, R4, R52 ;  /* 0x000000041a347225 */ /* 0x000fe200078e0034 */
[----:B------:R-:W-:-:S02]  /*2a90*/  LEA.HI R89, R13, R10, RZ, 0x4 ;  /* 0x0000000a0d597211 */ /* 0x000fc400078f20ff */
[----:B------:R-:W-:Y:S01]  /*2aa0*/  SHF.R.S32.HI R15, RZ, 0x1f, R12 ;  /* 0x0000001fff0f7819 */ /* 0x000fe2000001140c */
[----:B------:R-:W-:Y:S01]  /*2ab0*/  IMAD.WIDE.U32 R30, R26, R4, R30 ;  /* 0x000000041a1e7225 */ /* 0x000fe200078e001e */
[----:B------:R-:W-:Y:S02]  /*2ac0*/  LEA.HI R13, R13, R10, RZ, 0x6 ;  /* 0x0000000a0d0d7211 */ /* 0x000fe400078f30ff */
[-C--:B------:R-:W-:Y:S01]  /*2ad0*/  LEA.HI R88, R15, R12.reuse, RZ, 0x4 ;  /* 0x0000000c0f587211 */ /* 0x080fe200078f20ff */
[----:B------:R-:W-:Y:S01]  /*2ae0*/  IMAD.SHL.U32 R10, R0, 0x80, RZ ;  /* 0x00000080000a7824 */ /* 0x000fe200078e00ff */
[----:B------:R-:W-:Y:S01]  /*2af0*/  LOP3.LUT R0, R208, 0x30, R90, 0xf8, !PT ;  /* 0x00000030d0007812 */ /* 0x000fe200078ef85a */
[----:B------:R-:W-:Y:S01]  /*2b00*/  IMAD.SHL.U32 R13, R13, 0x80, RZ ;  /* 0x000000800d0d7824 */ /* 0x000fe200078e00ff */
[----:B------:R-:W-:Y:S01]  /*2b10*/  LEA.HI R12, R15, R12, RZ, 0x6 ;  /* 0x0000000c0f0c7211 */ /* 0x000fe200078f30ff */
[----:B------:R-:W-:Y:S01]  /*2b20*/  IMAD.SHL.U32 R79, R4, 0x80, RZ ;  /* 0x00000080044f7824 */ /* 0x000fe200078e00ff */
[----:B------:R-:W-:Y:S01]  /*2b30*/  SHF.R.S32.HI R15, RZ, 0x1f, R26 ;  /* 0x0000001fff0f7819 */ /* 0x000fe2000001141a */
[----:B------:R-:W-:Y:S01]  /*2b40*/  IMAD.SHL.U32 R76, R76, 0x2, RZ ;  /* 0x000000024c4c7824 */ /* 0x000fe200078e00ff */
[----:B------:R-:W-:Y:S01]  /*2b50*/  LOP3.LUT R87, R10, 0xffffe000, RZ, 0xc0, !PT ;  /* 0xffffe0000a577812 */ /* 0x000fe200078ec0ff */
[----:B------:R-:W-:Y:S01]  /*2b60*/  IMAD.SHL.U32 R11, R12, 0x80, RZ ;  /* 0x000000800c0b7824 */ /* 0x000fe200078e00ff */
[----:B------:R-:W-:Y:S01]  /*2b70*/  LOP3.LUT R0, R0, R209, RZ, 0x3c, !PT ;  /* 0x000000d100007212 */ /* 0x000fe200078e3cff */
[----:B------:R-:W-:Y:S01]  /*2b80*/  IMAD.IADD R65, R59, 0x1, R65 ;  /* 0x000000013b417824 */ /* 0x000fe200078e0241 */
[----:B------:R-:W-:-:S02]  /*2b90*/  ISETP.GE.AND P2, PT, R78, UR4, PT ;  /* 0x000000044e007c0c */ /* 0x000fc4000bf46270 */
[----:B------:R-:W-:Y:S01]  /*2ba0*/  IADD3 R87, R0, R87, R210 ;  /* 0x0000005700577210 */ /* 0x000fe20007ffe0d2 */
[C---:B------:R-:W-:Y:S01]  /*2bb0*/  IMAD R0, R15.reuse, R8, RZ ;  /* 0x000000080f007224 */ /* 0x040fe200078e02ff */
[C---:B------:R-:W-:Y:S01]  /*2bc0*/  LOP3.LUT R12, R208.reuse, 0x30, R89, 0xf8, !PT ;  /* 0x00000030d00c7812 */ /* 0x040fe200078ef859 */
[----:B------:R-:W-:Y:S01]  /*2bd0*/  IMAD R15, R15, R4, RZ ;  /* 0x000000040f0f7224 */ /* 0x000fe200078e02ff */
[----:B------:R-:W-:Y:S01]  /*2be0*/  LOP3.LUT R14, R208, 0x30, R88, 0xf8, !PT ;  /* 0x00000030d00e7812 */ /* 0x000fe200078ef858 */
[C---:B------:R-:W-:Y:S01]  /*2bf0*/  IMAD R7, R26.reuse, R9, R0 ;  /* 0x000000091a077224 */ /* 0x040fe200078e0200 */
[----:B------:R-:W-:Y:S01]  /*2c00*/  SEL R0, RZ, 0x20, P2 ;  /* 0x00000020ff007807 */ /* 0x000fe20001000000 */
[----:B------:R-:W-:Y:S01]  /*2c10*/  IMAD R15, R26, R5, R15 ;  /* 0x000000051a0f7224 */ /* 0x000fe200078e020f */
[----:B------:R-:W-:Y:S01]  /*2c20*/  LOP3.LUT R13, R13, 0xffffe000, RZ, 0xc0, !PT ;  /* 0xffffe0000d0d7812 */ /* 0x000fe200078ec0ff */
[----:B------:R-:W-:Y:S01]  /*2c30*/  IMAD.IADD R75, R57, 0x1, R7 ;  /* 0x00000001394b7824 */ /* 0x000fe200078e0207 */
[----:B------:R-:W-:Y:S01]  /*2c40*/  LOP3.LUT R0, R3, R0, RZ, 0xfc, !PT ;  /* 0x0000000003007212 */ /* 0x000fe200078efcff */
[----:B------:R-:W-:Y:S01]  /*2c50*/  IMAD.IADD R74, R7, 0x1, R55 ;  /* 0x00000001074a7824 */ /* 0x000fe200078e0237 */
[-C--:B------:R-:W-:Y:S01]  /*2c60*/  LOP3.LUT R12, R12, R209.reuse, RZ, 0x3c, !PT ;  /* 0x000000d10c0c7212 */ /* 0x080fe200078e3cff */
[----:B------:R-:W-:Y:S01]  /*2c70*/  IMAD.IADD R73, R53, 0x1, R15 ;  /* 0x0000000135497824 */ /* 0x000fe200078e020f */
[----:B------:R-:W-:Y:S01]  /*2c80*/  LOP3.LUT R11, R11, 0xffffe000, RZ, 0xc0, !PT ;  /* 0xffffe0000b0b7812 */ /* 0x000fe200078ec0ff */
[----:B------:R-:W-:Y:S01]  /*2c90*/  IMAD.IADD R72, R15, 0x1, R31 ;  /* 0x000000010f487824 */ /* 0x000fe200078e021f */
[----:B------:R-:W-:-:S02]  /*2ca0*/  LOP3.LUT R14, R14, R209, RZ, 0x3c, !PT ;  /* 0x000000d10e0e7212 */ /* 0x000fc400078e3cff */
[----:B------:R-:W-:Y:S02]  /*2cb0*/  LOP3.LUT R71, R90, 0xfffffff0, RZ, 0xc0, !PT ;  /* 0xfffffff05a477812 */ /* 0x000fe400078ec0ff */
[----:B------:R-:W-:Y:S02]  /*2cc0*/  LOP3.LUT R70, R89, 0xfffffff0, RZ, 0xc0, !PT ;  /* 0xfffffff059467812 */ /* 0x000fe400078ec0ff */
[----:B------:R-:W-:Y:S02]  /*2cd0*/  LOP3.LUT R69, R88, 0xfffffff0, RZ, 0xc0, !PT ;  /* 0xfffffff058457812 */ /* 0x000fe400078ec0ff */
[C---:B------:R-:W-:Y:S02]  /*2ce0*/  LOP3.LUT R63, R0.reuse, 0x2, RZ, 0xc0, !PT ;  /* 0x00000002003f7812 */ /* 0x040fe400078ec0ff */
[C---:B------:R-:W-:Y:S02]  /*2cf0*/  LOP3.LUT R62, R0.reuse, 0x4, RZ, 0xc0, !PT ;  /* 0x00000004003e7812 */ /* 0x040fe400078ec0ff */
[----:B------:R-:W-:-:S02]  /*2d00*/  LOP3.LUT R29, R0, 0x8, RZ, 0xc0, !PT ;  /* 0x00000008001d7812 */ /* 0x000fc400078ec0ff */
[----:B------:R-:W-:Y:S02]  /*2d10*/  LOP3.LUT R3, R0, 0x10, RZ, 0xc0, !PT ;  /* 0x0000001000037812 */ /* 0x000fe400078ec0ff */
[--C-:B------:R-:W-:Y:S02]  /*2d20*/  IADD3 R86, R12, R13, R210.reuse ;  /* 0x0000000d0c567210 */ /* 0x100fe40007ffe0d2 */
[----:B------:R-:W-:Y:S02]  /*2d30*/  IADD3 R85, R14, R11, R210 ;  /* 0x0000000b0e557210 */ /* 0x000fe40007ffe0d2 */
[----:B------:R-:W-:Y:S02]  /*2d40*/  SHF.R.S32.HI R68, RZ, 0x1f, R71 ;  /* 0x0000001fff447819 */ /* 0x000fe40000011447 */
[----:B------:R-:W-:Y:S02]  /*2d50*/  SHF.R.S32.HI R67, RZ, 0x1f, R70 ;  /* 0x0000001fff437819 */ /* 0x000fe40000011446 */
[----:B------:R-:W-:-:S02]  /*2d60*/  SHF.R.S32.HI R66, RZ, 0x1f, R69 ;  /* 0x0000001fff427819 */ /* 0x000fc40000011445 */
[----:B------:R-:W-:-:S07]  /*2d70*/  LOP3.LUT R0, R0, 0x20, RZ, 0xc0, !PT ;  /* 0x0000002000007812 */ /* 0x000fce00078ec0ff */
.L_x_4570:
[----:B0-----:R-:W0:Y:S01]  /*2d80*/  LDC.64 R96, c[0x0][0x2e8] ;  /* 0x0000ba00ff607b82 */ /* 0x001e220000000a00 */
[----:B------:R-:W-:Y:S01]  /*2d90*/  VIADD R24, R24, 0xffffffff ;  /* 0xffffffff18187836 */ /* 0x000fe20000000000 */
[----:B------:R-:W-:Y:S01]  /*2da0*/  LOP3.LUT P4, RZ, R224, 0x2, RZ, 0xc0, !PT ;  /* 0x00000002e0ff7812 */ /* 0x000fe2000788c0ff */
[----:B------:R-:W-:Y:S01]  /*2db0*/  IMAD R5, R17, 0x6000, R223 ;  /* 0x0000600011057824 */ /* 0x000fe200078e02df */
[----:B------:R-:W-:Y:S05]  /*2dc0*/  YIELD ;  /* 0x0000000000007946 */ /* 0x000fea0003800000 */
[----:B-1----:R-:W1:Y:S01]  /*2dd0*/  LDC R109, c[0x0][0x3f4] ;  /* 0x0000fd00ff6d7b82 */ /* 0x002e620000000800 */
[----:B------:R-:W-:Y:S01]  /*2de0*/  SHF.R.S32.HI R10, RZ, 0x1f, R24 ;  /* 0x0000001fff0a7819 */ /* 0x000fe20000011418 */
[-C--:B------:R-:W-:Y:S01]  /*2df0*/  IMAD R4, R84, R24.reuse, RZ ;  /* 0x0000001854047224 */ /* 0x080fe200078e02ff */
[----:B------:R-:W-:Y:S01]  /*2e00*/  BSSY B0, `(.L_x_4515) ;  /* 0x0000680000007945 */ /* 0x000fe20003800000 */
[----:B------:R-:W-:-:S04]  /*2e10*/  IMAD.WIDE.U32 R48, R83, R24, RZ ;  /* 0x0000001853307225 */ /* 0x000fc800078e00ff */
[----:B------:R-:W-:Y:S02]  /*2e20*/  IMAD R7, R10, R83, R4 ;  /* 0x000000530a077224 */ /* 0x000fe400078e0204 */
[----:B------:R-:W-:Y:S02]  /*2e30*/  VIADD R105, R5, 0x20 ;  /* 0x0000002005697836 */ /* 0x000fe40000000000 */
[----:B------:R-:W-:Y:S02]  /*2e40*/  IMAD.IADD R99, R49, 0x1, R7 ;  /* 0x0000000131637824 */ /* 0x000fe400078e0207 */
[----:B------:R-:W-:Y:S01]  /*2e50*/  @P4 VIADD R105, R5, 0xffffffe0 ;  /* 0xffffffe005694836 */ /* 0x000fe20000000000 */
[----:B0-----:R-:W-:Y:S01]  /*2e60*/  IADD3 R8, P2, P3, R48, R96, R95 ;  /* 0x0000006030087210 */ /* 0x001fe20007b5e05f */
[C---:B------:R-:W-:Y:S02]  /*2e70*/  IMAD.IADD R106, R16.reuse, 0x1, R5 ;  /* 0x00000001106a7824 */ /* 0x040fe400078e0205 */
[----:B------:R-:W-:Y:S01]  /*2e80*/  IMAD.IADD R105, R16, 0x1, R105 ;  /* 0x0000000110697824 */ /* 0x000fe200078e0269 */
[----:B------:R-:W-:-:S02]  /*2e90*/  IADD3.X R9, R99, R97, R94, P2, P3 ;  /* 0x0000006163097210 */ /* 0x000fc400017e645e */
[----:B------:R-:W-:Y:S02]  /*2ea0*/  ISETP.GT.AND P2, PT, R24, R25, PT ;  /* 0x000000191800720c */ /* 0x000fe40003f44270 */
[----:B-1----:R-:W-:-:S13]  /*2eb0*/  ISETP.GE.AND P3, PT, R109, 0x1, PT ;  /* 0x000000016d00780c */ /* 0x002fda0003f66270 */
[----:B------:R-:W-:Y:S05]  /*2ec0*/  @!P3 BRA `(.L_x_4516) ;  /* 0x00000064004cb947 */ /* 0x000fea0003800000 */
[----:B------:R-:W-:Y:S01]  /*2ed0*/  ULDC.U8 UR4, c[0x0][0x410] ;  /* 0x0001040000047ab9 */ /* 0x000fe20000000000 */
[-C--:B------:R-:W-:Y:S01]  /*2ee0*/  IMAD R4, R80, R24.reuse, RZ ;  /* 0x0000001850047224 */ /* 0x080fe200078e02ff */
[----:B------:R-:W-:Y:S01]  /*2ef0*/  ISETP.NE.AND P3, PT, RZ, UR4, PT ;  /* 0x00000004ff007c0c */ /* 0x000fe2000bf65270 */
[-C--:B------:R-:W-:Y:S02]  /*2f00*/  IMAD R6, R82, R24.reuse, RZ ;  /* 0x0000001852067224 */ /* 0x080fe400078e02ff */
[----:B------:R-:W-:Y:S02]  /*2f10*/  IMAD R107, R24, -0x80, R2 ;  /* 0xffffff80186b7824 */ /* 0x000fe400078e0202 */
[C---:B------:R-:W-:Y:S02]  /*2f20*/  IMAD R5, R10.reuse, R79, R4 ;  /* 0x0000004f0a057224 */ /* 0x040fe400078e0204 */
[----:B------:R-:W-:Y:S01]  /*2f30*/  IMAD R7, R10, R81, R6 ;  /* 0x000000510a077224 */ /* 0x000fe200078e0206 */
[----:B------:R-:W-:Y:S01]  /*2f40*/  VIMNMX R107, R107, 0x80, PT ;  /* 0x000000806b6b7848 */ /* 0x000fe20003fe0100 */
[----:B------:R-:W-:-:S04]  /*2f50*/  IMAD.WIDE.U32 R46, R79, R24, RZ ;  /* 0x000000184f2e7225 */ /* 0x000fc800078e00ff */
        /* <DEDUP_REMOVED lines=55> */
.L_x_4519:
[----:B------:R-:W-:Y:S05]  /*32d0*/  BSYNC B1 ;  /* 0x0000000000017941 */ /* 0x000fea0003800000 */
.L_x_4518:
[----:B------:R-:W-:Y:S01]  /*32e0*/  UISETP.NE.AND UP0, UPT, UR42, 0x3, UPT ;  /* 0x000000032a00788c */ /* 0x000fe2000bf05270 */
[----:B0----5:R-:W-:Y:S02]  /*32f0*/  IMAD.MOV.U32 R44, RZ, RZ, R10 ;  /* 0x000000ffff2c7224 */ /* 0x021fe400078e000a */
        /* <DEDUP_REMOVED lines=12> */
[----:B------:R-:W-:Y:S06]  /*33c0*/  @!P3 BRA `(.L_x_4520) ;  /* 0x000000000004b947 */ /* 0x000fec0003800000 */
[----:B------:R-:W-:Y:S01]  /*33d0*/  BPT.TRAP 0x1 ;  /* 0x000000040000795c */ /* 0x000fe20000300000 */
.L_x_4520:
[----:B------:R-:W-:Y:S01]  /*33e0*/  IMAD R103, R17, 0x8, R16 ;  /* 0x0000000811677824 */ /* 0x000fe200078e0210 */
[----:B------:R-:W-:Y:S01]  /*33f0*/  SHF.L.U32 R108, R206, 0x1f, RZ ;  /* 0x0000001fce6c7819 */ /* 0x000fe200000006ff */
[----:B------:R-:W-:Y:S03]  /*3400*/  BSSY B1, `(.L_x_4521) ;  /* 0x0000003000017945 */ /* 0x000fe60003800000 */
[----:B------:R-:W0:Y:S02]  /*3410*/  SYNCS.PHASECHK.TRANS64.TRYWAIT P5, [R103+URZ+0x2a890], R108 ;  /* 0x02a8906c670075a7 */ /* 0x000e2400080a017f */
[----:B0-----:R-:W-:Y:S05]  /*3420*/  @!P5 BRA `(.L_x_4522) ;  /* 0x000002b400d4d947 */ /* 0x001fea0003800000 */
.L_x_4889:
[----:B------:R-:W-:Y:S05]  /*3430*/  BSYNC B1 ;  /* 0x0000000000017941 */ /* 0x000fea0003800000 */
.L_x_4521:
[----:B------:R-:W-:Y:S05]  /*3440*/  @P4 BRA `(.L_x_4523) ;  /* 0x00000060006c4947 */ /* 0x000fea0003800000 */
[----:B------:R-:W-:Y:S01]  /*3450*/  ISETP.NE.AND P4, PT, R64, RZ, PT ;  /* 0x000000ff4000720c */ /* 0x000fe20003f85270 */
[----:B------:R-:W-:-:S12]  /*3460*/  BSSY B1, `(.L_x_4524) ;  /* 0x0000073000017945 */ /* 0x000fd80003800000 */
[----:B------:R-:W-:Y:S05]  /*3470*/  @!P4 BRA `(.L_x_4525) ;  /* 0x0000000400c4c947 */ /* 0x000fea0003800000 */
[----:B------:R1:W2:Y:S01]  /*3480*/  LDS.128 R4, [R106+0x1e400] ;  /* 0x01e400006a047984 */ /* 0x0002a20000000c00 */
[----:B------:R-:W-:Y:S01]  /*3490*/  ISETP.GE.AND P4, PT, R204, R109, PT ;  /* 0x0000006dcc00720c */ /* 0x000fe20003f86270 */
[----:B------:R-:W-:-:S12]  /*34a0*/  BSSY B2, `(.L_x_4526) ;  /* 0x000006d000027945 */ /* 0x000fd80003800000 */
[----:B-1----:R-:W-:Y:S05]  /*34b0*/  @P4 BRA `(.L_x_4527) ;  /* 0x0000000400ac4947 */ /* 0x002fea0003800000 */
        /* <DEDUP_REMOVED lines=14> */
[----:B------:R-:W-:-:S02]  /*35a0*/  F2FP.F16.E4M3.UNPACK_B R4, R5 ;  /* 0x00000005ff04723e */ /* 0x000fc400020006ff */
[----:B------:R-:W-:Y:S01]  /*35b0*/  LOP3.LUT R115, R115, 0xff00, R96, 0xf8, !PT ;  /* 0x0000ff0073737812 */ /* 0x000fe200078ef860 */
[----:B------:R-:W-:Y:S01]  /*35c0*/  IMAD.U32 R96, R116, 0x10000, RZ ;  /* 0x0001000074607824 */ /* 0x000fe200078e00ff */
[----:B------:R-:W-:Y:S01]  /*35d0*/  LOP3.LUT R97, R97, 0xff00, R50, 0xf8, !PT ;  /* 0x0000ff0061617812 */ /* 0x000fe200078ef832 */
[----:B------:R-:W-:Y:S01]  /*35e0*/  IMAD.U32 R50, R118, 0x10000, RZ ;  /* 0x0001000076327824 */ /* 0x000fe200078e00ff */
[----:B------:R-:W-:Y:S01]  /*35f0*/  F2FP.F16.E4M3.UNPACK_B R5, R5.H1 ;  /* 0x00000005ff05723e */ /* 0x000fe200030006ff */
[----:B------:R-:W-:Y:S01]  /*3600*/  HADD2.F32 R119, -RZ, R114.H0_H0 ;  /* 0x20000072ff777230 */ /* 0x000fe20000004100 */
[----:B------:R-:W-:Y:S01]  /*3610*/  LOP3.LUT R120, R115, 0xff0000, R96, 0xf8, !PT ;  /* 0x00ff000073787812 */ /* 0x000fe200078ef860 */
[--C-:B------:R-:W-:Y:S01]  /*3620*/  HADD2.F32 R96, -RZ, R4.reuse.H1_H1 ;  /* 0x30000004ff607230 */ /* 0x100fe20000004100 */
[----:B------:R-:W-:Y:S01]  /*3630*/  F2FP.F16.E4M3.UNPACK_B R115, R122.H1 ;  /* 0x0000007aff73723e */ /* 0x000fe200030006ff */
[----:B------:R-:W-:Y:S01]  /*3640*/  HADD2.F32 R4, -RZ, R4.H0_H0 ;  /* 0x20000004ff047230 */ /* 0x000fe20000004100 */
[----:B------:R-:W-:Y:S01]  /*3650*/  LOP3.LUT R50, R97, 0xff0000, R50, 0xf8, !PT ;  /* 0x00ff000061327812 */ /* 0x000fe200078ef832 */
[----:B------:R-:W-:-:S02]  /*3660*/  HADD2.F32 R116, -RZ, R114.H1_H1 ;  /* 0x30000072ff747230 */ /* 0x000fc40000004100 */
[-C--:B------:R-:W-:Y:S01]  /*3670*/  FMUL.FTZ R121, R96, R119.reuse ;  /* 0x0000007760797220 */ /* 0x080fe20000410000 */
[--C-:B------:R-:W-:Y:S02]  /*3680*/  HADD2.F32 R114, -RZ, R5.reuse.H1_H1 ;  /* 0x30000005ff727230 */ /* 0x100fe40000004100 */
[----:B------:R-:W-:Y:S02]  /*3690*/  HADD2.F32 R97, -RZ, R5.H0_H0 ;  /* 0x20000005ff617230 */ /* 0x000fe40000004100 */
[----:B------:R-:W-:Y:S01]  /*36a0*/  FMUL.FTZ R5, R4, R119 ;  /* 0x0000007704057220 */ /* 0x000fe20000410000 */
[--C-:B------:R-:W-:Y:S02]  /*36b0*/  HADD2.F32 R117, -RZ, R115.reuse.H0_H0 ;  /* 0x20000073ff757230 */ /* 0x100fe40000004100 */
[-C--:B------:R-:W-:Y:S01]  /*36c0*/  FMUL.FTZ R118, R114, R116.reuse ;  /* 0x0000007472767220 */ /* 0x080fe20000410000 */
[----:B------:R-:W-:Y:S02]  /*36d0*/  HADD2.F32 R115, -RZ, R115.H1_H1 ;  /* 0x30000073ff737230 */ /* 0x000fe40000004100 */
[C---:B------:R-:W-:Y:S01]  /*36e0*/  FMUL.FTZ R119, R97.reuse, R116 ;  /* 0x0000007461777220 */ /* 0x040fe20000410000 */
[----:B------:R-:W-:Y:S01]  /*36f0*/  F2FP.F16.E4M3.UNPACK_B R116, R123 ;  /* 0x0000007bff74723e */ /* 0x000fe200020006ff */
[----:B------:R-:W-:Y:S01]  /*3700*/  FFMA.FTZ R5, R96, R117, R5 ;  /* 0x0000007560057223 */ /* 0x000fe20000010005 */
[----:B------:R-:W-:Y:S01]  /*3710*/  F2FP.F16.E4M3.UNPACK_B R96, R51.H1 ;  /* 0x00000033ff60723e */ /* 0x000fe200030006ff */
[----:B------:R-:W-:Y:S01]  /*3720*/  FFMA.FTZ R4, R4, R117, -R121 ;  /* 0x0000007504047223 */ /* 0x000fe20000010879 */
[----:B------:R-:W-:Y:S01]  /*3730*/  F2FP.F16.E4M3.UNPACK_B R51, R51 ;  /* 0x00000033ff33723e */ /* 0x000fe200020006ff */
[----:B------:R-:W-:Y:S01]  /*3740*/  FFMA.FTZ R123, R97, R115, -R118 ;  /* 0x00000073617b7223 */ /* 0x000fe20000010876 */
[----:B------:R-:W-:-:S02]  /*3750*/  HADD2.F32 R118, -RZ, R116.H1_H1 ;  /* 0x30000074ff767230 */ /* 0x000fc40000004100 */
[----:B------:R-:W-:Y:S01]  /*3760*/  FFMA.FTZ R126, R114, R115, R119 ;  /* 0x00000073727e7223 */ /* 0x000fe20000010077 */
[----:B------:R-:W-:Y:S01]  /*3770*/  HADD2.F32 R117, -RZ, R116.H0_H0 ;  /* 0x20000074ff757230 */ /* 0x000fe20000004100 */
[----:B------:R-:W-:Y:S01]  /*3780*/  F2FP.F16.E4M3.UNPACK_B R116, R122 ;  /* 0x0000007aff74723e */ /* 0x000fe200020006ff */
[--C-:B------:R-:W-:Y:S02]  /*3790*/  HADD2.F32 R114, -RZ, R96.reuse.H0_H0 ;  /* 0x20000060ff727230 */ /* 0x100fe40000004100 */
[----:B------:R-:W-:Y:S01]  /*37a0*/  HADD2.F32 R115, -RZ, R96.H1_H1 ;  /* 0x30000060ff737230 */ /* 0x000fe20000004100 */
[----:B------:R-:W-:Y:S01]  /*37b0*/  F2FP.SATFINITE.E4M3.F32.PACK_AB_MERGE_C R127, R126, R123, RZ ;  /* 0x0000007b7e7f723e */ /* 0x000fe200048070ff */
[--C-:B------:R-:W-:Y:S02]  /*37c0*/  HADD2.F32 R96, -RZ, R51.reuse.H0_H0 ;  /* 0x20000033ff607230 */ /* 0x100fe40000004100 */
[----:B------:R-:W-:Y:S01]  /*37d0*/  FMUL.FTZ R122, R114, R118 ;  /* 0x00000076727a7220 */ /* 0x000fe20000410000 */
[----:B------:R-:W-:-:S02]  /*37e0*/  HADD2.F32 R97, -RZ, R51.H1_H1 ;  /* 0x30000033ff617230 */ /* 0x000fc40000004100 */
        /* <DEDUP_REMOVED lines=10> */
[----:B------:R-:W-:Y:S01]  /*3890*/  F2FP.F16.E4M3.UNPACK_B R97, R7.H1 ;  /* 0x00000007ff61723e */ /* 0x000fe200030006ff */
[--C-:B------:R-:W-:Y:S01]  /*38a0*/  HADD2.F32 R118, -RZ, R117.reuse.H1_H1 ;  /* 0x30000075ff767230 */ /* 0x100fe20000004100 */
[----:B------:R-:W-:Y:S01]  /*38b0*/  F2FP.F16.E4M3.UNPACK_B R119, R120.H1 ;  /* 0x00000078ff77723e */ /* 0x000fe200030006ff */
[----:B------:R-:W-:Y:S01]  /*38c0*/  HADD2.F32 R117, -RZ, R117.H0_H0 ;  /* 0x20000075ff757230 */ /* 0x000fe20000004100 */
[----:B------:R-:W-:Y:S01]  /*38d0*/  F2FP.SATFINITE.E4M3.F32.PACK_AB_MERGE_C R125, R122, R121, RZ ;  /* 0x000000797a7d723e */ /* 0x000fe200048070ff */
[----:B------:R-:W-:Y:S01]  /*38e0*/  HADD2.F32 R115, -RZ, R97.H1_H1 ;  /* 0x30000061ff737230 */ /* 0x000fe20000004100 */
[----:B------:R-:W-:Y:S01]  /*38f0*/  F2FP.F16.E4M3.UNPACK_B R96, R6.H1 ;  /* 0x00000006ff60723e */ /* 0x000fe200030006ff */
[----:B------:R-:W-:Y:S01]  /*3900*/  HADD2.F32 R122, -RZ, R119.H1_H1 ;  /* 0x30000077ff7a7230 */ /* 0x000fe20000004100 */
[----:B------:R-:W-:Y:S01]  /*3910*/  F2FP.F16.E4M3.UNPACK_B R120, R120 ;  /* 0x00000078ff78723e */ /* 0x000fe200020006ff */
[----:B------:R-:W-:Y:S01]  /*3920*/  HADD2.F32 R114, -RZ, R97.H0_H0 ;  /* 0x20000061ff727230 */ /* 0x000fe20000004100 */
        /* <DEDUP_REMOVED lines=21> */
[--C-:B------:R-:W-:Y:S01]  /*3a80*/  HADD2.F32 R7, -RZ, R6.reuse.H0_H0 ;  /* 0x20000006ff077230 */ /* 0x100fe20000004100 */
[----:B------:R-:W-:Y:S01]  /*3a90*/  F2FP.SATFINITE.E4M3.F32.PACK_AB_MERGE_C R4, R124, R51, R125 ;  /* 0x000000337c04723e */ /* 0x000fe2000480707d */
[----:B------:R-:W-:-:S02]  /*3aa0*/  HADD2.F32 R6, -RZ, R6.H1_H1 ;  /* 0x30000006ff067230 */ /* 0x000fc40000004100 */
[-C--:B------:R-:W-:Y:S01]  /*3ab0*/  FMUL.FTZ R115, R96, R119.reuse ;  /* 0x0000007760737220 */ /* 0x080fe20000410000 */
[----:B------:R-:W-:Y:S02]  /*3ac0*/  HADD2.F32 R120, -RZ, R120.H0_H0 ;  /* 0x20000078ff787230 */ /* 0x000fe40000004100 */
[C---:B------:R-:W-:Y:S01]  /*3ad0*/  FMUL.FTZ R119, R50.reuse, R119 ;  /* 0x0000007732777220 */ /* 0x040fe20000410000 */
[----:B------:R-:W-:Y:S02]  /*3ae0*/  HADD2.F32 R116, -RZ, R116.H0_H0 ;  /* 0x20000074ff747230 */ /* 0x000fe40000004100 */
[-C--:B------:R-:W-:Y:S01]  /*3af0*/  FFMA.FTZ R115, R50, R117.reuse, -R115 ;  /* 0x0000007532737223 */ /* 0x080fe20000010873 */
[-C--:B------:R-:W-:Y:S01]  /*3b00*/  FMUL.FTZ R114, R6, R120.reuse ;  /* 0x0000007806727220 */ /* 0x080fe20000410000 */
[C---:B------:R-:W-:Y:S01]  /*3b10*/  FMUL.FTZ R97, R7.reuse, R120 ;  /* 0x0000007807617220 */ /* 0x040fe20000410000 */
[----:B------:R-:W-:Y:S02]  /*3b20*/  FFMA.FTZ R96, R96, R117, R119 ;  /* 0x0000007560607223 */ /* 0x000fe40000010077 */
[-C--:B------:R-:W-:Y:S01]  /*3b30*/  FFMA.FTZ R114, R7, R116.reuse, -R114 ;  /* 0x0000007407727223 */ /* 0x080fe20000010872 */
[----:B------:R-:W-:-:S02]  /*3b40*/  FFMA.FTZ R97, R6, R116, R97 ;  /* 0x0000007406617223 */ /* 0x000fc40000010061 */
[----:B------:R-:W-:-:S03]  /*3b50*/  F2FP.SATFINITE.E4M3.F32.PACK_AB_MERGE_C R7, R96, R115, R121 ;  /* 0x000000736007723e */ /* 0x000fc60004807079 */
[----:B------:R-:W-:-:S07]  /*3b60*/  F2FP.SATFINITE.E4M3.F32.PACK_AB_MERGE_C R6, R97, R114, R118 ;  /* 0x000000726106723e */ /* 0x000fce0004807076 */
.L_x_4527:
[----:B------:R-:W-:Y:S05]  /*3b70*/  BSYNC B2 ;  /* 0x0000000000027941 */ /* 0x000fea0003800000 */
.L_x_4526:
[----:B--2---:R1:W-:Y:S02]  /*3b80*/  STG.E.128 desc[UR40][R8.64], R4 ;  /* 0x0000000408007986 */ /* 0x0043e4000c101d28 */
.L_x_4525:
[----:B------:R-:W-:Y:S05]  /*3b90*/  BSYNC B1 ;  /* 0x0000000000017941 */ /* 0x000fea0003800000 */
.L_x_4524:
[----:B------:R-:W-:Y:S01]  /*3ba0*/  ISETP.NE.AND P4, PT, R63, RZ, PT ;  /* 0x000000ff3f00720c */ /* 0x000fe20003f85270 */
[----:B------:R-:W-:-:S12]  /*3bb0*/  BSSY B1, `(.L_x_4528) ;  /* 0x0000073000017945 */ /* 0x000fd80003800000 */
[----:B------:R-:W-:Y:S05]  /*3bc0*/  @!P4 BRA `(.L_x_4529) ;  /* 0x0000000400c4c947 */ /* 0x000fea0003800000 */
[----:B-1----:R1:W2:Y:S01]  /*3bd0*/  LDS.128 R4, [R105+0x1e400] ;  /* 0x01e4000069047984 */ /* 0x0022a20000000c00 */
[----:B------:R-:W-:Y:S01]  /*3be0*/  ISETP.GE.AND P4, PT, R218, R109, PT ;  /* 0x0000006dda00720c */ /* 0x000fe20003f86270 */
[----:B------:R-:W-:-:S12]  /*3bf0*/  BSSY B2, `(.L_x_4530) ;  /* 0x000006d000027945 */ /* 0x000fd80003800000 */
[----:B-1----:R-:W-:Y:S05]  /*3c00*/  @P4 BRA `(.L_x_4531) ;  /* 0x0000000400ac4947 */ /* 0x002fea0003800000 */
        /* <DEDUP_REMOVED lines=99> */
[C---:B------:R-:W-:Y:S01]  /*4240*/  FMUL.FTZ R115, R7.reuse, R115 ;  /* 0x0000007307737220 */ /* 0x040fe20000410000 */
[----:B------:R-:W-:Y:S01]  /*4250*/  FFMA.FTZ R49, R42, R50, -R49 ;  /* 0x000000322a317223 */ /* 0x000fe20000010831 */
[----:B------:R-:W-:Y:S01]  /*4260*/  F2FP.SATFINITE.E4M3.F32.PACK_AB_MERGE_C R118, R118, R119, RZ ;  /* 0x000000777676723e */ /* 0x000fe200048070ff */
[-C--:B------:R-:W-:Y:S01]  /*4270*/  FFMA.FTZ R48, R7, R96.reuse, -R48 ;  /* 0x0000006007307223 */ /* 0x080fe20000010830 */
[----:B------:R-:W-:Y:S01]  /*4280*/  FFMA.FTZ R115, R6, R96, R115 ;  /* 0x0000006006737223 */ /* 0x000fe20000010073 */
[----:B------:R-:W-:-:S02]  /*4290*/  F2FP.SATFINITE.E4M3.F32.PACK_AB_MERGE_C R4, R117, R114, R120 ;  /* 0x000000727504723e */ /* 0x000fc40004807078 */
[----:B------:R-:W-:Y:S02]  /*42a0*/  F2FP.SATFINITE.E4M3.F32.PACK_AB_MERGE_C R7, R116, R49, R118 ;  /* 0x000000317407723e */ /* 0x000fe40004807076 */
[----:B------:R-:W-:-:S07]  /*42b0*/  F2FP.SATFINITE.E4M3.F32.PACK_AB_MERGE_C R6, R115, R48, R112 ;  /* 0x000000307306723e */ /* 0x000fce0004807070 */
.L_x_4531:
[----:B------:R-:W-:Y:S05]  /*42c0*/  BSYNC B2 ;  /* 0x0000000000027941 */ /* 0x000fea0003800000 */
.L_x_4530:
[----:B--2---:R2:W-:Y:S02]  /*42d0*/  STG.E.128 desc[UR40][R8.64+0x20], R4 ;  /* 0x0000200408007986 */ /* 0x0045e4000c101d28 */
.L_x_4529:
[----:B------:R-:W-:Y:S05]  /*42e0*/  BSYNC B1 ;  /* 0x0000000000017941 */ /* 0x000fea0003800000 */
.L_x_4528:
[----:B------:R-:W-:Y:S01]  /*42f0*/  ISETP.NE.AND P4, PT, R62, RZ, PT ;  /* 0x000000ff3e00720c */ /* 0x000fe20003f85270 */
[----:B------:R-:W-:-:S12]  /*4300*/  BSSY B1, `(.L_x_4532) ;  /* 0x0000073000017945 */ /* 0x000fd80003800000 */
[----:B------:R-:W-:Y:S05]  /*4310*/  @!P4 BRA `(.L_x_4533) ;  /* 0x0000000400c4c947 */ /* 0x000fea0003800000 */
[----:B-12---:R1:W2:Y:S01]  /*4320*/  LDS.128 R4, [R106+0x20400] ;  /* 0x020400006a047984 */ /* 0x0062a20000000c00 */
        /* <DEDUP_REMOVED lines=10> */
[----:B------:R-:W-:Y:S01]  /*43d0*/  SHF.R.U32.HI R48, RZ, 0x10, R41 ;  /* 0x00000010ff307819 */ /* 0x000fe20000011629 */
[----:B------:R-:W-:Y:S01]  /*43e0*/  IMAD.SHL.U32 R41, R43, 0x100, RZ ;  /* 0x000001002b297824 */ /* 0x000fe200078e00ff */
[----:B------:R-:W-:Y:S01]  /*43f0*/  PRMT R42, R42, 0x654, R39 ;  /* 0x000006542a2a7816 */ /* 0x000fe20000000027 */
[----:B------:R-:W-:Y:S01]  /*4400*/  IMAD.SHL.U32 R39, R50, 0x100, RZ ;  /* 0x0000010032277824 */ /* 0x000fe200078e00ff */
[----:B------:R-:W-:Y:S01]  /*4410*/  PRMT R40, R49, 0x654, R38 ;  /* 0x0000065431287816 */ /* 0x000fe20000000026 */
        /* <DEDUP_REMOVED lines=95> */
.L_x_4535:
[----:B------:R-:W-:Y:S05]  /*4a10*/  BSYNC B2 ;  /* 0x0000000000027941 */ /* 0x000fea0003800000 */
.L_x_4534:
[----:B--2---:R3:W-:Y:S02]  /*4a20*/  STG.E.128 desc[UR40][R8.64+0x40], R4 ;  /* 0x0000400408007986 */ /* 0x0047e4000c101d28 */
.L_x_4533:
[----:B------:R-:W-:Y:S05]  /*4a30*/  BSYNC B1 ;  /* 0x0000000000017941 */ /* 0x000fea0003800000 */
.L_x_4532:
[----:B------:R-:W-:Y:S01]  /*4a40*/  ISETP.NE.AND P4, PT, R29, RZ, PT ;  /* 0x000000ff1d00720c */ /* 0x000fe20003f85270 */
[----:B------:R-:W-:-:S12]  /*4a50*/  BSSY B1, `(.L_x_4536) ;  /* 0x0000073000017945 */ /* 0x000fd80003800000 */
[----:B------:R-:W-:Y:S05]  /*4a60*/  @!P4 BRA `(.L_x_4537) ;  /* 0x0000000400c4c947 */ /* 0x000fea0003800000 */
[----:B-123--:R1:W2:Y:S01]  /*4a70*/  LDS.128 R4, [R105+0x20400] ;  /* 0x0204000069047984 */ /* 0x00e2a20000000c00 */
        /* <DEDUP_REMOVED lines=110> */
.L_x_4539:
[----:B------:R-:W-:Y:S05]  /*5160*/  BSYNC B2 ;  /* 0x0000000000027941 */ /* 0x000fea0003800000 */
.L_x_4538:
[----:B--2---:R4:W-:Y:S02]  /*5170*/  STG.E.128 desc[UR40][R8.64+0x60], R4 ;  /* 0x0000600408007986 */ /* 0x0049e4000c101d28 */
.L_x_4537:
[----:B------:R-:W-:Y:S05]  /*5180*/  BSYNC B1 ;  /* 0x0000000000017941 */ /* 0x000fea0003800000 */
.L_x_4536:
[----:B------:R-:W-:Y:S01]  /*5190*/  ISETP.NE.AND P4, PT, R3, RZ, PT ;  /* 0x000000ff0300720c */ /* 0x000fe20003f85270 */
[----:B------:R-:W-:-:S12]  /*51a0*/  BSSY B1, `(.L_x_4540) ;  /* 0x0000073000017945 */ /* 0x000fd80003800000 */
[----:B------:R-:W-:Y:S05]  /*51b0*/  @!P4 BRA `(.L_x_4541) ;  /* 0x0000000400c4c947 */ /* 0x000fea0003800000 */
[----:B-1234-:R1:W2:Y:S01]  /*51c0*/  LDS.128 R4, [R106+0x22400] ;  /* 0x022400006a047984 */ /* 0x01e2a20000000c00 */
        /* <DEDUP_REMOVED lines=20> */
[----:B------:R-:W-:-:S02]  /*5310*/  F2FP.F16.E4M3.UNPACK_B R34, R47.H1 ;  /* 0x0000002fff22723e */ /* 0x000fc400030006ff */
[-C--:B------:R-:W-:Y:S02]  /*5320*/  F2FP.F16.E4M3.UNPACK_B R4, R5.reuse ;  /* 0x00000005ff04723e */ /* 0x080fe400020006ff */
[----:B------:R-:W-:Y:S01]  /*5330*/  F2FP.F16.E4M3.UNPACK_B R5, R5.H1 ;  /* 0x00000005ff05723e */ /* 0x000fe200030006ff */
[--C-:B------:R-:W-:Y:S01]  /*5340*/  HADD2.F32 R37, -RZ, R34.reuse.H1_H1 ;  /* 0x30000022ff257230 */ /* 0x100fe20000004100 */
[----:B------:R-:W-:Y:S01]  /*5350*/  LOP3.LUT R38, R36, 0xff0000, R33, 0xf8, !PT ;  /* 0x00ff000024267812 */ /* 0x000fe200078ef821 */
[----:B------:R-:W-:Y:S01]  /*5360*/  HADD2.F32 R36, -RZ, R34.H0_H0 ;  /* 0x20000022ff247230 */ /* 0x000fe20000004100 */
[----:B------:R-:W-:Y:S01]  /*5370*/  LOP3.LUT R35, R32, 0xff0000, R15, 0xf8, !PT ;  /* 0x00ff000020237812 */ /* 0x000fe200078ef80f */
[--C-:B------:R-:W-:Y:S01]  /*5380*/  HADD2.F32 R15, -RZ, R4.reuse.H1_H1 ;  /* 0x30000004ff0f7230 */ /* 0x100fe20000004100 */
[----:B------:R-:W-:Y:S01]  /*5390*/  F2FP.F16.E4M3.UNPACK_B R33, R46.H1 ;  /* 0x0000002eff21723e */ /* 0x000fe200030006ff */
[----:B------:R-:W-:Y:S01]  /*53a0*/  HADD2.F32 R32, -RZ, R5.H1_H1 ;  /* 0x30000005ff207230 */ /* 0x000fe20000004100 */
[----:B------:R-:W-:Y:S01]  /*53b0*/  F2FP.F16.E4M3.UNPACK_B R47, R47 ;  /* 0x0000002fff2f723e */ /* 0x000fe200020006ff */
[----:B------:R-:W-:-:S02]  /*53c0*/  HADD2.F32 R4, -RZ, R4.H0_H0 ;  /* 0x20000004ff047230 */ /* 0x000fc40000004100 */
[-C--:B------:R-:W-:Y:S01]  /*53d0*/  FMUL.FTZ R39, R15, R36.reuse ;  /* 0x000000240f277220 */ /* 0x080fe20000410000 */
[----:B------:R-:W-:Y:S02]  /*53e0*/  HADD2.F32 R34, -RZ, R33.H0_H0 ;  /* 0x20000021ff227230 */ /* 0x000fe40000004100 */
[-C--:B------:R-:W-:Y:S01]  /*53f0*/  FMUL.FTZ R40, R32, R37.reuse ;  /* 0x0000002520287220 */ /* 0x080fe20000410000 */
[----:B------:R-:W-:Y:S02]  /*5400*/  HADD2.F32 R5, -RZ, R5.H0_H0 ;  /* 0x20000005ff057230 */ /* 0x000fe40000004100 */
[C---:B------:R-:W-:Y:S01]  /*5410*/  FMUL.FTZ R36, R4.reuse, R36 ;  /* 0x0000002404247220 */ /* 0x040fe20000410000 */
[----:B------:R-:W-:Y:S02]  /*5420*/  HADD2.F32 R33, -RZ, R33.H1_H1 ;  /* 0x30000021ff217230 */ /* 0x000fe40000004100 */
[----:B------:R-:W-:Y:S01]  /*5430*/  FFMA.FTZ R4, R4, R34, -R39 ;  /* 0x0000002204047223 */ /* 0x000fe20000010827 */
[----:B------:R-:W-:Y:S01]  /*5440*/  F2FP.F16.E4M3.UNPACK_B R46, R46 ;  /* 0x0000002eff2e723e */ /* 0x000fe200020006ff */
[----:B------:R-:W-:Y:S01]  /*5450*/  FMUL.FTZ R37, R5, R37 ;  /* 0x0000002505257220 */ /* 0x000fe20000410000 */
[----:B------:R-:W-:Y:S01]  /*5460*/  FFMA.FTZ R41, R15, R34, R36 ;  /* 0x000000220f297223 */ /* 0x000fe20000010024 */
[-C--:B------:R-:W-:Y:S01]  /*5470*/  FFMA.FTZ R39, R5, R33.reuse, -R40 ;  /* 0x0000002105277223 */ /* 0x080fe20000010828 */
[-C--:B------:R-:W-:Y:S01]  /*5480*/  F2FP.F16.E4M3.UNPACK_B R5, R14.reuse.H1 ;  /* 0x0000000eff05723e */ /* 0x080fe200030006ff */
        /* <DEDUP_REMOVED lines=8> */
[----:B------:R-:W-:Y:S02]  /*5510*/  HADD2.F32 R47, -RZ, R47.H0_H0 ;  /* 0x2000002fff2f7230 */ /* 0x000fe40000004100 */
[----:B------:R-:W-:Y:S01]  /*5520*/  FMUL.FTZ R36, R32, R34 ;  /* 0x0000002220247220 */ /* 0x000fe20000410000 */
[----:B------:R-:W-:-:S02]  /*5530*/  HADD2.F32 R14, -RZ, R14.H1_H1 ;  /* 0x3000000eff0e7230 */ /* 0x000fc40000004100 */
[--C-:B------:R-:W-:Y:S02]  /*5540*/  HADD2.F32 R33, -RZ, R46.reuse.H1_H1 ;  /* 0x3000002eff217230 */ /* 0x100fe40000004100 */
[----:B------:R-:W-:Y:S02]  /*5550*/  HADD2.F32 R46, -RZ, R46.H0_H0 ;  /* 0x2000002eff2e7230 */ /* 0x000fe40000004100 */
[-C--:B------:R-:W-:Y:S01]  /*5560*/  FMUL.FTZ R34, R14, R47.reuse ;  /* 0x0000002f0e227220 */ /* 0x080fe20000410000 */
[----:B------:R-:W-:Y:S01]  /*5570*/  FMUL.FTZ R47, R5, R47 ;  /* 0x0000002f052f7220 */ /* 0x000fe20000410000 */
[-C--:B------:R-:W-:Y:S01]  /*5580*/  FFMA.FTZ R36, R15, R33.reuse, -R36 ;  /* 0x000000210f247223 */ /* 0x080fe20000010824 */
[----:B------:R-:W-:Y:S01]  /*5590*/  FFMA.FTZ R37, R32, R33, R37 ;  /* 0x0000002120257223 */ /* 0x000fe20000010025 */
[-C--:B------:R-:W-:Y:S01]  /*55a0*/  FFMA.FTZ R40, R5, R46.reuse, -R34 ;  /* 0x0000002e05287223 */ /* 0x080fe20000010822 */
[----:B------:R-:W-:Y:S01]  /*55b0*/  FFMA.FTZ R47, R14, R46, R47 ;  /* 0x0000002e0e2f7223 */ /* 0x000fe2000001002f */
[----:B------:R-:W-:-:S02]  /*55c0*/  F2FP.F16.E4M3.UNPACK_B R14, R7.H1 ;  /* 0x00000007ff0e723e */ /* 0x000fc400030006ff */
[----:B------:R-:W-:Y:S02]  /*55d0*/  F2FP.SATFINITE.E4M3.F32.PACK_AB_MERGE_C R46, R37, R36, RZ ;  /* 0x00000024252e723e */ /* 0x000fe400048070ff */
        /* <DEDUP_REMOVED lines=20> */
[----:B------:R-:W-:Y:S01]  /*5720*/  FFMA.FTZ R42, R5, R15, -R42 ;  /* 0x0000000f052a7223 */ /* 0x000fe2000001082a */
[----:B------:R-:W-:-:S02]  /*5730*/  HADD2.F32 R36, -RZ, R36.H0_H0 ;  /* 0x20000024ff247230 */ /* 0x000fc40000004100 */
[----:B------:R-:W-:Y:S01]  /*5740*/  FFMA.FTZ R37, R14, R15, R37 ;  /* 0x0000000f0e257223 */ /* 0x000fe20000010025 */
[--C-:B------:R-:W-:Y:S02]  /*5750*/  HADD2.F32 R14, -RZ, R7.reuse.H0_H0 ;  /* 0x20000007ff0e7230 */ /* 0x100fe40000004100 */
[----:B------:R-:W-:Y:S01]  /*5760*/  FFMA.FTZ R34, R32, R34, R39 ;  /* 0x0000002220227223 */ /* 0x000fe20000010027 */
[----:B------:R-:W-:Y:S02]  /*5770*/  HADD2.F32 R7, -RZ, R7.H1_H1 ;  /* 0x30000007ff077230 */ /* 0x000fe40000004100 */
[--C-:B------:R-:W-:Y:S01]  /*5780*/  HADD2.F32 R5, -RZ, R6.reuse.H0_H0 ;  /* 0x20000006ff057230 */ /* 0x100fe20000004100 */
[----:B------:R-:W-:Y:S01]  /*5790*/  F2FP.SATFINITE.E4M3.F32.PACK_AB_MERGE_C R37, R37, R42, RZ ;  /* 0x0000002a2525723e */ /* 0x000fe200048070ff */
[----:B------:R-:W-:Y:S02]  /*57a0*/  HADD2.F32 R6, -RZ, R6.H1_H1 ;  /* 0x30000006ff067230 */ /* 0x000fe40000004100 */
[----:B------:R-:W-:Y:S01]  /*57b0*/  FMUL.FTZ R39, R7, R36 ;  /* 0x0000002407277220 */ /* 0x000fe20000410000 */
[----:B------:R-:W-:-:S02]  /*57c0*/  HADD2.F32 R38, -RZ, R38.H0_H0 ;  /* 0x20000026ff267230 */ /* 0x000fc40000004100 */
[----:B------:R-:W-:Y:S01]  /*57d0*/  FMUL.FTZ R36, R14, R36 ;  /* 0x000000240e247220 */ /* 0x000fe20000410000 */
[----:B------:R-:W-:Y:S01]  /*57e0*/  HADD2.F32 R33, -RZ, R33.H0_H0 ;  /* 0x20000021ff217230 */ /* 0x000fe20000004100 */
[----:B------:R-:W-:Y:S01]  /*57f0*/  F2FP.SATFINITE.E4M3.F32.PACK_AB_MERGE_C R34, R34, R43, RZ ;  /* 0x0000002b2222723e */ /* 0x000fe200048070ff */
[----:B------:R-:W-:Y:S02]  /*5800*/  HADD2.F32 R35, -RZ, R35.H0_H0 ;  /* 0x20000023ff237230 */ /* 0x000fe40000004100 */
[-C--:B------:R-:W-:Y:S01]  /*5810*/  FMUL.FTZ R32, R6, R38.reuse ;  /* 0x0000002606207220 */ /* 0x080fe20000410000 */
[----:B------:R-:W-:Y:S01]  /*5820*/  FMUL.FTZ R15, R5, R38 ;  /* 0x00000026050f7220 */ /* 0x000fe20000410000 */
[-C--:B------:R-:W-:Y:S01]  /*5830*/  FFMA.FTZ R39, R14, R33.reuse, -R39 ;  /* 0x000000210e277223 */ /* 0x080fe20000010827 */
[----:B------:R-:W-:Y:S01]  /*5840*/  FFMA.FTZ R36, R7, R33, R36 ;  /* 0x0000002107247223 */ /* 0x000fe20000010024 */
[-C--:B------:R-:W-:Y:S01]  /*5850*/  FFMA.FTZ R32, R5, R35.reuse, -R32 ;  /* 0x0000002305207223 */ /* 0x080fe20000010820 */
[----:B------:R-:W-:Y:S01]  /*5860*/  FFMA.FTZ R15, R6, R35, R15 ;  /* 0x00000023060f7223 */ /* 0x000fe2000001000f */
[----:B------:R-:W-:-:S02]  /*5870*/  F2FP.SATFINITE.E4M3.F32.PACK_AB_MERGE_C R5, R41, R4, R48 ;  /* 0x000000042905723e */ /* 0x000fc40004807030 */
[----:B------:R-:W-:Y:S02]  /*5880*/  F2FP.SATFINITE.E4M3.F32.PACK_AB_MERGE_C R4, R47, R40, R46 ;  /* 0x000000282f04723e */ /* 0x000fe4000480702e */
[----:B------:R-:W-:Y:S02]  /*5890*/  F2FP.SATFINITE.E4M3.F32.PACK_AB_MERGE_C R6, R15, R32, R37 ;  /* 0x000000200f06723e */ /* 0x000fe40004807025 */
[----:B------:R-:W-:-:S07]  /*58a0*/  F2FP.SATFINITE.E4M3.F32.PACK_AB_MERGE_C R7, R36, R39, R34 ;  /* 0x000000272407723e */ /* 0x000fce0004807022 */
.L_x_4543:
[----:B------:R-:W-:Y:S05]  /*58b0*/  BSYNC B2 ;  /* 0x0000000000027941 */ /* 0x000fea0003800000 */
.L_x_4542:
[----:B--2---:R1:W-:Y:S02]  /*58c0*/  STG.E.128 desc[UR40][R8.64+0x80], R4 ;  /* 0x0000800408007986 */ /* 0x0043e4000c101d28 */
.L_x_4541:
[----:B------:R-:W-:Y:S05]  /*58d0*/  BSYNC B1 ;  /* 0x0000000000017941 */ /* 0x000fea0003800000 */
.L_x_4540:
[----:B------:R-:W-:-:S13]  /*58e0*/  ISETP.NE.AND P4, PT, R0, RZ, PT ;  /* 0x000000ff0000720c */ /* 0x000fda0003f85270 */
[----:B------:R-:W-:Y:S05]  /*58f0*/  @!P4 BRA `(.L_x_4523) ;  /* 0x0000003c0040c947 */ /* 0x000fea0003800000 */
[----:B-1234-:R1:W2:Y:S01]  /*5900*/  LDS.128 R4, [R105+0x22400] ;  /* 0x0224000069047984 */ /* 0x01e2a20000000c00 */
[----:B------:R-:W-:Y:S01]  /*5910*/  ISETP.GE.AND P4, PT, R220, R109, PT ;  /* 0x0000006ddc00720c */ /* 0x000fe20003f86270 */
[----:B------:R-:W-:-:S12]  /*5920*/  BSSY B1, `(.L_x_4544) ;  /* 0x000006d000017945 */ /* 0x000fd80003800000 */
[----:B-1----:R-:W-:Y:S05]  /*5930*/  @P4 BRA `(.L_x_4545) ;  /* 0x0000000400ac4947 */ /* 0x002fea0003800000 */
[----:B------:R-:W-:Y:S01]  /*5940*/  SHF.R.U32.HI R34, RZ, 0x8, R11 ;  /* 0x00000008ff227819 */ /* 0x000fe2000001160b */
[----:B--2---:R-:W-:Y:S01]  /*5950*/  IMAD.MOV.U32 R12, RZ, RZ, R7 ;  /* 0x000000ffff0c7224 */ /* 0x004fe200078e0007 */
[----:B------:R-:W-:Y:S02]  /*5960*/  SHF.R.U32.HI R15, RZ, 0x8, R13 ;  /* 0x00000008ff0f7819 */ /* 0x000fe4000001160d */
[----:B------:R-:W-:Y:S01]  /*5970*/  SHF.R.U32.HI R35, RZ, 0x18, R11 ;  /* 0x00000018ff237819 */ /* 0x000fe2000001160b */
[----:B------:R-:W-:Y:S01]  /*5980*/  IMAD.SHL.U32 R7, R34, 0x100, RZ ;  /* 0x0000010022077824 */ /* 0x000fe200078e00ff */
[----:B------:R-:W-:Y:S02]  /*5990*/  LOP3.LUT R10, R11, 0xff, RZ, 0xc0, !PT ;  /* 0x000000ff0b0a7812 */ /* 0x000fe400078ec0ff */
[----:B------:R-:W-:Y:S02]  /*59a0*/  LOP3.LUT R14, R13, 0xff0000ff, RZ, 0xc0, !PT ;  /* 0xff0000ff0d0e7812 */ /* 0x000fe400078ec0ff */
[----:B------:R-:W-:Y:S01]  /*59b0*/  SHF.R.U32.HI R32, RZ, 0x10, R13 ;  /* 0x00000010ff207819 */ /* 0x000fe2000001160d */
[----:B------:R-:W-:Y:S01]  /*59c0*/  IMAD.SHL.U32 R13, R15, 0x100, RZ ;  /* 0x000001000f0d7824 */ /* 0x000fe200078e00ff */
[----:B------:R-:W-:Y:S01]  /*59d0*/  SHF.R.U32.HI R33, RZ, 0x10, R11 ;  /* 0x00000010ff217819 */ /* 0x000fe2000001160b */
[----:B------:R-:W-:Y:S01]  /*59e0*/  IMAD.MOV.U32 R11, RZ, RZ, R6 ;  /* 0x000000ffff0b7224 */ /* 0x000fe200078e0006 */
[----:B------:R-:W-:Y:S01]  /*59f0*/  PRMT R10, R35, 0x654, R10 ;  /* 0x00000654230a7816 */ /* 0x000fe2000000000a */
[----:B------:R-:W-:Y:S01]  /*5a00*/  IMAD.U32 R32, R32, 0x10000, RZ ;  /* 0x0001000020207824 */ /* 0x000fe200078e00ff */
[----:B------:R-:W-:-:S02]  /*5a10*/  LOP3.LUT R13, R14, 0xff00, R13, 0xf8, !PT ;  /* 0x0000ff000e0d7812 */ /* 0x000fc400078ef80d */
[----:B------:R-:W-:Y:S01]  /*5a20*/  LOP3.LUT R7, R10, 0xff00, R7, 0xf8, !PT ;  /* 0x0000ff000a077812 */ /* 0x000fe200078ef807 */
[----:B------:R-:W-:Y:S01]  /*5a30*/  IMAD.U32 R10, R33, 0x10000, RZ ;  /* 0x00010000210a7824 */ /* 0x000fe200078e00ff */
[----:B------:R-:W-:Y:S02]  /*5a40*/  F2FP.F16.E4M3.UNPACK_B R14, R45.H1 ;  /* 0x0000002dff0e723e */ /* 0x000fe400030006ff */
[-C--:B------:R-:W-:Y:S02]  /*5a50*/  F2FP.F16.E4M3.UNPACK_B R6, R5.reuse ;  /* 0x00000005ff06723e */ /* 0x080fe400020006ff */
[----:B------:R-:W-:Y:S01]  /*5a60*/  LOP3.LUT R34, R13, 0xff0000, R32, 0xf8, !PT ;  /* 0x00ff00000d227812 */ /* 0x000fe200078ef820 */
[----:B------:R-:W-:Y:S01]  /*5a70*/  HADD2.F32 R32, -RZ, R14.H0_H0 ;  /* 0x2000000eff207230 */ /* 0x000fe20000004100 */
[----:B------:R-:W-:Y:S01]  /*5a80*/  LOP3.LUT R15, R7, 0xff0000, R10, 0xf8, !PT ;  /* 0x00ff0000070f7812 */ /* 0x000fe200078ef80a */
[----:B------:R-:W-:Y:S01]  /*5a90*/  HADD2.F32 R7, -RZ, R6.H1_H1 ;  /* 0x30000006ff077230 */ /* 0x000fe20000004100 */
[----:B------:R-:W-:Y:S01]  /*5aa0*/  F2FP.F16.E4M3.UNPACK_B R13, R44.H1 ;  /* 0x0000002cff0d723e */ /* 0x000fe200030006ff */
[----:B------:R-:W-:Y:S01]  /*5ab0*/  HADD2.F32 R33, -RZ, R14.H1_H1 ;  /* 0x3000000eff217230 */ /* 0x000fe20000004100 */
[----:B------:R-:W-:Y:S01]  /*5ac0*/  F2FP.F16.E4M3.UNPACK_B R5, R5.H1 ;  /* 0x00000005ff05723e */ /* 0x000fe200030006ff */
[----:B------:R-:W-:-:S02]  /*5ad0*/  HADD2.F32 R6, -RZ, R6.H0_H0 ;  /* 0x20000006ff067230 */ /* 0x000fc40000004100 */
[CC--:B------:R-:W-:Y:S01]  /*5ae0*/  FMUL.FTZ R35, R7.reuse, R32.reuse ;  /* 0x0000002007237220 */ /* 0x0c0fe20000410000 */
[----:B------:R-:W-:Y:S01]  /*5af0*/  HADD2.F32 R14, -RZ, R13.H0_H0 ;  /* 0x2000000dff0e7230 */ /* 0x000fe20000004100 */
[----:B------:R-:W-:Y:S01]  /*5b00*/  F2FP.F16.E4M3.UNPACK_B R45, R45 ;  /* 0x0000002dff2d723e */ /* 0x000fe200020006ff */
[--C-:B------:R-:W-:Y:S02]  /*5b10*/  HADD2.F32 R10, -RZ, R5.reuse.H1_H1 ;  /* 0x30000005ff0a7230 */ /* 0x100fe40000004100 */
[C---:B------:R-:W-:Y:S01]  /*5b20*/  FMUL.FTZ R32, R6.reuse, R32 ;  /* 0x0000002006207220 */ /* 0x040fe20000410000 */
[----:B------:R-:W-:Y:S02]  /*5b30*/  HADD2.F32 R5, -RZ, R5.H0_H0 ;  /* 0x20000005ff057230 */ /* 0x000fe40000004100 */
[-C--:B------:R-:W-:Y:S01]  /*5b40*/  FFMA.FTZ R36, R6, R14.reuse, -R35 ;  /* 0x0000000e06247223 */ /* 0x080fe20000010823 */
[----:B------:R-:W-:Y:S02]  /*5b50*/  HADD2.F32 R13, -RZ, R13.H1_H1 ;  /* 0x3000000dff0d7230 */ /* 0x000fe40000004100 */
[CC--:B------:R-:W-:Y:S01]  /*5b60*/  FMUL.FTZ R6, R10.reuse, R33.reuse ;  /* 0x000000210a067220 */ /* 0x0c0fe20000410000 */
[----:B------:R-:W-:Y:S01]  /*5b70*/  FFMA.FTZ R37, R7, R14, R32 ;  /* 0x0000000e07257223 */ /* 0x000fe20000010020 */
[C---:B------:R-:W-:Y:S01]  /*5b80*/  FMUL.FTZ R33, R5.reuse, R33 ;  /* 0x0000002105217220 */ /* 0x040fe20000410000 */
[----:B------:R-:W-:Y:S01]  /*5b90*/  F2FP.F16.E4M3.UNPACK_B R44, R44 ;  /* 0x0000002cff2c723e */ /* 0x000fe200020006ff */
        /* <DEDUP_REMOVED lines=19> */
[----:B------:R-:W-:Y:S01]  /*5cd0*/  FFMA.FTZ R35, R5, R44, -R14 ;  /* 0x0000002c05237223 */ /* 0x000fe2000001080e */
[----:B------:R-:W-:Y:S01]  /*5ce0*/  F2FP.F16.E4M3.UNPACK_B R5, R12.H1 ;  /* 0x0000000cff05723e */ /* 0x000fe200030006ff */
[----:B------:R-:W-:Y:S01]  /*5cf0*/  FFMA.FTZ R44, R4, R44, R45 ;  /* 0x0000002c042c7223 */ /* 0x000fe2000001002d */
[----:B------:R-:W-:-:S02]  /*5d00*/  F2FP.F16.E4M3.UNPACK_B R14, R34.H1 ;  /* 0x00000022ff0e723e */ /* 0x000fc400030006ff */
[----:B------:R-:W-:Y:S01]  /*5d10*/  F2FP.SATFINITE.E4M3.F32.PACK_AB_MERGE_C R40, R32, R33, RZ ;  /* 0x000000212028723e */ /* 0x000fe200048070ff */
[--C-:B------:R-:W-:Y:S01]  /*5d20*/  HADD2.F32 R7, -RZ, R5.reuse.H1_H1 ;  /* 0x30000005ff077230 */ /* 0x100fe20000004100 */
[----:B------:R-:W-:Y:S01]  /*5d30*/  F2FP.F16.E4M3.UNPACK_B R10, R15.H1 ;  /* 0x0000000fff0a723e */ /* 0x000fe200030006ff */
[----:B------:R-:W-:Y:S01]  /*5d40*/  HADD2.F32 R33, -RZ, R14.H1_H1 ;  /* 0x3000000eff217230 */ /* 0x000fe20000004100 */
[----:B------:R-:W-:Y:S01]  /*5d50*/  F2FP.F16.E4M3.UNPACK_B R4, R11.H1 ;  /* 0x0000000bff04723e */ /* 0x000fe200030006ff */
[----:B------:R-:W-:Y:S01]  /*5d60*/  HADD2.F32 R6, -RZ, R5.H0_H0 ;  /* 0x20000005ff067230 */ /* 0x000fe20000004100 */
[----:B------:R-:W-:Y:S01]  /*5d70*/  F2FP.F16.E4M3.UNPACK_B R34, R34 ;  /* 0x00000022ff22723e */ /* 0x000fe200020006ff */
[----:B------:R-:W-:Y:S01]  /*5d80*/  HADD2.F32 R13, -RZ, R10.H1_H1 ;  /* 0x3000000aff0d7230 */ /* 0x000fe20000004100 */
[----:B------:R-:W-:Y:S01]  /*5d90*/  F2FP.F16.E4M3.UNPACK_B R15, R15 ;  /* 0x0000000fff0f723e */ /* 0x000fe200020006ff */
[----:B------:R-:W-:Y:S01]  /*5da0*/  FMUL.FTZ R39, R7, R33 ;  /* 0x0000002107277220 */ /* 0x000fe20000410000 */
[----:B------:R-:W-:-:S02]  /*5db0*/  HADD2.F32 R5, -RZ, R4.H1_H1 ;  /* 0x30000004ff057230 */ /* 0x000fc40000004100 */
        /* <DEDUP_REMOVED lines=15> */
[--C-:B------:R-:W-:Y:S02]  /*5eb0*/  HADD2.F32 R5, -RZ, R12.reuse.H0_H0 ;  /* 0x2000000cff057230 */ /* 0x100fe40000004100 */
        /* <DEDUP_REMOVED lines=16> */
[----:B------:R-:W-:Y:S01]  /*5fc0*/  F2FP.SATFINITE.E4M3.F32.PACK_AB_MERGE_C R5, R37, R36, R41 ;  /* 0x000000242505723e */ /* 0x000fe20004807029 */
[----:B------:R-:W-:Y:S01]  /*5fd0*/  IMAD.MOV.U32 R6, RZ, RZ, R32 ;  /* 0x000000ffff067224 */ /* 0x000fe200078e0020 */
[----:B------:R-:W-:-:S07]  /*5fe0*/  F2FP.SATFINITE.E4M3.F32.PACK_AB_MERGE_C R4, R44, R35, R40 ;  /* 0x000000232c04723e */ /* 0x000fce0004807028 */
.L_x_4545:
[----:B------:R-:W-:Y:S05]  /*5ff0*/  BSYNC B1 ;  /* 0x0000000000017941 */ /* 0x000fea0003800000 */
.L_x_4544:
[----:B--2---:R1:W-:Y:S01]  /*6000*/  STG.E.128 desc[UR40][R8.64+0xa0], R4 ;  /* 0x0000a00408007986 */ /* 0x0043e2000c101d28 */
[----:B------:R-:W-:Y:S05]  /*6010*/  BRA `(.L_x_4523) ;  /* 0x0000003400787947 */ /* 0x000fea0003800000 */
.L_x_4517:
        /* <DEDUP_REMOVED lines=42> */
.L_x_4547:
[----:B------:R-:W-:Y:S05]  /*62c0*/  BSYNC B1 ;  /* 0x0000000000017941 */ /* 0x000fea0003800000 */
.L_x_4546:
[----:B------:R-:W-:Y:S01]  /*62d0*/  UISETP.NE.AND UP0, UPT, UR42, 0x3, UPT ;  /* 0x000000032a00788c */ /* 0x000fe2000bf05270 */
[----:B-----5:R-:W-:Y:S02]  /*62e0*/  IMAD.MOV.U32 R110, RZ, RZ, R6 ;  /* 0x000000ffff6e7224 */ /* 0x020fe400078e0006 */
        /* <DEDUP_REMOVED lines=14> */
.L_x_4548:
[----:B------:R-:W-:Y:S01]  /*63d0*/  IMAD R103, R17, 0x8, R16 ;  /* 0x0000000811677824 */ /* 0x000fe200078e0210 */
[----:B------:R-:W-:Y:S01]  /*63e0*/  SHF.L.U32 R108, R206, 0x1f, RZ ;  /* 0x0000001fce6c7819 */ /* 0x000fe200000006ff */
[----:B------:R-:W-:Y:S03]  /*63f0*/  BSSY B1, `(.L_x_4549) ;  /* 0x0000003000017945 */ /* 0x000fe60003800000 */
[----:B------:R-:W1:Y:S02]  /*6400*/  SYNCS.PHASECHK.TRANS64.TRYWAIT P5, [R103+URZ+0x2a890], R108 ;  /* 0x02a8906c670075a7 */ /* 0x000e6400080a017f */
[----:B-1----:R-:W-:Y:S05]  /*6410*/  @!P5 BRA `(.L_x_4550) ;  /* 0x0000028400ecd947 */ /* 0x002fea0003800000 */
.L_x_4890:
[----:B------:R-:W-:Y:S05]  /*6420*/  BSYNC B1 ;  /* 0x0000000000017941 */ /* 0x000fea0003800000 */
.L_x_4549:
[----:B------:R-:W-:Y:S05]  /*6430*/  @P4 BRA `(.L_x_4523) ;  /* 0x0000003000704947 */ /* 0x000fea0003800000 */
[----:B------:R-:W2:Y:S01]  /*6440*/  LDC R115, c[0x0][0x2f4] ;  /* 0x0000bd00ff737b82 */ /* 0x000ea20000000800 */
[----:B------:R-:W-:Y:S01]  /*6450*/  ISETP.NE.AND P4, PT, R64, RZ, PT ;  /* 0x000000ff4000720c */ /* 0x000fe20003f85270 */
[----:B------:R-:W-:Y:S01]  /*6460*/  ULDC.64 UR4, c[0x0][0x300] ;  /* 0x0000c00000047ab9 */ /* 0x000fe20000000a00 */
[----:B0-----:R-:W-:Y:S01]  /*6470*/  SHF.R.S32.HI R44, RZ, 0x1f, R201 ;  /* 0x0000001fff2c7819 */ /* 0x001fe200000114c9 */
[----:B------:R-:W-:Y:S01]  /*6480*/  IMAD.MOV.U32 R98, RZ, RZ, R48 ;  /* 0x000000ffff627224 */ /* 0x000fe200078e0030 */
[----:B------:R-:W-:Y:S03]  /*6490*/  BSSY B1, `(.L_x_4551) ;  /* 0x00000fe000017945 */ /* 0x000fe60003800000 */
[----:B------:R-:W-:Y:S02]  /*64a0*/  IMAD R44, R44, UR4, RZ ;  /* 0x000000042c2c7c24 */ /* 0x000fe4000f8e02ff */
[----:B------:R-:W-:-:S04]  /*64b0*/  IMAD.WIDE.U32 R98, R201, UR4, R98 ;  /* 0x00000004c9627c25 */ /* 0x000fc8000f8e0062 */
[----:B------:R-:W-:-:S04]  /*64c0*/  IMAD R117, R201, UR5, R44 ;  /* 0x00000005c9757c24 */ /* 0x000fc8000f8e022c */
[----:B------:R-:W-:Y:S02]  /*64d0*/  IMAD.IADD R117, R117, 0x1, R99 ;  /* 0x0000000175757824 */ /* 0x000fe400078e0263 */
[----:B--2---:R-:W-:Y:S01]  /*64e0*/  IMAD.IADD R119, R115, 0x1, -R76 ;  /* 0x0000000173777824 */ /* 0x004fe200078e0a4c */
[----:B------:R-:W-:Y:S06]  /*64f0*/  @!P4 BRA `(.L_x_4552) ;  /* 0x0000000c00dcc947 */ /* 0x000fec0003800000 */
[----:B------:R-:W-:Y:S01]  /*6500*/  SEL R44, R76, R119, !P0 ;  /* 0x000000774c2c7207 */ /* 0x000fe20004000000 */
[----:B------:R-:W-:Y:S01]  /*6510*/  BSSY B2, `(.L_x_4553) ;  /* 0x00000eb000027945 */ /* 0x000fe20003800000 */
[----:B------:R-:W-:Y:S02]  /*6520*/  IADD3 R121, P4, P5, R60, R98, R71 ;  /* 0x000000623c797210 */ /* 0x000fe40007d9e047 */
[----:B------:R-:W-:Y:S02]  /*6530*/  SHF.R.S32.HI R45, RZ, 0x1f, R44 ;  /* 0x0000001fff2d7819 */ /* 0x000fe4000001142c */
[----:B------:R-:W-:Y:S02]  /*6540*/  IADD3.X R122, R100, R117, R68, P4, P5 ;  /* 0x00000075647a7210 */ /* 0x000fe400027ea444 */
[----:B------:R-:W-:Y:S02]  /*6550*/  LEA.HI R45, R45, R44, RZ, 0x5 ;  /* 0x0000002c2d2d7211 */ /* 0x000fe400078f28ff */
[----:B------:R-:W-:-:S02]  /*6560*/  ISETP.GE.AND P4, PT, R22, R109, PT ;  /* 0x0000006d1600720c */ /* 0x000fc40003f86270 */
[----:B------:R-:W-:-:S04]  /*6570*/  SHF.R.S32.HI R45, RZ, 0x5, R45 ;  /* 0x00000005ff2d7819 */ /* 0x000fc8000001142d */
        /* <DEDUP_REMOVED lines=13> */
[----:B------:R-:W0:Y:S04]  /*6650*/  LDS.128 R44, [R45+0x1e400] ;  /* 0x01e400002d2c7984 */ /* 0x000e280000000c00 */
[----:B------:R-:W2:Y:S01]  /*6660*/  LDS.128 R48, [R48+0x1e400] ;  /* 0x01e4000030307984 */ /* 0x000ea20000000c00 */
[----:B------:R-:W-:Y:S05]  /*6670*/  @P4 BRA `(.L_x_4554) ;  /* 0x0000000c00504947 */ /* 0x000fea0003800000 */
[--C-:B------:R-:W-:Y:S02]  /*6680*/  SHF.R.U32.HI R132, RZ, 0x8, R13.reuse ;  /* 0x00000008ff847819 */ /* 0x100fe4000001160d */
[----:B------:R-:W-:Y:S02]  /*6690*/  LOP3.LUT R12, R13, 0xff, RZ, 0xc0, !PT ;  /* 0x000000ff0d0c7812 */ /* 0x000fe400078ec0ff */
[--C-:B------:R-:W-:Y:S02]  /*66a0*/  SHF.R.U32.HI R137, RZ, 0x18, R13.reuse ;  /* 0x00000018ff897819 */ /* 0x100fe4000001160d */
[----:B------:R-:W-:Y:S02]  /*66b0*/  SHF.R.U32.HI R134, RZ, 0x10, R13 ;  /* 0x00000010ff867819 */ /* 0x000fe4000001160d */
[--C-:B------:R-:W-:Y:S02]  /*66c0*/  SHF.R.U32.HI R13, RZ, 0x10, R41.reuse ;  /* 0x00000010ff0d7819 */ /* 0x100fe40000011629 */
[----:B------:R-:W-:-:S02]  /*66d0*/  SHF.R.U32.HI R129, RZ, 0x8, R41 ;  /* 0x00000008ff817819 */ /* 0x000fc40000011629 */
[----:B------:R-:W-:Y:S01]  /*66e0*/  LOP3.LUT R40, R41, 0xff, RZ, 0xc0, !PT ;  /* 0x000000ff29287812 */ /* 0x000fe200078ec0ff */
[----:B------:R-:W-:Y:S01]  /*66f0*/  IMAD.U32 R13, R13, 0x10000, RZ ;  /* 0x000100000d0d7824 */ /* 0x000fe200078e00ff */
[----:B------:R-:W-:Y:S02]  /*6700*/  SHF.R.U32.HI R131, RZ, 0x18, R41 ;  /* 0x00000018ff837819 */ /* 0x000fe40000011629 */
[----:B------:R-:W-:Y:S01]  /*6710*/  PRMT R41, R137, 0x654, R12 ;  /* 0x0000065489297816 */ /* 0x000fe2000000000c */
[----:B------:R-:W-:Y:S01]  /*6720*/  IMAD.SHL.U32 R12, R132, 0x100, RZ ;  /* 0x00000100840c7824 */ /* 0x000fe200078e00ff */
[----:B------:R-:W-:Y:S02]  /*6730*/  SHF.R.U32.HI R130, RZ, 0x8, R15 ;  /* 0x00000008ff827819 */ /* 0x000fe4000001160f */
[----:B------:R-:W-:Y:S02]  /*6740*/  SHF.R.U32.HI R128, RZ, 0x8, R43 ;  /* 0x00000008ff807819 */ /* 0x000fe4000001162b */
[----:B------:R-:W-:-:S02]  /*6750*/  LOP3.LUT R42, R43, 0xff, RZ, 0xc0, !PT ;  /* 0x000000ff2b2a7812 */ /* 0x000fc400078ec0ff */
[----:B------:R-:W-:Y:S02]  /*6760*/  SHF.R.U32.HI R133, RZ, 0x18, R43 ;  /* 0x00000018ff857819 */ /* 0x000fe4000001162b */
[----:B------:R-:W-:Y:S02]  /*6770*/  LOP3.LUT R14, R15, 0xff, RZ, 0xc0, !PT ;  /* 0x000000ff0f0e7812 */ /* 0x000fe400078ec0ff */
[--C-:B------:R-:W-:Y:S02]  /*6780*/  SHF.R.U32.HI R135, RZ, 0x18, R15.reuse ;  /* 0x00000018ff877819 */ /* 0x100fe4000001160f */
[----:B------:R-:W-:Y:S02]  /*6790*/  SHF.R.U32.HI R136, RZ, 0x10, R15 ;  /* 0x00000010ff887819 */ /* 0x000fe4000001160f */
[----:B------:R-:W-:Y:S01]  /*67a0*/  PRMT R133, R133, 0x654, R42 ;  /* 0x0000065485857816 */ /* 0x000fe2000000002a */
[----:B------:R-:W-:Y:S01]  /*67b0*/  IMAD.SHL.U32 R42, R128, 0x100, RZ ;  /* 0x00000100802a7824 */ /* 0x000fe200078e00ff */
[----:B------:R-:W-:Y:S01]  /*67c0*/  LOP3.LUT R41, R41, 0xff00, R12, 0xf8, !PT ;  /* 0x0000ff0029297812 */ /* 0x000fe200078ef80c */
[----:B------:R-:W-:Y:S01]  /*67d0*/  IMAD.SHL.U32 R12, R130, 0x100, RZ ;  /* 0x00000100820c7824 */ /* 0x000fe200078e00ff */
[----:B------:R-:W-:-:S02]  /*67e0*/  SHF.R.U32.HI R15, RZ, 0x10, R43 ;  /* 0x00000010ff0f7819 */ /* 0x000fc4000001162b */
[----:B------:R-:W-:Y:S01]  /*67f0*/  PRMT R43, R135, 0x654, R14 ;  /* 0x00000654872b7816 */ /* 0x000fe2000000000e */
[----:B------:R-:W-:Y:S01]  /*6800*/  IMAD.U32 R14, R134, 0x10000, RZ ;  /* 0x00010000860e7824 */ /* 0x000fe200078e00ff */
[----:B------:R-:W-:Y:S01]  /*6810*/  PRMT R131, R131, 0x654, R40 ;  /* 0x0000065483837816 */ /* 0x000fe20000000028 */
[----:B------:R-:W-:Y:S01]  /*6820*/  IMAD.SHL.U32 R40, R129, 0x100, RZ ;  /* 0x0000010081287824 */ /* 0x000fe200078e00ff */
[----:B------:R-:W-:Y:S01]  /*6830*/  LOP3.LUT R129, R43, 0xff00, R12, 0xf8, !PT ;  /* 0x0000ff002b817812 */ /* 0x000fe200078ef80c */
[----:B------:R-:W-:Y:S01]  /*6840*/  IMAD.U32 R12, R136, 0x10000, RZ ;  /* 0x00010000880c7824 */ /* 0x000fe200078e00ff */
[----:B------:R-:W-:Y:S01]  /*6850*/  LOP3.LUT R134, R133, 0xff00, R42, 0xf8, !PT ;  /* 0x0000ff0085867812 */ /* 0x000fe200078ef82a */
[----:B------:R-:W-:Y:S01]  /*6860*/  IMAD.U32 R133, R15, 0x10000, RZ ;  /* 0x000100000f857824 */ /* 0x000fe200078e00ff */
[----:B------:R-:W-:Y:S02]  /*6870*/  F2FP.F16.E4M3.UNPACK_B R130, R127.H1 ;  /* 0x0000007fff82723e */ /* 0x000fe400030006ff */
[----:B--2---:R-:W-:-:S02]  /*6880*/  F2FP.F16.E4M3.UNPACK_B R43, R48.H1 ;  /* 0x00000030ff2b723e */ /* 0x004fc400030006ff */
[----:B0-----:R-:W-:Y:S02]  /*6890*/  F2FP.F16.E4M3.UNPACK_B R42, R44.H1 ;  /* 0x0000002cff2a723e */ /* 0x001fe400030006ff */
[----:B------:R-:W-:Y:S01]  /*68a0*/  LOP3.LUT R132, R131, 0xff00, R40, 0xf8, !PT ;  /* 0x0000ff0083847812 */ /* 0x000fe200078ef828 */
[----:B------:R-:W-:Y:S01]  /*68b0*/  HADD2.F32 R131, -RZ, R130.H0_H0 ;  /* 0x20000082ff837230 */ /* 0x000fe20000004100 */
[----:B------:R-:W-:Y:S01]  /*68c0*/  LOP3.LUT R14, R41, 0xff0000, R14, 0xf8, !PT ;  /* 0x00ff0000290e7812 */ /* 0x000fe200078ef80e */
[----:B------:R-:W-:Y:S01]  /*68d0*/  HADD2.F32 R41, -RZ, R43.H0_H0 ;  /* 0x2000002bff297230 */ /* 0x000fe20000004100 */
[----:B------:R-:W-:Y:S01]  /*68e0*/  F2FP.F16.E4M3.UNPACK_B R128, R126.H1 ;  /* 0x0000007eff80723e */ /* 0x000fe200030006ff */
[--C-:B------:R-:W-:Y:S01]  /*68f0*/  HADD2.F32 R40, -RZ, R42.reuse.H0_H0 ;  /* 0x2000002aff287230 */ /* 0x100fe20000004100 */
[----:B------:R-:W-:Y:S01]  /*6900*/  LOP3.LUT R12, R129, 0xff0000, R12, 0xf8, !PT ;  /* 0x00ff0000810c7812 */ /* 0x000fe200078ef80c */
[----:B------:R-:W-:Y:S02]  /*6910*/  HADD2.F32 R42, -RZ, R42.H1_H1 ;  /* 0x3000002aff2a7230 */ /* 0x000fe40000004100 */
[----:B------:R-:W-:Y:S01]  /*6920*/  FMUL.FTZ R135, R41, R131 ;  /* 0x0000008329877220 */ /* 0x000fe20000410000 */
[----:B------:R-:W-:-:S02]  /*6930*/  HADD2.F32 R129, -RZ, R128.H0_H0 ;  /* 0x20000080ff817230 */ /* 0x000fc40000004100 */
[----:B------:R-:W-:Y:S01]  /*6940*/  FMUL.FTZ R136, R40, R131 ;  /* 0x0000008328887220 */ /* 0x000fe20000410000 */
[----:B------:R-:W-:Y:S02]  /*6950*/  LOP3.LUT R15, R132, 0xff0000, R13, 0xf8, !PT ;  /* 0x00ff0000840f7812 */ /* 0x000fe400078ef80d */
        /* <DEDUP_REMOVED lines=9> */
[--C-:B------:R-:W-:Y:S01]  /*69f0*/  HADD2.F32 R132, -RZ, R131.reuse.H0_H0 ;  /* 0x20000083ff847230 */ /* 0x100fe20000004100 */
[----:B------:R-:W-:Y:S01]  /*6a00*/  F2FP.F16.E4M3.UNPACK_B R126, R44 ;  /* 0x0000002cff7e723e */ /* 0x000fe200020006ff */
[----:B------:R-:W-:-:S02]  /*6a10*/  HADD2.F32 R131, -RZ, R131.H1_H1 ;  /* 0x30000083ff837230 */ /* 0x000fc40000004100 */
[-C--:B------:R-:W-:Y:S01]  /*6a20*/  FMUL.FTZ R43, R128, R133.reuse ;  /* 0x00000085802b7220 */ /* 0x080fe20000410000 */
[C---:B------:R-:W-:Y:S01]  /*6a30*/  FMUL.FTZ R133, R42.reuse, R133 ;  /* 0x000000852a857220 */ /* 0x040fe20000410000 */
[----:B------:R-:W-:Y:S02]  /*6a40*/  HADD2.F32 R127, -RZ, R48.H0_H0 ;  /* 0x20000030ff7f7230 */ /* 0x000fe40000004100 */
[----:B------:R-:W-:Y:S02]  /*6a50*/  HADD2.F32 R44, -RZ, R126.H0_H0 ;  /* 0x2000007eff2c7230 */ /* 0x000fe40000004100 */
[-C--:B------:R-:W-:Y:S01]  /*6a60*/  FFMA.FTZ R43, R42, R129.reuse, -R43 ;  /* 0x000000812a2b7223 */ /* 0x080fe2000001082b */
[----:B------:R-:W-:Y:S01]  /*6a70*/  FFMA.FTZ R42, R128, R129, R133 ;  /* 0x00000081802a7223 */ /* 0x000fe20000010085 */
[----:B------:R-:W-:Y:S02]  /*6a80*/  HADD2.F32 R128, -RZ, R130.H0_H0 ;  /* 0x20000082ff807230 */ /* 0x000fe40000004100 */
[CC--:B------:R-:W-:Y:S01]  /*6a90*/  FMUL.FTZ R133, R127.reuse, R132.reuse ;  /* 0x000000847f857220 */ /* 0x0c0fe20000410000 */
[----:B------:R-:W-:Y:S01]  /*6aa0*/  FMUL.FTZ R132, R44, R132 ;  /* 0x000000842c847220 */ /* 0x000fe20000410000 */
[----:B------:R-:W-:Y:S01]  /*6ab0*/  HADD2.F32 R129, -RZ, R48.H1_H1 ;  /* 0x30000030ff817230 */ /* 0x000fe20000004100 */
[----:B------:R-:W-:Y:S01]  /*6ac0*/  F2FP.SATFINITE.E4M3.F32.PACK_AB_MERGE_C R41, R42, R41, RZ ;  /* 0x000000292a29723e */ /* 0x000fe200048070ff */
[-C--:B------:R-:W-:Y:S01]  /*6ad0*/  FFMA.FTZ R44, R44, R128.reuse, -R133 ;  /* 0x000000802c2c7223 */ /* 0x080fe20000010885 */
[----:B------:R-:W-:Y:S01]  /*6ae0*/  FFMA.FTZ R48, R127, R128, R132 ;  /* 0x000000807f307223 */ /* 0x000fe20000010084 */
[----:B------:R-:W-:-:S02]  /*6af0*/  HADD2.F32 R126, -RZ, R126.H1_H1 ;  /* 0x3000007eff7e7230 */ /* 0x000fc40000004100 */
[----:B------:R-:W-:Y:S01]  /*6b00*/  FMUL.FTZ R127, R129, R131 ;  /* 0x00000083817f7220 */ /* 0x000fe20000410000 */
[----:B------:R-:W-:Y:S01]  /*6b10*/  HADD2.F32 R128, -RZ, R130.H1_H1 ;  /* 0x30000082ff807230 */ /* 0x000fe20000004100 */
[----:B------:R-:W-:Y:S02]  /*6b20*/  F2FP.F16.E4M3.UNPACK_B R133, R125.H1 ;  /* 0x0000007dff85723e */ /* 0x000fe400030006ff */
[----:B------:R-:W-:Y:S01]  /*6b30*/  F2FP.F16.E4M3.UNPACK_B R130, R50.H1 ;  /* 0x00000032ff82723e */ /* 0x000fe200030006ff */
[C---:B------:R-:W-:Y:S01]  /*6b40*/  FMUL.FTZ R136, R126.reuse, R131 ;  /* 0x000000837e887220 */ /* 0x040fe20000410000 */
[----:B------:R-:W-:Y:S01]  /*6b50*/  FFMA.FTZ R127, R126, R128, -R127 ;  /* 0x000000807e7f7223 */ /* 0x000fe2000001087f */
[----:B------:R-:W-:Y:S01]  /*6b60*/  F2FP.F16.E4M3.UNPACK_B R126, R46.H1 ;  /* 0x0000002eff7e723e */ /* 0x000fe200030006ff */
[----:B------:R-:W-:Y:S01]  /*6b70*/  HADD2.F32 R134, -RZ, R133.H0_H0 ;  /* 0x20000085ff867230 */ /* 0x000fe20000004100 */
[----:B------:R-:W-:Y:S01]  /*6b80*/  F2FP.F16.E4M3.UNPACK_B R132, R124.H1 ;  /* 0x0000007cff84723e */ /* 0x000fe200030006ff */
[----:B------:R-:W-:-:S02]  /*6b90*/  HADD2.F32 R131, -RZ, R130.H0_H0 ;  /* 0x20000082ff837230 */ /* 0x000fc40000004100 */
[----:B------:R-:W-:Y:S01]  /*6ba0*/  FFMA.FTZ R129, R129, R128, R136 ;  /* 0x0000008081817223 */ /* 0x000fe20000010088 */
[----:B------:R-:W-:Y:S01]  /*6bb0*/  HADD2.F32 R137, -RZ, R133.H1_H1 ;  /* 0x30000085ff897230 */ /* 0x000fe20000004100 */
[----:B------:R-:W-:Y:S01]  /*6bc0*/  F2FP.F16.E4M3.UNPACK_B R46, R46 ;  /* 0x0000002eff2e723e */ /* 0x000fe200020006ff */
[----:B------:R-:W-:Y:S02]  /*6bd0*/  HADD2.F32 R128, -RZ, R126.H0_H0 ;  /* 0x2000007eff807230 */ /* 0x000fe40000004100 */
[----:B------:R-:W-:Y:S01]  /*6be0*/  FMUL.FTZ R135, R131, R134 ;  /* 0x0000008683877220 */ /* 0x000fe20000410000 */
[----:B------:R-:W-:Y:S01]  /*6bf0*/  HADD2.F32 R133, -RZ, R132.H0_H0 ;  /* 0x20000084ff857230 */ /* 0x000fe20000004100 */
[----:B------:R-:W-:Y:S01]  /*6c00*/  F2FP.SATFINITE.E4M3.F32.PACK_AB_MERGE_C R40, R43, R40, RZ ;  /* 0x000000282b28723e */ /* 0x000fe200048070ff */
[----:B------:R-:W-:Y:S02]  /*6c10*/  HADD2.F32 R130, -RZ, R130.H1_H1 ;  /* 0x30000082ff827230 */ /* 0x000fe40000004100 */
[----:B------:R-:W-:Y:S01]  /*6c20*/  FMUL.FTZ R136, R128, R134 ;  /* 0x0000008680887220 */ /* 0x000fe20000410000 */
[----:B------:R-:W-:-:S02]  /*6c30*/  HADD2.F32 R126, -RZ, R126.H1_H1 ;  /* 0x3000007eff7e7230 */ /* 0x000fc40000004100 */
[----:B------:R-:W-:Y:S01]  /*6c40*/  FFMA.FTZ R134, R128, R133, -R135 ;  /* 0x0000008580867223 */ /* 0x000fe20000010887 */
[----:B------:R-:W-:Y:S02]  /*6c50*/  HADD2.F32 R135, -RZ, R132.H1_H1 ;  /* 0x30000084ff877230 */ /* 0x000fe40000004100 */
[----:B------:R-:W-:Y:S01]  /*6c60*/  FMUL.FTZ R139, R130, R137 ;  /* 0x00000089828b7220 */ /* 0x000fe20000410000 */
[----:B------:R-:W-:Y:S01]  /*6c70*/  F2FP.F16.E4M3.UNPACK_B R128, R125 ;  /* 0x0000007dff80723e */ /* 0x000fe200020006ff */
[C---:B------:R-:W-:Y:S01]  /*6c80*/  FMUL.FTZ R137, R126.reuse, R137 ;  /* 0x000000897e897220 */ /* 0x040fe20000410000 */
[----:B------:R-:W-:Y:S01]  /*6c90*/  F2FP.F16.E4M3.UNPACK_B R125, R50 ;  /* 0x00000032ff7d723e */ /* 0x000fe200020006ff */
[----:B------:R-:W-:Y:S01]  /*6ca0*/  FFMA.FTZ R139, R126, R135, -R139 ;  /* 0x000000877e8b7223 */ /* 0x000fe2000001088b */
[----:B------:R-:W-:Y:S01]  /*6cb0*/  FFMA.FTZ R136, R131, R133, R136 ;  /* 0x0000008583887223 */ /* 0x000fe20000010088 */
[----:B------:R-:W-:Y:S01]  /*6cc0*/  F2FP.F16.E4M3.UNPACK_B R126, R124 ;  /* 0x0000007cff7e723e */ /* 0x000fe200020006ff */
[----:B------:R-:W-:-:S02]  /*6cd0*/  HADD2.F32 R133, -RZ, R128.H0_H0 ;  /* 0x20000080ff857230 */ /* 0x000fc40000004100 */
[----:B------:R-:W-:Y:S01]  /*6ce0*/  FFMA.FTZ R141, R130, R135, R137 ;  /* 0x00000087828d7223 */ /* 0x000fe20000010089 */
        /* <DEDUP_REMOVED lines=9> */
[----:B------:R-:W-:Y:S01]  /*6d80*/  FMUL.FTZ R133, R50, R133 ;  /* 0x0000008532857220 */ /* 0x000fe20000410000 */
[--C-:B------:R-:W-:Y:S02]  /*6d90*/  HADD2.F32 R131, -RZ, R126.reuse.H0_H0 ;  /* 0x2000007eff837230 */ /* 0x100fe40000004100 */
[CC--:B------:R-:W-:Y:S01]  /*6da0*/  FMUL.FTZ R137, R125.reuse, R128.reuse ;  /* 0x000000807d897220 */ /* 0x0c0fe20000410000 */
[----:B------:R-:W-:Y:S02]  /*6db0*/  HADD2.F32 R126, -RZ, R126.H1_H1 ;  /* 0x3000007eff7e7230 */ /* 0x000fe40000004100 */
[----:B------:R-:W-:Y:S01]  /*6dc0*/  FMUL.FTZ R128, R46, R128 ;  /* 0x000000802e807220 */ /* 0x000fe20000410000 */
[----:B------:R-:W-:Y:S01]  /*6dd0*/  F2FP.F16.E4M3.UNPACK_B R41, R45 ;  /* 0x0000002dff29723e */ /* 0x000fe200020006ff */
[-C--:B------:R-:W-:Y:S01]  /*6de0*/  FFMA.FTZ R135, R50, R131.reuse, -R135 ;  /* 0x0000008332877223 */ /* 0x080fe20000010887 */
[----:B------:R-:W-:Y:S01]  /*6df0*/  FFMA.FTZ R50, R124, R131, R133 ;  /* 0x000000837c327223 */ /* 0x000fe20000010085 */
[----:B------:R-:W-:Y:S01]  /*6e00*/  FFMA.FTZ R131, R125, R126, R128 ;  /* 0x0000007e7d837223 */ /* 0x000fe20000010080 */
[----:B------:R-:W-:Y:S01]  /*6e10*/  F2FP.SATFINITE.E4M3.F32.PACK_AB_MERGE_C R136, R141, R136, RZ ;  /* 0x000000888d88723e */ /* 0x000fe200048070ff */
[----:B------:R-:W-:Y:S01]  /*6e20*/  HADD2.F32 R124, -RZ, R42.H0_H0 ;  /* 0x2000002aff7c7230 */ /* 0x000fe20000004100 */
[----:B------:R-:W-:Y:S01]  /*6e30*/  F2FP.SATFINITE.E4M3.F32.PACK_AB_MERGE_C R44, R127, R44, R40 ;  /* 0x0000002c7f2c723e */ /* 0x000fe20004807028 */
[----:B------:R-:W-:Y:S01]  /*6e40*/  HADD2.F32 R129, -RZ, R43.H0_H0 ;  /* 0x2000002bff817230 */ /* 0x000fe20000004100 */
[----:B------:R-:W-:Y:S01]  /*6e50*/  F2FP.F16.E4M3.UNPACK_B R125, R14 ;  /* 0x0000000eff7d723e */ /* 0x000fe200020006ff */
[----:B------:R-:W-:-:S02]  /*6e60*/  HADD2.F32 R40, -RZ, R41.H0_H0 ;  /* 0x20000029ff287230 */ /* 0x000fc40000004100 */
[----:B------:R-:W-:Y:S01]  /*6e70*/  FFMA.FTZ R46, R46, R126, -R137 ;  /* 0x0000007e2e2e7223 */ /* 0x000fe20000010889 */
[----:B------:R-:W-:Y:S01]  /*6e80*/  F2FP.SATFINITE.E4M3.F32.PACK_AB_MERGE_C R50, R131, R50, R136 ;  /* 0x000000328332723e */ /* 0x000fe20004807088 */
[-C--:B------:R-:W-:Y:S01]  /*6e90*/  FMUL.FTZ R131, R124, R129.reuse ;  /* 0x000000817c837220 */ /* 0x080fe20000410000 */
[----:B------:R-:W-:Y:S02]  /*6ea0*/  HADD2.F32 R127, -RZ, R125.H0_H0 ;  /* 0x2000007dff7f7230 */ /* 0x000fe40000004100 */
[C---:B------:R-:W-:Y:S01]  /*6eb0*/  FMUL.FTZ R129, R40.reuse, R129 ;  /* 0x0000008128817220 */ /* 0x040fe20000410000 */
[----:B------:R-:W-:Y:S01]  /*6ec0*/  HADD2.F32 R126, -RZ, R43.H1_H1 ;  /* 0x3000002bff7e7230 */ /* 0x000fe20000004100 */
[----:B------:R-:W-:Y:S01]  /*6ed0*/  F2FP.F16.E4M3.UNPACK_B R49, R49.H1 ;  /* 0x00000031ff31723e */ /* 0x000fe200030006ff */
        /* <DEDUP_REMOVED lines=10> */
[----:B------:R-:W-:Y:S01]  /*6f80*/  F2FP.F16.E4M3.UNPACK_B R14, R14.H1 ;  /* 0x0000000eff0e723e */ /* 0x000fe200030006ff */
[----:B------:R-:W-:Y:S01]  /*6f90*/  FFMA.FTZ R42, R42, R125, R127 ;  /* 0x0000007d2a2a7223 */ /* 0x000fe2000001007f */
[----:B------:R-:W-:Y:S01]  /*6fa0*/  HADD2.F32 R124, -RZ, R49.H0_H0 ;  /* 0x20000031ff7c7230 */ /* 0x000fe20000004100 */
[----:B------:R-:W-:Y:S01]  /*6fb0*/  F2FP.SATFINITE.E4M3.F32.PACK_AB_MERGE_C R134, R139, R134, RZ ;  /* 0x000000868b86723e */ /* 0x000fe200048070ff */
[----:B------:R-:W-:Y:S01]  /*6fc0*/  HADD2.F32 R127, -RZ, R126.H0_H0 ;  /* 0x2000007eff7f7230 */ /* 0x000fe20000004100 */
[----:B------:R-:W-:Y:S01]  /*6fd0*/  F2FP.F16.E4M3.UNPACK_B R133, R13.H1 ;  /* 0x0000000dff85723e */ /* 0x000fe200030006ff */
[----:B------:R-:W-:Y:S01]  /*6fe0*/  HADD2.F32 R15, -RZ, R45.H0_H0 ;  /* 0x2000002dff0f7230 */ /* 0x000fe20000004100 */
[----:B------:R-:W-:Y:S01]  /*6ff0*/  F2FP.SATFINITE.E4M3.F32.PACK_AB_MERGE_C R46, R46, R135, R134 ;  /* 0x000000872e2e723e */ /* 0x000fe20004807086 */
[----:B------:R-:W-:-:S02]  /*7000*/  HADD2.F32 R125, -RZ, R49.H1_H1 ;  /* 0x30000031ff7d7230 */ /* 0x000fc40000004100 */
[CC--:B------:R-:W-:Y:S01]  /*7010*/  FMUL.FTZ R130, R124.reuse, R127.reuse ;  /* 0x0000007f7c827220 */ /* 0x0c0fe20000410000 */
[----:B------:R-:W-:Y:S02]  /*7020*/  HADD2.F32 R126, -RZ, R126.H1_H1 ;  /* 0x3000007eff7e7230 */ /* 0x000fe40000004100 */
[----:B------:R-:W-:Y:S01]  /*7030*/  FMUL.FTZ R127, R15, R127 ;  /* 0x0000007f0f7f7220 */ /* 0x000fe20000410000 */
[--C-:B------:R-:W-:Y:S01]  /*7040*/  HADD2.F32 R49, -RZ, R14.reuse.H0_H0 ;  /* 0x2000000eff317230 */ /* 0x100fe20000004100 */
[----:B------:R-:W-:Y:S01]  /*7050*/  F2FP.F16.E4M3.UNPACK_B R129, R12.H1 ;  /* 0x0000000cff81723e */ /* 0x000fe200030006ff */
[----:B------:R-:W-:Y:S02]  /*7060*/  HADD2.F32 R45, -RZ, R45.H1_H1 ;  /* 0x3000002dff2d7230 */ /* 0x000fe40000004100 */
[-C--:B------:R-:W-:Y:S01]  /*7070*/  FMUL.FTZ R132, R125, R126.reuse ;  /* 0x0000007e7d847220 */ /* 0x080fe20000410000 */
[----:B------:R-:W-:Y:S02]  /*7080*/  HADD2.F32 R128, -RZ, R14.H1_H1 ;  /* 0x3000000eff807230 */ /* 0x000fe40000004100 */
[-C--:B------:R-:W-:Y:S01]  /*7090*/  FFMA.FTZ R14, R15, R49.reuse, -R130 ;  /* 0x000000310f0e7223 */ /* 0x080fe20000010882 */
[----:B------:R-:W-:Y:S01]  /*70a0*/  FFMA.FTZ R15, R124, R49, R127 ;  /* 0x000000317c0f7223 */ /* 0x000fe2000001007f */
[C---:B------:R-:W-:Y:S01]  /*70b0*/  FMUL.FTZ R124, R45.reuse, R126 ;  /* 0x0000007e2d7c7220 */ /* 0x040fe20000410000 */
[----:B------:R-:W-:Y:S01]  /*70c0*/  F2FP.F16.E4M3.UNPACK_B R49, R47 ;  /* 0x0000002fff31723e */ /* 0x000fe200020006ff */
[-C--:B------:R-:W-:Y:S01]  /*70d0*/  FFMA.FTZ R45, R45, R128.reuse, -R132 ;  /* 0x000000802d2d7223 */ /* 0x080fe20000010884 */
[----:B------:R-:W-:Y:S01]  /*70e0*/  F2FP.F16.E4M3.UNPACK_B R132, R13 ;  /* 0x0000000dff84723e */ /* 0x000fe200020006ff */
[----:B------:R-:W-:Y:S01]  /*70f0*/  FFMA.FTZ R124, R125, R128, R124 ;  /* 0x000000807d7c7223 */ /* 0x000fe2000001007c */
[-C--:B------:R-:W-:Y:S01]  /*7100*/  F2FP.F16.E4M3.UNPACK_B R126, R51.reuse ;  /* 0x00000033ff7e723e */ /* 0x080fe200020006ff */
[----:B------:R-:W-:Y:S01]  /*7110*/  HADD2.F32 R135, -RZ, R133.H0_H0 ;  /* 0x20000085ff877230 */ /* 0x000fe20000004100 */
[----:B------:R-:W-:Y:S01]  /*7120*/  F2FP.F16.E4M3.UNPACK_B R127, R51.H1 ;  /* 0x00000033ff7f723e */ /* 0x000fe200030006ff */
[----:B------:R-:W-:Y:S01]  /*7130*/  HADD2.F32 R51, -RZ, R49.H0_H0 ;  /* 0x20000031ff337230 */ /* 0x000fe20000004100 */
[----:B------:R-:W-:Y:S01]  /*7140*/  F2FP.F16.E4M3.UNPACK_B R47, R47.H1 ;  /* 0x0000002fff2f723e */ /* 0x000fe200030006ff */
[----:B------:R-:W-:Y:S01]  /*7150*/  HADD2.F32 R134, -RZ, R132.H0_H0 ;  /* 0x20000084ff867230 */ /* 0x000fe20000004100 */
[----:B------:R-:W-:Y:S01]  /*7160*/  F2FP.F16.E4M3.UNPACK_B R13, R12 ;  /* 0x0000000cff0d723e */ /* 0x000fe200020006ff */
[----:B------:R-:W-:Y:S01]  /*7170*/  HADD2.F32 R128, -RZ, R126.H0_H0 ;  /* 0x2000007eff807230 */ /* 0x000fe20000004100 */
[----:B------:R-:W-:Y:S01]  /*7180*/  F2FP.SATFINITE.E4M3.F32.PACK_AB_MERGE_C R14, R45, R14, RZ ;  /* 0x0000000e2d0e723e */ /* 0x000fe200048070ff */
[----:B------:R-:W-:-:S02]  /*7190*/  HADD2.F32 R12, -RZ, R127.H0_H0 ;  /* 0x2000007fff0c7230 */ /* 0x000fc40000004100 */
[-C--:B------:R-:W-:Y:S01]  /*71a0*/  FMUL.FTZ R137, R51, R134.reuse ;  /* 0x0000008633897220 */ /* 0x080fe20000410000 */
[----:B------:R-:W-:Y:S02]  /*71b0*/  HADD2.F32 R125, -RZ, R47.H0_H0 ;  /* 0x2000002fff7d7230 */ /* 0x000fe40000004100 */
[----:B------:R-:W-:Y:S01]  /*71c0*/  FMUL.FTZ R136, R128, R134 ;  /* 0x0000008680887220 */ /* 0x000fe20000410000 */
[----:B------:R-:W-:Y:S02]  /*71d0*/  HADD2.F32 R130, -RZ, R13.H0_H0 ;  /* 0x2000000dff827230 */ /* 0x000fe40000004100 */
[-C--:B------:R-:W-:Y:S01]  /*71e0*/  FMUL.FTZ R134, R12, R135.reuse ;  /* 0x000000870c867220 */ /* 0x080fe20000410000 */
[----:B------:R-:W-:Y:S02]  /*71f0*/  HADD2.F32 R131, -RZ, R129.H0_H0 ;  /* 0x20000081ff837230 */ /* 0x000fe40000004100 */
[----:B------:R-:W-:Y:S01]  /*7200*/  FMUL.FTZ R135, R125, R135 ;  /* 0x000000877d877220 */ /* 0x000fe20000410000 */
[----:B------:R-:W-:-:S02]  /*7210*/  HADD2.F32 R127, -RZ, R127.H1_H1 ;  /* 0x3000007fff7f7230 */ /* 0x000fc40000004100 */
[-C--:B------:R-:W-:Y:S01]  /*7220*/  FFMA.FTZ R137, R128, R130.reuse, R137 ;  /* 0x0000008280897223 */ /* 0x080fe20000010089 */
[----:B------:R-:W-:Y:S02]  /*7230*/  HADD2.F32 R128, -RZ, R133.H1_H1 ;  /* 0x30000085ff807230 */ /* 0x000fe40000004100 */
[----:B------:R-:W-:Y:S01]  /*7240*/  FFMA.FTZ R135, R12, R131, R135 ;  /* 0x000000830c877223 */ /* 0x000fe20000010087 */
[----:B------:R-:W-:Y:S02]  /*7250*/  HADD2.F32 R47, -RZ, R47.H1_H1 ;  /* 0x3000002fff2f7230 */ /* 0x000fe40000004100 */
[----:B------:R-:W-:Y:S01]  /*7260*/  FFMA.FTZ R136, R51, R130, -R136 ;  /* 0x0000008233887223 */ /* 0x000fe20000010888 */
[----:B------:R-:W-:Y:S02]  /*7270*/  HADD2.F32 R126, -RZ, R126.H1_H1 ;  /* 0x3000007eff7e7230 */ /* 0x000fe40000004100 */
[----:B------:R-:W-:Y:S01]  /*7280*/  FMUL.FTZ R130, R127, R128 ;  /* 0x000000807f827220 */ /* 0x000fe20000410000 */
[----:B------:R-:W-:-:S02]  /*7290*/  HADD2.F32 R132, -RZ, R132.H1_H1 ;  /* 0x30000084ff847230 */ /* 0x000fc40000004100 */
[----:B------:R-:W-:Y:S01]  /*72a0*/  FMUL.FTZ R138, R47, R128 ;  /* 0x000000802f8a7220 */ /* 0x000fe20000410000 */
[----:B------:R-:W-:Y:S02]  /*72b0*/  HADD2.F32 R12, -RZ, R129.H1_H1 ;  /* 0x30000081ff0c7230 */ /* 0x000fe40000004100 */
[----:B------:R-:W-:Y:S01]  /*72c0*/  FFMA.FTZ R134, R125, R131, -R134 ;  /* 0x000000837d867223 */ /* 0x000fe20000010886 */
[----:B------:R-:W-:Y:S02]  /*72d0*/  HADD2.F32 R49, -RZ, R49.H1_H1 ;  /* 0x30000031ff317230 */ /* 0x000fe40000004100 */
[----:B------:R-:W-:Y:S01]  /*72e0*/  FMUL.FTZ R128, R126, R132 ;  /* 0x000000847e807220 */ /* 0x000fe20000410000 */
[----:B------:R-:W-:Y:S02]  /*72f0*/  HADD2.F32 R13, -RZ, R13.H1_H1 ;  /* 0x3000000dff0d7230 */ /* 0x000fe40000004100 */
[-C--:B------:R-:W-:Y:S01]  /*7300*/  FFMA.FTZ R47, R47, R12.reuse, -R130 ;  /* 0x0000000c2f2f7223 */ /* 0x080fe20000010882 */
[----:B------:R-:W-:Y:S01]  /*7310*/  FFMA.FTZ R138, R127, R12, R138 ;  /* 0x0000000c7f8a7223 */ /* 0x000fe2000001008a */
[C---:B------:R-:W-:Y:S01]  /*7320*/  FMUL.FTZ R51, R49.reuse, R132 ;  /* 0x0000008431337220 */ /* 0x040fe20000410000 */
[----:B------:R-:W-:Y:S01]  /*7330*/  F2FP.SATFINITE.E4M3.F32.PACK_AB_MERGE_C R15, R124, R15, RZ ;  /* 0x0000000f7c0f723e */ /* 0x000fe200048070ff */
[-C--:B------:R-:W-:Y:S01]  /*7340*/  FFMA.FTZ R49, R49, R13.reuse, -R128 ;  /* 0x0000000d31317223 */ /* 0x080fe20000010880 */
[----:B------:R-:W-:Y:S01]  /*7350*/  F2FP.SATFINITE.E4M3.F32.PACK_AB_MERGE_C R47, R47, R134, RZ ;  /* 0x000000862f2f723e */ /* 0x000fe200048070ff */
[----:B------:R-:W-:Y:S01]  /*7360*/  FFMA.FTZ R126, R126, R13, R51 ;  /* 0x0000000d7e7e7223 */ /* 0x000fe20000010033 */
[----:B------:R-:W-:-:S02]  /*7370*/  F2FP.SATFINITE.E4M3.F32.PACK_AB_MERGE_C R135, R138, R135, RZ ;  /* 0x000000878a87723e */ /* 0x000fc400048070ff */
[----:B------:R-:W-:Y:S02]  /*7380*/  F2FP.SATFINITE.E4M3.F32.PACK_AB_MERGE_C R47, R49, R136, R47 ;  /* 0x00000088312f723e */ /* 0x000fe4000480702f */
[----:B------:R-:W-:Y:S02]  /*7390*/  F2FP.SATFINITE.E4M3.F32.PACK_AB_MERGE_C R45, R43, R40, R14 ;  /* 0x000000282b2d723e */ /* 0x000fe4000480700e */
[----:B------:R-:W-:Y:S02]  /*73a0*/  F2FP.SATFINITE.E4M3.F32.PACK_AB_MERGE_C R49, R42, R41, R15 ;  /* 0x000000292a31723e */ /* 0x000fe4000480700f */
[----:B------:R-:W-:-:S07]  /*73b0*/  F2FP.SATFINITE.E4M3.F32.PACK_AB_MERGE_C R51, R126, R137, R135 ;  /* 0x000000897e33723e */ /* 0x000fce0004807087 */
.L_x_4554:
[----:B------:R-:W-:Y:S05]  /*73c0*/  BSYNC B2 ;  /* 0x0000000000027941 */ /* 0x000fea0003800000 */
.L_x_4553:
        /* <DEDUP_REMOVED lines=9> */
[----:B--2---:R0:W-:Y:S03]  /*7460*/  @!P4 STG.E.128 desc[UR40][R14.64], R48 ;  /* 0x000000300e00c986 */ /* 0x0041e6000c101d28 */
.L_x_4552:
[----:B------:R-:W-:Y:S05]  /*7470*/  BSYNC B1 ;  /* 0x0000000000017941 */ /* 0x000fea0003800000 */
.L_x_4551:
[----:B------:R-:W-:Y:S01]  /*7480*/  ISETP.NE.AND P4, PT, R63, RZ, PT ;  /* 0x000000ff3f00720c */ /* 0x000fe20003f85270 */
[----:B------:R-:W-:-:S12]  /*7490*/  BSSY B1, `(.L_x_4555) ;  /* 0x00000fa000017945 */ /* 0x000fd80003800000 */
[----:B------:R-:W-:Y:S05]  /*74a0*/  @!P4 BRA `(.L_x_4556) ;  /* 0x0000000c00e0c947 */ /* 0x000fea0003800000 */
[----:B0-----:R-:W-:Y:S01]  /*74b0*/  SEL R12, R76, R119, !P1 ;  /* 0x000000774c0c7207 */ /* 0x001fe20004800000 */
        /* <DEDUP_REMOVED lines=24> */
[--C-:B------:R-:W-:Y:S02]  /*7640*/  SHF.R.U32.HI R127, RZ, 0x18, R9.reuse ;  /* 0x00000018ff7f7819 */ /* 0x100fe40000011609 */
[----:B------:R-:W-:Y:S02]  /*7650*/  LOP3.LUT R8, R9, 0xff, RZ, 0xc0, !PT ;  /* 0x000000ff09087812 */ /* 0x000fe400078ec0ff */
[----:B------:R-:W-:Y:S01]  /*7660*/  SHF.R.U32.HI R124, RZ, 0x10, R9 ;  /* 0x00000010ff7c7819 */ /* 0x000fe20000011609 */
[----:B------:R-:W-:Y:S01]  /*7670*/  IMAD.SHL.U32 R9, R125, 0x100, RZ ;  /* 0x000001007d097824 */ /* 0x000fe200078e00ff */
[----:B------:R-:W-:Y:S02]  /*7680*/  SHF.R.U32.HI R123, RZ, 0x18, R11 ;  /* 0x00000018ff7b7819 */ /* 0x000fe4000001160b */
[----:B------:R-:W-:-:S02]  /*7690*/  LOP3.LUT R10, R11, 0xff, RZ, 0xc0, !PT ;  /* 0x000000ff0b0a7812 */ /* 0x000fc400078ec0ff */
[--C-:B------:R-:W-:Y:S02]  /*76a0*/  SHF.R.U32.HI R50, RZ, 0x8, R11.reuse ;  /* 0x00000008ff327819 */ /* 0x100fe4000001160b */
[----:B------:R-:W-:Y:S02]  /*76b0*/  SHF.R.U32.HI R48, RZ, 0x10, R11 ;  /* 0x00000010ff307819 */ /* 0x000fe4000001160b */
[--C-:B------:R-:W-:Y:S02]  /*76c0*/  SHF.R.U32.HI R46, RZ, 0x18, R37.reuse ;  /* 0x00000018ff2e7819 */ /* 0x100fe40000011625 */
[----:B------:R-:W-:Y:S02]  /*76d0*/  LOP3.LUT R11, R37, 0xff, RZ, 0xc0, !PT ;  /* 0x000000ff250b7812 */ /* 0x000fe400078ec0ff */
[----:B------:R-:W-:Y:S02]  /*76e0*/  PRMT R8, R127, 0x654, R8 ;  /* 0x000006547f087816 */ /* 0x000fe40000000008 */
[----:B------:R-:W-:-:S02]  /*76f0*/  SHF.R.U32.HI R38, RZ, 0x8, R37 ;  /* 0x00000008ff267819 */ /* 0x000fc40000011625 */
[----:B------:R-:W-:Y:S01]  /*7700*/  SHF.R.U32.HI R121, RZ, 0x10, R37 ;  /* 0x00000010ff797819 */ /* 0x000fe20000011625 */
[----:B0-----:R-:W-:Y:S01]  /*7710*/  IMAD.MOV.U32 R37, RZ, RZ, R12 ;  /* 0x000000ffff257224 */ /* 0x001fe200078e000c */
[----:B------:R-:W-:Y:S01]  /*7720*/  PRMT R12, R46, 0x654, R11 ;  /* 0x000006542e0c7816 */ /* 0x000fe2000000000b */
[----:B------:R-:W-:Y:S01]  /*7730*/  IMAD.SHL.U32 R11, R50, 0x100, RZ ;  /* 0x00000100320b7824 */ /* 0x000fe200078e00ff */
[----:B------:R-:W-:Y:S01]  /*7740*/  LOP3.LUT R8, R8, 0xff00, R9, 0xf8, !PT ;  /* 0x0000ff0008087812 */ /* 0x000fe200078ef809 */
[----:B------:R-:W-:Y:S01]  /*7750*/  IMAD.U32 R9, R124, 0x10000, RZ ;  /* 0x000100007c097824 */ /* 0x000fe200078e00ff */
[----:B------:R-:W-:Y:S02]  /*7760*/  PRMT R10, R123, 0x654, R10 ;  /* 0x000006547b0a7816 */ /* 0x000fe4000000000a */
[--C-:B------:R-:W-:Y:S02]  /*7770*/  SHF.R.U32.HI R49, RZ, 0x8, R39.reuse ;  /* 0x00000008ff317819 */ /* 0x100fe40000011627 */
[----:B------:R-:W-:-:S02]  /*7780*/  SHF.R.U32.HI R51, RZ, 0x18, R39 ;  /* 0x00000018ff337819 */ /* 0x000fc40000011627 */
[----:B------:R-:W-:Y:S01]  /*7790*/  LOP3.LUT R36, R39, 0xff, RZ, 0xc0, !PT ;  /* 0x000000ff27247812 */ /* 0x000fe200078ec0ff */
[----:B------:R-:W-:Y:S01]  /*77a0*/  IMAD.SHL.U32 R49, R49, 0x100, RZ ;  /* 0x0000010031317824 */ /* 0x000fe200078e00ff */
[----:B------:R-:W-:Y:S01]  /*77b0*/  SHF.R.U32.HI R122, RZ, 0x10, R39 ;  /* 0x00000010ff7a7819 */ /* 0x000fe20000011627 */
[----:B------:R-:W-:Y:S01]  /*77c0*/  IMAD.SHL.U32 R39, R38, 0x100, RZ ;  /* 0x0000010026277824 */ /* 0x000fe200078e00ff */
[----:B------:R-:W-:Y:S02]  /*77d0*/  LOP3.LUT R11, R10, 0xff00, R11, 0xf8, !PT ;  /* 0x0000ff000a0b7812 */ /* 0x000fe400078ef80b */
[----:B------:R-:W-:Y:S01]  /*77e0*/  LOP3.LUT R10, R8, 0xff0000, R9, 0xf8, !PT ;  /* 0x00ff0000080a7812 */ /* 0x000fe200078ef809 */
[----:B------:R-:W-:Y:S01]  /*77f0*/  IMAD.U32 R8, R48, 0x10000, RZ ;  /* 0x0001000030087824 */ /* 0x000fe200078e00ff */
[----:B------:R-:W-:Y:S01]  /*7800*/  PRMT R36, R51, 0x654, R36 ;  /* 0x0000065433247816 */ /* 0x000fe20000000024 */
[----:B------:R-:W-:Y:S01]  /*7810*/  IMAD.U32 R122, R122, 0x10000, RZ ;  /* 0x000100007a7a7824 */ /* 0x000fe200078e00ff */
[----:B------:R-:W-:-:S02]  /*7820*/  F2FP.F16.E4M3.UNPACK_B R48, R120.H1 ;  /* 0x00000078ff30723e */ /* 0x000fc400030006ff */
[----:B--2---:R-:W-:Y:S02]  /*7830*/  F2FP.F16.E4M3.UNPACK_B R46, R40.H1 ;  /* 0x00000028ff2e723e */ /* 0x004fe400030006ff */
[----:B------:R-:W-:Y:S01]  /*7840*/  F2FP.F16.E4M3.UNPACK_B R38, R37.H1 ;  /* 0x00000025ff26723e */ /* 0x000fe200030006ff */
[--C-:B------:R-:W-:Y:S01]  /*7850*/  HADD2.F32 R9, -RZ, R48.reuse.H0_H0 ;  /* 0x20000030ff097230 */ /* 0x100fe20000004100 */
[----:B------:R-:W-:Y:S01]  /*7860*/  LOP3.LUT R50, R12, 0xff00, R39, 0xf8, !PT ;  /* 0x0000ff000c327812 */ /* 0x000fe200078ef827 */
[----:B------:R-:W-:Y:S01]  /*7870*/  HADD2.F32 R48, -RZ, R48.H1_H1 ;  /* 0x30000030ff307230 */ /* 0x000fe20000004100 */
[----:B------:R-:W-:Y:S01]  /*7880*/  LOP3.LUT R51, R36, 0xff00, R49, 0xf8, !PT ;  /* 0x0000ff0024337812 */ /* 0x000fe200078ef831 */
[----:B------:R-:W-:Y:S01]  /*7890*/  HADD2.F32 R36, -RZ, R46.H0_H0 ;  /* 0x2000002eff247230 */ /* 0x000fe20000004100 */
[----:B------:R-:W-:Y:S01]  /*78a0*/  F2FP.F16.E4M3.UNPACK_B R39, R116.H1 ;  /* 0x00000074ff27723e */ /* 0x000fe200030006ff */
[----:B------:R-:W-:Y:S01]  /*78b0*/  HADD2.F32 R12, -RZ, R38.H0_H0 ;  /* 0x20000026ff0c7230 */ /* 0x000fe20000004100 */
[----:B------:R-:W-:Y:S01]  /*78c0*/  LOP3.LUT R8, R11, 0xff0000, R8, 0xf8, !PT ;  /* 0x00ff00000b087812 */ /* 0x000fe200078ef808 */
[----:B------:R-:W-:-:S02]  /*78d0*/  IMAD.U32 R11, R121, 0x10000, RZ ;  /* 0x00010000790b7824 */ /* 0x000fc400078e00ff */
[-C--:B------:R-:W-:Y:S01]  /*78e0*/  FMUL.FTZ R121, R36, R9.reuse ;  /* 0x0000000924797220 */ /* 0x080fe20000410000 */
[--C-:B------:R-:W-:Y:S02]  /*78f0*/  HADD2.F32 R49, -RZ, R39.reuse.H0_H0 ;  /* 0x20000027ff317230 */ /* 0x100fe40000004100 */
[----:B------:R-:W-:Y:S01]  /*7900*/  FMUL.FTZ R123, R12, R9 ;  /* 0x000000090c7b7220 */ /* 0x000fe20000410000 */
[----:B------:R-:W-:Y:S02]  /*7910*/  F2FP.F16.E4M3.UNPACK_B R120, R120 ;  /* 0x00000078ff78723e */ /* 0x000fe400020006ff */
[----:B------:R-:W-:Y:S01]  /*7920*/  LOP3.LUT R11, R50, 0xff0000, R11, 0xf8, !PT ;  /* 0x00ff0000320b7812 */ /* 0x000fe200078ef80b */
[-C--:B------:R-:W-:Y:S01]  /*7930*/  FFMA.FTZ R12, R12, R49.reuse, -R121 ;  /* 0x000000310c0c7223 */ /* 0x080fe20000010879 */
[----:B------:R-:W-:Y:S01]  /*7940*/  FFMA.FTZ R36, R36, R49, R123 ;  /* 0x0000003124247223 */ /* 0x000fe2000001007b */
[----:B------:R-:W-:Y:S01]  /*7950*/  HADD2.F32 R50, -RZ, R39.H1_H1 ;  /* 0x30000027ff327230 */ /* 0x000fe20000004100 */
[----:B------:R-:W-:Y:S01]  /*7960*/  F2FP.F16.E4M3.UNPACK_B R40, R40 ;  /* 0x00000028ff28723e */ /* 0x000fe200020006ff */
[----:B------:R-:W-:Y:S01]  /*7970*/  HADD2.F32 R39, -RZ, R38.H1_H1 ;  /* 0x30000026ff277230 */ /* 0x000fe20000004100 */
[----:B------:R-:W-:Y:S01]  /*7980*/  LOP3.LUT R9, R51, 0xff0000, R122, 0xf8, !PT ;  /* 0x00ff000033097812 */ /* 0x000fe200078ef87a */
[----:B------:R-:W-:Y:S01]  /*7990*/  HADD2.F32 R49, -RZ, R46.H1_H1 ;  /* 0x3000002eff317230 */ /* 0x000fe20000004100 */
[----:B------:R-:W-:Y:S01]  /*79a0*/  F2FP.F16.E4M3.UNPACK_B R46, R37 ;  /* 0x00000025ff2e723e */ /* 0x000fe200020006ff */
[----:B------:R-:W-:-:S02]  /*79b0*/  HADD2.F32 R121, -RZ, R120.H0_H0 ;  /* 0x20000078ff797230 */ /* 0x000fc40000004100 */
[----:B------:R-:W-:Y:S01]  /*79c0*/  FMUL.FTZ R124, R39, R48 ;  /* 0x00000030277c7220 */ /* 0x000fe20000410000 */
[----:B------:R-:W-:Y:S01]  /*79d0*/  F2FP.F16.E4M3.UNPACK_B R116, R116 ;  /* 0x00000074ff74723e */ /* 0x000fe200020006ff */
[----:B------:R-:W-:Y:S01]  /*79e0*/  FMUL.FTZ R122, R49, R48 ;  /* 0x00000030317a7220 */ /* 0x000fe20000410000 */
[----:B------:R-:W-:Y:S02]  /*79f0*/  HADD2.F32 R48, -RZ, R40.H0_H0 ;  /* 0x20000028ff307230 */ /* 0x000fe40000004100 */
[----:B------:R-:W-:Y:S02]  /*7a00*/  HADD2.F32 R38, -RZ, R46.H0_H0 ;  /* 0x2000002eff267230 */ /* 0x000fe40000004100 */
[-C--:B------:R-:W-:Y:S01]  /*7a10*/  FFMA.FTZ R37, R39, R50.reuse, -R122 ;  /* 0x0000003227257223 */ /* 0x080fe2000001087a */
[----:B------:R-:W-:Y:S01]  /*7a20*/  FFMA.FTZ R39, R49, R50, R124 ;  /* 0x0000003231277223 */ /* 0x000fe2000001007c */
[----:B------:R-:W-:Y:S02]  /*7a30*/  HADD2.F32 R51, -RZ, R116.H0_H0 ;  /* 0x20000074ff337230 */ /* 0x000fe40000004100 */
        /* <DEDUP_REMOVED lines=8> */
[----:B------:R-:W-:Y:S01]  /*7ac0*/  F2FP.F16.E4M3.UNPACK_B R48, R118.H1 ;  /* 0x00000076ff30723e */ /* 0x000fe200030006ff */
[----:B------:R-:W-:Y:S02]  /*7ad0*/  HADD2.F32 R116, -RZ, R116.H1_H1 ;  /* 0x30000074ff747230 */ /* 0x000fe40000004100 */
[----:B------:R-:W-:Y:S01]  /*7ae0*/  FMUL.FTZ R51, R49, R120 ;  /* 0x0000007831337220 */ /* 0x000fe20000410000 */
[----:B------:R-:W-:Y:S01]  /*7af0*/  F2FP.F16.E4M3.UNPACK_B R118, R118 ;  /* 0x00000076ff76723e */ /* 0x000fe200020006ff */
        /* <DEDUP_REMOVED lines=12> */
[----:B------:R-:W-:Y:S01]  /*7bc0*/  HADD2.F32 R49, -RZ, R120.H0_H0 ;  /* 0x20000078ff317230 */ /* 0x000fe20000004100 */
[----:B------:R-:W-:Y:S01]  /*7bd0*/  F2FP.SATFINITE.E4M3.F32.PACK_AB_MERGE_C R12, R37, R12, RZ ;  /* 0x0000000c250c723e */ /* 0x000fe200048070ff */
[----:B------:R-:W-:-:S02]  /*7be0*/  HADD2.F32 R50, -RZ, R50.H1_H1 ;  /* 0x30000032ff327230 */ /* 0x000fc40000004100 */
[C---:B------:R-:W-:Y:S01]  /*7bf0*/  FMUL.FTZ R122, R48.reuse, R121 ;  /* 0x00000079307a7220 */ /* 0x040fe20000410000 */
[----:B------:R-:W-:Y:S02]  /*7c00*/  HADD2.F32 R46, -RZ, R46.H1_H1 ;  /* 0x3000002eff2e7230 */ /* 0x000fe40000004100 */
[----:B------:R-:W-:Y:S01]  /*7c10*/  FFMA.FTZ R116, R48, R49, -R129 ;  /* 0x0000003130747223 */ /* 0x000fe20000010881 */
[----:B------:R-:W-:Y:S02]  /*7c20*/  HADD2.F32 R121, -RZ, R120.H1_H1 ;  /* 0x30000078ff797230 */ /* 0x000fe40000004100 */
[----:B------:R-:W-:Y:S01]  /*7c30*/  FMUL.FTZ R129, R50, R123 ;  /* 0x0000007b32817220 */ /* 0x000fe20000410000 */
[----:B------:R-:W-:Y:S01]  /*7c40*/  FFMA.FTZ R122, R51, R49, R122 ;  /* 0x00000031337a7223 */ /* 0x000fe2000001007a */
[C---:B------:R-:W-:Y:S01]  /*7c50*/  FMUL.FTZ R123, R46.reuse, R123 ;  /* 0x0000007b2e7b7220 */ /* 0x040fe20000410000 */
[----:B------:R-:W-:Y:S02]  /*7c60*/  HADD2.F32 R49, -RZ, R114.H0_H0 ;  /* 0x20000072ff317230 */ /* 0x000fe40000004100 */
[-C--:B------:R-:W-:Y:S01]  /*7c70*/  FFMA.FTZ R133, R46, R121.reuse, -R129 ;  /* 0x000000792e857223 */ /* 0x080fe20000010881 */
[----:B------:R-:W-:Y:S01]  /*7c80*/  F2FP.F16.E4M3.UNPACK_B R46, R42 ;  /* 0x0000002aff2e723e */ /* 0x000fe200020006ff */
[----:B------:R-:W-:Y:S01]  /*7c90*/  FFMA.FTZ R135, R50, R121, R123 ;  /* 0x0000007932877223 */ /* 0x000fe2000001007b */
[----:B------:R-:W-:Y:S01]  /*7ca0*/  HADD2.F32 R121, -RZ, R118.H0_H0 ;  /* 0x20000076ff797230 */ /* 0x000fe20000004100 */
[----:B------:R-:W-:Y:S01]  /*7cb0*/  F2FP.SATFINITE.E4M3.F32.PACK_AB_MERGE_C R12, R125, R38, R12 ;  /* 0x000000267d0c723e */ /* 0x000fe2000480700c */
[----:B------:R-:W-:Y:S01]  /*7cc0*/  HADD2.F32 R42, -RZ, R14.H0_H0 ;  /* 0x2000000eff2a7230 */ /* 0x000fe20000004100 */
[----:B------:R-:W-:Y:S01]  /*7cd0*/  F2FP.SATFINITE.E4M3.F32.PACK_AB_MERGE_C R36, R39, R36, RZ ;  /* 0x000000242724723e */ /* 0x000fe200048070ff */
[----:B------:R-:W-:Y:S01]  /*7ce0*/  HADD2.F32 R48, -RZ, R46.H0_H0 ;  /* 0x2000002eff307230 */ /* 0x000fe20000004100 */
[----:B------:R-:W-:Y:S01]  /*7cf0*/  F2FP.F16.E4M3.UNPACK_B R38, R11 ;  /* 0x0000000bff26723e */ /* 0x000fe200020006ff */
[----:B------:R-:W-:Y:S01]  /*7d00*/  HADD2.F32 R123, -RZ, R118.H1_H1 ;  /* 0x30000076ff7b7230 */ /* 0x000fe20000004100 */
[----:B------:R-:W-:Y:S01]  /*7d10*/  F2FP.F16.E4M3.UNPACK_B R37, R13 ;  /* 0x0000000dff25723e */ /* 0x000fe200020006ff */
[----:B------:R-:W-:-:S02]  /*7d20*/  HADD2.F32 R46, -RZ, R46.H1_H1 ;  /* 0x3000002eff2e7230 */ /* 0x000fc40000004100 */
[-C--:B------:R-:W-:Y:S01]  /*7d30*/  FMUL.FTZ R129, R48, R121.reuse ;  /* 0x0000007930817220 */ /* 0x080fe20000410000 */
[----:B------:R-:W-:Y:S02]  /*7d40*/  HADD2.F32 R14, -RZ, R14.H1_H1 ;  /* 0x3000000eff0e7230 */ /* 0x000fe40000004100 */
[----:B------:R-:W-:Y:S01]  /*7d50*/  FMUL.FTZ R121, R42, R121 ;  /* 0x000000792a797220 */ /* 0x000fe20000410000 */
[----:B------:R-:W-:Y:S02]  /*7d60*/  HADD2.F32 R51, -RZ, R114.H1_H1 ;  /* 0x30000072ff337230 */ /* 0x000fe40000004100 */
[----:B------:R-:W-:Y:S01]  /*7d70*/  FMUL.FTZ R131, R46, R123 ;  /* 0x0000007b2e837220 */ /* 0x000fe20000410000 */
[----:B------:R-:W-:Y:S01]  /*7d80*/  F2FP.F16.E4M3.UNPACK_B R39, R41 ;  /* 0x00000029ff27723e */ /* 0x000fe200020006ff */
[----:B------:R-:W-:Y:S01]  /*7d90*/  FMUL.FTZ R123, R14, R123 ;  /* 0x0000007b0e7b7220 */ /* 0x000fe20000410000 */
[-C--:B------:R-:W-:Y:S01]  /*7da0*/  FFMA.FTZ R129, R42, R49.reuse, -R129 ;  /* 0x000000312a817223 */ /* 0x080fe20000010881 */
[----:B------:R-:W-:Y:S01]  /*7db0*/  FFMA.FTZ R42, R48, R49, R121 ;  /* 0x00000031302a7223 */ /* 0x000fe20000010079 */
[----:B------:R-:W-:Y:S01]  /*7dc0*/  F2FP.SATFINITE.E4M3.F32.PACK_AB_MERGE_C R40, R127, R40, R36 ;  /* 0x000000287f28723e */ /* 0x000fe20004807024 */
[----:B------:R-:W-:Y:S01]  /*7dd0*/  FFMA.FTZ R123, R46, R51, R123 ;  /* 0x000000332e7b7223 */ /* 0x000fe2000001007b */
[----:B------:R-:W-:Y:S01]  /*7de0*/  F2FP.F16.E4M3.UNPACK_B R49, R10 ;  /* 0x0000000aff31723e */ /* 0x000fe200020006ff */
[----:B------:R-:W-:Y:S01]  /*7df0*/  HADD2.F32 R121, -RZ, R38.H0_H0 ;  /* 0x20000026ff797230 */ /* 0x000fe20000004100 */
[----:B------:R-:W-:Y:S01]  /*7e00*/  F2FP.SATFINITE.E4M3.F32.PACK_AB_MERGE_C R122, R135, R122, RZ ;  /* 0x0000007a877a723e */ /* 0x000fe200048070ff */
[----:B------:R-:W-:-:S02]  /*7e10*/  HADD2.F32 R36, -RZ, R37.H0_H0 ;  /* 0x20000025ff247230 */ /* 0x000fc40000004100 */
[----:B------:R-:W-:Y:S01]  /*7e20*/  FFMA.FTZ R14, R14, R51, -R131 ;  /* 0x000000330e0e7223 */ /* 0x000fe20000010883 */
[----:B------:R-:W-:Y:S01]  /*7e30*/  HADD2.F32 R46, -RZ, R39.H0_H0 ;  /* 0x20000027ff2e7230 */ /* 0x000fe20000004100 */
[----:B------:R-:W-:Y:S01]  /*7e40*/  F2FP.SATFINITE.E4M3.F32.PACK_AB_MERGE_C R42, R123, R42, R122 ;  /* 0x0000002a7b2a723e */ /* 0x000fe2000480707a */
[----:B------:R-:W-:Y:S01]  /*7e50*/  HADD2.F32 R51, -RZ, R49.H0_H0 ;  /* 0x20000031ff337230 */ /* 0x000fe20000004100 */
[----:B------:R-:W-:Y:S01]  /*7e60*/  F2FP.F16.E4M3.UNPACK_B R41, R41.H1 ;  /* 0x00000029ff29723e */ /* 0x000fe200030006ff */
[----:B------:R-:W-:Y:S02]  /*7e70*/  HADD2.F32 R48, -RZ, R39.H1_H1 ;  /* 0x30000027ff307230 */ /* 0x000fe40000004100 */
[-C--:B------:R-:W-:Y:S01]  /*7e80*/  FMUL.FTZ R39, R36, R121.reuse ;  /* 0x0000007924277220 */ /* 0x080fe20000410000 */
[----:B------:R-:W-:Y:S01]  /*7e90*/  FMUL.FTZ R123, R46, R121 ;  /* 0x000000792e7b7220 */ /* 0x000fe20000410000 */
[----:B------:R-:W-:Y:S01]  /*7ea0*/  HADD2.F32 R121, -RZ, R38.H1_H1 ;  /* 0x30000026ff797230 */ /* 0x000fe20000004100 */
[----:B------:R-:W-:Y:S01]  /*7eb0*/  F2FP.F16.E4M3.UNPACK_B R50, R11.H1 ;  /* 0x0000000bff32723e */ /* 0x000fe200030006ff */
[----:B------:R-:W-:-:S02]  /*7ec0*/  HADD2.F32 R38, -RZ, R37.H1_H1 ;  /* 0x30000025ff267230 */ /* 0x000fc40000004100 */
[----:B------:R-:W-:Y:S01]  /*7ed0*/  FFMA.FTZ R37, R46, R51, R39 ;  /* 0x000000332e257223 */ /* 0x000fe20000010027 */
[----:B------:R-:W-:Y:S01]  /*7ee0*/  F2FP.F16.E4M3.UNPACK_B R39, R13.H1 ;  /* 0x0000000dff27723e */ /* 0x000fe200030006ff */
[----:B------:R-:W-:Y:S01]  /*7ef0*/  FFMA.FTZ R36, R36, R51, -R123 ;  /* 0x0000003324247223 */ /* 0x000fe2000001087b */
[----:B------:R-:W-:Y:S02]  /*7f00*/  HADD2.F32 R49, -RZ, R49.H1_H1 ;  /* 0x30000031ff317230 */ /* 0x000fe40000004100 */
[-C--:B------:R-:W-:Y:S01]  /*7f10*/  FMUL.FTZ R51, R48, R121.reuse ;  /* 0x0000007930337220 */ /* 0x080fe20000410000 */
[C---:B------:R-:W-:Y:S01]  /*7f20*/  FMUL.FTZ R121, R38.reuse, R121 ;  /* 0x0000007926797220 */ /* 0x040fe20000410000 */
[----:B------:R-:W-:Y:S01]  /*7f30*/  HADD2.F32 R46, -RZ, R41.H0_H0 ;  /* 0x20000029ff2e7230 */ /* 0x000fe20000004100 */
[----:B------:R-:W-:Y:S01]  /*7f40*/  F2FP.F16.E4M3.UNPACK_B R10, R10.H1 ;  /* 0x0000000aff0a723e */ /* 0x000fe200030006ff */
[----:B------:R-:W-:Y:S02]  /*7f50*/  HADD2.F32 R11, -RZ, R39.H0_H0 ;  /* 0x20000027ff0b7230 */ /* 0x000fe40000004100 */
[----:B------:R-:W-:Y:S01]  /*7f60*/  FFMA.FTZ R13, R38, R49, -R51 ;  /* 0x00000031260d7223 */ /* 0x000fe20000010833 */
[----:B------:R-:W-:-:S02]  /*7f70*/  HADD2.F32 R41, -RZ, R41.H1_H1 ;  /* 0x30000029ff297230 */ /* 0x000fc40000004100 */
[----:B------:R-:W-:Y:S01]  /*7f80*/  FFMA.FTZ R38, R48, R49, R121 ;  /* 0x0000003130267223 */ /* 0x000fe20000010079 */
[--C-:B------:R-:W-:Y:S01]  /*7f90*/  HADD2.F32 R114, -RZ, R50.reuse.H1_H1 ;  /* 0x30000032ff727230 */ /* 0x100fe20000004100 */
[----:B------:R-:W-:Y:S01]  /*7fa0*/  F2FP.SATFINITE.E4M3.F32.PACK_AB_MERGE_C R116, R133, R116, RZ ;  /* 0x000000748574723e */ /* 0x000fe200048070ff */
[----:B------:R-:W-:Y:S01]  /*7fb0*/  HADD2.F32 R39, -RZ, R39.H1_H1 ;  /* 0x30000027ff277230 */ /* 0x000fe20000004100 */
[----:B------:R-:W-:Y:S01]  /*7fc0*/  F2FP.F16.E4M3.UNPACK_B R51, R9 ;  /* 0x00000009ff33723e */ /* 0x000fe200020006ff */
[----:B------:R-:W-:Y:S01]  /*7fd0*/  HADD2.F32 R49, -RZ, R50.H0_H0 ;  /* 0x20000032ff317230 */ /* 0x000fe20000004100 */
[----:B------:R-:W-:Y:S01]  /*7fe0*/  F2FP.SATFINITE.E4M3.F32.PACK_AB_MERGE_C R14, R14, R129, R116 ;  /* 0x000000810e0e723e */ /* 0x000fe20004807074 */
[--C-:B------:R-:W-:Y:S02]  /*7ff0*/  HADD2.F32 R48, -RZ, R10.reuse.H0_H0 ;  /* 0x2000000aff307230 */ /* 0x100fe40000004100 */
[----:B------:R-:W-:Y:S02]  /*8000*/  HADD2.F32 R50, -RZ, R10.H1_H1 ;  /* 0x3000000aff327230 */ /* 0x000fe40000004100 */
[-C--:B------:R-:W-:Y:S01]  /*8010*/  FMUL.FTZ R10, R41, R114.reuse ;  /* 0x00000072290a7220 */ /* 0x080fe20000410000 */
[----:B------:R-:W-:Y:S01]  /*8020*/  FMUL.FTZ R114, R39, R114 ;  /* 0x0000007227727220 */ /* 0x000fe20000410000 */
[CC--:B------:R-:W-:Y:S01]  /*8030*/  FMUL.FTZ R116, R46.reuse, R49.reuse ;  /* 0x000000312e747220 */ /* 0x0c0fe20000410000 */
[----:B------:R-:W-:Y:S01]  /*8040*/  FMUL.FTZ R49, R11, R49 ;  /* 0x000000310b317220 */ /* 0x000fe20000410000 */
[-C--:B------:R-:W-:Y:S01]  /*8050*/  FFMA.FTZ R123, R39, R50.reuse, -R10 ;  /* 0x00000032277b7223 */ /* 0x080fe2000001080a */
[-C--:B------:R-:W-:Y:S01]  /*8060*/  F2FP.F16.E4M3.UNPACK_B R10, R15.reuse ;  /* 0x0000000fff0a723e */ /* 0x080fe200020006ff */
[----:B------:R-:W-:Y:S01]  /*8070*/  FFMA.FTZ R122, R41, R50, R114 ;  /* 0x00000032297a7223 */ /* 0x000fe20000010072 */
[----:B------:R-:W-:Y:S01]  /*8080*/  F2FP.F16.E4M3.UNPACK_B R15, R15.H1 ;  /* 0x0000000fff0f723e */ /* 0x000fe200030006ff */
[-C--:B------:R-:W-:Y:S01]  /*8090*/  FFMA.FTZ R121, R46, R48.reuse, R49 ;  /* 0x000000302e797223 */ /* 0x080fe20000010031 */
[----:B------:R-:W-:Y:S01]  /*80a0*/  F2FP.F16.E4M3.UNPACK_B R114, R9.H1 ;  /* 0x00000009ff72723e */ /* 0x000fe200030006ff */
[----:B------:R-:W-:Y:S01]  /*80b0*/  FFMA.FTZ R120, R11, R48, -R116 ;  /* 0x000000300b787223 */ /* 0x000fe20000010874 */
[-C--:B------:R-:W-:Y:S01]  /*80c0*/  F2FP.F16.E4M3.UNPACK_B R46, R43.reuse ;  /* 0x0000002bff2e723e */ /* 0x080fe200020006ff */
[----:B------:R-:W-:Y:S01]  /*80d0*/  HADD2.F32 R39, -RZ, R15.H0_H0 ;  /* 0x2000000fff277230 */ /* 0x000fe20000004100 */
[----:B------:R-:W-:Y:S01]  /*80e0*/  F2FP.F16.E4M3.UNPACK_B R43, R43.H1 ;  /* 0x0000002bff2b723e */ /* 0x000fe200030006ff */
[----:B------:R-:W-:Y:S01]  /*80f0*/  HADD2.F32 R118, -RZ, R114.H0_H0 ;  /* 0x20000072ff767230 */ /* 0x000fe20000004100 */
[-C--:B------:R-:W-:Y:S01]  /*8100*/  F2FP.F16.E4M3.UNPACK_B R48, R8.reuse.H1 ;  /* 0x00000008ff30723e */ /* 0x080fe200030006ff */
[----:B------:R-:W-:Y:S01]  /*8110*/  HADD2.F32 R41, -RZ, R46.H0_H0 ;  /* 0x2000002eff297230 */ /* 0x000fe20000004100 */
[----:B------:R-:W-:Y:S01]  /*8120*/  F2FP.F16.E4M3.UNPACK_B R9, R8 ;  /* 0x00000008ff09723e */ /* 0x000fe200020006ff */
[----:B------:R-:W-:-:S02]  /*8130*/  HADD2.F32 R116, -RZ, R51.H0_H0 ;  /* 0x20000033ff747230 */ /* 0x000fc40000004100 */
[----:B------:R-:W-:Y:S01]  /*8140*/  FMUL.FTZ R125, R39, R118 ;  /* 0x00000076277d7220 */ /* 0x000fe20000410000 */
[--C-:B------:R-:W-:Y:S01]  /*8150*/  HADD2.F32 R8, -RZ, R43.reuse.H0_H0 ;  /* 0x2000002bff087230 */ /* 0x100fe20000004100 */
[----:B------:R-:W-:Y:S01]  /*8160*/  F2FP.SATFINITE.E4M3.F32.PACK_AB_MERGE_C R120, R123, R120, RZ ;  /* 0x000000787b78723e */ /* 0x000fe200048070ff */
[----:B------:R-:W-:Y:S02]  /*8170*/  HADD2.F32 R49, -RZ, R48.H0_H0 ;  /* 0x20000030ff317230 */ /* 0x000fe40000004100 */
[----:B------:R-:W-:Y:S01]  /*8180*/  FMUL.FTZ R124, R41, R116 ;  /* 0x00000074297c7220 */ /* 0x000fe20000410000 */
[----:B------:R-:W-:Y:S02]  /*8190*/  HADD2.F32 R43, -RZ, R43.H1_H1 ;  /* 0x3000002bff2b7230 */ /* 0x000fe40000004100 */
[C---:B------:R-:W-:Y:S01]  /*81a0*/  FMUL.FTZ R126, R8.reuse, R118 ;  /* 0x00000076087e7220 */ /* 0x040fe20000410000 */
[----:B------:R-:W-:Y:S02]  /*81b0*/  HADD2.F32 R114, -RZ, R114.H1_H1 ;  /* 0x30000072ff727230 */ /* 0x000fe40000004100 */
[----:B------:R-:W-:Y:S01]  /*81c0*/  FFMA.FTZ R125, R8, R49, R125 ;  /* 0x00000031087d7223 */ /* 0x000fe2000001007d */
[----:B------:R-:W-:-:S02]  /*81d0*/  HADD2.F32 R15, -RZ, R15.H1_H1 ;  /* 0x3000000fff0f7230 */ /* 0x000fc40000004100 */
[----:B------:R-:W-:Y:S01]  /*81e0*/  FFMA.FTZ R126, R39, R49, -R126 ;  /* 0x00000031277e7223 */ /* 0x000fe2000001087e */
[----:B------:R-:W-:Y:S02]  /*81f0*/  HADD2.F32 R11, -RZ, R10.H0_H0 ;  /* 0x2000000aff0b7230 */ /* 0x000fe40000004100 */
[-C--:B------:R-:W-:Y:S01]  /*8200*/  FMUL.FTZ R8, R43, R114.reuse ;  /* 0x000000722b087220 */ /* 0x080fe20000410000 */
[----:B------:R-:W-:Y:S02]  /*8210*/  HADD2.F32 R50, -RZ, R9.H0_H0 ;  /* 0x20000009ff327230 */ /* 0x000fe40000004100 */
[----:B------:R-:W-:Y:S01]  /*8220*/  FMUL.FTZ R114, R15, R114 ;  /* 0x000000720f727220 */ /* 0x000fe20000410000 */
        /* <DEDUP_REMOVED lines=8> */
[----:B------:R-:W-:Y:S02]  /*82b0*/  HADD2.F32 R9, -RZ, R9.H1_H1 ;  /* 0x30000009ff097230 */ /* 0x000fe40000004100 */
[----:B------:R-:W-:Y:S01]  /*82c0*/  FMUL.FTZ R51, R10, R51 ;  /* 0x000000330a337220 */ /* 0x000fe20000410000 */
[----:B------:R-:W-:Y:S01]  /*82d0*/  F2FP.SATFINITE.E4M3.F32.PACK_AB_MERGE_C R121, R122, R121, RZ ;  /* 0x000000797a79723e */ /* 0x000fe200048070ff */
[-C--:B------:R-:W-:Y:S01]  /*82e0*/  FFMA.FTZ R15, R15, R48.reuse, -R8 ;  /* 0x000000300f0f7223 */ /* 0x080fe20000010808 */
[----:B------:R-:W-:Y:S01]  /*82f0*/  FFMA.FTZ R114, R43, R48, R114 ;  /* 0x000000302b727223 */ /* 0x000fe20000010072 */
[-C--:B------:R-:W-:Y:S01]  /*8300*/  FFMA.FTZ R11, R10, R9.reuse, -R11 ;  /* 0x000000090a0b7223 */ /* 0x080fe2000001080b */
[----:B------:R-:W-:Y:S01]  /*8310*/  FFMA.FTZ R51, R46, R9, R51 ;  /* 0x000000092e337223 */ /* 0x000fe20000010033 */
[----:B------:R-:W-:-:S02]  /*8320*/  F2FP.SATFINITE.E4M3.F32.PACK_AB_MERGE_C R13, R13, R36, R120 ;  /* 0x000000240d0d723e */ /* 0x000fc40004807078 */
[----:B------:R-:W-:Y:S02]  /*8330*/  F2FP.SATFINITE.E4M3.F32.PACK_AB_MERGE_C R15, R15, R126, RZ ;  /* 0x0000007e0f0f723e */ /* 0x000fe400048070ff */
[----:B------:R-:W-:Y:S02]  /*8340*/  F2FP.SATFINITE.E4M3.F32.PACK_AB_MERGE_C R114, R114, R125, RZ ;  /* 0x0000007d7272723e */ /* 0x000fe400048070ff */
[----:B------:R-:W-:Y:S02]  /*8350*/  F2FP.SATFINITE.E4M3.F32.PACK_AB_MERGE_C R15, R11, R124, R15 ;  /* 0x0000007c0b0f723e */ /* 0x000fe4000480700f */
[----:B------:R-:W-:Y:S02]  /*8360*/  F2FP.SATFINITE.E4M3.F32.PACK_AB_MERGE_C R41, R38, R37, R121 ;  /* 0x000000252629723e */ /* 0x000fe40004807079 */
[----:B------:R-:W-:-:S07]  /*8370*/  F2FP.SATFINITE.E4M3.F32.PACK_AB_MERGE_C R43, R51, R116, R114 ;  /* 0x00000074332b723e */ /* 0x000fce0004807072 */
.L_x_4558:
[----:B------:R-:W-:Y:S05]  /*8380*/  BSYNC B2 ;  /* 0x0000000000027941 */ /* 0x000fea0003800000 */
.L_x_4557:
        /* <DEDUP_REMOVED lines=10> */
.L_x_4556:
[----:B------:R-:W-:Y:S05]  /*8430*/  BSYNC B1 ;  /* 0x0000000000017941 */ /* 0x000fea0003800000 */
.L_x_4555:
[----:B------:R-:W-:-:S13]  /*8440*/  ISETP.NE.AND P4, PT, R62, RZ, PT ;  /* 0x000000ff3e00720c */ /* 0x000fda0003f85270 */
[----:B------:R-:W-:Y:S05]  /*8450*/  @!P4 BRA `(.L_x_4523) ;  /* 0x000000100068c947 */ /* 0x000fea0003800000 */
[----:B------:R-:W-:Y:S01]  /*8460*/  IADD3 R37, P4, P5, R60, R98, R69 ;  /* 0x000000623c257210 */ /* 0x000fe20007d9e045 */
[----:B------:R-:W-:Y:S01]  /*8470*/  BSSY B1, `(.L_x_4559) ;  /* 0x00000ee000017945 */ /* 0x000fe20003800000 */
[----:B------:R-:W-:Y:S02]  /*8480*/  ISETP.NE.AND P6, PT, R104, RZ, PT ;  /* 0x000000ff6800720c */ /* 0x000fe40003fc5270 */
[----:B---3--:R-:W-:Y:S02]  /*8490*/  IADD3.X R8, R100, R117, R66, P4, P5 ;  /* 0x0000007564087210 */ /* 0x008fe400027ea442 */
[----:B------:R-:W-:Y:S02]  /*84a0*/  IADD3 R36, P4, R37, R96, RZ ;  /* 0x0000006025247210 */ /* 0x000fe40007f9e0ff */
[----:B------:R-:W-:-:S03]  /*84b0*/  SEL R119, R76, R119, !P6 ;  /* 0x000000774c777207 */ /* 0x000fc60007000000 */
[----:B------:R-:W-:Y:S01]  /*84c0*/  IMAD.X R37, R8, 0x1, R97, P4 ;  /* 0x0000000108257824 */ /* 0x000fe200020e0661 */
[----:B------:R-:W-:Y:S02]  /*84d0*/  SHF.R.S32.HI R8, RZ, 0x1f, R119 ;  /* 0x0000001fff087819 */ /* 0x000fe40000011477 */
[----:B------:R-:W-:Y:S02]  /*84e0*/  ISETP.GE.AND P4, PT, R93, R109, PT ;  /* 0x0000006d5d00720c */ /* 0x000fe40003f86270 */
[----:B------:R-:W-:-:S04]  /*84f0*/  LEA.HI R8, R8, R119, RZ, 0x5 ;  /* 0x0000007708087211 */ /* 0x000fc800078f28ff */
        /* <DEDUP_REMOVED lines=13> */
[----:B0-----:R-:W-:-:S04]  /*85d0*/  IMAD.IADD R12, R16, 0x1, R11 ;  /* 0x00000001100c7824 */ /* 0x001fc800078e020b */
[----:B------:R-:W0:Y:S04]  /*85e0*/  LDS.128 R8, [R9+0x1e400] ;  /* 0x01e4000009087984 */ /* 0x000e280000000c00 */
[----:B------:R-:W2:Y:S01]  /*85f0*/  LDS.128 R12, [R12+0x1e400] ;  /* 0x01e400000c0c7984 */ /* 0x000ea20000000c00 */
[----:B------:R-:W-:Y:S05]  /*8600*/  @P4 BRA `(.L_x_4560) ;  /* 0x0000000c00504947 */ /* 0x000fea0003800000 */
[--C-:B------:R-:W-:Y:S01]  /*8610*/  SHF.R.U32.HI R47, RZ, 0x10, R5.reuse ;  /* 0x00000010ff2f7819 */ /* 0x100fe20000011605 */
[----:B0-----:R-:W-:Y:S01]  /*8620*/  IMAD.MOV.U32 R32, RZ, RZ, R8 ;  /* 0x000000ffff207224 */ /* 0x001fe200078e0008 */
        /* <DEDUP_REMOVED lines=8> */
[----:B------:R-:W-:Y:S01]  /*86b0*/  IMAD.SHL.U32 R4, R44, 0x100, RZ ;  /* 0x000001002c047824 */ /* 0x000fe200078e00ff */
[----:B------:R-:W-:Y:S02]  /*86c0*/  SHF.R.U32.HI R33, RZ, 0x18, R33 ;  /* 0x00000018ff217819 */ /* 0x000fe40000011621 */
[--C-:B------:R-:W-:Y:S02]  /*86d0*/  SHF.R.U32.HI R42, RZ, 0x8, R7.reuse ;  /* 0x00000008ff2a7819 */ /* 0x100fe40000011607 */
[----:B------:R-:W-:Y:S02]  /*86e0*/  SHF.R.U32.HI R46, RZ, 0x10, R7 ;  /* 0x00000010ff2e7819 */ /* 0x000fe40000011607 */
[----:B------:R-:W-:-:S02]  /*86f0*/  LOP3.LUT R6, R7, 0xff, RZ, 0xc0, !PT ;  /* 0x000000ff07067812 */ /* 0x000fc400078ec0ff */
[----:B------:R-:W-:Y:S02]  /*8700*/  SHF.R.U32.HI R7, RZ, 0x18, R7 ;  /* 0x00000018ff077819 */ /* 0x000fe40000011607 */
[--C-:B------:R-:W-:Y:S02]  /*8710*/  SHF.R.U32.HI R43, RZ, 0x10, R35.reuse ;  /* 0x00000010ff2b7819 */ /* 0x100fe40000011623 */
[----:B------:R-:W-:Y:S02]  /*8720*/  SHF.R.U32.HI R38, RZ, 0x8, R35 ;  /* 0x00000008ff267819 */ /* 0x000fe40000011623 */
[----:B------:R-:W-:Y:S01]  /*8730*/  LOP3.LUT R41, R35, 0xff0000ff, RZ, 0xc0, !PT ;  /* 0xff0000ff23297812 */ /* 0x000fe200078ec0ff */
[----:B--2---:R-:W-:Y:S01]  /*8740*/  IMAD.MOV.U32 R35, RZ, RZ, R12 ;  /* 0x000000ffff237224 */ /* 0x004fe200078e000c */
[----:B------:R-:W-:Y:S01]  /*8750*/  PRMT R33, R33, 0x654, R34 ;  /* 0x0000065421217816 */ /* 0x000fe20000000022 */
[----:B------:R-:W-:Y:S01]  /*8760*/  IMAD.SHL.U32 R12, R38, 0x100, RZ ;  /* 0x00000100260c7824 */ /* 0x000fe200078e00ff */
[----:B------:R-:W-:Y:S01]  /*8770*/  LOP3.LUT R5, R5, 0xff00, R4, 0xf8, !PT ;  /* 0x0000ff0005057812 */ /* 0x000fe200078ef804 */
[----:B------:R-:W-:Y:S01]  /*8780*/  IMAD.SHL.U32 R4, R42, 0x100, RZ ;  /* 0x000001002a047824 */ /* 0x000fe200078e00ff */
[----:B------:R-:W-:Y:S01]  /*8790*/  PRMT R7, R7, 0x654, R6 ;  /* 0x0000065407077816 */ /* 0x000fe20000000006 */
[----:B------:R-:W-:Y:S01]  /*87a0*/  IMAD.U32 R6, R47, 0x10000, RZ ;  /* 0x000100002f067824 */ /* 0x000fe200078e00ff */
[----:B------:R-:W-:Y:S01]  /*87b0*/  LOP3.LUT R42, R33, 0xff00, R8, 0xf8, !PT ;  /* 0x0000ff00212a7812 */ /* 0x000fe200078ef808 */
[----:B------:R-:W-:Y:S01]  /*87c0*/  IMAD.U32 R43, R43, 0x10000, RZ ;  /* 0x000100002b2b7824 */ /* 0x000fe200078e00ff */
[----:B------:R-:W-:-:S02]  /*87d0*/  F2FP.F16.E4M3.UNPACK_B R40, R113.H1 ;  /* 0x00000071ff28723e */ /* 0x000fc400030006ff */
        /* <DEDUP_REMOVED lines=8> */
[----:B------:R-:W-:Y:S01]  /*8860*/  F2FP.F16.E4M3.UNPACK_B R34, R111.H1 ;  /* 0x0000006fff22723e */ /* 0x000fe200030006ff */
[----:B------:R-:W-:Y:S01]  /*8870*/  HADD2.F32 R8, -RZ, R33.H0_H0 ;  /* 0x20000021ff087230 */ /* 0x000fe20000004100 */
[----:B------:R-:W-:Y:S01]  /*8880*/  LOP3.LUT R4, R7, 0xff0000, R4, 0xf8, !PT ;  /* 0x00ff000007047812 */ /* 0x000fe200078ef804 */
[----:B------:R-:W-:-:S02]  /*8890*/  IMAD.U32 R7, R45, 0x10000, RZ ;  /* 0x000100002d077824 */ /* 0x000fc400078e00ff */
[-C--:B------:R-:W-:Y:S01]  /*88a0*/  FMUL.FTZ R45, R12, R5.reuse ;  /* 0x000000050c2d7220 */ /* 0x080fe20000410000 */
[----:B------:R-:W-:Y:S02]  /*88b0*/  HADD2.F32 R41, -RZ, R34.H0_H0 ;  /* 0x20000022ff297230 */ /* 0x000fe40000004100 */
[----:B------:R-:W-:Y:S01]  /*88c0*/  FMUL.FTZ R47, R8, R5 ;  /* 0x00000005082f7220 */ /* 0x000fe20000410000 */
[----:B------:R-:W-:Y:S01]  /*88d0*/  LOP3.LUT R5, R44, 0xff0000, R43, 0xf8, !PT ;  /* 0x00ff00002c057812 */ /* 0x000fe200078ef82b */
[----:B------:R-:W-:Y:S01]  /*88e0*/  HADD2.F32 R43, -RZ, R40.H1_H1 ;  /* 0x30000028ff2b7230 */ /* 0x000fe20000004100 */
[----:B------:R-:W-:Y:S01]  /*88f0*/  F2FP.F16.E4M3.UNPACK_B R113, R113 ;  /* 0x00000071ff71723e */ /* 0x000fe200020006ff */
[-C--:B------:R-:W-:Y:S01]  /*8900*/  FFMA.FTZ R8, R8, R41.reuse, -R45 ;  /* 0x0000002908087223 */ /* 0x080fe2000001082d */
[----:B------:R-:W-:Y:S01]  /*8910*/  FFMA.FTZ R12, R12, R41, R47 ;  /* 0x000000290c0c7223 */ /* 0x000fe2000001002f */
[----:B------:R-:W-:Y:S01]  /*8920*/  HADD2.F32 R41, -RZ, R34.H1_H1 ;  /* 0x30000022ff297230 */ /* 0x000fe20000004100 */
[----:B------:R-:W-:Y:S01]  /*8930*/  F2FP.F16.E4M3.UNPACK_B R32, R32 ;  /* 0x00000020ff20723e */ /* 0x000fe200020006ff */
[----:B------:R-:W-:Y:S01]  /*8940*/  HADD2.F32 R40, -RZ, R38.H1_H1 ;  /* 0x30000026ff287230 */ /* 0x000fe20000004100 */
[----:B------:R-:W-:Y:S01]  /*8950*/  F2FP.F16.E4M3.UNPACK_B R35, R35 ;  /* 0x00000023ff23723e */ /* 0x000fe200020006ff */
[----:B------:R-:W-:Y:S01]  /*8960*/  HADD2.F32 R34, -RZ, R33.H1_H1 ;  /* 0x30000021ff227230 */ /* 0x000fe20000004100 */
[----:B------:R-:W-:Y:S01]  /*8970*/  LOP3.LUT R7, R42, 0xff0000, R7, 0xf8, !PT ;  /* 0x00ff00002a077812 */ /* 0x000fe200078ef807 */
[----:B------:R-:W-:Y:S01]  /*8980*/  HADD2.F32 R42, -RZ, R113.H0_H0 ;  /* 0x20000071ff2a7230 */ /* 0x000fe20000004100 */
[----:B------:R-:W-:Y:S01]  /*8990*/  F2FP.F16.E4M3.UNPACK_B R111, R111 ;  /* 0x0000006fff6f723e */ /* 0x000fe200020006ff */
[-C--:B------:R-:W-:Y:S01]  /*89a0*/  FMUL.FTZ R45, R40, R43.reuse ;  /* 0x0000002b282d7220 */ /* 0x080fe20000410000 */
[----:B------:R-:W-:Y:S01]  /*89b0*/  FMUL.FTZ R43, R34, R43 ;  /* 0x0000002b222b7220 */ /* 0x000fe20000410000 */
[----:B------:R-:W-:-:S02]  /*89c0*/  HADD2.F32 R33, -RZ, R32.H0_H0 ;  /* 0x20000020ff217230 */ /* 0x000fc40000004100 */
[----:B------:R-:W-:Y:S02]  /*89d0*/  HADD2.F32 R38, -RZ, R35.H0_H0 ;  /* 0x20000023ff267230 */ /* 0x000fe40000004100 */
[-C--:B------:R-:W-:Y:S01]  /*89e0*/  FFMA.FTZ R47, R34, R41.reuse, -R45 ;  /* 0x00000029222f7223 */ /* 0x080fe2000001082d */
[----:B------:R-:W-:Y:S01]  /*89f0*/  FFMA.FTZ R49, R40, R41, R43 ;  /* 0x0000002928317223 */ /* 0x000fe2000001002b */
        /* <DEDUP_REMOVED lines=9> */
[-C--:B------:R-:W-:Y:S01]  /*8a90*/  FMUL.FTZ R41, R35, R113.reuse ;  /* 0x0000007123297220 */ /* 0x080fe20000410000 */
[----:B------:R-:W-:Y:S01]  /*8aa0*/  F2FP.F16.E4M3.UNPACK_B R33, R112.H1 ;  /* 0x00000070ff21723e */ /* 0x000fe200030006ff */
[C---:B------:R-:W-:Y:S01]  /*8ab0*/  FMUL.FTZ R46, R32.reuse, R113 ;  /* 0x00000071202e7220 */ /* 0x040fe20000410000 */
[----:B------:R-:W-:Y:S01]  /*8ac0*/  F2FP.F16.E4M3.UNPACK_B R34, R14.H1 ;  /* 0x0000000eff22723e */ /* 0x000fe200030006ff */
        /* <DEDUP_REMOVED lines=9> */
[-C--:B------:R-:W-:Y:S01]  /*8b60*/  FMUL.FTZ R46, R38, R41.reuse ;  /* 0x00000029262e7220 */ /* 0x080fe20000410000 */
[----:B------:R-:W-:Y:S01]  /*8b70*/  HADD2.F32 R35, -RZ, R40.H0_H0 ;  /* 0x20000028ff237230 */ /* 0x000fe20000004100 */
[----:B------:R-:W-:Y:S01]  /*8b80*/  F2FP.F16.E4M3.UNPACK_B R10, R10 ;  /* 0x0000000aff0a723e */ /* 0x000fe200020006ff */
        /* <DEDUP_REMOVED lines=12> */
[----:B------:R-:W-:Y:S01]  /*8c50*/  F2FP.F16.E4M3.UNPACK_B R110, R110 ;  /* 0x0000006eff6e723e */ /* 0x000fe200020006ff */
[----:B------:R-:W-:Y:S01]  /*8c60*/  HADD2.F32 R14, -RZ, R10.H0_H0 ;  /* 0x2000000aff0e7230 */ /* 0x000fe20000004100 */
[----:B------:R-:W-:Y:S01]  /*8c70*/  F2FP.SATFINITE.E4M3.F32.PACK_AB_MERGE_C R8, R47, R8, RZ ;  /* 0x000000082f08723e */ /* 0x000fe200048070ff */
[----:B------:R-:W-:Y:S01]  /*8c80*/  HADD2.F32 R33, -RZ, R32.H0_H0 ;  /* 0x20000020ff217230 */ /* 0x000fe20000004100 */
[----:B------:R-:W-:Y:S01]  /*8c90*/  F2FP.SATFINITE.E4M3.F32.PACK_AB_MERGE_C R113, R113, R40, RZ ;  /* 0x000000287171723e */ /* 0x000fe200048070ff */
[----:B------:R-:W-:Y:S01]  /*8ca0*/  HADD2.F32 R41, -RZ, R112.H1_H1 ;  /* 0x30000070ff297230 */ /* 0x000fe20000004100 */
[----:B------:R-:W-:Y:S01]  /*8cb0*/  F2FP.SATFINITE.E4M3.F32.PACK_AB_MERGE_C R8, R45, R42, R8 ;  /* 0x0000002a2d08723e */ /* 0x000fe20004807008 */
[----:B------:R-:W-:-:S02]  /*8cc0*/  HADD2.F32 R32, -RZ, R32.H1_H1 ;  /* 0x30000020ff207230 */ /* 0x000fc40000004100 */
[CC--:B------:R-:W-:Y:S01]  /*8cd0*/  FMUL.FTZ R43, R33.reuse, R38.reuse ;  /* 0x00000026212b7220 */ /* 0x0c0fe20000410000 */
[----:B------:R-:W-:Y:S02]  /*8ce0*/  HADD2.F32 R34, -RZ, R110.H0_H0 ;  /* 0x2000006eff227230 */ /* 0x000fe40000004100 */
[----:B------:R-:W-:Y:S01]  /*8cf0*/  FMUL.FTZ R38, R14, R38 ;  /* 0x000000260e267220 */ /* 0x000fe20000410000 */
[----:B------:R-:W-:Y:S02]  /*8d00*/  HADD2.F32 R10, -RZ, R10.H1_H1 ;  /* 0x3000000aff0a7230 */ /* 0x000fe40000004100 */
[-C--:B------:R-:W-:Y:S01]  /*8d10*/  FMUL.FTZ R51, R32, R41.reuse ;  /* 0x0000002920337220 */ /* 0x080fe20000410000 */
[----:B------:R-:W-:Y:S02]  /*8d20*/  HADD2.F32 R35, -RZ, R110.H1_H1 ;  /* 0x3000006eff237230 */ /* 0x000fe40000004100 */
[-C--:B------:R-:W-:Y:S01]  /*8d30*/  FFMA.FTZ R14, R14, R34.reuse, -R43 ;  /* 0x000000220e0e7223 */ /* 0x080fe2000001082b */
        /* <DEDUP_REMOVED lines=8> */
[----:B------:R-:W-:Y:S01]  /*8dc0*/  F2FP.SATFINITE.E4M3.F32.PACK_AB_MERGE_C R10, R109, R46, RZ ;  /* 0x0000002e6d0a723e */ /* 0x000fe200048070ff */
[----:B------:R-:W-:Y:S01]  /*8dd0*/  HADD2.F32 R43, -RZ, R42.H0_H0 ;  /* 0x2000002aff2b7230 */ /* 0x000fe20000004100 */
[----:B------:R-:W-:Y:S01]  /*8de0*/  F2FP.SATFINITE.E4M3.F32.PACK_AB_MERGE_C R12, R49, R12, RZ ;  /* 0x0000000c310c723e */ /* 0x000fe200048070ff */
[----:B------:R-:W-:Y:S01]  /*8df0*/  HADD2.F32 R32, -RZ, R33.H0_H0 ;  /* 0x20000021ff207230 */ /* 0x000fe20000004100 */
[----:B------:R-:W-:-:S02]  /*8e00*/  F2FP.F16.E4M3.UNPACK_B R40, R6 ;  /* 0x00000006ff28723e */ /* 0x000fc400020006ff */
[----:B------:R-:W-:Y:S01]  /*8e10*/  F2FP.SATFINITE.E4M3.F32.PACK_AB_MERGE_C R10, R51, R14, R10 ;  /* 0x0000000e330a723e */ /* 0x000fe2000480700a */
[-C--:B------:R-:W-:Y:S01]  /*8e20*/  FMUL.FTZ R45, R35, R43.reuse ;  /* 0x0000002b232d7220 */ /* 0x080fe20000410000 */
[----:B------:R-:W-:Y:S01]  /*8e30*/  F2FP.SATFINITE.E4M3.F32.PACK_AB_MERGE_C R12, R111, R44, R12 ;  /* 0x0000002c6f0c723e */ /* 0x000fe2000480700c */
[C---:B------:R-:W-:Y:S01]  /*8e40*/  FMUL.FTZ R44, R32.reuse, R43 ;  /* 0x0000002b202c7220 */ /* 0x040fe20000410000 */
[----:B------:R-:W-:Y:S01]  /*8e50*/  F2FP.SATFINITE.E4M3.F32.PACK_AB_MERGE_C R14, R41, R38, R113 ;  /* 0x00000026290e723e */ /* 0x000fe20004807071 */
[----:B------:R-:W-:Y:S01]  /*8e60*/  HADD2.F32 R41, -RZ, R40.H0_H0 ;  /* 0x20000028ff297230 */ /* 0x000fe20000004100 */
[----:B------:R-:W-:Y:S01]  /*8e70*/  F2FP.F16.E4M3.UNPACK_B R9, R9.H1 ;  /* 0x00000009ff09723e */ /* 0x000fe200030006ff */
[----:B------:R-:W-:Y:S01]  /*8e80*/  HADD2.F32 R38, -RZ, R34.H1_H1 ;  /* 0x30000022ff267230 */ /* 0x000fe20000004100 */
[----:B------:R-:W-:Y:S01]  /*8e90*/  F2FP.F16.E4M3.UNPACK_B R13, R13.H1 ;  /* 0x0000000dff0d723e */ /* 0x000fe200030006ff */
[----:B------:R-:W-:Y:S02]  /*8ea0*/  HADD2.F32 R43, -RZ, R42.H1_H1 ;  /* 0x3000002aff2b7230 */ /* 0x000fe40000004100 */
[----:B------:R-:W-:Y:S01]  /*8eb0*/  FFMA.FTZ R32, R32, R41, -R45 ;  /* 0x0000002920207223 */ /* 0x000fe2000001082d */
[----:B------:R-:W-:-:S02]  /*8ec0*/  HADD2.F32 R34, -RZ, R33.H1_H1 ;  /* 0x30000021ff227230 */ /* 0x000fc40000004100 */
[----:B------:R-:W-:Y:S01]  /*8ed0*/  FFMA.FTZ R33, R35, R41, R44 ;  /* 0x0000002923217223 */ /* 0x000fe2000001002c */
[----:B------:R-:W-:Y:S02]  /*8ee0*/  HADD2.F32 R35, -RZ, R40.H1_H1 ;  /* 0x30000028ff237230 */ /* 0x000fe40000004100 */
[----:B------:R-:W-:Y:S01]  /*8ef0*/  FMUL.FTZ R41, R38, R43 ;  /* 0x0000002b26297220 */ /* 0x000fe20000410000 */
[----:B------:R-:W-:Y:S01]  /*8f00*/  F2FP.F16.E4M3.UNPACK_B R40, R7.H1 ;  /* 0x00000007ff28723e */ /* 0x000fe200030006ff */
[C---:B------:R-:W-:Y:S01]  /*8f10*/  FMUL.FTZ R43, R34.reuse, R43 ;  /* 0x0000002b222b7220 */ /* 0x040fe20000410000 */
[----:B------:R-:W-:Y:S02]  /*8f20*/  HADD2.F32 R7, -RZ, R9.H0_H0 ;  /* 0x20000009ff077230 */ /* 0x000fe40000004100 */
[-C--:B------:R-:W-:Y:S01]  /*8f30*/  FFMA.FTZ R45, R34, R35.reuse, -R41 ;  /* 0x00000023222d7223 */ /* 0x080fe20000010829 */
[----:B------:R-:W-:Y:S02]  /*8f40*/  HADD2.F32 R34, -RZ, R13.H0_H0 ;  /* 0x2000000dff227230 */ /* 0x000fe40000004100 */
[----:B------:R-:W-:Y:S01]  /*8f50*/  FFMA.FTZ R46, R38, R35, R43 ;  /* 0x00000023262e7223 */ /* 0x000fe2000001002b */
[----:B------:R-:W-:Y:S01]  /*8f60*/  F2FP.F16.E4M3.UNPACK_B R6, R6.H1 ;  /* 0x00000006ff06723e */ /* 0x000fe200030006ff */
[----:B------:R-:W-:-:S02]  /*8f70*/  HADD2.F32 R38, -RZ, R40.H0_H0 ;  /* 0x20000028ff267230 */ /* 0x000fc40000004100 */
[----:B------:R-:W-:Y:S02]  /*8f80*/  HADD2.F32 R13, -RZ, R13.H1_H1 ;  /* 0x3000000dff0d7230 */ /* 0x000fe40000004100 */
[----:B------:R-:W-:Y:S02]  /*8f90*/  HADD2.F32 R40, -RZ, R40.H1_H1 ;  /* 0x30000028ff287230 */ /* 0x000fe40000004100 */
[-C--:B------:R-:W-:Y:S01]  /*8fa0*/  FMUL.FTZ R42, R34, R38.reuse ;  /* 0x00000026222a7220 */ /* 0x080fe20000410000 */
[--C-:B------:R-:W-:Y:S02]  /*8fb0*/  HADD2.F32 R35, -RZ, R6.reuse.H0_H0 ;  /* 0x20000006ff237230 */ /* 0x100fe40000004100 */
[----:B------:R-:W-:Y:S01]  /*8fc0*/  FMUL.FTZ R41, R7, R38 ;  /* 0x0000002607297220 */ /* 0x000fe20000410000 */
[----:B------:R-:W-:Y:S02]  /*8fd0*/  HADD2.F32 R9, -RZ, R9.H1_H1 ;  /* 0x30000009ff097230 */ /* 0x000fe40000004100 */
[----:B------:R-:W-:-:S02]  /*8fe0*/  HADD2.F32 R38, -RZ, R6.H1_H1 ;  /* 0x30000006ff267230 */ /* 0x000fc40000004100 */
[----:B------:R-:W-:Y:S01]  /*8ff0*/  FMUL.FTZ R6, R13, R40 ;  /* 0x000000280d067220 */ /* 0x000fe20000410000 */
[-C--:B------:R-:W-:Y:S01]  /*9000*/  FFMA.FTZ R48, R34, R35.reuse, R41 ;  /* 0x0000002322307223 */ /* 0x080fe20000010029 */
[----:B------:R-:W-:Y:S01]  /*9010*/  FFMA.FTZ R47, R7, R35, -R42 ;  /* 0x00000023072f7223 */ /* 0x000fe2000001082a */
[----:B------:R-:W-:Y:S01]  /*9020*/  F2FP.F16.E4M3.UNPACK_B R34, R15 ;  /* 0x0000000fff22723e */ /* 0x000fe200020006ff */
[C---:B------:R-:W-:Y:S01]  /*9030*/  FFMA.FTZ R50, R9.reuse, R38, -R6 ;  /* 0x0000002609327223 */ /* 0x040fe20000010806 */
[----:B------:R-:W-:Y:S01]  /*9040*/  FMUL.FTZ R40, R9, R40 ;  /* 0x0000002809287220 */ /* 0x000fe20000410000 */
[----:B------:R-:W-:Y:S02]  /*9050*/  F2FP.F16.E4M3.UNPACK_B R6, R11 ;  /* 0x0000000bff06723e */ /* 0x000fe400020006ff */
[----:B------:R-:W-:Y:S01]  /*9060*/  F2FP.F16.E4M3.UNPACK_B R15, R15.H1 ;  /* 0x0000000fff0f723e */ /* 0x000fe200030006ff */
[----:B------:R-:W-:Y:S01]  /*9070*/  FFMA.FTZ R49, R13, R38, R40 ;  /* 0x000000260d317223 */ /* 0x000fe20000010028 */
[-C--:B------:R-:W-:Y:S01]  /*9080*/  F2FP.F16.E4M3.UNPACK_B R41, R5.reuse ;  /* 0x00000005ff29723e */ /* 0x080fe200020006ff */
[----:B------:R-:W-:Y:S01]  /*9090*/  HADD2.F32 R13, -RZ, R34.H0_H0 ;  /* 0x20000022ff0d7230 */ /* 0x000fe20000004100 */
[----:B------:R-:W-:Y:S01]  /*90a0*/  F2FP.F16.E4M3.UNPACK_B R42, R5.H1 ;  /* 0x00000005ff2a723e */ /* 0x000fe200030006ff */
[----:B------:R-:W-:Y:S01]  /*90b0*/  HADD2.F32 R7, -RZ, R6.H0_H0 ;  /* 0x20000006ff077230 */ /* 0x000fe20000004100 */
[----:B------:R-:W-:Y:S01]  /*90c0*/  F2FP.F16.E4M3.UNPACK_B R11, R11.H1 ;  /* 0x0000000bff0b723e */ /* 0x000fe200030006ff */
[----:B------:R-:W-:Y:S01]  /*90d0*/  HADD2.F32 R44, -RZ, R41.H0_H0 ;  /* 0x20000029ff2c7230 */ /* 0x000fe20000004100 */
[-C--:B------:R-:W-:Y:S01]  /*90e0*/  F2FP.F16.E4M3.UNPACK_B R5, R4.reuse ;  /* 0x00000004ff05723e */ /* 0x080fe200020006ff */
[----:B------:R-:W-:Y:S01]  /*90f0*/  HADD2.F32 R43, -RZ, R42.H0_H0 ;  /* 0x2000002aff2b7230 */ /* 0x000fe20000004100 */
[----:B------:R-:W-:Y:S01]  /*9100*/  F2FP.F16.E4M3.UNPACK_B R35, R4.H1 ;  /* 0x00000004ff23723e */ /* 0x000fe200030006ff */
        /* <DEDUP_REMOVED lines=9> */
[-C--:B------:R-:W-:Y:S01]  /*91a0*/  FFMA.FTZ R110, R7, R38.reuse, -R110 ;  /* 0x00000026076e7223 */ /* 0x080fe2000001086e */
[----:B------:R-:W-:Y:S02]  /*91b0*/  HADD2.F32 R42, -RZ, R42.H1_H1 ;  /* 0x3000002aff2a7230 */ /* 0x000fe40000004100 */
[----:B------:R-:W-:Y:S01]  /*91c0*/  FFMA.FTZ R44, R13, R38, R44 ;  /* 0x000000260d2c7223 */ /* 0x000fe2000001002c */
[----:B------:R-:W-:Y:S02]  /*91d0*/  HADD2.F32 R11, -RZ, R11.H1_H1 ;  /* 0x3000000bff0b7230 */ /* 0x000fe40000004100 */
[----:B------:R-:W-:Y:S01]  /*91e0*/  FFMA.FTZ R43, R4, R40, R43 ;  /* 0x00000028042b7223 */ /* 0x000fe2000001002b */
[----:B------:R-:W-:Y:S02]  /*91f0*/  HADD2.F32 R34, -RZ, R34.H1_H1 ;  /* 0x30000022ff227230 */ /* 0x000fe40000004100 */
[----:B------:R-:W-:Y:S01]  /*9200*/  FMUL.FTZ R38, R15, R42 ;  /* 0x0000002a0f267220 */ /* 0x000fe20000410000 */
[----:B------:R-:W-:-:S02]  /*9210*/  HADD2.F32 R41, -RZ, R41.H1_H1 ;  /* 0x30000029ff297230 */ /* 0x000fc40000004100 */
[----:B------:R-:W-:Y:S01]  /*9220*/  FMUL.FTZ R42, R11, R42 ;  /* 0x0000002a0b2a7220 */ /* 0x000fe20000410000 */
[----:B------:R-:W-:Y:S02]  /*9230*/  HADD2.F32 R6, -RZ, R6.H1_H1 ;  /* 0x30000006ff067230 */ /* 0x000fe40000004100 */
[----:B------:R-:W-:Y:S01]  /*9240*/  FFMA.FTZ R112, R9, R40, -R112 ;  /* 0x0000002809707223 */ /* 0x000fe20000010870 */
        /* <DEDUP_REMOVED lines=9> */
[----:B------:R-:W-:-:S02]  /*92e0*/  F2FP.SATFINITE.E4M3.F32.PACK_AB_MERGE_C R48, R49, R48, RZ ;  /* 0x000000303130723e */ /* 0x000fc400048070ff */
[----:B------:R-:W-:Y:S02]  /*92f0*/  F2FP.SATFINITE.E4M3.F32.PACK_AB_MERGE_C R11, R11, R112, RZ ;  /* 0x000000700b0b723e */ /* 0x000fe400048070ff */
[----:B------:R-:W-:Y:S02]  /*9300*/  F2FP.SATFINITE.E4M3.F32.PACK_AB_MERGE_C R42, R42, R43, RZ ;  /* 0x0000002b2a2a723e */ /* 0x000fe400048070ff */
[----:B------:R-:W-:Y:S02]  /*9310*/  F2FP.SATFINITE.E4M3.F32.PACK_AB_MERGE_C R9, R45, R32, R47 ;  /* 0x000000202d09723e */ /* 0x000fe4000480702f */
[----:B------:R-:W-:Y:S02]  /*9320*/  F2FP.SATFINITE.E4M3.F32.PACK_AB_MERGE_C R11, R7, R110, R11 ;  /* 0x0000006e070b723e */ /* 0x000fe4000480700b */
[----:B------:R-:W-:Y:S02]  /*9330*/  F2FP.SATFINITE.E4M3.F32.PACK_AB_MERGE_C R13, R46, R33, R48 ;  /* 0x000000212e0d723e */ /* 0x000fe40004807030 */
[----:B------:R-:W-:-:S07]  /*9340*/  F2FP.SATFINITE.E4M3.F32.PACK_AB_MERGE_C R15, R41, R44, R42 ;  /* 0x0000002c290f723e */ /* 0x000fce000480702a */
.L_x_4560:
[----:B------:R-:W-:Y:S05]  /*9350*/  BSYNC B1 ;  /* 0x0000000000017941 */ /* 0x000fea0003800000 */
.L_x_4559:
[----:B0-----:R4:W-:Y:S01]  /*9360*/  STG.E.128 desc[UR40][R36.64], R8 ;  /* 0x0000000824007986 */ /* 0x0019e2000c101d28 */
[----:B------:R-:W-:-:S13]  /*9370*/  ISETP.GE.AND P4, PT, R39, R115, PT ;  /* 0x000000732700720c */ /* 0x000fda0003f86270 */
[----:B------:R-:W-:Y:S05]  /*9380*/  @P4 BRA `(.L_x_4523) ;  /* 0x00000000009c4947 */ /* 0x000fea0003800000 */
[--C-:B------:R-:W-:Y:S02]  /*9390*/  SHF.R.S32.HI R4, RZ, 0x1f, R39.reuse ;  /* 0x0000001fff047819 */ /* 0x100fe40000011427 */
[----:B------:R-:W-:-:S04]  /*93a0*/  IADD3 R39, P4, P5, R60, R98, R39 ;  /* 0x000000623c277210 */ /* 0x000fc80007d9e027 */
[----:B------:R-:W-:Y:S02]  /*93b0*/  IADD3.X R4, R100, R117, R4, P4, P5 ;  /* 0x0000007564047210 */ /* 0x000fe400027ea404 */
[----:B------:R-:W-:-:S05]  /*93c0*/  IADD3 R96, P4, R39, R96, RZ ;  /* 0x0000006027607210 */ /* 0x000fca0007f9e0ff */
[----:B------:R-:W-:-:S05]  /*93d0*/  IMAD.X R97, R4, 0x1, R97, P4 ;  /* 0x0000000104617824 */ /* 0x000fca00020e0661 */
[----:B--2---:R0:W-:Y:S01]  /*93e0*/  STG.E.128 desc[UR40][R96.64], R12 ;  /* 0x0000000c60007986 */ /* 0x0041e2000c101d28 */
[----:B------:R-:W-:Y:S05]  /*93f0*/  BRA `(.L_x_4523) ;  /* 0x0000000000807947 */ /* 0x000fea0003800000 */
.L_x_4516:
[----:B------:R-:W-:-:S06]  /*9400*/  UISETP.NE.AND UP0, UPT, UR42, 0x3, UPT ;  /* 0x000000032a00788c */ /* 0x000fcc000bf05270 */
[----:B------:R-:W-:-:S13]  /*9410*/  PLOP3.LUT P3, PT, PT, PT, UP0, 0x80, 0x0 ;  /* 0x000000000000781c */ /* 0x000fda0003f6f008 */
[----:B------:R-:W-:Y:S05]  /*9420*/  @!P3 BRA `(.L_x_4561) ;  /* 0x000000000004b947 */ /* 0x000fea0003800000 */
[----:B------:R-:W-:Y:S01]  /*9430*/  BPT.TRAP 0x1 ;  /* 0x000000040000795c */ /* 0x000fe20000300000 */
.L_x_4561:
[----:B------:R-:W-:Y:S01]  /*9440*/  IMAD R103, R17, 0x8, R16 ;  /* 0x0000000811677824 */ /* 0x000fe200078e0210 */
[----:B------:R-:W-:Y:S01]  /*9450*/  SHF.L.U32 R108, R206, 0x1f, RZ ;  /* 0x0000001fce6c7819 */ /* 0x000fe200000006ff */
[----:B------:R-:W-:Y:S01]  /*9460*/  IMAD R107, R24, -0x80, R2 ;  /* 0xffffff80186b7824 */ /* 0x000fe200078e0202 */
[----:B------:R-:W-:Y:S02]  /*9470*/  BSSY B1, `(.L_x_4562) ;  /* 0x0000004000017945 */ /* 0x000fe40003800000 */
[----:B------:R-:W0:Y:S02]  /*9480*/  SYNCS.PHASECHK.TRANS64.TRYWAIT P4, [R103+URZ+0x2a890], R108 ;  /* 0x02a8906c670075a7 */ /* 0x000e24000808017f */
[----:B------:R-:W-:Y:S01]  /*9490*/  VIMNMX R107, R107, 0x80, PT ;  /* 0x000000806b6b7848 */ /* 0x000fe20003fe0100 */
[----:B0-----:R-:W-:Y:S06]  /*94a0*/  @!P4 BRA `(.L_x_4563) ;  /* 0x0000025400dcc947 */ /* 0x001fec0003800000 */
.L_x_4891:
[----:B------:R-:W-:Y:S05]  /*94b0*/  BSYNC B1 ;  /* 0x0000000000017941 */ /* 0x000fea0003800000 */
.L_x_4562:
        /* <DEDUP_REMOVED lines=20> */
.L_x_4523:
[----:B------:R-:W-:Y:S05]  /*9600*/  BSYNC B0 ;  /* 0x0000000000007941 */ /* 0x000fea0003800000 */
.L_x_4515:
[----:B-1234-:R-:W1:Y:S01]  /*9610*/  S2R R4, SR_TID.X ;  /* 0x0000000000047919 */ /* 0x01ee620000002100 */
        /* <DEDUP_REMOVED lines=8> */
[----:B-1----:R-:W-:Y:S01]  /*96a0*/  LOP3.LUT R4, R4, 0x7f, RZ, 0xc0, !PT ;  /* 0x0000007f04047812 */ /* 0x002fe200078ec0ff */
[----:B--2---:R1:W-:Y:S03]  /*96b0*/  BAR.SYNC.DEFER_BLOCKING R77, 0x80 ;  /* 0x0002004d0000751d */ /* 0x0043e60000010000 */
[----:B------:R-:W-:-:S13]  /*96c0*/  ISETP.NE.AND P4, PT, R4, RZ, PT ;  /* 0x000000ff0400720c */ /* 0x000fda0003f85270 */
[----:B------:R-:W-:-:S05]  /*96d0*/  @!P4 VIADD R4, R103, 0x2a8a0 ;  /* 0x0002a8a06704c836 */ /* 0x000fca0000000000 */
[----:B------:R-:W-:-:S04]  /*96e0*/  @!P4 PRMT R4, RZ, 0x654, R4 ;  /* 0x00000654ff04c816 */ /* 0x000fc80000000004 */
[----:B------:R1:W-:Y:S01]  /*96f0*/  @!P4 SYNCS.ARRIVE.TRANS64.RED.A1T0 RZ, [R4+URZ], RZ ;  /* 0x000000ff04ffc9a7 */ /* 0x0003e2000810043f */
[----:B------:R-:W-:Y:S05]  /*9700*/  @!P3 BRA `(.L_x_4565) ;  /* 0x000000000004b947 */ /* 0x000fea0003800000 */
[----:B------:R-:W-:Y:S01]  /*9710*/  BPT.TRAP 0x1 ;  /* 0x000000040000795c */ /* 0x000fe20000300000 */
.L_x_4565:
[----:B------:R-:W-:Y:S05]  /*9720*/  BSYNC B0 ;  /* 0x0000000000007941 */ /* 0x000fea0003800000 */
.L_x_4564:
[----:B------:R-:W2:Y:S01]  /*9730*/  SYNCS.PHASECHK.TRANS64.TRYWAIT P3, [R103+URZ+0x2a8b0], R108 ;  /* 0x02a8b06c670075a7 */ /* 0x000ea2000806017f */
[----:B------:R-:W-:Y:S04]  /*9740*/  BSSY B0, `(.L_x_4566) ;  /* 0x0000002000007945 */ /* 0x000fe80003800000 */
[----:B--2---:R-:W-:Y:S05]  /*9750*/  @!P3 BRA `(.L_x_4567) ;  /* 0x000002540044b947 */ /* 0x004fea0003800000 */
.L_x_4892:
[----:B------:R-:W-:Y:S05]  /*9760*/  BSYNC B0 ;  /* 0x0000000000007941 */ /* 0x000fea0003800000 */
.L_x_4566:
[----:B------:R-:W-:Y:S01]  /*9770*/  ISETP.GE.AND P3, PT, R201, R107, PT ;  /* 0x0000006bc900720c */ /* 0x000fe20003f66270 */
[----:B------:R-:W-:-:S12]  /*9780*/  BSSY B0, `(.L_x_4568) ;  /* 0x000001f000007945 */ /* 0x000fd80003800000 */
[----:B------:R-:W-:Y:S05]  /*9790*/  @P3 BRA `(.L_x_4569) ;  /* 0x0000000000743947 */ /* 0x000fea0003800000 */
[----:B-1----:R-:W-:Y:S01]  /*97a0*/  IMAD.WIDE R4, R24, 0x80, R20 ;  /* 0x0000008018047825 */ /* 0x002fe200078e0214 */
[----:B------:R-:W-:Y:S01]  /*97b0*/  ULDC.64 UR4, c[0x0][0x328] ;  /* 0x0000ca0000047ab9 */ /* 0x000fe20000000a00 */
[----:B------:R-:W-:Y:S02]  /*97c0*/  ULDC.64 UR6, c[0x0][0x318] ;  /* 0x0000c60000067ab9 */ /* 0x000fe40000000a00 */
[----:B------:R-:W-:Y:S02]  /*97d0*/  IMAD.MOV.U32 R6, RZ, RZ, R58 ;  /* 0x000000ffff067224 */ /* 0x000fe400078e003a */
[----:B------:R-:W-:Y:S02]  /*97e0*/  IMAD.MOV.U32 R7, RZ, RZ, R65 ;  /* 0x000000ffff077224 */ /* 0x000fe400078e0041 */
[----:B------:R-:W-:Y:S02]  /*97f0*/  IMAD R5, R5, UR4, RZ ;  /* 0x0000000405057c24 */ /* 0x000fe4000f8e02ff */
[----:B------:R-:W-:Y:S01]  /*9800*/  IMAD.WIDE.U32 R6, R4, UR4, R6 ;  /* 0x0000000404067c25 */ /* 0x000fe2000f8e0006 */
[----:B------:R-:W-:-:S03]  /*9810*/  ULDC UR4, c[0x0][0x2f4] ;  /* 0x0000bd0000047ab9 */ /* 0x000fc60000000800 */
[----:B------:R-:W-:Y:S01]  /*9820*/  IMAD R5, R4, UR5, R5 ;  /* 0x0000000504057c24 */ /* 0x000fe2000f8e0205 */
[----:B------:R-:W-:-:S04]  /*9830*/  IADD3 R8, P3, R6, UR6, RZ ;  /* 0x0000000606087c10 */ /* 0x000fc8000ff7e0ff */
[----:B------:R-:W-:Y:S02]  /*9840*/  IADD3.X R9, R7, UR7, R5, P3, !PT ;  /* 0x0000000707097c10 */ /* 0x000fe40009ffe405 */
[----:B------:R-:W-:-:S13]  /*9850*/  ISETP.GE.AND P3, PT, R22, UR4, PT ;  /* 0x0000000416007c0c */ /* 0x000fda000bf66270 */
[----:B------:R-:W1:Y:S04]  /*9860*/  @!P3 LDS.128 R4, [R106+0xc400] ;  /* 0x00c400006a04b984 */ /* 0x000e680000000c00 */
[----:B-1----:R-:W-:Y:S01]  /*9870*/  @!P3 STG.E.128 desc[UR40][R8.64], R4 ;  /* 0x000000040800b986 */ /* 0x002fe2000c101d28 */
        /* <DEDUP_REMOVED lines=14> */
[----:B-1----:R3:W-:Y:S02]  /*9960*/  @!P3 STG.E.128 desc[UR40][R8.64+0xa0], R4 ;  /* 0x0000a0040800b986 */ /* 0x0027e4000c101d28 */
.L_x_4569:
[----:B------:R-:W-:Y:S05]  /*9970*/  BSYNC B0 ;  /* 0x0000000000007941 */ /* 0x000fea0003800000 */
.L_x_4568:
[----:B------:R-:W-:Y:S01]  /*9980*/  @!PT LDS RZ, [RZ] ;  /* 0x00000000fffff984 */ /* 0x000fe20000000800 */
[----:B------:R-:W-:Y:S01]  /*9990*/  @!PT LDS RZ, [RZ] ;  /* 0x00000000fffff984 */ /* 0x000fe20000000800 */
[----:B------:R-:W-:Y:S01]  /*99a0*/  @!PT LDS RZ, [RZ] ;  /* 0x00000000fffff984 */ /* 0x000fe20000000800 */
[----:B------:R-:W-:Y:S01]  /*99b0*/  @!PT LDS RZ, [RZ] ;  /* 0x00000000fffff984 */ /* 0x000fe20000000800 */
[----:B------:R4:W-:Y:S06]  /*99c0*/  MEMBAR.ALL.CTA ;  /* 0x0000000000007992 */ /* 0x0009ec0000008000 */
[----:B----4-:R-:W4:Y:S01]  /*99d0*/  FENCE.VIEW.ASYNC.S ;  /* 0x00000000000073c6 */ /* 0x010f220000000000 */
[----:B------:R-:W-:Y:S02]  /*99e0*/  VIADD R17, R17, 0x1 ;  /* 0x0000000111117836 */ /* 0x000fe40000000000 */
[----:B0-2---:R-:W-:Y:S01]  /*99f0*/  @!P4 VIADD R103, R103, 0x2a8c0 ;  /* 0x0002a8c06767c836 */ /* 0x005fe20000000000 */
[----:B----4-:R0:W-:Y:S02]  /*9a00*/  BAR.SYNC.DEFER_BLOCKING R77, 0x80 ;  /* 0x0002004d0000751d */ /* 0x0101e40000010000 */
[----:B------:R-:W-:-:S02]  /*9a10*/  ISETP.NE.AND P3, PT, R17, 0x2, PT ;  /* 0x000000021100780c */ /* 0x000fc40003f65270 */
[----:B------:R-:W-:Y:S02]  /*9a20*/  @!P4 PRMT R103, RZ, 0x654, R103 ;  /* 0x00000654ff67c816 */ /* 0x000fe40000000067 */
[----:B---3--:R-:W-:Y:S02]  /*9a30*/  SEL R5, RZ, 0x1, P3 ;  /* 0x00000001ff057807 */ /* 0x008fe40001800000 */
[----:B------:R-:W-:Y:S02]  /*9a40*/  SEL R17, R17, RZ, P3 ;  /* 0x000000ff11117207 */ /* 0x000fe40001800000 */
[----:B------:R-:W-:Y:S01]  /*9a50*/  LOP3.LUT R206, R206, R5, RZ, 0x3c, !PT ;  /* 0x00000005cece7212 */ /* 0x000fe200078e3cff */
[----:B------:R0:W-:Y:S01]  /*9a60*/  @!P4 SYNCS.ARRIVE.TRANS64.RED.A1T0 RZ, [R103+URZ], RZ ;  /* 0x000000ff67ffc9a7 */ /* 0x0001e2000810043f */
[----:B------:R-:W-:Y:S05]  /*9a70*/  @P2 BRA `(.L_x_4570) ;  /* 0xffffff9000c02947 */ /* 0x000fea000383ffff */
[----:B-1----:R-:W1:Y:S01]  /*9a80*/  S2R R4, SR_TID.X ;  /* 0x0000000000047919 */ /* 0x002e620000002100 */
[----:B------:R-:W-:Y:S02]  /*9a90*/  PLOP3.LUT P0, PT, PT, PT, PT, 0x8, 0x0 ;  /* 0x000000000000781c */ /* 0x000fe40003f0e170 */
[----:B-1----:R-:W-:-:S04]  /*9aa0*/  SHF.R.U32.HI R4, RZ, 0x7, R4 ;  /* 0x00000007ff047819 */ /* 0x002fc80000011604 */
[----:B------:R-:W-:-:S13]  /*9ab0*/  ISETP.NE.AND P5, PT, R4, 0x1, PT ;  /* 0x000000010400780c */ /* 0x000fda0003fa5270 */
[----:B------:R-:W-:Y:S06]  /*9ac0*/  @!P5 BAR.ARV 0x9, 0x100 ;  /* 0x024400000000db1d */ /* 0x000fec0000002000 */
.L_x_4510:
[----:B------:R-:W1:Y:S01]  /*9ad0*/  LDC R0, c[0x0][0x448] ;  /* 0x00011200ff007b82 */ /* 0x000e620000000800 */
[----:B------:R-:W-:-:S07]  /*9ae0*/  VIADD R3, R207, 0x7f ;  /* 0x0000007fcf037836 */ /* 0x000fce0000000000 */
[----:B------:R-:W2:Y:S01]  /*9af0*/  LDC.64 R6, c[0x0][0x9e0] ;  /* 0x00027800ff067b82 */ /* 0x000ea20000000a00 */
[----:B-1----:R-:W-:Y:S02]  /*9b00*/  ISETP.NE.AND P1, PT, R0, 0x1, PT ;  /* 0x000000010000780c */ /* 0x002fe40003f25270 */
[----:B--2---:R-:W-:-:S11]  /*9b10*/  ISETP.GE.AND P2, PT, R7, 0x1, PT ;  /* 0x000000010700780c */ /* 0x004fd60003f46270 */
[----:B------:R-:W1:Y:S08]  /*9b20*/  @P1 LDC R0, c[0x0][0x44c] ;  /* 0x00011300ff001b82 */ /* 0x000e700000000800 */
[----:B------:R-:W2:Y:S01]  /*9b30*/  @P1 LDC R5, c[0x0][0x450] ;  /* 0x00011400ff051b82 */ /* 0x000ea20000000800 */
[----:B-1----:R-:W-:-:S05]  /*9b40*/  @P1 IMAD.HI.U32 R0, R3, R0, RZ ;  /* 0x0000000003001227 */ /* 0x002fca00078e00ff */
[----:B--2---:R-:W-:-:S05]  /*9b50*/  @P1 SHF.R.U32.HI R3, RZ, R5, R0 ;  /* 0x00000005ff031219 */ /* 0x004fca0000011600 */
[----:B------:R-:W-:Y:S01]  /*9b60*/  IMAD.IADD R3, R28, 0x1, R3 ;  /* 0x000000011c037824 */ /* 0x000fe200078e0203 */
[----:B------:R-:W-:Y:S06]  /*9b70*/  @P0 BRA `(.L_x_4571) ;  /* 0x00000000000c0947 */ /* 0x000fec0003800000 */
[----:B------:R-:W1:Y:S01]  /*9b80*/  FENCE.VIEW.ASYNC.G ;  /* 0x00000000000073c6 */ /* 0x000e620000000100 */
[----:B------:R-:W-:Y:S05]  /*9b90*/  WARPSYNC.ALL ;  /* 0x0000000000007948 */ /* 0x000fea0003800000 */
[----:B-1----:R-:W-:Y:S06]  /*9ba0*/  BAR.ARV 0xc, 0x180 ;  /* 0x0306000000007b1d */ /* 0x002fec0000002000 */
.L_x_4571:
        /* <DEDUP_REMOVED lines=13> */
.L_x_4574:
[----:B------:R-:W-:-:S13]  /*9c80*/  ISETP.NE.AND P0, PT, R7, 0x1, PT ;  /* 0x000000010700780c */ /* 0x000fda0003f05270 */
[----:B------:R-:W1:Y:S02]  /*9c90*/  @P0 LDC.64 R4, c[0x0][0x9e8] ;  /* 0x00027a00ff040b82 */ /* 0x000e640000000a00 */
[----:B-1----:R-:W-:-:S05]  /*9ca0*/  @P0 IMAD.HI.U32 R4, R2, R4, RZ ;  /* 0x0000000402040227 */ /* 0x002fca00078e00ff */
[----:B------:R-:W-:-:S07]  /*9cb0*/  @P0 SHF.R.U32.HI R2, RZ, R5, R4 ;  /* 0x00000005ff020219 */ /* 0x000fce0000011604 */
.L_x_4575:
[----:B------:R-:W-:Y:S05]  /*9cc0*/  BSYNC B0 ;  /* 0x0000000000007941 */ /* 0x000fea0003800000 */
.L_x_4573:
[----:B------:R-:W-:-:S05]  /*9cd0*/  IMAD R3, R2, R7, R7 ;  /* 0x0000000702037224 */ /* 0x000fca00078e0207 */
[----:B------:R-:W-:-:S07]  /*9ce0*/  VIMNMX R0, R0, R3, PT ;  /* 0x0000000300007248 */ /* 0x000fce0003fe0100 */
.L_x_4572:
[----:B------:R-:W1:Y:S01]  /*9cf0*/  @P1 LDC R2, c[0x0][0x44c] ;  /* 0x00011300ff021b82 */ /* 0x000e620000000800 */
[----:B------:R-:W-:Y:S01]  /*9d00*/  VIADD R0, R0, 0x7f ;  /* 0x0000007f00007836 */ /* 0x000fe20000000000 */
[----:B------:R-:W-:Y:S01]  /*9d10*/  ULDC UR4, c[0x0][0x9dc] ;  /* 0x0002770000047ab9 */ /* 0x000fe20000000800 */
[----:B------:R-:W-:-:S03]  /*9d20*/  IMAD.MOV.U32 R5, RZ, RZ, R207 ;  /* 0x000000ffff057224 */ /* 0x000fc600078e00cf */
[----:B------:R-:W-:Y:S02]  /*9d30*/  SHF.R.S32.HI R3, RZ, 0x1f, R0 ;  /* 0x0000001fff037819 */ /* 0x000fe40000011400 */
[----:B------:R-:W2:Y:S02]  /*9d40*/  @P1 LDC R9, c[0x0][0x450] ;  /* 0x00011400ff091b82 */ /* 0x000ea40000000800 */
[----:B------:R-:W-:-:S04]  /*9d50*/  LEA.HI R3, R3, R0, RZ, 0x7 ;  /* 0x0000000003037211 */ /* 0x000fc800078f38ff */
[----:B------:R-:W-:-:S04]  /*9d60*/  SHF.R.S32.HI R0, RZ, 0x7, R3 ;  /* 0x00000007ff007819 */ /* 0x000fc80000011403 */
[----:B------:R-:W-:Y:S01]  /*9d70*/  VIMNMX R27, R27, R0, PT ;  /* 0x000000001b1b7248 */ /* 0x000fe20003fe0100 */
[----:B-1----:R-:W-:-:S05]  /*9d80*/  @P1 IMAD.HI.U32 R2, R207, R2, RZ ;  /* 0x00000002cf021227 */ /* 0x002fca00078e00ff */
[----:B--2---:R-:W-:-:S05]  /*9d90*/  @P1 SHF.R.U32.HI R5, RZ, R9, R2 ;  /* 0x00000009ff051219 */ /* 0x004fca0000011602 */
        /* <DEDUP_REMOVED lines=13> */
.L_x_4578:
[----:B------:R-:W-:-:S13]  /*9e70*/  ISETP.NE.AND P0, PT, R7, 0x1, PT ;  /* 0x000000010700780c */ /* 0x000fda0003f05270 */
[----:B------:R-:W1:Y:S02]  /*9e80*/  @P0 LDC.64 R4, c[0x0][0x9e8] ;  /* 0x00027a00ff040b82 */ /* 0x000e640000000a00 */
[----:B-1----:R-:W-:-:S05]  /*9e90*/  @P0 IMAD.HI.U32 R4, R2, R4, RZ ;  /* 0x0000000402040227 */ /* 0x002fca00078e00ff */
[----:B------:R-:W-:-:S07]  /*9ea0*/  @P0 SHF.R.U32.HI R2, RZ, R5, R4 ;  /* 0x00000005ff020219 */ /* 0x000fce0000011604 */
.L_x_4579:
[----:B------:R-:W-:Y:S05]  /*9eb0*/  BSYNC B0 ;  /* 0x0000000000007941 */ /* 0x000fea0003800000 */
.L_x_4577:
[----:B------:R-:W-:-:S05]  /*9ec0*/  IMAD R3, R2, R7, RZ ;  /* 0x0000000702037224 */ /* 0x000fca00078e02ff */
[----:B------:R-:W-:-:S07]  /*9ed0*/  VIMNMX R0, R0, R3, !PT ;  /* 0x0000000300007248 */ /* 0x000fce0007fe0100 */
.L_x_4576:
[----:B------:R-:W-:Y:S01]  /*9ee0*/  SHF.R.S32.HI R3, RZ, 0x1f, R0 ;  /* 0x0000001fff037819 */ /* 0x000fe20000011400 */
[----:B------:R-:W-:Y:S01]  /*9ef0*/  BSSY B0, `(.L_x_4580) ;  /* 0x0000026000007945 */ /* 0x000fe20003800000 */
[----:B0-----:R-:W-:Y:S02]  /*9f00*/  IMAD.MOV.U32 R103, RZ, RZ, RZ ;  /* 0x000000ffff677224 */ /* 0x001fe400078e00ff */
[----:B------:R-:W-:-:S04]  /*9f10*/  LEA.HI R3, R3, R0, RZ, 0x7 ;  /* 0x0000000003037211 */ /* 0x000fc800078f38ff */
[----:B------:R-:W-:-:S04]  /*9f20*/  SHF.R.S32.HI R3, RZ, 0x7, R3 ;  /* 0x00000007ff037819 */ /* 0x000fc80000011403 */
[----:B------:R-:W-:-:S04]  /*9f30*/  VIMNMX R212, RZ, R3, !PT ;  /* 0x00000003ffd47248 */ /* 0x000fc80007fe0100 */
        /* <DEDUP_REMOVED lines=33> */
.L_x_4581:
[----:B------:R-:W-:Y:S05]  /*a150*/  BSYNC B0 ;  /* 0x0000000000007941 */ /* 0x000fea0003800000 */
.L_x_4580:
[-C--:B------:R-:W-:Y:S01]  /*a160*/  IMAD R212, R228, R103.reuse, R212 ;  /* 0x00000067e4d47224 */ /* 0x080fe200078e02d4 */
[----:B------:R-:W-:Y:S02]  /*a170*/  PLOP3.LUT P0, PT, PT, PT, PT, 0x80, 0x0 ;  /* 0x000000000000781c */ /* 0x000fe40003f0f070 */
[----:B------:R-:W-:Y:S02]  /*a180*/  CS2R R4, SRZ ;  /* 0x0000000000047805 */ /* 0x000fe4000001ff00 */
[----:B------:R-:W-:Y:S01]  /*a190*/  CS2R R120, SRZ ;  /* 0x0000000000787805 */ /* 0x000fe2000001ff00 */
[----:B------:R-:W-:Y:S01]  /*a1a0*/  IMAD.MOV.U32 R0, RZ, RZ, RZ ;  /* 0x000000ffff007224 */ /* 0x000fe200078e00ff */
[----:B------:R-:W-:Y:S02]  /*a1b0*/  VIADDMNMX R103, R212, R103, R27, PT ;  /* 0x00000067d4677246 */ /* 0x000fe4000380011b */
[----:B------:R-:W-:Y:S02]  /*a1c0*/  CS2R R142, SRZ ;  /* 0x00000000008e7805 */ /* 0x000fe4000001ff00 */
[----:B------:R-:W-:Y:S01]  /*a1d0*/  CS2R R28, SRZ ;  /* 0x00000000001c7805 */ /* 0x000fe2000001ff00 */
[----:B------:R-:W-:Y:S01]  /*a1e0*/  IMAD.MOV.U32 R6, RZ, RZ, RZ ;  /* 0x000000ffff067224 */ /* 0x000fe200078e00ff */
[----:B------:R-:W-:-:S02]  /*a1f0*/  ISETP.GT.AND P1, PT, R103, R212, PT ;  /* 0x000000d46700720c */ /* 0x000fc40003f24270 */
[----:B------:R-:W-:Y:S01]  /*a200*/  CS2R R92, SRZ ;  /* 0x00000000005c7805 */ /* 0x000fe2000001ff00 */
[----:B------:R-:W-:Y:S01]  /*a210*/  IMAD.MOV.U32 R144, RZ, RZ, RZ ;  /* 0x000000ffff907224 */ /* 0x000fe200078e00ff */
        /* <DEDUP_REMOVED lines=41> */
[----:B------:R-:W-:Y:S01]  /*a4b0*/  CS2R R108, SRZ ;  /* 0x00000000006c7805 */ /* 0x000fe2000001ff00 */
[----:B------:R-:W-:Y:S01]  /*a4c0*/  IMAD.MOV.U32 R12, RZ, RZ, RZ ;  /* 0x000000ffff0c7224 */ /* 0x000fe200078e00ff */
[----:B------:R-:W-:Y:S01]  /*a4d0*/  CS2R R114, SRZ ;  /* 0x0000000000727805 */ /* 0x000fe2000001ff00 */
[----:B------:R-:W-:Y:S02]  /*a4e0*/  IMAD.MOV.U32 R111, RZ, RZ, RZ ;  /* 0x000000ffff6f7224 */ /* 0x000fe400078e00ff */
[----:B------:R-:W-:Y:S01]  /*a4f0*/  IMAD.MOV.U32 R72, RZ, RZ, RZ ;  /* 0x000000ffff487224 */ /* 0x000fe200078e00ff */
        /* <DEDUP_REMOVED lines=9> */
.L_x_4895:
        /* <DEDUP_REMOVED lines=25> */
.L_x_4584:
        /* <DEDUP_REMOVED lines=8> */
[----:B------:R-:W-:-:S05]  /*a7a0*/  @P0 SHF.R.S32.HI R3, RZ, 0x1f, R215 ;  /* 0x0000001fff030819 */ /* 0x000fca00000114d7 */
[----:B------:R-:W2:Y:S08]  /*a7b0*/  @P0 LDC.64 R6, c[0x0][0x9a8] ;  /* 0x00026a00ff060b82 */ /* 0x000eb00000000a00 */
[----:B------:R-:W3:Y:S08]  /*a7c0*/  @P0 LDC.64 R10, c[0x0][0x9b0] ;  /* 0x00026c00ff0a0b82 */ /* 0x000ef00000000a00 */
[----:B0-----:R-:W0:Y:S01]  /*a7d0*/  @P1 LDC.64 R12, c[0x0][0x9c0] ;  /* 0x00027000ff0c1b82 */ /* 0x001e220000000a00 */
[----:B-1----:R-:W-:-:S02]  /*a7e0*/  @P1 IMAD R2, R5, R8, RZ ;  /* 0x0000000805021224 */ /* 0x002fc400078e02ff */
[----:B------:R-:W-:-:S04]  /*a7f0*/  @P1 IMAD.WIDE.U32 R4, R215, R8, RZ ;  /* 0x00000008d7041225 */ /* 0x000fc800078e00ff */
[----:B------:R-:W-:Y:S02]  /*a800*/  @P1 IMAD R9, R215, R9, R2 ;  /* 0x00000009d7091224 */ /* 0x000fe400078e0202 */
[-C--:B--2---:R-:W-:Y:S02]  /*a810*/  @P0 IMAD R0, R3, R6.reuse, RZ ;  /* 0x0000000603000224 */ /* 0x084fe400078e02ff */
[----:B------:R-:W-:-:S04]  /*a820*/  @P0 IMAD.WIDE.U32 R2, R215, R6, RZ ;  /* 0x00000006d7020225 */ /* 0x000fc800078e00ff */
[----:B------:R-:W-:Y:S02]  /*a830*/  @P0 IMAD R7, R215, R7, R0 ;  /* 0x00000007d7070224 */ /* 0x000fe400078e0200 */
[----:B------:R-:W-:Y:S02]  /*a840*/  @P1 IMAD.IADD R5, R5, 0x1, R9 ;  /* 0x0000000105051824 */ /* 0x000fe400078e0209 */
[----:B------:R-:W-:Y:S02]  /*a850*/  @P0 IMAD.IADD R3, R3, 0x1, R7 ;  /* 0x0000000103030824 */ /* 0x000fe400078e0207 */
[----:B------:R-:W-:Y:S02]  /*a860*/  IMAD.MOV.U32 R0, RZ, RZ, 0x3f800000 ;  /* 0x3f800000ff007424 */ /* 0x000fe400078e00ff */
[----:B---3--:R-:W-:-:S04]  /*a870*/  @P0 IMAD.WIDE.U32 R2, R222, R10, R2 ;  /* 0x0000000ade020225 */ /* 0x008fc800078e0002 */
[----:B0-----:R-:W-:Y:S01]  /*a880*/  @P1 IMAD.WIDE.U32 R6, R222, R12, R4 ;  /* 0x0000000cde061225 */ /* 0x001fe200078e0004 */
[----:B------:R-:W-:Y:S01]  /*a890*/  @P0 LEA R4, P2, R2, UR4, 0x2 ;  /* 0x0000000402040c11 */ /* 0x000fe2000f8410ff */
[----:B------:R-:W-:Y:S02]  /*a8a0*/  ULDC UR4, c[0x0][0x3f4] ;  /* 0x0000fd0000047ab9 */ /* 0x000fe40000000800 */
[----:B------:R-:W-:Y:S01]  /*a8b0*/  @P0 IMAD R5, R222, R11, R3 ;  /* 0x0000000bde050224 */ /* 0x000fe200078e0203 */
[----:B------:R-:W-:Y:S01]  /*a8c0*/  @P1 LEA R8, P3, R6, UR6, 0x2 ;  /* 0x0000000606081c11 */ /* 0x000fe2000f8610ff */
[----:B------:R-:W-:-:S03]  /*a8d0*/  @P1 IMAD R3, R222, R13, R7 ;  /* 0x0000000dde031224 */ /* 0x000fc600078e0207 */
        /* <DEDUP_REMOVED lines=20> */
.L_x_4588:
[----:B-1----:R1:W2:Y:S02]  /*aa20*/  SYNCS.PHASECHK.TRANS64.TRYWAIT P0, [R16+URZ+0x2a800], R3 ;  /* 0x02a80003100075a7 */ /* 0x0022a4000800017f */
[----:B--2---:R-:W-:Y:S05]  /*aa30*/  @!P0 NANOSLEEP.SYNCS 0x989680 ;  /* 0x009896800000895d */ /* 0x004fea0003900000 */
[----:B------:R-:W2:Y:S02]  /*aa40*/  @!P0 SYNCS.PHASECHK.TRANS64 P0, [R16+URZ+0x2a800], R3 ;  /* 0x02a80003100085a7 */ /* 0x000ea4000800007f */
[----:B--2---:R-:W-:Y:S05]  /*aa50*/  @!P0 BRA `(.L_x_4588) ;  /* 0xfffffffc00f08947 */ /* 0x004fea000383ffff */
.L_x_4587:
[----:B------:R-:W-:Y:S05]  /*aa60*/  BSYNC B0 ;  /* 0x0000000000007941 */ /* 0x000fea0003800000 */
.L_x_4586:
[----:B------:R-:W-:Y:S05]  /*aa70*/  BRA `(.L_x_4589) ;  /* 0x0000007000147947 */ /* 0x000fea0003800000 */
.L_x_4585:
        /* <DEDUP_REMOVED lines=30> */
.L_x_4590:
[----:B------:R-:W-:Y:S01]  /*ac60*/  ULDC.U8 UR4, c[0x0][0x410] ;  /* 0x0001040000047ab9 */ /* 0x000fe20000000000 */
[----:B------:R-:W-:Y:S01]  /*ac70*/  BSSY B0, `(.L_x_4591) ;  /* 0x00006dd000007945 */ /* 0x000fe20003800000 */
[----:B------:R-:W-:Y:S01]  /*ac80*/  ISETP.NE.AND P0, PT, RZ, UR4, PT ;  /* 0x00000004ff007c0c */ /* 0x000fe2000bf05270 */
[----:B------:R-:W-:-:S12]  /*ac90*/  IMAD.IADD R10, R201, 0x1, R207 ;  /* 0x00000001c90a7824 */ /* 0x000fd800078e02cf */
[----:B------:R-:W-:Y:S05]  /*aca0*/  @!P0 BRA `(.L_x_4592) ;  /* 0x0000003400988947 */ /* 0x000fea0003800000 */
[----:B------:R-:W0:Y:S01]  /*acb0*/  LDC R21, c[0x0][0x448] ;  /* 0x00011200ff157b82 */ /* 0x000e220000000800 */
[----:B------:R-:W-:Y:S01]  /*acc0*/  IMAD.MOV.U32 R11, RZ, RZ, R10 ;  /* 0x000000ffff0b7224 */ /* 0x000fe200078e000a */
[----:B------:R-:W-:Y:S01]  /*acd0*/  ULDC.64 UR4, c[0x0][0x3f8] ;  /* 0x0000fe0000047ab9 */ /* 0x000fe20000000a00 */
[----:B------:R-:W-:Y:S01]  /*ace0*/  IMAD.MOV.U32 R8, RZ, RZ, R26 ;  /* 0x000000ffff087224 */ /* 0x000fe200078e001a */
[----:B------:R-:W-:Y:S01]  /*acf0*/  ULDC.64 UR6, c[0x0][0x408] ;  /* 0x0001020000067ab9 */ /* 0x000fe20000000a00 */
[----:B------:R-:W-:Y:S01]  /*ad00*/  IMAD.MOV.U32 R9, RZ, RZ, R31 ;  /* 0x000000ffff097224 */ /* 0x000fe200078e001f */
[----:B------:R-:W-:Y:S01]  /*ad10*/  ULDC.64 UR8, c[0x0][0x400] ;  /* 0x0001000000087ab9 */ /* 0x000fe20000000a00 */
[----:B------:R-:W-:Y:S02]  /*ad20*/  IMAD.MOV.U32 R6, RZ, RZ, R24 ;  /* 0x000000ffff067224 */ /* 0x000fe400078e0018 */
[----:B------:R-:W-:Y:S01]  /*ad30*/  IMAD.MOV.U32 R7, RZ, RZ, R29 ;  /* 0x000000ffff077224 */ /* 0x000fe200078e001d */
[----:B0-----:R-:W-:-:S13]  /*ad40*/  ISETP.NE.AND P0, PT, R21, 0x1, PT ;  /* 0x000000011500780c */ /* 0x001fda0003f05270 */
[----:B------:R-:W0:Y:S08]  /*ad50*/  @P0 LDC R3, c[0x0][0x44c] ;  /* 0x00011300ff030b82 */ /* 0x000e300000000800 */
[----:B------:R-:W1:Y:S01]  /*ad60*/  @P0 LDC R5, c[0x0][0x450] ;  /* 0x00011400ff050b82 */ /* 0x000e620000000800 */
[----:B0-----:R-:W-:-:S05]  /*ad70*/  @P0 IMAD.HI.U32 R0, R10, R3, RZ ;  /* 0x000000030a000227 */ /* 0x001fca00078e00ff */
[----:B-1----:R-:W-:-:S04]  /*ad80*/  @P0 SHF.R.U32.HI R11, RZ, R5, R0 ;  /* 0x00000005ff0b0219 */ /* 0x002fc80000011600 */
[----:B------:R-:W-:Y:S01]  /*ad90*/  SHF.R.S32.HI R0, RZ, 0x1f, R11 ;  /* 0x0000001fff007819 */ /* 0x000fe2000001140b */
[----:B------:R-:W-:-:S04]  /*ada0*/  IMAD.WIDE.U32 R8, R11, UR6, R8 ;  /* 0x000000060b087c25 */ /* 0x000fc8000f8e0008 */
[----:B------:R-:W-:Y:S01]  /*adb0*/  IMAD R4, R0, UR4, RZ ;  /* 0x0000000400047c24 */ /* 0x000fe2000f8e02ff */
[----:B------:R-:W-:Y:S01]  /*adc0*/  IADD3 R5, P1, R8, UR8, RZ ;  /* 0x0000000808057c10 */ /* 0x000fe2000ff3e0ff */
[----:B------:R-:W-:-:S04]  /*add0*/  IMAD.WIDE.U32 R6, R11, UR4, R6 ;  /* 0x000000040b067c25 */ /* 0x000fc8000f8e0006 */
[----:B------:R-:W-:Y:S02]  /*ade0*/  IMAD R0, R0, UR6, RZ ;  /* 0x0000000600007c24 */ /* 0x000fe4000f8e02ff */
        /* <DEDUP_REMOVED lines=8> */
[----:B------:R0:W1:Y:S04]  /*ae70*/  SHFL.IDX PT, R0, R13, RZ, 0x1e1f ;  /* 0x001e1fff0d007589 */ /* 0x00006800000e0000 */
[----:B------:R-:W2:Y:S04]  /*ae80*/  SHFL.IDX PT, R3, R3, RZ, 0x1e1f ;  /* 0x001e1fff03037589 */ /* 0x000ea800000e0000 */
[----:B------:R-:W3:Y:S04]  /*ae90*/  SHFL.IDX PT, R4, R4, RZ, 0x1e1f ;  /* 0x001e1fff04047589 */ /* 0x000ee800000e0000 */
[----:B------:R0:W4:Y:S02]  /*aea0*/  SHFL.IDX PT, R14, R5, RZ, 0x1e1f ;  /* 0x001e1fff050e7589 */ /* 0x00012400000e0000 */
.L_x_4901:
[----:B0-----:R-:W-:Y:S01]  /*aeb0*/  IMAD R5, R202, R21, RZ ;  /* 0x00000015ca057224 */ /* 0x001fe200078e02ff */
        /* <DEDUP_REMOVED lines=22> */
[C---:B--2---:R-:W-:Y:S02]  /*b020*/  @!P4 IADD3 R6, P0, R218.reuse, R3, RZ ;  /* 0x00000003da06c210 */ /* 0x044fe40007f1e0ff */
[----:B----4-:R-:W-:-:S03]  /*b030*/  @!P4 IADD3 R8, P1, R218, R14, RZ ;  /* 0x0000000eda08c210 */ /* 0x010fc60007f3e0ff */
[--C-:B-1----:R-:W-:Y:S02]  /*b040*/  @!P4 IMAD.X R7, R0, 0x1, R9.reuse, P0 ;  /* 0x000000010007c824 */ /* 0x102fe400000e0609 */
[----:B---3--:R-:W-:Y:S01]  /*b050*/  @!P4 IMAD.X R9, R4, 0x1, R9, P1 ;  /* 0x000000010409c824 */ /* 0x008fe200008e0609 */
        /* <DEDUP_REMOVED lines=8> */
[----:B------:R-:W-:Y:S01]  /*b0e0*/  SHF.R.S32.HI R15, RZ, 0x1f, R219 ;  /* 0x0000001fff0f7819 */ /* 0x000fe200000114db */
[--C-:B------:R-:W-:Y:S01]  /*b0f0*/  @!P3 IMAD.X R11, R0, 0x1, R13.reuse, P4 ;  /* 0x00000001000bb824 */ /* 0x100fe200020e060d */
[----:B------:R-:W-:Y:S01]  /*b100*/  ISETP.GE.AND P0, PT, R204, UR4, PT ;  /* 0x00000004cc007c0c */ /* 0x000fe2000bf06270 */
[----:B------:R-:W-:Y:S01]  /*b110*/  @!P3 IMAD.X R43, R4, 0x1, R13, P5 ;  /* 0x00000001042bb824 */ /* 0x000fe200028e060d */
[----:B------:R-:W-:-:S02]  /*b120*/  @!P2 IADD3 R46, P4, R219, R3, RZ ;  /* 0x00000003db2ea210 */ /* 0x000fc40007f9e0ff */
[-C--:B------:R-:W-:Y:S01]  /*b130*/  @!P2 IADD3 R48, P5, R219, R14.reuse, RZ ;  /* 0x0000000edb30a210 */ /* 0x080fe20007fbe0ff */
[----:B------:R1:W5:Y:S01]  /*b140*/  @!P3 LD.E.64 R30, desc[UR40][R10.64] ;  /* 0x000000280a1eb980 */ /* 0x000362000c101b00 */
[----:B------:R-:W-:Y:S01]  /*b150*/  SHF.R.S32.HI R21, RZ, 0x1f, R216 ;  /* 0x0000001fff157819 */ /* 0x000fe200000114d8 */
[--C-:B------:R-:W-:Y:S01]  /*b160*/  @!P2 IMAD.X R47, R0, 0x1, R15.reuse, P4 ;  /* 0x00000001002fa824 */ /* 0x100fe200020e060f */
[----:B------:R-:W-:Y:S01]  /*b170*/  @!P1 IADD3 R50, P4, R216, R3, RZ ;  /* 0x00000003d8329210 */ /* 0x000fe20007f9e0ff */
[----:B------:R-:W-:Y:S01]  /*b180*/  @!P2 IMAD.X R49, R4, 0x1, R15, P5 ;  /* 0x000000010431a824 */ /* 0x000fe200028e060f */
[----:B------:R-:W-:Y:S02]  /*b190*/  @!P1 IADD3 R52, P5, R216, R14, RZ ;  /* 0x0000000ed8349210 */ /* 0x000fe40007fbe0ff */
[----:B------:R-:W-:Y:S02]  /*b1a0*/  CS2R R24, SRZ ;  /* 0x0000000000187805 */ /* 0x000fe4000001ff00 */
[----:B------:R-:W-:Y:S01]  /*b1b0*/  SHF.R.S32.HI R13, RZ, 0x1f, R220 ;  /* 0x0000001fff0d7819 */ /* 0x000fe200000114dc */
[--C-:B------:R-:W-:Y:S01]  /*b1c0*/  @!P1 IMAD.X R51, R0, 0x1, R21.reuse, P4 ;  /* 0x0000000100339824 */ /* 0x100fe200020e0615 */
[----:B------:R-:W-:Y:S01]  /*b1d0*/  ISETP.GE.AND P4, PT, R220, UR4, PT ;  /* 0x00000004dc007c0c */ /* 0x000fe2000bf86270 */
[----:B------:R-:W-:Y:S01]  /*b1e0*/  @!P1 IMAD.X R53, R4, 0x1, R21, P5 ;  /* 0x0000000104359824 */ /* 0x000fe200028e0615 */
[----:B0-----:R-:W-:-:S02]  /*b1f0*/  @!P0 SHF.R.S32.HI R9, RZ, 0x1f, R204 ;  /* 0x0000001fff098819 */ /* 0x001fc400000114cc */
[----:B------:R-:W-:Y:S02]  /*b200*/  CS2R R26, SRZ ;  /* 0x00000000001a7805 */ /* 0x000fe4000001ff00 */
[----:B------:R-:W-:Y:S02]  /*b210*/  @!P0 IADD3 R6, P5, R204, R3, RZ ;  /* 0x00000003cc068210 */ /* 0x000fe40007fbe0ff */
[----:B------:R-:W-:Y:S02]  /*b220*/  CS2R R36, SRZ ;  /* 0x0000000000247805 */ /* 0x000fe4000001ff00 */
[----:B------:R-:W-:Y:S02]  /*b230*/  CS2R R38, SRZ ;  /* 0x0000000000267805 */ /* 0x000fe4000001ff00 */
[----:B-1----:R-:W-:Y:S01]  /*b240*/  CS2R R10, SRZ ;  /* 0x00000000000a7805 */ /* 0x002fe2000001ff00 */
[----:B------:R0:W5:Y:S01]  /*b250*/  @!P3 LD.E.64 R28, desc[UR40][R42.64] ;  /* 0x000000282a1cb980 */ /* 0x000162000c101b00 */
[----:B------:R-:W-:Y:S01]  /*b260*/  @!P0 IMAD.X R7, R0, 0x1, R9, P5 ;  /* 0x0000000100078824 */ /* 0x000fe200028e0609 */
[----:B------:R-:W-:-:S02]  /*b270*/  @!P0 IADD3 R40, P5, R204, R14, RZ ;  /* 0x0000000ecc288210 */ /* 0x000fc40007fbe0ff */
[----:B------:R-:W-:Y:S01]  /*b280*/  CS2R R20, SRZ ;  /* 0x0000000000147805 */ /* 0x000fe2000001ff00 */
[----:B------:R0:W5:Y:S02]  /*b290*/  @!P2 LD.E.64 R24, desc[UR40][R46.64] ;  /* 0x000000282e18a980 */ /* 0x000164000c101b00 */
[----:B------:R-:W-:Y:S01]  /*b2a0*/  @!P0 IMAD.X R41, R4, 0x1, R9, P5 ;  /* 0x0000000104298824 */ /* 0x000fe200028e0609 */
[----:B------:R-:W-:Y:S02]  /*b2b0*/  @!P4 IADD3 R54, P5, R220, R3, RZ ;  /* 0x00000003dc36c210 */ /* 0x000fe40007fbe0ff */
[----:B------:R-:W-:Y:S01]  /*b2c0*/  CS2R R8, SRZ ;  /* 0x0000000000087805 */ /* 0x000fe2000001ff00 */
[----:B------:R0:W5:Y:S02]  /*b2d0*/  @!P2 LD.E.64 R26, desc[UR40][R48.64] ;  /* 0x00000028301aa980 */ /* 0x000164000c101b00 */
[--C-:B------:R-:W-:Y:S01]  /*b2e0*/  @!P4 IMAD.X R55, R0, 0x1, R13.reuse, P5 ;  /* 0x000000010037c824 */ /* 0x100fe200028e060d */
[----:B------:R-:W-:Y:S01]  /*b2f0*/  @!P4 IADD3 R14, P5, R220, R14, RZ ;  /* 0x0000000edc0ec210 */ /* 0x000fe20007fbe0ff */
[----:B------:R0:W5:Y:S04]  /*b300*/  @!P1 LD.E.64 R20, desc[UR40][R50.64] ;  /* 0x0000002832149980 */ /* 0x000168000c101b00 */
[----:B------:R-:W-:Y:S01]  /*b310*/  @!P4 IMAD.X R15, R4, 0x1, R13, P5 ;  /* 0x00000001040fc824 */ /* 0x000fe200028e060d */
[----:B------:R-:W-:Y:S01]  /*b320*/  CS2R R12, SRZ ;  /* 0x00000000000c7805 */ /* 0x000fe2000001ff00 */
[----:B------:R0:W5:Y:S04]  /*b330*/  @!P0 LD.E.64 R36, desc[UR40][R6.64] ;  /* 0x0000002806248980 */ /* 0x000168000c101b00 */
[----:B------:R0:W5:Y:S04]  /*b340*/  @!P0 LD.E.64 R38, desc[UR40][R40.64] ;  /* 0x0000002828268980 */ /* 0x000168000c101b00 */
[----:B------:R0:W5:Y:S04]  /*b350*/  @!P1 LD.E.64 R12, desc[UR40][R52.64] ;  /* 0x00000028340c9980 */ /* 0x000168000c101b00 */
[----:B------:R0:W5:Y:S04]  /*b360*/  @!P4 LD.E.64 R8, desc[UR40][R54.64] ;  /* 0x000000283608c980 */ /* 0x000168000c101b00 */
[----:B------:R0:W5:Y:S02]  /*b370*/  @!P4 LD.E.64 R10, desc[UR40][R14.64] ;  /* 0x000000280e0ac980 */ /* 0x000164000c101b00 */
.L_x_4595:
[----:B------:R-:W-:Y:S05]  /*b380*/  BSYNC B1 ;  /* 0x0000000000017941 */ /* 0x000fea0003800000 */
.L_x_4594:
[----:B------:R-:W-:Y:S01]  /*b390*/  ULEA.HI UR4, UR38, UR38, URZ, 0x1 ;  /* 0x0000002626047291 */ /* 0x000fe2000f8f083f */
[----:B-1----:R-:W-:Y:S01]  /*b3a0*/  VIADDMNMX R0, R5, -R207, 0x80, PT ;  /* 0x0000008005007446 */ /* 0x002fe200038009cf */
[----:B------:R-:W-:Y:S02]  /*b3b0*/  BSSY B1, `(.L_x_4596) ;  /* 0x0000008000017945 */ /* 0x000fe40003800000 */
[----:B------:R-:W-:Y:S01]  /*b3c0*/  ULOP3.LUT UR4, UR4, 0xfffffffe, URZ, 0xc0, !UPT ;  /* 0xfffffffe04047892 */ /* 0x000fe2000f8ec03f */
[----:B------:R-:W-:-:S03]  /*b3d0*/  ISETP.GE.AND P1, PT, R201, R0, PT ;  /* 0x00000000c900720c */ /* 0x000fc60003f26270 */
[----:B------:R-:W-:-:S06]  /*b3e0*/  UIADD3 UR4, UR38, -UR4, URZ ;  /* 0x8000000426047290 */ /* 0x000fcc000fffe03f */
[----:B--2---:R-:W-:-:S05]  /*b3f0*/  IMAD.U32 R3, RZ, RZ, UR4 ;  /* 0x00000004ff037e24 */ /* 0x004fca000f8e00ff */
[----:B------:R-:W-:-:S04]  /*b400*/  SHF.L.U32 R3, R3, 0x1f, RZ ;  /* 0x0000001f03037819 */ /* 0x000fc800000006ff */
[----:B------:R-:W1:Y:S02]  /*b410*/  SYNCS.PHASECHK.TRANS64.TRYWAIT P0, [R16+URZ+0x2a800], R3 ;  /* 0x02a80003100075a7 */ /* 0x000e64000800017f */
[----:B-1----:R-:W-:Y:S05]  /*b420*/  @!P0 BRA `(.L_x_4597) ;  /* 0x0000023800b88947 */ /* 0x002fea0003800000 */
.L_x_4902:
[----:B------:R-:W-:Y:S05]  /*b430*/  BSYNC B1 ;  /* 0x0000000000017941 */ /* 0x000fea0003800000 */
.L_x_4596:
[----:B------:R-:W-:Y:S05]  /*b440*/  @P1 BRA `(.L_x_4598) ;  /* 0x00000064007c1947 */ /* 0x000fea0003800000 */
[----:B------:R-:W2:Y:S01]  /*b450*/  LDC R5, c[0x0][0x3f4] ;  /* 0x0000fd00ff057b82 */ /* 0x000ea20000000800 */
[----:B-1----:R-:W-:Y:S01]  /*b460*/  IMAD.IADD R3, R16, 0x1, R223 ;  /* 0x0000000110037824 */ /* 0x002fe200078e02df */
[----:B------:R-:W-:Y:S01]  /*b470*/  BSSY B1, `(.L_x_4599) ;  /* 0x0000080000017945 */ /* 0x000fe20003800000 */
[----:B------:R-:W-:Y:S02]  /*b480*/  LOP3.LUT P5, RZ, R224, 0x2, RZ, 0xc0, !PT ;  /* 0x00000002e0ff7812 */ /* 0x000fe400078ac0ff */
[----:B------:R-:W-:Y:S01]  /*b490*/  VIADD R0, R3, 0x20 ;  /* 0x0000002003007836 */ /* 0x000fe20000000000 */
[-C--:B--2---:R-:W-:Y:S02]  /*b4a0*/  ISETP.GE.AND P6, PT, R204, R5.reuse, PT ;  /* 0x00000005cc00720c */ /* 0x084fe40003fc6270 */
[-C--:B------:R-:W-:Y:S02]  /*b4b0*/  ISETP.GE.AND P0, PT, R218, R5.reuse, PT ;  /* 0x00000005da00720c */ /* 0x080fe40003f06270 */
[----:B------:R-:W-:-:S02]  /*b4c0*/  ISETP.GE.AND P1, PT, R217, R5, PT ;  /* 0x00000005d900720c */ /* 0x000fc40003f26270 */
[-C--:B------:R-:W-:Y:S02]  /*b4d0*/  ISETP.GE.AND P2, PT, R219, R5.reuse, PT ;  /* 0x00000005db00720c */ /* 0x080fe40003f46270 */
[-C--:B------:R-:W-:Y:S02]  /*b4e0*/  ISETP.GE.AND P3, PT, R216, R5.reuse, PT ;  /* 0x00000005d800720c */ /* 0x080fe40003f66270 */
[----:B------:R-:W-:-:S03]  /*b4f0*/  ISETP.GE.AND P4, PT, R220, R5, PT ;  /* 0x00000005dc00720c */ /* 0x000fc60003f86270 */
[----:B------:R-:W-:Y:S10]  /*b500*/  @P6 BRA `(.L_x_4600) ;  /* 0x0000000400d86947 */ /* 0x000ff40003800000 */
[----:B0--3--:R-:W0:Y:S01]  /*b510*/  LDS.128 R4, [R3+0x18400] ;  /* 0x0184000003047984 */ /* 0x009e220000000c00 */
        /* <DEDUP_REMOVED lines=15> */
[----:B----4-:R-:W-:-:S02]  /*b610*/  LOP3.LUT R14, R36, 0xff, RZ, 0xc0, !PT ;  /* 0x000000ff240e7812 */ /* 0x010fc400078ec0ff */
        /* <DEDUP_REMOVED lines=12> */
[----:B------:R-:W-:Y:S01]  /*b6e0*/  LOP3.LUT R15, R15, 0xff0000, R36, 0xf8, !PT ;  /* 0x00ff00000f0f7812 */ /* 0x000fe200078ef824 */
[----:B------:R-:W-:Y:S01]  /*b6f0*/  HADD2.F32 R14, -RZ, R14.H1_H1 ;  /* 0x3000000eff0e7230 */ /* 0x000fe20000004100 */
[----:B------:R-:W-:Y:S01]  /*b700*/  LOP3.LUT R43, R43, 0xff0000, R38, 0xf8, !PT ;  /* 0x00ff00002b2b7812 */ /* 0x000fe200078ef826 */
[--C-:B------:R-:W-:Y:S01]  /*b710*/  HADD2.F32 R47, -RZ, R46.reuse.H1_H1 ;  /* 0x3000002eff2f7230 */ /* 0x100fe20000004100 */
[----:B------:R-:W-:Y:S01]  /*b720*/  LOP3.LUT R40, R15, 0xff000000, R36, 0xf8, !PT ;  /* 0xff0000000f287812 */ /* 0x000fe200078ef824 */
[----:B------:R-:W-:Y:S01]  /*b730*/  HADD2.F32 R42, -RZ, R39.H1_H1 ;  /* 0x30000027ff2a7230 */ /* 0x000fe20000004100 */
[----:B------:R-:W-:Y:S01]  /*b740*/  F2FP.F16.E4M3.UNPACK_B R36, R6 ;  /* 0x00000006ff24723e */ /* 0x000fe200020006ff */
[----:B------:R-:W-:-:S02]  /*b750*/  HADD2.F32 R46, -RZ, R46.H0_H0 ;  /* 0x2000002eff2e7230 */ /* 0x000fc40000004100 */
        /* <DEDUP_REMOVED lines=81> */
.L_x_4600:
[----:B------:R-:W-:Y:S05]  /*bc70*/  BSYNC B1 ;  /* 0x0000000000017941 */ /* 0x000fea0003800000 */
.L_x_4599:
[----:B------:R-:W-:Y:S01]  /*bc80*/  BSSY B1, `(.L_x_4601) ;  /* 0x000007d000017945 */ /* 0x000fe20003800000 */
[----:B------:R-:W-:-:S03]  /*bc90*/  @P5 VIADD R0, R3, 0xffffffe0 ;  /* 0xffffffe003005836 */ /* 0x000fc60000000000 */
[----:B------:R-:W-:Y:S05]  /*bca0*/  @P0 BRA `(.L_x_4602) ;  /* 0x0000000400e80947 */ /* 0x000fea0003800000 */
[----:B01-3--:R-:W0:Y:S01]  /*bcb0*/  LDS.128 R4, [R0+0x18400] ;  /* 0x0184000000047984 */ /* 0x00be220000000c00 */
[----:B-----5:R-:W-:Y:S02]  /*bcc0*/  SHF.R.U32.HI R36, RZ, 0x8, R33 ;  /* 0x00000008ff247819 */ /* 0x020fe40000011621 */
[----:B------:R-:W-:Y:S02]  /*bcd0*/  SHF.R.U32.HI R40, RZ, 0x8, R35 ;  /* 0x00000008ff287819 */ /* 0x000fe40000011623 */
[----:B------:R-:W-:Y:S02]  /*bce0*/  LOP3.LUT R37, R33, 0xff, RZ, 0xc0, !PT ;  /* 0x000000ff21257812 */ /* 0x000fe400078ec0ff */
[----:B------:R-:W-:Y:S02]  /*bcf0*/  LOP3.LUT R41, R35, 0xff, RZ, 0xc0, !PT ;  /* 0x000000ff23297812 */ /* 0x000fe400078ec0ff */
[----:B------:R-:W-:Y:S02]  /*bd00*/  LOP3.LUT R36, R36, 0xff, RZ, 0xc0, !PT ;  /* 0x000000ff24247812 */ /* 0x000fe400078ec0ff */
[----:B------:R-:W-:-:S02]  /*bd10*/  LOP3.LUT R40, R40, 0xff, RZ, 0xc0, !PT ;  /* 0x000000ff28287812 */ /* 0x000fc400078ec0ff */
[----:B----4-:R-:W-:Y:S02]  /*bd20*/  SHF.R.U32.HI R14, RZ, 0x8, R32 ;  /* 0x00000008ff0e7819 */ /* 0x010fe40000011620 */
        /* <DEDUP_REMOVED lines=29> */
[----:B------:R-:W-:Y:S01]  /*bf00*/  LOP3.LUT R36, R15, 0xff000000, R32, 0xf8, !PT ;  /* 0xff0000000f247812 */ /* 0x000fe200078ef820 */
[--C-:B------:R-:W-:Y:S01]  /*bf10*/  HADD2.F32 R38, -RZ, R35.reuse.H1_H1 ;  /* 0x30000023ff267230 */ /* 0x100fe20000004100 */
[----:B------:R-:W-:Y:S01]  /*bf20*/  F2FP.F16.E4M3.UNPACK_B R32, R6 ;  /* 0x00000006ff20723e */ /* 0x000fe200020006ff */
        /* <DEDUP_REMOVED lines=82> */
.L_x_4602:
[----:B------:R-:W-:Y:S05]  /*c450*/  BSYNC B1 ;  /* 0x0000000000017941 */ /* 0x000fea0003800000 */
.L_x_4601:
[----:B------:R-:W-:Y:S04]  /*c460*/  BSSY B1, `(.L_x_4603) ;  /* 0x0000078000017945 */ /* 0x000fe80003800000 */
[----:B------:R-:W-:Y:S05]  /*c470*/  @P1 BRA `(.L_x_4604) ;  /* 0x0000000400d81947 */ /* 0x000fea0003800000 */
[----:B0123--:R-:W0:Y:S01]  /*c480*/  LDS.128 R4, [R3+0x1a400] ;  /* 0x01a4000003047984 */ /* 0x00fe220000000c00 */
        /* <DEDUP_REMOVED lines=33> */
[--C-:B------:R-:W-:Y:S01]  /*c6a0*/  HADD2.F32 R34, -RZ, R31.reuse.H1_H1 ;  /* 0x3000001fff227230 */ /* 0x100fe20000004100 */
[----:B------:R-:W-:Y:S01]  /*c6b0*/  F2FP.F16.E4M3.UNPACK_B R28, R6 ;  /* 0x00000006ff1c723e */ /* 0x000fe200020006ff */
[----:B------:R-:W-:Y:S01]  /*c6c0*/  HADD2.F32 R36, -RZ, R36.H0_H0 ;  /* 0x20000024ff247230 */ /* 0x000fe20000004100 */
[----:B------:R-:W-:Y:S01]  /*c6d0*/  LOP3.LUT R32, R15, 0xff000000, R30, 0xf8, !PT ;  /* 0xff0000000f207812 */ /* 0x000fe200078ef81e */
        /* <DEDUP_REMOVED lines=9> */
[----:B------:R-:W-:Y:S01]  /*c770*/  F2FP.F16.E4M3.UNPACK_B R30, R7 ;  /* 0x00000007ff1e723e */ /* 0x000fe200020006ff */
[C---:B------:R-:W-:Y:S01]  /*c780*/  FMUL.FTZ R29, R5.reuse, R36 ;  /* 0x00000024051d7220 */ /* 0x040fe20000410000 */
[----:B------:R-:W-:Y:S01]  /*c790*/  F2FP.F16.E4M3.UNPACK_B R37, R37.H1 ;  /* 0x00000025ff25723e */ /* 0x000fe200030006ff */
[----:B------:R-:W-:Y:S01]  /*c7a0*/  FMUL.FTZ R39, R5, R31 ;  /* 0x0000001f05277220 */ /* 0x000fe20000410000 */
        /* <DEDUP_REMOVED lines=67> */
.L_x_4604:
[----:B------:R-:W-:Y:S05]  /*cbe0*/  BSYNC B1 ;  /* 0x0000000000017941 */ /* 0x000fea0003800000 */
.L_x_4603:
[----:B------:R-:W-:Y:S04]  /*cbf0*/  BSSY B1, `(.L_x_4605) ;  /* 0x000007c000017945 */ /* 0x000fe80003800000 */
[----:B------:R-:W-:Y:S05]  /*cc00*/  @P2 BRA `(.L_x_4606) ;  /* 0x0000000400e82947 */ /* 0x000fea0003800000 */
[----:B0123--:R-:W0:Y:S01]  /*cc10*/  LDS.128 R4, [R0+0x1a400] ;  /* 0x01a4000000047984 */ /* 0x00fe220000000c00 */
        /* <DEDUP_REMOVED lines=121> */
.L_x_4606:
[----:B------:R-:W-:Y:S05]  /*d3b0*/  BSYNC B1 ;  /* 0x0000000000017941 */ /* 0x000fea0003800000 */
.L_x_4605:
        /* <DEDUP_REMOVED lines=120> */
.L_x_4608:
[----:B------:R-:W-:Y:S05]  /*db40*/  BSYNC B1 ;  /* 0x0000000000017941 */ /* 0x000fea0003800000 */
.L_x_4607:
[----:B------:R-:W-:Y:S05]  /*db50*/  @P4 BRA `(.L_x_4598) ;  /* 0x0000003c00b84947 */ /* 0x000fea0003800000 */
[----:B0123--:R-:W0:Y:S01]  /*db60*/  LDS.128 R4, [R0+0x1c400] ;  /* 0x01c4000000047984 */ /* 0x00fe220000000c00 */
[----:B-----5:R-:W-:Y:S02]  /*db70*/  SHF.R.U32.HI R13, RZ, 0x8, R9 ;  /* 0x00000008ff0d7819 */ /* 0x020fe40000011609 */
[----:B------:R-:W-:Y:S02]  /*db80*/  SHF.R.U32.HI R24, RZ, 0x8, R11 ;  /* 0x00000008ff187819 */ /* 0x000fe4000001160b */
[----:B------:R-:W-:Y:S02]  /*db90*/  SHF.R.U32.HI R15, RZ, 0x8, R10 ;  /* 0x00000008ff0f7819 */ /* 0x000fe4000001160a */
[----:B----4-:R-:W-:Y:S02]  /*dba0*/  LOP3.LUT R14, R9, 0xff, RZ, 0xc0, !PT ;  /* 0x000000ff090e7812 */ /* 0x010fe400078ec0ff */
        /* <DEDUP_REMOVED lines=118> */
.L_x_4592:
        /* <DEDUP_REMOVED lines=31> */
[----:B0-----:R-:W4:Y:S02]  /*e500*/  SHFL.IDX PT, R21, R21, RZ, 0x1e1f ;  /* 0x001e1fff15157589 */ /* 0x001f2400000e0000 */
.L_x_4908:
[----:B------:R-:W-:Y:S01]  /*e510*/  IMAD R37, R202, R25, RZ ;  /* 0x00000019ca257224 */ /* 0x000fe200078e02ff */
        /* <DEDUP_REMOVED lines=15> */
[----:B------:R-:W-:Y:S01]  /*e610*/  VIADD R5, R22, 0x20 ;  /* 0x0000002016057836 */ /* 0x000fe20000000000 */
[----:B------:R-:W-:Y:S01]  /*e620*/  ULDC UR4, c[0x0][0x3f4] ;  /* 0x0000fd0000047ab9 */ /* 0x000fe20000000800 */
[----:B------:R-:W-:Y:S01]  /*e630*/  IMAD.IADD R6, R204, 0x1, R217 ;  /* 0x00000001cc067824 */ /* 0x000fe200078e02d9 */
[C---:B------:R-:W-:Y:S01]  /*e640*/  ISETP.GE.AND P2, PT, R22.reuse, UR4, PT ;  /* 0x0000000416007c0c */ /* 0x040fe2000bf46270 */
[----:B------:R-:W-:Y:S01]  /*e650*/  VIADD R8, R22, 0x40 ;  /* 0x0000004016087836 */ /* 0x000fe20000000000 */
[----:B------:R-:W-:Y:S01]  /*e660*/  ISETP.GE.AND P1, PT, R5, UR4, PT ;  /* 0x0000000405007c0c */ /* 0x000fe2000bf26270 */
[----:B------:R-:W-:Y:S01]  /*e670*/  IMAD.IADD R4, R204, 0x1, R216 ;  /* 0x00000001cc047824 */ /* 0x000fe200078e02d8 */
[----:B------:R-:W-:Y:S02]  /*e680*/  SHF.R.S32.HI R7, RZ, 0x1f, R6 ;  /* 0x0000001fff077819 */ /* 0x000fe40000011406 */
[----:B------:R-:W-:Y:S02]  /*e690*/  CS2R R24, SRZ ;  /* 0x0000000000187805 */ /* 0x000fe4000001ff00 */
[----:B------:R-:W-:-:S02]  /*e6a0*/  ISETP.GE.AND P0, PT, R8, UR4, PT ;  /* 0x0000000408007c0c */ /* 0x000fc4000bf06270 */
[----:B------:R-:W-:Y:S02]  /*e6b0*/  CS2R R26, SRZ ;  /* 0x00000000001a7805 */ /* 0x000fe4000001ff00 */
[----:B------:R-:W-:Y:S02]  /*e6c0*/  SHF.R.S32.HI R5, RZ, 0x1f, R4 ;  /* 0x0000001fff057819 */ /* 0x000fe40000011404 */
[----:B------:R-:W-:Y:S02]  /*e6d0*/  CS2R R28, SRZ ;  /* 0x00000000001c7805 */ /* 0x000fe4000001ff00 */
[----:B------:R-:W-:Y:S02]  /*e6e0*/  LEA.HI R7, R7, R6, RZ, 0x4 ;  /* 0x0000000607077211 */ /* 0x000fe400078f20ff */
[----:B------:R-:W-:Y:S02]  /*e6f0*/  CS2R R30, SRZ ;  /* 0x00000000001e7805 */ /* 0x000fe4000001ff00 */
[----:B------:R-:W-:-:S02]  /*e700*/  LEA.HI R4, R5, R4, RZ, 0x4 ;  /* 0x0000000405047211 */ /* 0x000fc400078f20ff */
[----:B------:R-:W-:Y:S02]  /*e710*/  SHF.R.S32.HI R7, RZ, 0x4, R7 ;  /* 0x00000004ff077819 */ /* 0x000fe40000011407 */
[----:B------:R-:W-:Y:S02]  /*e720*/  @!P2 SHF.R.S32.HI R5, RZ, 0x1f, R22 ;  /* 0x0000001fff05a819 */ /* 0x000fe40000011416 */
[C---:B--2---:R-:W-:Y:S01]  /*e730*/  @!P2 IADD3 R38, P3, R22.reuse, R3, RZ ;  /* 0x000000031626a210 */ /* 0x044fe20007f7e0ff */
[----:B------:R-:W-:Y:S01]  /*e740*/  @!P1 IMAD.SHL.U32 R46, R7, 0x10, RZ ;  /* 0x00000010072e9824 */ /* 0x000fe200078e00ff */
[----:B----4-:R-:W-:Y:S02]  /*e750*/  @!P2 IADD3 R40, P4, R22, R21, RZ ;  /* 0x000000151628a210 */ /* 0x010fe40007f9e0ff */
[----:B------:R-:W-:Y:S02]  /*e760*/  CS2R R6, SRZ ;  /* 0x0000000000067805 */ /* 0x000fe4000001ff00 */
[----:B------:R-:W-:Y:S01]  /*e770*/  SHF.R.S32.HI R4, RZ, 0x4, R4 ;  /* 0x00000004ff047819 */ /* 0x000fe20000011404 */
[--C-:B-1----:R-:W-:Y:S01]  /*e780*/  @!P2 IMAD.X R39, R0, 0x1, R5.reuse, P3 ;  /* 0x000000010027a824 */ /* 0x102fe200018e0605 */
[-C--:B------:R-:W-:Y:S01]  /*e790*/  @!P1 IADD3 R42, P5, R3, R46.reuse, RZ ;  /* 0x0000002e032a9210 */ /* 0x080fe20007fbe0ff */
[----:B---3--:R-:W-:Y:S01]  /*e7a0*/  @!P2 IMAD.X R41, R20, 0x1, R5, P4 ;  /* 0x000000011429a824 */ /* 0x008fe200020e0605 */
[----:B------:R-:W-:Y:S01]  /*e7b0*/  @!P1 SHF.R.S32.HI R5, RZ, 0x1f, R46 ;  /* 0x0000001fff059819 */ /* 0x000fe2000001142e */
[----:B------:R-:W-:Y:S01]  /*e7c0*/  @!P0 IMAD.SHL.U32 R50, R4, 0x10, RZ ;  /* 0x0000001004328824 */ /* 0x000fe200078e00ff */
[----:B------:R-:W-:-:S02]  /*e7d0*/  @!P1 IADD3 R46, P4, R21, R46, RZ ;  /* 0x0000002e152e9210 */ /* 0x000fc40007f9e0ff */
[----:B------:R-:W-:Y:S02]  /*e7e0*/  CS2R R8, SRZ ;  /* 0x0000000000087805 */ /* 0x000fe4000001ff00 */
[----:B------:R-:W-:Y:S01]  /*e7f0*/  CS2R R10, SRZ ;  /* 0x00000000000a7805 */ /* 0x000fe2000001ff00 */
[--C-:B------:R-:W-:Y:S01]  /*e800*/  @!P1 IMAD.X R43, R0, 0x1, R5.reuse, P5 ;  /* 0x00000001002b9824 */ /* 0x100fe200028e0605 */
[-C--:B------:R-:W-:Y:S01]  /*e810*/  @!P0 IADD3 R48, P3, R3, R50.reuse, RZ ;  /* 0x0000003203308210 */ /* 0x080fe20007f7e0ff */
[----:B------:R-:W-:Y:S01]  /*e820*/  @!P1 IMAD.X R47, R20, 0x1, R5, P4 ;  /* 0x00000001142f9824 */ /* 0x000fe200020e0605 */
[----:B------:R-:W-:Y:S02]  /*e830*/  @!P0 SHF.R.S32.HI R3, RZ, 0x1f, R50 ;  /* 0x0000001fff038819 */ /* 0x000fe40000011432 */
[----:B------:R-:W-:Y:S02]  /*e840*/  CS2R R4, SRZ ;  /* 0x0000000000047805 */ /* 0x000fe4000001ff00 */
[----:B------:R-:W-:-:S02]  /*e850*/  @!P0 IADD3 R50, P5, R21, R50, RZ ;  /* 0x0000003215328210 */ /* 0x000fc40007fbe0ff */
[----:B------:R-:W-:Y:S02]  /*e860*/  CS2R R32, SRZ ;  /* 0x0000000000207805 */ /* 0x000fe4000001ff00 */
[----:B------:R-:W-:Y:S02]  /*e870*/  CS2R R34, SRZ ;  /* 0x0000000000227805 */ /* 0x000fe4000001ff00 */
[----:B------:R-:W-:Y:S02]  /*e880*/  CS2R R12, SRZ ;  /* 0x00000000000c7805 */ /* 0x000fe4000001ff00 */
        /* <DEDUP_REMOVED lines=9> */
.L_x_4611:
[----:B------:R-:W-:Y:S05]  /*e920*/  BSYNC B1 ;  /* 0x0000000000017941 */ /* 0x000fea0003800000 */
.L_x_4610:
        /* <DEDUP_REMOVED lines=10> */
.L_x_4909:
[----:B------:R-:W-:Y:S05]  /*e9d0*/  BSYNC B1 ;  /* 0x0000000000017941 */ /* 0x000fea0003800000 */
.L_x_4612:
[----:B------:R-:W-:Y:S05]  /*e9e0*/  @P1 BRA `(.L_x_4598) ;  /* 0x0000003000141947 */ /* 0x000fea0003800000 */
[----:B-1----:R-:W1:Y:S01]  /*e9f0*/  LDC R3, c[0x0][0x3f4] ;  /* 0x0000fd00ff037b82 */ /* 0x002e620000000800 */
[C---:B------:R-:W-:Y:S01]  /*ea00*/  VIADD R0, R22.reuse, 0x20 ;  /* 0x0000002016007836 */ /* 0x040fe20000000000 */
[----:B------:R-:W-:Y:S01]  /*ea10*/  BSSY B1, `(.L_x_4614) ;  /* 0x0000100000017945 */ /* 0x000fe20003800000 */
[C---:B---3--:R-:W-:Y:S01]  /*ea20*/  VIADD R20, R22.reuse, 0x40 ;  /* 0x0000004016147836 */ /* 0x048fe20000000000 */
[-C--:B-1----:R-:W-:Y:S02]  /*ea30*/  ISETP.GE.AND P0, PT, R22, R3.reuse, PT ;  /* 0x000000031600720c */ /* 0x082fe40003f06270 */
[-C--:B------:R-:W-:Y:S02]  /*ea40*/  ISETP.GE.AND P1, PT, R0, R3.reuse, PT ;  /* 0x000000030000720c */ /* 0x080fe40003f26270 */
[----:B------:R-:W-:-:S09]  /*ea50*/  ISETP.GE.AND P2, PT, R20, R3, PT ;  /* 0x000000031400720c */ /* 0x000fd20003f46270 */
[----:B------:R-:W-:Y:S05]  /*ea60*/  @P0 BRA `(.L_x_4615) ;  /* 0x0000000c00e80947 */ /* 0x000fea0003800000 */
[----:B------:R-:W2:Y:S01]  /*ea70*/  LDL R68, [R1+0x6c] ;  /* 0x00006c0001447983 */ /* 0x000ea20000100800 */
[----:B------:R-:W-:Y:S02]  /*ea80*/  LEA.HI R0, R36, R36, RZ, 0x1 ;  /* 0x0000002424007211 */ /* 0x000fe400078f08ff */
[----:B-----5:R-:W-:Y:S02]  /*ea90*/  LOP3.LUT R20, R24, 0xff, RZ, 0xc0, !PT ;  /* 0x000000ff18147812 */ /* 0x020fe400078ec0ff */
[----:B----4-:R-:W-:Y:S02]  /*eaa0*/  LOP3.LUT R21, R0, 0xfffffffe, RZ, 0xc0, !PT ;  /* 0xfffffffe00157812 */ /* 0x010fe400078ec0ff */
[----:B------:R-:W-:Y:S02]  /*eab0*/  SHF.R.U32.HI R0, RZ, 0x8, R24 ;  /* 0x00000008ff007819 */ /* 0x000fe40000011618 */
[----:B------:R-:W-:Y:S01]  /*eac0*/  SHF.R.U32.HI R37, RZ, 0x8, R25 ;  /* 0x00000008ff257819 */ /* 0x000fe20000011619 */
[----:B0-----:R-:W-:Y:S01]  /*ead0*/  IMAD.IADD R40, R36, 0x1, -R21 ;  /* 0x0000000124287824 */ /* 0x001fe200078e0a15 */
[----:B------:R-:W-:-:S02]  /*eae0*/  LOP3.LUT R21, R0, 0xff, RZ, 0xc0, !PT ;  /* 0x000000ff00157812 */ /* 0x000fc400078ec0ff */
[----:B------:R-:W-:Y:S02]  /*eaf0*/  SHF.R.U32.HI R39, RZ, 0x8, R26 ;  /* 0x00000008ff277819 */ /* 0x000fe4000001161a */
[----:B------:R-:W-:Y:S02]  /*eb00*/  LEA.HI R0, R3, R40, RZ, 0x1c ;  /* 0x0000002803007211 */ /* 0x000fe400078fe0ff */
[----:B------:R-:W-:Y:S02]  /*eb10*/  PRMT R45, R21, 0x7604, R20 ;  /* 0x00007604152d7816 */ /* 0x000fe40000000014 */
[----:B------:R-:W-:Y:S02]  /*eb20*/  SHF.R.S32.HI R21, RZ, 0x1f, R0 ;  /* 0x0000001fff157819 */ /* 0x000fe40000011400 */
[----:B------:R-:W-:Y:S02]  /*eb30*/  LOP3.LUT R36, R25, 0xff, RZ, 0xc0, !PT ;  /* 0x000000ff19247812 */ /* 0x000fe400078ec0ff */
[----:B------:R-:W-:Y:S01]  /*eb40*/  LEA.HI R20, R21, R0, RZ, 0x2 ;  /* 0x0000000015147211 */ /* 0x000fe200078f10ff */
[----:B------:R-:W-:Y:S01]  /*eb50*/  IMAD.SHL.U32 R21, R0, 0x10, RZ ;  /* 0x0000001000157824 */ /* 0x000fe200078e00ff */
[----:B------:R-:W-:-:S02]  /*eb60*/  LOP3.LUT R38, R26, 0xff, RZ, 0xc0, !PT ;  /* 0x000000ff1a267812 */ /* 0x000fc400078ec0ff */
[----:B------:R-:W-:Y:S01]  /*eb70*/  LOP3.LUT R37, R37, 0xff, RZ, 0xc0, !PT ;  /* 0x000000ff25257812 */ /* 0x000fe200078ec0ff */
[----:B------:R-:W-:Y:S01]  /*eb80*/  IMAD.SHL.U32 R20, R20, 0x800, RZ ;  /* 0x0000080014147824 */ /* 0x000fe200078e00ff */
[----:B------:R-:W-:Y:S02]  /*eb90*/  LOP3.LUT R0, R208, 0x30, R21, 0xf8, !PT ;  /* 0x00000030d0007812 */ /* 0x000fe400078ef815 */
[----:B------:R-:W-:Y:S02]  /*eba0*/  LOP3.LUT R39, R39, 0xff, RZ, 0xc0, !PT ;  /* 0x000000ff27277812 */ /* 0x000fe400078ec0ff */
[----:B------:R-:W-:Y:S02]  /*ebb0*/  LOP3.LUT R0, R0, R209, RZ, 0x3c, !PT ;  /* 0x000000d100007212 */ /* 0x000fe400078e3cff */
[----:B------:R-:W-:Y:S02]  /*ebc0*/  LOP3.LUT R21, R20, 0xffffe000, RZ, 0xc0, !PT ;  /* 0xffffe00014157812 */ /* 0x000fe400078ec0ff */
[----:B------:R-:W-:-:S02]  /*ebd0*/  PRMT R46, R37, 0x7604, R36 ;  /* 0x00007604252e7816 */ /* 0x000fc40000000024 */
[----:B------:R-:W-:Y:S02]  /*ebe0*/  IADD3 R21, R0, R210, R21 ;  /* 0x000000d200157210 */ /* 0x000fe40007ffe015 */
[----:B------:R-:W-:Y:S02]  /*ebf0*/  PRMT R47, R39, 0x7604, R38 ;  /* 0x00007604272f7816 */ /* 0x000fe40000000026 */
[----:B------:R-:W-:Y:S01]  /*ec00*/  SHF.R.U32.HI R37, RZ, 0x8, R27 ;  /* 0x00000008ff257819 */ /* 0x000fe2000001161b */
[----:B------:R-:W-:Y:S01]  /*ec10*/  IMAD.IADD R0, R16, 0x1, R21 ;  /* 0x0000000110007824 */ /* 0x000fe200078e0215 */
[----:B------:R-:W-:Y:S02]  /*ec20*/  SHF.R.U32.HI R39, RZ, 0x8, R4 ;  /* 0x00000008ff277819 */ /* 0x000fe40000011604 */
[----:B------:R-:W-:Y:S02]  /*ec30*/  SHF.R.U32.HI R40, RZ, 0x8, R5 ;  /* 0x00000008ff287819 */ /* 0x000fe40000011605 */
[----:B------:R-:W-:-:S02]  /*ec40*/  LOP3.LUT R36, R27, 0xff, RZ, 0xc0, !PT ;  /* 0x000000ff1b247812 */ /* 0x000fc400078ec0ff */
[----:B------:R-:W-:Y:S02]  /*ec50*/  LOP3.LUT R38, R4, 0xff, RZ, 0xc0, !PT ;  /* 0x000000ff04267812 */ /* 0x000fe400078ec0ff */
[----:B------:R-:W-:Y:S02]  /*ec60*/  LOP3.LUT R37, R37, 0xff, RZ, 0xc0, !PT ;  /* 0x000000ff25257812 */ /* 0x000fe400078ec0ff */
[----:B------:R-:W-:Y:S02]  /*ec70*/  LOP3.LUT R39, R39, 0xff, RZ, 0xc0, !PT ;  /* 0x000000ff27277812 */ /* 0x000fe400078ec0ff */
[----:B------:R-:W-:Y:S02]  /*ec80*/  LOP3.LUT R21, R40, 0xff, RZ, 0xc0, !PT ;  /* 0x000000ff28157812 */ /* 0x000fe400078ec0ff */
[----:B------:R-:W0:Y:S01]  /*ec90*/  LDS.128 R40, [R0+0x18400] ;  /* 0x0184000000287984 */ /* 0x000e220000000c00 */
[----:B------:R-:W-:Y:S02]  /*eca0*/  PRMT R20, R37, 0x7604, R36 ;  /* 0x0000760425147816 */ /* 0x000fe40000000024 */
[----:B------:R-:W-:-:S02]  /*ecb0*/  PRMT R51, R39, 0x7604, R38 ;  /* 0x0000760427337816 */ /* 0x000fc40000000026 */
[----:B------:R-:W-:Y:S02]  /*ecc0*/  SHF.R.U32.HI R53, RZ, 0x8, R7 ;  /* 0x00000008ff357819 */ /* 0x000fe40000011607 */
[----:B------:R-:W-:Y:S02]  /*ecd0*/  SHF.R.U32.HI R50, RZ, 0x8, R6 ;  /* 0x00000008ff327819 */ /* 0x000fe40000011606 */
[----:B------:R-:W-:Y:S02]  /*ece0*/  LOP3.LUT R52, R7, 0xff, RZ, 0xc0, !PT ;  /* 0x000000ff07347812 */ /* 0x000fe400078ec0ff */
        /* <DEDUP_REMOVED lines=18> */
[----:B------:R-:W-:Y:S02]  /*ee10*/  SHF.R.U32.HI R57, RZ, 0x10, R7 ;  /* 0x00000010ff397819 */ /* 0x000fe40000011607 */
        /* <DEDUP_REMOVED lines=8> */
[----:B------:R-:W-:Y:S02]  /*eea0*/  F2FP.F16.E4M3.UNPACK_B R55, R53 ;  /* 0x00000035ff37723e */ /* 0x000fe400020006ff */
[----:B0-----:R-:W-:Y:S02]  /*eeb0*/  F2FP.F16.E4M3.UNPACK_B R26, R41 ;  /* 0x00000029ff1a723e */ /* 0x001fe400020006ff */
[----:B------:R-:W-:Y:S02]  /*eec0*/  F2FP.F16.E4M3.UNPACK_B R27, R24 ;  /* 0x00000018ff1b723e */ /* 0x000fe400020006ff */
[--C-:B------:R-:W-:Y:S01]  /*eed0*/  LOP3.LUT R51, R51, 0xff0000, R4.reuse, 0xf8, !PT ;  /* 0x00ff000033337812 */ /* 0x100fe200078ef804 */
[--C-:B------:R-:W-:Y:S01]  /*eee0*/  HADD2.F32 R6, -RZ, R26.reuse.H0_H0 ;  /* 0x2000001aff067230 */ /* 0x100fe20000004100 */
[----:B------:R-:W-:Y:S01]  /*eef0*/  LOP3.LUT R59, R52, 0xff0000, R57, 0xf8, !PT ;  /* 0x00ff0000343b7812 */ /* 0x000fe200078ef839 */
[----:B------:R-:W-:Y:S01]  /*ef00*/  HADD2.F32 R26, -RZ, R26.H1_H1 ;  /* 0x3000001aff1a7230 */ /* 0x000fe20000004100 */
[----:B------:R-:W-:-:S02]  /*ef10*/  LOP3.LUT R57, R51, 0xff000000, R4, 0xf8, !PT ;  /* 0xff00000033397812 */ /* 0x000fc400078ef804 */
[-C--:B------:R-:W-:Y:S02]  /*ef20*/  F2FP.F16.E4M3.UNPACK_B R51, R43.reuse ;  /* 0x0000002bff33723e */ /* 0x080fe400020006ff */
[----:B------:R-:W-:Y:S02]  /*ef30*/  F2FP.F16.E4M3.UNPACK_B R52, R43.H1 ;  /* 0x0000002bff34723e */ /* 0x000fe400030006ff */
[-C--:B------:R-:W-:Y:S02]  /*ef40*/  F2FP.F16.E4M3.UNPACK_B R43, R40.reuse ;  /* 0x00000028ff2b723e */ /* 0x080fe400020006ff */
[----:B------:R-:W-:Y:S02]  /*ef50*/  F2FP.F16.E4M3.UNPACK_B R50, R40.H1 ;  /* 0x00000028ff32723e */ /* 0x000fe400030006ff */
[----:B------:R-:W-:Y:S02]  /*ef60*/  F2FP.F16.E4M3.UNPACK_B R41, R41.H1 ;  /* 0x00000029ff29723e */ /* 0x000fe400030006ff */
[----:B------:R-:W-:-:S02]  /*ef70*/  LOP3.LUT R59, R59, 0xff000000, R7, 0xf8, !PT ;  /* 0xff0000003b3b7812 */ /* 0x000fc400078ef807 */
[-C--:B------:R-:W-:Y:S02]  /*ef80*/  F2FP.F16.E4M3.UNPACK_B R7, R42.reuse ;  /* 0x0000002aff07723e */ /* 0x080fe400020006ff */
[----:B------:R-:W-:Y:S01]  /*ef90*/  F2FP.F16.E4M3.UNPACK_B R42, R42.H1 ;  /* 0x0000002aff2a723e */ /* 0x000fe200030006ff */
[----:B--2---:R-:W0:Y:S02]  /*efa0*/  LDS.128 R36, [R68+0x18400] ;  /* 0x0184000044247984 */ /* 0x004e240000000c00 */
[----:B0-----:R-:W-:Y:S02]  /*efb0*/  F2FP.F16.E4M3.UNPACK_B R21, R37 ;  /* 0x00000025ff15723e */ /* 0x001fe400020006ff */
[-C--:B------:R-:W-:Y:S02]  /*efc0*/  F2FP.F16.E4M3.UNPACK_B R48, R39.reuse ;  /* 0x00000027ff30723e */ /* 0x080fe400020006ff */
[----:B------:R-:W-:Y:S01]  /*efd0*/  F2FP.F16.E4M3.UNPACK_B R49, R39.H1 ;  /* 0x00000027ff31723e */ /* 0x000fe200030006ff */
[----:B------:R-:W-:Y:S01]  /*efe0*/  HADD2.F32 R39, -RZ, R55.H0_H0 ;  /* 0x20000037ff277230 */ /* 0x000fe20000004100 */
[-C--:B------:R-:W-:Y:S01]  /*eff0*/  F2FP.F16.E4M3.UNPACK_B R46, R36.reuse ;  /* 0x00000024ff2e723e */ /* 0x080fe200020006ff */
[----:B------:R-:W-:Y:S01]  /*f000*/  HADD2.F32 R25, -RZ, R21.H0_H0 ;  /* 0x20000015ff197230 */ /* 0x000fe20000004100 */
[----:B------:R-:W-:Y:S01]  /*f010*/  F2FP.F16.E4M3.UNPACK_B R47, R36.H1 ;  /* 0x00000024ff2f723e */ /* 0x000fe200030006ff */
[----:B------:R-:W-:-:S02]  /*f020*/  HADD2.F32 R36, -RZ, R27.H0_H0 ;  /* 0x2000001bff247230 */ /* 0x000fc40000004100 */
[C---:B------:R-:W-:Y:S01]  /*f030*/  FMUL.FTZ R40, R6.reuse, R39 ;  /* 0x0000002706287220 */ /* 0x040fe20000410000 */
[----:B------:R-:W-:Y:S01]  /*f040*/  HADD2.F32 R55, -RZ, R55.H1_H1 ;  /* 0x30000037ff377230 */ /* 0x000fe20000004100 */
[----:B------:R-:W-:Y:S01]  /*f050*/  F2FP.F16.E4M3.UNPACK_B R37, R37.H1 ;  /* 0x00000025ff25723e */ /* 0x000fe200030006ff */
[-C--:B------:R-:W-:Y:S01]  /*f060*/  FMUL.FTZ R56, R6, R36.reuse ;  /* 0x0000002406387220 */ /* 0x080fe20000410000 */
[C---:B------:R-:W-:Y:S01]  /*f070*/  FFMA.FTZ R6, R25.reuse, R36, -R40 ;  /* 0x0000002419067223 */ /* 0x040fe20000010828 */
[----:B------:R-:W-:Y:S01]  /*f080*/  F2FP.F16.E4M3.UNPACK_B R36, R24.H1 ;  /* 0x00000018ff24723e */ /* 0x000fe200030006ff */
[----:B------:R-:W-:Y:S02]  /*f090*/  HADD2.F32 R24, -RZ, R21.H1_H1 ;  /* 0x30000015ff187230 */ /* 0x000fe40000004100 */
[----:B------:R-:W-:Y:S01]  /*f0a0*/  FFMA.FTZ R25, R25, R39, R56 ;  /* 0x0000002719197223 */ /* 0x000fe20000010038 */
[----:B------:R-:W-:Y:S01]  /*f0b0*/  F2FP.F16.E4M3.UNPACK_B R56, R53.H1 ;  /* 0x00000035ff38723e */ /* 0x000fe200030006ff */
[----:B------:R-:W-:-:S02]  /*f0c0*/  HADD2.F32 R39, -RZ, R27.H1_H1 ;  /* 0x3000001bff277230 */ /* 0x000fc40000004100 */
[C---:B------:R-:W-:Y:S01]  /*f0d0*/  FMUL.FTZ R53, R26.reuse, R55 ;  /* 0x000000371a357220 */ /* 0x040fe20000410000 */
[----:B------:R-:W-:Y:S01]  /*f0e0*/  HADD2.F32 R21, -RZ, R41.H0_H0 ;  /* 0x20000029ff157230 */ /* 0x000fe20000004100 */
[-C--:B------:R-:W-:Y:S01]  /*f0f0*/  F2FP.F16.E4M3.UNPACK_B R4, R38.reuse ;  /* 0x00000026ff04723e */ /* 0x080fe200020006ff */
[----:B------:R-:W-:Y:S02]  /*f100*/  HADD2.F32 R58, -RZ, R56.H0_H0 ;  /* 0x20000038ff3a7230 */ /* 0x000fe40000004100 */
[----:B------:R-:W-:Y:S01]  /*f110*/  FMUL.FTZ R26, R26, R39 ;  /* 0x000000271a1a7220 */ /* 0x000fe20000410000 */
[----:B------:R-:W-:Y:S01]  /*f120*/  HADD2.F32 R40, -RZ, R36.H0_H0 ;  /* 0x20000024ff287230 */ /* 0x000fe20000004100 */
[----:B------:R-:W-:Y:S01]  /*f130*/  F2FP.F16.E4M3.UNPACK_B R38, R38.H1 ;  /* 0x00000026ff26723e */ /* 0x000fe200030006ff */
[----:B------:R-:W-:Y:S02]  /*f140*/  HADD2.F32 R27, -RZ, R37.H0_H0 ;  /* 0x20000025ff1b7230 */ /* 0x000fe40000004100 */
[----:B------:R-:W-:Y:S01]  /*f150*/  FMUL.FTZ R60, R21, R58 ;  /* 0x0000003a153c7220 */ /* 0x000fe20000410000 */
[----:B------:R-:W-:-:S02]  /*f160*/  HADD2.F32 R41, -RZ, R41.H1_H1 ;  /* 0x30000029ff297230 */ /* 0x000fc40000004100 */
[-C--:B------:R-:W-:Y:S01]  /*f170*/  FMUL.FTZ R61, R21, R40.reuse ;  /* 0x00000028153d7220 */ /* 0x080fe20000410000 */
[C---:B------:R-:W-:Y:S01]  /*f180*/  FFMA.FTZ R21, R24.reuse, R39, -R53 ;  /* 0x0000002718157223 */ /* 0x040fe20000010835 */
[----:B------:R-:W-:Y:S01]  /*f190*/  FFMA.FTZ R24, R24, R55, R26 ;  /* 0x0000003718187223 */ /* 0x000fe2000001001a */
[C---:B------:R-:W-:Y:S01]  /*f1a0*/  FFMA.FTZ R26, R27.reuse, R40, -R60 ;  /* 0x000000281b1a7223 */ /* 0x040fe2000001083c */
[-C--:B------:R-:W-:Y:S01]  /*f1b0*/  F2FP.F16.E4M3.UNPACK_B R60, R59.reuse ;  /* 0x0000003bff3c723e */ /* 0x080fe200020006ff */
[----:B------:R-:W-:Y:S01]  /*f1c0*/  FFMA.FTZ R27, R27, R58, R61 ;  /* 0x0000003a1b1b7223 */ /* 0x000fe2000001003d */
[-C--:B------:R-:W-:Y:S01]  /*f1d0*/  F2FP.F16.E4M3.UNPACK_B R55, R54.reuse ;  /* 0x00000036ff37723e */ /* 0x080fe200020006ff */
[----:B------:R-:W-:Y:S01]  /*f1e0*/  HADD2.F32 R53, -RZ, R36.H1_H1 ;  /* 0x30000024ff357230 */ /* 0x000fe20000004100 */
[----:B------:R-:W-:Y:S01]  /*f1f0*/  F2FP.F16.E4M3.UNPACK_B R59, R59.H1 ;  /* 0x0000003bff3b723e */ /* 0x000fe200030006ff */
[----:B------:R-:W-:Y:S01]  /*f200*/  HADD2.F32 R58, -RZ, R56.H1_H1 ;  /* 0x30000038ff3a7230 */ /* 0x000fe20000004100 */
[----:B------:R-:W-:Y:S01]  /*f210*/  F2FP.F16.E4M3.UNPACK_B R54, R54.H1 ;  /* 0x00000036ff36723e */ /* 0x000fe200030006ff */
[----:B------:R-:W-:-:S02]  /*f220*/  HADD2.F32 R61, -RZ, R60.H0_H0 ;  /* 0x2000003cff3d7230 */ /* 0x000fc40000004100 */
[----:B------:R-:W-:Y:S02]  /*f230*/  HADD2.F32 R36, -RZ, R51.H0_H0 ;  /* 0x20000033ff247230 */ /* 0x000fe40000004100 */
[----:B------:R-:W-:Y:S02]  /*f240*/  HADD2.F32 R56, -RZ, R55.H0_H0 ;  /* 0x20000037ff387230 */ /* 0x000fe40000004100 */
[----:B------:R-:W-:Y:S02]  /*f250*/  HADD2.F32 R40, -RZ, R37.H1_H1 ;  /* 0x30000025ff287230 */ /* 0x000fe40000004100 */
[C---:B------:R-:W-:Y:S01]  /*f260*/  FMUL.FTZ R37, R41.reuse, R58 ;  /* 0x0000003a29257220 */ /* 0x040fe20000410000 */
[----:B------:R-:W-:Y:S02]  /*f270*/  HADD2.F32 R39, -RZ, R48.H0_H0 ;  /* 0x20000030ff277230 */ /* 0x000fe40000004100 */
[C---:B------:R-:W-:Y:S01]  /*f280*/  FMUL.FTZ R62, R36.reuse, R61 ;  /* 0x0000003d243e7220 */ /* 0x040fe20000410000 */
[----:B------:R-:W-:Y:S01]  /*f290*/  FMUL.FTZ R41, R41, R53 ;  /* 0x0000003529297220 */ /* 0x000fe20000410000 */
[----:B------:R-:W-:Y:S01]  /*f2a0*/  FMUL.FTZ R64, R36, R56 ;  /* 0x0000003824407220 */ /* 0x000fe20000410000 */
[----:B------:R-:W-:-:S02]  /*f2b0*/  HADD2.F32 R60, -RZ, R60.H1_H1 ;  /* 0x3000003cff3c7230 */ /* 0x000fc40000004100 */
[C---:B------:R-:W-:Y:S01]  /*f2c0*/  FFMA.FTZ R37, R40.reuse, R53, -R37 ;  /* 0x0000003528257223 */ /* 0x040fe20000010825 */
[----:B------:R-:W-:Y:S02]  /*f2d0*/  HADD2.F32 R51, -RZ, R51.H1_H1 ;  /* 0x30000033ff337230 */ /* 0x000fe40000004100 */
[C---:B------:R-:W-:Y:S01]  /*f2e0*/  FFMA.FTZ R36, R39.reuse, R56, -R62 ;  /* 0x0000003827247223 */ /* 0x040fe2000001083e */
[----:B------:R-:W-:Y:S02]  /*f2f0*/  HADD2.F32 R55, -RZ, R55.H1_H1 ;  /* 0x30000037ff377230 */ /* 0x000fe40000004100 */
[----:B------:R-:W-:Y:S01]  /*f300*/  FFMA.FTZ R40, R40, R58, R41 ;  /* 0x0000003a28287223 */ /* 0x000fe20000010029 */
[----:B------:R-:W-:Y:S01]  /*f310*/  FFMA.FTZ R39, R39, R61, R64 ;  /* 0x0000003d27277223 */ /* 0x000fe20000010040 */
        /* <DEDUP_REMOVED lines=9> */
[C---:B------:R-:W-:Y:S01]  /*f3b0*/  FMUL.FTZ R64, R53.reuse, R58 ;  /* 0x0000003a35407220 */ /* 0x040fe20000410000 */
[----:B------:R-:W-:Y:S01]  /*f3c0*/  F2FP.F16.E4M3.UNPACK_B R55, R57.H1 ;  /* 0x00000039ff37723e */ /* 0x000fe200030006ff */
[----:B------:R-:W-:Y:S01]  /*f3d0*/  FMUL.FTZ R53, R53, R56 ;  /* 0x0000003835357220 */ /* 0x000fe20000410000 */
[----:B------:R-:W-:Y:S01]  /*f3e0*/  HADD2.F32 R59, -RZ, R59.H1_H1 ;  /* 0x3000003bff3b7230 */ /* 0x000fe20000004100 */
[----:B------:R-:W-:Y:S01]  /*f3f0*/  F2FP.F16.E4M3.UNPACK_B R51, R45.H1 ;  /* 0x0000002dff33723e */ /* 0x000fe200030006ff */
[----:B------:R-:W-:-:S02]  /*f400*/  HADD2.F32 R52, -RZ, R52.H1_H1 ;  /* 0x30000034ff347230 */ /* 0x000fc40000004100 */
[C---:B------:R-:W-:Y:S01]  /*f410*/  FFMA.FTZ R64, R41.reuse, R56, -R64 ;  /* 0x0000003829407223 */ /* 0x040fe20000010840 */
[----:B------:R-:W-:Y:S01]  /*f420*/  FFMA.FTZ R65, R41, R58, R53 ;  /* 0x0000003a29417223 */ /* 0x000fe20000010035 */
[----:B------:R-:W-:Y:S01]  /*f430*/  HADD2.F32 R54, -RZ, R54.H1_H1 ;  /* 0x30000036ff367230 */ /* 0x000fe20000004100 */
[----:B------:R-:W-:Y:S01]  /*f440*/  F2FP.F16.E4M3.UNPACK_B R57, R57 ;  /* 0x00000039ff39723e */ /* 0x000fe200020006ff */
[----:B------:R-:W-:Y:S02]  /*f450*/  HADD2.F32 R49, -RZ, R49.H1_H1 ;  /* 0x30000031ff317230 */ /* 0x000fe40000004100 */
[C---:B------:R-:W-:Y:S01]  /*f460*/  FMUL.FTZ R58, R52.reuse, R59 ;  /* 0x0000003b343a7220 */ /* 0x040fe20000410000 */
[----:B------:R-:W-:Y:S02]  /*f470*/  HADD2.F32 R56, -RZ, R55.H0_H0 ;  /* 0x20000037ff387230 */ /* 0x000fe40000004100 */
[----:B------:R-:W-:Y:S01]  /*f480*/  FMUL.FTZ R60, R52, R54 ;  /* 0x00000036343c7220 */ /* 0x000fe20000410000 */
[----:B------:R-:W-:-:S02]  /*f490*/  HADD2.F32 R48, -RZ, R50.H0_H0 ;  /* 0x20000032ff307230 */ /* 0x000fc40000004100 */
[C---:B------:R-:W-:Y:S01]  /*f4a0*/  FFMA.FTZ R67, R49.reuse, R54, -R58 ;  /* 0x0000003631437223 */ /* 0x040fe2000001083a */
[----:B------:R-:W-:Y:S02]  /*f4b0*/  HADD2.F32 R53, -RZ, R51.H0_H0 ;  /* 0x20000033ff357230 */ /* 0x000fe40000004100 */
[----:B------:R-:W-:Y:S01]  /*f4c0*/  FFMA.FTZ R66, R49, R59, R60 ;  /* 0x0000003b31427223 */ /* 0x000fe2000001003c */
[----:B------:R-:W-:Y:S02]  /*f4d0*/  HADD2.F32 R55, -RZ, R55.H1_H1 ;  /* 0x30000037ff377230 */ /* 0x000fe40000004100 */
[C---:B------:R-:W-:Y:S01]  /*f4e0*/  FMUL.FTZ R52, R48.reuse, R56 ;  /* 0x0000003830347220 */ /* 0x040fe20000410000 */
[----:B------:R-:W-:Y:S02]  /*f4f0*/  HADD2.F32 R50, -RZ, R50.H1_H1 ;  /* 0x30000032ff327230 */ /* 0x000fe40000004100 */
[----:B------:R-:W-:Y:S01]  /*f500*/  FMUL.FTZ R61, R48, R53 ;  /* 0x00000035303d7220 */ /* 0x000fe20000410000 */
[----:B------:R-:W-:Y:S01]  /*f510*/  HADD2.F32 R51, -RZ, R51.H1_H1 ;  /* 0x30000033ff337230 */ /* 0x000fe20000004100 */
[----:B------:R-:W-:Y:S01]  /*f520*/  F2FP.F16.E4M3.UNPACK_B R48, R45 ;  /* 0x0000002dff30723e */ /* 0x000fe200020006ff */
[----:B------:R-:W-:-:S02]  /*f530*/  HADD2.F32 R41, -RZ, R47.H0_H0 ;  /* 0x2000002fff297230 */ /* 0x000fc40000004100 */
[C---:B------:R-:W-:Y:S01]  /*f540*/  FMUL.FTZ R54, R50.reuse, R55 ;  /* 0x0000003732367220 */ /* 0x040fe20000410000 */
[----:B------:R-:W-:Y:S02]  /*f550*/  HADD2.F32 R47, -RZ, R47.H1_H1 ;  /* 0x3000002fff2f7230 */ /* 0x000fe40000004100 */
[----:B------:R-:W-:Y:S01]  /*f560*/  FMUL.FTZ R50, R50, R51 ;  /* 0x0000003332327220 */ /* 0x000fe20000410000 */
[----:B------:R-:W-:Y:S02]  /*f570*/  HADD2.F32 R45, -RZ, R43.H0_H0 ;  /* 0x2000002bff2d7230 */ /* 0x000fe40000004100 */
[----:B------:R-:W-:Y:S01]  /*f580*/  FFMA.FTZ R53, R41, R53, -R52 ;  /* 0x0000003529357223 */ /* 0x000fe20000010834 */
[----:B------:R-:W-:Y:S02]  /*f590*/  HADD2.F32 R52, -RZ, R57.H0_H0 ;  /* 0x20000039ff347230 */ /* 0x000fe40000004100 */
[----:B------:R-:W-:Y:S01]  /*f5a0*/  FFMA.FTZ R60, R47, R55, R50 ;  /* 0x000000372f3c7223 */ /* 0x000fe20000010032 */
[----:B------:R-:W-:-:S02]  /*f5b0*/  HADD2.F32 R50, -RZ, R48.H0_H0 ;  /* 0x20000030ff327230 */ /* 0x000fc40000004100 */
[----:B------:R-:W-:Y:S01]  /*f5c0*/  FFMA.FTZ R61, R41, R56, R61 ;  /* 0x00000038293d7223 */ /* 0x000fe2000001003d */
[----:B------:R-:W-:Y:S01]  /*f5d0*/  FFMA.FTZ R58, R47, R51, -R54 ;  /* 0x000000332f3a7223 */ /* 0x000fe20000010836 */
        /* <DEDUP_REMOVED lines=9> */
[----:B------:R-:W-:Y:S01]  /*f670*/  F2FP.F16.E4M3.UNPACK_B R47, R5.H1 ;  /* 0x00000005ff2f723e */ /* 0x000fe200030006ff */
[CC--:B------:R-:W-:Y:S01]  /*f680*/  FMUL.FTZ R45, R43.reuse, R57.reuse ;  /* 0x000000392b2d7220 */ /* 0x0c0fe20000410000 */
[----:B------:R-:W-:Y:S01]  /*f690*/  F2FP.F16.E4M3.UNPACK_B R41, R20.H1 ;  /* 0x00000014ff29723e */ /* 0x000fe200030006ff */
[-C--:B------:R-:W-:Y:S01]  /*f6a0*/  FMUL.FTZ R50, R43, R48.reuse ;  /* 0x000000302b327220 */ /* 0x080fe20000410000 */
[----:B------:R-:W-:Y:S02]  /*f6b0*/  HADD2.F32 R43, -RZ, R42.H0_H0 ;  /* 0x2000002aff2b7230 */ /* 0x000fe40000004100 */
[C---:B------:R-:W-:Y:S01]  /*f6c0*/  FFMA.FTZ R49, R46.reuse, R48, -R45 ;  /* 0x000000302e317223 */ /* 0x040fe2000001082d */
[----:B------:R-:W-:Y:S02]  /*f6d0*/  HADD2.F32 R48, -RZ, R47.H0_H0 ;  /* 0x2000002fff307230 */ /* 0x000fe40000004100 */
[----:B------:R-:W-:Y:S01]  /*f6e0*/  FFMA.FTZ R57, R46, R57, R50 ;  /* 0x000000392e397223 */ /* 0x000fe20000010032 */
[----:B------:R-:W-:Y:S01]  /*f6f0*/  HADD2.F32 R46, -RZ, R41.H0_H0 ;  /* 0x20000029ff2e7230 */ /* 0x000fe20000004100 */
[----:B------:R-:W-:Y:S01]  /*f700*/  F2FP.F16.E4M3.UNPACK_B R20, R20 ;  /* 0x00000014ff14723e */ /* 0x000fe200020006ff */
[----:B------:R-:W-:-:S02]  /*f710*/  HADD2.F32 R47, -RZ, R47.H1_H1 ;  /* 0x3000002fff2f7230 */ /* 0x000fc40000004100 */
[C---:B------:R-:W-:Y:S01]  /*f720*/  FMUL.FTZ R50, R43.reuse, R48 ;  /* 0x000000302b327220 */ /* 0x040fe20000410000 */
[----:B------:R-:W-:Y:S02]  /*f730*/  HADD2.F32 R42, -RZ, R42.H1_H1 ;  /* 0x3000002aff2a7230 */ /* 0x000fe40000004100 */
[-C--:B------:R-:W-:Y:S01]  /*f740*/  FMUL.FTZ R52, R43, R46.reuse ;  /* 0x0000002e2b347220 */ /* 0x080fe20000410000 */
[----:B------:R-:W-:Y:S01]  /*f750*/  HADD2.F32 R45, -RZ, R41.H1_H1 ;  /* 0x30000029ff2d7230 */ /* 0x000fe20000004100 */
[----:B------:R-:W-:Y:S01]  /*f760*/  F2FP.F16.E4M3.UNPACK_B R5, R5 ;  /* 0x00000005ff05723e */ /* 0x000fe200020006ff */
[--C-:B------:R-:W-:Y:S02]  /*f770*/  HADD2.F32 R41, -RZ, R38.reuse.H0_H0 ;  /* 0x20000026ff297230 */ /* 0x100fe40000004100 */
        /* <DEDUP_REMOVED lines=8> */
[--C-:B------:R-:W-:Y:S01]  /*f800*/  HADD2.F32 R38, -RZ, R20.reuse.H0_H0 ;  /* 0x20000014ff267230 */ /* 0x100fe20000004100 */
[----:B------:R-:W-:Y:S01]  /*f810*/  F2FP.SATFINITE.E4M3.F32.PACK_AB_MERGE_C R65, R66, R65, RZ ;  /* 0x000000414241723e */ /* 0x000fe200048070ff */
[----:B------:R-:W-:Y:S01]  /*f820*/  HADD2.F32 R41, -RZ, R20.H1_H1 ;  /* 0x30000014ff297230 */ /* 0x000fe20000004100 */
        /* <DEDUP_REMOVED lines=30> */
.L_x_4615:
[----:B------:R-:W-:Y:S05]  /*fa10*/  BSYNC B1 ;  /* 0x0000000000017941 */ /* 0x000fea0003800000 */
.L_x_4614:
[----:B------:R-:W-:Y:S04]  /*fa20*/  BSSY B1, `(.L_x_4616) ;  /* 0x0000105000017945 */ /* 0x000fe80003800000 */
[----:B------:R-:W-:Y:S05]  /*fa30*/  @P1 BRA `(.L_x_4617) ;  /* 0x00000010000c1947 */ /* 0x000fea0003800000 */
[----:B------:R-:W2:Y:S01]  /*fa40*/  LDL R61, [R1+0x68] ;  /* 0x00006800013d7983 */ /* 0x000ea20000100800 */
[----:B-1---5:R-:W-:Y:S01]  /*fa50*/  IMAD.IADD R4, R204, 0x1, R217 ;  /* 0x00000001cc047824 */ /* 0x022fe200078e02d9 */
[----:B------:R-:W-:Y:S02]  /*fa60*/  SHF.R.U32.HI R0, RZ, 0x8, R28 ;  /* 0x00000008ff007819 */ /* 0x000fe4000001161c */
[----:B----4-:R-:W-:Y:S02]  /*fa70*/  LOP3.LUT R21, R31, 0xff, RZ, 0xc0, !PT ;  /* 0x000000ff1f157812 */ /* 0x010fe400078ec0ff */
[----:B------:R-:W-:Y:S02]  /*fa80*/  SHF.R.S32.HI R5, RZ, 0x1f, R4 ;  /* 0x0000001fff057819 */ /* 0x000fe40000011404 */
[----:B------:R-:W-:Y:S02]  /*fa90*/  SHF.R.U32.HI R24, RZ, 0x8, R8 ;  /* 0x00000008ff187819 */ /* 0x000fe40000011608 */
[----:B------:R-:W-:-:S02]  /*faa0*/  LEA.HI R4, R5, R4, RZ, 0x4 ;  /* 0x0000000405047211 */ /* 0x000fc400078f20ff */
[----:B------:R-:W-:Y:S02]  /*fab0*/  LOP3.LUT R5, R28, 0xff, RZ, 0xc0, !PT ;  /* 0x000000ff1c057812 */ /* 0x000fe400078ec0ff */
[----:B------:R-:W-:Y:S02]  /*fac0*/  SHF.R.S32.HI R20, RZ, 0x4, R4 ;  /* 0x00000004ff147819 */ /* 0x000fe40000011404 */
[----:B------:R-:W-:Y:S02]  /*fad0*/  LOP3.LUT R4, R0, 0xff, RZ, 0xc0, !PT ;  /* 0x000000ff00047812 */ /* 0x000fe400078ec0ff */
[----:B------:R-:W-:Y:S02]  /*fae0*/  LEA.HI R0, R3, R20, RZ, 0x1c ;  /* 0x0000001403007211 */ /* 0x000fe400078fe0ff */
[----:B------:R-:W-:Y:S02]  /*faf0*/  PRMT R37, R4, 0x7604, R5 ;  /* 0x0000760404257816 */ /* 0x000fe40000000005 */
[----:B------:R-:W-:-:S02]  /*fb00*/  SHF.R.S32.HI R5, RZ, 0x1f, R0 ;  /* 0x0000001fff057819 */ /* 0x000fc40000011400 */
[----:B------:R-:W-:Y:S02]  /*fb10*/  SHF.R.U32.HI R20, RZ, 0x8, R31 ;  /* 0x00000008ff147819 */ /* 0x000fe4000001161f */
[----:B------:R-:W-:Y:S01]  /*fb20*/  LEA.HI R4, R5, R0, RZ, 0x2 ;  /* 0x0000000005047211 */ /* 0x000fe200078f10ff */
[----:B------:R-:W-:Y:S01]  /*fb30*/  IMAD.SHL.U32 R5, R0, 0x10, RZ ;  /* 0x0000001000057824 */ /* 0x000fe200078e00ff */
[----:B------:R-:W-:Y:S02]  /*fb40*/  LOP3.LUT R20, R20, 0xff, RZ, 0xc0, !PT ;  /* 0x000000ff14147812 */ /* 0x000fe400078ec0ff */
[----:B------:R-:W-:Y:S01]  /*fb50*/  SHF.R.U32.HI R6, RZ, 0x8, R29 ;  /* 0x00000008ff067819 */ /* 0x000fe2000001161d */
[----:B------:R-:W-:Y:S01]  /*fb60*/  IMAD.SHL.U32 R4, R4, 0x800, RZ ;  /* 0x0000080004047824 */ /* 0x000fe200078e00ff */
[----:B------:R-:W-:Y:S02]  /*fb70*/  LOP3.LUT R0, R208, 0x30, R5, 0xf8, !PT ;  /* 0x00000030d0007812 */ /* 0x000fe400078ef805 */
[----:B0-----:R-:W-:-:S02]  /*fb80*/  PRMT R41, R20, 0x7604, R21 ;  /* 0x0000760414297816 */ /* 0x001fc40000000015 */
[----:B------:R-:W-:Y:S02]  /*fb90*/  LOP3.LUT R0, R0, R209, RZ, 0x3c, !PT ;  /* 0x000000d100007212 */ /* 0x000fe400078e3cff */
[----:B------:R-:W-:Y:S02]  /*fba0*/  LOP3.LUT R5, R4, 0xffffe000, RZ, 0xc0, !PT ;  /* 0xffffe00004057812 */ /* 0x000fe400078ec0ff */
[----:B------:R-:W-:Y:S02]  /*fbb0*/  LOP3.LUT R25, R8, 0xff, RZ, 0xc0, !PT ;  /* 0x000000ff08197812 */ /* 0x000fe400078ec0ff */
[----:B------:R-:W-:Y:S02]  /*fbc0*/  LOP3.LUT R24, R24, 0xff, RZ, 0xc0, !PT ;  /* 0x000000ff18187812 */ /* 0x000fe400078ec0ff */
[----:B------:R-:W-:Y:S02]  /*fbd0*/  IADD3 R21, R0, R210, R5 ;  /* 0x000000d200157210 */ /* 0x000fe40007ffe005 */
[----:B------:R-:W-:-:S02]  /*fbe0*/  SHF.R.U32.HI R0, RZ, 0x8, R9 ;  /* 0x00000008ff007819 */ /* 0x000fc40000011609 */
[----:B------:R-:W-:Y:S02]  /*fbf0*/  LOP3.LUT R7, R29, 0xff, RZ, 0xc0, !PT ;  /* 0x000000ff1d077812 */ /* 0x000fe400078ec0ff */
[----:B------:R-:W-:Y:S02]  /*fc00*/  LOP3.LUT R6, R6, 0xff, RZ, 0xc0, !PT ;  /* 0x000000ff06067812 */ /* 0x000fe400078ec0ff */
[----:B------:R-:W-:Y:S02]  /*fc10*/  PRMT R43, R24, 0x7604, R25 ;  /* 0x00007604182b7816 */ /* 0x000fe40000000019 */
        /* <DEDUP_REMOVED lines=20> */
[----:B------:R-:W-:Y:S02]  /*fd60*/  SHF.R.U32.HI R40, RZ, 0x10, R31 ;  /* 0x00000010ff287819 */ /* 0x000fe4000001161f */
[----:B------:R-:W-:Y:S02]  /*fd70*/  LOP3.LUT R21, R21, 0xff, RZ, 0xc0, !PT ;  /* 0x000000ff15157812 */ /* 0x000fe400078ec0ff */
[----:B------:R-:W-:Y:S02]  /*fd80*/  SHF.R.U32.HI R38, RZ, 0x10, R30 ;  /* 0x00000010ff267819 */ /* 0x000fe4000001161e */
[----:B------:R-:W-:-:S02]  /*fd90*/  LOP3.LUT R20, R20, 0xff, RZ, 0xc0, !PT ;  /* 0x000000ff14147812 */ /* 0x000fc400078ec0ff */
[----:B------:R-:W-:Y:S02]  /*fda0*/  LOP3.LUT R40, R40, 0xff, RZ, 0xc0, !PT ;  /* 0x000000ff28287812 */ /* 0x000fe400078ec0ff */
[----:B------:R-:W-:Y:S02]  /*fdb0*/  PRMT R21, R21, 0x7054, R36 ;  /* 0x0000705415157816 */ /* 0x000fe40000000024 */
[----:B------:R-:W-:Y:S02]  /*fdc0*/  SHF.R.U32.HI R36, RZ, 0x10, R9 ;  /* 0x00000010ff247819 */ /* 0x000fe40000011609 */
[----:B------:R-:W-:Y:S02]  /*fdd0*/  LOP3.LUT R38, R38, 0xff, RZ, 0xc0, !PT ;  /* 0x000000ff26267812 */ /* 0x000fe400078ec0ff */
[----:B------:R-:W-:Y:S02]  /*fde0*/  PRMT R37, R20, 0x7054, R37 ;  /* 0x0000705414257816 */ /* 0x000fe40000000025 */
[----:B------:R-:W-:-:S02]  /*fdf0*/  PRMT R41, R40, 0x7054, R41 ;  /* 0x0000705428297816 */ /* 0x000fc40000000029 */
[----:B------:R-:W-:Y:S02]  /*fe00*/  SHF.R.U32.HI R20, RZ, 0x10, R8 ;  /* 0x00000010ff147819 */ /* 0x000fe40000011608 */
[----:B------:R-:W-:Y:S02]  /*fe10*/  SHF.R.U32.HI R40, RZ, 0x10, R11 ;  /* 0x00000010ff287819 */ /* 0x000fe4000001160b */
[----:B------:R-:W-:Y:S02]  /*fe20*/  LOP3.LUT R36, R36, 0xff, RZ, 0xc0, !PT ;  /* 0x000000ff24247812 */ /* 0x000fe400078ec0ff */
[----:B------:R-:W-:Y:S02]  /*fe30*/  PRMT R39, R38, 0x7054, R39 ;  /* 0x0000705426277816 */ /* 0x000fe40000000027 */
[----:B------:R-:W-:Y:S02]  /*fe40*/  SHF.R.U32.HI R38, RZ, 0x10, R10 ;  /* 0x00000010ff267819 */ /* 0x000fe4000001160a */
[----:B------:R-:W-:-:S02]  /*fe50*/  LOP3.LUT R20, R20, 0xff, RZ, 0xc0, !PT ;  /* 0x000000ff14147812 */ /* 0x000fc400078ec0ff */
[----:B------:R-:W-:Y:S02]  /*fe60*/  LOP3.LUT R40, R40, 0xff, RZ, 0xc0, !PT ;  /* 0x000000ff28287812 */ /* 0x000fe400078ec0ff */
[----:B------:R-:W-:Y:S02]  /*fe70*/  PRMT R49, R36, 0x7054, R45 ;  /* 0x0000705424317816 */ /* 0x000fe4000000002d */
[----:B------:R-:W-:Y:S02]  /*fe80*/  LOP3.LUT R38, R38, 0xff, RZ, 0xc0, !PT ;  /* 0x000000ff26267812 */ /* 0x000fe400078ec0ff */
[----:B------:R-:W-:Y:S02]  /*fe90*/  PRMT R43, R20, 0x7054, R43 ;  /* 0x00007054142b7816 */ /* 0x000fe4000000002b */
[----:B------:R-:W-:Y:S02]  /*fea0*/  PRMT R53, R40, 0x7054, R53 ;  /* 0x0000705428357816 */ /* 0x000fe40000000035 */
[----:B------:R-:W-:-:S02]  /*feb0*/  LOP3.LUT R49, R49, 0xff000000, R9, 0xf8, !PT ;  /* 0xff00000031317812 */ /* 0x000fc400078ef809 */
[----:B------:R-:W-:Y:S02]  /*fec0*/  PRMT R51, R38, 0x7054, R47 ;  /* 0x0000705426337816 */ /* 0x000fe4000000002f */
[----:B------:R-:W-:Y:S02]  /*fed0*/  LOP3.LUT R21, R21, 0xff000000, R29, 0xf8, !PT ;  /* 0xff00000015157812 */ /* 0x000fe400078ef81d */
[----:B------:R-:W-:Y:S02]  /*fee0*/  LOP3.LUT R47, R43, 0xff000000, R8, 0xf8, !PT ;  /* 0xff0000002b2f7812 */ /* 0x000fe400078ef808 */
[----:B------:R-:W-:Y:S02]  /*fef0*/  LOP3.LUT R53, R53, 0xff000000, R11, 0xf8, !PT ;  /* 0xff00000035357812 */ /* 0x000fe400078ef80b */
[----:B------:R-:W-:Y:S02]  /*ff00*/  F2FP.F16.E4M3.UNPACK_B R43, R49 ;  /* 0x00000031ff2b723e */ /* 0x000fe400020006ff */
[----:B0-----:R-:W-:-:S02]  /*ff10*/  F2FP.F16.E4M3.UNPACK_B R11, R25 ;  /* 0x00000019ff0b723e */ /* 0x001fc400020006ff */
[----:B------:R-:W-:Y:S01]  /*ff20*/  LOP3.LUT R45, R41, 0xff000000, R31, 0xf8, !PT ;  /* 0xff000000292d7812 */ /* 0x000fe200078ef81f */
[----:B------:R-:W-:Y:S01]  /*ff30*/  HADD2.F32 R48, -RZ, R43.H0_H0 ;  /* 0x2000002bff307230 */ /* 0x000fe20000004100 */
[----:B------:R-:W-:Y:S02]  /*ff40*/  F2FP.F16.E4M3.UNPACK_B R41, R21 ;  /* 0x00000015ff29723e */ /* 0x000fe400020006ff */
[----:B------:R-:W-:Y:S02]  /*ff50*/  LOP3.LUT R20, R39, 0xff000000, R30, 0xf8, !PT ;  /* 0xff00000027147812 */ /* 0x000fe400078ef81e */
[----:B------:R-:W-:Y:S01]  /*ff60*/  LOP3.LUT R8, R51, 0xff000000, R10, 0xf8, !PT ;  /* 0xff00000033087812 */ /* 0x000fe200078ef80a */
[--C-:B------:R-:W-:Y:S01]  /*ff70*/  HADD2.F32 R46, -RZ, R41.reuse.H0_H0 ;  /* 0x20000029ff2e7230 */ /* 0x100fe20000004100 */
[----:B------:R-:W-:Y:S01]  /*ff80*/  LOP3.LUT R42, R37, 0xff000000, R28, 0xf8, !PT ;  /* 0xff000000252a7812 */ /* 0x000fe200078ef81c */
[----:B------:R-:W-:Y:S01]  /*ff90*/  HADD2.F32 R41, -RZ, R41.H1_H1 ;  /* 0x30000029ff297230 */ /* 0x000fe20000004100 */
[----:B------:R-:W-:-:S02]  /*ffa0*/  F2FP.F16.E4M3.UNPACK_B R39, R27 ;  /* 0x0000001bff27723e */ /* 0x000fc400020006ff */
[----:B------:R-:W-:Y:S02]  /*ffb0*/  F2FP.F16.E4M3.UNPACK_B R40, R27.H1 ;  /* 0x0000001bff28723e */ /* 0x000fe400030006ff */
[-C--:B------:R-:W-:Y:S02]  /*ffc0*/  F2FP.F16.E4M3.UNPACK_B R27, R24.reuse ;  /* 0x00000018ff1b723e */ /* 0x080fe400020006ff */
[----:B------:R-:W-:Y:S02]  /*ffd0*/  F2FP.F16.E4M3.UNPACK_B R37, R24.H1 ;  /* 0x00000018ff25723e */ /* 0x000fe400030006ff */
[----:B------:R-:W-:Y:S02]  /*ffe0*/  F2FP.F16.E4M3.UNPACK_B R25, R25.H1 ;  /* 0x00000019ff19723e */ /* 0x000fe400030006ff */
[----:B------:R-:W-:Y:S02]  /*fff0*/  F2FP.F16.E4M3.UNPACK_B R38, R26.H1 ;  /* 0x0000001aff26723e */ /* 0x000fe400030006ff */
[----:B------:R-:W-:Y:S01]  /*10000*/  F2FP.F16.E4M3.UNPACK_B R49, R49.H1 ;  /* 0x00000031ff31723e */ /* 0x000fe200030006ff */
[----:B--2---:R-:W0:Y:S02]  /*10010*/  LDS.128 R4, [R61+0x18400] ;  /* 0x018400003d047984 */ /* 0x004e240000000c00 */
[----:B0-----:R-:W-:-:S02]  /*10020*/  F2FP.F16.E4M3.UNPACK_B R10, R5 ;  /* 0x00000005ff0a723e */ /* 0x001fc400020006ff */
[----:B------:R-:W-:Y:S01]  /*10030*/  F2FP.F16.E4M3.UNPACK_B R30, R5.H1 ;  /* 0x00000005ff1e723e */ /* 0x000fe200030006ff */
[--C-:B------:R-:W-:Y:S01]  /*10040*/  HADD2.F32 R5, -RZ, R11.reuse.H0_H0 ;  /* 0x2000000bff057230 */ /* 0x100fe20000004100 */
[-C--:B------:R-:W-:Y:S01]  /*10050*/  F2FP.F16.E4M3.UNPACK_B R31, R7.reuse ;  /* 0x00000007ff1f723e */ /* 0x080fe200020006ff */
[--C-:B------:R-:W-:Y:S01]  /*10060*/  HADD2.F32 R9, -RZ, R10.reuse.H0_H0 ;  /* 0x2000000aff097230 */ /* 0x100fe20000004100 */
[----:B------:R-:W-:Y:S01]  /*10070*/  F2FP.F16.E4M3.UNPACK_B R36, R7.H1 ;  /* 0x00000007ff24723e */ /* 0x000fe200030006ff */
[----:B------:R-:W-:Y:S01]  /*10080*/  HADD2.F32 R11, -RZ, R11.H1_H1 ;  /* 0x3000000bff0b7230 */ /* 0x000fe20000004100 */
[----:B------:R-:W-:Y:S01]  /*10090*/  F2FP.F16.E4M3.UNPACK_B R28, R4 ;  /* 0x00000004ff1c723e */ /* 0x000fe200020006ff */
[C---:B------:R-:W-:Y:S01]  /*100a0*/  FMUL.FTZ R24, R5.reuse, R48 ;  /* 0x0000003005187220 */ /* 0x040fe20000410000 */
[----:B------:R-:W-:Y:S01]  /*100b0*/  F2FP.F16.E4M3.UNPACK_B R29, R4.H1 ;  /* 0x00000004ff1d723e */ /* 0x000fe200030006ff */
[----:B------:R-:W-:Y:S01]  /*100c0*/  FMUL.FTZ R51, R5, R46 ;  /* 0x0000002e05337220 */ /* 0x000fe20000410000 */
[----:B------:R-:W-:Y:S01]  /*100d0*/  F2FP.F16.E4M3.UNPACK_B R4, R6 ;  /* 0x00000006ff04723e */ /* 0x000fe200020006ff */
[C---:B------:R-:W-:Y:S01]  /*100e0*/  FFMA.FTZ R5, R9.reuse, R46, -R24 ;  /* 0x0000002e09057223 */ /* 0x040fe20000010818 */
[----:B------:R-:W-:Y:S01]  /*100f0*/  F2FP.F16.E4M3.UNPACK_B R7, R6.H1 ;  /* 0x00000006ff07723e */ /* 0x000fe200030006ff */
[----:B------:R-:W-:Y:S01]  /*10100*/  HADD2.F32 R46, -RZ, R43.H1_H1 ;  /* 0x3000002bff2e7230 */ /* 0x000fe20000004100 */
[----:B------:R-:W-:Y:S01]  /*10110*/  F2FP.F16.E4M3.UNPACK_B R6, R26 ;  /* 0x0000001aff06723e */ /* 0x000fe200020006ff */
[----:B------:R-:W-:Y:S01]  /*10120*/  FFMA.FTZ R9, R9, R48, R51 ;  /* 0x0000003009097223 */ /* 0x000fe20000010033 */
[----:B------:R-:W-:Y:S01]  /*10130*/  F2FP.F16.E4M3.UNPACK_B R26, R21.H1 ;  /* 0x00000015ff1a723e */ /* 0x000fe200030006ff */
[----:B------:R-:W-:-:S02]  /*10140*/  HADD2.F32 R24, -RZ, R10.H1_H1 ;  /* 0x3000000aff187230 */ /* 0x000fc40000004100 */
[C---:B------:R-:W-:Y:S01]  /*10150*/  FMUL.FTZ R51, R11.reuse, R46 ;  /* 0x0000002e0b337220 */ /* 0x040fe20000410000 */
[----:B------:R-:W-:Y:S02]  /*10160*/  HADD2.F32 R48, -RZ, R49.H0_H0 ;  /* 0x20000031ff307230 */ /* 0x000fe40000004100 */
[----:B------:R-:W-:Y:S01]  /*10170*/  FMUL.FTZ R11, R11, R41 ;  /* 0x000000290b0b7220 */ /* 0x000fe20000410000 */
[----:B------:R-:W-:Y:S02]  /*10180*/  HADD2.F32 R10, -RZ, R25.H0_H0 ;  /* 0x20000019ff0a7230 */ /* 0x000fe40000004100 */
[----:B------:R-:W-:Y:S02]  /*10190*/  HADD2.F32 R43, -RZ, R26.H0_H0 ;  /* 0x2000001aff2b7230 */ /* 0x000fe40000004100 */
        /* <DEDUP_REMOVED lines=8> */
[----:B------:R-:W-:Y:S01]  /*10220*/  HADD2.F32 R43, -RZ, R26.H1_H1 ;  /* 0x3000001aff2b7230 */ /* 0x000fe20000004100 */
[----:B------:R-:W-:Y:S01]  /*10230*/  F2FP.F16.E4M3.UNPACK_B R46, R45 ;  /* 0x0000002dff2e723e */ /* 0x000fe200020006ff */
[----:B------:R-:W-:Y:S01]  /*10240*/  FFMA.FTZ R21, R21, R48, R55 ;  /* 0x0000003015157223 */ /* 0x000fe20000010037 */
[----:B------:R-:W-:Y:S01]  /*10250*/  HADD2.F32 R26, -RZ, R25.H1_H1 ;  /* 0x30000019ff1a7230 */ /* 0x000fe20000004100 */
[----:B------:R-:W-:Y:S01]  /*10260*/  F2FP.F16.E4M3.UNPACK_B R53, R53.H1 ;  /* 0x00000035ff35723e */ /* 0x000fe200030006ff */
[----:B------:R-:W-:Y:S01]  /*10270*/  HADD2.F32 R52, -RZ, R50.H0_H0 ;  /* 0x20000032ff347230 */ /* 0x000fe20000004100 */
[----:B------:R-:W-:Y:S01]  /*10280*/  F2FP.F16.E4M3.UNPACK_B R45, R45.H1 ;  /* 0x0000002dff2d723e */ /* 0x000fe200030006ff */
        /* <DEDUP_REMOVED lines=9> */
[C---:B------:R-:W-:Y:S01]  /*10320*/  FFMA.FTZ R56, R30.reuse, R49, R26 ;  /* 0x000000311e387223 */ /* 0x040fe2000001001a */
[----:B------:R-:W-:Y:S02]  /*10330*/  HADD2.F32 R39, -RZ, R39.H1_H1 ;  /* 0x30000027ff277230 */ /* 0x000fe40000004100 */
[C---:B------:R-:W-:Y:S01]  /*10340*/  FFMA.FTZ R58, R25.reuse, R48, -R58 ;  /* 0x00000030193a7223 */ /* 0x040fe2000001083a */
[----:B------:R-:W-:Y:S02]  /*10350*/  HADD2.F32 R46, -RZ, R46.H1_H1 ;  /* 0x3000002eff2e7230 */ /* 0x000fe40000004100 */
[----:B------:R-:W-:Y:S01]  /*10360*/  FFMA.FTZ R52, R25, R52, R41 ;  /* 0x0000003419347223 */ /* 0x000fe20000010029 */
[----:B------:R-:W-:Y:S01]  /*10370*/  FFMA.FTZ R54, R30, R43, -R51 ;  /* 0x0000002b1e367223 */ /* 0x000fe20000010833 */
[----:B------:R-:W-:Y:S02]  /*10380*/  HADD2.F32 R31, -RZ, R31.H1_H1 ;  /* 0x3000001fff1f7230 */ /* 0x000fe40000004100 */
[----:B------:R-:W-:Y:S01]  /*10390*/  FMUL.FTZ R48, R39, R50 ;  /* 0x0000003227307220 */ /* 0x000fe20000410000 */
[----:B------:R-:W-:-:S02]  /*103a0*/  HADD2.F32 R41, -RZ, R53.H0_H0 ;  /* 0x20000035ff297230 */ /* 0x000fc40000004100 */
[-C--:B------:R-:W-:Y:S01]  /*103b0*/  FMUL.FTZ R39, R39, R46.reuse ;  /* 0x0000002e27277220 */ /* 0x080fe20000410000 */
[----:B------:R-:W-:Y:S02]  /*103c0*/  HADD2.F32 R26, -RZ, R40.H0_H0 ;  /* 0x20000028ff1a7230 */ /* 0x000fe40000004100 */
[C---:B------:R-:W-:Y:S01]  /*103d0*/  FFMA.FTZ R51, R31.reuse, R46, -R48 ;  /* 0x0000002e1f337223 */ /* 0x040fe20000010830 */
[--C-:B------:R-:W-:Y:S02]  /*103e0*/  HADD2.F32 R30, -RZ, R45.reuse.H0_H0 ;  /* 0x2000002dff1e7230 */ /* 0x100fe40000004100 */
[----:B------:R-:W-:Y:S01]  /*103f0*/  FFMA.FTZ R55, R31, R50, R39 ;  /* 0x000000321f377223 */ /* 0x000fe20000010027 */
[----:B------:R-:W-:Y:S02]  /*10400*/  HADD2.F32 R25, -RZ, R36.H0_H0 ;  /* 0x20000024ff197230 */ /* 0x000fe40000004100 */
[----:B------:R-:W-:Y:S01]  /*10410*/  FMUL.FTZ R60, R26, R41 ;  /* 0x000000291a3c7220 */ /* 0x000fe20000410000 */
[----:B------:R-:W-:-:S02]  /*10420*/  HADD2.F32 R45, -RZ, R45.H1_H1 ;  /* 0x3000002dff2d7230 */ /* 0x000fc40000004100 */
[-C--:B------:R-:W-:Y:S01]  /*10430*/  FMUL.FTZ R26, R26, R30.reuse ;  /* 0x0000001e1a1a7220 */ /* 0x080fe20000410000 */
[----:B------:R-:W-:Y:S01]  /*10440*/  F2FP.F16.E4M3.UNPACK_B R39, R47.H1 ;  /* 0x0000002fff27723e */ /* 0x000fe200030006ff */
[----:B------:R-:W-:Y:S02]  /*10450*/  HADD2.F32 R53, -RZ, R53.H1_H1 ;  /* 0x30000035ff357230 */ /* 0x000fe40000004100 */
[C---:B------:R-:W-:Y:S01]  /*10460*/  FFMA.FTZ R60, R25.reuse, R30, -R60 ;  /* 0x0000001e193c7223 */ /* 0x040fe2000001083c */
[----:B------:R-:W-:Y:S02]  /*10470*/  HADD2.F32 R40, -RZ, R40.H1_H1 ;  /* 0x30000028ff287230 */ /* 0x000fe40000004100 */
[----:B------:R-:W-:Y:S01]  /*10480*/  FFMA.FTZ R57, R25, R41, R26 ;  /* 0x0000002919397223 */ /* 0x000fe2000001001a */
[----:B------:R-:W-:Y:S01]  /*10490*/  F2FP.F16.E4M3.UNPACK_B R30, R42.H1 ;  /* 0x0000002aff1e723e */ /* 0x000fe200030006ff */
[----:B------:R-:W-:Y:S01]  /*104a0*/  HADD2.F32 R36, -RZ, R36.H1_H1 ;  /* 0x30000024ff247230 */ /* 0x000fe20000004100 */
[----:B------:R-:W-:Y:S01]  /*104b0*/  F2FP.F16.E4M3.UNPACK_B R47, R47 ;  /* 0x0000002fff2f723e */ /* 0x000fe200020006ff */
[----:B------:R-:W-:-:S02]  /*104c0*/  HADD2.F32 R41, -RZ, R39.H0_H0 ;  /* 0x20000027ff297230 */ /* 0x000fc40000004100 */
[C---:B------:R-:W-:Y:S01]  /*104d0*/  FMUL.FTZ R43, R40.reuse, R53 ;  /* 0x00000035282b7220 */ /* 0x040fe20000410000 */
[----:B------:R-:W-:Y:S02]  /*104e0*/  HADD2.F32 R26, -RZ, R37.H0_H0 ;  /* 0x20000025ff1a7230 */ /* 0x000fe40000004100 */
[-C--:B------:R-:W-:Y:S01]  /*104f0*/  FMUL.FTZ R46, R40, R45.reuse ;  /* 0x0000002d282e7220 */ /* 0x080fe20000410000 */
[----:B------:R-:W-:Y:S02]  /*10500*/  HADD2.F32 R31, -RZ, R30.H0_H0 ;  /* 0x2000001eff1f7230 */ /* 0x000fe40000004100 */
[C---:B------:R-:W-:Y:S01]  /*10510*/  FFMA.FTZ R59, R36.reuse, R45, -R43 ;  /* 0x0000002d243b7223 */ /* 0x040fe2000001082b */
[----:B------:R-:W-:Y:S02]  /*10520*/  HADD2.F32 R25, -RZ, R29.H0_H0 ;  /* 0x2000001dff197230 */ /* 0x000fe40000004100 */
[----:B------:R-:W-:Y:S01]  /*10530*/  FFMA.FTZ R62, R36, R53, R46 ;  /* 0x00000035243e7223 */ /* 0x000fe2000001002e */
[----:B------:R-:W-:Y:S01]  /*10540*/  FMUL.FTZ R40, R26, R41 ;  /* 0x000000291a287220 */ /* 0x000fe20000410000 */
[----:B------:R-:W-:-:S02]  /*10550*/  HADD2.F32 R36, -RZ, R39.H1_H1 ;  /* 0x30000027ff247230 */ /* 0x000fc40000004100 */
[-C--:B------:R-:W-:Y:S01]  /*10560*/  FMUL.FTZ R26, R26, R31.reuse ;  /* 0x0000001f1a1a7220 */ /* 0x080fe20000410000 */
[----:B------:R-:W-:Y:S02]  /*10570*/  HADD2.F32 R37, -RZ, R37.H1_H1 ;  /* 0x30000025ff257230 */ /* 0x000fe40000004100 */
[----:B------:R-:W-:Y:S01]  /*10580*/  FFMA.FTZ R43, R25, R31, -R40 ;  /* 0x0000001f192b7223 */ /* 0x000fe20000010828 */
[----:B------:R-:W-:Y:S01]  /*10590*/  HADD2.F32 R30, -RZ, R30.H1_H1 ;  /* 0x3000001eff1e7230 */ /* 0x000fe20000004100 */
[----:B------:R-:W-:Y:S01]  /*105a0*/  F2FP.F16.E4M3.UNPACK_B R42, R42 ;  /* 0x0000002aff2a723e */ /* 0x000fe200020006ff */
[----:B------:R-:W-:Y:S02]  /*105b0*/  HADD2.F32 R29, -RZ, R29.H1_H1 ;  /* 0x3000001dff1d7230 */ /* 0x000fe40000004100 */
[----:B------:R-:W-:Y:S01]  /*105c0*/  FMUL.FTZ R40, R37, R36 ;  /* 0x0000002425287220 */ /* 0x000fe20000410000 */
[----:B------:R-:W-:Y:S01]  /*105d0*/  FFMA.FTZ R41, R25, R41, R26 ;  /* 0x0000002919297223 */ /* 0x000fe2000001001a */
        /* <DEDUP_REMOVED lines=15> */
[----:B------:R-:W-:Y:S01]  /*106d0*/  FFMA.FTZ R31, R25, R31, R26 ;  /* 0x0000001f191f7223 */ /* 0x000fe2000001001a */
[----:B------:R-:W-:Y:S01]  /*106e0*/  HADD2.F32 R28, -RZ, R28.H1_H1 ;  /* 0x3000001cff1c7230 */ /* 0x000fe20000004100 */
[----:B------:R-:W-:Y:S01]  /*106f0*/  F2FP.F16.E4M3.UNPACK_B R25, R20.H1 ;  /* 0x00000014ff19723e */ /* 0x000fe200030006ff */
[C---:B------:R-:W-:Y:S01]  /*10700*/  FMUL.FTZ R37, R27.reuse, R47 ;  /* 0x0000002f1b257220 */ /* 0x040fe20000410000 */
[----:B------:R-:W-:Y:S01]  /*10710*/  FMUL.FTZ R40, R27, R42 ;  /* 0x0000002a1b287220 */ /* 0x000fe20000410000 */
[----:B------:R-:W-:Y:S01]  /*10720*/  HADD2.F32 R30, -RZ, R29.H0_H0 ;  /* 0x2000001dff1e7230 */ /* 0x000fe20000004100 */
[----:B------:R-:W-:Y:S01]  /*10730*/  F2FP.F16.E4M3.UNPACK_B R20, R20 ;  /* 0x00000014ff14723e */ /* 0x000fe200020006ff */
[----:B------:R-:W-:-:S02]  /*10740*/  HADD2.F32 R26, -RZ, R38.H0_H0 ;  /* 0x20000026ff1a7230 */ /* 0x000fc40000004100 */
[C---:B------:R-:W-:Y:S01]  /*10750*/  FFMA.FTZ R37, R28.reuse, R42, -R37 ;  /* 0x0000002a1c257223 */ /* 0x040fe20000010825 */
[----:B------:R-:W-:Y:S01]  /*10760*/  FFMA.FTZ R40, R28, R47, R40 ;  /* 0x0000002f1c287223 */ /* 0x000fe20000010028 */
        /* <DEDUP_REMOVED lines=18> */
[----:B------:R-:W-:Y:S01]  /*10890*/  F2FP.SATFINITE.E4M3.F32.PACK_AB_MERGE_C R5, R10, R5, R11 ;  /* 0x000000050a05723e */ /* 0x000fe2000480700b */
        /* <DEDUP_REMOVED lines=26> */
[----:B------:R-:W-:Y:S01]  /*10a40*/  F2FP.SATFINITE.E4M3.F32.PACK_AB_MERGE_C R10, R29, R20, R26 ;  /* 0x000000141d0a723e */ /* 0x000fe2000480701a */
[----:B------:R2:W-:Y:S04]  /*10a50*/  STS.128 [R61+0x18400], R4 ;  /* 0x018400043d007388 */ /* 0x0005e80000000c00 */
[----:B------:R2:W-:Y:S02]  /*10a60*/  STS.128 [R0+0x18400], R8 ;  /* 0x0184000800007388 */ /* 0x0005e40000000c00 */
.L_x_4617:
[----:B------:R-:W-:Y:S05]  /*10a70*/  BSYNC B1 ;  /* 0x0000000000017941 */ /* 0x000fea0003800000 */
.L_x_4616:
[----:B------:R-:W-:Y:S05]  /*10a80*/  @P2 BRA `(.L_x_4598) ;  /* 0x0000000c00ec2947 */ /* 0x000fea0003800000 */
[----:B0-----:R-:W3:Y:S01]  /*10a90*/  LDL R51, [R1+0x64] ;  /* 0x0000640001337983 */ /* 0x001ee20000100800 */
[----:B-12---:R-:W-:Y:S01]  /*10aa0*/  IMAD.IADD R0, R204, 0x1, R216 ;  /* 0x00000001cc007824 */ /* 0x006fe200078e02d8 */
        /* <DEDUP_REMOVED lines=10> */
[----:B----4-:R-:W-:-:S02]  /*10b50*/  PRMT R21, R5, 0x7604, R0 ;  /* 0x0000760405157816 */ /* 0x010fc40000000000 */
        /* <DEDUP_REMOVED lines=13> */
[----:B------:R-:W-:-:S02]  /*10c30*/  LOP3.LUT R7, R12, 0xff, RZ, 0xc0, !PT ;  /* 0x000000ff0c077812 */ /* 0x000fc400078ec0ff */
[----:B------:R-:W-:Y:S02]  /*10c40*/  LOP3.LUT R8, R8, 0xff, RZ, 0xc0, !PT ;  /* 0x000000ff08087812 */ /* 0x000fe400078ec0ff */
[----:B------:R-:W-:Y:S02]  /*10c50*/  IADD3 R3, R0, R210, R3 ;  /* 0x000000d200037210 */ /* 0x000fe40007ffe003 */
[----:B------:R-:W-:Y:S02]  /*10c60*/  SHF.R.U32.HI R6, RZ, 0x8, R35 ;  /* 0x00000008ff067819 */ /* 0x000fe40000011623 */
[----:B------:R-:W-:Y:S01]  /*10c70*/  PRMT R29, R8, 0x7604, R7 ;  /* 0x00007604081d7816 */ /* 0x000fe20000000007 */
[----:B------:R-:W-:Y:S01]  /*10c80*/  IMAD.IADD R0, R16, 0x1, R3 ;  /* 0x0000000110007824 */ /* 0x000fe200078e0203 */
[----:B------:R-:W-:Y:S02]  /*10c90*/  SHF.R.U32.HI R8, RZ, 0x8, R13 ;  /* 0x00000008ff087819 */ /* 0x000fe4000001160d */
[----:B------:R-:W-:-:S02]  /*10ca0*/  LOP3.LUT R5, R35, 0xff, RZ, 0xc0, !PT ;  /* 0x000000ff23057812 */ /* 0x000fc400078ec0ff */
[----:B------:R-:W-:Y:S02]  /*10cb0*/  LOP3.LUT R6, R6, 0xff, RZ, 0xc0, !PT ;  /* 0x000000ff06067812 */ /* 0x000fe400078ec0ff */
[----:B------:R-:W-:Y:S02]  /*10cc0*/  LOP3.LUT R3, R8, 0xff, RZ, 0xc0, !PT ;  /* 0x000000ff08037812 */ /* 0x000fe400078ec0ff */
[----:B------:R-:W0:Y:S01]  /*10cd0*/  LDS.128 R8, [R0+0x18400] ;  /* 0x0184000000087984 */ /* 0x000e220000000c00 */
[----:B------:R-:W-:Y:S02]  /*10ce0*/  PRMT R24, R6, 0x7604, R5 ;  /* 0x0000760406187816 */ /* 0x000fe40000000005 */
[----:B------:R-:W-:Y:S02]  /*10cf0*/  SHF.R.U32.HI R28, RZ, 0x8, R14 ;  /* 0x00000008ff1c7819 */ /* 0x000fe4000001160e */
[----:B------:R-:W-:Y:S02]  /*10d00*/  SHF.R.U32.HI R31, RZ, 0x8, R15 ;  /* 0x00000008ff1f7819 */ /* 0x000fe4000001160f */
[----:B------:R-:W-:-:S02]  /*10d10*/  LOP3.LUT R27, R14, 0xff, RZ, 0xc0, !PT ;  /* 0x000000ff0e1b7812 */ /* 0x000fc400078ec0ff */
[----:B------:R-:W-:Y:S02]  /*10d20*/  LOP3.LUT R28, R28, 0xff, RZ, 0xc0, !PT ;  /* 0x000000ff1c1c7812 */ /* 0x000fe400078ec0ff */
[----:B------:R-:W-:Y:S02]  /*10d30*/  LOP3.LUT R30, R15, 0xff, RZ, 0xc0, !PT ;  /* 0x000000ff0f1e7812 */ /* 0x000fe400078ec0ff */
[----:B------:R-:W-:Y:S02]  /*10d40*/  LOP3.LUT R31, R31, 0xff, RZ, 0xc0, !PT ;  /* 0x000000ff1f1f7812 */ /* 0x000fe400078ec0ff */
[----:B------:R-:W-:Y:S02]  /*10d50*/  LOP3.LUT R26, R13, 0xff, RZ, 0xc0, !PT ;  /* 0x000000ff0d1a7812 */ /* 0x000fe400078ec0ff */
[----:B------:R-:W-:Y:S02]  /*10d60*/  PRMT R37, R28, 0x7604, R27 ;  /* 0x000076041c257816 */ /* 0x000fe4000000001b */
[----:B------:R-:W-:-:S02]  /*10d70*/  PRMT R30, R31, 0x7604, R30 ;  /* 0x000076041f1e7816 */ /* 0x000fc4000000001e */
[----:B------:R-:W-:Y:S02]  /*10d80*/  SHF.R.U32.HI R27, RZ, 0x10, R35 ;  /* 0x00000010ff1b7819 */ /* 0x000fe40000011623 */
[----:B------:R-:W-:Y:S02]  /*10d90*/  PRMT R26, R3, 0x7604, R26 ;  /* 0x00007604031a7816 */ /* 0x000fe4000000001a */
[----:B------:R-:W-:Y:S01]  /*10da0*/  SHF.R.U32.HI R31, RZ, 0x10, R13 ;  /* 0x00000010ff1f7819 */ /* 0x000fe2000001160d */
[----:B------:R-:W-:Y:S01]  /*10db0*/  IMAD.U32 R27, R27, 0x10000, RZ ;  /* 0x000100001b1b7824 */ /* 0x000fe200078e00ff */
[----:B------:R-:W-:Y:S02]  /*10dc0*/  SHF.R.U32.HI R3, RZ, 0x10, R33 ;  /* 0x00000010ff037819 */ /* 0x000fe40000011621 */
[----:B------:R-:W-:Y:S01]  /*10dd0*/  SHF.R.U32.HI R39, RZ, 0x10, R15 ;  /* 0x00000010ff277819 */ /* 0x000fe2000001160f */
[----:B------:R-:W-:Y:S01]  /*10de0*/  IMAD.U32 R31, R31, 0x10000, RZ ;  /* 0x000100001f1f7824 */ /* 0x000fe200078e00ff */
        /* <DEDUP_REMOVED lines=15> */
[----:B------:R-:W-:Y:S02]  /*10ee0*/  F2FP.F16.E4M3.UNPACK_B R34, R33 ;  /* 0x00000021ff22723e */ /* 0x000fe400020006ff */
[----:B------:R-:W-:-:S02]  /*10ef0*/  LOP3.LUT R37, R29, 0xff000000, R12, 0xf8, !PT ;  /* 0xff0000001d257812 */ /* 0x000fc400078ef80c */
[----:B------:R-:W-:Y:S02]  /*10f00*/  LOP3.LUT R21, R21, 0xff0000, R32, 0xf8, !PT ;  /* 0x00ff000015157812 */ /* 0x000fe400078ef820 */
[----:B------:R-:W-:Y:S02]  /*10f10*/  LOP3.LUT R12, R3, 0xff000000, R14, 0xf8, !PT ;  /* 0xff000000030c7812 */ /* 0x000fe400078ef80e */
[----:B------:R-:W-:Y:S01]  /*10f20*/  LOP3.LUT R40, R39, 0xff000000, R15, 0xf8, !PT ;  /* 0xff00000027287812 */ /* 0x000fe200078ef80f */
[--C-:B------:R-:W-:Y:S01]  /*10f30*/  HADD2.F32 R39, -RZ, R38.reuse.H0_H0 ;  /* 0x20000026ff277230 */ /* 0x100fe20000004100 */
[----:B------:R-:W-:Y:S01]  /*10f40*/  LOP3.LUT R32, R21, 0xff000000, R32, 0xf8, !PT ;  /* 0xff00000015207812 */ /* 0x000fe200078ef820 */
[----:B------:R-:W-:Y:S01]  /*10f50*/  HADD2.F32 R38, -RZ, R38.H1_H1 ;  /* 0x30000026ff267230 */ /* 0x000fe20000004100 */
[----:B------:R-:W-:Y:S02]  /*10f60*/  F2FP.F16.E4M3.UNPACK_B R28, R9.H1 ;  /* 0x00000009ff1c723e */ /* 0x000fe400030006ff */
[----:B------:R-:W-:-:S02]  /*10f70*/  F2FP.F16.E4M3.UNPACK_B R30, R11 ;  /* 0x0000000bff1e723e */ /* 0x000fc400020006ff */
[----:B------:R-:W-:Y:S02]  /*10f80*/  F2FP.F16.E4M3.UNPACK_B R31, R11.H1 ;  /* 0x0000000bff1f723e */ /* 0x000fe400030006ff */
[-C--:B------:R-:W-:Y:S02]  /*10f90*/  F2FP.F16.E4M3.UNPACK_B R11, R8.reuse ;  /* 0x00000008ff0b723e */ /* 0x080fe400020006ff */
[----:B------:R-:W-:Y:S02]  /*10fa0*/  F2FP.F16.E4M3.UNPACK_B R26, R8.H1 ;  /* 0x00000008ff1a723e */ /* 0x000fe400030006ff */
[----:B------:R-:W-:Y:S02]  /*10fb0*/  F2FP.F16.E4M3.UNPACK_B R33, R33.H1 ;  /* 0x00000021ff21723e */ /* 0x000fe400030006ff */
[----:B------:R-:W-:Y:S01]  /*10fc0*/  F2FP.F16.E4M3.UNPACK_B R29, R10.H1 ;  /* 0x0000000aff1d723e */ /* 0x000fe200030006ff */
[----:B---3--:R-:W0:Y:S02]  /*10fd0*/  LDS.128 R4, [R51+0x18400] ;  /* 0x0184000033047984 */ /* 0x008e240000000c00 */
[----:B0-----:R-:W-:-:S02]  /*10fe0*/  F2FP.F16.E4M3.UNPACK_B R24, R7 ;  /* 0x00000007ff18723e */ /* 0x001fc400020006ff */
[----:B------:R-:W-:Y:S02]  /*10ff0*/  F2FP.F16.E4M3.UNPACK_B R25, R7.H1 ;  /* 0x00000007ff19723e */ /* 0x000fe400030006ff */
[-C--:B------:R-:W-:Y:S02]  /*11000*/  F2FP.F16.E4M3.UNPACK_B R14, R5.reuse ;  /* 0x00000005ff0e723e */ /* 0x080fe400020006ff */
[-C--:B------:R-:W-:Y:S02]  /*11010*/  F2FP.F16.E4M3.UNPACK_B R7, R4.reuse ;  /* 0x00000004ff07723e */ /* 0x080fe400020006ff */
[----:B------:R-:W-:Y:S01]  /*11020*/  F2FP.F16.E4M3.UNPACK_B R13, R4.H1 ;  /* 0x00000004ff0d723e */ /* 0x000fe200030006ff */
[--C-:B------:R-:W-:Y:S01]  /*11030*/  HADD2.F32 R4, -RZ, R27.reuse.H0_H0 ;  /* 0x2000001bff047230 */ /* 0x100fe20000004100 */
[----:B------:R-:W-:Y:S01]  /*11040*/  F2FP.F16.E4M3.UNPACK_B R15, R5.H1 ;  /* 0x00000005ff0f723e */ /* 0x000fe200030006ff */
[----:B------:R-:W-:Y:S01]  /*11050*/  HADD2.F32 R5, -RZ, R34.H0_H0 ;  /* 0x20000022ff057230 */ /* 0x000fe20000004100 */
[-C--:B------:R-:W-:Y:S01]  /*11060*/  F2FP.F16.E4M3.UNPACK_B R3, R6.reuse ;  /* 0x00000006ff03723e */ /* 0x080fe200020006ff */
[----:B------:R-:W-:Y:S01]  /*11070*/  HADD2.F32 R27, -RZ, R27.H1_H1 ;  /* 0x3000001bff1b7230 */ /* 0x000fe20000004100 */
[----:B------:R-:W-:Y:S01]  /*11080*/  F2FP.F16.E4M3.UNPACK_B R21, R6.H1 ;  /* 0x00000006ff15723e */ /* 0x000fe200030006ff */
[----:B------:R-:W-:-:S02]  /*11090*/  HADD2.F32 R6, -RZ, R14.H0_H0 ;  /* 0x2000000eff067230 */ /* 0x000fc40000004100 */
[C---:B------:R-:W-:Y:S01]  /*110a0*/  FMUL.FTZ R9, R4.reuse, R39 ;  /* 0x0000002704097220 */ /* 0x040fe20000410000 */
[-C--:B------:R-:W-:Y:S01]  /*110b0*/  FMUL.FTZ R8, R4, R5.reuse ;  /* 0x0000000504087220 */ /* 0x080fe20000410000 */
[----:B------:R-:W-:Y:S02]  /*110c0*/  HADD2.F32 R34, -RZ, R34.H1_H1 ;  /* 0x30000022ff227230 */ /* 0x000fe40000004100 */
[C---:B------:R-:W-:Y:S01]  /*110d0*/  FMUL.FTZ R43, R27.reuse, R38 ;  /* 0x000000261b2b7220 */ /* 0x040fe20000410000 */
[C---:B------:R-:W-:Y:S01]  /*110e0*/  FFMA.FTZ R5, R6.reuse, R5, -R9 ;  /* 0x0000000506057223 */ /* 0x040fe20000010809 */
[----:B------:R-:W-:Y:S01]  /*110f0*/  FFMA.FTZ R9, R6, R39, R8 ;  /* 0x0000002706097223 */ /* 0x000fe20000010008 */
[----:B------:R-:W-:Y:S01]  /*11100*/  F2FP.F16.E4M3.UNPACK_B R39, R35.H1 ;  /* 0x00000023ff27723e */ /* 0x000fe200030006ff */
[----:B------:R-:W-:Y:S02]  /*11110*/  HADD2.F32 R6, -RZ, R28.H0_H0 ;  /* 0x2000001cff067230 */ /* 0x000fe40000004100 */
[----:B------:R-:W-:Y:S01]  /*11120*/  FMUL.FTZ R27, R27, R34 ;  /* 0x000000221b1b7220 */ /* 0x000fe20000410000 */
[----:B------:R-:W-:Y:S01]  /*11130*/  HADD2.F32 R35, -RZ, R33.H0_H0 ;  /* 0x20000021ff237230 */ /* 0x000fe20000004100 */
[----:B------:R-:W-:Y:S01]  /*11140*/  F2FP.F16.E4M3.UNPACK_B R4, R10 ;  /* 0x0000000aff04723e */ /* 0x000fe200020006ff */
[----:B------:R-:W-:-:S02]  /*11150*/  HADD2.F32 R41, -RZ, R39.H0_H0 ;  /* 0x20000027ff297230 */ /* 0x000fc40000004100 */
[----:B------:R-:W-:Y:S02]  /*11160*/  HADD2.F32 R14, -RZ, R14.H1_H1 ;  /* 0x3000000eff0e7230 */ /* 0x000fe40000004100 */
[C---:B------:R-:W-:Y:S01]  /*11170*/  FMUL.FTZ R42, R6.reuse, R35 ;  /* 0x00000023062a7220 */ /* 0x040fe20000410000 */
[----:B------:R-:W-:Y:S02]  /*11180*/  HADD2.F32 R10, -RZ, R15.H0_H0 ;  /* 0x2000000fff0a7230 */ /* 0x000fe40000004100 */
[-C--:B------:R-:W-:Y:S01]  /*11190*/  FMUL.FTZ R45, R6, R41.reuse ;  /* 0x00000029062d7220 */ /* 0x080fe20000410000 */
[----:B------:R-:W-:Y:S02]  /*111a0*/  HADD2.F32 R39, -RZ, R39.H1_H1 ;  /* 0x30000027ff277230 */ /* 0x000fe40000004100 */
[C---:B------:R-:W-:Y:S01]  /*111b0*/  FFMA.FTZ R6, R14.reuse, R34, -R43 ;  /* 0x000000220e067223 */ /* 0x040fe2000001082b */
[----:B------:R-:W-:Y:S01]  /*111c0*/  FFMA.FTZ R8, R14, R38, R27 ;  /* 0x000000260e087223 */ /* 0x000fe2000001001b */
[----:B------:R-:W-:Y:S01]  /*111d0*/  F2FP.F16.E4M3.UNPACK_B R34, R40 ;  /* 0x00000028ff22723e */ /* 0x000fe200020006ff */
[----:B------:R-:W-:Y:S01]  /*111e0*/  FFMA.FTZ R42, R10, R41, R42 ;  /* 0x000000290a2a7223 */ /* 0x000fe2000001002a */
[----:B------:R-:W-:Y:S01]  /*111f0*/  F2FP.F16.E4M3.UNPACK_B R27, R36 ;  /* 0x00000024ff1b723e */ /* 0x000fe200020006ff */
[----:B------:R-:W-:-:S02]  /*11200*/  HADD2.F32 R28, -RZ, R28.H1_H1 ;  /* 0x3000001cff1c7230 */ /* 0x000fc40000004100 */
[----:B------:R-:W-:Y:S01]  /*11210*/  FFMA.FTZ R45, R10, R35, -R45 ;  /* 0x000000230a2d7223 */ /* 0x000fe2000001082d */
[----:B------:R-:W-:Y:S01]  /*11220*/  HADD2.F32 R41, -RZ, R34.H0_H0 ;  /* 0x20000022ff297230 */ /* 0x000fe20000004100 */
[----:B------:R-:W-:Y:S01]  /*11230*/  F2FP.F16.E4M3.UNPACK_B R40, R40.H1 ;  /* 0x00000028ff28723e */ /* 0x000fe200030006ff */
[----:B------:R-:W-:Y:S02]  /*11240*/  HADD2.F32 R14, -RZ, R30.H0_H0 ;  /* 0x2000001eff0e7230 */ /* 0x000fe40000004100 */
[----:B------:R-:W-:Y:S01]  /*11250*/  FMUL.FTZ R38, R28, R39 ;  /* 0x000000271c267220 */ /* 0x000fe20000410000 */
[----:B------:R-:W-:Y:S01]  /*11260*/  HADD2.F32 R35, -RZ, R27.H0_H0 ;  /* 0x2000001bff237230 */ /* 0x000fe20000004100 */
[----:B------:R-:W-:Y:S01]  /*11270*/  F2FP.F16.E4M3.UNPACK_B R36, R36.H1 ;  /* 0x00000024ff24723e */ /* 0x000fe200030006ff */
[----:B------:R-:W-:Y:S02]  /*11280*/  HADD2.F32 R33, -RZ, R33.H1_H1 ;  /* 0x30000021ff217230 */ /* 0x000fe40000004100 */
[----:B------:R-:W-:Y:S01]  /*11290*/  FMUL.FTZ R43, R14, R41 ;  /* 0x000000290e2b7220 */ /* 0x000fe20000410000 */
[----:B------:R-:W-:-:S02]  /*112a0*/  HADD2.F32 R15, -RZ, R15.H1_H1 ;  /* 0x3000000fff0f7230 */ /* 0x000fc40000004100 */
[----:B------:R-:W-:Y:S01]  /*112b0*/  FMUL.FTZ R14, R14, R35 ;  /* 0x000000230e0e7220 */ /* 0x000fe20000410000 */
[----:B------:R-:W-:Y:S02]  /*112c0*/  HADD2.F32 R10, -RZ, R24.H0_H0 ;  /* 0x20000018ff0a7230 */ /* 0x000fe40000004100 */
[-C--:B------:R-:W-:Y:S01]  /*112d0*/  FMUL.FTZ R28, R28, R33.reuse ;  /* 0x000000211c1c7220 */ /* 0x080fe20000410000 */
[----:B------:R-:W-:Y:S02]  /*112e0*/  HADD2.F32 R30, -RZ, R30.H1_H1 ;  /* 0x3000001eff1e7230 */ /* 0x000fe40000004100 */
[----:B------:R-:W-:Y:S01]  /*112f0*/  FFMA.FTZ R38, R15, R33, -R38 ;  /* 0x000000210f267223 */ /* 0x000fe20000010826 */
[----:B------:R-:W-:Y:S02]  /*11300*/  HADD2.F32 R33, -RZ, R34.H1_H1 ;  /* 0x30000022ff217230 */ /* 0x000fe40000004100 */
[C---:B------:R-:W-:Y:S01]  /*11310*/  FFMA.FTZ R43, R10.reuse, R35, -R43 ;  /* 0x000000230a2b7223 */ /* 0x040fe2000001082b */
[----:B------:R-:W-:Y:S01]  /*11320*/  FFMA.FTZ R41, R10, R41, R14 ;  /* 0x000000290a297223 */ /* 0x000fe2000001000e */
[----:B------:R-:W-:-:S02]  /*11330*/  HADD2.F32 R27, -RZ, R27.H1_H1 ;  /* 0x3000001bff1b7230 */ /* 0x000fc40000004100 */
[----:B------:R-:W-:Y:S01]  /*11340*/  FFMA.FTZ R39, R15, R39, R28 ;  /* 0x000000270f277223 */ /* 0x000fe2000001001c */
[----:B------:R-:W-:Y:S02]  /*11350*/  HADD2.F32 R35, -RZ, R40.H0_H0 ;  /* 0x20000028ff237230 */ /* 0x000fe40000004100 */
[C---:B------:R-:W-:Y:S01]  /*11360*/  FMUL.FTZ R47, R30.reuse, R33 ;  /* 0x000000211e2f7220 */ /* 0x040fe20000410000 */
[----:B------:R-:W-:Y:S02]  /*11370*/  HADD2.F32 R14, -RZ, R31.H0_H0 ;  /* 0x2000001fff0e7230 */ /* 0x000fe40000004100 */
[----:B------:R-:W-:Y:S01]  /*11380*/  FMUL.FTZ R30, R30, R27 ;  /* 0x0000001b1e1e7220 */ /* 0x000fe20000410000 */
[----:B------:R-:W-:Y:S01]  /*11390*/  HADD2.F32 R24, -RZ, R24.H1_H1 ;  /* 0x30000018ff187230 */ /* 0x000fe20000004100 */
[----:B------:R-:W-:Y:S01]  /*113a0*/  F2FP.SATFINITE.E4M3.F32.PACK_AB_MERGE_C R38, R38, R45, RZ ;  /* 0x0000002d2626723e */ /* 0x000fe200048070ff */
[----:B------:R-:W-:Y:S02]  /*113b0*/  HADD2.F32 R15, -RZ, R36.H0_H0 ;  /* 0x20000024ff0f7230 */ /* 0x000fe40000004100 */
[----:B------:R-:W-:Y:S01]  /*113c0*/  FMUL.FTZ R49, R14, R35 ;  /* 0x000000230e317220 */ /* 0x000fe20000410000 */
[----:B------:R-:W-:-:S02]  /*113d0*/  HADD2.F32 R10, -RZ, R25.H0_H0 ;  /* 0x20000019ff0a7230 */ /* 0x000fc40000004100 */
[C---:B------:R-:W-:Y:S01]  /*113e0*/  FFMA.FTZ R46, R24.reuse, R27, -R47 ;  /* 0x0000001b182e7223 */ /* 0x040fe2000001082f */
[----:B------:R-:W-:Y:S01]  /*113f0*/  FFMA.FTZ R48, R24, R33, R30 ;  /* 0x0000002118307223 */ /* 0x000fe2000001001e */
[----:B------:R-:W-:Y:S01]  /*11400*/  FMUL.FTZ R14, R14, R15 ;  /* 0x0000000f0e0e7220 */ /* 0x000fe20000410000 */
[----:B------:R-:W-:Y:S01]  /*11410*/  F2FP.F16.E4M3.UNPACK_B R24, R37.H1 ;  /* 0x00000025ff18723e */ /* 0x000fe200030006ff */
[C---:B------:R-:W-:Y:S01]  /*11420*/  FFMA.FTZ R49, R10.reuse, R15, -R49 ;  /* 0x0000000f0a317223 */ /* 0x040fe20000010831 */
[-C--:B------:R-:W-:Y:S01]  /*11430*/  F2FP.F16.E4M3.UNPACK_B R15, R32.reuse.H1 ;  /* 0x00000020ff0f723e */ /* 0x080fe200030006ff */
[----:B------:R-:W-:Y:S01]  /*11440*/  FFMA.FTZ R47, R10, R35, R14 ;  /* 0x000000230a2f7223 */ /* 0x000fe2000001000e */
[----:B------:R-:W-:Y:S01]  /*11450*/  HADD2.F32 R36, -RZ, R36.H1_H1 ;  /* 0x30000024ff247230 */ /* 0x000fe20000004100 */
[----:B------:R-:W-:Y:S01]  /*11460*/  F2FP.F16.E4M3.UNPACK_B R37, R37 ;  /* 0x00000025ff25723e */ /* 0x000fe200020006ff */
[----:B------:R-:W-:Y:S01]  /*11470*/  HADD2.F32 R40, -RZ, R40.H1_H1 ;  /* 0x30000028ff287230 */ /* 0x000fe20000004100 */
[----:B------:R-:W-:Y:S01]  /*11480*/  F2FP.F16.E4M3.UNPACK_B R32, R32 ;  /* 0x00000020ff20723e */ /* 0x000fe200020006ff */
        /* <DEDUP_REMOVED lines=17> */
[C---:B------:R-:W-:Y:S01]  /*115a0*/  FFMA.FTZ R50, R25.reuse, R36, -R28 ;  /* 0x0000002419327223 */ /* 0x040fe2000001081c */
[----:B------:R-:W-:Y:S02]  /*115b0*/  HADD2.F32 R13, -RZ, R13.H1_H1 ;  /* 0x3000000dff0d7230 */ /* 0x000fe40000004100 */
[----:B------:R-:W-:Y:S01]  /*115c0*/  FFMA.FTZ R40, R25, R40, R35 ;  /* 0x0000002819287223 */ /* 0x000fe20000010023 */
[C---:B------:R-:W-:Y:S01]  /*115d0*/  FMUL.FTZ R10, R26.reuse, R24 ;  /* 0x000000181a0a7220 */ /* 0x040fe20000410000 */
[----:B------:R-:W-:Y:S01]  /*115e0*/  FMUL.FTZ R27, R26, R15 ;  /* 0x0000000f1a1b7220 */ /* 0x000fe20000410000 */
[----:B------:R-:W-:Y:S01]  /*115f0*/  HADD2.F32 R25, -RZ, R37.H0_H0 ;  /* 0x20000025ff197230 */ /* 0x000fe20000004100 */
[----:B------:R-:W-:Y:S01]  /*11600*/  F2FP.SATFINITE.E4M3.F32.PACK_AB_MERGE_C R9, R8, R9, R39 ;  /* 0x000000090809723e */ /* 0x000fe20004807027 */
[----:B------:R-:W-:-:S02]  /*11610*/  HADD2.F32 R14, -RZ, R11.H0_H0 ;  /* 0x2000000bff0e7230 */ /* 0x000fc40000004100 */
        /* <DEDUP_REMOVED lines=31> */
[----:B------:R-:W-:Y:S01]  /*11810*/  FMUL.FTZ R36, R29, R24 ;  /* 0x000000181d247220 */ /* 0x000fe20000410000 */
[----:B------:R-:W-:Y:S01]  /*11820*/  FFMA.FTZ R25, R7, R25, R10 ;  /* 0x0000001907197223 */ /* 0x000fe2000001000a */
[-C--:B------:R-:W-:Y:S01]  /*11830*/  FMUL.FTZ R11, R29, R14.reuse ;  /* 0x0000000e1d0b7220 */ /* 0x080fe20000410000 */
[----:B------:R-:W-:Y:S02]  /*11840*/  HADD2.F32 R13, -RZ, R12.H0_H0 ;  /* 0x2000000cff0d7230 */ /* 0x000fe40000004100 */
[C---:B------:R-:W-:Y:S01]  /*11850*/  FFMA.FTZ R29, R21.reuse, R14, -R36 ;  /* 0x0000000e151d7223 */ /* 0x040fe20000010824 */
[----:B------:R-:W-:Y:S02]  /*11860*/  HADD2.F32 R7, -RZ, R4.H0_H0 ;  /* 0x20000004ff077230 */ /* 0x000fe40000004100 */
[----:B------:R-:W-:Y:S01]  /*11870*/  FFMA.FTZ R36, R21, R24, R11 ;  /* 0x0000001815247223 */ /* 0x000fe2000001000b */
[----:B------:R-:W-:Y:S01]  /*11880*/  HADD2.F32 R11, -RZ, R20.H0_H0 ;  /* 0x20000014ff0b7230 */ /* 0x000fe20000004100 */
[----:B------:R-:W-:Y:S01]  /*11890*/  F2FP.SATFINITE.E4M3.F32.PACK_AB_MERGE_C R33, R34, R33, RZ ;  /* 0x000000212221723e */ /* 0x000fe200048070ff */
[----:B------:R-:W-:-:S02]  /*118a0*/  HADD2.F32 R12, -RZ, R12.H1_H1 ;  /* 0x3000000cff0c7230 */ /* 0x000fc40000004100 */
[C---:B------:R-:W-:Y:S01]  /*118b0*/  FMUL.FTZ R15, R7.reuse, R13 ;  /* 0x0000000d070f7220 */ /* 0x040fe20000410000 */
[----:B------:R-:W-:Y:S02]  /*118c0*/  HADD2.F32 R10, -RZ, R4.H1_H1 ;  /* 0x30000004ff0a7230 */ /* 0x000fe40000004100 */
[----:B------:R-:W-:Y:S01]  /*118d0*/  FMUL.FTZ R14, R7, R11 ;  /* 0x0000000b070e7220 */ /* 0x000fe20000410000 */
[----:B------:R-:W-:Y:S01]  /*118e0*/  HADD2.F32 R20, -RZ, R20.H1_H1 ;  /* 0x30000014ff147230 */ /* 0x000fe20000004100 */
[----:B------:R-:W-:Y:S01]  /*118f0*/  F2FP.SATFINITE.E4M3.F32.PACK_AB_MERGE_C R29, R29, R32, RZ ;  /* 0x000000201d1d723e */ /* 0x000fe200048070ff */
[--C-:B------:R-:W-:Y:S02]  /*11900*/  HADD2.F32 R4, -RZ, R3.reuse.H0_H0 ;  /* 0x20000003ff047230 */ /* 0x100fe40000004100 */
[C---:B------:R-:W-:Y:S01]  /*11910*/  FMUL.FTZ R24, R10.reuse, R12 ;  /* 0x0000000c0a187220 */ /* 0x040fe20000410000 */
[----:B------:R-:W-:Y:S02]  /*11920*/  HADD2.F32 R3, -RZ, R3.H1_H1 ;  /* 0x30000003ff037230 */ /* 0x000fe40000004100 */
[-C--:B------:R-:W-:Y:S01]  /*11930*/  FMUL.FTZ R7, R10, R20.reuse ;  /* 0x000000140a077220 */ /* 0x080fe20000410000 */
[----:B------:R-:W-:Y:S01]  /*11940*/  F2FP.SATFINITE.E4M3.F32.PACK_AB_MERGE_C R25, R36, R25, RZ ;  /* 0x000000192419723e */ /* 0x000fe200048070ff */
        /* <DEDUP_REMOVED lines=12> */
[----:B------:R0:W-:Y:S01]  /*11a10*/  STS.128 [R51+0x18400], R4 ;  /* 0x0184000433007388 */ /* 0x0001e20000000c00 */
[----:B------:R-:W-:-:S05]  /*11a20*/  F2FP.SATFINITE.E4M3.F32.PACK_AB_MERGE_C R10, R3, R10, R25 ;  /* 0x0000000a030a723e */ /* 0x000fca0004807019 */
[----:B------:R0:W-:Y:S02]  /*11a30*/  STS.128 [R0+0x18400], R8 ;  /* 0x0184000800007388 */ /* 0x0001e40000000c00 */
.L_x_4598:
[----:B------:R-:W-:Y:S05]  /*11a40*/  BSYNC B0 ;  /* 0x0000000000007941 */ /* 0x000fea0003800000 */
.L_x_4591:
        /* <DEDUP_REMOVED lines=8> */
.L_x_4589:
[----:B0-2---:R-:W-:-:S05]  /*11ad0*/  IMAD.U32 R0, RZ, RZ, UR42 ;  /* 0x0000002aff007e24 */ /* 0x005fca000f8e00ff */
[----:B------:R-:W-:-:S13]  /*11ae0*/  ISETP.NE.AND P0, PT, R0, 0x3, PT ;  /* 0x000000030000780c */ /* 0x000fda0003f05270 */
[----:B------:R-:W-:Y:S05]  /*11af0*/  @!P0 BRA `(.L_x_4618) ;  /* 0x0000000000048947 */ /* 0x000fea0003800000 */
[----:B------:R-:W-:Y:S01]  /*11b00*/  BPT.TRAP 0x1 ;  /* 0x000000040000795c */ /* 0x000fe20000300000 */
.L_x_4618:
[----:B------:R-:W-:Y:S01]  /*11b10*/  IMAD R88, R19, 0x8, R16 ;  /* 0x0000000813587824 */ /* 0x000fe200078e0210 */
[----:B-1----:R-:W-:-:S04]  /*11b20*/  SHF.L.U32 R3, R18, 0x1f, RZ ;  /* 0x0000001f12037819 */ /* 0x002fc800000006ff */
[----:B------:R0:W1:Y:S01]  /*11b30*/  SYNCS.PHASECHK.TRANS64.TRYWAIT P2, [R88+URZ+0x2a830], R3 ;  /* 0x02a83003580075a7 */ /* 0x000062000804017f */
[----:B------:R-:W-:Y:S05]  /*11b40*/  @!P0 BRA `(.L_x_4619) ;  /* 0x0000000000048947 */ /* 0x000fea0003800000 */
[----:B------:R-:W-:Y:S01]  /*11b50*/  BPT.TRAP 0x1 ;  /* 0x000000040000795c */ /* 0x000fe20000300000 */
.L_x_4619:
[----:B------:R-:W2:Y:S02]  /*11b60*/  S2R R0, SR_TID.X ;  /* 0x0000000000007919 */ /* 0x000ea40000002100 */
[----:B--2---:R-:W-:-:S04]  /*11b70*/  LOP3.LUT R0, R0, 0x7f, RZ, 0xc0, !PT ;  /* 0x0000007f00007812 */ /* 0x004fc800078ec0ff */
[----:B------:R-:W-:Y:S01]  /*11b80*/  ISETP.NE.AND P1, PT, R0, RZ, PT ;  /* 0x000000ff0000720c */ /* 0x000fe20003f25270 */
[----:B-1----:R-:W-:-:S12]  /*11b90*/  @P2 BRA `(.L_x_4620) ;  /* 0x0000000000082947 */ /* 0x002fd80003800000 */
[----:B------:R-:W1:Y:S02]  /*11ba0*/  SYNCS.PHASECHK.TRANS64.TRYWAIT P2, [R88+URZ+0x2a830], R3 ;  /* 0x02a83003580075a7 */ /* 0x000e64000804017f */
[----:B-1----:R-:W-:Y:S05]  /*11bb0*/  @!P2 BRA `(.L_x_4621) ;  /* 0x000001d4006ca947 */ /* 0x002fea0003800000 */
.L_x_4620:
[----:B------:R-:W-:Y:S05]  /*11bc0*/  WARPSYNC.ALL ;  /* 0x0000000000007948 */ /* 0x000fea0003800000 */
[----:B------:R-:W-:Y:S01]  /*11bd0*/  VIADD R0, R16, 0x1e400 ;  /* 0x0001e40010007836 */ /* 0x000fe20000000000 */
[----:B------:R-:W-:Y:S01]  /*11be0*/  R2UR UR24, R44 ;  /* 0x000000002c1872ca */ /* 0x000fe200000e0000 */
[----:B-----5:R-:W-:Y:S01]  /*11bf0*/  IMAD.MOV.U32 R7, RZ, RZ, -0x7fffffe0 ;  /* 0x80000020ff077424 */ /* 0x020fe200078e00ff */
[----:B------:R-:W-:Y:S01]  /*11c00*/  WARPGROUP.ARRIVE ;  /* 0x00000000000079c5 */ /* 0x000fe20000000000 */
[----:B------:R-:W-:Y:S01]  /*11c10*/  UMOV UR25, 0x80000020 ;  /* 0x8000002000197882 */ /* 0x000fe20000000000 */
[----:B------:R-:W-:Y:S01]  /*11c20*/  SHF.R.U32.HI R0, RZ, 0x4, R0 ;  /* 0x00000004ff007819 */ /* 0x000fe20000011600 */
[----:B------:R-:W-:Y:S01]  /*11c30*/  IMAD.MOV.U32 R9, RZ, RZ, -0x7fffffe0 ;  /* 0x80000020ff097424 */ /* 0x000fe200078e00ff */
[----:B------:R-:W-:Y:S01]  /*11c40*/  R2UR UR27, R7 ;  /* 0x00000000071b72ca */ /* 0x000fe200000e0000 */
[----:B------:R-:W-:Y:S01]  /*11c50*/  UMOV UR5, 0x80000020 ;  /* 0x8000002000057882 */ /* 0x000fe20000000000 */
[----:B------:R-:W-:Y:S01]  /*11c60*/  LOP3.LUT R0, R0, 0x3fff, RZ, 0xc0, !PT ;  /* 0x00003fff00007812 */ /* 0x000fe200078ec0ff */
[----:B------:R-:W-:Y:S01]  /*11c70*/  UMOV UR9, 0x80000020 ;  /* 0x8000002000097882 */ /* 0x000fe20000000000 */
[----:B------:R-:W-:Y:S01]  /*11c80*/  R2UR UR7, R9 ;  /* 0x00000000090772ca */ /* 0x000fe200000e0000 */
[----:B------:R-:W-:Y:S01]  /*11c90*/  IMAD.MOV.U32 R9, RZ, RZ, -0x7fffffe0 ;  /* 0x80000020ff097424 */ /* 0x000fe200078e00ff */
[----:B------:R-:W-:Y:S01]  /*11ca0*/  LOP3.LUT R5, R0, 0x10000, RZ, 0xfc, !PT ;  /* 0x0001000000057812 */ /* 0x000fe200078efcff */
[----:B------:R-:W-:Y:S01]  /*11cb0*/  ULOP3.LUT UR24, UR24, 0x10000, URZ, 0xfc, !UPT ;  /* 0x0001000018187892 */ /* 0x000fe2000f8efc3f */
[----:B------:R-:W-:Y:S01]  /*11cc0*/  IMAD.MOV.U32 R7, RZ, RZ, -0x7fffffe0 ;  /* 0x80000020ff077424 */ /* 0x000fe200078e00ff */
[----:B------:R-:W-:Y:S01]  /*11cd0*/  UMOV UR13, 0x80000020 ;  /* 0x80000020000d7882 */ /* 0x000fe20000000000 */
[----:B------:R-:W-:Y:S01]  /*11ce0*/  R2UR UR11, R9 ;  /* 0x00000000090b72ca */ /* 0x000fe200000e0000 */
[----:B------:R-:W-:Y:S01]  /*11cf0*/  IMAD R6, R19, 0x600, R5 ;  /* 0x0000060013067824 */ /* 0x000fe200078e0205 */
[----:B------:R-:W-:Y:S01]  /*11d00*/  UIADD3 UR4, UR24, 0x2, URZ ;  /* 0x0000000218047890 */ /* 0x000fe2000fffe03f */
[----:B------:R-:W-:Y:S01]  /*11d10*/  IMAD.MOV.U32 R9, RZ, RZ, -0x7fffffe0 ;  /* 0x80000020ff097424 */ /* 0x000fe200078e00ff */
[----:B------:R-:W-:Y:S01]  /*11d20*/  UIADD3 UR8, UR24, 0x200, URZ ;  /* 0x0000020018087890 */ /* 0x000fe2000fffe03f */
[C---:B------:R-:W-:Y:S01]  /*11d30*/  VIADD R8, R6.reuse, 0x2 ;  /* 0x0000000206087836 */ /* 0x040fe20000000000 */
[----:B------:R-:W-:Y:S01]  /*11d40*/  R2UR UR26, R6 ;  /* 0x00000000061a72ca */ /* 0x000fe200000e0000 */
[----:B------:R-:W-:Y:S01]  /*11d50*/  UIADD3 UR12, UR24, 0x202, URZ ;  /* 0x00000202180c7890 */ /* 0x000fe2000fffe03f */
[----:B------:R-:W-:Y:S01]  /*11d60*/  R2UR UR15, R9 ;  /* 0x00000000090f72ca */ /* 0x000fe200000e0000 */
[----:B------:R-:W-:Y:S01]  /*11d70*/  IMAD.MOV.U32 R9, RZ, RZ, -0x7fffffe0 ;  /* 0x80000020ff097424 */ /* 0x000fe200078e00ff */
[----:B------:R-:W-:Y:S01]  /*11d80*/  R2UR UR6, R8 ;  /* 0x00000000080672ca */ /* 0x000fe200000e0000 */
[----:B------:R-:W-:Y:S01]  /*11d90*/  VIADD R8, R6, 0x200 ;  /* 0x0000020006087836 */ /* 0x000fe20000000000 */
[----:B------:R-:W-:Y:S01]  /*11da0*/  UIADD3 UR16, UR24, 0x400, URZ ;  /* 0x0000040018107890 */ /* 0x000fe2000fffe03f */
[----:B------:R-:W-:Y:S01]  /*11db0*/  R2UR UR23, R7 ;  /* 0x00000000071772ca */ /* 0x000fe200000e0000 */
[----:B------:R-:W-:Y:S01]  /*11dc0*/  UMOV UR17, 0x80000020 ;  /* 0x8000002000117882 */ /* 0x000fe20000000000 */
[----:B------:R-:W-:Y:S01]  /*11dd0*/  R2UR UR19, R9 ;  /* 0x00000000091372ca */ /* 0x000fe200000e0000 */
[----:B------:R-:W-:Y:S01]  /*11de0*/  UIADD3 UR20, UR24, 0x402, URZ ;  /* 0x0000040218147890 */ /* 0x000fe2000fffe03f */
[----:B------:R-:W-:Y:S01]  /*11df0*/  R2UR UR10, R8 ;  /* 0x00000000080a72ca */ /* 0x000fe200000e0000 */
[----:B------:R-:W-:Y:S01]  /*11e00*/  VIADD R8, R6, 0x202 ;  /* 0x0000020206087836 */ /* 0x000fe20000000000 */
[----:B------:R-:W-:Y:S01]  /*11e10*/  QGMMA.64x128x32.F32.E4M3.E4M3 R24, gdesc[UR24], RZ, !UPT, gsb0 ;  /* 0x01e00000181879f3 */ /* 0x000fe2000c0008ff */
[----:B------:R-:W-:Y:S01]  /*11e20*/  UMOV UR21, 0x80000020 ;  /* 0x8000002000157882 */ /* 0x000fe20000000000 */
[----:B01----:R-:W-:Y:S01]  /*11e30*/  @!P1 VIADD R88, R88, 0x2a840 ;  /* 0x0002a84058589836 */ /* 0x003fe20000000000 */
[----:B------:R-:W-:Y:S01]  /*11e40*/  ULDC UR35, c[0x0][0x9dc] ;  /* 0x0002770000237ab9 */ /* 0x000fe20000000800 */
[----:B------:R-:W-:Y:S01]  /*11e50*/  R2UR UR14, R8 ;  /* 0x00000000080e72ca */ /* 0x000fe200000e0000 */
[C---:B------:R-:W-:Y:S01]  /*11e60*/  VIADD R8, R6.reuse, 0x400 ;  /* 0x0000040006087836 */ /* 0x040fe20000000000 */
[----:B------:R-:W-:Y:S01]  /*11e70*/  ULOP3.LUT UR35, URZ, UR35, URZ, 0x33, !UPT ;  /* 0x000000233f237292 */ /* 0x000fe2000f8e333f */
[----:B------:R-:W-:Y:S01]  /*11e80*/  VIADD R6, R6, 0x402 ;  /* 0x0000040206067836 */ /* 0x000fe20000000000 */
[----:B------:R-:W-:-:S02]  /*11e90*/  @!P1 PRMT R88, RZ, 0x654, R88 ;  /* 0x00000654ff589816 */ /* 0x000fc40000000058 */
[----:B------:R-:W-:Y:S01]  /*11ea0*/  R2UR UR18, R8 ;  /* 0x00000000081272ca */ /* 0x000fe200000e0000 */
[----:B------:R-:W-:Y:S01]  /*11eb0*/  IMAD.MOV.U32 R8, RZ, RZ, -0x80 ;  /* 0xffffff80ff087424 */ /* 0x000fe200078e00ff */
[----:B------:R-:W-:Y:S02]  /*11ec0*/  R2UR UR22, R6 ;  /* 0x00000000061672ca */ /* 0x000fe400000e0000 */
[----:B------:R-:W0:Y:S02]  /*11ed0*/  LDC R6, c[0x0][0x448] ;  /* 0x00011200ff067b82 */ /* 0x000e240000000800 */
[----:B0-----:R-:W-:-:S13]  /*11ee0*/  ISETP.NE.AND P2, PT, R6, 0x1, PT ;  /* 0x000000010600780c */ /* 0x001fda0003f45270 */
[----:B------:R-:W0:Y:S08]  /*11ef0*/  @P2 LDC R7, c[0x0][0x44c] ;  /* 0x00011300ff072b82 */ /* 0x000e300000000800 */
[----:B------:R-:W1:Y:S01]  /*11f00*/  @P2 LDC R9, c[0x0][0x450] ;  /* 0x00011400ff092b82 */ /* 0x000e620000000800 */
        /* <DEDUP_REMOVED lines=16> */
[C---:B----4-:R-:W-:Y:S01]  /*12010*/  FMUL.FTZ R21, R2.reuse, R42 ;  /* 0x0000002a02157220 */ /* 0x050fe20000410000 */
[C---:B------:R-:W-:Y:S01]  /*12020*/  FMUL.FTZ R42, R2.reuse, R70 ;  /* 0x00000046022a7220 */ /* 0x040fe20000410000 */
[C---:B------:R-:W-:Y:S01]  /*12030*/  FMUL.FTZ R70, R2.reuse, R72 ;  /* 0x0000004802467220 */ /* 0x040fe20000410000 */
[C---:B------:R-:W-:Y:S01]  /*12040*/  FMUL.FTZ R72, R2.reuse, R76 ;  /* 0x0000004c02487220 */ /* 0x040fe20000410000 */
[----:B------:R-:W-:Y:S02]  /*12050*/  IMAD.IADD R76, R221, 0x1, R207 ;  /* 0x00000001dd4c7824 */ /* 0x000fe400078e02cf */
[C---:B------:R-:W-:Y:S01]  /*12060*/  FMUL.FTZ R92, R2.reuse, R32 ;  /* 0x00000020025c7220 */ /* 0x040fe20000410000 */
[C---:B------:R-:W-:Y:S01]  /*12070*/  FMUL.FTZ R32, R2.reuse, R59 ;  /* 0x0000003b02207220 */ /* 0x040fe20000410000 */
[----:B------:R-:W-:Y:S01]  /*12080*/  FMUL.FTZ R15, R2, R38 ;  /* 0x00000026020f7220 */ /* 0x000fe20000410000 */
[----:B0-----:R-:W-:-:S04]  /*12090*/  @P2 IMAD.HI.U32 R6, R76, R7, RZ ;  /* 0x000000074c062227 */ /* 0x001fc800078e00ff */
[C---:B------:R-:W-:Y:S01]  /*120a0*/  FMUL.FTZ R14, R2.reuse, R39 ;  /* 0x00000027020e7220 */ /* 0x040fe20000410000 */
[C---:B------:R-:W-:Y:S01]  /*120b0*/  FMUL.FTZ R38, R2.reuse, R40 ;  /* 0x0000002802267220 */ /* 0x040fe20000410000 */
[C---:B------:R-:W-:Y:S01]  /*120c0*/  FMUL.FTZ R39, R2.reuse, R41 ;  /* 0x0000002902277220 */ /* 0x040fe20000410000 */
[C---:B------:R-:W-:Y:S01]  /*120d0*/  FMUL.FTZ R10, R2.reuse, R30 ;  /* 0x0000001e020a7220 */ /* 0x040fe20000410000 */
[----:B-1----:R-:W-:Y:S01]  /*120e0*/  @P2 SHF.R.U32.HI R76, RZ, R9, R6 ;  /* 0x00000009ff4c2219 */ /* 0x002fe20000011606 */
[C---:B---3--:R-:W-:Y:S01]  /*120f0*/  FMUL.FTZ R20, R2.reuse, R43 ;  /* 0x0000002b02147220 */ /* 0x048fe20000410000 */
[----:B------:R-:W0:Y:S01]  /*12100*/  LDC.64 R6, c[0x0][0x9e0] ;  /* 0x00027800ff067b82 */ /* 0x000e220000000a00 */
[C---:B------:R-:W-:Y:S01]  /*12110*/  FMUL.FTZ R40, R2.reuse, R44 ;  /* 0x0000002c02287220 */ /* 0x040fe20000410000 */
[C---:B------:R-:W-:Y:S01]  /*12120*/  FMUL.FTZ R41, R2.reuse, R45 ;  /* 0x0000002d02297220 */ /* 0x040fe20000410000 */
[----:B------:R-:W1:Y:S01]  /*12130*/  SHFL.IDX PT, R59, R76, RZ, 0x1c1f ;  /* 0x001c1fff4c3b7589 */ /* 0x000e6200000e0000 */
        /* <DEDUP_REMOVED lines=51> */
[----:B0-----:R-:W-:Y:S01]  /*12470*/  ISETP.GE.AND P3, PT, R7, 0x1, PT ;  /* 0x000000010700780c */ /* 0x001fe20003f66270 */
[----:B------:R-:W0:Y:S01]  /*12480*/  MUFU.TANH R4, R4 ;  /* 0x0000000400047308 */ /* 0x000e220000002400 */
[C-C-:B------:R-:W-:Y:S01]  /*12490*/  IADD3 R8, -R200.reuse, 0x1, R83.reuse ;  /* 0x00000001c8087810 */ /* 0x140fe20007ffe153 */
[----:B------:R2:W-:Y:S01]  /*124a0*/  @!P1 SYNCS.ARRIVE.TRANS64.RED.A1T0 RZ, [R88+URZ], RZ ;  /* 0x000000ff58ff99a7 */ /* 0x0005e2000810043f */
[----:B------:R-:W-:-:S02]  /*124b0*/  IADD3 R82, -R200, R203, R83 ;  /* 0x000000cbc8527210 */ /* 0x000fc40007ffe153 */
[----:B------:R-:W-:Y:S02]  /*124c0*/  IADD3 R9, -R202, R8, R203 ;  /* 0x00000008ca097210 */ /* 0x000fe40007ffe1cb */
[----:B------:R-:W-:Y:S01]  /*124d0*/  LEA R78, R103, 0xffffff80, 0x7 ;  /* 0xffffff80674e7811 */ /* 0x000fe200078e38ff */
[----:B------:R-:W3:Y:S02]  /*124e0*/  MUFU.TANH R89, R89 ;  /* 0x0000005900597308 */ /* 0x000ee40000002400 */
[C---:B------:R-:W-:Y:S02]  /*124f0*/  IMAD.IADD R85, R9.reuse, 0x1, R6 ;  /* 0x0000000109557824 */ /* 0x040fe400078e0206 */
[----:B------:R-:W-:-:S03]  /*12500*/  VIADD R84, R9, UR35 ;  /* 0x0000002309547c36 */ /* 0x000fc60008000000 */
[----:B-1----:R-:W-:Y:S01]  /*12510*/  VIADDMNMX R80, R59, R85, R82, PT ;  /* 0x000000553b507246 */ /* 0x002fe20003800152 */
[----:B------:R-:W1:Y:S01]  /*12520*/  MUFU.TANH R0, R0 ;  /* 0x0000000000007308 */ /* 0x000e620000002400 */
[----:B------:R-:W-:-:S07]  /*12530*/  IMAD.IADD R81, R84, 0x1, R59 ;  /* 0x0000000154517824 */ /* 0x000fce00078e023b */
        /* <DEDUP_REMOVED lines=73> */
.L_x_4624:
[----:B------:R-:W-:-:S13]  /*129d0*/  ISETP.NE.AND P4, PT, R7, 0x1, PT ;  /* 0x000000010700780c */ /* 0x000fda0003f85270 */
[----:B------:R-:W1:Y:S02]  /*129e0*/  @P4 LDC.64 R8, c[0x0][0x9e8] ;  /* 0x00027a00ff084b82 */ /* 0x000e640000000a00 */
[----:B-1----:R-:W-:-:S05]  /*129f0*/  @P4 IMAD.HI.U32 R8, R59, R8, RZ ;  /* 0x000000083b084227 */ /* 0x002fca00078e00ff */
[----:B------:R-:W-:-:S07]  /*12a00*/  @P4 SHF.R.U32.HI R59, RZ, R9, R8 ;  /* 0x00000009ff3b4219 */ /* 0x000fce0000011608 */
.L_x_4625:
[----:B------:R-:W-:Y:S05]  /*12a10*/  BSYNC B0 ;  /* 0x0000000000007941 */ /* 0x000fea0003800000 */
.L_x_4623:
[----:B------:R-:W-:-:S04]  /*12a20*/  IMAD R59, R59, R7, -R78 ;  /* 0x000000073b3b7224 */ /* 0x000fc800078e0a4e */
[----:B------:R-:W-:-:S05]  /*12a30*/  IMAD.IADD R8, R59, 0x1, -R200 ;  /* 0x000000013b087824 */ /* 0x000fca00078e0ac8 */
[----:B------:R-:W-:Y:S02]  /*12a40*/  VIMNMX R81, R81, R8, !PT ;  /* 0x0000000851517248 */ /* 0x000fe40007fe0100 */
[----:B------:R-:W-:-:S07]  /*12a50*/  VIADDMNMX R80, R8, R7, R80, PT ;  /* 0x0000000708507246 */ /* 0x000fce0003800150 */
.L_x_4622:
[C---:B------:R-:W-:Y:S02]  /*12a60*/  ISETP.GE.AND P4, PT, R83.reuse, 0x2, PT ;  /* 0x000000025300780c */ /* 0x040fe40003f86270 */
[----:B------:R-:W-:Y:S02]  /*12a70*/  ISETP.GE.AND P6, PT, R83, 0x9, PT ;  /* 0x000000095300780c */ /* 0x000fe40003fc6270 */
[----:B------:R-:W-:Y:S02]  /*12a80*/  ISETP.GT.AND P5, PT, R81, 0x1, !P4 ;  /* 0x000000015100780c */ /* 0x000fe400067a4270 */
[----:B------:R-:W-:Y:S02]  /*12a90*/  P2R R86, PR, RZ, 0x40 ;  /* 0x00000040ff567803 */ /* 0x000fe40000000000 */
[----:B------:R-:W-:-:S04]  /*12aa0*/  ISETP.LT.OR P5, PT, R80, 0x2, P5 ;  /* 0x000000025000780c */ /* 0x000fc80002fa1670 */
[----:B------:R-:W-:Y:S02]  /*12ab0*/  FSEL R89, R89, -INF , !P5 ;  /* 0xff80000059597808 */ /* 0x000fe40006800000 */
[----:B------:R-:W-:Y:S02]  /*12ac0*/  ISETP.GT.AND P5, PT, R81, 0x8, !P6 ;  /* 0x000000085100780c */ /* 0x000fe400077a4270 */
[----:B------:R-:W-:Y:S02]  /*12ad0*/  ISETP.GE.AND P6, PT, R83, 0xa, PT ;  /* 0x0000000a5300780c */ /* 0x000fe40003fc6270 */
[----:B------:R-:W-:Y:S02]  /*12ae0*/  ISETP.LT.OR P5, PT, R80, 0x9, P5 ;  /* 0x000000095000780c */ /* 0x000fe40002fa1670 */
[----:B------:R-:W-:Y:S02]  /*12af0*/  P2R R87, PR, RZ, 0x40 ;  /* 0x00000040ff577803 */ /* 0x000fe40000000000 */
[----:B0-----:R-:W-:-:S02]  /*12b00*/  FSEL R90, R90, -INF , !P5 ;  /* 0xff8000005a5a7808 */ /* 0x001fc40006800000 */
[----:B------:R-:W-:Y:S02]  /*12b10*/  ISETP.GT.AND P5, PT, R81, 0x9, !P6 ;  /* 0x000000095100780c */ /* 0x000fe400077a4270 */
[----:B------:R-:W-:Y:S02]  /*12b20*/  ISETP.GE.AND P6, PT, R83, 0x11, PT ;  /* 0x000000115300780c */ /* 0x000fe40003fc6270 */
[----:B------:R-:W-:Y:S02]  /*12b30*/  ISETP.LT.OR P5, PT, R80, 0xa, P5 ;  /* 0x0000000a5000780c */ /* 0x000fe40002fa1670 */
[----:B------:R-:W-:Y:S02]  /*12b40*/  P2R R88, PR, RZ, 0x40 ;  /* 0x00000040ff587803 */ /* 0x000fe40000000000 */
[----:B------:R-:W-:Y:S02]  /*12b50*/  FSEL R91, R91, -INF , !P5 ;  /* 0xff8000005b5b7808 */ /* 0x000fe40006800000 */
[----:B------:R-:W-:-:S02]  /*12b60*/  ISETP.GT.AND P5, PT, R81, 0x10, !P6 ;  /* 0x000000105100780c */ /* 0x000fc400077a4270 */
[----:B------:R-:W-:Y:S02]  /*12b70*/  ISETP.GE.AND P6, PT, R83, 0x12, PT ;  /* 0x000000125300780c */ /* 0x000fe40003fc6270 */
[----:B------:R-:W-:Y:S02]  /*12b80*/  ISETP.LT.OR P5, PT, R80, 0x11, P5 ;  /* 0x000000115000780c */ /* 0x000fe40002fa1670 */
[----:B------:R-:W-:Y:S02]  /*12b90*/  P2R R98, PR, RZ, 0x40 ;  /* 0x00000040ff627803 */ /* 0x000fe40000000000 */
[----:B------:R-:W-:Y:S02]  /*12ba0*/  FSEL R92, R92, -INF , !P5 ;  /* 0xff8000005c5c7808 */ /* 0x000fe40006800000 */
[----:B------:R-:W-:Y:S02]  /*12bb0*/  ISETP.GT.AND P5, PT, R81, 0x11, !P6 ;  /* 0x000000115100780c */ /* 0x000fe400077a4270 */
[----:B------:R-:W-:-:S02]  /*12bc0*/  ISETP.GE.AND P6, PT, R83, 0x19, PT ;  /* 0x000000195300780c */ /* 0x000fc40003fc6270 */
[C---:B------:R-:W-:Y:S02]  /*12bd0*/  ISETP.LT.OR P5, PT, R80.reuse, 0x12, P5 ;  /* 0x000000125000780c */ /* 0x040fe40002fa1670 */
[----:B------:R-:W-:Y:S02]  /*12be0*/  P2R R99, PR, RZ, 0x40 ;  /* 0x00000040ff637803 */ /* 0x000fe40000000000 */
[----:B------:R-:W-:Y:S02]  /*12bf0*/  FSEL R93, R93, -INF , !P5 ;  /* 0xff8000005d5d7808 */ /* 0x000fe40006800000 */
[----:B------:R-:W-:Y:S02]  /*12c00*/  ISETP.GT.AND P5, PT, R81, 0x18, !P6 ;  /* 0x000000185100780c */ /* 0x000fe400077a4270 */
[----:B------:R-:W-:Y:S02]  /*12c10*/  ISETP.GE.AND P6, PT, R83, 0x1a, PT ;  /* 0x0000001a5300780c */ /* 0x000fe40003fc6270 */
[----:B------:R-:W-:-:S02]  /*12c20*/  ISETP.LT.OR P5, PT, R80, 0x19, P5 ;  /* 0x000000195000780c */ /* 0x000fc40002fa1670 */
[----:B------:R-:W-:Y:S02]  /*12c30*/  P2R R100, PR, RZ, 0x40 ;  /* 0x00000040ff647803 */ /* 0x000fe40000000000 */
[----:B------:R-:W-:Y:S02]  /*12c40*/  FSEL R94, R94, -INF , !P5 ;  /* 0xff8000005e5e7808 */ /* 0x000fe40006800000 */
[----:B------:R-:W-:Y:S02]  /*12c50*/  ISETP.GT.AND P5, PT, R81, 0x19, !P6 ;  /* 0x000000195100780c */ /* 0x000fe400077a4270 */
[----:B------:R-:W-:Y:S02]  /*12c60*/  ISETP.GE.AND P6, PT, R83, 0x21, PT ;  /* 0x000000215300780c */ /* 0x000fe40003fc6270 */
[----:B------:R-:W-:Y:S02]  /*12c70*/  ISETP.LT.OR P5, PT, R80, 0x1a, P5 ;  /* 0x0000001a5000780c */ /* 0x000fe40002fa1670 */
[----:B------:R-:W-:-:S02]  /*12c80*/  P2R R101, PR, RZ, 0x40 ;  /* 0x00000040ff657803 */ /* 0x000fc40000000000 */
[----:B------:R-:W-:Y:S02]  /*12c90*/  FSEL R95, R95, -INF , !P5 ;  /* 0xff8000005f5f7808 */ /* 0x000fe40006800000 */
        /* <DEDUP_REMOVED lines=89> */
[----:B------:R-:W-:Y:S01]  /*13230*/  ISETP.GT.AND P5, PT, R81, 0x68, !P6 ;  /* 0x000000685100780c */ /* 0x000fe200077a4270 */
[----:B------:R-:W0:Y:S01]  /*13240*/  SHFL.IDX PT, R71, R76, 0x1, 0x1c1f ;  /* 0x003c1f004c477f89 */ /* 0x000e2200000e0000 */
        /* <DEDUP_REMOVED lines=11> */
[----:B------:R-:W-:Y:S01]  /*13300*/  ISETP.LT.OR P5, PT, R80, 0x71, P5 ;  /* 0x000000715000780c */ /* 0x000fe20002fa1670 */
[----:B0-----:R-:W-:Y:S01]  /*13310*/  IMAD.IADD R69, R84, 0x1, R71 ;  /* 0x0000000154457824 */ /* 0x001fe200078e0247 */
[----:B------:R-:W-:Y:S02]  /*13320*/  ISETP.GE.AND P6, PT, R83, 0x72, PT ;  /* 0x000000725300780c */ /* 0x000fe40003fc6270 */
[----:B------:R-:W-:-:S02]  /*13330*/  FSEL R40, R74, -INF , !P5 ;  /* 0xff8000004a287808 */ /* 0x000fc40006800000 */
[----:B------:R-:W-:Y:S02]  /*13340*/  ISETP.GT.AND P5, PT, R81, 0x71, !P6 ;  /* 0x000000715100780c */ /* 0x000fe400077a4270 */
[----:B------:R-:W-:Y:S02]  /*13350*/  P2R R122, PR, RZ, 0x40 ;  /* 0x00000040ff7a7803 */ /* 0x000fe40000000000 */
[----:B------:R-:W-:Y:S02]  /*13360*/  ISETP.LT.OR P5, PT, R80, 0x72, P5 ;  /* 0x000000725000780c */ /* 0x000fe40002fa1670 */
[----:B------:R-:W-:Y:S02]  /*13370*/  VIADDMNMX R70, R71, R85, R82, PT ;  /* 0x0000005547467246 */ /* 0x000fe40003800152 */
        /* <DEDUP_REMOVED lines=27> */
.L_x_4628:
[----:B------:R-:W-:-:S13]  /*13530*/  ISETP.NE.AND P6, PT, R7, 0x1, PT ;  /* 0x000000010700780c */ /* 0x000fda0003fc5270 */
[----:B------:R-:W0:Y:S02]  /*13540*/  @P6 LDC.64 R8, c[0x0][0x9e8] ;  /* 0x00027a00ff086b82 */ /* 0x000e240000000a00 */
[----:B0-----:R-:W-:-:S05]  /*13550*/  @P6 IMAD.HI.U32 R8, R71, R8, RZ ;  /* 0x0000000847086227 */ /* 0x001fca00078e00ff */
[----:B------:R-:W-:-:S07]  /*13560*/  @P6 SHF.R.U32.HI R71, RZ, R9, R8 ;  /* 0x00000009ff476219 */ /* 0x000fce0000011608 */
.L_x_4629:
[----:B------:R-:W-:Y:S05]  /*13570*/  BSYNC B0 ;  /* 0x0000000000007941 */ /* 0x000fea0003800000 */
.L_x_4627:
[----:B------:R-:W-:-:S04]  /*13580*/  IMAD R71, R71, R7, -R78 ;  /* 0x0000000747477224 */ /* 0x000fc800078e0a4e */
[----:B------:R-:W-:-:S05]  /*13590*/  IMAD.IADD R8, R71, 0x1, -R200 ;  /* 0x0000000147087824 */ /* 0x000fca00078e0ac8 */
[----:B------:R-:W-:Y:S02]  /*135a0*/  VIMNMX R69, R69, R8, !PT ;  /* 0x0000000845457248 */ /* 0x000fe40007fe0100 */
[----:B------:R-:W-:-:S07]  /*135b0*/  VIADDMNMX R70, R8, R7, R70, PT ;  /* 0x0000000708467246 */ /* 0x000fce0003800146 */
.L_x_4626:
[C---:B------:R-:W-:Y:S01]  /*135c0*/  ISETP.GT.AND P4, PT, R69.reuse, 0x1, !P4 ;  /* 0x000000014500780c */ /* 0x040fe20006784270 */
[----:B------:R-:W-:Y:S01]  /*135d0*/  ULDC UR43, c[0x0][0x988] ;  /* 0x00026200002b7ab9 */ /* 0x000fe20000000800 */
[----:B------:R-:W-:Y:S02]  /*135e0*/  ISETP.NE.AND P6, PT, R100, RZ, PT ;  /* 0x000000ff6400720c */ /* 0x000fe40003fc5270 */
[----:B------:R-:W-:Y:S02]  /*135f0*/  ISETP.LT.OR P4, PT, R70, 0x2, P4 ;  /* 0x000000024600780c */ /* 0x000fe40002781670 */
[----:B------:R-:W-:Y:S02]  /*13600*/  ISETP.GT.AND P5, PT, R69, 0x78, !P5 ;  /* 0x000000784500780c */ /* 0x000fe40006fa4270 */
[----:B------:R-:W-:Y:S02]  /*13610*/  FSEL R9, R3, -INF , !P4 ;  /* 0xff80000003097808 */ /* 0x000fe40006000000 */
[----:B------:R-:W-:-:S02]  /*13620*/  ISETP.NE.AND P4, PT, R86, RZ, PT ;  /* 0x000000ff5600720c */ /* 0x000fc40003f85270 */
[C---:B------:R-:W-:Y:S02]  /*13630*/  ISETP.LT.OR P5, PT, R70.reuse, 0x79, P5 ;  /* 0x000000794600780c */ /* 0x040fe40002fa1670 */
[----:B------:R-:W-:Y:S02]  /*13640*/  ISETP.GT.AND P4, PT, R69, 0x8, !P4 ;  /* 0x000000084500780c */ /* 0x000fe40006784270 */
[----:B------:R-:W-:Y:S02]  /*13650*/  FSEL R27, R27, -INF , !P5 ;  /* 0xff8000001b1b7808 */ /* 0x000fe40006800000 */
[----:B------:R-:W-:-:S04]  /*13660*/  ISETP.LT.OR P4, PT, R70, 0x9, P4 ;  /* 0x000000094600780c */ /* 0x000fc80002781670 */
[----:B------:R-:W-:Y:S02]  /*13670*/  FSEL R8, R10, -INF , !P4 ;  /* 0xff8000000a087808 */ /* 0x000fe40006000000 */
[----:B------:R-:W-:-:S04]  /*13680*/  ISETP.NE.AND P4, PT, R87, RZ, PT ;  /* 0x000000ff5700720c */ /* 0x000fc80003f85270 */
[----:B------:R-:W-:-:S04]  /*13690*/  ISETP.GT.AND P4, PT, R69, 0x9, !P4 ;  /* 0x000000094500780c */ /* 0x000fc80006784270 */
[----:B------:R-:W-:-:S04]  /*136a0*/  ISETP.LT.OR P4, PT, R70, 0xa, P4 ;  /* 0x0000000a4600780c */ /* 0x000fc80002781670 */
        /* <DEDUP_REMOVED lines=22> */
[----:B------:R-:W-:Y:S02]  /*13810*/  ISETP.GT.AND P4, PT, R69, 0x19, !P6 ;  /* 0x000000194500780c */ /* 0x000fe40007784270 */
[----:B------:R-:W-:-:S02]  /*13820*/  ISETP.NE.AND P6, PT, R113, RZ, PT ;  /* 0x000000ff7100720c */ /* 0x000fc40003fc5270 */
        /* <DEDUP_REMOVED lines=52> */
[----:B------:R-:W-:Y:S01]  /*13b70*/  ISETP.NE.AND P4, PT, R110, RZ, PT ;  /* 0x000000ff6e00720c */ /* 0x000fe20003f85270 */
[----:B------:R-:W0:Y:S03]  /*13b80*/  SHFL.BFLY PT, R11, R10, 0x2, 0x1f ;  /* 0x0c401f000a0b7f89 */ /* 0x000e2600000e0000 */
[----:B------:R-:W-:-:S04]  /*13b90*/  ISETP.GT.AND P4, PT, R69, 0x39, !P4 ;  /* 0x000000394500780c */ /* 0x000fc80006784270 */
[----:B------:R-:W-:-:S04]  /*13ba0*/  ISETP.LT.OR P4, PT, R70, 0x3a, P4 ;  /* 0x0000003a4600780c */ /* 0x000fc80002781670 */
[----:B------:R-:W-:Y:S02]  /*13bb0*/  FSEL R30, R30, -INF , !P4 ;  /* 0xff8000001e1e7808 */ /* 0x000fe40006000000 */
[----:B------:R-:W-:-:S04]  /*13bc0*/  ISETP.NE.AND P4, PT, R111, RZ, PT ;  /* 0x000000ff6f00720c */ /* 0x000fc80003f85270 */
[----:B------:R-:W-:-:S04]  /*13bd0*/  ISETP.GT.AND P4, PT, R69, 0x40, !P4 ;  /* 0x000000404500780c */ /* 0x000fc80006784270 */
[----:B------:R-:W-:Y:S02]  /*13be0*/  ISETP.LT.OR P4, PT, R70, 0x41, P4 ;  /* 0x000000414600780c */ /* 0x000fe40002781670 */
[----:B0-----:R-:W-:Y:S02]  /*13bf0*/  FMNMX.FTZ R71, R10, R11, !PT ;  /* 0x0000000b0a477209 */ /* 0x001fe40007810000 */
[----:B------:R-:W-:Y:S02]  /*13c00*/  FSEL R33, R33, -INF , !P4 ;  /* 0xff80000021217808 */ /* 0x000fe40006000000 */
[----:B------:R-:W-:-:S04]  /*13c10*/  ISETP.NE.AND P4, PT, R112, RZ, PT ;  /* 0x000000ff7000720c */ /* 0x000fc80003f85270 */
[----:B------:R-:W-:-:S04]  /*13c20*/  ISETP.GT.AND P4, PT, R69, 0x41, !P4 ;  /* 0x000000414500780c */ /* 0x000fc80006784270 */
[----:B------:R-:W-:-:S04]  /*13c30*/  ISETP.LT.OR P4, PT, R70, 0x42, P4 ;  /* 0x000000424600780c */ /* 0x000fc80002781670 */
[----:B------:R-:W-:Y:S02]  /*13c40*/  FSEL R32, R32, -INF , !P4 ;  /* 0xff80000020207808 */ /* 0x000fe40006000000 */
        /* <DEDUP_REMOVED lines=45> */
[----:B------:R-:W-:Y:S02]  /*13f20*/  ISETP.NE.AND P6, PT, R74, RZ, PT ;  /* 0x000000ff4a00720c */ /* 0x000fe40003fc5270 */
[----:B------:R-:W0:Y:S01]  /*13f30*/  SHFL.BFLY PT, R74, R71, 0x1, 0x1f ;  /* 0x0c201f00474a7f89 */ /* 0x000e2200000e0000 */
[----:B------:R-:W-:-:S04]  /*13f40*/  ISETP.LT.OR P4, PT, R70, 0x72, P4 ;  /* 0x000000724600780c */ /* 0x000fc80002781670 */
[----:B------:R-:W-:Y:S02]  /*13f50*/  FSEL R55, R55, -INF , !P4 ;  /* 0xff80000037377808 */ /* 0x000fe40006000000 */
[----:B0-----:R-:W-:Y:S01]  /*13f60*/  FMNMX.FTZ R11, R71, R74, !PT ;  /* 0x0000004a470b7209 */ /* 0x001fe20007810000 */
[----:B------:R-:W-:-:S03]  /*13f70*/  IMAD.U32 R74, RZ, RZ, UR43 ;  /* 0x0000002bff4a7e24 */ /* 0x000fc6000f8e00ff */
[C---:B------:R-:W-:Y:S01]  /*13f80*/  FSETP.NEU.FTZ.AND P4, PT, R11.reuse, -INF , PT ;  /* 0xff8000000b00780b */ /* 0x040fe20003f9d000 */
[----:B------:R-:W-:-:S05]  /*13f90*/  FFMA.FTZ R77, R11, R74, -8 ;  /* 0xc10000000b4d7423 */ /* 0x000fca000001004a */
[----:B------:R-:W-:Y:S02]  /*13fa0*/  FSEL R77, R77, RZ, P4 ;  /* 0x000000ff4d4d7208 */ /* 0x000fe40002000000 */
[----:B------:R-:W-:Y:S02]  /*13fb0*/  ISETP.GT.AND P4, PT, R69, RZ, !P6 ;  /* 0x000000ff4500720c */ /* 0x000fe40007784270 */
[----:B------:R-:W-:Y:S01]  /*13fc0*/  ISETP.NE.AND P6, PT, R73, RZ, PT ;  /* 0x000000ff4900720c */ /* 0x000fe20003fc5270 */
[----:B------:R-:W-:-:S01]  /*13fd0*/  FFMA.FTZ R80, R67, UR43, -R77 ;  /* 0x0000002b43507c23 */ /* 0x000fc2000801084d */
[----:B------:R-:W-:Y:S01]  /*13fe0*/  ISETP.LT.OR P4, PT, R70, 0x1, P4 ;  /* 0x000000014600780c */ /* 0x000fe20002781670 */
[----:B------:R-:W-:-:S01]  /*13ff0*/  FFMA.FTZ R82, R64, UR43, -R77 ;  /* 0x0000002b40527c23 */ /* 0x000fc2000801084d */
[--C-:B------:R-:W-:Y:S01]  /*14000*/  FFMA.FTZ R64, R61, UR43, -R77.reuse ;  /* 0x0000002b3d407c23 */ /* 0x100fe2000801084d */
[----:B------:R-:W-:-:S01]  /*14010*/  FFMA.FTZ R83, R62, UR43, -R77 ;  /* 0x0000002b3e537c23 */ /* 0x000fc2000801084d */
[----:B------:R-:W-:Y:S01]  /*14020*/  FSEL R78, R0, -INF , !P4 ;  /* 0xff800000004e7808 */ /* 0x000fe20006000000 */
[----:B------:R-:W-:-:S01]  /*14030*/  FFMA.FTZ R62, R68, UR43, -R77 ;  /* 0x0000002b443e7c23 */ /* 0x000fc2000801084d */
        /* <DEDUP_REMOVED lines=15> */
[----:B------:R-:W-:Y:S01]  /*14130*/  MUFU.EX2 R71, R71 ;  /* 0x0000004700477308 */ /* 0x000fe20000000800 */
[----:B------:R-:W-:-:S01]  /*14140*/  FFMA.FTZ R66, R66, UR43, -R77 ;  /* 0x0000002b42427c23 */ /* 0x000fc2000801084d */
        /* <DEDUP_REMOVED lines=27> */
[----:B------:R-:W-:-:S02]  /*14300*/  FFMA.FTZ R38, R38, UR43, -R77 ;  /* 0x0000002b26267c23 */ /* 0x000fc4000801084d */
        /* <DEDUP_REMOVED lines=13> */
[----:B------:R-:W-:-:S04]  /*143e0*/  FMNMX.FTZ R67, R34, R67, !PT ;  /* 0x0000004322437209 */ /* 0x000fc80007810000 */
        /* <DEDUP_REMOVED lines=32> */
[----:B0-----:R-:W-:Y:S01]  /*145f0*/  FMNMX.FTZ R10, R68, R69, !PT ;  /* 0x00000045440a7209 */ /* 0x001fe20007810000 */
[----:B------:R-:W-:-:S03]  /*14600*/  IMAD.U32 R69, RZ, RZ, UR43 ;  /* 0x0000002bff457e24 */ /* 0x000fc6000f8e00ff */
[C---:B------:R-:W-:Y:S01]  /*14610*/  FSETP.NEU.FTZ.AND P4, PT, R10.reuse, -INF , PT ;  /* 0xff8000000a00780b */ /* 0x040fe20003f9d000 */
[----:B------:R-:W-:-:S01]  /*14620*/  FFMA.FTZ R68, R10, R69, -8 ;  /* 0xc10000000a447423 */ /* 0x000fc20000010045 */
[----:B------:R-:W-:Y:S01]  /*14630*/  FFMA.FTZ R69, R4, UR43, -R77 ;  /* 0x0000002b04457c23 */ /* 0x000fe2000801084d */
[----:B------:R-:W-:Y:S03]  /*14640*/  MUFU.EX2 R58, R58 ;  /* 0x0000003a003a7308 */ /* 0x000fe60000000800 */
[----:B------:R-:W-:-:S05]  /*14650*/  FSEL R4, R68, RZ, P4 ;  /* 0x000000ff44047208 */ /* 0x000fca0002000000 */
        /* <DEDUP_REMOVED lines=8> */
[----:B------:R-:W-:Y:S01]  /*146e0*/  FFMA.FTZ R14, R20, UR43, -R4 ;  /* 0x0000002b140e7c23 */ /* 0x000fe20008010804 */
[----:B------:R-:W-:-:S01]  /*146f0*/  FADD.FTZ R29, R0, R71 ;  /* 0x00000047001d7221 */ /* 0x000fc20000010000 */
[--C-:B------:R-:W-:Y:S01]  /*14700*/  FFMA.FTZ R20, R28, UR43, -R4.reuse ;  /* 0x0000002b1c147c23 */ /* 0x100fe20008010804 */
[----:B------:R-:W-:-:S01]  /*14710*/  FFMA.FTZ R3, R13, UR43, -R4 ;  /* 0x0000002b0d037c23 */ /* 0x000fc20008010804 */
[--C-:B------:R-:W-:Y:S01]  /*14720*/  FFMA.FTZ R28, R31, UR43, -R4.reuse ;  /* 0x0000002b1f1c7c23 */ /* 0x100fe20008010804 */
[----:B------:R-:W-:-:S01]  /*14730*/  FFMA.FTZ R31, R30, UR43, -R4 ;  /* 0x0000002b1e1f7c23 */ /* 0x000fc20008010804 */
[----:B------:R-:W0:Y:S01]  /*14740*/  MUFU.EX2 R9, R9 ;  /* 0x0000000900097308 */ /* 0x000e220000000800 */
[----:B------:R-:W-:-:S01]  /*14750*/  FADD.FTZ R30, R72, R29 ;  /* 0x0000001d481e7221 */ /* 0x000fc20000010000 */
[--C-:B------:R-:W-:Y:S01]  /*14760*/  FFMA.FTZ R12, R12, UR43, -R4.reuse ;  /* 0x0000002b0c0c7c23 */ /* 0x100fe20008010804 */
[----:B------:R-:W-:-:S01]  /*14770*/  FFMA.FTZ R13, R21, UR43, -R4 ;  /* 0x0000002b150d7c23 */ /* 0x000fc20008010804 */
[----:B------:R-:W-:Y:S01]  /*14780*/  FFMA.FTZ R21, R33, UR43, -R4 ;  /* 0x0000002b21157c23 */ /* 0x000fe20008010804 */
[----:B------:R-:W-:-:S01]  /*14790*/  FADD.FTZ R29, R73, R30 ;  /* 0x0000001e491d7221 */ /* 0x000fc20000010000 */
[--C-:B------:R-:W-:Y:S01]  /*147a0*/  FFMA.FTZ R78, R24, UR43, -R4.reuse ;  /* 0x0000002b184e7c23 */ /* 0x100fe20008010804 */
[----:B------:R-:W-:-:S01]  /*147b0*/  FFMA.FTZ R24, R32, UR43, -R4 ;  /* 0x0000002b20187c23 */ /* 0x000fc20008010804 */
[----:B------:R-:W1:Y:S01]  /*147c0*/  MUFU.EX2 R8, R8 ;  /* 0x0000000800087308 */ /* 0x000e620000000800 */
[----:B------:R-:W-:-:S01]  /*147d0*/  FADD.FTZ R30, R74, R29 ;  /* 0x0000001d4a1e7221 */ /* 0x000fc20000010000 */
[--C-:B------:R-:W-:Y:S01]  /*147e0*/  FFMA.FTZ R25, R25, UR43, -R4.reuse ;  /* 0x0000002b19197c23 */ /* 0x100fe20008010804 */
[----:B------:R-:W-:-:S01]  /*147f0*/  FFMA.FTZ R35, R35, UR43, -R4 ;  /* 0x0000002b23237c23 */ /* 0x000fc20008010804 */
[----:B------:R-:W-:Y:S01]  /*14800*/  FFMA.FTZ R34, R34, UR43, -R4 ;  /* 0x0000002b22227c23 */ /* 0x000fe20008010804 */
[----:B------:R-:W-:-:S01]  /*14810*/  FADD.FTZ R33, R75, R30 ;  /* 0x0000001e4b217221 */ /* 0x000fc20000010000 */
[--C-:B------:R-:W-:Y:S01]  /*14820*/  FFMA.FTZ R37, R37, UR43, -R4.reuse ;  /* 0x0000002b25257c23 */ /* 0x100fe20008010804 */
[----:B------:R-:W-:-:S01]  /*14830*/  FFMA.FTZ R42, R42, UR43, -R4 ;  /* 0x0000002b2a2a7c23 */ /* 0x000fc20008010804 */
[----:B------:R-:W2:Y:S01]  /*14840*/  MUFU.EX2 R77, R77 ;  /* 0x0000004d004d7308 */ /* 0x000ea20000000800 */
[----:B0-----:R-:W-:-:S01]  /*14850*/  FADD.FTZ R29, R68, R9 ;  /* 0x00000009441d7221 */ /* 0x001fc20000010000 */
        /* <DEDUP_REMOVED lines=10> */
[----:B------:R-:W-:Y:S01]  /*14900*/  F2FP.SATFINITE.E4M3.F32.PACK_AB_MERGE_C R36, R64, R63, RZ ;  /* 0x0000003f4024723e */ /* 0x000fe200048070ff */
[----:B------:R-:W-:-:S01]  /*14910*/  FFMA.FTZ R51, R51, UR43, -R4 ;  /* 0x0000002b33337c23 */ /* 0x000fc20008010804 */
[----:B------:R-:W-:Y:S01]  /*14920*/  FADD.FTZ R32, R65, R32 ;  /* 0x0000002041207221 */ /* 0x000fe20000010000 */
[----:B------:R-:W-:-:S01]  /*14930*/  FFMA.FTZ R54, R54, UR43, -R4 ;  /* 0x0000002b36367c23 */ /* 0x000fc20008010804 */
[----:B------:R-:W1:Y:S01]  /*14940*/  MUFU.EX2 R12, R12 ;  /* 0x0000000c000c7308 */ /* 0x000e620000000800 */
[----:B--2---:R-:W-:-:S01]  /*14950*/  FADD.FTZ R30, R77, R30 ;  /* 0x0000001e4d1e7221 */ /* 0x004fc20000010000 */
[--C-:B------:R-:W-:Y:S01]  /*14960*/  FFMA.FTZ R55, R55, UR43, -R4.reuse ;  /* 0x0000002b37377c23 */ /* 0x100fe20008010804 */
[----:B------:R-:W-:-:S01]  /*14970*/  FFMA.FTZ R27, R27, UR43, -R4 ;  /* 0x0000002b1b1b7c23 */ /* 0x000fc20008010804 */
[----:B------:R-:W-:Y:S01]  /*14980*/  FFMA.FTZ R4, R26, UR43, -R4 ;  /* 0x0000002b1a047c23 */ /* 0x000fe20008010804 */
[----:B------:R-:W-:-:S02]  /*14990*/  F2FP.SATFINITE.E4M3.F32.PACK_AB_MERGE_C R26, R49, R52, RZ ;  /* 0x00000034311a723e */ /* 0x000fc400048070ff */
[----:B------:R-:W-:Y:S01]  /*149a0*/  F2FP.SATFINITE.E4M3.F32.PACK_AB_MERGE_C R8, R77, R8, RZ ;  /* 0x000000084d08723e */ /* 0x000fe200048070ff */
[----:B------:R-:W2:Y:S01]  /*149b0*/  MUFU.EX2 R70, R70 ;  /* 0x0000004600467308 */ /* 0x000ea20000000800 */
[----:B0-----:R-:W-:-:S01]  /*149c0*/  FADD.FTZ R33, R3, R30 ;  /* 0x0000001e03217221 */ /* 0x001fc20000010000 */
[----:B------:R-:W-:Y:S02]  /*149d0*/  F2FP.SATFINITE.E4M3.F32.PACK_AB_MERGE_C R194, R67, R60, R36 ;  /* 0x0000003c43c2723e */ /* 0x000fe40004807024 */
[----:B------:R-:W-:Y:S01]  /*149e0*/  F2FP.SATFINITE.E4M3.F32.PACK_AB_MERGE_C R197, R9, R68, R8 ;  /* 0x0000004409c5723e */ /* 0x000fe20004807008 */
[----:B------:R-:W-:-:S03]  /*149f0*/  IMAD.MOV.U32 R9, RZ, RZ, R207 ;  /* 0x000000ffff097224 */ /* 0x000fc600078e00cf */
        /* <DEDUP_REMOVED lines=8> */
[----:B------:R-:W-:Y:S01]  /*14a80*/  FADD.FTZ R32, R60, R59 ;  /* 0x0000003b3c207221 */ /* 0x000fe20000010000 */
[----:B------:R-:W-:-:S03]  /*14a90*/  F2FP.SATFINITE.E4M3.F32.PACK_AB_MERGE_C R70, R81, R70, RZ ;  /* 0x000000465146723e */ /* 0x000fc600048070ff */
[----:B------:R-:W-:Y:S01]  /*14aa0*/  FADD.FTZ R32, R67, R32 ;  /* 0x0000002043207221 */ /* 0x000fe20000010000 */
[----:B------:R-:W-:Y:S01]  /*14ab0*/  F2FP.SATFINITE.E4M3.F32.PACK_AB_MERGE_C R199, R12, R3, R70 ;  /* 0x000000030cc7723e */ /* 0x000fe20004807046 */
[----:B------:R-:W0:Y:S01]  /*14ac0*/  MUFU.EX2 R25, R25 ;  /* 0x0000001900197308 */ /* 0x000e220000000800 */
[----:B-1----:R-:W-:-:S01]  /*14ad0*/  FADD.FTZ R33, R13, R0 ;  /* 0x000000000d217221 */ /* 0x002fc20000010000 */
[----:B------:R-:W-:Y:S01]  /*14ae0*/  FADD.FTZ R63, R63, R32 ;  /* 0x000000203f3f7221 */ /* 0x000fe20000010000 */
[----:B------:R-:W-:Y:S01]  /*14af0*/  F2FP.SATFINITE.E4M3.F32.PACK_AB_MERGE_C R32, R57, R56, RZ ;  /* 0x000000383920723e */ /* 0x000fe200048070ff */
[----:B------:R-:W1:Y:S02]  /*14b00*/  @P2 LDC R12, c[0x0][0x44c] ;  /* 0x00011300ff0c2b82 */ /* 0x000e640000000800 */
[----:B------:R-:W-:-:S01]  /*14b10*/  FADD.FTZ R64, R64, R63 ;  /* 0x0000003f40407221 */ /* 0x000fc20000010000 */
[----:B------:R-:W-:Y:S01]  /*14b20*/  F2FP.SATFINITE.E4M3.F32.PACK_AB_MERGE_C R188, R62, R61, R32 ;  /* 0x0000003d3ebc723e */ /* 0x000fe20004807020 */
[----:B------:R-:W3:Y:S01]  /*14b30*/  MUFU.EX2 R78, R78 ;  /* 0x0000004e004e7308 */ /* 0x000ee20000000800 */
        /* <DEDUP_REMOVED lines=8> */
[----:B---3--:R-:W-:-:S01]  /*14bc0*/  FADD.FTZ R0, R78, R33 ;  /* 0x000000214e007221 */ /* 0x008fc20000010000 */
[----:B------:R-:W-:Y:S01]  /*14bd0*/  F2FP.SATFINITE.E4M3.F32.PACK_AB_MERGE_C R78, R78, R25, RZ ;  /* 0x000000194e4e723e */ /* 0x000fe200048070ff */
[----:B-1----:R-:W-:-:S03]  /*14be0*/  @P2 IMAD.HI.U32 R12, R207, R12, RZ ;  /* 0x0000000ccf0c2227 */ /* 0x002fc600078e00ff */
[----:B------:R-:W-:Y:S02]  /*14bf0*/  F2FP.SATFINITE.E4M3.F32.PACK_AB_MERGE_C R193, R14, R13, R78 ;  /* 0x0000000d0ec1723e */ /* 0x000fe4000480704e */
        /* <DEDUP_REMOVED lines=18> */
[----:B------:R-:W-:-:S04]  /*14d20*/  F2FP.SATFINITE.E4M3.F32.PACK_AB_MERGE_C R34, R34, R35, RZ ;  /* 0x000000232222723e */ /* 0x000fc800048070ff */
[----:B------:R-:W-:Y:S02]  /*14d30*/  F2FP.SATFINITE.E4M3.F32.PACK_AB_MERGE_C R189, R24, R21, R34 ;  /* 0x0000001518bd723e */ /* 0x000fe40004807022 */
[----:B------:R-:W0:Y:S01]  /*14d40*/  MUFU.EX2 R30, R37 ;  /* 0x00000025001e7308 */ /* 0x000e220000000800 */
[----:B-1----:R-:W-:Y:S01]  /*14d50*/  F2FP.SATFINITE.E4M3.F32.PACK_AB_MERGE_C R190, R53, R58, R26 ;  /* 0x0000003a35be723e */ /* 0x002fe2000480701a */
[----:B------:R-:W-:-:S04]  /*14d60*/  FADD.FTZ R58, R58, R57 ;  /* 0x000000393a3a7221 */ /* 0x000fc80000010000 */
[----:B------:R-:W-:Y:S02]  /*14d70*/  FADD.FTZ R53, R53, R58 ;  /* 0x0000003a35357221 */ /* 0x000fe40000010000 */
[----:B------:R-:W1:Y:S01]  /*14d80*/  MUFU.EX2 R42, R42 ;  /* 0x0000002a002a7308 */ /* 0x000e620000000800 */
[----:B--2---:R-:W-:-:S01]  /*14d90*/  FADD.FTZ R25, R29, R0 ;  /* 0x000000001d197221 */ /* 0x004fc20000010000 */
[----:B------:R-:W-:-:S04]  /*14da0*/  FADD.FTZ R52, R52, R53 ;  /* 0x0000003534347221 */ /* 0x000fc80000010000 */
[----:B------:R-:W-:Y:S02]  /*14db0*/  FADD.FTZ R49, R49, R52 ;  /* 0x0000003431317221 */ /* 0x000fe40000010000 */
[----:B------:R-:W2:Y:S01]  /*14dc0*/  MUFU.EX2 R43, R43 ;  /* 0x0000002b002b7308 */ /* 0x000ea20000000800 */
[----:B0-----:R-:W-:-:S07]  /*14dd0*/  FADD.FTZ R25, R30, R25 ;  /* 0x000000191e197221 */ /* 0x001fce0000010000 */
[----:B------:R-:W-:Y:S01]  /*14de0*/  MUFU.EX2 R45, R45 ;  /* 0x0000002d002d7308 */ /* 0x000fe20000000800 */
[----:B-1----:R-:W-:-:S02]  /*14df0*/  FADD.FTZ R0, R42, R25 ;  /* 0x000000192a007221 */ /* 0x002fc40000010000 */
[----:B------:R-:W0:Y:S05]  /*14e00*/  @P2 LDC R25, c[0x0][0x450] ;  /* 0x00011400ff192b82 */ /* 0x000e2a0000000800 */
[----:B------:R-:W1:Y:S01]  /*14e10*/  MUFU.EX2 R44, R44 ;  /* 0x0000002c002c7308 */ /* 0x000e620000000800 */
[C---:B--2---:R-:W-:Y:S01]  /*14e20*/  F2FP.SATFINITE.E4M3.F32.PACK_AB_MERGE_C R42, R43.reuse, R42, RZ ;  /* 0x0000002a2b2a723e */ /* 0x044fe200048070ff */
[----:B------:R-:W-:-:S03]  /*14e30*/  FADD.FTZ R43, R43, R0 ;  /* 0x000000002b2b7221 */ /* 0x000fc60000010000 */
[----:B------:R-:W-:-:S03]  /*14e40*/  F2FP.SATFINITE.E4M3.F32.PACK_AB_MERGE_C R191, R30, R29, R42 ;  /* 0x0000001d1ebf723e */ /* 0x000fc6000480702a */
[----:B------:R-:W-:Y:S08]  /*14e50*/  MUFU.EX2 R48, R48 ;  /* 0x0000003000307308 */ /* 0x000ff00000000800 */
[----:B------:R-:W2:Y:S01]  /*14e60*/  MUFU.EX2 R39, R39 ;  /* 0x0000002700277308 */ /* 0x000ea20000000800 */
[----:B-1----:R-:W-:Y:S02]  /*14e70*/  F2FP.SATFINITE.E4M3.F32.PACK_AB_MERGE_C R3, R44, R45, RZ ;  /* 0x0000002d2c03723e */ /* 0x002fe400048070ff */
[----:B0-----:R-:W-:-:S05]  /*14e80*/  @P2 SHF.R.U32.HI R9, RZ, R25, R12 ;  /* 0x00000019ff092219 */ /* 0x001fca000001160c */
[----:B------:R-:W0:Y:S01]  /*14e90*/  MUFU.EX2 R46, R46 ;  /* 0x0000002e002e7308 */ /* 0x000e220000000800 */
[----:B------:R-:W-:-:S04]  /*14ea0*/  IMAD.IADD R9, R102, 0x1, R9 ;  /* 0x0000000166097824 */ /* 0x000fc800078e0209 */
[----:B------:R-:W-:-:S03]  /*14eb0*/  IMAD.IADD R6, R9, 0x1, R6 ;  /* 0x0000000109067824 */ /* 0x000fc600078e0206 */
[----:B------:R-:W1:Y:S01]  /*14ec0*/  MUFU.EX2 R47, R47 ;  /* 0x0000002f002f7308 */ /* 0x000e620000000800 */
[----:B--2---:R-:W-:Y:S01]  /*14ed0*/  F2FP.SATFINITE.E4M3.F32.PACK_AB_MERGE_C R184, R39, R48, R3 ;  /* 0x0000003027b8723e */ /* 0x004fe20004807003 */
        /* <DEDUP_REMOVED lines=8> */
[----:B------:R-:W-:Y:S01]  /*14f60*/  MUFU.EX2 R38, R38 ;  /* 0x0000002600267308 */ /* 0x000fe20000000800 */
[----:B--2---:R-:W-:-:S07]  /*14f70*/  FADD.FTZ R8, R50, R3 ;  /* 0x0000000332087221 */ /* 0x004fce0000010000 */
[----:B------:R-:W1:Y:S01]  /*14f80*/  MUFU.EX2 R69, R69 ;  /* 0x0000004500457308 */ /* 0x000e620000000800 */
[C---:B0-----:R-:W-:Y:S01]  /*14f90*/  F2FP.SATFINITE.E4M3.F32.PACK_AB_MERGE_C R50, R51.reuse, R50, RZ ;  /* 0x000000323332723e */ /* 0x041fe200048070ff */
[----:B------:R-:W-:-:S03]  /*14fa0*/  FADD.FTZ R51, R51, R8 ;  /* 0x0000000833337221 */ /* 0x000fc60000010000 */
[----:B------:R-:W-:-:S03]  /*14fb0*/  F2FP.SATFINITE.E4M3.F32.PACK_AB_MERGE_C R185, R47, R46, R50 ;  /* 0x0000002e2fb9723e */ /* 0x000fc60004807032 */
[----:B------:R-:W-:Y:S08]  /*14fc0*/  MUFU.EX2 R40, R40 ;  /* 0x0000002800287308 */ /* 0x000ff00000000800 */
[----:B------:R-:W0:Y:S01]  /*14fd0*/  MUFU.EX2 R41, R41 ;  /* 0x0000002900297308 */ /* 0x000e220000000800 */
[----:B-1----:R-:W-:-:S07]  /*14fe0*/  F2FP.SATFINITE.E4M3.F32.PACK_AB_MERGE_C R3, R69, R38, RZ ;  /* 0x000000264503723e */ /* 0x002fce00048070ff */
[----:B------:R-:W1:Y:S08]  /*14ff0*/  MUFU.EX2 R54, R54 ;  /* 0x0000003600367308 */ /* 0x000e700000000800 */
[----:B------:R-:W2:Y:S01]  /*15000*/  MUFU.EX2 R55, R55 ;  /* 0x0000003700377308 */ /* 0x000ea20000000800 */
[----:B0-----:R-:W-:Y:S01]  /*15010*/  F2FP.SATFINITE.E4M3.F32.PACK_AB_MERGE_C R186, R41, R40, R3 ;  /* 0x0000002829ba723e */ /* 0x001fe20004807003 */
[----:B------:R-:W-:-:S04]  /*15020*/  FADD.FTZ R40, R40, R45 ;  /* 0x0000002d28287221 */ /* 0x000fc80000010000 */
[----:B------:R-:W-:Y:S02]  /*15030*/  FADD.FTZ R41, R41, R40 ;  /* 0x0000002829297221 */ /* 0x000fe40000010000 */
[----:B------:R-:W0:Y:S02]  /*15040*/  MUFU.EX2 R27, R27 ;  /* 0x0000001b001b7308 */ /* 0x000e240000000800 */
[----:B------:R-:W-:-:S06]  /*15050*/  FADD.FTZ R38, R38, R41 ;  /* 0x0000002926267221 */ /* 0x000fcc0000010000 */
[----:B------:R1:W3:Y:S02]  /*15060*/  MUFU.EX2 R0, R4 ;  /* 0x0000000400007308 */ /* 0x0002e40000000800 */
[----:B-1----:R-:W-:-:S04]  /*15070*/  FADD.FTZ R4, R54, R51 ;  /* 0x0000003336047221 */ /* 0x002fc80000010000 */
[----:B--2---:R-:W-:-:S04]  /*15080*/  FADD.FTZ R4, R55, R4 ;  /* 0x0000000437047221 */ /* 0x004fc80000010000 */
[----:B0-----:R-:W-:Y:S01]  /*15090*/  FADD.FTZ R3, R27, R4 ;  /* 0x000000041b037221 */ /* 0x001fe20000010000 */
[C---:B---3--:R-:W-:Y:S01]  /*150a0*/  F2FP.SATFINITE.E4M3.F32.PACK_AB_MERGE_C R8, R0.reuse, R27, RZ ;  /* 0x0000001b0008723e */ /* 0x048fe200048070ff */
[----:B------:R-:W-:Y:S02]  /*150b0*/  FADD.FTZ R4, R69, R38 ;  /* 0x0000002645047221 */ /* 0x000fe40000010000 */
[----:B------:R-:W-:-:S01]  /*150c0*/  FADD.FTZ R3, R0, R3 ;  /* 0x0000000300037221 */ /* 0x000fc20000010000 */
[----:B------:R-:W-:Y:S01]  /*150d0*/  F2FP.SATFINITE.E4M3.F32.PACK_AB_MERGE_C R187, R55, R54, R8 ;  /* 0x0000003637bb723e */ /* 0x000fe20004807008 */
        /* <DEDUP_REMOVED lines=13> */
.L_x_4632:
[----:B------:R-:W-:-:S13]  /*151b0*/  ISETP.NE.AND P4, PT, R7, 0x1, PT ;  /* 0x000000010700780c */ /* 0x000fda0003f85270 */
[----:B------:R-:W0:Y:S02]  /*151c0*/  @P4 LDC.64 R12, c[0x0][0x9e8] ;  /* 0x00027a00ff0c4b82 */ /* 0x000e240000000a00 */
[----:B0-----:R-:W-:-:S05]  /*151d0*/  @P4 IMAD.HI.U32 R12, R8, R12, RZ ;  /* 0x0000000c080c4227 */ /* 0x001fca00078e00ff */
[----:B------:R-:W-:-:S07]  /*151e0*/  @P4 SHF.R.U32.HI R8, RZ, R13, R12 ;  /* 0x0000000dff084219 */ /* 0x000fce000001160c */
.L_x_4633:
[----:B------:R-:W-:Y:S05]  /*151f0*/  BSYNC B0 ;  /* 0x0000000000007941 */ /* 0x000fea0003800000 */
.L_x_4631:
[----:B------:R-:W-:-:S05]  /*15200*/  IMAD R7, R8, R7, R7 ;  /* 0x0000000708077224 */ /* 0x000fca00078e0207 */
[----:B------:R-:W-:-:S07]  /*15210*/  VIMNMX R6, R6, R7, PT ;  /* 0x0000000706067248 */ /* 0x000fce0003fe0100 */
.L_x_4630:
        /* <DEDUP_REMOVED lines=108> */
[----:B------:R-:W-:-:S07]  /*158e0*/  CS2R R24, SRZ ;  /* 0x0000000000187805 */ /* 0x000fce000001ff00 */
.L_x_4653:
[----:B------:R-:W-:Y:S01]  /*158f0*/  VIADD R13, R19, 0x1 ;  /* 0x00000001130d7836 */ /* 0x000fe20000000000 */
[----:B------:R-:W-:Y:S05]  /*15900*/  YIELD ;  /* 0x0000000000007946 */ /* 0x000fea0003800000 */
[----:B------:R-:W-:-:S04]  /*15910*/  ISETP.NE.AND P4, PT, R13, 0x2, PT ;  /* 0x000000020d00780c */ /* 0x000fc80003f85270 */
[----:B------:R-:W-:Y:S02]  /*15920*/  SEL R7, RZ, 0x1, P4 ;  /* 0x00000001ff077807 */ /* 0x000fe40002000000 */
[----:B------:R-:W-:Y:S02]  /*15930*/  SEL R13, R13, RZ, P4 ;  /* 0x000000ff0d0d7207 */ /* 0x000fe40002000000 */
[----:B------:R-:W-:Y:S02]  /*15940*/  ISETP.NE.AND P4, PT, R211, RZ, PT ;  /* 0x000000ffd300720c */ /* 0x000fe40003f85270 */
[----:B------:R-:W-:-:S11]  /*15950*/  LOP3.LUT R14, R18, R7, RZ, 0x3c, !PT ;  /* 0x00000007120e7212 */ /* 0x000fd600078e3cff */
[----:B------:R-:W-:Y:S05]  /*15960*/  @P4 BRA `(.L_x_4635) ;  /* 0x0000000000304947 */ /* 0x000fea0003800000 */
[----:B------:R-:W-:Y:S05]  /*15970*/  @!P0 BRA `(.L_x_4636) ;  /* 0x0000000000048947 */ /* 0x000fea0003800000 */
[----:B------:R-:W-:Y:S01]  /*15980*/  BPT.TRAP 0x1 ;  /* 0x000000040000795c */ /* 0x000fe20000300000 */
.L_x_4636:
[----:B------:R-:W-:Y:S01]  /*15990*/  IMAD R7, R13, 0x8, R16 ;  /* 0x000000080d077824 */ /* 0x000fe200078e0210 */
[----:B------:R-:W-:-:S04]  /*159a0*/  SHF.L.U32 R6, R14, 0x1f, RZ ;  /* 0x0000001f0e067819 */ /* 0x000fc800000006ff */
[----:B------:R0:W1:Y:S01]  /*159b0*/  SYNCS.PHASECHK.TRANS64.TRYWAIT P5, [R7+URZ+0x2a830], R6 ;  /* 0x02a83006070075a7 */ /* 0x00006200080a017f */
[----:B------:R-:W-:Y:S05]  /*159c0*/  @!P0 BRA `(.L_x_4637) ;  /* 0x0000000000048947 */ /* 0x000fea0003800000 */
[----:B------:R-:W-:Y:S01]  /*159d0*/  BPT.TRAP 0x1 ;  /* 0x000000040000795c */ /* 0x000fe20000300000 */
.L_x_4637:
[----:B------:R-:W-:Y:S04]  /*159e0*/  BSSY B0, `(.L_x_4635) ;  /* 0x0000004000007945 */ /* 0x000fe80003800000 */
[----:B-1----:R-:W-:Y:S05]  /*159f0*/  @P5 BRA `(.L_x_4638) ;  /* 0x0000000000085947 */ /* 0x002fea0003800000 */
[----:B------:R-:W1:Y:S02]  /*15a00*/  SYNCS.PHASECHK.TRANS64.TRYWAIT P5, [R7+URZ+0x2a830], R6 ;  /* 0x02a83006070075a7 */ /* 0x000e6400080a017f */
[----:B-1----:R-:W-:Y:S05]  /*15a10*/  @!P5 BRA `(.L_x_4639) ;  /* 0x0000019400e8d947 */ /* 0x002fea0003800000 */
.L_x_4638:
[----:B------:R-:W-:Y:S05]  /*15a20*/  BSYNC B0 ;  /* 0x0000000000007941 */ /* 0x000fea0003800000 */
.L_x_4635:
[----:B01----:R-:W0:Y:S01]  /*15a30*/  S2R R6, SR_TID.X ;  /* 0x0000000000067919 */ /* 0x003e220000002100 */
[----:B------:R-:W-:Y:S05]  /*15a40*/  WARPSYNC.ALL ;  /* 0x0000000000007948 */ /* 0x000fea0003800000 */
[----:B------:R-:W-:Y:S02]  /*15a50*/  IMAD.MOV.U32 R7, RZ, RZ, -0x7fffffe0 ;  /* 0x80000020ff077424 */ /* 0x000fe400078e00ff */
[----:B------:R-:W-:Y:S02]  /*15a60*/  IMAD.MOV.U32 R121, RZ, RZ, -0x7fffffe0 ;  /* 0x80000020ff797424 */ /* 0x000fe400078e00ff */
[----:B------:R-:W-:Y:S01]  /*15a70*/  IMAD.MOV.U32 R21, RZ, RZ, -0x7fffffe0 ;  /* 0x80000020ff157424 */ /* 0x000fe200078e00ff */
[----:B------:R-:W-:Y:S01]  /*15a80*/  R2UR UR27, R7 ;  /* 0x00000000071b72ca */ /* 0x000fe200000e0000 */
[----:B------:R-:W-:Y:S01]  /*15a90*/  IMAD.MOV.U32 R9, RZ, RZ, -0x7fffffe0 ;  /* 0x80000020ff097424 */ /* 0x000fe200078e00ff */
[----:B------:R-:W-:-:S02]  /*15aa0*/  R2UR UR19, R121 ;  /* 0x00000000791372ca */ /* 0x000fc400000e0000 */
        /* <DEDUP_REMOVED lines=12> */
[----:B------:R-:W-:Y:S02]  /*15b70*/  R2UR UR18, R120 ;  /* 0x00000000781272ca */ /* 0x000fe400000e0000 */
[----:B------:R-:W-:Y:S01]  /*15b80*/  R2UR UR6, R20 ;  /* 0x00000000140672ca */ /* 0x000fe200000e0000 */
[----:B------:R-:W-:Y:S01]  /*15b90*/  VIADD R20, R6, 0x202 ;  /* 0x0000020206147836 */ /* 0x000fe20000000000 */
[----:B------:R-:W-:Y:S01]  /*15ba0*/  R2UR UR10, R8 ;  /* 0x00000000080a72ca */ /* 0x000fe200000e0000 */
[----:B------:R-:W-:-:S03]  /*15bb0*/  VIADD R6, R6, 0x402 ;  /* 0x0000040206067836 */ /* 0x000fc60000000000 */
[----:B------:R-:W-:Y:S02]  /*15bc0*/  R2UR UR14, R20 ;  /* 0x00000000140e72ca */ /* 0x000fe400000e0000 */
[----:B------:R-:W-:Y:S01]  /*15bd0*/  R2UR UR22, R6 ;  /* 0x00000000061672ca */ /* 0x000fe200000e0000 */
        /* <DEDUP_REMOVED lines=21> */
.L_x_4641:
[----:B------:R-:W-:Y:S01]  /*15d30*/  SHF.L.U32 R6, R18, 0x1f, RZ ;  /* 0x0000001f12067819 */ /* 0x000fe200000006ff */
[----:B------:R-:W-:-:S04]  /*15d40*/  IMAD R7, R19, 0x8, R16 ;  /* 0x0000000813077824 */ /* 0x000fc800078e0210 */
[----:B------:R0:W1:Y:S01]  /*15d50*/  SYNCS.PHASECHK.TRANS64.TRYWAIT P4, [R7+URZ+0x2a850], R6 ;  /* 0x02a85006070075a7 */ /* 0x000062000808017f */
[----:B------:R-:W-:Y:S05]  /*15d60*/  @!P0 BRA `(.L_x_4642) ;  /* 0x0000000000048947 */ /* 0x000fea0003800000 */
[----:B------:R-:W-:Y:S01]  /*15d70*/  BPT.TRAP 0x1 ;  /* 0x000000040000795c */ /* 0x000fe20000300000 */
.L_x_4642:
[----:B-1----:R-:W-:Y:S05]  /*15d80*/  @P4 BRA `(.L_x_4640) ;  /* 0x0000000000084947 */ /* 0x002fea0003800000 */
[----:B------:R-:W1:Y:S02]  /*15d90*/  SYNCS.PHASECHK.TRANS64.TRYWAIT P4, [R7+URZ+0x2a850], R6 ;  /* 0x02a85006070075a7 */ /* 0x000e64000808017f */
[----:B-1----:R-:W-:Y:S05]  /*15da0*/  @!P4 BRA `(.L_x_4643) ;  /* 0x000001940018c947 */ /* 0x002fea0003800000 */
.L_x_4640:
[----:B01----:R-:W-:Y:S01]  /*15db0*/  VIADD R6, R16, 0x400 ;  /* 0x0000040010067836 */ /* 0x003fe20000000000 */
[----:B------:R-:W-:Y:S05]  /*15dc0*/  WARPSYNC.ALL ;  /* 0x0000000000007948 */ /* 0x000fea0003800000 */
[----:B------:R-:W-:Y:S01]  /*15dd0*/  SHF.R.U32.HI R6, RZ, 0x4, R6 ;  /* 0x00000004ff067819 */ /* 0x000fe20000011606 */
[----:B------:R-:W-:Y:S01]  /*15de0*/  IMAD.MOV.U32 R7, RZ, RZ, 0x40000040 ;  /* 0x40000040ff077424 */ /* 0x000fe200078e00ff */
[----:B------:R-:W-:Y:S01]  /*15df0*/  WARPGROUP.ARRIVE ;  /* 0x00000000000079c5 */ /* 0x000fe20000000000 */
[----:B------:R-:W-:Y:S01]  /*15e00*/  IMAD.MOV.U32 R9, RZ, RZ, 0x40000040 ;  /* 0x40000040ff097424 */ /* 0x000fe200078e00ff */
[----:B------:R-:W-:-:S04]  /*15e10*/  LOP3.LUT R6, R6, 0x3fff, RZ, 0xc0, !PT ;  /* 0x00003fff06067812 */ /* 0x000fc800078ec0ff */
[----:B------:R-:W0:Y:S01]  /*15e20*/  S2R R21, SR_TID.X ;  /* 0x0000000000157919 */ /* 0x000e220000002100 */
[----:B------:R-:W-:Y:S01]  /*15e30*/  R2UR UR7, R7 ;  /* 0x00000000070772ca */ /* 0x000fe200000e0000 */
[----:B------:R-:W-:Y:S01]  /*15e40*/  IMAD.MOV.U32 R7, RZ, RZ, 0x40000040 ;  /* 0x40000040ff077424 */ /* 0x000fe200078e00ff */
[----:B------:R-:W-:Y:S01]  /*15e50*/  LOP3.LUT R6, R6, 0x10000, RZ, 0xfc, !PT ;  /* 0x0001000006067812 */ /* 0x000fe200078efcff */
[C---:B------:R-:W-:Y:S01]  /*15e60*/  FMUL.FTZ R15, R2.reuse, R123 ;  /* 0x0000007b020f7220 */ /* 0x040fe20000410000 */
[C---:B------:R-:W-:Y:S01]  /*15e70*/  FMUL.FTZ R18, R2.reuse, R124 ;  /* 0x0000007c02127220 */ /* 0x040fe20000410000 */
[C---:B------:R-:W-:Y:S01]  /*15e80*/  FMUL.FTZ R123, R2.reuse, R128 ;  /* 0x00000080027b7220 */ /* 0x040fe20000410000 */
[C---:B------:R-:W-:Y:S01]  /*15e90*/  FMUL.FTZ R124, R2.reuse, R129 ;  /* 0x00000081027c7220 */ /* 0x040fe20000410000 */
[----:B------:R-:W-:Y:S02]  /*15ea0*/  IMAD R6, R19, 0x600, R6 ;  /* 0x0000060013067824 */ /* 0x000fe400078e0206 */
[C---:B------:R-:W-:Y:S01]  /*15eb0*/  FMUL.FTZ R129, R2.reuse, R132 ;  /* 0x0000008402817220 */ /* 0x040fe20000410000 */
[C---:B------:R-:W-:Y:S01]  /*15ec0*/  FMUL.FTZ R128, R2.reuse, R135 ;  /* 0x0000008702807220 */ /* 0x040fe20000410000 */
[----:B------:R-:W-:Y:S01]  /*15ed0*/  FMUL.FTZ R132, R2, R139 ;  /* 0x0000008b02847220 */ /* 0x000fe20000410000 */
[C---:B------:R-:W-:Y:S01]  /*15ee0*/  VIADD R8, R6.reuse, 0x2 ;  /* 0x0000000206087836 */ /* 0x040fe20000000000 */
[----:B------:R-:W-:Y:S01]  /*15ef0*/  R2UR UR6, R6 ;  /* 0x00000000060672ca */ /* 0x000fe200000e0000 */
        /* <DEDUP_REMOVED lines=12> */
[----:B------:R-:W-:Y:S01]  /*15fc0*/  QGMMA.64x192x32.F32.E4M3.E4M3 R24, R196, gdesc[UR4], R24, gsb0 ;  /* 0x02e00004c4187df3 */ /* 0x000fe20008000818 */
[----:B------:R-:W-:Y:S01]  /*15fd0*/  R2UR UR6, R8 ;  /* 0x00000000080672ca */ /* 0x000fe200000e0000 */
[----:B------:R-:W-:Y:S01]  /*15fe0*/  VIADD R8, R6, 0x4 ;  /* 0x0000000406087836 */ /* 0x000fe20000000000 */
[----:B------:R-:W-:Y:S01]  /*15ff0*/  R2UR UR7, R9 ;  /* 0x00000000090772ca */ /* 0x000fe200000e0000 */
[----:B------:R-:W-:-:S02]  /*16000*/  IMAD.MOV.U32 R9, RZ, RZ, 0x40000040 ;  /* 0x40000040ff097424 */ /* 0x000fc400078e00ff */
[----:B------:R-:W-:Y:S01]  /*16010*/  FMUL.FTZ R166, R2, R169 ;  /* 0x000000a902a67220 */ /* 0x000fe20000410000 */
[----:B------:R-:W-:Y:S02]  /*16020*/  VIADD R6, R6, 0x6 ;  /* 0x0000000606067836 */ /* 0x000fe40000000000 */
[C---:B------:R-:W-:Y:S01]  /*16030*/  FMUL.FTZ R169, R2.reuse, R172 ;  /* 0x000000ac02a97220 */ /* 0x040fe20000410000 */
[C---:B------:R-:W-:Y:S01]  /*16040*/  FMUL.FTZ R168, R2.reuse, R175 ;  /* 0x000000af02a87220 */ /* 0x040fe20000410000 */
[----:B------:R-:W-:Y:S01]  /*16050*/  FMUL.FTZ R172, R2, R179 ;  /* 0x000000b302ac7220 */ /* 0x000fe20000410000 */
[----:B------:R-:W-:Y:S02]  /*16060*/  IMAD.SHL.U32 R175, R0, 0x80, RZ ;  /* 0x0000008000af7824 */ /* 0x000fe400078e00ff */
[----:B------:R-:W-:Y:S01]  /*16070*/  FMUL.FTZ R179, R2, R181 ;  /* 0x000000b502b37220 */ /* 0x000fe20000410000 */
[----:B------:R-:W-:Y:S01]  /*16080*/  @!P1 IMAD R20, R13, 0x8, R16 ;  /* 0x000000080d149824 */ /* 0x000fe200078e0210 */
[----:B0-----:R-:W-:Y:S01]  /*16090*/  SHF.R.U32.HI R21, RZ, 0x7, R21 ;  /* 0x00000007ff157819 */ /* 0x001fe20000011615 */
[----:B------:R-:W0:Y:S01]  /*160a0*/  MUFU.TANH R15, R15 ;  /* 0x0000000f000f7308 */ /* 0x000e220000002400 */
[----:B------:R-:W-:Y:S01]  /*160b0*/  IADD3 R181, -R200, 0x1, -R175 ;  /* 0x00000001c8b57810 */ /* 0x000fe20007ffe9af */
[----:B------:R-:W-:Y:S01]  /*160c0*/  @!P1 VIADD R20, R20, 0x2a840 ;  /* 0x0002a84014149836 */ /* 0x000fe20000000000 */
[----:B------:R-:W-:-:S02]  /*160d0*/  IADD3 R21, -R21, 0xb, RZ ;  /* 0x0000000b15157810 */ /* 0x000fc40007ffe1ff */
[----:B------:R-:W-:Y:S02]  /*160e0*/  IADD3 R181, -R202, R181, R203 ;  /* 0x000000b5cab57210 */ /* 0x000fe40007ffe1cb */
[----:B------:R-:W-:Y:S01]  /*160f0*/  @!P1 PRMT R20, RZ, 0x654, R20 ;  /* 0x00000654ff149816 */ /* 0x000fe20000000014 */
        /* <DEDUP_REMOVED lines=26> */
[----:B------:R-:W-:Y:S01]  /*162a0*/  R2UR UR6, R8 ;  /* 0x00000000080672ca */ /* 0x000fe200000e0000 */
[----:B------:R-:W-:Y:S01]  /*162b0*/  IMAD.IADD R8, R221, 0x1, R207 ;  /* 0x00000001dd087824 */ /* 0x000fe200078e02cf */
[----:B------:R-:W-:Y:S01]  /*162c0*/  R2UR UR7, R9 ;  /* 0x00000000090772ca */ /* 0x000fe200000e0000 */
[----:B------:R-:W-:Y:S02]  /*162d0*/  WARPGROUP.DEPBAR.LE gsb0, 0x0 ;  /* 0x00008000000079c5 */ /* 0x000fe40000010000 */
[----:B------:R-:W-:-:S14]  /*162e0*/  WARPGROUP.ARRIVE ;  /* 0x00000000000079c5 */ /* 0x000fdc0000000000 */
[----:B------:R-:W-:Y:S01]  /*162f0*/  QGMMA.64x192x32.F32.E4M3.E4M3 R24, R188, gdesc[UR4], R24, gsb0 ;  /* 0x02e00004bc187df3 */ /* 0x000fe20008000818 */
[----:B------:R-:W-:Y:S02]  /*16300*/  R2UR UR6, R6 ;  /* 0x00000000060672ca */ /* 0x000fe400000e0000 */
[----:B------:R-:W-:Y:S01]  /*16310*/  R2UR UR7, R7 ;  /* 0x00000000070772ca */ /* 0x000fe200000e0000 */
[----:B------:R-:W5:Y:S08]  /*16320*/  @P2 LDC R6, c[0x0][0x44c] ;  /* 0x00011300ff062b82 */ /* 0x000f700000000800 */
[----:B------:R-:W1:Y:S01]  /*16330*/  @P2 LDC R7, c[0x0][0x450] ;  /* 0x00011400ff072b82 */ /* 0x000e620000000800 */
[----:B-----5:R-:W-:-:S04]  /*16340*/  @P2 IMAD.HI.U32 R9, R8, R6, RZ ;  /* 0x0000000608092227 */ /* 0x020fc800078e00ff */
[----:B------:R-:W-:Y:S02]  /*16350*/  IMAD.MOV.U32 R6, RZ, RZ, R8 ;  /* 0x000000ffff067224 */ /* 0x000fe400078e0008 */
[C---:B------:R-:W-:Y:S01]  /*16360*/  FMUL.FTZ R8, R2.reuse, R121 ;  /* 0x0000007902087220 */ /* 0x040fe20000410000 */
[C---:B------:R-:W-:Y:S01]  /*16370*/  FMUL.FTZ R121, R2.reuse, R126 ;  /* 0x0000007e02797220 */ /* 0x040fe20000410000 */
[C---:B------:R-:W-:Y:S01]  /*16380*/  FMUL.FTZ R126, R2.reuse, R131 ;  /* 0x00000083027e7220 */ /* 0x040fe20000410000 */
        /* <DEDUP_REMOVED lines=39> */
[----:B------:R-:W-:-:S02]  /*16600*/  VIADD R180, R181, UR34 ;  /* 0x00000022b5b47c36 */ /* 0x000fc40008000000 */
[----:B------:R-:W-:-:S05]  /*16610*/  VIADD R181, R181, UR35 ;  /* 0x00000023b5b57c36 */ /* 0x000fca0008000000 */
        /* <DEDUP_REMOVED lines=19> */
[----:B------:R-:W-:Y:S07]  /*16750*/  QGMMA.64x192x32.F32.E4M3.E4M3 R24, R184, gdesc[UR4], R24, gsb0 ;  /* 0x02e00004b8187df3 */ /* 0x000fee0008000818 */
        /* <DEDUP_REMOVED lines=23> */
[----:B------:R-:W5:Y:S01]  /*168d0*/  SHFL.IDX PT, R184, R6, RZ, 0x1c1f ;  /* 0x001c1fff06b87589 */ /* 0x000f6200000e0000 */
[----:B------:R0:W-:Y:S06]  /*168e0*/  BAR.ARV R21, 0x100 ;  /* 0x000400150000751d */ /* 0x0001ec0000002000 */
[----:B------:R0:W-:Y:S01]  /*168f0*/  @!P1 SYNCS.ARRIVE.TRANS64.RED.A1T0 RZ, [R20+URZ], RZ ;  /* 0x000000ff14ff99a7 */ /* 0x0001e2000810043f */
[--C-:B-----5:R-:W-:Y:S02]  /*16900*/  IMAD.IADD R182, R180, 0x1, R184.reuse ;  /* 0x00000001b4b67824 */ /* 0x120fe400078e02b8 */
        /* <DEDUP_REMOVED lines=14> */
.L_x_4646:
[----:B------:R-:W-:-:S05]  /*169f0*/  IMAD.U32 R185, RZ, RZ, UR32 ;  /* 0x00000020ffb97e24 */ /* 0x000fca000f8e00ff */
[----:B------:R-:W-:-:S13]  /*16a00*/  ISETP.NE.AND P4, PT, R185, 0x1, PT ;  /* 0x00000001b900780c */ /* 0x000fda0003f85270 */
[----:B------:R-:W0:Y:S02]  /*16a10*/  @P4 LDC.64 R20, c[0x0][0x9e8] ;  /* 0x00027a00ff144b82 */ /* 0x000e240000000a00 */
[----:B0-----:R-:W-:-:S05]  /*16a20*/  @P4 IMAD.HI.U32 R20, R184, R20, RZ ;  /* 0x00000014b8144227 */ /* 0x001fca00078e00ff */
[----:B------:R-:W-:-:S07]  /*16a30*/  @P4 SHF.R.U32.HI R184, RZ, R21, R20 ;  /* 0x00000015ffb84219 */ /* 0x000fce0000011614 */
.L_x_4647:
[----:B------:R-:W-:Y:S05]  /*16a40*/  BSYNC B0 ;  /* 0x0000000000007941 */ /* 0x000fea0003800000 */
.L_x_4645:
[----:B------:R-:W-:-:S04]  /*16a50*/  IMAD R184, R184, R185, -R175 ;  /* 0x000000b9b8b87224 */ /* 0x000fc800078e0aaf */
[----:B------:R-:W-:-:S05]  /*16a60*/  IMAD.IADD R184, R184, 0x1, -R200 ;  /* 0x00000001b8b87824 */ /* 0x000fca00078e0ac8 */
[----:B------:R-:W-:Y:S02]  /*16a70*/  VIMNMX R183, R183, R184, !PT ;  /* 0x000000b8b7b77248 */ /* 0x000fe40007fe0100 */
[----:B------:R-:W-:-:S07]  /*16a80*/  VIADDMNMX R182, R184, R185, R182, PT ;  /* 0x000000b9b8b67246 */ /* 0x000fce00038001b6 */
.L_x_4644:
        /* <DEDUP_REMOVED lines=113> */
.L_x_4650:
[----:B------:R-:W-:-:S05]  /*171a0*/  IMAD.U32 R182, RZ, RZ, UR32 ;  /* 0x00000020ffb67e24 */ /* 0x000fca000f8e00ff */
[----:B------:R-:W-:-:S13]  /*171b0*/  ISETP.NE.AND P4, PT, R182, 0x1, PT ;  /* 0x00000001b600780c */ /* 0x000fda0003f85270 */
[----:B------:R-:W0:Y:S02]  /*171c0*/  @P4 LDC.64 R6, c[0x0][0x9e8] ;  /* 0x00027a00ff064b82 */ /* 0x000e240000000a00 */
[----:B0-----:R-:W-:-:S05]  /*171d0*/  @P4 IMAD.HI.U32 R6, R21, R6, RZ ;  /* 0x0000000615064227 */ /* 0x001fca00078e00ff */
[----:B------:R-:W-:-:S07]  /*171e0*/  @P4 SHF.R.U32.HI R21, RZ, R7, R6 ;  /* 0x00000007ff154219 */ /* 0x000fce0000011606 */
.L_x_4651:
[----:B------:R-:W-:Y:S05]  /*171f0*/  BSYNC B0 ;  /* 0x0000000000007941 */ /* 0x000fea0003800000 */
.L_x_4649:
[----:B------:R-:W-:-:S04]  /*17200*/  IMAD R21, R21, R182, -R175 ;  /* 0x000000b615157224 */ /* 0x000fc800078e0aaf */
[----:B------:R-:W-:-:S05]  /*17210*/  IMAD.IADD R21, R21, 0x1, -R200 ;  /* 0x0000000115157824 */ /* 0x000fca00078e0ac8 */
[----:B------:R-:W-:Y:S02]  /*17220*/  VIMNMX R181, R181, R21, !PT ;  /* 0x00000015b5b57248 */ /* 0x000fe40007fe0100 */
[----:B------:R-:W-:-:S07]  /*17230*/  VIADDMNMX R180, R21, R182, R180, PT ;  /* 0x000000b615b47246 */ /* 0x000fce00038001b4 */
.L_x_4648:
        /* <DEDUP_REMOVED lines=74> */
[--C-:B------:R-:W-:Y:S01]  /*176e0*/  FFMA.FTZ R146, R146, UR43, -R11.reuse ;  /* 0x0000002b92927c23 */ /* 0x100fe2000801080b */
[----:B------:R-:W-:-:S01]  /*176f0*/  FFMA.FTZ R149, R149, UR43, -R11 ;  /* 0x0000002b95957c23 */ /* 0x000fc2000801080b */
[----:B------:R-:W-:Y:S01]  /*17700*/  MUFU.EX2 R120, R120 ;  /* 0x0000007800787308 */ /* 0x000fe20000000800 */
[----:B------:R-:W-:Y:S01]  /*17710*/  ISETP.LT.OR P4, PT, R180, 0x11, P4 ;  /* 0x00000011b400780c */ /* 0x000fe20002781670 */
[----:B-1----:R-:W-:Y:S01]  /*17720*/  FADD.FTZ R4, R8, R4 ;  /* 0x0000000408047221 */ /* 0x002fe20000010000 */
[----:B------:R-:W-:-:S01]  /*17730*/  FFMA.FTZ R150, R150, UR43, -R11 ;  /* 0x0000002b96967c23 */ /* 0x000fc2000801080b */
[--C-:B------:R-:W-:Y:S01]  /*17740*/  FFMA.FTZ R153, R153, UR43, -R11.reuse ;  /* 0x0000002b99997c23 */ /* 0x100fe2000801080b */
[----:B------:R-:W-:Y:S01]  /*17750*/  FSEL R125, R125, -INF , !P4 ;  /* 0xff8000007d7d7808 */ /* 0x000fe20006000000 */
[--C-:B------:R-:W-:Y:S01]  /*17760*/  FFMA.FTZ R154, R154, UR43, -R11.reuse ;  /* 0x0000002b9a9a7c23 */ /* 0x100fe2000801080b */
[----:B------:R-:W-:Y:S01]  /*17770*/  ISETP.GT.AND P4, PT, R181, 0x11, P5 ;  /* 0x00000011b500780c */ /* 0x000fe20002f84270 */
[----:B------:R-:W-:Y:S01]  /*17780*/  MUFU.EX2 R123, R123 ;  /* 0x0000007b007b7308 */ /* 0x000fe20000000800 */
[----:B------:R-:W-:-:S01]  /*17790*/  FFMA.FTZ R157, R157, UR43, -R11 ;  /* 0x0000002b9d9d7c23 */ /* 0x000fc2000801080b */
[--C-:B------:R-:W-:Y:S01]  /*177a0*/  FFMA.FTZ R158, R158, UR43, -R11.reuse ;  /* 0x0000002b9e9e7c23 */ /* 0x100fe2000801080b */
[----:B------:R-:W-:Y:S01]  /*177b0*/  ISETP.LT.OR P4, PT, R180, 0x12, P4 ;  /* 0x00000012b400780c */ /* 0x000fe20002781670 */
[--C-:B------:R-:W-:Y:S01]  /*177c0*/  FFMA.FTZ R161, R161, UR43, -R11.reuse ;  /* 0x0000002ba1a17c23 */ /* 0x100fe2000801080b */
        /* <DEDUP_REMOVED lines=11> */
[----:B------:R-:W-:Y:S01]  /*17880*/  MUFU.EX2 R129, R129 ;  /* 0x0000008100817308 */ /* 0x000fe20000000800 */
[----:B------:R-:W-:Y:S01]  /*17890*/  FSEL R127, R127, -INF , !P4 ;  /* 0xff8000007f7f7808 */ /* 0x000fe20006000000 */
[--C-:B------:R-:W-:Y:S01]  /*178a0*/  FFMA.FTZ R178, R178, UR43, -R11.reuse ;  /* 0x0000002bb2b27c23 */ /* 0x100fe2000801080b */
[----:B------:R-:W-:Y:S01]  /*178b0*/  ISETP.GT.AND P4, PT, R181, 0x19, P5 ;  /* 0x00000019b500780c */ /* 0x000fe20002f84270 */
[----:B------:R-:W-:-:S03]  /*178c0*/  FFMA.FTZ R11, R179, UR43, -R11 ;  /* 0x0000002bb30b7c23 */ /* 0x000fc6000801080b */
        /* <DEDUP_REMOVED lines=93> */
[----:B------:R-:W-:-:S04]  /*17ea0*/  ISETP.GT.AND P4, PT, R181, RZ, P5 ;  /* 0x000000ffb500720c */ /* 0x000fc80002f84270 */
[----:B------:R-:W-:-:S04]  /*17eb0*/  ISETP.LT.OR P4, PT, R180, 0x1, P4 ;  /* 0x00000001b400780c */ /* 0x000fc80002781670 */
        /* <DEDUP_REMOVED lines=93> */
[----:B------:R-:W-:-:S02]  /*18490*/  FFMA.FTZ R177, R177, UR43, -R180 ;  /* 0x0000002bb1b17c23 */ /* 0x000fc400080108b4 */
        /* <DEDUP_REMOVED lines=80> */
[----:B0-----:R-:W-:Y:S01]  /*189a0*/  FADD.FTZ R175, R176, R4 ;  /* 0x00000004b0af7221 */ /* 0x001fe20000010000 */
[----:B------:R-:W-:-:S03]  /*189b0*/  FADD.FTZ R4, R11, R3 ;  /* 0x000000030b047221 */ /* 0x000fc60000010000 */
[----:B-1----:R-:W-:Y:S01]  /*189c0*/  FADD.FTZ R3, R177, R175 ;  /* 0x000000afb1037221 */ /* 0x002fe20000010000 */
[----:B------:R-:W-:Y:S06]  /*189d0*/  @!P0 BRA `(.L_x_4652) ;  /* 0x0000000000048947 */ /* 0x000fec0003800000 */
[----:B------:R-:W-:Y:S01]  /*189e0*/  BPT.TRAP 0x1 ;  /* 0x000000040000795c */ /* 0x000fe20000300000 */
.L_x_4652:
[----:B------:R-:W-:Y:S01]  /*189f0*/  IMAD R19, R19, 0x8, R16 ;  /* 0x0000000813137824 */ /* 0x000fe200078e0210 */
[----:B------:R-:W-:Y:S01]  /*18a00*/  ISETP.GT.AND P4, PT, R0, R12, PT ;  /* 0x0000000c0000720c */ /* 0x000fe20003f84270 */
[----:B------:R-:W-:Y:S01]  /*18a10*/  IMAD.U32 R175, RZ, RZ, UR36 ;  /* 0x00000024ffaf7e24 */ /* 0x000fe2000f8e00ff */
[----:B------:R-:W-:Y:S01]  /*18a20*/  F2FP.SATFINITE.E4M3.F32.PACK_AB_MERGE_C R18, R120, R18, RZ ;  /* 0x000000127812723e */ /* 0x000fe200048070ff */
[----:B------:R-:W-:Y:S01]  /*18a30*/  VIADD R19, R19, 0x2a860 ;  /* 0x0002a86013137836 */ /* 0x000fe20000000000 */
[----:B------:R-:W-:Y:S01]  /*18a40*/  F2FP.SATFINITE.E4M3.F32.PACK_AB_MERGE_C R11, R11, R178, RZ ;  /* 0x000000b20b0b723e */ /* 0x000fe200048070ff */
[----:B------:R-:W-:Y:S01]  /*18a50*/  FMUL.FTZ R26, R26, R10 ;  /* 0x0000000a1a1a7220 */ /* 0x000fe20000410000 */
[----:B------:R-:W-:Y:S01]  /*18a60*/  F2FP.SATFINITE.E4M3.F32.PACK_AB_MERGE_C R8, R8, R20, R18 ;  /* 0x000000140808723e */ /* 0x000fe20004807012 */
[-C--:B------:R-:W-:Y:S01]  /*18a70*/  FMUL.FTZ R27, R27, R10.reuse ;  /* 0x0000000a1b1b7220 */ /* 0x080fe20000410000 */
[----:B------:R-:W-:Y:S01]  /*18a80*/  PRMT R19, R175, 0x654, R19 ;  /* 0x00000654af137816 */ /* 0x000fe20000000013 */
[-C--:B------:R-:W-:Y:S01]  /*18a90*/  FMUL.FTZ R30, R30, R10.reuse ;  /* 0x0000000a1e1e7220 */ /* 0x080fe20000410000 */
[----:B------:R-:W-:Y:S01]  /*18aa0*/  F2FP.SATFINITE.E4M3.F32.PACK_AB_MERGE_C R121, R122, R121, RZ ;  /* 0x000000797a79723e */ /* 0x000fe200048070ff */
[-C--:B------:R-:W-:Y:S01]  /*18ab0*/  FMUL.FTZ R31, R31, R10.reuse ;  /* 0x0000000a1f1f7220 */ /* 0x080fe20000410000 */
[----:B------:R-:W-:Y:S01]  /*18ac0*/  F2FP.SATFINITE.E4M3.F32.PACK_AB_MERGE_C R129, R130, R129, RZ ;  /* 0x000000818281723e */ /* 0x000fe200048070ff */
[----:B------:R0:W-:Y:S01]  /*18ad0*/  SYNCS.ARRIVE.TRANS64.RED.A1T0 RZ, [R19+URZ], RZ ;  /* 0x000000ff13ff79a7 */ /* 0x0001e2000810043f */
        /* <DEDUP_REMOVED lines=123> */
[----:B0-----:R-:W-:Y:S02]  /*19290*/  IMAD.MOV.U32 R19, RZ, RZ, R13 ;  /* 0x000000ffff137224 */ /* 0x001fe400078e000d */
[----:B------:R-:W-:Y:S01]  /*192a0*/  IMAD.MOV.U32 R196, RZ, RZ, R8 ;  /* 0x000000ffffc47224 */ /* 0x000fe200078e0008 */
[----:B------:R-:W-:Y:S06]  /*192b0*/  @P4 BRA `(.L_x_4653) ;  /* 0xffffffc4008c4947 */ /* 0x000fec000383ffff */
[----:B------:R-:W-:Y:S02]  /*192c0*/  IMAD.MOV.U32 R10, RZ, RZ, R21 ;  /* 0x000000ffff0a7224 */ /* 0x000fe400078e0015 */
[----:B------:R-:W-:Y:S02]  /*192d0*/  IMAD.MOV.U32 R11, RZ, RZ, R6 ;  /* 0x000000ffff0b7224 */ /* 0x000fe400078e0006 */
[----:B------:R-:W-:Y:S02]  /*192e0*/  IMAD.MOV.U32 R19, RZ, RZ, R13 ;  /* 0x000000ffff137224 */ /* 0x000fe400078e000d */
[----:B------:R-:W-:-:S07]  /*192f0*/  IMAD.MOV.U32 R18, RZ, RZ, R14 ;  /* 0x000000ffff127224 */ /* 0x000fce00078e000e */
.L_x_4634:
[----:B------:R-:W0:Y:S01]  /*19300*/  LDC R6, c[0x0][0x448] ;  /* 0x00011200ff067b82 */ /* 0x000e220000000800 */
[----:B------:R-:W-:Y:S01]  /*19310*/  IADD3 R9, R203, 0x1, -R202 ;  /* 0x00000001cb097810 */ /* 0x000fe20007ffe8ca */
[----:B------:R-:W-:-:S06]  /*19320*/  ULDC UR6, c[0x0][0x9dc] ;  /* 0x0002770000067ab9 */ /* 0x000fcc0000000800 */
[----:B------:R-:W1:Y:S01]  /*19330*/  LDC R12, c[0x0][0x9e4] ;  /* 0x00027900ff0c7b82 */ /* 0x000e620000000800 */
[----:B0-----:R-:W-:Y:S01]  /*19340*/  ISETP.NE.AND P5, PT, R6, 0x1, PT ;  /* 0x000000010600780c */ /* 0x001fe20003fa5270 */
[----:B------:R-:W-:Y:S01]  /*19350*/  VIADD R6, R207, 0x7f ;  /* 0x0000007fcf067836 */ /* 0x000fe20000000000 */
[----:B-1----:R-:W-:-:S11]  /*19360*/  ISETP.GE.AND P4, PT, R12, 0x1, PT ;  /* 0x000000010c00780c */ /* 0x002fd60003f86270 */
[----:B------:R-:W0:Y:S08]  /*19370*/  @P5 LDC R7, c[0x0][0x44c] ;  /* 0x00011300ff075b82 */ /* 0x000e300000000800 */
[----:B------:R-:W1:Y:S01]  /*19380*/  @P5 LDC R8, c[0x0][0x450] ;  /* 0x00011400ff085b82 */ /* 0x000e620000000800 */
[----:B0-----:R-:W-:-:S05]  /*19390*/  @P5 IMAD.HI.U32 R7, R6, R7, RZ ;  /* 0x0000000706075227 */ /* 0x001fca00078e00ff */
[----:B-1----:R-:W-:-:S05]  /*193a0*/  @P5 SHF.R.U32.HI R6, RZ, R8, R7 ;  /* 0x00000008ff065219 */ /* 0x002fca0000011607 */
        /* <DEDUP_REMOVED lines=14> */
.L_x_4656:
[----:B------:R-:W-:-:S13]  /*19490*/  ISETP.NE.AND P2, PT, R12, 0x1, PT ;  /* 0x000000010c00780c */ /* 0x000fda0003f45270 */
[----:B------:R-:W0:Y:S02]  /*194a0*/  @P2 LDC.64 R6, c[0x0][0x9e8] ;  /* 0x00027a00ff062b82 */ /* 0x000e240000000a00 */
[----:B0-----:R-:W-:-:S05]  /*194b0*/  @P2 IMAD.HI.U32 R6, R9, R6, RZ ;  /* 0x0000000609062227 */ /* 0x001fca00078e00ff */
[----:B------:R-:W-:-:S07]  /*194c0*/  @P2 SHF.R.U32.HI R9, RZ, R7, R6 ;  /* 0x00000007ff092219 */ /* 0x000fce0000011606 */
.L_x_4657:
[----:B------:R-:W-:Y:S05]  /*194d0*/  BSYNC B0 ;  /* 0x0000000000007941 */ /* 0x000fea0003800000 */
.L_x_4655:
[----:B------:R-:W-:-:S05]  /*194e0*/  IMAD R9, R9, R12, RZ ;  /* 0x0000000c09097224 */ /* 0x000fca00078e02ff */
[----:B------:R-:W-:-:S07]  /*194f0*/  VIMNMX R8, R8, R9, !PT ;  /* 0x0000000908087248 */ /* 0x000fce0007fe0100 */
.L_x_4654:
        /* <DEDUP_REMOVED lines=10> */
.L_x_4669:
        /* <DEDUP_REMOVED lines=8> */
.L_x_4660:
        /* <DEDUP_REMOVED lines=8> */
.L_x_4661:
[----:B------:R-:W-:Y:S04]  /*196a0*/  BSSY B0, `(.L_x_4659) ;  /* 0x0000004000007945 */ /* 0x000fe80003800000 */
[----:B-1----:R-:W-:Y:S05]  /*196b0*/  @P3 BRA `(.L_x_4662) ;  /* 0x0000000000083947 */ /* 0x002fea0003800000 */
[----:B------:R-:W1:Y:S02]  /*196c0*/  SYNCS.PHASECHK.TRANS64.TRYWAIT P3, [R7+URZ+0x2a830], R8 ;  /* 0x02a83008070075a7 */ /* 0x000e64000806017f */
[----:B-1----:R-:W-:Y:S05]  /*196d0*/  @!P3 BRA `(.L_x_4663) ;  /* 0x0000015800e0b947 */ /* 0x002fea0003800000 */
.L_x_4662:
[----:B------:R-:W-:Y:S05]  /*196e0*/  BSYNC B0 ;  /* 0x0000000000007941 */ /* 0x000fea0003800000 */
.L_x_4659:
[----:B01----:R-:W0:Y:S01]  /*196f0*/  S2R R7, SR_TID.X ;  /* 0x0000000000077919 */ /* 0x003e220000002100 */
[----:B------:R-:W-:Y:S01]  /*19700*/  VIADD R15, R19, 0x1 ;  /* 0x00000001130f7836 */ /* 0x000fe20000000000 */
[----:B------:R-:W-:Y:S05]  /*19710*/  WARPSYNC.ALL ;  /* 0x0000000000007948 */ /* 0x000fea0003800000 */
[C---:B------:R-:W-:Y:S01]  /*19720*/  ISETP.NE.AND P3, PT, R15.reuse, 0x2, PT ;  /* 0x000000020f00780c */ /* 0x040fe20003f65270 */
[----:B------:R-:W-:Y:S02]  /*19730*/  IMAD.MOV.U32 R9, RZ, RZ, -0x7fffffe0 ;  /* 0x80000020ff097424 */ /* 0x000fe400078e00ff */
[----:B------:R-:W-:Y:S01]  /*19740*/  IMAD.MOV.U32 R121, RZ, RZ, -0x7fffffe0 ;  /* 0x80000020ff797424 */ /* 0x000fe200078e00ff */
[----:B------:R-:W-:Y:S01]  /*19750*/  SEL R15, R15, RZ, P3 ;  /* 0x000000ff0f0f7207 */ /* 0x000fe20001800000 */
[----:B------:R-:W-:Y:S01]  /*19760*/  IMAD.MOV.U32 R21, RZ, RZ, -0x7fffffe0 ;  /* 0x80000020ff157424 */ /* 0x000fe200078e00ff */
[----:B------:R-:W-:Y:S01]  /*19770*/  R2UR UR27, R9 ;  /* 0x00000000091b72ca */ /* 0x000fe200000e0000 */
[----:B------:R-:W-:Y:S01]  /*19780*/  IMAD.MOV.U32 R11, RZ, RZ, -0x7fffffe0 ;  /* 0x80000020ff0b7424 */ /* 0x000fe200078e00ff */
[----:B------:R-:W-:Y:S01]  /*19790*/  R2UR UR19, R121 ;  /* 0x00000000791372ca */ /* 0x000fe200000e0000 */
[----:B------:R-:W-:Y:S01]  /*197a0*/  IMAD R8, R15, 0x600, R5 ;  /* 0x000006000f087824 */ /* 0x000fe200078e0205 */
[----:B------:R-:W-:-:S02]  /*197b0*/  R2UR UR7, R21 ;  /* 0x00000000150772ca */ /* 0x000fc400000e0000 */
[----:B------:R-:W-:Y:S01]  /*197c0*/  R2UR UR11, R11 ;  /* 0x000000000b0b72ca */ /* 0x000fe200000e0000 */
[C---:B------:R-:W-:Y:S01]  /*197d0*/  VIADD R120, R8.reuse, 0x400 ;  /* 0x0000040008787836 */ /* 0x040fe20000000000 */
[C---:B------:R-:W-:Y:S01]  /*197e0*/  R2UR UR26, R8.reuse ;  /* 0x00000000081a72ca */ /* 0x040fe200000e0000 */
[C---:B------:R-:W-:Y:S01]  /*197f0*/  VIADD R20, R8.reuse, 0x2 ;  /* 0x0000000208147836 */ /* 0x040fe20000000000 */
[----:B------:R-:W-:Y:S01]  /*19800*/  R2UR UR15, R21 ;  /* 0x00000000150f72ca */ /* 0x000fe200000e0000 */
[----:B------:R-:W-:Y:S01]  /*19810*/  VIADD R10, R8, 0x200 ;  /* 0x00000200080a7836 */ /* 0x000fe20000000000 */
[----:B------:R-:W-:Y:S02]  /*19820*/  R2UR UR18, R120 ;  /* 0x00000000781272ca */ /* 0x000fe400000e0000 */
[----:B------:R-:W-:Y:S01]  /*19830*/  R2UR UR6, R20 ;  /* 0x00000000140672ca */ /* 0x000fe200000e0000 */
[----:B------:R-:W-:Y:S01]  /*19840*/  VIADD R20, R8, 0x202 ;  /* 0x0000020208147836 */ /* 0x000fe20000000000 */
[----:B------:R-:W-:Y:S01]  /*19850*/  R2UR UR10, R10 ;  /* 0x000000000a0a72ca */ /* 0x000fe200000e0000 */
[----:B------:R-:W-:Y:S01]  /*19860*/  VIADD R8, R8, 0x402 ;  /* 0x0000040208087836 */ /* 0x000fe20000000000 */
[----:B------:R-:W-:-:S02]  /*19870*/  R2UR UR23, R9 ;  /* 0x00000000091772ca */ /* 0x000fc400000e0000 */
[----:B0-----:R-:W-:Y:S02]  /*19880*/  SHF.R.U32.HI R7, RZ, 0x7, R7 ;  /* 0x00000007ff077819 */ /* 0x001fe40000011607 */
[----:B------:R-:W-:Y:S02]  /*19890*/  R2UR UR14, R20 ;  /* 0x00000000140e72ca */ /* 0x000fe400000e0000 */
[----:B------:R-:W-:Y:S01]  /*198a0*/  R2UR UR22, R8 ;  /* 0x00000000081672ca */ /* 0x000fe200000e0000 */
[----:B------:R-:W-:-:S05]  /*198b0*/  VIADD R7, R7, 0x8 ;  /* 0x0000000807077836 */ /* 0x000fca0000000000 */
        /* <DEDUP_REMOVED lines=22> */
.L_x_4665:
[----:B------:R-:W-:Y:S01]  /*19a20*/  SHF.L.U32 R6, R6, 0x1f, RZ ;  /* 0x0000001f06067819 */ /* 0x000fe200000006ff */
[----:B------:R-:W-:-:S04]  /*19a30*/  IMAD R7, R19, 0x8, R16 ;  /* 0x0000000813077824 */ /* 0x000fc800078e0210 */
[----:B------:R0:W1:Y:S01]  /*19a40*/  SYNCS.PHASECHK.TRANS64.TRYWAIT P2, [R7+URZ+0x2a850], R6 ;  /* 0x02a85006070075a7 */ /* 0x000062000804017f */
[----:B------:R-:W-:Y:S05]  /*19a50*/  @!P0 BRA `(.L_x_4666) ;  /* 0x0000000000048947 */ /* 0x000fea0003800000 */
[----:B------:R-:W-:Y:S01]  /*19a60*/  BPT.TRAP 0x1 ;  /* 0x000000040000795c */ /* 0x000fe20000300000 */
.L_x_4666:
[----:B-1----:R-:W-:Y:S05]  /*19a70*/  @P2 BRA `(.L_x_4664) ;  /* 0x0000000000082947 */ /* 0x002fea0003800000 */
[----:B------:R-:W1:Y:S02]  /*19a80*/  SYNCS.PHASECHK.TRANS64.TRYWAIT P2, [R7+URZ+0x2a850], R6 ;  /* 0x02a85006070075a7 */ /* 0x000e64000804017f */
[----:B-1----:R-:W-:Y:S05]  /*19a90*/  @!P2 BRA `(.L_x_4667) ;  /* 0x000001580004a947 */ /* 0x002fea0003800000 */
.L_x_4664:
[----:B01----:R-:W-:Y:S01]  /*19aa0*/  VIADD R6, R16, 0x400 ;  /* 0x0000040010067836 */ /* 0x003fe20000000000 */
[----:B------:R-:W-:Y:S05]  /*19ab0*/  WARPSYNC.ALL ;  /* 0x0000000000007948 */ /* 0x000fea0003800000 */
[----:B------:R-:W-:-:S04]  /*19ac0*/  SHF.R.U32.HI R6, RZ, 0x4, R6 ;  /* 0x00000004ff067819 */ /* 0x000fc80000011606 */
[----:B------:R-:W-:-:S04]  /*19ad0*/  LOP3.LUT R6, R6, 0x3fff, RZ, 0xc0, !PT ;  /* 0x00003fff06067812 */ /* 0x000fc800078ec0ff */
[----:B------:R-:W-:-:S05]  /*19ae0*/  LOP3.LUT R6, R6, 0x10000, RZ, 0xfc, !PT ;  /* 0x0001000006067812 */ /* 0x000fca00078efcff */
[----:B------:R-:W-:Y:S01]  /*19af0*/  IMAD R6, R19, 0x600, R6 ;  /* 0x0000060013067824 */ /* 0x000fe200078e0206 */
[----:B------:R-:W-:Y:S01]  /*19b00*/  WARPGROUP.ARRIVE ;  /* 0x00000000000079c5 */ /* 0x000fe20000000000 */
[----:B------:R-:W-:Y:S02]  /*19b10*/  IMAD.MOV.U32 R7, RZ, RZ, 0x40000040 ;  /* 0x40000040ff077424 */ /* 0x000fe400078e00ff */
[----:B------:R-:W-:Y:S01]  /*19b20*/  FMUL.FTZ R20, R2, R123 ;  /* 0x0000007b02147220 */ /* 0x000fe20000410000 */
[C---:B------:R-:W-:Y:S01]  /*19b30*/  VIADD R8, R6.reuse, 0x2 ;  /* 0x0000000206087836 */ /* 0x040fe20000000000 */
[----:B------:R-:W-:Y:S01]  /*19b40*/  R2UR UR6, R6 ;  /* 0x00000000060672ca */ /* 0x000fe200000e0000 */
[----:B------:R-:W-:Y:S01]  /*19b50*/  IMAD.MOV.U32 R9, RZ, RZ, 0x40000040 ;  /* 0x40000040ff097424 */ /* 0x000fe200078e00ff */
[----:B------:R-:W-:Y:S01]  /*19b60*/  R2UR UR7, R7 ;  /* 0x00000000070772ca */ /* 0x000fe200000e0000 */
        /* <DEDUP_REMOVED lines=11> */
[----:B------:R-:W-:Y:S01]  /*19c20*/  FMUL.FTZ R133, R2, R138 ;  /* 0x0000008a02857220 */ /* 0x000fe20000410000 */
[----:B------:R-:W-:Y:S01]  /*19c30*/  QGMMA.64x192x32.F32.E4M3.E4M3 R24, R196, gdesc[UR4], R24, gsb0 ;  /* 0x02e00004c4187df3 */ /* 0x000fe20008000818 */
[----:B------:R-:W-:Y:S01]  /*19c40*/  R2UR UR6, R8 ;  /* 0x00000000080672ca */ /* 0x000fe200000e0000 */
[----:B------:R-:W-:Y:S01]  /*19c50*/  VIADD R8, R6, 0x4 ;  /* 0x0000000406087836 */ /* 0x000fe20000000000 */
[----:B------:R-:W-:Y:S01]  /*19c60*/  R2UR UR7, R9 ;  /* 0x00000000090772ca */ /* 0x000fe200000e0000 */
[----:B------:R-:W-:Y:S01]  /*19c70*/  IMAD.MOV.U32 R9, RZ, RZ, 0x40000040 ;  /* 0x40000040ff097424 */ /* 0x000fe200078e00ff */
        /* <DEDUP_REMOVED lines=9> */
[----:B0-----:R-:W-:Y:S01]  /*19d10*/  FMNMX.FTZ R11, R7, R12, !PT ;  /* 0x0000000c070b7209 */ /* 0x001fe20007810000 */
        /* <DEDUP_REMOVED lines=23> */
[----:B------:R-:W-:Y:S01]  /*19e90*/  UMOV UR43, UR30 ;  /* 0x0000001e002b7c82 */ /* 0x000fe20008000000 */
[----:B------:R-:W0:Y:S06]  /*19ea0*/  S2R R213, SR_TID.X ;  /* 0x0000000000d57919 */ /* 0x000e2c0000002100 */
        /* <DEDUP_REMOVED lines=27> */
[----:B------:R-:W-:Y:S01]  /*1a060*/  FMUL.FTZ R9, R2, R122 ;  /* 0x0000007a02097220 */ /* 0x000fe20000410000 */
[----:B------:R-:W-:Y:S01]  /*1a070*/  R2UR UR6, R8 ;  /* 0x00000000080672ca */ /* 0x000fe200000e0000 */
        /* <DEDUP_REMOVED lines=24> */
[----:B------:R-:W-:Y:S01]  /*1a200*/  FMUL.FTZ R167, R2, R172 ;  /* 0x000000ac02a77220 */ /* 0x000fe20000410000 */
[----:B------:R-:W-:Y:S01]  /*1a210*/  FMNMX.FTZ R10, R20, R10, !PT ;  /* 0x0000000a140a7209 */ /* 0x000fe20007810000 */
[C---:B------:R-:W-:Y:S01]  /*1a220*/  FMUL.FTZ R171, R2.reuse, R176 ;  /* 0x000000b002ab7220 */ /* 0x040fe20000410000 */
[----:B------:R-:W-:Y:S01]  /*1a230*/  FMUL.FTZ R172, R2, R177 ;  /* 0x000000b102ac7220 */ /* 0x000fe20000410000 */
[----:B------:R-:W0:Y:S01]  /*1a240*/  MUFU.TANH R122, R122 ;  /* 0x0000007a007a7308 */ /* 0x000e220000002400 */
[----:B-1----:R-:W-:Y:S01]  /*1a250*/  FMNMX.FTZ R11, R8, R11, !PT ;  /* 0x0000000b080b7209 */ /* 0x002fe20007810000 */
[C---:B------:R-:W-:Y:S01]  /*1a260*/  FMUL.FTZ R177, R2.reuse, R182 ;  /* 0x000000b602b17220 */ /* 0x040fe20000410000 */
[----:B------:R-:W-:-:S02]  /*1a270*/  FMUL.FTZ R176, R2, R181 ;  /* 0x000000b502b07220 */ /* 0x000fc40000410000 */
[----:B------:R-:W-:-:S03]  /*1a280*/  FMNMX.FTZ R11, R21, R11, !PT ;  /* 0x0000000b150b7209 */ /* 0x000fc60007810000 */
[----:B------:R-:W1:Y:S01]  /*1a290*/  MUFU.TANH R126, R126 ;  /* 0x0000007e007e7308 */ /* 0x000e620000002400 */
[----:B--2---:R-:W-:Y:S02]  /*1a2a0*/  FMNMX.FTZ R10, R121, R10, !PT ;  /* 0x0000000a790a7209 */ /* 0x004fe40007810000 */
[----:B------:R-:W-:-:S04]  /*1a2b0*/  FMNMX.FTZ R11, R120, R11, !PT ;  /* 0x0000000b780b7209 */ /* 0x000fc80007810000 */
[----:B------:R-:W-:Y:S01]  /*1a2c0*/  FMNMX.FTZ R11, R123, R11, !PT ;  /* 0x0000000b7b0b7209 */ /* 0x000fe20007810000 */
[----:B------:R-:W2:Y:S01]  /*1a2d0*/  MUFU.TANH R127, R127 ;  /* 0x0000007f007f7308 */ /* 0x000ea20000002400 */
[----:B0-----:R-:W-:Y:S02]  /*1a2e0*/  FMNMX.FTZ R10, R122, R10, !PT ;  /* 0x0000000a7a0a7209 */ /* 0x001fe40007810000 */
[----:B------:R-:W-:Y:S02]  /*1a2f0*/  FMNMX.FTZ R11, R124, R11, !PT ;  /* 0x0000000b7c0b7209 */ /* 0x000fe40007810000 */
[----:B------:R-:W-:-:S03]  /*1a300*/  FMNMX.FTZ R10, R125, R10, !PT ;  /* 0x0000000a7d0a7209 */ /* 0x000fc60007810000 */
[----:B------:R-:W0:Y:S01]  /*1a310*/  MUFU.TANH R131, R131 ;  /* 0x0000008300837308 */ /* 0x000e220000002400 */
[----:B-1----:R-:W-:-:S04]  /*1a320*/  FMNMX.FTZ R10, R126, R10, !PT ;  /* 0x0000000a7e0a7209 */ /* 0x002fc80007810000 */
[----:B------:R-:W-:-:S03]  /*1a330*/  FMNMX.FTZ R10, R129, R10, !PT ;  /* 0x0000000a810a7209 */ /* 0x000fc60007810000 */
[----:B------:R-:W1:Y:S01]  /*1a340*/  MUFU.TANH R132, R132 ;  /* 0x0000008400847308 */ /* 0x000e620000002400 */
[----:B--2---:R-:W-:Y:S02]  /*1a350*/  FMNMX.FTZ R11, R127, R11, !PT ;  /* 0x0000000b7f0b7209 */ /* 0x004fe40007810000 */
[----:B------:R-:W-:Y:S02]  /*1a360*/  FMNMX.FTZ R10, R130, R10, !PT ;  /* 0x0000000a820a7209 */ /* 0x000fe40007810000 */
[----:B------:R-:W-:Y:S02]  /*1a370*/  FMNMX.FTZ R11, R128, R11, !PT ;  /* 0x0000000b800b7209 */ /* 0x000fe40007810000 */
[----:B------:R-:W-:Y:S01]  /*1a380*/  FMNMX.FTZ R10, R133, R10, !PT ;  /* 0x0000000a850a7209 */ /* 0x000fe20007810000 */
[----:B------:R-:W2:Y:S01]  /*1a390*/  MUFU.TANH R137, R137 ;  /* 0x0000008900897308 */ /* 0x000ea20000002400 */
[----:B0-----:R-:W-:Y:S02]  /*1a3a0*/  FMNMX.FTZ R11, R131, R11, !PT ;  /* 0x0000000b830b7209 */ /* 0x001fe40007810000 */
[----:B------:R-:W-:-:S05]  /*1a3b0*/  FMNMX.FTZ R10, R134, R10, !PT ;  /* 0x0000000a860a7209 */ /* 0x000fca0007810000 */
        /* <DEDUP_REMOVED lines=38> */
[----:B0-----:R-:W-:Y:S02]  /*1a620*/  FMNMX.FTZ R10, R161, R10, !PT ;  /* 0x0000000aa10a7209 */ /* 0x001fe40007810000 */
[----:B------:R-:W-:-:S05]  /*1a630*/  FMNMX.FTZ R11, R160, R11, !PT ;  /* 0x0000000ba00b7209 */ /* 0x000fca0007810000 */
[----:B------:R-:W0:Y:S01]  /*1a640*/  MUFU.TANH R166, R166 ;  /* 0x000000a600a67308 */ /* 0x000e220000002400 */
[----:B-1----:R-:W-:-:S04]  /*1a650*/  FMNMX.FTZ R10, R162, R10, !PT ;  /* 0x0000000aa20a7209 */ /* 0x002fc80007810000 */
[----:B------:R-:W-:-:S03]  /*1a660*/  FMNMX.FTZ R10, R165, R10, !PT ;  /* 0x0000000aa50a7209 */ /* 0x000fc60007810000 */
[----:B------:R-:W1:Y:S01]  /*1a670*/  MUFU.TANH R164, R164 ;  /* 0x000000a400a47308 */ /* 0x000e620000002400 */
[----:B--2---:R-:W-:-:S07]  /*1a680*/  FMNMX.FTZ R11, R163, R11, !PT ;  /* 0x0000000ba30b7209 */ /* 0x004fce0007810000 */
        /* <DEDUP_REMOVED lines=8> */
[----:B------:R-:W-:Y:S06]  /*1a710*/  QGMMA.64x192x32.F32.E4M3.E4M3 R24, R188, gdesc[UR4], R24, gsb0 ;  /* 0x02e00004bc187df3 */ /* 0x000fec0008000818 */
        /* <DEDUP_REMOVED lines=18> */
[----:B0-----:R-:W-:Y:S01]  /*1a840*/  FMNMX.FTZ R179, R178, R10, !PT ;  /* 0x0000000ab2b37209 */ /* 0x001fe20007810000 */
[----:B------:R-:W-:-:S04]  /*1a850*/  VIADD R10, R6, 0x6 ;  /* 0x00000006060a7836 */ /* 0x000fc80000000000 */
[----:B------:R-:W0:Y:S01]  /*1a860*/  SHFL.BFLY PT, R181, R179, 0x2, 0x1f ;  /* 0x0c401f00b3b57f89 */ /* 0x000e2200000e0000 */
[----:B------:R-:W-:Y:S02]  /*1a870*/  R2UR UR6, R10 ;  /* 0x000000000a0672ca */ /* 0x000fe400000e0000 */
[----:B-1----:R-:W-:-:S05]  /*1a880*/  FMNMX.FTZ R11, R176, R11, !PT ;  /* 0x0000000bb00b7209 */ /* 0x002fca0007810000 */
[----:B------:R-:W1:Y:S01]  /*1a890*/  SHFL.BFLY PT, R180, R11, 0x2, 0x1f ;  /* 0x0c401f000bb47f89 */ /* 0x000e6200000e0000 */
[----:B0-----:R-:W-:Y:S01]  /*1a8a0*/  FMNMX.FTZ R181, R179, R181, !PT ;  /* 0x000000b5b3b57209 */ /* 0x001fe20007810000 */
[----:B------:R-:W-:-:S04]  /*1a8b0*/  @!P1 IMAD R179, R15, 0x8, R16 ;  /* 0x000000080fb39824 */ /* 0x000fc800078e0210 */
[----:B------:R-:W0:Y:S01]  /*1a8c0*/  SHFL.BFLY PT, R10, R181, 0x1, 0x1f ;  /* 0x0c201f00b50a7f89 */ /* 0x000e2200000e0000 */
[----:B------:R-:W-:Y:S01]  /*1a8d0*/  @!P1 VIADD R179, R179, 0x2a840 ;  /* 0x0002a840b3b39836 */ /* 0x000fe20000000000 */
[----:B-1----:R-:W-:Y:S01]  /*1a8e0*/  FMNMX.FTZ R180, R11, R180, !PT ;  /* 0x000000b40bb47209 */ /* 0x002fe20007810000 */
[----:B------:R-:W-:-:S03]  /*1a8f0*/  IMAD.MOV.U32 R11, RZ, RZ, 0x40000040 ;  /* 0x40000040ff0b7424 */ /* 0x000fc600078e00ff */
[----:B------:R-:W-:Y:S02]  /*1a900*/  @!P1 PRMT R179, RZ, 0x654, R179 ;  /* 0x00000654ffb39816 */ /* 0x000fe400000000b3 */
[----:B------:R-:W-:Y:S02]  /*1a910*/  R2UR UR7, R11 ;  /* 0x000000000b0772ca */ /* 0x000fe400000e0000 */
[----:B------:R-:W1:Y:S01]  /*1a920*/  SHFL.BFLY PT, R11, R180, 0x1, 0x1f ;  /* 0x0c201f00b40b7f89 */ /* 0x000e6200000e0000 */
[----:B0-----:R-:W-:-:S05]  /*1a930*/  FMNMX.FTZ R10, R181, R10, !PT ;  /* 0x0000000ab50a7209 */ /* 0x001fca0007810000 */
[----:B------:R-:W-:Y:S01]  /*1a940*/  FADD.FTZ R6, -R10, R13 ;  /* 0x0000000d0a067221 */ /* 0x000fe20000010100 */
[----:B------:R-:W-:-:S03]  /*1a950*/  IMAD.U32 R13, RZ, RZ, UR43 ;  /* 0x0000002bff0d7e24 */ /* 0x000fc6000f8e00ff */
[----:B------:R-:W-:Y:S01]  /*1a960*/  FMUL.FTZ R6, R6, UR43 ;  /* 0x0000002b06067c20 */ /* 0x000fe20008410000 */
[----:B-1----:R-:W-:Y:S02]  /*1a970*/  FMNMX.FTZ R11, R180, R11, !PT ;  /* 0x0000000bb40b7209 */ /* 0x002fe40007810000 */
[----:B------:R-:W-:-:S03]  /*1a980*/  IADD3 R180, -R213, 0xb, RZ ;  /* 0x0000000bd5b47810 */ /* 0x000fc60007ffe1ff */
[----:B------:R-:W-:Y:S01]  /*1a990*/  MUFU.EX2 R6, R6 ;  /* 0x0000000600067308 */ /* 0x000fe20000000800 */
[----:B------:R-:W-:-:S01]  /*1a9a0*/  FFMA.FTZ R13, R11, R13, -8 ;  /* 0xc10000000b0d7423 */ /* 0x000fc2000001000d */
        /* <DEDUP_REMOVED lines=35> */
[----:B------:R-:W-:Y:S01]  /*1abe0*/  MUFU.EX2 R7, R7 ;  /* 0x0000000700077308 */ /* 0x000fe20000000800 */
[----:B------:R-:W-:-:S04]  /*1abf0*/  FFMA.FTZ R176, R10, R176, -8 ;  /* 0xc10000000ab07423 */ /* 0x000fc800000100b0 */
[--C-:B------:R-:W-:Y:S01]  /*1ac00*/  FFMA.FTZ R9, R9, UR43, -R176.reuse ;  /* 0x0000002b09097c23 */ /* 0x100fe200080108b0 */
[----:B------:R-:W-:-:S02]  /*1ac10*/  FFMA.FTZ R20, R20, UR43, -R176 ;  /* 0x0000002b14147c23 */ /* 0x000fc400080108b0 */
        /* <DEDUP_REMOVED lines=10> */
[----:B------:R-:W-:-:S02]  /*1acc0*/  WARPGROUP.DEPBAR.LE gsb0, 0x0 ;  /* 0x00008000000079c5 */ /* 0x000fc40000010000 */
[----:B------:R-:W-:Y:S01]  /*1acd0*/  WARPGROUP.ARRIVE ;  /* 0x00000000000079c5 */ /* 0x000fe20000000000 */
[--C-:B------:R-:W-:Y:S01]  /*1ace0*/  FFMA.FTZ R137, R137, UR43, -R176.reuse ;  /* 0x0000002b89897c23 */ /* 0x100fe200080108b0 */
[----:B------:R-:W-:-:S01]  /*1acf0*/  FFMA.FTZ R138, R138, UR43, -R176 ;  /* 0x0000002b8a8a7c23 */ /* 0x000fc200080108b0 */
[----:B------:R-:W-:Y:S01]  /*1ad00*/  FFMA.FTZ R141, R141, UR43, -R176 ;  /* 0x0000002b8d8d7c23 */ /* 0x000fe200080108b0 */
[----:B------:R-:W2:Y:S01]  /*1ad10*/  MUFU.EX2 R8, R8 ;  /* 0x0000000800087308 */ /* 0x000ea20000000800 */
[----:B0-----:R-:W-:-:S01]  /*1ad20*/  FFMA.FTZ R4, R12, R4, R7 ;  /* 0x000000040c047223 */ /* 0x001fc20000010007 */
[----:B------:R-:W-:Y:S01]  /*1ad30*/  QGMMA.64x192x32.F32.E4M3.E4M3 R24, R184, gdesc[UR4], R24, gsb0 ;  /* 0x02e00004b8187df3 */ /* 0x000fe20008000818 */
        /* <DEDUP_REMOVED lines=23> */
[----:B--2---:R-:W-:Y:S01]  /*1aeb0*/  FADD.FTZ R4, R8, R4 ;  /* 0x0000000408047221 */ /* 0x004fe20000010000 */
[----:B0-----:R-:W-:-:S05]  /*1aec0*/  FADD.FTZ R178, R20, R3 ;  /* 0x0000000314b27221 */ /* 0x001fca0000010000 */
[----:B------:R-:W0:Y:S01]  /*1aed0*/  MUFU.EX2 R120, R120 ;  /* 0x0000007800787308 */ /* 0x000e220000000800 */
[----:B-1----:R-:W-:-:S07]  /*1aee0*/  FADD.FTZ R3, R21, R4 ;  /* 0x0000000415037221 */ /* 0x002fce0000010000 */
[----:B------:R-:W1:Y:S01]  /*1aef0*/  MUFU.EX2 R122, R122 ;  /* 0x0000007a007a7308 */ /* 0x000e620000000800 */
[----:B---3--:R-:W-:-:S07]  /*1af00*/  FADD.FTZ R4, R121, R178 ;  /* 0x000000b279047221 */ /* 0x008fce0000010000 */
        /* <DEDUP_REMOVED lines=42> */
[----:B------:R-:W-:Y:S02]  /*1b1b0*/  WARPGROUP.DEPBAR.LE gsb0, 0x0 ;  /* 0x00008000000079c5 */ /* 0x000fe40000010000 */
[----:B------:R2:W-:Y:S06]  /*1b1c0*/  BAR.ARV R180, 0x100 ;  /* 0x000400b40000751d */ /* 0x0005ec0000002000 */
[----:B------:R-:W3:Y:S01]  /*1b1d0*/  MUFU.EX2 R145, R145 ;  /* 0x0000009100917308 */ /* 0x000ee20000000800 */
[----:B0-----:R-:W-:-:S01]  /*1b1e0*/  FADD.FTZ R4, R142, R4 ;  /* 0x000000048e047221 */ /* 0x001fc20000010000 */
[----:B------:R2:W-:Y:S01]  /*1b1f0*/  @!P1 SYNCS.ARRIVE.TRANS64.RED.A1T0 RZ, [R179+URZ], RZ ;  /* 0x000000ffb3ff99a7 */ /* 0x0005e2000810043f */
[----:B-1----:R-:W-:-:S05]  /*1b200*/  FADD.FTZ R3, R143, R3 ;  /* 0x000000038f037221 */ /* 0x002fca0000010000 */
[----:B------:R-:W0:Y:S08]  /*1b210*/  MUFU.EX2 R144, R144 ;  /* 0x0000009000907308 */ /* 0x000e300000000800 */
[----:B------:R-:W1:Y:S01]  /*1b220*/  MUFU.EX2 R146, R146 ;  /* 0x0000009200927308 */ /* 0x000e620000000800 */
[----:B---3--:R-:W-:-:S07]  /*1b230*/  FADD.FTZ R4, R145, R4 ;  /* 0x0000000491047221 */ /* 0x008fce0000010000 */
[----:B------:R-:W3:Y:S01]  /*1b240*/  MUFU.EX2 R147, R147 ;  /* 0x0000009300937308 */ /* 0x000ee20000000800 */
[----:B0-----:R-:W-:-:S07]  /*1b250*/  FADD.FTZ R3, R144, R3 ;  /* 0x0000000390037221 */ /* 0x001fce0000010000 */
[----:B------:R-:W0:Y:S01]  /*1b260*/  MUFU.EX2 R149, R149 ;  /* 0x0000009500957308 */ /* 0x000e220000000800 */
[----:B-1----:R-:W-:-:S07]  /*1b270*/  FADD.FTZ R4, R146, R4 ;  /* 0x0000000492047221 */ /* 0x002fce0000010000 */
        /* <DEDUP_REMOVED lines=59> */
[----:B-1----:R-:W-:-:S01]  /*1b630*/  FADD.FTZ R178, R177, R4 ;  /* 0x00000004b1b27221 */ /* 0x002fc20000010000 */
[----:B---3--:R-:W-:-:S03]  /*1b640*/  FADD.FTZ R4, R13, R3 ;  /* 0x000000030d047221 */ /* 0x008fc60000010000 */
[----:B0-----:R-:W-:Y:S01]  /*1b650*/  FADD.FTZ R3, R176, R178 ;  /* 0x000000b2b0037221 */ /* 0x001fe20000010000 */
[----:B--2---:R-:W-:Y:S06]  /*1b660*/  @!P0 BRA `(.L_x_4668) ;  /* 0x0000000000048947 */ /* 0x004fec0003800000 */
[----:B------:R-:W-:Y:S01]  /*1b670*/  BPT.TRAP 0x1 ;  /* 0x000000040000795c */ /* 0x000fe20000300000 */
.L_x_4668:
[----:B------:R-:W-:Y:S01]  /*1b680*/  IMAD R19, R19, 0x8, R16 ;  /* 0x0000000813137824 */ /* 0x000fe200078e0210 */
[----:B------:R-:W-:Y:S01]  /*1b690*/  ISETP.GT.AND P2, PT, R0, R14, PT ;  /* 0x0000000e0000720c */ /* 0x000fe20003f44270 */
[----:B------:R-:W-:Y:S01]  /*1b6a0*/  IMAD.U32 R178, RZ, RZ, UR36 ;  /* 0x00000024ffb27e24 */ /* 0x000fe2000f8e00ff */
[----:B------:R-:W-:Y:S01]  /*1b6b0*/  F2FP.SATFINITE.E4M3.F32.PACK_AB_MERGE_C R21, R120, R21, RZ ;  /* 0x000000157815723e */ /* 0x000fe200048070ff */
[----:B------:R-:W-:Y:S01]  /*1b6c0*/  VIADD R19, R19, 0x2a860 ;  /* 0x0002a86013137836 */ /* 0x000fe20000000000 */
[----:B------:R-:W-:Y:S01]  /*1b6d0*/  F2FP.SATFINITE.E4M3.F32.PACK_AB_MERGE_C R13, R13, R175, RZ ;  /* 0x000000af0d0d723e */ /* 0x000fe200048070ff */
[-C--:B------:R-:W-:Y:S01]  /*1b6e0*/  FMUL.FTZ R24, R24, R12.reuse ;  /* 0x0000000c18187220 */ /* 0x080fe20000410000 */
        /* <DEDUP_REMOVED lines=122> */
[----:B0-----:R-:W-:Y:S01]  /*1be90*/  IMAD.MOV.U32 R19, RZ, RZ, R15 ;  /* 0x000000ffff137224 */ /* 0x001fe200078e000f */
        /* <DEDUP_REMOVED lines=9> */
[----:B------:R-:W-:Y:S01]  /*1bf30*/  F2FP.SATFINITE.E4M3.F32.PACK_AB_MERGE_C R187, R174, R173, R176 ;  /* 0x000000adaebb723e */ /* 0x000fe200048070b0 */
[----:B------:R-:W-:Y:S06]  /*1bf40*/  @P2 BRA `(.L_x_4669) ;  /* 0xffffffd400942947 */ /* 0x000fec000383ffff */
[----:B------:R-:W-:-:S07]  /*1bf50*/  IMAD.MOV.U32 R19, RZ, RZ, R15 ;  /* 0x000000ffff137224 */ /* 0x000fce00078e000f */
.L_x_4658:
[----:B------:R-:W-:-:S13]  /*1bf60*/  ISETP.GE.AND P2, PT, R0, R212, PT ;  /* 0x000000d40000720c */ /* 0x000fda0003f46270 */
[----:B------:R-:W-:Y:S05]  /*1bf70*/  @!P2 BRA `(.L_x_4670) ;  /* 0x000000380094a947 */ /* 0x000fea0003800000 */
[----:B------:R-:W-:Y:S02]  /*1bf80*/  IMAD.MOV.U32 R13, RZ, RZ, R10 ;  /* 0x000000ffff0d7224 */ /* 0x000fe400078e000a */
[----:B------:R-:W-:Y:S02]  /*1bf90*/  IMAD.MOV.U32 R12, RZ, RZ, R11 ;  /* 0x000000ffff0c7224 */ /* 0x000fe400078e000b */
[----:B------:R-:W-:-:S07]  /*1bfa0*/  IMAD.MOV.U32 R6, RZ, RZ, R18 ;  /* 0x000000ffff067224 */ /* 0x000fce00078e0012 */
.L_x_4689:
        /* <DEDUP_REMOVED lines=8> */
.L_x_4672:
        /* <DEDUP_REMOVED lines=8> */
.L_x_4673:
[----:B------:R-:W-:Y:S04]  /*1c0b0*/  BSSY B0, `(.L_x_4671) ;  /* 0x0000004000007945 */ /* 0x000fe80003800000 */
[----:B-1----:R-:W-:Y:S05]  /*1c0c0*/  @P3 BRA `(.L_x_4674) ;  /* 0x0000000000083947 */ /* 0x002fea0003800000 */
[----:B------:R-:W1:Y:S02]  /*1c0d0*/  SYNCS.PHASECHK.TRANS64.TRYWAIT P3, [R7+URZ+0x2a830], R8 ;  /* 0x02a83008070075a7 */ /* 0x000e64000806017f */
[----:B-1----:R-:W-:Y:S05]  /*1c0e0*/  @!P3 BRA `(.L_x_4675) ;  /* 0x000001300084b947 */ /* 0x002fea0003800000 */
.L_x_4674:
[----:B------:R-:W-:Y:S05]  /*1c0f0*/  BSYNC B0 ;  /* 0x0000000000007941 */ /* 0x000fea0003800000 */
.L_x_4671:
        /* <DEDUP_REMOVED lines=51> */
.L_x_4677:
[----:B------:R-:W-:Y:S01]  /*1c430*/  SHF.L.U32 R6, R6, 0x1f, RZ ;  /* 0x0000001f06067819 */ /* 0x000fe200000006ff */
[----:B------:R-:W-:-:S04]  /*1c440*/  IMAD R7, R19, 0x8, R16 ;  /* 0x0000000813077824 */ /* 0x000fc800078e0210 */
[----:B------:R0:W1:Y:S01]  /*1c450*/  SYNCS.PHASECHK.TRANS64.TRYWAIT P2, [R7+URZ+0x2a850], R6 ;  /* 0x02a85006070075a7 */ /* 0x000062000804017f */
[----:B------:R-:W-:Y:S05]  /*1c460*/  @!P0 BRA `(.L_x_4678) ;  /* 0x0000000000048947 */ /* 0x000fea0003800000 */
[----:B------:R-:W-:Y:S01]  /*1c470*/  BPT.TRAP 0x1 ;  /* 0x000000040000795c */ /* 0x000fe20000300000 */
.L_x_4678:
[----:B-1----:R-:W-:Y:S05]  /*1c480*/  @P2 BRA `(.L_x_4676) ;  /* 0x0000000000082947 */ /* 0x002fea0003800000 */
[----:B------:R-:W1:Y:S02]  /*1c490*/  SYNCS.PHASECHK.TRANS64.TRYWAIT P2, [R7+URZ+0x2a850], R6 ;  /* 0x02a85006070075a7 */ /* 0x000e64000804017f */
[----:B-1----:R-:W-:Y:S05]  /*1c4a0*/  @!P2 BRA `(.L_x_4679) ;  /* 0x0000012c00a8a947 */ /* 0x002fea0003800000 */
.L_x_4676:
        /* <DEDUP_REMOVED lines=39> */
[----:B------:R-:W-:Y:S01]  /*1c720*/  VIADD R6, R6, 0x6 ;  /* 0x0000000606067836 */ /* 0x000fe20000000000 */
[----:B0-----:R-:W-:Y:S01]  /*1c730*/  SHF.R.U32.HI R20, RZ, 0x7, R20 ;  /* 0x00000007ff147819 */ /* 0x001fe20000011614 */
[C---:B------:R-:W-:Y:S01]  /*1c740*/  FMUL.FTZ R153, R2.reuse, R162 ;  /* 0x000000a202997220 */ /* 0x040fe20000410000 */
[C---:B------:R-:W-:Y:S01]  /*1c750*/  FMUL.FTZ R147, R2.reuse, R155 ;  /* 0x0000009b02937220 */ /* 0x040fe20000410000 */
[----:B------:R-:W-:Y:S01]  /*1c760*/  FMUL.FTZ R162, R2, R165 ;  /* 0x000000a502a27220 */ /* 0x000fe20000410000 */
[----:B------:R-:W-:Y:S01]  /*1c770*/  IADD3 R173, -R20, 0xb, RZ ;  /* 0x0000000b14ad7810 */ /* 0x000fe20007ffe1ff */
[C---:B------:R-:W-:Y:S01]  /*1c780*/  FMUL.FTZ R155, R2.reuse, R163 ;  /* 0x000000a3029b7220 */ /* 0x040fe20000410000 */
[C---:B------:R-:W-:Y:S01]  /*1c790*/  FMUL.FTZ R165, R2.reuse, R174 ;  /* 0x000000ae02a57220 */ /* 0x040fe20000410000 */
[----:B------:R-:W-:Y:S01]  /*1c7a0*/  FMUL.FTZ R163, R2, R171 ;  /* 0x000000ab02a37220 */ /* 0x000fe20000410000 */
[----:B------:R-:W-:-:S02]  /*1c7b0*/  IMAD.SHL.U32 R174, R0, 0x80, RZ ;  /* 0x0000008000ae7824 */ /* 0x000fc400078e00ff */
[----:B------:R-:W-:Y:S01]  /*1c7c0*/  FMUL.FTZ R171, R2, R179 ;  /* 0x000000b302ab7220 */ /* 0x000fe20000410000 */
[----:B------:R-:W-:Y:S01]  /*1c7d0*/  @!P1 IMAD R21, R14, 0x8, R16 ;  /* 0x000000080e159824 */ /* 0x000fe200078e0210 */
[----:B------:R-:W0:Y:S03]  /*1c7e0*/  MUFU.TANH R10, R10 ;  /* 0x0000000a000a7308 */ /* 0x000e260000002400 */
[----:B------:R-:W-:-:S05]  /*1c7f0*/  @!P1 VIADD R21, R21, 0x2a840 ;  /* 0x0002a84015159836 */ /* 0x000fca0000000000 */
[----:B------:R-:W1:Y:S01]  /*1c800*/  MUFU.TANH R11, R11 ;  /* 0x0000000b000b7308 */ /* 0x000e620000002400 */
[----:B------:R-:W-:-:S07]  /*1c810*/  @!P1 PRMT R21, RZ, 0x654, R21 ;  /* 0x00000654ff159816 */ /* 0x000fce0000000015 */
        /* <DEDUP_REMOVED lines=26> */
[----:B------:R-:W-:Y:S01]  /*1c9c0*/  R2UR UR6, R8 ;  /* 0x00000000080672ca */ /* 0x000fe200000e0000 */
[----:B------:R-:W-:Y:S01]  /*1c9d0*/  IMAD.IADD R8, R221, 0x1, R207 ;  /* 0x00000001dd087824 */ /* 0x000fe200078e02cf */
[----:B------:R-:W-:-:S04]  /*1c9e0*/  R2UR UR7, R9 ;  /* 0x00000000090772ca */ /* 0x000fc800000e0000 */
[----:B------:R-:W0:Y:S08]  /*1c9f0*/  MUFU.TANH R165, R165 ;  /* 0x000000a500a57308 */ /* 0x000e300000002400 */
[----:B------:R-:W0:Y:S01]  /*1ca00*/  MUFU.TANH R171, R171 ;  /* 0x000000ab00ab7308 */ /* 0x000e220000002400 */
[----:B------:R-:W-:Y:S02]  /*1ca10*/  WARPGROUP.DEPBAR.LE gsb0, 0x0 ;  /* 0x00008000000079c5 */ /* 0x000fe40000010000 */
[----:B------:R-:W-:-:S06]  /*1ca20*/  WARPGROUP.ARRIVE ;  /* 0x00000000000079c5 */ /* 0x000fcc0000000000 */
        /* <DEDUP_REMOVED lines=45> */
[----:B------:R-:W-:Y:S01]  /*1cd00*/  IADD3 R180, -R200, 0x1, -R174 ;  /* 0x00000001c8b47810 */ /* 0x000fe20007ffe9ae */
[----:B------:R-:W0:Y:S03]  /*1cd10*/  MUFU.TANH R7, R7 ;  /* 0x0000000700077308 */ /* 0x000e260000002400 */
[----:B------:R-:W-:-:S05]  /*1cd20*/  IADD3 R180, -R202, R180, R203 ;  /* 0x000000b4cab47210 */ /* 0x000fca0007ffe1cb */
[----:B------:R-:W0:Y:S01]  /*1cd30*/  MUFU.TANH R9, R9 ;  /* 0x0000000900097308 */ /* 0x000e220000002400 */
[C---:B------:R-:W-:Y:S02]  /*1cd40*/  VIADD R179, R180.reuse, UR33 ;  /* 0x00000021b4b37c36 */ /* 0x040fe40008000000 */
[----:B------:R-:W-:Y:S02]  /*1cd50*/  VIADD R180, R180, UR35 ;  /* 0x00000023b4b47c36 */ /* 0x000fe40008000000 */
[----:B-1----:R-:W-:-:S03]  /*1cd60*/  IMAD.IADD R181, R179, 0x1, R20 ;  /* 0x00000001b3b57824 */ /* 0x002fc600078e0214 */
[----:B------:R-:W1:Y:S08]  /*1cd70*/  MUFU.TANH R8, R8 ;  /* 0x0000000800087308 */ /* 0x000e700000002400 */
        /* <DEDUP_REMOVED lines=55> */
.L_x_4682:
[----:B------:R-:W-:-:S05]  /*1d0f0*/  IMAD.U32 R184, RZ, RZ, UR29 ;  /* 0x0000001dffb87e24 */ /* 0x000fca000f8e00ff */
[----:B------:R-:W-:-:S13]  /*1d100*/  ISETP.NE.AND P2, PT, R184, 0x1, PT ;  /* 0x00000001b800780c */ /* 0x000fda0003f45270 */
[----:B0-----:R-:W0:Y:S02]  /*1d110*/  @P2 LDC.64 R20, c[0x0][0x9e8] ;  /* 0x00027a00ff142b82 */ /* 0x001e240000000a00 */
[----:B0-----:R-:W-:-:S05]  /*1d120*/  @P2 IMAD.HI.U32 R20, R183, R20, RZ ;  /* 0x00000014b7142227 */ /* 0x001fca00078e00ff */
[----:B------:R-:W-:-:S07]  /*1d130*/  @P2 SHF.R.U32.HI R183, RZ, R21, R20 ;  /* 0x00000015ffb72219 */ /* 0x000fce0000011614 */
.L_x_4683:
[----:B------:R-:W-:Y:S05]  /*1d140*/  BSYNC B0 ;  /* 0x0000000000007941 */ /* 0x000fea0003800000 */
.L_x_4681:
[----:B------:R-:W-:-:S04]  /*1d150*/  IMAD R183, R183, R184, -R174 ;  /* 0x000000b8b7b77224 */ /* 0x000fc800078e0aae */
[----:B------:R-:W-:-:S05]  /*1d160*/  IMAD.IADD R183, R183, 0x1, -R200 ;  /* 0x00000001b7b77824 */ /* 0x000fca00078e0ac8 */
[----:B------:R-:W-:Y:S02]  /*1d170*/  VIMNMX R182, R182, R183, !PT ;  /* 0x000000b7b6b67248 */ /* 0x000fe40007fe0100 */
[----:B------:R-:W-:-:S07]  /*1d180*/  VIADDMNMX R181, R183, R184, R181, PT ;  /* 0x000000b8b7b57246 */ /* 0x000fce00038001b5 */
.L_x_4680:
[----:B------:R-:W-:Y:S01]  /*1d190*/  ISETP.GT.AND P3, PT, R0, -0x1, PT ;  /* 0xffffffff0000780c */ /* 0x000fe20003f64270 */
[----:B------:R-:W1:Y:S03]  /*1d1a0*/  SHFL.IDX PT, R6, R6, 0x1, 0x1c1f ;  /* 0x003c1f0006067f89 */ /* 0x000e6600000e0000 */
[----:B------:R-:W-:-:S04]  /*1d1b0*/  ISETP.GT.AND P2, PT, R182, RZ, P3 ;  /* 0x000000ffb600720c */ /* 0x000fc80001f44270 */
[----:B------:R-:W-:-:S04]  /*1d1c0*/  ISETP.LT.OR P2, PT, R181, 0x1, P2 ;  /* 0x00000001b500780c */ /* 0x000fc80001741670 */
[----:B0-----:R-:W-:Y:S02]  /*1d1d0*/  FSEL R20, R7, -INF , !P2 ;  /* 0xff80000007147808 */ /* 0x001fe40005000000 */
[----:B------:R-:W-:-:S04]  /*1d1e0*/  ISETP.GT.AND P2, PT, R182, 0x1, P3 ;  /* 0x00000001b600780c */ /* 0x000fc80001f44270 */
[----:B------:R-:W-:-:S04]  /*1d1f0*/  ISETP.LT.OR P2, PT, R181, 0x2, P2 ;  /* 0x00000002b500780c */ /* 0x000fc80001741670 */
[----:B------:R-:W-:Y:S02]  /*1d200*/  FSEL R9, R9, -INF , !P2 ;  /* 0xff80000009097808 */ /* 0x000fe40005000000 */
[----:B------:R-:W-:Y:S01]  /*1d210*/  ISETP.GT.AND P2, PT, R182, 0x8, P3 ;  /* 0x00000008b600780c */ /* 0x000fe20001f44270 */
[--C-:B-1----:R-:W-:Y:S02]  /*1d220*/  IMAD.IADD R179, R179, 0x1, R6.reuse ;  /* 0x00000001b3b37824 */ /* 0x102fe400078e0206 */
        /* <DEDUP_REMOVED lines=103> */
.L_x_4686:
[----:B------:R-:W-:-:S05]  /*1d8a0*/  IMAD.U32 R181, RZ, RZ, UR29 ;  /* 0x0000001dffb57e24 */ /* 0x000fca000f8e00ff */
[----:B------:R-:W-:-:S13]  /*1d8b0*/  ISETP.NE.AND P2, PT, R181, 0x1, PT ;  /* 0x00000001b500780c */ /* 0x000fda0003f45270 */
[----:B------:R-:W0:Y:S02]  /*1d8c0*/  @P2 LDC.64 R6, c[0x0][0x9e8] ;  /* 0x00027a00ff062b82 */ /* 0x000e240000000a00 */
[----:B0-----:R-:W-:-:S05]  /*1d8d0*/  @P2 IMAD.HI.U32 R6, R11, R6, RZ ;  /* 0x000000060b062227 */ /* 0x001fca00078e00ff */
[----:B------:R-:W-:-:S07]  /*1d8e0*/  @P2 SHF.R.U32.HI R11, RZ, R7, R6 ;  /* 0x00000007ff0b2219 */ /* 0x000fce0000011606 */
.L_x_4687:
[----:B------:R-:W-:Y:S05]  /*1d8f0*/  BSYNC B0 ;  /* 0x0000000000007941 */ /* 0x000fea0003800000 */
.L_x_4685:
[----:B------:R-:W-:-:S04]  /*1d900*/  IMAD R11, R11, R181, -R174 ;  /* 0x000000b50b0b7224 */ /* 0x000fc800078e0aae */
[----:B------:R-:W-:-:S05]  /*1d910*/  IMAD.IADD R11, R11, 0x1, -R200 ;  /* 0x000000010b0b7824 */ /* 0x000fca00078e0ac8 */
[----:B------:R-:W-:Y:S02]  /*1d920*/  VIMNMX R180, R180, R11, !PT ;  /* 0x0000000bb4b47248 */ /* 0x000fe40007fe0100 */
[----:B------:R-:W-:-:S07]  /*1d930*/  VIADDMNMX R179, R11, R181, R179, PT ;  /* 0x000000b50bb37246 */ /* 0x000fce00038001b3 */
.L_x_4684:
        /* <DEDUP_REMOVED lines=76> */
[----:B0-----:R-:W-:Y:S01]  /*1de00*/  FFMA.FTZ R4, R6, R4, R20 ;  /* 0x0000000406047223 */ /* 0x001fe20000010014 */
[----:B------:R-:W-:-:S01]  /*1de10*/  FFMA.FTZ R150, R150, UR43, -R7 ;  /* 0x0000002b96967c23 */ /* 0x000fc20008010807 */
[--C-:B------:R-:W-:Y:S01]  /*1de20*/  FFMA.FTZ R152, R152, UR43, -R7.reuse ;  /* 0x0000002b98987c23 */ /* 0x100fe20008010807 */
[----:B------:R-:W-:Y:S01]  /*1de30*/  FSEL R123, R123, -INF , !P2 ;  /* 0xff8000007b7b7808 */ /* 0x000fe20005000000 */
[----:B------:R-:W-:Y:S01]  /*1de40*/  FFMA.FTZ R154, R154, UR43, -R7 ;  /* 0x0000002b9a9a7c23 */ /* 0x000fe20008010807 */
[----:B------:R-:W-:Y:S01]  /*1de50*/  ISETP.GT.AND P2, PT, R180, 0x11, P3 ;  /* 0x00000011b400780c */ /* 0x000fe20001f44270 */
[----:B------:R-:W-:Y:S01]  /*1de60*/  MUFU.EX2 R120, R120 ;  /* 0x0000007800787308 */ /* 0x000fe20000000800 */
[----:B-1----:R-:W-:-:S01]  /*1de70*/  FADD.FTZ R4, R9, R4 ;  /* 0x0000000409047221 */ /* 0x002fc20000010000 */
        /* <DEDUP_REMOVED lines=18> */
[--C-:B------:R-:W-:Y:S01]  /*1dfa0*/  FFMA.FTZ R178, R178, UR43, -R7.reuse ;  /* 0x0000002bb2b27c23 */ /* 0x100fe20008010807 */
[----:B------:R-:W-:-:S02]  /*1dfb0*/  FFMA.FTZ R7, R177, UR43, -R7 ;  /* 0x0000002bb1077c23 */ /* 0x000fc40008010807 */
        /* <DEDUP_REMOVED lines=183> */
[----:B------:R-:W-:Y:S01]  /*1eb30*/  FFMA.FTZ R174, R176, UR43, -R174 ;  /* 0x0000002bb0ae7c23 */ /* 0x000fe200080108ae */
[----:B-1----:R-:W-:-:S01]  /*1eb40*/  FADD.FTZ R176, R12, R3 ;  /* 0x000000030cb07221 */ /* 0x002fc20000010000 */
[----:B------:R-:W1:Y:S01]  /*1eb50*/  MUFU.EX2 R123, R123 ;  /* 0x0000007b007b7308 */ /* 0x000e620000000800 */
[----:B------:R-:W-:-:S02]  /*1eb60*/  FADD.FTZ R3, R21, R4 ;  /* 0x0000000415037221 */ /* 0x000fc40000010000 */
[----:B--2---:R-:W-:Y:S02]  /*1eb70*/  FADD.FTZ R4, R15, R176 ;  /* 0x000000b00f047221 */ /* 0x004fe40000010000 */
[----:B------:R-:W-:-:S03]  /*1eb80*/  FADD.FTZ R3, R120, R3 ;  /* 0x0000000378037221 */ /* 0x000fc60000010000 */
        /* <DEDUP_REMOVED lines=86> */
.L_x_4688:
        /* <DEDUP_REMOVED lines=142> */
.L_x_4670:
[----:B------:R-:W-:Y:S05]  /*1f9d0*/  WARPSYNC.ALL ;  /* 0x0000000000007948 */ /* 0x000fea0003800000 */
[----:B------:R-:W-:Y:S06]  /*1f9e0*/  BAR.ARV 0x8, 0x180 ;  /* 0x0206000000007b1d */ /* 0x000fec0000002000 */
[----:B------:R-:W-:Y:S05]  /*1f9f0*/  @!P0 BRA `(.L_x_4690) ;  /* 0x0000000000048947 */ /* 0x000fea0003800000 */
[----:B------:R-:W-:Y:S01]  /*1fa00*/  BPT.TRAP 0x1 ;  /* 0x000000040000795c */ /* 0x000fe20000300000 */
.L_x_4690:
[----:B------:R-:W-:Y:S01]  /*1fa10*/  IMAD R0, R19, 0x8, R16 ;  /* 0x0000000813007824 */ /* 0x000fe200078e0210 */
[----:B------:R-:W-:-:S04]  /*1fa20*/  SHF.L.U32 R5, R18, 0x1f, RZ ;  /* 0x0000001f12057819 */ /* 0x000fc800000006ff */
[----:B------:R0:W1:Y:S01]  /*1fa30*/  SYNCS.PHASECHK.TRANS64.TRYWAIT P1, [R0+URZ+0x2a850], R5 ;  /* 0x02a85005000075a7 */ /* 0x000062000802017f */
[----:B------:R-:W-:Y:S05]  /*1fa40*/  @!P0 BRA `(.L_x_4691) ;  /* 0x0000000000048947 */ /* 0x000fea0003800000 */
[----:B------:R-:W-:Y:S01]  /*1fa50*/  BPT.TRAP 0x1 ;  /* 0x000000040000795c */ /* 0x000fe20000300000 */
.L_x_4691:
[----:B------:R-:W-:-:S05]  /*1fa60*/  VIADD R16, R16, 0x400 ;  /* 0x0000040010107836 */ /* 0x000fca0000000000 */
[----:B------:R-:W-:-:S04]  /*1fa70*/  SHF.R.U32.HI R16, RZ, 0x4, R16 ;  /* 0x00000004ff107819 */ /* 0x000fc80000011610 */
[----:B------:R-:W-:-:S04]  /*1fa80*/  LOP3.LUT R16, R16, 0x3fff, RZ, 0xc0, !PT ;  /* 0x00003fff10107812 */ /* 0x000fc800078ec0ff */
[----:B------:R-:W-:Y:S01]  /*1fa90*/  LOP3.LUT R16, R16, 0x10000, RZ, 0xfc, !PT ;  /* 0x0001000010107812 */ /* 0x000fe200078efcff */
[----:B-1----:R-:W-:Y:S06]  /*1faa0*/  @P1 BRA `(.L_x_4692) ;  /* 0x0000000000081947 */ /* 0x002fec0003800000 */
[----:B------:R-:W1:Y:S02]  /*1fab0*/  SYNCS.PHASECHK.TRANS64.TRYWAIT P1, [R0+URZ+0x2a850], R5 ;  /* 0x02a85005000075a7 */ /* 0x000e64000802017f */
[----:B-1----:R-:W-:Y:S05]  /*1fac0*/  @!P1 BRA `(.L_x_4693) ;  /* 0x000000f800349947 */ /* 0x002fea0003800000 */
.L_x_4692:
[----:B------:R-:W-:Y:S01]  /*1fad0*/  IMAD R6, R19, 0x600, R16 ;  /* 0x0000060013067824 */ /* 0x000fe200078e0210 */
[----:B------:R-:W-:Y:S05]  /*1fae0*/  WARPSYNC.ALL ;  /* 0x0000000000007948 */ /* 0x000fea0003800000 */
[----:B------:R-:W-:Y:S01]  /*1faf0*/  IMAD.MOV.U32 R7, RZ, RZ, 0x40000040 ;  /* 0x40000040ff077424 */ /* 0x000fe200078e00ff */
[C---:B------:R-:W-:Y:S01]  /*1fb00*/  R2UR UR6, R6.reuse ;  /* 0x00000000060672ca */ /* 0x040fe200000e0000 */
[----:B------:R-:W-:Y:S01]  /*1fb10*/  WARPGROUP.ARRIVE ;  /* 0x00000000000079c5 */ /* 0x000fe20000000000 */
[----:B------:R-:W-:Y:S01]  /*1fb20*/  VIADD R8, R6, 0x2 ;  /* 0x0000000206087836 */ /* 0x000fe20000000000 */
[----:B------:R-:W-:Y:S01]  /*1fb30*/  ULDC.64 UR4, c[0x0][0x9a0] ;  /* 0x0002680000047ab9 */ /* 0x000fe20000000a00 */
[----:B------:R-:W-:Y:S01]  /*1fb40*/  R2UR UR7, R7 ;  /* 0x00000000070772ca */ /* 0x000fe200000e0000 */
[----:B------:R-:W-:Y:S01]  /*1fb50*/  IMAD.MOV.U32 R9, RZ, RZ, 0x40000040 ;  /* 0x40000040ff097424 */ /* 0x000fe200078e00ff */
[----:B------:R-:W-:-:S04]  /*1fb60*/  ISETP.NE.U32.AND P1, PT, RZ, UR4, PT ;  /* 0x00000004ff007c0c */ /* 0x000fc8000bf25070 */
[----:B------:R-:W-:-:S07]  /*1fb70*/  ISETP.NE.AND.EX P1, PT, RZ, UR5, PT, P1 ;  /* 0x00000005ff007c0c */ /* 0x000fce000bf25310 */
[----:B------:R-:W-:Y:S01]  /*1fb80*/  QGMMA.64x192x32.F32.E4M3.E4M3 R24, R196, gdesc[UR4], R24, gsb0 ;  /* 0x02e00004c4187df3 */ /* 0x000fe20008000818 */
[----:B------:R-:W-:Y:S02]  /*1fb90*/  R2UR UR6, R8 ;  /* 0x00000000080672ca */ /* 0x000fe400000e0000 */
[----:B------:R-:W-:-:S03]  /*1fba0*/  R2UR UR7, R9 ;  /* 0x00000000090772ca */ /* 0x000fc600000e0000 */
[----:B------:R-:W2:Y:S01]  /*1fbb0*/  @P1 LDC.64 R8, c[0x0][0x9c8] ;  /* 0x00027200ff081b82 */ /* 0x000ea20000000a00 */
[----:B01----:R-:W-:-:S07]  /*1fbc0*/  @P1 SHF.R.S32.HI R5, RZ, 0x1f, R215 ;  /* 0x0000001fff051819 */ /* 0x003fce00000114d7 */
        /* <DEDUP_REMOVED lines=10> */
[----:B------:R0:W2:Y:S01]  /*1fc70*/  @P1 LDG.E R2, desc[UR40][R12.64] ;  /* 0x000000280c021981 */ /* 0x0000a2000c1e1900 */
[----:B------:R-:W-:Y:S02]  /*1fc80*/  VIADD R8, R6, 0x4 ;  /* 0x0000000406087836 */ /* 0x000fe40000000000 */
[----:B------:R-:W-:Y:S01]  /*1fc90*/  IMAD.MOV.U32 R9, RZ, RZ, 0x40000040 ;  /* 0x40000040ff097424 */ /* 0x000fe200078e00ff */
[----:B------:R-:W-:Y:S02]  /*1fca0*/  WARPGROUP.DEPBAR.LE gsb0, 0x0 ;  /* 0x00008000000079c5 */ /* 0x000fe40000010000 */
[----:B------:R-:W-:-:S06]  /*1fcb0*/  WARPGROUP.ARRIVE ;  /* 0x00000000000079c5 */ /* 0x000fcc0000000000 */
[----:B------:R-:W-:Y:S01]  /*1fcc0*/  QGMMA.64x192x32.F32.E4M3.E4M3 R24, R192, gdesc[UR4], R24, gsb0 ;  /* 0x02e00004c0187df3 */ /* 0x000fe20008000818 */
[----:B------:R-:W-:Y:S02]  /*1fcd0*/  R2UR UR6, R8 ;  /* 0x00000000080672ca */ /* 0x000fe400000e0000 */
[----:B------:R-:W-:Y:S01]  /*1fce0*/  R2UR UR7, R9 ;  /* 0x00000000090772ca */ /* 0x000fe200000e0000 */
[----:B------:R-:W-:Y:S02]  /*1fcf0*/  VIADD R6, R6, 0x6 ;  /* 0x0000000606067836 */ /* 0x000fe40000000000 */
[----:B------:R-:W-:Y:S01]  /*1fd00*/  IMAD.MOV.U32 R7, RZ, RZ, 0x40000040 ;  /* 0x40000040ff077424 */ /* 0x000fe200078e00ff */
[----:B------:R-:W1:Y:S04]  /*1fd10*/  SHFL.BFLY PT, R5, R4, 0x2, 0x1f ;  /* 0x0c401f0004057f89 */ /* 0x000e6800000e0000 */
[----:B------:R-:W3:Y:S01]  /*1fd20*/  SHFL.BFLY PT, R8, R3, 0x2, 0x1f ;  /* 0x0c401f0003087f89 */ /* 0x000ee200000e0000 */
[----:B------:R-:W-:-:S02]  /*1fd30*/  WARPGROUP.DEPBAR.LE gsb0, 0x0 ;  /* 0x00008000000079c5 */ /* 0x000fc40000010000 */
[----:B------:R-:W-:-:S06]  /*1fd40*/  WARPGROUP.ARRIVE ;  /* 0x00000000000079c5 */ /* 0x000fcc0000000000 */
[----:B------:R-:W-:Y:S01]  /*1fd50*/  QGMMA.64x192x32.F32.E4M3.E4M3 R24, R188, gdesc[UR4], R24, gsb0 ;  /* 0x02e00004bc187df3 */ /* 0x000fe20008000818 */
[----:B------:R-:W-:Y:S02]  /*1fd60*/  R2UR UR6, R6 ;  /* 0x00000000060672ca */ /* 0x000fe400000e0000 */
[----:B------:R-:W-:Y:S01]  /*1fd70*/  R2UR UR7, R7 ;  /* 0x00000000070772ca */ /* 0x000fe200000e0000 */
[----:B-1----:R-:W-:-:S01]  /*1fd80*/  FADD.FTZ R5, R5, R4 ;  /* 0x0000000405057221 */ /* 0x002fc20000010000 */
[----:B---3--:R-:W-:-:S04]  /*1fd90*/  FADD.FTZ R8, R8, R3 ;  /* 0x0000000308087221 */ /* 0x008fc80000010000 */
[----:B------:R-:W1:Y:S04]  /*1fda0*/  SHFL.BFLY PT, R6, R5, 0x1, 0x1f ;  /* 0x0c201f0005067f89 */ /* 0x000e6800000e0000 */
[----:B------:R-:W0:Y:S01]  /*1fdb0*/  SHFL.BFLY PT, R7, R8, 0x1, 0x1f ;  /* 0x0c201f0008077f89 */ /* 0x000e2200000e0000 */
[----:B-1----:R-:W-:-:S01]  /*1fdc0*/  FADD.FTZ R9, R5, R6 ;  /* 0x0000000605097221 */ /* 0x002fc20000010000 */
[----:B0-----:R-:W-:-:S04]  /*1fdd0*/  FADD.FTZ R12, R8, R7 ;  /* 0x00000007080c7221 */ /* 0x001fc80000010000 */
        /* <DEDUP_REMOVED lines=15> */
[----:B------:R-:W-:Y:S02]  /*1fed0*/  IMAD.U32 R4, RZ, RZ, UR43 ;  /* 0x0000002bff047e24 */ /* 0x000fe4000f8e00ff */
[----:B------:R-:W-:Y:S02]  /*1fee0*/  IMAD.U32 R8, RZ, RZ, UR43 ;  /* 0x0000002bff087e24 */ /* 0x000fe4000f8e00ff */
[----:B0-----:R-:W-:Y:S01]  /*1fef0*/  @P2 FMUL.FTZ R3, R3, 0.69314718246459960938 ;  /* 0x3f31721803032820 */ /* 0x001fe20000410000 */
[----:B------:R-:W-:Y:S01]  /*1ff00*/  @P2 FMUL.FTZ R4, R4, 0.69314718246459960938 ;  /* 0x3f31721804042820 */ /* 0x000fe20000410000 */
[----:B-1----:R-:W-:Y:S01]  /*1ff10*/  @P3 FMUL.FTZ R9, R6, 0.69314718246459960938 ;  /* 0x3f31721806093820 */ /* 0x002fe20000410000 */
[----:B------:R-:W-:Y:S01]  /*1ff20*/  @P3 FMUL.FTZ R8, R8, 0.69314718246459960938 ;  /* 0x3f31721808083820 */ /* 0x000fe20000410000 */
[----:B------:R-:W-:Y:S02]  /*1ff30*/  IMAD.MOV.U32 R120, RZ, RZ, -0x800000 ;  /* 0xff800000ff787424 */ /* 0x000fe400078e00ff */
[----:B--2---:R-:W-:Y:S01]  /*1ff40*/  FMUL.FTZ R7, R7, R2 ;  /* 0x0000000207077220 */ /* 0x004fe20000410000 */
[----:B------:R-:W-:-:S02]  /*1ff50*/  IMAD.MOV.U32 R121, RZ, RZ, -0x800000 ;  /* 0xff800000ff797424 */ /* 0x000fc400078e00ff */
[----:B------:R-:W-:Y:S01]  /*1ff60*/  @P2 FFMA.FTZ R120, R4, R11, R3 ;  /* 0x0000000b04782223 */ /* 0x000fe20000010003 */
[----:B------:R-:W-:-:S01]  /*1ff70*/  @P3 FFMA.FTZ R121, R8, R10, R9 ;  /* 0x0000000a08793223 */ /* 0x000fc20000010009 */
[----:B---3--:R-:W-:Y:S01]  /*1ff80*/  FMUL.FTZ R2, R5, R2 ;  /* 0x0000000205027220 */ /* 0x008fe20000410000 */
[----:B------:R-:W-:Y:S02]  /*1ff90*/  WARPGROUP.DEPBAR.LE gsb0, 0x0 ;  /* 0x00008000000079c5 */ /* 0x000fe40000010000 */
[----:B------:R-:W-:Y:S05]  /*1ffa0*/  @!P0 BRA `(.L_x_4694) ;  /* 0x0000000000048947 */ /* 0x000fea0003800000 */
[----:B------:R-:W-:Y:S01]  /*1ffb0*/  BPT.TRAP 0x1 ;  /* 0x000000040000795c */ /* 0x000fe20000300000 */
.L_x_4694:
        /* <DEDUP_REMOVED lines=19> */
[----:B0-----:R-:W-:Y:S01]  /*200f0*/  SEL R3, RZ, 0x1, P1 ;  /* 0x00000001ff037807 */ /* 0x001fe20000800000 */
        /* <DEDUP_REMOVED lines=86> */
[----:B------:R-:W-:-:S11]  /*20660*/  SEL R19, R19, RZ, P1 ;  /* 0x000000ff13137207 */ /* 0x000fd60000800000 */
.L_x_4582:
        /* <DEDUP_REMOVED lines=12> */
[----:B-----5:R-:W3:Y:S01]  /*20730*/  LDL R26, [R1+0x74] ;  /* 0x00007400011a7983 */ /* 0x020ee20000100800 */
[----:B------:R-:W-:Y:S01]  /*20740*/  ULDC.64 UR4, c[0x4][0x100] ;  /* 0x0100400000047ab9 */ /* 0x000fe20000000a00 */
[----:B------:R-:W4:Y:S01]  /*20750*/  S2R R161, SR_TID.X ;  /* 0x0000000000a17919 */ /* 0x000f220000002100 */
[----:B------:R-:W0:Y:S01]  /*20760*/  S2R R13, SR_SWINHI ;  /* 0x00000000000d7919 */ /* 0x000e220000002f00 */
[----:B----4-:R-:W-:Y:S01]  /*20770*/  IMAD.SHL.U32 R2, R161, 0x4, RZ ;  /* 0x00000004a1027824 */ /* 0x010fe200078e00ff */
[----:B------:R-:W-:Y:S02]  /*20780*/  MOV R80, R16 ;  /* 0x0000001000507202 */ /* 0x000fe40000000f00 */
[----:B0-----:R-:W-:Y:S02]  /*20790*/  MOV R81, R13 ;  /* 0x0000000d00517202 */ /* 0x001fe40000000f00 */
        /* <DEDUP_REMOVED lines=8> */
[----:B0-----:R-:W-:Y:S02]  /*20820*/  SEL R2, R4, R5, P0 ;  /* 0x0000000504027207 */ /* 0x001fe40000000000 */
[----:B------:R-:W-:Y:S02]  /*20830*/  SEL R3, R0, R6, P0 ;  /* 0x0000000600037207 */ /* 0x000fe40000000000 */
[----:B------:R-:W-:Y:S01]  /*20840*/  SEL R0, R6, R0, P0 ;  /* 0x0000000006007207 */ /* 0x000fe20000000000 */
[----:B---3--:R-:W-:-:S03]  /*20850*/  IMAD.WIDE R74, R26, 0x2, R80 ;  /* 0x000000021a4a7825 */ /* 0x008fc600078e0250 */
[C---:B------:R-:W-:Y:S02]  /*20860*/  IADD3 R31, P3, R74.reuse, 0x8060, RZ ;  /* 0x000080604a1f7810 */ /* 0x040fe40007f7e0ff */
[----:B------:R-:W-:Y:S02]  /*20870*/  IADD3 R27, P5, R74, 0x8020, RZ ;  /* 0x000080204a1b7810 */ /* 0x000fe40007fbe0ff */
[----:B------:R-:W-:Y:S01]  /*20880*/  LOP3.LUT R30, R31, 0x380, RZ, 0xc0, !PT ;  /* 0x000003801f1e7812 */ /* 0x000fe200078ec0ff */
[----:B------:R-:W-:Y:S01]  /*20890*/  IMAD.X R5, RZ, RZ, R75, P3 ;  /* 0x000000ffff057224 */ /* 0x000fe200018e064b */
[----:B------:R-:W-:Y:S02]  /*208a0*/  LOP3.LUT R26, R27, 0x380, RZ, 0xc0, !PT ;  /* 0x000003801b1a7812 */ /* 0x000fe400078ec0ff */
[----:B------:R-:W-:Y:S02]  /*208b0*/  SHF.R.U64 R30, R30, 0x3, RZ ;  /* 0x000000031e1e7819 */ /* 0x000fe400000012ff */
[----:B------:R-:W-:-:S02]  /*208c0*/  SHF.R.U64 R26, R26, 0x3, RZ ;  /* 0x000000031a1a7819 */ /* 0x000fc400000012ff */
[----:B------:R-:W-:Y:S02]  /*208d0*/  LOP3.LUT R4, R30, R31, RZ, 0x3c, !PT ;  /* 0x0000001f1e047212 */ /* 0x000fe400078e3cff */
[C---:B------:R-:W-:Y:S02]  /*208e0*/  IADD3 R7, P4, R74.reuse, 0x8040, RZ ;  /* 0x000080404a077810 */ /* 0x040fe40007f9e0ff */
[C---:B------:R-:W-:Y:S02]  /*208f0*/  IADD3 R31, P1, R74.reuse, 0x8000, RZ ;  /* 0x000080004a1f7810 */ /* 0x040fe40007f3e0ff */
[C---:B------:R-:W-:Y:S02]  /*20900*/  IADD3 R35, P2, R74.reuse, 0x4060, RZ ;  /* 0x000040604a237810 */ /* 0x040fe40007f5e0ff */
[----:B------:R-:W-:Y:S02]  /*20910*/  IADD3 R39, P3, R74, 0x4040, RZ ;  /* 0x000040404a277810 */ /* 0x000fe40007f7e0ff */
[----:B------:R-:W-:Y:S01]  /*20920*/  LOP3.LUT R26, R26, R27, RZ, 0x3c, !PT ;  /* 0x0000001b1a1a7212 */ /* 0x000fe200078e3cff */
[----:B------:R-:W-:Y:S01]  /*20930*/  IMAD.X R27, RZ, RZ, R75, P5 ;  /* 0x000000ffff1b7224 */ /* 0x000fe200028e064b */
[----:B------:R-:W-:-:S02]  /*20940*/  LOP3.LUT R6, R7, 0x380, RZ, 0xc0, !PT ;  /* 0x0000038007067812 */ /* 0x000fc400078ec0ff */
[----:B------:R-:W-:Y:S02]  /*20950*/  LOP3.LUT R30, R31, 0x380, RZ, 0xc0, !PT ;  /* 0x000003801f1e7812 */ /* 0x000fe400078ec0ff */
[----:B------:R-:W-:Y:S02]  /*20960*/  LOP3.LUT R34, R35, 0x380, RZ, 0xc0, !PT ;  /* 0x0000038023227812 */ /* 0x000fe400078ec0ff */
[----:B------:R-:W-:Y:S02]  /*20970*/  LOP3.LUT R38, R39, 0x380, RZ, 0xc0, !PT ;  /* 0x0000038027267812 */ /* 0x000fe400078ec0ff */
[----:B------:R-:W-:Y:S02]  /*20980*/  IADD3 R55, P5, R74, 0x4000, RZ ;  /* 0x000040004a377810 */ /* 0x000fe40007fbe0ff */
[----:B------:R-:W-:Y:S02]  /*20990*/  SHF.R.U64 R6, R6, 0x3, RZ ;  /* 0x0000000306067819 */ /* 0x000fe400000012ff */
[----:B------:R-:W-:-:S02]  /*209a0*/  SHF.R.U64 R30, R30, 0x3, RZ ;  /* 0x000000031e1e7819 */ /* 0x000fc400000012ff */
[----:B------:R-:W-:Y:S02]  /*209b0*/  SHF.R.U64 R34, R34, 0x3, RZ ;  /* 0x0000000322227819 */ /* 0x000fe400000012ff */
[----:B------:R-:W-:Y:S02]  /*209c0*/  SHF.R.U64 R38, R38, 0x3, RZ ;  /* 0x0000000326267819 */ /* 0x000fe400000012ff */
[----:B------:R-:W-:Y:S02]  /*209d0*/  LOP3.LUT R54, R55, 0x380, RZ, 0xc0, !PT ;  /* 0x0000038037367812 */ /* 0x000fe400078ec0ff */
        /* <DEDUP_REMOVED lines=8> */
[----:B------:R-:W-:-:S02]  /*20a60*/  SHF.R.U64 R54, R54, 0x3, RZ ;  /* 0x0000000336367819 */ /* 0x000fc400000012ff */
[C---:B------:R-:W-:Y:S02]  /*20a70*/  IADD3 R51, P4, R74.reuse, 0x4020, RZ ;  /* 0x000040204a337810 */ /* 0x040fe40007f9e0ff */
[C---:B------:R-:W-:Y:S02]  /*20a80*/  IADD3 R61, P1, R74.reuse, 0x60, RZ ;  /* 0x000000604a3d7810 */ /* 0x040fe40007f3e0ff */
[C---:B------:R-:W-:Y:S02]  /*20a90*/  IADD3 R63, P2, R74.reuse, 0x40, RZ ;  /* 0x000000404a3f7810 */ /* 0x040fe40007f5e0ff */
[----:B------:R-:W-:Y:S02]  /*20aa0*/  IADD3 R65, P3, R74, 0x20, RZ ;  /* 0x000000204a417810 */ /* 0x000fe40007f7e0ff */
[----:B------:R-:W-:Y:S02]  /*20ab0*/  LOP3.LUT R54, R54, R55, RZ, 0x3c, !PT ;  /* 0x0000003736367212 */ /* 0x000fe400078e3cff */
        /* <DEDUP_REMOVED lines=31> */
[----:B------:R-:W-:Y:S01]  /*20cb0*/  MOV R149, R64 ;  /* 0x0000004000957202 */ /* 0x000fe20000000f00 */
[----:B------:R-:W-:Y:S06]  /*20cc0*/  BRA.DIV UR4, `(.L_x_4697) ;  /* 0x000000e604c87947 */ /* 0x000fec000b800000 */
[----:B------:R-:W-:Y:S01]  /*20cd0*/  SEL R86, R88, R125, P0 ;  /* 0x0000007d58567207 */ /* 0x000fe20000000000 */
[----:B-----5:R-:W-:Y:S01]  /*20ce0*/  SHFL.IDX PT, R3, R3, R40, 0x1c1f ;  /* 0x001c1f2803037589 */ /* 0x020fe200000e0000 */
        /* <DEDUP_REMOVED lines=31> */
[----:B------:R-:W-:Y:S02]  /*20ee0*/  LOP3.LUT R70, R40, 0x2, RZ, 0x3c, !PT ;  /* 0x0000000228467812 */ /* 0x000fe400078e3cff */
        /* <DEDUP_REMOVED lines=93> */
[----:B------:R-:W-:-:S03]  /*214c0*/  SEL R30, R143, R89, P0 ;  /* 0x000000598f1e7207 */ /* 0x000fc60000000000 */
[----:B------:R-:W1:Y:S01]  /*214d0*/  SHFL.IDX PT, R112, R104, R40, 0x1c1f ;  /* 0x001c1f2868707589 */ /* 0x000e6200000e0000 */
[----:B0-----:R-:W-:-:S03]  /*214e0*/  SEL R4, R99, R93, P0 ;  /* 0x0000005d63047207 */ /* 0x001fc60000000000 */
[----:B------:R0:W2:Y:S01]  /*214f0*/  SHFL.IDX PT, R89, R79, R40, 0x1c1f ;  /* 0x001c1f284f597589 */ /* 0x0000a200000e0000 */
[----:B---3--:R-:W-:Y:S02]  /*21500*/  SEL R5, R91, R135, P0 ;  /* 0x000000875b057207 */ /* 0x008fe40000000000 */
[----:B------:R-:W-:Y:S01]  /*21510*/  SEL R6, R135, R91, P0 ;  /* 0x0000005b87067207 */ /* 0x000fe20000000000 */
[----:B------:R-:W-:Y:S01]  /*21520*/  SHFL.IDX PT, R94, R133, R40, 0x1c1f ;  /* 0x001c1f28855e7589 */ /* 0x000fe200000e0000 */
[----:B------:R-:W-:Y:S02]  /*21530*/  SEL R91, R92, R37, P0 ;  /* 0x000000255c5b7207 */ /* 0x000fe40000000000 */
[----:B------:R-:W-:Y:S01]  /*21540*/  SEL R92, R37, R92, P0 ;  /* 0x0000005c255c7207 */ /* 0x000fe20000000000 */
[----:B------:R-:W3:Y:S01]  /*21550*/  SHFL.IDX PT, R98, R134, R40, 0x1c1f ;  /* 0x001c1f2886627589 */ /* 0x000ee200000e0000 */
[----:B0-----:R-:W-:-:S03]  /*21560*/  SEL R79, R3, R2, P0 ;  /* 0x00000002034f7207 */ /* 0x001fc60000000000 */
[----:B------:R-:W-:Y:S01]  /*21570*/  SHFL.IDX PT, R116, R85, R40, 0x1c1f ;  /* 0x001c1f2855747589 */ /* 0x000fe200000e0000 */
[----:B----4-:R-:W-:Y:S02]  /*21580*/  SEL R78, R95, R97, P0 ;  /* 0x000000615f4e7207 */ /* 0x010fe40000000000 */
        /* <DEDUP_REMOVED lines=19> */
[----:B------:R-:W0:Y:S01]  /*216c0*/  SHFL.IDX PT, R64, R64, R70, 0x1c1f ;  /* 0x001c1f4640407589 */ /* 0x000e2200000e0000 */
[----:B------:R-:W-:Y:S02]  /*216d0*/  SEL R98, R77, R98, P0 ;  /* 0x000000624d627207 */ /* 0x000fe40000000000 */
[----:B------:R-:W-:Y:S01]  /*216e0*/  SEL R100, R11, R100, P0 ;  /* 0x000000640b647207 */ /* 0x000fe20000000000 */
[----:B------:R1:W2:Y:S01]  /*216f0*/  SHFL.IDX PT, R73, R8, R70, 0x1c1f ;  /* 0x001c1f4608497589 */ /* 0x0002a200000e0000 */
[----:B------:R-:W-:-:S03]  /*21700*/  IMAD.MOV.U32 R11, RZ, RZ, RZ ;  /* 0x000000ffff0b7224 */ /* 0x000fc600078e00ff */
[----:B------:R2:W3:Y:S04]  /*21710*/  SHFL.IDX PT, R138, R10, R70, 0x1c1f ;  /* 0x001c1f460a8a7589 */ /* 0x0004e800000e0000 */
[----:B------:R-:W-:Y:S01]  /*21720*/  SHFL.IDX PT, R63, R63, R70, 0x1c1f ;  /* 0x001c1f463f3f7589 */ /* 0x000fe200000e0000 */
[----:B-1----:R-:W-:-:S03]  /*21730*/  SEL R8, R25, R9, P0 ;  /* 0x0000000919087207 */ /* 0x002fc60000000000 */
[----:B------:R-:W1:Y:S01]  /*21740*/  SHFL.IDX PT, R76, R76, R70, 0x1c1f ;  /* 0x001c1f464c4c7589 */ /* 0x000e6200000e0000 */
[----:B------:R-:W-:-:S03]  /*21750*/  SEL R9, R9, R25, P0 ;  /* 0x0000001909097207 */ /* 0x000fc60000000000 */
[----:B------:R-:W-:Y:S04]  /*21760*/  SHFL.IDX PT, R72, R28, R70, 0x1c1f ;  /* 0x001c1f461c487589 */ /* 0x000fe800000e0000 */
[----:B------:R-:W4:Y:S01]  /*21770*/  SHFL.IDX PT, R29, R29, R70, 0x1c1f ;  /* 0x001c1f461d1d7589 */ /* 0x000f2200000e0000 */
[----:B0-----:R-:W-:Y:S02]  /*21780*/  SEL R93, R94, R64, P0 ;  /* 0x000000405e5d7207 */ /* 0x001fe40000000000 */
[----:B------:R-:W-:Y:S01]  /*21790*/  SEL R94, R64, R94, P0 ;  /* 0x0000005e405e7207 */ /* 0x000fe20000000000 */
[----:B------:R-:W0:Y:S01]  /*217a0*/  SHFL.IDX PT, R144, R33, R70, 0x1c1f ;  /* 0x001c1f4621907589 */ /* 0x000e2200000e0000 */
[----:B--2---:R-:W-:Y:S02]  /*217b0*/  SEL R10, R20, R73, P0 ;  /* 0x00000049140a7207 */ /* 0x004fe40000000000 */
[----:B------:R-:W-:Y:S01]  /*217c0*/  SEL R20, R73, R20, P0 ;  /* 0x0000001449147207 */ /* 0x000fe20000000000 */
[----:B------:R-:W2:Y:S01]  /*217d0*/  SHFL.IDX PT, R143, R35, R70, 0x1c1f ;  /* 0x001c1f46238f7589 */ /* 0x000ea200000e0000 */
[----:B---3--:R-:W-:-:S03]  /*217e0*/  SEL R25, R114, R138, P0 ;  /* 0x0000008a72197207 */ /* 0x008fc60000000000 */
[----:B------:R0:W3:Y:S04]  /*217f0*/  SHFL.IDX PT, R85, R39, R70, 0x1c1f ;  /* 0x001c1f4627557589 */ /* 0x0000e800000e0000 */
[----:B------:R-:W3:Y:S01]  /*21800*/  SHFL.IDX PT, R74, R74, R70, 0x1c1f ;  /* 0x001c1f464a4a7589 */ /* 0x000ee200000e0000 */
[----:B-1----:R-:W-:Y:S02]  /*21810*/  SEL R112, R113, R76, P0 ;  /* 0x0000004c71707207 */ /* 0x002fe40000000000 */
[----:B------:R-:W-:Y:S01]  /*21820*/  SEL R113, R76, R113, P0 ;  /* 0x000000714c717207 */ /* 0x000fe20000000000 */
[----:B------:R-:W-:Y:S04]  /*21830*/  SHFL.IDX PT, R103, R102, R40, 0x1c1f ;  /* 0x001c1f2866677589 */ /* 0x000fe800000e0000 */
[----:B------:R1:W-:Y:S01]  /*21840*/  SHFL.IDX PT, R115, R108, R40, 0x1c1f ;  /* 0x001c1f286c737589 */ /* 0x0003e200000e0000 */
[----:B----4-:R-:W-:-:S02]  /*21850*/  SEL R28, R34, R29, P0 ;  /* 0x0000001d221c7207 */ /* 0x010fc40000000000 */
[----:B------:R-:W-:Y:S01]  /*21860*/  SEL R29, R29, R34, P0 ;  /* 0x000000221d1d7207 */ /* 0x000fe20000000000 */
[----:B------:R-:W-:Y:S01]  /*21870*/  SHFL.IDX PT, R83, R117, R40, 0x1c1f ;  /* 0x001c1f2875537589 */ /* 0x000fe200000e0000 */
[----:B0-----:R-:W-:-:S03]  /*21880*/  SEL R39, R144, R130, P0 ;  /* 0x0000008290277207 */ /* 0x001fc60000000000 */
[----:B------:R-:W-:Y:S01]  /*21890*/  SHFL.IDX PT, R75, R46, R40, 0x1c1f ;  /* 0x001c1f282e4b7589 */ /* 0x000fe200000e0000 */
[----:B--2---:R-:W-:Y:S02]  /*218a0*/  SEL R37, R143, R128, P0 ;  /* 0x000000808f257207 */ /* 0x004fe40000000000 */
[----:B-1----:R-:W-:Y:S01]  /*218b0*/  SEL R108, R109, R63, P0 ;  /* 0x0000003f6d6c7207 */ /* 0x002fe20000000000 */
[----:B------:R-:W-:Y:S01]  /*218c0*/  SHFL.IDX PT, R125, R66, R40, 0x1c1f ;  /* 0x001c1f28427d7589 */ /* 0x000fe200000e0000 */
[----:B---3--:R-:W-:Y:S02]  /*218d0*/  SEL R60, R126, R85, P0 ;  /* 0x000000557e3c7207 */ /* 0x008fe40000000000 */
[----:B------:R-:W-:Y:S01]  /*218e0*/  SEL R61, R85, R126, P0 ;  /* 0x0000007e553d7207 */ /* 0x000fe20000000000 */
[----:B------:R-:W-:Y:S01]  /*218f0*/  SHFL.IDX PT, R131, R65, R40, 0x1c1f ;  /* 0x001c1f2841837589 */ /* 0x000fe200000e0000 */
[----:B------:R-:W-:Y:S02]  /*21900*/  SEL R123, R124, R74, P0 ;  /* 0x0000004a7c7b7207 */ /* 0x000fe40000000000 */
[----:B------:R-:W-:Y:S01]  /*21910*/  SEL R109, R63, R109, P0 ;  /* 0x0000006d3f6d7207 */ /* 0x000fe20000000000 */
[----:B------:R-:W-:Y:S01]  /*21920*/  SHFL.IDX PT, R129, R68, R40, 0x1c1f ;  /* 0x001c1f2844817589 */ /* 0x000fe200000e0000 */
[----:B------:R-:W-:-:S03]  /*21930*/  SEL R124, R74, R124, P0 ;  /* 0x0000007c4a7c7207 */ /* 0x000fc60000000000 */
[----:B------:R-:W0:Y:S04]  /*21940*/  SHFL.IDX PT, R136, R7, R70, 0x1c1f ;  /* 0x001c1f4607887589 */ /* 0x000e2800000e0000 */
[----:B------:R-:W1:Y:S04]  /*21950*/  SHFL.IDX PT, R55, R55, R70, 0x1c1f ;  /* 0x001c1f4637377589 */ /* 0x000e6800000e0000 */
[----:B------:R-:W2:Y:S04]  /*21960*/  SHFL.IDX PT, R140, R24, R70, 0x1c1f ;  /* 0x001c1f46188c7589 */ /* 0x000ea800000e0000 */
[----:B------:R3:W4:Y:S04]  /*21970*/  SHFL.IDX PT, R139, R26, R70, 0x1c1f ;  /* 0x001c1f461a8b7589 */ /* 0x00072800000e0000 */
[----:B------:R-:W4:Y:S04]  /*21980*/  SHFL.IDX PT, R54, R54, R70, 0x1c1f ;  /* 0x001c1f4636367589 */ /* 0x000f2800000e0000 */
[----:B------:R1:W4:Y:S01]  /*21990*/  SHFL.IDX PT, R145, R36, R70, 0x1c1f ;  /* 0x001c1f4624917589 */ /* 0x00032200000e0000 */
[----:B---3--:R-:W-:-:S03]  /*219a0*/  SEL R26, R138, R114, P0 ;  /* 0x000000728a1a7207 */ /* 0x008fc60000000000 */
[----:B------:R-:W-:Y:S01]  /*219b0*/  SHFL.IDX PT, R122, R59, R70, 0x1c1f ;  /* 0x001c1f463b7a7589 */ /* 0x000fe200000e0000 */
[----:B0-----:R-:W-:Y:S02]  /*219c0*/  SEL R7, R86, R136, P0 ;  /* 0x0000008856077207 */ /* 0x001fe40000000000 */
[----:B------:R-:W-:Y:S01]  /*219d0*/  SEL R114, R115, R12, P0 ;  /* 0x0000000c73727207 */ /* 0x000fe20000000000 */
[----:B------:R0:W3:Y:S01]  /*219e0*/  SHFL.IDX PT, R146, R62, R70, 0x1c1f ;  /* 0x001c1f463e927589 */ /* 0x0000e200000e0000 */
[----:B-1----:R-:W-:Y:S02]  /*219f0*/  SEL R89, R90, R55, P0 ;  /* 0x000000375a597207 */ /* 0x002fe40000000000 */
[----:B------:R-:W-:Y:S01]  /*21a00*/  SEL R36, R128, R143, P0 ;  /* 0x0000008f80247207 */ /* 0x000fe20000000000 */
[----:B------:R-:W1:Y:S01]  /*21a10*/  SHFL.IDX PT, R41, R41, R70, 0x1c1f ;  /* 0x001c1f4629297589 */ /* 0x000e6200000e0000 */
[----:B--2---:R-:W-:Y:S02]  /*21a20*/  SEL R102, R103, R140, P0 ;  /* 0x0000008c67667207 */ /* 0x004fe40000000000 */
[----:B------:R-:W-:Y:S01]  /*21a30*/  SEL R86, R136, R86, P0 ;  /* 0x0000005688567207 */ /* 0x000fe20000000000 */
[----:B------:R-:W2:Y:S01]  /*21a40*/  SHFL.IDX PT, R49, R49, R70, 0x1c1f ;  /* 0x001c1f4631317589 */ /* 0x000ea200000e0000 */
[----:B----4-:R-:W-:-:S02]  /*21a50*/  SEL R27, R101, R139, P0 ;  /* 0x0000008b651b7207 */ /* 0x010fc40000000000 */
[----:B------:R-:W-:Y:S01]  /*21a60*/  SEL R90, R55, R90, P0 ;  /* 0x0000005a375a7207 */ /* 0x000fe20000000000 */
[----:B------:R-:W4:Y:S01]  /*21a70*/  SHFL.IDX PT, R53, R53, R70, 0x1c1f ;  /* 0x001c1f4635357589 */ /* 0x000f2200000e0000 */
[----:B------:R-:W-:Y:S02]  /*21a80*/  SEL R104, R105, R54, P0 ;  /* 0x0000003669687207 */ /* 0x000fe40000000000 */
[----:B------:R-:W-:Y:S01]  /*21a90*/  SEL R103, R140, R103, P0 ;  /* 0x000000678c677207 */ /* 0x000fe20000000000 */
[----:B------:R-:W-:Y:S01]  /*21aa0*/  SHFL.IDX PT, R58, R58, R70, 0x1c1f ;  /* 0x001c1f463a3a7589 */ /* 0x000fe200000e0000 */
[----:B0-----:R-:W-:Y:S02]  /*21ab0*/  SEL R62, R116, R145, P0 ;  /* 0x00000091743e7207 */ /* 0x001fe40000000000 */
[----:B------:R-:W-:Y:S01]  /*21ac0*/  SEL R101, R139, R101, P0 ;  /* 0x000000658b657207 */ /* 0x000fe20000000000 */
[----:B------:R0:W4:Y:S01]  /*21ad0*/  SHFL.IDX PT, R56, R67, R70, 0x1c1f ;  /* 0x001c1f4643387589 */ /* 0x00012200000e0000 */
[----:B------:R-:W-:-:S02]  /*21ae0*/  SEL R105, R54, R105, P0 ;  /* 0x0000006936697207 */ /* 0x000fc40000000000 */
[----:B------:R-:W-:Y:S01]  /*21af0*/  SEL R115, R12, R115, P0 ;  /* 0x000000730c737207 */ /* 0x000fe20000000000 */
[----:B------:R2:W-:Y:S01]  /*21b00*/  SHFL.IDX PT, R82, R119, R40, 0x1c1f ;  /* 0x001c1f2877527589 */ /* 0x0005e200000e0000 */
[----:B---3--:R-:W-:Y:S02]  /*21b10*/  SEL R117, R118, R146, P0 ;  /* 0x0000009276757207 */ /* 0x008fe40000000000 */
[----:B------:R-:W-:Y:S01]  /*21b20*/  SEL R116, R145, R116, P0 ;  /* 0x0000007491747207 */ /* 0x000fe20000000000 */
[----:B------:R-:W-:Y:S01]  /*21b30*/  SHFL.IDX PT, R50, R50, R40, 0x1c1f ;  /* 0x001c1f2832327589 */ /* 0x000fe200000e0000 */
[----:B-1----:R-:W-:Y:S02]  /*21b40*/  SEL R68, R41, R75, P0 ;  /* 0x0000004b29447207 */ /* 0x002fe40000000000 */
[----:B0-----:R-:W-:Y:S01]  /*21b50*/  SEL R67, R75, R41, P0 ;  /* 0x000000294b437207 */ /* 0x001fe20000000000 */
[----:B------:R-:W-:Y:S01]  /*21b60*/  SHFL.IDX PT, R48, R48, R40, 0x1c1f ;  /* 0x001c1f2830307589 */ /* 0x000fe200000e0000 */
[----:B--2---:R-:W-:-:S02]  /*21b70*/  SEL R126, R127, R49, P0 ;  /* 0x000000317f7e7207 */ /* 0x004fc40000000000 */
[----:B------:R-:W-:Y:S01]  /*21b80*/  SEL R119, R83, R122, P0 ;  /* 0x0000007a53777207 */ /* 0x000fe20000000000 */
[----:B------:R-:W-:Y:S01]  /*21b90*/  SHFL.IDX PT, R51, R51, R40, 0x1c1f ;  /* 0x001c1f2833337589 */ /* 0x000fe200000e0000 */
[----:B----4-:R-:W-:Y:S02]  /*21ba0*/  SEL R77, R125, R53, P0 ;  /* 0x000000357d4d7207 */ /* 0x010fe40000000000 */
        /* <DEDUP_REMOVED lines=8> */
[----:B------:R-:W-:-:S03]  /*21c30*/  SEL R129, R56, R129, P0 ;  /* 0x0000008138817207 */ /* 0x000fc60000000000 */
[----:B------:R1:W2:Y:S04]  /*21c40*/  SHFL.IDX PT, R142, R30, R70, 0x1c1f ;  /* 0x001c1f461e8e7589 */ /* 0x0002a800000e0000 */
[----:B------:R-:W3:Y:S04]  /*21c50*/  SHFL.IDX PT, R141, R32, R70, 0x1c1f ;  /* 0x001c1f46208d7589 */ /* 0x000ee800000e0000 */
[----:B------:R4:W3:Y:S01]  /*21c60*/  SHFL.IDX PT, R59, R38, R70, 0x1c1f ;  /* 0x001c1f46263b7589 */ /* 0x0008e200000e0000 */
[----:B-1----:R-:W-:-:S03]  /*21c70*/  SEL R30, R31, R72, P0 ;  /* 0x000000481f1e7207 */ /* 0x002fc60000000000 */
[----:B------:R-:W1:Y:S01]  /*21c80*/  SHFL.IDX PT, R42, R42, R70, 0x1c1f ;  /* 0x001c1f462a2a7589 */ /* 0x000e6200000e0000 */
[----:B------:R-:W-:-:S03]  /*21c90*/  SEL R31, R72, R31, P0 ;  /* 0x0000001f481f7207 */ /* 0x000fc60000000000 */
[----:B------:R-:W1:Y:S01]  /*21ca0*/  SHFL.IDX PT, R43, R43, R70, 0x1c1f ;  /* 0x001c1f462b2b7589 */ /* 0x000e6200000e0000 */
[----:B----4-:R-:W-:-:S03]  /*21cb0*/  SEL R38, R130, R144, P0 ;  /* 0x0000009082267207 */ /* 0x010fc60000000000 */
[----:B------:R-:W-:Y:S01]  /*21cc0*/  SHFL.IDX PT, R44, R44, R70, 0x1c1f ;  /* 0x001c1f462c2c7589 */ /* 0x000fe200000e0000 */
[----:B------:R-:W-:Y:S02]  /*21cd0*/  SEL R130, R131, R58, P0 ;  /* 0x0000003a83827207 */ /* 0x000fe40000000000 */
[----:B0-----:R-:W-:Y:S01]  /*21ce0*/  SEL R21, R134, R137, P0 ;  /* 0x0000008986157207 */ /* 0x001fe20000000000 */
[----:B------:R-:W0:Y:S01]  /*21cf0*/  SHFL.IDX PT, R45, R45, R70, 0x1c1f ;  /* 0x001c1f462d2d7589 */ /* 0x000e2200000e0000 */
[----:B------:R-:W-:Y:S02]  /*21d00*/  SEL R24, R137, R134, P0 ;  /* 0x0000008689187207 */ /* 0x000fe40000000000 */
[----:B--2---:R-:W-:Y:S01]  /*21d10*/  SEL R34, R133, R142, P0 ;  /* 0x0000008e85227207 */ /* 0x004fe20000000000 */
[----:B------:R-:W2:Y:S01]  /*21d20*/  SHFL.IDX PT, R47, R47, R70, 0x1c1f ;  /* 0x001c1f462f2f7589 */ /* 0x000ea200000e0000 */
[----:B------:R-:W-:Y:S02]  /*21d30*/  SEL R35, R142, R133, P0 ;  /* 0x000000858e237207 */ /* 0x000fe40000000000 */
[----:B---3--:R-:W-:Y:S01]  /*21d40*/  SEL R32, R132, R141, P0 ;  /* 0x0000008d84207207 */ /* 0x008fe20000000000 */
[----:B------:R-:W3:Y:S01]  /*21d50*/  SHFL.IDX PT, R84, R147, R40, 0x1c1f ;  /* 0x001c1f2893547589 */ /* 0x000ee200000e0000 */
[----:B------:R-:W-:-:S02]  /*21d60*/  SEL R33, R141, R132, P0 ;  /* 0x000000848d217207 */ /* 0x000fc40000000000 */
[----:B------:R-:W-:Y:S01]  /*21d70*/  SEL R63, R82, R59, P0 ;  /* 0x0000003b523f7207 */ /* 0x000fe20000000000 */
[----:B------:R4:W3:Y:S01]  /*21d80*/  SHFL.IDX PT, R46, R71, R40, 0x1c1f ;  /* 0x001c1f28472e7589 */ /* 0x0008e200000e0000 */
[----:B------:R-:W-:Y:S02]  /*21d90*/  SEL R64, R59, R82, P0 ;  /* 0x000000523b407207 */ /* 0x000fe40000000000 */
[----:B-1----:R-:W-:Y:S01]  /*21da0*/  SEL R65, R50, R42, P0 ;  /* 0x0000002a32417207 */ /* 0x002fe20000000000 */
[----:B------:R-:W1:Y:S01]  /*21db0*/  SHFL.IDX PT, R14, R148, R70, 0x1c1f ;  /* 0x001c1f46940e7589 */ /* 0x000e6200000e0000 */
[----:B------:R-:W-:Y:S02]  /*21dc0*/  SEL R66, R42, R50, P0 ;  /* 0x000000322a427207 */ /* 0x000fe40000000000 */
[----:B------:R-:W-:Y:S01]  /*21dd0*/  SEL R72, R43, R48, P0 ;  /* 0x000000302b487207 */ /* 0x000fe20000000000 */
[----:B------:R2:W1:Y:S01]  /*21de0*/  SHFL.IDX PT, R40, R69, R70, 0x1c1f ;  /* 0x001c1f4645287589 */ /* 0x00046200000e0000 */
[----:B------:R-:W-:-:S02]  /*21df0*/  SEL R131, R58, R131, P0 ;  /* 0x000000833a837207 */ /* 0x000fc40000000000 */
[----:B----4-:R-:W-:Y:S02]  /*21e00*/  SEL R71, R48, R43, P0 ;  /* 0x0000002b30477207 */ /* 0x010fe40000000000 */
[----:B0-----:R-:W-:Y:S02]  /*21e10*/  SEL R75, R52, R45, P0 ;  /* 0x0000002d344b7207 */ /* 0x001fe40000000000 */
[----:B------:R-:W-:Y:S02]  /*21e20*/  SEL R76, R45, R52, P0 ;  /* 0x000000342d4c7207 */ /* 0x000fe40000000000 */
[----:B--2---:R-:W-:Y:S02]  /*21e30*/  SEL R73, R57, R47, P0 ;  /* 0x0000002f39497207 */ /* 0x004fe40000000000 */
[----:B------:R-:W-:Y:S02]  /*21e40*/  SEL R69, R51, R44, P0 ;  /* 0x0000002c33457207 */ /* 0x000fe40000000000 */
[----:B------:R-:W-:-:S02]  /*21e50*/  SEL R70, R44, R51, P0 ;  /* 0x000000332c467207 */ /* 0x000fc40000000000 */
[----:B------:R-:W-:-:S07]  /*21e60*/  SEL R74, R47, R57, P0 ;  /* 0x000000392f4a7207 */ /* 0x000fce0000000000 */
.L_x_5006:
[----:B------:R-:W-:Y:S05]  /*21e70*/  WARPSYNC.ALL ;  /* 0x0000000000007948 */ /* 0x000fea0003800000 */
[----:B------:R-:W-:Y:S01]  /*21e80*/  BAR.SYNC.DEFER_BLOCKING 0x1, 0x100 ;  /* 0x0044000000007b1d */ /* 0x000fe20000010000 */
[----:B-1-3--:R-:W-:Y:S02]  /*21e90*/  SEL R82, R84, R14, P0 ;  /* 0x0000000e54527207 */ /* 0x00afe40000000000 */
[----:B------:R-:W-:Y:S02]  /*21ea0*/  SEL R84, R14, R84, P0 ;  /* 0x000000540e547207 */ /* 0x000fe40000000000 */
[----:B------:R-:W-:Y:S01]  /*21eb0*/  SEL R83, R46, R40, P0 ;  /* 0x000000282e537207 */ /* 0x000fe20000000000 */
[----:B------:R-:W-:Y:S01]  /*21ec0*/  ULDC.64 UR6, c[0x0][0xc08] ;  /* 0x0003020000067ab9 */ /* 0x000fe20000000a00 */
[----:B------:R-:W-:Y:S01]  /*21ed0*/  SEL R85, R40, R46, P0 ;  /* 0x0000002e28557207 */ /* 0x000fe20000000000 */
[----:B------:R-:W-:Y:S01]  /*21ee0*/  ULDC.64 UR4, c[0x0][0xc00] ;  /* 0x0003000000047ab9 */ /* 0x000fe20000000a00 */
[----:B------:R-:W-:Y:S01]  /*21ef0*/  F2FP.BF16.F32.PACK_AB R12, R78, R79 ;  /* 0x0000004f4e0c723e */ /* 0x000fe200000010ff */
[----:B------:R-:W0:Y:S01]  /*21f00*/  LDC R134, c[0x0][0xbe8] ;  /* 0x0002fa00ff867b82 */ /* 0x000e220000000800 */
        /* <DEDUP_REMOVED lines=8> */
[----:B------:R-:W-:-:S02]  /*21f90*/  ISETP.NE.U32.AND P0, PT, RZ, UR6, PT ;  /* 0x00000006ff007c0c */ /* 0x000fc4000bf05070 */
[----:B------:R-:W-:Y:S01]  /*21fa0*/  F2FP.BF16.F32.PACK_AB R44, R7, R87 ;  /* 0x00000057072c723e */ /* 0x000fe200000010ff */
[----:B------:R2:W-:Y:S01]  /*21fb0*/  STSM.16.M88.4 [R149], R40 ;  /* 0x0000002895007844 */ /* 0x0005e20000000200 */
        /* <DEDUP_REMOVED lines=16> */
[----:B------:R-:W-:Y:S02]  /*220c0*/  F2FP.BF16.F32.PACK_AB R58, R98, R100 ;  /* 0x00000064623a723e */ /* 0x000fe400000010ff */
[----:B------:R-:W-:Y:S02]  /*220d0*/  F2FP.BF16.F32.PACK_AB R59, R124, R64 ;  /* 0x000000407c3b723e */ /* 0x000fe400000010ff */
[----:B------:R-:W-:Y:S02]  /*220e0*/  ISETP.NE.AND.EX P0, PT, RZ, UR7, PT, P0 ;  /* 0x00000007ff007c0c */ /* 0x000fe4000bf05300 */
[----:B-1----:R-:W-:Y:S01]  /*220f0*/  F2FP.BF16.F32.PACK_AB R12, R8, R10 ;  /* 0x0000000a080c723e */ /* 0x002fe200000010ff */
[----:B------:R-:W-:Y:S01]  /*22100*/  STSM.16.M88.4 [R154], R56 ;  /* 0x000000389a007844 */ /* 0x000fe20000000200 */
[----:B------:R-:W-:-:S02]  /*22110*/  F2FP.BF16.F32.PACK_AB R13, R65, R67 ;  /* 0x00000043410d723e */ /* 0x000fc400000010ff */
[----:B------:R-:W-:Y:S02]  /*22120*/  F2FP.BF16.F32.PACK_AB R14, R9, R20 ;  /* 0x00000014090e723e */ /* 0x000fe400000010ff */
[----:B------:R-:W-:Y:S02]  /*22130*/  F2FP.BF16.F32.PACK_AB R15, R66, R68 ;  /* 0x00000044420f723e */ /* 0x000fe400000010ff */
[----:B--2---:R-:W-:Y:S01]  /*22140*/  F2FP.BF16.F32.PACK_AB R40, R21, R25 ;  /* 0x000000191528723e */ /* 0x004fe200000010ff */
[----:B---3--:R-:W1:Y:S01]  /*22150*/  LDC.64 R52, c[0x0][0xc00] ;  /* 0x00030000ff347b82 */ /* 0x008e620000000a00 */
[----:B------:R-:W-:Y:S01]  /*22160*/  F2FP.BF16.F32.PACK_AB R41, R69, R71 ;  /* 0x000000474529723e */ /* 0x000fe200000010ff */
[----:B------:R2:W-:Y:S01]  /*22170*/  STSM.16.M88.4 [R155], R12 ;  /* 0x0000000c9b007844 */ /* 0x0005e20000000200 */
[----:B------:R-:W-:Y:S02]  /*22180*/  F2FP.BF16.F32.PACK_AB R42, R24, R26 ;  /* 0x0000001a182a723e */ /* 0x000fe400000010ff */
[----:B------:R-:W-:-:S02]  /*22190*/  F2FP.BF16.F32.PACK_AB R43, R70, R72 ;  /* 0x00000048462b723e */ /* 0x000fc400000010ff */
[----:B------:R-:W-:Y:S02]  /*221a0*/  F2FP.BF16.F32.PACK_AB R44, R27, R102 ;  /* 0x000000661b2c723e */ /* 0x000fe400000010ff */
[----:B------:R-:W-:Y:S01]  /*221b0*/  F2FP.BF16.F32.PACK_AB R45, R73, R75 ;  /* 0x0000004b492d723e */ /* 0x000fe200000010ff */
[----:B------:R3:W-:Y:S01]  /*221c0*/  STSM.16.M88.4 [R156], R40 ;  /* 0x000000289c007844 */ /* 0x0007e20000000200 */
[----:B------:R-:W-:Y:S02]  /*221d0*/  F2FP.BF16.F32.PACK_AB R46, R101, R103 ;  /* 0x00000067652e723e */ /* 0x000fe400000010ff */
[----:B------:R-:W-:Y:S02]  /*221e0*/  F2FP.BF16.F32.PACK_AB R47, R74, R76 ;  /* 0x0000004c4a2f723e */ /* 0x000fe400000010ff */
[----:B------:R-:W-:Y:S02]  /*221f0*/  F2FP.BF16.F32.PACK_AB R48, R104, R106 ;  /* 0x0000006a6830723e */ /* 0x000fe400000010ff */
        /* <DEDUP_REMOVED lines=9> */
[----:B---3--:R-:W-:-:S02]  /*22290*/  F2FP.BF16.F32.PACK_AB R40, R112, R114 ;  /* 0x000000727028723e */ /* 0x008fc400000010ff */
[----:B------:R-:W-:Y:S01]  /*222a0*/  F2FP.BF16.F32.PACK_AB R42, R113, R115 ;  /* 0x00000073712a723e */ /* 0x000fe200000010ff */
[----:B------:R2:W-:Y:S01]  /*222b0*/  STSM.16.M88.4 [R159], R12 ;  /* 0x0000000c9f007844 */ /* 0x0005e20000000200 */
[----:B------:R-:W-:Y:S02]  /*222c0*/  F2FP.BF16.F32.PACK_AB R41, R83, R82 ;  /* 0x000000525329723e */ /* 0x000fe400000010ff */
[----:B------:R-:W-:Y:S01]  /*222d0*/  ISETP.NE.U32.AND P3, PT, RZ, UR4, PT ;  /* 0x00000004ff007c0c */ /* 0x000fe2000bf65070 */
[----:B------:R-:W-:Y:S01]  /*222e0*/  ULDC UR6, c[0x0][0xa88] ;  /* 0x0002a20000067ab9 */ /* 0x000fe20000000800 */
[----:B------:R-:W-:Y:S01]  /*222f0*/  F2FP.BF16.F32.PACK_AB R43, R85, R84 ;  /* 0x00000054552b723e */ /* 0x000fe200000010ff */
[----:B-1----:R-:W-:Y:S01]  /*22300*/  IMAD.WIDE R44, R226, 0x4, R52 ;  /* 0x00000004e22c7825 */ /* 0x002fe200078e0234 */
[----:B------:R-:W-:-:S03]  /*22310*/  ISETP.NE.AND.EX P3, PT, RZ, UR5, PT, P3 ;  /* 0x00000005ff007c0c */ /* 0x000fc6000bf65330 */
[----:B------:R1:W-:Y:S01]  /*22320*/  STSM.16.M88.4 [R160], R40 ;  /* 0x00000028a0007844 */ /* 0x0003e20000000200 */
[----:B------:R-:W-:Y:S08]  /*22330*/  BAR.SYNC.DEFER_BLOCKING 0x1, 0x100 ;  /* 0x0044000000007b1d */ /* 0x000ff00000010000 */
[----:B--2---:R-:W2:Y:S01]  /*22340*/  @P0 LDC.64 R12, c[0x0][0xc08] ;  /* 0x00030200ff0c0b82 */ /* 0x004ea20000000a00 */
[----:B------:R-:W-:Y:S01]  /*22350*/  IMAD.U32 R53, RZ, RZ, UR6 ;  /* 0x00000006ff357e24 */ /* 0x000fe2000f8e00ff */
[----:B------:R3:W5:Y:S01]  /*22360*/  @P3 LDG.E R11, desc[UR40][R44.64] ;  /* 0x000000282c0b3981 */ /* 0x000762000c1e1900 */
[----:B--2---:R-:W-:-:S05]  /*22370*/  @P0 IMAD.WIDE R12, R226, 0x4, R12 ;  /* 0x00000004e20c0825 */ /* 0x004fca00078e020c */
[----:B------:R3:W5:Y:S01]  /*22380*/  @P0 LDG.E R53, desc[UR40][R12.64] ;  /* 0x000000280c350981 */ /* 0x000762000c1e1900 */
[----:B------:R-:W-:Y:S01]  /*22390*/  IMAD.MOV.U32 R48, RZ, RZ, 0x9b8 ;  /* 0x000009b8ff307424 */ /* 0x000fe200078e00ff */
[----:B------:R-:W-:Y:S02]  /*223a0*/  ISETP.GT.AND P1, PT, R225, 0x1, PT ;  /* 0x00000001e100780c */ /* 0x000fe40003f24270 */
[----:B0-----:R-:W-:Y:S02]  /*223b0*/  ISETP.NE.AND P2, PT, R134, 0x1, PT ;  /* 0x000000018600780c */ /* 0x001fe40003f45270 */
[----:B------:R-:W-:-:S04]  /*223c0*/  SEL R48, R48, 0x978, P1 ;  /* 0x0000097830307807 */ /* 0x000fc80000800000 */
[----:B-1----:R3:W0:Y:S08]  /*223d0*/  LDC.64 R42, c[0x0][R48+0x220] ;  /* 0x00008800302a7b82 */ /* 0x0026300000000a00 */
[----:B------:R3:W1:Y:S08]  /*223e0*/  LDC.64 R46, c[0x0][R48+0x218] ;  /* 0x00008600302e7b82 */ /* 0x0006700000000a00 */
[----:B------:R3:W2:Y:S01]  /*223f0*/  LDC.64 R40, c[0x0][R48+0x228] ;  /* 0x00008a0030287b82 */ /* 0x0006a20000000a00 */
[----:B------:R-:W-:Y:S05]  /*22400*/  @P0 BRA `(.L_x_4698) ;  /* 0x0000000000100947 */ /* 0x000fea0003800000 */
[----:B------:R-:W-:Y:S05]  /*22410*/  @!P3 BRA `(.L_x_4698) ;  /* 0x00000000000cb947 */ /* 0x000fea0003800000 */
[----:B---3--:R-:W3:Y:S04]  /*22420*/  LDG.E R12, desc[UR40][R44.64] ;  /* 0x000000282c0c7981 */ /* 0x008ee8000c1e1900 */
[----:B-----5:R-:W3:Y:S02]  /*22430*/  LDG.E R53, desc[UR40][R44.64+0x4] ;  /* 0x000004282c357981 */ /* 0x020ee4000c1e1900 */
[----:B---3--:R-:W-:-:S07]  /*22440*/  IMAD.IADD R53, R53, 0x1, -R12 ;  /* 0x0000000135357824 */ /* 0x008fce00078e0a0c */
.L_x_4698:
[----:B------:R-:W4:Y:S04]  /*22450*/  LDL R54, [R1+0x70] ;  /* 0x0000700001367983 */ /* 0x000f280000100800 */
[----:B------:R-:W4:Y:S01]  /*22460*/  LDL R52, [R1+0x2c] ;  /* 0x00002c0001347983 */ /* 0x000f220000100800 */
[----:B---3--:R-:W3:Y:S01]  /*22470*/  LDC.64 R12, c[0x0][R48+0x210] ;  /* 0x00008400300c7b82 */ /* 0x008ee20000000a00 */
[----:B------:R-:W-:Y:S01]  /*22480*/  ISETP.NE.U32.AND P0, PT, RZ, UR4, PT ;  /* 0x00000004ff007c0c */ /* 0x000fe2000bf05070 */
[-C--:B-1----:R-:W-:Y:S01]  /*22490*/  IMAD R51, R47, R222.reuse, RZ ;  /* 0x000000de2f337224 */ /* 0x082fe200078e02ff */
[----:B------:R-:W-:Y:S01]  /*224a0*/  SHF.R.S32.HI R45, RZ, 0x1f, R226 ;  /* 0x0000001fff2d7819 */ /* 0x000fe200000114e2 */
[----:B------:R-:W-:Y:S01]  /*224b0*/  IMAD.WIDE.U32 R46, R46, R222, RZ ;  /* 0x000000de2e2e7225 */ /* 0x000fe200078e00ff */
[----:B------:R-:W-:-:S02]  /*224c0*/  ISETP.NE.AND.EX P0, PT, RZ, UR5, PT, P0 ;  /* 0x00000005ff007c0c */ /* 0x000fc4000bf05300 */
[----:B------:R-:W-:Y:S01]  /*224d0*/  SEL R49, R228, RZ, P1 ;  /* 0x000000ffe4317207 */ /* 0x000fe20000800000 */
[----:B------:R-:W1:Y:S01]  /*224e0*/  @P2 LDC R44, c[0x0][0xbec] ;  /* 0x0002fb00ff2c2b82 */ /* 0x000e620000000800 */
[----:B------:R-:W-:Y:S01]  /*224f0*/  SEL R132, R226, RZ, !P0 ;  /* 0x000000ffe2847207 */ /* 0x000fe20004000000 */
[----:B------:R-:W-:Y:S01]  /*22500*/  IMAD.IADD R50, R47, 0x1, R51 ;  /* 0x000000012f327824 */ /* 0x000fe200078e0233 */
[----:B------:R-:W-:Y:S01]  /*22510*/  SEL R45, R45, RZ, !P0 ;  /* 0x000000ff2d2d7207 */ /* 0x000fe20004000000 */
[-C--:B--2---:R-:W-:Y:S01]  /*22520*/  IMAD R47, R41, R49.reuse, RZ ;  /* 0x00000031292f7224 */ /* 0x084fe200078e02ff */
[----:B-----5:R-:W-:Y:S01]  /*22530*/  SHF.R.S32.HI R133, RZ, 0x1f, R11 ;  /* 0x0000001fff857819 */ /* 0x020fe2000001140b */
[----:B0-----:R-:W-:Y:S02]  /*22540*/  IMAD R43, R43, R132, RZ ;  /* 0x000000842b2b7224 */ /* 0x001fe400078e02ff */
[----:B------:R-:W0:Y:S01]  /*22550*/  @P2 LDC R57, c[0x0][0xbf0] ;  /* 0x0002fc00ff392b82 */ /* 0x000e220000000800 */
[----:B------:R-:W-:-:S04]  /*22560*/  IMAD.WIDE.U32 R40, R40, R49, RZ ;  /* 0x0000003128287225 */ /* 0x000fc800078e00ff */
[C---:B------:R-:W-:Y:S02]  /*22570*/  IMAD R55, R42.reuse, R45, R43 ;  /* 0x0000002d2a377224 */ /* 0x040fe400078e022b */
[----:B------:R-:W-:Y:S01]  /*22580*/  IMAD.WIDE.U32 R42, R42, R132, RZ ;  /* 0x000000842a2a7225 */ /* 0x000fe200078e00ff */
[----:B------:R-:W2:Y:S03]  /*22590*/  LDC.64 R14, c[0x0][0xba8] ;  /* 0x0002ea00ff0e7b82 */ /* 0x000ea60000000a00 */
[----:B------:R-:W-:Y:S01]  /*225a0*/  IMAD.IADD R45, R221, 0x1, R207 ;  /* 0x00000001dd2d7824 */ /* 0x000fe200078e02cf */
[----:B------:R-:W-:Y:S01]  /*225b0*/  IADD3 R46, P0, P3, R42, R46, R11 ;  /* 0x0000002e2a2e7210 */ /* 0x000fe20007b1e00b */
[----:B------:R-:W-:Y:S02]  /*225c0*/  IMAD.IADD R55, R43, 0x1, R55 ;  /* 0x000000012b377824 */ /* 0x000fe400078e0237 */
[----:B------:R-:W-:-:S02]  /*225d0*/  IMAD.MOV.U32 R43, RZ, RZ, R45 ;  /* 0x000000ffff2b7224 */ /* 0x000fc400078e002d */
[----:B-1----:R-:W-:-:S04]  /*225e0*/  @P2 IMAD.HI.U32 R42, R45, R44, RZ ;  /* 0x0000002c2d2a2227 */ /* 0x002fc800078e00ff */
[----:B------:R-:W-:Y:S01]  /*225f0*/  IMAD.IADD R47, R41, 0x1, R47 ;  /* 0x00000001292f7824 */ /* 0x000fe200078e022f */
[----:B0-----:R-:W-:Y:S02]  /*22600*/  @P2 SHF.R.U32.HI R43, RZ, R57, R42 ;  /* 0x00000039ff2b2219 */ /* 0x001fe4000001162a */
[----:B------:R-:W-:Y:S02]  /*22610*/  IADD3.X R42, R55, R50, R133, P0, P3 ;  /* 0x00000032372a7210 */ /* 0x000fe400007e6485 */
[----:B------:R-:W-:Y:S01]  /*22620*/  IADD3 R40, P0, P3, R43, R46, R40 ;  /* 0x0000002e2b287210 */ /* 0x000fe20007b1e028 */
[--C-:B------:R-:W-:Y:S01]  /*22630*/  IMAD.MOV R44, RZ, RZ, -R43.reuse ;  /* 0x000000ffff2c7224 */ /* 0x100fe200078e0a2b */
[----:B------:R-:W-:Y:S01]  /*22640*/  SHF.R.S32.HI R41, RZ, 0x1f, R43 ;  /* 0x0000001fff297819 */ /* 0x000fe2000001142b */
[----:B--2---:R-:W0:Y:S02]  /*22650*/  @!P1 LDC R14, c[0x0][0xb50] ;  /* 0x0002d400ff0e9b82 */ /* 0x004e240000000800 */
[----:B------:R-:W-:Y:S01]  /*22660*/  IMAD R43, R134, R44, R45 ;  /* 0x0000002c862b7224 */ /* 0x000fe200078e022d */
[----:B------:R-:W-:Y:S01]  /*22670*/  IADD3.X R41, R41, R42, R47, P0, P3 ;  /* 0x0000002a29297210 */ /* 0x000fe200007e642f */
[----:B------:R-:W-:-:S02]  /*22680*/  IMAD R42, R53, R134, RZ ;  /* 0x00000086352a7224 */ /* 0x000fc400078e02ff */
[-C--:B---3--:R-:W-:Y:S01]  /*22690*/  IMAD R13, R13, R43.reuse, RZ ;  /* 0x0000002b0d0d7224 */ /* 0x088fe200078e02ff */
[----:B------:R-:W-:Y:S01]  /*226a0*/  SHF.R.S32.HI R47, RZ, 0x1f, R43 ;  /* 0x0000001fff2f7819 */ /* 0x000fe2000001142b */
[C---:B------:R-:W-:Y:S01]  /*226b0*/  IMAD.WIDE.U32 R40, R12.reuse, R43, R40 ;  /* 0x0000002b0c287225 */ /* 0x040fe200078e0028 */
[----:B------:R-:W1:Y:S03]  /*226c0*/  @!P1 LDC R15, c[0x0][0xb54] ;  /* 0x0002d500ff0f9b82 */ /* 0x000e660000000800 */
[----:B------:R-:W-:-:S04]  /*226d0*/  IMAD R13, R12, R47, R13 ;  /* 0x0000002f0c0d7224 */ /* 0x000fc800078e020d */
[----:B------:R-:W-:Y:S01]  /*226e0*/  IMAD.IADD R12, R41, 0x1, R13 ;  /* 0x00000001290c7824 */ /* 0x000fe200078e020d */
[----:B0-----:R-:W-:-:S05]  /*226f0*/  LEA R44, P0, R40, R14, 0x2 ;  /* 0x0000000e282c7211 */ /* 0x001fca00078010ff */
[----:B------:R-:W-:Y:S01]  /*22700*/  SHFL.IDX PT, R14, R44, 0x1, 0x1c1f ;  /* 0x003c1f002c0e7f89 */ /* 0x000fe200000e0000 */
[----:B-1----:R-:W-:-:S03]  /*22710*/  LEA.HI.X R40, R40, R15, R12, 0x2, P0 ;  /* 0x0000000f28287211 */ /* 0x002fc600000f140c */
[----:B------:R-:W-:Y:S04]  /*22720*/  SHFL.IDX PT, R12, R44, RZ, 0x1c1f ;  /* 0x001c1fff2c0c7589 */ /* 0x000fe800000e0000 */
[----:B------:R-:W0:Y:S04]  /*22730*/  SHFL.IDX PT, R13, R40, RZ, 0x1c1f ;  /* 0x001c1fff280d7589 */ /* 0x000e2800000e0000 */
[----:B------:R-:W1:Y:S01]  /*22740*/  SHFL.IDX PT, R15, R40, 0x1, 0x1c1f ;  /* 0x003c1f00280f7f89 */ /* 0x000e6200000e0000 */
[----:B----4-:R-:W-:Y:S01]  /*22750*/  IMAD.IADD R41, R54, 0x1, R207 ;  /* 0x0000000136297824 */ /* 0x010fe200078e02cf */
[----:B------:R-:W-:-:S03]  /*22760*/  LOP3.LUT P0, RZ, R52, 0x3, RZ, 0xc0, !PT ;  /* 0x0000000334ff7812 */ /* 0x000fc6000780c0ff */
[C---:B------:R-:W-:Y:S01]  /*22770*/  VIADD R43, R41.reuse, 0x8 ;  /* 0x00000008292b7836 */ /* 0x040fe20000000000 */
[----:B------:R-:W-:-:S04]  /*22780*/  ISETP.GE.OR P3, PT, R41, R42, P0 ;  /* 0x0000002a2900720c */ /* 0x000fc80000766670 */
[----:B------:R-:W-:-:S09]  /*22790*/  ISETP.GE.OR P0, PT, R43, R42, P0 ;  /* 0x0000002a2b00720c */ /* 0x000fd20000706670 */
        /* <DEDUP_REMOVED lines=26> */
[----:B------:R-:W5:Y:S01]  /*22940*/  LD.E.128 R24, desc[UR40][R24.64] ;  /* 0x0000002818187980 */ /* 0x000f62000c101d00 */
[----:B------:R-:W-:Y:S02]  /*22950*/  LOP3.LUT R28, R29, 0x380, RZ, 0xc0, !PT ;  /* 0x000003801d1c7812 */ /* 0x000fe400078ec0ff */
[----:B------:R-:W-:-:S02]  /*22960*/  SHF.R.U64 R48, R48, 0x3, RZ ;  /* 0x0000000330307819 */ /* 0x000fc400000012ff */
[----:B------:R-:W-:Y:S02]  /*22970*/  LOP3.LUT R32, R33, 0x380, RZ, 0xc0, !PT ;  /* 0x0000038021207812 */ /* 0x000fe400078ec0ff */
[----:B------:R-:W-:Y:S01]  /*22980*/  LOP3.LUT R48, R48, R49, RZ, 0x3c, !PT ;  /* 0x0000003130307212 */ /* 0x000fe200078e3cff */
[--C-:B------:R-:W-:Y:S01]  /*22990*/  IMAD.X R49, RZ, RZ, R81.reuse, P3 ;  /* 0x000000ffff317224 */ /* 0x100fe200018e0651 */
[----:B------:R-:W-:Y:S02]  /*229a0*/  IADD3 R3, P3, R80, 0xb000, RZ ;  /* 0x0000b00050037810 */ /* 0x000fe40007f7e0ff */
[----:B------:R-:W-:Y:S02]  /*229b0*/  LOP3.LUT R36, R37, 0x380, RZ, 0xc0, !PT ;  /* 0x0000038025247812 */ /* 0x000fe400078ec0ff */
[----:B------:R-:W-:Y:S01]  /*229c0*/  LOP3.LUT R0, R3, 0x380, RZ, 0xc0, !PT ;  /* 0x0000038003007812 */ /* 0x000fe200078ec0ff */
[----:B------:R-:W-:Y:S01]  /*229d0*/  IMAD.X R69, RZ, RZ, R81, P3 ;  /* 0x000000ffff457224 */ /* 0x000fe200018e0651 */
[----:B------:R-:W-:Y:S01]  /*229e0*/  LOP3.LUT R44, R45, 0x380, RZ, 0xc0, !PT ;  /* 0x000003802d2c7812 */ /* 0x000fe200078ec0ff */
[----:B------:R-:W5:Y:S01]  /*229f0*/  LD.E.128 R48, desc[UR40][R48.64] ;  /* 0x0000002830307980 */ /* 0x000f62000c101d00 */
[----:B------:R-:W-:-:S02]  /*22a00*/  SHF.R.U64 R0, R0, 0x3, RZ ;  /* 0x0000000300007819 */ /* 0x000fc400000012ff */
[----:B------:R-:W-:Y:S02]  /*22a10*/  SHF.R.U64 R28, R28, 0x3, RZ ;  /* 0x000000031c1c7819 */ /* 0x000fe400000012ff */
[----:B------:R-:W-:Y:S01]  /*22a20*/  LOP3.LUT R68, R0, R3, RZ, 0x3c, !PT ;  /* 0x0000000300447212 */ /* 0x000fe200078e3cff */
[----:B------:R-:W-:Y:S01]  /*22a30*/  IMAD R0, R133, UR4, RZ ;  /* 0x0000000485007c24 */ /* 0x000fe2000f8e02ff */
[----:B------:R-:W-:Y:S01]  /*22a40*/  SHF.R.U64 R32, R32, 0x3, RZ ;  /* 0x0000000320207819 */ /* 0x000fe200000012ff */
[C---:B------:R-:W-:Y:S01]  /*22a50*/  IMAD.WIDE.U32 R2, R11.reuse, UR4, RZ ;  /* 0x000000040b027c25 */ /* 0x040fe2000f8e00ff */
[----:B------:R-:W-:Y:S02]  /*22a60*/  SHF.R.U64 R36, R36, 0x3, RZ ;  /* 0x0000000324247819 */ /* 0x000fe400000012ff */
[----:B------:R-:W-:Y:S01]  /*22a70*/  SHF.R.U64 R44, R44, 0x3, RZ ;  /* 0x000000032c2c7819 */ /* 0x000fe200000012ff */
[----:B------:R-:W-:Y:S01]  /*22a80*/  IMAD R13, R11, UR5, R0 ;  /* 0x000000050b0d7c24 */ /* 0x000fe2000f8e0200 */
[----:B------:R-:W-:Y:S01]  /*22a90*/  LOP3.LUT R28, R28, R29, RZ, 0x3c, !PT ;  /* 0x0000001d1c1c7212 */ /* 0x000fe200078e3cff */
[----:B------:R-:W-:Y:S01]  /*22aa0*/  IMAD R0, R41, 0x20, R8 ;  /* 0x0000002029007824 */ /* 0x000fe200078e0208 */
[----:B------:R-:W-:Y:S01]  /*22ab0*/  LOP3.LUT R32, R32, R33, RZ, 0x3c, !PT ;  /* 0x0000002120207212 */ /* 0x000fe200078e3cff */
[--C-:B------:R-:W-:Y:S01]  /*22ac0*/  IMAD.X R29, RZ, RZ, R81.reuse, P4 ;  /* 0x000000ffff1d7224 */ /* 0x100fe200020e0651 */
[----:B------:R-:W-:Y:S01]  /*22ad0*/  LOP3.LUT R36, R36, R37, RZ, 0x3c, !PT ;  /* 0x0000002524247212 */ /* 0x000fe200078e3cff */
[--C-:B------:R-:W-:Y:S01]  /*22ae0*/  IMAD.X R33, RZ, RZ, R81.reuse, P5 ;  /* 0x000000ffff217224 */ /* 0x100fe200028e0651 */
[----:B------:R-:W-:Y:S01]  /*22af0*/  LOP3.LUT R44, R44, R45, RZ, 0x3c, !PT ;  /* 0x0000002d2c2c7212 */ /* 0x000fe200078e3cff */
[--C-:B------:R-:W-:Y:S01]  /*22b00*/  IMAD.X R37, RZ, RZ, R81.reuse, P0 ;  /* 0x000000ffff257224 */ /* 0x100fe200000e0651 */
[C---:B------:R-:W-:Y:S01]  /*22b10*/  IADD3 R53, P4, R80.reuse, 0x7000, RZ ;  /* 0x0000700050357810 */ /* 0x040fe20007f9e0ff */
[----:B------:R-:W-:Y:S01]  /*22b20*/  IMAD.X R45, RZ, RZ, R81, P1 ;  /* 0x000000ffff2d7224 */ /* 0x000fe200008e0651 */
[C---:B------:R-:W-:Y:S01]  /*22b30*/  IADD3 R57, P5, R80.reuse, 0x8000, RZ ;  /* 0x0000800050397810 */ /* 0x040fe20007fbe0ff */
[----:B------:R-:W-:Y:S01]  /*22b40*/  IMAD.IADD R3, R3, 0x1, R13 ;  /* 0x0000000103037824 */ /* 0x000fe200078e020d */
[C---:B------:R-:W-:Y:S01]  /*22b50*/  IADD3 R61, P0, R80.reuse, 0x9000, RZ ;  /* 0x00009000503d7810 */ /* 0x040fe20007f1e0ff */
[----:B------:R-:W-:Y:S01]  /*22b60*/  ULDC.64 UR4, c[0x0][0xae8] ;  /* 0x0002ba0000047ab9 */ /* 0x000fe20000000a00 */
[----:B------:R-:W-:Y:S01]  /*22b70*/  IADD3 R65, P1, R80, 0xa000, RZ ;  /* 0x0000a00050417810 */ /* 0x000fe20007f3e0ff */
[----:B------:R-:W-:Y:S01]  /*22b80*/  IMAD.IADD R10, R207, 0x1, R0 ;  /* 0x00000001cf0a7824 */ /* 0x000fe200078e0200 */
[----:B------:R-:W-:Y:S01]  /*22b90*/  LOP3.LUT R52, R53, 0x380, RZ, 0xc0, !PT ;  /* 0x0000038035347812 */ /* 0x000fe200078ec0ff */
[----:B------:R-:W-:Y:S01]  /*22ba0*/  IMAD.WIDE.U32 R2, R222, UR4, R2 ;  /* 0x00000004de027c25 */ /* 0x000fe2000f8e0002 */
[----:B------:R-:W-:Y:S01]  /*22bb0*/  LOP3.LUT R56, R57, 0x380, RZ, 0xc0, !PT ;  /* 0x0000038039387812 */ /* 0x000fe200078ec0ff */
[----:B------:R-:W5:Y:S01]  /*22bc0*/  LD.E.128 R28, desc[UR40][R28.64] ;  /* 0x000000281c1c7980 */ /* 0x000f62000c101d00 */
[----:B------:R-:W-:-:S02]  /*22bd0*/  LOP3.LUT R60, R61, 0x380, RZ, 0xc0, !PT ;  /* 0x000003803d3c7812 */ /* 0x000fc400078ec0ff */
[----:B------:R-:W-:Y:S01]  /*22be0*/  LOP3.LUT R64, R65, 0x380, RZ, 0xc0, !PT ;  /* 0x0000038041407812 */ /* 0x000fe200078ec0ff */
[----:B0-----:R-:W-:Y:S01]  /*22bf0*/  @P2 IMAD.HI.U32 R0, R10, R15, RZ ;  /* 0x0000000f0a002227 */ /* 0x001fe200078e00ff */
[----:B------:R-:W-:Y:S01]  /*22c00*/  SHF.R.S32.HI R13, RZ, 0x1f, R132 ;  /* 0x0000001fff0d7819 */ /* 0x000fe20000011484 */
[----:B------:R-:W5:Y:S01]  /*22c10*/  LD.E.128 R32, desc[UR40][R32.64] ;  /* 0x0000002820207980 */ /* 0x000f62000c101d00 */
[----:B------:R-:W-:Y:S01]  /*22c20*/  LOP3.LUT R5, R80, 0x380, RZ, 0xc0, !PT ;  /* 0x0000038050057812 */ /* 0x000fe200078ec0ff */
        /* <DEDUP_REMOVED lines=10> */
[----:B-1----:R-:W-:Y:S01]  /*22cd0*/  @P2 SHF.R.U32.HI R11, RZ, R21, R0 ;  /* 0x00000015ff0b2219 */ /* 0x002fe20000011600 */
        /* <DEDUP_REMOVED lines=11> */
[----:B------:R-:W-:Y:S01]  /*22d90*/  SHF.R.S32.HI R0, RZ, 0x1f, R11 ;  /* 0x0000001fff007819 */ /* 0x000fe2000001140b */
[----:B------:R-:W-:Y:S01]  /*22da0*/  IMAD.WIDE.U32 R132, R132, UR4, R2 ;  /* 0x0000000484847c25 */ /* 0x000fe2000f8e0002 */
[----:B------:R-:W5:Y:S01]  /*22db0*/  LD.E.128 R52, desc[UR40][R52.64] ;  /* 0x0000002834347980 */ /* 0x000f62000c101d00 */
[----:B------:R-:W-:-:S02]  /*22dc0*/  ULDC.64 UR4, c[0x0][0xae0] ;  /* 0x0002b80000047ab9 */ /* 0x000fc40000000a00 */
[----:B------:R-:W-:Y:S01]  /*22dd0*/  IMAD.MOV R3, RZ, RZ, -R11 ;  /* 0x000000ffff037224 */ /* 0x000fe200078e0a0b */
[----:B------:R0:W5:Y:S01]  /*22de0*/  LD.E.128 R4, desc[UR40][R80.64] ;  /* 0x0000002850047980 */ /* 0x000162000c101d00 */
[----:B------:R-:W-:Y:S02]  /*22df0*/  IMAD.IADD R133, R133, 0x1, R13 ;  /* 0x0000000185857824 */ /* 0x000fe400078e020d */
[----:B------:R-:W-:Y:S01]  /*22e00*/  IMAD R13, R134, R3, R10 ;  /* 0x00000003860d7224 */ /* 0x000fe200078e020a */
[----:B------:R-:W5:Y:S04]  /*22e10*/  LD.E.128 R56, desc[UR40][R56.64] ;  /* 0x0000002838387980 */ /* 0x000f68000c101d00 */
        /* <DEDUP_REMOVED lines=34> */
.L_x_5009:
[----:B------:R-:W-:Y:S01]  /*23040*/  IMAD.IADD R207, R8, 0x1, R207 ;  /* 0x0000000108cf7824 */ /* 0x000fe200078e02cf */
        /* <DEDUP_REMOVED lines=16> */
.L_x_4702:
[----:B------:R-:W-:Y:S05]  /*23150*/  BSYNC B1 ;  /* 0x0000000000017941 */ /* 0x000fea0003800000 */
.L_x_4701:
[----:B------:R-:W-:-:S03]  /*23160*/  UMOV UR4, 0xffffffff ;  /* 0xffffffff00047882 */ /* 0x000fc60000000000 */
[----:B------:R-:W-:Y:S05]  /*23170*/  BRA.DIV UR4, `(.L_x_4703) ;  /* 0x000000f204007947 */ /* 0x000fea000b800000 */
[----:B-1----:R1:W4:Y:S04]  /*23180*/  SHFL.IDX PT, R0, R3, 0x1, 0x181f ;  /* 0x00381f0003007f89 */ /* 0x00232800000e0000 */
[----:B--23--:R1:W2:Y:S02]  /*23190*/  SHFL.IDX PT, R14, R2, 0x1, 0x181f ;  /* 0x00381f00020e7f89 */ /* 0x00c2a400000e0000 */
.L_x_5013:
[----:B-----5:R-:W-:Y:S01]  /*231a0*/  VIADD R5, R207, 0x20 ;  /* 0x00000020cf057836 */ /* 0x020fe20000000000 */
        /* <DEDUP_REMOVED lines=16> */
.L_x_4705:
[----:B------:R-:W-:Y:S05]  /*232b0*/  BSYNC B1 ;  /* 0x0000000000017941 */ /* 0x000fea0003800000 */
.L_x_4704:
[----:B------:R-:W-:-:S03]  /*232c0*/  UMOV UR4, 0xffffffff ;  /* 0xffffffff00047882 */ /* 0x000fc60000000000 */
[----:B------:R-:W-:Y:S05]  /*232d0*/  BRA.DIV UR4, `(.L_x_4706) ;  /* 0x000000ee04f07947 */ /* 0x000fea000b800000 */
[----:B----4-:R4:W0:Y:S04]  /*232e0*/  SHFL.IDX PT, R0, R3, 0x2, 0x181f ;  /* 0x00581f0003007f89 */ /* 0x01082800000e0000 */
[----:B--23--:R4:W2:Y:S02]  /*232f0*/  SHFL.IDX PT, R14, R2, 0x2, 0x181f ;  /* 0x00581f00020e7f89 */ /* 0x00c8a400000e0000 */
.L_x_5017:
        /* <DEDUP_REMOVED lines=17> */
.L_x_4708:
[----:B------:R-:W-:Y:S05]  /*23410*/  BSYNC B1 ;  /* 0x0000000000017941 */ /* 0x000fea0003800000 */
.L_x_4707:
[----:B------:R-:W-:-:S03]  /*23420*/  UMOV UR4, 0xffffffff ;  /* 0xffffffff00047882 */ /* 0x000fc60000000000 */
[----:B------:R-:W-:Y:S05]  /*23430*/  BRA.DIV UR4, `(.L_x_4709) ;  /* 0x000000ee04e07947 */ /* 0x000fea000b800000 */
[----:B0-----:R0:W0:Y:S04]  /*23440*/  SHFL.IDX PT, R0, R3, 0x3, 0x181f ;  /* 0x00781f0003007f89 */ /* 0x00102800000e0000 */
[----:B--23--:R2:W3:Y:S02]  /*23450*/  SHFL.IDX PT, R14, R2, 0x3, 0x181f ;  /* 0x00781f00020e7f89 */ /* 0x00c4e400000e0000 */
.L_x_5021:
        /* <DEDUP_REMOVED lines=18> */
.L_x_4699:
[----:B------:R-:W-:Y:S01]  /*23580*/  ULDC.64 UR4, c[0x0][0xb08] ;  /* 0x0002c20000047ab9 */ /* 0x000fe20000000a00 */
[----:B------:R-:W1:Y:S01]  /*23590*/  @P2 LDC R47, c[0x0][0xbf0] ;  /* 0x0002fc00ff2f2b82 */ /* 0x000e620000000800 */
[----:B0-----:R-:W-:Y:S02]  /*235a0*/  IMAD R14, R133, UR4, RZ ;  /* 0x00000004850e7c24 */ /* 0x001fe4000f8e02ff */
[----:B------:R-:W-:-:S04]  /*235b0*/  IMAD.WIDE.U32 R12, R11, UR4, RZ ;  /* 0x000000040b0c7c25 */ /* 0x000fc8000f8e00ff */
[----:B------:R-:W-:Y:S01]  /*235c0*/  IMAD R11, R11, UR5, R14 ;  /* 0x000000050b0b7c24 */ /* 0x000fe2000f8e020e */
[----:B------:R-:W-:Y:S01]  /*235d0*/  ULDC.64 UR4, c[0x0][0xb38] ;  /* 0x0002ce0000047ab9 */ /* 0x000fe20000000a00 */
[----:B------:R-:W0:Y:S01]  /*235e0*/  @P2 LDC R14, c[0x0][0xbec] ;  /* 0x0002fb00ff0e2b82 */ /* 0x000e220000000800 */
[----:B------:R-:W-:Y:S02]  /*235f0*/  VIADD R40, R16, 0x2a820 ;  /* 0x0002a82010287836 */ /* 0x000fe40000000000 */
[----:B------:R-:W-:Y:S01]  /*23600*/  IMAD.IADD R13, R13, 0x1, R11 ;  /* 0x000000010d0d7824 */ /* 0x000fe200078e020b */
[----:B------:R-:W-:Y:S02]  /*23610*/  SHF.R.S32.HI R11, RZ, 0x1f, R132 ;  /* 0x0000001fff0b7819 */ /* 0x000fe40000011484 */
[----:B------:R-:W-:Y:S01]  /*23620*/  PRMT R40, RZ, 0x654, R40 ;  /* 0x00000654ff287816 */ /* 0x000fe20000000028 */
[----:B------:R-:W-:-:S03]  /*23630*/  IMAD.WIDE.U32 R12, R222, UR4, R12 ;  /* 0x00000004de0c7c25 */ /* 0x000fc6000f8e000c */
[----:B------:R2:W-:Y:S01]  /*23640*/  SYNCS.ARRIVE.TRANS64.RED.A1T0 RZ, [R40+URZ], RZ ;  /* 0x000000ff28ff79a7 */ /* 0x0005e2000810043f */
[----:B------:R-:W-:Y:S01]  /*23650*/  IMAD R13, R222, UR5, R13 ;  /* 0x00000005de0d7c24 */ /* 0x000fe2000f8e020d */
[----:B------:R-:W-:Y:S02]  /*23660*/  ULDC.64 UR4, c[0x0][0xb40] ;  /* 0x0002d00000047ab9 */ /* 0x000fe40000000a00 */
[----:B------:R-:W-:Y:S02]  /*23670*/  IMAD R11, R11, UR4, RZ ;  /* 0x000000040b0b7c24 */ /* 0x000fe4000f8e02ff */
[----:B------:R-:W-:-:S04]  /*23680*/  IMAD.WIDE.U32 R12, R132, UR4, R12 ;  /* 0x00000004840c7c25 */ /* 0x000fc8000f8e000c */
[----:B------:R-:W-:Y:S01]  /*23690*/  IMAD R15, R132, UR5, R11 ;  /* 0x00000005840f7c24 */ /* 0x000fe2000f8e020b */
[----:B------:R-:W-:Y:S01]  /*236a0*/  ULDC.64 UR4, c[0x0][0xb48] ;  /* 0x0002d20000047ab9 */ /* 0x000fe20000000a00 */
[----:B------:R-:W-:Y:S02]  /*236b0*/  IMAD.MOV.U32 R11, RZ, RZ, R45 ;  /* 0x000000ffff0b7224 */ /* 0x000fe400078e002d */
[----:B0-----:R-:W-:-:S04]  /*236c0*/  @P2 IMAD.HI.U32 R14, R45, R14, RZ ;  /* 0x0000000e2d0e2227 */ /* 0x001fc800078e00ff */
[----:B------:R-:W-:Y:S01]  /*236d0*/  IMAD.IADD R13, R13, 0x1, R15 ;  /* 0x000000010d0d7824 */ /* 0x000fe200078e020f */
[----:B-1----:R-:W-:Y:S01]  /*236e0*/  @P2 SHF.R.U32.HI R11, RZ, R47, R14 ;  /* 0x0000002fff0b2219 */ /* 0x002fe2000001160e */
[----:B------:R-:W-:-:S03]  /*236f0*/  IMAD.WIDE.U32 R12, R228, UR4, R12 ;  /* 0x00000004e40c7c25 */ /* 0x000fc6000f8e000c */
[--C-:B------:R-:W-:Y:S01]  /*23700*/  SHF.R.S32.HI R14, RZ, 0x1f, R11.reuse ;  /* 0x0000001fff0e7819 */ /* 0x100fe2000001140b */
[----:B------:R-:W-:Y:S02]  /*23710*/  IMAD.MOV R15, RZ, RZ, -R11 ;  /* 0x000000ffff0f7224 */ /* 0x000fe400078e0a0b */
[----:B------:R-:W-:Y:S01]  /*23720*/  IMAD R13, R228, UR5, R13 ;  /* 0x00000005e40d7c24 */ /* 0x000fe2000f8e020d */
[----:B------:R-:W-:Y:S01]  /*23730*/  ULDC.64 UR4, c[0x0][0xb30] ;  /* 0x0002cc0000047ab9 */ /* 0x000fe20000000a00 */
[----:B------:R-:W-:Y:S02]  /*23740*/  IMAD R15, R134, R15, R45 ;  /* 0x0000000f860f7224 */ /* 0x000fe400078e022d */
[----:B------:R-:W-:Y:S02]  /*23750*/  IMAD R14, R14, UR4, RZ ;  /* 0x000000040e0e7c24 */ /* 0x000fe4000f8e02ff */
        /* <DEDUP_REMOVED lines=13> */
[----:B--2---:R-:W-:Y:S06]  /*23830*/  BRA.DIV UR4, `(.L_x_4711) ;  /* 0x000000ee04287947 */ /* 0x004fec000b800000 */
[----:B------:R0:W1:Y:S04]  /*23840*/  SHFL.IDX PT, R46, R45, RZ, 0x1c1f ;  /* 0x001c1fff2d2e7589 */ /* 0x00006800000e0000 */
[----:B------:R0:W2:Y:S02]  /*23850*/  SHFL.IDX PT, R47, R44, RZ, 0x1c1f ;  /* 0x001c1fff2c2f7589 */ /* 0x0000a400000e0000 */
.L_x_5024:
[----:B------:R-:W-:Y:S01]  /*23860*/  ISETP.GE.AND P0, PT, R41, R42, PT ;  /* 0x0000002a2900720c */ /* 0x000fe20003f06270 */
[----:B------:R-:W-:-:S12]  /*23870*/  BSSY B1, `(.L_x_4712) ;  /* 0x00000c1000017945 */ /* 0x000fd80003800000 */
[----:B------:R-:W-:Y:S05]  /*23880*/  @P0 BRA `(.L_x_4713) ;  /* 0x0000000800fc0947 */ /* 0x000fea0003800000 */
[----:B------:R-:W-:Y:S01]  /*23890*/  ULDC UR4, c[0x0][0xac8] ;  /* 0x0002b20000047ab9 */ /* 0x000fe20000000800 */
[C---:B------:R-:W-:Y:S01]  /*238a0*/  VIADD R40, R200.reuse, 0x8 ;  /* 0x00000008c8287836 */ /* 0x040fe20000000000 */
[C---:B------:R-:W-:Y:S01]  /*238b0*/  ISETP.GE.AND P1, PT, R200.reuse, UR4, PT ;  /* 0x00000004c8007c0c */ /* 0x040fe2000bf26270 */
[C---:B------:R-:W-:Y:S01]  /*238c0*/  VIADD R11, R200.reuse, 0x10 ;  /* 0x00000010c80b7836 */ /* 0x040fe20000000000 */
[----:B------:R-:W-:Y:S01]  /*238d0*/  SHF.R.S32.HI R14, RZ, 0x1f, R200 ;  /* 0x0000001fff0e7819 */ /* 0x000fe200000114c8 */
[----:B------:R-:W-:Y:S01]  /*238e0*/  VIADD R50, R200, 0x18 ;  /* 0x00000018c8327836 */ /* 0x000fe20000000000 */
[----:B------:R-:W-:Y:S01]  /*238f0*/  ISETP.GE.AND P0, PT, R40, UR4, PT ;  /* 0x0000000428007c0c */ /* 0x000fe2000bf06270 */
[C---:B------:R-:W-:Y:S01]  /*23900*/  VIADD R48, R200.reuse, 0x8 ;  /* 0x00000008c8307836 */ /* 0x040fe20000000000 */
[----:B------:R-:W-:Y:S01]  /*23910*/  ISETP.GE.AND P2, PT, R11, UR4, PT ;  /* 0x000000040b007c0c */ /* 0x000fe2000bf46270 */
[C---:B------:R-:W-:Y:S02]  /*23920*/  VIADD R49, R200.reuse, 0x20 ;  /* 0x00000020c8317836 */ /* 0x040fe40000000000 */
[C---:B------:R-:W-:Y:S01]  /*23930*/  VIADD R51, R200.reuse, 0x10 ;  /* 0x00000010c8337836 */ /* 0x040fe20000000000 */
[----:B------:R-:W-:Y:S01]  /*23940*/  SHF.R.S32.HI R48, RZ, 0x1f, R48 ;  /* 0x0000001fff307819 */ /* 0x000fe20000011430 */
[----:B------:R-:W-:-:S02]  /*23950*/  VIADD R52, R200, 0x18 ;  /* 0x00000018c8347836 */ /* 0x000fc40000000000 */
[-C--:B------:R-:W-:Y:S02]  /*23960*/  @!P1 LOP3.LUT R79, R79, R78.reuse, RZ, 0x3c, !PT ;  /* 0x0000004e4f4f9212 */ /* 0x080fe400078e3cff */
[C---:B--2---:R-:W-:Y:S02]  /*23970*/  @!P1 LEA R12, P3, R200.reuse, R47, 0x2 ;  /* 0x0000002fc80c9211 */ /* 0x044fe400078610ff */
[C---:B------:R-:W-:Y:S01]  /*23980*/  @!P1 LOP3.LUT R78, R79.reuse, R78, RZ, 0x3c, !PT ;  /* 0x0000004e4f4e9212 */ /* 0x040fe200078e3cff */
[----:B------:R-:W-:Y:S01]  /*23990*/  @!P0 IMAD.MOV.U32 R41, RZ, RZ, R0 ;  /* 0x000000ffff298224 */ /* 0x000fe200078e0000 */
[C---:B-1----:R-:W-:Y:S01]  /*239a0*/  @!P1 LEA.HI.X R13, R200.reuse, R46, R14, 0x2, P3 ;  /* 0x0000002ec80d9211 */ /* 0x042fe200018f140e */
[----:B------:R-:W-:Y:S01]  /*239b0*/  VIADD R0, R200, 0x40 ;  /* 0x00000040c8007836 */ /* 0x000fe20000000000 */
[----:B------:R-:W-:Y:S02]  /*239c0*/  ISETP.GE.AND P3, PT, R50, UR4, PT ;  /* 0x0000000432007c0c */ /* 0x000fe4000bf66270 */
[----:B------:R-:W-:-:S02]  /*239d0*/  @!P1 LOP3.LUT R79, R79, R78, RZ, 0x3c, !PT ;  /* 0x0000004e4f4f9212 */ /* 0x000fc400078e3cff */
[CC--:B------:R-:W-:Y:S02]  /*239e0*/  @!P0 LEA R14, P4, R40.reuse, R47.reuse, 0x2 ;  /* 0x0000002f280e8211 */ /* 0x0c0fe400078810ff */
[----:B------:R-:W-:Y:S01]  /*239f0*/  SHF.R.S32.HI R51, RZ, 0x1f, R51 ;  /* 0x0000001fff337819 */ /* 0x000fe20000011433 */
[----:B------:R1:W-:Y:S01]  /*23a00*/  @!P1 ST.E.64 desc[UR40][R12.64], R78 ;  /* 0x0000004e0c009985 */ /* 0x0003e2000c101b28 */
[----:B------:R-:W-:Y:S02]  /*23a10*/  ISETP.GE.AND P1, PT, R49, UR4, PT ;  /* 0x0000000431007c0c */ /* 0x000fe4000bf26270 */
[----:B------:R-:W-:Y:S01]  /*23a20*/  @!P0 LEA.HI.X R15, R40, R46, R48, 0x2, P4 ;  /* 0x0000002e280f8211 */ /* 0x000fe200020f1430 */
[----:B------:R-:W-:Y:S01]  /*23a30*/  @!P0 IMAD.MOV.U32 R40, RZ, RZ, R2 ;  /* 0x000000ffff288224 */ /* 0x000fe200078e0002 */
[----:B------:R-:W-:Y:S01]  /*23a40*/  SHF.R.S32.HI R52, RZ, 0x1f, R52 ;  /* 0x0000001fff347819 */ /* 0x000fe20000011434 */
[----:B------:R-:W-:Y:S01]  /*23a50*/  VIADD R48, R200, 0x28 ;  /* 0x00000028c8307836 */ /* 0x000fe20000000000 */
[----:B------:R-:W-:Y:S01]  /*23a60*/  SHF.R.S32.HI R0, RZ, 0x1f, R0 ;  /* 0x0000001fff007819 */ /* 0x000fe20000011400 */
[----:B------:R-:W-:Y:S01]  /*23a70*/  @!P2 IMAD.MOV.U32 R2, RZ, RZ, R5 ;  /* 0x000000ffff02a224 */ /* 0x000fe200078e0005 */
[----:B------:R2:W-:Y:S01]  /*23a80*/  @!P0 ST.E.64 desc[UR40][R14.64], R40 ;  /* 0x000000280e008985 */ /* 0x0005e2000c101b28 */
[----:B------:R-:W-:Y:S01]  /*23a90*/  @!P3 IMAD.MOV.U32 R5, RZ, RZ, R4 ;  /* 0x000000ffff05b224 */ /* 0x000fe200078e0004 */
[----:B------:R-:W-:Y:S01]  /*23aa0*/  ISETP.GE.AND P0, PT, R48, UR4, PT ;  /* 0x0000000430007c0c */ /* 0x000fe2000bf06270 */
[----:B------:R-:W-:Y:S01]  /*23ab0*/  @!P3 IMAD.MOV.U32 R4, RZ, RZ, R6 ;  /* 0x000000ffff04b224 */ /* 0x000fe200078e0006 */
[----:B-1----:R-:W-:-:S04]  /*23ac0*/  @!P2 LEA R12, P5, R11, R47, 0x2 ;  /* 0x0000002f0b0ca211 */ /* 0x002fc800078a10ff */
[-C--:B------:R-:W-:Y:S01]  /*23ad0*/  @!P2 LEA.HI.X R13, R11, R46.reuse, R51, 0x2, P5 ;  /* 0x0000002e0b0da211 */ /* 0x080fe200028f1433 */
[C---:B------:R-:W-:Y:S02]  /*23ae0*/  VIADD R11, R200.reuse, 0x30 ;  /* 0x00000030c80b7836 */ /* 0x040fe40000000000 */
[----:B------:R-:W-:Y:S01]  /*23af0*/  VIADD R51, R200, 0x20 ;  /* 0x00000020c8337836 */ /* 0x000fe20000000000 */
[CC--:B--2---:R-:W-:Y:S01]  /*23b00*/  @!P3 LEA R14, P4, R50.reuse, R47.reuse, 0x2 ;  /* 0x0000002f320eb211 */ /* 0x0c4fe200078810ff */
[----:B------:R1:W-:Y:S01]  /*23b10*/  @!P2 ST.E.64 desc[UR40][R12.64], R2 ;  /* 0x000000020c00a985 */ /* 0x0003e2000c101b28 */
[----:B------:R-:W-:Y:S02]  /*23b20*/  ISETP.GE.AND P2, PT, R11, UR4, PT ;  /* 0x000000040b007c0c */ /* 0x000fe4000bf46270 */
[----:B------:R-:W-:Y:S01]  /*23b30*/  @!P3 LEA.HI.X R15, R50, R46, R52, 0x2, P4 ;  /* 0x0000002e320fb211 */ /* 0x000fe200020f1434 */
[C---:B------:R-:W-:Y:S01]  /*23b40*/  VIADD R50, R200.reuse, 0x38 ;  /* 0x00000038c8327836 */ /* 0x040fe20000000000 */
[----:B------:R-:W-:Y:S01]  /*23b50*/  SHF.R.S32.HI R51, RZ, 0x1f, R51 ;  /* 0x0000001fff337819 */ /* 0x000fe20000011433 */
[----:B------:R-:W-:Y:S01]  /*23b60*/  VIADD R52, R200, 0x28 ;  /* 0x00000028c8347836 */ /* 0x000fe20000000000 */
[----:B------:R-:W-:Y:S01]  /*23b70*/  @!P0 LEA R6, P4, R48, R47, 0x2 ;  /* 0x0000002f30068211 */ /* 0x000fe200078810ff */
[----:B------:R2:W-:Y:S01]  /*23b80*/  @!P3 ST.E.64 desc[UR40][R14.64], R4 ;  /* 0x000000040e00b985 */ /* 0x0005e2000c101b28 */
[----:B------:R-:W-:-:S02]  /*23b90*/  ISETP.GE.AND P3, PT, R50, UR4, PT ;  /* 0x0000000432007c0c */ /* 0x000fc4000bf66270 */
[----:B------:R-:W-:Y:S02]  /*23ba0*/  SHF.R.S32.HI R52, RZ, 0x1f, R52 ;  /* 0x0000001fff347819 */ /* 0x000fe40000011434 */
[C---:B-1----:R-:W-:Y:S01]  /*23bb0*/  @!P1 LEA R2, P5, R49.reuse, R47, 0x2 ;  /* 0x0000002f31029211 */ /* 0x042fe200078a10ff */
[C---:B------:R-:W-:Y:S01]  /*23bc0*/  VIADD R12, R200.reuse, 0x48 ;  /* 0x00000048c80c7836 */ /* 0x040fe20000000000 */
[----:B------:R-:W-:Y:S02]  /*23bd0*/  SHF.R.S32.HI R13, RZ, 0x1f, R229 ;  /* 0x0000001fff0d7819 */ /* 0x000fe400000114e5 */
[----:B------:R-:W-:Y:S01]  /*23be0*/  @!P1 LEA.HI.X R3, R49, R46, R51, 0x2, P5 ;  /* 0x0000002e31039211 */ /* 0x000fe200028f1433 */
[C---:B------:R-:W-:Y:S01]  /*23bf0*/  VIADD R49, R200.reuse, 0x40 ;  /* 0x00000040c8317836 */ /* 0x040fe20000000000 */
[----:B------:R-:W-:Y:S01]  /*23c00*/  SHF.R.S32.HI R12, RZ, 0x1f, R12 ;  /* 0x0000001fff0c7819 */ /* 0x000fe2000001140c */
[----:B------:R-:W-:Y:S02]  /*23c10*/  VIADD R51, R200, 0x30 ;  /* 0x00000030c8337836 */ /* 0x000fe40000000000 */
[----:B--2---:R-:W-:-:S02]  /*23c20*/  @!P1 IMAD.MOV.U32 R4, RZ, RZ, R87 ;  /* 0x000000ffff049224 */ /* 0x004fc400078e0057 */
[----:B------:R-:W-:Y:S01]  /*23c30*/  @!P1 IMAD.MOV.U32 R5, RZ, RZ, R7 ;  /* 0x000000ffff059224 */ /* 0x000fe200078e0007 */
[----:B------:R-:W-:Y:S01]  /*23c40*/  SHF.R.S32.HI R51, RZ, 0x1f, R51 ;  /* 0x0000001fff337819 */ /* 0x000fe20000011433 */
[----:B------:R-:W-:Y:S01]  /*23c50*/  @!P0 IMAD.MOV.U32 R87, RZ, RZ, R86 ;  /* 0x000000ffff578224 */ /* 0x000fe200078e0056 */
[----:B------:R-:W-:Y:S01]  /*23c60*/  @!P0 LEA.HI.X R7, R48, R46, R52, 0x2, P4 ;  /* 0x0000002e30078211 */ /* 0x000fe200020f1434 */
[----:B------:R-:W-:Y:S01]  /*23c70*/  @!P0 IMAD.MOV.U32 R86, RZ, RZ, R88 ;  /* 0x000000ffff568224 */ /* 0x000fe200078e0058 */
[----:B------:R1:W-:Y:S01]  /*23c80*/  @!P1 ST.E.64 desc[UR40][R2.64], R4 ;  /* 0x0000000402009985 */ /* 0x0003e2000c101b28 */
[----:B------:R-:W-:Y:S01]  /*23c90*/  ISETP.GE.AND P1, PT, R49, UR4, PT ;  /* 0x0000000431007c0c */ /* 0x000fe2000bf26270 */
[----:B------:R-:W-:Y:S02]  /*23ca0*/  VIADD R48, R200, 0x48 ;  /* 0x00000048c8307836 */ /* 0x000fe40000000000 */
[----:B------:R2:W-:Y:S03]  /*23cb0*/  @!P0 ST.E.64 desc[UR40][R6.64], R86 ;  /* 0x0000005606008985 */ /* 0x0005e6000c101b28 */
[----:B------:R-:W-:-:S02]  /*23cc0*/  ISETP.GE.AND P0, PT, R48, UR4, PT ;  /* 0x0000000430007c0c */ /* 0x000fc4000bf06270 */
[CC--:B-1----:R-:W-:Y:S01]  /*23cd0*/  @!P2 LEA R2, P5, R11.reuse, R47.reuse, 0x2 ;  /* 0x0000002f0b02a211 */ /* 0x0c2fe200078a10ff */
[----:B------:R-:W-:Y:S02]  /*23ce0*/  @!P2 IMAD.MOV.U32 R4, RZ, RZ, R91 ;  /* 0x000000ffff04a224 */ /* 0x000fe400078e005b */
[----:B------:R-:W-:Y:S01]  /*23cf0*/  @!P2 IMAD.MOV.U32 R5, RZ, RZ, R89 ;  /* 0x000000ffff05a224 */ /* 0x000fe200078e0059 */
[----:B------:R-:W-:Y:S01]  /*23d00*/  @!P2 LEA.HI.X R3, R11, R46, R51, 0x2, P5 ;  /* 0x0000002e0b03a211 */ /* 0x000fe200028f1433 */
[----:B------:R-:W-:Y:S01]  /*23d10*/  VIADD R11, R200, 0x50 ;  /* 0x00000050c80b7836 */ /* 0x000fe20000000000 */
[----:B--2---:R-:W-:Y:S01]  /*23d20*/  @!P3 LEA R6, P4, R50, R47, 0x2 ;  /* 0x0000002f3206b211 */ /* 0x004fe200078810ff */
[----:B------:R-:W-:Y:S02]  /*23d30*/  VIADD R51, R200, 0x38 ;  /* 0x00000038c8337836 */ /* 0x000fe40000000000 */
[----:B------:R1:W-:Y:S01]  /*23d40*/  @!P2 ST.E.64 desc[UR40][R2.64], R4 ;  /* 0x000000040200a985 */ /* 0x0003e2000c101b28 */
[----:B------:R-:W-:Y:S01]  /*23d50*/  ISETP.GE.AND P2, PT, R11, UR4, PT ;  /* 0x000000040b007c0c */ /* 0x000fe2000bf46270 */
[----:B------:R-:W-:Y:S01]  /*23d60*/  @!P3 IMAD.MOV.U32 R91, RZ, RZ, R90 ;  /* 0x000000ffff5bb224 */ /* 0x000fe200078e005a */
[----:B------:R-:W-:Y:S01]  /*23d70*/  SHF.R.S32.HI R51, RZ, 0x1f, R51 ;  /* 0x0000001fff337819 */ /* 0x000fe20000011433 */
[----:B------:R-:W-:-:S03]  /*23d80*/  @!P3 IMAD.MOV.U32 R90, RZ, RZ, R92 ;  /* 0x000000ffff5ab224 */ /* 0x000fc600078e005c */
[----:B------:R-:W-:-:S05]  /*23d90*/  @!P3 LEA.HI.X R7, R50, R46, R51, 0x2, P4 ;  /* 0x0000002e3207b211 */ /* 0x000fca00020f1433 */
[----:B------:R2:W-:Y:S01]  /*23da0*/  @!P3 ST.E.64 desc[UR40][R6.64], R90 ;  /* 0x0000005a0600b985 */ /* 0x0005e2000c101b28 */
[----:B------:R-:W-:Y:S01]  /*23db0*/  ISETP.GE.AND P3, PT, R237, UR4, PT ;  /* 0x00000004ed007c0c */ /* 0x000fe2000bf66270 */
[----:B-1----:R-:W-:Y:S01]  /*23dc0*/  @!P1 IMAD.MOV.U32 R4, RZ, RZ, R95 ;  /* 0x000000ffff049224 */ /* 0x002fe200078e005f */
[C---:B------:R-:W-:Y:S01]  /*23dd0*/  @!P1 LEA R2, P5, R49.reuse, R47, 0x2 ;  /* 0x0000002f31029211 */ /* 0x040fe200078a10ff */
[----:B------:R-:W-:Y:S02]  /*23de0*/  @!P1 IMAD.MOV.U32 R5, RZ, RZ, R93 ;  /* 0x000000ffff059224 */ /* 0x000fe400078e005d */
[----:B------:R-:W-:Y:S01]  /*23df0*/  @!P0 IMAD.MOV.U32 R95, RZ, RZ, R94 ;  /* 0x000000ffff5f8224 */ /* 0x000fe200078e005e */
[----:B------:R-:W-:Y:S01]  /*23e00*/  @!P1 LEA.HI.X R3, R49, R46, R0, 0x2, P5 ;  /* 0x0000002e31039211 */ /* 0x000fe200028f1400 */
[----:B------:R-:W-:Y:S02]  /*23e10*/  VIADD R0, R200, 0x50 ;  /* 0x00000050c8007836 */ /* 0x000fe40000000000 */
[----:B------:R-:W-:-:S02]  /*23e20*/  @!P0 IMAD.MOV.U32 R94, RZ, RZ, R96 ;  /* 0x000000ffff5e8224 */ /* 0x000fc400078e0060 */
[----:B------:R1:W-:Y:S01]  /*23e30*/  @!P1 ST.E.64 desc[UR40][R2.64], R4 ;  /* 0x0000000402009985 */ /* 0x0003e2000c101b28 */
[----:B------:R-:W-:Y:S02]  /*23e40*/  ISETP.GE.AND P1, PT, R236, UR4, PT ;  /* 0x00000004ec007c0c */ /* 0x000fe4000bf26270 */
[CC--:B--2---:R-:W-:Y:S02]  /*23e50*/  @!P0 LEA R6, P4, R48.reuse, R47.reuse, 0x2 ;  /* 0x0000002f30068211 */ /* 0x0c4fe400078810ff */
[----:B------:R-:W-:Y:S02]  /*23e60*/  SHF.R.S32.HI R0, RZ, 0x1f, R0 ;  /* 0x0000001fff007819 */ /* 0x000fe40000011400 */
[----:B------:R-:W-:Y:S02]  /*23e70*/  @!P0 LEA.HI.X R7, R48, R46, R12, 0x2, P4 ;  /* 0x0000002e30078211 */ /* 0x000fe400020f140c */
[----:B------:R-:W-:Y:S02]  /*23e80*/  ISETP.GE.AND P4, PT, R235, UR4, PT ;  /* 0x00000004eb007c0c */ /* 0x000fe4000bf86270 */
[----:B------:R-:W-:Y:S01]  /*23e90*/  SHF.R.S32.HI R12, RZ, 0x1f, R235 ;  /* 0x0000001fff0c7819 */ /* 0x000fe200000114eb */
[----:B------:R2:W-:Y:S01]  /*23ea0*/  @!P0 ST.E.64 desc[UR40][R6.64], R94 ;  /* 0x0000005e06008985 */ /* 0x0005e2000c101b28 */
[----:B-1----:R-:W-:Y:S01]  /*23eb0*/  @!P2 LEA R2, P5, R11, R47, 0x2 ;  /* 0x0000002f0b02a211 */ /* 0x002fe200078a10ff */
[----:B------:R-:W-:-:S02]  /*23ec0*/  @!P2 IMAD.MOV.U32 R4, RZ, RZ, R99 ;  /* 0x000000ffff04a224 */ /* 0x000fc400078e0063 */
[----:B------:R-:W-:Y:S01]  /*23ed0*/  @!P2 IMAD.MOV.U32 R5, RZ, RZ, R97 ;  /* 0x000000ffff05a224 */ /* 0x000fe200078e0061 */
[----:B------:R-:W-:Y:S01]  /*23ee0*/  @!P2 LEA.HI.X R3, R11, R46, R0, 0x2, P5 ;  /* 0x0000002e0b03a211 */ /* 0x000fe200028f1400 */
[----:B------:R-:W-:Y:S01]  /*23ef0*/  @!P3 IMAD.MOV.U32 R99, RZ, RZ, R98 ;  /* 0x000000ffff63b224 */ /* 0x000fe200078e0062 */
[----:B------:R-:W-:Y:S01]  /*23f00*/  SHF.R.S32.HI R11, RZ, 0x1f, R237 ;  /* 0x0000001fff0b7819 */ /* 0x000fe200000114ed */
[----:B------:R-:W-:Y:S01]  /*23f10*/  @!P3 IMAD.MOV.U32 R98, RZ, RZ, R100 ;  /* 0x000000ffff62b224 */ /* 0x000fe200078e0064 */
[----:B------:R-:W-:Y:S01]  /*23f20*/  SHF.R.S32.HI R0, RZ, 0x1f, R236 ;  /* 0x0000001fff007819 */ /* 0x000fe200000114ec */
[----:B------:R1:W-:Y:S01]  /*23f30*/  @!P2 ST.E.64 desc[UR40][R2.64], R4 ;  /* 0x000000040200a985 */ /* 0x0003e2000c101b28 */
[----:B------:R-:W-:Y:S02]  /*23f40*/  ISETP.GE.AND P2, PT, R234, UR4, PT ;  /* 0x00000004ea007c0c */ /* 0x000fe4000bf46270 */
[----:B--2---:R-:W-:-:S04]  /*23f50*/  @!P3 LEA R6, P0, R237, R47, 0x2 ;  /* 0x0000002fed06b211 */ /* 0x004fc800078010ff */
[----:B------:R-:W-:Y:S01]  /*23f60*/  @!P3 LEA.HI.X R7, R237, R46, R11, 0x2, P0 ;  /* 0x0000002eed07b211 */ /* 0x000fe200000f140b */
[----:B------:R-:W-:Y:S01]  /*23f70*/  @!P1 IMAD.MOV.U32 R11, RZ, RZ, R8 ;  /* 0x000000ffff0b9224 */ /* 0x000fe200078e0008 */
[----:B------:R-:W-:-:S03]  /*23f80*/  ISETP.GE.AND P0, PT, R233, UR4, PT ;  /* 0x00000004e9007c0c */ /* 0x000fc6000bf06270 */
[----:B------:R2:W-:Y:S01]  /*23f90*/  @!P3 ST.E.64 desc[UR40][R6.64], R98 ;  /* 0x000000620600b985 */ /* 0x0005e2000c101b28 */
[----:B------:R-:W-:Y:S02]  /*23fa0*/  ISETP.GE.AND P3, PT, R232, UR4, PT ;  /* 0x00000004e8007c0c */ /* 0x000fe4000bf66270 */
[----:B-1----:R-:W-:-:S04]  /*23fb0*/  @!P1 LEA R2, P5, R236, R47, 0x2 ;  /* 0x0000002fec029211 */ /* 0x002fc800078a10ff */
[-C--:B------:R-:W-:Y:S02]  /*23fc0*/  @!P1 LEA.HI.X R3, R236, R46.reuse, R0, 0x2, P5 ;  /* 0x0000002eec039211 */ /* 0x080fe400028f1400 */
[C---:B------:R-:W-:Y:S02]  /*23fd0*/  @!P4 LEA R4, P5, R235.reuse, R47, 0x2 ;  /* 0x0000002feb04c211 */ /* 0x040fe400078a10ff */
[----:B------:R-:W-:Y:S01]  /*23fe0*/  SHF.R.S32.HI R0, RZ, 0x1f, R234 ;  /* 0x0000001fff007819 */ /* 0x000fe200000114ea */
[----:B------:R1:W-:Y:S01]  /*23ff0*/  @!P1 ST.E.64 desc[UR40][R2.64], R10 ;  /* 0x0000000a02009985 */ /* 0x0003e2000c101b28 */
[----:B------:R-:W-:Y:S01]  /*24000*/  @!P4 LEA.HI.X R5, R235, R46, R12, 0x2, P5 ;  /* 0x0000002eeb05c211 */ /* 0x000fe200028f140c */
[----:B--2---:R-:W-:Y:S01]  /*24010*/  @!P4 IMAD.MOV.U32 R6, RZ, RZ, R20 ;  /* 0x000000ffff06c224 */ /* 0x004fe200078e0014 */
[----:B------:R-:W-:Y:S01]  /*24020*/  SHF.R.S32.HI R12, RZ, 0x1f, R233 ;  /* 0x0000001fff0c7819 */ /* 0x000fe200000114e9 */
[----:B------:R-:W-:-:S05]  /*24030*/  @!P4 IMAD.MOV.U32 R7, RZ, RZ, R9 ;  /* 0x000000ffff07c224 */ /* 0x000fca00078e0009 */
[----:B------:R2:W-:Y:S01]  /*24040*/  @!P4 ST.E.64 desc[UR40][R4.64], R6 ;  /* 0x000000060400c985 */ /* 0x0005e2000c101b28 */
[-C--:B-1----:R-:W-:Y:S01]  /*24050*/  @!P2 LEA R2, P1, R234, R47.reuse, 0x2 ;  /* 0x0000002fea02a211 */ /* 0x082fe200078210ff */
[C---:B------:R-:W-:Y:S02]  /*24060*/  VIADD R10, R200.reuse, 0xb0 ;  /* 0x000000b0c80a7836 */ /* 0x040fe40000000000 */
[----:B------:R-:W-:Y:S01]  /*24070*/  VIADD R11, R200, 0xb8 ;  /* 0x000000b8c80b7836 */ /* 0x000fe20000000000 */
[----:B------:R-:W-:Y:S02]  /*24080*/  @!P2 LEA.HI.X R3, R234, R46, R0, 0x2, P1 ;  /* 0x0000002eea03a211 */ /* 0x000fe400008f1400 */
[----:B------:R-:W-:Y:S02]  /*24090*/  ISETP.GE.AND P1, PT, R231, UR4, PT ;  /* 0x00000004e7007c0c */ /* 0x000fe4000bf26270 */
[----:B------:R-:W-:Y:S01]  /*240a0*/  SHF.R.S32.HI R0, RZ, 0x1f, R232 ;  /* 0x0000001fff007819 */ /* 0x000fe200000114e8 */
[----:B--2---:R-:W-:Y:S01]  /*240b0*/  @!P2 IMAD.MOV.U32 R4, RZ, RZ, R25 ;  /* 0x000000ffff04a224 */ /* 0x004fe200078e0019 */
[----:B------:R-:W-:Y:S01]  /*240c0*/  @!P0 LEA R6, P4, R233, R47, 0x2 ;  /* 0x0000002fe9068211 */ /* 0x000fe200078810ff */
[----:B------:R-:W-:-:S02]  /*240d0*/  @!P2 IMAD.MOV.U32 R5, RZ, RZ, R21 ;  /* 0x000000ffff05a224 */ /* 0x000fc400078e0015 */
[----:B------:R-:W-:Y:S01]  /*240e0*/  @!P0 IMAD.MOV.U32 R25, RZ, RZ, R24 ;  /* 0x000000ffff198224 */ /* 0x000fe200078e0018 */
[-C--:B------:R-:W-:Y:S01]  /*240f0*/  @!P0 LEA.HI.X R7, R233, R46.reuse, R12, 0x2, P4 ;  /* 0x0000002ee9078211 */ /* 0x080fe200020f140c */
[----:B------:R-:W-:Y:S01]  /*24100*/  @!P0 IMAD.MOV.U32 R24, RZ, RZ, R26 ;  /* 0x000000ffff188224 */ /* 0x000fe200078e001a */
[----:B------:R1:W-:Y:S01]  /*24110*/  @!P2 ST.E.64 desc[UR40][R2.64], R4 ;  /* 0x000000040200a985 */ /* 0x0003e2000c101b28 */
[----:B------:R-:W-:Y:S01]  /*24120*/  ISETP.GE.AND P2, PT, R230, UR4, PT ;  /* 0x00000004e6007c0c */ /* 0x000fe2000bf46270 */
[----:B------:R-:W-:Y:S02]  /*24130*/  VIADD R12, R200, 0xa8 ;  /* 0x000000a8c80c7836 */ /* 0x000fe40000000000 */
[----:B------:R2:W-:Y:S01]  /*24140*/  @!P0 ST.E.64 desc[UR40][R6.64], R24 ;  /* 0x0000001806008985 */ /* 0x0005e2000c101b28 */
[C---:B-1----:R-:W-:Y:S01]  /*24150*/  @!P3 LEA R2, P5, R232.reuse, R47, 0x2 ;  /* 0x0000002fe802b211 */ /* 0x042fe200078a10ff */
[----:B------:R-:W-:Y:S02]  /*24160*/  @!P3 IMAD.MOV.U32 R4, RZ, RZ, R102 ;  /* 0x000000ffff04b224 */ /* 0x000fe400078e0066 */
[----:B------:R-:W-:Y:S01]  /*24170*/  @!P3 IMAD.MOV.U32 R5, RZ, RZ, R27 ;  /* 0x000000ffff05b224 */ /* 0x000fe200078e001b */
[----:B------:R-:W-:-:S02]  /*24180*/  @!P3 LEA.HI.X R3, R232, R46, R0, 0x2, P5 ;  /* 0x0000002ee803b211 */ /* 0x000fc400028f1400 */
[-C--:B--2---:R-:W-:Y:S02]  /*24190*/  @!P1 LEA R6, P0, R231, R47.reuse, 0x2 ;  /* 0x0000002fe7069211 */ /* 0x084fe400078010ff */
[----:B------:R-:W-:Y:S01]  /*241a0*/  SHF.R.S32.HI R0, RZ, 0x1f, R231 ;  /* 0x0000001fff007819 */ /* 0x000fe200000114e7 */
[----:B------:R1:W-:Y:S01]  /*241b0*/  @!P3 ST.E.64 desc[UR40][R2.64], R4 ;  /* 0x000000040200b985 */ /* 0x0003e2000c101b28 */
[----:B------:R-:W-:Y:S02]  /*241c0*/  ISETP.GE.AND P3, PT, R229, UR4, PT ;  /* 0x00000004e5007c0c */ /* 0x000fe4000bf66270 */
[----:B------:R-:W-:Y:S02]  /*241d0*/  @!P1 LEA.HI.X R7, R231, R46, R0, 0x2, P0 ;  /* 0x0000002ee7079211 */ /* 0x000fe400000f1400 */
[----:B------:R-:W-:Y:S02]  /*241e0*/  ISETP.GE.AND P0, PT, R227, UR4, PT ;  /* 0x00000004e3007c0c */ /* 0x000fe4000bf06270 */
[----:B------:R-:W-:Y:S01]  /*241f0*/  SHF.R.S32.HI R0, RZ, 0x1f, R230 ;  /* 0x0000001fff007819 */ /* 0x000fe200000114e6 */
[----:B-1----:R-:W-:Y:S01]  /*24200*/  @!P1 IMAD.MOV.U32 R4, RZ, RZ, R103 ;  /* 0x000000ffff049224 */ /* 0x002fe200078e0067 */
[----:B------:R-:W-:Y:S01]  /*24210*/  @!P2 LEA R2, P4, R230, R47, 0x2 ;  /* 0x0000002fe602a211 */ /* 0x000fe200078810ff */
[----:B------:R-:W-:-:S04]  /*24220*/  @!P1 IMAD.MOV.U32 R5, RZ, RZ, R101 ;  /* 0x000000ffff059224 */ /* 0x000fc800078e0065 */
[C---:B------:R-:W-:Y:S02]  /*24230*/  @!P3 LEA R8, P5, R229.reuse, R47, 0x2 ;  /* 0x0000002fe508b211 */ /* 0x040fe400078a10ff */
[-C--:B------:R-:W-:Y:S01]  /*24240*/  @!P2 LEA.HI.X R3, R230, R46.reuse, R0, 0x2, P4 ;  /* 0x0000002ee603a211 */ /* 0x080fe200020f1400 */
[----:B------:R1:W-:Y:S01]  /*24250*/  @!P1 ST.E.64 desc[UR40][R6.64], R4 ;  /* 0x0000000406009985 */ /* 0x0003e2000c101b28 */
[----:B------:R-:W-:Y:S02]  /*24260*/  ISETP.GE.AND P1, PT, R12, UR4, PT ;  /* 0x000000040c007c0c */ /* 0x000fe4000bf26270 */
[----:B------:R-:W-:Y:S02]  /*24270*/  SHF.R.S32.HI R0, RZ, 0x1f, R227 ;  /* 0x0000001fff007819 */ /* 0x000fe400000114e3 */
[----:B------:R-:W-:Y:S02]  /*24280*/  @!P3 LEA.HI.X R9, R229, R46, R13, 0x2, P5 ;  /* 0x0000002ee509b211 */ /* 0x000fe400028f140d */
[----:B------:R-:W-:-:S02]  /*24290*/  SHF.R.S32.HI R13, RZ, 0x1f, R12 ;  /* 0x0000001fff0d7819 */ /* 0x000fc4000001140c */
[----:B------:R-:W-:Y:S01]  /*242a0*/  ISETP.GE.AND P5, PT, R11, UR4, PT ;  /* 0x000000040b007c0c */ /* 0x000fe2000bfa6270 */
[----:B-1----:R-:W-:Y:S01]  /*242b0*/  @!P2 IMAD.MOV.U32 R4, RZ, RZ, R106 ;  /* 0x000000ffff04a224 */ /* 0x002fe200078e006a */
[----:B------:R-:W-:Y:S01]  /*242c0*/  @!P0 LEA R6, P4, R227, R47, 0x2 ;  /* 0x0000002fe3068211 */ /* 0x000fe200078810ff */
[----:B------:R-:W-:-:S03]  /*242d0*/  @!P2 IMAD.MOV.U32 R5, RZ, RZ, R104 ;  /* 0x000000ffff05a224 */ /* 0x000fc600078e0068 */
[-C--:B------:R-:W-:Y:S02]  /*242e0*/  @!P0 LEA.HI.X R7, R227, R46.reuse, R0, 0x2, P4 ;  /* 0x0000002ee3078211 */ /* 0x080fe400020f1400 */
[----:B------:R1:W-:Y:S01]  /*242f0*/  @!P2 ST.E.64 desc[UR40][R2.64], R4 ;  /* 0x000000040200a985 */ /* 0x0003e2000c101b28 */
[----:B------:R-:W-:Y:S02]  /*24300*/  ISETP.GE.AND P2, PT, R10, UR4, PT ;  /* 0x000000040a007c0c */ /* 0x000fe4000bf46270 */
[----:B------:R-:W-:Y:S02]  /*24310*/  SHF.R.S32.HI R0, RZ, 0x1f, R11 ;  /* 0x0000001fff007819 */ /* 0x000fe4000001140b */
[C---:B-1----:R-:W-:Y:S02]  /*24320*/  @!P1 LEA R4, P4, R12.reuse, R47, 0x2 ;  /* 0x0000002f0c049211 */ /* 0x042fe400078810ff */
[----:B------:R-:W-:Y:S02]  /*24330*/  SHF.R.S32.HI R3, RZ, 0x1f, R10 ;  /* 0x0000001fff037819 */ /* 0x000fe4000001140a */
[----:B------:R-:W-:Y:S01]  /*24340*/  @!P1 LEA.HI.X R5, R12, R46, R13, 0x2, P4 ;  /* 0x0000002e0c059211 */ /* 0x000fe200020f140d */
[----:B------:R-:W-:-:S04]  /*24350*/  @!P3 IMAD.MOV.U32 R12, RZ, RZ, R107 ;  /* 0x000000ffff0cb224 */ /* 0x000fc800078e006b */
[----:B------:R-:W-:Y:S01]  /*24360*/  @!P2 LEA R2, P4, R10, R47, 0x2 ;  /* 0x0000002f0a02a211 */ /* 0x000fe200078810ff */
[----:B------:R-:W-:-:S03]  /*24370*/  @!P3 IMAD.MOV.U32 R13, RZ, RZ, R105 ;  /* 0x000000ffff0db224 */ /* 0x000fc600078e0069 */
[----:B------:R-:W-:Y:S02]  /*24380*/  @!P2 LEA.HI.X R3, R10, R46, R3, 0x2, P4 ;  /* 0x0000002e0a03a211 */ /* 0x000fe400020f1403 */
[----:B------:R1:W-:Y:S01]  /*24390*/  @!P3 ST.E.64 desc[UR40][R8.64], R12 ;  /* 0x0000000c0800b985 */ /* 0x0003e2000c101b28 */
[----:B------:R-:W-:-:S04]  /*243a0*/  @!P5 LEA R10, P4, R11, R47, 0x2 ;  /* 0x0000002f0b0ad211 */ /* 0x000fc800078810ff */
[----:B------:R-:W-:Y:S01]  /*243b0*/  @!P5 LEA.HI.X R11, R11, R46, R0, 0x2, P4 ;  /* 0x0000002e0b0bd211 */ /* 0x000fe200020f1400 */
[----:B-1----:R-:W-:Y:S02]  /*243c0*/  @!P0 IMAD.MOV.U32 R8, RZ, RZ, R110 ;  /* 0x000000ffff088224 */ /* 0x002fe400078e006e */
[----:B------:R-:W-:-:S05]  /*243d0*/  @!P0 IMAD.MOV.U32 R9, RZ, RZ, R108 ;  /* 0x000000ffff098224 */ /* 0x000fca00078e006c */
[----:B------:R1:W-:Y:S02]  /*243e0*/  @!P0 ST.E.64 desc[UR40][R6.64], R8 ;  /* 0x0000000806008985 */ /* 0x0003e4000c101b28 */
[----:B-1----:R-:W-:Y:S02]  /*243f0*/  @!P1 IMAD.MOV.U32 R6, RZ, RZ, R111 ;  /* 0x000000ffff069224 */ /* 0x002fe400078e006f */
[----:B------:R-:W-:-:S05]  /*24400*/  @!P1 IMAD.MOV.U32 R7, RZ, RZ, R109 ;  /* 0x000000ffff079224 */ /* 0x000fca00078e006d */
[----:B------:R1:W-:Y:S02]  /*24410*/  @!P1 ST.E.64 desc[UR40][R4.64], R6 ;  /* 0x0000000604009985 */ /* 0x0003e4000c101b28 */
[----:B-1----:R-:W-:Y:S02]  /*24420*/  @!P2 IMAD.MOV.U32 R4, RZ, RZ, R114 ;  /* 0x000000ffff04a224 */ /* 0x002fe400078e0072 */
[----:B------:R-:W-:Y:S02]  /*24430*/  @!P2 IMAD.MOV.U32 R5, RZ, RZ, R112 ;  /* 0x000000ffff05a224 */ /* 0x000fe400078e0070 */
[----:B------:R-:W-:Y:S02]  /*24440*/  @!P5 IMAD.MOV.U32 R6, RZ, RZ, R115 ;  /* 0x000000ffff06d224 */ /* 0x000fe400078e0073 */
[----:B------:R-:W-:Y:S01]  /*24450*/  @!P5 IMAD.MOV.U32 R7, RZ, RZ, R113 ;  /* 0x000000ffff07d224 */ /* 0x000fe200078e0071 */
[----:B------:R3:W-:Y:S04]  /*24460*/  @!P2 ST.E.64 desc[UR40][R2.64], R4 ;  /* 0x000000040200a985 */ /* 0x0007e8000c101b28 */
[----:B------:R3:W-:Y:S02]  /*24470*/  @!P5 ST.E.64 desc[UR40][R10.64], R6 ;  /* 0x000000060a00d985 */ /* 0x0007e4000c101b28 */
.L_x_4713:
[----:B------:R-:W-:Y:S05]  /*24480*/  BSYNC B1 ;  /* 0x0000000000017941 */ /* 0x000fea0003800000 */
.L_x_4712:
[----:B------:R-:W-:-:S03]  /*24490*/  UMOV UR4, 0xffffffff ;  /* 0xffffffff00047882 */ /* 0x000fc60000000000 */
[----:B------:R-:W-:Y:S05]  /*244a0*/  BRA.DIV UR4, `(.L_x_4714) ;  /* 0x000000e204447947 */ /* 0x000fea000b800000 */
[----:B------:R4:W0:Y:S04]  /*244b0*/  SHFL.IDX PT, R0, R45, 0x1, 0x1c1f ;  /* 0x003c1f002d007f89 */ /* 0x00082800000e0000 */
[----:B------:R4:W0:Y:S02]  /*244c0*/  SHFL.IDX PT, R14, R44, 0x1, 0x1c1f ;  /* 0x003c1f002c0e7f89 */ /* 0x00082400000e0000 */
.L_x_5028:
[----:B------:R-:W-:-:S13]  /*244d0*/  ISETP.GE.AND P0, PT, R43, R42, PT ;  /* 0x0000002a2b00720c */ /* 0x000fda0003f06270 */
[----:B------:R-:W-:Y:S05]  /*244e0*/  @P0 BRA `(.L_x_4710) ;  /* 0x0000001800300947 */ /* 0x000fea0003800000 */
[C---:B------:R-:W-:Y:S01]  /*244f0*/  VIADD R8, R200.reuse, 0x8 ;  /* 0x00000008c8087836 */ /* 0x040fe20000000000 */
[----:B------:R-:W-:Y:S01]  /*24500*/  ULDC UR4, c[0x0][0xac8] ;  /* 0x0002b20000047ab9 */ /* 0x000fe20000000800 */
[C---:B------:R-:W-:Y:S01]  /*24510*/  VIADD R13, R200.reuse, 0x10 ;  /* 0x00000010c80d7836 */ /* 0x040fe20000000000 */
[C---:B------:R-:W-:Y:S01]  /*24520*/  ISETP.GE.AND P5, PT, R200.reuse, UR4, PT ;  /* 0x00000004c8007c0c */ /* 0x040fe2000bfa6270 */
[----:B------:R-:W-:Y:S01]  /*24530*/  VIADD R15, R200, 0x18 ;  /* 0x00000018c80f7836 */ /* 0x000fe20000000000 */
[----:B------:R-:W-:Y:S01]  /*24540*/  ISETP.GE.AND P1, PT, R8, UR4, PT ;  /* 0x0000000408007c0c */ /* 0x000fe2000bf26270 */
[C---:B------:R-:W-:Y:S01]  /*24550*/  VIADD R9, R200.reuse, 0x8 ;  /* 0x00000008c8097836 */ /* 0x040fe20000000000 */
[----:B------:R-:W-:Y:S01]  /*24560*/  ISETP.GE.AND P2, PT, R13, UR4, PT ;  /* 0x000000040d007c0c */ /* 0x000fe2000bf46270 */
[C---:B------:R-:W-:Y:S01]  /*24570*/  VIADD R20, R200.reuse, 0x20 ;  /* 0x00000020c8147836 */ /* 0x040fe20000000000 */
[----:B---3--:R-:W-:Y:S01]  /*24580*/  SHF.R.S32.HI R6, RZ, 0x1f, R200 ;  /* 0x0000001fff067819 */ /* 0x008fe200000114c8 */
[C---:B------:R-:W-:Y:S01]  /*24590*/  VIADD R12, R200.reuse, 0x28 ;  /* 0x00000028c80c7836 */ /* 0x040fe20000000000 */
[----:B------:R-:W-:Y:S01]  /*245a0*/  ISETP.GE.AND P3, PT, R15, UR4, PT ;  /* 0x000000040f007c0c */ /* 0x000fe2000bf66270 */
[C---:B------:R-:W-:Y:S01]  /*245b0*/  VIADD R24, R200.reuse, 0x10 ;  /* 0x00000010c8187836 */ /* 0x040fe20000000000 */
[----:B------:R-:W-:Y:S01]  /*245c0*/  SHF.R.S32.HI R9, RZ, 0x1f, R9 ;  /* 0x0000001fff097819 */ /* 0x000fe20000011409 */
[----:B------:R-:W-:-:S02]  /*245d0*/  VIADD R21, R200, 0x18 ;  /* 0x00000018c8157836 */ /* 0x000fc40000000000 */
[-C--:B0-----:R-:W-:Y:S01]  /*245e0*/  @!P5 LEA R2, P0, R200, R14.reuse, 0x2 ;  /* 0x0000000ec802d211 */ /* 0x081fe200078010ff */
[----:B------:R-:W-:Y:S01]  /*245f0*/  @!P5 IMAD.MOV.U32 R7, RZ, RZ, R28 ;  /* 0x000000ffff07d224 */ /* 0x000fe200078e001c */
[----:B------:R-:W-:Y:S01]  /*24600*/  @!P1 LEA R4, P4, R8, R14, 0x2 ;  /* 0x0000000e08049211 */ /* 0x000fe200078810ff */
[----:B------:R-:W-:Y:S01]  /*24610*/  @!P1 IMAD.MOV.U32 R28, RZ, RZ, R31 ;  /* 0x000000ffff1c9224 */ /* 0x000fe200078e001f */
[-C--:B------:R-:W-:Y:S01]  /*24620*/  @!P5 LEA.HI.X R3, R200, R0.reuse, R6, 0x2, P0 ;  /* 0x00000000c803d211 */ /* 0x080fe200000f1406 */
[----:B------:R-:W-:Y:S01]  /*24630*/  @!P5 IMAD.MOV.U32 R6, RZ, RZ, R30 ;  /* 0x000000ffff06d224 */ /* 0x000fe200078e001e */
[----:B------:R-:W-:Y:S02]  /*24640*/  @!P1 LEA.HI.X R5, R8, R0, R9, 0x2, P4 ;  /* 0x0000000008059211 */ /* 0x000fe400020f1409 */
[----:B------:R-:W-:Y:S02]  /*24650*/  ISETP.GE.AND P0, PT, R20, UR4, PT ;  /* 0x0000000414007c0c */ /* 0x000fe4000bf06270 */
[----:B------:R0:W-:Y:S01]  /*24660*/  @!P5 ST.E.64 desc[UR40][R2.64], R6 ;  /* 0x000000060200d985 */ /* 0x0001e2000c101b28 */
[----:B------:R-:W-:-:S02]  /*24670*/  @!P2 LEA R8, P4, R13, R14, 0x2 ;  /* 0x0000000e0d08a211 */ /* 0x000fc400078810ff */
[----:B------:R-:W-:Y:S01]  /*24680*/  SHF.R.S32.HI R24, RZ, 0x1f, R24 ;  /* 0x0000001fff187819 */ /* 0x000fe20000011418 */
[----:B------:R3:W-:Y:S01]  /*24690*/  @!P1 ST.E.64 desc[UR40][R4.64], R28 ;  /* 0x0000001c04009985 */ /* 0x0007e2000c101b28 */
[----:B------:R-:W-:Y:S02]  /*246a0*/  ISETP.GE.AND P1, PT, R12, UR4, PT ;  /* 0x000000040c007c0c */ /* 0x000fe4000bf26270 */
[----:B------:R-:W-:Y:S02]  /*246b0*/  @!P3 LEA R10, P5, R15, R14, 0x2 ;  /* 0x0000000e0f0ab211 */ /* 0x000fe400078a10ff */
[----:B------:R-:W-:Y:S02]  /*246c0*/  SHF.R.S32.HI R21, RZ, 0x1f, R21 ;  /* 0x0000001fff157819 */ /* 0x000fe40000011415 */
[-C--:B------:R-:W-:Y:S01]  /*246d0*/  @!P2 LEA.HI.X R9, R13, R0.reuse, R24, 0x2, P4 ;  /* 0x000000000d09a211 */ /* 0x080fe200020f1418 */
[----:B------:R-:W-:Y:S01]  /*246e0*/  VIADD R13, R200, 0x30 ;  /* 0x00000030c80d7836 */ /* 0x000fe20000000000 */
[----:B------:R-:W-:Y:S01]  /*246f0*/  @!P3 LEA.HI.X R11, R15, R0, R21, 0x2, P5 ;  /* 0x000000000f0bb211 */ /* 0x000fe200028f1415 */
[----:B0-----:R-:W-:Y:S01]  /*24700*/  @!P2 IMAD.MOV.U32 R2, RZ, RZ, R34 ;  /* 0x000000ffff02a224 */ /* 0x001fe200078e0022 */
[----:B------:R-:W-:Y:S01]  /*24710*/  @!P0 LEA R6, P4, R20, R14, 0x2 ;  /* 0x0000000e14068211 */ /* 0x000fe200078810ff */
[----:B------:R-:W-:-:S02]  /*24720*/  @!P2 IMAD.MOV.U32 R3, RZ, RZ, R32 ;  /* 0x000000ffff03a224 */ /* 0x000fc400078e0020 */
[----:B------:R-:W-:Y:S01]  /*24730*/  @!P3 IMAD.MOV.U32 R32, RZ, RZ, R35 ;  /* 0x000000ffff20b224 */ /* 0x000fe200078e0023 */
[----:B---3--:R-:W-:Y:S01]  /*24740*/  @!P1 LEA R4, P5, R12, R14, 0x2 ;  /* 0x0000000e0c049211 */ /* 0x008fe200078a10ff */
[C---:B------:R-:W-:Y:S01]  /*24750*/  VIADD R24, R200.reuse, 0x20 ;  /* 0x00000020c8187836 */ /* 0x040fe20000000000 */
[----:B------:R0:W-:Y:S01]  /*24760*/  @!P2 ST.E.64 desc[UR40][R8.64], R2 ;  /* 0x000000020800a985 */ /* 0x0001e2000c101b28 */
[C---:B------:R-:W-:Y:S01]  /*24770*/  VIADD R15, R200.reuse, 0x38 ;  /* 0x00000038c80f7836 */ /* 0x040fe20000000000 */
[----:B------:R-:W-:Y:S01]  /*24780*/  ISETP.GE.AND P2, PT, R13, UR4, PT ;  /* 0x000000040d007c0c */ /* 0x000fe2000bf46270 */
[----:B------:R-:W-:Y:S01]  /*24790*/  VIADD R21, R200, 0x28 ;  /* 0x00000028c8157836 */ /* 0x000fe20000000000 */
[----:B------:R3:W-:Y:S01]  /*247a0*/  @!P3 ST.E.64 desc[UR40][R10.64], R32 ;  /* 0x000000200a00b985 */ /* 0x0007e2000c101b28 */
[----:B------:R-:W-:Y:S02]  /*247b0*/  SHF.R.S32.HI R24, RZ, 0x1f, R24 ;  /* 0x0000001fff187819 */ /* 0x000fe40000011418 */
[----:B------:R-:W-:-:S02]  /*247c0*/  ISETP.GE.AND P3, PT, R15, UR4, PT ;  /* 0x000000040f007c0c */ /* 0x000fc4000bf66270 */
[----:B------:R-:W-:Y:S02]  /*247d0*/  SHF.R.S32.HI R21, RZ, 0x1f, R21 ;  /* 0x0000001fff157819 */ /* 0x000fe40000011415 */
[-C--:B------:R-:W-:Y:S01]  /*247e0*/  @!P0 LEA.HI.X R7, R20, R0.reuse, R24, 0x2, P4 ;  /* 0x0000000014078211 */ /* 0x080fe200020f1418 */
[----:B------:R-:W-:Y:S01]  /*247f0*/  VIADD R20, R200, 0x40 ;  /* 0x00000040c8147836 */ /* 0x000fe20000000000 */
[----:B------:R-:W-:Y:S01]  /*24800*/  @!P1 LEA.HI.X R5, R12, R0, R21, 0x2, P5 ;  /* 0x000000000c059211 */ /* 0x000fe200028f1415 */
[----:B0-----:R-:W-:Y:S01]  /*24810*/  @!P0 IMAD.MOV.U32 R2, RZ, RZ, R38 ;  /* 0x000000ffff028224 */ /* 0x001fe200078e0026 */
[----:B------:R-:W-:Y:S01]  /*24820*/  @!P2 LEA R8, P4, R13, R14, 0x2 ;  /* 0x0000000e0d08a211 */ /* 0x000fe200078810ff */
[----:B------:R-:W-:Y:S02]  /*24830*/  @!P0 IMAD.MOV.U32 R3, RZ, RZ, R36 ;  /* 0x000000ffff038224 */ /* 0x000fe400078e0024 */
[----:B------:R-:W-:Y:S02]  /*24840*/  @!P1 IMAD.MOV.U32 R36, RZ, RZ, R39 ;  /* 0x000000ffff249224 */ /* 0x000fe400078e0027 */
[C---:B------:R-:W-:Y:S01]  /*24850*/  VIADD R12, R200.reuse, 0x48 ;  /* 0x00000048c80c7836 */ /* 0x040fe20000000000 */
[----:B------:R0:W-:Y:S01]  /*24860*/  @!P0 ST.E.64 desc[UR40][R6.64], R2 ;  /* 0x0000000206008985 */ /* 0x0001e2000c101b28 */
[----:B------:R-:W-:Y:S01]  /*24870*/  VIADD R24, R200, 0x30 ;  /* 0x00000030c8187836 */ /* 0x000fe20000000000 */
[----:B------:R-:W-:Y:S01]  /*24880*/  ISETP.GE.AND P0, PT, R20, UR4, PT ;  /* 0x0000000414007c0c */ /* 0x000fe2000bf06270 */
[----:B------:R-:W-:Y:S01]  /*24890*/  VIADD R21, R200, 0x38 ;  /* 0x00000038c8157836 */ /* 0x000fe20000000000 */
[----:B------:R5:W-:Y:S01]  /*248a0*/  @!P1 ST.E.64 desc[UR40][R4.64], R36 ;  /* 0x0000002404009985 */ /* 0x000be2000c101b28 */
[----:B------:R-:W-:-:S02]  /*248b0*/  ISETP.GE.AND P1, PT, R12, UR4, PT ;  /* 0x000000040c007c0c */ /* 0x000fc4000bf26270 */
[----:B------:R-:W-:Y:S02]  /*248c0*/  SHF.R.S32.HI R24, RZ, 0x1f, R24 ;  /* 0x0000001fff187819 */ /* 0x000fe40000011418 */
[----:B---3--:R-:W-:Y:S02]  /*248d0*/  @!P3 LEA R10, P5, R15, R14, 0x2 ;  /* 0x0000000e0f0ab211 */ /* 0x008fe400078a10ff */
[----:B------:R-:W-:Y:S02]  /*248e0*/  SHF.R.S32.HI R21, RZ, 0x1f, R21 ;  /* 0x0000001fff157819 */ /* 0x000fe40000011415 */
[-C--:B------:R-:W-:Y:S01]  /*248f0*/  @!P2 LEA.HI.X R9, R13, R0.reuse, R24, 0x2, P4 ;  /* 0x000000000d09a211 */ /* 0x080fe200020f1418 */
[----:B0-----:R-:W-:Y:S01]  /*24900*/  @!P2 IMAD.MOV.U32 R2, RZ, RZ, R62 ;  /* 0x000000ffff02a224 */ /* 0x001fe200078e003e */
[----:B------:R-:W-:Y:S01]  /*24910*/  @!P3 LEA.HI.X R11, R15, R0, R21, 0x2, P5 ;  /* 0x000000000f0bb211 */ /* 0x000fe200028f1415 */
[----:B------:R-:W-:Y:S01]  /*24920*/  @!P2 IMAD.MOV.U32 R3, RZ, RZ, R60 ;  /* 0x000000ffff03a224 */ /* 0x000fe200078e003c */
[-C--:B------:R-:W-:Y:S01]  /*24930*/  @!P0 LEA R6, P5, R20, R14.reuse, 0x2 ;  /* 0x0000000e14068211 */ /* 0x080fe200078a10ff */
[C---:B------:R-:W-:Y:S01]  /*24940*/  VIADD R13, R200.reuse, 0x50 ;  /* 0x00000050c80d7836 */ /* 0x040fe20000000000 */
[----:B------:R-:W-:Y:S01]  /*24950*/  ISETP.GE.AND P4, PT, R237, UR4, PT ;  /* 0x00000004ed007c0c */ /* 0x000fe2000bf86270 */
[----:B------:R-:W-:Y:S01]  /*24960*/  @!P3 IMAD.MOV.U32 R60, RZ, RZ, R116 ;  /* 0x000000ffff3cb224 */ /* 0x000fe200078e0074 */
[----:B------:R0:W-:Y:S01]  /*24970*/  @!P2 ST.E.64 desc[UR40][R8.64], R2 ;  /* 0x000000020800a985 */ /* 0x0001e2000c101b28 */
[C---:B------:R-:W-:Y:S01]  /*24980*/  VIADD R21, R200.reuse, 0x40 ;  /* 0x00000040c8157836 */ /* 0x040fe20000000000 */
[----:B------:R-:W-:Y:S01]  /*24990*/  ISETP.GE.AND P2, PT, R13, UR4, PT ;  /* 0x000000040d007c0c */ /* 0x000fe2000bf46270 */
[----:B------:R-:W-:Y:S01]  /*249a0*/  VIADD R15, R200, 0x48 ;  /* 0x00000048c80f7836 */ /* 0x000fe20000000000 */
[----:B------:R-:W-:Y:S01]  /*249b0*/  @!P3 ST.E.64 desc[UR40][R10.64], R60 ;  /* 0x0000003c0a00b985 */ /* 0x000fe2000c101b28 */
[----:B-----5:R-:W-:Y:S01]  /*249c0*/  @!P1 LEA R4, P3, R12, R14, 0x2 ;  /* 0x0000000e0c049211 */ /* 0x020fe200078610ff */
[----:B------:R-:W-:Y:S01]  /*249d0*/  @!P0 IMAD.MOV.U32 R116, RZ, RZ, R119 ;  /* 0x000000ffff748224 */ /* 0x000fe200078e0077 */
[----:B------:R-:W-:Y:S01]  /*249e0*/  SHF.R.S32.HI R21, RZ, 0x1f, R21 ;  /* 0x0000001fff157819 */ /* 0x000fe20000011415 */
[----:B------:R-:W-:Y:S01]  /*249f0*/  @!P1 IMAD.MOV.U32 R119, RZ, RZ, R118 ;  /* 0x000000ffff779224 */ /* 0x000fe200078e0076 */
[----:B------:R-:W-:Y:S01]  /*24a00*/  SHF.R.S32.HI R15, RZ, 0x1f, R15 ;  /* 0x0000001fff0f7819 */ /* 0x000fe2000001140f */
[----:B------:R-:W-:Y:S01]  /*24a10*/  @!P1 IMAD.MOV.U32 R118, RZ, RZ, R122 ;  /* 0x000000ffff769224 */ /* 0x000fe200078e007a */
[----:B------:R-:W-:-:S02]  /*24a20*/  @!P0 LEA.HI.X R7, R20, R0, R21, 0x2, P5 ;  /* 0x0000000014078211 */ /* 0x000fc400028f1415 */
[----:B------:R-:W-:Y:S01]  /*24a30*/  @!P1 LEA.HI.X R5, R12, R0, R15, 0x2, P3 ;  /* 0x000000000c059211 */ /* 0x000fe200018f140f */
[----:B------:R-:W-:Y:S01]  /*24a40*/  VIADD R15, R200, 0x50 ;  /* 0x00000050c80f7836 */ /* 0x000fe20000000000 */
[----:B0-----:R-:W-:Y:S01]  /*24a50*/  @!P2 LEA R2, P3, R13, R14, 0x2 ;  /* 0x0000000e0d02a211 */ /* 0x001fe200078610ff */
[----:B------:R0:W-:Y:S01]  /*24a60*/  @!P0 ST.E.64 desc[UR40][R6.64], R116 ;  /* 0x0000007406008985 */ /* 0x0001e2000c101b28 */
[----:B------:R-:W-:Y:S01]  /*24a70*/  ISETP.GE.AND P0, PT, R236, UR4, PT ;  /* 0x00000004ec007c0c */ /* 0x000fe2000bf06270 */
[----:B------:R-:W-:Y:S01]  /*24a80*/  @!P2 IMAD.MOV.U32 R122, RZ, RZ, R63 ;  /* 0x000000ffff7aa224 */ /* 0x000fe200078e003f */
[----:B------:R-:W-:Y:S01]  /*24a90*/  SHF.R.S32.HI R15, RZ, 0x1f, R15 ;  /* 0x0000001fff0f7819 */ /* 0x000fe2000001140f */
[----:B------:R3:W-:Y:S01]  /*24aa0*/  @!P1 ST.E.64 desc[UR40][R4.64], R118 ;  /* 0x0000007604009985 */ /* 0x0007e2000c101b28 */
[----:B------:R-:W-:Y:S02]  /*24ab0*/  ISETP.GE.AND P1, PT, R235, UR4, PT ;  /* 0x00000004eb007c0c */ /* 0x000fe4000bf26270 */
[----:B------:R-:W-:-:S02]  /*24ac0*/  @!P2 LEA.HI.X R3, R13, R0, R15, 0x2, P3 ;  /* 0x000000000d03a211 */ /* 0x000fc400018f140f */
[----:B------:R-:W-:Y:S02]  /*24ad0*/  SHF.R.S32.HI R12, RZ, 0x1f, R237 ;  /* 0x0000001fff0c7819 */ /* 0x000fe400000114ed */
[C---:B------:R-:W-:Y:S01]  /*24ae0*/  @!P4 LEA R8, P5, R237.reuse, R14, 0x2 ;  /* 0x0000000eed08c211 */ /* 0x040fe200078a10ff */
[----:B------:R5:W-:Y:S01]  /*24af0*/  @!P2 ST.E.64 desc[UR40][R2.64], R122 ;  /* 0x0000007a0200a985 */ /* 0x000be2000c101b28 */
[----:B------:R-:W-:Y:S02]  /*24b00*/  ISETP.GE.AND P2, PT, R234, UR4, PT ;  /* 0x00000004ea007c0c */ /* 0x000fe4000bf46270 */
[----:B------:R-:W-:Y:S02]  /*24b10*/  @!P4 LEA.HI.X R9, R237, R0, R12, 0x2, P5 ;  /* 0x00000000ed09c211 */ /* 0x000fe400028f140c */
[----:B0-----:R-:W-:Y:S02]  /*24b20*/  @!P0 LEA R6, P3, R236, R14, 0x2 ;  /* 0x0000000eec068211 */ /* 0x001fe400078610ff */
[----:B------:R-:W-:-:S02]  /*24b30*/  SHF.R.S32.HI R13, RZ, 0x1f, R236 ;  /* 0x0000001fff0d7819 */ /* 0x000fc400000114ec */
[C---:B---3--:R-:W-:Y:S02]  /*24b40*/  @!P1 LEA R4, P5, R235.reuse, R14, 0x2 ;  /* 0x0000000eeb049211 */ /* 0x048fe400078a10ff */
[-C--:B------:R-:W-:Y:S01]  /*24b50*/  @!P0 LEA.HI.X R7, R236, R0.reuse, R13, 0x2, P3 ;  /* 0x00000000ec078211 */ /* 0x080fe200018f140d */
[----:B------:R-:W-:Y:S01]  /*24b60*/  VIADD R13, R200, 0xa8 ;  /* 0x000000a8c80d7836 */ /* 0x000fe20000000000 */
[----:B------:R-:W-:Y:S01]  /*24b70*/  SHF.R.S32.HI R12, RZ, 0x1f, R235 ;  /* 0x0000001fff0c7819 */ /* 0x000fe200000114eb */
[----:B-----5:R-:W-:Y:S01]  /*24b80*/  @!P4 IMAD.MOV.U32 R2, RZ, RZ, R64 ;  /* 0x000000ffff02c224 */ /* 0x020fe200078e0040 */
[----:B------:R-:W-:Y:S01]  /*24b90*/  ISETP.GE.AND P3, PT, R232, UR4, PT ;  /* 0x00000004e8007c0c */ /* 0x000fe2000bf66270 */
[----:B------:R-:W-:Y:S01]  /*24ba0*/  @!P4 IMAD.MOV.U32 R3, RZ, RZ, R124 ;  /* 0x000000ffff03c224 */ /* 0x000fe200078e007c */
[----:B------:R-:W-:Y:S01]  /*24bb0*/  @!P1 LEA.HI.X R5, R235, R0, R12, 0x2, P5 ;  /* 0x00000000eb059211 */ /* 0x000fe200028f140c */
[----:B------:R-:W-:Y:S01]  /*24bc0*/  @!P0 IMAD.MOV.U32 R64, RZ, RZ, R67 ;  /* 0x000000ffff408224 */ /* 0x000fe200078e0043 */
[----:B------:R-:W-:Y:S01]  /*24bd0*/  SHF.R.S32.HI R12, RZ, 0x1f, R234 ;  /* 0x0000001fff0c7819 */ /* 0x000fe200000114ea */
[----:B------:R-:W-:Y:S01]  /*24be0*/  @!P1 IMAD.MOV.U32 R67, RZ, RZ, R66 ;  /* 0x000000ffff439224 */ /* 0x000fe200078e0042 */
[----:B------:R0:W-:Y:S01]  /*24bf0*/  @!P4 ST.E.64 desc[UR40][R8.64], R2 ;  /* 0x000000020800c985 */ /* 0x0001e2000c101b28 */
[----:B------:R-:W-:Y:S01]  /*24c00*/  ISETP.GE.AND P4, PT, R233, UR4, PT ;  /* 0x00000004e9007c0c */ /* 0x000fe2000bf86270 */
[----:B------:R-:W-:Y:S01]  /*24c10*/  @!P1 IMAD.MOV.U32 R66, RZ, RZ, R68 ;  /* 0x000000ffff429224 */ /* 0x000fe200078e0044 */
[----:B------:R-:W-:Y:S01]  /*24c20*/  SHF.R.S32.HI R15, RZ, 0x1f, R229 ;  /* 0x0000001fff0f7819 */ /* 0x000fe200000114e5 */
[----:B------:R-:W-:Y:S01]  /*24c30*/  @!P0 ST.E.64 desc[UR40][R6.64], R64 ;  /* 0x0000004006008985 */ /* 0x000fe2000c101b28 */
[----:B------:R-:W-:Y:S01]  /*24c40*/  @!P2 LEA R10, P0, R234, R14, 0x2 ;  /* 0x0000000eea0aa211 */ /* 0x000fe200078010ff */
[----:B------:R-:W-:-:S02]  /*24c50*/  @!P2 IMAD.MOV.U32 R68, RZ, RZ, R71 ;  /* 0x000000ffff44a224 */ /* 0x000fc400078e0047 */
[----:B------:R3:W-:Y:S01]  /*24c60*/  @!P1 ST.E.64 desc[UR40][R4.64], R66 ;  /* 0x0000004204009985 */ /* 0x0007e2000c101b28 */
[----:B------:R-:W-:Y:S02]  /*24c70*/  @!P2 LEA.HI.X R11, R234, R0, R12, 0x2, P0 ;  /* 0x00000000ea0ba211 */ /* 0x000fe400000f140c */
[----:B------:R-:W-:Y:S02]  /*24c80*/  ISETP.GE.AND P0, PT, R231, UR4, PT ;  /* 0x00000004e7007c0c */ /* 0x000fe4000bf06270 */
[----:B------:R-:W-:Y:S01]  /*24c90*/  SHF.R.S32.HI R12, RZ, 0x1f, R233 ;  /* 0x0000001fff0c7819 */ /* 0x000fe200000114e9 */
[----:B------:R-:W-:Y:S01]  /*24ca0*/  @!P4 IMAD.MOV.U32 R71, RZ, RZ, R70 ;  /* 0x000000ffff47c224 */ /* 0x000fe200078e0046 */
[CC--:B0-----:R-:W-:Y:S01]  /*24cb0*/  @!P4 LEA R2, P1, R233.reuse, R14.reuse, 0x2 ;  /* 0x0000000ee902c211 */ /* 0x0c1fe200078210ff */
[----:B------:R-:W-:Y:S01]  /*24cc0*/  @!P4 IMAD.MOV.U32 R70, RZ, RZ, R72 ;  /* 0x000000ffff46c224 */ /* 0x000fe200078e0048 */
[----:B------:R-:W-:Y:S01]  /*24cd0*/  @!P3 LEA R8, P5, R232, R14, 0x2 ;  /* 0x0000000ee808b211 */ /* 0x000fe200078a10ff */
[----:B------:R-:W-:Y:S01]  /*24ce0*/  @!P3 IMAD.MOV.U32 R72, RZ, RZ, R75 ;  /* 0x000000ffff48b224 */ /* 0x000fe200078e004b */
[----:B------:R-:W-:Y:S01]  /*24cf0*/  @!P4 LEA.HI.X R3, R233, R0, R12, 0x2, P1 ;  /* 0x00000000e903c211 */ /* 0x000fe200008f140c */
[----:B------:R0:W-:Y:S01]  /*24d00*/  @!P2 ST.E.64 desc[UR40][R10.64], R68 ;  /* 0x000000440a00a985 */ /* 0x0001e2000c101b28 */
[----:B------:R-:W-:-:S02]  /*24d10*/  SHF.R.S32.HI R12, RZ, 0x1f, R232 ;  /* 0x0000001fff0c7819 */ /* 0x000fc400000114e8 */
[----:B------:R-:W-:Y:S01]  /*24d20*/  ISETP.GE.AND P1, PT, R230, UR4, PT ;  /* 0x00000004e6007c0c */ /* 0x000fe2000bf26270 */
[----:B------:R5:W-:Y:S01]  /*24d30*/  @!P4 ST.E.64 desc[UR40][R2.64], R70 ;  /* 0x000000460200c985 */ /* 0x000be2000c101b28 */
[----:B------:R-:W-:Y:S01]  /*24d40*/  @!P3 LEA.HI.X R9, R232, R0, R12, 0x2, P5 ;  /* 0x00000000e809b211 */ /* 0x000fe200028f140c */
[----:B------:R-:W-:Y:S01]  /*24d50*/  @!P0 IMAD.MOV.U32 R75, RZ, RZ, R74 ;  /* 0x000000ffff4b8224 */ /* 0x000fe200078e004a */
[----:B------:R-:W-:Y:S01]  /*24d60*/  SHF.R.S32.HI R12, RZ, 0x1f, R231 ;  /* 0x0000001fff0c7819 */ /* 0x000fe200000114e7 */
[----:B------:R-:W-:Y:S01]  /*24d70*/  @!P0 IMAD.MOV.U32 R74, RZ, RZ, R76 ;  /* 0x000000ffff4a8224 */ /* 0x000fe200078e004c */
[----:B---3--:R-:W-:Y:S01]  /*24d80*/  @!P0 LEA R4, P2, R231, R14, 0x2 ;  /* 0x0000000ee7048211 */ /* 0x008fe200078410ff */
[----:B------:R3:W-:Y:S01]  /*24d90*/  @!P3 ST.E.64 desc[UR40][R8.64], R72 ;  /* 0x000000480800b985 */ /* 0x0007e2000c101b28 */
[----:B------:R-:W-:Y:S02]  /*24da0*/  ISETP.GE.AND P3, PT, R13, UR4, PT ;  /* 0x000000040d007c0c */ /* 0x000fe4000bf66270 */
[----:B------:R-:W-:Y:S01]  /*24db0*/  @!P0 LEA.HI.X R5, R231, R0, R12, 0x2, P2 ;  /* 0x00000000e7058211 */ /* 0x000fe200010f140c */
[----:B0-----:R-:W-:Y:S01]  /*24dc0*/  VIADD R11, R200, 0xb0 ;  /* 0x000000b0c80b7836 */ /* 0x001fe20000000000 */
[----:B------:R-:W-:Y:S01]  /*24dd0*/  ISETP.GE.AND P4, PT, R229, UR4, PT ;  /* 0x00000004e5007c0c */ /* 0x000fe2000bf86270 */
[----:B------:R-:W-:Y:S01]  /*24de0*/  @!P1 IMAD.MOV.U32 R76, RZ, RZ, R126 ;  /* 0x000000ffff4c9224 */ /* 0x000fe200078e007e */
[----:B------:R-:W-:Y:S01]  /*24df0*/  @!P1 LEA R6, P2, R230, R14, 0x2 ;  /* 0x0000000ee6069211 */ /* 0x000fe200078410ff */
[----:B------:R0:W-:Y:S01]  /*24e00*/  @!P0 ST.E.64 desc[UR40][R4.64], R74 ;  /* 0x0000004a04008985 */ /* 0x0001e2000c101b28 */
[----:B------:R-:W-:-:S02]  /*24e10*/  SHF.R.S32.HI R12, RZ, 0x1f, R230 ;  /* 0x0000001fff0c7819 */ /* 0x000fc400000114e6 */
[----:B------:R-:W-:Y:S02]  /*24e20*/  ISETP.GE.AND P0, PT, R11, UR4, PT ;  /* 0x000000040b007c0c */ /* 0x000fe4000bf06270 */
[----:B------:R-:W-:Y:S02]  /*24e30*/  ISETP.GE.AND P5, PT, R227, UR4, PT ;  /* 0x00000004e3007c0c */ /* 0x000fe4000bfa6270 */
[----:B------:R-:W-:Y:S02]  /*24e40*/  @!P1 LEA.HI.X R7, R230, R0, R12, 0x2, P2 ;  /* 0x00000000e6079211 */ /* 0x000fe400010f140c */
[----:B-----5:R-:W-:Y:S01]  /*24e50*/  SHF.R.S32.HI R3, RZ, 0x1f, R13 ;  /* 0x0000001fff037819 */ /* 0x020fe2000001140d */
[----:B------:R-:W-:Y:S01]  /*24e60*/  @!P4 IMAD.MOV.U32 R124, RZ, RZ, R127 ;  /* 0x000000ffff7cc224 */ /* 0x000fe200078e007f */
[-C--:B---3--:R-:W-:Y:S01]  /*24e70*/  @!P3 LEA R8, P2, R13, R14.reuse, 0x2 ;  /* 0x0000000e0d08b211 */ /* 0x088fe200078410ff */
[----:B------:R3:W-:Y:S01]  /*24e80*/  @!P1 ST.E.64 desc[UR40][R6.64], R76 ;  /* 0x0000004c06009985 */ /* 0x0007e2000c101b28 */
[----:B------:R-:W-:-:S02]  /*24e90*/  @!P4 LEA R2, P1, R229, R14, 0x2 ;  /* 0x0000000ee502c211 */ /* 0x000fc400078210ff */
[-C--:B------:R-:W-:Y:S02]  /*24ea0*/  @!P3 LEA.HI.X R9, R13, R0.reuse, R3, 0x2, P2 ;  /* 0x000000000d09b211 */ /* 0x080fe400010f1403 */
[----:B------:R-:W-:Y:S02]  /*24eb0*/  @!P4 LEA.HI.X R3, R229, R0, R15, 0x2, P1 ;  /* 0x00000000e503c211 */ /* 0x000fe400008f140f */
[----:B0-----:R-:W-:Y:S02]  /*24ec0*/  SHF.R.S32.HI R5, RZ, 0x1f, R11 ;  /* 0x0000001fff057819 */ /* 0x001fe4000001140b */
[-C--:B------:R-:W-:Y:S01]  /*24ed0*/  @!P0 LEA R10, P2, R11, R14.reuse, 0x2 ;  /* 0x0000000e0b0a8211 */ /* 0x080fe200078410ff */
[----:B------:R0:W-:Y:S01]  /*24ee0*/  @!P4 ST.E.64 desc[UR40][R2.64], R124 ;  /* 0x0000007c0200c985 */ /* 0x0001e2000c101b28 */
[----:B------:R-:W-:Y:S02]  /*24ef0*/  SHF.R.S32.HI R12, RZ, 0x1f, R227 ;  /* 0x0000001fff0c7819 */ /* 0x000fe400000114e3 */
[----:B------:R-:W-:Y:S01]  /*24f00*/  @!P5 LEA R4, P1, R227, R14, 0x2 ;  /* 0x0000000ee304d211 */ /* 0x000fe200078210ff */
[----:B---3--:R-:W-:Y:S01]  /*24f10*/  VIADD R7, R200, 0xb8 ;  /* 0x000000b8c8077836 */ /* 0x008fe20000000000 */
[----:B------:R-:W-:-:S02]  /*24f20*/  @!P0 LEA.HI.X R11, R11, R0, R5, 0x2, P2 ;  /* 0x000000000b0b8211 */ /* 0x000fc400010f1405 */
[----:B------:R-:W-:Y:S01]  /*24f30*/  @!P5 LEA.HI.X R5, R227, R0, R12, 0x2, P1 ;  /* 0x00000000e305d211 */ /* 0x000fe200008f140c */
[----:B0-----:R-:W-:Y:S02]  /*24f40*/  @!P5 IMAD.MOV.U32 R2, RZ, RZ, R130 ;  /* 0x000000ffff02d224 */ /* 0x001fe400078e0082 */
[----:B------:R-:W-:Y:S02]  /*24f50*/  @!P5 IMAD.MOV.U32 R3, RZ, RZ, R128 ;  /* 0x000000ffff03d224 */ /* 0x000fe400078e0080 */
[----:B------:R-:W-:-:S03]  /*24f60*/  @!P3 IMAD.MOV.U32 R128, RZ, RZ, R131 ;  /* 0x000000ffff80b224 */ /* 0x000fc600078e0083 */
        /* <DEDUP_REMOVED lines=10> */
.L_x_4696:
        /* <DEDUP_REMOVED lines=12> */
[----:B------:R3:W5:Y:S02]  /*250d0*/  @P0 LDG.E R13, desc[UR40][R2.64] ;  /* 0x00000028020d0981 */ /* 0x000764000c1e1900 */
[----:B-----5:R-:W0:Y:S01]  /*250e0*/  S2R R26, SR_TID.X ;  /* 0x00000000001a7919 */ /* 0x020e220000002100 */
        /* <DEDUP_REMOVED lines=11> */
.L_x_4715:
[----:B------:R-:W-:Y:S01]  /*251a0*/  BSSY B1, `(.L_x_4716) ;  /* 0x0000035000017945 */ /* 0x000fe20003800000 */
[----:B------:R-:W-:Y:S02]  /*251b0*/  SEL R21, R226, RZ, !P0 ;  /* 0x000000ffe2157207 */ /* 0x000fe40004000000 */
[----:B------:R-:W-:Y:S02]  /*251c0*/  SEL R14, R14, RZ, !P0 ;  /* 0x000000ff0e0e7207 */ /* 0x000fe40004000000 */
[----:B------:R-:W-:Y:S01]  /*251d0*/  SHF.R.S32.HI R12, RZ, 0x1f, R13 ;  /* 0x0000001fff0c7819 */ /* 0x000fe2000001140d */
[----:B------:R-:W-:Y:S06]  /*251e0*/  @P3 BRA `(.L_x_4717) ;  /* 0x0000000000c03947 */ /* 0x000fec0003800000 */
[----:B------:R-:W0:Y:S01]  /*251f0*/  LDC R27, c[0x0][0xbe8] ;  /* 0x0002fa00ff1b7b82 */ /* 0x000e220000000800 */
[----:B------:R-:W-:Y:S01]  /*25200*/  IADD3 R25, R207, -0x80, R26 ;  /* 0xffffff80cf197810 */ /* 0x000fe20007ffe01a */
[----:B0----5:R-:W-:-:S05]  /*25210*/  IMAD R0, R20, R27, RZ ;  /* 0x0000001b14007224 */ /* 0x021fca00078e02ff */
        /* <DEDUP_REMOVED lines=16> */
[----:B------:R-:W-:Y:S02]  /*25320*/  IMAD R7, R6, R14, R7 ;  /* 0x0000000e06077224 */ /* 0x000fe400078e0207 */
[----:B--2---:R-:W-:-:S05]  /*25330*/  @P0 IMAD.HI.U32 R0, R25, R0, RZ ;  /* 0x0000000019000227 */ /* 0x004fca00078e00ff */
[----:B------:R-:W1:Y:S01]  /*25340*/  @!P3 LDC R29, c[0x0][0xb54] ;  /* 0x0002d500ff1dbb82 */ /* 0x000e620000000800 */
[-C--:B---3--:R-:W-:Y:S02]  /*25350*/  IMAD R31, R3, R222.reuse, RZ ;  /* 0x000000de031f7224 */ /* 0x088fe400078e02ff */
[----:B------:R-:W-:Y:S01]  /*25360*/  IMAD.WIDE.U32 R10, R2, R222, RZ ;  /* 0x000000de020a7225 */ /* 0x000fe200078e00ff */
[----:B----4-:R-:W-:-:S03]  /*25370*/  @P0 SHF.R.U32.HI R15, RZ, R33, R0 ;  /* 0x00000021ff0f0219 */ /* 0x010fc60000011600 */
[----:B------:R-:W-:Y:S01]  /*25380*/  IMAD.WIDE.U32 R2, R6, R21, RZ ;  /* 0x0000001506027225 */ /* 0x000fe200078e00ff */
[----:B------:R-:W-:-:S03]  /*25390*/  SEL R33, R228, RZ, P3 ;  /* 0x000000ffe4217207 */ /* 0x000fc60001800000 */
[----:B------:R-:W-:Y:S01]  /*253a0*/  IMAD.IADD R11, R31, 0x1, R11 ;  /* 0x000000011f0b7824 */ /* 0x000fe200078e020b */
[----:B------:R-:W-:Y:S01]  /*253b0*/  IADD3 R10, P0, P1, R2, R10, R13 ;  /* 0x0000000a020a7210 */ /* 0x000fe2000791e00d */
[----:B------:R-:W-:Y:S02]  /*253c0*/  IMAD.MOV R0, RZ, RZ, -R15 ;  /* 0x000000ffff007224 */ /* 0x000fe400078e0a0f */
        /* <DEDUP_REMOVED lines=18> */
.L_x_4717:
[----:B------:R-:W-:Y:S05]  /*254f0*/  BSYNC B1 ;  /* 0x0000000000017941 */ /* 0x000fea0003800000 */
.L_x_4716:
[----:B------:R-:W-:Y:S05]  /*25500*/  @P2 BRA `(.L_x_4710) ;  /* 0x0000000800282947 */ /* 0x000fea0003800000 */
[----:B------:R-:W1:Y:S01]  /*25510*/  LDC R25, c[0x0][0xbe8] ;  /* 0x0002fa00ff197b82 */ /* 0x000e620000000800 */
[----:B0-----:R-:W-:Y:S01]  /*25520*/  VIADD R4, R26, 0xffffff80 ;  /* 0xffffff801a047836 */ /* 0x001fe20000000000 */
        /* <DEDUP_REMOVED lines=13> */
[----:B-1----:R-:W-:-:S03]  /*25600*/  ISETP.NE.AND P0, PT, R25, 0x1, PT ;  /* 0x000000011900780c */ /* 0x002fc60003f05270 */
[----:B------:R-:W-:Y:S02]  /*25610*/  IMAD R0, R8, 0x20, R10 ;  /* 0x0000002008007824 */ /* 0x000fe400078e020a */
[----:B------:R-:W-:Y:S01]  /*25620*/  IMAD R3, R222, UR5, R3 ;  /* 0x00000005de037c24 */ /* 0x000fe2000f8e0203 */
[----:B------:R-:W-:Y:S01]  /*25630*/  ULDC.64 UR4, c[0x0][0xae0] ;  /* 0x0002b80000047ab9 */ /* 0x000fe20000000a00 */
[----:B------:R-:W-:Y:S02]  /*25640*/  IMAD.IADD R9, R207, 0x1, R0 ;  /* 0x00000001cf097824 */ /* 0x000fe400078e0200 */
[----:B------:R-:W-:Y:S02]  /*25650*/  IMAD R4, R14, UR6, RZ ;  /* 0x000000060e047c24 */ /* 0x000fe4000f8e02ff */
[----:B------:R-:W-:Y:S02]  /*25660*/  IMAD.MOV.U32 R5, RZ, RZ, R9 ;  /* 0x000000ffff057224 */ /* 0x000fe400078e0009 */
[C---:B------:R-:W-:Y:S01]  /*25670*/  IMAD R7, R21.reuse, UR7, R4 ;  /* 0x0000000715077c24 */ /* 0x040fe2000f8e0204 */
[----:B------:R-:W0:Y:S01]  /*25680*/  @P0 LDC R6, c[0x0][0xbec] ;  /* 0x0002fb00ff060b82 */ /* 0x000e220000000800 */
[----:B------:R-:W-:-:S04]  /*25690*/  IMAD.WIDE.U32 R2, R21, UR6, R2 ;  /* 0x0000000615027c25 */ /* 0x000fc8000f8e0002 */
[----:B------:R-:W-:-:S03]  /*256a0*/  IMAD.IADD R3, R3, 0x1, R7 ;  /* 0x0000000103037824 */ /* 0x000fc600078e0207 */
[----:B------:R-:W1:Y:S01]  /*256b0*/  @P0 LDC R11, c[0x0][0xbf0] ;  /* 0x0002fc00ff0b0b82 */ /* 0x000e620000000800 */
[----:B0-----:R-:W-:-:S05]  /*256c0*/  @P0 IMAD.HI.U32 R0, R9, R6, RZ ;  /* 0x0000000609000227 */ /* 0x001fca00078e00ff */
[----:B-1----:R-:W-:-:S04]  /*256d0*/  @P0 SHF.R.U32.HI R5, RZ, R11, R0 ;  /* 0x0000000bff050219 */ /* 0x002fc80000011600 */
        /* <DEDUP_REMOVED lines=18> */
[----:B------:R-:W-:Y:S01]  /*25800*/  SHF.R.S32.HI R9, RZ, 0x1f, R7 ;  /* 0x0000001fff097819 */ /* 0x000fe20000011407 */
[----:B------:R-:W-:Y:S01]  /*25810*/  VIADD R21, R7, 0x40 ;  /* 0x0000004007157836 */ /* 0x000fe20000000000 */
[----:B------:R-:W-:Y:S02]  /*25820*/  LEA.HI.X R3, R4, UR5, R3, 0x1, P0 ;  /* 0x0000000504037c11 */ /* 0x000fe400080f0c03 */
[----:B------:R-:W-:-:S02]  /*25830*/  SHF.R.S32.HI R8, RZ, 0x1f, R5 ;  /* 0x0000001fff087819 */ /* 0x000fc40000011405 */
[----:B------:R-:W-:Y:S01]  /*25840*/  SHF.R.S32.HI R24, RZ, 0x1f, R21 ;  /* 0x0000001fff187819 */ /* 0x000fe20000011415 */
[----:B------:R-:W-:Y:S06]  /*25850*/  BRA.DIV UR4, `(.L_x_4718) ;  /* 0x000000ce04a07947 */ /* 0x000fec000b800000 */
[----:B------:R0:W1:Y:S04]  /*25860*/  SHFL.IDX PT, R0, R3, RZ, 0x181f ;  /* 0x00181fff03007589 */ /* 0x00006800000e0000 */
[----:B------:R0:W3:Y:S02]  /*25870*/  SHFL.IDX PT, R14, R2, RZ, 0x181f ;  /* 0x00181fff020e7589 */ /* 0x0000e400000e0000 */
.L_x_5031:
[----:B-----5:R-:W-:Y:S01]  /*25880*/  IMAD R25, R20, R25, RZ ;  /* 0x0000001914197224 */ /* 0x020fe200078e02ff */
[----:B------:R-:W-:Y:S01]  /*25890*/  BSSY B1, `(.L_x_4719) ;  /* 0x0000011000017945 */ /* 0x000fe20003800000 */
[----:B------:R-:W-:-:S05]  /*258a0*/  IMAD.IADD R6, R10, 0x1, R207 ;  /* 0x000000010a067824 */ /* 0x000fca00078e02cf */
        /* <DEDUP_REMOVED lines=9> */
[-C--:B-1----:R-:W-:Y:S02]  /*25940*/  @!P3 LEA.HI.X R11, R7, R0.reuse, R9, 0x1, P0 ;  /* 0x00000000070bb211 */ /* 0x082fe400000f0c09 */
[-C--:B------:R-:W-:Y:S02]  /*25950*/  @!P4 LEA.HI.X R13, R21, R0.reuse, R24, 0x1, P1 ;  /* 0x00000000150dc211 */ /* 0x080fe400008f0c18 */
[----:B------:R-:W-:Y:S01]  /*25960*/  @!P5 LEA.HI.X R15, R5, R0, R8, 0x1, P2 ;  /* 0x00000000050fd211 */ /* 0x000fe200010f0c08 */
[----:B------:R4:W-:Y:S04]  /*25970*/  @!P3 ST.E.128 desc[UR40][R10.64], RZ ;  /* 0x000000ff0a00b985 */ /* 0x0009e8000c101d28 */
[----:B------:R4:W-:Y:S04]  /*25980*/  @!P4 ST.E.128 desc[UR40][R12.64], RZ ;  /* 0x000000ff0c00c985 */ /* 0x0009e8000c101d28 */
[----:B------:R4:W-:Y:S02]  /*25990*/  @!P5 ST.E.128 desc[UR40][R14.64], RZ ;  /* 0x000000ff0e00d985 */ /* 0x0009e4000c101d28 */
.L_x_4720:
[----:B------:R-:W-:Y:S05]  /*259a0*/  BSYNC B1 ;  /* 0x0000000000017941 */ /* 0x000fea0003800000 */
.L_x_4719:
[----:B------:R-:W-:-:S03]  /*259b0*/  UMOV UR4, 0xffffffff ;  /* 0xffffffff00047882 */ /* 0x000fc60000000000 */
[----:B------:R-:W-:Y:S05]  /*259c0*/  BRA.DIV UR4, `(.L_x_4721) ;  /* 0x000000ce04787947 */ /* 0x000fea000b800000 */
[----:B-1----:R1:W0:Y:S04]  /*259d0*/  SHFL.IDX PT, R0, R3, 0x1, 0x181f ;  /* 0x00381f0003007f89 */ /* 0x00222800000e0000 */
[----:B---34-:R1:W3:Y:S02]  /*259e0*/  SHFL.IDX PT, R14, R2, 0x1, 0x181f ;  /* 0x00381f00020e7f89 */ /* 0x0182e400000e0000 */
.L_x_5035:
        /* <DEDUP_REMOVED lines=17> */
.L_x_4723:
[----:B------:R-:W-:Y:S05]  /*25b00*/  BSYNC B1 ;  /* 0x0000000000017941 */ /* 0x000fea0003800000 */
.L_x_4722:
[----:B------:R-:W-:-:S03]  /*25b10*/  UMOV UR4, 0xffffffff ;  /* 0xffffffff00047882 */ /* 0x000fc60000000000 */
[----:B------:R-:W-:Y:S05]  /*25b20*/  BRA.DIV UR4, `(.L_x_4724) ;  /* 0x000000ce04687947 */ /* 0x000fea000b800000 */
[----:B0-----:R0:W0:Y:S04]  /*25b30*/  SHFL.IDX PT, R0, R3, 0x2, 0x181f ;  /* 0x00581f0003007f89 */ /* 0x00102800000e0000 */
[----:B---34-:R3:W4:Y:S02]  /*25b40*/  SHFL.IDX PT, R14, R2, 0x2, 0x181f ;  /* 0x00581f00020e7f89 */ /* 0x01872400000e0000 */
.L_x_5039:
        /* <DEDUP_REMOVED lines=17> */
.L_x_4726:
[----:B------:R-:W-:Y:S05]  /*25c60*/  BSYNC B1 ;  /* 0x0000000000017941 */ /* 0x000fea0003800000 */
.L_x_4725:
[----:B------:R-:W-:-:S03]  /*25c70*/  UMOV UR4, 0xffffffff ;  /* 0xffffffff00047882 */ /* 0x000fc60000000000 */
[----:B------:R-:W-:Y:S05]  /*25c80*/  BRA.DIV UR4, `(.L_x_4727) ;  /* 0x000000ce04587947 */ /* 0x000fea000b800000 */
[----:B0-----:R0:W0:Y:S04]  /*25c90*/  SHFL.IDX PT, R0, R3, 0x3, 0x181f ;  /* 0x00781f0003007f89 */ /* 0x00102800000e0000 */
[----:B----4-:R4:W0:Y:S02]  /*25ca0*/  SHFL.IDX PT, R14, R2, 0x3, 0x181f ;  /* 0x00781f00020e7f89 */ /* 0x01082400000e0000 */
.L_x_5043:
[----:B-1-34-:R-:W-:-:S05]  /*25cb0*/  VIADD R2, R6, 0x60 ;  /* 0x0000006006027836 */ /* 0x01afca0000000000 */
        /* <DEDUP_REMOVED lines=15> */
.L_x_4710:
[----:B------:R-:W-:Y:S05]  /*25db0*/  BSYNC B0 ;  /* 0x0000000000007941 */ /* 0x000fea0003800000 */
.L_x_4695:
[----:B------:R-:W-:Y:S02]  /*25dc0*/  ULDC UR4, c[0x0][0xc3c] ;  /* 0x00030f0000047ab9 */ /* 0x000fe40000000800 */
[----:B--2---:R-:W-:-:S13]  /*25dd0*/  ISETP.GE.AND P0, PT, R215, UR4, PT ;  /* 0x00000004d7007c0c */ /* 0x004fda000bf06270 */
[----:B------:R-:W-:Y:S05]  /*25de0*/  @!P0 BRA `(.L_x_4728) ;  /* 0xfffffdb400948947 */ /* 0x000fea000383ffff */
[----:B------:R-:W-:Y:S05]  /*25df0*/  BRA `(.L_x_4496) ;  /* 0x0000008c00587947 */ /* 0x000fea0003800000 */
.L_x_4494:
        /* <DEDUP_REMOVED lines=20> */
.L_x_4729:
        /* <DEDUP_REMOVED lines=44> */
.L_x_4733:
        /* <DEDUP_REMOVED lines=39> */
.L_x_4731:
        /* <DEDUP_REMOVED lines=12> */
.L_x_4734:
        /* <DEDUP_REMOVED lines=63> */
.L_x_4735:
        /* <DEDUP_REMOVED lines=61> */
.L_x_4736:
[----:B01----:R-:W-:-:S05]  /*26cf0*/  LOP3.LUT R3, RZ, R2, RZ, 0x33, !PT ;  /* 0x00000002ff037212 */ /* 0x003fca00078e33ff */
[----:B------:R-:W-:-:S05]  /*26d00*/  IMAD.IADD R2, R4, 0x1, R3 ;  /* 0x0000000104027824 */ /* 0x000fca00078e0203 */
[----:B------:R1:W-:Y:S01]  /*26d10*/  STL [R1+0x4], R2 ;  /* 0x0000040201007387 */ /* 0x0003e20000100800 */
[----:B------:R-:W-:Y:S05]  /*26d20*/  BRA `(.L_x_4737) ;  /* 0x0000000000107947 */ /* 0x000fea0003800000 */
.L_x_4732:
[----:B------:R-:W-:Y:S01]  /*26d30*/  IMAD.U32 R2, RZ, RZ, UR6 ;  /* 0x00000006ff027e24 */ /* 0x000fe2000f8e00ff */
[----:B------:R0:W-:Y:S04]  /*26d40*/  STL [R1+0x4], RZ ;  /* 0x000004ff01007387 */ /* 0x0001e80000100800 */
[----:B------:R0:W-:Y:S04]  /*26d50*/  STL [R1+0x8], RZ ;  /* 0x000008ff01007387 */ /* 0x0001e80000100800 */
[----:B------:R0:W-:Y:S02]  /*26d60*/  STL [R1], R2 ;  /* 0x0000000201007387 */ /* 0x0001e40000100800 */
.L_x_4737:
        /* <DEDUP_REMOVED lines=10> */
.L_x_4730:
        /* <DEDUP_REMOVED lines=8> */
[----:B------:R-:W3:Y:S01]  /*26e90*/  S2R R8, SR_TID.X ;  /* 0x0000000000087919 */ /* 0x000ee20000002100 */
[----:B------:R-:W2:Y:S01]  /*26ea0*/  S2UR UR5, SR_CgaCtaId ;  /* 0x00000000000579c3 */ /* 0x000ea20000008800 */
[----:B------:R-:W-:Y:S01]  /*26eb0*/  UMOV UR4, 0x400 ;  /* 0x0000040000047882 */ /* 0x000fe20000000000 */
[----:B------:R-:W-:Y:S01]  /*26ec0*/  BSSY B7, `(.L_x_4738) ;  /* 0x0000788000077945 */ /* 0x000fe20003800000 */
[----:B------:R-:W-:Y:S01]  /*26ed0*/  ULDC.64 UR42, c[0x0][0x198] ;  /* 0x00006600002a7ab9 */ /* 0x000fe20000000a00 */
[----:B------:R-:W-:Y:S02]  /*26ee0*/  ULOP3.LUT UR36, UR37, 0x1, URZ, 0xfc, !UPT ;  /* 0x0000000125247892 */ /* 0x000fe4000f8efc3f */
[----:B------:R-:W-:Y:S01]  /*26ef0*/  ULOP3.LUT UR39, UR37, 0x2, URZ, 0xfc, !UPT ;  /* 0x0000000225277892 */ /* 0x000fe2000f8efc3f */
[----:B------:R-:W-:Y:S01]  /*26f00*/  ULDC UR38, c[0x0][0xc] ;  /* 0x0000030000267ab9 */ /* 0x000fe20000000800 */
[----:B--2---:R-:W-:-:S06]  /*26f10*/  ULEA UR4, UR5, UR4, 0x18 ;  /* 0x0000000405047291 */ /* 0x004fcc000f8ec03f */
[----:B------:R-:W-:Y:S01]  /*26f20*/  IMAD.U32 R18, RZ, RZ, UR4 ;  /* 0x00000004ff127e24 */ /* 0x000fe2000f8e00ff */
[----:B---3--:R-:W-:Y:S01]  /*26f30*/  SHF.R.U32.HI R0, RZ, 0x1, R8 ;  /* 0x00000001ff007819 */ /* 0x008fe20000011608 */
[C---:B------:R-:W-:Y:S01]  /*26f40*/  IMAD.SHL.U32 R19, R8.reuse, 0x40, RZ ;  /* 0x0000004008137824 */ /* 0x040fe200078e00ff */
[C---:B-1----:R-:W-:Y:S01]  /*26f50*/  LOP3.LUT R7, R8.reuse, 0x7f, RZ, 0xc0, !PT ;  /* 0x0000007f08077812 */ /* 0x042fe200078ec0ff */
[C---:B------:R-:W-:Y:S01]  /*26f60*/  IMAD.SHL.U32 R4, R8.reuse, 0x80, RZ ;  /* 0x0000008008047824 */ /* 0x040fe200078e00ff */
[----:B------:R-:W-:Y:S02]  /*26f70*/  R2P PR, R8, 0x6 ;  /* 0x0000000608007804 */ /* 0x000fe40000000000 */
[----:B------:R-:W-:Y:S02]  /*26f80*/  LOP3.LUT R3, R19, 0x180, RZ, 0xc0, !PT ;  /* 0x0000018013037812 */ /* 0x000fe400078ec0ff */
[----:B------:R-:W-:Y:S02]  /*26f90*/  LOP3.LUT R5, R4, 0x380, RZ, 0xc0, !PT ;  /* 0x0000038004057812 */ /* 0x000fe400078ec0ff */
[----:B------:R-:W-:Y:S01]  /*26fa0*/  LOP3.LUT R0, R3, 0x30, R0, 0xf8, !PT ;  /* 0x0000003003007812 */ /* 0x000fe200078ef800 */
[----:B------:R-:W-:Y:S01]  /*26fb0*/  IMAD.SHL.U32 R3, R8, 0x8, RZ ;  /* 0x0000000808037824 */ /* 0x000fe200078e00ff */
[----:B------:R-:W-:-:S02]  /*26fc0*/  LOP3.LUT R4, R4, 0x400, RZ, 0xc0, !PT ;  /* 0x0000040004047812 */ /* 0x000fc400078ec0ff */
[----:B------:R-:W-:Y:S02]  /*26fd0*/  LOP3.LUT R5, R5, 0x10, R8, 0xf8, !PT ;  /* 0x0000001005057812 */ /* 0x000fe400078ef808 */
[----:B0-----:R-:W-:Y:S01]  /*26fe0*/  LOP3.LUT R2, R0, 0x30, R3, 0x78, !PT ;  /* 0x0000003000027812 */ /* 0x001fe200078e7803 */
[----:B------:R-:W-:Y:S01]  /*26ff0*/  IMAD.SHL.U32 R0, R8, 0x10, RZ ;  /* 0x0000001008007824 */ /* 0x000fe200078e00ff */
[----:B------:R-:W-:Y:S02]  /*27000*/  SHF.R.U32.HI R3, RZ, 0x5, R7 ;  /* 0x00000005ff037819 */ /* 0x000fe40000011607 */
[----:B------:R-:W-:Y:S02]  /*27010*/  LOP3.LUT R19, R2, 0x640, R19, 0xf8, !PT ;  /* 0x0000064002137812 */ /* 0x000fe400078ef813 */
[----:B------:R-:W-:Y:S01]  /*27020*/  LOP3.LUT R5, R5, 0x70, R0, 0x78, !PT ;  /* 0x0000007005057812 */ /* 0x000fe200078e7800 */
[----:B------:R-:W-:Y:S01]  /*27030*/  IMAD R4, R3, 0x800, R4 ;  /* 0x0000080003047824 */ /* 0x000fe200078e0204 */
[----:B------:R-:W-:-:S03]  /*27040*/  LOP3.LUT R2, R0, 0x40, RZ, 0xc0, !PT ;  /* 0x0000004000027812 */ /* 0x000fc600078ec0ff */
[----:B------:R-:W-:Y:S01]  /*27050*/  IMAD.IADD R6, R4, 0x1, R5 ;  /* 0x0000000104067824 */ /* 0x000fe200078e0205 */
[----:B------:R-:W-:Y:S01]  /*27060*/  SHF.R.U32.HI R5, RZ, 0x2, R7 ;  /* 0x00000002ff057819 */ /* 0x000fe20000011607 */
[----:B------:R-:W-:Y:S01]  /*27070*/  IMAD R4, R3, 0x200, R2 ;  /* 0x0000020003047824 */ /* 0x000fe200078e0202 */
[----:B------:R-:W-:Y:S01]  /*27080*/  LOP3.LUT R2, R0, 0x1b0, RZ, 0xc0, !PT ;  /* 0x000001b000027812 */ /* 0x000fe200078ec0ff */
[----:B------:R-:W-:Y:S01]  /*27090*/  IMAD.SHL.U32 R3, R8, 0x2, RZ ;  /* 0x0000000208037824 */ /* 0x000fe200078e00ff */
[----:B------:R-:W-:Y:S01]  /*270a0*/  STL [R1+0x3c], R6 ;  /* 0x00003c0601007387 */ /* 0x000fe20000100800 */
[----:B------:R-:W-:-:S03]  /*270b0*/  LOP3.LUT R0, R0, 0x30, RZ, 0xc0, !PT ;  /* 0x0000003000007812 */ /* 0x000fc600078ec0ff */
[----:B------:R-:W-:-:S04]  /*270c0*/  LOP3.LUT R3, R2, 0x30, R3, 0x78, !PT ;  /* 0x0000003002037812 */ /* 0x000fc800078e7803 */
[----:B------:R-:W-:Y:S01]  /*270d0*/  IADD3 R2, R18, R4, R3 ;  /* 0x0000000412027210 */ /* 0x000fe20007ffe003 */
[----:B------:R-:W-:Y:S02]  /*270e0*/  IMAD.SHL.U32 R3, R8, 0x20, RZ ;  /* 0x0000002008037824 */ /* 0x000fe400078e00ff */
[C---:B------:R-:W-:Y:S02]  /*270f0*/  VIADD R4, R6.reuse, 0x40 ;  /* 0x0000004006047836 */ /* 0x040fe40000000000 */
[----:B------:R0:W-:Y:S01]  /*27100*/  STL [R1+0x44], R2 ;  /* 0x0000440201007387 */ /* 0x0001e20000100800 */
[----:B------:R-:W-:Y:S01]  /*27110*/  @P2 VIADD R4, R6, 0xffffffc0 ;  /* 0xffffffc006042836 */ /* 0x000fe20000000000 */
[----:B------:R-:W-:-:S04]  /*27120*/  LOP3.LUT R3, R5, 0x60, R3, 0xf8, !PT ;  /* 0x0000006005037812 */ /* 0x000fc800078ef803 */
        /* <DEDUP_REMOVED lines=10> */
[----:B0-----:R-:W-:-:S03]  /*271d0*/  IMAD.MOV.U32 R3, RZ, RZ, 0x1 ;  /* 0x00000001ff037424 */ /* 0x001fc600078e00ff */
[----:B------:R-:W-:Y:S04]  /*271e0*/  STL [R1+0x14], RZ ;  /* 0x000014ff01007387 */ /* 0x000fe80000100800 */
[----:B------:R-:W-:Y:S01]  /*271f0*/  STL [R1+0x10], RZ ;  /* 0x000010ff01007387 */ /* 0x000fe20000100800 */
[C---:B-1----:R-:W-:Y:S02]  /*27200*/  LOP3.LUT R2, R0.reuse, 0x40, RZ, 0xfc, !PT ;  /* 0x0000004000027812 */ /* 0x042fe400078efcff */
[----:B------:R-:W-:Y:S01]  /*27210*/  LOP3.LUT R0, R0, 0x80, RZ, 0xfc, !PT ;  /* 0x0000008000007812 */ /* 0x000fe200078efcff */
[----:B------:R0:W-:Y:S01]  /*27220*/  STL [R1+0x18], R3 ;  /* 0x0000180301007387 */ /* 0x0001e20000100800 */
[C---:B------:R-:W-:Y:S02]  /*27230*/  LOP3.LUT R2, R19.reuse, 0x4800, RZ, 0xfc, !PT ;  /* 0x0000480013027812 */ /* 0x040fe400078efcff */
[----:B------:R-:W-:-:S02]  /*27240*/  LOP3.LUT R0, R19, 0x3000, RZ, 0xfc, !PT ;  /* 0x0000300013007812 */ /* 0x000fc400078efcff */
[C---:B------:R-:W-:Y:S02]  /*27250*/  LOP3.LUT R2, R19.reuse, 0x3800, RZ, 0xfc, !PT ;  /* 0x0000380013027812 */ /* 0x040fe400078efcff */
[C---:B------:R-:W-:Y:S02]  /*27260*/  LOP3.LUT R0, R19.reuse, 0x5800, RZ, 0xfc, !PT ;  /* 0x0000580013007812 */ /* 0x040fe400078efcff */
[C---:B0-----:R-:W-:Y:S02]  /*27270*/  LOP3.LUT R3, R19.reuse, 0x2800, RZ, 0xfc, !PT ;  /* 0x0000280013037812 */ /* 0x041fe400078efcff */
[----:B------:R-:W-:-:S07]  /*27280*/  LOP3.LUT R3, R19, 0x5000, RZ, 0xfc, !PT ;  /* 0x0000500013037812 */ /* 0x000fce00078efcff */
.L_x_4874:
[----:B------:R-:W2:Y:S01]  /*27290*/  LDL R14, [R1+0xc] ;  /* 0x00000c00010e7983 */ /* 0x000ea20000100800 */
[----:B------:R-:W-:Y:S05]  /*272a0*/  YIELD ;  /* 0x0000000000007946 */ /* 0x000fea0003800000 */
[----:B------:R-:W-:Y:S01]  /*272b0*/  ULDC.64 UR4, c[0x0][0xa28] ;  /* 0x00028a0000047ab9 */ /* 0x000fe20000000a00 */
[----:B01----:R-:W-:Y:S02]  /*272c0*/  CS2R R6, SRZ ;  /* 0x0000000000067805 */ /* 0x003fe4000001ff00 */
[----:B------:R-:W-:Y:S01]  /*272d0*/  ISETP.NE.U32.AND P0, PT, RZ, UR4, PT ;  /* 0x00000004ff007c0c */ /* 0x000fe2000bf05070 */
[----:B------:R-:W0:Y:S01]  /*272e0*/  LDC.64 R12, c[0x0][0xa00] ;  /* 0x00028000ff0c7b82 */ /* 0x000e220000000a00 */
[----:B------:R-:W-:Y:S01]  /*272f0*/  ULDC.64 UR6, c[0x0][0xa08] ;  /* 0x0002820000067ab9 */ /* 0x000fe20000000a00 */
[----:B------:R-:W-:Y:S01]  /*27300*/  ULDC.64 UR8, c[0x0][0xa10] ;  /* 0x0002840000087ab9 */ /* 0x000fe20000000a00 */
[----:B------:R-:W-:Y:S01]  /*27310*/  ISETP.NE.AND.EX P0, PT, RZ, UR5, PT, P0 ;  /* 0x00000005ff007c0c */ /* 0x000fe2000bf05300 */
[----:B------:R-:W-:-:S04]  /*27320*/  ULDC.64 UR4, c[0x0][0xa18] ;  /* 0x0002860000047ab9 */ /* 0x000fc80000000a00 */
[----:B------:R-:W1:Y:S08]  /*27330*/  LDC.64 R4, c[0x0][0xa08] ;  /* 0x00028200ff047b82 */ /* 0x000e700000000a00 */
[----:B------:R-:W2:Y:S02]  /*27340*/  @P0 LDC.64 R2, c[0x0][0xa28] ;  /* 0x00028a00ff020b82 */ /* 0x000ea40000000a00 */
        /* <DEDUP_REMOVED lines=10> */
[----:B--2---:R-:W0:Y:S01]  /*273f0*/  LDC.64 R2, c[0x0][0xa10] ;  /* 0x00028400ff027b82 */ /* 0x004e220000000a00 */
[----:B------:R-:W-:-:S02]  /*27400*/  IMAD.MOV.U32 R0, RZ, RZ, RZ ;  /* 0x000000ffff007224 */ /* 0x000fc400078e00ff */
[----:B------:R-:W-:Y:S01]  /*27410*/  ISETP.NE.AND.EX P3, PT, RZ, UR5, PT, P1 ;  /* 0x00000005ff007c0c */ /* 0x000fe2000bf65310 */
[----:B-1----:R-:W-:-:S04]  /*27420*/  IMAD.WIDE R4, R14, 0x4, R4 ;  /* 0x000000040e047825 */ /* 0x002fc800078e0204 */
        /* <DEDUP_REMOVED lines=30> */
.L_x_4739:
        /* <DEDUP_REMOVED lines=16> */
.L_x_4740:
[----:B------:R-:W-:Y:S05]  /*27710*/  @!P1 BRA `(.L_x_4741) ;  /* 0x00000000000c9947 */ /* 0x000fea0003800000 */
[----:B------:R-:W2:Y:S04]  /*27720*/  LDG.E R7, desc[UR40][R4.64] ;  /* 0x0000002804077981 */ /* 0x000ea8000c1e1900 */
[----:B------:R-:W2:Y:S02]  /*27730*/  LDG.E R4, desc[UR40][R4.64+0x4] ;  /* 0x0000042804047981 */ /* 0x000ea4000c1e1900 */
[----:B--2---:R-:W-:-:S07]  /*27740*/  IMAD.IADD R7, R4, 0x1, -R7 ;  /* 0x0000000104077824 */ /* 0x004fce00078e0a07 */
.L_x_4741:
        /* <DEDUP_REMOVED lines=37> */
.L_x_4744:
[----:B------:R-:W-:-:S13]  /*279a0*/  ISETP.NE.AND P0, PT, R3, 0x1, PT ;  /* 0x000000010300780c */ /* 0x000fda0003f05270 */
[----:B------:R-:W1:Y:S02]  /*279b0*/  @P0 LDC.64 R4, c[0x0][0x9e8] ;  /* 0x00027a00ff040b82 */ /* 0x000e640000000a00 */
[----:B-1----:R-:W-:-:S05]  /*279c0*/  @P0 IMAD.HI.U32 R4, R2, R4, RZ ;  /* 0x0000000402040227 */ /* 0x002fca00078e00ff */
[----:B------:R-:W-:-:S07]  /*279d0*/  @P0 SHF.R.U32.HI R2, RZ, R5, R4 ;  /* 0x00000005ff020219 */ /* 0x000fce0000011604 */
.L_x_4745:
[----:B------:R-:W-:Y:S05]  /*279e0*/  BSYNC B0 ;  /* 0x0000000000007941 */ /* 0x000fea0003800000 */
.L_x_4743:
[----:B------:R-:W-:-:S05]  /*279f0*/  IMAD R2, R2, R3, R3 ;  /* 0x0000000302027224 */ /* 0x000fca00078e0203 */
[----:B------:R-:W-:-:S07]  /*27a00*/  VIMNMX R8, R8, R2, PT ;  /* 0x0000000208087248 */ /* 0x000fce0003fe0100 */
.L_x_4742:
        /* <DEDUP_REMOVED lines=25> */
.L_x_4748:
[----:B------:R-:W-:-:S13]  /*27ba0*/  ISETP.NE.AND P0, PT, R3, 0x1, PT ;  /* 0x000000010300780c */ /* 0x000fda0003f05270 */
[----:B------:R-:W1:Y:S02]  /*27bb0*/  @P0 LDC.64 R4, c[0x0][0x9e8] ;  /* 0x00027a00ff040b82 */ /* 0x000e640000000a00 */
[----:B-1----:R-:W-:-:S05]  /*27bc0*/  @P0 IMAD.HI.U32 R4, R2, R4, RZ ;  /* 0x0000000402040227 */ /* 0x002fca00078e00ff */
[----:B------:R-:W-:-:S07]  /*27bd0*/  @P0 SHF.R.U32.HI R2, RZ, R5, R4 ;  /* 0x00000005ff020219 */ /* 0x000fce0000011604 */
.L_x_4749:
[----:B------:R-:W-:Y:S05]  /*27be0*/  BSYNC B0 ;  /* 0x0000000000007941 */ /* 0x000fea0003800000 */
.L_x_4747:
[----:B------:R-:W-:-:S05]  /*27bf0*/  IMAD R2, R2, R3, RZ ;  /* 0x0000000302027224 */ /* 0x000fca00078e02ff */
[----:B------:R-:W-:-:S07]  /*27c00*/  VIMNMX R6, R6, R2, !PT ;  /* 0x0000000206067248 */ /* 0x000fce0007fe0100 */
.L_x_4746:
        /* <DEDUP_REMOVED lines=18> */
[----:B-1----:R-:W1:Y:S02]  /*27d30*/  MUFU.RCP R6, R6 ;  /* 0x0000000600067308 */ /* 0x002e640000001000 */
[----:B-1----:R-:W-:-:S06]  /*27d40*/  VIADD R6, R6, 0xffffffe ;  /* 0x0ffffffe06067836 */ /* 0x002fcc0000000000 */
        /* <DEDUP_REMOVED lines=21> */
.L_x_4751:
[----:B------:R-:W-:Y:S05]  /*27ea0*/  BSYNC B0 ;  /* 0x0000000000007941 */ /* 0x000fea0003800000 */
.L_x_4750:
        /* <DEDUP_REMOVED lines=24> */
.L_x_5046:
[----:B--2---:R-:W-:Y:S02]  /*28030*/  ISETP.NE.AND P0, PT, R14, RZ, PT ;  /* 0x000000ff0e00720c */ /* 0x004fe40003f05270 */
[----:B------:R-:W-:-:S11]  /*28040*/  PLOP3.LUT P6, PT, PT, PT, PT, 0x8, 0x0 ;  /* 0x000000000000781c */ /* 0x000fd60003fce170 */
[----:B------:R-:W-:Y:S05]  /*28050*/  @P0 BRA `(.L_x_4755) ;  /* 0x00000000000c0947 */ /* 0x000fea0003800000 */
[----:B------:R-:W-:-:S03]  /*28060*/  UMOV UR4, 0xffffffff ;  /* 0xffffffff00047882 */ /* 0x000fc60000000000 */
[----:B------:R-:W-:Y:S05]  /*28070*/  BRA.DIV UR4, `(.L_x_4756) ;  /* 0x000000aa04d87947 */ /* 0x000fea000b800000 */
[----:B------:R-:W-:-:S13]  /*28080*/  ELECT P6, URZ, PT ;  /* 0x00000000003f782f */ /* 0x000fda00038c0000 */
.L_x_4755:
        /* <DEDUP_REMOVED lines=9> */
.L_x_5049:
[----:B------:R-:W-:Y:S05]  /*28120*/  BSYNC B1 ;  /* 0x0000000000017941 */ /* 0x000fea0003800000 */
.L_x_4757:
        /* <DEDUP_REMOVED lines=12> */
.L_x_5050:
[----:B------:R-:W-:Y:S05]  /*281f0*/  BSYNC B2 ;  /* 0x0000000000027941 */ /* 0x000fea0003800000 */
.L_x_4761:
        /* <DEDUP_REMOVED lines=9> */
.L_x_4764:
[----:B------:R-:W-:Y:S05]  /*28290*/  BSYNC B2 ;  /* 0x0000000000027941 */ /* 0x000fea0003800000 */
.L_x_4763:
[----:B-1----:R-:W3:Y:S01]  /*282a0*/  LDL R5, [R1+0x14] ;  /* 0x0000140001057983 */ /* 0x002ee20000100800 */
[----:B------:R-:W-:Y:S01]  /*282b0*/  IMAD.MOV.U32 R6, RZ, RZ, RZ ;  /* 0x000000ffff067224 */ /* 0x000fe200078e00ff */
[----:B------:R-:W-:Y:S01]  /*282c0*/  UIADD3 UR4, UP0, UR42, 0x570, URZ ;  /* 0x000005702a047890 */ /* 0x000fe2000ff1e03f */
[----:B------:R-:W-:Y:S01]  /*282d0*/  PLOP3.LUT P0, PT, PT, PT, PT, 0x80, 0x0 ;  /* 0x000000000000781c */ /* 0x000fe20003f0f070 */
[----:B------:R-:W-:Y:S01]  /*282e0*/  UMOV UR6, 0x0 ;  /* 0x0000000000067882 */ /* 0x000fe20000000000 */
[----:B------:R-:W-:Y:S01]  /*282f0*/  UMOV UR7, 0x12f00000 ;  /* 0x12f0000000077882 */ /* 0x000fe20000000000 */
[----:B------:R-:W-:Y:S01]  /*28300*/  R2UR UR10, R6 ;  /* 0x00000000060a72ca */ /* 0x000fe200000e0000 */
[----:B------:R-:W-:Y:S01]  /*28310*/  IMAD R6, R10, 0x80, R0 ;  /* 0x000000800a067824 */ /* 0x000fe200078e0200 */
[----:B------:R-:W-:-:S03]  /*28320*/  UIADD3.X UR5, URZ, UR43, URZ, UP0, !UPT ;  /* 0x0000002b3f057290 */ /* 0x000fc600087fe43f */
[----:B------:R-:W-:Y:S02]  /*28330*/  VIADD R6, R6, 0xffffff80 ;  /* 0xffffff8006067836 */ /* 0x000fe40000000000 */
[----:B---3--:R-:W-:Y:S02]  /*28340*/  IMAD R9, R5, 0x6000, R18 ;  /* 0x0000600005097824 */ /* 0x008fe400078e0212 */
[----:B------:R-:W-:Y:S02]  /*28350*/  VIADD R5, R8, 0x2a890 ;  /* 0x0002a89008057836 */ /* 0x000fe40000000000 */
[----:B------:R-:W-:-:S07]  /*28360*/  VIADD R7, R9, 0x1e400 ;  /* 0x0001e40009077836 */ /* 0x000fce0000000000 */
.L_x_4765:
        /* <DEDUP_REMOVED lines=10> */
[----:B0-----:R-:W-:Y:S01]  /*28410*/  IMAD.MOV.U32 R15, RZ, RZ, 0x40 ;  /* 0x00000040ff0f7424 */ /* 0x001fe200078e00ff */
[----:B------:R-:W-:Y:S01]  /*28420*/  PLOP3.LUT P0, PT, PT, PT, PT, 0x80, 0x0 ;  /* 0x000000000000781c */ /* 0x000fe20003f0f070 */
[----:B------:R-:W-:Y:S01]  /*28430*/  VIADD R7, R9, 0x20400 ;  /* 0x0002040009077836 */ /* 0x000fe20000000000 */
[----:B------:R-:W-:Y:S01]  /*28440*/  UMOV UR6, 0x0 ;  /* 0x0000000000067882 */ /* 0x000fe20000000000 */
[----:B------:R-:W-:Y:S01]  /*28450*/  UMOV UR7, 0x12f00000 ;  /* 0x12f0000000077882 */ /* 0x000fe20000000000 */
[----:B------:R-:W-:-:S15]  /*28460*/  R2UR UR10, R15 ;  /* 0x000000000f0a72ca */ /* 0x000fde00000e0000 */
.L_x_4766:
        /* <DEDUP_REMOVED lines=16> */
.L_x_4767:
        /* <DEDUP_REMOVED lines=13> */
.L_x_5051:
[----:B------:R-:W-:Y:S05]  /*28640*/  BSYNC B2 ;  /* 0x0000000000027941 */ /* 0x000fea0003800000 */
.L_x_4768:
[----:B------:R-:W-:Y:S01]  /*28650*/  BSSY B2, `(.L_x_4770) ;  /* 0x000000b000027945 */ /* 0x000fe20003800000 */
[----:B------:R-:W-:Y:S02]  /*28660*/  IMAD.MOV.U32 R12, RZ, RZ, 0x0 ;  /* 0x00000000ff0c7424 */ /* 0x000fe400078e00ff */
[----:B------:R-:W-:Y:S01]  /*28670*/  IMAD.MOV.U32 R13, RZ, RZ, 0x12f00000 ;  /* 0x12f00000ff0d7424 */ /* 0x000fe200078e00ff */
[----:B------:R-:W-:Y:S06]  /*28680*/  @P1 BRA `(.L_x_4771) ;  /* 0x00000000001c1947 */ /* 0x000fec0003800000 */
[----:B------:R-:W1:Y:S02]  /*28690*/  S2R R5, SR_TID.X ;  /* 0x0000000000057919 */ /* 0x000e640000002100 */
[----:B-1----:R-:W-:Y:S01]  /*286a0*/  LOP3.LUT R7, R5, 0x1f, RZ, 0xc0, !PT ;  /* 0x0000001f05077812 */ /* 0x002fe200078ec0ff */
[----:B------:R-:W-:-:S03]  /*286b0*/  IMAD.MOV.U32 R5, RZ, RZ, 0x6000 ;  /* 0x00006000ff057424 */ /* 0x000fc600078e00ff */
[----:B------:R-:W-:Y:S01]  /*286c0*/  ISETP.NE.AND P0, PT, R7, RZ, PT ;  /* 0x000000ff0700720c */ /* 0x000fe20003f05270 */
[----:B------:R1:W-:-:S12]  /*286d0*/  SYNCS.ARRIVE.TRANS64 RZ, [R8+URZ+0x2a8b0], R5 ;  /* 0x02a8b00508ff79a7 */ /* 0x0003d8000800003f */
[----:B-1----:R-:W-:Y:S05]  /*286e0*/  @!P0 BRA `(.L_x_4771) ;  /* 0x0000000000048947 */ /* 0x002fea0003800000 */
[----:B------:R-:W-:Y:S01]  /*286f0*/  BPT.TRAP 0x1 ;  /* 0x000000040000795c */ /* 0x000fe20000300000 */
.L_x_4771:
[----:B------:R-:W-:Y:S05]  /*28700*/  BSYNC B2 ;  /* 0x0000000000027941 */ /* 0x000fea0003800000 */
.L_x_4770:
[----:B------:R-:W-:Y:S01]  /*28710*/  R2UR UR6, R12 ;  /* 0x000000000c0672ca */ /* 0x000fe200000e0000 */
[----:B------:R-:W-:Y:S01]  /*28720*/  IMAD.MOV.U32 R5, RZ, RZ, RZ ;  /* 0x000000ffff057224 */ /* 0x000fe200078e00ff */
[----:B------:R-:W-:Y:S01]  /*28730*/  R2UR UR7, R13 ;  /* 0x000000000d0772ca */ /* 0x000fe200000e0000 */
[----:B------:R-:W-:Y:S01]  /*28740*/  UIADD3 UR4, UP0, UR42, 0x670, URZ ;  /* 0x000006702a047890 */ /* 0x000fe2000ff1e03f */
[----:B------:R-:W-:Y:S01]  /*28750*/  PLOP3.LUT P0, PT, PT, PT, PT, 0x80, 0x0 ;  /* 0x000000000000781c */ /* 0x000fe20003f0f070 */
[----:B------:R-:W-:Y:S01]  /*28760*/  VIADD R7, R9, 0xc400 ;  /* 0x0000c40009077836 */ /* 0x000fe20000000000 */
[----:B------:R-:W-:Y:S01]  /*28770*/  R2UR UR10, R5 ;  /* 0x00000000050a72ca */ /* 0x000fe200000e0000 */
[----:B------:R-:W-:Y:S01]  /*28780*/  VIADD R5, R8, 0x2a8b0 ;  /* 0x0002a8b008057836 */ /* 0x000fe20000000000 */
[----:B------:R-:W-:-:S13]  /*28790*/  UIADD3.X UR5, URZ, UR43, URZ, UP0, !UPT ;  /* 0x0000002b3f057290 */ /* 0x000fda00087fe43f */
.L_x_4772:
        /* <DEDUP_REMOVED lines=15> */
.L_x_4773:
        /* <DEDUP_REMOVED lines=15> */
.L_x_4774:
        /* <DEDUP_REMOVED lines=10> */
.L_x_4760:
[----:B------:R-:W-:Y:S05]  /*28a20*/  BSYNC B1 ;  /* 0x0000000000017941 */ /* 0x000fea0003800000 */
.L_x_4759:
[----:B------:R-:W1:Y:S04]  /*28a30*/  LDL.LU R9, [R1+0x14] ;  /* 0x0000140001097983 */ /* 0x000e680000300800 */
[----:B0-2---:R-:W2:Y:S01]  /*28a40*/  LDL.LU R8, [R1+0x1c] ;  /* 0x00001c0001087983 */ /* 0x005ea20000300800 */
[----:B------:R-:W-:Y:S01]  /*28a50*/  VIADD R10, R10, 0xfffffffe ;  /* 0xfffffffe0a0a7836 */ /* 0x000fe20000000000 */
[----:B------:R-:W-:-:S04]  /*28a60*/  PLOP3.LUT P0, PT, PT, PT, PT, 0x8, 0x0 ;  /* 0x000000000000781c */ /* 0x000fc80003f0e170 */
[----:B------:R-:W-:Y:S01]  /*28a70*/  ISETP.GE.AND P2, PT, R10, R3, PT ;  /* 0x000000030a00720c */ /* 0x000fe20003f46270 */
[----:B-1----:R-:W-:-:S05]  /*28a80*/  VIADD R5, R9, 0x1 ;  /* 0x0000000109057836 */ /* 0x002fca0000000000 */
[----:B------:R-:W-:-:S04]  /*28a90*/  ISETP.NE.AND P1, PT, R5, 0x2, PT ;  /* 0x000000020500780c */ /* 0x000fc80003f25270 */
[----:B------:R-:W-:Y:S02]  /*28aa0*/  SEL R6, RZ, 0x1, P1 ;  /* 0x00000001ff067807 */ /* 0x000fe40000800000 */
[----:B------:R-:W-:Y:S02]  /*28ab0*/  SEL R5, R5, RZ, P1 ;  /* 0x000000ff05057207 */ /* 0x000fe40000800000 */
[----:B--2---:R-:W-:-:S03]  /*28ac0*/  LOP3.LUT R8, R8, R6, RZ, 0x3c, !PT ;  /* 0x0000000608087212 */ /* 0x004fc600078e3cff */
[----:B------:R1:W-:Y:S04]  /*28ad0*/  STL [R1+0x14], R5 ;  /* 0x0000140501007387 */ /* 0x0003e80000100800 */
[----:B------:R1:W-:Y:S01]  /*28ae0*/  STL [R1+0x1c], R8 ;  /* 0x00001c0801007387 */ /* 0x0003e20000100800 */
[----:B------:R-:W-:Y:S05]  /*28af0*/  @!P2 BRA `(.L_x_4753) ;  /* 0x000000080070a947 */ /* 0x000fea0003800000 */
.L_x_4791:
[----:B------:R-:W-:Y:S05]  /*28b00*/  YIELD ;  /* 0x0000000000007946 */ /* 0x000fea0003800000 */
[----:B------:R-:W-:Y:S04]  /*28b10*/  BSSY B1, `(.L_x_4775) ;  /* 0x000008e000017945 */ /* 0x000fe80003800000 */
[----:B--2---:R-:W-:Y:S05]  /*28b20*/  @!P6 BRA `(.L_x_4776) ;  /* 0x000000080030e947 */ /* 0x004fea0003800000 */
[----:B------:R-:W2:Y:S04]  /*28b30*/  LDL R7, [R1+0x14] ;  /* 0x0000140001077983 */ /* 0x000ea80000100800 */
[----:B------:R-:W3:Y:S01]  /*28b40*/  LDL R6, [R1+0x1c] ;  /* 0x00001c0001067983 */ /* 0x000ee20000100800 */
[----:B-1----:R-:W0:Y:S01]  /*28b50*/  S2R R5, SR_TID.X ;  /* 0x0000000000057919 */ /* 0x002e220000002100 */
[----:B------:R-:W-:Y:S01]  /*28b60*/  BSSY B2, `(.L_x_4777) ;  /* 0x0000007000027945 */ /* 0x000fe20003800000 */
[----:B0-----:R-:W-:-:S04]  /*28b70*/  LOP3.LUT R5, R5, 0x7f, RZ, 0xc0, !PT ;  /* 0x0000007f05057812 */ /* 0x001fc800078ec0ff */
[----:B------:R-:W-:Y:S01]  /*28b80*/  ISETP.NE.AND P2, PT, R5, RZ, PT ;  /* 0x000000ff0500720c */ /* 0x000fe20003f45270 */
[----:B--2---:R-:W-:Y:S01]  /*28b90*/  IMAD R9, R7, 0x8, R18 ;  /* 0x0000000807097824 */ /* 0x004fe200078e0212 */
[----:B---3--:R-:W-:-:S04]  /*28ba0*/  SHF.L.U32 R8, R6, 0x1f, RZ ;  /* 0x0000001f06087819 */ /* 0x008fc800000006ff */
[----:B------:R-:W0:Y:S02]  /*28bb0*/  SYNCS.PHASECHK.TRANS64.TRYWAIT P1, [R9+URZ+0x2a8a0], R8 ;  /* 0x02a8a008090075a7 */ /* 0x000e24000802017f */
[----:B0-----:R-:W-:Y:S05]  /*28bc0*/  @!P1 BRA `(.L_x_4778) ;  /* 0x000000a000609947 */ /* 0x001fea0003800000 */
.L_x_5052:
[----:B------:R-:W-:Y:S05]  /*28bd0*/  BSYNC B2 ;  /* 0x0000000000027941 */ /* 0x000fea0003800000 */
.L_x_4777:
        /* <DEDUP_REMOVED lines=9> */
.L_x_4780:
[----:B------:R-:W-:Y:S05]  /*28c70*/  BSYNC B2 ;  /* 0x0000000000027941 */ /* 0x000fea0003800000 */
.L_x_4779:
        /* <DEDUP_REMOVED lines=12> */
.L_x_4781:
        /* <DEDUP_REMOVED lines=12> */
[----:B------:R-:W-:Y:S01]  /*28e00*/  UMOV UR6, 0x0 ;  /* 0x0000000000067882 */ /* 0x000fe20000000000 */
[----:B------:R-:W-:Y:S02]  /*28e10*/  UMOV UR7, 0x12f00000 ;  /* 0x12f0000000077882 */ /* 0x000fe40000000000 */
[----:B------:R-:W-:Y:S01]  /*28e20*/  R2UR UR10, R11 ;  /* 0x000000000b0a72ca */ /* 0x000fe200000e0000 */
[----:B------:R-:W-:-:S14]  /*28e30*/  VIADD R11, R7, 0x20400 ;  /* 0x00020400070b7836 */ /* 0x000fdc0000000000 */
.L_x_4782:
        /* <DEDUP_REMOVED lines=16> */
.L_x_4783:
        /* <DEDUP_REMOVED lines=13> */
.L_x_5053:
[----:B------:R-:W-:Y:S05]  /*29010*/  BSYNC B2 ;  /* 0x0000000000027941 */ /* 0x000fea0003800000 */
.L_x_4784:
        /* <DEDUP_REMOVED lines=11> */
.L_x_4787:
[----:B------:R-:W-:Y:S05]  /*290d0*/  BSYNC B2 ;  /* 0x0000000000027941 */ /* 0x000fea0003800000 */
.L_x_4786:
        /* <DEDUP_REMOVED lines=8> */
.L_x_4788:
        /* <DEDUP_REMOVED lines=11> */
[----:B------:R-:W-:Y:S01]  /*29210*/  R2UR UR6, R12 ;  /* 0x000000000c0672ca */ /* 0x000fe200000e0000 */
[----:B------:R-:W-:Y:S01]  /*29220*/  VIADD R5, R7, 0xe400 ;  /* 0x0000e40007057836 */ /* 0x000fe20000000000 */
[----:B------:R-:W-:Y:S02]  /*29230*/  R2UR UR7, R13 ;  /* 0x000000000d0772ca */ /* 0x000fe400000e0000 */
[----:B------:R-:W-:Y:S02]  /*29240*/  R2UR UR10, R8 ;  /* 0x00000000080a72ca */ /* 0x000fe400000e0000 */
[----:B------:R-:W-:-:S13]  /*29250*/  PLOP3.LUT P1, PT, PT, PT, PT, 0x80, 0x0 ;  /* 0x000000000000781c */ /* 0x000fda0003f2f070 */
.L_x_4789:
        /* <DEDUP_REMOVED lines=15> */
.L_x_4790:
        /* <DEDUP_REMOVED lines=10> */
.L_x_4776:
[----:B------:R-:W-:Y:S05]  /*293f0*/  BSYNC B1 ;  /* 0x0000000000017941 */ /* 0x000fea0003800000 */
.L_x_4775:
        /* <DEDUP_REMOVED lines=12> */
.L_x_4753:
[----:B------:R-:W-:Y:S05]  /*294c0*/  BSYNC B0 ;  /* 0x0000000000007941 */ /* 0x000fea0003800000 */
.L_x_4752:
[----:B------:R-:W3:Y:S01]  /*294d0*/  LDL R9, [R1+0x38] ;  /* 0x0000380001097983 */ /* 0x000ee20000100800 */
[----:B------:R-:W4:Y:S01]  /*294e0*/  LDC R0, c[0x0][0x448] ;  /* 0x00011200ff007b82 */ /* 0x000f220000000800 */
[----:B------:R-:W-:Y:S07]  /*294f0*/  @!P0 WARPSYNC.ALL ;  /* 0x0000000000008948 */ /* 0x000fee0003800000 */
[----:B------:R-:W-:Y:S01]  /*29500*/  @!P0 BAR.SYNC.DEFER_BLOCKING 0xc, 0x180 ;  /* 0x0306000000008b1d */ /* 0x000fe20000010000 */
[----:B----4-:R-:W-:-:S13]  /*29510*/  ISETP.NE.AND P1, PT, R0, 0x1, PT ;  /* 0x000000010000780c */ /* 0x010fda0003f25270 */
[----:B------:R-:W4:Y:S08]  /*29520*/  @P1 LDC R2, c[0x0][0x44c] ;  /* 0x00011300ff021b82 */ /* 0x000f300000000800 */
[----:B------:R-:W5:Y:S01]  /*29530*/  @P1 LDC R3, c[0x0][0x450] ;  /* 0x00011400ff031b82 */ /* 0x000f620000000800 */
[----:B---3--:R-:W-:-:S04]  /*29540*/  VIADD R0, R9, 0x7f ;  /* 0x0000007f09007836 */ /* 0x008fc80000000000 */
[----:B----4-:R-:W-:-:S04]  /*29550*/  @P1 IMAD.HI.U32 R2, R0, R2, RZ ;  /* 0x0000000200021227 */ /* 0x010fc800078e00ff */
[----:B-12---:R-:W-:Y:S01]  /*29560*/  IMAD.MOV.U32 R5, RZ, RZ, R0 ;  /* 0x000000ffff057224 */ /* 0x006fe200078e0000 */
[----:B-----5:R-:W-:Y:S02]  /*29570*/  @P1 SHF.R.U32.HI R5, RZ, R3, R2 ;  /* 0x00000003ff051219 */ /* 0x020fe40000011602 */
        /* <DEDUP_REMOVED lines=16> */
.L_x_4794:
[----:B------:R-:W-:-:S13]  /*29680*/  ISETP.NE.AND P0, PT, R3, 0x1, PT ;  /* 0x000000010300780c */ /* 0x000fda0003f05270 */
[----:B------:R-:W1:Y:S02]  /*29690*/  @P0 LDC.64 R6, c[0x0][0x9e8] ;  /* 0x00027a00ff060b82 */ /* 0x000e640000000a00 */
[----:B-1----:R-:W-:-:S05]  /*296a0*/  @P0 IMAD.HI.U32 R6, R0, R6, RZ ;  /* 0x0000000600060227 */ /* 0x002fca00078e00ff */
[----:B------:R-:W-:-:S07]  /*296b0*/  @P0 SHF.R.U32.HI R0, RZ, R7, R6 ;  /* 0x00000007ff000219 */ /* 0x000fce0000011606 */
.L_x_4795:
[----:B------:R-:W-:Y:S05]  /*296c0*/  BSYNC B0 ;  /* 0x0000000000007941 */ /* 0x000fea0003800000 */
.L_x_4793:
[----:B------:R-:W-:-:S05]  /*296d0*/  IMAD R0, R0, R3, R3 ;  /* 0x0000000300007224 */ /* 0x000fca00078e0203 */
[----:B------:R-:W-:-:S07]  /*296e0*/  VIMNMX R2, R2, R0, PT ;  /* 0x0000000002027248 */ /* 0x000fce0003fe0100 */
.L_x_4792:
[----:B------:R-:W-:Y:S01]  /*296f0*/  VIADD R2, R2, 0x7f ;  /* 0x0000007f02027836 */ /* 0x000fe20000000000 */
[----:B------:R-:W1:Y:S01]  /*29700*/  @P1 LDC R5, c[0x0][0x450] ;  /* 0x00011400ff051b82 */ /* 0x000e620000000800 */
[----:B------:R-:W-:Y:S01]  /*29710*/  IMAD.MOV.U32 R0, RZ, RZ, R9 ;  /* 0x000000ffff007224 */ /* 0x000fe200078e0009 */
[----:B------:R-:W-:Y:S02]  /*29720*/  ULDC UR4, c[0x0][0x9dc] ;  /* 0x0002770000047ab9 */ /* 0x000fe40000000800 */
        /* <DEDUP_REMOVED lines=20> */
.L_x_4798:
[----:B------:R-:W-:-:S13]  /*29870*/  ISETP.NE.AND P0, PT, R3, 0x1, PT ;  /* 0x000000010300780c */ /* 0x000fda0003f05270 */
[----:B------:R-:W1:Y:S02]  /*29880*/  @P0 LDC.64 R6, c[0x0][0x9e8] ;  /* 0x00027a00ff060b82 */ /* 0x000e640000000a00 */
[----:B-1----:R-:W-:-:S05]  /*29890*/  @P0 IMAD.HI.U32 R6, R0, R6, RZ ;  /* 0x0000000600060227 */ /* 0x002fca00078e00ff */
[----:B------:R-:W-:-:S07]  /*298a0*/  @P0 SHF.R.U32.HI R0, RZ, R7, R6 ;  /* 0x00000007ff000219 */ /* 0x000fce0000011606 */
.L_x_4799:
[----:B------:R-:W-:Y:S05]  /*298b0*/  BSYNC B0 ;  /* 0x0000000000007941 */ /* 0x000fea0003800000 */
.L_x_4797:
[----:B------:R-:W-:-:S05]  /*298c0*/  IMAD R0, R0, R3, RZ ;  /* 0x0000000300007224 */ /* 0x000fca00078e02ff */
[----:B------:R-:W-:-:S07]  /*298d0*/  VIMNMX R2, R2, R0, !PT ;  /* 0x0000000002027248 */ /* 0x000fce0007fe0100 */
.L_x_4796:
        /* <DEDUP_REMOVED lines=38> */
.L_x_4801:
[----:B------:R-:W-:Y:S05]  /*29b40*/  BSYNC B0 ;  /* 0x0000000000007941 */ /* 0x000fea0003800000 */
.L_x_4800:
        /* <DEDUP_REMOVED lines=23> */
[----:B------:R2:W-:Y:S01]  /*29cc0*/  STL [R1], R0 ;  /* 0x0000000001007387 */ /* 0x0005e20000100800 */
[----:B------:R-:W-:Y:S05]  /*29cd0*/  BRA `(.L_x_4803) ;  /* 0x0000003800107947 */ /* 0x000fea0003800000 */
.L_x_4802:
        /* <DEDUP_REMOVED lines=20> */
.L_x_4805:
[----:B------:R-:W-:Y:S05]  /*29e20*/  BSYNC B6 ;  /* 0x0000000000067941 */ /* 0x000fea0003800000 */
.L_x_4804:
        /* <DEDUP_REMOVED lines=24> */
.L_x_4807:
[----:B------:R-:W-:Y:S05]  /*29fb0*/  BSYNC B6 ;  /* 0x0000000000067941 */ /* 0x000fea0003800000 */
.L_x_4806:
[----:B------:R-:W-:Y:S01]  /*29fc0*/  VIADD R0, R18, 0x400 ;  /* 0x0000040012007836 */ /* 0x000fe20000000000 */
[----:B------:R-:W-:Y:S04]  /*29fd0*/  BSSY B6, `(.L_x_4808) ;  /* 0x0000014000067945 */ /* 0x000fe80003800000 */
[----:B------:R3:W-:Y:S01]  /*29fe0*/  STL [R1+0x4], R0 ;  /* 0x0000040001007387 */ /* 0x0007e20000100800 */
[----:B------:R-:W-:-:S13]  /*29ff0*/  LOP3.LUT P0, RZ, R0, 0x3ff, RZ, 0xc0, !PT ;  /* 0x000003ff00ff7812 */ /* 0x000fda000780c0ff */
[----:B---3--:R-:W-:Y:S05]  /*2a000*/  @!P0 BRA `(.L_x_4809) ;  /* 0x0000000000408947 */ /* 0x008fea0003800000 */
        /* <DEDUP_REMOVED lines=16> */
.L_x_4809:
[----:B------:R-:W-:Y:S05]  /*2a110*/  BSYNC B6 ;  /* 0x0000000000067941 */ /* 0x000fea0003800000 */
.L_x_4808:
        /* <DEDUP_REMOVED lines=19> */
.L_x_4811:
[----:B------:R-:W-:Y:S05]  /*2a250*/  BSYNC B6 ;  /* 0x0000000000067941 */ /* 0x000fea0003800000 */
.L_x_4810:
[----:B--2---:R-:W2:Y:S01]  /*2a260*/  LDL R17, [R1+0xc] ;  /* 0x00000c0001117983 */ /* 0x004ea20000100800 */
[----:B------:R-:W-:Y:S02]  /*2a270*/  ULDC.64 UR4, c[0x0][0x9f8] ;  /* 0x00027e0000047ab9 */ /* 0x000fe40000000a00 */
[----:B------:R-:W-:-:S04]  /*2a280*/  ISETP.NE.U32.AND P0, PT, RZ, UR4, PT ;  /* 0x00000004ff007c0c */ /* 0x000fc8000bf05070 */
[----:B------:R-:W-:Y:S01]  /*2a290*/  ISETP.NE.AND.EX P0, PT, RZ, UR5, PT, P0 ;  /* 0x00000005ff007c0c */ /* 0x000fe2000bf05300 */
[----:B------:R-:W-:-:S12]  /*2a2a0*/  ULDC.64 UR4, c[0x0][0xa08] ;  /* 0x0002820000047ab9 */ /* 0x000fd80000000a00 */
[----:B------:R-:W3:Y:S01]  /*2a2b0*/  @P0 LDC.64 R2, c[0x0][0x9f8] ;  /* 0x00027e00ff020b82 */ /* 0x000ee20000000a00 */
[----:B--2---:R-:W-:Y:S02]  /*2a2c0*/  IMAD.MOV.U32 R9, RZ, RZ, R17 ;  /* 0x000000ffff097224 */ /* 0x004fe400078e0011 */
[----:B---3--:R-:W-:-:S05]  /*2a2d0*/  @P0 IMAD.WIDE R2, R17, 0x4, R2 ;  /* 0x0000000411020825 */ /* 0x008fca00078e0202 */
[----:B------:R2:W3:Y:S02]  /*2a2e0*/  @P0 LDG.E R9, desc[UR40][R2.64] ;  /* 0x0000002802090981 */ /* 0x0004e4000c1e1900 */
[----:B--2---:R-:W2:Y:S02]  /*2a2f0*/  LDC.64 R2, c[0x0][0x418] ;  /* 0x00010600ff027b82 */ /* 0x004ea40000000a00 */
[----:B--2---:R-:W-:Y:S01]  /*2a300*/  LOP3.LUT P0, RZ, R2, UR4, RZ, 0xfc, !PT ;  /* 0x0000000402ff7c12 */ /* 0x004fe2000f80fcff */
[----:B------:R-:W-:-:S03]  /*2a310*/  UMOV UR4, 0xffffffff ;  /* 0xffffffff00047882 */ /* 0x000fc60000000000 */
[----:B------:R-:W-:Y:S02]  /*2a320*/  LOP3.LUT P0, RZ, R3, UR5, RZ, 0xfc, P0 ;  /* 0x0000000503ff7c12 */ /* 0x000fe4000800fcff */
[----:B---3--:R-:W-:Y:S01]  /*2a330*/  SHF.R.S32.HI R10, RZ, 0x1f, R9 ;  /* 0x0000001fff0a7819 */ /* 0x008fe20000011409 */
[----:B------:R2:W-:Y:S01]  /*2a340*/  STL [R1+0x8], R9 ;  /* 0x0000080901007387 */ /* 0x0005e20000100800 */
[----:B------:R-:W-:-:S03]  /*2a350*/  SEL R17, R9, RZ, !P0 ;  /* 0x000000ff09117207 */ /* 0x000fc60004000000 */
[----:B------:R2:W-:Y:S01]  /*2a360*/  STL [R1+0x28], R10 ;  /* 0x0000280a01007387 */ /* 0x0005e20000100800 */
[----:B------:R-:W-:Y:S05]  /*2a370*/  BRA.DIV UR4, `(.L_x_4812) ;  /* 0x0000008a049c7947 */ /* 0x000fea000b800000 */
[----:B------:R-:W3:Y:S02]  /*2a380*/  S2R R0, SR_TID.X ;  /* 0x0000000000007919 */ /* 0x000ee40000002100 */
[----:B---3--:R-:W-:-:S04]  /*2a390*/  SHF.R.U32.HI R0, RZ, 0x5, R0 ;  /* 0x00000005ff007819 */ /* 0x008fc80000011600 */
[----:B------:R-:W-:-:S05]  /*2a3a0*/  LOP3.LUT R0, R0, 0x3, RZ, 0xc0, !PT ;  /* 0x0000000300007812 */ /* 0x000fca00078ec0ff */
[----:B------:R3:W4:Y:S02]  /*2a3b0*/  SHFL.IDX PT, R14, R0, RZ, 0x1f ;  /* 0x00001fff000e7589 */ /* 0x00072400000e0000 */
.L_x_5056:
[----:B---3--:R-:W3:Y:S01]  /*2a3c0*/  LDL.LU R0, [R1+0x20] ;  /* 0x0000200001007983 */ /* 0x008ee20000300800 */
[----:B------:R-:W-:Y:S02]  /*2a3d0*/  PLOP3.LUT P1, PT, PT, PT, PT, 0x8, 0x0 ;  /* 0x000000000000781c */ /* 0x000fe40003f2e170 */
[----:B----4-:R-:W-:Y:S02]  /*2a3e0*/  ISETP.NE.AND P0, PT, R14, RZ, PT ;  /* 0x000000ff0e00720c */ /* 0x010fe40003f05270 */
[----:B---3--:R-:W-:-:S09]  /*2a3f0*/  LOP3.LUT R0, R0, 0xfffffffe, RZ, 0xc0, !PT ;  /* 0xfffffffe00007812 */ /* 0x008fd200078ec0ff */
[----:B------:R-:W-:-:S05]  /*2a400*/  @P1 LOP3.LUT R0, R0, 0x1, RZ, 0xfc, !PT ;  /* 0x0000000100001812 */ /* 0x000fca00078efcff */
[----:B------:R3:W-:Y:S01]  /*2a410*/  STL [R1+0x20], R0 ;  /* 0x0000200001007387 */ /* 0x0007e20000100800 */
[----:B------:R-:W-:Y:S05]  /*2a420*/  @P0 BRA `(.L_x_4813) ;  /* 0x0000000400b80947 */ /* 0x000fea0003800000 */
[----:B------:R-:W-:-:S03]  /*2a430*/  UMOV UR4, 0xffffffff ;  /* 0xffffffff00047882 */ /* 0x000fc60000000000 */
[----:B------:R-:W-:Y:S05]  /*2a440*/  BRA.DIV UR4, `(.L_x_4814) ;  /* 0x0000008a049c7947 */ /* 0x000fea000b800000 */
[----:B------:R-:W-:-:S13]  /*2a450*/  ELECT P6, URZ, PT ;  /* 0x00000000003f782f */ /* 0x000fda00038c0000 */
.L_x_5059:
[----:B------:R-:W-:Y:S05]  /*2a460*/  @!P6 BRA `(.L_x_4813) ;  /* 0x0000000400a8e947 */ /* 0x000fea0003800000 */
[----:B---3--:R-:W1:Y:S01]  /*2a470*/  LDL R0, [R1+0x50] ;  /* 0x0000500001007983 */ /* 0x008e620000100800 */
[----:B------:R-:W-:-:S04]  /*2a480*/  ISETP.NE.U32.AND P0, PT, R2, RZ, PT ;  /* 0x000000ff0200720c */ /* 0x000fc80003f05070 */
[----:B------:R-:W-:Y:S01]  /*2a490*/  ISETP.NE.AND.EX P0, PT, R3, RZ, PT, P0 ;  /* 0x000000ff0300720c */ /* 0x000fe20003f05300 */
[----:B-1----:R-:W-:-:S12]  /*2a4a0*/  VIADD R4, R0, 0xffffffff ;  /* 0xffffffff00047836 */ /* 0x002fd80000000000 */
[----:B------:R-:W-:Y:S05]  /*2a4b0*/  @!P0 BRA `(.L_x_4815) ;  /* 0x0000000000488947 */ /* 0x000fea0003800000 */
[----:B------:R-:W1:Y:S01]  /*2a4c0*/  LDC R8, c[0x0][0x43c] ;  /* 0x00010f00ff087b82 */ /* 0x000e620000000800 */
[----:B------:R-:W-:Y:S01]  /*2a4d0*/  IMAD.MOV.U32 R0, RZ, RZ, R4 ;  /* 0x000000ffff007224 */ /* 0x000fe200078e0004 */
[----:B------:R-:W-:Y:S01]  /*2a4e0*/  ULDC.64 UR4, c[0x0][0x428] ;  /* 0x00010a0000047ab9 */ /* 0x000fe20000000a00 */
[----:B-1----:R-:W-:-:S13]  /*2a4f0*/  ISETP.NE.AND P0, PT, R8, 0x1, PT ;  /* 0x000000010800780c */ /* 0x002fda0003f05270 */
[----:B------:R-:W1:Y:S02]  /*2a500*/  @P0 LDC.64 R6, c[0x0][0x440] ;  /* 0x00011000ff060b82 */ /* 0x000e640000000a00 */
[----:B-1----:R-:W-:-:S05]  /*2a510*/  @P0 IMAD.HI.U32 R6, R4, R6, RZ ;  /* 0x0000000604060227 */ /* 0x002fca00078e00ff */
        /* <DEDUP_REMOVED lines=12> */
.L_x_4815:
[----:B------:R-:W3:Y:S04]  /*2a5e0*/  LDL R0, [R1+0x10] ;  /* 0x0000100001007983 */ /* 0x000ee80000100800 */
[----:B-1----:R-:W4:Y:S01]  /*2a5f0*/  LDL R2, [R1+0x18] ;  /* 0x0000180001027983 */ /* 0x002f220000100800 */
[----:B--2---:R-:W1:Y:S02]  /*2a600*/  S2R R9, SR_TID.X ;  /* 0x0000000000097919 */ /* 0x004e640000002100 */
[----:B-1----:R-:W-:-:S04]  /*2a610*/  LOP3.LUT R9, R9, 0x7f, RZ, 0xc0, !PT ;  /* 0x0000007f09097812 */ /* 0x002fc800078ec0ff */
[----:B------:R-:W-:Y:S01]  /*2a620*/  ISETP.NE.AND P1, PT, R9, RZ, PT ;  /* 0x000000ff0900720c */ /* 0x000fe20003f25270 */
[----:B---3--:R-:W-:Y:S01]  /*2a630*/  IMAD R0, R0, 0x8, R18 ;  /* 0x0000000800007824 */ /* 0x008fe200078e0212 */
[----:B----4-:R-:W-:-:S04]  /*2a640*/  SHF.L.U32 R3, R2, 0x1f, RZ ;  /* 0x0000001f02037819 */ /* 0x010fc800000006ff */
[----:B------:R-:W1:Y:S02]  /*2a650*/  SYNCS.PHASECHK.TRANS64.TRYWAIT P0, [R0+URZ+0x2a880], R3 ;  /* 0x02a88003000075a7 */ /* 0x000e64000800017f */
[----:B-1----:R-:W-:Y:S05]  /*2a660*/  @!P0 BRA `(.L_x_4816) ;  /* 0x0000008800348947 */ /* 0x002fea0003800000 */
.L_x_5060:
        /* <DEDUP_REMOVED lines=8> */
.L_x_4817:
        /* <DEDUP_REMOVED lines=20> */
[----:B--2---:R-:W-:Y:S01]  /*2a830*/  UMOV UR8, UR14 ;  /* 0x0000000e00087c82 */ /* 0x004fe20008000000 */
[----:B------:R-:W-:Y:S01]  /*2a840*/  UMOV UR10, UR16 ;  /* 0x00000010000a7c82 */ /* 0x000fe20008000000 */
[----:B------:R-:W-:Y:S01]  /*2a850*/  UMOV UR14, 0x80 ;  /* 0x00000080000e7882 */ /* 0x000fe20000000000 */
[----:B------:R2:W-:Y:S02]  /*2a860*/  UTMALDG.4D [UR8], [UR4], desc[UR6] ;  /* 0x00000608040075b4 */ /* 0x0005e40008019000 */
[----:B--2---:R-:W-:Y:S01]  /*2a870*/  UMOV UR8, UR15 ;  /* 0x0000000f00087c82 */ /* 0x004fe20008000000 */
[----:B------:R-:W-:Y:S02]  /*2a880*/  UMOV UR10, UR14 ;  /* 0x0000000e000a7c82 */ /* 0x000fe40008000000 */
[----:B------:R2:W-:Y:S01]  /*2a890*/  UTMALDG.4D [UR8], [UR4], desc[UR6] ;  /* 0x00000608040075b4 */ /* 0x0005e20008019000 */
[----:B------:R-:W3:Y:S02]  /*2a8a0*/  SYNCS.PHASECHK.TRANS64.TRYWAIT P0, [R0+URZ+0x2a840], R3 ;  /* 0x02a84003000075a7 */ /* 0x000ee4000800017f */
[----:B--23--:R-:W-:Y:S05]  /*2a8b0*/  @!P0 BRA `(.L_x_4818) ;  /* 0x0000008400b48947 */ /* 0x00cfea0003800000 */
.L_x_5061:
        /* <DEDUP_REMOVED lines=8> */
.L_x_4819:
[----:B-12---:R-:W2:Y:S01]  /*2a940*/  LDL.LU R3, [R1+0x20] ;  /* 0x0000200001037983 */ /* 0x006ea20000300800 */
        /* <DEDUP_REMOVED lines=28> */
.L_x_4813:
[----:B----4-:R-:W3:Y:S01]  /*2ab10*/  LDL.LU R3, [R1+0x4c] ;  /* 0x00004c0001037983 */ /* 0x010ee20000300800 */
[----:B------:R-:W-:Y:S05]  /*2ab20*/  WARPSYNC.ALL ;  /* 0x0000000000007948 */ /* 0x000fea0003800000 */
[----:B------:R-:W-:Y:S01]  /*2ab30*/  ULDC.64 UR4, c[0x0][0x298] ;  /* 0x0000a60000047ab9 */ /* 0x000fe20000000a00 */
[----:B------:R-:W-:Y:S01]  /*2ab40*/  BSSY B6, `(.L_x_4820) ;  /* 0x000001c000067945 */ /* 0x000fe20003800000 */
[----:B------:R-:W-:Y:S01]  /*2ab50*/  BAR.SYNC.DEFER_BLOCKING 0x8, 0x180 ;  /* 0x0206000000007b1d */ /* 0x000fe20000010000 */
[----:B---3--:R-:W-:Y:S01]  /*2ab60*/  SHF.R.S32.HI R0, RZ, 0x1f, R3 ;  /* 0x0000001fff007819 */ /* 0x008fe20000011403 */
[----:B-1----:R-:W-:-:S04]  /*2ab70*/  IMAD.WIDE.U32 R4, R3, UR4, RZ ;  /* 0x0000000403047c25 */ /* 0x002fc8000f8e00ff */
        /* <DEDUP_REMOVED lines=17> */
[----:B--2---:R-:W-:Y:S02]  /*2ac90*/  IMAD.U32 R10, RZ, RZ, UR8 ;  /* 0x00000008ff0a7e24 */ /* 0x004fe4000f8e00ff */
[----:B------:R-:W-:Y:S02]  /*2aca0*/  IMAD.U32 R11, RZ, RZ, UR9 ;  /* 0x00000009ff0b7e24 */ /* 0x000fe4000f8e00ff */
[----:B------:R-:W-:Y:S02]  /*2acb0*/  IMAD.MOV.U32 R8, RZ, RZ, 0x70 ;  /* 0x00000070ff087424 */ /* 0x000fe400078e00ff */
[----:B------:R-:W-:Y:S02]  /*2acc0*/  IMAD.MOV.U32 R12, RZ, RZ, 0x1 ;  /* 0x00000001ff0c7424 */ /* 0x000fe400078e00ff */
[----:B------:R-:W-:-:S07]  /*2acd0*/  IMAD.MOV.U32 R13, RZ, RZ, RZ ;  /* 0x000000ffff0d7224 */ /* 0x000fce00078e00ff */
[----:B------:R-:W-:-:S07]  /*2ace0*/  LEPC R20, `(.L_x_4821) ;  /* 0x000000001014794e */ /* 0x000fce0000000000 */
[----:B01----:R-:W-:Y:S05]  /*2acf0*/  CALL.ABS.NOINC R2 ;  /* 0x0000000002007343 */ /* 0x003fea0003c00000 */
.L_x_4821:
[----:B------:R-:W-:Y:S05]  /*2ad00*/  BSYNC B6 ;  /* 0x0000000000067941 */ /* 0x000fea0003800000 */
.L_x_4820:
[----:B-1----:R-:W3:Y:S01]  /*2ad10*/  LDL.LU R0, [R1+0x4c] ;  /* 0x00004c0001007983 */ /* 0x002ee20000300800 */
[----:B------:R-:W-:Y:S01]  /*2ad20*/  ULDC.64 UR6, c[0x0][0xa00] ;  /* 0x0002800000067ab9 */ /* 0x000fe20000000a00 */
[----:B------:R-:W1:Y:S01]  /*2ad30*/  LDC R7, c[0x0][0x448] ;  /* 0x00011200ff077b82 */ /* 0x000e620000000800 */
[----:B------:R-:W-:Y:S01]  /*2ad40*/  ULDC.64 UR4, c[0x0][0x2d8] ;  /* 0x0000b60000047ab9 */ /* 0x000fe20000000a00 */
[----:B------:R-:W3:Y:S04]  /*2ad50*/  LDL.LU.64 R2, [R1+0x58] ;  /* 0x0000580001027983 */ /* 0x000ee80000300a00 */
[----:B------:R-:W4:Y:S04]  /*2ad60*/  LDL R6, [R1+0xc] ;  /* 0x00000c0001067983 */ /* 0x000f280000100800 */
[----:B------:R-:W4:Y:S01]  /*2ad70*/  LDL R12, [R1+0x38] ;  /* 0x00003800010c7983 */ /* 0x000f220000100800 */
[----:B------:R-:W-:-:S04]  /*2ad80*/  ISETP.NE.U32.AND P0, PT, RZ, UR6, PT ;  /* 0x00000006ff007c0c */ /* 0x000fc8000bf05070 */
[----:B------:R-:W-:Y:S01]  /*2ad90*/  ISETP.NE.AND.EX P0, PT, RZ, UR7, PT, P0 ;  /* 0x00000007ff007c0c */ /* 0x000fe2000bf05300 */
[----:B------:R-:W0:Y:S01]  /*2ada0*/  S2R R5, SR_TID.X ;  /* 0x0000000000057919 */ /* 0x000e220000002100 */
[----:B------:R-:W-:Y:S01]  /*2adb0*/  ULDC.64 UR6, c[0x0][0x280] ;  /* 0x0000a00000067ab9 */ /* 0x000fe20000000a00 */
[----:B--2---:R-:W2:Y:S01]  /*2adc0*/  S2R R10, SR_TID.X ;  /* 0x00000000000a7919 */ /* 0x004ea20000002100 */
[----:B0-----:R-:W-:-:S04]  /*2add0*/  LOP3.LUT R5, R5, 0x7f, RZ, 0xc0, !PT ;  /* 0x0000007f05057812 */ /* 0x001fc800078ec0ff */
[----:B------:R-:W-:Y:S01]  /*2ade0*/  SHF.R.U32.HI R5, RZ, 0x2, R5 ;  /* 0x00000002ff057819 */ /* 0x000fe20000011605 */
[----:B--2---:R-:W-:-:S05]  /*2adf0*/  IMAD.SHL.U32 R10, R10, 0x10, RZ ;  /* 0x000000100a0a7824 */ /* 0x004fca00078e00ff */
[----:B------:R-:W-:-:S04]  /*2ae00*/  LOP3.LUT R10, R10, 0x30, RZ, 0xc0, !PT ;  /* 0x000000300a0a7812 */ /* 0x000fc800078ec0ff */
[C---:B------:R-:W-:Y:S02]  /*2ae10*/  LOP3.LUT R11, R10.reuse, 0x40, RZ, 0xfc, !PT ;  /* 0x000000400a0b7812 */ /* 0x040fe400078efcff */
[----:B------:R-:W-:Y:S01]  /*2ae20*/  LOP3.LUT R10, R10, 0x80, RZ, 0xfc, !PT ;  /* 0x000000800a0a7812 */ /* 0x000fe200078efcff */
[----:B---3--:R-:W-:Y:S01]  /*2ae30*/  IMAD.MOV.U32 R3, RZ, RZ, R0 ;  /* 0x000000ffff037224 */ /* 0x008fe200078e0000 */
[----:B----4-:R-:W-:-:S04]  /*2ae40*/  SHF.R.S32.HI R0, RZ, 0x1f, R6 ;  /* 0x0000001fff007819 */ /* 0x010fc80000011406 */
[----:B------:R-:W-:Y:S02]  /*2ae50*/  SEL R4, R0, RZ, !P0 ;  /* 0x000000ff00047207 */ /* 0x000fe40004000000 */
[----:B------:R-:W-:Y:S02]  /*2ae60*/  SEL R0, R6, RZ, !P0 ;  /* 0x000000ff06007207 */ /* 0x000fe40004000000 */
[----:B------:R-:W0:Y:S01]  /*2ae70*/  S2R R6, SR_TID.X ;  /* 0x0000000000067919 */ /* 0x000e220000002100 */
[----:B-1----:R-:W-:Y:S01]  /*2ae80*/  ISETP.NE.AND P0, PT, R7, 0x1, PT ;  /* 0x000000010700780c */ /* 0x002fe20003f05270 */
[----:B------:R-:W-:-:S04]  /*2ae90*/  IMAD.WIDE.U32 R2, R16, UR4, R2 ;  /* 0x0000000410027c25 */ /* 0x000fc8000f8e0002 */
[----:B------:R-:W-:Y:S01]  /*2aea0*/  IMAD R3, R16, UR5, R3 ;  /* 0x0000000510037c24 */ /* 0x000fe2000f8e0203 */
[----:B------:R-:W-:Y:S02]  /*2aeb0*/  ULDC.64 UR4, c[0x0][0x2e0] ;  /* 0x0000b80000047ab9 */ /* 0x000fe40000000a00 */
[----:B------:R-:W-:Y:S02]  /*2aec0*/  IMAD R4, R4, UR4, RZ ;  /* 0x0000000404047c24 */ /* 0x000fe4000f8e02ff */
[----:B0-----:R-:W-:-:S03]  /*2aed0*/  IMAD.SHL.U32 R8, R6, 0x20, RZ ;  /* 0x0000002006087824 */ /* 0x001fc600078e00ff */
[----:B------:R-:W0:Y:S02]  /*2aee0*/  @P0 LDC R6, c[0x0][0x450] ;  /* 0x00011400ff060b82 */ /* 0x000e240000000800 */
[----:B------:R-:W-:-:S06]  /*2aef0*/  LOP3.LUT R8, R5, 0x60, R8, 0xf8, !PT ;  /* 0x0000006005087812 */ /* 0x000fcc00078ef808 */
[----:B------:R-:W1:Y:S01]  /*2af00*/  @P0 LDC R5, c[0x0][0x44c] ;  /* 0x00011300ff050b82 */ /* 0x000e620000000800 */
[----:B------:R-:W-:-:S04]  /*2af10*/  IMAD.WIDE.U32 R2, R0, UR4, R2 ;  /* 0x0000000400027c25 */ /* 0x000fc8000f8e0002 */
[----:B------:R-:W-:Y:S01]  /*2af20*/  IMAD R0, R0, UR5, R4 ;  /* 0x0000000500007c24 */ /* 0x000fe2000f8e0204 */
[----:B------:R-:W-:Y:S01]  /*2af30*/  ULDC.64 UR4, c[0x0][0x2d0] ;  /* 0x0000b40000047ab9 */ /* 0x000fe20000000a00 */
[----:B------:R-:W-:Y:S02]  /*2af40*/  IMAD.IADD R4, R8, 0x1, R12 ;  /* 0x0000000108047824 */ /* 0x000fe400078e020c */
[----:B------:R-:W-:Y:S02]  /*2af50*/  IMAD.IADD R3, R3, 0x1, R0 ;  /* 0x0000000103037824 */ /* 0x000fe400078e0200 */
[----:B------:R-:W-:Y:S01]  /*2af60*/  IMAD.MOV.U32 R0, RZ, RZ, R4 ;  /* 0x000000ffff007224 */ /* 0x000fe200078e0004 */
[----:B------:R-:W2:Y:S01]  /*2af70*/  S2R R8, SR_TID.X ;  /* 0x0000000000087919 */ /* 0x000ea20000002100 */
[----:B-1----:R-:W-:-:S05]  /*2af80*/  @P0 IMAD.HI.U32 R5, R4, R5, RZ ;  /* 0x0000000504050227 */ /* 0x002fca00078e00ff */
[----:B0-----:R-:W-:-:S05]  /*2af90*/  @P0 SHF.R.U32.HI R0, RZ, R6, R5 ;  /* 0x00000006ff000219 */ /* 0x001fca0000011605 */
        /* <DEDUP_REMOVED lines=11> */
[----:B------:R-:W-:Y:S01]  /*2b050*/  ULDC UR4, c[0x0][0x2b8] ;  /* 0x0000ae0000047ab9 */ /* 0x000fe20000000800 */
[----:B--2---:R-:W-:Y:S01]  /*2b060*/  IMAD.SHL.U32 R9, R8, 0x10, RZ ;  /* 0x0000001008097824 */ /* 0x004fe200078e00ff */
[----:B------:R-:W-:Y:S02]  /*2b070*/  ISETP.GE.AND P2, PT, R10, UR4, PT ;  /* 0x000000040a007c0c */ /* 0x000fe4000bf46270 */
[----:B------:R-:W-:Y:S02]  /*2b080*/  LOP3.LUT R10, R8, 0x7f, RZ, 0xc0, !PT ;  /* 0x0000007f080a7812 */ /* 0x000fe400078ec0ff */
[----:B------:R0:W5:Y:S01]  /*2b090*/  LDL R8, [R1+0x44] ;  /* 0x0000440001087983 */ /* 0x0001620000100800 */
[----:B------:R-:W-:Y:S01]  /*2b0a0*/  LOP3.LUT R9, R9, 0x30, RZ, 0xc0, !PT ;  /* 0x0000003009097812 */ /* 0x000fe200078ec0ff */
[----:B------:R-:W-:Y:S01]  /*2b0b0*/  IMAD R0, R4, UR5, R0 ;  /* 0x0000000504007c24 */ /* 0x000fe2000f8e0200 */
[----:B------:R-:W-:-:S02]  /*2b0c0*/  IADD3 R4, P3, R2, UR6, RZ ;  /* 0x0000000602047c10 */ /* 0x000fc4000ff7e0ff */
[----:B------:R-:W-:Y:S02]  /*2b0d0*/  ISETP.GE.AND P0, PT, R9, UR4, PT ;  /* 0x0000000409007c0c */ /* 0x000fe4000bf06270 */
[----:B------:R-:W-:Y:S01]  /*2b0e0*/  ISETP.GE.AND P1, PT, R11, UR4, PT ;  /* 0x000000040b007c0c */ /* 0x000fe2000bf26270 */
[----:B------:R-:W-:Y:S01]  /*2b0f0*/  UMOV UR4, 0xffffffff ;  /* 0xffffffff00047882 */ /* 0x000fe20000000000 */
[----:B------:R-:W-:Y:S02]  /*2b100*/  IADD3.X R3, R3, UR7, R0, P3, !PT ;  /* 0x0000000703037c10 */ /* 0x000fe40009ffe400 */
[----:B------:R-:W-:Y:S01]  /*2b110*/  SHF.R.U32.HI R10, RZ, 0x2, R10 ;  /* 0x00000002ff0a7819 */ /* 0x000fe2000001160a */
[----:B0-----:R-:W-:Y:S08]  /*2b120*/  BRA.DIV UR4, `(.L_x_4822) ;  /* 0x0000007e04ac7947 */ /* 0x001ff0000b800000 */
[----:B------:R-:W2:Y:S04]  /*2b130*/  LDL.LU R6, [R1+0x48] ;  /* 0x0000480001067983 */ /* 0x000ea80000300800 */
[----:B------:R-:W3:Y:S01]  /*2b140*/  LDL.LU R11, [R1+0x38] ;  /* 0x00003800010b7983 */ /* 0x000ee20000300800 */
[----:B--2---:R-:W-:-:S03]  /*2b150*/  IMAD R2, R6, R7, RZ ;  /* 0x0000000706027224 */ /* 0x004fc600078e02ff */
[----:B------:R-:W0:Y:S01]  /*2b160*/  SHFL.IDX PT, R7, R4, RZ, 0x1c1f ;  /* 0x001c1fff04077589 */ /* 0x000e2200000e0000 */
[----:B---3--:R-:W-:-:S03]  /*2b170*/  IMAD.IADD R0, R10, 0x1, R11 ;  /* 0x000000010a007824 */ /* 0x008fc600078e020b */
[----:B------:R-:W1:Y:S01]  /*2b180*/  SHFL.IDX PT, R6, R3, RZ, 0x1c1f ;  /* 0x001c1fff03067589 */ /* 0x000e6200000e0000 */
        /* <DEDUP_REMOVED lines=33> */
.L_x_5070:
        /* <DEDUP_REMOVED lines=12> */
.L_x_4824:
[----:B------:R-:W-:Y:S05]  /*2b460*/  BSYNC B0 ;  /* 0x0000000000007941 */ /* 0x000fea0003800000 */
.L_x_4823:
[----:B------:R-:W-:Y:S01]  /*2b470*/  NOP ;  /* 0x0000000000007918 */ /* 0x000fe20000000000 */
[----:B------:R-:W-:-:S13]  /*2b480*/  PLOP3.LUT P0, PT, PT, PT, PT, 0x80, 0x0 ;  /* 0x000000000000781c */ /* 0x000fda0003f0f070 */
.L_x_4825:
        /* <DEDUP_REMOVED lines=18> */
.L_x_5071:
[----:B------:R-:W-:Y:S05]  /*2b5b0*/  BSYNC B0 ;  /* 0x0000000000007941 */ /* 0x000fea0003800000 */
.L_x_4826:
[----:B------:R-:W5:Y:S04]  /*2b5c0*/  LDL.LU R2, [R1+0x50] ;  /* 0x0000500001027983 */ /* 0x000f680000300800 */
[----:B-1-3--:R-:W3:Y:S01]  /*2b5d0*/  LDL R3, [R1+0x24] ;  /* 0x0000240001037983 */ /* 0x00aee20000100800 */
[----:B-----5:R-:W-:-:S05]  /*2b5e0*/  VIADD R2, R2, 0xfffffffe ;  /* 0xfffffffe02027836 */ /* 0x020fca0000000000 */
[----:B---3--:R-:W-:-:S13]  /*2b5f0*/  ISETP.GE.AND P0, PT, R2, R3, PT ;  /* 0x000000030200720c */ /* 0x008fda0003f06270 */
[----:B------:R-:W-:Y:S05]  /*2b600*/  @!P0 BRA `(.L_x_4828) ;  /* 0x0000001400188947 */ /* 0x000fea0003800000 */
[----:B----4-:R1:W5:Y:S04]  /*2b610*/  LDL.LU R0, [R1+0x10] ;  /* 0x0000100001007983 */ /* 0x0103680000300800 */
[----:B------:R1:W5:Y:S02]  /*2b620*/  LDL.LU R3, [R1+0x18] ;  /* 0x0000180001037983 */ /* 0x0003640000300800 */
.L_x_4852:
        /* <DEDUP_REMOVED lines=13> */
[----:B0-----:R-:W-:Y:S01]  /*2b700*/  IMAD.MOV.U32 R8, RZ, RZ, R2 ;  /* 0x000000ffff087224 */ /* 0x001fe200078e0002 */
[----:B------:R-:W-:-:S04]  /*2b710*/  ISETP.NE.U32.AND P0, PT, RZ, UR4, PT ;  /* 0x00000004ff007c0c */ /* 0x000fc8000bf05070 */
[----:B------:R-:W-:-:S13]  /*2b720*/  ISETP.NE.AND.EX P0, PT, RZ, UR5, PT, P0 ;  /* 0x00000005ff007c0c */ /* 0x000fda000bf05300 */
[----:B------:R-:W-:Y:S05]  /*2b730*/  @!P0 BRA `(.L_x_4831) ;  /* 0x00000000004c8947 */ /* 0x000fea0003800000 */
[----:B------:R-:W3:Y:S01]  /*2b740*/  LDL R12, [R1+0x28] ;  /* 0x00002800010c7983 */ /* 0x000ee20000100800 */
[----:B------:R-:W0:Y:S01]  /*2b750*/  LDC R7, c[0x0][0x43c] ;  /* 0x00010f00ff077b82 */ /* 0x000e220000000800 */
[----:B------:R-:W-:Y:S02]  /*2b760*/  ULDC.64 UR6, c[0x0][0x428] ;  /* 0x00010a0000067ab9 */ /* 0x000fe40000000a00 */
[----:B------:R-:W4:Y:S01]  /*2b770*/  LDL R11, [R1+0x8] ;  /* 0x00000800010b7983 */ /* 0x000f220000100800 */
        /* <DEDUP_REMOVED lines=8> */
[----:B---3--:R-:W-:-:S04]  /*2b800*/  IMAD R6, R12, UR6, RZ ;  /* 0x000000060c067c24 */ /* 0x008fc8000f8e02ff */
[C---:B----4-:R-:W-:Y:S02]  /*2b810*/  IMAD R6, R11.reuse, UR7, R6 ;  /* 0x000000070b067c24 */ /* 0x050fe4000f8e0206 */
[----:B------:R-:W-:-:S04]  /*2b820*/  IMAD.WIDE.U32 R4, R11, UR6, R4 ;  /* 0x000000060b047c25 */ /* 0x000fc8000f8e0004 */
[----:B------:R-:W-:Y:S01]  /*2b830*/  IMAD.IADD R5, R6, 0x1, R5 ;  /* 0x0000000106057824 */ /* 0x000fe200078e0205 */
[----:B------:R-:W-:-:S04]  /*2b840*/  LEA R6, P0, R4, UR4, 0x2 ;  /* 0x0000000404067c11 */ /* 0x000fc8000f8010ff */
[----:B------:R-:W-:-:S05]  /*2b850*/  LEA.HI.X R7, R4, UR5, R5, 0x2, P0 ;  /* 0x0000000504077c11 */ /* 0x000fca00080f1405 */
[----:B------:R0:W5:Y:S04]  /*2b860*/  LDG.E R17, desc[UR40][R6.64] ;  /* 0x0000002806117981 */ /* 0x000168000c1e1900 */
.L_x_4831:
[----:B0-----:R-:W-:Y:S01]  /*2b870*/  IMAD R6, R10, 0x8, R18 ;  /* 0x000000080a067824 */ /* 0x001fe200078e0212 */
[----:B------:R-:W-:Y:S01]  /*2b880*/  SHF.L.U32 R5, R9, 0x1f, RZ ;  /* 0x0000001f09057819 */ /* 0x000fe200000006ff */
[----:B------:R-:W0:Y:S01]  /*2b890*/  S2R R4, SR_TID.X ;  /* 0x0000000000047919 */ /* 0x000e220000002100 */
[----:B------:R-:W-:Y:S02]  /*2b8a0*/  BSSY B1, `(.L_x_4832) ;  /* 0x0000005000017945 */ /* 0x000fe40003800000 */
[----:B------:R-:W3:Y:S01]  /*2b8b0*/  SYNCS.PHASECHK.TRANS64.TRYWAIT P0, [R6+URZ+0x2a880], R5 ;  /* 0x02a88005060075a7 */ /* 0x000ee2000800017f */
[----:B0-----:R-:W-:-:S04]  /*2b8c0*/  LOP3.LUT R4, R4, 0x7f, RZ, 0xc0, !PT ;  /* 0x0000007f04047812 */ /* 0x001fc800078ec0ff */
[----:B------:R-:W-:Y:S01]  /*2b8d0*/  ISETP.NE.AND P1, PT, R4, RZ, PT ;  /* 0x000000ff0400720c */ /* 0x000fe20003f25270 */
[----:B---3--:R-:W-:-:S12]  /*2b8e0*/  @!P0 BRA `(.L_x_4833) ;  /* 0x0000007c00388947 */ /* 0x008fd80003800000 */
.L_x_5072:
[----:B------:R-:W-:Y:S05]  /*2b8f0*/  BSYNC B1 ;  /* 0x0000000000017941 */ /* 0x000fea0003800000 */
.L_x_4832:
        /* <DEDUP_REMOVED lines=9> */
.L_x_4835:
[----:B------:R-:W-:Y:S05]  /*2b990*/  BSYNC B1 ;  /* 0x0000000000017941 */ /* 0x000fea0003800000 */
.L_x_4834:
        /* <DEDUP_REMOVED lines=13> */
.L_x_4836:
        /* <DEDUP_REMOVED lines=16> */
.L_x_4837:
        /* <DEDUP_REMOVED lines=16> */
.L_x_4838:
        /* <DEDUP_REMOVED lines=13> */
.L_x_5073:
[----:B------:R-:W-:Y:S05]  /*2bd40*/  BSYNC B1 ;  /* 0x0000000000017941 */ /* 0x000fea0003800000 */
.L_x_4839:
        /* <DEDUP_REMOVED lines=11> */
.L_x_4842:
[----:B------:R-:W-:Y:S05]  /*2be00*/  BSYNC B1 ;  /* 0x0000000000017941 */ /* 0x000fea0003800000 */
.L_x_4841:
        /* <DEDUP_REMOVED lines=8> */
.L_x_4843:
        /* <DEDUP_REMOVED lines=15> */
.L_x_4844:
        /* <DEDUP_REMOVED lines=15> */
.L_x_4845:
        /* <DEDUP_REMOVED lines=10> */
.L_x_4830:
[----:B------:R-:W-:Y:S05]  /*2c110*/  BSYNC B0 ;  /* 0x0000000000007941 */ /* 0x000fea0003800000 */
.L_x_4829:
[----:B------:R-:W-:-:S06]  /*2c120*/  UISETP.NE.AND UP0, UPT, UR36, 0x3, UPT ;  /* 0x000000032400788c */ /* 0x000fcc000bf05270 */
[----:B------:R-:W-:-:S13]  /*2c130*/  PLOP3.LUT P0, PT, PT, PT, UP0, 0x80, 0x0 ;  /* 0x000000000000781c */ /* 0x000fda0003f0f008 */
[----:B------:R-:W-:Y:S05]  /*2c140*/  @!P0 BRA `(.L_x_4846) ;  /* 0x0000000000048947 */ /* 0x000fea0003800000 */
[----:B------:R-:W-:Y:S01]  /*2c150*/  BPT.TRAP 0x1 ;  /* 0x000000040000795c */ /* 0x000fe20000300000 */
.L_x_4846:
        /* <DEDUP_REMOVED lines=8> */
.L_x_5074:
[----:B------:R-:W-:Y:S05]  /*2c1e0*/  BSYNC B0 ;  /* 0x0000000000007941 */ /* 0x000fea0003800000 */
.L_x_4847:
[----:B------:R-:W-:Y:S05]  /*2c1f0*/  @!P1 BRA `(.L_x_4849) ;  /* 0x0000000000049947 */ /* 0x000fea0003800000 */
[----:B------:R-:W-:Y:S01]  /*2c200*/  BPT.TRAP 0x1 ;  /* 0x000000040000795c */ /* 0x000fe20000300000 */
.L_x_4849:
[----:B------:R-:W-:Y:S01]  /*2c210*/  SHF.L.U32 R3, R3, 0x1f, RZ ;  /* 0x0000001f03037819 */ /* 0x000fe200000006ff */
[----:B------:R-:W-:-:S03]  /*2c220*/  IMAD R0, R0, 0x6000, RZ ;  /* 0x0000600000007824 */ /* 0x000fc600078e02ff */
[----:B------:R-:W4:Y:S02]  /*2c230*/  SYNCS.PHASECHK.TRANS64.TRYWAIT P0, [R12+URZ+0x2a860], R3 ;  /* 0x02a860030c0075a7 */ /* 0x000f24000800017f */
[----:B----4-:R-:W-:Y:S05]  /*2c240*/  @!P0 BRA `(.L_x_4850) ;  /* 0x00000074001c8947 */ /* 0x010fea0003800000 */
.L_x_5075:
[----:B------:R-:W5:Y:S04]  /*2c250*/  LDL R13, [R1+0x3c] ;  /* 0x00003c00010d7983 */ /* 0x000f680000100800 */
[----:B------:R-:W5:Y:S01]  /*2c260*/  LDL R14, [R1+0x4] ;  /* 0x00000400010e7983 */ /* 0x000f620000100800 */
[----:B----4-:R-:W-:Y:S01]  /*2c270*/  LOP3.LUT R3, R0, R19, RZ, 0xfc, !PT ;  /* 0x0000001300037212 */ /* 0x010fe200078efcff */
[----:B------:R-:W-:Y:S05]  /*2c280*/  WARPSYNC.ALL ;  /* 0x0000000000007948 */ /* 0x000fea0003800000 */
[----:B------:R-:W4:Y:S01]  /*2c290*/  LDL R15, [R1+0x34] ;  /* 0x00003400010f7983 */ /* 0x000f220000100800 */
[----:B------:R-:W-:-:S05]  /*2c2a0*/  IMAD.IADD R3, R18, 0x1, R3 ;  /* 0x0000000112037824 */ /* 0x000fca00078e0203 */
[----:B0--3--:R-:W0:Y:S02]  /*2c2b0*/  LDSM.16.MT88.4 R4, [R3+0xc400] ;  /* 0x00c400000304783b */ /* 0x009e240000004200 */
[C-C-:B0-----:R-:W-:Y:S02]  /*2c2c0*/  PRMT R8, R4.reuse, 0x6420, R5.reuse ;  /* 0x0000642004087816 */ /* 0x141fe40000000005 */
[----:B--2---:R-:W-:Y:S01]  /*2c2d0*/  PRMT R9, R4, 0x7531, R5 ;  /* 0x0000753104097816 */ /* 0x004fe20000000005 */
[----:B------:R-:W-:Y:S01]  /*2c2e0*/  VIADD R4, R0, 0x2000 ;  /* 0x0000200000047836 */ /* 0x000fe20000000000 */
[C-C-:B------:R-:W-:Y:S02]  /*2c2f0*/  PRMT R10, R6.reuse, 0x6420, R7.reuse ;  /* 0x00006420060a7816 */ /* 0x140fe40000000007 */
[----:B------:R-:W-:Y:S02]  /*2c300*/  PRMT R11, R6, 0x7531, R7 ;  /* 0x00007531060b7816 */ /* 0x000fe40000000007 */
[----:B------:R-:W-:-:S05]  /*2c310*/  LOP3.LUT R4, R4, R19, RZ, 0xfc, !PT ;  /* 0x0000001304047212 */ /* 0x000fca00078efcff */
[----:B------:R-:W-:Y:S01]  /*2c320*/  IMAD.IADD R4, R18, 0x1, R4 ;  /* 0x0000000112047824 */ /* 0x000fe200078e0204 */
[----:B-----5:R-:W-:-:S05]  /*2c330*/  IADD3 R3, R14, R0, R13 ;  /* 0x000000000e037210 */ /* 0x020fca0007ffe00d */
        /* <DEDUP_REMOVED lines=19> */
[----:B----4-:R-:W-:Y:S02]  /*2c470*/  IADD3 R3, R14, R15, R0 ;  /* 0x0000000f0e037210 */ /* 0x010fe40007ffe000 */
        /* <DEDUP_REMOVED lines=81> */
.L_x_4851:
        /* <DEDUP_REMOVED lines=13> */
[----:B0-----:R-:W-:Y:S05]  /*2ca60*/  @P0 BRA `(.L_x_4852) ;  /* 0xffffffe800f00947 */ /* 0x001fea000383ffff */
.L_x_4828:
        /* <DEDUP_REMOVED lines=17> */
[----:B------:R3:W-:Y:S02]  /*2cb80*/  STL [R1], R0 ;  /* 0x0000000001007387 */ /* 0x0007e40000100800 */
.L_x_4854:
[----:B------:R-:W-:Y:S05]  /*2cb90*/  BSYNC B0 ;  /* 0x0000000000007941 */ /* 0x000fea0003800000 */
.L_x_4853:
[----:B------:R-:W-:-:S06]  /*2cba0*/  UISETP.NE.AND UP0, UPT, UR36, 0x3, UPT ;  /* 0x000000032400788c */ /* 0x000fcc000bf05270 */
[----:B------:R-:W-:-:S13]  /*2cbb0*/  PLOP3.LUT P1, PT, PT, PT, UP0, 0x80, 0x0 ;  /* 0x000000000000781c */ /* 0x000fda0003f2f008 */
[----:B------:R-:W-:Y:S05]  /*2cbc0*/  @!P1 BRA `(.L_x_4855) ;  /* 0x0000000000049947 */ /* 0x000fea0003800000 */
[----:B------:R-:W-:Y:S01]  /*2cbd0*/  BPT.TRAP 0x1 ;  /* 0x000000040000795c */ /* 0x000fe20000300000 */
.L_x_4855:
[----:B-----5:R-:W2:Y:S04]  /*2cbe0*/  LDL R3, [R1+0x18] ;  /* 0x0000180001037983 */ /* 0x020ea80000100800 */
[----:B------:R-:W2:Y:S01]  /*2cbf0*/  LDL R2, [R1+0x10] ;  /* 0x0000100001027983 */ /* 0x000ea20000100800 */
        /* <DEDUP_REMOVED lines=8> */
.L_x_5076:
[----:B------:R-:W-:Y:S05]  /*2cc80*/  BSYNC B0 ;  /* 0x0000000000007941 */ /* 0x000fea0003800000 */
.L_x_4856:
[----:B------:R-:W-:Y:S05]  /*2cc90*/  @!P2 BRA `(.L_x_4858) ;  /* 0x000000000004a947 */ /* 0x000fea0003800000 */
[----:B------:R-:W-:Y:S01]  /*2cca0*/  BPT.TRAP 0x1 ;  /* 0x000000040000795c */ /* 0x000fe20000300000 */
.L_x_4858:
[----:B--2---:R-:W2:Y:S02]  /*2ccb0*/  LDL R0, [R1+0x18] ;  /* 0x0000180001007983 */ /* 0x004ea40000100800 */
[----:B--2---:R-:W-:-:S04]  /*2ccc0*/  SHF.L.U32 R0, R0, 0x1f, RZ ;  /* 0x0000001f00007819 */ /* 0x004fc800000006ff */
[----:B------:R-:W2:Y:S02]  /*2ccd0*/  SYNCS.PHASECHK.TRANS64.TRYWAIT P1, [R2+URZ+0x2a860], R0 ;  /* 0x02a86000020075a7 */ /* 0x000ea4000802017f */
[----:B--2---:R-:W-:Y:S05]  /*2cce0*/  @!P1 BRA `(.L_x_4859) ;  /* 0x00000068009c9947 */ /* 0x004fea0003800000 */
.L_x_5077:
[----:B------:R-:W3:Y:S04]  /*2ccf0*/  LDL R13, [R1+0x3c] ;  /* 0x00003c00010d7983 */ /* 0x000ee80000100800 */
[----:B------:R-:W4:Y:S04]  /*2cd00*/  LDL R15, [R1+0x34] ;  /* 0x00003400010f7983 */ /* 0x000f280000100800 */
[----:B------:R-:W3:Y:S04]  /*2cd10*/  LDL.LU R14, [R1+0x4] ;  /* 0x00000400010e7983 */ /* 0x000ee80000300800 */
[----:B------:R-:W5:Y:S01]  /*2cd20*/  LDL R12, [R1+0x10] ;  /* 0x00001000010c7983 */ /* 0x000f620000100800 */
[----:B------:R-:W-:Y:S05]  /*2cd30*/  WARPSYNC.ALL ;  /* 0x0000000000007948 */ /* 0x000fea0003800000 */
[----:B-----5:R-:W-:-:S05]  /*2cd40*/  IMAD R3, R12, 0x6000, RZ ;  /* 0x000060000c037824 */ /* 0x020fca00078e02ff */
[----:B--2---:R-:W-:-:S05]  /*2cd50*/  LOP3.LUT R0, R3, R19, RZ, 0xfc, !PT ;  /* 0x0000001303007212 */ /* 0x004fca00078efcff */
[----:B------:R-:W-:-:S05]  /*2cd60*/  IMAD.IADD R0, R18, 0x1, R0 ;  /* 0x0000000112007824 */ /* 0x000fca00078e0200 */
[----:B0-----:R3:W0:Y:S02]  /*2cd70*/  LDSM.16.MT88.4 R4, [R0+0xc400] ;  /* 0x00c400000004783b */ /* 0x0016240000004200 */
[----:B---3--:R-:W-:Y:S02]  /*2cd80*/  IADD3 R0, R14, R3, R13 ;  /* 0x000000030e007210 */ /* 0x008fe40007ffe00d */
[----:B------:R-:W-:Y:S02]  /*2cd90*/  LOP3.LUT R13, R19, 0x2800, RZ, 0xfc, !PT ;  /* 0x00002800130d7812 */ /* 0x000fe400078efcff */
[C-C-:B0-----:R-:W-:Y:S02]  /*2cda0*/  PRMT R8, R4.reuse, 0x6420, R5.reuse ;  /* 0x0000642004087816 */ /* 0x141fe40000000005 */
[----:B------:R-:W-:Y:S01]  /*2cdb0*/  PRMT R9, R4, 0x7531, R5 ;  /* 0x0000753104097816 */ /* 0x000fe20000000005 */
[----:B------:R-:W-:Y:S01]  /*2cdc0*/  VIADD R4, R3, 0x2000 ;  /* 0x0000200003047836 */ /* 0x000fe20000000000 */
[----:B------:R-:W-:-:S02]  /*2cdd0*/  PRMT R10, R6, 0x6420, R7 ;  /* 0x00006420060a7816 */ /* 0x000fc40000000007 */
[----:B------:R-:W-:Y:S02]  /*2cde0*/  PRMT R11, R6, 0x7531, R7 ;  /* 0x00007531060b7816 */ /* 0x000fe40000000007 */
[----:B------:R-:W-:-:S03]  /*2cdf0*/  LOP3.LUT R4, R4, R19, RZ, 0xfc, !PT ;  /* 0x0000001304047212 */ /* 0x000fc600078efcff */
[----:B------:R-:W-:Y:S02]  /*2ce00*/  STSM.16.M88.4 [R0], R8 ;  /* 0x0000000800007844 */ /* 0x000fe40000000200 */
[----:B------:R-:W-:-:S06]  /*2ce10*/  IMAD.IADD R4, R18, 0x1, R4 ;  /* 0x0000000112047824 */ /* 0x000fcc00078e0204 */
[----:B------:R-:W0:Y:S02]  /*2ce20*/  LDSM.16.MT88.4 R4, [R4+0xc400] ;  /* 0x00c400000404783b */ /* 0x000e240000004200 */
[C-C-:B0-----:R-:W-:Y:S02]  /*2ce30*/  PRMT R8, R4.reuse, 0x6420, R5.reuse ;  /* 0x0000642004087816 */ /* 0x141fe40000000005 */
[----:B------:R-:W-:Y:S01]  /*2ce40*/  PRMT R9, R4, 0x7531, R5 ;  /* 0x0000753104097816 */ /* 0x000fe20000000005 */
[----:B------:R-:W-:Y:S01]  /*2ce50*/  VIADD R4, R3, 0x4000 ;  /* 0x0000400003047836 */ /* 0x000fe20000000000 */
[C-C-:B------:R-:W-:Y:S02]  /*2ce60*/  PRMT R10, R6.reuse, 0x6420, R7.reuse ;  /* 0x00006420060a7816 */ /* 0x140fe40000000007 */
        /* <DEDUP_REMOVED lines=13> */
[----:B----4-:R-:W-:Y:S02]  /*2cf40*/  IADD3 R0, R14, R15, R3 ;  /* 0x0000000f0e007210 */ /* 0x010fe40007ffe003 */
        /* <DEDUP_REMOVED lines=80> */
.L_x_4860:
[----:B------:R-:W3:Y:S01]  /*2d450*/  LDL.LU R3, [R1+0x18] ;  /* 0x0000180001037983 */ /* 0x000ee20000300800 */
[----:B--2---:R2:W-:Y:S01]  /*2d460*/  SYNCS.ARRIVE.TRANS64.A1T0 RZ, [R2+URZ+0x2a850], RZ ;  /* 0x02a850ff02ff79a7 */ /* 0x0045e2000810003f */
[----:B0-----:R-:W-:Y:S02]  /*2d470*/  VIADD R0, R12, 0x1 ;  /* 0x000000010c007836 */ /* 0x001fe40000000000 */
[----:B--2---:R-:W-:-:S05]  /*2d480*/  @!P0 VIADD R2, R2, 0x2a880 ;  /* 0x0002a88002028836 */ /* 0x004fca0000000000 */
[----:B------:R-:W-:Y:S01]  /*2d490*/  @!P0 PRMT R2, RZ, 0x654, R2 ;  /* 0x00000654ff028816 */ /* 0x000fe20000000002 */
[----:B------:R-:W-:Y:S06]  /*2d4a0*/  BAR.SYNC.DEFER_BLOCKING 0x2, 0x80 ;  /* 0x0082000000007b1d */ /* 0x000fec0000010000 */
[----:B------:R0:W-:Y:S01]  /*2d4b0*/  @!P0 SYNCS.ARRIVE.TRANS64.RED.A1T0 RZ, [R2+URZ], RZ ;  /* 0x000000ff02ff89a7 */ /* 0x0001e2000810043f */
[----:B------:R-:W-:-:S04]  /*2d4c0*/  ISETP.NE.AND P0, PT, R0, 0x2, PT ;  /* 0x000000020000780c */ /* 0x000fc80003f05270 */
[----:B------:R-:W-:Y:S02]  /*2d4d0*/  SEL R0, R0, RZ, P0 ;  /* 0x000000ff00007207 */ /* 0x000fe40000000000 */
[----:B0-----:R-:W-:-:S03]  /*2d4e0*/  SEL R2, RZ, 0x1, P0 ;  /* 0x00000001ff027807 */ /* 0x001fc60000000000 */
[----:B------:R4:W-:Y:S01]  /*2d4f0*/  STL [R1+0x10], R0 ;  /* 0x0000100001007387 */ /* 0x0009e20000100800 */
[----:B---3--:R-:W-:-:S05]  /*2d500*/  LOP3.LUT R3, R3, R2, RZ, 0x3c, !PT ;  /* 0x0000000203037212 */ /* 0x008fca00078e3cff */
[----:B------:R4:W-:Y:S02]  /*2d510*/  STL [R1+0x18], R3 ;  /* 0x0000180301007387 */ /* 0x0009e40000100800 */
.L_x_4803:
[----:B--2-4-:R-:W2:Y:S02]  /*2d520*/  LDL R0, [R1+0x20] ;  /* 0x0000200001007983 */ /* 0x014ea40000100800 */
        /* <DEDUP_REMOVED lines=8> */
[----:B-1----:R-:W1:Y:S04]  /*2d5b0*/  LDS.128 R4, [R18+0x2a8d0] ;  /* 0x02a8d00012047984 */ /* 0x002e680000000c00 */
[----:B-1----:R1:W-:Y:S04]  /*2d5c0*/  STL.64 [R1], R4 ;  /* 0x0000000401007387 */ /* 0x0023e80000100a00 */
[----:B------:R1:W-:Y:S01]  /*2d5d0*/  STL.64 [R1+0x8], R6 ;  /* 0x0000080601007387 */ /* 0x0003e20000100a00 */
[----:B------:R-:W-:Y:S06]  /*2d5e0*/  BAR.ARV 0x4, 0x180 ;  /* 0x0106000000007b1d */ /* 0x000fec0000002000 */
[----:B------:R-:W-:Y:S05]  /*2d5f0*/  BRA `(.L_x_4862) ;  /* 0x0000001000407947 */ /* 0x000fea0003800000 */
.L_x_4861:
[----:B------:R-:W2:Y:S01]  /*2d600*/  S2R R0, SR_TID.X ;  /* 0x0000000000007919 */ /* 0x000ea20000002100 */
[----:B------:R-:W-:Y:S01]  /*2d610*/  UMOV UR4, 0xffffffff ;  /* 0xffffffff00047882 */ /* 0x000fe20000000000 */
[----:B--2---:R-:W-:-:S04]  /*2d620*/  LOP3.LUT R16, R0, 0x1f, RZ, 0xc0, !PT ;  /* 0x0000001f00107812 */ /* 0x004fc800078ec0ff */
[----:B------:R-:W-:Y:S01]  /*2d630*/  ISETP.NE.AND P0, PT, R16, 0x1f, PT ;  /* 0x0000001f1000780c */ /* 0x000fe20003f05270 */
[----:B------:R-:W-:-:S12]  /*2d640*/  BRA.DIV UR4, `(.L_x_4863) ;  /* 0x0000006204587947 */ /* 0x000fd8000b800000 */
[----:B------:R-:W2:Y:S01]  /*2d650*/  LDL.LU R0, [R1] ;  /* 0x0000000001007983 */ /* 0x000ea20000300800 */
[----:B------:R-:W-:-:S03]  /*2d660*/  ULDC UR4, c[0x0][0xc3c] ;  /* 0x00030f0000047ab9 */ /* 0x000fc60000000800 */
[----:B------:R-:W1:Y:S01]  /*2d670*/  LDL R2, [R1+0xc] ;  /* 0x00000c0001027983 */ /* 0x000e620000100800 */
[----:B--2---:R-:W-:Y:S02]  /*2d680*/  IMAD.MOV.U32 R11, RZ, RZ, R0 ;  /* 0x000000ffff0b7224 */ /* 0x004fe400078e0000 */
[----:B-1----:R-:W-:-:S05]  /*2d690*/  IMAD.IADD R4, R2, 0x1, R16 ;  /* 0x0000000102047824 */ /* 0x002fca00078e0210 */
        /* <DEDUP_REMOVED lines=36> */
.L_x_5087:
[----:B------:R-:W-:Y:S01]  /*2d8e0*/  ULDC UR4, c[0x0][0xc38] ;  /* 0x00030e0000047ab9 */ /* 0x000fe20000000800 */
[----:B------:R-:W-:Y:S02]  /*2d8f0*/  IMAD.MOV.U32 R7, RZ, RZ, R3 ;  /* 0x000000ffff077224 */ /* 0x000fe400078e0003 */
[----:B------:R-:W-:-:S04]  /*2d900*/  IMAD.U32 R2, RZ, RZ, UR4 ;  /* 0x00000004ff027e24 */ /* 0x000fc8000f8e00ff */
[----:B--2---:R-:W-:-:S04]  /*2d910*/  IMAD R8, R8, R2, RZ ;  /* 0x0000000208087224 */ /* 0x004fc800078e02ff */
[----:B------:R-:W-:-:S05]  /*2d920*/  IMAD.IADD R0, R10, 0x1, R8 ;  /* 0x000000010a007824 */ /* 0x000fca00078e0208 */
[----:B------:R-:W-:-:S13]  /*2d930*/  ISETP.GT.AND P6, PT, R0, R5, PT ;  /* 0x000000050000720c */ /* 0x000fda0003fc4270 */
[----:B------:R-:W-:Y:S05]  /*2d940*/  @P6 BRA `(.L_x_4864) ;  /* 0x0000000000b06947 */ /* 0x000fea0003800000 */
.L_x_4867:
        /* <DEDUP_REMOVED lines=37> */
.L_x_5095:
[----:B------:R-:W-:Y:S02]  /*2dba0*/  ULDC UR4, c[0x0][0xc38] ;  /* 0x00030e0000047ab9 */ /* 0x000fe40000000800 */
[----:B------:R-:W-:-:S04]  /*2dbb0*/  IMAD.U32 R2, RZ, RZ, UR4 ;  /* 0x00000004ff027e24 */ /* 0x000fc8000f8e00ff */
[----:B--2---:R-:W-:-:S04]  /*2dbc0*/  IMAD R8, R8, R2, RZ ;  /* 0x0000000208087224 */ /* 0x004fc800078e02ff */
[----:B------:R-:W-:-:S05]  /*2dbd0*/  IMAD.IADD R0, R8, 0x1, R0 ;  /* 0x0000000108007824 */ /* 0x000fca00078e0200 */
[----:B------:R-:W-:-:S13]  /*2dbe0*/  ISETP.GT.AND P6, PT, R0, R5, PT ;  /* 0x000000050000720c */ /* 0x000fda0003fc4270 */
[----:B------:R-:W-:Y:S05]  /*2dbf0*/  @!P6 BRA `(.L_x_4867) ;  /* 0xfffffffc0054e947 */ /* 0x000fea000383ffff */
[----:B------:R-:W-:-:S07]  /*2dc00*/  IMAD.MOV.U32 R7, RZ, RZ, R3 ;  /* 0x000000ffff077224 */ /* 0x000fce00078e0003 */
.L_x_4864:
[----:B------:R-:W-:Y:S01]  /*2dc10*/  IMAD.IADD R10, R0, 0x1, -R8 ;  /* 0x00000001000a7824 */ /* 0x000fe200078e0a08 */
[----:B------:R-:W-:-:S03]  /*2dc20*/  UMOV UR4, 0xffffffff ;  /* 0xffffffff00047882 */ /* 0x000fc60000000000 */
[----:B------:R-:W-:-:S05]  /*2dc30*/  IMAD R0, R7, R2, R10 ;  /* 0x0000000207007224 */ /* 0x000fca00078e020a */
[----:B------:R-:W-:Y:S01]  /*2dc40*/  ISETP.GT.AND P6, PT, R0, R5, PT ;  /* 0x000000050000720c */ /* 0x000fe20003fc4270 */
[----:B------:R-:W-:-:S12]  /*2dc50*/  BRA.DIV UR4, `(.L_x_4868) ;  /* 0x00000066040c7947 */ /* 0x000fd8000b800000 */
[----:B------:R-:W2:Y:S01]  /*2dc60*/  LDL.LU R8, [R1+0xc] ;  /* 0x00000c0001087983 */ /* 0x000ea20000300800 */
[----:B-1----:R-:W-:-:S04]  /*2dc70*/  VOTE.ANY R3, PT, !P6 ;  /* 0x0000000000037806 */ /* 0x002fc800070e0100 */
[----:B------:R-:W1:Y:S02]  /*2dc80*/  POPC R0, R3 ;  /* 0x0000000300007309 */ /* 0x000e640000000000 */
[----:B-1----:R1:W3:Y:S04]  /*2dc90*/  SHFL.IDX PT, R4, R4, R0, 0x1f ;  /* 0x00001f0004047589 */ /* 0x0022e800000e0000 */
[----:B------:R1:W4:Y:S01]  /*2dca0*/  SHFL.IDX PT, R6, R6, R0, 0x1f ;  /* 0x00001f0006067589 */ /* 0x00032200000e0000 */
[----:B--2---:R-:W-:-:S05]  /*2dcb0*/  IMAD.IADD R8, R0, 0x1, R8 ;  /* 0x0000000100087824 */ /* 0x004fca00078e0208 */
[----:B---34-:R1:W-:Y:S02]  /*2dcc0*/  STL [R1+0xc], R8 ;  /* 0x00000c0801007387 */ /* 0x0183e40000100800 */
.L_x_5100:
[----:B------:R-:W-:-:S13]  /*2dcd0*/  ISETP.NE.AND P0, PT, R3, RZ, PT ;  /* 0x000000ff0300720c */ /* 0x000fda0003f05270 */
[----:B------:R-:W-:Y:S05]  /*2dce0*/  @!P0 BRA `(.L_x_4869) ;  /* 0x0000000000148947 */ /* 0x000fea0003800000 */
[----:B------:R-:W-:Y:S01]  /*2dcf0*/  UMOV UR4, 0xffffffff ;  /* 0xffffffff00047882 */ /* 0x000fe20000000000 */
[----:B-1----:R-:W-:Y:S02]  /*2dd00*/  VIADD R0, R0, 0xffffffff ;  /* 0xffffffff00007836 */ /* 0x002fe40000000000 */
[----:B------:R-:W-:Y:S05]  /*2dd10*/  BRA.DIV UR4, `(.L_x_4870) ;  /* 0x0000006604447947 */ /* 0x000fea000b800000 */
[----:B------:R1:W2:Y:S02]  /*2dd20*/  SHFL.IDX PT, R0, R7, R0, 0x1f ;  /* 0x00001f0007007589 */ /* 0x0002a400000e0000 */
.L_x_5103:
[----:B--2---:R-:W-:-:S07]  /*2dd30*/  IMAD.MOV.U32 R9, RZ, RZ, R0 ;  /* 0x000000ffff097224 */ /* 0x004fce00078e0000 */
.L_x_4869:
[----:B------:R-:W-:Y:S01]  /*2dd40*/  ISETP.NE.AND P0, PT, R6, 0x1, PT ;  /* 0x000000010600780c */ /* 0x000fe20003f05270 */
[----:B-1----:R-:W-:-:S05]  /*2dd50*/  IMAD R0, R9, R2, R10 ;  /* 0x0000000209007224 */ /* 0x002fca00078e020a */
[----:B------:R1:W-:Y:S02]  /*2dd60*/  STL [R1], R0 ;  /* 0x0000000001007387 */ /* 0x0003e40000100800 */
[----:B-1----:R-:W-:-:S05]  /*2dd70*/  IMAD.IADD R0, R5, 0x1, -R0 ;  /* 0x0000000105007824 */ /* 0x002fca00078e0a00 */
[----:B------:R-:W-:Y:S05]  /*2dd80*/  @!P0 BRA `(.L_x_4871) ;  /* 0x0000000000e08947 */ /* 0x000fea0003800000 */
[----:B------:R-:W-:-:S04]  /*2dd90*/  IABS R7, R4 ;  /* 0x0000000400077213 */ /* 0x000fc80000000000 */
        /* <DEDUP_REMOVED lines=55> */
.L_x_4871:
[----:B------:R-:W2:Y:S01]  /*2e110*/  LDL R3, [R1+0xc] ;  /* 0x00000c0001037983 */ /* 0x000ea20000100800 */
        /* <DEDUP_REMOVED lines=64> */
.L_x_4872:
[----:B------:R-:W-:-:S05]  /*2e520*/  LOP3.LUT R0, RZ, R0, RZ, 0x33, !PT ;  /* 0x00000000ff007212 */ /* 0x000fca00078e33ff */
[----:B------:R-:W-:-:S05]  /*2e530*/  IMAD.IADD R0, R4, 0x1, R0 ;  /* 0x0000000104007824 */ /* 0x000fca00078e0200 */
[----:B------:R2:W-:Y:S01]  /*2e540*/  STL [R1+0x4], R0 ;  /* 0x0000040001007387 */ /* 0x0005e20000100800 */
[----:B------:R-:W-:Y:S05]  /*2e550*/  BRA `(.L_x_4873) ;  /* 0x0000000000287947 */ /* 0x000fea0003800000 */
.L_x_4865:
        /* <DEDUP_REMOVED lines=10> */
.L_x_4873:
[----:B-1----:R-:W3:Y:S04]  /*2e600*/  LDL R2, [R1+0xc] ;  /* 0x00000c0001027983 */ /* 0x002ee80000100800 */
[----:B0-----:R-:W4:Y:S04]  /*2e610*/  LDL R3, [R1+0x8] ;  /* 0x0000080001037983 */ /* 0x001f280000100800 */
        /* <DEDUP_REMOVED lines=14> */
.L_x_4862:
[----:B------:R-:W2:Y:S01]  /*2e700*/  LDL R0, [R1+0xc] ;  /* 0x00000c0001007983 */ /* 0x000ea20000100800 */
[----:B------:R-:W-:Y:S02]  /*2e710*/  ULDC UR4, c[0x0][0xc3c] ;  /* 0x00030f0000047ab9 */ /* 0x000fe40000000800 */
[----:B--2---:R-:W-:-:S13]  /*2e720*/  ISETP.GE.AND P0, PT, R0, UR4, PT ;  /* 0x0000000400007c0c */ /* 0x004fda000bf06270 */
[----:B------:R-:W-:Y:S05]  /*2e730*/  @!P0 BRA `(.L_x_4874) ;  /* 0xffffff8800d48947 */ /* 0x000fea000383ffff */
[----:B------:R-:W-:Y:S05]  /*2e740*/  BSYNC B7 ;  /* 0x0000000000077941 */ /* 0x000fea0003800000 */
.L_x_4738:
        /* <DEDUP_REMOVED lines=12> */
.L_x_5104:
[----:B------:R-:W-:Y:S05]  /*2e810*/  BSYNC B0 ;  /* 0x0000000000007941 */ /* 0x000fea0003800000 */
.L_x_4875:
[----:B------:R-:W-:-:S03]  /*2e820*/  UMOV UR4, 0xffffffff ;  /* 0xffffffff00047882 */ /* 0x000fc60000000000 */
[----:B------:R-:W-:Y:S05]  /*2e830*/  BRA.DIV UR4, `(.L_x_4877) ;  /* 0x0000005a04bc7947 */ /* 0x000fea000b800000 */
[----:B------:R-:W1:Y:S02]  /*2e840*/  S2R R2, SR_TID.X ;  /* 0x0000000000027919 */ /* 0x000e640000002100 */
[----:B-1----:R-:W-:-:S04]  /*2e850*/  SHF.R.U32.HI R2, RZ, 0x5, R2 ;  /* 0x00000005ff027819 */ /* 0x002fc80000011602 */
[----:B------:R-:W-:-:S05]  /*2e860*/  LOP3.LUT R2, R2, 0x3, RZ, 0xc0, !PT ;  /* 0x0000000302027812 */ /* 0x000fca00078ec0ff */
[----:B------:R1:W2:Y:S02]  /*2e870*/  SHFL.IDX PT, R14, R2, RZ, 0x1f ;  /* 0x00001fff020e7589 */ /* 0x0002a400000e0000 */
.L_x_5107:
[----:B--2---:R-:W-:-:S13]  /*2e880*/  ISETP.NE.AND P0, PT, R14, RZ, PT ;  /* 0x000000ff0e00720c */ /* 0x004fda0003f05270 */
[----:B------:R-:W-:Y:S05]  /*2e890*/  @P0 BRA `(.L_x_4496) ;  /* 0x0000000000b00947 */ /* 0x000fea0003800000 */
[----:B------:R-:W-:-:S03]  /*2e8a0*/  UMOV UR4, 0xffffffff ;  /* 0xffffffff00047882 */ /* 0x000fc60000000000 */
[----:B------:R-:W-:Y:S05]  /*2e8b0*/  BRA.DIV UR4, `(.L_x_4878) ;  /* 0x0000005a04d07947 */ /* 0x000fea000b800000 */
[----:B------:R-:W-:-:S13]  /*2e8c0*/  ELECT P6, URZ, PT ;  /* 0x00000000003f782f */ /* 0x000fda00038c0000 */
.L_x_5110:
[----:B------:R-:W-:Y:S05]  /*2e8d0*/  @!P6 BRA `(.L_x_4496) ;  /* 0x0000000000a0e947 */ /* 0x000fea0003800000 */
[----:B------:R-:W-:-:S06]  /*2e8e0*/  ULOP3.LUT UR4, UR37, 0x2, URZ, 0xfc, !UPT ;  /* 0x0000000225047892 */ /* 0x000fcc000f8efc3f */
[----:B-1----:R-:W-:-:S05]  /*2e8f0*/  IMAD.U32 R2, RZ, RZ, UR4 ;  /* 0x00000004ff027e24 */ /* 0x002fca000f8e00ff */
[----:B------:R-:W-:-:S13]  /*2e900*/  ISETP.NE.AND P0, PT, R2, 0x3, PT ;  /* 0x000000030200780c */ /* 0x000fda0003f05270 */
[----:B------:R-:W-:Y:S05]  /*2e910*/  @!P0 BRA `(.L_x_4879) ;  /* 0x0000000000048947 */ /* 0x000fea0003800000 */
[----:B------:R-:W-:Y:S01]  /*2e920*/  BPT.TRAP 0x1 ;  /* 0x000000040000795c */ /* 0x000fe20000300000 */
.L_x_4879:
        /* <DEDUP_REMOVED lines=14> */
.L_x_5111:
[----:B------:R-:W1:Y:S02]  /*2ea10*/  SYNCS.PHASECHK.TRANS64.TRYWAIT P1, [R7+URZ], R2 ;  /* 0x00000002070075a7 */ /* 0x000e64000802017f */
[----:B-1----:R-:W-:Y:S05]  /*2ea20*/  @!P1 BRA `(.L_x_4881) ;  /* 0x0000005800a89947 */ /* 0x002fea0003800000 */
.L_x_5112:
[----:B------:R-:W-:Y:S05]  /*2ea30*/  @!P0 BRA `(.L_x_4882) ;  /* 0x0000000000048947 */ /* 0x000fea0003800000 */
[----:B------:R-:W-:Y:S01]  /*2ea40*/  BPT.TRAP 0x1 ;  /* 0x000000040000795c */ /* 0x000fe20000300000 */
.L_x_4882:
[----:B------:R-:W2:Y:S02]  /*2ea50*/  LDL.LU R4, [R1+0x10] ;  /* 0x0000100001047983 */ /* 0x000ea40000300800 */
[----:B--2---:R-:W-:-:S04]  /*2ea60*/  IMAD R4, R4, 0x8, R0 ;  /* 0x0000000804047824 */ /* 0x004fc800078e0200 */
[----:B------:R-:W2:Y:S02]  /*2ea70*/  SYNCS.PHASECHK.TRANS64.TRYWAIT P1, [R4+URZ+0x2a860], R5 ;  /* 0x02a86005040075a7 */ /* 0x000ea4000802017f */
[----:B--2---:R-:W-:Y:S05]  /*2ea80*/  @!P1 BRA `(.L_x_4883) ;  /* 0x0000005800a49947 */ /* 0x004fea0003800000 */
.L_x_5113:
[----:B------:R-:W-:Y:S05]  /*2ea90*/  @!P0 BRA `(.L_x_4884) ;  /* 0x0000000000048947 */ /* 0x000fea0003800000 */
[----:B------:R-:W-:Y:S01]  /*2eaa0*/  BPT.TRAP 0x1 ;  /* 0x000000040000795c */ /* 0x000fe20000300000 */
.L_x_4884:
[----:B------:R-:W-:-:S04]  /*2eab0*/  IMAD R3, R3, 0x8, R0 ;  /* 0x0000000803037824 */ /* 0x000fc800078e0200 */
[----:B------:R-:W3:Y:S02]  /*2eac0*/  SYNCS.PHASECHK.TRANS64.TRYWAIT P1, [R3+URZ+0x2a860], R2 ;  /* 0x02a86002030075a7 */ /* 0x000ee4000802017f */
[----:B---3--:R-:W-:Y:S05]  /*2ead0*/  @!P1 BRA `(.L_x_4885) ;  /* 0x0000005800a49947 */ /* 0x008fea0003800000 */
.L_x_5114:
[----:B------:R-:W-:Y:S05]  /*2eae0*/  @!P0 BRA `(.L_x_4886) ;  /* 0x0000000000048947 */ /* 0x000fea0003800000 */
[----:B------:R-:W-:Y:S01]  /*2eaf0*/  BPT.TRAP 0x1 ;  /* 0x000000040000795c */ /* 0x000fe20000300000 */
.L_x_4886:
[----:B------:R-:W4:Y:S02]  /*2eb00*/  SYNCS.PHASECHK.TRANS64.TRYWAIT P0, [R4+URZ+0x2a880], R5 ;  /* 0x02a88005040075a7 */ /* 0x000f24000800017f */
[----:B----4-:R-:W-:Y:S05]  /*2eb10*/  @!P0 BRA `(.L_x_4887) ;  /* 0x0000005800a88947 */ /* 0x010fea0003800000 */
.L_x_4888:
[----:B------:R0:W0:Y:S02]  /*2eb20*/  SYNCS.PHASECHK.TRANS64.TRYWAIT P0, [R3+URZ+0x2a880], R2 ;  /* 0x02a88002030075a7 */ /* 0x000024000800017f */
[----:B0-----:R-:W-:Y:S05]  /*2eb30*/  @!P0 NANOSLEEP.SYNCS 0x989680 ;  /* 0x009896800000895d */ /* 0x001fea0003900000 */
[----:B------:R-:W0:Y:S02]  /*2eb40*/  @!P0 SYNCS.PHASECHK.TRANS64 P0, [R3+URZ+0x2a880], R2 ;  /* 0x02a88002030085a7 */ /* 0x000e24000800007f */
[----:B0-----:R-:W-:Y:S05]  /*2eb50*/  @!P0 BRA `(.L_x_4888) ;  /* 0xfffffffc00f08947 */ /* 0x001fea000383ffff */
.L_x_4496:
[----:B------:R-:W-:Y:S05]  /*2eb60*/  BSYNC B8 ;  /* 0x0000000000087941 */ /* 0x000fea0003800000 */
.L_x_4493:
[----:B------:R-:W-:Y:S05]  /*2eb70*/  EXIT ;  /* 0x000000000000794d */ /* 0x000fea0003800000 */
.L_x_4522:
[----:B0-----:R0:W1:Y:S02]  /*2eb80*/  SYNCS.PHASECHK.TRANS64.TRYWAIT P5, [R103+URZ+0x2a890], R108 ;  /* 0x02a8906c670075a7 */ /* 0x00106400080a017f */
[----:B-1----:R-:W-:Y:S05]  /*2eb90*/  @!P5 NANOSLEEP.SYNCS 0x989680 ;  /* 0x009896800000d95d */ /* 0x002fea0003900000 */
[----:B------:R-:W1:Y:S02]  /*2eba0*/  @!P5 SYNCS.PHASECHK.TRANS64 P5, [R103+URZ+0x2a890], R108 ;  /* 0x02a8906c6700d5a7 */ /* 0x000e6400080a007f */
[----:B-1----:R-:W-:Y:S05]  /*2ebb0*/  @!P5 BRA `(.L_x_4522) ;  /* 0xfffffffc00f0d947 */ /* 0x002fea000383ffff */
[----:B------:R-:W-:Y:S05]  /*2ebc0*/  BRA `(.L_x_4889) ;  /* 0xfffffd4800187947 */ /* 0x000fea000383ffff */
.L_x_4550:
[----:B-1----:R1:W2:Y:S02]  /*2ebd0*/  SYNCS.PHASECHK.TRANS64.TRYWAIT P5, [R103+URZ+0x2a890], R108 ;  /* 0x02a8906c670075a7 */ /* 0x0022a400080a017f */
[----:B--2---:R-:W-:Y:S05]  /*2ebe0*/  @!P5 NANOSLEEP.SYNCS 0x989680 ;  /* 0x009896800000d95d */ /* 0x004fea0003900000 */
[----:B------:R-:W2:Y:S02]  /*2ebf0*/  @!P5 SYNCS.PHASECHK.TRANS64 P5, [R103+URZ+0x2a890], R108 ;  /* 0x02a8906c6700d5a7 */ /* 0x000ea400080a007f */
[----:B--2---:R-:W-:Y:S05]  /*2ec00*/  @!P5 BRA `(.L_x_4550) ;  /* 0xfffffffc00f0d947 */ /* 0x004fea000383ffff */
[----:B------:R-:W-:Y:S05]  /*2ec10*/  BRA `(.L_x_4890) ;  /* 0xfffffd7800007947 */ /* 0x000fea000383ffff */
.L_x_4563:
[----:B0-----:R0:W1:Y:S02]  /*2ec20*/  SYNCS.PHASECHK.TRANS64.TRYWAIT P4, [R103+URZ+0x2a890], R108 ;  /* 0x02a8906c670075a7 */ /* 0x001064000808017f */
[----:B-1----:R-:W-:Y:S05]  /*2ec30*/  @!P4 NANOSLEEP.SYNCS 0x989680 ;  /* 0x009896800000c95d */ /* 0x002fea0003900000 */
[----:B------:R-:W1:Y:S02]  /*2ec40*/  @!P4 SYNCS.PHASECHK.TRANS64 P4, [R103+URZ+0x2a890], R108 ;  /* 0x02a8906c6700c5a7 */ /* 0x000e64000808007f */
[----:B-1----:R-:W-:Y:S05]  /*2ec50*/  @!P4 BRA `(.L_x_4563) ;  /* 0xfffffffc00f0c947 */ /* 0x002fea000383ffff */
[----:B------:R-:W-:Y:S05]  /*2ec60*/  BRA `(.L_x_4891) ;  /* 0xfffffda800107947 */ /* 0x000fea000383ffff */
.L_x_4567:
[----:B--2---:R2:W3:Y:S02]  /*2ec70*/  SYNCS.PHASECHK.TRANS64.TRYWAIT P3, [R103+URZ+0x2a8b0], R108 ;  /* 0x02a8b06c670075a7 */ /* 0x0044e4000806017f */
[----:B---3--:R-:W-:Y:S05]  /*2ec80*/  @!P3 NANOSLEEP.SYNCS 0x989680 ;  /* 0x009896800000b95d */ /* 0x008fea0003900000 */
[----:B------:R-:W3:Y:S02]  /*2ec90*/  @!P3 SYNCS.PHASECHK.TRANS64 P3, [R103+URZ+0x2a8b0], R108 ;  /* 0x02a8b06c6700b5a7 */ /* 0x000ee4000806007f */
[----:B---3--:R-:W-:Y:S05]  /*2eca0*/  @!P3 BRA `(.L_x_4567) ;  /* 0xfffffffc00f0b947 */ /* 0x008fea000383ffff */
[----:B------:R-:W-:Y:S05]  /*2ecb0*/  BRA `(.L_x_4892) ;  /* 0xfffffda800a87947 */ /* 0x000fea000383ffff */
.L_x_4583:
[----:B------:R-:W-:Y:S01]  /*2ecc0*/  BSSY B0, `(.L_x_4893) ;  /* 0x0000007000007945 */ /* 0x000fe20003800000 */
[----:B------:R-:W-:Y:S02]  /*2ecd0*/  IMAD.MOV.U32 R12, RZ, RZ, RZ ;  /* 0x000000ffff0c7224 */ /* 0x000fe400078e00ff */
[----:B------:R-:W-:Y:S02]  /*2ece0*/  IMAD.MOV.U32 R11, RZ, RZ, 0x1f ;  /* 0x0000001fff0b7424 */ /* 0x000fe400078e00ff */
[----:B------:R-:W-:-:S07]  /*2ecf0*/  IMAD.MOV.U32 R15, RZ, RZ, -0x1 ;  /* 0xffffffffff0f7424 */ /* 0x000fce00078e00ff */
[----:B-----5:R-:W-:Y:S05]  /*2ed00*/  WARPSYNC.COLLECTIVE R15, `(.L_x_4894) ;  /* 0x000000000f087348 */ /* 0x020fea0003c00000 */
[----:B------:R0:W1:Y:S02]  /*2ed10*/  SHFL.IDX P6, R14, R13, R12, R11 ;  /* 0x0000000c0d0e7389 */ /* 0x00006400000c000b */
[----:B01---5:R-:W-:Y:S01]  /*2ed20*/  ENDCOLLECTIVE ;  /* 0x000000000000791b */ /* 0x023fe20003800000 */
.L_x_4894:
[----:B------:R-:W-:Y:S05]  /*2ed30*/  BSYNC B0 ;  /* 0x0000000000007941 */ /* 0x000fea0003800000 */
.L_x_4893:
[----:B------:R-:W-:Y:S01]  /*2ed40*/  IMAD.MOV.U32 R211, RZ, RZ, R14 ;  /* 0x000000ffffd37224 */ /* 0x000fe200078e000e */
[----:B------:R-:W-:Y:S06]  /*2ed50*/  BRA `(.L_x_4895) ;  /* 0xfffffdb8000c7947 */ /* 0x000fec000383ffff */
.L_x_4593:
[----:B------:R-:W-:Y:S01]  /*2ed60*/  BSSY B1, `(.L_x_4896) ;  /* 0x0000007000017945 */ /* 0x000fe20003800000 */
[----:B------:R-:W-:Y:S02]  /*2ed70*/  IMAD.MOV.U32 R12, RZ, RZ, RZ ;  /* 0x000000ffff0c7224 */ /* 0x000fe400078e00ff */
[----:B------:R-:W-:Y:S02]  /*2ed80*/  IMAD.MOV.U32 R11, RZ, RZ, 0x1e1f ;  /* 0x00001e1fff0b7424 */ /* 0x000fe400078e00ff */
[----:B------:R-:W-:-:S07]  /*2ed90*/  IMAD.MOV.U32 R15, RZ, RZ, -0x1 ;  /* 0xffffffffff0f7424 */ /* 0x000fce00078e00ff */
[----:B------:R-:W-:Y:S05]  /*2eda0*/  WARPSYNC.COLLECTIVE R15, `(.L_x_4897) ;  /* 0x000000000f087348 */ /* 0x000fea0003c00000 */
[----:B------:R0:W1:Y:S02]  /*2edb0*/  SHFL.IDX P6, R14, R13, R12, R11 ;  /* 0x0000000c0d0e7389 */ /* 0x00006400000c000b */
[----:B01----:R-:W-:Y:S01]  /*2edc0*/  ENDCOLLECTIVE ;  /* 0x000000000000791b */ /* 0x003fe20003800000 */
.L_x_4897:
[----:B------:R-:W-:Y:S05]  /*2edd0*/  BSYNC B1 ;  /* 0x0000000000017941 */ /* 0x000fea0003800000 */
.L_x_4896:
        /* <DEDUP_REMOVED lines=8> */
.L_x_4898:
[----:B------:R-:W-:Y:S02]  /*2ee60*/  IMAD.MOV.U32 R13, RZ, RZ, R4 ;  /* 0x000000ffff0d7224 */ /* 0x000fe400078e0004 */
[----:B------:R-:W-:-:S07]  /*2ee70*/  IMAD.MOV.U32 R3, RZ, RZ, R14 ;  /* 0x000000ffff037224 */ /* 0x000fce00078e000e */
[----:B------:R-:W-:Y:S05]  /*2ee80*/  WARPSYNC.COLLECTIVE R15, `(.L_x_4899) ;  /* 0x000000000f087348 */ /* 0x000fea0003c00000 */
[----:B------:R0:W1:Y:S02]  /*2ee90*/  SHFL.IDX P6, R14, R13, R12, R11 ;  /* 0x0000000c0d0e7389 */ /* 0x00006400000c000b */
[----:B01----:R-:W-:Y:S01]  /*2eea0*/  ENDCOLLECTIVE ;  /* 0x000000000000791b */ /* 0x003fe20003800000 */
.L_x_4899:
[----:B------:R-:W-:Y:S02]  /*2eeb0*/  IMAD.MOV.U32 R13, RZ, RZ, R5 ;  /* 0x000000ffff0d7224 */ /* 0x000fe400078e0005 */
[----:B------:R-:W-:-:S07]  /*2eec0*/  IMAD.MOV.U32 R4, RZ, RZ, R14 ;  /* 0x000000ffff047224 */ /* 0x000fce00078e000e */
[----:B------:R-:W-:Y:S05]  /*2eed0*/  WARPSYNC.COLLECTIVE R15, `(.L_x_4900) ;  /* 0x000000000f087348 */ /* 0x000fea0003c00000 */
[----:B------:R0:W1:Y:S02]  /*2eee0*/  SHFL.IDX P6, R14, R13, R12, R11 ;  /* 0x0000000c0d0e7389 */ /* 0x00006400000c000b */
[----:B01----:R-:W-:Y:S01]  /*2eef0*/  ENDCOLLECTIVE ;  /* 0x000000000000791b */ /* 0x003fe20003800000 */
.L_x_4900:
[----:B------:R-:W-:Y:S05]  /*2ef00*/  BRA `(.L_x_4901) ;  /* 0xfffffdbc00e87947 */ /* 0x000fea000383ffff */
.L_x_4597:
[----:B-1----:R1:W2:Y:S02]  /*2ef10*/  SYNCS.PHASECHK.TRANS64.TRYWAIT P0, [R16+URZ+0x2a800], R3 ;  /* 0x02a80003100075a7 */ /* 0x0022a4000800017f */
[----:B--2---:R-:W-:Y:S05]  /*2ef20*/  @!P0 NANOSLEEP.SYNCS 0x989680 ;  /* 0x009896800000895d */ /* 0x004fea0003900000 */
[----:B------:R-:W2:Y:S02]  /*2ef30*/  @!P0 SYNCS.PHASECHK.TRANS64 P0, [R16+URZ+0x2a800], R3 ;  /* 0x02a80003100085a7 */ /* 0x000ea4000800007f */
[----:B--2---:R-:W-:Y:S05]  /*2ef40*/  @!P0 BRA `(.L_x_4597) ;  /* 0xfffffffc00f08947 */ /* 0x004fea000383ffff */
[----:B------:R-:W-:Y:S05]  /*2ef50*/  BRA `(.L_x_4902) ;  /* 0xfffffdc400347947 */ /* 0x000fea000383ffff */
.L_x_4609:
[----:B------:R-:W-:Y:S01]  /*2ef60*/  BSSY B1, `(.L_x_4903) ;  /* 0x0000007000017945 */ /* 0x000fe20003800000 */
[----:B------:R-:W-:Y:S02]  /*2ef70*/  IMAD.MOV.U32 R12, RZ, RZ, RZ ;  /* 0x000000ffff0c7224 */ /* 0x000fe400078e00ff */
[----:B------:R-:W-:Y:S02]  /*2ef80*/  IMAD.MOV.U32 R11, RZ, RZ, 0x1e1f ;  /* 0x00001e1fff0b7424 */ /* 0x000fe400078e00ff */
[----:B------:R-:W-:-:S07]  /*2ef90*/  IMAD.MOV.U32 R15, RZ, RZ, -0x1 ;  /* 0xffffffffff0f7424 */ /* 0x000fce00078e00ff */
[----:B------:R-:W-:Y:S05]  /*2efa0*/  WARPSYNC.COLLECTIVE R15, `(.L_x_4904) ;  /* 0x000000000f087348 */ /* 0x000fea0003c00000 */
[----:B------:R0:W1:Y:S02]  /*2efb0*/  SHFL.IDX P6, R14, R13, R12, R11 ;  /* 0x0000000c0d0e7389 */ /* 0x00006400000c000b */
[----:B01----:R-:W-:Y:S01]  /*2efc0*/  ENDCOLLECTIVE ;  /* 0x000000000000791b */ /* 0x003fe20003800000 */
.L_x_4904:
[----:B------:R-:W-:Y:S05]  /*2efd0*/  BSYNC B1 ;  /* 0x0000000000017941 */ /* 0x000fea0003800000 */
.L_x_4903:
        /* <DEDUP_REMOVED lines=8> */
.L_x_4905:
[----:B------:R-:W-:Y:S02]  /*2f060*/  IMAD.MOV.U32 R13, RZ, RZ, R20 ;  /* 0x000000ffff0d7224 */ /* 0x000fe400078e0014 */
[----:B------:R-:W-:-:S07]  /*2f070*/  IMAD.MOV.U32 R3, RZ, RZ, R14 ;  /* 0x000000ffff037224 */ /* 0x000fce00078e000e */
[----:B------:R-:W-:Y:S05]  /*2f080*/  WARPSYNC.COLLECTIVE R15, `(.L_x_4906) ;  /* 0x000000000f087348 */ /* 0x000fea0003c00000 */
[----:B------:R0:W1:Y:S02]  /*2f090*/  SHFL.IDX P6, R14, R13, R12, R11 ;  /* 0x0000000c0d0e7389 */ /* 0x00006400000c000b */
[----:B01----:R-:W-:Y:S01]  /*2f0a0*/  ENDCOLLECTIVE ;  /* 0x000000000000791b */ /* 0x003fe20003800000 */
.L_x_4906:
[----:B------:R-:W-:Y:S02]  /*2f0b0*/  IMAD.MOV.U32 R13, RZ, RZ, R21 ;  /* 0x000000ffff0d7224 */ /* 0x000fe400078e0015 */
[----:B------:R-:W-:-:S07]  /*2f0c0*/  IMAD.MOV.U32 R20, RZ, RZ, R14 ;  /* 0x000000ffff147224 */ /* 0x000fce00078e000e */
[----:B------:R-:W-:Y:S05]  /*2f0d0*/  WARPSYNC.COLLECTIVE R15, `(.L_x_4907) ;  /* 0x000000000f087348 */ /* 0x000fea0003c00000 */
[----:B------:R0:W1:Y:S02]  /*2f0e0*/  SHFL.IDX P6, R14, R13, R12, R11 ;  /* 0x0000000c0d0e7389 */ /* 0x00006400000c000b */
[----:B01----:R-:W-:Y:S01]  /*2f0f0*/  ENDCOLLECTIVE ;  /* 0x000000000000791b */ /* 0x003fe20003800000 */
.L_x_4907:
[----:B------:R-:W-:Y:S01]  /*2f100*/  IMAD.MOV.U32 R21, RZ, RZ, R14 ;  /* 0x000000ffff157224 */ /* 0x000fe200078e000e */
[----:B------:R-:W-:Y:S06]  /*2f110*/  BRA `(.L_x_4908) ;  /* 0xfffffdf000fc7947 */ /* 0x000fec000383ffff */
.L_x_4613:
[----:B-1----:R1:W2:Y:S02]  /*2f120*/  SYNCS.PHASECHK.TRANS64.TRYWAIT P0, [R16+URZ+0x2a800], R3 ;  /* 0x02a80003100075a7 */ /* 0x0022a4000800017f */
[----:B--2---:R-:W-:Y:S05]  /*2f130*/  @!P0 NANOSLEEP.SYNCS 0x989680 ;  /* 0x009896800000895d */ /* 0x004fea0003900000 */
[----:B------:R-:W2:Y:S02]  /*2f140*/  @!P0 SYNCS.PHASECHK.TRANS64 P0, [R16+URZ+0x2a800], R3 ;  /* 0x02a80003100085a7 */ /* 0x000ea4000800007f */
[----:B--2---:R-:W-:Y:S05]  /*2f150*/  @!P0 BRA `(.L_x_4613) ;  /* 0xfffffffc00f08947 */ /* 0x004fea000383ffff */
[----:B------:R-:W-:Y:S05]  /*2f160*/  BRA `(.L_x_4909) ;  /* 0xfffffdf800187947 */ /* 0x000fea000383ffff */
.L_x_4621:
[----:B-1----:R1:W2:Y:S02]  /*2f170*/  SYNCS.PHASECHK.TRANS64.TRYWAIT P2, [R88+URZ+0x2a830], R3 ;  /* 0x02a83003580075a7 */ /* 0x0022a4000804017f */
[----:B--2---:R-:W-:Y:S05]  /*2f180*/  @!P2 NANOSLEEP.SYNCS 0x989680 ;  /* 0x009896800000a95d */ /* 0x004fea0003900000 */
[----:B------:R-:W2:Y:S02]  /*2f190*/  @!P2 SYNCS.PHASECHK.TRANS64 P2, [R88+URZ+0x2a830], R3 ;  /* 0x02a830035800a5a7 */ /* 0x000ea4000804007f */
[----:B--2---:R-:W-:Y:S05]  /*2f1a0*/  @!P2 BRA `(.L_x_4621) ;  /* 0xfffffffc00f0a947 */ /* 0x004fea000383ffff */
[----:B------:R-:W-:Y:S05]  /*2f1b0*/  BRA `(.L_x_4620) ;  /* 0xfffffe2800807947 */ /* 0x000fea000383ffff */
.L_x_4639:
[----:B-1----:R1:W2:Y:S02]  /*2f1c0*/  SYNCS.PHASECHK.TRANS64.TRYWAIT P5, [R7+URZ+0x2a830], R6 ;  /* 0x02a83006070075a7 */ /* 0x0022a400080a017f */
[----:B--2---:R-:W-:Y:S05]  /*2f1d0*/  @!P5 NANOSLEEP.SYNCS 0x989680 ;  /* 0x009896800000d95d */ /* 0x004fea0003900000 */
[----:B------:R-:W2:Y:S02]  /*2f1e0*/  @!P5 SYNCS.PHASECHK.TRANS64 P5, [R7+URZ+0x2a830], R6 ;  /* 0x02a830060700d5a7 */ /* 0x000ea400080a007f */
[----:B--2---:R-:W-:Y:S05]  /*2f1f0*/  @!P5 BRA `(.L_x_4639) ;  /* 0xfffffffc00f0d947 */ /* 0x004fea000383ffff */
[----:B------:R-:W-:Y:S05]  /*2f200*/  BRA `(.L_x_4638) ;  /* 0xfffffe6800047947 */ /* 0x000fea000383ffff */
.L_x_4643:
[----:B-1----:R1:W2:Y:S02]  /*2f210*/  SYNCS.PHASECHK.TRANS64.TRYWAIT P4, [R7+URZ+0x2a850], R6 ;  /* 0x02a85006070075a7 */ /* 0x0022a4000808017f */
[----:B--2---:R-:W-:Y:S05]  /*2f220*/  @!P4 NANOSLEEP.SYNCS 0x989680 ;  /* 0x009896800000c95d */ /* 0x004fea0003900000 */
[----:B------:R-:W2:Y:S02]  /*2f230*/  @!P4 SYNCS.PHASECHK.TRANS64 P4, [R7+URZ+0x2a850], R6 ;  /* 0x02a850060700c5a7 */ /* 0x000ea4000808007f */
[----:B--2---:R-:W-:Y:S05]  /*2f240*/  @!P4 BRA `(.L_x_4643) ;  /* 0xfffffffc00f0c947 */ /* 0x004fea000383ffff */
[----:B------:R-:W-:Y:S05]  /*2f250*/  BRA `(.L_x_4640) ;  /* 0xfffffe6800d47947 */ /* 0x000fea000383ffff */
.L_x_4663:
[----:B-1----:R1:W2:Y:S02]  /*2f260*/  SYNCS.PHASECHK.TRANS64.TRYWAIT P3, [R7+URZ+0x2a830], R8 ;  /* 0x02a83008070075a7 */ /* 0x0022a4000806017f */
[----:B--2---:R-:W-:Y:S05]  /*2f270*/  @!P3 NANOSLEEP.SYNCS 0x989680 ;  /* 0x009896800000b95d */ /* 0x004fea0003900000 */
[----:B------:R-:W2:Y:S02]  /*2f280*/  @!P3 SYNCS.PHASECHK.TRANS64 P3, [R7+URZ+0x2a830], R8 ;  /* 0x02a830080700b5a7 */ /* 0x000ea4000806007f */
[----:B--2---:R-:W-:Y:S05]  /*2f290*/  @!P3 BRA `(.L_x_4663) ;  /* 0xfffffffc00f0b947 */ /* 0x004fea000383ffff */
[----:B------:R-:W-:Y:S05]  /*2f2a0*/  BRA `(.L_x_4662) ;  /* 0xfffffea4000c7947 */ /* 0x000fea000383ffff */
.L_x_4667:
[----:B-1----:R1:W2:Y:S02]  /*2f2b0*/  SYNCS.PHASECHK.TRANS64.TRYWAIT P2, [R7+URZ+0x2a850], R6 ;  /* 0x02a85006070075a7 */ /* 0x0022a4000804017f */
[----:B--2---:R-:W-:Y:S05]  /*2f2c0*/  @!P2 NANOSLEEP.SYNCS 0x989680 ;  /* 0x009896800000a95d */ /* 0x004fea0003900000 */
[----:B------:R-:W2:Y:S02]  /*2f2d0*/  @!P2 SYNCS.PHASECHK.TRANS64 P2, [R7+URZ+0x2a850], R6 ;  /* 0x02a850060700a5a7 */ /* 0x000ea4000804007f */
[----:B--2---:R-:W-:Y:S05]  /*2f2e0*/  @!P2 BRA `(.L_x_4667) ;  /* 0xfffffffc00f0a947 */ /* 0x004fea000383ffff */
[----:B------:R-:W-:Y:S05]  /*2f2f0*/  BRA `(.L_x_4664) ;  /* 0xfffffea400e87947 */ /* 0x000fea000383ffff */
.L_x_4675:
[----:B-1----:R1:W2:Y:S02]  /*2f300*/  SYNCS.PHASECHK.TRANS64.TRYWAIT P3, [R7+URZ+0x2a830], R8 ;  /* 0x02a83008070075a7 */ /* 0x0022a4000806017f */
[----:B--2---:R-:W-:Y:S05]  /*2f310*/  @!P3 NANOSLEEP.SYNCS 0x989680 ;  /* 0x009896800000b95d */ /* 0x004fea0003900000 */
[----:B------:R-:W2:Y:S02]  /*2f320*/  @!P3 SYNCS.PHASECHK.TRANS64 P3, [R7+URZ+0x2a830], R8 ;  /* 0x02a830080700b5a7 */ /* 0x000ea4000806007f */
[----:B--2---:R-:W-:Y:S05]  /*2f330*/  @!P3 BRA `(.L_x_4675) ;  /* 0xfffffffc00f0b947 */ /* 0x004fea000383ffff */
[----:B------:R-:W-:Y:S05]  /*2f340*/  BRA `(.L_x_4674) ;  /* 0xfffffecc00687947 */ /* 0x000fea000383ffff */
.L_x_4679:
[----:B-1----:R1:W2:Y:S02]  /*2f350*/  SYNCS.PHASECHK.TRANS64.TRYWAIT P2, [R7+URZ+0x2a850], R6 ;  /* 0x02a85006070075a7 */ /* 0x0022a4000804017f */
[----:B--2---:R-:W-:Y:S05]  /*2f360*/  @!P2 NANOSLEEP.SYNCS 0x989680 ;  /* 0x009896800000a95d */ /* 0x004fea0003900000 */
[----:B------:R-:W2:Y:S02]  /*2f370*/  @!P2 SYNCS.PHASECHK.TRANS64 P2, [R7+URZ+0x2a850], R6 ;  /* 0x02a850060700a5a7 */ /* 0x000ea4000804007f */
[----:B--2---:R-:W-:Y:S05]  /*2f380*/  @!P2 BRA `(.L_x_4679) ;  /* 0xfffffffc00f0a947 */ /* 0x004fea000383ffff */
[----:B------:R-:W-:Y:S05]  /*2f390*/  BRA `(.L_x_4676) ;  /* 0xfffffed000447947 */ /* 0x000fea000383ffff */
.L_x_4693:
[----:B-1----:R1:W2:Y:S02]  /*2f3a0*/  SYNCS.PHASECHK.TRANS64.TRYWAIT P1, [R0+URZ+0x2a850], R5 ;  /* 0x02a85005000075a7 */ /* 0x0022a4000802017f */
[----:B--2---:R-:W-:Y:S05]  /*2f3b0*/  @!P1 NANOSLEEP.SYNCS 0x989680 ;  /* 0x009896800000995d */ /* 0x004fea0003900000 */
[----:B------:R-:W2:Y:S02]  /*2f3c0*/  @!P1 SYNCS.PHASECHK.TRANS64 P1, [R0+URZ+0x2a850], R5 ;  /* 0x02a85005000095a7 */ /* 0x000ea4000802007f */
[----:B--2---:R-:W-:Y:S05]  /*2f3d0*/  @!P1 BRA `(.L_x_4693) ;  /* 0xfffffffc00f09947 */ /* 0x004fea000383ffff */
[----:B------:R-:W-:Y:S05]  /*2f3e0*/  BRA `(.L_x_4692) ;  /* 0xffffff0400b87947 */ /* 0x000fea000383ffff */
.L_x_4697:
        /* <DEDUP_REMOVED lines=12> */
[----:B-----5:R-:W-:Y:S01]  /*2f4b0*/  IMAD.MOV.U32 R12, RZ, RZ, R40 ;  /* 0x000000ffff0c7224 */ /* 0x020fe200078e0028 */
[----:B------:R-:W-:-:S02]  /*2f4c0*/  SEL R109, R108, R11, P0 ;  /* 0x0000000b6c6d7207 */ /* 0x000fc40000000000 */
[----:B------:R-:W-:Y:S01]  /*2f4d0*/  SEL R63, R11, R108, P0 ;  /* 0x0000006c0b3f7207 */ /* 0x000fe20000000000 */
[----:B------:R-:W-:Y:S01]  /*2f4e0*/  IMAD.MOV.U32 R11, RZ, RZ, 0x1c1f ;  /* 0x00001c1fff0b7424 */ /* 0x000fe200078e00ff */
[----:B------:R-:W-:Y:S02]  /*2f4f0*/  SEL R48, R15, R128, P0 ;  /* 0x000000800f307207 */ /* 0x000fe40000000000 */
[----:B------:R-:W-:Y:S01]  /*2f500*/  SEL R43, R128, R15, P0 ;  /* 0x0000000f802b7207 */ /* 0x000fe20000000000 */
[----:B------:R-:W-:Y:S01]  /*2f510*/  IMAD.MOV.U32 R15, RZ, RZ, -0x1 ;  /* 0xffffffffff0f7424 */ /* 0x000fe200078e00ff */
[----:B------:R-:W-:Y:S02]  /*2f520*/  SEL R107, R100, R14, P0 ;  /* 0x0000000e646b7207 */ /* 0x000fe40000000000 */
[----:B------:R-:W-:-:S07]  /*2f530*/  SEL R54, R14, R100, P0 ;  /* 0x000000640e367207 */ /* 0x000fce0000000000 */
[----:B-12---:R-:W-:Y:S05]  /*2f540*/  WARPSYNC.COLLECTIVE R15, `(.L_x_4910) ;  /* 0x000000000f087348 */ /* 0x006fea0003c00000 */
[----:B------:R0:W3:Y:S02]  /*2f550*/  SHFL.IDX P6, R14, R13, R12, R11 ;  /* 0x0000000c0d0e7389 */ /* 0x0000e400000c000b */
[----:B0123--:R-:W-:Y:S01]  /*2f560*/  ENDCOLLECTIVE ;  /* 0x000000000000791b */ /* 0x00ffe20003800000 */
.L_x_4910:
        /* <DEDUP_REMOVED lines=9> */
[----:B------:R-:W-:Y:S02]  /*2f600*/  LOP3.LUT R70, R40, 0x2, RZ, 0x3c, !PT ;  /* 0x0000000228467812 */ /* 0x000fe400078e3cff */
        /* <DEDUP_REMOVED lines=8> */
.L_x_4911:
        /* <DEDUP_REMOVED lines=19> */
.L_x_4912:
        /* <DEDUP_REMOVED lines=18> */
.L_x_4913:
        /* <DEDUP_REMOVED lines=19> */
.L_x_4914:
        /* <DEDUP_REMOVED lines=18> */
.L_x_4915:
        /* <DEDUP_REMOVED lines=14> */
[----:B------:R-:W-:-:S07]  /*2fc10*/  IMAD.MOV.U32 R91, RZ, RZ, R14 ;  /* 0x000000ffff5b7224 */ /* 0x000fce00078e000e */
[----:B------:R-:W-:Y:S05]  /*2fc20*/  WARPSYNC.COLLECTIVE R15, `(.L_x_4916) ;  /* 0x000000000f087348 */ /* 0x000fea0003c00000 */
[----:B------:R0:W1:Y:S02]  /*2fc30*/  SHFL.IDX P6, R14, R13, R12, R11 ;  /* 0x0000000c0d0e7389 */ /* 0x00006400000c000b */
[----:B01----:R-:W-:Y:S01]  /*2fc40*/  ENDCOLLECTIVE ;  /* 0x000000000000791b */ /* 0x003fe20003800000 */
.L_x_4916:
[----:B------:R-:W-:Y:S02]  /*2fc50*/  IMAD.MOV.U32 R13, RZ, RZ, R4 ;  /* 0x000000ffff0d7224 */ /* 0x000fe400078e0004 */
[----:B------:R-:W-:-:S07]  /*2fc60*/  IMAD.MOV.U32 R99, RZ, RZ, R14 ;  /* 0x000000ffff637224 */ /* 0x000fce00078e000e */
[----:B------:R-:W-:Y:S05]  /*2fc70*/  WARPSYNC.COLLECTIVE R15, `(.L_x_4917) ;  /* 0x000000000f087348 */ /* 0x000fea0003c00000 */
[----:B------:R0:W1:Y:S02]  /*2fc80*/  SHFL.IDX P6, R14, R13, R12, R11 ;  /* 0x0000000c0d0e7389 */ /* 0x00006400000c000b */
[----:B01----:R-:W-:Y:S01]  /*2fc90*/  ENDCOLLECTIVE ;  /* 0x000000000000791b */ /* 0x003fe20003800000 */
.L_x_4917:
[----:B------:R-:W-:Y:S01]  /*2fca0*/  SEL R4, R99, R93, P0 ;  /* 0x0000005d63047207 */ /* 0x000fe20000000000 */
[----:B------:R-:W-:Y:S02]  /*2fcb0*/  IMAD.MOV.U32 R13, RZ, RZ, R88 ;  /* 0x000000ffff0d7224 */ /* 0x000fe400078e0058 */
[----:B------:R-:W-:Y:S02]  /*2fcc0*/  IMAD.MOV.U32 R12, RZ, RZ, R40 ;  /* 0x000000ffff0c7224 */ /* 0x000fe400078e0028 */
[----:B------:R-:W-:-:S07]  /*2fcd0*/  IMAD.MOV.U32 R135, RZ, RZ, R14 ;  /* 0x000000ffff877224 */ /* 0x000fce00078e000e */
[----:B------:R-:W-:Y:S05]  /*2fce0*/  WARPSYNC.COLLECTIVE R15, `(.L_x_4918) ;  /* 0x000000000f087348 */ /* 0x000fea0003c00000 */
[----:B------:R0:W1:Y:S02]  /*2fcf0*/  SHFL.IDX P6, R14, R13, R12, R11 ;  /* 0x0000000c0d0e7389 */ /* 0x00006400000c000b */
[----:B01----:R-:W-:Y:S01]  /*2fd00*/  ENDCOLLECTIVE ;  /* 0x000000000000791b */ /* 0x003fe20003800000 */
.L_x_4918:
[----:B------:R-:W-:Y:S01]  /*2fd10*/  SEL R5, R91, R135, P0 ;  /* 0x000000875b057207 */ /* 0x000fe20000000000 */
[----:B------:R-:W-:Y:S01]  /*2fd20*/  IMAD.MOV.U32 R13, RZ, RZ, R79 ;  /* 0x000000ffff0d7224 */ /* 0x000fe200078e004f */
[----:B------:R-:W-:Y:S02]  /*2fd30*/  SEL R79, R3, R2, P0 ;  /* 0x00000002034f7207 */ /* 0x000fe40000000000 */
[----:B------:R-:W-:Y:S02]  /*2fd40*/  SEL R2, R2, R3, P0 ;  /* 0x0000000302027207 */ /* 0x000fe40000000000 */
[----:B------:R-:W-:Y:S01]  /*2fd50*/  SEL R3, R93, R99, P0 ;  /* 0x000000635d037207 */ /* 0x000fe20000000000 */
[----:B------:R-:W-:-:S07]  /*2fd60*/  IMAD.MOV.U32 R86, RZ, RZ, R14 ;  /* 0x000000ffff567224 */ /* 0x000fce00078e000e */
[----:B------:R-:W-:Y:S05]  /*2fd70*/  WARPSYNC.COLLECTIVE R15, `(.L_x_4919) ;  /* 0x000000000f087348 */ /* 0x000fea0003c00000 */
[----:B------:R0:W1:Y:S02]  /*2fd80*/  SHFL.IDX P6, R14, R13, R12, R11 ;  /* 0x0000000c0d0e7389 */ /* 0x00006400000c000b */
[----:B01----:R-:W-:Y:S01]  /*2fd90*/  ENDCOLLECTIVE ;  /* 0x000000000000791b */ /* 0x003fe20003800000 */
.L_x_4919:
[----:B------:R-:W-:Y:S02]  /*2fda0*/  IMAD.MOV.U32 R13, RZ, RZ, R7 ;  /* 0x000000ffff0d7224 */ /* 0x000fe400078e0007 */
[----:B------:R-:W-:Y:S02]  /*2fdb0*/  IMAD.MOV.U32 R12, RZ, RZ, R70 ;  /* 0x000000ffff0c7224 */ /* 0x000fe400078e0046 */
[----:B------:R-:W-:-:S07]  /*2fdc0*/  IMAD.MOV.U32 R89, RZ, RZ, R14 ;  /* 0x000000ffff597224 */ /* 0x000fce00078e000e */
[----:B------:R-:W-:Y:S05]  /*2fdd0*/  WARPSYNC.COLLECTIVE R15, `(.L_x_4920) ;  /* 0x000000000f087348 */ /* 0x000fea0003c00000 */
[----:B------:R0:W1:Y:S02]  /*2fde0*/  SHFL.IDX P6, R14, R13, R12, R11 ;  /* 0x0000000c0d0e7389 */ /* 0x00006400000c000b */
[----:B01----:R-:W-:Y:S01]  /*2fdf0*/  ENDCOLLECTIVE ;  /* 0x000000000000791b */ /* 0x003fe20003800000 */
.L_x_4920:
[----:B------:R-:W-:Y:S01]  /*2fe00*/  IMAD.MOV.U32 R13, RZ, RZ, R6 ;  /* 0x000000ffff0d7224 */ /* 0x000fe200078e0006 */
[----:B------:R-:W-:Y:S01]  /*2fe10*/  SEL R6, R135, R91, P0 ;  /* 0x0000005b87067207 */ /* 0x000fe20000000000 */
[----:B------:R-:W-:-:S07]  /*2fe20*/  IMAD.MOV.U32 R136, RZ, RZ, R14 ;  /* 0x000000ffff887224 */ /* 0x000fce00078e000e */
[----:B------:R-:W-:Y:S05]  /*2fe30*/  WARPSYNC.COLLECTIVE R15, `(.L_x_4921) ;  /* 0x000000000f087348 */ /* 0x000fea0003c00000 */
[----:B------:R0:W1:Y:S02]  /*2fe40*/  SHFL.IDX P6, R14, R13, R12, R11 ;  /* 0x0000000c0d0e7389 */ /* 0x00006400000c000b */
[----:B01----:R-:W-:Y:S01]  /*2fe50*/  ENDCOLLECTIVE ;  /* 0x000000000000791b */ /* 0x003fe20003800000 */
.L_x_4921:
        /* <DEDUP_REMOVED lines=8> */
.L_x_4922:
[----:B------:R-:W-:Y:S01]  /*2fee0*/  IMAD.MOV.U32 R13, RZ, RZ, R87 ;  /* 0x000000ffff0d7224 */ /* 0x000fe200078e0057 */
[----:B------:R-:W-:Y:S02]  /*2fef0*/  SEL R87, R89, R88, P0 ;  /* 0x0000005859577207 */ /* 0x000fe40000000000 */
[----:B------:R-:W-:Y:S01]  /*2ff00*/  SEL R88, R88, R89, P0 ;  /* 0x0000005958587207 */ /* 0x000fe20000000000 */
[----:B------:R-:W-:-:S07]  /*2ff10*/  IMAD.MOV.U32 R90, RZ, RZ, R14 ;  /* 0x000000ffff5a7224 */ /* 0x000fce00078e000e */
[----:B------:R-:W-:Y:S05]  /*2ff20*/  WARPSYNC.COLLECTIVE R15, `(.L_x_4923) ;  /* 0x000000000f087348 */ /* 0x000fea0003c00000 */
[----:B------:R0:W1:Y:S02]  /*2ff30*/  SHFL.IDX P6, R14, R13, R12, R11 ;  /* 0x0000000c0d0e7389 */ /* 0x00006400000c000b */
[----:B01----:R-:W-:Y:S01]  /*2ff40*/  ENDCOLLECTIVE ;  /* 0x000000000000791b */ /* 0x003fe20003800000 */
.L_x_4923:
[----:B------:R-:W-:Y:S02]  /*2ff50*/  IMAD.MOV.U32 R13, RZ, RZ, R55 ;  /* 0x000000ffff0d7224 */ /* 0x000fe400078e0037 */
[----:B------:R-:W-:Y:S02]  /*2ff60*/  IMAD.MOV.U32 R12, RZ, RZ, R70 ;  /* 0x000000ffff0c7224 */ /* 0x000fe400078e0046 */
[----:B------:R-:W-:-:S07]  /*2ff70*/  IMAD.MOV.U32 R92, RZ, RZ, R14 ;  /* 0x000000ffff5c7224 */ /* 0x000fce00078e000e */
[----:B------:R-:W-:Y:S05]  /*2ff80*/  WARPSYNC.COLLECTIVE R15, `(.L_x_4924) ;  /* 0x000000000f087348 */ /* 0x000fea0003c00000 */
[----:B------:R0:W1:Y:S02]  /*2ff90*/  SHFL.IDX P6, R14, R13, R12, R11 ;  /* 0x0000000c0d0e7389 */ /* 0x00006400000c000b */
[----:B01----:R-:W-:Y:S01]  /*2ffa0*/  ENDCOLLECTIVE ;  /* 0x000000000000791b */ /* 0x003fe20003800000 */
.L_x_4924:
[----:B------:R-:W-:Y:S02]  /*2ffb0*/  IMAD.MOV.U32 R13, RZ, RZ, R37 ;  /* 0x000000ffff0d7224 */ /* 0x000fe400078e0025 */
[----:B------:R-:W-:-:S07]  /*2ffc0*/  IMAD.MOV.U32 R55, RZ, RZ, R14 ;  /* 0x000000ffff377224 */ /* 0x000fce00078e000e */
[----:B------:R-:W-:Y:S05]  /*2ffd0*/  WARPSYNC.COLLECTIVE R15, `(.L_x_4925) ;  /* 0x000000000f087348 */ /* 0x000fea0003c00000 */
[----:B------:R0:W1:Y:S02]  /*2ffe0*/  SHFL.IDX P6, R14, R13, R12, R11 ;  /* 0x0000000c0d0e7389 */ /* 0x00006400000c000b */
[----:B01----:R-:W-:Y:S01]  /*2fff0*/  ENDCOLLECTIVE ;  /* 0x000000000000791b */ /* 0x003fe20003800000 */
.L_x_4925:
        /* <DEDUP_REMOVED lines=8> */
.L_x_4926:
[----:B------:R-:W-:Y:S02]  /*30080*/  SEL R91, R92, R37, P0 ;  /* 0x000000255c5b7207 */ /* 0x000fe40000000000 */
[----:B------:R-:W-:Y:S01]  /*30090*/  SEL R92, R37, R92, P0 ;  /* 0x0000005c255c7207 */ /* 0x000fe20000000000 */
[----:B------:R-:W-:Y:S02]  /*300a0*/  IMAD.MOV.U32 R13, RZ, RZ, R124 ;  /* 0x000000ffff0d7224 */ /* 0x000fe400078e007c */
[----:B------:R-:W-:-:S07]  /*300b0*/  IMAD.MOV.U32 R94, RZ, RZ, R14 ;  /* 0x000000ffff5e7224 */ /* 0x000fce00078e000e */
[----:B------:R-:W-:Y:S05]  /*300c0*/  WARPSYNC.COLLECTIVE R15, `(.L_x_4927) ;  /* 0x000000000f087348 */ /* 0x000fea0003c00000 */
[----:B------:R0:W1:Y:S02]  /*300d0*/  SHFL.IDX P6, R14, R13, R12, R11 ;  /* 0x0000000c0d0e7389 */ /* 0x00006400000c000b */
[----:B01----:R-:W-:Y:S01]  /*300e0*/  ENDCOLLECTIVE ;  /* 0x000000000000791b */ /* 0x003fe20003800000 */
.L_x_4927:
[----:B------:R-:W-:Y:S02]  /*300f0*/  IMAD.MOV.U32 R13, RZ, RZ, R64 ;  /* 0x000000ffff0d7224 */ /* 0x000fe400078e0040 */
[----:B------:R-:W-:Y:S02]  /*30100*/  IMAD.MOV.U32 R12, RZ, RZ, R70 ;  /* 0x000000ffff0c7224 */ /* 0x000fe400078e0046 */
[----:B------:R-:W-:-:S07]  /*30110*/  IMAD.MOV.U32 R96, RZ, RZ, R14 ;  /* 0x000000ffff607224 */ /* 0x000fce00078e000e */
[----:B------:R-:W-:Y:S05]  /*30120*/  WARPSYNC.COLLECTIVE R15, `(.L_x_4928) ;  /* 0x000000000f087348 */ /* 0x000fea0003c00000 */
[----:B------:R0:W1:Y:S02]  /*30130*/  SHFL.IDX P6, R14, R13, R12, R11 ;  /* 0x0000000c0d0e7389 */ /* 0x00006400000c000b */
[----:B01----:R-:W-:Y:S01]  /*30140*/  ENDCOLLECTIVE ;  /* 0x000000000000791b */ /* 0x003fe20003800000 */
.L_x_4928:
[----:B------:R-:W-:Y:S02]  /*30150*/  IMAD.MOV.U32 R13, RZ, RZ, R61 ;  /* 0x000000ffff0d7224 */ /* 0x000fe400078e003d */
[----:B------:R-:W-:-:S07]  /*30160*/  IMAD.MOV.U32 R64, RZ, RZ, R14 ;  /* 0x000000ffff407224 */ /* 0x000fce00078e000e */
[----:B------:R-:W-:Y:S05]  /*30170*/  WARPSYNC.COLLECTIVE R15, `(.L_x_4929) ;  /* 0x000000000f087348 */ /* 0x000fea0003c00000 */
[----:B------:R0:W1:Y:S02]  /*30180*/  SHFL.IDX P6, R14, R13, R12, R11 ;  /* 0x0000000c0d0e7389 */ /* 0x00006400000c000b */
[----:B01----:R-:W-:Y:S01]  /*30190*/  ENDCOLLECTIVE ;  /* 0x000000000000791b */ /* 0x003fe20003800000 */
.L_x_4929:
        /* <DEDUP_REMOVED lines=8> */
.L_x_4930:
[----:B------:R-:W-:Y:S02]  /*30220*/  SEL R95, R96, R61, P0 ;  /* 0x0000003d605f7207 */ /* 0x000fe40000000000 */
[----:B------:R-:W-:Y:S01]  /*30230*/  SEL R96, R61, R96, P0 ;  /* 0x000000603d607207 */ /* 0x000fe20000000000 */
[----:B------:R-:W-:Y:S02]  /*30240*/  IMAD.MOV.U32 R13, RZ, RZ, R130 ;  /* 0x000000ffff0d7224 */ /* 0x000fe400078e0082 */
[----:B------:R-:W-:-:S07]  /*30250*/  IMAD.MOV.U32 R98, RZ, RZ, R14 ;  /* 0x000000ffff627224 */ /* 0x000fce00078e000e */
[----:B------:R-:W-:Y:S05]  /*30260*/  WARPSYNC.COLLECTIVE R15, `(.L_x_4931) ;  /* 0x000000000f087348 */ /* 0x000fea0003c00000 */
[----:B------:R0:W1:Y:S02]  /*30270*/  SHFL.IDX P6, R14, R13, R12, R11 ;  /* 0x0000000c0d0e7389 */ /* 0x00006400000c000b */
[----:B01----:R-:W-:Y:S01]  /*30280*/  ENDCOLLECTIVE ;  /* 0x000000000000791b */ /* 0x003fe20003800000 */
.L_x_4931:
[----:B------:R-:W-:Y:S02]  /*30290*/  IMAD.MOV.U32 R13, RZ, RZ, R77 ;  /* 0x000000ffff0d7224 */ /* 0x000fe400078e004d */
[----:B------:R-:W-:Y:S02]  /*302a0*/  IMAD.MOV.U32 R12, RZ, RZ, R70 ;  /* 0x000000ffff0c7224 */ /* 0x000fe400078e0046 */
[----:B------:R-:W-:-:S07]  /*302b0*/  IMAD.MOV.U32 R100, RZ, RZ, R14 ;  /* 0x000000ffff647224 */ /* 0x000fce00078e000e */
[----:B------:R-:W-:Y:S05]  /*302c0*/  WARPSYNC.COLLECTIVE R15, `(.L_x_4932) ;  /* 0x000000000f087348 */ /* 0x000fea0003c00000 */
[----:B------:R0:W1:Y:S02]  /*302d0*/  SHFL.IDX P6, R14, R13, R12, R11 ;  /* 0x0000000c0d0e7389 */ /* 0x00006400000c000b */
[----:B01----:R-:W-:Y:S01]  /*302e0*/  ENDCOLLECTIVE ;  /* 0x000000000000791b */ /* 0x003fe20003800000 */
.L_x_4932:
[----:B------:R-:W-:Y:S02]  /*302f0*/  IMAD.MOV.U32 R13, RZ, RZ, R73 ;  /* 0x000000ffff0d7224 */ /* 0x000fe400078e0049 */
[----:B------:R-:W-:-:S07]  /*30300*/  IMAD.MOV.U32 R77, RZ, RZ, R14 ;  /* 0x000000ffff4d7224 */ /* 0x000fce00078e000e */
[----:B------:R-:W-:Y:S05]  /*30310*/  WARPSYNC.COLLECTIVE R15, `(.L_x_4933) ;  /* 0x000000000f087348 */ /* 0x000fea0003c00000 */
[----:B------:R0:W1:Y:S02]  /*30320*/  SHFL.IDX P6, R14, R13, R12, R11 ;  /* 0x0000000c0d0e7389 */ /* 0x00006400000c000b */
[----:B01----:R-:W-:Y:S01]  /*30330*/  ENDCOLLECTIVE ;  /* 0x000000000000791b */ /* 0x003fe20003800000 */
.L_x_4933:
[----:B------:R-:W-:Y:S02]  /*30340*/  SEL R97, R98, R77, P0 ;  /* 0x0000004d62617207 */ /* 0x000fe40000000000 */
[----:B------:R-:W-:Y:S01]  /*30350*/  SEL R98, R77, R98, P0 ;  /* 0x000000624d627207 */ /* 0x000fe20000000000 */
[----:B------:R-:W-:Y:S02]  /*30360*/  IMAD.MOV.U32 R13, RZ, RZ, R25 ;  /* 0x000000ffff0d7224 */ /* 0x000fe400078e0019 */
[----:B------:R-:W-:Y:S02]  /*30370*/  IMAD.MOV.U32 R12, RZ, RZ, R40 ;  /* 0x000000ffff0c7224 */ /* 0x000fe400078e0028 */
[----:B------:R-:W-:-:S05]  /*30380*/  IMAD.MOV.U32 R11, RZ, RZ, R14 ;  /* 0x000000ffff0b7224 */ /* 0x000fca00078e000e */
[----:B------:R-:W-:Y:S02]  /*30390*/  SEL R99, R100, R11, P0 ;  /* 0x0000000b64637207 */ /* 0x000fe40000000000 */
[----:B------:R-:W-:Y:S01]  /*303a0*/  SEL R100, R11, R100, P0 ;  /* 0x000000640b647207 */ /* 0x000fe20000000000 */
[----:B------:R-:W-:-:S07]  /*303b0*/  IMAD.MOV.U32 R11, RZ, RZ, 0x1c1f ;  /* 0x00001c1fff0b7424 */ /* 0x000fce00078e00ff */
[----:B------:R-:W-:Y:S05]  /*303c0*/  WARPSYNC.COLLECTIVE R15, `(.L_x_4934) ;  /* 0x000000000f087348 */ /* 0x000fea0003c00000 */
[----:B------:R0:W1:Y:S02]  /*303d0*/  SHFL.IDX P6, R14, R13, R12, R11 ;  /* 0x0000000c0d0e7389 */ /* 0x00006400000c000b */
[----:B01----:R-:W-:Y:S01]  /*303e0*/  ENDCOLLECTIVE ;  /* 0x000000000000791b */ /* 0x003fe20003800000 */
.L_x_4934:
[----:B------:R-:W-:Y:S02]  /*303f0*/  IMAD.MOV.U32 R13, RZ, RZ, R20 ;  /* 0x000000ffff0d7224 */ /* 0x000fe400078e0014 */
[----:B------:R-:W-:-:S07]  /*30400*/  IMAD.MOV.U32 R25, RZ, RZ, R14 ;  /* 0x000000ffff197224 */ /* 0x000fce00078e000e */
[----:B------:R-:W-:Y:S05]  /*30410*/  WARPSYNC.COLLECTIVE R15, `(.L_x_4935) ;  /* 0x000000000f087348 */ /* 0x000fea0003c00000 */
[----:B------:R0:W1:Y:S02]  /*30420*/  SHFL.IDX P6, R14, R13, R12, R11 ;  /* 0x0000000c0d0e7389 */ /* 0x00006400000c000b */
[----:B01----:R-:W-:Y:S01]  /*30430*/  ENDCOLLECTIVE ;  /* 0x000000000000791b */ /* 0x003fe20003800000 */
.L_x_4935:
[----:B------:R-:W-:Y:S02]  /*30440*/  IMAD.MOV.U32 R13, RZ, RZ, R9 ;  /* 0x000000ffff0d7224 */ /* 0x000fe400078e0009 */
[----:B------:R-:W-:Y:S02]  /*30450*/  IMAD.MOV.U32 R12, RZ, RZ, R70 ;  /* 0x000000ffff0c7224 */ /* 0x000fe400078e0046 */
[----:B------:R-:W-:-:S07]  /*30460*/  IMAD.MOV.U32 R20, RZ, RZ, R14 ;  /* 0x000000ffff147224 */ /* 0x000fce00078e000e */
[----:B------:R-:W-:Y:S05]  /*30470*/  WARPSYNC.COLLECTIVE R15, `(.L_x_4936) ;  /* 0x000000000f087348 */ /* 0x000fea0003c00000 */
[----:B------:R0:W1:Y:S02]  /*30480*/  SHFL.IDX P6, R14, R13, R12, R11 ;  /* 0x0000000c0d0e7389 */ /* 0x00006400000c000b */
[----:B01----:R-:W-:Y:S01]  /*30490*/  ENDCOLLECTIVE ;  /* 0x000000000000791b */ /* 0x003fe20003800000 */
.L_x_4936:
[----:B------:R-:W-:Y:S02]  /*304a0*/  IMAD.MOV.U32 R13, RZ, RZ, R8 ;  /* 0x000000ffff0d7224 */ /* 0x000fe400078e0008 */
[----:B------:R-:W-:-:S07]  /*304b0*/  IMAD.MOV.U32 R9, RZ, RZ, R14 ;  /* 0x000000ffff097224 */ /* 0x000fce00078e000e */
[----:B------:R-:W-:Y:S05]  /*304c0*/  WARPSYNC.COLLECTIVE R15, `(.L_x_4937) ;  /* 0x000000000f087348 */ /* 0x000fea0003c00000 */
[----:B------:R0:W1:Y:S02]  /*304d0*/  SHFL.IDX P6, R14, R13, R12, R11 ;  /* 0x0000000c0d0e7389 */ /* 0x00006400000c000b */
[----:B01----:R-:W-:Y:S01]  /*304e0*/  ENDCOLLECTIVE ;  /* 0x000000000000791b */ /* 0x003fe20003800000 */
.L_x_4937:
        /* <DEDUP_REMOVED lines=8> */
.L_x_4938:
[----:B------:R-:W-:Y:S02]  /*30570*/  IMAD.MOV.U32 R13, RZ, RZ, R101 ;  /* 0x000000ffff0d7224 */ /* 0x000fe400078e0065 */
[----:B------:R-:W-:-:S07]  /*30580*/  IMAD.MOV.U32 R134, RZ, RZ, R14 ;  /* 0x000000ffff867224 */ /* 0x000fce00078e000e */
[----:B------:R-:W-:Y:S05]  /*30590*/  WARPSYNC.COLLECTIVE R15, `(.L_x_4939) ;  /* 0x000000000f087348 */ /* 0x000fea0003c00000 */
[----:B------:R0:W1:Y:S02]  /*305a0*/  SHFL.IDX P6, R14, R13, R12, R11 ;  /* 0x0000000c0d0e7389 */ /* 0x00006400000c000b */
[----:B01----:R-:W-:Y:S01]  /*305b0*/  ENDCOLLECTIVE ;  /* 0x000000000000791b */ /* 0x003fe20003800000 */
.L_x_4939:
[----:B------:R-:W-:Y:S02]  /*305c0*/  IMAD.MOV.U32 R13, RZ, RZ, R21 ;  /* 0x000000ffff0d7224 */ /* 0x000fe400078e0015 */
[----:B------:R-:W-:Y:S02]  /*305d0*/  IMAD.MOV.U32 R12, RZ, RZ, R70 ;  /* 0x000000ffff0c7224 */ /* 0x000fe400078e0046 */
[----:B------:R-:W-:-:S07]  /*305e0*/  IMAD.MOV.U32 R114, RZ, RZ, R14 ;  /* 0x000000ffff727224 */ /* 0x000fce00078e000e */
[----:B------:R-:W-:Y:S05]  /*305f0*/  WARPSYNC.COLLECTIVE R15, `(.L_x_4940) ;  /* 0x000000000f087348 */ /* 0x000fea0003c00000 */
[----:B------:R0:W1:Y:S02]  /*30600*/  SHFL.IDX P6, R14, R13, R12, R11 ;  /* 0x0000000c0d0e7389 */ /* 0x00006400000c000b */
[----:B01----:R-:W-:Y:S01]  /*30610*/  ENDCOLLECTIVE ;  /* 0x000000000000791b */ /* 0x003fe20003800000 */
.L_x_4940:
[----:B------:R-:W-:Y:S01]  /*30620*/  IMAD.MOV.U32 R13, RZ, RZ, R10 ;  /* 0x000000ffff0d7224 */ /* 0x000fe200078e000a */
[----:B------:R-:W-:Y:S02]  /*30630*/  SEL R10, R20, R73, P0 ;  /* 0x00000049140a7207 */ /* 0x000fe40000000000 */
[----:B------:R-:W-:Y:S01]  /*30640*/  SEL R20, R73, R20, P0 ;  /* 0x0000001449147207 */ /* 0x000fe20000000000 */
[----:B------:R-:W-:-:S07]  /*30650*/  IMAD.MOV.U32 R137, RZ, RZ, R14 ;  /* 0x000000ffff897224 */ /* 0x000fce00078e000e */
[----:B------:R-:W-:Y:S05]  /*30660*/  WARPSYNC.COLLECTIVE R15, `(.L_x_4941) ;  /* 0x000000000f087348 */ /* 0x000fea0003c00000 */
[----:B------:R0:W1:Y:S02]  /*30670*/  SHFL.IDX P6, R14, R13, R12, R11 ;  /* 0x0000000c0d0e7389 */ /* 0x00006400000c000b */
[----:B01----:R-:W-:Y:S01]  /*30680*/  ENDCOLLECTIVE ;  /* 0x000000000000791b */ /* 0x003fe20003800000 */
.L_x_4941:
[----:B------:R-:W-:Y:S01]  /*30690*/  SEL R21, R134, R137, P0 ;  /* 0x0000008986157207 */ /* 0x000fe20000000000 */
[----:B------:R-:W-:Y:S02]  /*306a0*/  IMAD.MOV.U32 R13, RZ, RZ, R105 ;  /* 0x000000ffff0d7224 */ /* 0x000fe400078e0069 */
[----:B------:R-:W-:Y:S02]  /*306b0*/  IMAD.MOV.U32 R12, RZ, RZ, R40 ;  /* 0x000000ffff0c7224 */ /* 0x000fe400078e0028 */
[----:B------:R-:W-:-:S07]  /*306c0*/  IMAD.MOV.U32 R138, RZ, RZ, R14 ;  /* 0x000000ffff8a7224 */ /* 0x000fce00078e000e */
[----:B------:R-:W-:Y:S05]  /*306d0*/  WARPSYNC.COLLECTIVE R15, `(.L_x_4942) ;  /* 0x000000000f087348 */ /* 0x000fea0003c00000 */
[----:B------:R0:W1:Y:S02]  /*306e0*/  SHFL.IDX P6, R14, R13, R12, R11 ;  /* 0x0000000c0d0e7389 */ /* 0x00006400000c000b */
[----:B01----:R-:W-:Y:S01]  /*306f0*/  ENDCOLLECTIVE ;  /* 0x000000000000791b */ /* 0x003fe20003800000 */
.L_x_4942:
[----:B------:R-:W-:Y:S01]  /*30700*/  SEL R25, R114, R138, P0 ;  /* 0x0000008a72197207 */ /* 0x000fe20000000000 */
[----:B------:R-:W-:Y:S02]  /*30710*/  IMAD.MOV.U32 R13, RZ, RZ, R102 ;  /* 0x000000ffff0d7224 */ /* 0x000fe400078e0066 */
[----:B------:R-:W-:-:S07]  /*30720*/  IMAD.MOV.U32 R101, RZ, RZ, R14 ;  /* 0x000000ffff657224 */ /* 0x000fce00078e000e */
[----:B------:R-:W-:Y:S05]  /*30730*/  WARPSYNC.COLLECTIVE R15, `(.L_x_4943) ;  /* 0x000000000f087348 */ /* 0x000fea0003c00000 */
[----:B------:R0:W1:Y:S02]  /*30740*/  SHFL.IDX P6, R14, R13, R12, R11 ;  /* 0x0000000c0d0e7389 */ /* 0x00006400000c000b */
[----:B01----:R-:W-:Y:S01]  /*30750*/  ENDCOLLECTIVE ;  /* 0x000000000000791b */ /* 0x003fe20003800000 */
.L_x_4943:
[----:B------:R-:W-:Y:S01]  /*30760*/  IMAD.MOV.U32 R13, RZ, RZ, R26 ;  /* 0x000000ffff0d7224 */ /* 0x000fe200078e001a */
[----:B------:R-:W-:Y:S01]  /*30770*/  SEL R26, R138, R114, P0 ;  /* 0x000000728a1a7207 */ /* 0x000fe20000000000 */
[----:B------:R-:W-:Y:S02]  /*30780*/  IMAD.MOV.U32 R12, RZ, RZ, R70 ;  /* 0x000000ffff0c7224 */ /* 0x000fe400078e0046 */
[----:B------:R-:W-:-:S07]  /*30790*/  IMAD.MOV.U32 R103, RZ, RZ, R14 ;  /* 0x000000ffff677224 */ /* 0x000fce00078e000e */
[----:B------:R-:W-:Y:S05]  /*307a0*/  WARPSYNC.COLLECTIVE R15, `(.L_x_4944) ;  /* 0x000000000f087348 */ /* 0x000fea0003c00000 */
[----:B------:R0:W1:Y:S02]  /*307b0*/  SHFL.IDX P6, R14, R13, R12, R11 ;  /* 0x0000000c0d0e7389 */ /* 0x00006400000c000b */
[----:B01----:R-:W-:Y:S01]  /*307c0*/  ENDCOLLECTIVE ;  /* 0x000000000000791b */ /* 0x003fe20003800000 */
.L_x_4944:
[----:B------:R-:W-:Y:S01]  /*307d0*/  IMAD.MOV.U32 R13, RZ, RZ, R24 ;  /* 0x000000ffff0d7224 */ /* 0x000fe200078e0018 */
[----:B------:R-:W-:Y:S01]  /*307e0*/  SEL R24, R137, R134, P0 ;  /* 0x0000008689187207 */ /* 0x000fe20000000000 */
[----:B------:R-:W-:-:S07]  /*307f0*/  IMAD.MOV.U32 R139, RZ, RZ, R14 ;  /* 0x000000ffff8b7224 */ /* 0x000fce00078e000e */
[----:B------:R-:W-:Y:S05]  /*30800*/  WARPSYNC.COLLECTIVE R15, `(.L_x_4945) ;  /* 0x000000000f087348 */ /* 0x000fea0003c00000 */
[----:B------:R0:W1:Y:S02]  /*30810*/  SHFL.IDX P6, R14, R13, R12, R11 ;  /* 0x0000000c0d0e7389 */ /* 0x00006400000c000b */
[----:B01----:R-:W-:Y:S01]  /*30820*/  ENDCOLLECTIVE ;  /* 0x000000000000791b */ /* 0x003fe20003800000 */
.L_x_4945:
[----:B------:R-:W-:Y:S02]  /*30830*/  IMAD.MOV.U32 R13, RZ, RZ, R107 ;  /* 0x000000ffff0d7224 */ /* 0x000fe400078e006b */
[----:B------:R-:W-:Y:S02]  /*30840*/  IMAD.MOV.U32 R12, RZ, RZ, R40 ;  /* 0x000000ffff0c7224 */ /* 0x000fe400078e0028 */
[----:B------:R-:W-:-:S07]  /*30850*/  IMAD.MOV.U32 R140, RZ, RZ, R14 ;  /* 0x000000ffff8c7224 */ /* 0x000fce00078e000e */
[----:B------:R-:W-:Y:S05]  /*30860*/  WARPSYNC.COLLECTIVE R15, `(.L_x_4946) ;  /* 0x000000000f087348 */ /* 0x000fea0003c00000 */
[----:B------:R0:W1:Y:S02]  /*30870*/  SHFL.IDX P6, R14, R13, R12, R11 ;  /* 0x0000000c0d0e7389 */ /* 0x00006400000c000b */
[----:B01----:R-:W-:Y:S01]  /*30880*/  ENDCOLLECTIVE ;  /* 0x000000000000791b */ /* 0x003fe20003800000 */
.L_x_4946:
[----:B------:R-:W-:Y:S02]  /*30890*/  SEL R102, R103, R140, P0 ;  /* 0x0000008c67667207 */ /* 0x000fe40000000000 */
[----:B------:R-:W-:Y:S01]  /*308a0*/  SEL R103, R140, R103, P0 ;  /* 0x000000678c677207 */ /* 0x000fe20000000000 */
[----:B------:R-:W-:Y:S02]  /*308b0*/  IMAD.MOV.U32 R13, RZ, RZ, R104 ;  /* 0x000000ffff0d7224 */ /* 0x000fe400078e0068 */
[----:B------:R-:W-:-:S07]  /*308c0*/  IMAD.MOV.U32 R105, RZ, RZ, R14 ;  /* 0x000000ffff697224 */ /* 0x000fce00078e000e */
[----:B------:R-:W-:Y:S05]  /*308d0*/  WARPSYNC.COLLECTIVE R15, `(.L_x_4947) ;  /* 0x000000000f087348 */ /* 0x000fea0003c00000 */
[----:B------:R0:W1:Y:S02]  /*308e0*/  SHFL.IDX P6, R14, R13, R12, R11 ;  /* 0x0000000c0d0e7389 */ /* 0x00006400000c000b */
[----:B01----:R-:W-:Y:S01]  /*308f0*/  ENDCOLLECTIVE ;  /* 0x000000000000791b */ /* 0x003fe20003800000 */
.L_x_4947:
[----:B------:R-:W-:Y:S02]  /*30900*/  IMAD.MOV.U32 R13, RZ, RZ, R54 ;  /* 0x000000ffff0d7224 */ /* 0x000fe400078e0036 */
[----:B------:R-:W-:Y:S02]  /*30910*/  IMAD.MOV.U32 R12, RZ, RZ, R70 ;  /* 0x000000ffff0c7224 */ /* 0x000fe400078e0046 */
[----:B------:R-:W-:-:S07]  /*30920*/  IMAD.MOV.U32 R112, RZ, RZ, R14 ;  /* 0x000000ffff707224 */ /* 0x000fce00078e000e */
[----:B------:R-:W-:Y:S05]  /*30930*/  WARPSYNC.COLLECTIVE R15, `(.L_x_4948) ;  /* 0x000000000f087348 */ /* 0x000fea0003c00000 */
[----:B------:R0:W1:Y:S02]  /*30940*/  SHFL.IDX P6, R14, R13, R12, R11 ;  /* 0x0000000c0d0e7389 */ /* 0x00006400000c000b */
[----:B01----:R-:W-:Y:S01]  /*30950*/  ENDCOLLECTIVE ;  /* 0x000000000000791b */ /* 0x003fe20003800000 */
.L_x_4948:
[----:B------:R-:W-:Y:S01]  /*30960*/  IMAD.MOV.U32 R13, RZ, RZ, R27 ;  /* 0x000000ffff0d7224 */ /* 0x000fe200078e001b */
[----:B------:R-:W-:Y:S02]  /*30970*/  SEL R27, R101, R139, P0 ;  /* 0x0000008b651b7207 */ /* 0x000fe40000000000 */
[----:B------:R-:W-:Y:S01]  /*30980*/  SEL R101, R139, R101, P0 ;  /* 0x000000658b657207 */ /* 0x000fe20000000000 */
[----:B------:R-:W-:-:S07]  /*30990*/  IMAD.MOV.U32 R54, RZ, RZ, R14 ;  /* 0x000000ffff367224 */ /* 0x000fce00078e000e */
[----:B------:R-:W-:Y:S05]  /*309a0*/  WARPSYNC.COLLECTIVE R15, `(.L_x_4949) ;  /* 0x000000000f087348 */ /* 0x000fea0003c00000 */
[----:B------:R0:W1:Y:S02]  /*309b0*/  SHFL.IDX P6, R14, R13, R12, R11 ;  /* 0x0000000c0d0e7389 */ /* 0x00006400000c000b */
[----:B01----:R-:W-:Y:S01]  /*309c0*/  ENDCOLLECTIVE ;  /* 0x000000000000791b */ /* 0x003fe20003800000 */
.L_x_4949:
        /* <DEDUP_REMOVED lines=8> */
.L_x_4950:
[----:B------:R-:W-:Y:S01]  /*30a50*/  IMAD.MOV.U32 R13, RZ, RZ, R106 ;  /* 0x000000ffff0d7224 */ /* 0x000fe200078e006a */
[----:B------:R-:W-:Y:S02]  /*30a60*/  SEL R106, R112, R107, P0 ;  /* 0x0000006b706a7207 */ /* 0x000fe40000000000 */
[----:B------:R-:W-:Y:S01]  /*30a70*/  SEL R107, R107, R112, P0 ;  /* 0x000000706b6b7207 */ /* 0x000fe20000000000 */
[----:B------:R-:W-:-:S07]  /*30a80*/  IMAD.MOV.U32 R109, RZ, RZ, R14 ;  /* 0x000000ffff6d7224 */ /* 0x000fce00078e000e */
[----:B------:R-:W-:Y:S05]  /*30a90*/  WARPSYNC.COLLECTIVE R15, `(.L_x_4951) ;  /* 0x000000000f087348 */ /* 0x000fea0003c00000 */
[----:B------:R0:W1:Y:S02]  /*30aa0*/  SHFL.IDX P6, R14, R13, R12, R11 ;  /* 0x0000000c0d0e7389 */ /* 0x00006400000c000b */
[----:B01----:R-:W-:Y:S01]  /*30ab0*/  ENDCOLLECTIVE ;  /* 0x000000000000791b */ /* 0x003fe20003800000 */
.L_x_4951:
[----:B------:R-:W-:Y:S02]  /*30ac0*/  IMAD.MOV.U32 R13, RZ, RZ, R63 ;  /* 0x000000ffff0d7224 */ /* 0x000fe400078e003f */
[----:B------:R-:W-:Y:S02]  /*30ad0*/  IMAD.MOV.U32 R12, RZ, RZ, R70 ;  /* 0x000000ffff0c7224 */ /* 0x000fe400078e0046 */
[----:B------:R-:W-:-:S07]  /*30ae0*/  IMAD.MOV.U32 R111, RZ, RZ, R14 ;  /* 0x000000ffff6f7224 */ /* 0x000fce00078e000e */
[----:B------:R-:W-:Y:S05]  /*30af0*/  WARPSYNC.COLLECTIVE R15, `(.L_x_4952) ;  /* 0x000000000f087348 */ /* 0x000fea0003c00000 */
[----:B------:R0:W1:Y:S02]  /*30b00*/  SHFL.IDX P6, R14, R13, R12, R11 ;  /* 0x0000000c0d0e7389 */ /* 0x00006400000c000b */
[----:B01----:R-:W-:Y:S01]  /*30b10*/  ENDCOLLECTIVE ;  /* 0x000000000000791b */ /* 0x003fe20003800000 */
.L_x_4952:
[----:B------:R-:W-:Y:S02]  /*30b20*/  IMAD.MOV.U32 R13, RZ, RZ, R60 ;  /* 0x000000ffff0d7224 */ /* 0x000fe400078e003c */
[----:B------:R-:W-:-:S07]  /*30b30*/  IMAD.MOV.U32 R63, RZ, RZ, R14 ;  /* 0x000000ffff3f7224 */ /* 0x000fce00078e000e */
[----:B------:R-:W-:Y:S05]  /*30b40*/  WARPSYNC.COLLECTIVE R15, `(.L_x_4953) ;  /* 0x000000000f087348 */ /* 0x000fea0003c00000 */
[----:B------:R0:W1:Y:S02]  /*30b50*/  SHFL.IDX P6, R14, R13, R12, R11 ;  /* 0x0000000c0d0e7389 */ /* 0x00006400000c000b */
[----:B01----:R-:W-:Y:S01]  /*30b60*/  ENDCOLLECTIVE ;  /* 0x000000000000791b */ /* 0x003fe20003800000 */
.L_x_4953:
[----:B------:R-:W-:Y:S02]  /*30b70*/  IMAD.MOV.U32 R13, RZ, RZ, R110 ;  /* 0x000000ffff0d7224 */ /* 0x000fe400078e006e */
[----:B------:R-:W-:Y:S02]  /*30b80*/  IMAD.MOV.U32 R12, RZ, RZ, R40 ;  /* 0x000000ffff0c7224 */ /* 0x000fe400078e0028 */
[----:B------:R-:W-:-:S07]  /*30b90*/  IMAD.MOV.U32 R60, RZ, RZ, R14 ;  /* 0x000000ffff3c7224 */ /* 0x000fce00078e000e */
[----:B------:R-:W-:Y:S05]  /*30ba0*/  WARPSYNC.COLLECTIVE R15, `(.L_x_4954) ;  /* 0x000000000f087348 */ /* 0x000fea0003c00000 */
[----:B------:R0:W1:Y:S02]  /*30bb0*/  SHFL.IDX P6, R14, R13, R12, R11 ;  /* 0x0000000c0d0e7389 */ /* 0x00006400000c000b */
[----:B01----:R-:W-:Y:S01]  /*30bc0*/  ENDCOLLECTIVE ;  /* 0x000000000000791b */ /* 0x003fe20003800000 */
.L_x_4954:
        /* <DEDUP_REMOVED lines=9> */
.L_x_4955:
[----:B------:R-:W-:Y:S02]  /*30c60*/  IMAD.MOV.U32 R13, RZ, RZ, R76 ;  /* 0x000000ffff0d7224 */ /* 0x000fe400078e004c */
[----:B------:R-:W-:Y:S02]  /*30c70*/  IMAD.MOV.U32 R12, RZ, RZ, R70 ;  /* 0x000000ffff0c7224 */ /* 0x000fe400078e0046 */
[----:B------:R-:W-:-:S07]  /*30c80*/  IMAD.MOV.U32 R115, RZ, RZ, R14 ;  /* 0x000000ffff737224 */ /* 0x000fce00078e000e */
[----:B------:R-:W-:Y:S05]  /*30c90*/  WARPSYNC.COLLECTIVE R15, `(.L_x_4956) ;  /* 0x000000000f087348 */ /* 0x000fea0003c00000 */
[----:B------:R0:W1:Y:S02]  /*30ca0*/  SHFL.IDX P6, R14, R13, R12, R11 ;  /* 0x0000000c0d0e7389 */ /* 0x00006400000c000b */
[----:B01----:R-:W-:Y:S01]  /*30cb0*/  ENDCOLLECTIVE ;  /* 0x000000000000791b */ /* 0x003fe20003800000 */
.L_x_4956:
[----:B------:R-:W-:Y:S02]  /*30cc0*/  IMAD.MOV.U32 R13, RZ, RZ, R72 ;  /* 0x000000ffff0d7224 */ /* 0x000fe400078e0048 */
[----:B------:R-:W-:-:S07]  /*30cd0*/  IMAD.MOV.U32 R76, RZ, RZ, R14 ;  /* 0x000000ffff4c7224 */ /* 0x000fce00078e000e */
[----:B------:R-:W-:Y:S05]  /*30ce0*/  WARPSYNC.COLLECTIVE R15, `(.L_x_4957) ;  /* 0x000000000f087348 */ /* 0x000fea0003c00000 */
[----:B------:R0:W1:Y:S02]  /*30cf0*/  SHFL.IDX P6, R14, R13, R12, R11 ;  /* 0x0000000c0d0e7389 */ /* 0x00006400000c000b */
[----:B01----:R-:W-:Y:S01]  /*30d00*/  ENDCOLLECTIVE ;  /* 0x000000000000791b */ /* 0x003fe20003800000 */
.L_x_4957:
[----:B------:R-:W-:Y:S02]  /*30d10*/  SEL R112, R113, R76, P0 ;  /* 0x0000004c71707207 */ /* 0x000fe40000000000 */
[----:B------:R-:W-:Y:S01]  /*30d20*/  SEL R113, R76, R113, P0 ;  /* 0x000000714c717207 */ /* 0x000fe20000000000 */
[----:B------:R-:W-:Y:S02]  /*30d30*/  IMAD.MOV.U32 R13, RZ, RZ, R34 ;  /* 0x000000ffff0d7224 */ /* 0x000fe400078e0022 */
[----:B------:R-:W-:-:S05]  /*30d40*/  IMAD.MOV.U32 R12, RZ, RZ, R14 ;  /* 0x000000ffff0c7224 */ /* 0x000fca00078e000e */
[----:B------:R-:W-:Y:S02]  /*30d50*/  SEL R114, R115, R12, P0 ;  /* 0x0000000c73727207 */ /* 0x000fe40000000000 */
[----:B------:R-:W-:Y:S01]  /*30d60*/  SEL R115, R12, R115, P0 ;  /* 0x000000730c737207 */ /* 0x000fe20000000000 */
[----:B------:R-:W-:-:S07]  /*30d70*/  IMAD.MOV.U32 R12, RZ, RZ, R40 ;  /* 0x000000ffff0c7224 */ /* 0x000fce00078e0028 */
[----:B------:R-:W-:Y:S05]  /*30d80*/  WARPSYNC.COLLECTIVE R15, `(.L_x_4958) ;  /* 0x000000000f087348 */ /* 0x000fea0003c00000 */
[----:B------:R0:W1:Y:S02]  /*30d90*/  SHFL.IDX P6, R14, R13, R12, R11 ;  /* 0x0000000c0d0e7389 */ /* 0x00006400000c000b */
[----:B01----:R-:W-:Y:S01]  /*30da0*/  ENDCOLLECTIVE ;  /* 0x000000000000791b */ /* 0x003fe20003800000 */
.L_x_4958:
[----:B------:R-:W-:Y:S02]  /*30db0*/  IMAD.MOV.U32 R13, RZ, RZ, R31 ;  /* 0x000000ffff0d7224 */ /* 0x000fe400078e001f */
[----:B------:R-:W-:-:S07]  /*30dc0*/  IMAD.MOV.U32 R34, RZ, RZ, R14 ;  /* 0x000000ffff227224 */ /* 0x000fce00078e000e */
[----:B------:R-:W-:Y:S05]  /*30dd0*/  WARPSYNC.COLLECTIVE R15, `(.L_x_4959) ;  /* 0x000000000f087348 */ /* 0x000fea0003c00000 */
[----:B------:R0:W1:Y:S02]  /*30de0*/  SHFL.IDX P6, R14, R13, R12, R11 ;  /* 0x0000000c0d0e7389 */ /* 0x00006400000c000b */
[----:B01----:R-:W-:Y:S01]  /*30df0*/  ENDCOLLECTIVE ;  /* 0x000000000000791b */ /* 0x003fe20003800000 */
.L_x_4959:
[----:B------:R-:W-:Y:S02]  /*30e00*/  IMAD.MOV.U32 R13, RZ, RZ, R29 ;  /* 0x000000ffff0d7224 */ /* 0x000fe400078e001d */
[----:B------:R-:W-:Y:S02]  /*30e10*/  IMAD.MOV.U32 R12, RZ, RZ, R70 ;  /* 0x000000ffff0c7224 */ /* 0x000fe400078e0046 */
[----:B------:R-:W-:-:S07]  /*30e20*/  IMAD.MOV.U32 R31, RZ, RZ, R14 ;  /* 0x000000ffff1f7224 */ /* 0x000fce00078e000e */
[----:B------:R-:W-:Y:S05]  /*30e30*/  WARPSYNC.COLLECTIVE R15, `(.L_x_4960) ;  /* 0x000000000f087348 */ /* 0x000fea0003c00000 */
[----:B------:R0:W1:Y:S02]  /*30e40*/  SHFL.IDX P6, R14, R13, R12, R11 ;  /* 0x0000000c0d0e7389 */ /* 0x00006400000c000b */
[----:B01----:R-:W-:Y:S01]  /*30e50*/  ENDCOLLECTIVE ;  /* 0x000000000000791b */ /* 0x003fe20003800000 */
.L_x_4960:
[----:B------:R-:W-:Y:S02]  /*30e60*/  IMAD.MOV.U32 R13, RZ, RZ, R28 ;  /* 0x000000ffff0d7224 */ /* 0x000fe400078e001c */
[----:B------:R-:W-:-:S07]  /*30e70*/  IMAD.MOV.U32 R29, RZ, RZ, R14 ;  /* 0x000000ffff1d7224 */ /* 0x000fce00078e000e */
[----:B------:R-:W-:Y:S05]  /*30e80*/  WARPSYNC.COLLECTIVE R15, `(.L_x_4961) ;  /* 0x000000000f087348 */ /* 0x000fea0003c00000 */
[----:B------:R0:W1:Y:S02]  /*30e90*/  SHFL.IDX P6, R14, R13, R12, R11 ;  /* 0x0000000c0d0e7389 */ /* 0x00006400000c000b */
[----:B01----:R-:W-:Y:S01]  /*30ea0*/  ENDCOLLECTIVE ;  /* 0x000000000000791b */ /* 0x003fe20003800000 */
.L_x_4961:
        /* <DEDUP_REMOVED lines=8> */
.L_x_4962:
[----:B------:R-:W-:Y:S02]  /*30f30*/  IMAD.MOV.U32 R13, RZ, RZ, R75 ;  /* 0x000000ffff0d7224 */ /* 0x000fe400078e004b */
[----:B------:R-:W-:-:S07]  /*30f40*/  IMAD.MOV.U32 R132, RZ, RZ, R14 ;  /* 0x000000ffff847224 */ /* 0x000fce00078e000e */
[----:B------:R-:W-:Y:S05]  /*30f50*/  WARPSYNC.COLLECTIVE R15, `(.L_x_4963) ;  /* 0x000000000f087348 */ /* 0x000fea0003c00000 */
[----:B------:R0:W1:Y:S02]  /*30f60*/  SHFL.IDX P6, R14, R13, R12, R11 ;  /* 0x0000000c0d0e7389 */ /* 0x00006400000c000b */
[----:B01----:R-:W-:Y:S01]  /*30f70*/  ENDCOLLECTIVE ;  /* 0x000000000000791b */ /* 0x003fe20003800000 */
.L_x_4963:
[----:B------:R-:W-:Y:S02]  /*30f80*/  IMAD.MOV.U32 R13, RZ, RZ, R32 ;  /* 0x000000ffff0d7224 */ /* 0x000fe400078e0020 */
[----:B------:R-:W-:Y:S02]  /*30f90*/  IMAD.MOV.U32 R12, RZ, RZ, R70 ;  /* 0x000000ffff0c7224 */ /* 0x000fe400078e0046 */
[----:B------:R-:W-:-:S07]  /*30fa0*/  IMAD.MOV.U32 R133, RZ, RZ, R14 ;  /* 0x000000ffff857224 */ /* 0x000fce00078e000e */
[----:B------:R-:W-:Y:S05]  /*30fb0*/  WARPSYNC.COLLECTIVE R15, `(.L_x_4964) ;  /* 0x000000000f087348 */ /* 0x000fea0003c00000 */
[----:B------:R0:W1:Y:S02]  /*30fc0*/  SHFL.IDX P6, R14, R13, R12, R11 ;  /* 0x0000000c0d0e7389 */ /* 0x00006400000c000b */
[----:B01----:R-:W-:Y:S01]  /*30fd0*/  ENDCOLLECTIVE ;  /* 0x000000000000791b */ /* 0x003fe20003800000 */
.L_x_4964:
[----:B------:R-:W-:Y:S01]  /*30fe0*/  IMAD.MOV.U32 R13, RZ, RZ, R30 ;  /* 0x000000ffff0d7224 */ /* 0x000fe200078e001e */
[----:B------:R-:W-:Y:S02]  /*30ff0*/  SEL R30, R31, R72, P0 ;  /* 0x000000481f1e7207 */ /* 0x000fe40000000000 */
[----:B------:R-:W-:Y:S01]  /*31000*/  SEL R31, R72, R31, P0 ;  /* 0x0000001f481f7207 */ /* 0x000fe20000000000 */
[----:B------:R-:W-:-:S07]  /*31010*/  IMAD.MOV.U32 R141, RZ, RZ, R14 ;  /* 0x000000ffff8d7224 */ /* 0x000fce00078e000e */
[----:B------:R-:W-:Y:S05]  /*31020*/  WARPSYNC.COLLECTIVE R15, `(.L_x_4965) ;  /* 0x000000000f087348 */ /* 0x000fea0003c00000 */
[----:B------:R0:W1:Y:S02]  /*31030*/  SHFL.IDX P6, R14, R13, R12, R11 ;  /* 0x0000000c0d0e7389 */ /* 0x00006400000c000b */
[----:B01----:R-:W-:Y:S01]  /*31040*/  ENDCOLLECTIVE ;  /* 0x000000000000791b */ /* 0x003fe20003800000 */
.L_x_4965:
[----:B------:R-:W-:Y:S01]  /*31050*/  SEL R32, R132, R141, P0 ;  /* 0x0000008d84207207 */ /* 0x000fe20000000000 */
[----:B------:R-:W-:Y:S02]  /*31060*/  IMAD.MOV.U32 R13, RZ, RZ, R116 ;  /* 0x000000ffff0d7224 */ /* 0x000fe400078e0074 */
[----:B------:R-:W-:Y:S02]  /*31070*/  IMAD.MOV.U32 R12, RZ, RZ, R40 ;  /* 0x000000ffff0c7224 */ /* 0x000fe400078e0028 */
[----:B------:R-:W-:-:S07]  /*31080*/  IMAD.MOV.U32 R142, RZ, RZ, R14 ;  /* 0x000000ffff8e7224 */ /* 0x000fce00078e000e */
[----:B------:R-:W-:Y:S05]  /*31090*/  WARPSYNC.COLLECTIVE R15, `(.L_x_4966) ;  /* 0x000000000f087348 */ /* 0x000fea0003c00000 */
[----:B------:R0:W1:Y:S02]  /*310a0*/  SHFL.IDX P6, R14, R13, R12, R11 ;  /* 0x0000000c0d0e7389 */ /* 0x00006400000c000b */
[----:B01----:R-:W-:Y:S01]  /*310b0*/  ENDCOLLECTIVE ;  /* 0x000000000000791b */ /* 0x003fe20003800000 */
.L_x_4966:
[----:B------:R-:W-:Y:S01]  /*310c0*/  SEL R34, R133, R142, P0 ;  /* 0x0000008e85227207 */ /* 0x000fe20000000000 */
[----:B------:R-:W-:Y:S02]  /*310d0*/  IMAD.MOV.U32 R13, RZ, RZ, R82 ;  /* 0x000000ffff0d7224 */ /* 0x000fe400078e0052 */
[----:B------:R-:W-:-:S07]  /*310e0*/  IMAD.MOV.U32 R128, RZ, RZ, R14 ;  /* 0x000000ffff807224 */ /* 0x000fce00078e000e */
[----:B------:R-:W-:Y:S05]  /*310f0*/  WARPSYNC.COLLECTIVE R15, `(.L_x_4967) ;  /* 0x000000000f087348 */ /* 0x000fea0003c00000 */
[----:B------:R0:W1:Y:S02]  /*31100*/  SHFL.IDX P6, R14, R13, R12, R11 ;  /* 0x0000000c0d0e7389 */ /* 0x00006400000c000b */
[----:B01----:R-:W-:Y:S01]  /*31110*/  ENDCOLLECTIVE ;  /* 0x000000000000791b */ /* 0x003fe20003800000 */
.L_x_4967:
[----:B------:R-:W-:Y:S01]  /*31120*/  IMAD.MOV.U32 R13, RZ, RZ, R35 ;  /* 0x000000ffff0d7224 */ /* 0x000fe200078e0023 */
[----:B------:R-:W-:Y:S01]  /*31130*/  SEL R35, R142, R133, P0 ;  /* 0x000000858e237207 */ /* 0x000fe20000000000 */
[----:B------:R-:W-:Y:S02]  /*31140*/  IMAD.MOV.U32 R12, RZ, RZ, R70 ;  /* 0x000000ffff0c7224 */ /* 0x000fe400078e0046 */
[----:B------:R-:W-:-:S07]  /*31150*/  IMAD.MOV.U32 R130, RZ, RZ, R14 ;  /* 0x000000ffff827224 */ /* 0x000fce00078e000e */
[----:B------:R-:W-:Y:S05]  /*31160*/  WARPSYNC.COLLECTIVE R15, `(.L_x_4968) ;  /* 0x000000000f087348 */ /* 0x000fea0003c00000 */
[----:B------:R0:W1:Y:S02]  /*31170*/  SHFL.IDX P6, R14, R13, R12, R11 ;  /* 0x0000000c0d0e7389 */ /* 0x00006400000c000b */
[----:B01----:R-:W-:Y:S01]  /*31180*/  ENDCOLLECTIVE ;  /* 0x000000000000791b */ /* 0x003fe20003800000 */
.L_x_4968:
[----:B------:R-:W-:Y:S01]  /*31190*/  IMAD.MOV.U32 R13, RZ, RZ, R33 ;  /* 0x000000ffff0d7224 */ /* 0x000fe200078e0021 */
[----:B------:R-:W-:Y:S01]  /*311a0*/  SEL R33, R141, R132, P0 ;  /* 0x000000848d217207 */ /* 0x000fe20000000000 */
[----:B------:R-:W-:-:S07]  /*311b0*/  IMAD.MOV.U32 R143, RZ, RZ, R14 ;  /* 0x000000ffff8f7224 */ /* 0x000fce00078e000e */
[----:B------:R-:W-:Y:S05]  /*311c0*/  WARPSYNC.COLLECTIVE R15, `(.L_x_4969) ;  /* 0x000000000f087348 */ /* 0x000fea0003c00000 */
[----:B------:R0:W1:Y:S02]  /*311d0*/  SHFL.IDX P6, R14, R13, R12, R11 ;  /* 0x0000000c0d0e7389 */ /* 0x00006400000c000b */
[----:B01----:R-:W-:Y:S01]  /*311e0*/  ENDCOLLECTIVE ;  /* 0x000000000000791b */ /* 0x003fe20003800000 */
.L_x_4969:
[----:B------:R-:W-:Y:S01]  /*311f0*/  SEL R37, R143, R128, P0 ;  /* 0x000000808f257207 */ /* 0x000fe20000000000 */
[----:B------:R-:W-:Y:S02]  /*31200*/  IMAD.MOV.U32 R13, RZ, RZ, R118 ;  /* 0x000000ffff0d7224 */ /* 0x000fe400078e0076 */
[----:B------:R-:W-:Y:S02]  /*31210*/  IMAD.MOV.U32 R12, RZ, RZ, R40 ;  /* 0x000000ffff0c7224 */ /* 0x000fe400078e0028 */
[----:B------:R-:W-:-:S07]  /*31220*/  IMAD.MOV.U32 R144, RZ, RZ, R14 ;  /* 0x000000ffff907224 */ /* 0x000fce00078e000e */
[----:B------:R-:W-:Y:S05]  /*31230*/  WARPSYNC.COLLECTIVE R15, `(.L_x_4970) ;  /* 0x000000000f087348 */ /* 0x000fea0003c00000 */
[----:B------:R0:W1:Y:S02]  /*31240*/  SHFL.IDX P6, R14, R13, R12, R11 ;  /* 0x0000000c0d0e7389 */ /* 0x00006400000c000b */
[----:B01----:R-:W-:Y:S01]  /*31250*/  ENDCOLLECTIVE ;  /* 0x000000000000791b */ /* 0x003fe20003800000 */
.L_x_4970:
[----:B------:R-:W-:Y:S02]  /*31260*/  IMAD.MOV.U32 R13, RZ, RZ, R85 ;  /* 0x000000ffff0d7224 */ /* 0x000fe400078e0055 */
[----:B------:R-:W-:-:S07]  /*31270*/  IMAD.MOV.U32 R126, RZ, RZ, R14 ;  /* 0x000000ffff7e7224 */ /* 0x000fce00078e000e */
[----:B------:R-:W-:Y:S05]  /*31280*/  WARPSYNC.COLLECTIVE R15, `(.L_x_4971) ;  /* 0x000000000f087348 */ /* 0x000fea0003c00000 */
[----:B------:R0:W1:Y:S02]  /*31290*/  SHFL.IDX P6, R14, R13, R12, R11 ;  /* 0x0000000c0d0e7389 */ /* 0x00006400000c000b */
[----:B01----:R-:W-:Y:S01]  /*312a0*/  ENDCOLLECTIVE ;  /* 0x000000000000791b */ /* 0x003fe20003800000 */
.L_x_4971:
[----:B------:R-:W-:Y:S01]  /*312b0*/  IMAD.MOV.U32 R13, RZ, RZ, R39 ;  /* 0x000000ffff0d7224 */ /* 0x000fe200078e0027 */
[----:B------:R-:W-:Y:S01]  /*312c0*/  SEL R39, R144, R130, P0 ;  /* 0x0000008290277207 */ /* 0x000fe20000000000 */
[----:B------:R-:W-:Y:S02]  /*312d0*/  IMAD.MOV.U32 R12, RZ, RZ, R70 ;  /* 0x000000ffff0c7224 */ /* 0x000fe400078e0046 */
[----:B------:R-:W-:-:S07]  /*312e0*/  IMAD.MOV.U32 R116, RZ, RZ, R14 ;  /* 0x000000ffff747224 */ /* 0x000fce00078e000e */
[----:B------:R-:W-:Y:S05]  /*312f0*/  WARPSYNC.COLLECTIVE R15, `(.L_x_4972) ;  /* 0x000000000f087348 */ /* 0x000fea0003c00000 */
[----:B------:R0:W1:Y:S02]  /*31300*/  SHFL.IDX P6, R14, R13, R12, R11 ;  /* 0x0000000c0d0e7389 */ /* 0x00006400000c000b */
[----:B01----:R-:W-:Y:S01]  /*31310*/  ENDCOLLECTIVE ;  /* 0x000000000000791b */ /* 0x003fe20003800000 */
.L_x_4972:
[----:B------:R-:W-:Y:S01]  /*31320*/  IMAD.MOV.U32 R13, RZ, RZ, R36 ;  /* 0x000000ffff0d7224 */ /* 0x000fe200078e0024 */
[----:B------:R-:W-:Y:S01]  /*31330*/  SEL R36, R128, R143, P0 ;  /* 0x0000008f80247207 */ /* 0x000fe20000000000 */
[----:B------:R-:W-:-:S07]  /*31340*/  IMAD.MOV.U32 R85, RZ, RZ, R14 ;  /* 0x000000ffff557224 */ /* 0x000fce00078e000e */
[----:B------:R-:W-:Y:S05]  /*31350*/  WARPSYNC.COLLECTIVE R15, `(.L_x_4973) ;  /* 0x000000000f087348 */ /* 0x000fea0003c00000 */
[----:B------:R0:W1:Y:S02]  /*31360*/  SHFL.IDX P6, R14, R13, R12, R11 ;  /* 0x0000000c0d0e7389 */ /* 0x00006400000c000b */
[----:B01----:R-:W-:Y:S01]  /*31370*/  ENDCOLLECTIVE ;  /* 0x000000000000791b */ /* 0x003fe20003800000 */
.L_x_4973:
        /* <DEDUP_REMOVED lines=8> */
.L_x_4974:
[----:B------:R-:W-:Y:S02]  /*31400*/  IMAD.MOV.U32 R13, RZ, RZ, R117 ;  /* 0x000000ffff0d7224 */ /* 0x000fe400078e0075 */
[----:B------:R-:W-:-:S07]  /*31410*/  IMAD.MOV.U32 R118, RZ, RZ, R14 ;  /* 0x000000ffff767224 */ /* 0x000fce00078e000e */
[----:B------:R-:W-:Y:S05]  /*31420*/  WARPSYNC.COLLECTIVE R15, `(.L_x_4975) ;  /* 0x000000000f087348 */ /* 0x000fea0003c00000 */
[----:B------:R0:W1:Y:S02]  /*31430*/  SHFL.IDX P6, R14, R13, R12, R11 ;  /* 0x0000000c0d0e7389 */ /* 0x00006400000c000b */
[----:B01----:R-:W-:Y:S01]  /*31440*/  ENDCOLLECTIVE ;  /* 0x000000000000791b */ /* 0x003fe20003800000 */
.L_x_4975:
        /* <DEDUP_REMOVED lines=8> */
.L_x_4976:
[----:B------:R-:W-:Y:S02]  /*314d0*/  IMAD.MOV.U32 R13, RZ, RZ, R59 ;  /* 0x000000ffff0d7224 */ /* 0x000fe400078e003b */
[----:B------:R-:W-:-:S07]  /*314e0*/  IMAD.MOV.U32 R146, RZ, RZ, R14 ;  /* 0x000000ffff927224 */ /* 0x000fce00078e000e */
[----:B------:R-:W-:Y:S05]  /*314f0*/  WARPSYNC.COLLECTIVE R15, `(.L_x_4977) ;  /* 0x000000000f087348 */ /* 0x000fea0003c00000 */
[----:B------:R0:W1:Y:S02]  /*31500*/  SHFL.IDX P6, R14, R13, R12, R11 ;  /* 0x0000000c0d0e7389 */ /* 0x00006400000c000b */
[----:B01----:R-:W-:Y:S01]  /*31510*/  ENDCOLLECTIVE ;  /* 0x000000000000791b */ /* 0x003fe20003800000 */
.L_x_4977:
        /* <DEDUP_REMOVED lines=8> */
.L_x_4978:
[----:B------:R-:W-:Y:S01]  /*315a0*/  IMAD.MOV.U32 R13, RZ, RZ, R119 ;  /* 0x000000ffff0d7224 */ /* 0x000fe200078e0077 */
[----:B------:R-:W-:Y:S02]  /*315b0*/  SEL R119, R83, R122, P0 ;  /* 0x0000007a53777207 */ /* 0x000fe40000000000 */
[----:B------:R-:W-:Y:S01]  /*315c0*/  SEL R122, R122, R83, P0 ;  /* 0x000000537a7a7207 */ /* 0x000fe20000000000 */
[----:B------:R-:W-:-:S07]  /*315d0*/  IMAD.MOV.U32 R124, RZ, RZ, R14 ;  /* 0x000000ffff7c7224 */ /* 0x000fce00078e000e */
[----:B------:R-:W-:Y:S05]  /*315e0*/  WARPSYNC.COLLECTIVE R15, `(.L_x_4979) ;  /* 0x000000000f087348 */ /* 0x000fea0003c00000 */
[----:B------:R0:W1:Y:S02]  /*315f0*/  SHFL.IDX P6, R14, R13, R12, R11 ;  /* 0x0000000c0d0e7389 */ /* 0x00006400000c000b */
[----:B01----:R-:W-:Y:S01]  /*31600*/  ENDCOLLECTIVE ;  /* 0x000000000000791b */ /* 0x003fe20003800000 */
.L_x_4979:
[----:B------:R-:W-:Y:S02]  /*31610*/  IMAD.MOV.U32 R13, RZ, RZ, R74 ;  /* 0x000000ffff0d7224 */ /* 0x000fe400078e004a */
[----:B------:R-:W-:Y:S02]  /*31620*/  IMAD.MOV.U32 R12, RZ, RZ, R70 ;  /* 0x000000ffff0c7224 */ /* 0x000fe400078e0046 */
[----:B------:R-:W-:-:S07]  /*31630*/  IMAD.MOV.U32 R82, RZ, RZ, R14 ;  /* 0x000000ffff527224 */ /* 0x000fce00078e000e */
[----:B------:R-:W-:Y:S05]  /*31640*/  WARPSYNC.COLLECTIVE R15, `(.L_x_4980) ;  /* 0x000000000f087348 */ /* 0x000fea0003c00000 */
[----:B------:R0:W1:Y:S02]  /*31650*/  SHFL.IDX P6, R14, R13, R12, R11 ;  /* 0x0000000c0d0e7389 */ /* 0x00006400000c000b */
[----:B01----:R-:W-:Y:S01]  /*31660*/  ENDCOLLECTIVE ;  /* 0x000000000000791b */ /* 0x003fe20003800000 */
.L_x_4980:
[----:B------:R-:W-:Y:S01]  /*31670*/  IMAD.MOV.U32 R13, RZ, RZ, R38 ;  /* 0x000000ffff0d7224 */ /* 0x000fe200078e0026 */
[----:B------:R-:W-:Y:S01]  /*31680*/  SEL R38, R130, R144, P0 ;  /* 0x0000009082267207 */ /* 0x000fe20000000000 */
[----:B------:R-:W-:-:S07]  /*31690*/  IMAD.MOV.U32 R74, RZ, RZ, R14 ;  /* 0x000000ffff4a7224 */ /* 0x000fce00078e000e */
[----:B------:R-:W-:Y:S05]  /*316a0*/  WARPSYNC.COLLECTIVE R15, `(.L_x_4981) ;  /* 0x000000000f087348 */ /* 0x000fea0003c00000 */
[----:B------:R0:W1:Y:S02]  /*316b0*/  SHFL.IDX P6, R14, R13, R12, R11 ;  /* 0x0000000c0d0e7389 */ /* 0x00006400000c000b */
[----:B01----:R-:W-:Y:S01]  /*316c0*/  ENDCOLLECTIVE ;  /* 0x000000000000791b */ /* 0x003fe20003800000 */
.L_x_4981:
        /* <DEDUP_REMOVED lines=8> */
.L_x_4982:
[----:B------:R-:W-:Y:S02]  /*31750*/  SEL R63, R82, R59, P0 ;  /* 0x0000003b523f7207 */ /* 0x000fe40000000000 */
[----:B------:R-:W-:Y:S01]  /*31760*/  SEL R64, R59, R82, P0 ;  /* 0x000000523b407207 */ /* 0x000fe20000000000 */
[----:B------:R-:W-:Y:S02]  /*31770*/  IMAD.MOV.U32 R13, RZ, RZ, R46 ;  /* 0x000000ffff0d7224 */ /* 0x000fe400078e002e */
[----:B------:R-:W-:-:S07]  /*31780*/  IMAD.MOV.U32 R50, RZ, RZ, R14 ;  /* 0x000000ffff327224 */ /* 0x000fce00078e000e */
[----:B------:R-:W-:Y:S05]  /*31790*/  WARPSYNC.COLLECTIVE R15, `(.L_x_4983) ;  /* 0x000000000f087348 */ /* 0x000fea0003c00000 */
[----:B------:R0:W1:Y:S02]  /*317a0*/  SHFL.IDX P6, R14, R13, R12, R11 ;  /* 0x0000000c0d0e7389 */ /* 0x00006400000c000b */
[----:B01----:R-:W-:Y:S01]  /*317b0*/  ENDCOLLECTIVE ;  /* 0x000000000000791b */ /* 0x003fe20003800000 */
.L_x_4983:
[----:B------:R-:W-:Y:S02]  /*317c0*/  IMAD.MOV.U32 R13, RZ, RZ, R42 ;  /* 0x000000ffff0d7224 */ /* 0x000fe400078e002a */
[----:B------:R-:W-:Y:S02]  /*317d0*/  IMAD.MOV.U32 R12, RZ, RZ, R70 ;  /* 0x000000ffff0c7224 */ /* 0x000fe400078e0046 */
[----:B------:R-:W-:-:S07]  /*317e0*/  IMAD.MOV.U32 R75, RZ, RZ, R14 ;  /* 0x000000ffff4b7224 */ /* 0x000fce00078e000e */
[----:B------:R-:W-:Y:S05]  /*317f0*/  WARPSYNC.COLLECTIVE R15, `(.L_x_4984) ;  /* 0x000000000f087348 */ /* 0x000fea0003c00000 */
[----:B------:R0:W1:Y:S02]  /*31800*/  SHFL.IDX P6, R14, R13, R12, R11 ;  /* 0x0000000c0d0e7389 */ /* 0x00006400000c000b */
[----:B01----:R-:W-:Y:S01]  /*31810*/  ENDCOLLECTIVE ;  /* 0x000000000000791b */ /* 0x003fe20003800000 */
.L_x_4984:
[----:B------:R-:W-:Y:S02]  /*31820*/  IMAD.MOV.U32 R13, RZ, RZ, R41 ;  /* 0x000000ffff0d7224 */ /* 0x000fe400078e0029 */
[----:B------:R-:W-:-:S07]  /*31830*/  IMAD.MOV.U32 R42, RZ, RZ, R14 ;  /* 0x000000ffff2a7224 */ /* 0x000fce00078e000e */
[----:B------:R-:W-:Y:S05]  /*31840*/  WARPSYNC.COLLECTIVE R15, `(.L_x_4985) ;  /* 0x000000000f087348 */ /* 0x000fea0003c00000 */
[----:B------:R0:W1:Y:S02]  /*31850*/  SHFL.IDX P6, R14, R13, R12, R11 ;  /* 0x0000000c0d0e7389 */ /* 0x00006400000c000b */
[----:B01----:R-:W-:Y:S01]  /*31860*/  ENDCOLLECTIVE ;  /* 0x000000000000791b */ /* 0x003fe20003800000 */
.L_x_4985:
[----:B------:R-:W-:Y:S02]  /*31870*/  IMAD.MOV.U32 R13, RZ, RZ, R51 ;  /* 0x000000ffff0d7224 */ /* 0x000fe400078e0033 */
[----:B------:R-:W-:Y:S02]  /*31880*/  IMAD.MOV.U32 R12, RZ, RZ, R40 ;  /* 0x000000ffff0c7224 */ /* 0x000fe400078e0028 */
[----:B------:R-:W-:-:S07]  /*31890*/  IMAD.MOV.U32 R41, RZ, RZ, R14 ;  /* 0x000000ffff297224 */ /* 0x000fce00078e000e */
[----:B------:R-:W-:Y:S05]  /*318a0*/  WARPSYNC.COLLECTIVE R15, `(.L_x_4986) ;  /* 0x000000000f087348 */ /* 0x000fea0003c00000 */
[----:B------:R0:W1:Y:S02]  /*318b0*/  SHFL.IDX P6, R14, R13, R12, R11 ;  /* 0x0000000c0d0e7389 */ /* 0x00006400000c000b */
[----:B01----:R-:W-:Y:S01]  /*318c0*/  ENDCOLLECTIVE ;  /* 0x000000000000791b */ /* 0x003fe20003800000 */
.L_x_4986:
[----:B------:R-:W-:Y:S02]  /*318d0*/  IMAD.MOV.U32 R13, RZ, RZ, R48 ;  /* 0x000000ffff0d7224 */ /* 0x000fe400078e0030 */
[----:B------:R-:W-:-:S07]  /*318e0*/  IMAD.MOV.U32 R51, RZ, RZ, R14 ;  /* 0x000000ffff337224 */ /* 0x000fce00078e000e */
[----:B------:R-:W-:Y:S05]  /*318f0*/  WARPSYNC.COLLECTIVE R15, `(.L_x_4987) ;  /* 0x000000000f087348 */ /* 0x000fea0003c00000 */
[----:B------:R0:W1:Y:S02]  /*31900*/  SHFL.IDX P6, R14, R13, R12, R11 ;  /* 0x0000000c0d0e7389 */ /* 0x00006400000c000b */
[----:B01----:R-:W-:Y:S01]  /*31910*/  ENDCOLLECTIVE ;  /* 0x000000000000791b */ /* 0x003fe20003800000 */
.L_x_4987:
[----:B------:R-:W-:Y:S02]  /*31920*/  IMAD.MOV.U32 R13, RZ, RZ, R44 ;  /* 0x000000ffff0d7224 */ /* 0x000fe400078e002c */
[----:B------:R-:W-:Y:S02]  /*31930*/  IMAD.MOV.U32 R12, RZ, RZ, R70 ;  /* 0x000000ffff0c7224 */ /* 0x000fe400078e0046 */
[----:B------:R-:W-:-:S07]  /*31940*/  IMAD.MOV.U32 R48, RZ, RZ, R14 ;  /* 0x000000ffff307224 */ /* 0x000fce00078e000e */
[----:B------:R-:W-:Y:S05]  /*31950*/  WARPSYNC.COLLECTIVE R15, `(.L_x_4988) ;  /* 0x000000000f087348 */ /* 0x000fea0003c00000 */
[----:B------:R0:W1:Y:S02]  /*31960*/  SHFL.IDX P6, R14, R13, R12, R11 ;  /* 0x0000000c0d0e7389 */ /* 0x00006400000c000b */
[----:B01----:R-:W-:Y:S01]  /*31970*/  ENDCOLLECTIVE ;  /* 0x000000000000791b */ /* 0x003fe20003800000 */
.L_x_4988:
[----:B------:R-:W-:Y:S02]  /*31980*/  IMAD.MOV.U32 R13, RZ, RZ, R43 ;  /* 0x000000ffff0d7224 */ /* 0x000fe400078e002b */
[----:B------:R-:W-:-:S07]  /*31990*/  IMAD.MOV.U32 R44, RZ, RZ, R14 ;  /* 0x000000ffff2c7224 */ /* 0x000fce00078e000e */
[----:B------:R-:W-:Y:S05]  /*319a0*/  WARPSYNC.COLLECTIVE R15, `(.L_x_4989) ;  /* 0x000000000f087348 */ /* 0x000fea0003c00000 */
[----:B------:R0:W1:Y:S02]  /*319b0*/  SHFL.IDX P6, R14, R13, R12, R11 ;  /* 0x0000000c0d0e7389 */ /* 0x00006400000c000b */
[----:B01----:R-:W-:Y:S01]  /*319c0*/  ENDCOLLECTIVE ;  /* 0x000000000000791b */ /* 0x003fe20003800000 */
.L_x_4989:
[----:B------:R-:W-:Y:S02]  /*319d0*/  IMAD.MOV.U32 R13, RZ, RZ, R57 ;  /* 0x000000ffff0d7224 */ /* 0x000fe400078e0039 */
[----:B------:R-:W-:Y:S02]  /*319e0*/  IMAD.MOV.U32 R12, RZ, RZ, R40 ;  /* 0x000000ffff0c7224 */ /* 0x000fe400078e0028 */
[----:B------:R-:W-:-:S07]  /*319f0*/  IMAD.MOV.U32 R43, RZ, RZ, R14 ;  /* 0x000000ffff2b7224 */ /* 0x000fce00078e000e */
[----:B------:R-:W-:Y:S05]  /*31a00*/  WARPSYNC.COLLECTIVE R15, `(.L_x_4990) ;  /* 0x000000000f087348 */ /* 0x000fea0003c00000 */
[----:B------:R0:W1:Y:S02]  /*31a10*/  SHFL.IDX P6, R14, R13, R12, R11 ;  /* 0x0000000c0d0e7389 */ /* 0x00006400000c000b */
[----:B01----:R-:W-:Y:S01]  /*31a20*/  ENDCOLLECTIVE ;  /* 0x000000000000791b */ /* 0x003fe20003800000 */
.L_x_4990:
[----:B------:R-:W-:Y:S01]  /*31a30*/  SEL R72, R43, R48, P0 ;  /* 0x000000302b487207 */ /* 0x000fe20000000000 */
[----:B------:R-:W-:Y:S02]  /*31a40*/  IMAD.MOV.U32 R13, RZ, RZ, R52 ;  /* 0x000000ffff0d7224 */ /* 0x000fe400078e0034 */
[----:B------:R-:W-:-:S07]  /*31a50*/  IMAD.MOV.U32 R57, RZ, RZ, R14 ;  /* 0x000000ffff397224 */ /* 0x000fce00078e000e */
[----:B------:R-:W-:Y:S05]  /*31a60*/  WARPSYNC.COLLECTIVE R15, `(.L_x_4991) ;  /* 0x000000000f087348 */ /* 0x000fea0003c00000 */
[----:B------:R0:W1:Y:S02]  /*31a70*/  SHFL.IDX P6, R14, R13, R12, R11 ;  /* 0x0000000c0d0e7389 */ /* 0x00006400000c000b */
[----:B01----:R-:W-:Y:S01]  /*31a80*/  ENDCOLLECTIVE ;  /* 0x000000000000791b */ /* 0x003fe20003800000 */
.L_x_4991:
[----:B------:R-:W-:Y:S02]  /*31a90*/  IMAD.MOV.U32 R13, RZ, RZ, R47 ;  /* 0x000000ffff0d7224 */ /* 0x000fe400078e002f */
[----:B------:R-:W-:Y:S02]  /*31aa0*/  IMAD.MOV.U32 R12, RZ, RZ, R70 ;  /* 0x000000ffff0c7224 */ /* 0x000fe400078e0046 */
[----:B------:R-:W-:-:S07]  /*31ab0*/  IMAD.MOV.U32 R52, RZ, RZ, R14 ;  /* 0x000000ffff347224 */ /* 0x000fce00078e000e */
[----:B------:R-:W-:Y:S05]  /*31ac0*/  WARPSYNC.COLLECTIVE R15, `(.L_x_4992) ;  /* 0x000000000f087348 */ /* 0x000fea0003c00000 */
[----:B------:R0:W1:Y:S02]  /*31ad0*/  SHFL.IDX P6, R14, R13, R12, R11 ;  /* 0x0000000c0d0e7389 */ /* 0x00006400000c000b */
[----:B01----:R-:W-:Y:S01]  /*31ae0*/  ENDCOLLECTIVE ;  /* 0x000000000000791b */ /* 0x003fe20003800000 */
.L_x_4992:
[----:B------:R-:W-:Y:S02]  /*31af0*/  IMAD.MOV.U32 R13, RZ, RZ, R45 ;  /* 0x000000ffff0d7224 */ /* 0x000fe400078e002d */
[----:B------:R-:W-:-:S07]  /*31b00*/  IMAD.MOV.U32 R47, RZ, RZ, R14 ;  /* 0x000000ffff2f7224 */ /* 0x000fce00078e000e */
[----:B------:R-:W-:Y:S05]  /*31b10*/  WARPSYNC.COLLECTIVE R15, `(.L_x_4993) ;  /* 0x000000000f087348 */ /* 0x000fea0003c00000 */
[----:B------:R0:W1:Y:S02]  /*31b20*/  SHFL.IDX P6, R14, R13, R12, R11 ;  /* 0x0000000c0d0e7389 */ /* 0x00006400000c000b */
[----:B01----:R-:W-:Y:S01]  /*31b30*/  ENDCOLLECTIVE ;  /* 0x000000000000791b */ /* 0x003fe20003800000 */
.L_x_4993:
        /* <DEDUP_REMOVED lines=9> */
.L_x_4994:
[----:B------:R-:W-:Y:S01]  /*31bd0*/  SEL R76, R45, R52, P0 ;  /* 0x000000342d4c7207 */ /* 0x000fe20000000000 */
[----:B------:R-:W-:Y:S02]  /*31be0*/  IMAD.MOV.U32 R13, RZ, RZ, R56 ;  /* 0x000000ffff0d7224 */ /* 0x000fe400078e0038 */
[----:B------:R-:W-:-:S07]  /*31bf0*/  IMAD.MOV.U32 R125, RZ, RZ, R14 ;  /* 0x000000ffff7d7224 */ /* 0x000fce00078e000e */
[----:B------:R-:W-:Y:S05]  /*31c00*/  WARPSYNC.COLLECTIVE R15, `(.L_x_4995) ;  /* 0x000000000f087348 */ /* 0x000fea0003c00000 */
[----:B------:R0:W1:Y:S02]  /*31c10*/  SHFL.IDX P6, R14, R13, R12, R11 ;  /* 0x0000000c0d0e7389 */ /* 0x00006400000c000b */
[----:B01----:R-:W-:Y:S01]  /*31c20*/  ENDCOLLECTIVE ;  /* 0x000000000000791b */ /* 0x003fe20003800000 */
.L_x_4995:
[----:B------:R-:W-:Y:S02]  /*31c30*/  IMAD.MOV.U32 R13, RZ, RZ, R53 ;  /* 0x000000ffff0d7224 */ /* 0x000fe400078e0035 */
[----:B------:R-:W-:Y:S02]  /*31c40*/  IMAD.MOV.U32 R12, RZ, RZ, R70 ;  /* 0x000000ffff0c7224 */ /* 0x000fe400078e0046 */
[----:B------:R-:W-:-:S07]  /*31c50*/  IMAD.MOV.U32 R127, RZ, RZ, R14 ;  /* 0x000000ffff7f7224 */ /* 0x000fce00078e000e */
[----:B------:R-:W-:Y:S05]  /*31c60*/  WARPSYNC.COLLECTIVE R15, `(.L_x_4996) ;  /* 0x000000000f087348 */ /* 0x000fea0003c00000 */
[----:B------:R0:W1:Y:S02]  /*31c70*/  SHFL.IDX P6, R14, R13, R12, R11 ;  /* 0x0000000c0d0e7389 */ /* 0x00006400000c000b */
[----:B01----:R-:W-:Y:S01]  /*31c80*/  ENDCOLLECTIVE ;  /* 0x000000000000791b */ /* 0x003fe20003800000 */
.L_x_4996:
[----:B------:R-:W-:Y:S02]  /*31c90*/  IMAD.MOV.U32 R13, RZ, RZ, R49 ;  /* 0x000000ffff0d7224 */ /* 0x000fe400078e0031 */
[----:B------:R-:W-:-:S07]  /*31ca0*/  IMAD.MOV.U32 R53, RZ, RZ, R14 ;  /* 0x000000ffff357224 */ /* 0x000fce00078e000e */
[----:B------:R-:W-:Y:S05]  /*31cb0*/  WARPSYNC.COLLECTIVE R15, `(.L_x_4997) ;  /* 0x000000000f087348 */ /* 0x000fea0003c00000 */
[----:B------:R0:W1:Y:S02]  /*31cc0*/  SHFL.IDX P6, R14, R13, R12, R11 ;  /* 0x0000000c0d0e7389 */ /* 0x00006400000c000b */
[----:B01----:R-:W-:Y:S01]  /*31cd0*/  ENDCOLLECTIVE ;  /* 0x000000000000791b */ /* 0x003fe20003800000 */
.L_x_4997:
        /* <DEDUP_REMOVED lines=9> */
.L_x_4998:
[----:B------:R-:W-:Y:S02]  /*31d70*/  SEL R126, R127, R49, P0 ;  /* 0x000000317f7e7207 */ /* 0x000fe40000000000 */
[----:B------:R-:W-:Y:S01]  /*31d80*/  SEL R127, R49, R127, P0 ;  /* 0x0000007f317f7207 */ /* 0x000fe20000000000 */
[----:B------:R-:W-:Y:S01]  /*31d90*/  IMAD.MOV.U32 R13, RZ, RZ, R65 ;  /* 0x000000ffff0d7224 */ /* 0x000fe200078e0041 */
[----:B------:R-:W-:Y:S01]  /*31da0*/  SEL R65, R50, R42, P0 ;  /* 0x0000002a32417207 */ /* 0x000fe20000000000 */
[----:B------:R-:W-:-:S07]  /*31db0*/  IMAD.MOV.U32 R129, RZ, RZ, R14 ;  /* 0x000000ffff817224 */ /* 0x000fce00078e000e */
[----:B------:R-:W-:Y:S05]  /*31dc0*/  WARPSYNC.COLLECTIVE R15, `(.L_x_4999) ;  /* 0x000000000f087348 */ /* 0x000fea0003c00000 */
[----:B------:R0:W1:Y:S02]  /*31dd0*/  SHFL.IDX P6, R14, R13, R12, R11 ;  /* 0x0000000c0d0e7389 */ /* 0x00006400000c000b */
[----:B01----:R-:W-:Y:S01]  /*31de0*/  ENDCOLLECTIVE ;  /* 0x000000000000791b */ /* 0x003fe20003800000 */
.L_x_4999:
        /* <DEDUP_REMOVED lines=8> */
.L_x_5000:
[----:B------:R-:W-:Y:S02]  /*31e70*/  IMAD.MOV.U32 R13, RZ, RZ, R58 ;  /* 0x000000ffff0d7224 */ /* 0x000fe400078e003a */
[----:B------:R-:W-:-:S07]  /*31e80*/  IMAD.MOV.U32 R56, RZ, RZ, R14 ;  /* 0x000000ffff387224 */ /* 0x000fce00078e000e */
[----:B------:R-:W-:Y:S05]  /*31e90*/  WARPSYNC.COLLECTIVE R15, `(.L_x_5001) ;  /* 0x000000000f087348 */ /* 0x000fea0003c00000 */
[----:B------:R0:W1:Y:S02]  /*31ea0*/  SHFL.IDX P6, R14, R13, R12, R11 ;  /* 0x0000000c0d0e7389 */ /* 0x00006400000c000b */
[----:B01----:R-:W-:Y:S01]  /*31eb0*/  ENDCOLLECTIVE ;  /* 0x000000000000791b */ /* 0x003fe20003800000 */
.L_x_5001:
        /* <DEDUP_REMOVED lines=9> */
.L_x_5002:
[----:B------:R-:W-:Y:S02]  /*31f50*/  SEL R130, R131, R58, P0 ;  /* 0x0000003a83827207 */ /* 0x000fe40000000000 */
[----:B------:R-:W-:Y:S01]  /*31f60*/  SEL R131, R58, R131, P0 ;  /* 0x000000833a837207 */ /* 0x000fe20000000000 */
[----:B------:R-:W-:Y:S02]  /*31f70*/  IMAD.MOV.U32 R13, RZ, RZ, R147 ;  /* 0x000000ffff0d7224 */ /* 0x000fe400078e0093 */
[----:B------:R-:W-:-:S07]  /*31f80*/  IMAD.MOV.U32 R46, RZ, RZ, R14 ;  /* 0x000000ffff2e7224 */ /* 0x000fce00078e000e */
[----:B------:R-:W-:Y:S05]  /*31f90*/  WARPSYNC.COLLECTIVE R15, `(.L_x_5003) ;  /* 0x000000000f087348 */ /* 0x000fea0003c00000 */
[----:B------:R0:W1:Y:S02]  /*31fa0*/  SHFL.IDX P6, R14, R13, R12, R11 ;  /* 0x0000000c0d0e7389 */ /* 0x00006400000c000b */
[----:B01----:R-:W-:Y:S01]  /*31fb0*/  ENDCOLLECTIVE ;  /* 0x000000000000791b */ /* 0x003fe20003800000 */
.L_x_5003:
        /* <DEDUP_REMOVED lines=8> */
.L_x_5004:
[----:B------:R-:W-:Y:S02]  /*32040*/  IMAD.MOV.U32 R13, RZ, RZ, R148 ;  /* 0x000000ffff0d7224 */ /* 0x000fe400078e0094 */
[----:B------:R-:W-:-:S07]  /*32050*/  IMAD.MOV.U32 R40, RZ, RZ, R14 ;  /* 0x000000ffff287224 */ /* 0x000fce00078e000e */
[----:B------:R-:W-:Y:S05]  /*32060*/  WARPSYNC.COLLECTIVE R15, `(.L_x_5005) ;  /* 0x000000000f087348 */ /* 0x000fea0003c00000 */
[----:B------:R0:W1:Y:S02]  /*32070*/  SHFL.IDX P6, R14, R13, R12, R11 ;  /* 0x0000000c0d0e7389 */ /* 0x00006400000c000b */
[----:B01----:R-:W-:Y:S01]  /*32080*/  ENDCOLLECTIVE ;  /* 0x000000000000791b */ /* 0x003fe20003800000 */
.L_x_5005:
[----:B------:R-:W-:Y:S01]  /*32090*/  IMAD.MOV.U32 R11, RZ, RZ, RZ ;  /* 0x000000ffff0b7224 */ /* 0x000fe200078e00ff */
[----:B------:R-:W-:Y:S06]  /*320a0*/  BRA `(.L_x_5006) ;  /* 0xfffffefc00707947 */ /* 0x000fec000383ffff */
.L_x_4700:
[----:B------:R-:W-:Y:S02]  /*320b0*/  IMAD.MOV.U32 R13, RZ, RZ, R3 ;  /* 0x000000ffff0d7224 */ /* 0x000fe400078e0003 */
[----:B------:R-:W-:Y:S02]  /*320c0*/  IMAD.MOV.U32 R12, RZ, RZ, RZ ;  /* 0x000000ffff0c7224 */ /* 0x000fe400078e00ff */
[----:B------:R-:W-:Y:S02]  /*320d0*/  IMAD.MOV.U32 R11, RZ, RZ, 0x181f ;  /* 0x0000181fff0b7424 */ /* 0x000fe400078e00ff */
[----:B------:R-:W-:-:S07]  /*320e0*/  IMAD.MOV.U32 R15, RZ, RZ, -0x1 ;  /* 0xffffffffff0f7424 */ /* 0x000fce00078e00ff */
[----:B-----5:R-:W-:Y:S05]  /*320f0*/  WARPSYNC.COLLECTIVE R15, `(.L_x_5007) ;  /* 0x000000000f087348 */ /* 0x020fea0003c00000 */
[----:B------:R0:W1:Y:S02]  /*32100*/  SHFL.IDX P6, R14, R13, R12, R11 ;  /* 0x0000000c0d0e7389 */ /* 0x00006400000c000b */
[----:B01---5:R-:W-:Y:S01]  /*32110*/  ENDCOLLECTIVE ;  /* 0x000000000000791b */ /* 0x023fe20003800000 */
.L_x_5007:
[----:B------:R-:W-:Y:S02]  /*32120*/  IMAD.MOV.U32 R13, RZ, RZ, R2 ;  /* 0x000000ffff0d7224 */ /* 0x000fe400078e0002 */
[----:B------:R-:W-:-:S07]  /*32130*/  IMAD.MOV.U32 R0, RZ, RZ, R14 ;  /* 0x000000ffff007224 */ /* 0x000fce00078e000e */
[----:B------:R-:W-:Y:S05]  /*32140*/  WARPSYNC.COLLECTIVE R15, `(.L_x_5008) ;  /* 0x000000000f087348 */ /* 0x000fea0003c00000 */
[----:B------:R0:W1:Y:S02]  /*32150*/  SHFL.IDX P6, R14, R13, R12, R11 ;  /* 0x0000000c0d0e7389 */ /* 0x00006400000c000b */
[----:B01----:R-:W-:Y:S01]  /*32160*/  ENDCOLLECTIVE ;  /* 0x000000000000791b */ /* 0x003fe20003800000 */
.L_x_5008:
[----:B------:R-:W-:Y:S05]  /*32170*/  BRA `(.L_x_5009) ;  /* 0xffffff0c00b07947 */ /* 0x000fea000383ffff */
.L_x_4703:
[----:B------:R-:W-:Y:S01]  /*32180*/  BSSY B1, `(.L_x_5010) ;  /* 0x0000008000017945 */ /* 0x000fe20003800000 */
[----:B---3--:R-:W-:Y:S02]  /*32190*/  IMAD.MOV.U32 R13, RZ, RZ, R3 ;  /* 0x000000ffff0d7224 */ /* 0x008fe400078e0003 */
[----:B------:R-:W-:Y:S02]  /*321a0*/  IMAD.MOV.U32 R12, RZ, RZ, 0x1 ;  /* 0x00000001ff0c7424 */ /* 0x000fe400078e00ff */
[----:B------:R-:W-:Y:S02]  /*321b0*/  IMAD.MOV.U32 R11, RZ, RZ, 0x181f ;  /* 0x0000181fff0b7424 */ /* 0x000fe400078e00ff */
[----:B------:R-:W-:-:S07]  /*321c0*/  IMAD.MOV.U32 R15, RZ, RZ, -0x1 ;  /* 0xffffffffff0f7424 */ /* 0x000fce00078e00ff */
[----:B012--5:R-:W-:Y:S05]  /*321d0*/  WARPSYNC.COLLECTIVE R15, `(.L_x_5011) ;  /* 0x000000000f087348 */ /* 0x027fea0003c00000 */
[----:B--2---:R2:W3:Y:S02]  /*321e0*/  SHFL.IDX P6, R14, R13, R12, R11 ;  /* 0x0000000c0d0e7389 */ /* 0x0044e400000c000b */
[----:B0123-5:R-:W-:Y:S01]  /*321f0*/  ENDCOLLECTIVE ;  /* 0x000000000000791b */ /* 0x02ffe20003800000 */
.L_x_5011:
[----:B------:R-:W-:Y:S05]  /*32200*/  BSYNC B1 ;  /* 0x0000000000017941 */ /* 0x000fea0003800000 */
.L_x_5010:
        /* <DEDUP_REMOVED lines=8> */
.L_x_5012:
[----:B------:R-:W-:Y:S05]  /*32290*/  BRA `(.L_x_5013) ;  /* 0xffffff0c00c07947 */ /* 0x000fea000383ffff */
.L_x_4706:
        /* <DEDUP_REMOVED lines=8> */
.L_x_5015:
[----:B------:R-:W-:Y:S05]  /*32320*/  BSYNC B1 ;  /* 0x0000000000017941 */ /* 0x000fea0003800000 */
.L_x_5014:
        /* <DEDUP_REMOVED lines=8> */
.L_x_5016:
[----:B------:R-:W-:Y:S05]  /*323b0*/  BRA `(.L_x_5017) ;  /* 0xffffff0c00d07947 */ /* 0x000fea000383ffff */
.L_x_4709:
        /* <DEDUP_REMOVED lines=8> */
.L_x_5019:
[----:B------:R-:W-:Y:S05]  /*32440*/  BSYNC B1 ;  /* 0x0000000000017941 */ /* 0x000fea0003800000 */
.L_x_5018:
        /* <DEDUP_REMOVED lines=8> */
.L_x_5020:
[----:B------:R-:W-:Y:S05]  /*324d0*/  BRA `(.L_x_5021) ;  /* 0xffffff0c00e07947 */ /* 0x000fea000383ffff */
.L_x_4711:
[----:B------:R-:W-:Y:S02]  /*324e0*/  IMAD.MOV.U32 R13, RZ, RZ, R45 ;  /* 0x000000ffff0d7224 */ /* 0x000fe400078e002d */
[----:B------:R-:W-:Y:S02]  /*324f0*/  IMAD.MOV.U32 R12, RZ, RZ, RZ ;  /* 0x000000ffff0c7224 */ /* 0x000fe400078e00ff */
[----:B------:R-:W-:Y:S02]  /*32500*/  IMAD.MOV.U32 R11, RZ, RZ, 0x1c1f ;  /* 0x00001c1fff0b7424 */ /* 0x000fe400078e00ff */
[----:B------:R-:W-:-:S07]  /*32510*/  IMAD.MOV.U32 R15, RZ, RZ, -0x1 ;  /* 0xffffffffff0f7424 */ /* 0x000fce00078e00ff */
[----:B------:R-:W-:Y:S05]  /*32520*/  WARPSYNC.COLLECTIVE R15, `(.L_x_5022) ;  /* 0x000000000f087348 */ /* 0x000fea0003c00000 */
[----:B------:R0:W1:Y:S02]  /*32530*/  SHFL.IDX P6, R14, R13, R12, R11 ;  /* 0x0000000c0d0e7389 */ /* 0x00006400000c000b */
[----:B01----:R-:W-:Y:S01]  /*32540*/  ENDCOLLECTIVE ;  /* 0x000000000000791b */ /* 0x003fe20003800000 */
.L_x_5022:
[----:B------:R-:W-:Y:S02]  /*32550*/  IMAD.MOV.U32 R13, RZ, RZ, R44 ;  /* 0x000000ffff0d7224 */ /* 0x000fe400078e002c */
[----:B------:R-:W-:-:S07]  /*32560*/  IMAD.MOV.U32 R46, RZ, RZ, R14 ;  /* 0x000000ffff2e7224 */ /* 0x000fce00078e000e */
[----:B------:R-:W-:Y:S05]  /*32570*/  WARPSYNC.COLLECTIVE R15, `(.L_x_5023) ;  /* 0x000000000f087348 */ /* 0x000fea0003c00000 */
[----:B------:R0:W1:Y:S02]  /*32580*/  SHFL.IDX P6, R14, R13, R12, R11 ;  /* 0x0000000c0d0e7389 */ /* 0x00006400000c000b */
[----:B01----:R-:W-:Y:S01]  /*32590*/  ENDCOLLECTIVE ;  /* 0x000000000000791b */ /* 0x003fe20003800000 */
.L_x_5023:
[----:B------:R-:W-:Y:S01]  /*325a0*/  IMAD.MOV.U32 R47, RZ, RZ, R14 ;  /* 0x000000ffff2f7224 */ /* 0x000fe200078e000e */
[----:B------:R-:W-:Y:S06]  /*325b0*/  BRA `(.L_x_5024) ;  /* 0xffffff1000a87947 */ /* 0x000fec000383ffff */
.L_x_4714:
[----:B------:R-:W-:Y:S01]  /*325c0*/  BSSY B1, `(.L_x_5025) ;  /* 0x0000008000017945 */ /* 0x000fe20003800000 */
[----:B------:R-:W-:Y:S02]  /*325d0*/  IMAD.MOV.U32 R13, RZ, RZ, R45 ;  /* 0x000000ffff0d7224 */ /* 0x000fe400078e002d */
[----:B------:R-:W-:Y:S02]  /*325e0*/  IMAD.MOV.U32 R12, RZ, RZ, 0x1 ;  /* 0x00000001ff0c7424 */ /* 0x000fe400078e00ff */
[----:B---3--:R-:W-:Y:S02]  /*325f0*/  IMAD.MOV.U32 R11, RZ, RZ, 0x1c1f ;  /* 0x00001c1fff0b7424 */ /* 0x008fe400078e00ff */
[----:B------:R-:W-:-:S07]  /*32600*/  IMAD.MOV.U32 R15, RZ, RZ, -0x1 ;  /* 0xffffffffff0f7424 */ /* 0x000fce00078e00ff */
[----:B012---:R-:W-:Y:S05]  /*32610*/  WARPSYNC.COLLECTIVE R15, `(.L_x_5026) ;  /* 0x000000000f087348 */ /* 0x007fea0003c00000 */
[----:B------:R3:W4:Y:S02]  /*32620*/  SHFL.IDX P6, R14, R13, R12, R11 ;  /* 0x0000000c0d0e7389 */ /* 0x00072400000c000b */
[----:B01234-:R-:W-:Y:S01]  /*32630*/  ENDCOLLECTIVE ;  /* 0x000000000000791b */ /* 0x01ffe20003800000 */
.L_x_5026:
[----:B------:R-:W-:Y:S05]  /*32640*/  BSYNC B1 ;  /* 0x0000000000017941 */ /* 0x000fea0003800000 */
.L_x_5025:
        /* <DEDUP_REMOVED lines=8> */
.L_x_5027:
[----:B------:R-:W-:Y:S05]  /*326d0*/  BRA `(.L_x_5028) ;  /* 0xffffff1c007c7947 */ /* 0x000fea000383ffff */
.L_x_4718:
[----:B------:R-:W-:Y:S02]  /*326e0*/  IMAD.MOV.U32 R13, RZ, RZ, R3 ;  /* 0x000000ffff0d7224 */ /* 0x000fe400078e0003 */
[----:B------:R-:W-:Y:S02]  /*326f0*/  IMAD.MOV.U32 R12, RZ, RZ, RZ ;  /* 0x000000ffff0c7224 */ /* 0x000fe400078e00ff */
[----:B------:R-:W-:Y:S02]  /*32700*/  IMAD.MOV.U32 R11, RZ, RZ, 0x181f ;  /* 0x0000181fff0b7424 */ /* 0x000fe400078e00ff */
[----:B------:R-:W-:-:S07]  /*32710*/  IMAD.MOV.U32 R15, RZ, RZ, -0x1 ;  /* 0xffffffffff0f7424 */ /* 0x000fce00078e00ff */
[----:B--2--5:R-:W-:Y:S05]  /*32720*/  WARPSYNC.COLLECTIVE R15, `(.L_x_5029) ;  /* 0x000000000f087348 */ /* 0x024fea0003c00000 */
[----:B------:R0:W1:Y:S02]  /*32730*/  SHFL.IDX P6, R14, R13, R12, R11 ;  /* 0x0000000c0d0e7389 */ /* 0x00006400000c000b */
[----:B012--5:R-:W-:Y:S01]  /*32740*/  ENDCOLLECTIVE ;  /* 0x000000000000791b */ /* 0x027fe20003800000 */
.L_x_5029:
[----:B------:R-:W-:Y:S02]  /*32750*/  IMAD.MOV.U32 R13, RZ, RZ, R2 ;  /* 0x000000ffff0d7224 */ /* 0x000fe400078e0002 */
[----:B------:R-:W-:-:S07]  /*32760*/  IMAD.MOV.U32 R0, RZ, RZ, R14 ;  /* 0x000000ffff007224 */ /* 0x000fce00078e000e */
[----:B------:R-:W-:Y:S05]  /*32770*/  WARPSYNC.COLLECTIVE R15, `(.L_x_5030) ;  /* 0x000000000f087348 */ /* 0x000fea0003c00000 */
[----:B------:R0:W1:Y:S02]  /*32780*/  SHFL.IDX P6, R14, R13, R12, R11 ;  /* 0x0000000c0d0e7389 */ /* 0x00006400000c000b */
[----:B01----:R-:W-:Y:S01]  /*32790*/  ENDCOLLECTIVE ;  /* 0x000000000000791b */ /* 0x003fe20003800000 */
.L_x_5030:
[----:B------:R-:W-:Y:S05]  /*327a0*/  BRA `(.L_x_5031) ;  /* 0xffffff3000347947 */ /* 0x000fea000383ffff */
.L_x_4721:
[----:B------:R-:W-:Y:S01]  /*327b0*/  BSSY B1, `(.L_x_5032) ;  /* 0x0000008000017945 */ /* 0x000fe20003800000 */
[----:B----4-:R-:W-:Y:S02]  /*327c0*/  IMAD.MOV.U32 R13, RZ, RZ, R3 ;  /* 0x000000ffff0d7224 */ /* 0x010fe400078e0003 */
[----:B------:R-:W-:Y:S02]  /*327d0*/  IMAD.MOV.U32 R12, RZ, RZ, 0x1 ;  /* 0x00000001ff0c7424 */ /* 0x000fe400078e00ff */
[----:B------:R-:W-:Y:S02]  /*327e0*/  IMAD.MOV.U32 R11, RZ, RZ, 0x181f ;  /* 0x0000181fff0b7424 */ /* 0x000fe400078e00ff */
[----:B------:R-:W-:-:S07]  /*327f0*/  IMAD.MOV.U32 R15, RZ, RZ, -0x1 ;  /* 0xffffffffff0f7424 */ /* 0x000fce00078e00ff */
[----:B0123--:R-:W-:Y:S05]  /*32800*/  WARPSYNC.COLLECTIVE R15, `(.L_x_5033) ;  /* 0x000000000f087348 */ /* 0x00ffea0003c00000 */
[----:B---3--:R3:W4:Y:S02]  /*32810*/  SHFL.IDX P6, R14, R13, R12, R11 ;  /* 0x0000000c0d0e7389 */ /* 0x00872400000c000b */
[----:B01234-:R-:W-:Y:S01]  /*32820*/  ENDCOLLECTIVE ;  /* 0x000000000000791b */ /* 0x01ffe20003800000 */
.L_x_5033:
[----:B------:R-:W-:Y:S05]  /*32830*/  BSYNC B1 ;  /* 0x0000000000017941 */ /* 0x000fea0003800000 */
.L_x_5032:
        /* <DEDUP_REMOVED lines=8> */
.L_x_5034:
[----:B------:R-:W-:Y:S05]  /*328c0*/  BRA `(.L_x_5035) ;  /* 0xffffff3000487947 */ /* 0x000fea000383ffff */
.L_x_4724:
        /* <DEDUP_REMOVED lines=8> */
.L_x_5037:
[----:B------:R-:W-:Y:S05]  /*32950*/  BSYNC B1 ;  /* 0x0000000000017941 */ /* 0x000fea0003800000 */
.L_x_5036:
        /* <DEDUP_REMOVED lines=8> */
.L_x_5038:
[----:B------:R-:W-:Y:S05]  /*329e0*/  BRA `(.L_x_5039) ;  /* 0xffffff3000587947 */ /* 0x000fea000383ffff */
.L_x_4727:
[----:B------:R-:W-:Y:S01]  /*329f0*/  BSSY B1, `(.L_x_5040) ;  /* 0x0000008000017945 */ /* 0x000fe20003800000 */
[----:B0-----:R-:W-:Y:S02]  /*32a00*/  IMAD.MOV.U32 R13, RZ, RZ, R3 ;  /* 0x000000ffff0d7224 */ /* 0x001fe400078e0003 */
[----:B------:R-:W-:Y:S02]  /*32a10*/  IMAD.MOV.U32 R12, RZ, RZ, 0x3 ;  /* 0x00000003ff0c7424 */ /* 0x000fe400078e00ff */
[----:B------:R-:W-:Y:S02]  /*32a20*/  IMAD.MOV.U32 R11, RZ, RZ, 0x181f ;  /* 0x0000181fff0b7424 */ /* 0x000fe400078e00ff */
[----:B------:R-:W-:-:S07]  /*32a30*/  IMAD.MOV.U32 R15, RZ, RZ, -0x1 ;  /* 0xffffffffff0f7424 */ /* 0x000fce00078e00ff */
[----:B-1234-:R-:W-:Y:S05]  /*32a40*/  WARPSYNC.COLLECTIVE R15, `(.L_x_5041) ;  /* 0x000000000f087348 */ /* 0x01efea0003c00000 */
[----:B----4-:R0:W4:Y:S02]  /*32a50*/  SHFL.IDX P6, R14, R13, R12, R11 ;  /* 0x0000000c0d0e7389 */ /* 0x01012400000c000b */
[----:B01234-:R-:W-:Y:S01]  /*32a60*/  ENDCOLLECTIVE ;  /* 0x000000000000791b */ /* 0x01ffe20003800000 */
.L_x_5041:
[----:B------:R-:W-:Y:S05]  /*32a70*/  BSYNC B1 ;  /* 0x0000000000017941 */ /* 0x000fea0003800000 */
.L_x_5040:
        /* <DEDUP_REMOVED lines=8> */
.L_x_5042:
[----:B------:R-:W-:Y:S05]  /*32b00*/  BRA `(.L_x_5043) ;  /* 0xffffff3000687947 */ /* 0x000fea000383ffff */
.L_x_4754:
        /* <DEDUP_REMOVED lines=11> */
.L_x_5045:
[----:B------:R-:W-:Y:S05]  /*32bc0*/  BSYNC B1 ;  /* 0x0000000000017941 */ /* 0x000fea0003800000 */
.L_x_5044:
[----:B------:R-:W-:Y:S05]  /*32bd0*/  BRA `(.L_x_5046) ;  /* 0xffffff5400147947 */ /* 0x000fea000383ffff */
.L_x_4756:
[----:B------:R-:W-:Y:S01]  /*32be0*/  BSSY B1, `(.L_x_5047) ;  /* 0x0000006000017945 */ /* 0x000fe20003800000 */
[----:B0-----:R-:W-:-:S07]  /*32bf0*/  IMAD.MOV.U32 R15, RZ, RZ, -0x1 ;  /* 0xffffffffff0f7424 */ /* 0x001fce00078e00ff */
[----:B-1----:R-:W-:Y:S05]  /*32c00*/  WARPSYNC.COLLECTIVE R15, `(.L_x_5048) ;  /* 0x000000000f0c7348 */ /* 0x002fea0003c00000 */
[----:B------:R-:W-:Y:S02]  /*32c10*/  ELECT P6, UR62, PT ;  /* 0x00000000003e782f */ /* 0x000fe400038c0000 */
[----:B------:R-:W-:Y:S01]  /*32c20*/  MOV R14, UR62 ;  /* 0x0000003e000e7c02 */ /* 0x000fe20008000f00 */
[----:B-1----:R-:W-:Y:S10]  /*32c30*/  ENDCOLLECTIVE ;  /* 0x000000000000791b */ /* 0x002ff40003800000 */
.L_x_5048:
[----:B------:R-:W-:Y:S05]  /*32c40*/  BSYNC B1 ;  /* 0x0000000000017941 */ /* 0x000fea0003800000 */
.L_x_5047:
[----:B------:R-:W-:Y:S05]  /*32c50*/  BRA `(.L_x_4755) ;  /* 0xffffff54000c7947 */ /* 0x000fea000383ffff */
.L_x_4758:
[----:B-1----:R1:W2:Y:S02]  /*32c60*/  SYNCS.PHASECHK.TRANS64.TRYWAIT P0, [R18+URZ+0x2a820], R5 ;  /* 0x02a82005120075a7 */ /* 0x0022a4000800017f */
[----:B--2---:R-:W-:Y:S05]  /*32c70*/  @!P0 NANOSLEEP.SYNCS 0x989680 ;  /* 0x009896800000895d */ /* 0x004fea0003900000 */
[----:B------:R-:W2:Y:S02]  /*32c80*/  @!P0 SYNCS.PHASECHK.TRANS64 P0, [R18+URZ+0x2a820], R5 ;  /* 0x02a82005120085a7 */ /* 0x000ea4000800007f */
[----:B--2---:R-:W-:Y:S05]  /*32c90*/  @!P0 BRA `(.L_x_4758) ;  /* 0xfffffffc00f08947 */ /* 0x004fea000383ffff */
[----:B------:R-:W-:Y:S05]  /*32ca0*/  BRA `(.L_x_5049) ;  /* 0xffffff54001c7947 */ /* 0x000fea000383ffff */
.L_x_4762:
[----:B--2---:R2:W3:Y:S02]  /*32cb0*/  SYNCS.PHASECHK.TRANS64.TRYWAIT P0, [R8+URZ+0x2a8a0], R11 ;  /* 0x02a8a00b080075a7 */ /* 0x0044e4000800017f */
[----:B---3--:R-:W-:Y:S05]  /*32cc0*/  @!P0 NANOSLEEP.SYNCS 0x989680 ;  /* 0x009896800000895d */ /* 0x008fea0003900000 */
[----:B------:R-:W3:Y:S02]  /*32cd0*/  @!P0 SYNCS.PHASECHK.TRANS64 P0, [R8+URZ+0x2a8a0], R11 ;  /* 0x02a8a00b080085a7 */ /* 0x000ee4000800007f */
[----:B---3--:R-:W-:Y:S05]  /*32ce0*/  @!P0 BRA `(.L_x_4762) ;  /* 0xfffffffc00f08947 */ /* 0x008fea000383ffff */
[----:B------:R-:W-:Y:S05]  /*32cf0*/  BRA `(.L_x_5050) ;  /* 0xffffff54003c7947 */ /* 0x000fea000383ffff */
.L_x_4769:
[----:B0-----:R0:W1:Y:S02]  /*32d00*/  SYNCS.PHASECHK.TRANS64.TRYWAIT P0, [R8+URZ+0x2a8c0], R11 ;  /* 0x02a8c00b080075a7 */ /* 0x001064000800017f */
[----:B-1----:R-:W-:Y:S05]  /*32d10*/  @!P0 NANOSLEEP.SYNCS 0x989680 ;  /* 0x009896800000895d */ /* 0x002fea0003900000 */
[----:B------:R-:W1:Y:S02]  /*32d20*/  @!P0 SYNCS.PHASECHK.TRANS64 P0, [R8+URZ+0x2a8c0], R11 ;  /* 0x02a8c00b080085a7 */ /* 0x000e64000800007f */
[----:B-1----:R-:W-:Y:S05]  /*32d30*/  @!P0 BRA `(.L_x_4769) ;  /* 0xfffffffc00f08947 */ /* 0x002fea000383ffff */
[----:B------:R-:W-:Y:S05]  /*32d40*/  BRA `(.L_x_5051) ;  /* 0xffffff58003c7947 */ /* 0x000fea000383ffff */
.L_x_4778:
[----:B0-----:R0:W1:Y:S02]  /*32d50*/  SYNCS.PHASECHK.TRANS64.TRYWAIT P1, [R9+URZ+0x2a8a0], R8 ;  /* 0x02a8a008090075a7 */ /* 0x001064000802017f */
[----:B-1----:R-:W-:Y:S05]  /*32d60*/  @!P1 NANOSLEEP.SYNCS 0x989680 ;  /* 0x009896800000995d */ /* 0x002fea0003900000 */
[----:B------:R-:W1:Y:S02]  /*32d70*/  @!P1 SYNCS.PHASECHK.TRANS64 P1, [R9+URZ+0x2a8a0], R8 ;  /* 0x02a8a008090095a7 */ /* 0x000e64000802007f */
[----:B-1----:R-:W-:Y:S05]  /*32d80*/  @!P1 BRA `(.L_x_4778) ;  /* 0xfffffffc00f09947 */ /* 0x002fea000383ffff */
[----:B------:R-:W-:Y:S05]  /*32d90*/  BRA `(.L_x_5052) ;  /* 0xffffff5c008c7947 */ /* 0x000fea000383ffff */
.L_x_4785:
[----:B-1----:R1:W2:Y:S02]  /*32da0*/  SYNCS.PHASECHK.TRANS64.TRYWAIT P1, [R9+URZ+0x2a8c0], R8 ;  /* 0x02a8c008090075a7 */ /* 0x0022a4000802017f */
[----:B--2---:R-:W-:Y:S05]  /*32db0*/  @!P1 NANOSLEEP.SYNCS 0x989680 ;  /* 0x009896800000995d */ /* 0x004fea0003900000 */
[----:B------:R-:W2:Y:S02]  /*32dc0*/  @!P1 SYNCS.PHASECHK.TRANS64 P1, [R9+URZ+0x2a8c0], R8 ;  /* 0x02a8c008090095a7 */ /* 0x000ea4000802007f */
[----:B--2---:R-:W-:Y:S05]  /*32dd0*/  @!P1 BRA `(.L_x_4785) ;  /* 0xfffffffc00f09947 */ /* 0x004fea000383ffff */
[----:B------:R-:W-:Y:S05]  /*32de0*/  BRA `(.L_x_5053) ;  /* 0xffffff6000887947 */ /* 0x000fea000383ffff */
.L_x_4812:
[----:B------:R-:W3:Y:S01]  /*32df0*/  S2R R0, SR_TID.X ;  /* 0x0000000000007919 */ /* 0x000ee20000002100 */
[----:B------:R-:W-:Y:S01]  /*32e00*/  BSSY B0, `(.L_x_5054) ;  /* 0x000000a000007945 */ /* 0x000fe20003800000 */
[----:B------:R-:W-:Y:S02]  /*32e10*/  IMAD.MOV.U32 R12, RZ, RZ, RZ ;  /* 0x000000ffff0c7224 */ /* 0x000fe400078e00ff */
[----:B------:R-:W-:Y:S02]  /*32e20*/  IMAD.MOV.U32 R11, RZ, RZ, 0x1f ;  /* 0x0000001fff0b7424 */ /* 0x000fe400078e00ff */
[----:B0-----:R-:W-:Y:S01]  /*32e30*/  IMAD.MOV.U32 R15, RZ, RZ, -0x1 ;  /* 0xffffffffff0f7424 */ /* 0x001fe200078e00ff */
[----:B---3--:R-:W-:-:S04]  /*32e40*/  SHF.R.U32.HI R0, RZ, 0x5, R0 ;  /* 0x00000005ff007819 */ /* 0x008fc80000011600 */
[----:B------:R-:W-:-:S05]  /*32e50*/  LOP3.LUT R0, R0, 0x3, RZ, 0xc0, !PT ;  /* 0x0000000300007812 */ /* 0x000fca00078ec0ff */
[----:B------:R-:W-:-:S07]  /*32e60*/  IMAD.MOV.U32 R13, RZ, RZ, R0 ;  /* 0x000000ffff0d7224 */ /* 0x000fce00078e0000 */
[----:B-12---:R-:W-:Y:S05]  /*32e70*/  WARPSYNC.COLLECTIVE R15, `(.L_x_5055) ;  /* 0x000000000f087348 */ /* 0x006fea0003c00000 */
[----:B------:R0:W3:Y:S02]  /*32e80*/  SHFL.IDX P6, R14, R13, R12, R11 ;  /* 0x0000000c0d0e7389 */ /* 0x0000e400000c000b */
[----:B0123--:R-:W-:Y:S01]  /*32e90*/  ENDCOLLECTIVE ;  /* 0x000000000000791b */ /* 0x00ffe20003800000 */
.L_x_5055:
[----:B------:R-:W-:Y:S05]  /*32ea0*/  BSYNC B0 ;  /* 0x0000000000007941 */ /* 0x000fea0003800000 */
.L_x_5054:
[----:B------:R-:W-:Y:S05]  /*32eb0*/  BRA `(.L_x_5056) ;  /* 0xffffff7400407947 */ /* 0x000fea000383ffff */
.L_x_4814:
[----:B------:R-:W-:Y:S01]  /*32ec0*/  BSSY B0, `(.L_x_5057) ;  /* 0x0000006000007945 */ /* 0x000fe20003800000 */
[----:B0-----:R-:W-:-:S07]  /*32ed0*/  IMAD.MOV.U32 R15, RZ, RZ, -0x1 ;  /* 0xffffffffff0f7424 */ /* 0x001fce00078e00ff */
[----:B-123--:R-:W-:Y:S05]  /*32ee0*/  WARPSYNC.COLLECTIVE R15, `(.L_x_5058) ;  /* 0x000000000f0c7348 */ /* 0x00efea0003c00000 */
[----:B------:R-:W-:Y:S02]  /*32ef0*/  ELECT P6, UR62, PT ;  /* 0x00000000003e782f */ /* 0x000fe400038c0000 */
[----:B------:R-:W-:Y:S01]  /*32f00*/  MOV R14, UR62 ;  /* 0x0000003e000e7c02 */ /* 0x000fe20008000f00 */
[----:B-123--:R-:W-:Y:S10]  /*32f10*/  ENDCOLLECTIVE ;  /* 0x000000000000791b */ /* 0x00eff40003800000 */
.L_x_5058:
[----:B------:R-:W-:Y:S05]  /*32f20*/  BSYNC B0 ;  /* 0x0000000000007941 */ /* 0x000fea0003800000 */
.L_x_5057:
[----:B------:R-:W-:Y:S05]  /*32f30*/  BRA `(.L_x_5059) ;  /* 0xffffff7400487947 */ /* 0x000fea000383ffff */
.L_x_4816:
[----:B-1----:R1:W2:Y:S02]  /*32f40*/  SYNCS.PHASECHK.TRANS64.TRYWAIT P0, [R0+URZ+0x2a880], R3 ;  /* 0x02a88003000075a7 */ /* 0x0022a4000800017f */
[----:B--2---:R-:W-:Y:S05]  /*32f50*/  @!P0 NANOSLEEP.SYNCS 0x989680 ;  /* 0x009896800000895d */ /* 0x004fea0003900000 */
[----:B------:R-:W2:Y:S02]  /*32f60*/  @!P0 SYNCS.PHASECHK.TRANS64 P0, [R0+URZ+0x2a880], R3 ;  /* 0x02a88003000085a7 */ /* 0x000ea4000800007f */
[----:B--2---:R-:W-:Y:S05]  /*32f70*/  @!P0 BRA `(.L_x_4816) ;  /* 0xfffffffc00f08947 */ /* 0x004fea000383ffff */
[----:B------:R-:W-:Y:S05]  /*32f80*/  BRA `(.L_x_5060) ;  /* 0xffffff7400b87947 */ /* 0x000fea000383ffff */
.L_x_4818:
[----:B--2---:R2:W3:Y:S02]  /*32f90*/  SYNCS.PHASECHK.TRANS64.TRYWAIT P0, [R0+URZ+0x2a840], R3 ;  /* 0x02a84003000075a7 */ /* 0x0044e4000800017f */
[----:B---3--:R-:W-:Y:S05]  /*32fa0*/  @!P0 NANOSLEEP.SYNCS 0x989680 ;  /* 0x009896800000895d */ /* 0x008fea0003900000 */
[----:B------:R-:W3:Y:S02]  /*32fb0*/  @!P0 SYNCS.PHASECHK.TRANS64 P0, [R0+URZ+0x2a840], R3 ;  /* 0x02a84003000085a7 */ /* 0x000ee4000800007f */
[----:B---3--:R-:W-:Y:S05]  /*32fc0*/  @!P0 BRA `(.L_x_4818) ;  /* 0xfffffffc00f08947 */ /* 0x008fea000383ffff */
[----:B------:R-:W-:Y:S05]  /*32fd0*/  BRA `(.L_x_5061) ;  /* 0xffffff7800387947 */ /* 0x000fea000383ffff */
.L_x_4822:
[----:B------:R-:W2:Y:S01]  /*32fe0*/  LDL.LU R11, [R1+0x48] ;  /* 0x00004800010b7983 */ /* 0x000ea20000300800 */
[----:B------:R-:W-:Y:S02]  /*32ff0*/  IMAD.MOV.U32 R5, RZ, RZ, R12 ;  /* 0x000000ffff057224 */ /* 0x000fe400078e000c */
[----:B------:R-:W-:Y:S02]  /*33000*/  IMAD.MOV.U32 R13, RZ, RZ, R3 ;  /* 0x000000ffff0d7224 */ /* 0x000fe400078e0003 */
[----:B------:R-:W-:Y:S02]  /*33010*/  IMAD.MOV.U32 R12, RZ, RZ, RZ ;  /* 0x000000ffff0c7224 */ /* 0x000fe400078e00ff */
[----:B------:R-:W-:Y:S02]  /*33020*/  IMAD.MOV.U32 R15, RZ, RZ, -0x1 ;  /* 0xffffffffff0f7424 */ /* 0x000fe400078e00ff */
        /* <DEDUP_REMOVED lines=8> */
.L_x_5062:
[----:B------:R-:W-:Y:S02]  /*330b0*/  IMAD.MOV.U32 R13, RZ, RZ, R4 ;  /* 0x000000ffff0d7224 */ /* 0x000fe400078e0004 */
[----:B------:R-:W-:-:S07]  /*330c0*/  IMAD.MOV.U32 R6, RZ, RZ, R14 ;  /* 0x000000ffff067224 */ /* 0x000fce00078e000e */
[----:B------:R-:W-:Y:S05]  /*330d0*/  WARPSYNC.COLLECTIVE R15, `(.L_x_5063) ;  /* 0x000000000f087348 */ /* 0x000fea0003c00000 */
[----:B------:R0:W1:Y:S02]  /*330e0*/  SHFL.IDX P6, R14, R13, R12, R11 ;  /* 0x0000000c0d0e7389 */ /* 0x00006400000c000b */
[----:B01----:R-:W-:Y:S01]  /*330f0*/  ENDCOLLECTIVE ;  /* 0x000000000000791b */ /* 0x003fe20003800000 */
.L_x_5063:
[----:B------:R-:W-:Y:S02]  /*33100*/  IMAD.MOV.U32 R13, RZ, RZ, R3 ;  /* 0x000000ffff0d7224 */ /* 0x000fe400078e0003 */
[----:B------:R-:W-:Y:S02]  /*33110*/  IMAD.MOV.U32 R12, RZ, RZ, 0x1 ;  /* 0x00000001ff0c7424 */ /* 0x000fe400078e00ff */
[----:B------:R-:W-:-:S07]  /*33120*/  IMAD.MOV.U32 R7, RZ, RZ, R14 ;  /* 0x000000ffff077224 */ /* 0x000fce00078e000e */
[----:B------:R-:W-:Y:S05]  /*33130*/  WARPSYNC.COLLECTIVE R15, `(.L_x_5064) ;  /* 0x000000000f087348 */ /* 0x000fea0003c00000 */
[----:B------:R0:W1:Y:S02]  /*33140*/  SHFL.IDX P6, R14, R13, R12, R11 ;  /* 0x0000000c0d0e7389 */ /* 0x00006400000c000b */
[----:B01----:R-:W-:Y:S01]  /*33150*/  ENDCOLLECTIVE ;  /* 0x000000000000791b */ /* 0x003fe20003800000 */
.L_x_5064:
        /* <DEDUP_REMOVED lines=17> */
.L_x_5065:
[----:B------:R-:W-:Y:S02]  /*33270*/  IMAD.MOV.U32 R13, RZ, RZ, R3 ;  /* 0x000000ffff0d7224 */ /* 0x000fe400078e0003 */
[----:B------:R-:W-:Y:S02]  /*33280*/  IMAD.MOV.U32 R12, RZ, RZ, 0x2 ;  /* 0x00000002ff0c7424 */ /* 0x000fe400078e00ff */
[----:B------:R-:W-:-:S07]  /*33290*/  IMAD.MOV.U32 R5, RZ, RZ, R14 ;  /* 0x000000ffff057224 */ /* 0x000fce00078e000e */
[----:B------:R-:W-:Y:S05]  /*332a0*/  WARPSYNC.COLLECTIVE R15, `(.L_x_5066) ;  /* 0x000000000f087348 */ /* 0x000fea0003c00000 */
[----:B------:R0:W1:Y:S02]  /*332b0*/  SHFL.IDX P6, R14, R13, R12, R11 ;  /* 0x0000000c0d0e7389 */ /* 0x00006400000c000b */
[----:B01----:R-:W-:Y:S01]  /*332c0*/  ENDCOLLECTIVE ;  /* 0x000000000000791b */ /* 0x003fe20003800000 */
.L_x_5066:
        /* <DEDUP_REMOVED lines=17> */
.L_x_5067:
[----:B------:R-:W-:Y:S02]  /*333e0*/  IMAD.MOV.U32 R13, RZ, RZ, R3 ;  /* 0x000000ffff0d7224 */ /* 0x000fe400078e0003 */
[----:B------:R-:W-:Y:S02]  /*333f0*/  IMAD.MOV.U32 R12, RZ, RZ, 0x3 ;  /* 0x00000003ff0c7424 */ /* 0x000fe400078e00ff */
[----:B------:R-:W-:-:S07]  /*33400*/  IMAD.MOV.U32 R5, RZ, RZ, R14 ;  /* 0x000000ffff057224 */ /* 0x000fce00078e000e */
[----:B------:R-:W-:Y:S05]  /*33410*/  WARPSYNC.COLLECTIVE R15, `(.L_x_5068) ;  /* 0x000000000f087348 */ /* 0x000fea0003c00000 */
[----:B------:R0:W1:Y:S02]  /*33420*/  SHFL.IDX P6, R14, R13, R12, R11 ;  /* 0x0000000c0d0e7389 */ /* 0x00006400000c000b */
[----:B01----:R-:W-:Y:S01]  /*33430*/  ENDCOLLECTIVE ;  /* 0x000000000000791b */ /* 0x003fe20003800000 */
.L_x_5068:
        /* <DEDUP_REMOVED lines=14> */
.L_x_5069:
[----:B------:R-:W-:Y:S01]  /*33520*/  @!PT LDS RZ, [RZ] ;  /* 0x00000000fffff984 */ /* 0x000fe20000000800 */
[----:B------:R-:W-:Y:S01]  /*33530*/  @!PT LDS RZ, [RZ] ;  /* 0x00000000fffff984 */ /* 0x000fe20000000800 */
[----:B------:R-:W-:Y:S01]  /*33540*/  @!PT LDS RZ, [RZ] ;  /* 0x00000000fffff984 */ /* 0x000fe20000000800 */
[----:B------:R0:W-:Y:S01]  /*33550*/  @!P3 LDGSTS.E.BYPASS.LTC128B.128 [R8+0x1d400], desc[UR40][R6.64+0x80], !P2 ;  /* 0x1d4000800608bfae */ /* 0x0001e2000d101d68 */
[----:B------:R-:W-:Y:S01]  /*33560*/  IMAD.MOV.U32 R3, RZ, RZ, R14 ;  /* 0x000000ffff037224 */ /* 0x000fe200078e000e */
[----:B------:R-:W-:Y:S06]  /*33570*/  BRA `(.L_x_5070) ;  /* 0xffffff7c00887947 */ /* 0x000fec000383ffff */
.L_x_4827:
[----:B----4-:R4:W0:Y:S02]  /*33580*/  SYNCS.PHASECHK.TRANS64.TRYWAIT P0, [R18+URZ+0x2a820], R0 ;  /* 0x02a82000120075a7 */ /* 0x010824000800017f */
[----:B0-----:R-:W-:Y:S05]  /*33590*/  @!P0 NANOSLEEP.SYNCS 0x989680 ;  /* 0x009896800000895d */ /* 0x001fea0003900000 */
[----:B------:R-:W0:Y:S02]  /*335a0*/  @!P0 SYNCS.PHASECHK.TRANS64 P0, [R18+URZ+0x2a820], R0 ;  /* 0x02a82000120085a7 */ /* 0x000e24000800007f */
[----:B0-----:R-:W-:Y:S05]  /*335b0*/  @!P0 BRA `(.L_x_4827) ;  /* 0xfffffffc00f08947 */ /* 0x001fea000383ffff */
[----:B------:R-:W-:Y:S05]  /*335c0*/  BRA `(.L_x_5071) ;  /* 0xffffff7c00f87947 */ /* 0x000fea000383ffff */
.L_x_4833:
[----:B0-----:R0:W3:Y:S02]  /*335d0*/  SYNCS.PHASECHK.TRANS64.TRYWAIT P0, [R6+URZ+0x2a880], R5 ;  /* 0x02a88005060075a7 */ /* 0x0010e4000800017f */
[----:B---3--:R-:W-:Y:S05]  /*335e0*/  @!P0 NANOSLEEP.SYNCS 0x989680 ;  /* 0x009896800000895d */ /* 0x008fea0003900000 */
[----:B------:R-:W3:Y:S02]  /*335f0*/  @!P0 SYNCS.PHASECHK.TRANS64 P0, [R6+URZ+0x2a880], R5 ;  /* 0x02a88005060085a7 */ /* 0x000ee4000800007f */
[----:B---3--:R-:W-:Y:S05]  /*33600*/  @!P0 BRA `(.L_x_4833) ;  /* 0xfffffffc00f08947 */ /* 0x008fea000383ffff */
[----:B------:R-:W-:Y:S05]  /*33610*/  BRA `(.L_x_5072) ;  /* 0xffffff8000b47947 */ /* 0x000fea000383ffff */
.L_x_4840:
[----:B--2---:R2:W3:Y:S02]  /*33620*/  SYNCS.PHASECHK.TRANS64.TRYWAIT P0, [R6+URZ+0x2a840], R5 ;  /* 0x02a84005060075a7 */ /* 0x0044e4000800017f */
[----:B---3--:R-:W-:Y:S05]  /*33630*/  @!P0 NANOSLEEP.SYNCS 0x989680 ;  /* 0x009896800000895d */ /* 0x008fea0003900000 */
[----:B------:R-:W3:Y:S02]  /*33640*/  @!P0 SYNCS.PHASECHK.TRANS64 P0, [R6+URZ+0x2a840], R5 ;  /* 0x02a84005060085a7 */ /* 0x000ee4000800007f */
[----:B---3--:R-:W-:Y:S05]  /*33650*/  @!P0 BRA `(.L_x_4840) ;  /* 0xfffffffc00f08947 */ /* 0x008fea000383ffff */
[----:B------:R-:W-:Y:S05]  /*33660*/  BRA `(.L_x_5073) ;  /* 0xffffff8400b47947 */ /* 0x000fea000383ffff */
.L_x_4848:
[----:B---3--:R3:W4:Y:S02]  /*33670*/  SYNCS.PHASECHK.TRANS64.TRYWAIT P0, [R12+URZ+0x2a870], R4 ;  /* 0x02a870040c0075a7 */ /* 0x008724000800017f */
[----:B----4-:R-:W-:Y:S05]  /*33680*/  @!P0 NANOSLEEP.SYNCS 0x989680 ;  /* 0x009896800000895d */ /* 0x010fea0003900000 */
[----:B------:R-:W4:Y:S02]  /*33690*/  @!P0 SYNCS.PHASECHK.TRANS64 P0, [R12+URZ+0x2a870], R4 ;  /* 0x02a870040c0085a7 */ /* 0x000f24000800007f */
[----:B----4-:R-:W-:Y:S05]  /*336a0*/  @!P0 BRA `(.L_x_4848) ;  /* 0xfffffffc00f08947 */ /* 0x010fea000383ffff */
[----:B------:R-:W-:Y:S05]  /*336b0*/  BRA `(.L_x_5074) ;  /* 0xffffff8800c87947 */ /* 0x000fea000383ffff */
.L_x_4850:
[----:B----4-:R4:W0:Y:S02]  /*336c0*/  SYNCS.PHASECHK.TRANS64.TRYWAIT P0, [R12+URZ+0x2a860], R3 ;  /* 0x02a860030c0075a7 */ /* 0x010824000800017f */
[----:B0-----:R-:W-:Y:S05]  /*336d0*/  @!P0 NANOSLEEP.SYNCS 0x989680 ;  /* 0x009896800000895d */ /* 0x001fea0003900000 */
[----:B------:R-:W0:Y:S02]  /*336e0*/  @!P0 SYNCS.PHASECHK.TRANS64 P0, [R12+URZ+0x2a860], R3 ;  /* 0x02a860030c0085a7 */ /* 0x000e24000800007f */
[----:B0-----:R-:W-:Y:S05]  /*336f0*/  @!P0 BRA `(.L_x_4850) ;  /* 0xfffffffc00f08947 */ /* 0x001fea000383ffff */
[----:B------:R-:W-:Y:S05]  /*33700*/  BRA `(.L_x_5075) ;  /* 0xffffff8800d07947 */ /* 0x000fea000383ffff */
.L_x_4857:
[----:B--2---:R2:W3:Y:S02]  /*33710*/  SYNCS.PHASECHK.TRANS64.TRYWAIT P1, [R2+URZ+0x2a870], R0 ;  /* 0x02a87000020075a7 */ /* 0x0044e4000802017f */
[----:B---3--:R-:W-:Y:S05]  /*33720*/  @!P1 NANOSLEEP.SYNCS 0x989680 ;  /* 0x009896800000995d */ /* 0x008fea0003900000 */
[----:B------:R-:W3:Y:S02]  /*33730*/  @!P1 SYNCS.PHASECHK.TRANS64 P1, [R2+URZ+0x2a870], R0 ;  /* 0x02a87000020095a7 */ /* 0x000ee4000802007f */
[----:B---3--:R-:W-:Y:S05]  /*33740*/  @!P1 BRA `(.L_x_4857) ;  /* 0xfffffffc00f09947 */ /* 0x008fea000383ffff */
[----:B------:R-:W-:Y:S05]  /*33750*/  BRA `(.L_x_5076) ;  /* 0xffffff9400487947 */ /* 0x000fea000383ffff */
.L_x_4859:
[----:B--2---:R2:W3:Y:S02]  /*33760*/  SYNCS.PHASECHK.TRANS64.TRYWAIT P1, [R2+URZ+0x2a860], R0 ;  /* 0x02a86000020075a7 */ /* 0x0044e4000802017f */
[----:B---3--:R-:W-:Y:S05]  /*33770*/  @!P1 NANOSLEEP.SYNCS 0x989680 ;  /* 0x009896800000995d */ /* 0x008fea0003900000 */
[----:B------:R-:W3:Y:S02]  /*33780*/  @!P1 SYNCS.PHASECHK.TRANS64 P1, [R2+URZ+0x2a860], R0 ;  /* 0x02a86000020095a7 */ /* 0x000ee4000802007f */
[----:B---3--:R-:W-:Y:S05]  /*33790*/  @!P1 BRA `(.L_x_4859) ;  /* 0xfffffffc00f09947 */ /* 0x008fea000383ffff */
[----:B------:R-:W-:Y:S05]  /*337a0*/  BRA `(.L_x_5077) ;  /* 0xffffff9400507947 */ /* 0x000fea000383ffff */
.L_x_4863:
[----:B------:R-:W2:Y:S01]  /*337b0*/  LDL R2, [R1] ;  /* 0x0000000001027983 */ /* 0x000ea20000100800 */
[----:B------:R-:W-:Y:S01]  /*337c0*/  BSSY B0, `(.L_x_5078) ;  /* 0x0000008000007945 */ /* 0x000fe20003800000 */
[----:B------:R-:W-:Y:S02]  /*337d0*/  IMAD.MOV.U32 R12, RZ, RZ, RZ ;  /* 0x000000ffff0c7224 */ /* 0x000fe400078e00ff */
[----:B------:R-:W-:Y:S02]  /*337e0*/  IMAD.MOV.U32 R11, RZ, RZ, 0x1f ;  /* 0x0000001fff0b7424 */ /* 0x000fe400078e00ff */
[----:B0-----:R-:W-:Y:S02]  /*337f0*/  IMAD.MOV.U32 R15, RZ, RZ, -0x1 ;  /* 0xffffffffff0f7424 */ /* 0x001fe400078e00ff */
[----:B--2---:R-:W-:-:S07]  /*33800*/  IMAD.MOV.U32 R13, RZ, RZ, R2 ;  /* 0x000000ffff0d7224 */ /* 0x004fce00078e0002 */
[----:B-1----:R-:W-:Y:S05]  /*33810*/  WARPSYNC.COLLECTIVE R15, `(.L_x_5079) ;  /* 0x000000000f087348 */ /* 0x002fea0003c00000 */
[----:B------:R0:W2:Y:S02]  /*33820*/  SHFL.IDX P6, R14, R13, R12, R11 ;  /* 0x0000000c0d0e7389 */ /* 0x0000a400000c000b */
[----:B012---:R-:W-:Y:S01]  /*33830*/  ENDCOLLECTIVE ;  /* 0x000000000000791b */ /* 0x007fe20003800000 */
.L_x_5079:
[----:B------:R-:W-:Y:S05]  /*33840*/  BSYNC B0 ;  /* 0x0000000000007941 */ /* 0x000fea0003800000 */
.L_x_5078:
        /* <DEDUP_REMOVED lines=9> */
.L_x_5080:
        /* <DEDUP_REMOVED lines=26> */
.L_x_5081:
        /* <DEDUP_REMOVED lines=8> */
.L_x_5082:
        /* <DEDUP_REMOVED lines=8> */
.L_x_5083:
        /* <DEDUP_REMOVED lines=8> */
.L_x_5084:
        /* <DEDUP_REMOVED lines=8> */
.L_x_5085:
        /* <DEDUP_REMOVED lines=9> */
.L_x_5086:
[----:B------:R-:W-:Y:S01]  /*33d10*/  IMAD.MOV.U32 R8, RZ, RZ, R14 ;  /* 0x000000ffff087224 */ /* 0x000fe200078e000e */
[----:B------:R-:W-:Y:S06]  /*33d20*/  BRA `(.L_x_5087) ;  /* 0xffffff9800ec7947 */ /* 0x000fec000383ffff */
.L_x_4866:
        /* <DEDUP_REMOVED lines=8> */
.L_x_5089:
[----:B------:R-:W-:Y:S05]  /*33db0*/  BSYNC B0 ;  /* 0x0000000000007941 */ /* 0x000fea0003800000 */
.L_x_5088:
        /* <DEDUP_REMOVED lines=10> */
.L_x_5090:
        /* <DEDUP_REMOVED lines=8> */
.L_x_5091:
        /* <DEDUP_REMOVED lines=8> */
.L_x_5092:
        /* <DEDUP_REMOVED lines=8> */
.L_x_5093:
        /* <DEDUP_REMOVED lines=9> */
.L_x_5094:
[----:B------:R-:W-:Y:S01]  /*34070*/  IMAD.MOV.U32 R8, RZ, RZ, R14 ;  /* 0x000000ffff087224 */ /* 0x000fe200078e000e */
[----:B------:R-:W-:Y:S06]  /*34080*/  BRA `(.L_x_5095) ;  /* 0xffffff9800c47947 */ /* 0x000fec000383ffff */
.L_x_4868:
[----:B------:R-:W-:Y:S01]  /*34090*/  BSSY B0, `(.L_x_5096) ;  /* 0x0000006000007945 */ /* 0x000fe20003800000 */
[----:B------:R-:W-:Y:S01]  /*340a0*/  PLOP3.LUT P6, PT, P6, PT, PT, 0x8, 0x0 ;  /* 0x000000000000781c */ /* 0x000fe200037ce170 */
[----:B0-----:R-:W-:-:S12]  /*340b0*/  IMAD.MOV.U32 R15, RZ, RZ, -0x1 ;  /* 0xffffffffff0f7424 */ /* 0x001fd800078e00ff */
[----:B-1----:R-:W-:Y:S05]  /*340c0*/  WARPSYNC.COLLECTIVE R15, `(.L_x_5097) ;  /* 0x000000000f087348 */ /* 0x002fea0003c00000 */
[----:B------:R-:W-:Y:S01]  /*340d0*/  VOTE.ANY R14, PT, P6 ;  /* 0x00000000000e7806 */ /* 0x000fe200030e0100 */
[----:B-1----:R-:W-:Y:S06]  /*340e0*/  ENDCOLLECTIVE ;  /* 0x000000000000791b */ /* 0x002fec0003800000 */
.L_x_5097:
[----:B------:R-:W-:Y:S05]  /*340f0*/  BSYNC B0 ;  /* 0x0000000000007941 */ /* 0x000fea0003800000 */
.L_x_5096:
        /* <DEDUP_REMOVED lines=10> */
.L_x_5098:
[----:B------:R-:W-:Y:S02]  /*341a0*/  IMAD.MOV.U32 R13, RZ, RZ, R6 ;  /* 0x000000ffff0d7224 */ /* 0x000fe400078e0006 */
[----:B------:R-:W-:-:S07]  /*341b0*/  IMAD.MOV.U32 R4, RZ, RZ, R14 ;  /* 0x000000ffff047224 */ /* 0x000fce00078e000e */
[----:B------:R-:W-:Y:S05]  /*341c0*/  WARPSYNC.COLLECTIVE R15, `(.L_x_5099) ;  /* 0x000000000f087348 */ /* 0x000fea0003c00000 */
[----:B------:R0:W1:Y:S02]  /*341d0*/  SHFL.IDX P6, R14, R13, R12, R11 ;  /* 0x0000000c0d0e7389 */ /* 0x00006400000c000b */
[----:B01----:R-:W-:Y:S01]  /*341e0*/  ENDCOLLECTIVE ;  /* 0x000000000000791b */ /* 0x003fe20003800000 */
.L_x_5099:
[----:B------:R-:W-:Y:S02]  /*341f0*/  IMAD.MOV.U32 R6, RZ, RZ, R14 ;  /* 0x000000ffff067224 */ /* 0x000fe400078e000e */
[----:B------:R-:W-:-:S05]  /*34200*/  IMAD.IADD R8, R0, 0x1, R16 ;  /* 0x0000000100087824 */ /* 0x000fca00078e0210 */
[----:B------:R0:W-:Y:S01]  /*34210*/  STL [R1+0xc], R8 ;  /* 0x00000c0801007387 */ /* 0x0001e20000100800 */
[----:B------:R-:W-:Y:S05]  /*34220*/  BRA `(.L_x_5100) ;  /* 0xffffff9800a87947 */ /* 0x000fea000383ffff */
.L_x_4870:
        /* <DEDUP_REMOVED lines=8> */
.L_x_5102:
[----:B------:R-:W-:Y:S05]  /*342b0*/  BSYNC B0 ;  /* 0x0000000000007941 */ /* 0x000fea0003800000 */
.L_x_5101:
[----:B------:R-:W-:Y:S01]  /*342c0*/  IMAD.MOV.U32 R0, RZ, RZ, R14 ;  /* 0x000000ffff007224 */ /* 0x000fe200078e000e */
[----:B------:R-:W-:Y:S06]  /*342d0*/  BRA `(.L_x_5103) ;  /* 0xffffff9800947947 */ /* 0x000fec000383ffff */
.L_x_4876:
[----:B0-----:R0:W1:Y:S02]  /*342e0*/  SYNCS.PHASECHK.TRANS64.TRYWAIT P0, [R0+URZ+0x2a820], R3 ;  /* 0x02a82003000075a7 */ /* 0x001064000800017f */
[----:B-1----:R-:W-:Y:S05]  /*342f0*/  @!P0 NANOSLEEP.SYNCS 0x989680 ;  /* 0x009896800000895d */ /* 0x002fea0003900000 */
[----:B------:R-:W1:Y:S02]  /*34300*/  @!P0 SYNCS.PHASECHK.TRANS64 P0, [R0+URZ+0x2a820], R3 ;  /* 0x02a82003000085a7 */ /* 0x000e64000800007f */
[----:B-1----:R-:W-:Y:S05]  /*34310*/  @!P0 BRA `(.L_x_4876) ;  /* 0xfffffffc00f08947 */ /* 0x002fea000383ffff */
[----:B------:R-:W-:Y:S05]  /*34320*/  BRA `(.L_x_5104) ;  /* 0xffffffa400387947 */ /* 0x000fea000383ffff */
.L_x_4877:
        /* <DEDUP_REMOVED lines=11> */
.L_x_5106:
[----:B------:R-:W-:Y:S05]  /*343e0*/  BSYNC B0 ;  /* 0x0000000000007941 */ /* 0x000fea0003800000 */
.L_x_5105:
[----:B------:R-:W-:Y:S05]  /*343f0*/  BRA `(.L_x_5107) ;  /* 0xffffffa400207947 */ /* 0x000fea000383ffff */
.L_x_4878:
[----:B------:R-:W-:Y:S01]  /*34400*/  BSSY B0, `(.L_x_5108) ;  /* 0x0000006000007945 */ /* 0x000fe20003800000 */
[----:B------:R-:W-:-:S07]  /*34410*/  IMAD.MOV.U32 R15, RZ, RZ, -0x1 ;  /* 0xffffffffff0f7424 */ /* 0x000fce00078e00ff */
[----:B01----:R-:W-:Y:S05]  /*34420*/  WARPSYNC.COLLECTIVE R15, `(.L_x_5109) ;  /* 0x000000000f0c7348 */ /* 0x003fea0003c00000 */
[----:B------:R-:W-:Y:S02]  /*34430*/  ELECT P6, UR62, PT ;  /* 0x00000000003e782f */ /* 0x000fe400038c0000 */
[----:B------:R-:W-:Y:S01]  /*34440*/  MOV R14, UR62 ;  /* 0x0000003e000e7c02 */ /* 0x000fe20008000f00 */
[----:B01----:R-:W-:Y:S10]  /*34450*/  ENDCOLLECTIVE ;  /* 0x000000000000791b */ /* 0x003ff40003800000 */
.L_x_5109:
[----:B------:R-:W-:Y:S05]  /*34460*/  BSYNC B0 ;  /* 0x0000000000007941 */ /* 0x000fea0003800000 */
.L_x_5108:
[----:B------:R-:W-:Y:S05]  /*34470*/  BRA `(.L_x_5110) ;  /* 0xffffffa400147947 */ /* 0x000fea000383ffff */
.L_x_4880:
[----:B0-----:R0:W1:Y:S02]  /*34480*/  SYNCS.PHASECHK.TRANS64.TRYWAIT P1, [R6+URZ], R5 ;  /* 0x00000005060075a7 */ /* 0x001064000802017f */
[----:B-1----:R-:W-:Y:S05]  /*34490*/  @!P1 NANOSLEEP.SYNCS 0x989680 ;  /* 0x009896800000995d */ /* 0x002fea0003900000 */
[----:B------:R-:W1:Y:S02]  /*344a0*/  @!P1 SYNCS.PHASECHK.TRANS64 P1, [R6+URZ], R5 ;  /* 0x00000005060095a7 */ /* 0x000e64000802007f */
[----:B-1----:R-:W-:Y:S05]  /*344b0*/  @!P1 BRA `(.L_x_4880) ;  /* 0xfffffffc00f09947 */ /* 0x002fea000383ffff */
[----:B------:R-:W-:Y:S05]  /*344c0*/  BRA `(.L_x_5111) ;  /* 0xffffffa400507947 */ /* 0x000fea000383ffff */
.L_x_4881:
[----:B-1----:R1:W2:Y:S02]  /*344d0*/  SYNCS.PHASECHK.TRANS64.TRYWAIT P1, [R7+URZ], R2 ;  /* 0x00000002070075a7 */ /* 0x0022a4000802017f */
[----:B--2---:R-:W-:Y:S05]  /*344e0*/  @!P1 NANOSLEEP.SYNCS 0x989680 ;  /* 0x009896800000995d */ /* 0x004fea0003900000 */
[----:B------:R-:W2:Y:S02]  /*344f0*/  @!P1 SYNCS.PHASECHK.TRANS64 P1, [R7+URZ], R2 ;  /* 0x00000002070095a7 */ /* 0x000ea4000802007f */
[----:B--2---:R-:W-:Y:S05]  /*34500*/  @!P1 BRA `(.L_x_4881) ;  /* 0xfffffffc00f09947 */ /* 0x004fea000383ffff */
[----:B------:R-:W-:Y:S05]  /*34510*/  BRA `(.L_x_5112) ;  /* 0xffffffa400447947 */ /* 0x000fea000383ffff */
.L_x_4883:
[----:B--2---:R2:W3:Y:S02]  /*34520*/  SYNCS.PHASECHK.TRANS64.TRYWAIT P1, [R4+URZ+0x2a860], R5 ;  /* 0x02a86005040075a7 */ /* 0x0044e4000802017f */
[----:B---3--:R-:W-:Y:S05]  /*34530*/  @!P1 NANOSLEEP.SYNCS 0x989680 ;  /* 0x009896800000995d */ /* 0x008fea0003900000 */
[----:B------:R-:W3:Y:S02]  /*34540*/  @!P1 SYNCS.PHASECHK.TRANS64 P1, [R4+URZ+0x2a860], R5 ;  /* 0x02a86005040095a7 */ /* 0x000ee4000802007f */
[----:B---3--:R-:W-:Y:S05]  /*34550*/  @!P1 BRA `(.L_x_4883) ;  /* 0xfffffffc00f09947 */ /* 0x008fea000383ffff */
[----:B------:R-:W-:Y:S05]  /*34560*/  BRA `(.L_x_5113) ;  /* 0xffffffa400487947 */ /* 0x000fea000383ffff */
.L_x_4885:
[----:B---3--:R3:W4:Y:S02]  /*34570*/  SYNCS.PHASECHK.TRANS64.TRYWAIT P1, [R3+URZ+0x2a860], R2 ;  /* 0x02a86002030075a7 */ /* 0x008724000802017f */
[----:B----4-:R-:W-:Y:S05]  /*34580*/  @!P1 NANOSLEEP.SYNCS 0x989680 ;  /* 0x009896800000995d */ /* 0x010fea0003900000 */
[----:B------:R-:W4:Y:S02]  /*34590*/  @!P1 SYNCS.PHASECHK.TRANS64 P1, [R3+URZ+0x2a860], R2 ;  /* 0x02a86002030095a7 */ /* 0x000f24000802007f */
[----:B----4-:R-:W-:Y:S05]  /*345a0*/  @!P1 BRA `(.L_x_4885) ;  /* 0xfffffffc00f09947 */ /* 0x010fea000383ffff */
[----:B------:R-:W-:Y:S05]  /*345b0*/  BRA `(.L_x_5114) ;  /* 0xffffffa400487947 */ /* 0x000fea000383ffff */
.L_x_4887:
[----:B----4-:R4:W0:Y:S02]  /*345c0*/  SYNCS.PHASECHK.TRANS64.TRYWAIT P0, [R4+URZ+0x2a880], R5 ;  /* 0x02a88005040075a7 */ /* 0x010824000800017f */
[----:B0-----:R-:W-:Y:S05]  /*345d0*/  @!P0 NANOSLEEP.SYNCS 0x989680 ;  /* 0x009896800000895d */ /* 0x001fea0003900000 */
[----:B------:R-:W0:Y:S02]  /*345e0*/  @!P0 SYNCS.PHASECHK.TRANS64 P0, [R4+URZ+0x2a880], R5 ;  /* 0x02a88005040085a7 */ /* 0x000e24000800007f */
[----:B0-----:R-:W-:Y:S05]  /*345f0*/  @!P0 BRA `(.L_x_4887) ;  /* 0xfffffffc00f08947 */ /* 0x001fea000383ffff */
[----:B------:R-:W-:Y:S05]  /*34600*/  BRA `(.L_x_4888) ;  /* 0xffffffa400447947 */ /* 0x000fea000383ffff */
.L_x_5115:
        /* <DEDUP_REMOVED lines=15> */
.L_x_13352:


//--------------------- .text._ZN7cutlass13device_kernelIN5flash11enable_sm90INS1_16FlashAttnFwdSm90INS1_25CollectiveMainloopFwdSm90ILi2EN4cute5tupleIJNS5_1CILi1EEES8_S8_EEENS6_IJNS7_ILi128EEENS7_ILi160EEENS7_ILi192EEEEEELi192ENS_12float_e4m3_tEfNS_4arch4Sm90ELb1ELb0ELb1ELb0ELb0ELb0ELb0ELb1ELb1ELb1ELb1ELb0EEENS1_21CollectiveEpilogueFwdINS6_IJSA_SC_SB_EEES9_NS_10bfloat16_tESG_Li256ELb0ELb1ELb1ELb1EEENS1_19SingleTileSchedulerILb0ELb1ELb1ELi128EEEEEEEEEvNT_6ParamsE --------------------------
	.section	.text._ZN7cutlass13device_kernelIN5flash11enable_sm90INS1_16FlashAttnFwdSm90INS1_25CollectiveMainloopFwdSm90ILi2EN4cute5tupleIJNS5_1CILi1EEES8_S8_EEENS6_IJNS7_ILi128EEENS7_ILi160EEENS7_ILi192EEEEEELi192ENS_12float_e4m3_tEfNS_4arch4Sm90ELb1ELb0ELb1ELb0ELb0ELb0ELb0ELb1ELb1ELb1ELb1ELb0EEENS1_21CollectiveEpilogueFwdINS6_IJSA_SC_SB_EEES9_NS_10bfloat16_tESG_Li256ELb0ELb1ELb1ELb1EEENS1_19SingleTileSchedulerILb0ELb1ELb1ELi128EEEEEEEEEvNT_6ParamsE,"ax",@progbits
	.align	128
.text._ZN7cutlass13device_kernelIN5flash11enable_sm90INS1_16FlashAttnFwdSm90INS1_25CollectiveMainloopFwdSm90ILi2EN4cute5tupleIJNS5_1CILi1EEES8_S8_EEENS6_IJNS7_ILi128EEENS7_ILi160EEENS7_ILi192EEEEEELi192ENS_12float_e4m3_tEfNS_4arch4Sm90ELb1ELb0ELb1ELb0ELb0ELb0ELb0ELb1ELb1ELb1ELb1ELb0EEENS1_21CollectiveEpilogueFwdINS6_IJSA_SC_SB_EEES9_NS_10bfloat16_tESG_Li256ELb0ELb1ELb1ELb1EEENS1_19SingleTileSchedulerILb0ELb1ELb1ELi128EEEEEEEEEvNT_6ParamsE:
        .type           _ZN7cutlass13device_kernelIN5flash11enable_sm90INS1_16FlashAttnFwdSm90INS1_25CollectiveMainloopFwdSm90ILi2EN4cute5tupleIJNS5_1CILi1EEES8_S8_EEENS6_IJNS7_ILi128EEENS7_ILi160EEENS7_ILi192EEEEEELi192ENS_12float_e4m3_tEfNS_4arch4Sm90ELb1ELb0ELb1ELb0ELb0ELb0ELb0ELb1ELb1ELb1ELb1ELb0EEENS1_21CollectiveEpilogueFwdINS6_IJSA_SC_SB_EEES9_NS_10bfloat16_tESG_Li256ELb0ELb1ELb1ELb1EEENS1_19SingleTileSchedulerILb0ELb1ELb1ELi128EEEEEEEEEvNT_6ParamsE,@function
        .size           _ZN7cutlass13device_kernelIN5flash11enable_sm90INS1_16FlashAttnFwdSm90INS1_25CollectiveMainloopFwdSm90ILi2EN4cute5tupleIJNS5_1CILi1EEES8_S8_EEENS6_IJNS7_ILi128EEENS7_ILi160EEENS7_ILi192EEEEEELi192ENS_12float_e4m3_tEfNS_4arch4Sm90ELb1ELb0ELb1ELb0ELb0ELb0ELb0ELb1ELb1ELb1ELb1ELb0EEENS1_21CollectiveEpilogueFwdINS6_IJSA_SC_SB_EEES9_NS_10bfloat16_tESG_Li256ELb0ELb1ELb1ELb1EEENS1_19SingleTileSchedulerILb0ELb1ELb1ELi128EEEEEEEEEvNT_6ParamsE,(.L_x_13353 - _ZN7cutlass13device_kernelIN5flash11enable_sm90INS1_16FlashAttnFwdSm90INS1_25CollectiveMainloopFwdSm90ILi2EN4cute5tupleIJNS5_1CILi1EEES8_S8_EEENS6_IJNS7_ILi128EEENS7_ILi160EEENS7_ILi192EEEEEELi192ENS_12float_e4m3_tEfNS_4arch4Sm90ELb1ELb0ELb1ELb0ELb0ELb0ELb0ELb1ELb1ELb1ELb1ELb0EEENS1_21CollectiveEpilogueFwdINS6_IJSA_SC_SB_EEES9_NS_10bfloat16_tESG_Li256ELb0ELb1ELb1ELb1EEENS1_19SingleTileSchedulerILb0ELb1ELb1ELi128EEEEEEEEEvNT_6ParamsE)
        .other          _ZN7cutlass13device_kernelIN5flash11enable_sm90INS1_16FlashAttnFwdSm90INS1_25CollectiveMainloopFwdSm90ILi2EN4cute5tupleIJNS5_1CILi1EEES8_S8_EEENS6_IJNS7_ILi128EEENS7_ILi160EEENS7_ILi192EEEEEELi192ENS_12float_e4m3_tEfNS_4arch4Sm90ELb1ELb0ELb1ELb0ELb0ELb0ELb0ELb1ELb1ELb1ELb1ELb0EEENS1_21CollectiveEpilogueFwdINS6_IJSA_SC_SB_EEES9_NS_10bfloat16_tESG_Li256ELb0ELb1ELb1ELb1EEENS1_19SingleTileSchedulerILb0ELb1ELb1ELi128EEEEEEEEEvNT_6ParamsE,@"STO_CUDA_ENTRY STV_DEFAULT"
_ZN7cutlass13device_kernelIN5flash11enable_sm90INS1_16FlashAttnFwdSm90INS1_25CollectiveMainloopFwdSm90ILi2EN4cute5tupleIJNS5_1CILi1EEES8_S8_EEENS6_IJNS7_ILi128EEENS7_ILi160EEENS7_ILi192EEEEEELi192ENS_12float_e4m3_tEfNS_4arch4Sm90ELb1ELb0ELb1ELb0ELb0ELb0ELb0ELb1ELb1ELb1ELb1ELb0EEENS1_21CollectiveEpilogueFwdINS6_IJSA_SC_SB_EEES9_NS_10bfloat16_tESG_Li256ELb0ELb1ELb1ELb1EEENS1_19SingleTileSchedulerILb0ELb1ELb1ELi128EEEEEEEEEvNT_6ParamsE:
        /* <DEDUP_REMOVED lines=17> */
.L_x_5117:
[----:B------:R-:W-:Y:S05]  /*0110*/  BSYNC B0 ;  /* 0x0000000000007941 */ /* 0x000fea0003800000 */
.L_x_5116:
        /* <DEDUP_REMOVED lines=40> */
.L_x_5118:
        /* <DEDUP_REMOVED lines=22> */
.L_x_5119:
        /* <DEDUP_REMOVED lines=18> */
.L_x_5120:
        /* <DEDUP_REMOVED lines=22> */
.L_x_5121:
        /* <DEDUP_REMOVED lines=22> */
.L_x_5122:
        /* <DEDUP_REMOVED lines=9> */
.L_x_5125:
        /* <DEDUP_REMOVED lines=47> */
[----:B------:R-:W-:Y:S02]  /*0c60*/  IMAD.IADD R0, R3, 0x1, R0 ;  /* 0x0000000103007824 */ /* 0x000fe400078e0200 */
[----:B------:R-:W-:-:S04]  /*0c70*/  IMAD.HI R2, R2, 0x66666667, RZ ;  /* 0x6666666702027827 */ /* 0x000fc800078e02ff */
[----:B------:R-:W-:Y:S01]  /*0c80*/  IMAD.HI R0, R0, 0x66666667, RZ ;  /* 0x6666666700007827 */ /* 0x000fe200078e02ff */
[----:B------:R-:W-:-:S04]  /*0c90*/  SHF.R.U32.HI R3, RZ, 0x1f, R2 ;  /* 0x0000001fff037819 */ /* 0x000fc80000011602 */
[----:B------:R-:W-:Y:S02]  /*0ca0*/  SHF.R.U32.HI R5, RZ, 0x1f, R0 ;  /* 0x0000001fff057819 */ /* 0x000fe40000011600 */
[----:B------:R-:W-:Y:S02]  /*0cb0*/  LEA.HI.SX32 R3, R2, R3, 0x1a ;  /* 0x0000000302037211 */ /* 0x000fe400078fd2ff */
[----:B------:R-:W-:-:S04]  /*0cc0*/  LEA.HI.SX32 R0, R0, R5, 0x1a ;  /* 0x0000000500007211 */ /* 0x000fc800078fd2ff */
[----:B------:R-:W-:-:S04]  /*0cd0*/  VIMNMX R11, R3, R0, PT ;  /* 0x00000000030b7248 */ /* 0x000fc80003fe0100 */
[----:B------:R-:W-:-:S13]  /*0ce0*/  ISETP.GE.AND P1, PT, R11, 0x1, PT ;  /* 0x000000010b00780c */ /* 0x000fda0003f26270 */
[----:B0-----:R-:W-:Y:S05]  /*0cf0*/  @!P1 BRA `(.L_x_5127) ;  /* 0x00000000006c9947 */ /* 0x001fea0003800000 */
[-C--:B------:R-:W-:Y:S02]  /*0d00*/  IABS R7, R4.reuse ;  /* 0x0000000400077213 */ /* 0x080fe40000000000 */
        /* <DEDUP_REMOVED lines=26> */
.L_x_5127:
[-C--:B------:R-:W-:Y:S01]  /*0eb0*/  IMAD R18, R18, R23.reuse, RZ ;  /* 0x0000001712127224 */ /* 0x080fe200078e02ff */
[----:B------:R-:W-:Y:S01]  /*0ec0*/  USHF.R.S32.HI UR37, URZ, 0x1f, UR36 ;  /* 0x0000001f3f257899 */ /* 0x000fe20008011424 */
[----:B------:R-:W-:Y:S01]  /*0ed0*/  VIADD R105, R10, 0xffffff80 ;  /* 0xffffff800a697836 */ /* 0x000fe20000000000 */
[----:B------:R-:W-:Y:S01]  /*0ee0*/  PLOP3.LUT P0, PT, PT, PT, PT, 0x80, 0x0 ;  /* 0x000000000000781c */ /* 0x000fe20003f0f070 */
[----:B------:R-:W-:Y:S01]  /*0ef0*/  IMAD.MOV.U32 R0, RZ, RZ, RZ ;  /* 0x000000ffff007224 */ /* 0x000fe200078e00ff */
[----:B------:R-:W-:Y:S02]  /*0f00*/  VIADDMNMX R23, R18, R23, R11, PT ;  /* 0x0000001712177246 */ /* 0x000fe4000380010b */
[----:B------:R-:W-:Y:S01]  /*0f10*/  CS2R R10, SRZ ;  /* 0x00000000000a7805 */ /* 0x000fe2000001ff00 */
[----:B------:R-:W-:Y:S01]  /*0f20*/  IMAD.MOV.U32 R2, RZ, RZ, RZ ;  /* 0x000000ffff027224 */ /* 0x000fe200078e00ff */
[----:B------:R-:W-:Y:S02]  /*0f30*/  CS2R R48, SRZ ;  /* 0x0000000000307805 */ /* 0x000fe4000001ff00 */
[----:B------:R-:W-:Y:S01]  /*0f40*/  ISETP.GT.AND P1, PT, R23, R18, PT ;  /* 0x000000121700720c */ /* 0x000fe20003f24270 */
        /* <DEDUP_REMOVED lines=40> */
[----:B------:R-:W-:Y:S01]  /*11d0*/  CS2R R98, SRZ ;  /* 0x0000000000627805 */ /* 0x000fe2000001ff00 */
[----:B------:R-:W-:Y:S01]  /*11e0*/  IMAD.MOV.U32 R79, RZ, RZ, RZ ;  /* 0x000000ffff4f7224 */ /* 0x000fe200078e00ff */
[----:B------:R-:W-:Y:S02]  /*11f0*/  CS2R R108, SRZ ;  /* 0x00000000006c7805 */ /* 0x000fe4000001ff00 */
[----:B------:R-:W-:Y:S02]  /*1200*/  CS2R R110, SRZ ;  /* 0x00000000006e7805 */ /* 0x000fe4000001ff00 */
[----:B------:R-:W-:Y:S02]  /*1210*/  CS2R R106, SRZ ;  /* 0x00000000006a7805 */ /* 0x000fe4000001ff00 */
[----:B------:R-:W-:-:S02]  /*1220*/  CS2R R112, SRZ ;  /* 0x0000000000707805 */ /* 0x000fc4000001ff00 */
[----:B------:R-:W-:Y:S01]  /*1230*/  CS2R R116, SRZ ;  /* 0x0000000000747805 */ /* 0x000fe2000001ff00 */
[----:B------:R-:W-:Y:S01]  /*1240*/  IMAD.MOV.U32 R126, RZ, RZ, RZ ;  /* 0x000000ffff7e7224 */ /* 0x000fe200078e00ff */
[----:B------:R-:W-:Y:S02]  /*1250*/  CS2R R118, SRZ ;  /* 0x0000000000767805 */ /* 0x000fe4000001ff00 */
[----:B------:R-:W-:Y:S01]  /*1260*/  CS2R R114, SRZ ;  /* 0x0000000000727805 */ /* 0x000fe2000001ff00 */
[----:B------:R-:W-:Y:S01]  /*1270*/  IMAD R104, R16, R27, RZ ;  /* 0x0000001b10687224 */ /* 0x000fe200078e02ff */
        /* <DEDUP_REMOVED lines=35> */
.L_x_5129:
        /* <DEDUP_REMOVED lines=45> */
.L_x_5226:
[----:B------:R-:W-:Y:S05]  /*1780*/  @!P1 BRA `(.L_x_5131) ;  /* 0x0000000000049947 */ /* 0x000fea0003800000 */
[----:B------:R-:W-:Y:S01]  /*1790*/  BPT.TRAP 0x1 ;  /* 0x000000040000795c */ /* 0x000fe20000300000 */
.L_x_5131:
[----:B------:R1:W2:Y:S01]  /*17a0*/  SYNCS.PHASECHK.TRANS64.TRYWAIT P2, [UR40+0x33430], R6 ;  /* 0x03343006ff0075a7 */ /* 0x0002a20008040168 */
[----:B------:R-:W-:Y:S05]  /*17b0*/  @!P1 BRA `(.L_x_5132) ;  /* 0x0000000000049947 */ /* 0x000fea0003800000 */
[----:B------:R-:W-:Y:S01]  /*17c0*/  BPT.TRAP 0x1 ;  /* 0x000000040000795c */ /* 0x000fe20000300000 */
.L_x_5132:
[----:B------:R-:W3:Y:S02]  /*17d0*/  S2R R2, SR_TID.X ;  /* 0x0000000000027919 */ /* 0x000ee40000002100 */
[----:B---3--:R-:W-:-:S04]  /*17e0*/  LOP3.LUT R2, R2, 0x7f, RZ, 0xc0, !PT ;  /* 0x0000007f02027812 */ /* 0x008fc800078ec0ff */
[----:B------:R-:W-:Y:S01]  /*17f0*/  ISETP.NE.AND P0, PT, R2, RZ, PT ;  /* 0x000000ff0200720c */ /* 0x000fe20003f05270 */
[----:B------:R-:W-:-:S05]  /*1800*/  IMAD.U32 R2, RZ, RZ, UR42 ;  /* 0x0000002aff027e24 */ /* 0x000fca000f8e00ff */
[----:B------:R-:W-:Y:S01]  /*1810*/  LOP3.LUT R2, R2, 0x10000, RZ, 0xfc, !PT ;  /* 0x0001000002027812 */ /* 0x000fe200078efcff */
[----:B--2---:R-:W-:Y:S06]  /*1820*/  @P2 BRA `(.L_x_5133) ;  /* 0x0000000000082947 */ /* 0x004fec0003800000 */
[----:B------:R-:W2:Y:S02]  /*1830*/  SYNCS.PHASECHK.TRANS64.TRYWAIT P2, [UR40+0x33430], R6 ;  /* 0x03343006ff0075a7 */ /* 0x000ea40008040168 */
[----:B--2---:R-:W-:Y:S05]  /*1840*/  @!P2 BRA `(.L_x_5134) ;  /* 0x00000140008ca947 */ /* 0x004fea0003800000 */
.L_x_5133:
[----:B------:R-:W-:Y:S05]  /*1850*/  WARPSYNC.ALL ;  /* 0x0000000000007948 */ /* 0x000fea0003800000 */
[----:B0-----:R-:W-:Y:S01]  /*1860*/  IMAD.MOV.U32 R3, RZ, RZ, -0x7fffffe0 ;  /* 0x80000020ff037424 */ /* 0x001fe200078e00ff */
[----:B------:R-:W-:Y:S01]  /*1870*/  UIADD3 UR4, UR40, 0x24200, URZ ;  /* 0x0002420028047890 */ /* 0x000fe2000fffe03f */
[C---:B------:R-:W-:Y:S01]  /*1880*/  R2UR UR8, R2.reuse ;  /* 0x00000000020872ca */ /* 0x040fe200000e0000 */
[----:B------:R-:W-:Y:S02]  /*1890*/  WARPGROUP.ARRIVE ;  /* 0x00000000000079c5 */ /* 0x000fe40000000000 */
        /* <DEDUP_REMOVED lines=23> */
[----:B------:R-:W0:Y:S01]  /*1a10*/  LDC R8, c[0x0][0x448] ;  /* 0x00011200ff087b82 */ /* 0x000e220000000800 */
[----:B------:R-:W-:Y:S01]  /*1a20*/  UIADD3 UR4, UR52, 0x200, URZ ;  /* 0x0000020034047890 */ /* 0x000fe2000fffe03f */
[----:B------:R-:W-:Y:S01]  /*1a30*/  LEA.HI R108, R108, R105, RZ, 0x2 ;  /* 0x000000696c6c7211 */ /* 0x000fe200078f10ff */
[----:B------:R-:W-:Y:S01]  /*1a40*/  UMOV UR22, UR8 ;  /* 0x0000000800167c82 */ /* 0x000fe20008000000 */
[----:B------:R-:W-:Y:S01]  /*1a50*/  UMOV UR15, 0x80000020 ;  /* 0x80000020000f7882 */ /* 0x000fe20000000000 */
[----:B------:R-:W-:Y:S01]  /*1a60*/  UMOV UR5, 0x80000020 ;  /* 0x8000002000057882 */ /* 0x000fe20000000000 */
[----:B------:R-:W-:Y:S01]  /*1a70*/  UMOV UR18, UR10 ;  /* 0x0000000a00127c82 */ /* 0x000fe20008000000 */
[----:B------:R-:W-:Y:S01]  /*1a80*/  UIADD3 UR10, UR52, 0x2, URZ ;  /* 0x00000002340a7890 */ /* 0x000fe2000fffe03f */
[----:B------:R-:W-:Y:S01]  /*1a90*/  LOP3.LUT R108, R108, 0xfffffffc, RZ, 0xc0, !PT ;  /* 0xfffffffc6c6c7812 */ /* 0x000fe200078ec0ff */
[----:B------:R-:W-:Y:S01]  /*1aa0*/  UMOV UR14, UR4 ;  /* 0x00000004000e7c82 */ /* 0x000fe20008000000 */
[----:B------:R-:W-:Y:S01]  /*1ab0*/  UIADD3 UR7, UR6, 0x2, URZ ;  /* 0x0000000206077890 */ /* 0x000fe2000fffe03f */
[----:B------:R-:W3:Y:S01]  /*1ac0*/  S2UR UR42, SR_CgaCtaId ;  /* 0x00000000002a79c3 */ /* 0x000ee20000008800 */
[----:B------:R-:W-:Y:S01]  /*1ad0*/  UMOV UR9, UR5 ;  /* 0x0000000500097c82 */ /* 0x000fe20008000000 */
[----:B------:R-:W-:Y:S01]  /*1ae0*/  UMOV UR11, 0x80000020 ;  /* 0x80000020000b7882 */ /* 0x000fe20000000000 */
[----:B------:R-:W-:Y:S01]  /*1af0*/  IMAD.IADD R108, R105, 0x1, -R108 ;  /* 0x00000001696c7824 */ /* 0x000fe200078e0a6c */
[----:B------:R-:W-:-:S02]  /*1b00*/  UMOV UR54, URZ ;  /* 0x0000003f00367c82 */ /* 0x000fc40008000000 */
[----:B------:R-:W-:Y:S01]  /*1b10*/  UMOV UR4, UR7 ;  /* 0x0000000700047c82 */ /* 0x000fe20008000000 */
[----:B------:R-:W-:Y:S01]  /*1b20*/  UIADD3 UR7, UR52, 0x102, URZ ;  /* 0x0000010234077890 */ /* 0x000fe2000fffe03f */
[----:B------:R-:W-:Y:S01]  /*1b30*/  UMOV UR8, UR4 ;  /* 0x0000000400087c82 */ /* 0x000fe20008000000 */
[----:B0-----:R-:W-:Y:S02]  /*1b40*/  ISETP.NE.AND P2, PT, R8, 0x1, PT ;  /* 0x000000010800780c */ /* 0x001fe40003f45270 */
[----:B------:R-:W-:-:S05]  /*1b50*/  LOP3.LUT R8, R107, 0xffffff80, RZ, 0xc0, !PT ;  /* 0xffffff806b087812 */ /* 0x000fca00078ec0ff */
[----:B------:R-:W-:Y:S01]  /*1b60*/  IMAD.IADD R8, R105, 0x1, -R8 ;  /* 0x0000000169087824 */ /* 0x000fe200078e0a08 */
[----:B------:R-:W-:Y:S02]  /*1b70*/  WARPGROUP.DEPBAR.LE gsb0, 0x0 ;  /* 0x00008000000079c5 */ /* 0x000fe40000010000 */
[----:B------:R-:W-:-:S06]  /*1b80*/  WARPGROUP.ARRIVE ;  /* 0x00000000000079c5 */ /* 0x000fcc0000000000 */
[----:B------:R-:W-:Y:S03]  /*1b90*/  QGMMA.64x32x32.F32.E4M3.E4M3 R72, gdesc[UR24], RZ, !UPT, gsb0 ;  /* 0x00600000184879f3 */ /* 0x000fe6000c0008ff */
[----:B------:R-:W-:Y:S02]  /*1ba0*/  WARPGROUP.DEPBAR.LE gsb0, 0x0 ;  /* 0x00008000000079c5 */ /* 0x000fe40000010000 */
[----:B------:R-:W-:-:S06]  /*1bb0*/  WARPGROUP.ARRIVE ;  /* 0x00000000000079c5 */ /* 0x000fcc0000000000 */
[----:B------:R-:W-:Y:S01]  /*1bc0*/  QGMMA.64x32x32.F32.E4M3.E4M3 R56, gdesc[UR20], RZ, !UPT, gsb0 ;  /* 0x00600000143879f3 */ /* 0x000fe2000c0008ff */
[----:B------:R-:W-:Y:S02]  /*1bd0*/  UIADD3 UR20, UR6, 0x402, URZ ;  /* 0x0000040206147890 */ /* 0x000fe4000fffe03f */
[----:B------:R-:W-:Y:S01]  /*1be0*/  UIADD3 UR22, UR52, 0x502, URZ ;  /* 0x0000050234167890 */ /* 0x000fe2000fffe03f */
[----:B------:R-:W-:Y:S01]  /*1bf0*/  UMOV UR21, 0x80000020 ;  /* 0x8000002000157882 */ /* 0x000fe20000000000 */
[----:B------:R-:W-:Y:S01]  /*1c00*/  UMOV UR23, 0x80000020 ;  /* 0x8000002000177882 */ /* 0x000fe20000000000 */
        /* <DEDUP_REMOVED lines=11> */
[----:B------:R-:W-:Y:S02]  /*1cc0*/  UIADD3 UR13, UR6, 0x200, URZ ;  /* 0x00000200060d7890 */ /* 0x000fe4000fffe03f */
        /* <DEDUP_REMOVED lines=38> */
[----:B------:R-:W-:Y:S01]  /*1f30*/  UMOV UR10, UR12 ;  /* 0x0000000c000a7c82 */ /* 0x000fe20008000000 */
[----:B------:R-:W-:Y:S01]  /*1f40*/  UMOV UR11, 0x80000020 ;  /* 0x80000020000b7882 */ /* 0x000fe20000000000 */
        /* <DEDUP_REMOVED lines=19> */
[----:B------:R-:W-:Y:S01]  /*2080*/  UMOV UR14, UR16 ;  /* 0x00000010000e7c82 */ /* 0x000fe20008000000 */
[----:B------:R-:W-:Y:S02]  /*2090*/  UIADD3 UR16, UR6, 0x400, URZ ;  /* 0x0000040006107890 */ /* 0x000fe4000fffe03f */
        /* <DEDUP_REMOVED lines=70> */
[C---:B--2---:R-:W-:Y:S01]  /*2500*/  FMUL.FTZ R5, R0.reuse, R88 ;  /* 0x0000005800057220 */ /* 0x044fe20000410000 */
[C---:B-1----:R-:W-:Y:S01]  /*2510*/  FMUL.FTZ R6, R0.reuse, R92 ;  /* 0x0000005c00067220 */ /* 0x042fe20000410000 */
[----:B------:R-:W0:Y:S01]  /*2520*/  @P2 LDC R88, c[0x0][0x450] ;  /* 0x00011400ff582b82 */ /* 0x000e220000000800 */
[C---:B------:R-:W-:Y:S01]  /*2530*/  FMUL.FTZ R90, R0.reuse, R90 ;  /* 0x0000005a005a7220 */ /* 0x040fe20000410000 */
[----:B------:R-:W-:Y:S01]  /*2540*/  QGMMA.64x32x32.F32.E4M3.E4M3 R72, gdesc[UR20], R72, gsb0 ;  /* 0x00600000144879f3 */ /* 0x000fe20008000848 */
[----:B------:R-:W-:Y:S01]  /*2550*/  UIADD3 UR22, UR52, 0x602, URZ ;  /* 0x0000060234167890 */ /* 0x000fe2000fffe03f */
[C---:B------:R-:W-:Y:S01]  /*2560*/  FMUL.FTZ R91, R0.reuse, R91 ;  /* 0x0000005b005b7220 */ /* 0x040fe20000410000 */
[----:B------:R-:W-:Y:S01]  /*2570*/  UMOV UR23, 0x80000020 ;  /* 0x8000002000177882 */ /* 0x000fe20000000000 */
        /* <DEDUP_REMOVED lines=12> */
[----:B------:R-:W-:-:S05]  /*2640*/  FMUL.FTZ R13, R0, R101 ;  /* 0x00000065000d7220 */ /* 0x000fca0000410000 */
[----:B------:R-:W4:Y:S08]  /*2650*/  MUFU.TANH R94, R94 ;  /* 0x0000005e005e7308 */ /* 0x000f300000002400 */
[----:B------:R-:W5:Y:S08]  /*2660*/  MUFU.TANH R95, R95 ;  /* 0x0000005f005f7308 */ /* 0x000f700000002400 */
[----:B------:R-:W3:Y:S08]  /*2670*/  MUFU.TANH R98, R98 ;  /* 0x0000006200627308 */ /* 0x000ef00000002400 */
[----:B------:R-:W3:Y:S08]  /*2680*/  MUFU.TANH R99, R99 ;  /* 0x0000006300637308 */ /* 0x000ef00000002400 */
[----:B------:R-:W3:Y:S01]  /*2690*/  MUFU.TANH R102, R102 ;  /* 0x0000006600667308 */ /* 0x000ee20000002400 */
[----:B------:R-:W-:-:S02]  /*26a0*/  WARPGROUP.DEPBAR.LE gsb0, 0x0 ;  /* 0x00008000000079c5 */ /* 0x000fc40000010000 */
[----:B------:R-:W-:Y:S01]  /*26b0*/  WARPGROUP.ARRIVE ;  /* 0x00000000000079c5 */ /* 0x000fe20000000000 */
[C---:B------:R-:W-:Y:S01]  /*26c0*/  FMUL.FTZ R14, R0.reuse, R72 ;  /* 0x00000048000e7220 */ /* 0x040fe20000410000 */
[C---:B------:R-:W-:Y:S01]  /*26d0*/  FMUL.FTZ R20, R0.reuse, R76 ;  /* 0x0000004c00147220 */ /* 0x040fe20000410000 */
[----:B------:R-:W-:Y:S01]  /*26e0*/  FMUL.FTZ R72, R0, R80 ;  /* 0x0000005000487220 */ /* 0x000fe20000410000 */
[----:B------:R-:W-:Y:S01]  /*26f0*/  LEA.HI R76, R106, R106, RZ, 0x1 ;  /* 0x0000006a6a4c7211 */ /* 0x000fe200078f08ff */
[C---:B------:R-:W-:Y:S01]  /*2700*/  FMUL.FTZ R21, R0.reuse, R77 ;  /* 0x0000004d00157220 */ /* 0x040fe20000410000 */
[----:B------:R-:W-:Y:S01]  /*2710*/  QGMMA.64x32x32.F32.E4M3.E4M3 R56, gdesc[UR20], R56, gsb0 ;  /* 0x00600000143879f3 */ /* 0x000fe20008000838 */
[C---:B------:R-:W-:Y:S01]  /*2720*/  FMUL.FTZ R74, R0.reuse, R74 ;  /* 0x0000004a004a7220 */ /* 0x040fe20000410000 */
[----:B------:R-:W-:Y:S01]  /*2730*/  FMUL.FTZ R78, R0, R78 ;  /* 0x0000004e004e7220 */ /* 0x000fe20000410000 */
[----:B------:R-:W-:Y:S01]  /*2740*/  LOP3.LUT R77, R76, 0x3fffffe, RZ, 0xc0, !PT ;  /* 0x03fffffe4c4d7812 */ /* 0x000fe200078ec0ff */
[----:B------:R-:W-:Y:S01]  /*2750*/  UIADD3 UR22, UR52, 0x682, URZ ;  /* 0x0000068234167890 */ /* 0x000fe2000fffe03f */
[----:B------:R1:W-:Y:S01]  /*2760*/  MUFU.TANH R118, R74 ;  /* 0x0000004a00767308 */ /* 0x0003e20000002400 */
[----:B------:R-:W-:Y:S01]  /*2770*/  FMUL.FTZ R79, R0, R79 ;  /* 0x0000004f004f7220 */ /* 0x000fe20000410000 */
[----:B------:R-:W-:Y:S01]  /*2780*/  UMOV UR23, 0x80000020 ;  /* 0x8000002000177882 */ /* 0x000fe20000000000 */
[----:B------:R-:W-:-:S02]  /*2790*/  IMAD.IADD R77, R106, 0x1, -R77 ;  /* 0x000000016a4d7824 */ /* 0x000fc400078e0a4d */
[C---:B------:R-:W-:Y:S01]  /*27a0*/  FMUL.FTZ R15, R0.reuse, R73 ;  /* 0x00000049000f7220 */ /* 0x040fe20000410000 */
[C---:B------:R-:W-:Y:S01]  /*27b0*/  FMUL.FTZ R73, R0.reuse, R81 ;  /* 0x0000005100497220 */ /* 0x040fe20000410000 */
[C---:B------:R-:W-:Y:S01]  /*27c0*/  FMUL.FTZ R75, R0.reuse, R75 ;  /* 0x0000004b004b7220 */ /* 0x040fe20000410000 */
[C---:B------:R-:W-:Y:S01]  /*27d0*/  FMUL.FTZ R82, R0.reuse, R82 ;  /* 0x0000005200527220 */ /* 0x040fe20000410000 */
[----:B------:R-:W-:Y:S01]  /*27e0*/  MUFU.TANH R120, R78 ;  /* 0x0000004e00787308 */ /* 0x000fe20000002400 */
[C---:B-1----:R-:W-:Y:S01]  /*27f0*/  FMUL.FTZ R74, R0.reuse, R84 ;  /* 0x00000054004a7220 */ /* 0x042fe20000410000 */
[C---:B------:R-:W-:Y:S01]  /*2800*/  FMUL.FTZ R83, R0.reuse, R83 ;  /* 0x0000005300537220 */ /* 0x040fe20000410000 */
[----:B------:R-:W1:Y:S01]  /*2810*/  @P2 LDC R84, c[0x0][0x44c] ;  /* 0x00011300ff542b82 */ /* 0x000e620000000800 */
[C---:B------:R-:W-:Y:S01]  /*2820*/  FMUL.FTZ R86, R0.reuse, R86 ;  /* 0x0000005600567220 */ /* 0x040fe20000410000 */
[----:B------:R-:W-:-:S03]  /*2830*/  FMUL.FTZ R87, R0, R87 ;  /* 0x0000005700577220 */ /* 0x000fc60000410000 */
[----:B------:R2:W-:Y:S08]  /*2840*/  MUFU.TANH R116, R79 ;  /* 0x0000004f00747308 */ /* 0x0005f00000002400 */
[----:B------:R-:W3:Y:S01]  /*2850*/  MUFU.TANH R103, R103 ;  /* 0x0000006700677308 */ /* 0x000ee20000002400 */
[----:B--2---:R-:W-:-:S04]  /*2860*/  LEA.HI R79, R108, R108, RZ, 0x1 ;  /* 0x0000006c6c4f7211 */ /* 0x004fc800078f08ff */
[----:B------:R-:W-:-:S03]  /*2870*/  LOP3.LUT R79, R79, 0x1ffffffe, RZ, 0xc0, !PT ;  /* 0x1ffffffe4f4f7812 */ /* 0x000fc600078ec0ff */
[----:B------:R2:W3:Y:S08]  /*2880*/  MUFU.TANH R126, R75 ;  /* 0x0000004b007e7308 */ /* 0x0004f00000002400 */
[----:B------:R-:W3:Y:S01]  /*2890*/  MUFU.TANH R82, R82 ;  /* 0x0000005200527308 */ /* 0x000ee20000002400 */
[----:B--2---:R-:W-:-:S07]  /*28a0*/  FMUL.FTZ R75, R0, R85 ;  /* 0x00000055004b7220 */ /* 0x004fce0000410000 */
[----:B------:R-:W2:Y:S01]  /*28b0*/  MUFU.TANH R83, R83 ;  /* 0x0000005300537308 */ /* 0x000ea20000002400 */
[----:B------:R-:W-:Y:S02]  /*28c0*/  WARPGROUP.DEPBAR.LE gsb0, 0x0 ;  /* 0x00008000000079c5 */ /* 0x000fe40000010000 */
[C---:B------:R-:W-:Y:S01]  /*28d0*/  FMUL.FTZ R7, R0.reuse, R58 ;  /* 0x0000003a00077220 */ /* 0x040fe20000410000 */
[C---:B------:R-:W-:Y:S01]  /*28e0*/  FMUL.FTZ R59, R0.reuse, R59 ;  /* 0x0000003b003b7220 */ /* 0x040fe20000410000 */
[----:B------:R-:W-:Y:S01]  /*28f0*/  WARPGROUP.ARRIVE ;  /* 0x00000000000079c5 */ /* 0x000fe20000000000 */
[C---:B------:R-:W-:Y:S02]  /*2900*/  FMUL.FTZ R63, R0.reuse, R63 ;  /* 0x0000003f003f7220 */ /* 0x040fe40000410000 */
[----:B------:R4:W-:Y:S01]  /*2910*/  MUFU.TANH R80, R7 ;  /* 0x0000000700507308 */ /* 0x0009e20000002400 */
[C---:B------:R-:W-:Y:S01]  /*2920*/  FMUL.FTZ R62, R0.reuse, R62 ;  /* 0x0000003e003e7220 */ /* 0x040fe20000410000 */
[C---:B------:R-:W-:Y:S01]  /*2930*/  FMUL.FTZ R66, R0.reuse, R66 ;  /* 0x0000004200427220 */ /* 0x040fe20000410000 */
[C---:B------:R-:W-:Y:S01]  /*2940*/  FMUL.FTZ R67, R0.reuse, R67 ;  /* 0x0000004300437220 */ /* 0x040fe20000410000 */
[----:B------:R-:W-:Y:S01]  /*2950*/  QGMMA.64x32x32.F32.E4M3.E4M3 R40, gdesc[UR20], R40, gsb0 ;  /* 0x00600000142879f3 */ /* 0x000fe20008000828 */
[C---:B------:R-:W-:Y:S01]  /*2960*/  FMUL.FTZ R58, R0.reuse, R60 ;  /* 0x0000003c003a7220 */ /* 0x040fe20000410000 */
[C---:B------:R-:W-:Y:S01]  /*2970*/  FMUL.FTZ R60, R0.reuse, R61 ;  /* 0x0000003d003c7220 */ /* 0x040fe20000410000 */
[C---:B------:R-:W-:Y:S01]  /*2980*/  FMUL.FTZ R61, R0.reuse, R64 ;  /* 0x00000040003d7220 */ /* 0x040fe20000410000 */
[----:B------:R0:W-:Y:S01]  /*2990*/  MUFU.TANH R96, R59 ;  /* 0x0000003b00607308 */ /* 0x0001e20000002400 */
[----:B----4-:R-:W-:Y:S01]  /*29a0*/  SHF.R.S32.HI R7, RZ, 0x1f, R8 ;  /* 0x0000001fff077819 */ /* 0x010fe20000011408 */
[C---:B------:R-:W-:Y:S01]  /*29b0*/  FMUL.FTZ R64, R0.reuse, R69 ;  /* 0x0000004500407220 */ /* 0x040fe20000410000 */
[----:B------:R-:W-:Y:S01]  /*29c0*/  UIADD3 UR22, UR52, 0x702, URZ ;  /* 0x0000070234167890 */ /* 0x000fe2000fffe03f */
[C---:B------:R-:W-:Y:S01]  /*29d0*/  FMUL.FTZ R70, R0.reuse, R70 ;  /* 0x0000004600467220 */ /* 0x040fe20000410000 */
[CC--:B------:R-:W-:Y:S01]  /*29e0*/  LEA.HI R76, R7.reuse, R8.reuse, RZ, 0x2 ;  /* 0x00000008074c7211 */ /* 0x0c0fe200078f10ff */
[----:B------:R-:W-:Y:S01]  /*29f0*/  UMOV UR23, 0x80000020 ;  /* 0x8000002000177882 */ /* 0x000fe20000000000 */
[C---:B------:R-:W-:Y:S01]  /*2a00*/  FMUL.FTZ R71, R0.reuse, R71 ;  /* 0x0000004700477220 */ /* 0x040fe20000410000 */
[----:B------:R4:W-:Y:S01]  /*2a10*/  MUFU.TANH R92, R63 ;  /* 0x0000003f005c7308 */ /* 0x0009e20000002400 */
[----:B0-----:R-:W-:Y:S01]  /*2a20*/  LEA.HI R59, R7, R8, RZ, 0x5 ;  /* 0x00000008073b7211 */ /* 0x001fe200078f28ff */
[C---:B------:R-:W-:Y:S01]  /*2a30*/  FMUL.FTZ R56, R0.reuse, R56 ;  /* 0x0000003800387220 */ /* 0x040fe20000410000 */
[--C-:B------:R-:W-:Y:S01]  /*2a40*/  SHF.R.S32.HI R7, RZ, 0x2, R76.reuse ;  /* 0x00000002ff077819 */ /* 0x100fe2000001144c */
[----:B------:R-:W-:Y:S01]  /*2a50*/  FMUL.FTZ R57, R0, R57 ;  /* 0x0000003900397220 */ /* 0x000fe20000410000 */
[----:B------:R-:W-:-:S02]  /*2a60*/  SHF.R.S32.HI R78, RZ, 0x1f, R76 ;  /* 0x0000001fff4e7819 */ /* 0x000fc4000001144c */
[----:B------:R-:W-:Y:S01]  /*2a70*/  SHF.R.S32.HI R59, RZ, 0x5, R59 ;  /* 0x00000005ff3b7819 */ /* 0x000fe2000001143b */
[----:B------:R0:W-:Y:S01]  /*2a80*/  MUFU.TANH R81, R62 ;  /* 0x0000003e00517308 */ /* 0x0001e20000002400 */
[----:B------:R-:W-:Y:S01]  /*2a90*/  LEA.HI R78, R78, R7, RZ, 0x3 ;  /* 0x000000074e4e7211 */ /* 0x000fe200078f18ff */
[----:B----4-:R-:W-:Y:S02]  /*2aa0*/  FMUL.FTZ R63, R0, R68 ;  /* 0x00000044003f7220 */ /* 0x010fe40000410000 */
[----:B------:R-:W-:Y:S01]  /*2ab0*/  IMAD R59, R59, 0x10, R22 ;  /* 0x000000103b3b7824 */ /* 0x000fe200078e0216 */
[----:B------:R-:W-:-:S03]  /*2ac0*/  LOP3.LUT R78, R78, 0xfffffff8, RZ, 0xc0, !PT ;  /* 0xfffffff84e4e7812 */ /* 0x000fc600078ec0ff */
[----:B------:R-:W4:Y:S01]  /*2ad0*/  MUFU.TANH R86, R86 ;  /* 0x0000005600567308 */ /* 0x000f220000002400 */
[----:B------:R-:W-:Y:S01]  /*2ae0*/  IADD3 R78, R59, R7, -R78 ;  /* 0x000000073b4e7210 */ /* 0x000fe20007ffe84e */
[----:B------:R-:W-:Y:S02]  /*2af0*/  IMAD.IADD R7, R108, 0x1, -R79 ;  /* 0x000000016c077824 */ /* 0x000fe400078e0a4f */
[----:B0-----:R-:W-:Y:S01]  /*2b00*/  FMUL.FTZ R62, R0, R65 ;  /* 0x00000041003e7220 */ /* 0x001fe20000410000 */
[----:B------:R-:W-:Y:S01]  /*2b10*/  LOP3.LUT R65, R76, 0x7ffffffc, RZ, 0xc0, !PT ;  /* 0x7ffffffc4c417812 */ /* 0x000fe200078ec0ff */
[----:B------:R-:W-:Y:S02]  /*2b20*/  IMAD R78, R77, 0x40, R78 ;  /* 0x000000404d4e7824 */ /* 0x000fe400078e024e */
[----:B------:R-:W0:Y:S02]  /*2b30*/  MUFU.TANH R87, R87 ;  /* 0x0000005700577308 */ /* 0x000e240000002400 */
[----:B------:R-:W-:-:S02]  /*2b40*/  IMAD.IADD R8, R8, 0x1, -R65 ;  /* 0x0000000108087824 */ /* 0x000fc400078e0a41 */
[----:B------:R-:W-:-:S04]  /*2b50*/  IMAD R7, R7, 0x8, R78 ;  /* 0x0000000807077824 */ /* 0x000fc800078e024e */
[----:B-1----:R-:W-:Y:S01]  /*2b60*/  @P2 IMAD.HI.U32 R59, R7, R84, RZ ;  /* 0x00000054073b2227 */ /* 0x002fe200078e00ff */
[----:B------:R1:W0:Y:S03]  /*2b70*/  MUFU.TANH R78, R66 ;  /* 0x00000042004e7308 */ /* 0x0002260000002400 */
[----:B------:R-:W-:Y:S01]  /*2b80*/  IMAD.MOV.U32 R77, RZ, RZ, R7 ;  /* 0x000000ffff4d7224 */ /* 0x000fe200078e0007 */
[----:B------:R-:W-:Y:S01]  /*2b90*/  @P2 SHF.R.U32.HI R77, RZ, R88, R59 ;  /* 0x00000058ff4d2219 */ /* 0x000fe2000001163b */
[----:B------:R-:W-:Y:S01]  /*2ba0*/  IMAD.MOV.U32 R84, RZ, RZ, -0xa0 ;  /* 0xffffff60ff547424 */ /* 0x000fe200078e00ff */
[----:B------:R-:W5:Y:S02]  /*2bb0*/  LDC R59, c[0x0][0x288] ;  /* 0x0000a200ff3b7b82 */ /* 0x000f640000000800 */
[----:B------:R3:W0:Y:S01]  /*2bc0*/  MUFU.TANH R88, R67 ;  /* 0x0000004300587308 */ /* 0x0006220000002400 */
[----:B------:R-:W2:Y:S01]  /*2bd0*/  SHFL.IDX PT, R68, R77, 0x1, 0x1c1f ;  /* 0x003c1f004d447f89 */ /* 0x000ea200000e0000 */
[----:B-1----:R-:W-:-:S02]  /*2be0*/  IMAD R66, R23, -0xa0, R104 ;  /* 0xffffff6017427824 */ /* 0x002fc400078e0268 */
[----:B------:R-:W-:-:S04]  /*2bf0*/  IMAD R65, R23, R84, 0xa1 ;  /* 0x000000a117417424 */ /* 0x000fc800078e0254 */
[----:B------:R-:W-:Y:S01]  /*2c00*/  IMAD R65, R8, -0x2, R65 ;  /* 0xfffffffe08417824 */ /* 0x000fe200078e0241 */
[----:B------:R-:W-:Y:S02]  /*2c10*/  WARPGROUP.DEPBAR.LE gsb0, 0x0 ;  /* 0x00008000000079c5 */ /* 0x000fe40000010000 */
[----:B---3--:R-:W-:Y:S01]  /*2c20*/  VIADD R67, R66, 0xa0 ;  /* 0x000000a042437836 */ /* 0x008fe20000000000 */
[----:B------:R-:W-:Y:S01]  /*2c30*/  WARPGROUP.ARRIVE ;  /* 0x00000000000079c5 */ /* 0x000fe20000000000 */
[----:B------:R-:W1:Y:S01]  /*2c40*/  MUFU.TANH R70, R70 ;  /* 0x0000004600467308 */ /* 0x000e620000002400 */
[----:B------:R-:W-:Y:S01]  /*2c50*/  FMUL.FTZ R42, R0, R42 ;  /* 0x0000002a002a7220 */ /* 0x000fe20000410000 */
[----:B------:R-:W-:Y:S02]  /*2c60*/  IMAD R67, R8, -0x2, R67 ;  /* 0xfffffffe08437824 */ /* 0x000fe400078e0243 */
[C---:B------:R-:W-:Y:S01]  /*2c70*/  FMUL.FTZ R43, R0.reuse, R43 ;  /* 0x0000002b002b7220 */ /* 0x040fe20000410000 */
[C---:B------:R-:W-:Y:S01]  /*2c80*/  FMUL.FTZ R46, R0.reuse, R46 ;  /* 0x0000002e002e7220 */ /* 0x040fe20000410000 */
[----:B------:R-:W-:Y:S01]  /*2c90*/  QGMMA.64x32x32.F32.E4M3.E4M3 R24, gdesc[UR20], R24, gsb0 ;  /* 0x00600000141879f3 */ /* 0x000fe20008000818 */
[C---:B------:R-:W-:Y:S01]  /*2ca0*/  FMUL.FTZ R47, R0.reuse, R47 ;  /* 0x0000002f002f7220 */ /* 0x040fe20000410000 */
[C---:B------:R-:W-:Y:S01]  /*2cb0*/  FMUL.FTZ R50, R0.reuse, R50 ;  /* 0x0000003200327220 */ /* 0x040fe20000410000 */
[----:B------:R-:W3:Y:S01]  /*2cc0*/  MUFU.TANH R71, R71 ;  /* 0x0000004700477308 */ /* 0x000ee20000002400 */
[----:B-----5:R-:W-:Y:S01]  /*2cd0*/  IADD3 R108, R65, -R59, R104 ;  /* 0x8000003b416c7210 */ /* 0x020fe20007ffe068 */
[C---:B------:R-:W-:Y:S01]  /*2ce0*/  FMUL.FTZ R65, R0.reuse, R40 ;  /* 0x0000002800417220 */ /* 0x040fe20000410000 */
[C---:B------:R-:W-:Y:S01]  /*2cf0*/  FMUL.FTZ R40, R0.reuse, R41 ;  /* 0x0000002900287220 */ /* 0x040fe20000410000 */
[----:B------:R-:W-:Y:S01]  /*2d00*/  FMUL.FTZ R51, R0, R51 ;  /* 0x0000003300337220 */ /* 0x000fe20000410000 */
[----:B--2---:R-:W-:Y:S01]  /*2d10*/  VIADDMNMX R69, R68, R108, R67, PT ;  /* 0x0000006c44457246 */ /* 0x004fe20003800143 */
[C---:B------:R-:W-:Y:S01]  /*2d20*/  FMUL.FTZ R54, R0.reuse, R54 ;  /* 0x0000003600367220 */ /* 0x040fe20000410000 */
[C---:B------:R-:W-:Y:S01]  /*2d30*/  FMUL.FTZ R55, R0.reuse, R55 ;  /* 0x0000003700377220 */ /* 0x040fe20000410000 */
[----:B------:R-:W2:Y:S01]  /*2d40*/  MUFU.TANH R42, R42 ;  /* 0x0000002a002a7308 */ /* 0x000ea20000002400 */
[C---:B------:R-:W-:Y:S01]  /*2d50*/  ISETP.GT.AND P5, PT, R69.reuse, RZ, PT ;  /* 0x000000ff4500720c */ /* 0x040fe20003fa4270 */
[C---:B------:R-:W-:Y:S01]  /*2d60*/  FMUL.FTZ R52, R0.reuse, R52 ;  /* 0x0000003400347220 */ /* 0x040fe20000410000 */
[C---:B------:R-:W-:Y:S01]  /*2d70*/  ISETP.GT.AND P6, PT, R69.reuse, 0x1, PT ;  /* 0x000000014500780c */ /* 0x040fe20003fc4270 */
[C---:B------:R-:W-:Y:S01]  /*2d80*/  FMUL.FTZ R53, R0.reuse, R53 ;  /* 0x0000003500357220 */ /* 0x040fe20000410000 */
[----:B------:R-:W-:Y:S01]  /*2d90*/  ISETP.GT.AND P3, PT, R69, 0x8, PT ;  /* 0x000000084500780c */ /* 0x000fe20003f64270 */
[----:B------:R-:W-:Y:S01]  /*2da0*/  FMUL.FTZ R45, R0, R45 ;  /* 0x0000002d002d7220 */ /* 0x000fe20000410000 */
[----:B------:R-:W-:Y:S01]  /*2db0*/  FSEL R132, R90, -INF , P5 ;  /* 0xff8000005a847808 */ /* 0x000fe20002800000 */
[----:B------:R-:W5:Y:S01]  /*2dc0*/  MUFU.TANH R66, R43 ;  /* 0x0000002b00427308 */ /* 0x000f620000002400 */
[----:B------:R-:W-:Y:S01]  /*2dd0*/  FSEL R112, R91, -INF , P6 ;  /* 0xff8000005b707808 */ /* 0x000fe20003000000 */
[C---:B------:R-:W-:Y:S01]  /*2de0*/  FMUL.FTZ R48, R0.reuse, R48 ;  /* 0x0000003000307220 */ /* 0x040fe20000410000 */
[----:B------:R-:W-:Y:S01]  /*2df0*/  ISETP.GT.AND P4, PT, R69, 0x9, PT ;  /* 0x000000094500780c */ /* 0x000fe20003f84270 */
[----:B------:R-:W-:Y:S01]  /*2e00*/  FMUL.FTZ R49, R0, R49 ;  /* 0x0000003100317220 */ /* 0x000fe20000410000 */
[----:B------:R-:W-:-:S02]  /*2e10*/  FSEL R128, R94, -INF , P3 ;  /* 0xff8000005e807808 */ /* 0x000fc40001800000 */
[----:B------:R-:W-:Y:S01]  /*2e20*/  FMNMX.FTZ R41, R132, R112, !PT ;  /* 0x0000007084297209 */ /* 0x000fe20007810000 */
[----:B------:R-:W5:Y:S01]  /*2e30*/  MUFU.TANH R46, R46 ;  /* 0x0000002e002e7308 */ /* 0x000f620000002400 */
[----:B------:R-:W-:Y:S02]  /*2e40*/  ISETP.GT.AND P5, PT, R69, 0x10, PT ;  /* 0x000000104500780c */ /* 0x000fe40003fa4270 */
[----:B------:R-:W-:Y:S02]  /*2e50*/  FSEL R114, R95, -INF , P4 ;  /* 0xff8000005f727808 */ /* 0x000fe40002000000 */
[----:B------:R-:W-:Y:S02]  /*2e60*/  FMNMX.FTZ R41, R128, R41, !PT ;  /* 0x0000002980297209 */ /* 0x000fe40007810000 */
[----:B------:R-:W-:Y:S01]  /*2e70*/  ISETP.GT.AND P3, PT, R69, 0x11, PT ;  /* 0x000000114500780c */ /* 0x000fe20003f64270 */
[----:B------:R-:W5:Y:S01]  /*2e80*/  MUFU.TANH R47, R47 ;  /* 0x0000002f002f7308 */ /* 0x000f620000002400 */
[----:B------:R-:W-:-:S02]  /*2e90*/  FSEL R130, R98, -INF , P5 ;  /* 0xff80000062827808 */ /* 0x000fc40002800000 */
[----:B------:R-:W-:Y:S02]  /*2ea0*/  FMNMX.FTZ R41, R114, R41, !PT ;  /* 0x0000002972297209 */ /* 0x000fe40007810000 */
[----:B------:R-:W-:Y:S02]  /*2eb0*/  ISETP.GT.AND P4, PT, R69, 0x18, PT ;  /* 0x000000184500780c */ /* 0x000fe40003f84270 */
[----:B------:R-:W-:Y:S01]  /*2ec0*/  FSEL R136, R99, -INF , P3 ;  /* 0xff80000063887808 */ /* 0x000fe20001800000 */
[----:B------:R-:W5:Y:S01]  /*2ed0*/  MUFU.TANH R68, R50 ;  /* 0x0000003200447308 */ /* 0x000f620000002400 */
[----:B------:R-:W-:Y:S02]  /*2ee0*/  FMNMX.FTZ R41, R130, R41, !PT ;  /* 0x0000002982297209 */ /* 0x000fe40007810000 */
[----:B------:R-:W-:Y:S02]  /*2ef0*/  ISETP.GT.AND P3, PT, R69, 0x19, PT ;  /* 0x000000194500780c */ /* 0x000fe40003f64270 */
        /* <DEDUP_REMOVED lines=8> */
[----:B------:R-:W-:Y:S01]  /*2f80*/  FSEL R118, R118, -INF , P4 ;  /* 0xff80000076767808 */ /* 0x000fe20002000000 */
[----:B------:R-:W-:-:S02]  /*2f90*/  WARPGROUP.DEPBAR.LE gsb0, 0x0 ;  /* 0x00008000000079c5 */ /* 0x000fc40000010000 */
[----:B------:R-:W-:Y:S01]  /*2fa0*/  FMNMX.FTZ R41, R124, R41, !PT ;  /* 0x000000297c297209 */ /* 0x000fe20007810000 */
[C---:B------:R-:W-:Y:S01]  /*2fb0*/  FMUL.FTZ R26, R0.reuse, R26 ;  /* 0x0000001a001a7220 */ /* 0x040fe20000410000 */
[C---:B------:R-:W-:Y:S01]  /*2fc0*/  ISETP.GT.AND P4, PT, R69.reuse, 0x28, PT ;  /* 0x000000284500780c */ /* 0x040fe20003f84270 */
[----:B------:R-:W-:Y:S01]  /*2fd0*/  FMUL.FTZ R27, R0, R27 ;  /* 0x0000001b001b7220 */ /* 0x000fe20000410000 */
[----:B------:R-:W-:Y:S01]  /*2fe0*/  FSEL R126, R126, -INF , P3 ;  /* 0xff8000007e7e7808 */ /* 0x000fe20001800000 */
[----:B------:R-:W-:Y:S01]  /*2ff0*/  MUFU.TANH R76, R26 ;  /* 0x0000001a004c7308 */ /* 0x000fe20000002400 */
[----:B------:R-:W-:Y:S01]  /*3000*/  FMNMX.FTZ R41, R118, R41, !PT ;  /* 0x0000002976297209 */ /* 0x000fe20007810000 */
[C---:B------:R-:W-:Y:S01]  /*3010*/  FMUL.FTZ R31, R0.reuse, R31 ;  /* 0x0000001f001f7220 */ /* 0x040fe20000410000 */
[C---:B------:R-:W-:Y:S01]  /*3020*/  ISETP.GT.AND P3, PT, R69.reuse, 0x29, PT ;  /* 0x000000294500780c */ /* 0x040fe20003f64270 */
[----:B------:R-:W-:Y:S01]  /*3030*/  FMUL.FTZ R35, R0, R35 ;  /* 0x0000002300237220 */ /* 0x000fe20000410000 */
[----:B------:R-:W-:Y:S01]  /*3040*/  FSEL R120, R120, -INF , P4 ;  /* 0xff80000078787808 */ /* 0x000fe20002000000 */
[----:B------:R-:W-:Y:S01]  /*3050*/  FMUL.FTZ R39, R0, R39 ;  /* 0x0000002700277220 */ /* 0x000fe20000410000 */
[----:B------:R-:W-:Y:S01]  /*3060*/  FMNMX.FTZ R41, R126, R41, !PT ;  /* 0x000000297e297209 */ /* 0x000fe20007810000 */
[----:B------:R-:W5:Y:S01]  /*3070*/  MUFU.TANH R55, R55 ;  /* 0x0000003700377308 */ /* 0x000f620000002400 */
[C---:B------:R-:W-:Y:S01]  /*3080*/  ISETP.GT.AND P4, PT, R69.reuse, 0x30, PT ;  /* 0x000000304500780c */ /* 0x040fe20003f84270 */
[----:B------:R-:W-:Y:S01]  /*3090*/  FMUL.FTZ R32, R0, R32 ;  /* 0x0000002000207220 */ /* 0x000fe20000410000 */
[----:B------:R-:W-:Y:S01]  /*30a0*/  FSEL R116, R116, -INF , P3 ;  /* 0xff80000074747808 */ /* 0x000fe20001800000 */
[----:B------:R-:W-:Y:S01]  /*30b0*/  FMUL.FTZ R33, R0, R33 ;  /* 0x0000002100217220 */ /* 0x000fe20000410000 */
[----:B------:R-:W-:Y:S01]  /*30c0*/  FMNMX.FTZ R41, R120, R41, !PT ;  /* 0x0000002978297209 */ /* 0x000fe20007810000 */
[----:B------:R-:W-:Y:S01]  /*30d0*/  FMUL.FTZ R25, R0, R25 ;  /* 0x0000001900197220 */ /* 0x000fe20000410000 */
[C---:B------:R-:W-:Y:S01]  /*30e0*/  ISETP.GT.AND P3, PT, R69.reuse, 0x31, PT ;  /* 0x000000314500780c */ /* 0x040fe20003f64270 */
[----:B------:R-:W-:Y:S01]  /*30f0*/  MUFU.TANH R31, R31 ;  /* 0x0000001f001f7308 */ /* 0x000fe20000002400 */
[----:B------:R-:W-:Y:S01]  /*3100*/  FSEL R110, R82, -INF , P4 ;  /* 0xff800000526e7808 */ /* 0x000fe20002000000 */
[----:B------:R-:W-:Y:S01]  /*3110*/  FMUL.FTZ R28, R0, R28 ;  /* 0x0000001c001c7220 */ /* 0x000fe20000410000 */
[----:B------:R-:W-:Y:S01]  /*3120*/  FMNMX.FTZ R41, R116, R41, !PT ;  /* 0x0000002974297209 */ /* 0x000fe20007810000 */
[C---:B------:R-:W-:Y:S01]  /*3130*/  FMUL.FTZ R29, R0.reuse, R29 ;  /* 0x0000001d001d7220 */ /* 0x040fe20000410000 */
[----:B------:R-:W-:Y:S01]  /*3140*/  ISETP.GT.AND P4, PT, R69, 0x38, PT ;  /* 0x000000384500780c */ /* 0x000fe20003f84270 */
[----:B------:R-:W-:Y:S01]  /*3150*/  FMUL.FTZ R24, R0, R24 ;  /* 0x0000001800187220 */ /* 0x000fe20000410000 */
[----:B------:R-:W-:Y:S01]  /*3160*/  FSEL R106, R83, -INF , P3 ;  /* 0xff800000536a7808 */ /* 0x000fe20001800000 */
[----:B------:R-:W-:Y:S01]  /*3170*/  MUFU.TANH R35, R35 ;  /* 0x0000002300237308 */ /* 0x000fe20000002400 */
[----:B------:R-:W-:Y:S01]  /*3180*/  FMNMX.FTZ R41, R110, R41, !PT ;  /* 0x000000296e297209 */ /* 0x000fe20007810000 */
[C---:B------:R-:W-:Y:S01]  /*3190*/  FMUL.FTZ R37, R0.reuse, R37 ;  /* 0x0000002500257220 */ /* 0x040fe20000410000 */
[----:B------:R-:W-:Y:S01]  /*31a0*/  ISETP.GT.AND P3, PT, R69, 0x39, PT ;  /* 0x000000394500780c */ /* 0x000fe20003f64270 */
[----:B------:R-:W-:Y:S01]  /*31b0*/  FMUL.FTZ R36, R0, R36 ;  /* 0x0000002400247220 */ /* 0x000fe20000410000 */
[----:B----4-:R-:W-:-:S02]  /*31c0*/  FSEL R102, R86, -INF , P4 ;  /* 0xff80000056667808 */ /* 0x010fc40002000000 */
[----:B------:R-:W-:Y:S01]  /*31d0*/  FMNMX.FTZ R41, R106, R41, !PT ;  /* 0x000000296a297209 */ /* 0x000fe20007810000 */
[----:B------:R-:W-:Y:S01]  /*31e0*/  MUFU.TANH R39, R39 ;  /* 0x0000002700277308 */ /* 0x000fe20000002400 */
[----:B------:R-:W-:Y:S02]  /*31f0*/  ISETP.GT.AND P4, PT, R69, 0x40, PT ;  /* 0x000000404500780c */ /* 0x000fe40003f84270 */
[----:B0-----:R-:W-:Y:S02]  /*3200*/  FSEL R100, R87, -INF , P3 ;  /* 0xff80000057647808 */ /* 0x001fe40001800000 */
[----:B------:R-:W-:Y:S02]  /*3210*/  FMNMX.FTZ R41, R102, R41, !PT ;  /* 0x0000002966297209 */ /* 0x000fe40007810000 */
[----:B------:R-:W-:Y:S01]  /*3220*/  ISETP.GT.AND P3, PT, R69, 0x41, PT ;  /* 0x000000414500780c */ /* 0x000fe20003f64270 */
[----:B------:R0:W-:Y:S01]  /*3230*/  MUFU.TANH R144, R32 ;  /* 0x0000002000907308 */ /* 0x0001e20000002400 */
[----:B------:R-:W-:-:S02]  /*3240*/  FSEL R98, R80, -INF , P4 ;  /* 0xff80000050627808 */ /* 0x000fc40002000000 */
[----:B------:R-:W-:Y:S02]  /*3250*/  FMNMX.FTZ R41, R100, R41, !PT ;  /* 0x0000002964297209 */ /* 0x000fe40007810000 */
[C---:B------:R-:W-:Y:S02]  /*3260*/  ISETP.GT.AND P4, PT, R69.reuse, 0x48, PT ;  /* 0x000000484500780c */ /* 0x040fe40003f84270 */
[----:B------:R-:W-:Y:S01]  /*3270*/  FSEL R96, R96, -INF , P3 ;  /* 0xff80000060607808 */ /* 0x000fe20001800000 */
[----:B------:R-:W-:Y:S01]  /*3280*/  MUFU.TANH R5, R5 ;  /* 0x0000000500057308 */ /* 0x000fe20000002400 */
[----:B------:R-:W-:Y:S01]  /*3290*/  FMNMX.FTZ R41, R98, R41, !PT ;  /* 0x0000002962297209 */ /* 0x000fe20007810000 */
[----:B0-----:R-:W0:Y:S01]  /*32a0*/  SHFL.IDX PT, R32, R77, RZ, 0x1c1f ;  /* 0x001c1fff4d207589 */ /* 0x001e2200000e0000 */
[----:B------:R-:W-:Y:S02]  /*32b0*/  ISETP.GT.AND P3, PT, R69, 0x49, PT ;  /* 0x000000494500780c */ /* 0x000fe40003f64270 */
[----:B------:R-:W-:-:S02]  /*32c0*/  FSEL R94, R81, -INF , P4 ;  /* 0xff800000515e7808 */ /* 0x000fc40002000000 */
[----:B------:R-:W-:Y:S01]  /*32d0*/  FMNMX.FTZ R41, R96, R41, !PT ;  /* 0x0000002960297209 */ /* 0x000fe20007810000 */
[----:B------:R-:W-:Y:S01]  /*32e0*/  MUFU.TANH R4, R4 ;  /* 0x0000000400047308 */ /* 0x000fe20000002400 */
[C---:B------:R-:W-:Y:S02]  /*32f0*/  ISETP.GT.AND P4, PT, R69.reuse, 0x50, PT ;  /* 0x000000504500780c */ /* 0x040fe40003f84270 */
[----:B------:R-:W-:Y:S02]  /*3300*/  FSEL R92, R92, -INF , P3 ;  /* 0xff8000005c5c7808 */ /* 0x000fe40001800000 */
[----:B------:R-:W-:Y:S02]  /*3310*/  FMNMX.FTZ R41, R94, R41, !PT ;  /* 0x000000295e297209 */ /* 0x000fe40007810000 */
[----:B------:R-:W-:Y:S01]  /*3320*/  ISETP.GT.AND P3, PT, R69, 0x51, PT ;  /* 0x000000514500780c */ /* 0x000fe20003f64270 */
[----:B------:R-:W-:Y:S01]  /*3330*/  MUFU.TANH R6, R6 ;  /* 0x0000000600067308 */ /* 0x000fe20000002400 */
[----:B------:R-:W-:-:S02]  /*3340*/  FSEL R90, R78, -INF , P4 ;  /* 0xff8000004e5a7808 */ /* 0x000fc40002000000 */
[----:B------:R-:W-:Y:S02]  /*3350*/  FMNMX.FTZ R41, R92, R41, !PT ;  /* 0x000000295c297209 */ /* 0x000fe40007810000 */
[C---:B------:R-:W-:Y:S02]  /*3360*/  ISETP.GT.AND P4, PT, R69.reuse, 0x58, PT ;  /* 0x000000584500780c */ /* 0x040fe40003f84270 */
[----:B------:R-:W-:Y:S01]  /*3370*/  FSEL R88, R88, -INF , P3 ;  /* 0xff80000058587808 */ /* 0x000fe20001800000 */
[----:B------:R-:W-:Y:S01]  /*3380*/  MUFU.TANH R9, R9 ;  /* 0x0000000900097308 */ /* 0x000fe20000002400 */
[----:B------:R-:W-:Y:S02]  /*3390*/  FMNMX.FTZ R41, R90, R41, !PT ;  /* 0x000000295a297209 */ /* 0x000fe40007810000 */
[----:B------:R-:W-:Y:S02]  /*33a0*/  ISETP.GT.AND P3, PT, R69, 0x59, PT ;  /* 0x000000594500780c */ /* 0x000fe40003f64270 */
[----:B-1----:R-:W-:-:S02]  /*33b0*/  FSEL R86, R70, -INF , P4 ;  /* 0xff80000046567808 */ /* 0x002fc40002000000 */
[----:B------:R-:W-:Y:S01]  /*33c0*/  FMNMX.FTZ R41, R88, R41, !PT ;  /* 0x0000002958297209 */ /* 0x000fe20007810000 */
[----:B------:R1:W4:Y:S01]  /*33d0*/  MUFU.TANH R70, R27 ;  /* 0x0000001b00467308 */ /* 0x0003220000002400 */
[----:B------:R-:W-:Y:S02]  /*33e0*/  ISETP.GT.AND P4, PT, R69, 0x60, PT ;  /* 0x000000604500780c */ /* 0x000fe40003f84270 */
[----:B---3--:R-:W-:Y:S02]  /*33f0*/  FSEL R80, R71, -INF , P3 ;  /* 0xff80000047507808 */ /* 0x008fe40001800000 */
[----:B------:R-:W-:Y:S01]  /*3400*/  FMNMX.FTZ R43, R86, R41, !PT ;  /* 0x00000029562b7209 */ /* 0x000fe20007810000 */
[----:B------:R-:W-:Y:S01]  /*3410*/  FMUL.FTZ R41, R0, R30 ;  /* 0x0000001e00297220 */ /* 0x000fe20000410000 */
[----:B------:R-:W-:Y:S01]  /*3420*/  ISETP.GT.AND P3, PT, R69, 0x61, PT ;  /* 0x000000614500780c */ /* 0x000fe20003f64270 */
[----:B------:R-:W-:Y:S01]  /*3430*/  MUFU.TANH R10, R10 ;  /* 0x0000000a000a7308 */ /* 0x000fe20000002400 */
[----:B--2---:R-:W-:Y:S01]  /*3440*/  FSEL R50, R42, -INF , P4 ;  /* 0xff8000002a327808 */ /* 0x004fe20002000000 */
[----:B-1----:R-:W-:Y:S01]  /*3450*/  FMUL.FTZ R27, R0, R34 ;  /* 0x00000022001b7220 */ /* 0x002fe20000410000 */
[----:B------:R-:W-:-:S02]  /*3460*/  FMNMX.FTZ R43, R80, R43, !PT ;  /* 0x0000002b502b7209 */ /* 0x000fc40007810000 */
[C---:B------:R-:W-:Y:S02]  /*3470*/  ISETP.GT.AND P4, PT, R69.reuse, 0x68, PT ;  /* 0x000000684500780c */ /* 0x040fe40003f84270 */
[----:B-----5:R-:W-:Y:S01]  /*3480*/  FSEL R26, R66, -INF , P3 ;  /* 0xff800000421a7808 */ /* 0x020fe20001800000 */
[----:B------:R-:W1:Y:S01]  /*3490*/  MUFU.TANH R41, R41 ;  /* 0x0000002900297308 */ /* 0x000e620000002400 */
[----:B------:R-:W-:Y:S02]  /*34a0*/  FMNMX.FTZ R43, R50, R43, !PT ;  /* 0x0000002b322b7209 */ /* 0x000fe40007810000 */
[C---:B------:R-:W-:Y:S02]  /*34b0*/  ISETP.GT.AND P3, PT, R69.reuse, 0x69, PT ;  /* 0x000000694500780c */ /* 0x040fe40003f64270 */
[----:B------:R-:W-:Y:S02]  /*34c0*/  FSEL R30, R46, -INF , P4 ;  /* 0xff8000002e1e7808 */ /* 0x000fe40002000000 */
[----:B------:R-:W-:Y:S01]  /*34d0*/  FMNMX.FTZ R43, R26, R43, !PT ;  /* 0x0000002b1a2b7209 */ /* 0x000fe20007810000 */
[----:B------:R-:W-:Y:S01]  /*34e0*/  MUFU.TANH R11, R11 ;  /* 0x0000000b000b7308 */ /* 0x000fe20000002400 */
[----:B------:R-:W-:-:S02]  /*34f0*/  ISETP.GT.AND P4, PT, R69, 0x70, PT ;  /* 0x000000704500780c */ /* 0x000fc40003f84270 */
[----:B------:R-:W-:Y:S02]  /*3500*/  FSEL R42, R47, -INF , P3 ;  /* 0xff8000002f2a7808 */ /* 0x000fe40001800000 */
[----:B------:R-:W-:Y:S02]  /*3510*/  FMNMX.FTZ R43, R30, R43, !PT ;  /* 0x0000002b1e2b7209 */ /* 0x000fe40007810000 */
[C---:B------:R-:W-:Y:S01]  /*3520*/  ISETP.GT.AND P3, PT, R69.reuse, 0x71, PT ;  /* 0x000000714500780c */ /* 0x040fe20003f64270 */
[----:B------:R2:W3:Y:S01]  /*3530*/  MUFU.TANH R47, R27 ;  /* 0x0000001b002f7308 */ /* 0x0004e20000002400 */
[----:B------:R-:W-:Y:S02]  /*3540*/  FSEL R34, R68, -INF , P4 ;  /* 0xff80000044227808 */ /* 0x000fe40002000000 */
[----:B------:R-:W-:Y:S02]  /*3550*/  FMNMX.FTZ R43, R42, R43, !PT ;  /* 0x0000002b2a2b7209 */ /* 0x000fe40007810000 */
[----:B------:R-:W-:-:S02]  /*3560*/  ISETP.GT.AND P4, PT, R69, 0x78, PT ;  /* 0x000000784500780c */ /* 0x000fc40003f84270 */
[----:B------:R-:W-:Y:S01]  /*3570*/  FSEL R46, R51, -INF , P3 ;  /* 0xff800000332e7808 */ /* 0x000fe20001800000 */
[----:B------:R-:W-:Y:S01]  /*3580*/  MUFU.TANH R138, R52 ;  /* 0x00000034008a7308 */ /* 0x000fe20000002400 */
[----:B------:R-:W-:Y:S01]  /*3590*/  FMNMX.FTZ R43, R34, R43, !PT ;  /* 0x0000002b222b7209 */ /* 0x000fe20007810000 */
[----:B--2---:R-:W-:Y:S01]  /*35a0*/  FMUL.FTZ R27, R0, R38 ;  /* 0x00000026001b7220 */ /* 0x004fe20000410000 */
[C---:B------:R-:W-:Y:S02]  /*35b0*/  ISETP.GT.AND P3, PT, R69.reuse, 0x79, PT ;  /* 0x000000794500780c */ /* 0x040fe40003f64270 */
[----:B------:R-:W-:Y:S02]  /*35c0*/  FSEL R54, R54, -INF , P4 ;  /* 0xff80000036367808 */ /* 0x000fe40002000000 */
[----:B------:R-:W-:Y:S01]  /*35d0*/  FMNMX.FTZ R43, R46, R43, !PT ;  /* 0x0000002b2e2b7209 */ /* 0x000fe20007810000 */
[----:B------:R2:W5:Y:S01]  /*35e0*/  MUFU.TANH R82, R27 ;  /* 0x0000001b00527308 */ /* 0x0005620000002400 */
[----:B------:R-:W-:-:S02]  /*35f0*/  ISETP.GT.AND P4, PT, R69, 0x80, PT ;  /* 0x000000804500780c */ /* 0x000fc40003f84270 */
[----:B------:R-:W-:Y:S02]  /*3600*/  FSEL R66, R55, -INF , P3 ;  /* 0xff80000037427808 */ /* 0x000fe40001800000 */
[----:B------:R-:W-:Y:S02]  /*3610*/  FMNMX.FTZ R43, R54, R43, !PT ;  /* 0x0000002b362b7209 */ /* 0x000fe40007810000 */
[C---:B------:R-:W-:Y:S01]  /*3620*/  ISETP.GT.AND P3, PT, R69.reuse, 0x81, PT ;  /* 0x000000814500780c */ /* 0x040fe20003f64270 */
[----:B------:R-:W0:Y:S01]  /*3630*/  MUFU.TANH R12, R12 ;  /* 0x0000000c000c7308 */ /* 0x000e220000002400 */
[----:B------:R-:W-:Y:S01]  /*3640*/  FSEL R38, R76, -INF , P4 ;  /* 0xff8000004c267808 */ /* 0x000fe20002000000 */
[----:B--2---:R-:W-:Y:S01]  /*3650*/  FMUL.FTZ R27, R0, R44 ;  /* 0x0000002c001b7220 */ /* 0x004fe20000410000 */
[----:B------:R-:W-:Y:S02]  /*3660*/  FMNMX.FTZ R43, R66, R43, !PT ;  /* 0x0000002b422b7209 */ /* 0x000fe40007810000 */
[----:B------:R-:W-:-:S02]  /*3670*/  ISETP.GT.AND P4, PT, R69, 0x88, PT ;  /* 0x000000884500780c */ /* 0x000fc40003f84270 */
[----:B----4-:R-:W-:Y:S01]  /*3680*/  FSEL R68, R70, -INF , P3 ;  /* 0xff80000046447808 */ /* 0x010fe20001800000 */
[----:B------:R-:W-:Y:S01]  /*3690*/  MUFU.TANH R146, R33 ;  /* 0x0000002100927308 */ /* 0x000fe20000002400 */
[----:B------:R-:W-:Y:S02]  /*36a0*/  FMNMX.FTZ R43, R38, R43, !PT ;  /* 0x0000002b262b7209 */ /* 0x000fe40007810000 */
[----:B------:R-:W-:Y:S02]  /*36b0*/  ISETP.GT.AND P3, PT, R69, 0x89, PT ;  /* 0x000000894500780c */ /* 0x000fe40003f64270 */
[----:B-1----:R-:W-:Y:S02]  /*36c0*/  FSEL R70, R41, -INF , P4 ;  /* 0xff80000029467808 */ /* 0x002fe40002000000 */
[----:B------:R-:W-:Y:S01]  /*36d0*/  FMNMX.FTZ R43, R68, R43, !PT ;  /* 0x0000002b442b7209 */ /* 0x000fe20007810000 */
[----:B------:R-:W-:Y:S01]  /*36e0*/  MUFU.TANH R41, R27 ;  /* 0x0000001b00297308 */ /* 0x000fe20000002400 */
[----:B------:R-:W-:-:S02]  /*36f0*/  ISETP.GT.AND P4, PT, R69, 0x90, PT ;  /* 0x000000904500780c */ /* 0x000fc40003f84270 */
[----:B------:R-:W-:Y:S02]  /*3700*/  FSEL R76, R31, -INF , P3 ;  /* 0xff8000001f4c7808 */ /* 0x000fe40001800000 */
[----:B------:R-:W-:Y:S02]  /*3710*/  FMNMX.FTZ R43, R70, R43, !PT ;  /* 0x0000002b462b7209 */ /* 0x000fe40007810000 */
[----:B------:R-:W-:Y:S01]  /*3720*/  ISETP.GT.AND P3, PT, R69, 0x91, PT ;  /* 0x000000914500780c */ /* 0x000fe20003f64270 */
[----:B------:R-:W1:Y:S01]  /*3730*/  MUFU.TANH R13, R13 ;  /* 0x0000000d000d7308 */ /* 0x000e620000002400 */
[----:B---3--:R-:W-:Y:S02]  /*3740*/  FSEL R44, R47, -INF , P4 ;  /* 0xff8000002f2c7808 */ /* 0x008fe40002000000 */
[----:B------:R-:W-:Y:S02]  /*3750*/  FMNMX.FTZ R43, R76, R43, !PT ;  /* 0x0000002b4c2b7209 */ /* 0x000fe40007810000 */
[----:B------:R-:W-:-:S02]  /*3760*/  ISETP.GT.AND P4, PT, R69, 0x98, PT ;  /* 0x000000984500780c */ /* 0x000fc40003f84270 */
[----:B------:R-:W-:Y:S01]  /*3770*/  FSEL R78, R35, -INF , P3 ;  /* 0xff800000234e7808 */ /* 0x000fe20001800000 */
[----:B------:R2:W-:Y:S01]  /*3780*/  MUFU.TANH R47, R53 ;  /* 0x00000035002f7308 */ /* 0x0005e20000002400 */
[----:B------:R-:W-:Y:S02]  /*3790*/  FMNMX.FTZ R43, R44, R43, !PT ;  /* 0x0000002b2c2b7209 */ /* 0x000fe40007810000 */
[----:B------:R-:W-:Y:S02]  /*37a0*/  ISETP.GT.AND P3, PT, R69, 0x99, PT ;  /* 0x000000994500780c */ /* 0x000fe40003f64270 */
[----:B-----5:R-:W-:Y:S02]  /*37b0*/  FSEL R82, R82, -INF , P4 ;  /* 0xff80000052527808 */ /* 0x020fe40002000000 */
[----:B------:R-:W-:Y:S01]  /*37c0*/  FMNMX.FTZ R43, R78, R43, !PT ;  /* 0x0000002b4e2b7209 */ /* 0x000fe20007810000 */
[----:B------:R-:W-:Y:S01]  /*37d0*/  MUFU.TANH R142, R28 ;  /* 0x0000001c008e7308 */ /* 0x000fe20000002400 */
[----:B------:R-:W-:-:S02]  /*37e0*/  FSEL R84, R39, -INF , P3 ;  /* 0xff80000027547808 */ /* 0x000fc40001800000 */
[----:B------:R-:W-:Y:S02]  /*37f0*/  FMNMX.FTZ R43, R82, R43, !PT ;  /* 0x0000002b522b7209 */ /* 0x000fe40007810000 */
[----:B0-----:R-:W-:Y:S02]  /*3800*/  VIADDMNMX R67, R32, R108, R67, PT ;  /* 0x0000006c20437246 */ /* 0x001fe40003800143 */
[----:B------:R-:W-:Y:S01]  /*3810*/  FMNMX.FTZ R43, R84, R43, !PT ;  /* 0x0000002b542b7209 */ /* 0x000fe20007810000 */
[----:B------:R-:W0:Y:S01]  /*3820*/  MUFU.TANH R14, R14 ;  /* 0x0000000e000e7308 */ /* 0x000e220000002400 */
[C---:B------:R-:W-:Y:S02]  /*3830*/  ISETP.GT.AND P4, PT, R67.reuse, 0x1, PT ;  /* 0x000000014300780c */ /* 0x040fe40003f84270 */
[----:B------:R-:W-:Y:S01]  /*3840*/  ISETP.GT.AND P5, PT, R67, 0x8, PT ;  /* 0x000000084300780c */ /* 0x000fe20003fa4270 */
[----:B------:R-:W3:Y:S01]  /*3850*/  SHFL.BFLY PT, R122, R43, 0x2, 0x1f ;  /* 0x0c401f002b7a7f89 */ /* 0x000ee200000e0000 */
[----:B--2---:R-:W-:-:S02]  /*3860*/  FSEL R53, R4, -INF , P4 ;  /* 0xff80000004357808 */ /* 0x004fc40002000000 */
[----:B------:R-:W-:Y:S01]  /*3870*/  FSEL R108, R6, -INF , P5 ;  /* 0xff800000066c7808 */ /* 0x000fe20002800000 */
[----:B------:R-:W2:Y:S01]  /*3880*/  MUFU.TANH R15, R15 ;  /* 0x0000000f000f7308 */ /* 0x000ea20000002400 */
[----:B------:R-:W-:-:S07]  /*3890*/  ISETP.GT.AND P4, PT, R67, 0x10, PT ;  /* 0x000000104300780c */ /* 0x000fce0003f84270 */
[----:B------:R-:W4:Y:S08]  /*38a0*/  MUFU.TANH R20, R20 ;  /* 0x0000001400147308 */ /* 0x000f300000002400 */
[----:B------:R-:W5:Y:S01]  /*38b0*/  MUFU.TANH R21, R21 ;  /* 0x0000001500157308 */ /* 0x000f620000002400 */
[----:B---3--:R-:W-:-:S07]  /*38c0*/  FMNMX.FTZ R27, R43, R122, !PT ;  /* 0x0000007a2b1b7209 */ /* 0x008fce0007810000 */
[----:B------:R3:W-:Y:S01]  /*38d0*/  MUFU.TANH R43, R25 ;  /* 0x00000019002b7308 */ /* 0x0007e20000002400 */
[----:B------:R-:W1:Y:S07]  /*38e0*/  SHFL.BFLY PT, R122, R27, 0x1, 0x1f ;  /* 0x0c201f001b7a7f89 */ /* 0x000e6e00000e0000 */
[----:B------:R-:W5:Y:S08]  /*38f0*/  MUFU.TANH R72, R72 ;  /* 0x0000004800487308 */ /* 0x000f700000002400 */
[----:B------:R0:W-:Y:S08]  /*3900*/  MUFU.TANH R51, R29 ;  /* 0x0000001d00337308 */ /* 0x0001f00000002400 */
[----:B------:R-:W5:Y:S01]  /*3910*/  MUFU.TANH R73, R73 ;  /* 0x0000004900497308 */ /* 0x000f620000002400 */
[----:B-1----:R-:W-:-:S04]  /*3920*/  FMNMX.FTZ R122, R27, R122, !PT ;  /* 0x0000007a1b7a7209 */ /* 0x002fc80007810000 */
[C---:B------:R-:W-:Y:S01]  /*3930*/  FSETP.NEU.FTZ.AND P3, PT, R122.reuse, -INF , PT ;  /* 0xff8000007a00780b */ /* 0x040fe20003f7d000 */
[----:B------:R-:W-:Y:S02]  /*3940*/  FFMA.FTZ R31, R122, R121, -8 ;  /* 0xc10000007a1f7423 */ /* 0x000fe40000010079 */
[----:B------:R1:W-:Y:S03]  /*3950*/  MUFU.TANH R140, R24 ;  /* 0x00000018008c7308 */ /* 0x0003e60000002400 */
[----:B------:R-:W-:Y:S02]  /*3960*/  FSEL R31, R31, RZ, P3 ;  /* 0x000000ff1f1f7208 */ /* 0x000fe40001800000 */
[----:B------:R-:W-:-:S03]  /*3970*/  ISETP.GT.AND P3, PT, R67, RZ, PT ;  /* 0x000000ff4300720c */ /* 0x000fc60003f64270 */
[-CC-:B---3--:R-:W-:Y:S01]  /*3980*/  FFMA.FTZ R25, R112, R121.reuse, -R31.reuse ;  /* 0x0000007970197223 */ /* 0x188fe2000001081f */
[----:B------:R-:W-:Y:S01]  /*3990*/  FSEL R52, R5, -INF , P3 ;  /* 0xff80000005347808 */ /* 0x000fe20001800000 */
[-CC-:B------:R-:W-:Y:S01]  /*39a0*/  FFMA.FTZ R28, R114, R121.reuse, -R31.reuse ;  /* 0x00000079721c7223 */ /* 0x180fe2000001081f */
[----:B------:R-:W-:Y:S01]  /*39b0*/  ISETP.GT.AND P3, PT, R67, 0x9, PT ;  /* 0x000000094300780c */ /* 0x000fe20003f64270 */
[--C-:B------:R-:W-:Y:S01]  /*39c0*/  FFMA.FTZ R6, R118, R121, -R31.reuse ;  /* 0x0000007976067223 */ /* 0x100fe2000001081f */
[----:B------:R-:W-:Y:S01]  /*39d0*/  FMNMX.FTZ R33, R52, R53, !PT ;  /* 0x0000003534217209 */ /* 0x000fe20007810000 */
[-CC-:B------:R-:W-:Y:S01]  /*39e0*/  FFMA.FTZ R4, R124, R121.reuse, -R31.reuse ;  /* 0x000000797c047223 */ /* 0x180fe2000001081f */
[----:B------:R-:W-:Y:S01]  /*39f0*/  FSEL R112, R9, -INF , P3 ;  /* 0xff80000009707808 */ /* 0x000fe20001800000 */
[--C-:B------:R-:W-:Y:S01]  /*3a00*/  FFMA.FTZ R9, R126, R121, -R31.reuse ;  /* 0x000000797e097223 */ /* 0x100fe2000001081f */
[----:B------:R-:W-:Y:S01]  /*3a10*/  FMNMX.FTZ R33, R108, R33, !PT ;  /* 0x000000216c217209 */ /* 0x000fe20007810000 */
[-CC-:B------:R-:W-:Y:S01]  /*3a20*/  FFMA.FTZ R27, R128, R121.reuse, -R31.reuse ;  /* 0x00000079801b7223 */ /* 0x180fe2000001081f */
[C---:B------:R-:W-:Y:S01]  /*3a30*/  ISETP.GT.AND P3, PT, R67.reuse, 0x11, PT ;  /* 0x000000114300780c */ /* 0x040fe20003f64270 */
[--C-:B0-----:R-:W-:Y:S01]  /*3a40*/  FFMA.FTZ R29, R130, R121, -R31.reuse ;  /* 0x00000079821d7223 */ /* 0x101fe2000001081f */
[----:B------:R-:W-:Y:S01]  /*3a50*/  FSEL R114, R10, -INF , P4 ;  /* 0xff8000000a727808 */ /* 0x000fe20002000000 */
[----:B------:R-:W0:Y:S01]  /*3a60*/  MUFU.TANH R74, R74 ;  /* 0x0000004a004a7308 */ /* 0x000e220000002400 */
[----:B------:R-:W-:Y:S01]  /*3a70*/  FMNMX.FTZ R33, R112, R33, !PT ;  /* 0x0000002170217209 */ /* 0x000fe20007810000 */
[-CC-:B-1----:R-:W-:Y:S01]  /*3a80*/  FFMA.FTZ R24, R132, R121.reuse, -R31.reuse ;  /* 0x0000007984187223 */ /* 0x182fe2000001081f */
[----:B------:R-:W-:Y:S01]  /*3a90*/  ISETP.GT.AND P4, PT, R67, 0x18, PT ;  /* 0x000000184300780c */ /* 0x000fe20003f84270 */
[-CC-:B------:R-:W-:Y:S01]  /*3aa0*/  FFMA.FTZ R134, R134, R121.reuse, -R31.reuse ;  /* 0x0000007986867223 */ /* 0x180fe2000001081f */
[----:B------:R-:W-:Y:S01]  /*3ab0*/  FSEL R118, R11, -INF , P3 ;  /* 0xff8000000b767808 */ /* 0x000fe20001800000 */
[--C-:B------:R-:W-:Y:S01]  /*3ac0*/  FFMA.FTZ R11, R116, R121, -R31.reuse ;  /* 0x00000079740b7223 */ /* 0x100fe2000001081f */
[----:B------:R-:W-:Y:S01]  /*3ad0*/  FMNMX.FTZ R33, R114, R33, !PT ;  /* 0x0000002172217209 */ /* 0x000fe20007810000 */
[----:B------:R-:W1:Y:S01]  /*3ae0*/  MUFU.TANH R75, R75 ;  /* 0x0000004b004b7308 */ /* 0x000e620000002400 */
[C---:B------:R-:W-:Y:S01]  /*3af0*/  ISETP.GT.AND P3, PT, R67.reuse, 0x19, PT ;  /* 0x000000194300780c */ /* 0x040fe20003f64270 */
[-CC-:B------:R-:W-:Y:S01]  /*3b00*/  FFMA.FTZ R136, R136, R121.reuse, -R31.reuse ;  /* 0x0000007988887223 */ /* 0x180fe2000001081f */
[----:B------:R-:W-:Y:S01]  /*3b10*/  FSEL R124, R12, -INF , P4 ;  /* 0xff8000000c7c7808 */ /* 0x000fe20002000000 */
[--C-:B------:R-:W-:Y:S01]  /*3b20*/  FFMA.FTZ R12, R110, R121, -R31.reuse ;  /* 0x000000796e0c7223 */ /* 0x100fe2000001081f */
[----:B------:R-:W-:Y:S01]  /*3b30*/  FMNMX.FTZ R33, R118, R33, !PT ;  /* 0x0000002176217209 */ /* 0x000fe20007810000 */
[-CC-:B------:R-:W-:Y:S01]  /*3b40*/  FFMA.FTZ R39, R90, R121.reuse, -R31.reuse ;  /* 0x000000795a277223 */ /* 0x180fe2000001081f */
[----:B------:R-:W-:Y:S01]  /*3b50*/  ISETP.GT.AND P4, PT, R67, 0x20, PT ;  /* 0x000000204300780c */ /* 0x000fe20003f84270 */
[----:B------:R-:W3:Y:S01]  /*3b60*/  MUFU.TANH R56, R56 ;  /* 0x0000003800387308 */ /* 0x000ee20000002400 */
[----:B------:R-:W-:Y:S01]  /*3b70*/  FSEL R126, R13, -INF , P3 ;  /* 0xff8000000d7e7808 */ /* 0x000fe20001800000 */
[--C-:B------:R-:W-:Y:S01]  /*3b80*/  FFMA.FTZ R13, R106, R121, -R31.reuse ;  /* 0x000000796a0d7223 */ /* 0x100fe2000001081f */
[----:B------:R-:W-:Y:S01]  /*3b90*/  FMNMX.FTZ R33, R124, R33, !PT ;  /* 0x000000217c217209 */ /* 0x000fe20007810000 */
[-CC-:B------:R-:W-:Y:S01]  /*3ba0*/  FFMA.FTZ R50, R50, R121.reuse, -R31.reuse ;  /* 0x0000007932327223 */ /* 0x180fe2000001081f */
[C---:B------:R-:W-:Y:S01]  /*3bb0*/  ISETP.GT.AND P3, PT, R67.reuse, 0x21, PT ;  /* 0x000000214300780c */ /* 0x040fe20003f64270 */
[--C-:B------:R-:W-:Y:S01]  /*3bc0*/  FFMA.FTZ R10, R120, R121, -R31.reuse ;  /* 0x00000079780a7223 */ /* 0x100fe2000001081f */
[----:B------:R-:W-:Y:S01]  /*3bd0*/  FSEL R128, R14, -INF , P4 ;  /* 0xff8000000e807808 */ /* 0x000fe20002000000 */
[----:B------:R-:W3:Y:S01]  /*3be0*/  MUFU.TANH R57, R57 ;  /* 0x0000003900397308 */ /* 0x000ee20000002400 */
[----:B------:R-:W-:Y:S01]  /*3bf0*/  FMNMX.FTZ R33, R126, R33, !PT ;  /* 0x000000217e217209 */ /* 0x000fe20007810000 */
[-CC-:B------:R-:W-:Y:S01]  /*3c00*/  FFMA.FTZ R14, R102, R121.reuse, -R31.reuse ;  /* 0x00000079660e7223 */ /* 0x180fe2000001081f */
[----:B------:R-:W-:Y:S01]  /*3c10*/  ISETP.GT.AND P4, PT, R67, 0x28, PT ;  /* 0x000000284300780c */ /* 0x000fe20003f84270 */
[-CC-:B------:R-:W-:Y:S01]  /*3c20*/  FFMA.FTZ R26, R26, R121.reuse, -R31.reuse ;  /* 0x000000791a1a7223 */ /* 0x180fe2000001081f */
[----:B--2---:R-:W-:Y:S01]  /*3c30*/  FSEL R130, R15, -INF , P3 ;  /* 0xff8000000f827808 */ /* 0x004fe20001800000 */
[--C-:B------:R-:W-:Y:S01]  /*3c40*/  FFMA.FTZ R15, R98, R121, -R31.reuse ;  /* 0x00000079620f7223 */ /* 0x100fe2000001081f */
[----:B------:R-:W-:Y:S01]  /*3c50*/  FMNMX.FTZ R33, R128, R33, !PT ;  /* 0x0000002180217209 */ /* 0x000fe20007810000 */
[----:B------:R-:W2:Y:S01]  /*3c60*/  MUFU.TANH R58, R58 ;  /* 0x0000003a003a7308 */ /* 0x000ea20000002400 */
[C---:B------:R-:W-:Y:S01]  /*3c70*/  ISETP.GT.AND P3, PT, R67.reuse, 0x29, PT ;  /* 0x000000294300780c */ /* 0x040fe20003f64270 */
[-CC-:B------:R-:W-:Y:S01]  /*3c80*/  FFMA.FTZ R30, R30, R121.reuse, -R31.reuse ;  /* 0x000000791e1e7223 */ /* 0x180fe2000001081f */
[----:B----4-:R-:W-:Y:S01]  /*3c90*/  FSEL R132, R20, -INF , P4 ;  /* 0xff80000014847808 */ /* 0x010fe20002000000 */
[--C-:B------:R-:W-:Y:S01]  /*3ca0*/  FFMA.FTZ R20, R96, R121, -R31.reuse ;  /* 0x0000007960147223 */ /* 0x100fe2000001081f */
[----:B------:R-:W-:Y:S01]  /*3cb0*/  FMNMX.FTZ R33, R130, R33, !PT ;  /* 0x0000002182217209 */ /* 0x000fe20007810000 */
[-CC-:B------:R-:W-:Y:S01]  /*3cc0*/  FFMA.FTZ R34, R34, R121.reuse, -R31.reuse ;  /* 0x0000007922227223 */ /* 0x180fe2000001081f */
[----:B------:R-:W-:Y:S01]  /*3cd0*/  ISETP.GT.AND P4, PT, R67, 0x30, PT ;  /* 0x000000304300780c */ /* 0x000fe20003f84270 */
[----:B------:R-:W4:Y:S01]  /*3ce0*/  MUFU.TANH R60, R60 ;  /* 0x0000003c003c7308 */ /* 0x000f220000002400 */
[----:B-----5:R-:W-:Y:S01]  /*3cf0*/  FSEL R116, R21, -INF , P3 ;  /* 0xff80000015747808 */ /* 0x020fe20001800000 */
[--C-:B------:R-:W-:Y:S01]  /*3d00*/  FFMA.FTZ R21, R100, R121, -R31.reuse ;  /* 0x0000007964157223 */ /* 0x100fe2000001081f */
[----:B------:R-:W-:Y:S01]  /*3d10*/  FMNMX.FTZ R33, R132, R33, !PT ;  /* 0x0000002184217209 */ /* 0x000fe20007810000 */
[-CC-:B------:R-:W-:Y:S01]  /*3d20*/  FFMA.FTZ R38, R38, R121.reuse, -R31.reuse ;  /* 0x0000007926267223 */ /* 0x180fe2000001081f */
[C---:B------:R-:W-:Y:S01]  /*3d30*/  ISETP.GT.AND P3, PT, R67.reuse, 0x31, PT ;  /* 0x000000314300780c */ /* 0x040fe20003f64270 */
[--C-:B------:R-:W-:Y:S01]  /*3d40*/  FFMA.FTZ R44, R44, R121, -R31.reuse ;  /* 0x000000792c2c7223 */ /* 0x100fe2000001081f */
[----:B------:R-:W-:Y:S01]  /*3d50*/  FSEL R72, R72, -INF , P4 ;  /* 0xff80000048487808 */ /* 0x000fe20002000000 */
[----:B------:R-:W5:Y:S01]  /*3d60*/  MUFU.TANH R61, R61 ;  /* 0x0000003d003d7308 */ /* 0x000f620000002400 */
[----:B------:R-:W-:Y:S01]  /*3d70*/  FMNMX.FTZ R33, R116, R33, !PT ;  /* 0x0000002174217209 */ /* 0x000fe20007810000 */
[----:B------:R-:W-:Y:S01]  /*3d80*/  FFMA.FTZ R78, R78, R121, -R31 ;  /* 0x000000794e4e7223 */ /* 0x000fe2000001081f */
[----:B------:R-:W-:-:S02]  /*3d90*/  ISETP.GT.AND P4, PT, R67, 0x38, PT ;  /* 0x000000384300780c */ /* 0x000fc40003f84270 */
[----:B------:R-:W-:Y:S02]  /*3da0*/  FSEL R110, R73, -INF , P3 ;  /* 0xff800000496e7808 */ /* 0x000fe40001800000 */
[----:B------:R-:W-:Y:S01]  /*3db0*/  FMNMX.FTZ R33, R72, R33, !PT ;  /* 0x0000002148217209 */ /* 0x000fe20007810000 */
[----:B------:R-:W5:Y:S01]  /*3dc0*/  MUFU.TANH R62, R62 ;  /* 0x0000003e003e7308 */ /* 0x000f620000002400 */
[C---:B------:R-:W-:Y:S02]  /*3dd0*/  ISETP.GT.AND P3, PT, R67.reuse, 0x39, PT ;  /* 0x000000394300780c */ /* 0x040fe40003f64270 */
[----:B0-----:R-:W-:Y:S02]  /*3de0*/  FSEL R74, R74, -INF , P4 ;  /* 0xff8000004a4a7808 */ /* 0x001fe40002000000 */
[----:B------:R-:W-:Y:S02]  /*3df0*/  FMNMX.FTZ R33, R110, R33, !PT ;  /* 0x000000216e217209 */ /* 0x000fe40007810000 */
[----:B------:R-:W-:Y:S01]  /*3e00*/  ISETP.GT.AND P4, PT, R67, 0x40, PT ;  /* 0x000000404300780c */ /* 0x000fe20003f84270 */
[----:B------:R-:W0:Y:S01]  /*3e10*/  MUFU.TANH R63, R63 ;  /* 0x0000003f003f7308 */ /* 0x000e220000002400 */
[----:B-1----:R-:W-:-:S02]  /*3e20*/  FSEL R106, R75, -INF , P3 ;  /* 0xff8000004b6a7808 */ /* 0x002fc40001800000 */
[----:B------:R-:W-:Y:S02]  /*3e30*/  FMNMX.FTZ R33, R74, R33, !PT ;  /* 0x000000214a217209 */ /* 0x000fe40007810000 */
[C---:B------:R-:W-:Y:S02]  /*3e40*/  ISETP.GT.AND P3, PT, R67.reuse, 0x41, PT ;  /* 0x000000414300780c */ /* 0x040fe40003f64270 */
[----:B---3--:R-:W-:Y:S01]  /*3e50*/  FSEL R56, R56, -INF , P4 ;  /* 0xff80000038387808 */ /* 0x008fe20002000000 */
[----:B------:R-:W1:Y:S01]  /*3e60*/  MUFU.TANH R64, R64 ;  /* 0x0000004000407308 */ /* 0x000e620000002400 */
[----:B------:R-:W-:Y:S02]  /*3e70*/  FMNMX.FTZ R33, R106, R33, !PT ;  /* 0x000000216a217209 */ /* 0x000fe40007810000 */
[----:B------:R-:W-:Y:S02]  /*3e80*/  ISETP.GT.AND P4, PT, R67, 0x48, PT ;  /* 0x000000484300780c */ /* 0x000fe40003f84270 */
[----:B------:R-:W-:-:S02]  /*3e90*/  FSEL R102, R57, -INF , P3 ;  /* 0xff80000039667808 */ /* 0x000fc40001800000 */
[----:B------:R-:W-:Y:S01]  /*3ea0*/  FMNMX.FTZ R33, R56, R33, !PT ;  /* 0x0000002138217209 */ /* 0x000fe20007810000 */
[----:B------:R-:W3:Y:S01]  /*3eb0*/  MUFU.TANH R65, R65 ;  /* 0x0000004100417308 */ /* 0x000ee20000002400 */
[C---:B------:R-:W-:Y:S02]  /*3ec0*/  ISETP.GT.AND P3, PT, R67.reuse, 0x49, PT ;  /* 0x000000494300780c */ /* 0x040fe40003f64270 */
[----:B--2---:R-:W-:Y:S02]  /*3ed0*/  FSEL R58, R58, -INF , P4 ;  /* 0xff8000003a3a7808 */ /* 0x004fe40002000000 */
[----:B------:R-:W-:Y:S02]  /*3ee0*/  FMNMX.FTZ R33, R102, R33, !PT ;  /* 0x0000002166217209 */ /* 0x000fe40007810000 */
[----:B------:R-:W-:Y:S01]  /*3ef0*/  ISETP.GT.AND P4, PT, R67, 0x50, PT ;  /* 0x000000504300780c */ /* 0x000fe20003f84270 */
[----:B------:R-:W2:Y:S01]  /*3f00*/  MUFU.TANH R40, R40 ;  /* 0x0000002800287308 */ /* 0x000ea20000002400 */
[----:B----4-:R-:W-:-:S02]  /*3f10*/  FSEL R60, R60, -INF , P3 ;  /* 0xff8000003c3c7808 */ /* 0x010fc40001800000 */
[----:B------:R-:W-:Y:S02]  /*3f20*/  FMNMX.FTZ R33, R58, R33, !PT ;  /* 0x000000213a217209 */ /* 0x000fe40007810000 */
[----:B------:R-:W-:Y:S02]  /*3f30*/  ISETP.GT.AND P3, PT, R67, 0x51, PT ;  /* 0x000000514300780c */ /* 0x000fe40003f64270 */
[----:B-----5:R-:W-:Y:S01]  /*3f40*/  FSEL R100, R61, -INF , P4 ;  /* 0xff8000003d647808 */ /* 0x020fe20002000000 */
[----:B------:R-:W4:Y:S01]  /*3f50*/  MUFU.TANH R45, R45 ;  /* 0x0000002d002d7308 */ /* 0x000f220000002400 */
[----:B------:R-:W-:Y:S02]  /*3f60*/  FMNMX.FTZ R33, R60, R33, !PT ;  /* 0x000000213c217209 */ /* 0x000fe40007810000 */
[----:B------:R-:W-:Y:S02]  /*3f70*/  ISETP.GT.AND P4, PT, R67, 0x58, PT ;  /* 0x000000584300780c */ /* 0x000fe40003f84270 */
[----:B------:R-:W-:-:S02]  /*3f80*/  FSEL R62, R62, -INF , P3 ;  /* 0xff8000003e3e7808 */ /* 0x000fc40001800000 */
[----:B------:R-:W-:Y:S01]  /*3f90*/  FMNMX.FTZ R33, R100, R33, !PT ;  /* 0x0000002164217209 */ /* 0x000fe20007810000 */
[----:B------:R-:W5:Y:S01]  /*3fa0*/  MUFU.TANH R48, R48 ;  /* 0x0000003000307308 */ /* 0x000f620000002400 */
[----:B------:R-:W-:Y:S02]  /*3fb0*/  ISETP.GT.AND P3, PT, R67, 0x59, PT ;  /* 0x000000594300780c */ /* 0x000fe40003f64270 */
[----:B0-----:R-:W-:Y:S02]  /*3fc0*/  FSEL R98, R63, -INF , P4 ;  /* 0xff8000003f627808 */ /* 0x001fe40002000000 */
[----:B------:R-:W-:Y:S02]  /*3fd0*/  FMNMX.FTZ R33, R62, R33, !PT ;  /* 0x000000213e217209 */ /* 0x000fe40007810000 */
[----:B------:R-:W-:Y:S01]  /*3fe0*/  ISETP.GT.AND P4, PT, R67, 0x60, PT ;  /* 0x000000604300780c */ /* 0x000fe20003f84270 */
[----:B------:R0:W-:Y:S01]  /*3ff0*/  MUFU.TANH R150, R37 ;  /* 0x0000002500967308 */ /* 0x0001e20000002400 */
[----:B-1----:R-:W-:-:S02]  /*4000*/  FSEL R64, R64, -INF , P3 ;  /* 0xff80000040407808 */ /* 0x002fc40001800000 */
[----:B------:R-:W-:Y:S02]  /*4010*/  FMNMX.FTZ R33, R98, R33, !PT ;  /* 0x0000002162217209 */ /* 0x000fe40007810000 */
[----:B------:R-:W-:Y:S02]  /*4020*/  ISETP.GT.AND P3, PT, R67, 0x61, PT ;  /* 0x000000614300780c */ /* 0x000fe40003f64270 */
[----:B---3--:R-:W-:Y:S01]  /*4030*/  FSEL R96, R65, -INF , P4 ;  /* 0xff80000041607808 */ /* 0x008fe20002000000 */
[----:B------:R-:W1:Y:S01]  /*4040*/  MUFU.TANH R49, R49 ;  /* 0x0000003100317308 */ /* 0x000e620000002400 */
[----:B------:R-:W-:Y:S01]  /*4050*/  FMNMX.FTZ R35, R64, R33, !PT ;  /* 0x0000002140237209 */ /* 0x000fe20007810000 */
[-CC-:B0-----:R-:W-:Y:S01]  /*4060*/  FFMA.FTZ R37, R94, R121.reuse, -R31.reuse ;  /* 0x000000795e257223 */ /* 0x181fe2000001081f */
[C---:B------:R-:W-:Y:S02]  /*4070*/  ISETP.GT.AND P4, PT, R67.reuse, 0x68, PT ;  /* 0x000000684300780c */ /* 0x040fe40003f84270 */
[----:B--2---:R-:W-:Y:S01]  /*4080*/  FSEL R94, R40, -INF , P3 ;  /* 0xff800000285e7808 */ /* 0x004fe20001800000 */
[----:B------:R-:W-:Y:S01]  /*4090*/  FFMA.FTZ R40, R88, R121, -R31 ;  /* 0x0000007958287223 */ /* 0x000fe2000001081f */
[----:B------:R-:W-:Y:S01]  /*40a0*/  FMNMX.FTZ R35, R96, R35, !PT ;  /* 0x0000002360237209 */ /* 0x000fe20007810000 */
[----:B------:R0:W-:Y:S01]  /*40b0*/  MUFU.EX2 R5, R134 ;  /* 0x0000008600057308 */ /* 0x0001e20000000800 */
[----:B------:R-:W-:-:S02]  /*40c0*/  ISETP.GT.AND P3, PT, R67, 0x69, PT ;  /* 0x000000694300780c */ /* 0x000fc40003f64270 */
[----:B------:R-:W-:-:S05]  /*40d0*/  FMNMX.FTZ R35, R94, R35, !PT ;  /* 0x000000235e237209 */ /* 0x000fca0007810000 */
[----:B------:R2:W3:Y:S01]  /*40e0*/  MUFU.TANH R148, R36 ;  /* 0x0000002400947308 */ /* 0x0004e20000002400 */
[----:B0-----:R-:W-:Y:S01]  /*40f0*/  FSEL R134, R41, -INF , P4 ;  /* 0xff80000029867808 */ /* 0x001fe20002000000 */
[----:B------:R-:W-:Y:S01]  /*4100*/  FFMA.FTZ R41, R86, R121, -R31 ;  /* 0x0000007956297223 */ /* 0x000fe2000001081f */
[----:B------:R-:W-:Y:S02]  /*4110*/  ISETP.GT.AND P4, PT, R67, 0x70, PT ;  /* 0x000000704300780c */ /* 0x000fe40003f84270 */
[----:B------:R-:W-:-:S03]  /*4120*/  FMNMX.FTZ R35, R134, R35, !PT ;  /* 0x0000002386237209 */ /* 0x000fc60007810000 */
[----:B------:R5:W-:Y:S01]  /*4130*/  MUFU.EX2 R32, R136 ;  /* 0x0000008800207308 */ /* 0x000be20000000800 */
[-CC-:B--2---:R-:W-:Y:S01]  /*4140*/  FFMA.FTZ R36, R92, R121.reuse, -R31.reuse ;  /* 0x000000795c247223 */ /* 0x184fe2000001081f */
[----:B----4-:R-:W-:Y:S01]  /*4150*/  FSEL R92, R45, -INF , P3 ;  /* 0xff8000002d5c7808 */ /* 0x010fe20001800000 */
[----:B------:R-:W-:Y:S01]  /*4160*/  FFMA.FTZ R45, R66, R121, -R31 ;  /* 0x00000079422d7223 */ /* 0x000fe2000001081f */
[----:B------:R-:W-:-:S04]  /*4170*/  ISETP.GT.AND P3, PT, R67, 0x71, PT ;  /* 0x000000714300780c */ /* 0x000fc80003f64270 */
[----:B------:R0:W-:Y:S01]  /*4180*/  MUFU.EX2 R33, R37 ;  /* 0x0000002500217308 */ /* 0x0001e20000000800 */
[----:B-----5:R-:W-:Y:S01]  /*4190*/  FSEL R136, R48, -INF , P4 ;  /* 0xff80000030887808 */ /* 0x020fe20002000000 */
[-CC-:B------:R-:W-:Y:S01]  /*41a0*/  FFMA.FTZ R48, R80, R121.reuse, -R31.reuse ;  /* 0x0000007950307223 */ /* 0x180fe2000001081f */
[----:B------:R-:W-:Y:S02]  /*41b0*/  ISETP.GT.AND P4, PT, R67, 0x78, PT ;  /* 0x000000784300780c */ /* 0x000fe40003f84270 */
[----:B-1----:R-:W-:Y:S01]  /*41c0*/  FSEL R90, R49, -INF , P3 ;  /* 0xff800000315a7808 */ /* 0x002fe20001800000 */
[----:B------:R-:W-:Y:S01]  /*41d0*/  FFMA.FTZ R49, R76, R121, -R31 ;  /* 0x000000794c317223 */ /* 0x000fe2000001081f */
[----:B------:R-:W-:Y:S01]  /*41e0*/  ISETP.GT.AND P3, PT, R67, 0x79, PT ;  /* 0x000000794300780c */ /* 0x000fe20003f64270 */
[----:B------:R-:W-:Y:S01]  /*41f0*/  MUFU.EX2 R24, R24 ;  /* 0x0000001800187308 */ /* 0x000fe20000000800 */
[----:B0-----:R-:W-:Y:S02]  /*4200*/  FMNMX.FTZ R37, R92, R35, !PT ;  /* 0x000000235c257209 */ /* 0x001fe40007810000 */
[----:B------:R-:W-:-:S02]  /*4210*/  FSEL R138, R138, -INF , P4 ;  /* 0xff8000008a8a7808 */ /* 0x000fc40002000000 */
[----:B------:R-:W-:Y:S02]  /*4220*/  FMNMX.FTZ R37, R136, R37, !PT ;  /* 0x0000002588257209 */ /* 0x000fe40007810000 */
[----:B------:R-:W-:Y:S01]  /*4230*/  ISETP.GT.AND P4, PT, R67, 0x80, PT ;  /* 0x000000804300780c */ /* 0x000fe20003f84270 */
[----:B------:R0:W-:Y:S01]  /*4240*/  MUFU.EX2 R35, R39 ;  /* 0x0000002700237308 */ /* 0x0001e20000000800 */
[----:B------:R-:W-:Y:S02]  /*4250*/  FMNMX.FTZ R37, R90, R37, !PT ;  /* 0x000000255a257209 */ /* 0x000fe40007810000 */
[----:B------:R-:W-:Y:S02]  /*4260*/  FSEL R88, R47, -INF , P3 ;  /* 0xff8000002f587808 */ /* 0x000fe40001800000 */
[----:B------:R-:W-:Y:S02]  /*4270*/  FMNMX.FTZ R37, R138, R37, !PT ;  /* 0x000000258a257209 */ /* 0x000fe40007810000 */
[----:B------:R-:W-:Y:S01]  /*4280*/  ISETP.GT.AND P3, PT, R67, 0x81, PT ;  /* 0x000000814300780c */ /* 0x000fe20003f64270 */
[----:B------:R-:W-:Y:S01]  /*4290*/  MUFU.EX2 R25, R25 ;  /* 0x0000001900197308 */ /* 0x000fe20000000800 */
[----:B------:R-:W-:-:S02]  /*42a0*/  FSEL R140, R140, -INF , P4 ;  /* 0xff8000008c8c7808 */ /* 0x000fc40002000000 */
[----:B0-----:R-:W-:Y:S02]  /*42b0*/  FMNMX.FTZ R39, R88, R37, !PT ;  /* 0x0000002558277209 */ /* 0x001fe40007810000 */
[----:B------:R-:W-:Y:S02]  /*42c0*/  ISETP.GT.AND P4, PT, R67, 0x88, PT ;  /* 0x000000884300780c */ /* 0x000fe40003f84270 */
[----:B------:R-:W-:Y:S01]  /*42d0*/  FSEL R86, R43, -INF , P3 ;  /* 0xff8000002b567808 */ /* 0x000fe20001800000 */
[----:B------:R0:W-:Y:S01]  /*42e0*/  MUFU.EX2 R37, R41 ;  /* 0x0000002900257308 */ /* 0x0001e20000000800 */
[----:B------:R-:W-:Y:S01]  /*42f0*/  FMNMX.FTZ R39, R140, R39, !PT ;  /* 0x000000278c277209 */ /* 0x000fe20007810000 */
[-CC-:B------:R-:W-:Y:S01]  /*4300*/  FFMA.FTZ R43, R46, R121.reuse, -R31.reuse ;  /* 0x000000792e2b7223 */ /* 0x180fe2000001081f */
[----:B------:R-:W-:Y:S01]  /*4310*/  ISETP.GT.AND P3, PT, R67, 0x89, PT ;  /* 0x000000894300780c */ /* 0x000fe20003f64270 */
[----:B------:R-:W-:Y:S01]  /*4320*/  FFMA.FTZ R46, R70, R121, -R31 ;  /* 0x00000079462e7223 */ /* 0x000fe2000001081f */
[----:B------:R-:W-:-:S02]  /*4330*/  FSEL R142, R142, -INF , P4 ;  /* 0xff8000008e8e7808 */ /* 0x000fc40002000000 */
[----:B------:R-:W-:Y:S01]  /*4340*/  FMNMX.FTZ R39, R86, R39, !PT ;  /* 0x0000002756277209 */ /* 0x000fe20007810000 */
[----:B------:R-:W-:Y:S01]  /*4350*/  MUFU.EX2 R27, R27 ;  /* 0x0000001b001b7308 */ /* 0x000fe20000000800 */
[----:B------:R-:W-:Y:S02]  /*4360*/  ISETP.GT.AND P4, PT, R67, 0x90, PT ;  /* 0x000000904300780c */ /* 0x000fe40003f84270 */
[----:B------:R-:W-:Y:S02]  /*4370*/  FSEL R80, R51, -INF , P3 ;  /* 0xff80000033507808 */ /* 0x000fe40001800000 */
[----:B------:R-:W-:Y:S02]  /*4380*/  FMNMX.FTZ R39, R142, R39, !PT ;  /* 0x000000278e277209 */ /* 0x000fe40007810000 */
[----:B------:R-:W-:Y:S01]  /*4390*/  ISETP.GT.AND P3, PT, R67, 0x91, PT ;  /* 0x000000914300780c */ /* 0x000fe20003f64270 */
[----:B------:R-:W1:Y:S01]  /*43a0*/  MUFU.EX2 R28, R28 ;  /* 0x0000001c001c7308 */ /* 0x000e620000000800 */
[----:B------:R-:W-:-:S02]  /*43b0*/  FSEL R144, R144, -INF , P4 ;  /* 0xff80000090907808 */ /* 0x000fc40002000000 */
[----:B0-----:R-:W-:Y:S02]  /*43c0*/  FMNMX.FTZ R41, R80, R39, !PT ;  /* 0x0000002750297209 */ /* 0x001fe40007810000 */
[C---:B------:R-:W-:Y:S02]  /*43d0*/  ISETP.GT.AND P4, PT, R67.reuse, 0x98, PT ;  /* 0x000000984300780c */ /* 0x040fe40003f84270 */
[----:B------:R-:W-:Y:S01]  /*43e0*/  FSEL R146, R146, -INF , P3 ;  /* 0xff80000092927808 */ /* 0x000fe20001800000 */
[----:B------:R0:W-:Y:S01]  /*43f0*/  MUFU.EX2 R39, R50 ;  /* 0x0000003200277308 */ /* 0x0001e20000000800 */
[----:B------:R-:W-:Y:S02]  /*4400*/  FMNMX.FTZ R41, R144, R41, !PT ;  /* 0x0000002990297209 */ /* 0x000fe40007810000 */
[----:B------:R-:W-:Y:S02]  /*4410*/  ISETP.GT.AND P3, PT, R67, 0x99, PT ;  /* 0x000000994300780c */ /* 0x000fe40003f64270 */
[----:B---3--:R-:W-:-:S02]  /*4420*/  FSEL R148, R148, -INF , P4 ;  /* 0xff80000094947808 */ /* 0x008fc40002000000 */
[----:B------:R-:W-:Y:S01]  /*4430*/  FMNMX.FTZ R41, R146, R41, !PT ;  /* 0x0000002992297209 */ /* 0x000fe20007810000 */
[----:B------:R-:W-:Y:S01]  /*4440*/  MUFU.EX2 R29, R29 ;  /* 0x0000001d001d7308 */ /* 0x000fe20000000800 */
[----:B------:R-:W-:Y:S02]  /*4450*/  FSEL R150, R150, -INF , P3 ;  /* 0xff80000096967808 */ /* 0x000fe40001800000 */
[----:B------:R-:W-:Y:S02]  /*4460*/  FMNMX.FTZ R41, R148, R41, !PT ;  /* 0x0000002994297209 */ /* 0x000fe40007810000 */
[----:B-1----:R-:W-:Y:S02]  /*4470*/  F2FP.SATFINITE.E4M3.F32.PACK_AB_MERGE_C R217, R28, R27, RZ ;  /* 0x0000001b1cd9723e */ /* 0x002fe400048070ff */
[----:B------:R-:W-:Y:S01]  /*4480*/  FMNMX.FTZ R47, R150, R41, !PT ;  /* 0x00000029962f7209 */ /* 0x000fe20007810000 */
[-CC-:B------:R-:W-:Y:S01]  /*4490*/  FFMA.FTZ R41, R42, R121.reuse, -R31.reuse ;  /* 0x000000792a297223 */ /* 0x180fe2000001081f */
[----:B------:R-:W-:Y:S01]  /*44a0*/  FFMA.FTZ R42, R54, R121, -R31 ;  /* 0x00000079362a7223 */ /* 0x000fe2000001081f */
[----:B------:R-:W1:Y:S01]  /*44b0*/  MUFU.EX2 R4, R4 ;  /* 0x0000000400047308 */ /* 0x000e620000000800 */
[----:B------:R-:W-:Y:S01]  /*44c0*/  F2FP.SATFINITE.E4M3.F32.PACK_AB_MERGE_C R217, R25, R24, R217 ;  /* 0x0000001819d9723e */ /* 0x000fe200048070d9 */
[----:B0-----:R-:W0:Y:S06]  /*44d0*/  SHFL.BFLY PT, R50, R47, 0x2, 0x1f ;  /* 0x0c401f002f327f89 */ /* 0x001e2c00000e0000 */
[----:B------:R-:W-:Y:S08]  /*44e0*/  MUFU.EX2 R6, R6 ;  /* 0x0000000600067308 */ /* 0x000ff00000000800 */
[----:B------:R-:W-:Y:S01]  /*44f0*/  MUFU.EX2 R9, R9 ;  /* 0x0000000900097308 */ /* 0x000fe20000000800 */
[----:B-1----:R-:W-:-:S04]  /*4500*/  F2FP.SATFINITE.E4M3.F32.PACK_AB_MERGE_C R219, R4, R5, RZ ;  /* 0x0000000504db723e */ /* 0x002fc800048070ff */
[----:B------:R-:W-:-:S03]  /*4510*/  F2FP.SATFINITE.E4M3.F32.PACK_AB_MERGE_C R219, R32, R29, R219 ;  /* 0x0000001d20db723e */ /* 0x000fc600048070db */
[----:B------:R-:W-:Y:S01]  /*4520*/  MUFU.EX2 R10, R10 ;  /* 0x0000000a000a7308 */ /* 0x000fe20000000800 */
[----:B0-----:R-:W-:Y:S01]  /*4530*/  FMNMX.FTZ R50, R47, R50, !PT ;  /* 0x000000322f327209 */ /* 0x001fe20007810000 */
[----:B------:R-:W-:Y:S01]  /*4540*/  FFMA.FTZ R47, R68, R121, -R31 ;  /* 0x00000079442f7223 */ /* 0x000fe2000001081f */
[----:B------:R-:W-:-:S03]  /*4550*/  IMAD.U32 R68, RZ, RZ, UR40 ;  /* 0x00000028ff447e24 */ /* 0x000fc6000f8e00ff */
[----:B------:R-:W0:Y:S02]  /*4560*/  SHFL.BFLY PT, R51, R50, 0x1, 0x1f ;  /* 0x0c201f0032337f89 */ /* 0x000e2400000e0000 */
[----:B------:R-:W1:Y:S08]  /*4570*/  MUFU.EX2 R11, R11 ;  /* 0x0000000b000b7308 */ /* 0x000e700000000800 */
[----:B------:R-:W-:Y:S08]  /*4580*/  MUFU.EX2 R12, R12 ;  /* 0x0000000c000c7308 */ /* 0x000ff00000000800 */
[----:B------:R-:W-:Y:S01]  /*4590*/  MUFU.EX2 R13, R13 ;  /* 0x0000000d000d7308 */ /* 0x000fe20000000800 */
[----:B-1----:R-:W-:-:S04]  /*45a0*/  F2FP.SATFINITE.E4M3.F32.PACK_AB_MERGE_C R213, R11, R10, RZ ;  /* 0x0000000a0bd5723e */ /* 0x002fc800048070ff */
[----:B------:R-:W-:Y:S02]  /*45b0*/  F2FP.SATFINITE.E4M3.F32.PACK_AB_MERGE_C R213, R9, R6, R213 ;  /* 0x0000000609d5723e */ /* 0x000fe400048070d5 */
[----:B0-----:R-:W-:Y:S01]  /*45c0*/  FMNMX.FTZ R120, R50, R51, !PT ;  /* 0x0000003332787209 */ /* 0x001fe20007810000 */
[----:B------:R-:W-:Y:S01]  /*45d0*/  MUFU.EX2 R14, R14 ;  /* 0x0000000e000e7308 */ /* 0x000fe20000000800 */
[-CC-:B------:R-:W-:Y:S01]  /*45e0*/  FFMA.FTZ R50, R82, R121.reuse, -R31.reuse ;  /* 0x0000007952327223 */ /* 0x180fe2000001081f */
[-C--:B------:R-:W-:Y:S01]  /*45f0*/  FFMA.FTZ R31, R84, R121.reuse, -R31 ;  /* 0x00000079541f7223 */ /* 0x080fe2000001081f */
[C---:B------:R-:W-:Y:S01]  /*4600*/  FSETP.NEU.FTZ.AND P3, PT, R120.reuse, -INF , PT ;  /* 0xff8000007800780b */ /* 0x040fe20003f7d000 */
[----:B------:R-:W-:-:S04]  /*4610*/  FFMA.FTZ R54, R120, R121, -8 ;  /* 0xc100000078367423 */ /* 0x000fc80000010079 */
[----:B------:R-:W0:Y:S01]  /*4620*/  MUFU.EX2 R21, R21 ;  /* 0x0000001500157308 */ /* 0x000e220000000800 */
[----:B------:R-:W-:-:S05]  /*4630*/  FSEL R57, R54, RZ, P3 ;  /* 0x000000ff36397208 */ /* 0x000fca0001800000 */
        /* <DEDUP_REMOVED lines=22> */
[----:B------:R-:W-:Y:S01]  /*47a0*/  MUFU.EX2 R108, R108 ;  /* 0x0000006c006c7308 */ /* 0x000fe20000000800 */
[----:B0-----:R-:W-:Y:S01]  /*47b0*/  F2FP.SATFINITE.E4M3.F32.PACK_AB_MERGE_C R215, R21, R14, RZ ;  /* 0x0000000e15d7723e */ /* 0x001fe200048070ff */
[-CC-:B------:R-:W-:Y:S01]  /*47c0*/  FFMA.FTZ R100, R100, R121.reuse, -R57.reuse ;  /* 0x0000007964647223 */ /* 0x180fe20000010839 */
[-CC-:B------:R-:W-:Y:S01]  /*47d0*/  FFMA.FTZ R62, R62, R121.reuse, -R57.reuse ;  /* 0x000000793e3e7223 */ /* 0x180fe20000010839 */
[-CC-:B------:R-:W-:Y:S01]  /*47e0*/  FFMA.FTZ R98, R98, R121.reuse, -R57.reuse ;  /* 0x0000007962627223 */ /* 0x180fe20000010839 */
[-CC-:B------:R-:W-:Y:S01]  /*47f0*/  FFMA.FTZ R64, R64, R121.reuse, -R57.reuse ;  /* 0x0000007940407223 */ /* 0x180fe20000010839 */
[-CC-:B------:R-:W-:Y:S01]  /*4800*/  FFMA.FTZ R96, R96, R121.reuse, -R57.reuse ;  /* 0x0000007960607223 */ /* 0x180fe20000010839 */
[-C--:B------:R-:W-:Y:S01]  /*4810*/  FFMA.FTZ R94, R94, R121.reuse, -R57 ;  /* 0x000000795e5e7223 */ /* 0x080fe20000010839 */
[----:B------:R-:W0:Y:S01]  /*4820*/  MUFU.EX2 R61, R112 ;  /* 0x00000070003d7308 */ /* 0x000e220000000800 */
[----:B-1----:R-:W-:Y:S01]  /*4830*/  FADD.FTZ R81, R52, R53 ;  /* 0x0000003534517221 */ /* 0x002fe20000010000 */
[----:B------:R-:W-:Y:S01]  /*4840*/  F2FP.SATFINITE.E4M3.F32.PACK_AB_MERGE_C R215, R13, R12, R215 ;  /* 0x0000000c0dd7723e */ /* 0x000fe200048070d7 */
        /* <DEDUP_REMOVED lines=12> */
[----:B------:R-:W-:Y:S01]  /*4910*/  FFMA.FTZ R146, R146, R121, -R57 ;  /* 0x0000007992927223 */ /* 0x000fe20000010839 */
[----:B------:R-:W2:Y:S01]  /*4920*/  MUFU.EX2 R114, R114 ;  /* 0x0000007200727308 */ /* 0x000ea20000000800 */
[----:B-1----:R-:W-:-:S02]  /*4930*/  @!P0 VIADD R56, R68, 0x33440 ;  /* 0x0003344044388836 */ /* 0x002fc40000000000 */
[----:B------:R-:W-:Y:S01]  /*4940*/  FADD.FTZ R68, R24, R25 ;  /* 0x0000001918447221 */ /* 0x000fe20000010000 */
[-CC-:B------:R-:W-:Y:S01]  /*4950*/  FFMA.FTZ R148, R148, R121.reuse, -R57.reuse ;  /* 0x0000007994947223 */ /* 0x180fe20000010839 */
[----:B------:R-:W1:Y:S01]  /*4960*/  @P2 LDC R25, c[0x0][0x44c] ;  /* 0x00011300ff192b82 */ /* 0x000e620000000800 */
[----:B------:R-:W-:Y:S01]  /*4970*/  FFMA.FTZ R57, R150, R121, -R57 ;  /* 0x0000007996397223 */ /* 0x000fe20000010839 */
[----:B------:R-:W-:Y:S01]  /*4980*/  FADD.FTZ R79, R27, R68 ;  /* 0x000000441b4f7221 */ /* 0x000fe20000010000 */
[----:B------:R-:W-:Y:S01]  /*4990*/  @!P0 PRMT R56, RZ, 0x654, R56 ;  /* 0x00000654ff388816 */ /* 0x000fe20000000038 */
[----:B------:R3:W4:Y:S01]  /*49a0*/  MUFU.EX2 R63, R118 ;  /* 0x00000076003f7308 */ /* 0x0007220000000800 */
[----:B0-----:R-:W-:Y:S02]  /*49b0*/  F2FP.SATFINITE.E4M3.F32.PACK_AB_MERGE_C R216, R61, R108, RZ ;  /* 0x0000006c3dd8723e */ /* 0x001fe400048070ff */
[----:B------:R-:W-:Y:S01]  /*49c0*/  CS2R R112, SRZ ;  /* 0x0000000000707805 */ /* 0x000fe2000001ff00 */
[----:B------:R0:W-:Y:S01]  /*49d0*/  @!P0 SYNCS.ARRIVE.TRANS64.RED.A1T0 RZ, [R56+URZ], RZ ;  /* 0x000000ff38ff89a7 */ /* 0x0001e2000810043f */
[----:B------:R-:W-:-:S02]  /*49e0*/  F2FP.SATFINITE.E4M3.F32.PACK_AB_MERGE_C R216, R53, R52, R216 ;  /* 0x0000003435d8723e */ /* 0x000fc400048070d8 */
[----:B------:R-:W-:Y:S01]  /*49f0*/  CS2R R52, SRZ ;  /* 0x0000000000347805 */ /* 0x000fe2000001ff00 */
[----:B------:R5:W-:Y:S01]  /*4a00*/  MUFU.EX2 R75, R60 ;  /* 0x0000003c004b7308 */ /* 0x000be20000000800 */
[----:B---3--:R-:W-:Y:S01]  /*4a10*/  CS2R R118, SRZ ;  /* 0x0000000000767805 */ /* 0x008fe2000001ff00 */
[----:B0-----:R-:W-:Y:S01]  /*4a20*/  FADD.FTZ R56, R108, R81 ;  /* 0x000000516c387221 */ /* 0x001fe20000010000 */
[----:B------:R-:W-:-:S05]  /*4a30*/  CS2R R108, SRZ ;  /* 0x00000000006c7805 */ /* 0x000fca000001ff00 */
[----:B------:R-:W0:Y:S01]  /*4a40*/  MUFU.EX2 R124, R124 ;  /* 0x0000007c007c7308 */ /* 0x000e220000000800 */
[----:B-----5:R-:W-:Y:S01]  /*4a50*/  FADD.FTZ R60, R28, R79 ;  /* 0x0000004f1c3c7221 */ /* 0x020fe20000010000 */
[----:B------:R-:W-:-:S03]  /*4a60*/  FADD.FTZ R81, R61, R56 ;  /* 0x000000383d517221 */ /* 0x000fc60000010000 */
[----:B------:R-:W-:Y:S01]  /*4a70*/  FADD.FTZ R83, R29, R60 ;  /* 0x0000003c1d537221 */ /* 0x000fe20000010000 */
[----:B--2---:R-:W-:Y:S02]  /*4a80*/  FADD.FTZ R56, R114, R81 ;  /* 0x0000005172387221 */ /* 0x004fe40000010000 */
[----:B------:R-:W2:Y:S01]  /*4a90*/  MUFU.EX2 R65, R126 ;  /* 0x0000007e00417308 */ /* 0x000ea20000000800 */
[----:B------:R-:W-:Y:S01]  /*4aa0*/  FADD.FTZ R60, R32, R83 ;  /* 0x00000053203c7221 */ /* 0x000fe20000010000 */
[----:B----4-:R-:W-:-:S03]  /*4ab0*/  FADD.FTZ R83, R63, R56 ;  /* 0x000000383f537221 */ /* 0x010fc60000010000 */
[----:B------:R-:W-:-:S03]  /*4ac0*/  FADD.FTZ R81, R5, R60 ;  /* 0x0000003c05517221 */ /* 0x000fc60000010000 */
[----:B------:R-:W3:Y:S01]  /*4ad0*/  MUFU.EX2 R54, R54 ;  /* 0x0000003600367308 */ /* 0x000ee20000000800 */
[----:B------:R-:W-:Y:S01]  /*4ae0*/  FADD.FTZ R85, R4, R81 ;  /* 0x0000005104557221 */ /* 0x000fe20000010000 */
[----:B0-----:R-:W-:-:S03]  /*4af0*/  FADD.FTZ R56, R124, R83 ;  /* 0x000000537c387221 */ /* 0x001fc60000010000 */
[----:B------:R-:W-:-:S03]  /*4b00*/  FADD.FTZ R60, R6, R85 ;  /* 0x00000055063c7221 */ /* 0x000fc60000010000 */
[----:B------:R-:W0:Y:S01]  /*4b10*/  MUFU.EX2 R55, R55 ;  /* 0x0000003700377308 */ /* 0x000e220000000800 */
[----:B--2---:R-:W-:Y:S01]  /*4b20*/  FADD.FTZ R83, R65, R56 ;  /* 0x0000003841537221 */ /* 0x004fe20000010000 */
[----:B------:R-:W-:Y:S01]  /*4b30*/  FADD.FTZ R85, R9, R60 ;  /* 0x0000003c09557221 */ /* 0x000fe20000010000 */
[----:B------:R-:W-:-:S03]  /*4b40*/  F2FP.SATFINITE.E4M3.F32.PACK_AB_MERGE_C R65, R65, R124, RZ ;  /* 0x0000007c4141723e */ /* 0x000fc600048070ff */
[----:B------:R-:W-:Y:S01]  /*4b50*/  FADD.FTZ R60, R10, R85 ;  /* 0x000000550a3c7221 */ /* 0x000fe20000010000 */
[----:B------:R-:W-:Y:S01]  /*4b60*/  F2FP.SATFINITE.E4M3.F32.PACK_AB_MERGE_C R218, R63, R114, R65 ;  /* 0x000000723fda723e */ /* 0x000fe20004807041 */
[----:B------:R-:W2:Y:S01]  /*4b70*/  MUFU.EX2 R132, R132 ;  /* 0x0000008400847308 */ /* 0x000ea20000000800 */
[----:B---3--:R-:W-:Y:S01]  /*4b80*/  FADD.FTZ R56, R54, R83 ;  /* 0x0000005336387221 */ /* 0x008fe20000010000 */
[----:B------:R-:W-:Y:S01]  /*4b90*/  FADD.FTZ R87, R11, R60 ;  /* 0x0000003c0b577221 */ /* 0x000fe20000010000 */
[----:B------:R-:W-:-:S03]  /*4ba0*/  CS2R R114, SRZ ;  /* 0x0000000000727805 */ /* 0x000fc6000001ff00 */
[----:B------:R-:W-:Y:S02]  /*4bb0*/  FADD.FTZ R60, R12, R87 ;  /* 0x000000570c3c7221 */ /* 0x000fe40000010000 */
[----:B------:R3:W4:Y:S01]  /*4bc0*/  MUFU.EX2 R67, R116 ;  /* 0x0000007400437308 */ /* 0x0007220000000800 */
[----:B0-----:R-:W-:-:S07]  /*4bd0*/  FADD.FTZ R85, R55, R56 ;  /* 0x0000003837557221 */ /* 0x001fce0000010000 */
[----:B------:R-:W0:Y:S01]  /*4be0*/  MUFU.EX2 R72, R72 ;  /* 0x0000004800487308 */ /* 0x000e220000000800 */
[----:B--2---:R-:W-:Y:S01]  /*4bf0*/  FADD.FTZ R56, R132, R85 ;  /* 0x0000005584387221 */ /* 0x004fe20000010000 */
[----:B------:R-:W-:Y:S01]  /*4c00*/  FADD.FTZ R85, R13, R60 ;  /* 0x0000003c0d557221 */ /* 0x000fe20000010000 */
[----:B------:R-:W-:Y:S02]  /*4c10*/  CS2R R60, SRZ ;  /* 0x00000000003c7805 */ /* 0x000fe4000001ff00 */
[----:B---3--:R-:W-:Y:S01]  /*4c20*/  CS2R R116, SRZ ;  /* 0x0000000000747805 */ /* 0x008fe2000001ff00 */
[----:B------:R-:W-:Y:S01]  /*4c30*/  FADD.FTZ R28, R14, R85 ;  /* 0x000000550e1c7221 */ /* 0x000fe20000010000 */
[----:B------:R-:W-:Y:S01]  /*4c40*/  CS2R R84, SRZ ;  /* 0x0000000000547805 */ /* 0x000fe2000001ff00 */
[----:B------:R2:W3:Y:S01]  /*4c50*/  MUFU.EX2 R69, R110 ;  /* 0x0000006e00457308 */ /* 0x0004e20000000800 */
[----:B----4-:R-:W-:Y:S01]  /*4c60*/  FADD.FTZ R27, R67, R56 ;  /* 0x00000038431b7221 */ /* 0x010fe20000010000 */
[----:B------:R-:W-:Y:S01]  /*4c70*/  FADD.FTZ R28, R21, R28 ;  /* 0x0000001c151c7221 */ /* 0x000fe20000010000 */
[----:B------:R-:W-:-:S04]  /*4c80*/  F2FP.SATFINITE.E4M3.F32.PACK_AB_MERGE_C R67, R67, R132, RZ ;  /* 0x000000844343723e */ /* 0x000fc800048070ff */
[----:B------:R-:W-:Y:S01]  /*4c90*/  F2FP.SATFINITE.E4M3.F32.PACK_AB_MERGE_C R212, R55, R54, R67 ;  /* 0x0000003637d4723e */ /* 0x000fe20004807043 */
[----:B------:R-:W4:Y:S01]  /*4ca0*/  MUFU.EX2 R74, R74 ;  /* 0x0000004a004a7308 */ /* 0x000f220000000800 */
[----:B0-----:R-:W-:Y:S01]  /*4cb0*/  FADD.FTZ R4, R72, R27 ;  /* 0x0000001b48047221 */ /* 0x001fe20000010000 */
[----:B------:R-:W-:Y:S01]  /*4cc0*/  CS2R R54, SRZ ;  /* 0x0000000000367805 */ /* 0x000fe2000001ff00 */
[----:B------:R-:W0:Y:S01]  /*4cd0*/  @P2 LDC R27, c[0x0][0x450] ;  /* 0x00011400ff1b2b82 */ /* 0x000e220000000800 */
[----:B--2---:R-:W-:-:S04]  /*4ce0*/  CS2R R110, SRZ ;  /* 0x00000000006e7805 */ /* 0x004fc8000001ff00 */
[----:B------:R-:W2:Y:S01]  /*4cf0*/  MUFU.EX2 R15, R15 ;  /* 0x0000000f000f7308 */ /* 0x000ea20000000800 */
[----:B---3--:R-:W-:-:S07]  /*4d00*/  FADD.FTZ R11, R69, R4 ;  /* 0x00000004450b7221 */ /* 0x008fce0000010000 */
[----:B------:R3:W5:Y:S01]  /*4d10*/  MUFU.EX2 R71, R106 ;  /* 0x0000006a00477308 */ /* 0x0007620000000800 */
[----:B----4-:R-:W-:-:S07]  /*4d20*/  FADD.FTZ R4, R74, R11 ;  /* 0x0000000b4a047221 */ /* 0x010fce0000010000 */
[----:B------:R-:W4:Y:S01]  /*4d30*/  MUFU.EX2 R20, R20 ;  /* 0x0000001400147308 */ /* 0x000f220000000800 */
[----:B--2---:R-:W-:Y:S01]  /*4d40*/  FADD.FTZ R21, R15, R28 ;  /* 0x0000001c0f157221 */ /* 0x004fe20000010000 */
[----:B------:R-:W-:Y:S02]  /*4d50*/  CS2R R28, SRZ ;  /* 0x00000000001c7805 */ /* 0x000fe4000001ff00 */
[----:B---3--:R-:W-:-:S04]  /*4d60*/  CS2R R106, SRZ ;  /* 0x00000000006a7805 */ /* 0x008fc8000001ff00 */
[----:B------:R-:W2:Y:S01]  /*4d70*/  MUFU.EX2 R36, R36 ;  /* 0x0000002400247308 */ /* 0x000ea20000000800 */
[C---:B-----5:R-:W-:Y:S01]  /*4d80*/  FADD.FTZ R11, R71.reuse, R4 ;  /* 0x00000004470b7221 */ /* 0x060fe20000010000 */
[----:B------:R-:W-:-:S03]  /*4d90*/  F2FP.SATFINITE.E4M3.F32.PACK_AB_MERGE_C R71, R71, R74, RZ ;  /* 0x0000004a4747723e */ /* 0x000fc600048070ff */
[----:B------:R-:W-:Y:S01]  /*4da0*/  FADD.FTZ R4, R66, R11 ;  /* 0x0000000b42047221 */ /* 0x000fe20000010000 */
[----:B------:R-:W-:Y:S02]  /*4db0*/  F2FP.SATFINITE.E4M3.F32.PACK_AB_MERGE_C R214, R69, R72, R71 ;  /* 0x0000004845d6723e */ /* 0x000fe40004807047 */
[----:B------:R-:W-:Y:S01]  /*4dc0*/  CS2R R68, SRZ ;  /* 0x0000000000447805 */ /* 0x000fe2000001ff00 */
[----:B------:R3:W5:Y:S01]  /*4dd0*/  MUFU.EX2 R73, R102 ;  /* 0x0000006600497308 */ /* 0x0007620000000800 */
[----:B----4-:R-:W-:Y:S01]  /*4de0*/  FADD.FTZ R10, R20, R21 ;  /* 0x00000015140a7221 */ /* 0x010fe20000010000 */
[----:B------:R-:W-:-:S03]  /*4df0*/  CS2R R70, SRZ ;  /* 0x0000000000467805 */ /* 0x000fc6000001ff00 */
[----:B------:R-:W-:-:S03]  /*4e00*/  FADD.FTZ R11, R33, R10 ;  /* 0x0000000a210b7221 */ /* 0x000fc60000010000 */
[----:B------:R-:W4:Y:S01]  /*4e10*/  MUFU.EX2 R58, R58 ;  /* 0x0000003a003a7308 */ /* 0x000f220000000800 */
[C---:B--2---:R-:W-:Y:S01]  /*4e20*/  F2FP.SATFINITE.E4M3.F32.PACK_AB_MERGE_C R209, R36.reuse, R33, RZ ;  /* 0x0000002124d1723e */ /* 0x044fe200048070ff */
[----:B------:R-:W-:Y:S01]  /*4e30*/  FADD.FTZ R36, R36, R11 ;  /* 0x0000000b24247221 */ /* 0x000fe20000010000 */
[----:B------:R-:W-:Y:S02]  /*4e40*/  CS2R R32, SRZ ;  /* 0x0000000000207805 */ /* 0x000fe4000001ff00 */
[----:B---3--:R-:W-:Y:S02]  /*4e50*/  CS2R R102, SRZ ;  /* 0x0000000000667805 */ /* 0x008fe4000001ff00 */
[----:B------:R-:W-:Y:S01]  /*4e60*/  F2FP.SATFINITE.E4M3.F32.PACK_AB_MERGE_C R209, R20, R15, R209 ;  /* 0x0000000f14d1723e */ /* 0x000fe200048070d1 */
[----:B------:R-:W2:Y:S01]  /*4e70*/  MUFU.EX2 R40, R40 ;  /* 0x0000002800287308 */ /* 0x000ea20000000800 */
[----:B-----5:R-:W-:-:S07]  /*4e80*/  FADD.FTZ R21, R73, R4 ;  /* 0x0000000449157221 */ /* 0x020fce0000010000 */
[----:B------:R-:W3:Y:S01]  /*4e90*/  MUFU.EX2 R100, R100 ;  /* 0x0000006400647308 */ /* 0x000ee20000000800 */
[----:B----4-:R-:W-:Y:S01]  /*4ea0*/  FADD.FTZ R4, R58, R21 ;  /* 0x000000153a047221 */ /* 0x010fe20000010000 */
[----:B------:R-:W-:Y:S01]  /*4eb0*/  FADD.FTZ R21, R35, R36 ;  /* 0x0000002423157221 */ /* 0x000fe20000010000 */
[C---:B------:R-:W-:Y:S02]  /*4ec0*/  F2FP.SATFINITE.E4M3.F32.PACK_AB_MERGE_C R58, R75.reuse, R58, RZ ;  /* 0x0000003a4b3a723e */ /* 0x040fe400048070ff */
[----:B------:R-:W-:Y:S02]  /*4ed0*/  FADD.FTZ R75, R75, R4 ;  /* 0x000000044b4b7221 */ /* 0x000fe40000010000 */
[----:B------:R-:W-:Y:S01]  /*4ee0*/  F2FP.SATFINITE.E4M3.F32.PACK_AB_MERGE_C R208, R73, R66, R58 ;  /* 0x0000004249d0723e */ /* 0x000fe2000480703a */
[----:B------:R-:W4:Y:S01]  /*4ef0*/  MUFU.EX2 R48, R48 ;  /* 0x0000003000307308 */ /* 0x000f220000000800 */
[----:B--2---:R-:W-:Y:S01]  /*4f00*/  FADD.FTZ R6, R40, R21 ;  /* 0x0000001528067221 */ /* 0x004fe20000010000 */
[----:B------:R-:W-:-:S02]  /*4f10*/  CS2R R66, SRZ ;  /* 0x0000000000427805 */ /* 0x000fc4000001ff00 */
[----:B------:R-:W-:Y:S01]  /*4f20*/  CS2R R72, SRZ ;  /* 0x0000000000487805 */ /* 0x000fe2000001ff00 */
[----:B------:R-:W-:-:S03]  /*4f30*/  FADD.FTZ R9, R37, R6 ;  /* 0x0000000625097221 */ /* 0x000fc60000010000 */
[----:B------:R2:W5:Y:S01]  /*4f40*/  MUFU.EX2 R77, R62 ;  /* 0x0000003e004d7308 */ /* 0x0005620000000800 */
[----:B---3--:R-:W-:Y:S01]  /*4f50*/  FADD.FTZ R4, R100, R75 ;  /* 0x0000004b64047221 */ /* 0x008fe20000010000 */
[----:B------:R-:W-:-:S06]  /*4f60*/  CS2R R74, SRZ ;  /* 0x00000000004a7805 */ /* 0x000fcc000001ff00 */
[----:B------:R-:W3:Y:S01]  /*4f70*/  MUFU.EX2 R98, R98 ;  /* 0x0000006200627308 */ /* 0x000ee20000000800 */
[C---:B----4-:R-:W-:Y:S01]  /*4f80*/  F2FP.SATFINITE.E4M3.F32.PACK_AB_MERGE_C R211, R48.reuse, R37, RZ ;  /* 0x0000002530d3723e */ /* 0x050fe200048070ff */
[----:B------:R-:W-:Y:S01]  /*4f90*/  FADD.FTZ R48, R48, R9 ;  /* 0x0000000930307221 */ /* 0x000fe20000010000 */
[----:B------:R-:W-:Y:S02]  /*4fa0*/  CS2R R36, SRZ ;  /* 0x0000000000247805 */ /* 0x000fe4000001ff00 */
[----:B--2---:R-:W-:Y:S02]  /*4fb0*/  CS2R R62, SRZ ;  /* 0x00000000003e7805 */ /* 0x004fe4000001ff00 */
[----:B------:R-:W-:Y:S01]  /*4fc0*/  F2FP.SATFINITE.E4M3.F32.PACK_AB_MERGE_C R211, R40, R35, R211 ;  /* 0x0000002328d3723e */ /* 0x000fe200048070d3 */
[----:B------:R-:W2:Y:S01]  /*4fd0*/  MUFU.EX2 R26, R26 ;  /* 0x0000001a001a7308 */ /* 0x000ea20000000800 */
[----:B-----5:R-:W-:-:S07]  /*4fe0*/  FADD.FTZ R13, R77, R4 ;  /* 0x000000044d0d7221 */ /* 0x020fce0000010000 */
[----:B------:R4:W5:Y:S01]  /*4ff0*/  MUFU.EX2 R79, R64 ;  /* 0x00000040004f7308 */ /* 0x0009620000000800 */
[----:B---3--:R-:W-:Y:S01]  /*5000*/  FADD.FTZ R4, R98, R13 ;  /* 0x0000000d62047221 */ /* 0x008fe20000010000 */
[----:B------:R-:W-:-:S06]  /*5010*/  FADD.FTZ R13, R39, R48 ;  /* 0x00000030270d7221 */ /* 0x000fcc0000010000 */
[----:B------:R-:W-:Y:S01]  /*5020*/  MUFU.EX2 R30, R30 ;  /* 0x0000001e001e7308 */ /* 0x000fe20000000800 */
[----:B--2---:R-:W-:Y:S01]  /*5030*/  FADD.FTZ R13, R26, R13 ;  /* 0x0000000d1a0d7221 */ /* 0x004fe20000010000 */
[----:B----4-:R-:W-:-:S06]  /*5040*/  CS2R R64, SRZ ;  /* 0x0000000000407805 */ /* 0x010fcc000001ff00 */
[----:B------:R-:W2:Y:S01]  /*5050*/  MUFU.EX2 R41, R41 ;  /* 0x0000002900297308 */ /* 0x000ea20000000800 */
[C---:B-----5:R-:W-:Y:S01]  /*5060*/  F2FP.SATFINITE.E4M3.F32.PACK_AB_MERGE_C R98, R79.reuse, R98, RZ ;  /* 0x000000624f62723e */ /* 0x060fe200048070ff */
[----:B------:R-:W-:-:S03]  /*5070*/  FADD.FTZ R79, R79, R4 ;  /* 0x000000044f4f7221 */ /* 0x000fc60000010000 */
[----:B------:R-:W-:Y:S02]  /*5080*/  F2FP.SATFINITE.E4M3.F32.PACK_AB_MERGE_C R210, R77, R100, R98 ;  /* 0x000000644dd2723e */ /* 0x000fe40004807062 */
[----:B------:R-:W-:Y:S02]  /*5090*/  CS2R R76, SRZ ;  /* 0x00000000004c7805 */ /* 0x000fe4000001ff00 */
[----:B------:R-:W-:Y:S01]  /*50a0*/  CS2R R98, SRZ ;  /* 0x0000000000627805 */ /* 0x000fe2000001ff00 */
[----:B------:R-:W3:Y:S01]  /*50b0*/  MUFU.EX2 R96, R96 ;  /* 0x0000006000607308 */ /* 0x000ee20000000800 */
[----:B------:R-:W-:-:S07]  /*50c0*/  CS2R R100, SRZ ;  /* 0x0000000000647805 */ /* 0x000fce000001ff00 */
[----:B------:R4:W5:Y:S01]  /*50d0*/  MUFU.EX2 R81, R94 ;  /* 0x0000005e00517308 */ /* 0x0009620000000800 */
[----:B--2---:R-:W-:Y:S01]  /*50e0*/  F2FP.SATFINITE.E4M3.F32.PACK_AB_MERGE_C R205, R41, R30, RZ ;  /* 0x0000001e29cd723e */ /* 0x004fe200048070ff */
[----:B------:R-:W-:-:S03]  /*50f0*/  FADD.FTZ R30, R30, R13 ;  /* 0x0000000d1e1e7221 */ /* 0x000fc60000010000 */
[----:B------:R-:W-:Y:S01]  /*5100*/  F2FP.SATFINITE.E4M3.F32.PACK_AB_MERGE_C R205, R26, R39, R205 ;  /* 0x000000271acd723e */ /* 0x000fe200048070cd */
[----:B------:R-:W-:Y:S02]  /*5110*/  FADD.FTZ R41, R41, R30 ;  /* 0x0000001e29297221 */ /* 0x000fe40000010000 */
[----:B------:R-:W-:Y:S01]  /*5120*/  MUFU.EX2 R42, R42 ;  /* 0x0000002a002a7308 */ /* 0x000fe20000000800 */
[----:B---3--:R-:W-:Y:S01]  /*5130*/  FADD.FTZ R4, R96, R79 ;  /* 0x0000004f60047221 */ /* 0x008fe20000010000 */
[----:B----4-:R-:W-:-:S06]  /*5140*/  CS2R R94, SRZ ;  /* 0x00000000005e7805 */ /* 0x010fcc000001ff00 */
[----:B------:R-:W2:Y:S01]  /*5150*/  MUFU.EX2 R45, R45 ;  /* 0x0000002d002d7308 */ /* 0x000ea20000000800 */
[----:B-----5:R-:W-:-:S07]  /*5160*/  FADD.FTZ R15, R81, R4 ;  /* 0x00000004510f7221 */ /* 0x020fce0000010000 */
[----:B------:R-:W3:Y:S08]  /*5170*/  MUFU.EX2 R34, R34 ;  /* 0x0000002200227308 */ /* 0x000ef00000000800 */
[----:B------:R-:W4:Y:S01]  /*5180*/  MUFU.EX2 R134, R134 ;  /* 0x0000008600867308 */ /* 0x000f220000000800 */
[----:B--2---:R-:W-:-:S07]  /*5190*/  F2FP.SATFINITE.E4M3.F32.PACK_AB_MERGE_C R10, R45, R42, RZ ;  /* 0x0000002a2d0a723e */ /* 0x004fce00048070ff */
[----:B------:R-:W2:Y:S01]  /*51a0*/  MUFU.EX2 R43, R43 ;  /* 0x0000002b002b7308 */ /* 0x000ea20000000800 */
[----:B---3--:R-:W-:Y:S01]  /*51b0*/  FADD.FTZ R6, R34, R41 ;  /* 0x0000002922067221 */ /* 0x008fe20000010000 */
[----:B------:R-:W-:-:S06]  /*51c0*/  CS2R R40, SRZ ;  /* 0x0000000000287805 */ /* 0x000fcc000001ff00 */
[----:B------:R3:W5:Y:S01]  /*51d0*/  MUFU.EX2 R83, R92 ;  /* 0x0000005c00537308 */ /* 0x0007620000000800 */
[----:B----4-:R-:W-:-:S07]  /*51e0*/  FADD.FTZ R4, R134, R15 ;  /* 0x0000000f86047221 */ /* 0x010fce0000010000 */
[----:B------:R-:W4:Y:S01]  /*51f0*/  MUFU.EX2 R136, R136 ;  /* 0x0000008800887308 */ /* 0x000f220000000800 */
[C---:B--2---:R-:W-:Y:S01]  /*5200*/  F2FP.SATFINITE.E4M3.F32.PACK_AB_MERGE_C R207, R43.reuse, R34, R10 ;  /* 0x000000222bcf723e */ /* 0x044fe2000480700a */
[----:B------:R-:W-:Y:S01]  /*5210*/  FADD.FTZ R43, R43, R6 ;  /* 0x000000062b2b7221 */ /* 0x000fe20000010000 */
[----:B------:R-:W-:Y:S02]  /*5220*/  CS2R R34, SRZ ;  /* 0x0000000000227805 */ /* 0x000fe4000001ff00 */
[----:B---3--:R-:W-:Y:S01]  /*5230*/  CS2R R92, SRZ ;  /* 0x00000000005c7805 */ /* 0x008fe2000001ff00 */
[----:B------:R-:W-:Y:S02]  /*5240*/  FADD.FTZ R42, R42, R43 ;  /* 0x0000002b2a2a7221 */ /* 0x000fe40000010000 */
[----:B------:R2:W3:Y:S01]  /*5250*/  MUFU.EX2 R5, R90 ;  /* 0x0000005a00057308 */ /* 0x0004e20000000800 */
[C---:B-----5:R-:W-:Y:S01]  /*5260*/  F2FP.SATFINITE.E4M3.F32.PACK_AB_MERGE_C R134, R83.reuse, R134, RZ ;  /* 0x000000865386723e */ /* 0x060fe200048070ff */
[----:B------:R-:W-:Y:S01]  /*5270*/  FADD.FTZ R83, R83, R4 ;  /* 0x0000000453537221 */ /* 0x000fe20000010000 */
[----:B------:R-:W-:Y:S01]  /*5280*/  FADD.FTZ R45, R45, R42 ;  /* 0x0000002a2d2d7221 */ /* 0x000fe20000010000 */
[----:B------:R-:W-:-:S02]  /*5290*/  CS2R R42, SRZ ;  /* 0x00000000002a7805 */ /* 0x000fc4000001ff00 */
[----:B------:R-:W-:Y:S02]  /*52a0*/  F2FP.SATFINITE.E4M3.F32.PACK_AB_MERGE_C R204, R81, R96, R134 ;  /* 0x0000006051cc723e */ /* 0x000fe40004807086 */
[----:B------:R-:W-:Y:S01]  /*52b0*/  CS2R R96, SRZ ;  /* 0x0000000000607805 */ /* 0x000fe2000001ff00 */
[----:B------:R-:W-:Y:S01]  /*52c0*/  MUFU.EX2 R46, R46 ;  /* 0x0000002e002e7308 */ /* 0x000fe20000000800 */
[----:B----4-:R-:W-:Y:S01]  /*52d0*/  FADD.FTZ R4, R136, R83 ;  /* 0x0000005388047221 */ /* 0x010fe20000010000 */
[----:B------:R-:W-:Y:S02]  /*52e0*/  CS2R R82, SRZ ;  /* 0x0000000000527805 */ /* 0x000fe4000001ff00 */
[----:B--2---:R-:W-:-:S04]  /*52f0*/  CS2R R90, SRZ ;  /* 0x00000000005a7805 */ /* 0x004fc8000001ff00 */
[----:B------:R-:W2:Y:S01]  /*5300*/  MUFU.EX2 R49, R49 ;  /* 0x0000003100317308 */ /* 0x000ea20000000800 */
[----:B---3--:R-:W-:-:S07]  /*5310*/  FADD.FTZ R21, R5, R4 ;  /* 0x0000000405157221 */ /* 0x008fce0000010000 */
[----:B------:R-:W3:Y:S08]  /*5320*/  MUFU.EX2 R38, R38 ;  /* 0x0000002600267308 */ /* 0x000ef00000000800 */
[----:B------:R-:W4:Y:S01]  /*5330*/  MUFU.EX2 R138, R138 ;  /* 0x0000008a008a7308 */ /* 0x000f220000000800 */
[----:B--2---:R-:W-:-:S07]  /*5340*/  F2FP.SATFINITE.E4M3.F32.PACK_AB_MERGE_C R10, R49, R46, RZ ;  /* 0x0000002e310a723e */ /* 0x004fce00048070ff */
[----:B------:R-:W2:Y:S01]  /*5350*/  MUFU.EX2 R47, R47 ;  /* 0x0000002f002f7308 */ /* 0x000ea20000000800 */
[----:B---3--:R-:W-:-:S07]  /*5360*/  FADD.FTZ R6, R38, R45 ;  /* 0x0000002d26067221 */ /* 0x008fce0000010000 */
[----:B------:R3:W5:Y:S01]  /*5370*/  MUFU.EX2 R11, R88 ;  /* 0x00000058000b7308 */ /* 0x0007620000000800 */
[----:B----4-:R-:W-:-:S07]  /*5380*/  FADD.FTZ R4, R138, R21 ;  /* 0x000000158a047221 */ /* 0x010fce0000010000 */
[----:B------:R-:W4:Y:S01]  /*5390*/  MUFU.EX2 R140, R140 ;  /* 0x0000008c008c7308 */ /* 0x000f220000000800 */
[C---:B--2---:R-:W-:Y:S01]  /*53a0*/  F2FP.SATFINITE.E4M3.F32.PACK_AB_MERGE_C R201, R47.reuse, R38, R10 ;  /* 0x000000262fc9723e */ /* 0x044fe2000480700a */
[----:B------:R-:W-:Y:S01]  /*53b0*/  FADD.FTZ R47, R47, R6 ;  /* 0x000000062f2f7221 */ /* 0x000fe20000010000 */
[----:B-1----:R-:W-:Y:S01]  /*53c0*/  @P2 IMAD.HI.U32 R6, R22, R25, RZ ;  /* 0x0000001916062227 */ /* 0x002fe200078e00ff */
[----:B------:R-:W-:Y:S02]  /*53d0*/  CS2R R24, SRZ ;  /* 0x0000000000187805 */ /* 0x000fe4000001ff00 */
[----:B------:R-:W-:Y:S01]  /*53e0*/  CS2R R38, SRZ ;  /* 0x0000000000267805 */ /* 0x000fe2000001ff00 */
[----:B------:R-:W-:Y:S01]  /*53f0*/  FADD.FTZ R46, R46, R47 ;  /* 0x0000002f2e2e7221 */ /* 0x000fe20000010000 */
[----:B---3--:R-:W-:Y:S01]  /*5400*/  CS2R R88, SRZ ;  /* 0x0000000000587805 */ /* 0x008fe2000001ff00 */
[----:B------:R1:W2:Y:S01]  /*5410*/  MUFU.EX2 R9, R86 ;  /* 0x0000005600097308 */ /* 0x0002a20000000800 */
[C---:B-----5:R-:W-:Y:S01]  /*5420*/  F2FP.SATFINITE.E4M3.F32.PACK_AB_MERGE_C R138, R11.reuse, R138, RZ ;  /* 0x0000008a0b8a723e */ /* 0x060fe200048070ff */
[----:B------:R-:W-:Y:S01]  /*5430*/  FADD.FTZ R11, R11, R4 ;  /* 0x000000040b0b7221 */ /* 0x000fe20000010000 */
[----:B0-----:R-:W-:Y:S01]  /*5440*/  @P2 SHF.R.U32.HI R22, RZ, R27, R6 ;  /* 0x0000001bff162219 */ /* 0x001fe20000011606 */
[----:B------:R-:W-:Y:S01]  /*5450*/  FADD.FTZ R49, R49, R46 ;  /* 0x0000002e31317221 */ /* 0x000fe20000010000 */
[----:B------:R-:W-:-:S02]  /*5460*/  F2FP.SATFINITE.E4M3.F32.PACK_AB_MERGE_C R206, R5, R136, R138 ;  /* 0x0000008805ce723e */ /* 0x000fc4000480708a */
[----:B------:R-:W-:Y:S02]  /*5470*/  CS2R R26, SRZ ;  /* 0x00000000001a7805 */ /* 0x000fe4000001ff00 */
[----:B------:R-:W-:Y:S01]  /*5480*/  IADD3 R22, R22, -R59, R104 ;  /* 0x8000003b16167210 */ /* 0x000fe20007ffe068 */
[----:B------:R-:W0:Y:S01]  /*5490*/  MUFU.EX2 R142, R142 ;  /* 0x0000008e008e7308 */ /* 0x000e220000000800 */
[----:B----4-:R-:W-:Y:S01]  /*54a0*/  FADD.FTZ R4, R140, R11 ;  /* 0x0000000b8c047221 */ /* 0x010fe20000010000 */
[----:B------:R-:W-:Y:S02]  /*54b0*/  CS2R R46, SRZ ;  /* 0x00000000002e7805 */ /* 0x000fe4000001ff00 */
[----:B------:R-:W-:Y:S01]  /*54c0*/  CS2R R58, SRZ ;  /* 0x00000000003a7805 */ /* 0x000fe2000001ff00 */
[----:B------:R-:W-:Y:S01]  /*54d0*/  IMAD.HI R22, R22, 0x66666667, RZ ;  /* 0x6666666716167827 */ /* 0x000fe200078e02ff */
[----:B-1----:R-:W-:Y:S02]  /*54e0*/  CS2R R86, SRZ ;  /* 0x0000000000567805 */ /* 0x002fe4000001ff00 */
[----:B------:R-:W-:Y:S01]  /*54f0*/  CS2R R104, SRZ ;  /* 0x0000000000687805 */ /* 0x000fe2000001ff00 */
[----:B------:R1:W3:Y:S01]  /*5500*/  MUFU.EX2 R13, R80 ;  /* 0x00000050000d7308 */ /* 0x0002e20000000800 */
[----:B--2---:R-:W-:-:S07]  /*5510*/  FADD.FTZ R11, R9, R4 ;  /* 0x00000004090b7221 */ /* 0x004fce0000010000 */
[----:B------:R-:W-:Y:S01]  /*5520*/  MUFU.EX2 R50, R50 ;  /* 0x0000003200327308 */ /* 0x000fe20000000800 */
[----:B0-----:R-:W-:Y:S01]  /*5530*/  FADD.FTZ R4, R142, R11 ;  /* 0x0000000b8e047221 */ /* 0x001fe20000010000 */
[----:B------:R-:W-:Y:S01]  /*5540*/  VIADD R11, R23, 0xfffffffe ;  /* 0xfffffffe170b7836 */ /* 0x000fe20000000000 */
[----:B-1----:R-:W-:-:S05]  /*5550*/  CS2R R80, SRZ ;  /* 0x0000000000507805 */ /* 0x002fca000001ff00 */
[----:B------:R-:W0:Y:S01]  /*5560*/  MUFU.EX2 R31, R31 ;  /* 0x0000001f001f7308 */ /* 0x000e220000000800 */
[C---:B---3--:R-:W-:Y:S01]  /*5570*/  F2FP.SATFINITE.E4M3.F32.PACK_AB_MERGE_C R142, R13.reuse, R142, RZ ;  /* 0x0000008e0d8e723e */ /* 0x048fe200048070ff */
[----:B------:R-:W-:-:S03]  /*5580*/  FADD.FTZ R13, R13, R4 ;  /* 0x000000040d0d7221 */ /* 0x000fc60000010000 */
[----:B------:R-:W-:Y:S02]  /*5590*/  F2FP.SATFINITE.E4M3.F32.PACK_AB_MERGE_C R200, R9, R140, R142 ;  /* 0x0000008c09c8723e */ /* 0x000fe4000480708e */
[----:B------:R-:W-:Y:S01]  /*55a0*/  SHF.R.U32.HI R9, RZ, 0x1f, R22 ;  /* 0x0000001fff097819 */ /* 0x000fe20000011616 */
[----:B------:R-:W1:Y:S03]  /*55b0*/  MUFU.EX2 R44, R44 ;  /* 0x0000002c002c7308 */ /* 0x000e660000000800 */
[----:B------:R-:W-:-:S04]  /*55c0*/  LEA.HI.SX32 R9, R22, R9, 0x1a ;  /* 0x0000000916097211 */ /* 0x000fc800078fd2ff */
[----:B------:R-:W-:Y:S01]  /*55d0*/  VIMNMX R12, R18, R9, !PT ;  /* 0x00000009120c7248 */ /* 0x000fe20007fe0100 */
[----:B------:R-:W2:Y:S01]  /*55e0*/  MUFU.EX2 R144, R144 ;  /* 0x0000009000907308 */ /* 0x000ea20000000800 */
[----:B0-----:R-:W-:Y:S02]  /*55f0*/  F2FP.SATFINITE.E4M3.F32.PACK_AB_MERGE_C R10, R31, R50, RZ ;  /* 0x000000321f0a723e */ /* 0x001fe400048070ff */
[----:B------:R-:W-:-:S05]  /*5600*/  ISETP.GE.AND P3, PT, R11, R12, PT ;  /* 0x0000000c0b00720c */ /* 0x000fca0003f66270 */
[----:B------:R0:W3:Y:S01]  /*5610*/  MUFU.EX2 R51, R78 ;  /* 0x0000004e00337308 */ /* 0x0000e20000000800 */
[----:B-1----:R-:W-:Y:S01]  /*5620*/  FADD.FTZ R6, R44, R49 ;  /* 0x000000312c067221 */ /* 0x002fe20000010000 */
[----:B------:R-:W-:-:S06]  /*5630*/  CS2R R48, SRZ ;  /* 0x0000000000307805 */ /* 0x000fcc000001ff00 */
[----:B------:R-:W1:Y:S01]  /*5640*/  MUFU.EX2 R15, R146 ;  /* 0x00000092000f7308 */ /* 0x000e620000000800 */
[----:B--2---:R-:W-:Y:S01]  /*5650*/  FADD.FTZ R4, R144, R13 ;  /* 0x0000000d90047221 */ /* 0x004fe20000010000 */
[----:B0-----:R-:W-:-:S06]  /*5660*/  CS2R R78, SRZ ;  /* 0x00000000004e7805 */ /* 0x001fcc000001ff00 */
[----:B------:R-:W0:Y:S01]  /*5670*/  MUFU.EX2 R148, R148 ;  /* 0x0000009400947308 */ /* 0x000e220000000800 */
[C---:B---3--:R-:W-:Y:S01]  /*5680*/  F2FP.SATFINITE.E4M3.F32.PACK_AB_MERGE_C R203, R51.reuse, R44, R10 ;  /* 0x0000002c33cb723e */ /* 0x048fe2000480700a */
[----:B------:R-:W-:Y:S01]  /*5690*/  FADD.FTZ R51, R51, R6 ;  /* 0x0000000633337221 */ /* 0x000fe20000010000 */
[----:B------:R-:W-:-:S03]  /*56a0*/  CS2R R44, SRZ ;  /* 0x00000000002c7805 */ /* 0x000fc6000001ff00 */
[----:B------:R-:W-:Y:S02]  /*56b0*/  FADD.FTZ R50, R50, R51 ;  /* 0x0000003332327221 */ /* 0x000fe40000010000 */
[----:B------:R-:W2:Y:S01]  /*56c0*/  MUFU.EX2 R57, R57 ;  /* 0x0000003900397308 */ /* 0x000ea20000000800 */
[----:B-1----:R-:W-:-:S04]  /*56d0*/  FADD.FTZ R5, R15, R4 ;  /* 0x000000040f057221 */ /* 0x002fc80000010000 */
[----:B0-----:R-:W-:Y:S01]  /*56e0*/  FADD.FTZ R6, R148, R5 ;  /* 0x0000000594067221 */ /* 0x001fe20000010000 */
[----:B------:R-:W-:Y:S01]  /*56f0*/  FADD.FTZ R5, R31, R50 ;  /* 0x000000321f057221 */ /* 0x000fe20000010000 */
[----:B------:R-:W-:Y:S02]  /*5700*/  CS2R R30, SRZ ;  /* 0x00000000001e7805 */ /* 0x000fe4000001ff00 */
[----:B------:R-:W-:Y:S02]  /*5710*/  CS2R R50, SRZ ;  /* 0x0000000000327805 */ /* 0x000fe4000001ff00 */
[C---:B--2---:R-:W-:Y:S01]  /*5720*/  F2FP.SATFINITE.E4M3.F32.PACK_AB_MERGE_C R4, R57.reuse, R148, RZ ;  /* 0x000000943904723e */ /* 0x044fe200048070ff */
[----:B------:R-:W-:Y:S01]  /*5730*/  FADD.FTZ R6, R57, R6 ;  /* 0x0000000639067221 */ /* 0x000fe20000010000 */
[----:B------:R-:W-:Y:S02]  /*5740*/  CS2R R56, SRZ ;  /* 0x0000000000387805 */ /* 0x000fe4000001ff00 */
[----:B------:R-:W-:Y:S01]  /*5750*/  F2FP.SATFINITE.E4M3.F32.PACK_AB_MERGE_C R202, R15, R144, R4 ;  /* 0x000000900fca723e */ /* 0x000fe20004807004 */
[----:B------:R-:W-:Y:S01]  /*5760*/  IMAD.MOV.U32 R4, RZ, RZ, RZ ;  /* 0x000000ffff047224 */ /* 0x000fe200078e00ff */
        /* <DEDUP_REMOVED lines=53> */
[----:B------:R-:W-:Y:S01]  /*5ac0*/  ULDC UR43, c[0x0][0x288] ;  /* 0x0000a200002b7ab9 */ /* 0x000fe20000000800 */
[----:B------:R-:W-:-:S05]  /*5ad0*/  ULDC UR53, c[0x0][0x2f0] ;  /* 0x0000bc0000357ab9 */ /* 0x000fca0000000800 */
.L_x_5145:
[----:B------:R-:W-:Y:S01]  /*5ae0*/  ISETP.NE.AND P4, PT, RZ, UR41, PT ;  /* 0x00000029ff007c0c */ /* 0x000fe2000bf85270 */
[----:B------:R-:W-:-:S04]  /*5af0*/  UISETP.NE.AND UP0, UPT, UR55, 0x1, UPT ;  /* 0x000000013700788c */ /* 0x000fc8000bf05270 */
[----:B------:R-:W-:-:S06]  /*5b00*/  USEL UR6, URZ, 0x1, UP0 ;  /* 0x000000013f067887 */ /* 0x000fcc0008000000 */
[----:B------:R-:W-:Y:S02]  /*5b10*/  LOP3.LUT R4, R13, UR6, RZ, 0x3c, !PT ;  /* 0x000000060d047c12 */ /* 0x000fe4000f8e3cff */
[----:B------:R-:W-:Y:S05]  /*5b20*/  @P4 BRA `(.L_x_5136) ;  /* 0x0000000000344947 */ /* 0x000fea0003800000 */
[----:B------:R-:W-:Y:S05]  /*5b30*/  @!P1 BRA `(.L_x_5137) ;  /* 0x0000000000049947 */ /* 0x000fea0003800000 */
[----:B------:R-:W-:Y:S01]  /*5b40*/  BPT.TRAP 0x1 ;  /* 0x000000040000795c */ /* 0x000fe20000300000 */
.L_x_5137:
        /* <DEDUP_REMOVED lines=8> */
.L_x_5138:
[----:B-1----:R-:W-:Y:S05]  /*5bd0*/  @P3 BRA `(.L_x_5136) ;  /* 0x0000000000083947 */ /* 0x002fea0003800000 */
[----:B------:R-:W1:Y:S02]  /*5be0*/  SYNCS.PHASECHK.TRANS64.TRYWAIT P3, [UR6+0x33430], R14 ;  /* 0x0334300eff0075a7 */ /* 0x000e640008060146 */
[----:B-1----:R-:W-:Y:S05]  /*5bf0*/  @!P3 BRA `(.L_x_5139) ;  /* 0x000000fc00b8b947 */ /* 0x002fea0003800000 */
.L_x_5136:
        /* <DEDUP_REMOVED lines=35> */
[----:B------:R-:W-:Y:S02]  /*5e30*/  UIADD3 UR11, UR56, 0x182, URZ ;  /* 0x00000182380b7890 */ /* 0x000fe4000fffe03f */
        /* <DEDUP_REMOVED lines=128> */
[----:B------:R-:W-:Y:S02]  /*6640*/  UIADD3 UR6, UR56, 0x582, URZ ;  /* 0x0000058238067890 */ /* 0x000fe4000fffe03f */
        /* <DEDUP_REMOVED lines=29> */
.L_x_5141:
[----:B------:R-:W-:Y:S01]  /*6820*/  ULEA UR6, UR55, UR40, 0x3 ;  /* 0x0000002837067291 */ /* 0x000fe2000f8e183f */
[----:B------:R-:W-:-:S08]  /*6830*/  SHF.L.U32 R13, R13, 0x1f, RZ ;  /* 0x0000001f0d0d7819 */ /* 0x000fd000000006ff */
[----:B------:R0:W1:Y:S01]  /*6840*/  SYNCS.PHASECHK.TRANS64.TRYWAIT P3, [UR6+0x33450], R13 ;  /* 0x0334500dff0075a7 */ /* 0x0000620008060146 */
[----:B------:R-:W-:Y:S05]  /*6850*/  @!P1 BRA `(.L_x_5142) ;  /* 0x0000000000049947 */ /* 0x000fea0003800000 */
[----:B------:R-:W-:Y:S01]  /*6860*/  BPT.TRAP 0x1 ;  /* 0x000000040000795c */ /* 0x000fe20000300000 */
.L_x_5142:
[----:B-1----:R-:W-:Y:S05]  /*6870*/  @P3 BRA `(.L_x_5140) ;  /* 0x0000000000083947 */ /* 0x002fea0003800000 */
[----:B------:R-:W1:Y:S02]  /*6880*/  SYNCS.PHASECHK.TRANS64.TRYWAIT P3, [UR6+0x33450], R13 ;  /* 0x0334500dff0075a7 */ /* 0x000e640008060146 */
[----:B-1----:R-:W-:Y:S05]  /*6890*/  @!P3 BRA `(.L_x_5143) ;  /* 0x000000f000a8b947 */ /* 0x002fea0003800000 */
.L_x_5140:
        /* <DEDUP_REMOVED lines=9> */
[----:B------:R-:W2:Y:S01]  /*6930*/  @P2 LDC R196, c[0x0][0x44c] ;  /* 0x00011300ffc42b82 */ /* 0x000ea20000000800 */
[C---:B------:R-:W-:Y:S01]  /*6940*/  FMUL.FTZ R188, R0.reuse, R195 ;  /* 0x000000c300bc7220 */ /* 0x040fe20000410000 */
[C---:B------:R-:W-:Y:S01]  /*6950*/  FMUL.FTZ R20, R0.reuse, R187 ;  /* 0x000000bb00147220 */ /* 0x040fe20000410000 */
[----:B------:R-:W-:Y:S01]  /*6960*/  ULOP3.LUT UR6, UR6, 0x10000, URZ, 0xfc, !UPT ;  /* 0x0001000006067892 */ /* 0x000fe2000f8efc3f */
[C---:B------:R-:W-:Y:S01]  /*6970*/  FMUL.FTZ R187, R0.reuse, R194 ;  /* 0x000000c200bb7220 */ /* 0x040fe20000410000 */
[C---:B------:R-:W-:Y:S01]  /*6980*/  FMUL.FTZ R194, R0.reuse, R161 ;  /* 0x000000a100c27220 */ /* 0x040fe20000410000 */
[----:B------:R-:W-:Y:S01]  /*6990*/  IMAD.MOV.U32 R161, RZ, RZ, R7 ;  /* 0x000000ffffa17224 */ /* 0x000fe200078e0007 */
[----:B------:R-:W-:Y:S01]  /*69a0*/  UIMAD UR6, UR55, 0x780, UR6 ;  /* 0x00000780370678a4 */ /* 0x000fe2000f8e0206 */
[----:B------:R-:W3:Y:S01]  /*69b0*/  @P2 LDC R195, c[0x0][0x450] ;  /* 0x00011400ffc32b82 */ /* 0x000ee20000000800 */
[C---:B------:R-:W-:Y:S01]  /*69c0*/  FMUL.FTZ R15, R0.reuse, R186 ;  /* 0x000000ba000f7220 */ /* 0x040fe20000410000 */
[C---:B------:R-:W-:Y:S01]  /*69d0*/  FMUL.FTZ R186, R0.reuse, R193 ;  /* 0x000000c100ba7220 */ /* 0x040fe20000410000 */
[----:B------:R-:W-:Y:S01]  /*69e0*/  UIADD3 UR10, UR6, 0x180, URZ ;  /* 0x00000180060a7890 */ /* 0x000fe2000fffe03f */
[C---:B------:R-:W-:Y:S01]  /*69f0*/  FMUL.FTZ R193, R0.reuse, R157 ;  /* 0x0000009d00c17220 */ /* 0x040fe20000410000 */
[C---:B------:R-:W-:Y:S01]  /*6a00*/  FMUL.FTZ R157, R0.reuse, R158 ;  /* 0x0000009e009d7220 */ /* 0x040fe20000410000 */
[C---:B------:R-:W-:Y:S01]  /*6a10*/  FMUL.FTZ R158, R0.reuse, R159 ;  /* 0x0000009f009e7220 */ /* 0x040fe20000410000 */
[C---:B------:R-:W-:Y:S01]  /*6a20*/  FMUL.FTZ R159, R0.reuse, R160 ;  /* 0x000000a0009f7220 */ /* 0x040fe20000410000 */
[----:B------:R-:W-:Y:S01]  /*6a30*/  QGMMA.64x192x32.F32.E4M3.E4M3 R24, R216, gdesc[UR4], R24, gsb0 ;  /* 0x02e00004d8187df3 */ /* 0x000fe20008000818 */
[C---:B------:R-:W-:Y:S01]  /*6a40*/  FMUL.FTZ R160, R0.reuse, R162 ;  /* 0x000000a200a07220 */ /* 0x040fe20000410000 */
[C---:B------:R-:W-:Y:S01]  /*6a50*/  FMUL.FTZ R162, R0.reuse, R163 ;  /* 0x000000a300a27220 */ /* 0x040fe20000410000 */
[----:B------:R-:W-:Y:S01]  /*6a60*/  FMUL.FTZ R163, R0, R164 ;  /* 0x000000a400a37220 */ /* 0x000fe20000410000 */
[----:B------:R-:W-:-:S02]  /*6a70*/  IMAD.MOV.U32 R164, RZ, RZ, -0xa0 ;  /* 0xffffff60ffa47424 */ /* 0x000fc400078e00ff */
[C---:B01----:R-:W-:Y:S01]  /*6a80*/  FMUL.FTZ R13, R0.reuse, R184 ;  /* 0x000000b8000d7220 */ /* 0x043fe20000410000 */
[----:B------:R-:W-:Y:S01]  /*6a90*/  FMUL.FTZ R14, R0, R185 ;  /* 0x000000b9000e7220 */ /* 0x000fe20000410000 */
[----:B------:R-:W-:Y:S01]  /*6aa0*/  MUFU.TANH R21, R21 ;  /* 0x0000001500157308 */ /* 0x000fe20000002400 */
[----:B--2---:R-:W-:-:S04]  /*6ab0*/  @P2 IMAD.HI.U32 R196, R7, R196, RZ ;  /* 0x000000c407c42227 */ /* 0x004fc800078e00ff */
[C---:B------:R-:W-:Y:S01]  /*6ac0*/  FMUL.FTZ R185, R0.reuse, R192 ;  /* 0x000000c000b97220 */ /* 0x040fe20000410000 */
[C---:B------:R-:W-:Y:S01]  /*6ad0*/  FMUL.FTZ R192, R0.reuse, R199 ;  /* 0x000000c700c07220 */ /* 0x040fe20000410000 */
[C---:B------:R-:W-:Y:S01]  /*6ae0*/  FMUL.FTZ R23, R0.reuse, R190 ;  /* 0x000000be00177220 */ /* 0x040fe20000410000 */
[C---:B------:R-:W-:Y:S01]  /*6af0*/  FMUL.FTZ R190, R0.reuse, R197 ;  /* 0x000000c500be7220 */ /* 0x040fe20000410000 */
[C---:B------:R-:W-:Y:S01]  /*6b00*/  FMUL.FTZ R168, R0.reuse, R168 ;  /* 0x000000a800a87220 */ /* 0x040fe20000410000 */
[C---:B------:R-:W-:Y:S01]  /*6b10*/  FMUL.FTZ R136, R0.reuse, R136 ;  /* 0x0000008800887220 */ /* 0x040fe20000410000 */
[----:B------:R-:W0:Y:S01]  /*6b20*/  MUFU.TANH R13, R13 ;  /* 0x0000000d000d7308 */ /* 0x000e220000002400 */
[----:B---3--:R-:W-:Y:S01]  /*6b30*/  @P2 SHF.R.U32.HI R161, RZ, R195, R196 ;  /* 0x000000c3ffa12219 */ /* 0x008fe200000116c4 */
[C---:B------:R-:W-:Y:S01]  /*6b40*/  FMUL.FTZ R195, R0.reuse, R165 ;  /* 0x000000a500c37220 */ /* 0x040fe20000410000 */
[----:B------:R-:W-:Y:S02]  /*6b50*/  IMAD R165, R11, R164, 0x1 ;  /* 0x000000010ba57424 */ /* 0x000fe400078e02a4 */
[C---:B------:R-:W-:Y:S01]  /*6b60*/  FMUL.FTZ R164, R0.reuse, R166 ;  /* 0x000000a600a47220 */ /* 0x040fe20000410000 */
[----:B------:R-:W-:Y:S01]  /*6b70*/  FMUL.FTZ R166, R0, R167 ;  /* 0x000000a700a67220 */ /* 0x000fe20000410000 */
[----:B------:R-:W1:Y:S01]  /*6b80*/  SHFL.IDX PT, R196, R161, RZ, 0x1c1f ;  /* 0x001c1fffa1c47589 */ /* 0x000e6200000e0000 */
[----:B------:R-:W-:Y:S01]  /*6b90*/  IMAD R165, R8, -0x2, R165 ;  /* 0xfffffffe08a57824 */ /* 0x000fe200078e02a5 */
[----:B------:R-:W2:Y:S01]  /*6ba0*/  MUFU.TANH R14, R14 ;  /* 0x0000000e000e7308 */ /* 0x000ea20000002400 */
[C---:B------:R-:W-:Y:S01]  /*6bb0*/  FMUL.FTZ R197, R0.reuse, R137 ;  /* 0x0000008900c57220 */ /* 0x040fe20000410000 */
[----:B------:R-:W-:Y:S01]  /*6bc0*/  FMUL.FTZ R169, R0, R169 ;  /* 0x000000a900a97220 */ /* 0x000fe20000410000 */
[----:B------:R-:W-:-:S02]  /*6bd0*/  IMAD R165, R16, UR53, R165 ;  /* 0x0000003510a57c24 */ /* 0x000fc4000f8e02a5 */
        /* <DEDUP_REMOVED lines=18> */
[----:B-1----:R-:W-:Y:S01]  /*6d00*/  IADD3 R167, R196, -UR43, R165 ;  /* 0x8000002bc4a77c10 */ /* 0x002fe2000fffe0a5 */
[C---:B------:R-:W-:Y:S01]  /*6d10*/  FMUL.FTZ R120, R0.reuse, R120 ;  /* 0x0000007800787220 */ /* 0x040fe20000410000 */
[----:B------:R-:W1:Y:S01]  /*6d20*/  MUFU.TANH R186, R186 ;  /* 0x000000ba00ba7308 */ /* 0x000e620000002400 */
[C---:B------:R-:W-:Y:S01]  /*6d30*/  FMUL.FTZ R125, R0.reuse, R125 ;  /* 0x0000007d007d7220 */ /* 0x040fe20000410000 */
[C---:B------:R-:W-:Y:S01]  /*6d40*/  ISETP.GT.AND P3, PT, R167.reuse, RZ, PT ;  /* 0x000000ffa700720c */ /* 0x040fe20003f64270 */
[C---:B------:R-:W-:Y:S01]  /*6d50*/  FMUL.FTZ R129, R0.reuse, R129 ;  /* 0x0000008100817220 */ /* 0x040fe20000410000 */
[----:B------:R-:W-:Y:S01]  /*6d60*/  ISETP.GT.AND P4, PT, R167, 0x1, PT ;  /* 0x00000001a700780c */ /* 0x000fe20003f84270 */
[C---:B------:R-:W-:Y:S01]  /*6d70*/  FMUL.FTZ R133, R0.reuse, R133 ;  /* 0x0000008500857220 */ /* 0x040fe20000410000 */
[----:B0-----:R-:W-:Y:S01]  /*6d80*/  FSEL R13, R13, -INF , P3 ;  /* 0xff8000000d0d7808 */ /* 0x001fe20001800000 */
[----:B------:R-:W-:Y:S01]  /*6d90*/  FMUL.FTZ R170, R0, R170 ;  /* 0x000000aa00aa7220 */ /* 0x000fe20000410000 */
[----:B------:R-:W-:Y:S01]  /*6da0*/  ISETP.GT.AND P3, PT, R167, 0x8, PT ;  /* 0x00000008a700780c */ /* 0x000fe20003f64270 */
[----:B------:R-:W0:Y:S01]  /*6db0*/  MUFU.TANH R189, R189 ;  /* 0x000000bd00bd7308 */ /* 0x000e220000002400 */
[----:B--2---:R-:W-:Y:S01]  /*6dc0*/  FSEL R14, R14, -INF , P4 ;  /* 0xff8000000e0e7808 */ /* 0x004fe20002000000 */
[C---:B------:R-:W-:Y:S01]  /*6dd0*/  FMUL.FTZ R171, R0.reuse, R171 ;  /* 0x000000ab00ab7220 */ /* 0x040fe20000410000 */
[----:B------:R-:W-:Y:S01]  /*6de0*/  FMNMX.FTZ R199, R13, R10, !PT ;  /* 0x0000000a0dc77209 */ /* 0x000fe20007810000 */
[C---:B------:R-:W-:Y:S01]  /*6df0*/  FMUL.FTZ R174, R0.reuse, R174 ;  /* 0x000000ae00ae7220 */ /* 0x040fe20000410000 */
[----:B------:R-:W-:Y:S01]  /*6e00*/  ISETP.GT.AND P4, PT, R167, 0x9, PT ;  /* 0x00000009a700780c */ /* 0x000fe20003f84270 */
[----:B------:R-:W-:Y:S01]  /*6e10*/  FMUL.FTZ R175, R0, R175 ;  /* 0x000000af00af7220 */ /* 0x000fe20000410000 */
[----:B------:R-:W-:Y:S01]  /*6e20*/  FSEL R21, R21, -INF , P3 ;  /* 0xff80000015157808 */ /* 0x000fe20001800000 */
[----:B------:R-:W2:Y:S01]  /*6e30*/  MUFU.TANH R190, R190 ;  /* 0x000000be00be7308 */ /* 0x000ea20000002400 */
[----:B------:R-:W-:Y:S01]  /*6e40*/  FMNMX.FTZ R196, R14, R199, !PT ;  /* 0x000000c70ec47209 */ /* 0x000fe20007810000 */
[C---:B------:R-:W-:Y:S01]  /*6e50*/  FMUL.FTZ R178, R0.reuse, R178 ;  /* 0x000000b200b27220 */ /* 0x040fe20000410000 */
[----:B------:R-:W-:Y:S01]  /*6e60*/  ISETP.GT.AND P3, PT, R167, 0x10, PT ;  /* 0x00000010a700780c */ /* 0x000fe20003f64270 */
[----:B------:R-:W-:Y:S01]  /*6e70*/  FMUL.FTZ R179, R0, R179 ;  /* 0x000000b300b37220 */ /* 0x000fe20000410000 */
[----:B---3--:R-:W-:Y:S01]  /*6e80*/  FSEL R22, R22, -INF , P4 ;  /* 0xff80000016167808 */ /* 0x008fe20002000000 */
[C---:B------:R-:W-:Y:S01]  /*6e90*/  FMUL.FTZ R182, R0.reuse, R182 ;  /* 0x000000b600b67220 */ /* 0x040fe20000410000 */
[----:B------:R-:W-:Y:S01]  /*6ea0*/  FMNMX.FTZ R137, R21, R196, !PT ;  /* 0x000000c415897209 */ /* 0x000fe20007810000 */
[----:B------:R-:W3:Y:S01]  /*6eb0*/  MUFU.TANH R168, R168 ;  /* 0x000000a800a87308 */ /* 0x000ee20000002400 */
[----:B------:R-:W-:Y:S01]  /*6ec0*/  ISETP.GT.AND P4, PT, R167, 0x11, PT ;  /* 0x00000011a700780c */ /* 0x000fe20003f84270 */
[C---:B------:R-:W-:Y:S01]  /*6ed0*/  FMUL.FTZ R183, R0.reuse, R183 ;  /* 0x000000b700b77220 */ /* 0x040fe20000410000 */
[----:B----4-:R-:W-:Y:S01]  /*6ee0*/  FSEL R185, R185, -INF , P3 ;  /* 0xff800000b9b97808 */ /* 0x010fe20001800000 */
[C---:B------:R-:W-:Y:S01]  /*6ef0*/  FMUL.FTZ R154, R0.reuse, R154 ;  /* 0x0000009a009a7220 */ /* 0x040fe20000410000 */
[C---:B------:R-:W-:Y:S01]  /*6f00*/  ISETP.GT.AND P3, PT, R167.reuse, 0x18, PT ;  /* 0x00000018a700780c */ /* 0x040fe20003f64270 */
[----:B------:R-:W-:Y:S01]  /*6f10*/  FMUL.FTZ R155, R0, R155 ;  /* 0x0000009b009b7220 */ /* 0x000fe20000410000 */
[----:B-1----:R-:W-:Y:S01]  /*6f20*/  FSEL R186, R186, -INF , P4 ;  /* 0xff800000baba7808 */ /* 0x002fe20002000000 */
[----:B------:R-:W1:Y:S01]  /*6f30*/  MUFU.TANH R169, R169 ;  /* 0x000000a900a97308 */ /* 0x000e620000002400 */
[----:B------:R-:W-:Y:S01]  /*6f40*/  ISETP.GT.AND P4, PT, R167, 0x19, PT ;  /* 0x00000019a700780c */ /* 0x000fe20003f84270 */
[C---:B------:R-:W-:Y:S01]  /*6f50*/  FMUL.FTZ R122, R0.reuse, R122 ;  /* 0x0000007a007a7220 */ /* 0x040fe20000410000 */
[----:B0-----:R-:W-:Y:S01]  /*6f60*/  FSEL R189, R189, -INF , P3 ;  /* 0xff800000bdbd7808 */ /* 0x001fe20001800000 */
[C---:B------:R-:W-:Y:S01]  /*6f70*/  FMUL.FTZ R123, R0.reuse, R123 ;  /* 0x0000007b007b7220 */ /* 0x040fe20000410000 */
[C---:B------:R-:W-:Y:S01]  /*6f80*/  ISETP.GT.AND P3, PT, R167.reuse, 0x20, PT ;  /* 0x00000020a700780c */ /* 0x040fe20003f64270 */
[----:B------:R-:W-:Y:S01]  /*6f90*/  FMUL.FTZ R126, R0, R126 ;  /* 0x0000007e007e7220 */ /* 0x000fe20000410000 */
[----:B--2---:R-:W-:Y:S01]  /*6fa0*/  FSEL R190, R190, -INF , P4 ;  /* 0xff800000bebe7808 */ /* 0x004fe20002000000 */
[----:B------:R-:W0:Y:S01]  /*6fb0*/  MUFU.TANH R172, R172 ;  /* 0x000000ac00ac7308 */ /* 0x000e220000002400 */
[C---:B------:R-:W-:Y:S01]  /*6fc0*/  ISETP.GT.AND P4, PT, R167.reuse, 0x21, PT ;  /* 0x00000021a700780c */ /* 0x040fe20003f84270 */
[----:B------:R-:W-:Y:S01]  /*6fd0*/  FMUL.FTZ R127, R0, R127 ;  /* 0x0000007f007f7220 */ /* 0x000fe20000410000 */
[----:B---3--:R-:W-:Y:S01]  /*6fe0*/  FSEL R168, R168, -INF , P3 ;  /* 0xff800000a8a87808 */ /* 0x008fe20001800000 */
[C---:B------:R-:W-:Y:S01]  /*6ff0*/  FMUL.FTZ R130, R0.reuse, R130 ;  /* 0x0000008200827220 */ /* 0x040fe20000410000 */
[----:B------:R-:W-:Y:S01]  /*7000*/  ISETP.GT.AND P3, PT, R167, 0x28, PT ;  /* 0x00000028a700780c */ /* 0x000fe20003f64270 */
[C---:B------:R-:W-:Y:S01]  /*7010*/  FMUL.FTZ R131, R0.reuse, R131 ;  /* 0x0000008300837220 */ /* 0x040fe20000410000 */
[----:B------:R-:W-:Y:S01]  /*7020*/  FMUL.FTZ R134, R0, R134 ;  /* 0x0000008600867220 */ /* 0x000fe20000410000 */
[----:B------:R-:W2:Y:S01]  /*7030*/  MUFU.TANH R173, R173 ;  /* 0x000000ad00ad7308 */ /* 0x000ea20000002400 */
[----:B-1----:R-:W-:Y:S01]  /*7040*/  FSEL R169, R169, -INF , P4 ;  /* 0xff800000a9a97808 */ /* 0x002fe20002000000 */
[----:B------:R-:W-:Y:S01]  /*7050*/  UMOV UR7, 0xc0000010 ;  /* 0xc000001000077882 */ /* 0x000fe20000000000 */
[----:B------:R-:W-:-:S05]  /*7060*/  ISETP.GT.AND P4, PT, R167, 0x29, PT ;  /* 0x00000029a700780c */ /* 0x000fca0003f84270 */
[----:B------:R-:W1:Y:S01]  /*7070*/  MUFU.TANH R176, R176 ;  /* 0x000000b000b07308 */ /* 0x000e620000002400 */
[----:B0-----:R-:W-:Y:S02]  /*7080*/  FSEL R172, R172, -INF , P3 ;  /* 0xff800000acac7808 */ /* 0x001fe40001800000 */
[----:B------:R-:W-:-:S05]  /*7090*/  ISETP.GT.AND P3, PT, R167, 0x30, PT ;  /* 0x00000030a700780c */ /* 0x000fca0003f64270 */
[----:B------:R-:W-:Y:S01]  /*70a0*/  MUFU.TANH R177, R177 ;  /* 0x000000b100b17308 */ /* 0x000fe20000002400 */
[----:B--2---:R-:W-:Y:S02]  /*70b0*/  FSEL R173, R173, -INF , P4 ;  /* 0xff800000adad7808 */ /* 0x004fe40002000000 */
[----:B------:R-:W-:-:S05]  /*70c0*/  ISETP.GT.AND P4, PT, R167, 0x31, PT ;  /* 0x00000031a700780c */ /* 0x000fca0003f84270 */
[----:B------:R-:W0:Y:S01]  /*70d0*/  MUFU.TANH R180, R180 ;  /* 0x000000b400b47308 */ /* 0x000e220000002400 */
[----:B-1----:R-:W-:Y:S02]  /*70e0*/  FSEL R176, R176, -INF , P3 ;  /* 0xff800000b0b07808 */ /* 0x002fe40001800000 */
[----:B------:R-:W-:-:S05]  /*70f0*/  ISETP.GT.AND P3, PT, R167, 0x38, PT ;  /* 0x00000038a700780c */ /* 0x000fca0003f64270 */
[----:B------:R-:W-:Y:S08]  /*7100*/  MUFU.TANH R181, R181 ;  /* 0x000000b500b57308 */ /* 0x000ff00000002400 */
[----:B------:R-:W1:Y:S01]  /*7110*/  MUFU.TANH R152, R152 ;  /* 0x0000009800987308 */ /* 0x000e620000002400 */
[----:B0-----:R-:W-:Y:S02]  /*7120*/  FSEL R180, R180, -INF , P3 ;  /* 0xff800000b4b47808 */ /* 0x001fe40001800000 */
[----:B------:R-:W-:-:S05]  /*7130*/  ISETP.GT.AND P3, PT, R167, 0x40, PT ;  /* 0x00000040a700780c */ /* 0x000fca0003f64270 */
[----:B------:R-:W-:Y:S08]  /*7140*/  MUFU.TANH R153, R153 ;  /* 0x0000009900997308 */ /* 0x000ff00000002400 */
        /* <DEDUP_REMOVED lines=12> */
[----:B------:R-:W-:Y:S01]  /*7210*/  MUFU.TANH R197, R197 ;  /* 0x000000c500c57308 */ /* 0x000fe20000002400 */
[----:B0-----:R-:W-:Y:S02]  /*7220*/  FSEL R198, R163, -INF , P3 ;  /* 0xff800000a3c67808 */ /* 0x001fe40001800000 */
[----:B------:R-:W-:Y:S01]  /*7230*/  ISETP.GT.AND P3, PT, R167, 0x60, PT ;  /* 0x00000060a700780c */ /* 0x000fe20003f64270 */
[----:B------:R-:W-:-:S02]  /*7240*/  WARPGROUP.DEPBAR.LE gsb0, 0x0 ;  /* 0x00008000000079c5 */ /* 0x000fc40000010000 */
[----:B------:R-:W-:Y:S01]  /*7250*/  WARPGROUP.ARRIVE ;  /* 0x00000000000079c5 */ /* 0x000fe20000000000 */
[C---:B------:R-:W-:Y:S01]  /*7260*/  FMUL.FTZ R218, R0.reuse, R141 ;  /* 0x0000008d00da7220 */ /* 0x040fe20000410000 */
[----:B------:R-:W-:Y:S01]  /*7270*/  FMUL.FTZ R216, R0, R140 ;  /* 0x0000008c00d87220 */ /* 0x000fe20000410000 */
[----:B------:R-:W-:Y:S03]  /*7280*/  MUFU.TANH R220, R220 ;  /* 0x000000dc00dc7308 */ /* 0x000fe60000002400 */
[----:B------:R-:W-:Y:S01]  /*7290*/  QGMMA.64x192x32.F32.E4M3.E4M3 R24, R212, gdesc[UR8], R24, gsb0 ;  /* 0x02e00008d4187df3 */ /* 0x000fe20008000818 */
[----:B------:R-:W-:Y:S01]  /*72a0*/  UIADD3 UR10, UR6, 0x300, URZ ;  /* 0x00000300060a7890 */ /* 0x000fe2000fffe03f */
[----:B------:R-:W-:-:S03]  /*72b0*/  UMOV UR11, 0xc0000010 ;  /* 0xc0000010000b7882 */ /* 0x000fc60000000000 */
[----:B------:R-:W-:Y:S08]  /*72c0*/  MUFU.TANH R216, R216 ;  /* 0x000000d800d87308 */ /* 0x000ff00000002400 */
        /* <DEDUP_REMOVED lines=28> */
[----:B------:R0:W1:Y:S01]  /*7490*/  MUFU.TANH R214, R136 ;  /* 0x0000008800d67308 */ /* 0x0000620000002400 */
[----:B------:R-:W-:Y:S01]  /*74a0*/  QGMMA.64x192x32.F32.E4M3.E4M3 R24, R208, gdesc[UR8], R24, gsb0 ;  /* 0x02e00008d0187df3 */ /* 0x000fe20008000818 */
[----:B------:R-:W-:Y:S01]  /*74b0*/  UIADD3 UR10, UR6, 0x480, URZ ;  /* 0x00000480060a7890 */ /* 0x000fe2000fffe03f */
[----:B------:R-:W-:Y:S01]  /*74c0*/  UMOV UR11, 0xc0000010 ;  /* 0xc0000010000b7882 */ /* 0x000fe20000000000 */
[----:B------:R-:W-:-:S04]  /*74d0*/  UIADD3 UR6, UR6, 0x600, URZ ;  /* 0x0000060006067890 */ /* 0x000fc8000fffe03f */
[----:B------:R-:W-:Y:S01]  /*74e0*/  MUFU.TANH R154, R154 ;  /* 0x0000009a009a7308 */ /* 0x000fe20000002400 */
[----:B0-----:R-:W-:Y:S01]  /*74f0*/  FMUL.FTZ R136, R0, R138 ;  /* 0x0000008a00887220 */ /* 0x001fe20000410000 */
[----:B------:R-:W-:Y:S01]  /*7500*/  FMNMX.FTZ R138, R22, R137, !PT ;  /* 0x00000089168a7209 */ /* 0x000fe20007810000 */
[----:B------:R-:W-:-:S03]  /*7510*/  FMUL.FTZ R137, R0, R139 ;  /* 0x0000008b00897220 */ /* 0x000fc60000410000 */
[----:B------:R-:W-:Y:S02]  /*7520*/  FMNMX.FTZ R199, R185, R138, !PT ;  /* 0x0000008ab9c77209 */ /* 0x000fe40007810000 */
[----:B------:R-:W-:Y:S01]  /*7530*/  MUFU.TANH R155, R155 ;  /* 0x0000009b009b7308 */ /* 0x000fe20000002400 */
[----:B-1----:R-:W-:Y:S02]  /*7540*/  FSEL R214, R214, -INF , P3 ;  /* 0xff800000d6d67808 */ /* 0x002fe40001800000 */
[----:B------:R-:W-:Y:S02]  /*7550*/  FMNMX.FTZ R138, R186, R199, !PT ;  /* 0x000000c7ba8a7209 */ /* 0x000fe40007810000 */
[----:B------:R-:W-:Y:S02]  /*7560*/  ISETP.GT.AND P3, PT, R167, 0x68, PT ;  /* 0x00000068a700780c */ /* 0x000fe40003f64270 */
[----:B------:R-:W-:Y:S01]  /*7570*/  FMNMX.FTZ R139, R189, R138, !PT ;  /* 0x0000008abd8b7209 */ /* 0x000fe20007810000 */
[----:B------:R-:W-:Y:S01]  /*7580*/  MUFU.TANH R157, R157 ;  /* 0x0000009d009d7308 */ /* 0x000fe20000002400 */
[----:B------:R-:W-:-:S02]  /*7590*/  FSEL R216, R216, -INF , P3 ;  /* 0xff800000d8d87808 */ /* 0x000fc40001800000 */
[----:B------:R-:W-:Y:S02]  /*75a0*/  FMNMX.FTZ R139, R190, R139, !PT ;  /* 0x0000008bbe8b7209 */ /* 0x000fe40007810000 */
[----:B------:R-:W-:Y:S02]  /*75b0*/  ISETP.GT.AND P3, PT, R167, 0x70, PT ;  /* 0x00000070a700780c */ /* 0x000fe40003f64270 */
[----:B------:R-:W-:Y:S01]  /*75c0*/  FMNMX.FTZ R138, R168, R139, !PT ;  /* 0x0000008ba88a7209 */ /* 0x000fe20007810000 */
[----:B------:R-:W-:Y:S03]  /*75d0*/  MUFU.TANH R158, R158 ;  /* 0x0000009e009e7308 */ /* 0x000fe60000002400 */
[----:B------:R-:W-:-:S04]  /*75e0*/  FMNMX.FTZ R139, R169, R138, !PT ;  /* 0x0000008aa98b7209 */ /* 0x000fc80007810000 */
[----:B------:R-:W-:Y:S01]  /*75f0*/  FMNMX.FTZ R138, R172, R139, !PT ;  /* 0x0000008bac8a7209 */ /* 0x000fe20007810000 */
[----:B------:R-:W-:Y:S01]  /*7600*/  FMUL.FTZ R139, R0, R144 ;  /* 0x00000090008b7220 */ /* 0x000fe20000410000 */
[----:B------:R-:W-:Y:S02]  /*7610*/  MUFU.TANH R160, R160 ;  /* 0x000000a000a07308 */ /* 0x000fe40000002400 */
[----:B------:R-:W-:Y:S02]  /*7620*/  FMNMX.FTZ R141, R173, R138, !PT ;  /* 0x0000008aad8d7209 */ /* 0x000fe40007810000 */
[----:B------:R-:W-:Y:S02]  /*7630*/  FSEL R138, R177, -INF , P4 ;  /* 0xff800000b18a7808 */ /* 0x000fe40002000000 */
[----:B------:R-:W-:Y:S02]  /*7640*/  FMNMX.FTZ R141, R176, R141, !PT ;  /* 0x0000008db08d7209 */ /* 0x000fe40007810000 */
[----:B------:R-:W-:Y:S01]  /*7650*/  ISETP.GT.AND P4, PT, R167, 0x39, PT ;  /* 0x00000039a700780c */ /* 0x000fe20003f84270 */
[----:B------:R-:W0:Y:S01]  /*7660*/  MUFU.TANH R139, R139 ;  /* 0x0000008b008b7308 */ /* 0x000e220000002400 */
[----:B------:R-:W-:-:S02]  /*7670*/  FMNMX.FTZ R141, R138, R141, !PT ;  /* 0x0000008d8a8d7209 */ /* 0x000fc40007810000 */
[----:B------:R-:W-:Y:S02]  /*7680*/  FSEL R140, R181, -INF , P4 ;  /* 0xff800000b58c7808 */ /* 0x000fe40002000000 */
[----:B------:R-:W-:Y:S02]  /*7690*/  FMNMX.FTZ R141, R180, R141, !PT ;  /* 0x0000008db48d7209 */ /* 0x000fe40007810000 */
[----:B------:R-:W-:Y:S01]  /*76a0*/  ISETP.GT.AND P4, PT, R167, 0x41, PT ;  /* 0x00000041a700780c */ /* 0x000fe20003f84270 */
[----:B------:R-:W-:Y:S01]  /*76b0*/  MUFU.TANH R162, R162 ;  /* 0x000000a200a27308 */ /* 0x000fe20000002400 */
[----:B------:R-:W-:Y:S02]  /*76c0*/  FMNMX.FTZ R141, R140, R141, !PT ;  /* 0x0000008d8c8d7209 */ /* 0x000fe40007810000 */
[----:B------:R-:W-:Y:S02]  /*76d0*/  FSEL R144, R153, -INF , P4 ;  /* 0xff80000099907808 */ /* 0x000fe40002000000 */
[----:B------:R-:W-:-:S02]  /*76e0*/  FMNMX.FTZ R141, R152, R141, !PT ;  /* 0x0000008d988d7209 */ /* 0x000fc40007810000 */
[----:B------:R-:W-:Y:S01]  /*76f0*/  ISETP.GT.AND P4, PT, R167, 0x49, PT ;  /* 0x00000049a700780c */ /* 0x000fe20003f84270 */
[----:B------:R-:W-:Y:S01]  /*7700*/  MUFU.TANH R164, R164 ;  /* 0x000000a400a47308 */ /* 0x000fe20000002400 */
[----:B------:R-:W-:Y:S02]  /*7710*/  FMNMX.FTZ R141, R144, R141, !PT ;  /* 0x0000008d908d7209 */ /* 0x000fe40007810000 */
[----:B------:R-:W-:Y:S02]  /*7720*/  FSEL R148, R193, -INF , P4 ;  /* 0xff800000c1947808 */ /* 0x000fe40002000000 */
[----:B------:R-:W-:Y:S02]  /*7730*/  FMNMX.FTZ R141, R156, R141, !PT ;  /* 0x0000008d9c8d7209 */ /* 0x000fe40007810000 */
[----:B------:R-:W-:Y:S01]  /*7740*/  ISETP.GT.AND P4, PT, R167, 0x51, PT ;  /* 0x00000051a700780c */ /* 0x000fe20003f84270 */
[----:B------:R-:W-:Y:S01]  /*7750*/  MUFU.TANH R166, R166 ;  /* 0x000000a600a67308 */ /* 0x000fe20000002400 */
        /* <DEDUP_REMOVED lines=20> */
[----:B0-----:R-:W-:Y:S02]  /*78a0*/  FSEL R128, R139, -INF , P3 ;  /* 0xff8000008b807808 */ /* 0x001fe40001800000 */
[----:B------:R-:W-:Y:S02]  /*78b0*/  FMNMX.FTZ R141, R218, R141, !PT ;  /* 0x0000008dda8d7209 */ /* 0x000fe40007810000 */
[----:B------:R-:W-:-:S02]  /*78c0*/  ISETP.GT.AND P3, PT, R167, 0x78, PT ;  /* 0x00000078a700780c */ /* 0x000fc40003f64270 */
[----:B------:R-:W-:Y:S01]  /*78d0*/  FSEL R220, R220, -INF , P4 ;  /* 0xff800000dcdc7808 */ /* 0x000fe20002000000 */
[----:B------:R0:W1:Y:S01]  /*78e0*/  MUFU.TANH R139, R121 ;  /* 0x00000079008b7308 */ /* 0x0000620000002400 */
[----:B------:R-:W-:Y:S02]  /*78f0*/  FMNMX.FTZ R141, R128, R141, !PT ;  /* 0x0000008d808d7209 */ /* 0x000fe40007810000 */
[C---:B------:R-:W-:Y:S02]  /*7900*/  ISETP.GT.AND P4, PT, R167.reuse, 0x79, PT ;  /* 0x00000079a700780c */ /* 0x040fe40003f84270 */
[----:B------:R-:W-:Y:S02]  /*7910*/  FSEL R222, R222, -INF , P3 ;  /* 0xff800000dede7808 */ /* 0x000fe40001800000 */
[----:B------:R-:W-:Y:S01]  /*7920*/  FMNMX.FTZ R141, R220, R141, !PT ;  /* 0x0000008ddc8d7209 */ /* 0x000fe20007810000 */
[----:B------:R-:W-:Y:S01]  /*7930*/  MUFU.TANH R126, R126 ;  /* 0x0000007e007e7308 */ /* 0x000fe20000002400 */
[----:B------:R-:W-:Y:S01]  /*7940*/  ISETP.GT.AND P3, PT, R167, 0x80, PT ;  /* 0x00000080a700780c */ /* 0x000fe20003f64270 */
[----:B0-----:R-:W-:Y:S01]  /*7950*/  FMUL.FTZ R121, R0, R132 ;  /* 0x0000008400797220 */ /* 0x001fe20000410000 */
[----:B------:R-:W-:-:S02]  /*7960*/  FSEL R224, R224, -INF , P4 ;  /* 0xff800000e0e07808 */ /* 0x000fc40002000000 */
[----:B------:R-:W-:Y:S02]  /*7970*/  FMNMX.FTZ R141, R222, R141, !PT ;  /* 0x0000008dde8d7209 */ /* 0x000fe40007810000 */
[C---:B------:R-:W-:Y:S01]  /*7980*/  ISETP.GT.AND P4, PT, R167.reuse, 0x81, PT ;  /* 0x00000081a700780c */ /* 0x040fe20003f84270 */
[----:B------:R-:W0:Y:S01]  /*7990*/  MUFU.TANH R121, R121 ;  /* 0x0000007900797308 */ /* 0x000e220000002400 */
[----:B------:R-:W-:Y:S02]  /*79a0*/  FSEL R132, R120, -INF , P3 ;  /* 0xff80000078847808 */ /* 0x000fe40001800000 */
[----:B------:R-:W-:Y:S02]  /*79b0*/  FMNMX.FTZ R141, R224, R141, !PT ;  /* 0x0000008de08d7209 */ /* 0x000fe40007810000 */
[----:B------:R-:W-:Y:S02]  /*79c0*/  ISETP.GT.AND P3, PT, R167, 0x88, PT ;  /* 0x00000088a700780c */ /* 0x000fe40003f64270 */
[----:B------:R-:W-:Y:S01]  /*79d0*/  FSEL R226, R226, -INF , P4 ;  /* 0xff800000e2e27808 */ /* 0x000fe20002000000 */
[----:B------:R-:W-:Y:S01]  /*79e0*/  MUFU.TANH R127, R127 ;  /* 0x0000007f007f7308 */ /* 0x000fe20000002400 */
[----:B------:R-:W-:-:S02]  /*79f0*/  FMNMX.FTZ R141, R132, R141, !PT ;  /* 0x0000008d848d7209 */ /* 0x000fc40007810000 */
[C---:B------:R-:W-:Y:S02]  /*7a00*/  ISETP.GT.AND P4, PT, R167.reuse, 0x89, PT ;  /* 0x00000089a700780c */ /* 0x040fe40003f84270 */
[----:B------:R-:W-:Y:S02]  /*7a10*/  FSEL R228, R228, -INF , P3 ;  /* 0xff800000e4e47808 */ /* 0x000fe40001800000 */
[----:B------:R-:W-:Y:S01]  /*7a20*/  FMNMX.FTZ R141, R226, R141, !PT ;  /* 0x0000008de28d7209 */ /* 0x000fe20007810000 */
[----:B------:R-:W-:Y:S01]  /*7a30*/  MUFU.TANH R130, R130 ;  /* 0x0000008200827308 */ /* 0x000fe20000002400 */
[----:B------:R-:W-:Y:S02]  /*7a40*/  ISETP.GT.AND P3, PT, R167, 0x90, PT ;  /* 0x00000090a700780c */ /* 0x000fe40003f64270 */
[----:B------:R-:W-:Y:S01]  /*7a50*/  FSEL R230, R125, -INF , P4 ;  /* 0xff8000007de67808 */ /* 0x000fe20002000000 */
[----:B------:R-:W-:Y:S01]  /*7a60*/  FMUL.FTZ R125, R0, R142 ;  /* 0x0000008e007d7220 */ /* 0x000fe20000410000 */
[----:B------:R-:W-:-:S02]  /*7a70*/  FMNMX.FTZ R141, R228, R141, !PT ;  /* 0x0000008de48d7209 */ /* 0x000fc40007810000 */
[----:B------:R-:W-:Y:S01]  /*7a80*/  ISETP.GT.AND P4, PT, R167, 0x91, PT ;  /* 0x00000091a700780c */ /* 0x000fe20003f84270 */
[----:B------:R-:W-:Y:S01]  /*7a90*/  MUFU.TANH R131, R131 ;  /* 0x0000008300837308 */ /* 0x000fe20000002400 */
[----:B-1----:R-:W-:Y:S01]  /*7aa0*/  FSEL R142, R139, -INF , P3 ;  /* 0xff8000008b8e7808 */ /* 0x002fe20001800000 */
[----:B------:R-:W-:Y:S01]  /*7ab0*/  FMUL.FTZ R139, R0, R147 ;  /* 0x00000093008b7220 */ /* 0x000fe20000410000 */
[----:B------:R-:W-:Y:S02]  /*7ac0*/  FMNMX.FTZ R141, R230, R141, !PT ;  /* 0x0000008de68d7209 */ /* 0x000fe40007810000 */
[----:B------:R-:W-:Y:S02]  /*7ad0*/  ISETP.GT.AND P3, PT, R167, 0x98, PT ;  /* 0x00000098a700780c */ /* 0x000fe40003f64270 */
[----:B------:R-:W-:Y:S01]  /*7ae0*/  FSEL R232, R129, -INF , P4 ;  /* 0xff80000081e87808 */ /* 0x000fe20002000000 */
[----:B------:R-:W-:Y:S01]  /*7af0*/  FMUL.FTZ R129, R0, R143 ;  /* 0x0000008f00817220 */ /* 0x000fe20000410000 */
[----:B------:R-:W-:Y:S01]  /*7b00*/  FMNMX.FTZ R141, R142, R141, !PT ;  /* 0x0000008d8e8d7209 */ /* 0x000fe20007810000 */
[----:B------:R-:W-:Y:S01]  /*7b10*/  FMUL.FTZ R143, R0, R151 ;  /* 0x00000097008f7220 */ /* 0x000fe20000410000 */
[----:B------:R-:W-:Y:S01]  /*7b20*/  ISETP.GT.AND P4, PT, R167, 0x99, PT ;  /* 0x00000099a700780c */ /* 0x000fe20003f84270 */
[----:B------:R-:W1:Y:S01]  /*7b30*/  MUFU.TANH R125, R125 ;  /* 0x0000007d007d7308 */ /* 0x000e620000002400 */
[----:B0-----:R-:W-:-:S02]  /*7b40*/  FSEL R236, R121, -INF , P3 ;  /* 0xff80000079ec7808 */ /* 0x001fc40001800000 */
[----:B------:R-:W-:Y:S02]  /*7b50*/  FMNMX.FTZ R141, R232, R141, !PT ;  /* 0x0000008de88d7209 */ /* 0x000fe40007810000 */
[----:B------:R-:W-:Y:S01]  /*7b60*/  FSEL R234, R133, -INF , P4 ;  /* 0xff80000085ea7808 */ /* 0x000fe20002000000 */
[----:B------:R-:W-:Y:S01]  /*7b70*/  FMUL.FTZ R133, R0, R146 ;  /* 0x0000009200857220 */ /* 0x000fe20000410000 */
[----:B------:R-:W-:Y:S01]  /*7b80*/  FMNMX.FTZ R141, R236, R141, !PT ;  /* 0x0000008dec8d7209 */ /* 0x000fe20007810000 */
[----:B------:R-:W0:Y:S03]  /*7b90*/  MUFU.TANH R129, R129 ;  /* 0x0000008100817308 */ /* 0x000e260000002400 */
[----:B------:R-:W-:Y:S01]  /*7ba0*/  FMNMX.FTZ R120, R234, R141, !PT ;  /* 0x0000008dea787209 */ /* 0x000fe20007810000 */
[----:B------:R-:W-:Y:S02]  /*7bb0*/  FMUL.FTZ R141, R0, R150 ;  /* 0x00000096008d7220 */ /* 0x000fe40000410000 */
[----:B------:R-:W2:Y:S02]  /*7bc0*/  SHFL.IDX PT, R150, R161, 0x1, 0x1c1f ;  /* 0x003c1f00a1967f89 */ /* 0x000ea400000e0000 */
[----:B------:R-:W3:Y:S02]  /*7bd0*/  MUFU.TANH R133, R133 ;  /* 0x0000008500857308 */ /* 0x000ee40000002400 */
[----:B------:R-:W4:Y:S06]  /*7be0*/  SHFL.BFLY PT, R121, R120, 0x2, 0x1f ;  /* 0x0c401f0078797f89 */ /* 0x000f2c00000e0000 */
[----:B------:R-:W5:Y:S08]  /*7bf0*/  MUFU.TANH R139, R139 ;  /* 0x0000008b008b7308 */ /* 0x000f700000002400 */
[----:B------:R-:W5:Y:S01]  /*7c00*/  MUFU.TANH R141, R141 ;  /* 0x0000008d008d7308 */ /* 0x000f620000002400 */
[----:B--2---:R-:W-:-:S07]  /*7c10*/  IADD3 R165, R150, -UR43, R165 ;  /* 0x8000002b96a57c10 */ /* 0x004fce000fffe0a5 */
[----:B------:R-:W2:Y:S01]  /*7c20*/  MUFU.TANH R143, R143 ;  /* 0x0000008f008f7308 */ /* 0x000ea20000002400 */
[----:B------:R-:W-:Y:S02]  /*7c30*/  WARPGROUP.DEPBAR.LE gsb0, 0x0 ;  /* 0x00008000000079c5 */ /* 0x000fe40000010000 */
[----:B----4-:R-:W-:Y:S01]  /*7c40*/  FMNMX.FTZ R145, R120, R121, !PT ;  /* 0x0000007978917209 */ /* 0x010fe20007810000 */
[----:B------:R-:W-:Y:S01]  /*7c50*/  WARPGROUP.ARRIVE ;  /* 0x00000000000079c5 */ /* 0x000fe20000000000 */
[----:B------:R-:W4:Y:S01]  /*7c60*/  LDC R121, c[0x0][0x988] ;  /* 0x00026200ff797b82 */ /* 0x000f220000000800 */
[C---:B------:R-:W-:Y:S02]  /*7c70*/  ISETP.GT.AND P4, PT, R165.reuse, RZ, PT ;  /* 0x000000ffa500720c */ /* 0x040fe40003f84270 */
[----:B------:R-:W1:Y:S01]  /*7c80*/  SHFL.BFLY PT, R120, R145, 0x1, 0x1f ;  /* 0x0c201f0091787f89 */ /* 0x000e6200000e0000 */
[----:B------:R-:W-:Y:S01]  /*7c90*/  ISETP.GT.AND P5, PT, R165, 0x1, PT ;  /* 0x00000001a500780c */ /* 0x000fe20003fa4270 */
[----:B------:R-:W-:Y:S01]  /*7ca0*/  QGMMA.64x192x32.F32.E4M3.E4M3 R24, R204, gdesc[UR8], R24, gsb0 ;  /* 0x02e00008cc187df3 */ /* 0x000fe20008000818 */
[----:B------:R-:W-:Y:S01]  /*7cb0*/  FSEL R150, R15, -INF , P4 ;  /* 0xff8000000f967808 */ /* 0x000fe20002000000 */
[----:B------:R-:W2:Y:S01]  /*7cc0*/  MUFU.TANH R134, R134 ;  /* 0x0000008600867308 */ /* 0x000ea20000002400 */
[----:B------:R-:W-:-:S02]  /*7cd0*/  ISETP.GT.AND P4, PT, R165, 0x8, PT ;  /* 0x00000008a500780c */ /* 0x000fc40003f84270 */
[----:B------:R-:W-:Y:S02]  /*7ce0*/  FSEL R20, R20, -INF , P5 ;  /* 0xff80000014147808 */ /* 0x000fe40002800000 */
[----:B------:R-:W-:Y:S02]  /*7cf0*/  FMNMX.FTZ R149, R150, R9, !PT ;  /* 0x0000000996957209 */ /* 0x000fe40007810000 */
[C---:B------:R-:W-:Y:S02]  /*7d00*/  ISETP.GT.AND P5, PT, R165.reuse, 0x9, PT ;  /* 0x00000009a500780c */ /* 0x040fe40003fa4270 */
[----:B------:R-:W-:Y:S02]  /*7d10*/  FMNMX.FTZ R149, R20, R149, !PT ;  /* 0x0000009514957209 */ /* 0x000fe40007810000 */
[----:B------:R-:W-:Y:S02]  /*7d20*/  FSEL R184, R184, -INF , P5 ;  /* 0xff800000b8b87808 */ /* 0x000fe40002800000 */
[----:B------:R-:W-:-:S04]  /*7d30*/  ISETP.GT.AND P5, PT, R165, 0x11, PT ;  /* 0x00000011a500780c */ /* 0x000fc80003fa4270 */
[----:B------:R-:W-:Y:S02]  /*7d40*/  FSEL R188, R188, -INF , P5 ;  /* 0xff800000bcbc7808 */ /* 0x000fe40002800000 */
[----:B------:R-:W-:Y:S02]  /*7d50*/  ISETP.GT.AND P5, PT, R165, 0x19, PT ;  /* 0x00000019a500780c */ /* 0x000fe40003fa4270 */
[----:B-1----:R-:W-:Y:S01]  /*7d60*/  FMNMX.FTZ R120, R145, R120, !PT ;  /* 0x0000007891787209 */ /* 0x002fe20007810000 */
[----:B------:R-:W-:Y:S01]  /*7d70*/  FMUL.FTZ R145, R0, R135 ;  /* 0x0000008700917220 */ /* 0x000fe20000410000 */
[----:B------:R-:W-:Y:S02]  /*7d80*/  FSEL R192, R192, -INF , P5 ;  /* 0xff800000c0c07808 */ /* 0x000fe40002800000 */
[C---:B------:R-:W-:Y:S01]  /*7d90*/  FSETP.NEU.FTZ.AND P3, PT, R120.reuse, -INF , PT ;  /* 0xff8000007800780b */ /* 0x040fe20003f7d000 */
[----:B----4-:R-:W-:-:S01]  /*7da0*/  FFMA.FTZ R146, R120, R121, -8 ;  /* 0xc100000078927423 */ /* 0x010fc20000010079 */
[----:B------:R-:W-:Y:S01]  /*7db0*/  ISETP.GT.AND P5, PT, R165, 0x21, PT ;  /* 0x00000021a500780c */ /* 0x000fe20003fa4270 */
[----:B------:R-:W1:Y:S01]  /*7dc0*/  MUFU.TANH R145, R145 ;  /* 0x0000009100917308 */ /* 0x000e620000002400 */
[----:B------:R-:W-:-:S02]  /*7dd0*/  FSEL R195, R120, RZ, P3 ;  /* 0x000000ff78c37208 */ /* 0x000fc40001800000 */
[----:B------:R-:W-:-:S05]  /*7de0*/  FSEL R135, R146, RZ, P3 ;  /* 0x000000ff92877208 */ /* 0x000fca0001800000 */
[-CC-:B------:R-:W-:Y:S01]  /*7df0*/  FFMA.FTZ R147, R186, R121.reuse, -R135.reuse ;  /* 0x00000079ba937223 */ /* 0x180fe20000010887 */
        /* <DEDUP_REMOVED lines=27> */
[----:B------:R4:W-:Y:S01]  /*7fb0*/  MUFU.EX2 R149, R159 ;  /* 0x0000009f00957308 */ /* 0x0009e20000000800 */
[----:B------:R-:W-:Y:S01]  /*7fc0*/  FSEL R172, R171, -INF , P5 ;  /* 0xff800000abac7808 */ /* 0x000fe20002800000 */
[--C-:B------:R-:W-:Y:S01]  /*7fd0*/  FFMA.FTZ R190, R190, R121, -R135.reuse ;  /* 0x00000079bebe7223 */ /* 0x100fe20000010887 */
[----:B------:R-:W-:Y:S01]  /*7fe0*/  FMNMX.FTZ R151, R170, R151, !PT ;  /* 0x00000097aa977209 */ /* 0x000fe20007810000 */
[-CC-:B------:R-:W-:Y:S01]  /*7ff0*/  FFMA.FTZ R140, R140, R121.reuse, -R135.reuse ;  /* 0x000000798c8c7223 */ /* 0x180fe20000010887 */
[C---:B------:R-:W-:Y:S01]  /*8000*/  ISETP.GT.AND P5, PT, R165.reuse, 0x29, PT ;  /* 0x00000029a500780c */ /* 0x040fe20003fa4270 */
[-CC-:B------:R-:W-:Y:S01]  /*8010*/  FFMA.FTZ R152, R152, R121.reuse, -R135.reuse ;  /* 0x0000007998987223 */ /* 0x180fe20000010887 */
[----:B------:R-:W-:Y:S01]  /*8020*/  FSEL R174, R174, -INF , P4 ;  /* 0xff800000aeae7808 */ /* 0x000fe20002000000 */
[--C-:B------:R-:W-:Y:S01]  /*8030*/  FFMA.FTZ R194, R194, R121, -R135.reuse ;  /* 0x00000079c2c27223 */ /* 0x100fe20000010887 */
[----:B------:R-:W-:Y:S01]  /*8040*/  FMNMX.FTZ R153, R172, R151, !PT ;  /* 0x00000097ac997209 */ /* 0x000fe20007810000 */
[-CC-:B------:R-:W-:Y:S01]  /*8050*/  FFMA.FTZ R212, R212, R121.reuse, -R135.reuse ;  /* 0x00000079d4d47223 */ /* 0x180fe20000010887 */
[----:B------:R-:W-:Y:S01]  /*8060*/  ISETP.GT.AND P4, PT, R165, 0x30, PT ;  /* 0x00000030a500780c */ /* 0x000fe20003f84270 */
[----:B------:R-:W-:Y:S01]  /*8070*/  MUFU.EX2 R151, R173 ;  /* 0x000000ad00977308 */ /* 0x000fe20000000800 */
[----:B------:R-:W-:Y:S01]  /*8080*/  FSEL R175, R175, -INF , P5 ;  /* 0xff800000afaf7808 */ /* 0x000fe20002800000 */
[--C-:B------:R-:W-:Y:S01]  /*8090*/  FFMA.FTZ R124, R124, R121, -R135.reuse ;  /* 0x000000797c7c7223 */ /* 0x100fe20000010887 */
[----:B------:R-:W-:Y:S01]  /*80a0*/  FMNMX.FTZ R153, R174, R153, !PT ;  /* 0x00000099ae997209 */ /* 0x000fe20007810000 */
[-CC-:B------:R-:W-:Y:S01]  /*80b0*/  FFMA.FTZ R128, R128, R121.reuse, -R135.reuse ;  /* 0x0000007980807223 */ /* 0x180fe20000010887 */
[----:B------:R-:W-:Y:S01]  /*80c0*/  ISETP.GT.AND P5, PT, R165, 0x31, PT ;  /* 0x00000031a500780c */ /* 0x000fe20003fa4270 */
[-CC-:B------:R-:W-:Y:S01]  /*80d0*/  FFMA.FTZ R132, R132, R121.reuse, -R135.reuse ;  /* 0x0000007984847223 */ /* 0x180fe20000010887 */
[----:B------:R-:W-:Y:S01]  /*80e0*/  FSEL R178, R178, -INF , P4 ;  /* 0xff800000b2b27808 */ /* 0x000fe20002000000 */
[--C-:B------:R-:W-:Y:S01]  /*80f0*/  FFMA.FTZ R171, R228, R121, -R135.reuse ;  /* 0x00000079e4ab7223 */ /* 0x100fe20000010887 */
[----:B----4-:R-:W-:Y:S01]  /*8100*/  FMNMX.FTZ R159, R175, R153, !PT ;  /* 0x00000099af9f7209 */ /* 0x010fe20007810000 */
[-CC-:B------:R-:W-:Y:S01]  /*8110*/  FFMA.FTZ R142, R142, R121.reuse, -R135.reuse ;  /* 0x000000798e8e7223 */ /* 0x180fe20000010887 */
[----:B------:R-:W-:Y:S01]  /*8120*/  ISETP.GT.AND P4, PT, R165, 0x38, PT ;  /* 0x00000038a500780c */ /* 0x000fe20003f84270 */
[----:B------:R4:W-:Y:S01]  /*8130*/  MUFU.EX2 R153, R163 ;  /* 0x000000a300997308 */ /* 0x0009e20000000800 */
[----:B------:R-:W-:Y:S01]  /*8140*/  FSEL R176, R179, -INF , P5 ;  /* 0xff800000b3b07808 */ /* 0x000fe20002800000 */
[--C-:B------:R-:W-:Y:S01]  /*8150*/  FFMA.FTZ R232, R232, R121, -R135.reuse ;  /* 0x00000079e8e87223 */ /* 0x100fe20000010887 */
[----:B------:R-:W-:Y:S01]  /*8160*/  FMNMX.FTZ R159, R178, R159, !PT ;  /* 0x0000009fb29f7209 */ /* 0x000fe20007810000 */
[----:B------:R-:W-:Y:S01]  /*8170*/  FFMA.FTZ R177, R236, R121, -R135 ;  /* 0x00000079ecb17223 */ /* 0x000fe20000010887 */
[----:B------:R-:W-:-:S02]  /*8180*/  ISETP.GT.AND P5, PT, R165, 0x39, PT ;  /* 0x00000039a500780c */ /* 0x000fc40003fa4270 */
[----:B------:R-:W-:Y:S01]  /*8190*/  FSEL R182, R182, -INF , P4 ;  /* 0xff800000b6b67808 */ /* 0x000fe20002000000 */
[----:B------:R-:W-:Y:S01]  /*81a0*/  MUFU.EX2 R13, R13 ;  /* 0x0000000d000d7308 */ /* 0x000fe20000000800 */
[----:B------:R-:W-:Y:S01]  /*81b0*/  FMNMX.FTZ R161, R176, R159, !PT ;  /* 0x0000009fb0a17209 */ /* 0x000fe20007810000 */
[----:B----4-:R-:W-:Y:S01]  /*81c0*/  FFMA.FTZ R163, R180, R121, -R135 ;  /* 0x00000079b4a37223 */ /* 0x010fe20000010887 */
[----:B------:R-:W-:Y:S02]  /*81d0*/  ISETP.GT.AND P4, PT, R165, 0x40, PT ;  /* 0x00000040a500780c */ /* 0x000fe40003f84270 */
[----:B------:R-:W-:Y:S02]  /*81e0*/  FSEL R138, R183, -INF , P5 ;  /* 0xff800000b78a7808 */ /* 0x000fe40002800000 */
[----:B------:R-:W-:Y:S01]  /*81f0*/  FMNMX.FTZ R161, R182, R161, !PT ;  /* 0x000000a1b6a17209 */ /* 0x000fe20007810000 */
[----:B------:R4:W-:Y:S01]  /*8200*/  MUFU.EX2 R159, R167 ;  /* 0x000000a7009f7308 */ /* 0x0009e20000000800 */
[----:B------:R-:W-:-:S02]  /*8210*/  ISETP.GT.AND P5, PT, R165, 0x41, PT ;  /* 0x00000041a500780c */ /* 0x000fc40003fa4270 */
[----:B------:R-:W-:Y:S02]  /*8220*/  FSEL R154, R154, -INF , P4 ;  /* 0xff8000009a9a7808 */ /* 0x000fe40002000000 */
[----:B------:R-:W-:Y:S02]  /*8230*/  FMNMX.FTZ R161, R138, R161, !PT ;  /* 0x000000a18aa17209 */ /* 0x000fe40007810000 */
[----:B------:R-:W-:Y:S01]  /*8240*/  ISETP.GT.AND P4, PT, R165, 0x48, PT ;  /* 0x00000048a500780c */ /* 0x000fe20003f84270 */
[----:B------:R-:W-:Y:S01]  /*8250*/  MUFU.EX2 R14, R14 ;  /* 0x0000000e000e7308 */ /* 0x000fe20000000800 */
[----:B------:R-:W-:Y:S01]  /*8260*/  FSEL R180, R155, -INF , P5 ;  /* 0xff8000009bb47808 */ /* 0x000fe20002800000 */
[----:B----4-:R-:W-:Y:S01]  /*8270*/  FFMA.FTZ R167, R144, R121, -R135 ;  /* 0x0000007990a77223 */ /* 0x010fe20000010887 */
[----:B------:R-:W-:Y:S02]  /*8280*/  FMNMX.FTZ R161, R154, R161, !PT ;  /* 0x000000a19aa17209 */ /* 0x000fe40007810000 */
        /* <DEDUP_REMOVED lines=14> */
[----:B------:R-:W-:Y:S02]  /*8370*/  FMNMX.FTZ R161, R160, R161, !PT ;  /* 0x000000a1a0a17209 */ /* 0x000fe40007810000 */
[----:B------:R-:W-:-:S02]  /*8380*/  ISETP.GT.AND P5, PT, R165, 0x59, PT ;  /* 0x00000059a500780c */ /* 0x000fc40003fa4270 */
[----:B------:R-:W-:Y:S01]  /*8390*/  FSEL R164, R164, -INF , P4 ;  /* 0xff800000a4a47808 */ /* 0x000fe20002000000 */
[----:B------:R-:W-:Y:S01]  /*83a0*/  MUFU.EX2 R146, R146 ;  /* 0x0000009200927308 */ /* 0x000fe20000000800 */
[----:B----4-:R-:W-:Y:S02]  /*83b0*/  FMNMX.FTZ R163, R162, R161, !PT ;  /* 0x000000a1a2a37209 */ /* 0x010fe40007810000 */
[C---:B------:R-:W-:Y:S02]  /*83c0*/  ISETP.GT.AND P4, PT, R165.reuse, 0x60, PT ;  /* 0x00000060a500780c */ /* 0x040fe40003f84270 */
        /* <DEDUP_REMOVED lines=13> */
[--C-:B------:R-:W-:Y:S01]  /*84a0*/  FFMA.FTZ R125, R148, R121, -R135.reuse ;  /* 0x00000079947d7223 */ /* 0x100fe20000010887 */
[----:B------:R-:W-:Y:S01]  /*84b0*/  FMNMX.FTZ R163, R144, R163, !PT ;  /* 0x000000a390a37209 */ /* 0x000fe20007810000 */
[----:B------:R-:W-:Y:S01]  /*84c0*/  MUFU.EX2 R137, R169 ;  /* 0x000000a900897308 */ /* 0x000fe20000000800 */
[----:B------:R-:W-:Y:S02]  /*84d0*/  ISETP.GT.AND P4, PT, R165, 0x70, PT ;  /* 0x00000070a500780c */ /* 0x000fe40003f84270 */
[----:B0-----:R-:W-:Y:S01]  /*84e0*/  FSEL R148, R129, -INF , P5 ;  /* 0xff80000081947808 */ /* 0x001fe20002800000 */
[----:B------:R-:W-:-:S01]  /*84f0*/  FFMA.FTZ R129, R196, R121, -R135 ;  /* 0x00000079c4817223 */ /* 0x000fc20000010887 */
[----:B------:R-:W-:Y:S02]  /*8500*/  FMNMX.FTZ R163, R156, R163, !PT ;  /* 0x000000a39ca37209 */ /* 0x000fe40007810000 */
[----:B------:R-:W-:Y:S01]  /*8510*/  ISETP.GT.AND P5, PT, R165, 0x71, PT ;  /* 0x00000071a500780c */ /* 0x000fe20003fa4270 */
[----:B------:R-:W-:Y:S01]  /*8520*/  MUFU.EX2 R15, R189 ;  /* 0x000000bd000f7308 */ /* 0x000fe20000000800 */
[----:B---3--:R-:W-:-:S02]  /*8530*/  FSEL R133, R133, -INF , P4 ;  /* 0xff80000085857808 */ /* 0x008fc40002000000 */
[----:B------:R-:W-:Y:S02]  /*8540*/  FMNMX.FTZ R163, R148, R163, !PT ;  /* 0x000000a394a37209 */ /* 0x000fe40007810000 */
[----:B------:R-:W-:Y:S02]  /*8550*/  ISETP.GT.AND P4, PT, R165, 0x78, PT ;  /* 0x00000078a500780c */ /* 0x000fe40003f84270 */
[----:B-----5:R-:W-:Y:S01]  /*8560*/  FSEL R196, R139, -INF , P5 ;  /* 0xff8000008bc47808 */ /* 0x020fe20002800000 */
[----:B------:R-:W-:Y:S01]  /*8570*/  MUFU.EX2 R190, R190 ;  /* 0x000000be00be7308 */ /* 0x000fe20000000800 */
[----:B------:R-:W-:Y:S02]  /*8580*/  FMNMX.FTZ R163, R133, R163, !PT ;  /* 0x000000a385a37209 */ /* 0x000fe40007810000 */
[----:B------:R-:W-:Y:S02]  /*8590*/  ISETP.GT.AND P5, PT, R165, 0x79, PT ;  /* 0x00000079a500780c */ /* 0x000fe40003fa4270 */
[----:B------:R-:W-:-:S02]  /*85a0*/  FSEL R141, R141, -INF , P4 ;  /* 0xff8000008d8d7808 */ /* 0x000fc40002000000 */
[----:B------:R-:W-:Y:S01]  /*85b0*/  FMNMX.FTZ R163, R196, R163, !PT ;  /* 0x000000a3c4a37209 */ /* 0x000fe20007810000 */
[----:B------:R-:W-:Y:S01]  /*85c0*/  MUFU.EX2 R23, R23 ;  /* 0x0000001700177308 */ /* 0x000fe20000000800 */
[----:B------:R-:W-:Y:S02]  /*85d0*/  ISETP.GT.AND P4, PT, R165, 0x80, PT ;  /* 0x00000080a500780c */ /* 0x000fe40003f84270 */
[----:B--2---:R-:W-:Y:S02]  /*85e0*/  FSEL R143, R143, -INF , P5 ;  /* 0xff8000008f8f7808 */ /* 0x004fe40002800000 */
[----:B------:R-:W-:Y:S02]  /*85f0*/  FMNMX.FTZ R163, R141, R163, !PT ;  /* 0x000000a38da37209 */ /* 0x000fe40007810000 */
[----:B------:R-:W-:Y:S01]  /*8600*/  FSEL R139, R122, -INF , P4 ;  /* 0xff8000007a8b7808 */ /* 0x000fe20002000000 */
[----:B------:R-:W-:Y:S01]  /*8610*/  MUFU.EX2 R210, R210 ;  /* 0x000000d200d27308 */ /* 0x000fe20000000800 */
[----:B------:R-:W-:Y:S01]  /*8620*/  ISETP.GT.AND P5, PT, R165, 0x81, PT ;  /* 0x00000081a500780c */ /* 0x000fe20003fa4270 */
[----:B------:R-:W-:-:S02]  /*8630*/  WARPGROUP.DEPBAR.LE gsb0, 0x0 ;  /* 0x00008000000079c5 */ /* 0x000fc40000010000 */
[----:B------:R-:W-:Y:S01]  /*8640*/  FMNMX.FTZ R122, R143, R163, !PT ;  /* 0x000000a38f7a7209 */ /* 0x000fe20007810000 */
[----:B------:R-:W-:Y:S01]  /*8650*/  WARPGROUP.ARRIVE ;  /* 0x00000000000079c5 */ /* 0x000fe20000000000 */
[----:B------:R-:W-:Y:S02]  /*8660*/  ISETP.GT.AND P4, PT, R165, 0x88, PT ;  /* 0x00000088a500780c */ /* 0x000fe40003f84270 */
[----:B------:R-:W-:Y:S01]  /*8670*/  FSEL R198, R123, -INF , P5 ;  /* 0xff8000007bc67808 */ /* 0x000fe20002800000 */
[----:B------:R-:W-:Y:S01]  /*8680*/  MUFU.EX2 R140, R140 ;  /* 0x0000008c008c7308 */ /* 0x000fe20000000800 */
[----:B------:R-:W-:Y:S01]  /*8690*/  FMNMX.FTZ R163, R139, R122, !PT ;  /* 0x0000007a8ba37209 */ /* 0x000fe20007810000 */
[----:B------:R-:W-:Y:S01]  /*86a0*/  QGMMA.64x192x32.F32.E4M3.E4M3 R24, R200, gdesc[UR4], R24, gsb0 ;  /* 0x02e00004c8187df3 */ /* 0x000fe20008000818 */
[----:B------:R-:W-:Y:S02]  /*86b0*/  ISETP.GT.AND P5, PT, R165, 0x89, PT ;  /* 0x00000089a500780c */ /* 0x000fe40003fa4270 */
[----:B------:R-:W-:-:S02]  /*86c0*/  FSEL R126, R126, -INF , P4 ;  /* 0xff8000007e7e7808 */ /* 0x000fc40002000000 */
[----:B------:R-:W-:Y:S01]  /*86d0*/  FMNMX.FTZ R163, R198, R163, !PT ;  /* 0x000000a3c6a37209 */ /* 0x000fe20007810000 */
[----:B------:R0:W-:Y:S01]  /*86e0*/  MUFU.EX2 R123, R167 ;  /* 0x000000a7007b7308 */ /* 0x0001e20000000800 */
[----:B------:R-:W-:Y:S02]  /*86f0*/  ISETP.GT.AND P4, PT, R165, 0x90, PT ;  /* 0x00000090a500780c */ /* 0x000fe40003f84270 */
[----:B------:R-:W-:Y:S02]  /*8700*/  FSEL R127, R127, -INF , P5 ;  /* 0xff8000007f7f7808 */ /* 0x000fe40002800000 */
[----:B------:R-:W-:Y:S02]  /*8710*/  FMNMX.FTZ R122, R126, R163, !PT ;  /* 0x000000a37e7a7209 */ /* 0x000fe40007810000 */
[----:B------:R-:W-:Y:S01]  /*8720*/  ISETP.GT.AND P5, PT, R165, 0x91, PT ;  /* 0x00000091a500780c */ /* 0x000fe20003fa4270 */
[----:B------:R-:W-:Y:S01]  /*8730*/  MUFU.EX2 R152, R152 ;  /* 0x0000009800987308 */ /* 0x000fe20000000800 */
[----:B------:R-:W-:Y:S01]  /*8740*/  FSEL R130, R130, -INF , P4 ;  /* 0xff80000082827808 */ /* 0x000fe20002000000 */
[----:B0-----:R-:W-:Y:S01]  /*8750*/  FFMA.FTZ R167, R214, R121, -R135 ;  /* 0x00000079d6a77223 */ /* 0x001fe20000010887 */
[----:B------:R-:W-:-:S02]  /*8760*/  FMNMX.FTZ R163, R127, R122, !PT ;  /* 0x0000007a7fa37209 */ /* 0x000fc40007810000 */
[----:B------:R-:W-:Y:S02]  /*8770*/  ISETP.GT.AND P4, PT, R165, 0x98, PT ;  /* 0x00000098a500780c */ /* 0x000fe40003f84270 */
[----:B------:R-:W-:Y:S01]  /*8780*/  FSEL R214, R131, -INF , P5 ;  /* 0xff80000083d67808 */ /* 0x000fe20002800000 */
[----:B------:R-:W-:Y:S01]  /*8790*/  MUFU.EX2 R125, R125 ;  /* 0x0000007d007d7308 */ /* 0x000fe20000000800 */
[----:B------:R-:W-:Y:S02]  /*87a0*/  FMNMX.FTZ R163, R130, R163, !PT ;  /* 0x000000a382a37209 */ /* 0x000fe40007810000 */
[----:B------:R-:W-:Y:S01]  /*87b0*/  ISETP.GT.AND P5, PT, R165, 0x99, PT ;  /* 0x00000099a500780c */ /* 0x000fe20003fa4270 */
[----:B------:R-:W-:-:S01]  /*87c0*/  FFMA.FTZ R165, R220, R121, -R135 ;  /* 0x00000079dca57223 */ /* 0x000fc20000010887 */
[----:B------:R-:W-:Y:S01]  /*87d0*/  FSEL R134, R134, -INF , P4 ;  /* 0xff80000086867808 */ /* 0x000fe20002000000 */
[----:B------:R-:W-:-:S01]  /*87e0*/  FFMA.FTZ R220, R230, R121, -R135 ;  /* 0x00000079e6dc7223 */ /* 0x000fc20000010887 */
[----:B------:R-:W-:Y:S01]  /*87f0*/  FMNMX.FTZ R163, R214, R163, !PT ;  /* 0x000000a3d6a37209 */ /* 0x000fe20007810000 */
[----:B------:R0:W-:Y:S01]  /*8800*/  MUFU.EX2 R131, R167 ;  /* 0x000000a700837308 */ /* 0x0001e20000000800 */
[----:B-1----:R-:W-:-:S02]  /*8810*/  FSEL R145, R145, -INF , P5 ;  /* 0xff80000091917808 */ /* 0x002fc40002800000 */
[----:B------:R-:W-:Y:S01]  /*8820*/  FMNMX.FTZ R122, R134, R163, !PT ;  /* 0x000000a3867a7209 */ /* 0x000fe20007810000 */
[----:B------:R-:W-:-:S01]  /*8830*/  FFMA.FTZ R163, R216, R121, -R135 ;  /* 0x00000079d8a37223 */ /* 0x000fc20000010887 */
[-CC-:B------:R-:W-:Y:S01]  /*8840*/  FFMA.FTZ R216, R218, R121.reuse, -R135.reuse ;  /* 0x00000079dad87223 */ /* 0x180fe20000010887 */
[----:B------:R-:W-:-:S01]  /*8850*/  FFMA.FTZ R218, R224, R121, -R135 ;  /* 0x00000079e0da7223 */ /* 0x000fc20000010887 */
[----:B------:R-:W-:Y:S01]  /*8860*/  FMNMX.FTZ R122, R145, R122, !PT ;  /* 0x0000007a917a7209 */ /* 0x000fe20007810000 */
[----:B------:R-:W-:Y:S01]  /*8870*/  MUFU.EX2 R129, R129 ;  /* 0x0000008100817308 */ /* 0x000fe20000000800 */
[----:B0-----:R-:W-:-:S01]  /*8880*/  FFMA.FTZ R167, R222, R121, -R135 ;  /* 0x00000079dea77223 */ /* 0x001fc20000010887 */
[--C-:B------:R-:W-:Y:S02]  /*8890*/  FFMA.FTZ R222, R234, R121, -R135.reuse ;  /* 0x00000079eade7223 */ /* 0x100fe40000010887 */
        /* <DEDUP_REMOVED lines=17> */
[----:B------:R-:W-:-:S01]  /*89b0*/  FFMA.FTZ R172, R174, R121, -R135 ;  /* 0x00000079aeac7223 */ /* 0x000fc20000010887 */
[-CC-:B------:R-:W-:Y:S01]  /*89c0*/  FFMA.FTZ R174, R178, R121.reuse, -R135.reuse ;  /* 0x00000079b2ae7223 */ /* 0x180fe20000010887 */
[----:B------:R-:W-:Y:S01]  /*89d0*/  FSEL R178, R122, RZ, P4 ;  /* 0x000000ff7ab27208 */ /* 0x000fe20002000000 */
[-CC-:B------:R-:W-:Y:S01]  /*89e0*/  FFMA.FTZ R191, R138, R121.reuse, -R135.reuse ;  /* 0x000000798abf7223 */ /* 0x180fe20000010887 */
[----:B------:R-:W-:-:S01]  /*89f0*/  FFMA.FTZ R138, R154, R121, -R135 ;  /* 0x000000799a8a7223 */ /* 0x000fc20000010887 */
[----:B------:R-:W-:Y:S01]  /*8a00*/  FADD.FTZ R154, -R195, R10 ;  /* 0x0000000ac39a7221 */ /* 0x000fe20000010100 */
[----:B------:R-:W-:-:S01]  /*8a10*/  FFMA.FTZ R150, R150, R121, -R135 ;  /* 0x0000007996967223 */ /* 0x000fc20000010887 */
[----:B------:R-:W-:Y:S01]  /*8a20*/  FADD.FTZ R178, -R178, R9 ;  /* 0x00000009b2b27221 */ /* 0x000fe20000010100 */
[----:B------:R-:W-:-:S01]  /*8a30*/  FFMA.FTZ R179, R20, R121, -R135 ;  /* 0x0000007914b37223 */ /* 0x000fc20000010887 */
[-C--:B------:R-:W-:Y:S01]  /*8a40*/  FMUL.FTZ R154, R154, R121.reuse ;  /* 0x000000799a9a7220 */ /* 0x080fe20000410000 */
[----:B------:R-:W-:-:S01]  /*8a50*/  FFMA.FTZ R20, R186, R121, -R135 ;  /* 0x00000079ba147223 */ /* 0x000fc20000010887 */
[-C--:B------:R-:W-:Y:S01]  /*8a60*/  FMUL.FTZ R9, R178, R121.reuse ;  /* 0x00000079b2097220 */ /* 0x080fe20000410000 */
        /* <DEDUP_REMOVED lines=25> */
[----:B0-----:R-:W-:-:S04]  /*8c00*/  FFMA.FTZ R197, R154, R6, R13 ;  /* 0x000000069ac57223 */ /* 0x001fc8000001000d */
[----:B------:R-:W-:Y:S01]  /*8c10*/  FADD.FTZ R162, R14, R197 ;  /* 0x000000c50ea27221 */ /* 0x000fe20000010000 */
[----:B------:R-:W-:-:S01]  /*8c20*/  FFMA.FTZ R197, R166, R121, -R135 ;  /* 0x00000079a6c57223 */ /* 0x000fc20000010887 */
[----:B------:R-:W-:Y:S01]  /*8c30*/  IMAD.U32 R166, RZ, RZ, UR54 ;  /* 0x00000036ffa67e24 */ /* 0x000fe2000f8e00ff */
[----:B------:R-:W0:Y:S01]  /*8c40*/  MUFU.EX2 R20, R20 ;  /* 0x0000001400147308 */ /* 0x000e220000000800 */
[----:B-1----:R-:W-:-:S01]  /*8c50*/  FFMA.FTZ R6, R9, R5, R150 ;  /* 0x0000000509067223 */ /* 0x002fc20000010096 */
[----:B------:R-:W-:Y:S02]  /*8c60*/  FADD.FTZ R199, R21, R162 ;  /* 0x000000a215c77221 */ /* 0x000fe40000010000 */
[----:B------:R-:W-:Y:S02]  /*8c70*/  @!P0 LEA R166, R166, UR40, 0x3 ;  /* 0x00000028a6a68c11 */ /* 0x000fe4000f8e18ff */
[----:B------:R-:W-:Y:S02]  /*8c80*/  FADD.FTZ R199, R22, R199 ;  /* 0x000000c716c77221 */ /* 0x000fe40000010000 */
[----:B------:R-:W1:Y:S01]  /*8c90*/  MUFU.EX2 R181, R181 ;  /* 0x000000b500b57308 */ /* 0x000e620000000800 */
[----:B--2---:R-:W-:-:S01]  /*8ca0*/  FADD.FTZ R5, R179, R6 ;  /* 0x00000006b3057221 */ /* 0x004fc20000010000 */
[----:B------:R-:W-:Y:S01]  /*8cb0*/  FADD.FTZ R162, R146, R199 ;  /* 0x000000c792a27221 */ /* 0x000fe20000010000 */
[----:B------:R-:W-:-:S01]  /*8cc0*/  FFMA.FTZ R199, R144, R121, -R135 ;  /* 0x0000007990c77223 */ /* 0x000fc20000010887 */
[----:B------:R-:W-:-:S02]  /*8cd0*/  FFMA.FTZ R144, R156, R121, -R135 ;  /* 0x000000799c907223 */ /* 0x000fc40000010887 */
        /* <DEDUP_REMOVED lines=19> */
[----:B------:R-:W-:Y:S02]  /*8e10*/  WARPGROUP.DEPBAR.LE gsb0, 0x0 ;  /* 0x00008000000079c5 */ /* 0x000fe40000010000 */
[----:B------:R-:W-:-:S01]  /*8e20*/  FADD.FTZ R203, R155, R156 ;  /* 0x0000009c9bcb7221 */ /* 0x000fc20000010000 */
[-CC-:B------:R-:W-:Y:S01]  /*8e30*/  FFMA.FTZ R201, R148, R121.reuse, -R135.reuse ;  /* 0x0000007994c97223 */ /* 0x180fe20000010887 */
[----:B------:R-:W-:-:S02]  /*8e40*/  FFMA.FTZ R148, R196, R121, -R135 ;  /* 0x00000079c4947223 */ /* 0x000fc40000010887 */
        /* <DEDUP_REMOVED lines=31> */
[----:B-1----:R-:W-:-:S02]  /*9040*/  FADD.FTZ R162, R10, R5 ;  /* 0x000000050aa27221 */ /* 0x002fc40000010000 */
[----:B------:R-:W-:-:S04]  /*9050*/  FADD.FTZ R143, R123, R164 ;  /* 0x000000a47b8f7221 */ /* 0x000fc80000010000 */
[----:B------:R-:W-:Y:S01]  /*9060*/  FADD.FTZ R164, R212, R143 ;  /* 0x0000008fd4a47221 */ /* 0x000fe20000010000 */
[----:B------:R-:W1:Y:S01]  /*9070*/  MUFU.EX2 R195, R195 ;  /* 0x000000c300c37308 */ /* 0x000e620000000800 */
[----:B--2---:R-:W-:-:S01]  /*9080*/  FADD.FTZ R5, R157, R162 ;  /* 0x000000a29d057221 */ /* 0x004fc20000010000 */
[----:B------:R-:W-:Y:S01]  /*9090*/  FFMA.FTZ R162, R198, R121, -R135 ;  /* 0x00000079c6a27223 */ /* 0x000fe20000010887 */
[----:B------:R-:W-:-:S04]  /*90a0*/  FADD.FTZ R143, R131, R164 ;  /* 0x000000a4838f7221 */ /* 0x000fc80000010000 */
[----:B------:R-:W-:Y:S01]  /*90b0*/  FADD.FTZ R164, R124, R143 ;  /* 0x0000008f7ca47221 */ /* 0x000fe20000010000 */
[----:B------:R-:W2:Y:S01]  /*90c0*/  MUFU.EX2 R160, R160 ;  /* 0x000000a000a07308 */ /* 0x000ea20000000800 */
[----:B0-----:R-:W-:-:S01]  /*90d0*/  FADD.FTZ R6, R158, R5 ;  /* 0x000000059e067221 */ /* 0x001fc20000010000 */
[----:B------:R-:W-:Y:S01]  /*90e0*/  FFMA.FTZ R143, R127, R121, -R135 ;  /* 0x000000797f8f7223 */ /* 0x000fe20000010887 */
[----:B------:R-:W-:-:S05]  /*90f0*/  FADD.FTZ R127, R163, R164 ;  /* 0x000000a4a37f7221 */ /* 0x000fca0000010000 */
        /* <DEDUP_REMOVED lines=12> */
[----:B------:R-:W-:Y:S01]  /*91c0*/  FADD.FTZ R5, R216, R127 ;  /* 0x0000007fd8057221 */ /* 0x000fe20000010000 */
[----:B------:R-:W-:-:S03]  /*91d0*/  FFMA.FTZ R127, R130, R121, -R135 ;  /* 0x00000079827f7223 */ /* 0x000fc60000010887 */
[----:B------:R-:W-:Y:S01]  /*91e0*/  FADD.FTZ R130, R128, R5 ;  /* 0x0000000580827221 */ /* 0x000fe20000010000 */
[----:B------:R-:W-:Y:S01]  /*91f0*/  IADD3 R5, -R19, 0xb, RZ ;  /* 0x0000000b13057810 */ /* 0x000fe20007ffe1ff */
[----:B------:R-:W0:Y:S01]  /*9200*/  MUFU.EX2 R148, R148 ;  /* 0x0000009400947308 */ /* 0x000e220000000800 */
[----:B-1----:R-:W-:-:S03]  /*9210*/  FADD.FTZ R6, R201, R6 ;  /* 0x00000006c9067221 */ /* 0x002fc60000010000 */
[----:B------:R1:W-:Y:S06]  /*9220*/  BAR.ARV R5, 0x100 ;  /* 0x000400050000751d */ /* 0x0003ec0000002000 */
[----:B------:R-:W3:Y:S01]  /*9230*/  MUFU.EX2 R141, R141 ;  /* 0x0000008d008d7308 */ /* 0x000ee20000000800 */
[----:B--2---:R-:W-:-:S01]  /*9240*/  FADD.FTZ R203, R133, R6 ;  /* 0x0000000685cb7221 */ /* 0x004fc20000010000 */
[----:B------:R-:W-:Y:S01]  /*9250*/  FADD.FTZ R6, R165, R130 ;  /* 0x00000082a5067221 */ /* 0x000fe20000010000 */
[----:B------:R-:W-:-:S01]  /*9260*/  FFMA.FTZ R130, R214, R121, -R135 ;  /* 0x00000079d6827223 */ /* 0x000fc20000010887 */
[----:B------:R-:W-:Y:S01]  /*9270*/  FFMA.FTZ R135, R145, R121, -R135 ;  /* 0x0000007991877223 */ /* 0x000fe20000010887 */
[----:B-1----:R-:W-:-:S02]  /*9280*/  @!P0 VIADD R5, R166, 0x33440 ;  /* 0x00033440a6058836 */ /* 0x002fc40000000000 */
[----:B0-----:R-:W-:Y:S01]  /*9290*/  FADD.FTZ R164, R148, R203 ;  /* 0x000000cb94a47221 */ /* 0x001fe20000010000 */
[----:B------:R-:W0:Y:S01]  /*92a0*/  MUFU.EX2 R218, R218 ;  /* 0x000000da00da7308 */ /* 0x000e220000000800 */
[----:B------:R-:W-:-:S01]  /*92b0*/  FADD.FTZ R203, R167, R6 ;  /* 0x00000006a7cb7221 */ /* 0x000fc20000010000 */
[----:B------:R-:W-:-:S04]  /*92c0*/  @!P0 PRMT R5, RZ, 0x654, R5 ;  /* 0x00000654ff058816 */ /* 0x000fc80000000005 */
[----:B------:R1:W-:Y:S02]  /*92d0*/  @!P0 SYNCS.ARRIVE.TRANS64.RED.A1T0 RZ, [R5+URZ], RZ ;  /* 0x000000ff05ff89a7 */ /* 0x0003e4000810043f */
        /* <DEDUP_REMOVED lines=18> */
[----:B------:R-:W-:Y:S01]  /*9400*/  MUFU.EX2 R142, R142 ;  /* 0x0000008e008e7308 */ /* 0x000fe20000000800 */
[----:B---3--:R-:W-:-:S07]  /*9410*/  FADD.FTZ R145, R220, R145 ;  /* 0x00000091dc917221 */ /* 0x008fce0000010000 */
[----:B------:R-:W1:Y:S01]  /*9420*/  MUFU.EX2 R127, R127 ;  /* 0x0000007f007f7308 */ /* 0x000e620000000800 */
[----:B0-----:R-:W-:-:S07]  /*9430*/  FADD.FTZ R6, R143, R6 ;  /* 0x000000068f067221 */ /* 0x001fce0000010000 */
[----:B------:R-:W-:Y:S08]  /*9440*/  MUFU.EX2 R173, R232 ;  /* 0x000000e800ad7308 */ /* 0x000ff00000000800 */
[----:B------:R-:W0:Y:S01]  /*9450*/  MUFU.EX2 R130, R130 ;  /* 0x0000008200827308 */ /* 0x000e220000000800 */
[----:B-1----:R-:W-:-:S07]  /*9460*/  FADD.FTZ R5, R127, R6 ;  /* 0x000000067f057221 */ /* 0x002fce0000010000 */
[----:B------:R-:W1:Y:S08]  /*9470*/  MUFU.EX2 R177, R177 ;  /* 0x000000b100b17308 */ /* 0x000e700000000800 */
[----:B------:R2:W3:Y:S01]  /*9480*/  MUFU.EX2 R166, R134 ;  /* 0x0000008600a67308 */ /* 0x0004e20000000800 */
[----:B0-----:R-:W-:-:S07]  /*9490*/  FADD.FTZ R5, R130, R5 ;  /* 0x0000000582057221 */ /* 0x001fce0000010000 */
[----:B------:R-:W0:Y:S01]  /*94a0*/  MUFU.EX2 R222, R222 ;  /* 0x000000de00de7308 */ /* 0x000e220000000800 */
[----:B--2---:R-:W-:-:S04]  /*94b0*/  FADD.FTZ R134, R142, R145 ;  /* 0x000000918e867221 */ /* 0x004fc80000010000 */
[----:B------:R-:W-:-:S03]  /*94c0*/  FADD.FTZ R134, R173, R134 ;  /* 0x00000086ad867221 */ /* 0x000fc60000010000 */
[----:B------:R-:W2:Y:S01]  /*94d0*/  MUFU.EX2 R135, R135 ;  /* 0x0000008700877308 */ /* 0x000ea20000000800 */
[----:B-1----:R-:W-:-:S01]  /*94e0*/  FADD.FTZ R145, R177, R134 ;  /* 0x00000086b1917221 */ /* 0x002fc20000010000 */
[----:B---3--:R-:W-:-:S03]  /*94f0*/  FADD.FTZ R5, R166, R5 ;  /* 0x00000005a6057221 */ /* 0x008fc60000010000 */
[----:B0-----:R-:W-:Y:S01]  /*9500*/  FADD.FTZ R6, R222, R145 ;  /* 0x00000091de067221 */ /* 0x001fe20000010000 */
[----:B--2---:R-:W-:-:S01]  /*9510*/  FADD.FTZ R5, R135, R5 ;  /* 0x0000000587057221 */ /* 0x004fc20000010000 */
[----:B------:R-:W-:Y:S06]  /*9520*/  @!P1 BRA `(.L_x_5144) ;  /* 0x0000000000049947 */ /* 0x000fec0003800000 */
[----:B------:R-:W-:Y:S01]  /*9530*/  BPT.TRAP 0x1 ;  /* 0x000000040000795c */ /* 0x000fe20000300000 */
.L_x_5144:
        /* <DEDUP_REMOVED lines=145> */
[----:B------:R-:W-:Y:S01]  /*9e50*/  IMAD.MOV.U32 R13, RZ, RZ, R4 ;  /* 0x000000ffff0d7224 */ /* 0x000fe200078e0004 */
[----:B------:R-:W-:Y:S06]  /*9e60*/  @P3 BRA `(.L_x_5145) ;  /* 0xffffffbc001c3947 */ /* 0x000fec000383ffff */
.L_x_5135:
        /* <DEDUP_REMOVED lines=8> */
.L_x_5156:
        /* <DEDUP_REMOVED lines=9> */
.L_x_5148:
[----:B------:R-:W-:Y:S01]  /*9f80*/  ULEA UR6, UR54, UR40, 0x3 ;  /* 0x0000002836067291 */ /* 0x000fe2000f8e183f */
[----:B------:R-:W-:-:S08]  /*9f90*/  SHF.L.U32 R12, R4, 0x1f, RZ ;  /* 0x0000001f040c7819 */ /* 0x000fd000000006ff */
[----:B------:R0:W1:Y:S01]  /*9fa0*/  SYNCS.PHASECHK.TRANS64.TRYWAIT P2, [UR6+0x33430], R12 ;  /* 0x0334300cff0075a7 */ /* 0x0000620008040146 */
[----:B------:R-:W-:Y:S05]  /*9fb0*/  @!P1 BRA `(.L_x_5149) ;  /* 0x0000000000049947 */ /* 0x000fea0003800000 */
[----:B------:R-:W-:Y:S01]  /*9fc0*/  BPT.TRAP 0x1 ;  /* 0x000000040000795c */ /* 0x000fe20000300000 */
.L_x_5149:
[----:B-1----:R-:W-:Y:S05]  /*9fd0*/  @P2 BRA `(.L_x_5147) ;  /* 0x0000000000082947 */ /* 0x002fea0003800000 */
[----:B------:R-:W1:Y:S02]  /*9fe0*/  SYNCS.PHASECHK.TRANS64.TRYWAIT P2, [UR6+0x33430], R12 ;  /* 0x0334300cff0075a7 */ /* 0x000e640008040146 */
[----:B-1----:R-:W-:Y:S05]  /*9ff0*/  @!P2 BRA `(.L_x_5150) ;  /* 0x000000b800e8a947 */ /* 0x002fea0003800000 */
.L_x_5147:
[----:B------:R2:W-:Y:S01]  /*a000*/  BAR.SYNC.DEFER_BLOCKING R9, 0x100 ;  /* 0x000400090000751d */ /* 0x0005e20000010000 */
[C---:B------:R-:W-:Y:S01]  /*a010*/  R2UR UR24, R2.reuse ;  /* 0x00000000021872ca */ /* 0x040fe200000e0000 */
[----:B------:R-:W-:Y:S01]  /*a020*/  UIMAD UR53, UR54, 0x780, UR52 ;  /* 0x00000780363578a4 */ /* 0x000fe2000f8e0234 */
[C---:B------:R-:W-:Y:S02]  /*a030*/  R2UR UR25, R3.reuse ;  /* 0x00000000031972ca */ /* 0x040fe400000e0000 */
[C---:B------:R-:W-:Y:S01]  /*a040*/  R2UR UR28, R2.reuse ;  /* 0x00000000021c72ca */ /* 0x040fe200000e0000 */
[----:B------:R-:W-:Y:S01]  /*a050*/  UMOV UR27, 0x80000020 ;  /* 0x80000020001b7882 */ /* 0x000fe20000000000 */
[C---:B------:R-:W-:Y:S01]  /*a060*/  R2UR UR29, R3.reuse ;  /* 0x00000000031d72ca */ /* 0x040fe200000e0000 */
[----:B------:R-:W-:Y:S01]  /*a070*/  UIADD3 UR30, UR53, 0x80, URZ ;  /* 0x00000080351e7890 */ /* 0x000fe2000fffe03f */
[C---:B------:R-:W-:Y:S01]  /*a080*/  R2UR UR32, R2.reuse ;  /* 0x00000000022072ca */ /* 0x040fe200000e0000 */
[----:B------:R-:W-:Y:S01]  /*a090*/  UMOV UR26, UR53 ;  /* 0x00000035001a7c82 */ /* 0x000fe20008000000 */
[----:B------:R-:W-:Y:S01]  /*a0a0*/  UMOV UR31, 0x80000020 ;  /* 0x80000020001f7882 */ /* 0x000fe20000000000 */
[C---:B------:R-:W-:Y:S01]  /*a0b0*/  R2UR UR33, R3.reuse ;  /* 0x00000000032172ca */ /* 0x040fe200000e0000 */
[----:B------:R-:W-:Y:S01]  /*a0c0*/  UIADD3 UR34, UR53, 0x100, URZ ;  /* 0x0000010035227890 */ /* 0x000fe2000fffe03f */
[C---:B------:R-:W-:Y:S01]  /*a0d0*/  R2UR UR44, R2.reuse ;  /* 0x00000000022c72ca */ /* 0x040fe200000e0000 */
[----:B------:R-:W-:Y:S01]  /*a0e0*/  UMOV UR35, 0x80000020 ;  /* 0x8000002000237882 */ /* 0x000fe20000000000 */
[C---:B------:R-:W-:Y:S01]  /*a0f0*/  R2UR UR45, R3.reuse ;  /* 0x00000000032d72ca */ /* 0x040fe200000e0000 */
[----:B------:R-:W-:Y:S01]  /*a100*/  UIADD3 UR46, UR53, 0x180, URZ ;  /* 0x00000180352e7890 */ /* 0x000fe2000fffe03f */
[----:B------:R-:W-:Y:S01]  /*a110*/  R2UR UR48, R2 ;  /* 0x00000000023072ca */ /* 0x000fe200000e0000 */
[----:B------:R-:W-:Y:S01]  /*a120*/  UMOV UR47, 0x80000020 ;  /* 0x80000020002f7882 */ /* 0x000fe20000000000 */
[----:B------:R-:W-:Y:S01]  /*a130*/  R2UR UR49, R3 ;  /* 0x00000000033172ca */ /* 0x000fe200000e0000 */
        /* <DEDUP_REMOVED lines=167> */
[----:B--2---:R-:W-:Y:S05]  /*abb0*/  @P3 BRA `(.L_x_5151) ;  /* 0x0000000000283947 */ /* 0x004fea0003800000 */
[----:B------:R-:W-:Y:S05]  /*abc0*/  @!P1 BRA `(.L_x_5152) ;  /* 0x0000000000049947 */ /* 0x000fea0003800000 */
[----:B------:R-:W-:Y:S01]  /*abd0*/  BPT.TRAP 0x1 ;  /* 0x000000040000795c */ /* 0x000fe20000300000 */
.L_x_5152:
[----:B------:R-:W-:Y:S01]  /*abe0*/  ULEA UR6, UR43, UR40, 0x3 ;  /* 0x000000282b067291 */ /* 0x000fe2000f8e183f */
[----:B------:R-:W-:-:S08]  /*abf0*/  SHF.L.U32 R10, R10, 0x1f, RZ ;  /* 0x0000001f0a0a7819 */ /* 0x000fd000000006ff */
[----:B------:R2:W3:Y:S01]  /*ac00*/  SYNCS.PHASECHK.TRANS64.TRYWAIT P2, [UR6+0x33450], R10 ;  /* 0x0334500aff0075a7 */ /* 0x0004e20008040146 */
[----:B------:R-:W-:Y:S05]  /*ac10*/  @!P1 BRA `(.L_x_5153) ;  /* 0x0000000000049947 */ /* 0x000fea0003800000 */
[----:B------:R-:W-:Y:S01]  /*ac20*/  BPT.TRAP 0x1 ;  /* 0x000000040000795c */ /* 0x000fe20000300000 */
.L_x_5153:
[----:B---3--:R-:W-:Y:S05]  /*ac30*/  @P2 BRA `(.L_x_5151) ;  /* 0x0000000000082947 */ /* 0x008fea0003800000 */
[----:B------:R-:W3:Y:S02]  /*ac40*/  SYNCS.PHASECHK.TRANS64.TRYWAIT P2, [UR6+0x33450], R10 ;  /* 0x0334500aff0075a7 */ /* 0x000ee40008040146 */
[----:B---3--:R-:W-:Y:S05]  /*ac50*/  @!P2 BRA `(.L_x_5154) ;  /* 0x000000ac00e8a947 */ /* 0x008fea0003800000 */
.L_x_5151:
[----:B------:R-:W-:Y:S01]  /*ac60*/  UIADD3 UR6, UR40, 0x200, URZ ;  /* 0x0000020028067890 */ /* 0x000fe2000fffe03f */
[----:B------:R-:W-:Y:S01]  /*ac70*/  WARPGROUP.ARRIVE ;  /* 0x00000000000079c5 */ /* 0x000fe20000000000 */
[----:B------:R-:W-:Y:S01]  /*ac80*/  UMOV UR7, 0xc0000010 ;  /* 0xc000001000077882 */ /* 0x000fe20000000000 */
[----:B------:R-:W-:Y:S01]  /*ac90*/  UMOV UR11, 0xc0000010 ;  /* 0xc0000010000b7882 */ /* 0x000fe20000000000 */
[----:B------:R-:W-:Y:S01]  /*aca0*/  USHF.R.U32.HI UR6, URZ, 0x4, UR6 ;  /* 0x000000043f067899 */ /* 0x000fe20008011606 */
[C---:B-12---:R-:W-:Y:S01]  /*acb0*/  FMUL.FTZ R10, R0.reuse, R184 ;  /* 0x000000b8000a7220 */ /* 0x046fe20000410000 */
        /* <DEDUP_REMOVED lines=10> */
[----:B------:R-:W-:Y:S01]  /*ad60*/  UIMAD UR6, UR43, 0x780, UR6 ;  /* 0x000007802b0678a4 */ /* 0x000fe2000f8e0206 */
        /* <DEDUP_REMOVED lines=8> */
[----:B------:R-:W-:Y:S01]  /*adf0*/  QGMMA.64x192x32.F32.E4M3.E4M3 R24, R216, gdesc[UR4], R24, gsb0 ;  /* 0x02e00004d8187df3 */ /* 0x000fe20008000818 */
        /* <DEDUP_REMOVED lines=78> */
[----:B------:R-:W-:Y:S01]  /*b2e0*/  FMUL.FTZ R134, R0, R134 ;  /* 0x0000008600867220 */ /* 0x000fe20000410000 */
[----:B------:R-:W-:-:S02]  /*b2f0*/  UMOV UR7, 0xc0000010 ;  /* 0xc000001000077882 */ /* 0x000fc40000000000 */
        /* <DEDUP_REMOVED lines=39> */
[----:B------:R-:W-:Y:S01]  /*b570*/  FMUL.FTZ R218, R0, R129 ;  /* 0x0000008100da7220 */ /* 0x000fe20000410000 */
[----:B------:R-:W-:Y:S01]  /*b580*/  QGMMA.64x192x32.F32.E4M3.E4M3 R24, R212, gdesc[UR8], R24, gsb0 ;  /* 0x02e00008d4187df3 */ /* 0x000fe20008000818 */
[----:B------:R-:W-:Y:S01]  /*b590*/  UIADD3 UR10, UR6, 0x300, URZ ;  /* 0x00000300060a7890 */ /* 0x000fe2000fffe03f */
[----:B------:R-:W-:-:S03]  /*b5a0*/  UMOV UR11, 0xc0000010 ;  /* 0xc0000010000b7882 */ /* 0x000fc60000000000 */
        /* <DEDUP_REMOVED lines=111> */
[----:B--2---:R-:W-:Y:S02]  /*bca0*/  FMNMX.FTZ R122, R134, R133, !PT ;  /* 0x00000085867a7209 */ /* 0x004fe40007810000 */
[----:B0-----:R-:W-:-:S05]  /*bcb0*/  FMNMX.FTZ R133, R129, R120, !PT ;  /* 0x0000007881857209 */ /* 0x001fca0007810000 */
[----:B------:R-:W0:Y:S01]  /*bcc0*/  SHFL.BFLY PT, R120, R133, 0x2, 0x1f ;  /* 0x0c401f0085787f89 */ /* 0x000e2200000e0000 */
[----:B------:R-:W-:Y:S02]  /*bcd0*/  WARPGROUP.DEPBAR.LE gsb0, 0x0 ;  /* 0x00008000000079c5 */ /* 0x000fe40000010000 */
[----:B------:R-:W-:Y:S01]  /*bce0*/  WARPGROUP.ARRIVE ;  /* 0x00000000000079c5 */ /* 0x000fe20000000000 */
[----:B---3--:R-:W-:-:S05]  /*bcf0*/  FMNMX.FTZ R135, R131, R122, !PT ;  /* 0x0000007a83877209 */ /* 0x008fca0007810000 */
[----:B------:R-:W-:Y:S01]  /*bd00*/  QGMMA.64x192x32.F32.E4M3.E4M3 R24, R204, gdesc[UR8], R24, gsb0 ;  /* 0x02e00008cc187df3 */ /* 0x000fe20008000818 */
[----:B------:R-:W2:Y:S01]  /*bd10*/  SHFL.BFLY PT, R122, R135, 0x2, 0x1f ;  /* 0x0c401f00877a7f89 */ /* 0x000ea200000e0000 */
[----:B0-----:R-:W-:-:S05]  /*bd20*/  FMNMX.FTZ R169, R133, R120, !PT ;  /* 0x0000007885a97209 */ /* 0x001fca0007810000 */
[----:B------:R-:W0:Y:S01]  /*bd30*/  SHFL.BFLY PT, R120, R169, 0x1, 0x1f ;  /* 0x0c201f00a9787f89 */ /* 0x000e2200000e0000 */
[----:B--2---:R-:W-:-:S05]  /*bd40*/  FMNMX.FTZ R171, R135, R122, !PT ;  /* 0x0000007a87ab7209 */ /* 0x004fca0007810000 */
[----:B------:R-:W2:Y:S01]  /*bd50*/  SHFL.BFLY PT, R122, R171, 0x1, 0x1f ;  /* 0x0c201f00ab7a7f89 */ /* 0x000ea200000e0000 */
[----:B0-----:R-:W-:-:S05]  /*bd60*/  FMNMX.FTZ R120, R169, R120, !PT ;  /* 0x00000078a9787209 */ /* 0x001fca0007810000 */
[C---:B-1----:R-:W-:Y:S01]  /*bd70*/  FFMA.FTZ R133, R120.reuse, R121, -8 ;  /* 0xc100000078857423 */ /* 0x042fe20000010079 */
[----:B------:R-:W-:-:S03]  /*bd80*/  FADD.FTZ R212, -R120, R7 ;  /* 0x0000000778d47221 */ /* 0x000fc60000010100 */
[-CC-:B------:R-:W-:Y:S01]  /*bd90*/  FFMA.FTZ R135, R12, R121.reuse, -R133.reuse ;  /* 0x000000790c877223 */ /* 0x180fe20000010885 */
[----:B------:R-:W-:-:S01]  /*bda0*/  FFMA.FTZ R12, R16, R121, -R133 ;  /* 0x00000079100c7223 */ /* 0x000fc20000010885 */
[----:B--2---:R-:W-:Y:S01]  /*bdb0*/  FMNMX.FTZ R122, R171, R122, !PT ;  /* 0x0000007aab7a7209 */ /* 0x004fe20007810000 */
        /* <DEDUP_REMOVED lines=38> */
[----:B------:R-:W-:-:S01]  /*c020*/  FADD.FTZ R8, -R122, R8 ;  /* 0x000000087a087221 */ /* 0x000fc20000010100 */
[-C--:B------:R-:W-:Y:S01]  /*c030*/  FFMA.FTZ R133, R122, R121.reuse, -8 ;  /* 0xc10000007a857423 */ /* 0x080fe20000010079 */
        /* <DEDUP_REMOVED lines=43> */
[----:B------:R-:W-:-:S02]  /*c2f0*/  IMAD.U32 R194, RZ, RZ, UR54 ;  /* 0x00000036ffc27e24 */ /* 0x000fc4000f8e00ff */
[----:B------:R-:W-:-:S01]  /*c300*/  FFMA.FTZ R127, R127, R121, -R133 ;  /* 0x000000797f7f7223 */ /* 0x000fc20000010885 */
[-CC-:B------:R-:W-:Y:S01]  /*c310*/  FFMA.FTZ R134, R134, R121.reuse, -R133.reuse ;  /* 0x0000007986867223 */ /* 0x180fe20000010885 */
[----:B------:R-:W-:-:S01]  /*c320*/  FFMA.FTZ R131, R131, R121, -R133 ;  /* 0x0000007983837223 */ /* 0x000fc20000010885 */
[----:B------:R-:W-:Y:S01]  /*c330*/  @!P0 LEA R194, R194, UR40, 0x3 ;  /* 0x00000028c2c28c11 */ /* 0x000fe2000f8e18ff */
        /* <DEDUP_REMOVED lines=20> */
[----:B------:R-:W-:Y:S06]  /*c480*/  QGMMA.64x192x32.F32.E4M3.E4M3 R24, R200, gdesc[UR4], R24, gsb0 ;  /* 0x02e00004c8187df3 */ /* 0x000fec0008000818 */
        /* <DEDUP_REMOVED lines=52> */
[----:B------:R-:W-:-:S06]  /*c7d0*/  WARPGROUP.DEPBAR.LE gsb0, 0x0 ;  /* 0x00008000000079c5 */ /* 0x000fcc0000010000 */
        /* <DEDUP_REMOVED lines=14> */
[-CC-:B------:R-:W-:Y:S01]  /*c8c0*/  FFMA.FTZ R190, R123, R121.reuse, -R133.reuse ;  /* 0x000000797bbe7223 */ /* 0x180fe20000010885 */
[----:B------:R-:W-:-:S05]  /*c8d0*/  FFMA.FTZ R123, R126, R121, -R133 ;  /* 0x000000797e7b7223 */ /* 0x000fca0000010885 */
        /* <DEDUP_REMOVED lines=36> */
[----:B------:R-:W-:-:S05]  /*cb20*/  @!P0 VIADD R5, R194, 0x33440 ;  /* 0x00033440c2058836 */ /* 0x000fca0000000000 */
[----:B------:R-:W-:Y:S01]  /*cb30*/  @!P0 PRMT R5, RZ, 0x654, R5 ;  /* 0x00000654ff058816 */ /* 0x000fe20000000005 */
[----:B------:R-:W2:Y:S01]  /*cb40*/  MUFU.EX2 R151, R151 ;  /* 0x0000009700977308 */ /* 0x000ea20000000800 */
[----:B-1----:R-:W-:-:S01]  /*cb50*/  FADD.FTZ R130, R150, R197 ;  /* 0x000000c596827221 */ /* 0x002fc20000010000 */
[----:B------:R1:W-:Y:S06]  /*cb60*/  BAR.ARV R19, 0x100 ;  /* 0x000400130000751d */ /* 0x0003ec0000002000 */
[----:B------:R-:W3:Y:S01]  /*cb70*/  MUFU.EX2 R163, R163 ;  /* 0x000000a300a37308 */ /* 0x000ee20000000800 */
[----:B0-----:R-:W-:-:S01]  /*cb80*/  FADD.FTZ R6, R149, R6 ;  /* 0x0000000695067221 */ /* 0x001fc20000010000 */
[----:B------:R0:W-:Y:S06]  /*cb90*/  @!P0 SYNCS.ARRIVE.TRANS64.RED.A1T0 RZ, [R5+URZ], RZ ;  /* 0x000000ff05ff89a7 */ /* 0x0001ec000810043f */
[----:B------:R-:W4:Y:S01]  /*cba0*/  MUFU.EX2 R167, R167 ;  /* 0x000000a700a77308 */ /* 0x000f220000000800 */
[----:B--2---:R-:W-:-:S07]  /*cbb0*/  FADD.FTZ R130, R151, R130 ;  /* 0x0000008297827221 */ /* 0x004fce0000010000 */
[----:B------:R-:W2:Y:S01]  /*cbc0*/  MUFU.EX2 R186, R186 ;  /* 0x000000ba00ba7308 */ /* 0x000ea20000000800 */
[----:B---3--:R-:W-:-:S07]  /*cbd0*/  FADD.FTZ R133, R163, R6 ;  /* 0x00000006a3857221 */ /* 0x008fce0000010000 */
[----:B------:R-:W3:Y:S01]  /*cbe0*/  MUFU.EX2 R190, R190 ;  /* 0x000000be00be7308 */ /* 0x000ee20000000800 */
[----:B----4-:R-:W-:-:S07]  /*cbf0*/  FADD.FTZ R197, R167, R130 ;  /* 0x00000082a7c57221 */ /* 0x010fce0000010000 */
[----:B------:R-:W4:Y:S01]  /*cc00*/  MUFU.EX2 R124, R124 ;  /* 0x0000007c007c7308 */ /* 0x000f220000000800 */
[----:B--2---:R-:W-:-:S07]  /*cc10*/  FADD.FTZ R133, R186, R133 ;  /* 0x00000085ba857221 */ /* 0x004fce0000010000 */
[----:B------:R-:W2:Y:S01]  /*cc20*/  MUFU.EX2 R123, R123 ;  /* 0x0000007b007b7308 */ /* 0x000ea20000000800 */
[----:B---3--:R-:W-:-:S07]  /*cc30*/  FADD.FTZ R6, R190, R197 ;  /* 0x000000c5be067221 */ /* 0x008fce0000010000 */
[----:B------:R-:W0:Y:S01]  /*cc40*/  MUFU.EX2 R125, R125 ;  /* 0x0000007d007d7308 */ /* 0x000e220000000800 */
[----:B----4-:R-:W-:-:S07]  /*cc50*/  FADD.FTZ R130, R124, R133 ;  /* 0x000000857c827221 */ /* 0x010fce0000010000 */
[----:B------:R-:W3:Y:S01]  /*cc60*/  MUFU.EX2 R192, R192 ;  /* 0x000000c000c07308 */ /* 0x000ee20000000800 */
[----:B--2---:R-:W-:-:S07]  /*cc70*/  FADD.FTZ R133, R123, R6 ;  /* 0x000000067b857221 */ /* 0x004fce0000010000 */
[----:B------:R-:W2:Y:S01]  /*cc80*/  MUFU.EX2 R128, R128 ;  /* 0x0000008000807308 */ /* 0x000ea20000000800 */
[----:B0-----:R-:W-:-:S07]  /*cc90*/  FADD.FTZ R5, R125, R130 ;  /* 0x000000827d057221 */ /* 0x001fce0000010000 */
[----:B------:R-:W0:Y:S01]  /*cca0*/  MUFU.EX2 R126, R126 ;  /* 0x0000007e007e7308 */ /* 0x000e220000000800 */
[----:B---3--:R-:W-:-:S07]  /*ccb0*/  FADD.FTZ R133, R192, R133 ;  /* 0x00000085c0857221 */ /* 0x008fce0000010000 */
        /* <DEDUP_REMOVED lines=11> */
[----:B---3--:R-:W-:-:S01]  /*cd70*/  FADD.FTZ R130, R199, R130 ;  /* 0x00000082c7827221 */ /* 0x008fc20000010000 */
[----:B--2---:R-:W-:-:S03]  /*cd80*/  FADD.FTZ R6, R129, R6 ;  /* 0x0000000681067221 */ /* 0x004fc60000010000 */
[----:B0-----:R-:W-:Y:S01]  /*cd90*/  FADD.FTZ R5, R131, R130 ;  /* 0x0000008283057221 */ /* 0x001fe20000010000 */
[----:B-1----:R-:W-:Y:S06]  /*cda0*/  @!P1 BRA `(.L_x_5155) ;  /* 0x0000000000049947 */ /* 0x002fec0003800000 */
[----:B------:R-:W-:Y:S01]  /*cdb0*/  BPT.TRAP 0x1 ;  /* 0x000000040000795c */ /* 0x000fe20000300000 */
.L_x_5155:
[----:B------:R-:W-:Y:S01]  /*cdc0*/  ULEA UR6, UR43, UR40, 0x3 ;  /* 0x000000282b067291 */ /* 0x000fe2000f8e183f */
[----:B------:R-:W-:Y:S01]  /*cdd0*/  ISETP.GT.AND P2, PT, R11, R18, PT ;  /* 0x000000120b00720c */ /* 0x000fe20003f44270 */
[-C--:B------:R-:W-:Y:S01]  /*cde0*/  FMUL.FTZ R24, R24, R7.reuse ;  /* 0x0000000718187220 */ /* 0x080fe20000410000 */
        /* <DEDUP_REMOVED lines=144> */
.L_x_5146:
[----:B------:R-:W-:Y:S06]  /*d6f0*/  BAR.ARV 0x8, 0x180 ;  /* 0x0206000000007b1d */ /* 0x000fec0000002000 */
[----:B------:R-:W-:Y:S05]  /*d700*/  @!P1 BRA `(.L_x_5157) ;  /* 0x0000000000049947 */ /* 0x000fea0003800000 */
[----:B------:R-:W-:Y:S01]  /*d710*/  BPT.TRAP 0x1 ;  /* 0x000000040000795c */ /* 0x000fe20000300000 */
.L_x_5157:
[----:B------:R-:W-:Y:S01]  /*d720*/  ULEA UR5, UR54, UR40, 0x3 ;  /* 0x0000002836057291 */ /* 0x000fe2000f8e183f */
[----:B------:R-:W-:-:S08]  /*d730*/  SHF.L.U32 R4, R4, 0x1f, RZ ;  /* 0x0000001f04047819 */ /* 0x000fd000000006ff */
[----:B------:R0:W1:Y:S01]  /*d740*/  SYNCS.PHASECHK.TRANS64.TRYWAIT P0, [UR5+0x33450], R4 ;  /* 0x03345004ff0075a7 */ /* 0x0000620008000145 */
[----:B------:R-:W-:Y:S05]  /*d750*/  @!P1 BRA `(.L_x_5158) ;  /* 0x0000000000049947 */ /* 0x000fea0003800000 */
[----:B------:R-:W-:Y:S01]  /*d760*/  BPT.TRAP 0x1 ;  /* 0x000000040000795c */ /* 0x000fe20000300000 */
.L_x_5158:
[----:B-1----:R-:W-:Y:S05]  /*d770*/  @P0 BRA `(.L_x_5159) ;  /* 0x0000000000080947 */ /* 0x002fea0003800000 */
[----:B------:R-:W1:Y:S02]  /*d780*/  SYNCS.PHASECHK.TRANS64.TRYWAIT P0, [UR5+0x33450], R4 ;  /* 0x03345004ff0075a7 */ /* 0x000e640008000145 */
[----:B-1----:R-:W-:Y:S05]  /*d790*/  @!P0 BRA `(.L_x_5160) ;  /* 0x0000008400308947 */ /* 0x002fea0003800000 */
.L_x_5159:
[----:B------:R-:W-:Y:S01]  /*d7a0*/  UIADD3 UR40, UR40, 0x200, URZ ;  /* 0x0000020028287890 */ /* 0x000fe2000fffe03f */
[----:B------:R-:W-:Y:S01]  /*d7b0*/  WARPGROUP.ARRIVE ;  /* 0x00000000000079c5 */ /* 0x000fe20000000000 */
[----:B------:R-:W-:Y:S01]  /*d7c0*/  UMOV UR55, 0xc0000010 ;  /* 0xc000001000377882 */ /* 0x000fe20000000000 */
[----:B------:R-:W-:Y:S01]  /*d7d0*/  UMOV UR7, 0xc0000010 ;  /* 0xc000001000077882 */ /* 0x000fe20000000000 */
[----:B------:R-:W-:Y:S01]  /*d7e0*/  USHF.R.U32.HI UR40, URZ, 0x4, UR40 ;  /* 0x000000043f287899 */ /* 0x000fe20008011628 */
[----:B------:R-:W2:Y:S03]  /*d7f0*/  LDC.64 R8, c[0x0][0x9a0] ;  /* 0x00026800ff087b82 */ /* 0x000ea60000000a00 */
[----:B------:R-:W-:-:S04]  /*d800*/  ULOP3.LUT UR40, UR40, 0x3fff, URZ, 0xc0, !UPT ;  /* 0x00003fff28287892 */ /* 0x000fc8000f8ec03f */
[----:B------:R-:W-:-:S04]  /*d810*/  ULOP3.LUT UR40, UR40, 0x10000, URZ, 0xfc, !UPT ;  /* 0x0001000028287892 */ /* 0x000fc8000f8efc3f */
[----:B------:R-:W-:-:S04]  /*d820*/  UIMAD UR54, UR54, 0x780, UR40 ;  /* 0x00000780363678a4 */ /* 0x000fc8000f8e0228 */
[----:B------:R-:W-:-:S05]  /*d830*/  UIADD3 UR4, UR54, 0x180, URZ ;  /* 0x0000018036047890 */ /* 0x000fca000fffe03f */
[----:B------:R-:W-:Y:S02]  /*d840*/  QGMMA.64x192x32.F32.E4M3.E4M3 R24, R216, gdesc[UR52], R24, gsb0 ;  /* 0x02e00034d8187df3 */ /* 0x000fe40008000818 */
[----:B------:R-:W-:Y:S01]  /*d850*/  UMOV UR6, UR4 ;  /* 0x0000000400067c82 */ /* 0x000fe20008000000 */
[----:B------:R-:W-:Y:S01]  /*d860*/  UIADD3 UR4, UR54, 0x300, URZ ;  /* 0x0000030036047890 */ /* 0x000fe2000fffe03f */
[----:B--2---:R-:W-:-:S04]  /*d870*/  ISETP.NE.U32.AND P0, PT, R8, RZ, PT ;  /* 0x000000ff0800720c */ /* 0x004fc80003f05070 */
[----:B------:R-:W-:-:S13]  /*d880*/  ISETP.NE.AND.EX P0, PT, R9, RZ, PT, P0 ;  /* 0x000000ff0900720c */ /* 0x000fda0003f05300 */
[----:B-1----:R-:W1:Y:S01]  /*d890*/  @P0 LDC.64 R2, c[0x0][0x9c8] ;  /* 0x00027200ff020b82 */ /* 0x002e620000000a00 */
[----:B------:R-:W-:-:S07]  /*d8a0*/  @P0 SHF.R.S32.HI R13, RZ, 0x1f, R17 ;  /* 0x0000001fff0d0819 */ /* 0x000fce0000011411 */
[----:B------:R-:W2:Y:S01]  /*d8b0*/  @P0 LDC.64 R10, c[0x0][0x9d0] ;  /* 0x00027400ff0a0b82 */ /* 0x000ea20000000a00 */
[----:B-1----:R-:W-:-:S04]  /*d8c0*/  @P0 IMAD R0, R2, UR37, RZ ;  /* 0x0000002502000c24 */ /* 0x002fc8000f8e02ff */
[----:B------:R-:W-:Y:S02]  /*d8d0*/  @P0 IMAD R7, R3, UR36, R0 ;  /* 0x0000002403070c24 */ /* 0x000fe4000f8e0200 */
[----:B------:R-:W-:-:S04]  /*d8e0*/  @P0 IMAD.WIDE.U32 R2, R2, UR36, RZ ;  /* 0x0000002402020c25 */ /* 0x000fc8000f8e00ff */
[-C--:B--2---:R-:W-:Y:S02]  /*d8f0*/  @P0 IMAD R0, R13, R10.reuse, RZ ;  /* 0x0000000a0d000224 */ /* 0x084fe400078e02ff */
        /* <DEDUP_REMOVED lines=11> */
[----:B------:R-:W-:Y:S01]  /*d9b0*/  UMOV UR6, UR4 ;  /* 0x0000000400067c82 */ /* 0x000fe20008000000 */
[----:B------:R-:W-:Y:S01]  /*d9c0*/  UMOV UR7, 0xc0000010 ;  /* 0xc000001000077882 */ /* 0x000fe20000000000 */
[----:B------:R-:W-:Y:S01]  /*d9d0*/  UIADD3 UR4, UR54, 0x480, URZ ;  /* 0x0000048036047890 */ /* 0x000fe2000fffe03f */
[----:B------:R-:W-:Y:S02]  /*d9e0*/  WARPGROUP.DEPBAR.LE gsb0, 0x0 ;  /* 0x00008000000079c5 */ /* 0x000fe40000010000 */
[----:B------:R-:W-:-:S14]  /*d9f0*/  WARPGROUP.ARRIVE ;  /* 0x00000000000079c5 */ /* 0x000fdc0000000000 */
[----:B------:R-:W-:Y:S01]  /*da00*/  QGMMA.64x192x32.F32.E4M3.E4M3 R24, R208, gdesc[UR4], R24, gsb0 ;  /* 0x02e00004d0187df3 */ /* 0x000fe20008000818 */
[----:B------:R-:W-:Y:S01]  /*da10*/  UMOV UR6, UR4 ;  /* 0x0000000400067c82 */ /* 0x000fe20008000000 */
[----:B------:R-:W-:Y:S01]  /*da20*/  UMOV UR7, 0xc0000010 ;  /* 0xc000001000077882 */ /* 0x000fe20000000000 */
[----:B------:R-:W-:Y:S01]  /*da30*/  UIADD3 UR54, UR54, 0x600, URZ ;  /* 0x0000060036367890 */ /* 0x000fe2000fffe03f */
[----:B------:R-:W-:Y:S01]  /*da40*/  UMOV UR55, 0xc0000010 ;  /* 0xc000001000377882 */ /* 0x000fe20000000000 */
[----:B------:R-:W3:Y:S04]  /*da50*/  SHFL.BFLY PT, R7, R6, 0x2, 0x1f ;  /* 0x0c401f0006077f89 */ /* 0x000ee800000e0000 */
[----:B------:R-:W4:Y:S01]  /*da60*/  SHFL.BFLY PT, R2, R5, 0x2, 0x1f ;  /* 0x0c401f0005027f89 */ /* 0x000f2200000e0000 */
[----:B------:R-:W-:-:S02]  /*da70*/  WARPGROUP.DEPBAR.LE gsb0, 0x0 ;  /* 0x00008000000079c5 */ /* 0x000fc40000010000 */
[----:B------:R-:W-:-:S08]  /*da80*/  WARPGROUP.ARRIVE ;  /* 0x00000000000079c5 */ /* 0x000fd00000000000 */
[----:B------:R-:W-:Y:S01]  /*da90*/  QGMMA.64x192x32.F32.E4M3.E4M3 R24, R204, gdesc[UR4], R24, gsb0 ;  /* 0x02e00004cc187df3 */ /* 0x000fe20008000818 */
[----:B---3--:R-:W-:Y:S01]  /*daa0*/  FADD.FTZ R7, R7, R6 ;  /* 0x0000000607077221 */ /* 0x008fe20000010000 */
[----:B----4-:R-:W-:-:S04]  /*dab0*/  FADD.FTZ R2, R2, R5 ;  /* 0x0000000502027221 */ /* 0x010fc80000010000 */
[----:B------:R-:W3:Y:S04]  /*dac0*/  SHFL.BFLY PT, R0, R7, 0x1, 0x1f ;  /* 0x0c201f0007007f89 */ /* 0x000ee800000e0000 */
[----:B-1----:R-:W1:Y:S01]  /*dad0*/  SHFL.BFLY PT, R9, R2, 0x1, 0x1f ;  /* 0x0c201f0002097f89 */ /* 0x002e6200000e0000 */
[----:B0-----:R-:W-:Y:S02]  /*dae0*/  IMAD.MOV.U32 R4, RZ, RZ, RZ ;  /* 0x000000ffff047224 */ /* 0x001fe400078e00ff */
[----:B---3--:R-:W-:Y:S01]  /*daf0*/  FADD.FTZ R10, R7, R0 ;  /* 0x00000000070a7221 */ /* 0x008fe20000010000 */
        /* <DEDUP_REMOVED lines=20> */
[-C--:B--2---:R-:W-:Y:S01]  /*dc40*/  FMUL.FTZ R4, R4, R3.reuse ;  /* 0x0000000304047220 */ /* 0x084fe20000410000 */
[----:B------:R-:W-:Y:S02]  /*dc50*/  IMAD.MOV.U32 R0, RZ, RZ, -0x800000 ;  /* 0xff800000ff007424 */ /* 0x000fe400078e00ff */
[----:B------:R-:W-:Y:S01]  /*dc60*/  @P2 FFMA.FTZ R2, R5, R120, R6 ;  /* 0x0000007805022223 */ /* 0x000fe20000010006 */
[----:B------:R-:W-:Y:S01]  /*dc70*/  @P3 FFMA.FTZ R0, R14, R122, R7 ;  /* 0x0000007a0e003223 */ /* 0x000fe20000010007 */
[----:B---3--:R-:W-:Y:S01]  /*dc80*/  FMUL.FTZ R8, R8, R3 ;  /* 0x0000000308087220 */ /* 0x008fe20000410000 */
[----:B------:R-:W-:-:S02]  /*dc90*/  WARPGROUP.DEPBAR.LE gsb0, 0x0 ;  /* 0x00008000000079c5 */ /* 0x000fc40000010000 */
[----:B------:R-:W-:Y:S05]  /*dca0*/  @!P1 BRA `(.L_x_5161) ;  /* 0x0000000000049947 */ /* 0x000fea0003800000 */
[----:B------:R-:W-:Y:S01]  /*dcb0*/  BPT.TRAP 0x1 ;  /* 0x000000040000795c */ /* 0x000fe20000300000 */
.L_x_5161:
        /* <DEDUP_REMOVED lines=100> */
.L_x_5128:
[----:B------:R-:W-:Y:S05]  /*e300*/  @P0 BRA `(.L_x_5162) ;  /* 0x0000002c00540947 */ /* 0x000fea0003800000 */
[----:B------:R-:W0:Y:S01]  /*e310*/  S2R R19, SR_TID.X ;  /* 0x0000000000137919 */ /* 0x000e220000002100 */
[----:B------:R-:W-:Y:S01]  /*e320*/  ULDC.64 UR4, c[0x4][0x100] ;  /* 0x0100400000047ab9 */ /* 0x000fe20000000a00 */
[----:B------:R-:W-:Y:S01]  /*e330*/  ULDC.64 UR6, c[0x0][0xb38] ;  /* 0x0002ce0000067ab9 */ /* 0x000fe20000000a00 */
[----:B------:R-:W1:Y:S01]  /*e340*/  LDC R127, c[0x0][0xbe8] ;  /* 0x0002fa00ff7f7b82 */ /* 0x000e620000000800 */
        /* <DEDUP_REMOVED lines=10> */
[----:B-1----:R-:W-:Y:S01]  /*e3f0*/  ISETP.NE.AND P2, PT, R127, 0x1, PT ;  /* 0x000000017f00780c */ /* 0x002fe20003f45270 */
[----:B------:R-:W-:Y:S01]  /*e400*/  BSSY B0, `(.L_x_5163) ;  /* 0x000021b000007945 */ /* 0x000fe20003800000 */
        /* <DEDUP_REMOVED lines=14> */
[----:B------:R-:W-:Y:S02]  /*e4f0*/  SEL R140, R38, R39, P0 ;  /* 0x00000027268c7207 */ /* 0x000fe40000000000 */
[----:B------:R-:W-:Y:S02]  /*e500*/  SEL R60, R39, R38, P0 ;  /* 0x00000026273c7207 */ /* 0x000fe40000000000 */
[----:B------:R-:W-:Y:S02]  /*e510*/  LEA.HI R39, R7, R76, RZ, 0x2 ;  /* 0x0000004c07277211 */ /* 0x000fe400078f10ff */
[----:B------:R-:W-:Y:S02]  /*e520*/  SEL R138, R21, R50, P0 ;  /* 0x00000032158a7207 */ /* 0x000fe40000000000 */
[----:B------:R-:W-:Y:S02]  /*e530*/  SEL R46, R50, R21, P0 ;  /* 0x00000015322e7207 */ /* 0x000fe40000000000 */
[----:B------:R-:W-:-:S02]  /*e540*/  SHF.R.S32.HI R6, RZ, 0x7, R5 ;  /* 0x00000007ff067819 */ /* 0x000fc40000011405 */
[----:B------:R-:W-:Y:S02]  /*e550*/  LEA.HI R23, R4, R19, RZ, 0x2 ;  /* 0x0000001304177211 */ /* 0x000fe400078f10ff */
[--C-:B------:R-:W-:Y:S02]  /*e560*/  SHF.R.S32.HI R21, RZ, 0x2, R39.reuse ;  /* 0x00000002ff157819 */ /* 0x100fe40000011427 */
[----:B------:R-:W-:Y:S02]  /*e570*/  SHF.R.S32.HI R38, RZ, 0x1f, R39 ;  /* 0x0000001fff267819 */ /* 0x000fe40000011427 */
[----:B------:R-:W-:Y:S02]  /*e580*/  SEL R136, R61, R52, P0 ;  /* 0x000000343d887207 */ /* 0x000fe40000000000 */
[----:B------:R-:W-:Y:S02]  /*e590*/  SEL R61, R52, R61, P0 ;  /* 0x0000003d343d7207 */ /* 0x000fe40000000000 */
[----:B------:R-:W-:-:S02]  /*e5a0*/  LEA.HI R4, R5, R6, RZ, 0x1 ;  /* 0x0000000605047211 */ /* 0x000fc400078f08ff */
[----:B------:R-:W-:Y:S02]  /*e5b0*/  LOP3.LUT R52, R23, 0xfffffffc, RZ, 0xc0, !PT ;  /* 0xfffffffc17347812 */ /* 0x000fe400078ec0ff */
[----:B------:R-:W-:Y:S02]  /*e5c0*/  LEA.HI R38, R38, R21, RZ, 0x3 ;  /* 0x0000001526267211 */ /* 0x000fe400078f18ff */
[----:B------:R-:W-:Y:S02]  /*e5d0*/  SEL R22, R13, R12, P0 ;  /* 0x0000000c0d167207 */ /* 0x000fe40000000000 */
[----:B------:R-:W-:Y:S02]  /*e5e0*/  SEL R13, R12, R13, P0 ;  /* 0x0000000d0c0d7207 */ /* 0x000fe40000000000 */
[----:B------:R-:W-:Y:S02]  /*e5f0*/  SEL R36, R14, R41, P0 ;  /* 0x000000290e247207 */ /* 0x000fe40000000000 */
[----:B------:R-:W-:Y:S01]  /*e600*/  SEL R12, R41, R14, P0 ;  /* 0x0000000e290c7207 */ /* 0x000fe20000000000 */
[----:B------:R-:W-:Y:S01]  /*e610*/  IMAD.IADD R41, R19, 0x1, -R52 ;  /* 0x0000000113297824 */ /* 0x000fe200078e0a34 */
[----:B------:R-:W-:-:S02]  /*e620*/  LOP3.LUT R4, R4, 0x3fffffe, RZ, 0xc0, !PT ;  /* 0x03fffffe04047812 */ /* 0x000fc400078ec0ff */
[----:B------:R-:W-:Y:S02]  /*e630*/  LOP3.LUT R38, R38, 0xfffffff8, RZ, 0xc0, !PT ;  /* 0xfffffff826267812 */ /* 0x000fe400078ec0ff */
[----:B------:R-:W-:Y:S01]  /*e640*/  SHF.R.S32.HI R52, RZ, 0x1f, R17 ;  /* 0x0000001fff347819 */ /* 0x000fe20000011411 */
[----:B------:R-:W-:Y:S01]  /*e650*/  IMAD.IADD R19, R6, 0x1, -R4 ;  /* 0x0000000106137824 */ /* 0x000fe200078e0a04 */
[----:B------:R-:W-:Y:S01]  /*e660*/  SEL R8, R9, R10, P0 ;  /* 0x0000000a09087207 */ /* 0x000fe20000000000 */
[----:B------:R-:W-:Y:S01]  /*e670*/  IMAD.IADD R4, R21, 0x1, -R38 ;  /* 0x0000000115047824 */ /* 0x000fe200078e0a26 */
[----:B------:R-:W-:Y:S01]  /*e680*/  SEL R9, R10, R9, P0 ;  /* 0x000000090a097207 */ /* 0x000fe20000000000 */
[----:B------:R-:W-:Y:S01]  /*e690*/  IMAD R38, R52, UR4, RZ ;  /* 0x0000000434267c24 */ /* 0x000fe2000f8e02ff */
[----:B------:R-:W-:Y:S01]  /*e6a0*/  SEL R16, R32, R33, P0 ;  /* 0x0000002120107207 */ /* 0x000fe20000000000 */
[----:B------:R-:W-:Y:S01]  /*e6b0*/  IMAD R52, R52, UR6, RZ ;  /* 0x0000000634347c24 */ /* 0x000fe2000f8e02ff */
[----:B------:R-:W-:Y:S01]  /*e6c0*/  SEL R10, R33, R32, P0 ;  /* 0x00000020210a7207 */ /* 0x000fe20000000000 */
[C---:B------:R-:W-:Y:S01]  /*e6d0*/  IMAD R21, R17.reuse, UR5, R38 ;  /* 0x0000000511157c24 */ /* 0x040fe2000f8e0226 */
[----:B------:R-:W-:Y:S01]  /*e6e0*/  SEL R160, R84, R85, P0 ;  /* 0x0000005554a07207 */ /* 0x000fe20000000000 */
[----:B------:R-:W-:Y:S01]  /*e6f0*/  IMAD R23, R17, UR7, R52 ;  /* 0x0000000711177c24 */ /* 0x000fe2000f8e0234 */
[----:B------:R-:W-:-:S02]  /*e700*/  SEL R32, R85, R84, P0 ;  /* 0x0000005455207207 */ /* 0x000fc40000000000 */
[----:B------:R-:W-:Y:S02]  /*e710*/  LEA.HI R51, R41, R41, RZ, 0x1 ;  /* 0x0000002929337211 */ /* 0x000fe400078f08ff */
[----:B------:R-:W-:Y:S02]  /*e720*/  SEL R84, R54, R55, P0 ;  /* 0x0000003736547207 */ /* 0x000fe40000000000 */
[----:B------:R-:W-:Y:S02]  /*e730*/  SEL R50, R37, R58, P0 ;  /* 0x0000003a25327207 */ /* 0x000fe40000000000 */
[----:B------:R-:W-:Y:S02]  /*e740*/  SEL R103, R58, R37, P0 ;  /* 0x000000253a677207 */ /* 0x000fe40000000000 */
[----:B------:R-:W0:Y:S01]  /*e750*/  S2R R37, SR_CTAID.X ;  /* 0x0000000000257919 */ /* 0x000e220000002500 */
        /* <DEDUP_REMOVED lines=39> */
[----:B------:R-:W-:Y:S01]  /*e9d0*/  SHF.R.S32.HI R5, RZ, 0x5, R7 ;  /* 0x00000005ff057819 */ /* 0x000fe20000011407 */
[----:B------:R-:W-:Y:S01]  /*e9e0*/  IMAD.WIDE.U32 R6, R17, UR4, RZ ;  /* 0x0000000411067c25 */ /* 0x000fe2000f8e00ff */
[----:B------:R-:W-:Y:S01]  /*e9f0*/  SEL R126, R86, R87, P0 ;  /* 0x00000057567e7207 */ /* 0x000fe20000000000 */
[----:B------:R-:W1:Y:S01]  /*ea00*/  S2UR UR4, SR_CTAID.Y ;  /* 0x00000000000479c3 */ /* 0x000e620000002600 */
[----:B------:R-:W-:Y:S01]  /*ea10*/  SEL R73, R87, R86, P0 ;  /* 0x0000005657497207 */ /* 0x000fe20000000000 */
[----:B------:R-:W-:Y:S01]  /*ea20*/  IMAD R38, R5, 0x10, R4 ;  /* 0x0000001005267824 */ /* 0x000fe200078e0204 */
[----:B------:R-:W-:Y:S01]  /*ea30*/  LOP3.LUT R39, R39, 0x7ffffffc, RZ, 0xc0, !PT ;  /* 0x7ffffffc27277812 */ /* 0x000fe200078ec0ff */
[----:B------:R-:W-:Y:S01]  /*ea40*/  IMAD.WIDE.U32 R4, R17, UR6, RZ ;  /* 0x0000000611047c25 */ /* 0x000fe2000f8e00ff */
[----:B------:R-:W-:Y:S01]  /*ea50*/  SEL R170, R53, R44, P0 ;  /* 0x0000002c35aa7207 */ /* 0x000fe20000000000 */
[----:B------:R-:W-:Y:S01]  /*ea60*/  ULDC.64 UR6, c[0x0][0xb48] ;  /* 0x0002d20000067ab9 */ /* 0x000fe20000000a00 */
[----:B------:R-:W-:Y:S01]  /*ea70*/  SEL R18, R44, R53, P0 ;  /* 0x000000352c127207 */ /* 0x000fe20000000000 */
[----:B------:R-:W-:Y:S01]  /*ea80*/  IMAD R19, R19, 0x40, R38 ;  /* 0x0000004013137824 */ /* 0x000fe200078e0226 */
[----:B------:R-:W-:Y:S01]  /*ea90*/  SEL R86, R90, R91, P0 ;  /* 0x0000005b5a567207 */ /* 0x000fe20000000000 */
[----:B------:R-:W-:Y:S01]  /*eaa0*/  IMAD.IADD R7, R7, 0x1, R21 ;  /* 0x0000000107077824 */ /* 0x000fe200078e0215 */
[----:B------:R-:W-:Y:S01]  /*eab0*/  SEL R148, R108, R109, P0 ;  /* 0x0000006d6c947207 */ /* 0x000fe20000000000 */
[----:B------:R-:W-:Y:S01]  /*eac0*/  IMAD R52, R52, 0x8, R19 ;  /* 0x0000000834347824 */ /* 0x000fe200078e0213 */
[----:B------:R-:W-:Y:S01]  /*ead0*/  SEL R44, R109, R108, P0 ;  /* 0x0000006c6d2c7207 */ /* 0x000fe20000000000 */
[----:B------:R-:W-:Y:S01]  /*eae0*/  IMAD.IADD R5, R5, 0x1, R23 ;  /* 0x0000000105057824 */ /* 0x000fe200078e0217 */
[----:B------:R-:W-:Y:S01]  /*eaf0*/  SEL R132, R70, R71, P0 ;  /* 0x0000004746847207 */ /* 0x000fe20000000000 */
[----:B0-----:R-:W-:Y:S01]  /*eb00*/  IMAD R100, R37, 0x80, R19 ;  /* 0x0000008025647824 */ /* 0x001fe200078e0213 */
[----:B------:R-:W-:Y:S01]  /*eb10*/  SEL R108, R71, R70, P0 ;  /* 0x00000046476c7207 */ /* 0x000fe20000000000 */
[----:B------:R-:W-:Y:S01]  /*eb20*/  IMAD R52, R37, 0x80, R52 ;  /* 0x0000008025347824 */ /* 0x000fe200078e0234 */
[----:B------:R-:W-:-:S02]  /*eb30*/  SEL R34, R93, R92, P0 ;  /* 0x0000005c5d227207 */ /* 0x000fc40000000000 */
[----:B------:R-:W-:Y:S02]  /*eb40*/  SEL R124, R82, R83, P0 ;  /* 0x00000053527c7207 */ /* 0x000fe40000000000 */
[----:B------:R-:W-:Y:S02]  /*eb50*/  SEL R70, R83, R82, P0 ;  /* 0x0000005253467207 */ /* 0x000fe40000000000 */
[C---:B------:R-:W-:Y:S01]  /*eb60*/  LOP3.LUT P1, RZ, R76.reuse, 0x3, RZ, 0xc0, !PT ;  /* 0x000000034cff7812 */ /* 0x040fe2000782c0ff */
        /* <DEDUP_REMOVED lines=25> */
[----:B0-----:R-:W-:-:S03]  /*ed00*/  LOP3.LUT R84, R3, 0x2, RZ, 0x3c, !PT ;  /* 0x0000000203547812 */ /* 0x001fc600078e3cff */
        /* <DEDUP_REMOVED lines=10> */
[----:B------:R-:W-:Y:S04]  /*edb0*/  SHFL.IDX PT, R82, R16, R3, 0x1c1f ;  /* 0x001c1f0310527589 */ /* 0x000fe800000e0000 */
[----:B------:R-:W-:Y:S01]  /*edc0*/  SHFL.IDX PT, R83, R10, R84, 0x1c1f ;  /* 0x001c1f540a537589 */ /* 0x000fe200000e0000 */
[----:B0-----:R-:W-:-:S03]  /*edd0*/  SEL R75, R62, R11, P0 ;  /* 0x0000000b3e4b7207 */ /* 0x001fc60000000000 */
[----:B------:R-:W-:Y:S04]  /*ede0*/  SHFL.IDX PT, R39, R86, R3, 0x1c1f ;  /* 0x001c1f0356277589 */ /* 0x000fe800000e0000 */
[----:B------:R-:W0:Y:S04]  /*edf0*/  SHFL.IDX PT, R86, R13, R84, 0x1c1f ;  /* 0x001c1f540d567589 */ /* 0x000e2800000e0000 */
[----:B------:R-:W-:Y:S04]  /*ee00*/  SHFL.IDX PT, R109, R164, R3, 0x1c1f ;  /* 0x001c1f03a46d7589 */ /* 0x000fe800000e0000 */
[----:B------:R-:W-:Y:S04]  /*ee10*/  SHFL.IDX PT, R30, R30, R84, 0x1c1f ;  /* 0x001c1f541e1e7589 */ /* 0x000fe800000e0000 */
[----:B------:R-:W-:Y:S04]  /*ee20*/  SHFL.IDX PT, R117, R152, R3, 0x1c1f ;  /* 0x001c1f0398757589 */ /* 0x000fe800000e0000 */
[----:B------:R-:W2:Y:S04]  /*ee30*/  SHFL.IDX PT, R10, R42, R84, 0x1c1f ;  /* 0x001c1f542a0a7589 */ /* 0x000ea800000e0000 */
[----:B------:R-:W-:Y:S04]  /*ee40*/  SHFL.IDX PT, R114, R158, R3, 0x1c1f ;  /* 0x001c1f039e727589 */ /* 0x000fe800000e0000 */
[----:B------:R-:W-:Y:S01]  /*ee50*/  SHFL.IDX PT, R115, R156, R3, 0x1c1f ;  /* 0x001c1f039c737589 */ /* 0x000fe200000e0000 */
[----:B0-----:R-:W-:-:S03]  /*ee60*/  SEL R79, R63, R86, P0 ;  /* 0x000000563f4f7207 */ /* 0x001fc60000000000 */
[----:B------:R-:W-:Y:S04]  /*ee70*/  SHFL.IDX PT, R29, R29, R84, 0x1c1f ;  /* 0x001c1f541d1d7589 */ /* 0x000fe800000e0000 */
[----:B------:R-:W-:Y:S04]  /*ee80*/  SHFL.IDX PT, R34, R34, R84, 0x1c1f ;  /* 0x001c1f5422227589 */ /* 0x000fe800000e0000 */
        /* <DEDUP_REMOVED lines=35> */
[----:B------:R-:W2:Y:S04]  /*f0c0*/  SHFL.IDX PT, R12, R12, R84, 0x1c1f ;  /* 0x001c1f540c0c7589 */ /* 0x000ea800000e0000 */
[----:B------:R-:W-:Y:S01]  /*f0d0*/  SHFL.IDX PT, R88, R15, R84, 0x1c1f ;  /* 0x001c1f540f587589 */ /* 0x000fe200000e0000 */
[----:B0-----:R-:W-:-:S02]  /*f0e0*/  SEL R3, R74, R9, P0 ;  /* 0x000000094a037207 */ /* 0x001fc40000000000 */
[----:B------:R-:W-:Y:S01]  /*f0f0*/  SEL R9, R9, R74, P0 ;  /* 0x0000004a09097207 */ /* 0x000fe20000000000 */
[----:B------:R-:W-:Y:S01]  /*f100*/  SHFL.IDX PT, R93, R14, R84, 0x1c1f ;  /* 0x001c1f540e5d7589 */ /* 0x000fe200000e0000 */
[----:B------:R-:W-:Y:S02]  /*f110*/  SEL R74, R80, R81, P0 ;  /* 0x00000051504a7207 */ /* 0x000fe40000000000 */
[----:B------:R-:W-:Y:S01]  /*f120*/  SEL R80, R81, R80, P0 ;  /* 0x0000005051507207 */ /* 0x000fe20000000000 */
[----:B------:R-:W0:Y:S01]  /*f130*/  SHFL.IDX PT, R31, R31, R84, 0x1c1f ;  /* 0x001c1f541f1f7589 */ /* 0x000e2200000e0000 */
[----:B------:R-:W-:Y:S02]  /*f140*/  SEL R81, R11, R62, P0 ;  /* 0x0000003e0b517207 */ /* 0x000fe40000000000 */
[----:B------:R-:W-:Y:S01]  /*f150*/  SEL R62, R112, R111, P0 ;  /* 0x0000006f703e7207 */ /* 0x000fe20000000000 */
[----:B------:R3:W-:Y:S01]  /*f160*/  SHFL.IDX PT, R124, R47, R84, 0x1c1f ;  /* 0x001c1f542f7c7589 */ /* 0x0007e200000e0000 */
[----:B------:R-:W-:-:S02]  /*f170*/  SEL R78, R82, R83, P0 ;  /* 0x00000053524e7207 */ /* 0x000fc40000000000 */
[----:B------:R-:W-:Y:S01]  /*f180*/  SEL R82, R83, R82, P0 ;  /* 0x0000005253527207 */ /* 0x000fe20000000000 */
[----:B------:R4:W-:Y:S01]  /*f190*/  SHFL.IDX PT, R128, R60, R84, 0x1c1f ;  /* 0x001c1f543c807589 */ /* 0x0009e200000e0000 */
[----:B------:R-:W-:Y:S02]  /*f1a0*/  SEL R83, R86, R63, P0 ;  /* 0x0000003f56537207 */ /* 0x000fe40000000000 */
[----:B------:R-:W-:Y:S01]  /*f1b0*/  SEL R63, R30, R109, P0 ;  /* 0x0000006d1e3f7207 */ /* 0x000fe20000000000 */
[----:B------:R5:W-:Y:S01]  /*f1c0*/  SHFL.IDX PT, R125, R49, R84, 0x1c1f ;  /* 0x001c1f54317d7589 */ /* 0x000be200000e0000 */
[----:B--2---:R-:W-:Y:S02]  /*f1d0*/  SEL R86, R87, R12, P0 ;  /* 0x0000000c57567207 */ /* 0x004fe40000000000 */
[----:B---3--:R-:W-:Y:S01]  /*f1e0*/  SEL R47, R32, R113, P0 ;  /* 0x00000071202f7207 */ /* 0x008fe20000000000 */
[----:B------:R2:W3:Y:S01]  /*f1f0*/  SHFL.IDX PT, R14, R44, R84, 0x1c1f ;  /* 0x001c1f542c0e7589 */ /* 0x0004e200000e0000 */
[----:B----4-:R-:W-:-:S03]  /*f200*/  SEL R60, R111, R112, P0 ;  /* 0x000000706f3c7207 */ /* 0x010fc60000000000 */
[----:B------:R4:W-:Y:S01]  /*f210*/  SHFL.IDX PT, R15, R45, R84, 0x1c1f ;  /* 0x001c1f542d0f7589 */ /* 0x0009e200000e0000 */
[----:B------:R-:W1:Y:S01]  /*f220*/  @P2 LDC R111, c[0x0][0xbf0] ;  /* 0x0002fc00ff6f2b82 */ /* 0x000e620000000800 */
[----:B-----5:R-:W-:Y:S02]  /*f230*/  SEL R49, R113, R32, P0 ;  /* 0x0000002071317207 */ /* 0x020fe40000000000 */
[----:B------:R-:W5:Y:S01]  /*f240*/  SHFL.IDX PT, R91, R24, R84, 0x1c1f ;  /* 0x001c1f54185b7589 */ /* 0x000f6200000e0000 */
[----:B0-----:R-:W-:Y:S02]  /*f250*/  SEL R42, R116, R31, P0 ;  /* 0x0000001f742a7207 */ /* 0x001fe40000000000 */
[----:B--2---:R-:W-:Y:S01]  /*f260*/  SEL R44, R31, R116, P0 ;  /* 0x000000741f2c7207 */ /* 0x004fe20000000000 */
[----:B------:R-:W0:Y:S01]  /*f270*/  SHFL.IDX PT, R18, R18, R84, 0x1c1f ;  /* 0x001c1f5412127589 */ /* 0x000e2200000e0000 */
[----:B------:R-:W2:Y:S01]  /*f280*/  LDC.64 R112, c[0x0][0xbd8] ;  /* 0x0002f600ff707b82 */ /* 0x000ea20000000a00 */
[----:B----4-:R-:W-:-:S02]  /*f290*/  SEL R45, R34, R115, P0 ;  /* 0x00000073222d7207 */ /* 0x010fc40000000000 */
[----:B------:R-:W-:Y:S04]  /*f2a0*/  SHFL.IDX PT, R97, R26, R84, 0x1c1f ;  /* 0x001c1f541a617589 */ /* 0x000fe800000e0000 */
[----:B------:R4:W0:Y:S01]  /*f2b0*/  SHFL.IDX PT, R13, R43, R84, 0x1c1f ;  /* 0x001c1f542b0d7589 */ /* 0x00082200000e0000 */
[----:B------:R-:W1:Y:S03]  /*f2c0*/  @P2 LDC R116, c[0x0][0xbf0] ;  /* 0x0002fc00ff742b82 */ /* 0x000e660000000800 */
[----:B------:R5:W2:Y:S01]  /*f2d0*/  SHFL.IDX PT, R110, R25, R84, 0x1c1f ;  /* 0x001c1f54196e7589 */ /* 0x000aa200000e0000 */
[----:B---3--:R-:W-:-:S03]  /*f2e0*/  SEL R31, R14, R119, P0 ;  /* 0x000000770e1f7207 */ /* 0x008fc60000000000 */
[----:B------:R3:W2:Y:S01]  /*f2f0*/  SHFL.IDX PT, R126, R48, R84, 0x1c1f ;  /* 0x001c1f54307e7589 */ /* 0x0006a200000e0000 */
[----:B----4-:R-:W-:-:S03]  /*f300*/  SEL R43, R115, R34, P0 ;  /* 0x00000022732b7207 */ /* 0x010fc60000000000 */
[----:B------:R-:W-:Y:S01]  /*f310*/  SHFL.IDX PT, R28, R28, R84, 0x1c1f ;  /* 0x001c1f541c1c7589 */ /* 0x000fe200000e0000 */
[----:B-----5:R-:W-:Y:S02]  /*f320*/  SEL R89, R90, R91, P0 ;  /* 0x0000005b5a597207 */ /* 0x020fe40000000000 */
[----:B------:R-:W-:Y:S01]  /*f330*/  SEL R25, R117, R10, P0 ;  /* 0x0000000a75197207 */ /* 0x000fe20000000000 */
[----:B------:R4:W-:Y:S01]  /*f340*/  SHFL.IDX PT, R130, R61, R84, 0x1c1f ;  /* 0x001c1f543d827589 */ /* 0x0009e200000e0000 */
[----:B------:R-:W1:Y:S01]  /*f350*/  LDC R117, c[0x0][0xc50] ;  /* 0x00031400ff757b82 */ /* 0x000e620000000800 */
[----:B---3--:R-:W-:Y:S02]  /*f360*/  SEL R48, R114, R29, P0 ;  /* 0x0000001d72307207 */ /* 0x008fe40000000000 */
[----:B------:R3:W5:Y:S01]  /*f370*/  SHFL.IDX PT, R123, R46, R84, 0x1c1f ;  /* 0x001c1f542e7b7589 */ /* 0x00076200000e0000 */
[----:B------:R-:W-:Y:S02]  /*f380*/  SEL R10, R106, R15, P0 ;  /* 0x0000000f6a0a7207 */ /* 0x000fe40000000000 */
[----:B0-----:R-:W-:Y:S01]  /*f390*/  SEL R94, R95, R18, P0 ;  /* 0x000000125f5e7207 */ /* 0x001fe20000000000 */
[----:B------:R-:W0:Y:S01]  /*f3a0*/  SHFL.IDX PT, R33, R33, R84, 0x1c1f ;  /* 0x001c1f5421217589 */ /* 0x000e2200000e0000 */
[----:B------:R-:W-:-:S02]  /*f3b0*/  SEL R32, R122, R13, P0 ;  /* 0x0000000d7a207207 */ /* 0x000fc40000000000 */
[----:B----4-:R-:W-:Y:S01]  /*f3c0*/  SEL R61, R109, R30, P0 ;  /* 0x0000001e6d3d7207 */ /* 0x010fe20000000000 */
[----:B------:R-:W4:Y:S01]  /*f3d0*/  SHFL.IDX PT, R35, R35, R84, 0x1c1f ;  /* 0x001c1f5423237589 */ /* 0x000f2200000e0000 */
[----:B------:R-:W1:Y:S01]  /*f3e0*/  @P2 LDC R109, c[0x0][0xbec] ;  /* 0x0002fb00ff6d2b82 */ /* 0x000e620000000800 */
[----:B---3--:R-:W-:Y:S02]  /*f3f0*/  SEL R46, R29, R114, P0 ;  /* 0x000000721d2e7207 */ /* 0x008fe40000000000 */
[----:B------:R-:W-:Y:S01]  /*f400*/  SHFL.IDX PT, R104, R104, R84, 0x1c1f ;  /* 0x001c1f5468687589 */ /* 0x000fe200000e0000 */
[----:B------:R-:W-:Y:S02]  /*f410*/  SEL R29, R119, R14, P0 ;  /* 0x0000000e771d7207 */ /* 0x000fe40000000000 */
[----:B------:R-:W-:Y:S01]  /*f420*/  SEL R34, R13, R122, P0 ;  /* 0x0000007a0d227207 */ /* 0x000fe20000000000 */
[----:B------:R-:W3:Y:S01]  /*f430*/  SHFL.IDX PT, R103, R103, R84, 0x1c1f ;  /* 0x001c1f5467677589 */ /* 0x000ee200000e0000 */
[----:B------:R-:W3:Y:S01]  /*f440*/  LDC.64 R114, c[0x0][0xb40] ;  /* 0x0002d000ff727b82 */ /* 0x000ee20000000a00 */
[----:B--2---:R-:W-:-:S02]  /*f450*/  SEL R98, R99, R110, P0 ;  /* 0x0000006e63627207 */ /* 0x004fc40000000000 */
[----:B------:R-:W-:Y:S01]  /*f460*/  SHFL.IDX PT, R55, R55, R84, 0x1c1f ;  /* 0x001c1f5437377589 */ /* 0x000fe200000e0000 */
[----:B------:R-:W-:Y:S02]  /*f470*/  SEL R11, R105, R126, P0 ;  /* 0x0000007e690b7207 */ /* 0x000fe40000000000 */
[----:B------:R-:W-:Y:S01]  /*f480*/  SEL R13, R126, R105, P0 ;  /* 0x000000697e0d7207 */ /* 0x000fe20000000000 */
[----:B------:R-:W2:Y:S01]  /*f490*/  SHFL.IDX PT, R57, R57, R84, 0x1c1f ;  /* 0x001c1f5439397589 */ /* 0x000ea200000e0000 */
[----:B------:R-:W2:Y:S01]  /*f4a0*/  @P2 LDC R119, c[0x0][0xbec] ;  /* 0x0002fb00ff772b82 */ /* 0x000ea20000000800 */
[----:B-----5:R-:W-:Y:S02]  /*f4b0*/  SEL R14, R102, R123, P0 ;  /* 0x0000007b660e7207 */ /* 0x020fe40000000000 */
[----:B------:R-:W-:Y:S01]  /*f4c0*/  SHFL.IDX PT, R108, R108, R84, 0x1c1f ;  /* 0x001c1f546c6c7589 */ /* 0x000fe200000e0000 */
[----:B0-----:R-:W-:Y:S02]  /*f4d0*/  SEL R24, R118, R33, P0 ;  /* 0x0000002176187207 */ /* 0x001fe40000000000 */
[----:B------:R-:W-:Y:S01]  /*f4e0*/  SEL R26, R33, R118, P0 ;  /* 0x00000076211a7207 */ /* 0x000fe20000000000 */
[----:B------:R-:W0:Y:S01]  /*f4f0*/  SHFL.IDX PT, R101, R101, R84, 0x1c1f ;  /* 0x001c1f5465657589 */ /* 0x000e2200000e0000 */
[----:B----4-:R-:W-:-:S02]  /*f500*/  SEL R30, R35, R120, P0 ;  /* 0x00000078231e7207 */ /* 0x010fc40000000000 */
[----:B------:R-:W-:Y:S01]  /*f510*/  SEL R33, R121, R124, P0 ;  /* 0x0000007c79217207 */ /* 0x000fe20000000000 */
[----:B------:R-:W-:Y:S04]  /*f520*/  SHFL.IDX PT, R77, R77, R84, 0x1c1f ;  /* 0x001c1f544d4d7589 */ /* 0x000fe800000e0000 */
[----:B------:R-:W-:Y:S01]  /*f530*/  SHFL.IDX PT, R72, R72, R84, 0x1c1f ;  /* 0x001c1f5448487589 */ /* 0x000fe200000e0000 */
[----:B---3--:R-:W-:-:S03]  /*f540*/  IMAD.WIDE.U32 R4, R114, UR36, R4 ;  /* 0x0000002472047c25 */ /* 0x008fc6000f8e0004 */
[----:B------:R-:W-:Y:S04]  /*f550*/  SHFL.IDX PT, R73, R73, R84, 0x1c1f ;  /* 0x001c1f5449497589 */ /* 0x000fe800000e0000 */
[----:B------:R-:W-:Y:S01]  /*f560*/  SHFL.IDX PT, R70, R70, R84, 0x1c1f ;  /* 0x001c1f5446467589 */ /* 0x000fe200000e0000 */
[----:B--2---:R-:W-:-:S03]  /*f570*/  @P2 IMAD.HI.U32 R119, R52, R119, RZ ;  /* 0x0000007734772227 */ /* 0x004fc600078e00ff */
[----:B------:R-:W-:Y:S04]  /*f580*/  SHFL.IDX PT, R71, R71, R84, 0x1c1f ;  /* 0x001c1f5447477589 */ /* 0x000fe800000e0000 */
[----:B------:R-:W-:Y:S04]  /*f590*/  SHFL.IDX PT, R68, R68, R84, 0x1c1f ;  /* 0x001c1f5444447589 */ /* 0x000fe800000e0000 */
[----:B------:R-:W-:Y:S04]  /*f5a0*/  SHFL.IDX PT, R67, R67, R84, 0x1c1f ;  /* 0x001c1f5443437589 */ /* 0x000fe800000e0000 */
[----:B------:R-:W-:Y:S04]  /*f5b0*/  SHFL.IDX PT, R66, R66, R84, 0x1c1f ;  /* 0x001c1f5442427589 */ /* 0x000fe800000e0000 */
[----:B------:R-:W-:Y:S04]  /*f5c0*/  SHFL.IDX PT, R65, R65, R84, 0x1c1f ;  /* 0x001c1f5441417589 */ /* 0x000fe800000e0000 */
[----:B------:R-:W-:Y:S04]  /*f5d0*/  SHFL.IDX PT, R64, R64, R84, 0x1c1f ;  /* 0x001c1f5440407589 */ /* 0x000fe800000e0000 */
[----:B------:R2:W-:Y:S02]  /*f5e0*/  SHFL.IDX PT, R69, R69, R84, 0x1c1f ;  /* 0x001c1f5445457589 */ /* 0x0005e400000e0000 */
[----:B--2---:R-:W-:-:S02]  /*f5f0*/  SEL R84, R12, R87, P0 ;  /* 0x000000570c547207 */ /* 0x004fc40000000000 */
[----:B------:R-:W-:Y:S02]  /*f600*/  SEL R87, R85, R88, P0 ;  /* 0x0000005855577207 */ /* 0x000fe40000000000 */
[----:B------:R-:W-:Y:S02]  /*f610*/  SEL R85, R88, R85, P0 ;  /* 0x0000005558557207 */ /* 0x000fe40000000000 */
[----:B------:R-:W-:Y:S02]  /*f620*/  SEL R88, R92, R93, P0 ;  /* 0x0000005d5c587207 */ /* 0x000fe40000000000 */
[----:B------:R-:W-:Y:S02]  /*f630*/  SEL R92, R93, R92, P0 ;  /* 0x0000005c5d5c7207 */ /* 0x000fe40000000000 */
[----:B------:R-:W-:Y:S01]  /*f640*/  SEL R12, R15, R106, P0 ;  /* 0x0000006a0f0c7207 */ /* 0x000fe20000000000 */
[----:B------:R-:W-:Y:S01]  /*f650*/  IMAD R106, R112, UR37, RZ ;  /* 0x00000025706a7c24 */ /* 0x000fe2000f8e02ff */
[----:B------:R-:W-:-:S02]  /*f660*/  SEL R93, R91, R90, P0 ;  /* 0x0000005a5b5d7207 */ /* 0x000fc40000000000 */
[----:B------:R-:W-:Y:S01]  /*f670*/  SEL R90, R18, R95, P0 ;  /* 0x0000005f125a7207 */ /* 0x000fe20000000000 */
[----:B------:R-:W-:Y:S01]  /*f680*/  IMAD R105, R113, UR36, R106 ;  /* 0x0000002471697c24 */ /* 0x000fe2000f8e026a */
[----:B------:R-:W-:Y:S02]  /*f690*/  SEL R95, R96, R97, P0 ;  /* 0x00000061605f7207 */ /* 0x000fe40000000000 */
[----:B------:R-:W-:Y:S02]  /*f6a0*/  SEL R91, R97, R96, P0 ;  /* 0x00000060615b7207 */ /* 0x000fe40000000000 */
[----:B------:R-:W-:Y:S01]  /*f6b0*/  SEL R96, R110, R99, P0 ;  /* 0x000000636e607207 */ /* 0x000fe20000000000 */
[----:B------:R-:W-:Y:S01]  /*f6c0*/  IMAD R110, R114, UR37, RZ ;  /* 0x00000025726e7c24 */ /* 0x000fe2000f8e02ff */
[----:B------:R-:W-:Y:S02]  /*f6d0*/  SEL R99, R107, R28, P0 ;  /* 0x0000001c6b637207 */ /* 0x000fe40000000000 */
[----:B------:R-:W-:Y:S01]  /*f6e0*/  SEL R97, R28, R107, P0 ;  /* 0x0000006b1c617207 */ /* 0x000fe20000000000 */
[----:B------:R-:W-:Y:S01]  /*f6f0*/  IMAD.WIDE.U32 R106, R112, UR36, R6 ;  /* 0x00000024706a7c25 */ /* 0x000fe2000f8e0006 */
[----:B------:R-:W-:-:S02]  /*f700*/  SEL R18, R123, R102, P0 ;  /* 0x000000667b127207 */ /* 0x000fc40000000000 */
[----:B------:R-:W-:Y:S01]  /*f710*/  SEL R7, R53, R130, P0 ;  /* 0x0000008235077207 */ /* 0x000fe20000000000 */
[----:B------:R-:W-:Y:S01]  /*f720*/  IMAD.MOV R112, RZ, RZ, -R17 ;  /* 0x000000ffff707224 */ /* 0x000fe200078e0a11 */
[----:B------:R-:W-:Y:S01]  /*f730*/  SEL R17, R130, R53, P0 ;  /* 0x0000003582117207 */ /* 0x000fe20000000000 */
[----:B-1----:R-:W-:Y:S01]  /*f740*/  @P2 IMAD.HI.U32 R102, R52, R109, RZ ;  /* 0x0000006d34662227 */ /* 0x002fe200078e00ff */
[----:B------:R-:W-:Y:S02]  /*f750*/  SEL R28, R120, R35, P0 ;  /* 0x00000023781c7207 */ /* 0x000fe40000000000 */
[----:B------:R-:W-:Y:S01]  /*f760*/  SEL R15, R19, R128, P0 ;  /* 0x00000080130f7207 */ /* 0x000fe20000000000 */
[----:B------:R-:W-:Y:S01]  /*f770*/  IMAD R117, R117, R112, UR4 ;  /* 0x0000000475757e24 */ /* 0x000fe2000f8e0270 */
[----:B------:R-:W-:Y:S01]  /*f780*/  ULDC.64 UR4, c[0x0][0xbe0] ;  /* 0x0002f80000047ab9 */ /* 0x000fe20000000a00 */
[----:B------:R-:W-:Y:S01]  /*f790*/  IMAD.IADD R107, R107, 0x1, R105 ;  /* 0x000000016b6b7824 */ /* 0x000fe200078e0269 */
[----:B------:R-:W-:Y:S01]  /*f7a0*/  SEL R6, R16, R125, P0 ;  /* 0x0000007d10067207 */ /* 0x000fe20000000000 */
[----:B------:R-:W-:Y:S01]  /*f7b0*/  IMAD.MOV.U32 R105, RZ, RZ, R52 ;  /* 0x000000ffff697224 */ /* 0x000fe200078e0034 */
[----:B------:R-:W-:Y:S01]  /*f7c0*/  @P2 SHF.R.U32.HI R105, RZ, R111, R102 ;  /* 0x0000006fff692219 */ /* 0x000fe20000011666 */
[----:B------:R-:W-:Y:S01]  /*f7d0*/  IMAD R111, R115, UR36, R110 ;  /* 0x00000024736f7c24 */ /* 0x000fe2000f8e026e */
[----:B------:R-:W-:Y:S01]  /*f7e0*/  SHF.R.S32.HI R53, RZ, 0x1f, R117 ;  /* 0x0000001fff357819 */ /* 0x000fe20000011475 */
[----:B------:R-:W-:Y:S01]  /*f7f0*/  IMAD.MOV.U32 R110, RZ, RZ, R4 ;  /* 0x000000ffff6e7224 */ /* 0x000fe200078e0004 */
[----:B------:R-:W-:Y:S01]  /*f800*/  SEL R35, R124, R121, P0 ;  /* 0x000000797c237207 */ /* 0x000fe20000000000 */
[----:B------:R-:W-:Y:S01]  /*f810*/  IMAD.IADD R111, R5, 0x1, R111 ;  /* 0x00000001056f7824 */ /* 0x000fe200078e026f */
[----:B------:R-:W-:Y:S01]  /*f820*/  SEL R19, R128, R19, P0 ;  /* 0x0000001380137207 */ /* 0x000fe20000000000 */
[----:B------:R-:W-:Y:S01]  /*f830*/  IMAD R5, R53, UR4, RZ ;  /* 0x0000000435057c24 */ /* 0x000fe2000f8e02ff */
[----:B------:R-:W-:Y:S01]  /*f840*/  SEL R16, R125, R16, P0 ;  /* 0x000000107d107207 */ /* 0x000fe20000000000 */
[----:B------:R-:W-:-:S02]  /*f850*/  IMAD R53, R53, UR6, RZ ;  /* 0x0000000635357c24 */ /* 0x000fc4000f8e02ff */
[C---:B------:R-:W-:Y:S02]  /*f860*/  IMAD R112, R117.reuse, UR5, R5 ;  /* 0x0000000575707c24 */ /* 0x040fe4000f8e0205 */
[----:B------:R-:W-:Y:S01]  /*f870*/  IMAD.WIDE.U32 R4, R117, UR4, R106 ;  /* 0x0000000475047c25 */ /* 0x000fe2000f8e006a */
[----:B------:R-:W-:-:S03]  /*f880*/  ULDC.64 UR4, c[0x0][0xb30] ;  /* 0x0002cc0000047ab9 */ /* 0x000fc60000000a00 */
[----:B------:R-:W-:Y:S01]  /*f890*/  IMAD.MOV.U32 R109, RZ, RZ, R52 ;  /* 0x000000ffff6d7224 */ /* 0x000fe200078e0034 */
[----:B------:R-:W-:Y:S01]  /*f8a0*/  @P2 SHF.R.U32.HI R109, RZ, R116, R119 ;  /* 0x00000074ff6d2219 */ /* 0x000fe20000011677 */
[C---:B------:R-:W-:Y:S01]  /*f8b0*/  IMAD R113, R117.reuse, UR7, R53 ;  /* 0x0000000775717c24 */ /* 0x040fe2000f8e0235 */
[----:B------:R-:W-:Y:S01]  /*f8c0*/  SHF.R.S32.HI R53, RZ, 0x1f, R105 ;  /* 0x0000001fff357819 */ /* 0x000fe20000011469 */
[----:B------:R-:W-:Y:S01]  /*f8d0*/  IMAD.WIDE.U32 R106, R117, UR6, R110 ;  /* 0x00000006756a7c25 */ /* 0x000fe2000f8e006e */
[----:B------:R-:W-:Y:S01]  /*f8e0*/  IADD3 R4, P2, R105, R4, RZ ;  /* 0x0000000469047210 */ /* 0x000fe20007f5e0ff */
[----:B------:R-:W-:Y:S01]  /*f8f0*/  ULDC.64 UR6, c[0x0][0xbc8] ;  /* 0x0002f20000067ab9 */ /* 0x000fe20000000a00 */
[----:B------:R-:W-:Y:S01]  /*f900*/  SHF.R.S32.HI R102, RZ, 0x1f, R109 ;  /* 0x0000001fff667819 */ /* 0x000fe2000001146d */
[----:B------:R-:W-:Y:S01]  /*f910*/  IMAD.MOV R105, RZ, RZ, -R105 ;  /* 0x000000ffff697224 */ /* 0x000fe200078e0a69 */
[----:B------:R-:W-:Y:S01]  /*f920*/  IADD3.X R5, R53, R5, R112, P2, !PT ;  /* 0x0000000535057210 */ /* 0x000fe200017fe470 */
[----:B------:R-:W-:-:S02]  /*f930*/  IMAD.MOV R111, RZ, RZ, -R109 ;  /* 0x000000ffff6f7224 */ /* 0x000fc400078e0a6d */
[C-C-:B------:R-:W-:Y:S02]  /*f940*/  IMAD R53, R127.reuse, R105, R52.reuse ;  /* 0x000000697f357224 */ /* 0x140fe400078e0234 */
[----:B------:R-:W-:Y:S02]  /*f950*/  IMAD R102, R102, UR4, RZ ;  /* 0x0000000466667c24 */ /* 0x000fe4000f8e02ff */
[----:B------:R-:W-:Y:S01]  /*f960*/  IMAD R111, R127, R111, R52 ;  /* 0x0000006f7f6f7224 */ /* 0x000fe200078e0234 */
[----:B------:R-:W-:Y:S01]  /*f970*/  SHF.R.S32.HI R52, RZ, 0x1f, R53 ;  /* 0x0000001fff347819 */ /* 0x000fe20000011435 */
[----:B------:R-:W-:Y:S02]  /*f980*/  IMAD.IADD R107, R107, 0x1, R113 ;  /* 0x000000016b6b7824 */ /* 0x000fe400078e0271 */
[C---:B------:R-:W-:Y:S01]  /*f990*/  IMAD R105, R109.reuse, UR5, R102 ;  /* 0x000000056d697c24 */ /* 0x040fe2000f8e0266 */
[----:B------:R-:W-:Y:S01]  /*f9a0*/  SHF.R.S32.HI R102, RZ, 0x1f, R111 ;  /* 0x0000001fff667819 */ /* 0x000fe2000001146f */
[----:B------:R-:W-:Y:S01]  /*f9b0*/  IMAD.WIDE.U32 R106, R109, UR4, R106 ;  /* 0x000000046d6a7c25 */ /* 0x000fe2000f8e006a */
[----:B------:R-:W1:Y:S01]  /*f9c0*/  S2UR UR5, SR_CgaCtaId ;  /* 0x00000000000579c3 */ /* 0x000e620000008800 */
[----:B------:R-:W-:-:S02]  /*f9d0*/  UMOV UR4, 0x400 ;  /* 0x0000040000047882 */ /* 0x000fc40000000000 */
[----:B------:R-:W-:Y:S02]  /*f9e0*/  IMAD R52, R52, UR6, RZ ;  /* 0x0000000634347c24 */ /* 0x000fe4000f8e02ff */
[----:B------:R-:W-:Y:S02]  /*f9f0*/  IMAD.IADD R107, R107, 0x1, R105 ;  /* 0x000000016b6b7824 */ /* 0x000fe400078e0269 */
[----:B------:R-:W-:Y:S02]  /*fa00*/  IMAD R102, R102, UR8, RZ ;  /* 0x0000000866667c24 */ /* 0x000fe4000f8e02ff */
[C---:B------:R-:W-:Y:S02]  /*fa10*/  IMAD R105, R53.reuse, UR7, R52 ;  /* 0x0000000735697c24 */ /* 0x040fe4000f8e0234 */
[----:B------:R-:W-:Y:S01]  /*fa20*/  IMAD.WIDE.U32 R52, R53, UR6, R4 ;  /* 0x0000000635347c25 */ /* 0x000fe2000f8e0004 */
[----:B------:R-:W-:Y:S01]  /*fa30*/  ULDC.64 UR6, c[0x0][0xba8] ;  /* 0x0002ea0000067ab9 */ /* 0x000fe20000000a00 */
[----:B------:R-:W-:-:S02]  /*fa40*/  SEL R4, R50, R103, P0 ;  /* 0x0000006732047207 */ /* 0x000fc40000000000 */
        /* <DEDUP_REMOVED lines=10> */
[----:B-1----:R-:W-:Y:S01]  /*faf0*/  ULEA UR4, UR5, UR4, 0x18 ;  /* 0x0000000405047291 */ /* 0x002fe2000f8ec03f */
[----:B------:R-:W-:Y:S01]  /*fb00*/  LEA.HI.X R109, R52, UR7, R5, 0x2, P2 ;  /* 0x00000007346d7c11 */ /* 0x000fe200090f1405 */
[----:B------:R-:W-:Y:S01]  /*fb10*/  IMAD R105, R127, UR6, RZ ;  /* 0x000000067f697c24 */ /* 0x000fe2000f8e02ff */
[----:B------:R-:W-:Y:S01]  /*fb20*/  LEA.HI.X R107, R110, UR9, R107, 0x2, P3 ;  /* 0x000000096e6b7c11 */ /* 0x000fe200098f146b */
[----:B------:R-:W-:Y:S01]  /*fb30*/  UIADD3 UR4, UR4, 0x33420, URZ ;  /* 0x0003342004047890 */ /* 0x000fe2000fffe03f */
[----:B------:R-:W-:Y:S01]  /*fb40*/  SHFL.IDX PT, R110, R114, RZ, 0x1c1f ;  /* 0x001c1fff726e7589 */ /* 0x000fe200000e0000 */
[----:B------:R-:W-:-:S02]  /*fb50*/  SEL R5, R51, R104, P0 ;  /* 0x0000006833057207 */ /* 0x000fc40000000000 */
[----:B------:R-:W-:Y:S01]  /*fb60*/  SEL R51, R104, R51, P0 ;  /* 0x0000003368337207 */ /* 0x000fe20000000000 */
[----:B------:R-:W1:Y:S01]  /*fb70*/  SHFL.IDX PT, R111, R109, RZ, 0x1c1f ;  /* 0x001c1fff6d6f7589 */ /* 0x000e6200000e0000 */
[C---:B------:R-:W-:Y:S01]  /*fb80*/  VIADD R104, R100.reuse, 0x8 ;  /* 0x0000000864687836 */ /* 0x040fe20000000000 */
[CC--:B------:R-:W-:Y:S01]  /*fb90*/  ISETP.GE.OR P2, PT, R100.reuse, R105.reuse, P1 ;  /* 0x000000696400720c */ /* 0x0c0fe20000f46670 */
[----:B------:R-:W-:Y:S01]  /*fba0*/  UPRMT UR4, URZ, 0x654, UR4 ;  /* 0x000006543f047896 */ /* 0x000fe20008000004 */
[----:B------:R-:W2:Y:S01]  /*fbb0*/  SHFL.IDX PT, R113, R109, 0x1, 0x1c1f ;  /* 0x003c1f006d717f89 */ /* 0x000ea200000e0000 */
[-C--:B------:R-:W-:Y:S02]  /*fbc0*/  ISETP.GE.AND P3, PT, R100, R105.reuse, PT ;  /* 0x000000696400720c */ /* 0x080fe40003f66270 */
[----:B------:R-:W-:Y:S01]  /*fbd0*/  ISETP.GE.OR P1, PT, R104, R105, P1 ;  /* 0x000000696800720c */ /* 0x000fe20000f26670 */
[----:B------:R3:W4:Y:S01]  /*fbe0*/  SHFL.IDX PT, R102, R106, RZ, 0x1c1f ;  /* 0x001c1fff6a667589 */ /* 0x00072200000e0000 */
[----:B------:R-:W-:-:S02]  /*fbf0*/  SEL R52, R56, R57, P0 ;  /* 0x0000003938347207 */ /* 0x000fc40000000000 */
[----:B------:R-:W-:Y:S01]  /*fc00*/  SEL R56, R57, R56, P0 ;  /* 0x0000003839387207 */ /* 0x000fe20000000000 */
[----:B------:R-:W-:Y:S01]  /*fc10*/  SYNCS.ARRIVE.TRANS64.RED.A1T0 RZ, [UR4], RZ ;  /* 0x000000ffffff79a7 */ /* 0x000fe20008100404 */
[----:B------:R3:W3:Y:S01]  /*fc20*/  SHFL.IDX PT, R103, R107, RZ, 0x1c1f ;  /* 0x001c1fff6b677589 */ /* 0x0006e200000e0000 */
[----:B------:R-:W-:Y:S02]  /*fc30*/  SEL R53, R54, R55, P0 ;  /* 0x0000003736357207 */ /* 0x000fe40000000000 */
[----:B------:R-:W-:Y:S02]  /*fc40*/  SEL R57, R55, R54, P0 ;  /* 0x0000003637397207 */ /* 0x000fe40000000000 */
[----:B0-----:R-:W-:Y:S02]  /*fc50*/  SEL R54, R58, R101, P0 ;  /* 0x000000653a367207 */ /* 0x001fe40000000000 */
[----:B------:R-:W-:Y:S01]  /*fc60*/  SEL R58, R101, R58, P0 ;  /* 0x0000003a653a7207 */ /* 0x000fe20000000000 */
[----:B------:R-:W-:Y:S01]  /*fc70*/  IMAD.SHL.U32 R101, R76, 0x2, RZ ;  /* 0x000000024c657824 */ /* 0x000fe200078e00ff */
[----:B------:R-:W-:Y:S01]  /*fc80*/  SEL R55, R59, R108, P0 ;  /* 0x0000006c3b377207 */ /* 0x000fe20000000000 */
[----:B-1----:R0:W-:Y:S01]  /*fc90*/  @!P2 ST.E desc[UR38][R110.64], R2 ;  /* 0x000000026e00a985 */ /* 0x0021e2000c101926 */
[----:B------:R-:W-:-:S03]  /*fca0*/  SEL R59, R108, R59, P0 ;  /* 0x0000003b6c3b7207 */ /* 0x000fc60000000000 */
[----:B--2---:R0:W-:Y:S01]  /*fcb0*/  @!P1 ST.E desc[UR38][R112.64], R0 ;  /* 0x0000000070009985 */ /* 0x0041e2000c101926 */
[----:B------:R-:W-:Y:S05]  /*fcc0*/  @P3 BRA `(.L_x_5164) ;  /* 0x0000000800383947 */ /* 0x000fea0003800000 */
[C---:B0-----:R-:W-:Y:S01]  /*fcd0*/  VIADD R0, R101.reuse, 0x8 ;  /* 0x0000000865007836 */ /* 0x041fe20000000000 */
        /* <DEDUP_REMOVED lines=23> */
[----:B------:R1:W-:Y:S01]  /*fe50*/  @!P5 ST.E.64 desc[UR38][R110.64], R80 ;  /* 0x000000506e00d985 */ /* 0x0003e2000c101b26 */
[----:B------:R-:W-:Y:S01]  /*fe60*/  @!P2 LEA.HI R112, R112, R112, RZ, 0x1 ;  /* 0x000000707070a211 */ /* 0x000fe200078f08ff */
[----:B0-----:R-:W-:Y:S01]  /*fe70*/  @!P3 IMAD.WIDE R74, R113, 0x4, R102 ;  /* 0x00000004714ab825 */ /* 0x001fe200078e0266 */
[----:B------:R-:W-:Y:S02]  /*fe80*/  ISETP.GE.AND P5, PT, R114, UR4, PT ;  /* 0x0000000472007c0c */ /* 0x000fe4000bfa6270 */
[----:B------:R-:W-:Y:S01]  /*fe90*/  @!P2 LOP3.LUT R109, R112, 0xfffffffe, RZ, 0xc0, !PT ;  /* 0xfffffffe706da812 */ /* 0x000fe200078ec0ff */
[----:B------:R-:W-:Y:S01]  /*fea0*/  VIADD R100, R101, 0x40 ;  /* 0x0000004065647836 */ /* 0x000fe20000000000 */
[----:B------:R0:W-:Y:S01]  /*feb0*/  @!P3 ST.E.64 desc[UR38][R74.64], R78 ;  /* 0x0000004e4a00b985 */ /* 0x0001e2000c101b26 */
[----:B------:R-:W-:-:S02]  /*fec0*/  @!P4 LEA.HI R0, R0, R0, RZ, 0x1 ;  /* 0x000000000000c211 */ /* 0x000fc400078f08ff */
[--C-:B------:R-:W-:Y:S01]  /*fed0*/  @!P2 IMAD.WIDE R108, R109, 0x4, R102.reuse ;  /* 0x000000046d6ca825 */ /* 0x100fe200078e0266 */
[----:B------:R-:W-:Y:S02]  /*fee0*/  ISETP.GE.AND P3, PT, R100, UR4, PT ;  /* 0x0000000464007c0c */ /* 0x000fe4000bf66270 */
[----:B------:R-:W-:Y:S01]  /*fef0*/  @!P6 LEA.HI R76, R76, R76, RZ, 0x1 ;  /* 0x0000004c4c4ce211 */ /* 0x000fe200078f08ff */
[--C-:B-1----:R-:W-:Y:S01]  /*ff00*/  @!P1 IMAD.WIDE R80, R115, 0x4, R102.reuse ;  /* 0x0000000473509825 */ /* 0x102fe200078e0266 */
[----:B------:R-:W-:Y:S02]  /*ff10*/  @!P4 LOP3.LUT R111, R0, 0xfffffffe, RZ, 0xc0, !PT ;  /* 0xfffffffe006fc812 */ /* 0x000fe400078ec0ff */
[----:B------:R-:W-:Y:S01]  /*ff20*/  @!P5 LEA.HI R114, R114, R114, RZ, 0x1 ;  /* 0x000000727272d211 */ /* 0x000fe200078f08ff */
[C---:B------:R-:W-:Y:S01]  /*ff30*/  VIADD R110, R101.reuse, 0x48 ;  /* 0x00000048656e7836 */ /* 0x040fe20000000000 */
[----:B------:R1:W-:Y:S01]  /*ff40*/  @!P1 ST.E.64 desc[UR38][R80.64], R82 ;  /* 0x0000005250009985 */ /* 0x0003e2000c101b26 */
[----:B------:R-:W-:Y:S01]  /*ff50*/  VIADD R0, R101, 0x50 ;  /* 0x0000005065007836 */ /* 0x000fe20000000000 */
[----:B0-----:R-:W-:Y:S01]  /*ff60*/  @!P5 LOP3.LUT R79, R114, 0xfffffffe, RZ, 0xc0, !PT ;  /* 0xfffffffe724fd812 */ /* 0x001fe200078ec0ff */
[--C-:B------:R-:W-:Y:S01]  /*ff70*/  @!P4 IMAD.WIDE R74, R111, 0x4, R102.reuse ;  /* 0x000000046f4ac825 */ /* 0x100fe200078e0266 */
[----:B------:R-:W-:Y:S01]  /*ff80*/  ISETP.GE.AND P1, PT, R110, UR4, PT ;  /* 0x000000046e007c0c */ /* 0x000fe2000bf26270 */
[----:B------:R-:W-:Y:S01]  /*ff90*/  @!P2 ST.E.64 desc[UR38][R108.64], R86 ;  /* 0x000000566c00a985 */ /* 0x000fe2000c101b26 */
[----:B------:R-:W-:Y:S01]  /*ffa0*/  ISETP.GE.AND P2, PT, R0, UR4, PT ;  /* 0x0000000400007c0c */ /* 0x000fe2000bf46270 */
[----:B------:R-:W-:Y:S01]  /*ffb0*/  @!P5 IMAD.WIDE R78, R79, 0x4, R102 ;  /* 0x000000044f4ed825 */ /* 0x000fe200078e0266 */
[----:B------:R-:W-:Y:S01]  /*ffc0*/  @!P3 LEA.HI R100, R100, R100, RZ, 0x1 ;  /* 0x000000646464b211 */ /* 0x000fe200078f08ff */
[----:B------:R0:W-:Y:S04]  /*ffd0*/  @!P4 ST.E.64 desc[UR38][R74.64], R84 ;  /* 0x000000544a00c985 */ /* 0x0001e8000c101b26 */
[----:B------:R2:W-:Y:S01]  /*ffe0*/  @!P5 ST.E.64 desc[UR38][R78.64], R88 ;  /* 0x000000584e00d985 */ /* 0x0005e2000c101b26 */
[----:B-1----:R-:W-:Y:S01]  /*fff0*/  @!P6 LOP3.LUT R81, R76, 0xfffffffe, RZ, 0xc0, !PT ;  /* 0xfffffffe4c51e812 */ /* 0x002fe200078ec0ff */
[----:B------:R-:W-:Y:S01]  /*10000*/  VIADD R76, R101, 0x58 ;  /* 0x00000058654c7836 */ /* 0x000fe20000000000 */
[----:B------:R-:W-:-:S02]  /*10010*/  @!P3 LOP3.LUT R83, R100, 0xfffffffe, RZ, 0xc0, !PT ;  /* 0xfffffffe6453b812 */ /* 0x000fc400078ec0ff */
[----:B------:R-:W-:Y:S01]  /*10020*/  @!P1 LEA.HI R110, R110, R110, RZ, 0x1 ;  /* 0x0000006e6e6e9211 */ /* 0x000fe200078f08ff */
[--C-:B------:R-:W-:Y:S01]  /*10030*/  @!P6 IMAD.WIDE R80, R81, 0x4, R102.reuse ;  /* 0x000000045150e825 */ /* 0x100fe200078e0266 */
[----:B------:R-:W-:Y:S02]  /*10040*/  ISETP.GE.AND P4, PT, R76, UR4, PT ;  /* 0x000000044c007c0c */ /* 0x000fe4000bf86270 */
[----:B------:R-:W-:Y:S01]  /*10050*/  @!P2 LEA.HI R0, R0, R0, RZ, 0x1 ;  /* 0x000000000000a211 */ /* 0x000fe200078f08ff */
[--C-:B------:R-:W-:Y:S01]  /*10060*/  @!P3 IMAD.WIDE R82, R83, 0x4, R102.reuse ;  /* 0x000000045352b825 */ /* 0x100fe200078e0266 */
[----:B0-----:R-:W-:Y:S01]  /*10070*/  @!P1 LOP3.LUT R75, R110, 0xfffffffe, RZ, 0xc0, !PT ;  /* 0xfffffffe6e4b9812 */ /* 0x001fe200078ec0ff */
[----:B------:R0:W-:Y:S01]  /*10080*/  @!P6 ST.E.64 desc[UR38][R80.64], R92 ;  /* 0x0000005c5000e985 */ /* 0x0001e2000c101b26 */
[----:B------:R-:W-:Y:S01]  /*10090*/  @!P2 LOP3.LUT R85, R0, 0xfffffffe, RZ, 0xc0, !PT ;  /* 0xfffffffe0055a812 */ /* 0x000fe200078ec0ff */
[----:B------:R-:W-:Y:S02]  /*100a0*/  VIADD R86, R101, 0x60 ;  /* 0x0000006065567836 */ /* 0x000fe40000000000 */
[--C-:B------:R-:W-:Y:S01]  /*100b0*/  @!P1 IMAD.WIDE R74, R75, 0x4, R102.reuse ;  /* 0x000000044b4a9825 */ /* 0x100fe200078e0266 */
[----:B------:R1:W-:Y:S02]  /*100c0*/  @!P3 ST.E.64 desc[UR38][R82.64], R94 ;  /* 0x0000005e5200b985 */ /* 0x0003e4000c101b26 */
[----:B------:R-:W-:Y:S01]  /*100d0*/  ISETP.GE.AND P3, PT, R86, UR4, PT ;  /* 0x0000000456007c0c */ /* 0x000fe2000bf66270 */
[----:B------:R-:W-:Y:S01]  /*100e0*/  VIADD R0, R101, 0x68 ;  /* 0x0000006865007836 */ /* 0x000fe20000000000 */
[----:B------:R-:W-:Y:S01]  /*100f0*/  @!P4 LEA.HI R76, R76, R76, RZ, 0x1 ;  /* 0x0000004c4c4cc211 */ /* 0x000fe200078f08ff */
[----:B------:R3:W-:Y:S01]  /*10100*/  @!P1 ST.E.64 desc[UR38][R74.64], R90 ;  /* 0x0000005a4a009985 */ /* 0x0007e2000c101b26 */
[----:B--2---:R-:W-:-:S02]  /*10110*/  @!P2 IMAD.WIDE R78, R85, 0x4, R102 ;  /* 0x00000004554ea825 */ /* 0x004fc400078e0266 */
[----:B------:R-:W-:Y:S02]  /*10120*/  ISETP.GE.AND P1, PT, R0, UR4, PT ;  /* 0x0000000400007c0c */ /* 0x000fe4000bf26270 */
[----:B0-----:R-:W-:Y:S01]  /*10130*/  @!P4 LOP3.LUT R81, R76, 0xfffffffe, RZ, 0xc0, !PT ;  /* 0xfffffffe4c51c812 */ /* 0x001fe200078ec0ff */
[C---:B------:R-:W-:Y:S01]  /*10140*/  VIADD R80, R101.reuse, 0x70 ;  /* 0x0000007065507836 */ /* 0x040fe20000000000 */
[----:B------:R0:W-:Y:S01]  /*10150*/  @!P2 ST.E.64 desc[UR38][R78.64], R98 ;  /* 0x000000624e00a985 */ /* 0x0001e2000c101b26 */
[C---:B------:R-:W-:Y:S02]  /*10160*/  VIADD R84, R101.reuse, 0x78 ;  /* 0x0000007865547836 */ /* 0x040fe40000000000 */
[C---:B-1----:R-:W-:Y:S01]  /*10170*/  VIADD R82, R101.reuse, 0x80 ;  /* 0x0000008065527836 */ /* 0x042fe20000000000 */
[----:B------:R-:W-:Y:S01]  /*10180*/  ISETP.GE.AND P6, PT, R80, UR4, PT ;  /* 0x0000000450007c0c */ /* 0x000fe2000bfc6270 */
[----:B------:R-:W-:Y:S01]  /*10190*/  VIADD R76, R101, 0x88 ;  /* 0x00000088654c7836 */ /* 0x000fe20000000000 */
[----:B------:R-:W-:Y:S01]  /*101a0*/  ISETP.GE.AND P5, PT, R84, UR4, PT ;  /* 0x0000000454007c0c */ /* 0x000fe2000bfa6270 */
[----:B---3--:R-:W-:Y:S01]  /*101b0*/  @!P4 IMAD.WIDE R74, R81, 0x4, R102 ;  /* 0x00000004514ac825 */ /* 0x008fe200078e0266 */
[----:B------:R-:W-:-:S02]  /*101c0*/  ISETP.GE.AND P2, PT, R82, UR4, PT ;  /* 0x0000000452007c0c */ /* 0x000fc4000bf46270 */
[----:B------:R-:W-:Y:S02]  /*101d0*/  @!P3 LEA.HI R86, R86, R86, RZ, 0x1 ;  /* 0x000000565656b211 */ /* 0x000fe400078f08ff */
[----:B------:R1:W-:Y:S01]  /*101e0*/  @!P4 ST.E.64 desc[UR38][R74.64], R96 ;  /* 0x000000604a00c985 */ /* 0x0003e2000c101b26 */
[----:B------:R-:W-:Y:S02]  /*101f0*/  ISETP.GE.AND P4, PT, R76, UR4, PT ;  /* 0x000000044c007c0c */ /* 0x000fe4000bf86270 */
[----:B------:R-:W-:Y:S02]  /*10200*/  @!P1 LEA.HI R0, R0, R0, RZ, 0x1 ;  /* 0x0000000000009211 */ /* 0x000fe400078f08ff */
[----:B0-----:R-:W-:Y:S02]  /*10210*/  @!P3 LOP3.LUT R79, R86, 0xfffffffe, RZ, 0xc0, !PT ;  /* 0xfffffffe564fb812 */ /* 0x001fe400078ec0ff */
[----:B------:R-:W-:Y:S02]  /*10220*/  @!P1 LOP3.LUT R81, R0, 0xfffffffe, RZ, 0xc0, !PT ;  /* 0xfffffffe00519812 */ /* 0x000fe400078ec0ff */
[----:B------:R-:W-:Y:S01]  /*10230*/  @!P6 LEA.HI R0, R80, R80, RZ, 0x1 ;  /* 0x000000505000e211 */ /* 0x000fe200078f08ff */
[----:B------:R-:W-:Y:S01]  /*10240*/  @!P3 IMAD.WIDE R78, R79, 0x4, R102 ;  /* 0x000000044f4eb825 */ /* 0x000fe200078e0266 */
[----:B------:R-:W-:-:S02]  /*10250*/  @!P5 LEA.HI R84, R84, R84, RZ, 0x1 ;  /* 0x000000545454d211 */ /* 0x000fc400078f08ff */
[----:B------:R-:W-:Y:S01]  /*10260*/  @!P2 LEA.HI R82, R82, R82, RZ, 0x1 ;  /* 0x000000525252a211 */ /* 0x000fe200078f08ff */
[--C-:B------:R-:W-:Y:S01]  /*10270*/  @!P1 IMAD.WIDE R80, R81, 0x4, R102.reuse ;  /* 0x0000000451509825 */ /* 0x100fe200078e0266 */
[----:B------:R-:W-:Y:S01]  /*10280*/  @!P6 LOP3.LUT R83, R0, 0xfffffffe, RZ, 0xc0, !PT ;  /* 0xfffffffe0053e812 */ /* 0x000fe200078ec0ff */
[----:B------:R0:W-:Y:S01]  /*10290*/  @!P3 ST.E.64 desc[UR38][R78.64], R60 ;  /* 0x0000003c4e00b985 */ /* 0x0001e2000c101b26 */
[----:B------:R-:W-:Y:S01]  /*102a0*/  @!P4 LEA.HI R76, R76, R76, RZ, 0x1 ;  /* 0x0000004c4c4cc211 */ /* 0x000fe200078f08ff */
[----:B------:R-:W-:Y:S01]  /*102b0*/  VIADD R0, R101, 0x90 ;  /* 0x0000009065007836 */ /* 0x000fe20000000000 */
[----:B------:R-:W-:Y:S01]  /*102c0*/  @!P5 LOP3.LUT R85, R84, 0xfffffffe, RZ, 0xc0, !PT ;  /* 0xfffffffe5455d812 */ /* 0x000fe200078ec0ff */
[--C-:B-1----:R-:W-:Y:S01]  /*102d0*/  @!P6 IMAD.WIDE R74, R83, 0x4, R102.reuse ;  /* 0x00000004534ae825 */ /* 0x102fe200078e0266 */
[----:B------:R-:W-:Y:S01]  /*102e0*/  @!P2 LOP3.LUT R87, R82, 0xfffffffe, RZ, 0xc0, !PT ;  /* 0xfffffffe5257a812 */ /* 0x000fe200078ec0ff */
[----:B------:R1:W-:Y:S01]  /*102f0*/  @!P1 ST.E.64 desc[UR38][R80.64], R62 ;  /* 0x0000003e50009985 */ /* 0x0003e2000c101b26 */
[----:B------:R-:W-:Y:S01]  /*10300*/  ISETP.GE.AND P1, PT, R0, UR4, PT ;  /* 0x0000000400007c0c */ /* 0x000fe2000bf26270 */
[----:B------:R-:W-:-:S02]  /*10310*/  @!P5 IMAD.WIDE R82, R85, 0x4, R102 ;  /* 0x000000045552d825 */ /* 0x000fc400078e0266 */
[----:B------:R2:W-:Y:S01]  /*10320*/  @!P6 ST.E.64 desc[UR38][R74.64], R48 ;  /* 0x000000304a00e985 */ /* 0x0005e2000c101b26 */
[----:B0-----:R-:W-:Y:S01]  /*10330*/  @!P4 LOP3.LUT R79, R76, 0xfffffffe, RZ, 0xc0, !PT ;  /* 0xfffffffe4c4fc812 */ /* 0x001fe200078ec0ff */
[--C-:B------:R-:W-:Y:S02]  /*10340*/  @!P2 IMAD.WIDE R60, R87, 0x4, R102.reuse ;  /* 0x00000004573ca825 */ /* 0x100fe400078e0266 */
[----:B------:R-:W-:Y:S02]  /*10350*/  @!P5 ST.E.64 desc[UR38][R82.64], R46 ;  /* 0x0000002e5200d985 */ /* 0x000fe4000c101b26 */
[----:B------:R-:W-:Y:S02]  /*10360*/  VIADD R76, R101, 0x98 ;  /* 0x00000098654c7836 */ /* 0x000fe40000000000 */
[----:B------:R0:W-:Y:S01]  /*10370*/  @!P2 ST.E.64 desc[UR38][R60.64], R42 ;  /* 0x0000002a3c00a985 */ /* 0x0001e2000c101b26 */
[----:B-1----:R-:W-:Y:S01]  /*10380*/  @!P4 IMAD.WIDE R62, R79, 0x4, R102 ;  /* 0x000000044f3ec825 */ /* 0x002fe200078e0266 */
[----:B------:R-:W-:-:S02]  /*10390*/  @!P1 LEA.HI R0, R0, R0, RZ, 0x1 ;  /* 0x0000000000009211 */ /* 0x000fc400078f08ff */
[----:B------:R-:W-:Y:S01]  /*103a0*/  ISETP.GE.AND P2, PT, R76, UR4, PT ;  /* 0x000000044c007c0c */ /* 0x000fe2000bf46270 */
[C---:B------:R-:W-:Y:S01]  /*103b0*/  VIADD R78, R101.reuse, 0xa0 ;  /* 0x000000a0654e7836 */ /* 0x040fe20000000000 */
[----:B------:R1:W-:Y:S01]  /*103c0*/  @!P4 ST.E.64 desc[UR38][R62.64], R44 ;  /* 0x0000002c3e00c985 */ /* 0x0003e2000c101b26 */
[C---:B------:R-:W-:Y:S02]  /*103d0*/  VIADD R79, R101.reuse, 0xa8 ;  /* 0x000000a8654f7836 */ /* 0x040fe40000000000 */
[C---:B--2---:R-:W-:Y:S01]  /*103e0*/  VIADD R48, R101.reuse, 0xb0 ;  /* 0x000000b065307836 */ /* 0x044fe20000000000 */
[----:B------:R-:W-:Y:S01]  /*103f0*/  ISETP.GE.AND P3, PT, R78, UR4, PT ;  /* 0x000000044e007c0c */ /* 0x000fe2000bf66270 */
[----:B------:R-:W-:Y:S01]  /*10400*/  VIADD R49, R101, 0xb8 ;  /* 0x000000b865317836 */ /* 0x000fe20000000000 */
[----:B------:R-:W-:Y:S02]  /*10410*/  ISETP.GE.AND P4, PT, R79, UR4, PT ;  /* 0x000000044f007c0c */ /* 0x000fe4000bf86270 */
[----:B------:R-:W-:-:S02]  /*10420*/  ISETP.GE.AND P5, PT, R48, UR4, PT ;  /* 0x0000000430007c0c */ /* 0x000fc4000bfa6270 */
[----:B------:R-:W-:Y:S02]  /*10430*/  ISETP.GE.AND P6, PT, R49, UR4, PT ;  /* 0x0000000431007c0c */ /* 0x000fe4000bfc6270 */
[----:B------:R-:W-:Y:S02]  /*10440*/  @!P2 LEA.HI R76, R76, R76, RZ, 0x1 ;  /* 0x0000004c4c4ca211 */ /* 0x000fe400078f08ff */
[----:B0-----:R-:W-:Y:S02]  /*10450*/  @!P1 LOP3.LUT R43, R0, 0xfffffffe, RZ, 0xc0, !PT ;  /* 0xfffffffe002b9812 */ /* 0x001fe400078ec0ff */
[----:B-1----:R-:W-:Y:S02]  /*10460*/  @!P2 LOP3.LUT R45, R76, 0xfffffffe, RZ, 0xc0, !PT ;  /* 0xfffffffe4c2da812 */ /* 0x002fe400078ec0ff */
[----:B------:R-:W-:Y:S02]  /*10470*/  @!P3 LEA.HI R78, R78, R78, RZ, 0x1 ;  /* 0x0000004e4e4eb211 */ /* 0x000fe400078f08ff */
[----:B------:R-:W-:Y:S01]  /*10480*/  @!P4 LEA.HI R79, R79, R79, RZ, 0x1 ;  /* 0x0000004f4f4fc211 */ /* 0x000fe200078f08ff */
[----:B------:R-:W-:Y:S01]  /*10490*/  @!P2 IMAD.WIDE R44, R45, 0x4, R102 ;  /* 0x000000042d2ca825 */ /* 0x000fe200078e0266 */
[----:B------:R-:W-:-:S02]  /*104a0*/  @!P5 LEA.HI R48, R48, R48, RZ, 0x1 ;  /* 0x000000303030d211 */ /* 0x000fc400078f08ff */
[----:B------:R-:W-:Y:S02]  /*104b0*/  @!P6 LEA.HI R42, R49, R49, RZ, 0x1 ;  /* 0x00000031312ae211 */ /* 0x000fe400078f08ff */
[----:B------:R-:W-:Y:S02]  /*104c0*/  @!P3 LOP3.LUT R47, R78, 0xfffffffe, RZ, 0xc0, !PT ;  /* 0xfffffffe4e2fb812 */ /* 0x000fe400078ec0ff */
[----:B------:R-:W-:Y:S02]  /*104d0*/  @!P4 LOP3.LUT R49, R79, 0xfffffffe, RZ, 0xc0, !PT ;  /* 0xfffffffe4f31c812 */ /* 0x000fe400078ec0ff */
[----:B------:R-:W-:Y:S01]  /*104e0*/  @!P5 LOP3.LUT R61, R48, 0xfffffffe, RZ, 0xc0, !PT ;  /* 0xfffffffe303dd812 */ /* 0x000fe200078ec0ff */
[----:B------:R-:W-:Y:S01]  /*104f0*/  @!P3 IMAD.WIDE R46, R47, 0x4, R102 ;  /* 0x000000042f2eb825 */ /* 0x000fe200078e0266 */
[----:B------:R-:W-:-:S03]  /*10500*/  @!P6 LOP3.LUT R63, R42, 0xfffffffe, RZ, 0xc0, !PT ;  /* 0xfffffffe2a3fe812 */ /* 0x000fc600078ec0ff */
[----:B------:R-:W-:-:S04]  /*10510*/  @!P1 IMAD.WIDE R42, R43, 0x4, R102 ;  /* 0x000000042b2a9825 */ /* 0x000fc800078e0266 */
[--C-:B------:R-:W-:Y:S01]  /*10520*/  @!P4 IMAD.WIDE R48, R49, 0x4, R102.reuse ;  /* 0x000000043130c825 */ /* 0x100fe200078e0266 */
[----:B------:R1:W-:Y:S03]  /*10530*/  @!P1 ST.E.64 desc[UR38][R42.64], R24 ;  /* 0x000000182a009985 */ /* 0x0003e6000c101b26 */
[--C-:B------:R-:W-:Y:S01]  /*10540*/  @!P5 IMAD.WIDE R60, R61, 0x4, R102.reuse ;  /* 0x000000043d3cd825 */ /* 0x100fe200078e0266 */
[----:B------:R1:W-:Y:S03]  /*10550*/  @!P2 ST.E.64 desc[UR38][R44.64], R26 ;  /* 0x0000001a2c00a985 */ /* 0x0003e6000c101b26 */
[----:B------:R-:W-:Y:S01]  /*10560*/  @!P6 IMAD.WIDE R102, R63, 0x4, R102 ;  /* 0x000000043f66e825 */ /* 0x000fe200078e0266 */
[----:B------:R1:W-:Y:S04]  /*10570*/  @!P3 ST.E.64 desc[UR38][R46.64], R28 ;  /* 0x0000001c2e00b985 */ /* 0x0003e8000c101b26 */
[----:B------:R1:W-:Y:S04]  /*10580*/  @!P4 ST.E.64 desc[UR38][R48.64], R30 ;  /* 0x0000001e3000c985 */ /* 0x0003e8000c101b26 */
[----:B------:R1:W-:Y:S04]  /*10590*/  @!P5 ST.E.64 desc[UR38][R60.64], R32 ;  /* 0x000000203c00d985 */ /* 0x0003e8000c101b26 */
[----:B------:R1:W-:Y:S02]  /*105a0*/  @!P6 ST.E.64 desc[UR38][R102.64], R34 ;  /* 0x000000226600e985 */ /* 0x0003e4000c101b26 */
.L_x_5164:
[----:B------:R-:W-:Y:S05]  /*105b0*/  BSYNC B0 ;  /* 0x0000000000007941 */ /* 0x000fea0003800000 */
.L_x_5163:
        /* <DEDUP_REMOVED lines=23> */
[----:B0-----:R-:W-:Y:S02]  /*10730*/  SEL R2, R20, R69, P0 ;  /* 0x0000004514027207 */ /* 0x001fe40000000000 */
[----:B------:R-:W-:Y:S01]  /*10740*/  SEL R8, R69, R20, P0 ;  /* 0x0000001445087207 */ /* 0x000fe20000000000 */
        /* <DEDUP_REMOVED lines=61> */
[C---:B-1----:R-:W-:Y:S01]  /*10b20*/  VIADD R12, R101.reuse, 0x68 ;  /* 0x00000068650c7836 */ /* 0x042fe20000000000 */
[----:B------:R-:W-:Y:S01]  /*10b30*/  @!P2 LEA.HI R18, R18, R18, RZ, 0x1 ;  /* 0x000000121212a211 */ /* 0x000fe200078f08ff */
[----:B------:R-:W-:Y:S02]  /*10b40*/  VIADD R16, R101, 0x80 ;  /* 0x0000008065107836 */ /* 0x000fe40000000000 */
[----:B--2---:R-:W-:Y:S01]  /*10b50*/  @!P1 IMAD.WIDE R4, R11, 0x4, R24 ;  /* 0x000000040b049825 */ /* 0x004fe200078e0218 */
[----:B------:R-:W-:-:S02]  /*10b60*/  ISETP.GE.AND P5, PT, R12, UR4, PT ;  /* 0x000000040c007c0c */ /* 0x000fc4000bfa6270 */
[----:B------:R-:W-:Y:S01]  /*10b70*/  @!P3 LEA.HI R0, R0, R0, RZ, 0x1 ;  /* 0x000000000000b211 */ /* 0x000fe200078f08ff */
[----:B------:R-:W-:Y:S01]  /*10b80*/  VIADD R14, R101, 0x70 ;  /* 0x00000070650e7836 */ /* 0x000fe20000000000 */
[----:B------:R1:W-:Y:S01]  /*10b90*/  @!P1 ST.E.64 desc[UR38][R4.64], R52 ;  /* 0x0000003404009985 */ /* 0x0003e2000c101b26 */
[----:B------:R-:W-:Y:S01]  /*10ba0*/  @!P0 IMAD.WIDE R10, R45, 0x4, R24 ;  /* 0x000000042d0a8825 */ /* 0x000fe200078e0218 */
[----:B------:R-:W-:Y:S02]  /*10bb0*/  @!P3 LOP3.LUT R13, R0, 0xfffffffe, RZ, 0xc0, !PT ;  /* 0xfffffffe000db812 */ /* 0x000fe400078ec0ff */
[----:B------:R-:W-:Y:S01]  /*10bc0*/  ISETP.GE.AND P1, PT, R14, UR4, PT ;  /* 0x000000040e007c0c */ /* 0x000fe2000bf26270 */
[----:B------:R-:W-:Y:S01]  /*10bd0*/  VIADD R15, R101, 0x78 ;  /* 0x00000078650f7836 */ /* 0x000fe20000000000 */
[----:B------:R2:W-:Y:S01]  /*10be0*/  @!P0 ST.E.64 desc[UR38][R10.64], R56 ;  /* 0x000000380a008985 */ /* 0x0005e2000c101b26 */
[----:B0-----:R-:W-:Y:S02]  /*10bf0*/  @!P2 LOP3.LUT R7, R18, 0xfffffffe, RZ, 0xc0, !PT ;  /* 0xfffffffe1207a812 */ /* 0x001fe400078ec0ff */
        /* <DEDUP_REMOVED lines=70> */
.L_x_5162:
        /* <DEDUP_REMOVED lines=55> */
.L_x_5124:
        /* <DEDUP_REMOVED lines=18> */
.L_x_5165:
[----:B------:R-:W-:Y:S01]  /*114f0*/  ULDC UR8, c[0x0][0xc50] ;  /* 0x0003140000087ab9 */ /* 0x000fe20000000800 */
[----:B------:R-:W-:Y:S01]  /*11500*/  UMOV UR36, UR6 ;  /* 0x0000000600247c82 */ /* 0x000fe20008000000 */
[----:B------:R-:W-:-:S11]  /*11510*/  UISETP.NE.AND UP0, UPT, UR8, 0x1, UPT ;  /* 0x000000010800788c */ /* 0x000fd6000bf05270 */
[----:B------:R-:W-:Y:S01]  /*11520*/  @UP0 ULDC UR4, c[0x0][0xc54] ;  /* 0x0003150000040ab9 */ /* 0x000fe20000000800 */
[----:B------:R-:W-:Y:S01]  /*11530*/  @UP0 ULDC UR7, c[0x0][0xc58] ;  /* 0x0003160000070ab9 */ /* 0x000fe20000000800 */
[----:B------:R-:W-:-:S04]  /*11540*/  UIMAD.WIDE.U32 UR4, UR6, UR4, URZ ;  /* 0x00000004060472a5 */ /* 0x000fc8000f8e003f */
[----:B------:R-:W-:-:S12]  /*11550*/  @UP0 USHF.R.U32.HI UR36, URZ, UR7, UR5 ;  /* 0x000000073f240299 */ /* 0x000fd80008011605 */
.L_x_5166:
        /* <DEDUP_REMOVED lines=22> */
[----:B0-----:R-:W-:-:S04]  /*116c0*/  USHF.L.U32 UR41, UR41, 0x7, URZ ;  /* 0x0000000729297899 */ /* 0x001fc8000800063f */
[----:B------:R-:W-:-:S04]  /*116d0*/  UIADD3 UR6, UR41, 0x7f, URZ ;  /* 0x0000007f29067890 */ /* 0x000fc8000fffe03f */
[----:B------:R-:W-:Y:S02]  /*116e0*/  UIMAD.WIDE.U32 UR4, UR6, UR4, URZ ;  /* 0x00000004060472a5 */ /* 0x000fe4000f8e003f */
[----:B------:R-:W-:Y:S02]  /*116f0*/  UIMAD UR4, UR7, UR9, 0x9f ;  /* 0x0000009f070474a4 */ /* 0x000fe4000f8e0209 */
[----:B------:R-:W-:Y:S02]  /*11700*/  @UP1 USHF.R.U32.HI UR6, URZ, UR11, UR5 ;  /* 0x0000000b3f061299 */ /* 0x000fe40008011605 */
[----:B------:R-:W-:Y:S02]  /*11710*/  UIMAD.WIDE UR4, UR4, 0x66666667, URZ ;  /* 0x66666667040478a5 */ /* 0x000fe4000f8e023f */
[----:B------:R-:W-:Y:S02]  /*11720*/  UIADD3 UR6, UR10, UR6, URZ ;  /* 0x000000060a067290 */ /* 0x000fe4000fffe03f */
[----:B------:R-:W-:-:S02]  /*11730*/  USHF.R.U32.HI UR9, URZ, 0x1f, UR5 ;  /* 0x0000001f3f097899 */ /* 0x000fc40008011605 */
[----:B------:R-:W-:Y:S02]  /*11740*/  UIMAD.WIDE UR6, UR6, 0x66666667, URZ ;  /* 0x66666667060678a5 */ /* 0x000fe4000f8e023f */
[----:B------:R-:W-:Y:S02]  /*11750*/  ULEA.HI.SX32 UR9, UR5, UR9, 0x1a ;  /* 0x0000000905097291 */ /* 0x000fe4000f8fd23f */
[----:B------:R-:W-:Y:S02]  /*11760*/  USHF.R.U32.HI UR4, URZ, 0x1f, UR7 ;  /* 0x0000001f3f047899 */ /* 0x000fe40008011607 */
[----:B------:R-:W-:Y:S02]  /*11770*/  ULOP3.LUT UR5, UR8, 0xffff, URZ, 0xc0, !UPT ;  /* 0x0000ffff08057892 */ /* 0x000fe4000f8ec03f */
[----:B------:R-:W-:Y:S02]  /*11780*/  ULEA.HI.SX32 UR4, UR7, UR4, 0x1a ;  /* 0x0000000407047291 */ /* 0x000fe4000f8fd23f */
[----:B------:R-:W-:-:S02]  /*11790*/  USHF.R.U32.HI UR7, URZ, 0x10, UR8 ;  /* 0x000000103f077899 */ /* 0x000fc40008011608 */
[----:B------:R-:W-:-:S04]  /*117a0*/  UISETP.LT.AND UP0, UPT, UR9, UR4, UPT ;  /* 0x000000040900728c */ /* 0x000fc8000bf01270 */
[----:B------:R-:W-:Y:S02]  /*117b0*/  USEL UR6, UR9, UR4, UP0 ;  /* 0x0000000409067287 */ /* 0x000fe40008000000 */
[----:B------:R-:W-:Y:S02]  /*117c0*/  UISETP.NE.AND UP0, UPT, UR7, URZ, UPT ;  /* 0x0000003f0700728c */ /* 0x000fe4000bf05270 */
[----:B------:R-:W-:-:S06]  /*117d0*/  UISETP.GE.AND UP1, UPT, UR6, 0x1, UPT ;  /* 0x000000010600788c */ /* 0x000fcc000bf26270 */
        /* <DEDUP_REMOVED lines=31> */
.L_x_5168:
        /* <DEDUP_REMOVED lines=30> */
.L_x_5169:
        /* <DEDUP_REMOVED lines=20> */
.L_x_5170:
        /* <DEDUP_REMOVED lines=20> */
.L_x_5171:
        /* <DEDUP_REMOVED lines=18> */
.L_x_5172:
        /* <DEDUP_REMOVED lines=10> */
[----:B------:R-:W-:Y:S01]  /*11ff0*/  UMOV UR4, 0xffffffff ;  /* 0xffffffff00047882 */ /* 0x000fe20000000000 */
[----:B------:R-:W-:Y:S02]  /*12000*/  LOP3.LUT R8, R6, 0x7f, RZ, 0xc0, !PT ;  /* 0x0000007f06087812 */ /* 0x000fe400078ec0ff */
[----:B------:R-:W-:Y:S01]  /*12010*/  LOP3.LUT R5, R18, 0x180, RZ, 0xc0, !PT ;  /* 0x0000018012057812 */ /* 0x000fe200078ec0ff */
[----:B0-----:R-:W0:Y:S03]  /*12020*/  LDC.64 R2, c[0x0][0x418] ;  /* 0x00010600ff027b82 */ /* 0x001e260000000a00 */
[----:B------:R-:W-:Y:S01]  /*12030*/  LOP3.LUT R0, R5, 0x30, R0, 0xf8, !PT ;  /* 0x0000003005007812 */ /* 0x000fe200078ef800 */
[----:B------:R-:W-:-:S05]  /*12040*/  IMAD.SHL.U32 R5, R6, 0x8, RZ ;  /* 0x0000000806057824 */ /* 0x000fca00078e00ff */
[----:B------:R-:W-:Y:S01]  /*12050*/  LOP3.LUT R5, R0, 0x30, R5, 0x78, !PT ;  /* 0x0000003000057812 */ /* 0x000fe200078e7805 */
[----:B------:R-:W-:-:S03]  /*12060*/  IMAD.SHL.U32 R0, R6, 0x20, RZ ;  /* 0x0000002006007824 */ /* 0x000fc600078e00ff */
[----:B------:R-:W-:Y:S01]  /*12070*/  LOP3.LUT R18, R5, 0x640, R18, 0xf8, !PT ;  /* 0x0000064005127812 */ /* 0x000fe200078ef812 */
[----:B------:R-:W-:Y:S01]  /*12080*/  IMAD.SHL.U32 R5, R8, 0x10, RZ ;  /* 0x0000001008057824 */ /* 0x000fe200078e00ff */
[----:B------:R-:W-:-:S04]  /*12090*/  LOP3.LUT R4, R0, 0x80, RZ, 0xc0, !PT ;  /* 0x0000008000047812 */ /* 0x000fc800078ec0ff */
[----:B------:R-:W-:Y:S01]  /*120a0*/  LOP3.LUT R7, R5, 0x600, RZ, 0xc0, !PT ;  /* 0x0000060005077812 */ /* 0x000fe200078ec0ff */
[----:B------:R-:W-:Y:S01]  /*120b0*/  IMAD.SHL.U32 R5, R6, 0x4, RZ ;  /* 0x0000000406057824 */ /* 0x000fe200078e00ff */
[--C-:B------:R-:W-:Y:S02]  /*120c0*/  LOP3.LUT R4, R4, 0x10, R6.reuse, 0xf8, !PT ;  /* 0x0000001004047812 */ /* 0x100fe400078ef806 */
[----:B------:R-:W-:Y:S02]  /*120d0*/  SHF.R.U32.HI R6, RZ, 0x5, R6 ;  /* 0x00000005ff067819 */ /* 0x000fe40000011606 */
[----:B------:R-:W-:Y:S02]  /*120e0*/  LOP3.LUT R4, R4, 0x10, R5, 0x78, !PT ;  /* 0x0000001004047812 */ /* 0x000fe400078e7805 */
[----:B0-----:R-:W-:Y:S02]  /*120f0*/  ISETP.NE.U32.AND P0, PT, R2, RZ, PT ;  /* 0x000000ff0200720c */ /* 0x001fe40003f05070 */
[----:B------:R-:W-:-:S02]  /*12100*/  LOP3.LUT R5, R7, 0x60, R0, 0xf8, !PT ;  /* 0x0000006007057812 */ /* 0x000fc400078ef800 */
[----:B------:R-:W-:Y:S02]  /*12110*/  ISETP.NE.AND.EX P1, PT, R3, RZ, PT, P0 ;  /* 0x000000ff0300720c */ /* 0x000fe40003f25300 */
[----:B------:R-:W-:Y:S02]  /*12120*/  LOP3.LUT R5, R5, 0x100, R0, 0xf8, !PT ;  /* 0x0000010005057812 */ /* 0x000fe400078ef800 */
[----:B------:R-:W-:Y:S02]  /*12130*/  P2R R0, PR, RZ, 0x2 ;  /* 0x00000002ff007803 */ /* 0x000fe40000000000 */
[----:B------:R-:W-:Y:S02]  /*12140*/  LOP3.LUT R17, R5, R4, RZ, 0xfc, !PT ;  /* 0x0000000405117212 */ /* 0x000fe400078efcff */
[----:B------:R-:W-:Y:S02]  /*12150*/  LOP3.LUT R6, R6, 0x3, RZ, 0xc0, !PT ;  /* 0x0000000306067812 */ /* 0x000fe400078ec0ff */
[----:B--2---:R-:W-:Y:S01]  /*12160*/  SHF.R.S32.HI R10, RZ, 0x1f, R9 ;  /* 0x0000001fff0a7819 */ /* 0x004fe20000011409 */
[----:B------:R0:W-:Y:S01]  /*12170*/  STL [R1+0x4], R9 ;  /* 0x0000040901007387 */ /* 0x0001e20000100800 */
[----:B------:R-:W-:-:S03]  /*12180*/  SEL R16, R9, RZ, !P1 ;  /* 0x000000ff09107207 */ /* 0x000fc60004800000 */
[----:B------:R0:W-:Y:S04]  /*12190*/  STL [R1+0x14], R0 ;  /* 0x0000140001007387 */ /* 0x0001e80000100800 */
[----:B------:R0:W-:Y:S01]  /*121a0*/  STL [R1+0xc], R10 ;  /* 0x00000c0a01007387 */ /* 0x0001e20000100800 */
[----:B------:R-:W-:Y:S05]  /*121b0*/  BRA.DIV UR4, `(.L_x_5173) ;  /* 0x0000003a04c07947 */ /* 0x000fea000b800000 */
[----:B------:R1:W2:Y:S02]  /*121c0*/  SHFL.IDX PT, R14, R6, RZ, 0x1f ;  /* 0x00001fff060e7589 */ /* 0x0002a400000e0000 */
.L_x_5228:
        /* <DEDUP_REMOVED lines=9> */
.L_x_5231:
        /* <DEDUP_REMOVED lines=20> */
.L_x_5176:
[----:B0-----:R-:W-:Y:S01]  /*123a0*/  IMAD.MOV.U32 R2, RZ, RZ, 0x1 ;  /* 0x00000001ff027424 */ /* 0x001fe200078e00ff */
[----:B------:R-:W-:-:S04]  /*123b0*/  ISETP.NE.AND P1, PT, R8, RZ, PT ;  /* 0x000000ff0800720c */ /* 0x000fc80003f25270 */
[----:B------:R-:W-:-:S04]  /*123c0*/  SHF.L.U32 R2, R2, 0x1f, RZ ;  /* 0x0000001f02027819 */ /* 0x000fc800000006ff */
[----:B------:R-:W0:Y:S02]  /*123d0*/  SYNCS.PHASECHK.TRANS64.TRYWAIT P0, [UR40+0x33480], R2 ;  /* 0x03348002ff0075a7 */ /* 0x000e240008000168 */
[----:B0-----:R-:W-:Y:S05]  /*123e0*/  @!P0 BRA `(.L_x_5177) ;  /* 0x0000003800748947 */ /* 0x001fea0003800000 */
.L_x_5232:
[----:B------:R-:W-:Y:S05]  /*123f0*/  @P1 BRA `(.L_x_5178) ;  /* 0x0000000000181947 */ /* 0x000fea0003800000 */
[----:B------:R-:W2:Y:S01]  /*12400*/  S2R R4, SR_TID.X ;  /* 0x0000000000047919 */ /* 0x000ea20000002100 */
[----:B0-----:R-:W-:-:S04]  /*12410*/  IMAD.MOV.U32 R3, RZ, RZ, 0x7800 ;  /* 0x00007800ff037424 */ /* 0x001fc800078e00ff */
[----:B------:R3:W-:Y:S01]  /*12420*/  SYNCS.ARRIVE.TRANS64 RZ, [UR40+0x33470], R3 ;  /* 0x03347003ffff79a7 */ /* 0x0007e20008000028 */
[----:B--2---:R-:W-:-:S13]  /*12430*/  LOP3.LUT P0, RZ, R4, 0x1f, RZ, 0xc0, !PT ;  /* 0x0000001f04ff7812 */ /* 0x004fda000780c0ff */
[----:B---3--:R-:W-:Y:S05]  /*12440*/  @!P0 BRA `(.L_x_5178) ;  /* 0x0000000000048947 */ /* 0x008fea0003800000 */
[----:B------:R-:W-:Y:S01]  /*12450*/  BPT.TRAP 0x1 ;  /* 0x000000040000795c */ /* 0x000fe20000300000 */
.L_x_5178:
        /* <DEDUP_REMOVED lines=28> */
.L_x_5233:
[----:B------:R-:W-:Y:S05]  /*12620*/  @P1 BRA `(.L_x_5180) ;  /* 0x0000000000181947 */ /* 0x000fea0003800000 */
[----:B0-----:R-:W0:Y:S01]  /*12630*/  S2R R3, SR_TID.X ;  /* 0x0000000000037919 */ /* 0x001e220000002100 */
[----:B------:R-:W-:-:S04]  /*12640*/  IMAD.MOV.U32 R2, RZ, RZ, 0x7800 ;  /* 0x00007800ff027424 */ /* 0x000fc800078e00ff */
[----:B------:R2:W-:Y:S01]  /*12650*/  SYNCS.ARRIVE.TRANS64 RZ, [UR40+0x33430], R2 ;  /* 0x03343002ffff79a7 */ /* 0x0005e20008000028 */
[----:B0-----:R-:W-:-:S13]  /*12660*/  LOP3.LUT P0, RZ, R3, 0x1f, RZ, 0xc0, !PT ;  /* 0x0000001f03ff7812 */ /* 0x001fda000780c0ff */
[----:B--2---:R-:W-:Y:S05]  /*12670*/  @!P0 BRA `(.L_x_5180) ;  /* 0x0000000000048947 */ /* 0x004fea0003800000 */
[----:B------:R-:W-:Y:S01]  /*12680*/  BPT.TRAP 0x1 ;  /* 0x000000040000795c */ /* 0x000fe20000300000 */
.L_x_5180:
        /* <DEDUP_REMOVED lines=27> */
[----:B------:R2:W-:Y:S01]  /*12840*/  STL [R1+0x10], R0 ;  /* 0x0000100001007387 */ /* 0x0005e20000100800 */
[----:B------:R-:W-:Y:S01]  /*12850*/  NOP ;  /* 0x0000000000007918 */ /* 0x000fe20000000000 */
.L_x_5174:
        /* <DEDUP_REMOVED lines=22> */
.L_x_5181:
[----:B0-----:R-:W0:Y:S01]  /*129c0*/  S2R R2, SR_TID.X ;  /* 0x0000000000027919 */ /* 0x001e220000002100 */
[----:B------:R-:W2:Y:S01]  /*129d0*/  LDC R9, c[0x0][0x448] ;  /* 0x00011200ff097b82 */ /* 0x000ea20000000800 */
[----:B------:R-:W-:Y:S01]  /*129e0*/  USHF.R.S32.HI UR4, URZ, 0x1f, UR36 ;  /* 0x0000001f3f047899 */ /* 0x000fe20008011424 */
[----:B------:R-:W3:Y:S01]  /*129f0*/  S2R R5, SR_TID.X ;  /* 0x0000000000057919 */ /* 0x000ee20000002100 */
[----:B------:R-:W-:Y:S02]  /*12a00*/  ULDC.64 UR8, c[0x0][0x2d8] ;  /* 0x0000b60000087ab9 */ /* 0x000fe40000000a00 */
[----:B------:R-:W-:Y:S01]  /*12a10*/  UIMAD UR6, UR4, UR8, URZ ;  /* 0x00000008040672a4 */ /* 0x000fe2000f8e023f */
[----:B-1----:R-:W1:Y:S01]  /*12a20*/  S2R R6, SR_CTAID.Z ;  /* 0x0000000000067919 */ /* 0x002e620000002700 */
[----:B------:R-:W-:Y:S02]  /*12a30*/  UIMAD.WIDE.U32 UR4, UR36, UR8, URZ ;  /* 0x00000008240472a5 */ /* 0x000fe4000f8e003f */
[----:B------:R-:W-:-:S04]  /*12a40*/  UIMAD UR6, UR36, UR9, UR6 ;  /* 0x00000009240672a4 */ /* 0x000fc8000f8e0206 */
[----:B------:R-:W-:Y:S01]  /*12a50*/  UIADD3 UR5, UR5, UR6, URZ ;  /* 0x0000000605057290 */ /* 0x000fe2000fffe03f */
[----:B--2---:R-:W-:Y:S02]  /*12a60*/  ISETP.NE.AND P0, PT, R9, 0x1, PT ;  /* 0x000000010900780c */ /* 0x004fe40003f05270 */
[----:B0-----:R-:W-:Y:S02]  /*12a70*/  SHF.R.U32.HI R0, RZ, 0x3, R2 ;  /* 0x00000003ff007819 */ /* 0x001fe40000011602 */
[----:B------:R-:W-:Y:S01]  /*12a80*/  LOP3.LUT R2, R2, 0x7f, RZ, 0xc0, !PT ;  /* 0x0000007f02027812 */ /* 0x000fe200078ec0ff */
[C---:B---3--:R-:W-:Y:S01]  /*12a90*/  IMAD.SHL.U32 R8, R5.reuse, 0x10, RZ ;  /* 0x0000001005087824 */ /* 0x048fe200078e00ff */
[----:B------:R-:W-:Y:S01]  /*12aa0*/  LOP3.LUT R10, R5, 0x7f, RZ, 0xc0, !PT ;  /* 0x0000007f050a7812 */ /* 0x000fe200078ec0ff */
[----:B------:R-:W-:-:S06]  /*12ab0*/  IMAD.SHL.U32 R3, R0, 0x80, RZ ;  /* 0x0000008000037824 */ /* 0x000fcc00078e00ff */
[----:B------:R-:W0:Y:S01]  /*12ac0*/  @P0 LDC R7, c[0x0][0x44c] ;  /* 0x00011300ff070b82 */ /* 0x000e220000000800 */
[----:B------:R-:W-:Y:S01]  /*12ad0*/  IMAD.SHL.U32 R0, R0, 0x10, RZ ;  /* 0x0000001000007824 */ /* 0x000fe200078e00ff */
[----:B------:R-:W-:Y:S01]  /*12ae0*/  LOP3.LUT R8, R8, 0x30, RZ, 0xe2, !PT ;  /* 0x0000003008087812 */ /* 0x000fe200078ee2ff */
[----:B------:R-:W-:Y:S02]  /*12af0*/  IMAD.SHL.U32 R4, R2, 0x10, RZ ;  /* 0x0000001002047824 */ /* 0x000fe400078e00ff */
[C---:B------:R-:W-:Y:S01]  /*12b00*/  IMAD.SHL.U32 R2, R5.reuse, 0x10, RZ ;  /* 0x0000001005027824 */ /* 0x040fe200078e00ff */
[----:B------:R-:W-:Y:S01]  /*12b10*/  LOP3.LUT R3, R8, 0x180, R3, 0xf8, !PT ;  /* 0x0000018008037812 */ /* 0x000fe200078ef803 */
[----:B------:R-:W-:Y:S01]  /*12b20*/  IMAD.SHL.U32 R5, R5, 0x20, RZ ;  /* 0x0000002005057824 */ /* 0x000fe200078e00ff */
[----:B------:R-:W-:Y:S02]  /*12b30*/  LOP3.LUT R4, R4, 0x600, RZ, 0xc0, !PT ;  /* 0x0000060004047812 */ /* 0x000fe400078ec0ff */
[----:B------:R-:W-:-:S02]  /*12b40*/  LOP3.LUT R0, R3, 0x30, R0, 0x78, !PT ;  /* 0x0000003003007812 */ /* 0x000fc400078e7800 */
[----:B------:R-:W-:Y:S02]  /*12b50*/  LOP3.LUT R3, R2, 0x40, RZ, 0xc0, !PT ;  /* 0x0000004002037812 */ /* 0x000fe400078ec0ff */
[----:B------:R-:W-:Y:S02]  /*12b60*/  LOP3.LUT R5, R5, 0x60, RZ, 0xc0, !PT ;  /* 0x0000006005057812 */ /* 0x000fe400078ec0ff */
[----:B------:R-:W-:Y:S02]  /*12b70*/  IADD3 R0, R0, R3, R4 ;  /* 0x0000000300007210 */ /* 0x000fe40007ffe004 */
[----:B------:R-:W2:Y:S01]  /*12b80*/  LDC.64 R2, c[0x0][0x2e0] ;  /* 0x0000b800ff027b82 */ /* 0x000ea20000000a00 */
[----:B-1----:R-:W-:Y:S02]  /*12b90*/  SHF.R.S32.HI R4, RZ, 0x1f, R6 ;  /* 0x0000001fff047819 */ /* 0x002fe40000011406 */
[----:B------:R-:W-:-:S03]  /*12ba0*/  LEA.HI R5, R10, R5, RZ, 0x1e ;  /* 0x000000050a057211 */ /* 0x000fc600078ff0ff */
[----:B--2---:R-:W-:-:S04]  /*12bb0*/  IMAD R4, R4, R2, RZ ;  /* 0x0000000204047224 */ /* 0x004fc800078e02ff */
[C---:B------:R-:W-:Y:S02]  /*12bc0*/  IMAD R4, R6.reuse, R3, R4 ;  /* 0x0000000306047224 */ /* 0x040fe400078e0204 */
[----:B------:R-:W-:Y:S01]  /*12bd0*/  IMAD.WIDE.U32 R2, R6, R2, UR4 ;  /* 0x0000000406027e25 */ /* 0x000fe2000f8e0002 */
[----:B------:R-:W-:Y:S01]  /*12be0*/  ULDC.64 UR4, c[0x0][0x2d0] ;  /* 0x0000b40000047ab9 */ /* 0x000fe20000000a00 */
[----:B------:R-:W1:Y:S02]  /*12bf0*/  @P0 LDC R6, c[0x0][0x450] ;  /* 0x00011400ff060b82 */ /* 0x000e640000000800 */
[----:B------:R-:W-:Y:S02]  /*12c00*/  IMAD.IADD R3, R3, 0x1, R4 ;  /* 0x0000000103037824 */ /* 0x000fe400078e0204 */
[----:B------:R-:W2:Y:S02]  /*12c10*/  S2R R4, SR_CTAID.X ;  /* 0x0000000000047919 */ /* 0x000ea40000002500 */
[----:B--2---:R-:W-:-:S04]  /*12c20*/  IMAD R4, R4, 0x80, R5 ;  /* 0x0000008004047824 */ /* 0x004fc800078e0205 */
[----:B0-----:R-:W-:-:S04]  /*12c30*/  @P0 IMAD.HI.U32 R7, R4, R7, RZ ;  /* 0x0000000704070227 */ /* 0x001fc800078e00ff */
[----:B------:R-:W-:Y:S01]  /*12c40*/  IMAD.MOV.U32 R5, RZ, RZ, R4 ;  /* 0x000000ffff057224 */ /* 0x000fe200078e0004 */
        /* <DEDUP_REMOVED lines=20> */
[----:B------:R-:W-:-:S04]  /*12d90*/  ISETP.GE.AND P2, PT, R8, UR4, PT ;  /* 0x0000000408007c0c */ /* 0x000fc8000bf46270 */
[----:B------:R-:W-:Y:S01]  /*12da0*/  ISETP.GE.AND P1, PT, R2, UR4, PT ;  /* 0x0000000402007c0c */ /* 0x000fe2000bf26270 */
[----:B------:R-:W-:-:S03]  /*12db0*/  UMOV UR4, 0xffffffff ;  /* 0xffffffff00047882 */ /* 0x000fc60000000000 */
[----:B------:R-:W-:Y:S09]  /*12dc0*/  BRA.DIV UR4, `(.L_x_5182) ;  /* 0x00000032042c7947 */ /* 0x000ff2000b800000 */
[----:B------:R-:W0:Y:S01]  /*12dd0*/  S2R R6, SR_TID.X ;  /* 0x0000000000067919 */ /* 0x000e220000002100 */
[----:B------:R-:W-:Y:S02]  /*12de0*/  ULDC UR4, c[0x0][0x288] ;  /* 0x0000a20000047ab9 */ /* 0x000fe40000000800 */
[----:B------:R-:W-:Y:S01]  /*12df0*/  IMAD R3, R9, UR4, RZ ;  /* 0x0000000409037c24 */ /* 0x000fe2000f8e02ff */
[----:B------:R-:W1:Y:S01]  /*12e00*/  SHFL.IDX PT, R7, R5, RZ, 0x1c1f ;  /* 0x001c1fff05077589 */ /* 0x000e6200000e0000 */
[----:B0-----:R-:W-:-:S03]  /*12e10*/  LOP3.LUT R10, R6, 0x7f, RZ, 0xc0, !PT ;  /* 0x0000007f060a7812 */ /* 0x001fc600078ec0ff */
[----:B------:R-:W0:Y:S01]  /*12e20*/  SHFL.IDX PT, R6, R4, RZ, 0x1c1f ;  /* 0x001c1fff04067589 */ /* 0x000e2200000e0000 */
[----:B------:R-:W-:-:S04]  /*12e30*/  LEA.HI R2, R10, UR41, RZ, 0x1e ;  /* 0x000000290a027c11 */ /* 0x000fc8000f8ff0ff */
[----:B------:R-:W-:-:S13]  /*12e40*/  ISETP.GE.AND P4, PT, R2, R3, PT ;  /* 0x000000030200720c */ /* 0x000fda0003f86270 */
[----:B-1----:R-:W-:Y:S01]  /*12e50*/  @!P4 IADD3 R7, P3, R8, R7, RZ ;  /* 0x000000070807c210 */ /* 0x002fe20007f7e0ff */
[----:B------:R-:W-:-:S04]  /*12e60*/  @!P4 VIADD R9, R0, UR40 ;  /* 0x000000280009cc36 */ /* 0x000fc80008000000 */
[----:B0-----:R-:W-:-:S05]  /*12e70*/  @!P4 IMAD.X R6, RZ, RZ, R6, P3 ;  /* 0x000000ffff06c224 */ /* 0x001fca00018e0606 */
[----:B------:R-:W-:-:S04]  /*12e80*/  @!P4 LOP3.LUT R7, R7, R6, RZ, 0x3c, !PT ;  /* 0x000000060707c212 */ /* 0x000fc800078e3cff */
[----:B------:R-:W-:-:S04]  /*12e90*/  @!P4 LOP3.LUT R6, R7, R6, RZ, 0x3c, !PT ;  /* 0x000000060706c212 */ /* 0x000fc800078e3cff */
[----:B------:R-:W-:-:S05]  /*12ea0*/  @!P4 LOP3.LUT R7, R7, R6, RZ, 0x3c, !PT ;  /* 0x000000060707c212 */ /* 0x000fca00078e3cff */
[----:B------:R-:W-:Y:S01]  /*12eb0*/  @!PT LDS RZ, [RZ] ;  /* 0x00000000fffff984 */ /* 0x000fe20000000800 */
[----:B------:R-:W-:Y:S04]  /*12ec0*/  @!P4 LDGSTS.E.BYPASS.LTC128B.128 [R9+0x1e200], desc[UR38][R6.64], !P2 ;  /* 0x1e2000000609cfae */ /* 0x000fe8000d101d66 */
[----:B------:R-:W-:Y:S04]  /*12ed0*/  @!P4 LDGSTS.E.BYPASS.LTC128B.128 [R9+0x20200], desc[UR38][R6.64+0x40], !P0 ;  /* 0x202000400609cfae */ /* 0x000fe8000c101d66 */
[----:B------:R0:W-:Y:S02]  /*12ee0*/  @!P4 LDGSTS.E.BYPASS.LTC128B.128 [R9+0x22200], desc[UR38][R6.64+0x80], !P1 ;  /* 0x222000800609cfae */ /* 0x0001e4000c901d66 */
[----:B0-----:R-:W-:-:S02]  /*12ef0*/  VIADD R6, R2, 0x20 ;  /* 0x0000002002067836 */ /* 0x001fc40000000000 */
[----:B------:R-:W0:Y:S03]  /*12f00*/  SHFL.IDX PT, R7, R5, 0x1, 0x1c1f ;  /* 0x003c1f0005077f89 */ /* 0x000e2600000e0000 */
[----:B------:R-:W-:Y:S02]  /*12f10*/  ISETP.GE.AND P3, PT, R6, R3, PT ;  /* 0x000000030600720c */ /* 0x000fe40003f66270 */
        /* <DEDUP_REMOVED lines=8> */
[----:B------:R-:W-:Y:S04]  /*12fa0*/  @!P3 LDGSTS.E.BYPASS.LTC128B.128 [R9+0x20a00], desc[UR38][R6.64+0x40], !P0 ;  /* 0x20a000400609bfae */ /* 0x000fe8000c101d66 */
[----:B------:R0:W-:Y:S02]  /*12fb0*/  @!P3 LDGSTS.E.BYPASS.LTC128B.128 [R9+0x22a00], desc[UR38][R6.64+0x80], !P1 ;  /* 0x22a000800609bfae */ /* 0x0001e4000c901d66 */
[----:B0-----:R-:W-:-:S02]  /*12fc0*/  VIADD R6, R2, 0x40 ;  /* 0x0000004002067836 */ /* 0x001fc40000000000 */
[----:B------:R-:W0:Y:S03]  /*12fd0*/  SHFL.IDX PT, R7, R5, 0x2, 0x1c1f ;  /* 0x005c1f0005077f89 */ /* 0x000e2600000e0000 */
[----:B------:R-:W-:Y:S01]  /*12fe0*/  ISETP.GE.AND P3, PT, R6, R3, PT ;  /* 0x000000030600720c */ /* 0x000fe20003f66270 */
[----:B------:R-:W-:Y:S04]  /*12ff0*/  SHFL.IDX PT, R5, R5, 0x3, 0x1c1f ;  /* 0x007c1f0005057f89 */ /* 0x000fe800000e0000 */
[----:B------:R-:W1:Y:S04]  /*13000*/  SHFL.IDX PT, R6, R4, 0x2, 0x1c1f ;  /* 0x005c1f0004067f89 */ /* 0x000e6800000e0000 */
[----:B------:R-:W2:Y:S04]  /*13010*/  SHFL.IDX PT, R4, R4, 0x3, 0x1c1f ;  /* 0x007c1f0004047f89 */ /* 0x000ea800000e0000 */
[----:B------:R-:W-:Y:S01]  /*13020*/  @!P3 VIADD R21, R0, UR40 ;  /* 0x000000280015bc36 */ /* 0x000fe20008000000 */
        /* <DEDUP_REMOVED lines=8> */
.L_x_5242:
        /* <DEDUP_REMOVED lines=13> */
.L_x_5184:
[----:B------:R-:W-:Y:S05]  /*13180*/  BSYNC B0 ;  /* 0x0000000000007941 */ /* 0x000fea0003800000 */
.L_x_5183:
[----:B------:R-:W-:Y:S01]  /*13190*/  NOP ;  /* 0x0000000000007918 */ /* 0x000fe20000000000 */
[----:B------:R-:W-:Y:S01]  /*131a0*/  SYNCS.ARRIVE.TRANS64.RED.A0T1 RZ, [UR40+0x33400], RZ ;  /* 0x033400ffffff79a7 */ /* 0x000fe20008200428 */
[----:B------:R-:W-:Y:S01]  /*131b0*/  IMAD.MOV.U32 R0, RZ, RZ, 0x1 ;  /* 0x00000001ff007424 */ /* 0x000fe200078e00ff */
[----:B------:R-:W-:Y:S04]  /*131c0*/  ARRIVES.LDGSTSBAR.64.TRANSCNT [UR40+0x33400] ;  /* 0x03340000ff0079b0 */ /* 0x000fe80008000aa8 */
[----:B------:R-:W-:Y:S01]  /*131d0*/  SHF.L.U32 R0, R0, 0x1f, RZ ;  /* 0x0000001f00007819 */ /* 0x000fe200000006ff */
[----:B------:R-:W-:Y:S01]  /*131e0*/  NOP ;  /* 0x0000000000007918 */ /* 0x000fe20000000000 */
[----:B--2---:R-:W2:Y:S01]  /*131f0*/  LDL R3, [R1+0x8] ;  /* 0x0000080001037983 */ /* 0x004ea20000100800 */
[----:B------:R-:W-:Y:S01]  /*13200*/  SYNCS.ARRIVE.TRANS64.A1T0 RZ, [UR40+0x33400], RZ ;  /* 0x033400ffffff79a7 */ /* 0x000fe20008100028 */
[----:B------:R-:W-:Y:S01]  /*13210*/  VIADD R2, R19, 0xfffffffe ;  /* 0xfffffffe13027836 */ /* 0x000fe20000000000 */
[----:B------:R-:W3:Y:S04]  /*13220*/  SYNCS.PHASECHK.TRANS64.TRYWAIT P0, [UR40+0x33420], R0 ;  /* 0x03342000ff0075a7 */ /* 0x000ee80008000168 */
[----:B--2---:R-:W-:Y:S01]  /*13230*/  ISETP.GE.AND P1, PT, R2, R3, PT ;  /* 0x000000030200720c */ /* 0x004fe20003f26270 */
[----:B---3--:R-:W-:-:S12]  /*13240*/  @!P0 BRA `(.L_x_5185) ;  /* 0x0000003000788947 */ /* 0x008fd80003800000 */
.L_x_5243:
[----:B--2---:R-:W-:-:S05]  /*13250*/  IMAD.MOV.U32 R0, RZ, RZ, 0x1 ;  /* 0x00000001ff007424 */ /* 0x004fca00078e00ff */
[----:B------:R2:W-:Y:S01]  /*13260*/  STL [R1], R0 ;  /* 0x0000000001007387 */ /* 0x0005e20000100800 */
[----:B------:R-:W-:Y:S05]  /*13270*/  @!P1 BRA `(.L_x_5186) ;  /* 0x0000001400d49947 */ /* 0x000fea0003800000 */
[----:B------:R-:W3:Y:S01]  /*13280*/  LDL R3, [R1+0x18] ;  /* 0x0000180001037983 */ /* 0x000ee20000100800 */
[----:B--2---:R-:W-:Y:S02]  /*13290*/  IMAD.MOV.U32 R0, RZ, RZ, 0x1 ;  /* 0x00000001ff007424 */ /* 0x004fe400078e00ff */
[----:B------:R-:W-:Y:S01]  /*132a0*/  IMAD.MOV.U32 R8, RZ, RZ, RZ ;  /* 0x000000ffff087224 */ /* 0x000fe200078e00ff */
[C---:B---3--:R-:W-:Y:S02]  /*132b0*/  LOP3.LUT R4, R3.reuse, 0x1, RZ, 0xfc, !PT ;  /* 0x0000000103047812 */ /* 0x048fe400078efcff */
[----:B------:R-:W-:-:S03]  /*132c0*/  LOP3.LUT R3, R3, 0x2, RZ, 0xfc, !PT ;  /* 0x0000000203037812 */ /* 0x000fc600078efcff */
[----:B------:R2:W-:Y:S04]  /*132d0*/  STL [R1+0x20], R4 ;  /* 0x0000200401007387 */ /* 0x0005e80000100800 */
[----:B------:R2:W-:Y:S02]  /*132e0*/  STL [R1+0x1c], R3 ;  /* 0x00001c0301007387 */ /* 0x0005e40000100800 */
.L_x_5207:
[----:B--2---:R-:W2:Y:S01]  /*132f0*/  LDL R3, [R1+0x10] ;  /* 0x0000100001037983 */ /* 0x004ea20000100800 */
[----:B------:R-:W-:Y:S01]  /*13300*/  VIADD R12, R8, 0x1 ;  /* 0x00000001080c7836 */ /* 0x000fe20000000000 */
[----:B------:R-:W-:Y:S04]  /*13310*/  BSSY B0, `(.L_x_5187) ;  /* 0x00000a0000007945 */ /* 0x000fe80003800000 */
[----:B------:R-:W-:-:S04]  /*13320*/  ISETP.NE.AND P0, PT, R12, 0x2, PT ;  /* 0x000000020c00780c */ /* 0x000fc80003f05270 */
[----:B------:R-:W-:Y:S02]  /*13330*/  SEL R12, R12, RZ, P0 ;  /* 0x000000ff0c0c7207 */ /* 0x000fe40000000000 */
[----:B--2---:R-:W-:Y:S02]  /*13340*/  ISETP.NE.AND P1, PT, R3, RZ, PT ;  /* 0x000000ff0300720c */ /* 0x004fe40003f25270 */
[----:B------:R-:W-:-:S04]  /*13350*/  SEL R3, RZ, 0x1, P0 ;  /* 0x00000001ff037807 */ /* 0x000fc80000000000 */
[----:B-----5:R-:W-:-:S05]  /*13360*/  LOP3.LUT R10, R0, R3, RZ, 0x3c, !PT ;  /* 0x00000003000a7212 */ /* 0x020fca00078e3cff */
[----:B------:R2:W-:Y:S02]  /*13370*/  STL [R1], R10 ;  /* 0x0000000a01007387 */ /* 0x0005e40000100800 */
[----:B------:R-:W-:Y:S05]  /*13380*/  @!P1 BRA `(.L_x_5188) ;  /* 0x0000000800609947 */ /* 0x000fea0003800000 */
[----:B------:R-:W3:Y:S01]  /*13390*/  LDL R4, [R1+0x14] ;  /* 0x0000140001047983 */ /* 0x000ee20000100800 */
[----:B------:R-:W-:Y:S01]  /*133a0*/  IMAD.MOV.U32 R3, RZ, RZ, R2 ;  /* 0x000000ffff037224 */ /* 0x000fe200078e0002 */
[----:B---3--:R-:W-:-:S13]  /*133b0*/  ISETP.NE.AND P1, PT, R4, RZ, PT ;  /* 0x000000ff0400720c */ /* 0x008fda0003f25270 */
[----:B------:R-:W-:Y:S05]  /*133c0*/  @!P1 BRA `(.L_x_5189) ;  /* 0x0000000000509947 */ /* 0x000fea0003800000 */
[----:B------:R-:W3:Y:S01]  /*133d0*/  LDL R9, [R1+0xc] ;  /* 0x00000c0001097983 */ /* 0x000ee20000100800 */
[----:B01----:R-:W0:Y:S01]  /*133e0*/  LDC R6, c[0x0][0x43c] ;  /* 0x00010f00ff067b82 */ /* 0x003e220000000800 */
        /* <DEDUP_REMOVED lines=11> */
[----:B---3--:R-:W-:-:S04]  /*134a0*/  IMAD R9, R9, UR4, RZ ;  /* 0x0000000409097c24 */ /* 0x008fc8000f8e02ff */
[C---:B----4-:R-:W-:Y:S02]  /*134b0*/  IMAD R9, R11.reuse, UR5, R9 ;  /* 0x000000050b097c24 */ /* 0x050fe4000f8e0209 */
[----:B------:R-:W-:-:S04]  /*134c0*/  IMAD.WIDE.U32 R4, R11, UR4, R4 ;  /* 0x000000040b047c25 */ /* 0x000fc8000f8e0004 */
[----:B------:R-:W-:Y:S01]  /*134d0*/  IMAD.IADD R9, R9, 0x1, R5 ;  /* 0x0000000109097824 */ /* 0x000fe200078e0205 */
[----:B0-----:R-:W-:-:S04]  /*134e0*/  LEA R6, P0, R4, R6, 0x2 ;  /* 0x0000000604067211 */ /* 0x001fc800078010ff */
[----:B------:R-:W-:-:S05]  /*134f0*/  LEA.HI.X R7, R4, R7, R9, 0x2, P0 ;  /* 0x0000000704077211 */ /* 0x000fca00000f1409 */
[----:B------:R3:W5:Y:S04]  /*13500*/  LDG.E R16, desc[UR38][R6.64] ;  /* 0x0000002606107981 */ /* 0x000768000c1e1900 */
.L_x_5189:
[----:B01-3--:R-:W-:Y:S01]  /*13510*/  LEA R6, R12, UR40, 0x3 ;  /* 0x000000280c067c11 */ /* 0x00bfe2000f8e18ff */
[----:B------:R-:W0:Y:S01]  /*13520*/  S2R R4, SR_TID.X ;  /* 0x0000000000047919 */ /* 0x000e220000002100 */
[----:B------:R-:W-:-:S04]  /*13530*/  SHF.L.U32 R5, R10, 0x1f, RZ ;  /* 0x0000001f0a057819 */ /* 0x000fc800000006ff */
[----:B------:R-:W1:Y:S01]  /*13540*/  SYNCS.PHASECHK.TRANS64.TRYWAIT P0, [R6+URZ+0x33480], R5 ;  /* 0x03348005060075a7 */ /* 0x000e62000800017f */
[----:B0-----:R-:W-:-:S04]  /*13550*/  LOP3.LUT R4, R4, 0x7f, RZ, 0xc0, !PT ;  /* 0x0000007f04047812 */ /* 0x001fc800078ec0ff */
[----:B------:R-:W-:Y:S01]  /*13560*/  ISETP.NE.AND P1, PT, R4, RZ, PT ;  /* 0x000000ff0400720c */ /* 0x000fe20003f25270 */
[----:B-1----:R-:W-:-:S12]  /*13570*/  @!P0 BRA `(.L_x_5190) ;  /* 0x0000002c00c48947 */ /* 0x002fd80003800000 */
.L_x_5244:
        /* <DEDUP_REMOVED lines=9> */
.L_x_5192:
[----:B------:R-:W-:Y:S05]  /*13610*/  BSYNC B1 ;  /* 0x0000000000017941 */ /* 0x000fea0003800000 */
.L_x_5191:
        /* <DEDUP_REMOVED lines=16> */
.L_x_5193:
        /* <DEDUP_REMOVED lines=13> */
.L_x_5194:
        /* <DEDUP_REMOVED lines=15> */
.L_x_5195:
        /* <DEDUP_REMOVED lines=10> */
.L_x_5245:
[----:B------:R-:W-:Y:S01]  /*13980*/  BSSY B1, `(.L_x_5197) ;  /* 0x000000b000017945 */ /* 0x000fe20003800000 */
[----:B--2---:R-:W-:Y:S02]  /*13990*/  IMAD.MOV.U32 R10, RZ, RZ, 0x0 ;  /* 0x00000000ff0a7424 */ /* 0x004fe400078e00ff */
        /* <DEDUP_REMOVED lines=9> */
.L_x_5198:
[----:B------:R-:W-:Y:S05]  /*13a30*/  BSYNC B1 ;  /* 0x0000000000017941 */ /* 0x000fea0003800000 */
.L_x_5197:
        /* <DEDUP_REMOVED lines=12> */
.L_x_5199:
        /* <DEDUP_REMOVED lines=13> */
.L_x_5200:
        /* <DEDUP_REMOVED lines=13> */
.L_x_5201:
[----:B------:R-:W-:-:S13]  /*13ca0*/  @P0 ELECT P1, URZ, PT ;  /* 0x00000000003f082f */ /* 0x000fda0003820000 */
[----:B------:R-:W-:Y:S01]  /*13cb0*/  @P1 R2UR UR13, R16 ;  /* 0x00000000100d12ca */ /* 0x000fe200000e0000 */
[----:B------:R-:W-:Y:S01]  /*13cc0*/  UMOV UR12, UR36 ;  /* 0x00000024000c7c82 */ /* 0x000fe20008000000 */
[----:B------:R-:W-:-:S11]  /*13cd0*/  @P1 PLOP3.LUT P0, PT, P1, PT, PT, 0x8, 0x0 ;  /* 0x000000000000181c */ /* 0x000fd60000f0e170 */
[----:B------:R3:W-:Y:S01]  /*13ce0*/  UTMALDG.4D [UR8], [UR6], desc[UR14] ;  /* 0x00000e08060075b4 */ /* 0x0007e20008019000 */
[----:B------:R-:W-:Y:S01]  /*13cf0*/  PLOP3.LUT P1, PT, PT, PT, PT, 0x8, 0x0 ;  /* 0x000000000000781c */ /* 0x000fe20003f2e170 */
[----:B---3--:R-:W-:-:S12]  /*13d00*/  @P0 BRA.U.ANY `(.L_x_5201) ;  /* 0xfffffffd00e40947 */ /* 0x008fd8000393ffff */
.L_x_5188:
[----:B------:R-:W-:Y:S05]  /*13d10*/  BSYNC B0 ;  /* 0x0000000000007941 */ /* 0x000fea0003800000 */
.L_x_5187:
[----:B------:R-:W3:Y:S02]  /*13d20*/  LDL R3, [R1+0x20] ;  /* 0x0000200001037983 */ /* 0x000ee40000100800 */
[----:B---3--:R-:W-:-:S13]  /*13d30*/  ISETP.NE.AND P0, PT, R3, 0x3, PT ;  /* 0x000000030300780c */ /* 0x008fda0003f05270 */
[----:B------:R-:W-:Y:S05]  /*13d40*/  @!P0 BRA `(.L_x_5202) ;  /* 0x0000000000048947 */ /* 0x000fea0003800000 */
[----:B------:R-:W-:Y:S01]  /*13d50*/  BPT.TRAP 0x1 ;  /* 0x000000040000795c */ /* 0x000fe20000300000 */
.L_x_5202:
[----:B01----:R-:W3:Y:S01]  /*13d60*/  LDL R5, [R1+0x1c] ;  /* 0x00001c0001057983 */ /* 0x003ee20000100800 */
[----:B------:R-:W-:Y:S02]  /*13d70*/  LOP3.LUT R4, R0, 0x1, RZ, 0x3c, !PT ;  /* 0x0000000100047812 */ /* 0x000fe400078e3cff */
[----:B------:R-:W-:Y:S02]  /*13d80*/  LEA R3, R8, UR40, 0x3 ;  /* 0x0000002808037c11 */ /* 0x000fe4000f8e18ff */
[----:B------:R-:W-:-:S04]  /*13d90*/  SHF.L.U32 R4, R4, 0x1f, RZ ;  /* 0x0000001f04047819 */ /* 0x000fc800000006ff */
[----:B------:R-:W0:Y:S01]  /*13da0*/  SYNCS.PHASECHK.TRANS64.TRYWAIT P0, [R3+URZ+0x33470], R4 ;  /* 0x03347004030075a7 */ /* 0x000e22000800017f */
[----:B---3--:R-:W-:Y:S01]  /*13db0*/  ISETP.NE.AND P1, PT, R5, 0x3, PT ;  /* 0x000000030500780c */ /* 0x008fe20003f25270 */
[----:B0-----:R-:W-:-:S12]  /*13dc0*/  @!P0 BRA `(.L_x_5203) ;  /* 0x0000002400d88947 */ /* 0x001fd80003800000 */
.L_x_5246:
[----:B------:R-:W-:Y:S05]  /*13dd0*/  @!P1 BRA `(.L_x_5204) ;  /* 0x0000000000049947 */ /* 0x000fea0003800000 */
[----:B------:R-:W-:Y:S01]  /*13de0*/  BPT.TRAP 0x1 ;  /* 0x000000040000795c */ /* 0x000fe20000300000 */
.L_x_5204:
[----:B0-----:R-:W-:Y:S01]  /*13df0*/  SHF.L.U32 R4, R0, 0x1f, RZ ;  /* 0x0000001f00047819 */ /* 0x001fe200000006ff */
[----:B------:R-:W-:-:S03]  /*13e00*/  IMAD R0, R8, 0x7800, RZ ;  /* 0x0000780008007824 */ /* 0x000fc600078e02ff */
[----:B------:R-:W0:Y:S02]  /*13e10*/  SYNCS.PHASECHK.TRANS64.TRYWAIT P0, [R3+URZ+0x33460], R4 ;  /* 0x03346004030075a7 */ /* 0x000e24000800017f */
[----:B0-----:R-:W-:Y:S05]  /*13e20*/  @!P0 BRA `(.L_x_5205) ;  /* 0x0000002400d48947 */ /* 0x001fea0003800000 */
.L_x_5247:
[C---:B0-----:R-:W-:Y:S01]  /*13e30*/  LOP3.LUT R4, R0.reuse, R18, RZ, 0xfc, !PT ;  /* 0x0000001200047212 */ /* 0x041fe200078efcff */
[----:B------:R-:W-:Y:S05]  /*13e40*/  WARPSYNC.ALL ;  /* 0x0000000000007948 */ /* 0x000fea0003800000 */
[----:B------:R-:W0:Y:S01]  /*13e50*/  LDSM.16.MT88.4 R4, [R4+UR40+0xf200] ;  /* 0x00f200280404783b */ /* 0x000e220008004200 */
[----:B------:R-:W-:Y:S02]  /*13e60*/  IMAD.U32 R19, RZ, RZ, UR40 ;  /* 0x00000028ff137e24 */ /* 0x000fe4000f8e00ff */
[----:B------:R-:W-:Y:S02]  /*13e70*/  VIADD R15, R0, 0x2800 ;  /* 0x00002800000f7836 */ /* 0x000fe40000000000 */
[----:B------:R-:W-:-:S02]  /*13e80*/  VIADD R19, R19, 0x200 ;  /* 0x0000020013137836 */ /* 0x000fc40000000000 */
[C---:B------:R-:W-:Y:S02]  /*13e90*/  VIADD R13, R0.reuse, 0x800 ;  /* 0x00000800000d7836 */ /* 0x040fe40000000000 */
[C---:B------:R-:W-:Y:S02]  /*13ea0*/  VIADD R14, R0.reuse, 0x5000 ;  /* 0x00005000000e7836 */ /* 0x040fe40000000000 */
[C---:B------:R-:W-:Y:S02]  /*13eb0*/  VIADD R21, R0.reuse, 0x2000 ;  /* 0x0000200000157836 */ /* 0x040fe40000000000 */
[----:B------:R-:W-:Y:S01]  /*13ec0*/  VIADD R20, R0, 0x5800 ;  /* 0x0000580000147836 */ /* 0x000fe20000000000 */
[C-C-:B0-----:R-:W-:Y:S02]  /*13ed0*/  PRMT R8, R4.reuse, 0x6420, R5.reuse ;  /* 0x0000642004087816 */ /* 0x141fe40000000005 */
[----:B------:R-:W-:Y:S02]  /*13ee0*/  PRMT R9, R4, 0x7531, R5 ;  /* 0x0000753104097816 */ /* 0x000fe40000000005 */
[----:B------:R-:W-:-:S02]  /*13ef0*/  LOP3.LUT R4, R0, R17, RZ, 0xfc, !PT ;  /* 0x0000001100047212 */ /* 0x000fc400078efcff */
[C-C-:B--2---:R-:W-:Y:S02]  /*13f00*/  PRMT R10, R6.reuse, 0x6420, R7.reuse ;  /* 0x00006420060a7816 */ /* 0x144fe40000000007 */
        /* <DEDUP_REMOVED lines=157> */
.L_x_5206:
        /* <DEDUP_REMOVED lines=15> */
.L_x_5186:
[----:B------:R-:W-:-:S07]  /*149d0*/  IMAD.MOV.U32 R12, RZ, RZ, RZ ;  /* 0x000000ffff0c7224 */ /* 0x000fce00078e00ff */
.L_x_5208:
[----:B------:R-:W2:Y:S02]  /*149e0*/  LDL R2, [R1+0x18] ;  /* 0x0000180001027983 */ /* 0x000ea40000100800 */
[----:B--2--5:R-:W-:-:S04]  /*149f0*/  LOP3.LUT R0, R2, 0x1, RZ, 0xfc, !PT ;  /* 0x0000000102007812 */ /* 0x024fc800078efcff */
[----:B------:R-:W-:-:S13]  /*14a00*/  ISETP.NE.AND P0, PT, R0, 0x3, PT ;  /* 0x000000030000780c */ /* 0x000fda0003f05270 */
[----:B------:R-:W-:Y:S05]  /*14a10*/  @!P0 BRA `(.L_x_5209) ;  /* 0x0000000000048947 */ /* 0x000fea0003800000 */
[----:B------:R-:W-:Y:S01]  /*14a20*/  BPT.TRAP 0x1 ;  /* 0x000000040000795c */ /* 0x000fe20000300000 */
.L_x_5209:
[----:B------:R-:W2:Y:S01]  /*14a30*/  LDL R0, [R1] ;  /* 0x0000000001007983 */ /* 0x000ea20000100800 */
[----:B------:R-:W-:Y:S01]  /*14a40*/  LOP3.LUT R2, R2, 0x2, RZ, 0xfc, !PT ;  /* 0x0000000202027812 */ /* 0x000fe200078efcff */
[----:B------:R-:W-:Y:S03]  /*14a50*/  BSSY B0, `(.L_x_5210) ;  /* 0x0000007000007945 */ /* 0x000fe60003800000 */
[----:B------:R-:W-:Y:S02]  /*14a60*/  ISETP.NE.AND P1, PT, R2, 0x3, PT ;  /* 0x000000030200780c */ /* 0x000fe40003f25270 */
[----:B--2---:R-:W-:Y:S02]  /*14a70*/  LOP3.LUT R3, R0, 0x1, RZ, 0x3c, !PT ;  /* 0x0000000100037812 */ /* 0x004fe400078e3cff */
[----:B------:R-:W-:Y:S02]  /*14a80*/  LEA R0, R12, UR40, 0x3 ;  /* 0x000000280c007c11 */ /* 0x000fe4000f8e18ff */
[----:B------:R-:W-:-:S04]  /*14a90*/  SHF.L.U32 R3, R3, 0x1f, RZ ;  /* 0x0000001f03037819 */ /* 0x000fc800000006ff */
[----:B------:R-:W2:Y:S02]  /*14aa0*/  SYNCS.PHASECHK.TRANS64.TRYWAIT P0, [R0+URZ+0x33470], R3 ;  /* 0x03347003000075a7 */ /* 0x000ea4000800017f */
[----:B--2---:R-:W-:Y:S05]  /*14ab0*/  @!P0 BRA `(.L_x_5211) ;  /* 0x0000001800c48947 */ /* 0x004fea0003800000 */
.L_x_5248:
[----:B------:R-:W-:Y:S05]  /*14ac0*/  BSYNC B0 ;  /* 0x0000000000007941 */ /* 0x000fea0003800000 */
.L_x_5210:
[----:B------:R-:W-:Y:S05]  /*14ad0*/  @!P1 BRA `(.L_x_5212) ;  /* 0x0000000000049947 */ /* 0x000fea0003800000 */
[----:B------:R-:W-:Y:S01]  /*14ae0*/  BPT.TRAP 0x1 ;  /* 0x000000040000795c */ /* 0x000fe20000300000 */
.L_x_5212:
[----:B------:R-:W2:Y:S02]  /*14af0*/  LDL R2, [R1] ;  /* 0x0000000001027983 */ /* 0x000ea40000100800 */
[----:B--2---:R-:W-:-:S04]  /*14b00*/  SHF.L.U32 R3, R2, 0x1f, RZ ;  /* 0x0000001f02037819 */ /* 0x004fc800000006ff */
[----:B------:R-:W2:Y:S02]  /*14b10*/  SYNCS.PHASECHK.TRANS64.TRYWAIT P0, [R0+URZ+0x33460], R3 ;  /* 0x03346003000075a7 */ /* 0x000ea4000800017f */
[----:B--2---:R-:W-:Y:S05]  /*14b20*/  @!P0 BRA `(.L_x_5213) ;  /* 0x0000001800bc8947 */ /* 0x004fea0003800000 */
.L_x_5249:
[----:B------:R-:W-:Y:S01]  /*14b30*/  IMAD R2, R12, 0x7800, RZ ;  /* 0x000078000c027824 */ /* 0x000fe200078e02ff */
[----:B------:R-:W-:Y:S05]  /*14b40*/  WARPSYNC.ALL ;  /* 0x0000000000007948 */ /* 0x000fea0003800000 */
[C---:B--2---:R-:W-:Y:S01]  /*14b50*/  LOP3.LUT R3, R2.reuse, R18, RZ, 0xfc, !PT ;  /* 0x0000001202037212 */ /* 0x044fe200078efcff */
[----:B------:R-:W-:Y:S02]  /*14b60*/  IMAD.U32 R19, RZ, RZ, UR40 ;  /* 0x00000028ff137e24 */ /* 0x000fe4000f8e00ff */
[----:B------:R-:W-:Y:S02]  /*14b70*/  VIADD R14, R2, 0x2800 ;  /* 0x00002800020e7836 */ /* 0x000fe40000000000 */
[----:B01----:R0:W1:Y:S01]  /*14b80*/  LDSM.16.MT88.4 R4, [R3+UR40+0xf200] ;  /* 0x00f200280304783b */ /* 0x0030620008004200 */
        /* <DEDUP_REMOVED lines=165> */
.L_x_5214:
        /* <DEDUP_REMOVED lines=15> */
.L_x_5167:
[----:B------:R-:W1:Y:S01]  /*156d0*/  S2R R5, SR_CgaCtaId ;  /* 0x0000000000057919 */ /* 0x000e620000008800 */
[----:B------:R-:W-:Y:S02]  /*156e0*/  MOV R4, 0x400 ;  /* 0x0000040000047802 */ /* 0x000fe40000000f00 */
[----:B------:R-:W-:Y:S02]  /*156f0*/  SHF.L.U32 R3, R3, 0x1f, RZ ;  /* 0x0000001f03037819 */ /* 0x000fe400000006ff */
[----:B-1----:R-:W-:-:S04]  /*15700*/  LEA R6, R5, R4, 0x18 ;  /* 0x0000000405067211 */ /* 0x002fc800078ec0ff */
[----:B------:R-:W1:Y:S02]  /*15710*/  SYNCS.PHASECHK.TRANS64.TRYWAIT P0, [R6+URZ+0x33420], R3 ;  /* 0x03342003060075a7 */ /* 0x000e64000800017f */
[----:B-1----:R-:W-:Y:S05]  /*15720*/  @!P0 BRA `(.L_x_5215) ;  /* 0x0000000c00d08947 */ /* 0x002fea0003800000 */
.L_x_5250:
        /* <DEDUP_REMOVED lines=13> */
.L_x_5216:
        /* <DEDUP_REMOVED lines=12> */
.L_x_5251:
[----:B------:R-:W1:Y:S02]  /*158c0*/  SYNCS.PHASECHK.TRANS64.TRYWAIT P1, [R5+URZ], R0 ;  /* 0x00000000050075a7 */ /* 0x000e64000802017f */
[----:B-1----:R-:W-:Y:S05]  /*158d0*/  @!P1 BRA `(.L_x_5218) ;  /* 0x0000000c008c9947 */ /* 0x002fea0003800000 */
.L_x_5252:
[----:B------:R-:W-:Y:S05]  /*158e0*/  @!P0 BRA `(.L_x_5219) ;  /* 0x0000000000048947 */ /* 0x000fea0003800000 */
[----:B------:R-:W-:Y:S01]  /*158f0*/  BPT.TRAP 0x1 ;  /* 0x000000040000795c */ /* 0x000fe20000300000 */
.L_x_5219:
[----:B-1----:R-:W-:-:S04]  /*15900*/  IMAD R5, R2, 0x8, R6 ;  /* 0x0000000802057824 */ /* 0x002fc800078e0206 */
[----:B------:R-:W1:Y:S02]  /*15910*/  SYNCS.PHASECHK.TRANS64.TRYWAIT P1, [R5+URZ+0x33460], R4 ;  /* 0x03346004050075a7 */ /* 0x000e64000802017f */
[----:B-1----:R-:W-:Y:S05]  /*15920*/  @!P1 BRA `(.L_x_5220) ;  /* 0x0000000c008c9947 */ /* 0x002fea0003800000 */
.L_x_5253:
[----:B------:R-:W-:Y:S05]  /*15930*/  @!P0 BRA `(.L_x_5221) ;  /* 0x0000000000048947 */ /* 0x000fea0003800000 */
[----:B------:R-:W-:Y:S01]  /*15940*/  BPT.TRAP 0x1 ;  /* 0x000000040000795c */ /* 0x000fe20000300000 */
.L_x_5221:
[----:B------:R-:W-:-:S04]  /*15950*/  IMAD R3, R3, 0x8, R6 ;  /* 0x0000000803037824 */ /* 0x000fc800078e0206 */
[----:B------:R-:W2:Y:S02]  /*15960*/  SYNCS.PHASECHK.TRANS64.TRYWAIT P1, [R3+URZ+0x33460], R0 ;  /* 0x03346000030075a7 */ /* 0x000ea4000802017f */
[----:B--2---:R-:W-:Y:S05]  /*15970*/  @!P1 BRA `(.L_x_5222) ;  /* 0x0000000c008c9947 */ /* 0x004fea0003800000 */
.L_x_5254:
[----:B------:R-:W-:Y:S05]  /*15980*/  @!P0 BRA `(.L_x_5223) ;  /* 0x0000000000048947 */ /* 0x000fea0003800000 */
[----:B------:R-:W-:Y:S01]  /*15990*/  BPT.TRAP 0x1 ;  /* 0x000000040000795c */ /* 0x000fe20000300000 */
.L_x_5223:
[----:B------:R-:W3:Y:S02]  /*159a0*/  SYNCS.PHASECHK.TRANS64.TRYWAIT P0, [R5+URZ+0x33480], R4 ;  /* 0x03348004050075a7 */ /* 0x000ee4000800017f */
[----:B---3--:R-:W-:Y:S05]  /*159b0*/  @!P0 BRA `(.L_x_5224) ;  /* 0x0000000c00908947 */ /* 0x008fea0003800000 */
.L_x_5225:
[----:B----4-:R4:W0:Y:S02]  /*159c0*/  SYNCS.PHASECHK.TRANS64.TRYWAIT P0, [R3+URZ+0x33480], R0 ;  /* 0x03348000030075a7 */ /* 0x010824000800017f */
[----:B0-----:R-:W-:Y:S05]  /*159d0*/  @!P0 NANOSLEEP.SYNCS 0x989680 ;  /* 0x009896800000895d */ /* 0x001fea0003900000 */
[----:B------:R-:W0:Y:S02]  /*159e0*/  @!P0 SYNCS.PHASECHK.TRANS64 P0, [R3+URZ+0x33480], R0 ;  /* 0x03348000030085a7 */ /* 0x000e24000800007f */
[----:B0-----:R-:W-:Y:S05]  /*159f0*/  @!P0 BRA `(.L_x_5225) ;  /* 0xfffffffc00f08947 */ /* 0x001fea000383ffff */
.L_x_5126:
[----:B------:R-:W-:Y:S05]  /*15a00*/  BSYNC B6 ;  /* 0x0000000000067941 */ /* 0x000fea0003800000 */
.L_x_5123:
[----:B------:R-:W-:Y:S05]  /*15a10*/  EXIT ;  /* 0x000000000000794d */ /* 0x000fea0003800000 */
.L_x_5130:
[----:B0-----:R-:W-:-:S04]  /*15a20*/  IMAD.U32 R3, RZ, RZ, UR40 ;  /* 0x00000028ff037e24 */ /* 0x001fc8000f8e00ff */
[----:B------:R0:W1:Y:S03]  /*15a30*/  SYNCS.PHASECHK.TRANS64.TRYWAIT P0, [R3+URZ+0x33400], R6 ;  /* 0x03340006030075a7 */ /* 0x000066000800017f */
[----:B-1----:R-:W-:Y:S05]  /*15a40*/  @!P0 NANOSLEEP.SYNCS 0x989680 ;  /* 0x009896800000895d */ /* 0x002fea0003900000 */
[----:B------:R-:W1:Y:S02]  /*15a50*/  @!P0 SYNCS.PHASECHK.TRANS64 P0, [R3+URZ+0x33400], R6 ;  /* 0x03340006030085a7 */ /* 0x000e64000800007f */
[----:B-1----:R-:W-:Y:S05]  /*15a60*/  @!P0 BRA `(.L_x_5130) ;  /* 0xfffffffc00ec8947 */ /* 0x002fea000383ffff */
[----:B------:R-:W-:Y:S05]  /*15a70*/  BRA `(.L_x_5226) ;  /* 0xfffffebc00407947 */ /* 0x000fea000383ffff */
.L_x_5134:
[----:B--2---:R-:W-:-:S04]  /*15a80*/  IMAD.U32 R5, RZ, RZ, UR40 ;  /* 0x00000028ff057e24 */ /* 0x004fc8000f8e00ff */
[----:B------:R2:W3:Y:S03]  /*15a90*/  SYNCS.PHASECHK.TRANS64.TRYWAIT P2, [R5+URZ+0x33430], R6 ;  /* 0x03343006050075a7 */ /* 0x0004e6000804017f */
[----:B---3--:R-:W-:Y:S05]  /*15aa0*/  @!P2 NANOSLEEP.SYNCS 0x989680 ;  /* 0x009896800000a95d */ /* 0x008fea0003900000 */
[----:B------:R-:W3:Y:S02]  /*15ab0*/  @!P2 SYNCS.PHASECHK.TRANS64 P2, [R5+URZ+0x33430], R6 ;  /* 0x033430060500a5a7 */ /* 0x000ee4000804007f */
[----:B---3--:R-:W-:Y:S05]  /*15ac0*/  @!P2 BRA `(.L_x_5134) ;  /* 0xfffffffc00eca947 */ /* 0x008fea000383ffff */
[----:B------:R-:W-:Y:S05]  /*15ad0*/  BRA `(.L_x_5133) ;  /* 0xfffffebc005c7947 */ /* 0x000fea000383ffff */
.L_x_5139:
[----:B-1----:R-:W-:-:S04]  /*15ae0*/  IMAD.U32 R15, RZ, RZ, UR6 ;  /* 0x00000006ff0f7e24 */ /* 0x002fc8000f8e00ff */
[----:B------:R1:W2:Y:S03]  /*15af0*/  SYNCS.PHASECHK.TRANS64.TRYWAIT P3, [R15+URZ+0x33430], R14 ;  /* 0x0334300e0f0075a7 */ /* 0x0002a6000806017f */
[----:B--2---:R-:W-:Y:S05]  /*15b00*/  @!P3 NANOSLEEP.SYNCS 0x989680 ;  /* 0x009896800000b95d */ /* 0x004fea0003900000 */
[----:B------:R-:W2:Y:S02]  /*15b10*/  @!P3 SYNCS.PHASECHK.TRANS64 P3, [R15+URZ+0x33430], R14 ;  /* 0x0334300e0f00b5a7 */ /* 0x000ea4000806007f */
[----:B--2---:R-:W-:Y:S05]  /*15b20*/  @!P3 BRA `(.L_x_5139) ;  /* 0xfffffffc00ecb947 */ /* 0x004fea000383ffff */
[----:B------:R-:W-:Y:S05]  /*15b30*/  BRA `(.L_x_5136) ;  /* 0xffffff0000307947 */ /* 0x000fea000383ffff */
.L_x_5143:
[----:B-1----:R-:W-:-:S04]  /*15b40*/  IMAD.U32 R14, RZ, RZ, UR6 ;  /* 0x00000006ff0e7e24 */ /* 0x002fc8000f8e00ff */
[----:B------:R1:W2:Y:S03]  /*15b50*/  SYNCS.PHASECHK.TRANS64.TRYWAIT P3, [R14+URZ+0x33450], R13 ;  /* 0x0334500d0e0075a7 */ /* 0x0002a6000806017f */
[----:B--2---:R-:W-:Y:S05]  /*15b60*/  @!P3 NANOSLEEP.SYNCS 0x989680 ;  /* 0x009896800000b95d */ /* 0x004fea0003900000 */
[----:B------:R-:W2:Y:S02]  /*15b70*/  @!P3 SYNCS.PHASECHK.TRANS64 P3, [R14+URZ+0x33450], R13 ;  /* 0x0334500d0e00b5a7 */ /* 0x000ea4000806007f */
[----:B--2---:R-:W-:Y:S05]  /*15b80*/  @!P3 BRA `(.L_x_5143) ;  /* 0xfffffffc00ecb947 */ /* 0x004fea000383ffff */
[----:B------:R-:W-:Y:S05]  /*15b90*/  BRA `(.L_x_5140) ;  /* 0xffffff0c00407947 */ /* 0x000fea000383ffff */
.L_x_5150:
[----:B-1----:R-:W-:-:S04]  /*15ba0*/  IMAD.U32 R13, RZ, RZ, UR6 ;  /* 0x00000006ff0d7e24 */ /* 0x002fc8000f8e00ff */
[----:B------:R1:W2:Y:S03]  /*15bb0*/  SYNCS.PHASECHK.TRANS64.TRYWAIT P2, [R13+URZ+0x33430], R12 ;  /* 0x0334300c0d0075a7 */ /* 0x0002a6000804017f */
[----:B--2---:R-:W-:Y:S05]  /*15bc0*/  @!P2 NANOSLEEP.SYNCS 0x989680 ;  /* 0x009896800000a95d */ /* 0x004fea0003900000 */
[----:B------:R-:W2:Y:S02]  /*15bd0*/  @!P2 SYNCS.PHASECHK.TRANS64 P2, [R13+URZ+0x33430], R12 ;  /* 0x0334300c0d00a5a7 */ /* 0x000ea4000804007f */
[----:B--2---:R-:W-:Y:S05]  /*15be0*/  @!P2 BRA `(.L_x_5150) ;  /* 0xfffffffc00eca947 */ /* 0x004fea000383ffff */
[----:B------:R-:W-:Y:S05]  /*15bf0*/  BRA `(.L_x_5147) ;  /* 0xffffff4400007947 */ /* 0x000fea000383ffff */
.L_x_5154:
[----:B-1----:R-:W-:-:S04]  /*15c00*/  IMAD.U32 R13, RZ, RZ, UR6 ;  /* 0x00000006ff0d7e24 */ /* 0x002fc8000f8e00ff */
[----:B------:R1:W3:Y:S03]  /*15c10*/  SYNCS.PHASECHK.TRANS64.TRYWAIT P2, [R13+URZ+0x33450], R10 ;  /* 0x0334500a0d0075a7 */ /* 0x0002e6000804017f */
[----:B---3--:R-:W-:Y:S05]  /*15c20*/  @!P2 NANOSLEEP.SYNCS 0x989680 ;  /* 0x009896800000a95d */ /* 0x008fea0003900000 */
[----:B------:R-:W3:Y:S02]  /*15c30*/  @!P2 SYNCS.PHASECHK.TRANS64 P2, [R13+URZ+0x33450], R10 ;  /* 0x0334500a0d00a5a7 */ /* 0x000ee4000804007f */
[----:B---3--:R-:W-:Y:S05]  /*15c40*/  @!P2 BRA `(.L_x_5154) ;  /* 0xfffffffc00eca947 */ /* 0x008fea000383ffff */
[----:B------:R-:W-:Y:S05]  /*15c50*/  BRA `(.L_x_5151) ;  /* 0xffffff5000007947 */ /* 0x000fea000383ffff */
.L_x_5160:
[----:B-1----:R-:W-:-:S04]  /*15c60*/  IMAD.U32 R3, RZ, RZ, UR5 ;  /* 0x00000005ff037e24 */ /* 0x002fc8000f8e00ff */
[----:B------:R1:W2:Y:S03]  /*15c70*/  SYNCS.PHASECHK.TRANS64.TRYWAIT P0, [R3+URZ+0x33450], R4 ;  /* 0x03345004030075a7 */ /* 0x0002a6000800017f */
[----:B--2---:R-:W-:Y:S05]  /*15c80*/  @!P0 NANOSLEEP.SYNCS 0x989680 ;  /* 0x009896800000895d */ /* 0x004fea0003900000 */
[----:B------:R-:W2:Y:S02]  /*15c90*/  @!P0 SYNCS.PHASECHK.TRANS64 P0, [R3+URZ+0x33450], R4 ;  /* 0x03345004030085a7 */ /* 0x000ea4000800007f */
[----:B--2---:R-:W-:Y:S05]  /*15ca0*/  @!P0 BRA `(.L_x_5160) ;  /* 0xfffffffc00ec8947 */ /* 0x004fea000383ffff */
[----:B------:R-:W-:Y:S05]  /*15cb0*/  BRA `(.L_x_5159) ;  /* 0xffffff7800b87947 */ /* 0x000fea000383ffff */
.L_x_5173:
[----:B------:R-:W-:Y:S02]  /*15cc0*/  IMAD.MOV.U32 R13, RZ, RZ, R6 ;  /* 0x000000ffff0d7224 */ /* 0x000fe400078e0006 */
[----:B------:R-:W-:Y:S02]  /*15cd0*/  IMAD.MOV.U32 R12, RZ, RZ, RZ ;  /* 0x000000ffff0c7224 */ /* 0x000fe400078e00ff */
[----:B------:R-:W-:Y:S02]  /*15ce0*/  IMAD.MOV.U32 R11, RZ, RZ, 0x1f ;  /* 0x0000001fff0b7424 */ /* 0x000fe400078e00ff */
[----:B------:R-:W-:-:S07]  /*15cf0*/  IMAD.MOV.U32 R15, RZ, RZ, -0x1 ;  /* 0xffffffffff0f7424 */ /* 0x000fce00078e00ff */
[----:B0-----:R-:W-:Y:S05]  /*15d00*/  WARPSYNC.COLLECTIVE R15, `(.L_x_5227) ;  /* 0x000000000f087348 */ /* 0x001fea0003c00000 */
[----:B------:R1:W2:Y:S02]  /*15d10*/  SHFL.IDX P6, R14, R13, R12, R11 ;  /* 0x0000000c0d0e7389 */ /* 0x0002a400000c000b */
[----:B012---:R-:W-:Y:S01]  /*15d20*/  ENDCOLLECTIVE ;  /* 0x000000000000791b */ /* 0x007fe20003800000 */
.L_x_5227:
[----:B------:R-:W-:Y:S05]  /*15d30*/  BRA `(.L_x_5228) ;  /* 0xffffffc400247947 */ /* 0x000fea000383ffff */
.L_x_5175:
[----:B------:R-:W-:Y:S01]  /*15d40*/  BSSY B0, `(.L_x_5229) ;  /* 0x0000006000007945 */ /* 0x000fe20003800000 */
[----:B------:R-:W-:-:S07]  /*15d50*/  IMAD.MOV.U32 R15, RZ, RZ, -0x1 ;  /* 0xffffffffff0f7424 */ /* 0x000fce00078e00ff */
[----:B-1----:R-:W-:Y:S05]  /*15d60*/  WARPSYNC.COLLECTIVE R15, `(.L_x_5230) ;  /* 0x000000000f0c7348 */ /* 0x002fea0003c00000 */
[----:B------:R-:W-:Y:S02]  /*15d70*/  ELECT P6, UR62, PT ;  /* 0x00000000003e782f */ /* 0x000fe400038c0000 */
[----:B------:R-:W-:Y:S01]  /*15d80*/  MOV R14, UR62 ;  /* 0x0000003e000e7c02 */ /* 0x000fe20008000f00 */
[----:B-1----:R-:W-:Y:S10]  /*15d90*/  ENDCOLLECTIVE ;  /* 0x000000000000791b */ /* 0x002ff40003800000 */
.L_x_5230:
[----:B------:R-:W-:Y:S05]  /*15da0*/  BSYNC B0 ;  /* 0x0000000000007941 */ /* 0x000fea0003800000 */
.L_x_5229:
[----:B------:R-:W-:Y:S05]  /*15db0*/  BRA `(.L_x_5231) ;  /* 0xffffffc400287947 */ /* 0x000fea000383ffff */
.L_x_5177:
[----:B0-----:R-:W-:-:S04]  /*15dc0*/  IMAD.U32 R3, RZ, RZ, UR40 ;  /* 0x00000028ff037e24 */ /* 0x001fc8000f8e00ff */
[----:B------:R0:W2:Y:S03]  /*15dd0*/  SYNCS.PHASECHK.TRANS64.TRYWAIT P0, [R3+URZ+0x33480], R2 ;  /* 0x03348002030075a7 */ /* 0x0000a6000800017f */
[----:B--2---:R-:W-:Y:S05]  /*15de0*/  @!P0 NANOSLEEP.SYNCS 0x989680 ;  /* 0x009896800000895d */ /* 0x004fea0003900000 */
[----:B------:R-:W2:Y:S02]  /*15df0*/  @!P0 SYNCS.PHASECHK.TRANS64 P0, [R3+URZ+0x33480], R2 ;  /* 0x03348002030085a7 */ /* 0x000ea4000800007f */
[----:B--2---:R-:W-:Y:S05]  /*15e00*/  @!P0 BRA `(.L_x_5177) ;  /* 0xfffffffc00ec8947 */ /* 0x004fea000383ffff */
[----:B------:R-:W-:Y:S05]  /*15e10*/  BRA `(.L_x_5232) ;  /* 0xffffffc400747947 */ /* 0x000fea000383ffff */
.L_x_5179:
[----:B0-----:R-:W-:-:S04]  /*15e20*/  IMAD.U32 R3, RZ, RZ, UR40 ;  /* 0x00000028ff037e24 */ /* 0x001fc8000f8e00ff */
[----:B------:R0:W2:Y:S03]  /*15e30*/  SYNCS.PHASECHK.TRANS64.TRYWAIT P0, [R3+URZ+0x33440], R2 ;  /* 0x03344002030075a7 */ /* 0x0000a6000800017f */
[----:B--2---:R-:W-:Y:S05]  /*15e40*/  @!P0 NANOSLEEP.SYNCS 0x989680 ;  /* 0x009896800000895d */ /* 0x004fea0003900000 */
[----:B------:R-:W2:Y:S02]  /*15e50*/  @!P0 SYNCS.PHASECHK.TRANS64 P0, [R3+URZ+0x33440], R2 ;  /* 0x03344002030085a7 */ /* 0x000ea4000800007f */
[----:B--2---:R-:W-:Y:S05]  /*15e60*/  @!P0 BRA `(.L_x_5179) ;  /* 0xfffffffc00ec8947 */ /* 0x004fea000383ffff */
[----:B------:R-:W-:Y:S05]  /*15e70*/  BRA `(.L_x_5233) ;  /* 0xffffffc400e87947 */ /* 0x000fea000383ffff */
.L_x_5182:
[----:B------:R-:W-:Y:S01]  /*15e80*/  IMAD.MOV.U32 R13, RZ, RZ, R4 ;  /* 0x000000ffff0d7224 */ /* 0x000fe200078e0004 */
[----:B------:R-:W-:Y:S01]  /*15e90*/  LEA.HI R2, R10, UR41, RZ, 0x1e ;  /* 0x000000290a027c11 */ /* 0x000fe2000f8ff0ff */
[----:B------:R-:W-:Y:S02]  /*15ea0*/  IMAD.MOV.U32 R12, RZ, RZ, RZ ;  /* 0x000000ffff0c7224 */ /* 0x000fe400078e00ff */
[----:B------:R-:W-:Y:S02]  /*15eb0*/  IMAD.MOV.U32 R11, RZ, RZ, 0x1c1f ;  /* 0x00001c1fff0b7424 */ /* 0x000fe400078e00ff */
[----:B------:R-:W-:Y:S02]  /*15ec0*/  IMAD.MOV.U32 R15, RZ, RZ, -0x1 ;  /* 0xffffffffff0f7424 */ /* 0x000fe400078e00ff */
[----:B------:R-:W-:-:S07]  /*15ed0*/  VIADD R10, R2, 0x20 ;  /* 0x00000020020a7836 */ /* 0x000fce0000000000 */
[----:B------:R-:W-:Y:S05]  /*15ee0*/  WARPSYNC.COLLECTIVE R15, `(.L_x_5234) ;  /* 0x000000000f087348 */ /* 0x000fea0003c00000 */
[----:B------:R0:W1:Y:S02]  /*15ef0*/  SHFL.IDX P6, R14, R13, R12, R11 ;  /* 0x0000000c0d0e7389 */ /* 0x00006400000c000b */
[----:B01----:R-:W-:Y:S01]  /*15f00*/  ENDCOLLECTIVE ;  /* 0x000000000000791b */ /* 0x003fe20003800000 */
.L_x_5234:
[----:B------:R-:W-:Y:S02]  /*15f10*/  IMAD.MOV.U32 R13, RZ, RZ, R5 ;  /* 0x000000ffff0d7224 */ /* 0x000fe400078e0005 */
[----:B------:R-:W-:-:S07]  /*15f20*/  IMAD.MOV.U32 R6, RZ, RZ, R14 ;  /* 0x000000ffff067224 */ /* 0x000fce00078e000e */
[----:B------:R-:W-:Y:S05]  /*15f30*/  WARPSYNC.COLLECTIVE R15, `(.L_x_5235) ;  /* 0x000000000f087348 */ /* 0x000fea0003c00000 */
[----:B------:R0:W1:Y:S02]  /*15f40*/  SHFL.IDX P6, R14, R13, R12, R11 ;  /* 0x0000000c0d0e7389 */ /* 0x00006400000c000b */
[----:B01----:R-:W-:Y:S01]  /*15f50*/  ENDCOLLECTIVE ;  /* 0x000000000000791b */ /* 0x003fe20003800000 */
.L_x_5235:
        /* <DEDUP_REMOVED lines=10> */
.L_x_5236:
        /* <DEDUP_REMOVED lines=17> */
.L_x_5237:
[----:B------:R-:W-:Y:S02]  /*16110*/  @!P3 VIADD R9, R0, UR40 ;  /* 0x000000280009bc36 */ /* 0x000fe40008000000 */
[----:B------:R-:W-:Y:S02]  /*16120*/  IMAD.MOV.U32 R13, RZ, RZ, R4 ;  /* 0x000000ffff0d7224 */ /* 0x000fe400078e0004 */
[----:B------:R-:W-:Y:S02]  /*16130*/  IMAD.MOV.U32 R12, RZ, RZ, 0x2 ;  /* 0x00000002ff0c7424 */ /* 0x000fe400078e00ff */
[----:B------:R-:W-:-:S07]  /*16140*/  IMAD.MOV.U32 R7, RZ, RZ, R14 ;  /* 0x000000ffff077224 */ /* 0x000fce00078e000e */
[----:B------:R-:W-:Y:S05]  /*16150*/  WARPSYNC.COLLECTIVE R15, `(.L_x_5238) ;  /* 0x000000000f087348 */ /* 0x000fea0003c00000 */
[----:B------:R0:W1:Y:S02]  /*16160*/  SHFL.IDX P6, R14, R13, R12, R11 ;  /* 0x0000000c0d0e7389 */ /* 0x00006400000c000b */
[----:B01----:R-:W-:Y:S01]  /*16170*/  ENDCOLLECTIVE ;  /* 0x000000000000791b */ /* 0x003fe20003800000 */
.L_x_5238:
        /* <DEDUP_REMOVED lines=18> */
.L_x_5239:
[----:B------:R-:W-:Y:S02]  /*162a0*/  @!P3 VIADD R21, R0, UR40 ;  /* 0x000000280015bc36 */ /* 0x000fe40008000000 */
[----:B------:R-:W-:Y:S02]  /*162b0*/  IMAD.MOV.U32 R13, RZ, RZ, R4 ;  /* 0x000000ffff0d7224 */ /* 0x000fe400078e0004 */
[----:B------:R-:W-:Y:S02]  /*162c0*/  IMAD.MOV.U32 R12, RZ, RZ, 0x3 ;  /* 0x00000003ff0c7424 */ /* 0x000fe400078e00ff */
[----:B------:R-:W-:-:S07]  /*162d0*/  IMAD.MOV.U32 R7, RZ, RZ, R14 ;  /* 0x000000ffff077224 */ /* 0x000fce00078e000e */
[----:B------:R-:W-:Y:S05]  /*162e0*/  WARPSYNC.COLLECTIVE R15, `(.L_x_5240) ;  /* 0x000000000f087348 */ /* 0x000fea0003c00000 */
[----:B------:R0:W1:Y:S02]  /*162f0*/  SHFL.IDX P6, R14, R13, R12, R11 ;  /* 0x0000000c0d0e7389 */ /* 0x00006400000c000b */
[----:B01----:R-:W-:Y:S01]  /*16300*/  ENDCOLLECTIVE ;  /* 0x000000000000791b */ /* 0x003fe20003800000 */
.L_x_5240:
        /* <DEDUP_REMOVED lines=10> */
.L_x_5241:
[----:B------:R-:W-:Y:S01]  /*163b0*/  @!PT LDS RZ, [RZ] ;  /* 0x00000000fffff984 */ /* 0x000fe20000000800 */
[----:B------:R-:W-:Y:S01]  /*163c0*/  @!PT LDS RZ, [RZ] ;  /* 0x00000000fffff984 */ /* 0x000fe20000000800 */
[----:B------:R-:W-:Y:S01]  /*163d0*/  @!PT LDS RZ, [RZ] ;  /* 0x00000000fffff984 */ /* 0x000fe20000000800 */
[----:B------:R0:W-:Y:S04]  /*163e0*/  @!P3 LDGSTS.E.BYPASS.LTC128B.128 [R21+0x1f200], desc[UR38][R6.64], !P2 ;  /* 0x1f2000000615bfae */ /* 0x0001e8000d101d66 */
[----:B------:R0:W-:Y:S04]  /*163f0*/  @!P3 LDGSTS.E.BYPASS.LTC128B.128 [R21+0x21200], desc[UR38][R6.64+0x40], !P0 ;  /* 0x212000400615bfae */ /* 0x0001e8000c101d66 */
[----:B------:R0:W-:Y:S01]  /*16400*/  @!P3 LDGSTS.E.BYPASS.LTC128B.128 [R21+0x23200], desc[UR38][R6.64+0x80], !P1 ;  /* 0x232000800615bfae */ /* 0x0001e2000c901d66 */
[----:B------:R-:W-:Y:S01]  /*16410*/  IMAD.MOV.U32 R5, RZ, RZ, R14 ;  /* 0x000000ffff057224 */ /* 0x000fe200078e000e */
[----:B------:R-:W-:Y:S06]  /*16420*/  BRA `(.L_x_5242) ;  /* 0xffffffcc00207947 */ /* 0x000fec000383ffff */
.L_x_5185:
[----:B--2---:R-:W-:-:S04]  /*16430*/  IMAD.U32 R3, RZ, RZ, UR40 ;  /* 0x00000028ff037e24 */ /* 0x004fc8000f8e00ff */
[----:B------:R2:W3:Y:S03]  /*16440*/  SYNCS.PHASECHK.TRANS64.TRYWAIT P0, [R3+URZ+0x33420], R0 ;  /* 0x03342000030075a7 */ /* 0x0004e6000800017f */
[----:B---3--:R-:W-:Y:S05]  /*16450*/  @!P0 NANOSLEEP.SYNCS 0x989680 ;  /* 0x009896800000895d */ /* 0x008fea0003900000 */
[----:B------:R-:W3:Y:S02]  /*16460*/  @!P0 SYNCS.PHASECHK.TRANS64 P0, [R3+URZ+0x33420], R0 ;  /* 0x03342000030085a7 */ /* 0x000ee4000800007f */
[----:B---3--:R-:W-:Y:S05]  /*16470*/  @!P0 BRA `(.L_x_5185) ;  /* 0xfffffffc00ec8947 */ /* 0x008fea000383ffff */
[----:B------:R-:W-:Y:S05]  /*16480*/  BRA `(.L_x_5243) ;  /* 0xffffffcc00707947 */ /* 0x000fea000383ffff */
.L_x_5190:
[----:B0-----:R0:W1:Y:S02]  /*16490*/  SYNCS.PHASECHK.TRANS64.TRYWAIT P0, [R6+URZ+0x33480], R5 ;  /* 0x03348005060075a7 */ /* 0x001064000800017f */
[----:B-1----:R-:W-:Y:S05]  /*164a0*/  @!P0 NANOSLEEP.SYNCS 0x989680 ;  /* 0x009896800000895d */ /* 0x002fea0003900000 */
[----:B------:R-:W1:Y:S02]  /*164b0*/  @!P0 SYNCS.PHASECHK.TRANS64 P0, [R6+URZ+0x33480], R5 ;  /* 0x03348005060085a7 */ /* 0x000e64000800007f */
[----:B-1----:R-:W-:Y:S05]  /*164c0*/  @!P0 BRA `(.L_x_5190) ;  /* 0xfffffffc00f08947 */ /* 0x002fea000383ffff */
[----:B------:R-:W-:Y:S05]  /*164d0*/  BRA `(.L_x_5244) ;  /* 0xffffffd000287947 */ /* 0x000fea000383ffff */
.L_x_5196:
[----:B-1----:R1:W3:Y:S02]  /*164e0*/  SYNCS.PHASECHK.TRANS64.TRYWAIT P0, [R6+URZ+0x33440], R5 ;  /* 0x03344005060075a7 */ /* 0x0022e4000800017f */
[----:B---3--:R-:W-:Y:S05]  /*164f0*/  @!P0 NANOSLEEP.SYNCS 0x989680 ;  /* 0x009896800000895d */ /* 0x008fea0003900000 */
[----:B------:R-:W3:Y:S02]  /*16500*/  @!P0 SYNCS.PHASECHK.TRANS64 P0, [R6+URZ+0x33440], R5 ;  /* 0x03344005060085a7 */ /* 0x000ee4000800007f */
[----:B---3--:R-:W-:Y:S05]  /*16510*/  @!P0 BRA `(.L_x_5196) ;  /* 0xfffffffc00f08947 */ /* 0x008fea000383ffff */
[----:B------:R-:W-:Y:S05]  /*16520*/  BRA `(.L_x_5245) ;  /* 0xffffffd400147947 */ /* 0x000fea000383ffff */
.L_x_5203:
[----:B0-----:R0:W1:Y:S02]  /*16530*/  SYNCS.PHASECHK.TRANS64.TRYWAIT P0, [R3+URZ+0x33470], R4 ;  /* 0x03347004030075a7 */ /* 0x001064000800017f */
[----:B-1----:R-:W-:Y:S05]  /*16540*/  @!P0 NANOSLEEP.SYNCS 0x989680 ;  /* 0x009896800000895d */ /* 0x002fea0003900000 */
[----:B------:R-:W1:Y:S02]  /*16550*/  @!P0 SYNCS.PHASECHK.TRANS64 P0, [R3+URZ+0x33470], R4 ;  /* 0x03347004030085a7 */ /* 0x000e64000800007f */
[----:B-1----:R-:W-:Y:S05]  /*16560*/  @!P0 BRA `(.L_x_5203) ;  /* 0xfffffffc00f08947 */ /* 0x002fea000383ffff */
[----:B------:R-:W-:Y:S05]  /*16570*/  BRA `(.L_x_5246) ;  /* 0xffffffd800147947 */ /* 0x000fea000383ffff */
.L_x_5205:
[----:B0-----:R0:W1:Y:S02]  /*16580*/  SYNCS.PHASECHK.TRANS64.TRYWAIT P0, [R3+URZ+0x33460], R4 ;  /* 0x03346004030075a7 */ /* 0x001064000800017f */
[----:B-1----:R-:W-:Y:S05]  /*16590*/  @!P0 NANOSLEEP.SYNCS 0x989680 ;  /* 0x009896800000895d */ /* 0x002fea0003900000 */
[----:B------:R-:W1:Y:S02]  /*165a0*/  @!P0 SYNCS.PHASECHK.TRANS64 P0, [R3+URZ+0x33460], R4 ;  /* 0x03346004030085a7 */ /* 0x000e64000800007f */
[----:B-1----:R-:W-:Y:S05]  /*165b0*/  @!P0 BRA `(.L_x_5205) ;  /* 0xfffffffc00f08947 */ /* 0x002fea000383ffff */
[----:B------:R-:W-:Y:S05]  /*165c0*/  BRA `(.L_x_5247) ;  /* 0xffffffd800187947 */ /* 0x000fea000383ffff */
.L_x_5211:
[----:B--2---:R2:W3:Y:S02]  /*165d0*/  SYNCS.PHASECHK.TRANS64.TRYWAIT P0, [R0+URZ+0x33470], R3 ;  /* 0x03347003000075a7 */ /* 0x0044e4000800017f */
[----:B---3--:R-:W-:Y:S05]  /*165e0*/  @!P0 NANOSLEEP.SYNCS 0x989680 ;  /* 0x009896800000895d */ /* 0x008fea0003900000 */
[----:B------:R-:W3:Y:S02]  /*165f0*/  @!P0 SYNCS.PHASECHK.TRANS64 P0, [R0+URZ+0x33470], R3 ;  /* 0x03347003000085a7 */ /* 0x000ee4000800007f */
[----:B---3--:R-:W-:Y:S05]  /*16600*/  @!P0 BRA `(.L_x_5211) ;  /* 0xfffffffc00f08947 */ /* 0x008fea000383ffff */
[----:B------:R-:W-:Y:S05]  /*16610*/  BRA `(.L_x_5248) ;  /* 0xffffffe400287947 */ /* 0x000fea000383ffff */
.L_x_5213:
[----:B--2---:R2:W3:Y:S02]  /*16620*/  SYNCS.PHASECHK.TRANS64.TRYWAIT P0, [R0+URZ+0x33460], R3 ;  /* 0x03346003000075a7 */ /* 0x0044e4000800017f */
[----:B---3--:R-:W-:Y:S05]  /*16630*/  @!P0 NANOSLEEP.SYNCS 0x989680 ;  /* 0x009896800000895d */ /* 0x008fea0003900000 */
[----:B------:R-:W3:Y:S02]  /*16640*/  @!P0 SYNCS.PHASECHK.TRANS64 P0, [R0+URZ+0x33460], R3 ;  /* 0x03346003000085a7 */ /* 0x000ee4000800007f */
[----:B---3--:R-:W-:Y:S05]  /*16650*/  @!P0 BRA `(.L_x_5213) ;  /* 0xfffffffc00f08947 */ /* 0x008fea000383ffff */
[----:B------:R-:W-:Y:S05]  /*16660*/  BRA `(.L_x_5249) ;  /* 0xffffffe400307947 */ /* 0x000fea000383ffff */
.L_x_5215:
[----:B-1----:R1:W2:Y:S02]  /*16670*/  SYNCS.PHASECHK.TRANS64.TRYWAIT P0, [R6+URZ+0x33420], R3 ;  /* 0x03342003060075a7 */ /* 0x0022a4000800017f */
[----:B--2---:R-:W-:Y:S05]  /*16680*/  @!P0 NANOSLEEP.SYNCS 0x989680 ;  /* 0x009896800000895d */ /* 0x004fea0003900000 */
[----:B------:R-:W2:Y:S02]  /*16690*/  @!P0 SYNCS.PHASECHK.TRANS64 P0, [R6+URZ+0x33420], R3 ;  /* 0x03342003060085a7 */ /* 0x000ea4000800007f */
[----:B--2---:R-:W-:Y:S05]  /*166a0*/  @!P0 BRA `(.L_x_5215) ;  /* 0xfffffffc00f08947 */ /* 0x004fea000383ffff */
[----:B------:R-:W-:Y:S05]  /*166b0*/  BRA `(.L_x_5250) ;  /* 0xfffffff0001c7947 */ /* 0x000fea000383ffff */
.L_x_5217:
[----:B0-----:R0:W1:Y:S02]  /*166c0*/  SYNCS.PHASECHK.TRANS64.TRYWAIT P1, [R7+URZ], R4 ;  /* 0x00000004070075a7 */ /* 0x001064000802017f */
[----:B-1----:R-:W-:Y:S05]  /*166d0*/  @!P1 NANOSLEEP.SYNCS 0x989680 ;  /* 0x009896800000995d */ /* 0x002fea0003900000 */
[----:B------:R-:W1:Y:S02]  /*166e0*/  @!P1 SYNCS.PHASECHK.TRANS64 P1, [R7+URZ], R4 ;  /* 0x00000004070095a7 */ /* 0x000e64000802007f */
[----:B-1----:R-:W-:Y:S05]  /*166f0*/  @!P1 BRA `(.L_x_5217) ;  /* 0xfffffffc00f09947 */ /* 0x002fea000383ffff */
[----:B------:R-:W-:Y:S05]  /*16700*/  BRA `(.L_x_5251) ;  /* 0xfffffff0006c7947 */ /* 0x000fea000383ffff */
.L_x_5218:
[----:B-1----:R1:W2:Y:S02]  /*16710*/  SYNCS.PHASECHK.TRANS64.TRYWAIT P1, [R5+URZ], R0 ;  /* 0x00000000050075a7 */ /* 0x0022a4000802017f */
[----:B--2---:R-:W-:Y:S05]  /*16720*/  @!P1 NANOSLEEP.SYNCS 0x989680 ;  /* 0x009896800000995d */ /* 0x004fea0003900000 */
[----:B------:R-:W2:Y:S02]  /*16730*/  @!P1 SYNCS.PHASECHK.TRANS64 P1, [R5+URZ], R0 ;  /* 0x00000000050095a7 */ /* 0x000ea4000802007f */
[----:B--2---:R-:W-:Y:S05]  /*16740*/  @!P1 BRA `(.L_x_5218) ;  /* 0xfffffffc00f09947 */ /* 0x004fea000383ffff */
[----:B------:R-:W-:Y:S05]  /*16750*/  BRA `(.L_x_5252) ;  /* 0xfffffff000607947 */ /* 0x000fea000383ffff */
.L_x_5220:
[----:B-1----:R1:W2:Y:S02]  /*16760*/  SYNCS.PHASECHK.TRANS64.TRYWAIT P1, [R5+URZ+0x33460], R4 ;  /* 0x03346004050075a7 */ /* 0x0022a4000802017f */
[----:B--2---:R-:W-:Y:S05]  /*16770*/  @!P1 NANOSLEEP.SYNCS 0x989680 ;  /* 0x009896800000995d */ /* 0x004fea0003900000 */
[----:B------:R-:W2:Y:S02]  /*16780*/  @!P1 SYNCS.PHASECHK.TRANS64 P1, [R5+URZ+0x33460], R4 ;  /* 0x03346004050095a7 */ /* 0x000ea4000802007f */
[----:B--2---:R-:W-:Y:S05]  /*16790*/  @!P1 BRA `(.L_x_5220) ;  /* 0xfffffffc00f09947 */ /* 0x004fea000383ffff */
[----:B------:R-:W-:Y:S05]  /*167a0*/  BRA `(.L_x_5253) ;  /* 0xfffffff000607947 */ /* 0x000fea000383ffff */
.L_x_5222:
[----:B--2---:R2:W3:Y:S02]  /*167b0*/  SYNCS.PHASECHK.TRANS64.TRYWAIT P1, [R3+URZ+0x33460], R0 ;  /* 0x03346000030075a7 */ /* 0x0044e4000802017f */
[----:B---3--:R-:W-:Y:S05]  /*167c0*/  @!P1 NANOSLEEP.SYNCS 0x989680 ;  /* 0x009896800000995d */ /* 0x008fea0003900000 */
[----:B------:R-:W3:Y:S02]  /*167d0*/  @!P1 SYNCS.PHASECHK.TRANS64 P1, [R3+URZ+0x33460], R0 ;  /* 0x03346000030095a7 */ /* 0x000ee4000802007f */
[----:B---3--:R-:W-:Y:S05]  /*167e0*/  @!P1 BRA `(.L_x_5222) ;  /* 0xfffffffc00f09947 */ /* 0x008fea000383ffff */
[----:B------:R-:W-:Y:S05]  /*167f0*/  BRA `(.L_x_5254) ;  /* 0xfffffff000607947 */ /* 0x000fea000383ffff */
.L_x_5224:
[----:B---3--:R3:W4:Y:S02]  /*16800*/  SYNCS.PHASECHK.TRANS64.TRYWAIT P0, [R5+URZ+0x33480], R4 ;  /* 0x03348004050075a7 */ /* 0x008724000800017f */
[----:B----4-:R-:W-:Y:S05]  /*16810*/  @!P0 NANOSLEEP.SYNCS 0x989680 ;  /* 0x009896800000895d */ /* 0x010fea0003900000 */
[----:B------:R-:W4:Y:S02]  /*16820*/  @!P0 SYNCS.PHASECHK.TRANS64 P0, [R5+URZ+0x33480], R4 ;  /* 0x03348004050085a7 */ /* 0x000f24000800007f */
[----:B----4-:R-:W-:Y:S05]  /*16830*/  @!P0 BRA `(.L_x_5224) ;  /* 0xfffffffc00f08947 */ /* 0x010fea000383ffff */
[----:B------:R-:W-:Y:S05]  /*16840*/  BRA `(.L_x_5225) ;  /* 0xfffffff0005c7947 */ /* 0x000fea000383ffff */
.L_x_5255:
        /* <DEDUP_REMOVED lines=11> */
.L_x_13353:


//--------------------- .text._ZN7cutlass13device_kernelIN5flash11enable_sm90INS1_16FlashAttnFwdSm90INS1_25CollectiveMainloopFwdSm90ILi2EN4cute5tupleIJNS5_1CILi1EEES8_S8_EEENS6_IJNS7_ILi128EEENS7_ILi160EEENS7_ILi192EEEEEELi192ENS_12float_e4m3_tEfNS_4arch4Sm90ELb1ELb0ELb1ELb1ELb0ELb0ELb0ELb1ELb1ELb1ELb1ELb0EEENS1_21CollectiveEpilogueFwdINS6_IJSA_SC_SB_EEES9_NS_10bfloat16_tESG_Li256ELb1ELb1ELb1ELb1EEENS1_36VarlenDynamicPersistentTileSchedulerILi128ELi160ELi256ELi128ELb1ELb1ELb1ELb1ELb1ELb1EEEEEEEEEvNT_6ParamsE --------------------------
	.section	.text._ZN7cutlass13device_kernelIN5flash11enable_sm90INS1_16FlashAttnFwdSm90INS1_25CollectiveMainloopFwdSm90ILi2EN4cute5tupleIJNS5_1CILi1EEES8_S8_EEENS6_IJNS7_ILi128EEENS7_ILi160EEENS7_ILi192EEEEEELi192ENS_12float_e4m3_tEfNS_4arch4Sm90ELb1ELb0ELb1ELb1ELb0ELb0ELb0ELb1ELb1ELb1ELb1ELb0EEENS1_21CollectiveEpilogueFwdINS6_IJSA_SC_SB_EEES9_NS_10bfloat16_tESG_Li256ELb1ELb1ELb1ELb1EEENS1_36VarlenDynamicPersistentTileSchedulerILi128ELi160ELi256ELi128ELb1ELb1ELb1ELb1ELb1ELb1EEEEEEEEEvNT_6ParamsE,"ax",@progbits
	.align	128
.text._ZN7cutlass13device_kernelIN5flash11enable_sm90INS1_16FlashAttnFwdSm90INS1_25CollectiveMainloopFwdSm90ILi2EN4cute5tupleIJNS5_1CILi1EEES8_S8_EEENS6_IJNS7_ILi128EEENS7_ILi160EEENS7_ILi192EEEEEELi192ENS_12float_e4m3_tEfNS_4arch4Sm90ELb1ELb0ELb1ELb1ELb0ELb0ELb0ELb1ELb1ELb1ELb1ELb0EEENS1_21CollectiveEpilogueFwdINS6_IJSA_SC_SB_EEES9_NS_10bfloat16_tESG_Li256ELb1ELb1ELb1ELb1EEENS1_36VarlenDynamicPersistentTileSchedulerILi128ELi160ELi256ELi128ELb1ELb1ELb1ELb1ELb1ELb1EEEEEEEEEvNT_6ParamsE:
        .type           _ZN7cutlass13device_kernelIN5flash11enable_sm90INS1_16FlashAttnFwdSm90INS1_25CollectiveMainloopFwdSm90ILi2EN4cute5tupleIJNS5_1CILi1EEES8_S8_EEENS6_IJNS7_ILi128EEENS7_ILi160EEENS7_ILi192EEEEEELi192ENS_12float_e4m3_tEfNS_4arch4Sm90ELb1ELb0ELb1ELb1ELb0ELb0ELb0ELb1ELb1ELb1ELb1ELb0EEENS1_21CollectiveEpilogueFwdINS6_IJSA_SC_SB_EEES9_NS_10bfloat16_tESG_Li256ELb1ELb1ELb1ELb1EEENS1_36VarlenDynamicPersistentTileSchedulerILi128ELi160ELi256ELi128ELb1ELb1ELb1ELb1ELb1ELb1EEEEEEEEEvNT_6ParamsE,@function
        .size           _ZN7cutlass13device_kernelIN5flash11enable_sm90INS1_16FlashAttnFwdSm90INS1_25CollectiveMainloopFwdSm90ILi2EN4cute5tupleIJNS5_1CILi1EEES8_S8_EEENS6_IJNS7_ILi128EEENS7_ILi160EEENS7_ILi192EEEEEELi192ENS_12float_e4m3_tEfNS_4arch4Sm90ELb1ELb0ELb1ELb1ELb0ELb0ELb0ELb1ELb1ELb1ELb1ELb0EEENS1_21CollectiveEpilogueFwdINS6_IJSA_SC_SB_EEES9_NS_10bfloat16_tESG_Li256ELb1ELb1ELb1ELb1EEENS1_36VarlenDynamicPersistentTileSchedulerILi128ELi160ELi256ELi128ELb1ELb1ELb1ELb1ELb1ELb1EEEEEEEEEvNT_6ParamsE,(.L_x_13354 - _ZN7cutlass13device_kernelIN5flash11enable_sm90INS1_16FlashAttnFwdSm90INS1_25CollectiveMainloopFwdSm90ILi2EN4cute5tupleIJNS5_1CILi1EEES8_S8_EEENS6_IJNS7_ILi128EEENS7_ILi160EEENS7_ILi192EEEEEELi192ENS_12float_e4m3_tEfNS_4arch4Sm90ELb1ELb0ELb1ELb1ELb0ELb0ELb0ELb1ELb1ELb1ELb1ELb0EEENS1_21CollectiveEpilogueFwdINS6_IJSA_SC_SB_EEES9_NS_10bfloat16_tESG_Li256ELb1ELb1ELb1ELb1EEENS1_36VarlenDynamicPersistentTileSchedulerILi128ELi160ELi256ELi128ELb1ELb1ELb1ELb1ELb1ELb1EEEEEEEEEvNT_6ParamsE)
        .other          _ZN7cutlass13device_kernelIN5flash11enable_sm90INS1_16FlashAttnFwdSm90INS1_25CollectiveMainloopFwdSm90ILi2EN4cute5tupleIJNS5_1CILi1EEES8_S8_EEENS6_IJNS7_ILi128EEENS7_ILi160EEENS7_ILi192EEEEEELi192ENS_12float_e4m3_tEfNS_4arch4Sm90ELb1ELb0ELb1ELb1ELb0ELb0ELb0ELb1ELb1ELb1ELb1ELb0EEENS1_21CollectiveEpilogueFwdINS6_IJSA_SC_SB_EEES9_NS_10bfloat16_tESG_Li256ELb1ELb1ELb1ELb1EEENS1_36VarlenDynamicPersistentTileSchedulerILi128ELi160ELi256ELi128ELb1ELb1ELb1ELb1ELb1ELb1EEEEEEEEEvNT_6ParamsE,@"STO_CUDA_ENTRY STV_DEFAULT"
_ZN7cutlass13device_kernelIN5flash11enable_sm90INS1_16FlashAttnFwdSm90INS1_25CollectiveMainloopFwdSm90ILi2EN4cute5tupleIJNS5_1CILi1EEES8_S8_EEENS6_IJNS7_ILi128EEENS7_ILi160EEENS7_ILi192EEEEEELi192ENS_12float_e4m3_tEfNS_4arch4Sm90ELb1ELb0ELb1ELb1ELb0ELb0ELb0ELb1ELb1ELb1ELb1ELb0EEENS1_21CollectiveEpilogueFwdINS6_IJSA_SC_SB_EEES9_NS_10bfloat16_tESG_Li256ELb1ELb1ELb1ELb1EEENS1_36VarlenDynamicPersistentTileSchedulerILi128ELi160ELi256ELi128ELb1ELb1ELb1ELb1ELb1ELb1EEEEEEEEEvNT_6ParamsE:
        /* <DEDUP_REMOVED lines=18> */
.L_x_5257:
[----:B------:R-:W-:Y:S05]  /*0120*/  BSYNC B0 ;  /* 0x0000000000007941 */ /* 0x000fea0003800000 */
.L_x_5256:
        /* <DEDUP_REMOVED lines=41> */
.L_x_5258:
        /* <DEDUP_REMOVED lines=22> */
.L_x_5259:
        /* <DEDUP_REMOVED lines=18> */
.L_x_5260:
        /* <DEDUP_REMOVED lines=22> */
.L_x_5261:
        /* <DEDUP_REMOVED lines=22> */
.L_x_5262:
[----:B------:R-:W-:Y:S01]  /*0900*/  PLOP3.LUT P0, PT, PT, PT, UP0, 0x80, 0x0 ;  /* 0x000000000000781c */ /* 0x000fe20003f0f008 */
[----:B------:R-:W-:Y:S01]  /*0910*/  UMOV UR38, 0x1 ;  /* 0x0000000100267882 */ /* 0x000fe20000000000 */
[----:B------:R-:W-:Y:S01]  /*0920*/  NOP ;  /* 0x0000000000007918 */ /* 0x000fe20000000000 */
[----:B------:R-:W-:Y:S01]  /*0930*/  USEL UR38, UR38, 0x2, !UP0 ;  /* 0x0000000226267887 */ /* 0x000fe2000c000000 */
[----:B------:R-:W-:Y:S01]  /*0940*/  ULDC.64 UR54, c[0x0][0x208] ;  /* 0x0000820000367ab9 */ /* 0x000fe20000000a00 */
[----:B012-4-:R-:W-:Y:S08]  /*0950*/  BAR.SYNC.DEFER_BLOCKING 0x0 ;  /* 0x0000000000007b1d */ /* 0x017ff00000010000 */
[----:B------:R-:W-:Y:S05]  /*0960*/  @!P0 BRA `(.L_x_5263) ;  /* 0x0000013000908947 */ /* 0x000fea0003800000 */
.L_x_5264:
        /* <DEDUP_REMOVED lines=39> */
[----:B------:R-:W-:Y:S02]  /*0be0*/  LEA.HI R7, R8, R237, RZ, 0x2 ;  /* 0x000000ed08077211 */ /* 0x000fe400078f10ff */
[----:B------:R-:W-:Y:S02]  /*0bf0*/  LOP3.LUT R5, R5, 0xfffffc00, RZ, 0xc0, !PT ;  /* 0xfffffc0005057812 */ /* 0x000fe400078ec0ff */
[--C-:B------:R-:W-:Y:S02]  /*0c00*/  SHF.R.S32.HI R9, RZ, 0x2, R7.reuse ;  /* 0x00000002ff097819 */ /* 0x100fe40000011407 */
[----:B------:R-:W-:Y:S01]  /*0c10*/  SHF.R.S32.HI R10, RZ, 0x1f, R7 ;  /* 0x0000001fff0a7819 */ /* 0x000fe20000011407 */
[----:B------:R-:W-:Y:S01]  /*0c20*/  IMAD R4, R4, 0x40, R5 ;  /* 0x0000004004047824 */ /* 0x000fe200078e0205 */
[----:B------:R-:W-:-:S02]  /*0c30*/  LOP3.LUT R3, R3, 0x1ffffffe, RZ, 0xc0, !PT ;  /* 0x1ffffffe03037812 */ /* 0x000fc400078ec0ff */
[----:B------:R-:W-:Y:S02]  /*0c40*/  LEA.HI R10, R10, R9, RZ, 0x3 ;  /* 0x000000090a0a7211 */ /* 0x000fe400078f18ff */
[----:B------:R-:W-:Y:S01]  /*0c50*/  LEA.HI R8, R8, R237, RZ, 0x5 ;  /* 0x000000ed08087211 */ /* 0x000fe200078f28ff */
[----:B------:R-:W-:Y:S01]  /*0c60*/  IMAD.IADD R3, R6, 0x1, -R3 ;  /* 0x0000000106037824 */ /* 0x000fe200078e0a03 */
[----:B------:R-:W-:Y:S02]  /*0c70*/  LOP3.LUT R10, R10, 0xfffffff8, RZ, 0xc0, !PT ;  /* 0xfffffff80a0a7812 */ /* 0x000fe400078ec0ff */
[----:B------:R-:W-:Y:S01]  /*0c80*/  LEA.HI R2, R2, R13, RZ, 0x1 ;  /* 0x0000000d02027211 */ /* 0x000fe200078f08ff */
[----:B------:R-:W-:Y:S01]  /*0c90*/  IMAD R3, R3, 0x8, R4 ;  /* 0x0000000803037824 */ /* 0x000fe200078e0204 */
[----:B------:R-:W-:Y:S01]  /*0ca0*/  SHF.R.S32.HI R8, RZ, 0x5, R8 ;  /* 0x00000005ff087819 */ /* 0x000fe20000011408 */
[----:B------:R-:W-:Y:S01]  /*0cb0*/  IMAD.IADD R9, R9, 0x1, -R10 ;  /* 0x0000000109097824 */ /* 0x000fe200078e0a0a */
[----:B------:R-:W-:-:S02]  /*0cc0*/  LOP3.LUT R2, R2, 0x3fffffe, RZ, 0xc0, !PT ;  /* 0x03fffffe02027812 */ /* 0x000fc400078ec0ff */
[-C--:B------:R-:W-:Y:S01]  /*0cd0*/  LEA.HI R11, R0, R12.reuse, RZ, 0x2 ;  /* 0x0000000c000b7211 */ /* 0x080fe200078f10ff */
[----:B------:R-:W-:Y:S01]  /*0ce0*/  IMAD R9, R8, 0x10, R9 ;  /* 0x0000001008097824 */ /* 0x000fe200078e0209 */
[----:B------:R0:W-:Y:S01]  /*0cf0*/  STL [R1+0x40], R3 ;  /* 0x0000400301007387 */ /* 0x0001e20000100800 */
[----:B------:R-:W-:Y:S01]  /*0d00*/  IMAD.IADD R2, R13, 0x1, -R2 ;  /* 0x000000010d027824 */ /* 0x000fe200078e0a02 */
[----:B------:R-:W-:Y:S02]  /*0d10*/  LOP3.LUT R11, R11, 0xfffffffc, RZ, 0xc0, !PT ;  /* 0xfffffffc0b0b7812 */ /* 0x000fe400078ec0ff */
[----:B------:R-:W-:Y:S02]  /*0d20*/  LOP3.LUT R6, R7, 0x7ffffffc, RZ, 0xc0, !PT ;  /* 0x7ffffffc07067812 */ /* 0x000fe400078ec0ff */
[----:B------:R-:W-:Y:S01]  /*0d30*/  LEA.HI R0, R0, R12, RZ, 0x3 ;  /* 0x0000000c00007211 */ /* 0x000fe200078f18ff */
[----:B------:R-:W-:Y:S02]  /*0d40*/  IMAD.IADD R11, R12, 0x1, -R11 ;  /* 0x000000010c0b7824 */ /* 0x000fe400078e0a0b */
[----:B------:R-:W-:Y:S01]  /*0d50*/  IMAD.IADD R6, R237, 0x1, -R6 ;  /* 0x00000001ed067824 */ /* 0x000fe200078e0a06 */
[----:B------:R-:W-:Y:S01]  /*0d60*/  LOP3.LUT R18, R0, 0xfffffff8, RZ, 0xc0, !PT ;  /* 0xfffffff800127812 */ /* 0x000fe200078ec0ff */
[----:B0-----:R-:W-:Y:S01]  /*0d70*/  IMAD R3, R2, 0x40, R9 ;  /* 0x0000004002037824 */ /* 0x001fe200078e0209 */
[----:B------:R-:W-:Y:S01]  /*0d80*/  LEA.HI R5, R11, R11, RZ, 0x1 ;  /* 0x0000000b0b057211 */ /* 0x000fe200078f08ff */
[----:B------:R-:W-:Y:S01]  /*0d90*/  IMAD.SHL.U32 R16, R6, 0x2, RZ ;  /* 0x0000000206107824 */ /* 0x000fe200078e00ff */
[----:B------:R-:W-:Y:S01]  /*0da0*/  SHF.R.S32.HI R236, RZ, 0x3, R0 ;  /* 0x00000003ffec7819 */ /* 0x000fe20000011400 */
[----:B------:R-:W-:Y:S01]  /*0db0*/  IMAD.IADD R18, R12, 0x1, -R18 ;  /* 0x000000010c127824 */ /* 0x000fe200078e0a12 */
[----:B------:R0:W-:Y:S01]  /*0dc0*/  STL [R1+0x3c], R3 ;  /* 0x00003c0301007387 */ /* 0x0001e20000100800 */
[C---:B------:R-:W-:Y:S01]  /*0dd0*/  VIADD R235, R16.reuse, 0x8 ;  /* 0x0000000810eb7836 */ /* 0x040fe20000000000 */
[----:B------:R-:W-:Y:S01]  /*0de0*/  LOP3.LUT R4, R5, 0x1ffffffe, RZ, 0xc0, !PT ;  /* 0x1ffffffe05047812 */ /* 0x000fe200078ec0ff */
[----:B------:R-:W-:-:S02]  /*0df0*/  VIADD R234, R16, 0x10 ;  /* 0x0000001010ea7836 */ /* 0x000fc40000000000 */
        /* <DEDUP_REMOVED lines=34> */
[----:B------:R-:W-:-:S02]  /*1020*/  VIADD R19, R16, 0x40 ;  /* 0x0000004010137836 */ /* 0x000fc40000000000 */
[----:B0-----:R-:W-:-:S07]  /*1030*/  IMAD R17, R4, 0x8, R3 ;  /* 0x0000000804117824 */ /* 0x001fce00078e0203 */
.L_x_5325:
[----:B------:R-:W-:Y:S01]  /*1040*/  ULDC.64 UR8, c[0x0][0xc88] ;  /* 0x0003220000087ab9 */ /* 0x000fe20000000a00 */
[----:B------:R-:W-:Y:S01]  /*1050*/  ULDC.64 UR10, c[0x0][0xa18] ;  /* 0x00028600000a7ab9 */ /* 0x000fe20000000a00 */
[----:B------:R-:W-:Y:S02]  /*1060*/  UIMAD.WIDE UR8, UR7, 0x4, UR8 ;  /* 0x00000004070878a5 */ /* 0x000fe4000f8e0208 */
[----:B------:R-:W-:Y:S02]  /*1070*/  UISETP.NE.U32.AND UP1, UPT, UR10, URZ, UPT ;  /* 0x0000003f0a00728c */ /* 0x000fe4000bf25070 */
[----:B------:R-:W-:Y:S02]  /*1080*/  ULOP3.LUT UR4, UR6, 0xff000000, URZ, 0xc0, !UPT ;  /* 0xff00000006047892 */ /* 0x000fe4000f8ec03f */
[----:B0-2---:R-:W-:Y:S01]  /*1090*/  IMAD.U32 R2, RZ, RZ, UR8 ;  /* 0x00000008ff027e24 */ /* 0x005fe2000f8e00ff */
[----:B------:R-:W-:Y:S01]  /*10a0*/  ULDC UR7, c[0x0][0x424] ;  /* 0x0001090000077ab9 */ /* 0x000fe20000000800 */
        /* <DEDUP_REMOVED lines=22> */
[----:B---3--:R-:W3:Y:S01]  /*1210*/  @P2 LDG.E R4, desc[UR54][R4.64] ;  /* 0x0000003604042981 */ /* 0x008ee2000c1e1900 */
        /* <DEDUP_REMOVED lines=14> */
[----:B-1--45:R-:W-:-:S14]  /*1300*/  @P2 BRA `(.L_x_5265) ;  /* 0x0000000000342947 */ /* 0x032fdc0003800000 */
        /* <DEDUP_REMOVED lines=13> */
.L_x_5265:
        /* <DEDUP_REMOVED lines=8> */
.L_x_5266:
        /* <DEDUP_REMOVED lines=13> */
.L_x_5267:
        /* <DEDUP_REMOVED lines=13> */
[----:B------:R-:W-:Y:S02]  /*1600*/  UIMAD.WIDE UR4, UR4, 0x66666667, URZ ;  /* 0x66666667040478a5 */ /* 0x000fe4000f8e023f */
[----:B------:R-:W-:-:S02]  /*1610*/  UIADD3 UR6, UR7, UR6, URZ ;  /* 0x0000000607067290 */ /* 0x000fc4000fffe03f */
[----:B------:R-:W-:Y:S02]  /*1620*/  USHF.R.U32.HI UR4, URZ, 0x1f, UR5 ;  /* 0x0000001f3f047899 */ /* 0x000fe40008011605 */
[----:B------:R-:W-:Y:S02]  /*1630*/  UIMAD.WIDE UR6, UR6, 0x66666667, URZ ;  /* 0x66666667060678a5 */ /* 0x000fe4000f8e023f */
[----:B------:R-:W-:Y:S02]  /*1640*/  ULEA.HI.SX32 UR4, UR5, UR4, 0x1a ;  /* 0x0000000405047291 */ /* 0x000fe4000f8fd23f */
[----:B------:R-:W-:-:S04]  /*1650*/  USHF.R.U32.HI UR6, URZ, 0x1f, UR7 ;  /* 0x0000001f3f067899 */ /* 0x000fc80008011607 */
[----:B------:R-:W-:-:S04]  /*1660*/  ULEA.HI.SX32 UR6, UR7, UR6, 0x1a ;  /* 0x0000000607067291 */ /* 0x000fc8000f8fd23f */
[----:B------:R-:W-:-:S04]  /*1670*/  UISETP.LT.AND UP0, UPT, UR4, UR6, UPT ;  /* 0x000000060400728c */ /* 0x000fc8000bf01270 */
[----:B------:R-:W-:-:S03]  /*1680*/  USEL UR9, UR4, UR6, UP0 ;  /* 0x0000000604097287 */ /* 0x000fc60008000000 */
[----:B------:R-:W-:Y:S01]  /*1690*/  UMOV UR4, URZ ;  /* 0x0000003f00047c82 */ /* 0x000fe20008000000 */
        /* <DEDUP_REMOVED lines=39> */
.L_x_5268:
        /* <DEDUP_REMOVED lines=24> */
[----:B------:R-:W-:Y:S01]  /*1a90*/  CS2R R60, SRZ ;  /* 0x00000000003c7805 */ /* 0x000fe2000001ff00 */
[----:B------:R-:W-:Y:S01]  /*1aa0*/  UISETP.GT.AND UP0, UPT, UR56, UR39, UPT ;  /* 0x000000273800728c */ /* 0x000fe2000bf04270 */
[----:B------:R-:W-:Y:S02]  /*1ab0*/  CS2R R128, SRZ ;  /* 0x0000000000807805 */ /* 0x000fe4000001ff00 */
[----:B------:R-:W-:Y:S01]  /*1ac0*/  CS2R R24, SRZ ;  /* 0x0000000000187805 */ /* 0x000fe2000001ff00 */
[----:B------:R-:W-:Y:S01]  /*1ad0*/  IMAD.MOV.U32 R143, RZ, RZ, RZ ;  /* 0x000000ffff8f7224 */ /* 0x000fe200078e00ff */
[----:B------:R-:W-:Y:S01]  /*1ae0*/  CS2R R20, SRZ ;  /* 0x0000000000147805 */ /* 0x000fe2000001ff00 */
[----:B------:R-:W-:Y:S01]  /*1af0*/  IMAD.MOV.U32 R145, RZ, RZ, RZ ;  /* 0x000000ffff917224 */ /* 0x000fe200078e00ff */
[----:B------:R-:W-:Y:S01]  /*1b00*/  PLOP3.LUT P1, PT, PT, PT, UP0, 0x80, 0x0 ;  /* 0x000000000000781c */ /* 0x000fe20003f2f008 */
        /* <DEDUP_REMOVED lines=77> */
.L_x_5270:
        /* <DEDUP_REMOVED lines=42> */
.L_x_5426:
[----:B------:R-:W-:Y:S05]  /*2280*/  @!P1 BRA `(.L_x_5272) ;  /* 0x0000000000049947 */ /* 0x000fea0003800000 */
[----:B------:R-:W-:Y:S01]  /*2290*/  BPT.TRAP 0x1 ;  /* 0x000000040000795c */ /* 0x000fe20000300000 */
.L_x_5272:
[----:B0-----:R-:W-:Y:S02]  /*22a0*/  IMAD.U32 R2, RZ, RZ, UR53 ;  /* 0x00000035ff027e24 */ /* 0x001fe4000f8e00ff */
[----:B------:R-:W-:-:S03]  /*22b0*/  IMAD.U32 R3, RZ, RZ, UR47 ;  /* 0x0000002fff037e24 */ /* 0x000fc6000f8e00ff */
[----:B------:R-:W-:Y:S02]  /*22c0*/  LEA R2, R2, UR41, 0x3 ;  /* 0x0000002902027c11 */ /* 0x000fe4000f8e18ff */
[----:B------:R-:W-:-:S04]  /*22d0*/  SHF.L.U32 R3, R3, 0x1f, RZ ;  /* 0x0000001f03037819 */ /* 0x000fc800000006ff */
[----:B------:R0:W1:Y:S01]  /*22e0*/  SYNCS.PHASECHK.TRANS64.TRYWAIT P2, [R2+URZ+0x33430], R3 ;  /* 0x03343003020075a7 */ /* 0x000062000804017f */
[----:B------:R-:W-:Y:S05]  /*22f0*/  @!P1 BRA `(.L_x_5273) ;  /* 0x0000000000049947 */ /* 0x000fea0003800000 */
[----:B------:R-:W-:Y:S01]  /*2300*/  BPT.TRAP 0x1 ;  /* 0x000000040000795c */ /* 0x000fe20000300000 */
.L_x_5273:
[----:B------:R-:W2:Y:S02]  /*2310*/  S2R R4, SR_TID.X ;  /* 0x0000000000047919 */ /* 0x000ea40000002100 */
[----:B--2---:R-:W-:Y:S01]  /*2320*/  LOP3.LUT P0, RZ, R4, 0x7f, RZ, 0xc0, !PT ;  /* 0x0000007f04ff7812 */ /* 0x004fe2000780c0ff */
[----:B-1----:R-:W-:-:S12]  /*2330*/  @P2 BRA `(.L_x_5274) ;  /* 0x0000000000082947 */ /* 0x002fd80003800000 */
[----:B------:R-:W1:Y:S02]  /*2340*/  SYNCS.PHASECHK.TRANS64.TRYWAIT P2, [R2+URZ+0x33430], R3 ;  /* 0x03343003020075a7 */ /* 0x000e64000804017f */
[----:B-1----:R-:W-:Y:S05]  /*2350*/  @!P2 BRA `(.L_x_5275) ;  /* 0x0000018800d0a947 */ /* 0x002fea0003800000 */
.L_x_5274:
        /* <DEDUP_REMOVED lines=10> */
[----:B------:R-:W-:Y:S01]  /*2400*/  CS2R R118, SRZ ;  /* 0x0000000000767805 */ /* 0x000fe2000001ff00 */
[----:B------:R-:W-:Y:S01]  /*2410*/  UMOV UR24, UR28 ;  /* 0x0000001c00187c82 */ /* 0x000fe20008000000 */
[----:B------:R-:W-:Y:S01]  /*2420*/  UMOV UR5, UR25 ;  /* 0x0000001900057c82 */ /* 0x000fe20008000000 */
[----:B------:R-:W-:Y:S01]  /*2430*/  ULOP3.LUT UR50, UR4, 0x10000, URZ, 0xfc, !UPT ;  /* 0x0001000004327892 */ /* 0x000fe2000f8efc3f */
[----:B------:R-:W-:-:S02]  /*2440*/  UMOV UR7, 0x80000020 ;  /* 0x8000002000077882 */ /* 0x000fc40000000000 */
[----:B------:R-:W-:Y:S01]  /*2450*/  UMOV UR4, UR24 ;  /* 0x0000001800047c82 */ /* 0x000fe20008000000 */
[----:B------:R-:W-:Y:S01]  /*2460*/  UIMAD UR32, UR53, 0x780, UR50 ;  /* 0x00000780352078a4 */ /* 0x000fe2000f8e0232 */
[----:B------:R-:W-:Y:S01]  /*2470*/  UMOV UR8, UR24 ;  /* 0x0000001800087c82 */ /* 0x000fe20008000000 */
[----:B------:R-:W-:Y:S02]  /*2480*/  UMOV UR9, UR25 ;  /* 0x0000001900097c82 */ /* 0x000fe40008000000 */
[----:B------:R-:W-:Y:S02]  /*2490*/  UIADD3 UR6, UR32, 0x100, URZ ;  /* 0x0000010020067890 */ /* 0x000fe4000fffe03f */
[----:B------:R-:W-:Y:S02]  /*24a0*/  UIADD3 UR10, UR32, 0x180, URZ ;  /* 0x00000180200a7890 */ /* 0x000fe4000fffe03f */
[----:B------:R-:W-:Y:S01]  /*24b0*/  UMOV UR26, UR32 ;  /* 0x00000020001a7c82 */ /* 0x000fe20008000000 */
[----:B------:R-:W-:Y:S01]  /*24c0*/  UMOV UR11, 0x80000020 ;  /* 0x80000020000b7882 */ /* 0x000fe20000000000 */
[----:B------:R-:W-:Y:S01]  /*24d0*/  QGMMA.64x32x32.F32.E4M3.E4M3 R88, gdesc[UR24], RZ, !UPT, gsb0 ;  /* 0x00600000185879f3 */ /* 0x000fe2000c0008ff */
[----:B------:R-:W-:Y:S01]  /*24e0*/  UIADD3 UR26, UR32, 0x80, URZ ;  /* 0x00000080201a7890 */ /* 0x000fe2000fffe03f */
[----:B------:R-:W-:Y:S01]  /*24f0*/  UMOV UR27, 0x80000020 ;  /* 0x80000020001b7882 */ /* 0x000fe20000000000 */
[----:B------:R-:W-:-:S02]  /*2500*/  UIADD3 UR12, UR28, 0x2, URZ ;  /* 0x000000021c0c7890 */ /* 0x000fc4000fffe03f */
[----:B------:R-:W-:Y:S01]  /*2510*/  UIADD3 UR14, UR32, 0x182, URZ ;  /* 0x00000182200e7890 */ /* 0x000fe2000fffe03f */
        /* <DEDUP_REMOVED lines=8> */
[----:B------:R-:W-:Y:S01]  /*25a0*/  UIADD3 UR57, UR56, -0x2, URZ ;  /* 0xfffffffe38397890 */ /* 0x000fe2000fffe03f */
[----:B------:R-:W-:-:S02]  /*25b0*/  WARPGROUP.DEPBAR.LE gsb0, 0x0 ;  /* 0x00008000000079c5 */ /* 0x000fc40000010000 */
        /* <DEDUP_REMOVED lines=53> */
[----:B------:R-:W-:Y:S01]  /*2910*/  UIMAD UR7, UR56, -0xa0, UR51 ;  /* 0xffffff60380778a4 */ /* 0x000fe2000f8e0233 */
        /* <DEDUP_REMOVED lines=30> */
[----:B------:R-:W-:Y:S01]  /*2b00*/  ULDC UR10, c[0x0][0x988] ;  /* 0x00026200000a7ab9 */ /* 0x000fe20000000800 */
[----:B------:R-:W-:Y:S01]  /*2b10*/  UMOV UR11, UR36 ;  /* 0x00000024000b7c82 */ /* 0x000fe20008000000 */
        /* <DEDUP_REMOVED lines=47> */
[----:B------:R-:W-:Y:S02]  /*2e10*/  ULDC UR6, c[0x0][0x448] ;  /* 0x0001120000067ab9 */ /* 0x000fe40000000800 */
[----:B------:R-:W-:-:S06]  /*2e20*/  UISETP.NE.AND UP0, UPT, UR6, 0x1, UPT ;  /* 0x000000010600788c */ /* 0x000fcc000bf05270 */
[----:B------:R-:W-:-:S05]  /*2e30*/  PLOP3.LUT P2, PT, PT, PT, UP0, 0x80, 0x0 ;  /* 0x000000000000781c */ /* 0x000fca0003f4f008 */
[----:B------:R-:W-:Y:S01]  /*2e40*/  @UP0 ULDC UR6, c[0x0][0x44c] ;  /* 0x0001130000060ab9 */ /* 0x000fe20000000800 */
[----:B------:R-:W-:Y:S01]  /*2e50*/  @UP0 ULDC UR14, c[0x0][0x450] ;  /* 0x00011400000e0ab9 */ /* 0x000fe20000000800 */
        /* <DEDUP_REMOVED lines=17> */
[----:B------:R0:W-:Y:S01]  /*2f70*/  MUFU.TANH R107, R5 ;  /* 0x00000005006b7308 */ /* 0x0001e20000002400 */
[----:B------:R-:W-:Y:S01]  /*2f80*/  QGMMA.64x32x32.F32.E4M3.E4M3 R72, gdesc[UR20], R72, gsb0 ;  /* 0x00600000144879f3 */ /* 0x000fe20008000848 */
[----:B------:R-:W-:Y:S01]  /*2f90*/  UIADD3 UR22, UR32, 0x602, URZ ;  /* 0x0000060220167890 */ /* 0x000fe2000fffe03f */
[C---:B------:R-:W-:Y:S01]  /*2fa0*/  FMUL.FTZ R93, R0.reuse, R93 ;  /* 0x0000005d005d7220 */ /* 0x040fe20000410000 */
[----:B------:R-:W-:Y:S01]  /*2fb0*/  UMOV UR23, 0x80000020 ;  /* 0x8000002000177882 */ /* 0x000fe20000000000 */
[C---:B------:R-:W-:Y:S01]  /*2fc0*/  FMUL.FTZ R96, R0.reuse, R97 ;  /* 0x0000006100607220 */ /* 0x040fe20000410000 */
[C---:B------:R-:W-:Y:S01]  /*2fd0*/  FMUL.FTZ R8, R0.reuse, R99 ;  /* 0x0000006300087220 */ /* 0x040fe20000410000 */
[C---:B------:R-:W-:Y:S01]  /*2fe0*/  FMUL.FTZ R4, R0.reuse, R91 ;  /* 0x0000005b00047220 */ /* 0x040fe20000410000 */
[----:B------:R1:W2:Y:S01]  /*2ff0*/  MUFU.TANH R104, R88 ;  /* 0x0000005800687308 */ /* 0x0002a20000002400 */
[C---:B0-----:R-:W-:Y:S01]  /*3000*/  FMUL.FTZ R5, R0.reuse, R94 ;  /* 0x0000005e00057220 */ /* 0x041fe20000410000 */
[C---:B------:R-:W-:Y:S01]  /*3010*/  FMUL.FTZ R3, R0.reuse, R90 ;  /* 0x0000005a00037220 */ /* 0x040fe20000410000 */
[C---:B------:R-:W-:Y:S01]  /*3020*/  FMUL.FTZ R9, R0.reuse, R103 ;  /* 0x0000006700097220 */ /* 0x040fe20000410000 */
[C---:B------:R-:W-:Y:S01]  /*3030*/  FMUL.FTZ R6, R0.reuse, R95 ;  /* 0x0000005f00067220 */ /* 0x040fe20000410000 */
[C---:B------:R-:W-:Y:S01]  /*3040*/  FMUL.FTZ R7, R0.reuse, R98 ;  /* 0x0000006200077220 */ /* 0x040fe20000410000 */
[----:B------:R-:W-:-:S02]  /*3050*/  FMUL.FTZ R10, R0, R102 ;  /* 0x00000066000a7220 */ /* 0x000fc40000410000 */
[----:B------:R-:W0:Y:S01]  /*3060*/  MUFU.TANH R89, R89 ;  /* 0x0000005900597308 */ /* 0x000e220000002400 */
[----:B-1----:R-:W-:-:S07]  /*3070*/  FMUL.FTZ R88, R0, R101 ;  /* 0x0000006500587220 */ /* 0x002fce0000410000 */
[----:B------:R1:W3:Y:S08]  /*3080*/  MUFU.TANH R105, R92 ;  /* 0x0000005c00697308 */ /* 0x0002f00000002400 */
[----:B------:R-:W4:Y:S01]  /*3090*/  MUFU.TANH R106, R93 ;  /* 0x0000005d006a7308 */ /* 0x000f220000002400 */
[----:B-1----:R-:W-:-:S07]  /*30a0*/  FMUL.FTZ R92, R0, R100 ;  /* 0x00000064005c7220 */ /* 0x002fce0000410000 */
[----:B------:R-:W1:Y:S08]  /*30b0*/  MUFU.TANH R96, R96 ;  /* 0x0000006000607308 */ /* 0x000e700000002400 */
[----:B------:R-:W5:Y:S08]  /*30c0*/  MUFU.TANH R92, R92 ;  /* 0x0000005c005c7308 */ /* 0x000f700000002400 */
[----:B------:R-:W5:Y:S01]  /*30d0*/  MUFU.TANH R88, R88 ;  /* 0x0000005800587308 */ /* 0x000f620000002400 */
[----:B------:R-:W-:-:S02]  /*30e0*/  WARPGROUP.DEPBAR.LE gsb0, 0x0 ;  /* 0x00008000000079c5 */ /* 0x000fc40000010000 */
        /* <DEDUP_REMOVED lines=8> */
[----:B------:R-:W-:Y:S01]  /*3170*/  IMAD.U32 R83, RZ, RZ, UR7 ;  /* 0x00000007ff537e24 */ /* 0x000fe2000f8e00ff */
[----:B------:R-:W-:Y:S01]  /*3180*/  UMOV UR23, 0x80000020 ;  /* 0x8000002000177882 */ /* 0x000fe20000000000 */
[C---:B------:R-:W-:Y:S01]  /*3190*/  FMUL.FTZ R72, R0.reuse, R72 ;  /* 0x0000004800487220 */ /* 0x040fe20000410000 */
[C---:B------:R-:W-:Y:S01]  /*31a0*/  FMUL.FTZ R73, R0.reuse, R73 ;  /* 0x0000004900497220 */ /* 0x040fe20000410000 */
[----:B------:R-:W-:Y:S01]  /*31b0*/  FMUL.FTZ R77, R0, R77 ;  /* 0x0000004d004d7220 */ /* 0x000fe20000410000 */
[----:B------:R-:W-:Y:S01]  /*31c0*/  IADD3 R83, -R16, 0xa0, R83 ;  /* 0x000000a010537810 */ /* 0x000fe20007ffe153 */
[----:B--2---:R-:W-:Y:S01]  /*31d0*/  VIADD R76, R17, UR36 ;  /* 0x00000024114c7c36 */ /* 0x004fe20008000000 */
[----:B------:R2:W5:Y:S01]  /*31e0*/  MUFU.TANH R90, R72 ;  /* 0x00000048005a7308 */ /* 0x0005620000002400 */
        /* <DEDUP_REMOVED lines=8> */
[C---:B--2---:R-:W-:Y:S01]  /*3270*/  FMUL.FTZ R72, R0.reuse, R87 ;  /* 0x0000005700487220 */ /* 0x044fe20000410000 */
[----:B------:R-:W-:-:S06]  /*3280*/  FMUL.FTZ R12, R0, R74 ;  /* 0x0000004a000c7220 */ /* 0x000fcc0000410000 */
[----:B------:R-:W2:Y:S08]  /*3290*/  MUFU.TANH R77, R77 ;  /* 0x0000004d004d7308 */ /* 0x000eb00000002400 */
[----:B------:R-:W2:Y:S08]  /*32a0*/  MUFU.TANH R80, R80 ;  /* 0x0000005000507308 */ /* 0x000eb00000002400 */
[----:B------:R-:W2:Y:S08]  /*32b0*/  MUFU.TANH R98, R81 ;  /* 0x0000005100627308 */ /* 0x000eb00000002400 */
[----:B------:R-:W-:Y:S08]  /*32c0*/  MUFU.TANH R100, R85 ;  /* 0x0000005500647308 */ /* 0x000ff00000002400 */
[----:B------:R-:W2:Y:S01]  /*32d0*/  MUFU.TANH R84, R84 ;  /* 0x0000005400547308 */ /* 0x000ea20000002400 */
[----:B------:R-:W-:-:S02]  /*32e0*/  WARPGROUP.DEPBAR.LE gsb0, 0x0 ;  /* 0x00008000000079c5 */ /* 0x000fc40000010000 */
[C---:B------:R-:W-:Y:S01]  /*32f0*/  FMUL.FTZ R60, R0.reuse, R60 ;  /* 0x0000003c003c7220 */ /* 0x040fe20000410000 */
[----:B------:R-:W-:Y:S01]  /*3300*/  WARPGROUP.ARRIVE ;  /* 0x00000000000079c5 */ /* 0x000fe20000000000 */
[C---:B------:R-:W-:Y:S01]  /*3310*/  FMUL.FTZ R65, R0.reuse, R65 ;  /* 0x0000004100417220 */ /* 0x040fe20000410000 */
[C---:B------:R-:W-:Y:S02]  /*3320*/  FMUL.FTZ R64, R0.reuse, R64 ;  /* 0x0000004000407220 */ /* 0x040fe40000410000 */
[----:B------:R0:W-:Y:S01]  /*3330*/  MUFU.TANH R108, R60 ;  /* 0x0000003c006c7308 */ /* 0x0001e20000002400 */
[C---:B------:R-:W-:Y:S01]  /*3340*/  FMUL.FTZ R56, R0.reuse, R56 ;  /* 0x0000003800387220 */ /* 0x040fe20000410000 */
[C---:B------:R-:W-:Y:S01]  /*3350*/  FMUL.FTZ R57, R0.reuse, R57 ;  /* 0x0000003900397220 */ /* 0x040fe20000410000 */
[----:B------:R-:W-:Y:S01]  /*3360*/  QGMMA.64x32x32.F32.E4M3.E4M3 R40, gdesc[UR20], R40, gsb0 ;  /* 0x00600000142879f3 */ /* 0x000fe20008000828 */
[----:B------:R-:W-:Y:S01]  /*3370*/  UIADD3 UR22, UR32, 0x702, URZ ;  /* 0x0000070220167890 */ /* 0x000fe2000fffe03f */
[C---:B------:R-:W-:Y:S01]  /*3380*/  FMUL.FTZ R61, R0.reuse, R61 ;  /* 0x0000003d003d7220 */ /* 0x040fe20000410000 */
[----:B------:R-:W-:Y:S01]  /*3390*/  UMOV UR23, 0x80000020 ;  /* 0x8000002000177882 */ /* 0x000fe20000000000 */
[----:B------:R-:W-:Y:S01]  /*33a0*/  FMUL.FTZ R68, R0, R68 ;  /* 0x0000004400447220 */ /* 0x000fe20000410000 */
[----:B------:R3:W-:Y:S01]  /*33b0*/  MUFU.TANH R111, R65 ;  /* 0x00000041006f7308 */ /* 0x0007e20000002400 */
[----:B0-----:R-:W-:Y:S01]  /*33c0*/  @P2 IMAD.HI.U32 R60, R76, UR6, RZ ;  /* 0x000000064c3c2c27 */ /* 0x001fe2000f8e00ff */
[----:B------:R-:W-:-:S03]  /*33d0*/  @UP0 ULDC UR6, c[0x0][0x450] ;  /* 0x0001140000060ab9 */ /* 0x000fc60000000800 */
[C---:B------:R-:W-:Y:S01]  /*33e0*/  FMUL.FTZ R69, R0.reuse, R69 ;  /* 0x0000004500457220 */ /* 0x040fe20000410000 */
[----:B------:R-:W-:Y:S01]  /*33f0*/  @P2 SHF.R.U32.HI R76, RZ, UR6, R60 ;  /* 0x00000006ff4c2c19 */ /* 0x000fe2000801163c */
[----:B------:R-:W-:Y:S01]  /*3400*/  UIMAD UR6, UR56, -0xa0, URZ ;  /* 0xffffff60380678a4 */ /* 0x000fe2000f8e023f */
[----:B------:R-:W-:Y:S01]  /*3410*/  FMUL.FTZ R60, R0, R67 ;  /* 0x00000043003c7220 */ /* 0x000fe20000410000 */
[----:B------:R-:W-:Y:S01]  /*3420*/  IMAD.U32 R67, RZ, RZ, UR52 ;  /* 0x00000034ff437e24 */ /* 0x000fe2000f8e00ff */
[----:B------:R-:W-:Y:S01]  /*3430*/  MUFU.TANH R110, R64 ;  /* 0x00000040006e7308 */ /* 0x000fe20000002400 */
[----:B------:R-:W0:Y:S02]  /*3440*/  SHFL.IDX PT, R82, R76, RZ, 0x1c1f ;  /* 0x001c1fff4c527589 */ /* 0x000e2400000e0000 */
[----:B---3--:R-:W-:Y:S01]  /*3450*/  IMAD.U32 R65, RZ, RZ, UR6 ;  /* 0x00000006ff417e24 */ /* 0x008fe2000f8e00ff */
[----:B------:R-:W-:Y:S01]  /*3460*/  @UP0 ULDC UR6, c[0x0][0x44c] ;  /* 0x0001130000060ab9 */ /* 0x000fe20000000800 */
[----:B------:R-:W3:Y:S01]  /*3470*/  SHFL.IDX PT, R76, R76, 0x1, 0x1c1f ;  /* 0x003c1f004c4c7f89 */ /* 0x000ee200000e0000 */
[----:B------:R-:W-:-:S02]  /*3480*/  UIMAD.WIDE.U32 UR6, UR36, UR6, URZ ;  /* 0x00000006240672a5 */ /* 0x000fc4000f8e003f */
[----:B------:R-:W-:Y:S01]  /*3490*/  IADD3 R78, -R16, 0xa1, R65 ;  /* 0x000000a1104e7810 */ /* 0x000fe20007ffe141 */
[----:B------:R4:W3:Y:S01]  /*34a0*/  MUFU.TANH R86, R56 ;  /* 0x0000003800567308 */ /* 0x0008e20000002400 */
[----:B------:R-:W-:Y:S02]  /*34b0*/  @UP0 USHF.R.U32.HI UR11, URZ, UR14, UR7 ;  /* 0x0000000e3f0b0299 */ /* 0x000fe40008011607 */
[----:B------:R-:W-:Y:S02]  /*34c0*/  IADD3 R78, -R67, UR51, R78 ;  /* 0x00000033434e7c10 */ /* 0x000fe4000fffe14e */
[----:B------:R-:W-:-:S03]  /*34d0*/  UIADD3 UR6, UR11, UR51, -UR52 ;  /* 0x000000330b067290 */ /* 0x000fc6000fffe834 */
[----:B------:R1:W3:Y:S01]  /*34e0*/  MUFU.TANH R102, R57 ;  /* 0x0000003900667308 */ /* 0x0002e20000002400 */
[C---:B----4-:R-:W-:Y:S01]  /*34f0*/  FMUL.FTZ R56, R0.reuse, R59 ;  /* 0x0000003b00387220 */ /* 0x050fe20000410000 */
[C---:B------:R-:W-:Y:S01]  /*3500*/  FMUL.FTZ R59, R0.reuse, R63 ;  /* 0x0000003f003b7220 */ /* 0x040fe20000410000 */
[----:B------:R-:W-:Y:S01]  /*3510*/  FMUL.FTZ R63, R0, R70 ;  /* 0x00000046003f7220 */ /* 0x000fe20000410000 */
[----:B------:R-:W-:Y:S01]  /*3520*/  UIMAD.WIDE UR6, UR6, 0x66666667, URZ ;  /* 0x66666667060678a5 */ /* 0x000fe2000f8e023f */
[----:B0-----:R-:W-:-:S03]  /*3530*/  VIADDMNMX R82, R82, R78, R83, PT ;  /* 0x0000004e52527246 */ /* 0x001fc60003800153 */
[----:B------:R0:W4:Y:S01]  /*3540*/  MUFU.TANH R109, R61 ;  /* 0x0000003d006d7308 */ /* 0x0001220000002400 */
[C---:B-1----:R-:W-:Y:S01]  /*3550*/  FMUL.FTZ R57, R0.reuse, R58 ;  /* 0x0000003a00397220 */ /* 0x042fe20000410000 */
[----:B------:R-:W-:Y:S01]  /*3560*/  FMUL.FTZ R58, R0, R62 ;  /* 0x0000003e003a7220 */ /* 0x000fe20000410000 */
[----:B------:R-:W-:Y:S01]  /*3570*/  ISETP.GT.AND P5, PT, R82, RZ, PT ;  /* 0x000000ff5200720c */ /* 0x000fe20003fa4270 */
[----:B------:R-:W-:Y:S01]  /*3580*/  FMUL.FTZ R62, R0, R71 ;  /* 0x00000047003e7220 */ /* 0x000fe20000410000 */
[C---:B------:R-:W-:Y:S01]  /*3590*/  ISETP.GT.AND P6, PT, R82.reuse, 0x1, PT ;  /* 0x000000015200780c */ /* 0x040fe20003fc4270 */
[----:B------:R-:W-:Y:S01]  /*35a0*/  USHF.R.U32.HI UR6, URZ, 0x1f, UR7 ;  /* 0x0000001f3f067899 */ /* 0x000fe20008011607 */
[----:B------:R-:W-:Y:S01]  /*35b0*/  ISETP.GT.AND P3, PT, R82, 0x8, PT ;  /* 0x000000085200780c */ /* 0x000fe20003f64270 */
[----:B------:R-:W1:Y:S01]  /*35c0*/  MUFU.TANH R112, R68 ;  /* 0x0000004400707308 */ /* 0x000e620000002400 */
[----:B------:R-:W-:Y:S01]  /*35d0*/  FSEL R99, R104, -INF , P5 ;  /* 0xff80000068637808 */ /* 0x000fe20002800000 */
[----:B0-----:R-:W-:Y:S01]  /*35e0*/  FMUL.FTZ R61, R0, R66 ;  /* 0x00000042003d7220 */ /* 0x001fe20000410000 */
[----:B------:R-:W-:Y:S01]  /*35f0*/  FSEL R93, R89, -INF , P6 ;  /* 0xff800000595d7808 */ /* 0x000fe20003000000 */
[----:B------:R-:W-:Y:S01]  /*3600*/  ULEA.HI.SX32 UR6, UR7, UR6, 0x1a ;  /* 0x0000000607067291 */ /* 0x000fe2000f8fd23f */
[----:B------:R-:W-:-:S02]  /*3610*/  ISETP.GT.AND P4, PT, R82, 0x9, PT ;  /* 0x000000095200780c */ /* 0x000fc40003f84270 */
[----:B------:R-:W-:Y:S01]  /*3620*/  FSEL R91, R105, -INF , P3 ;  /* 0xff800000695b7808 */ /* 0x000fe20001800000 */
[----:B------:R0:W1:Y:S01]  /*3630*/  MUFU.TANH R113, R69 ;  /* 0x0000004500717308 */ /* 0x0000620000002400 */
[----:B------:R-:W-:Y:S01]  /*3640*/  FMNMX.FTZ R64, R99, R93, !PT ;  /* 0x0000005d63407209 */ /* 0x000fe20007810000 */
[----:B------:R-:W-:Y:S01]  /*3650*/  UISETP.LT.AND UP1, UPT, UR39, UR6, UPT ;  /* 0x000000062700728c */ /* 0x000fe2000bf21270 */
[----:B------:R-:W-:Y:S01]  /*3660*/  ISETP.GT.AND P5, PT, R82, 0x10, PT ;  /* 0x000000105200780c */ /* 0x000fe20003fa4270 */
[----:B------:R-:W-:Y:S02]  /*3670*/  WARPGROUP.DEPBAR.LE gsb0, 0x0 ;  /* 0x00008000000079c5 */ /* 0x000fe40000010000 */
[----:B------:R-:W-:Y:S01]  /*3680*/  FSEL R89, R106, -INF , P4 ;  /* 0xff8000006a597808 */ /* 0x000fe20002000000 */
[----:B------:R-:W-:Y:S01]  /*3690*/  WARPGROUP.ARRIVE ;  /* 0x00000000000079c5 */ /* 0x000fe20000000000 */
[----:B------:R-:W-:Y:S01]  /*36a0*/  FMNMX.FTZ R64, R91, R64, !PT ;  /* 0x000000405b407209 */ /* 0x000fe20007810000 */
[----:B------:R-:W-:Y:S01]  /*36b0*/  FMUL.FTZ R41, R0, R41 ;  /* 0x0000002900297220 */ /* 0x000fe20000410000 */
[----:B------:R-:W-:Y:S01]  /*36c0*/  ISETP.GT.AND P3, PT, R82, 0x11, PT ;  /* 0x000000115200780c */ /* 0x000fe20003f64270 */
[----:B------:R-:W-:Y:S01]  /*36d0*/  FMUL.FTZ R40, R0, R40 ;  /* 0x0000002800287220 */ /* 0x000fe20000410000 */
[----:B------:R-:W-:Y:S01]  /*36e0*/  FSEL R97, R107, -INF , P5 ;  /* 0xff8000006b617808 */ /* 0x000fe20002800000 */
[----:B------:R-:W-:Y:S01]  /*36f0*/  QGMMA.64x32x32.F32.E4M3.E4M3 R24, gdesc[UR20], R24, gsb0 ;  /* 0x00600000141879f3 */ /* 0x000fe20008000818 */
[----:B------:R-:W-:Y:S01]  /*3700*/  FMNMX.FTZ R64, R89, R64, !PT ;  /* 0x0000004059407209 */ /* 0x000fe20007810000 */
[----:B------:R3:W-:Y:S01]  /*3710*/  MUFU.TANH R104, R41 ;  /* 0x0000002900687308 */ /* 0x0007e20000002400 */
[----:B------:R-:W-:Y:S01]  /*3720*/  ISETP.GT.AND P4, PT, R82, 0x18, PT ;  /* 0x000000185200780c */ /* 0x000fe20003f84270 */
[----:B------:R-:W-:Y:S01]  /*3730*/  FMUL.FTZ R44, R0, R44 ;  /* 0x0000002c002c7220 */ /* 0x000fe20000410000 */
[----:B------:R-:W-:Y:S01]  /*3740*/  FSEL R101, R96, -INF , P3 ;  /* 0xff80000060657808 */ /* 0x000fe20001800000 */
[C---:B------:R-:W-:Y:S01]  /*3750*/  FMUL.FTZ R53, R0.reuse, R53 ;  /* 0x0000003500357220 */ /* 0x040fe20000410000 */
[----:B------:R-:W-:Y:S01]  /*3760*/  FMNMX.FTZ R64, R97, R64, !PT ;  /* 0x0000004061407209 */ /* 0x000fe20007810000 */
[----:B------:R-:W-:Y:S01]  /*3770*/  FMUL.FTZ R45, R0, R45 ;  /* 0x0000002d002d7220 */ /* 0x000fe20000410000 */
[----:B------:R-:W-:Y:S01]  /*3780*/  ISETP.GT.AND P3, PT, R82, 0x19, PT ;  /* 0x000000195200780c */ /* 0x000fe20003f64270 */
[----:B------:R4:W1:Y:S01]  /*3790*/  MUFU.TANH R114, R40 ;  /* 0x0000002800727308 */ /* 0x0008620000002400 */
[----:B-----5:R-:W-:Y:S01]  /*37a0*/  FSEL R103, R92, -INF , P4 ;  /* 0xff8000005c677808 */ /* 0x020fe20002000000 */
[C---:B------:R-:W-:Y:S01]  /*37b0*/  FMUL.FTZ R52, R0.reuse, R52 ;  /* 0x0000003400347220 */ /* 0x040fe20000410000 */
[----:B------:R-:W-:Y:S01]  /*37c0*/  FMNMX.FTZ R64, R101, R64, !PT ;  /* 0x0000004065407209 */ /* 0x000fe20007810000 */
[----:B------:R-:W-:Y:S01]  /*37d0*/  FMUL.FTZ R48, R0, R48 ;  /* 0x0000003000307220 */ /* 0x000fe20000410000 */
[----:B------:R-:W-:Y:S01]  /*37e0*/  ISETP.GT.AND P4, PT, R82, 0x20, PT ;  /* 0x000000205200780c */ /* 0x000fe20003f84270 */
[----:B------:R-:W-:Y:S01]  /*37f0*/  FMUL.FTZ R49, R0, R49 ;  /* 0x0000003100317220 */ /* 0x000fe20000410000 */
[----:B------:R-:W-:Y:S01]  /*3800*/  FSEL R95, R88, -INF , P3 ;  /* 0xff800000585f7808 */ /* 0x000fe20001800000 */
[----:B------:R-:W5:Y:S01]  /*3810*/  MUFU.TANH R105, R44 ;  /* 0x0000002c00697308 */ /* 0x000f620000002400 */
[----:B------:R-:W-:Y:S01]  /*3820*/  FMNMX.FTZ R64, R103, R64, !PT ;  /* 0x0000004067407209 */ /* 0x000fe20007810000 */
[----:B------:R-:W-:Y:S01]  /*3830*/  FMUL.FTZ R70, R0, R42 ;  /* 0x0000002a00467220 */ /* 0x000fe20000410000 */
[----:B------:R-:W-:Y:S01]  /*3840*/  ISETP.GT.AND P3, PT, R82, 0x21, PT ;  /* 0x000000215200780c */ /* 0x000fe20003f64270 */
[----:B0-----:R-:W-:Y:S01]  /*3850*/  FMUL.FTZ R69, R0, R43 ;  /* 0x0000002b00457220 */ /* 0x001fe20000410000 */
[----:B------:R-:W-:Y:S01]  /*3860*/  FSEL R87, R90, -INF , P4 ;  /* 0xff8000005a577808 */ /* 0x000fe20002000000 */
[----:B------:R-:W-:Y:S01]  /*3870*/  USEL UR56, UR39, UR6, !UP1 ;  /* 0x0000000627387287 */ /* 0x000fe2000c800000 */
[----:B------:R-:W-:Y:S01]  /*3880*/  FMNMX.FTZ R64, R95, R64, !PT ;  /* 0x000000405f407209 */ /* 0x000fe20007810000 */
[----:B------:R-:W0:Y:S01]  /*3890*/  MUFU.TANH R45, R45 ;  /* 0x0000002d002d7308 */ /* 0x000e220000002400 */
[----:B------:R-:W-:Y:S01]  /*38a0*/  ISETP.GT.AND P4, PT, R82, 0x28, PT ;  /* 0x000000285200780c */ /* 0x000fe20003f84270 */
[----:B------:R-:W-:Y:S01]  /*38b0*/  UISETP.GE.AND UP1, UPT, UR57, UR56, UPT ;  /* 0x000000383900728c */ /* 0x000fe2000bf26270 */
[----:B------:R-:W-:-:S02]  /*38c0*/  FSEL R85, R73, -INF , P3 ;  /* 0xff80000049557808 */ /* 0x000fc40001800000 */
[----:B------:R-:W-:Y:S02]  /*38d0*/  FMNMX.FTZ R64, R87, R64, !PT ;  /* 0x0000004057407209 */ /* 0x000fe40007810000 */
[----:B------:R-:W-:Y:S01]  /*38e0*/  ISETP.GT.AND P3, PT, R82, 0x29, PT ;  /* 0x000000295200780c */ /* 0x000fe20003f64270 */
[----:B------:R-:W0:Y:S01]  /*38f0*/  MUFU.TANH R48, R48 ;  /* 0x0000003000307308 */ /* 0x000e220000002400 */
[----:B------:R-:W-:Y:S02]  /*3900*/  FSEL R81, R94, -INF , P4 ;  /* 0xff8000005e517808 */ /* 0x000fe40002000000 */
[----:B------:R-:W-:Y:S02]  /*3910*/  FMNMX.FTZ R64, R85, R64, !PT ;  /* 0x0000004055407209 */ /* 0x000fe40007810000 */
[----:B------:R-:W-:Y:S02]  /*3920*/  ISETP.GT.AND P4, PT, R82, 0x30, PT ;  /* 0x000000305200780c */ /* 0x000fe40003f84270 */
[----:B--2---:R-:W-:Y:S01]  /*3930*/  FSEL R79, R77, -INF , P3 ;  /* 0xff8000004d4f7808 */ /* 0x004fe20001800000 */
[----:B------:R-:W2:Y:S01]  /*3940*/  MUFU.TANH R88, R49 ;  /* 0x0000003100587308 */ /* 0x000ea20000002400 */
[----:B------:R-:W-:-:S02]  /*3950*/  FMNMX.FTZ R64, R81, R64, !PT ;  /* 0x0000004051407209 */ /* 0x000fc40007810000 */
[----:B------:R-:W-:Y:S02]  /*3960*/  ISETP.GT.AND P3, PT, R82, 0x31, PT ;  /* 0x000000315200780c */ /* 0x000fe40003f64270 */
[----:B------:R-:W-:Y:S02]  /*3970*/  FSEL R77, R80, -INF , P4 ;  /* 0xff800000504d7808 */ /* 0x000fe40002000000 */
[----:B------:R-:W-:Y:S01]  /*3980*/  FMNMX.FTZ R64, R79, R64, !PT ;  /* 0x000000404f407209 */ /* 0x000fe20007810000 */
[----:B------:R-:W2:Y:S01]  /*3990*/  MUFU.TANH R80, R52 ;  /* 0x0000003400507308 */ /* 0x000ea20000002400 */
[----:B------:R-:W-:Y:S02]  /*39a0*/  ISETP.GT.AND P4, PT, R82, 0x38, PT ;  /* 0x000000385200780c */ /* 0x000fe40003f84270 */
[----:B------:R-:W-:Y:S02]  /*39b0*/  FSEL R75, R98, -INF , P3 ;  /* 0xff800000624b7808 */ /* 0x000fe40001800000 */
[----:B------:R-:W-:-:S02]  /*39c0*/  FMNMX.FTZ R64, R77, R64, !PT ;  /* 0x000000404d407209 */ /* 0x000fc40007810000 */
[----:B------:R-:W-:Y:S01]  /*39d0*/  ISETP.GT.AND P3, PT, R82, 0x39, PT ;  /* 0x000000395200780c */ /* 0x000fe20003f64270 */
[----:B------:R-:W-:Y:S01]  /*39e0*/  MUFU.TANH R3, R3 ;  /* 0x0000000300037308 */ /* 0x000fe20000002400 */
[----:B------:R-:W-:Y:S01]  /*39f0*/  FSEL R74, R84, -INF , P4 ;  /* 0xff800000544a7808 */ /* 0x000fe20002000000 */
[----:B------:R-:W-:Y:S02]  /*3a00*/  WARPGROUP.DEPBAR.LE gsb0, 0x0 ;  /* 0x00008000000079c5 */ /* 0x000fe40000010000 */
[----:B---3--:R-:W-:Y:S01]  /*3a10*/  FMNMX.FTZ R41, R75, R64, !PT ;  /* 0x000000404b297209 */ /* 0x008fe20007810000 */
[----:B------:R-:W-:Y:S01]  /*3a20*/  FMUL.FTZ R24, R0, R24 ;  /* 0x0000001800187220 */ /* 0x000fe20000410000 */
[----:B------:R-:W-:Y:S01]  /*3a30*/  ISETP.GT.AND P4, PT, R82, 0x40, PT ;  /* 0x000000405200780c */ /* 0x000fe20003f84270 */
[----:B------:R-:W-:Y:S01]  /*3a40*/  FMUL.FTZ R25, R0, R25 ;  /* 0x0000001900197220 */ /* 0x000fe20000410000 */
[----:B------:R-:W-:Y:S01]  /*3a50*/  FSEL R73, R100, -INF , P3 ;  /* 0xff80000064497808 */ /* 0x000fe20001800000 */
[----:B------:R1:W3:Y:S01]  /*3a60*/  MUFU.TANH R84, R53 ;  /* 0x0000003500547308 */ /* 0x0002e20000002400 */
[----:B----4-:R-:W-:Y:S01]  /*3a70*/  FMNMX.FTZ R40, R74, R41, !PT ;  /* 0x000000294a287209 */ /* 0x010fe20007810000 */
[----:B------:R-:W-:Y:S01]  /*3a80*/  FMUL.FTZ R28, R0, R28 ;  /* 0x0000001c001c7220 */ /* 0x000fe20000410000 */
[----:B------:R-:W-:Y:S01]  /*3a90*/  ISETP.GT.AND P3, PT, R82, 0x41, PT ;  /* 0x000000415200780c */ /* 0x000fe20003f64270 */
[----:B------:R-:W-:Y:S01]  /*3aa0*/  FMUL.FTZ R32, R0, R32 ;  /* 0x0000002000207220 */ /* 0x000fe20000410000 */
[----:B------:R-:W-:Y:S01]  /*3ab0*/  FSEL R71, R86, -INF , P4 ;  /* 0xff80000056477808 */ /* 0x000fe20002000000 */
[----:B------:R-:W-:Y:S01]  /*3ac0*/  FMUL.FTZ R33, R0, R33 ;  /* 0x0000002100217220 */ /* 0x000fe20000410000 */
[----:B------:R-:W-:Y:S01]  /*3ad0*/  FMNMX.FTZ R40, R73, R40, !PT ;  /* 0x0000002849287209 */ /* 0x000fe20007810000 */
[----:B------:R-:W4:Y:S01]  /*3ae0*/  MUFU.TANH R86, R24 ;  /* 0x0000001800567308 */ /* 0x000f220000002400 */
[----:B------:R-:W-:Y:S01]  /*3af0*/  ISETP.GT.AND P4, PT, R82, 0x48, PT ;  /* 0x000000485200780c */ /* 0x000fe20003f84270 */
[----:B------:R-:W-:Y:S01]  /*3b00*/  FMUL.FTZ R98, R0, R39 ;  /* 0x0000002700627220 */ /* 0x000fe20000410000 */
[----:B------:R-:W-:Y:S01]  /*3b10*/  FSEL R68, R102, -INF , P3 ;  /* 0xff80000066447808 */ /* 0x000fe20001800000 */
[C---:B------:R-:W-:Y:S01]  /*3b20*/  FMUL.FTZ R102, R0.reuse, R50 ;  /* 0x0000003200667220 */ /* 0x040fe20000410000 */
[----:B------:R-:W-:Y:S01]  /*3b30*/  FMNMX.FTZ R41, R71, R40, !PT ;  /* 0x0000002847297209 */ /* 0x000fe20007810000 */
[----:B------:R-:W-:Y:S01]  /*3b40*/  FMUL.FTZ R100, R0, R54 ;  /* 0x0000003600647220 */ /* 0x000fe20000410000 */
[----:B------:R-:W-:Y:S01]  /*3b50*/  ISETP.GT.AND P3, PT, R82, 0x49, PT ;  /* 0x000000495200780c */ /* 0x000fe20003f64270 */
[----:B------:R-:W4:Y:S01]  /*3b60*/  MUFU.TANH R90, R25 ;  /* 0x00000019005a7308 */ /* 0x000f220000002400 */
[----:B------:R-:W-:Y:S01]  /*3b70*/  FSEL R67, R108, -INF , P4 ;  /* 0xff8000006c437808 */ /* 0x000fe20002000000 */
[----:B------:R-:W-:Y:S01]  /*3b80*/  FMUL.FTZ R54, R0, R35 ;  /* 0x0000002300367220 */ /* 0x000fe20000410000 */
[----:B------:R-:W-:-:S02]  /*3b90*/  FMNMX.FTZ R40, R68, R41, !PT ;  /* 0x0000002944287209 */ /* 0x000fc40007810000 */
[C---:B------:R-:W-:Y:S02]  /*3ba0*/  ISETP.GT.AND P4, PT, R82.reuse, 0x50, PT ;  /* 0x000000505200780c */ /* 0x040fe40003f84270 */
[----:B------:R-:W-:Y:S01]  /*3bb0*/  FSEL R66, R109, -INF , P3 ;  /* 0xff8000006d427808 */ /* 0x000fe20001800000 */
[----:B------:R-:W4:Y:S01]  /*3bc0*/  MUFU.TANH R92, R28 ;  /* 0x0000001c005c7308 */ /* 0x000f220000002400 */
[----:B------:R-:W-:Y:S02]  /*3bd0*/  FMNMX.FTZ R41, R67, R40, !PT ;  /* 0x0000002843297209 */ /* 0x000fe40007810000 */
[----:B------:R-:W-:Y:S02]  /*3be0*/  CS2R R108, SRZ ;  /* 0x00000000006c7805 */ /* 0x000fe4000001ff00 */
[----:B------:R-:W-:Y:S02]  /*3bf0*/  ISETP.GT.AND P3, PT, R82, 0x51, PT ;  /* 0x000000515200780c */ /* 0x000fe40003f64270 */
[----:B------:R-:W-:-:S02]  /*3c00*/  FSEL R65, R110, -INF , P4 ;  /* 0xff8000006e417808 */ /* 0x000fc40002000000 */
[----:B------:R-:W-:Y:S01]  /*3c10*/  FMNMX.FTZ R40, R66, R41, !PT ;  /* 0x0000002942287209 */ /* 0x000fe20007810000 */
[----:B------:R5:W-:Y:S01]  /*3c20*/  MUFU.TANH R96, R32 ;  /* 0x0000002000607308 */ /* 0x000be20000002400 */
[C---:B------:R-:W-:Y:S02]  /*3c30*/  ISETP.GT.AND P4, PT, R82.reuse, 0x58, PT ;  /* 0x000000585200780c */ /* 0x040fe40003f84270 */
[----:B------:R-:W-:Y:S02]  /*3c40*/  FSEL R64, R111, -INF , P3 ;  /* 0xff8000006f407808 */ /* 0x000fe40001800000 */
[----:B------:R-:W-:Y:S02]  /*3c50*/  CS2R R110, SRZ ;  /* 0x00000000006e7805 */ /* 0x000fe4000001ff00 */
[----:B------:R-:W-:Y:S02]  /*3c60*/  FMNMX.FTZ R41, R65, R40, !PT ;  /* 0x0000002841297209 */ /* 0x000fe40007810000 */
[----:B------:R-:W-:Y:S01]  /*3c70*/  ISETP.GT.AND P3, PT, R82, 0x59, PT ;  /* 0x000000595200780c */ /* 0x000fe20003f64270 */
[----:B------:R-:W-:Y:S01]  /*3c80*/  MUFU.TANH R4, R4 ;  /* 0x0000000400047308 */ /* 0x000fe20000002400 */
[----:B-1----:R-:W-:Y:S01]  /*3c90*/  FSEL R53, R112, -INF , P4 ;  /* 0xff80000070357808 */ /* 0x002fe20002000000 */
[----:B-----5:R-:W-:Y:S01]  /*3ca0*/  FMUL.FTZ R32, R0, R37 ;  /* 0x0000002500207220 */ /* 0x020fe20000410000 */
[----:B------:R-:W-:-:S02]  /*3cb0*/  FMNMX.FTZ R40, R64, R41, !PT ;  /* 0x0000002940287209 */ /* 0x000fc40007810000 */
[C---:B------:R-:W-:Y:S02]  /*3cc0*/  ISETP.GT.AND P4, PT, R82.reuse, 0x60, PT ;  /* 0x000000605200780c */ /* 0x040fe40003f84270 */
[----:B------:R-:W-:Y:S01]  /*3cd0*/  FSEL R52, R113, -INF , P3 ;  /* 0xff80000071347808 */ /* 0x000fe20001800000 */
[----:B------:R-:W-:Y:S01]  /*3ce0*/  MUFU.TANH R5, R5 ;  /* 0x0000000500057308 */ /* 0x000fe20000002400 */
[----:B------:R-:W-:Y:S02]  /*3cf0*/  FMNMX.FTZ R41, R53, R40, !PT ;  /* 0x0000002835297209 */ /* 0x000fe40007810000 */
[----:B------:R-:W-:Y:S02]  /*3d00*/  CS2R R112, SRZ ;  /* 0x0000000000707805 */ /* 0x000fe4000001ff00 */
[----:B------:R-:W-:Y:S02]  /*3d10*/  ISETP.GT.AND P3, PT, R82, 0x61, PT ;  /* 0x000000615200780c */ /* 0x000fe40003f64270 */
[----:B------:R-:W-:-:S02]  /*3d20*/  FSEL R49, R114, -INF , P4 ;  /* 0xff80000072317808 */ /* 0x000fc40002000000 */
[----:B------:R-:W-:Y:S02]  /*3d30*/  CS2R R114, SRZ ;  /* 0x0000000000727805 */ /* 0x000fe4000001ff00 */
[----:B------:R-:W-:Y:S01]  /*3d40*/  FMNMX.FTZ R24, R52, R41, !PT ;  /* 0x0000002934187209 */ /* 0x000fe20007810000 */
[----:B------:R-:W-:Y:S01]  /*3d50*/  MUFU.TANH R6, R6 ;  /* 0x0000000600067308 */ /* 0x000fe20000002400 */
[----:B------:R-:W-:Y:S02]  /*3d60*/  ISETP.GT.AND P4, PT, R82, 0x68, PT ;  /* 0x000000685200780c */ /* 0x000fe40003f84270 */
[----:B------:R-:W-:Y:S02]  /*3d70*/  FSEL R44, R104, -INF , P3 ;  /* 0xff800000682c7808 */ /* 0x000fe40001800000 */
[----:B------:R-:W-:Y:S01]  /*3d80*/  FMNMX.FTZ R41, R49, R24, !PT ;  /* 0x0000001831297209 */ /* 0x000fe20007810000 */
[----:B------:R-:W-:Y:S01]  /*3d90*/  FMUL.FTZ R24, R0, R29 ;  /* 0x0000001d00187220 */ /* 0x000fe20000410000 */
[----:B------:R-:W-:Y:S01]  /*3da0*/  ISETP.GT.AND P3, PT, R82, 0x69, PT ;  /* 0x000000695200780c */ /* 0x000fe20003f64270 */
[----:B------:R-:W-:Y:S01]  /*3db0*/  MUFU.TANH R7, R7 ;  /* 0x0000000700077308 */ /* 0x000fe20000002400 */
[----:B------:R-:W-:-:S02]  /*3dc0*/  FSEL R29, R105, -INF , P4 ;  /* 0xff800000691d7808 */ /* 0x000fc40002000000 */
[----:B------:R-:W-:Y:S02]  /*3dd0*/  FMNMX.FTZ R42, R44, R41, !PT ;  /* 0x000000292c2a7209 */ /* 0x000fe40007810000 */
[C---:B------:R-:W-:Y:S02]  /*3de0*/  ISETP.GT.AND P4, PT, R82.reuse, 0x70, PT ;  /* 0x000000705200780c */ /* 0x040fe40003f84270 */
[----:B0-----:R-:W-:Y:S01]  /*3df0*/  FSEL R40, R45, -INF , P3 ;  /* 0xff8000002d287808 */ /* 0x001fe20001800000 */
[----:B------:R0:W1:Y:S01]  /*3e00*/  MUFU.TANH R94, R24 ;  /* 0x00000018005e7308 */ /* 0x0000620000002400 */
[----:B------:R-:W-:Y:S02]  /*3e10*/  FMNMX.FTZ R25, R29, R42, !PT ;  /* 0x0000002a1d197209 */ /* 0x000fe40007810000 */
[----:B------:R-:W-:Y:S02]  /*3e20*/  ISETP.GT.AND P3, PT, R82, 0x71, PT ;  /* 0x000000715200780c */ /* 0x000fe40003f64270 */
[----:B------:R-:W-:-:S02]  /*3e30*/  FSEL R48, R48, -INF , P4 ;  /* 0xff80000030307808 */ /* 0x000fc40002000000 */
[----:B------:R-:W-:Y:S01]  /*3e40*/  FMNMX.FTZ R25, R40, R25, !PT ;  /* 0x0000001928197209 */ /* 0x000fe20007810000 */
[----:B------:R-:W-:Y:S01]  /*3e50*/  MUFU.TANH R8, R8 ;  /* 0x0000000800087308 */ /* 0x000fe20000002400 */
[----:B------:R-:W-:Y:S01]  /*3e60*/  ISETP.GT.AND P4, PT, R82, 0x78, PT ;  /* 0x000000785200780c */ /* 0x000fe20003f84270 */
[----:B0-----:R-:W-:Y:S01]  /*3e70*/  FMUL.FTZ R24, R0, R36 ;  /* 0x0000002400187220 */ /* 0x001fe20000410000 */
[----:B--2---:R-:W-:Y:S02]  /*3e80*/  FSEL R43, R88, -INF , P3 ;  /* 0xff800000582b7808 */ /* 0x004fe40001800000 */
[----:B------:R-:W-:Y:S02]  /*3e90*/  FMNMX.FTZ R28, R48, R25, !PT ;  /* 0x00000019301c7209 */ /* 0x000fe40007810000 */
[----:B------:R-:W-:Y:S01]  /*3ea0*/  ISETP.GT.AND P3, PT, R82, 0x79, PT ;  /* 0x000000795200780c */ /* 0x000fe20003f64270 */
[----:B------:R0:W2:Y:S01]  /*3eb0*/  MUFU.TANH R88, R33 ;  /* 0x0000002100587308 */ /* 0x0000a20000002400 */
[----:B------:R-:W-:Y:S01]  /*3ec0*/  FSEL R42, R80, -INF , P4 ;  /* 0xff800000502a7808 */ /* 0x000fe20002000000 */
[----:B------:R-:W-:Y:S01]  /*3ed0*/  FMUL.FTZ R80, R0, R46 ;  /* 0x0000002e00507220 */ /* 0x000fe20000410000 */
[----:B------:R-:W-:-:S02]  /*3ee0*/  FMNMX.FTZ R41, R43, R28, !PT ;  /* 0x0000001c2b297209 */ /* 0x000fc40007810000 */
[----:B------:R-:W-:Y:S02]  /*3ef0*/  ISETP.GT.AND P4, PT, R82, 0x80, PT ;  /* 0x000000805200780c */ /* 0x000fe40003f84270 */
[----:B---3--:R-:W-:Y:S01]  /*3f00*/  FSEL R25, R84, -INF , P3 ;  /* 0xff80000054197808 */ /* 0x008fe20001800000 */
[----:B------:R-:W-:Y:S01]  /*3f10*/  MUFU.TANH R10, R10 ;  /* 0x0000000a000a7308 */ /* 0x000fe20000002400 */
[----:B------:R-:W-:Y:S02]  /*3f20*/  FMNMX.FTZ R28, R42, R41, !PT ;  /* 0x000000292a1c7209 */ /* 0x000fe40007810000 */
[----:B------:R-:W-:Y:S02]  /*3f30*/  ISETP.GT.AND P3, PT, R82, 0x81, PT ;  /* 0x000000815200780c */ /* 0x000fe40003f64270 */
[----:B----4-:R-:W-:Y:S02]  /*3f40*/  FSEL R45, R86, -INF , P4 ;  /* 0xff800000562d7808 */ /* 0x010fe40002000000 */
[----:B------:R-:W-:Y:S01]  /*3f50*/  FMNMX.FTZ R28, R25, R28, !PT ;  /* 0x0000001c191c7209 */ /* 0x000fe20007810000 */
[----:B------:R2:W3:Y:S01]  /*3f60*/  MUFU.TANH R84, R24 ;  /* 0x0000001800547308 */ /* 0x0004e20000002400 */
[----:B------:R-:W-:-:S02]  /*3f70*/  ISETP.GT.AND P4, PT, R82, 0x88, PT ;  /* 0x000000885200780c */ /* 0x000fc40003f84270 */
[----:B------:R-:W-:Y:S01]  /*3f80*/  FSEL R41, R90, -INF , P3 ;  /* 0xff8000005a297808 */ /* 0x000fe20001800000 */
[----:B------:R-:W-:Y:S01]  /*3f90*/  FMUL.FTZ R90, R0, R38 ;  /* 0x00000026005a7220 */ /* 0x000fe20000410000 */
[----:B------:R-:W-:Y:S02]  /*3fa0*/  FMNMX.FTZ R28, R45, R28, !PT ;  /* 0x0000001c2d1c7209 */ /* 0x000fe40007810000 */
[----:B------:R-:W-:Y:S01]  /*3fb0*/  ISETP.GT.AND P3, PT, R82, 0x89, PT ;  /* 0x000000895200780c */ /* 0x000fe20003f64270 */
[----:B------:R3:W4:Y:S01]  /*3fc0*/  MUFU.TANH R86, R32 ;  /* 0x0000002000567308 */ /* 0x0007220000002400 */
[----:B------:R-:W-:Y:S01]  /*3fd0*/  FSEL R36, R92, -INF , P4 ;  /* 0xff8000005c247808 */ /* 0x000fe20002000000 */
[----:B------:R-:W-:Y:S01]  /*3fe0*/  FMUL.FTZ R92, R0, R27 ;  /* 0x0000001b005c7220 */ /* 0x000fe20000410000 */
[----:B0-----:R-:W-:Y:S01]  /*3ff0*/  FMNMX.FTZ R33, R41, R28, !PT ;  /* 0x0000001c29217209 */ /* 0x001fe20007810000 */
[----:B------:R-:W-:Y:S01]  /*4000*/  IMAD.U32 R27, RZ, RZ, UR10 ;  /* 0x0000000aff1b7e24 */ /* 0x000fe2000f8e00ff */
[----:B------:R-:W-:-:S02]  /*4010*/  ISETP.GT.AND P4, PT, R82, 0x90, PT ;  /* 0x000000905200780c */ /* 0x000fc40003f84270 */
[----:B-1----:R-:W-:Y:S01]  /*4020*/  FSEL R28, R94, -INF , P3 ;  /* 0xff8000005e1c7808 */ /* 0x002fe20001800000 */
[----:B------:R-:W-:Y:S01]  /*4030*/  MUFU.TANH R9, R9 ;  /* 0x0000000900097308 */ /* 0x000fe20000002400 */
[----:B------:R-:W-:Y:S01]  /*4040*/  FMNMX.FTZ R33, R36, R33, !PT ;  /* 0x0000002124217209 */ /* 0x000fe20007810000 */
[----:B------:R-:W-:Y:S01]  /*4050*/  FMUL.FTZ R94, R0, R30 ;  /* 0x0000001e005e7220 */ /* 0x000fe20000410000 */
[----:B------:R-:W-:Y:S02]  /*4060*/  ISETP.GT.AND P3, PT, R82, 0x91, PT ;  /* 0x000000915200780c */ /* 0x000fe40003f64270 */
[----:B------:R-:W-:Y:S01]  /*4070*/  FSEL R37, R96, -INF , P4 ;  /* 0xff80000060257808 */ /* 0x000fe20002000000 */
[----:B------:R-:W-:Y:S01]  /*4080*/  FMUL.FTZ R96, R0, R51 ;  /* 0x0000003300607220 */ /* 0x000fe20000410000 */
[----:B------:R-:W-:Y:S01]  /*4090*/  FMNMX.FTZ R46, R28, R33, !PT ;  /* 0x000000211c2e7209 */ /* 0x000fe20007810000 */
[----:B------:R-:W0:Y:S01]  /*40a0*/  MUFU.TANH R12, R12 ;  /* 0x0000000c000c7308 */ /* 0x000e220000002400 */
[----:B------:R-:W-:-:S02]  /*40b0*/  ISETP.GT.AND P4, PT, R82, 0x98, PT ;  /* 0x000000985200780c */ /* 0x000fc40003f84270 */
[----:B--2---:R-:W-:Y:S01]  /*40c0*/  FSEL R24, R88, -INF , P3 ;  /* 0xff80000058187808 */ /* 0x004fe20001800000 */
[----:B------:R-:W-:Y:S01]  /*40d0*/  FMUL.FTZ R88, R0, R34 ;  /* 0x0000002200587220 */ /* 0x000fe20000410000 */
[----:B------:R-:W-:Y:S02]  /*40e0*/  FMNMX.FTZ R33, R37, R46, !PT ;  /* 0x0000002e25217209 */ /* 0x000fe40007810000 */
[----:B------:R-:W-:Y:S01]  /*40f0*/  ISETP.GT.AND P3, PT, R82, 0x99, PT ;  /* 0x000000995200780c */ /* 0x000fe20003f64270 */
[----:B------:R-:W-:Y:S01]  /*4100*/  FMUL.FTZ R82, R0, R47 ;  /* 0x0000002f00527220 */ /* 0x000fe20000410000 */
[----:B---3--:R-:W-:Y:S01]  /*4110*/  FSEL R32, R84, -INF , P4 ;  /* 0xff80000054207808 */ /* 0x008fe20002000000 */
[----:B------:R-:W-:Y:S01]  /*4120*/  MUFU.TANH R11, R11 ;  /* 0x0000000b000b7308 */ /* 0x000fe20000002400 */
[----:B------:R-:W-:Y:S01]  /*4130*/  FMNMX.FTZ R47, R24, R33, !PT ;  /* 0x00000021182f7209 */ /* 0x000fe20007810000 */
[----:B------:R-:W-:Y:S01]  /*4140*/  FMUL.FTZ R84, R0, R26 ;  /* 0x0000001a00547220 */ /* 0x000fe20000410000 */
[----:B----4-:R-:W-:Y:S01]  /*4150*/  FSEL R33, R86, -INF , P3 ;  /* 0xff80000056217808 */ /* 0x010fe20001800000 */
[----:B------:R-:W-:Y:S01]  /*4160*/  FMUL.FTZ R86, R0, R55 ;  /* 0x0000003700567220 */ /* 0x000fe20000410000 */
[----:B------:R-:W-:Y:S01]  /*4170*/  FMNMX.FTZ R46, R32, R47, !PT ;  /* 0x0000002f202e7209 */ /* 0x000fe20007810000 */
[----:B------:R-:W-:Y:S01]  /*4180*/  FMUL.FTZ R55, R0, R31 ;  /* 0x0000001f00377220 */ /* 0x000fe20000410000 */
[----:B------:R-:W-:Y:S01]  /*4190*/  VIADDMNMX R83, R76, R78, R83, PT ;  /* 0x0000004e4c537246 */ /* 0x000fe20003800153 */
[----:B------:R-:W1:Y:S01]  /*41a0*/  MUFU.TANH R13, R13 ;  /* 0x0000000d000d7308 */ /* 0x000e620000002400 */
[----:B------:R-:W-:-:S02]  /*41b0*/  FMNMX.FTZ R46, R33, R46, !PT ;  /* 0x0000002e212e7209 */ /* 0x000fc40007810000 */
[C---:B------:R-:W-:Y:S02]  /*41c0*/  ISETP.GT.AND P4, PT, R83.reuse, 0x1, PT ;  /* 0x000000015300780c */ /* 0x040fe40003f84270 */
[C---:B------:R-:W-:Y:S01]  /*41d0*/  ISETP.GT.AND P5, PT, R83.reuse, 0x8, PT ;  /* 0x000000085300780c */ /* 0x040fe20003fa4270 */
[----:B------:R-:W2:Y:S01]  /*41e0*/  SHFL.BFLY PT, R47, R46, 0x2, 0x1f ;  /* 0x0c401f002e2f7f89 */ /* 0x000ea200000e0000 */
[----:B------:R-:W-:Y:S01]  /*41f0*/  FSEL R50, R4, -INF , P4 ;  /* 0xff80000004327808 */ /* 0x000fe20002000000 */
[----:B------:R-:W3:Y:S01]  /*4200*/  MUFU.TANH R14, R14 ;  /* 0x0000000e000e7308 */ /* 0x000ee20000002400 */
[----:B------:R-:W-:-:S04]  /*4210*/  ISETP.GT.AND P4, PT, R83, 0x10, PT ;  /* 0x000000105300780c */ /* 0x000fc80003f84270 */
[----:B------:R-:W-:Y:S02]  /*4220*/  FSEL R7, R7, -INF , P4 ;  /* 0xff80000007077808 */ /* 0x000fe40002000000 */
[C---:B------:R-:W-:Y:S01]  /*4230*/  ISETP.GT.AND P4, PT, R83.reuse, 0x18, PT ;  /* 0x000000185300780c */ /* 0x040fe20003f84270 */
[----:B------:R-:W4:Y:S03]  /*4240*/  MUFU.TANH R20, R20 ;  /* 0x0000001400147308 */ /* 0x000f260000002400 */
[----:B------:R-:W-:Y:S02]  /*4250*/  FSEL R10, R10, -INF , P4 ;  /* 0xff8000000a0a7808 */ /* 0x000fe40002000000 */
[----:B------:R-:W-:-:S03]  /*4260*/  ISETP.GT.AND P4, PT, R83, 0x20, PT ;  /* 0x000000205300780c */ /* 0x000fc60003f84270 */
[----:B------:R-:W5:Y:S01]  /*4270*/  MUFU.TANH R15, R15 ;  /* 0x0000000f000f7308 */ /* 0x000f620000002400 */
[----:B0-----:R-:W-:Y:S02]  /*4280*/  FSEL R12, R12, -INF , P4 ;  /* 0xff8000000c0c7808 */ /* 0x001fe40002000000 */
[----:B------:R-:W-:Y:S02]  /*4290*/  ISETP.GT.AND P4, PT, R83, 0x28, PT ;  /* 0x000000285300780c */ /* 0x000fe40003f84270 */
[----:B--2---:R-:W-:Y:S02]  /*42a0*/  FMNMX.FTZ R47, R46, R47, !PT ;  /* 0x0000002f2e2f7209 */ /* 0x004fe40007810000 */
[----:B------:R-:W-:Y:S01]  /*42b0*/  FSEL R46, R5, -INF , P5 ;  /* 0xff800000052e7808 */ /* 0x000fe20002800000 */
[----:B------:R-:W0:Y:S01]  /*42c0*/  MUFU.TANH R21, R21 ;  /* 0x0000001500157308 */ /* 0x000e220000002400 */
[----:B-1----:R-:W-:Y:S01]  /*42d0*/  FSEL R78, R13, -INF , P4 ;  /* 0xff8000000d4e7808 */ /* 0x002fe20002000000 */
[----:B------:R-:W1:Y:S01]  /*42e0*/  SHFL.BFLY PT, R120, R47, 0x1, 0x1f ;  /* 0x0c201f002f787f89 */ /* 0x000e6200000e0000 */
[----:B------:R-:W-:-:S05]  /*42f0*/  ISETP.GT.AND P4, PT, R83, 0x30, PT ;  /* 0x000000305300780c */ /* 0x000fca0003f84270 */
[----:B------:R-:W2:Y:S08]  /*4300*/  MUFU.TANH R72, R72 ;  /* 0x0000004800487308 */ /* 0x000eb00000002400 */
[----:B------:R-:W2:Y:S08]  /*4310*/  MUFU.TANH R57, R57 ;  /* 0x0000003900397308 */ /* 0x000eb00000002400 */
[----:B------:R-:W2:Y:S01]  /*4320*/  MUFU.TANH R56, R56 ;  /* 0x0000003800387308 */ /* 0x000ea20000002400 */
[----:B-1----:R-:W-:-:S04]  /*4330*/  FMNMX.FTZ R120, R47, R120, !PT ;  /* 0x000000782f787209 */ /* 0x002fc80007810000 */
[C---:B------:R-:W-:Y:S01]  /*4340*/  FSETP.NEU.FTZ.AND P3, PT, R120.reuse, -INF , PT ;  /* 0xff8000007800780b */ /* 0x040fe20003f7d000 */
[----:B------:R-:W-:-:S02]  /*4350*/  FFMA.FTZ R38, R120, R27, -8 ;  /* 0xc100000078267423 */ /* 0x000fc4000001001b */
[----:B------:R-:W1:Y:S03]  /*4360*/  MUFU.TANH R58, R58 ;  /* 0x0000003a003a7308 */ /* 0x000e660000002400 */
[----:B------:R-:W-:Y:S02]  /*4370*/  FSEL R38, R38, RZ, P3 ;  /* 0x000000ff26267208 */ /* 0x000fe40001800000 */
[----:B------:R-:W-:-:S03]  /*4380*/  ISETP.GT.AND P3, PT, R83, RZ, PT ;  /* 0x000000ff5300720c */ /* 0x000fc60003f64270 */
[----:B------:R-:W1:Y:S01]  /*4390*/  MUFU.TANH R59, R59 ;  /* 0x0000003b003b7308 */ /* 0x000e620000002400 */
[----:B------:R-:W-:-:S01]  /*43a0*/  FFMA.FTZ R13, R79, UR10, -R38 ;  /* 0x0000000a4f0d7c23 */ /* 0x000fc20008010826 */
[----:B------:R-:W-:Y:S01]  /*43b0*/  FSEL R39, R3, -INF , P3 ;  /* 0xff80000003277808 */ /* 0x000fe20001800000 */
[----:B------:R-:W-:-:S01]  /*43c0*/  FFMA.FTZ R26, R99, UR10, -R38 ;  /* 0x0000000a631a7c23 */ /* 0x000fc20008010826 */
[----:B------:R-:W-:Y:S01]  /*43d0*/  ISETP.GT.AND P3, PT, R83, 0x9, PT ;  /* 0x000000095300780c */ /* 0x000fe20003f64270 */
[----:B------:R-:W-:-:S01]  /*43e0*/  FFMA.FTZ R27, R93, UR10, -R38 ;  /* 0x0000000a5d1b7c23 */ /* 0x000fc20008010826 */
[----:B------:R-:W-:Y:S01]  /*43f0*/  FMNMX.FTZ R5, R39, R50, !PT ;  /* 0x0000003227057209 */ /* 0x000fe20007810000 */
[----:B------:R-:W-:-:S01]  /*4400*/  FFMA.FTZ R30, R91, UR10, -R38 ;  /* 0x0000000a5b1e7c23 */ /* 0x000fc20008010826 */
[----:B------:R-:W-:Y:S01]  /*4410*/  FSEL R47, R6, -INF , P3 ;  /* 0xff800000062f7808 */ /* 0x000fe20001800000 */
[----:B------:R-:W1:Y:S01]  /*4420*/  MUFU.TANH R61, R61 ;  /* 0x0000003d003d7308 */ /* 0x000e620000002400 */
[----:B------:R-:W-:Y:S01]  /*4430*/  FMNMX.FTZ R6, R46, R5, !PT ;  /* 0x000000052e067209 */ /* 0x000fe20007810000 */
[--C-:B------:R-:W-:Y:S01]  /*4440*/  FFMA.FTZ R5, R87, UR10, -R38.reuse ;  /* 0x0000000a57057c23 */ /* 0x100fe20008010826 */
[----:B------:R-:W-:Y:S01]  /*4450*/  ISETP.GT.AND P3, PT, R83, 0x11, PT ;  /* 0x000000115300780c */ /* 0x000fe20003f64270 */
[--C-:B------:R-:W-:Y:S01]  /*4460*/  FFMA.FTZ R35, R89, UR10, -R38.reuse ;  /* 0x0000000a59237c23 */ /* 0x100fe20008010826 */
[----:B------:R-:W-:Y:S01]  /*4470*/  FMNMX.FTZ R6, R47, R6, !PT ;  /* 0x000000062f067209 */ /* 0x000fe20007810000 */
[--C-:B------:R-:W-:Y:S01]  /*4480*/  FFMA.FTZ R31, R97, UR10, -R38.reuse ;  /* 0x0000000a611f7c23 */ /* 0x100fe20008010826 */
        /* <DEDUP_REMOVED lines=17> */
[--C-:B------:R-:W-:Y:S01]  /*45a0*/  FFMA.FTZ R11, R77, UR10, -R38.reuse ;  /* 0x0000000a4d0b7c23 */ /* 0x100fe20008010826 */
[----:B------:R-:W-:Y:S01]  /*45b0*/  FMNMX.FTZ R85, R12, R85, !PT ;  /* 0x000000550c557209 */ /* 0x000fe20007810000 */
[--C-:B------:R-:W-:Y:S01]  /*45c0*/  FFMA.FTZ R77, R75, UR10, -R38.reuse ;  /* 0x0000000a4b4d7c23 */ /* 0x100fe20008010826 */
[----:B------:R-:W-:Y:S01]  /*45d0*/  ISETP.GT.AND P3, PT, R83, 0x29, PT ;  /* 0x000000295300780c */ /* 0x000fe20003f64270 */
[----:B------:R-:W1:Y:S01]  /*45e0*/  MUFU.TANH R62, R62 ;  /* 0x0000003e003e7308 */ /* 0x000e620000002400 */
[----:B------:R-:W-:Y:S01]  /*45f0*/  FMNMX.FTZ R85, R76, R85, !PT ;  /* 0x000000554c557209 */ /* 0x000fe20007810000 */
[--C-:B------:R-:W-:Y:S01]  /*4600*/  FFMA.FTZ R66, R66, UR10, -R38.reuse ;  /* 0x0000000a42427c23 */ /* 0x100fe20008010826 */
[----:B---3--:R-:W-:Y:S01]  /*4610*/  FSEL R14, R14, -INF , P3 ;  /* 0xff8000000e0e7808 */ /* 0x008fe20001800000 */
[--C-:B------:R-:W-:Y:S01]  /*4620*/  FFMA.FTZ R65, R65, UR10, -R38.reuse ;  /* 0x0000000a41417c23 */ /* 0x100fe20008010826 */
[----:B------:R-:W-:Y:S01]  /*4630*/  FMNMX.FTZ R85, R78, R85, !PT ;  /* 0x000000554e557209 */ /* 0x000fe20007810000 */
[--C-:B------:R-:W-:Y:S01]  /*4640*/  FFMA.FTZ R64, R64, UR10, -R38.reuse ;  /* 0x0000000a40407c23 */ /* 0x100fe20008010826 */
[----:B----4-:R-:W-:Y:S01]  /*4650*/  FSEL R79, R20, -INF , P4 ;  /* 0xff800000144f7808 */ /* 0x010fe20002000000 */
[----:B------:R-:W3:Y:S01]  /*4660*/  MUFU.TANH R70, R70 ;  /* 0x0000004600467308 */ /* 0x000ee20000002400 */
[----:B------:R-:W-:Y:S01]  /*4670*/  ISETP.GT.AND P3, PT, R83, 0x31, PT ;  /* 0x000000315300780c */ /* 0x000fe20003f64270 */
[--C-:B------:R-:W-:Y:S01]  /*4680*/  FFMA.FTZ R53, R53, UR10, -R38.reuse ;  /* 0x0000000a35357c23 */ /* 0x100fe20008010826 */
[----:B------:R-:W-:Y:S01]  /*4690*/  FMNMX.FTZ R20, R14, R85, !PT ;  /* 0x000000550e147209 */ /* 0x000fe20007810000 */
[--C-:B------:R-:W-:Y:S01]  /*46a0*/  FFMA.FTZ R52, R52, UR10, -R38.reuse ;  /* 0x0000000a34347c23 */ /* 0x100fe20008010826 */
[----:B------:R-:W-:Y:S01]  /*46b0*/  ISETP.GT.AND P4, PT, R83, 0x38, PT ;  /* 0x000000385300780c */ /* 0x000fe20003f84270 */
[--C-:B------:R-:W-:Y:S01]  /*46c0*/  FFMA.FTZ R49, R49, UR10, -R38.reuse ;  /* 0x0000000a31317c23 */ /* 0x100fe20008010826 */
[----:B-----5:R-:W-:Y:S01]  /*46d0*/  FSEL R15, R15, -INF , P3 ;  /* 0xff8000000f0f7808 */ /* 0x020fe20001800000 */
[----:B------:R-:W4:Y:S01]  /*46e0*/  MUFU.TANH R69, R69 ;  /* 0x0000004500457308 */ /* 0x000f220000002400 */
[----:B------:R-:W-:Y:S01]  /*46f0*/  FMNMX.FTZ R20, R79, R20, !PT ;  /* 0x000000144f147209 */ /* 0x000fe20007810000 */
[--C-:B------:R-:W-:Y:S01]  /*4700*/  FFMA.FTZ R44, R44, UR10, -R38.reuse ;  /* 0x0000000a2c2c7c23 */ /* 0x100fe20008010826 */
[----:B------:R-:W-:Y:S01]  /*4710*/  ISETP.GT.AND P3, PT, R83, 0x39, PT ;  /* 0x000000395300780c */ /* 0x000fe20003f64270 */
[--C-:B------:R-:W-:Y:S01]  /*4720*/  FFMA.FTZ R29, R29, UR10, -R38.reuse ;  /* 0x0000000a1d1d7c23 */ /* 0x100fe20008010826 */
[----:B0-----:R-:W-:Y:S01]  /*4730*/  FSEL R21, R21, -INF , P4 ;  /* 0xff80000015157808 */ /* 0x001fe20002000000 */
[--C-:B------:R-:W-:Y:S01]  /*4740*/  FFMA.FTZ R43, R43, UR10, -R38.reuse ;  /* 0x0000000a2b2b7c23 */ /* 0x100fe20008010826 */
[----:B------:R-:W-:Y:S01]  /*4750*/  FMNMX.FTZ R20, R15, R20, !PT ;  /* 0x000000140f147209 */ /* 0x000fe20007810000 */
[----:B------:R-:W0:Y:S01]  /*4760*/  MUFU.TANH R80, R80 ;  /* 0x0000005000507308 */ /* 0x000e220000002400 */
[----:B------:R-:W-:Y:S01]  /*4770*/  ISETP.GT.AND P4, PT, R83, 0x40, PT ;  /* 0x000000405300780c */ /* 0x000fe20003f84270 */
[--C-:B------:R-:W-:Y:S01]  /*4780*/  FFMA.FTZ R42, R42, UR10, -R38.reuse ;  /* 0x0000000a2a2a7c23 */ /* 0x100fe20008010826 */
[----:B--2---:R-:W-:Y:S01]  /*4790*/  FSEL R72, R72, -INF , P3 ;  /* 0xff80000048487808 */ /* 0x004fe20001800000 */
[--C-:B------:R-:W-:Y:S01]  /*47a0*/  FFMA.FTZ R25, R25, UR10, -R38.reuse ;  /* 0x0000000a19197c23 */ /* 0x100fe20008010826 */
[----:B------:R-:W-:Y:S01]  /*47b0*/  FMNMX.FTZ R75, R21, R20, !PT ;  /* 0x00000014154b7209 */ /* 0x000fe20007810000 */
[--C-:B------:R-:W-:Y:S01]  /*47c0*/  FFMA.FTZ R45, R45, UR10, -R38.reuse ;  /* 0x0000000a2d2d7c23 */ /* 0x100fe20008010826 */
[----:B------:R-:W-:Y:S01]  /*47d0*/  ISETP.GT.AND P3, PT, R83, 0x41, PT ;  /* 0x000000415300780c */ /* 0x000fe20003f64270 */
[----:B------:R2:W-:Y:S01]  /*47e0*/  MUFU.EX2 R20, R77 ;  /* 0x0000004d00147308 */ /* 0x0005e20000000800 */
[----:B------:R-:W-:Y:S01]  /*47f0*/  FSEL R57, R57, -INF , P4 ;  /* 0xff80000039397808 */ /* 0x000fe20002000000 */
[--C-:B------:R-:W-:Y:S01]  /*4800*/  FFMA.FTZ R36, R36, UR10, -R38.reuse ;  /* 0x0000000a24247c23 */ /* 0x100fe20008010826 */
[----:B------:R-:W-:Y:S01]  /*4810*/  FMNMX.FTZ R104, R72, R75, !PT ;  /* 0x0000004b48687209 */ /* 0x000fe20007810000 */
[----:B------:R-:W-:Y:S01]  /*4820*/  FFMA.FTZ R33, R33, UR10, -R38 ;  /* 0x0000000a21217c23 */ /* 0x000fe20008010826 */
[----:B------:R-:W-:-:S02]  /*4830*/  ISETP.GT.AND P4, PT, R83, 0x48, PT ;  /* 0x000000485300780c */ /* 0x000fc40003f84270 */
[----:B------:R-:W-:Y:S01]  /*4840*/  FSEL R75, R56, -INF , P3 ;  /* 0xff800000384b7808 */ /* 0x000fe20001800000 */
[----:B------:R-:W-:-:S01]  /*4850*/  FFMA.FTZ R56, R74, UR10, -R38 ;  /* 0x0000000a4a387c23 */ /* 0x000fc20008010826 */
[----:B------:R-:W-:Y:S01]  /*4860*/  FMNMX.FTZ R104, R57, R104, !PT ;  /* 0x0000006839687209 */ /* 0x000fe20007810000 */
[----:B------:R-:W5:Y:S01]  /*4870*/  MUFU.TANH R82, R82 ;  /* 0x0000005200527308 */ /* 0x000f620000002400 */
[----:B------:R-:W-:Y:S02]  /*4880*/  ISETP.GT.AND P3, PT, R83, 0x49, PT ;  /* 0x000000495300780c */ /* 0x000fe40003f64270 */
[----:B-1----:R-:W-:Y:S02]  /*4890*/  FSEL R74, R58, -INF , P4 ;  /* 0xff8000003a4a7808 */ /* 0x002fe40002000000 */
[----:B------:R-:W-:Y:S02]  /*48a0*/  FMNMX.FTZ R81, R75, R104, !PT ;  /* 0x000000684b517209 */ /* 0x000fe40007810000 */
[----:B------:R-:W-:Y:S01]  /*48b0*/  ISETP.GT.AND P4, PT, R83, 0x50, PT ;  /* 0x000000505300780c */ /* 0x000fe20003f84270 */
[----:B------:R-:W1:Y:S01]  /*48c0*/  MUFU.TANH R102, R102 ;  /* 0x0000006600667308 */ /* 0x000e620000002400 */
[----:B--2---:R-:W-:Y:S01]  /*48d0*/  FSEL R77, R59, -INF , P3 ;  /* 0xff8000003b4d7808 */ /* 0x004fe20001800000 */
[--C-:B------:R-:W-:Y:S01]  /*48e0*/  FFMA.FTZ R59, R73, UR10, -R38.reuse ;  /* 0x0000000a493b7c23 */ /* 0x100fe20008010826 */
[----:B------:R-:W-:Y:S01]  /*48f0*/  FMNMX.FTZ R58, R74, R81, !PT ;  /* 0x000000514a3a7209 */ /* 0x000fe20007810000 */
[----:B------:R-:W-:Y:S01]  /*4900*/  FFMA.FTZ R81, R71, UR10, -R38 ;  /* 0x0000000a47517c23 */ /* 0x000fe20008010826 */
[----:B------:R-:W-:-:S02]  /*4910*/  ISETP.GT.AND P3, PT, R83, 0x51, PT ;  /* 0x000000515300780c */ /* 0x000fc40003f64270 */
[----:B------:R-:W-:Y:S01]  /*4920*/  FSEL R73, R61, -INF , P4 ;  /* 0xff8000003d497808 */ /* 0x000fe20002000000 */
[----:B------:R-:W2:Y:S01]  /*4930*/  MUFU.TANH R96, R96 ;  /* 0x0000006000607308 */ /* 0x000ea20000002400 */
[----:B------:R-:W-:Y:S02]  /*4940*/  FMNMX.FTZ R58, R77, R58, !PT ;  /* 0x0000003a4d3a7209 */ /* 0x000fe40007810000 */
[----:B------:R-:W-:Y:S02]  /*4950*/  ISETP.GT.AND P4, PT, R83, 0x58, PT ;  /* 0x000000585300780c */ /* 0x000fe40003f84270 */
[----:B------:R-:W-:Y:S02]  /*4960*/  FSEL R60, R60, -INF , P3 ;  /* 0xff8000003c3c7808 */ /* 0x000fe40001800000 */
[----:B------:R-:W-:Y:S01]  /*4970*/  FMNMX.FTZ R61, R73, R58, !PT ;  /* 0x0000003a493d7209 */ /* 0x000fe20007810000 */
[----:B------:R-:W2:Y:S01]  /*4980*/  MUFU.TANH R100, R100 ;  /* 0x0000006400647308 */ /* 0x000ea20000002400 */
[----:B------:R-:W-:-:S02]  /*4990*/  ISETP.GT.AND P3, PT, R83, 0x59, PT ;  /* 0x000000595300780c */ /* 0x000fc40003f64270 */
[----:B------:R-:W-:Y:S02]  /*49a0*/  FSEL R63, R63, -INF , P4 ;  /* 0xff8000003f3f7808 */ /* 0x000fe40002000000 */
[----:B------:R-:W-:Y:S01]  /*49b0*/  FMNMX.FTZ R104, R60, R61, !PT ;  /* 0x0000003d3c687209 */ /* 0x000fe20007810000 */
[----:B------:R-:W-:Y:S01]  /*49c0*/  FFMA.FTZ R61, R68, UR10, -R38 ;  /* 0x0000000a443d7c23 */ /* 0x000fe20008010826 */
[----:B------:R-:W-:Y:S01]  /*49d0*/  ISETP.GT.AND P4, PT, R83, 0x60, PT ;  /* 0x000000605300780c */ /* 0x000fe20003f84270 */
[----:B------:R-:W2:Y:S01]  /*49e0*/  MUFU.TANH R86, R86 ;  /* 0x0000005600567308 */ /* 0x000ea20000002400 */
[----:B------:R-:W-:Y:S02]  /*49f0*/  FSEL R62, R62, -INF , P3 ;  /* 0xff8000003e3e7808 */ /* 0x000fe40001800000 */
[----:B------:R-:W-:Y:S02]  /*4a00*/  FMNMX.FTZ R71, R63, R104, !PT ;  /* 0x000000683f477209 */ /* 0x000fe40007810000 */
[----:B------:R-:W-:-:S02]  /*4a10*/  ISETP.GT.AND P3, PT, R83, 0x61, PT ;  /* 0x000000615300780c */ /* 0x000fc40003f64270 */
[----:B---3--:R-:W-:Y:S01]  /*4a20*/  FSEL R70, R70, -INF , P4 ;  /* 0xff80000046467808 */ /* 0x008fe20002000000 */
[----:B------:R-:W3:Y:S01]  /*4a30*/  MUFU.TANH R84, R84 ;  /* 0x0000005400547308 */ /* 0x000ee20000002400 */
[----:B------:R-:W-:Y:S02]  /*4a40*/  FMNMX.FTZ R71, R62, R71, !PT ;  /* 0x000000473e477209 */ /* 0x000fe40007810000 */
[----:B------:R-:W-:Y:S02]  /*4a50*/  ISETP.GT.AND P4, PT, R83, 0x68, PT ;  /* 0x000000685300780c */ /* 0x000fe40003f84270 */
[----:B----4-:R-:W-:Y:S02]  /*4a60*/  FSEL R69, R69, -INF , P3 ;  /* 0xff80000045457808 */ /* 0x010fe40001800000 */
[----:B------:R-:W-:Y:S01]  /*4a70*/  FMNMX.FTZ R68, R70, R71, !PT ;  /* 0x0000004746447209 */ /* 0x000fe20007810000 */
[----:B------:R-:W4:Y:S01]  /*4a80*/  MUFU.TANH R92, R92 ;  /* 0x0000005c005c7308 */ /* 0x000f220000002400 */
[----:B------:R-:W-:-:S02]  /*4a90*/  ISETP.GT.AND P3, PT, R83, 0x69, PT ;  /* 0x000000695300780c */ /* 0x000fc40003f64270 */
[----:B0-----:R-:W-:Y:S02]  /*4aa0*/  FSEL R80, R80, -INF , P4 ;  /* 0xff80000050507808 */ /* 0x001fe40002000000 */
[----:B------:R-:W-:Y:S02]  /*4ab0*/  FMNMX.FTZ R71, R69, R68, !PT ;  /* 0x0000004445477209 */ /* 0x000fe40007810000 */
[C---:B------:R-:W-:Y:S01]  /*4ac0*/  ISETP.GT.AND P4, PT, R83.reuse, 0x70, PT ;  /* 0x000000705300780c */ /* 0x040fe20003f84270 */
[----:B------:R-:W0:Y:S01]  /*4ad0*/  MUFU.TANH R94, R94 ;  /* 0x0000005e005e7308 */ /* 0x000e220000002400 */
[----:B-----5:R-:W-:Y:S02]  /*4ae0*/  FSEL R82, R82, -INF , P3 ;  /* 0xff80000052527808 */ /* 0x020fe40001800000 */
[----:B------:R-:W-:Y:S02]  /*4af0*/  FMNMX.FTZ R71, R80, R71, !PT ;  /* 0x0000004750477209 */ /* 0x000fe40007810000 */
[----:B------:R-:W-:-:S02]  /*4b00*/  ISETP.GT.AND P3, PT, R83, 0x71, PT ;  /* 0x000000715300780c */ /* 0x000fc40003f64270 */
[----:B-1----:R-:W-:Y:S01]  /*4b10*/  FSEL R102, R102, -INF , P4 ;  /* 0xff80000066667808 */ /* 0x002fe20002000000 */
[----:B------:R-:W1:Y:S01]  /*4b20*/  MUFU.TANH R55, R55 ;  /* 0x0000003700377308 */ /* 0x000e620000002400 */
[----:B------:R-:W-:Y:S02]  /*4b30*/  FMNMX.FTZ R71, R82, R71, !PT ;  /* 0x0000004752477209 */ /* 0x000fe40007810000 */
[C---:B------:R-:W-:Y:S02]  /*4b40*/  ISETP.GT.AND P4, PT, R83.reuse, 0x78, PT ;  /* 0x000000785300780c */ /* 0x040fe40003f84270 */
[----:B--2---:R-:W-:Y:S02]  /*4b50*/  FSEL R96, R96, -INF , P3 ;  /* 0xff80000060607808 */ /* 0x004fe40001800000 */
[----:B------:R-:W-:Y:S01]  /*4b60*/  FMNMX.FTZ R71, R102, R71, !PT ;  /* 0x0000004766477209 */ /* 0x000fe20007810000 */
[----:B------:R-:W2:Y:S01]  /*4b70*/  MUFU.TANH R88, R88 ;  /* 0x0000005800587308 */ /* 0x000ea20000002400 */
[----:B------:R-:W-:-:S02]  /*4b80*/  ISETP.GT.AND P3, PT, R83, 0x79, PT ;  /* 0x000000795300780c */ /* 0x000fc40003f64270 */
[----:B------:R-:W-:Y:S02]  /*4b90*/  FSEL R100, R100, -INF , P4 ;  /* 0xff80000064647808 */ /* 0x000fe40002000000 */
[----:B------:R-:W-:Y:S02]  /*4ba0*/  FMNMX.FTZ R71, R96, R71, !PT ;  /* 0x0000004760477209 */ /* 0x000fe40007810000 */
[C---:B------:R-:W-:Y:S01]  /*4bb0*/  ISETP.GT.AND P4, PT, R83.reuse, 0x80, PT ;  /* 0x000000805300780c */ /* 0x040fe20003f84270 */
[----:B------:R-:W5:Y:S01]  /*4bc0*/  MUFU.TANH R54, R54 ;  /* 0x0000003600367308 */ /* 0x000f620000002400 */
[----:B------:R-:W-:Y:S02]  /*4bd0*/  FSEL R86, R86, -INF , P3 ;  /* 0xff80000056567808 */ /* 0x000fe40001800000 */
[----:B------:R-:W-:Y:S02]  /*4be0*/  FMNMX.FTZ R71, R100, R71, !PT ;  /* 0x0000004764477209 */ /* 0x000fe40007810000 */
[----:B------:R-:W-:-:S02]  /*4bf0*/  ISETP.GT.AND P3, PT, R83, 0x81, PT ;  /* 0x000000815300780c */ /* 0x000fc40003f64270 */
[----:B---3--:R-:W-:Y:S01]  /*4c00*/  FSEL R84, R84, -INF , P4 ;  /* 0xff80000054547808 */ /* 0x008fe20002000000 */
[----:B------:R-:W3:Y:S01]  /*4c10*/  MUFU.TANH R90, R90 ;  /* 0x0000005a005a7308 */ /* 0x000ee20000002400 */
[----:B------:R-:W-:Y:S02]  /*4c20*/  FMNMX.FTZ R71, R86, R71, !PT ;  /* 0x0000004756477209 */ /* 0x000fe40007810000 */
[C---:B------:R-:W-:Y:S02]  /*4c30*/  ISETP.GT.AND P4, PT, R83.reuse, 0x88, PT ;  /* 0x000000885300780c */ /* 0x040fe40003f84270 */
[----:B----4-:R-:W-:Y:S02]  /*4c40*/  FSEL R92, R92, -INF , P3 ;  /* 0xff8000005c5c7808 */ /* 0x010fe40001800000 */
[----:B------:R-:W-:Y:S01]  /*4c50*/  FMNMX.FTZ R71, R84, R71, !PT ;  /* 0x0000004754477209 */ /* 0x000fe20007810000 */
[----:B------:R-:W4:Y:S01]  /*4c60*/  MUFU.TANH R98, R98 ;  /* 0x0000006200627308 */ /* 0x000f220000002400 */
[----:B------:R-:W-:-:S02]  /*4c70*/  ISETP.GT.AND P3, PT, R83, 0x89, PT ;  /* 0x000000895300780c */ /* 0x000fc40003f64270 */
[----:B0-----:R-:W-:Y:S02]  /*4c80*/  FSEL R94, R94, -INF , P4 ;  /* 0xff8000005e5e7808 */ /* 0x001fe40002000000 */
[----:B------:R-:W-:Y:S02]  /*4c90*/  FMNMX.FTZ R71, R92, R71, !PT ;  /* 0x000000475c477209 */ /* 0x000fe40007810000 */
[----:B------:R-:W-:Y:S01]  /*4ca0*/  ISETP.GT.AND P4, PT, R83, 0x90, PT ;  /* 0x000000905300780c */ /* 0x000fe20003f84270 */
[----:B------:R-:W-:Y:S01]  /*4cb0*/  MUFU.EX2 R26, R26 ;  /* 0x0000001a001a7308 */ /* 0x000fe20000000800 */
[----:B-1----:R-:W-:Y:S02]  /*4cc0*/  FSEL R55, R55, -INF , P3 ;  /* 0xff80000037377808 */ /* 0x002fe40001800000 */
[----:B------:R-:W-:Y:S02]  /*4cd0*/  FMNMX.FTZ R68, R94, R71, !PT ;  /* 0x000000475e447209 */ /* 0x000fe40007810000 */
[----:B------:R-:W-:-:S02]  /*4ce0*/  ISETP.GT.AND P3, PT, R83, 0x91, PT ;  /* 0x000000915300780c */ /* 0x000fc40003f64270 */
[----:B--2---:R-:W-:Y:S01]  /*4cf0*/  FSEL R88, R88, -INF , P4 ;  /* 0xff80000058587808 */ /* 0x004fe20002000000 */
[----:B------:R-:W-:Y:S01]  /*4d00*/  MUFU.EX2 R27, R27 ;  /* 0x0000001b001b7308 */ /* 0x000fe20000000800 */
[----:B------:R-:W-:Y:S01]  /*4d10*/  FMNMX.FTZ R71, R55, R68, !PT ;  /* 0x0000004437477209 */ /* 0x000fe20007810000 */
[--C-:B------:R-:W-:Y:S01]  /*4d20*/  FFMA.FTZ R68, R40, UR10, -R38.reuse ;  /* 0x0000000a28447c23 */ /* 0x100fe20008010826 */
[----:B------:R-:W-:Y:S01]  /*4d30*/  ISETP.GT.AND P4, PT, R83, 0x98, PT ;  /* 0x000000985300780c */ /* 0x000fe20003f84270 */
[--C-:B------:R-:W-:Y:S01]  /*4d40*/  FFMA.FTZ R40, R48, UR10, -R38.reuse ;  /* 0x0000000a30287c23 */ /* 0x100fe20008010826 */
[----:B-----5:R-:W-:Y:S01]  /*4d50*/  FSEL R54, R54, -INF , P3 ;  /* 0xff80000036367808 */ /* 0x020fe20001800000 */
[--C-:B------:R-:W-:Y:S01]  /*4d60*/  FFMA.FTZ R48, R41, UR10, -R38.reuse ;  /* 0x0000000a29307c23 */ /* 0x100fe20008010826 */
[----:B------:R-:W-:Y:S01]  /*4d70*/  FMNMX.FTZ R71, R88, R71, !PT ;  /* 0x0000004758477209 */ /* 0x000fe20007810000 */
[--C-:B------:R-:W-:Y:S01]  /*4d80*/  FFMA.FTZ R41, R28, UR10, -R38.reuse ;  /* 0x0000000a1c297c23 */ /* 0x100fe20008010826 */
[----:B------:R-:W-:Y:S01]  /*4d90*/  ISETP.GT.AND P3, PT, R83, 0x99, PT ;  /* 0x000000995300780c */ /* 0x000fe20003f64270 */
[--C-:B------:R-:W-:Y:S01]  /*4da0*/  FFMA.FTZ R28, R37, UR10, -R38.reuse ;  /* 0x0000000a251c7c23 */ /* 0x100fe20008010826 */
[----:B---3--:R-:W-:Y:S01]  /*4db0*/  FSEL R90, R90, -INF , P4 ;  /* 0xff8000005a5a7808 */ /* 0x008fe20002000000 */
[--C-:B------:R-:W-:Y:S01]  /*4dc0*/  FFMA.FTZ R37, R24, UR10, -R38.reuse ;  /* 0x0000000a18257c23 */ /* 0x100fe20008010826 */
[----:B------:R-:W-:Y:S01]  /*4dd0*/  FMNMX.FTZ R71, R54, R71, !PT ;  /* 0x0000004736477209 */ /* 0x000fe20007810000 */
[----:B------:R-:W-:Y:S01]  /*4de0*/  FFMA.FTZ R24, R32, UR10, -R38 ;  /* 0x0000000a20187c23 */ /* 0x000fe20008010826 */
[----:B----4-:R-:W-:Y:S01]  /*4df0*/  FSEL R98, R98, -INF , P3 ;  /* 0xff80000062627808 */ /* 0x010fe20001800000 */
[----:B------:R-:W-:Y:S01]  /*4e00*/  MUFU.EX2 R30, R30 ;  /* 0x0000001e001e7308 */ /* 0x000fe20000000800 */
[----:B------:R-:W-:-:S04]  /*4e10*/  FMNMX.FTZ R71, R90, R71, !PT ;  /* 0x000000475a477209 */ /* 0x000fc80007810000 */
[----:B------:R-:W-:-:S03]  /*4e20*/  FMNMX.FTZ R71, R98, R71, !PT ;  /* 0x0000004762477209 */ /* 0x000fc60007810000 */
[----:B------:R-:W-:Y:S02]  /*4e30*/  MUFU.EX2 R58, R81 ;  /* 0x00000051003a7308 */ /* 0x000fe40000000800 */
[----:B------:R-:W0:Y:S06]  /*4e40*/  SHFL.BFLY PT, R104, R71, 0x2, 0x1f ;  /* 0x0c401f0047687f89 */ /* 0x000e2c00000e0000 */
[----:B------:R-:W1:Y:S08]  /*4e50*/  MUFU.EX2 R35, R35 ;  /* 0x0000002300237308 */ /* 0x000e700000000800 */
[----:B------:R-:W-:Y:S08]  /*4e60*/  MUFU.EX2 R31, R31 ;  /* 0x0000001f001f7308 */ /* 0x000ff00000000800 */
[----:B------:R-:W-:Y:S01]  /*4e70*/  MUFU.EX2 R34, R34 ;  /* 0x0000002200227308 */ /* 0x000fe20000000800 */
[----:B-1----:R-:W-:-:S02]  /*4e80*/  F2FP.SATFINITE.E4M3.F32.PACK_AB_MERGE_C R216, R35, R30, RZ ;  /* 0x0000001e23d8723e */ /* 0x002fc400048070ff */
[----:B0-----:R-:W-:Y:S02]  /*4e90*/  FMNMX.FTZ R104, R71, R104, !PT ;  /* 0x0000006847687209 */ /* 0x001fe40007810000 */
        /* <DEDUP_REMOVED lines=45> */
[----:B------:R1:W2:Y:S01]  /*5170*/  MUFU.EX2 R104, R47 ;  /* 0x0000002f00687308 */ /* 0x0002a20000000800 */
[----:B0-----:R-:W-:-:S01]  /*5180*/  FFMA.FTZ R46, R14, UR10, -R71 ;  /* 0x0000000a0e2e7c23 */ /* 0x001fc20008010847 */
[--C-:B------:R-:W-:Y:S01]  /*5190*/  FFMA.FTZ R14, R57, UR10, -R71.reuse ;  /* 0x0000000a390e7c23 */ /* 0x100fe20008010847 */
[----:B------:R-:W-:-:S01]  /*51a0*/  FFMA.FTZ R94, R94, UR10, -R71 ;  /* 0x0000000a5e5e7c23 */ /* 0x000fc20008010847 */
[--C-:B------:R-:W-:Y:S01]  /*51b0*/  FFMA.FTZ R88, R88, UR10, -R71.reuse ;  /* 0x0000000a58587c23 */ /* 0x100fe20008010847 */
[----:B------:R-:W-:-:S01]  /*51c0*/  FFMA.FTZ R54, R54, UR10, -R71 ;  /* 0x0000000a36367c23 */ /* 0x000fc20008010847 */
[----:B------:R-:W-:-:S02]  /*51d0*/  FFMA.FTZ R90, R90, UR10, -R71 ;  /* 0x0000000a5a5a7c23 */ /* 0x000fc40008010847 */
[----:B------:R-:W-:Y:S01]  /*51e0*/  MUFU.EX2 R7, R7 ;  /* 0x0000000700077308 */ /* 0x000fe20000000800 */
[----:B-1----:R-:W-:-:S01]  /*51f0*/  FFMA.FTZ R47, R21, UR10, -R71 ;  /* 0x0000000a152f7c23 */ /* 0x002fc20008010847 */
[----:B------:R-:W-:-:S06]  /*5200*/  FFMA.FTZ R21, R75, UR10, -R71 ;  /* 0x0000000a4b157c23 */ /* 0x000fcc0008010847 */
[----:B------:R0:W-:Y:S01]  /*5210*/  MUFU.EX2 R106, R51 ;  /* 0x00000033006a7308 */ /* 0x0001e20000000800 */
[----:B--2---:R-:W-:-:S04]  /*5220*/  F2FP.SATFINITE.E4M3.F32.PACK_AB_MERGE_C R217, R104, R81, RZ ;  /* 0x0000005168d9723e */ /* 0x004fc800048070ff */
[----:B------:R-:W-:-:S03]  /*5230*/  F2FP.SATFINITE.E4M3.F32.PACK_AB_MERGE_C R217, R39, R32, R217 ;  /* 0x0000002027d9723e */ /* 0x000fc600048070d9 */
[----:B------:R-:W-:Y:S01]  /*5240*/  MUFU.EX2 R38, R38 ;  /* 0x0000002600267308 */ /* 0x000fe20000000800 */
[----:B0-----:R-:W-:-:S07]  /*5250*/  FADD.FTZ R51, R26, R27 ;  /* 0x0000001b1a337221 */ /* 0x001fce0000010000 */
[----:B------:R0:W1:Y:S08]  /*5260*/  MUFU.EX2 R83, R50 ;  /* 0x0000003200537308 */ /* 0x0000700000000800 */
[----:B------:R2:W-:Y:S01]  /*5270*/  MUFU.EX2 R76, R47 ;  /* 0x0000002f004c7308 */ /* 0x0005e20000000800 */
[----:B0-----:R-:W-:-:S07]  /*5280*/  FADD.FTZ R50, R32, R39 ;  /* 0x0000002720327221 */ /* 0x001fce0000010000 */
[----:B------:R0:W3:Y:S01]  /*5290*/  MUFU.EX2 R79, R72 ;  /* 0x00000048004f7308 */ /* 0x0000e20000000800 */
[----:B--2---:R-:W-:-:S01]  /*52a0*/  FFMA.FTZ R47, R60, UR10, -R71 ;  /* 0x0000000a3c2f7c23 */ /* 0x004fc20008010847 */
[----:B------:R-:W-:Y:S01]  /*52b0*/  FADD.FTZ R60, R30, R51 ;  /* 0x000000331e3c7221 */ /* 0x000fe20000010000 */
[----:B------:R-:W-:-:S01]  /*52c0*/  FADD.FTZ R51, R81, R50 ;  /* 0x0000003251337221 */ /* 0x000fc20000010000 */
[----:B------:R-:W-:Y:S02]  /*52d0*/  @!P0 PRMT R50, RZ, 0x654, R2 ;  /* 0x00000654ff328816 */ /* 0x000fe40000000002 */
[----:B------:R-:W-:-:S01]  /*52e0*/  FADD.FTZ R60, R35, R60 ;  /* 0x0000003c233c7221 */ /* 0x000fc20000010000 */
[----:B-1----:R-:W-:Y:S01]  /*52f0*/  F2FP.SATFINITE.E4M3.F32.PACK_AB_MERGE_C R219, R106, R83, RZ ;  /* 0x000000536adb723e */ /* 0x002fe200048070ff */
[----:B------:R1:W-:Y:S01]  /*5300*/  MUFU.EX2 R85, R46 ;  /* 0x0000002e00557308 */ /* 0x0003e20000000800 */
[----:B0-----:R-:W-:-:S01]  /*5310*/  FADD.FTZ R72, R104, R51 ;  /* 0x0000003368487221 */ /* 0x001fc20000010000 */
[----:B------:R-:W-:Y:S01]  /*5320*/  FADD.FTZ R57, R31, R60 ;  /* 0x0000003c1f397221 */ /* 0x000fe20000010000 */
[----:B------:R0:W-:Y:S01]  /*5330*/  @!P0 SYNCS.ARRIVE.TRANS64.RED.A1T0 RZ, [R50+URZ], RZ ;  /* 0x000000ff32ff89a7 */ /* 0x0001e2000810043f */
[----:B------:R-:W-:-:S01]  /*5340*/  FFMA.FTZ R51, R69, UR10, -R71 ;  /* 0x0000000a45337c23 */ /* 0x000fc20008010847 */
[----:B------:R-:W-:-:S02]  /*5350*/  F2FP.SATFINITE.E4M3.F32.PACK_AB_MERGE_C R219, R38, R7, R219 ;  /* 0x0000000726db723e */ /* 0x000fc400048070db */
[----:B------:R-:W-:Y:S01]  /*5360*/  CS2R R104, SRZ ;  /* 0x0000000000687805 */ /* 0x000fe2000001ff00 */
[----:B------:R-:W2:Y:S01]  /*5370*/  MUFU.EX2 R9, R9 ;  /* 0x0000000900097308 */ /* 0x000ea20000000800 */
[----:B-1----:R-:W-:-:S01]  /*5380*/  FFMA.FTZ R46, R73, UR10, -R71 ;  /* 0x0000000a492e7c23 */ /* 0x002fc20008010847 */
[----:B------:R-:W-:Y:S01]  /*5390*/  FADD.FTZ R73, R7, R72 ;  /* 0x0000004807497221 */ /* 0x000fe20000010000 */
[----:B0-----:R-:W-:-:S01]  /*53a0*/  FADD.FTZ R50, R34, R57 ;  /* 0x0000003922327221 */ /* 0x001fc20000010000 */
[----:B---3--:R-:W-:Y:S02]  /*53b0*/  F2FP.SATFINITE.E4M3.F32.PACK_AB_MERGE_C R215, R79, R76, RZ ;  /* 0x0000004c4fd7723e */ /* 0x008fe400048070ff */
[----:B------:R-:W-:-:S01]  /*53c0*/  FADD.FTZ R60, R38, R73 ;  /* 0x00000049263c7221 */ /* 0x000fc20000010000 */
[----:B------:R-:W-:Y:S01]  /*53d0*/  FADD.FTZ R57, R3, R50 ;  /* 0x0000003203397221 */ /* 0x000fe20000010000 */
[----:B------:R-:W0:Y:S01]  /*53e0*/  MUFU.EX2 R10, R10 ;  /* 0x0000000a000a7308 */ /* 0x000e220000000800 */
[----:B------:R-:W-:Y:S01]  /*53f0*/  CS2R R38, SRZ ;  /* 0x0000000000267805 */ /* 0x000fe2000001ff00 */
[----:B------:R-:W-:Y:S01]  /*5400*/  FADD.FTZ R69, R83, R60 ;  /* 0x0000003c53457221 */ /* 0x000fe20000010000 */
[----:B------:R-:W-:-:S03]  /*5410*/  FADD.FTZ R50, R4, R57 ;  /* 0x0000003904327221 */ /* 0x000fc60000010000 */
[----:B------:R-:W-:Y:S01]  /*5420*/  FADD.FTZ R60, R106, R69 ;  /* 0x000000456a3c7221 */ /* 0x000fe20000010000 */
[----:B------:R-:W-:-:S01]  /*5430*/  FADD.FTZ R57, R5, R50 ;  /* 0x0000003205397221 */ /* 0x000fc20000010000 */
[----:B------:R-:W1:Y:S01]  /*5440*/  MUFU.EX2 R78, R78 ;  /* 0x0000004e004e7308 */ /* 0x000e620000000800 */
[----:B------:R-:W-:Y:S01]  /*5450*/  CS2R R106, SRZ ;  /* 0x00000000006a7805 */ /* 0x000fe2000001ff00 */
[----:B--2---:R-:W-:Y:S01]  /*5460*/  FADD.FTZ R69, R9, R60 ;  /* 0x0000003c09457221 */ /* 0x004fe20000010000 */
[----:B------:R-:W-:-:S04]  /*5470*/  FADD.FTZ R73, R6, R57 ;  /* 0x0000003906497221 */ /* 0x000fc80000010000 */
[----:B------:R-:W-:Y:S01]  /*5480*/  FADD.FTZ R50, R8, R73 ;  /* 0x0000004908327221 */ /* 0x000fe20000010000 */
[----:B------:R-:W2:Y:S01]  /*5490*/  MUFU.EX2 R13, R13 ;  /* 0x0000000d000d7308 */ /* 0x000ea20000000800 */
[----:B0-----:R-:W-:-:S07]  /*54a0*/  FADD.FTZ R69, R10, R69 ;  /* 0x000000450a457221 */ /* 0x001fce0000010000 */
[----:B------:R-:W-:Y:S01]  /*54b0*/  MUFU.EX2 R11, R11 ;  /* 0x0000000b000b7308 */ /* 0x000fe20000000800 */
[----:B-1----:R-:W-:-:S01]  /*54c0*/  FADD.FTZ R60, R78, R69 ;  /* 0x000000454e3c7221 */ /* 0x002fc20000010000 */
[----:B------:R-:W-:-:S04]  /*54d0*/  F2FP.SATFINITE.E4M3.F32.PACK_AB_MERGE_C R213, R85, R78, RZ ;  /* 0x0000004e55d5723e */ /* 0x000fc800048070ff */
[----:B------:R-:W-:Y:S02]  /*54e0*/  F2FP.SATFINITE.E4M3.F32.PACK_AB_MERGE_C R213, R10, R9, R213 ;  /* 0x000000090ad5723e */ /* 0x000fe400048070d5 */
[----:B------:R-:W-:Y:S01]  /*54f0*/  MUFU.EX2 R12, R12 ;  /* 0x0000000c000c7308 */ /* 0x000fe20000000800 */
[----:B--2---:R-:W-:-:S04]  /*5500*/  F2FP.SATFINITE.E4M3.F32.PACK_AB_MERGE_C R212, R13, R8, RZ ;  /* 0x000000080dd4723e */ /* 0x004fc800048070ff */
[----:B------:R-:W-:-:S03]  /*5510*/  F2FP.SATFINITE.E4M3.F32.PACK_AB_MERGE_C R212, R6, R5, R212 ;  /* 0x0000000506d4723e */ /* 0x000fc600048070d4 */
[----:B------:R-:W0:Y:S08]  /*5520*/  MUFU.EX2 R15, R15 ;  /* 0x0000000f000f7308 */ /* 0x000e300000000800 */
[----:B------:R-:W1:Y:S08]  /*5530*/  MUFU.EX2 R56, R56 ;  /* 0x0000003800387308 */ /* 0x000e700000000800 */
[----:B------:R2:W-:Y:S01]  /*5540*/  MUFU.EX2 R2, R70 ;  /* 0x0000004600027308 */ /* 0x0005e20000000800 */
[----:B0-----:R-:W-:-:S07]  /*5550*/  F2FP.SATFINITE.E4M3.F32.PACK_AB_MERGE_C R215, R15, R12, R215 ;  /* 0x0000000c0fd7723e */ /* 0x001fce00048070d7 */
[----:B------:R-:W0:Y:S01]  /*5560*/  MUFU.EX2 R59, R59 ;  /* 0x0000003b003b7308 */ /* 0x000e220000000800 */
[----:B--2---:R-:W-:-:S01]  /*5570*/  FADD.FTZ R70, R13, R50 ;  /* 0x000000320d467221 */ /* 0x004fc20000010000 */
[----:B------:R-:W-:Y:S01]  /*5580*/  FFMA.FTZ R50, R55, UR10, -R71 ;  /* 0x0000000a37327c23 */ /* 0x000fe20008010847 */
[----:B------:R-:W-:-:S01]  /*5590*/  FADD.FTZ R55, R85, R60 ;  /* 0x0000003c55377221 */ /* 0x000fc20000010000 */
[----:B------:R-:W-:Y:S01]  /*55a0*/  FFMA.FTZ R71, R98, UR10, -R71 ;  /* 0x0000000a62477c23 */ /* 0x000fe20008010847 */
[----:B------:R-:W-:-:S01]  /*55b0*/  FADD.FTZ R69, R11, R70 ;  /* 0x000000460b457221 */ /* 0x000fc20000010000 */
[----:B------:R-:W-:Y:S01]  /*55c0*/  CS2R R98, SRZ ;  /* 0x0000000000627805 */ /* 0x000fe2000001ff00 */
[----:B------:R-:W-:-:S01]  /*55d0*/  FADD.FTZ R60, R12, R55 ;  /* 0x000000370c3c7221 */ /* 0x000fc20000010000 */
[----:B------:R-:W2:Y:S01]  /*55e0*/  MUFU.EX2 R14, R14 ;  /* 0x0000000e000e7308 */ /* 0x000ea20000000800 */
[----:B------:R-:W-:-:S02]  /*55f0*/  FADD.FTZ R69, R20, R69 ;  /* 0x0000004514457221 */ /* 0x000fc40000010000 */
[----:B------:R-:W-:-:S02]  /*5600*/  FADD.FTZ R73, R15, R60 ;  /* 0x0000003c0f497221 */ /* 0x000fc40000010000 */
[----:B-1----:R-:W-:-:S02]  /*5610*/  FADD.FTZ R60, R56, R69 ;  /* 0x00000045383c7221 */ /* 0x002fc40000010000 */
[----:B------:R-:W-:Y:S01]  /*5620*/  FADD.FTZ R70, R76, R73 ;  /* 0x000000494c467221 */ /* 0x000fe20000010000 */
[----:B------:R-:W1:Y:S01]  /*5630*/  MUFU.EX2 R61, R61 ;  /* 0x0000003d003d7308 */ /* 0x000e620000000800 */
[----:B0-----:R-:W-:-:S01]  /*5640*/  FADD.FTZ R35, R59, R60 ;  /* 0x0000003c3b237221 */ /* 0x001fc20000010000 */
[----:B------:R-:W-:Y:S01]  /*5650*/  F2FP.SATFINITE.E4M3.F32.PACK_AB_MERGE_C R214, R59, R56, RZ ;  /* 0x000000383bd6723e */ /* 0x000fe200048070ff */
[----:B------:R-:W-:-:S01]  /*5660*/  FADD.FTZ R69, R79, R70 ;  /* 0x000000464f457221 */ /* 0x000fc20000010000 */
[----:B------:R-:W-:Y:S01]  /*5670*/  CS2R R72, SRZ ;  /* 0x0000000000487805 */ /* 0x000fe2000001ff00 */
[----:B------:R-:W-:-:S01]  /*5680*/  FADD.FTZ R30, R58, R35 ;  /* 0x000000233a1e7221 */ /* 0x000fc20000010000 */
[----:B------:R-:W-:Y:S02]  /*5690*/  F2FP.SATFINITE.E4M3.F32.PACK_AB_MERGE_C R214, R20, R11, R214 ;  /* 0x0000000b14d6723e */ /* 0x000fe400048070d6 */
[----:B------:R-:W-:Y:S01]  /*56a0*/  CS2R R78, SRZ ;  /* 0x00000000004e7805 */ /* 0x000fe2000001ff00 */
        /* <DEDUP_REMOVED lines=8> */
[----:B------:R-:W-:-:S06]  /*5730*/  CS2R R30, SRZ ;  /* 0x00000000001e7805 */ /* 0x000fcc000001ff00 */
[----:B------:R-:W2:Y:S01]  /*5740*/  MUFU.EX2 R77, R77 ;  /* 0x0000004d004d7308 */ /* 0x000ea20000000800 */
[----:B-1----:R-:W-:-:S07]  /*5750*/  FADD.FTZ R4, R74, R13 ;  /* 0x0000000d4a047221 */ /* 0x002fce0000010000 */
[----:B------:R-:W1:Y:S01]  /*5760*/  MUFU.EX2 R65, R65 ;  /* 0x0000004100417308 */ /* 0x000e620000000800 */
[----:B0-----:R-:W-:-:S01]  /*5770*/  FADD.FTZ R8, R66, R35 ;  /* 0x0000002342087221 */ /* 0x001fc20000010000 */
[----:B------:R-:W-:Y:S02]  /*5780*/  F2FP.SATFINITE.E4M3.F32.PACK_AB_MERGE_C R208, R66, R67, RZ ;  /* 0x0000004342d0723e */ /* 0x000fe400048070ff */
[----:B------:R-:W-:Y:S02]  /*5790*/  CS2R R66, SRZ ;  /* 0x0000000000427805 */ /* 0x000fe4000001ff00 */
[----:B------:R-:W-:Y:S02]  /*57a0*/  F2FP.SATFINITE.E4M3.F32.PACK_AB_MERGE_C R208, R61, R58, R208 ;  /* 0x0000003a3dd0723e */ /* 0x000fe400048070d0 */
[----:B------:R-:W-:Y:S01]  /*57b0*/  CS2R R58, SRZ ;  /* 0x00000000003a7805 */ /* 0x000fe2000001ff00 */
[----:B------:R-:W0:Y:S01]  /*57c0*/  MUFU.EX2 R46, R46 ;  /* 0x0000002e002e7308 */ /* 0x000e220000000800 */
[----:B--2---:R-:W-:-:S01]  /*57d0*/  FADD.FTZ R13, R77, R4 ;  /* 0x000000044d0d7221 */ /* 0x004fc20000010000 */
[----:B------:R-:W-:-:S02]  /*57e0*/  F2FP.SATFINITE.E4M3.F32.PACK_AB_MERGE_C R209, R77, R74, RZ ;  /* 0x0000004a4dd1723e */ /* 0x000fc400048070ff */
[----:B------:R-:W-:Y:S02]  /*57f0*/  CS2R R60, SRZ ;  /* 0x00000000003c7805 */ /* 0x000fe4000001ff00 */
[----:B------:R-:W-:Y:S02]  /*5800*/  CS2R R74, SRZ ;  /* 0x00000000004a7805 */ /* 0x000fe4000001ff00 */
[----:B------:R-:W-:Y:S02]  /*5810*/  CS2R R76, SRZ ;  /* 0x00000000004c7805 */ /* 0x000fe4000001ff00 */
        /* <DEDUP_REMOVED lines=14> */
[C---:B-1----:R-:W-:Y:S01]  /*5900*/  F2FP.SATFINITE.E4M3.F32.PACK_AB_MERGE_C R53, R52.reuse, R53, RZ ;  /* 0x000000353435723e */ /* 0x042fe200048070ff */
[----:B------:R-:W-:-:S03]  /*5910*/  FADD.FTZ R52, R52, R27 ;  /* 0x0000001b34347221 */ /* 0x000fc60000010000 */
[----:B------:R-:W-:Y:S02]  /*5920*/  F2FP.SATFINITE.E4M3.F32.PACK_AB_MERGE_C R210, R64, R65, R53 ;  /* 0x0000004140d2723e */ /* 0x000fe40004807035 */
[----:B------:R-:W-:Y:S01]  /*5930*/  CS2R R64, SRZ ;  /* 0x0000000000407805 */ /* 0x000fe2000001ff00 */
[----:B------:R-:W1:Y:S01]  /*5940*/  MUFU.EX2 R44, R44 ;  /* 0x0000002c002c7308 */ /* 0x000e620000000800 */
[----:B0-----:R-:W-:-:S01]  /*5950*/  FADD.FTZ R35, R62, R35 ;  /* 0x000000233e237221 */ /* 0x001fc20000010000 */
[----:B------:R-:W-:-:S03]  /*5960*/  F2FP.SATFINITE.E4M3.F32.PACK_AB_MERGE_C R63, R62, R63, RZ ;  /* 0x0000003f3e3f723e */ /* 0x000fc600048070ff */
[----:B------:R-:W-:Y:S01]  /*5970*/  FADD.FTZ R4, R2, R35 ;  /* 0x0000002302047221 */ /* 0x000fe20000010000 */
[----:B------:R-:W-:Y:S02]  /*5980*/  F2FP.SATFINITE.E4M3.F32.PACK_AB_MERGE_C R211, R47, R46, R63 ;  /* 0x0000002e2fd3723e */ /* 0x000fe4000480703f */
[----:B------:R-:W-:Y:S01]  /*5990*/  CS2R R34, SRZ ;  /* 0x0000000000227805 */ /* 0x000fe2000001ff00 */
[----:B------:R-:W0:Y:S01]  /*59a0*/  MUFU.EX2 R51, R51 ;  /* 0x0000003300337308 */ /* 0x000e220000000800 */
[----:B--2---:R-:W-:-:S01]  /*59b0*/  FADD.FTZ R27, R49, R52 ;  /* 0x00000034311b7221 */ /* 0x004fc20000010000 */
[----:B------:R-:W-:Y:S02]  /*59c0*/  CS2R R46, SRZ ;  /* 0x00000000002e7805 */ /* 0x000fe4000001ff00 */
[----:B------:R-:W-:Y:S02]  /*59d0*/  CS2R R52, SRZ ;  /* 0x0000000000347805 */ /* 0x000fe4000001ff00 */
[----:B------:R-:W-:-:S02]  /*59e0*/  CS2R R62, SRZ ;  /* 0x00000000003e7805 */ /* 0x000fc4000001ff00 */
        /* <DEDUP_REMOVED lines=9> */
[----:B0-----:R-:W-:-:S01]  /*5a80*/  FADD.FTZ R27, R68, R27 ;  /* 0x0000001b441b7221 */ /* 0x001fc20000010000 */
[----:B------:R-:W-:Y:S02]  /*5a90*/  F2FP.SATFINITE.E4M3.F32.PACK_AB_MERGE_C R29, R68, R29, RZ ;  /* 0x0000001d441d723e */ /* 0x000fe400048070ff */
[----:B------:R-:W-:Y:S02]  /*5aa0*/  CS2R R68, SRZ ;  /* 0x0000000000447805 */ /* 0x000fe4000001ff00 */
[----:B--2---:R-:W-:Y:S02]  /*5ab0*/  CS2R R82, SRZ ;  /* 0x0000000000527805 */ /* 0x004fe4000001ff00 */
[----:B------:R-:W-:Y:S01]  /*5ac0*/  F2FP.SATFINITE.E4M3.F32.PACK_AB_MERGE_C R204, R44, R49, R29 ;  /* 0x000000312ccc723e */ /* 0x000fe2000480701d */
[----:B------:R-:W0:Y:S01]  /*5ad0*/  MUFU.EX2 R102, R102 ;  /* 0x0000006600667308 */ /* 0x000e220000000800 */
[C---:B---3--:R-:W-:Y:S01]  /*5ae0*/  F2FP.SATFINITE.E4M3.F32.PACK_AB_MERGE_C R80, R57.reuse, R80, RZ ;  /* 0x000000503950723e */ /* 0x048fe200048070ff */
[----:B------:R-:W-:-:S03]  /*5af0*/  FADD.FTZ R57, R57, R4 ;  /* 0x0000000439397221 */ /* 0x000fc60000010000 */
[----:B------:R-:W-:Y:S02]  /*5b00*/  F2FP.SATFINITE.E4M3.F32.PACK_AB_MERGE_C R205, R51, R2, R80 ;  /* 0x0000000233cd723e */ /* 0x000fe40004807050 */
[----:B------:R-:W-:Y:S01]  /*5b10*/  CS2R R80, SRZ ;  /* 0x0000000000507805 */ /* 0x000fe2000001ff00 */
[----:B------:R-:W2:Y:S01]  /*5b20*/  MUFU.EX2 R43, R43 ;  /* 0x0000002b002b7308 */ /* 0x000ea20000000800 */
[----:B-1----:R-:W-:-:S01]  /*5b30*/  FADD.FTZ R4, R40, R27 ;  /* 0x0000001b28047221 */ /* 0x002fc20000010000 */
[----:B------:R-:W-:-:S06]  /*5b40*/  CS2R R26, SRZ ;  /* 0x00000000001a7805 */ /* 0x000fcc000001ff00 */
[----:B------:R1:W3:Y:S01]  /*5b50*/  MUFU.EX2 R55, R96 ;  /* 0x0000006000377308 */ /* 0x0002e20000000800 */
[----:B0-----:R-:W-:-:S01]  /*5b60*/  FADD.FTZ R6, R102, R57 ;  /* 0x0000003966067221 */ /* 0x001fc20000010000 */
[----:B------:R-:W-:-:S06]  /*5b70*/  CS2R R56, SRZ ;  /* 0x0000000000387805 */ /* 0x000fcc000001ff00 */
[----:B------:R-:W0:Y:S01]  /*5b80*/  MUFU.EX2 R42, R42 ;  /* 0x0000002a002a7308 */ /* 0x000e220000000800 */
[----:B--2---:R-:W-:-:S01]  /*5b90*/  FADD.FTZ R9, R43, R4 ;  /* 0x000000042b097221 */ /* 0x004fc20000010000 */
[----:B-1----:R-:W-:-:S06]  /*5ba0*/  CS2R R96, SRZ ;  /* 0x0000000000607805 */ /* 0x002fcc000001ff00 */
[----:B------:R-:W1:Y:S01]  /*5bb0*/  MUFU.EX2 R100, R100 ;  /* 0x0000006400647308 */ /* 0x000e620000000800 */
[----:B---3--:R-:W-:-:S07]  /*5bc0*/  FADD.FTZ R11, R55, R6 ;  /* 0x00000006370b7221 */ /* 0x008fce0000010000 */
[----:B------:R-:W2:Y:S01]  /*5bd0*/  MUFU.EX2 R25, R25 ;  /* 0x0000001900197308 */ /* 0x000ea20000000800 */
[----:B0-----:R-:W-:-:S07]  /*5be0*/  FADD.FTZ R4, R42, R9 ;  /* 0x000000092a047221 */ /* 0x001fce0000010000 */
[----:B------:R0:W3:Y:S01]  /*5bf0*/  MUFU.EX2 R3, R86 ;  /* 0x0000005600037308 */ /* 0x0000e20000000800 */
[----:B-1----:R-:W-:-:S07]  /*5c00*/  FADD.FTZ R6, R100, R11 ;  /* 0x0000000b64067221 */ /* 0x002fce0000010000 */
[----:B------:R-:W1:Y:S01]  /*5c10*/  MUFU.EX2 R45, R45 ;  /* 0x0000002d002d7308 */ /* 0x000e620000000800 */
[----:B--2---:R-:W-:-:S01]  /*5c20*/  FADD.FTZ R4, R25, R4 ;  /* 0x0000000419047221 */ /* 0x004fc20000010000 */
[----:B------:R-:W-:Y:S02]  /*5c30*/  F2FP.SATFINITE.E4M3.F32.PACK_AB_MERGE_C R42, R25, R42, RZ ;  /* 0x0000002a192a723e */ /* 0x000fe400048070ff */
[----:B0-----:R-:W-:Y:S02]  /*5c40*/  CS2R R86, SRZ ;  /* 0x0000000000567805 */ /* 0x001fe4000001ff00 */
[----:B------:R-:W-:Y:S02]  /*5c50*/  F2FP.SATFINITE.E4M3.F32.PACK_AB_MERGE_C R206, R43, R40, R42 ;  /* 0x000000282bce723e */ /* 0x000fe4000480702a */
[----:B------:R-:W-:Y:S01]  /*5c60*/  CS2R R42, SRZ ;  /* 0x00000000002a7805 */ /* 0x000fe2000001ff00 */
[----:B------:R-:W0:Y:S01]  /*5c70*/  MUFU.EX2 R84, R84 ;  /* 0x0000005400547308 */ /* 0x000e220000000800 */
[C---:B---3--:R-:W-:Y:S01]  /*5c80*/  F2FP.SATFINITE.E4M3.F32.PACK_AB_MERGE_C R100, R3.reuse, R100, RZ ;  /* 0x000000640364723e */ /* 0x048fe200048070ff */
[----:B------:R-:W-:-:S03]  /*5c90*/  FADD.FTZ R3, R3, R6 ;  /* 0x0000000603037221 */ /* 0x000fc60000010000 */
[----:B------:R-:W-:Y:S02]  /*5ca0*/  F2FP.SATFINITE.E4M3.F32.PACK_AB_MERGE_C R207, R55, R102, R100 ;  /* 0x0000006637cf723e */ /* 0x000fe40004807064 */
[----:B------:R-:W-:Y:S02]  /*5cb0*/  CS2R R100, SRZ ;  /* 0x0000000000647805 */ /* 0x000fe4000001ff00 */
[----:B------:R-:W-:Y:S01]  /*5cc0*/  CS2R R102, SRZ ;  /* 0x0000000000667805 */ /* 0x000fe2000001ff00 */
[----:B------:R-:W2:Y:S01]  /*5cd0*/  MUFU.EX2 R48, R48 ;  /* 0x0000003000307308 */ /* 0x000ea20000000800 */
[----:B-1----:R-:W-:-:S07]  /*5ce0*/  FADD.FTZ R9, R45, R4 ;  /* 0x000000042d097221 */ /* 0x002fce0000010000 */
[----:B------:R1:W3:Y:S01]  /*5cf0*/  MUFU.EX2 R13, R92 ;  /* 0x0000005c000d7308 */ /* 0x0002e20000000800 */
[----:B0-----:R-:W-:-:S07]  /*5d00*/  FADD.FTZ R4, R84, R3 ;  /* 0x0000000354047221 */ /* 0x001fce0000010000 */
        /* <DEDUP_REMOVED lines=10> */
[C---:B--2---:R-:W-:Y:S01]  /*5db0*/  F2FP.SATFINITE.E4M3.F32.PACK_AB_MERGE_C R36, R41.reuse, R36, RZ ;  /* 0x000000242924723e */ /* 0x044fe200048070ff */
[----:B------:R-:W-:Y:S01]  /*5dc0*/  FADD.FTZ R41, R41, R4 ;  /* 0x0000000429297221 */ /* 0x000fe20000010000 */
[----:B0-----:R-:W-:Y:S02]  /*5dd0*/  CS2R R50, SRZ ;  /* 0x0000000000327805 */ /* 0x001fe4000001ff00 */
[----:B------:R-:W-:Y:S02]  /*5de0*/  F2FP.SATFINITE.E4M3.F32.PACK_AB_MERGE_C R200, R48, R45, R36 ;  /* 0x0000002d30c8723e */ /* 0x000fe40004807024 */
[----:B------:R-:W-:Y:S02]  /*5df0*/  CS2R R44, SRZ ;  /* 0x00000000002c7805 */ /* 0x000fe4000001ff00 */
        /* <DEDUP_REMOVED lines=8> */
[----:B-1----:R-:W-:-:S01]  /*5e80*/  FADD.FTZ R2, R28, R41 ;  /* 0x000000291c027221 */ /* 0x002fc20000010000 */
[----:B------:R-:W-:-:S06]  /*5e90*/  CS2R R40, SRZ ;  /* 0x0000000000287805 */ /* 0x000fcc000001ff00 */
[----:B------:R1:W3:Y:S01]  /*5ea0*/  MUFU.EX2 R7, R54 ;  /* 0x0000003600077308 */ /* 0x0002e20000000800 */
[----:B0-----:R-:W-:-:S07]  /*5eb0*/  FADD.FTZ R4, R88, R5 ;  /* 0x0000000558047221 */ /* 0x001fce0000010000 */
[----:B------:R-:W-:Y:S01]  /*5ec0*/  MUFU.EX2 R24, R24 ;  /* 0x0000001800187308 */ /* 0x000fe20000000800 */
[----:B--2---:R-:W-:-:S01]  /*5ed0*/  FADD.FTZ R3, R37, R2 ;  /* 0x0000000225037221 */ /* 0x004fc20000010000 */
[----:B-1----:R-:W-:-:S06]  /*5ee0*/  CS2R R54, SRZ ;  /* 0x0000000000367805 */ /* 0x002fcc000001ff00 */
        /* <DEDUP_REMOVED lines=8> */
[----:B------:R-:W-:Y:S02]  /*5f70*/  CS2R R24, SRZ ;  /* 0x0000000000187805 */ /* 0x000fe4000001ff00 */
[----:B------:R-:W-:Y:S01]  /*5f80*/  CS2R R28, SRZ ;  /* 0x00000000001c7805 */ /* 0x000fe2000001ff00 */
[----:B-1----:R-:W-:Y:S01]  /*5f90*/  FADD.FTZ R2, R90, R5 ;  /* 0x000000055a027221 */ /* 0x002fe20000010000 */
[----:B------:R-:W-:Y:S02]  /*5fa0*/  CS2R R32, SRZ ;  /* 0x0000000000207805 */ /* 0x000fe4000001ff00 */
[----:B------:R-:W-:Y:S02]  /*5fb0*/  CS2R R36, SRZ ;  /* 0x0000000000247805 */ /* 0x000fe4000001ff00 */
[C---:B--2---:R-:W-:Y:S01]  /*5fc0*/  F2FP.SATFINITE.E4M3.F32.PACK_AB_MERGE_C R6, R71.reuse, R90, RZ ;  /* 0x0000005a4706723e */ /* 0x044fe200048070ff */
[----:B------:R-:W-:Y:S01]  /*5fd0*/  FADD.FTZ R2, R71, R2 ;  /* 0x0000000247027221 */ /* 0x000fe20000010000 */
[----:B------:R-:W-:-:S02]  /*5fe0*/  CS2R R70, SRZ ;  /* 0x0000000000467805 */ /* 0x000fc4000001ff00 */
[----:B------:R-:W-:Y:S02]  /*5ff0*/  CS2R R90, SRZ ;  /* 0x00000000005a7805 */ /* 0x000fe4000001ff00 */
[----:B------:R-:W-:Y:S02]  /*6000*/  F2FP.SATFINITE.E4M3.F32.PACK_AB_MERGE_C R203, R7, R88, R6 ;  /* 0x0000005807cb723e */ /* 0x000fe40004807006 */
        /* <DEDUP_REMOVED lines=55> */
.L_x_5286:
[----:B------:R-:W-:Y:S01]  /*6380*/  ISETP.NE.AND P4, PT, RZ, UR45, PT ;  /* 0x0000002dff007c0c */ /* 0x000fe2000bf85270 */
[----:B------:R-:W-:-:S04]  /*6390*/  UISETP.NE.AND UP1, UPT, UR59, 0x1, UPT ;  /* 0x000000013b00788c */ /* 0x000fc8000bf25270 */
[----:B------:R-:W-:-:S04]  /*63a0*/  USEL UR47, URZ, 0x1, UP1 ;  /* 0x000000013f2f7887 */ /* 0x000fc80008800000 */
[----:B------:R-:W-:-:S04]  /*63b0*/  ULOP3.LUT UR47, UR60, UR47, URZ, 0x3c, !UPT ;  /* 0x0000002f3c2f7292 */ /* 0x000fc8000f8e3c3f */
[----:B------:R-:W-:Y:S08]  /*63c0*/  @P4 BRA `(.L_x_5277) ;  /* 0x0000000000384947 */ /* 0x000ff00003800000 */
[----:B------:R-:W-:Y:S05]  /*63d0*/  @!P1 BRA `(.L_x_5278) ;  /* 0x0000000000049947 */ /* 0x000fea0003800000 */
[----:B------:R-:W-:Y:S01]  /*63e0*/  BPT.TRAP 0x1 ;  /* 0x000000040000795c */ /* 0x000fe20000300000 */
.L_x_5278:
        /* <DEDUP_REMOVED lines=9> */
.L_x_5279:
[----:B-1----:R-:W-:Y:S05]  /*6480*/  @P3 BRA `(.L_x_5277) ;  /* 0x0000000000083947 */ /* 0x002fea0003800000 */
[----:B------:R-:W1:Y:S02]  /*6490*/  SYNCS.PHASECHK.TRANS64.TRYWAIT P3, [UR6+0x33430], R6 ;  /* 0x03343006ff0075a7 */ /* 0x000e640008060146 */
[----:B-1----:R-:W-:Y:S05]  /*64a0*/  @!P3 BRA `(.L_x_5280) ;  /* 0x000001480090b947 */ /* 0x002fea0003800000 */
.L_x_5277:
        /* <DEDUP_REMOVED lines=192> */
.L_x_5282:
[----:B------:R-:W-:Y:S01]  /*70b0*/  ULEA UR6, UR59, UR41, 0x3 ;  /* 0x000000293b067291 */ /* 0x000fe2000f8e183f */
[----:B------:R-:W-:-:S05]  /*70c0*/  IMAD.U32 R6, RZ, RZ, UR60 ;  /* 0x0000003cff067e24 */ /* 0x000fca000f8e00ff */
[----:B------:R-:W-:-:S04]  /*70d0*/  SHF.L.U32 R6, R6, 0x1f, RZ ;  /* 0x0000001f06067819 */ /* 0x000fc800000006ff */
[----:B------:R0:W1:Y:S01]  /*70e0*/  SYNCS.PHASECHK.TRANS64.TRYWAIT P3, [UR6+0x33450], R6 ;  /* 0x03345006ff0075a7 */ /* 0x0000620008060146 */
[----:B------:R-:W-:Y:S05]  /*70f0*/  @!P1 BRA `(.L_x_5283) ;  /* 0x0000000000049947 */ /* 0x000fea0003800000 */
[----:B------:R-:W-:Y:S01]  /*7100*/  BPT.TRAP 0x1 ;  /* 0x000000040000795c */ /* 0x000fe20000300000 */
.L_x_5283:
[----:B-1----:R-:W-:Y:S05]  /*7110*/  @P3 BRA `(.L_x_5281) ;  /* 0x0000000000083947 */ /* 0x002fea0003800000 */
[----:B------:R-:W1:Y:S02]  /*7120*/  SYNCS.PHASECHK.TRANS64.TRYWAIT P3, [UR6+0x33450], R6 ;  /* 0x03345006ff0075a7 */ /* 0x000e640008060146 */
[----:B-1----:R-:W-:Y:S05]  /*7130*/  @!P3 BRA `(.L_x_5284) ;  /* 0x0000013c0084b947 */ /* 0x002fea0003800000 */
.L_x_5281:
[----:B------:R-:W-:Y:S01]  /*7140*/  UIADD3 UR6, UR41, 0x200, URZ ;  /* 0x0000020029067890 */ /* 0x000fe2000fffe03f */
[----:B------:R-:W-:Y:S01]  /*7150*/  WARPGROUP.ARRIVE ;  /* 0x00000000000079c5 */ /* 0x000fe20000000000 */
[----:B------:R-:W-:Y:S01]  /*7160*/  UMOV UR7, 0xc0000010 ;  /* 0xc000001000077882 */ /* 0x000fe20000000000 */
[C---:B------:R-:W-:Y:S01]  /*7170*/  FMUL.FTZ R10, R0.reuse, R188 ;  /* 0x000000bc000a7220 */ /* 0x040fe20000410000 */
[----:B------:R-:W-:Y:S01]  /*7180*/  USHF.R.U32.HI UR6, URZ, 0x4, UR6 ;  /* 0x000000043f067899 */ /* 0x000fe20008011606 */
[----:B------:R-:W-:Y:S02]  /*7190*/  VIADD R188, R17, UR36 ;  /* 0x0000002411bc7c36 */ /* 0x000fe40008000000 */
[C---:B------:R-:W-:Y:S01]  /*71a0*/  FMUL.FTZ R11, R0.reuse, R189 ;  /* 0x000000bd000b7220 */ /* 0x040fe20000410000 */
[C---:B------:R-:W-:Y:S01]  /*71b0*/  FMUL.FTZ R13, R0.reuse, R191 ;  /* 0x000000bf000d7220 */ /* 0x040fe20000410000 */
[----:B------:R-:W-:Y:S01]  /*71c0*/  ULOP3.LUT UR6, UR6, 0x3fff, URZ, 0xc0, !UPT ;  /* 0x00003fff06067892 */ /* 0x000fe2000f8ec03f */
[C---:B01----:R-:W-:Y:S01]  /*71d0*/  FMUL.FTZ R6, R0.reuse, R184 ;  /* 0x000000b800067220 */ /* 0x043fe20000410000 */
[C---:B------:R-:W-:Y:S01]  /*71e0*/  FMUL.FTZ R15, R0.reuse, R193 ;  /* 0x000000c1000f7220 */ /* 0x040fe20000410000 */
[----:B------:R-:W-:Y:S01]  /*71f0*/  FMUL.FTZ R12, R0, R190 ;  /* 0x000000be000c7220 */ /* 0x000fe20000410000 */
[----:B------:R-:W-:Y:S01]  /*7200*/  ULOP3.LUT UR6, UR6, 0x10000, URZ, 0xfc, !UPT ;  /* 0x0001000006067892 */ /* 0x000fe2000f8efc3f */
[----:B------:R-:W-:-:S02]  /*7210*/  IMAD.U32 R193, RZ, RZ, UR52 ;  /* 0x00000034ffc17e24 */ /* 0x000fc4000f8e00ff */
[C---:B------:R-:W-:Y:S01]  /*7220*/  FMUL.FTZ R14, R0.reuse, R192 ;  /* 0x000000c0000e7220 */ /* 0x040fe20000410000 */
[----:B------:R-:W0:Y:S01]  /*7230*/  MUFU.TANH R6, R6 ;  /* 0x0000000600067308 */ /* 0x000e220000002400 */
        /* <DEDUP_REMOVED lines=8> */
[----:B------:R-:W1:Y:S01]  /*72c0*/  MUFU.TANH R14, R14 ;  /* 0x0000000e000e7308 */ /* 0x000e620000002400 */
[----:B------:R-:W-:Y:S01]  /*72d0*/  QGMMA.64x192x32.F32.E4M3.E4M3 R24, R216, gdesc[UR4], R24, gsb0 ;  /* 0x02e00004d8187df3 */ /* 0x000fe20008000818 */
[----:B------:R-:W-:Y:S01]  /*72e0*/  UIADD3 UR6, UR10, 0x180, URZ ;  /* 0x000001800a067890 */ /* 0x000fe2000fffe03f */
[C---:B------:R-:W-:Y:S01]  /*72f0*/  FMUL.FTZ R169, R0.reuse, R169 ;  /* 0x000000a900a97220 */ /* 0x040fe20000410000 */
[----:B------:R-:W-:Y:S01]  /*7300*/  UMOV UR7, 0xc0000010 ;  /* 0xc000001000077882 */ /* 0x000fe20000000000 */
        /* <DEDUP_REMOVED lines=64> */
[----:B------:R-:W-:-:S03]  /*7710*/  FMUL.FTZ R135, R0, R135 ;  /* 0x0000008700877220 */ /* 0x000fc60000410000 */
        /* <DEDUP_REMOVED lines=16> */
[----:B------:R-:W5:Y:S01]  /*7820*/  MUFU.TANH R137, R137 ;  /* 0x0000008900897308 */ /* 0x000f620000002400 */
[----:B------:R-:W-:-:S02]  /*7830*/  WARPGROUP.DEPBAR.LE gsb0, 0x0 ;  /* 0x00008000000079c5 */ /* 0x000fc40000010000 */
[----:B------:R-:W-:-:S05]  /*7840*/  WARPGROUP.ARRIVE ;  /* 0x00000000000079c5 */ /* 0x000fca0000000000 */
[----:B------:R-:W5:Y:S01]  /*7850*/  MUFU.TANH R140, R140 ;  /* 0x0000008c008c7308 */ /* 0x000f620000002400 */
[----:B------:R-:W0:Y:S01]  /*7860*/  S2R R219, SR_TID.X ;  /* 0x0000000000db7919 */ /* 0x000e220000002100 */
[----:B------:R-:W-:Y:S01]  /*7870*/  QGMMA.64x192x32.F32.E4M3.E4M3 R24, R212, gdesc[UR4], R24, gsb0 ;  /* 0x02e00004d4187df3 */ /* 0x000fe20008000818 */
[----:B------:R-:W-:Y:S01]  /*7880*/  UIADD3 UR6, UR10, 0x300, URZ ;  /* 0x000003000a067890 */ /* 0x000fe2000fffe03f */
[----:B------:R-:W-:-:S04]  /*7890*/  UMOV UR7, 0xc0000010 ;  /* 0xc000001000077882 */ /* 0x000fc80000000000 */
[----:B------:R-:W5:Y:S08]  /*78a0*/  MUFU.TANH R141, R141 ;  /* 0x0000008d008d7308 */ /* 0x000f700000002400 */
[----:B------:R-:W5:Y:S08]  /*78b0*/  MUFU.TANH R120, R120 ;  /* 0x0000007800787308 */ /* 0x000f700000002400 */
[----:B------:R-:W5:Y:S08]  /*78c0*/  MUFU.TANH R145, R145 ;  /* 0x0000009100917308 */ /* 0x000f700000002400 */
[----:B------:R-:W5:Y:S01]  /*78d0*/  MUFU.TANH R148, R148 ;  /* 0x0000009400947308 */ /* 0x000f620000002400 */
[----:B0-----:R-:W-:-:S07]  /*78e0*/  SHF.R.U32.HI R219, RZ, 0x7, R219 ;  /* 0x00000007ffdb7819 */ /* 0x001fce00000116db */
[----:B------:R-:W0:Y:S08]  /*78f0*/  MUFU.TANH R149, R149 ;  /* 0x0000009500957308 */ /* 0x000e300000002400 */
[----:B------:R-:W0:Y:S08]  /*7900*/  MUFU.TANH R121, R121 ;  /* 0x0000007900797308 */ /* 0x000e300000002400 */
        /* <DEDUP_REMOVED lines=24> */
[----:B------:R-:W-:Y:S01]  /*7a90*/  UIADD3 UR6, UR10, 0x480, URZ ;  /* 0x000004800a067890 */ /* 0x000fe2000fffe03f */
[----:B------:R-:W-:-:S05]  /*7aa0*/  UMOV UR7, 0xc0000010 ;  /* 0xc000001000077882 */ /* 0x000fca0000000000 */
        /* <DEDUP_REMOVED lines=17> */
[----:B------:R-:W-:Y:S01]  /*7bc0*/  QGMMA.64x192x32.F32.E4M3.E4M3 R24, R204, gdesc[UR4], R24, gsb0 ;  /* 0x02e00004cc187df3 */ /* 0x000fe20008000818 */
[----:B------:R-:W-:Y:S01]  /*7bd0*/  UIADD3 UR6, UR10, 0x600, URZ ;  /* 0x000006000a067890 */ /* 0x000fe2000fffe03f */
[----:B------:R-:W-:Y:S02]  /*7be0*/  UMOV UR7, 0xc0000010 ;  /* 0xc000001000077882 */ /* 0x000fe40000000000 */
[----:B------:R-:W-:Y:S01]  /*7bf0*/  UMOV UR10, UR53 ;  /* 0x00000035000a7c82 */ /* 0x000fe20008000000 */
[----:B------:R-:W-:Y:S02]  /*7c00*/  WARPGROUP.DEPBAR.LE gsb0, 0x0 ;  /* 0x00008000000079c5 */ /* 0x000fe40000010000 */
[----:B------:R-:W-:-:S13]  /*7c10*/  WARPGROUP.ARRIVE ;  /* 0x00000000000079c5 */ /* 0x000fda0000000000 */
[----:B------:R-:W-:Y:S01]  /*7c20*/  QGMMA.64x192x32.F32.E4M3.E4M3 R24, R200, gdesc[UR4], R24, gsb0 ;  /* 0x02e00004c8187df3 */ /* 0x000fe20008000818 */
[----:B------:R-:W-:Y:S02]  /*7c30*/  @UP0 ULDC UR6, c[0x0][0x44c] ;  /* 0x0001130000060ab9 */ /* 0x000fe40000000800 */
[----:B------:R-:W-:Y:S01]  /*7c40*/  @P2 IMAD.HI.U32 R189, R188, UR6, RZ ;  /* 0x00000006bcbd2c27 */ /* 0x000fe2000f8e00ff */
[----:B------:R-:W-:-:S04]  /*7c50*/  @UP0 ULDC UR6, c[0x0][0x450] ;  /* 0x0001140000060ab9 */ /* 0x000fc80000000800 */
[----:B------:R-:W-:Y:S01]  /*7c60*/  @P2 SHF.R.U32.HI R188, RZ, UR6, R189 ;  /* 0x00000006ffbc2c19 */ /* 0x000fe200080116bd */
[----:B------:R-:W-:-:S04]  /*7c70*/  UIMAD UR6, UR57, -0xa0, URZ ;  /* 0xffffff60390678a4 */ /* 0x000fc8000f8e023f */
[----:B------:R-:W1:Y:S02]  /*7c80*/  SHFL.IDX PT, R191, R188, RZ, 0x1c1f ;  /* 0x001c1fffbcbf7589 */ /* 0x000e6400000e0000 */
[----:B------:R-:W-:-:S05]  /*7c90*/  IMAD.U32 R189, RZ, RZ, UR6 ;  /* 0x00000006ffbd7e24 */ /* 0x000fca000f8e00ff */
[----:B------:R-:W-:Y:S01]  /*7ca0*/  IADD3 R190, -R16, 0x1, R189 ;  /* 0x0000000110be7810 */ /* 0x000fe20007ffe1bd */
[----:B------:R-:W-:-:S03]  /*7cb0*/  FMUL.FTZ R189, R0, R124 ;  /* 0x0000007c00bd7220 */ /* 0x000fc60000410000 */
[----:B------:R-:W-:Y:S01]  /*7cc0*/  IADD3 R124, -R193, UR51, R190 ;  /* 0x00000033c17c7c10 */ /* 0x000fe2000fffe1be */
[----:B------:R-:W-:Y:S02]  /*7cd0*/  FMUL.FTZ R190, R0, R179 ;  /* 0x000000b300be7220 */ /* 0x000fe40000410000 */
[----:B------:R-:W0:Y:S08]  /*7ce0*/  MUFU.TANH R189, R189 ;  /* 0x000000bd00bd7308 */ /* 0x000e300000002400 */
[----:B------:R-:W0:Y:S01]  /*7cf0*/  MUFU.TANH R179, R192 ;  /* 0x000000c000b37308 */ /* 0x000e220000002400 */
[----:B-1----:R-:W-:-:S05]  /*7d00*/  IMAD.IADD R125, R124, 0x1, R191 ;  /* 0x000000017c7d7824 */ /* 0x002fca00078e02bf */
[C---:B------:R-:W-:Y:S02]  /*7d10*/  ISETP.GT.AND P5, PT, R125.reuse, RZ, PT ;  /* 0x000000ff7d00720c */ /* 0x040fe40003fa4270 */
[----:B------:R-:W-:Y:S01]  /*7d20*/  MUFU.TANH R190, R190 ;  /* 0x000000be00be7308 */ /* 0x000fe20000002400 */
[C---:B------:R-:W-:Y:S02]  /*7d30*/  ISETP.GT.AND P6, PT, R125.reuse, 0x1, PT ;  /* 0x000000017d00780c */ /* 0x040fe40003fc4270 */
[----:B------:R-:W-:Y:S02]  /*7d40*/  FSEL R6, R6, -INF , P5 ;  /* 0xff80000006067808 */ /* 0x000fe40002800000 */
[C---:B------:R-:W-:Y:S02]  /*7d50*/  ISETP.GT.AND P5, PT, R125.reuse, 0x10, PT ;  /* 0x000000107d00780c */ /* 0x040fe40003fa4270 */
[C---:B------:R-:W-:Y:S02]  /*7d60*/  ISETP.GT.AND P3, PT, R125.reuse, 0x8, PT ;  /* 0x000000087d00780c */ /* 0x040fe40003f64270 */
[----:B------:R-:W-:-:S02]  /*7d70*/  ISETP.GT.AND P4, PT, R125, 0x9, PT ;  /* 0x000000097d00780c */ /* 0x000fc40003f84270 */
[----:B------:R-:W-:Y:S02]  /*7d80*/  FSEL R14, R14, -INF , P5 ;  /* 0xff8000000e0e7808 */ /* 0x000fe40002800000 */
[----:B------:R-:W-:Y:S02]  /*7d90*/  ISETP.GT.AND P5, PT, R125, 0x20, PT ;  /* 0x000000207d00780c */ /* 0x000fe40003fa4270 */
[----:B--2---:R-:W-:Y:S02]  /*7da0*/  FSEL R7, R7, -INF , P6 ;  /* 0xff80000007077808 */ /* 0x004fe40003000000 */
[----:B---3--:R-:W-:Y:S02]  /*7db0*/  FSEL R10, R10, -INF , P3 ;  /* 0xff8000000a0a7808 */ /* 0x008fe40001800000 */
[----:B----4-:R-:W-:Y:S02]  /*7dc0*/  FSEL R11, R11, -INF , P4 ;  /* 0xff8000000b0b7808 */ /* 0x010fe40002000000 */
[----:B------:R-:W-:-:S02]  /*7dd0*/  ISETP.GT.AND P6, PT, R125, 0x11, PT ;  /* 0x000000117d00780c */ /* 0x000fc40003fc4270 */
[C---:B------:R-:W-:Y:S02]  /*7de0*/  ISETP.GT.AND P3, PT, R125.reuse, 0x18, PT ;  /* 0x000000187d00780c */ /* 0x040fe40003f64270 */
[C---:B------:R-:W-:Y:S02]  /*7df0*/  ISETP.GT.AND P4, PT, R125.reuse, 0x19, PT ;  /* 0x000000197d00780c */ /* 0x040fe40003f84270 */
[----:B-----5:R-:W-:Y:S02]  /*7e00*/  FSEL R168, R168, -INF , P5 ;  /* 0xff800000a8a87808 */ /* 0x020fe40002800000 */
[----:B------:R-:W-:Y:S02]  /*7e10*/  ISETP.GT.AND P5, PT, R125, 0x30, PT ;  /* 0x000000307d00780c */ /* 0x000fe40003fa4270 */
[----:B------:R-:W-:Y:S02]  /*7e20*/  FSEL R15, R15, -INF , P6 ;  /* 0xff8000000f0f7808 */ /* 0x000fe40003000000 */
[----:B------:R-:W-:-:S02]  /*7e30*/  FSEL R184, R184, -INF , P3 ;  /* 0xff800000b8b87808 */ /* 0x000fc40001800000 */
[----:B------:R-:W-:Y:S02]  /*7e40*/  FSEL R185, R185, -INF , P4 ;  /* 0xff800000b9b97808 */ /* 0x000fe40002000000 */
[C---:B------:R-:W-:Y:S02]  /*7e50*/  ISETP.GT.AND P6, PT, R125.reuse, 0x21, PT ;  /* 0x000000217d00780c */ /* 0x040fe40003fc4270 */
[C---:B------:R-:W-:Y:S02]  /*7e60*/  ISETP.GT.AND P3, PT, R125.reuse, 0x28, PT ;  /* 0x000000287d00780c */ /* 0x040fe40003f64270 */
[C---:B------:R-:W-:Y:S02]  /*7e70*/  ISETP.GT.AND P4, PT, R125.reuse, 0x29, PT ;  /* 0x000000297d00780c */ /* 0x040fe40003f84270 */
[----:B------:R-:W-:Y:S02]  /*7e80*/  FSEL R176, R176, -INF , P5 ;  /* 0xff800000b0b07808 */ /* 0x000fe40002800000 */
[----:B------:R-:W-:-:S02]  /*7e90*/  ISETP.GT.AND P5, PT, R125, 0x40, PT ;  /* 0x000000407d00780c */ /* 0x000fc40003fa4270 */
[----:B------:R-:W-:Y:S02]  /*7ea0*/  FSEL R169, R169, -INF , P6 ;  /* 0xff800000a9a97808 */ /* 0x000fe40003000000 */
[----:B------:R-:W-:Y:S02]  /*7eb0*/  FSEL R172, R172, -INF , P3 ;  /* 0xff800000acac7808 */ /* 0x000fe40001800000 */
[----:B------:R-:W-:Y:S02]  /*7ec0*/  FSEL R173, R173, -INF , P4 ;  /* 0xff800000adad7808 */ /* 0x000fe40002000000 */
[C---:B------:R-:W-:Y:S02]  /*7ed0*/  ISETP.GT.AND P6, PT, R125.reuse, 0x31, PT ;  /* 0x000000317d00780c */ /* 0x040fe40003fc4270 */
[C---:B------:R-:W-:Y:S02]  /*7ee0*/  ISETP.GT.AND P3, PT, R125.reuse, 0x38, PT ;  /* 0x000000387d00780c */ /* 0x040fe40003f64270 */
[----:B------:R-:W-:-:S02]  /*7ef0*/  ISETP.GT.AND P4, PT, R125, 0x39, PT ;  /* 0x000000397d00780c */ /* 0x000fc40003f84270 */
[----:B------:R-:W-:Y:S02]  /*7f00*/  FSEL R152, R152, -INF , P5 ;  /* 0xff80000098987808 */ /* 0x000fe40002800000 */
[----:B------:R-:W-:Y:S02]  /*7f10*/  ISETP.GT.AND P5, PT, R125, 0x50, PT ;  /* 0x000000507d00780c */ /* 0x000fe40003fa4270 */
[----:B------:R-:W-:Y:S02]  /*7f20*/  FSEL R177, R177, -INF , P6 ;  /* 0xff800000b1b17808 */ /* 0x000fe40003000000 */
[----:B------:R-:W-:Y:S02]  /*7f30*/  FSEL R180, R180, -INF , P3 ;  /* 0xff800000b4b47808 */ /* 0x000fe40001800000 */
[----:B------:R-:W-:Y:S02]  /*7f40*/  FSEL R181, R181, -INF , P4 ;  /* 0xff800000b5b57808 */ /* 0x000fe40002000000 */
[----:B------:R-:W-:-:S02]  /*7f50*/  ISETP.GT.AND P6, PT, R125, 0x41, PT ;  /* 0x000000417d00780c */ /* 0x000fc40003fc4270 */
[C---:B------:R-:W-:Y:S02]  /*7f60*/  ISETP.GT.AND P3, PT, R125.reuse, 0x48, PT ;  /* 0x000000487d00780c */ /* 0x040fe40003f64270 */
[C---:B------:R-:W-:Y:S02]  /*7f70*/  ISETP.GT.AND P4, PT, R125.reuse, 0x49, PT ;  /* 0x000000497d00780c */ /* 0x040fe40003f84270 */
[----:B------:R-:W-:Y:S02]  /*7f80*/  FSEL R160, R160, -INF , P5 ;  /* 0xff800000a0a07808 */ /* 0x000fe40002800000 */
        /* <DEDUP_REMOVED lines=22> */
[----:B------:R-:W-:Y:S02]  /*80f0*/  ISETP.GT.AND P4, PT, R125, 0x79, PT ;  /* 0x000000797d00780c */ /* 0x000fe40003f84270 */
[----:B------:R-:W-:Y:S02]  /*8100*/  FSEL R191, R120, -INF , P5 ;  /* 0xff80000078bf7808 */ /* 0x000fe40002800000 */
[----:B------:R-:W-:Y:S02]  /*8110*/  FMNMX.FTZ R120, R6, R5, !PT ;  /* 0x0000000506787209 */ /* 0x000fe40007810000 */
[----:B------:R-:W-:Y:S02]  /*8120*/  FSEL R145, R145, -INF , P6 ;  /* 0xff80000091917808 */ /* 0x000fe40003000000 */
[----:B------:R-:W-:-:S02]  /*8130*/  FSEL R148, R148, -INF , P3 ;  /* 0xff80000094947808 */ /* 0x000fc40001800000 */
[----:B0-----:R-:W-:Y:S02]  /*8140*/  FSEL R149, R149, -INF , P4 ;  /* 0xff80000095957808 */ /* 0x001fe40002000000 */
[C---:B------:R-:W-:Y:S02]  /*8150*/  ISETP.GT.AND P6, PT, R125.reuse, 0x81, PT ;  /* 0x000000817d00780c */ /* 0x040fe40003fc4270 */
[C---:B------:R-:W-:Y:S02]  /*8160*/  ISETP.GT.AND P3, PT, R125.reuse, 0x88, PT ;  /* 0x000000887d00780c */ /* 0x040fe40003f64270 */
[----:B------:R-:W-:Y:S02]  /*8170*/  ISETP.GT.AND P4, PT, R125, 0x89, PT ;  /* 0x000000897d00780c */ /* 0x000fe40003f84270 */
[----:B------:R-:W-:Y:S02]  /*8180*/  FMNMX.FTZ R193, R7, R120, !PT ;  /* 0x0000007807c17209 */ /* 0x000fe40007810000 */
[----:B------:R-:W-:-:S02]  /*8190*/  FSEL R121, R121, -INF , P6 ;  /* 0xff80000079797808 */ /* 0x000fc40003000000 */
[----:B------:R-:W-:Y:S02]  /*81a0*/  FSEL R189, R189, -INF , P3 ;  /* 0xff800000bdbd7808 */ /* 0x000fe40001800000 */
[----:B------:R-:W-:Y:S02]  /*81b0*/  FSEL R179, R179, -INF , P4 ;  /* 0xff800000b3b37808 */ /* 0x000fe40002000000 */
[----:B------:R-:W-:Y:S01]  /*81c0*/  FMNMX.FTZ R120, R10, R193, !PT ;  /* 0x000000c10a787209 */ /* 0x000fe20007810000 */
[C---:B------:R-:W-:Y:S01]  /*81d0*/  FMUL.FTZ R193, R0.reuse, R133 ;  /* 0x0000008500c17220 */ /* 0x040fe20000410000 */
[C---:B------:R-:W-:Y:S02]  /*81e0*/  ISETP.GT.AND P5, PT, R125.reuse, 0x90, PT ;  /* 0x000000907d00780c */ /* 0x040fe40003fa4270 */
[C---:B------:R-:W-:Y:S02]  /*81f0*/  ISETP.GT.AND P6, PT, R125.reuse, 0x91, PT ;  /* 0x000000917d00780c */ /* 0x040fe40003fc4270 */
[C---:B------:R-:W-:Y:S01]  /*8200*/  ISETP.GT.AND P3, PT, R125.reuse, 0x98, PT ;  /* 0x000000987d00780c */ /* 0x040fe20003f64270 */
[----:B------:R-:W-:Y:S01]  /*8210*/  MUFU.TANH R193, R193 ;  /* 0x000000c100c17308 */ /* 0x000fe20000002400 */
[----:B------:R-:W-:Y:S01]  /*8220*/  ISETP.GT.AND P4, PT, R125, 0x99, PT ;  /* 0x000000997d00780c */ /* 0x000fe20003f84270 */
[C---:B------:R-:W-:Y:S01]  /*8230*/  FMUL.FTZ R125, R0.reuse, R182 ;  /* 0x000000b6007d7220 */ /* 0x040fe20000410000 */
[----:B------:R-:W-:Y:S01]  /*8240*/  FMUL.FTZ R182, R0, R183 ;  /* 0x000000b700b67220 */ /* 0x000fe20000410000 */
[----:B------:R-:W-:-:S04]  /*8250*/  FMNMX.FTZ R183, R11, R120, !PT ;  /* 0x000000780bb77209 */ /* 0x000fc80007810000 */
[----:B------:R-:W-:Y:S01]  /*8260*/  FMNMX.FTZ R120, R14, R183, !PT ;  /* 0x000000b70e787209 */ /* 0x000fe20007810000 */
[----:B------:R-:W-:Y:S01]  /*8270*/  MUFU.TANH R125, R125 ;  /* 0x0000007d007d7308 */ /* 0x000fe20000002400 */
[----:B------:R-:W-:Y:S02]  /*8280*/  WARPGROUP.DEPBAR.LE gsb0, 0x0 ;  /* 0x00008000000079c5 */ /* 0x000fe40000010000 */
[----:B------:R-:W-:-:S04]  /*8290*/  FMNMX.FTZ R183, R15, R120, !PT ;  /* 0x000000780fb77209 */ /* 0x000fc80007810000 */
[----:B------:R-:W-:Y:S01]  /*82a0*/  FMNMX.FTZ R120, R184, R183, !PT ;  /* 0x000000b7b8787209 */ /* 0x000fe20007810000 */
[----:B------:R-:W-:Y:S03]  /*82b0*/  MUFU.TANH R182, R182 ;  /* 0x000000b600b67308 */ /* 0x000fe60000002400 */
        /* <DEDUP_REMOVED lines=18> */
[----:B------:R-:W-:Y:S01]  /*83e0*/  FMNMX.FTZ R183, R137, R120, !PT ;  /* 0x0000007889b77209 */ /* 0x000fe20007810000 */
[----:B------:R-:W-:-:S03]  /*83f0*/  FMUL.FTZ R120, R0, R128 ;  /* 0x0000008000787220 */ /* 0x000fc60000410000 */
[----:B------:R-:W-:-:S03]  /*8400*/  FMNMX.FTZ R192, R140, R183, !PT ;  /* 0x000000b78cc07209 */ /* 0x000fc60007810000 */
[----:B------:R-:W0:Y:S01]  /*8410*/  MUFU.TANH R120, R120 ;  /* 0x0000007800787308 */ /* 0x000e220000002400 */
[----:B------:R-:W-:Y:S01]  /*8420*/  FMNMX.FTZ R183, R141, R192, !PT ;  /* 0x000000c08db77209 */ /* 0x000fe20007810000 */
[----:B------:R-:W-:-:S03]  /*8430*/  FMUL.FTZ R192, R0, R132 ;  /* 0x0000008400c07220 */ /* 0x000fc60000410000 */
[----:B------:R-:W-:Y:S01]  /*8440*/  FMNMX.FTZ R128, R144, R183, !PT ;  /* 0x000000b790807209 */ /* 0x000fe20007810000 */
[----:B------:R-:W-:Y:S02]  /*8450*/  FMUL.FTZ R183, R0, R129 ;  /* 0x0000008100b77220 */ /* 0x000fe40000410000 */
[----:B------:R-:W1:Y:S01]  /*8460*/  MUFU.TANH R192, R192 ;  /* 0x000000c000c07308 */ /* 0x000e620000002400 */
[----:B------:R-:W-:-:S04]  /*8470*/  FMNMX.FTZ R129, R145, R128, !PT ;  /* 0x0000008091817209 */ /* 0x000fc80007810000 */
[----:B------:R-:W-:-:S03]  /*8480*/  FMNMX.FTZ R128, R148, R129, !PT ;  /* 0x0000008194807209 */ /* 0x000fc60007810000 */
[----:B------:R-:W2:Y:S01]  /*8490*/  MUFU.TANH R183, R183 ;  /* 0x000000b700b77308 */ /* 0x000ea20000002400 */
[----:B------:R-:W-:Y:S02]  /*84a0*/  FMNMX.FTZ R128, R149, R128, !PT ;  /* 0x0000008095807209 */ /* 0x000fe40007810000 */
[----:B0-----:R-:W-:Y:S02]  /*84b0*/  FSEL R129, R120, -INF , P5 ;  /* 0xff80000078817808 */ /* 0x001fe40002800000 */
[----:B------:R-:W-:-:S04]  /*84c0*/  FMNMX.FTZ R128, R191, R128, !PT ;  /* 0x00000080bf807209 */ /* 0x000fc80007810000 */
[----:B------:R-:W-:Y:S02]  /*84d0*/  FMNMX.FTZ R128, R121, R128, !PT ;  /* 0x0000008079807209 */ /* 0x000fe40007810000 */
[----:B-1----:R-:W-:Y:S02]  /*84e0*/  FSEL R133, R192, -INF , P3 ;  /* 0xff800000c0857808 */ /* 0x002fe40001800000 */
[----:B------:R-:W-:Y:S01]  /*84f0*/  FMNMX.FTZ R132, R189, R128, !PT ;  /* 0x00000080bd847209 */ /* 0x000fe20007810000 */
[----:B------:R-:W-:-:S03]  /*8500*/  FMUL.FTZ R128, R0, R143 ;  /* 0x0000008f00807220 */ /* 0x000fc60000410000 */
[----:B------:R-:W-:Y:S02]  /*8510*/  FMNMX.FTZ R120, R179, R132, !PT ;  /* 0x00000084b3787209 */ /* 0x000fe40007810000 */
[----:B--2---:R-:W-:Y:S01]  /*8520*/  FSEL R132, R183, -INF , P6 ;  /* 0xff800000b7847808 */ /* 0x004fe20003000000 */
[----:B------:R-:W0:Y:S01]  /*8530*/  MUFU.TANH R128, R128 ;  /* 0x0000008000807308 */ /* 0x000e220000002400 */
[----:B------:R-:W-:-:S04]  /*8540*/  FMNMX.FTZ R143, R129, R120, !PT ;  /* 0x00000078818f7209 */ /* 0x000fc80007810000 */
[----:B------:R-:W-:Y:S02]  /*8550*/  FMNMX.FTZ R120, R132, R143, !PT ;  /* 0x0000008f84787209 */ /* 0x000fe40007810000 */
[----:B------:R-:W-:Y:S02]  /*8560*/  FSEL R143, R193, -INF , P4 ;  /* 0xff800000c18f7808 */ /* 0x000fe40002000000 */
[----:B------:R-:W-:Y:S01]  /*8570*/  FMNMX.FTZ R120, R133, R120, !PT ;  /* 0x0000007885787209 */ /* 0x000fe20007810000 */
[----:B------:R-:W1:Y:S03]  /*8580*/  SHFL.IDX PT, R193, R188, 0x1, 0x1c1f ;  /* 0x003c1f00bcc17f89 */ /* 0x000e6600000e0000 */
[----:B------:R-:W-:-:S05]  /*8590*/  FMNMX.FTZ R120, R143, R120, !PT ;  /* 0x000000788f787209 */ /* 0x000fca0007810000 */
[----:B------:R-:W2:Y:S01]  /*85a0*/  SHFL.BFLY PT, R183, R120, 0x2, 0x1f ;  /* 0x0c401f0078b77f89 */ /* 0x000ea200000e0000 */
[----:B-1----:R-:W-:Y:S02]  /*85b0*/  IMAD.IADD R124, R124, 0x1, R193 ;  /* 0x000000017c7c7824 */ /* 0x002fe400078e02c1 */
[----:B------:R-:W-:-:S03]  /*85c0*/  IMAD.U32 R193, RZ, RZ, UR10 ;  /* 0x0000000affc17e24 */ /* 0x000fc6000f8e00ff */
[C---:B------:R-:W-:Y:S02]  /*85d0*/  ISETP.GT.AND P6, PT, R124.reuse, RZ, PT ;  /* 0x000000ff7c00720c */ /* 0x040fe40003fc4270 */
[----:B------:R-:W-:Y:S02]  /*85e0*/  ISETP.GT.AND P4, PT, R124, 0x1, PT ;  /* 0x000000017c00780c */ /* 0x000fe40003f84270 */
[----:B--2---:R-:W-:Y:S02]  /*85f0*/  FMNMX.FTZ R183, R120, R183, !PT ;  /* 0x000000b778b77209 */ /* 0x004fe40007810000 */
[----:B------:R-:W-:Y:S02]  /*8600*/  ISETP.GT.AND P5, PT, R124, 0x8, PT ;  /* 0x000000087c00780c */ /* 0x000fe40003fa4270 */
[----:B------:R-:W-:Y:S01]  /*8610*/  FSEL R9, R9, -INF , P4 ;  /* 0xff80000009097808 */ /* 0x000fe20002000000 */
[----:B------:R-:W1:Y:S01]  /*8620*/  SHFL.BFLY PT, R120, R183, 0x1, 0x1f ;  /* 0x0c201f00b7787f89 */ /* 0x000e6200000e0000 */
        /* <DEDUP_REMOVED lines=8> */
[----:B------:R-:W-:Y:S02]  /*86b0*/  FSEL R174, R174, -INF , P5 ;  /* 0xff800000aeae7808 */ /* 0x000fe40002800000 */
[C---:B------:R-:W-:Y:S02]  /*86c0*/  ISETP.GT.AND P4, PT, R124.reuse, 0x31, PT ;  /* 0x000000317c00780c */ /* 0x040fe40003f84270 */
[----:B------:R-:W-:Y:S02]  /*86d0*/  ISETP.GT.AND P5, PT, R124, 0x38, PT ;  /* 0x000000387c00780c */ /* 0x000fe40003fa4270 */
[----:B------:R-:W-:Y:S02]  /*86e0*/  FSEL R190, R190, -INF , P4 ;  /* 0xff800000bebe7808 */ /* 0x000fe40002000000 */
[----:B-1----:R-:W-:-:S02]  /*86f0*/  FMNMX.FTZ R120, R183, R120, !PT ;  /* 0x00000078b7787209 */ /* 0x002fc40007810000 */
[----:B------:R-:W-:Y:S02]  /*8700*/  FSEL R183, R8, -INF , P6 ;  /* 0xff80000008b77808 */ /* 0x000fe40003000000 */
[----:B------:R-:W-:Y:S01]  /*8710*/  ISETP.GT.AND P6, PT, R124, 0x10, PT ;  /* 0x000000107c00780c */ /* 0x000fe20003fc4270 */
[----:B------:R-:W-:-:S01]  /*8720*/  FFMA.FTZ R8, R120, R193, -8 ;  /* 0xc100000078087423 */ /* 0x000fc200000100c1 */
[----:B------:R-:W-:Y:S02]  /*8730*/  FSEL R125, R125, -INF , P5 ;  /* 0xff8000007d7d7808 */ /* 0x000fe40002800000 */
[----:B------:R-:W-:Y:S02]  /*8740*/  FSEL R20, R20, -INF , P6 ;  /* 0xff80000014147808 */ /* 0x000fe40003000000 */
[C---:B------:R-:W-:Y:S02]  /*8750*/  ISETP.GT.AND P6, PT, R124.reuse, 0x20, PT ;  /* 0x000000207c00780c */ /* 0x040fe40003fc4270 */
[----:B------:R-:W-:-:S02]  /*8760*/  ISETP.GT.AND P4, PT, R124, 0x40, PT ;  /* 0x000000407c00780c */ /* 0x000fc40003f84270 */
[----:B------:R-:W-:Y:S02]  /*8770*/  FSEL R170, R170, -INF , P6 ;  /* 0xff800000aaaa7808 */ /* 0x000fe40003000000 */
[C---:B------:R-:W-:Y:S02]  /*8780*/  ISETP.GT.AND P6, PT, R124.reuse, 0x30, PT ;  /* 0x000000307c00780c */ /* 0x040fe40003fc4270 */
[----:B------:R-:W-:Y:S02]  /*8790*/  ISETP.GT.AND P5, PT, R124, 0x41, PT ;  /* 0x000000417c00780c */ /* 0x000fe40003fa4270 */
[----:B------:R-:W-:Y:S02]  /*87a0*/  FSEL R178, R178, -INF , P6 ;  /* 0xff800000b2b27808 */ /* 0x000fe40003000000 */
[----:B------:R-:W-:Y:S02]  /*87b0*/  ISETP.GT.AND P6, PT, R124, 0x39, PT ;  /* 0x000000397c00780c */ /* 0x000fe40003fc4270 */
[----:B------:R-:W-:-:S02]  /*87c0*/  FSEL R154, R154, -INF , P4 ;  /* 0xff8000009a9a7808 */ /* 0x000fc40002000000 */
[----:B------:R-:W-:Y:S02]  /*87d0*/  FSEL R182, R182, -INF , P6 ;  /* 0xff800000b6b67808 */ /* 0x000fe40003000000 */
[----:B------:R-:W-:Y:S02]  /*87e0*/  ISETP.GT.AND P6, PT, R124, 0x48, PT ;  /* 0x000000487c00780c */ /* 0x000fe40003fc4270 */
        /* <DEDUP_REMOVED lines=24> */
[----:B0-----:R-:W-:Y:S02]  /*8970*/  FSEL R128, R128, -INF , P6 ;  /* 0xff80000080807808 */ /* 0x001fe40003000000 */
[C---:B------:R-:W-:Y:S02]  /*8980*/  ISETP.GT.AND P4, PT, R124.reuse, 0x70, PT ;  /* 0x000000707c00780c */ /* 0x040fe40003f84270 */
[C---:B------:R-:W-:Y:S02]  /*8990*/  ISETP.GT.AND P5, PT, R124.reuse, 0x71, PT ;  /* 0x000000717c00780c */ /* 0x040fe40003fa4270 */
[----:B------:R-:W-:-:S02]  /*89a0*/  ISETP.GT.AND P6, PT, R124, 0x78, PT ;  /* 0x000000787c00780c */ /* 0x000fc40003fc4270 */
[----:B------:R-:W-:Y:S02]  /*89b0*/  FSEL R175, R175, -INF , P3 ;  /* 0xff800000afaf7808 */ /* 0x000fe40001800000 */
[----:B------:R-:W-:Y:S02]  /*89c0*/  FSETP.NEU.FTZ.AND P3, PT, R120, -INF , PT ;  /* 0xff8000007800780b */ /* 0x000fe40003f7d000 */
[----:B------:R-:W-:Y:S02]  /*89d0*/  FSEL R146, R146, -INF , P4 ;  /* 0xff80000092927808 */ /* 0x000fe40002000000 */
[----:B------:R-:W-:Y:S02]  /*89e0*/  FSEL R147, R147, -INF , P5 ;  /* 0xff80000093937808 */ /* 0x000fe40002800000 */
[----:B------:R-:W-:Y:S02]  /*89f0*/  FSEL R150, R150, -INF , P6 ;  /* 0xff80000096967808 */ /* 0x000fe40003000000 */
[----:B------:R-:W-:-:S02]  /*8a00*/  ISETP.GT.AND P4, PT, R124, 0x79, PT ;  /* 0x000000797c00780c */ /* 0x000fc40003f84270 */
[C---:B------:R-:W-:Y:S02]  /*8a10*/  ISETP.GT.AND P5, PT, R124.reuse, 0x80, PT ;  /* 0x000000807c00780c */ /* 0x040fe40003fa4270 */
[----:B------:R-:W-:Y:S02]  /*8a20*/  ISETP.GT.AND P6, PT, R124, 0x81, PT ;  /* 0x000000817c00780c */ /* 0x000fe40003fc4270 */
[----:B------:R-:W-:Y:S02]  /*8a30*/  FSEL R8, R8, RZ, P3 ;  /* 0x000000ff08087208 */ /* 0x000fe40001800000 */
[----:B------:R-:W-:Y:S02]  /*8a40*/  FSEL R151, R151, -INF , P4 ;  /* 0xff80000097977808 */ /* 0x000fe40002000000 */
[----:B------:R-:W-:Y:S01]  /*8a50*/  FSEL R122, R122, -INF , P5 ;  /* 0xff8000007a7a7808 */ /* 0x000fe20002800000 */
[----:B------:R-:W-:-:S01]  /*8a60*/  FFMA.FTZ R192, R184, UR10, -R8 ;  /* 0x0000000ab8c07c23 */ /* 0x000fc20008010808 */
[----:B------:R-:W-:Y:S01]  /*8a70*/  FSEL R123, R123, -INF , P6 ;  /* 0xff8000007b7b7808 */ /* 0x000fe20003000000 */
[----:B------:R-:W-:-:S01]  /*8a80*/  FFMA.FTZ R6, R6, UR10, -R8 ;  /* 0x0000000a06067c23 */ /* 0x000fc20008010808 */
[----:B------:R-:W-:Y:S01]  /*8a90*/  ISETP.GT.AND P4, PT, R124, 0x88, PT ;  /* 0x000000887c00780c */ /* 0x000fe20003f84270 */
[----:B------:R-:W-:-:S01]  /*8aa0*/  FFMA.FTZ R7, R7, UR10, -R8 ;  /* 0x0000000a07077c23 */ /* 0x000fc20008010808 */
[----:B------:R-:W-:Y:S01]  /*8ab0*/  ISETP.GT.AND P5, PT, R124, 0x89, PT ;  /* 0x000000897c00780c */ /* 0x000fe20003fa4270 */
[----:B------:R-:W-:-:S01]  /*8ac0*/  FFMA.FTZ R10, R10, UR10, -R8 ;  /* 0x0000000a0a0a7c23 */ /* 0x000fc20008010808 */
[----:B------:R-:W-:Y:S01]  /*8ad0*/  ISETP.GT.AND P6, PT, R124, 0x90, PT ;  /* 0x000000907c00780c */ /* 0x000fe20003fc4270 */
[----:B------:R-:W-:-:S01]  /*8ae0*/  FFMA.FTZ R11, R11, UR10, -R8 ;  /* 0x0000000a0b0b7c23 */ /* 0x000fc20008010808 */
[----:B------:R-:W-:Y:S01]  /*8af0*/  FMNMX.FTZ R188, R183, R4, !PT ;  /* 0x00000004b7bc7209 */ /* 0x000fe20007810000 */
[----:B------:R-:W-:-:S01]  /*8b00*/  FFMA.FTZ R14, R14, UR10, -R8 ;  /* 0x0000000a0e0e7c23 */ /* 0x000fc20008010808 */
[----:B------:R-:W-:Y:S01]  /*8b10*/  FSEL R126, R126, -INF , P4 ;  /* 0xff8000007e7e7808 */ /* 0x000fe20002000000 */
[----:B------:R-:W-:-:S01]  /*8b20*/  FFMA.FTZ R15, R15, UR10, -R8 ;  /* 0x0000000a0f0f7c23 */ /* 0x000fc20008010808 */
[----:B------:R-:W-:Y:S01]  /*8b30*/  FSEL R184, R127, -INF , P5 ;  /* 0xff8000007fb87808 */ /* 0x000fe20002800000 */
[----:B------:R-:W-:-:S01]  /*8b40*/  FFMA.FTZ R168, R168, UR10, -R8 ;  /* 0x0000000aa8a87c23 */ /* 0x000fc20008010808 */
[----:B------:R-:W-:Y:S01]  /*8b50*/  FSEL R130, R130, -INF , P6 ;  /* 0xff80000082827808 */ /* 0x000fe20003000000 */
[----:B------:R0:W-:Y:S01]  /*8b60*/  MUFU.EX2 R127, R192 ;  /* 0x000000c0007f7308 */ /* 0x0001e20000000800 */
[C---:B------:R-:W-:Y:S01]  /*8b70*/  ISETP.GT.AND P4, PT, R124.reuse, 0x91, PT ;  /* 0x000000917c00780c */ /* 0x040fe20003f84270 */
[--C-:B------:R-:W-:Y:S01]  /*8b80*/  FFMA.FTZ R169, R169, UR10, -R8.reuse ;  /* 0x0000000aa9a97c23 */ /* 0x100fe20008010808 */
[----:B------:R-:W-:Y:S01]  /*8b90*/  ISETP.GT.AND P5, PT, R124, 0x98, PT ;  /* 0x000000987c00780c */ /* 0x000fe20003fa4270 */
[--C-:B------:R-:W-:Y:S01]  /*8ba0*/  FFMA.FTZ R172, R172, UR10, -R8.reuse ;  /* 0x0000000aacac7c23 */ /* 0x100fe20008010808 */
[----:B------:R-:W-:Y:S01]  /*8bb0*/  ISETP.GT.AND P6, PT, R124, 0x99, PT ;  /* 0x000000997c00780c */ /* 0x000fe20003fc4270 */
[--C-:B------:R-:W-:Y:S01]  /*8bc0*/  FFMA.FTZ R124, R185, UR10, -R8.reuse ;  /* 0x0000000ab97c7c23 */ /* 0x100fe20008010808 */
[----:B------:R-:W-:Y:S01]  /*8bd0*/  FMNMX.FTZ R185, R9, R188, !PT ;  /* 0x000000bc09b97209 */ /* 0x000fe20007810000 */
[--C-:B------:R-:W-:Y:S01]  /*8be0*/  FFMA.FTZ R173, R173, UR10, -R8.reuse ;  /* 0x0000000aadad7c23 */ /* 0x100fe20008010808 */
[----:B------:R-:W-:Y:S01]  /*8bf0*/  FSEL R131, R131, -INF , P4 ;  /* 0xff80000083837808 */ /* 0x000fe20002000000 */
[--C-:B0-----:R-:W-:Y:S01]  /*8c00*/  FFMA.FTZ R192, R179, UR10, -R8.reuse ;  /* 0x0000000ab3c07c23 */ /* 0x101fe20008010808 */
[----:B------:R-:W-:Y:S01]  /*8c10*/  FMNMX.FTZ R188, R12, R185, !PT ;  /* 0x000000b90cbc7209 */ /* 0x000fe20007810000 */
[--C-:B------:R-:W-:Y:S01]  /*8c20*/  FFMA.FTZ R176, R176, UR10, -R8.reuse ;  /* 0x0000000ab0b07c23 */ /* 0x100fe20008010808 */
[----:B------:R-:W-:Y:S01]  /*8c30*/  FSEL R134, R134, -INF , P5 ;  /* 0xff80000086867808 */ /* 0x000fe20002800000 */
[--C-:B------:R-:W-:Y:S01]  /*8c40*/  FFMA.FTZ R177, R177, UR10, -R8.reuse ;  /* 0x0000000ab1b17c23 */ /* 0x100fe20008010808 */
[----:B------:R-:W-:Y:S01]  /*8c50*/  FMNMX.FTZ R185, R13, R188, !PT ;  /* 0x000000bc0db97209 */ /* 0x000fe20007810000 */
[--C-:B------:R-:W-:Y:S01]  /*8c60*/  FFMA.FTZ R180, R180, UR10, -R8.reuse ;  /* 0x0000000ab4b47c23 */ /* 0x100fe20008010808 */
[----:B------:R-:W-:Y:S01]  /*8c70*/  FSEL R135, R135, -INF , P6 ;  /* 0xff80000087877808 */ /* 0x000fe20003000000 */
        /* <DEDUP_REMOVED lines=73> */
[----:B------:R-:W0:Y:S04]  /*9110*/  SHFL.BFLY PT, R188, R185, 0x2, 0x1f ;  /* 0x0c401f00b9bc7f89 */ /* 0x000e2800000e0000 */
[----:B------:R-:W-:Y:S08]  /*9120*/  MUFU.EX2 R152, R152 ;  /* 0x0000009800987308 */ /* 0x000ff00000000800 */
[----:B------:R-:W-:Y:S08]  /*9130*/  MUFU.EX2 R153, R153 ;  /* 0x0000009900997308 */ /* 0x000ff00000000800 */
[----:B------:R-:W-:Y:S01]  /*9140*/  MUFU.EX2 R156, R156 ;  /* 0x0000009c009c7308 */ /* 0x000fe20000000800 */
[----:B0-----:R-:W-:Y:S01]  /*9150*/  FMNMX.FTZ R193, R185, R188, !PT ;  /* 0x000000bcb9c17209 */ /* 0x001fe20007810000 */
[--C-:B------:R-:W-:Y:S01]  /*9160*/  FFMA.FTZ R188, R121, UR10, -R8.reuse ;  /* 0x0000000a79bc7c23 */ /* 0x100fe20008010808 */
[----:B------:R-:W-:-:S05]  /*9170*/  FFMA.FTZ R8, R143, UR10, -R8 ;  /* 0x0000000a8f087c23 */ /* 0x000fca0008010808 */
[----:B------:R0:W-:Y:S01]  /*9180*/  MUFU.EX2 R185, R191 ;  /* 0x000000bf00b97308 */ /* 0x0001e20000000800 */
[----:B------:R-:W1:Y:S07]  /*9190*/  SHFL.BFLY PT, R194, R193, 0x1, 0x1f ;  /* 0x0c201f00c1c27f89 */ /* 0x000e6e00000e0000 */
[----:B------:R-:W-:Y:S08]  /*91a0*/  MUFU.EX2 R157, R157 ;  /* 0x0000009d009d7308 */ /* 0x000ff00000000800 */
[----:B------:R-:W-:Y:S08]  /*91b0*/  MUFU.EX2 R160, R160 ;  /* 0x000000a000a07308 */ /* 0x000ff00000000800 */
[----:B------:R-:W-:Y:S01]  /*91c0*/  MUFU.EX2 R161, R161 ;  /* 0x000000a100a17308 */ /* 0x000fe20000000800 */
[----:B-1----:R-:W-:Y:S01]  /*91d0*/  FMNMX.FTZ R121, R193, R194, !PT ;  /* 0x000000c2c1797209 */ /* 0x002fe20007810000 */
[----:B------:R-:W-:-:S03]  /*91e0*/  IMAD.U32 R194, RZ, RZ, UR10 ;  /* 0x0000000affc27e24 */ /* 0x000fc6000f8e00ff */
[C---:B------:R-:W-:Y:S01]  /*91f0*/  FSETP.NEU.FTZ.AND P4, PT, R121.reuse, -INF , PT ;  /* 0xff8000007900780b */ /* 0x040fe20003f9d000 */
[----:B------:R-:W-:-:S02]  /*9200*/  FFMA.FTZ R179, R121, R194, -8 ;  /* 0xc100000079b37423 */ /* 0x000fc400000100c2 */
[----:B------:R-:W-:Y:S01]  /*9210*/  MUFU.EX2 R164, R164 ;  /* 0x000000a400a47308 */ /* 0x000fe20000000800 */
[----:B0-----:R-:W-:Y:S02]  /*9220*/  FSEL R191, R121, RZ, P4 ;  /* 0x000000ff79bf7208 */ /* 0x001fe40002000000 */
[----:B------:R-:W-:-:S03]  /*9230*/  FSEL R143, R179, RZ, P4 ;  /* 0x000000ffb38f7208 */ /* 0x000fc60002000000 */
[----:B------:R-:W-:Y:S02]  /*9240*/  FADD.FTZ R191, -R191, R4 ;  /* 0x00000004bfbf7221 */ /* 0x000fe40000010100 */
[----:B------:R-:W-:-:S01]  /*9250*/  FFMA.FTZ R193, R158, UR10, -R143 ;  /* 0x0000000a9ec17c23 */ /* 0x000fc2000801088f */
[--C-:B------:R-:W-:Y:S01]  /*9260*/  FFMA.FTZ R158, R159, UR10, -R143.reuse ;  /* 0x0000000a9f9e7c23 */ /* 0x100fe2000801088f */
[----:B------:R-:W-:Y:S02]  /*9270*/  IMAD.U32 R159, RZ, RZ, UR58 ;  /* 0x0000003aff9f7e24 */ /* 0x000fe4000f8e00ff */
[--C-:B------:R-:W-:Y:S01]  /*9280*/  FFMA.FTZ R179, R183, UR10, -R143.reuse ;  /* 0x0000000ab7b37c23 */ /* 0x100fe2000801088f */
[----:B------:R-:W-:-:S01]  /*9290*/  FFMA.FTZ R194, R9, UR10, -R143 ;  /* 0x0000000a09c27c23 */ /* 0x000fc2000801088f */
[--C-:B------:R-:W-:Y:S01]  /*92a0*/  FFMA.FTZ R9, R12, UR10, -R143.reuse ;  /* 0x0000000a0c097c23 */ /* 0x100fe2000801088f */
[----:B------:R-:W-:-:S01]  /*92b0*/  FFMA.FTZ R183, R190, UR10, -R143 ;  /* 0x0000000abeb77c23 */ /* 0x000fc2000801088f */
[--C-:B------:R-:W-:Y:S01]  /*92c0*/  FFMA.FTZ R12, R13, UR10, -R143.reuse ;  /* 0x0000000a0d0c7c23 */ /* 0x100fe2000801088f */
[----:B------:R-:W-:Y:S01]  /*92d0*/  FSEL R190, R120, RZ, P3 ;  /* 0x000000ff78be7208 */ /* 0x000fe20001800000 */
[--C-:B------:R-:W-:Y:S01]  /*92e0*/  FFMA.FTZ R13, R20, UR10, -R143.reuse ;  /* 0x0000000a140d7c23 */ /* 0x100fe2000801088f */
[----:B------:R-:W-:-:S01]  /*92f0*/  FFMA.FTZ R20, R21, UR10, -R143 ;  /* 0x0000000a15147c23 */ /* 0x000fc2000801088f */
[----:B------:R-:W-:Y:S01]  /*9300*/  @!P0 LEA R159, R159, UR41, 0x3 ;  /* 0x000000299f9f8c11 */ /* 0x000fe2000f8e18ff */
[----:B------:R-:W-:-:S01]  /*9310*/  FFMA.FTZ R21, R186, UR10, -R143 ;  /* 0x0000000aba157c23 */ /* 0x000fc2000801088f */
[----:B------:R-:W-:Y:S01]  /*9320*/  FFMA.FTZ R186, R187, UR10, -R143 ;  /* 0x0000000abbba7c23 */ /* 0x000fe2000801088f */
[----:B------:R-:W-:-:S01]  /*9330*/  FADD.FTZ R187, -R190, R5 ;  /* 0x00000005bebb7221 */ /* 0x000fc20000010100 */
[----:B------:R-:W-:Y:S01]  /*9340*/  MUFU.EX2 R179, R179 ;  /* 0x000000b300b37308 */ /* 0x000fe20000000800 */
[----:B------:R-:W-:-:S02]  /*9350*/  @!P0 VIADD R159, R159, 0x33440 ;  /* 0x000334409f9f8836 */ /* 0x000fc40000000000 */
[--C-:B------:R-:W-:Y:S01]  /*9360*/  FFMA.FTZ R170, R170, UR10, -R143.reuse ;  /* 0x0000000aaaaa7c23 */ /* 0x100fe2000801088f */
[----:B------:R-:W-:Y:S01]  /*9370*/  FMUL.FTZ R190, R187, UR10 ;  /* 0x0000000abbbe7c20 */ /* 0x000fe20008410000 */
[----:B------:R-:W-:Y:S01]  /*9380*/  IADD3 R187, -R219, 0xb, RZ ;  /* 0x0000000bdbbb7810 */ /* 0x000fe20007ffe1ff */
[----:B------:R-:W-:-:S01]  /*9390*/  FFMA.FTZ R171, R171, UR10, -R143 ;  /* 0x0000000aabab7c23 */ /* 0x000fc2000801088f */
[----:B------:R-:W-:Y:S01]  /*93a0*/  @!P0 PRMT R4, RZ, 0x654, R159 ;  /* 0x00000654ff048816 */ /* 0x000fe2000000009f */
[----:B------:R-:W-:-:S01]  /*93b0*/  FFMA.FTZ R174, R174, UR10, -R143 ;  /* 0x0000000aaeae7c23 */ /* 0x000fc2000801088f */
[----:B------:R-:W0:Y:S01]  /*93c0*/  MUFU.EX2 R159, R190 ;  /* 0x000000be009f7308 */ /* 0x000e220000000800 */
[----:B------:R1:W-:Y:S06]  /*93d0*/  BAR.ARV R187, 0x100 ;  /* 0x000400bb0000751d */ /* 0x0003ec0000002000 */
[----:B------:R2:W-:Y:S01]  /*93e0*/  @!P0 SYNCS.ARRIVE.TRANS64.RED.A1T0 RZ, [R4+URZ], RZ ;  /* 0x000000ff04ff89a7 */ /* 0x0005e2000810043f */
[----:B------:R-:W-:Y:S01]  /*93f0*/  MUFU.EX2 R194, R194 ;  /* 0x000000c200c27308 */ /* 0x000fe20000000800 */
[----:B------:R-:W-:-:S01]  /*9400*/  FFMA.FTZ R175, R175, UR10, -R143 ;  /* 0x0000000aafaf7c23 */ /* 0x000fc2000801088f */
[--C-:B------:R-:W-:Y:S01]  /*9410*/  FFMA.FTZ R178, R178, UR10, -R143.reuse ;  /* 0x0000000ab2b27c23 */ /* 0x100fe2000801088f */
[----:B------:R-:W-:-:S01]  /*9420*/  FFMA.FTZ R125, R125, UR10, -R143 ;  /* 0x0000000a7d7d7c23 */ /* 0x000fc2000801088f */
[--C-:B------:R-:W-:Y:S01]  /*9430*/  FFMA.FTZ R182, R182, UR10, -R143.reuse ;  /* 0x0000000ab6b67c23 */ /* 0x100fe2000801088f */
[----:B------:R-:W-:-:S01]  /*9440*/  FFMA.FTZ R154, R154, UR10, -R143 ;  /* 0x0000000a9a9a7c23 */ /* 0x000fc2000801088f */
[----:B------:R-:W-:Y:S01]  /*9450*/  FFMA.FTZ R155, R155, UR10, -R143 ;  /* 0x0000000a9b9b7c23 */ /* 0x000fe2000801088f */
[----:B--2---:R-:W-:Y:S01]  /*9460*/  FMUL.FTZ R4, R191, UR10 ;  /* 0x0000000abf047c20 */ /* 0x004fe20008410000 */
[----:B------:R-:W-:Y:S01]  /*9470*/  MUFU.EX2 R9, R9 ;  /* 0x0000000900097308 */ /* 0x000fe20000000800 */
        /* <DEDUP_REMOVED lines=24> */
[----:B0-----:R-:W-:-:S01]  /*9600*/  FFMA.FTZ R3, R4, R2, R179 ;  /* 0x0000000204037223 */ /* 0x001fc200000100b3 */
        /* <DEDUP_REMOVED lines=8> */
[----:B------:R-:W2:Y:S01]  /*9690*/  MUFU.EX2 R21, R21 ;  /* 0x0000001500157308 */ /* 0x000ea20000000800 */
[----:B---3--:R-:W-:-:S01]  /*96a0*/  FADD.FTZ R3, R13, R2 ;  /* 0x000000020d037221 */ /* 0x008fc20000010000 */
[----:B------:R-:W-:-:S06]  /*96b0*/  FADD.FTZ R190, R15, R190 ;  /* 0x000000be0fbe7221 */ /* 0x000fcc0000010000 */
        /* <DEDUP_REMOVED lines=16> */
[----:B------:R-:W1:Y:S01]  /*97c0*/  MUFU.EX2 R175, R175 ;  /* 0x000000af00af7308 */ /* 0x000e620000000800 */
[----:B--2---:R-:W-:-:S01]  /*97d0*/  FADD.FTZ R143, R171, R190 ;  /* 0x000000beab8f7221 */ /* 0x004fc20000010000 */
[----:B------:R-:W-:-:S06]  /*97e0*/  FADD.FTZ R2, R180, R3 ;  /* 0x00000003b4027221 */ /* 0x000fcc0000010000 */
[----:B------:R-:W0:Y:S01]  /*97f0*/  MUFU.EX2 R178, R178 ;  /* 0x000000b200b27308 */ /* 0x000e220000000800 */
[----:B---3--:R-:W-:-:S07]  /*9800*/  FADD.FTZ R190, R174, R143 ;  /* 0x0000008faebe7221 */ /* 0x008fce0000010000 */
[----:B------:R-:W2:Y:S01]  /*9810*/  MUFU.EX2 R183, R183 ;  /* 0x000000b700b77308 */ /* 0x000ea20000000800 */
[----:B-1----:R-:W-:-:S07]  /*9820*/  FADD.FTZ R187, R175, R190 ;  /* 0x000000beafbb7221 */ /* 0x002fce0000010000 */
[----:B------:R-:W1:Y:S01]  /*9830*/  MUFU.EX2 R125, R125 ;  /* 0x0000007d007d7308 */ /* 0x000e620000000800 */
[----:B0-----:R-:W-:-:S01]  /*9840*/  FADD.FTZ R190, R178, R187 ;  /* 0x000000bbb2be7221 */ /* 0x001fc20000010000 */
[----:B------:R-:W-:-:S04]  /*9850*/  FADD.FTZ R187, R181, R2 ;  /* 0x00000002b5bb7221 */ /* 0x000fc80000010000 */
[----:B------:R-:W-:Y:S02]  /*9860*/  FADD.FTZ R2, R152, R187 ;  /* 0x000000bb98027221 */ /* 0x000fe40000010000 */
[----:B------:R-:W0:Y:S01]  /*9870*/  MUFU.EX2 R182, R182 ;  /* 0x000000b600b67308 */ /* 0x000e220000000800 */
[----:B--2---:R-:W-:-:S07]  /*9880*/  FADD.FTZ R190, R183, R190 ;  /* 0x000000beb7be7221 */ /* 0x004fce0000010000 */
[----:B------:R-:W2:Y:S01]  /*9890*/  MUFU.EX2 R154, R154 ;  /* 0x0000009a009a7308 */ /* 0x000ea20000000800 */
[----:B-1----:R-:W-:-:S07]  /*98a0*/  FADD.FTZ R3, R125, R190 ;  /* 0x000000be7d037221 */ /* 0x002fce0000010000 */
[----:B------:R-:W1:Y:S01]  /*98b0*/  MUFU.EX2 R155, R155 ;  /* 0x0000009b009b7308 */ /* 0x000e620000000800 */
[----:B0-----:R-:W-:-:S07]  /*98c0*/  FADD.FTZ R3, R182, R3 ;  /* 0x00000003b6037221 */ /* 0x001fce0000010000 */
[----:B------:R-:W0:Y:S08]  /*98d0*/  MUFU.EX2 R5, R193 ;  /* 0x000000c100057308 */ /* 0x000e300000000800 */
[----:B------:R-:W3:Y:S08]  /*98e0*/  MUFU.EX2 R158, R158 ;  /* 0x0000009e009e7308 */ /* 0x000ef00000000800 */
[----:B------:R-:W4:Y:S08]  /*98f0*/  MUFU.EX2 R162, R162 ;  /* 0x000000a200a27308 */ /* 0x000f300000000800 */
[----:B------:R2:W-:Y:S08]  /*9900*/  MUFU.EX2 R143, R128 ;  /* 0x00000080008f7308 */ /* 0x0005f00000000800 */
[----:B------:R-:W5:Y:S01]  /*9910*/  MUFU.EX2 R163, R163 ;  /* 0x000000a300a37308 */ /* 0x000f620000000800 */
[----:B--2---:R-:W-:-:S01]  /*9920*/  FADD.FTZ R128, R154, R3 ;  /* 0x000000039a807221 */ /* 0x004fc20000010000 */
[----:B------:R-:W-:-:S03]  /*9930*/  FADD.FTZ R3, R153, R2 ;  /* 0x0000000299037221 */ /* 0x000fc60000010000 */
[----:B-1----:R-:W-:Y:S01]  /*9940*/  FADD.FTZ R128, R155, R128 ;  /* 0x000000809b807221 */ /* 0x002fe20000010000 */
[----:B------:R-:W-:-:S02]  /*9950*/  FADD.FTZ R2, R156, R3 ;  /* 0x000000039c027221 */ /* 0x000fc40000010000 */
[----:B------:R-:W1:Y:S01]  /*9960*/  MUFU.EX2 R166, R166 ;  /* 0x000000a600a67308 */ /* 0x000e620000000800 */
[----:B0-----:R-:W-:-:S01]  /*9970*/  FADD.FTZ R3, R5, R128 ;  /* 0x0000008005037221 */ /* 0x001fc20000010000 */
[----:B------:R-:W-:-:S03]  /*9980*/  FADD.FTZ R187, R157, R2 ;  /* 0x000000029dbb7221 */ /* 0x000fc60000010000 */
[----:B---3--:R-:W-:Y:S01]  /*9990*/  FADD.FTZ R3, R158, R3 ;  /* 0x000000039e037221 */ /* 0x008fe20000010000 */
[----:B------:R-:W-:-:S02]  /*99a0*/  FADD.FTZ R2, R160, R187 ;  /* 0x000000bba0027221 */ /* 0x000fc40000010000 */
[----:B------:R-:W0:Y:S01]  /*99b0*/  MUFU.EX2 R165, R165 ;  /* 0x000000a500a57308 */ /* 0x000e220000000800 */
[----:B----4-:R-:W-:-:S01]  /*99c0*/  FADD.FTZ R128, R162, R3 ;  /* 0x00000003a2807221 */ /* 0x010fc20000010000 */
[----:B------:R-:W-:-:S03]  /*99d0*/  FADD.FTZ R3, R161, R2 ;  /* 0x00000002a1037221 */ /* 0x000fc60000010000 */
[----:B-----5:R-:W-:Y:S01]  /*99e0*/  FADD.FTZ R187, R163, R128 ;  /* 0x00000080a3bb7221 */ /* 0x020fe20000010000 */
[----:B------:R-:W-:-:S02]  /*99f0*/  FADD.FTZ R2, R164, R3 ;  /* 0x00000003a4027221 */ /* 0x000fc40000010000 */
        /* <DEDUP_REMOVED lines=17> */
[----:B--2---:R-:W-:-:S04]  /*9b10*/  FADD.FTZ R128, R142, R187 ;  /* 0x000000bb8e807221 */ /* 0x004fc80000010000 */
[----:B------:R-:W-:-:S03]  /*9b20*/  FADD.FTZ R191, R143, R128 ;  /* 0x000000808fbf7221 */ /* 0x000fc60000010000 */
        /* <DEDUP_REMOVED lines=15> */
[----:B0-----:R-:W-:-:S04]  /*9c20*/  FADD.FTZ R2, R149, R2 ;  /* 0x0000000295027221 */ /* 0x001fc80000010000 */
[----:B------:R-:W-:-:S03]  /*9c30*/  FADD.FTZ R191, R185, R2 ;  /* 0x00000002b9bf7221 */ /* 0x000fc60000010000 */
        /* <DEDUP_REMOVED lines=32> */
.L_x_5285:
        /* <DEDUP_REMOVED lines=148> */
[----:B------:R-:W-:-:S05]  /*a780*/  UMOV UR53, UR58 ;  /* 0x0000003a00357c82 */ /* 0x000fca0008000000 */
.L_x_5276:
        /* <DEDUP_REMOVED lines=8> */
.L_x_5297:
        /* <DEDUP_REMOVED lines=9> */
.L_x_5289:
[----:B------:R-:W-:Y:S01]  /*a8a0*/  ULEA UR6, UR53, UR41, 0x3 ;  /* 0x0000002935067291 */ /* 0x000fe2000f8e183f */
[----:B------:R-:W-:-:S05]  /*a8b0*/  IMAD.U32 R6, RZ, RZ, UR47 ;  /* 0x0000002fff067e24 */ /* 0x000fca000f8e00ff */
[----:B------:R-:W-:-:S04]  /*a8c0*/  SHF.L.U32 R6, R6, 0x1f, RZ ;  /* 0x0000001f06067819 */ /* 0x000fc800000006ff */
[----:B------:R0:W1:Y:S01]  /*a8d0*/  SYNCS.PHASECHK.TRANS64.TRYWAIT P2, [UR6+0x33430], R6 ;  /* 0x03343006ff0075a7 */ /* 0x0000620008040146 */
[----:B------:R-:W-:Y:S05]  /*a8e0*/  @!P1 BRA `(.L_x_5290) ;  /* 0x0000000000049947 */ /* 0x000fea0003800000 */
[----:B------:R-:W-:Y:S01]  /*a8f0*/  BPT.TRAP 0x1 ;  /* 0x000000040000795c */ /* 0x000fe20000300000 */
.L_x_5290:
[----:B-1----:R-:W-:Y:S05]  /*a900*/  @P2 BRA `(.L_x_5288) ;  /* 0x0000000000082947 */ /* 0x002fea0003800000 */
[----:B------:R-:W1:Y:S02]  /*a910*/  SYNCS.PHASECHK.TRANS64.TRYWAIT P2, [UR6+0x33430], R6 ;  /* 0x03343006ff0075a7 */ /* 0x000e640008040146 */
[----:B-1----:R-:W-:Y:S05]  /*a920*/  @!P2 BRA `(.L_x_5291) ;  /* 0x0000010400a0a947 */ /* 0x002fea0003800000 */
.L_x_5288:
[----:B-1----:R-:W1:Y:S01]  /*a930*/  S2R R7, SR_TID.X ;  /* 0x0000000000077919 */ /* 0x002e620000002100 */
[----:B------:R-:W-:Y:S01]  /*a940*/  UIMAD UR58, UR53, 0x780, UR50 ;  /* 0x00000780353a78a4 */ /* 0x000fe2000f8e0232 */
[----:B------:R-:W-:Y:S01]  /*a950*/  UMOV UR27, 0x80000020 ;  /* 0x80000020001b7882 */ /* 0x000fe20000000000 */
[----:B------:R-:W-:Y:S02]  /*a960*/  UMOV UR28, UR24 ;  /* 0x00000018001c7c82 */ /* 0x000fe40008000000 */
[----:B------:R-:W-:Y:S01]  /*a970*/  UIADD3 UR30, UR58, 0x80, URZ ;  /* 0x000000803a1e7890 */ /* 0x000fe2000fffe03f */
[----:B------:R-:W-:Y:S02]  /*a980*/  UMOV UR29, UR25 ;  /* 0x00000019001d7c82 */ /* 0x000fe40008000000 */
[----:B------:R-:W-:Y:S01]  /*a990*/  UMOV UR26, UR58 ;  /* 0x0000003a001a7c82 */ /* 0x000fe20008000000 */
[----:B------:R-:W-:Y:S01]  /*a9a0*/  UMOV UR31, 0x80000020 ;  /* 0x80000020001f7882 */ /* 0x000fe20000000000 */
[----:B------:R-:W-:Y:S01]  /*a9b0*/  UIADD3 UR34, UR58, 0x100, URZ ;  /* 0x000001003a227890 */ /* 0x000fe2000fffe03f */
[----:B------:R-:W-:Y:S01]  /*a9c0*/  UMOV UR32, UR24 ;  /* 0x0000001800207c82 */ /* 0x000fe20008000000 */
        /* <DEDUP_REMOVED lines=179> */
.L_x_5293:
[----:B------:R-:W-:Y:S01]  /*b500*/  ULEA UR6, UR52, UR41, 0x3 ;  /* 0x0000002934067291 */ /* 0x000fe2000f8e183f */
[----:B------:R-:W-:-:S05]  /*b510*/  IMAD.U32 R6, RZ, RZ, UR56 ;  /* 0x00000038ff067e24 */ /* 0x000fca000f8e00ff */
[----:B------:R-:W-:-:S04]  /*b520*/  SHF.L.U32 R6, R6, 0x1f, RZ ;  /* 0x0000001f06067819 */ /* 0x000fc800000006ff */
[----:B------:R0:W1:Y:S01]  /*b530*/  SYNCS.PHASECHK.TRANS64.TRYWAIT P2, [UR6+0x33450], R6 ;  /* 0x03345006ff0075a7 */ /* 0x0000620008040146 */
[----:B------:R-:W-:Y:S05]  /*b540*/  @!P1 BRA `(.L_x_5294) ;  /* 0x0000000000049947 */ /* 0x000fea0003800000 */
[----:B------:R-:W-:Y:S01]  /*b550*/  BPT.TRAP 0x1 ;  /* 0x000000040000795c */ /* 0x000fe20000300000 */
.L_x_5294:
[----:B-1----:R-:W-:Y:S05]  /*b560*/  @P2 BRA `(.L_x_5292) ;  /* 0x0000000000082947 */ /* 0x002fea0003800000 */
[----:B------:R-:W1:Y:S02]  /*b570*/  SYNCS.PHASECHK.TRANS64.TRYWAIT P2, [UR6+0x33450], R6 ;  /* 0x03345006ff0075a7 */ /* 0x000e640008040146 */
[----:B-1----:R-:W-:Y:S05]  /*b580*/  @!P2 BRA `(.L_x_5295) ;  /* 0x000000f800a0a947 */ /* 0x002fea0003800000 */
.L_x_5292:
        /* <DEDUP_REMOVED lines=24> */
[----:B------:R-:W-:Y:S01]  /*b710*/  FMUL.FTZ R185, R0, R197 ;  /* 0x000000c500b97220 */ /* 0x000fe20000410000 */
        /* <DEDUP_REMOVED lines=88> */
[----:B------:R-:W-:-:S02]  /*bca0*/  FMUL.FTZ R135, R0, R135 ;  /* 0x0000008700877220 */ /* 0x000fc40000410000 */
        /* <DEDUP_REMOVED lines=47> */
[----:B0-----:R-:W-:-:S07]  /*bfa0*/  FMNMX.FTZ R121, R181, R120, !PT ;  /* 0x00000078b5797209 */ /* 0x001fce0007810000 */
        /* <DEDUP_REMOVED lines=43> */
[----:B--2---:R-:W-:Y:S01]  /*c260*/  FMNMX.FTZ R120, R140, R121, !PT ;  /* 0x000000798c787209 */ /* 0x004fe20007810000 */
[----:B------:R-:W-:Y:S02]  /*c270*/  WARPGROUP.DEPBAR.LE gsb0, 0x0 ;  /* 0x00008000000079c5 */ /* 0x000fe40000010000 */
[----:B------:R-:W-:-:S04]  /*c280*/  WARPGROUP.ARRIVE ;  /* 0x00000000000079c5 */ /* 0x000fc80000000000 */
[----:B------:R-:W2:Y:S01]  /*c290*/  MUFU.TANH R143, R143 ;  /* 0x0000008f008f7308 */ /* 0x000ea20000002400 */
[----:B-1----:R-:W-:Y:S01]  /*c2a0*/  FMNMX.FTZ R190, R142, R191, !PT ;  /* 0x000000bf8ebe7209 */ /* 0x002fe20007810000 */
[----:B------:R-:W-:Y:S01]  /*c2b0*/  QGMMA.64x192x32.F32.E4M3.E4M3 R24, R208, gdesc[UR4], R24, gsb0 ;  /* 0x02e00004d0187df3 */ /* 0x000fe20008000818 */
[----:B------:R-:W-:Y:S01]  /*c2c0*/  UIADD3 UR6, UR10, 0x480, URZ ;  /* 0x000004800a067890 */ /* 0x000fe2000fffe03f */
[----:B------:R-:W-:-:S04]  /*c2d0*/  UMOV UR7, 0xc0000010 ;  /* 0xc000001000077882 */ /* 0x000fc80000000000 */
        /* <DEDUP_REMOVED lines=47> */
[----:B-1----:R-:W-:Y:S02]  /*c5d0*/  FMNMX.FTZ R190, R134, R191, !PT ;  /* 0x000000bf86be7209 */ /* 0x002fe40007810000 */
[----:B0-----:R-:W-:Y:S01]  /*c5e0*/  FMNMX.FTZ R191, R133, R120, !PT ;  /* 0x0000007885bf7209 */ /* 0x001fe20007810000 */
[----:B------:R-:W-:Y:S02]  /*c5f0*/  WARPGROUP.DEPBAR.LE gsb0, 0x0 ;  /* 0x00008000000079c5 */ /* 0x000fe40000010000 */
[----:B------:R-:W-:Y:S01]  /*c600*/  WARPGROUP.ARRIVE ;  /* 0x00000000000079c5 */ /* 0x000fe20000000000 */
[----:B--2---:R-:W-:Y:S02]  /*c610*/  FMNMX.FTZ R192, R135, R190, !PT ;  /* 0x000000be87c07209 */ /* 0x004fe40007810000 */
[----:B------:R-:W0:Y:S03]  /*c620*/  SHFL.BFLY PT, R190, R191, 0x2, 0x1f ;  /* 0x0c401f00bfbe7f89 */ /* 0x000e2600000e0000 */
[----:B------:R-:W-:Y:S01]  /*c630*/  QGMMA.64x192x32.F32.E4M3.E4M3 R24, R204, gdesc[UR4], R24, gsb0 ;  /* 0x02e00004cc187df3 */ /* 0x000fe20008000818 */
[----:B------:R-:W-:Y:S01]  /*c640*/  UIADD3 UR6, UR10, 0x600, URZ ;  /* 0x000006000a067890 */ /* 0x000fe2000fffe03f */
[----:B------:R-:W1:Y:S01]  /*c650*/  SHFL.BFLY PT, R121, R192, 0x2, 0x1f ;  /* 0x0c401f00c0797f89 */ /* 0x000e6200000e0000 */
[----:B------:R-:W-:Y:S01]  /*c660*/  UMOV UR7, 0xc0000010 ;  /* 0xc000001000077882 */ /* 0x000fe20000000000 */
[----:B------:R-:W-:Y:S01]  /*c670*/  UMOV UR10, UR51 ;  /* 0x00000033000a7c82 */ /* 0x000fe20008000000 */
[----:B0-----:R-:W-:Y:S01]  /*c680*/  FMNMX.FTZ R190, R191, R190, !PT ;  /* 0x000000bebfbe7209 */ /* 0x001fe20007810000 */
[----:B------:R-:W-:Y:S01]  /*c690*/  IMAD.U32 R191, RZ, RZ, UR10 ;  /* 0x0000000affbf7e24 */ /* 0x000fe2000f8e00ff */
[----:B-1----:R-:W-:-:S03]  /*c6a0*/  FMNMX.FTZ R193, R192, R121, !PT ;  /* 0x00000079c0c17209 */ /* 0x002fc60007810000 */
[----:B------:R-:W0:Y:S04]  /*c6b0*/  SHFL.BFLY PT, R121, R190, 0x1, 0x1f ;  /* 0x0c201f00be797f89 */ /* 0x000e2800000e0000 */
        /* <DEDUP_REMOVED lines=8> */
[----:B------:R-:W-:Y:S01]  /*c740*/  FMUL.FTZ R192, R5, UR10 ;  /* 0x0000000a05c07c20 */ /* 0x000fe20008410000 */
[--C-:B------:R-:W-:Y:S01]  /*c750*/  FFMA.FTZ R10, R11, UR10, -R190.reuse ;  /* 0x0000000a0b0a7c23 */ /* 0x100fe200080108be */
[----:B------:R-:W-:-:S01]  /*c760*/  FFMA.FTZ R11, R14, UR10, -R190 ;  /* 0x0000000a0e0b7c23 */ /* 0x000fc200080108be */
[----:B------:R-:W-:Y:S01]  /*c770*/  FFMA.FTZ R14, R15, UR10, -R190 ;  /* 0x0000000a0f0e7c23 */ /* 0x000fe200080108be */
[----:B------:R-:W-:-:S01]  /*c780*/  FADD.FTZ R5, -R121, R4 ;  /* 0x0000000479057221 */ /* 0x000fc20000010100 */
        /* <DEDUP_REMOVED lines=10> */
[----:B0-----:R-:W-:-:S01]  /*c830*/  FFMA.FTZ R192, R132, UR10, -R190 ;  /* 0x0000000a84c07c23 */ /* 0x001fc200080108be */
        /* <DEDUP_REMOVED lines=29> */
[----:B------:R-:W-:-:S01]  /*ca10*/  FFMA.FTZ R9, R8, UR10, -R189 ;  /* 0x0000000a08097c23 */ /* 0x000fc200080108bd */
[--C-:B------:R-:W-:Y:S01]  /*ca20*/  FFMA.FTZ R8, R12, UR10, -R189.reuse ;  /* 0x0000000a0c087c23 */ /* 0x100fe200080108bd */
[----:B------:R-:W-:-:S01]  /*ca30*/  FFMA.FTZ R12, R20, UR10, -R189 ;  /* 0x0000000a140c7c23 */ /* 0x000fc200080108bd */
[--C-:B------:R-:W-:Y:S01]  /*ca40*/  FFMA.FTZ R20, R186, UR10, -R189.reuse ;  /* 0x0000000aba147c23 */ /* 0x100fe200080108bd */
[----:B------:R-:W-:Y:S01]  /*ca50*/  MUFU.EX2 R5, R5 ;  /* 0x0000000500057308 */ /* 0x000fe20000000800 */
[----:B------:R-:W-:Y:S02]  /*ca60*/  IMAD.U32 R186, RZ, RZ, UR53 ;  /* 0x00000035ffba7e24 */ /* 0x000fe4000f8e00ff */
[--C-:B------:R-:W-:Y:S01]  /*ca70*/  FFMA.FTZ R13, R13, UR10, -R189.reuse ;  /* 0x0000000a0d0d7c23 */ /* 0x100fe200080108bd */
[----:B------:R-:W-:-:S01]  /*ca80*/  FFMA.FTZ R21, R21, UR10, -R189 ;  /* 0x0000000a15157c23 */ /* 0x000fc200080108bd */
[--C-:B------:R-:W-:Y:S01]  /*ca90*/  FFMA.FTZ R187, R187, UR10, -R189.reuse ;  /* 0x0000000abbbb7c23 */ /* 0x100fe200080108bd */
[----:B------:R-:W-:-:S01]  /*caa0*/  FFMA.FTZ R170, R170, UR10, -R189 ;  /* 0x0000000aaaaa7c23 */ /* 0x000fc200080108bd */
[----:B------:R-:W-:Y:S01]  /*cab0*/  @!P0 LEA R186, R186, UR41, 0x3 ;  /* 0x00000029baba8c11 */ /* 0x000fe2000f8e18ff */
[----:B0-----:R-:W-:-:S01]  /*cac0*/  FFMA.FTZ R3, R4, R3, R191 ;  /* 0x0000000304037223 */ /* 0x001fc200000100bf */
[----:B------:R-:W0:Y:S01]  /*cad0*/  MUFU.EX2 R190, R190 ;  /* 0x000000be00be7308 */ /* 0x000e220000000800 */
[----:B------:R-:W-:-:S01]  /*cae0*/  FFMA.FTZ R171, R171, UR10, -R189 ;  /* 0x0000000aabab7c23 */ /* 0x000fc200080108bd */
[----:B------:R-:W-:Y:S01]  /*caf0*/  FFMA.FTZ R174, R174, UR10, -R189 ;  /* 0x0000000aaeae7c23 */ /* 0x000fe200080108bd */
[----:B------:R-:W-:-:S02]  /*cb00*/  @!P0 VIADD R186, R186, 0x33440 ;  /* 0x00033440baba8836 */ /* 0x000fc40000000000 */
[--C-:B------:R-:W-:Y:S01]  /*cb10*/  FFMA.FTZ R175, R175, UR10, -R189.reuse ;  /* 0x0000000aafaf7c23 */ /* 0x100fe200080108bd */
[----:B------:R-:W-:-:S01]  /*cb20*/  FFMA.FTZ R178, R178, UR10, -R189 ;  /* 0x0000000ab2b27c23 */ /* 0x000fc200080108bd */
[--C-:B------:R-:W-:Y:S01]  /*cb30*/  FFMA.FTZ R179, R179, UR10, -R189.reuse ;  /* 0x0000000ab3b37c23 */ /* 0x100fe200080108bd */
[----:B------:R-:W-:-:S01]  /*cb40*/  FFMA.FTZ R182, R182, UR10, -R189 ;  /* 0x0000000ab6b67c23 */ /* 0x000fc200080108bd */
[----:B------:R-:W1:Y:S01]  /*cb50*/  MUFU.EX2 R6, R6 ;  /* 0x0000000600067308 */ /* 0x000e620000000800 */
[----:B------:R-:W-:Y:S01]  /*cb60*/  @!P0 PRMT R186, RZ, 0x654, R186 ;  /* 0x00000654ffba8816 */ /* 0x000fe200000000ba */
        /* <DEDUP_REMOVED lines=26> */
[--C-:B------:R-:W-:Y:S01]  /*cd10*/  FFMA.FTZ R131, R131, UR10, -R189.reuse ;  /* 0x0000000a83837c23 */ /* 0x100fe200080108bd */
[----:B------:R-:W-:-:S01]  /*cd20*/  FFMA.FTZ R134, R134, UR10, -R189 ;  /* 0x0000000a86867c23 */ /* 0x000fc200080108bd */
[----:B------:R-:W-:-:S02]  /*cd30*/  FFMA.FTZ R135, R135, UR10, -R189 ;  /* 0x0000000a87877c23 */ /* 0x000fc400080108bd */
[----:B------:R-:W4:Y:S08]  /*cd40*/  MUFU.EX2 R10, R10 ;  /* 0x0000000a000a7308 */ /* 0x000f300000000800 */
[----:B------:R5:W-:Y:S08]  /*cd50*/  MUFU.EX2 R133, R192 ;  /* 0x000000c000857308 */ /* 0x000bf00000000800 */
[----:B------:R-:W4:Y:S01]  /*cd60*/  MUFU.EX2 R13, R13 ;  /* 0x0000000d000d7308 */ /* 0x000f220000000800 */
[----:B-----5:R-:W-:-:S07]  /*cd70*/  IADD3 R192, -R219, 0xb, RZ ;  /* 0x0000000bdbc07810 */ /* 0x020fce0007ffe1ff */
[----:B------:R-:W5:Y:S08]  /*cd80*/  MUFU.EX2 R11, R11 ;  /* 0x0000000b000b7308 */ /* 0x000f700000000800 */
[----:B------:R-:W5:Y:S08]  /*cd90*/  MUFU.EX2 R12, R12 ;  /* 0x0000000c000c7308 */ /* 0x000f700000000800 */
[----:B------:R-:W5:Y:S01]  /*cda0*/  MUFU.EX2 R14, R14 ;  /* 0x0000000e000e7308 */ /* 0x000f620000000800 */
[----:B------:R-:W-:-:S02]  /*cdb0*/  WARPGROUP.DEPBAR.LE gsb0, 0x0 ;  /* 0x00008000000079c5 */ /* 0x000fc40000010000 */
[----:B------:R-:W-:-:S05]  /*cdc0*/  WARPGROUP.ARRIVE ;  /* 0x00000000000079c5 */ /* 0x000fca0000000000 */
[----:B------:R-:W5:Y:S01]  /*cdd0*/  MUFU.EX2 R21, R21 ;  /* 0x0000001500157308 */ /* 0x000f620000000800 */
[----:B------:R-:W-:Y:S07]  /*cde0*/  QGMMA.64x192x32.F32.E4M3.E4M3 R24, R200, gdesc[UR4], R24, gsb0 ;  /* 0x02e00004c8187df3 */ /* 0x000fee0008000818 */
        /* <DEDUP_REMOVED lines=29> */
[----:B-1----:R-:W-:-:S01]  /*cfc0*/  FADD.FTZ R186, R6, R3 ;  /* 0x0000000306ba7221 */ /* 0x002fc20000010000 */
[----:B--2---:R-:W-:-:S06]  /*cfd0*/  FADD.FTZ R3, R9, R2 ;  /* 0x0000000209037221 */ /* 0x004fcc0000010000 */
[----:B------:R-:W1:Y:S01]  /*cfe0*/  MUFU.EX2 R157, R157 ;  /* 0x0000009d009d7308 */ /* 0x000e620000000800 */
[----:B0-----:R-:W-:-:S01]  /*cff0*/  FADD.FTZ R189, R7, R186 ;  /* 0x000000ba07bd7221 */ /* 0x001fc20000010000 */
[----:B---3--:R-:W-:-:S03]  /*d000*/  FADD.FTZ R2, R8, R3 ;  /* 0x0000000308027221 */ /* 0x008fc60000010000 */
[----:B----4-:R-:W-:Y:S01]  /*d010*/  FADD.FTZ R186, R10, R189 ;  /* 0x000000bd0aba7221 */ /* 0x010fe20000010000 */
[----:B------:R-:W-:-:S02]  /*d020*/  FADD.FTZ R3, R13, R2 ;  /* 0x000000020d037221 */ /* 0x000fc40000010000 */
[----:B------:R-:W0:Y:S01]  /*d030*/  MUFU.EX2 R159, R159 ;  /* 0x0000009f009f7308 */ /* 0x000e220000000800 */
[----:B-----5:R-:W-:-:S01]  /*d040*/  FADD.FTZ R189, R11, R186 ;  /* 0x000000ba0bbd7221 */ /* 0x020fc20000010000 */
        /* <DEDUP_REMOVED lines=36> */
[----:B-1----:R-:W-:Y:S01]  /*d290*/  FADD.FTZ R3, R157, R2 ;  /* 0x000000029d037221 */ /* 0x002fe20000010000 */
[----:B0-----:R-:W-:-:S02]  /*d2a0*/  FADD.FTZ R189, R159, R186 ;  /* 0x000000ba9fbd7221 */ /* 0x001fc40000010000 */
[----:B------:R-:W0:Y:S01]  /*d2b0*/  MUFU.EX2 R167, R167 ;  /* 0x000000a700a77308 */ /* 0x000e220000000800 */
[----:B--2---:R-:W-:-:S01]  /*d2c0*/  FADD.FTZ R2, R160, R3 ;  /* 0x00000003a0027221 */ /* 0x004fc20000010000 */
[----:B---3--:R-:W-:-:S03]  /*d2d0*/  FADD.FTZ R186, R162, R189 ;  /* 0x000000bda2ba7221 */ /* 0x008fc60000010000 */
[----:B----4-:R-:W-:Y:S01]  /*d2e0*/  FADD.FTZ R3, R161, R2 ;  /* 0x00000002a1037221 */ /* 0x010fe20000010000 */
[----:B-----5:R-:W-:-:S02]  /*d2f0*/  FADD.FTZ R189, R163, R186 ;  /* 0x000000baa3bd7221 */ /* 0x020fc40000010000 */
[----:B------:R-:W1:Y:S01]  /*d300*/  MUFU.EX2 R136, R136 ;  /* 0x0000008800887308 */ /* 0x000e620000000800 */
[----:B------:R-:W-:-:S01]  /*d310*/  FADD.FTZ R2, R164, R3 ;  /* 0x00000003a4027221 */ /* 0x000fc20000010000 */
[----:B------:R-:W-:-:S03]  /*d320*/  FADD.FTZ R186, R166, R189 ;  /* 0x000000bda6ba7221 */ /* 0x000fc60000010000 */
[----:B------:R-:W-:-:S03]  /*d330*/  FADD.FTZ R3, R165, R2 ;  /* 0x00000002a5037221 */ /* 0x000fc60000010000 */
        /* <DEDUP_REMOVED lines=55> */
[----:B0-----:R-:W-:-:S04]  /*d6b0*/  FADD.FTZ R2, R129, R2 ;  /* 0x0000000281027221 */ /* 0x001fc80000010000 */
[----:B------:R-:W-:-:S03]  /*d6c0*/  FADD.FTZ R189, R133, R2 ;  /* 0x0000000285bd7221 */ /* 0x000fc60000010000 */
        /* <DEDUP_REMOVED lines=8> */
.L_x_5296:
        /* <DEDUP_REMOVED lines=146> */
[----:B------:R-:W-:Y:S01]  /*e070*/  F2FP.SATFINITE.E4M3.F32.PACK_AB_MERGE_C R203, R131, R130, R134 ;  /* 0x0000008283cb723e */ /* 0x000fe20004807086 */
[----:B------:R-:W-:Y:S06]  /*e080*/  @P2 BRA `(.L_x_5297) ;  /* 0xffffffc400e02947 */ /* 0x000fec000383ffff */
.L_x_5287:
[----:B------:R-:W-:Y:S06]  /*e090*/  BAR.ARV 0x8, 0x180 ;  /* 0x0206000000007b1d */ /* 0x000fec0000002000 */
[----:B------:R-:W-:Y:S05]  /*e0a0*/  @!P1 BRA `(.L_x_5298) ;  /* 0x0000000000049947 */ /* 0x000fea0003800000 */
[----:B------:R-:W-:Y:S01]  /*e0b0*/  BPT.TRAP 0x1 ;  /* 0x000000040000795c */ /* 0x000fe20000300000 */
.L_x_5298:
[----:B------:R-:W-:Y:S01]  /*e0c0*/  ULEA UR5, UR53, UR41, 0x3 ;  /* 0x0000002935057291 */ /* 0x000fe2000f8e183f */
[----:B------:R-:W-:-:S05]  /*e0d0*/  IMAD.U32 R0, RZ, RZ, UR47 ;  /* 0x0000002fff007e24 */ /* 0x000fca000f8e00ff */
[----:B------:R-:W-:-:S04]  /*e0e0*/  SHF.L.U32 R0, R0, 0x1f, RZ ;  /* 0x0000001f00007819 */ /* 0x000fc800000006ff */
[----:B------:R0:W1:Y:S01]  /*e0f0*/  SYNCS.PHASECHK.TRANS64.TRYWAIT P0, [UR5+0x33450], R0 ;  /* 0x03345000ff0075a7 */ /* 0x0000620008000145 */
[----:B------:R-:W-:Y:S05]  /*e100*/  @!P1 BRA `(.L_x_5299) ;  /* 0x0000000000049947 */ /* 0x000fea0003800000 */
[----:B------:R-:W-:Y:S01]  /*e110*/  BPT.TRAP 0x1 ;  /* 0x000000040000795c */ /* 0x000fe20000300000 */
.L_x_5299:
[----:B-1----:R-:W-:Y:S05]  /*e120*/  @P0 BRA `(.L_x_5300) ;  /* 0x0000000000080947 */ /* 0x002fea0003800000 */
[----:B------:R-:W1:Y:S02]  /*e130*/  SYNCS.PHASECHK.TRANS64.TRYWAIT P0, [UR5+0x33450], R0 ;  /* 0x03345000ff0075a7 */ /* 0x000e640008000145 */
[----:B-1----:R-:W-:Y:S05]  /*e140*/  @!P0 BRA `(.L_x_5301) ;  /* 0x000000cc00c88947 */ /* 0x002fea0003800000 */
.L_x_5300:
[----:B------:R-:W-:Y:S01]  /*e150*/  UIADD3 UR41, UR41, 0x200, URZ ;  /* 0x0000020029297890 */ /* 0x000fe2000fffe03f */
[----:B------:R-:W-:Y:S01]  /*e160*/  WARPGROUP.ARRIVE ;  /* 0x00000000000079c5 */ /* 0x000fe20000000000 */
[----:B------:R-:W-:Y:S01]  /*e170*/  UMOV UR7, 0xc0000010 ;  /* 0xc000001000077882 */ /* 0x000fe20000000000 */
[----:B------:R-:W-:Y:S01]  /*e180*/  IMAD.MOV.U32 R135, RZ, RZ, 0x3f800000 ;  /* 0x3f800000ff877424 */ /* 0x000fe200078e00ff */
[----:B------:R-:W-:-:S04]  /*e190*/  USHF.R.U32.HI UR41, URZ, 0x4, UR41 ;  /* 0x000000043f297899 */ /* 0x000fc80008011629 */
[----:B------:R-:W-:-:S04]  /*e1a0*/  ULOP3.LUT UR41, UR41, 0x3fff, URZ, 0xc0, !UPT ;  /* 0x00003fff29297892 */ /* 0x000fc8000f8ec03f */
[----:B------:R-:W-:-:S04]  /*e1b0*/  ULOP3.LUT UR4, UR41, 0x10000, URZ, 0xfc, !UPT ;  /* 0x0001000029047892 */ /* 0x000fc8000f8efc3f */
[----:B------:R-:W-:-:S07]  /*e1c0*/  UIMAD UR4, UR53, 0x780, UR4 ;  /* 0x00000780350478a4 */ /* 0x000fce000f8e0204 */
[----:B------:R-:W-:Y:S02]  /*e1d0*/  UMOV UR6, UR4 ;  /* 0x0000000400067c82 */ /* 0x000fe40008000000 */
        /* <DEDUP_REMOVED lines=8> */
[----:B------:R-:W-:Y:S02]  /*e260*/  WARPGROUP.DEPBAR.LE gsb0, 0x0 ;  /* 0x00008000000079c5 */ /* 0x000fe40000010000 */
[----:B------:R-:W-:-:S15]  /*e270*/  WARPGROUP.ARRIVE ;  /* 0x00000000000079c5 */ /* 0x000fde0000000000 */
[----:B------:R-:W-:Y:S01]  /*e280*/  QGMMA.64x192x32.F32.E4M3.E4M3 R24, R208, gdesc[UR4], R24, gsb0 ;  /* 0x02e00004d0187df3 */ /* 0x000fe20008000818 */
[----:B------:R-:W-:Y:S02]  /*e290*/  ULDC.64 UR6, c[0x0][0x9a0] ;  /* 0x0002680000067ab9 */ /* 0x000fe40000000a00 */
[----:B------:R-:W-:-:S04]  /*e2a0*/  ISETP.NE.U32.AND P0, PT, RZ, UR6, PT ;  /* 0x00000006ff007c0c */ /* 0x000fc8000bf05070 */
[----:B------:R-:W-:-:S13]  /*e2b0*/  ISETP.NE.AND.EX P0, PT, RZ, UR7, PT, P0 ;  /* 0x00000007ff007c0c */ /* 0x000fda000bf05300 */
[----:B------:R-:W0:Y:S08]  /*e2c0*/  @P0 LDC.64 R6, c[0x0][0x9c8] ;  /* 0x00027200ff060b82 */ /* 0x000e300000000a00 */
[----:B------:R-:W2:Y:S01]  /*e2d0*/  @P0 LDC.64 R8, c[0x0][0x9d0] ;  /* 0x00027400ff080b82 */ /* 0x000ea20000000a00 */
[C---:B01----:R-:W-:Y:S02]  /*e2e0*/  @P0 IMAD R0, R6.reuse, UR42, RZ ;  /* 0x0000002a06000c24 */ /* 0x043fe4000f8e02ff */
[----:B------:R-:W-:-:S04]  /*e2f0*/  @P0 IMAD.WIDE.U32 R4, R6, UR43, RZ ;  /* 0x0000002b06040c25 */ /* 0x000fc8000f8e00ff */
[----:B------:R-:W-:-:S04]  /*e300*/  @P0 IMAD R7, R7, UR43, R0 ;  /* 0x0000002b07070c24 */ /* 0x000fc8000f8e0200 */
[----:B------:R-:W-:Y:S02]  /*e310*/  @P0 IMAD.IADD R5, R5, 0x1, R7 ;  /* 0x0000000105050824 */ /* 0x000fe400078e0207 */
[----:B--2---:R-:W-:-:S04]  /*e320*/  @P0 IMAD.WIDE.U32 R4, R8, UR44, R4 ;  /* 0x0000002c08040c25 */ /* 0x004fc8000f8e0004 */
[----:B------:R-:W-:Y:S01]  /*e330*/  @P0 IMAD R5, R9, UR44, R5 ;  /* 0x0000002c09050c24 */ /* 0x000fe2000f8e0205 */
[----:B------:R-:W-:-:S04]  /*e340*/  @P0 LEA R6, P2, R4, UR6, 0x2 ;  /* 0x0000000604060c11 */ /* 0x000fc8000f8410ff */
[----:B------:R-:W-:-:S05]  /*e350*/  @P0 LEA.HI.X R7, R4, UR7, R5, 0x2, P2 ;  /* 0x0000000704070c11 */ /* 0x000fca00090f1405 */
[----:B------:R0:W2:Y:S01]  /*e360*/  @P0 LDG.E R135, desc[UR54][R6.64] ;  /* 0x0000003606870981 */ /* 0x0000a2000c1e1900 */
[----:B------:R-:W-:Y:S01]  /*e370*/  UIADD3 UR6, UR4, 0x480, URZ ;  /* 0x0000048004067890 */ /* 0x000fe2000fffe03f */
[----:B------:R-:W-:Y:S01]  /*e380*/  UMOV UR7, 0xc0000010 ;  /* 0xc000001000077882 */ /* 0x000fe20000000000 */
[----:B------:R-:W-:Y:S02]  /*e390*/  WARPGROUP.DEPBAR.LE gsb0, 0x0 ;  /* 0x00008000000079c5 */ /* 0x000fe40000010000 */
[----:B------:R-:W-:-:S06]  /*e3a0*/  WARPGROUP.ARRIVE ;  /* 0x00000000000079c5 */ /* 0x000fcc0000000000 */
[----:B------:R-:W-:Y:S01]  /*e3b0*/  QGMMA.64x192x32.F32.E4M3.E4M3 R24, R204, gdesc[UR4], R24, gsb0 ;  /* 0x02e00004cc187df3 */ /* 0x000fe20008000818 */
[----:B------:R-:W-:Y:S01]  /*e3c0*/  UIADD3 UR6, UR4, 0x600, URZ ;  /* 0x0000060004067890 */ /* 0x000fe2000fffe03f */
[----:B------:R-:W-:Y:S01]  /*e3d0*/  UMOV UR7, 0xc0000010 ;  /* 0xc000001000077882 */ /* 0x000fe20000000000 */
[----:B------:R-:W1:Y:S04]  /*e3e0*/  SHFL.BFLY PT, R0, R3, 0x2, 0x1f ;  /* 0x0c401f0003007f89 */ /* 0x000e6800000e0000 */
[----:B------:R-:W3:Y:S01]  /*e3f0*/  SHFL.BFLY PT, R9, R2, 0x2, 0x1f ;  /* 0x0c401f0002097f89 */ /* 0x000ee200000e0000 */
[----:B-1----:R-:W-:-:S01]  /*e400*/  FADD.FTZ R0, R0, R3 ;  /* 0x0000000300007221 */ /* 0x002fc20000010000 */
[----:B---3--:R-:W-:-:S04]  /*e410*/  FADD.FTZ R9, R9, R2 ;  /* 0x0000000209097221 */ /* 0x008fc80000010000 */
        /* <DEDUP_REMOVED lines=26> */
[----:B--2---:R-:W-:Y:S01]  /*e5c0*/  FMUL.FTZ R4, R4, R135 ;  /* 0x0000008704047220 */ /* 0x004fe20000410000 */
[----:B------:R-:W-:Y:S02]  /*e5d0*/  IMAD.MOV.U32 R2, RZ, RZ, -0x800000 ;  /* 0xff800000ff027424 */ /* 0x000fe400078e00ff */
[----:B------:R-:W-:Y:S01]  /*e5e0*/  @P2 FFMA.FTZ R0, R3, R120, R6 ;  /* 0x0000007803002223 */ /* 0x000fe20000010006 */
[----:B------:R-:W-:-:S01]  /*e5f0*/  @P3 FFMA.FTZ R2, R9, R121, R10 ;  /* 0x0000007909023223 */ /* 0x000fc2000001000a */
[----:B---3--:R-:W-:Y:S01]  /*e600*/  FMUL.FTZ R135, R8, R135 ;  /* 0x0000008708877220 */ /* 0x008fe20000410000 */
[----:B------:R-:W-:-:S02]  /*e610*/  WARPGROUP.DEPBAR.LE gsb0, 0x0 ;  /* 0x00008000000079c5 */ /* 0x000fc40000010000 */
[----:B------:R-:W-:Y:S05]  /*e620*/  @!P1 BRA `(.L_x_5302) ;  /* 0x0000000000049947 */ /* 0x000fea0003800000 */
[----:B------:R-:W-:Y:S01]  /*e630*/  BPT.TRAP 0x1 ;  /* 0x000000040000795c */ /* 0x000fe20000300000 */
.L_x_5302:
        /* <DEDUP_REMOVED lines=106> */
.L_x_5269:
        /* <DEDUP_REMOVED lines=24> */
[----:B------:R0:W3:Y:S01]  /*ee60*/  LDG.E.CONSTANT R38, desc[UR54][R38.64] ;  /* 0x0000003626267981 */ /* 0x0000e2000c1e9900 */
[----:B------:R-:W-:-:S04]  /*ee70*/  LOP3.LUT P0, R4, R27, 0x3, RZ, 0xc0, !PT ;  /* 0x000000031b047812 */ /* 0x000fc8000780c0ff */
        /* <DEDUP_REMOVED lines=13> */
[----:B0-----:R-:W-:Y:S01]  /*ef50*/  SEL R39, R61, R44, P0 ;  /* 0x0000002c3d277207 */ /* 0x001fe20000000000 */
[----:B------:R-:W-:Y:S01]  /*ef60*/  UMOV UR10, UR8 ;  /* 0x00000008000a7c82 */ /* 0x000fe20008000000 */
[----:B-1----:R-:W-:Y:S01]  /*ef70*/  UMOV UR11, UR4 ;  /* 0x00000004000b7c82 */ /* 0x002fe20008000000 */
        /* <DEDUP_REMOVED lines=90> */
[----:B------:R-:W-:Y:S02]  /*f520*/  SHF.R.U64 R3, R3, 0x3, RZ ;  /* 0x0000000303037819 */ /* 0x000fe400000012ff */
[----:B------:R-:W-:Y:S02]  /*f530*/  LOP3.LUT R14, R181, 0x380, RZ, 0xc0, !PT ;  /* 0x00000380b50e7812 */ /* 0x000fe400078ec0ff */
[----:B------:R-:W-:Y:S01]  /*f540*/  LOP3.LUT R12, R179, 0x380, RZ, 0xc0, !PT ;  /* 0x00000380b30c7812 */ /* 0x000fe200078ec0ff */
[--C-:B------:R-:W-:Y:S01]  /*f550*/  IMAD.X R25, RZ, RZ, R21.reuse, P4 ;  /* 0x000000ffff197224 */ /* 0x100fe200020e0615 */
[----:B------:R-:W-:Y:S01]  /*f560*/  LOP3.LUT R8, R10, 0x380, RZ, 0xc0, !PT ;  /* 0x000003800a087812 */ /* 0x000fe200078ec0ff */
        /* <DEDUP_REMOVED lines=10> */
[----:B------:R-:W-:Y:S02]  /*f610*/  LOP3.LUT R20, R3, R20, RZ, 0x3c, !PT ;  /* 0x0000001403147212 */ /* 0x000fe400078e3cff */
[----:B------:R-:W-:Y:S02]  /*f620*/  SHF.R.U64 R14, R14, 0x3, RZ ;  /* 0x000000030e0e7819 */ /* 0x000fe400000012ff */
[----:B------:R-:W-:Y:S02]  /*f630*/  SHF.R.U64 R12, R12, 0x3, RZ ;  /* 0x000000030c0c7819 */ /* 0x000fe400000012ff */
[----:B------:R-:W-:-:S02]  /*f640*/  SHF.R.U64 R3, R8, 0x3, RZ ;  /* 0x0000000308037819 */ /* 0x000fc400000012ff */
[----:B------:R-:W-:Y:S02]  /*f650*/  LOP3.LUT R24, R14, R181, RZ, 0x3c, !PT ;  /* 0x000000b50e187212 */ /* 0x000fe400078e3cff */
[----:B------:R-:W-:Y:S02]  /*f660*/  LOP3.LUT R134, R12, R179, RZ, 0x3c, !PT ;  /* 0x000000b30c867212 */ /* 0x000fe400078e3cff */
[----:B------:R-:W-:Y:S02]  /*f670*/  LOP3.LUT R14, R3, R10, RZ, 0x3c, !PT ;  /* 0x0000000a030e7212 */ /* 0x000fe400078e3cff */
[----:B------:R-:W-:Y:S02]  /*f680*/  LOP3.LUT R12, R177, 0x380, RZ, 0xc0, !PT ;  /* 0x00000380b10c7812 */ /* 0x000fe400078ec0ff */
[----:B------:R-:W-:Y:S02]  /*f690*/  LOP3.LUT R10, R175, 0x380, RZ, 0xc0, !PT ;  /* 0x00000380af0a7812 */ /* 0x000fe400078ec0ff */
[----:B------:R-:W-:-:S02]  /*f6a0*/  LOP3.LUT R8, R173, 0x380, RZ, 0xc0, !PT ;  /* 0x00000380ad087812 */ /* 0x000fc400078ec0ff */
[----:B------:R-:W-:Y:S02]  /*f6b0*/  LOP3.LUT R3, R6, 0x380, RZ, 0xc0, !PT ;  /* 0x0000038006037812 */ /* 0x000fe400078ec0ff */
[----:B------:R-:W-:Y:S02]  /*f6c0*/  SHF.R.U64 R12, R12, 0x3, RZ ;  /* 0x000000030c0c7819 */ /* 0x000fe400000012ff */
[----:B------:R-:W-:Y:S02]  /*f6d0*/  SHF.R.U64 R10, R10, 0x3, RZ ;  /* 0x000000030a0a7819 */ /* 0x000fe400000012ff */
[----:B------:R-:W-:Y:S02]  /*f6e0*/  SHF.R.U64 R8, R8, 0x3, RZ ;  /* 0x0000000308087819 */ /* 0x000fe400000012ff */
[----:B------:R-:W-:Y:S02]  /*f6f0*/  SHF.R.U64 R3, R3, 0x3, RZ ;  /* 0x0000000303037819 */ /* 0x000fe400000012ff */
[----:B------:R-:W-:-:S02]  /*f700*/  LOP3.LUT R136, R12, R177, RZ, 0x3c, !PT ;  /* 0x000000b10c887212 */ /* 0x000fc400078e3cff */
[----:B------:R-:W-:Y:S02]  /*f710*/  LOP3.LUT R12, R10, R175, RZ, 0x3c, !PT ;  /* 0x000000af0a0c7212 */ /* 0x000fe400078e3cff */
[----:B------:R-:W-:Y:S02]  /*f720*/  LOP3.LUT R138, R8, R173, RZ, 0x3c, !PT ;  /* 0x000000ad088a7212 */ /* 0x000fe400078e3cff */
[----:B------:R-:W-:Y:S02]  /*f730*/  LOP3.LUT R10, R3, R6, RZ, 0x3c, !PT ;  /* 0x00000006030a7212 */ /* 0x000fe400078e3cff */
[----:B------:R-:W-:Y:S02]  /*f740*/  LOP3.LUT R8, R171, 0x380, RZ, 0xc0, !PT ;  /* 0x00000380ab087812 */ /* 0x000fe400078ec0ff */
[----:B------:R-:W-:Y:S02]  /*f750*/  LOP3.LUT R3, R4, 0x380, RZ, 0xc0, !PT ;  /* 0x0000038004037812 */ /* 0x000fe400078ec0ff */
[----:B------:R-:W-:-:S02]  /*f760*/  LOP3.LUT R26, R33, 0x380, RZ, 0xc0, !PT ;  /* 0x00000380211a7812 */ /* 0x000fc400078ec0ff */
[----:B------:R-:W-:Y:S02]  /*f770*/  SHF.R.U64 R8, R8, 0x3, RZ ;  /* 0x0000000308087819 */ /* 0x000fe400000012ff */
[----:B------:R-:W-:Y:S02]  /*f780*/  SHF.R.U64 R3, R3, 0x3, RZ ;  /* 0x0000000303037819 */ /* 0x000fe400000012ff */
[----:B------:R-:W-:Y:S02]  /*f790*/  SHF.R.U64 R26, R26, 0x3, RZ ;  /* 0x000000031a1a7819 */ /* 0x000fe400000012ff */
[----:B------:R-:W-:Y:S02]  /*f7a0*/  LOP3.LUT R6, R57, 0x380, RZ, 0xc0, !PT ;  /* 0x0000038039067812 */ /* 0x000fe400078ec0ff */
[----:B------:R-:W-:Y:S02]  /*f7b0*/  LOP3.LUT R140, R8, R171, RZ, 0x3c, !PT ;  /* 0x000000ab088c7212 */ /* 0x000fe400078e3cff */
[----:B------:R-:W-:Y:S01]  /*f7c0*/  LOP3.LUT R8, R3, R4, RZ, 0x3c, !PT ;  /* 0x0000000403087212 */ /* 0x000fe200078e3cff */
[--C-:B------:R-:W-:Y:S01]  /*f7d0*/  IMAD.X R139, RZ, RZ, R21.reuse, P1 ;  /* 0x000000ffff8b7224 */ /* 0x100fe200008e0615 */
[----:B------:R-:W-:Y:S01]  /*f7e0*/  LOP3.LUT R4, R26, R33, RZ, 0x3c, !PT ;  /* 0x000000211a047212 */ /* 0x000fe200078e3cff */
[--C-:B------:R-:W-:Y:S01]  /*f7f0*/  IMAD.X R11, RZ, RZ, R21.reuse, P4 ;  /* 0x000000ffff0b7224 */ /* 0x100fe200020e0615 */
[----:B------:R-:W-:Y:S01]  /*f800*/  SHF.R.U64 R6, R6, 0x3, RZ ;  /* 0x0000000306067819 */ /* 0x000fe200000012ff */
[--C-:B------:R-:W-:Y:S01]  /*f810*/  IMAD.X R141, RZ, RZ, R21.reuse, P3 ;  /* 0x000000ffff8d7224 */ /* 0x100fe200018e0615 */
[----:B------:R-:W-:Y:S01]  /*f820*/  MOV R33, R20 ;  /* 0x0000001400217202 */ /* 0x000fe20000000f00 */
[----:B------:R-:W-:-:S02]  /*f830*/  IMAD.X R9, RZ, RZ, R21, P6 ;  /* 0x000000ffff097224 */ /* 0x000fc400030e0615 */
[--C-:B------:R-:W-:Y:S02]  /*f840*/  IMAD.X R7, RZ, RZ, R21.reuse, P5 ;  /* 0x000000ffff077224 */ /* 0x100fe400028e0615 */
[----:B------:R-:W-:Y:S01]  /*f850*/  IMAD.X R5, RZ, RZ, R21, P2 ;  /* 0x000000ffff057224 */ /* 0x000fe200010e0615 */
[----:B---3--:R-:W-:Y:S02]  /*f860*/  LOP3.LUT R21, R38, 0x2, RZ, 0x3c, !PT ;  /* 0x0000000226157812 */ /* 0x008fe400078e3cff */
[----:B------:R-:W-:Y:S01]  /*f870*/  LOP3.LUT R6, R6, R57, RZ, 0x3c, !PT ;  /* 0x0000003906067212 */ /* 0x000fe200078e3cff */
[----:B------:R-:W-:Y:S01]  /*f880*/  SHFL.IDX PT, R169, R169, R38, 0x1c1f ;  /* 0x001c1f26a9a97589 */ /* 0x000fe200000e0000 */
[----:B------:R-:W-:Y:S02]  /*f890*/  MOV R138, R138 ;  /* 0x0000008a008a7202 */ /* 0x000fe40000000f00 */
[----:B------:R-:W-:Y:S02]  /*f8a0*/  MOV R57, R8 ;  /* 0x0000000800397202 */ /* 0x000fe40000000f00 */
[----:B------:R-:W-:Y:S01]  /*f8b0*/  MOV R139, R10 ;  /* 0x0000000a008b7202 */ /* 0x000fe20000000f00 */
[----:B------:R-:W0:Y:S01]  /*f8c0*/  SHFL.IDX PT, R8, R119, R21, 0x1c1f ;  /* 0x001c1f1577087589 */ /* 0x000e2200000e0000 */
[----:B------:R-:W-:-:S02]  /*f8d0*/  MOV R136, R136 ;  /* 0x0000008800887202 */ /* 0x000fc40000000f00 */
[----:B------:R-:W-:Y:S01]  /*f8e0*/  MOV R137, R12 ;  /* 0x0000000c00897202 */ /* 0x000fe20000000f00 */
[----:B------:R-:W-:Y:S01]  /*f8f0*/  SHFL.IDX PT, R10, R37, R38, 0x1c1f ;  /* 0x001c1f26250a7589 */ /* 0x000fe200000e0000 */
[----:B------:R-:W-:-:S03]  /*f900*/  MOV R134, R134 ;  /* 0x0000008600867202 */ /* 0x000fc60000000f00 */
[----:B------:R-:W1:Y:S01]  /*f910*/  SHFL.IDX PT, R9, R36, R21, 0x1c1f ;  /* 0x001c1f1524097589 */ /* 0x000e6200000e0000 */
[----:B------:R-:W-:-:S03]  /*f920*/  MOV R135, R14 ;  /* 0x0000000e00877202 */ /* 0x000fc60000000f00 */
[----:B------:R-:W-:Y:S01]  /*f930*/  SHFL.IDX PT, R11, R43, R38, 0x1c1f ;  /* 0x001c1f262b0b7589 */ /* 0x000fe200000e0000 */
[----:B------:R-:W-:-:S03]  /*f940*/  MOV R140, R140 ;  /* 0x0000008c008c7202 */ /* 0x000fc60000000f00 */
[----:B------:R-:W2:Y:S01]  /*f950*/  SHFL.IDX PT, R12, R28, R21, 0x1c1f ;  /* 0x001c1f151c0c7589 */ /* 0x000ea200000e0000 */
[----:B------:R-:W-:-:S03]  /*f960*/  MOV R141, R6 ;  /* 0x00000006008d7202 */ /* 0x000fc60000000f00 */
[----:B------:R-:W-:Y:S01]  /*f970*/  SHFL.IDX PT, R14, R113, R38, 0x1c1f ;  /* 0x001c1f26710e7589 */ /* 0x000fe200000e0000 */
[----:B------:R-:W-:-:S03]  /*f980*/  MOV R3, R24 ;  /* 0x0000001800037202 */ /* 0x000fc60000000f00 */
[----:B------:R-:W3:Y:S01]  /*f990*/  SHFL.IDX PT, R15, R53, R21, 0x1c1f ;  /* 0x001c1f15350f7589 */ /* 0x000ee200000e0000 */
[----:B------:R-:W-:-:S03]  /*f9a0*/  MOV R142, R4 ;  /* 0x00000004008e7202 */ /* 0x000fc60000000f00 */
[----:B------:R-:W-:Y:S01]  /*f9b0*/  SHFL.IDX PT, R84, R81, R38, 0x1c1f ;  /* 0x001c1f2651547589 */ /* 0x000fe200000e0000 */
[----:B------:R-:W-:-:S03]  /*f9c0*/  SEL R103, R103, R102, P0 ;  /* 0x0000006667677207 */ /* 0x000fc60000000000 */
        /* <DEDUP_REMOVED lines=57> */
[----:B------:R-:W4:Y:S04]  /*fd60*/  SHFL.IDX PT, R36, R78, R21, 0x1c1f ;  /* 0x001c1f154e247589 */ /* 0x000f2800000e0000 */
        /* <DEDUP_REMOVED lines=23> */
[----:B------:R-:W-:Y:S04]  /*fee0*/  SHFL.IDX PT, R34, R46, R21, 0x1c1f ;  /* 0x001c1f152e227589 */ /* 0x000fe800000e0000 */
[----:B------:R-:W4:Y:S04]  /*fef0*/  SHFL.IDX PT, R150, R72, R21, 0x1c1f ;  /* 0x001c1f1548967589 */ /* 0x000f2800000e0000 */
[----:B------:R-:W-:Y:S04]  /*ff00*/  SHFL.IDX PT, R152, R76, R21, 0x1c1f ;  /* 0x001c1f154c987589 */ /* 0x000fe800000e0000 */
[----:B------:R-:W4:Y:S04]  /*ff10*/  SHFL.IDX PT, R55, R82, R21, 0x1c1f ;  /* 0x001c1f1552377589 */ /* 0x000f2800000e0000 */
[----:B------:R-:W4:Y:S04]  /*ff20*/  SHFL.IDX PT, R59, R90, R21, 0x1c1f ;  /* 0x001c1f155a3b7589 */ /* 0x000f2800000e0000 */
[----:B------:R4:W4:Y:S01]  /*ff30*/  SHFL.IDX PT, R53, R98, R21, 0x1c1f ;  /* 0x001c1f1562357589 */ /* 0x00092200000e0000 */
[----:B0-----:R-:W-:-:S02]  /*ff40*/  SEL R5, R169, R8, P0 ;  /* 0x00000008a9057207 */ /* 0x001fc40000000000 */
[----:B------:R-:W-:Y:S02]  /*ff50*/  SEL R7, R8, R169, P0 ;  /* 0x000000a908077207 */ /* 0x000fe40000000000 */
[----:B-1----:R-:W-:Y:S02]  /*ff60*/  SEL R8, R10, R9, P0 ;  /* 0x000000090a087207 */ /* 0x002fe40000000000 */
[----:B------:R-:W-:Y:S02]  /*ff70*/  SEL R10, R9, R10, P0 ;  /* 0x0000000a090a7207 */ /* 0x000fe40000000000 */
[----:B--2---:R-:W-:Y:S02]  /*ff80*/  SEL R9, R11, R12, P0 ;  /* 0x0000000c0b097207 */ /* 0x004fe40000000000 */
[----:B------:R-:W-:Y:S02]  /*ff90*/  SEL R11, R12, R11, P0 ;  /* 0x0000000b0c0b7207 */ /* 0x000fe40000000000 */
[----:B---3--:R-:W-:-:S02]  /*ffa0*/  SEL R12, R14, R15, P0 ;  /* 0x0000000f0e0c7207 */ /* 0x008fc40000000000 */
[----:B------:R-:W-:Y:S02]  /*ffb0*/  SEL R14, R15, R14, P0 ;  /* 0x0000000e0f0e7207 */ /* 0x000fe40000000000 */
        /* <DEDUP_REMOVED lines=98> */
[----:B------:R-:W-:Y:S02]  /*105e0*/  F2FP.BF16.F32.PACK_AB R32, R67, R66 ;  /* 0x000000424320723e */ /* 0x000fe400000010ff */
[----:B------:R-:W-:Y:S02]  /*105f0*/  F2FP.BF16.F32.PACK_AB R34, R69, R68 ;  /* 0x000000444522723e */ /* 0x000fe400000010ff */
[----:B------:R-:W-:Y:S02]  /*10600*/  F2FP.BF16.F32.PACK_AB R35, R73, R72 ;  /* 0x000000484923723e */ /* 0x000fe400000010ff */
[----:B0-----:R-:W-:-:S02]  /*10610*/  F2FP.BF16.F32.PACK_AB R33, R71, R70 ;  /* 0x000000464721723e */ /* 0x001fc400000010ff */
[----:B------:R-:W-:Y:S02]  /*10620*/  SEL R112, R59, R112, P0 ;  /* 0x000000703b707207 */ /* 0x000fe40000000000 */
[----:B------:R-:W-:Y:S02]  /*10630*/  SEL R118, R120, R53, P0 ;  /* 0x0000003578767207 */ /* 0x000fe40000000000 */
[----:B------:R-:W-:Y:S02]  /*10640*/  F2FP.BF16.F32.PACK_AB R36, R75, R74 ;  /* 0x0000004a4b24723e */ /* 0x000fe400000010ff */
[----:B------:R-:W-:Y:S02]  /*10650*/  F2FP.BF16.F32.PACK_AB R38, R77, R76 ;  /* 0x0000004c4d26723e */ /* 0x000fe400000010ff */
[----:B------:R-:W-:Y:S02]  /*10660*/  F2FP.BF16.F32.PACK_AB R39, R81, R80 ;  /* 0x000000505127723e */ /* 0x000fe400000010ff */
[----:B------:R-:W-:Y:S01]  /*10670*/  F2FP.BF16.F32.PACK_AB R37, R79, R78 ;  /* 0x0000004e4f25723e */ /* 0x000fe200000010ff */
[----:B------:R0:W-:Y:S01]  /*10680*/  STSM.16.M88.4 [R57], R24 ;  /* 0x0000001839007844 */ /* 0x0001e20000000200 */
        /* <DEDUP_REMOVED lines=60> */
[----:B------:R-:W-:Y:S01]  /*10a50*/  ULDC UR4, c[0x0][0xa88] ;  /* 0x0002a20000047ab9 */ /* 0x000fe20000000800 */
[----:B------:R-:W-:Y:S02]  /*10a60*/  IMAD.U32 R24, RZ, RZ, UR12 ;  /* 0x0000000cff187e24 */ /* 0x000fe4000f8e00ff */
[----:B------:R-:W-:Y:S01]  /*10a70*/  UISETP.NE.AND.EX UP0, UPT, UR15, URZ, UPT, UP0 ;  /* 0x0000003f0f00728c */ /* 0x000fe2000bf05300 */
[----:B------:R-:W-:Y:S01]  /*10a80*/  IMAD.U32 R27, RZ, RZ, UR4 ;  /* 0x00000004ff1b7e24 */ /* 0x000fe2000f8e00ff */
[----:B------:R-:W-:Y:S01]  /*10a90*/  UMOV UR4, URZ ;  /* 0x0000003f00047c82 */ /* 0x000fe20008000000 */
[----:B------:R-:W-:Y:S01]  /*10aa0*/  IMAD.U32 R25, RZ, RZ, UR13 ;  /* 0x0000000dff197e24 */ /* 0x000fe2000f8e00ff */
[----:B------:R-:W-:Y:S01]  /*10ab0*/  USEL UR9, UR37, URZ, UP1 ;  /* 0x0000003f25097287 */ /* 0x000fe20008800000 */
[----:B------:R-:W-:Y:S01]  /*10ac0*/  VIADD R34, R17, UR36 ;  /* 0x0000002411227c36 */ /* 0x000fe20008000000 */
        /* <DEDUP_REMOVED lines=47> */
.L_x_5305:
        /* <DEDUP_REMOVED lines=26> */
[----:B------:R-:W-:Y:S02]  /*10f60*/  IADD3 R13, P3, R4, 0x2000, RZ ;  /* 0x00002000040d7810 */ /* 0x000fe40007f7e0ff */
[----:B------:R-:W-:-:S02]  /*10f70*/  SHF.R.U64 R32, R32, 0x3, RZ ;  /* 0x0000000320207819 */ /* 0x000fc400000012ff */
[----:B------:R-:W-:Y:S02]  /*10f80*/  IADD3 R25, P6, R4, 0x3000, RZ ;  /* 0x0000300004197810 */ /* 0x000fe40007fde0ff */
        /* <DEDUP_REMOVED lines=11> */
[----:B------:R-:W-:Y:S01]  /*11040*/  ULDC.64 UR12, c[0x0][0xae8] ;  /* 0x0002ba00000c7ab9 */ /* 0x000fe20000000a00 */
[----:B------:R-:W-:Y:S01]  /*11050*/  LOP3.LUT R24, R25, 0x380, RZ, 0xc0, !PT ;  /* 0x0000038019187812 */ /* 0x000fe200078ec0ff */
[----:B------:R-:W5:Y:S01]  /*11060*/  LD.E.128 R32, desc[UR54][R32.64] ;  /* 0x0000003620207980 */ /* 0x000f62000c101d00 */
[----:B------:R-:W-:-:S02]  /*11070*/  LOP3.LUT R28, R29, 0x380, RZ, 0xc0, !PT ;  /* 0x000003801d1c7812 */ /* 0x000fc400078ec0ff */
[----:B------:R-:W-:Y:S01]  /*11080*/  LOP3.LUT R56, R0, R7, RZ, 0x3c, !PT ;  /* 0x0000000700387212 */ /* 0x000fe200078e3cff */
[----:B------:R-:W-:Y:S01]  /*11090*/  IMAD R0, R18, 0x20, R236 ;  /* 0x0000002012007824 */ /* 0x000fe200078e02ec */
[----:B------:R-:W-:Y:S01]  /*110a0*/  UIADD3 UR11, UR11, UR9, URZ ;  /* 0x000000090b0b7290 */ /* 0x000fe2000fffe03f */
[----:B------:R-:W-:Y:S02]  /*110b0*/  SHF.R.U64 R8, R8, 0x3, RZ ;  /* 0x0000000308087819 */ /* 0x000fe400000012ff */
[----:B------:R-:W-:Y:S02]  /*110c0*/  SHF.R.U64 R12, R12, 0x3, RZ ;  /* 0x000000030c0c7819 */ /* 0x000fe400000012ff */
[----:B------:R-:W-:Y:S02]  /*110d0*/  SHF.R.U64 R24, R24, 0x3, RZ ;  /* 0x0000000318187819 */ /* 0x000fe400000012ff */
[----:B------:R-:W-:Y:S01]  /*110e0*/  SHF.R.U64 R28, R28, 0x3, RZ ;  /* 0x000000031c1c7819 */ /* 0x000fe200000012ff */
[----:B------:R-:W-:Y:S01]  /*110f0*/  VIADD R2, R0, UR36 ;  /* 0x0000002400027c36 */ /* 0x000fe20008000000 */
        /* <DEDUP_REMOVED lines=10> */
[----:B------:R-:W-:Y:S01]  /*111a0*/  USHF.R.S32.HI UR4, URZ, 0x1f, UR43 ;  /* 0x0000001f3f047899 */ /* 0x000fe2000801142b */
[----:B------:R-:W-:Y:S01]  /*111b0*/  IADD3 R41, P4, R4, 0x7000, RZ ;  /* 0x0000700004297810 */ /* 0x000fe20007f9e0ff */
[----:B0-----:R-:W-:Y:S01]  /*111c0*/  @P1 IMAD.HI.U32 R0, R2, R21, RZ ;  /* 0x0000001502001227 */ /* 0x001fe200078e00ff */
[C---:B------:R-:W-:Y:S01]  /*111d0*/  IADD3 R45, P3, R4.reuse, 0x8000, RZ ;  /* 0x00008000042d7810 */ /* 0x040fe20007f7e0ff */
[----:B------:R-:W-:Y:S01]  /*111e0*/  UIMAD UR11, UR44, UR13, UR11 ;  /* 0x0000000d2c0b72a4 */ /* 0x000fe2000f8e020b */
[C---:B------:R-:W-:Y:S01]  /*111f0*/  IADD3 R49, P6, R4.reuse, 0x9000, RZ ;  /* 0x0000900004317810 */ /* 0x040fe20007fde0ff */
[----:B------:R-:W-:Y:S01]  /*11200*/  IMAD.MOV.U32 R61, RZ, RZ, R2 ;  /* 0x000000ffff3d7224 */ /* 0x000fe200078e0002 */
[----:B------:R-:W-:Y:S01]  /*11210*/  IADD3 R53, P5, R4, 0xa000, RZ ;  /* 0x0000a00004357810 */ /* 0x000fe20007fbe0ff */
[----:B------:R-:W-:Y:S01]  /*11220*/  ULDC.64 UR12, c[0x0][0xaf0] ;  /* 0x0002bc00000c7ab9 */ /* 0x000fe20000000a00 */
[----:B------:R-:W-:Y:S01]  /*11230*/  LOP3.LUT R36, R37, 0x380, RZ, 0xc0, !PT ;  /* 0x0000038025247812 */ /* 0x000fe200078ec0ff */
[----:B------:R-:W-:Y:S01]  /*11240*/  UIMAD UR4, UR4, UR12, URZ ;  /* 0x0000000c040472a4 */ /* 0x000fe2000f8e023f */
[----:B------:R-:W-:Y:S01]  /*11250*/  LOP3.LUT R40, R41, 0x380, RZ, 0xc0, !PT ;  /* 0x0000038029287812 */ /* 0x000fe200078ec0ff */
[----:B------:R-:W5:Y:S01]  /*11260*/  LD.E.128 R12, desc[UR54][R12.64] ;  /* 0x000000360c0c7980 */ /* 0x000f62000c101d00 */
[----:B------:R-:W-:-:S02]  /*11270*/  LOP3.LUT R44, R45, 0x380, RZ, 0xc0, !PT ;  /* 0x000003802d2c7812 */ /* 0x000fc400078ec0ff */
[----:B------:R-:W-:Y:S01]  /*11280*/  LOP3.LUT R48, R49, 0x380, RZ, 0xc0, !PT ;  /* 0x0000038031307812 */ /* 0x000fe200078ec0ff */
[----:B------:R-:W5:Y:S01]  /*11290*/  LD.E.128 R24, desc[UR54][R24.64] ;  /* 0x0000003618187980 */ /* 0x000f62000c101d00 */
[----:B------:R-:W-:Y:S02]  /*112a0*/  LOP3.LUT R52, R53, 0x380, RZ, 0xc0, !PT ;  /* 0x0000038035347812 */ /* 0x000fe400078ec0ff */
[----:B------:R-:W-:Y:S01]  /*112b0*/  LOP3.LUT R11, R4, 0x380, RZ, 0xc0, !PT ;  /* 0x00000380040b7812 */ /* 0x000fe200078ec0ff */
[----:B------:R-:W5:Y:S01]  /*112c0*/  LD.E.128 R28, desc[UR54][R28.64] ;  /* 0x000000361c1c7980 */ /* 0x000f62000c101d00 */
[----:B-1----:R-:W-:Y:S01]  /*112d0*/  @P1 SHF.R.U32.HI R61, RZ, R63, R0 ;  /* 0x0000003fff3d1219 */ /* 0x002fe20000011600 */
[----:B------:R-:W-:Y:S01]  /*112e0*/  UIMAD UR4, UR43, UR13, UR4 ;  /* 0x0000000d2b0472a4 */ /* 0x000fe2000f8e0204 */
[----:B------:R-:W-:Y:S01]  /*112f0*/  SHF.R.U64 R36, R36, 0x3, RZ ;  /* 0x0000000324247819 */ /* 0x000fe200000012ff */
[----:B------:R-:W-:Y:S01]  /*11300*/  UIMAD.WIDE.U32 UR10, UR43, UR12, UR10 ;  /* 0x0000000c2b0a72a5 */ /* 0x000fe2000f8e000a */
[----:B------:R-:W-:Y:S01]  /*11310*/  SHF.R.U64 R40, R40, 0x3, RZ ;  /* 0x0000000328287819 */ /* 0x000fe200000012ff */
[----:B------:R-:W5:Y:S01]  /*11320*/  LD.E.128 R56, desc[UR54][R56.64] ;  /* 0x0000003638387980 */ /* 0x000f62000c101d00 */
[----:B------:R-:W-:-:S02]  /*11330*/  SHF.R.U64 R44, R44, 0x3, RZ ;  /* 0x000000032c2c7819 */ /* 0x000fc400000012ff */
        /* <DEDUP_REMOVED lines=25> */
[----:B------:R-:W-:Y:S01]  /*114d0*/  IMAD.U32 R21, RZ, RZ, UR4 ;  /* 0x00000004ff157e24 */ /* 0x000fe2000f8e00ff */
[----:B------:R-:W-:Y:S01]  /*114e0*/  ULDC.64 UR10, c[0x0][0xad8] ;  /* 0x0002b600000a7ab9 */ /* 0x000fe20000000a00 */
[----:B------:R-:W-:Y:S01]  /*114f0*/  IMAD R65, R61, UR13, R0 ;  /* 0x0000000d3d417c24 */ /* 0x000fe2000f8e0200 */
[----:B------:R-:W5:Y:S01]  /*11500*/  LD.E.128 R40, desc[UR54][R40.64] ;  /* 0x0000003628287980 */ /* 0x000f62000c101d00 */
[----:B------:R-:W-:-:S03]  /*11510*/  SHF.R.S32.HI R0, RZ, 0x1f, R63 ;  /* 0x0000001fff007819 */ /* 0x000fc6000001143f */
[----:B------:R-:W5:Y:S01]  /*11520*/  LD.E.128 R44, desc[UR54][R44.64] ;  /* 0x000000362c2c7980 */ /* 0x000f62000c101d00 */
[----:B------:R-:W-:-:S03]  /*11530*/  IMAD.WIDE.U32 R20, R61, UR12, R20 ;  /* 0x0000000c3d147c25 */ /* 0x000fc6000f8e0014 */
        /* <DEDUP_REMOVED lines=9> */
[----:B------:R-:W-:Y:S02]  /*115d0*/  VIADD R66, R236, UR36 ;  /* 0x00000024ec427c36 */ /* 0x000fe40008000000 */
        /* <DEDUP_REMOVED lines=37> */
.L_x_5308:
[----:B------:R-:W-:Y:S05]  /*11830*/  BSYNC B1 ;  /* 0x0000000000017941 */ /* 0x000fea0003800000 */
.L_x_5307:
        /* <DEDUP_REMOVED lines=17> */
.L_x_5310:
[----:B------:R-:W-:Y:S05]  /*11950*/  BSYNC B1 ;  /* 0x0000000000017941 */ /* 0x000fea0003800000 */
.L_x_5309:
        /* <DEDUP_REMOVED lines=17> */
.L_x_5312:
[----:B------:R-:W-:Y:S05]  /*11a70*/  BSYNC B1 ;  /* 0x0000000000017941 */ /* 0x000fea0003800000 */
.L_x_5311:
        /* <DEDUP_REMOVED lines=16> */
[----:B--2---:R-:W-:-:S04]  /*11b80*/  LEA R2, P0, R71, R6, 0x1 ;  /* 0x0000000647027211 */ /* 0x004fc800078008ff */
[----:B------:R-:W-:-:S05]  /*11b90*/  LEA.HI.X R3, R71, R64, R70, 0x1, P0 ;  /* 0x0000004047037211 */ /* 0x000fca00000f0c46 */
[----:B------:R0:W-:Y:S01]  /*11ba0*/  ST.E.128 desc[UR54][R2.64], R56 ;  /* 0x0000003802007985 */ /* 0x0001e2000c101d36 */
[----:B------:R-:W-:Y:S05]  /*11bb0*/  BRA `(.L_x_5313) ;  /* 0x0000001c00e47947 */ /* 0x000fea0003800000 */
.L_x_5306:
        /* <DEDUP_REMOVED lines=25> */
[----:B------:R-:W-:Y:S01]  /*11d50*/  UIMAD.WIDE.U32 UR10, UR43, UR12, UR10 ;  /* 0x0000000c2b0a72a5 */ /* 0x000fe2000f8e000a */
[----:B------:R-:W-:Y:S01]  /*11d60*/  SYNCS.ARRIVE.TRANS64.RED.A1T0 RZ, [UR8], RZ ;  /* 0x000000ffffff79a7 */ /* 0x000fe20008100408 */
[----:B------:R-:W-:Y:S01]  /*11d70*/  UIMAD UR4, UR43, UR13, UR4 ;  /* 0x0000000d2b0472a4 */ /* 0x000fe2000f8e0204 */
[----:B------:R-:W-:Y:S02]  /*11d80*/  SHF.R.S32.HI R54, RZ, 0x1f, R225 ;  /* 0x0000001fff367819 */ /* 0x000fe400000114e1 */
[----:B------:R-:W-:Y:S01]  /*11d90*/  ULDC.64 UR12, c[0x0][0xb48] ;  /* 0x0002d200000c7ab9 */ /* 0x000fe20000000a00 */
[----:B------:R-:W-:Y:S01]  /*11da0*/  UIADD3 UR11, UR11, UR4, URZ ;  /* 0x000000040b0b7290 */ /* 0x000fe2000fffe03f */
[----:B-1----:R-:W-:-:S02]  /*11db0*/  @P1 SHF.R.U32.HI R27, RZ, R0, R25 ;  /* 0x00000000ff1b1219 */ /* 0x002fc40000011619 */
        /* <DEDUP_REMOVED lines=37> */
[----:B------:R-:W-:Y:S01]  /*12010*/  ISETP.GE.AND P3, PT, R235, UR4, PT ;  /* 0x00000004eb007c0c */ /* 0x000fe2000bf66270 */
[C---:B------:R-:W-:Y:S01]  /*12020*/  VIADD R37, R16.reuse, 0x28 ;  /* 0x0000002810257836 */ /* 0x040fe20000000000 */
[C---:B------:R-:W-:Y:S01]  /*12030*/  ISETP.GE.AND P0, PT, R16.reuse, UR4, PT ;  /* 0x0000000410007c0c */ /* 0x040fe2000bf06270 */
[----:B------:R-:W-:Y:S01]  /*12040*/  VIADD R39, R16, 0x30 ;  /* 0x0000003010277836 */ /* 0x000fe20000000000 */
[----:B------:R-:W-:Y:S01]  /*12050*/  ISETP.GE.AND P2, PT, R22, UR4, PT ;  /* 0x0000000416007c0c */ /* 0x000fe2000bf46270 */
[----:B------:R-:W-:Y:S01]  /*12060*/  VIADD R41, R16, 0x38 ;  /* 0x0000003810297836 */ /* 0x000fe20000000000 */
[----:B------:R-:W-:Y:S02]  /*12070*/  ISETP.GE.AND P5, PT, R35, UR4, PT ;  /* 0x0000000423007c0c */ /* 0x000fe4000bfa6270 */
[----:B------:R-:W-:-:S02]  /*12080*/  ISETP.GE.AND P4, PT, R37, UR4, PT ;  /* 0x0000000425007c0c */ /* 0x000fc4000bf86270 */
[----:B------:R-:W-:Y:S02]  /*12090*/  SHF.R.S32.HI R27, RZ, 0x1f, R22 ;  /* 0x0000001fff1b7819 */ /* 0x000fe40000011416 */
[----:B------:R-:W-:Y:S02]  /*120a0*/  SHF.R.S32.HI R36, RZ, 0x1f, R35 ;  /* 0x0000001fff247819 */ /* 0x000fe40000011423 */
[CC--:B-1----:R-:W-:Y:S01]  /*120b0*/  @!P3 LEA R30, P1, R235.reuse, R24.reuse, 0x2 ;  /* 0x00000018eb1eb211 */ /* 0x0c2fe200078210ff */
[----:B--2---:R-:W-:Y:S02]  /*120c0*/  @!P0 IMAD.WIDE R28, R16, 0x4, R24 ;  /* 0x00000004101c8825 */ /* 0x004fe400078e0218 */
[----:B------:R-:W-:Y:S02]  /*120d0*/  @!P2 LEA R32, P6, R22, R24, 0x2 ;  /* 0x000000181620a211 */ /* 0x000fe400078c10ff */
[----:B------:R-:W-:Y:S01]  /*120e0*/  @!P3 LEA.HI.X R31, R235, R25, R139, 0x2, P1 ;  /* 0x00000019eb1fb211 */ /* 0x000fe200008f148b */
[----:B------:R1:W-:Y:S01]  /*120f0*/  @!P0 ST.E.64 desc[UR54][R28.64], R8 ;  /* 0x000000081c008985 */ /* 0x0003e2000c101b36 */
[----:B------:R-:W-:-:S02]  /*12100*/  ISETP.GE.AND P1, PT, R234, UR4, PT ;  /* 0x00000004ea007c0c */ /* 0x000fc4000bf26270 */
[-C--:B------:R-:W-:Y:S01]  /*12110*/  @!P2 LEA.HI.X R33, R22, R25.reuse, R27, 0x2, P6 ;  /* 0x000000191621a211 */ /* 0x080fe200030f141b */
[----:B------:R2:W-:Y:S01]  /*12120*/  @!P3 ST.E.64 desc[UR54][R30.64], R10 ;  /* 0x0000000a1e00b985 */ /* 0x0005e2000c101b36 */
[----:B------:R-:W-:Y:S02]  /*12130*/  ISETP.GE.AND P3, PT, R39, UR4, PT ;  /* 0x0000000427007c0c */ /* 0x000fe4000bf66270 */
[C---:B------:R-:W-:Y:S02]  /*12140*/  @!P5 LEA R34, P0, R35.reuse, R24, 0x2 ;  /* 0x000000182322d211 */ /* 0x040fe400078010ff */
[----:B------:R-:W-:Y:S02]  /*12150*/  SHF.R.S32.HI R27, RZ, 0x1f, R39 ;  /* 0x0000001fff1b7819 */ /* 0x000fe40000011427 */
[----:B------:R-:W-:Y:S02]  /*12160*/  @!P5 LEA.HI.X R35, R35, R25, R36, 0x2, P0 ;  /* 0x000000192323d211 */ /* 0x000fe400000f1424 */
[----:B------:R-:W-:-:S02]  /*12170*/  ISETP.GE.AND P0, PT, R41, UR4, PT ;  /* 0x0000000429007c0c */ /* 0x000fc4000bf06270 */
[CC--:B-1----:R-:W-:Y:S02]  /*12180*/  @!P1 LEA R8, P6, R234.reuse, R24.reuse, 0x2 ;  /* 0x00000018ea089211 */ /* 0x0c2fe400078c10ff */
[----:B--2---:R-:W-:Y:S02]  /*12190*/  SHF.R.S32.HI R11, RZ, 0x1f, R37 ;  /* 0x0000001fff0b7819 */ /* 0x004fe40000011425 */
[----:B------:R-:W-:Y:S02]  /*121a0*/  @!P1 LEA.HI.X R9, R234, R25, R138, 0x2, P6 ;  /* 0x00000019ea099211 */ /* 0x000fe400030f148a */
[----:B------:R-:W-:-:S03]  /*121b0*/  @!P4 LEA R10, P6, R37, R24, 0x2 ;  /* 0x00000018250ac211 */ /* 0x000fc600078c10ff */
[----:B------:R1:W-:Y:S01]  /*121c0*/  @!P1 ST.E.64 desc[UR54][R8.64], R20 ;  /* 0x0000001408009985 */ /* 0x0003e2000c101b36 */
[-C--:B------:R-:W-:Y:S02]  /*121d0*/  @!P4 LEA.HI.X R11, R37, R25.reuse, R11, 0x2, P6 ;  /* 0x00000019250bc211 */ /* 0x080fe400030f140b */
[----:B------:R-:W-:Y:S01]  /*121e0*/  ISETP.GE.AND P1, PT, R19, UR4, PT ;  /* 0x0000000413007c0c */ /* 0x000fe2000bf26270 */
[----:B------:R-:W-:Y:S01]  /*121f0*/  @!P2 ST.E.64 desc[UR54][R32.64], R44 ;  /* 0x0000002c2000a985 */ /* 0x000fe2000c101b36 */
[C---:B------:R-:W-:Y:S02]  /*12200*/  @!P3 LEA R28, P6, R39.reuse, R24, 0x2 ;  /* 0x00000018271cb211 */ /* 0x040fe400078c10ff */
[----:B------:R-:W-:Y:S01]  /*12210*/  ISETP.GE.AND P2, PT, R232, UR4, PT ;  /* 0x00000004e8007c0c */ /* 0x000fe2000bf46270 */
[----:B------:R-:W-:Y:S01]  /*12220*/  @!P5 ST.E.64 desc[UR54][R34.64], R50 ;  /* 0x000000322200d985 */ /* 0x000fe2000c101b36 */
[----:B------:R-:W-:Y:S02]  /*12230*/  @!P3 LEA.HI.X R29, R39, R25, R27, 0x2, P6 ;  /* 0x00000019271db211 */ /* 0x000fe400030f141b */
[----:B------:R-:W-:Y:S01]  /*12240*/  SHF.R.S32.HI R27, RZ, 0x1f, R41 ;  /* 0x0000001fff1b7819 */ /* 0x000fe20000011429 */
[----:B------:R2:W-:Y:S01]  /*12250*/  @!P4 ST.E.64 desc[UR54][R10.64], R60 ;  /* 0x0000003c0a00c985 */ /* 0x0005e2000c101b36 */
[----:B------:R-:W-:-:S02]  /*12260*/  ISETP.GE.AND P4, PT, R233, UR4, PT ;  /* 0x00000004e9007c0c */ /* 0x000fc4000bf86270 */
[-C--:B------:R-:W-:Y:S01]  /*12270*/  @!P0 LEA R30, P6, R41, R24.reuse, 0x2 ;  /* 0x00000018291e8211 */ /* 0x080fe200078c10ff */
[----:B------:R3:W-:Y:S01]  /*12280*/  @!P3 ST.E.64 desc[UR54][R28.64], R66 ;  /* 0x000000421c00b985 */ /* 0x0007e2000c101b36 */
[----:B------:R-:W-:Y:S02]  /*12290*/  @!P1 LEA R36, P5, R19, R24, 0x2 ;  /* 0x0000001813249211 */ /* 0x000fe400078a10ff */
[-C--:B------:R-:W-:Y:S02]  /*122a0*/  @!P0 LEA.HI.X R31, R41, R25.reuse, R27, 0x2, P6 ;  /* 0x00000019291f8211 */ /* 0x080fe400030f141b */
[----:B------:R-:W-:Y:S02]  /*122b0*/  SHF.R.S32.HI R27, RZ, 0x1f, R19 ;  /* 0x0000001fff1b7819 */ /* 0x000fe40000011413 */
[----:B------:R-:W-:Y:S01]  /*122c0*/  ISETP.GE.AND P3, PT, R231, UR4, PT ;  /* 0x00000004e7007c0c */ /* 0x000fe2000bf66270 */
[----:B------:R4:W-:Y:S01]  /*122d0*/  @!P0 ST.E.64 desc[UR54][R30.64], R68 ;  /* 0x000000441e008985 */ /* 0x0009e2000c101b36 */
[----:B------:R-:W-:-:S02]  /*122e0*/  @!P1 LEA.HI.X R37, R19, R25, R27, 0x2, P5 ;  /* 0x0000001913259211 */ /* 0x000fc400028f141b */
[CC--:B-1----:R-:W-:Y:S02]  /*122f0*/  @!P4 LEA R8, P0, R233.reuse, R24.reuse, 0x2 ;  /* 0x00000018e908c211 */ /* 0x0c2fe400078010ff */
[----:B--2---:R-:W-:Y:S01]  /*12300*/  @!P2 LEA R10, P6, R232, R24, 0x2 ;  /* 0x00000018e80aa211 */ /* 0x004fe200078c10ff */
[----:B------:R-:W-:Y:S01]  /*12310*/  @!P1 ST.E.64 desc[UR54][R36.64], R74 ;  /* 0x0000004a24009985 */ /* 0x000fe2000c101b36 */
[----:B------:R-:W-:Y:S02]  /*12320*/  @!P4 LEA.HI.X R9, R233, R25, R137, 0x2, P0 ;  /* 0x00000019e909c211 */ /* 0x000fe400000f1489 */
[----:B------:R-:W-:Y:S02]  /*12330*/  ISETP.GE.AND P1, PT, R230, UR4, PT ;  /* 0x00000004e6007c0c */ /* 0x000fe4000bf26270 */
[----:B------:R-:W-:Y:S01]  /*12340*/  ISETP.GE.AND P0, PT, R229, UR4, PT ;  /* 0x00000004e5007c0c */ /* 0x000fe2000bf06270 */
[----:B------:R1:W-:Y:S01]  /*12350*/  @!P4 ST.E.64 desc[UR54][R8.64], R76 ;  /* 0x0000004c0800c985 */ /* 0x0003e2000c101b36 */
[----:B------:R-:W-:-:S02]  /*12360*/  ISETP.GE.AND P4, PT, R228, UR4, PT ;  /* 0x00000004e4007c0c */ /* 0x000fc4000bf86270 */
[C---:B------:R-:W-:Y:S02]  /*12370*/  @!P3 LEA R20, P5, R231.reuse, R24, 0x2 ;  /* 0x00000018e714b211 */ /* 0x040fe400078a10ff */
[-C--:B------:R-:W-:Y:S02]  /*12380*/  @!P2 LEA.HI.X R11, R232, R25.reuse, R136, 0x2, P6 ;  /* 0x00000019e80ba211 */ /* 0x080fe400030f1488 */
[----:B------:R-:W-:-:S03]  /*12390*/  @!P3 LEA.HI.X R21, R231, R25, R135, 0x2, P5 ;  /* 0x00000019e715b211 */ /* 0x000fc600028f1487 */
[CC--:B---3--:R-:W-:Y:S01]  /*123a0*/  @!P1 LEA R28, P5, R230.reuse, R24.reuse, 0x2 ;  /* 0x00000018e61c9211 */ /* 0x0c8fe200078a10ff */
[----:B------:R2:W-:Y:S01]  /*123b0*/  @!P2 ST.E.64 desc[UR54][R10.64], R82 ;  /* 0x000000520a00a985 */ /* 0x0005e2000c101b36 */
[----:B------:R-:W-:Y:S02]  /*123c0*/  ISETP.GE.AND P2, PT, R227, UR4, PT ;  /* 0x00000004e3007c0c */ /* 0x000fe4000bf46270 */
[CC--:B----4-:R-:W-:Y:S01]  /*123d0*/  @!P0 LEA R30, P6, R229.reuse, R24.reuse, 0x2 ;  /* 0x00000018e51e8211 */ /* 0x0d0fe200078c10ff */
        /* <DEDUP_REMOVED lines=9> */
[----:B-1----:R-:W-:-:S03]  /*12470*/  @!P2 LEA R8, P0, R227, R24, 0x2 ;  /* 0x00000018e308a211 */ /* 0x002fc600078010ff */
[----:B------:R-:W-:Y:S01]  /*12480*/  @!P4 ST.E.64 desc[UR54][R32.64], R98 ;  /* 0x000000622000c985 */ /* 0x000fe2000c101b36 */
[----:B------:R-:W-:Y:S02]  /*12490*/  ISETP.GE.AND P4, PT, R224, UR4, PT ;  /* 0x00000004e0007c0c */ /* 0x000fe4000bf86270 */
[CC--:B--2---:R-:W-:Y:S02]  /*124a0*/  @!P3 LEA R10, P5, R226.reuse, R24.reuse, 0x2 ;  /* 0x00000018e20ab211 */ /* 0x0c4fe400078a10ff */
[-C--:B------:R-:W-:Y:S02]  /*124b0*/  @!P2 LEA.HI.X R9, R227, R25.reuse, R56, 0x2, P0 ;  /* 0x00000019e309a211 */ /* 0x080fe400000f1438 */
[----:B------:R-:W-:Y:S02]  /*124c0*/  ISETP.GE.AND P0, PT, R223, UR4, PT ;  /* 0x00000004df007c0c */ /* 0x000fe4000bf06270 */
[----:B------:R-:W-:Y:S01]  /*124d0*/  @!P3 LEA.HI.X R11, R226, R25, R55, 0x2, P5 ;  /* 0x00000019e20bb211 */ /* 0x000fe200028f1437 */
[----:B------:R1:W-:Y:S01]  /*124e0*/  @!P2 ST.E.64 desc[UR54][R8.64], R100 ;  /* 0x000000640800a985 */ /* 0x0003e2000c101b36 */
[----:B---3--:R-:W-:-:S02]  /*124f0*/  @!P1 LEA R20, P6, R225, R24, 0x2 ;  /* 0x00000018e1149211 */ /* 0x008fc400078c10ff */
[----:B------:R-:W-:Y:S01]  /*12500*/  ISETP.GE.AND P2, PT, R222, UR4, PT ;  /* 0x00000004de007c0c */ /* 0x000fe2000bf46270 */
[----:B------:R2:W-:Y:S01]  /*12510*/  @!P3 ST.E.64 desc[UR54][R10.64], R106 ;  /* 0x0000006a0a00b985 */ /* 0x0005e2000c101b36 */
[-C--:B------:R-:W-:Y:S02]  /*12520*/  @!P1 LEA.HI.X R21, R225, R25.reuse, R54, 0x2, P6 ;  /* 0x00000019e1159211 */ /* 0x080fe400030f1436 */
[C---:B----4-:R-:W-:Y:S02]  /*12530*/  @!P4 LEA R28, P3, R224.reuse, R24, 0x2 ;  /* 0x00000018e01cc211 */ /* 0x050fe400078610ff */
        /* <DEDUP_REMOVED lines=11> */
[-C--:B--2---:R-:W-:Y:S02]  /*125f0*/  @!P5 LEA R10, P0, R221, R24.reuse, 0x2 ;  /* 0x00000018dd0ad211 */ /* 0x084fe400078010ff */
[CC--:B---3--:R-:W-:Y:S01]  /*12600*/  @!P3 LEA R20, P4, R220.reuse, R24.reuse, 0x2 ;  /* 0x00000018dc14b211 */ /* 0x0c8fe200078810ff */
        /* <DEDUP_REMOVED lines=8> */
.L_x_5315:
[----:B------:R-:W-:Y:S05]  /*12690*/  BSYNC B1 ;  /* 0x0000000000017941 */ /* 0x000fea0003800000 */
.L_x_5314:
[----:B------:R-:W-:Y:S01]  /*126a0*/  ISETP.GE.AND P0, PT, R26, R3, PT ;  /* 0x000000031a00720c */ /* 0x000fe20003f06270 */
[----:B----4-:R3:W4:Y:S04]  /*126b0*/  SHFL.IDX PT, R9, R2, 0x1, 0x1c1f ;  /* 0x003c1f0002097f89 */ /* 0x01072800000e0000 */
[----:B------:R3:W0:Y:S08]  /*126c0*/  SHFL.IDX PT, R8, R0, 0x1, 0x1c1f ;  /* 0x003c1f0000087f89 */ /* 0x00063000000e0000 */
[----:B---3--:R-:W-:Y:S05]  /*126d0*/  @P0 BRA `(.L_x_5313) ;  /* 0x00000014001c0947 */ /* 0x008fea0003800000 */
[----:B------:R-:W-:Y:S01]  /*126e0*/  ULDC UR4, c[0x0][0xac8] ;  /* 0x0002b20000047ab9 */ /* 0x000fe20000000800 */
[C---:B--2---:R-:W-:Y:S01]  /*126f0*/  VIADD R25, R16.reuse, 0x20 ;  /* 0x0000002010197836 */ /* 0x044fe20000000000 */
        /* <DEDUP_REMOVED lines=9> */
[----:B0-----:R-:W-:Y:S02]  /*12790*/  SHF.R.S32.HI R0, RZ, 0x1f, R25 ;  /* 0x0000001fff007819 */ /* 0x001fe40000011419 */
[CC--:B------:R-:W-:Y:S01]  /*127a0*/  @!P4 LEA R10, P0, R235.reuse, R8.reuse, 0x2 ;  /* 0x00000008eb0ac211 */ /* 0x0c0fe200078010ff */
[----:B----4-:R-:W-:Y:S02]  /*127b0*/  @!P1 IMAD.WIDE R2, R16, 0x4, R8 ;  /* 0x0000000410029825 */ /* 0x010fe400078e0208 */
[C---:B------:R-:W-:Y:S02]  /*127c0*/  @!P2 LEA R20, P6, R22.reuse, R8, 0x2 ;  /* 0x000000081614a211 */ /* 0x040fe400078c10ff */
[-C--:B------:R-:W-:Y:S01]  /*127d0*/  @!P4 LEA.HI.X R11, R235, R9.reuse, R139, 0x2, P0 ;  /* 0x00000009eb0bc211 */ /* 0x080fe200000f148b */
[----:B------:R0:W-:Y:S01]  /*127e0*/  @!P1 ST.E.64 desc[UR54][R2.64], R12 ;  /* 0x0000000c02009985 */ /* 0x0001e2000c101b36 */
[----:B------:R-:W-:-:S02]  /*127f0*/  @!P2 LEA.HI.X R21, R22, R9, R21, 0x2, P6 ;  /* 0x000000091615a211 */ /* 0x000fc400030f1415 */
[----:B------:R-:W-:Y:S01]  /*12800*/  ISETP.GE.AND P0, PT, R29, UR4, PT ;  /* 0x000000041d007c0c */ /* 0x000fe2000bf06270 */
[----:B------:R2:W-:Y:S01]  /*12810*/  @!P4 ST.E.64 desc[UR54][R10.64], R14 ;  /* 0x0000000e0a00c985 */ /* 0x0005e2000c101b36 */
[----:B------:R-:W-:Y:S02]  /*12820*/  ISETP.GE.AND P4, PT, R27, UR4, PT ;  /* 0x000000041b007c0c */ /* 0x000fe4000bf86270 */
[----:B-1----:R-:W-:-:S04]  /*12830*/  @!P3 LEA R24, P1, R25, R8, 0x2 ;  /* 0x000000081918b211 */ /* 0x002fc800078210ff */
[-C--:B------:R-:W-:Y:S02]  /*12840*/  @!P3 LEA.HI.X R25, R25, R9.reuse, R0, 0x2, P1 ;  /* 0x000000091919b211 */ /* 0x080fe400008f1400 */
[----:B------:R-:W-:Y:S02]  /*12850*/  ISETP.GE.AND P1, PT, R31, UR4, PT ;  /* 0x000000041f007c0c */ /* 0x000fe4000bf26270 */
[CC--:B0-----:R-:W-:Y:S02]  /*12860*/  @!P5 LEA R2, P6, R234.reuse, R8.reuse, 0x2 ;  /* 0x00000008ea02d211 */ /* 0x0c1fe400078c10ff */
[----:B------:R-:W-:Y:S02]  /*12870*/  SHF.R.S32.HI R0, RZ, 0x1f, R27 ;  /* 0x0000001fff007819 */ /* 0x000fe4000001141b */
[----:B------:R-:W-:Y:S02]  /*12880*/  @!P5 LEA.HI.X R3, R234, R9, R138, 0x2, P6 ;  /* 0x00000009ea03d211 */ /* 0x000fe400030f148a */
[----:B--2---:R-:W-:-:S03]  /*12890*/  @!P4 LEA R10, P6, R27, R8, 0x2 ;  /* 0x000000081b0ac211 */ /* 0x004fc600078c10ff */
[----:B------:R0:W-:Y:S01]  /*128a0*/  @!P5 ST.E.64 desc[UR54][R2.64], R46 ;  /* 0x0000002e0200d985 */ /* 0x0001e2000c101b36 */
[-C--:B------:R-:W-:Y:S02]  /*128b0*/  @!P4 LEA.HI.X R11, R27, R9.reuse, R0, 0x2, P6 ;  /* 0x000000091b0bc211 */ /* 0x080fe400030f1400 */
[----:B------:R-:W-:Y:S01]  /*128c0*/  SHF.R.S32.HI R0, RZ, 0x1f, R29 ;  /* 0x0000001fff007819 */ /* 0x000fe2000001141d */
[----:B------:R1:W-:Y:S01]  /*128d0*/  @!P2 ST.E.64 desc[UR54][R20.64], R48 ;  /* 0x000000301400a985 */ /* 0x0003e2000c101b36 */
[----:B------:R-:W-:Y:S02]  /*128e0*/  ISETP.GE.AND P2, PT, R19, UR4, PT ;  /* 0x0000000413007c0c */ /* 0x000fe4000bf46270 */
[----:B------:R-:W-:Y:S01]  /*128f0*/  @!P0 LEA R12, P6, R29, R8, 0x2 ;  /* 0x000000081d0c8211 */ /* 0x000fe200078c10ff */
[----:B------:R-:W-:Y:S01]  /*12900*/  @!P3 ST.E.64 desc[UR54][R24.64], R62 ;  /* 0x0000003e1800b985 */ /* 0x000fe2000c101b36 */
[----:B------:R-:W-:Y:S02]  /*12910*/  ISETP.GE.AND P3, PT, R233, UR4, PT ;  /* 0x00000004e9007c0c */ /* 0x000fe4000bf66270 */
[----:B------:R-:W-:Y:S01]  /*12920*/  @!P0 LEA.HI.X R13, R29, R9, R0, 0x2, P6 ;  /* 0x000000091d0d8211 */ /* 0x000fe200030f1400 */
[----:B------:R2:W-:Y:S01]  /*12930*/  @!P4 ST.E.64 desc[UR54][R10.64], R64 ;  /* 0x000000400a00c985 */ /* 0x0005e2000c101b36 */
[----:B------:R-:W-:-:S02]  /*12940*/  SHF.R.S32.HI R0, RZ, 0x1f, R31 ;  /* 0x0000001fff007819 */ /* 0x000fc4000001141f */
[CC--:B------:R-:W-:Y:S01]  /*12950*/  @!P1 LEA R14, P6, R31.reuse, R8.reuse, 0x2 ;  /* 0x000000081f0e9211 */ /* 0x0c0fe200078c10ff */
[----:B------:R3:W-:Y:S01]  /*12960*/  @!P0 ST.E.64 desc[UR54][R12.64], R70 ;  /* 0x000000460c008985 */ /* 0x0007e2000c101b36 */
[----:B------:R-:W-:Y:S02]  /*12970*/  ISETP.GE.AND P4, PT, R232, UR4, PT ;  /* 0x00000004e8007c0c */ /* 0x000fe4000bf86270 */
[----:B------:R-:W-:Y:S02]  /*12980*/  @!P1 LEA.HI.X R15, R31, R9, R0, 0x2, P6 ;  /* 0x000000091f0f9211 */ /* 0x000fe400030f1400 */
[----:B------:R-:W-:Y:S02]  /*12990*/  SHF.R.S32.HI R0, RZ, 0x1f, R19 ;  /* 0x0000001fff007819 */ /* 0x000fe40000011413 */
[----:B------:R-:W-:Y:S01]  /*129a0*/  @!P2 LEA R26, P5, R19, R8, 0x2 ;  /* 0x00000008131aa211 */ /* 0x000fe200078a10ff */
[----:B------:R4:W-:Y:S01]  /*129b0*/  @!P1 ST.E.64 desc[UR54][R14.64], R72 ;  /* 0x000000480e009985 */ /* 0x0009e2000c101b36 */
[----:B------:R-:W-:-:S02]  /*129c0*/  ISETP.GE.AND P0, PT, R231, UR4, PT ;  /* 0x00000004e7007c0c */ /* 0x000fc4000bf06270 */
[-C--:B------:R-:W-:Y:S02]  /*129d0*/  @!P2 LEA.HI.X R27, R19, R9.reuse, R0, 0x2, P5 ;  /* 0x00000009131ba211 */ /* 0x080fe400028f1400 */
[----:B------:R-:W-:Y:S02]  /*129e0*/  ISETP.GE.AND P1, PT, R230, UR4, PT ;  /* 0x00000004e6007c0c */ /* 0x000fe4000bf26270 */
[-C--:B0-----:R-:W-:Y:S01]  /*129f0*/  @!P3 LEA R2, P6, R233, R8.reuse, 0x2 ;  /* 0x00000008e902b211 */ /* 0x081fe200078c10ff */
[----:B------:R-:W-:Y:S01]  /*12a00*/  @!P2 ST.E.64 desc[UR54][R26.64], R78 ;  /* 0x0000004e1a00a985 */ /* 0x000fe2000c101b36 */
[----:B------:R-:W-:Y:S02]  /*12a10*/  ISETP.GE.AND P2, PT, R229, UR4, PT ;  /* 0x00000004e5007c0c */ /* 0x000fe4000bf46270 */
[----:B-1----:R-:W-:Y:S02]  /*12a20*/  @!P4 LEA R20, P5, R232, R8, 0x2 ;  /* 0x00000008e814c211 */ /* 0x002fe400078a10ff */
[----:B------:R-:W-:-:S02]  /*12a30*/  @!P3 LEA.HI.X R3, R233, R9, R137, 0x2, P6 ;  /* 0x00000009e903b211 */ /* 0x000fc400030f1489 */
[-C--:B------:R-:W-:Y:S02]  /*12a40*/  @!P4 LEA.HI.X R21, R232, R9.reuse, R136, 0x2, P5 ;  /* 0x00000009e815c211 */ /* 0x080fe400028f1488 */
[CC--:B--2---:R-:W-:Y:S01]  /*12a50*/  @!P0 LEA R10, P5, R231.reuse, R8.reuse, 0x2 ;  /* 0x00000008e70a8211 */ /* 0x0c4fe200078a10ff */
[----:B------:R0:W-:Y:S01]  /*12a60*/  @!P3 ST.E.64 desc[UR54][R2.64], R80 ;  /* 0x000000500200b985 */ /* 0x0001e2000c101b36 */
[----:B------:R-:W-:Y:S02]  /*12a70*/  ISETP.GE.AND P3, PT, R228, UR4, PT ;  /* 0x00000004e4007c0c */ /* 0x000fe4000bf66270 */
[----:B---3--:R-:W-:Y:S01]  /*12a80*/  @!P1 LEA R12, P6, R230, R8, 0x2 ;  /* 0x00000008e60c9211 */ /* 0x008fe200078c10ff */
[----:B------:R1:W-:Y:S01]  /*12a90*/  @!P4 ST.E.64 desc[UR54][R20.64], R86 ;  /* 0x000000561400c985 */ /* 0x0003e2000c101b36 */
[----:B------:R-:W-:Y:S02]  /*12aa0*/  @!P0 LEA.HI.X R11, R231, R9, R135, 0x2, P5 ;  /* 0x00000009e70b8211 */ /* 0x000fe400028f1487 */
[----:B------:R-:W-:-:S02]  /*12ab0*/  ISETP.GE.AND P4, PT, R227, UR4, PT ;  /* 0x00000004e3007c0c */ /* 0x000fc4000bf86270 */
[CC--:B----4-:R-:W-:Y:S01]  /*12ac0*/  @!P2 LEA R14, P5, R229.reuse, R8.reuse, 0x2 ;  /* 0x00000008e50ea211 */ /* 0x0d0fe200078a10ff */
[----:B------:R2:W-:Y:S01]  /*12ad0*/  @!P0 ST.E.64 desc[UR54][R10.64], R88 ;  /* 0x000000580a008985 */ /* 0x0005e2000c101b36 */
[-C--:B------:R-:W-:Y:S02]  /*12ae0*/  @!P1 LEA.HI.X R13, R230, R9.reuse, R59, 0x2, P6 ;  /* 0x00000009e60d9211 */ /* 0x080fe400030f143b */
        /* <DEDUP_REMOVED lines=27> */
[-C--:B------:R-:W-:Y:S02]  /*12ca0*/  @!P5 LEA R14, P1, R222, R8.reuse, 0x2 ;  /* 0x00000008de0ed211 */ /* 0x080fe400078210ff */
[CC--:B-1----:R-:W-:Y:S01]  /*12cb0*/  @!P4 LEA R20, P2, R221.reuse, R8.reuse, 0x2 ;  /* 0x00000008dd14c211 */ /* 0x0c2fe200078410ff */
[----:B------:R4:W-:Y:S01]  /*12cc0*/  @!P3 ST.E.64 desc[UR54][R2.64], R120 ;  /* 0x000000780200b985 */ /* 0x0009e2000c101b36 */
[----:B--2---:R-:W-:Y:S02]  /*12cd0*/  @!P0 LEA R24, P6, R220, R8, 0x2 ;  /* 0x00000008dc188211 */ /* 0x004fe400078c10ff */
[-C--:B------:R-:W-:Y:S02]  /*12ce0*/  @!P5 LEA.HI.X R15, R222, R9.reuse, R43, 0x2, P1 ;  /* 0x00000009de0fd211 */ /* 0x080fe400008f142b */
[-C--:B------:R-:W-:Y:S02]  /*12cf0*/  @!P4 LEA.HI.X R21, R221, R9.reuse, R42, 0x2, P2 ;  /* 0x00000009dd15c211 */ /* 0x080fe400010f142a */
[----:B------:R-:W-:Y:S01]  /*12d00*/  @!P0 LEA.HI.X R25, R220, R9, R40, 0x2, P6 ;  /* 0x00000009dc198211 */ /* 0x000fe200030f1428 */
[----:B------:R4:W-:Y:S04]  /*12d10*/  @!P5 ST.E.64 desc[UR54][R14.64], R126 ;  /* 0x0000007e0e00d985 */ /* 0x0009e8000c101b36 */
[----:B------:R4:W-:Y:S04]  /*12d20*/  @!P4 ST.E.64 desc[UR54][R20.64], R128 ;  /* 0x000000801400c985 */ /* 0x0009e8000c101b36 */
[----:B------:R4:W-:Y:S01]  /*12d30*/  @!P0 ST.E.64 desc[UR54][R24.64], R4 ;  /* 0x0000000418008985 */ /* 0x0009e2000c101b36 */
[----:B------:R-:W-:-:S13]  /*12d40*/  ISETP.GE.AND P0, PT, R23, UR4, PT ;  /* 0x0000000417007c0c */ /* 0x000fda000bf06270 */
[----:B----4-:R-:W-:Y:S05]  /*12d50*/  @P0 BRA `(.L_x_5313) ;  /* 0x0000000c007c0947 */ /* 0x010fea0003800000 */
[----:B------:R-:W-:-:S04]  /*12d60*/  LEA R2, P0, R23, R8, 0x2 ;  /* 0x0000000817027211 */ /* 0x000fc800078010ff */
[----:B------:R-:W-:-:S05]  /*12d70*/  LEA.HI.X R3, R23, R9, R38, 0x2, P0 ;  /* 0x0000000917037211 */ /* 0x000fca00000f1426 */
[----:B------:R0:W-:Y:S01]  /*12d80*/  ST.E.64 desc[UR54][R2.64], R6 ;  /* 0x0000000602007985 */ /* 0x0001e2000c101b36 */
[----:B------:R-:W-:Y:S05]  /*12d90*/  BRA `(.L_x_5313) ;  /* 0x0000000c006c7947 */ /* 0x000fea0003800000 */
.L_x_5304:
        /* <DEDUP_REMOVED lines=31> */
.L_x_5316:
[----:B------:R-:W-:Y:S01]  /*12f90*/  USEL UR43, UR43, URZ, !UP0 ;  /* 0x0000003f2b2b7287 */ /* 0x000fe2000c000000 */
[----:B------:R-:W-:Y:S01]  /*12fa0*/  BSSY B1, `(.L_x_5317) ;  /* 0x0000038000017945 */ /* 0x000fe20003800000 */
[----:B------:R-:W-:-:S03]  /*12fb0*/  USEL UR42, UR42, URZ, !UP0 ;  /* 0x0000003f2a2a7287 */ /* 0x000fc6000c000000 */
[----:B------:R-:W-:Y:S09]  /*12fc0*/  @P0 BRA `(.L_x_5318) ;  /* 0x0000000000d40947 */ /* 0x000ff20003800000 */
        /* <DEDUP_REMOVED lines=53> */
.L_x_5318:
[----:B------:R-:W-:Y:S05]  /*13320*/  BSYNC B1 ;  /* 0x0000000000017941 */ /* 0x000fea0003800000 */
.L_x_5317:
[----:B------:R-:W-:-:S06]  /*13330*/  UISETP.GT.AND UP0, UPT, UR46, 0x1, UPT ;  /* 0x000000012e00788c */ /* 0x000fcc000bf04270 */
[----:B------:R-:W-:-:S13]  /*13340*/  PLOP3.LUT P0, PT, PT, PT, UP0, 0x80, 0x0 ;  /* 0x000000000000781c */ /* 0x000fda0003f0f008 */
[----:B------:R-:W-:Y:S05]  /*13350*/  @P0 BRA `(.L_x_5313) ;  /* 0x0000000400fc0947 */ /* 0x000fea0003800000 */
[----:B------:R-:W1:Y:S01]  /*13360*/  LDC R11, c[0x0][0xbe8] ;  /* 0x0002fa00ff0b7b82 */ /* 0x000e620000000800 */
[----:B------:R-:W-:Y:S01]  /*13370*/  ULDC.64 UR12, c[0x0][0xaa0] ;  /* 0x0002a800000c7ab9 */ /* 0x000fe20000000a00 */
[----:B------:R-:W-:Y:S01]  /*13380*/  IMAD R2, R18, 0x20, R236 ;  /* 0x0000002012027824 */ /* 0x000fe200078e02ec */
[----:B------:R-:W-:Y:S01]  /*13390*/  UIMAD UR10, UR16, UR12, URZ ;  /* 0x0000000c100a72a4 */ /* 0x000fe2000f8e023f */
[----:B------:R-:W-:Y:S01]  /*133a0*/  VIADD R8, R236, UR36 ;  /* 0x00000024ec087c36 */ /* 0x000fe20008000000 */
[----:B------:R-:W-:Y:S01]  /*133b0*/  UIMAD.WIDE.U32 UR8, UR4, UR12, URZ ;  /* 0x0000000c040872a5 */ /* 0x000fe2000f8e003f */
[----:B------:R-:W-:Y:S01]  /*133c0*/  VIADD R6, R2, UR36 ;  /* 0x0000002402067c36 */ /* 0x000fe20008000000 */
[----:B------:R-:W-:Y:S01]  /*133d0*/  UIMAD UR10, UR4, UR13, UR10 ;  /* 0x0000000d040a72a4 */ /* 0x000fe2000f8e020a */
[----:B------:R-:W-:Y:S02]  /*133e0*/  BSSY B1, `(.L_x_5319) ;  /* 0x0000040000017945 */ /* 0x000fe40003800000 */
[----:B0-----:R-:W-:Y:S01]  /*133f0*/  IMAD.MOV.U32 R5, RZ, RZ, R6 ;  /* 0x000000ffff057224 */ /* 0x001fe200078e0006 */
[----:B------:R-:W-:-:S03]  /*13400*/  UIADD3 UR9, UR9, UR10, URZ ;  /* 0x0000000a09097290 */ /* 0x000fc6000fffe03f */
[----:B------:R-:W-:Y:S02]  /*13410*/  ULDC.64 UR10, c[0x0][0xae8] ;  /* 0x0002ba00000a7ab9 */ /* 0x000fe40000000a00 */
        /* <DEDUP_REMOVED lines=60> */
.L_x_5320:
[----:B------:R-:W-:Y:S05]  /*137e0*/  BSYNC B1 ;  /* 0x0000000000017941 */ /* 0x000fea0003800000 */
.L_x_5319:
        /* <DEDUP_REMOVED lines=17> */
.L_x_5322:
[----:B------:R-:W-:Y:S05]  /*13900*/  BSYNC B1 ;  /* 0x0000000000017941 */ /* 0x000fea0003800000 */
.L_x_5321:
        /* <DEDUP_REMOVED lines=17> */
.L_x_5324:
[----:B------:R-:W-:Y:S05]  /*13a20*/  BSYNC B1 ;  /* 0x0000000000017941 */ /* 0x000fea0003800000 */
.L_x_5323:
        /* <DEDUP_REMOVED lines=18> */
.L_x_5313:
[----:B------:R-:W-:Y:S05]  /*13b50*/  BSYNC B0 ;  /* 0x0000000000007941 */ /* 0x000fea0003800000 */
.L_x_5303:
[----:B------:R-:W-:Y:S02]  /*13b60*/  ULDC UR4, c[0x0][0xc3c] ;  /* 0x00030f0000047ab9 */ /* 0x000fe40000000800 */
[----:B------:R-:W-:-:S06]  /*13b70*/  UISETP.GE.AND UP0, UPT, UR7, UR4, UPT ;  /* 0x000000040700728c */ /* 0x000fcc000bf06270 */
[----:B------:R-:W-:-:S13]  /*13b80*/  PLOP3.LUT P0, PT, PT, PT, UP0, 0x80, 0x0 ;  /* 0x000000000000781c */ /* 0x000fda0003f0f008 */
[----:B------:R-:W-:Y:S05]  /*13b90*/  @!P0 BRA `(.L_x_5325) ;  /* 0xfffffed400288947 */ /* 0x000fea000383ffff */
[----:B------:R-:W-:Y:S05]  /*13ba0*/  EXIT ;  /* 0x000000000000794d */ /* 0x000fea0003800000 */
.L_x_5263:
        /* <DEDUP_REMOVED lines=20> */
.L_x_5326:
        /* <DEDUP_REMOVED lines=44> */
.L_x_5330:
        /* <DEDUP_REMOVED lines=39> */
.L_x_5328:
        /* <DEDUP_REMOVED lines=15> */
.L_x_5331:
        /* <DEDUP_REMOVED lines=62> */
.L_x_5332:
        /* <DEDUP_REMOVED lines=63> */
.L_x_5333:
[----:B01----:R-:W-:-:S05]  /*14ae0*/  LOP3.LUT R3, RZ, R2, RZ, 0x33, !PT ;  /* 0x00000002ff037212 */ /* 0x003fca00078e33ff */
[----:B------:R-:W-:-:S05]  /*14af0*/  IMAD.IADD R2, R6, 0x1, R3 ;  /* 0x0000000106027824 */ /* 0x000fca00078e0203 */
[----:B------:R1:W-:Y:S01]  /*14b00*/  STL [R1+0x14], R2 ;  /* 0x0000140201007387 */ /* 0x0003e20000100800 */
[----:B------:R-:W-:Y:S05]  /*14b10*/  BRA `(.L_x_5334) ;  /* 0x00000000000c7947 */ /* 0x000fea0003800000 */
.L_x_5329:
[----:B------:R0:W-:Y:S04]  /*14b20*/  STL [R1+0x10], R7 ;  /* 0x0000100701007387 */ /* 0x0001e80000100800 */
[----:B------:R0:W-:Y:S04]  /*14b30*/  STL [R1+0x14], RZ ;  /* 0x000014ff01007387 */ /* 0x0001e80000100800 */
[----:B------:R0:W-:Y:S02]  /*14b40*/  STL [R1+0x18], RZ ;  /* 0x000018ff01007387 */ /* 0x0001e40000100800 */
.L_x_5334:
        /* <DEDUP_REMOVED lines=11> */
.L_x_5327:
        /* <DEDUP_REMOVED lines=53> */
.L_x_5409:
[----:B------:R-:W-:Y:S01]  /*14f50*/  ULDC.64 UR4, c[0x0][0xc88] ;  /* 0x0003220000047ab9 */ /* 0x000fe20000000a00 */
[----:B------:R-:W-:Y:S01]  /*14f60*/  IMAD.MOV.U32 R0, RZ, RZ, RZ ;  /* 0x000000ffff007224 */ /* 0x000fe200078e00ff */
[----:B------:R-:W-:Y:S01]  /*14f70*/  UIMAD.WIDE UR4, UR42, 0x4, UR4 ;  /* 0x000000042a0478a5 */ /* 0x000fe2000f8e0204 */
[----:B------:R-:W2:Y:S01]  /*14f80*/  LDL.LU R13, [R1+0x18] ;  /* 0x00001800010d7983 */ /* 0x000ea20000300800 */
[----:B------:R-:W-:Y:S01]  /*14f90*/  ULDC.64 UR6, c[0x0][0xa08] ;  /* 0x0002820000067ab9 */ /* 0x000fe20000000a00 */
[----:B------:R-:W-:Y:S01]  /*14fa0*/  ULDC.64 UR8, c[0x0][0xa18] ;  /* 0x0002860000087ab9 */ /* 0x000fe20000000a00 */
[----:B0-----:R-:W0:Y:S02]  /*14fb0*/  LDC R10, c[0x0][0x288] ;  /* 0x0000a200ff0a7b82 */ /* 0x001e240000000800 */
[----:B------:R-:W-:Y:S02]  /*14fc0*/  IMAD.U32 R2, RZ, RZ, UR4 ;  /* 0x00000004ff027e24 */ /* 0x000fe4000f8e00ff */
[----:B------:R-:W-:Y:S01]  /*14fd0*/  IMAD.U32 R3, RZ, RZ, UR5 ;  /* 0x00000005ff037e24 */ /* 0x000fe2000f8e00ff */
[----:B------:R-:W-:Y:S01]  /*14fe0*/  ULDC.64 UR4, c[0x0][0xa28] ;  /* 0x00028a0000047ab9 */ /* 0x000fe20000000a00 */
[----:B------:R-:W-:-:S02]  /*14ff0*/  IMAD.MOV.U32 R8, RZ, RZ, RZ ;  /* 0x000000ffff087224 */ /* 0x000fc400078e00ff */
[----:B-1----:R-:W1:Y:S01]  /*15000*/  LDC R11, c[0x0][0x2f0] ;  /* 0x0000bc00ff0b7b82 */ /* 0x002e620000000800 */
[----:B------:R-:W3:Y:S01]  /*15010*/  LDG.E R2, desc[UR54][R2.64] ;  /* 0x0000003602027981 */ /* 0x000ee2000c1e1900 */
[----:B------:R-:W-:-:S04]  /*15020*/  UISETP.NE.U32.AND UP0, UPT, UR4, URZ, UPT ;  /* 0x0000003f0400728c */ /* 0x000fc8000bf05070 */
[----:B------:R-:W-:-:S06]  /*15030*/  UISETP.NE.AND.EX UP0, UPT, UR5, URZ, UPT, UP0 ;  /* 0x0000003f0500728c */ /* 0x000fcc000bf05300 */
[----:B------:R-:W-:Y:S02]  /*15040*/  PLOP3.LUT P0, PT, PT, PT, UP0, 0x80, 0x0 ;  /* 0x000000000000781c */ /* 0x000fe40003f0f008 */
[----:B---3--:R-:W-:-:S13]  /*15050*/  R2UR UR46, R2 ;  /* 0x00000000022e72ca */ /* 0x008fda00000e0000 */
[----:B------:R-:W-:Y:S02]  /*15060*/  USHF.R.S32.HI UR45, URZ, 0x1f, UR46 ;  /* 0x0000001f3f2d7899 */ /* 0x000fe4000801142e */
[----:B------:R-:W-:-:S04]  /*15070*/  @UP0 ULEA UR4, UP1, UR46, UR4, 0x2 ;  /* 0x000000042e040291 */ /* 0x000fc8000f82103f */
[----:B------:R-:W-:Y:S02]  /*15080*/  @UP0 ULEA.HI.X UR5, UR46, UR5, UR45, 0x2, UP1 ;  /* 0x000000052e050291 */ /* 0x000fe400088f142d */
[----:B------:R-:W-:Y:S01]  /*15090*/  IMAD.U32 R2, RZ, RZ, UR4 ;  /* 0x00000004ff027e24 */ /* 0x000fe2000f8e00ff */
[----:B------:R-:W-:-:S03]  /*150a0*/  USHF.L.U32 UR43, UR46, 0x2, URZ ;  /* 0x000000022e2b7899 */ /* 0x000fc6000800063f */
[----:B------:R-:W-:Y:S01]  /*150b0*/  IMAD.U32 R3, RZ, RZ, UR5 ;  /* 0x00000005ff037e24 */ /* 0x000fe2000f8e00ff */
[----:B------:R-:W-:Y:S01]  /*150c0*/  ULDC.64 UR4, c[0x0][0xa00] ;  /* 0x0002800000047ab9 */ /* 0x000fe20000000a00 */
[----:B------:R-:W-:-:S03]  /*150d0*/  USHF.L.U64.HI UR44, UR46, 0x2, UR45 ;  /* 0x000000022e2c7899 */ /* 0x000fc6000801022d */
[----:B------:R3:W5:Y:S01]  /*150e0*/  @P0 LDG.E R0, desc[UR54][R2.64] ;  /* 0x0000003602000981 */ /* 0x000762000c1e1900 */
[----:B------:R-:W-:Y:S01]  /*150f0*/  ISETP.NE.U32.AND P0, PT, RZ, UR4, PT ;  /* 0x00000004ff007c0c */ /* 0x000fe2000bf05070 */
[----:B------:R-:W-:-:S03]  /*15100*/  UIADD3 UR4, UP0, UR43, UR4, URZ ;  /* 0x000000042b047290 */ /* 0x000fc6000ff1e03f */
[----:B------:R-:W-:Y:S01]  /*15110*/  ISETP.NE.AND.EX P2, PT, RZ, UR5, PT, P0 ;  /* 0x00000005ff007c0c */ /* 0x000fe2000bf45300 */
[----:B------:R-:W-:Y:S01]  /*15120*/  UIADD3.X UR5, UR44, UR5, URZ, UP0, !UPT ;  /* 0x000000052c057290 */ /* 0x000fe200087fe43f */
[----:B------:R-:W-:Y:S01]  /*15130*/  ISETP.NE.U32.AND P0, PT, RZ, UR6, PT ;  /* 0x00000006ff007c0c */ /* 0x000fe2000bf05070 */
[----:B---3--:R-:W-:Y:S01]  /*15140*/  IMAD.U32 R2, RZ, RZ, UR4 ;  /* 0x00000004ff027e24 */ /* 0x008fe2000f8e00ff */
[----:B------:R-:W-:-:S03]  /*15150*/  UIADD3 UR4, UP0, UR43, UR6, URZ ;  /* 0x000000062b047290 */ /* 0x000fc6000ff1e03f */
[----:B------:R-:W-:Y:S01]  /*15160*/  IMAD.U32 R3, RZ, RZ, UR5 ;  /* 0x00000005ff037e24 */ /* 0x000fe2000f8e00ff */
[----:B------:R-:W-:Y:S02]  /*15170*/  UIADD3.X UR5, UR44, UR7, URZ, UP0, !UPT ;  /* 0x000000072c057290 */ /* 0x000fe400087fe43f */
[----:B------:R-:W-:Y:S01]  /*15180*/  UISETP.NE.U32.AND UP0, UPT, UR8, URZ, UPT ;  /* 0x0000003f0800728c */ /* 0x000fe2000bf05070 */
[----:B------:R-:W-:Y:S01]  /*15190*/  IMAD.U32 R4, RZ, RZ, UR4 ;  /* 0x00000004ff047e24 */ /* 0x000fe2000f8e00ff */
[----:B------:R-:W-:Y:S01]  /*151a0*/  ISETP.NE.AND.EX P0, PT, RZ, UR7, PT, P0 ;  /* 0x00000007ff007c0c */ /* 0x000fe2000bf05300 */
[----:B------:R-:W3:Y:S01]  /*151b0*/  @P2 LDG.E R9, desc[UR54][R2.64] ;  /* 0x0000003602092981 */ /* 0x000ee2000c1e1900 */
[----:B------:R-:W-:Y:S01]  /*151c0*/  UISETP.NE.AND.EX UP0, UPT, UR9, URZ, UPT, UP0 ;  /* 0x0000003f0900728c */ /* 0x000fe2000bf05300 */
[----:B------:R-:W-:-:S05]  /*151d0*/  IMAD.U32 R5, RZ, RZ, UR5 ;  /* 0x00000005ff057e24 */ /* 0x000fca000f8e00ff */
[----:B------:R-:W-:-:S05]  /*151e0*/  PLOP3.LUT P3, PT, PT, PT, UP0, 0x80, 0x0 ;  /* 0x000000000000781c */ /* 0x000fca0003f6f008 */
[----:B------:R-:W-:Y:S01]  /*151f0*/  @UP0 UIADD3 UR4, UP1, UR43, UR8, URZ ;  /* 0x000000082b040290 */ /* 0x000fe2000ff3e03f */
[----:B------:R-:W5:Y:S03]  /*15200*/  @P0 LDG.E R8, desc[UR54][R4.64] ;  /* 0x0000003604080981 */ /* 0x000f66000c1e1900 */
[----:B------:R-:W-:Y:S02]  /*15210*/  @UP0 UIADD3.X UR5, UR44, UR9, URZ, UP1, !UPT ;  /* 0x000000092c050290 */ /* 0x000fe40008ffe43f */
[----:B------:R-:W-:-:S04]  /*15220*/  IMAD.U32 R6, RZ, RZ, UR4 ;  /* 0x00000004ff067e24 */ /* 0x000fc8000f8e00ff */
[----:B------:R-:W-:-:S05]  /*15230*/  IMAD.U32 R7, RZ, RZ, UR5 ;  /* 0x00000005ff077e24 */ /* 0x000fca000f8e00ff */
[----:B0-----:R0:W4:Y:S01]  /*15240*/  @P3 LDG.E R10, desc[UR54][R6.64] ;  /* 0x00000036060a3981 */ /* 0x001122000c1e1900 */
[----:B------:R-:W-:Y:S01]  /*15250*/  UMOV UR47, URZ ;  /* 0x0000003f002f7c82 */ /* 0x000fe20008000000 */
[C---:B--2---:R-:W-:Y:S01]  /*15260*/  R2UR UR36, R13.reuse ;  /* 0x000000000d2472ca */ /* 0x044fe200000e0000 */
[----:B0-----:R-:W0:Y:S02]  /*15270*/  LDC.64 R6, c[0x0][0x418] ;  /* 0x00010600ff067b82 */ /* 0x001e240000000a00 */
[----:B0-----:R-:W-:Y:S02]  /*15280*/  ISETP.NE.U32.AND P1, PT, R6, RZ, PT ;  /* 0x000000ff0600720c */ /* 0x001fe40003f25070 */
[----:B------:R-:W-:Y:S02]  /*15290*/  LOP3.LUT R6, R13, 0xff000000, RZ, 0xc0, !PT ;  /* 0xff0000000d067812 */ /* 0x000fe400078ec0ff */
[----:B------:R-:W-:Y:S02]  /*152a0*/  ISETP.NE.AND.EX P1, PT, R7, RZ, PT, P1 ;  /* 0x000000ff0700720c */ /* 0x000fe40003f25310 */
[----:B------:R-:W-:-:S02]  /*152b0*/  LOP3.LUT R7, R13, 0xff0000, RZ, 0xc0, !PT ;  /* 0x00ff00000d077812 */ /* 0x000fc400078ec0ff */
[----:B------:R-:W-:-:S04]  /*152c0*/  SHF.R.U32.HI R6, RZ, 0x8, R6 ;  /* 0x00000008ff067819 */ /* 0x000fc80000011606 */
[----:B------:R-:W-:Y:S02]  /*152d0*/  LEA.HI R6, R7, R6, RZ, 0x10 ;  /* 0x0000000607067211 */ /* 0x000fe400078f80ff */
[----:B---3--:R-:W-:Y:S01]  /*152e0*/  @P2 R2UR UR47, R9 ;  /* 0x00000000092f22ca */ /* 0x008fe200000e0000 */
[----:B----4-:R0:W-:Y:S01]  /*152f0*/  STL [R1+0x8], R10 ;  /* 0x0000080a01007387 */ /* 0x0101e20000100800 */
[----:B------:R-:W-:Y:S02]  /*15300*/  IMAD.MOV.U32 R12, RZ, RZ, R10 ;  /* 0x000000ffff0c7224 */ /* 0x000fe400078e000a */
[----:B0-----:R-:W0:Y:S01]  /*15310*/  LDC R10, c[0x0][0x424] ;  /* 0x00010900ff0a7b82 */ /* 0x001e220000000800 */
[----:B-1----:R-:W-:Y:S10]  /*15320*/  @P3 BRA `(.L_x_5336) ;  /* 0x0000000000143947 */ /* 0x002ff40003800000 */
[----:B------:R-:W-:Y:S05]  /*15330*/  @!P2 BRA `(.L_x_5336) ;  /* 0x000000000010a947 */ /* 0x000fea0003800000 */
[----:B------:R-:W2:Y:S04]  /*15340*/  LDG.E R7, desc[UR54][R2.64] ;  /* 0x0000003602077981 */ /* 0x000ea8000c1e1900 */
[----:B------:R-:W2:Y:S02]  /*15350*/  LDG.E R2, desc[UR54][R2.64+0x4] ;  /* 0x0000043602027981 */ /* 0x000ea4000c1e1900 */
[----:B--2---:R-:W-:-:S05]  /*15360*/  IMAD.IADD R12, R2, 0x1, -R7 ;  /* 0x00000001020c7824 */ /* 0x004fca00078e0a07 */
[----:B------:R1:W-:Y:S02]  /*15370*/  STL [R1+0x8], R12 ;  /* 0x0000080c01007387 */ /* 0x0003e40000100800 */
.L_x_5336:
[----:B------:R-:W-:Y:S01]  /*15380*/  IMAD.U32 R3, RZ, RZ, UR46 ;  /* 0x0000002eff037e24 */ /* 0x000fe2000f8e00ff */
[----:B------:R-:W-:Y:S01]  /*15390*/  ULDC.64 UR4, c[0x0][0xa20] ;  /* 0x0002880000047ab9 */ /* 0x000fe20000000a00 */
[----:B-----5:R-:W-:Y:S01]  /*153a0*/  IMAD.IADD R7, R8, 0x1, R0 ;  /* 0x0000000108077824 */ /* 0x020fe200078e0200 */
[----:B------:R-:W-:Y:S01]  /*153b0*/  ISETP.NE.U32.AND P2, PT, RZ, UR4, PT ;  /* 0x00000004ff007c0c */ /* 0x000fe2000bf45070 */
[----:B------:R-:W-:Y:S01]  /*153c0*/  ULOP3.LUT UR36, UR36, 0xffff, URZ, 0xc0, !UPT ;  /* 0x0000ffff24247892 */ /* 0x000fe2000f8ec03f */
[----:B------:R2:W-:Y:S01]  /*153d0*/  STL [R1+0x18], R3 ;  /* 0x0000180301007387 */ /* 0x0005e20000100800 */
[----:B0-----:R-:W-:Y:S02]  /*153e0*/  SEL R2, R10, 0x1, P1 ;  /* 0x000000010a027807 */ /* 0x001fe40000800000 */
[----:B------:R-:W-:Y:S01]  /*153f0*/  ISETP.NE.AND.EX P2, PT, RZ, UR5, PT, P2 ;  /* 0x00000005ff007c0c */ /* 0x000fe2000bf45320 */
[----:B------:R2:W-:Y:S02]  /*15400*/  STL [R1+0x28], R7 ;  /* 0x0000280701007387 */ /* 0x0005e40000100800 */
[----:B------:R-:W-:-:S10]  /*15410*/  IMAD R2, R2, R11, RZ ;  /* 0x0000000b02027224 */ /* 0x000fd400078e02ff */
[----:B--2---:R-:W-:Y:S05]  /*15420*/  @!P2 BRA `(.L_x_5337) ;  /* 0x000000000018a947 */ /* 0x004fea0003800000 */
[----:B------:R-:W-:-:S04]  /*15430*/  UIADD3 UR4, UP0, UR43, UR4, URZ ;  /* 0x000000042b047290 */ /* 0x000fc8000ff1e03f */
[----:B------:R-:W-:Y:S02]  /*15440*/  UIADD3.X UR5, UR44, UR5, URZ, UP0, !UPT ;  /* 0x000000052c057290 */ /* 0x000fe400087fe43f */
[----:B------:R-:W-:-:S04]  /*15450*/  IMAD.U32 R2, RZ, RZ, UR4 ;  /* 0x00000004ff027e24 */ /* 0x000fc8000f8e00ff */
[----:B------:R-:W-:-:S05]  /*15460*/  IMAD.U32 R3, RZ, RZ, UR5 ;  /* 0x00000005ff037e24 */ /* 0x000fca000f8e00ff */
[----:B------:R0:W5:Y:S01]  /*15470*/  LDG.E R2, desc[UR54][R2.64] ;  /* 0x0000003602027981 */ /* 0x000162000c1e1900 */
[----:B------:R-:W-:Y:S05]  /*15480*/  BRA `(.L_x_5338) ;  /* 0x0000000000107947 */ /* 0x000fea0003800000 */
.L_x_5337:
[----:B------:R-:W-:Y:S05]  /*15490*/  @!P0 BRA `(.L_x_5338) ;  /* 0x00000000000c8947 */ /* 0x000fea0003800000 */
[----:B------:R-:W2:Y:S04]  /*154a0*/  LDG.E R2, desc[UR54][R4.64] ;  /* 0x0000003604027981 */ /* 0x000ea8000c1e1900 */
[----:B------:R-:W2:Y:S02]  /*154b0*/  LDG.E R4, desc[UR54][R4.64+0x4] ;  /* 0x0000043604047981 */ /* 0x000ea4000c1e1900 */
[----:B--2---:R-:W-:-:S07]  /*154c0*/  IMAD.IADD R2, R4, 0x1, -R2 ;  /* 0x0000000104027824 */ /* 0x004fce00078e0a02 */
.L_x_5338:
[----:B0-----:R-:W2:Y:S01]  /*154d0*/  LDL R3, [R1+0x14] ;  /* 0x0000140001037983 */ /* 0x001ea20000100800 */
[----:B-----5:R-:W-:Y:S02]  /*154e0*/  IMAD.IADD R2, R2, 0x1, -R0 ;  /* 0x0000000102027824 */ /* 0x020fe400078e0a00 */
[----:B------:R-:W0:Y:S02]  /*154f0*/  LDC R0, c[0x0][0x448] ;  /* 0x00011200ff007b82 */ /* 0x000e240000000800 */
[----:B0-----:R-:W-:-:S13]  /*15500*/  ISETP.NE.AND P0, PT, R0, 0x1, PT ;  /* 0x000000010000780c */ /* 0x001fda0003f05270 */
[----:B------:R-:W0:Y:S08]  /*15510*/  @P0 LDC R4, c[0x0][0x44c] ;  /* 0x00011300ff040b82 */ /* 0x000e300000000800 */
[----:B------:R-:W3:Y:S01]  /*15520*/  @P0 LDC R0, c[0x0][0x450] ;  /* 0x00011400ff000b82 */ /* 0x000ee20000000800 */
[----:B--2---:R-:W-:-:S04]  /*15530*/  IMAD.SHL.U32 R3, R3, 0x80, RZ ;  /* 0x0000008003037824 */ /* 0x004fc800078e00ff */
[----:B------:R-:W-:-:S04]  /*15540*/  VIADD R3, R3, 0x7f ;  /* 0x0000007f03037836 */ /* 0x000fc80000000000 */
[----:B0-----:R-:W-:-:S05]  /*15550*/  @P0 IMAD.HI.U32 R4, R3, R4, RZ ;  /* 0x0000000403040227 */ /* 0x001fca00078e00ff */
[----:B---3--:R-:W-:Y:S01]  /*15560*/  @P0 SHF.R.U32.HI R3, RZ, R0, R4 ;  /* 0x00000000ff030219 */ /* 0x008fe20000011604 */
[C---:B------:R-:W-:Y:S01]  /*15570*/  VIADD R0, R2.reuse, 0x9f ;  /* 0x0000009f02007836 */ /* 0x040fe20000000000 */
[----:B------:R-:W-:Y:S02]  /*15580*/  IADD3 R2, R2, 0xa0, -R12 ;  /* 0x000000a002027810 */ /* 0x000fe40007ffe80c */
[----:B------:R-:W-:Y:S01]  /*15590*/  SHF.R.U32.HI R4, RZ, 0x10, R6 ;  /* 0x00000010ff047819 */ /* 0x000fe20000011606 */
[----:B------:R-:W-:-:S03]  /*155a0*/  IMAD.HI R0, R0, 0x66666667, RZ ;  /* 0x6666666700007827 */ /* 0x000fc600078e02ff */
[----:B------:R-:W-:Y:S01]  /*155b0*/  ISETP.NE.AND P0, PT, R4, RZ, PT ;  /* 0x000000ff0400720c */ /* 0x000fe20003f05270 */
[----:B------:R-:W-:Y:S01]  /*155c0*/  IMAD.IADD R2, R2, 0x1, R3 ;  /* 0x0000000102027824 */ /* 0x000fe200078e0203 */
[----:B------:R-:W-:-:S03]  /*155d0*/  SHF.R.U32.HI R3, RZ, 0x1f, R0 ;  /* 0x0000001fff037819 */ /* 0x000fc60000011600 */
[----:B------:R-:W-:Y:S01]  /*155e0*/  IMAD.HI R2, R2, 0x66666667, RZ ;  /* 0x6666666702027827 */ /* 0x000fe200078e02ff */
[----:B------:R-:W-:-:S04]  /*155f0*/  LEA.HI.SX32 R0, R0, R3, 0x1a ;  /* 0x0000000300007211 */ /* 0x000fc800078fd2ff */
[----:B------:R-:W-:-:S03]  /*15600*/  SHF.R.U32.HI R3, RZ, 0x1f, R2 ;  /* 0x0000001fff037819 */ /* 0x000fc60000011602 */
[----:B------:R-:W0:Y:S01]  /*15610*/  @!P0 LDC R4, c[0x0][0x9f0] ;  /* 0x00027c00ff048b82 */ /* 0x000e220000000800 */
[----:B------:R-:W-:Y:S01]  /*15620*/  LEA.HI.SX32 R3, R2, R3, 0x1a ;  /* 0x0000000302037211 */ /* 0x000fe200078fd2ff */
[----:B------:R-:W-:-:S03]  /*15630*/  IMAD.MOV.U32 R2, RZ, RZ, RZ ;  /* 0x000000ffff027224 */ /* 0x000fc600078e00ff */
[----:B------:R-:W-:-:S04]  /*15640*/  VIMNMX R0, R0, R3, PT ;  /* 0x0000000300007248 */ /* 0x000fc80003fe0100 */
[----:B------:R-:W-:-:S13]  /*15650*/  ISETP.GE.AND P1, PT, R0, 0x1, PT ;  /* 0x000000010000780c */ /* 0x000fda0003f26270 */
        /* <DEDUP_REMOVED lines=12> */
[----:B------:R-:W-:-:S04]  /*15720*/  IADD3 R3, R4, -0x1, R0 ;  /* 0xffffffff04037810 */ /* 0x000fc80007ffe000 */
        /* <DEDUP_REMOVED lines=14> */
.L_x_5339:
[----:B------:R-:W-:Y:S01]  /*15810*/  LOP3.LUT R6, R6, 0xff, RZ, 0xc0, !PT ;  /* 0x000000ff06067812 */ /* 0x000fe200078ec0ff */
[----:B------:R-:W-:Y:S04]  /*15820*/  BSSY B7, `(.L_x_5340) ;  /* 0x0000411000077945 */ /* 0x000fe80003800000 */
[----:B------:R-:W-:-:S05]  /*15830*/  IMAD R3, R6, R2, RZ ;  /* 0x0000000206037224 */ /* 0x000fca00078e02ff */
        /* <DEDUP_REMOVED lines=10> */
[----:B------:R-:W-:Y:S02]  /*158e0*/  VOTEU.ANY UR4, UPT, PT ;  /* 0x0000000000047886 */ /* 0x000fe400038e0100 */
[----:B------:R-:W2:Y:S08]  /*158f0*/  FLO.U32 R0, UR4 ;  /* 0x0000000400007d00 */ /* 0x000eb000080e0000 */
[----:B------:R-:W3:Y:S01]  /*15900*/  POPC R5, UR4 ;  /* 0x0000000400057d09 */ /* 0x000ee20008000000 */
[----:B--2---:R-:W-:-:S02]  /*15910*/  ISETP.EQ.U32.AND P0, PT, R0, R3, PT ;  /* 0x000000030000720c */ /* 0x004fc40003f02070 */
[----:B------:R-:W3:Y:S11]  /*15920*/  LDC.64 R2, c[0x0][0xc60] ;  /* 0x00031800ff027b82 */ /* 0x000ef60000000a00 */
[----:B---3--:R-:W2:Y:S01]  /*15930*/  @P0 ATOMG.E.ADD.STRONG.GPU PT, R3, desc[UR54][R2.64], R5 ;  /* 0x00000005020309a8 */ /* 0x008ea200081ee1f6 */
[----:B0-----:R-:W0:Y:S02]  /*15940*/  S2R R4, SR_LTMASK ;  /* 0x0000000000047919 */ /* 0x001e240000003900 */
[----:B0-----:R-:W-:-:S04]  /*15950*/  LOP3.LUT R4, R4, UR4, RZ, 0xc0, !PT ;  /* 0x0000000404047c12 */ /* 0x001fc8000f8ec0ff */
[----:B------:R-:W0:Y:S01]  /*15960*/  POPC R7, R4 ;  /* 0x0000000400077309 */ /* 0x000e220000000000 */
[----:B--2---:R-:W0:Y:S02]  /*15970*/  SHFL.IDX PT, R0, R3, R0, 0x1f ;  /* 0x00001f0003007589 */ /* 0x004e2400000e0000 */
[----:B0-----:R-:W-:-:S05]  /*15980*/  IADD3 R0, R0, UR40, R7 ;  /* 0x0000002800007c10 */ /* 0x001fca000fffe007 */
[----:B------:R2:W-:Y:S01]  /*15990*/  STL [R1+0x10], R0 ;  /* 0x0000100001007387 */ /* 0x0005e20000100800 */
[----:B------:R-:W-:Y:S05]  /*159a0*/  BRA `(.L_x_5342) ;  /* 0x0000003c00e07947 */ /* 0x000fea0003800000 */
.L_x_5341:
        /* <DEDUP_REMOVED lines=16> */
[----:B-1----:R-:W-:Y:S02]  /*15ab0*/  IMAD.MOV.U32 R12, RZ, RZ, 0x1 ;  /* 0x00000001ff0c7424 */ /* 0x002fe400078e00ff */
[----:B------:R-:W-:-:S07]  /*15ac0*/  IMAD.MOV.U32 R13, RZ, RZ, RZ ;  /* 0x000000ffff0d7224 */ /* 0x000fce00078e00ff */
[----:B------:R-:W-:-:S07]  /*15ad0*/  LEPC R20, `(.L_x_5344) ;  /* 0x000000001014794e */ /* 0x000fce0000000000 */
[----:B0-----:R-:W-:Y:S05]  /*15ae0*/  CALL.ABS.NOINC R2 ;  /* 0x0000000002007343 */ /* 0x001fea0003c00000 */
.L_x_5344:
[----:B------:R-:W-:Y:S05]  /*15af0*/  BSYNC B6 ;  /* 0x0000000000067941 */ /* 0x000fea0003800000 */
.L_x_5343:
        /* <DEDUP_REMOVED lines=21> */
.L_x_5346:
[----:B------:R-:W-:Y:S05]  /*15c50*/  BSYNC B6 ;  /* 0x0000000000067941 */ /* 0x000fea0003800000 */
.L_x_5345:
        /* <DEDUP_REMOVED lines=20> */
.L_x_5348:
[----:B------:R-:W-:Y:S05]  /*15da0*/  BSYNC B6 ;  /* 0x0000000000067941 */ /* 0x000fea0003800000 */
.L_x_5347:
        /* <DEDUP_REMOVED lines=19> */
.L_x_5350:
[----:B------:R-:W-:Y:S05]  /*15ee0*/  BSYNC B6 ;  /* 0x0000000000067941 */ /* 0x000fea0003800000 */
.L_x_5349:
        /* <DEDUP_REMOVED lines=9> */
[----:B------:R-:W3:Y:S01]  /*15f80*/  S2R R0, SR_TID.X ;  /* 0x0000000000007919 */ /* 0x000ee20000002100 */
[----:B------:R-:W-:-:S03]  /*15f90*/  ULDC.64 UR4, c[0x0][0xa08] ;  /* 0x0002820000047ab9 */ /* 0x000fc60000000a00 */
[----:B--2---:R2:W4:Y:S01]  /*15fa0*/  @P0 LDG.E R8, desc[UR54][R2.64] ;  /* 0x0000003602080981 */ /* 0x004522000c1e1900 */
[----:B---3--:R-:W-:-:S04]  /*15fb0*/  SHF.R.U32.HI R0, RZ, 0x5, R0 ;  /* 0x00000005ff007819 */ /* 0x008fc80000011600 */
[----:B------:R-:W-:Y:S01]  /*15fc0*/  LOP3.LUT R0, R0, 0x3, RZ, 0xc0, !PT ;  /* 0x0000000300007812 */ /* 0x000fe200078ec0ff */
[----:B--2---:R-:W2:Y:S01]  /*15fd0*/  LDC.64 R2, c[0x0][0x418] ;  /* 0x00010600ff027b82 */ /* 0x004ea20000000a00 */
[----:B----4-:R-:W-:Y:S01]  /*15fe0*/  SHF.R.S32.HI R9, RZ, 0x1f, R8 ;  /* 0x0000001fff097819 */ /* 0x010fe20000011408 */
[----:B------:R3:W-:Y:S01]  /*15ff0*/  @P0 STL [R1+0x18], R8 ;  /* 0x0000180801000387 */ /* 0x0007e20000100800 */
[----:B--2---:R-:W-:Y:S01]  /*16000*/  LOP3.LUT P0, RZ, R2, UR4, RZ, 0xfc, !PT ;  /* 0x0000000402ff7c12 */ /* 0x004fe2000f80fcff */
[----:B------:R-:W-:Y:S02]  /*16010*/  UMOV UR4, 0xffffffff ;  /* 0xffffffff00047882 */ /* 0x000fe40000000000 */
[----:B------:R3:W-:Y:S01]  /*16020*/  STL [R1+0x20], R9 ;  /* 0x0000200901007387 */ /* 0x0007e20000100800 */
[----:B------:R-:W-:-:S04]  /*16030*/  LOP3.LUT P0, RZ, R3, UR5, RZ, 0xfc, P0 ;  /* 0x0000000503ff7c12 */ /* 0x000fc8000800fcff */
[----:B------:R-:W-:Y:S01]  /*16040*/  SEL R16, R8, RZ, !P0 ;  /* 0x000000ff08107207 */ /* 0x000fe20004000000 */
[----:B------:R-:W-:Y:S08]  /*16050*/  BRA.DIV UR4, `(.L_x_5351) ;  /* 0x00000052041c7947 */ /* 0x000ff0000b800000 */
[----:B------:R2:W4:Y:S02]  /*16060*/  SHFL.IDX PT, R14, R0, RZ, 0x1f ;  /* 0x00001fff000e7589 */ /* 0x00052400000e0000 */
.L_x_5428:
[----:B------:R-:W-:Y:S02]  /*16070*/  PLOP3.LUT P1, PT, PT, PT, PT, 0x8, 0x0 ;  /* 0x000000000000781c */ /* 0x000fe40003f2e170 */
[----:B----4-:R-:W-:Y:S02]  /*16080*/  ISETP.NE.AND P0, PT, R14, RZ, PT ;  /* 0x000000ff0e00720c */ /* 0x010fe40003f05270 */
[----:B--2---:R-:W-:-:S05]  /*16090*/  P2R R0, PR, RZ, 0x2 ;  /* 0x00000002ff007803 */ /* 0x004fca0000000000 */
[----:B------:R2:W-:Y:S06]  /*160a0*/  STL [R1+0x24], R0 ;  /* 0x0000240001007387 */ /* 0x0005ec0000100800 */
[----:B------:R-:W-:Y:S05]  /*160b0*/  @P0 BRA `(.L_x_5352) ;  /* 0x0000000400c80947 */ /* 0x000fea0003800000 */
[----:B--2---:R-:W2:Y:S01]  /*160c0*/  LDL R0, [R1+0x30] ;  /* 0x0000300001007983 */ /* 0x004ea20000100800 */
[----:B------:R-:W-:Y:S01]  /*160d0*/  UMOV UR4, 0xffffffff ;  /* 0xffffffff00047882 */ /* 0x000fe20000000000 */
[----:B--2---:R-:W-:Y:S02]  /*160e0*/  VIADD R0, R0, 0xffffffff ;  /* 0xffffffff00007836 */ /* 0x004fe40000000000 */
[----:B------:R-:W-:Y:S05]  /*160f0*/  BRA.DIV UR4, `(.L_x_5353) ;  /* 0x0000005204147947 */ /* 0x000fea000b800000 */
[----:B------:R-:W-:-:S13]  /*16100*/  ELECT P6, URZ, PT ;  /* 0x00000000003f782f */ /* 0x000fda00038c0000 */
.L_x_5431:
[----:B------:R-:W-:Y:S05]  /*16110*/  @!P6 BRA `(.L_x_5352) ;  /* 0x0000000400b0e947 */ /* 0x000fea0003800000 */
[----:B------:R-:W-:-:S04]  /*16120*/  ISETP.NE.U32.AND P0, PT, R2, RZ, PT ;  /* 0x000000ff0200720c */ /* 0x000fc80003f05070 */
[----:B------:R-:W-:-:S13]  /*16130*/  ISETP.NE.AND.EX P0, PT, R3, RZ, PT, P0 ;  /* 0x000000ff0300720c */ /* 0x000fda0003f05300 */
[----:B------:R-:W-:Y:S05]  /*16140*/  @!P0 BRA `(.L_x_5354) ;  /* 0x0000000000448947 */ /* 0x000fea0003800000 */
[----:B------:R-:W2:Y:S01]  /*16150*/  LDC R7, c[0x0][0x43c] ;  /* 0x00010f00ff077b82 */ /* 0x000ea20000000800 */
[----:B------:R-:W-:Y:S01]  /*16160*/  ULDC.64 UR4, c[0x0][0x428] ;  /* 0x00010a0000047ab9 */ /* 0x000fe20000000a00 */
[----:B--2---:R-:W-:-:S13]  /*16170*/  ISETP.NE.AND P0, PT, R7, 0x1, PT ;  /* 0x000000010700780c */ /* 0x004fda0003f05270 */
        /* <DEDUP_REMOVED lines=14> */
.L_x_5354:
[----:B--2---:R-:W0:Y:S04]  /*16260*/  LDL R3, [R1+0x4] ;  /* 0x0000040001037983 */ /* 0x004e280000100800 */
[----:B------:R-:W2:Y:S01]  /*16270*/  LDL R2, [R1+0xc] ;  /* 0x00000c0001027983 */ /* 0x000ea20000100800 */
[----:B---3--:R-:W3:Y:S02]  /*16280*/  S2R R8, SR_TID.X ;  /* 0x0000000000087919 */ /* 0x008ee40000002100 */
[----:B---3--:R-:W-:-:S04]  /*16290*/  LOP3.LUT R8, R8, 0x7f, RZ, 0xc0, !PT ;  /* 0x0000007f08087812 */ /* 0x008fc800078ec0ff */
[----:B------:R-:W-:Y:S01]  /*162a0*/  ISETP.NE.AND P1, PT, R8, RZ, PT ;  /* 0x000000ff0800720c */ /* 0x000fe20003f25270 */
[----:B0-----:R-:W-:Y:S01]  /*162b0*/  IMAD R4, R3, 0x8, R17 ;  /* 0x0000000803047824 */ /* 0x001fe200078e0211 */
[----:B--2---:R-:W-:-:S04]  /*162c0*/  SHF.L.U32 R3, R2, 0x1f, RZ ;  /* 0x0000001f02037819 */ /* 0x004fc800000006ff */
[----:B------:R-:W0:Y:S02]  /*162d0*/  SYNCS.PHASECHK.TRANS64.TRYWAIT P0, [R4+URZ+0x33480], R3 ;  /* 0x03348003040075a7 */ /* 0x000e24000800017f */
[----:B0-----:R-:W-:Y:S05]  /*162e0*/  @!P0 BRA `(.L_x_5355) ;  /* 0x0000004c00b88947 */ /* 0x001fea0003800000 */
.L_x_5432:
        /* <DEDUP_REMOVED lines=8> */
.L_x_5356:
        /* <DEDUP_REMOVED lines=30> */
[----:B------:R-:W3:Y:S02]  /*16550*/  SYNCS.PHASECHK.TRANS64.TRYWAIT P0, [R4+URZ+0x33440], R3 ;  /* 0x03344003040075a7 */ /* 0x000ee4000800017f */
[----:B--23--:R-:W-:Y:S05]  /*16560*/  @!P0 BRA `(.L_x_5357) ;  /* 0x0000004c002c8947 */ /* 0x00cfea0003800000 */
.L_x_5433:
[----:B------:R-:W-:Y:S05]  /*16570*/  @P1 BRA `(.L_x_5358) ;  /* 0x00000000001c1947 */ /* 0x000fea0003800000 */
[----:B------:R-:W3:Y:S01]  /*16580*/  S2R R5, SR_TID.X ;  /* 0x0000000000057919 */ /* 0x000ee20000002100 */
[----:B0-2---:R-:W-:-:S04]  /*16590*/  IMAD.MOV.U32 R3, RZ, RZ, 0x7800 ;  /* 0x00007800ff037424 */ /* 0x005fc800078e00ff */
[----:B------:R4:W-:Y:S01]  /*165a0*/  SYNCS.ARRIVE.TRANS64 RZ, [R4+URZ+0x33430], R3 ;  /* 0x0334300304ff79a7 */ /* 0x0009e2000800003f */
[----:B---3--:R-:W-:-:S04]  /*165b0*/  LOP3.LUT R5, R5, 0x1f, RZ, 0xc0, !PT ;  /* 0x0000001f05057812 */ /* 0x008fc800078ec0ff */
[----:B------:R-:W-:-:S13]  /*165c0*/  ISETP.NE.AND P0, PT, R5, RZ, PT ;  /* 0x000000ff0500720c */ /* 0x000fda0003f05270 */
[----:B----4-:R-:W-:Y:S05]  /*165d0*/  @!P0 BRA `(.L_x_5358) ;  /* 0x0000000000048947 */ /* 0x010fea0003800000 */
[----:B------:R-:W-:Y:S01]  /*165e0*/  BPT.TRAP 0x1 ;  /* 0x000000040000795c */ /* 0x000fe20000300000 */
.L_x_5358:
        /* <DEDUP_REMOVED lines=17> */
[----:B------:R-:W-:Y:S01]  /*16700*/  UIADD3 UR8, UR8, 0x29200, URZ ;  /* 0x0002920008087890 */ /* 0x000fe2000fffe03f */
[----:B------:R-:W-:Y:S01]  /*16710*/  UMOV UR20, UR36 ;  /* 0x0000002400147c82 */ /* 0x000fe20008000000 */
        /* <DEDUP_REMOVED lines=10> */
[----:B------:R4:W-:Y:S02]  /*167c0*/  UTMALDG.4D [UR8], [UR4], desc[UR6] ;  /* 0x00000608040075b4 */ /* 0x0009e40008019000 */
[----:B----4-:R-:W-:Y:S01]  /*167d0*/  NOP ;  /* 0x0000000000007918 */ /* 0x010fe20000000000 */
.L_x_5352:
[----:B------:R-:W-:Y:S05]  /*167e0*/  WARPSYNC.ALL ;  /* 0x0000000000007948 */ /* 0x000fea0003800000 */
[----:B--2---:R-:W-:Y:S01]  /*167f0*/  VIADD R0, R17, 0x1e200 ;  /* 0x0001e20011007836 */ /* 0x004fe20000000000 */
        /* <DEDUP_REMOVED lines=26> */
[----:B---3--:R-:W-:Y:S02]  /*169a0*/  IMAD.MOV.U32 R8, RZ, RZ, 0x70 ;  /* 0x00000070ff087424 */ /* 0x008fe400078e00ff */
[----:B-1----:R-:W-:Y:S02]  /*169b0*/  IMAD.MOV.U32 R12, RZ, RZ, 0x1 ;  /* 0x00000001ff0c7424 */ /* 0x002fe400078e00ff */
[----:B------:R-:W-:-:S07]  /*169c0*/  IMAD.MOV.U32 R13, RZ, RZ, RZ ;  /* 0x000000ffff0d7224 */ /* 0x000fce00078e00ff */
[----:B------:R-:W-:-:S07]  /*169d0*/  LEPC R20, `(.L_x_5360) ;  /* 0x000000001014794e */ /* 0x000fce0000000000 */
[----:B0-----:R-:W-:Y:S05]  /*169e0*/  CALL.ABS.NOINC R2 ;  /* 0x0000000002007343 */ /* 0x001fea0003c00000 */
.L_x_5360:
[----:B------:R-:W-:Y:S05]  /*169f0*/  BSYNC B6 ;  /* 0x0000000000067941 */ /* 0x000fea0003800000 */
.L_x_5359:
[----:B------:R-:W2:Y:S01]  /*16a00*/  LDL R10, [R1+0x14] ;  /* 0x00001400010a7983 */ /* 0x000ea20000100800 */
[----:B------:R-:W4:Y:S01]  /*16a10*/  LDC R5, c[0x0][0x448] ;  /* 0x00011200ff057b82 */ /* 0x000f220000000800 */
[----:B------:R-:W-:Y:S01]  /*16a20*/  ULDC.64 UR6, c[0x0][0x2d8] ;  /* 0x0000b60000067ab9 */ /* 0x000fe20000000a00 */
[----:B------:R-:W0:Y:S01]  /*16a30*/  S2R R2, SR_TID.X ;  /* 0x0000000000027919 */ /* 0x000e220000002100 */
[----:B------:R-:W-:Y:S01]  /*16a40*/  UMOV UR4, UR50 ;  /* 0x0000003200047c82 */ /* 0x000fe20008000000 */
[----:B------:R-:W-:Y:S01]  /*16a50*/  UMOV UR5, UR37 ;  /* 0x0000002500057c82 */ /* 0x000fe20008000000 */
[----:B------:R-:W-:Y:S01]  /*16a60*/  ULDC.64 UR8, c[0x0][0x2e0] ;  /* 0x0000b80000087ab9 */ /* 0x000fe20000000a00 */
[----:B----4-:R-:W-:Y:S01]  /*16a70*/  ISETP.NE.AND P0, PT, R5, 0x1, PT ;  /* 0x000000010500780c */ /* 0x010fe20003f05270 */
[----:B------:R-:W4:Y:S01]  /*16a80*/  S2R R6, SR_TID.X ;  /* 0x0000000000067919 */ /* 0x000f220000002100 */
[----:B0-----:R-:W-:-:S11]  /*16a90*/  LOP3.LUT R0, R2, 0x7f, RZ, 0xc0, !PT ;  /* 0x0000007f02007812 */ /* 0x001fd600078ec0ff */
[----:B------:R-:W0:Y:S01]  /*16aa0*/  @P0 LDC R3, c[0x0][0x44c] ;  /* 0x00011300ff030b82 */ /* 0x000e220000000800 */
[----:B------:R-:W-:Y:S01]  /*16ab0*/  IMAD.SHL.U32 R2, R2, 0x20, RZ ;  /* 0x0000002002027824 */ /* 0x000fe200078e00ff */
[----:B------:R-:W-:-:S06]  /*16ac0*/  SHF.R.U32.HI R0, RZ, 0x2, R0 ;  /* 0x00000002ff007819 */ /* 0x000fcc0000011600 */
[----:B------:R-:W1:Y:S01]  /*16ad0*/  @P0 LDC R4, c[0x0][0x450] ;  /* 0x00011400ff040b82 */ /* 0x000e620000000800 */
[----:B------:R-:W-:Y:S01]  /*16ae0*/  LOP3.LUT R2, R0, 0x60, R2, 0xf8, !PT ;  /* 0x0000006000027812 */ /* 0x000fe200078ef802 */
[----:B------:R-:W-:Y:S02]  /*16af0*/  UIMAD.WIDE.U32 UR4, UR36, UR6, UR4 ;  /* 0x00000006240472a5 */ /* 0x000fe4000f8e0004 */
[----:B------:R-:W-:Y:S02]  /*16b00*/  UIMAD UR6, UR45, UR8, URZ ;  /* 0x000000082d0672a4 */ /* 0x000fe4000f8e023f */
[----:B------:R-:W-:Y:S02]  /*16b10*/  UIMAD UR5, UR36, UR7, UR5 ;  /* 0x00000007240572a4 */ /* 0x000fe4000f8e0205 */
[----:B------:R-:W-:Y:S02]  /*16b20*/  UIMAD UR6, UR46, UR9, UR6 ;  /* 0x000000092e0672a4 */ /* 0x000fe4000f8e0206 */
[----:B------:R-:W-:-:S03]  /*16b30*/  UIMAD.WIDE.U32 UR4, UR46, UR8, UR4 ;  /* 0x000000082e0472a5 */ /* 0x000fc6000f8e0004 */
[----:B------:R-:W-:Y:S01]  /*16b40*/  ULDC.64 UR8, c[0x0][0x2d0] ;  /* 0x0000b40000087ab9 */ /* 0x000fe20000000a00 */
[----:B------:R-:W-:Y:S01]  /*16b50*/  UIADD3 UR5, UR5, UR6, URZ ;  /* 0x0000000605057290 */ /* 0x000fe2000fffe03f */
[----:B----4-:R-:W-:-:S05]  /*16b60*/  IMAD.SHL.U32 R6, R6, 0x10, RZ ;  /* 0x0000001006067824 */ /* 0x010fca00078e00ff */
[----:B------:R-:W-:-:S04]  /*16b70*/  LOP3.LUT R6, R6, 0x30, RZ, 0xc0, !PT ;  /* 0x0000003006067812 */ /* 0x000fc800078ec0ff */
[----:B---3--:R-:W-:Y:S01]  /*16b80*/  LOP3.LUT R8, R6, 0x40, RZ, 0xfc, !PT ;  /* 0x0000004006087812 */ /* 0x008fe200078efcff */
[----:B--2---:R-:W-:-:S04]  /*16b90*/  IMAD R0, R10, 0x80, R2 ;  /* 0x000000800a007824 */ /* 0x004fc800078e0202 */
[----:B0-----:R-:W-:-:S04]  /*16ba0*/  @P0 IMAD.HI.U32 R3, R0, R3, RZ ;  /* 0x0000000300030227 */ /* 0x001fc800078e00ff */
[----:B------:R-:W-:Y:S01]  /*16bb0*/  IMAD.MOV.U32 R2, RZ, RZ, R0 ;  /* 0x000000ffff027224 */ /* 0x000fe200078e0000 */
[----:B-1----:R-:W-:-:S04]  /*16bc0*/  @P0 SHF.R.U32.HI R2, RZ, R4, R3 ;  /* 0x00000004ff020219 */ /* 0x002fc80000011603 */
        /* <DEDUP_REMOVED lines=19> */
[----:B------:R-:W-:-:S02]  /*16d00*/  LOP3.LUT R6, R6, 0x80, RZ, 0xfc, !PT ;  /* 0x0000008006067812 */ /* 0x000fc400078efcff */
[----:B------:R-:W-:Y:S02]  /*16d10*/  IADD3.X R0, R3, UR5, R0, P0, !PT ;  /* 0x0000000503007c10 */ /* 0x000fe400087fe400 */
[----:B------:R-:W-:Y:S01]  /*16d20*/  ISETP.GE.AND P2, PT, R6, UR4, PT ;  /* 0x0000000406007c0c */ /* 0x000fe2000bf46270 */
        /* <DEDUP_REMOVED lines=8> */
[----:B------:R-:W-:-:S05]  /*16db0*/  SHF.R.U32.HI R7, RZ, 0x2, R7 ;  /* 0x00000002ff077819 */ /* 0x000fca0000011607 */
[----:B------:R-:W-:Y:S02]  /*16dc0*/  IMAD R3, R10, 0x80, R7 ;  /* 0x000000800a037824 */ /* 0x000fe400078e0207 */
[----:B--2---:R-:W-:Y:S02]  /*16dd0*/  IMAD R2, R6, R5, RZ ;  /* 0x0000000506027224 */ /* 0x004fe400078e02ff */
[----:B------:R-:W0:Y:S03]  /*16de0*/  SHFL.IDX PT, R5, R4, RZ, 0x1c1f ;  /* 0x001c1fff04057589 */ /* 0x000e2600000e0000 */
[----:B------:R-:W-:Y:S01]  /*16df0*/  ISETP.GE.AND P4, PT, R3, R2, PT ;  /* 0x000000020300720c */ /* 0x000fe20003f86270 */
[----:B------:R-:W1:-:S12]  /*16e00*/  SHFL.IDX PT, R6, R0, RZ, 0x1c1f ;  /* 0x001c1fff00067589 */ /* 0x000e5800000e0000 */
[----:B0-----:R-:W-:-:S05]  /*16e10*/  @!P4 IADD3 R5, P3, R9, R5, RZ ;  /* 0x000000050905c210 */ /* 0x001fca0007f7e0ff */
[----:B-1----:R-:W-:-:S04]  /*16e20*/  @!P4 IMAD.X R6, RZ, RZ, R6, P3 ;  /* 0x000000ffff06c224 */ /* 0x002fc800018e0606 */
[----:B------:R-:W-:Y:S02]  /*16e30*/  @!P4 IMAD.MOV.U32 R7, RZ, RZ, R6 ;  /* 0x000000ffff07c224 */ /* 0x000fe400078e0006 */
[----:B------:R-:W-:Y:S02]  /*16e40*/  @!P4 IMAD.MOV.U32 R6, RZ, RZ, R5 ;  /* 0x000000ffff06c224 */ /* 0x000fe400078e0005 */
[----:B------:R-:W-:-:S03]  /*16e50*/  VIADD R5, R3, 0x20 ;  /* 0x0000002003057836 */ /* 0x000fc60000000000 */
[----:B------:R-:W-:Y:S01]  /*16e60*/  @!PT LDS RZ, [RZ] ;  /* 0x00000000fffff984 */ /* 0x000fe20000000800 */
[----:B-----5:R-:W-:Y:S02]  /*16e70*/  @!P4 LDGSTS.E.BYPASS.LTC128B.128 [R8+0x1e200], desc[UR54][R6.64], !P0 ;  /* 0x1e2000000608cfae */ /* 0x020fe4000c101d76 */
[----:B------:R-:W-:Y:S02]  /*16e80*/  ISETP.GE.AND P3, PT, R5, R2, PT ;  /* 0x000000020500720c */ /* 0x000fe40003f66270 */
[----:B------:R-:W-:Y:S04]  /*16e90*/  @!P4 LDGSTS.E.BYPASS.LTC128B.128 [R8+0x20200], desc[UR54][R6.64+0x40], !P1 ;  /* 0x202000400608cfae */ /* 0x000fe8000c901d76 */
[----:B------:R0:W-:Y:S04]  /*16ea0*/  @!P4 LDGSTS.E.BYPASS.LTC128B.128 [R8+0x22200], desc[UR54][R6.64+0x80], !P2 ;  /* 0x222000800608cfae */ /* 0x0001e8000d101d76 */
[----:B------:R-:W-:Y:S04]  /*16eb0*/  SHFL.IDX PT, R5, R0, 0x1, 0x1c1f ;  /* 0x003c1f0000057f89 */ /* 0x000fe800000e0000 */
        /* <DEDUP_REMOVED lines=10> */
[----:B------:R-:W-:Y:S04]  /*16f60*/  SHFL.IDX PT, R0, R0, 0x3, 0x1c1f ;  /* 0x007c1f0000007f89 */ /* 0x000fe800000e0000 */
[----:B0-----:R-:W0:Y:S04]  /*16f70*/  SHFL.IDX PT, R6, R4, 0x2, 0x1c1f ;  /* 0x005c1f0004067f89 */ /* 0x001e2800000e0000 */
[----:B------:R-:W1:Y:S01]  /*16f80*/  SHFL.IDX PT, R4, R4, 0x3, 0x1c1f ;  /* 0x007c1f0004047f89 */ /* 0x000e6200000e0000 */
[----:B0-----:R-:W-:-:S05]  /*16f90*/  @!P3 IADD3 R6, P4, R9, R6, RZ ;  /* 0x000000060906b210 */ /* 0x001fca0007f9e0ff */
[----:B------:R-:W-:-:S04]  /*16fa0*/  @!P3 IMAD.X R5, RZ, RZ, R5, P4 ;  /* 0x000000ffff05b224 */ /* 0x000fc800020e0605 */
[----:B------:R-:W-:-:S05]  /*16fb0*/  @!P3 IMAD.MOV.U32 R7, RZ, RZ, R5 ;  /* 0x000000ffff07b224 */ /* 0x000fca00078e0005 */
[----:B------:R0:W-:Y:S04]  /*16fc0*/  @!P3 LDGSTS.E.BYPASS.LTC128B.128 [R8+0x1f200], desc[UR54][R6.64], !P0 ;  /* 0x1f2000000608bfae */ /* 0x0001e8000c101d76 */
[----:B------:R0:W-:Y:S04]  /*16fd0*/  @!P3 LDGSTS.E.BYPASS.LTC128B.128 [R8+0x21200], desc[UR54][R6.64+0x40], !P1 ;  /* 0x212000400608bfae */ /* 0x0001e8000c901d76 */
[----:B-1----:R0:W-:Y:S02]  /*16fe0*/  @!P3 LDGSTS.E.BYPASS.LTC128B.128 [R8+0x23200], desc[UR54][R6.64+0x80], !P2 ;  /* 0x232000800608bfae */ /* 0x0021e4000d101d76 */
.L_x_5442:
        /* <DEDUP_REMOVED lines=10> */
[----:B------:R1:W-:Y:S04]  /*17090*/  LDGSTS.E.BYPASS.LTC128B.128 [R8+0x21a00], desc[UR54][R2.64+0x40], !P1 ;  /* 0x21a0004002087fae */ /* 0x0003e8000c901d76 */
[----:B------:R1:W-:Y:S02]  /*170a0*/  LDGSTS.E.BYPASS.LTC128B.128 [R8+0x23a00], desc[UR54][R2.64+0x80], !P2 ;  /* 0x23a0008002087fae */ /* 0x0003e4000d101d76 */
.L_x_5363:
[----:B------:R-:W-:Y:S05]  /*170b0*/  BSYNC B0 ;  /* 0x0000000000007941 */ /* 0x000fea0003800000 */
.L_x_5362:
[----:B------:R-:W-:Y:S01]  /*170c0*/  NOP ;  /* 0x0000000000007918 */ /* 0x000fe20000000000 */
[----:B------:R-:W-:-:S13]  /*170d0*/  PLOP3.LUT P0, PT, PT, PT, PT, 0x80, 0x0 ;  /* 0x000000000000781c */ /* 0x000fda0003f0f070 */
.L_x_5364:
        /* <DEDUP_REMOVED lines=18> */
.L_x_5443:
[----:B------:R-:W-:Y:S05]  /*17200*/  BSYNC B0 ;  /* 0x0000000000007941 */ /* 0x000fea0003800000 */
.L_x_5365:
[----:B------:R-:W2:Y:S04]  /*17210*/  LDL.LU R2, [R1+0x30] ;  /* 0x0000300001027983 */ /* 0x000ea80000300800 */
[----:B------:R-:W3:Y:S01]  /*17220*/  LDL R3, [R1+0x1c] ;  /* 0x00001c0001037983 */ /* 0x000ee20000100800 */
[----:B--2---:R-:W-:-:S05]  /*17230*/  VIADD R2, R2, 0xfffffffe ;  /* 0xfffffffe02027836 */ /* 0x004fca0000000000 */
[----:B---3--:R-:W-:-:S13]  /*17240*/  ISETP.GE.AND P0, PT, R2, R3, PT ;  /* 0x000000030200720c */ /* 0x008fda0003f06270 */
[----:B------:R-:W-:Y:S05]  /*17250*/  @!P0 BRA `(.L_x_5367) ;  /* 0x00000018000c8947 */ /* 0x000fea0003800000 */
[----:B-1----:R1:W5:Y:S04]  /*17260*/  LDL.LU R0, [R1+0xc] ;  /* 0x00000c0001007983 */ /* 0x0023680000300800 */
[----:B0-----:R1:W5:Y:S02]  /*17270*/  LDL.LU R8, [R1+0x4] ;  /* 0x0000040001087983 */ /* 0x0013640000300800 */
.L_x_5391:
        /* <DEDUP_REMOVED lines=36> */
.L_x_5370:
        /* <DEDUP_REMOVED lines=8> */
.L_x_5444:
[----:B------:R-:W-:Y:S05]  /*17540*/  BSYNC B1 ;  /* 0x0000000000017941 */ /* 0x000fea0003800000 */
.L_x_5371:
        /* <DEDUP_REMOVED lines=9> */
.L_x_5374:
[----:B------:R-:W-:Y:S05]  /*175e0*/  BSYNC B1 ;  /* 0x0000000000017941 */ /* 0x000fea0003800000 */
.L_x_5373:
        /* <DEDUP_REMOVED lines=13> */
.L_x_5375:
        /* <DEDUP_REMOVED lines=16> */
.L_x_5376:
        /* <DEDUP_REMOVED lines=16> */
.L_x_5377:
        /* <DEDUP_REMOVED lines=13> */
.L_x_5445:
[----:B------:R-:W-:Y:S05]  /*17990*/  BSYNC B1 ;  /* 0x0000000000017941 */ /* 0x000fea0003800000 */
.L_x_5378:
        /* <DEDUP_REMOVED lines=11> */
.L_x_5381:
[----:B------:R-:W-:Y:S05]  /*17a50*/  BSYNC B1 ;  /* 0x0000000000017941 */ /* 0x000fea0003800000 */
.L_x_5380:
        /* <DEDUP_REMOVED lines=8> */
.L_x_5382:
        /* <DEDUP_REMOVED lines=15> */
.L_x_5383:
        /* <DEDUP_REMOVED lines=15> */
.L_x_5384:
        /* <DEDUP_REMOVED lines=10> */
.L_x_5369:
[----:B------:R-:W-:Y:S05]  /*17d60*/  BSYNC B0 ;  /* 0x0000000000007941 */ /* 0x000fea0003800000 */
.L_x_5368:
[----:B------:R-:W-:-:S06]  /*17d70*/  UISETP.NE.AND UP0, UPT, UR39, 0x3, UPT ;  /* 0x000000032700788c */ /* 0x000fcc000bf05270 */
[----:B------:R-:W-:-:S13]  /*17d80*/  PLOP3.LUT P0, PT, PT, PT, UP0, 0x80, 0x0 ;  /* 0x000000000000781c */ /* 0x000fda0003f0f008 */
[----:B------:R-:W-:Y:S05]  /*17d90*/  @!P0 BRA `(.L_x_5385) ;  /* 0x0000000000048947 */ /* 0x000fea0003800000 */
[----:B------:R-:W-:Y:S01]  /*17da0*/  BPT.TRAP 0x1 ;  /* 0x000000040000795c */ /* 0x000fe20000300000 */
.L_x_5385:
[----:B------:R-:W-:Y:S01]  /*17db0*/  IMAD.U32 R3, RZ, RZ, UR41 ;  /* 0x00000029ff037e24 */ /* 0x000fe2000f8e00ff */
[----:B------:R-:W-:Y:S01]  /*17dc0*/  LOP3.LUT R4, R0, 0x1, RZ, 0x3c, !PT ;  /* 0x0000000100047812 */ /* 0x000fe200078e3cff */
[----:B------:R-:W-:Y:S03]  /*17dd0*/  BSSY B0, `(.L_x_5386) ;  /* 0x0000006000007945 */ /* 0x000fe60003800000 */
[----:B------:R-:W-:Y:S01]  /*17de0*/  ISETP.NE.AND P1, PT, R3, 0x3, PT ;  /* 0x000000030300780c */ /* 0x000fe20003f25270 */
[----:B------:R-:W-:Y:S01]  /*17df0*/  IMAD R3, R8, 0x8, R17 ;  /* 0x0000000808037824 */ /* 0x000fe200078e0211 */
[----:B------:R-:W-:-:S04]  /*17e00*/  SHF.L.U32 R4, R4, 0x1f, RZ ;  /* 0x0000001f04047819 */ /* 0x000fc800000006ff */
[----:B------:R-:W2:Y:S02]  /*17e10*/  SYNCS.PHASECHK.TRANS64.TRYWAIT P0, [R3+URZ+0x33470], R4 ;  /* 0x03347004030075a7 */ /* 0x000ea4000800017f */
[----:B--2---:R-:W-:Y:S05]  /*17e20*/  @!P0 BRA `(.L_x_5387) ;  /* 0x0000003800ac8947 */ /* 0x004fea0003800000 */
.L_x_5446:
[----:B------:R-:W-:Y:S05]  /*17e30*/  BSYNC B0 ;  /* 0x0000000000007941 */ /* 0x000fea0003800000 */
.L_x_5386:
[----:B------:R-:W-:Y:S05]  /*17e40*/  @!P1 BRA `(.L_x_5388) ;  /* 0x0000000000049947 */ /* 0x000fea0003800000 */
[----:B------:R-:W-:Y:S01]  /*17e50*/  BPT.TRAP 0x1 ;  /* 0x000000040000795c */ /* 0x000fe20000300000 */
.L_x_5388:
[----:B--2---:R-:W-:Y:S01]  /*17e60*/  SHF.L.U32 R4, R0, 0x1f, RZ ;  /* 0x0000001f00047819 */ /* 0x004fe200000006ff */
[----:B------:R-:W-:-:S03]  /*17e70*/  IMAD R0, R8, 0x7800, RZ ;  /* 0x0000780008007824 */ /* 0x000fc600078e02ff */
[----:B------:R-:W2:Y:S02]  /*17e80*/  SYNCS.PHASECHK.TRANS64.TRYWAIT P0, [R3+URZ+0x33460], R4 ;  /* 0x03346004030075a7 */ /* 0x000ea4000800017f */
[----:B--2---:R-:W-:Y:S05]  /*17e90*/  @!P0 BRA `(.L_x_5389) ;  /* 0x0000003800a48947 */ /* 0x004fea0003800000 */
.L_x_5447:
[----:B------:R3:W-:Y:S04]  /*17ea0*/  STL [R1+0x44], R2 ;  /* 0x0000440201007387 */ /* 0x0007e80000100800 */
[----:B---3--:R-:W2:Y:S01]  /*17eb0*/  LDL R2, [R1] ;  /* 0x0000000001027983 */ /* 0x008ea20000100800 */
[----:B------:R-:W-:Y:S05]  /*17ec0*/  WARPSYNC.ALL ;  /* 0x0000000000007948 */ /* 0x000fea0003800000 */
[----:B------:R-:W-:-:S02]  /*17ed0*/  VIADD R14, R0, 0x2800 ;  /* 0x00002800000e7836 */ /* 0x000fc40000000000 */
[C---:B------:R-:W-:Y:S02]  /*17ee0*/  VIADD R12, R0.reuse, 0x800 ;  /* 0x00000800000c7836 */ /* 0x040fe40000000000 */
[C---:B------:R-:W-:Y:S02]  /*17ef0*/  VIADD R13, R0.reuse, 0x5000 ;  /* 0x00005000000d7836 */ /* 0x040fe40000000000 */
[C---:B------:R-:W-:Y:S02]  /*17f00*/  VIADD R15, R0.reuse, 0x1800 ;  /* 0x00001800000f7836 */ /* 0x040fe40000000000 */
[C---:B------:R-:W-:Y:S02]  /*17f10*/  VIADD R21, R0.reuse, 0x2000 ;  /* 0x0000200000157836 */ /* 0x040fe40000000000 */
[C---:B------:R-:W-:Y:S01]  /*17f20*/  VIADD R20, R0.reuse, 0x5800 ;  /* 0x0000580000147836 */ /* 0x040fe20000000000 */
[----:B--2---:R-:W-:-:S05]  /*17f30*/  LOP3.LUT R4, R0, R2, RZ, 0xfc, !PT ;  /* 0x0000000200047212 */ /* 0x004fca00078efcff */
[----:B------:R-:W-:-:S06]  /*17f40*/  IMAD.IADD R4, R17, 0x1, R4 ;  /* 0x0000000111047824 */ /* 0x000fcc00078e0204 */
[----:B------:R-:W2:Y:S02]  /*17f50*/  LDSM.16.MT88.4 R4, [R4+0xf200] ;  /* 0x00f200000404783b */ /* 0x000ea40000004200 */
[C-C-:B--2---:R-:W-:Y:S02]  /*17f60*/  PRMT R8, R4.reuse, 0x6420, R5.reuse ;  /* 0x0000642004087816 */ /* 0x144fe40000000005 */
[----:B0-----:R-:W-:Y:S02]  /*17f70*/  PRMT R9, R4, 0x7531, R5 ;  /* 0x0000753104097816 */ /* 0x001fe40000000005 */
[----:B------:R-:W-:Y:S02]  /*17f80*/  LOP3.LUT R4, R0, R19, RZ, 0xfc, !PT ;  /* 0x0000001300047212 */ /* 0x000fe400078efcff */
[C-C-:B------:R-:W-:Y:S02]  /*17f90*/  PRMT R10, R6.reuse, 0x6420, R7.reuse ;  /* 0x00006420060a7816 */ /* 0x140fe40000000007 */
[----:B------:R-:W-:Y:S01]  /*17fa0*/  PRMT R11, R6, 0x7531, R7 ;  /* 0x00007531060b7816 */ /* 0x000fe20000000007 */
[----:B------:R-:W-:-:S05]  /*17fb0*/  IMAD.IADD R4, R18, 0x1, R4 ;  /* 0x0000000112047824 */ /* 0x000fca00078e0204 */
[----:B------:R0:W-:Y:S02]  /*17fc0*/  STSM.16.M88.4 [R4], R8 ;  /* 0x0000000804007844 */ /* 0x0001e40000000200 */
        /* <DEDUP_REMOVED lines=8> */
[----:B------:R-:W-:Y:S01]  /*18050*/  IMAD.IADD R4, R18, 0x1, R4 ;  /* 0x0000000112047824 */ /* 0x000fe200078e0204 */
[----:B------:R-:W-:-:S04]  /*18060*/  LOP3.LUT R12, R12, R2, RZ, 0xfc, !PT ;  /* 0x000000020c0c7212 */ /* 0x000fc800078efcff */
[----:B------:R0:W-:Y:S02]  /*18070*/  STSM.16.M88.4 [R4], R8 ;  /* 0x0000000804007844 */ /* 0x0001e40000000200 */
[----:B0-----:R-:W-:Y:S01]  /*18080*/  LOP3.LUT R4, R13, R2, RZ, 0xfc, !PT ;  /* 0x000000020d047212 */ /* 0x001fe200078efcff */
[----:B------:R-:W-:-:S04]  /*18090*/  VIADD R13, R0, 0x1000 ;  /* 0x00001000000d7836 */ /* 0x000fc80000000000 */
[----:B------:R-:W-:-:S06]  /*180a0*/  IMAD.IADD R4, R17, 0x1, R4 ;  /* 0x0000000111047824 */ /* 0x000fcc00078e0204 */
[----:B------:R-:W0:Y:S02]  /*180b0*/  LDSM.16.MT88.4 R4, [R4+0xf200] ;  /* 0x00f200000404783b */ /* 0x000e240000004200 */
[C-C-:B0-----:R-:W-:Y:S02]  /*180c0*/  PRMT R8, R4.reuse, 0x6420, R5.reuse ;  /* 0x0000642004087816 */ /* 0x141fe40000000005 */
[----:B------:R-:W-:Y:S02]  /*180d0*/  PRMT R9, R4, 0x7531, R5 ;  /* 0x0000753104097816 */ /* 0x000fe40000000005 */
[C---:B------:R-:W-:Y:S02]  /*180e0*/  LOP3.LUT R4, R13.reuse, R19, RZ, 0xfc, !PT ;  /* 0x000000130d047212 */ /* 0x040fe400078efcff */
[C-C-:B------:R-:W-:Y:S02]  /*180f0*/  PRMT R10, R6.reuse, 0x6420, R7.reuse ;  /* 0x00006420060a7816 */ /* 0x140fe40000000007 */
[----:B------:R-:W-:Y:S01]  /*18100*/  PRMT R11, R6, 0x7531, R7 ;  /* 0x00007531060b7816 */ /* 0x000fe20000000007 */
[----:B------:R-:W-:Y:S01]  /*18110*/  IMAD.IADD R4, R18, 0x1, R4 ;  /* 0x0000000112047824 */ /* 0x000fe200078e0204 */
[----:B------:R-:W-:-:S04]  /*18120*/  LOP3.LUT R13, R13, R2, RZ, 0xfc, !PT ;  /* 0x000000020d0d7212 */ /* 0x000fc800078efcff */
[----:B------:R0:W-:Y:S02]  /*18130*/  STSM.16.M88.4 [R4], R8 ;  /* 0x0000000804007844 */ /* 0x0001e40000000200 */
[----:B0-----:R-:W-:Y:S02]  /*18140*/  IMAD.IADD R4, R17, 0x1, R12 ;  /* 0x0000000111047824 */ /* 0x001fe400078e020c */
[----:B------:R-:W-:-:S04]  /*18150*/  VIADD R12, R0, 0x3000 ;  /* 0x00003000000c7836 */ /* 0x000fc80000000000 */
        /* <DEDUP_REMOVED lines=9> */
[----:B0-----:R-:W-:-:S05]  /*181f0*/  LOP3.LUT R4, R12, R2, RZ, 0xfc, !PT ;  /* 0x000000020c047212 */ /* 0x001fca00078efcff */
        /* <DEDUP_REMOVED lines=15> */
[----:B------:R-:W-:Y:S01]  /*182f0*/  LOP3.LUT R4, R14, R19, RZ, 0xfc, !PT ;  /* 0x000000130e047212 */ /* 0x000fe200078efcff */
[----:B------:R-:W-:Y:S01]  /*18300*/  VIADD R14, R0, 0x6000 ;  /* 0x00006000000e7836 */ /* 0x000fe20000000000 */
[C-C-:B------:R-:W-:Y:S02]  /*18310*/  PRMT R10, R6.reuse, 0x6420, R7.reuse ;  /* 0x00006420060a7816 */ /* 0x140fe40000000007 */
[----:B------:R-:W-:Y:S01]  /*18320*/  PRMT R11, R6, 0x7531, R7 ;  /* 0x00007531060b7816 */ /* 0x000fe20000000007 */
[----:B------:R-:W-:-:S05]  /*18330*/  IMAD.IADD R4, R18, 0x1, R4 ;  /* 0x0000000112047824 */ /* 0x000fca00078e0204 */
[----:B------:R0:W-:Y:S02]  /*18340*/  STSM.16.M88.4 [R4], R8 ;  /* 0x0000000804007844 */ /* 0x0001e40000000200 */
[----:B0-----:R-:W-:Y:S02]  /*18350*/  IMAD.IADD R4, R17, 0x1, R13 ;  /* 0x0000000111047824 */ /* 0x001fe400078e020d */
[----:B------:R-:W-:-:S04]  /*18360*/  VIADD R13, R0, 0x4800 ;  /* 0x00004800000d7836 */ /* 0x000fc80000000000 */
        /* <DEDUP_REMOVED lines=9> */
[----:B0-----:R-:W-:-:S05]  /*18400*/  VIADD R10, R0, 0x3800 ;  /* 0x00003800000a7836 */ /* 0x001fca0000000000 */
[----:B------:R-:W-:-:S05]  /*18410*/  LOP3.LUT R4, R10, R2, RZ, 0xfc, !PT ;  /* 0x000000020a047212 */ /* 0x000fca00078efcff */
        /* <DEDUP_REMOVED lines=34> */
[C---:B------:R-:W-:Y:S02]  /*18640*/  VIADD R12, R0.reuse, 0x6800 ;  /* 0x00006800000c7836 */ /* 0x040fe40000000000 */
[----:B------:R-:W-:Y:S02]  /*18650*/  VIADD R0, R0, 0x7000 ;  /* 0x0000700000007836 */ /* 0x000fe40000000000 */
[----:B------:R-:W0:Y:S02]  /*18660*/  LDSM.16.MT88.4 R4, [R4+0xf200] ;  /* 0x00f200000404783b */ /* 0x000e240000004200 */
        /* <DEDUP_REMOVED lines=22> */
[----:B------:R-:W-:Y:S01]  /*187d0*/  PRMT R9, R4, 0x7531, R5 ;  /* 0x0000753104097816 */ /* 0x000fe20000000005 */
[----:B------:R-:W-:Y:S01]  /*187e0*/  IMAD.IADD R4, R17, 0x1, R13 ;  /* 0x0000000111047824 */ /* 0x000fe200078e020d */
[C-C-:B------:R-:W-:Y:S02]  /*187f0*/  PRMT R10, R6.reuse, 0x6420, R7.reuse ;  /* 0x00006420060a7816 */ /* 0x140fe40000000007 */
[----:B------:R-:W-:-:S05]  /*18800*/  PRMT R11, R6, 0x7531, R7 ;  /* 0x00007531060b7816 */ /* 0x000fca0000000007 */
[----:B------:R-:W-:Y:S04]  /*18810*/  STSM.16.M88.4 [R14], R8 ;  /* 0x000000080e007844 */ /* 0x000fe80000000200 */
[----:B------:R-:W0:Y:S02]  /*18820*/  LDSM.16.MT88.4 R4, [R4+0xf200] ;  /* 0x00f200000404783b */ /* 0x000e240000004200 */
[C-C-:B0-----:R-:W-:Y:S02]  /*18830*/  PRMT R8, R4.reuse, 0x6420, R5.reuse ;  /* 0x0000642004087816 */ /* 0x141fe40000000005 */
        /* <DEDUP_REMOVED lines=23> */
.L_x_5390:
[----:B0-----:R-:W0:Y:S01]  /*189b0*/  S2R R0, SR_TID.X ;  /* 0x0000000000007919 */ /* 0x001e220000002100 */
[----:B--2---:R2:W-:Y:S01]  /*189c0*/  SYNCS.ARRIVE.TRANS64.A1T0 RZ, [R3+URZ+0x33450], RZ ;  /* 0x033450ff03ff79a7 */ /* 0x0045e2000810003f */
[----:B------:R3:W5:Y:S01]  /*189d0*/  LDL R8, [R1+0x4] ;  /* 0x0000040001087983 */ /* 0x0007620000100800 */
[----:B0-----:R-:W-:-:S03]  /*189e0*/  LOP3.LUT R4, R0, 0x7f, RZ, 0xc0, !PT ;  /* 0x0000007f00047812 */ /* 0x001fc600078ec0ff */
        /* <DEDUP_REMOVED lines=10> */
.L_x_5367:
[----:B------:R-:W2:Y:S01]  /*18a90*/  S2R R3, SR_TID.X ;  /* 0x0000000000037919 */ /* 0x000ea20000002100 */
[----:B------:R-:W-:Y:S01]  /*18aa0*/  BSSY B0, `(.L_x_5392) ;  /* 0x0000011000007945 */ /* 0x000fe20003800000 */
[----:B--2---:R-:W-:-:S04]  /*18ab0*/  LOP3.LUT R3, R3, 0x7f, RZ, 0xc0, !PT ;  /* 0x0000007f03037812 */ /* 0x004fc800078ec0ff */
[----:B------:R-:W-:-:S13]  /*18ac0*/  ISETP.NE.AND P0, PT, R3, RZ, PT ;  /* 0x000000ff0300720c */ /* 0x000fda0003f05270 */
[----:B------:R-:W-:Y:S05]  /*18ad0*/  @P0 BRA `(.L_x_5393) ;  /* 0x0000000000340947 */ /* 0x000fea0003800000 */
[----:B------:R-:W2:Y:S01]  /*18ae0*/  S2R R3, SR_LANEID ;  /* 0x0000000000037919 */ /* 0x000ea20000000000 */
[----:B------:R-:W-:Y:S02]  /*18af0*/  VOTEU.ANY UR4, UPT, PT ;  /* 0x0000000000047886 */ /* 0x000fe400038e0100 */
[----:B-1---5:R-:W2:Y:S08]  /*18b00*/  FLO.U32 R0, UR4 ;  /* 0x0000000400007d00 */ /* 0x022eb000080e0000 */
[----:B------:R-:W1:Y:S01]  /*18b10*/  POPC R5, UR4 ;  /* 0x0000000400057d09 */ /* 0x000e620008000000 */
[----:B--2---:R-:W-:-:S02]  /*18b20*/  ISETP.EQ.U32.AND P1, PT, R0, R3, PT ;  /* 0x000000030000720c */ /* 0x004fc40003f22070 */
[----:B------:R-:W1:Y:S11]  /*18b30*/  LDC.64 R2, c[0x0][0xc60] ;  /* 0x00031800ff027b82 */ /* 0x000e760000000a00 */
[----:B-1----:R-:W2:Y:S01]  /*18b40*/  @P1 ATOMG.E.ADD.STRONG.GPU PT, R3, desc[UR54][R2.64], R5 ;  /* 0x00000005020319a8 */ /* 0x002ea200081ee1f6 */
[----:B------:R-:W1:Y:S02]  /*18b50*/  S2R R4, SR_LTMASK ;  /* 0x0000000000047919 */ /* 0x000e640000003900 */
[----:B-1----:R-:W-:-:S04]  /*18b60*/  LOP3.LUT R4, R4, UR4, RZ, 0xc0, !PT ;  /* 0x0000000404047c12 */ /* 0x002fc8000f8ec0ff */
[----:B0-----:R-:W0:Y:S01]  /*18b70*/  POPC R7, R4 ;  /* 0x0000000400077309 */ /* 0x001e220000000000 */
[----:B--2---:R-:W0:Y:S02]  /*18b80*/  SHFL.IDX PT, R0, R3, R0, 0x1f ;  /* 0x00001f0003007589 */ /* 0x004e2400000e0000 */
[----:B0-----:R-:W-:-:S05]  /*18b90*/  IADD3 R0, R0, UR40, R7 ;  /* 0x0000002800007c10 */ /* 0x001fca000fffe007 */
[----:B------:R2:W-:Y:S02]  /*18ba0*/  STL [R1+0x10], R0 ;  /* 0x0000100001007387 */ /* 0x0005e40000100800 */
.L_x_5393:
[----:B------:R-:W-:Y:S05]  /*18bb0*/  BSYNC B0 ;  /* 0x0000000000007941 */ /* 0x000fea0003800000 */
.L_x_5392:
[----:B------:R-:W-:-:S06]  /*18bc0*/  UISETP.NE.AND UP0, UPT, UR39, 0x3, UPT ;  /* 0x000000032700788c */ /* 0x000fcc000bf05270 */
[----:B------:R-:W-:-:S13]  /*18bd0*/  PLOP3.LUT P1, PT, PT, PT, UP0, 0x80, 0x0 ;  /* 0x000000000000781c */ /* 0x000fda0003f2f008 */
[----:B------:R-:W-:Y:S05]  /*18be0*/  @!P1 BRA `(.L_x_5394) ;  /* 0x0000000000049947 */ /* 0x000fea0003800000 */
[----:B------:R-:W-:Y:S01]  /*18bf0*/  BPT.TRAP 0x1 ;  /* 0x000000040000795c */ /* 0x000fe20000300000 */
.L_x_5394:
[----:B------:R-:W3:Y:S04]  /*18c00*/  LDL R3, [R1+0xc] ;  /* 0x00000c0001037983 */ /* 0x000ee80000100800 */
[----:B------:R-:W4:Y:S01]  /*18c10*/  LDL R2, [R1+0x4] ;  /* 0x0000040001027983 */ /* 0x000f220000100800 */
[----:B-12--5:R-:W-:Y:S01]  /*18c20*/  IMAD.U32 R0, RZ, RZ, UR41 ;  /* 0x00000029ff007e24 */ /* 0x026fe2000f8e00ff */
[----:B------:R-:W-:Y:S04]  /*18c30*/  BSSY B0, `(.L_x_5395) ;  /* 0x0000007000007945 */ /* 0x000fe80003800000 */
[----:B------:R-:W-:-:S02]  /*18c40*/  ISETP.NE.AND P2, PT, R0, 0x3, PT ;  /* 0x000000030000780c */ /* 0x000fc40003f45270 */
[----:B---3--:R-:W-:-:S04]  /*18c50*/  LOP3.LUT R3, R3, 0x1, RZ, 0x3c, !PT ;  /* 0x0000000103037812 */ /* 0x008fc800078e3cff */
[----:B------:R-:W-:Y:S01]  /*18c60*/  SHF.L.U32 R3, R3, 0x1f, RZ ;  /* 0x0000001f03037819 */ /* 0x000fe200000006ff */
[----:B----4-:R-:W-:-:S04]  /*18c70*/  IMAD R0, R2, 0x8, R17 ;  /* 0x0000000802007824 */ /* 0x010fc800078e0211 */
[----:B------:R-:W1:Y:S02]  /*18c80*/  SYNCS.PHASECHK.TRANS64.TRYWAIT P1, [R0+URZ+0x33470], R3 ;  /* 0x03347003000075a7 */ /* 0x000e64000802017f */
[----:B-1----:R-:W-:Y:S05]  /*18c90*/  @!P1 BRA `(.L_x_5396) ;  /* 0x0000002c00389947 */ /* 0x002fea0003800000 */
.L_x_5448:
[----:B------:R-:W-:Y:S05]  /*18ca0*/  BSYNC B0 ;  /* 0x0000000000007941 */ /* 0x000fea0003800000 */
.L_x_5395:
[----:B------:R-:W-:Y:S05]  /*18cb0*/  @!P2 BRA `(.L_x_5397) ;  /* 0x000000000004a947 */ /* 0x000fea0003800000 */
[----:B------:R-:W-:Y:S01]  /*18cc0*/  BPT.TRAP 0x1 ;  /* 0x000000040000795c */ /* 0x000fe20000300000 */
.L_x_5397:
[----:B------:R-:W1:Y:S02]  /*18cd0*/  LDL R2, [R1+0xc] ;  /* 0x00000c0001027983 */ /* 0x000e640000100800 */
[----:B-1----:R-:W-:-:S04]  /*18ce0*/  SHF.L.U32 R3, R2, 0x1f, RZ ;  /* 0x0000001f02037819 */ /* 0x002fc800000006ff */
[----:B------:R-:W1:Y:S02]  /*18cf0*/  SYNCS.PHASECHK.TRANS64.TRYWAIT P1, [R0+URZ+0x33460], R3 ;  /* 0x03346003000075a7 */ /* 0x000e64000802017f */
[----:B-1----:R-:W-:Y:S05]  /*18d00*/  @!P1 BRA `(.L_x_5398) ;  /* 0x0000002c00309947 */ /* 0x002fea0003800000 */
.L_x_5449:
[----:B------:R-:W2:Y:S04]  /*18d10*/  LDL R2, [R1+0x4] ;  /* 0x0000040001027983 */ /* 0x000ea80000100800 */
[----:B------:R-:W3:Y:S01]  /*18d20*/  LDL R15, [R1] ;  /* 0x00000000010f7983 */ /* 0x000ee20000100800 */
[----:B------:R-:W-:Y:S05]  /*18d30*/  WARPSYNC.ALL ;  /* 0x0000000000007948 */ /* 0x000fea0003800000 */
[----:B--2---:R-:W-:-:S04]  /*18d40*/  IMAD R2, R2, 0x7800, RZ ;  /* 0x0000780002027824 */ /* 0x004fc800078e02ff */
[C---:B------:R-:W-:Y:S01]  /*18d50*/  VIADD R13, R2.reuse, 0x2800 ;  /* 0x00002800020d7836 */ /* 0x040fe20000000000 */
[C---:B---3--:R-:W-:Y:S01]  /*18d60*/  LOP3.LUT R4, R2.reuse, R15, RZ, 0xfc, !PT ;  /* 0x0000000f02047212 */ /* 0x048fe200078efcff */
[C---:B------:R-:W-:Y:S01]  /*18d70*/  VIADD R20, R2.reuse, 0x5000 ;  /* 0x0000500002147836 */ /* 0x040fe20000000000 */
[C---:B-1----:R-:W-:Y:S01]  /*18d80*/  LOP3.LUT R3, R2.reuse, R19, RZ, 0xfc, !PT ;  /* 0x0000001302037212 */ /* 0x042fe200078efcff */
[----:B------:R-:W-:Y:S02]  /*18d90*/  VIADD R12, R2, 0x1000 ;  /* 0x00001000020c7836 */ /* 0x000fe40000000000 */
[----:B------:R-:W-:Y:S02]  /*18da0*/  IMAD.IADD R4, R17, 0x1, R4 ;  /* 0x0000000111047824 */ /* 0x000fe400078e0204 */
[----:B------:R-:W-:Y:S02]  /*18db0*/  IMAD.IADD R3, R18, 0x1, R3 ;  /* 0x0000000112037824 */ /* 0x000fe400078e0203 */
[----:B------:R-:W-:-:S02]  /*18dc0*/  VIADD R14, R2, 0x1800 ;  /* 0x00001800020e7836 */ /* 0x000fc40000000000 */
[----:B0-----:R-:W0:Y:S01]  /*18dd0*/  LDSM.16.MT88.4 R4, [R4+0xf200] ;  /* 0x00f200000404783b */ /* 0x001e220000004200 */
[----:B------:R-:W-:Y:S01]  /*18de0*/  VIADD R16, R2, 0x2000 ;  /* 0x0000200002107836 */ /* 0x000fe20000000000 */
[C-C-:B0-----:R-:W-:Y:S02]  /*18df0*/  PRMT R8, R4.reuse, 0x6420, R5.reuse ;  /* 0x0000642004087816 */ /* 0x141fe40000000005 */
[----:B------:R-:W-:Y:S02]  /*18e00*/  PRMT R9, R4, 0x7531, R5 ;  /* 0x0000753104097816 */ /* 0x000fe40000000005 */
[C-C-:B------:R-:W-:Y:S02]  /*18e10*/  PRMT R10, R6.reuse, 0x6420, R7.reuse ;  /* 0x00006420060a7816 */ /* 0x140fe40000000007 */
[----:B------:R-:W-:-:S05]  /*18e20*/  PRMT R11, R6, 0x7531, R7 ;  /* 0x00007531060b7816 */ /* 0x000fca0000000007 */
[----:B------:R0:W-:Y:S02]  /*18e30*/  STSM.16.M88.4 [R3], R8 ;  /* 0x0000000803007844 */ /* 0x0001e40000000200 */
[C---:B0-----:R-:W-:Y:S02]  /*18e40*/  LOP3.LUT R3, R13.reuse, R15, RZ, 0xfc, !PT ;  /* 0x0000000f0d037212 */ /* 0x041fe400078efcff */
[----:B------:R-:W-:-:S03]  /*18e50*/  LOP3.LUT R13, R13, R19, RZ, 0xfc, !PT ;  /* 0x000000130d0d7212 */ /* 0x000fc600078efcff */
[----:B------:R-:W-:Y:S02]  /*18e60*/  IMAD.IADD R3, R17, 0x1, R3 ;  /* 0x0000000111037824 */ /* 0x000fe400078e0203 */
[----:B------:R-:W-:-:S03]  /*18e70*/  IMAD.IADD R13, R18, 0x1, R13 ;  /* 0x00000001120d7824 */ /* 0x000fc600078e020d */
        /* <DEDUP_REMOVED lines=50> */
[C-C-:B------:R-:W-:Y:S02]  /*191a0*/  PRMT R10, R6.reuse, 0x6420, R7.reuse ;  /* 0x00006420060a7816 */ /* 0x140fe40000000007 */
[----:B------:R-:W-:Y:S02]  /*191b0*/  PRMT R11, R6, 0x7531, R7 ;  /* 0x00007531060b7816 */ /* 0x000fe40000000007 */
[----:B------:R-:W-:-:S03]  /*191c0*/  LOP3.LUT R12, R12, R5, RZ, 0xfc, !PT ;  /* 0x000000050c0c7212 */ /* 0x000fc600078efcff */
[----:B------:R0:W-:Y:S02]  /*191d0*/  STSM.16.M88.4 [R13], R8 ;  /* 0x000000080d007844 */ /* 0x0001e40000000200 */
[----:B------:R-:W-:Y:S02]  /*191e0*/  IMAD.IADD R4, R17, 0x1, R12 ;  /* 0x0000000111047824 */ /* 0x000fe400078e020c */
[----:B------:R-:W-:-:S04]  /*191f0*/  IMAD.MOV.U32 R12, RZ, RZ, R5 ;  /* 0x000000ffff0c7224 */ /* 0x000fc800078e0005 */
[----:B------:R-:W1:Y:S01]  /*19200*/  LDSM.16.MT88.4 R4, [R4+0xf200] ;  /* 0x00f200000404783b */ /* 0x000e620000004200 */
[----:B------:R-:W-:Y:S01]  /*19210*/  LOP3.LUT R14, R14, R12, RZ, 0xfc, !PT ;  /* 0x0000000c0e0e7212 */ /* 0x000fe200078efcff */
[----:B0-----:R-:W-:Y:S01]  /*19220*/  VIADD R13, R2, 0x6000 ;  /* 0x00006000020d7836 */ /* 0x001fe20000000000 */
        /* <DEDUP_REMOVED lines=98> */
.L_x_5399:
        /* <DEDUP_REMOVED lines=14> */
.L_x_5342:
[----:B------:R-:W-:Y:S05]  /*19930*/  BSYNC B7 ;  /* 0x0000000000077941 */ /* 0x000fea0003800000 */
.L_x_5340:
[----:B-12---:R-:W2:Y:S02]  /*19940*/  LDL R0, [R1+0x38] ;  /* 0x0000380001007983 */ /* 0x006ea40000100800 */
[----:B--2---:R-:W-:-:S13]  /*19950*/  ISETP.NE.AND P0, PT, R0, RZ, PT ;  /* 0x000000ff0000720c */ /* 0x004fda0003f05270 */
        /* <DEDUP_REMOVED lines=13> */
.L_x_5400:
        /* <DEDUP_REMOVED lines=32> */
[----:B------:R-:W0:Y:S01]  /*19c30*/  LDC R7, c[0x0][0xc38] ;  /* 0x00030e00ff077b82 */ /* 0x000e220000000800 */
[----:B------:R-:W-:Y:S04]  /*19c40*/  SHFL.IDX PT, R6, R9, 0x1, 0x1f ;  /* 0x00201f0009067f89 */ /* 0x000fe800000e0000 */
[----:B------:R-:W1:Y:S02]  /*19c50*/  SHFL.UP PT, R2, R4, 0x8, RZ ;  /* 0x0500000004027989 */ /* 0x000e6400000e00ff */
[----:B-1----:R-:W-:-:S05]  /*19c60*/  SEL R3, R2, RZ, P4 ;  /* 0x000000ff02037207 */ /* 0x002fca0002000000 */
[----:B------:R-:W-:Y:S02]  /*19c70*/  IMAD.IADD R5, R4, 0x1, R3 ;  /* 0x0000000104057824 */ /* 0x000fe400078e0203 */
[----:B------:R-:W-:Y:S04]  /*19c80*/  SHFL.IDX PT, R4, R9, RZ, 0x1f ;  /* 0x00001fff09047589 */ /* 0x000fe800000e0000 */
[----:B------:R-:W1:Y:S02]  /*19c90*/  SHFL.UP PT, R2, R5, 0x10, RZ ;  /* 0x0600000005027989 */ /* 0x000e6400000e00ff */
[----:B-1----:R-:W-:-:S05]  /*19ca0*/  SEL R2, R2, RZ, P5 ;  /* 0x000000ff02027207 */ /* 0x002fca0002800000 */
[----:B------:R-:W-:Y:S02]  /*19cb0*/  IMAD.IADD R2, R5, 0x1, R2 ;  /* 0x0000000105027824 */ /* 0x000fe400078e0202 */
[----:B------:R-:W-:-:S03]  /*19cc0*/  IMAD.MOV.U32 R5, RZ, RZ, RZ ;  /* 0x000000ffff057224 */ /* 0x000fc600078e00ff */
[----:B------:R-:W0:Y:S02]  /*19cd0*/  SHFL.IDX PT, R3, R2, 0x1f, 0x1f ;  /* 0x03e01f0002037f89 */ /* 0x000e2400000e0000 */
[----:B0-----:R-:W-:-:S04]  /*19ce0*/  IMAD R3, R3, R7, RZ ;  /* 0x0000000703037224 */ /* 0x001fc800078e02ff */
[----:B------:R-:W-:-:S05]  /*19cf0*/  IMAD.IADD R6, R6, 0x1, R3 ;  /* 0x0000000106067824 */ /* 0x000fca00078e0203 */
[----:B------:R-:W-:-:S13]  /*19d00*/  ISETP.GT.AND P6, PT, R6, R4, PT ;  /* 0x000000040600720c */ /* 0x000fda0003fc4270 */
[----:B------:R-:W-:Y:S05]  /*19d10*/  @P6 BRA `(.L_x_5402) ;  /* 0x0000000000986947 */ /* 0x000fea0003800000 */
.L_x_5404:
        /* <DEDUP_REMOVED lines=11> */
[----:B------:R0:W2:Y:S01]  /*19dd0*/  @!P6 LDG.E R0, desc[UR54][R2.64] ;  /* 0x000000360200e981 */ /* 0x0000a2000c1e1900 */
[----:B------:R-:W-:Y:S01]  /*19de0*/  IMAD.MOV.U32 R8, RZ, RZ, RZ ;  /* 0x000000ffff087224 */ /* 0x000fe200078e00ff */
[----:B0-----:R-:W0:Y:S02]  /*19df0*/  @!P6 LDC.64 R2, c[0x0][0xc78] ;  /* 0x00031e00ff02eb82 */ /* 0x001e240000000a00 */
[----:B0-----:R-:W-:-:S06]  /*19e00*/  @!P6 IMAD.WIDE R2, R7, 0x4, R2 ;  /* 0x000000040702e825 */ /* 0x001fcc00078e0202 */
[----:B------:R-:W0:Y:S01]  /*19e10*/  LDC R7, c[0x0][0xc38] ;  /* 0x00030e00ff077b82 */ /* 0x000e220000000800 */
[----:B------:R-:W2:Y:S02]  /*19e20*/  @!P6 LDG.E R8, desc[UR54][R2.64] ;  /* 0x000000360208e981 */ /* 0x000ea4000c1e1900 */
        /* <DEDUP_REMOVED lines=21> */
.L_x_5402:
        /* <DEDUP_REMOVED lines=13> */
.L_x_5405:
        /* <DEDUP_REMOVED lines=57> */
[----:B------:R-:W-:-:S04]  /*1a3e0*/  IMAD.MOV R2, RZ, RZ, -R6 ;  /* 0x000000ffff027224 */ /* 0x000fc800078e0a06 */
[C---:B------:R-:W-:Y:S02]  /*1a3f0*/  IMAD R2, R8.reuse, R2, R3 ;  /* 0x0000000208027224 */ /* 0x040fe400078e0203 */
[----:B------:R-:W-:-:S04]  /*1a400*/  IMAD R3, R8, 0x1000000, R6 ;  /* 0x0100000008037824 */ /* 0x000fc800078e0206 */
[----:B------:R-:W-:-:S05]  /*1a410*/  IMAD R2, R2, 0x10000, R3 ;  /* 0x0001000002027824 */ /* 0x000fca00078e0203 */
[----:B------:R0:W-:Y:S01]  /*1a420*/  STL [R1+0x18], R2 ;  /* 0x0000180201007387 */ /* 0x0001e20000100800 */
[----:B------:R-:W-:Y:S05]  /*1a430*/  BRA `(.L_x_5407) ;  /* 0x0000000400007947 */ /* 0x000fea0003800000 */
.L_x_5406:
        /* <DEDUP_REMOVED lines=55> */
[----:B------:R-:W-:Y:S02]  /*1a7b0*/  ISETP.GE.AND P2, PT, R3, RZ, PT ;  /* 0x000000ff0300720c */ /* 0x000fe40003f46270 */
[----:B------:R-:W-:-:S05]  /*1a7c0*/  IADD3 R3, R8, 0x1000000, R4 ;  /* 0x0100000008037810 */ /* 0x000fca0007ffe004 */
[----:B------:R-:W-:-:S06]  /*1a7d0*/  @P0 VIADD R2, R2, 0x1 ;  /* 0x0000000102020836 */ /* 0x000fcc0000000000 */
[----:B------:R-:W-:Y:S01]  /*1a7e0*/  @!P2 IMAD.MOV R2, RZ, RZ, -R2 ;  /* 0x000000ffff02a224 */ /* 0x000fe200078e0a02 */
[----:B------:R-:W-:Y:S01]  /*1a7f0*/  @!P1 LOP3.LUT R2, RZ, R6, RZ, 0x33, !PT ;  /* 0x00000006ff029212 */ /* 0x000fe200078e33ff */
[----:B------:R-:W-:-:S04]  /*1a800*/  IMAD.MOV R6, RZ, RZ, -R6 ;  /* 0x000000ffff067224 */ /* 0x000fc800078e0a06 */
[----:B------:R-:W-:Y:S02]  /*1a810*/  IMAD R3, R2, R6, R3 ;  /* 0x0000000602037224 */ /* 0x000fe400078e0203 */
[----:B------:R-:W-:-:S03]  /*1a820*/  IMAD.MOV.U32 R4, RZ, RZ, R2 ;  /* 0x000000ffff047224 */ /* 0x000fc600078e0002 */
[----:B------:R1:W-:Y:S04]  /*1a830*/  STL [R1+0x18], R3 ;  /* 0x0000180301007387 */ /* 0x0003e80000100800 */
.L_x_5407:
[----:B-1----:R-:W-:-:S05]  /*1a840*/  LOP3.LUT R3, RZ, R4, RZ, 0x33, !PT ;  /* 0x00000004ff037212 */ /* 0x002fca00078e33ff */
[----:B------:R-:W-:-:S05]  /*1a850*/  IMAD.IADD R0, R0, 0x1, R3 ;  /* 0x0000000100007824 */ /* 0x000fca00078e0203 */
[----:B------:R1:W-:Y:S01]  /*1a860*/  STL [R1+0x14], R0 ;  /* 0x0000140001007387 */ /* 0x0003e20000100800 */
[----:B------:R-:W-:Y:S05]  /*1a870*/  BRA `(.L_x_5408) ;  /* 0x0000000000107947 */ /* 0x000fea0003800000 */
.L_x_5403:
[----:B------:R0:W-:Y:S01]  /*1a880*/  STL [R1+0x10], R4 ;  /* 0x0000100401007387 */ /* 0x0001e20000100800 */
[----:B------:R-:W-:-:S03]  /*1a890*/  ULDC UR42, c[0x0][0xc3c] ;  /* 0x00030f00002a7ab9 */ /* 0x000fc60000000800 */
[----:B------:R0:W-:Y:S04]  /*1a8a0*/  STL [R1+0x14], RZ ;  /* 0x000014ff01007387 */ /* 0x0001e80000100800 */
[----:B------:R0:W-:Y:S02]  /*1a8b0*/  STL [R1+0x18], RZ ;  /* 0x000018ff01007387 */ /* 0x0001e40000100800 */
.L_x_5408:
[----:B------:R-:W2:Y:S04]  /*1a8c0*/  LDL R3, [R1+0x14] ;  /* 0x0000140001037983 */ /* 0x000ea80000100800 */
[----:B0-----:R-:W3:Y:S04]  /*1a8d0*/  LDL R2, [R1+0x18] ;  /* 0x0000180001027983 */ /* 0x001ee80000100800 */
[----:B------:R-:W4:Y:S01]  /*1a8e0*/  LDL R4, [R1+0x10] ;  /* 0x0000100001047983 */ /* 0x000f220000100800 */
[----:B-1----:R-:W0:Y:S02]  /*1a8f0*/  S2R R0, SR_TID.X ;  /* 0x0000000000007919 */ /* 0x002e240000002100 */
        /* <DEDUP_REMOVED lines=12> */
.L_x_5401:
[----:B------:R-:W-:Y:S02]  /*1a9c0*/  ULDC UR4, c[0x0][0xc3c] ;  /* 0x00030f0000047ab9 */ /* 0x000fe40000000800 */
[----:B------:R-:W-:-:S06]  /*1a9d0*/  UISETP.GE.AND UP0, UPT, UR42, UR4, UPT ;  /* 0x000000042a00728c */ /* 0x000fcc000bf06270 */
[----:B------:R-:W-:-:S13]  /*1a9e0*/  PLOP3.LUT P0, PT, PT, PT, UP0, 0x80, 0x0 ;  /* 0x000000000000781c */ /* 0x000fda0003f0f008 */
[----:B------:R-:W-:Y:S05]  /*1a9f0*/  @!P0 BRA `(.L_x_5409) ;  /* 0xffffffa400548947 */ /* 0x000fea000383ffff */
.L_x_5335:
        /* <DEDUP_REMOVED lines=12> */
.L_x_5450:
[----:B------:R-:W-:Y:S05]  /*1aac0*/  BSYNC B0 ;  /* 0x0000000000007941 */ /* 0x000fea0003800000 */
.L_x_5410:
[----:B------:R-:W-:-:S03]  /*1aad0*/  UMOV UR4, 0xffffffff ;  /* 0xffffffff00047882 */ /* 0x000fc60000000000 */
[----:B------:R-:W-:Y:S05]  /*1aae0*/  BRA.DIV UR4, `(.L_x_5412) ;  /* 0x0000000e04e07947 */ /* 0x000fea000b800000 */
[----:B------:R-:W1:Y:S02]  /*1aaf0*/  S2R R2, SR_TID.X ;  /* 0x0000000000027919 */ /* 0x000e640000002100 */
[----:B-1----:R-:W-:-:S04]  /*1ab00*/  SHF.R.U32.HI R2, RZ, 0x5, R2 ;  /* 0x00000005ff027819 */ /* 0x002fc80000011602 */
[----:B------:R-:W-:-:S05]  /*1ab10*/  LOP3.LUT R2, R2, 0x3, RZ, 0xc0, !PT ;  /* 0x0000000302027812 */ /* 0x000fca00078ec0ff */
[----:B------:R1:W2:Y:S02]  /*1ab20*/  SHFL.IDX PT, R14, R2, RZ, 0x1f ;  /* 0x00001fff020e7589 */ /* 0x0002a400000e0000 */
.L_x_5453:
[----:B--2---:R-:W-:Y:S01]  /*1ab30*/  ISETP.NE.AND P0, PT, R14, RZ, PT ;  /* 0x000000ff0e00720c */ /* 0x004fe20003f05270 */
[----:B------:R-:W-:-:S12]  /*1ab40*/  BSSY B0, `(.L_x_5413) ;  /* 0x000002e000007945 */ /* 0x000fd80003800000 */
[----:B------:R-:W-:Y:S05]  /*1ab50*/  @P0 BRA `(.L_x_5414) ;  /* 0x0000000000b00947 */ /* 0x000fea0003800000 */
[----:B------:R-:W-:-:S03]  /*1ab60*/  UMOV UR4, 0xffffffff ;  /* 0xffffffff00047882 */ /* 0x000fc60000000000 */
[----:B------:R-:W-:Y:S05]  /*1ab70*/  BRA.DIV UR4, `(.L_x_5415) ;  /* 0x0000000e04f07947 */ /* 0x000fea000b800000 */
[----:B------:R-:W-:-:S13]  /*1ab80*/  ELECT P6, URZ, PT ;  /* 0x00000000003f782f */ /* 0x000fda00038c0000 */
.L_x_5456:
[----:B------:R-:W-:Y:S05]  /*1ab90*/  @!P6 BRA `(.L_x_5414) ;  /* 0x0000000000a0e947 */ /* 0x000fea0003800000 */
[----:B------:R-:W-:-:S06]  /*1aba0*/  ULOP3.LUT UR4, UR38, 0x2, URZ, 0xfc, !UPT ;  /* 0x0000000226047892 */ /* 0x000fcc000f8efc3f */
[----:B-1----:R-:W-:-:S05]  /*1abb0*/  IMAD.U32 R2, RZ, RZ, UR4 ;  /* 0x00000004ff027e24 */ /* 0x002fca000f8e00ff */
[----:B------:R-:W-:-:S13]  /*1abc0*/  ISETP.NE.AND P0, PT, R2, 0x3, PT ;  /* 0x000000030200780c */ /* 0x000fda0003f05270 */
[----:B------:R-:W-:Y:S05]  /*1abd0*/  @!P0 BRA `(.L_x_5416) ;  /* 0x0000000000048947 */ /* 0x000fea0003800000 */
[----:B------:R-:W-:Y:S01]  /*1abe0*/  BPT.TRAP 0x1 ;  /* 0x000000040000795c */ /* 0x000fe20000300000 */
.L_x_5416:
        /* <DEDUP_REMOVED lines=14> */
.L_x_5457:
[----:B------:R-:W1:Y:S02]  /*1acd0*/  SYNCS.PHASECHK.TRANS64.TRYWAIT P1, [R7+URZ], R2 ;  /* 0x00000002070075a7 */ /* 0x000e64000802017f */
[----:B-1----:R-:W-:Y:S05]  /*1ace0*/  @!P1 BRA `(.L_x_5418) ;  /* 0x0000000c00c89947 */ /* 0x002fea0003800000 */
.L_x_5458:
[----:B------:R-:W-:Y:S05]  /*1acf0*/  @!P0 BRA `(.L_x_5419) ;  /* 0x0000000000048947 */ /* 0x000fea0003800000 */
[----:B------:R-:W-:Y:S01]  /*1ad00*/  BPT.TRAP 0x1 ;  /* 0x000000040000795c */ /* 0x000fe20000300000 */
.L_x_5419:
[----:B------:R-:W2:Y:S02]  /*1ad10*/  LDL.LU R4, [R1+0x4] ;  /* 0x0000040001047983 */ /* 0x000ea40000300800 */
[----:B--2---:R-:W-:-:S04]  /*1ad20*/  IMAD R4, R4, 0x8, R0 ;  /* 0x0000000804047824 */ /* 0x004fc800078e0200 */
[----:B------:R-:W2:Y:S02]  /*1ad30*/  SYNCS.PHASECHK.TRANS64.TRYWAIT P1, [R4+URZ+0x33460], R5 ;  /* 0x03346005040075a7 */ /* 0x000ea4000802017f */
[----:B--2---:R-:W-:Y:S05]  /*1ad40*/  @!P1 BRA `(.L_x_5420) ;  /* 0x0000000c00c49947 */ /* 0x004fea0003800000 */
.L_x_5459:
[----:B------:R-:W-:Y:S05]  /*1ad50*/  @!P0 BRA `(.L_x_5421) ;  /* 0x0000000000048947 */ /* 0x000fea0003800000 */
[----:B------:R-:W-:Y:S01]  /*1ad60*/  BPT.TRAP 0x1 ;  /* 0x000000040000795c */ /* 0x000fe20000300000 */
.L_x_5421:
[----:B------:R-:W-:-:S04]  /*1ad70*/  IMAD R3, R3, 0x8, R0 ;  /* 0x0000000803037824 */ /* 0x000fc800078e0200 */
[----:B------:R-:W3:Y:S02]  /*1ad80*/  SYNCS.PHASECHK.TRANS64.TRYWAIT P1, [R3+URZ+0x33460], R2 ;  /* 0x03346002030075a7 */ /* 0x000ee4000802017f */
[----:B---3--:R-:W-:Y:S05]  /*1ad90*/  @!P1 BRA `(.L_x_5422) ;  /* 0x0000000c00c49947 */ /* 0x008fea0003800000 */
.L_x_5460:
[----:B------:R-:W-:Y:S05]  /*1ada0*/  @!P0 BRA `(.L_x_5423) ;  /* 0x0000000000048947 */ /* 0x000fea0003800000 */
[----:B------:R-:W-:Y:S01]  /*1adb0*/  BPT.TRAP 0x1 ;  /* 0x000000040000795c */ /* 0x000fe20000300000 */
.L_x_5423:
[----:B------:R-:W4:Y:S02]  /*1adc0*/  SYNCS.PHASECHK.TRANS64.TRYWAIT P0, [R4+URZ+0x33480], R5 ;  /* 0x03348005040075a7 */ /* 0x000f24000800017f */
[----:B----4-:R-:W-:Y:S05]  /*1add0*/  @!P0 BRA `(.L_x_5424) ;  /* 0x0000000c00c88947 */ /* 0x010fea0003800000 */
.L_x_5425:
[----:B------:R0:W0:Y:S02]  /*1ade0*/  SYNCS.PHASECHK.TRANS64.TRYWAIT P0, [R3+URZ+0x33480], R2 ;  /* 0x03348002030075a7 */ /* 0x000024000800017f */
[----:B0-----:R-:W-:Y:S05]  /*1adf0*/  @!P0 NANOSLEEP.SYNCS 0x989680 ;  /* 0x009896800000895d */ /* 0x001fea0003900000 */
[----:B------:R-:W0:Y:S02]  /*1ae00*/  @!P0 SYNCS.PHASECHK.TRANS64 P0, [R3+URZ+0x33480], R2 ;  /* 0x03348002030085a7 */ /* 0x000e24000800007f */
[----:B0-----:R-:W-:Y:S05]  /*1ae10*/  @!P0 BRA `(.L_x_5425) ;  /* 0xfffffffc00f08947 */ /* 0x001fea000383ffff */
.L_x_5414:
[----:B------:R-:W-:Y:S05]  /*1ae20*/  BSYNC B0 ;  /* 0x0000000000007941 */ /* 0x000fea0003800000 */
.L_x_5413:
[----:B------:R-:W-:Y:S05]  /*1ae30*/  EXIT ;  /* 0x000000000000794d */ /* 0x000fea0003800000 */
.L_x_5271:
[----:B0-----:R-:W-:-:S04]  /*1ae40*/  IMAD.U32 R3, RZ, RZ, UR41 ;  /* 0x00000029ff037e24 */ /* 0x001fc8000f8e00ff */
[----:B------:R0:W1:Y:S03]  /*1ae50*/  SYNCS.PHASECHK.TRANS64.TRYWAIT P0, [R3+URZ+0x33400], R2 ;  /* 0x03340002030075a7 */ /* 0x000066000800017f */
[----:B-1----:R-:W-:Y:S05]  /*1ae60*/  @!P0 NANOSLEEP.SYNCS 0x989680 ;  /* 0x009896800000895d */ /* 0x002fea0003900000 */
[----:B------:R-:W1:Y:S02]  /*1ae70*/  @!P0 SYNCS.PHASECHK.TRANS64 P0, [R3+URZ+0x33400], R2 ;  /* 0x03340002030085a7 */ /* 0x000e64000800007f */
[----:B-1----:R-:W-:Y:S05]  /*1ae80*/  @!P0 BRA `(.L_x_5271) ;  /* 0xfffffffc00ec8947 */ /* 0x002fea000383ffff */
[----:B------:R-:W-:Y:S05]  /*1ae90*/  BRA `(.L_x_5426) ;  /* 0xfffffe7000f87947 */ /* 0x000fea000383ffff */
.L_x_5275:
[----:B-1----:R1:W2:Y:S02]  /*1aea0*/  SYNCS.PHASECHK.TRANS64.TRYWAIT P2, [R2+URZ+0x33430], R3 ;  /* 0x03343003020075a7 */ /* 0x0022a4000804017f */
[----:B--2---:R-:W-:Y:S05]  /*1aeb0*/  @!P2 NANOSLEEP.SYNCS 0x989680 ;  /* 0x009896800000a95d */ /* 0x004fea0003900000 */
[----:B------:R-:W2:Y:S02]  /*1aec0*/  @!P2 SYNCS.PHASECHK.TRANS64 P2, [R2+URZ+0x33430], R3 ;  /* 0x033430030200a5a7 */ /* 0x000ea4000804007f */
[----:B--2---:R-:W-:Y:S05]  /*1aed0*/  @!P2 BRA `(.L_x_5275) ;  /* 0xfffffffc00f0a947 */ /* 0x004fea000383ffff */
[----:B------:R-:W-:Y:S05]  /*1aee0*/  BRA `(.L_x_5274) ;  /* 0xfffffe74001c7947 */ /* 0x000fea000383ffff */
.L_x_5280:
[----:B-1----:R-:W-:-:S04]  /*1aef0*/  IMAD.U32 R7, RZ, RZ, UR6 ;  /* 0x00000006ff077e24 */ /* 0x002fc8000f8e00ff */
[----:B------:R1:W2:Y:S03]  /*1af00*/  SYNCS.PHASECHK.TRANS64.TRYWAIT P3, [R7+URZ+0x33430], R6 ;  /* 0x03343006070075a7 */ /* 0x0002a6000806017f */
[----:B--2---:R-:W-:Y:S05]  /*1af10*/  @!P3 NANOSLEEP.SYNCS 0x989680 ;  /* 0x009896800000b95d */ /* 0x004fea0003900000 */
[----:B------:R-:W2:Y:S02]  /*1af20*/  @!P3 SYNCS.PHASECHK.TRANS64 P3, [R7+URZ+0x33430], R6 ;  /* 0x033430060700b5a7 */ /* 0x000ea4000806007f */
[----:B--2---:R-:W-:Y:S05]  /*1af30*/  @!P3 BRA `(.L_x_5280) ;  /* 0xfffffffc00ecb947 */ /* 0x004fea000383ffff */
[----:B------:R-:W-:Y:S05]  /*1af40*/  BRA `(.L_x_5277) ;  /* 0xfffffeb400587947 */ /* 0x000fea000383ffff */
.L_x_5284:
[----:B-1----:R-:W-:-:S04]  /*1af50*/  IMAD.U32 R7, RZ, RZ, UR6 ;  /* 0x00000006ff077e24 */ /* 0x002fc8000f8e00ff */
[----:B------:R1:W2:Y:S03]  /*1af60*/  SYNCS.PHASECHK.TRANS64.TRYWAIT P3, [R7+URZ+0x33450], R6 ;  /* 0x03345006070075a7 */ /* 0x0002a6000806017f */
[----:B--2---:R-:W-:Y:S05]  /*1af70*/  @!P3 NANOSLEEP.SYNCS 0x989680 ;  /* 0x009896800000b95d */ /* 0x004fea0003900000 */
[----:B------:R-:W2:Y:S02]  /*1af80*/  @!P3 SYNCS.PHASECHK.TRANS64 P3, [R7+URZ+0x33450], R6 ;  /* 0x033450060700b5a7 */ /* 0x000ea4000806007f */
[----:B--2---:R-:W-:Y:S05]  /*1af90*/  @!P3 BRA `(.L_x_5284) ;  /* 0xfffffffc00ecb947 */ /* 0x004fea000383ffff */
[----:B------:R-:W-:Y:S05]  /*1afa0*/  BRA `(.L_x_5281) ;  /* 0xfffffec000647947 */ /* 0x000fea000383ffff */
.L_x_5291:
[----:B-1----:R-:W-:-:S04]  /*1afb0*/  IMAD.U32 R7, RZ, RZ, UR6 ;  /* 0x00000006ff077e24 */ /* 0x002fc8000f8e00ff */
[----:B------:R1:W2:Y:S03]  /*1afc0*/  SYNCS.PHASECHK.TRANS64.TRYWAIT P2, [R7+URZ+0x33430], R6 ;  /* 0x03343006070075a7 */ /* 0x0002a6000804017f */
[----:B--2---:R-:W-:Y:S05]  /*1afd0*/  @!P2 NANOSLEEP.SYNCS 0x989680 ;  /* 0x009896800000a95d */ /* 0x004fea0003900000 */
[----:B------:R-:W2:Y:S02]  /*1afe0*/  @!P2 SYNCS.PHASECHK.TRANS64 P2, [R7+URZ+0x33430], R6 ;  /* 0x033430060700a5a7 */ /* 0x000ea4000804007f */
[----:B--2---:R-:W-:Y:S05]  /*1aff0*/  @!P2 BRA `(.L_x_5291) ;  /* 0xfffffffc00eca947 */ /* 0x004fea000383ffff */
[----:B------:R-:W-:Y:S05]  /*1b000*/  BRA `(.L_x_5288) ;  /* 0xfffffef800487947 */ /* 0x000fea000383ffff */
.L_x_5295:
[----:B-1----:R-:W-:-:S04]  /*1b010*/  IMAD.U32 R7, RZ, RZ, UR6 ;  /* 0x00000006ff077e24 */ /* 0x002fc8000f8e00ff */
[----:B------:R1:W2:Y:S03]  /*1b020*/  SYNCS.PHASECHK.TRANS64.TRYWAIT P2, [R7+URZ+0x33450], R6 ;  /* 0x03345006070075a7 */ /* 0x0002a6000804017f */
[----:B--2---:R-:W-:Y:S05]  /*1b030*/  @!P2 NANOSLEEP.SYNCS 0x989680 ;  /* 0x009896800000a95d */ /* 0x004fea0003900000 */
[----:B------:R-:W2:Y:S02]  /*1b040*/  @!P2 SYNCS.PHASECHK.TRANS64 P2, [R7+URZ+0x33450], R6 ;  /* 0x033450060700a5a7 */ /* 0x000ea4000804007f */
[----:B--2---:R-:W-:Y:S05]  /*1b050*/  @!P2 BRA `(.L_x_5295) ;  /* 0xfffffffc00eca947 */ /* 0x004fea000383ffff */
[----:B------:R-:W-:Y:S05]  /*1b060*/  BRA `(.L_x_5292) ;  /* 0xffffff0400487947 */ /* 0x000fea000383ffff */
.L_x_5301:
[----:B-1----:R-:W-:-:S04]  /*1b070*/  IMAD.U32 R5, RZ, RZ, UR5 ;  /* 0x00000005ff057e24 */ /* 0x002fc8000f8e00ff */
[----:B------:R1:W2:Y:S03]  /*1b080*/  SYNCS.PHASECHK.TRANS64.TRYWAIT P0, [R5+URZ+0x33450], R0 ;  /* 0x03345000050075a7 */ /* 0x0002a6000800017f */
[----:B--2---:R-:W-:Y:S05]  /*1b090*/  @!P0 NANOSLEEP.SYNCS 0x989680 ;  /* 0x009896800000895d */ /* 0x004fea0003900000 */
[----:B------:R-:W2:Y:S02]  /*1b0a0*/  @!P0 SYNCS.PHASECHK.TRANS64 P0, [R5+URZ+0x33450], R0 ;  /* 0x03345000050085a7 */ /* 0x000ea4000800007f */
[----:B--2---:R-:W-:Y:S05]  /*1b0b0*/  @!P0 BRA `(.L_x_5301) ;  /* 0xfffffffc00ec8947 */ /* 0x004fea000383ffff */
[----:B------:R-:W-:Y:S05]  /*1b0c0*/  BRA `(.L_x_5300) ;  /* 0xffffff3000207947 */ /* 0x000fea000383ffff */
.L_x_5351:
[----:B------:R-:W-:Y:S02]  /*1b0d0*/  IMAD.MOV.U32 R13, RZ, RZ, R0 ;  /* 0x000000ffff0d7224 */ /* 0x000fe400078e0000 */
[----:B-1----:R-:W-:Y:S02]  /*1b0e0*/  IMAD.MOV.U32 R12, RZ, RZ, RZ ;  /* 0x000000ffff0c7224 */ /* 0x002fe400078e00ff */
[----:B------:R-:W-:Y:S02]  /*1b0f0*/  IMAD.MOV.U32 R11, RZ, RZ, 0x1f ;  /* 0x0000001fff0b7424 */ /* 0x000fe400078e00ff */
[----:B------:R-:W-:-:S07]  /*1b100*/  IMAD.MOV.U32 R15, RZ, RZ, -0x1 ;  /* 0xffffffffff0f7424 */ /* 0x000fce00078e00ff */
[----:B0--3--:R-:W-:Y:S05]  /*1b110*/  WARPSYNC.COLLECTIVE R15, `(.L_x_5427) ;  /* 0x000000000f087348 */ /* 0x009fea0003c00000 */
[----:B------:R1:W2:Y:S02]  /*1b120*/  SHFL.IDX P6, R14, R13, R12, R11 ;  /* 0x0000000c0d0e7389 */ /* 0x0002a400000c000b */
[----:B0123--:R-:W-:Y:S01]  /*1b130*/  ENDCOLLECTIVE ;  /* 0x000000000000791b */ /* 0x00ffe20003800000 */
.L_x_5427:
[----:B------:R-:W-:Y:S05]  /*1b140*/  BRA `(.L_x_5428) ;  /* 0xffffffac00c87947 */ /* 0x000fea000383ffff */
.L_x_5353:
[----:B------:R-:W-:Y:S01]  /*1b150*/  BSSY B0, `(.L_x_5429) ;  /* 0x0000006000007945 */ /* 0x000fe20003800000 */
[----:B------:R-:W-:-:S07]  /*1b160*/  IMAD.MOV.U32 R15, RZ, RZ, -0x1 ;  /* 0xffffffffff0f7424 */ /* 0x000fce00078e00ff */
[----:B01-3--:R-:W-:Y:S05]  /*1b170*/  WARPSYNC.COLLECTIVE R15, `(.L_x_5430) ;  /* 0x000000000f0c7348 */ /* 0x00bfea0003c00000 */
[----:B------:R-:W-:Y:S02]  /*1b180*/  ELECT P6, UR62, PT ;  /* 0x00000000003e782f */ /* 0x000fe400038c0000 */
[----:B------:R-:W-:Y:S01]  /*1b190*/  MOV R14, UR62 ;  /* 0x0000003e000e7c02 */ /* 0x000fe20008000f00 */
[----:B01-3--:R-:W-:Y:S10]  /*1b1a0*/  ENDCOLLECTIVE ;  /* 0x000000000000791b */ /* 0x00bff40003800000 */
.L_x_5430:
[----:B------:R-:W-:Y:S05]  /*1b1b0*/  BSYNC B0 ;  /* 0x0000000000007941 */ /* 0x000fea0003800000 */
.L_x_5429:
[----:B------:R-:W-:Y:S05]  /*1b1c0*/  BRA `(.L_x_5431) ;  /* 0xffffffac00d07947 */ /* 0x000fea000383ffff */
.L_x_5355:
[----:B0-----:R0:W2:Y:S02]  /*1b1d0*/  SYNCS.PHASECHK.TRANS64.TRYWAIT P0, [R4+URZ+0x33480], R3 ;  /* 0x03348003040075a7 */ /* 0x0010a4000800017f */
[----:B--2---:R-:W-:Y:S05]  /*1b1e0*/  @!P0 NANOSLEEP.SYNCS 0x989680 ;  /* 0x009896800000895d */ /* 0x004fea0003900000 */
[----:B------:R-:W2:Y:S02]  /*1b1f0*/  @!P0 SYNCS.PHASECHK.TRANS64 P0, [R4+URZ+0x33480], R3 ;  /* 0x03348003040085a7 */ /* 0x000ea4000800007f */
[----:B--2---:R-:W-:Y:S05]  /*1b200*/  @!P0 BRA `(.L_x_5355) ;  /* 0xfffffffc00f08947 */ /* 0x004fea000383ffff */
[----:B------:R-:W-:Y:S05]  /*1b210*/  BRA `(.L_x_5432) ;  /* 0xffffffb000347947 */ /* 0x000fea000383ffff */
.L_x_5357:
[----:B--2---:R2:W3:Y:S02]  /*1b220*/  SYNCS.PHASECHK.TRANS64.TRYWAIT P0, [R4+URZ+0x33440], R3 ;  /* 0x03344003040075a7 */ /* 0x0044e4000800017f */
[----:B---3--:R-:W-:Y:S05]  /*1b230*/  @!P0 NANOSLEEP.SYNCS 0x989680 ;  /* 0x009896800000895d */ /* 0x008fea0003900000 */
[----:B------:R-:W3:Y:S02]  /*1b240*/  @!P0 SYNCS.PHASECHK.TRANS64 P0, [R4+URZ+0x33440], R3 ;  /* 0x03344003040085a7 */ /* 0x000ee4000800007f */
[----:B---3--:R-:W-:Y:S05]  /*1b250*/  @!P0 BRA `(.L_x_5357) ;  /* 0xfffffffc00f08947 */ /* 0x008fea000383ffff */
[----:B------:R-:W-:Y:S05]  /*1b260*/  BRA `(.L_x_5433) ;  /* 0xffffffb000c07947 */ /* 0x000fea000383ffff */
.L_x_5361:
[----:B------:R0:W5:Y:S01]  /*1b270*/  LDL.LU R6, [R1+0x8] ;  /* 0x0000080001067983 */ /* 0x0001620000300800 */
[----:B------:R-:W-:Y:S01]  /*1b280*/  IMAD.MOV.U32 R13, RZ, RZ, R0 ;  /* 0x000000ffff0d7224 */ /* 0x000fe200078e0000 */
[----:B------:R-:W-:Y:S01]  /*1b290*/  LOP3.LUT R7, R7, 0x7f, RZ, 0xc0, !PT ;  /* 0x0000007f07077812 */ /* 0x000fe200078ec0ff */
[----:B------:R-:W-:Y:S02]  /*1b2a0*/  IMAD.MOV.U32 R12, RZ, RZ, RZ ;  /* 0x000000ffff0c7224 */ /* 0x000fe400078e00ff */
[----:B------:R-:W-:Y:S01]  /*1b2b0*/  IMAD.MOV.U32 R11, RZ, RZ, 0x1c1f ;  /* 0x00001c1fff0b7424 */ /* 0x000fe200078e00ff */
[----:B------:R-:W-:Y:S01]  /*1b2c0*/  SHF.R.U32.HI R3, RZ, 0x2, R7 ;  /* 0x00000002ff037819 */ /* 0x000fe20000011607 */
[----:B------:R-:W-:-:S04]  /*1b2d0*/  IMAD.MOV.U32 R15, RZ, RZ, -0x1 ;  /* 0xffffffffff0f7424 */ /* 0x000fc800078e00ff */
[----:B0-----:R-:W-:-:S07]  /*1b2e0*/  IMAD R3, R10, 0x80, R3 ;  /* 0x000000800a037824 */ /* 0x001fce00078e0203 */
[----:B-----5:R-:W-:Y:S05]  /*1b2f0*/  WARPSYNC.COLLECTIVE R15, `(.L_x_5434) ;  /* 0x000000000f087348 */ /* 0x020fea0003c00000 */
[----:B------:R0:W1:Y:S02]  /*1b300*/  SHFL.IDX P6, R14, R13, R12, R11 ;  /* 0x0000000c0d0e7389 */ /* 0x00006400000c000b */
[----:B01---5:R-:W-:Y:S01]  /*1b310*/  ENDCOLLECTIVE ;  /* 0x000000000000791b */ /* 0x023fe20003800000 */
.L_x_5434:
[----:B------:R-:W-:Y:S02]  /*1b320*/  IMAD.MOV.U32 R13, RZ, RZ, R4 ;  /* 0x000000ffff0d7224 */ /* 0x000fe400078e0004 */
[----:B------:R-:W-:Y:S02]  /*1b330*/  IMAD R2, R6, R5, RZ ;  /* 0x0000000506027224 */ /* 0x000fe400078e02ff */
[----:B------:R-:W-:-:S07]  /*1b340*/  IMAD.MOV.U32 R6, RZ, RZ, R14 ;  /* 0x000000ffff067224 */ /* 0x000fce00078e000e */
[----:B------:R-:W-:Y:S05]  /*1b350*/  WARPSYNC.COLLECTIVE R15, `(.L_x_5435) ;  /* 0x000000000f087348 */ /* 0x000fea0003c00000 */
[----:B------:R0:W1:Y:S02]  /*1b360*/  SHFL.IDX P6, R14, R13, R12, R11 ;  /* 0x0000000c0d0e7389 */ /* 0x00006400000c000b */
[----:B01----:R-:W-:Y:S01]  /*1b370*/  ENDCOLLECTIVE ;  /* 0x000000000000791b */ /* 0x003fe20003800000 */
.L_x_5435:
[----:B------:R-:W-:Y:S01]  /*1b380*/  ISETP.GE.AND P4, PT, R3, R2, PT ;  /* 0x000000020300720c */ /* 0x000fe20003f86270 */
[----:B------:R-:W-:Y:S02]  /*1b390*/  IMAD.MOV.U32 R13, RZ, RZ, R0 ;  /* 0x000000ffff0d7224 */ /* 0x000fe400078e0000 */
[----:B------:R-:W-:Y:S02]  /*1b3a0*/  IMAD.MOV.U32 R12, RZ, RZ, 0x1 ;  /* 0x00000001ff0c7424 */ /* 0x000fe400078e00ff */
[----:B------:R-:W-:-:S08]  /*1b3b0*/  IMAD.MOV.U32 R5, RZ, RZ, R14 ;  /* 0x000000ffff057224 */ /* 0x000fd000078e000e */
[----:B------:R-:W-:Y:S05]  /*1b3c0*/  WARPSYNC.COLLECTIVE R15, `(.L_x_5436) ;  /* 0x000000000f087348 */ /* 0x000fea0003c00000 */
[----:B------:R0:W1:Y:S02]  /*1b3d0*/  SHFL.IDX P6, R14, R13, R12, R11 ;  /* 0x0000000c0d0e7389 */ /* 0x00006400000c000b */
[----:B01----:R-:W-:Y:S01]  /*1b3e0*/  ENDCOLLECTIVE ;  /* 0x000000000000791b */ /* 0x003fe20003800000 */
.L_x_5436:
[----:B------:R-:W-:-:S05]  /*1b3f0*/  @!P4 IADD3 R5, P3, R9, R5, RZ ;  /* 0x000000050905c210 */ /* 0x000fca0007f7e0ff */
[----:B------:R-:W-:-:S04]  /*1b400*/  @!P4 IMAD.X R6, RZ, RZ, R6, P3 ;  /* 0x000000ffff06c224 */ /* 0x000fc800018e0606 */
[----:B------:R-:W-:Y:S02]  /*1b410*/  @!P4 IMAD.MOV.U32 R7, RZ, RZ, R6 ;  /* 0x000000ffff07c224 */ /* 0x000fe400078e0006 */
[----:B------:R-:W-:Y:S02]  /*1b420*/  @!P4 IMAD.MOV.U32 R6, RZ, RZ, R5 ;  /* 0x000000ffff06c224 */ /* 0x000fe400078e0005 */
[----:B------:R-:W-:Y:S02]  /*1b430*/  VIADD R5, R3, 0x20 ;  /* 0x0000002003057836 */ /* 0x000fe40000000000 */
[----:B------:R-:W-:Y:S01]  /*1b440*/  IMAD.MOV.U32 R13, RZ, RZ, R4 ;  /* 0x000000ffff0d7224 */ /* 0x000fe200078e0004 */
[----:B------:R-:W-:Y:S01]  /*1b450*/  @!PT LDS RZ, [RZ] ;  /* 0x00000000fffff984 */ /* 0x000fe20000000800 */
[----:B------:R-:W-:Y:S01]  /*1b460*/  @!PT LDS RZ, [RZ] ;  /* 0x00000000fffff984 */ /* 0x000fe20000000800 */
[----:B------:R-:W-:Y:S01]  /*1b470*/  @!PT LDS RZ, [RZ] ;  /* 0x00000000fffff984 */ /* 0x000fe20000000800 */
[----:B------:R0:W-:Y:S02]  /*1b480*/  @!P4 LDGSTS.E.BYPASS.LTC128B.128 [R8+0x1e200], desc[UR54][R6.64], !P0 ;  /* 0x1e2000000608cfae */ /* 0x0001e4000c101d76 */
[----:B------:R-:W-:Y:S02]  /*1b490*/  ISETP.GE.AND P3, PT, R5, R2, PT ;  /* 0x000000020500720c */ /* 0x000fe40003f66270 */
[----:B------:R0:W-:Y:S01]  /*1b4a0*/  @!P4 LDGSTS.E.BYPASS.LTC128B.128 [R8+0x20200], desc[UR54][R6.64+0x40], !P1 ;  /* 0x202000400608cfae */ /* 0x0001e2000c901d76 */
[----:B------:R-:W-:-:S10]  /*1b4b0*/  IMAD.MOV.U32 R5, RZ, RZ, R14 ;  /* 0x000000ffff057224 */ /* 0x000fd400078e000e */
[----:B0-----:R-:W-:Y:S05]  /*1b4c0*/  WARPSYNC.COLLECTIVE R15, `(.L_x_5437) ;  /* 0x000000000f087348 */ /* 0x001fea0003c00000 */
[----:B------:R1:W2:Y:S02]  /*1b4d0*/  SHFL.IDX P6, R14, R13, R12, R11 ;  /* 0x0000000c0d0e7389 */ /* 0x0002a400000c000b */
[----:B012---:R-:W-:Y:S01]  /*1b4e0*/  ENDCOLLECTIVE ;  /* 0x000000000000791b */ /* 0x007fe20003800000 */
.L_x_5437:
[----:B------:R-:W-:Y:S01]  /*1b4f0*/  @!PT LDS RZ, [RZ] ;  /* 0x00000000fffff984 */ /* 0x000fe20000000800 */
[----:B------:R-:W-:Y:S01]  /*1b500*/  @!PT LDS RZ, [RZ] ;  /* 0x00000000fffff984 */ /* 0x000fe20000000800 */
[----:B------:R-:W-:Y:S01]  /*1b510*/  @!PT LDS RZ, [RZ] ;  /* 0x00000000fffff984 */ /* 0x000fe20000000800 */
[----:B------:R0:W-:Y:S01]  /*1b520*/  @!P4 LDGSTS.E.BYPASS.LTC128B.128 [R8+0x22200], desc[UR54][R6.64+0x80], !P2 ;  /* 0x222000800608cfae */ /* 0x0001e2000d101d76 */
[----:B------:R-:W-:Y:S02]  /*1b530*/  IMAD.MOV.U32 R13, RZ, RZ, R0 ;  /* 0x000000ffff0d7224 */ /* 0x000fe400078e0000 */
[----:B------:R-:W-:Y:S02]  /*1b540*/  IMAD.MOV.U32 R12, RZ, RZ, 0x2 ;  /* 0x00000002ff0c7424 */ /* 0x000fe400078e00ff */
[----:B0-----:R-:W-:-:S07]  /*1b550*/  IMAD.MOV.U32 R6, RZ, RZ, R14 ;  /* 0x000000ffff067224 */ /* 0x001fce00078e000e */
[----:B------:R-:W-:Y:S05]  /*1b560*/  WARPSYNC.COLLECTIVE R15, `(.L_x_5438) ;  /* 0x000000000f087348 */ /* 0x000fea0003c00000 */
[----:B------:R0:W1:Y:S02]  /*1b570*/  SHFL.IDX P6, R14, R13, R12, R11 ;  /* 0x0000000c0d0e7389 */ /* 0x00006400000c000b */
[----:B01----:R-:W-:Y:S01]  /*1b580*/  ENDCOLLECTIVE ;  /* 0x000000000000791b */ /* 0x003fe20003800000 */
.L_x_5438:
        /* <DEDUP_REMOVED lines=16> */
.L_x_5439:
[----:B------:R-:W-:Y:S02]  /*1b690*/  IMAD.MOV.U32 R13, RZ, RZ, R0 ;  /* 0x000000ffff0d7224 */ /* 0x000fe400078e0000 */
[----:B------:R-:W-:Y:S02]  /*1b6a0*/  IMAD.MOV.U32 R12, RZ, RZ, 0x3 ;  /* 0x00000003ff0c7424 */ /* 0x000fe400078e00ff */
[----:B------:R-:W-:-:S07]  /*1b6b0*/  IMAD.MOV.U32 R6, RZ, RZ, R14 ;  /* 0x000000ffff067224 */ /* 0x000fce00078e000e */
[----:B------:R-:W-:Y:S05]  /*1b6c0*/  WARPSYNC.COLLECTIVE R15, `(.L_x_5440) ;  /* 0x000000000f087348 */ /* 0x000fea0003c00000 */
[----:B------:R0:W1:Y:S02]  /*1b6d0*/  SHFL.IDX P6, R14, R13, R12, R11 ;  /* 0x0000000c0d0e7389 */ /* 0x00006400000c000b */
[----:B01----:R-:W-:Y:S01]  /*1b6e0*/  ENDCOLLECTIVE ;  /* 0x000000000000791b */ /* 0x003fe20003800000 */
.L_x_5440:
        /* <DEDUP_REMOVED lines=14> */
.L_x_5441:
[----:B------:R-:W-:Y:S01]  /*1b7d0*/  IMAD.MOV.U32 R4, RZ, RZ, R14 ;  /* 0x000000ffff047224 */ /* 0x000fe200078e000e */
[----:B------:R-:W-:Y:S06]  /*1b7e0*/  BRA `(.L_x_5442) ;  /* 0xffffffb800007947 */ /* 0x000fec000383ffff */
.L_x_5366:
[----:B-1----:R1:W2:Y:S02]  /*1b7f0*/  SYNCS.PHASECHK.TRANS64.TRYWAIT P0, [R17+URZ+0x33420], R0 ;  /* 0x03342000110075a7 */ /* 0x0022a4000800017f */
[----:B--2---:R-:W-:Y:S05]  /*1b800*/  @!P0 NANOSLEEP.SYNCS 0x989680 ;  /* 0x009896800000895d */ /* 0x004fea0003900000 */
[----:B------:R-:W2:Y:S02]  /*1b810*/  @!P0 SYNCS.PHASECHK.TRANS64 P0, [R17+URZ+0x33420], R0 ;  /* 0x03342000110085a7 */ /* 0x000ea4000800007f */
[----:B--2---:R-:W-:Y:S05]  /*1b820*/  @!P0 BRA `(.L_x_5366) ;  /* 0xfffffffc00f08947 */ /* 0x004fea000383ffff */
[----:B------:R-:W-:Y:S05]  /*1b830*/  BRA `(.L_x_5443) ;  /* 0xffffffb800707947 */ /* 0x000fea000383ffff */
.L_x_5372:
[----:B--2---:R2:W3:Y:S02]  /*1b840*/  SYNCS.PHASECHK.TRANS64.TRYWAIT P0, [R6+URZ+0x33480], R5 ;  /* 0x03348005060075a7 */ /* 0x0044e4000800017f */
[----:B---3--:R-:W-:Y:S05]  /*1b850*/  @!P0 NANOSLEEP.SYNCS 0x989680 ;  /* 0x009896800000895d */ /* 0x008fea0003900000 */
[----:B------:R-:W3:Y:S02]  /*1b860*/  @!P0 SYNCS.PHASECHK.TRANS64 P0, [R6+URZ+0x33480], R5 ;  /* 0x03348005060085a7 */ /* 0x000ee4000800007f */
[----:B---3--:R-:W-:Y:S05]  /*1b870*/  @!P0 BRA `(.L_x_5372) ;  /* 0xfffffffc00f08947 */ /* 0x008fea000383ffff */
[----:B------:R-:W-:Y:S05]  /*1b880*/  BRA `(.L_x_5444) ;  /* 0xffffffbc002c7947 */ /* 0x000fea000383ffff */
.L_x_5379:
[----:B0-----:R0:W3:Y:S02]  /*1b890*/  SYNCS.PHASECHK.TRANS64.TRYWAIT P0, [R6+URZ+0x33440], R5 ;  /* 0x03344005060075a7 */ /* 0x0010e4000800017f */
[----:B---3--:R-:W-:Y:S05]  /*1b8a0*/  @!P0 NANOSLEEP.SYNCS 0x989680 ;  /* 0x009896800000895d */ /* 0x008fea0003900000 */
[----:B------:R-:W3:Y:S02]  /*1b8b0*/  @!P0 SYNCS.PHASECHK.TRANS64 P0, [R6+URZ+0x33440], R5 ;  /* 0x03344005060085a7 */ /* 0x000ee4000800007f */
[----:B---3--:R-:W-:Y:S05]  /*1b8c0*/  @!P0 BRA `(.L_x_5379) ;  /* 0xfffffffc00f08947 */ /* 0x008fea000383ffff */
[----:B------:R-:W-:Y:S05]  /*1b8d0*/  BRA `(.L_x_5445) ;  /* 0xffffffc0002c7947 */ /* 0x000fea000383ffff */
.L_x_5387:
[----:B--2---:R2:W3:Y:S02]  /*1b8e0*/  SYNCS.PHASECHK.TRANS64.TRYWAIT P0, [R3+URZ+0x33470], R4 ;  /* 0x03347004030075a7 */ /* 0x0044e4000800017f */
[----:B---3--:R-:W-:Y:S05]  /*1b8f0*/  @!P0 NANOSLEEP.SYNCS 0x989680 ;  /* 0x009896800000895d */ /* 0x008fea0003900000 */
[----:B------:R-:W3:Y:S02]  /*1b900*/  @!P0 SYNCS.PHASECHK.TRANS64 P0, [R3+URZ+0x33470], R4 ;  /* 0x03347004030085a7 */ /* 0x000ee4000800007f */
[----:B---3--:R-:W-:Y:S05]  /*1b910*/  @!P0 BRA `(.L_x_5387) ;  /* 0xfffffffc00f08947 */ /* 0x008fea000383ffff */
[----:B------:R-:W-:Y:S05]  /*1b920*/  BRA `(.L_x_5446) ;  /* 0xffffffc400407947 */ /* 0x000fea000383ffff */
.L_x_5389:
[----:B--2---:R2:W3:Y:S02]  /*1b930*/  SYNCS.PHASECHK.TRANS64.TRYWAIT P0, [R3+URZ+0x33460], R4 ;  /* 0x03346004030075a7 */ /* 0x0044e4000800017f */
[----:B---3--:R-:W-:Y:S05]  /*1b940*/  @!P0 NANOSLEEP.SYNCS 0x989680 ;  /* 0x009896800000895d */ /* 0x008fea0003900000 */
[----:B------:R-:W3:Y:S02]  /*1b950*/  @!P0 SYNCS.PHASECHK.TRANS64 P0, [R3+URZ+0x33460], R4 ;  /* 0x03346004030085a7 */ /* 0x000ee4000800007f */
[----:B---3--:R-:W-:Y:S05]  /*1b960*/  @!P0 BRA `(.L_x_5389) ;  /* 0xfffffffc00f08947 */ /* 0x008fea000383ffff */
[----:B------:R-:W-:Y:S05]  /*1b970*/  BRA `(.L_x_5447) ;  /* 0xffffffc400487947 */ /* 0x000fea000383ffff */
.L_x_5396:
[----:B-1----:R1:W2:Y:S02]  /*1b980*/  SYNCS.PHASECHK.TRANS64.TRYWAIT P1, [R0+URZ+0x33470], R3 ;  /* 0x03347003000075a7 */ /* 0x0022a4000802017f */
[----:B--2---:R-:W-:Y:S05]  /*1b990*/  @!P1 NANOSLEEP.SYNCS 0x989680 ;  /* 0x009896800000995d */ /* 0x004fea0003900000 */
[----:B------:R-:W2:Y:S02]  /*1b9a0*/  @!P1 SYNCS.PHASECHK.TRANS64 P1, [R0+URZ+0x33470], R3 ;  /* 0x03347003000095a7 */ /* 0x000ea4000802007f */
[----:B--2---:R-:W-:Y:S05]  /*1b9b0*/  @!P1 BRA `(.L_x_5396) ;  /* 0xfffffffc00f09947 */ /* 0x004fea000383ffff */
[----:B------:R-:W-:Y:S05]  /*1b9c0*/  BRA `(.L_x_5448) ;  /* 0xffffffd000b47947 */ /* 0x000fea000383ffff */
.L_x_5398:
[----:B-1----:R1:W2:Y:S02]  /*1b9d0*/  SYNCS.PHASECHK.TRANS64.TRYWAIT P1, [R0+URZ+0x33460], R3 ;  /* 0x03346003000075a7 */ /* 0x0022a4000802017f */
[----:B--2---:R-:W-:Y:S05]  /*1b9e0*/  @!P1 NANOSLEEP.SYNCS 0x989680 ;  /* 0x009896800000995d */ /* 0x004fea0003900000 */
[----:B------:R-:W2:Y:S02]  /*1b9f0*/  @!P1 SYNCS.PHASECHK.TRANS64 P1, [R0+URZ+0x33460], R3 ;  /* 0x03346003000095a7 */ /* 0x000ea4000802007f */
[----:B--2---:R-:W-:Y:S05]  /*1ba00*/  @!P1 BRA `(.L_x_5398) ;  /* 0xfffffffc00f09947 */ /* 0x004fea000383ffff */
[----:B------:R-:W-:Y:S05]  /*1ba10*/  BRA `(.L_x_5449) ;  /* 0xffffffd000bc7947 */ /* 0x000fea000383ffff */
.L_x_5411:
[----:B0-----:R0:W1:Y:S02]  /*1ba20*/  SYNCS.PHASECHK.TRANS64.TRYWAIT P0, [R0+URZ+0x33420], R3 ;  /* 0x03342003000075a7 */ /* 0x001064000800017f */
[----:B-1----:R-:W-:Y:S05]  /*1ba30*/  @!P0 NANOSLEEP.SYNCS 0x989680 ;  /* 0x009896800000895d */ /* 0x002fea0003900000 */
[----:B------:R-:W1:Y:S02]  /*1ba40*/  @!P0 SYNCS.PHASECHK.TRANS64 P0, [R0+URZ+0x33420], R3 ;  /* 0x03342003000085a7 */ /* 0x000e64000800007f */
[----:B-1----:R-:W-:Y:S05]  /*1ba50*/  @!P0 BRA `(.L_x_5411) ;  /* 0xfffffffc00f08947 */ /* 0x002fea000383ffff */
[----:B------:R-:W-:Y:S05]  /*1ba60*/  BRA `(.L_x_5450) ;  /* 0xfffffff000147947 */ /* 0x000fea000383ffff */
.L_x_5412:
        /* <DEDUP_REMOVED lines=11> */
.L_x_5452:
[----:B------:R-:W-:Y:S05]  /*1bb20*/  BSYNC B0 ;  /* 0x0000000000007941 */ /* 0x000fea0003800000 */
.L_x_5451:
[----:B------:R-:W-:Y:S05]  /*1bb30*/  BRA `(.L_x_5453) ;  /* 0xffffffec00fc7947 */ /* 0x000fea000383ffff */
.L_x_5415:
[----:B------:R-:W-:Y:S01]  /*1bb40*/  BSSY B1, `(.L_x_5454) ;  /* 0x0000006000017945 */ /* 0x000fe20003800000 */
[----:B------:R-:W-:-:S07]  /*1bb50*/  IMAD.MOV.U32 R15, RZ, RZ, -0x1 ;  /* 0xffffffffff0f7424 */ /* 0x000fce00078e00ff */
[----:B01----:R-:W-:Y:S05]  /*1bb60*/  WARPSYNC.COLLECTIVE R15, `(.L_x_5455) ;  /* 0x000000000f0c7348 */ /* 0x003fea0003c00000 */
[----:B------:R-:W-:Y:S02]  /*1bb70*/  ELECT P6, UR62, PT ;  /* 0x00000000003e782f */ /* 0x000fe400038c0000 */
[----:B------:R-:W-:Y:S01]  /*1bb80*/  MOV R14, UR62 ;  /* 0x0000003e000e7c02 */ /* 0x000fe20008000f00 */
[----:B01----:R-:W-:Y:S10]  /*1bb90*/  ENDCOLLECTIVE ;  /* 0x000000000000791b */ /* 0x003ff40003800000 */
.L_x_5455:
[----:B------:R-:W-:Y:S05]  /*1bba0*/  BSYNC B1 ;  /* 0x0000000000017941 */ /* 0x000fea0003800000 */
.L_x_5454:
[----:B------:R-:W-:Y:S05]  /*1bbb0*/  BRA `(.L_x_5456) ;  /* 0xffffffec00f47947 */ /* 0x000fea000383ffff */
.L_x_5417:
[----:B0-----:R0:W1:Y:S02]  /*1bbc0*/  SYNCS.PHASECHK.TRANS64.TRYWAIT P1, [R6+URZ], R5 ;  /* 0x00000005060075a7 */ /* 0x001064000802017f */
[----:B-1----:R-:W-:Y:S05]  /*1bbd0*/  @!P1 NANOSLEEP.SYNCS 0x989680 ;  /* 0x009896800000995d */ /* 0x002fea0003900000 */
[----:B------:R-:W1:Y:S02]  /*1bbe0*/  @!P1 SYNCS.PHASECHK.TRANS64 P1, [R6+URZ], R5 ;  /* 0x00000005060095a7 */ /* 0x000e64000802007f */
[----:B-1----:R-:W-:Y:S05]  /*1bbf0*/  @!P1 BRA `(.L_x_5417) ;  /* 0xfffffffc00f09947 */ /* 0x002fea000383ffff */
[----:B------:R-:W-:Y:S05]  /*1bc00*/  BRA `(.L_x_5457) ;  /* 0xfffffff000307947 */ /* 0x000fea000383ffff */
.L_x_5418:
[----:B-1----:R1:W2:Y:S02]  /*1bc10*/  SYNCS.PHASECHK.TRANS64.TRYWAIT P1, [R7+URZ], R2 ;  /* 0x00000002070075a7 */ /* 0x0022a4000802017f */
[----:B--2---:R-:W-:Y:S05]  /*1bc20*/  @!P1 NANOSLEEP.SYNCS 0x989680 ;  /* 0x009896800000995d */ /* 0x004fea0003900000 */
[----:B------:R-:W2:Y:S02]  /*1bc30*/  @!P1 SYNCS.PHASECHK.TRANS64 P1, [R7+URZ], R2 ;  /* 0x00000002070095a7 */ /* 0x000ea4000802007f */
[----:B--2---:R-:W-:Y:S05]  /*1bc40*/  @!P1 BRA `(.L_x_5418) ;  /* 0xfffffffc00f09947 */ /* 0x004fea000383ffff */
[----:B------:R-:W-:Y:S05]  /*1bc50*/  BRA `(.L_x_5458) ;  /* 0xfffffff000247947 */ /* 0x000fea000383ffff */
.L_x_5420:
[----:B--2---:R2:W3:Y:S02]  /*1bc60*/  SYNCS.PHASECHK.TRANS64.TRYWAIT P1, [R4+URZ+0x33460], R5 ;  /* 0x03346005040075a7 */ /* 0x0044e4000802017f */
[----:B---3--:R-:W-:Y:S05]  /*1bc70*/  @!P1 NANOSLEEP.SYNCS 0x989680 ;  /* 0x009896800000995d */ /* 0x008fea0003900000 */
[----:B------:R-:W3:Y:S02]  /*1bc80*/  @!P1 SYNCS.PHASECHK.TRANS64 P1, [R4+URZ+0x33460], R5 ;  /* 0x03346005040095a7 */ /* 0x000ee4000802007f */
[----:B---3--:R-:W-:Y:S05]  /*1bc90*/  @!P1 BRA `(.L_x_5420) ;  /* 0xfffffffc00f09947 */ /* 0x008fea000383ffff */
[----:B------:R-:W-:Y:S05]  /*1bca0*/  BRA `(.L_x_5459) ;  /* 0xfffffff000287947 */ /* 0x000fea000383ffff */
.L_x_5422:
[----:B---3--:R3:W4:Y:S02]  /*1bcb0*/  SYNCS.PHASECHK.TRANS64.TRYWAIT P1, [R3+URZ+0x33460], R2 ;  /* 0x03346002030075a7 */ /* 0x008724000802017f */
[----:B----4-:R-:W-:Y:S05]  /*1bcc0*/  @!P1 NANOSLEEP.SYNCS 0x989680 ;  /* 0x009896800000995d */ /* 0x010fea0003900000 */
[----:B------:R-:W4:Y:S02]  /*1bcd0*/  @!P1 SYNCS.PHASECHK.TRANS64 P1, [R3+URZ+0x33460], R2 ;  /* 0x03346002030095a7 */ /* 0x000f24000802007f */
[----:B----4-:R-:W-:Y:S05]  /*1bce0*/  @!P1 BRA `(.L_x_5422) ;  /* 0xfffffffc00f09947 */ /* 0x010fea000383ffff */
[----:B------:R-:W-:Y:S05]  /*1bcf0*/  BRA `(.L_x_5460) ;  /* 0xfffffff000287947 */ /* 0x000fea000383ffff */
.L_x_5424:
[----:B----4-:R4:W0:Y:S02]  /*1bd00*/  SYNCS.PHASECHK.TRANS64.TRYWAIT P0, [R4+URZ+0x33480], R5 ;  /* 0x03348005040075a7 */ /* 0x010824000800017f */
[----:B0-----:R-:W-:Y:S05]  /*1bd10*/  @!P0 NANOSLEEP.SYNCS 0x989680 ;  /* 0x009896800000895d */ /* 0x001fea0003900000 */
[----:B------:R-:W0:Y:S02]  /*1bd20*/  @!P0 SYNCS.PHASECHK.TRANS64 P0, [R4+URZ+0x33480], R5 ;  /* 0x03348005040085a7 */ /* 0x000e24000800007f */
[----:B0-----:R-:W-:Y:S05]  /*1bd30*/  @!P0 BRA `(.L_x_5424) ;  /* 0xfffffffc00f08947 */ /* 0x001fea000383ffff */
[----:B------:R-:W-:Y:S05]  /*1bd40*/  BRA `(.L_x_5425) ;  /* 0xfffffff000247947 */ /* 0x000fea000383ffff */
.L_x_5461:
        /* <DEDUP_REMOVED lines=11> */
.L_x_13354:


//--------------------- .text._ZN7cutlass13device_kernelIN5flash11enable_sm90INS1_16FlashAttnFwdSm90INS1_25CollectiveMainloopFwdSm90ILi2EN4cute5tupleIJNS5_1CILi1EEES8_S8_EEENS6_IJNS7_ILi128EEENS7_ILi160EEENS7_ILi192EEEEEELi192ENS_12float_e4m3_tEfNS_4arch4Sm90ELb1ELb0ELb1ELb1ELb0ELb1ELb0ELb1ELb1ELb1ELb1ELb0EEENS1_21CollectiveEpilogueFwdINS6_IJSA_SC_SB_EEES9_NS_10bfloat16_tESG_Li256ELb1ELb1ELb1ELb1EEENS1_36VarlenDynamicPersistentTileSchedulerILi128ELi160ELi256ELi128ELb1ELb1ELb1ELb1ELb1ELb1EEEEEEEEEvNT_6ParamsE --------------------------
	.section	.text._ZN7cutlass13device_kernelIN5flash11enable_sm90INS1_16FlashAttnFwdSm90INS1_25CollectiveMainloopFwdSm90ILi2EN4cute5tupleIJNS5_1CILi1EEES8_S8_EEENS6_IJNS7_ILi128EEENS7_ILi160EEENS7_ILi192EEEEEELi192ENS_12float_e4m3_tEfNS_4arch4Sm90ELb1ELb0ELb1ELb1ELb0ELb1ELb0ELb1ELb1ELb1ELb1ELb0EEENS1_21CollectiveEpilogueFwdINS6_IJSA_SC_SB_EEES9_NS_10bfloat16_tESG_Li256ELb1ELb1ELb1ELb1EEENS1_36VarlenDynamicPersistentTileSchedulerILi128ELi160ELi256ELi128ELb1ELb1ELb1ELb1ELb1ELb1EEEEEEEEEvNT_6ParamsE,"ax",@progbits
	.align	128
.text._ZN7cutlass13device_kernelIN5flash11enable_sm90INS1_16FlashAttnFwdSm90INS1_25CollectiveMainloopFwdSm90ILi2EN4cute5tupleIJNS5_1CILi1EEES8_S8_EEENS6_IJNS7_ILi128EEENS7_ILi160EEENS7_ILi192EEEEEELi192ENS_12float_e4m3_tEfNS_4arch4Sm90ELb1ELb0ELb1ELb1ELb0ELb1ELb0ELb1ELb1ELb1ELb1ELb0EEENS1_21CollectiveEpilogueFwdINS6_IJSA_SC_SB_EEES9_NS_10bfloat16_tESG_Li256ELb1ELb1ELb1ELb1EEENS1_36VarlenDynamicPersistentTileSchedulerILi128ELi160ELi256ELi128ELb1ELb1ELb1ELb1ELb1ELb1EEEEEEEEEvNT_6ParamsE:
        .type           _ZN7cutlass13device_kernelIN5flash11enable_sm90INS1_16FlashAttnFwdSm90INS1_25CollectiveMainloopFwdSm90ILi2EN4cute5tupleIJNS5_1CILi1EEES8_S8_EEENS6_IJNS7_ILi128EEENS7_ILi160EEENS7_ILi192EEEEEELi192ENS_12float_e4m3_tEfNS_4arch4Sm90ELb1ELb0ELb1ELb1ELb0ELb1ELb0ELb1ELb1ELb1ELb1ELb0EEENS1_21CollectiveEpilogueFwdINS6_IJSA_SC_SB_EEES9_NS_10bfloat16_tESG_Li256ELb1ELb1ELb1ELb1EEENS1_36VarlenDynamicPersistentTileSchedulerILi128ELi160ELi256ELi128ELb1ELb1ELb1ELb1ELb1ELb1EEEEEEEEEvNT_6ParamsE,@function
        .size           _ZN7cutlass13device_kernelIN5flash11enable_sm90INS1_16FlashAttnFwdSm90INS1_25CollectiveMainloopFwdSm90ILi2EN4cute5tupleIJNS5_1CILi1EEES8_S8_EEENS6_IJNS7_ILi128EEENS7_ILi160EEENS7_ILi192EEEEEELi192ENS_12float_e4m3_tEfNS_4arch4Sm90ELb1ELb0ELb1ELb1ELb0ELb1ELb0ELb1ELb1ELb1ELb1ELb0EEENS1_21CollectiveEpilogueFwdINS6_IJSA_SC_SB_EEES9_NS_10bfloat16_tESG_Li256ELb1ELb1ELb1ELb1EEENS1_36VarlenDynamicPersistentTileSchedulerILi128ELi160ELi256ELi128ELb1ELb1ELb1ELb1ELb1ELb1EEEEEEEEEvNT_6ParamsE,(.L_x_13355 - _ZN7cutlass13device_kernelIN5flash11enable_sm90INS1_16FlashAttnFwdSm90INS1_25CollectiveMainloopFwdSm90ILi2EN4cute5tupleIJNS5_1CILi1EEES8_S8_EEENS6_IJNS7_ILi128EEENS7_ILi160EEENS7_ILi192EEEEEELi192ENS_12float_e4m3_tEfNS_4arch4Sm90ELb1ELb0ELb1ELb1ELb0ELb1ELb0ELb1ELb1ELb1ELb1ELb0EEENS1_21CollectiveEpilogueFwdINS6_IJSA_SC_SB_EEES9_NS_10bfloat16_tESG_Li256ELb1ELb1ELb1ELb1EEENS1_36VarlenDynamicPersistentTileSchedulerILi128ELi160ELi256ELi128ELb1ELb1ELb1ELb1ELb1ELb1EEEEEEEEEvNT_6ParamsE)
        .other          _ZN7cutlass13device_kernelIN5flash11enable_sm90INS1_16FlashAttnFwdSm90INS1_25CollectiveMainloopFwdSm90ILi2EN4cute5tupleIJNS5_1CILi1EEES8_S8_EEENS6_IJNS7_ILi128EEENS7_ILi160EEENS7_ILi192EEEEEELi192ENS_12float_e4m3_tEfNS_4arch4Sm90ELb1ELb0ELb1ELb1ELb0ELb1ELb0ELb1ELb1ELb1ELb1ELb0EEENS1_21CollectiveEpilogueFwdINS6_IJSA_SC_SB_EEES9_NS_10bfloat16_tESG_Li256ELb1ELb1ELb1ELb1EEENS1_36VarlenDynamicPersistentTileSchedulerILi128ELi160ELi256ELi128ELb1ELb1ELb1ELb1ELb1ELb1EEEEEEEEEvNT_6ParamsE,@"STO_CUDA_ENTRY STV_DEFAULT"
_ZN7cutlass13device_kernelIN5flash11enable_sm90INS1_16FlashAttnFwdSm90INS1_25CollectiveMainloopFwdSm90ILi2EN4cute5tupleIJNS5_1CILi1EEES8_S8_EEENS6_IJNS7_ILi128EEENS7_ILi160EEENS7_ILi192EEEEEELi192ENS_12float_e4m3_tEfNS_4arch4Sm90ELb1ELb0ELb1ELb1ELb0ELb1ELb0ELb1ELb1ELb1ELb1ELb0EEENS1_21CollectiveEpilogueFwdINS6_IJSA_SC_SB_EEES9_NS_10bfloat16_tESG_Li256ELb1ELb1ELb1ELb1EEENS1_36VarlenDynamicPersistentTileSchedulerILi128ELi160ELi256ELi128ELb1ELb1ELb1ELb1ELb1ELb1EEEEEEEEEvNT_6ParamsE:
        /* <DEDUP_REMOVED lines=24> */
.L_x_5463:
[----:B------:R-:W-:Y:S05]  /*0180*/  BSYNC B0 ;  /* 0x0000000000007941 */ /* 0x000fea0003800000 */
.L_x_5462:
        /* <DEDUP_REMOVED lines=41> */
.L_x_5464:
        /* <DEDUP_REMOVED lines=22> */
.L_x_5465:
        /* <DEDUP_REMOVED lines=18> */
.L_x_5466:
        /* <DEDUP_REMOVED lines=22> */
.L_x_5467:
        /* <DEDUP_REMOVED lines=22> */
.L_x_5468:
        /* <DEDUP_REMOVED lines=8> */
.L_x_5471:
        /* <DEDUP_REMOVED lines=42> */
[----:B------:R-:W-:Y:S01]  /*0c80*/  IMAD.IADD R3, R0, 0x1, -R3 ;  /* 0x0000000100037824 */ /* 0x000fe200078e0a03 */
[----:B------:R-:W-:Y:S01]  /*0c90*/  LOP3.LUT R11, R2, 0xffffff80, RZ, 0xc0, !PT ;  /* 0xffffff80020b7812 */ /* 0x000fe200078ec0ff */
[----:B------:R-:W-:Y:S01]  /*0ca0*/  IMAD.IADD R18, R0, 0x1, -R7 ;  /* 0x0000000100127824 */ /* 0x000fe200078e0a07 */
[----:B------:R-:W-:Y:S02]  /*0cb0*/  LOP3.LUT R13, R8, 0xfffffffc, RZ, 0xc0, !PT ;  /* 0xfffffffc080d7812 */ /* 0x000fe400078ec0ff */
[----:B------:R-:W-:Y:S01]  /*0cc0*/  SHF.R.S32.HI R220, RZ, 0x1, R9 ;  /* 0x00000001ffdc7819 */ /* 0x000fe20000011409 */
[C---:B------:R-:W-:Y:S01]  /*0cd0*/  IMAD.IADD R14, R0.reuse, 0x1, -R11 ;  /* 0x00000001000e7824 */ /* 0x040fe200078e0a0b */
[----:B------:R-:W-:Y:S01]  /*0ce0*/  SHF.R.S32.HI R5, RZ, 0x4, R4 ;  /* 0x00000004ff057819 */ /* 0x000fe20000011404 */
[----:B------:R-:W-:Y:S01]  /*0cf0*/  IMAD.IADD R13, R0, 0x1, -R13 ;  /* 0x00000001000d7824 */ /* 0x000fe200078e0a0d */
[----:B------:R-:W-:Y:S01]  /*0d00*/  LEA R7, R3, R6, 0x6 ;  /* 0x0000000603077211 */ /* 0x000fe200078e30ff */
[----:B------:R-:W-:Y:S01]  /*0d10*/  IMAD.SHL.U32 R22, R18, 0x8, RZ ;  /* 0x0000000812167824 */ /* 0x000fe200078e00ff */
[----:B------:R-:W-:Y:S01]  /*0d20*/  SHF.R.S32.HI R3, RZ, 0x7, R2 ;  /* 0x00000007ff037819 */ /* 0x000fe20000011402 */
[----:B------:R-:W-:Y:S01]  /*0d30*/  STL [R1+0x60], R14 ;  /* 0x0000600e01007387 */ /* 0x000fe20000100800 */
[----:B------:R-:W-:Y:S01]  /*0d40*/  LEA.HI R9, R9, R220, RZ, 0x1 ;  /* 0x000000dc09097211 */ /* 0x000fe200078f08ff */
[----:B------:R-:W-:Y:S01]  /*0d50*/  VIADD R225, R22, 0x20 ;  /* 0x0000002016e17836 */ /* 0x000fe20000000000 */
[----:B------:R-:W-:Y:S01]  /*0d60*/  LEA.HI R4, R4, R5, RZ, 0x1 ;  /* 0x0000000504047211 */ /* 0x000fe200078f08ff */
[----:B------:R-:W-:Y:S01]  /*0d70*/  VIADD R15, R220, 0x80 ;  /* 0x00000080dc0f7836 */ /* 0x000fe20000000000 */
[--C-:B------:R-:W-:Y:S01]  /*0d80*/  SHF.R.S32.HI R0, RZ, 0x2, R8.reuse ;  /* 0x00000002ff007819 */ /* 0x100fe20000011408 */
[----:B------:R-:W-:Y:S01]  /*0d90*/  IMAD.SHL.U32 R18, R18, 0x10, RZ ;  /* 0x0000001012127824 */ /* 0x000fe200078e00ff */
[----:B------:R-:W-:Y:S01]  /*0da0*/  SHF.R.S32.HI R11, RZ, 0x1f, R8 ;  /* 0x0000001fff0b7819 */ /* 0x000fe20000011408 */
[----:B------:R-:W-:Y:S01]  /*0db0*/  VIADD R227, R22, 0x30 ;  /* 0x0000003016e37836 */ /* 0x000fe20000000000 */
[----:B------:R-:W-:Y:S01]  /*0dc0*/  LEA.HI R2, R2, R3, RZ, 0x1 ;  /* 0x0000000302027211 */ /* 0x000fe200078f08ff */
[----:B------:R-:W-:Y:S01]  /*0dd0*/  VIADD R228, R22, 0x50 ;  /* 0x0000005016e47836 */ /* 0x000fe20000000000 */
[----:B------:R-:W-:-:S02]  /*0de0*/  LOP3.LUT R9, R9, 0x3fffffe, RZ, 0xc0, !PT ;  /* 0x03fffffe09097812 */ /* 0x000fc400078ec0ff */
[----:B------:R-:W-:Y:S02]  /*0df0*/  LOP3.LUT R4, R4, 0x1ffffffe, RZ, 0xc0, !PT ;  /* 0x1ffffffe04047812 */ /* 0x000fe400078ec0ff */
[----:B------:R-:W-:Y:S02]  /*0e00*/  LEA.HI R11, R11, R0, RZ, 0x2 ;  /* 0x000000000b0b7211 */ /* 0x000fe400078f10ff */
[----:B------:R-:W-:Y:S01]  /*0e10*/  LOP3.LUT R6, R2, 0x3fffffe, RZ, 0xc0, !PT ;  /* 0x03fffffe02067812 */ /* 0x000fe200078ec0ff */
[----:B------:R-:W-:Y:S01]  /*0e20*/  IMAD.IADD R2, R220, 0x1, -R9 ;  /* 0x00000001dc027824 */ /* 0x000fe200078e0a09 */
[----:B------:R-:W-:Y:S01]  /*0e30*/  LOP3.LUT R11, R11, 0xfffffffc, RZ, 0xc0, !PT ;  /* 0xfffffffc0b0b7812 */ /* 0x000fe200078ec0ff */
[C---:B------:R-:W-:Y:S01]  /*0e40*/  IMAD.IADD R4, R5.reuse, 0x1, -R4 ;  /* 0x0000000105047824 */ /* 0x040fe200078e0a04 */
[C---:B------:R-:W-:Y:S01]  /*0e50*/  IADD3 R224, R22.reuse, 0x40, RZ ;  /* 0x0000004016e07810 */ /* 0x040fe20007ffe0ff */
[----:B------:R-:W-:Y:S01]  /*0e60*/  IMAD R232, R5, 0x8, R2 ;  /* 0x0000000805e87824 */ /* 0x000fe200078e0202 */
[----:B------:R-:W-:Y:S01]  /*0e70*/  IADD3 R226, R22, 0x10, RZ ;  /* 0x0000001016e27810 */ /* 0x000fe20007ffe0ff */
[----:B------:R-:W-:-:S02]  /*0e80*/  IMAD R2, R4, 0x8, R7 ;  /* 0x0000000804027824 */ /* 0x000fc400078e0207 */
[----:B------:R-:W-:Y:S01]  /*0e90*/  IMAD.IADD R11, R0, 0x1, -R11 ;  /* 0x00000001000b7824 */ /* 0x000fe200078e0a0b */
[----:B------:R-:W-:Y:S01]  /*0ea0*/  SHF.R.S32.HI R0, RZ, 0x1f, R14 ;  /* 0x0000001fff007819 */ /* 0x000fe2000001140e */
[----:B------:R-:W-:Y:S01]  /*0eb0*/  IMAD.IADD R6, R3, 0x1, -R6 ;  /* 0x0000000103067824 */ /* 0x000fe200078e0a06 */
[----:B------:R-:W-:Y:S01]  /*0ec0*/  LEA.HI R3, R13, R13, RZ, 0x1 ;  /* 0x0000000d0d037211 */ /* 0x000fe200078f08ff */
[----:B------:R0:W-:Y:S01]  /*0ed0*/  STL [R1+0x74], R2 ;  /* 0x0000740201007387 */ /* 0x0001e20000100800 */
[C---:B------:R-:W-:Y:S02]  /*0ee0*/  IMAD.IADD R5, R22.reuse, 0x1, R225 ;  /* 0x0000000116057824 */ /* 0x040fe400078e02e1 */
[----:B------:R-:W-:Y:S01]  /*0ef0*/  LOP3.LUT R8, R3, 0x1ffffffe, RZ, 0xc0, !PT ;  /* 0x1ffffffe03087812 */ /* 0x000fe200078ec0ff */
[----:B------:R-:W-:Y:S02]  /*0f00*/  IMAD.IADD R7, R22, 0x1, R224 ;  /* 0x0000000116077824 */ /* 0x000fe400078e02e0 */
[----:B------:R-:W-:Y:S01]  /*0f10*/  SHF.R.S32.HI R10, RZ, 0x1f, R5 ;  /* 0x0000001fff0a7819 */ /* 0x000fe20000011405 */
[----:B------:R-:W-:-:S02]  /*0f20*/  IMAD.SHL.U32 R11, R11, 0x80, RZ ;  /* 0x000000800b0b7824 */ /* 0x000fc400078e00ff */
[----:B------:R-:W-:Y:S01]  /*0f30*/  SHF.R.S32.HI R12, RZ, 0x1f, R7 ;  /* 0x0000001fff0c7819 */ /* 0x000fe20000011407 */
[----:B------:R-:W-:Y:S01]  /*0f40*/  IMAD.IADD R8, R13, 0x1, -R8 ;  /* 0x000000010d087824 */ /* 0x000fe200078e0a08 */
[----:B0-----:R-:W-:Y:S01]  /*0f50*/  LEA.HI R2, R0, R14, RZ, 0x2 ;  /* 0x0000000e00027211 */ /* 0x001fe200078f10ff */
[----:B------:R-:W-:Y:S01]  /*0f60*/  IMAD.SHL.U32 R232, R232, 0x40, RZ ;  /* 0x00000040e8e87824 */ /* 0x000fe200078e00ff */
[CC--:B------:R-:W-:Y:S02]  /*0f70*/  LEA.HI R9, R10.reuse, R5.reuse, RZ, 0x4 ;  /* 0x000000050a097211 */ /* 0x0c0fe400078f20ff */
[--C-:B------:R-:W-:Y:S02]  /*0f80*/  SHF.R.S32.HI R3, RZ, 0x2, R2.reuse ;  /* 0x00000002ff037819 */ /* 0x100fe40000011402 */
[----:B------:R-:W-:Y:S02]  /*0f90*/  SHF.R.S32.HI R4, RZ, 0x1f, R2 ;  /* 0x0000001fff047819 */ /* 0x000fe40000011402 */
[----:B------:R-:W-:-:S02]  /*0fa0*/  LEA.HI R10, R10, R5, RZ, 0x6 ;  /* 0x000000050a0a7211 */ /* 0x000fc400078f30ff */
[----:B------:R-:W-:Y:S02]  /*0fb0*/  LEA.HI R4, R4, R3, RZ, 0x3 ;  /* 0x0000000304047211 */ /* 0x000fe400078f18ff */
[----:B------:R-:W-:Y:S01]  /*0fc0*/  SHF.R.S32.HI R5, RZ, 0x1f, R15 ;  /* 0x0000001fff057819 */ /* 0x000fe2000001140f */
[----:B------:R-:W-:Y:S01]  /*0fd0*/  IMAD.SHL.U32 R10, R10, 0x80, RZ ;  /* 0x000000800a0a7824 */ /* 0x000fe200078e00ff */
[----:B------:R-:W-:Y:S02]  /*0fe0*/  LOP3.LUT R4, R4, 0xfffffff8, RZ, 0xc0, !PT ;  /* 0xfffffff804047812 */ /* 0x000fe400078ec0ff */
[----:B------:R-:W-:Y:S02]  /*0ff0*/  LEA.HI R0, R0, R14, RZ, 0x5 ;  /* 0x0000000e00007211 */ /* 0x000fe400078f28ff */
[CC--:B------:R-:W-:Y:S01]  /*1000*/  LEA.HI R13, R12.reuse, R7.reuse, RZ, 0x4 ;  /* 0x000000070c0d7211 */ /* 0x0c0fe200078f20ff */
[----:B------:R-:W-:Y:S01]  /*1010*/  IMAD.IADD R3, R3, 0x1, -R4 ;  /* 0x0000000103037824 */ /* 0x000fe200078e0a04 */
[----:B------:R-:W-:-:S02]  /*1020*/  LEA.HI R12, R12, R7, RZ, 0x6 ;  /* 0x000000070c0c7211 */ /* 0x000fc400078f30ff */
[-C--:B------:R-:W-:Y:S02]  /*1030*/  LEA.HI R7, R5, R15.reuse, RZ, 0x3 ;  /* 0x0000000f05077211 */ /* 0x080fe400078f18ff */
[----:B------:R-:W-:Y:S02]  /*1040*/  SHF.R.S32.HI R0, RZ, 0x5, R0 ;  /* 0x00000005ff007819 */ /* 0x000fe40000011400 */
[----:B------:R-:W-:Y:S01]  /*1050*/  LOP3.LUT R230, R11, 0x180, RZ, 0xc0, !PT ;  /* 0x000001800be67812 */ /* 0x000fe200078ec0ff */
[----:B------:R-:W-:Y:S01]  /*1060*/  IMAD.SHL.U32 R7, R7, 0x40, RZ ;  /* 0x0000004007077824 */ /* 0x000fe200078e00ff */
[----:B------:R-:W-:Y:S01]  /*1070*/  LEA.HI R4, R15, R15, RZ, 0x1 ;  /* 0x0000000f0f047211 */ /* 0x000fe200078f08ff */
[----:B------:R-:W-:Y:S01]  /*1080*/  IMAD R3, R0, 0x10, R3 ;  /* 0x0000001000037824 */ /* 0x000fe200078e0203 */
[----:B------:R-:W-:Y:S01]  /*1090*/  LOP3.LUT R0, R230, 0x30, R9, 0xf8, !PT ;  /* 0x00000030e6007812 */ /* 0x000fe200078ef809 */
[----:B------:R-:W-:Y:S01]  /*10a0*/  IMAD.SHL.U32 R9, R12, 0x80, RZ ;  /* 0x000000800c097824 */ /* 0x000fe200078e00ff */
[----:B------:R-:W-:Y:S01]  /*10b0*/  SHF.R.U32.HI R231, RZ, 0x3, R230 ;  /* 0x00000003ffe77819 */ /* 0x000fe200000116e6 */
[----:B------:R-:W-:Y:S01]  /*10c0*/  IMAD R11, R6, 0x40, R3 ;  /* 0x00000040060b7824 */ /* 0x000fe200078e0203 */
[----:B------:R-:W-:-:S02]  /*10d0*/  LOP3.LUT R234, R7, 0xfffffe00, RZ, 0xc0, !PT ;  /* 0xfffffe0007ea7812 */ /* 0x000fc400078ec0ff */
[----:B------:R-:W-:Y:S02]  /*10e0*/  LOP3.LUT R7, R10, 0xffffe000, RZ, 0xc0, !PT ;  /* 0xffffe0000a077812 */ /* 0x000fe400078ec0ff */
[----:B------:R-:W-:Y:S01]  /*10f0*/  LOP3.LUT R0, R0, R231, RZ, 0x3c, !PT ;  /* 0x000000e700007212 */ /* 0x000fe200078e3cff */
[----:B------:R-:W-:Y:S01]  /*1100*/  STL [R1+0x70], R11 ;  /* 0x0000700b01007387 */ /* 0x000fe20000100800 */
[----:B------:R-:W-:Y:S02]  /*1110*/  LOP3.LUT R5, R4, 0x3fffffe, RZ, 0xc0, !PT ;  /* 0x03fffffe04057812 */ /* 0x000fe400078ec0ff */
[----:B------:R-:W-:Y:S02]  /*1120*/  LOP3.LUT R2, R2, 0x7ffffffc, RZ, 0xc0, !PT ;  /* 0x7ffffffc02027812 */ /* 0x000fe400078ec0ff */
[----:B------:R-:W-:Y:S02]  /*1130*/  IADD3 R7, R0, R232, R7 ;  /* 0x000000e800077210 */ /* 0x000fe40007ffe007 */
[----:B------:R-:W-:Y:S01]  /*1140*/  SHF.R.S32.HI R0, RZ, 0x1f, R220 ;  /* 0x0000001fff007819 */ /* 0x000fe200000114dc */
[----:B------:R-:W-:Y:S01]  /*1150*/  IMAD.IADD R2, R14, 0x1, -R2 ;  /* 0x000000010e027824 */ /* 0x000fe200078e0a02 */
[----:B------:R-:W-:-:S02]  /*1160*/  IADD3 R5, R15, -R5, RZ ;  /* 0x800000050f057210 */ /* 0x000fc40007ffe0ff */
[--C-:B------:R-:W-:Y:S01]  /*1170*/  LOP3.LUT R0, R230, 0x10, R18.reuse, 0xf8, !PT ;  /* 0x00000010e6007812 */ /* 0x100fe200078ef812 */
[----:B------:R-:W-:Y:S01]  /*1180*/  IMAD.SHL.U32 R237, R2, 0x2, RZ ;  /* 0x0000000202ed7824 */ /* 0x000fe200078e00ff */
[----:B------:R-:W-:Y:S01]  /*1190*/  LOP3.LUT R6, R230, 0x30, R18, 0xf8, !PT ;  /* 0x00000030e6067812 */ /* 0x000fe200078ef812 */
[----:B------:R-:W-:Y:S01]  /*11a0*/  IMAD R234, R5, 0x40, R234 ;  /* 0x0000004005ea7824 */ /* 0x000fe200078e02ea */
[-C--:B------:R-:W-:Y:S01]  /*11b0*/  LOP3.LUT R3, R0, R231.reuse, RZ, 0x3c, !PT ;  /* 0x000000e700037212 */ /* 0x080fe200078e3cff */
[C---:B------:R-:W-:Y:S01]  /*11c0*/  VIADD R2, R237.reuse, 0xa0 ;  /* 0x000000a0ed027836 */ /* 0x040fe20000000000 */
[-C--:B------:R-:W-:Y:S01]  /*11d0*/  LOP3.LUT R5, R6, R231.reuse, RZ, 0x3c, !PT ;  /* 0x000000e706057212 */ /* 0x080fe200078e3cff */
[C---:B------:R-:W-:Y:S01]  /*11e0*/  VIADD R34, R237.reuse, 0x10 ;  /* 0x00000010ed227836 */ /* 0x040fe20000000000 */
[----:B------:R-:W-:Y:S01]  /*11f0*/  LOP3.LUT R12, R230, 0x30, R13, 0xf8, !PT ;  /* 0x00000030e60c7812 */ /* 0x000fe200078ef80d */
[----:B------:R-:W-:Y:S01]  /*1200*/  IMAD.IADD R0, R232, 0x1, R3 ;  /* 0x00000001e8007824 */ /* 0x000fe200078e0203 */
[-C--:B------:R-:W-:Y:S01]  /*1210*/  IADD3 R2, R16, R232.reuse, R5 ;  /* 0x000000e810027210 */ /* 0x080fe20007ffe005 */
[----:B------:R-:W-:Y:S01]  /*1220*/  VIADD R35, R237, 0x8 ;  /* 0x00000008ed237836 */ /* 0x000fe20000000000 */
[----:B------:R-:W-:Y:S01]  /*1230*/  LOP3.LUT R9, R9, 0xffffe000, RZ, 0xc0, !PT ;  /* 0xffffe00009097812 */ /* 0x000fe200078ec0ff */
[C---:B------:R-:W-:Y:S01]  /*1240*/  VIADD R33, R237.reuse, 0x18 ;  /* 0x00000018ed217836 */ /* 0x040fe20000000000 */
[----:B------:R-:W-:Y:S01]  /*1250*/  LOP3.LUT R12, R12, R231, RZ, 0x3c, !PT ;  /* 0x000000e70c0c7212 */ /* 0x000fe200078e3cff */
[C---:B------:R-:W-:Y:S01]  /*1260*/  VIADD R31, R237.reuse, 0x28 ;  /* 0x00000028ed1f7836 */ /* 0x040fe20000000000 */
[C---:B------:R-:W-:Y:S01]  /*1270*/  IADD3 R32, R237.reuse, 0x20, RZ ;  /* 0x00000020ed207810 */ /* 0x040fe20007ffe0ff */
[C---:B------:R-:W-:Y:S01]  /*1280*/  VIADD R30, R237.reuse, 0x30 ;  /* 0x00000030ed1e7836 */ /* 0x040fe20000000000 */
[----:B------:R0:W-:Y:S01]  /*1290*/  STL [R1+0x10], R0 ;  /* 0x0000100001007387 */ /* 0x0001e20000100800 */
[C---:B------:R-:W-:Y:S01]  /*12a0*/  VIADD R28, R237.reuse, 0x40 ;  /* 0x00000040ed1c7836 */ /* 0x040fe20000000000 */
[----:B------:R-:W-:Y:S01]  /*12b0*/  IADD3 R9, R12, R232, R9 ;  /* 0x000000e80c097210 */ /* 0x000fe20007ffe009 */
[C---:B------:R-:W-:Y:S01]  /*12c0*/  VIADD R29, R237.reuse, 0x38 ;  /* 0x00000038ed1d7836 */ /* 0x040fe20000000000 */
[----:B------:R1:W-:Y:S01]  /*12d0*/  STL [R1+0x6c], R2 ;  /* 0x00006c0201007387 */ /* 0x0003e20000100800 */
[C---:B------:R-:W-:Y:S01]  /*12e0*/  VIADD R27, R237.reuse, 0x48 ;  /* 0x00000048ed1b7836 */ /* 0x040fe20000000000 */
[----:B------:R-:W-:Y:S01]  /*12f0*/  SHF.R.S32.HI R3, RZ, 0x1f, R34 ;  /* 0x0000001fff037819 */ /* 0x000fe20000011422 */
[C---:B------:R-:W-:Y:S01]  /*1300*/  VIADD R25, R237.reuse, 0x58 ;  /* 0x00000058ed197836 */ /* 0x040fe20000000000 */
[C---:B------:R-:W-:Y:S01]  /*1310*/  IADD3 R21, R237.reuse, 0x68, RZ ;  /* 0x00000068ed157810 */ /* 0x040fe20007ffe0ff */
[C---:B------:R-:W-:Y:S01]  /*1320*/  VIADD R26, R237.reuse, 0x50 ;  /* 0x00000050ed1a7836 */ /* 0x040fe20000000000 */
[----:B0-----:R-:W-:Y:S01]  /*1330*/  SHF.R.S32.HI R0, RZ, 0x1f, R35 ;  /* 0x0000001fff007819 */ /* 0x001fe20000011423 */
[C---:B------:R-:W-:Y:S01]  /*1340*/  VIADD R24, R237.reuse, 0x60 ;  /* 0x00000060ed187836 */ /* 0x040fe20000000000 */
[----:B------:R-:W-:Y:S01]  /*1350*/  SHF.R.S32.HI R3, RZ, 0x1f, R31 ;  /* 0x0000001fff037819 */ /* 0x000fe2000001141f */
[C---:B------:R-:W-:Y:S01]  /*1360*/  VIADD R20, R237.reuse, 0x70 ;  /* 0x00000070ed147836 */ /* 0x040fe20000000000 */
[----:B-1----:R-:W-:Y:S01]  /*1370*/  SHF.R.S32.HI R2, RZ, 0x1f, R33 ;  /* 0x0000001fff027819 */ /* 0x002fe20000011421 */
        /* <DEDUP_REMOVED lines=18> */
[----:B------:R-:W-:Y:S01]  /*14a0*/  SHF.R.S32.HI R2, RZ, 0x1f, R12 ;  /* 0x0000001fff027819 */ /* 0x000fe2000001140c */
[C---:B------:R-:W-:Y:S01]  /*14b0*/  IMAD.IADD R2, R16.reuse, 0x1, R9 ;  /* 0x0000000110027824 */ /* 0x040fe200078e0209 */
[----:B------:R-:W-:Y:S02]  /*14c0*/  IADD3 R3, R16, R7, RZ ;  /* 0x0000000710037210 */ /* 0x000fe40007ffe0ff */
[----:B------:R-:W-:Y:S01]  /*14d0*/  SHF.R.S32.HI R0, RZ, 0x1f, R10 ;  /* 0x0000001fff007819 */ /* 0x000fe2000001140a */
[----:B------:R-:W-:Y:S01]  /*14e0*/  IMAD R0, R8, 0x8, R11 ;  /* 0x0000000808007824 */ /* 0x000fe200078e020b */
[----:B------:R-:W-:Y:S01]  /*14f0*/  SHF.R.S32.HI R4, RZ, 0x1, R4 ;  /* 0x00000001ff047819 */ /* 0x000fe20000011404 */
[----:B------:R0:W-:Y:S04]  /*1500*/  STL [R1+0x68], R3 ;  /* 0x0000680301007387 */ /* 0x0001e80000100800 */
[----:B------:R0:W-:Y:S01]  /*1510*/  STL [R1+0x64], R2 ;  /* 0x0000640201007387 */ /* 0x0001e20000100800 */
[----:B------:R-:W-:-:S03]  /*1520*/  IMAD.SHL.U32 R4, R4, 0x80, RZ ;  /* 0x0000008004047824 */ /* 0x000fc600078e00ff */
[----:B------:R0:W-:Y:S02]  /*1530*/  STL [R1+0x14], R0 ;  /* 0x0000140001007387 */ /* 0x0001e40000100800 */
[----:B------:R-:W-:-:S07]  /*1540*/  LOP3.LUT R233, R4, 0x180, RZ, 0xc0, !PT ;  /* 0x0000018004e97812 */ /* 0x000fce00078ec0ff */
.L_x_5688:
[----:B0123--:R-:W0:Y:S02]  /*1550*/  LDC.64 R2, c[0x0][0xc88] ;  /* 0x00032200ff027b82 */ /* 0x00fe240000000a00 */
[----:B0-----:R-:W-:-:S05]  /*1560*/  IMAD.WIDE R2, R43, 0x4, R2 ;  /* 0x000000042b027825 */ /* 0x001fca00078e0202 */
[----:B------:R-:W2:Y:S01]  /*1570*/  LDG.E R28, desc[UR54][R2.64] ;  /* 0x00000036021c7981 */ /* 0x000ea2000c1e1900 */
        /* <DEDUP_REMOVED lines=38> */
[----:B------:R-:W-:Y:S01]  /*17e0*/  IMAD.U32 R2, RZ, RZ, UR5 ;  /* 0x00000005ff027e24 */ /* 0x000fe2000f8e00ff */
[----:B------:R-:W-:Y:S01]  /*17f0*/  MOV R25, UR4 ;  /* 0x0000000400197c02 */ /* 0x000fe20008000f00 */
[----:B--2---:R1:W-:Y:S01]  /*1800*/  STL [R1], R0 ;  /* 0x0000000001007387 */ /* 0x0043e20000100800 */
        /* <DEDUP_REMOVED lines=11> */
[----:B------:R0:W-:Y:S02]  /*18c0*/  STL [R1], R14 ;  /* 0x0000000e01007387 */ /* 0x0001e40000100800 */
.L_x_5473:
        /* <DEDUP_REMOVED lines=14> */
.L_x_5474:
[----:B------:R-:W-:Y:S05]  /*19b0*/  @!P0 BRA `(.L_x_5475) ;  /* 0x00000000000c8947 */ /* 0x000fea0003800000 */
[----:B------:R-:W2:Y:S04]  /*19c0*/  LDG.E R0, desc[UR54][R8.64] ;  /* 0x0000003608007981 */ /* 0x000ea8000c1e1900 */
[----:B------:R-:W2:Y:S02]  /*19d0*/  LDG.E R25, desc[UR54][R8.64+0x4] ;  /* 0x0000043608197981 */ /* 0x000ea4000c1e1900 */
[----:B--2---:R-:W-:-:S07]  /*19e0*/  IMAD.IADD R25, R25, 0x1, -R0 ;  /* 0x0000000119197824 */ /* 0x004fce00078e0a00 */
.L_x_5475:
[----:B------:R-:W-:Y:S01]  /*19f0*/  ULDC.64 UR4, c[0x0][0xa10] ;  /* 0x0002840000047ab9 */ /* 0x000fe20000000a00 */
[----:B------:R-:W2:Y:S01]  /*1a00*/  LDC R8, c[0x0][0x448] ;  /* 0x00011200ff087b82 */ /* 0x000ea20000000800 */
[----:B------:R-:W-:-:S04]  /*1a10*/  ISETP.NE.U32.AND P0, PT, RZ, UR4, PT ;  /* 0x00000004ff007c0c */ /* 0x000fc8000bf05070 */
[----:B------:R-:W-:Y:S01]  /*1a20*/  ISETP.NE.AND.EX P0, PT, RZ, UR5, PT, P0 ;  /* 0x00000005ff007c0c */ /* 0x000fe2000bf05300 */
[----:B------:R-:W-:-:S12]  /*1a30*/  ULDC.64 UR4, c[0x0][0xa30] ;  /* 0x00028c0000047ab9 */ /* 0x000fd80000000a00 */
[----:B-1----:R-:W1:Y:S02]  /*1a40*/  @P0 LDC.64 R4, c[0x0][0xa10] ;  /* 0x00028400ff040b82 */ /* 0x002e640000000a00 */
[----:B-1----:R-:W-:-:S05]  /*1a50*/  @P0 IMAD.WIDE R4, R28, 0x4, R4 ;  /* 0x000000041c040825 */ /* 0x002fca00078e0204 */
[----:B------:R-:W3:Y:S04]  /*1a60*/  @P0 LDG.E R0, desc[UR54][R4.64] ;  /* 0x0000003604000981 */ /* 0x000ee8000c1e1900 */
[----:B------:R1:W3:Y:S01]  /*1a70*/  @P0 LDG.E R3, desc[UR54][R4.64+0x4] ;  /* 0x0000043604030981 */ /* 0x0002e2000c1e1900 */
[----:B------:R-:W-:Y:S01]  /*1a80*/  ISETP.NE.U32.AND P1, PT, RZ, UR4, PT ;  /* 0x00000004ff007c0c */ /* 0x000fe2000bf25070 */
[----:B-----5:R-:W-:-:S03]  /*1a90*/  IMAD.MOV.U32 R146, RZ, RZ, R25 ;  /* 0x000000ffff927224 */ /* 0x020fc600078e0019 */
[----:B------:R-:W-:-:S13]  /*1aa0*/  ISETP.NE.AND.EX P1, PT, RZ, UR5, PT, P1 ;  /* 0x00000005ff007c0c */ /* 0x000fda000bf25310 */
[----:B------:R-:W-:-:S04]  /*1ab0*/  @P1 IADD3 R6, P2, R30, UR4, RZ ;  /* 0x000000041e061c10 */ /* 0x000fc8000ff5e0ff */
[----:B------:R-:W-:-:S05]  /*1ac0*/  @P1 IADD3.X R7, R29, UR5, RZ, P2, !PT ;  /* 0x000000051d071c10 */ /* 0x000fca00097fe4ff */
[----:B------:R4:W5:Y:S01]  /*1ad0*/  @P1 LDG.E R146, desc[UR54][R6.64] ;  /* 0x0000003606921981 */ /* 0x000962000c1e1900 */
[----:B--2---:R-:W-:Y:S01]  /*1ae0*/  ISETP.NE.AND P1, PT, R8, 0x1, PT ;  /* 0x000000010800780c */ /* 0x004fe20003f25270 */
[----:B------:R-:W-:Y:S01]  /*1af0*/  IMAD.SHL.U32 R236, R41, 0x80, RZ ;  /* 0x0000008029ec7824 */ /* 0x000fe200078e00ff */
[----:B------:R-:W-:Y:S01]  /*1b00*/  BSSY B0, `(.L_x_5476) ;  /* 0x0000038000007945 */ /* 0x000fe20003800000 */
[----:B------:R-:W-:Y:S02]  /*1b10*/  IMAD.IADD R13, R25, 0x1, -R10 ;  /* 0x00000001190d7824 */ /* 0x000fe400078e0a0a */
[----:B-1----:R-:W-:Y:S01]  /*1b20*/  VIADD R4, R236, 0x7f ;  /* 0x0000007fec047836 */ /* 0x002fe20000000000 */
[----:B----4-:R-:W-:-:S07]  /*1b30*/  SHF.R.U32.HI R6, RZ, 0x10, R11 ;  /* 0x00000010ff067819 */ /* 0x010fce000001160b */
[----:B------:R-:W1:Y:S08]  /*1b40*/  @P1 LDC R9, c[0x0][0x44c] ;  /* 0x00011300ff091b82 */ /* 0x000e700000000800 */
[----:B------:R-:W2:Y:S01]  /*1b50*/  @P1 LDC R5, c[0x0][0x450] ;  /* 0x00011400ff051b82 */ /* 0x000ea20000000800 */
[----:B---3--:R-:W-:Y:S02]  /*1b60*/  @P0 IMAD.IADD R2, R3, 0x1, -R0 ;  /* 0x0000000103020824 */ /* 0x008fe400078e0a00 */
[----:B-1----:R-:W-:-:S04]  /*1b70*/  @P1 IMAD.HI.U32 R0, R4, R9, RZ ;  /* 0x0000000904001227 */ /* 0x002fc800078e00ff */
[----:B------:R-:W-:Y:S01]  /*1b80*/  IMAD.IADD R12, R13, 0x1, R2 ;  /* 0x000000010d0c7824 */ /* 0x000fe200078e0202 */
[----:B--2---:R-:W-:-:S04]  /*1b90*/  @P1 SHF.R.U32.HI R4, RZ, R5, R0 ;  /* 0x00000005ff041219 */ /* 0x004fc80000011600 */
[C---:B------:R-:W-:Y:S01]  /*1ba0*/  IADD3 R159, R12.reuse, 0xa0, -R14 ;  /* 0x000000a00c9f7810 */ /* 0x040fe20007ffe80e */
[----:B------:R1:W-:Y:S01]  /*1bb0*/  STL [R1+0x4], R12 ;  /* 0x0000040c01007387 */ /* 0x0003e20000100800 */
[----:B------:R-:W-:-:S03]  /*1bc0*/  IADD3 R0, R12, 0x9f, RZ ;  /* 0x0000009f0c007810 */ /* 0x000fc60007ffe0ff */
[----:B------:R-:W-:Y:S02]  /*1bd0*/  IMAD.IADD R4, R159, 0x1, R4 ;  /* 0x000000019f047824 */ /* 0x000fe400078e0204 */
[----:B------:R-:W-:-:S04]  /*1be0*/  IMAD.HI R0, R0, 0x66666667, RZ ;  /* 0x6666666700007827 */ /* 0x000fc800078e02ff */
[----:B------:R-:W-:Y:S01]  /*1bf0*/  IMAD.HI R4, R4, 0x66666667, RZ ;  /* 0x6666666704047827 */ /* 0x000fe200078e02ff */
[----:B------:R-:W-:Y:S02]  /*1c00*/  SHF.R.U32.HI R3, RZ, 0x1f, R0 ;  /* 0x0000001fff037819 */ /* 0x000fe40000011600 */
[----:B-1----:R-:W-:Y:S02]  /*1c10*/  LOP3.LUT R12, R11, 0xff, RZ, 0xc0, !PT ;  /* 0x000000ff0b0c7812 */ /* 0x002fe400078ec0ff */
[----:B------:R-:W-:Y:S02]  /*1c20*/  SHF.R.U32.HI R5, RZ, 0x1f, R4 ;  /* 0x0000001fff057819 */ /* 0x000fe40000011604 */
[----:B------:R-:W-:Y:S01]  /*1c30*/  LEA.HI.SX32 R160, R0, R3, 0x1a ;  /* 0x0000000300a07211 */ /* 0x000fe200078fd2ff */
[----:B------:R1:W-:Y:S01]  /*1c40*/  STL [R1+0x34], R12 ;  /* 0x0000340c01007387 */ /* 0x0003e20000100800 */
[----:B------:R-:W-:Y:S01]  /*1c50*/  LEA.HI.SX32 R5, R4, R5, 0x1a ;  /* 0x0000000504057211 */ /* 0x000fe200078fd2ff */
[----:B------:R-:W-:-:S02]  /*1c60*/  IMAD.MOV.U32 R0, RZ, RZ, RZ ;  /* 0x000000ffff007224 */ /* 0x000fc400078e00ff */
[----:B------:R1:W-:Y:S01]  /*1c70*/  STL [R1+0x1c], R6 ;  /* 0x00001c0601007387 */ /* 0x0003e20000100800 */
[----:B------:R-:W-:-:S04]  /*1c80*/  VIMNMX R9, R160, R5, PT ;  /* 0x00000005a0097248 */ /* 0x000fc80003fe0100 */
[----:B------:R-:W-:-:S13]  /*1c90*/  ISETP.GE.AND P0, PT, R9, 0x1, PT ;  /* 0x000000010900780c */ /* 0x000fda0003f06270 */
[----:B-1----:R-:W-:Y:S05]  /*1ca0*/  @!P0 BRA `(.L_x_5477) ;  /* 0x0000000000748947 */ /* 0x002fea0003800000 */
[----:B------:R-:W-:Y:S01]  /*1cb0*/  ISETP.NE.AND P0, PT, R6, RZ, PT ;  /* 0x000000ff0600720c */ /* 0x000fe20003f05270 */
[----:B------:R-:W-:-:S03]  /*1cc0*/  ULDC UR4, c[0x0][0x9f0] ;  /* 0x00027c0000047ab9 */ /* 0x000fc60000000800 */
[----:B------:R-:W-:-:S04]  /*1cd0*/  SEL R10, R6, UR4, P0 ;  /* 0x00000004060a7c07 */ /* 0x000fc80008000000 */
[-C--:B------:R-:W-:Y:S02]  /*1ce0*/  IABS R6, R10.reuse ;  /* 0x0000000a00067213 */ /* 0x080fe40000000000 */
[----:B------:R-:W-:Y:S02]  /*1cf0*/  IADD3 R0, R10, -0x1, R9 ;  /* 0xffffffff0a007810 */ /* 0x000fe40007ffe009 */
[----:B------:R-:W1:Y:S01]  /*1d00*/  I2F.RP R3, R6 ;  /* 0x0000000600037306 */ /* 0x000e620000209400 */
[----:B------:R-:W-:Y:S02]  /*1d10*/  IABS R11, R10 ;  /* 0x0000000a000b7213 */ /* 0x000fe40000000000 */
[----:B------:R-:W-:Y:S02]  /*1d20*/  IABS R8, R0 ;  /* 0x0000000000087213 */ /* 0x000fe40000000000 */
[----:B------:R-:W-:-:S04]  /*1d30*/  LOP3.LUT R0, R0, R10, RZ, 0x3c, !PT ;  /* 0x0000000a00007212 */ /* 0x000fc800078e3cff */
[----:B------:R-:W-:Y:S01]  /*1d40*/  ISETP.GE.AND P2, PT, R0, RZ, PT ;  /* 0x000000ff0000720c */ /* 0x000fe20003f46270 */
[----:B-1----:R-:W1:Y:S02]  /*1d50*/  MUFU.RCP R3, R3 ;  /* 0x0000000300037308 */ /* 0x002e640000001000 */
[----:B-1----:R-:W-:Y:S02]  /*1d60*/  VIADD R4, R3, 0xffffffe ;  /* 0x0ffffffe03047836 */ /* 0x002fe40000000000 */
[----:B------:R-:W-:-:S04]  /*1d70*/  IMAD.MOV R3, RZ, RZ, -R11 ;  /* 0x000000ffff037224 */ /* 0x000fc800078e0a0b */
[----:B------:R1:W2:Y:S02]  /*1d80*/  F2I.FTZ.U32.TRUNC.NTZ R5, R4 ;  /* 0x0000000400057305 */ /* 0x0002a4000021f000 */
[----:B-1----:R-:W-:Y:S02]  /*1d90*/  IMAD.MOV.U32 R4, RZ, RZ, RZ ;  /* 0x000000ffff047224 */ /* 0x002fe400078e00ff */
[----:B--2---:R-:W-:-:S04]  /*1da0*/  IMAD.MOV R7, RZ, RZ, -R5 ;  /* 0x000000ffff077224 */ /* 0x004fc800078e0a05 */
        /* <DEDUP_REMOVED lines=9> */
[----:B------:R-:W-:-:S05]  /*1e40*/  @P0 IADD3 R5, R5, 0x1, RZ ;  /* 0x0000000105050810 */ /* 0x000fca0007ffe0ff */
[----:B------:R-:W-:-:S04]  /*1e50*/  IMAD.MOV.U32 R0, RZ, RZ, R5 ;  /* 0x000000ffff007224 */ /* 0x000fc800078e0005 */
[----:B------:R-:W-:Y:S01]  /*1e60*/  @!P2 IMAD.MOV R0, RZ, RZ, -R0 ;  /* 0x000000ffff00a224 */ /* 0x000fe200078e0a00 */
[----:B------:R-:W-:-:S07]  /*1e70*/  @!P1 LOP3.LUT R0, RZ, R10, RZ, 0x33, !PT ;  /* 0x0000000aff009212 */ /* 0x000fce00078e33ff */
.L_x_5477:
[----:B------:R-:W-:Y:S05]  /*1e80*/  BSYNC B0 ;  /* 0x0000000000007941 */ /* 0x000fea0003800000 */
.L_x_5476:
        /* <DEDUP_REMOVED lines=25> */
[----:B0-----:R0:W1:Y:S01]  /*2020*/  LDC.64 R14, c[0x4][R0] ;  /* 0x01000000000e7b82 */ /* 0x0010620000000a00 */
[----:B------:R-:W-:Y:S01]  /*2030*/  IMAD.U32 R5, RZ, RZ, UR5 ;  /* 0x00000005ff057e24 */ /* 0x000fe2000f8e00ff */
[----:B------:R-:W-:Y:S01]  /*2040*/  ULDC.64 UR4, c[0x4][0x1d0] ;  /* 0x0100740000047ab9 */ /* 0x000fe20000000a00 */
[----:B------:R-:W-:Y:S01]  /*2050*/  IMAD.U32 R10, RZ, RZ, UR6 ;  /* 0x00000006ff0a7e24 */ /* 0x000fe2000f8e00ff */
[----:B------:R-:W-:Y:S01]  /*2060*/  MOV R7, UR5 ;  /* 0x0000000500077c02 */ /* 0x000fe20008000f00 */
[----:B------:R-:W-:Y:S02]  /*2070*/  IMAD.U32 R6, RZ, RZ, UR4 ;  /* 0x00000004ff067e24 */ /* 0x000fe4000f8e00ff */
[----:B------:R-:W-:-:S02]  /*2080*/  IMAD.U32 R11, RZ, RZ, UR7 ;  /* 0x00000007ff0b7e24 */ /* 0x000fc4000f8e00ff */
[----:B------:R-:W-:Y:S02]  /*2090*/  IMAD.MOV.U32 R8, RZ, RZ, 0x70 ;  /* 0x00000070ff087424 */ /* 0x000fe400078e00ff */
[----:B------:R-:W-:Y:S02]  /*20a0*/  IMAD.MOV.U32 R12, RZ, RZ, 0x1 ;  /* 0x00000001ff0c7424 */ /* 0x000fe400078e00ff */
[----:B0-----:R-:W-:-:S07]  /*20b0*/  IMAD.MOV.U32 R13, RZ, RZ, RZ ;  /* 0x000000ffff0d7224 */ /* 0x001fce00078e00ff */
[----:B------:R-:W-:-:S07]  /*20c0*/  LEPC R20, `(.L_x_5480) ;  /* 0x000000001014794e */ /* 0x000fce0000000000 */
[----:B-1---5:R-:W-:Y:S05]  /*20d0*/  CALL.ABS.NOINC R14 ;  /* 0x000000000e007343 */ /* 0x022fea0003c00000 */
.L_x_5480:
[----:B------:R-:W-:Y:S05]  /*20e0*/  BSYNC B6 ;  /* 0x0000000000067941 */ /* 0x000fea0003800000 */
.L_x_5479:
        /* <DEDUP_REMOVED lines=9> */
[----:B------:R-:W-:Y:S01]  /*2180*/  MOV R5, UR5 ;  /* 0x0000000500057c02 */ /* 0x000fe20008000f00 */
        /* <DEDUP_REMOVED lines=10> */
.L_x_5482:
[----:B------:R-:W-:Y:S05]  /*2230*/  BSYNC B6 ;  /* 0x0000000000067941 */ /* 0x000fea0003800000 */
.L_x_5481:
[----:B------:R-:W-:Y:S01]  /*2240*/  ULDC.64 UR4, c[0x0][0x9f8] ;  /* 0x00027e0000047ab9 */ /* 0x000fe20000000a00 */
[----:B------:R-:W-:Y:S01]  /*2250*/  MOV R0, R28 ;  /* 0x0000001c00007202 */ /* 0x000fe20000000f00 */
[----:B0-----:R-:W2:Y:S01]  /*2260*/  LDL.LU R14, [R1+0x8] ;  /* 0x00000800010e7983 */ /* 0x001ea20000300800 */
[----:B------:R-:W-:Y:S01]  /*2270*/  ISETP.NE.U32.AND P0, PT, RZ, UR4, PT ;  /* 0x00000004ff007c0c */ /* 0x000fe2000bf05070 */
[----:B------:R-:W0:Y:S03]  /*2280*/  LDC.64 R114, c[0x0][0x300] ;  /* 0x0000c000ff727b82 */ /* 0x000e260000000a00 */
[----:B------:R-:W-:Y:S01]  /*2290*/  ISETP.NE.AND.EX P0, PT, RZ, UR5, PT, P0 ;  /* 0x00000005ff007c0c */ /* 0x000fe2000bf05300 */
[----:B------:R-:W1:Y:S01]  /*22a0*/  S2R R20, SR_TID.X ;  /* 0x0000000000147919 */ /* 0x000e620000002100 */
[----:B------:R-:W-:Y:S01]  /*22b0*/  IMAD.IADD R123, R26, 0x1, R25 ;  /* 0x000000011a7b7824 */ /* 0x000fe200078e0219 */
[----:B------:R-:W-:-:S02]  /*22c0*/  SHF.R.S32.HI R19, RZ, 0x1f, R18 ;  /* 0x0000001fff137819 */ /* 0x000fc40000011412 */
[----:B------:R-:W3:Y:S08]  /*22d0*/  LDC.64 R108, c[0x0][0x3f8] ;  /* 0x0000fe00ff6c7b82 */ /* 0x000ef00000000a00 */
[----:B------:R-:W-:Y:S01]  /*22e0*/  @P0 IADD3 R4, P1, R30, UR4, RZ ;  /* 0x000000041e040c10 */ /* 0x000fe2000ff3e0ff */
[----:B------:R-:W4:Y:S03]  /*22f0*/  LDC.64 R102, c[0x0][0x408] ;  /* 0x00010200ff667b82 */ /* 0x000f260000000a00 */
[----:B------:R-:W-:Y:S01]  /*2300*/  @P0 IADD3.X R5, R29, UR5, RZ, P1, !PT ;  /* 0x000000051d050c10 */ /* 0x000fe20008ffe4ff */
[----:B------:R-:W-:-:S04]  /*2310*/  ULDC.64 UR4, c[0x0][0xa08] ;  /* 0x0002820000047ab9 */ /* 0x000fc80000000a00 */
[----:B------:R1:W2:Y:S01]  /*2320*/  @P0 LDG.E R0, desc[UR54][R4.64] ;  /* 0x0000003604000981 */ /* 0x0002a2000c1e1900 */
[----:B------:R-:W-:Y:S01]  /*2330*/  SHF.R.S32.HI R15, RZ, 0x1f, R123 ;  /* 0x0000001fff0f7819 */ /* 0x000fe2000001147b */
[-C--:B0-----:R-:W-:Y:S01]  /*2340*/  IMAD.WIDE.U32 R6, R123, R114.reuse, RZ ;  /* 0x000000727b067225 */ /* 0x081fe200078e00ff */
[----:B------:R-:W-:Y:S01]  /*2350*/  SHF.R.S32.HI R31, RZ, 0x1f, R220 ;  /* 0x0000001fff1f7819 */ /* 0x000fe200000114dc */
[----:B------:R-:W0:Y:S02]  /*2360*/  LDC R121, c[0x0][0x3f4] ;  /* 0x0000fd00ff797b82 */ /* 0x000e240000000800 */
[----:B------:R-:W-:Y:S01]  /*2370*/  IMAD R8, R15, R114, RZ ;  /* 0x000000720f087224 */ /* 0x000fe200078e02ff */
[----:B------:R-:W-:-:S03]  /*2380*/  ISETP.NE.U32.AND P0, PT, RZ, UR4, PT ;  /* 0x00000004ff007c0c */ /* 0x000fc6000bf05070 */
[----:B------:R-:W-:Y:S02]  /*2390*/  IMAD R3, R123, R115, R8 ;  /* 0x000000737b037224 */ /* 0x000fe400078e0208 */
[----:B-1----:R-:W-:Y:S01]  /*23a0*/  VIADD R9, R20, 0xffffff80 ;  /* 0xffffff8014097836 */ /* 0x002fe20000000000 */
[----:B------:R-:W-:Y:S01]  /*23b0*/  SHF.R.U32.HI R32, RZ, 0x7, R20 ;  /* 0x00000007ff207819 */ /* 0x000fe20000011614 */
[----:B------:R-:W-:Y:S01]  /*23c0*/  IMAD.IADD R7, R7, 0x1, R3 ;  /* 0x0000000107077824 */ /* 0x000fe200078e0203 */
[----:B------:R-:W-:Y:S01]  /*23d0*/  ISETP.NE.AND.EX P0, PT, RZ, UR5, PT, P0 ;  /* 0x00000005ff007c0c */ /* 0x000fe2000bf05300 */
[----:B------:R-:W-:Y:S01]  /*23e0*/  ULDC.64 UR4, c[0x0][0x308] ;  /* 0x0000c20000047ab9 */ /* 0x000fe20000000a00 */
[----:B------:R-:W-:Y:S01]  /*23f0*/  SHF.R.S32.HI R8, RZ, 0x1f, R9 ;  /* 0x0000001fff087819 */ /* 0x000fe20000011409 */
[C---:B------:R-:W-:Y:S01]  /*2400*/  IMAD.WIDE.U32 R4, R27.reuse, UR4, R6 ;  /* 0x000000041b047c25 */ /* 0x040fe2000f8e0006 */
[----:B------:R-:W-:Y:S02]  /*2410*/  ISETP.NE.AND P6, PT, R32, 0x1, PT ;  /* 0x000000012000780c */ /* 0x000fe40003fc5270 */
[----:B------:R-:W-:Y:S01]  /*2420*/  LEA.HI R8, R8, R9, RZ, 0x2 ;  /* 0x0000000908087211 */ /* 0x000fe200078f10ff */
[----:B------:R-:W-:Y:S01]  /*2430*/  IMAD R5, R27, UR5, R5 ;  /* 0x000000051b057c24 */ /* 0x000fe2000f8e0205 */
[----:B------:R-:W-:-:S02]  /*2440*/  ULDC.64 UR4, c[0x0][0x310] ;  /* 0x0000c40000047ab9 */ /* 0x000fc40000000a00 */
[--C-:B------:R-:W-:Y:S02]  /*2450*/  SHF.R.S32.HI R127, RZ, 0x2, R8.reuse ;  /* 0x00000002ff7f7819 */ /* 0x100fe40000011408 */
[----:B------:R-:W-:-:S04]  /*2460*/  SHF.R.S32.HI R8, RZ, 0x1f, R8 ;  /* 0x0000001fff087819 */ /* 0x000fc80000011408 */
[----:B------:R-:W-:-:S04]  /*2470*/  LEA.HI R8, R8, R127, RZ, 0x2 ;  /* 0x0000007f08087211 */ /* 0x000fc800078f10ff */
[----:B------:R-:W-:-:S05]  /*2480*/  LOP3.LUT R8, R8, 0xfffffffc, RZ, 0xc0, !PT ;  /* 0xfffffffc08087812 */ /* 0x000fca00078ec0ff */
[----:B------:R-:W-:Y:S02]  /*2490*/  IMAD.IADD R127, R127, 0x1, -R8 ;  /* 0x000000017f7f7824 */ /* 0x000fe400078e0a08 */
[-C--:B---3--:R-:W-:Y:S02]  /*24a0*/  IMAD R10, R31, R108.reuse, RZ ;  /* 0x0000006c1f0a7224 */ /* 0x088fe400078e02ff */
[----:B------:R-:W-:Y:S02]  /*24b0*/  VIADD R8, R18, 0x80 ;  /* 0x0000008012087836 */ /* 0x000fe40000000000 */
[C---:B------:R-:W-:Y:S01]  /*24c0*/  IMAD R13, R220.reuse, R109, R10 ;  /* 0x0000006ddc0d7224 */ /* 0x040fe200078e020a */
[----:B------:R-:W-:Y:S01]  /*24d0*/  SHF.R.S32.HI R23, RZ, 0x1f, R22 ;  /* 0x0000001fff177819 */ /* 0x000fe20000011416 */
[----:B------:R-:W-:-:S04]  /*24e0*/  IMAD.WIDE.U32 R110, R220, R108, R18 ;  /* 0x0000006cdc6e7225 */ /* 0x000fc800078e0012 */
[----:B------:R-:W-:-:S04]  /*24f0*/  IMAD.WIDE.U32 R112, R220, R108, R22 ;  /* 0x0000006cdc707225 */ /* 0x000fc800078e0016 */
[----:B------:R-:W-:Y:S02]  /*2500*/  IMAD.IADD R113, R113, 0x1, R13 ;  /* 0x0000000171717824 */ /* 0x000fe400078e020d */
[----:B------:R-:W-:Y:S02]  /*2510*/  IMAD.IADD R111, R13, 0x1, R111 ;  /* 0x000000010d6f7824 */ /* 0x000fe400078e026f */
[----:B----4-:R-:W-:-:S04]  /*2520*/  IMAD.WIDE.U32 R106, R220, R102, R22 ;  /* 0x00000066dc6a7225 */ /* 0x010fc800078e0016 */
[----:B------:R-:W-:Y:S01]  /*2530*/  IMAD.WIDE.U32 R104, R220, R102, R18 ;  /* 0x00000066dc687225 */ /* 0x000fe200078e0012 */
[----:B------:R-:W-:-:S03]  /*2540*/  SHF.L.U64.HI R131, R114, 0x7, R115 ;  /* 0x0000000772837819 */ /* 0x000fc60000010273 */
[----:B------:R-:W-:Y:S01]  /*2550*/  VIADD R33, R220, 0x80 ;  /* 0x00000080dc217836 */ /* 0x000fe20000000000 */
[----:B------:R-:W-:Y:S01]  /*2560*/  SHF.L.U32 R133, R114, 0x7, RZ ;  /* 0x0000000772857819 */ /* 0x000fe200000006ff */
[----:B------:R-:W-:Y:S02]  /*2570*/  IMAD R25, R115, 0xa0, RZ ;  /* 0x000000a073197824 */ /* 0x000fe400078e02ff */
[----:B-----5:R-:W-:Y:S01]  /*2580*/  IMAD.WIDE.U32 R112, R146, R108, R112 ;  /* 0x0000006c92707225 */ /* 0x020fe200078e0070 */
[----:B------:R-:W-:-:S03]  /*2590*/  SHF.R.S32.HI R147, RZ, 0x1f, R33 ;  /* 0x0000001fff937819 */ /* 0x000fc60000011421 */
[----:B------:R-:W-:-:S04]  /*25a0*/  IMAD.WIDE.U32 R110, R146, R108, R110 ;  /* 0x0000006c926e7225 */ /* 0x000fc800078e006e */
[----:B------:R-:W-:Y:S02]  /*25b0*/  IMAD R129, R109, 0xa0, RZ ;  /* 0x000000a06d817824 */ /* 0x000fe400078e02ff */
[----:B------:R-:W-:Y:S01]  /*25c0*/  VIADD R153, R32, 0x8 ;  /* 0x0000000820997836 */ /* 0x000fe20000000000 */
[----:B--2---:R-:W-:-:S04]  /*25d0*/  SHF.R.S32.HI R3, RZ, 0x1f, R0 ;  /* 0x0000001fff037819 */ /* 0x004fc80000011400 */
[----:B------:R-:W-:Y:S02]  /*25e0*/  SEL R12, R3, RZ, !P0 ;  /* 0x000000ff030c7207 */ /* 0x000fe40004000000 */
[----:B------:R-:W-:-:S03]  /*25f0*/  SEL R21, R0, RZ, !P0 ;  /* 0x000000ff00157207 */ /* 0x000fc60004000000 */
[----:B------:R-:W-:Y:S02]  /*2600*/  IMAD R0, R12, UR4, RZ ;  /* 0x000000040c007c24 */ /* 0x000fe4000f8e02ff */
[----:B------:R-:W-:-:S04]  /*2610*/  IMAD.WIDE.U32 R118, R21, UR4, R4 ;  /* 0x0000000415767c25 */ /* 0x000fc8000f8e0004 */
[----:B------:R-:W-:Y:S01]  /*2620*/  IMAD R9, R21, UR5, R0 ;  /* 0x0000000515097c24 */ /* 0x000fe2000f8e0200 */
[----:B------:R-:W-:Y:S05]  /*2630*/  @!P6 WARPSYNC.ALL ;  /* 0x000000000000e948 */ /* 0x000fea0003800000 */
[----:B------:R-:W-:Y:S01]  /*2640*/  VIADD R0, R18, 0x20 ;  /* 0x0000002012007836 */ /* 0x000fe20000000000 */
[----:B------:R-:W-:Y:S01]  /*2650*/  ULDC.64 UR4, c[0x0][0x330] ;  /* 0x0000cc0000047ab9 */ /* 0x000fe20000000a00 */
[----:B------:R-:W-:Y:S01]  /*2660*/  IMAD R3, R31, R114, RZ ;  /* 0x000000721f037224 */ /* 0x000fe200078e02ff */
[----:B------:R-:W-:Y:S01]  /*2670*/  LOP3.LUT R14, R14, 0xfffffffb, RZ, 0xc0, !PT ;  /* 0xfffffffb0e0e7812 */ /* 0x000fe200078ec0ff */
[----:B------:R-:W-:Y:S01]  /*2680*/  IMAD.WIDE.U32 R116, R27, UR4, R18 ;  /* 0x000000041b747c25 */ /* 0x000fe2000f8e0012 */
[----:B------:R-:W-:Y:S01]  /*2690*/  ULDC UR4, c[0x0][0x2f4] ;  /* 0x0000bd0000047ab9 */ /* 0x000fe20000000800 */
[----:B------:R-:W-:Y:S01]  /*26a0*/  ULDC.64 UR6, c[0x0][0x338] ;  /* 0x0000ce0000067ab9 */ /* 0x000fe20000000a00 */
[----:B------:R-:W-:Y:S01]  /*26b0*/  @!P6 BAR.SYNC.DEFER_BLOCKING 0x9, 0x100 ;  /* 0x024400000000eb1d */ /* 0x000fe20000010000 */
[----:B------:R-:W-:-:S02]  /*26c0*/  ISETP.GE.AND P1, PT, R0, UR4, PT ;  /* 0x0000000400007c0c */ /* 0x000fc4000bf26270 */
[----:B------:R-:W-:Y:S02]  /*26d0*/  ISETP.GE.AND P0, PT, R18, UR4, PT ;  /* 0x0000000412007c0c */ /* 0x000fe4000bf06270 */
[----:B------:R-:W-:Y:S02]  /*26e0*/  SEL R7, RZ, 0xffffffff, P1 ;  /* 0xffffffffff077807 */ /* 0x000fe40000800000 */
[----:B------:R-:W-:Y:S01]  /*26f0*/  SEL R6, RZ, 0x1, P0 ;  /* 0x00000001ff067807 */ /* 0x000fe20000000000 */
[----:B------:R-:W-:Y:S01]  /*2700*/  IMAD.WIDE.U32 R4, R220, R114, R18 ;  /* 0x00000072dc047225 */ /* 0x000fe200078e0012 */
[----:B------:R-:W-:-:S03]  /*2710*/  LOP3.LUT P0, RZ, R127, 0x2, RZ, 0xc0, !PT ;  /* 0x000000027fff7812 */ /* 0x000fc6000780c0ff */
[----:B------:R-:W-:Y:S02]  /*2720*/  IMAD.SHL.U32 R7, R7, 0x2, RZ ;  /* 0x0000000207077824 */ /* 0x000fe400078e00ff */
[----:B------:R-:W-:Y:S01]  /*2730*/  IMAD R11, R220, R115, R3 ;  /* 0x00000073dc0b7224 */ /* 0x000fe200078e0203 */
[----:B------:R-:W-:Y:S01]  /*2740*/  IADD3 R3, P1, R118, R4, RZ ;  /* 0x0000000476037210 */ /* 0x000fe20007f3e0ff */
[----:B------:R-:W-:Y:S01]  /*2750*/  IMAD.IADD R4, R119, 0x1, R9 ;  /* 0x0000000177047824 */ /* 0x000fe200078e0209 */
[----:B------:R-:W-:Y:S01]  /*2760*/  LOP3.LUT R9, R7, 0x2, R6, 0xe2, !PT ;  /* 0x0000000207097812 */ /* 0x000fe200078ee206 */
[C---:B------:R-:W-:Y:S01]  /*2770*/  VIADD R7, R18.reuse, 0x60 ;  /* 0x0000006012077836 */ /* 0x040fe20000000000 */
[----:B------:R-:W-:Y:S02]  /*2780*/  IADD3 R6, R18, 0x40, RZ ;  /* 0x0000004012067810 */ /* 0x000fe40007ffe0ff */
[----:B------:R-:W-:Y:S02]  /*2790*/  IADD3.X R5, R4, R5, R11, P1, !PT ;  /* 0x0000000504057210 */ /* 0x000fe40000ffe40b */
[----:B------:R-:W-:-:S02]  /*27a0*/  @P0 LOP3.LUT R14, R14, 0x4, RZ, 0xfc, !PT ;  /* 0x000000040e0e0812 */ /* 0x000fc400078efcff */
[----:B------:R-:W-:Y:S02]  /*27b0*/  ISETP.GE.AND P0, PT, R6, UR4, PT ;  /* 0x0000000406007c0c */ /* 0x000fe4000bf06270 */
[----:B------:R-:W-:Y:S02]  /*27c0*/  ISETP.GE.AND P1, PT, R7, UR4, PT ;  /* 0x0000000407007c0c */ /* 0x000fe4000bf26270 */
[----:B------:R-:W-:Y:S02]  /*27d0*/  SEL R10, RZ, 0x4, P0 ;  /* 0x00000004ff0a7807 */ /* 0x000fe40000000000 */
[----:B------:R-:W-:Y:S02]  /*27e0*/  SEL R11, RZ, 0x8, P1 ;  /* 0x00000008ff0b7807 */ /* 0x000fe40000800000 */
[----:B------:R-:W-:Y:S02]  /*27f0*/  ISETP.GE.AND P0, PT, R8, UR4, PT ;  /* 0x0000000408007c0c */ /* 0x000fe4000bf06270 */
[----:B------:R-:W-:-:S02]  /*2800*/  LOP3.LUT R9, R11, R9, R10, 0xfe, !PT ;  /* 0x000000090b097212 */ /* 0x000fc400078efe0a */
[----:B------:R-:W-:Y:S02]  /*2810*/  SEL R10, RZ, 0x10, P0 ;  /* 0x00000010ff0a7807 */ /* 0x000fe40000000000 */
[-C--:B0-----:R-:W-:Y:S02]  /*2820*/  ISETP.GE.AND P0, PT, R18, R121.reuse, PT ;  /* 0x000000791200720c */ /* 0x081fe40003f06270 */
[----:B------:R-:W-:Y:S01]  /*2830*/  LOP3.LUT R36, R9, R10, RZ, 0xfc, !PT ;  /* 0x0000000a09247212 */ /* 0x000fe200078efcff */
[----:B------:R-:W-:Y:S01]  /*2840*/  IMAD R9, R31, R102, RZ ;  /* 0x000000661f097224 */ /* 0x000fe200078e02ff */
[----:B------:R-:W-:Y:S01]  /*2850*/  ISETP.GE.AND P1, PT, R0, R121, PT ;  /* 0x000000790000720c */ /* 0x000fe20003f26270 */
[----:B------:R-:W-:Y:S02]  /*2860*/  IMAD R11, R12, UR6, RZ ;  /* 0x000000060c0b7c24 */ /* 0x000fe4000f8e02ff */
[----:B------:R-:W-:Y:S01]  /*2870*/  IMAD R13, R220, R103, R9 ;  /* 0x00000067dc0d7224 */ /* 0x000fe200078e0209 */
[----:B------:R-:W-:Y:S01]  /*2880*/  SEL R9, R121, RZ, P0 ;  /* 0x000000ff79097207 */ /* 0x000fe20000000000 */
[----:B------:R-:W-:Y:S01]  /*2890*/  IMAD R35, R21, UR7, R11 ;  /* 0x0000000715237c24 */ /* 0x000fe2000f8e020b */
[----:B------:R-:W-:-:S02]  /*28a0*/  ISETP.GE.AND P2, PT, R6, R121, PT ;  /* 0x000000790600720c */ /* 0x000fc40003f46270 */
[----:B------:R-:W-:Y:S01]  /*28b0*/  SEL R11, R121, RZ, P1 ;  /* 0x000000ff790b7207 */ /* 0x000fe20000800000 */
[----:B------:R-:W-:-:S03]  /*28c0*/  IMAD.IADD R9, R18, 0x1, R9 ;  /* 0x0000000112097824 */ /* 0x000fc600078e0209 */
[----:B------:R-:W-:Y:S01]  /*28d0*/  IADD3 R11, R0, R11, RZ ;  /* 0x0000000b000b7210 */ /* 0x000fe20007ffe0ff */
[----:B------:R-:W-:Y:S01]  /*28e0*/  IMAD.IADD R107, R107, 0x1, R13 ;  /* 0x000000016b6b7824 */ /* 0x000fe200078e020d */
[----:B------:R-:W-:Y:S01]  /*28f0*/  LOP3.LUT R14, R14, 0xfffffffe, RZ, 0xc0, !PT ;  /* 0xfffffffe0e0e7812 */ /* 0x000fe200078ec0ff */
[----:B------:R-:W-:Y:S01]  /*2900*/  IMAD.IADD R105, R13, 0x1, R105 ;  /* 0x000000010d697824 */ /* 0x000fe200078e0269 */
[----:B------:R-:W-:Y:S02]  /*2910*/  SHF.R.S32.HI R10, RZ, 0x1f, R9 ;  /* 0x0000001fff0a7819 */ /* 0x000fe40000011409 */
[----:B------:R-:W-:Y:S02]  /*2920*/  SHF.R.S32.HI R12, RZ, 0x1f, R11 ;  /* 0x0000001fff0c7819 */ /* 0x000fe4000001140b */
[----:B------:R-:W-:Y:S02]  /*2930*/  SEL R13, R121, RZ, P2 ;  /* 0x000000ff790d7207 */ /* 0x000fe40001000000 */
[----:B------:R-:W-:-:S02]  /*2940*/  @P2 LOP3.LUT R14, R14, 0x1, RZ, 0xfc, !PT ;  /* 0x000000010e0e2812 */ /* 0x000fc400078efcff */
[CC--:B------:R-:W-:Y:S02]  /*2950*/  LEA.HI R26, R10.reuse, R9.reuse, RZ, 0x4 ;  /* 0x000000090a1a7211 */ /* 0x0c0fe400078f20ff */
[----:B------:R-:W-:Y:S02]  /*2960*/  LEA.HI R10, R10, R9, RZ, 0x6 ;  /* 0x000000090a0a7211 */ /* 0x000fe400078f30ff */
[CC--:B------:R-:W-:Y:S01]  /*2970*/  LEA.HI R28, R12.reuse, R11.reuse, RZ, 0x4 ;  /* 0x0000000b0c1c7211 */ /* 0x0c0fe200078f20ff */
[----:B------:R-:W-:Y:S01]  /*2980*/  IMAD R117, R27, UR5, R117 ;  /* 0x000000051b757c24 */ /* 0x000fe2000f8e0275 */
[----:B------:R-:W-:Y:S01]  /*2990*/  LEA.HI R12, R12, R11, RZ, 0x6 ;  /* 0x0000000b0c0c7211 */ /* 0x000fe200078f30ff */
[----:B------:R-:W-:Y:S01]  /*29a0*/  IMAD.IADD R20, R6, 0x1, R13 ;  /* 0x0000000106147824 */ /* 0x000fe200078e020d */
[----:B------:R0:W-:Y:S01]  /*29b0*/  STL [R1+0x8], R14 ;  /* 0x0000080e01007387 */ /* 0x0001e20000100800 */
[----:B------:R-:W-:Y:S01]  /*29c0*/  SHF.R.S32.HI R11, RZ, 0x6, R10 ;  /* 0x00000006ff0b7819 */ /* 0x000fe2000001140a */
[----:B------:R-:W-:Y:S01]  /*29d0*/  IMAD.WIDE.U32 R116, R21, UR6, R116 ;  /* 0x0000000615747c25 */ /* 0x000fe2000f8e0074 */
[----:B------:R-:W-:-:S02]  /*29e0*/  SHF.R.U32.HI R9, RZ, 0x3, R233 ;  /* 0x00000003ff097819 */ /* 0x000fc400000116e9 */
[----:B------:R-:W-:Y:S02]  /*29f0*/  SHF.R.S32.HI R13, RZ, 0x6, R12 ;  /* 0x00000006ff0d7819 */ /* 0x000fe4000001140c */
[C---:B------:R-:W-:Y:S02]  /*2a00*/  LOP3.LUT R12, R230.reuse, 0x30, R28, 0xf8, !PT ;  /* 0x00000030e60c7812 */ /* 0x040fe400078ef81c */
[----:B0-----:R-:W-:Y:S02]  /*2a10*/  LOP3.LUT R14, R233, 0x30, R26, 0xf8, !PT ;  /* 0x00000030e90e7812 */ /* 0x001fe400078ef81a */
[----:B------:R-:W-:Y:S01]  /*2a20*/  SHF.R.S32.HI R21, RZ, 0x1f, R20 ;  /* 0x0000001fff157819 */ /* 0x000fe20000011414 */
[C---:B------:R-:W-:Y:S01]  /*2a30*/  IMAD R145, R11.reuse, 0x2800, R232 ;  /* 0x000028000b917824 */ /* 0x040fe200078e02e8 */
[----:B------:R-:W-:Y:S01]  /*2a40*/  LOP3.LUT R10, R230, 0x30, R26, 0xf8, !PT ;  /* 0x00000030e60a7812 */ /* 0x000fe200078ef81a */
[----:B------:R-:W-:Y:S01]  /*2a50*/  IMAD R143, R11, 0x2800, R234 ;  /* 0x000028000b8f7824 */ /* 0x000fe200078e02ea */
[----:B------:R-:W-:Y:S01]  /*2a60*/  LOP3.LUT R14, R14, R9, RZ, 0x3c, !PT ;  /* 0x000000090e0e7212 */ /* 0x000fe200078e3cff */
[----:B------:R-:W-:Y:S01]  /*2a70*/  IMAD R144, R13, 0x2800, R232 ;  /* 0x000028000d907824 */ /* 0x000fe200078e02e8 */
[----:B------:R-:W-:-:S02]  /*2a80*/  LOP3.LUT R11, R12, R231, RZ, 0x3c, !PT ;  /* 0x000000e70c0b7212 */ /* 0x000fc400078e3cff */
[-C--:B------:R-:W-:Y:S02]  /*2a90*/  LEA.HI R30, R21, R20.reuse, RZ, 0x4 ;  /* 0x00000014151e7211 */ /* 0x080fe400078f20ff */
[----:B------:R-:W-:Y:S02]  /*2aa0*/  LOP3.LUT R12, R233, 0x30, R28, 0xf8, !PT ;  /* 0x00000030e90c7812 */ /* 0x000fe400078ef81c */
[----:B------:R-:W-:Y:S01]  /*2ab0*/  LEA.HI R20, R21, R20, RZ, 0x6 ;  /* 0x0000001415147211 */ /* 0x000fe200078f30ff */
[----:B------:R-:W-:Y:S01]  /*2ac0*/  IMAD.IADD R143, R143, 0x1, R14 ;  /* 0x000000018f8f7824 */ /* 0x000fe200078e020e */
[----:B------:R-:W-:Y:S01]  /*2ad0*/  LOP3.LUT R10, R10, R231, RZ, 0x3c, !PT ;  /* 0x000000e70a0a7212 */ /* 0x000fe200078e3cff */
[----:B------:R-:W-:Y:S01]  /*2ae0*/  IMAD.IADD R144, R144, 0x1, R11 ;  /* 0x0000000190907824 */ /* 0x000fe200078e020b */
[----:B------:R-:W-:Y:S01]  /*2af0*/  LOP3.LUT R14, R233, 0x30, R30, 0xf8, !PT ;  /* 0x00000030e90e7812 */ /* 0x000fe200078ef81e */
[----:B------:R-:W-:Y:S01]  /*2b00*/  IMAD R141, R13, 0x2800, R234 ;  /* 0x000028000d8d7824 */ /* 0x000fe200078e02ea */
[----:B------:R-:W-:-:S02]  /*2b10*/  LOP3.LUT R12, R12, R9, RZ, 0x3c, !PT ;  /* 0x000000090c0c7212 */ /* 0x000fc400078e3cff */
[----:B------:R-:W-:Y:S02]  /*2b20*/  SHF.R.S32.HI R11, RZ, 0x6, R20 ;  /* 0x00000006ff0b7819 */ /* 0x000fe40000011414 */
[----:B------:R-:W-:Y:S01]  /*2b30*/  SHF.R.S32.HI R21, RZ, 0x1f, R146 ;  /* 0x0000001fff157819 */ /* 0x000fe20000011492 */
[----:B------:R-:W-:Y:S01]  /*2b40*/  IMAD.IADD R145, R145, 0x1, R10 ;  /* 0x0000000191917824 */ /* 0x000fe200078e020a */
[----:B------:R-:W-:Y:S01]  /*2b50*/  LOP3.LUT R10, R230, 0x30, R30, 0xf8, !PT ;  /* 0x00000030e60a7812 */ /* 0x000fe200078ef81e */
[----:B------:R-:W-:Y:S01]  /*2b60*/  IMAD.IADD R141, R141, 0x1, R12 ;  /* 0x000000018d8d7824 */ /* 0x000fe200078e020c */
[----:B------:R-:W-:Y:S01]  /*2b70*/  LOP3.LUT R13, R14, R9, RZ, 0x3c, !PT ;  /* 0x000000090e0d7212 */ /* 0x000fe200078e3cff */
[----:B------:R-:W-:Y:S01]  /*2b80*/  VIADD R14, R18, 0xa0 ;  /* 0x000000a0120e7836 */ /* 0x000fe20000000000 */
[----:B------:R-:W-:Y:S01]  /*2b90*/  IADD3 R122, P2, R220, R123, RZ ;  /* 0x0000007bdc7a7210 */ /* 0x000fe20007f5e0ff */
[----:B------:R-:W-:Y:S02]  /*2ba0*/  IMAD R140, R11, 0x2800, R234 ;  /* 0x000028000b8c7824 */ /* 0x000fe400078e02ea */
[----:B------:R-:W-:-:S02]  /*2bb0*/  IMAD R12, R21, R102, RZ ;  /* 0x00000066150c7224 */ /* 0x000fc400078e02ff */
[----:B------:R-:W-:Y:S01]  /*2bc0*/  IMAD R142, R11, 0x2800, R232 ;  /* 0x000028000b8e7824 */ /* 0x000fe200078e02e8 */
[----:B------:R-:W-:Y:S01]  /*2bd0*/  LOP3.LUT R11, R10, R231, RZ, 0x3c, !PT ;  /* 0x000000e70a0b7212 */ /* 0x000fe200078e3cff */
[----:B------:R-:W-:Y:S02]  /*2be0*/  IMAD R10, R21, R108, RZ ;  /* 0x0000006c150a7224 */ /* 0x000fe400078e02ff */
[----:B------:R-:W-:Y:S01]  /*2bf0*/  IMAD.X R123, R31, 0x1, R15, P2 ;  /* 0x000000011f7b7824 */ /* 0x000fe200010e060f */
[----:B------:R-:W-:Y:S01]  /*2c00*/  ISETP.GE.AND P2, PT, R14, UR4, PT ;  /* 0x000000040e007c0c */ /* 0x000fe2000bf46270 */
[----:B------:R-:W-:Y:S02]  /*2c10*/  IMAD.IADD R140, R140, 0x1, R13 ;  /* 0x000000018c8c7824 */ /* 0x000fe400078e020d */
[----:B------:R-:W-:Y:S01]  /*2c20*/  IMAD R29, R146, R103, R12 ;  /* 0x00000067921d7224 */ /* 0x000fe200078e020c */
[----:B------:R-:W-:Y:S01]  /*2c30*/  SHF.L.U64.HI R12, R102, 0x7, R103 ;  /* 0x00000007660c7819 */ /* 0x000fe20000010267 */
[----:B------:R-:W-:Y:S01]  /*2c40*/  IMAD.WIDE.U32 R114, R114, 0xa0, RZ ;  /* 0x000000a072727825 */ /* 0x000fe200078e00ff */
[----:B------:R-:W-:-:S03]  /*2c50*/  SEL R33, RZ, 0x20, P2 ;  /* 0x00000020ff217807 */ /* 0x000fc60001000000 */
[----:B------:R-:W-:Y:S02]  /*2c60*/  IMAD R21, R103, 0xa0, RZ ;  /* 0x000000a067157824 */ /* 0x000fe400078e02ff */
[----:B------:R-:W-:Y:S02]  /*2c70*/  IMAD.SHL.U32 R13, R102, 0x80, RZ ;  /* 0x00000080660d7824 */ /* 0x000fe400078e00ff */
[----:B------:R-:W-:-:S04]  /*2c80*/  IMAD.WIDE.U32 R106, R146, R102, R106 ;  /* 0x00000066926a7225 */ /* 0x000fc800078e006a */
[----:B------:R-:W-:-:S04]  /*2c90*/  IMAD.WIDE.U32 R104, R146, R102, R104 ;  /* 0x0000006692687225 */ /* 0x000fc800078e0068 */
[----:B------:R-:W-:Y:S01]  /*2ca0*/  IMAD.WIDE.U32 R102, R102, 0xa0, RZ ;  /* 0x000000a066667825 */ /* 0x000fe200078e00ff */
[----:B------:R-:W-:-:S03]  /*2cb0*/  IADD3 R128, R115, R25, RZ ;  /* 0x0000001973807210 */ /* 0x000fc60007ffe0ff */
[----:B------:R-:W-:Y:S02]  /*2cc0*/  IMAD R27, R146, R109, R10 ;  /* 0x0000006d921b7224 */ /* 0x000fe400078e020a */
[----:B------:R-:W-:Y:S01]  /*2cd0*/  IMAD.IADD R130, R103, 0x1, R21 ;  /* 0x0000000167827824 */ /* 0x000fe200078e0215 */
[----:B------:R-:W-:Y:S01]  /*2ce0*/  SHF.L.U64.HI R10, R108, 0x7, R109 ;  /* 0x000000076c0a7819 */ /* 0x000fe2000001026d */
[----:B------:R-:W-:Y:S01]  /*2cf0*/  IMAD.IADD R142, R142, 0x1, R11 ;  /* 0x000000018e8e7824 */ /* 0x000fe200078e020b */
[----:B------:R-:W-:Y:S01]  /*2d00*/  SHF.R.S32.HI R120, RZ, 0x4, R26 ;  /* 0x00000004ff787819 */ /* 0x000fe2000001141a */
[----:B------:R-:W-:Y:S01]  /*2d10*/  IMAD.IADD R15, R113, 0x1, R27 ;  /* 0x00000001710f7824 */ /* 0x000fe200078e021b */
[----:B------:R-:W-:Y:S01]  /*2d20*/  LOP3.LUT R40, R36, R33, RZ, 0xfc, !PT ;  /* 0x0000002124287212 */ /* 0x000fe200078efcff */
[----:B------:R-:W-:Y:S01]  /*2d30*/  IMAD.IADD R20, R27, 0x1, R111 ;  /* 0x000000011b147824 */ /* 0x000fe200078e026f */
[----:B------:R-:W-:Y:S01]  /*2d40*/  SHF.R.S32.HI R27, RZ, 0x4, R28 ;  /* 0x00000004ff1b7819 */ /* 0x000fe2000001141c */
[----:B------:R-:W-:-:S02]  /*2d50*/  IMAD.IADD R21, R107, 0x1, R29 ;  /* 0x000000016b157824 */ /* 0x000fc400078e021d */
[----:B------:R-:W-:Y:S01]  /*2d60*/  IMAD.IADD R25, R29, 0x1, R105 ;  /* 0x000000011d197824 */ /* 0x000fe200078e0269 */
[----:B------:R-:W-:Y:S01]  /*2d70*/  SHF.R.S32.HI R29, RZ, 0x4, R30 ;  /* 0x00000004ff1d7819 */ /* 0x000fe2000001141e */
[----:B------:R-:W-:Y:S01]  /*2d80*/  IMAD.SHL.U32 R11, R108, 0x80, RZ ;  /* 0x000000806c0b7824 */ /* 0x000fe200078e00ff */
[----:B------:R-:W-:Y:S01]  /*2d90*/  LOP3.LUT R26, R26, 0xfffffff0, RZ, 0xc0, !PT ;  /* 0xfffffff01a1a7812 */ /* 0x000fe200078ec0ff */
[----:B------:R-:W-:Y:S01]  /*2da0*/  IMAD.WIDE.U32 R108, R108, 0xa0, RZ ;  /* 0x000000a06c6c7825 */ /* 0x000fe200078e00ff */
[----:B------:R-:W-:Y:S02]  /*2db0*/  LOP3.LUT R28, R28, 0xfffffff0, RZ, 0xc0, !PT ;  /* 0xfffffff01c1c7812 */ /* 0x000fe400078ec0ff */
[----:B------:R-:W-:Y:S01]  /*2dc0*/  LOP3.LUT R30, R30, 0xfffffff0, RZ, 0xc0, !PT ;  /* 0xfffffff01e1e7812 */ /* 0x000fe200078ec0ff */
[----:B------:R-:W-:Y:S01]  /*2dd0*/  IMAD.IADD R34, R117, 0x1, R35 ;  /* 0x0000000175227824 */ /* 0x000fe200078e0223 */
[----:B------:R-:W-:Y:S01]  /*2de0*/  LOP3.LUT R35, R36, 0x1, RZ, 0xc0, !PT ;  /* 0x0000000124237812 */ /* 0x000fe200078ec0ff */
[----:B------:R-:W-:Y:S01]  /*2df0*/  IMAD.SHL.U32 R121, R121, 0x2, RZ ;  /* 0x0000000279797824 */ /* 0x000fe200078e00ff */
[C---:B------:R-:W-:Y:S01]  /*2e00*/  LOP3.LUT R36, R40.reuse, 0x2, RZ, 0xc0, !PT ;  /* 0x0000000228247812 */ /* 0x040fe200078ec0ff */
[----:B------:R-:W-:Y:S01]  /*2e10*/  IMAD.IADD R129, R109, 0x1, R129 ;  /* 0x000000016d817824 */ /* 0x000fe200078e0281 */
[----:B------:R-:W-:-:S02]  /*2e20*/  LOP3.LUT R37, R40, 0x4, RZ, 0xc0, !PT ;  /* 0x0000000428257812 */ /* 0x000fc400078ec0ff */
[C---:B------:R-:W-:Y:S02]  /*2e30*/  LOP3.LUT R38, R40.reuse, 0x8, RZ, 0xc0, !PT ;  /* 0x0000000828267812 */ /* 0x040fe400078ec0ff */
[C---:B------:R-:W-:Y:S02]  /*2e40*/  LOP3.LUT R39, R40.reuse, 0x10, RZ, 0xc0, !PT ;  /* 0x0000001028277812 */ /* 0x040fe400078ec0ff */
[----:B------:R-:W-:Y:S02]  /*2e50*/  SHF.R.S32.HI R31, RZ, 0x1f, R26 ;  /* 0x0000001fff1f7819 */ /* 0x000fe4000001141a */
[----:B------:R-:W-:Y:S02]  /*2e60*/  SHF.R.S32.HI R32, RZ, 0x1f, R28 ;  /* 0x0000001fff207819 */ /* 0x000fe4000001141c */
[----:B------:R-:W-:Y:S02]  /*2e70*/  SHF.R.S32.HI R33, RZ, 0x1f, R30 ;  /* 0x0000001fff217819 */ /* 0x000fe4000001141e */
[----:B------:R-:W-:-:S07]  /*2e80*/  LOP3.LUT R40, R40, 0x20, RZ, 0xc0, !PT ;  /* 0x0000002028287812 */ /* 0x000fce00078ec0ff */
.L_x_5582:
[----:B------:R-:W2:Y:S01]  /*2e90*/  LDL R43, [R1+0x10] ;  /* 0x00001000012b7983 */ /* 0x000ea20000100800 */
[----:B0-----:R-:W0:Y:S03]  /*2ea0*/  LDC.64 R124, c[0x0][0x2e8] ;  /* 0x0000ba00ff7c7b82 */ /* 0x001e260000000a00 */
[----:B------:R-:W3:Y:S01]  /*2eb0*/  LDL.LU R42, [R1+0x8] ;  /* 0x00000800012a7983 */ /* 0x000ee20000300800 */
        /* <DEDUP_REMOVED lines=10> */
[----:B------:R-:W-:-:S05]  /*2f60*/  IMAD.IADD R96, R135, 0x1, R41 ;  /* 0x0000000187607824 */ /* 0x000fca00078e0229 */
[----:B------:R-:W-:Y:S02]  /*2f70*/  IADD3.X R24, R5, R96, R131, P2, P3 ;  /* 0x0000006005187210 */ /* 0x000fe400017e6483 */
[----:B0-----:R-:W-:-:S04]  /*2f80*/  IADD3 R50, P2, P3, R134, R124, R3 ;  /* 0x0000007c86327210 */ /* 0x001fc80007b5e003 */
[----:B------:R-:W-:Y:S02]  /*2f90*/  IADD3.X R51, R96, R125, R5, P2, P3 ;  /* 0x0000007d60337210 */ /* 0x000fe400017e6405 */
[----:B------:R-:W-:Y:S02]  /*2fa0*/  IADD3 R48, P2, R49, R124, RZ ;  /* 0x0000007c31307210 */ /* 0x000fe40007f5e0ff */
[----:B------:R-:W-:-:S03]  /*2fb0*/  ISETP.GT.AND P3, PT, R47, R126, PT ;  /* 0x0000007e2f00720c */ /* 0x000fc60003f64270 */
[----:B------:R-:W-:Y:S01]  /*2fc0*/  IMAD.X R49, R24, 0x1, R125, P2 ;  /* 0x0000000118317824 */ /* 0x000fe200010e067d */
[----:B-1----:R-:W-:Y:S01]  /*2fd0*/  ISETP.GE.AND P2, PT, R132, 0x1, PT ;  /* 0x000000018400780c */ /* 0x002fe20003f46270 */
[----:B------:R-:W-:Y:S02]  /*2fe0*/  IMAD.MOV.U32 R24, RZ, RZ, R47 ;  /* 0x000000ffff187224 */ /* 0x000fe400078e002f */
[----:B--2---:R-:W-:Y:S01]  /*2ff0*/  IMAD R41, R17, 0x7800, R43 ;  /* 0x0000780011297824 */ /* 0x004fe200078e022b */
[----:B---3--:R-:W-:-:S03]  /*3000*/  LOP3.LUT R42, R42, 0xfffffffd, RZ, 0xc0, !PT ;  /* 0xfffffffd2a2a7812 */ /* 0x008fc600078ec0ff */
[C---:B------:R-:W-:Y:S02]  /*3010*/  VIADD R43, R41.reuse, 0x20 ;  /* 0x00000020292b7836 */ /* 0x040fe40000000000 */
[----:B------:R-:W-:Y:S01]  /*3020*/  @P4 VIADD R43, R41, 0xffffffe0 ;  /* 0xffffffe0292b4836 */ /* 0x000fe20000000000 */
[----:B------:R-:W-:Y:S01]  /*3030*/  @P3 LOP3.LUT R42, R42, 0x2, RZ, 0xfc, !PT ;  /* 0x000000022a2a3812 */ /* 0x000fe200078efcff */
[----:B------:R-:W-:-:S04]  /*3040*/  IMAD.IADD R41, R16, 0x1, R41 ;  /* 0x0000000110297824 */ /* 0x000fc800078e0229 */
[----:B------:R0:W-:Y:S02]  /*3050*/  STL [R1+0x8], R42 ;  /* 0x0000082a01007387 */ /* 0x0001e40000100800 */
[----:B0-----:R-:W-:Y:S01]  /*3060*/  IMAD.IADD R42, R16, 0x1, R43 ;  /* 0x00000001102a7824 */ /* 0x001fe200078e022b */
[----:B------:R-:W-:Y:S06]  /*3070*/  @!P2 BRA `(.L_x_5484) ;  /* 0x000000c800fca947 */ /* 0x000fec0003800000 */
[----:B------:R-:W-:Y:S01]  /*3080*/  ULDC.U8 UR4, c[0x0][0x410] ;  /* 0x0001040000047ab9 */ /* 0x000fe20000000000 */
[-C--:B------:R-:W-:Y:S01]  /*3090*/  IMAD R43, R129, R47.reuse, RZ ;  /* 0x0000002f812b7224 */ /* 0x080fe200078e02ff */
[----:B------:R-:W-:Y:S01]  /*30a0*/  ISETP.NE.AND P2, PT, RZ, UR4, PT ;  /* 0x00000004ff007c0c */ /* 0x000fe2000bf45270 */
[-C--:B------:R-:W-:Y:S02]  /*30b0*/  IMAD R45, R130, R47.reuse, RZ ;  /* 0x0000002f822d7224 */ /* 0x080fe400078e02ff */
[----:B------:R-:W-:Y:S02]  /*30c0*/  IMAD R101, R44, R108, R43 ;  /* 0x0000006c2c657224 */ /* 0x000fe400078e022b */
[----:B------:R-:W-:Y:S02]  /*30d0*/  IMAD R43, R24, -0xa0, R2 ;  /* 0xffffff60182b7824 */ /* 0x000fe400078e0202 */
[----:B------:R-:W-:-:S03]  /*30e0*/  IMAD.WIDE.U32 R94, R108, R47, RZ ;  /* 0x0000002f6c5e7225 */ /* 0x000fc600078e00ff */
[----:B------:R-:W-:Y:S01]  /*30f0*/  VIMNMX R43, R43, 0xa0, PT ;  /* 0x000000a02b2b7848 */ /* 0x000fe20003fe0100 */
[----:B------:R-:W-:Y:S01]  /*3100*/  IMAD R45, R44, R102, R45 ;  /* 0x000000662c2d7224 */ /* 0x000fe200078e022d */
[----:B------:R-:W-:Y:S01]  /*3110*/  IADD3 R101, R95, R101, RZ ;  /* 0x000000655f657210 */ /* 0x000fe20007ffe0ff */
[----:B------:R-:W-:-:S04]  /*3120*/  IMAD.WIDE.U32 R92, R102, R47, RZ ;  /* 0x0000002f665c7225 */ /* 0x000fc800078e00ff */
        /* <DEDUP_REMOVED lines=65> */
.L_x_5487:
[----:B------:R-:W-:Y:S05]  /*3540*/  BSYNC B1 ;  /* 0x0000000000017941 */ /* 0x000fea0003800000 */
.L_x_5486:
        /* <DEDUP_REMOVED lines=46> */
.L_x_5489:
[----:B------:R-:W-:Y:S05]  /*3830*/  BSYNC B1 ;  /* 0x0000000000017941 */ /* 0x000fea0003800000 */
.L_x_5488:
        /* <DEDUP_REMOVED lines=26> */
.L_x_5490:
[----:B------:R-:W-:Y:S01]  /*39e0*/  IMAD R100, R17, 0x8, R16 ;  /* 0x0000000811647824 */ /* 0x000fe200078e0210 */
[----:B------:R-:W-:Y:S01]  /*39f0*/  SHF.L.U32 R101, R223, 0x1f, RZ ;  /* 0x0000001fdf657819 */ /* 0x000fe200000006ff */
[----:B------:R-:W-:Y:S03]  /*3a00*/  BSSY B1, `(.L_x_5491) ;  /* 0x0000003000017945 */ /* 0x000fe60003800000 */
[----:B------:R-:W1:Y:S02]  /*3a10*/  SYNCS.PHASECHK.TRANS64.TRYWAIT P5, [R100+URZ+0x33490], R101 ;  /* 0x03349065640075a7 */ /* 0x000e6400080a017f */
[----:B-1----:R-:W-:Y:S05]  /*3a20*/  @!P5 BRA `(.L_x_5492) ;  /* 0x0000030c00e8d947 */ /* 0x002fea0003800000 */
.L_x_5833:
[----:B------:R-:W-:Y:S05]  /*3a30*/  BSYNC B1 ;  /* 0x0000000000017941 */ /* 0x000fea0003800000 */
.L_x_5491:
        /* <DEDUP_REMOVED lines=17> */
[----:B------:R-:W-:Y:S01]  /*3b50*/  SHF.R.U32.HI R124, RZ, 0x10, R135 ;  /* 0x00000010ff7c7819 */ /* 0x000fe20000011687 */
[----:B------:R-:W-:Y:S01]  /*3b60*/  IMAD.SHL.U32 R169, R169, 0x100, RZ ;  /* 0x00000100a9a97824 */ /* 0x000fe200078e00ff */
[----:B------:R-:W-:Y:S02]  /*3b70*/  LOP3.LUT R170, R135, 0xff, RZ, 0xc0, !PT ;  /* 0x000000ff87aa7812 */ /* 0x000fe400078ec0ff */
[----:B------:R-:W-:Y:S02]  /*3b80*/  LOP3.LUT R125, R125, 0xff00, R167, 0xf8, !PT ;  /* 0x0000ff007d7d7812 */ /* 0x000fe400078ef8a7 */
[----:B------:R-:W-:Y:S02]  /*3b90*/  SHF.R.U32.HI R135, RZ, 0x18, R135 ;  /* 0x00000018ff877819 */ /* 0x000fe40000011687 */
[----:B------:R-:W-:Y:S02]  /*3ba0*/  LOP3.LUT R125, R125, 0xff0000, R134, 0xf8, !PT ;  /* 0x00ff00007d7d7812 */ /* 0x000fe400078ef886 */
[----:B------:R-:W-:-:S02]  /*3bb0*/  PRMT R135, R135, 0x654, R170 ;  /* 0x0000065487877816 */ /* 0x000fc400000000aa */
[-C--:B------:R-:W-:Y:S02]  /*3bc0*/  F2FP.F16.E4M3.UNPACK_B R134, R166.reuse.H1 ;  /* 0x000000a6ff86723e */ /* 0x080fe400030006ff */
        /* <DEDUP_REMOVED lines=39> */
[-C--:B------:R-:W-:Y:S02]  /*3e40*/  F2FP.F16.E4M3.UNPACK_B R134, R46.reuse ;  /* 0x0000002eff86723e */ /* 0x080fe400020006ff */
        /* <DEDUP_REMOVED lines=10> */
[C---:B------:R-:W-:Y:S01]  /*3ef0*/  FFMA.FTZ R171, R124.reuse, R47, -R171 ;  /* 0x0000002f7cab7223 */ /* 0x040fe200000108ab */
        /* <DEDUP_REMOVED lines=26> */
[----:B------:R-:W-:Y:S01]  /*40a0*/  FMUL.FTZ R167, R47, R170 ;  /* 0x000000aa2fa77220 */ /* 0x000fe20000410000 */
        /* <DEDUP_REMOVED lines=17> */
.L_x_5498:
[----:B------:R-:W-:Y:S05]  /*41c0*/  BSYNC B3 ;  /* 0x0000000000037941 */ /* 0x000fea0003800000 */
.L_x_5497:
[----:B--2---:R2:W-:Y:S02]  /*41d0*/  STG.E.128 desc[UR54][R50.64], R44 ;  /* 0x0000002c32007986 */ /* 0x0045e4000c101d36 */
.L_x_5496:
[----:B------:R-:W-:Y:S05]  /*41e0*/  BSYNC B2 ;  /* 0x0000000000027941 */ /* 0x000fea0003800000 */
.L_x_5495:
        /* <DEDUP_REMOVED lines=45> */
[----:B------:R-:W-:Y:S01]  /*44c0*/  SHF.L.U32 R45, R96, 0x10, RZ ;  /* 0x00000010602d7819 */ /* 0x000fe200000006ff */
[----:B------:R-:W-:Y:S01]  /*44d0*/  IMAD.MOV.U32 R96, RZ, RZ, R47 ;  /* 0x000000ffff607224 */ /* 0x000fe200078e002f */
[----:B------:R-:W-:Y:S02]  /*44e0*/  F2FP.F16.E4M3.UNPACK_B R47, R97.H1 ;  /* 0x00000061ff2f723e */ /* 0x000fe400030006ff */
[----:B------:R-:W-:-:S02]  /*44f0*/  LOP3.LUT R45, R134, 0xff0000, R45, 0xf8, !PT ;  /* 0x00ff0000862d7812 */ /* 0x000fc400078ef82d */
[-C--:B------:R-:W-:Y:S01]  /*4500*/  F2FP.F16.E4M3.UNPACK_B R166, R96.reuse ;  /* 0x00000060ffa6723e */ /* 0x080fe200020006ff */
[--C-:B------:R-:W-:Y:S01]  /*4510*/  HADD2.F32 R165, -RZ, R47.reuse.H0_H0 ;  /* 0x2000002fffa57230 */ /* 0x100fe20000004100 */
[-C--:B------:R-:W-:Y:S01]  /*4520*/  F2FP.F16.E4M3.UNPACK_B R134, R45.reuse.H1 ;  /* 0x0000002dff86723e */ /* 0x080fe200030006ff */
[----:B------:R-:W-:Y:S01]  /*4530*/  HADD2.F32 R47, -RZ, R47.H1_H1 ;  /* 0x3000002fff2f7230 */ /* 0x000fe20000004100 */
[----:B------:R-:W-:Y:S01]  /*4540*/  F2FP.F16.E4M3.UNPACK_B R96, R96.H1 ;  /* 0x00000060ff60723e */ /* 0x000fe200030006ff */
[----:B------:R-:W-:Y:S01]  /*4550*/  HADD2.F32 R135, -RZ, R166.H1_H1 ;  /* 0x300000a6ff877230 */ /* 0x000fe20000004100 */
[----:B------:R-:W-:Y:S01]  /*4560*/  F2FP.SATFINITE.E4M3.F32.PACK_AB_MERGE_C R98, R125, R98, RZ ;  /* 0x000000627d62723e */ /* 0x000fe200048070ff */
[----:B------:R-:W-:Y:S01]  /*4570*/  HADD2.F32 R167, -RZ, R134.H0_H0 ;  /* 0x20000086ffa77230 */ /* 0x000fe20000004100 */
[----:B------:R-:W-:Y:S01]  /*4580*/  F2FP.F16.E4M3.UNPACK_B R45, R45 ;  /* 0x0000002dff2d723e */ /* 0x000fe200020006ff */
[----:B------:R-:W-:Y:S01]  /*4590*/  HADD2.F32 R166, -RZ, R166.H0_H0 ;  /* 0x200000a6ffa67230 */ /* 0x000fe20000004100 */
[----:B------:R-:W-:Y:S01]  /*45a0*/  F2FP.SATFINITE.E4M3.F32.PACK_AB_MERGE_C R99, R99, R124, R98 ;  /* 0x0000007c6363723e */ /* 0x000fe20004807062 */
[----:B------:R-:W-:-:S02]  /*45b0*/  HADD2.F32 R134, -RZ, R134.H1_H1 ;  /* 0x30000086ff867230 */ /* 0x000fc40000004100 */
[C---:B------:R-:W-:Y:S01]  /*45c0*/  FMUL.FTZ R168, R135.reuse, R167 ;  /* 0x000000a787a87220 */ /* 0x040fe20000410000 */
        /* <DEDUP_REMOVED lines=47> */
[-C--:B------:R-:W-:Y:S02]  /*48c0*/  FMUL.FTZ R97, R44, R164.reuse ;  /* 0x000000a42c617220 */ /* 0x080fe40000410000 */
[C---:B------:R-:W-:Y:S02]  /*48d0*/  FMUL.FTZ R164, R47.reuse, R164 ;  /* 0x000000a42fa47220 */ /* 0x040fe40000410000 */
[-C--:B------:R-:W-:Y:S01]  /*48e0*/  FFMA.FTZ R97, R47, R163.reuse, -R97 ;  /* 0x000000a32f617223 */ /* 0x080fe20000010861 */
[----:B------:R-:W-:Y:S01]  /*48f0*/  F2FP.SATFINITE.E4M3.F32.PACK_AB_MERGE_C R47, R166, R168, R96 ;  /* 0x000000a8a62f723e */ /* 0x000fe20004807060 */
[----:B------:R-:W-:-:S05]  /*4900*/  FFMA.FTZ R164, R44, R163, R164 ;  /* 0x000000a32ca47223 */ /* 0x000fca00000100a4 */
[----:B------:R-:W-:-:S07]  /*4910*/  F2FP.SATFINITE.E4M3.F32.PACK_AB_MERGE_C R44, R164, R97, R124 ;  /* 0x00000061a42c723e */ /* 0x000fce000480707c */
.L_x_5502:
[----:B------:R-:W-:Y:S05]  /*4920*/  BSYNC B3 ;  /* 0x0000000000037941 */ /* 0x000fea0003800000 */
.L_x_5501:
[----:B--2---:R3:W-:Y:S02]  /*4930*/  STG.E.128 desc[UR54][R50.64+0x20], R44 ;  /* 0x0000202c32007986 */ /* 0x0047e4000c101d36 */
.L_x_5500:
[----:B------:R-:W-:Y:S05]  /*4940*/  BSYNC B2 ;  /* 0x0000000000027941 */ /* 0x000fea0003800000 */
.L_x_5499:
        /* <DEDUP_REMOVED lines=111> */
[----:B------:R-:W-:Y:S01]  /*5040*/  FFMA.FTZ R89, R47, R161, -R89 ;  /* 0x000000a12f597223 */ /* 0x000fe20000010859 */
[----:B------:R-:W-:Y:S01]  /*5050*/  F2FP.SATFINITE.E4M3.F32.PACK_AB_MERGE_C R47, R125, R135, R88 ;  /* 0x000000877d2f723e */ /* 0x000fe20004807058 */
[----:B------:R-:W-:-:S05]  /*5060*/  FFMA.FTZ R162, R44, R161, R162 ;  /* 0x000000a12ca27223 */ /* 0x000fca00000100a2 */
[----:B------:R-:W-:-:S07]  /*5070*/  F2FP.SATFINITE.E4M3.F32.PACK_AB_MERGE_C R44, R162, R89, R96 ;  /* 0x00000059a22c723e */ /* 0x000fce0004807060 */
.L_x_5506:
[----:B------:R-:W-:Y:S05]  /*5080*/  BSYNC B3 ;  /* 0x0000000000037941 */ /* 0x000fea0003800000 */
.L_x_5505:
[----:B--2---:R4:W-:Y:S02]  /*5090*/  STG.E.128 desc[UR54][R50.64+0x40], R44 ;  /* 0x0000402c32007986 */ /* 0x0049e4000c101d36 */
.L_x_5504:
[----:B------:R-:W-:Y:S05]  /*50a0*/  BSYNC B2 ;  /* 0x0000000000027941 */ /* 0x000fea0003800000 */
.L_x_5503:
        /* <DEDUP_REMOVED lines=67> */
[----:B------:R-:W-:Y:S01]  /*54e0*/  LOP3.LUT R90, R90, 0xff0000, R87, 0xf8, !PT ;  /* 0x00ff00005a5a7812 */ /* 0x000fe200078ef857 */
[----:B------:R-:W-:Y:S01]  /*54f0*/  IMAD.MOV.U32 R87, RZ, RZ, R47 ;  /* 0x000000ffff577224 */ /* 0x000fe200078e002f */
[----:B------:R-:W-:Y:S01]  /*5500*/  F2FP.SATFINITE.E4M3.F32.PACK_AB_MERGE_C R44, R45, R44, RZ ;  /* 0x0000002c2d2c723e */ /* 0x000fe200048070ff */
[----:B------:R-:W-:Y:S01]  /*5510*/  IMAD.MOV.U32 R45, RZ, RZ, R84 ;  /* 0x000000ffff2d7224 */ /* 0x000fe200078e0054 */
[----:B------:R-:W-:-:S02]  /*5520*/  LOP3.LUT R89, R89, 0xff0000, R88, 0xf8, !PT ;  /* 0x00ff000059597812 */ /* 0x000fc400078ef858 */
[----:B------:R-:W-:Y:S02]  /*5530*/  F2FP.F16.E4M3.UNPACK_B R47, R87 ;  /* 0x00000057ff2f723e */ /* 0x000fe400020006ff */
[----:B------:R-:W-:Y:S02]  /*5540*/  F2FP.F16.E4M3.UNPACK_B R96, R90.H1 ;  /* 0x0000005aff60723e */ /* 0x000fe400030006ff */
[-C--:B------:R-:W-:Y:S01]  /*5550*/  F2FP.F16.E4M3.UNPACK_B R85, R89.reuse.H1 ;  /* 0x00000059ff55723e */ /* 0x080fe200030006ff */
[--C-:B------:R-:W-:Y:S01]  /*5560*/  HADD2.F32 R97, -RZ, R47.reuse.H1_H1 ;  /* 0x3000002fff617230 */ /* 0x100fe20000004100 */
[----:B------:R-:W-:Y:S01]  /*5570*/  F2FP.F16.E4M3.UNPACK_B R89, R89 ;  /* 0x00000059ff59723e */ /* 0x000fe200020006ff */
[----:B------:R-:W-:Y:S01]  /*5580*/  HADD2.F32 R88, -RZ, R96.H0_H0 ;  /* 0x20000060ff587230 */ /* 0x000fe20000004100 */
[----:B------:R-:W-:Y:S01]  /*5590*/  F2FP.SATFINITE.E4M3.F32.PACK_AB_MERGE_C R44, R86, R91, R44 ;  /* 0x0000005b562c723e */ /* 0x000fe2000480702c */
[----:B------:R-:W-:Y:S02]  /*55a0*/  HADD2.F32 R47, -RZ, R47.H0_H0 ;  /* 0x2000002fff2f7230 */ /* 0x000fe40000004100 */
[----:B------:R-:W-:-:S02]  /*55b0*/  HADD2.F32 R98, -RZ, R85.H0_H0 ;  /* 0x20000055ff627230 */ /* 0x000fc40000004100 */
[-C--:B------:R-:W-:Y:S01]  /*55c0*/  FMUL.FTZ R124, R97, R88.reuse ;  /* 0x00000058617c7220 */ /* 0x080fe20000410000 */
[----:B------:R-:W-:Y:S02]  /*55d0*/  HADD2.F32 R85, -RZ, R85.H1_H1 ;  /* 0x30000055ff557230 */ /* 0x000fe40000004100 */
[C---:B------:R-:W-:Y:S01]  /*55e0*/  FMUL.FTZ R134, R47.reuse, R88 ;  /* 0x000000582f867220 */ /* 0x040fe20000410000 */
[----:B------:R-:W-:-:S03]  /*55f0*/  FFMA.FTZ R88, R47, R98, -R124 ;  /* 0x000000622f587223 */ /* 0x000fc6000001087c */
[----:B------:R-:W-:Y:S01]  /*5600*/  FFMA.FTZ R47, R97, R98, R134 ;  /* 0x00000062612f7223 */ /* 0x000fe20000010086 */
[----:B------:R-:W-:Y:S02]  /*5610*/  F2FP.F16.E4M3.UNPACK_B R97, R87.H1 ;  /* 0x00000057ff61723e */ /* 0x000fe400030006ff */
[----:B------:R-:W-:Y:S01]  /*5620*/  MOV R87, R46 ;  /* 0x0000002e00577202 */ /* 0x000fe20000000f00 */
        /* <DEDUP_REMOVED lines=30> */
.L_x_5510:
[----:B------:R-:W-:Y:S05]  /*5810*/  BSYNC B3 ;  /* 0x0000000000037941 */ /* 0x000fea0003800000 */
.L_x_5509:
[----:B--2---:R0:W-:Y:S02]  /*5820*/  STG.E.128 desc[UR54][R50.64+0x60], R44 ;  /* 0x0000602c32007986 */ /* 0x0041e4000c101d36 */
.L_x_5508:
[----:B------:R-:W-:Y:S05]  /*5830*/  BSYNC B2 ;  /* 0x0000000000027941 */ /* 0x000fea0003800000 */
.L_x_5507:
        /* <DEDUP_REMOVED lines=62> */
[----:B------:R-:W-:Y:S01]  /*5c20*/  PRMT R88, R97, 0x654, R88 ;  /* 0x0000065461587816 */ /* 0x000fe20000000058 */
[----:B------:R-:W-:Y:S01]  /*5c30*/  IMAD.U32 R83, R83, 0x10000, RZ ;  /* 0x0001000053537824 */ /* 0x000fe200078e00ff */
[----:B------:R-:W-:-:S02]  /*5c40*/  F2FP.SATFINITE.E4M3.F32.PACK_AB_MERGE_C R44, R89, R84, R82 ;  /* 0x00000054592c723e */ /* 0x000fc40004807052 */
[----:B------:R-:W-:Y:S01]  /*5c50*/  LOP3.LUT R96, R90, 0xff00, R81, 0xf8, !PT ;  /* 0x0000ff005a607812 */ /* 0x000fe200078ef851 */
[----:B------:R-:W-:-:S05]  /*5c60*/  IMAD.SHL.U32 R81, R98, 0x100, RZ ;  /* 0x0000010062517824 */ /* 0x000fca00078e00ff */
[----:B------:R-:W-:Y:S02]  /*5c70*/  LOP3.LUT R90, R88, 0xff00, R81, 0xf8, !PT ;  /* 0x0000ff00585a7812 */ /* 0x000fe400078ef851 */
[----:B------:R-:W-:Y:S01]  /*5c80*/  LOP3.LUT R81, R96, 0xff0000, R83, 0xf8, !PT ;  /* 0x00ff000060517812 */ /* 0x000fe200078ef853 */
[----:B------:R-:W-:Y:S01]  /*5c90*/  IMAD.U32 R83, R86, 0x10000, RZ ;  /* 0x0001000056537824 */ /* 0x000fe200078e00ff */
[----:B------:R-:W-:Y:S02]  /*5ca0*/  MOV R88, R47 ;  /* 0x0000002f00587202 */ /* 0x000fe40000000f00 */
[----:B------:R-:W-:Y:S02]  /*5cb0*/  F2FP.F16.E4M3.UNPACK_B R97, R81.H1 ;  /* 0x00000051ff61723e */ /* 0x000fe400030006ff */
[----:B------:R-:W-:Y:S02]  /*5cc0*/  LOP3.LUT R83, R90, 0xff0000, R83, 0xf8, !PT ;  /* 0x00ff00005a537812 */ /* 0x000fe400078ef853 */
[----:B------:R-:W-:Y:S01]  /*5cd0*/  F2FP.F16.E4M3.UNPACK_B R47, R88 ;  /* 0x00000058ff2f723e */ /* 0x000fe200020006ff */
[--C-:B------:R-:W-:Y:S01]  /*5ce0*/  HADD2.F32 R86, -RZ, R97.reuse.H0_H0 ;  /* 0x20000061ff567230 */ /* 0x100fe20000004100 */
[-C--:B------:R-:W-:Y:S01]  /*5cf0*/  F2FP.F16.E4M3.UNPACK_B R90, R83.reuse.H1 ;  /* 0x00000053ff5a723e */ /* 0x080fe200030006ff */
[----:B------:R-:W-:Y:S01]  /*5d00*/  HADD2.F32 R97, -RZ, R97.H1_H1 ;  /* 0x30000061ff617230 */ /* 0x000fe20000004100 */
[----:B------:R-:W-:Y:S01]  /*5d10*/  F2FP.F16.E4M3.UNPACK_B R83, R83 ;  /* 0x00000053ff53723e */ /* 0x000fe200020006ff */
[----:B------:R-:W-:-:S02]  /*5d20*/  HADD2.F32 R91, -RZ, R47.H1_H1 ;  /* 0x3000002fff5b7230 */ /* 0x000fc40000004100 */
        /* <DEDUP_REMOVED lines=38> */
.L_x_5514:
[----:B------:R-:W-:Y:S05]  /*5f90*/  BSYNC B3 ;  /* 0x0000000000037941 */ /* 0x000fea0003800000 */
.L_x_5513:
[----:B--2---:R0:W-:Y:S02]  /*5fa0*/  STG.E.128 desc[UR54][R50.64+0x80], R44 ;  /* 0x0000802c32007986 */ /* 0x0041e4000c101d36 */
.L_x_5512:
[----:B------:R-:W-:Y:S05]  /*5fb0*/  BSYNC B2 ;  /* 0x0000000000027941 */ /* 0x000fea0003800000 */
.L_x_5511:
        /* <DEDUP_REMOVED lines=113> */
.L_x_5516:
[----:B------:R-:W-:Y:S05]  /*66d0*/  BSYNC B2 ;  /* 0x0000000000027941 */ /* 0x000fea0003800000 */
.L_x_5515:
[----:B--2---:R0:W-:Y:S02]  /*66e0*/  STG.E.128 desc[UR54][R50.64+0xa0], R44 ;  /* 0x0000a02c32007986 */ /* 0x0041e4000c101d36 */
.L_x_5494:
[----:B------:R-:W-:Y:S05]  /*66f0*/  BSYNC B1 ;  /* 0x0000000000017941 */ /* 0x000fea0003800000 */
.L_x_5493:
        /* <DEDUP_REMOVED lines=115> */
.L_x_5521:
[----:B------:R-:W-:Y:S05]  /*6e30*/  BSYNC B2 ;  /* 0x0000000000027941 */ /* 0x000fea0003800000 */
.L_x_5520:
[----:B--2---:R0:W-:Y:S02]  /*6e40*/  STG.E.128 desc[UR54][R48.64], R44 ;  /* 0x0000002c30007986 */ /* 0x0041e4000c101d36 */
.L_x_5519:
[----:B------:R-:W-:Y:S05]  /*6e50*/  BSYNC B1 ;  /* 0x0000000000017941 */ /* 0x000fea0003800000 */
.L_x_5518:
        /* <DEDUP_REMOVED lines=15> */
[----:B------:R-:W-:Y:S01]  /*6f50*/  PRMT R69, R69, 0x654, R50 ;  /* 0x0000065445457816 */ /* 0x000fe20000000032 */
[----:B------:R-:W-:Y:S01]  /*6f60*/  IMAD.SHL.U32 R50, R72, 0x100, RZ ;  /* 0x0000010048327824 */ /* 0x000fe200078e00ff */
[----:B------:R-:W-:Y:S02]  /*6f70*/  SHF.R.U32.HI R73, RZ, 0x10, R71 ;  /* 0x00000010ff497819 */ /* 0x000fe40000011647 */
[----:B------:R-:W-:Y:S01]  /*6f80*/  PRMT R71, R68, 0x654, R51 ;  /* 0x0000065444477816 */ /* 0x000fe20000000033 */
[----:B--2---:R-:W-:Y:S01]  /*6f90*/  IMAD.MOV.U32 R51, RZ, RZ, R45 ;  /* 0x000000ffff337224 */ /* 0x004fe200078e002d */
[----:B------:R-:W-:Y:S01]  /*6fa0*/  LOP3.LUT R50, R69, 0xff00, R50, 0xf8, !PT ;  /* 0x0000ff0045327812 */ /* 0x000fe200078ef832 */
[----:B------:R-:W-:Y:S01]  /*6fb0*/  IMAD.MOV.U32 R68, RZ, RZ, R44 ;  /* 0x000000ffff447224 */ /* 0x000fe200078e002c */
[----:B------:R-:W-:Y:S01]  /*6fc0*/  LOP3.LUT R72, R71, 0xff00, R70, 0xf8, !PT ;  /* 0x0000ff0047487812 */ /* 0x000fe200078ef846 */
[----:B------:R-:W-:Y:S01]  /*6fd0*/  IMAD.U32 R69, R73, 0x10000, RZ ;  /* 0x0001000049457824 */ /* 0x000fe200078e00ff */
[----:B------:R-:W-:-:S02]  /*6fe0*/  SHF.L.U32 R45, R74, 0x10, RZ ;  /* 0x000000104a2d7819 */ /* 0x000fc400000006ff */
[----:B------:R-:W-:Y:S02]  /*6ff0*/  F2FP.F16.E4M3.UNPACK_B R70, R150.H1 ;  /* 0x00000096ff46723e */ /* 0x000fe400030006ff */
        /* <DEDUP_REMOVED lines=89> */
.L_x_5525:
[----:B------:R-:W-:Y:S05]  /*7590*/  BSYNC B2 ;  /* 0x0000000000027941 */ /* 0x000fea0003800000 */
.L_x_5524:
[----:B--2---:R0:W-:Y:S02]  /*75a0*/  STG.E.128 desc[UR54][R48.64+0x20], R44 ;  /* 0x0000202c30007986 */ /* 0x0041e4000c101d36 */
.L_x_5523:
[----:B------:R-:W-:Y:S05]  /*75b0*/  BSYNC B1 ;  /* 0x0000000000017941 */ /* 0x000fea0003800000 */
.L_x_5522:
        /* <DEDUP_REMOVED lines=114> */
.L_x_5529:
[----:B------:R-:W-:Y:S05]  /*7ce0*/  BSYNC B2 ;  /* 0x0000000000027941 */ /* 0x000fea0003800000 */
.L_x_5528:
[----:B--2---:R0:W-:Y:S02]  /*7cf0*/  STG.E.128 desc[UR54][R48.64+0x40], R44 ;  /* 0x0000402c30007986 */ /* 0x0041e4000c101d36 */
.L_x_5527:
[----:B------:R-:W-:Y:S05]  /*7d00*/  BSYNC B1 ;  /* 0x0000000000017941 */ /* 0x000fea0003800000 */
.L_x_5526:
[----:B------:R-:W-:Y:S01]  /*7d10*/  ISETP.NE.AND P3, PT, R38, RZ, PT ;  /* 0x000000ff2600720c */ /* 0x000fe20003f65270 */
[----:B------:R-:W-:-:S12]  /*7d20*/  BSSY B1, `(.L_x_5530) ;  /* 0x0000073000017945 */ /* 0x000fd80003800000 */
[----:B------:R-:W-:Y:S05]  /*7d30*/  @!P3 BRA `(.L_x_5531) ;  /* 0x0000000400c4b947 */ /* 0x000fea0003800000 */
[----:B0-234-:R0:W2:Y:S01]  /*7d40*/  LDS.128 R44, [R42+0x28a00] ;  /* 0x028a00002a2c7984 */ /* 0x01d0a20000000c00 */
[----:B------:R-:W-:Y:S01]  /*7d50*/  ISETP.GE.AND P3, PT, R227, R132, PT ;  /* 0x00000084e300720c */ /* 0x000fe20003f66270 */
[----:B------:R-:W-:-:S12]  /*7d60*/  BSSY B2, `(.L_x_5532) ;  /* 0x000006d000027945 */ /* 0x000fd80003800000 */
[----:B0-----:R-:W-:Y:S05]  /*7d70*/  @P3 BRA `(.L_x_5533) ;  /* 0x0000000400ac3947 */ /* 0x001fea0003800000 */
[----:B------:R-:W-:Y:S02]  /*7d80*/  LOP3.LUT R51, R63, 0xff, RZ, 0xc0, !PT ;  /* 0x000000ff3f337812 */ /* 0x000fe400078ec0ff */
[--C-:B------:R-:W-:Y:S02]  /*7d90*/  SHF.R.U32.HI R60, RZ, 0x18, R63.reuse ;  /* 0x00000018ff3c7819 */ /* 0x100fe4000001163f */
[----:B------:R-:W-:Y:S02]  /*7da0*/  SHF.R.U32.HI R62, RZ, 0x8, R63 ;  /* 0x00000008ff3e7819 */ /* 0x000fe4000001163f */
[--C-:B------:R-:W-:Y:S02]  /*7db0*/  SHF.R.U32.HI R66, RZ, 0x10, R61.reuse ;  /* 0x00000010ff427819 */ /* 0x100fe4000001163d */
[----:B------:R-:W-:Y:S02]  /*7dc0*/  SHF.R.U32.HI R65, RZ, 0x8, R61 ;  /* 0x00000008ff417819 */ /* 0x000fe4000001163d */
[----:B------:R-:W-:-:S02]  /*7dd0*/  LOP3.LUT R50, R61, 0xff, RZ, 0xc0, !PT ;  /* 0x000000ff3d327812 */ /* 0x000fc400078ec0ff */
[----:B------:R-:W-:Y:S02]  /*7de0*/  SHF.R.U32.HI R61, RZ, 0x18, R61 ;  /* 0x00000018ff3d7819 */ /* 0x000fe4000001163d */
[----:B------:R-:W-:Y:S02]  /*7df0*/  SHF.R.U32.HI R64, RZ, 0x10, R63 ;  /* 0x00000010ff407819 */ /* 0x000fe4000001163f */
[----:B------:R-:W-:Y:S01]  /*7e00*/  PRMT R63, R60, 0x654, R51 ;  /* 0x000006543c3f7816 */ /* 0x000fe20000000033 */
[----:B--2---:R-:W-:Y:S01]  /*7e10*/  IMAD.MOV.U32 R51, RZ, RZ, R44 ;  /* 0x000000ffff337224 */ /* 0x004fe200078e002c */
[----:B------:R-:W-:Y:S02]  /*7e20*/  SHF.L.U32 R60, R62, 0x8, RZ ;  /* 0x000000083e3c7819 */ /* 0x000fe400000006ff */
[----:B------:R-:W-:Y:S01]  /*7e30*/  PRMT R61, R61, 0x654, R50 ;  /* 0x000006543d3d7816 */ /* 0x000fe20000000032 */
[----:B------:R-:W-:Y:S01]  /*7e40*/  IMAD.SHL.U32 R50, R65, 0x100, RZ ;  /* 0x0000010041327824 */ /* 0x000fe200078e00ff */
[----:B------:R-:W-:Y:S01]  /*7e50*/  LOP3.LUT R63, R63, 0xff00, R60, 0xf8, !PT ;  /* 0x0000ff003f3f7812 */ /* 0x000fe200078ef83c */
[----:B------:R-:W-:Y:S01]  /*7e60*/  IMAD.U32 R60, R64, 0x10000, RZ ;  /* 0x00010000403c7824 */ /* 0x000fe200078e00ff */
[----:B------:R-:W-:-:S02]  /*7e70*/  F2FP.F16.E4M3.UNPACK_B R44, R45 ;  /* 0x0000002dff2c723e */ /* 0x000fc400020006ff */
[----:B------:R-:W-:Y:S02]  /*7e80*/  F2FP.F16.E4M3.UNPACK_B R62, R137.H1 ;  /* 0x00000089ff3e723e */ /* 0x000fe400030006ff */
[----:B------:R-:W-:Y:S01]  /*7e90*/  LOP3.LUT R61, R61, 0xff00, R50, 0xf8, !PT ;  /* 0x0000ff003d3d7812 */ /* 0x000fe200078ef832 */
[----:B------:R-:W-:Y:S01]  /*7ea0*/  IMAD.U32 R50, R66, 0x10000, RZ ;  /* 0x0001000042327824 */ /* 0x000fe200078e00ff */
[----:B------:R-:W-:Y:S01]  /*7eb0*/  LOP3.LUT R66, R63, 0xff0000, R60, 0xf8, !PT ;  /* 0x00ff00003f427812 */ /* 0x000fe200078ef83c */
[----:B------:R-:W-:Y:S01]  /*7ec0*/  HADD2.F32 R60, -RZ, R44.H1_H1 ;  /* 0x3000002cff3c7230 */ /* 0x000fe20000004100 */
[----:B------:R-:W-:Y:S01]  /*7ed0*/  F2FP.F16.E4M3.UNPACK_B R63, R136.H1 ;  /* 0x00000088ff3f723e */ /* 0x000fe200030006ff */
[----:B------:R-:W-:Y:S01]  /*7ee0*/  HADD2.F32 R67, -RZ, R62.H0_H0 ;  /* 0x2000003eff437230 */ /* 0x000fe20000004100 */
[----:B------:R-:W-:Y:S01]  /*7ef0*/  F2FP.F16.E4M3.UNPACK_B R45, R45.H1 ;  /* 0x0000002dff2d723e */ /* 0x000fe200030006ff */
[----:B------:R-:W-:Y:S01]  /*7f00*/  HADD2.F32 R44, -RZ, R44.H0_H0 ;  /* 0x2000002cff2c7230 */ /* 0x000fe20000004100 */
[----:B------:R-:W-:Y:S01]  /*7f10*/  LOP3.LUT R50, R61, 0xff0000, R50, 0xf8, !PT ;  /* 0x00ff00003d327812 */ /* 0x000fe200078ef832 */
[----:B------:R-:W-:-:S02]  /*7f20*/  HADD2.F32 R64, -RZ, R62.H1_H1 ;  /* 0x3000003eff407230 */ /* 0x000fc40000004100 */
[----:B------:R-:W-:Y:S01]  /*7f30*/  FMUL.FTZ R69, R60, R67 ;  /* 0x000000433c457220 */ /* 0x000fe20000410000 */
[----:B------:R-:W-:Y:S01]  /*7f40*/  HADD2.F32 R65, -RZ, R63.H0_H0 ;  /* 0x2000003fff417230 */ /* 0x000fe20000004100 */
[----:B------:R-:W-:Y:S01]  /*7f50*/  F2FP.F16.E4M3.UNPACK_B R137, R137 ;  /* 0x00000089ff89723e */ /* 0x000fe200020006ff */
[--C-:B------:R-:W-:Y:S01]  /*7f60*/  HADD2.F32 R62, -RZ, R45.reuse.H1_H1 ;  /* 0x3000002dff3e7230 */ /* 0x100fe20000004100 */
[----:B------:R-:W-:Y:S01]  /*7f70*/  F2FP.F16.E4M3.UNPACK_B R136, R136 ;  /* 0x00000088ff88723e */ /* 0x000fe200020006ff */
[----:B------:R-:W-:Y:S02]  /*7f80*/  HADD2.F32 R61, -RZ, R45.H0_H0 ;  /* 0x2000002dff3d7230 */ /* 0x000fe40000004100 */
        /* <DEDUP_REMOVED lines=10> */
[----:B------:R-:W-:-:S02]  /*8030*/  HADD2.F32 R64, -RZ, R137.H1_H1 ;  /* 0x30000089ff407230 */ /* 0x000fc40000004100 */
[--C-:B------:R-:W-:Y:S02]  /*8040*/  HADD2.F32 R62, -RZ, R60.reuse.H0_H0 ;  /* 0x2000003cff3e7230 */ /* 0x100fe40000004100 */
[----:B------:R-:W-:Y:S01]  /*8050*/  HADD2.F32 R63, -RZ, R60.H1_H1 ;  /* 0x3000003cff3f7230 */ /* 0x000fe20000004100 */
[----:B------:R-:W-:Y:S01]  /*8060*/  F2FP.SATFINITE.E4M3.F32.PACK_AB_MERGE_C R74, R70, R69, RZ ;  /* 0x00000045464a723e */ /* 0x000fe200048070ff */
        /* <DEDUP_REMOVED lines=60> */
.L_x_5533:
[----:B------:R-:W-:Y:S05]  /*8430*/  BSYNC B2 ;  /* 0x0000000000027941 */ /* 0x000fea0003800000 */
.L_x_5532:
[----:B--2---:R0:W-:Y:S02]  /*8440*/  STG.E.128 desc[UR54][R48.64+0x60], R44 ;  /* 0x0000602c30007986 */ /* 0x0041e4000c101d36 */
.L_x_5531:
[----:B------:R-:W-:Y:S05]  /*8450*/  BSYNC B1 ;  /* 0x0000000000017941 */ /* 0x000fea0003800000 */
.L_x_5530:
        /* <DEDUP_REMOVED lines=22> */
[----:B------:R-:W-:-:S02]  /*85c0*/  LOP3.LUT R58, R57, 0xff00, R58, 0xf8, !PT ;  /* 0x0000ff00393a7812 */ /* 0x000fc400078ef83a */
[----:B------:R-:W-:Y:S02]  /*85d0*/  SHF.L.U32 R59, R59, 0x10, RZ ;  /* 0x000000103b3b7819 */ /* 0x000fe400000006ff */
        /* <DEDUP_REMOVED lines=90> */
.L_x_5537:
[----:B------:R-:W-:Y:S05]  /*8b80*/  BSYNC B2 ;  /* 0x0000000000027941 */ /* 0x000fea0003800000 */
.L_x_5536:
[----:B--2---:R0:W-:Y:S02]  /*8b90*/  STG.E.128 desc[UR54][R48.64+0x80], R44 ;  /* 0x0000802c30007986 */ /* 0x0041e4000c101d36 */
.L_x_5535:
[----:B------:R-:W-:Y:S05]  /*8ba0*/  BSYNC B1 ;  /* 0x0000000000017941 */ /* 0x000fea0003800000 */
.L_x_5534:
        /* <DEDUP_REMOVED lines=13> */
[----:B------:R-:W-:Y:S01]  /*8c80*/  SHF.R.U32.HI R56, RZ, 0x10, R55 ;  /* 0x00000010ff387819 */ /* 0x000fe20000011637 */
[----:B------:R-:W-:Y:S01]  /*8c90*/  IMAD.SHL.U32 R53, R53, 0x100, RZ ;  /* 0x0000010035357824 */ /* 0x000fe200078e00ff */
[----:B------:R-:W-:Y:S01]  /*8ca0*/  LOP3.LUT R54, R55, 0xff0000ff, RZ, 0xc0, !PT ;  /* 0xff0000ff37367812 */ /* 0x000fe200078ec0ff */
        /* <DEDUP_REMOVED lines=95> */
.L_x_5539:
[----:B------:R-:W-:Y:S05]  /*92a0*/  BSYNC B1 ;  /* 0x0000000000017941 */ /* 0x000fea0003800000 */
.L_x_5538:
[----:B--2---:R0:W-:Y:S01]  /*92b0*/  STG.E.128 desc[UR54][R48.64+0xa0], R44 ;  /* 0x0000a02c30007986 */ /* 0x0041e2000c101d36 */
[----:B------:R-:W-:Y:S05]  /*92c0*/  BRA `(.L_x_5517) ;  /* 0x0000006c00447947 */ /* 0x000fea0003800000 */
.L_x_5485:
        /* <DEDUP_REMOVED lines=49> */
.L_x_5541:
[----:B------:R-:W-:Y:S05]  /*95e0*/  BSYNC B1 ;  /* 0x0000000000017941 */ /* 0x000fea0003800000 */
.L_x_5540:
        /* <DEDUP_REMOVED lines=42> */
.L_x_5543:
[----:B------:R-:W-:Y:S05]  /*9890*/  BSYNC B1 ;  /* 0x0000000000017941 */ /* 0x000fea0003800000 */
.L_x_5542:
[----:B------:R-:W-:Y:S01]  /*98a0*/  UISETP.NE.AND UP0, UPT, UR53, 0x3, UPT ;  /* 0x000000033500788c */ /* 0x000fe2000bf05270 */
[----:B------:R-:W-:Y:S01]  /*98b0*/  IMAD.MOV.U32 R173, RZ, RZ, R50 ;  /* 0x000000ffffad7224 */ /* 0x000fe200078e0032 */
[----:B------:R-:W-:Y:S01]  /*98c0*/  MOV R170, R60 ;  /* 0x0000003c00aa7202 */ /* 0x000fe20000000f00 */
[----:B------:R-:W-:Y:S01]  /*98d0*/  IMAD.MOV.U32 R172, RZ, RZ, R48 ;  /* 0x000000ffffac7224 */ /* 0x000fe200078e0030 */
[----:B-----5:R-:W-:Y:S01]  /*98e0*/  MOV R162, R72 ;  /* 0x0000004800a27202 */ /* 0x020fe20000000f00 */
        /* <DEDUP_REMOVED lines=19> */
[----:B------:R-:W-:Y:S06]  /*9a20*/  @!P2 BRA `(.L_x_5544) ;  /* 0x000000000004a947 */ /* 0x000fec0003800000 */
[----:B------:R-:W-:Y:S01]  /*9a30*/  BPT.TRAP 0x1 ;  /* 0x000000040000795c */ /* 0x000fe20000300000 */
.L_x_5544:
[----:B------:R-:W-:Y:S01]  /*9a40*/  LEA R100, R17, R16, 0x3 ;  /* 0x0000001011647211 */ /* 0x000fe200078e18ff */
[----:B------:R-:W1:Y:S01]  /*9a50*/  LDC R152, c[0x0][0x2f4] ;  /* 0x0000bd00ff987b82 */ /* 0x000e620000000800 */
[----:B------:R-:W-:Y:S01]  /*9a60*/  SHF.L.U32 R101, R223, 0x1f, RZ ;  /* 0x0000001fdf657819 */ /* 0x000fe200000006ff */
[----:B------:R-:W-:Y:S01]  /*9a70*/  BSSY B1, `(.L_x_5545) ;  /* 0x0000004000017945 */ /* 0x000fe20003800000 */
[----:B------:R-:W-:Y:S02]  /*9a80*/  IMAD.MOV.U32 R135, RZ, RZ, R96 ;  /* 0x000000ffff877224 */ /* 0x000fe400078e0060 */
[----:B------:R-:W2:Y:S02]  /*9a90*/  SYNCS.PHASECHK.TRANS64.TRYWAIT P5, [R100+URZ+0x33490], R101 ;  /* 0x03349065640075a7 */ /* 0x000ea400080a017f */
[----:B--2---:R-:W-:Y:S05]  /*9aa0*/  @!P5 BRA `(.L_x_5546) ;  /* 0x000002ac00dcd947 */ /* 0x004fea0003800000 */
.L_x_5834:
[----:B------:R-:W-:Y:S05]  /*9ab0*/  BSYNC B1 ;  /* 0x0000000000017941 */ /* 0x000fea0003800000 */
.L_x_5545:
        /* <DEDUP_REMOVED lines=41> */
[----:B------:R-:W-:Y:S01]  /*9d50*/  SHF.R.U32.HI R77, RZ, 0x18, R77 ;  /* 0x00000018ff4d7819 */ /* 0x000fe2000001164d */
[----:B------:R-:W-:Y:S01]  /*9d60*/  IMAD.U32 R180, R180, 0x10000, RZ ;  /* 0x00010000b4b47824 */ /* 0x000fe200078e00ff */
        /* <DEDUP_REMOVED lines=9> */
[--C-:B------:R-:W-:Y:S02]  /*9e00*/  SHF.R.U32.HI R55, RZ, 0x8, R79.reuse ;  /* 0x00000008ff377819 */ /* 0x100fe4000001164f */
        /* <DEDUP_REMOVED lines=8> */
[----:B------:R-:W-:Y:S02]  /*9e90*/  PRMT R78, R79, 0x654, R185 ;  /* 0x000006544f4e7816 */ /* 0x000fe400000000b9 */
[----:B------:R-:W-:Y:S02]  /*9ea0*/  SHF.L.U32 R79, R179, 0x8, RZ ;  /* 0x00000008b34f7819 */ /* 0x000fe400000006ff */
[----:B------:R-:W-:-:S02]  /*9eb0*/  LOP3.LUT R179, R76, 0xff0000, R52, 0xf8, !PT ;  /* 0x00ff00004cb37812 */ /* 0x000fc400078ef834 */
[----:B------:R-:W-:Y:S02]  /*9ec0*/  LOP3.LUT R52, R77, 0xff0000, R180, 0xf8, !PT ;  /* 0x00ff00004d347812 */ /* 0x000fe400078ef8b4 */
[----:B0-----:R-:W-:Y:S02]  /*9ed0*/  F2FP.F16.E4M3.UNPACK_B R180, R97 ;  /* 0x00000061ffb4723e */ /* 0x001fe400020006ff */
[----:B------:R-:W-:Y:S02]  /*9ee0*/  F2FP.F16.E4M3.UNPACK_B R182, R52 ;  /* 0x00000034ffb6723e */ /* 0x000fe400020006ff */
[----:B-1----:R-:W-:Y:S01]  /*9ef0*/  F2FP.F16.E4M3.UNPACK_B R76, R93 ;  /* 0x0000005dff4c723e */ /* 0x002fe200020006ff */
[----:B------:R-:W-:Y:S01]  /*9f00*/  HADD2.F32 R77, -RZ, R180.H0_H0 ;  /* 0x200000b4ff4d7230 */ /* 0x000fe20000004100 */
[----:B------:R-:W-:Y:S01]  /*9f10*/  LOP3.LUT R79, R183, 0xff00, R79, 0xf8, !PT ;  /* 0x0000ff00b74f7812 */ /* 0x000fe200078ef84f */
        /* <DEDUP_REMOVED lines=47> */
[----:B------:R-:W-:Y:S01]  /*a210*/  HADD2.F32 R184, -RZ, R55.H0_H0 ;  /* 0x20000037ffb87230 */ /* 0x000fe20000004100 */
        /* <DEDUP_REMOVED lines=9> */
[----:B------:R-:W-:Y:S01]  /*a2b0*/  FFMA.FTZ R184, R184, R185, R79 ;  /* 0x000000b9b8b87223 */ /* 0x000fe2000001004f */
[----:B------:R-:W-:Y:S02]  /*a2c0*/  HADD2.F32 R79, -RZ, R78.H1_H1 ;  /* 0x3000004eff4f7230 */ /* 0x000fe40000004100 */
[----:B------:R-:W-:Y:S01]  /*a2d0*/  FMUL.FTZ R78, R55, R99 ;  /* 0x00000063374e7220 */ /* 0x000fe20000410000 */
        /* <DEDUP_REMOVED lines=43> */
[-C--:B------:R-:W-:Y:S01]  /*a590*/  FFMA.FTZ R182, R179, R181.reuse, -R182 ;  /* 0x000000b5b3b67223 */ /* 0x080fe200000108b6 */
        /* <DEDUP_REMOVED lines=77> */
[----:B------:R-:W-:Y:S02]  /*aa70*/  IMAD.MOV.U32 R96, RZ, RZ, R53 ;  /* 0x000000ffff607224 */ /* 0x000fe400078e0035 */
[----:B------:R-:W-:-:S02]  /*aa80*/  IMAD.MOV.U32 R94, RZ, RZ, R174 ;  /* 0x000000ffff5e7224 */ /* 0x000fc400078e00ae */
[----:B------:R-:W-:-:S07]  /*aa90*/  IMAD.MOV.U32 R98, RZ, RZ, R175 ;  /* 0x000000ffff627224 */ /* 0x000fce00078e00af */
.L_x_5552:
[----:B------:R-:W-:Y:S05]  /*aaa0*/  BSYNC B3 ;  /* 0x0000000000037941 */ /* 0x000fea0003800000 */
.L_x_5551:
[----:B------:R-:W-:-:S13]  /*aab0*/  ISETP.GE.AND P4, PT, R178, R152, PT ;  /* 0x00000098b200720c */ /* 0x000fda0003f86270 */
[--C-:B------:R-:W-:Y:S02]  /*aac0*/  @!P4 SHF.R.S32.HI R55, RZ, 0x1f, R178.reuse ;  /* 0x0000001fff37c819 */ /* 0x100fe400000114b2 */
[----:B------:R-:W-:-:S04]  /*aad0*/  @!P4 IADD3 R54, P5, P6, R118, R138, R178 ;  /* 0x0000008a7636c210 */ /* 0x000fc80007ebe0b2 */
[----:B------:R-:W-:Y:S02]  /*aae0*/  @!P4 IADD3.X R55, R4, R169, R55, P5, P6 ;  /* 0x000000a90437c210 */ /* 0x000fe40002fec437 */
[----:B------:R-:W-:-:S04]  /*aaf0*/  IADD3 R52, P5, P6, R118, R138, R26 ;  /* 0x0000008a76347210 */ /* 0x000fc80007ebe01a */
[----:B------:R-:W-:Y:S02]  /*ab00*/  IADD3.X R53, R4, R169, R31, P5, P6 ;  /* 0x000000a904357210 */ /* 0x000fe40002fec41f */
[----:B------:R-:W-:-:S04]  /*ab10*/  IADD3 R52, P5, R52, R124, RZ ;  /* 0x0000007c34347210 */ /* 0x000fc80007fbe0ff */
[----:B------:R-:W-:Y:S02]  /*ab20*/  IADD3.X R53, R53, R125, RZ, P5, !PT ;  /* 0x0000007d35357210 */ /* 0x000fe40002ffe4ff */
[----:B------:R-:W-:-:S03]  /*ab30*/  @!P4 IADD3 R54, P5, R54, R124, RZ ;  /* 0x0000007c3636c210 */ /* 0x000fc60007fbe0ff */
[----:B-1----:R1:W-:Y:S02]  /*ab40*/  STG.E.128 desc[UR54][R52.64], R92 ;  /* 0x0000005c34007986 */ /* 0x0023e4000c101d36 */
[----:B------:R-:W-:-:S05]  /*ab50*/  @!P4 IMAD.X R55, R55, 0x1, R125, P5 ;  /* 0x000000013737c824 */ /* 0x000fca00028e067d */
[----:B0-----:R1:W-:Y:S03]  /*ab60*/  @!P4 STG.E.128 desc[UR54][R54.64], R96 ;  /* 0x000000603600c986 */ /* 0x0013e6000c101d36 */
.L_x_5550:
[----:B------:R-:W-:Y:S05]  /*ab70*/  BSYNC B2 ;  /* 0x0000000000027941 */ /* 0x000fea0003800000 */
.L_x_5549:
        /* <DEDUP_REMOVED lines=50> */
[----:B------:R-:W-:Y:S01]  /*aea0*/  LOP3.LUT R95, R95, 0xff00, R60, 0xf8, !PT ;  /* 0x0000ff005f5f7812 */ /* 0x000fe200078ef83c */
[----:B------:R-:W-:Y:S01]  /*aeb0*/  IMAD.U32 R51, R51, 0x10000, RZ ;  /* 0x0001000033337824 */ /* 0x000fe200078e00ff */
[----:B------:R-:W-:-:S02]  /*aec0*/  LOP3.LUT R96, R97, 0xff00, R96, 0xf8, !PT ;  /* 0x0000ff0061607812 */ /* 0x000fc400078ef860 */
[----:B------:R-:W-:Y:S01]  /*aed0*/  LOP3.LUT R63, R63, 0xff00, R62, 0xf8, !PT ;  /* 0x0000ff003f3f7812 */ /* 0x000fe200078ef83e */
[----:B0-----:R-:W-:Y:S01]  /*aee0*/  IMAD.MOV.U32 R62, RZ, RZ, R77 ;  /* 0x000000ffff3e7224 */ /* 0x001fe200078e004d */
[----:B------:R-:W-:Y:S01]  /*aef0*/  LOP3.LUT R95, R95, 0xff0000, R48, 0xf8, !PT ;  /* 0x00ff00005f5f7812 */ /* 0x000fe200078ef830 */
[----:B-1----:R-:W-:Y:S01]  /*af00*/  IMAD.MOV.U32 R77, RZ, RZ, R53 ;  /* 0x000000ffff4d7224 */ /* 0x002fe200078e0035 */
[----:B------:R-:W-:Y:S02]  /*af10*/  LOP3.LUT R48, R96, 0xff0000, R99, 0xf8, !PT ;  /* 0x00ff000060307812 */ /* 0x000fe400078ef863 */
[----:B------:R-:W-:Y:S02]  /*af20*/  F2FP.F16.E4M3.UNPACK_B R93, R62 ;  /* 0x0000003eff5d723e */ /* 0x000fe400020006ff */
[----:B------:R-:W-:Y:S02]  /*af30*/  F2FP.F16.E4M3.UNPACK_B R96, R48 ;  /* 0x00000030ff60723e */ /* 0x000fe400020006ff */
[----:B------:R-:W-:Y:S01]  /*af40*/  F2FP.F16.E4M3.UNPACK_B R53, R77 ;  /* 0x0000004dff35723e */ /* 0x000fe200020006ff */
[----:B------:R-:W-:Y:S01]  /*af50*/  HADD2.F32 R60, -RZ, R93.H0_H0 ;  /* 0x2000005dff3c7230 */ /* 0x000fe20000004100 */
[----:B------:R-:W-:Y:S01]  /*af60*/  F2FP.F16.E4M3.UNPACK_B R97, R95 ;  /* 0x0000005fff61723e */ /* 0x000fe200020006ff */
[----:B------:R-:W-:Y:S01]  /*af70*/  HADD2.F32 R99, -RZ, R96.H0_H0 ;  /* 0x20000060ff637230 */ /* 0x000fe20000004100 */
[----:B------:R-:W-:Y:S01]  /*af80*/  PRMT R61, R61, 0x654, R174 ;  /* 0x000006543d3d7816 */ /* 0x000fe200000000ae */
        /* <DEDUP_REMOVED lines=10> */
[----:B------:R-:W-:Y:S01]  /*b030*/  HADD2.F32 R98, -RZ, R93.H1_H1 ;  /* 0x3000005dff627230 */ /* 0x000fe20000004100 */
[----:B------:R-:W-:-:S02]  /*b040*/  F2FP.F16.E4M3.UNPACK_B R95, R95.H1 ;  /* 0x0000005fff5f723e */ /* 0x000fc400030006ff */
[----:B------:R-:W-:Y:S02]  /*b050*/  LOP3.LUT R61, R61, 0xff00, R50, 0xf8, !PT ;  /* 0x0000ff003d3d7812 */ /* 0x000fe400078ef832 */
[CC--:B------:R-:W-:Y:S01]  /*b060*/  FMUL.FTZ R93, R98.reuse, R96.reuse ;  /* 0x00000060625d7220 */ /* 0x0c0fe20000410000 */
[----:B------:R-:W-:Y:S01]  /*b070*/  FMUL.FTZ R96, R53, R96 ;  /* 0x0000006035607220 */ /* 0x000fe20000410000 */
[----:B------:R-:W-:Y:S02]  /*b080*/  LOP3.LUT R63, R63, 0xff0000, R49, 0xf8, !PT ;  /* 0x00ff00003f3f7812 */ /* 0x000fe400078ef831 */
[-C--:B------:R-:W-:Y:S01]  /*b090*/  FFMA.FTZ R93, R53, R97.reuse, -R93 ;  /* 0x00000061355d7223 */ /* 0x080fe2000001085d */
[----:B------:R-:W-:Y:S01]  /*b0a0*/  FFMA.FTZ R53, R98, R97, R96 ;  /* 0x0000006162357223 */ /* 0x000fe20000010060 */
[----:B------:R-:W-:Y:S01]  /*b0b0*/  F2FP.F16.E4M3.UNPACK_B R96, R62.H1 ;  /* 0x0000003eff60723e */ /* 0x000fe200030006ff */
[----:B------:R-:W-:Y:S01]  /*b0c0*/  HADD2.F32 R62, -RZ, R77.H0_H0 ;  /* 0x2000004dff3e7230 */ /* 0x000fe20000004100 */
[----:B------:R-:W-:Y:S01]  /*b0d0*/  F2FP.F16.E4M3.UNPACK_B R97, R48.H1 ;  /* 0x00000030ff61723e */ /* 0x000fe200030006ff */
[----:B------:R-:W-:Y:S01]  /*b0e0*/  HADD2.F32 R98, -RZ, R95.H0_H0 ;  /* 0x2000005fff627230 */ /* 0x000fe20000004100 */
[----:B------:R-:W-:Y:S01]  /*b0f0*/  MOV R50, R79 ;  /* 0x0000004f00327202 */ /* 0x000fe20000000f00 */
[--C-:B------:R-:W-:Y:S01]  /*b100*/  HADD2.F32 R48, -RZ, R96.reuse.H0_H0 ;  /* 0x20000060ff307230 */ /* 0x100fe20000004100 */
[----:B------:R-:W-:Y:S01]  /*b110*/  LOP3.LUT R49, R61, 0xff0000, R51, 0xf8, !PT ;  /* 0x00ff00003d317812 */ /* 0x000fe200078ef833 */
[--C-:B------:R-:W-:Y:S01]  /*b120*/  HADD2.F32 R99, -RZ, R97.reuse.H0_H0 ;  /* 0x20000061ff637230 */ /* 0x100fe20000004100 */
[-C--:B------:R-:W-:Y:S01]  /*b130*/  F2FP.F16.E4M3.UNPACK_B R51, R50.reuse ;  /* 0x00000032ff33723e */ /* 0x080fe200020006ff */
[----:B------:R-:W-:Y:S01]  /*b140*/  HADD2.F32 R96, -RZ, R96.H1_H1 ;  /* 0x30000060ff607230 */ /* 0x000fe20000004100 */
[----:B------:R-:W-:Y:S01]  /*b150*/  F2FP.F16.E4M3.UNPACK_B R50, R50.H1 ;  /* 0x00000032ff32723e */ /* 0x000fe200030006ff */
[----:B------:R-:W-:-:S02]  /*b160*/  HADD2.F32 R97, -RZ, R97.H1_H1 ;  /* 0x30000061ff617230 */ /* 0x000fc40000004100 */
[-C--:B------:R-:W-:Y:S01]  /*b170*/  FMUL.FTZ R174, R48, R99.reuse ;  /* 0x0000006330ae7220 */ /* 0x080fe20000410000 */
[C---:B------:R-:W-:Y:S01]  /*b180*/  FMUL.FTZ R99, R62.reuse, R99 ;  /* 0x000000633e637220 */ /* 0x040fe20000410000 */
[----:B------:R-:W-:Y:S02]  /*b190*/  IMAD.MOV.U32 R79, RZ, RZ, R55 ;  /* 0x000000ffff4f7224 */ /* 0x000fe400078e0037 */
[-C--:B------:R-:W-:Y:S01]  /*b1a0*/  FFMA.FTZ R62, R62, R98.reuse, -R174 ;  /* 0x000000623e3e7223 */ /* 0x080fe200000108ae */
[----:B------:R-:W-:Y:S01]  /*b1b0*/  FFMA.FTZ R48, R48, R98, R99 ;  /* 0x0000006230307223 */ /* 0x000fe20000010063 */
[----:B------:R-:W-:Y:S01]  /*b1c0*/  HADD2.F32 R98, -RZ, R77.H1_H1 ;  /* 0x3000004dff627230 */ /* 0x000fe20000004100 */
[----:B------:R-:W-:Y:S01]  /*b1d0*/  F2FP.F16.E4M3.UNPACK_B R55, R79 ;  /* 0x0000004fff37723e */ /* 0x000fe200020006ff */
[----:B------:R-:W-:Y:S02]  /*b1e0*/  HADD2.F32 R77, -RZ, R95.H1_H1 ;  /* 0x3000005fff4d7230 */ /* 0x000fe40000004100 */
[-C--:B------:R-:W-:Y:S01]  /*b1f0*/  FMUL.FTZ R95, R96, R97.reuse ;  /* 0x00000061605f7220 */ /* 0x080fe20000410000 */
[----:B------:R-:W-:Y:S01]  /*b200*/  FMUL.FTZ R97, R98, R97 ;  /* 0x0000006162617220 */ /* 0x000fe20000410000 */
[----:B------:R-:W-:-:S02]  /*b210*/  HADD2.F32 R174, -RZ, R55.H0_H0 ;  /* 0x20000037ffae7230 */ /* 0x000fc40000004100 */
        /* <DEDUP_REMOVED lines=12> */
[-C--:B------:R-:W-:Y:S01]  /*b2e0*/  FMUL.FTZ R175, R98, R61.reuse ;  /* 0x0000003d62af7220 */ /* 0x080fe20000410000 */
[C---:B------:R-:W-:Y:S01]  /*b2f0*/  FMUL.FTZ R61, R174.reuse, R61 ;  /* 0x0000003dae3d7220 */ /* 0x040fe20000410000 */
        /* <DEDUP_REMOVED lines=21> */
[-C--:B------:R-:W-:Y:S01]  /*b450*/  FMUL.FTZ R174, R79, R99.reuse ;  /* 0x000000634fae7220 */ /* 0x080fe20000410000 */
        /* <DEDUP_REMOVED lines=26> */
[----:B------:R-:W-:Y:S01]  /*b600*/  FFMA.FTZ R96, R94, R95, -R96 ;  /* 0x0000005f5e607223 */ /* 0x000fe20000010860 */
        /* <DEDUP_REMOVED lines=9> */
[--C-:B------:R-:W-:Y:S01]  /*b6a0*/  HADD2.F32 R77, -RZ, R49.reuse.H0_H0 ;  /* 0x20000031ff4d7230 */ /* 0x100fe20000004100 */
        /* <DEDUP_REMOVED lines=10> */
[C---:B------:R-:W-:Y:S01]  /*b750*/  FMUL.FTZ R62, R76.reuse, R170 ;  /* 0x000000aa4c3e7220 */ /* 0x040fe20000410000 */
[----:B------:R-:W-:Y:S01]  /*b760*/  F2FP.F16.E4M3.UNPACK_B R63, R78.H1 ;  /* 0x0000004eff3f723e */ /* 0x000fe200030006ff */
[C---:B------:R-:W-:Y:S01]  /*b770*/  FMUL.FTZ R170, R49.reuse, R170 ;  /* 0x000000aa31aa7220 */ /* 0x040fe20000410000 */
[-C--:B------:R-:W-:Y:S01]  /*b780*/  F2FP.F16.E4M3.UNPACK_B R77, R173.reuse.H1 ;  /* 0x000000adff4d723e */ /* 0x080fe200030006ff */
[----:B------:R-:W-:Y:S01]  /*b790*/  FFMA.FTZ R62, R49, R172, -R62 ;  /* 0x000000ac313e7223 */ /* 0x000fe2000001083e */
        /* <DEDUP_REMOVED lines=17> */
[-C--:B------:R-:W-:Y:S01]  /*b8b0*/  FMUL.FTZ R172, R76, R174.reuse ;  /* 0x000000ae4cac7220 */ /* 0x080fe20000410000 */
        /* <DEDUP_REMOVED lines=30> */
[----:B------:R-:W-:Y:S01]  /*baa0*/  IMAD.MOV.U32 R76, RZ, RZ, R49 ;  /* 0x000000ffff4c7224 */ /* 0x000fe200078e0031 */
[----:B------:R-:W-:-:S03]  /*bab0*/  F2FP.SATFINITE.E4M3.F32.PACK_AB_MERGE_C R62, R63, R96, R62 ;  /* 0x000000603f3e723e */ /* 0x000fc6000480703e */
[----:B------:R-:W-:Y:S02]  /*bac0*/  F2FP.SATFINITE.E4M3.F32.PACK_AB_MERGE_C R170, R171, R170, R54 ;  /* 0x000000aaabaa723e */ /* 0x000fe40004807036 */
[----:B------:R-:W-:Y:S02]  /*bad0*/  IMAD.MOV.U32 R54, RZ, RZ, R62 ;  /* 0x000000ffff367224 */ /* 0x000fe400078e003e */
[----:B------:R-:W-:-:S07]  /*bae0*/  MOV R78, R170 ;  /* 0x000000aa004e7202 */ /* 0x000fce0000000f00 */
.L_x_5556:
[----:B------:R-:W-:Y:S05]  /*baf0*/  BSYNC B3 ;  /* 0x0000000000037941 */ /* 0x000fea0003800000 */
.L_x_5555:
        /* <DEDUP_REMOVED lines=12> */
.L_x_5554:
[----:B------:R-:W-:Y:S05]  /*bbc0*/  BSYNC B2 ;  /* 0x0000000000027941 */ /* 0x000fea0003800000 */
.L_x_5553:
        /* <DEDUP_REMOVED lines=19> */
[----:B------:R-:W-:Y:S02]  /*bd00*/  IMAD R51, R17, 0x7800, R48 ;  /* 0x0000780011337824 */ /* 0x000fe400078e0230 */
[C---:B------:R-:W-:Y:S02]  /*bd10*/  IMAD.IADD R49, R16.reuse, 0x1, R49 ;  /* 0x0000000110317824 */ /* 0x040fe400078e0231 */
[----:B-1----:R-:W-:-:S04]  /*bd20*/  IMAD.IADD R52, R16, 0x1, R51 ;  /* 0x0000000110347824 */ /* 0x002fc800078e0233 */
[----:B------:R-:W0:Y:S04]  /*bd30*/  LDS.128 R48, [R49+0x24200] ;  /* 0x0242000031307984 */ /* 0x000e280000000c00 */
[----:B------:R-:W1:Y:S01]  /*bd40*/  LDS.128 R52, [R52+0x24200] ;  /* 0x0242000034347984 */ /* 0x000e620000000c00 */
[----:B------:R-:W-:Y:S05]  /*bd50*/  @P4 BRA `(.L_x_5558) ;  /* 0x0000000c00704947 */ /* 0x000fea0003800000 */
[----:B------:R-:W-:Y:S02]  /*bd60*/  LOP3.LUT R46, R45, 0xff, RZ, 0xc0, !PT ;  /* 0x000000ff2d2e7812 */ /* 0x000fe400078ec0ff */
[----:B------:R-:W-:Y:S02]  /*bd70*/  SHF.R.U32.HI R76, RZ, 0x18, R45 ;  /* 0x00000018ff4c7819 */ /* 0x000fe4000001162d */
[----:B------:R-:W-:Y:S02]  /*bd80*/  SHF.R.U32.HI R63, RZ, 0x8, R57 ;  /* 0x00000008ff3f7819 */ /* 0x000fe40000011639 */
[--C-:B------:R-:W-:Y:S02]  /*bd90*/  SHF.R.U32.HI R44, RZ, 0x10, R45.reuse ;  /* 0x00000010ff2c7819 */ /* 0x100fe4000001162d */
[----:B------:R-:W-:Y:S01]  /*bda0*/  SHF.R.U32.HI R56, RZ, 0x8, R45 ;  /* 0x00000008ff387819 */ /* 0x000fe2000001162d */
[----:B------:R-:W-:Y:S01]  /*bdb0*/  IMAD.SHL.U32 R63, R63, 0x100, RZ ;  /* 0x000001003f3f7824 */ /* 0x000fe200078e00ff */
[----:B------:R-:W-:-:S02]  /*bdc0*/  SHF.R.U32.HI R58, RZ, 0x8, R47 ;  /* 0x00000008ff3a7819 */ /* 0x000fc4000001162f */
[----:B------:R-:W-:Y:S01]  /*bdd0*/  LOP3.LUT R61, R47, 0xff, RZ, 0xc0, !PT ;  /* 0x000000ff2f3d7812 */ /* 0x000fe200078ec0ff */
[----:B------:R-:W-:Y:S01]  /*bde0*/  IMAD.SHL.U32 R56, R56, 0x100, RZ ;  /* 0x0000010038387824 */ /* 0x000fe200078e00ff */
[----:B------:R-:W-:Y:S02]  /*bdf0*/  SHF.R.U32.HI R77, RZ, 0x18, R47 ;  /* 0x00000018ff4d7819 */ /* 0x000fe4000001162f */
[----:B------:R-:W-:Y:S02]  /*be00*/  SHF.R.U32.HI R62, RZ, 0x10, R57 ;  /* 0x00000010ff3e7819 */ /* 0x000fe40000011639 */
[----:B------:R-:W-:Y:S02]  /*be10*/  LOP3.LUT R78, R57, 0xff, RZ, 0xc0, !PT ;  /* 0x000000ff394e7812 */ /* 0x000fe400078ec0ff */
[----:B------:R-:W-:Y:S02]  /*be20*/  SHF.R.U32.HI R45, RZ, 0x10, R47 ;  /* 0x00000010ff2d7819 */ /* 0x000fe4000001162f */
[----:B------:R-:W-:-:S02]  /*be30*/  SHF.R.U32.HI R57, RZ, 0x18, R57 ;  /* 0x00000018ff397819 */ /* 0x000fc40000011639 */
[----:B------:R-:W-:Y:S02]  /*be40*/  PRMT R76, R76, 0x654, R46 ;  /* 0x000006544c4c7816 */ /* 0x000fe4000000002e */
[--C-:B------:R-:W-:Y:S02]  /*be50*/  SHF.R.U32.HI R46, RZ, 0x10, R59.reuse ;  /* 0x00000010ff2e7819 */ /* 0x100fe4000001163b */
[--C-:B------:R-:W-:Y:S02]  /*be60*/  SHF.R.U32.HI R47, RZ, 0x8, R59.reuse ;  /* 0x00000008ff2f7819 */ /* 0x100fe4000001163b */
[----:B------:R-:W-:Y:S02]  /*be70*/  LOP3.LUT R79, R59, 0xff, RZ, 0xc0, !PT ;  /* 0x000000ff3b4f7812 */ /* 0x000fe400078ec0ff */
[----:B------:R-:W-:Y:S02]  /*be80*/  SHF.R.U32.HI R59, RZ, 0x18, R59 ;  /* 0x00000018ff3b7819 */ /* 0x000fe4000001163b */
[----:B------:R-:W-:-:S02]  /*be90*/  PRMT R61, R77, 0x654, R61 ;  /* 0x000006544d3d7816 */ /* 0x000fc4000000003d */
[----:B------:R-:W-:Y:S02]  /*bea0*/  SHF.L.U32 R58, R58, 0x8, RZ ;  /* 0x000000083a3a7819 */ /* 0x000fe400000006ff */
[----:B------:R-:W-:Y:S02]  /*beb0*/  PRMT R78, R57, 0x654, R78 ;  /* 0x00000654394e7816 */ /* 0x000fe4000000004e */
[----:B------:R-:W-:Y:S02]  /*bec0*/  PRMT R57, R59, 0x654, R79 ;  /* 0x000006543b397816 */ /* 0x000fe4000000004f */
[----:B------:R-:W-:Y:S01]  /*bed0*/  LOP3.LUT R59, R61, 0xff00, R58, 0xf8, !PT ;  /* 0x0000ff003d3b7812 */ /* 0x000fe200078ef83a */
[----:B0-----:R-:W-:Y:S01]  /*bee0*/  IMAD.MOV.U32 R58, RZ, RZ, R49 ;  /* 0x000000ffff3a7224 */ /* 0x001fe200078e0031 */
[----:B------:R-:W-:Y:S01]  /*bef0*/  LOP3.LUT R61, R78, 0xff00, R63, 0xf8, !PT ;  /* 0x0000ff004e3d7812 */ /* 0x000fe200078ef83f */
[----:B------:R-:W-:Y:S01]  /*bf00*/  IMAD.U32 R63, R44, 0x10000, RZ ;  /* 0x000100002c3f7824 */ /* 0x000fe200078e00ff */
[----:B------:R-:W-:Y:S01]  /*bf10*/  LOP3.LUT R56, R76, 0xff00, R56, 0xf8, !PT ;  /* 0x0000ff004c387812 */ /* 0x000fe200078ef838 */
[----:B------:R-:W-:Y:S01]  /*bf20*/  IMAD.U32 R44, R62, 0x10000, RZ ;  /* 0x000100003e2c7824 */ /* 0x000fe200078e00ff */
[----:B------:R-:W-:-:S02]  /*bf30*/  F2FP.F16.E4M3.UNPACK_B R49, R58 ;  /* 0x0000003aff31723e */ /* 0x000fc400020006ff */
[----:B------:R-:W-:Y:S01]  /*bf40*/  LOP3.LUT R63, R56, 0xff0000, R63, 0xf8, !PT ;  /* 0x00ff0000383f7812 */ /* 0x000fe200078ef83f */
[----:B-1----:R-:W-:Y:S01]  /*bf50*/  IMAD.MOV.U32 R56, RZ, RZ, R53 ;  /* 0x000000ffff387224 */ /* 0x002fe200078e0035 */
[----:B------:R-:W-:Y:S01]  /*bf60*/  LOP3.LUT R44, R61, 0xff0000, R44, 0xf8, !PT ;  /* 0x00ff00003d2c7812 */ /* 0x000fe200078ef82c */
[--C-:B------:R-:W-:Y:S01]  /*bf70*/  HADD2.F32 R62, -RZ, R49.reuse.H0_H0 ;  /* 0x20000031ff3e7230 */ /* 0x100fe20000004100 */
[-C--:B------:R-:W-:Y:S01]  /*bf80*/  F2FP.F16.E4M3.UNPACK_B R77, R63.reuse ;  /* 0x0000003fff4d723e */ /* 0x080fe200020006ff */
[----:B------:R-:W-:Y:S01]  /*bf90*/  HADD2.F32 R49, -RZ, R49.H1_H1 ;  /* 0x30000031ff317230 */ /* 0x000fe20000004100 */
[----:B------:R-:W-:Y:S02]  /*bfa0*/  F2FP.F16.E4M3.UNPACK_B R61, R56 ;  /* 0x00000038ff3d723e */ /* 0x000fe400020006ff */
[----:B------:R-:W-:Y:S01]  /*bfb0*/  F2FP.F16.E4M3.UNPACK_B R76, R44 ;  /* 0x0000002cff4c723e */ /* 0x000fe200020006ff */
[----:B------:R-:W-:Y:S01]  /*bfc0*/  HADD2.F32 R78, -RZ, R77.H0_H0 ;  /* 0x2000004dff4e7230 */ /* 0x000fe20000004100 */
[----:B------:R-:W-:Y:S01]  /*bfd0*/  F2FP.F16.E4M3.UNPACK_B R58, R58.H1 ;  /* 0x0000003aff3a723e */ /* 0x000fe200030006ff */
[----:B------:R-:W-:Y:S01]  /*bfe0*/  HADD2.F32 R53, -RZ, R61.H0_H0 ;  /* 0x2000003dff357230 */ /* 0x000fe20000004100 */
[----:B------:R-:W-:Y:S01]  /*bff0*/  F2FP.F16.E4M3.UNPACK_B R63, R63.H1 ;  /* 0x0000003fff3f723e */ /* 0x000fe200030006ff */
[--C-:B------:R-:W-:Y:S01]  /*c000*/  HADD2.F32 R79, -RZ, R76.reuse.H0_H0 ;  /* 0x2000004cff4f7230 */ /* 0x100fe20000004100 */
[----:B------:R-:W-:Y:S01]  /*c010*/  SHF.L.U32 R46, R46, 0x10, RZ ;  /* 0x000000102e2e7819 */ /* 0x000fe200000006ff */
[----:B------:R-:W-:-:S02]  /*c020*/  HADD2.F32 R76, -RZ, R76.H1_H1 ;  /* 0x3000004cff4c7230 */ /* 0x000fc40000004100 */
[----:B------:R-:W-:Y:S02]  /*c030*/  HADD2.F32 R77, -RZ, R77.H1_H1 ;  /* 0x3000004dff4d7230 */ /* 0x000fe40000004100 */
[-C--:B------:R-:W-:Y:S01]  /*c040*/  FMUL.FTZ R92, R53, R79.reuse ;  /* 0x0000004f355c7220 */ /* 0x080fe20000410000 */
[----:B------:R-:W-:-:S03]  /*c050*/  FMUL.FTZ R79, R62, R79 ;  /* 0x0000004f3e4f7220 */ /* 0x000fc60000410000 */
        /* <DEDUP_REMOVED lines=122> */
[-C--:B------:R-:W-:Y:S01]  /*c800*/  FFMA.FTZ R56, R45, R166.reuse, -R56 ;  /* 0x000000a62d387223 */ /* 0x080fe20000010838 */
[----:B------:R-:W-:Y:S01]  /*c810*/  F2FP.SATFINITE.E4M3.F32.PACK_AB_MERGE_C R48, R48, R79, RZ ;  /* 0x0000004f3030723e */ /* 0x000fe200048070ff */
[----:B------:R-:W-:Y:S01]  /*c820*/  FFMA.FTZ R45, R52, R166, R168 ;  /* 0x000000a6342d7223 */ /* 0x000fe200000100a8 */
[----:B------:R-:W-:Y:S01]  /*c830*/  IMAD.MOV.U32 R52, RZ, RZ, R50 ;  /* 0x000000ffff347224 */ /* 0x000fe200078e0032 */
[-C--:B------:R-:W-:Y:S01]  /*c840*/  F2FP.F16.E4M3.UNPACK_B R50, R167.reuse.H1 ;  /* 0x000000a7ff32723e */ /* 0x080fe200030006ff */
        /* <DEDUP_REMOVED lines=36> */
[----:B------:R-:W-:Y:S01]  /*ca90*/  F2FP.SATFINITE.E4M3.F32.PACK_AB_MERGE_C R95, R50, R95, RZ ;  /* 0x0000005f325f723e */ /* 0x000fe200048070ff */
[C---:B------:R-:W-:Y:S02]  /*caa0*/  FMUL.FTZ R167, R52.reuse, R167 ;  /* 0x000000a734a77220 */ /* 0x040fe40000410000 */
[----:B------:R-:W-:Y:S01]  /*cab0*/  FFMA.FTZ R56, R52, R165, -R56 ;  /* 0x000000a534387223 */ /* 0x000fe20000010838 */
[----:B------:R-:W-:Y:S01]  /*cac0*/  F2FP.SATFINITE.E4M3.F32.PACK_AB_MERGE_C R52, R45, R63, R48 ;  /* 0x0000003f2d34723e */ /* 0x000fe20004807030 */
[----:B------:R-:W-:Y:S01]  /*cad0*/  FFMA.FTZ R167, R54, R165, R167 ;  /* 0x000000a536a77223 */ /* 0x000fe200000100a7 */
[----:B------:R-:W-:Y:S02]  /*cae0*/  IMAD.MOV.U32 R48, RZ, RZ, R62 ;  /* 0x000000ffff307224 */ /* 0x000fe400078e003e */
[----:B------:R-:W-:Y:S02]  /*caf0*/  F2FP.SATFINITE.E4M3.F32.PACK_AB_MERGE_C R50, R56, R76, R55 ;  /* 0x0000004c3832723e */ /* 0x000fe40004807037 */
[----:B------:R-:W-:-:S02]  /*cb00*/  F2FP.SATFINITE.E4M3.F32.PACK_AB_MERGE_C R54, R167, R92, R95 ;  /* 0x0000005ca736723e */ /* 0x000fc4000480705f */
[----:B------:R-:W-:-:S07]  /*cb10*/  F2FP.SATFINITE.E4M3.F32.PACK_AB_MERGE_C R55, R47, R78, R46 ;  /* 0x0000004e2f37723e */ /* 0x000fce000480702e */
.L_x_5558:
[----:B------:R-:W-:Y:S05]  /*cb20*/  BSYNC B2 ;  /* 0x0000000000027941 */ /* 0x000fea0003800000 */
.L_x_5557:
        /* <DEDUP_REMOVED lines=9> */
[----:B------:R-:W-:Y:S01]  /*cbc0*/  @!P4 IADD3.X R47, R56, R125, RZ, P5, !PT ;  /* 0x0000007d382fc210 */ /* 0x000fe20002ffe4ff */
[----:B0-----:R4:W-:Y:S04]  /*cbd0*/  STG.E.128 desc[UR54][R44.64], R48 ;  /* 0x000000302c007986 */ /* 0x0019e8000c101d36 */
[----:B-1----:R4:W-:Y:S04]  /*cbe0*/  @!P4 STG.E.128 desc[UR54][R46.64], R52 ;  /* 0x000000342e00c986 */ /* 0x0029e8000c101d36 */
.L_x_5548:
[----:B------:R-:W-:Y:S05]  /*cbf0*/  BSYNC B1 ;  /* 0x0000000000017941 */ /* 0x000fea0003800000 */
.L_x_5547:
[----:B----4-:R-:W-:Y:S02]  /*cc00*/  VIADD R45, R220, 0x80 ;  /* 0x00000080dc2d7836 */ /* 0x010fe40000000000 */
[-C--:B---3--:R-:W-:Y:S02]  /*cc10*/  IMAD R44, R147, R136.reuse, RZ ;  /* 0x00000088932c7224 */ /* 0x088fe400078e02ff */
[----:B------:R-:W-:-:S04]  /*cc20*/  IMAD.WIDE.U32 R134, R45, R136, R134 ;  /* 0x000000882d867225 */ /* 0x000fc800078e0086 */
[----:B------:R-:W-:Y:S01]  /*cc30*/  IMAD R137, R45, R137, R44 ;  /* 0x000000892d897224 */ /* 0x000fe200078e022c */
[----:B------:R-:W-:Y:S06]  /*cc40*/  @P3 BRA `(.L_x_5517) ;  /* 0x0000003000e43947 */ /* 0x000fec0003800000 */
[----:B------:R-:W-:Y:S01]  /*cc50*/  ISETP.NE.AND P3, PT, R35, RZ, PT ;  /* 0x000000ff2300720c */ /* 0x000fe20003f65270 */
[----:B------:R-:W-:Y:S01]  /*cc60*/  BSSY B1, `(.L_x_5559) ;  /* 0x00000fd000017945 */ /* 0x000fe20003800000 */
[----:B------:R-:W-:-:S11]  /*cc70*/  IMAD.IADD R56, R135, 0x1, R137 ;  /* 0x0000000187387824 */ /* 0x000fd600078e0289 */
        /* <DEDUP_REMOVED lines=25> */
[----:B-1----:R-:W-:Y:S01]  /*ce10*/  MOV R58, R44 ;  /* 0x0000002c003a7202 */ /* 0x002fe20000000f00 */
[----:B0-----:R-:W-:Y:S01]  /*ce20*/  IMAD.MOV.U32 R94, RZ, RZ, R46 ;  /* 0x000000ffff5e7224 */ /* 0x001fe200078e002e */
[----:B------:R-:W-:Y:S02]  /*ce30*/  F2FP.F16.E4M3.UNPACK_B R60, R164.H1 ;  /* 0x000000a4ff3c723e */ /* 0x000fe400030006ff */
[----:B------:R-:W-:Y:S02]  /*ce40*/  F2FP.F16.E4M3.UNPACK_B R57, R59.H1 ;  /* 0x0000003bff39723e */ /* 0x000fe400030006ff */
[----:B------:R-:W-:Y:S01]  /*ce50*/  F2FP.F16.E4M3.UNPACK_B R55, R58.H1 ;  /* 0x0000003aff37723e */ /* 0x000fe200030006ff */
[--C-:B------:R-:W-:Y:S01]  /*ce60*/  HADD2.F32 R77, -RZ, R60.reuse.H0_H0 ;  /* 0x2000003cff4d7230 */ /* 0x100fe20000004100 */
[----:B------:R-:W-:Y:S01]  /*ce70*/  F2FP.F16.E4M3.UNPACK_B R61, R162.H1 ;  /* 0x000000a2ff3d723e */ /* 0x000fe200030006ff */
        /* <DEDUP_REMOVED lines=12> */
[----:B------:R-:W-:Y:S02]  /*cf40*/  HADD2.F32 R61, -RZ, R61.H1_H1 ;  /* 0x3000003dff3d7230 */ /* 0x000fe40000004100 */
[----:B------:R-:W-:Y:S01]  /*cf50*/  FFMA.FTZ R44, R44, R63, R77 ;  /* 0x0000003f2c2c7223 */ /* 0x000fe2000001004d */
[CC--:B------:R-:W-:Y:S01]  /*cf60*/  FMUL.FTZ R72, R60.reuse, R62.reuse ;  /* 0x0000003e3c487220 */ /* 0x0c0fe20000410000 */
[C---:B------:R-:W-:Y:S01]  /*cf70*/  FMUL.FTZ R63, R55.reuse, R62 ;  /* 0x0000003e373f7220 */ /* 0x040fe20000410000 */
[----:B------:R-:W-:Y:S01]  /*cf80*/  HADD2.F32 R138, -RZ, R46.H0_H0 ;  /* 0x2000002eff8a7230 */ /* 0x000fe20000004100 */
[----:B------:R-:W-:Y:S01]  /*cf90*/  F2FP.F16.E4M3.UNPACK_B R98, R161.H1 ;  /* 0x000000a1ff62723e */ /* 0x000fe200030006ff */
[-C--:B------:R-:W-:Y:S01]  /*cfa0*/  FFMA.FTZ R57, R55, R61.reuse, -R72 ;  /* 0x0000003d37397223 */ /* 0x080fe20000010848 */
[----:B------:R-:W-:Y:S01]  /*cfb0*/  FFMA.FTZ R55, R60, R61, R63 ;  /* 0x0000003d3c377223 */ /* 0x000fe2000001003f */
[----:B------:R-:W-:Y:S01]  /*cfc0*/  F2FP.F16.E4M3.UNPACK_B R72, R164 ;  /* 0x000000a4ff48723e */ /* 0x000fe200020006ff */
[----:B------:R-:W-:Y:S01]  /*cfd0*/  HADD2.F32 R97, -RZ, R96.H0_H0 ;  /* 0x20000060ff617230 */ /* 0x000fe20000004100 */
[----:B------:R-:W-:Y:S01]  /*cfe0*/  F2FP.F16.E4M3.UNPACK_B R60, R59 ;  /* 0x0000003bff3c723e */ /* 0x000fe200020006ff */
        /* <DEDUP_REMOVED lines=8> */
[----:B------:R-:W-:Y:S02]  /*d070*/  HADD2.F32 R62, -RZ, R59.H0_H0 ;  /* 0x2000003bff3e7230 */ /* 0x000fe40000004100 */
[----:B------:R-:W-:Y:S01]  /*d080*/  FMUL.FTZ R79, R58, R77 ;  /* 0x0000004d3a4f7220 */ /* 0x000fe20000410000 */
[----:B------:R-:W-:Y:S02]  /*d090*/  HADD2.F32 R46, -RZ, R46.H1_H1 ;  /* 0x3000002eff2e7230 */ /* 0x000fe40000004100 */
[----:B------:R-:W-:Y:S01]  /*d0a0*/  FFMA.FTZ R138, R97, R136, R138 ;  /* 0x00000088618a7223 */ /* 0x000fe2000001008a */
[----:B------:R-:W-:-:S02]  /*d0b0*/  HADD2.F32 R96, -RZ, R96.H1_H1 ;  /* 0x30000060ff607230 */ /* 0x000fc40000004100 */
[----:B------:R-:W-:Y:S01]  /*d0c0*/  FMUL.FTZ R77, R62, R77 ;  /* 0x0000004d3e4d7220 */ /* 0x000fe20000410000 */
[----:B------:R-:W-:Y:S01]  /*d0d0*/  HADD2.F32 R95, -RZ, R95.H1_H1 ;  /* 0x3000005fff5f7230 */ /* 0x000fe20000004100 */
[----:B------:R-:W-:Y:S01]  /*d0e0*/  F2FP.F16.E4M3.UNPACK_B R163, R163 ;  /* 0x000000a3ffa3723e */ /* 0x000fe200020006ff */
        /* <DEDUP_REMOVED lines=8> */
[----:B------:R-:W-:-:S02]  /*d170*/  HADD2.F32 R59, -RZ, R59.H1_H1 ;  /* 0x3000003bff3b7230 */ /* 0x000fc40000004100 */
[-C--:B------:R-:W-:Y:S01]  /*d180*/  FFMA.FTZ R62, R62, R63.reuse, -R79 ;  /* 0x0000003f3e3e7223 */ /* 0x080fe2000001084f */
[----:B------:R-:W-:Y:S01]  /*d190*/  FFMA.FTZ R58, R58, R63, R77 ;  /* 0x0000003f3a3a7223 */ /* 0x000fe2000001004d */
[----:B------:R-:W-:Y:S02]  /*d1a0*/  HADD2.F32 R63, -RZ, R61.H1_H1 ;  /* 0x3000003dff3f7230 */ /* 0x000fe40000004100 */
[----:B------:R-:W-:Y:S01]  /*d1b0*/  FFMA.FTZ R137, R99, R136, -R137 ;  /* 0x0000008863897223 */ /* 0x000fe20000010889 */
[----:B------:R-:W-:Y:S01]  /*d1c0*/  FFMA.FTZ R46, R96, R98, R46 ;  /* 0x00000062602e7223 */ /* 0x000fe2000001002e */
[----:B------:R-:W-:Y:S01]  /*d1d0*/  FMUL.FTZ R74, R60, R72 ;  /* 0x000000483c4a7220 */ /* 0x000fe20000410000 */
[----:B------:R-:W-:Y:S01]  /*d1e0*/  FFMA.FTZ R95, R95, R98, -R97 ;  /* 0x000000625f5f7223 */ /* 0x000fe20000010861 */
[----:B------:R-:W-:Y:S01]  /*d1f0*/  F2FP.F16.E4M3.UNPACK_B R161, R161 ;  /* 0x000000a1ffa1723e */ /* 0x000fe200020006ff */
[----:B------:R-:W-:Y:S02]  /*d200*/  HADD2.F32 R136, -RZ, R163.H0_H0 ;  /* 0x200000a3ff887230 */ /* 0x000fe40000004100 */
[----:B------:R-:W-:Y:S01]  /*d210*/  FMUL.FTZ R77, R59, R72 ;  /* 0x000000483b4d7220 */ /* 0x000fe20000410000 */
[----:B------:R-:W-:-:S02]  /*d220*/  HADD2.F32 R96, -RZ, R50.H0_H0 ;  /* 0x20000032ff607230 */ /* 0x000fc40000004100 */
[-C--:B------:R-:W-:Y:S01]  /*d230*/  FFMA.FTZ R61, R59, R63.reuse, -R74 ;  /* 0x0000003f3b3d7223 */ /* 0x080fe2000001084a */
[----:B------:R-:W-:Y:S02]  /*d240*/  HADD2.F32 R98, -RZ, R94.H0_H0 ;  /* 0x2000005eff627230 */ /* 0x000fe40000004100 */
        /* <DEDUP_REMOVED lines=8> */
[----:B------:R-:W-:-:S02]  /*d2d0*/  HADD2.F32 R50, -RZ, R50.H1_H1 ;  /* 0x30000032ff327230 */ /* 0x000fc40000004100 */
[----:B------:R-:W-:Y:S01]  /*d2e0*/  FFMA.FTZ R136, R96, R97, R136 ;  /* 0x0000006160887223 */ /* 0x000fe20000010088 */
[----:B------:R-:W-:Y:S01]  /*d2f0*/  HADD2.F32 R94, -RZ, R94.H1_H1 ;  /* 0x3000005eff5e7230 */ /* 0x000fe20000004100 */
[----:B------:R-:W-:Y:S01]  /*d300*/  PRMT R60, R63, 0x654, R60 ;  /* 0x000006543f3c7816 */ /* 0x000fe2000000003c */
[----:B------:R-:W-:Y:S02]  /*d310*/  HADD2.F32 R161, -RZ, R161.H1_H1 ;  /* 0x300000a1ffa17230 */ /* 0x000fe40000004100 */
[-C--:B------:R-:W-:Y:S01]  /*d320*/  FMUL.FTZ R96, R50, R163.reuse ;  /* 0x000000a332607220 */ /* 0x080fe20000410000 */
[----:B------:R-:W-:Y:S01]  /*d330*/  IMAD.SHL.U32 R63, R72, 0x100, RZ ;  /* 0x00000100483f7824 */ /* 0x000fe200078e00ff */
[----:B------:R-:W-:Y:S01]  /*d340*/  SHF.R.U32.HI R76, RZ, 0x10, R73 ;  /* 0x00000010ff4c7819 */ /* 0x000fe20000011649 */
[C---:B------:R-:W-:Y:S01]  /*d350*/  FMUL.FTZ R163, R94.reuse, R163 ;  /* 0x000000a35ea37220 */ /* 0x040fe20000410000 */
[----:B------:R-:W-:Y:S01]  /*d360*/  SHF.R.U32.HI R77, RZ, 0x8, R75 ;  /* 0x00000008ff4d7819 */ /* 0x000fe2000001164b */
[-C--:B------:R-:W-:Y:S01]  /*d370*/  FFMA.FTZ R96, R94, R161.reuse, -R96 ;  /* 0x000000a15e607223 */ /* 0x080fe20000010860 */
[----:B------:R-:W-:Y:S01]  /*d380*/  SHF.R.U32.HI R79, RZ, 0x8, R89 ;  /* 0x00000008ff4f7819 */ /* 0x000fe20000011659 */
[----:B------:R-:W-:Y:S01]  /*d390*/  FFMA.FTZ R163, R50, R161, R163 ;  /* 0x000000a132a37223 */ /* 0x000fe200000100a3 */
[--C-:B------:R-:W-:Y:S01]  /*d3a0*/  SHF.R.U32.HI R74, RZ, 0x18, R75.reuse ;  /* 0x00000018ff4a7819 */ /* 0x100fe2000001164b */
[----:B------:R-:W-:Y:S01]  /*d3b0*/  IMAD.SHL.U32 R50, R77, 0x100, RZ ;  /* 0x000001004d327824 */ /* 0x000fe200078e00ff */
[----:B------:R-:W-:Y:S01]  /*d3c0*/  LOP3.LUT R73, R75, 0xff, RZ, 0xc0, !PT ;  /* 0x000000ff4b497812 */ /* 0x000fe200078ec0ff */
[----:B------:R-:W-:Y:S01]  /*d3d0*/  IMAD.U32 R76, R76, 0x10000, RZ ;  /* 0x000100004c4c7824 */ /* 0x000fe200078e00ff */
[----:B------:R-:W-:Y:S01]  /*d3e0*/  SHF.R.U32.HI R78, RZ, 0x10, R75 ;  /* 0x00000010ff4e7819 */ /* 0x000fe2000001164b */
[----:B------:R-:W-:Y:S01]  /*d3f0*/  FFMA.FTZ R99, R98, R97, -R99 ;  /* 0x0000006162637223 */ /* 0x000fe20000010863 */
[----:B------:R-:W-:-:S02]  /*d400*/  SHF.R.U32.HI R75, RZ, 0x18, R89 ;  /* 0x00000018ff4b7819 */ /* 0x000fc40000011659 */
[----:B------:R-:W-:Y:S02]  /*d410*/  LOP3.LUT R88, R89, 0xff, RZ, 0xc0, !PT ;  /* 0x000000ff59587812 */ /* 0x000fe400078ec0ff */
[----:B------:R-:W-:Y:S01]  /*d420*/  LOP3.LUT R63, R60, 0xff00, R63, 0xf8, !PT ;  /* 0x0000ff003c3f7812 */ /* 0x000fe200078ef83f */
[----:B------:R-:W-:Y:S01]  /*d430*/  IMAD.SHL.U32 R60, R79, 0x100, RZ ;  /* 0x000001004f3c7824 */ /* 0x000fe200078e00ff */
[----:B------:R-:W-:Y:S02]  /*d440*/  SHF.R.U32.HI R89, RZ, 0x10, R89 ;  /* 0x00000010ff597819 */ /* 0x000fe40000011659 */
[----:B------:R-:W-:Y:S02]  /*d450*/  SHF.R.U32.HI R90, RZ, 0x8, R91 ;  /* 0x00000008ff5a7819 */ /* 0x000fe4000001165b */
[----:B------:R-:W-:Y:S02]  /*d460*/  PRMT R73, R74, 0x654, R73 ;  /* 0x000006544a497816 */ /* 0x000fe40000000049 */
[----:B------:R-:W-:-:S02]  /*d470*/  PRMT R75, R75, 0x654, R88 ;  /* 0x000006544b4b7816 */ /* 0x000fc40000000058 */
[----:B------:R-:W-:Y:S02]  /*d480*/  SHF.R.U32.HI R93, RZ, 0x18, R91 ;  /* 0x00000018ff5d7819 */ /* 0x000fe4000001165b */
[----:B------:R-:W-:Y:S02]  /*d490*/  LOP3.LUT R92, R91, 0xff, RZ, 0xc0, !PT ;  /* 0x000000ff5b5c7812 */ /* 0x000fe400078ec0ff */
[----:B------:R-:W-:Y:S01]  /*d4a0*/  LOP3.LUT R50, R73, 0xff00, R50, 0xf8, !PT ;  /* 0x0000ff0049327812 */ /* 0x000fe200078ef832 */
[----:B------:R-:W-:Y:S01]  /*d4b0*/  IMAD.SHL.U32 R73, R90, 0x100, RZ ;  /* 0x000001005a497824 */ /* 0x000fe200078e00ff */
[----:B------:R-:W-:Y:S02]  /*d4c0*/  LOP3.LUT R60, R75, 0xff00, R60, 0xf8, !PT ;  /* 0x0000ff004b3c7812 */ /* 0x000fe400078ef83c */
[----:B------:R-:W-:Y:S02]  /*d4d0*/  SHF.L.U32 R89, R89, 0x10, RZ ;  /* 0x0000001059597819 */ /* 0x000fe400000006ff */
[----:B------:R-:W-:-:S02]  /*d4e0*/  PRMT R92, R93, 0x654, R92 ;  /* 0x000006545d5c7816 */ /* 0x000fc4000000005c */
[----:B------:R-:W-:Y:S02]  /*d4f0*/  F2FP.SATFINITE.E4M3.F32.PACK_AB_MERGE_C R48, R57, R48, RZ ;  /* 0x000000303930723e */ /* 0x000fe400048070ff */
[----:B------:R-:W-:Y:S02]  /*d500*/  F2FP.SATFINITE.E4M3.F32.PACK_AB_MERGE_C R55, R55, R44, RZ ;  /* 0x0000002c3737723e */ /* 0x000fe400048070ff */
[----:B------:R-:W-:Y:S02]  /*d510*/  LOP3.LUT R72, R60, 0xff0000, R89, 0xf8, !PT ;  /* 0x00ff00003c487812 */ /* 0x000fe400078ef859 */
[----:B------:R-:W-:Y:S01]  /*d520*/  LOP3.LUT R92, R92, 0xff00, R73, 0xf8, !PT ;  /* 0x0000ff005c5c7812 */ /* 0x000fe200078ef849 */
[----:B------:R-:W-:Y:S01]  /*d530*/  IMAD.U32 R73, R78, 0x10000, RZ ;  /* 0x000100004e497824 */ /* 0x000fe200078e00ff */
[----:B------:R-:W-:Y:S02]  /*d540*/  F2FP.SATFINITE.E4M3.F32.PACK_AB_MERGE_C R44, R61, R62, R48 ;  /* 0x0000003e3d2c723e */ /* 0x000fe40004807030 */
[----:B------:R-:W-:-:S02]  /*d550*/  F2FP.SATFINITE.E4M3.F32.PACK_AB_MERGE_C R48, R59, R58, R55 ;  /* 0x0000003a3b30723e */ /* 0x000fc40004807037 */
        /* <DEDUP_REMOVED lines=98> */
.L_x_5562:
[----:B------:R-:W-:Y:S05]  /*db80*/  BSYNC B2 ;  /* 0x0000000000027941 */ /* 0x000fea0003800000 */
.L_x_5561:
        /* <DEDUP_REMOVED lines=10> */
.L_x_5560:
[----:B------:R-:W-:Y:S05]  /*dc30*/  BSYNC B1 ;  /* 0x0000000000017941 */ /* 0x000fea0003800000 */
.L_x_5559:
        /* <DEDUP_REMOVED lines=21> */
[----:B------:R-:W-:-:S03]  /*dd90*/  IMAD.IADD R45, R16, 0x1, R45 ;  /* 0x00000001102d7824 */ /* 0x000fc600078e022d */
[----:B------:R-:W-:-:S03]  /*dda0*/  IADD3 R48, R16, R47, RZ ;  /* 0x0000002f10307210 */ /* 0x000fc60007ffe0ff */
[----:B------:R-:W1:Y:S04]  /*ddb0*/  LDS.128 R44, [R45+0x24200] ;  /* 0x024200002d2c7984 */ /* 0x000e680000000c00 */
[----:B------:R-:W3:Y:S01]  /*ddc0*/  LDS.128 R48, [R48+0x24200] ;  /* 0x0242000030307984 */ /* 0x000ee20000000c00 */
[----:B------:R-:W-:Y:S05]  /*ddd0*/  @P3 BRA `(.L_x_5566) ;  /* 0x0000000c00703947 */ /* 0x000fea0003800000 */
[--C-:B------:R-:W-:Y:S01]  /*dde0*/  SHF.R.U32.HI R79, RZ, 0x8, R69.reuse ;  /* 0x00000008ff4f7819 */ /* 0x100fe20000011645 */
[----:B-1----:R-:W-:Y:S01]  /*ddf0*/  IMAD.MOV.U32 R60, RZ, RZ, R44 ;  /* 0x000000ffff3c7224 */ /* 0x002fe200078e002c */
[--C-:B------:R-:W-:Y:S01]  /*de00*/  SHF.R.U32.HI R63, RZ, 0x10, R69.reuse ;  /* 0x00000010ff3f7819 */ /* 0x100fe20000011645 */
[----:B------:R-:W-:Y:S01]  /*de10*/  IMAD.MOV.U32 R52, RZ, RZ, R46 ;  /* 0x000000ffff347224 */ /* 0x000fe200078e002e */
[----:B------:R-:W-:Y:S01]  /*de20*/  LOP3.LUT R68, R69, 0xff, RZ, 0xc0, !PT ;  /* 0x000000ff45447812 */ /* 0x000fe200078ec0ff */
[----:B------:R-:W-:Y:S01]  /*de30*/  IMAD.SHL.U32 R44, R79, 0x100, RZ ;  /* 0x000001004f2c7824 */ /* 0x000fe200078e00ff */
[----:B------:R-:W-:Y:S01]  /*de40*/  SHF.R.U32.HI R69, RZ, 0x18, R69 ;  /* 0x00000018ff457819 */ /* 0x000fe20000011645 */
[----:B---3--:R-:W-:Y:S01]  /*de50*/  IMAD.MOV.U32 R61, RZ, RZ, R48 ;  /* 0x000000ffff3d7224 */ /* 0x008fe200078e0030 */
[--C-:B------:R-:W-:Y:S01]  /*de60*/  SHF.R.U32.HI R78, RZ, 0x8, R71.reuse ;  /* 0x00000008ff4e7819 */ /* 0x100fe20000011647 */
[----:B------:R-:W-:Y:S01]  /*de70*/  IMAD.MOV.U32 R58, RZ, RZ, R50 ;  /* 0x000000ffff3a7224 */ /* 0x000fe200078e0032 */
[----:B------:R-:W-:Y:S01]  /*de80*/  PRMT R69, R69, 0x654, R68 ;  /* 0x0000065445457816 */ /* 0x000fe20000000044 */
[----:B------:R-:W-:Y:S01]  /*de90*/  IMAD.U32 R48, R63, 0x10000, RZ ;  /* 0x000100003f307824 */ /* 0x000fe200078e00ff */
[----:B------:R-:W-:-:S02]  /*dea0*/  SHF.R.U32.HI R62, RZ, 0x10, R71 ;  /* 0x00000010ff3e7819 */ /* 0x000fc40000011647 */
[----:B------:R-:W-:Y:S02]  /*deb0*/  LOP3.LUT R70, R71, 0xff, RZ, 0xc0, !PT ;  /* 0x000000ff47467812 */ /* 0x000fe400078ec0ff */
[----:B------:R-:W-:Y:S02]  /*dec0*/  SHF.R.U32.HI R76, RZ, 0x8, R85 ;  /* 0x00000008ff4c7819 */ /* 0x000fe40000011655 */
[----:B------:R-:W-:Y:S02]  /*ded0*/  SHF.R.U32.HI R71, RZ, 0x18, R71 ;  /* 0x00000018ff477819 */ /* 0x000fe40000011647 */
[----:B------:R-:W-:Y:S01]  /*dee0*/  LOP3.LUT R72, R85, 0xff, RZ, 0xc0, !PT ;  /* 0x000000ff55487812 */ /* 0x000fe200078ec0ff */
[----:B------:R-:W-:Y:S01]  /*def0*/  IMAD.SHL.U32 R46, R76, 0x100, RZ ;  /* 0x000001004c2e7824 */ /* 0x000fe200078e00ff */
[----:B------:R-:W-:Y:S02]  /*df00*/  SHF.R.U32.HI R73, RZ, 0x18, R85 ;  /* 0x00000018ff497819 */ /* 0x000fe40000011655 */
[----:B------:R-:W-:Y:S01]  /*df10*/  LOP3.LUT R69, R69, 0xff00, R44, 0xf8, !PT ;  /* 0x0000ff0045457812 */ /* 0x000fe200078ef82c */
[----:B------:R-:W-:Y:S01]  /*df20*/  IMAD.SHL.U32 R44, R78, 0x100, RZ ;  /* 0x000001004e2c7824 */ /* 0x000fe200078e00ff */
[----:B------:R-:W-:-:S02]  /*df30*/  SHF.R.U32.HI R75, RZ, 0x8, R87 ;  /* 0x00000008ff4b7819 */ /* 0x000fc40000011657 */
[----:B------:R-:W-:Y:S02]  /*df40*/  PRMT R71, R71, 0x654, R70 ;  /* 0x0000065447477816 */ /* 0x000fe40000000046 */
[----:B------:R-:W-:Y:S02]  /*df50*/  PRMT R73, R73, 0x654, R72 ;  /* 0x0000065449497816 */ /* 0x000fe40000000048 */
[----:B------:R-:W-:Y:S02]  /*df60*/  SHF.L.U32 R50, R75, 0x8, RZ ;  /* 0x000000084b327819 */ /* 0x000fe400000006ff */
[----:B------:R-:W-:Y:S01]  /*df70*/  LOP3.LUT R71, R71, 0xff00, R44, 0xf8, !PT ;  /* 0x0000ff0047477812 */ /* 0x000fe200078ef82c */
[----:B------:R-:W-:Y:S01]  /*df80*/  IMAD.U32 R44, R62, 0x10000, RZ ;  /* 0x000100003e2c7824 */ /* 0x000fe200078e00ff */
[----:B------:R-:W-:Y:S02]  /*df90*/  LOP3.LUT R75, R73, 0xff00, R46, 0xf8, !PT ;  /* 0x0000ff00494b7812 */ /* 0x000fe400078ef82e */
[----:B------:R-:W-:-:S02]  /*dfa0*/  LOP3.LUT R74, R87, 0xff, RZ, 0xc0, !PT ;  /* 0x000000ff574a7812 */ /* 0x000fc400078ec0ff */
        /* <DEDUP_REMOVED lines=184> */
[----:B------:R-:W-:Y:S02]  /*eb30*/  MOV R50, R52 ;  /* 0x0000003400327202 */ /* 0x000fe40000000f00 */
[----:B------:R-:W-:Y:S02]  /*eb40*/  F2FP.SATFINITE.E4M3.F32.PACK_AB_MERGE_C R47, R47, R88, RZ ;  /* 0x000000582f2f723e */ /* 0x000fe400048070ff */
[----:B------:R-:W-:Y:S02]  /*eb50*/  F2FP.SATFINITE.E4M3.F32.PACK_AB_MERGE_C R71, R71, R84, RZ ;  /* 0x000000544747723e */ /* 0x000fe400048070ff */
[----:B------:R-:W-:Y:S01]  /*eb60*/  F2FP.SATFINITE.E4M3.F32.PACK_AB_MERGE_C R47, R69, R44, R47 ;  /* 0x0000002c452f723e */ /* 0x000fe2000480702f */
[----:B------:R-:W-:Y:S01]  /*eb70*/  IMAD.MOV.U32 R44, RZ, RZ, R59 ;  /* 0x000000ffff2c7224 */ /* 0x000fe200078e003b */
[----:B------:R-:W-:Y:S01]  /*eb80*/  F2FP.SATFINITE.E4M3.F32.PACK_AB_MERGE_C R51, R77, R46, R71 ;  /* 0x0000002e4d33723e */ /* 0x000fe20004807047 */
[----:B------:R-:W-:-:S07]  /*eb90*/  IMAD.MOV.U32 R46, RZ, RZ, R57 ;  /* 0x000000ffff2e7224 */ /* 0x000fce00078e0039 */
.L_x_5566:
[----:B------:R-:W-:Y:S05]  /*eba0*/  BSYNC B2 ;  /* 0x0000000000027941 */ /* 0x000fea0003800000 */
.L_x_5565:
        /* <DEDUP_REMOVED lines=10> */
.L_x_5564:
[----:B------:R-:W-:Y:S05]  /*ec50*/  BSYNC B1 ;  /* 0x0000000000017941 */ /* 0x000fea0003800000 */
.L_x_5563:
        /* <DEDUP_REMOVED lines=34> */
[----:B---3--:R-:W-:Y:S01]  /*ee80*/  IMAD.MOV.U32 R61, RZ, RZ, R48 ;  /* 0x000000ffff3d7224 */ /* 0x008fe200078e0030 */
[----:B------:R-:W-:Y:S02]  /*ee90*/  SHF.R.U32.HI R72, RZ, 0x10, R65 ;  /* 0x00000010ff487819 */ /* 0x000fe40000011641 */
[----:B------:R-:W-:Y:S01]  /*eea0*/  MOV R54, R45 ;  /* 0x0000002d00367202 */ /* 0x000fe20000000f00 */
[----:B------:R-:W-:Y:S01]  /*eeb0*/  IMAD.SHL.U32 R45, R73, 0x100, RZ ;  /* 0x00000100492d7824 */ /* 0x000fe200078e00ff */
[----:B------:R-:W-:-:S02]  /*eec0*/  SHF.R.U32.HI R63, RZ, 0x8, R81 ;  /* 0x00000008ff3f7819 */ /* 0x000fc40000011651 */
[----:B------:R-:W-:Y:S02]  /*eed0*/  SHF.R.U32.HI R65, RZ, 0x8, R83 ;  /* 0x00000008ff417819 */ /* 0x000fe40000011653 */
[----:B------:R-:W-:Y:S01]  /*eee0*/  SHF.R.U32.HI R68, RZ, 0x8, R67 ;  /* 0x00000008ff447819 */ /* 0x000fe20000011643 */
[----:B------:R-:W-:Y:S01]  /*eef0*/  IMAD.SHL.U32 R63, R63, 0x100, RZ ;  /* 0x000001003f3f7824 */ /* 0x000fe200078e00ff */
[----:B------:R-:W-:Y:S01]  /*ef00*/  PRMT R58, R75, 0x654, R58 ;  /* 0x000006544b3a7816 */ /* 0x000fe2000000003a */
[----:B------:R-:W-:Y:S01]  /*ef10*/  IMAD.SHL.U32 R65, R65, 0x100, RZ ;  /* 0x0000010041417824 */ /* 0x000fe200078e00ff */
[----:B------:R-:W-:Y:S01]  /*ef20*/  SHF.R.U32.HI R71, RZ, 0x18, R81 ;  /* 0x00000018ff477819 */ /* 0x000fe20000011651 */
[----:B------:R-:W-:Y:S01]  /*ef30*/  IMAD.SHL.U32 R44, R68, 0x100, RZ ;  /* 0x00000100442c7824 */ /* 0x000fe200078e00ff */
[----:B------:R-:W-:Y:S02]  /*ef40*/  LOP3.LUT R62, R81, 0xff, RZ, 0xc0, !PT ;  /* 0x000000ff513e7812 */ /* 0x000fe400078ec0ff */
[----:B------:R-:W-:-:S02]  /*ef50*/  SHF.R.U32.HI R70, RZ, 0x18, R67 ;  /* 0x00000018ff467819 */ /* 0x000fc40000011643 */
[----:B------:R-:W-:Y:S02]  /*ef60*/  LOP3.LUT R59, R67, 0xff, RZ, 0xc0, !PT ;  /* 0x000000ff433b7812 */ /* 0x000fe400078ec0ff */
[----:B------:R-:W-:Y:S02]  /*ef70*/  SHF.R.U32.HI R66, RZ, 0x10, R67 ;  /* 0x00000010ff427819 */ /* 0x000fe40000011643 */
[----:B------:R-:W-:Y:S02]  /*ef80*/  LOP3.LUT R45, R58, 0xff00, R45, 0xf8, !PT ;  /* 0x0000ff003a2d7812 */ /* 0x000fe400078ef82d */
[----:B------:R-:W-:Y:S02]  /*ef90*/  SHF.L.U32 R46, R72, 0x10, RZ ;  /* 0x00000010482e7819 */ /* 0x000fe400000006ff */
[----:B------:R-:W-:Y:S02]  /*efa0*/  LOP3.LUT R64, R83, 0xff0000ff, RZ, 0xc0, !PT ;  /* 0xff0000ff53407812 */ /* 0x000fe400078ec0ff */
[----:B------:R-:W-:-:S02]  /*efb0*/  PRMT R62, R71, 0x654, R62 ;  /* 0x00000654473e7816 */ /* 0x000fc4000000003e */
[----:B------:R-:W-:Y:S02]  /*efc0*/  PRMT R59, R70, 0x654, R59 ;  /* 0x00000654463b7816 */ /* 0x000fe4000000003b */
[----:B------:R-:W-:Y:S01]  /*efd0*/  LOP3.LUT R46, R45, 0xff0000, R46, 0xf8, !PT ;  /* 0x00ff00002d2e7812 */ /* 0x000fe200078ef82e */
[----:B------:R-:W-:Y:S01]  /*efe0*/  IMAD.U32 R45, R66, 0x10000, RZ ;  /* 0x00010000422d7824 */ /* 0x000fe200078e00ff */
[----:B------:R-:W-:Y:S02]  /*eff0*/  LOP3.LUT R48, R62, 0xff00, R63, 0xf8, !PT ;  /* 0x0000ff003e307812 */ /* 0x000fe400078ef83f */
[----:B------:R-:W-:Y:S02]  /*f000*/  LOP3.LUT R68, R64, 0xff00, R65, 0xf8, !PT ;  /* 0x0000ff0040447812 */ /* 0x000fe400078ef841 */
[----:B------:R-:W-:Y:S02]  /*f010*/  LOP3.LUT R44, R59, 0xff00, R44, 0xf8, !PT ;  /* 0x0000ff003b2c7812 */ /* 0x000fe400078ef82c */
[----:B------:R-:W-:-:S02]  /*f020*/  F2FP.F16.E4M3.UNPACK_B R66, R151.H1 ;  /* 0x00000097ff42723e */ /* 0x000fc400030006ff */
[----:B------:R-:W-:Y:S02]  /*f030*/  F2FP.F16.E4M3.UNPACK_B R64, R61.H1 ;  /* 0x0000003dff40723e */ /* 0x000fe400030006ff */
[----:B------:R-:W-:Y:S02]  /*f040*/  F2FP.F16.E4M3.UNPACK_B R62, R60.H1 ;  /* 0x0000003cff3e723e */ /* 0x000fe400030006ff */
[----:B------:R-:W-:Y:S01]  /*f050*/  SHF.R.U32.HI R69, RZ, 0x10, R83 ;  /* 0x00000010ff457819 */ /* 0x000fe20000011653 */
[----:B------:R-:W-:Y:S01]  /*f060*/  HADD2.F32 R59, -RZ, R64.H0_H0 ;  /* 0x20000040ff3b7230 */ /* 0x000fe20000004100 */
[----:B------:R-:W-:Y:S01]  /*f070*/  SHF.R.U32.HI R67, RZ, 0x10, R81 ;  /* 0x00000010ff437819 */ /* 0x000fe20000011651 */
[----:B------:R-:W-:Y:S01]  /*f080*/  HADD2.F32 R58, -RZ, R62.H0_H0 ;  /* 0x2000003eff3a7230 */ /* 0x000fe20000004100 */
[----:B------:R-:W-:Y:S01]  /*f090*/  LOP3.LUT R44, R44, 0xff0000, R45, 0xf8, !PT ;  /* 0x00ff00002c2c7812 */ /* 0x000fe200078ef82d */
[----:B------:R-:W-:Y:S01]  /*f0a0*/  HADD2.F32 R45, -RZ, R66.H0_H0 ;  /* 0x20000042ff2d7230 */ /* 0x000fe20000004100 */
[----:B------:R-:W-:Y:S01]  /*f0b0*/  F2FP.F16.E4M3.UNPACK_B R63, R149.H1 ;  /* 0x00000095ff3f723e */ /* 0x000fe200030006ff */
[----:B------:R-:W-:Y:S01]  /*f0c0*/  IMAD.U32 R69, R69, 0x10000, RZ ;  /* 0x0001000045457824 */ /* 0x000fe200078e00ff */
[----:B------:R-:W-:Y:S01]  /*f0d0*/  F2FP.F16.E4M3.UNPACK_B R151, R151 ;  /* 0x00000097ff97723e */ /* 0x000fe200020006ff */
[----:B------:R-:W-:-:S02]  /*f0e0*/  IMAD.U32 R67, R67, 0x10000, RZ ;  /* 0x0001000043437824 */ /* 0x000fc400078e00ff */
[CC--:B------:R-:W-:Y:S01]  /*f0f0*/  FMUL.FTZ R71, R59.reuse, R45.reuse ;  /* 0x0000002d3b477220 */ /* 0x0c0fe20000410000 */
[--C-:B------:R-:W-:Y:S02]  /*f100*/  HADD2.F32 R65, -RZ, R63.reuse.H0_H0 ;  /* 0x2000003fff417230 */ /* 0x100fe40000004100 */
        /* <DEDUP_REMOVED lines=12> */
[----:B------:R-:W-:-:S02]  /*f1d0*/  HADD2.F32 R69, -RZ, R151.H0_H0 ;  /* 0x20000097ff457230 */ /* 0x000fc40000004100 */
[-C--:B------:R-:W-:Y:S01]  /*f1e0*/  FMUL.FTZ R70, R63, R66.reuse ;  /* 0x000000423f467220 */ /* 0x080fe20000410000 */
[----:B------:R-:W-:Y:S02]  /*f1f0*/  HADD2.F32 R151, -RZ, R151.H1_H1 ;  /* 0x30000097ff977230 */ /* 0x000fe40000004100 */
[----:B------:R-:W-:Y:S01]  /*f200*/  FMUL.FTZ R60, R67, R66 ;  /* 0x00000042433c7220 */ /* 0x000fe20000410000 */
[----:B------:R-:W-:Y:S02]  /*f210*/  HADD2.F32 R66, -RZ, R65.H0_H0 ;  /* 0x20000041ff427230 */ /* 0x000fe40000004100 */
        /* <DEDUP_REMOVED lines=8> */
[----:B------:R-:W-:Y:S01]  /*f2a0*/  HADD2.F32 R64, -RZ, R64.H1_H1 ;  /* 0x30000040ff407230 */ /* 0x000fe20000004100 */
[----:B------:R-:W-:Y:S01]  /*f2b0*/  F2FP.F16.E4M3.UNPACK_B R71, R150.H1 ;  /* 0x00000096ff47723e */ /* 0x000fe200030006ff */
[----:B------:R-:W-:Y:S01]  /*f2c0*/  HADD2.F32 R149, -RZ, R149.H1_H1 ;  /* 0x30000095ff957230 */ /* 0x000fe20000004100 */
[----:B------:R-:W-:Y:S01]  /*f2d0*/  F2FP.F16.E4M3.UNPACK_B R68, R50.H1 ;  /* 0x00000032ff44723e */ /* 0x000fe200030006ff */
[----:B------:R-:W-:Y:S01]  /*f2e0*/  FFMA.FTZ R63, R66, R63, R69 ;  /* 0x0000003f423f7223 */ /* 0x000fe20000010045 */
[-C--:B------:R-:W-:Y:S01]  /*f2f0*/  FMUL.FTZ R65, R67, R151.reuse ;  /* 0x0000009743417220 */ /* 0x080fe20000410000 */
[----:B------:R-:W-:Y:S01]  /*f300*/  FMUL.FTZ R72, R64, R151 ;  /* 0x0000009740487220 */ /* 0x000fe20000410000 */
[----:B------:R-:W-:Y:S01]  /*f310*/  F2FP.F16.E4M3.UNPACK_B R70, R148.H1 ;  /* 0x00000094ff46723e */ /* 0x000fe200030006ff */
[----:B------:R-:W-:Y:S01]  /*f320*/  HADD2.F32 R74, -RZ, R71.H0_H0 ;  /* 0x20000047ff4a7230 */ /* 0x000fe20000004100 */
[----:B------:R-:W-:Y:S01]  /*f330*/  F2FP.F16.E4M3.UNPACK_B R66, R57.H1 ;  /* 0x00000039ff42723e */ /* 0x000fe200030006ff */
[----:B------:R-:W-:-:S02]  /*f340*/  HADD2.F32 R69, -RZ, R68.H0_H0 ;  /* 0x20000044ff457230 */ /* 0x000fc40000004100 */
[-C--:B------:R-:W-:Y:S01]  /*f350*/  FFMA.FTZ R65, R64, R149.reuse, -R65 ;  /* 0x0000009540417223 */ /* 0x080fe20000010841 */
[----:B------:R-:W-:Y:S01]  /*f360*/  FFMA.FTZ R64, R67, R149, R72 ;  /* 0x0000009543407223 */ /* 0x000fe20000010048 */
[----:B------:R-:W-:Y:S01]  /*f370*/  HADD2.F32 R72, -RZ, R70.H0_H0 ;  /* 0x20000046ff487230 */ /* 0x000fe20000004100 */
[----:B------:R-:W-:Y:S01]  /*f380*/  F2FP.F16.E4M3.UNPACK_B R150, R150 ;  /* 0x00000096ff96723e */ /* 0x000fe200020006ff */
[----:B------:R-:W-:Y:S02]  /*f390*/  HADD2.F32 R67, -RZ, R66.H0_H0 ;  /* 0x20000042ff437230 */ /* 0x000fe40000004100 */
        /* <DEDUP_REMOVED lines=8> */
[----:B------:R-:W-:-:S02]  /*f420*/  HADD2.F32 R67, -RZ, R70.H1_H1 ;  /* 0x30000046ff437230 */ /* 0x000fc40000004100 */
[-C--:B------:R-:W-:Y:S01]  /*f430*/  FMUL.FTZ R73, R68, R71.reuse ;  /* 0x0000004744497220 */ /* 0x080fe20000410000 */
[----:B------:R-:W-:Y:S01]  /*f440*/  FFMA.FTZ R74, R69, R72, R74 ;  /* 0x00000048454a7223 */ /* 0x000fe2000001004a */
[C---:B------:R-:W-:Y:S01]  /*f450*/  FMUL.FTZ R71, R66.reuse, R71 ;  /* 0x0000004742477220 */ /* 0x040fe20000410000 */
[--C-:B------:R-:W-:Y:S02]  /*f460*/  HADD2.F32 R69, -RZ, R150.reuse.H0_H0 ;  /* 0x20000096ff457230 */ /* 0x100fe40000004100 */
[-C--:B------:R-:W-:Y:S01]  /*f470*/  FFMA.FTZ R73, R66, R67.reuse, -R73 ;  /* 0x0000004342497223 */ /* 0x080fe20000010849 */
[----:B------:R-:W-:Y:S01]  /*f480*/  F2FP.F16.E4M3.UNPACK_B R66, R50 ;  /* 0x00000032ff42723e */ /* 0x000fe200020006ff */
[----:B------:R-:W-:Y:S01]  /*f490*/  FFMA.FTZ R75, R68, R67, R71 ;  /* 0x00000043444b7223 */ /* 0x000fe20000010047 */
[----:B------:R-:W-:Y:S01]  /*f4a0*/  HADD2.F32 R50, -RZ, R57.H0_H0 ;  /* 0x20000039ff327230 */ /* 0x000fe20000004100 */
[----:B------:R-:W-:Y:S01]  /*f4b0*/  F2FP.SATFINITE.E4M3.F32.PACK_AB_MERGE_C R58, R61, R58, RZ ;  /* 0x0000003a3d3a723e */ /* 0x000fe200048070ff */
[----:B------:R-:W-:Y:S01]  /*f4c0*/  HADD2.F32 R150, -RZ, R150.H1_H1 ;  /* 0x30000096ff967230 */ /* 0x000fe20000004100 */
[----:B------:R-:W-:Y:S01]  /*f4d0*/  F2FP.SATFINITE.E4M3.F32.PACK_AB_MERGE_C R60, R60, R59, RZ ;  /* 0x0000003b3c3c723e */ /* 0x000fe200048070ff */
[----:B------:R-:W-:-:S02]  /*f4e0*/  HADD2.F32 R67, -RZ, R66.H0_H0 ;  /* 0x20000042ff437230 */ /* 0x000fc40000004100 */
[CC--:B------:R-:W-:Y:S01]  /*f4f0*/  FMUL.FTZ R70, R50.reuse, R69.reuse ;  /* 0x0000004532467220 */ /* 0x0c0fe20000410000 */
[----:B------:R-:W-:Y:S01]  /*f500*/  HADD2.F32 R57, -RZ, R57.H1_H1 ;  /* 0x30000039ff397230 */ /* 0x000fe20000004100 */
[----:B------:R-:W-:Y:S01]  /*f510*/  F2FP.SATFINITE.E4M3.F32.PACK_AB_MERGE_C R59, R65, R62, R58 ;  /* 0x0000003e413b723e */ /* 0x000fe2000480703a */
[----:B------:R-:W-:Y:S02]  /*f520*/  HADD2.F32 R68, -RZ, R148.H0_H0 ;  /* 0x20000094ff447230 */ /* 0x000fe40000004100 */
        /* <DEDUP_REMOVED lines=105> */
.L_x_5568:
[----:B------:R-:W-:Y:S05]  /*fbc0*/  BSYNC B1 ;  /* 0x0000000000017941 */ /* 0x000fea0003800000 */
.L_x_5567:
        /* <DEDUP_REMOVED lines=10> */
.L_x_5484:
[----:B------:R-:W-:-:S06]  /*fc70*/  UISETP.NE.AND UP0, UPT, UR53, 0x3, UPT ;  /* 0x000000033500788c */ /* 0x000fcc000bf05270 */
[----:B------:R-:W-:-:S13]  /*fc80*/  PLOP3.LUT P2, PT, PT, PT, UP0, 0x80, 0x0 ;  /* 0x000000000000781c */ /* 0x000fda0003f4f008 */
[----:B------:R-:W-:Y:S05]  /*fc90*/  @!P2 BRA `(.L_x_5569) ;  /* 0x000000000004a947 */ /* 0x000fea0003800000 */
[----:B------:R-:W-:Y:S01]  /*fca0*/  BPT.TRAP 0x1 ;  /* 0x000000040000795c */ /* 0x000fe20000300000 */
.L_x_5569:
[----:B------:R-:W-:Y:S01]  /*fcb0*/  LEA R100, R17, R16, 0x3 ;  /* 0x0000001011647211 */ /* 0x000fe200078e18ff */
[----:B------:R-:W-:Y:S01]  /*fcc0*/  IMAD R43, R24, -0xa0, R2 ;  /* 0xffffff60182b7824 */ /* 0x000fe200078e0202 */
[----:B------:R-:W-:Y:S01]  /*fcd0*/  SHF.L.U32 R101, R223, 0x1f, RZ ;  /* 0x0000001fdf657819 */ /* 0x000fe200000006ff */
[----:B------:R-:W-:Y:S03]  /*fce0*/  BSSY B1, `(.L_x_5570) ;  /* 0x0000004000017945 */ /* 0x000fe60003800000 */
[----:B------:R-:W0:Y:S01]  /*fcf0*/  SYNCS.PHASECHK.TRANS64.TRYWAIT P3, [R100+URZ+0x33490], R101 ;  /* 0x03349065640075a7 */ /* 0x000e22000806017f */
[----:B------:R-:W-:Y:S01]  /*fd00*/  VIMNMX R43, R43, 0xa0, PT ;  /* 0x000000a02b2b7848 */ /* 0x000fe20003fe0100 */
[----:B0-----:R-:W-:Y:S06]  /*fd10*/  @!P3 BRA `(.L_x_5571) ;  /* 0x0000024c0054b947 */ /* 0x001fec0003800000 */
.L_x_5835:
[----:B------:R-:W-:Y:S05]  /*fd20*/  BSYNC B1 ;  /* 0x0000000000017941 */ /* 0x000fea0003800000 */
.L_x_5570:
        /* <DEDUP_REMOVED lines=21> */
.L_x_5573:
[----:B------:R-:W-:Y:S05]  /*fe80*/  BSYNC B1 ;  /* 0x0000000000017941 */ /* 0x000fea0003800000 */
.L_x_5572:
[----:B-1----:R-:W-:-:S05]  /*fe90*/  VIADD R44, R220, 0x80 ;  /* 0x00000080dc2c7836 */ /* 0x002fca0000000000 */
        /* <DEDUP_REMOVED lines=20> */
.L_x_5517:
[----:B------:R-:W-:Y:S05]  /*ffe0*/  BSYNC B0 ;  /* 0x0000000000007941 */ /* 0x000fea0003800000 */
.L_x_5483:
        /* <DEDUP_REMOVED lines=17> */
.L_x_5575:
[----:B------:R-:W-:Y:S05]  /*10100*/  BSYNC B0 ;  /* 0x0000000000007941 */ /* 0x000fea0003800000 */
.L_x_5574:
[----:B------:R-:W1:Y:S01]  /*10110*/  SYNCS.PHASECHK.TRANS64.TRYWAIT P2, [R100+URZ+0x334b0], R101 ;  /* 0x0334b065640075a7 */ /* 0x000e62000804017f */
[----:B------:R-:W-:Y:S01]  /*10120*/  ULDC UR37, c[0x0][0x2f4] ;  /* 0x0000bd0000257ab9 */ /* 0x000fe20000000800 */
[----:B------:R-:W-:Y:S01]  /*10130*/  ULDC.64 UR38, c[0x0][0x328] ;  /* 0x0000ca0000267ab9 */ /* 0x000fe20000000a00 */
[----:B------:R-:W-:Y:S01]  /*10140*/  ULDC.64 UR40, c[0x0][0x318] ;  /* 0x0000c60000287ab9 */ /* 0x000fe20000000a00 */
[----:B------:R-:W-:Y:S01]  /*10150*/  BSSY B0, `(.L_x_5576) ;  /* 0x0000003000007945 */ /* 0x000fe20003800000 */
[----:B------:R-:W-:-:S03]  /*10160*/  IMAD.WIDE R48, R24, 0xa0, R122 ;  /* 0x000000a018307825 */ /* 0x000fc600078e027a */
[----:B-1----:R-:W-:Y:S05]  /*10170*/  @!P2 BRA `(.L_x_5577) ;  /* 0x000002480050a947 */ /* 0x002fea0003800000 */
.L_x_5836:
[----:B------:R-:W-:Y:S05]  /*10180*/  BSYNC B0 ;  /* 0x0000000000007941 */ /* 0x000fea0003800000 */
.L_x_5576:
        /* <DEDUP_REMOVED lines=28> */
.L_x_5579:
[----:B------:R-:W-:Y:S05]  /*10350*/  BSYNC B0 ;  /* 0x0000000000007941 */ /* 0x000fea0003800000 */
.L_x_5578:
        /* <DEDUP_REMOVED lines=31> */
.L_x_5581:
[----:B------:R-:W-:Y:S05]  /*10550*/  BSYNC B0 ;  /* 0x0000000000007941 */ /* 0x000fea0003800000 */
.L_x_5580:
        /* <DEDUP_REMOVED lines=12> */
[----:B------:R-:W-:Y:S02]  /*10620*/  SEL R42, RZ, 0x1, P2 ;  /* 0x00000001ff2a7807 */ /* 0x000fe40001000000 */
[----:B------:R-:W-:Y:S02]  /*10630*/  SEL R17, R17, RZ, P2 ;  /* 0x000000ff11117207 */ /* 0x000fe40001000000 */
[----:B------:R-:W-:Y:S01]  /*10640*/  LOP3.LUT R223, R223, R42, RZ, 0x3c, !PT ;  /* 0x0000002adfdf7212 */ /* 0x000fe200078e3cff */
[----:B------:R1:W-:Y:S01]  /*10650*/  @!P3 SYNCS.ARRIVE.TRANS64.RED.A1T0 RZ, [R100+URZ], RZ ;  /* 0x000000ff64ffb9a7 */ /* 0x0003e2000810043f */
[----:B--2---:R-:W-:-:S13]  /*10660*/  LOP3.LUT P4, RZ, R41, 0x2, RZ, 0xc0, !PT ;  /* 0x0000000229ff7812 */ /* 0x004fda000788c0ff */
[----:B-1----:R-:W-:Y:S05]  /*10670*/  @P4 BRA `(.L_x_5582) ;  /* 0xffffff2800044947 */ /* 0x002fea000383ffff */
[----:B------:R-:W1:Y:S01]  /*10680*/  S2R R41, SR_TID.X ;  /* 0x0000000000297919 */ /* 0x000e620000002100 */
[----:B------:R-:W-:Y:S02]  /*10690*/  PLOP3.LUT P0, PT, PT, PT, PT, 0x8, 0x0 ;  /* 0x000000000000781c */ /* 0x000fe40003f0e170 */
[----:B-1----:R-:W-:-:S04]  /*106a0*/  SHF.R.U32.HI R41, RZ, 0x7, R41 ;  /* 0x00000007ff297819 */ /* 0x002fc80000011629 */
[----:B------:R-:W-:-:S13]  /*106b0*/  ISETP.NE.AND P4, PT, R41, 0x1, PT ;  /* 0x000000012900780c */ /* 0x000fda0003f85270 */
[----:B------:R-:W-:Y:S06]  /*106c0*/  @!P4 BAR.ARV 0x9, 0x100 ;  /* 0x024400000000cb1d */ /* 0x000fec0000002000 */
.L_x_5478:
[----:B------:R-:W1:Y:S02]  /*106d0*/  LDC R0, c[0x0][0x448] ;  /* 0x00011200ff007b82 */ /* 0x000e640000000800 */
[----:B-1----:R-:W-:Y:S01]  /*106e0*/  ISETP.NE.AND P1, PT, R0, 0x1, PT ;  /* 0x000000010000780c */ /* 0x002fe20003f25270 */
[----:B------:R-:W-:-:S12]  /*106f0*/  VIADD R0, R236, 0x7f ;  /* 0x0000007fec007836 */ /* 0x000fd80000000000 */
[----:B------:R-:W1:Y:S08]  /*10700*/  @P1 LDC R3, c[0x0][0x44c] ;  /* 0x00011300ff031b82 */ /* 0x000e700000000800 */
[----:B------:R-:W2:Y:S01]  /*10710*/  @P1 LDC R2, c[0x0][0x450] ;  /* 0x00011400ff021b82 */ /* 0x000ea20000000800 */
[----:B-1----:R-:W-:-:S05]  /*10720*/  @P1 IMAD.HI.U32 R3, R0, R3, RZ ;  /* 0x0000000300031227 */ /* 0x002fca00078e00ff */
[----:B--2---:R-:W-:-:S05]  /*10730*/  @P1 SHF.R.U32.HI R0, RZ, R2, R3 ;  /* 0x00000002ff001219 */ /* 0x004fca0000011603 */
[----:B------:R-:W-:-:S04]  /*10740*/  IMAD.IADD R0, R159, 0x1, R0 ;  /* 0x000000019f007824 */ /* 0x000fc800078e0200 */
[----:B------:R-:W-:-:S05]  /*10750*/  IMAD.HI R0, R0, 0x66666667, RZ ;  /* 0x6666666700007827 */ /* 0x000fca00078e02ff */
[----:B------:R-:W-:-:S04]  /*10760*/  SHF.R.U32.HI R3, RZ, 0x1f, R0 ;  /* 0x0000001fff037819 */ /* 0x000fc80000011600 */
[----:B------:R-:W-:Y:S01]  /*10770*/  LEA.HI.SX32 R3, R0, R3, 0x1a ;  /* 0x0000000300037211 */ /* 0x000fe200078fd2ff */
[----:B------:R-:W-:-:S03]  /*10780*/  IMAD.MOV.U32 R0, RZ, RZ, RZ ;  /* 0x000000ffff007224 */ /* 0x000fc600078e00ff */
[----:B------:R-:W-:-:S04]  /*10790*/  VIMNMX R107, R160, R3, PT ;  /* 0x00000003a06b7248 */ /* 0x000fc80003fe0100 */
[----:B------:R-:W-:Y:S01]  /*107a0*/  ISETP.GE.AND P1, PT, R107, 0x1, PT ;  /* 0x000000016b00780c */ /* 0x000fe20003f26270 */
[----:B------:R-:W-:-:S12]  /*107b0*/  @P0 BRA `(.L_x_5583) ;  /* 0x00000000000c0947 */ /* 0x000fd80003800000 */
[----:B------:R-:W1:Y:S01]  /*107c0*/  FENCE.VIEW.ASYNC.G ;  /* 0x00000000000073c6 */ /* 0x000e620000000100 */
[----:B------:R-:W-:Y:S05]  /*107d0*/  WARPSYNC.ALL ;  /* 0x0000000000007948 */ /* 0x000fea0003800000 */
[----:B-1----:R-:W-:Y:S06]  /*107e0*/  BAR.ARV 0xc, 0x180 ;  /* 0x0306000000007b1d */ /* 0x002fec0000002000 */
.L_x_5583:
        /* <DEDUP_REMOVED lines=9> */
[----:B------:R-:W-:-:S04]  /*10880*/  IABS R9, R6 ;  /* 0x0000000600097213 */ /* 0x000fc80000000000 */
[----:B------:R-:W-:-:S03]  /*10890*/  IADD3 R9, RZ, -R9, RZ ;  /* 0x80000009ff097210 */ /* 0x000fc60007ffe0ff */
[----:B-1----:R-:W1:Y:S02]  /*108a0*/  MUFU.RCP R4, R4 ;  /* 0x0000000400047308 */ /* 0x002e640000001000 */
[----:B-1----:R-:W-:Y:S01]  /*108b0*/  VIADD R2, R4, 0xffffffe ;  /* 0x0ffffffe04027836 */ /* 0x002fe20000000000 */
[----:B------:R-:W-:Y:S02]  /*108c0*/  IABS R4, R0 ;  /* 0x0000000000047213 */ /* 0x000fe40000000000 */
[----:B------:R-:W-:-:S03]  /*108d0*/  LOP3.LUT R0, R0, R6, RZ, 0x3c, !PT ;  /* 0x0000000600007212 */ /* 0x000fc600078e3cff */
[----:B------:R1:W2:Y:S01]  /*108e0*/  F2I.FTZ.U32.TRUNC.NTZ R3, R2 ;  /* 0x0000000200037305 */ /* 0x0002a2000021f000 */
[----:B------:R-:W-:Y:S01]  /*108f0*/  ISETP.GE.AND P2, PT, R0, RZ, PT ;  /* 0x000000ff0000720c */ /* 0x000fe20003f46270 */
[----:B-1----:R-:W-:Y:S02]  /*10900*/  IMAD.MOV.U32 R2, RZ, RZ, RZ ;  /* 0x000000ffff027224 */ /* 0x002fe400078e00ff */
[----:B--2---:R-:W-:-:S04]  /*10910*/  IMAD.MOV R8, RZ, RZ, -R3 ;  /* 0x000000ffff087224 */ /* 0x004fc800078e0a03 */
        /* <DEDUP_REMOVED lines=14> */
.L_x_5585:
[----:B------:R-:W-:Y:S05]  /*10a00*/  BSYNC B0 ;  /* 0x0000000000007941 */ /* 0x000fea0003800000 */
.L_x_5584:
[----:B------:R-:W2:Y:S01]  /*10a10*/  LDL R2, [R1+0x34] ;  /* 0x0000340001027983 */ /* 0x000ea20000100800 */
[----:B------:R-:W-:Y:S02]  /*10a20*/  PLOP3.LUT P0, PT, PT, PT, PT, 0x80, 0x0 ;  /* 0x000000000000781c */ /* 0x000fe40003f0f070 */
[----:B------:R-:W-:Y:S02]  /*10a30*/  CS2R R120, SRZ ;  /* 0x0000000000787805 */ /* 0x000fe4000001ff00 */
[----:B------:R-:W-:Y:S01]  /*10a40*/  MOV R37, RZ ;  /* 0x000000ff00257202 */ /* 0x000fe20000000f00 */
        /* <DEDUP_REMOVED lines=32> */
[----:B0-----:R-:W-:-:S02]  /*10c50*/  CS2R R46, SRZ ;  /* 0x00000000002e7805 */ /* 0x001fc4000001ff00 */
[----:B------:R-:W-:Y:S02]  /*10c60*/  CS2R R132, SRZ ;  /* 0x0000000000847805 */ /* 0x000fe4000001ff00 */
[----:B------:R-:W-:Y:S02]  /*10c70*/  CS2R R48, SRZ ;  /* 0x0000000000307805 */ /* 0x000fe4000001ff00 */
[----:B------:R-:W-:Y:S02]  /*10c80*/  CS2R R124, SRZ ;  /* 0x00000000007c7805 */ /* 0x000fe4000001ff00 */
[----:B------:R-:W-:Y:S02]  /*10c90*/  CS2R R10, SRZ ;  /* 0x00000000000a7805 */ /* 0x000fe4000001ff00 */
[----:B------:R-:W-:Y:S02]  /*10ca0*/  CS2R R50, SRZ ;  /* 0x0000000000327805 */ /* 0x000fe4000001ff00 */
[----:B------:R-:W-:-:S02]  /*10cb0*/  CS2R R126, SRZ ;  /* 0x00000000007e7805 */ /* 0x000fc4000001ff00 */
[----:B------:R-:W-:Y:S02]  /*10cc0*/  CS2R R118, SRZ ;  /* 0x0000000000767805 */ /* 0x000fe4000001ff00 */
[----:B------:R-:W-:Y:S01]  /*10cd0*/  MOV R112, RZ ;  /* 0x000000ff00707202 */ /* 0x000fe20000000f00 */
[----:B------:R-:W-:Y:S01]  /*10ce0*/  IMAD.MOV.U32 R106, RZ, RZ, RZ ;  /* 0x000000ffff6a7224 */ /* 0x000fe200078e00ff */
[----:B------:R-:W-:Y:S02]  /*10cf0*/  CS2R R14, SRZ ;  /* 0x00000000000e7805 */ /* 0x000fe4000001ff00 */
[----:B------:R-:W-:Y:S02]  /*10d00*/  CS2R R62, SRZ ;  /* 0x00000000003e7805 */ /* 0x000fe4000001ff00 */
[----:B------:R-:W-:Y:S01]  /*10d10*/  CS2R R58, SRZ ;  /* 0x00000000003a7805 */ /* 0x000fe2000001ff00 */
[----:B------:R-:W-:Y:S01]  /*10d20*/  IMAD.MOV.U32 R103, RZ, RZ, RZ ;  /* 0x000000ffff677224 */ /* 0x000fe200078e00ff */
[----:B------:R-:W-:-:S02]  /*10d30*/  CS2R R98, SRZ ;  /* 0x0000000000627805 */ /* 0x000fc4000001ff00 */
[----:B------:R-:W-:Y:S02]  /*10d40*/  CS2R R122, SRZ ;  /* 0x00000000007a7805 */ /* 0x000fe4000001ff00 */
[----:B------:R-:W-:Y:S01]  /*10d50*/  CS2R R104, SRZ ;  /* 0x0000000000687805 */ /* 0x000fe2000001ff00 */
[----:B------:R-:W-:Y:S01]  /*10d60*/  IMAD.MOV.U32 R95, RZ, RZ, RZ ;  /* 0x000000ffff5f7224 */ /* 0x000fe200078e00ff */
[----:B------:R-:W-:Y:S01]  /*10d70*/  CS2R R116, SRZ ;  /* 0x0000000000747805 */ /* 0x000fe2000001ff00 */
[----:B--2---:R-:W-:Y:S02]  /*10d80*/  IMAD R235, R2, R0, RZ ;  /* 0x0000000002eb7224 */ /* 0x004fe400078e02ff */
        /* <DEDUP_REMOVED lines=13> */
.L_x_5839:
        /* <DEDUP_REMOVED lines=25> */
.L_x_5588:
        /* <DEDUP_REMOVED lines=12> */
[----:B0-----:R-:W4:Y:S01]  /*110b0*/  @P1 LDC.64 R12, c[0x0][0x9c0] ;  /* 0x00027000ff0c1b82 */ /* 0x001f220000000a00 */
[----:B--2---:R-:W-:-:S02]  /*110c0*/  @P0 IMAD R0, R2, R6, RZ ;  /* 0x0000000602000224 */ /* 0x004fc400078e02ff */
[-C--:B-1----:R-:W-:Y:S02]  /*110d0*/  @P1 IMAD R2, R2, R8.reuse, RZ ;  /* 0x0000000802021224 */ /* 0x082fe400078e02ff */
[----:B---3--:R-:W-:-:S04]  /*110e0*/  @P1 IMAD.WIDE.U32 R4, R21, R8, RZ ;  /* 0x0000000815041225 */ /* 0x008fc800078e00ff */
[C---:B------:R-:W-:Y:S02]  /*110f0*/  @P1 IMAD R9, R21.reuse, R9, R2 ;  /* 0x0000000915091224 */ /* 0x040fe400078e0202 */
[C---:B------:R-:W-:Y:S02]  /*11100*/  @P0 IMAD R7, R21.reuse, R7, R0 ;  /* 0x0000000715070224 */ /* 0x040fe400078e0200 */
[----:B------:R-:W-:Y:S01]  /*11110*/  @P0 IMAD.WIDE.U32 R2, R21, R6, RZ ;  /* 0x0000000615020225 */ /* 0x000fe200078e00ff */
[----:B------:R-:W-:-:S03]  /*11120*/  @P1 IADD3 R5, R5, R9, RZ ;  /* 0x0000000905051210 */ /* 0x000fc60007ffe0ff */
[----:B------:R-:W-:Y:S02]  /*11130*/  @P0 IMAD.IADD R3, R3, 0x1, R7 ;  /* 0x0000000103030824 */ /* 0x000fe400078e0207 */
[----:B----4-:R-:W-:-:S04]  /*11140*/  @P1 IMAD.WIDE.U32 R6, R20, R12, R4 ;  /* 0x0000000c14061225 */ /* 0x010fc800078e0004 */
[----:B------:R-:W-:Y:S01]  /*11150*/  @P0 IMAD.WIDE.U32 R2, R20, R10, R2 ;  /* 0x0000000a14020225 */ /* 0x000fe200078e0002 */
[----:B------:R-:W-:-:S03]  /*11160*/  @P1 LEA R8, P3, R6, UR6, 0x2 ;  /* 0x0000000606081c11 */ /* 0x000fc6000f8610ff */
[----:B------:R-:W-:Y:S01]  /*11170*/  @P0 IMAD R5, R20, R11, R3 ;  /* 0x0000000b14050224 */ /* 0x000fe200078e0203 */
[----:B------:R-:W-:Y:S01]  /*11180*/  @P0 LEA R4, P2, R2, UR4, 0x2 ;  /* 0x0000000402040c11 */ /* 0x000fe2000f8410ff */
[----:B------:R-:W-:Y:S01]  /*11190*/  @P1 IMAD R3, R20, R13, R7 ;  /* 0x0000000d14031224 */ /* 0x000fe200078e0207 */
[----:B------:R-:W-:Y:S01]  /*111a0*/  ULDC UR4, c[0x0][0x3f4] ;  /* 0x0000fd0000047ab9 */ /* 0x000fe20000000800 */
[----:B------:R-:W-:Y:S01]  /*111b0*/  IMAD.MOV.U32 R0, RZ, RZ, 0x3f800000 ;  /* 0x3f800000ff007424 */ /* 0x000fe200078e00ff */
        /* <DEDUP_REMOVED lines=20> */
.L_x_5592:
[----:B-1----:R1:W2:Y:S02]  /*11300*/  SYNCS.PHASECHK.TRANS64.TRYWAIT P0, [R16+URZ+0x33400], R3 ;  /* 0x03340003100075a7 */ /* 0x0022a4000800017f */
[----:B--2---:R-:W-:Y:S05]  /*11310*/  @!P0 NANOSLEEP.SYNCS 0x989680 ;  /* 0x009896800000895d */ /* 0x004fea0003900000 */
[----:B------:R-:W2:Y:S02]  /*11320*/  @!P0 SYNCS.PHASECHK.TRANS64 P0, [R16+URZ+0x33400], R3 ;  /* 0x03340003100085a7 */ /* 0x000ea4000800007f */
[----:B--2---:R-:W-:Y:S05]  /*11330*/  @!P0 BRA `(.L_x_5592) ;  /* 0xfffffffc00f08947 */ /* 0x004fea000383ffff */
.L_x_5591:
[----:B------:R-:W-:Y:S05]  /*11340*/  BSYNC B0 ;  /* 0x0000000000007941 */ /* 0x000fea0003800000 */
.L_x_5590:
[----:B------:R-:W-:Y:S05]  /*11350*/  BRA `(.L_x_5593) ;  /* 0x0000007000387947 */ /* 0x000fea0003800000 */
.L_x_5589:
        /* <DEDUP_REMOVED lines=30> */
.L_x_5594:
[----:B------:R-:W-:Y:S01]  /*11540*/  ULDC.U8 UR4, c[0x0][0x410] ;  /* 0x0001040000047ab9 */ /* 0x000fe20000000000 */
[----:B------:R-:W-:Y:S01]  /*11550*/  BSSY B0, `(.L_x_5595) ;  /* 0x00006e6000007945 */ /* 0x000fe20003800000 */
[----:B------:R-:W-:Y:S01]  /*11560*/  ISETP.NE.AND P0, PT, RZ, UR4, PT ;  /* 0x00000004ff007c0c */ /* 0x000fe2000bf05270 */
[----:B------:R-:W-:-:S12]  /*11570*/  IMAD.IADD R10, R220, 0x1, R236 ;  /* 0x00000001dc0a7824 */ /* 0x000fd800078e02ec */
[----:B------:R-:W-:Y:S05]  /*11580*/  @!P0 BRA `(.L_x_5596) ;  /* 0x0000003400b88947 */ /* 0x000fea0003800000 */
[----:B------:R-:W0:Y:S01]  /*11590*/  LDC R45, c[0x0][0x448] ;  /* 0x00011200ff2d7b82 */ /* 0x000e220000000800 */
[----:B------:R-:W-:Y:S01]  /*115a0*/  MOV R5, R10 ;  /* 0x0000000a00057202 */ /* 0x000fe20000000f00 */
[----:B------:R-:W-:Y:S01]  /*115b0*/  IMAD.MOV.U32 R6, RZ, RZ, R24 ;  /* 0x000000ffff067224 */ /* 0x000fe200078e0018 */
        /* <DEDUP_REMOVED lines=8> */
[----:B0-----:R-:W-:-:S05]  /*11640*/  @P0 IMAD.HI.U32 R0, R10, R3, RZ ;  /* 0x000000030a000227 */ /* 0x001fca00078e00ff */
[----:B-1----:R-:W-:Y:S01]  /*11650*/  @P0 SHF.R.U32.HI R5, RZ, R7, R0 ;  /* 0x00000007ff050219 */ /* 0x002fe20000011600 */
[----:B------:R-:W-:-:S03]  /*11660*/  IMAD.MOV.U32 R7, RZ, RZ, R27 ;  /* 0x000000ffff077224 */ /* 0x000fc600078e001b */
[----:B------:R-:W-:Y:S01]  /*11670*/  SHF.R.S32.HI R0, RZ, 0x1f, R5 ;  /* 0x0000001fff007819 */ /* 0x000fe20000011405 */
[----:B------:R-:W-:-:S04]  /*11680*/  IMAD.WIDE.U32 R6, R5, UR4, R6 ;  /* 0x0000000405067c25 */ /* 0x000fc8000f8e0006 */
[----:B------:R-:W-:Y:S02]  /*11690*/  IMAD R4, R0, UR4, RZ ;  /* 0x0000000400047c24 */ /* 0x000fe4000f8e02ff */
[----:B------:R-:W-:-:S04]  /*116a0*/  IMAD.WIDE.U32 R8, R5, UR6, R8 ;  /* 0x0000000605087c25 */ /* 0x000fc8000f8e0008 */
[----:B------:R-:W-:Y:S02]  /*116b0*/  IMAD R0, R0, UR6, RZ ;  /* 0x0000000600007c24 */ /* 0x000fe4000f8e02ff */
[C---:B------:R-:W-:Y:S01]  /*116c0*/  IMAD R13, R5.reuse, UR5, R4 ;  /* 0x00000005050d7c24 */ /* 0x040fe2000f8e0204 */
[----:B------:R-:W-:Y:S01]  /*116d0*/  ULDC.64 UR4, c[0x0][0x3e8] ;  /* 0x0000fa0000047ab9 */ /* 0x000fe20000000a00 */
[----:B------:R-:W-:Y:S01]  /*116e0*/  IMAD R11, R5, UR7, R0 ;  /* 0x00000007050b7c24 */ /* 0x000fe2000f8e0200 */
[----:B------:R-:W-:Y:S01]  /*116f0*/  IADD3 R3, P0, R6, UR4, RZ ;  /* 0x0000000406037c10 */ /* 0x000fe2000ff1e0ff */
[----:B------:R-:W-:Y:S01]  /*11700*/  UMOV UR4, 0xffffffff ;  /* 0xffffffff00047882 */ /* 0x000fe20000000000 */
[----:B------:R-:W-:Y:S02]  /*11710*/  IADD3 R5, P1, R8, UR8, RZ ;  /* 0x0000000808057c10 */ /* 0x000fe4000ff3e0ff */
[----:B------:R-:W-:Y:S02]  /*11720*/  IADD3.X R13, R7, UR5, R13, P0, !PT ;  /* 0x00000005070d7c10 */ /* 0x000fe400087fe40d */
[----:B------:R-:W-:Y:S01]  /*11730*/  IADD3.X R4, R9, UR9, R11, P1, !PT ;  /* 0x0000000909047c10 */ /* 0x000fe20008ffe40b */
[----:B------:R-:W-:Y:S08]  /*11740*/  BRA.DIV UR4, `(.L_x_5597) ;  /* 0x0000023604187947 */ /* 0x000ff0000b800000 */
[----:B------:R0:W1:Y:S04]  /*11750*/  SHFL.IDX PT, R0, R13, RZ, 0x1e1f ;  /* 0x001e1fff0d007589 */ /* 0x00006800000e0000 */
[----:B------:R-:W2:Y:S04]  /*11760*/  SHFL.IDX PT, R3, R3, RZ, 0x1e1f ;  /* 0x001e1fff03037589 */ /* 0x000ea800000e0000 */
[----:B------:R-:W3:Y:S04]  /*11770*/  SHFL.IDX PT, R4, R4, RZ, 0x1e1f ;  /* 0x001e1fff04047589 */ /* 0x000ee800000e0000 */
[----:B------:R0:W4:Y:S02]  /*11780*/  SHFL.IDX PT, R14, R5, RZ, 0x1e1f ;  /* 0x001e1fff050e7589 */ /* 0x00012400000e0000 */
.L_x_5845:
[----:B0-----:R-:W5:Y:S01]  /*11790*/  LDL R5, [R1] ;  /* 0x0000000001057983 */ /* 0x001f620000100800 */
        /* <DEDUP_REMOVED lines=12> */
[----:B-----5:R-:W-:-:S05]  /*11860*/  IMAD R45, R5, R45, RZ ;  /* 0x0000002d052d7224 */ /* 0x020fca00078e02ff */
[----:B------:R-:W-:Y:S02]  /*11870*/  ISETP.GE.AND P0, PT, R10, R45, PT ;  /* 0x0000002d0a00720c */ /* 0x000fe40003f06270 */
[----:B------:R-:W-:-:S11]  /*11880*/  CS2R R10, SRZ ;  /* 0x00000000000a7805 */ /* 0x000fd6000001ff00 */
[----:B------:R-:W-:Y:S05]  /*11890*/  @P0 BRA `(.L_x_5599) ;  /* 0x0000000000f40947 */ /* 0x000fea0003800000 */
        /* <DEDUP_REMOVED lines=12> */
[----:B------:R0:W5:Y:S01]  /*11960*/  @!P4 LD.E.64 R32, desc[UR54][R6.64] ;  /* 0x000000360620c980 */ /* 0x000162000c101b00 */
[----:B------:R-:W-:-:S03]  /*11970*/  SHF.R.S32.HI R15, RZ, 0x1f, R225 ;  /* 0x0000001fff0f7819 */ /* 0x000fc600000114e1 */
[----:B------:R1:W5:Y:S01]  /*11980*/  @!P4 LD.E.64 R34, desc[UR54][R8.64] ;  /* 0x000000360822c980 */ /* 0x000362000c101b00 */
[C---:B------:R-:W-:Y:S02]  /*11990*/  @!P3 IADD3 R10, P4, R225.reuse, R3, RZ ;  /* 0x00000003e10ab210 */ /* 0x040fe40007f9e0ff */
[----:B------:R-:W-:Y:S02]  /*119a0*/  CS2R R30, SRZ ;  /* 0x00000000001e7805 */ /* 0x000fe4000001ff00 */
[----:B------:R-:W-:Y:S02]  /*119b0*/  @!P3 IADD3 R46, P5, R225, R14, RZ ;  /* 0x0000000ee12eb210 */ /* 0x000fe40007fbe0ff */
[----:B------:R-:W-:Y:S02]  /*119c0*/  CS2R R28, SRZ ;  /* 0x00000000001c7805 */ /* 0x000fe4000001ff00 */
[----:B------:R-:W-:Y:S01]  /*119d0*/  SHF.R.S32.HI R5, RZ, 0x1f, R227 ;  /* 0x0000001fff057819 */ /* 0x000fe200000114e3 */
[----:B------:R-:W-:Y:S01]  /*119e0*/  @!P3 IMAD.X R11, R0, 0x1, R15, P4 ;  /* 0x00000001000bb824 */ /* 0x000fe200020e060f */
[----:B------:R-:W-:-:S02]  /*119f0*/  ISETP.GE.AND P0, PT, R22, UR4, PT ;  /* 0x0000000416007c0c */ /* 0x000fc4000bf06270 */
[C---:B------:R-:W-:Y:S02]  /*11a00*/  @!P2 IADD3 R48, P4, R227.reuse, R3, RZ ;  /* 0x00000003e330a210 */ /* 0x040fe40007f9e0ff */
[----:B------:R-:W-:Y:S01]  /*11a10*/  @!P3 IADD3.X R47, R4, R15, RZ, P5, !PT ;  /* 0x0000000f042fb210 */ /* 0x000fe20002ffe4ff */
[----:B------:R2:W5:Y:S01]  /*11a20*/  @!P3 LD.E.64 R30, desc[UR54][R10.64] ;  /* 0x000000360a1eb980 */ /* 0x000562000c101b00 */
[-C--:B------:R-:W-:Y:S01]  /*11a30*/  @!P2 IADD3 R50, P5, R227, R14.reuse, RZ ;  /* 0x0000000ee332a210 */ /* 0x080fe20007fbe0ff */
[--C-:B------:R-:W-:Y:S01]  /*11a40*/  @!P2 IMAD.X R49, R0, 0x1, R5.reuse, P4 ;  /* 0x000000010031a824 */ /* 0x100fe200020e0605 */
[----:B------:R-:W-:Y:S02]  /*11a50*/  SHF.R.S32.HI R13, RZ, 0x1f, R224 ;  /* 0x0000001fff0d7819 */ /* 0x000fe400000114e0 */
[----:B------:R-:W-:Y:S02]  /*11a60*/  CS2R R26, SRZ ;  /* 0x00000000001a7805 */ /* 0x000fe4000001ff00 */
[----:B------:R-:W-:Y:S01]  /*11a70*/  @!P1 IADD3 R52, P4, R224, R3, RZ ;  /* 0x00000003e0349210 */ /* 0x000fe20007f9e0ff */
[----:B------:R-:W-:Y:S01]  /*11a80*/  @!P2 IMAD.X R51, R4, 0x1, R5, P5 ;  /* 0x000000010433a824 */ /* 0x000fe200028e0605 */
[----:B------:R-:W-:-:S02]  /*11a90*/  @!P1 IADD3 R54, P5, R224, R14, RZ ;  /* 0x0000000ee0369210 */ /* 0x000fc40007fbe0ff */
[----:B------:R-:W-:Y:S02]  /*11aa0*/  CS2R R24, SRZ ;  /* 0x0000000000187805 */ /* 0x000fe4000001ff00 */
[----:B------:R-:W-:Y:S01]  /*11ab0*/  @!P0 SHF.R.S32.HI R5, RZ, 0x1f, R22 ;  /* 0x0000001fff058819 */ /* 0x000fe20000011416 */
[--C-:B------:R-:W-:Y:S01]  /*11ac0*/  @!P1 IMAD.X R53, R0, 0x1, R13.reuse, P4 ;  /* 0x0000000100359824 */ /* 0x100fe200020e060d */
[----:B------:R-:W-:Y:S01]  /*11ad0*/  ISETP.GE.AND P4, PT, R228, UR4, PT ;  /* 0x00000004e4007c0c */ /* 0x000fe2000bf86270 */
[----:B------:R-:W-:Y:S01]  /*11ae0*/  @!P1 IMAD.X R55, R4, 0x1, R13, P5 ;  /* 0x0000000104379824 */ /* 0x000fe200028e060d */
[----:B0-----:R-:W-:Y:S02]  /*11af0*/  @!P0 IADD3 R6, P5, R22, R3, RZ ;  /* 0x0000000316068210 */ /* 0x001fe40007fbe0ff */
[----:B-1----:R-:W-:Y:S02]  /*11b00*/  SHF.R.S32.HI R9, RZ, 0x1f, R228 ;  /* 0x0000001fff097819 */ /* 0x002fe400000114e4 */
[----:B------:R-:W-:-:S02]  /*11b10*/  CS2R R20, SRZ ;  /* 0x0000000000147805 */ /* 0x000fc4000001ff00 */
[----:B------:R-:W-:Y:S01]  /*11b20*/  CS2R R38, SRZ ;  /* 0x0000000000267805 */ /* 0x000fe2000001ff00 */
[--C-:B------:R-:W-:Y:S01]  /*11b30*/  @!P0 IMAD.X R7, R0, 0x1, R5.reuse, P5 ;  /* 0x0000000100078824 */ /* 0x100fe200028e0605 */
[----:B------:R-:W-:Y:S02]  /*11b40*/  @!P0 IADD3 R42, P5, R22, R14, RZ ;  /* 0x0000000e162a8210 */ /* 0x000fe40007fbe0ff */
[----:B------:R-:W-:Y:S02]  /*11b50*/  CS2R R12, SRZ ;  /* 0x00000000000c7805 */ /* 0x000fe4000001ff00 */
[----:B------:R-:W-:Y:S02]  /*11b60*/  CS2R R40, SRZ ;  /* 0x0000000000287805 */ /* 0x000fe4000001ff00 */
[----:B--2---:R-:W-:Y:S01]  /*11b70*/  CS2R R10, SRZ ;  /* 0x00000000000a7805 */ /* 0x004fe2000001ff00 */
[----:B------:R0:W5:Y:S01]  /*11b80*/  @!P3 LD.E.64 R28, desc[UR54][R46.64] ;  /* 0x000000362e1cb980 */ /* 0x000162000c101b00 */
[----:B------:R-:W-:Y:S01]  /*11b90*/  @!P0 IMAD.X R43, R4, 0x1, R5, P5 ;  /* 0x00000001042b8824 */ /* 0x000fe200028e0605 */
[----:B------:R-:W-:-:S02]  /*11ba0*/  @!P4 IADD3 R56, P5, R228, R3, RZ ;  /* 0x00000003e438c210 */ /* 0x000fc40007fbe0ff */
[----:B------:R0:W5:Y:S03]  /*11bb0*/  @!P2 LD.E.64 R26, desc[UR54][R48.64] ;  /* 0x00000036301aa980 */ /* 0x000166000c101b00 */
[----:B------:R-:W-:Y:S01]  /*11bc0*/  @!P4 IMAD.X R57, R0, 0x1, R9, P5 ;  /* 0x000000010039c824 */ /* 0x000fe200028e0609 */
[----:B------:R-:W-:Y:S01]  /*11bd0*/  @!P4 IADD3 R14, P5, R228, R14, RZ ;  /* 0x0000000ee40ec210 */ /* 0x000fe20007fbe0ff */
[----:B------:R0:W5:Y:S03]  /*11be0*/  @!P2 LD.E.64 R24, desc[UR54][R50.64] ;  /* 0x000000363218a980 */ /* 0x000166000c101b00 */
[----:B------:R-:W-:Y:S02]  /*11bf0*/  @!P4 IADD3.X R15, R4, R9, RZ, P5, !PT ;  /* 0x00000009040fc210 */ /* 0x000fe40002ffe4ff */
[----:B------:R-:W-:Y:S01]  /*11c00*/  CS2R R8, SRZ ;  /* 0x0000000000087805 */ /* 0x000fe2000001ff00 */
[----:B------:R0:W5:Y:S04]  /*11c10*/  @!P1 LD.E.64 R20, desc[UR54][R52.64] ;  /* 0x0000003634149980 */ /* 0x000168000c101b00 */
[----:B------:R0:W5:Y:S04]  /*11c20*/  @!P1 LD.E.64 R12, desc[UR54][R54.64] ;  /* 0x00000036360c9980 */ /* 0x000168000c101b00 */
[----:B------:R0:W5:Y:S04]  /*11c30*/  @!P0 LD.E.64 R38, desc[UR54][R6.64] ;  /* 0x0000003606268980 */ /* 0x000168000c101b00 */
[----:B------:R0:W5:Y:S04]  /*11c40*/  @!P0 LD.E.64 R40, desc[UR54][R42.64] ;  /* 0x000000362a288980 */ /* 0x000168000c101b00 */
[----:B------:R0:W5:Y:S04]  /*11c50*/  @!P4 LD.E.64 R8, desc[UR54][R56.64] ;  /* 0x000000363808c980 */ /* 0x000168000c101b00 */
[----:B------:R0:W5:Y:S02]  /*11c60*/  @!P4 LD.E.64 R10, desc[UR54][R14.64] ;  /* 0x000000360e0ac980 */ /* 0x000164000c101b00 */
.L_x_5599:
[----:B------:R-:W-:Y:S05]  /*11c70*/  BSYNC B1 ;  /* 0x0000000000017941 */ /* 0x000fea0003800000 */
.L_x_5598:
[----:B------:R-:W-:Y:S01]  /*11c80*/  ULEA.HI UR4, UR43, UR43, URZ, 0x1 ;  /* 0x0000002b2b047291 */ /* 0x000fe2000f8f083f */
[----:B--2---:R-:W-:Y:S01]  /*11c90*/  VIADDMNMX R3, R45, -R236, 0x80, PT ;  /* 0x000000802d037446 */ /* 0x004fe200038009ec */
[----:B------:R-:W-:Y:S02]  /*11ca0*/  BSSY B1, `(.L_x_5600) ;  /* 0x0000008000017945 */ /* 0x000fe40003800000 */
[----:B------:R-:W-:Y:S01]  /*11cb0*/  ULOP3.LUT UR4, UR4, 0xfffffffe, URZ, 0xc0, !UPT ;  /* 0xfffffffe04047892 */ /* 0x000fe2000f8ec03f */
[----:B------:R-:W-:-:S03]  /*11cc0*/  ISETP.GE.AND P1, PT, R220, R3, PT ;  /* 0x00000003dc00720c */ /* 0x000fc60003f26270 */
[----:B------:R-:W-:-:S06]  /*11cd0*/  UIADD3 UR4, UR43, -UR4, URZ ;  /* 0x800000042b047290 */ /* 0x000fcc000fffe03f */
[----:B------:R-:W-:-:S05]  /*11ce0*/  IMAD.U32 R5, RZ, RZ, UR4 ;  /* 0x00000004ff057e24 */ /* 0x000fca000f8e00ff */
[----:B------:R-:W-:-:S04]  /*11cf0*/  SHF.L.U32 R5, R5, 0x1f, RZ ;  /* 0x0000001f05057819 */ /* 0x000fc800000006ff */
[----:B------:R-:W2:Y:S02]  /*11d00*/  SYNCS.PHASECHK.TRANS64.TRYWAIT P0, [R16+URZ+0x33400], R5 ;  /* 0x03340005100075a7 */ /* 0x000ea4000800017f */
[----:B--2---:R-:W-:Y:S05]  /*11d10*/  @!P0 BRA `(.L_x_5601) ;  /* 0x0000023000108947 */ /* 0x004fea0003800000 */
.L_x_5846:
[----:B------:R-:W-:Y:S05]  /*11d20*/  BSYNC B1 ;  /* 0x0000000000017941 */ /* 0x000fea0003800000 */
.L_x_5600:
[----:B------:R-:W-:Y:S05]  /*11d30*/  @P1 BRA `(.L_x_5602) ;  /* 0x00000064009c1947 */ /* 0x000fea0003800000 */
[----:B---3--:R-:W3:Y:S01]  /*11d40*/  LDL R4, [R1+0x10] ;  /* 0x0000100001047983 */ /* 0x008ee20000100800 */
[----:B--2---:R-:W2:Y:S01]  /*11d50*/  LDC R5, c[0x0][0x3f4] ;  /* 0x0000fd00ff057b82 */ /* 0x004ea20000000800 */
[----:B------:R-:W-:Y:S01]  /*11d60*/  LEA.HI R36, R37, R36, RZ, 0x2 ;  /* 0x0000002425247211 */ /* 0x000fe200078f10ff */
[----:B------:R-:W-:Y:S03]  /*11d70*/  BSSY B1, `(.L_x_5603) ;  /* 0x0000086000017945 */ /* 0x000fe60003800000 */
[--C-:B-1----:R-:W-:Y:S02]  /*11d80*/  SHF.R.S32.HI R0, RZ, 0x2, R36.reuse ;  /* 0x00000002ff007819 */ /* 0x102fe40000011424 */
[----:B------:R-:W-:-:S04]  /*11d90*/  SHF.R.S32.HI R3, RZ, 0x1f, R36 ;  /* 0x0000001fff037819 */ /* 0x000fc80000011424 */
[----:B------:R-:W-:-:S04]  /*11da0*/  LEA.HI R3, R3, R0, RZ, 0x2 ;  /* 0x0000000003037211 */ /* 0x000fc800078f10ff */
[----:B0-----:R-:W-:-:S05]  /*11db0*/  LOP3.LUT R7, R3, 0xfffffffc, RZ, 0xc0, !PT ;  /* 0xfffffffc03077812 */ /* 0x001fca00078ec0ff */
[----:B------:R-:W-:Y:S01]  /*11dc0*/  IMAD.IADD R7, R0, 0x1, -R7 ;  /* 0x0000000100077824 */ /* 0x000fe200078e0a07 */
[----:B--2---:R-:W-:-:S04]  /*11dd0*/  ISETP.GE.AND P6, PT, R22, R5, PT ;  /* 0x000000051600720c */ /* 0x004fc80003fc6270 */
[----:B------:R-:W-:Y:S02]  /*11de0*/  LOP3.LUT P0, RZ, R7, 0x2, RZ, 0xc0, !PT ;  /* 0x0000000207ff7812 */ /* 0x000fe4000780c0ff */
[-C--:B------:R-:W-:Y:S02]  /*11df0*/  ISETP.GE.AND P1, PT, R226, R5.reuse, PT ;  /* 0x00000005e200720c */ /* 0x080fe40003f26270 */
[-C--:B------:R-:W-:Y:S02]  /*11e00*/  ISETP.GE.AND P2, PT, R225, R5.reuse, PT ;  /* 0x00000005e100720c */ /* 0x080fe40003f46270 */
[-C--:B------:R-:W-:Y:S02]  /*11e10*/  ISETP.GE.AND P3, PT, R227, R5.reuse, PT ;  /* 0x00000005e300720c */ /* 0x080fe40003f66270 */
[-C--:B------:R-:W-:Y:S02]  /*11e20*/  ISETP.GE.AND P4, PT, R224, R5.reuse, PT ;  /* 0x00000005e000720c */ /* 0x080fe40003f86270 */
[----:B------:R-:W-:Y:S01]  /*11e30*/  ISETP.GE.AND P5, PT, R228, R5, PT ;  /* 0x00000005e400720c */ /* 0x000fe20003fa6270 */
[----:B---3--:R-:W-:-:S04]  /*11e40*/  IMAD.IADD R3, R16, 0x1, R4 ;  /* 0x0000000110037824 */ /* 0x008fc800078e0204 */
[----:B------:R-:W-:Y:S01]  /*11e50*/  VIADD R0, R3, 0x20 ;  /* 0x0000002003007836 */ /* 0x000fe20000000000 */
[----:B------:R-:W-:Y:S07]  /*11e60*/  @P6 BRA `(.L_x_5604) ;  /* 0x0000000400d86947 */ /* 0x000fee0003800000 */
[----:B------:R-:W0:Y:S01]  /*11e70*/  LDS.128 R4, [R3+0x1e200] ;  /* 0x01e2000003047984 */ /* 0x000e220000000c00 */
[----:B-----5:R-:W-:Y:S02]  /*11e80*/  SHF.R.U32.HI R37, RZ, 0x8, R39 ;  /* 0x00000008ff257819 */ /* 0x020fe40000011627 */
[----:B------:R-:W-:Y:S02]  /*11e90*/  LOP3.LUT R36, R39, 0xff, RZ, 0xc0, !PT ;  /* 0x000000ff27247812 */ /* 0x000fe400078ec0ff */
[----:B------:R-:W-:Y:S02]  /*11ea0*/  LOP3.LUT R37, R37, 0xff, RZ, 0xc0, !PT ;  /* 0x000000ff25257812 */ /* 0x000fe400078ec0ff */
[----:B------:R-:W-:Y:S02]  /*11eb0*/  SHF.R.U32.HI R15, RZ, 0x8, R38 ;  /* 0x00000008ff0f7819 */ /* 0x000fe40000011626 */
[----:B------:R-:W-:Y:S02]  /*11ec0*/  SHF.R.U32.HI R45, RZ, 0x8, R41 ;  /* 0x00000008ff2d7819 */ /* 0x000fe40000011629 */
[----:B------:R-:W-:-:S02]  /*11ed0*/  PRMT R36, R37, 0x7604, R36 ;  /* 0x0000760425247816 */ /* 0x000fc40000000024 */
[----:B----4-:R-:W-:Y:S02]  /*11ee0*/  LOP3.LUT R14, R38, 0xff, RZ, 0xc0, !PT ;  /* 0x000000ff260e7812 */ /* 0x010fe400078ec0ff */
[----:B------:R-:W-:Y:S02]  /*11ef0*/  LOP3.LUT R15, R15, 0xff, RZ, 0xc0, !PT ;  /* 0x000000ff0f0f7812 */ /* 0x000fe400078ec0ff */
        /* <DEDUP_REMOVED lines=8> */
[----:B------:R-:W-:Y:S01]  /*11f80*/  PRMT R42, R45, 0x7604, R42 ;  /* 0x000076042d2a7816 */ /* 0x000fe2000000002a */
[----:B------:R-:W-:Y:S01]  /*11f90*/  IMAD.U32 R45, R46, 0x10000, RZ ;  /* 0x000100002e2d7824 */ /* 0x000fe200078e00ff */
[----:B------:R-:W-:Y:S02]  /*11fa0*/  LOP3.LUT R14, R40, 0xff, RZ, 0xc0, !PT ;  /* 0x000000ff280e7812 */ /* 0x000fe400078ec0ff */
[----:B------:R-:W-:-:S02]  /*11fb0*/  LOP3.LUT R37, R36, 0xff0000, R37, 0xf8, !PT ;  /* 0x00ff000024257812 */ /* 0x000fc400078ef825 */
[----:B------:R-:W-:Y:S02]  /*11fc0*/  PRMT R43, R43, 0x7604, R14 ;  /* 0x000076042b2b7816 */ /* 0x000fe4000000000e */
[----:B------:R-:W-:Y:S02]  /*11fd0*/  LOP3.LUT R45, R42, 0xff0000, R45, 0xf8, !PT ;  /* 0x00ff00002a2d7812 */ /* 0x000fe400078ef82d */
[----:B------:R-:W-:Y:S02]  /*11fe0*/  LOP3.LUT R43, R43, 0xff0000, R40, 0xf8, !PT ;  /* 0x00ff00002b2b7812 */ /* 0x000fe400078ef828 */
[----:B------:R-:W-:Y:S02]  /*11ff0*/  LOP3.LUT R45, R45, 0xff000000, R41, 0xf8, !PT ;  /* 0xff0000002d2d7812 */ /* 0x000fe400078ef829 */
[----:B------:R-:W-:Y:S02]  /*12000*/  LOP3.LUT R39, R37, 0xff000000, R39, 0xf8, !PT ;  /* 0xff00000025277812 */ /* 0x000fe400078ef827 */
[----:B0-----:R-:W-:-:S02]  /*12010*/  F2FP.F16.E4M3.UNPACK_B R14, R6.H1 ;  /* 0x00000006ff0e723e */ /* 0x001fc400030006ff */
[----:B------:R-:W-:Y:S02]  /*12020*/  LOP3.LUT R43, R43, 0xff000000, R40, 0xf8, !PT ;  /* 0xff0000002b2b7812 */ /* 0x000fe400078ef828 */
[----:B------:R-:W-:Y:S01]  /*12030*/  F2FP.F16.E4M3.UNPACK_B R46, R45 ;  /* 0x0000002dff2e723e */ /* 0x000fe200020006ff */
[--C-:B------:R-:W-:Y:S01]  /*12040*/  HADD2.F32 R37, -RZ, R14.reuse.H0_H0 ;  /* 0x2000000eff257230 */ /* 0x100fe20000004100 */
[----:B------:R-:W-:Y:S01]  /*12050*/  F2FP.F16.E4M3.UNPACK_B R40, R39 ;  /* 0x00000027ff28723e */ /* 0x000fe200020006ff */
[----:B------:R-:W-:Y:S01]  /*12060*/  HADD2.F32 R14, -RZ, R14.H1_H1 ;  /* 0x3000000eff0e7230 */ /* 0x000fe20000004100 */
[--C-:B------:R-:W-:Y:S01]  /*12070*/  LOP3.LUT R15, R15, 0xff0000, R38.reuse, 0xf8, !PT ;  /* 0x00ff00000f0f7812 */ /* 0x100fe200078ef826 */
[----:B------:R-:W-:Y:S01]  /*12080*/  HADD2.F32 R47, -RZ, R46.H1_H1 ;  /* 0x3000002eff2f7230 */ /* 0x000fe20000004100 */
[----:B------:R-:W-:Y:S01]  /*12090*/  F2FP.F16.E4M3.UNPACK_B R36, R6 ;  /* 0x00000006ff24723e */ /* 0x000fe200020006ff */
[----:B------:R-:W-:Y:S01]  /*120a0*/  HADD2.F32 R41, -RZ, R40.H1_H1 ;  /* 0x30000028ff297230 */ /* 0x000fe20000004100 */
[----:B------:R-:W-:Y:S01]  /*120b0*/  LOP3.LUT R42, R15, 0xff000000, R38, 0xf8, !PT ;  /* 0xff0000000f2a7812 */ /* 0x000fe200078ef826 */
[----:B------:R-:W-:-:S02]  /*120c0*/  HADD2.F32 R46, -RZ, R46.H0_H0 ;  /* 0x2000002eff2e7230 */ /* 0x000fc40000004100 */
[C---:B------:R-:W-:Y:S01]  /*120d0*/  FMUL.FTZ R48, R14.reuse, R47 ;  /* 0x0000002f0e307220 */ /* 0x040fe20000410000 */
[----:B------:R-:W-:Y:S01]  /*120e0*/  F2FP.F16.E4M3.UNPACK_B R15, R5.H1 ;  /* 0x00000005ff0f723e */ /* 0x000fe200030006ff */
[----:B------:R-:W-:Y:S01]  /*120f0*/  FMUL.FTZ R52, R14, R41 ;  /* 0x000000290e347220 */ /* 0x000fe20000410000 */
[----:B------:R-:W-:Y:S01]  /*12100*/  F2FP.F16.E4M3.UNPACK_B R14, R5 ;  /* 0x00000005ff0e723e */ /* 0x000fe200020006ff */
[----:B------:R-:W-:Y:S02]  /*12110*/  HADD2.F32 R5, -RZ, R36.H1_H1 ;  /* 0x30000024ff057230 */ /* 0x000fe40000004100 */
        /* <DEDUP_REMOVED lines=8> */
[-C--:B------:R-:W-:Y:S01]  /*121a0*/  FMUL.FTZ R49, R5, R40.reuse ;  /* 0x0000002805317220 */ /* 0x080fe20000410000 */
        /* <DEDUP_REMOVED lines=66> */
.L_x_5604:
[----:B------:R-:W-:Y:S05]  /*125d0*/  BSYNC B1 ;  /* 0x0000000000017941 */ /* 0x000fea0003800000 */
.L_x_5603:
[----:B------:R-:W-:Y:S01]  /*125e0*/  BSSY B1, `(.L_x_5605) ;  /* 0x000007d000017945 */ /* 0x000fe20003800000 */
[----:B------:R-:W-:-:S03]  /*125f0*/  @P0 VIADD R0, R3, 0xffffffe0 ;  /* 0xffffffe003000836 */ /* 0x000fc60000000000 */
[----:B------:R-:W-:Y:S05]  /*12600*/  @P1 BRA `(.L_x_5606) ;  /* 0x0000000400e81947 */ /* 0x000fea0003800000 */
[----:B0-----:R-:W0:Y:S01]  /*12610*/  LDS.128 R4, [R0+0x1e200] ;  /* 0x01e2000000047984 */ /* 0x001e220000000c00 */
        /* <DEDUP_REMOVED lines=121> */
.L_x_5606:
[----:B------:R-:W-:Y:S05]  /*12db0*/  BSYNC B1 ;  /* 0x0000000000017941 */ /* 0x000fea0003800000 */
.L_x_5605:
[----:B------:R-:W-:Y:S04]  /*12dc0*/  BSSY B1, `(.L_x_5607) ;  /* 0x0000078000017945 */ /* 0x000fe80003800000 */
[----:B------:R-:W-:Y:S05]  /*12dd0*/  @P2 BRA `(.L_x_5608) ;  /* 0x0000000400d82947 */ /* 0x000fea0003800000 */
[----:B01----:R-:W0:Y:S01]  /*12de0*/  LDS.128 R4, [R3+0x20200] ;  /* 0x0202000003047984 */ /* 0x003e220000000c00 */
[----:B-----5:R-:W-:Y:S02]  /*12df0*/  SHF.R.U32.HI R33, RZ, 0x8, R31 ;  /* 0x00000008ff217819 */ /* 0x020fe4000001161f */
[----:B------:R-:W-:Y:S02]  /*12e00*/  LOP3.LUT R32, R31, 0xff, RZ, 0xc0, !PT ;  /* 0x000000ff1f207812 */ /* 0x000fe400078ec0ff */
[----:B------:R-:W-:Y:S02]  /*12e10*/  LOP3.LUT R33, R33, 0xff, RZ, 0xc0, !PT ;  /* 0x000000ff21217812 */ /* 0x000fe400078ec0ff */
[----:B------:R-:W-:Y:S02]  /*12e20*/  SHF.R.U32.HI R37, RZ, 0x8, R29 ;  /* 0x00000008ff257819 */ /* 0x000fe4000001161d */
[----:B------:R-:W-:Y:S02]  /*12e30*/  PRMT R32, R33, 0x7604, R32 ;  /* 0x0000760421207816 */ /* 0x000fe40000000020 */
[----:B------:R-:W-:-:S02]  /*12e40*/  LOP3.LUT R34, R29, 0xff, RZ, 0xc0, !PT ;  /* 0x000000ff1d227812 */ /* 0x000fc400078ec0ff */
[----:B------:R-:W-:Y:S02]  /*12e50*/  LOP3.LUT R37, R37, 0xff, RZ, 0xc0, !PT ;  /* 0x000000ff25257812 */ /* 0x000fe400078ec0ff */
[----:B------:R-:W-:Y:S02]  /*12e60*/  SHF.R.U32.HI R36, RZ, 0x10, R29 ;  /* 0x00000010ff247819 */ /* 0x000fe4000001161d */
[----:B------:R-:W-:Y:S02]  /*12e70*/  SHF.R.U32.HI R33, RZ, 0x8, R28 ;  /* 0x00000008ff217819 */ /* 0x000fe4000001161c */
[----:B------:R-:W-:Y:S02]  /*12e80*/  SHF.R.U32.HI R38, RZ, 0x10, R31 ;  /* 0x00000010ff267819 */ /* 0x000fe4000001161f */
[----:B------:R-:W-:Y:S02]  /*12e90*/  SHF.R.U32.HI R15, RZ, 0x8, R30 ;  /* 0x00000008ff0f7819 */ /* 0x000fe4000001161e */
[----:B------:R-:W-:Y:S01]  /*12ea0*/  PRMT R34, R37, 0x7604, R34 ;  /* 0x0000760425227816 */ /* 0x000fe20000000022 */
[----:B------:R-:W-:Y:S01]  /*12eb0*/  IMAD.U32 R37, R36, 0x10000, RZ ;  /* 0x0001000024257824 */ /* 0x000fe200078e00ff */
[----:B------:R-:W-:-:S02]  /*12ec0*/  LOP3.LUT R35, R33, 0xff, RZ, 0xc0, !PT ;  /* 0x000000ff21237812 */ /* 0x000fc400078ec0ff */
[----:B------:R-:W-:Y:S02]  /*12ed0*/  SHF.L.U32 R33, R38, 0x10, RZ ;  /* 0x0000001026217819 */ /* 0x000fe400000006ff */
[----:B----4-:R-:W-:Y:S02]  /*12ee0*/  LOP3.LUT R14, R30, 0xff, RZ, 0xc0, !PT ;  /* 0x000000ff1e0e7812 */ /* 0x010fe400078ec0ff */
[----:B------:R-:W-:Y:S02]  /*12ef0*/  LOP3.LUT R15, R15, 0xff, RZ, 0xc0, !PT ;  /* 0x000000ff0f0f7812 */ /* 0x000fe400078ec0ff */
[----:B------:R-:W-:Y:S02]  /*12f00*/  LOP3.LUT R33, R32, 0xff0000, R33, 0xf8, !PT ;  /* 0x00ff000020217812 */ /* 0x000fe400078ef821 */
[----:B------:R-:W-:Y:S02]  /*12f10*/  LOP3.LUT R37, R34, 0xff0000, R37, 0xf8, !PT ;  /* 0x00ff000022257812 */ /* 0x000fe400078ef825 */
[----:B------:R-:W-:-:S02]  /*12f20*/  PRMT R15, R15, 0x7604, R14 ;  /* 0x000076040f0f7816 */ /* 0x000fc4000000000e */
[----:B------:R-:W-:Y:S02]  /*12f30*/  LOP3.LUT R14, R28, 0xff, RZ, 0xc0, !PT ;  /* 0x000000ff1c0e7812 */ /* 0x000fe400078ec0ff */
[----:B------:R-:W-:Y:S02]  /*12f40*/  LOP3.LUT R37, R37, 0xff000000, R29, 0xf8, !PT ;  /* 0xff00000025257812 */ /* 0x000fe400078ef81d */
[----:B------:R-:W-:Y:S02]  /*12f50*/  LOP3.LUT R33, R33, 0xff000000, R31, 0xf8, !PT ;  /* 0xff00000021217812 */ /* 0x000fe400078ef81f */
[----:B------:R-:W-:Y:S02]  /*12f60*/  PRMT R35, R35, 0x7604, R14 ;  /* 0x0000760423237816 */ /* 0x000fe4000000000e */
[----:B0-----:R-:W-:Y:S02]  /*12f70*/  F2FP.F16.E4M3.UNPACK_B R14, R6.H1 ;  /* 0x00000006ff0e723e */ /* 0x001fe400030006ff */
[----:B------:R-:W-:-:S02]  /*12f80*/  F2FP.F16.E4M3.UNPACK_B R36, R37 ;  /* 0x00000025ff24723e */ /* 0x000fc400020006ff */
        /* <DEDUP_REMOVED lines=91> */
.L_x_5608:
[----:B------:R-:W-:Y:S05]  /*13540*/  BSYNC B1 ;  /* 0x0000000000017941 */ /* 0x000fea0003800000 */
.L_x_5607:
[----:B------:R-:W-:Y:S04]  /*13550*/  BSSY B1, `(.L_x_5609) ;  /* 0x000007c000017945 */ /* 0x000fe80003800000 */
[----:B------:R-:W-:Y:S05]  /*13560*/  @P3 BRA `(.L_x_5610) ;  /* 0x0000000400e83947 */ /* 0x000fea0003800000 */
[----:B012---:R-:W0:Y:S01]  /*13570*/  LDS.128 R4, [R0+0x20200] ;  /* 0x0202000000047984 */ /* 0x007e220000000c00 */
        /* <DEDUP_REMOVED lines=20> */
[----:B------:R-:W-:Y:S02]  /*136c0*/  PRMT R29, R28, 0x7054, R29 ;  /* 0x000070541c1d7816 */ /* 0x000fe4000000001d */
[----:B------:R-:W-:Y:S02]  /*136d0*/  PRMT R33, R32, 0x7054, R33 ;  /* 0x0000705420217816 */ /* 0x000fe40000000021 */
[----:B------:R-:W-:Y:S02]  /*136e0*/  PRMT R31, R30, 0x7604, R31 ;  /* 0x000076041e1f7816 */ /* 0x000fe4000000001f */
[----:B------:R-:W-:-:S02]  /*136f0*/  SHF.R.U32.HI R30, RZ, 0x10, R24 ;  /* 0x00000010ff1e7819 */ /* 0x000fc40000011618 */
[----:B------:R-:W-:Y:S02]  /*13700*/  LOP3.LUT R14, R14, 0xff, RZ, 0xc0, !PT ;  /* 0x000000ff0e0e7812 */ /* 0x000fe400078ec0ff */
[----:B------:R-:W-:Y:S02]  /*13710*/  LOP3.LUT R33, R33, 0xff000000, R25, 0xf8, !PT ;  /* 0xff00000021217812 */ /* 0x000fe400078ef819 */
[----:B------:R-:W-:Y:S02]  /*13720*/  LOP3.LUT R29, R29, 0xff000000, R27, 0xf8, !PT ;  /* 0xff0000001d1d7812 */ /* 0x000fe400078ef81b */
[----:B------:R-:W-:Y:S02]  /*13730*/  LOP3.LUT R30, R30, 0xff, RZ, 0xc0, !PT ;  /* 0x000000ff1e1e7812 */ /* 0x000fe400078ec0ff */
[----:B------:R-:W-:Y:S02]  /*13740*/  PRMT R15, R14, 0x7054, R15 ;  /* 0x000070540e0f7816 */ /* 0x000fe4000000000f */
[----:B0-----:R-:W-:-:S02]  /*13750*/  F2FP.F16.E4M3.UNPACK_B R14, R6.H1 ;  /* 0x00000006ff0e723e */ /* 0x001fc400030006ff */
[----:B------:R-:W-:Y:S02]  /*13760*/  F2FP.F16.E4M3.UNPACK_B R32, R33 ;  /* 0x00000021ff20723e */ /* 0x000fe400020006ff */
[----:B------:R-:W-:Y:S01]  /*13770*/  F2FP.F16.E4M3.UNPACK_B R27, R29 ;  /* 0x0000001dff1b723e */ /* 0x000fe200020006ff */
[--C-:B------:R-:W-:Y:S01]  /*13780*/  HADD2.F32 R25, -RZ, R14.reuse.H0_H0 ;  /* 0x2000000eff197230 */ /* 0x100fe20000004100 */
[----:B------:R-:W-:Y:S01]  /*13790*/  PRMT R31, R30, 0x7054, R31 ;  /* 0x000070541e1f7816 */ /* 0x000fe2000000001f */
        /* <DEDUP_REMOVED lines=11> */
[--C-:B------:R-:W-:Y:S02]  /*13850*/  HADD2.F32 R5, -RZ, R24.reuse.H1_H1 ;  /* 0x30000018ff057230 */ /* 0x100fe40000004100 */
        /* <DEDUP_REMOVED lines=75> */
.L_x_5610:
[----:B------:R-:W-:Y:S05]  /*13d10*/  BSYNC B1 ;  /* 0x0000000000017941 */ /* 0x000fea0003800000 */
.L_x_5609:
        /* <DEDUP_REMOVED lines=120> */
.L_x_5612:
[----:B------:R-:W-:Y:S05]  /*144a0*/  BSYNC B1 ;  /* 0x0000000000017941 */ /* 0x000fea0003800000 */
.L_x_5611:
        /* <DEDUP_REMOVED lines=124> */
.L_x_5596:
[----:B------:R-:W0:Y:S01]  /*14c70*/  LDC R25, c[0x0][0x448] ;  /* 0x00011200ff197b82 */ /* 0x000e220000000800 */
[----:B------:R-:W-:Y:S01]  /*14c80*/  IMAD.MOV.U32 R9, RZ, RZ, R10 ;  /* 0x000000ffff097224 */ /* 0x000fe200078e000a */
        /* <DEDUP_REMOVED lines=30> */
.L_x_5852:
[----:B------:R-:W5:Y:S01]  /*14e70*/  LDL R4, [R1] ;  /* 0x0000000001047983 */ /* 0x000f620000100800 */
        /* <DEDUP_REMOVED lines=10> */
[----:B-----5:R-:W-:Y:S01]  /*14f20*/  IMAD R37, R4, R25, RZ ;  /* 0x0000001904257224 */ /* 0x020fe200078e02ff */
[----:B------:R-:W-:Y:S02]  /*14f30*/  CS2R R4, SRZ ;  /* 0x0000000000047805 */ /* 0x000fe4000001ff00 */
[----:B------:R-:W-:-:S02]  /*14f40*/  CS2R R24, SRZ ;  /* 0x0000000000187805 */ /* 0x000fc4000001ff00 */
[----:B------:R-:W-:Y:S02]  /*14f50*/  ISETP.GE.AND P0, PT, R10, R37, PT ;  /* 0x000000250a00720c */ /* 0x000fe40003f06270 */
[----:B------:R-:W-:-:S11]  /*14f60*/  CS2R R10, SRZ ;  /* 0x00000000000a7805 */ /* 0x000fd6000001ff00 */
[----:B------:R-:W-:Y:S05]  /*14f70*/  @P0 BRA `(.L_x_5615) ;  /* 0x0000000000c40947 */ /* 0x000fea0003800000 */
        /* <DEDUP_REMOVED lines=11> */
[----:B------:R-:W-:Y:S02]  /*15030*/  LEA.HI R4, R5, R4, RZ, 0x4 ;  /* 0x0000000405047211 */ /* 0x000fe400078f20ff */
[----:B------:R-:W-:Y:S02]  /*15040*/  CS2R R28, SRZ ;  /* 0x00000000001c7805 */ /* 0x000fe4000001ff00 */
[----:B------:R-:W-:Y:S02]  /*15050*/  SHF.R.S32.HI R7, RZ, 0x1f, R6 ;  /* 0x0000001fff077819 */ /* 0x000fe40000011406 */
[----:B------:R-:W-:Y:S02]  /*15060*/  CS2R R30, SRZ ;  /* 0x00000000001e7805 */ /* 0x000fe4000001ff00 */
[----:B------:R-:W-:-:S02]  /*15070*/  SHF.R.S32.HI R4, RZ, 0x4, R4 ;  /* 0x00000004ff047819 */ /* 0x000fc40000011404 */
[----:B------:R-:W-:Y:S02]  /*15080*/  LEA.HI R7, R7, R6, RZ, 0x4 ;  /* 0x0000000607077211 */ /* 0x000fe400078f20ff */
[----:B------:R-:W-:Y:S01]  /*15090*/  @!P2 SHF.R.S32.HI R5, RZ, 0x1f, R18 ;  /* 0x0000001fff05a819 */ /* 0x000fe20000011412 */
[----:B------:R-:W-:Y:S01]  /*150a0*/  @!P1 IMAD.SHL.U32 R46, R4, 0x10, RZ ;  /* 0x00000010042e9824 */ /* 0x000fe200078e00ff */
[C---:B--2---:R-:W-:Y:S02]  /*150b0*/  @!P2 IADD3 R38, P3, R18.reuse, R3, RZ ;  /* 0x000000031226a210 */ /* 0x044fe40007f7e0ff */
[----:B----4-:R-:W-:Y:S02]  /*150c0*/  @!P2 IADD3 R40, P4, R18, R21, RZ ;  /* 0x000000151228a210 */ /* 0x010fe40007f9e0ff */
[----:B------:R-:W-:Y:S01]  /*150d0*/  SHF.R.S32.HI R7, RZ, 0x4, R7 ;  /* 0x00000004ff077819 */ /* 0x000fe20000011407 */
[--C-:B-1----:R-:W-:Y:S01]  /*150e0*/  @!P2 IMAD.X R39, R0, 0x1, R5.reuse, P3 ;  /* 0x000000010027a824 */ /* 0x102fe200018e0605 */
[----:B------:R-:W-:Y:S01]  /*150f0*/  @!P1 IADD3 R42, P5, R3, R46, RZ ;  /* 0x0000002e032a9210 */ /* 0x000fe20007fbe0ff */
[----:B---3--:R-:W-:Y:S01]  /*15100*/  @!P2 IMAD.X R41, R20, 0x1, R5, P4 ;  /* 0x000000011429a824 */ /* 0x008fe200020e0605 */
[----:B------:R-:W-:-:S02]  /*15110*/  @!P0 SHF.L.U32 R50, R7, 0x4, RZ ;  /* 0x0000000407328819 */ /* 0x000fc400000006ff */
[----:B------:R-:W-:Y:S02]  /*15120*/  CS2R R6, SRZ ;  /* 0x0000000000067805 */ /* 0x000fe4000001ff00 */
[----:B------:R-:W-:Y:S02]  /*15130*/  @!P1 SHF.R.S32.HI R5, RZ, 0x1f, R46 ;  /* 0x0000001fff059819 */ /* 0x000fe4000001142e */
[----:B------:R-:W-:Y:S02]  /*15140*/  CS2R R8, SRZ ;  /* 0x0000000000087805 */ /* 0x000fe4000001ff00 */
[----:B------:R-:W-:Y:S02]  /*15150*/  @!P1 IADD3 R46, P4, R21, R46, RZ ;  /* 0x0000002e152e9210 */ /* 0x000fe40007f9e0ff */
[----:B------:R-:W-:Y:S02]  /*15160*/  CS2R R10, SRZ ;  /* 0x00000000000a7805 */ /* 0x000fe4000001ff00 */
[-C--:B------:R-:W-:Y:S01]  /*15170*/  @!P0 IADD3 R48, P3, R3, R50.reuse, RZ ;  /* 0x0000003203308210 */ /* 0x080fe20007f7e0ff */
[--C-:B------:R-:W-:Y:S01]  /*15180*/  @!P1 IMAD.X R43, R0, 0x1, R5.reuse, P5 ;  /* 0x00000001002b9824 */ /* 0x100fe200028e0605 */
[----:B------:R-:W-:Y:S01]  /*15190*/  @!P0 SHF.R.S32.HI R3, RZ, 0x1f, R50 ;  /* 0x0000001fff038819 */ /* 0x000fe20000011432 */
[----:B------:R-:W-:Y:S01]  /*151a0*/  @!P1 IMAD.X R47, R20, 0x1, R5, P4 ;  /* 0x00000001142f9824 */ /* 0x000fe200020e0605 */
[----:B------:R-:W-:-:S02]  /*151b0*/  @!P0 IADD3 R50, P5, R21, R50, RZ ;  /* 0x0000003215328210 */ /* 0x000fc40007fbe0ff */
[----:B------:R-:W-:Y:S02]  /*151c0*/  CS2R R4, SRZ ;  /* 0x0000000000047805 */ /* 0x000fe4000001ff00 */
        /* <DEDUP_REMOVED lines=12> */
.L_x_5615:
[----:B------:R-:W-:Y:S05]  /*15290*/  BSYNC B1 ;  /* 0x0000000000017941 */ /* 0x000fea0003800000 */
.L_x_5614:
[----:B------:R-:W-:Y:S01]  /*152a0*/  ULEA.HI UR4, UR43, UR43, URZ, 0x1 ;  /* 0x0000002b2b047291 */ /* 0x000fe2000f8f083f */
[----:B--2---:R-:W-:Y:S01]  /*152b0*/  VIADDMNMX R3, R37, -R236, 0x80, PT ;  /* 0x0000008025037446 */ /* 0x004fe200038009ec */
[----:B------:R-:W-:Y:S02]  /*152c0*/  BSSY B1, `(.L_x_5616) ;  /* 0x0000008000017945 */ /* 0x000fe40003800000 */
[----:B------:R-:W-:Y:S01]  /*152d0*/  ULOP3.LUT UR4, UR4, 0xfffffffe, URZ, 0xc0, !UPT ;  /* 0xfffffffe04047892 */ /* 0x000fe2000f8ec03f */
[----:B------:R-:W-:-:S03]  /*152e0*/  ISETP.GE.AND P1, PT, R220, R3, PT ;  /* 0x00000003dc00720c */ /* 0x000fc60003f26270 */
[----:B------:R-:W-:-:S06]  /*152f0*/  UIADD3 UR4, UR43, -UR4, URZ ;  /* 0x800000042b047290 */ /* 0x000fcc000fffe03f */
[----:B----4-:R-:W-:-:S05]  /*15300*/  IMAD.U32 R21, RZ, RZ, UR4 ;  /* 0x00000004ff157e24 */ /* 0x010fca000f8e00ff */
[----:B------:R-:W-:-:S04]  /*15310*/  SHF.L.U32 R21, R21, 0x1f, RZ ;  /* 0x0000001f15157819 */ /* 0x000fc800000006ff */
[----:B------:R-:W2:Y:S02]  /*15320*/  SYNCS.PHASECHK.TRANS64.TRYWAIT P0, [R16+URZ+0x33400], R21 ;  /* 0x03340015100075a7 */ /* 0x000ea4000800017f */
[----:B--2---:R-:W-:Y:S05]  /*15330*/  @!P0 BRA `(.L_x_5617) ;  /* 0x000001fc000c8947 */ /* 0x004fea0003800000 */
.L_x_5853:
[----:B------:R-:W-:Y:S05]  /*15340*/  BSYNC B1 ;  /* 0x0000000000017941 */ /* 0x000fea0003800000 */
.L_x_5616:
[----:B------:R-:W-:Y:S05]  /*15350*/  @P1 BRA `(.L_x_5602) ;  /* 0x0000003000141947 */ /* 0x000fea0003800000 */
[----:B------:R-:W4:Y:S01]  /*15360*/  LDC R3, c[0x0][0x3f4] ;  /* 0x0000fd00ff037b82 */ /* 0x000f220000000800 */
[C---:B-1----:R-:W-:Y:S01]  /*15370*/  VIADD R0, R18.reuse, 0x20 ;  /* 0x0000002012007836 */ /* 0x042fe20000000000 */
[----:B------:R-:W-:Y:S01]  /*15380*/  BSSY B1, `(.L_x_5618) ;  /* 0x0000100000017945 */ /* 0x000fe20003800000 */
[C---:B---3--:R-:W-:Y:S01]  /*15390*/  VIADD R20, R18.reuse, 0x40 ;  /* 0x0000004012147836 */ /* 0x048fe20000000000 */
[-C--:B----4-:R-:W-:Y:S02]  /*153a0*/  ISETP.GE.AND P0, PT, R18, R3.reuse, PT ;  /* 0x000000031200720c */ /* 0x090fe40003f06270 */
[-C--:B------:R-:W-:Y:S02]  /*153b0*/  ISETP.GE.AND P1, PT, R0, R3.reuse, PT ;  /* 0x000000030000720c */ /* 0x080fe40003f26270 */
[----:B------:R-:W-:-:S09]  /*153c0*/  ISETP.GE.AND P2, PT, R20, R3, PT ;  /* 0x000000031400720c */ /* 0x000fd20003f46270 */
[----:B------:R-:W-:Y:S05]  /*153d0*/  @P0 BRA `(.L_x_5619) ;  /* 0x0000000c00e80947 */ /* 0x000fea0003800000 */
[----:B------:R-:W3:Y:S01]  /*153e0*/  LDL R68, [R1+0x6c] ;  /* 0x00006c0001447983 */ /* 0x000ee20000100800 */
[----:B------:R-:W-:Y:S02]  /*153f0*/  LEA.HI R0, R36, R36, RZ, 0x1 ;  /* 0x0000002424007211 */ /* 0x000fe400078f08ff */
[----:B-----5:R-:W-:Y:S02]  /*15400*/  LOP3.LUT R20, R24, 0xff, RZ, 0xc0, !PT ;  /* 0x000000ff18147812 */ /* 0x020fe400078ec0ff */
[----:B--2---:R-:W-:Y:S02]  /*15410*/  LOP3.LUT R21, R0, 0xfffffffe, RZ, 0xc0, !PT ;  /* 0xfffffffe00157812 */ /* 0x004fe400078ec0ff */
[----:B------:R-:W-:Y:S02]  /*15420*/  SHF.R.U32.HI R0, RZ, 0x8, R24 ;  /* 0x00000008ff007819 */ /* 0x000fe40000011618 */
[----:B0-----:R-:W-:Y:S02]  /*15430*/  IADD3 R40, R36, -R21, RZ ;  /* 0x8000001524287210 */ /* 0x001fe40007ffe0ff */
[----:B------:R-:W-:-:S02]  /*15440*/  LOP3.LUT R21, R0, 0xff, RZ, 0xc0, !PT ;  /* 0x000000ff00157812 */ /* 0x000fc400078ec0ff */
[----:B------:R-:W-:Y:S02]  /*15450*/  LEA.HI R0, R3, R40, RZ, 0x1c ;  /* 0x0000002803007211 */ /* 0x000fe400078fe0ff */
[----:B------:R-:W-:Y:S02]  /*15460*/  PRMT R45, R21, 0x7604, R20 ;  /* 0x00007604152d7816 */ /* 0x000fe40000000014 */
[----:B------:R-:W-:Y:S02]  /*15470*/  SHF.R.S32.HI R21, RZ, 0x1f, R0 ;  /* 0x0000001fff157819 */ /* 0x000fe40000011400 */
[----:B------:R-:W-:Y:S02]  /*15480*/  SHF.R.U32.HI R37, RZ, 0x8, R25 ;  /* 0x00000008ff257819 */ /* 0x000fe40000011619 */
[----:B------:R-:W-:Y:S01]  /*15490*/  LEA.HI R20, R21, R0, RZ, 0x2 ;  /* 0x0000000015147211 */ /* 0x000fe200078f10ff */
[----:B------:R-:W-:Y:S01]  /*154a0*/  IMAD.SHL.U32 R21, R0, 0x10, RZ ;  /* 0x0000001000157824 */ /* 0x000fe200078e00ff */
[----:B------:R-:W-:-:S02]  /*154b0*/  SHF.R.U32.HI R39, RZ, 0x8, R26 ;  /* 0x00000008ff277819 */ /* 0x000fc4000001161a */
[----:B------:R-:W-:Y:S01]  /*154c0*/  LOP3.LUT R36, R25, 0xff, RZ, 0xc0, !PT ;  /* 0x000000ff19247812 */ /* 0x000fe200078ec0ff */
[----:B------:R-:W-:Y:S01]  /*154d0*/  IMAD.SHL.U32 R20, R20, 0x800, RZ ;  /* 0x0000080014147824 */ /* 0x000fe200078e00ff */
[----:B------:R-:W-:Y:S02]  /*154e0*/  LOP3.LUT R0, R230, 0x30, R21, 0xf8, !PT ;  /* 0x00000030e6007812 */ /* 0x000fe400078ef815 */
[----:B------:R-:W-:Y:S02]  /*154f0*/  LOP3.LUT R38, R26, 0xff, RZ, 0xc0, !PT ;  /* 0x000000ff1a267812 */ /* 0x000fe400078ec0ff */
[----:B------:R-:W-:Y:S02]  /*15500*/  LOP3.LUT R0, R0, R231, RZ, 0x3c, !PT ;  /* 0x000000e700007212 */ /* 0x000fe400078e3cff */
[----:B------:R-:W-:Y:S02]  /*15510*/  LOP3.LUT R21, R20, 0xffffe000, RZ, 0xc0, !PT ;  /* 0xffffe00014157812 */ /* 0x000fe400078ec0ff */
        /* <DEDUP_REMOVED lines=18> */
[----:B------:R-:W-:Y:S02]  /*15640*/  LOP3.LUT R52, R7, 0xff, RZ, 0xc0, !PT ;  /* 0x000000ff07347812 */ /* 0x000fe400078ec0ff */
[----:B------:R-:W-:Y:S02]  /*15650*/  LOP3.LUT R53, R53, 0xff, RZ, 0xc0, !PT ;  /* 0x000000ff35357812 */ /* 0x000fe400078ec0ff */
[----:B------:R-:W-:-:S02]  /*15660*/  LOP3.LUT R48, R5, 0xff, RZ, 0xc0, !PT ;  /* 0x000000ff05307812 */ /* 0x000fc400078ec0ff */
[----:B------:R-:W-:Y:S02]  /*15670*/  SHF.R.U32.HI R50, RZ, 0x8, R6 ;  /* 0x00000008ff327819 */ /* 0x000fe40000011606 */
[----:B------:R-:W-:Y:S02]  /*15680*/  PRMT R52, R53, 0x7604, R52 ;  /* 0x0000760435347816 */ /* 0x000fe40000000034 */
[----:B------:R-:W-:Y:S02]  /*15690*/  SHF.R.U32.HI R53, RZ, 0x10, R5 ;  /* 0x00000010ff357819 */ /* 0x000fe40000011605 */
[----:B------:R-:W-:Y:S02]  /*156a0*/  LOP3.LUT R49, R6, 0xff, RZ, 0xc0, !PT ;  /* 0x000000ff06317812 */ /* 0x000fe400078ec0ff */
[----:B------:R-:W-:Y:S01]  /*156b0*/  LOP3.LUT R50, R50, 0xff, RZ, 0xc0, !PT ;  /* 0x000000ff32327812 */ /* 0x000fe200078ec0ff */
[----:B------:R-:W-:Y:S01]  /*156c0*/  IMAD.U32 R53, R53, 0x10000, RZ ;  /* 0x0001000035357824 */ /* 0x000fe200078e00ff */
[----:B------:R-:W-:-:S02]  /*156d0*/  PRMT R48, R21, 0x7604, R48 ;  /* 0x0000760415307816 */ /* 0x000fc40000000030 */
[----:B------:R-:W-:Y:S02]  /*156e0*/  SHF.R.U32.HI R21, RZ, 0x10, R25 ;  /* 0x00000010ff157819 */ /* 0x000fe40000011619 */
[----:B------:R-:W-:Y:S02]  /*156f0*/  PRMT R57, R50, 0x7604, R49 ;  /* 0x0000760432397816 */ /* 0x000fe40000000031 */
[----:B------:R-:W-:Y:S01]  /*15700*/  SHF.R.U32.HI R49, RZ, 0x10, R27 ;  /* 0x00000010ff317819 */ /* 0x000fe2000001161b */
[----:B------:R-:W-:Y:S01]  /*15710*/  IMAD.U32 R21, R21, 0x10000, RZ ;  /* 0x0001000015157824 */ /* 0x000fe200078e00ff */
[----:B------:R-:W-:Y:S02]  /*15720*/  LOP3.LUT R55, R48, 0xff0000, R53, 0xf8, !PT ;  /* 0x00ff000030377812 */ /* 0x000fe400078ef835 */
[----:B------:R-:W-:Y:S01]  /*15730*/  LOP3.LUT R45, R45, 0xff0000, R24, 0xf8, !PT ;  /* 0x00ff00002d2d7812 */ /* 0x000fe200078ef818 */
[----:B------:R-:W-:Y:S01]  /*15740*/  IMAD.U32 R49, R49, 0x10000, RZ ;  /* 0x0001000031317824 */ /* 0x000fe200078e00ff */
[----:B------:R-:W-:-:S02]  /*15750*/  LOP3.LUT R21, R46, 0xff0000, R21, 0xf8, !PT ;  /* 0x00ff00002e157812 */ /* 0x000fc400078ef815 */
[----:B------:R-:W-:Y:S02]  /*15760*/  LOP3.LUT R47, R47, 0xff0000, R26, 0xf8, !PT ;  /* 0x00ff00002f2f7812 */ /* 0x000fe400078ef81a */
[----:B------:R-:W-:Y:S02]  /*15770*/  LOP3.LUT R55, R55, 0xff000000, R5, 0xf8, !PT ;  /* 0xff00000037377812 */ /* 0x000fe400078ef805 */
[----:B------:R-:W-:Y:S02]  /*15780*/  SHF.R.U32.HI R59, RZ, 0x10, R7 ;  /* 0x00000010ff3b7819 */ /* 0x000fe40000011607 */
[----:B------:R-:W-:Y:S02]  /*15790*/  LOP3.LUT R45, R45, 0xff000000, R24, 0xf8, !PT ;  /* 0xff0000002d2d7812 */ /* 0x000fe400078ef818 */
[----:B------:R-:W-:Y:S01]  /*157a0*/  LOP3.LUT R49, R20, 0xff0000, R49, 0xf8, !PT ;  /* 0x00ff000014317812 */ /* 0x000fe200078ef831 */
[----:B------:R-:W-:Y:S01]  /*157b0*/  IMAD.U32 R59, R59, 0x10000, RZ ;  /* 0x000100003b3b7824 */ /* 0x000fe200078e00ff */
[----:B------:R-:W-:-:S02]  /*157c0*/  LOP3.LUT R24, R21, 0xff000000, R25, 0xf8, !PT ;  /* 0xff00000015187812 */ /* 0x000fc400078ef819 */
[----:B------:R-:W-:Y:S02]  /*157d0*/  LOP3.LUT R21, R57, 0xff0000, R6, 0xf8, !PT ;  /* 0x00ff000039157812 */ /* 0x000fe400078ef806 */
[----:B------:R-:W-:Y:S02]  /*157e0*/  LOP3.LUT R20, R47, 0xff000000, R26, 0xf8, !PT ;  /* 0xff0000002f147812 */ /* 0x000fe400078ef81a */
[----:B------:R-:W-:Y:S02]  /*157f0*/  F2FP.F16.E4M3.UNPACK_B R54, R55 ;  /* 0x00000037ff36723e */ /* 0x000fe400020006ff */
[----:B0-----:R-:W-:Y:S02]  /*15800*/  F2FP.F16.E4M3.UNPACK_B R26, R41 ;  /* 0x00000029ff1a723e */ /* 0x001fe400020006ff */
[----:B------:R-:W-:Y:S02]  /*15810*/  LOP3.LUT R53, R49, 0xff000000, R27, 0xf8, !PT ;  /* 0xff00000031357812 */ /* 0x000fe400078ef81b */
[----:B------:R-:W-:-:S02]  /*15820*/  LOP3.LUT R51, R51, 0xff0000, R4, 0xf8, !PT ;  /* 0x00ff000033337812 */ /* 0x000fc400078ef804 */
[----:B------:R-:W-:Y:S01]  /*15830*/  LOP3.LUT R5, R21, 0xff000000, R6, 0xf8, !PT ;  /* 0xff00000015057812 */ /* 0x000fe200078ef806 */
[--C-:B------:R-:W-:Y:S01]  /*15840*/  HADD2.F32 R6, -RZ, R26.reuse.H0_H0 ;  /* 0x2000001aff067230 */ /* 0x100fe20000004100 */
[----:B------:R-:W-:Y:S01]  /*15850*/  F2FP.F16.E4M3.UNPACK_B R27, R24 ;  /* 0x00000018ff1b723e */ /* 0x000fe200020006ff */
[----:B------:R-:W-:Y:S01]  /*15860*/  HADD2.F32 R26, -RZ, R26.H1_H1 ;  /* 0x3000001aff1a7230 */ /* 0x000fe20000004100 */
[----:B------:R-:W-:Y:S02]  /*15870*/  LOP3.LUT R59, R52, 0xff0000, R59, 0xf8, !PT ;  /* 0x00ff0000343b7812 */ /* 0x000fe400078ef83b */
[----:B------:R-:W-:Y:S02]  /*15880*/  LOP3.LUT R57, R51, 0xff000000, R4, 0xf8, !PT ;  /* 0xff00000033397812 */ /* 0x000fe400078ef804 */
[-C--:B------:R-:W-:Y:S02]  /*15890*/  F2FP.F16.E4M3.UNPACK_B R51, R43.reuse ;  /* 0x0000002bff33723e */ /* 0x080fe400020006ff */
[----:B------:R-:W-:-:S02]  /*158a0*/  F2FP.F16.E4M3.UNPACK_B R52, R43.H1 ;  /* 0x0000002bff34723e */ /* 0x000fc400030006ff */
[-C--:B------:R-:W-:Y:S02]  /*158b0*/  F2FP.F16.E4M3.UNPACK_B R43, R40.reuse ;  /* 0x00000028ff2b723e */ /* 0x080fe400020006ff */
[----:B------:R-:W-:Y:S02]  /*158c0*/  F2FP.F16.E4M3.UNPACK_B R50, R40.H1 ;  /* 0x00000028ff32723e */ /* 0x000fe400030006ff */
[----:B------:R-:W-:Y:S02]  /*158d0*/  F2FP.F16.E4M3.UNPACK_B R41, R41.H1 ;  /* 0x00000029ff29723e */ /* 0x000fe400030006ff */
[----:B------:R-:W-:Y:S02]  /*158e0*/  F2FP.F16.E4M3.UNPACK_B R55, R55.H1 ;  /* 0x00000037ff37723e */ /* 0x000fe400030006ff */
[----:B------:R-:W-:Y:S01]  /*158f0*/  LOP3.LUT R58, R59, 0xff000000, R7, 0xf8, !PT ;  /* 0xff0000003b3a7812 */ /* 0x000fe200078ef807 */
[----:B------:R-:W-:Y:S01]  /*15900*/  HADD2.F32 R59, -RZ, R54.H1_H1 ;  /* 0x30000036ff3b7230 */ /* 0x000fe20000004100 */
[----:B------:R-:W-:-:S02]  /*15910*/  F2FP.F16.E4M3.UNPACK_B R7, R42 ;  /* 0x0000002aff07723e */ /* 0x000fc400020006ff */
[----:B------:R-:W-:Y:S02]  /*15920*/  F2FP.F16.E4M3.UNPACK_B R42, R42.H1 ;  /* 0x0000002aff2a723e */ /* 0x000fe400030006ff */
[----:B------:R-:W-:Y:S01]  /*15930*/  FMUL.FTZ R61, R26, R59 ;  /* 0x0000003b1a3d7220 */ /* 0x000fe20000410000 */
[----:B---3--:R-:W0:Y:S02]  /*15940*/  LDS.128 R36, [R68+0x1e200] ;  /* 0x01e2000044247984 */ /* 0x008e240000000c00 */
        /* <DEDUP_REMOVED lines=9> */
[----:B------:R-:W-:Y:S01]  /*159e0*/  F2FP.F16.E4M3.UNPACK_B R37, R37.H1 ;  /* 0x00000025ff25723e */ /* 0x000fe200030006ff */
[----:B------:R-:W-:Y:S01]  /*159f0*/  HADD2.F32 R54, -RZ, R55.H0_H0 ;  /* 0x20000037ff367230 */ /* 0x000fe20000004100 */
[----:B------:R-:W-:Y:S01]  /*15a00*/  F2FP.F16.E4M3.UNPACK_B R4, R38 ;  /* 0x00000026ff04723e */ /* 0x000fe200020006ff */
[-C--:B------:R-:W-:Y:S01]  /*15a10*/  FMUL.FTZ R56, R6, R36.reuse ;  /* 0x0000002406387220 */ /* 0x080fe20000410000 */
[C---:B------:R-:W-:Y:S01]  /*15a20*/  FFMA.FTZ R6, R25.reuse, R36, -R40 ;  /* 0x0000002419067223 */ /* 0x040fe20000010828 */
[----:B------:R-:W-:Y:S01]  /*15a30*/  F2FP.F16.E4M3.UNPACK_B R36, R24.H1 ;  /* 0x00000018ff24723e */ /* 0x000fe200030006ff */
[----:B------:R-:W-:Y:S02]  /*15a40*/  HADD2.F32 R24, -RZ, R21.H1_H1 ;  /* 0x30000015ff187230 */ /* 0x000fe40000004100 */
[----:B------:R-:W-:Y:S01]  /*15a50*/  FFMA.FTZ R25, R25, R39, R56 ;  /* 0x0000002719197223 */ /* 0x000fe20000010038 */
[----:B------:R-:W-:Y:S01]  /*15a60*/  HADD2.F32 R39, -RZ, R27.H1_H1 ;  /* 0x3000001bff277230 */ /* 0x000fe20000004100 */
[----:B------:R-:W-:Y:S01]  /*15a70*/  F2FP.F16.E4M3.UNPACK_B R38, R38.H1 ;  /* 0x00000026ff26723e */ /* 0x000fe200030006ff */
[----:B------:R-:W-:-:S02]  /*15a80*/  HADD2.F32 R21, -RZ, R41.H0_H0 ;  /* 0x20000029ff157230 */ /* 0x000fc40000004100 */
[--C-:B------:R-:W-:Y:S02]  /*15a90*/  HADD2.F32 R40, -RZ, R36.reuse.H0_H0 ;  /* 0x20000024ff287230 */ /* 0x100fe40000004100 */
[-C--:B------:R-:W-:Y:S01]  /*15aa0*/  FMUL.FTZ R26, R26, R39.reuse ;  /* 0x000000271a1a7220 */ /* 0x080fe20000410000 */
[----:B------:R-:W-:Y:S02]  /*15ab0*/  HADD2.F32 R27, -RZ, R37.H0_H0 ;  /* 0x20000025ff1b7230 */ /* 0x000fe40000004100 */
[C---:B------:R-:W-:Y:S01]  /*15ac0*/  FMUL.FTZ R56, R21.reuse, R54 ;  /* 0x0000003615387220 */ /* 0x040fe20000410000 */
[----:B------:R-:W-:Y:S02]  /*15ad0*/  HADD2.F32 R41, -RZ, R41.H1_H1 ;  /* 0x30000029ff297230 */ /* 0x000fe40000004100 */
[-C--:B------:R-:W-:Y:S01]  /*15ae0*/  FMUL.FTZ R63, R21, R40.reuse ;  /* 0x00000028153f7220 */ /* 0x080fe20000410000 */
        /* <DEDUP_REMOVED lines=8> */
[----:B------:R-:W-:-:S02]  /*15b70*/  HADD2.F32 R56, -RZ, R55.H1_H1 ;  /* 0x30000037ff387230 */ /* 0x000fc40000004100 */
[----:B------:R-:W-:Y:S02]  /*15b80*/  HADD2.F32 R36, -RZ, R37.H1_H1 ;  /* 0x30000025ff247230 */ /* 0x000fe40000004100 */
[----:B------:R-:W-:Y:S02]  /*15b90*/  HADD2.F32 R60, -RZ, R59.H0_H0 ;  /* 0x2000003bff3c7230 */ /* 0x000fe40000004100 */
[C---:B------:R-:W-:Y:S01]  /*15ba0*/  FMUL.FTZ R61, R41.reuse, R56 ;  /* 0x00000038293d7220 */ /* 0x040fe20000410000 */
[----:B------:R-:W-:Y:S02]  /*15bb0*/  HADD2.F32 R37, -RZ, R51.H0_H0 ;  /* 0x20000033ff257230 */ /* 0x000fe40000004100 */
[----:B------:R-:W-:Y:S01]  /*15bc0*/  FMUL.FTZ R41, R41, R39 ;  /* 0x0000002729297220 */ /* 0x000fe20000410000 */
[----:B------:R-:W-:Y:S02]  /*15bd0*/  HADD2.F32 R55, -RZ, R54.H0_H0 ;  /* 0x20000036ff377230 */ /* 0x000fe40000004100 */
[----:B------:R-:W-:-:S02]  /*15be0*/  HADD2.F32 R40, -RZ, R48.H0_H0 ;  /* 0x20000030ff287230 */ /* 0x000fc40000004100 */
[CC--:B------:R-:W-:Y:S01]  /*15bf0*/  FMUL.FTZ R63, R37.reuse, R60.reuse ;  /* 0x0000003c253f7220 */ /* 0x0c0fe20000410000 */
[----:B------:R-:W-:Y:S02]  /*15c00*/  HADD2.F32 R59, -RZ, R59.H1_H1 ;  /* 0x3000003bff3b7230 */ /* 0x000fe40000004100 */
[----:B------:R-:W-:Y:S01]  /*15c10*/  FMUL.FTZ R65, R37, R55 ;  /* 0x0000003725417220 */ /* 0x000fe20000410000 */
[----:B------:R-:W-:Y:S01]  /*15c20*/  FFMA.FTZ R37, R36, R39, -R61 ;  /* 0x0000002724257223 */ /* 0x000fe2000001083d */
[C---:B------:R-:W-:Y:S01]  /*15c30*/  FFMA.FTZ R39, R40.reuse, R55, -R63 ;  /* 0x0000003728277223 */ /* 0x040fe2000001083f */
[----:B------:R-:W-:Y:S01]  /*15c40*/  HADD2.F32 R55, -RZ, R54.H1_H1 ;  /* 0x30000036ff377230 */ /* 0x000fe20000004100 */
[----:B------:R-:W-:Y:S01]  /*15c50*/  F2FP.F16.E4M3.UNPACK_B R54, R53.H1 ;  /* 0x00000035ff36723e */ /* 0x000fe200030006ff */
[----:B------:R-:W-:Y:S02]  /*15c60*/  HADD2.F32 R51, -RZ, R51.H1_H1 ;  /* 0x30000033ff337230 */ /* 0x000fe40000004100 */
[----:B------:R-:W-:Y:S01]  /*15c70*/  FFMA.FTZ R40, R40, R60, R65 ;  /* 0x0000003c28287223 */ /* 0x000fe20000010041 */
[----:B------:R-:W-:-:S02]  /*15c80*/  HADD2.F32 R48, -RZ, R48.H1_H1 ;  /* 0x30000030ff307230 */ /* 0x000fc40000004100 */
[----:B------:R-:W-:Y:S01]  /*15c90*/  FFMA.FTZ R36, R36, R56, R41 ;  /* 0x0000003824247223 */ /* 0x000fe20000010029 */
[----:B------:R-:W-:Y:S02]  /*15ca0*/  HADD2.F32 R60, -RZ, R58.H0_H0 ;  /* 0x2000003aff3c7230 */ /* 0x000fe40000004100 */
[C---:B------:R-:W-:Y:S01]  /*15cb0*/  FMUL.FTZ R61, R51.reuse, R59 ;  /* 0x0000003b333d7220 */ /* 0x040fe20000410000 */
[----:B------:R-:W-:Y:S02]  /*15cc0*/  HADD2.F32 R53, -RZ, R52.H0_H0 ;  /* 0x20000034ff357230 */ /* 0x000fe40000004100 */
[-C--:B------:R-:W-:Y:S01]  /*15cd0*/  FMUL.FTZ R64, R51, R55.reuse ;  /* 0x0000003733407220 */ /* 0x080fe20000410000 */
[----:B------:R-:W-:Y:S02]  /*15ce0*/  HADD2.F32 R56, -RZ, R54.H0_H0 ;  /* 0x20000036ff387230 */ /* 0x000fe40000004100 */
[----:B------:R-:W-:Y:S01]  /*15cf0*/  FFMA.FTZ R62, R48, R55, -R61 ;  /* 0x00000037303e7223 */ /* 0x000fe2000001083d */
[----:B------:R-:W-:-:S02]  /*15d00*/  HADD2.F32 R41, -RZ, R49.H0_H0 ;  /* 0x20000031ff297230 */ /* 0x000fc40000004100 */
[C---:B------:R-:W-:Y:S01]  /*15d10*/  FMUL.FTZ R66, R53.reuse, R60 ;  /* 0x0000003c35427220 */ /* 0x040fe20000410000 */
[----:B------:R-:W-:Y:S01]  /*15d20*/  F2FP.F16.E4M3.UNPACK_B R55, R57.H1 ;  /* 0x00000039ff37723e */ /* 0x000fe200030006ff */
[-C--:B------:R-:W-:Y:S01]  /*15d30*/  FMUL.FTZ R53, R53, R56.reuse ;  /* 0x0000003835357220 */ /* 0x080fe20000410000 */
[----:B------:R-:W-:Y:S01]  /*15d40*/  HADD2.F32 R58, -RZ, R58.H1_H1 ;  /* 0x3000003aff3a7230 */ /* 0x000fe20000004100 */
[----:B------:R-:W-:Y:S01]  /*15d50*/  F2FP.F16.E4M3.UNPACK_B R51, R45.H1 ;  /* 0x0000002dff33723e */ /* 0x000fe200030006ff */
[----:B------:R-:W-:Y:S02]  /*15d60*/  HADD2.F32 R52, -RZ, R52.H1_H1 ;  /* 0x30000034ff347230 */ /* 0x000fe40000004100 */
[----:B------:R-:W-:Y:S01]  /*15d70*/  FFMA.FTZ R61, R48, R59, R64 ;  /* 0x0000003b303d7223 */ /* 0x000fe20000010040 */
[C---:B------:R-:W-:Y:S01]  /*15d80*/  FFMA.FTZ R66, R41.reuse, R56, -R66 ;  /* 0x0000003829427223 */ /* 0x040fe20000010842 */
[----:B------:R-:W-:Y:S01]  /*15d90*/  FFMA.FTZ R63, R41, R60, R53 ;  /* 0x0000003c293f7223 */ /* 0x000fe20000010035 */
[----:B------:R-:W-:-:S02]  /*15da0*/  HADD2.F32 R54, -RZ, R54.H1_H1 ;  /* 0x30000036ff367230 */ /* 0x000fc40000004100 */
[C---:B------:R-:W-:Y:S01]  /*15db0*/  FMUL.FTZ R60, R52.reuse, R58 ;  /* 0x0000003a343c7220 */ /* 0x040fe20000410000 */
[----:B------:R-:W-:Y:S01]  /*15dc0*/  HADD2.F32 R49, -RZ, R49.H1_H1 ;  /* 0x30000031ff317230 */ /* 0x000fe20000004100 */
[----:B------:R-:W-:Y:S01]  /*15dd0*/  F2FP.F16.E4M3.UNPACK_B R57, R57 ;  /* 0x00000039ff39723e */ /* 0x000fe200020006ff */
[----:B------:R-:W-:Y:S02]  /*15de0*/  HADD2.F32 R56, -RZ, R55.H0_H0 ;  /* 0x20000037ff387230 */ /* 0x000fe40000004100 */
[-C--:B------:R-:W-:Y:S01]  /*15df0*/  FMUL.FTZ R67, R52, R54.reuse ;  /* 0x0000003634437220 */ /* 0x080fe20000410000 */
[----:B------:R-:W-:Y:S02]  /*15e00*/  HADD2.F32 R48, -RZ, R50.H0_H0 ;  /* 0x20000032ff307230 */ /* 0x000fe40000004100 */
[C---:B------:R-:W-:Y:S01]  /*15e10*/  FFMA.FTZ R65, R49.reuse, R54, -R60 ;  /* 0x0000003631417223 */ /* 0x040fe2000001083c */
[----:B------:R-:W-:Y:S02]  /*15e20*/  HADD2.F32 R53, -RZ, R51.H0_H0 ;  /* 0x20000033ff357230 */ /* 0x000fe40000004100 */
[----:B------:R-:W-:Y:S01]  /*15e30*/  FFMA.FTZ R64, R49, R58, R67 ;  /* 0x0000003a31407223 */ /* 0x000fe20000010043 */
[----:B------:R-:W-:-:S02]  /*15e40*/  HADD2.F32 R55, -RZ, R55.H1_H1 ;  /* 0x30000037ff377230 */ /* 0x000fc40000004100 */
[C---:B------:R-:W-:Y:S01]  /*15e50*/  FMUL.FTZ R52, R48.reuse, R56 ;  /* 0x0000003830347220 */ /* 0x040fe20000410000 */
[----:B------:R-:W-:Y:S02]  /*15e60*/  HADD2.F32 R50, -RZ, R50.H1_H1 ;  /* 0x30000032ff327230 */ /* 0x000fe40000004100 */
[----:B------:R-:W-:Y:S01]  /*15e70*/  FMUL.FTZ R59, R48, R53 ;  /* 0x00000035303b7220 */ /* 0x000fe20000410000 */
[----:B------:R-:W-:Y:S01]  /*15e80*/  HADD2.F32 R51, -RZ, R51.H1_H1 ;  /* 0x30000033ff337230 */ /* 0x000fe20000004100 */
[----:B------:R-:W-:Y:S01]  /*15e90*/  F2FP.F16.E4M3.UNPACK_B R48, R45 ;  /* 0x0000002dff30723e */ /* 0x000fe200020006ff */
[--C-:B------:R-:W-:Y:S02]  /*15ea0*/  HADD2.F32 R41, -RZ, R47.reuse.H0_H0 ;  /* 0x2000002fff297230 */ /* 0x100fe40000004100 */
[C---:B------:R-:W-:Y:S01]  /*15eb0*/  FMUL.FTZ R54, R50.reuse, R55 ;  /* 0x0000003732367220 */ /* 0x040fe20000410000 */
[----:B------:R-:W-:Y:S02]  /*15ec0*/  HADD2.F32 R47, -RZ, R47.H1_H1 ;  /* 0x3000002fff2f7230 */ /* 0x000fe40000004100 */
[----:B------:R-:W-:Y:S01]  /*15ed0*/  FMUL.FTZ R50, R50, R51 ;  /* 0x0000003332327220 */ /* 0x000fe20000410000 */
[----:B------:R-:W-:-:S02]  /*15ee0*/  HADD2.F32 R45, -RZ, R43.H0_H0 ;  /* 0x2000002bff2d7230 */ /* 0x000fc40000004100 */
[----:B------:R-:W-:Y:S01]  /*15ef0*/  FFMA.FTZ R53, R41, R53, -R52 ;  /* 0x0000003529357223 */ /* 0x000fe20000010834 */
[--C-:B------:R-:W-:Y:S02]  /*15f00*/  HADD2.F32 R52, -RZ, R57.reuse.H0_H0 ;  /* 0x20000039ff347230 */ /* 0x100fe40000004100 */
[----:B------:R-:W-:Y:S01]  /*15f10*/  FFMA.FTZ R60, R47, R55, R50 ;  /* 0x000000372f3c7223 */ /* 0x000fe20000010032 */
[----:B------:R-:W-:Y:S02]  /*15f20*/  HADD2.F32 R50, -RZ, R48.H0_H0 ;  /* 0x20000030ff327230 */ /* 0x000fe40000004100 */
[----:B------:R-:W-:Y:S01]  /*15f30*/  FFMA.FTZ R59, R41, R56, R59 ;  /* 0x00000038293b7223 */ /* 0x000fe2000001003b */
[----:B------:R-:W-:Y:S01]  /*15f40*/  FFMA.FTZ R58, R47, R51, -R54 ;  /* 0x000000332f3a7223 */ /* 0x000fe20000010836 */
        /* <DEDUP_REMOVED lines=13> */
[----:B------:R-:W-:-:S02]  /*16020*/  HADD2.F32 R43, -RZ, R42.H0_H0 ;  /* 0x2000002aff2b7230 */ /* 0x000fc40000004100 */
[C---:B------:R-:W-:Y:S01]  /*16030*/  FFMA.FTZ R49, R46.reuse, R48, -R45 ;  /* 0x000000302e317223 */ /* 0x040fe2000001082d */
[----:B------:R-:W-:Y:S02]  /*16040*/  HADD2.F32 R48, -RZ, R47.H0_H0 ;  /* 0x2000002fff307230 */ /* 0x000fe40000004100 */
        /* <DEDUP_REMOVED lines=51> */
.L_x_5619:
[----:B------:R-:W-:Y:S05]  /*16380*/  BSYNC B1 ;  /* 0x0000000000017941 */ /* 0x000fea0003800000 */
.L_x_5618:
[----:B------:R-:W-:Y:S04]  /*16390*/  BSSY B1, `(.L_x_5620) ;  /* 0x0000105000017945 */ /* 0x000fe80003800000 */
[----:B------:R-:W-:Y:S05]  /*163a0*/  @P1 BRA `(.L_x_5621) ;  /* 0x00000010000c1947 */ /* 0x000fea0003800000 */
[----:B------:R-:W3:Y:S01]  /*163b0*/  LDL R59, [R1+0x68] ;  /* 0x00006800013b7983 */ /* 0x000ee20000100800 */
[----:B-1---5:R-:W-:Y:S02]  /*163c0*/  IADD3 R4, R22, R225, RZ ;  /* 0x000000e116047210 */ /* 0x022fe40007ffe0ff */
[----:B------:R-:W-:Y:S02]  /*163d0*/  SHF.R.U32.HI R0, RZ, 0x8, R28 ;  /* 0x00000008ff007819 */ /* 0x000fe4000001161c */
[----:B------:R-:W-:Y:S02]  /*163e0*/  SHF.R.S32.HI R5, RZ, 0x1f, R4 ;  /* 0x0000001fff057819 */ /* 0x000fe40000011404 */
[----:B--2---:R-:W-:Y:S02]  /*163f0*/  LOP3.LUT R21, R31, 0xff, RZ, 0xc0, !PT ;  /* 0x000000ff1f157812 */ /* 0x004fe400078ec0ff */
[----:B------:R-:W-:Y:S02]  /*16400*/  LEA.HI R4, R5, R4, RZ, 0x4 ;  /* 0x0000000405047211 */ /* 0x000fe400078f20ff */
[----:B------:R-:W-:-:S02]  /*16410*/  LOP3.LUT R5, R28, 0xff, RZ, 0xc0, !PT ;  /* 0x000000ff1c057812 */ /* 0x000fc400078ec0ff */
[----:B------:R-:W-:Y:S02]  /*16420*/  SHF.R.S32.HI R20, RZ, 0x4, R4 ;  /* 0x00000004ff147819 */ /* 0x000fe40000011404 */
[----:B------:R-:W-:Y:S02]  /*16430*/  LOP3.LUT R4, R0, 0xff, RZ, 0xc0, !PT ;  /* 0x000000ff00047812 */ /* 0x000fe400078ec0ff */
[----:B------:R-:W-:Y:S02]  /*16440*/  LEA.HI R0, R3, R20, RZ, 0x1c ;  /* 0x0000001403007211 */ /* 0x000fe400078fe0ff */
[----:B------:R-:W-:Y:S02]  /*16450*/  PRMT R37, R4, 0x7604, R5 ;  /* 0x0000760404257816 */ /* 0x000fe40000000005 */
[----:B------:R-:W-:Y:S02]  /*16460*/  SHF.R.S32.HI R5, RZ, 0x1f, R0 ;  /* 0x0000001fff057819 */ /* 0x000fe40000011400 */
[----:B------:R-:W-:-:S02]  /*16470*/  SHF.R.U32.HI R20, RZ, 0x8, R31 ;  /* 0x00000008ff147819 */ /* 0x000fc4000001161f */
[----:B------:R-:W-:Y:S01]  /*16480*/  LEA.HI R4, R5, R0, RZ, 0x2 ;  /* 0x0000000005047211 */ /* 0x000fe200078f10ff */
[----:B------:R-:W-:Y:S01]  /*16490*/  IMAD.SHL.U32 R5, R0, 0x10, RZ ;  /* 0x0000001000057824 */ /* 0x000fe200078e00ff */
[----:B------:R-:W-:Y:S02]  /*164a0*/  LOP3.LUT R20, R20, 0xff, RZ, 0xc0, !PT ;  /* 0x000000ff14147812 */ /* 0x000fe400078ec0ff */
[----:B------:R-:W-:Y:S01]  /*164b0*/  SHF.R.U32.HI R24, RZ, 0x8, R8 ;  /* 0x00000008ff187819 */ /* 0x000fe20000011608 */
[----:B------:R-:W-:Y:S01]  /*164c0*/  IMAD.SHL.U32 R4, R4, 0x800, RZ ;  /* 0x0000080004047824 */ /* 0x000fe200078e00ff */
[----:B------:R-:W-:Y:S02]  /*164d0*/  LOP3.LUT R0, R230, 0x30, R5, 0xf8, !PT ;  /* 0x00000030e6007812 */ /* 0x000fe400078ef805 */
[----:B0-----:R-:W-:Y:S02]  /*164e0*/  PRMT R41, R20, 0x7604, R21 ;  /* 0x0000760414297816 */ /* 0x001fe40000000015 */
[----:B------:R-:W-:-:S02]  /*164f0*/  LOP3.LUT R0, R0, R231, RZ, 0x3c, !PT ;  /* 0x000000e700007212 */ /* 0x000fc400078e3cff */
[----:B------:R-:W-:Y:S02]  /*16500*/  LOP3.LUT R5, R4, 0xffffe000, RZ, 0xc0, !PT ;  /* 0xffffe00004057812 */ /* 0x000fe400078ec0ff */
[----:B------:R-:W-:Y:S02]  /*16510*/  SHF.R.U32.HI R6, RZ, 0x8, R29 ;  /* 0x00000008ff067819 */ /* 0x000fe4000001161d */
        /* <DEDUP_REMOVED lines=49> */
[----:B------:R-:W-:Y:S02]  /*16830*/  LOP3.LUT R21, R21, 0xff000000, R29, 0xf8, !PT ;  /* 0xff00000015157812 */ /* 0x000fe400078ef81d */
[----:B------:R-:W-:Y:S02]  /*16840*/  PRMT R51, R38, 0x7054, R47 ;  /* 0x0000705426337816 */ /* 0x000fe4000000002f */
[----:B------:R-:W-:Y:S02]  /*16850*/  LOP3.LUT R47, R43, 0xff000000, R8, 0xf8, !PT ;  /* 0xff0000002b2f7812 */ /* 0x000fe400078ef808 */
[----:B------:R-:W-:Y:S02]  /*16860*/  LOP3.LUT R53, R53, 0xff000000, R11, 0xf8, !PT ;  /* 0xff00000035357812 */ /* 0x000fe400078ef80b */
[----:B------:R-:W-:Y:S02]  /*16870*/  LOP3.LUT R45, R41, 0xff000000, R31, 0xf8, !PT ;  /* 0xff000000292d7812 */ /* 0x000fe400078ef81f */
[----:B------:R-:W-:-:S02]  /*16880*/  F2FP.F16.E4M3.UNPACK_B R43, R49 ;  /* 0x00000031ff2b723e */ /* 0x000fc400020006ff */
[----:B0-----:R-:W-:Y:S02]  /*16890*/  F2FP.F16.E4M3.UNPACK_B R11, R25 ;  /* 0x00000019ff0b723e */ /* 0x001fe400020006ff */
[----:B------:R-:W-:Y:S01]  /*168a0*/  F2FP.F16.E4M3.UNPACK_B R41, R21 ;  /* 0x00000015ff29723e */ /* 0x000fe200020006ff */
[----:B------:R-:W-:Y:S01]  /*168b0*/  HADD2.F32 R48, -RZ, R43.H0_H0 ;  /* 0x2000002bff307230 */ /* 0x000fe20000004100 */
        /* <DEDUP_REMOVED lines=34> */
[----:B------:R-:W-:Y:S01]  /*16ae0*/  F2FP.F16.E4M3.UNPACK_B R7, R6.H1 ;  /* 0x00000006ff07723e */ /* 0x000fe200030006ff */
[----:B------:R-:W-:Y:S02]  /*16af0*/  HADD2.F32 R21, -RZ, R30.H0_H0 ;  /* 0x2000001eff157230 */ /* 0x000fe40000004100 */
[C---:B------:R-:W-:Y:S01]  /*16b00*/  FMUL.FTZ R50, R10.reuse, R48 ;  /* 0x000000300a327220 */ /* 0x040fe20000410000 */
[----:B------:R-:W-:Y:S02]  /*16b10*/  HADD2.F32 R49, -RZ, R49.H1_H1 ;  /* 0x30000031ff317230 */ /* 0x000fe40000004100 */
[----:B------:R-:W-:Y:S01]  /*16b20*/  FMUL.FTZ R55, R10, R43 ;  /* 0x0000002b0a377220 */ /* 0x000fe20000410000 */
[C---:B------:R-:W-:Y:S01]  /*16b30*/  FFMA.FTZ R10, R24.reuse, R41, -R51 ;  /* 0x00000029180a7223 */ /* 0x040fe20000010833 */
[----:B------:R-:W-:Y:S01]  /*16b40*/  FFMA.FTZ R24, R24, R46, R11 ;  /* 0x0000002e18187223 */ /* 0x000fe2000001000b */
[C---:B------:R-:W-:Y:S01]  /*16b50*/  FFMA.FTZ R11, R21.reuse, R43, -R50 ;  /* 0x0000002b150b7223 */ /* 0x040fe20000010832 */
        /* <DEDUP_REMOVED lines=8> */
[----:B------:R-:W-:Y:S01]  /*16be0*/  F2FP.F16.E4M3.UNPACK_B R6, R26 ;  /* 0x0000001aff06723e */ /* 0x000fe200020006ff */
[----:B------:R-:W-:-:S02]  /*16bf0*/  HADD2.F32 R43, -RZ, R27.H1_H1 ;  /* 0x3000001bff2b7230 */ /* 0x000fc40000004100 */
[C---:B------:R-:W-:Y:S01]  /*16c00*/  FMUL.FTZ R58, R41.reuse, R52 ;  /* 0x00000034293a7220 */ /* 0x040fe20000410000 */
[----:B------:R-:W-:Y:S02]  /*16c10*/  HADD2.F32 R25, -RZ, R25.H1_H1 ;  /* 0x30000019ff197230 */ /* 0x000fe40000004100 */
[----:B------:R-:W-:Y:S01]  /*16c20*/  FMUL.FTZ R41, R41, R48 ;  /* 0x0000003029297220 */ /* 0x000fe20000410000 */
[----:B------:R-:W-:Y:S01]  /*16c30*/  HADD2.F32 R27, -RZ, R31.H0_H0 ;  /* 0x2000001fff1b7230 */ /* 0x000fe20000004100 */
[----:B------:R-:W-:Y:S01]  /*16c40*/  F2FP.F16.E4M3.UNPACK_B R26, R26.H1 ;  /* 0x0000001aff1a723e */ /* 0x000fe200030006ff */
[----:B------:R-:W-:Y:S02]  /*16c50*/  HADD2.F32 R30, -RZ, R30.H1_H1 ;  /* 0x3000001eff1e7230 */ /* 0x000fe40000004100 */
[C---:B------:R-:W-:Y:S01]  /*16c60*/  FMUL.FTZ R51, R25.reuse, R49 ;  /* 0x0000003119337220 */ /* 0x040fe20000410000 */
[----:B------:R-:W-:Y:S01]  /*16c70*/  FMUL.FTZ R56, R25, R43 ;  /* 0x0000002b19387220 */ /* 0x000fe20000410000 */
[C---:B------:R-:W-:Y:S01]  /*16c80*/  FFMA.FTZ R25, R27.reuse, R48, -R58 ;  /* 0x000000301b197223 */ /* 0x040fe2000001083a */
[----:B------:R-:W-:Y:S01]  /*16c90*/  FFMA.FTZ R27, R27, R52, R41 ;  /* 0x000000341b1b7223 */ /* 0x000fe20000010029 */
[----:B------:R-:W-:-:S02]  /*16ca0*/  HADD2.F32 R50, -RZ, R50.H1_H1 ;  /* 0x30000032ff327230 */ /* 0x000fc40000004100 */
[C---:B------:R-:W-:Y:S01]  /*16cb0*/  FFMA.FTZ R54, R30.reuse, R43, -R51 ;  /* 0x0000002b1e367223 */ /* 0x040fe20000010833 */
[----:B------:R-:W-:Y:S02]  /*16cc0*/  HADD2.F32 R39, -RZ, R39.H1_H1 ;  /* 0x30000027ff277230 */ /* 0x000fe40000004100 */
[----:B------:R-:W-:Y:S01]  /*16cd0*/  FFMA.FTZ R56, R30, R49, R56 ;  /* 0x000000311e387223 */ /* 0x000fe20000010038 */
[----:B------:R-:W-:Y:S02]  /*16ce0*/  HADD2.F32 R48, -RZ, R53.H0_H0 ;  /* 0x20000035ff307230 */ /* 0x000fe40000004100 */
[----:B------:R-:W-:Y:S02]  /*16cf0*/  HADD2.F32 R41, -RZ, R40.H0_H0 ;  /* 0x20000028ff297230 */ /* 0x000fe40000004100 */
[----:B------:R-:W-:Y:S01]  /*16d00*/  FMUL.FTZ R52, R39, R50 ;  /* 0x0000003227347220 */ /* 0x000fe20000410000 */
[----:B------:R-:W-:Y:S01]  /*16d10*/  HADD2.F32 R46, -RZ, R46.H1_H1 ;  /* 0x3000002eff2e7230 */ /* 0x000fe20000004100 */
[----:B------:R-:W-:Y:S01]  /*16d20*/  F2FP.SATFINITE.E4M3.F32.PACK_AB_MERGE_C R11, R54, R11, RZ ;  /* 0x0000000b360b723e */ /* 0x000fe200048070ff */
[----:B------:R-:W-:-:S02]  /*16d30*/  HADD2.F32 R43, -RZ, R45.H0_H0 ;  /* 0x2000002dff2b7230 */ /* 0x000fc40000004100 */
[----:B------:R-:W-:Y:S01]  /*16d40*/  FMUL.FTZ R49, R41, R48 ;  /* 0x0000003029317220 */ /* 0x000fe20000410000 */
[----:B------:R-:W-:Y:S02]  /*16d50*/  HADD2.F32 R30, -RZ, R36.H0_H0 ;  /* 0x20000024ff1e7230 */ /* 0x000fe40000004100 */
[----:B------:R-:W-:Y:S01]  /*16d60*/  FMUL.FTZ R39, R39, R46 ;  /* 0x0000002e27277220 */ /* 0x000fe20000410000 */
[----:B------:R-:W-:Y:S02]  /*16d70*/  HADD2.F32 R31, -RZ, R31.H1_H1 ;  /* 0x3000001fff1f7230 */ /* 0x000fe40000004100 */
[-C--:B------:R-:W-:Y:S01]  /*16d80*/  FMUL.FTZ R41, R41, R43.reuse ;  /* 0x0000002b29297220 */ /* 0x080fe20000410000 */
[----:B------:R-:W-:Y:S02]  /*16d90*/  HADD2.F32 R53, -RZ, R53.H1_H1 ;  /* 0x30000035ff357230 */ /* 0x000fe40000004100 */
[----:B------:R-:W-:Y:S01]  /*16da0*/  FFMA.FTZ R55, R30, R43, -R49 ;  /* 0x0000002b1e377223 */ /* 0x000fe20000010831 */
[----:B------:R-:W-:Y:S01]  /*16db0*/  F2FP.F16.E4M3.UNPACK_B R43, R47.H1 ;  /* 0x0000002fff2b723e */ /* 0x000fe200030006ff */
[----:B------:R-:W-:Y:S01]  /*16dc0*/  FFMA.FTZ R58, R31, R50, R39 ;  /* 0x000000321f3a7223 */ /* 0x000fe20000010027 */
[----:B------:R-:W-:Y:S01]  /*16dd0*/  F2FP.F16.E4M3.UNPACK_B R39, R42.H1 ;  /* 0x0000002aff27723e */ /* 0x000fe200030006ff */
[----:B------:R-:W-:-:S02]  /*16de0*/  HADD2.F32 R40, -RZ, R40.H1_H1 ;  /* 0x30000028ff287230 */ /* 0x000fc40000004100 */
[----:B------:R-:W-:Y:S01]  /*16df0*/  FFMA.FTZ R52, R31, R46, -R52 ;  /* 0x0000002e1f347223 */ /* 0x000fe20000010834 */
[----:B------:R-:W-:Y:S02]  /*16e00*/  HADD2.F32 R45, -RZ, R45.H1_H1 ;  /* 0x3000002dff2d7230 */ /* 0x000fe40000004100 */
[----:B------:R-:W-:Y:S01]  /*16e10*/  FFMA.FTZ R57, R30, R48, R41 ;  /* 0x000000301e397223 */ /* 0x000fe20000010029 */
[----:B------:R-:W-:Y:S02]  /*16e20*/  HADD2.F32 R46, -RZ, R43.H0_H0 ;  /* 0x2000002bff2e7230 */ /* 0x000fe40000004100 */
[C---:B------:R-:W-:Y:S01]  /*16e30*/  FMUL.FTZ R51, R40.reuse, R53 ;  /* 0x0000003528337220 */ /* 0x040fe20000410000 */
[----:B------:R-:W-:Y:S02]  /*16e40*/  HADD2.F32 R31, -RZ, R38.H0_H0 ;  /* 0x20000026ff1f7230 */ /* 0x000fe40000004100 */
[----:B------:R-:W-:Y:S01]  /*16e50*/  FMUL.FTZ R40, R40, R45 ;  /* 0x0000002d28287220 */ /* 0x000fe20000410000 */
[----:B------:R-:W-:Y:S01]  /*16e60*/  HADD2.F32 R41, -RZ, R39.H0_H0 ;  /* 0x20000027ff297230 */ /* 0x000fe20000004100 */
[----:B------:R-:W-:Y:S01]  /*16e70*/  F2FP.F16.E4M3.UNPACK_B R47, R47 ;  /* 0x0000002fff2f723e */ /* 0x000fe200020006ff */
[----:B------:R-:W-:-:S02]  /*16e80*/  HADD2.F32 R36, -RZ, R36.H1_H1 ;  /* 0x30000024ff247230 */ /* 0x000fc40000004100 */
[C---:B------:R-:W-:Y:S01]  /*16e90*/  FMUL.FTZ R49, R31.reuse, R46 ;  /* 0x0000002e1f317220 */ /* 0x040fe20000410000 */
[----:B------:R-:W-:Y:S02]  /*16ea0*/  HADD2.F32 R30, -RZ, R29.H0_H0 ;  /* 0x2000001dff1e7230 */ /* 0x000fe40000004100 */
[----:B------:R-:W-:Y:S01]  /*16eb0*/  FMUL.FTZ R31, R31, R41 ;  /* 0x000000291f1f7220 */ /* 0x000fe20000410000 */
[----:B------:R-:W-:Y:S02]  /*16ec0*/  HADD2.F32 R43, -RZ, R43.H1_H1 ;  /* 0x3000002bff2b7230 */ /* 0x000fe40000004100 */
[----:B------:R-:W-:Y:S01]  /*16ed0*/  FFMA.FTZ R62, R36, R53, R40 ;  /* 0x00000035243e7223 */ /* 0x000fe20000010028 */
[----:B------:R-:W-:Y:S02]  /*16ee0*/  HADD2.F32 R38, -RZ, R38.H1_H1 ;  /* 0x30000026ff267230 */ /* 0x000fe40000004100 */
[----:B------:R-:W-:Y:S01]  /*16ef0*/  FFMA.FTZ R49, R30, R41, -R49 ;  /* 0x000000291e317223 */ /* 0x000fe20000010831 */
[----:B------:R-:W-:-:S02]  /*16f00*/  HADD2.F32 R39, -RZ, R39.H1_H1 ;  /* 0x30000027ff277230 */ /* 0x000fc40000004100 */
[----:B------:R-:W-:Y:S01]  /*16f10*/  FFMA.FTZ R60, R36, R45, -R51 ;  /* 0x0000002d243c7223 */ /* 0x000fe20000010833 */
[----:B------:R-:W-:Y:S02]  /*16f20*/  HADD2.F32 R29, -RZ, R29.H1_H1 ;  /* 0x3000001dff1d7230 */ /* 0x000fe40000004100 */
[----:B------:R-:W-:Y:S01]  /*16f30*/  FMUL.FTZ R40, R38, R43 ;  /* 0x0000002b26287220 */ /* 0x000fe20000410000 */
[----:B------:R-:W-:Y:S01]  /*16f40*/  FFMA.FTZ R41, R30, R46, R31 ;  /* 0x0000002e1e297223 */ /* 0x000fe2000001001f */
[----:B------:R-:W-:Y:S01]  /*16f50*/  F2FP.F16.E4M3.UNPACK_B R42, R42 ;  /* 0x0000002aff2a723e */ /* 0x000fe200020006ff */
[-C--:B------:R-:W-:Y:S01]  /*16f60*/  FMUL.FTZ R38, R38, R39.reuse ;  /* 0x0000002726267220 */ /* 0x080fe20000410000 */
[----:B------:R-:W-:Y:S02]  /*16f70*/  HADD2.F32 R36, -RZ, R47.H0_H0 ;  /* 0x2000002fff247230 */ /* 0x000fe40000004100 */
[----:B------:R-:W-:Y:S01]  /*16f80*/  FFMA.FTZ R48, R29, R39, -R40 ;  /* 0x000000271d307223 */ /* 0x000fe20000010828 */
[----:B------:R-:W-:-:S02]  /*16f90*/  HADD2.F32 R30, -RZ, R37.H0_H0 ;  /* 0x20000025ff1e7230 */ /* 0x000fc40000004100 */
[----:B------:R-:W-:Y:S01]  /*16fa0*/  FFMA.FTZ R50, R29, R43, R38 ;  /* 0x0000002b1d327223 */ /* 0x000fe20000010026 */
[----:B------:R-:W-:Y:S01]  /*16fb0*/  HADD2.F32 R31, -RZ, R42.H0_H0 ;  /* 0x2000002aff1f7230 */ /* 0x000fe20000004100 */
[----:B------:R-:W-:Y:S01]  /*16fc0*/  F2FP.SATFINITE.E4M3.F32.PACK_AB_MERGE_C R21, R56, R21, RZ ;  /* 0x000000153815723e */ /* 0x000fe200048070ff */
        /* <DEDUP_REMOVED lines=19> */
[----:B------:R-:W-:-:S02]  /*17100*/  HADD2.F32 R28, -RZ, R7.H0_H0 ;  /* 0x20000007ff1c7230 */ /* 0x000fc40000004100 */
[C---:B------:R-:W-:Y:S01]  /*17110*/  FMUL.FTZ R37, R29.reuse, R36 ;  /* 0x000000241d257220 */ /* 0x040fe20000410000 */
[----:B------:R-:W-:Y:S02]  /*17120*/  HADD2.F32 R30, -RZ, R30.H1_H1 ;  /* 0x3000001eff1e7230 */ /* 0x000fe40000004100 */
[-C--:B------:R-:W-:Y:S01]  /*17130*/  FMUL.FTZ R29, R29, R31.reuse ;  /* 0x0000001f1d1d7220 */ /* 0x080fe20000410000 */
[----:B------:R-:W-:Y:S02]  /*17140*/  HADD2.F32 R38, -RZ, R38.H1_H1 ;  /* 0x30000026ff267230 */ /* 0x000fe40000004100 */
[C---:B------:R-:W-:Y:S01]  /*17150*/  FFMA.FTZ R45, R28.reuse, R31, -R37 ;  /* 0x0000001f1c2d7223 */ /* 0x040fe20000010825 */
[----:B------:R-:W-:Y:S01]  /*17160*/  HADD2.F32 R26, -RZ, R26.H1_H1 ;  /* 0x3000001aff1a7230 */ /* 0x000fe20000004100 */
[----:B------:R-:W-:Y:S01]  /*17170*/  F2FP.F16.E4M3.UNPACK_B R8, R8 ;  /* 0x00000008ff08723e */ /* 0x000fe200020006ff */
[----:B------:R-:W-:Y:S02]  /*17180*/  HADD2.F32 R7, -RZ, R7.H1_H1 ;  /* 0x30000007ff077230 */ /* 0x000fe40000004100 */
[----:B------:R-:W-:Y:S01]  /*17190*/  FFMA.FTZ R28, R28, R36, R29 ;  /* 0x000000241c1c7223 */ /* 0x000fe2000001001d */
[----:B------:R-:W-:-:S02]  /*171a0*/  HADD2.F32 R29, -RZ, R20.H1_H1 ;  /* 0x30000014ff1d7230 */ /* 0x000fc40000004100 */
[C---:B------:R-:W-:Y:S01]  /*171b0*/  FMUL.FTZ R46, R26.reuse, R38 ;  /* 0x000000261a2e7220 */ /* 0x040fe20000410000 */
[-C--:B------:R-:W-:Y:S01]  /*171c0*/  FMUL.FTZ R31, R26, R30.reuse ;  /* 0x0000001e1a1f7220 */ /* 0x080fe20000410000 */
[----:B------:R-:W-:Y:S01]  /*171d0*/  HADD2.F32 R26, -RZ, R20.H0_H0 ;  /* 0x20000014ff1a7230 */ /* 0x000fe20000004100 */
[----:B------:R-:W-:Y:S01]  /*171e0*/  F2FP.SATFINITE.E4M3.F32.PACK_AB_MERGE_C R57, R62, R57, RZ ;  /* 0x000000393e39723e */ /* 0x000fe200048070ff */
[C---:B------:R-:W-:Y:S01]  /*171f0*/  FFMA.FTZ R46, R7.reuse, R30, -R46 ;  /* 0x0000001e072e7223 */ /* 0x040fe2000001082e */
[----:B------:R-:W-:Y:S01]  /*17200*/  FFMA.FTZ R51, R7, R38, R31 ;  /* 0x0000002607337223 */ /* 0x000fe2000001001f */
[----:B------:R-:W-:Y:S01]  /*17210*/  HADD2.F32 R20, -RZ, R8.H0_H0 ;  /* 0x20000008ff147230 */ /* 0x000fe20000004100 */
[----:B------:R-:W-:Y:S01]  /*17220*/  F2FP.SATFINITE.E4M3.F32.PACK_AB_MERGE_C R5, R10, R5, R11 ;  /* 0x000000050a05723e */ /* 0x000fe2000480700b */
[----:B------:R-:W-:Y:S01]  /*17230*/  HADD2.F32 R7, -RZ, R6.H0_H0 ;  /* 0x20000006ff077230 */ /* 0x000fe20000004100 */
        /* <DEDUP_REMOVED lines=26> */
.L_x_5621:
[----:B------:R-:W-:Y:S05]  /*173e0*/  BSYNC B1 ;  /* 0x0000000000017941 */ /* 0x000fea0003800000 */
.L_x_5620:
[----:B------:R-:W-:Y:S05]  /*173f0*/  @P2 BRA `(.L_x_5602) ;  /* 0x0000000c00ec2947 */ /* 0x000fea0003800000 */
[----:B0-----:R-:W4:Y:S01]  /*17400*/  LDL R51, [R1+0x64] ;  /* 0x0000640001337983 */ /* 0x001f220000100800 */
[----:B-1-3--:R-:W-:Y:S01]  /*17410*/  IMAD.IADD R0, R22, 0x1, R224 ;  /* 0x0000000116007824 */ /* 0x00afe200078e02e0 */
        /* <DEDUP_REMOVED lines=10> */
[----:B--2---:R-:W-:-:S02]  /*174c0*/  PRMT R21, R5, 0x7604, R0 ;  /* 0x0000760405157816 */ /* 0x004fc40000000000 */
        /* <DEDUP_REMOVED lines=16> */
[----:B------:R-:W-:Y:S02]  /*175d0*/  PRMT R29, R8, 0x7604, R7 ;  /* 0x00007604081d7816 */ /* 0x000fe40000000007 */
[----:B------:R-:W-:Y:S01]  /*175e0*/  SHF.R.U32.HI R6, RZ, 0x8, R35 ;  /* 0x00000008ff067819 */ /* 0x000fe20000011623 */
        /* <DEDUP_REMOVED lines=14> */
[----:B------:R-:W-:Y:S01]  /*176d0*/  SHF.R.U32.HI R28, RZ, 0x8, R14 ;  /* 0x00000008ff1c7819 */ /* 0x000fe2000001160e */
[----:B------:R-:W-:Y:S01]  /*176e0*/  IMAD.U32 R31, R31, 0x10000, RZ ;  /* 0x000100001f1f7824 */ /* 0x000fe200078e00ff */
[----:B------:R-:W-:-:S02]  /*176f0*/  SHF.R.U32.HI R3, RZ, 0x10, R33 ;  /* 0x00000010ff037819 */ /* 0x000fc40000011621 */
[----:B------:R-:W-:Y:S02]  /*17700*/  SHF.R.U32.HI R39, RZ, 0x10, R15 ;  /* 0x00000010ff277819 */ /* 0x000fe4000001160f */
[----:B------:R-:W-:Y:S02]  /*17710*/  LOP3.LUT R27, R14, 0xff, RZ, 0xc0, !PT ;  /* 0x000000ff0e1b7812 */ /* 0x000fe400078ec0ff */
[----:B------:R-:W-:Y:S01]  /*17720*/  LOP3.LUT R28, R28, 0xff, RZ, 0xc0, !PT ;  /* 0x000000ff1c1c7812 */ /* 0x000fe200078ec0ff */
[----:B------:R-:W-:Y:S01]  /*17730*/  IMAD.U32 R39, R39, 0x10000, RZ ;  /* 0x0001000027277824 */ /* 0x000fe200078e00ff */
[----:B------:R-:W-:Y:S02]  /*17740*/  SHF.L.U32 R3, R3, 0x10, RZ ;  /* 0x0000001003037819 */ /* 0x000fe400000006ff */
[----:B------:R-:W-:Y:S02]  /*17750*/  LOP3.LUT R31, R26, 0xff0000, R31, 0xf8, !PT ;  /* 0x00ff00001a1f7812 */ /* 0x000fe400078ef81f */
[----:B------:R-:W-:-:S02]  /*17760*/  PRMT R37, R28, 0x7604, R27 ;  /* 0x000076041c257816 */ /* 0x000fc4000000001b */
[----:B------:R-:W-:Y:S02]  /*17770*/  LOP3.LUT R3, R20, 0xff0000, R3, 0xf8, !PT ;  /* 0x00ff000014037812 */ /* 0x000fe400078ef803 */
[----:B------:R-:W-:Y:S02]  /*17780*/  SHF.R.U32.HI R27, RZ, 0x10, R35 ;  /* 0x00000010ff1b7819 */ /* 0x000fe40000011623 */
[----:B------:R-:W-:Y:S02]  /*17790*/  LOP3.LUT R41, R30, 0xff0000, R39, 0xf8, !PT ;  /* 0x00ff00001e297812 */ /* 0x000fe400078ef827 */
[----:B------:R-:W-:Y:S01]  /*177a0*/  LOP3.LUT R25, R25, 0xff0000, R34, 0xf8, !PT ;  /* 0x00ff000019197812 */ /* 0x000fe200078ef822 */
[----:B------:R-:W-:Y:S01]  /*177b0*/  IMAD.U32 R27, R27, 0x10000, RZ ;  /* 0x000100001b1b7824 */ /* 0x000fe200078e00ff */
        /* <DEDUP_REMOVED lines=11> */
[--C-:B------:R-:W-:Y:S01]  /*17870*/  HADD2.F32 R38, -RZ, R34.reuse.H0_H0 ;  /* 0x20000022ff267230 */ /* 0x100fe20000004100 */
[----:B------:R-:W-:Y:S01]  /*17880*/  LOP3.LUT R41, R41, 0xff000000, R15, 0xf8, !PT ;  /* 0xff00000029297812 */ /* 0x000fe200078ef80f */
[----:B------:R-:W-:Y:S01]  /*17890*/  HADD2.F32 R34, -RZ, R34.H1_H1 ;  /* 0x30000022ff227230 */ /* 0x000fe20000004100 */
[----:B------:R-:W-:-:S02]  /*178a0*/  LOP3.LUT R27, R24, 0xff0000, R27, 0xf8, !PT ;  /* 0x00ff0000181b7812 */ /* 0x000fc400078ef81b */
[----:B------:R-:W-:Y:S02]  /*178b0*/  LOP3.LUT R21, R37, 0xff0000, R14, 0xf8, !PT ;  /* 0x00ff000025157812 */ /* 0x000fe400078ef80e */
[----:B------:R-:W-:Y:S02]  /*178c0*/  LOP3.LUT R37, R29, 0xff000000, R12, 0xf8, !PT ;  /* 0xff0000001d257812 */ /* 0x000fe400078ef80c */
[----:B------:R-:W-:Y:S02]  /*178d0*/  LOP3.LUT R35, R27, 0xff000000, R35, 0xf8, !PT ;  /* 0xff0000001b237812 */ /* 0x000fe400078ef823 */
[----:B------:R-:W-:Y:S02]  /*178e0*/  LOP3.LUT R12, R21, 0xff000000, R14, 0xf8, !PT ;  /* 0xff000000150c7812 */ /* 0x000fe400078ef80e */
[-C--:B------:R-:W-:Y:S02]  /*178f0*/  F2FP.F16.E4M3.UNPACK_B R26, R8.reuse ;  /* 0x00000008ff1a723e */ /* 0x080fe400020006ff */
[----:B------:R-:W-:-:S02]  /*17900*/  F2FP.F16.E4M3.UNPACK_B R27, R8.H1 ;  /* 0x00000008ff1b723e */ /* 0x000fc400030006ff */
[----:B------:R-:W-:Y:S02]  /*17910*/  F2FP.F16.E4M3.UNPACK_B R29, R9.H1 ;  /* 0x00000009ff1d723e */ /* 0x000fe400030006ff */
[----:B------:R-:W-:Y:S02]  /*17920*/  F2FP.F16.E4M3.UNPACK_B R39, R39.H1 ;  /* 0x00000027ff27723e */ /* 0x000fe400030006ff */
[----:B------:R-:W-:Y:S02]  /*17930*/  F2FP.F16.E4M3.UNPACK_B R33, R33.H1 ;  /* 0x00000021ff21723e */ /* 0x000fe400030006ff */
[----:B------:R-:W-:Y:S02]  /*17940*/  F2FP.F16.E4M3.UNPACK_B R30, R10.H1 ;  /* 0x0000000aff1e723e */ /* 0x000fe400030006ff */
[-C--:B------:R-:W-:Y:S02]  /*17950*/  F2FP.F16.E4M3.UNPACK_B R31, R11.reuse ;  /* 0x0000000bff1f723e */ /* 0x080fe400020006ff */
[----:B------:R-:W-:Y:S01]  /*17960*/  F2FP.F16.E4M3.UNPACK_B R32, R11.H1 ;  /* 0x0000000bff20723e */ /* 0x000fe200030006ff */
[----:B----4-:R-:W0:Y:S02]  /*17970*/  LDS.128 R4, [R51+0x1e200] ;  /* 0x01e2000033047984 */ /* 0x010e240000000c00 */
        /* <DEDUP_REMOVED lines=9> */
[----:B------:R-:W-:Y:S01]  /*17a10*/  F2FP.F16.E4M3.UNPACK_B R13, R4 ;  /* 0x00000004ff0d723e */ /* 0x000fe200020006ff */
[----:B------:R-:W-:-:S02]  /*17a20*/  HADD2.F32 R15, -RZ, R15.H1_H1 ;  /* 0x3000000fff0f7230 */ /* 0x000fc40000004100 */
[C---:B------:R-:W-:Y:S01]  /*17a30*/  FFMA.FTZ R5, R21.reuse, R38, -R8 ;  /* 0x0000002615057223 */ /* 0x040fe20000010808 */
[----:B------:R-:W-:Y:S01]  /*17a40*/  F2FP.F16.E4M3.UNPACK_B R14, R4.H1 ;  /* 0x00000004ff0e723e */ /* 0x000fe200030006ff */
[----:B------:R-:W-:Y:S01]  /*17a50*/  FFMA.FTZ R9, R21, R42, R9 ;  /* 0x0000002a15097223 */ /* 0x000fe20000010009 */
[----:B------:R-:W-:Y:S01]  /*17a60*/  HADD2.F32 R38, -RZ, R39.H0_H0 ;  /* 0x20000027ff267230 */ /* 0x000fe20000004100 */
[-C--:B------:R-:W-:Y:S01]  /*17a70*/  F2FP.F16.E4M3.UNPACK_B R4, R6.reuse ;  /* 0x00000006ff04723e */ /* 0x080fe200020006ff */
[----:B------:R-:W-:Y:S01]  /*17a80*/  HADD2.F32 R8, -RZ, R29.H0_H0 ;  /* 0x2000001dff087230 */ /* 0x000fe20000004100 */
[----:B------:R-:W-:Y:S01]  /*17a90*/  F2FP.F16.E4M3.UNPACK_B R7, R6.H1 ;  /* 0x00000006ff07723e */ /* 0x000fe200030006ff */
[----:B------:R-:W-:Y:S01]  /*17aa0*/  HADD2.F32 R21, -RZ, R33.H0_H0 ;  /* 0x20000021ff157230 */ /* 0x000fe20000004100 */
[----:B------:R-:W-:Y:S01]  /*17ab0*/  F2FP.F16.E4M3.UNPACK_B R6, R10 ;  /* 0x0000000aff06723e */ /* 0x000fe200020006ff */
[----:B------:R-:W-:Y:S01]  /*17ac0*/  FMUL.FTZ R10, R28, R40 ;  /* 0x000000281c0a7220 */ /* 0x000fe20000410000 */
[----:B------:R-:W-:-:S02]  /*17ad0*/  HADD2.F32 R11, -RZ, R20.H0_H0 ;  /* 0x20000014ff0b7230 */ /* 0x000fc40000004100 */
[----:B------:R-:W-:Y:S01]  /*17ae0*/  FMUL.FTZ R43, R28, R34 ;  /* 0x000000221c2b7220 */ /* 0x000fe20000410000 */
[C---:B------:R-:W-:Y:S01]  /*17af0*/  FMUL.FTZ R28, R8.reuse, R38 ;  /* 0x00000026081c7220 */ /* 0x040fe20000410000 */
[-C--:B------:R-:W-:Y:S01]  /*17b00*/  FMUL.FTZ R45, R8, R21.reuse ;  /* 0x00000015082d7220 */ /* 0x080fe20000410000 */
        /* <DEDUP_REMOVED lines=10> */
[----:B------:R-:W-:-:S02]  /*17bb0*/  HADD2.F32 R28, -RZ, R21.H0_H0 ;  /* 0x20000015ff1c7230 */ /* 0x000fc40000004100 */
[----:B------:R-:W-:Y:S02]  /*17bc0*/  HADD2.F32 R33, -RZ, R33.H1_H1 ;  /* 0x30000021ff217230 */ /* 0x000fe40000004100 */
[C---:B------:R-:W-:Y:S01]  /*17bd0*/  FMUL.FTZ R46, R15.reuse, R38 ;  /* 0x000000260f2e7220 */ /* 0x040fe20000410000 */
[----:B------:R-:W-:Y:S02]  /*17be0*/  HADD2.F32 R39, -RZ, R39.H1_H1 ;  /* 0x30000027ff277230 */ /* 0x000fe40000004100 */
[----:B------:R-:W-:Y:S01]  /*17bf0*/  FMUL.FTZ R15, R15, R28 ;  /* 0x0000001c0f0f7220 */ /* 0x000fe20000410000 */
[----:B------:R-:W-:Y:S02]  /*17c00*/  HADD2.F32 R29, -RZ, R29.H1_H1 ;  /* 0x3000001dff1d7230 */ /* 0x000fe40000004100 */
[----:B------:R-:W-:Y:S02]  /*17c10*/  HADD2.F32 R11, -RZ, R24.H0_H0 ;  /* 0x20000018ff0b7230 */ /* 0x000fe40000004100 */
[----:B------:R-:W-:-:S02]  /*17c20*/  HADD2.F32 R20, -RZ, R20.H1_H1 ;  /* 0x30000014ff147230 */ /* 0x000fc40000004100 */
[C---:B------:R-:W-:Y:S01]  /*17c30*/  FMUL.FTZ R43, R29.reuse, R39 ;  /* 0x000000271d2b7220 */ /* 0x040fe20000410000 */
[-C--:B------:R-:W-:Y:S01]  /*17c40*/  FMUL.FTZ R42, R29, R33.reuse ;  /* 0x000000211d2a7220 */ /* 0x080fe20000410000 */
[C---:B------:R-:W-:Y:S01]  /*17c50*/  FFMA.FTZ R46, R11.reuse, R28, -R46 ;  /* 0x0000001c0b2e7223 */ /* 0x040fe2000001082e */
[----:B------:R-:W-:Y:S01]  /*17c60*/  FFMA.FTZ R38, R11, R38, R15 ;  /* 0x000000260b267223 */ /* 0x000fe2000001000f */
[----:B------:R-:W-:Y:S02]  /*17c70*/  HADD2.F32 R34, -RZ, R34.H1_H1 ;  /* 0x30000022ff227230 */ /* 0x000fe40000004100 */
[C---:B------:R-:W-:Y:S01]  /*17c80*/  FFMA.FTZ R43, R20.reuse, R33, -R43 ;  /* 0x00000021142b7223 */ /* 0x040fe2000001082b */
[----:B------:R-:W-:Y:S02]  /*17c90*/  HADD2.F32 R31, -RZ, R31.H1_H1 ;  /* 0x3000001fff1f7230 */ /* 0x000fe40000004100 */
[----:B------:R-:W-:Y:S01]  /*17ca0*/  FFMA.FTZ R42, R20, R39, R42 ;  /* 0x00000027142a7223 */ /* 0x000fe2000001002a */
[----:B------:R-:W-:-:S02]  /*17cb0*/  HADD2.F32 R28, -RZ, R41.H0_H0 ;  /* 0x20000029ff1c7230 */ /* 0x000fc40000004100 */
[----:B------:R-:W-:Y:S02]  /*17cc0*/  HADD2.F32 R15, -RZ, R32.H0_H0 ;  /* 0x20000020ff0f7230 */ /* 0x000fe40000004100 */
[----:B------:R-:W-:Y:S01]  /*17cd0*/  FMUL.FTZ R29, R31, R34 ;  /* 0x000000221f1d7220 */ /* 0x000fe20000410000 */
[----:B------:R-:W-:Y:S01]  /*17ce0*/  HADD2.F32 R21, -RZ, R21.H1_H1 ;  /* 0x30000015ff157230 */ /* 0x000fe20000004100 */
[----:B------:R-:W-:Y:S01]  /*17cf0*/  F2FP.SATFINITE.E4M3.F32.PACK_AB_MERGE_C R40, R43, R40, RZ ;  /* 0x000000282b28723e */ /* 0x000fe200048070ff */
[----:B------:R-:W-:Y:S02]  /*17d00*/  HADD2.F32 R24, -RZ, R24.H1_H1 ;  /* 0x30000018ff187230 */ /* 0x000fe40000004100 */
[----:B------:R-:W-:Y:S01]  /*17d10*/  FMUL.FTZ R48, R15, R28 ;  /* 0x0000001c0f307220 */ /* 0x000fe20000410000 */
[----:B------:R-:W-:Y:S02]  /*17d20*/  HADD2.F32 R20, -RZ, R35.H0_H0 ;  /* 0x20000023ff147230 */ /* 0x000fe40000004100 */
[----:B------:R-:W-:Y:S01]  /*17d30*/  FMUL.FTZ R31, R31, R21 ;  /* 0x000000151f1f7220 */ /* 0x000fe20000410000 */
[----:B------:R-:W-:-:S02]  /*17d40*/  HADD2.F32 R11, -RZ, R25.H0_H0 ;  /* 0x20000019ff0b7230 */ /* 0x000fc40000004100 */
[C---:B------:R-:W-:Y:S01]  /*17d50*/  FFMA.FTZ R39, R24.reuse, R21, -R29 ;  /* 0x0000001518277223 */ /* 0x040fe2000001081d */
[-C--:B------:R-:W-:Y:S01]  /*17d60*/  F2FP.F16.E4M3.UNPACK_B R21, R37.reuse.H1 ;  /* 0x00000025ff15723e */ /* 0x080fe200030006ff */
[-C--:B------:R-:W-:Y:S01]  /*17d70*/  FMUL.FTZ R15, R15, R20.reuse ;  /* 0x000000140f0f7220 */ /* 0x080fe20000410000 */
[----:B------:R-:W-:Y:S02]  /*17d80*/  HADD2.F32 R35, -RZ, R35.H1_H1 ;  /* 0x30000023ff237230 */ /* 0x000fe40000004100 */
[C---:B------:R-:W-:Y:S01]  /*17d90*/  FFMA.FTZ R48, R11.reuse, R20, -R48 ;  /* 0x000000140b307223 */ /* 0x040fe20000010830 */
[----:B------:R-:W-:Y:S01]  /*17da0*/  F2FP.F16.E4M3.UNPACK_B R20, R36.H1 ;  /* 0x00000024ff14723e */ /* 0x000fe200030006ff */
[----:B------:R-:W-:Y:S01]  /*17db0*/  FFMA.FTZ R49, R11, R28, R15 ;  /* 0x0000001c0b317223 */ /* 0x000fe2000001000f */
[----:B------:R-:W-:Y:S02]  /*17dc0*/  HADD2.F32 R41, -RZ, R41.H1_H1 ;  /* 0x30000029ff297230 */ /* 0x000fe40000004100 */
        /* <DEDUP_REMOVED lines=19> */
[----:B------:R-:W-:Y:S02]  /*17f00*/  HADD2.F32 R14, -RZ, R14.H1_H1 ;  /* 0x3000000eff0e7230 */ /* 0x000fe40000004100 */
[----:B------:R-:W-:Y:S01]  /*17f10*/  FMUL.FTZ R28, R27, R20 ;  /* 0x000000141b1c7220 */ /* 0x000fe20000410000 */
[----:B------:R-:W-:-:S02]  /*17f20*/  HADD2.F32 R24, -RZ, R37.H0_H0 ;  /* 0x20000025ff187230 */ /* 0x000fc40000004100 */
[C---:B------:R-:W-:Y:S01]  /*17f30*/  FFMA.FTZ R35, R25.reuse, R35, -R34 ;  /* 0x0000002319237223 */ /* 0x040fe20000010822 */
[----:B------:R-:W-:Y:S02]  /*17f40*/  HADD2.F32 R15, -RZ, R26.H0_H0 ;  /* 0x2000001aff0f7230 */ /* 0x000fe40000004100 */
[C---:B------:R-:W-:Y:S01]  /*17f50*/  FFMA.FTZ R27, R14.reuse, R20, -R11 ;  /* 0x000000140e1b7223 */ /* 0x040fe2000001080b */
[----:B------:R-:W-:Y:S01]  /*17f60*/  FFMA.FTZ R34, R14, R21, R28 ;  /* 0x000000150e227223 */ /* 0x000fe2000001001c */
        /* <DEDUP_REMOVED lines=22> */
[----:B------:R-:W-:Y:S02]  /*180d0*/  HADD2.F32 R15, -RZ, R11.H1_H1 ;  /* 0x3000000bff0f7230 */ /* 0x000fe40000004100 */
[C---:B------:R-:W-:Y:S01]  /*180e0*/  FMUL.FTZ R24, R14.reuse, R21 ;  /* 0x000000150e187220 */ /* 0x040fe20000410000 */
[----:B------:R-:W-:Y:S02]  /*180f0*/  HADD2.F32 R11, -RZ, R7.H0_H0 ;  /* 0x20000007ff0b7230 */ /* 0x000fe40000004100 */
[----:B------:R-:W-:Y:S01]  /*18100*/  FMUL.FTZ R14, R14, R13 ;  /* 0x0000000d0e0e7220 */ /* 0x000fe20000410000 */
[----:B------:R-:W-:Y:S01]  /*18110*/  HADD2.F32 R20, -RZ, R20.H1_H1 ;  /* 0x30000014ff147230 */ /* 0x000fe20000004100 */
[----:B------:R-:W-:Y:S01]  /*18120*/  F2FP.SATFINITE.E4M3.F32.PACK_AB_MERGE_C R29, R34, R29, RZ ;  /* 0x0000001d221d723e */ /* 0x000fe200048070ff */
[----:B------:R-:W-:-:S02]  /*18130*/  HADD2.F32 R30, -RZ, R30.H1_H1 ;  /* 0x3000001eff1e7230 */ /* 0x000fc40000004100 */
[C---:B------:R-:W-:Y:S01]  /*18140*/  FFMA.FTZ R26, R11.reuse, R13, -R24 ;  /* 0x0000000d0b1a7223 */ /* 0x040fe20000010818 */
[----:B------:R-:W-:Y:S01]  /*18150*/  HADD2.F32 R7, -RZ, R7.H1_H1 ;  /* 0x30000007ff077230 */ /* 0x000fe20000004100 */
[----:B------:R-:W-:Y:S01]  /*18160*/  F2FP.F16.E4M3.UNPACK_B R13, R12 ;  /* 0x0000000cff0d723e */ /* 0x000fe200020006ff */
[----:B------:R-:W-:Y:S01]  /*18170*/  FFMA.FTZ R21, R11, R21, R14 ;  /* 0x000000150b157223 */ /* 0x000fe2000001000e */
[CC--:B------:R-:W-:Y:S01]  /*18180*/  FMUL.FTZ R24, R30.reuse, R20.reuse ;  /* 0x000000141e187220 */ /* 0x0c0fe20000410000 */
[----:B------:R-:W-:Y:S01]  /*18190*/  FMUL.FTZ R33, R30, R15 ;  /* 0x0000000f1e217220 */ /* 0x000fe20000410000 */
[----:B------:R-:W-:Y:S01]  /*181a0*/  HADD2.F32 R12, -RZ, R3.H0_H0 ;  /* 0x20000003ff0c7230 */ /* 0x000fe20000004100 */
[----:B------:R-:W-:Y:S01]  /*181b0*/  F2FP.SATFINITE.E4M3.F32.PACK_AB_MERGE_C R5, R8, R5, R40 ;  /* 0x000000050805723e */ /* 0x000fe20004807028 */
        /* <DEDUP_REMOVED lines=10> */
[----:B------:R-:W-:Y:S02]  /*18260*/  HADD2.F32 R6, -RZ, R6.H1_H1 ;  /* 0x30000006ff067230 */ /* 0x000fe40000004100 */
[----:B------:R-:W-:Y:S01]  /*18270*/  FMUL.FTZ R7, R7, R12 ;  /* 0x0000000c07077220 */ /* 0x000fe20000410000 */
[--C-:B------:R-:W-:Y:S01]  /*18280*/  HADD2.F32 R3, -RZ, R4.reuse.H0_H0 ;  /* 0x20000004ff037230 */ /* 0x100fe20000004100 */
[----:B------:R-:W-:Y:S01]  /*18290*/  F2FP.SATFINITE.E4M3.F32.PACK_AB_MERGE_C R8, R37, R28, R29 ;  /* 0x0000001c2508723e */ /* 0x000fe2000480701d */
        /* <DEDUP_REMOVED lines=17> */
.L_x_5602:
[----:B------:R-:W-:Y:S05]  /*183b0*/  BSYNC B0 ;  /* 0x0000000000007941 */ /* 0x000fea0003800000 */
.L_x_5595:
        /* <DEDUP_REMOVED lines=8> */
.L_x_5593:
[----:B0--3--:R-:W-:-:S05]  /*18440*/  IMAD.U32 R0, RZ, RZ, UR53 ;  /* 0x00000035ff007e24 */ /* 0x009fca000f8e00ff */
[----:B------:R-:W-:-:S13]  /*18450*/  ISETP.NE.AND P1, PT, R0, 0x3, PT ;  /* 0x000000030000780c */ /* 0x000fda0003f25270 */
[----:B------:R-:W-:Y:S05]  /*18460*/  @!P1 BRA `(.L_x_5622) ;  /* 0x0000000000049947 */ /* 0x000fea0003800000 */
[----:B------:R-:W-:Y:S01]  /*18470*/  BPT.TRAP 0x1 ;  /* 0x000000040000795c */ /* 0x000fe20000300000 */
.L_x_5622:
[----:B------:R-:W-:Y:S01]  /*18480*/  IMAD R0, R221, 0x8, R16 ;  /* 0x00000008dd007824 */ /* 0x000fe200078e0210 */
[----:B-12---:R-:W-:-:S04]  /*18490*/  SHF.L.U32 R3, R222, 0x1f, RZ ;  /* 0x0000001fde037819 */ /* 0x006fc800000006ff */
[----:B------:R0:W1:Y:S01]  /*184a0*/  SYNCS.PHASECHK.TRANS64.TRYWAIT P0, [R0+URZ+0x33430], R3 ;  /* 0x03343003000075a7 */ /* 0x000062000800017f */
[----:B------:R-:W-:Y:S05]  /*184b0*/  @!P1 BRA `(.L_x_5623) ;  /* 0x0000000000049947 */ /* 0x000fea0003800000 */
[----:B------:R-:W-:Y:S01]  /*184c0*/  BPT.TRAP 0x1 ;  /* 0x000000040000795c */ /* 0x000fe20000300000 */
.L_x_5623:
[----:B-----5:R-:W2:Y:S02]  /*184d0*/  S2R R4, SR_TID.X ;  /* 0x0000000000047919 */ /* 0x020ea40000002100 */
[----:B--2---:R-:W-:-:S04]  /*184e0*/  LOP3.LUT R4, R4, 0x7f, RZ, 0xc0, !PT ;  /* 0x0000007f04047812 */ /* 0x004fc800078ec0ff */
[----:B------:R-:W-:Y:S01]  /*184f0*/  ISETP.NE.AND P2, PT, R4, RZ, PT ;  /* 0x000000ff0400720c */ /* 0x000fe20003f45270 */
[----:B-1----:R-:W-:-:S12]  /*18500*/  @P0 BRA `(.L_x_5624) ;  /* 0x0000000000080947 */ /* 0x002fd80003800000 */
[----:B------:R-:W1:Y:S02]  /*18510*/  SYNCS.PHASECHK.TRANS64.TRYWAIT P0, [R0+URZ+0x33430], R3 ;  /* 0x03343003000075a7 */ /* 0x000e64000800017f */
[----:B-1----:R-:W-:Y:S05]  /*18520*/  @!P0 BRA `(.L_x_5625) ;  /* 0x000001c800a48947 */ /* 0x002fea0003800000 */
.L_x_5624:
        /* <DEDUP_REMOVED lines=8> */
[----:B------:R-:W2:Y:S01]  /*185b0*/  LDL R109, [R1+0x14] ;  /* 0x00001400016d7983 */ /* 0x000ea20000100800 */
[----:B------:R-:W-:Y:S01]  /*185c0*/  IMAD.MOV.U32 R11, RZ, RZ, -0x7fffffe0 ;  /* 0x80000020ff0b7424 */ /* 0x000fe200078e00ff */
[----:B------:R-:W-:Y:S01]  /*185d0*/  LOP3.LUT R3, R3, 0x3fff, RZ, 0xc0, !PT ;  /* 0x00003fff03037812 */ /* 0x000fe200078ec0ff */
[----:B------:R-:W-:Y:S01]  /*185e0*/  IMAD.MOV.U32 R13, RZ, RZ, -0x7fffffe0 ;  /* 0x80000020ff0d7424 */ /* 0x000fe200078e00ff */
[----:B------:R-:W-:Y:S01]  /*185f0*/  UMOV UR5, 0x80000020 ;  /* 0x8000002000057882 */ /* 0x000fe20000000000 */
[----:B------:R-:W3:Y:S01]  /*18600*/  LDL R106, [R1+0x4] ;  /* 0x00000400016a7983 */ /* 0x000ee20000100800 */
[----:B------:R-:W-:-:S03]  /*18610*/  LOP3.LUT R9, R3, 0x10000, RZ, 0xfc, !PT ;  /* 0x0001000003097812 */ /* 0x000fc600078efcff */
[----:B------:R-:W5:Y:S01]  /*18620*/  LDL R108, [R1] ;  /* 0x00000000016c7983 */ /* 0x000f620000100800 */
[----:B------:R-:W-:Y:S01]  /*18630*/  @!P2 VIADD R0, R0, 0x33440 ;  /* 0x000334400000a836 */ /* 0x000fe20000000000 */
[----:B------:R-:W-:Y:S01]  /*18640*/  ULDC UR56, c[0x0][0x988] ;  /* 0x0002620000387ab9 */ /* 0x000fe20000000800 */
[----:B------:R-:W-:Y:S01]  /*18650*/  IMAD R4, R221, 0x780, R9 ;  /* 0x00000780dd047824 */ /* 0x000fe200078e0209 */
[----:B------:R-:W-:Y:S01]  /*18660*/  R2UR UR27, R5 ;  /* 0x00000000051b72ca */ /* 0x000fe200000e0000 */
[----:B------:R-:W-:Y:S01]  /*18670*/  ULOP3.LUT UR44, UR44, 0x10000, URZ, 0xfc, !UPT ;  /* 0x000100002c2c7892 */ /* 0x000fe2000f8efc3f */
[----:B------:R-:W-:Y:S01]  /*18680*/  R2UR UR11, R11 ;  /* 0x000000000b0b72ca */ /* 0x000fe200000e0000 */
[C---:B------:R-:W-:Y:S01]  /*18690*/  VIADD R10, R4.reuse, 0x100 ;  /* 0x00000100040a7836 */ /* 0x040fe20000000000 */
[C---:B------:R-:W-:Y:S01]  /*186a0*/  R2UR UR26, R4.reuse ;  /* 0x00000000041a72ca */ /* 0x040fe200000e0000 */
[----:B------:R-:W-:Y:S01]  /*186b0*/  UMOV UR9, UR25 ;  /* 0x0000001900097c82 */ /* 0x000fe20008000000 */
[C---:B------:R-:W-:Y:S01]  /*186c0*/  IADD3 R6, R4.reuse, 0x80, RZ ;  /* 0x0000008004067810 */ /* 0x040fe20007ffe0ff */
[----:B------:R-:W-:Y:S01]  /*186d0*/  UMOV UR13, UR25 ;  /* 0x00000019000d7c82 */ /* 0x000fe20008000000 */
[----:B------:R-:W-:Y:S01]  /*186e0*/  UMOV UR24, UR44 ;  /* 0x0000002c00187c82 */ /* 0x000fe20008000000 */
[----:B------:R-:W-:Y:S01]  /*186f0*/  UMOV UR17, UR25 ;  /* 0x0000001900117c82 */ /* 0x000fe20008000000 */
[----:B------:R-:W-:Y:S01]  /*18700*/  VIADD R12, R4, 0x2 ;  /* 0x00000002040c7836 */ /* 0x000fe20000000000 */
[----:B------:R-:W-:Y:S01]  /*18710*/  R2UR UR7, R13 ;  /* 0x000000000d0772ca */ /* 0x000fe200000e0000 */
[----:B------:R-:W-:Y:S01]  /*18720*/  UMOV UR21, UR5 ;  /* 0x0000000500157c82 */ /* 0x000fe20008000000 */
[----:B------:R-:W0:Y:S01]  /*18730*/  LDC R5, c[0x0][0x448] ;  /* 0x00011200ff057b82 */ /* 0x000e220000000800 */
[----:B------:R-:W-:-:S03]  /*18740*/  ULDC UR57, c[0x0][0x988] ;  /* 0x0002620000397ab9 */ /* 0x000fc60000000800 */
[----:B------:R-:W-:Y:S01]  /*18750*/  QGMMA.64x32x32.F32.E4M3.E4M3 R88, gdesc[UR24], RZ, !UPT, gsb0 ;  /* 0x00600000185879f3 */ /* 0x000fe2000c0008ff */
[----:B------:R-:W-:Y:S02]  /*18760*/  R2UR UR26, R6 ;  /* 0x00000000061a72ca */ /* 0x000fe400000e0000 */
[----:B------:R-:W-:Y:S01]  /*18770*/  R2UR UR27, R7 ;  /* 0x00000000071b72ca */ /* 0x000fe200000e0000 */
[----:B------:R-:W-:Y:S02]  /*18780*/  WARPGROUP.DEPBAR.LE gsb0, 0x0 ;  /* 0x00008000000079c5 */ /* 0x000fe40000010000 */
[----:B------:R-:W-:-:S10]  /*18790*/  WARPGROUP.ARRIVE ;  /* 0x00000000000079c5 */ /* 0x000fd40000000000 */
[----:B------:R-:W-:Y:S01]  /*187a0*/  QGMMA.64x32x32.F32.E4M3.E4M3 R72, gdesc[UR24], RZ, !UPT, gsb0 ;  /* 0x00600000184879f3 */ /* 0x000fe2000c0008ff */
[----:B------:R-:W-:Y:S01]  /*187b0*/  R2UR UR10, R10 ;  /* 0x000000000a0a72ca */ /* 0x000fe200000e0000 */
[----:B------:R-:W-:Y:S01]  /*187c0*/  UMOV UR8, UR24 ;  /* 0x0000001800087c82 */ /* 0x000fe20008000000 */
[----:B------:R-:W-:Y:S01]  /*187d0*/  VIADD R6, R4, 0x180 ;  /* 0x0000018004067836 */ /* 0x000fe20000000000 */
[----:B------:R-:W-:Y:S02]  /*187e0*/  WARPGROUP.DEPBAR.LE gsb0, 0x0 ;  /* 0x00008000000079c5 */ /* 0x000fe40000010000 */
[----:B------:R-:W-:-:S08]  /*187f0*/  WARPGROUP.ARRIVE ;  /* 0x00000000000079c5 */ /* 0x000fd00000000000 */
[----:B------:R-:W-:Y:S01]  /*18800*/  QGMMA.64x32x32.F32.E4M3.E4M3 R56, gdesc[UR8], RZ, !UPT, gsb0 ;  /* 0x00600000083879f3 */ /* 0x000fe2000c0008ff */
[----:B------:R-:W-:Y:S01]  /*18810*/  IMAD.MOV.U32 R7, RZ, RZ, -0x7fffffe0 ;  /* 0x80000020ff077424 */ /* 0x000fe200078e00ff */
[----:B------:R-:W-:-:S04]  /*18820*/  R2UR UR14, R6 ;  /* 0x00000000060e72ca */ /* 0x000fc800000e0000 */
[----:B------:R-:W-:Y:S01]  /*18830*/  R2UR UR15, R7 ;  /* 0x00000000070f72ca */ /* 0x000fe200000e0000 */
[----:B------:R-:W-:Y:S01]  /*18840*/  UMOV UR12, UR24 ;  /* 0x00000018000c7c82 */ /* 0x000fe20008000000 */
[----:B------:R-:W-:Y:S02]  /*18850*/  WARPGROUP.DEPBAR.LE gsb0, 0x0 ;  /* 0x00008000000079c5 */ /* 0x000fe40000010000 */
[----:B------:R-:W-:-:S09]  /*18860*/  WARPGROUP.ARRIVE ;  /* 0x00000000000079c5 */ /* 0x000fd20000000000 */
[----:B------:R-:W-:Y:S01]  /*18870*/  QGMMA.64x32x32.F32.E4M3.E4M3 R40, gdesc[UR12], RZ, !UPT, gsb0 ;  /* 0x006000000c2879f3 */ /* 0x000fe2000c0008ff */
[----:B------:R-:W-:Y:S01]  /*18880*/  VIADD R10, R4, 0x200 ;  /* 0x00000200040a7836 */ /* 0x000fe20000000000 */
[----:B------:R-:W-:-:S04]  /*18890*/  MOV R11, 0x80000020 ;  /* 0x80000020000b7802 */ /* 0x000fc80000000f00 */
[----:B------:R-:W-:Y:S02]  /*188a0*/  R2UR UR18, R10 ;  /* 0x000000000a1272ca */ /* 0x000fe400000e0000 */
[----:B------:R-:W-:Y:S01]  /*188b0*/  R2UR UR19, R11 ;  /* 0x000000000b1372ca */ /* 0x000fe200000e0000 */
[----:B------:R-:W-:Y:S01]  /*188c0*/  UMOV UR16, UR24 ;  /* 0x0000001800107c82 */ /* 0x000fe20008000000 */
[----:B------:R-:W-:Y:S02]  /*188d0*/  WARPGROUP.DEPBAR.LE gsb0, 0x0 ;  /* 0x00008000000079c5 */ /* 0x000fe40000010000 */
[----:B------:R-:W-:-:S09]  /*188e0*/  WARPGROUP.ARRIVE ;  /* 0x00000000000079c5 */ /* 0x000fd20000000000 */
[----:B------:R-:W-:Y:S01]  /*188f0*/  QGMMA.64x32x32.F32.E4M3.E4M3 R24, gdesc[UR16], RZ, !UPT, gsb0 ;  /* 0x00600000101879f3 */ /* 0x000fe2000c0008ff */
[----:B------:R-:W-:Y:S01]  /*18900*/  R2UR UR6, R12 ;  /* 0x000000000c0672ca */ /* 0x000fe200000e0000 */
[----:B------:R-:W-:Y:S01]  /*18910*/  UIADD3 UR4, UR44, 0x2, URZ ;  /* 0x000000022c047890 */ /* 0x000fe2000fffe03f */
[----:B------:R-:W-:Y:S01]  /*18920*/  VIADD R6, R4, 0x82 ;  /* 0x0000008204067836 */ /* 0x000fe20000000000 */
[----:B------:R-:W-:Y:S02]  /*18930*/  WARPGROUP.DEPBAR.LE gsb0, 0x0 ;  /* 0x00008000000079c5 */ /* 0x000fe40000010000 */
[----:B------:R-:W-:-:S08]  /*18940*/  WARPGROUP.ARRIVE ;  /* 0x00000000000079c5 */ /* 0x000fd00000000000 */
[----:B------:R-:W-:Y:S01]  /*18950*/  QGMMA.64x32x32.F32.E4M3.E4M3 R88, gdesc[UR4], R88, gsb0 ;  /* 0x00600000045879f3 */ /* 0x000fe20008000858 */
[----:B------:R-:W-:Y:S01]  /*18960*/  IMAD.MOV.U32 R7, RZ, RZ, -0x7fffffe0 ;  /* 0x80000020ff077424 */ /* 0x000fe200078e00ff */
[----:B------:R-:W-:-:S04]  /*18970*/  R2UR UR6, R6 ;  /* 0x00000000060672ca */ /* 0x000fc800000e0000 */
[----:B------:R-:W-:Y:S01]  /*18980*/  R2UR UR7, R7 ;  /* 0x00000000070772ca */ /* 0x000fe200000e0000 */
[----:B------:R-:W-:Y:S02]  /*18990*/  WARPGROUP.DEPBAR.LE gsb0, 0x0 ;  /* 0x00008000000079c5 */ /* 0x000fe40000010000 */
[----:B------:R-:W-:-:S10]  /*189a0*/  WARPGROUP.ARRIVE ;  /* 0x00000000000079c5 */ /* 0x000fd40000000000 */
[----:B------:R-:W-:Y:S01]  /*189b0*/  QGMMA.64x32x32.F32.E4M3.E4M3 R72, gdesc[UR4], R72, gsb0 ;  /* 0x00600000044879f3 */ /* 0x000fe20008000848 */
[----:B------:R-:W-:Y:S02]  /*189c0*/  VIADD R10, R4, 0x102 ;  /* 0x00000102040a7836 */ /* 0x000fe40000000000 */
[----:B------:R-:W-:Y:S01]  /*189d0*/  IMAD.MOV.U32 R11, RZ, RZ, -0x7fffffe0 ;  /* 0x80000020ff0b7424 */ /* 0x000fe200078e00ff */
[----:B------:R-:W-:Y:S01]  /*189e0*/  UMOV UR12, UR4 ;  /* 0x00000004000c7c82 */ /* 0x000fe20008000000 */
[----:B------:R-:W-:Y:S01]  /*189f0*/  UMOV UR13, UR5 ;  /* 0x00000005000d7c82 */ /* 0x000fe20008000000 */
[----:B------:R-:W-:Y:S01]  /*18a00*/  R2UR UR14, R10 ;  /* 0x000000000a0e72ca */ /* 0x000fe200000e0000 */
[C---:B------:R-:W-:Y:S01]  /*18a10*/  VIADD R6, R4.reuse, 0x182 ;  /* 0x0000018204067836 */ /* 0x040fe20000000000 */
[----:B------:R-:W-:Y:S01]  /*18a20*/  R2UR UR15, R11 ;  /* 0x000000000b0f72ca */ /* 0x000fe200000e0000 */
[----:B------:R-:W-:Y:S01]  /*18a30*/  IMAD.MOV.U32 R7, RZ, RZ, -0x7fffffe0 ;  /* 0x80000020ff077424 */ /* 0x000fe200078e00ff */
[----:B------:R-:W-:Y:S01]  /*18a40*/  UMOV UR16, UR4 ;  /* 0x0000000400107c82 */ /* 0x000fe20008000000 */
[----:B------:R-:W-:Y:S01]  /*18a50*/  UMOV UR17, UR5 ;  /* 0x0000000500117c82 */ /* 0x000fe20008000000 */
[----:B------:R-:W-:Y:S01]  /*18a60*/  UMOV UR20, UR4 ;  /* 0x0000000400147c82 */ /* 0x000fe20008000000 */
[----:B------:R-:W-:Y:S01]  /*18a70*/  IMAD.MOV.U32 R13, RZ, RZ, -0x7fffffe0 ;  /* 0x80000020ff0d7424 */ /* 0x000fe200078e00ff */
[----:B------:R-:W-:Y:S01]  /*18a80*/  IADD3 R12, R4, 0x280, RZ ;  /* 0x00000280040c7810 */ /* 0x000fe20007ffe0ff */
[----:B------:R-:W-:Y:S01]  /*18a90*/  UIADD3 UR8, UR44, 0x200, URZ ;  /* 0x000002002c087890 */ /* 0x000fe2000fffe03f */
[----:B------:R-:W-:Y:S01]  /*18aa0*/  UMOV UR9, 0x80000020 ;  /* 0x8000002000097882 */ /* 0x000fe20000000000 */
[----:B0-----:R-:W-:Y:S01]  /*18ab0*/  ISETP.NE.AND P0, PT, R5, 0x1, PT ;  /* 0x000000010500780c */ /* 0x001fe20003f05270 */
[----:B------:R-:W-:Y:S01]  /*18ac0*/  ULDC UR6, c[0x0][0x988] ;  /* 0x0002620000067ab9 */ /* 0x000fe20000000800 */
[----:B------:R-:W-:-:S02]  /*18ad0*/  WARPGROUP.DEPBAR.LE gsb0, 0x0 ;  /* 0x00008000000079c5 */ /* 0x000fc40000010000 */
[----:B------:R-:W-:-:S06]  /*18ae0*/  WARPGROUP.ARRIVE ;  /* 0x00000000000079c5 */ /* 0x000fcc0000000000 */
[----:B------:R-:W-:Y:S01]  /*18af0*/  QGMMA.64x32x32.F32.E4M3.E4M3 R56, gdesc[UR12], R56, gsb0 ;  /* 0x006000000c3879f3 */ /* 0x000fe20008000838 */
[----:B------:R-:W-:Y:S02]  /*18b00*/  R2UR UR18, R6 ;  /* 0x00000000061272ca */ /* 0x000fe400000e0000 */
[----:B------:R-:W-:Y:S01]  /*18b10*/  R2UR UR19, R7 ;  /* 0x00000000071372ca */ /* 0x000fe200000e0000 */
[----:B------:R-:W-:Y:S01]  /*18b20*/  VIADD R10, R4, 0x202 ;  /* 0x00000202040a7836 */ /* 0x000fe20000000000 */
[----:B------:R-:W-:Y:S02]  /*18b30*/  WARPGROUP.DEPBAR.LE gsb0, 0x0 ;  /* 0x00008000000079c5 */ /* 0x000fe40000010000 */
[----:B------:R-:W-:-:S09]  /*18b40*/  WARPGROUP.ARRIVE ;  /* 0x00000000000079c5 */ /* 0x000fd20000000000 */
[----:B------:R-:W-:Y:S01]  /*18b50*/  QGMMA.64x32x32.F32.E4M3.E4M3 R40, gdesc[UR16], R40, gsb0 ;  /* 0x00600000102879f3 */ /* 0x000fe20008000828 */
[----:B------:R-:W-:Y:S01]  /*18b60*/  IMAD.MOV.U32 R11, RZ, RZ, -0x7fffffe0 ;  /* 0x80000020ff0b7424 */ /* 0x000fe200078e00ff */
[----:B------:R-:W-:-:S04]  /*18b70*/  R2UR UR22, R10 ;  /* 0x000000000a1672ca */ /* 0x000fc800000e0000 */
[----:B------:R-:W-:Y:S01]  /*18b80*/  R2UR UR23, R11 ;  /* 0x000000000b1772ca */ /* 0x000fe200000e0000 */
[----:B------:R-:W-:Y:S02]  /*18b90*/  WARPGROUP.DEPBAR.LE gsb0, 0x0 ;  /* 0x00008000000079c5 */ /* 0x000fe40000010000 */
[----:B------:R-:W-:-:S10]  /*18ba0*/  WARPGROUP.ARRIVE ;  /* 0x00000000000079c5 */ /* 0x000fd40000000000 */
        /* <DEDUP_REMOVED lines=13> */
[----:B------:R-:W-:Y:S01]  /*18c80*/  VIADD R10, R4, 0x380 ;  /* 0x00000380040a7836 */ /* 0x000fe20000000000 */
[----:B------:R-:W-:-:S04]  /*18c90*/  MOV R11, 0x80000020 ;  /* 0x80000020000b7802 */ /* 0x000fc80000000f00 */
[----:B------:R-:W-:Y:S02]  /*18ca0*/  R2UR UR18, R10 ;  /* 0x000000000a1272ca */ /* 0x000fe400000e0000 */
[----:B------:R-:W-:Y:S01]  /*18cb0*/  R2UR UR19, R11 ;  /* 0x000000000b1372ca */ /* 0x000fe200000e0000 */
[----:B------:R-:W-:Y:S01]  /*18cc0*/  UMOV UR16, UR8 ;  /* 0x0000000800107c82 */ /* 0x000fe20008000000 */
[----:B------:R-:W-:Y:S01]  /*18cd0*/  UMOV UR17, UR9 ;  /* 0x0000000900117c82 */ /* 0x000fe20008000000 */
[----:B------:R-:W-:Y:S02]  /*18ce0*/  WARPGROUP.DEPBAR.LE gsb0, 0x0 ;  /* 0x00008000000079c5 */ /* 0x000fe40000010000 */
[----:B------:R-:W-:-:S08]  /*18cf0*/  WARPGROUP.ARRIVE ;  /* 0x00000000000079c5 */ /* 0x000fd00000000000 */
[----:B------:R-:W-:Y:S01]  /*18d00*/  QGMMA.64x32x32.F32.E4M3.E4M3 R56, gdesc[UR16], R56, gsb0 ;  /* 0x00600000103879f3 */ /* 0x000fe20008000838 */
[----:B------:R-:W-:Y:S02]  /*18d10*/  VIADD R6, R4, 0x400 ;  /* 0x0000040004067836 */ /* 0x000fe40000000000 */
[----:B------:R-:W-:-:S03]  /*18d20*/  IMAD.MOV.U32 R7, RZ, RZ, -0x7fffffe0 ;  /* 0x80000020ff077424 */ /* 0x000fc600078e00ff */
        /* <DEDUP_REMOVED lines=20> */
[----:B------:R-:W-:Y:S01]  /*18e70*/  UIADD3 UR12, UR44, 0x202, URZ ;  /* 0x000002022c0c7890 */ /* 0x000fe2000fffe03f */
[----:B------:R-:W-:Y:S01]  /*18e80*/  UMOV UR13, 0x80000020 ;  /* 0x80000020000d7882 */ /* 0x000fe20000000000 */
[----:B------:R-:W-:Y:S02]  /*18e90*/  WARPGROUP.DEPBAR.LE gsb0, 0x0 ;  /* 0x00008000000079c5 */ /* 0x000fe40000010000 */
[----:B------:R-:W-:-:S08]  /*18ea0*/  WARPGROUP.ARRIVE ;  /* 0x00000000000079c5 */ /* 0x000fd00000000000 */
[----:B------:R-:W-:Y:S01]  /*18eb0*/  QGMMA.64x32x32.F32.E4M3.E4M3 R88, gdesc[UR12], R88, gsb0 ;  /* 0x006000000c5879f3 */ /* 0x000fe20008000858 */
[----:B------:R-:W-:Y:S01]  /*18ec0*/  VIADD R6, R4, 0x302 ;  /* 0x0000030204067836 */ /* 0x000fe20000000000 */
[----:B------:R-:W-:-:S04]  /*18ed0*/  MOV R7, 0x80000020 ;  /* 0x8000002000077802 */ /* 0x000fc80000000f00 */
[----:B------:R-:W-:Y:S02]  /*18ee0*/  R2UR UR14, R6 ;  /* 0x00000000060e72ca */ /* 0x000fe400000e0000 */
[----:B------:R-:W-:Y:S01]  /*18ef0*/  R2UR UR15, R7 ;  /* 0x00000000070f72ca */ /* 0x000fe200000e0000 */
[----:B------:R-:W-:Y:S02]  /*18f00*/  WARPGROUP.DEPBAR.LE gsb0, 0x0 ;  /* 0x00008000000079c5 */ /* 0x000fe40000010000 */
[----:B------:R-:W-:-:S10]  /*18f10*/  WARPGROUP.ARRIVE ;  /* 0x00000000000079c5 */ /* 0x000fd40000000000 */
        /* <DEDUP_REMOVED lines=37> */
[----:B------:R-:W-:Y:S01]  /*19170*/  IMAD.MOV.U32 R7, RZ, RZ, -0x7fffffe0 ;  /* 0x80000020ff077424 */ /* 0x000fe200078e00ff */
[----:B------:R-:W-:-:S04]  /*19180*/  IADD3 R6, R4, 0x580, RZ ;  /* 0x0000058004067810 */ /* 0x000fc80007ffe0ff */
        /* <DEDUP_REMOVED lines=23> */
[----:B------:R-:W-:Y:S01]  /*19300*/  VIADD R10, R4, 0x700 ;  /* 0x00000700040a7836 */ /* 0x000fe20000000000 */
[----:B------:R-:W-:-:S04]  /*19310*/  MOV R11, 0x80000020 ;  /* 0x80000020000b7802 */ /* 0x000fc80000000f00 */
[----:B------:R-:W-:Y:S02]  /*19320*/  R2UR UR46, R10 ;  /* 0x000000000a2e72ca */ /* 0x000fe400000e0000 */
[----:B------:R-:W-:Y:S01]  /*19330*/  R2UR UR47, R11 ;  /* 0x000000000b2f72ca */ /* 0x000fe200000e0000 */
[----:B------:R-:W-:Y:S01]  /*19340*/  UIADD3 UR20, UR44, 0x402, URZ ;  /* 0x000004022c147890 */ /* 0x000fe2000fffe03f */
[----:B------:R-:W-:Y:S02]  /*19350*/  UMOV UR45, UR17 ;  /* 0x00000011002d7c82 */ /* 0x000fe40008000000 */
[----:B------:R-:W-:Y:S01]  /*19360*/  UMOV UR44, UR16 ;  /* 0x00000010002c7c82 */ /* 0x000fe20008000000 */
[----:B------:R-:W-:Y:S02]  /*19370*/  WARPGROUP.DEPBAR.LE gsb0, 0x0 ;  /* 0x00008000000079c5 */ /* 0x000fe40000010000 */
[----:B------:R-:W-:-:S06]  /*19380*/  WARPGROUP.ARRIVE ;  /* 0x00000000000079c5 */ /* 0x000fcc0000000000 */
[----:B------:R-:W-:Y:S01]  /*19390*/  QGMMA.64x32x32.F32.E4M3.E4M3 R24, gdesc[UR44], R24, gsb0 ;  /* 0x006000002c1879f3 */ /* 0x000fe20008000818 */
[----:B------:R-:W-:Y:S02]  /*193a0*/  VIADD R12, R4, 0x502 ;  /* 0x00000502040c7836 */ /* 0x000fe40000000000 */
[----:B------:R-:W-:-:S03]  /*193b0*/  IMAD.MOV.U32 R13, RZ, RZ, -0x7fffffe0 ;  /* 0x80000020ff0d7424 */ /* 0x000fc600078e00ff */
[----:B------:R-:W-:Y:S02]  /*193c0*/  R2UR UR22, R12 ;  /* 0x000000000c1672ca */ /* 0x000fe400000e0000 */
[----:B------:R-:W-:Y:S01]  /*193d0*/  R2UR UR23, R13 ;  /* 0x000000000d1772ca */ /* 0x000fe200000e0000 */
[----:B------:R-:W-:Y:S01]  /*193e0*/  UMOV UR21, 0x80000020 ;  /* 0x8000002000157882 */ /* 0x000fe20000000000 */
[----:B------:R-:W-:Y:S02]  /*193f0*/  WARPGROUP.DEPBAR.LE gsb0, 0x0 ;  /* 0x00008000000079c5 */ /* 0x000fe40000010000 */
[----:B------:R-:W-:-:S09]  /*19400*/  WARPGROUP.ARRIVE ;  /* 0x00000000000079c5 */ /* 0x000fd20000000000 */
[----:B------:R-:W-:Y:S01]  /*19410*/  QGMMA.64x32x32.F32.E4M3.E4M3 R88, gdesc[UR20], R88, gsb0 ;  /* 0x00600000145879f3 */ /* 0x000fe20008000858 */
[----:B------:R-:W-:Y:S02]  /*19420*/  VIADD R6, R4, 0x582 ;  /* 0x0000058204067836 */ /* 0x000fe40000000000 */
[----:B------:R-:W-:-:S03]  /*19430*/  IMAD.MOV.U32 R7, RZ, RZ, -0x7fffffe0 ;  /* 0x80000020ff077424 */ /* 0x000fc600078e00ff */
        /* <DEDUP_REMOVED lines=9> */
[----:B------:R-:W-:Y:S02]  /*194d0*/  VIADD R6, R4, 0x682 ;  /* 0x0000068204067836 */ /* 0x000fe40000000000 */
[----:B------:R-:W-:Y:S01]  /*194e0*/  IMAD.MOV.U32 R7, RZ, RZ, -0x7fffffe0 ;  /* 0x80000020ff077424 */ /* 0x000fe200078e00ff */
[----:B------:R-:W-:Y:S02]  /*194f0*/  WARPGROUP.DEPBAR.LE gsb0, 0x0 ;  /* 0x00008000000079c5 */ /* 0x000fe40000010000 */
[----:B------:R-:W-:-:S07]  /*19500*/  WARPGROUP.ARRIVE ;  /* 0x00000000000079c5 */ /* 0x000fce0000000000 */
[----:B------:R-:W-:Y:S01]  /*19510*/  QGMMA.64x32x32.F32.E4M3.E4M3 R56, gdesc[UR20], R56, gsb0 ;  /* 0x00600000143879f3 */ /* 0x000fe20008000838 */
[----:B------:R-:W-:Y:S02]  /*19520*/  R2UR UR22, R6 ;  /* 0x00000000061672ca */ /* 0x000fe400000e0000 */
[----:B------:R-:W0:Y:S01]  /*19530*/  @P0 LDC R6, c[0x0][0x44c] ;  /* 0x00011300ff060b82 */ /* 0x000e220000000800 */
[----:B------:R-:W-:-:S07]  /*19540*/  R2UR UR23, R7 ;  /* 0x00000000071772ca */ /* 0x000fce00000e0000 */
[----:B------:R-:W1:Y:S01]  /*19550*/  @P0 LDC R7, c[0x0][0x450] ;  /* 0x00011400ff070b82 */ /* 0x000e620000000800 */
[----:B--2---:R-:W-:Y:S01]  /*19560*/  IADD3 R5, R109, R236, RZ ;  /* 0x000000ec6d057210 */ /* 0x004fe20007ffe0ff */
[C---:B------:R-:W-:Y:S01]  /*19570*/  FMUL.FTZ R12, R2.reuse, R95 ;  /* 0x0000005f020c7220 */ /* 0x040fe20000410000 */
[C---:B------:R-:W-:Y:S01]  /*19580*/  FMUL.FTZ R95, R2.reuse, R85 ;  /* 0x00000055025f7220 */ /* 0x040fe20000410000 */
[C---:B------:R-:W-:Y:S01]  /*19590*/  FMUL.FTZ R104, R2.reuse, R96 ;  /* 0x0000006002687220 */ /* 0x040fe20000410000 */
        /* <DEDUP_REMOVED lines=14> */
[----:B------:R-:W-:-:S02]  /*19680*/  WARPGROUP.DEPBAR.LE gsb0, 0x0 ;  /* 0x00008000000079c5 */ /* 0x000fc40000010000 */
[C---:B------:R-:W-:Y:S01]  /*19690*/  FMUL.FTZ R85, R2.reuse, R57 ;  /* 0x0000003902557220 */ /* 0x040fe20000410000 */
[----:B------:R-:W-:Y:S01]  /*196a0*/  WARPGROUP.ARRIVE ;  /* 0x00000000000079c5 */ /* 0x000fe20000000000 */
[C---:B------:R-:W-:Y:S01]  /*196b0*/  FMUL.FTZ R57, R2.reuse, R62 ;  /* 0x0000003e02397220 */ /* 0x040fe20000410000 */
[----:B------:R-:W-:Y:S01]  /*196c0*/  IMAD.MOV.U32 R62, RZ, RZ, R5 ;  /* 0x000000ffff3e7224 */ /* 0x000fe200078e0005 */
[----:B-1----:R-:W-:Y:S01]  /*196d0*/  @P0 SHF.R.U32.HI R62, RZ, R7, R6 ;  /* 0x00000007ff3e0219 */ /* 0x002fe20000011606 */
[C---:B------:R-:W-:Y:S01]  /*196e0*/  FMUL.FTZ R81, R2.reuse, R60 ;  /* 0x0000003c02517220 */ /* 0x040fe20000410000 */
[C---:B------:R-:W-:Y:S01]  /*196f0*/  FMUL.FTZ R60, R2.reuse, R58 ;  /* 0x0000003a023c7220 */ /* 0x040fe20000410000 */
[----:B------:R-:W-:Y:S01]  /*19700*/  QGMMA.64x32x32.F32.E4M3.E4M3 R40, gdesc[UR20], R40, gsb0 ;  /* 0x00600000142879f3 */ /* 0x000fe20008000828 */
[C---:B------:R-:W-:Y:S02]  /*19710*/  FMUL.FTZ R58, R2.reuse, R63 ;  /* 0x0000003f023a7220 */ /* 0x040fe40000410000 */
[----:B------:R-:W1:Y:S01]  /*19720*/  SHFL.IDX PT, R63, R62, RZ, 0x1c1f ;  /* 0x001c1fff3e3f7589 */ /* 0x000e6200000e0000 */
[----:B------:R-:W-:Y:S01]  /*19730*/  FMUL.FTZ R82, R2, R64 ;  /* 0x0000004002527220 */ /* 0x000fe20000410000 */
[----:B------:R-:W-:-:S02]  /*19740*/  IMAD R64, R107, -0xa0, RZ ;  /* 0xffffff606b407824 */ /* 0x000fc400078e02ff */
[----:B------:R-:W-:Y:S01]  /*19750*/  FMUL.FTZ R7, R2, R66 ;  /* 0x0000004202077220 */ /* 0x000fe20000410000 */
[----:B------:R-:W2:Y:S01]  /*19760*/  MUFU.TANH R10, R10 ;  /* 0x0000000a000a7308 */ /* 0x000ea20000002400 */
[----:B---3--:R-:W-:Y:S01]  /*19770*/  IMAD R66, R107, -0xa0, R106 ;  /* 0xffffff606b427824 */ /* 0x008fe200078e026a */
[----:B------:R-:W-:-:S04]  /*19780*/  IADD3 R97, -R237, 0xa1, R64 ;  /* 0x000000a1ed617810 */ /* 0x000fc80007ffe140 */
[----:B------:R-:W-:Y:S02]  /*19790*/  IADD3 R64, -R237, 0xa0, R66 ;  /* 0x000000a0ed407810 */ /* 0x000fe40007ffe142 */
[----:B------:R-:W3:Y:S01]  /*197a0*/  MUFU.TANH R89, R89 ;  /* 0x0000005900597308 */ /* 0x000ee20000002400 */
[----:B-----5:R-:W-:-:S07]  /*197b0*/  IADD3 R97, -R108, R97, R106 ;  /* 0x000000616c617210 */ /* 0x020fce0007ffe16a */
[----:B------:R-:W5:Y:S01]  /*197c0*/  MUFU.TANH R92, R92 ;  /* 0x0000005c005c7308 */ /* 0x000f620000002400 */
[----:B-1----:R-:W-:Y:S01]  /*197d0*/  VIADDMNMX R66, R63, R97, R64, PT ;  /* 0x000000613f427246 */ /* 0x002fe20003800140 */
[----:B------:R-:W-:-:S06]  /*197e0*/  VIADD R4, R4, 0x702 ;  /* 0x0000070204047836 */ /* 0x000fcc0000000000 */
[----:B------:R-:W1:Y:S01]  /*197f0*/  MUFU.TANH R104, R104 ;  /* 0x0000006800687308 */ /* 0x000e620000002400 */
[C---:B------:R-:W-:Y:S02]  /*19800*/  ISETP.GT.AND P4, PT, R66.reuse, RZ, PT ;  /* 0x000000ff4200720c */ /* 0x040fe40003f84270 */
[C---:B------:R-:W-:Y:S02]  /*19810*/  ISETP.GT.AND P3, PT, R66.reuse, 0x1, PT ;  /* 0x000000014200780c */ /* 0x040fe40003f64270 */
[----:B------:R-:W-:Y:S02]  /*19820*/  ISETP.GT.AND P5, PT, R66, 0x8, PT ;  /* 0x000000084200780c */ /* 0x000fe40003fa4270 */
[----:B0-----:R-:W-:Y:S01]  /*19830*/  FSEL R109, R88, -INF , P4 ;  /* 0xff800000586d7808 */ /* 0x001fe20002000000 */
[----:B------:R-:W0:Y:S01]  /*19840*/  MUFU.TANH R93, R93 ;  /* 0x0000005d005d7308 */ /* 0x000e220000002400 */
[----:B--2---:R-:W-:Y:S02]  /*19850*/  FSEL R117, R10, -INF , P3 ;  /* 0xff8000000a757808 */ /* 0x004fe40001800000 */
[----:B------:R-:W-:-:S02]  /*19860*/  R2UR UR22, R4 ;  /* 0x00000000041672ca */ /* 0x000fc400000e0000 */
[----:B------:R-:W-:Y:S02]  /*19870*/  ISETP.GT.AND P4, PT, R66, 0x9, PT ;  /* 0x000000094200780c */ /* 0x000fe40003f84270 */
[----:B---3--:R-:W-:Y:S01]  /*19880*/  FSEL R119, R89, -INF , P5 ;  /* 0xff80000059777808 */ /* 0x008fe20002800000 */
[----:B------:R-:W2:Y:S01]  /*19890*/  MUFU.TANH R96, R96 ;  /* 0x0000006000607308 */ /* 0x000ea20000002400 */
[----:B------:R-:W-:Y:S01]  /*198a0*/  FMNMX.FTZ R4, R109, R117, !PT ;  /* 0x000000756d047209 */ /* 0x000fe20007810000 */
[----:B------:R-:W-:Y:S01]  /*198b0*/  FMUL.FTZ R111, R2, R73 ;  /* 0x00000049026f7220 */ /* 0x000fe20000410000 */
[----:B------:R-:W-:Y:S02]  /*198c0*/  ISETP.GT.AND P3, PT, R66, 0x10, PT ;  /* 0x000000104200780c */ /* 0x000fe40003f64270 */
[----:B-----5:R-:W-:Y:S02]  /*198d0*/  FSEL R121, R92, -INF , P4 ;  /* 0xff8000005c797808 */ /* 0x020fe40002000000 */
[----:B------:R-:W-:Y:S01]  /*198e0*/  FMNMX.FTZ R4, R119, R4, !PT ;  /* 0x0000000477047209 */ /* 0x000fe20007810000 */
[----:B------:R-:W3:Y:S01]  /*198f0*/  MUFU.TANH R100, R100 ;  /* 0x0000006400647308 */ /* 0x000ee20000002400 */
[----:B------:R-:W-:Y:S01]  /*19900*/  ISETP.GT.AND P5, PT, R66, 0x11, PT ;  /* 0x000000114200780c */ /* 0x000fe20003fa4270 */
[----:B------:R-:W-:Y:S01]  /*19910*/  FMUL.FTZ R113, R2, R76 ;  /* 0x0000004c02717220 */ /* 0x000fe20000410000 */
[----:B-1----:R-:W-:-:S02]  /*19920*/  FSEL R125, R104, -INF , P3 ;  /* 0xff800000687d7808 */ /* 0x002fc40001800000 */
[----:B------:R-:W-:-:S03]  /*19930*/  FMNMX.FTZ R4, R121, R4, !PT ;  /* 0x0000000479047209 */ /* 0x000fc60007810000 */
[----:B------:R-:W1:Y:S01]  /*19940*/  MUFU.TANH R90, R90 ;  /* 0x0000005a005a7308 */ /* 0x000e620000002400 */
[----:B------:R-:W-:Y:S01]  /*19950*/  IMAD.MOV.U32 R5, RZ, RZ, -0x7fffffe0 ;  /* 0x80000020ff057424 */ /* 0x000fe200078e00ff */
[----:B------:R-:W-:Y:S01]  /*19960*/  ISETP.GT.AND P4, PT, R66, 0x18, PT ;  /* 0x000000184200780c */ /* 0x000fe20003f84270 */
[C---:B------:R-:W-:Y:S01]  /*19970*/  FMUL.FTZ R105, R2.reuse, R77 ;  /* 0x0000004d02697220 */ /* 0x040fe20000410000 */
[----:B0-----:R-:W-:Y:S02]  /*19980*/  FSEL R129, R93, -INF , P5 ;  /* 0xff8000005d817808 */ /* 0x001fe40002800000 */
[----:B------:R-:W-:Y:S02]  /*19990*/  FMNMX.FTZ R4, R125, R4, !PT ;  /* 0x000000047d047209 */ /* 0x000fe40007810000 */
[----:B------:R-:W0:Y:S01]  /*199a0*/  MUFU.TANH R111, R111 ;  /* 0x0000006f006f7308 */ /* 0x000e220000002400 */
[----:B------:R-:W-:Y:S01]  /*199b0*/  FMUL.FTZ R20, R2, R103 ;  /* 0x0000006702147220 */ /* 0x000fe20000410000 */
[----:B------:R-:W-:Y:S01]  /*199c0*/  ISETP.GT.AND P3, PT, R66, 0x19, PT ;  /* 0x000000194200780c */ /* 0x000fe20003f64270 */
[----:B------:R-:W-:Y:S01]  /*199d0*/  FMUL.FTZ R103, R2, R80 ;  /* 0x0000005002677220 */ /* 0x000fe20000410000 */
[----:B--2---:R-:W-:-:S02]  /*199e0*/  FSEL R127, R96, -INF , P4 ;  /* 0xff800000607f7808 */ /* 0x004fc40002000000 */
[----:B------:R-:W-:Y:S02]  /*199f0*/  FMNMX.FTZ R4, R129, R4, !PT ;  /* 0x0000000481047209 */ /* 0x000fe40007810000 */
[----:B------:R-:W2:Y:S01]  /*19a00*/  MUFU.TANH R113, R113 ;  /* 0x0000007100717308 */ /* 0x000ea20000002400 */
[----:B------:R-:W-:Y:S02]  /*19a10*/  R2UR UR23, R5 ;  /* 0x00000000051772ca */ /* 0x000fe400000e0000 */
[----:B------:R-:W-:Y:S02]  /*19a20*/  ISETP.GT.AND P4, PT, R66, 0x20, PT ;  /* 0x000000204200780c */ /* 0x000fe40003f84270 */
[----:B---3--:R-:W-:Y:S02]  /*19a30*/  FSEL R123, R100, -INF , P3 ;  /* 0xff800000647b7808 */ /* 0x008fe40001800000 */
[----:B------:R-:W-:Y:S01]  /*19a40*/  FMNMX.FTZ R4, R127, R4, !PT ;  /* 0x000000047f047209 */ /* 0x000fe20007810000 */
[----:B------:R-:W3:Y:S01]  /*19a50*/  MUFU.TANH R105, R105 ;  /* 0x0000006900697308 */ /* 0x000ee20000002400 */
[----:B------:R-:W-:-:S02]  /*19a60*/  WARPGROUP.DEPBAR.LE gsb0, 0x0 ;  /* 0x00008000000079c5 */ /* 0x000fc40000010000 */
[----:B----4-:R-:W-:Y:S01]  /*19a70*/  FMUL.FTZ R14, R2, R99 ;  /* 0x00000063020e7220 */ /* 0x010fe20000410000 */
[----:B------:R-:W-:Y:S01]  /*19a80*/  WARPGROUP.ARRIVE ;  /* 0x00000000000079c5 */ /* 0x000fe20000000000 */
[----:B------:R-:W-:Y:S01]  /*19a90*/  ISETP.GT.AND P3, PT, R66, 0x21, PT ;  /* 0x000000214200780c */ /* 0x000fe20003f64270 */
[----:B------:R-:W-:Y:S01]  /*19aa0*/  FMUL.FTZ R99, R2, R84 ;  /* 0x0000005402637220 */ /* 0x000fe20000410000 */
[----:B-1----:R-:W-:Y:S01]  /*19ab0*/  FSEL R115, R90, -INF , P4 ;  /* 0xff8000005a737808 */ /* 0x002fe20002000000 */
[----:B------:R-:W1:Y:S01]  /*19ac0*/  MUFU.TANH R103, R103 ;  /* 0x0000006700677308 */ /* 0x000e620000002400 */
[----:B------:R-:W-:Y:S01]  /*19ad0*/  FMNMX.FTZ R4, R123, R4, !PT ;  /* 0x000000047b047209 */ /* 0x000fe20007810000 */
[----:B------:R-:W-:Y:S01]  /*19ae0*/  QGMMA.64x32x32.F32.E4M3.E4M3 R24, gdesc[UR20], R24, gsb0 ;  /* 0x00600000141879f3 */ /* 0x000fe20008000818 */
[----:B------:R-:W-:Y:S02]  /*19af0*/  ISETP.GT.AND P4, PT, R66, 0x28, PT ;  /* 0x000000284200780c */ /* 0x000fe40003f84270 */
[----:B0-----:R-:W-:-:S02]  /*19b00*/  FSEL R111, R111, -INF , P3 ;  /* 0xff8000006f6f7808 */ /* 0x001fc40001800000 */
[----:B------:R-:W-:Y:S01]  /*19b10*/  FMNMX.FTZ R4, R115, R4, !PT ;  /* 0x0000000473047209 */ /* 0x000fe20007810000 */
[----:B------:R-:W0:Y:S01]  /*19b20*/  MUFU.TANH R101, R101 ;  /* 0x0000006500657308 */ /* 0x000e220000002400 */
[----:B------:R-:W-:Y:S01]  /*19b30*/  ISETP.GT.AND P3, PT, R66, 0x29, PT ;  /* 0x000000294200780c */ /* 0x000fe20003f64270 */
[----:B------:R-:W-:Y:S01]  /*19b40*/  FMUL.FTZ R80, R2, R56 ;  /* 0x0000003802507220 */ /* 0x000fe20000410000 */
[----:B--2---:R-:W-:Y:S02]  /*19b50*/  FSEL R113, R113, -INF , P4 ;  /* 0xff80000071717808 */ /* 0x004fe40002000000 */
[----:B------:R-:W-:-:S03]  /*19b60*/  FMNMX.FTZ R4, R111, R4, !PT ;  /* 0x000000046f047209 */ /* 0x000fc60007810000 */
[----:B------:R-:W2:Y:S01]  /*19b70*/  MUFU.TANH R99, R99 ;  /* 0x0000006300637308 */ /* 0x000ea20000002400 */
[----:B------:R-:W-:Y:S02]  /*19b80*/  ISETP.GT.AND P4, PT, R66, 0x30, PT ;  /* 0x000000304200780c */ /* 0x000fe40003f84270 */
[----:B---3--:R-:W-:Y:S02]  /*19b90*/  FSEL R105, R105, -INF , P3 ;  /* 0xff80000069697808 */ /* 0x008fe40001800000 */
[----:B------:R-:W-:-:S03]  /*19ba0*/  FMNMX.FTZ R4, R113, R4, !PT ;  /* 0x0000000471047209 */ /* 0x000fc60007810000 */
[----:B------:R-:W3:Y:S01]  /*19bb0*/  MUFU.TANH R95, R95 ;  /* 0x0000005f005f7308 */ /* 0x000ee20000002400 */
[----:B------:R-:W-:Y:S02]  /*19bc0*/  ISETP.GT.AND P3, PT, R66, 0x31, PT ;  /* 0x000000314200780c */ /* 0x000fe40003f64270 */
[----:B-1----:R-:W-:Y:S02]  /*19bd0*/  FSEL R103, R103, -INF , P4 ;  /* 0xff80000067677808 */ /* 0x002fe40002000000 */
[----:B------:R-:W-:-:S03]  /*19be0*/  FMNMX.FTZ R4, R105, R4, !PT ;  /* 0x0000000469047209 */ /* 0x000fc60007810000 */
[----:B------:R-:W1:Y:S01]  /*19bf0*/  MUFU.TANH R80, R80 ;  /* 0x0000005000507308 */ /* 0x000e620000002400 */
[C---:B------:R-:W-:Y:S01]  /*19c00*/  FMUL.FTZ R21, R2.reuse, R74 ;  /* 0x0000004a02157220 */ /* 0x040fe20000410000 */
[----:B------:R-:W-:Y:S01]  /*19c10*/  FMUL.FTZ R74, R2, R79 ;  /* 0x0000004f024a7220 */ /* 0x000fe20000410000 */
[----:B------:R-:W-:Y:S01]  /*19c20*/  ISETP.GT.AND P4, PT, R66, 0x38, PT ;  /* 0x000000384200780c */ /* 0x000fe20003f84270 */
[----:B------:R-:W-:Y:S01]  /*19c30*/  FMUL.FTZ R79, R2, R61 ;  /* 0x0000003d024f7220 */ /* 0x000fe20000410000 */
[----:B0-----:R-:W-:Y:S02]  /*19c40*/  FSEL R101, R101, -INF , P3 ;  /* 0xff80000065657808 */ /* 0x001fe40001800000 */
[----:B------:R-:W-:Y:S01]  /*19c50*/  FMNMX.FTZ R4, R103, R4, !PT ;  /* 0x0000000467047209 */ /* 0x000fe20007810000 */
[----:B------:R-:W0:Y:S01]  /*19c60*/  MUFU.TANH R85, R85 ;  /* 0x0000005500557308 */ /* 0x000e220000002400 */
[----:B------:R-:W-:Y:S02]  /*19c70*/  ISETP.GT.AND P3, PT, R66, 0x39, PT ;  /* 0x000000394200780c */ /* 0x000fe40003f64270 */
[----:B--2---:R-:W-:-:S02]  /*19c80*/  FSEL R99, R99, -INF , P4 ;  /* 0xff80000063637808 */ /* 0x004fc40002000000 */
[----:B------:R-:W-:-:S03]  /*19c90*/  FMNMX.FTZ R4, R101, R4, !PT ;  /* 0x0000000465047209 */ /* 0x000fc60007810000 */
[----:B------:R-:W2:Y:S01]  /*19ca0*/  MUFU.TANH R81, R81 ;  /* 0x0000005100517308 */ /* 0x000ea20000002400 */
[----:B------:R-:W-:Y:S01]  /*19cb0*/  FMUL.FTZ R5, R2, R40 ;  /* 0x0000002802057220 */ /* 0x000fe20000410000 */
[----:B------:R-:W-:Y:S01]  /*19cc0*/  ISETP.GT.AND P4, PT, R66, 0x40, PT ;  /* 0x000000404200780c */ /* 0x000fe20003f84270 */
[----:B------:R-:W-:Y:S01]  /*19cd0*/  FMUL.FTZ R65, R2, R65 ;  /* 0x0000004102417220 */ /* 0x000fe20000410000 */
[----:B---3--:R-:W-:Y:S02]  /*19ce0*/  FSEL R95, R95, -INF , P3 ;  /* 0xff8000005f5f7808 */ /* 0x008fe40001800000 */
[----:B------:R-:W-:Y:S02]  /*19cf0*/  FMNMX.FTZ R40, R99, R4, !PT ;  /* 0x0000000463287209 */ /* 0x000fe40007810000 */
        /* <DEDUP_REMOVED lines=16> */
[----:B------:R-:W-:Y:S01]  /*19e00*/  MUFU.TANH R68, R68 ;  /* 0x0000004400447308 */ /* 0x000fe20000002400 */
[----:B------:R-:W-:Y:S01]  /*19e10*/  ISETP.GT.AND P4, PT, R66, 0x50, PT ;  /* 0x000000504200780c */ /* 0x000fe20003f84270 */
[----:B------:R-:W-:Y:S01]  /*19e20*/  FMUL.FTZ R10, R2, R41 ;  /* 0x00000029020a7220 */ /* 0x000fe20000410000 */
[----:B---3--:R-:W-:Y:S02]  /*19e30*/  FSEL R69, R79, -INF , P3 ;  /* 0xff8000004f457808 */ /* 0x008fe40001800000 */
[----:B------:R-:W-:-:S03]  /*19e40*/  FMNMX.FTZ R42, R81, R42, !PT ;  /* 0x0000002a512a7209 */ /* 0x000fc60007810000 */
[----:B------:R-:W2:Y:S01]  /*19e50*/  MUFU.TANH R83, R83 ;  /* 0x0000005300537308 */ /* 0x000ea20000002400 */
[C---:B------:R-:W-:Y:S01]  /*19e60*/  FMUL.FTZ R61, R2.reuse, R59 ;  /* 0x0000003b023d7220 */ /* 0x040fe20000410000 */
[----:B------:R-:W-:Y:S01]  /*19e70*/  FMUL.FTZ R59, R2, R71 ;  /* 0x00000047023b7220 */ /* 0x000fe20000410000 */
[----:B------:R-:W-:Y:S01]  /*19e80*/  ISETP.GT.AND P3, PT, R66, 0x51, PT ;  /* 0x000000514200780c */ /* 0x000fe20003f64270 */
[----:B------:R-:W-:Y:S01]  /*19e90*/  FMUL.FTZ R44, R2, R44 ;  /* 0x0000002c022c7220 */ /* 0x000fe20000410000 */
[----:B-1----:R-:W-:Y:S02]  /*19ea0*/  FSEL R71, R82, -INF , P4 ;  /* 0xff80000052477808 */ /* 0x002fe40002000000 */
[----:B------:R-:W-:Y:S01]  /*19eb0*/  FMNMX.FTZ R42, R69, R42, !PT ;  /* 0x0000002a452a7209 */ /* 0x000fe20007810000 */
[----:B------:R-:W1:Y:S01]  /*19ec0*/  MUFU.TANH R5, R5 ;  /* 0x0000000500057308 */ /* 0x000e620000002400 */
[----:B------:R-:W-:Y:S01]  /*19ed0*/  FMUL.FTZ R53, R2, R53 ;  /* 0x0000003502357220 */ /* 0x000fe20000410000 */
[----:B------:R-:W-:Y:S01]  /*19ee0*/  ISETP.GT.AND P4, PT, R66, 0x58, PT ;  /* 0x000000584200780c */ /* 0x000fe20003f84270 */
[----:B------:R-:W-:Y:S01]  /*19ef0*/  FMUL.FTZ R45, R2, R45 ;  /* 0x0000002d022d7220 */ /* 0x000fe20000410000 */
[----:B0-----:R-:W-:-:S02]  /*19f00*/  FSEL R65, R65, -INF , P3 ;  /* 0xff80000041417808 */ /* 0x001fc40001800000 */
[----:B------:R-:W-:Y:S02]  /*19f10*/  FMNMX.FTZ R42, R71, R42, !PT ;  /* 0x0000002a472a7209 */ /* 0x000fe40007810000 */
[----:B------:R-:W0:Y:S01]  /*19f20*/  MUFU.TANH R10, R10 ;  /* 0x0000000a000a7308 */ /* 0x000e220000002400 */
[----:B------:R-:W-:Y:S01]  /*19f30*/  FMUL.FTZ R56, R2, R67 ;  /* 0x0000004302387220 */ /* 0x000fe20000410000 */
[----:B------:R-:W-:Y:S01]  /*19f40*/  ISETP.GT.AND P3, PT, R66, 0x59, PT ;  /* 0x000000594200780c */ /* 0x000fe20003f64270 */
[----:B------:R-:W-:Y:S01]  /*19f50*/  FMUL.FTZ R48, R2, R48 ;  /* 0x0000003002307220 */ /* 0x000fe20000410000 */
[----:B------:R-:W-:-:S04]  /*19f60*/  FMNMX.FTZ R42, R65, R42, !PT ;  /* 0x0000002a412a7209 */ /* 0x000fc80007810000 */
[----:B------:R-:W-:Y:S01]  /*19f70*/  MUFU.TANH R44, R44 ;  /* 0x0000002c002c7308 */ /* 0x000fe20000002400 */
[----:B--2---:R-:W-:Y:S01]  /*19f80*/  FSEL R41, R83, -INF , P3 ;  /* 0xff80000053297808 */ /* 0x004fe20001800000 */
[----:B------:R-:W-:-:S06]  /*19f90*/  FMUL.FTZ R49, R2, R49 ;  /* 0x0000003102317220 */ /* 0x000fcc0000410000 */
[----:B------:R2:W-:Y:S01]  /*19fa0*/  MUFU.TANH R67, R53 ;  /* 0x0000003500437308 */ /* 0x0005e20000002400 */
[----:B------:R-:W-:Y:S01]  /*19fb0*/  FMUL.FTZ R40, R2, R43 ;  /* 0x0000002b02287220 */ /* 0x000fe20000410000 */
[----:B--2---:R-:W-:-:S06]  /*19fc0*/  FSEL R53, R68, -INF , P4 ;  /* 0xff80000044357808 */ /* 0x004fcc0002000000 */
[----:B------:R-:W2:Y:S01]  /*19fd0*/  MUFU.TANH R45, R45 ;  /* 0x0000002d002d7308 */ /* 0x000ea20000002400 */
[----:B------:R-:W-:Y:S02]  /*19fe0*/  ISETP.GT.AND P4, PT, R66, 0x60, PT ;  /* 0x000000604200780c */ /* 0x000fe40003f84270 */
[----:B------:R-:W-:Y:S01]  /*19ff0*/  FMNMX.FTZ R42, R53, R42, !PT ;  /* 0x0000002a352a7209 */ /* 0x000fe20007810000 */
[----:B------:R-:W-:Y:S01]  /*1a000*/  FMUL.FTZ R52, R2, R52 ;  /* 0x0000003402347220 */ /* 0x000fe20000410000 */
[----:B------:R-:W-:Y:S02]  /*1a010*/  ISETP.GT.AND P3, PT, R66, 0x61, PT ;  /* 0x000000614200780c */ /* 0x000fe40003f64270 */
[----:B-1----:R-:W-:Y:S01]  /*1a020*/  FSEL R43, R5, -INF , P4 ;  /* 0xff800000052b7808 */ /* 0x002fe20002000000 */
[----:B------:R-:W1:Y:S01]  /*1a030*/  MUFU.TANH R48, R48 ;  /* 0x0000003000307308 */ /* 0x000e620000002400 */
[----:B------:R-:W-:Y:S01]  /*1a040*/  FMNMX.FTZ R42, R41, R42, !PT ;  /* 0x0000002a292a7209 */ /* 0x000fe20007810000 */
[----:B------:R-:W-:-:S02]  /*1a050*/  WARPGROUP.DEPBAR.LE gsb0, 0x0 ;  /* 0x00008000000079c5 */ /* 0x000fc40000010000 */
[----:B------:R-:W-:Y:S01]  /*1a060*/  FMUL.FTZ R25, R2, R25 ;  /* 0x0000001902197220 */ /* 0x000fe20000410000 */
[----:B------:R-:W-:Y:S02]  /*1a070*/  ISETP.GT.AND P4, PT, R66, 0x68, PT ;  /* 0x000000684200780c */ /* 0x000fe40003f84270 */
[----:B0-----:R-:W-:Y:S01]  /*1a080*/  FSEL R5, R10, -INF , P3 ;  /* 0xff8000000a057808 */ /* 0x001fe20001800000 */
[----:B------:R-:W0:Y:S01]  /*1a090*/  MUFU.TANH R49, R49 ;  /* 0x0000003100317308 */ /* 0x000e220000002400 */
[----:B------:R-:W-:Y:S01]  /*1a0a0*/  FMNMX.FTZ R42, R43, R42, !PT ;  /* 0x0000002a2b2a7209 */ /* 0x000fe20007810000 */
[----:B------:R-:W-:Y:S01]  /*1a0b0*/  FMUL.FTZ R24, R2, R24 ;  /* 0x0000001802187220 */ /* 0x000fe20000410000 */
[----:B------:R-:W-:Y:S02]  /*1a0c0*/  ISETP.GT.AND P3, PT, R66, 0x69, PT ;  /* 0x000000694200780c */ /* 0x000fe40003f64270 */
[----:B------:R-:W-:-:S03]  /*1a0d0*/  FMNMX.FTZ R42, R5, R42, !PT ;  /* 0x0000002a052a7209 */ /* 0x000fc60007810000 */
[----:B------:R-:W3:Y:S01]  /*1a0e0*/  MUFU.TANH R52, R52 ;  /* 0x0000003400347308 */ /* 0x000ee20000002400 */
[----:B------:R-:W-:Y:S01]  /*1a0f0*/  FMUL.FTZ R10, R2, R29 ;  /* 0x0000001d020a7220 */ /* 0x000fe20000410000 */
[----:B--2---:R-:W-:-:S06]  /*1a100*/  FSEL R29, R45, -INF , P3 ;  /* 0xff8000002d1d7808 */ /* 0x004fcc0001800000 */
[----:B------:R2:W-:Y:S01]  /*1a110*/  MUFU.TANH R68, R25 ;  /* 0x0000001900447308 */ /* 0x0005e20000002400 */
[----:B------:R-:W-:Y:S02]  /*1a120*/  ISETP.GT.AND P3, PT, R66, 0x71, PT ;  /* 0x000000714200780c */ /* 0x000fe40003f64270 */
[----:B--2---:R-:W-:Y:S02]  /*1a130*/  FSEL R25, R44, -INF , P4 ;  /* 0xff8000002c197808 */ /* 0x004fe40002000000 */
[----:B------:R-:W-:Y:S02]  /*1a140*/  ISETP.GT.AND P4, PT, R66, 0x70, PT ;  /* 0x000000704200780c */ /* 0x000fe40003f84270 */
[----:B------:R-:W-:Y:S01]  /*1a150*/  FMNMX.FTZ R42, R25, R42, !PT ;  /* 0x0000002a192a7209 */ /* 0x000fe20007810000 */
[----:B------:R-:W2:Y:S01]  /*1a160*/  MUFU.TANH R24, R24 ;  /* 0x0000001800187308 */ /* 0x000ea20000002400 */
[----:B-1----:R-:W-:Y:S01]  /*1a170*/  FSEL R45, R48, -INF , P4 ;  /* 0xff800000302d7808 */ /* 0x002fe20002000000 */
[----:B------:R-:W-:Y:S01]  /*1a180*/  FMUL.FTZ R28, R2, R28 ;  /* 0x0000001c021c7220 */ /* 0x000fe20000410000 */
[----:B------:R-:W-:-:S02]  /*1a190*/  FMNMX.FTZ R42, R29, R42, !PT ;  /* 0x0000002a1d2a7209 */ /* 0x000fc40007810000 */
[C---:B------:R-:W-:Y:S02]  /*1a1a0*/  ISETP.GT.AND P4, PT, R66.reuse, 0x78, PT ;  /* 0x000000784200780c */ /* 0x040fe40003f84270 */
[----:B0-----:R-:W-:Y:S02]  /*1a1b0*/  FSEL R49, R49, -INF , P3 ;  /* 0xff80000031317808 */ /* 0x001fe40001800000 */
[----:B------:R-:W-:Y:S01]  /*1a1c0*/  FMNMX.FTZ R42, R45, R42, !PT ;  /* 0x0000002a2d2a7209 */ /* 0x000fe20007810000 */
[----:B------:R-:W0:Y:S01]  /*1a1d0*/  MUFU.TANH R28, R28 ;  /* 0x0000001c001c7308 */ /* 0x000e220000002400 */
[----:B------:R-:W-:Y:S01]  /*1a1e0*/  ISETP.GT.AND P3, PT, R66, 0x79, PT ;  /* 0x000000794200780c */ /* 0x000fe20003f64270 */
[----:B------:R-:W-:Y:S01]  /*1a1f0*/  FMUL.FTZ R32, R2, R32 ;  /* 0x0000002002207220 */ /* 0x000fe20000410000 */
[----:B---3--:R-:W-:Y:S02]  /*1a200*/  FSEL R63, R52, -INF , P4 ;  /* 0xff800000343f7808 */ /* 0x008fe40002000000 */
[----:B------:R-:W-:-:S03]  /*1a210*/  FMNMX.FTZ R42, R49, R42, !PT ;  /* 0x0000002a312a7209 */ /* 0x000fc60007810000 */
[----:B------:R1:W3:Y:S01]  /*1a220*/  MUFU.TANH R83, R10 ;  /* 0x0000000a00537308 */ /* 0x0002e20000002400 */
[----:B------:R-:W-:Y:S02]  /*1a230*/  ISETP.GT.AND P4, PT, R66, 0x80, PT ;  /* 0x000000804200780c */ /* 0x000fe40003f84270 */
[----:B------:R-:W-:Y:S01]  /*1a240*/  FMNMX.FTZ R42, R63, R42, !PT ;  /* 0x0000002a3f2a7209 */ /* 0x000fe20007810000 */
[----:B-1----:R-:W-:Y:S01]  /*1a250*/  FMUL.FTZ R10, R2, R33 ;  /* 0x00000021020a7220 */ /* 0x002fe20000410000 */
[----:B------:R-:W-:-:S03]  /*1a260*/  FSEL R33, R67, -INF , P3 ;  /* 0xff80000043217808 */ /* 0x000fc60001800000 */
[----:B------:R-:W1:Y:S01]  /*1a270*/  MUFU.TANH R32, R32 ;  /* 0x0000002000207308 */ /* 0x000e620000002400 */
[----:B------:R-:W-:Y:S01]  /*1a280*/  ISETP.GT.AND P3, PT, R66, 0x81, PT ;  /* 0x000000814200780c */ /* 0x000fe20003f64270 */
[----:B------:R-:W-:Y:S01]  /*1a290*/  FMUL.FTZ R73, R2, R78 ;  /* 0x0000004e02497220 */ /* 0x000fe20000410000 */
[----:B--2---:R-:W-:Y:S01]  /*1a2a0*/  FSEL R79, R24, -INF , P4 ;  /* 0xff800000184f7808 */ /* 0x004fe20002000000 */
[C---:B------:R-:W-:Y:S01]  /*1a2b0*/  FMUL.FTZ R36, R2.reuse, R36 ;  /* 0x0000002402247220 */ /* 0x040fe20000410000 */
[----:B------:R-:W-:Y:S01]  /*1a2c0*/  FMNMX.FTZ R42, R33, R42, !PT ;  /* 0x0000002a212a7209 */ /* 0x000fe20007810000 */
[----:B------:R-:W-:Y:S01]  /*1a2d0*/  FMUL.FTZ R78, R2, R87 ;  /* 0x00000057024e7220 */ /* 0x000fe20000410000 */
[----:B------:R-:W-:Y:S01]  /*1a2e0*/  ISETP.GT.AND P4, PT, R66, 0x88, PT ;  /* 0x000000884200780c */ /* 0x000fe20003f84270 */
[----:B------:R2:W4:Y:S01]  /*1a2f0*/  MUFU.TANH R87, R10 ;  /* 0x0000000a00577308 */ /* 0x0005220000002400 */
[----:B------:R-:W-:Y:S02]  /*1a300*/  FSEL R67, R68, -INF , P3 ;  /* 0xff80000044437808 */ /* 0x000fe40001800000 */
[----:B------:R-:W-:-:S02]  /*1a310*/  FMNMX.FTZ R42, R79, R42, !PT ;  /* 0x0000002a4f2a7209 */ /* 0x000fc40007810000 */
[----:B------:R-:W-:Y:S01]  /*1a320*/  ISETP.GT.AND P3, PT, R66, 0x89, PT ;  /* 0x000000894200780c */ /* 0x000fe20003f64270 */
[----:B--2---:R-:W-:Y:S02]  /*1a330*/  FMUL.FTZ R10, R2, R37 ;  /* 0x00000025020a7220 */ /* 0x004fe40000410000 */
[----:B------:R-:W2:Y:S01]  /*1a340*/  MUFU.TANH R36, R36 ;  /* 0x0000002400247308 */ /* 0x000ea20000002400 */
[----:B0-----:R-:W-:Y:S02]  /*1a350*/  FSEL R37, R28, -INF , P4 ;  /* 0xff8000001c257808 */ /* 0x001fe40002000000 */
[----:B------:R-:W-:Y:S02]  /*1a360*/  FMNMX.FTZ R42, R67, R42, !PT ;  /* 0x0000002a432a7209 */ /* 0x000fe40007810000 */
[----:B------:R-:W-:Y:S02]  /*1a370*/  ISETP.GT.AND P4, PT, R66, 0x90, PT ;  /* 0x000000904200780c */ /* 0x000fe40003f84270 */
[----:B---3--:R-:W-:Y:S01]  /*1a380*/  FSEL R83, R83, -INF , P3 ;  /* 0xff80000053537808 */ /* 0x008fe20001800000 */
[----:B------:R-:W0:Y:S01]  /*1a390*/  MUFU.TANH R10, R10 ;  /* 0x0000000a000a7308 */ /* 0x000e220000002400 */
[----:B------:R-:W-:-:S02]  /*1a3a0*/  FMNMX.FTZ R42, R37, R42, !PT ;  /* 0x0000002a252a7209 */ /* 0x000fc40007810000 */
[----:B------:R-:W-:Y:S02]  /*1a3b0*/  ISETP.GT.AND P3, PT, R66, 0x91, PT ;  /* 0x000000914200780c */ /* 0x000fe40003f64270 */
[----:B-1----:R-:W-:Y:S02]  /*1a3c0*/  FSEL R89, R32, -INF , P4 ;  /* 0xff80000020597808 */ /* 0x002fe40002000000 */
[----:B------:R-:W-:Y:S02]  /*1a3d0*/  FMNMX.FTZ R42, R83, R42, !PT ;  /* 0x0000002a532a7209 */ /* 0x000fe40007810000 */
[----:B------:R-:W-:Y:S02]  /*1a3e0*/  ISETP.GT.AND P4, PT, R66, 0x98, PT ;  /* 0x000000984200780c */ /* 0x000fe40003f84270 */
[----:B----4-:R-:W-:Y:S02]  /*1a3f0*/  FSEL R87, R87, -INF , P3 ;  /* 0xff80000057577808 */ /* 0x010fe40001800000 */
[----:B------:R-:W-:Y:S01]  /*1a400*/  FMNMX.FTZ R42, R89, R42, !PT ;  /* 0x0000002a592a7209 */ /* 0x000fe20007810000 */
[----:B------:R-:W-:Y:S01]  /*1a410*/  FMUL.FTZ R68, R2, R47 ;  /* 0x0000002f02447220 */ /* 0x000fe20000410000 */
[----:B------:R-:W-:-:S02]  /*1a420*/  ISETP.GT.AND P3, PT, R66, 0x99, PT ;  /* 0x000000994200780c */ /* 0x000fc40003f64270 */
[----:B--2---:R-:W-:Y:S02]  /*1a430*/  FSEL R47, R36, -INF , P4 ;  /* 0xff800000242f7808 */ /* 0x004fe40002000000 */
[----:B------:R-:W-:Y:S01]  /*1a440*/  FMNMX.FTZ R42, R87, R42, !PT ;  /* 0x0000002a572a7209 */ /* 0x000fe20007810000 */
[----:B------:R-:W-:Y:S01]  /*1a450*/  FMUL.FTZ R8, R2, R91 ;  /* 0x0000005b02087220 */ /* 0x000fe20000410000 */
[----:B0-----:R-:W-:Y:S02]  /*1a460*/  FSEL R91, R10, -INF , P3 ;  /* 0xff8000000a5b7808 */ /* 0x001fe40001800000 */
[----:B------:R-:W-:-:S04]  /*1a470*/  FMNMX.FTZ R42, R47, R42, !PT ;  /* 0x0000002a2f2a7209 */ /* 0x000fc80007810000 */
[----:B------:R-:W-:-:S05]  /*1a480*/  FMNMX.FTZ R42, R91, R42, !PT ;  /* 0x0000002a5b2a7209 */ /* 0x000fca0007810000 */
[----:B------:R-:W0:Y:S04]  /*1a490*/  SHFL.BFLY PT, R131, R42, 0x2, 0x1f ;  /* 0x0c401f002a837f89 */ /* 0x000e2800000e0000 */
[----:B------:R-:W1:Y:S01]  /*1a4a0*/  SHFL.IDX PT, R62, R62, 0x1, 0x1c1f ;  /* 0x003c1f003e3e7f89 */ /* 0x000e6200000e0000 */
[----:B0-----:R-:W-:-:S05]  /*1a4b0*/  FMNMX.FTZ R131, R42, R131, !PT ;  /* 0x000000832a837209 */ /* 0x001fca0007810000 */
[----:B------:R-:W0:Y:S01]  /*1a4c0*/  SHFL.BFLY PT, R122, R131, 0x1, 0x1f ;  /* 0x0c201f00837a7f89 */ /* 0x000e2200000e0000 */
[C---:B------:R-:W-:Y:S01]  /*1a4d0*/  FMUL.FTZ R11, R2.reuse, R94 ;  /* 0x0000005e020b7220 */ /* 0x040fe20000410000 */
[----:B------:R-:W2:Y:S01]  /*1a4e0*/  MUFU.TANH R3, R3 ;  /* 0x0000000300037308 */ /* 0x000ea20000002400 */
[----:B------:R-:W-:-:S07]  /*1a4f0*/  FMUL.FTZ R13, R2, R98 ;  /* 0x00000062020d7220 */ /* 0x000fce0000410000 */
[----:B------:R-:W3:Y:S01]  /*1a500*/  MUFU.TANH R8, R8 ;  /* 0x0000000800087308 */ /* 0x000ee20000002400 */
[----:B------:R-:W-:Y:S01]  /*1a510*/  IMAD.U32 R10, RZ, RZ, UR6 ;  /* 0x00000006ff0a7e24 */ /* 0x000fe2000f8e00ff */
[----:B-1----:R-:W-:-:S06]  /*1a520*/  VIADDMNMX R64, R62, R97, R64, PT ;  /* 0x000000613e407246 */ /* 0x002fcc0003800140 */
[----:B------:R-:W1:Y:S01]  /*1a530*/  MUFU.TANH R11, R11 ;  /* 0x0000000b000b7308 */ /* 0x000e620000002400 */
[----:B0-----:R-:W-:-:S07]  /*1a540*/  FMNMX.FTZ R122, R131, R122, !PT ;  /* 0x0000007a837a7209 */ /* 0x001fce0007810000 */
[----:B------:R-:W0:Y:S01]  /*1a550*/  MUFU.TANH R12, R12 ;  /* 0x0000000c000c7308 */ /* 0x000e220000002400 */
[----:B------:R-:W-:Y:S01]  /*1a560*/  ISETP.GT.AND P4, PT, R64, RZ, PT ;  /* 0x000000ff4000720c */ /* 0x000fe20003f84270 */
[----:B------:R-:W-:-:S01]  /*1a570*/  FFMA.FTZ R28, R122, R10, -8 ;  /* 0xc10000007a1c7423 */ /* 0x000fc2000001000a */
[----:B------:R-:W-:Y:S01]  /*1a580*/  FSETP.NEU.FTZ.AND P3, PT, R122, -INF , PT ;  /* 0xff8000007a00780b */ /* 0x000fe20003f7d000 */
[----:B------:R-:W-:Y:S01]  /*1a590*/  FMUL.FTZ R15, R2, R102 ;  /* 0x00000066020f7220 */ /* 0x000fe20000410000 */
[----:B------:R-:W-:-:S03]  /*1a5a0*/  ISETP.GT.AND P5, PT, R64, 0x1, PT ;  /* 0x000000014000780c */ /* 0x000fc60003fa4270 */
[----:B------:R-:W4:Y:S01]  /*1a5b0*/  MUFU.TANH R13, R13 ;  /* 0x0000000d000d7308 */ /* 0x000f220000002400 */
[----:B------:R-:W-:Y:S02]  /*1a5c0*/  FSEL R28, R28, RZ, P3 ;  /* 0x000000ff1c1c7208 */ /* 0x000fe40001800000 */
        /* <DEDUP_REMOVED lines=9> */
[C---:B------:R-:W-:Y:S01]  /*1a660*/  FMUL.FTZ R6, R2.reuse, R70 ;  /* 0x0000004602067220 */ /* 0x040fe20000410000 */
[----:B------:R-:W-:Y:S01]  /*1a670*/  FMUL.FTZ R70, R2, R51 ;  /* 0x0000003302467220 */ /* 0x000fe20000410000 */
[----:B------:R-:W-:Y:S02]  /*1a680*/  ISETP.GT.AND P3, PT, R64, 0x10, PT ;  /* 0x000000104000780c */ /* 0x000fe40003f64270 */
[----:B0-----:R-:W-:Y:S02]  /*1a690*/  FSEL R51, R12, -INF , P4 ;  /* 0xff8000000c337808 */ /* 0x001fe40002000000 */
[----:B------:R-:W-:Y:S01]  /*1a6a0*/  FMNMX.FTZ R50, R11, R50, !PT ;  /* 0x000000320b327209 */ /* 0x000fe20007810000 */
[----:B------:R-:W0:Y:S01]  /*1a6b0*/  MUFU.TANH R20, R20 ;  /* 0x0000001400147308 */ /* 0x000e220000002400 */
[----:B------:R-:W-:-:S02]  /*1a6c0*/  ISETP.GT.AND P4, PT, R64, 0x11, PT ;  /* 0x000000114000780c */ /* 0x000fc40003f84270 */
[----:B----4-:R-:W-:Y:S02]  /*1a6d0*/  FSEL R13, R13, -INF , P3 ;  /* 0xff8000000d0d7808 */ /* 0x010fe40001800000 */
[----:B------:R-:W-:-:S03]  /*1a6e0*/  FMNMX.FTZ R50, R51, R50, !PT ;  /* 0x0000003233327209 */ /* 0x000fc60007810000 */
[----:B------:R-:W3:Y:S01]  /*1a6f0*/  MUFU.TANH R21, R21 ;  /* 0x0000001500157308 */ /* 0x000ee20000002400 */
[----:B------:R-:W-:Y:S01]  /*1a700*/  FMUL.FTZ R24, R2, R26 ;  /* 0x0000001a02187220 */ /* 0x000fe20000410000 */
[----:B------:R-:W-:Y:S01]  /*1a710*/  ISETP.GT.AND P3, PT, R64, 0x18, PT ;  /* 0x000000184000780c */ /* 0x000fe20003f64270 */
[----:B------:R-:W-:Y:S01]  /*1a720*/  FMUL.FTZ R26, R2, R27 ;  /* 0x0000001b021a7220 */ /* 0x000fe20000410000 */
[----:B--2---:R-:W-:Y:S02]  /*1a730*/  FSEL R97, R14, -INF , P4 ;  /* 0xff8000000e617808 */ /* 0x004fe40002000000 */
[----:B------:R-:W-:Y:S02]  /*1a740*/  FMNMX.FTZ R50, R13, R50, !PT ;  /* 0x000000320d327209 */ /* 0x000fe40007810000 */
[----:B------:R-:W2:Y:S01]  /*1a750*/  MUFU.TANH R72, R72 ;  /* 0x0000004800487308 */ /* 0x000ea20000002400 */
[----:B------:R-:W-:Y:S01]  /*1a760*/  FMUL.FTZ R27, R2, R30 ;  /* 0x0000001e021b7220 */ /* 0x000fe20000410000 */
[----:B------:R-:W-:Y:S01]  /*1a770*/  FFMA.FTZ R30, R109, R10, -R28 ;  /* 0x0000000a6d1e7223 */ /* 0x000fe2000001081c */
[----:B------:R-:W-:-:S02]  /*1a780*/  ISETP.GT.AND P4, PT, R64, 0x19, PT ;  /* 0x000000194000780c */ /* 0x000fc40003f84270 */
[----:B-1----:R-:W-:Y:S02]  /*1a790*/  FSEL R109, R15, -INF , P3 ;  /* 0xff8000000f6d7808 */ /* 0x002fe40001800000 */
[----:B------:R-:W-:Y:S01]  /*1a7a0*/  FMNMX.FTZ R50, R97, R50, !PT ;  /* 0x0000003261327209 */ /* 0x000fe20007810000 */
[----:B------:R-:W1:Y:S01]  /*1a7b0*/  MUFU.TANH R73, R73 ;  /* 0x0000004900497308 */ /* 0x000e620000002400 */
[----:B------:R-:W-:-:S01]  /*1a7c0*/  FFMA.FTZ R15, R111, R10, -R28 ;  /* 0x0000000a6f0f7223 */ /* 0x000fc2000001081c */
[----:B------:R-:W-:Y:S02]  /*1a7d0*/  ISETP.GT.AND P3, PT, R64, 0x20, PT ;  /* 0x000000204000780c */ /* 0x000fe40003f64270 */
[----:B0-----:R-:W-:Y:S02]  /*1a7e0*/  FSEL R111, R20, -INF , P4 ;  /* 0xff800000146f7808 */ /* 0x001fe40002000000 */
[----:B------:R-:W-:Y:S02]  /*1a7f0*/  FMNMX.FTZ R50, R109, R50, !PT ;  /* 0x000000326d327209 */ /* 0x000fe40007810000 */
[----:B------:R-:W0:Y:S01]  /*1a800*/  MUFU.TANH R74, R74 ;  /* 0x0000004a004a7308 */ /* 0x000e220000002400 */
[----:B------:R-:W-:Y:S01]  /*1a810*/  ISETP.GT.AND P4, PT, R64, 0x21, PT ;  /* 0x000000214000780c */ /* 0x000fe20003f84270 */
[----:B------:R-:W-:Y:S01]  /*1a820*/  FMUL.FTZ R76, R2, R86 ;  /* 0x00000056024c7220 */ /* 0x000fe20000410000 */
        /* <DEDUP_REMOVED lines=13> */
[--C-:B------:R-:W-:Y:S01]  /*1a900*/  FFMA.FTZ R115, R105, R10, -R28.reuse ;  /* 0x0000000a69737223 */ /* 0x100fe2000001081c */
[----:B------:R-:W-:Y:S02]  /*1a910*/  ISETP.GT.AND P3, PT, R64, 0x30, PT ;  /* 0x000000304000780c */ /* 0x000fe40003f64270 */
[----:B0-----:R-:W-:Y:S02]  /*1a920*/  FSEL R105, R74, -INF , P4 ;  /* 0xff8000004a697808 */ /* 0x001fe40002000000 */
[----:B------:R-:W-:Y:S01]  /*1a930*/  FMNMX.FTZ R50, R73, R50, !PT ;  /* 0x0000003249327209 */ /* 0x000fe20007810000 */
[----:B------:R-:W0:Y:S01]  /*1a940*/  MUFU.TANH R78, R78 ;  /* 0x0000004e004e7308 */ /* 0x000e220000002400 */
[----:B------:R-:W-:Y:S01]  /*1a950*/  FMUL.FTZ R42, R2, R31 ;  /* 0x0000001f022a7220 */ /* 0x000fe20000410000 */
[----:B------:R-:W-:Y:S01]  /*1a960*/  FFMA.FTZ R31, R117, R10, -R28 ;  /* 0x0000000a751f7223 */ /* 0x000fe2000001081c */
[----:B------:R-:W-:-:S02]  /*1a970*/  ISETP.GT.AND P4, PT, R64, 0x31, PT ;  /* 0x000000314000780c */ /* 0x000fc40003f84270 */
[----:B---3--:R-:W-:-:S03]  /*1a980*/  FSEL R117, R75, -INF , P3 ;  /* 0xff8000004b757808 */ /* 0x008fc60001800000 */
[----:B------:R-:W3:Y:S01]  /*1a990*/  MUFU.TANH R60, R60 ;  /* 0x0000003c003c7308 */ /* 0x000ee20000002400 */
[----:B------:R-:W-:Y:S02]  /*1a9a0*/  FMNMX.FTZ R50, R105, R50, !PT ;  /* 0x0000003269327209 */ /* 0x000fe40007810000 */
[----:B------:R-:W-:Y:S02]  /*1a9b0*/  ISETP.GT.AND P3, PT, R64, 0x38, PT ;  /* 0x000000384000780c */ /* 0x000fe40003f64270 */
[----:B--2---:R-:W-:Y:S02]  /*1a9c0*/  FSEL R77, R77, -INF , P4 ;  /* 0xff8000004d4d7808 */ /* 0x004fe40002000000 */
[----:B------:R-:W-:Y:S01]  /*1a9d0*/  FMNMX.FTZ R50, R117, R50, !PT ;  /* 0x0000003275327209 */ /* 0x000fe20007810000 */
[----:B------:R-:W2:Y:S01]  /*1a9e0*/  MUFU.TANH R61, R61 ;  /* 0x0000003d003d7308 */ /* 0x000ea20000002400 */
[----:B------:R-:W-:-:S01]  /*1a9f0*/  FFMA.FTZ R20, R103, R10, -R28 ;  /* 0x0000000a67147223 */ /* 0x000fc2000001081c */
[----:B------:R-:W-:-:S02]  /*1aa00*/  ISETP.GT.AND P4, PT, R64, 0x39, PT ;  /* 0x000000394000780c */ /* 0x000fc40003f84270 */
[----:B-1----:R-:W-:Y:S02]  /*1aa10*/  FSEL R103, R76, -INF , P3 ;  /* 0xff8000004c677808 */ /* 0x002fe40001800000 */
[----:B------:R-:W-:Y:S02]  /*1aa20*/  FMNMX.FTZ R50, R77, R50, !PT ;  /* 0x000000324d327209 */ /* 0x000fe40007810000 */
[----:B------:R-:W1:Y:S01]  /*1aa30*/  MUFU.TANH R57, R57 ;  /* 0x0000003900397308 */ /* 0x000e620000002400 */
[----:B------:R-:W-:-:S01]  /*1aa40*/  FFMA.FTZ R75, R101, R10, -R28 ;  /* 0x0000000a654b7223 */ /* 0x000fc2000001081c */
[----:B------:R-:W-:Y:S02]  /*1aa50*/  ISETP.GT.AND P3, PT, R64, 0x40, PT ;  /* 0x000000404000780c */ /* 0x000fe40003f64270 */
[----:B0-----:R-:W-:Y:S02]  /*1aa60*/  FSEL R101, R78, -INF , P4 ;  /* 0xff8000004e657808 */ /* 0x001fe40002000000 */
[----:B------:R-:W-:-:S02]  /*1aa70*/  FMNMX.FTZ R50, R103, R50, !PT ;  /* 0x0000003267327209 */ /* 0x000fc40007810000 */
[----:B------:R-:W0:Y:S01]  /*1aa80*/  MUFU.TANH R58, R58 ;  /* 0x0000003a003a7308 */ /* 0x000e220000002400 */
[----:B------:R-:W-:-:S01]  /*1aa90*/  FFMA.FTZ R32, R119, R10, -R28 ;  /* 0x0000000a77207223 */ /* 0x000fc2000001081c */
[----:B---3--:R-:W-:Y:S02]  /*1aaa0*/  FSEL R119, R60, -INF , P3 ;  /* 0xff8000003c777808 */ /* 0x008fe40001800000 */
[C---:B------:R-:W-:Y:S02]  /*1aab0*/  ISETP.GT.AND P4, PT, R64.reuse, 0x41, PT ;  /* 0x000000414000780c */ /* 0x040fe40003f84270 */
[----:B------:R-:W-:Y:S02]  /*1aac0*/  FMNMX.FTZ R60, R101, R50, !PT ;  /* 0x00000032653c7209 */ /* 0x000fe40007810000 */
[----:B------:R-:W3:Y:S01]  /*1aad0*/  MUFU.TANH R7, R7 ;  /* 0x0000000700077308 */ /* 0x000ee20000002400 */
[----:B------:R-:W-:Y:S02]  /*1aae0*/  ISETP.GT.AND P3, PT, R64, 0x48, PT ;  /* 0x000000484000780c */ /* 0x000fe40003f64270 */
[----:B--2---:R-:W-:-:S02]  /*1aaf0*/  FSEL R61, R61, -INF , P4 ;  /* 0xff8000003d3d7808 */ /* 0x004fc40002000000 */
[----:B------:R-:W-:-:S03]  /*1ab00*/  FMNMX.FTZ R60, R119, R60, !PT ;  /* 0x0000003c773c7209 */ /* 0x000fc60007810000 */
[----:B------:R-:W2:Y:S01]  /*1ab10*/  MUFU.TANH R56, R56 ;  /* 0x0000003800387308 */ /* 0x000ea20000002400 */
[----:B------:R-:W-:Y:S02]  /*1ab20*/  ISETP.GT.AND P4, PT, R64, 0x49, PT ;  /* 0x000000494000780c */ /* 0x000fe40003f84270 */
[----:B-1----:R-:W-:Y:S02]  /*1ab30*/  FSEL R57, R57, -INF , P3 ;  /* 0xff80000039397808 */ /* 0x002fe40001800000 */
[----:B------:R-:W-:-:S03]  /*1ab40*/  FMNMX.FTZ R60, R61, R60, !PT ;  /* 0x0000003c3d3c7209 */ /* 0x000fc60007810000 */
[----:B------:R-:W1:Y:S01]  /*1ab50*/  MUFU.TANH R6, R6 ;  /* 0x0000000600067308 */ /* 0x000e620000002400 */
[----:B------:R-:W-:-:S01]  /*1ab60*/  FFMA.FTZ R62, R99, R10, -R28 ;  /* 0x0000000a633e7223 */ /* 0x000fc2000001081c */
[----:B------:R-:W-:Y:S02]  /*1ab70*/  ISETP.GT.AND P3, PT, R64, 0x50, PT ;  /* 0x000000504000780c */ /* 0x000fe40003f64270 */
[----:B0-----:R-:W-:Y:S02]  /*1ab80*/  FSEL R99, R58, -INF , P4 ;  /* 0xff8000003a637808 */ /* 0x001fe40002000000 */
[----:B------:R-:W-:Y:S02]  /*1ab90*/  FMNMX.FTZ R60, R57, R60, !PT ;  /* 0x0000003c393c7209 */ /* 0x000fe40007810000 */
[----:B------:R-:W0:Y:S01]  /*1aba0*/  MUFU.TANH R59, R59 ;  /* 0x0000003b003b7308 */ /* 0x000e220000002400 */
[----:B------:R-:W-:Y:S01]  /*1abb0*/  FMUL.FTZ R44, R2, R35 ;  /* 0x00000023022c7220 */ /* 0x000fe20000410000 */
[----:B------:R-:W-:Y:S01]  /*1abc0*/  FFMA.FTZ R35, R121, R10, -R28 ;  /* 0x0000000a79237223 */ /* 0x000fe2000001081c */
[----:B------:R-:W-:Y:S01]  /*1abd0*/  ISETP.GT.AND P4, PT, R64, 0x51, PT ;  /* 0x000000514000780c */ /* 0x000fe20003f84270 */
[----:B------:R-:W-:Y:S01]  /*1abe0*/  FMUL.FTZ R52, R2, R46 ;  /* 0x0000002e02347220 */ /* 0x000fe20000410000 */
[----:B---3--:R-:W-:-:S02]  /*1abf0*/  FSEL R121, R7, -INF , P3 ;  /* 0xff80000007797808 */ /* 0x008fc40001800000 */
[----:B------:R-:W-:Y:S01]  /*1ac00*/  FMNMX.FTZ R60, R99, R60, !PT ;  /* 0x0000003c633c7209 */ /* 0x000fe20007810000 */
[----:B------:R-:W3:Y:S01]  /*1ac10*/  MUFU.TANH R4, R4 ;  /* 0x0000000400047308 */ /* 0x000ee20000002400 */
[----:B------:R-:W-:Y:S01]  /*1ac20*/  FMUL.FTZ R36, R2, R34 ;  /* 0x0000002202247220 */ /* 0x000fe20000410000 */
[--C-:B------:R-:W-:Y:S01]  /*1ac30*/  FFMA.FTZ R34, R125, R10, -R28.reuse ;  /* 0x0000000a7d227223 */ /* 0x100fe2000001081c */
        /* <DEDUP_REMOVED lines=15> */
[----:B------:R-:W-:Y:S01]  /*1ad30*/  ISETP.GT.AND P4, PT, R64, 0x61, PT ;  /* 0x000000614000780c */ /* 0x000fe20003f84270 */
[----:B------:R-:W-:Y:S01]  /*1ad40*/  FMUL.FTZ R54, R2, R54 ;  /* 0x0000003602367220 */ /* 0x000fe20000410000 */
[----:B---3--:R-:W-:Y:S02]  /*1ad50*/  FSEL R85, R4, -INF , P3 ;  /* 0xff80000004557808 */ /* 0x008fe40001800000 */
[----:B------:R-:W-:Y:S02]  /*1ad60*/  FMNMX.FTZ R60, R127, R60, !PT ;  /* 0x0000003c7f3c7209 */ /* 0x000fe40007810000 */
[----:B------:R-:W3:Y:S01]  /*1ad70*/  MUFU.TANH R66, R66 ;  /* 0x0000004200427308 */ /* 0x000ee20000002400 */
[----:B------:R-:W-:-:S01]  /*1ad80*/  FFMA.FTZ R4, R81, R10, -R28 ;  /* 0x0000000a51047223 */ /* 0x000fc2000001081c */
[----:B------:R-:W-:Y:S01]  /*1ad90*/  ISETP.GT.AND P3, PT, R64, 0x68, PT ;  /* 0x000000684000780c */ /* 0x000fe20003f64270 */
[----:B------:R-:W-:Y:S01]  /*1ada0*/  FMUL.FTZ R80, R2, R55 ;  /* 0x0000003702507220 */ /* 0x000fe20000410000 */
[----:B--2---:R-:W-:-:S02]  /*1adb0*/  FSEL R81, R40, -INF , P4 ;  /* 0xff80000028517808 */ /* 0x004fc40002000000 */
[----:B------:R-:W-:Y:S02]  /*1adc0*/  FMNMX.FTZ R60, R85, R60, !PT ;  /* 0x0000003c553c7209 */ /* 0x000fe40007810000 */
[----:B------:R-:W2:Y:S01]  /*1add0*/  MUFU.TANH R70, R70 ;  /* 0x0000004600467308 */ /* 0x000ea20000002400 */
[----:B------:R-:W-:Y:S01]  /*1ade0*/  FMUL.FTZ R46, R2, R39 ;  /* 0x00000027022e7220 */ /* 0x000fe20000410000 */
[--C-:B------:R-:W-:Y:S01]  /*1adf0*/  FFMA.FTZ R39, R129, R10, -R28.reuse ;  /* 0x0000000a81277223 */ /* 0x100fe2000001081c */
[----:B------:R-:W-:Y:S02]  /*1ae00*/  ISETP.GT.AND P4, PT, R64, 0x69, PT ;  /* 0x000000694000780c */ /* 0x000fe40003f84270 */
[----:B-1----:R-:W-:Y:S02]  /*1ae10*/  FSEL R129, R52, -INF , P3 ;  /* 0xff80000034817808 */ /* 0x002fe40001800000 */
[----:B------:R-:W-:Y:S01]  /*1ae20*/  FMNMX.FTZ R60, R81, R60, !PT ;  /* 0x0000003c513c7209 */ /* 0x000fe20007810000 */
[----:B------:R-:W1:Y:S01]  /*1ae30*/  MUFU.TANH R54, R54 ;  /* 0x0000003600367308 */ /* 0x000e620000002400 */
[----:B------:R-:W-:-:S01]  /*1ae40*/  FFMA.FTZ R59, R69, R10, -R28 ;  /* 0x0000000a453b7223 */ /* 0x000fc2000001081c */
[----:B------:R-:W-:-:S02]  /*1ae50*/  ISETP.GT.AND P3, PT, R64, 0x70, PT ;  /* 0x000000704000780c */ /* 0x000fc40003f64270 */
[----:B0-----:R-:W-:Y:S02]  /*1ae60*/  FSEL R69, R68, -INF , P4 ;  /* 0xff80000044457808 */ /* 0x001fe40002000000 */
[----:B------:R-:W-:Y:S02]  /*1ae70*/  FMNMX.FTZ R60, R129, R60, !PT ;  /* 0x0000003c813c7209 */ /* 0x000fe40007810000 */
[----:B------:R-:W0:Y:S01]  /*1ae80*/  MUFU.TANH R80, R80 ;  /* 0x0000005000507308 */ /* 0x000e220000002400 */
[----:B------:R-:W-:Y:S02]  /*1ae90*/  ISETP.GT.AND P4, PT, R64, 0x71, PT ;  /* 0x000000714000780c */ /* 0x000fe40003f84270 */
[----:B---3--:R-:W-:Y:S02]  /*1aea0*/  FSEL R131, R66, -INF , P3 ;  /* 0xff80000042837808 */ /* 0x008fe40001800000 */
        /* <DEDUP_REMOVED lines=11> */
[----:B------:R-:W-:Y:S02]  /*1af60*/  ISETP.GT.AND P3, PT, R64, 0x80, PT ;  /* 0x000000804000780c */ /* 0x000fe40003f64270 */
[----:B0-----:R-:W-:Y:S02]  /*1af70*/  FSEL R135, R80, -INF , P4 ;  /* 0xff80000050877808 */ /* 0x001fe40002000000 */
[----:B------:R-:W-:-:S03]  /*1af80*/  FMNMX.FTZ R60, R133, R60, !PT ;  /* 0x0000003c853c7209 */ /* 0x000fc60007810000 */
[----:B------:R-:W0:Y:S01]  /*1af90*/  MUFU.TANH R42, R42 ;  /* 0x0000002a002a7308 */ /* 0x000e220000002400 */
[----:B------:R-:W-:Y:S01]  /*1afa0*/  ISETP.GT.AND P4, PT, R64, 0x81, PT ;  /* 0x000000814000780c */ /* 0x000fe20003f84270 */
[----:B------:R-:W-:Y:S01]  /*1afb0*/  FMUL.FTZ R38, R2, R38 ;  /* 0x0000002602267220 */ /* 0x000fe20000410000 */
        /* <DEDUP_REMOVED lines=19> */
[----:B------:R-:W-:Y:S01]  /*1b0f0*/  FMNMX.FTZ R60, R41, R60, !PT ;  /* 0x0000003c293c7209 */ /* 0x000fe20007810000 */
[----:B------:R-:W-:Y:S01]  /*1b100*/  FFMA.FTZ R204, R43, R10, -R28 ;  /* 0x0000000a2bcc7223 */ /* 0x000fe2000001081c */
[----:B------:R-:W-:Y:S02]  /*1b110*/  ISETP.GT.AND P3, PT, R64, 0x98, PT ;  /* 0x000000984000780c */ /* 0x000fe40003f64270 */
[----:B--2---:R-:W-:Y:S02]  /*1b120*/  FSEL R43, R44, -INF , P4 ;  /* 0xff8000002c2b7808 */ /* 0x004fe40002000000 */
[----:B------:R-:W-:Y:S02]  /*1b130*/  FMNMX.FTZ R60, R141, R60, !PT ;  /* 0x0000003c8d3c7209 */ /* 0x000fe40007810000 */
[----:B------:R-:W-:Y:S02]  /*1b140*/  ISETP.GT.AND P4, PT, R64, 0x99, PT ;  /* 0x000000994000780c */ /* 0x000fe40003f84270 */
[----:B-1----:R-:W-:-:S02]  /*1b150*/  FSEL R143, R38, -INF , P3 ;  /* 0xff800000268f7808 */ /* 0x002fc40001800000 */
[----:B------:R-:W-:Y:S02]  /*1b160*/  FMNMX.FTZ R60, R43, R60, !PT ;  /* 0x0000003c2b3c7209 */ /* 0x000fe40007810000 */
[----:B0-----:R-:W-:Y:S02]  /*1b170*/  FSEL R145, R46, -INF , P4 ;  /* 0xff8000002e917808 */ /* 0x001fe40002000000 */
[----:B------:R-:W-:-:S04]  /*1b180*/  FMNMX.FTZ R60, R143, R60, !PT ;  /* 0x0000003c8f3c7209 */ /* 0x000fc80007810000 */
[----:B------:R-:W-:Y:S01]  /*1b190*/  FMNMX.FTZ R60, R145, R60, !PT ;  /* 0x0000003c913c7209 */ /* 0x000fe20007810000 */
[----:B------:R-:W-:-:S04]  /*1b1a0*/  FFMA.FTZ R55, R123, R10, -R28 ;  /* 0x0000000a7b377223 */ /* 0x000fc8000001081c */
[----:B------:R-:W0:Y:S02]  /*1b1b0*/  SHFL.BFLY PT, R123, R60, 0x2, 0x1f ;  /* 0x0c401f003c7b7f89 */ /* 0x000e2400000e0000 */
[----:B0-----:R-:W-:-:S05]  /*1b1c0*/  FMNMX.FTZ R44, R60, R123, !PT ;  /* 0x0000007b3c2c7209 */ /* 0x001fca0007810000 */
[----:B------:R-:W0:Y:S01]  /*1b1d0*/  SHFL.BFLY PT, R123, R44, 0x1, 0x1f ;  /* 0x0c201f002c7b7f89 */ /* 0x000e2200000e0000 */
        /* <DEDUP_REMOVED lines=15> */
[----:B0-----:R-:W-:Y:S01]  /*1b2d0*/  FMNMX.FTZ R123, R44, R123, !PT ;  /* 0x0000007b2c7b7209 */ /* 0x001fe20007810000 */
[----:B------:R-:W-:-:S03]  /*1b2e0*/  FFMA.FTZ R44, R47, R10, -R28 ;  /* 0x0000000a2f2c7223 */ /* 0x000fc6000001081c */
[C---:B------:R-:W-:Y:S01]  /*1b2f0*/  FSETP.NEU.FTZ.AND P3, PT, R123.reuse, -INF , PT ;  /* 0xff8000007b00780b */ /* 0x040fe20003f7d000 */
[----:B------:R-:W-:-:S01]  /*1b300*/  FFMA.FTZ R46, R123, R10, -8 ;  /* 0xc10000007b2e7423 */ /* 0x000fc2000001000a */
[----:B------:R-:W-:-:S04]  /*1b310*/  FFMA.FTZ R47, R91, R10, -R28 ;  /* 0x0000000a5b2f7223 */ /* 0x000fc8000001081c */
[----:B------:R-:W-:Y:S01]  /*1b320*/  FSEL R28, R46, RZ, P3 ;  /* 0x000000ff2e1c7208 */ /* 0x000fe20001800000 */
[----:B------:R-:W-:Y:S04]  /*1b330*/  MUFU.EX2 R30, R30 ;  /* 0x0000001e001e7308 */ /* 0x000fe80000000800 */
[----:B------:R-:W-:-:S01]  /*1b340*/  FFMA.FTZ R217, R3, R10, -R28 ;  /* 0x0000000a03d97223 */ /* 0x000fc2000001081c */
[-CC-:B------:R-:W-:Y:S01]  /*1b350*/  FFMA.FTZ R8, R8, R10.reuse, -R28.reuse ;  /* 0x0000000a08087223 */ /* 0x180fe2000001081c */
[----:B------:R-:W-:-:S02]  /*1b360*/  FFMA.FTZ R3, R11, R10, -R28 ;  /* 0x0000000a0b037223 */ /* 0x000fc4000001081c */
[----:B------:R-:W0:Y:S01]  /*1b370*/  MUFU.EX2 R31, R31 ;  /* 0x0000001f001f7308 */ /* 0x000e220000000800 */
[----:B------:R-:W-:-:S01]  /*1b380*/  FFMA.FTZ R52, R51, R10, -R28 ;  /* 0x0000000a33347223 */ /* 0x000fc2000001081c */
[----:B------:R-:W-:-:S06]  /*1b390*/  FFMA.FTZ R219, R13, R10, -R28 ;  /* 0x0000000a0ddb7223 */ /* 0x000fcc000001081c */
[----:B------:R-:W-:Y:S08]  /*1b3a0*/  MUFU.EX2 R217, R217 ;  /* 0x000000d900d97308 */ /* 0x000ff00000000800 */
[----:B------:R-:W1:Y:S01]  /*1b3b0*/  MUFU.EX2 R8, R8 ;  /* 0x0000000800087308 */ /* 0x000e620000000800 */
[----:B------:R-:W-:-:S07]  /*1b3c0*/  FFMA.FTZ R60, R61, R10, -R28 ;  /* 0x0000000a3d3c7223 */ /* 0x000fce000001081c */
[----:B------:R-:W2:Y:S01]  /*1b3d0*/  MUFU.EX2 R32, R32 ;  /* 0x0000002000207308 */ /* 0x000ea20000000800 */
[----:B------:R-:W-:-:S01]  /*1b3e0*/  FFMA.FTZ R46, R97, R10, -R28 ;  /* 0x0000000a612e7223 */ /* 0x000fc2000001081c */
[----:B------:R-:W-:-:S06]  /*1b3f0*/  @!P2 PRMT R61, RZ, 0x654, R0 ;  /* 0x00000654ff3da816 */ /* 0x000fcc0000000000 */
[----:B------:R-:W-:Y:S01]  /*1b400*/  MUFU.EX2 R35, R35 ;  /* 0x0000002300237308 */ /* 0x000fe20000000800 */
[----:B------:R-:W-:-:S01]  /*1b410*/  FFMA.FTZ R11, R109, R10, -R28 ;  /* 0x0000000a6d0b7223 */ /* 0x000fc2000001081c */
[----:B------:R0:W-:Y:S06]  /*1b420*/  @!P2 SYNCS.ARRIVE.TRANS64.RED.A1T0 RZ, [R61+URZ], RZ ;  /* 0x000000ff3dffa9a7 */ /* 0x0001ec000810043f */
[----:B------:R-:W3:Y:S08]  /*1b430*/  MUFU.EX2 R3, R3 ;  /* 0x0000000300037308 */ /* 0x000ef00000000800 */
[----:B------:R-:W4:Y:S01]  /*1b440*/  MUFU.EX2 R52, R52 ;  /* 0x0000003400347308 */ /* 0x000f220000000800 */
[----:B0-----:R-:W-:-:S07]  /*1b450*/  FADD.FTZ R61, R30, R31 ;  /* 0x0000001f1e3d7221 */ /* 0x001fce0000010000 */
[----:B------:R-:W0:Y:S01]  /*1b460*/  MUFU.EX2 R34, R34 ;  /* 0x0000002200227308 */ /* 0x000e220000000800 */
[----:B-1----:R-:W-:-:S01]  /*1b470*/  FADD.FTZ R74, R217, R8 ;  /* 0x00000008d94a7221 */ /* 0x002fc20000010000 */
[----:B------:R-:W-:-:S06]  /*1b480*/  FFMA.FTZ R56, R111, R10, -R28 ;  /* 0x0000000a6f387223 */ /* 0x000fcc000001081c */
[----:B------:R-:W1:Y:S01]  /*1b490*/  MUFU.EX2 R219, R219 ;  /* 0x000000db00db7308 */ /* 0x000e620000000800 */
[----:B--2---:R-:W-:-:S07]  /*1b4a0*/  FADD.FTZ R76, R32, R61 ;  /* 0x0000003d204c7221 */ /* 0x004fce0000010000 */
[----:B------:R-:W2:Y:S01]  /*1b4b0*/  MUFU.EX2 R39, R39 ;  /* 0x0000002700277308 */ /* 0x000ea20000000800 */
[----:B---3--:R-:W-:-:S01]  /*1b4c0*/  FADD.FTZ R61, R3, R74 ;  /* 0x0000004a033d7221 */ /* 0x008fc20000010000 */
[----:B------:R-:W-:-:S06]  /*1b4d0*/  FFMA.FTZ R213, R21, R10, -R28 ;  /* 0x0000000a15d57223 */ /* 0x000fcc000001081c */
[----:B------:R-:W3:Y:S01]  /*1b4e0*/  MUFU.EX2 R46, R46 ;  /* 0x0000002e002e7308 */ /* 0x000ee20000000800 */
[----:B------:R-:W-:-:S07]  /*1b4f0*/  FADD.FTZ R63, R35, R76 ;  /* 0x0000004c233f7221 */ /* 0x000fce0000010000 */
[----:B------:R-:W5:Y:S01]  /*1b500*/  MUFU.EX2 R48, R48 ;  /* 0x0000003000307308 */ /* 0x000f620000000800 */
[----:B----4-:R-:W-:-:S01]  /*1b510*/  FADD.FTZ R74, R52, R61 ;  /* 0x0000003d344a7221 */ /* 0x010fc20000010000 */
[----:B------:R-:W-:-:S06]  /*1b520*/  FFMA.FTZ R54, R113, R10, -R28 ;  /* 0x0000000a71367223 */ /* 0x000fcc000001081c */
        /* <DEDUP_REMOVED lines=8> */
[----:B---3--:R-:W-:-:S07]  /*1b5b0*/  FADD.FTZ R74, R46, R63 ;  /* 0x0000003f2e4a7221 */ /* 0x008fce0000010000 */
[----:B------:R-:W3:Y:S01]  /*1b5c0*/  MUFU.EX2 R213, R213 ;  /* 0x000000d500d57308 */ /* 0x000ee20000000800 */
[----:B-----5:R-:W-:-:S07]  /*1b5d0*/  FADD.FTZ R76, R48, R67 ;  /* 0x00000043304c7221 */ /* 0x020fce0000010000 */
[----:B------:R-:W5:Y:S01]  /*1b5e0*/  MUFU.EX2 R15, R15 ;  /* 0x0000000f000f7308 */ /* 0x000f620000000800 */
[----:B----4-:R-:W-:-:S01]  /*1b5f0*/  FADD.FTZ R63, R11, R74 ;  /* 0x0000004a0b3f7221 */ /* 0x010fc20000010000 */
[----:B------:R-:W-:-:S06]  /*1b600*/  FFMA.FTZ R215, R117, R10, -R28 ;  /* 0x0000000a75d77223 */ /* 0x000fcc000001081c */
[----:B------:R-:W4:Y:S01]  /*1b610*/  MUFU.EX2 R54, R54 ;  /* 0x0000003600367308 */ /* 0x000f220000000800 */
[----:B0-----:R-:W-:-:S07]  /*1b620*/  FADD.FTZ R67, R55, R76 ;  /* 0x0000004c37437221 */ /* 0x001fce0000010000 */
[----:B------:R0:W-:Y:S01]  /*1b630*/  MUFU.EX2 R50, R62 ;  /* 0x0000003e00327308 */ /* 0x0001e20000000800 */
[----:B-1----:R-:W-:-:S07]  /*1b640*/  FADD.FTZ R74, R56, R63 ;  /* 0x0000003f384a7221 */ /* 0x002fce0000010000 */
[----:B------:R-:W1:Y:S01]  /*1b650*/  MUFU.EX2 R14, R14 ;  /* 0x0000000e000e7308 */ /* 0x000e620000000800 */
[----:B0-----:R-:W-:-:S01]  /*1b660*/  FFMA.FTZ R62, R105, R10, -R28 ;  /* 0x0000000a693e7223 */ /* 0x001fc2000001081c */
[----:B------:R-:W-:-:S06]  /*1b670*/  FFMA.FTZ R58, R77, R10, -R28 ;  /* 0x0000000a4d3a7223 */ /* 0x000fcc000001081c */
[----:B------:R-:W0:Y:S01]  /*1b680*/  MUFU.EX2 R13, R13 ;  /* 0x0000000d000d7308 */ /* 0x000e220000000800 */
[----:B--2---:R-:W-:-:S07]  /*1b690*/  FADD.FTZ R76, R12, R67 ;  /* 0x000000430c4c7221 */ /* 0x004fce0000010000 */
[----:B------:R-:W2:Y:S01]  /*1b6a0*/  MUFU.EX2 R115, R115 ;  /* 0x0000007300737308 */ /* 0x000ea20000000800 */
[----:B---3--:R-:W-:-:S01]  /*1b6b0*/  FADD.FTZ R63, R213, R74 ;  /* 0x0000004ad53f7221 */ /* 0x008fc20000010000 */
[----:B------:R-:W-:-:S06]  /*1b6c0*/  FFMA.FTZ R21, R103, R10, -R28 ;  /* 0x0000000a67157223 */ /* 0x000fcc000001081c */
[----:B------:R-:W3:Y:S01]  /*1b6d0*/  MUFU.EX2 R62, R62 ;  /* 0x0000003e003e7308 */ /* 0x000ee20000000800 */
[----:B-----5:R-:W-:-:S07]  /*1b6e0*/  FADD.FTZ R67, R15, R76 ;  /* 0x0000004c0f437221 */ /* 0x020fce0000010000 */
[----:B------:R-:W5:Y:S01]  /*1b6f0*/  MUFU.EX2 R20, R20 ;  /* 0x0000001400147308 */ /* 0x000f620000000800 */
[----:B------:R-:W-:-:S01]  /*1b700*/  FFMA.FTZ R66, R101, R10, -R28 ;  /* 0x0000000a65427223 */ /* 0x000fc2000001081c */
[----:B----4-:R-:W-:-:S06]  /*1b710*/  FADD.FTZ R74, R54, R63 ;  /* 0x0000003f364a7221 */ /* 0x010fcc0000010000 */
[----:B------:R-:W4:Y:S01]  /*1b720*/  MUFU.EX2 R215, R215 ;  /* 0x000000d700d77308 */ /* 0x000f220000000800 */
[----:B-1----:R-:W-:-:S01]  /*1b730*/  FADD.FTZ R76, R14, R67 ;  /* 0x000000430e4c7221 */ /* 0x002fc20000010000 */
[----:B------:R-:W-:-:S06]  /*1b740*/  F2FP.SATFINITE.E4M3.F32.PACK_AB_MERGE_C R216, R35, R32, RZ ;  /* 0x0000002023d8723e */ /* 0x000fcc00048070ff */
[----:B------:R-:W1:Y:S01]  /*1b750*/  MUFU.EX2 R75, R75 ;  /* 0x0000004b004b7308 */ /* 0x000e620000000800 */
[----:B0-----:R-:W-:-:S01]  /*1b760*/  FADD.FTZ R35, R13, R74 ;  /* 0x0000004a0d237221 */ /* 0x001fc20000010000 */
[----:B------:R-:W-:-:S06]  /*1b770*/  FFMA.FTZ R209, R119, R10, -R28 ;  /* 0x0000000a77d17223 */ /* 0x000fcc000001081c */
[----:B------:R-:W0:Y:S01]  /*1b780*/  MUFU.EX2 R58, R58 ;  /* 0x0000003a003a7308 */ /* 0x000e220000000800 */
[----:B------:R-:W-:Y:S01]  /*1b790*/  F2FP.SATFINITE.E4M3.F32.PACK_AB_MERGE_C R63, R52, R3, RZ ;  /* 0x00000003343f723e */ /* 0x000fe200048070ff */
[----:B--2---:R-:W-:Y:S01]  /*1b7a0*/  FADD.FTZ R3, R115, R76 ;  /* 0x0000004c73037221 */ /* 0x004fe20000010000 */
[----:B------:R-:W-:-:S05]  /*1b7b0*/  F2FP.SATFINITE.E4M3.F32.PACK_AB_MERGE_C R218, R55, R48, RZ ;  /* 0x0000003037da723e */ /* 0x000fca00048070ff */
[----:B------:R-:W2:Y:S01]  /*1b7c0*/  MUFU.EX2 R21, R21 ;  /* 0x0000001500157308 */ /* 0x000ea20000000800 */
[----:B---3--:R-:W-:-:S01]  /*1b7d0*/  FADD.FTZ R48, R62, R35 ;  /* 0x000000233e307221 */ /* 0x008fc20000010000 */
[----:B-----5:R-:W-:-:S06]  /*1b7e0*/  FADD.FTZ R52, R20, R3 ;  /* 0x0000000314347221 */ /* 0x020fcc0000010000 */
[----:B------:R-:W3:Y:S01]  /*1b7f0*/  MUFU.EX2 R95, R95 ;  /* 0x0000005f005f7308 */ /* 0x000ee20000000800 */
[----:B----4-:R-:W-:-:S07]  /*1b800*/  FADD.FTZ R3, R215, R48 ;  /* 0x00000030d7037221 */ /* 0x010fce0000010000 */
[----:B------:R-:W4:Y:S01]  /*1b810*/  MUFU.EX2 R66, R66 ;  /* 0x0000004200427308 */ /* 0x000f220000000800 */
[----:B------:R-:W-:-:S01]  /*1b820*/  FFMA.FTZ R51, R57, R10, -R28 ;  /* 0x0000000a39337223 */ /* 0x000fc2000001081c */
[----:B------:R-:W-:Y:S01]  /*1b830*/  F2FP.SATFINITE.E4M3.F32.PACK_AB_MERGE_C R56, R56, R11, RZ ;  /* 0x0000000b3838723e */ /* 0x000fe200048070ff */
[----:B-1----:R-:W-:-:S05]  /*1b840*/  FADD.FTZ R11, R75, R52 ;  /* 0x000000344b0b7221 */ /* 0x002fca0000010000 */
[----:B------:R-:W1:Y:S01]  /*1b850*/  MUFU.EX2 R7, R7 ;  /* 0x0000000700077308 */ /* 0x000e620000000800 */
[----:B------:R-:W-:Y:S01]  /*1b860*/  F2FP.SATFINITE.E4M3.F32.PACK_AB_MERGE_C R212, R115, R14, RZ ;  /* 0x0000000e73d4723e */ /* 0x000fe200048070ff */
[----:B------:R-:W-:Y:S01]  /*1b870*/  FFMA.FTZ R68, R99, R10, -R28 ;  /* 0x0000000a63447223 */ /* 0x000fe2000001081c */
[----:B0-----:R-:W-:-:S05]  /*1b880*/  FADD.FTZ R14, R58, R3 ;  /* 0x000000033a0e7221 */ /* 0x001fca0000010000 */
[----:B------:R-:W0:Y:S01]  /*1b890*/  MUFU.EX2 R209, R209 ;  /* 0x000000d100d17308 */ /* 0x000e220000000800 */
[----:B------:R-:W-:-:S07]  /*1b8a0*/  FADD.FTZ R48, R50, R11 ;  /* 0x0000000b32307221 */ /* 0x000fce0000010000 */
[----:B------:R-:W5:Y:S01]  /*1b8b0*/  MUFU.EX2 R208, R208 ;  /* 0x000000d000d07308 */ /* 0x000f620000000800 */
[----:B--2---:R-:W-:-:S01]  /*1b8c0*/  FADD.FTZ R3, R21, R14 ;  /* 0x0000000e15037221 */ /* 0x004fc20000010000 */
[----:B------:R-:W-:-:S06]  /*1b8d0*/  FFMA.FTZ R211, R121, R10, -R28 ;  /* 0x0000000a79d37223 */ /* 0x000fcc000001081c */
[----:B------:R-:W2:Y:S01]  /*1b8e0*/  MUFU.EX2 R60, R60 ;  /* 0x0000003c003c7308 */ /* 0x000ea20000000800 */
[----:B---3--:R-:W-:-:S01]  /*1b8f0*/  FADD.FTZ R48, R95, R48 ;  /* 0x000000305f307221 */ /* 0x008fc20000010000 */
[----:B----4-:R-:W-:-:S06]  /*1b900*/  F2FP.SATFINITE.E4M3.F32.PACK_AB_MERGE_C R21, R66, R21, RZ ;  /* 0x000000154215723e */ /* 0x010fcc00048070ff */
[----:B------:R-:W3:Y:S01]  /*1b910*/  MUFU.EX2 R4, R4 ;  /* 0x0000000400047308 */ /* 0x000ee20000000800 */
[----:B------:R-:W-:-:S01]  /*1b920*/  FADD.FTZ R66, R66, R3 ;  /* 0x0000000342427221 */ /* 0x000fc20000010000 */
[----:B------:R-:W-:-:S06]  /*1b930*/  FFMA.FTZ R64, R125, R10, -R28 ;  /* 0x0000000a7d407223 */ /* 0x000fcc000001081c */
[----:B------:R-:W4:Y:S01]  /*1b940*/  MUFU.EX2 R51, R51 ;  /* 0x0000003300337308 */ /* 0x000f220000000800 */
[----:B-1----:R-:W-:-:S07]  /*1b950*/  FADD.FTZ R3, R7, R48 ;  /* 0x0000003007037221 */ /* 0x002fce0000010000 */
[----:B------:R-:W1:Y:S01]  /*1b960*/  MUFU.EX2 R59, R59 ;  /* 0x0000003b003b7308 */ /* 0x000e620000000800 */
[----:B0-----:R-:W-:-:S07]  /*1b970*/  FADD.FTZ R11, R209, R66 ;  /* 0x00000042d10b7221 */ /* 0x001fce0000010000 */
[----:B------:R-:W0:Y:S01]  /*1b980*/  MUFU.EX2 R68, R68 ;  /* 0x0000004400447308 */ /* 0x000e220000000800 */
[----:B------:R-:W-:-:S01]  /*1b990*/  FFMA.FTZ R57, R93, R10, -R28 ;  /* 0x0000000a5d397223 */ /* 0x000fc2000001081c */
[----:B-----5:R-:W-:-:S06]  /*1b9a0*/  FADD.FTZ R3, R208, R3 ;  /* 0x00000003d0037221 */ /* 0x020fcc0000010000 */
[----:B------:R-:W5:Y:S01]  /*1b9b0*/  MUFU.EX2 R6, R6 ;  /* 0x0000000600067308 */ /* 0x000f620000000800 */
[----:B------:R-:W-:Y:S01]  /*1b9c0*/  F2FP.SATFINITE.E4M3.F32.PACK_AB_MERGE_C R217, R8, R217, R63 ;  /* 0x000000d908d9723e */ /* 0x000fe2000480703f */
[----:B--2---:R-:W-:-:S06]  /*1b9d0*/  FADD.FTZ R8, R60, R11 ;  /* 0x0000000b3c087221 */ /* 0x004fcc0000010000 */
[----:B------:R-:W2:Y:S01]  /*1b9e0*/  MUFU.EX2 R211, R211 ;  /* 0x000000d300d37308 */ /* 0x000ea20000000800 */
[----:B------:R-:W-:Y:S01]  /*1b9f0*/  F2FP.SATFINITE.E4M3.F32.PACK_AB_MERGE_C R216, R31, R30, R216 ;  /* 0x0000001e1fd8723e */ /* 0x000fe200048070d8 */
[----:B---3--:R-:W-:-:S06]  /*1ba00*/  FADD.FTZ R30, R4, R3 ;  /* 0x00000003041e7221 */ /* 0x008fcc0000010000 */
[----:B------:R-:W3:Y:S01]  /*1ba10*/  MUFU.EX2 R65, R65 ;  /* 0x0000004100417308 */ /* 0x000ee20000000800 */
[----:B------:R-:W-:-:S01]  /*1ba20*/  FFMA.FTZ R127, R127, R10, -R28 ;  /* 0x0000000a7f7f7223 */ /* 0x000fc2000001081c */
[----:B------:R-:W-:Y:S01]  /*1ba30*/  F2FP.SATFINITE.E4M3.F32.PACK_AB_MERGE_C R212, R15, R12, R212 ;  /* 0x0000000c0fd4723e */ /* 0x000fe200048070d4 */
[----:B----4-:R-:W-:-:S05]  /*1ba40*/  FADD.FTZ R3, R51, R8 ;  /* 0x0000000833037221 */ /* 0x010fca0000010000 */
[----:B------:R-:W4:Y:S01]  /*1ba50*/  MUFU.EX2 R64, R64 ;  /* 0x0000004000407308 */ /* 0x000f220000000800 */
[----:B------:R-:W-:-:S01]  /*1ba60*/  FFMA.FTZ R205, R85, R10, -R28 ;  /* 0x0000000a55cd7223 */ /* 0x000fc2000001081c */
[C---:B-1----:R-:W-:Y:S01]  /*1ba70*/  F2FP.SATFINITE.E4M3.F32.PACK_AB_MERGE_C R15, R59.reuse, R4, RZ ;  /* 0x000000043b0f723e */ /* 0x042fe200048070ff */
[----:B------:R-:W-:-:S05]  /*1ba80*/  FADD.FTZ R59, R59, R30 ;  /* 0x0000001e3b3b7221 */ /* 0x000fca0000010000 */
[----:B------:R-:W1:Y:S01]  /*1ba90*/  MUFU.EX2 R24, R24 ;  /* 0x0000001800187308 */ /* 0x000e620000000800 */
[C---:B0-----:R-:W-:Y:S01]  /*1baa0*/  F2FP.SATFINITE.E4M3.F32.PACK_AB_MERGE_C R51, R68.reuse, R51, RZ ;  /* 0x000000334433723e */ /* 0x041fe200048070ff */
[----:B------:R-:W-:-:S06]  /*1bab0*/  FADD.FTZ R68, R68, R3 ;  /* 0x0000000344447221 */ /* 0x000fcc0000010000 */
[----:B------:R-:W0:Y:S01]  /*1bac0*/  MUFU.EX2 R57, R57 ;  /* 0x0000003900397308 */ /* 0x000e220000000800 */
[----:B------:R-:W-:-:S01]  /*1bad0*/  FFMA.FTZ R70, R81, R10, -R28 ;  /* 0x0000000a51467223 */ /* 0x000fc2000001081c */
[----:B-----5:R-:W-:-:S06]  /*1bae0*/  FADD.FTZ R8, R6, R59 ;  /* 0x0000003b06087221 */ /* 0x020fcc0000010000 */
[----:B------:R-:W5:Y:S01]  /*1baf0*/  MUFU.EX2 R27, R27 ;  /* 0x0000001b001b7308 */ /* 0x000f620000000800 */
[----:B--2---:R-:W-:-:S07]  /*1bb00*/  FADD.FTZ R3, R211, R68 ;  /* 0x00000044d3037221 */ /* 0x004fce0000010000 */
[----:B------:R-:W2:Y:S01]  /*1bb10*/  MUFU.EX2 R0, R127 ;  /* 0x0000007f00007308 */ /* 0x000ea20000000800 */
[----:B---3--:R-:W-:-:S01]  /*1bb20*/  FADD.FTZ R11, R65, R8 ;  /* 0x00000008410b7221 */ /* 0x008fc20000010000 */
[----:B------:R-:W-:-:S06]  /*1bb30*/  FFMA.FTZ R129, R129, R10, -R28 ;  /* 0x0000000a81817223 */ /* 0x000fcc000001081c */
[----:B------:R-:W3:Y:S01]  /*1bb40*/  MUFU.EX2 R204, R204 ;  /* 0x000000cc00cc7308 */ /* 0x000ee20000000800 */
[----:B------:R-:W-:-:S01]  /*1bb50*/  FFMA.FTZ R72, R69, R10, -R28 ;  /* 0x0000000a45487223 */ /* 0x000fc2000001081c */
[----:B----4-:R-:W-:-:S06]  /*1bb60*/  FADD.FTZ R8, R64, R3 ;  /* 0x0000000340087221 */ /* 0x010fcc0000010000 */
[----:B------:R-:W4:Y:S01]  /*1bb70*/  MUFU.EX2 R205, R205 ;  /* 0x000000cd00cd7308 */ /* 0x000f220000000800 */
[----:B------:R-:W-:-:S01]  /*1bb80*/  FFMA.FTZ R61, R53, R10, -R28 ;  /* 0x0000000a353d7223 */ /* 0x000fc2000001081c */
[----:B-1----:R-:W-:-:S06]  /*1bb90*/  FADD.FTZ R12, R24, R11 ;  /* 0x0000000b180c7221 */ /* 0x002fcc0000010000 */
[----:B------:R-:W1:Y:S01]  /*1bba0*/  MUFU.EX2 R5, R5 ;  /* 0x0000000500057308 */ /* 0x000e620000000800 */
[----:B0-----:R-:W-:-:S01]  /*1bbb0*/  FADD.FTZ R3, R57, R8 ;  /* 0x0000000839037221 */ /* 0x001fc20000010000 */
[----:B------:R-:W-:-:S06]  /*1bbc0*/  FFMA.FTZ R207, R131, R10, -R28 ;  /* 0x0000000a83cf7223 */ /* 0x000fcc000001081c */
[----:B------:R-:W0:Y:S01]  /*1bbd0*/  MUFU.EX2 R70, R70 ;  /* 0x0000004600467308 */ /* 0x000e220000000800 */
[C---:B-----5:R-:W-:Y:S01]  /*1bbe0*/  F2FP.SATFINITE.E4M3.F32.PACK_AB_MERGE_C R210, R27.reuse, R24, RZ ;  /* 0x000000181bd2723e */ /* 0x060fe200048070ff */
[----:B------:R-:W-:-:S06]  /*1bbf0*/  FADD.FTZ R27, R27, R12 ;  /* 0x0000000c1b1b7221 */ /* 0x000fcc0000010000 */
[----:B------:R-:W5:Y:S01]  /*1bc00*/  MUFU.EX2 R25, R25 ;  /* 0x0000001900197308 */ /* 0x000f620000000800 */
[----:B--2---:R-:W-:-:S07]  /*1bc10*/  FADD.FTZ R8, R0, R3 ;  /* 0x0000000300087221 */ /* 0x004fce0000010000 */
[----:B------:R-:W2:Y:S01]  /*1bc20*/  MUFU.EX2 R53, R129 ;  /* 0x0000008100357308 */ /* 0x000ea20000000800 */
[----:B---3--:R-:W-:-:S01]  /*1bc30*/  FADD.FTZ R12, R204, R27 ;  /* 0x0000001bcc0c7221 */ /* 0x008fc20000010000 */
[----:B------:R-:W-:-:S06]  /*1bc40*/  FFMA.FTZ R71, R71, R10, -R28 ;  /* 0x0000000a47477223 */ /* 0x000fcc000001081c */
[----:B------:R-:W3:Y:S01]  /*1bc50*/  MUFU.EX2 R26, R26 ;  /* 0x0000001a001a7308 */ /* 0x000ee20000000800 */
[----:B----4-:R-:W-:-:S07]  /*1bc60*/  FADD.FTZ R3, R205, R8 ;  /* 0x00000008cd037221 */ /* 0x010fce0000010000 */
[----:B------:R-:W4:Y:S01]  /*1bc70*/  MUFU.EX2 R72, R72 ;  /* 0x0000004800487308 */ /* 0x000f220000000800 */
[----:B-1----:R-:W-:-:S01]  /*1bc80*/  FADD.FTZ R12, R5, R12 ;  /* 0x0000000c050c7221 */ /* 0x002fc20000010000 */
[----:B------:R-:W-:-:S06]  /*1bc90*/  F2FP.SATFINITE.E4M3.F32.PACK_AB_MERGE_C R210, R65, R6, R210 ;  /* 0x0000000641d2723e */ /* 0x000fcc00048070d2 */
[----:B------:R-:W1:Y:S01]  /*1bca0*/  MUFU.EX2 R206, R206 ;  /* 0x000000ce00ce7308 */ /* 0x000e620000000800 */
[----:B------:R-:W-:-:S01]  /*1bcb0*/  FFMA.FTZ R133, R133, R10, -R28 ;  /* 0x0000000a85857223 */ /* 0x000fc2000001081c */
[----:B0-----:R-:W-:Y:S01]  /*1bcc0*/  FADD.FTZ R6, R70, R3 ;  /* 0x0000000346067221 */ /* 0x001fe20000010000 */
[----:B------:R-:W-:-:S05]  /*1bcd0*/  FFMA.FTZ R135, R135, R10, -R28 ;  /* 0x0000000a87877223 */ /* 0x000fca000001081c */
[----:B------:R-:W-:Y:S01]  /*1bce0*/  MUFU.EX2 R29, R29 ;  /* 0x0000001d001d7308 */ /* 0x000fe20000000800 */
[----:B-----5:R-:W-:-:S01]  /*1bcf0*/  FADD.FTZ R3, R25, R12 ;  /* 0x0000000c19037221 */ /* 0x020fc20000010000 */
[----:B------:R-:W-:Y:S01]  /*1bd00*/  F2FP.SATFINITE.E4M3.F32.PACK_AB_MERGE_C R208, R208, R7, R15 ;  /* 0x00000007d0d0723e */ /* 0x000fe2000480700f */
[----:B------:R-:W0:Y:S05]  /*1bd10*/  @P0 LDC R11, c[0x0][0x44c] ;  /* 0x00011300ff0b0b82 */ /* 0x000e2a0000000800 */
[----:B------:R-:W5:Y:S01]  /*1bd20*/  MUFU.EX2 R207, R207 ;  /* 0x000000cf00cf7308 */ /* 0x000f620000000800 */
[----:B------:R-:W-:Y:S01]  /*1bd30*/  F2FP.SATFINITE.E4M3.F32.PACK_AB_MERGE_C R214, R95, R50, RZ ;  /* 0x000000325fd6723e */ /* 0x000fe200048070ff */
[----:B--2---:R-:W-:-:S06]  /*1bd40*/  FADD.FTZ R7, R53, R6 ;  /* 0x0000000635077221 */ /* 0x004fcc0000010000 */
[----:B------:R-:W2:Y:S01]  /*1bd50*/  MUFU.EX2 R32, R71 ;  /* 0x0000004700207308 */ /* 0x000ea20000000800 */
[----:B---3--:R-:W-:-:S07]  /*1bd60*/  FADD.FTZ R3, R26, R3 ;  /* 0x000000031a037221 */ /* 0x008fce0000010000 */
[----:B------:R-:W-:Y:S01]  /*1bd70*/  MUFU.EX2 R36, R36 ;  /* 0x0000002400247308 */ /* 0x000fe20000000800 */
[----:B----4-:R-:W-:-:S07]  /*1bd80*/  F2FP.SATFINITE.E4M3.F32.PACK_AB_MERGE_C R53, R72, R53, RZ ;  /* 0x000000354835723e */ /* 0x010fce00048070ff */
[----:B------:R-:W3:Y:S01]  /*1bd90*/  MUFU.EX2 R33, R33 ;  /* 0x0000002100217308 */ /* 0x000ee20000000800 */
[----:B------:R-:W-:Y:S01]  /*1bda0*/  F2FP.SATFINITE.E4M3.F32.PACK_AB_MERGE_C R214, R75, R20, R214 ;  /* 0x000000144bd6723e */ /* 0x000fe200048070d6 */
[----:B------:R-:W-:Y:S01]  /*1bdb0*/  FADD.FTZ R72, R72, R7 ;  /* 0x0000000748487221 */ /* 0x000fe20000010000 */
[----:B------:R-:W-:Y:S01]  /*1bdc0*/  F2FP.SATFINITE.E4M3.F32.PACK_AB_MERGE_C R25, R26, R25, RZ ;  /* 0x000000191a19723e */ /* 0x000fe200048070ff */
[----:B------:R-:W4:Y:S04]  /*1bdd0*/  @P0 LDC R20, c[0x0][0x450] ;  /* 0x00011400ff140b82 */ /* 0x000f280000000800 */
[----:B------:R-:W-:Y:S01]  /*1bde0*/  MUFU.EX2 R133, R133 ;  /* 0x0000008500857308 */ /* 0x000fe20000000800 */
[----:B------:R-:W-:-:S01]  /*1bdf0*/  FFMA.FTZ R137, R137, R10, -R28 ;  /* 0x0000000a89897223 */ /* 0x000fc2000001081c */
[----:B-1----:R-:W-:-:S06]  /*1be00*/  FADD.FTZ R8, R206, R3 ;  /* 0x00000003ce087221 */ /* 0x002fcc0000010000 */
[----:B------:R-:W1:Y:S01]  /*1be10*/  MUFU.EX2 R14, R135 ;  /* 0x00000087000e7308 */ /* 0x000e620000000800 */
[----:B-----5:R-:W-:-:S01]  /*1be20*/  FADD.FTZ R3, R207, R72 ;  /* 0x00000048cf037221 */ /* 0x020fc20000010000 */
[----:B------:R-:W-:Y:S01]  /*1be30*/  F2FP.SATFINITE.E4M3.F32.PACK_AB_MERGE_C R204, R5, R204, R25 ;  /* 0x000000cc05cc723e */ /* 0x000fe20004807019 */
[----:B------:R-:W-:-:S05]  /*1be40*/  FFMA.FTZ R139, R139, R10, -R28 ;  /* 0x0000000a8b8b7223 */ /* 0x000fca000001081c */
[----:B------:R-:W5:Y:S01]  /*1be50*/  MUFU.EX2 R38, R38 ;  /* 0x0000002600267308 */ /* 0x000f620000000800 */
[----:B------:R-:W-:-:S01]  /*1be60*/  FADD.FTZ R5, R29, R8 ;  /* 0x000000081d057221 */ /* 0x000fc20000010000 */
[----:B------:R-:W-:Y:S01]  /*1be70*/  FFMA.FTZ R41, R41, R10, -R28 ;  /* 0x0000000a29297223 */ /* 0x000fe2000001081c */
[----:B--2---:R-:W-:-:S01]  /*1be80*/  FADD.FTZ R8, R32, R3 ;  /* 0x0000000320087221 */ /* 0x004fc20000010000 */
[----:B---3--:R-:W-:-:S04]  /*1be90*/  F2FP.SATFINITE.E4M3.F32.PACK_AB_MERGE_C R3, R33, R36, RZ ;  /* 0x000000242103723e */ /* 0x008fc800048070ff */
[----:B------:R-:W2:Y:S01]  /*1bea0*/  MUFU.EX2 R45, R45 ;  /* 0x0000002d002d7308 */ /* 0x000ea20000000800 */
[----:B------:R-:W-:-:S01]  /*1beb0*/  FADD.FTZ R36, R36, R5 ;  /* 0x0000000524247221 */ /* 0x000fc20000010000 */
[----:B------:R-:W-:-:S06]  /*1bec0*/  F2FP.SATFINITE.E4M3.F32.PACK_AB_MERGE_C R57, R0, R57, RZ ;  /* 0x000000390039723e */ /* 0x000fcc00048070ff */
[----:B------:R-:W-:Y:S01]  /*1bed0*/  MUFU.EX2 R37, R37 ;  /* 0x0000002500257308 */ /* 0x000fe20000000800 */
[----:B------:R-:W-:-:S07]  /*1bee0*/  FADD.FTZ R33, R33, R36 ;  /* 0x0000002421217221 */ /* 0x000fce0000010000 */
[----:B------:R-:W-:Y:S01]  /*1bef0*/  MUFU.EX2 R40, R40 ;  /* 0x0000002800287308 */ /* 0x000fe20000000800 */
[----:B-1----:R-:W-:-:S07]  /*1bf00*/  F2FP.SATFINITE.E4M3.F32.PACK_AB_MERGE_C R7, R14, R133, RZ ;  /* 0x000000850e07723e */ /* 0x002fce00048070ff */
[----:B------:R-:W1:Y:S01]  /*1bf10*/  MUFU.EX2 R137, R137 ;  /* 0x0000008900897308 */ /* 0x000e620000000800 */
[----:B------:R-:W-:-:S01]  /*1bf20*/  FFMA.FTZ R141, R141, R10, -R28 ;  /* 0x0000000a8d8d7223 */ /* 0x000fc2000001081c */
[-CC-:B------:R-:W-:Y:S01]  /*1bf30*/  FFMA.FTZ R43, R43, R10.reuse, -R28.reuse ;  /* 0x0000000a2b2b7223 */ /* 0x180fe2000001081c */
[----:B------:R-:W-:-:S05]  /*1bf40*/  FFMA.FTZ R143, R143, R10, -R28 ;  /* 0x0000000a8f8f7223 */ /* 0x000fca000001081c */
[----:B------:R-:W3:Y:S01]  /*1bf50*/  MUFU.EX2 R4, R61 ;  /* 0x0000003d00047308 */ /* 0x000ee20000000800 */
[----:B------:R-:W-:-:S01]  /*1bf60*/  FADD.FTZ R133, R133, R8 ;  /* 0x0000000885857221 */ /* 0x000fc20000010000 */
[----:B------:R-:W-:-:S06]  /*1bf70*/  FFMA.FTZ R28, R145, R10, -R28 ;  /* 0x0000000a911c7223 */ /* 0x000fcc000001081c */
[----:B------:R-:W-:Y:S01]  /*1bf80*/  MUFU.EX2 R139, R139 ;  /* 0x0000008b008b7308 */ /* 0x000fe20000000800 */
[----:B-----5:R-:W-:-:S07]  /*1bf90*/  FADD.FTZ R8, R38, R33 ;  /* 0x0000002126087221 */ /* 0x020fce0000010000 */
[----:B------:R-:W5:Y:S01]  /*1bfa0*/  MUFU.EX2 R0, R41 ;  /* 0x0000002900007308 */ /* 0x000f620000000800 */
[----:B------:R-:W-:Y:S01]  /*1bfb0*/  F2FP.SATFINITE.E4M3.F32.PACK_AB_MERGE_C R207, R32, R207, R7 ;  /* 0x000000cf20cf723e */ /* 0x000fe20004807007 */
[----:B0-----:R-:W-:-:S04]  /*1bfc0*/  @P0 IMAD.HI.U32 R7, R236, R11, RZ ;  /* 0x0000000bec070227 */ /* 0x001fc800078e00ff */
[----:B------:R-:W-:-:S02]  /*1bfd0*/  FADD.FTZ R14, R14, R133 ;  /* 0x000000850e0e7221 */ /* 0x000fc40000010000 */
[----:B------:R-:W0:Y:S01]  /*1bfe0*/  MUFU.EX2 R42, R42 ;  /* 0x0000002a002a7308 */ /* 0x000e220000000800 */
[----:B--2---:R-:W-:-:S01]  /*1bff0*/  FADD.FTZ R8, R45, R8 ;  /* 0x000000082d087221 */ /* 0x004fc20000010000 */
[----:B------:R-:W-:Y:S01]  /*1c000*/  F2FP.SATFINITE.E4M3.F32.PACK_AB_MERGE_C R206, R29, R206, R3 ;  /* 0x000000ce1dce723e */ /* 0x000fe20004807003 */
[----:B------:R-:W-:Y:S02]  /*1c010*/  IMAD.MOV.U32 R5, RZ, RZ, R236 ;  /* 0x000000ffff057224 */ /* 0x000fe400078e00ec */
[----:B-1----:R-:W-:-:S03]  /*1c020*/  FADD.FTZ R3, R137, R14 ;  /* 0x0000000e89037221 */ /* 0x002fc60000010000 */
[----:B------:R-:W1:Y:S01]  /*1c030*/  MUFU.EX2 R49, R49 ;  /* 0x0000003100317308 */ /* 0x000e620000000800 */
[----:B------:R-:W-:Y:S01]  /*1c040*/  F2FP.SATFINITE.E4M3.F32.PACK_AB_MERGE_C R200, R40, R37, RZ ;  /* 0x0000002528c8723e */ /* 0x000fe200048070ff */
[----:B------:R-:W-:Y:S01]  /*1c050*/  FADD.FTZ R37, R37, R8 ;  /* 0x0000000825257221 */ /* 0x000fe20000010000 */
[----:B----4-:R-:W-:-:S05]  /*1c060*/  @P0 SHF.R.U32.HI R5, RZ, R20, R7 ;  /* 0x00000014ff050219 */ /* 0x010fca0000011607 */
[----:B------:R-:W2:Y:S01]  /*1c070*/  MUFU.EX2 R141, R141 ;  /* 0x0000008d008d7308 */ /* 0x000ea20000000800 */
[----:B---3--:R-:W-:-:S01]  /*1c080*/  FADD.FTZ R12, R4, R3 ;  /* 0x00000003040c7221 */ /* 0x008fc20000010000 */
[----:B-----5:R-:W-:-:S06]  /*1c090*/  F2FP.SATFINITE.E4M3.F32.PACK_AB_MERGE_C R201, R0, R139, RZ ;  /* 0x0000008b00c9723e */ /* 0x020fcc00048070ff */
[----:B------:R-:W-:Y:S01]  /*1c0a0*/  MUFU.EX2 R143, R143 ;  /* 0x0000008f008f7308 */ /* 0x000fe20000000800 */
[----:B------:R-:W-:Y:S01]  /*1c0b0*/  IADD3 R5, R5, R106, -R108 ;  /* 0x0000006a05057210 */ /* 0x000fe20007ffe86c */
[----:B------:R-:W-:-:S06]  /*1c0c0*/  FADD.FTZ R37, R40, R37 ;  /* 0x0000002528257221 */ /* 0x000fcc0000010000 */
[----:B------:R-:W3:Y:S01]  /*1c0d0*/  MUFU.EX2 R28, R28 ;  /* 0x0000001c001c7308 */ /* 0x000ee20000000800 */
[----:B------:R-:W-:-:S01]  /*1c0e0*/  FADD.FTZ R3, R139, R12 ;  /* 0x0000000c8b037221 */ /* 0x000fc20000010000 */
[----:B------:R-:W-:-:S06]  /*1c0f0*/  F2FP.SATFINITE.E4M3.F32.PACK_AB_MERGE_C R201, R4, R137, R201 ;  /* 0x0000008904c9723e */ /* 0x000fcc00048070c9 */
[----:B------:R-:W4:Y:S01]  /*1c100*/  MUFU.EX2 R6, R43 ;  /* 0x0000002b00067308 */ /* 0x000f220000000800 */
[----:B0-----:R-:W-:-:S01]  /*1c110*/  FADD.FTZ R4, R42, R37 ;  /* 0x000000252a047221 */ /* 0x001fc20000010000 */
[----:B------:R-:W-:-:S04]  /*1c120*/  IMAD.HI R7, R5, 0x66666667, RZ ;  /* 0x6666666705077827 */ /* 0x000fc800078e02ff */
[----:B------:R-:W-:-:S01]  /*1c130*/  FADD.FTZ R0, R0, R3 ;  /* 0x0000000300007221 */ /* 0x000fc20000010000 */
[----:B-1----:R-:W-:Y:S01]  /*1c140*/  FADD.FTZ R5, R49, R4 ;  /* 0x0000000431057221 */ /* 0x002fe20000010000 */
[----:B------:R-:W-:Y:S02]  /*1c150*/  SHF.R.U32.HI R4, RZ, 0x1f, R7 ;  /* 0x0000001fff047819 */ /* 0x000fe40000011607 */
[----:B--2---:R-:W-:Y:S01]  /*1c160*/  FADD.FTZ R3, R141, R0 ;  /* 0x000000008d037221 */ /* 0x004fe20000010000 */
[----:B---3--:R-:W-:Y:S01]  /*1c170*/  F2FP.SATFINITE.E4M3.F32.PACK_AB_MERGE_C R203, R28, R143, RZ ;  /* 0x0000008f1ccb723e */ /* 0x008fe200048070ff */
[----:B------:R-:W-:Y:S01]  /*1c180*/  MUFU.EX2 R44, R44 ;  /* 0x0000002c002c7308 */ /* 0x000fe20000000800 */
[----:B------:R-:W-:-:S07]  /*1c190*/  LEA.HI.SX32 R4, R7, R4, 0x1a ;  /* 0x0000000407047211 */ /* 0x000fce00078fd2ff */
[----:B------:R-:W0:Y:S01]  /*1c1a0*/  MUFU.EX2 R47, R47 ;  /* 0x0000002f002f7308 */ /* 0x000e220000000800 */
[----:B----4-:R-:W-:-:S01]  /*1c1b0*/  FADD.FTZ R0, R6, R3 ;  /* 0x0000000306007221 */ /* 0x010fc20000010000 */
[----:B------:R-:W-:Y:S01]  /*1c1c0*/  F2FP.SATFINITE.E4M3.F32.PACK_AB_MERGE_C R203, R6, R141, R203 ;  /* 0x0000008d06cb723e */ /* 0x000fe200048070cb */
[----:B------:R-:W-:Y:S01]  /*1c1d0*/  VIADD R6, R107, 0xfffffffe ;  /* 0xfffffffe6b067836 */ /* 0x000fe20000000000 */
[----:B------:R-:W-:-:S04]  /*1c1e0*/  VIMNMX R14, R235, R4, !PT ;  /* 0x00000004eb0e7248 */ /* 0x000fc80007fe0100 */
[----:B------:R-:W-:Y:S01]  /*1c1f0*/  ISETP.GE.AND P2, PT, R6, R14, PT ;  /* 0x0000000e0600720c */ /* 0x000fe20003f46270 */
[----:B------:R-:W-:-:S01]  /*1c200*/  FADD.FTZ R143, R143, R0 ;  /* 0x000000008f8f7221 */ /* 0x000fc20000010000 */
[----:B------:R-:W-:Y:S02]  /*1c210*/  F2FP.SATFINITE.E4M3.F32.PACK_AB_MERGE_C R13, R62, R13, RZ ;  /* 0x0000000d3e0d723e */ /* 0x000fe400048070ff */
[----:B------:R-:W-:Y:S02]  /*1c220*/  CS2R R24, SRZ ;  /* 0x0000000000187805 */ /* 0x000fe4000001ff00 */
[----:B------:R-:W-:Y:S02]  /*1c230*/  F2FP.SATFINITE.E4M3.F32.PACK_AB_MERGE_C R218, R39, R34, R218 ;  /* 0x0000002227da723e */ /* 0x000fe400048070da */
[C---:B0-----:R-:W-:Y:S01]  /*1c240*/  F2FP.SATFINITE.E4M3.F32.PACK_AB_MERGE_C R202, R47.reuse, R44, RZ ;  /* 0x0000002c2fca723e */ /* 0x041fe200048070ff */
[----:B------:R-:W-:Y:S01]  /*1c250*/  FADD.FTZ R44, R44, R5 ;  /* 0x000000052c2c7221 */ /* 0x000fe20000010000 */
[----:B------:R-:W-:Y:S01]  /*1c260*/  F2FP.SATFINITE.E4M3.F32.PACK_AB_MERGE_C R219, R46, R219, R56 ;  /* 0x000000db2edb723e */ /* 0x000fe20004807038 */
        /* <DEDUP_REMOVED lines=11> */
[----:B------:R-:W-:Y:S02]  /*1c320*/  F2FP.SATFINITE.E4M3.F32.PACK_AB_MERGE_C R200, R45, R38, R200 ;  /* 0x000000262dc8723e */ /* 0x000fe400048070c8 */
[----:B------:R-:W-:Y:S02]  /*1c330*/  CS2R R34, SRZ ;  /* 0x0000000000227805 */ /* 0x000fe4000001ff00 */
[----:B------:R-:W-:Y:S02]  /*1c340*/  F2FP.SATFINITE.E4M3.F32.PACK_AB_MERGE_C R202, R49, R42, R202 ;  /* 0x0000002a31ca723e */ /* 0x000fe400048070ca */
        /* <DEDUP_REMOVED lines=94> */
.L_x_5637:
        /* <DEDUP_REMOVED lines=8> */
.L_x_5628:
        /* <DEDUP_REMOVED lines=8> */
.L_x_5629:
[----:B------:R-:W-:Y:S04]  /*1ca30*/  BSSY B0, `(.L_x_5627) ;  /* 0x0000004000007945 */ /* 0x000fe80003800000 */
[----:B-1----:R-:W-:Y:S05]  /*1ca40*/  @P3 BRA `(.L_x_5630) ;  /* 0x0000000000083947 */ /* 0x002fea0003800000 */
[----:B------:R-:W1:Y:S02]  /*1ca50*/  SYNCS.PHASECHK.TRANS64.TRYWAIT P3, [R11+URZ+0x33430], R8 ;  /* 0x033430080b0075a7 */ /* 0x000e64000806017f */
[----:B-1----:R-:W-:Y:S05]  /*1ca60*/  @!P3 BRA `(.L_x_5631) ;  /* 0x000001840068b947 */ /* 0x002fea0003800000 */
.L_x_5630:
[----:B------:R-:W-:Y:S05]  /*1ca70*/  BSYNC B0 ;  /* 0x0000000000007941 */ /* 0x000fea0003800000 */
.L_x_5627:
        /* <DEDUP_REMOVED lines=36> */
[----:B------:R-:W-:Y:S01]  /*1ccc0*/  R2UR UR26, R12 ;  /* 0x000000000c1a72ca */ /* 0x000fe200000e0000 */
[----:B------:R-:W-:Y:S01]  /*1ccd0*/  VIADD R12, R10, 0x2 ;  /* 0x000000020a0c7836 */ /* 0x000fe20000000000 */
[----:B------:R-:W-:Y:S01]  /*1cce0*/  R2UR UR34, R20 ;  /* 0x00000000142272ca */ /* 0x000fe200000e0000 */
[----:B------:R-:W-:Y:S01]  /*1ccf0*/  WARPGROUP.ARRIVE ;  /* 0x00000000000079c5 */ /* 0x000fe20000000000 */
[----:B------:R-:W-:-:S02]  /*1cd00*/  R2UR UR30, R120 ;  /* 0x00000000781e72ca */ /* 0x000fc400000e0000 */
[----:B------:R-:W-:Y:S01]  /*1cd10*/  R2UR UR6, R12 ;  /* 0x000000000c0672ca */ /* 0x000fe200000e0000 */
[C---:B------:R-:W-:Y:S01]  /*1cd20*/  VIADD R12, R10.reuse, 0x102 ;  /* 0x000001020a0c7836 */ /* 0x040fe20000000000 */
[----:B------:R-:W-:Y:S01]  /*1cd30*/  IADD3 R20, R10, 0x82, RZ ;  /* 0x000000820a147810 */ /* 0x000fe20007ffe0ff */
[----:B------:R-:W-:Y:S01]  /*1cd40*/  QGMMA.64x32x32.F32.E4M3.E4M3 R184, gdesc[UR48], RZ, !UPT, gsb0 ;  /* 0x0060000030b879f3 */ /* 0x000fe2000c0008ff */
[----:B------:R-:W-:Y:S01]  /*1cd50*/  R2UR UR51, R13 ;  /* 0x000000000d3372ca */ /* 0x000fe200000e0000 */
[----:B------:R-:W-:Y:S01]  /*1cd60*/  UMOV UR48, UR4 ;  /* 0x0000000400307c82 */ /* 0x000fe20008000000 */
[----:B------:R-:W-:Y:S01]  /*1cd70*/  R2UR UR50, R12 ;  /* 0x000000000c3272ca */ /* 0x000fe200000e0000 */
[----:B------:R-:W-:Y:S01]  /*1cd80*/  UMOV UR49, UR5 ;  /* 0x0000000500317c82 */ /* 0x000fe20008000000 */
[----:B------:R-:W-:Y:S02]  /*1cd90*/  VIADD R12, R10, 0x182 ;  /* 0x000001820a0c7836 */ /* 0x000fe40000000000 */
[----:B------:R-:W-:Y:S01]  /*1cda0*/  IMAD.MOV.U32 R13, RZ, RZ, -0x7fffffe0 ;  /* 0x80000020ff0d7424 */ /* 0x000fe200078e00ff */
[----:B------:R-:W-:-:S02]  /*1cdb0*/  WARPGROUP.DEPBAR.LE gsb0, 0x0 ;  /* 0x00008000000079c5 */ /* 0x000fc40000010000 */
[----:B------:R-:W-:-:S06]  /*1cdc0*/  WARPGROUP.ARRIVE ;  /* 0x00000000000079c5 */ /* 0x000fcc0000000000 */
[----:B------:R-:W-:Y:S01]  /*1cdd0*/  QGMMA.64x32x32.F32.E4M3.E4M3 R168, gdesc[UR44], RZ, !UPT, gsb0 ;  /* 0x006000002ca879f3 */ /* 0x000fe2000c0008ff */
[----:B------:R-:W-:Y:S01]  /*1cde0*/  R2UR UR46, R20 ;  /* 0x00000000142e72ca */ /* 0x000fe200000e0000 */
[----:B------:R-:W-:Y:S01]  /*1cdf0*/  UMOV UR44, UR4 ;  /* 0x00000004002c7c82 */ /* 0x000fe20008000000 */
[----:B------:R-:W-:Y:S01]  /*1ce00*/  R2UR UR47, R21 ;  /* 0x00000000152f72ca */ /* 0x000fe200000e0000 */
[----:B------:R-:W-:Y:S01]  /*1ce10*/  UMOV UR45, UR5 ;  /* 0x00000005002d7c82 */ /* 0x000fe20008000000 */
[----:B------:R-:W-:Y:S02]  /*1ce20*/  WARPGROUP.DEPBAR.LE gsb0, 0x0 ;  /* 0x00008000000079c5 */ /* 0x000fe40000010000 */
[----:B------:R-:W-:-:S06]  /*1ce30*/  WARPGROUP.ARRIVE ;  /* 0x00000000000079c5 */ /* 0x000fcc0000000000 */
[----:B------:R-:W-:Y:S03]  /*1ce40*/  QGMMA.64x32x32.F32.E4M3.E4M3 R152, gdesc[UR24], RZ, !UPT, gsb0 ;  /* 0x00600000189879f3 */ /* 0x000fe6000c0008ff */
[----:B------:R-:W-:Y:S02]  /*1ce50*/  WARPGROUP.DEPBAR.LE gsb0, 0x0 ;  /* 0x00008000000079c5 */ /* 0x000fe40000010000 */
[----:B------:R-:W-:-:S06]  /*1ce60*/  WARPGROUP.ARRIVE ;  /* 0x00000000000079c5 */ /* 0x000fcc0000000000 */
[----:B------:R-:W-:Y:S01]  /*1ce70*/  QGMMA.64x32x32.F32.E4M3.E4M3 R136, gdesc[UR32], RZ, !UPT, gsb0 ;  /* 0x00600000208879f3 */ /* 0x000fe2000c0008ff */
[----:B------:R-:W-:Y:S01]  /*1ce80*/  UMOV UR32, UR4 ;  /* 0x0000000400207c82 */ /* 0x000fe20008000000 */
[----:B------:R-:W-:Y:S01]  /*1ce90*/  UMOV UR33, UR5 ;  /* 0x0000000500217c82 */ /* 0x000fe20008000000 */
        /* <DEDUP_REMOVED lines=201> */
.L_x_5633:
[----:B------:R-:W-:Y:S02]  /*1db30*/  SHF.L.U32 R7, R7, 0x1f, RZ ;  /* 0x0000001f07077819 */ /* 0x000fe400000006ff */
[----:B------:R-:W-:-:S04]  /*1db40*/  LEA R10, R221, R16, 0x3 ;  /* 0x00000010dd0a7211 */ /* 0x000fc800078e18ff */
[----:B------:R0:W1:Y:S01]  /*1db50*/  SYNCS.PHASECHK.TRANS64.TRYWAIT P2, [R10+URZ+0x33450], R7 ;  /* 0x033450070a0075a7 */ /* 0x000062000804017f */
[----:B------:R-:W-:Y:S05]  /*1db60*/  @!P1 BRA `(.L_x_5634) ;  /* 0x0000000000049947 */ /* 0x000fea0003800000 */
[----:B------:R-:W-:Y:S01]  /*1db70*/  BPT.TRAP 0x1 ;  /* 0x000000040000795c */ /* 0x000fe20000300000 */
.L_x_5634:
[----:B-1----:R-:W-:Y:S05]  /*1db80*/  @P2 BRA `(.L_x_5632) ;  /* 0x0000000000082947 */ /* 0x002fea0003800000 */
[----:B------:R-:W1:Y:S02]  /*1db90*/  SYNCS.PHASECHK.TRANS64.TRYWAIT P2, [R10+URZ+0x33450], R7 ;  /* 0x033450070a0075a7 */ /* 0x000e64000804017f */
[----:B-1----:R-:W-:Y:S05]  /*1dba0*/  @!P2 BRA `(.L_x_5635) ;  /* 0x00000174002ca947 */ /* 0x002fea0003800000 */
.L_x_5632:
[----:B01----:R-:W-:Y:S01]  /*1dbb0*/  VIADD R7, R16, 0x200 ;  /* 0x0000020010077836 */ /* 0x003fe20000000000 */
[----:B------:R-:W2:Y:S01]  /*1dbc0*/  LDL R15, [R1+0x14] ;  /* 0x00001400010f7983 */ /* 0x000ea20000100800 */
[----:B------:R-:W-:Y:S01]  /*1dbd0*/  IMAD.MOV.U32 R11, RZ, RZ, -0x3ffffff0 ;  /* 0xc0000010ff0b7424 */ /* 0x000fe200078e00ff */
[----:B------:R-:W-:Y:S05]  /*1dbe0*/  WARPSYNC.ALL ;  /* 0x0000000000007948 */ /* 0x000fea0003800000 */
[----:B------:R-:W-:Y:S01]  /*1dbf0*/  SHF.R.U32.HI R7, RZ, 0x4, R7 ;  /* 0x00000004ff077819 */ /* 0x000fe20000011607 */
[----:B------:R-:W-:Y:S01]  /*1dc00*/  WARPGROUP.ARRIVE ;  /* 0x00000000000079c5 */ /* 0x000fe20000000000 */
[----:B------:R-:W-:Y:S01]  /*1dc10*/  R2UR UR7, R11 ;  /* 0x000000000b0772ca */ /* 0x000fe200000e0000 */
[----:B------:R-:W-:Y:S01]  /*1dc20*/  IMAD.MOV.U32 R13, RZ, RZ, -0x3ffffff0 ;  /* 0xc0000010ff0d7424 */ /* 0x000fe200078e00ff */
[----:B------:R-:W-:Y:S01]  /*1dc30*/  LOP3.LUT R7, R7, 0x3fff, RZ, 0xc0, !PT ;  /* 0x00003fff07077812 */ /* 0x000fe200078ec0ff */
[----:B------:R-:W-:-:S03]  /*1dc40*/  IMAD.MOV.U32 R11, RZ, RZ, -0x3ffffff0 ;  /* 0xc0000010ff0b7424 */ /* 0x000fc600078e00ff */
[----:B------:R-:W-:-:S05]  /*1dc50*/  LOP3.LUT R7, R7, 0x10000, RZ, 0xfc, !PT ;  /* 0x0001000007077812 */ /* 0x000fca00078efcff */
[----:B------:R-:W-:Y:S02]  /*1dc60*/  IMAD R10, R221, 0x780, R7 ;  /* 0x00000780dd0a7824 */ /* 0x000fe400078e0207 */
[----:B------:R-:W0:Y:S02]  /*1dc70*/  @P0 LDC R7, c[0x0][0x44c] ;  /* 0x00011300ff070b82 */ /* 0x000e240000000800 */
[C---:B------:R-:W-:Y:S01]  /*1dc80*/  VIADD R12, R10.reuse, 0x180 ;  /* 0x000001800a0c7836 */ /* 0x040fe20000000000 */
[----:B------:R-:W-:-:S13]  /*1dc90*/  R2UR UR6, R10 ;  /* 0x000000000a0672ca */ /* 0x000fda00000e0000 */
[----:B------:R-:W-:Y:S01]  /*1dca0*/  QGMMA.64x192x32.F32.E4M3.E4M3 R24, R216, gdesc[UR4], R24, gsb0 ;  /* 0x02e00004d8187df3 */ /* 0x000fe20008000818 */
[----:B------:R-:W-:Y:S01]  /*1dcb0*/  R2UR UR6, R12 ;  /* 0x000000000c0672ca */ /* 0x000fe200000e0000 */
[----:B------:R-:W-:Y:S01]  /*1dcc0*/  VIADD R12, R10, 0x300 ;  /* 0x000003000a0c7836 */ /* 0x000fe20000000000 */
[----:B------:R-:W-:Y:S01]  /*1dcd0*/  R2UR UR7, R13 ;  /* 0x000000000d0772ca */ /* 0x000fe200000e0000 */
[----:B------:R-:W-:Y:S01]  /*1dce0*/  IMAD.MOV.U32 R13, RZ, RZ, -0x3ffffff0 ;  /* 0xc0000010ff0d7424 */ /* 0x000fe200078e00ff */
[----:B------:R-:W-:Y:S02]  /*1dcf0*/  WARPGROUP.DEPBAR.LE gsb0, 0x0 ;  /* 0x00008000000079c5 */ /* 0x000fe40000010000 */
[----:B------:R-:W-:-:S13]  /*1dd00*/  WARPGROUP.ARRIVE ;  /* 0x00000000000079c5 */ /* 0x000fda0000000000 */
[----:B------:R-:W-:Y:S01]  /*1dd10*/  QGMMA.64x192x32.F32.E4M3.E4M3 R24, R212, gdesc[UR4], R24, gsb0 ;  /* 0x02e00004d4187df3 */ /* 0x000fe20008000818 */
[----:B------:R-:W-:Y:S01]  /*1dd20*/  R2UR UR6, R12 ;  /* 0x000000000c0672ca */ /* 0x000fe200000e0000 */
[C---:B------:R-:W-:Y:S01]  /*1dd30*/  VIADD R12, R10.reuse, 0x480 ;  /* 0x000004800a0c7836 */ /* 0x040fe20000000000 */
[----:B------:R-:W-:Y:S01]  /*1dd40*/  R2UR UR7, R13 ;  /* 0x000000000d0772ca */ /* 0x000fe200000e0000 */
[----:B------:R-:W-:Y:S01]  /*1dd50*/  VIADD R10, R10, 0x600 ;  /* 0x000006000a0a7836 */ /* 0x000fe20000000000 */
[----:B------:R-:W-:Y:S01]  /*1dd60*/  MOV R13, 0xc0000010 ;  /* 0xc0000010000d7802 */ /* 0x000fe20000000f00 */
[----:B------:R-:W-:Y:S02]  /*1dd70*/  WARPGROUP.DEPBAR.LE gsb0, 0x0 ;  /* 0x00008000000079c5 */ /* 0x000fe40000010000 */
[----:B------:R-:W-:-:S12]  /*1dd80*/  WARPGROUP.ARRIVE ;  /* 0x00000000000079c5 */ /* 0x000fd80000000000 */
[----:B------:R-:W-:Y:S01]  /*1dd90*/  QGMMA.64x192x32.F32.E4M3.E4M3 R24, R208, gdesc[UR4], R24, gsb0 ;  /* 0x02e00004d0187df3 */ /* 0x000fe20008000818 */
[----:B------:R-:W-:Y:S02]  /*1dda0*/  R2UR UR6, R12 ;  /* 0x000000000c0672ca */ /* 0x000fe400000e0000 */
[----:B------:R-:W-:Y:S01]  /*1ddb0*/  R2UR UR7, R13 ;  /* 0x000000000d0772ca */ /* 0x000fe200000e0000 */
[----:B------:R-:W-:Y:S02]  /*1ddc0*/  WARPGROUP.DEPBAR.LE gsb0, 0x0 ;  /* 0x00008000000079c5 */ /* 0x000fe40000010000 */
[----:B------:R-:W-:-:S14]  /*1ddd0*/  WARPGROUP.ARRIVE ;  /* 0x00000000000079c5 */ /* 0x000fdc0000000000 */
[----:B------:R-:W-:Y:S01]  /*1dde0*/  QGMMA.64x192x32.F32.E4M3.E4M3 R24, R204, gdesc[UR4], R24, gsb0 ;  /* 0x02e00004cc187df3 */ /* 0x000fe20008000818 */
[----:B------:R-:W-:Y:S02]  /*1ddf0*/  R2UR UR6, R10 ;  /* 0x000000000a0672ca */ /* 0x000fe400000e0000 */
[----:B------:R-:W-:Y:S01]  /*1de00*/  R2UR UR7, R11 ;  /* 0x000000000b0772ca */ /* 0x000fe200000e0000 */
[----:B------:R-:W1:Y:S01]  /*1de10*/  @P0 LDC R10, c[0x0][0x450] ;  /* 0x00011400ff0a0b82 */ /* 0x000e620000000800 */
[----:B--2---:R-:W-:Y:S01]  /*1de20*/  IMAD.IADD R11, R15, 0x1, R236 ;  /* 0x000000010f0b7824 */ /* 0x004fe200078e02ec */
[----:B------:R-:W-:Y:S02]  /*1de30*/  WARPGROUP.DEPBAR.LE gsb0, 0x0 ;  /* 0x00008000000079c5 */ /* 0x000fe40000010000 */
[----:B------:R-:W-:-:S12]  /*1de40*/  WARPGROUP.ARRIVE ;  /* 0x00000000000079c5 */ /* 0x000fd80000000000 */
[----:B------:R-:W-:Y:S03]  /*1de50*/  QGMMA.64x192x32.F32.E4M3.E4M3 R24, R200, gdesc[UR4], R24, gsb0 ;  /* 0x02e00004c8187df3 */ /* 0x000fe60008000818 */
[----:B------:R-:W-:Y:S02]  /*1de60*/  WARPGROUP.DEPBAR.LE gsb0, 0x0 ;  /* 0x00008000000079c5 */ /* 0x000fe40000010000 */
[----:B------:R-:W2:Y:S04]  /*1de70*/  LDL R201, [R1+0x4] ;  /* 0x0000040001c97983 */ /* 0x000ea80000100800 */
[----:B------:R-:W2:Y:S01]  /*1de80*/  LDL R200, [R1] ;  /* 0x0000000001c87983 */ /* 0x000ea20000100800 */
[----:B0-----:R-:W-:-:S04]  /*1de90*/  @P0 IMAD.HI.U32 R12, R11, R7, RZ ;  /* 0x000000070b0c0227 */ /* 0x001fc800078e00ff */
[C---:B------:R-:W-:Y:S01]  /*1dea0*/  FMUL.FTZ R13, R2.reuse, R187 ;  /* 0x000000bb020d7220 */ /* 0x040fe20000410000 */
[C---:B------:R-:W-:Y:S01]  /*1deb0*/  FMUL.FTZ R187, R2.reuse, R193 ;  /* 0x000000c102bb7220 */ /* 0x040fe20000410000 */
[C---:B------:R-:W-:Y:S01]  /*1dec0*/  FMUL.FTZ R193, R2.reuse, R168 ;  /* 0x000000a802c17220 */ /* 0x040fe20000410000 */
[----:B------:R-:W-:Y:S02]  /*1ded0*/  IMAD.MOV.U32 R7, RZ, RZ, R11 ;  /* 0x000000ffff077224 */ /* 0x000fe400078e000b */
[C---:B------:R-:W-:Y:S01]  /*1dee0*/  FMUL.FTZ R11, R2.reuse, R186 ;  /* 0x000000ba020b7220 */ /* 0x040fe20000410000 */
        /* <DEDUP_REMOVED lines=15> */
[----:B------:R-:W-:Y:S01]  /*1dfe0*/  FMUL.FTZ R10, R2, R184 ;  /* 0x000000b8020a7220 */ /* 0x000fe20000410000 */
[----:B------:R-:W-:-:S02]  /*1dff0*/  IMAD R180, R6, -0xa0, RZ ;  /* 0xffffff6006b47824 */ /* 0x000fc400078e02ff */
[C---:B------:R-:W-:Y:S01]  /*1e000*/  FMUL.FTZ R12, R2.reuse, R185 ;  /* 0x000000b9020c7220 */ /* 0x040fe20000410000 */
[C---:B------:R-:W-:Y:S01]  /*1e010*/  FMUL.FTZ R15, R2.reuse, R188 ;  /* 0x000000bc020f7220 */ /* 0x040fe20000410000 */
[C---:B------:R-:W-:Y:S01]  /*1e020*/  FMUL.FTZ R21, R2.reuse, R189 ;  /* 0x000000bd02157220 */ /* 0x040fe20000410000 */
[C---:B------:R-:W-:Y:S01]  /*1e030*/  FMUL.FTZ R189, R2.reuse, R196 ;  /* 0x000000c402bd7220 */ /* 0x040fe20000410000 */
[----:B------:R-:W-:Y:S01]  /*1e040*/  IADD3 R180, -R237, 0x1, R180 ;  /* 0x00000001edb47810 */ /* 0x000fe20007ffe1b4 */
        /* <DEDUP_REMOVED lines=58> */
[----:B------:R-:W-:Y:S01]  /*1e3f0*/  FMUL.FTZ R126, R2, R126 ;  /* 0x0000007e027e7220 */ /* 0x000fe20000410000 */
[----:B------:R-:W0:Y:S05]  /*1e400*/  S2R R219, SR_TID.X ;  /* 0x0000000000db7919 */ /* 0x000e2a0000002100 */
[----:B------:R-:W5:Y:S08]  /*1e410*/  MUFU.TANH R193, R193 ;  /* 0x000000c100c17308 */ /* 0x000f700000002400 */
[----:B------:R-:W5:Y:S08]  /*1e420*/  MUFU.TANH R194, R194 ;  /* 0x000000c200c27308 */ /* 0x000f700000002400 */
[----:B------:R-:W5:Y:S08]  /*1e430*/  MUFU.TANH R170, R170 ;  /* 0x000000aa00aa7308 */ /* 0x000f700000002400 */
[----:B------:R-:W5:Y:S01]  /*1e440*/  MUFU.TANH R173, R173 ;  /* 0x000000ad00ad7308 */ /* 0x000f620000002400 */
[----:B0-----:R-:W-:-:S02]  /*1e450*/  LOP3.LUT R197, R219, 0x7f, RZ, 0xc0, !PT ;  /* 0x0000007fdbc57812 */ /* 0x001fc400078ec0ff */
[----:B------:R-:W0:Y:S05]  /*1e460*/  S2R R219, SR_TID.X ;  /* 0x0000000000db7919 */ /* 0x000e2a0000002100 */
[----:B------:R-:W5:Y:S08]  /*1e470*/  MUFU.TANH R174, R174 ;  /* 0x000000ae00ae7308 */ /* 0x000f700000002400 */
[----:B------:R-:W5:Y:S08]  /*1e480*/  MUFU.TANH R176, R176 ;  /* 0x000000b000b07308 */ /* 0x000f700000002400 */
[----:B------:R-:W5:Y:S08]  /*1e490*/  MUFU.TANH R178, R178 ;  /* 0x000000b200b27308 */ /* 0x000f700000002400 */
[----:B------:R-:W5:Y:S01]  /*1e4a0*/  MUFU.TANH R179, R179 ;  /* 0x000000b300b37308 */ /* 0x000f620000002400 */
[----:B0-----:R-:W-:-:S07]  /*1e4b0*/  SHF.R.U32.HI R198, RZ, 0x7, R219 ;  /* 0x00000007ffc67819 */ /* 0x001fce00000116db */
        /* <DEDUP_REMOVED lines=18> */
[----:B--2---:R-:W-:-:S07]  /*1e5e0*/  IADD3 R180, -R200, R180, R201 ;  /* 0x000000b4c8b47210 */ /* 0x004fce0007ffe1c9 */
[----:B------:R-:W2:Y:S01]  /*1e5f0*/  MUFU.TANH R124, R124 ;  /* 0x0000007c007c7308 */ /* 0x000ea20000002400 */
[----:B------:R-:W-:-:S07]  /*1e600*/  IMAD.IADD R125, R180, 0x1, R181 ;  /* 0x00000001b47d7824 */ /* 0x000fce00078e02b5 */
[----:B------:R-:W2:Y:S01]  /*1e610*/  MUFU.TANH R182, R196 ;  /* 0x000000c400b67308 */ /* 0x000ea20000002400 */
[C---:B------:R-:W-:Y:S02]  /*1e620*/  ISETP.GT.AND P4, PT, R125.reuse, RZ, PT ;  /* 0x000000ff7d00720c */ /* 0x040fe40003f84270 */
[C---:B------:R-:W-:Y:S02]  /*1e630*/  ISETP.GT.AND P5, PT, R125.reuse, 0x1, PT ;  /* 0x000000017d00780c */ /* 0x040fe40003fa4270 */
[----:B-1----:R-:W-:Y:S02]  /*1e640*/  FSEL R181, R10, -INF , P4 ;  /* 0xff8000000ab57808 */ /* 0x002fe40002000000 */
[----:B------:R-:W-:Y:S01]  /*1e650*/  ISETP.GT.AND P2, PT, R125, 0x8, PT ;  /* 0x000000087d00780c */ /* 0x000fe20003f44270 */
[----:B------:R-:W-:Y:S01]  /*1e660*/  MUFU.TANH R13, R13 ;  /* 0x0000000d000d7308 */ /* 0x000fe20000002400 */
[----:B---3--:R-:W-:Y:S02]  /*1e670*/  FSEL R12, R12, -INF , P5 ;  /* 0xff8000000c0c7808 */ /* 0x008fe40002800000 */
[----:B------:R-:W-:-:S02]  /*1e680*/  FMNMX.FTZ R10, R181, R5, !PT ;  /* 0x00000005b50a7209 */ /* 0x000fc40007810000 */
[----:B------:R-:W-:Y:S02]  /*1e690*/  ISETP.GT.AND P3, PT, R125, 0x9, PT ;  /* 0x000000097d00780c */ /* 0x000fe40003f64270 */
[----:B----4-:R-:W-:Y:S01]  /*1e6a0*/  FSEL R15, R15, -INF , P2 ;  /* 0xff8000000f0f7808 */ /* 0x010fe20001000000 */
[----:B------:R-:W-:Y:S01]  /*1e6b0*/  MUFU.TANH R184, R184 ;  /* 0x000000b800b87308 */ /* 0x000fe20000002400 */
[----:B------:R-:W-:Y:S02]  /*1e6c0*/  FMNMX.FTZ R10, R12, R10, !PT ;  /* 0x0000000a0c0a7209 */ /* 0x000fe40007810000 */
[----:B------:R-:W-:Y:S02]  /*1e6d0*/  ISETP.GT.AND P4, PT, R125, 0x10, PT ;  /* 0x000000107d00780c */ /* 0x000fe40003f84270 */
[----:B-----5:R-:W-:Y:S02]  /*1e6e0*/  FSEL R21, R21, -INF , P3 ;  /* 0xff80000015157808 */ /* 0x020fe40001800000 */
[----:B------:R-:W-:Y:S01]  /*1e6f0*/  FMNMX.FTZ R10, R15, R10, !PT ;  /* 0x0000000a0f0a7209 */ /* 0x000fe20007810000 */
[----:B------:R-:W-:Y:S01]  /*1e700*/  MUFU.TANH R188, R188 ;  /* 0x000000bc00bc7308 */ /* 0x000fe20000002400 */
        /* <DEDUP_REMOVED lines=33> */
[C---:B------:R-:W-:Y:S01]  /*1e920*/  ISETP.GT.AND P2, PT, R125.reuse, 0x38, PT ;  /* 0x000000387d00780c */ /* 0x040fe20003f44270 */
        /* <DEDUP_REMOVED lines=12> */
[----:B0-----:R-:W-:Y:S02]  /*1e9f0*/  FSEL R152, R152, -INF , P4 ;  /* 0xff80000098987808 */ /* 0x001fe40002000000 */
        /* <DEDUP_REMOVED lines=39> */
[----:B------:R-:W-:Y:S02]  /*1ec70*/  FSEL R141, R141, -INF , P3 ;  /* 0xff8000008d8d7808 */ /* 0x000fe40001800000 */
[C---:B------:R-:W-:Y:S02]  /*1ec80*/  ISETP.GT.AND P4, PT, R125.reuse, 0x70, PT ;  /* 0x000000707d00780c */ /* 0x040fe40003f84270 */
[C---:B------:R-:W-:Y:S01]  /*1ec90*/  ISETP.GT.AND P5, PT, R125.reuse, 0x71, PT ;  /* 0x000000717d00780c */ /* 0x040fe20003fa4270 */
[----:B------:R-:W-:Y:S01]  /*1eca0*/  MUFU.TANH R150, R150 ;  /* 0x0000009600967308 */ /* 0x000fe20000002400 */
[----:B------:R-:W-:-:S02]  /*1ecb0*/  ISETP.GT.AND P2, PT, R125, 0x78, PT ;  /* 0x000000787d00780c */ /* 0x000fc40003f44270 */
[----:B------:R-:W-:Y:S02]  /*1ecc0*/  ISETP.GT.AND P3, PT, R125, 0x79, PT ;  /* 0x000000797d00780c */ /* 0x000fe40003f64270 */
[----:B------:R-:W-:Y:S02]  /*1ecd0*/  FMNMX.FTZ R10, R140, R10, !PT ;  /* 0x0000000a8c0a7209 */ /* 0x000fe40007810000 */
[----:B------:R-:W-:Y:S01]  /*1ece0*/  FSEL R144, R144, -INF , P4 ;  /* 0xff80000090907808 */ /* 0x000fe20002000000 */
        /* <DEDUP_REMOVED lines=11> */
[----:B------:R-:W-:-:S02]  /*1eda0*/  FSEL R120, R120, -INF , P4 ;  /* 0xff80000078787808 */ /* 0x000fc40002000000 */
[----:B------:R-:W-:Y:S02]  /*1edb0*/  FSEL R121, R121, -INF , P5 ;  /* 0xff80000079797808 */ /* 0x000fe40002800000 */
[----:B--2---:R-:W-:Y:S02]  /*1edc0*/  FSEL R124, R124, -INF , P2 ;  /* 0xff8000007c7c7808 */ /* 0x004fe40001000000 */
[----:B------:R-:W-:Y:S01]  /*1edd0*/  FSEL R182, R182, -INF , P3 ;  /* 0xff800000b6b67808 */ /* 0x000fe20001800000 */
[----:B------:R-:W-:Y:S01]  /*1ede0*/  MUFU.TANH R171, R171 ;  /* 0x000000ab00ab7308 */ /* 0x000fe20000002400 */
[----:B------:R-:W-:Y:S02]  /*1edf0*/  FMNMX.FTZ R10, R144, R10, !PT ;  /* 0x0000000a900a7209 */ /* 0x000fe40007810000 */
[C---:B------:R-:W-:Y:S02]  /*1ee00*/  ISETP.GT.AND P4, PT, R125.reuse, 0x90, PT ;  /* 0x000000907d00780c */ /* 0x040fe40003f84270 */
[----:B------:R-:W-:-:S02]  /*1ee10*/  ISETP.GT.AND P5, PT, R125, 0x91, PT ;  /* 0x000000917d00780c */ /* 0x000fc40003fa4270 */
[C---:B------:R-:W-:Y:S01]  /*1ee20*/  ISETP.GT.AND P2, PT, R125.reuse, 0x98, PT ;  /* 0x000000987d00780c */ /* 0x040fe20003f44270 */
[----:B------:R-:W-:Y:S01]  /*1ee30*/  MUFU.TANH R177, R177 ;  /* 0x000000b100b17308 */ /* 0x000fe20000002400 */
[----:B------:R-:W-:Y:S01]  /*1ee40*/  ISETP.GT.AND P3, PT, R125, 0x99, PT ;  /* 0x000000997d00780c */ /* 0x000fe20003f64270 */
[C---:B------:R-:W-:Y:S01]  /*1ee50*/  FMUL.FTZ R125, R2.reuse, R183 ;  /* 0x000000b7027d7220 */ /* 0x040fe20000410000 */
[----:B------:R-:W-:Y:S01]  /*1ee60*/  FMUL.FTZ R183, R2, R128 ;  /* 0x0000008002b77220 */ /* 0x000fe20000410000 */
[----:B------:R-:W-:-:S04]  /*1ee70*/  FMNMX.FTZ R128, R145, R10, !PT ;  /* 0x0000000a91807209 */ /* 0x000fc80007810000 */
[----:B------:R-:W-:Y:S01]  /*1ee80*/  FMNMX.FTZ R128, R148, R128, !PT ;  /* 0x0000008094807209 */ /* 0x000fe20007810000 */
[----:B------:R-:W-:Y:S08]  /*1ee90*/  MUFU.TANH R183, R183 ;  /* 0x000000b700b77308 */ /* 0x000ff00000002400 */
[----:B------:R0:W-:Y:S08]  /*1eea0*/  MUFU.TANH R10, R129 ;  /* 0x00000081000a7308 */ /* 0x0001f00000002400 */
[----:B------:R-:W-:Y:S01]  /*1eeb0*/  MUFU.TANH R125, R125 ;  /* 0x0000007d007d7308 */ /* 0x000fe20000002400 */
[----:B0-----:R-:W-:-:S04]  /*1eec0*/  FMNMX.FTZ R129, R149, R128, !PT ;  /* 0x0000008095817209 */ /* 0x001fc80007810000 */
[----:B------:R-:W-:-:S03]  /*1eed0*/  FMNMX.FTZ R129, R120, R129, !PT ;  /* 0x0000008178817209 */ /* 0x000fc60007810000 */
[----:B------:R0:W1:Y:S08]  /*1eee0*/  MUFU.TANH R128, R132 ;  /* 0x0000008400807308 */ /* 0x0000700000002400 */
[----:B------:R-:W-:Y:S01]  /*1eef0*/  MUFU.TANH R154, R154 ;  /* 0x0000009a009a7308 */ /* 0x000fe20000002400 */
[----:B0-----:R-:W-:-:S07]  /*1ef00*/  FMNMX.FTZ R132, R121, R129, !PT ;  /* 0x0000008179847209 */ /* 0x001fce0007810000 */
[----:B------:R0:W2:Y:S01]  /*1ef10*/  MUFU.TANH R129, R133 ;  /* 0x0000008500817308 */ /* 0x0000a20000002400 */
[----:B-1----:R-:W-:-:S07]  /*1ef20*/  FSEL R128, R128, -INF , P2 ;  /* 0xff80000080807808 */ /* 0x002fce0001000000 */
[----:B------:R-:W-:Y:S01]  /*1ef30*/  MUFU.TANH R159, R159 ;  /* 0x0000009f009f7308 */ /* 0x000fe20000002400 */
[----:B0-----:R-:W-:Y:S02]  /*1ef40*/  FMNMX.FTZ R133, R124, R132, !PT ;  /* 0x000000847c857209 */ /* 0x001fe40007810000 */
[----:B------:R-:W-:Y:S02]  /*1ef50*/  FSEL R132, R183, -INF , P4 ;  /* 0xff800000b7847808 */ /* 0x000fe40002000000 */
[----:B------:R-:W-:Y:S02]  /*1ef60*/  FMNMX.FTZ R183, R182, R133, !PT ;  /* 0x00000085b6b77209 */ /* 0x000fe40007810000 */
[----:B------:R-:W-:Y:S01]  /*1ef70*/  FSEL R133, R10, -INF , P5 ;  /* 0xff8000000a857808 */ /* 0x000fe20002800000 */
[----:B------:R-:W-:Y:S01]  /*1ef80*/  MUFU.TANH R166, R166 ;  /* 0x000000a600a67308 */ /* 0x000fe20000002400 */
[----:B------:R-:W-:Y:S02]  /*1ef90*/  FMNMX.FTZ R183, R132, R183, !PT ;  /* 0x000000b784b77209 */ /* 0x000fe40007810000 */
[----:B--2---:R-:W-:-:S02]  /*1efa0*/  FSEL R129, R129, -INF , P3 ;  /* 0xff80000081817808 */ /* 0x004fc40001800000 */
[----:B------:R-:W-:-:S03]  /*1efb0*/  FMNMX.FTZ R183, R133, R183, !PT ;  /* 0x000000b785b77209 */ /* 0x000fc60007810000 */
[----:B------:R-:W-:Y:S01]  /*1efc0*/  MUFU.TANH R139, R139 ;  /* 0x0000008b008b7308 */ /* 0x000fe20000002400 */
[----:B------:R-:W-:-:S04]  /*1efd0*/  FMNMX.FTZ R183, R128, R183, !PT ;  /* 0x000000b780b77209 */ /* 0x000fc80007810000 */
[----:B------:R-:W-:Y:S01]  /*1efe0*/  FMNMX.FTZ R196, R129, R183, !PT ;  /* 0x000000b781c47209 */ /* 0x000fe20007810000 */
[----:B------:R-:W-:Y:S02]  /*1eff0*/  FMUL.FTZ R183, R2, R122 ;  /* 0x0000007a02b77220 */ /* 0x000fe40000410000 */
[----:B------:R-:W-:Y:S02]  /*1f000*/  MUFU.TANH R146, R146 ;  /* 0x0000009200927308 */ /* 0x000fe40000002400 */
[----:B------:R-:W0:Y:S06]  /*1f010*/  SHFL.BFLY PT, R10, R196, 0x2, 0x1f ;  /* 0x0c401f00c40a7f89 */ /* 0x000e2c00000e0000 */
[----:B------:R-:W1:Y:S08]  /*1f020*/  MUFU.TANH R183, R183 ;  /* 0x000000b700b77308 */ /* 0x000e700000002400 */
[----:B------:R-:W-:Y:S08]  /*1f030*/  MUFU.TANH R151, R151 ;  /* 0x0000009700977308 */ /* 0x000ff00000002400 */
[----:B------:R-:W-:Y:S01]  /*1f040*/  MUFU.TANH R126, R126 ;  /* 0x0000007e007e7308 */ /* 0x000fe20000002400 */
[----:B0-----:R-:W-:-:S02]  /*1f050*/  FMNMX.FTZ R10, R196, R10, !PT ;  /* 0x0000000ac40a7209 */ /* 0x001fc40007810000 */
[----:B------:R0:W2:Y:S04]  /*1f060*/  SHFL.IDX PT, R196, R7, 0x1, 0x1c1f ;  /* 0x003c1f0007c47f89 */ /* 0x0000a800000e0000 */
[----:B------:R-:W3:Y:S01]  /*1f070*/  SHFL.BFLY PT, R122, R10, 0x1, 0x1f ;  /* 0x0c201f000a7a7f89 */ /* 0x000ee200000e0000 */
[----:B0-----:R0:W4:Y:S02]  /*1f080*/  MUFU.TANH R7, R127 ;  /* 0x0000007f00077308 */ /* 0x0011240000002400 */
[C---:B0-----:R-:W-:Y:S01]  /*1f090*/  FMUL.FTZ R127, R2.reuse, R130 ;  /* 0x00000082027f7220 */ /* 0x041fe20000410000 */
[C---:B------:R-:W-:Y:S01]  /*1f0a0*/  FMUL.FTZ R130, R2.reuse, R131 ;  /* 0x0000008302827220 */ /* 0x040fe20000410000 */
[C---:B------:R-:W-:Y:S01]  /*1f0b0*/  FMUL.FTZ R131, R2.reuse, R134 ;  /* 0x0000008602837220 */ /* 0x040fe20000410000 */
[----:B------:R-:W-:-:S03]  /*1f0c0*/  FMUL.FTZ R134, R2, R135 ;  /* 0x0000008702867220 */ /* 0x000fc60000410000 */
[----:B------:R-:W0:Y:S01]  /*1f0d0*/  MUFU.TANH R127, R127 ;  /* 0x0000007f007f7308 */ /* 0x000e220000002400 */
[----:B--2---:R-:W-:Y:S01]  /*1f0e0*/  IMAD.IADD R196, R180, 0x1, R196 ;  /* 0x00000001b4c47824 */ /* 0x004fe200078e02c4 */
[----:B---3--:R-:W-:Y:S01]  /*1f0f0*/  FMNMX.FTZ R122, R10, R122, !PT ;  /* 0x0000007a0a7a7209 */ /* 0x008fe20007810000 */
[----:B------:R-:W-:-:S03]  /*1f100*/  IMAD.U32 R10, RZ, RZ, UR57 ;  /* 0x00000039ff0a7e24 */ /* 0x000fc6000f8e00ff */
[C---:B------:R-:W-:Y:S02]  /*1f110*/  ISETP.GT.AND P5, PT, R196.reuse, 0x1, PT ;  /* 0x00000001c400780c */ /* 0x040fe40003fa4270 */
[----:B------:R-:W2:Y:S01]  /*1f120*/  MUFU.TANH R130, R130 ;  /* 0x0000008200827308 */ /* 0x000ea20000002400 */
[----:B------:R-:W-:Y:S01]  /*1f130*/  ISETP.GT.AND P4, PT, R196, 0x9, PT ;  /* 0x00000009c400780c */ /* 0x000fe20003f84270 */
[----:B------:R-:W-:-:S01]  /*1f140*/  FFMA.FTZ R135, R122, R10, -8 ;  /* 0xc10000007a877423 */ /* 0x000fc2000001000a */
[----:B------:R-:W-:Y:S02]  /*1f150*/  FSEL R13, R13, -INF , P5 ;  /* 0xff8000000d0d7808 */ /* 0x000fe40002800000 */
[----:B------:R-:W-:Y:S02]  /*1f160*/  ISETP.GT.AND P5, PT, R196, 0x11, PT ;  /* 0x00000011c400780c */ /* 0x000fe40003fa4270 */
[----:B------:R-:W-:Y:S01]  /*1f170*/  FSEL R184, R184, -INF , P4 ;  /* 0xff800000b8b87808 */ /* 0x000fe20002000000 */
[----:B------:R-:W3:Y:S01]  /*1f180*/  MUFU.TANH R131, R131 ;  /* 0x0000008300837308 */ /* 0x000ee20000002400 */
[----:B------:R-:W-:-:S02]  /*1f190*/  ISETP.GT.AND P4, PT, R196, 0x19, PT ;  /* 0x00000019c400780c */ /* 0x000fc40003f84270 */
[----:B------:R-:W-:Y:S02]  /*1f1a0*/  FSEL R188, R188, -INF , P5 ;  /* 0xff800000bcbc7808 */ /* 0x000fe40002800000 */
[----:B------:R-:W-:Y:S02]  /*1f1b0*/  ISETP.GT.AND P5, PT, R196, 0x21, PT ;  /* 0x00000021c400780c */ /* 0x000fe40003fa4270 */
[----:B------:R-:W-:Y:S01]  /*1f1c0*/  FSEL R192, R192, -INF , P4 ;  /* 0xff800000c0c07808 */ /* 0x000fe20002000000 */
[----:B------:R-:W5:Y:S01]  /*1f1d0*/  MUFU.TANH R134, R134 ;  /* 0x0000008600867308 */ /* 0x000f620000002400 */
[C---:B------:R-:W-:Y:S02]  /*1f1e0*/  ISETP.GT.AND P4, PT, R196.reuse, 0x29, PT ;  /* 0x00000029c400780c */ /* 0x040fe40003f84270 */
[----:B------:R-:W-:Y:S02]  /*1f1f0*/  FSEL R169, R169, -INF , P5 ;  /* 0xff800000a9a97808 */ /* 0x000fe40002800000 */
[----:B------:R-:W-:-:S02]  /*1f200*/  ISETP.GT.AND P5, PT, R196, 0x30, PT ;  /* 0x00000030c400780c */ /* 0x000fc40003fa4270 */
[----:B------:R-:W-:Y:S02]  /*1f210*/  ISETP.GT.AND P2, PT, R196, RZ, PT ;  /* 0x000000ffc400720c */ /* 0x000fe40003f44270 */
[----:B------:R-:W-:Y:S02]  /*1f220*/  FSEL R172, R172, -INF , P4 ;  /* 0xff800000acac7808 */ /* 0x000fe40002000000 */
[C---:B------:R-:W-:Y:S02]  /*1f230*/  ISETP.GT.AND P4, PT, R196.reuse, 0x38, PT ;  /* 0x00000038c400780c */ /* 0x040fe40003f84270 */
[----:B------:R-:W-:Y:S02]  /*1f240*/  FSEL R175, R175, -INF , P5 ;  /* 0xff800000afaf7808 */ /* 0x000fe40002800000 */
[----:B------:R-:W-:Y:S02]  /*1f250*/  ISETP.GT.AND P5, PT, R196, 0x39, PT ;  /* 0x00000039c400780c */ /* 0x000fe40003fa4270 */
[----:B------:R-:W-:-:S02]  /*1f260*/  FSEL R11, R11, -INF , P2 ;  /* 0xff8000000b0b7808 */ /* 0x000fc40001000000 */
[C---:B------:R-:W-:Y:S02]  /*1f270*/  ISETP.GT.AND P2, PT, R196.reuse, 0x10, PT ;  /* 0x00000010c400780c */ /* 0x040fe40003f44270 */
[----:B------:R-:W-:Y:S02]  /*1f280*/  FSEL R195, R195, -INF , P4 ;  /* 0xff800000c3c37808 */ /* 0x000fe40002000000 */
[C---:B------:R-:W-:Y:S02]  /*1f290*/  ISETP.GT.AND P4, PT, R196.reuse, 0x41, PT ;  /* 0x00000041c400780c */ /* 0x040fe40003f84270 */
[----:B------:R-:W-:Y:S02]  /*1f2a0*/  FSEL R125, R125, -INF , P5 ;  /* 0xff8000007d7d7808 */ /* 0x000fe40002800000 */
[----:B------:R-:W-:Y:S02]  /*1f2b0*/  ISETP.GT.AND P5, PT, R196, 0x48, PT ;  /* 0x00000048c400780c */ /* 0x000fe40003fa4270 */
[----:B------:R-:W-:-:S02]  /*1f2c0*/  FSEL R186, R186, -INF , P2 ;  /* 0xff800000baba7808 */ /* 0x000fc40001000000 */
[C---:B------:R-:W-:Y:S02]  /*1f2d0*/  ISETP.GT.AND P2, PT, R196.reuse, 0x20, PT ;  /* 0x00000020c400780c */ /* 0x040fe40003f44270 */
[----:B------:R-:W-:Y:S02]  /*1f2e0*/  FSEL R155, R155, -INF , P4 ;  /* 0xff8000009b9b7808 */ /* 0x000fe40002000000 */
[----:B------:R-:W-:Y:S02]  /*1f2f0*/  ISETP.GT.AND P4, PT, R196, 0x50, PT ;  /* 0x00000050c400780c */ /* 0x000fe40003f84270 */
[----:B------:R-:W-:Y:S02]  /*1f300*/  FSEL R158, R158, -INF , P5 ;  /* 0xff8000009e9e7808 */ /* 0x000fe40002800000 */
[----:B------:R-:W-:Y:S02]  /*1f310*/  ISETP.GT.AND P5, PT, R196, 0x51, PT ;  /* 0x00000051c400780c */ /* 0x000fe40003fa4270 */
[----:B------:R-:W-:-:S02]  /*1f320*/  FSEL R168, R168, -INF , P2 ;  /* 0xff800000a8a87808 */ /* 0x000fc40001000000 */
[----:B------:R-:W-:Y:S02]  /*1f330*/  FSETP.NEU.FTZ.AND P2, PT, R122, -INF , PT ;  /* 0xff8000007a00780b */ /* 0x000fe40003f5d000 */
[----:B------:R-:W-:Y:S02]  /*1f340*/  FSEL R162, R162, -INF , P4 ;  /* 0xff800000a2a27808 */ /* 0x000fe40002000000 */
[C---:B------:R-:W-:Y:S02]  /*1f350*/  ISETP.GT.AND P4, PT, R196.reuse, 0x59, PT ;  /* 0x00000059c400780c */ /* 0x040fe40003f84270 */
[----:B------:R-:W-:Y:S02]  /*1f360*/  FSEL R163, R163, -INF , P5 ;  /* 0xff800000a3a37808 */ /* 0x000fe40002800000 */
[----:B------:R-:W-:Y:S02]  /*1f370*/  ISETP.GT.AND P5, PT, R196, 0x60, PT ;  /* 0x00000060c400780c */ /* 0x000fe40003fa4270 */
[----:B------:R-:W-:-:S02]  /*1f380*/  FSEL R135, R135, RZ, P2 ;  /* 0x000000ff87877208 */ /* 0x000fc40001000000 */
[----:B------:R-:W-:Y:S02]  /*1f390*/  FSEL R167, R167, -INF , P4 ;  /* 0xff800000a7a77808 */ /* 0x000fe40002000000 */
[----:B------:R-:W-:Y:S01]  /*1f3a0*/  ISETP.GT.AND P4, PT, R196, 0x68, PT ;  /* 0x00000068c400780c */ /* 0x000fe20003f84270 */
[-CC-:B------:R-:W-:Y:S01]  /*1f3b0*/  FFMA.FTZ R180, R181, R10.reuse, -R135.reuse ;  /* 0x0000000ab5b47223 */ /* 0x180fe20000010887 */
[----:B------:R-:W-:Y:S01]  /*1f3c0*/  FSEL R138, R138, -INF , P5 ;  /* 0xff8000008a8a7808 */ /* 0x000fe20002800000 */
[-CC-:B------:R-:W-:Y:S01]  /*1f3d0*/  FFMA.FTZ R185, R185, R10.reuse, -R135.reuse ;  /* 0x0000000ab9b97223 */ /* 0x180fe20000010887 */
[----:B------:R-:W-:Y:S01]  /*1f3e0*/  ISETP.GT.AND P5, PT, R196, 0x69, PT ;  /* 0x00000069c400780c */ /* 0x000fe20003fa4270 */
[-CC-:B------:R-:W-:Y:S01]  /*1f3f0*/  FFMA.FTZ R187, R187, R10.reuse, -R135.reuse ;  /* 0x0000000abbbb7223 */ /* 0x180fe20000010887 */
[----:B------:R-:W-:Y:S01]  /*1f400*/  FSEL R181, R142, -INF , P4 ;  /* 0xff8000008eb57808 */ /* 0x000fe20002000000 */
[-CC-:B------:R-:W-:Y:S01]  /*1f410*/  FFMA.FTZ R189, R189, R10.reuse, -R135.reuse ;  /* 0x0000000abdbd7223 */ /* 0x180fe20000010887 */
[----:B------:R-:W-:Y:S01]  /*1f420*/  ISETP.GT.AND P4, PT, R196, 0x71, PT ;  /* 0x00000071c400780c */ /* 0x000fe20003f84270 */
[----:B------:R1:W-:Y:S01]  /*1f430*/  MUFU.EX2 R142, R185 ;  /* 0x000000b9008e7308 */ /* 0x0003e20000000800 */
[----:B------:R-:W-:Y:S01]  /*1f440*/  FSEL R143, R143, -INF , P5 ;  /* 0xff8000008f8f7808 */ /* 0x000fe20002800000 */
[-CC-:B------:R-:W-:Y:S01]  /*1f450*/  FFMA.FTZ R128, R128, R10.reuse, -R135.reuse ;  /* 0x0000000a80807223 */ /* 0x180fe20000010887 */
[----:B------:R-:W-:Y:S01]  /*1f460*/  ISETP.GT.AND P5, PT, R196, 0x78, PT ;  /* 0x00000078c400780c */ /* 0x000fe20003fa4270 */
[-CC-:B------:R-:W-:Y:S01]  /*1f470*/  FFMA.FTZ R12, R12, R10.reuse, -R135.reuse ;  /* 0x0000000a0c0c7223 */ /* 0x180fe20000010887 */
[----:B------:R-:W-:Y:S01]  /*1f480*/  ISETP.GT.AND P3, PT, R196, 0x8, PT ;  /* 0x00000008c400780c */ /* 0x000fe20003f64270 */
[-CC-:B------:R-:W-:Y:S01]  /*1f490*/  FFMA.FTZ R15, R15, R10.reuse, -R135.reuse ;  /* 0x0000000a0f0f7223 */ /* 0x180fe20000010887 */
[----:B------:R-:W-:Y:S01]  /*1f4a0*/  FSEL R150, R150, -INF , P5 ;  /* 0xff80000096967808 */ /* 0x000fe20002800000 */
[-CC-:B------:R-:W-:Y:S01]  /*1f4b0*/  FFMA.FTZ R21, R21, R10.reuse, -R135.reuse ;  /* 0x0000000a15157223 */ /* 0x180fe20000010887 */
[----:B-1----:R-:W-:Y:S01]  /*1f4c0*/  FSEL R185, R147, -INF , P4 ;  /* 0xff80000093b97808 */ /* 0x002fe20002000000 */
[-CC-:B------:R-:W-:Y:S01]  /*1f4d0*/  FFMA.FTZ R193, R193, R10.reuse, -R135.reuse ;  /* 0x0000000ac1c17223 */ /* 0x180fe20000010887 */
[C---:B------:R-:W-:Y:S01]  /*1f4e0*/  ISETP.GT.AND P4, PT, R196.reuse, 0x80, PT ;  /* 0x00000080c400780c */ /* 0x040fe20003f84270 */
[----:B------:R1:W-:Y:S01]  /*1f4f0*/  MUFU.EX2 R147, R187 ;  /* 0x000000bb00937308 */ /* 0x0003e20000000800 */
[----:B------:R-:W-:Y:S01]  /*1f500*/  ISETP.GT.AND P5, PT, R196, 0x81, PT ;  /* 0x00000081c400780c */ /* 0x000fe20003fa4270 */
[-CC-:B------:R-:W-:Y:S01]  /*1f510*/  FFMA.FTZ R194, R194, R10.reuse, -R135.reuse ;  /* 0x0000000ac2c27223 */ /* 0x180fe20000010887 */
[----:B------:R-:W-:Y:S01]  /*1f520*/  FSEL R20, R20, -INF , P3 ;  /* 0xff80000014147808 */ /* 0x000fe20001800000 */
[-CC-:B------:R-:W-:Y:S01]  /*1f530*/  FFMA.FTZ R170, R170, R10.reuse, -R135.reuse ;  /* 0x0000000aaaaa7223 */ /* 0x180fe20000010887 */
[----:B------:R-:W-:Y:S01]  /*1f540*/  ISETP.GT.AND P3, PT, R196, 0x18, PT ;  /* 0x00000018c400780c */ /* 0x000fe20003f64270 */
[-CC-:B------:R-:W-:Y:S01]  /*1f550*/  FFMA.FTZ R173, R173, R10.reuse, -R135.reuse ;  /* 0x0000000aadad7223 */ /* 0x180fe20000010887 */
[----:B------:R-:W-:-:S01]  /*1f560*/  FFMA.FTZ R174, R174, R10, -R135 ;  /* 0x0000000aaeae7223 */ /* 0x000fc20000010887 */
[-CC-:B------:R-:W-:Y:S01]  /*1f570*/  FFMA.FTZ R176, R176, R10.reuse, -R135.reuse ;  /* 0x0000000ab0b07223 */ /* 0x180fe20000010887 */
[----:B-1----:R-:W-:Y:S01]  /*1f580*/  FSEL R187, R183, -INF , P4 ;  /* 0xff800000b7bb7808 */ /* 0x002fe20002000000 */
[-CC-:B------:R-:W-:Y:S01]  /*1f590*/  FFMA.FTZ R178, R178, R10.reuse, -R135.reuse ;  /* 0x0000000ab2b27223 */ /* 0x180fe20000010887 */
        /* <DEDUP_REMOVED lines=11> */
[----:B----4-:R-:W-:Y:S01]  /*1f650*/  FSEL R191, R7, -INF , P4 ;  /* 0xff80000007bf7808 */ /* 0x010fe20002000000 */
[-CC-:B------:R-:W-:Y:S01]  /*1f660*/  FFMA.FTZ R160, R160, R10.reuse, -R135.reuse ;  /* 0x0000000aa0a07223 */ /* 0x180fe20000010887 */
[----:B------:R-:W-:Y:S01]  /*1f670*/  FSEL R171, R171, -INF , P3 ;  /* 0xff800000abab7808 */ /* 0x000fe20001800000 */
[----:B------:R1:W-:Y:S01]  /*1f680*/  MUFU.EX2 R7, R123 ;  /* 0x0000007b00077308 */ /* 0x0003e20000000800 */
[C---:B------:R-:W-:Y:S01]  /*1f690*/  ISETP.GT.AND P3, PT, R196.reuse, 0x31, PT ;  /* 0x00000031c400780c */ /* 0x040fe20003f64270 */
[-CC-:B------:R-:W-:Y:S01]  /*1f6a0*/  FFMA.FTZ R161, R161, R10.reuse, -R135.reuse ;  /* 0x0000000aa1a17223 */ /* 0x180fe20000010887 */
[----:B------:R-:W-:Y:S01]  /*1f6b0*/  ISETP.GT.AND P5, PT, R196, 0x90, PT ;  /* 0x00000090c400780c */ /* 0x000fe20003fa4270 */
[-CC-:B------:R-:W-:Y:S01]  /*1f6c0*/  FFMA.FTZ R164, R164, R10.reuse, -R135.reuse ;  /* 0x0000000aa4a47223 */ /* 0x180fe20000010887 */
[----:B------:R-:W-:Y:S01]  /*1f6d0*/  FSEL R177, R177, -INF , P3 ;  /* 0xff800000b1b17808 */ /* 0x000fe20001800000 */
[-CC-:B------:R-:W-:Y:S01]  /*1f6e0*/  FFMA.FTZ R165, R165, R10.reuse, -R135.reuse ;  /* 0x0000000aa5a57223 */ /* 0x180fe20000010887 */
[----:B------:R-:W-:Y:S01]  /*1f6f0*/  ISETP.GT.AND P3, PT, R196, 0x40, PT ;  /* 0x00000040c400780c */ /* 0x000fe20003f64270 */
[--C-:B------:R-:W-:Y:S01]  /*1f700*/  FFMA.FTZ R136, R136, R10, -R135.reuse ;  /* 0x0000000a88887223 */ /* 0x100fe20000010887 */
[----:B-1----:R-:W-:Y:S01]  /*1f710*/  FMNMX.FTZ R123, R11, R4, !PT ;  /* 0x000000040b7b7209 */ /* 0x002fe20007810000 */
        /* <DEDUP_REMOVED lines=22> */
[----:B------:R-:W-:Y:S01]  /*1f880*/  FFMA.FTZ R133, R133, R10, -R135 ;  /* 0x0000000a85857223 */ /* 0x000fe20000010887 */
[----:B------:R-:W-:Y:S01]  /*1f890*/  FMNMX.FTZ R123, R190, R123, !PT ;  /* 0x0000007bbe7b7209 */ /* 0x000fe20007810000 */
[----:B------:R-:W-:Y:S01]  /*1f8a0*/  MUFU.EX2 R180, R180 ;  /* 0x000000b400b47308 */ /* 0x000fe20000000800 */
[----:B------:R-:W-:-:S02]  /*1f8b0*/  FSEL R139, R139, -INF , P3 ;  /* 0xff8000008b8b7808 */ /* 0x000fc40001800000 */
[----:B------:R-:W-:Y:S02]  /*1f8c0*/  FMNMX.FTZ R123, R192, R123, !PT ;  /* 0x0000007bc07b7209 */ /* 0x000fe40007810000 */
[----:B------:R-:W-:Y:S02]  /*1f8d0*/  ISETP.GT.AND P3, PT, R196, 0x70, PT ;  /* 0x00000070c400780c */ /* 0x000fe40003f64270 */
[----:B------:R-:W-:Y:S01]  /*1f8e0*/  FMNMX.FTZ R123, R168, R123, !PT ;  /* 0x0000007ba87b7209 */ /* 0x000fe20007810000 */
[----:B------:R-:W-:Y:S01]  /*1f8f0*/  MUFU.EX2 R12, R12 ;  /* 0x0000000c000c7308 */ /* 0x000fe20000000800 */
[----:B------:R-:W-:Y:S02]  /*1f900*/  FSEL R146, R146, -INF , P3 ;  /* 0xff80000092927808 */ /* 0x000fe40001800000 */
[----:B------:R-:W-:Y:S02]  /*1f910*/  FMNMX.FTZ R123, R169, R123, !PT ;  /* 0x0000007ba97b7209 */ /* 0x000fe40007810000 */
[----:B------:R-:W-:-:S02]  /*1f920*/  ISETP.GT.AND P3, PT, R196, 0x79, PT ;  /* 0x00000079c400780c */ /* 0x000fc40003f64270 */
[----:B------:R-:W-:Y:S01]  /*1f930*/  FMNMX.FTZ R123, R171, R123, !PT ;  /* 0x0000007bab7b7209 */ /* 0x000fe20007810000 */
[----:B------:R-:W-:Y:S01]  /*1f940*/  MUFU.EX2 R15, R15 ;  /* 0x0000000f000f7308 */ /* 0x000fe20000000800 */
[----:B------:R-:W-:Y:S02]  /*1f950*/  FSEL R151, R151, -INF , P3 ;  /* 0xff80000097977808 */ /* 0x000fe40001800000 */
[----:B------:R-:W-:Y:S02]  /*1f960*/  FMNMX.FTZ R123, R172, R123, !PT ;  /* 0x0000007bac7b7209 */ /* 0x000fe40007810000 */
[----:B------:R-:W-:Y:S02]  /*1f970*/  ISETP.GT.AND P3, PT, R196, 0x88, PT ;  /* 0x00000088c400780c */ /* 0x000fe40003f64270 */
[----:B------:R-:W-:Y:S01]  /*1f980*/  FMNMX.FTZ R123, R175, R123, !PT ;  /* 0x0000007baf7b7209 */ /* 0x000fe20007810000 */
[----:B------:R-:W-:Y:S01]  /*1f990*/  MUFU.EX2 R21, R21 ;  /* 0x0000001500157308 */ /* 0x000fe20000000800 */
[----:B------:R-:W-:-:S02]  /*1f9a0*/  FSEL R126, R126, -INF , P3 ;  /* 0xff8000007e7e7808 */ /* 0x000fc40001800000 */
[----:B------:R-:W-:Y:S02]  /*1f9b0*/  FMNMX.FTZ R123, R177, R123, !PT ;  /* 0x0000007bb17b7209 */ /* 0x000fe40007810000 */
[C---:B------:R-:W-:Y:S02]  /*1f9c0*/  ISETP.GT.AND P3, PT, R196.reuse, 0x91, PT ;  /* 0x00000091c400780c */ /* 0x040fe40003f64270 */
[----:B------:R-:W-:Y:S01]  /*1f9d0*/  FMNMX.FTZ R123, R195, R123, !PT ;  /* 0x0000007bc37b7209 */ /* 0x000fe20007810000 */
[----:B------:R-:W-:Y:S01]  /*1f9e0*/  MUFU.EX2 R193, R193 ;  /* 0x000000c100c17308 */ /* 0x000fe20000000800 */
[----:B0-----:R-:W-:Y:S02]  /*1f9f0*/  FSEL R127, R127, -INF , P5 ;  /* 0xff8000007f7f7808 */ /* 0x001fe40002800000 */
[----:B------:R-:W-:Y:S02]  /*1fa00*/  FMNMX.FTZ R123, R125, R123, !PT ;  /* 0x0000007b7d7b7209 */ /* 0x000fe40007810000 */
[----:B------:R-:W-:-:S02]  /*1fa10*/  ISETP.GT.AND P4, PT, R196, 0x98, PT ;  /* 0x00000098c400780c */ /* 0x000fc40003f84270 */
[----:B------:R-:W-:Y:S01]  /*1fa20*/  FMNMX.FTZ R123, R154, R123, !PT ;  /* 0x0000007b9a7b7209 */ /* 0x000fe20007810000 */
[----:B------:R-:W-:Y:S01]  /*1fa30*/  MUFU.EX2 R194, R194 ;  /* 0x000000c200c27308 */ /* 0x000fe20000000800 */
[----:B--2---:R-:W-:Y:S02]  /*1fa40*/  FSEL R130, R130, -INF , P3 ;  /* 0xff80000082827808 */ /* 0x004fe40001800000 */
[----:B------:R-:W-:Y:S02]  /*1fa50*/  FMNMX.FTZ R123, R155, R123, !PT ;  /* 0x0000007b9b7b7209 */ /* 0x000fe40007810000 */
[----:B------:R-:W-:Y:S01]  /*1fa60*/  ISETP.GT.AND P5, PT, R196, 0x99, PT ;  /* 0x00000099c400780c */ /* 0x000fe20003fa4270 */
[----:B------:R-:W-:Y:S01]  /*1fa70*/  FFMA.FTZ R196, R140, R10, -R135 ;  /* 0x0000000a8cc47223 */ /* 0x000fe20000010887 */
[----:B------:R-:W-:Y:S01]  /*1fa80*/  FMNMX.FTZ R123, R158, R123, !PT ;  /* 0x0000007b9e7b7209 */ /* 0x000fe20007810000 */
[----:B------:R-:W-:Y:S01]  /*1fa90*/  MUFU.EX2 R170, R170 ;  /* 0x000000aa00aa7308 */ /* 0x000fe20000000800 */
[----:B---3--:R-:W-:-:S02]  /*1faa0*/  FSEL R140, R131, -INF , P4 ;  /* 0xff800000838c7808 */ /* 0x008fc40002000000 */
[----:B------:R-:W-:Y:S02]  /*1fab0*/  FMNMX.FTZ R123, R159, R123, !PT ;  /* 0x0000007b9f7b7209 */ /* 0x000fe40007810000 */
[----:B-----5:R-:W-:Y:S02]  /*1fac0*/  FSEL R134, R134, -INF , P5 ;  /* 0xff80000086867808 */ /* 0x020fe40002800000 */
[----:B------:R-:W-:Y:S01]  /*1fad0*/  FMNMX.FTZ R123, R162, R123, !PT ;  /* 0x0000007ba27b7209 */ /* 0x000fe20007810000 */
[----:B------:R-:W-:Y:S01]  /*1fae0*/  MUFU.EX2 R131, R196 ;  /* 0x000000c400837308 */ /* 0x000fe20000000800 */
[----:B------:R-:W-:Y:S02]  /*1faf0*/  ISETP.NE.AND P4, PT, R197, RZ, PT ;  /* 0x000000ffc500720c */ /* 0x000fe40003f85270 */
[----:B------:R-:W-:Y:S02]  /*1fb00*/  FMNMX.FTZ R123, R163, R123, !PT ;  /* 0x0000007ba37b7209 */ /* 0x000fe40007810000 */
[----:B------:R-:W-:-:S02]  /*1fb10*/  FSEL R197, R122, RZ, P2 ;  /* 0x000000ff7ac57208 */ /* 0x000fc40001000000 */
[----:B------:R-:W-:Y:S01]  /*1fb20*/  FMNMX.FTZ R123, R166, R123, !PT ;  /* 0x0000007ba67b7209 */ /* 0x000fe20007810000 */
[----:B------:R-:W-:Y:S02]  /*1fb30*/  MUFU.EX2 R173, R173 ;  /* 0x000000ad00ad7308 */ /* 0x000fe40000000800 */
[----:B------:R-:W-:-:S01]  /*1fb40*/  FADD.FTZ R197, -R197, R5 ;  /* 0x00000005c5c57221 */ /* 0x000fc20000010100 */
[----:B------:R-:W-:-:S03]  /*1fb50*/  FMNMX.FTZ R123, R167, R123, !PT ;  /* 0x0000007ba77b7209 */ /* 0x000fc60007810000 */
[----:B------:R-:W-:Y:S01]  /*1fb60*/  FMUL.FTZ R197, R197, R10 ;  /* 0x0000000ac5c57220 */ /* 0x000fe20000410000 */
        /* <DEDUP_REMOVED lines=11> */
[----:B0-----:R-:W-:-:S02]  /*1fc20*/  FFMA.FTZ R3, R197, R3, R180 ;  /* 0x00000003c5037223 */ /* 0x001fc400000100b4 */
[----:B------:R-:W-:Y:S02]  /*1fc30*/  FMNMX.FTZ R123, R151, R123, !PT ;  /* 0x0000007b977b7209 */ /* 0x000fe40007810000 */
[----:B------:R-:W-:-:S02]  /*1fc40*/  FADD.FTZ R3, R12, R3 ;  /* 0x000000030c037221 */ /* 0x000fc40000010000 */
        /* <DEDUP_REMOVED lines=23> */
[----:B------:R-:W-:-:S03]  /*1fdc0*/  FFMA.FTZ R196, R129, R10, -R135 ;  /* 0x0000000a81c47223 */ /* 0x000fc60000010887 */
[----:B------:R-:W-:-:S03]  /*1fdd0*/  FSETP.NEU.FTZ.AND P3, PT, R123, -INF , PT ;  /* 0xff8000007b00780b */ /* 0x000fc60003f7d000 */
[----:B------:R-:W-:Y:S01]  /*1fde0*/  MUFU.EX2 R129, R128 ;  /* 0x0000008000817308 */ /* 0x000fe20000000800 */
[----:B------:R-:W-:-:S05]  /*1fdf0*/  FFMA.FTZ R135, R123, R10, -8 ;  /* 0xc10000007b877423 */ /* 0x000fca000001000a */
[----:B------:R-:W-:Y:S02]  /*1fe00*/  FSEL R135, R135, RZ, P3 ;  /* 0x000000ff87877208 */ /* 0x000fe40001800000 */
[----:B------:R0:W-:Y:S03]  /*1fe10*/  MUFU.EX2 R128, R196 ;  /* 0x000000c400807308 */ /* 0x0001e60000000800 */
[----:B------:R-:W-:-:S01]  /*1fe20*/  FFMA.FTZ R11, R11, R10, -R135 ;  /* 0x0000000a0b0b7223 */ /* 0x000fc20000010887 */
[-CC-:B------:R-:W-:Y:S01]  /*1fe30*/  FFMA.FTZ R13, R13, R10.reuse, -R135.reuse ;  /* 0x0000000a0d0d7223 */ /* 0x180fe20000010887 */
[----:B------:R-:W-:-:S01]  /*1fe40*/  FFMA.FTZ R20, R20, R10, -R135 ;  /* 0x0000000a14147223 */ /* 0x000fc20000010887 */
[-CC-:B------:R-:W-:Y:S01]  /*1fe50*/  FFMA.FTZ R184, R184, R10.reuse, -R135.reuse ;  /* 0x0000000ab8b87223 */ /* 0x180fe20000010887 */
[----:B------:R-:W-:-:S01]  /*1fe60*/  FFMA.FTZ R186, R186, R10, -R135 ;  /* 0x0000000ababa7223 */ /* 0x000fc20000010887 */
[-CC-:B------:R-:W-:Y:S01]  /*1fe70*/  FFMA.FTZ R188, R188, R10.reuse, -R135.reuse ;  /* 0x0000000abcbc7223 */ /* 0x180fe20000010887 */
[----:B0-----:R-:W-:Y:S01]  /*1fe80*/  FSEL R196, R123, RZ, P3 ;  /* 0x000000ff7bc47208 */ /* 0x001fe20001800000 */
[----:B------:R-:W-:Y:S01]  /*1fe90*/  MUFU.EX2 R11, R11 ;  /* 0x0000000b000b7308 */ /* 0x000fe20000000800 */
[----:B------:R-:W-:-:S01]  /*1fea0*/  FFMA.FTZ R190, R190, R10, -R135 ;  /* 0x0000000abebe7223 */ /* 0x000fc20000010887 */
[-CC-:B------:R-:W-:Y:S01]  /*1feb0*/  FFMA.FTZ R192, R192, R10.reuse, -R135.reuse ;  /* 0x0000000ac0c07223 */ /* 0x180fe20000010887 */
[----:B------:R-:W-:-:S01]  /*1fec0*/  FFMA.FTZ R168, R168, R10, -R135 ;  /* 0x0000000aa8a87223 */ /* 0x000fc20000010887 */
[----:B------:R-:W-:Y:S01]  /*1fed0*/  FADD.FTZ R196, -R196, R4 ;  /* 0x00000004c4c47221 */ /* 0x000fe20000010100 */
[----:B------:R-:W-:Y:S01]  /*1fee0*/  IADD3 R4, -R198, 0xb, RZ ;  /* 0x0000000bc6047810 */ /* 0x000fe20007ffe1ff */
[-CC-:B------:R-:W-:Y:S01]  /*1fef0*/  FFMA.FTZ R169, R169, R10.reuse, -R135.reuse ;  /* 0x0000000aa9a97223 */ /* 0x180fe20000010887 */
        /* <DEDUP_REMOVED lines=28> */
[----:B------:R0:W-:Y:S06]  /*200c0*/  BAR.ARV R4, 0x100 ;  /* 0x000400040000751d */ /* 0x0001ec0000002000 */
[----:B------:R-:W3:Y:S01]  /*200d0*/  MUFU.EX2 R186, R186 ;  /* 0x000000ba00ba7308 */ /* 0x000ee20000000800 */
[----:B------:R-:W-:-:S01]  /*200e0*/  FFMA.FTZ R187, R187, R10, -R135 ;  /* 0x0000000abbbb7223 */ /* 0x000fc20000010887 */
[----:B0-----:R-:W-:Y:S01]  /*200f0*/  FADD.FTZ R4, R13, R0 ;  /* 0x000000000d047221 */ /* 0x001fe20000010000 */
[----:B------:R-:W-:-:S01]  /*20100*/  FADD.FTZ R0, R15, R3 ;  /* 0x000000030f007221 */ /* 0x000fc20000010000 */
[-CC-:B------:R-:W-:Y:S01]  /*20110*/  FFMA.FTZ R189, R189, R10.reuse, -R135.reuse ;  /* 0x0000000abdbd7223 */ /* 0x180fe20000010887 */
[----:B------:R-:W-:-:S01]  /*20120*/  FFMA.FTZ R126, R126, R10, -R135 ;  /* 0x0000000a7e7e7223 */ /* 0x000fc20000010887 */
[----:B-1----:R-:W-:Y:S01]  /*20130*/  FADD.FTZ R3, R20, R4 ;  /* 0x0000000414037221 */ /* 0x002fe20000010000 */
[----:B------:R-:W-:-:S01]  /*20140*/  FADD.FTZ R0, R21, R0 ;  /* 0x0000000015007221 */ /* 0x000fc20000010000 */
[----:B------:R-:W0:Y:S01]  /*20150*/  MUFU.EX2 R188, R188 ;  /* 0x000000bc00bc7308 */ /* 0x000e220000000800 */
[----:B------:R-:W-:-:S01]  /*20160*/  FFMA.FTZ R191, R191, R10, -R135 ;  /* 0x0000000abfbf7223 */ /* 0x000fc20000010887 */
[----:B--2---:R-:W-:Y:S01]  /*20170*/  FADD.FTZ R3, R184, R3 ;  /* 0x00000003b8037221 */ /* 0x004fe20000010000 */
[----:B------:R-:W-:-:S01]  /*20180*/  FADD.FTZ R0, R142, R0 ;  /* 0x000000008e007221 */ /* 0x000fc20000010000 */
[-CC-:B------:R-:W-:Y:S01]  /*20190*/  FFMA.FTZ R127, R127, R10.reuse, -R135.reuse ;  /* 0x0000000a7f7f7223 */ /* 0x180fe20000010887 */
[----:B------:R-:W-:-:S01]  /*201a0*/  FFMA.FTZ R130, R130, R10, -R135 ;  /* 0x0000000a82827223 */ /* 0x000fc20000010887 */
[----:B------:R-:W-:Y:S01]  /*201b0*/  FFMA.FTZ R140, R140, R10, -R135 ;  /* 0x0000000a8c8c7223 */ /* 0x000fe20000010887 */
[----:B------:R-:W-:-:S01]  /*201c0*/  FADD.FTZ R0, R147, R0 ;  /* 0x0000000093007221 */ /* 0x000fc20000010000 */
[----:B------:R-:W1:Y:S01]  /*201d0*/  MUFU.EX2 R190, R190 ;  /* 0x000000be00be7308 */ /* 0x000e620000000800 */
[----:B---3--:R-:W-:-:S01]  /*201e0*/  FADD.FTZ R3, R186, R3 ;  /* 0x00000003ba037221 */ /* 0x008fc20000010000 */
[----:B------:R-:W-:Y:S01]  /*201f0*/  FFMA.FTZ R134, R134, R10, -R135 ;  /* 0x0000000a86867223 */ /* 0x000fe20000010887 */
        /* <DEDUP_REMOVED lines=40> */
[----:B------:R-:W-:-:S05]  /*20480*/  FADD.FTZ R0, R131, R0 ;  /* 0x0000000083007221 */ /* 0x000fca0000010000 */
[----:B------:R-:W0:Y:S01]  /*20490*/  MUFU.EX2 R155, R155 ;  /* 0x0000009b009b7308 */ /* 0x000e220000000800 */
[----:B-1----:R-:W-:-:S07]  /*204a0*/  FADD.FTZ R3, R125, R3 ;  /* 0x000000037d037221 */ /* 0x002fce0000010000 */
[----:B------:R-:W1:Y:S01]  /*204b0*/  MUFU.EX2 R158, R158 ;  /* 0x0000009e009e7308 */ /* 0x000e620000000800 */
[----:B--2---:R-:W-:-:S07]  /*204c0*/  FADD.FTZ R3, R154, R3 ;  /* 0x000000039a037221 */ /* 0x004fce0000010000 */
[----:B------:R2:W3:Y:S01]  /*204d0*/  MUFU.EX2 R5, R159 ;  /* 0x0000009f00057308 */ /* 0x0004e20000000800 */
[----:B0-----:R-:W-:-:S07]  /*204e0*/  FADD.FTZ R3, R155, R3 ;  /* 0x000000039b037221 */ /* 0x001fce0000010000 */
[----:B------:R-:W0:Y:S01]  /*204f0*/  MUFU.EX2 R162, R162 ;  /* 0x000000a200a27308 */ /* 0x000e220000000800 */
[----:B-1----:R-:W-:-:S01]  /*20500*/  FADD.FTZ R3, R158, R3 ;  /* 0x000000039e037221 */ /* 0x002fc20000010000 */
[----:B--2---:R-:W-:-:S05]  /*20510*/  @!P4 LEA R159, R8, R16, 0x3 ;  /* 0x00000010089fc211 */ /* 0x004fca00078e18ff */
[----:B------:R-:W-:Y:S01]  /*20520*/  @!P4 VIADD R159, R159, 0x33440 ;  /* 0x000334409f9fc836 */ /* 0x000fe20000000000 */
[----:B------:R-:W1:Y:S01]  /*20530*/  MUFU.EX2 R163, R163 ;  /* 0x000000a300a37308 */ /* 0x000e620000000800 */
[----:B---3--:R-:W-:-:S03]  /*20540*/  FADD.FTZ R3, R5, R3 ;  /* 0x0000000305037221 */ /* 0x008fc60000010000 */
[----:B------:R-:W-:-:S04]  /*20550*/  @!P4 PRMT R159, RZ, 0x654, R159 ;  /* 0x00000654ff9fc816 */ /* 0x000fc8000000009f */
[----:B------:R-:W2:Y:S01]  /*20560*/  MUFU.EX2 R166, R166 ;  /* 0x000000a600a67308 */ /* 0x000ea20000000800 */
[----:B0-----:R-:W-:-:S01]  /*20570*/  FADD.FTZ R3, R162, R3 ;  /* 0x00000003a2037221 */ /* 0x001fc20000010000 */
[----:B------:R0:W-:Y:S06]  /*20580*/  @!P4 SYNCS.ARRIVE.TRANS64.RED.A1T0 RZ, [R159+URZ], RZ ;  /* 0x000000ff9fffc9a7 */ /* 0x0001ec000810043f */
        /* <DEDUP_REMOVED lines=53> */
[----:B---3--:R-:W-:-:S04]  /*208e0*/  FADD.FTZ R0, R133, R0 ;  /* 0x0000000085007221 */ /* 0x008fc80000010000 */
[----:B------:R-:W-:-:S03]  /*208f0*/  FADD.FTZ R0, R129, R0 ;  /* 0x0000000081007221 */ /* 0x000fc60000010000 */
[----:B------:R-:W3:Y:S01]  /*20900*/  MUFU.EX2 R134, R134 ;  /* 0x0000008600867308 */ /* 0x000ee20000000800 */
[----:B-1----:R-:W-:-:S04]  /*20910*/  FADD.FTZ R3, R130, R3 ;  /* 0x0000000382037221 */ /* 0x002fc80000010000 */
[----:B--2---:R-:W-:Y:S01]  /*20920*/  FADD.FTZ R4, R140, R3 ;  /* 0x000000038c047221 */ /* 0x004fe20000010000 */
[----:B------:R-:W-:-:S03]  /*20930*/  FADD.FTZ R3, R128, R0 ;  /* 0x0000000080037221 */ /* 0x000fc60000010000 */
[----:B---3--:R-:W-:Y:S01]  /*20940*/  FADD.FTZ R0, R134, R4 ;  /* 0x0000000486007221 */ /* 0x008fe20000010000 */
[----:B0-----:R-:W-:Y:S06]  /*20950*/  @!P1 BRA `(.L_x_5636) ;  /* 0x0000000000049947 */ /* 0x001fec0003800000 */
[----:B------:R-:W-:Y:S01]  /*20960*/  BPT.TRAP 0x1 ;  /* 0x000000040000795c */ /* 0x000fe20000300000 */
.L_x_5636:
        /* <DEDUP_REMOVED lines=165> */
[----:B------:R-:W-:Y:S06]  /*213c0*/  @P2 BRA `(.L_x_5637) ;  /* 0xffffffb400582947 */ /* 0x000fec000383ffff */
[----:B------:R-:W-:-:S07]  /*213d0*/  IMAD.MOV.U32 R221, RZ, RZ, R8 ;  /* 0x000000ffffdd7224 */ /* 0x000fce00078e0008 */
.L_x_5626:
[----:B------:R-:W-:-:S13]  /*213e0*/  ISETP.GE.AND P0, PT, R6, R235, PT ;  /* 0x000000eb0600720c */ /* 0x000fda0003f06270 */
[----:B------:R-:W-:Y:S05]  /*213f0*/  @!P0 BRA `(.L_x_5638) ;  /* 0x0000003c00c48947 */ /* 0x000fea0003800000 */
[----:B------:R-:W-:Y:S01]  /*21400*/  IMAD.MOV.U32 R4, RZ, RZ, R123 ;  /* 0x000000ffff047224 */ /* 0x000fe200078e007b */
[----:B------:R-:W-:Y:S01]  /*21410*/  MOV R8, R221 ;  /* 0x000000dd00087202 */ /* 0x000fe20000000f00 */
[----:B------:R-:W-:Y:S02]  /*21420*/  IMAD.MOV.U32 R5, RZ, RZ, R122 ;  /* 0x000000ffff057224 */ /* 0x000fe400078e007a */
[----:B------:R-:W-:-:S07]  /*21430*/  IMAD.MOV.U32 R7, RZ, RZ, R222 ;  /* 0x000000ffff077224 */ /* 0x000fce00078e00de */
.L_x_5649:
        /* <DEDUP_REMOVED lines=10> */
.L_x_5640:
[----:B------:R-:W-:Y:S01]  /*214e0*/  IMAD R10, R221, 0x8, R16 ;  /* 0x00000008dd0a7824 */ /* 0x000fe200078e0210 */
[----:B------:R-:W-:-:S04]  /*214f0*/  SHF.L.U32 R11, R222, 0x1f, RZ ;  /* 0x0000001fde0b7819 */ /* 0x000fc800000006ff */
[----:B------:R0:W1:Y:S01]  /*21500*/  SYNCS.PHASECHK.TRANS64.TRYWAIT P0, [R10+URZ+0x33430], R11 ;  /* 0x0334300b0a0075a7 */ /* 0x000062000800017f */
[----:B------:R-:W-:Y:S05]  /*21510*/  @!P1 BRA `(.L_x_5641) ;  /* 0x0000000000049947 */ /* 0x000fea0003800000 */
[----:B------:R-:W-:Y:S01]  /*21520*/  BPT.TRAP 0x1 ;  /* 0x000000040000795c */ /* 0x000fe20000300000 */
.L_x_5641:
[----:B------:R-:W-:Y:S04]  /*21530*/  BSSY B0, `(.L_x_5639) ;  /* 0x0000004000007945 */ /* 0x000fe80003800000 */
[----:B-1----:R-:W-:Y:S05]  /*21540*/  @P0 BRA `(.L_x_5642) ;  /* 0x0000000000080947 */ /* 0x002fea0003800000 */
[----:B------:R-:W1:Y:S02]  /*21550*/  SYNCS.PHASECHK.TRANS64.TRYWAIT P0, [R10+URZ+0x33430], R11 ;  /* 0x0334300b0a0075a7 */ /* 0x000e64000800017f */
[----:B-1----:R-:W-:Y:S05]  /*21560*/  @!P0 BRA `(.L_x_5643) ;  /* 0x0000013800d08947 */ /* 0x002fea0003800000 */
.L_x_5642:
[----:B------:R-:W-:Y:S05]  /*21570*/  BSYNC B0 ;  /* 0x0000000000007941 */ /* 0x000fea0003800000 */
.L_x_5639:
[----:B01----:R-:W0:Y:S01]  /*21580*/  S2R R10, SR_TID.X ;  /* 0x00000000000a7919 */ /* 0x003e220000002100 */
[----:B------:R-:W-:Y:S05]  /*21590*/  WARPSYNC.ALL ;  /* 0x0000000000007948 */ /* 0x000fea0003800000 */
[----:B------:R-:W-:Y:S01]  /*215a0*/  IMAD.MOV.U32 R11, RZ, RZ, -0x7fffffe0 ;  /* 0x80000020ff0b7424 */ /* 0x000fe200078e00ff */
[----:B------:R-:W-:Y:S01]  /*215b0*/  UMOV UR48, UR24 ;  /* 0x0000001800307c82 */ /* 0x000fe20008000000 */
[----:B------:R-:W-:Y:S01]  /*215c0*/  UMOV UR49, UR25 ;  /* 0x0000001900317c82 */ /* 0x000fe20008000000 */
[----:B------:R-:W-:Y:S01]  /*215d0*/  MOV R21, 0x80000020 ;  /* 0x8000002000157802 */ /* 0x000fe20000000f00 */
[----:B------:R-:W-:Y:S01]  /*215e0*/  UMOV UR44, UR24 ;  /* 0x00000018002c7c82 */ /* 0x000fe20008000000 */
[----:B------:R-:W-:Y:S01]  /*215f0*/  R2UR UR51, R11 ;  /* 0x000000000b3372ca */ /* 0x000fe200000e0000 */
[----:B------:R-:W-:Y:S01]  /*21600*/  UMOV UR45, UR25 ;  /* 0x00000019002d7c82 */ /* 0x000fe20008000000 */
[C---:B------:R-:W-:Y:S01]  /*21610*/  R2UR UR47, R21.reuse ;  /* 0x00000000152f72ca */ /* 0x040fe200000e0000 */
[----:B------:R-:W-:Y:S01]  /*21620*/  IMAD.MOV.U32 R13, RZ, RZ, -0x7fffffe0 ;  /* 0x80000020ff0d7424 */ /* 0x000fe200078e00ff */
[----:B------:R-:W-:Y:S01]  /*21630*/  UMOV UR32, UR24 ;  /* 0x0000001800207c82 */ /* 0x000fe20008000000 */
[----:B------:R-:W-:Y:S01]  /*21640*/  IMAD.MOV.U32 R15, RZ, RZ, -0x7fffffe0 ;  /* 0x80000020ff0f7424 */ /* 0x000fe200078e00ff */
        /* <DEDUP_REMOVED lines=8> */
[----:B------:R-:W-:Y:S01]  /*216d0*/  IMAD.MOV.U32 R11, RZ, RZ, -0x7fffffe0 ;  /* 0x80000020ff0b7424 */ /* 0x000fe200078e00ff */
[----:B------:R-:W-:-:S02]  /*216e0*/  MOV R13, 0x80000020 ;  /* 0x80000020000d7802 */ /* 0x000fc40000000f00 */
        /* <DEDUP_REMOVED lines=13> */
[----:B------:R-:W-:Y:S01]  /*217c0*/  VIADD R14, R10, 0x82 ;  /* 0x000000820a0e7836 */ /* 0x000fe20000000000 */
[----:B------:R-:W-:-:S02]  /*217d0*/  R2UR UR30, R20 ;  /* 0x00000000141e72ca */ /* 0x000fc400000e0000 */
[----:B------:R-:W-:Y:S01]  /*217e0*/  R2UR UR6, R12 ;  /* 0x000000000c0672ca */ /* 0x000fe200000e0000 */
[----:B------:R-:W-:Y:S01]  /*217f0*/  VIADD R12, R10, 0x102 ;  /* 0x000001020a0c7836 */ /* 0x000fe20000000000 */
        /* <DEDUP_REMOVED lines=24> */
[----:B0-----:R-:W-:-:S06]  /*21980*/  WARPGROUP.ARRIVE ;  /* 0x00000000000079c5 */ /* 0x001fcc0000000000 */
        /* <DEDUP_REMOVED lines=53> */
[----:B------:R-:W-:Y:S02]  /*21ce0*/  MOV R13, 0x80000020 ;  /* 0x80000020000d7802 */ /* 0x000fe40000000f00 */
[----:B------:R-:W-:Y:S01]  /*21cf0*/  R2UR UR14, R12 ;  /* 0x000000000c0e72ca */ /* 0x000fe200000e0000 */
[----:B------:R-:W-:Y:S01]  /*21d00*/  VIADD R12, R10, 0x302 ;  /* 0x000003020a0c7836 */ /* 0x000fe20000000000 */
[----:B------:R-:W-:Y:S01]  /*21d10*/  R2UR UR15, R13 ;  /* 0x000000000d0f72ca */ /* 0x000fe200000e0000 */
[----:B------:R-:W-:Y:S01]  /*21d20*/  IMAD.MOV.U32 R13, RZ, RZ, -0x7fffffe0 ;  /* 0x80000020ff0d7424 */ /* 0x000fe200078e00ff */
[----:B------:R-:W-:-:S02]  /*21d30*/  WARPGROUP.DEPBAR.LE gsb0, 0x0 ;  /* 0x00008000000079c5 */ /* 0x000fc40000010000 */
        /* <DEDUP_REMOVED lines=137> */
[----:B------:R-:W-:Y:S05]  /*225d0*/  @P2 BRA `(.L_x_5644) ;  /* 0x0000000000282947 */ /* 0x000fea0003800000 */
[----:B------:R-:W-:Y:S05]  /*225e0*/  @!P1 BRA `(.L_x_5645) ;  /* 0x0000000000049947 */ /* 0x000fea0003800000 */
[----:B------:R-:W-:Y:S01]  /*225f0*/  BPT.TRAP 0x1 ;  /* 0x000000040000795c */ /* 0x000fe20000300000 */
.L_x_5645:
[----:B------:R-:W-:Y:S01]  /*22600*/  SHF.L.U32 R7, R7, 0x1f, RZ ;  /* 0x0000001f07077819 */ /* 0x000fe200000006ff */
[----:B------:R-:W-:-:S04]  /*22610*/  IMAD R10, R8, 0x8, R16 ;  /* 0x00000008080a7824 */ /* 0x000fc800078e0210 */
[----:B------:R0:W1:Y:S01]  /*22620*/  SYNCS.PHASECHK.TRANS64.TRYWAIT P0, [R10+URZ+0x33450], R7 ;  /* 0x033450070a0075a7 */ /* 0x000062000800017f */
[----:B------:R-:W-:Y:S05]  /*22630*/  @!P1 BRA `(.L_x_5646) ;  /* 0x0000000000049947 */ /* 0x000fea0003800000 */
[----:B------:R-:W-:Y:S01]  /*22640*/  BPT.TRAP 0x1 ;  /* 0x000000040000795c */ /* 0x000fe20000300000 */
.L_x_5646:
[----:B-1----:R-:W-:Y:S05]  /*22650*/  @P0 BRA `(.L_x_5644) ;  /* 0x0000000000080947 */ /* 0x002fea0003800000 */
[----:B------:R-:W1:Y:S02]  /*22660*/  SYNCS.PHASECHK.TRANS64.TRYWAIT P0, [R10+URZ+0x33450], R7 ;  /* 0x033450070a0075a7 */ /* 0x000e64000800017f */
[----:B-1----:R-:W-:Y:S05]  /*22670*/  @!P0 BRA `(.L_x_5647) ;  /* 0x0000012800a08947 */ /* 0x002fea0003800000 */
.L_x_5644:
        /* <DEDUP_REMOVED lines=9> */
[C---:B------:R-:W-:Y:S01]  /*22710*/  FMUL.FTZ R11, R2.reuse, R185 ;  /* 0x000000b9020b7220 */ /* 0x040fe20000410000 */
[----:B------:R-:W-:Y:S01]  /*22720*/  LOP3.LUT R7, R7, 0x10000, RZ, 0xfc, !PT ;  /* 0x0001000007077812 */ /* 0x000fe200078efcff */
[C---:B------:R-:W-:Y:S01]  /*22730*/  FMUL.FTZ R20, R2.reuse, R190 ;  /* 0x000000be02147220 */ /* 0x040fe20000410000 */
[C---:B------:R-:W-:Y:S01]  /*22740*/  FMUL.FTZ R15, R2.reuse, R189 ;  /* 0x000000bd020f7220 */ /* 0x040fe20000410000 */
[----:B------:R-:W-:Y:S01]  /*22750*/  FMUL.FTZ R21, R2, R191 ;  /* 0x000000bf02157220 */ /* 0x000fe20000410000 */
[----:B------:R-:W-:Y:S01]  /*22760*/  MUFU.TANH R14, R14 ;  /* 0x0000000e000e7308 */ /* 0x000fe20000002400 */
[----:B------:R-:W-:-:S02]  /*22770*/  IMAD R10, R8, 0x780, R7 ;  /* 0x00000780080a7824 */ /* 0x000fc400078e0207 */
[C---:B------:R-:W-:Y:S01]  /*22780*/  FMUL.FTZ R7, R2.reuse, R184 ;  /* 0x000000b802077220 */ /* 0x040fe20000410000 */
[C---:B------:R-:W-:Y:S01]  /*22790*/  FMUL.FTZ R184, R2.reuse, R192 ;  /* 0x000000c002b87220 */ /* 0x040fe20000410000 */
[C---:B------:R-:W-:Y:S01]  /*227a0*/  FMUL.FTZ R185, R2.reuse, R193 ;  /* 0x000000c102b97220 */ /* 0x040fe20000410000 */
[----:B------:R-:W-:Y:S01]  /*227b0*/  FMUL.FTZ R188, R2, R196 ;  /* 0x000000c402bc7220 */ /* 0x000fe20000410000 */
[----:B------:R-:W-:Y:S01]  /*227c0*/  R2UR UR6, R10 ;  /* 0x000000000a0672ca */ /* 0x000fe200000e0000 */
[----:B------:R-:W-:Y:S01]  /*227d0*/  FMUL.FTZ R190, R2, R198 ;  /* 0x000000c602be7220 */ /* 0x000fe20000410000 */
[----:B------:R-:W-:Y:S01]  /*227e0*/  IADD3 R12, R10, 0x180, RZ ;  /* 0x000001800a0c7810 */ /* 0x000fe20007ffe0ff */
        /* <DEDUP_REMOVED lines=9> */
[----:B------:R-:W-:Y:S01]  /*22880*/  FMUL.FTZ R172, R2, R172 ;  /* 0x000000ac02ac7220 */ /* 0x000fe20000410000 */
[----:B------:R-:W-:Y:S01]  /*22890*/  QGMMA.64x192x32.F32.E4M3.E4M3 R24, R216, gdesc[UR4], R24, gsb0 ;  /* 0x02e00004d8187df3 */ /* 0x000fe20008000818 */
[----:B------:R-:W-:Y:S01]  /*228a0*/  R2UR UR6, R12 ;  /* 0x000000000c0672ca */ /* 0x000fe200000e0000 */
[----:B------:R-:W-:Y:S01]  /*228b0*/  VIADD R12, R10, 0x300 ;  /* 0x000003000a0c7836 */ /* 0x000fe20000000000 */
[----:B------:R-:W-:Y:S01]  /*228c0*/  R2UR UR7, R13 ;  /* 0x000000000d0772ca */ /* 0x000fe200000e0000 */
[----:B------:R-:W-:-:S02]  /*228d0*/  IMAD.MOV.U32 R13, RZ, RZ, -0x3ffffff0 ;  /* 0xc0000010ff0d7424 */ /* 0x000fc400078e00ff */
        /* <DEDUP_REMOVED lines=13> */
[----:B------:R-:W-:Y:S01]  /*229b0*/  FMUL.FTZ R181, R2, R181 ;  /* 0x000000b502b57220 */ /* 0x000fe20000410000 */
[----:B------:R-:W-:Y:S01]  /*229c0*/  FMNMX.FTZ R193, R14, R193, !PT ;  /* 0x000000c10ec17209 */ /* 0x000fe20007810000 */
        /* <DEDUP_REMOVED lines=27> */
[----:B-1----:R-:W-:Y:S01]  /*22b80*/  FMNMX.FTZ R193, R184, R193, !PT ;  /* 0x000000c1b8c17209 */ /* 0x002fe20007810000 */
        /* <DEDUP_REMOVED lines=13> */
[----:B------:R-:W-:Y:S01]  /*22c60*/  FMUL.FTZ R124, R2, R124 ;  /* 0x0000007c027c7220 */ /* 0x000fe20000410000 */
[----:B------:R-:W-:Y:S01]  /*22c70*/  MUFU.TANH R189, R189 ;  /* 0x000000bd00bd7308 */ /* 0x000fe20000002400 */
[----:B--2---:R-:W-:Y:S01]  /*22c80*/  FMNMX.FTZ R193, R188, R193, !PT ;  /* 0x000000c1bcc17209 */ /* 0x004fe20007810000 */
        /* <DEDUP_REMOVED lines=31> */
[----:B------:R-:W0:Y:S01]  /*22e80*/  S2R R219, SR_TID.X ;  /* 0x0000000000db7919 */ /* 0x000e220000002100 */
[----:B------:R-:W-:Y:S01]  /*22e90*/  QGMMA.64x192x32.F32.E4M3.E4M3 R24, R212, gdesc[UR4], R24, gsb0 ;  /* 0x02e00004d4187df3 */ /* 0x000fe20008000818 */
[----:B------:R-:W-:Y:S01]  /*22ea0*/  R2UR UR6, R12 ;  /* 0x000000000c0672ca */ /* 0x000fe200000e0000 */
[----:B------:R-:W-:Y:S01]  /*22eb0*/  VIADD R12, R10, 0x480 ;  /* 0x000004800a0c7836 */ /* 0x000fe20000000000 */
[----:B------:R-:W-:Y:S01]  /*22ec0*/  R2UR UR7, R13 ;  /* 0x000000000d0772ca */ /* 0x000fe200000e0000 */
[----:B------:R-:W-:Y:S02]  /*22ed0*/  IMAD.MOV.U32 R13, RZ, RZ, -0x3ffffff0 ;  /* 0xc0000010ff0d7424 */ /* 0x000fe400078e00ff */
[----:B------:R-:W-:Y:S08]  /*22ee0*/  MUFU.TANH R154, R154 ;  /* 0x0000009a009a7308 */ /* 0x000ff00000002400 */
[----:B------:R-:W-:Y:S08]  /*22ef0*/  MUFU.TANH R153, R153 ;  /* 0x0000009900997308 */ /* 0x000ff00000002400 */
[----:B------:R-:W-:Y:S01]  /*22f00*/  MUFU.TANH R155, R155 ;  /* 0x0000009b009b7308 */ /* 0x000fe20000002400 */
[----:B0-----:R-:W-:-:S07]  /*22f10*/  LOP3.LUT R219, R219, 0x7f, RZ, 0xc0, !PT ;  /* 0x0000007fdbdb7812 */ /* 0x001fce00078ec0ff */
[----:B------:R-:W-:Y:S01]  /*22f20*/  MUFU.TANH R156, R156 ;  /* 0x0000009c009c7308 */ /* 0x000fe20000002400 */
[----:B------:R-:W-:Y:S02]  /*22f30*/  ISETP.NE.AND P0, PT, R219, RZ, PT ;  /* 0x000000ffdb00720c */ /* 0x000fe40003f05270 */
[----:B------:R-:W0:Y:S05]  /*22f40*/  S2R R219, SR_TID.X ;  /* 0x0000000000db7919 */ /* 0x000e2a0000002100 */
        /* <DEDUP_REMOVED lines=32> */
[C---:B------:R-:W-:Y:S01]  /*23150*/  FMUL.FTZ R187, R2.reuse, R195 ;  /* 0x000000c302bb7220 */ /* 0x040fe20000410000 */
[----:B------:R-:W-:Y:S01]  /*23160*/  MUFU.TANH R148, R148 ;  /* 0x0000009400947308 */ /* 0x000fe20000002400 */
[----:B------:R-:W-:-:S07]  /*23170*/  FMUL.FTZ R195, R2, R123 ;  /* 0x0000007b02c37220 */ /* 0x000fce0000410000 */
[----:B------:R-:W0:Y:S08]  /*23180*/  MUFU.TANH R12, R12 ;  /* 0x0000000c000c7308 */ /* 0x000e300000002400 */
[----:B------:R-:W1:Y:S08]  /*23190*/  MUFU.TANH R13, R13 ;  /* 0x0000000d000d7308 */ /* 0x000e700000002400 */
[----:B------:R-:W2:Y:S01]  /*231a0*/  MUFU.TANH R186, R186 ;  /* 0x000000ba00ba7308 */ /* 0x000ea20000002400 */
[----:B0-----:R-:W-:-:S07]  /*231b0*/  FMNMX.FTZ R194, R12, R4, !PT ;  /* 0x000000040cc27209 */ /* 0x001fce0007810000 */
[----:B------:R-:W0:Y:S01]  /*231c0*/  MUFU.TANH R187, R187 ;  /* 0x000000bb00bb7308 */ /* 0x000e220000002400 */
[----:B-1----:R-:W-:-:S04]  /*231d0*/  FMNMX.FTZ R194, R13, R194, !PT ;  /* 0x000000c20dc27209 */ /* 0x002fc80007810000 */
[----:B------:R-:W-:-:S03]  /*231e0*/  FMNMX.FTZ R194, R20, R194, !PT ;  /* 0x000000c214c27209 */ /* 0x000fc60007810000 */
[----:B------:R-:W-:Y:S01]  /*231f0*/  MUFU.TANH R150, R150 ;  /* 0x0000009600967308 */ /* 0x000fe20000002400 */
[----:B------:R-:W-:-:S04]  /*23200*/  FMNMX.FTZ R194, R21, R194, !PT ;  /* 0x000000c215c27209 */ /* 0x000fc80007810000 */
[----:B--2---:R-:W-:Y:S01]  /*23210*/  FMNMX.FTZ R120, R186, R194, !PT ;  /* 0x000000c2ba787209 */ /* 0x004fe20007810000 */
[----:B------:R-:W-:Y:S01]  /*23220*/  FMUL.FTZ R194, R2, R121 ;  /* 0x0000007902c27220 */ /* 0x000fe20000410000 */
[----:B------:R-:W-:Y:S01]  /*23230*/  FMNMX.FTZ R121, R189, R193, !PT ;  /* 0x000000c1bd797209 */ /* 0x000fe20007810000 */
[----:B------:R-:W1:Y:S01]  /*23240*/  MUFU.TANH R149, R149 ;  /* 0x0000009500957308 */ /* 0x000e620000002400 */
[----:B0-----:R-:W-:Y:S02]  /*23250*/  FMNMX.FTZ R120, R187, R120, !PT ;  /* 0x00000078bb787209 */ /* 0x001fe40007810000 */
[----:B------:R-:W-:Y:S02]  /*23260*/  FMNMX.FTZ R121, R168, R121, !PT ;  /* 0x00000079a8797209 */ /* 0x000fe40007810000 */
[----:B------:R-:W-:Y:S02]  /*23270*/  FMNMX.FTZ R120, R190, R120, !PT ;  /* 0x00000078be787209 */ /* 0x000fe40007810000 */
[----:B------:R-:W-:Y:S01]  /*23280*/  FMNMX.FTZ R121, R169, R121, !PT ;  /* 0x00000079a9797209 */ /* 0x000fe20007810000 */
[----:B------:R0:W-:Y:S01]  /*23290*/  MUFU.TANH R193, R194 ;  /* 0x000000c200c17308 */ /* 0x0001e20000002400 */
[----:B------:R-:W-:-:S02]  /*232a0*/  FMNMX.FTZ R120, R191, R120, !PT ;  /* 0x00000078bf787209 */ /* 0x000fc40007810000 */
[----:B------:R-:W-:Y:S02]  /*232b0*/  FMNMX.FTZ R121, R172, R121, !PT ;  /* 0x00000079ac797209 */ /* 0x000fe40007810000 */
[----:B------:R-:W-:Y:S02]  /*232c0*/  FMNMX.FTZ R120, R170, R120, !PT ;  /* 0x00000078aa787209 */ /* 0x000fe40007810000 */
[----:B------:R-:W-:Y:S01]  /*232d0*/  FMNMX.FTZ R121, R173, R121, !PT ;  /* 0x00000079ad797209 */ /* 0x000fe20007810000 */
[----:B------:R-:W-:Y:S01]  /*232e0*/  MUFU.TANH R151, R151 ;  /* 0x0000009700977308 */ /* 0x000fe20000002400 */
[----:B------:R-:W-:Y:S01]  /*232f0*/  FMNMX.FTZ R120, R171, R120, !PT ;  /* 0x00000078ab787209 */ /* 0x000fe20007810000 */
[----:B0-----:R-:W-:Y:S01]  /*23300*/  FMUL.FTZ R194, R2, R122 ;  /* 0x0000007a02c27220 */ /* 0x001fe20000410000 */
[----:B------:R-:W-:Y:S02]  /*23310*/  FMNMX.FTZ R121, R176, R121, !PT ;  /* 0x00000079b0797209 */ /* 0x000fe40007810000 */
[----:B------:R-:W-:-:S02]  /*23320*/  FMNMX.FTZ R120, R174, R120, !PT ;  /* 0x00000078ae787209 */ /* 0x000fc40007810000 */
[----:B------:R-:W-:Y:S01]  /*23330*/  FMNMX.FTZ R121, R177, R121, !PT ;  /* 0x00000079b1797209 */ /* 0x000fe20007810000 */
[----:B------:R-:W0:Y:S01]  /*23340*/  MUFU.TANH R192, R192 ;  /* 0x000000c000c07308 */ /* 0x000e220000002400 */
[----:B------:R-:W-:Y:S02]  /*23350*/  FMNMX.FTZ R120, R175, R120, !PT ;  /* 0x00000078af787209 */ /* 0x000fe40007810000 */
[----:B------:R-:W-:Y:S02]  /*23360*/  FMNMX.FTZ R121, R180, R121, !PT ;  /* 0x00000079b4797209 */ /* 0x000fe40007810000 */
[----:B------:R-:W-:Y:S02]  /*23370*/  FMNMX.FTZ R120, R178, R120, !PT ;  /* 0x00000078b2787209 */ /* 0x000fe40007810000 */
[----:B------:R-:W-:Y:S01]  /*23380*/  FMNMX.FTZ R121, R181, R121, !PT ;  /* 0x00000079b5797209 */ /* 0x000fe20007810000 */
[----:B------:R-:W-:Y:S01]  /*23390*/  MUFU.TANH R194, R194 ;  /* 0x000000c200c27308 */ /* 0x000fe20000002400 */
[----:B------:R-:W-:-:S02]  /*233a0*/  FMNMX.FTZ R120, R179, R120, !PT ;  /* 0x00000078b3787209 */ /* 0x000fc40007810000 */
[----:B------:R-:W-:Y:S02]  /*233b0*/  FMNMX.FTZ R121, R152, R121, !PT ;  /* 0x0000007998797209 */ /* 0x000fe40007810000 */
[----:B------:R-:W-:Y:S02]  /*233c0*/  FMNMX.FTZ R120, R182, R120, !PT ;  /* 0x00000078b6787209 */ /* 0x000fe40007810000 */
[----:B------:R-:W-:Y:S01]  /*233d0*/  FMNMX.FTZ R121, R153, R121, !PT ;  /* 0x0000007999797209 */ /* 0x000fe20007810000 */
[----:B------:R-:W-:Y:S01]  /*233e0*/  MUFU.TANH R195, R195 ;  /* 0x000000c300c37308 */ /* 0x000fe20000002400 */
        /* <DEDUP_REMOVED lines=14> */
[----:B------:R-:W3:Y:S01]  /*234d0*/  MUFU.TANH R125, R125 ;  /* 0x0000007d007d7308 */ /* 0x000ee20000002400 */
[----:B------:R-:W-:Y:S02]  /*234e0*/  FMNMX.FTZ R120, R163, R120, !PT ;  /* 0x00000078a3787209 */ /* 0x000fe40007810000 */
[----:B------:R-:W-:Y:S02]  /*234f0*/  FMNMX.FTZ R121, R136, R121, !PT ;  /* 0x0000007988797209 */ /* 0x000fe40007810000 */
[----:B------:R-:W-:-:S02]  /*23500*/  FMNMX.FTZ R120, R166, R120, !PT ;  /* 0x00000078a6787209 */ /* 0x000fc40007810000 */
[----:B------:R-:W-:Y:S01]  /*23510*/  FMNMX.FTZ R121, R137, R121, !PT ;  /* 0x0000007989797209 */ /* 0x000fe20007810000 */
[----:B------:R-:W-:Y:S01]  /*23520*/  MUFU.TANH R127, R127 ;  /* 0x0000007f007f7308 */ /* 0x000fe20000002400 */
[----:B------:R-:W-:Y:S02]  /*23530*/  FMNMX.FTZ R120, R167, R120, !PT ;  /* 0x00000078a7787209 */ /* 0x000fe40007810000 */
[----:B------:R-:W-:Y:S02]  /*23540*/  FMNMX.FTZ R121, R140, R121, !PT ;  /* 0x000000798c797209 */ /* 0x000fe40007810000 */
[----:B------:R-:W-:Y:S02]  /*23550*/  FMNMX.FTZ R120, R138, R120, !PT ;  /* 0x000000788a787209 */ /* 0x000fe40007810000 */
[----:B------:R-:W-:Y:S01]  /*23560*/  FMNMX.FTZ R121, R141, R121, !PT ;  /* 0x000000798d797209 */ /* 0x000fe20007810000 */
[----:B------:R-:W4:Y:S01]  /*23570*/  MUFU.TANH R128, R128 ;  /* 0x0000008000807308 */ /* 0x000f220000002400 */
        /* <DEDUP_REMOVED lines=8> */
[----:B-1----:R-:W-:Y:S01]  /*23600*/  FMNMX.FTZ R121, R149, R121, !PT ;  /* 0x0000007995797209 */ /* 0x002fe20007810000 */
[----:B------:R-:W1:Y:S01]  /*23610*/  MUFU.TANH R129, R129 ;  /* 0x0000008100817308 */ /* 0x000e620000002400 */
[----:B------:R-:W-:Y:S02]  /*23620*/  FMNMX.FTZ R120, R147, R120, !PT ;  /* 0x0000007893787209 */ /* 0x000fe40007810000 */
[----:B0-----:R-:W-:Y:S02]  /*23630*/  FMNMX.FTZ R121, R192, R121, !PT ;  /* 0x00000079c0797209 */ /* 0x001fe40007810000 */
[----:B------:R-:W-:Y:S02]  /*23640*/  FMNMX.FTZ R120, R150, R120, !PT ;  /* 0x0000007896787209 */ /* 0x000fe40007810000 */
[----:B------:R-:W-:Y:S01]  /*23650*/  FMNMX.FTZ R121, R193, R121, !PT ;  /* 0x00000079c1797209 */ /* 0x000fe20007810000 */
[----:B------:R-:W0:Y:S01]  /*23660*/  MUFU.TANH R131, R131 ;  /* 0x0000008300837308 */ /* 0x000e220000002400 */
[----:B------:R-:W-:-:S02]  /*23670*/  FMNMX.FTZ R120, R151, R120, !PT ;  /* 0x0000007897787209 */ /* 0x000fc40007810000 */
[----:B--2---:R-:W-:Y:S02]  /*23680*/  FMNMX.FTZ R121, R124, R121, !PT ;  /* 0x000000797c797209 */ /* 0x004fe40007810000 */
[----:B------:R-:W-:Y:S02]  /*23690*/  FMNMX.FTZ R120, R194, R120, !PT ;  /* 0x00000078c2787209 */ /* 0x000fe40007810000 */
[----:B---3--:R-:W-:Y:S01]  /*236a0*/  FMNMX.FTZ R121, R125, R121, !PT ;  /* 0x000000797d797209 */ /* 0x008fe20007810000 */
[----:B------:R-:W2:Y:S01]  /*236b0*/  MUFU.TANH R132, R132 ;  /* 0x0000008400847308 */ /* 0x000ea20000002400 */
[----:B------:R-:W-:Y:S02]  /*236c0*/  FMNMX.FTZ R120, R195, R120, !PT ;  /* 0x00000078c3787209 */ /* 0x000fe40007810000 */
[----:B----4-:R-:W-:Y:S02]  /*236d0*/  FMNMX.FTZ R121, R128, R121, !PT ;  /* 0x0000007980797209 */ /* 0x010fe40007810000 */
[----:B------:R-:W-:-:S02]  /*236e0*/  FMNMX.FTZ R120, R126, R120, !PT ;  /* 0x000000787e787209 */ /* 0x000fc40007810000 */
[----:B-1----:R-:W-:Y:S01]  /*236f0*/  FMNMX.FTZ R121, R129, R121, !PT ;  /* 0x0000007981797209 */ /* 0x002fe20007810000 */
[----:B------:R-:W1:Y:S01]  /*23700*/  MUFU.TANH R134, R134 ;  /* 0x0000008600867308 */ /* 0x000e620000002400 */
[----:B------:R-:W-:-:S04]  /*23710*/  FMNMX.FTZ R120, R127, R120, !PT ;  /* 0x000000787f787209 */ /* 0x000fc80007810000 */
[----:B------:R-:W-:-:S03]  /*23720*/  FMNMX.FTZ R120, R130, R120, !PT ;  /* 0x0000007882787209 */ /* 0x000fc60007810000 */
[----:B------:R-:W3:Y:S01]  /*23730*/  MUFU.TANH R133, R133 ;  /* 0x0000008500857308 */ /* 0x000ee20000002400 */
[----:B0-----:R-:W-:Y:S02]  /*23740*/  FMNMX.FTZ R120, R131, R120, !PT ;  /* 0x0000007883787209 */ /* 0x001fe40007810000 */
[----:B--2---:R-:W-:-:S05]  /*23750*/  FMNMX.FTZ R121, R132, R121, !PT ;  /* 0x0000007984797209 */ /* 0x004fca0007810000 */
[----:B------:R-:W0:Y:S01]  /*23760*/  MUFU.TANH R135, R135 ;  /* 0x0000008700877308 */ /* 0x000e220000002400 */
[----:B-1----:R-:W-:Y:S02]  /*23770*/  FMNMX.FTZ R120, R134, R120, !PT ;  /* 0x0000007886787209 */ /* 0x002fe40007810000 */
[----:B---3--:R-:W-:-:S05]  /*23780*/  FMNMX.FTZ R121, R133, R121, !PT ;  /* 0x0000007985797209 */ /* 0x008fca0007810000 */
[----:B------:R-:W1:Y:S01]  /*23790*/  SHFL.BFLY PT, R123, R121, 0x2, 0x1f ;  /* 0x0c401f00797b7f89 */ /* 0x000e6200000e0000 */
[----:B------:R-:W-:Y:S02]  /*237a0*/  WARPGROUP.DEPBAR.LE gsb0, 0x0 ;  /* 0x00008000000079c5 */ /* 0x000fe40000010000 */
[----:B------:R-:W-:Y:S01]  /*237b0*/  WARPGROUP.ARRIVE ;  /* 0x00000000000079c5 */ /* 0x000fe20000000000 */
[----:B0-----:R-:W-:Y:S01]  /*237c0*/  FMNMX.FTZ R122, R135, R120, !PT ;  /* 0x00000078877a7209 */ /* 0x001fe20007810000 */
[----:B------:R-:W-:-:S04]  /*237d0*/  VIADD R120, R10, 0x600 ;  /* 0x000006000a787836 */ /* 0x000fc80000000000 */
[----:B------:R-:W-:Y:S01]  /*237e0*/  QGMMA.64x192x32.F32.E4M3.E4M3 R24, R204, gdesc[UR4], R24, gsb0 ;  /* 0x02e00004cc187df3 */ /* 0x000fe20008000818 */
[----:B------:R-:W0:Y:S01]  /*237f0*/  SHFL.BFLY PT, R196, R122, 0x2, 0x1f ;  /* 0x0c401f007ac47f89 */ /* 0x000e2200000e0000 */
[----:B------:R-:W-:Y:S02]  /*23800*/  R2UR UR6, R120 ;  /* 0x00000000780672ca */ /* 0x000fe400000e0000 */
[----:B-1----:R-:W-:Y:S01]  /*23810*/  FMNMX.FTZ R123, R121, R123, !PT ;  /* 0x0000007b797b7209 */ /* 0x002fe20007810000 */
[----:B------:R-:W-:-:S05]  /*23820*/  IMAD.MOV.U32 R121, RZ, RZ, -0x3ffffff0 ;  /* 0xc0000010ff797424 */ /* 0x000fca00078e00ff */
[----:B------:R-:W-:Y:S02]  /*23830*/  R2UR UR7, R121 ;  /* 0x00000000790772ca */ /* 0x000fe400000e0000 */
[----:B0-----:R-:W-:Y:S02]  /*23840*/  FMNMX.FTZ R196, R122, R196, !PT ;  /* 0x000000c47ac47209 */ /* 0x001fe40007810000 */
[----:B------:R-:W0:Y:S04]  /*23850*/  SHFL.BFLY PT, R122, R123, 0x1, 0x1f ;  /* 0x0c201f007b7a7f89 */ /* 0x000e2800000e0000 */
[----:B------:R-:W1:Y:S01]  /*23860*/  SHFL.BFLY PT, R10, R196, 0x1, 0x1f ;  /* 0x0c201f00c40a7f89 */ /* 0x000e6200000e0000 */
[----:B0-----:R-:W-:Y:S02]  /*23870*/  FMNMX.FTZ R122, R123, R122, !PT ;  /* 0x0000007a7b7a7209 */ /* 0x001fe40007810000 */
[----:B-1----:R-:W-:-:S03]  /*23880*/  FMNMX.FTZ R123, R196, R10, !PT ;  /* 0x0000000ac47b7209 */ /* 0x002fc60007810000 */
[----:B------:R-:W-:Y:S01]  /*23890*/  FADD.FTZ R5, -R122, R5 ;  /* 0x000000057a057221 */ /* 0x000fe20000010100 */
[----:B------:R-:W-:Y:S02]  /*238a0*/  MOV R10, UR56 ;  /* 0x00000038000a7c02 */ /* 0x000fe40008000f00 */
[----:B------:R-:W-:Y:S01]  /*238b0*/  IADD3 R196, -R219, 0xb, RZ ;  /* 0x0000000bdbc47810 */ /* 0x000fe20007ffe1ff */
[----:B------:R-:W-:-:S02]  /*238c0*/  FADD.FTZ R4, -R123, R4 ;  /* 0x000000047b047221 */ /* 0x000fc40000010100 */
[-C--:B------:R-:W-:Y:S01]  /*238d0*/  FFMA.FTZ R121, R122, R10.reuse, -8 ;  /* 0xc10000007a797423 */ /* 0x080fe2000001000a */
[-C--:B------:R-:W-:Y:S01]  /*238e0*/  FMUL.FTZ R5, R5, R10.reuse ;  /* 0x0000000a05057220 */ /* 0x080fe20000410000 */
[-C--:B------:R-:W-:Y:S02]  /*238f0*/  FMUL.FTZ R4, R4, R10.reuse ;  /* 0x0000000a04047220 */ /* 0x080fe40000410000 */
        /* <DEDUP_REMOVED lines=42> */
[----:B------:R-:W-:-:S02]  /*23ba0*/  @!P0 IMAD R193, R221, 0x8, R16 ;  /* 0x00000008ddc18824 */ /* 0x000fc400078e0210 */
        /* <DEDUP_REMOVED lines=47> */
[----:B------:R-:W-:Y:S01]  /*23ea0*/  FFMA.FTZ R133, R135, R10, -R133 ;  /* 0x0000000a87857223 */ /* 0x000fe20000010885 */
[----:B0-----:R-:W-:-:S01]  /*23eb0*/  FADD.FTZ R3, R11, R3 ;  /* 0x000000030b037221 */ /* 0x001fc20000010000 */
[----:B------:R-:W-:-:S04]  /*23ec0*/  @!P0 VIADD R193, R193, 0x33440 ;  /* 0x00033440c1c18836 */ /* 0x000fc80000000000 */
        /* <DEDUP_REMOVED lines=161> */
.L_x_5648:
        /* <DEDUP_REMOVED lines=147> */
[----:B------:R-:W-:Y:S01]  /*25210*/  MOV R5, R122 ;  /* 0x0000007a00057202 */ /* 0x000fe20000000f00 */
        /* <DEDUP_REMOVED lines=15> */
.L_x_5638:
[----:B------:R-:W-:Y:S05]  /*25310*/  WARPSYNC.ALL ;  /* 0x0000000000007948 */ /* 0x000fea0003800000 */
[----:B------:R-:W-:Y:S06]  /*25320*/  BAR.ARV 0x8, 0x180 ;  /* 0x0206000000007b1d */ /* 0x000fec0000002000 */
[----:B------:R-:W-:Y:S05]  /*25330*/  @!P1 BRA `(.L_x_5650) ;  /* 0x0000000000049947 */ /* 0x000fea0003800000 */
[----:B------:R-:W-:Y:S01]  /*25340*/  BPT.TRAP 0x1 ;  /* 0x000000040000795c */ /* 0x000fe20000300000 */
.L_x_5650:
[----:B------:R-:W-:Y:S01]  /*25350*/  IMAD R2, R221, 0x8, R16 ;  /* 0x00000008dd027824 */ /* 0x000fe200078e0210 */
[----:B------:R-:W-:-:S04]  /*25360*/  SHF.L.U32 R5, R222, 0x1f, RZ ;  /* 0x0000001fde057819 */ /* 0x000fc800000006ff */
[----:B------:R0:W1:Y:S01]  /*25370*/  SYNCS.PHASECHK.TRANS64.TRYWAIT P0, [R2+URZ+0x33450], R5 ;  /* 0x03345005020075a7 */ /* 0x000062000800017f */
[----:B------:R-:W-:Y:S05]  /*25380*/  @!P1 BRA `(.L_x_5651) ;  /* 0x0000000000049947 */ /* 0x000fea0003800000 */
[----:B------:R-:W-:Y:S01]  /*25390*/  BPT.TRAP 0x1 ;  /* 0x000000040000795c */ /* 0x000fe20000300000 */
.L_x_5651:
[----:B------:R-:W-:-:S05]  /*253a0*/  VIADD R16, R16, 0x200 ;  /* 0x0000020010107836 */ /* 0x000fca0000000000 */
[----:B------:R-:W-:-:S04]  /*253b0*/  SHF.R.U32.HI R16, RZ, 0x4, R16 ;  /* 0x00000004ff107819 */ /* 0x000fc80000011610 */
[----:B------:R-:W-:-:S04]  /*253c0*/  LOP3.LUT R16, R16, 0x3fff, RZ, 0xc0, !PT ;  /* 0x00003fff10107812 */ /* 0x000fc800078ec0ff */
[----:B------:R-:W-:Y:S01]  /*253d0*/  LOP3.LUT R16, R16, 0x10000, RZ, 0xfc, !PT ;  /* 0x0001000010107812 */ /* 0x000fe200078efcff */
[----:B-1----:R-:W-:Y:S06]  /*253e0*/  @P0 BRA `(.L_x_5652) ;  /* 0x0000000000080947 */ /* 0x002fec0003800000 */
[----:B------:R-:W1:Y:S02]  /*253f0*/  SYNCS.PHASECHK.TRANS64.TRYWAIT P0, [R2+URZ+0x33450], R5 ;  /* 0x03345005020075a7 */ /* 0x000e64000800017f */
[----:B-1----:R-:W-:Y:S05]  /*25400*/  @!P0 BRA `(.L_x_5653) ;  /* 0x000000fc00508947 */ /* 0x002fea0003800000 */
.L_x_5652:
[----:B------:R-:W-:Y:S01]  /*25410*/  IMAD R4, R221, 0x780, R16 ;  /* 0x00000780dd047824 */ /* 0x000fe200078e0210 */
[----:B------:R-:W2:Y:S01]  /*25420*/  LDL R12, [R1+0x28] ;  /* 0x00002800010c7983 */ /* 0x000ea20000100800 */
[----:B01----:R-:W-:Y:S01]  /*25430*/  IMAD.MOV.U32 R5, RZ, RZ, -0x3ffffff0 ;  /* 0xc0000010ff057424 */ /* 0x003fe200078e00ff */
[----:B------:R-:W-:Y:S05]  /*25440*/  WARPSYNC.ALL ;  /* 0x0000000000007948 */ /* 0x000fea0003800000 */
[----:B------:R-:W-:Y:S01]  /*25450*/  R2UR UR6, R4 ;  /* 0x00000000040672ca */ /* 0x000fe200000e0000 */
[----:B------:R-:W3:Y:S01]  /*25460*/  LDL R13, [R1+0x18] ;  /* 0x00001800010d7983 */ /* 0x000ee20000100800 */
[----:B------:R-:W-:Y:S01]  /*25470*/  R2UR UR7, R5 ;  /* 0x00000000050772ca */ /* 0x000fe200000e0000 */
[----:B------:R-:W-:-:S02]  /*25480*/  WARPGROUP.ARRIVE ;  /* 0x00000000000079c5 */ /* 0x000fc40000000000 */
[----:B------:R-:W4:Y:S01]  /*25490*/  LDL R11, [R1+0xc] ;  /* 0x00000c00010b7983 */ /* 0x000f220000100800 */
[----:B------:R-:W-:Y:S01]  /*254a0*/  VIADD R6, R4, 0x180 ;  /* 0x0000018004067836 */ /* 0x000fe20000000000 */
[----:B------:R-:W-:Y:S01]  /*254b0*/  ULDC.64 UR4, c[0x0][0x9a0] ;  /* 0x0002680000047ab9 */ /* 0x000fe20000000a00 */
[----:B------:R-:W-:Y:S01]  /*254c0*/  IMAD.MOV.U32 R7, RZ, RZ, -0x3ffffff0 ;  /* 0xc0000010ff077424 */ /* 0x000fe200078e00ff */
[----:B------:R-:W-:-:S04]  /*254d0*/  ISETP.NE.U32.AND P0, PT, RZ, UR4, PT ;  /* 0x00000004ff007c0c */ /* 0x000fc8000bf05070 */
[----:B------:R-:W-:Y:S02]  /*254e0*/  ISETP.NE.AND.EX P0, PT, RZ, UR5, PT, P0 ;  /* 0x00000005ff007c0c */ /* 0x000fe4000bf05300 */
[----:B------:R-:W-:Y:S01]  /*254f0*/  QGMMA.64x192x32.F32.E4M3.E4M3 R24, R216, gdesc[UR4], R24, gsb0 ;  /* 0x02e00004d8187df3 */ /* 0x000fe20008000818 */
[----:B------:R-:W-:Y:S01]  /*25500*/  R2UR UR6, R6 ;  /* 0x00000000060672ca */ /* 0x000fe200000e0000 */
[----:B------:R-:W-:Y:S01]  /*25510*/  VIADD R6, R4, 0x300 ;  /* 0x0000030004067836 */ /* 0x000fe20000000000 */
[----:B------:R-:W-:Y:S02]  /*25520*/  R2UR UR7, R7 ;  /* 0x00000000070772ca */ /* 0x000fe400000e0000 */
[----:B------:R-:W-:-:S06]  /*25530*/  MOV R7, 0xc0000010 ;  /* 0xc000001000077802 */ /* 0x000fcc0000000f00 */
[----:B------:R-:W2:Y:S01]  /*25540*/  @P0 LDC.64 R8, c[0x0][0x9c8] ;  /* 0x00027200ff080b82 */ /* 0x000ea20000000a00 */
[----:B------:R-:W-:Y:S02]  /*25550*/  WARPGROUP.DEPBAR.LE gsb0, 0x0 ;  /* 0x00008000000079c5 */ /* 0x000fe40000010000 */
[----:B------:R-:W-:-:S06]  /*25560*/  WARPGROUP.ARRIVE ;  /* 0x00000000000079c5 */ /* 0x000fcc0000000000 */
[----:B------:R-:W-:Y:S01]  /*25570*/  QGMMA.64x192x32.F32.E4M3.E4M3 R24, R212, gdesc[UR4], R24, gsb0 ;  /* 0x02e00004d4187df3 */ /* 0x000fe20008000818 */
[----:B------:R-:W-:Y:S02]  /*25580*/  R2UR UR6, R6 ;  /* 0x00000000060672ca */ /* 0x000fe400000e0000 */
[----:B------:R-:W-:Y:S02]  /*25590*/  R2UR UR7, R7 ;  /* 0x00000000070772ca */ /* 0x000fe400000e0000 */
[----:B------:R-:W4:Y:S01]  /*255a0*/  @P0 LDC.64 R6, c[0x0][0x9d0] ;  /* 0x00027400ff060b82 */ /* 0x000f220000000a00 */
[----:B--2---:R-:W-:-:S04]  /*255b0*/  @P0 IMAD R12, R12, R8, RZ ;  /* 0x000000080c0c0224 */ /* 0x004fc800078e02ff */
[C---:B---3--:R-:W-:Y:S02]  /*255c0*/  @P0 IMAD R5, R13.reuse, R9, R12 ;  /* 0x000000090d050224 */ /* 0x048fe400078e020c */
[----:B------:R-:W-:-:S04]  /*255d0*/  @P0 IMAD.WIDE.U32 R8, R13, R8, RZ ;  /* 0x000000080d080225 */ /* 0x000fc800078e00ff */
[----:B------:R-:W-:Y:S02]  /*255e0*/  @P0 IMAD.IADD R9, R9, 0x1, R5 ;  /* 0x0000000109090824 */ /* 0x000fe400078e0205 */
[----:B----4-:R-:W-:-:S04]  /*255f0*/  @P0 IMAD.WIDE.U32 R8, R11, R6, R8 ;  /* 0x000000060b080225 */ /* 0x010fc800078e0008 */
        /* <DEDUP_REMOVED lines=12> */
[----:B------:R-:W-:Y:S02]  /*256c0*/  VIADD R4, R4, 0x600 ;  /* 0x0000060004047836 */ /* 0x000fe40000000000 */
[----:B------:R-:W-:Y:S01]  /*256d0*/  IMAD.MOV.U32 R5, RZ, RZ, -0x3ffffff0 ;  /* 0xc0000010ff057424 */ /* 0x000fe200078e00ff */
[----:B------:R-:W0:Y:S01]  /*256e0*/  SHFL.BFLY PT, R9, R0, 0x2, 0x1f ;  /* 0x0c401f0000097f89 */ /* 0x000e2200000e0000 */
[----:B------:R-:W-:Y:S02]  /*256f0*/  WARPGROUP.DEPBAR.LE gsb0, 0x0 ;  /* 0x00008000000079c5 */ /* 0x000fe40000010000 */
[----:B------:R-:W-:-:S06]  /*25700*/  WARPGROUP.ARRIVE ;  /* 0x00000000000079c5 */ /* 0x000fcc0000000000 */
        /* <DEDUP_REMOVED lines=8> */
[----:B0-----:R-:W-:-:S01]  /*25790*/  FADD.FTZ R6, R9, R6 ;  /* 0x0000000609067221 */ /* 0x001fc20000010000 */
[----:B------:R-:W-:-:S03]  /*257a0*/  IMAD.MOV.U32 R3, RZ, RZ, RZ ;  /* 0x000000ffff037224 */ /* 0x000fc600078e00ff */
[----:B------:R-:W-:Y:S01]  /*257b0*/  FMUL.FTZ R13, R6, 0.00390625 ;  /* 0x3b800000060d7820 */ /* 0x000fe20000410000 */
[----:B-1----:R-:W-:-:S05]  /*257c0*/  FADD.FTZ R11, R4, R5 ;  /* 0x00000005040b7221 */ /* 0x002fca0000010000 */
[C---:B------:R-:W-:Y:S01]  /*257d0*/  FSETP.NE.FTZ.AND P0, PT, R11.reuse, RZ, PT ;  /* 0x000000ff0b00720b */ /* 0x040fe20003f15000 */
[----:B------:R-:W-:Y:S01]  /*257e0*/  FMUL.FTZ R12, R11, 0.00390625 ;  /* 0x3b8000000b0c7820 */ /* 0x000fe20000410000 */
[----:B------:R-:W-:-:S04]  /*257f0*/  FSETP.NE.FTZ.AND P3, PT, R13, RZ, PT ;  /* 0x000000ff0d00720b */ /* 0x000fc80003f75000 */
[----:B------:R-:W-:-:S07]  /*25800*/  FSETP.NE.FTZ.AND P2, PT, R12, RZ, PT ;  /* 0x000000ff0c00720b */ /* 0x000fce0003f55000 */
[----:B------:R-:W-:Y:S01]  /*25810*/  @P0 MUFU.RCP R3, R11 ;  /* 0x0000000b00030308 */ /* 0x000fe20000001000 */
[----:B------:R-:W-:Y:S02]  /*25820*/  FSETP.NE.FTZ.AND P0, PT, R6, RZ, PT ;  /* 0x000000ff0600720b */ /* 0x000fe40003f15000 */
[----:B------:R-:W-:-:S05]  /*25830*/  MOV R7, RZ ;  /* 0x000000ff00077202 */ /* 0x000fca0000000f00 */
        /* <DEDUP_REMOVED lines=19> */
.L_x_5654:
[----:B------:R-:W-:Y:S02]  /*25970*/  VIADD R221, R221, 0x1 ;  /* 0x00000001dddd7836 */ /* 0x000fe40000000000 */
[-C--:B------:R-:W-:Y:S01]  /*25980*/  FMUL.FTZ R20, R69, R15.reuse ;  /* 0x0000000f45147220 */ /* 0x080fe20000410000 */
[----:B------:R-:W-:Y:S02]  /*25990*/  VIADD R4, R2, 0x33460 ;  /* 0x0003346002047836 */ /* 0x000fe40000000000 */
[----:B------:R-:W-:Y:S01]  /*259a0*/  FMUL.FTZ R123, R105, R15 ;  /* 0x0000000f697b7220 */ /* 0x000fe20000410000 */
[----:B------:R-:W-:Y:S01]  /*259b0*/  IMAD.U32 R5, RZ, RZ, UR42 ;  /* 0x0000002aff057e24 */ /* 0x000fe2000f8e00ff */
[----:B------:R-:W-:Y:S01]  /*259c0*/  ISETP.NE.AND P1, PT, R221, 0x2, PT ;  /* 0x00000002dd00780c */ /* 0x000fe20003f25270 */
[----:B------:R-:W-:Y:S01]  /*259d0*/  FMUL.FTZ R149, R27, R3 ;  /* 0x000000031b957220 */ /* 0x000fe20000410000 */
        /* <DEDUP_REMOVED lines=100> */
.L_x_5586:
        /* <DEDUP_REMOVED lines=16> */
[----:B------:R-:W1:Y:S01]  /*26120*/  S2R R164, SR_TID.X ;  /* 0x0000000000a47919 */ /* 0x000e620000002100 */
[----:B------:R-:W3:Y:S01]  /*26130*/  S2R R27, SR_SWINHI ;  /* 0x00000000001b7919 */ /* 0x000ee20000002f00 */
[----:B-1----:R-:W-:Y:S01]  /*26140*/  IMAD.SHL.U32 R3, R164, 0x4, RZ ;  /* 0x00000004a4037824 */ /* 0x002fe200078e00ff */
[----:B------:R-:W-:Y:S02]  /*26150*/  MOV R86, R16 ;  /* 0x0000001000567202 */ /* 0x000fe40000000f00 */
[----:B---3--:R-:W-:Y:S02]  /*26160*/  MOV R87, R27 ;  /* 0x0000001b00577202 */ /* 0x008fe40000000f00 */
[----:B------:R-:W-:-:S04]  /*26170*/  LOP3.LUT R3, R3, 0xc, RZ, 0xc0, !PT ;  /* 0x0000000c03037812 */ /* 0x000fc800078ec0ff */
[----:B------:R-:W-:-:S04]  /*26180*/  IADD3 R44, P0, R3, UR4, RZ ;  /* 0x00000004032c7c10 */ /* 0x000fc8000ff1e0ff */
[----:B------:R-:W-:Y:S02]  /*26190*/  IADD3.X R45, RZ, UR5, RZ, P0, !PT ;  /* 0x00000005ff2d7c10 */ /* 0x000fe400087fe4ff */
[----:B------:R-:W-:-:S03]  /*261a0*/  LOP3.LUT P0, R3, R164, 0x3, RZ, 0xc0, !PT ;  /* 0x00000003a4037812 */ /* 0x000fc6000780c0ff */
[----:B------:R1:W5:Y:S01]  /*261b0*/  LDG.E.CONSTANT R44, desc[UR54][R44.64] ;  /* 0x000000362c2c7981 */ /* 0x000362000c1e9900 */
[----:B------:R-:W-:Y:S01]  /*261c0*/  ISETP.EQ.OR P0, PT, R3, 0x3, !P0 ;  /* 0x000000030300780c */ /* 0x000fe20004702670 */
[----:B------:R-:W-:-:S03]  /*261d0*/  UMOV UR4, 0xffffffff ;  /* 0xffffffff00047882 */ /* 0x000fc60000000000 */
        /* <DEDUP_REMOVED lines=36> */
[C---:B------:R-:W-:Y:S02]  /*26420*/  IADD3 R79, P1, R84.reuse, 0x60, RZ ;  /* 0x00000060544f7810 */ /* 0x040fe40007f3e0ff */
[C---:B------:R-:W-:Y:S02]  /*26430*/  IADD3 R81, P2, R84.reuse, 0x40, RZ ;  /* 0x0000004054517810 */ /* 0x040fe40007f5e0ff */
[C---:B------:R-:W-:Y:S02]  /*26440*/  IADD3 R83, P3, R84.reuse, 0x20, RZ ;  /* 0x0000002054537810 */ /* 0x040fe40007f7e0ff */
[----:B------:R-:W-:Y:S02]  /*26450*/  IADD3 R75, P5, R84, 0x4000, RZ ;  /* 0x00004000544b7810 */ /* 0x000fe40007fbe0ff */
[----:B------:R-:W-:Y:S02]  /*26460*/  LOP3.LUT R70, R71, 0x380, RZ, 0xc0, !PT ;  /* 0x0000038047467812 */ /* 0x000fe400078ec0ff */
[----:B------:R-:W-:-:S02]  /*26470*/  LOP3.LUT R78, R79, 0x380, RZ, 0xc0, !PT ;  /* 0x000003804f4e7812 */ /* 0x000fc400078ec0ff */
[----:B------:R-:W-:Y:S02]  /*26480*/  LOP3.LUT R80, R81, 0x380, RZ, 0xc0, !PT ;  /* 0x0000038051507812 */ /* 0x000fe400078ec0ff */
[----:B------:R-:W-:Y:S02]  /*26490*/  LOP3.LUT R82, R83, 0x380, RZ, 0xc0, !PT ;  /* 0x0000038053527812 */ /* 0x000fe400078ec0ff */
[----:B------:R-:W-:Y:S02]  /*264a0*/  LOP3.LUT R74, R75, 0x380, RZ, 0xc0, !PT ;  /* 0x000003804b4a7812 */ /* 0x000fe400078ec0ff */
[----:B-1----:R-:W-:Y:S02]  /*264b0*/  LOP3.LUT R45, R84, 0x380, RZ, 0xc0, !PT ;  /* 0x00000380542d7812 */ /* 0x002fe400078ec0ff */
[----:B------:R-:W-:Y:S02]  /*264c0*/  SHF.R.U64 R70, R70, 0x3, RZ ;  /* 0x0000000346467819 */ /* 0x000fe400000012ff */
[----:B------:R-:W-:-:S02]  /*264d0*/  SHF.R.U64 R78, R78, 0x3, RZ ;  /* 0x000000034e4e7819 */ /* 0x000fc400000012ff */
        /* <DEDUP_REMOVED lines=61> */
[----:B------:R-:W-:Y:S01]  /*268b0*/  LOP3.LUT R77, R44, 0x2, RZ, 0x3c, !PT ;  /* 0x000000022c4d7812 */ /* 0x000fe200078e3cff */
        /* <DEDUP_REMOVED lines=57> */
[----:B------:R1:W-:Y:S01]  /*26c50*/  SHFL.IDX PT, R75, R8, R77, 0x1c1f ;  /* 0x001c1f4d084b7589 */ /* 0x0003e200000e0000 */
        /* <DEDUP_REMOVED lines=26> */
[----:B------:R3:W4:Y:S01]  /*26e00*/  SHFL.IDX PT, R99, R85, R44, 0x1c1f ;  /* 0x001c1f2c55637589 */ /* 0x00072200000e0000 */
[----:B------:R-:W-:Y:S02]  /*26e10*/  SEL R49, R119, R49, P0 ;  /* 0x0000003177317207 */ /* 0x000fe40000000000 */
[----:B------:R-:W-:Y:S01]  /*26e20*/  SEL R53, R53, R106, P0 ;  /* 0x0000006a35357207 */ /* 0x000fe20000000000 */
[----:B------:R0:W4:Y:S01]  /*26e30*/  SHFL.IDX PT, R2, R0, R77, 0x1c1f ;  /* 0x001c1f4d00027589 */ /* 0x00012200000e0000 */
[----:B------:R-:W-:-:S02]  /*26e40*/  SEL R78, R118, R76, P0 ;  /* 0x0000004c764e7207 */ /* 0x000fc40000000000 */
[----:B------:R-:W-:Y:S01]  /*26e50*/  SEL R46, R46, R12, P0 ;  /* 0x0000000c2e2e7207 */ /* 0x000fe20000000000 */
[----:B------:R-:W4:Y:S01]  /*26e60*/  SHFL.IDX PT, R92, R7, R77, 0x1c1f ;  /* 0x001c1f4d075c7589 */ /* 0x000f2200000e0000 */
[----:B------:R-:W-:Y:S02]  /*26e70*/  SEL R68, R68, R135, P0 ;  /* 0x0000008744447207 */ /* 0x000fe40000000000 */
[----:B------:R-:W-:Y:S01]  /*26e80*/  SEL R76, R76, R118, P0 ;  /* 0x000000764c4c7207 */ /* 0x000fe20000000000 */
[----:B------:R-:W-:Y:S01]  /*26e90*/  SHFL.IDX PT, R12, R71, R77, 0x1c1f ;  /* 0x001c1f4d470c7589 */ /* 0x000fe200000e0000 */
[----:B-1----:R-:W-:Y:S02]  /*26ea0*/  SEL R8, R25, R9, P0 ;  /* 0x0000000919087207 */ /* 0x002fe40000000000 */
[----:B--2---:R-:W-:Y:S01]  /*26eb0*/  SEL R28, R34, R29, P0 ;  /* 0x0000001d221c7207 */ /* 0x004fe20000000000 */
[----:B------:R-:W-:Y:S01]  /*26ec0*/  SHFL.IDX PT, R118, R110, R44, 0x1c1f ;  /* 0x001c1f2c6e767589 */ /* 0x000fe200000e0000 */
[----:B---3--:R-:W-:-:S02]  /*26ed0*/  SEL R85, R101, R103, P0 ;  /* 0x0000006765557207 */ /* 0x008fc40000000000 */
[----:B0-----:R-:W-:Y:S01]  /*26ee0*/  SEL R0, R103, R101, P0 ;  /* 0x0000006567007207 */ /* 0x001fe20000000000 */
[----:B------:R-:W0:Y:S01]  /*26ef0*/  SHFL.IDX PT, R98, R94, R44, 0x1c1f ;  /* 0x001c1f2c5e627589 */ /* 0x000e2200000e0000 */
[----:B------:R-:W-:Y:S02]  /*26f00*/  SEL R4, R105, R93, P0 ;  /* 0x0000005d69047207 */ /* 0x000fe40000000000 */
[----:B------:R-:W-:Y:S01]  /*26f10*/  SEL R9, R9, R25, P0 ;  /* 0x0000001909097207 */ /* 0x000fe20000000000 */
[----:B------:R-:W1:Y:S01]  /*26f20*/  SHFL.IDX PT, R104, R137, R44, 0x1c1f ;  /* 0x001c1f2c89687589 */ /* 0x000e6200000e0000 */
[----:B----4-:R-:W-:Y:S02]  /*26f30*/  SEL R5, R99, R139, P0 ;  /* 0x0000008b63057207 */ /* 0x010fe40000000000 */
[----:B------:R-:W-:Y:S01]  /*26f40*/  SEL R29, R29, R34, P0 ;  /* 0x000000221d1d7207 */ /* 0x000fe20000000000 */
[----:B------:R-:W2:Y:S01]  /*26f50*/  SHFL.IDX PT, R71, R32, R77, 0x1c1f ;  /* 0x001c1f4d20477589 */ /* 0x000ea200000e0000 */
[----:B------:R-:W-:-:S02]  /*26f60*/  SEL R138, R3, R2, P0 ;  /* 0x00000002038a7207 */ /* 0x000fc40000000000 */
[----:B------:R-:W-:Y:S01]  /*26f70*/  SEL R2, R2, R3, P0 ;  /* 0x0000000302027207 */ /* 0x000fe20000000000 */
[----:B------:R-:W3:Y:S01]  /*26f80*/  SHFL.IDX PT, R106, R128, R44, 0x1c1f ;  /* 0x001c1f2c806a7589 */ /* 0x000ee200000e0000 */
[----:B------:R-:W-:Y:S02]  /*26f90*/  SEL R7, R97, R92, P0 ;  /* 0x0000005c61077207 */ /* 0x000fe40000000000 */
[----:B------:R-:W-:Y:S01]  /*26fa0*/  SEL R92, R92, R97, P0 ;  /* 0x000000615c5c7207 */ /* 0x000fe20000000000 */
[----:B------:R-:W-:Y:S01]  /*26fb0*/  SHFL.IDX PT, R115, R115, R44, 0x1c1f ;  /* 0x001c1f2c73737589 */ /* 0x000fe200000e0000 */
[----:B------:R-:W-:-:S03]  /*26fc0*/  SEL R3, R93, R105, P0 ;  /* 0x000000695d037207 */ /* 0x000fc60000000000 */
[----:B------:R-:W-:Y:S04]  /*26fd0*/  SHFL.IDX PT, R119, R116, R44, 0x1c1f ;  /* 0x001c1f2c74777589 */ /* 0x000fe800000e0000 */
[----:B------:R-:W-:Y:S01]  /*26fe0*/  SHFL.IDX PT, R134, R80, R44, 0x1c1f ;  /* 0x001c1f2c50867589 */ /* 0x000fe200000e0000 */
[----:B0-----:R-:W-:Y:S02]  /*26ff0*/  SEL R97, R98, R27, P0 ;  /* 0x0000001b62617207 */ /* 0x001fe40000000000 */
[----:B------:R-:W-:Y:S01]  /*27000*/  SEL R98, R27, R98, P0 ;  /* 0x000000621b627207 */ /* 0x000fe20000000000 */
[----:B------:R-:W-:Y:S01]  /*27010*/  SHFL.IDX PT, R127, R89, R44, 0x1c1f ;  /* 0x001c1f2c597f7589 */ /* 0x000fe200000e0000 */
[----:B-1----:R-:W-:Y:S02]  /*27020*/  SEL R103, R104, R82, P0 ;  /* 0x0000005268677207 */ /* 0x002fe40000000000 */
[----:B------:R-:W-:Y:S01]  /*27030*/  SEL R104, R82, R104, P0 ;  /* 0x0000006852687207 */ /* 0x000fe20000000000 */
[----:B------:R-:W-:Y:S01]  /*27040*/  SHFL.IDX PT, R84, R124, R44, 0x1c1f ;  /* 0x001c1f2c7c547589 */ /* 0x000fe200000e0000 */
[----:B--2---:R-:W-:-:S02]  /*27050*/  SEL R32, R132, R71, P0 ;  /* 0x0000004784207207 */ /* 0x004fc40000000000 */
[----:B------:R-:W-:Y:S01]  /*27060*/  SEL R33, R71, R132, P0 ;  /* 0x0000008447217207 */ /* 0x000fe20000000000 */
[----:B------:R-:W-:Y:S01]  /*27070*/  SHFL.IDX PT, R130, R126, R44, 0x1c1f ;  /* 0x001c1f2c7e827589 */ /* 0x000fe200000e0000 */
[----:B---3--:R-:W-:Y:S02]  /*27080*/  SEL R105, R106, R11, P0 ;  /* 0x0000000b6a697207 */ /* 0x008fe40000000000 */
[----:B------:R-:W-:Y:S01]  /*27090*/  SEL R106, R11, R106, P0 ;  /* 0x0000006a0b6a7207 */ /* 0x000fe20000000000 */
[----:B------:R-:W-:Y:S01]  /*270a0*/  SHFL.IDX PT, R83, R57, R44, 0x1c1f ;  /* 0x001c1f2c39537589 */ /* 0x000fe200000e0000 */
[----:B------:R-:W-:-:S03]  /*270b0*/  IMAD.MOV.U32 R11, RZ, RZ, RZ ;  /* 0x000000ffff0b7224 */ /* 0x000fc600078e00ff */
[----:B------:R0:W1:Y:S04]  /*270c0*/  SHFL.IDX PT, R140, R6, R77, 0x1c1f ;  /* 0x001c1f4d068c7589 */ /* 0x00006800000e0000 */
[----:B------:R2:W3:Y:S04]  /*270d0*/  SHFL.IDX PT, R142, R10, R77, 0x1c1f ;  /* 0x001c1f4d0a8e7589 */ /* 0x0004e800000e0000 */
[----:B------:R-:W4:Y:S01]  /*270e0*/  SHFL.IDX PT, R141, R21, R77, 0x1c1f ;  /* 0x001c1f4d158d7589 */ /* 0x000f2200000e0000 */
[----:B0-----:R-:W-:-:S03]  /*270f0*/  SEL R6, R139, R99, P0 ;  /* 0x000000638b067207 */ /* 0x001fc60000000000 */
[----:B------:R-:W0:Y:S01]  /*27100*/  SHFL.IDX PT, R40, R40, R77, 0x1c1f ;  /* 0x001c1f4d28287589 */ /* 0x000e2200000e0000 */
[----:B------:R-:W-:Y:S02]  /*27110*/  SEL R99, R100, R70, P0 ;  /* 0x0000004664637207 */ /* 0x000fe40000000000 */
[----:B------:R-:W-:Y:S01]  /*27120*/  SEL R100, R70, R100, P0 ;  /* 0x0000006446647207 */ /* 0x000fe20000000000 */
[----:B------:R-:W-:Y:S01]  /*27130*/  SHFL.IDX PT, R69, R69, R77, 0x1c1f ;  /* 0x001c1f4d45457589 */ /* 0x000fe200000e0000 */
[----:B--2---:R-:W-:Y:S02]  /*27140*/  SEL R10, R20, R75, P0 ;  /* 0x0000004b140a7207 */ /* 0x004fe40000000000 */
[----:B------:R-:W-:Y:S01]  /*27150*/  SEL R20, R75, R20, P0 ;  /* 0x000000144b147207 */ /* 0x000fe20000000000 */
[----:B------:R-:W-:Y:S04]  /*27160*/  SHFL.IDX PT, R81, R81, R77, 0x1c1f ;  /* 0x001c1f4d51517589 */ /* 0x000fe800000e0000 */
[----:B------:R2:W0:Y:S01]  /*27170*/  SHFL.IDX PT, R145, R30, R77, 0x1c1f ;  /* 0x001c1f4d1e917589 */ /* 0x00042200000e0000 */
[----:B-1----:R-:W-:-:S02]  /*27180*/  SEL R93, R95, R140, P0 ;  /* 0x0000008c5f5d7207 */ /* 0x002fc40000000000 */
[----:B------:R-:W-:Y:S01]  /*27190*/  SEL R94, R140, R95, P0 ;  /* 0x0000005f8c5e7207 */ /* 0x000fe20000000000 */
[----:B------:R-:W1:Y:S01]  /*271a0*/  SHFL.IDX PT, R146, R35, R77, 0x1c1f ;  /* 0x001c1f4d23927589 */ /* 0x000e6200000e0000 */
[----:B---3--:R-:W-:-:S03]  /*271b0*/  SEL R25, R122, R142, P0 ;  /* 0x0000008e7a197207 */ /* 0x008fc60000000000 */
[----:B------:R3:W1:Y:S01]  /*271c0*/  SHFL.IDX PT, R150, R38, R77, 0x1c1f ;  /* 0x001c1f4d26967589 */ /* 0x00066200000e0000 */
[----:B----4-:R-:W-:Y:S02]  /*271d0*/  SEL R21, R136, R141, P0 ;  /* 0x0000008d88157207 */ /* 0x010fe40000000000 */
[----:B--2---:R-:W-:Y:S01]  /*271e0*/  SEL R30, R31, R36, P0 ;  /* 0x000000241f1e7207 */ /* 0x004fe20000000000 */
[----:B------:R-:W-:Y:S01]  /*271f0*/  SHFL.IDX PT, R79, R79, R77, 0x1c1f ;  /* 0x001c1f4d4f4f7589 */ /* 0x000fe200000e0000 */
[----:B------:R-:W-:Y:S02]  /*27200*/  SEL R31, R36, R31, P0 ;  /* 0x0000001f241f7207 */ /* 0x000fe40000000000 */
[----:B0-----:R-:W-:Y:S01]  /*27210*/  SEL R110, R111, R40, P0 ;  /* 0x000000286f6e7207 */ /* 0x001fe20000000000 */
[----:B------:R-:W-:Y:S01]  /*27220*/  SHFL.IDX PT, R109, R108, R44, 0x1c1f ;  /* 0x001c1f2c6c6d7589 */ /* 0x000fe200000e0000 */
[----:B------:R-:W-:Y:S02]  /*27230*/  SEL R111, R40, R111, P0 ;  /* 0x0000006f286f7207 */ /* 0x000fe40000000000 */
[----:B---3--:R-:W-:Y:S01]  /*27240*/  SEL R38, R129, R147, P0 ;  /* 0x0000009381267207 */ /* 0x008fe20000000000 */
[----:B------:R0:W-:Y:S04]  /*27250*/  SHFL.IDX PT, R117, R112, R44, 0x1c1f ;  /* 0x001c1f2c70757589 */ /* 0x0001e800000e0000 */
[----:B------:R2:W-:Y:S01]  /*27260*/  SHFL.IDX PT, R123, R114, R44, 0x1c1f ;  /* 0x001c1f2c727b7589 */ /* 0x0005e200000e0000 */
[----:B------:R-:W-:-:S02]  /*27270*/  SEL R34, R134, R145, P0 ;  /* 0x0000009186227207 */ /* 0x000fc40000000000 */
[----:B------:R-:W-:Y:S01]  /*27280*/  SEL R35, R145, R134, P0 ;  /* 0x0000008691237207 */ /* 0x000fe20000000000 */
[----:B------:R-:W-:Y:S01]  /*27290*/  SHFL.IDX PT, R89, R88, R44, 0x1c1f ;  /* 0x001c1f2c58597589 */ /* 0x000fe200000e0000 */
[----:B-1----:R-:W-:Y:S02]  /*272a0*/  SEL R36, R127, R146, P0 ;  /* 0x000000927f247207 */ /* 0x002fe40000000000 */
[----:B0-----:R-:W-:Y:S01]  /*272b0*/  SEL R112, R118, R113, P0 ;  /* 0x0000007176707207 */ /* 0x001fe20000000000 */
[----:B------:R-:W-:Y:S01]  /*272c0*/  SHFL.IDX PT, R128, R90, R44, 0x1c1f ;  /* 0x001c1f2c5a807589 */ /* 0x000fe200000e0000 */
[----:B------:R-:W-:Y:S02]  /*272d0*/  SEL R113, R113, R118, P0 ;  /* 0x0000007671717207 */ /* 0x000fe40000000000 */
[----:B--2---:R-:W-:Y:S01]  /*272e0*/  SEL R114, R115, R69, P0 ;  /* 0x0000004573727207 */ /* 0x004fe20000000000 */
        /* <DEDUP_REMOVED lines=10> */
[----:B------:R-:W0:Y:S04]  /*27390*/  SHFL.IDX PT, R60, R60, R77, 0x1c1f ;  /* 0x001c1f4d3c3c7589 */ /* 0x000e2800000e0000 */
[----:B------:R-:W1:Y:S04]  /*273a0*/  SHFL.IDX PT, R66, R66, R77, 0x1c1f ;  /* 0x001c1f4d42427589 */ /* 0x000e6800000e0000 */
[----:B------:R2:W3:Y:S04]  /*273b0*/  SHFL.IDX PT, R144, R24, R77, 0x1c1f ;  /* 0x001c1f4d18907589 */ /* 0x0004e800000e0000 */
[----:B------:R4:W3:Y:S04]  /*273c0*/  SHFL.IDX PT, R143, R26, R77, 0x1c1f ;  /* 0x001c1f4d1a8f7589 */ /* 0x0008e800000e0000 */
[----:B------:R-:W3:Y:S01]  /*273d0*/  SHFL.IDX PT, R65, R65, R77, 0x1c1f ;  /* 0x001c1f4d41417589 */ /* 0x000ee200000e0000 */
[----:B--2---:R-:W-:-:S03]  /*273e0*/  SEL R24, R141, R136, P0 ;  /* 0x000000888d187207 */ /* 0x004fc60000000000 */
[----:B------:R-:W-:Y:S01]  /*273f0*/  SHFL.IDX PT, R64, R64, R77, 0x1c1f ;  /* 0x001c1f4d40407589 */ /* 0x000fe200000e0000 */
[----:B----4-:R-:W-:-:S03]  /*27400*/  SEL R26, R142, R122, P0 ;  /* 0x0000007a8e1a7207 */ /* 0x010fc60000000000 */
[----:B------:R-:W2:Y:S01]  /*27410*/  SHFL.IDX PT, R47, R47, R77, 0x1c1f ;  /* 0x001c1f4d2f2f7589 */ /* 0x000ea200000e0000 */
[----:B0-----:R-:W-:Y:S02]  /*27420*/  SEL R95, R96, R60, P0 ;  /* 0x0000003c605f7207 */ /* 0x001fe40000000000 */
[----:B------:R-:W-:Y:S01]  /*27430*/  SEL R122, R123, R12, P0 ;  /* 0x0000000c7b7a7207 */ /* 0x000fe20000000000 */
[----:B------:R-:W0:Y:S01]  /*27440*/  SHFL.IDX PT, R51, R51, R77, 0x1c1f ;  /* 0x001c1f4d33337589 */ /* 0x000e2200000e0000 */
[----:B-1----:R-:W-:Y:S02]  /*27450*/  SEL R101, R102, R66, P0 ;  /* 0x0000004266657207 */ /* 0x002fe40000000000 */
[----:B------:R-:W-:Y:S01]  /*27460*/  SEL R96, R60, R96, P0 ;  /* 0x000000603c607207 */ /* 0x000fe20000000000 */
[----:B------:R-:W1:Y:S01]  /*27470*/  SHFL.IDX PT, R58, R58, R77, 0x1c1f ;  /* 0x001c1f4d3a3a7589 */ /* 0x000e6200000e0000 */
[----:B---3--:R-:W-:Y:S02]  /*27480*/  SEL R108, R109, R144, P0 ;  /* 0x000000906d6c7207 */ /* 0x008fe40000000000 */
[----:B------:R-:W-:Y:S01]  /*27490*/  SEL R102, R66, R102, P0 ;  /* 0x0000006642667207 */ /* 0x000fe20000000000 */
[----:B------:R-:W3:Y:S01]  /*274a0*/  SHFL.IDX PT, R59, R59, R77, 0x1c1f ;  /* 0x001c1f4d3b3b7589 */ /* 0x000ee200000e0000 */
[----:B------:R-:W-:-:S02]  /*274b0*/  SEL R27, R107, R143, P0 ;  /* 0x0000008f6b1b7207 */ /* 0x000fc40000000000 */
[----:B------:R-:W-:Y:S01]  /*274c0*/  SEL R109, R144, R109, P0 ;  /* 0x0000006d906d7207 */ /* 0x000fe20000000000 */
[----:B------:R-:W4:Y:S01]  /*274d0*/  SHFL.IDX PT, R63, R63, R77, 0x1c1f ;  /* 0x001c1f4d3f3f7589 */ /* 0x000f2200000e0000 */
[----:B------:R-:W-:Y:S02]  /*274e0*/  SEL R116, R117, R65, P0 ;  /* 0x0000004175747207 */ /* 0x000fe40000000000 */
[----:B------:R-:W-:Y:S01]  /*274f0*/  SEL R107, R143, R107, P0 ;  /* 0x0000006b8f6b7207 */ /* 0x000fe20000000000 */
[----:B------:R-:W4:Y:S01]  /*27500*/  SHFL.IDX PT, R57, R73, R77, 0x1c1f ;  /* 0x001c1f4d49397589 */ /* 0x000f2200000e0000 */
[----:B------:R-:W-:Y:S02]  /*27510*/  SEL R117, R65, R117, P0 ;  /* 0x0000007541757207 */ /* 0x000fe40000000000 */
[----:B------:R-:W-:Y:S01]  /*27520*/  SEL R123, R12, R123, P0 ;  /* 0x0000007b0c7b7207 */ /* 0x000fe20000000000 */
[----:B------:R-:W-:Y:S01]  /*27530*/  SHFL.IDX PT, R91, R91, R44, 0x1c1f ;  /* 0x001c1f2c5b5b7589 */ /* 0x000fe200000e0000 */
[----:B--2---:R-:W-:-:S02]  /*27540*/  SEL R74, R80, R47, P0 ;  /* 0x0000002f504a7207 */ /* 0x004fc40000000000 */
[----:B------:R-:W-:Y:S01]  /*27550*/  SEL R75, R47, R80, P0 ;  /* 0x000000502f4b7207 */ /* 0x000fe20000000000 */
[----:B------:R-:W-:Y:S01]  /*27560*/  SHFL.IDX PT, R88, R125, R44, 0x1c1f ;  /* 0x001c1f2c7d587589 */ /* 0x000fe200000e0000 */
[----:B0-----:R-:W-:Y:S02]  /*27570*/  SEL R82, R83, R51, P0 ;  /* 0x0000003353527207 */ /* 0x001fe40000000000 */
[----:B------:R-:W-:Y:S01]  /*27580*/  SEL R83, R51, R83, P0 ;  /* 0x0000005333537207 */ /* 0x000fe20000000000 */
[----:B------:R-:W-:Y:S01]  /*27590*/  SHFL.IDX PT, R55, R55, R44, 0x1c1f ;  /* 0x001c1f2c37377589 */ /* 0x000fe200000e0000 */
[----:B-1----:R-:W-:Y:S02]  /*275a0*/  SEL R132, R133, R58, P0 ;  /* 0x0000003a85847207 */ /* 0x002fe40000000000 */
[----:B------:R-:W-:Y:S01]  /*275b0*/  SEL R133, R58, R133, P0 ;  /* 0x000000853a857207 */ /* 0x000fe20000000000 */
[----:B------:R-:W-:Y:S01]  /*275c0*/  SHFL.IDX PT, R54, R54, R44, 0x1c1f ;  /* 0x001c1f2c36367589 */ /* 0x000fe200000e0000 */
[----:B---3--:R-:W-:-:S02]  /*275d0*/  SEL R84, R131, R59, P0 ;  /* 0x0000003b83547207 */ /* 0x008fc40000000000 */
[----:B------:R-:W-:Y:S01]  /*275e0*/  SEL R131, R59, R131, P0 ;  /* 0x000000833b837207 */ /* 0x000fe20000000000 */
[----:B------:R-:W-:Y:S01]  /*275f0*/  SHFL.IDX PT, R56, R56, R44, 0x1c1f ;  /* 0x001c1f2c38387589 */ /* 0x000fe200000e0000 */
[----:B----4-:R-:W-:Y:S02]  /*27600*/  SEL R136, R137, R63, P0 ;  /* 0x0000003f89887207 */ /* 0x010fe40000000000 */
[----:B------:R-:W-:Y:S01]  /*27610*/  SEL R137, R63, R137, P0 ;  /* 0x000000893f897207 */ /* 0x000fe20000000000 */
[----:B------:R-:W-:Y:S01]  /*27620*/  SHFL.IDX PT, R62, R62, R44, 0x1c1f ;  /* 0x001c1f2c3e3e7589 */ /* 0x000fe200000e0000 */
[----:B------:R-:W-:Y:S02]  /*27630*/  SEL R134, R135, R57, P0 ;  /* 0x0000003987867207 */ /* 0x000fe40000000000 */
[----:B------:R-:W-:Y:S01]  /*27640*/  SEL R135, R57, R135, P0 ;  /* 0x0000008739877207 */ /* 0x000fe20000000000 */
[----:B------:R0:W1:Y:S04]  /*27650*/  SHFL.IDX PT, R149, R37, R77, 0x1c1f ;  /* 0x001c1f4d25957589 */ /* 0x00006800000e0000 */
[----:B------:R2:W3:Y:S04]  /*27660*/  SHFL.IDX PT, R148, R39, R77, 0x1c1f ;  /* 0x001c1f4d27947589 */ /* 0x0004e800000e0000 */
[----:B------:R4:W4:Y:S01]  /*27670*/  SHFL.IDX PT, R90, R68, R77, 0x1c1f ;  /* 0x001c1f4d445a7589 */ /* 0x00092200000e0000 */
[----:B0-----:R-:W-:-:S03]  /*27680*/  SEL R37, R146, R127, P0 ;  /* 0x0000007f92257207 */ /* 0x001fc60000000000 */
[----:B------:R-:W0:Y:S01]  /*27690*/  SHFL.IDX PT, R48, R48, R77, 0x1c1f ;  /* 0x001c1f4d30307589 */ /* 0x000e2200000e0000 */
[----:B------:R-:W-:Y:S02]  /*276a0*/  SEL R127, R128, R64, P0 ;  /* 0x00000040807f7207 */ /* 0x000fe40000000000 */
[----:B--2---:R-:W-:Y:S01]  /*276b0*/  SEL R39, R147, R129, P0 ;  /* 0x0000008193277207 */ /* 0x004fe20000000000 */
[----:B------:R-:W2:Y:S01]  /*276c0*/  SHFL.IDX PT, R49, R49, R77, 0x1c1f ;  /* 0x001c1f4d31317589 */ /* 0x000ea200000e0000 */
[----:B------:R-:W-:Y:S02]  /*276d0*/  SEL R129, R130, R79, P0 ;  /* 0x0000004f82817207 */ /* 0x000fe40000000000 */
[----:B------:R-:W-:Y:S01]  /*276e0*/  SEL R130, R79, R130, P0 ;  /* 0x000000824f827207 */ /* 0x000fe20000000000 */
[----:B------:R-:W-:Y:S01]  /*276f0*/  SHFL.IDX PT, R50, R50, R77, 0x1c1f ;  /* 0x001c1f4d32327589 */ /* 0x000fe200000e0000 */
[----:B------:R-:W-:-:S03]  /*27700*/  SEL R128, R64, R128, P0 ;  /* 0x0000008040807207 */ /* 0x000fc60000000000 */
[----:B------:R-:W2:Y:S01]  /*27710*/  SHFL.IDX PT, R53, R53, R77, 0x1c1f ;  /* 0x001c1f4d35357589 */ /* 0x000ea200000e0000 */
[----:B-1----:R-:W-:Y:S02]  /*27720*/  SEL R69, R89, R149, P0 ;  /* 0x0000009559457207 */ /* 0x002fe40000000000 */
[----:B------:R-:W-:Y:S01]  /*27730*/  SEL R124, R149, R89, P0 ;  /* 0x00000059957c7207 */ /* 0x000fe20000000000 */
[----:B------:R-:W1:Y:S01]  /*27740*/  SHFL.IDX PT, R45, R45, R44, 0x1c1f ;  /* 0x001c1f2c2d2d7589 */ /* 0x000e6200000e0000 */
[----:B---3--:R-:W-:Y:S02]  /*27750*/  SEL R40, R91, R148, P0 ;  /* 0x000000945b287207 */ /* 0x008fe40000000000 */
[----:B----4-:R-:W-:Y:S01]  /*27760*/  SEL R68, R148, R91, P0 ;  /* 0x0000005b94447207 */ /* 0x010fe20000000000 */
[----:B------:R3:W4:Y:S01]  /*27770*/  SHFL.IDX PT, R52, R78, R44, 0x1c1f ;  /* 0x001c1f2c4e347589 */ /* 0x00072200000e0000 */
[----:B------:R-:W-:Y:S02]  /*27780*/  SEL R125, R88, R90, P0 ;  /* 0x0000005a587d7207 */ /* 0x000fe40000000000 */
[----:B------:R-:W-:Y:S01]  /*27790*/  SEL R126, R90, R88, P0 ;  /* 0x000000585a7e7207 */ /* 0x000fe20000000000 */
[----:B------:R-:W1:Y:S01]  /*277a0*/  SHFL.IDX PT, R14, R46, R77, 0x1c1f ;  /* 0x001c1f4d2e0e7589 */ /* 0x000e6200000e0000 */
[----:B0-----:R-:W-:-:S02]  /*277b0*/  SEL R72, R55, R48, P0 ;  /* 0x0000003037487207 */ /* 0x001fc40000000000 */
[----:B------:R-:W-:Y:S01]  /*277c0*/  SEL R73, R48, R55, P0 ;  /* 0x0000003730497207 */ /* 0x000fe20000000000 */
[----:B------:R0:W1:Y:S01]  /*277d0*/  SHFL.IDX PT, R44, R76, R77, 0x1c1f ;  /* 0x001c1f4d4c2c7589 */ /* 0x00006200000e0000 */
[----:B--2---:R-:W-:Y:S02]  /*277e0*/  SEL R79, R49, R54, P0 ;  /* 0x00000036314f7207 */ /* 0x004fe40000000000 */
[----:B---3--:R-:W-:Y:S02]  /*277f0*/  SEL R78, R54, R49, P0 ;  /* 0x00000031364e7207 */ /* 0x008fe40000000000 */
[----:B------:R-:W-:Y:S02]  /*27800*/  SEL R80, R62, R53, P0 ;  /* 0x000000353e507207 */ /* 0x000fe40000000000 */
[----:B0-----:R-:W-:Y:S02]  /*27810*/  SEL R76, R56, R50, P0 ;  /* 0x00000032384c7207 */ /* 0x001fe40000000000 */
[----:B------:R-:W-:-:S02]  /*27820*/  SEL R77, R50, R56, P0 ;  /* 0x00000038324d7207 */ /* 0x000fc40000000000 */
[----:B------:R-:W-:-:S07]  /*27830*/  SEL R81, R53, R62, P0 ;  /* 0x0000003e35517207 */ /* 0x000fce0000000000 */
.L_x_5950:
[----:B------:R-:W2:Y:S04]  /*27840*/  LDL.LU R140, [R1+0x20] ;  /* 0x00002000018c7983 */ /* 0x000ea80000300800 */
[----:B------:R-:W3:Y:S01]  /*27850*/  LDL.LU R139, [R1+0x24] ;  /* 0x00002400018b7983 */ /* 0x000ee20000300800 */
[----:B------:R-:W-:Y:S05]  /*27860*/  WARPSYNC.ALL ;  /* 0x0000000000007948 */ /* 0x000fea0003800000 */
[----:B-1--4-:R-:W-:Y:S01]  /*27870*/  SEL R89, R52, R44, P0 ;  /* 0x0000002c34597207 */ /* 0x012fe20000000000 */
        /* <DEDUP_REMOVED lines=42> */
[----:B----4-:R-:W-:Y:S02]  /*27b20*/  F2FP.BF16.F32.PACK_AB R56, R21, R25 ;  /* 0x000000191538723e */ /* 0x010fe400000010ff */
        /* <DEDUP_REMOVED lines=22> */
[----:B------:R-:W-:Y:S02]  /*27c90*/  ISETP.NE.U32.AND P3, PT, RZ, UR6, PT ;  /* 0x00000006ff007c0c */ /* 0x000fe4000bf65070 */
[----:B------:R-:W-:Y:S01]  /*27ca0*/  ISETP.NE.U32.AND P0, PT, RZ, UR4, PT ;  /* 0x00000004ff007c0c */ /* 0x000fe2000bf05070 */
[----:B------:R1:W-:Y:S01]  /*27cb0*/  STSM.16.M88.4 [R162], R44 ;  /* 0x0000002ca2007844 */ /* 0x0003e20000000200 */
[----:B------:R-:W-:Y:S01]  /*27cc0*/  BAR.SYNC.DEFER_BLOCKING 0x1, 0x100 ;  /* 0x0044000000007b1d */ /* 0x000fe20000010000 */
[----:B------:R-:W-:Y:S02]  /*27cd0*/  ISETP.NE.AND.EX P3, PT, RZ, UR7, PT, P3 ;  /* 0x00000007ff007c0c */ /* 0x000fe4000bf65330 */
[----:B------:R-:W-:Y:S02]  /*27ce0*/  ISETP.NE.AND.EX P0, PT, RZ, UR5, PT, P0 ;  /* 0x00000005ff007c0c */ /* 0x000fe4000bf05300 */
[----:B--2---:R-:W-:-:S04]  /*27cf0*/  IADD3 R48, P1, R140, UR4, RZ ;  /* 0x000000048c307c10 */ /* 0x004fc8000ff3e0ff */
[----:B---3--:R-:W-:-:S05]  /*27d00*/  IADD3.X R49, R139, UR5, RZ, P1, !PT ;  /* 0x000000058b317c10 */ /* 0x008fca0008ffe4ff */
[----:B0-----:R-:W-:Y:S01]  /*27d10*/  @P3 IADD3 R12, P1, R140, UR6, RZ ;  /* 0x000000068c0c3c10 */ /* 0x001fe2000ff3e0ff */
[----:B------:R-:W-:Y:S01]  /*27d20*/  ULDC UR6, c[0x0][0xa88] ;  /* 0x0002a20000067ab9 */ /* 0x000fe20000000800 */
[----:B------:R-:W-:Y:S01]  /*27d30*/  IMAD.MOV.U32 R52, RZ, RZ, 0x9b8 ;  /* 0x000009b8ff347424 */ /* 0x000fe200078e00ff */
[----:B------:R0:W5:Y:S01]  /*27d40*/  @P0 LDG.E R11, desc[UR54][R48.64] ;  /* 0x00000036300b0981 */ /* 0x000162000c1e1900 */
[----:B------:R-:W-:Y:S01]  /*27d50*/  IMAD.U32 R53, RZ, RZ, UR6 ;  /* 0x00000006ff357e24 */ /* 0x000fe2000f8e00ff */
[----:B------:R-:W-:Y:S01]  /*27d60*/  @P3 IADD3.X R13, R139, UR7, RZ, P1, !PT ;  /* 0x000000078b0d3c10 */ /* 0x000fe20008ffe4ff */
[----:B------:R-:W2:Y:S04]  /*27d70*/  LDC R140, c[0x0][0xbe8] ;  /* 0x0002fa00ff8c7b82 */ /* 0x000ea80000000800 */
[----:B------:R0:W5:Y:S01]  /*27d80*/  @P3 LDG.E R53, desc[UR54][R12.64] ;  /* 0x000000360c353981 */ /* 0x000162000c1e1900 */
[----:B------:R-:W-:-:S04]  /*27d90*/  ISETP.GT.AND P2, PT, R163, 0x1, PT ;  /* 0x00000001a300780c */ /* 0x000fc80003f44270 */
[----:B------:R-:W-:-:S04]  /*27da0*/  SEL R52, R52, 0x978, P2 ;  /* 0x0000097834347807 */ /* 0x000fc80001000000 */
[----:B-1----:R0:W1:Y:S08]  /*27db0*/  LDC.64 R46, c[0x0][R52+0x220] ;  /* 0x00008800342e7b82 */ /* 0x0020700000000a00 */
[----:B------:R0:W3:Y:S01]  /*27dc0*/  LDC.64 R50, c[0x0][R52+0x218] ;  /* 0x0000860034327b82 */ /* 0x0000e20000000a00 */
[----:B--2---:R-:W-:-:S07]  /*27dd0*/  ISETP.NE.AND P1, PT, R140, 0x1, PT ;  /* 0x000000018c00780c */ /* 0x004fce0003f25270 */
[----:B------:R0:W2:Y:S01]  /*27de0*/  LDC.64 R44, c[0x0][R52+0x228] ;  /* 0x00008a00342c7b82 */ /* 0x0000a20000000a00 */
[----:B------:R-:W-:Y:S05]  /*27df0*/  @P3 BRA `(.L_x_5658) ;  /* 0x0000000000103947 */ /* 0x000fea0003800000 */
[----:B------:R-:W-:Y:S05]  /*27e00*/  @!P0 BRA `(.L_x_5658) ;  /* 0x00000000000c8947 */ /* 0x000fea0003800000 */
[----:B0-----:R-:W4:Y:S04]  /*27e10*/  LDG.E R12, desc[UR54][R48.64] ;  /* 0x00000036300c7981 */ /* 0x001f28000c1e1900 */
[----:B-----5:R-:W4:Y:S02]  /*27e20*/  LDG.E R53, desc[UR54][R48.64+0x4] ;  /* 0x0000043630357981 */ /* 0x020f24000c1e1900 */
[----:B----4-:R-:W-:-:S07]  /*27e30*/  IMAD.IADD R53, R53, 0x1, -R12 ;  /* 0x0000000135357824 */ /* 0x010fce00078e0a0c */
.L_x_5658:
[----:B------:R-:W4:Y:S01]  /*27e40*/  LDL.LU R14, [R1+0x18] ;  /* 0x00001800010e7983 */ /* 0x000f220000300800 */
[----:B0-----:R0:W2:Y:S03]  /*27e50*/  LDC.64 R12, c[0x0][R52+0x210] ;  /* 0x00008400340c7b82 */ /* 0x0010a60000000a00 */
[----:B------:R-:W3:Y:S04]  /*27e60*/  LDL.LU R49, [R1+0x28] ;  /* 0x0000280001317983 */ /* 0x000ee80000300800 */
[----:B------:R-:W2:Y:S01]  /*27e70*/  LDL R143, [R1+0xc] ;  /* 0x00000c00018f7983 */ /* 0x000ea20000100800 */
[----:B------:R-:W-:Y:S01]  /*27e80*/  ISETP.NE.U32.AND P0, PT, RZ, UR4, PT ;  /* 0x00000004ff007c0c */ /* 0x000fe2000bf05070 */
[----:B------:R-:W2:Y:S02]  /*27e90*/  @P1 LDC R48, c[0x0][0xbec] ;  /* 0x0002fb00ff301b82 */ /* 0x000ea40000000800 */
[----:B------:R-:W2:Y:S04]  /*27ea0*/  LDL R54, [R1+0x14] ;  /* 0x0000140001367983 */ /* 0x000ea80000100800 */
[----:B------:R-:W2:Y:S02]  /*27eb0*/  LDL R142, [R1+0x34] ;  /* 0x00003400018e7983 */ /* 0x000ea40000100800 */
[----:B------:R-:W2:Y:S02]  /*27ec0*/  @P1 LDC R61, c[0x0][0xbf0] ;  /* 0x0002fc00ff3d1b82 */ /* 0x000ea40000000800 */
[----:B------:R-:W2:Y:S04]  /*27ed0*/  LDL R56, [R1+0x70] ;  /* 0x0000700001387983 */ /* 0x000ea80000100800 */
[----:B0-----:R-:W2:Y:S01]  /*27ee0*/  LDL R52, [R1+0x60] ;  /* 0x0000600001347983 */ /* 0x001ea20000100800 */
[----:B------:R-:W-:-:S02]  /*27ef0*/  ISETP.NE.AND.EX P0, PT, RZ, UR5, PT, P0 ;  /* 0x00000005ff007c0c */ /* 0x000fc4000bf05300 */
[----:B-----5:R-:W-:Y:S02]  /*27f00*/  SHF.R.S32.HI R141, RZ, 0x1f, R11 ;  /* 0x0000001fff8d7819 */ /* 0x020fe4000001140b */
[----:B----4-:R-:W-:Y:S02]  /*27f10*/  SEL R139, R14, RZ, !P0 ;  /* 0x000000ff0e8b7207 */ /* 0x010fe40004000000 */
[----:B------:R-:W0:Y:S01]  /*27f20*/  LDC.64 R14, c[0x0][0xba8] ;  /* 0x0002ea00ff0e7b82 */ /* 0x000e220000000a00 */
[----:B---3--:R-:W-:Y:S02]  /*27f30*/  SEL R49, R49, RZ, !P0 ;  /* 0x000000ff31317207 */ /* 0x008fe40004000000 */
[----:B-1----:R-:W-:Y:S02]  /*27f40*/  IMAD R47, R47, R139, RZ ;  /* 0x0000008b2f2f7224 */ /* 0x002fe400078e02ff */
[----:B--2---:R-:W-:Y:S02]  /*27f50*/  IMAD R57, R51, R143, RZ ;  /* 0x0000008f33397224 */ /* 0x004fe400078e02ff */
[----:B------:R-:W-:-:S02]  /*27f60*/  IMAD R59, R46, R49, R47 ;  /* 0x000000312e3b7224 */ /* 0x000fc400078e022f */
[----:B------:R-:W-:Y:S01]  /*27f70*/  IMAD.WIDE.U32 R50, R50, R143, RZ ;  /* 0x0000008f32327225 */ /* 0x000fe200078e00ff */
[----:B------:R-:W-:-:S03]  /*27f80*/  IADD3 R49, R54, R236, RZ ;  /* 0x000000ec36317210 */ /* 0x000fc60007ffe0ff */
[----:B------:R-:W-:Y:S01]  /*27f90*/  IMAD.WIDE.U32 R46, R46, R139, RZ ;  /* 0x0000008b2e2e7225 */ /* 0x000fe200078e00ff */
[----:B------:R-:W-:Y:S02]  /*27fa0*/  SEL R55, R142, RZ, P2 ;  /* 0x000000ff8e377207 */ /* 0x000fe40001000000 */
[----:B------:R-:W-:Y:S01]  /*27fb0*/  IADD3 R50, P0, P3, R46, R50, R11 ;  /* 0x000000322e327210 */ /* 0x000fe20007b1e00b */
[----:B------:R-:W-:-:S04]  /*27fc0*/  @P1 IMAD.HI.U32 R46, R49, R48, RZ ;  /* 0x00000030312e1227 */ /* 0x000fc800078e00ff */
[----:B------:R-:W-:Y:S01]  /*27fd0*/  IMAD.IADD R59, R47, 0x1, R59 ;  /* 0x000000012f3b7824 */ /* 0x000fe200078e023b */
[----:B0-----:R-:W0:Y:S01]  /*27fe0*/  @!P2 LDC R14, c[0x0][0xb50] ;  /* 0x0002d400ff0eab82 */ /* 0x001e220000000800 */
[----:B------:R-:W-:Y:S01]  /*27ff0*/  IMAD.MOV.U32 R47, RZ, RZ, R49 ;  /* 0x000000ffff2f7224 */ /* 0x000fe200078e0031 */
[----:B------:R-:W-:Y:S01]  /*28000*/  @P1 SHF.R.U32.HI R47, RZ, R61, R46 ;  /* 0x0000003dff2f1219 */ /* 0x000fe2000001162e */
[----:B------:R-:W-:Y:S02]  /*28010*/  IMAD.IADD R54, R51, 0x1, R57 ;  /* 0x0000000133367824 */ /* 0x000fe400078e0239 */
[-C--:B------:R-:W-:Y:S02]  /*28020*/  IMAD R51, R45, R55.reuse, RZ ;  /* 0x000000372d337224 */ /* 0x080fe400078e02ff */
[----:B------:R-:W-:Y:S01]  /*28030*/  IMAD.WIDE.U32 R44, R44, R55, RZ ;  /* 0x000000372c2c7225 */ /* 0x000fe200078e00ff */
[----:B------:R-:W1:Y:S01]  /*28040*/  @!P2 LDC R15, c[0x0][0xb54] ;  /* 0x0002d500ff0fab82 */ /* 0x000e620000000800 */
[----:B------:R-:W-:-:S02]  /*28050*/  IADD3.X R46, R59, R54, R141, P0, P3 ;  /* 0x000000363b2e7210 */ /* 0x000fc400007e648d */
        /* <DEDUP_REMOVED lines=10> */
[----:B0-----:R-:W-:-:S03]  /*28100*/  LEA R48, P0, R44, R14, 0x2 ;  /* 0x0000000e2c307211 */ /* 0x001fc600078010ff */
[----:B------:R-:W-:-:S05]  /*28110*/  IMAD.IADD R12, R45, 0x1, R13 ;  /* 0x000000012d0c7824 */ /* 0x000fca00078e020d */
[----:B-1----:R-:W-:Y:S01]  /*28120*/  LEA.HI.X R44, R44, R15, R12, 0x2, P0 ;  /* 0x0000000f2c2c7211 */ /* 0x002fe200000f140c */
[----:B------:R-:W-:Y:S01]  /*28130*/  SHFL.IDX PT, R14, R48, 0x1, 0x1c1f ;  /* 0x003c1f00300e7f89 */ /* 0x000fe200000e0000 */
[----:B------:R-:W-:-:S03]  /*28140*/  IMAD.IADD R45, R56, 0x1, R236 ;  /* 0x00000001382d7824 */ /* 0x000fc600078e02ec */
        /* <DEDUP_REMOVED lines=62> */
[----:B------:R-:W-:Y:S01]  /*28530*/  IMAD.X R49, RZ, RZ, R87, P2 ;  /* 0x000000ffff317224 */ /* 0x000fe200010e0657 */
[----:B------:R-:W-:Y:S01]  /*28540*/  IADD3.X R37, RZ, R87, RZ, P0, !PT ;  /* 0x00000057ff257210 */ /* 0x000fe200007fe4ff */
[----:B------:R-:W-:Y:S01]  /*28550*/  ULDC.64 UR4, c[0x0][0xae8] ;  /* 0x0002ba0000047ab9 */ /* 0x000fe20000000a00 */
[----:B------:R-:W-:Y:S01]  /*28560*/  IADD3 R3, R3, R13, RZ ;  /* 0x0000000d03037210 */ /* 0x000fe20007ffe0ff */
[----:B------:R-:W-:Y:S01]  /*28570*/  IMAD.IADD R12, R236, 0x1, R11 ;  /* 0x00000001ec0c7824 */ /* 0x000fe200078e020b */
[C---:B------:R-:W-:Y:S01]  /*28580*/  IADD3 R57, P4, R86.reuse, 0x7000, RZ ;  /* 0x0000700056397810 */ /* 0x040fe20007f9e0ff */
[----:B------:R-:W5:Y:S01]  /*28590*/  LD.E.128 R28, desc[UR54][R28.64] ;  /* 0x000000361c1c7980 */ /* 0x000f62000c101d00 */
[----:B------:R-:W-:-:S02]  /*285a0*/  IADD3 R61, P5, R86, 0x8000, RZ ;  /* 0x00008000563d7810 */ /* 0x000fc40007fbe0ff */
[C---:B------:R-:W-:Y:S01]  /*285b0*/  IADD3 R65, P0, R86.reuse, 0x9000, RZ ;  /* 0x0000900056417810 */ /* 0x040fe20007f1e0ff */
[----:B------:R-:W5:Y:S01]  /*285c0*/  LD.E.128 R32, desc[UR54][R32.64] ;  /* 0x0000003620207980 */ /* 0x000f62000c101d00 */
[----:B------:R-:W-:Y:S01]  /*285d0*/  IADD3 R69, P2, R86, 0xa000, RZ ;  /* 0x0000a00056457810 */ /* 0x000fe20007f5e0ff */
[----:B------:R-:W-:Y:S01]  /*285e0*/  IMAD.WIDE.U32 R2, R143, UR4, R2 ;  /* 0x000000048f027c25 */ /* 0x000fe2000f8e0002 */
[----:B------:R-:W-:Y:S01]  /*285f0*/  LOP3.LUT R56, R57, 0x380, RZ, 0xc0, !PT ;  /* 0x0000038039387812 */ /* 0x000fe200078ec0ff */
[----:B------:R-:W5:Y:S01]  /*28600*/  LD.E.128 R36, desc[UR54][R36.64] ;  /* 0x0000003624247980 */ /* 0x000f62000c101d00 */
[----:B------:R-:W-:Y:S02]  /*28610*/  LOP3.LUT R60, R61, 0x380, RZ, 0xc0, !PT ;  /* 0x000003803d3c7812 */ /* 0x000fe400078ec0ff */
        /* <DEDUP_REMOVED lines=10> */
[----:B------:R-:W-:-:S02]  /*286c0*/  SHF.R.U64 R60, R60, 0x3, RZ ;  /* 0x000000033c3c7819 */ /* 0x000fc400000012ff */
[----:B------:R-:W-:Y:S02]  /*286d0*/  SHF.R.U64 R64, R64, 0x3, RZ ;  /* 0x0000000340407819 */ /* 0x000fe400000012ff */
        /* <DEDUP_REMOVED lines=14> */
[----:B------:R-:W-:-:S02]  /*287c0*/  IMAD R13, R139, UR5, R10 ;  /* 0x000000058b0d7c24 */ /* 0x000fc4000f8e020a */
[----:B------:R-:W-:Y:S01]  /*287d0*/  IMAD.WIDE.U32 R2, R139, UR4, R2 ;  /* 0x000000048b027c25 */ /* 0x000fe2000f8e0002 */
[--C-:B------:R-:W-:Y:S01]  /*287e0*/  SHF.R.S32.HI R0, RZ, 0x1f, R11.reuse ;  /* 0x0000001fff007819 */ /* 0x100fe2000001140b */
[----:B------:R0:W5:Y:S01]  /*287f0*/  LD.E.128 R4, desc[UR54][R86.64] ;  /* 0x0000003656047980 */ /* 0x000162000c101d00 */
[----:B------:R-:W-:Y:S01]  /*28800*/  ULDC.64 UR4, c[0x0][0xae0] ;  /* 0x0002b80000047ab9 */ /* 0x000fe20000000a00 */
[----:B------:R-:W-:Y:S02]  /*28810*/  IMAD.MOV R15, RZ, RZ, -R11 ;  /* 0x000000ffff0f7224 */ /* 0x000fe400078e0a0b */
[----:B------:R-:W5:Y:S01]  /*28820*/  LD.E.128 R56, desc[UR54][R56.64] ;  /* 0x0000003638387980 */ /* 0x000f62000c101d00 */
[----:B------:R-:W-:Y:S02]  /*28830*/  IMAD.IADD R3, R3, 0x1, R13 ;  /* 0x0000000103037824 */ /* 0x000fe400078e020d */
[----:B------:R-:W-:Y:S01]  /*28840*/  IMAD R13, R140, R15, R12 ;  /* 0x0000000f8c0d7224 */ /* 0x000fe200078e020c */
        /* <DEDUP_REMOVED lines=20> */
[----:B------:R-:W-:Y:S02]  /*28990*/  PRMT R0, RZ, 0x654, R0 ;  /* 0x00000654ff007816 */ /* 0x000fe40000000000 */
[----:B------:R-:W-:Y:S02]  /*289a0*/  IADD3 R3, R11, R15, RZ ;  /* 0x0000000f0b037210 */ /* 0x000fe40007ffe0ff */
[C---:B------:R-:W-:Y:S01]  /*289b0*/  LEA R2, P0, R10.reuse, UR4, 0x1 ;  /* 0x000000040a027c11 */ /* 0x040fe2000f8008ff */
[C---:B------:R-:W-:Y:S01]  /*289c0*/  VIADD R45, R9.reuse, 0x40 ;  /* 0x00000040092d7836 */ /* 0x040fe20000000000 */
[----:B------:R-:W-:Y:S01]  /*289d0*/  UMOV UR4, 0xffffffff ;  /* 0xffffffff00047882 */ /* 0x000fe20000000000 */
[----:B------:R-:W-:Y:S01]  /*289e0*/  VIADD R47, R9, 0x80 ;  /* 0x00000080092f7836 */ /* 0x000fe20000000000 */
[----:B-1----:R0:W-:Y:S01]  /*289f0*/  SYNCS.ARRIVE.TRANS64.RED.A1T0 RZ, [R0+URZ], RZ ;  /* 0x000000ff00ff79a7 */ /* 0x0021e2000810043f */
[----:B------:R-:W-:Y:S02]  /*28a00*/  LEA.HI.X R3, R10, UR5, R3, 0x1, P0 ;  /* 0x000000050a037c11 */ /* 0x000fe400080f0c03 */
[----:B------:R-:W-:-:S02]  /*28a10*/  SHF.R.S32.HI R44, RZ, 0x1f, R9 ;  /* 0x0000001fff2c7819 */ /* 0x000fc40000011409 */
[----:B------:R-:W-:Y:S02]  /*28a20*/  SHF.R.S32.HI R20, RZ, 0x1f, R45 ;  /* 0x0000001fff147819 */ /* 0x000fe4000001142d */
[----:B------:R-:W-:Y:S01]  /*28a30*/  SHF.R.S32.HI R40, RZ, 0x1f, R47 ;  /* 0x0000001fff287819 */ /* 0x000fe2000001142f */
[----:B0-----:R-:W-:Y:S06]  /*28a40*/  BRA.DIV UR4, `(.L_x_5660) ;  /* 0x000000f604047947 */ /* 0x001fec000b800000 */
[----:B------:R0:W1:Y:S04]  /*28a50*/  SHFL.IDX PT, R0, R3, RZ, 0x181f ;  /* 0x00181fff03007589 */ /* 0x00006800000e0000 */
[----:B------:R0:W2:Y:S02]  /*28a60*/  SHFL.IDX PT, R14, R2, RZ, 0x181f ;  /* 0x00181fff020e7589 */ /* 0x0000a400000e0000 */
.L_x_5953:
        /* <DEDUP_REMOVED lines=17> */
.L_x_5662:
[----:B------:R-:W-:Y:S05]  /*28b80*/  BSYNC B1 ;  /* 0x0000000000017941 */ /* 0x000fea0003800000 */
.L_x_5661:
[----:B------:R-:W-:-:S03]  /*28b90*/  UMOV UR4, 0xffffffff ;  /* 0xffffffff00047882 */ /* 0x000fc60000000000 */
[----:B------:R-:W-:Y:S05]  /*28ba0*/  BRA.DIV UR4, `(.L_x_5663) ;  /* 0x000000f204e07947 */ /* 0x000fea000b800000 */
[----:B-1----:R1:W4:Y:S04]  /*28bb0*/  SHFL.IDX PT, R0, R3, 0x1, 0x181f ;  /* 0x00381f0003007f89 */ /* 0x00232800000e0000 */
[----:B--23--:R1:W2:Y:S02]  /*28bc0*/  SHFL.IDX PT, R14, R2, 0x1, 0x181f ;  /* 0x00381f00020e7f89 */ /* 0x00c2a400000e0000 */
.L_x_5957:
        /* <DEDUP_REMOVED lines=17> */
.L_x_5665:
[----:B------:R-:W-:Y:S05]  /*28ce0*/  BSYNC B1 ;  /* 0x0000000000017941 */ /* 0x000fea0003800000 */
.L_x_5664:
[----:B------:R-:W-:-:S03]  /*28cf0*/  UMOV UR4, 0xffffffff ;  /* 0xffffffff00047882 */ /* 0x000fc60000000000 */
[----:B------:R-:W-:Y:S05]  /*28d00*/  BRA.DIV UR4, `(.L_x_5666) ;  /* 0x000000f204d07947 */ /* 0x000fea000b800000 */
[----:B----4-:R4:W0:Y:S04]  /*28d10*/  SHFL.IDX PT, R0, R3, 0x2, 0x181f ;  /* 0x00581f0003007f89 */ /* 0x01082800000e0000 */
[----:B--23--:R4:W2:Y:S02]  /*28d20*/  SHFL.IDX PT, R14, R2, 0x2, 0x181f ;  /* 0x00581f00020e7f89 */ /* 0x00c8a400000e0000 */
.L_x_5961:
        /* <DEDUP_REMOVED lines=17> */
.L_x_5668:
[----:B------:R-:W-:Y:S05]  /*28e40*/  BSYNC B1 ;  /* 0x0000000000017941 */ /* 0x000fea0003800000 */
.L_x_5667:
[----:B------:R-:W-:-:S03]  /*28e50*/  UMOV UR4, 0xffffffff ;  /* 0xffffffff00047882 */ /* 0x000fc60000000000 */
[----:B------:R-:W-:Y:S05]  /*28e60*/  BRA.DIV UR4, `(.L_x_5669) ;  /* 0x000000f204c07947 */ /* 0x000fea000b800000 */
[----:B0-----:R0:W0:Y:S04]  /*28e70*/  SHFL.IDX PT, R0, R3, 0x3, 0x181f ;  /* 0x00781f0003007f89 */ /* 0x00102800000e0000 */
[----:B--23--:R2:W3:Y:S02]  /*28e80*/  SHFL.IDX PT, R14, R2, 0x3, 0x181f ;  /* 0x00781f00020e7f89 */ /* 0x00c4e400000e0000 */
.L_x_5965:
        /* <DEDUP_REMOVED lines=18> */
.L_x_5659:
[----:B------:R-:W-:Y:S01]  /*28fb0*/  ULDC.64 UR4, c[0x0][0xb08] ;  /* 0x0002c20000047ab9 */ /* 0x000fe20000000a00 */
[----:B------:R-:W1:Y:S01]  /*28fc0*/  @P1 LDC R44, c[0x0][0xbec] ;  /* 0x0002fb00ff2c1b82 */ /* 0x000e620000000800 */
[----:B0-----:R-:W-:Y:S02]  /*28fd0*/  IMAD R14, R141, UR4, RZ ;  /* 0x000000048d0e7c24 */ /* 0x001fe4000f8e02ff */
[----:B------:R-:W-:-:S04]  /*28fe0*/  IMAD.WIDE.U32 R12, R11, UR4, RZ ;  /* 0x000000040b0c7c25 */ /* 0x000fc8000f8e00ff */
[----:B------:R-:W-:Y:S01]  /*28ff0*/  IMAD R11, R11, UR5, R14 ;  /* 0x000000050b0b7c24 */ /* 0x000fe2000f8e020e */
[----:B------:R-:W0:Y:S01]  /*29000*/  @P1 LDC R51, c[0x0][0xbf0] ;  /* 0x0002fc00ff331b82 */ /* 0x000e220000000800 */
[----:B------:R-:W-:Y:S01]  /*29010*/  ULDC.64 UR4, c[0x0][0xb38] ;  /* 0x0002ce0000047ab9 */ /* 0x000fe20000000a00 */
[----:B------:R-:W-:Y:S01]  /*29020*/  SHF.R.S32.HI R14, RZ, 0x1f, R139 ;  /* 0x0000001fff0e7819 */ /* 0x000fe2000001148b */
[----:B------:R-:W-:Y:S01]  /*29030*/  IMAD.IADD R13, R13, 0x1, R11 ;  /* 0x000000010d0d7824 */ /* 0x000fe200078e020b */
[----:B------:R-:W-:Y:S01]  /*29040*/  MOV R11, R49 ;  /* 0x00000031000b7202 */ /* 0x000fe20000000f00 */
        /* <DEDUP_REMOVED lines=9> */
[----:B0-----:R-:W-:Y:S01]  /*290e0*/  @P1 SHF.R.U32.HI R11, RZ, R51, R44 ;  /* 0x00000033ff0b1219 */ /* 0x001fe2000001162c */
[----:B------:R-:W-:Y:S02]  /*290f0*/  VIADD R44, R16, 0x33420 ;  /* 0x00033420102c7836 */ /* 0x000fe40000000000 */
        /* <DEDUP_REMOVED lines=25> */
.L_x_5968:
[----:B------:R-:W-:Y:S01]  /*29290*/  ISETP.GE.AND P0, PT, R45, R46, PT ;  /* 0x0000002e2d00720c */ /* 0x000fe20003f06270 */
[----:B------:R-:W-:-:S12]  /*292a0*/  BSSY B1, `(.L_x_5672) ;  /* 0x00000d3000017945 */ /* 0x000fd80003800000 */
[----:B------:R-:W-:Y:S05]  /*292b0*/  @P0 BRA `(.L_x_5673) ;  /* 0x0000000c00440947 */ /* 0x000fea0003800000 */
[----:B------:R-:W-:Y:S01]  /*292c0*/  ULDC UR4, c[0x0][0xac8] ;  /* 0x0002b20000047ab9 */ /* 0x000fe20000000800 */
[C---:B------:R-:W-:Y:S01]  /*292d0*/  VIADD R54, R237.reuse, 0x8 ;  /* 0x00000008ed367836 */ /* 0x040fe20000000000 */
[C---:B------:R-:W-:Y:S01]  /*292e0*/  ISETP.GE.AND P1, PT, R237.reuse, UR4, PT ;  /* 0x00000004ed007c0c */ /* 0x040fe2000bf26270 */
[C---:B------:R-:W-:Y:S01]  /*292f0*/  VIADD R53, R237.reuse, 0x10 ;  /* 0x00000010ed357836 */ /* 0x040fe20000000000 */
[C---:B------:R-:W-:Y:S01]  /*29300*/  IADD3 R52, R237.reuse, 0x18, RZ ;  /* 0x00000018ed347810 */ /* 0x040fe20007ffe0ff */
[C---:B------:R-:W-:Y:S01]  /*29310*/  VIADD R56, R237.reuse, 0x8 ;  /* 0x00000008ed387836 */ /* 0x040fe20000000000 */
[----:B------:R-:W-:Y:S01]  /*29320*/  ISETP.GE.AND P0, PT, R54, UR4, PT ;  /* 0x0000000436007c0c */ /* 0x000fe2000bf06270 */
[----:B------:R-:W-:Y:S01]  /*29330*/  VIADD R11, R237, 0x20 ;  /* 0x00000020ed0b7836 */ /* 0x000fe20000000000 */
[----:B------:R-:W-:Y:S01]  /*29340*/  ISETP.GE.AND P2, PT, R53, UR4, PT ;  /* 0x0000000435007c0c */ /* 0x000fe2000bf46270 */
[----:B------:R-:W-:Y:S01]  /*29350*/  VIADD R55, R237, 0x10 ;  /* 0x00000010ed377836 */ /* 0x000fe20000000000 */
[----:B------:R-:W-:-:S02]  /*29360*/  ISETP.GE.AND P3, PT, R52, UR4, PT ;  /* 0x0000000434007c0c */ /* 0x000fc4000bf66270 */
[----:B------:R-:W-:Y:S02]  /*29370*/  SHF.R.S32.HI R56, RZ, 0x1f, R56 ;  /* 0x0000001fff387819 */ /* 0x000fe40000011438 */
[----:B------:R-:W-:Y:S01]  /*29380*/  SHF.R.S32.HI R55, RZ, 0x1f, R55 ;  /* 0x0000001fff377819 */ /* 0x000fe20000011437 */
[----:B--2---:R-:W-:Y:S02]  /*29390*/  @!P1 IMAD.MOV.U32 R12, RZ, RZ, R51 ;  /* 0x000000ffff0c9224 */ /* 0x004fe400078e0033 */
[----:B-1----:R-:W-:Y:S02]  /*293a0*/  @!P1 IMAD.MOV.U32 R13, RZ, RZ, R49 ;  /* 0x000000ffff0d9224 */ /* 0x002fe400078e0031 */
[----:B------:R-:W-:Y:S01]  /*293b0*/  @!P1 IMAD.MOV.U32 R14, RZ, RZ, R138 ;  /* 0x000000ffff0e9224 */ /* 0x000fe200078e008a */
[----:B------:R-:W-:Y:S01]  /*293c0*/  @!P0 LEA R44, P4, R54, R51, 0x2 ;  /* 0x00000033362c8211 */ /* 0x000fe200078810ff */
[----:B------:R-:W-:-:S03]  /*293d0*/  @!P1 IMAD.WIDE R12, R237, 0x4, R12 ;  /* 0x00000004ed0c9825 */ /* 0x000fc600078e020c */
[----:B------:R-:W-:Y:S01]  /*293e0*/  @!P0 LEA.HI.X R45, R54, R49, R56, 0x2, P4 ;  /* 0x00000031362d8211 */ /* 0x000fe200020f1438 */
[----:B------:R-:W-:Y:S01]  /*293f0*/  @!P1 IMAD.MOV.U32 R15, RZ, RZ, R85 ;  /* 0x000000ffff0f9224 */ /* 0x000fe200078e0055 */
[C---:B------:R-:W-:Y:S01]  /*29400*/  IADD3 R54, R237.reuse, 0x28, RZ ;  /* 0x00000028ed367810 */ /* 0x040fe20007ffe0ff */
[----:B------:R-:W-:-:S03]  /*29410*/  VIADD R56, R237, 0x18 ;  /* 0x00000018ed387836 */ /* 0x000fc60000000000 */
[----:B------:R1:W-:Y:S01]  /*29420*/  @!P1 ST.E.64 desc[UR54][R12.64], R14 ;  /* 0x0000000e0c009985 */ /* 0x0003e2000c101b36 */
[----:B------:R-:W-:Y:S02]  /*29430*/  ISETP.GE.AND P1, PT, R11, UR4, PT ;  /* 0x000000040b007c0c */ /* 0x000fe4000bf26270 */
[----:B------:R-:W-:Y:S01]  /*29440*/  SHF.R.S32.HI R56, RZ, 0x1f, R56 ;  /* 0x0000001fff387819 */ /* 0x000fe20000011438 */
[----:B-1----:R-:W-:Y:S01]  /*29450*/  @!P0 IMAD.MOV.U32 R14, RZ, RZ, R2 ;  /* 0x000000ffff0e8224 */ /* 0x002fe200078e0002 */
[C---:B------:R-:W-:Y:S01]  /*29460*/  @!P2 LEA R12, P5, R53.reuse, R51, 0x2 ;  /* 0x00000033350ca211 */ /* 0x040fe200078a10ff */
[----:B------:R-:W-:Y:S02]  /*29470*/  @!P0 IMAD.MOV.U32 R15, RZ, RZ, R0 ;  /* 0x000000ffff0f8224 */ /* 0x000fe400078e0000 */
[----:B------:R-:W-:Y:S01]  /*29480*/  @!P2 IMAD.MOV.U32 R2, RZ, RZ, R5 ;  /* 0x000000ffff02a224 */ /* 0x000fe200078e0005 */
[----:B------:R-:W-:Y:S01]  /*29490*/  @!P2 LEA.HI.X R13, R53, R49, R55, 0x2, P5 ;  /* 0x00000031350da211 */ /* 0x000fe200028f1437 */
[C---:B------:R-:W-:Y:S01]  /*294a0*/  VIADD R53, R237.reuse, 0x30 ;  /* 0x00000030ed357836 */ /* 0x040fe20000000000 */
[----:B------:R1:W-:Y:S01]  /*294b0*/  @!P0 ST.E.64 desc[UR54][R44.64], R14 ;  /* 0x0000000e2c008985 */ /* 0x0003e2000c101b36 */
[C---:B------:R-:W-:Y:S01]  /*294c0*/  VIADD R55, R237.reuse, 0x20 ;  /* 0x00000020ed377836 */ /* 0x040fe20000000000 */
[----:B------:R-:W-:Y:S01]  /*294d0*/  ISETP.GE.AND P0, PT, R54, UR4, PT ;  /* 0x0000000436007c0c */ /* 0x000fe2000bf06270 */
[----:B------:R-:W-:Y:S01]  /*294e0*/  VIADD R0, R237, 0x40 ;  /* 0x00000040ed007836 */ /* 0x000fe20000000000 */
[----:B------:R-:W-:Y:S01]  /*294f0*/  @!P3 MOV R5, R4 ;  /* 0x000000040005b202 */ /* 0x000fe20000000f00 */
[----:B------:R-:W-:Y:S01]  /*29500*/  @!P3 IMAD.MOV.U32 R4, RZ, RZ, R6 ;  /* 0x000000ffff04b224 */ /* 0x000fe200078e0006 */
[----:B------:R2:W-:Y:S01]  /*29510*/  @!P2 ST.E.64 desc[UR54][R12.64], R2 ;  /* 0x000000020c00a985 */ /* 0x0005e2000c101b36 */
[----:B------:R-:W-:-:S02]  /*29520*/  ISETP.GE.AND P2, PT, R53, UR4, PT ;  /* 0x0000000435007c0c */ /* 0x000fc4000bf46270 */
[----:B------:R-:W-:Y:S02]  /*29530*/  SHF.R.S32.HI R55, RZ, 0x1f, R55 ;  /* 0x0000001fff377819 */ /* 0x000fe40000011437 */
[----:B------:R-:W-:Y:S02]  /*29540*/  SHF.R.S32.HI R0, RZ, 0x1f, R0 ;  /* 0x0000001fff007819 */ /* 0x000fe40000011400 */
[----:B-1----:R-:W-:Y:S01]  /*29550*/  @!P3 LEA R14, P4, R52, R51, 0x2 ;  /* 0x00000033340eb211 */ /* 0x002fe200078810ff */
[----:B------:R-:W-:-:S03]  /*29560*/  VIADD R44, R237, 0x68 ;  /* 0x00000068ed2c7836 */ /* 0x000fc60000000000 */
[----:B------:R-:W-:Y:S01]  /*29570*/  @!P3 LEA.HI.X R15, R52, R49, R56, 0x2, P4 ;  /* 0x00000031340fb211 */ /* 0x000fe200020f1438 */
[----:B------:R-:W-:Y:S01]  /*29580*/  VIADD R52, R237, 0x38 ;  /* 0x00000038ed347836 */ /* 0x000fe20000000000 */
[-C--:B--2---:R-:W-:Y:S01]  /*29590*/  @!P1 LEA R2, P5, R11, R51.reuse, 0x2 ;  /* 0x000000330b029211 */ /* 0x084fe200078a10ff */
[----:B------:R-:W-:Y:S01]  /*295a0*/  VIADD R56, R237, 0x28 ;  /* 0x00000028ed387836 */ /* 0x000fe20000000000 */
[----:B------:R-:W-:Y:S01]  /*295b0*/  @!P0 LEA R6, P4, R54, R51, 0x2 ;  /* 0x0000003336068211 */ /* 0x000fe200078810ff */
[----:B------:R1:W-:Y:S01]  /*295c0*/  @!P3 ST.E.64 desc[UR54][R14.64], R4 ;  /* 0x000000040e00b985 */ /* 0x0003e2000c101b36 */
[----:B------:R-:W-:Y:S01]  /*295d0*/  @!P1 LEA.HI.X R3, R11, R49, R55, 0x2, P5 ;  /* 0x000000310b039211 */ /* 0x000fe200028f1437 */
[C---:B------:R-:W-:Y:S01]  /*295e0*/  VIADD R11, R237.reuse, 0x40 ;  /* 0x00000040ed0b7836 */ /* 0x040fe20000000000 */
[----:B------:R-:W-:Y:S01]  /*295f0*/  ISETP.GE.AND P3, PT, R52, UR4, PT ;  /* 0x0000000434007c0c */ /* 0x000fe2000bf66270 */
[C---:B------:R-:W-:Y:S01]  /*29600*/  VIADD R55, R237.reuse, 0x30 ;  /* 0x00000030ed377836 */ /* 0x040fe20000000000 */
[----:B------:R-:W-:Y:S01]  /*29610*/  SHF.R.S32.HI R56, RZ, 0x1f, R56 ;  /* 0x0000001fff387819 */ /* 0x000fe20000011438 */
[C---:B------:R-:W-:Y:S01]  /*29620*/  VIADD R12, R237.reuse, 0x50 ;  /* 0x00000050ed0c7836 */ /* 0x040fe20000000000 */
[----:B------:R-:W-:Y:S01]  /*29630*/  SHF.R.S32.HI R44, RZ, 0x1f, R44 ;  /* 0x0000001fff2c7819 */ /* 0x000fe2000001142c */
[----:B------:R-:W-:Y:S01]  /*29640*/  VIADD R13, R237, 0x60 ;  /* 0x00000060ed0d7836 */ /* 0x000fe20000000000 */
[----:B------:R-:W-:-:S02]  /*29650*/  SHF.R.S32.HI R55, RZ, 0x1f, R55 ;  /* 0x0000001fff377819 */ /* 0x000fc40000011437 */
[----:B------:R-:W-:Y:S02]  /*29660*/  SHF.R.S32.HI R12, RZ, 0x1f, R12 ;  /* 0x0000001fff0c7819 */ /* 0x000fe4000001140c */
[----:B------:R-:W-:Y:S01]  /*29670*/  SHF.R.S32.HI R13, RZ, 0x1f, R13 ;  /* 0x0000001fff0d7819 */ /* 0x000fe2000001140d */
[----:B-1----:R-:W-:Y:S01]  /*29680*/  @!P1 IMAD.MOV.U32 R4, RZ, RZ, R93 ;  /* 0x000000ffff049224 */ /* 0x002fe200078e005d */
[----:B------:R-:W-:Y:S01]  /*29690*/  @!P0 MOV R93, R92 ;  /* 0x0000005c005d8202 */ /* 0x000fe20000000f00 */
[----:B------:R-:W-:Y:S01]  /*296a0*/  @!P1 IMAD.MOV.U32 R5, RZ, RZ, R7 ;  /* 0x000000ffff059224 */ /* 0x000fe200078e0007 */
[----:B------:R-:W-:Y:S01]  /*296b0*/  @!P0 LEA.HI.X R7, R54, R49, R56, 0x2, P4 ;  /* 0x0000003136078211 */ /* 0x000fe200020f1438 */
[----:B------:R-:W-:Y:S02]  /*296c0*/  @!P0 IMAD.MOV.U32 R92, RZ, RZ, R94 ;  /* 0x000000ffff5c8224 */ /* 0x000fe400078e005e */
[----:B------:R-:W-:Y:S01]  /*296d0*/  VIADD R54, R237, 0x48 ;  /* 0x00000048ed367836 */ /* 0x000fe20000000000 */
[----:B------:R1:W-:Y:S01]  /*296e0*/  @!P1 ST.E.64 desc[UR54][R2.64], R4 ;  /* 0x0000000402009985 */ /* 0x0003e2000c101b36 */
[----:B------:R-:W-:Y:S01]  /*296f0*/  ISETP.GE.AND P1, PT, R11, UR4, PT ;  /* 0x000000040b007c0c */ /* 0x000fe2000bf26270 */
[----:B------:R-:W-:-:S02]  /*29700*/  VIADD R14, R237, 0x58 ;  /* 0x00000058ed0e7836 */ /* 0x000fc40000000000 */
[----:B------:R2:W-:Y:S01]  /*29710*/  @!P0 ST.E.64 desc[UR54][R6.64], R92 ;  /* 0x0000005c06008985 */ /* 0x0005e2000c101b36 */
[----:B------:R-:W-:Y:S01]  /*29720*/  ISETP.GE.AND P0, PT, R54, UR4, PT ;  /* 0x0000000436007c0c */ /* 0x000fe2000bf06270 */
[----:B------:R-:W-:Y:S01]  /*29730*/  VIADD R15, R237, 0x78 ;  /* 0x00000078ed0f7836 */ /* 0x000fe20000000000 */
[----:B------:R-:W-:Y:S02]  /*29740*/  SHF.R.S32.HI R14, RZ, 0x1f, R14 ;  /* 0x0000001fff0e7819 */ /* 0x000fe4000001140e */
[C---:B-1----:R-:W-:Y:S01]  /*29750*/  @!P2 LEA R2, P5, R53.reuse, R51, 0x2 ;  /* 0x000000333502a211 */ /* 0x042fe200078a10ff */
[----:B------:R-:W-:Y:S01]  /*29760*/  @!P2 IMAD.MOV.U32 R4, RZ, RZ, R97 ;  /* 0x000000ffff04a224 */ /* 0x000fe200078e0061 */
[----:B------:R-:W-:Y:S01]  /*29770*/  @!P3 MOV R97, R96 ;  /* 0x000000600061b202 */ /* 0x000fe20000000f00 */
[----:B------:R-:W-:Y:S01]  /*29780*/  @!P2 IMAD.MOV.U32 R5, RZ, RZ, R95 ;  /* 0x000000ffff05a224 */ /* 0x000fe200078e005f */
[----:B------:R-:W-:Y:S01]  /*29790*/  @!P2 LEA.HI.X R3, R53, R49, R55, 0x2, P5 ;  /* 0x000000313503a211 */ /* 0x000fe200028f1437 */
[C---:B------:R-:W-:Y:S01]  /*297a0*/  VIADD R55, R237.reuse, 0x38 ;  /* 0x00000038ed377836 */ /* 0x040fe20000000000 */
[----:B--2---:R-:W-:Y:S01]  /*297b0*/  @!P3 LEA R6, P4, R52, R51, 0x2 ;  /* 0x000000333406b211 */ /* 0x004fe200078810ff */
[----:B------:R-:W-:-:S02]  /*297c0*/  VIADD R53, R237, 0x50 ;  /* 0x00000050ed357836 */ /* 0x000fc40000000000 */
[----:B------:R1:W-:Y:S01]  /*297d0*/  @!P2 ST.E.64 desc[UR54][R2.64], R4 ;  /* 0x000000040200a985 */ /* 0x0003e2000c101b36 */
[----:B------:R-:W-:Y:S01]  /*297e0*/  SHF.R.S32.HI R55, RZ, 0x1f, R55 ;  /* 0x0000001fff377819 */ /* 0x000fe20000011437 */
[----:B------:R-:W-:Y:S01]  /*297f0*/  @!P3 IMAD.MOV.U32 R96, RZ, RZ, R98 ;  /* 0x000000ffff60b224 */ /* 0x000fe200078e0062 */
[----:B------:R-:W-:Y:S02]  /*29800*/  ISETP.GE.AND P2, PT, R53, UR4, PT ;  /* 0x0000000435007c0c */ /* 0x000fe4000bf46270 */
[----:B------:R-:W-:Y:S01]  /*29810*/  @!P3 LEA.HI.X R7, R52, R49, R55, 0x2, P4 ;  /* 0x000000313407b211 */ /* 0x000fe200020f1437 */
[----:B------:R-:W-:-:S04]  /*29820*/  VIADD R52, R237, 0x58 ;  /* 0x00000058ed347836 */ /* 0x000fc80000000000 */
[----:B------:R2:W-:Y:S01]  /*29830*/  @!P3 ST.E.64 desc[UR54][R6.64], R96 ;  /* 0x000000600600b985 */ /* 0x0005e2000c101b36 */
[----:B------:R-:W-:Y:S02]  /*29840*/  ISETP.GE.AND P3, PT, R52, UR4, PT ;  /* 0x0000000434007c0c */ /* 0x000fe4000bf66270 */
[C---:B-1----:R-:W-:Y:S01]  /*29850*/  @!P1 LEA R2, P5, R11.reuse, R51, 0x2 ;  /* 0x000000330b029211 */ /* 0x042fe200078a10ff */
[----:B------:R-:W-:Y:S01]  /*29860*/  @!P1 IMAD.MOV.U32 R4, RZ, RZ, R101 ;  /* 0x000000ffff049224 */ /* 0x000fe200078e0065 */
[----:B------:R-:W-:Y:S01]  /*29870*/  @!P0 MOV R101, R100 ;  /* 0x0000006400658202 */ /* 0x000fe20000000f00 */
[----:B------:R-:W-:Y:S01]  /*29880*/  @!P1 IMAD.MOV.U32 R5, RZ, RZ, R99 ;  /* 0x000000ffff059224 */ /* 0x000fe200078e0063 */
[----:B------:R-:W-:Y:S01]  /*29890*/  @!P1 LEA.HI.X R3, R11, R49, R0, 0x2, P5 ;  /* 0x000000310b039211 */ /* 0x000fe200028f1400 */
[C---:B------:R-:W-:Y:S02]  /*298a0*/  VIADD R0, R237.reuse, 0x48 ;  /* 0x00000048ed007836 */ /* 0x040fe40000000000 */
[----:B------:R-:W-:-:S02]  /*298b0*/  VIADD R11, R237, 0x60 ;  /* 0x00000060ed0b7836 */ /* 0x000fc40000000000 */
[----:B------:R1:W-:Y:S01]  /*298c0*/  @!P1 ST.E.64 desc[UR54][R2.64], R4 ;  /* 0x0000000402009985 */ /* 0x0003e2000c101b36 */
[C---:B--2---:R-:W-:Y:S01]  /*298d0*/  @!P0 LEA R6, P4, R54.reuse, R51, 0x2 ;  /* 0x0000003336068211 */ /* 0x044fe200078810ff */
[----:B------:R-:W-:Y:S01]  /*298e0*/  @!P0 IMAD.MOV.U32 R100, RZ, RZ, R102 ;  /* 0x000000ffff648224 */ /* 0x000fe200078e0066 */
[----:B------:R-:W-:Y:S02]  /*298f0*/  SHF.R.S32.HI R0, RZ, 0x1f, R0 ;  /* 0x0000001fff007819 */ /* 0x000fe40000011400 */
[----:B------:R-:W-:Y:S02]  /*29900*/  ISETP.GE.AND P1, PT, R11, UR4, PT ;  /* 0x000000040b007c0c */ /* 0x000fe4000bf26270 */
[----:B------:R-:W-:Y:S01]  /*29910*/  @!P0 LEA.HI.X R7, R54, R49, R0, 0x2, P4 ;  /* 0x0000003136078211 */ /* 0x000fe200020f1400 */
[----:B------:R-:W-:-:S04]  /*29920*/  VIADD R0, R237, 0x68 ;  /* 0x00000068ed007836 */ /* 0x000fc80000000000 */
[----:B------:R2:W-:Y:S01]  /*29930*/  @!P0 ST.E.64 desc[UR54][R6.64], R100 ;  /* 0x0000006406008985 */ /* 0x0005e2000c101b36 */
[----:B------:R-:W-:Y:S01]  /*29940*/  ISETP.GE.AND P4, PT, R0, UR4, PT ;  /* 0x0000000400007c0c */ /* 0x000fe2000bf86270 */
[----:B-1----:R-:W-:Y:S01]  /*29950*/  @!P2 IMAD.MOV.U32 R4, RZ, RZ, R105 ;  /* 0x000000ffff04a224 */ /* 0x002fe200078e0069 */
[C---:B------:R-:W-:Y:S01]  /*29960*/  @!P2 LEA R2, P5, R53.reuse, R51, 0x2 ;  /* 0x000000333502a211 */ /* 0x040fe200078a10ff */
[----:B------:R-:W-:Y:S01]  /*29970*/  @!P2 IMAD.MOV.U32 R5, RZ, RZ, R103 ;  /* 0x000000ffff05a224 */ /* 0x000fe200078e0067 */
[----:B------:R-:W-:Y:S01]  /*29980*/  @!P3 MOV R105, R104 ;  /* 0x000000680069b202 */ /* 0x000fe20000000f00 */
[----:B------:R-:W-:Y:S01]  /*29990*/  @!P3 IMAD.MOV.U32 R104, RZ, RZ, R106 ;  /* 0x000000ffff68b224 */ /* 0x000fe200078e006a */
[----:B------:R-:W-:Y:S01]  /*299a0*/  @!P2 LEA.HI.X R3, R53, R49, R12, 0x2, P5 ;  /* 0x000000313503a211 */ /* 0x000fe200028f140c */
[----:B------:R-:W-:-:S04]  /*299b0*/  VIADD R12, R237, 0x70 ;  /* 0x00000070ed0c7836 */ /* 0x000fc80000000000 */
[----:B------:R1:W-:Y:S01]  /*299c0*/  @!P2 ST.E.64 desc[UR54][R2.64], R4 ;  /* 0x000000040200a985 */ /* 0x0003e2000c101b36 */
[----:B------:R-:W-:Y:S02]  /*299d0*/  ISETP.GE.AND P2, PT, R12, UR4, PT ;  /* 0x000000040c007c0c */ /* 0x000fe4000bf46270 */
[----:B--2---:R-:W-:-:S04]  /*299e0*/  @!P3 LEA R6, P0, R52, R51, 0x2 ;  /* 0x000000333406b211 */ /* 0x004fc800078010ff */
[----:B------:R-:W-:Y:S01]  /*299f0*/  @!P3 LEA.HI.X R7, R52, R49, R14, 0x2, P0 ;  /* 0x000000313407b211 */ /* 0x000fe200000f140e */
[----:B------:R-:W-:Y:S01]  /*29a00*/  VIADD R14, R237, 0x70 ;  /* 0x00000070ed0e7836 */ /* 0x000fe20000000000 */
[----:B------:R-:W-:-:S03]  /*29a10*/  ISETP.GE.AND P0, PT, R15, UR4, PT ;  /* 0x000000040f007c0c */ /* 0x000fc6000bf06270 */
[----:B------:R2:W-:Y:S01]  /*29a20*/  @!P3 ST.E.64 desc[UR54][R6.64], R104 ;  /* 0x000000680600b985 */ /* 0x0005e2000c101b36 */
[----:B------:R-:W-:Y:S02]  /*29a30*/  SHF.R.S32.HI R14, RZ, 0x1f, R14 ;  /* 0x0000001fff0e7819 */ /* 0x000fe4000001140e */
[----:B-1----:R-:W-:-:S04]  /*29a40*/  @!P1 LEA R2, P5, R11, R51, 0x2 ;  /* 0x000000330b029211 */ /* 0x002fc800078a10ff */
[----:B------:R-:W-:Y:S01]  /*29a50*/  @!P1 LEA.HI.X R3, R11, R49, R13, 0x2, P5 ;  /* 0x000000310b039211 */ /* 0x000fe200028f140d */
[----:B------:R-:W-:Y:S01]  /*29a60*/  VIADD R13, R237, 0x80 ;  /* 0x00000080ed0d7836 */ /* 0x000fe20000000000 */
[----:B------:R-:W-:Y:S01]  /*29a70*/  @!P4 LEA R4, P5, R0, R51, 0x2 ;  /* 0x000000330004c211 */ /* 0x000fe200078a10ff */
[----:B------:R-:W-:-:S03]  /*29a80*/  @!P1 IMAD.MOV.U32 R11, RZ, RZ, R8 ;  /* 0x000000ffff0b9224 */ /* 0x000fc600078e0008 */
[----:B------:R-:W-:Y:S01]  /*29a90*/  ISETP.GE.AND P3, PT, R13, UR4, PT ;  /* 0x000000040d007c0c */ /* 0x000fe2000bf66270 */
[----:B--2---:R-:W-:Y:S01]  /*29aa0*/  @!P4 IMAD.MOV.U32 R6, RZ, RZ, R20 ;  /* 0x000000ffff06c224 */ /* 0x004fe200078e0014 */
[----:B------:R-:W-:Y:S01]  /*29ab0*/  @!P4 LEA.HI.X R5, R0, R49, R44, 0x2, P5 ;  /* 0x000000310005c211 */ /* 0x000fe200028f142c */
[----:B------:R1:W-:Y:S01]  /*29ac0*/  @!P1 ST.E.64 desc[UR54][R2.64], R10 ;  /* 0x0000000a02009985 */ /* 0x0003e2000c101b36 */
[----:B------:R-:W-:Y:S01]  /*29ad0*/  @!P4 MOV R7, R9 ;  /* 0x000000090007c202 */ /* 0x000fe20000000f00 */
[C---:B------:R-:W-:Y:S02]  /*29ae0*/  VIADD R0, R237.reuse, 0x88 ;  /* 0x00000088ed007836 */ /* 0x040fe40000000000 */
[----:B------:R-:W-:Y:S02]  /*29af0*/  VIADD R44, R237, 0x78 ;  /* 0x00000078ed2c7836 */ /* 0x000fe40000000000 */
[----:B------:R2:W-:Y:S03]  /*29b00*/  @!P4 ST.E.64 desc[UR54][R4.64], R6 ;  /* 0x000000060400c985 */ /* 0x0005e6000c101b36 */
[----:B------:R-:W-:-:S02]  /*29b10*/  SHF.R.S32.HI R44, RZ, 0x1f, R44 ;  /* 0x0000001fff2c7819 */ /* 0x000fc4000001142c */
[----:B-1----:R-:W-:Y:S01]  /*29b20*/  @!P2 LEA R2, P1, R12, R51, 0x2 ;  /* 0x000000330c02a211 */ /* 0x002fe200078210ff */
[----:B------:R-:W-:-:S03]  /*29b30*/  VIADD R11, R237, 0x98 ;  /* 0x00000098ed0b7836 */ /* 0x000fc60000000000 */
[----:B------:R-:W-:Y:S01]  /*29b40*/  @!P2 LEA.HI.X R3, R12, R49, R14, 0x2, P1 ;  /* 0x000000310c03a211 */ /* 0x000fe200008f140e */
[----:B------:R-:W-:Y:S01]  /*29b50*/  VIADD R14, R237, 0x80 ;  /* 0x00000080ed0e7836 */ /* 0x000fe20000000000 */
[----:B------:R-:W-:Y:S01]  /*29b60*/  ISETP.GE.AND P1, PT, R0, UR4, PT ;  /* 0x0000000400007c0c */ /* 0x000fe2000bf26270 */
[----:B--2---:R-:W-:Y:S01]  /*29b70*/  @!P2 IMAD.MOV.U32 R4, RZ, RZ, R25 ;  /* 0x000000ffff04a224 */ /* 0x004fe200078e0019 */
[----:B------:R-:W-:Y:S01]  /*29b80*/  @!P0 LEA R6, P4, R15, R51, 0x2 ;  /* 0x000000330f068211 */ /* 0x000fe200078810ff */
[----:B------:R-:W-:Y:S01]  /*29b90*/  @!P2 IMAD.MOV.U32 R5, RZ, RZ, R21 ;  /* 0x000000ffff05a224 */ /* 0x000fe200078e0015 */
[----:B------:R-:W-:Y:S01]  /*29ba0*/  SHF.R.S32.HI R14, RZ, 0x1f, R14 ;  /* 0x0000001fff0e7819 */ /* 0x000fe2000001140e */
[----:B------:R-:W-:Y:S01]  /*29bb0*/  VIADD R12, R237, 0x90 ;  /* 0x00000090ed0c7836 */ /* 0x000fe20000000000 */
[----:B------:R-:W-:Y:S01]  /*29bc0*/  @!P0 LEA.HI.X R7, R15, R49, R44, 0x2, P4 ;  /* 0x000000310f078211 */ /* 0x000fe200020f142c */
[----:B------:R-:W-:Y:S01]  /*29bd0*/  @!P0 IMAD.MOV.U32 R25, RZ, RZ, R24 ;  /* 0x000000ffff198224 */ /* 0x000fe200078e0018 */
[----:B------:R1:W-:Y:S01]  /*29be0*/  @!P2 ST.E.64 desc[UR54][R2.64], R4 ;  /* 0x000000040200a985 */ /* 0x0003e2000c101b36 */
[----:B------:R-:W-:Y:S01]  /*29bf0*/  @!P0 IMAD.MOV.U32 R24, RZ, RZ, R26 ;  /* 0x000000ffff188224 */ /* 0x000fe200078e001a */
[----:B------:R-:W-:-:S02]  /*29c00*/  ISETP.GE.AND P2, PT, R12, UR4, PT ;  /* 0x000000040c007c0c */ /* 0x000fc4000bf46270 */
[----:B------:R-:W-:Y:S02]  /*29c10*/  IADD3 R15, R237, 0x98, RZ ;  /* 0x00000098ed0f7810 */ /* 0x000fe40007ffe0ff */
[----:B------:R2:W-:Y:S01]  /*29c20*/  @!P0 ST.E.64 desc[UR54][R6.64], R24 ;  /* 0x0000001806008985 */ /* 0x0005e2000c101b36 */
[----:B------:R-:W-:Y:S02]  /*29c30*/  SHF.R.S32.HI R11, RZ, 0x1f, R11 ;  /* 0x0000001fff0b7819 */ /* 0x000fe4000001140b */
[C---:B-1----:R-:W-:Y:S01]  /*29c40*/  @!P3 LEA R2, P5, R13.reuse, R51, 0x2 ;  /* 0x000000330d02b211 */ /* 0x042fe200078a10ff */
[----:B------:R-:W-:Y:S02]  /*29c50*/  @!P3 IMAD.MOV.U32 R4, RZ, RZ, R108 ;  /* 0x000000ffff04b224 */ /* 0x000fe400078e006c */
[----:B------:R-:W-:Y:S01]  /*29c60*/  @!P3 IMAD.MOV.U32 R5, RZ, RZ, R27 ;  /* 0x000000ffff05b224 */ /* 0x000fe200078e001b */
[----:B------:R-:W-:Y:S01]  /*29c70*/  @!P3 LEA.HI.X R3, R13, R49, R14, 0x2, P5 ;  /* 0x000000310d03b211 */ /* 0x000fe200028f140e */
[C---:B------:R-:W-:Y:S01]  /*29c80*/  VIADD R14, R237.reuse, 0x88 ;  /* 0x00000088ed0e7836 */ /* 0x040fe20000000000 */
[----:B--2---:R-:W-:Y:S01]  /*29c90*/  @!P1 LEA R6, P0, R0, R51, 0x2 ;  /* 0x0000003300069211 */ /* 0x004fe200078010ff */
[----:B------:R-:W-:-:S02]  /*29ca0*/  VIADD R13, R237, 0xa0 ;  /* 0x000000a0ed0d7836 */ /* 0x000fc40000000000 */
[----:B------:R1:W-:Y:S01]  /*29cb0*/  @!P3 ST.E.64 desc[UR54][R2.64], R4 ;  /* 0x000000040200b985 */ /* 0x0003e2000c101b36 */
[----:B------:R-:W-:Y:S02]  /*29cc0*/  SHF.R.S32.HI R14, RZ, 0x1f, R14 ;  /* 0x0000001fff0e7819 */ /* 0x000fe4000001140e */
[----:B------:R-:W-:Y:S02]  /*29cd0*/  ISETP.GE.AND P3, PT, R15, UR4, PT ;  /* 0x000000040f007c0c */ /* 0x000fe4000bf66270 */
[----:B------:R-:W-:Y:S01]  /*29ce0*/  @!P1 LEA.HI.X R7, R0, R49, R14, 0x2, P0 ;  /* 0x0000003100079211 */ /* 0x000fe200000f140e */
[----:B------:R-:W-:Y:S01]  /*29cf0*/  VIADD R14, R237, 0x90 ;  /* 0x00000090ed0e7836 */ /* 0x000fe20000000000 */
[----:B------:R-:W-:Y:S01]  /*29d00*/  ISETP.GE.AND P0, PT, R13, UR4, PT ;  /* 0x000000040d007c0c */ /* 0x000fe2000bf06270 */
[----:B------:R-:W-:Y:S01]  /*29d10*/  VIADD R0, R237, 0xa8 ;  /* 0x000000a8ed007836 */ /* 0x000fe20000000000 */
[----:B------:R-:W-:Y:S02]  /*29d20*/  SHF.R.S32.HI R10, RZ, 0x1f, R13 ;  /* 0x0000001fff0a7819 */ /* 0x000fe4000001140d */
[----:B------:R-:W-:Y:S01]  /*29d30*/  SHF.R.S32.HI R14, RZ, 0x1f, R14 ;  /* 0x0000001fff0e7819 */ /* 0x000fe2000001140e */
[----:B-1----:R-:W-:Y:S01]  /*29d40*/  @!P1 IMAD.MOV.U32 R4, RZ, RZ, R109 ;  /* 0x000000ffff049224 */ /* 0x002fe200078e006d */
[----:B------:R-:W-:-:S02]  /*29d50*/  @!P1 MOV R5, R107 ;  /* 0x0000006b00059202 */ /* 0x000fc40000000f00 */
[CC--:B------:R-:W-:Y:S02]  /*29d60*/  @!P2 LEA R2, P4, R12.reuse, R51.reuse, 0x2 ;  /* 0x000000330c02a211 */ /* 0x0c0fe400078810ff */
[----:B------:R-:W-:Y:S01]  /*29d70*/  @!P3 LEA R8, P5, R15, R51, 0x2 ;  /* 0x000000330f08b211 */ /* 0x000fe200078a10ff */
[----:B------:R1:W-:Y:S01]  /*29d80*/  @!P1 ST.E.64 desc[UR54][R6.64], R4 ;  /* 0x0000000406009985 */ /* 0x0003e2000c101b36 */
[-C--:B------:R-:W-:Y:S01]  /*29d90*/  @!P2 LEA.HI.X R3, R12, R49.reuse, R14, 0x2, P4 ;  /* 0x000000310c03a211 */ /* 0x080fe200020f140e */
[C---:B------:R-:W-:Y:S01]  /*29da0*/  VIADD R12, R237.reuse, 0xb0 ;  /* 0x000000b0ed0c7836 */ /* 0x040fe20000000000 */
[----:B------:R-:W-:Y:S01]  /*29db0*/  ISETP.GE.AND P1, PT, R0, UR4, PT ;  /* 0x0000000400007c0c */ /* 0x000fe2000bf26270 */
[----:B------:R-:W-:Y:S01]  /*29dc0*/  VIADD R14, R237, 0xb8 ;  /* 0x000000b8ed0e7836 */ /* 0x000fe20000000000 */
[----:B------:R-:W-:Y:S02]  /*29dd0*/  @!P3 LEA.HI.X R9, R15, R49, R11, 0x2, P5 ;  /* 0x000000310f09b211 */ /* 0x000fe400028f140b */
[----:B------:R-:W-:-:S02]  /*29de0*/  SHF.R.S32.HI R11, RZ, 0x1f, R0 ;  /* 0x0000001fff0b7819 */ /* 0x000fc40000011400 */
[----:B------:R-:W-:Y:S01]  /*29df0*/  ISETP.GE.AND P5, PT, R14, UR4, PT ;  /* 0x000000040e007c0c */ /* 0x000fe2000bfa6270 */
[----:B-1----:R-:W-:Y:S01]  /*29e00*/  @!P2 IMAD.MOV.U32 R4, RZ, RZ, R112 ;  /* 0x000000ffff04a224 */ /* 0x002fe200078e0070 */
[----:B------:R-:W-:Y:S01]  /*29e10*/  @!P0 LEA R6, P4, R13, R51, 0x2 ;  /* 0x000000330d068211 */ /* 0x000fe200078810ff */
[----:B------:R-:W-:-:S03]  /*29e20*/  @!P2 IMAD.MOV.U32 R5, RZ, RZ, R110 ;  /* 0x000000ffff05a224 */ /* 0x000fc600078e006e */
[----:B------:R-:W-:Y:S01]  /*29e30*/  @!P0 LEA.HI.X R7, R13, R49, R10, 0x2, P4 ;  /* 0x000000310d078211 */ /* 0x000fe200020f140a */
[----:B------:R-:W-:Y:S01]  /*29e40*/  @!P3 IMAD.MOV.U32 R13, RZ, RZ, R111 ;  /* 0x000000ffff0db224 */ /* 0x000fe200078e006f */
[----:B------:R1:W-:Y:S01]  /*29e50*/  @!P2 ST.E.64 desc[UR54][R2.64], R4 ;  /* 0x000000040200a985 */ /* 0x0003e2000c101b36 */
[----:B------:R-:W-:Y:S02]  /*29e60*/  ISETP.GE.AND P2, PT, R12, UR4, PT ;  /* 0x000000040c007c0c */ /* 0x000fe4000bf46270 */
[----:B-1----:R-:W-:-:S04]  /*29e70*/  @!P1 LEA R4, P4, R0, R51, 0x2 ;  /* 0x0000003300049211 */ /* 0x002fc800078810ff */
[----:B------:R-:W-:Y:S02]  /*29e80*/  @!P1 LEA.HI.X R5, R0, R49, R11, 0x2, P4 ;  /* 0x0000003100059211 */ /* 0x000fe400020f140b */
[----:B------:R-:W-:-:S05]  /*29e90*/  SHF.R.S32.HI R0, RZ, 0x1f, R12 ;  /* 0x0000001fff007819 */ /* 0x000fca000001140c */
[----:B------:R-:W-:-:S04]  /*29ea0*/  @!P2 LEA R2, P4, R12, R51, 0x2 ;  /* 0x000000330c02a211 */ /* 0x000fc800078810ff */
[----:B------:R-:W-:Y:S01]  /*29eb0*/  @!P2 LEA.HI.X R3, R12, R49, R0, 0x2, P4 ;  /* 0x000000310c03a211 */ /* 0x000fe200020f1400 */
[----:B------:R-:W-:Y:S01]  /*29ec0*/  @!P3 IMAD.MOV.U32 R12, RZ, RZ, R113 ;  /* 0x000000ffff0cb224 */ /* 0x000fe200078e0071 */
[----:B------:R-:W-:Y:S02]  /*29ed0*/  SHF.R.S32.HI R0, RZ, 0x1f, R14 ;  /* 0x0000001fff007819 */ /* 0x000fe4000001140e */
[C---:B------:R-:W-:Y:S02]  /*29ee0*/  @!P5 LEA R10, P4, R14.reuse, R51, 0x2 ;  /* 0x000000330e0ad211 */ /* 0x040fe400078810ff */
[----:B------:R1:W-:Y:S02]  /*29ef0*/  @!P3 ST.E.64 desc[UR54][R8.64], R12 ;  /* 0x0000000c0800b985 */ /* 0x0003e4000c101b36 */
[----:B------:R-:W-:Y:S02]  /*29f00*/  @!P5 LEA.HI.X R11, R14, R49, R0, 0x2, P4 ;  /* 0x000000310e0bd211 */ /* 0x000fe400020f1400 */
[----:B-1----:R-:W-:Y:S01]  /*29f10*/  @!P0 MOV R8, R116 ;  /* 0x0000007400088202 */ /* 0x002fe20000000f00 */
        /* <DEDUP_REMOVED lines=11> */
.L_x_5673:
[----:B------:R-:W-:Y:S05]  /*29fd0*/  BSYNC B1 ;  /* 0x0000000000017941 */ /* 0x000fea0003800000 */
.L_x_5672:
[----:B------:R-:W-:-:S03]  /*29fe0*/  UMOV UR4, 0xffffffff ;  /* 0xffffffff00047882 */ /* 0x000fc60000000000 */
[----:B------:R-:W-:Y:S05]  /*29ff0*/  BRA.DIV UR4, `(.L_x_5674) ;  /* 0x000000e204dc7947 */ /* 0x000fea000b800000 */
[----:B0-----:R-:W0:Y:S04]  /*2a000*/  SHFL.IDX PT, R50, R50, 0x1, 0x1c1f ;  /* 0x003c1f0032327f89 */ /* 0x001e2800000e0000 */
[----:B------:R4:W0:Y:S02]  /*2a010*/  SHFL.IDX PT, R14, R48, 0x1, 0x1c1f ;  /* 0x003c1f00300e7f89 */ /* 0x00082400000e0000 */
.L_x_5972:
[----:B------:R-:W-:-:S13]  /*2a020*/  ISETP.GE.AND P0, PT, R47, R46, PT ;  /* 0x0000002e2f00720c */ /* 0x000fda0003f06270 */
[----:B------:R-:W-:Y:S05]  /*2a030*/  @P0 BRA `(.L_x_5670) ;  /* 0x0000001800a00947 */ /* 0x000fea0003800000 */
[----:B------:R-:W-:Y:S01]  /*2a040*/  ULDC UR4, c[0x0][0xac8] ;  /* 0x0002b20000047ab9 */ /* 0x000fe20000000800 */
[C---:B------:R-:W-:Y:S01]  /*2a050*/  IADD3 R8, R237.reuse, 0x8, RZ ;  /* 0x00000008ed087810 */ /* 0x040fe20007ffe0ff */
[C---:B------:R-:W-:Y:S01]  /*2a060*/  VIADD R0, R237.reuse, 0x10 ;  /* 0x00000010ed007836 */ /* 0x040fe20000000000 */
[C---:B------:R-:W-:Y:S01]  /*2a070*/  ISETP.GE.AND P4, PT, R237.reuse, UR4, PT ;  /* 0x00000004ed007c0c */ /* 0x040fe2000bf86270 */
[C---:B---3--:R-:W-:Y:S01]  /*2a080*/  VIADD R10, R237.reuse, 0x18 ;  /* 0x00000018ed0a7836 */ /* 0x048fe20000000000 */
[----:B------:R-:W-:Y:S01]  /*2a090*/  ISETP.GE.AND P1, PT, R8, UR4, PT ;  /* 0x0000000408007c0c */ /* 0x000fe2000bf26270 */
[C---:B------:R-:W-:Y:S01]  /*2a0a0*/  VIADD R9, R237.reuse, 0x8 ;  /* 0x00000008ed097836 */ /* 0x040fe20000000000 */
[----:B------:R-:W-:Y:S01]  /*2a0b0*/  ISETP.GE.AND P2, PT, R0, UR4, PT ;  /* 0x0000000400007c0c */ /* 0x000fe2000bf46270 */
[C---:B------:R-:W-:Y:S01]  /*2a0c0*/  VIADD R20, R237.reuse, 0x20 ;  /* 0x00000020ed147836 */ /* 0x040fe20000000000 */
[----:B------:R-:W-:Y:S01]  /*2a0d0*/  ISETP.GE.AND P3, PT, R10, UR4, PT ;  /* 0x000000040a007c0c */ /* 0x000fe2000bf66270 */
[C---:B------:R-:W-:Y:S01]  /*2a0e0*/  VIADD R13, R237.reuse, 0x10 ;  /* 0x00000010ed0d7836 */ /* 0x040fe20000000000 */
[----:B------:R-:W-:Y:S01]  /*2a0f0*/  SHF.R.S32.HI R9, RZ, 0x1f, R9 ;  /* 0x0000001fff097819 */ /* 0x000fe20000011409 */
[----:B------:R-:W-:-:S02]  /*2a100*/  VIADD R12, R237, 0x28 ;  /* 0x00000028ed0c7836 */ /* 0x000fc40000000000 */
[C---:B------:R-:W-:Y:S01]  /*2a110*/  VIADD R11, R237.reuse, 0x18 ;  /* 0x00000018ed0b7836 */ /* 0x040fe20000000000 */
[----:B------:R-:W-:Y:S01]  /*2a120*/  SHF.R.S32.HI R13, RZ, 0x1f, R13 ;  /* 0x0000001fff0d7819 */ /* 0x000fe2000001140d */
[----:B0-----:R-:W-:Y:S01]  /*2a130*/  @!P4 IMAD.MOV.U32 R4, RZ, RZ, R14 ;  /* 0x000000ffff04c224 */ /* 0x001fe200078e000e */
[----:B------:R-:W-:Y:S01]  /*2a140*/  @!P4 MOV R7, R28 ;  /* 0x0000001c0007c202 */ /* 0x000fe20000000f00 */
[----:B------:R-:W-:Y:S01]  /*2a150*/  @!P4 IMAD.MOV.U32 R5, RZ, RZ, R50 ;  /* 0x000000ffff05c224 */ /* 0x000fe200078e0032 */
[C---:B------:R-:W-:Y:S01]  /*2a160*/  @!P1 LEA R2, P0, R8.reuse, R14, 0x2 ;  /* 0x0000000e08029211 */ /* 0x040fe200078010ff */
[----:B------:R-:W-:Y:S01]  /*2a170*/  @!P4 IMAD.MOV.U32 R6, RZ, RZ, R30 ;  /* 0x000000ffff06c224 */ /* 0x000fe200078e001e */
[----:B------:R-:W-:Y:S01]  /*2a180*/  SHF.R.S32.HI R11, RZ, 0x1f, R11 ;  /* 0x0000001fff0b7819 */ /* 0x000fe2000001140b */
[C---:B------:R-:W-:Y:S01]  /*2a190*/  @!P4 IMAD.WIDE R4, R237.reuse, 0x4, R4 ;  /* 0x00000004ed04c825 */ /* 0x040fe200078e0204 */
[----:B------:R-:W-:Y:S02]  /*2a1a0*/  @!P1 LEA.HI.X R3, R8, R50, R9, 0x2, P0 ;  /* 0x0000003208039211 */ /* 0x000fe400000f1409 */
[----:B------:R-:W-:Y:S01]  /*2a1b0*/  ISETP.GE.AND P0, PT, R20, UR4, PT ;  /* 0x0000000414007c0c */ /* 0x000fe2000bf06270 */
[C---:B------:R-:W-:Y:S01]  /*2a1c0*/  VIADD R21, R237.reuse, 0x20 ;  /* 0x00000020ed157836 */ /* 0x040fe20000000000 */
[----:B------:R0:W-:Y:S01]  /*2a1d0*/  @!P4 ST.E.64 desc[UR54][R4.64], R6 ;  /* 0x000000060400c985 */ /* 0x0001e2000c101b36 */
[----:B------:R-:W-:Y:S01]  /*2a1e0*/  @!P3 LEA R8, P5, R10, R14, 0x2 ;  /* 0x0000000e0a08b211 */ /* 0x000fe200078a10ff */
[----:B------:R-:W-:-:S02]  /*2a1f0*/  VIADD R15, R237, 0x28 ;  /* 0x00000028ed0f7836 */ /* 0x000fc40000000000 */
[----:B------:R-:W-:Y:S01]  /*2a200*/  SHF.R.S32.HI R21, RZ, 0x1f, R21 ;  /* 0x0000001fff157819 */ /* 0x000fe20000011415 */
[----:B------:R-:W-:Y:S01]  /*2a210*/  VIADD R24, R237, 0x60 ;  /* 0x00000060ed187836 */ /* 0x000fe20000000000 */
[----:B------:R-:W-:Y:S02]  /*2a220*/  @!P3 LEA.HI.X R9, R10, R50, R11, 0x2, P5 ;  /* 0x000000320a09b211 */ /* 0x000fe400028f140b */
[----:B------:R-:W-:Y:S02]  /*2a230*/  SHF.R.S32.HI R15, RZ, 0x1f, R15 ;  /* 0x0000001fff0f7819 */ /* 0x000fe4000001140f */
        /* <DEDUP_REMOVED lines=8> */
[----:B------:R-:W-:Y:S01]  /*2a2c0*/  VIADD R13, R237, 0x38 ;  /* 0x00000038ed0d7836 */ /* 0x000fe20000000000 */
[----:B------:R-:W-:-:S04]  /*2a2d0*/  @!P0 LEA R10, P4, R20, R14, 0x2 ;  /* 0x0000000e140a8211 */ /* 0x000fc800078810ff */
[----:B------:R-:W-:Y:S01]  /*2a2e0*/  @!P0 LEA.HI.X R11, R20, R50, R21, 0x2, P4 ;  /* 0x00000032140b8211 */ /* 0x000fe200020f1415 */
[C---:B------:R-:W-:Y:S02]  /*2a2f0*/  VIADD R20, R237.reuse, 0x40 ;  /* 0x00000040ed147836 */ /* 0x040fe40000000000 */
[----:B------:R-:W-:Y:S02]  /*2a300*/  VIADD R21, R237, 0x30 ;  /* 0x00000030ed157836 */ /* 0x000fe40000000000 */
[----:B0-----:R-:W-:Y:S01]  /*2a310*/  @!P2 IMAD.MOV.U32 R2, RZ, RZ, R34 ;  /* 0x000000ffff02a224 */ /* 0x001fe200078e0022 */
[----:B------:R-:W-:Y:S01]  /*2a320*/  @!P2 MOV R3, R32 ;  /* 0x000000200003a202 */ /* 0x000fe20000000f00 */
[----:B------:R-:W-:Y:S01]  /*2a330*/  @!P3 IMAD.MOV.U32 R32, RZ, RZ, R35 ;  /* 0x000000ffff20b224 */ /* 0x000fe200078e0023 */
[----:B------:R-:W-:Y:S02]  /*2a340*/  @!P1 LEA R4, P5, R12, R14, 0x2 ;  /* 0x0000000e0c049211 */ /* 0x000fe400078a10ff */
[----:B------:R-:W-:Y:S01]  /*2a350*/  SHF.R.S32.HI R21, RZ, 0x1f, R21 ;  /* 0x0000001fff157819 */ /* 0x000fe20000011415 */
[----:B------:R0:W-:Y:S01]  /*2a360*/  @!P2 ST.E.64 desc[UR54][R6.64], R2 ;  /* 0x000000020600a985 */ /* 0x0001e2000c101b36 */
[----:B------:R-:W-:-:S02]  /*2a370*/  ISETP.GE.AND P2, PT, R0, UR4, PT ;  /* 0x0000000400007c0c */ /* 0x000fc4000bf46270 */
[----:B------:R-:W-:Y:S01]  /*2a380*/  @!P1 LEA.HI.X R5, R12, R50, R15, 0x2, P5 ;  /* 0x000000320c059211 */ /* 0x000fe200028f140f */
[----:B------:R3:W-:Y:S01]  /*2a390*/  @!P3 ST.E.64 desc[UR54][R8.64], R32 ;  /* 0x000000200800b985 */ /* 0x0007e2000c101b36 */
[----:B------:R-:W-:Y:S01]  /*2a3a0*/  ISETP.GE.AND P3, PT, R13, UR4, PT ;  /* 0x000000040d007c0c */ /* 0x000fe2000bf66270 */
[C---:B------:R-:W-:Y:S01]  /*2a3b0*/  VIADD R15, R237.reuse, 0x38 ;  /* 0x00000038ed0f7836 */ /* 0x040fe20000000000 */
[----:B------:R-:W-:-:S04]  /*2a3c0*/  IADD3 R12, R237, 0x48, RZ ;  /* 0x00000048ed0c7810 */ /* 0x000fc80007ffe0ff */
[----:B------:R-:W-:Y:S01]  /*2a3d0*/  SHF.R.S32.HI R15, RZ, 0x1f, R15 ;  /* 0x0000001fff0f7819 */ /* 0x000fe2000001140f */
[----:B0-----:R-:W-:Y:S02]  /*2a3e0*/  @!P0 IMAD.MOV.U32 R2, RZ, RZ, R38 ;  /* 0x000000ffff028224 */ /* 0x001fe400078e0026 */
[-C--:B------:R-:W-:Y:S01]  /*2a3f0*/  @!P2 LEA R6, P4, R0, R14.reuse, 0x2 ;  /* 0x0000000e0006a211 */ /* 0x080fe200078810ff */
[----:B------:R-:W-:Y:S02]  /*2a400*/  @!P0 IMAD.MOV.U32 R3, RZ, RZ, R36 ;  /* 0x000000ffff038224 */ /* 0x000fe400078e0024 */
[----:B------:R-:W-:Y:S01]  /*2a410*/  @!P1 IMAD.MOV.U32 R36, RZ, RZ, R39 ;  /* 0x000000ffff249224 */ /* 0x000fe200078e0027 */
[----:B---3--:R-:W-:Y:S02]  /*2a420*/  @!P3 LEA R8, P5, R13, R14, 0x2 ;  /* 0x0000000e0d08b211 */ /* 0x008fe400078a10ff */
[----:B------:R0:W-:Y:S01]  /*2a430*/  @!P0 ST.E.64 desc[UR54][R10.64], R2 ;  /* 0x000000020a008985 */ /* 0x0001e2000c101b36 */
[----:B------:R-:W-:-:S02]  /*2a440*/  ISETP.GE.AND P0, PT, R20, UR4, PT ;  /* 0x0000000414007c0c */ /* 0x000fc4000bf06270 */
[-C--:B------:R-:W-:Y:S01]  /*2a450*/  @!P2 LEA.HI.X R7, R0, R50.reuse, R21, 0x2, P4 ;  /* 0x000000320007a211 */ /* 0x080fe200020f1415 */
[----:B------:R3:W-:Y:S01]  /*2a460*/  @!P1 ST.E.64 desc[UR54][R4.64], R36 ;  /* 0x0000002404009985 */ /* 0x0007e2000c101b36 */
[----:B------:R-:W-:Y:S01]  /*2a470*/  ISETP.GE.AND P1, PT, R12, UR4, PT ;  /* 0x000000040c007c0c */ /* 0x000fe2000bf26270 */
[----:B------:R-:W-:Y:S01]  /*2a480*/  VIADD R0, R237, 0x50 ;  /* 0x00000050ed007836 */ /* 0x000fe20000000000 */
[----:B------:R-:W-:Y:S01]  /*2a490*/  @!P3 LEA.HI.X R9, R13, R50, R15, 0x2, P5 ;  /* 0x000000320d09b211 */ /* 0x000fe200028f140f */
[C---:B------:R-:W-:Y:S02]  /*2a4a0*/  VIADD R21, R237.reuse, 0x40 ;  /* 0x00000040ed157836 */ /* 0x040fe40000000000 */
[C---:B------:R-:W-:Y:S02]  /*2a4b0*/  VIADD R13, R237.reuse, 0x58 ;  /* 0x00000058ed0d7836 */ /* 0x040fe40000000000 */
[----:B------:R-:W-:Y:S01]  /*2a4c0*/  VIADD R15, R237, 0x48 ;  /* 0x00000048ed0f7836 */ /* 0x000fe20000000000 */
[----:B------:R-:W-:Y:S01]  /*2a4d0*/  SHF.R.S32.HI R21, RZ, 0x1f, R21 ;  /* 0x0000001fff157819 */ /* 0x000fe20000011415 */
[----:B0-----:R-:W-:Y:S01]  /*2a4e0*/  @!P2 IMAD.MOV.U32 R2, RZ, RZ, R69 ;  /* 0x000000ffff02a224 */ /* 0x001fe200078e0045 */
[----:B------:R-:W-:Y:S01]  /*2a4f0*/  @!P3 MOV R69, R68 ;  /* 0x000000440045b202 */ /* 0x000fe20000000f00 */
[----:B------:R-:W-:Y:S01]  /*2a500*/  @!P2 IMAD.MOV.U32 R3, RZ, RZ, R40 ;  /* 0x000000ffff03a224 */ /* 0x000fe200078e0028 */
[-C--:B------:R-:W-:Y:S01]  /*2a510*/  @!P0 LEA R10, P5, R20, R14.reuse, 0x2 ;  /* 0x0000000e140a8211 */ /* 0x080fe200078a10ff */
[----:B------:R-:W-:Y:S01]  /*2a520*/  @!P3 IMAD.MOV.U32 R68, RZ, RZ, R124 ;  /* 0x000000ffff44b224 */ /* 0x000fe200078e007c */
[----:B------:R-:W-:Y:S01]  /*2a530*/  ISETP.GE.AND P4, PT, R13, UR4, PT ;  /* 0x000000040d007c0c */ /* 0x000fe2000bf86270 */
[----:B------:R-:W-:Y:S01]  /*2a540*/  @!P0 IMAD.MOV.U32 R124, RZ, RZ, R127 ;  /* 0x000000ffff7c8224 */ /* 0x000fe200078e007f */
[----:B------:R0:W-:Y:S01]  /*2a550*/  @!P2 ST.E.64 desc[UR54][R6.64], R2 ;  /* 0x000000020600a985 */ /* 0x0001e2000c101b36 */
[----:B------:R-:W-:Y:S01]  /*2a560*/  ISETP.GE.AND P2, PT, R0, UR4, PT ;  /* 0x0000000400007c0c */ /* 0x000fe2000bf46270 */
[----:B------:R-:W-:Y:S01]  /*2a570*/  @!P1 IMAD.MOV.U32 R127, RZ, RZ, R126 ;  /* 0x000000ffff7f9224 */ /* 0x000fe200078e007e */
[----:B------:R-:W-:Y:S01]  /*2a580*/  SHF.R.S32.HI R15, RZ, 0x1f, R15 ;  /* 0x0000001fff0f7819 */ /* 0x000fe2000001140f */
[----:B------:R5:W-:Y:S01]  /*2a590*/  @!P3 ST.E.64 desc[UR54][R8.64], R68 ;  /* 0x000000440800b985 */ /* 0x000be2000c101b36 */
[----:B---3--:R-:W-:-:S02]  /*2a5a0*/  @!P1 LEA R4, P3, R12, R14, 0x2 ;  /* 0x0000000e0c049211 */ /* 0x008fc400078610ff */
[-C--:B------:R-:W-:Y:S01]  /*2a5b0*/  @!P0 LEA.HI.X R11, R20, R50.reuse, R21, 0x2, P5 ;  /* 0x00000032140b8211 */ /* 0x080fe200028f1415 */
[C---:B------:R-:W-:Y:S01]  /*2a5c0*/  VIADD R21, R237.reuse, 0x50 ;  /* 0x00000050ed157836 */ /* 0x040fe20000000000 */
[----:B------:R-:W-:Y:S01]  /*2a5d0*/  @!P1 LEA.HI.X R5, R12, R50, R15, 0x2, P3 ;  /* 0x000000320c059211 */ /* 0x000fe200018f140f */
[C---:B------:R-:W-:Y:S01]  /*2a5e0*/  VIADD R20, R237.reuse, 0x60 ;  /* 0x00000060ed147836 */ /* 0x040fe20000000000 */
[----:B------:R-:W-:Y:S01]  /*2a5f0*/  @!P1 MOV R126, R128 ;  /* 0x00000080007e9202 */ /* 0x000fe20000000f00 */
[C---:B------:R-:W-:Y:S01]  /*2a600*/  VIADD R12, R237.reuse, 0x68 ;  /* 0x00000068ed0c7836 */ /* 0x040fe20000000000 */
[----:B------:R-:W-:Y:S01]  /*2a610*/  @!P0 ST.E.64 desc[UR54][R10.64], R124 ;  /* 0x0000007c0a008985 */ /* 0x000fe2000c101b36 */
[----:B------:R-:W-:Y:S01]  /*2a620*/  VIADD R15, R237, 0x58 ;  /* 0x00000058ed0f7836 */ /* 0x000fe20000000000 */
[----:B0-----:R-:W-:Y:S01]  /*2a630*/  @!P2 LEA R2, P3, R0, R14, 0x2 ;  /* 0x0000000e0002a211 */ /* 0x001fe200078610ff */
[----:B------:R-:W-:Y:S01]  /*2a640*/  @!P2 IMAD.MOV.U32 R128, RZ, RZ, R70 ;  /* 0x000000ffff80a224 */ /* 0x000fe200078e0046 */
[----:B------:R0:W-:Y:S01]  /*2a650*/  @!P1 ST.E.64 desc[UR54][R4.64], R126 ;  /* 0x0000007e04009985 */ /* 0x0001e2000c101b36 */
[----:B------:R-:W-:-:S02]  /*2a660*/  SHF.R.S32.HI R21, RZ, 0x1f, R21 ;  /* 0x0000001fff157819 */ /* 0x000fc40000011415 */
[----:B------:R-:W-:Y:S02]  /*2a670*/  ISETP.GE.AND P0, PT, R20, UR4, PT ;  /* 0x0000000414007c0c */ /* 0x000fe4000bf06270 */
[----:B------:R-:W-:Y:S02]  /*2a680*/  ISETP.GE.AND P1, PT, R12, UR4, PT ;  /* 0x000000040c007c0c */ /* 0x000fe4000bf26270 */
[----:B------:R-:W-:Y:S02]  /*2a690*/  @!P4 LEA R6, P5, R13, R14, 0x2 ;  /* 0x0000000e0d06c211 */ /* 0x000fe400078a10ff */
[----:B------:R-:W-:Y:S02]  /*2a6a0*/  SHF.R.S32.HI R15, RZ, 0x1f, R15 ;  /* 0x0000001fff0f7819 */ /* 0x000fe4000001140f */
[-C--:B------:R-:W-:Y:S01]  /*2a6b0*/  @!P2 LEA.HI.X R3, R0, R50.reuse, R21, 0x2, P3 ;  /* 0x000000320003a211 */ /* 0x080fe200018f1415 */
[----:B------:R-:W-:Y:S01]  /*2a6c0*/  VIADD R0, R237, 0x70 ;  /* 0x00000070ed007836 */ /* 0x000fe20000000000 */
[----:B------:R-:W-:Y:S01]  /*2a6d0*/  @!P4 LEA.HI.X R7, R13, R50, R15, 0x2, P5 ;  /* 0x000000320d07c211 */ /* 0x000fe200028f140f */
[C---:B------:R-:W-:Y:S01]  /*2a6e0*/  VIADD R13, R237.reuse, 0x68 ;  /* 0x00000068ed0d7836 */ /* 0x040fe20000000000 */
[C---:B------:R-:W-:Y:S01]  /*2a6f0*/  IADD3 R15, R237.reuse, 0x80, RZ ;  /* 0x00000080ed0f7810 */ /* 0x040fe20007ffe0ff */
[----:B------:R3:W-:Y:S01]  /*2a700*/  @!P2 ST.E.64 desc[UR54][R2.64], R128 ;  /* 0x000000800200a985 */ /* 0x0007e2000c101b36 */
[----:B------:R-:W-:Y:S01]  /*2a710*/  ISETP.GE.AND P2, PT, R0, UR4, PT ;  /* 0x0000000400007c0c */ /* 0x000fe2000bf46270 */
[----:B------:R-:W-:Y:S01]  /*2a720*/  VIADD R21, R237, 0x78 ;  /* 0x00000078ed157836 */ /* 0x000fe20000000000 */
[----:B-----5:R-:W-:-:S02]  /*2a730*/  @!P0 LEA R8, P3, R20, R14, 0x2 ;  /* 0x0000000e14088211 */ /* 0x020fc400078610ff */
[----:B0-----:R-:W-:Y:S02]  /*2a740*/  @!P1 LEA R4, P5, R12, R14, 0x2 ;  /* 0x0000000e0c049211 */ /* 0x001fe400078a10ff */
[----:B------:R-:W-:Y:S02]  /*2a750*/  SHF.R.S32.HI R13, RZ, 0x1f, R13 ;  /* 0x0000001fff0d7819 */ /* 0x000fe4000001140d */
[-C--:B------:R-:W-:Y:S01]  /*2a760*/  @!P0 LEA.HI.X R9, R20, R50.reuse, R24, 0x2, P3 ;  /* 0x0000003214098211 */ /* 0x080fe200018f1418 */
[C---:B------:R-:W-:Y:S01]  /*2a770*/  VIADD R20, R237.reuse, 0x88 ;  /* 0x00000088ed147836 */ /* 0x040fe20000000000 */
[----:B------:R-:W-:Y:S01]  /*2a780*/  @!P1 LEA.HI.X R5, R12, R50, R13, 0x2, P5 ;  /* 0x000000320c059211 */ /* 0x000fe200028f140d */
[C---:B------:R-:W-:Y:S01]  /*2a790*/  VIADD R12, R237.reuse, 0x70 ;  /* 0x00000070ed0c7836 */ /* 0x040fe20000000000 */
[----:B------:R-:W-:Y:S01]  /*2a7a0*/  IADD3 R24, R237, 0x78, RZ ;  /* 0x00000078ed187810 */ /* 0x000fe20007ffe0ff */
[----:B---3--:R-:W-:Y:S01]  /*2a7b0*/  @!P4 IMAD.MOV.U32 R2, RZ, RZ, R71 ;  /* 0x000000ffff02c224 */ /* 0x008fe200078e0047 */
[----:B------:R-:W-:Y:S01]  /*2a7c0*/  ISETP.GE.AND P3, PT, R15, UR4, PT ;  /* 0x000000040f007c0c */ /* 0x000fe2000bf66270 */
[----:B------:R-:W-:Y:S01]  /*2a7d0*/  @!P4 IMAD.MOV.U32 R3, RZ, RZ, R130 ;  /* 0x000000ffff03c224 */ /* 0x000fe200078e0082 */
[----:B------:R-:W-:-:S02]  /*2a7e0*/  SHF.R.S32.HI R12, RZ, 0x1f, R12 ;  /* 0x0000001fff0c7819 */ /* 0x000fc4000001140c */
[----:B------:R-:W-:Y:S02]  /*2a7f0*/  SHF.R.S32.HI R24, RZ, 0x1f, R24 ;  /* 0x0000001fff187819 */ /* 0x000fe40000011418 */
[----:B------:R0:W-:Y:S01]  /*2a800*/  @!P4 ST.E.64 desc[UR54][R6.64], R2 ;  /* 0x000000020600c985 */ /* 0x0001e2000c101b36 */
[----:B------:R-:W-:Y:S01]  /*2a810*/  ISETP.GE.AND P4, PT, R21, UR4, PT ;  /* 0x0000000415007c0c */ /* 0x000fe2000bf86270 */
[----:B0-----:R-:W-:Y:S02]  /*2a820*/  @!P0 IMAD.MOV.U32 R2, RZ, RZ, R74 ;  /* 0x000000ffff028224 */ /* 0x001fe400078e004a */
[----:B------:R-:W-:Y:S02]  /*2a830*/  @!P0 IMAD.MOV.U32 R3, RZ, RZ, R72 ;  /* 0x000000ffff038224 */ /* 0x000fe400078e0048 */
[----:B------:R-:W-:-:S03]  /*2a840*/  @!P1 IMAD.MOV.U32 R72, RZ, RZ, R75 ;  /* 0x000000ffff489224 */ /* 0x000fc600078e004b */
[----:B------:R0:W-:Y:S01]  /*2a850*/  @!P0 ST.E.64 desc[UR54][R8.64], R2 ;  /* 0x0000000208008985 */ /* 0x0001e2000c101b36 */
[----:B------:R-:W-:-:S03]  /*2a860*/  @!P2 LEA R10, P0, R0, R14, 0x2 ;  /* 0x0000000e000aa211 */ /* 0x000fc600078010ff */
[----:B------:R3:W-:Y:S01]  /*2a870*/  @!P1 ST.E.64 desc[UR54][R4.64], R72 ;  /* 0x0000004804009985 */ /* 0x0007e2000c101b36 */
[----:B------:R-:W-:Y:S01]  /*2a880*/  @!P2 LEA.HI.X R11, R0, R50, R12, 0x2, P0 ;  /* 0x00000032000ba211 */ /* 0x000fe200000f140c */
[----:B------:R-:W-:Y:S01]  /*2a890*/  VIADD R0, R237, 0x90 ;  /* 0x00000090ed007836 */ /* 0x000fe20000000000 */
[C---:B------:R-:W-:Y:S02]  /*2a8a0*/  @!P4 LEA R6, P1, R21.reuse, R14, 0x2 ;  /* 0x0000000e1506c211 */ /* 0x040fe400078210ff */
[----:B------:R-:W-:Y:S02]  /*2a8b0*/  ISETP.GE.AND P0, PT, R20, UR4, PT ;  /* 0x0000000414007c0c */ /* 0x000fe4000bf06270 */
[----:B------:R-:W-:Y:S01]  /*2a8c0*/  @!P4 LEA.HI.X R7, R21, R50, R24, 0x2, P1 ;  /* 0x000000321507c211 */ /* 0x000fe200008f1418 */
[----:B------:R-:W-:Y:S01]  /*2a8d0*/  VIADD R21, R237, 0x80 ;  /* 0x00000080ed157836 */ /* 0x000fe20000000000 */
[----:B------:R-:W-:Y:S01]  /*2a8e0*/  @!P3 LEA R12, P5, R15, R14, 0x2 ;  /* 0x0000000e0f0cb211 */ /* 0x000fe200078a10ff */
[----:B0-----:R-:W-:Y:S01]  /*2a8f0*/  @!P2 IMAD.MOV.U32 R2, RZ, RZ, R78 ;  /* 0x000000ffff02a224 */ /* 0x001fe200078e004e */
[----:B------:R-:W-:Y:S01]  /*2a900*/  ISETP.GE.AND P1, PT, R0, UR4, PT ;  /* 0x0000000400007c0c */ /* 0x000fe2000bf26270 */
[----:B------:R-:W-:Y:S01]  /*2a910*/  @!P2 IMAD.MOV.U32 R3, RZ, RZ, R76 ;  /* 0x000000ffff03a224 */ /* 0x000fe200078e004c */
[----:B------:R-:W-:Y:S01]  /*2a920*/  SHF.R.S32.HI R21, RZ, 0x1f, R21 ;  /* 0x0000001fff157819 */ /* 0x000fe20000011415 */
[----:B------:R-:W-:-:S02]  /*2a930*/  VIADD R24, R237, 0x88 ;  /* 0x00000088ed187836 */ /* 0x000fc40000000000 */
[----:B------:R-:W-:Y:S01]  /*2a940*/  @!P4 IMAD.MOV.U32 R76, RZ, RZ, R79 ;  /* 0x000000ffff4cc224 */ /* 0x000fe200078e004f */
[----:B------:R0:W-:Y:S01]  /*2a950*/  @!P2 ST.E.64 desc[UR54][R10.64], R2 ;  /* 0x000000020a00a985 */ /* 0x0001e2000c101b36 */
[C---:B---3--:R-:W-:Y:S02]  /*2a960*/  @!P0 LEA R4, P2, R20.reuse, R14, 0x2 ;  /* 0x0000000e14048211 */ /* 0x048fe400078410ff */
[----:B------:R-:W-:Y:S01]  /*2a970*/  SHF.R.S32.HI R24, RZ, 0x1f, R24 ;  /* 0x0000001fff187819 */ /* 0x000fe20000011418 */
[----:B------:R-:W-:Y:S01]  /*2a980*/  @!P4 ST.E.64 desc[UR54][R6.64], R76 ;  /* 0x0000004c0600c985 */ /* 0x000fe2000c101b36 */
[-C--:B------:R-:W-:Y:S01]  /*2a990*/  @!P3 LEA.HI.X R13, R15, R50.reuse, R21, 0x2, P5 ;  /* 0x000000320f0db211 */ /* 0x080fe200028f1415 */
[C---:B------:R-:W-:Y:S01]  /*2a9a0*/  VIADD R21, R237.reuse, 0x98 ;  /* 0x00000098ed157836 */ /* 0x040fe20000000000 */
[----:B------:R-:W-:Y:S01]  /*2a9b0*/  @!P0 LEA.HI.X R5, R20, R50, R24, 0x2, P2 ;  /* 0x0000003214058211 */ /* 0x000fe200010f1418 */
[C---:B------:R-:W-:Y:S01]  /*2a9c0*/  VIADD R15, R237.reuse, 0xa8 ;  /* 0x000000a8ed0f7836 */ /* 0x040fe20000000000 */
[----:B------:R-:W-:Y:S01]  /*2a9d0*/  @!P1 LEA R8, P2, R0, R14, 0x2 ;  /* 0x0000000e00089211 */ /* 0x000fe200078410ff */
[----:B------:R-:W-:Y:S01]  /*2a9e0*/  VIADD R24, R237, 0x90 ;  /* 0x00000090ed187836 */ /* 0x000fe20000000000 */
[----:B------:R-:W-:Y:S01]  /*2a9f0*/  ISETP.GE.AND P4, PT, R21, UR4, PT ;  /* 0x0000000415007c0c */ /* 0x000fe2000bf86270 */
[----:B------:R-:W-:-:S02]  /*2aa00*/  VIADD R20, R237, 0xa0 ;  /* 0x000000a0ed147836 */ /* 0x000fc40000000000 */
[----:B0-----:R-:W-:Y:S01]  /*2aa10*/  @!P3 IMAD.MOV.U32 R2, RZ, RZ, R82 ;  /* 0x000000ffff02b224 */ /* 0x001fe200078e0052 */
[----:B------:R-:W-:Y:S01]  /*2aa20*/  @!P3 MOV R3, R80 ;  /* 0x000000500003b202 */ /* 0x000fe20000000f00 */
[----:B------:R-:W-:Y:S01]  /*2aa30*/  @!P0 IMAD.MOV.U32 R80, RZ, RZ, R83 ;  /* 0x000000ffff508224 */ /* 0x000fe200078e0053 */
[----:B------:R-:W-:Y:S01]  /*2aa40*/  SHF.R.S32.HI R24, RZ, 0x1f, R24 ;  /* 0x0000001fff187819 */ /* 0x000fe20000011418 */
[----:B------:R-:W-:Y:S01]  /*2aa50*/  VIADD R11, R237, 0xb0 ;  /* 0x000000b0ed0b7836 */ /* 0x000fe20000000000 */
[----:B------:R-:W-:Y:S01]  /*2aa60*/  ISETP.GE.AND P5, PT, R20, UR4, PT ;  /* 0x0000000414007c0c */ /* 0x000fe2000bfa6270 */
[----:B------:R0:W-:Y:S01]  /*2aa70*/  @!P3 ST.E.64 desc[UR54][R12.64], R2 ;  /* 0x000000020c00b985 */ /* 0x0001e2000c101b36 */
[----:B------:R-:W-:Y:S01]  /*2aa80*/  ISETP.GE.AND P3, PT, R15, UR4, PT ;  /* 0x000000040f007c0c */ /* 0x000fe2000bf66270 */
[----:B------:R-:W-:Y:S01]  /*2aa90*/  @!P1 IMAD.MOV.U32 R85, RZ, RZ, R84 ;  /* 0x000000ffff559224 */ /* 0x000fe200078e0054 */
[----:B------:R-:W-:Y:S01]  /*2aaa0*/  @!P1 LEA.HI.X R9, R0, R50, R24, 0x2, P2 ;  /* 0x0000003200099211 */ /* 0x000fe200010f1418 */
[----:B------:R3:W-:Y:S01]  /*2aab0*/  @!P0 ST.E.64 desc[UR54][R4.64], R80 ;  /* 0x0000005004008985 */ /* 0x0007e2000c101b36 */
[----:B------:R-:W-:Y:S01]  /*2aac0*/  @!P1 MOV R84, R132 ;  /* 0x0000008400549202 */ /* 0x000fe20000000f00 */
[----:B------:R-:W-:Y:S01]  /*2aad0*/  VIADD R24, R237, 0x98 ;  /* 0x00000098ed187836 */ /* 0x000fe20000000000 */
[----:B------:R-:W-:Y:S01]  /*2aae0*/  ISETP.GE.AND P0, PT, R11, UR4, PT ;  /* 0x000000040b007c0c */ /* 0x000fe2000bf06270 */
[----:B------:R-:W-:Y:S01]  /*2aaf0*/  @!P4 IMAD.MOV.U32 R130, RZ, RZ, R133 ;  /* 0x000000ffff82c224 */ /* 0x000fe200078e0085 */
[----:B------:R-:W-:Y:S01]  /*2ab00*/  SHF.R.S32.HI R0, RZ, 0x1f, R15 ;  /* 0x0000001fff007819 */ /* 0x000fe2000001140f */
[----:B------:R5:W-:Y:S01]  /*2ab10*/  @!P1 ST.E.64 desc[UR54][R8.64], R84 ;  /* 0x0000005408009985 */ /* 0x000be2000c101b36 */
[----:B------:R-:W-:-:S02]  /*2ab20*/  SHF.R.S32.HI R24, RZ, 0x1f, R24 ;  /* 0x0000001fff187819 */ /* 0x000fc40000011418 */
[-C--:B0-----:R-:W-:Y:S02]  /*2ab30*/  @!P4 LEA R2, P1, R21, R14.reuse, 0x2 ;  /* 0x0000000e1502c211 */ /* 0x081fe400078210ff */
[----:B------:R-:W-:Y:S02]  /*2ab40*/  @!P3 LEA R6, P2, R15, R14, 0x2 ;  /* 0x0000000e0f06b211 */ /* 0x000fe400078410ff */
[----:B------:R-:W-:Y:S02]  /*2ab50*/  @!P4 LEA.HI.X R3, R21, R50, R24, 0x2, P1 ;  /* 0x000000321503c211 */ /* 0x000fe400008f1418 */
[----:B------:R-:W-:Y:S02]  /*2ab60*/  SHF.R.S32.HI R13, RZ, 0x1f, R20 ;  /* 0x0000001fff0d7819 */ /* 0x000fe40000011414 */
[----:B---3--:R-:W-:Y:S01]  /*2ab70*/  @!P5 LEA R4, P1, R20, R14, 0x2 ;  /* 0x0000000e1404d211 */ /* 0x008fe200078210ff */
[----:B------:R0:W-:Y:S01]  /*2ab80*/  @!P4 ST.E.64 desc[UR54][R2.64], R130 ;  /* 0x000000820200c985 */ /* 0x0001e2000c101b36 */
[----:B------:R-:W-:Y:S01]  /*2ab90*/  @!P3 LEA.HI.X R7, R15, R50, R0, 0x2, P2 ;  /* 0x000000320f07b211 */ /* 0x000fe200010f1400 */
[----:B-----5:R-:W-:Y:S01]  /*2aba0*/  VIADD R9, R237, 0xb8 ;  /* 0x000000b8ed097836 */ /* 0x020fe20000000000 */
[----:B------:R-:W-:-:S02]  /*2abb0*/  SHF.R.S32.HI R0, RZ, 0x1f, R11 ;  /* 0x0000001fff007819 */ /* 0x000fc4000001140b */
[C---:B------:R-:W-:Y:S02]  /*2abc0*/  @!P0 LEA R10, P2, R11.reuse, R14, 0x2 ;  /* 0x0000000e0b0a8211 */ /* 0x040fe400078410ff */
[-C--:B------:R-:W-:Y:S02]  /*2abd0*/  @!P5 LEA.HI.X R5, R20, R50.reuse, R13, 0x2, P1 ;  /* 0x000000321405d211 */ /* 0x080fe400008f140d */
        /* <DEDUP_REMOVED lines=14> */
.L_x_5656:
        /* <DEDUP_REMOVED lines=26> */
.L_x_5675:
[----:B--2---:R-:W2:Y:S04]  /*2ae60*/  LDL.LU R2, [R1+0x18] ;  /* 0x0000180001027983 */ /* 0x004ea80000300800 */
[----:B------:R-:W3:Y:S01]  /*2ae70*/  LDL.LU R0, [R1+0x28] ;  /* 0x0000280001007983 */ /* 0x000ee20000300800 */
[----:B------:R-:W-:Y:S01]  /*2ae80*/  BSSY B1, `(.L_x_5676) ;  /* 0x0000037000017945 */ /* 0x000fe20003800000 */
[----:B-----5:R-:W-:Y:S02]  /*2ae90*/  SHF.R.S32.HI R12, RZ, 0x1f, R13 ;  /* 0x0000001fff0c7819 */ /* 0x020fe4000001140d */
[----:B--2---:R-:W-:Y:S02]  /*2aea0*/  SEL R21, R2, RZ, !P0 ;  /* 0x000000ff02157207 */ /* 0x004fe40004000000 */
[----:B---3--:R-:W-:Y:S01]  /*2aeb0*/  SEL R14, R0, RZ, !P0 ;  /* 0x000000ff000e7207 */ /* 0x008fe20004000000 */
[----:B------:R-:W-:Y:S06]  /*2aec0*/  @P3 BRA `(.L_x_5677) ;  /* 0x0000000000c83947 */ /* 0x000fec0003800000 */
[----:B------:R-:W1:Y:S01]  /*2aed0*/  LDC R27, c[0x0][0xbe8] ;  /* 0x0002fa00ff1b7b82 */ /* 0x000e620000000800 */
[----:B------:R-:W-:Y:S01]  /*2aee0*/  IADD3 R25, R236, -0x80, R26 ;  /* 0xffffff80ec197810 */ /* 0x000fe20007ffe01a */
[----:B-1----:R-:W-:-:S05]  /*2aef0*/  IMAD R0, R20, R27, RZ ;  /* 0x0000001b14007224 */ /* 0x002fca00078e02ff */
        /* <DEDUP_REMOVED lines=10> */
[----:B------:R-:W4:Y:S08]  /*2afa0*/  LDC.64 R6, c[0x0][R24+0x220] ;  /* 0x0000880018067b82 */ /* 0x000f300000000a00 */
[----:B------:R-:W2:Y:S08]  /*2afb0*/  LDC.64 R2, c[0x0][R24+0x218] ;  /* 0x0000860018027b82 */ /* 0x000eb00000000a00 */
[----:B------:R-:W5:Y:S08]  /*2afc0*/  LDC.64 R8, c[0x0][R24+0x228] ;  /* 0x00008a0018087b82 */ /* 0x000f700000000a00 */
[----:B------:R-:W0:Y:S08]  /*2afd0*/  LDC.64 R4, c[0x0][R24+0x210] ;  /* 0x0000840018047b82 */ /* 0x000e300000000a00 */
[----:B------:R-:W5:Y:S08]  /*2afe0*/  @P0 LDC R0, c[0x0][0xbec] ;  /* 0x0002fb00ff000b82 */ /* 0x000f700000000800 */
[----:B------:R-:W0:Y:S01]  /*2aff0*/  @P0 LDC R33, c[0x0][0xbf0] ;  /* 0x0002fc00ff210b82 */ /* 0x000e220000000800 */
[----:B----4-:R-:W-:-:S07]  /*2b000*/  IMAD R7, R7, R21, RZ ;  /* 0x0000001507077224 */ /* 0x010fce00078e02ff */
[----:B-1----:R-:W1:Y:S01]  /*2b010*/  @!P3 LDC R28, c[0x0][0xb50] ;  /* 0x0002d400ff1cbb82 */ /* 0x002e620000000800 */
[----:B------:R-:W-:Y:S02]  /*2b020*/  IMAD R7, R6, R14, R7 ;  /* 0x0000000e06077224 */ /* 0x000fe400078e0207 */
[----:B-----5:R-:W-:-:S05]  /*2b030*/  @P0 IMAD.HI.U32 R0, R25, R0, RZ ;  /* 0x0000000019000227 */ /* 0x020fca00078e00ff */
[----:B------:R-:W4:Y:S01]  /*2b040*/  @!P3 LDC R29, c[0x0][0xb54] ;  /* 0x0002d500ff1dbb82 */ /* 0x000f220000000800 */
[----:B0-----:R-:W-:-:S05]  /*2b050*/  @P0 SHF.R.U32.HI R15, RZ, R33, R0 ;  /* 0x00000021ff0f0219 */ /* 0x001fca0000011600 */
        /* <DEDUP_REMOVED lines=17> */
[----:B------:R-:W-:-:S04]  /*2b170*/  IMAD R0, R5, R7, RZ ;  /* 0x0000000705007224 */ /* 0x000fc800078e02ff */
[C---:B------:R-:W-:Y:S02]  /*2b180*/  IMAD R9, R4.reuse, R9, R0 ;  /* 0x0000000904097224 */ /* 0x040fe400078e0200 */
[----:B------:R-:W-:-:S04]  /*2b190*/  IMAD.WIDE.U32 R2, R4, R7, R2 ;  /* 0x0000000704027225 */ /* 0x000fc800078e0002 */
[----:B------:R-:W-:Y:S01]  /*2b1a0*/  IMAD.IADD R0, R3, 0x1, R9 ;  /* 0x0000000103007824 */ /* 0x000fe200078e0209 */
[----:B-1----:R-:W-:Y:S01]  /*2b1b0*/  LEA R4, P0, R2, R28, 0x2 ;  /* 0x0000001c02047211 */ /* 0x002fe200078010ff */
[----:B------:R-:W-:-:S03]  /*2b1c0*/  IMAD.MOV.U32 R3, RZ, RZ, -0x800000 ;  /* 0xff800000ff037424 */ /* 0x000fc600078e00ff */
[----:B----4-:R-:W-:-:S05]  /*2b1d0*/  LEA.HI.X R5, R2, R29, R0, 0x2, P0 ;  /* 0x0000001d02057211 */ /* 0x010fca00000f1400 */
[----:B------:R1:W-:Y:S04]  /*2b1e0*/  STG.E desc[UR54][R4.64], R3 ;  /* 0x0000000304007986 */ /* 0x0003e8000c101936 */
.L_x_5677:
[----:B------:R-:W-:Y:S05]  /*2b1f0*/  BSYNC B1 ;  /* 0x0000000000017941 */ /* 0x000fea0003800000 */
.L_x_5676:
[----:B------:R-:W-:Y:S05]  /*2b200*/  @P2 BRA `(.L_x_5670) ;  /* 0x00000008002c2947 */ /* 0x000fea0003800000 */
[----:B------:R-:W2:Y:S01]  /*2b210*/  LDL.LU R10, [R1+0xc] ;  /* 0x00000c00010a7983 */ /* 0x000ea20000300800 */
[----:B------:R-:W3:Y:S01]  /*2b220*/  LDC R25, c[0x0][0xbe8] ;  /* 0x0002fa00ff197b82 */ /* 0x000ee20000000800 */
[----:B-1----:R-:W-:Y:S01]  /*2b230*/  VIADD R4, R26, 0xffffff80 ;  /* 0xffffff801a047836 */ /* 0x002fe20000000000 */
        /* <DEDUP_REMOVED lines=12> */
[----:B------:R-:W-:Y:S02]  /*2b300*/  IMAD R4, R14, UR6, RZ ;  /* 0x000000060e047c24 */ /* 0x000fe4000f8e02ff */
[----:B------:R-:W-:Y:S01]  /*2b310*/  IMAD R5, R8, 0x20, R27 ;  /* 0x0000002008057824 */ /* 0x000fe200078e021b */
[----:B---3--:R-:W-:Y:S01]  /*2b320*/  ISETP.NE.AND P0, PT, R25, 0x1, PT ;  /* 0x000000011900780c */ /* 0x008fe20003f05270 */
[----:B------:R-:W-:Y:S02]  /*2b330*/  IMAD R7, R21, UR7, R4 ;  /* 0x0000000715077c24 */ /* 0x000fe4000f8e0204 */
[----:B------:R-:W-:-:S05]  /*2b340*/  IMAD.IADD R9, R236, 0x1, R5 ;  /* 0x00000001ec097824 */ /* 0x000fca00078e0205 */
[----:B------:R-:W-:-:S05]  /*2b350*/  MOV R5, R9 ;  /* 0x0000000900057202 */ /* 0x000fca0000000f00 */
[----:B------:R-:W1:Y:S08]  /*2b360*/  @P0 LDC R6, c[0x0][0xbec] ;  /* 0x0002fb00ff060b82 */ /* 0x000e700000000800 */
[----:B------:R-:W3:Y:S01]  /*2b370*/  @P0 LDC R11, c[0x0][0xbf0] ;  /* 0x0002fc00ff0b0b82 */ /* 0x000ee20000000800 */
[----:B-1----:R-:W-:-:S05]  /*2b380*/  @P0 IMAD.HI.U32 R0, R9, R6, RZ ;  /* 0x0000000609000227 */ /* 0x002fca00078e00ff */
[----:B---3--:R-:W-:-:S04]  /*2b390*/  @P0 SHF.R.U32.HI R5, RZ, R11, R0 ;  /* 0x0000000bff050219 */ /* 0x008fc80000011600 */
[--C-:B------:R-:W-:Y:S01]  /*2b3a0*/  SHF.R.S32.HI R0, RZ, 0x1f, R5.reuse ;  /* 0x0000001fff007819 */ /* 0x100fe20000011405 */
[----:B------:R-:W-:Y:S02]  /*2b3b0*/  IMAD.MOV R4, RZ, RZ, -R5 ;  /* 0x000000ffff047224 */ /* 0x000fe400078e0a05 */
[----:B--2---:R-:W-:-:S04]  /*2b3c0*/  IMAD.WIDE.U32 R2, R10, UR4, R2 ;  /* 0x000000040a027c25 */ /* 0x004fc8000f8e0002 */
[----:B------:R-:W-:Y:S01]  /*2b3d0*/  IMAD R3, R10, UR5, R3 ;  /* 0x000000050a037c24 */ /* 0x000fe2000f8e0203 */
[----:B------:R-:W-:Y:S02]  /*2b3e0*/  ULDC.64 UR4, c[0x0][0xae0] ;  /* 0x0002b80000047ab9 */ /* 0x000fe40000000a00 */
[----:B------:R-:W-:Y:S02]  /*2b3f0*/  IMAD R0, R0, UR4, RZ ;  /* 0x0000000400007c24 */ /* 0x000fe4000f8e02ff */
[----:B------:R-:W-:-:S04]  /*2b400*/  IMAD.WIDE.U32 R2, R21, UR6, R2 ;  /* 0x0000000615027c25 */ /* 0x000fc8000f8e0002 */
[----:B------:R-:W-:Y:S02]  /*2b410*/  IMAD.IADD R3, R3, 0x1, R7 ;  /* 0x0000000103037824 */ /* 0x000fe400078e0207 */
[----:B------:R-:W-:Y:S02]  /*2b420*/  IMAD R7, R25, R4, R9 ;  /* 0x0000000419077224 */ /* 0x000fe400078e0209 */
        /* <DEDUP_REMOVED lines=20> */
[----:B------:R1:W2:Y:S04]  /*2b570*/  SHFL.IDX PT, R0, R3, RZ, 0x181f ;  /* 0x00181fff03007589 */ /* 0x0002a800000e0000 */
[----:B------:R1:W3:Y:S02]  /*2b580*/  SHFL.IDX PT, R14, R2, RZ, 0x181f ;  /* 0x00181fff020e7589 */ /* 0x0002e400000e0000 */
.L_x_5975:
[----:B------:R-:W-:Y:S01]  /*2b590*/  IMAD R25, R20, R25, RZ ;  /* 0x0000001914197224 */ /* 0x000fe200078e02ff */
[----:B------:R-:W-:Y:S01]  /*2b5a0*/  IADD3 R236, R27, R236, RZ ;  /* 0x000000ec1bec7210 */ /* 0x000fe20007ffe0ff */
[----:B------:R-:W-:Y:S03]  /*2b5b0*/  BSSY B1, `(.L_x_5679) ;  /* 0x0000010000017945 */ /* 0x000fe60003800000 */
        /* <DEDUP_REMOVED lines=15> */
.L_x_5680:
[----:B------:R-:W-:Y:S05]  /*2b6b0*/  BSYNC B1 ;  /* 0x0000000000017941 */ /* 0x000fea0003800000 */
.L_x_5679:
[----:B------:R-:W-:-:S03]  /*2b6c0*/  UMOV UR4, 0xffffffff ;  /* 0xffffffff00047882 */ /* 0x000fc60000000000 */
[----:B------:R-:W-:Y:S05]  /*2b6d0*/  BRA.DIV UR4, `(.L_x_5681) ;  /* 0x000000ce04a07947 */ /* 0x000fea000b800000 */
[----:B--2---:R2:W0:Y:S04]  /*2b6e0*/  SHFL.IDX PT, R0, R3, 0x1, 0x181f ;  /* 0x00381f0003007f89 */ /* 0x00442800000e0000 */
[----:B---34-:R2:W3:Y:S02]  /*2b6f0*/  SHFL.IDX PT, R14, R2, 0x1, 0x181f ;  /* 0x00381f00020e7f89 */ /* 0x0184e400000e0000 */
.L_x_5979:
        /* <DEDUP_REMOVED lines=17> */
.L_x_5683:
[----:B------:R-:W-:Y:S05]  /*2b810*/  BSYNC B1 ;  /* 0x0000000000017941 */ /* 0x000fea0003800000 */
.L_x_5682:
[----:B------:R-:W-:-:S03]  /*2b820*/  UMOV UR4, 0xffffffff ;  /* 0xffffffff00047882 */ /* 0x000fc60000000000 */
[----:B------:R-:W-:Y:S05]  /*2b830*/  BRA.DIV UR4, `(.L_x_5684) ;  /* 0x000000ce04907947 */ /* 0x000fea000b800000 */
[----:B0-----:R0:W0:Y:S04]  /*2b840*/  SHFL.IDX PT, R0, R3, 0x2, 0x181f ;  /* 0x00581f0003007f89 */ /* 0x00102800000e0000 */
[----:B---34-:R3:W4:Y:S02]  /*2b850*/  SHFL.IDX PT, R14, R2, 0x2, 0x181f ;  /* 0x00581f00020e7f89 */ /* 0x01872400000e0000 */
.L_x_5983:
        /* <DEDUP_REMOVED lines=17> */
.L_x_5686:
[----:B------:R-:W-:Y:S05]  /*2b970*/  BSYNC B1 ;  /* 0x0000000000017941 */ /* 0x000fea0003800000 */
.L_x_5685:
[----:B------:R-:W-:-:S03]  /*2b980*/  UMOV UR4, 0xffffffff ;  /* 0xffffffff00047882 */ /* 0x000fc60000000000 */
[----:B------:R-:W-:Y:S05]  /*2b990*/  BRA.DIV UR4, `(.L_x_5687) ;  /* 0x000000ce04807947 */ /* 0x000fea000b800000 */
[----:B0-----:R0:W0:Y:S04]  /*2b9a0*/  SHFL.IDX PT, R0, R3, 0x3, 0x181f ;  /* 0x00781f0003007f89 */ /* 0x00102800000e0000 */
[----:B----4-:R4:W0:Y:S02]  /*2b9b0*/  SHFL.IDX PT, R14, R2, 0x3, 0x181f ;  /* 0x00781f00020e7f89 */ /* 0x01082400000e0000 */
.L_x_5987:
        /* <DEDUP_REMOVED lines=16> */
.L_x_5670:
[----:B------:R-:W-:Y:S05]  /*2bac0*/  BSYNC B0 ;  /* 0x0000000000007941 */ /* 0x000fea0003800000 */
.L_x_5655:
[----:B------:R-:W-:Y:S02]  /*2bad0*/  ULDC UR4, c[0x0][0xc3c] ;  /* 0x00030f0000047ab9 */ /* 0x000fe40000000800 */
[----:B------:R-:W-:-:S13]  /*2bae0*/  ISETP.GE.AND P0, PT, R43, UR4, PT ;  /* 0x000000042b007c0c */ /* 0x000fda000bf06270 */
[----:B------:R-:W-:Y:S05]  /*2baf0*/  @!P0 BRA `(.L_x_5688) ;  /* 0xfffffd5800948947 */ /* 0x000fea000383ffff */
[----:B------:R-:W-:Y:S05]  /*2bb00*/  BRA `(.L_x_5472) ;  /* 0x0000008c00a87947 */ /* 0x000fea0003800000 */
.L_x_5470:
        /* <DEDUP_REMOVED lines=20> */
.L_x_5689:
        /* <DEDUP_REMOVED lines=44> */
.L_x_5693:
        /* <DEDUP_REMOVED lines=14> */
[----:B-1----:R-:W-:Y:S01]  /*2bff0*/  @!P6 IMAD.WIDE R2, R9, 0x4, R4 ;  /* 0x000000040902e825 */ /* 0x002fe200078e0204 */
[----:B------:R-:W-:-:S06]  /*2c000*/  MOV R5, RZ ;  /* 0x000000ff00057202 */ /* 0x000fcc0000000f00 */
        /* <DEDUP_REMOVED lines=23> */
.L_x_5691:
[----:B------:R-:W-:Y:S01]  /*2c180*/  IADD3 R9, -R4, R7, RZ ;  /* 0x0000000704097210 */ /* 0x000fe20007ffe1ff */
[----:B------:R-:W-:-:S04]  /*2c190*/  IMAD.MOV.U32 R8, RZ, RZ, RZ ;  /* 0x000000ffff087224 */ /* 0x000fc800078e00ff */
        /* <DEDUP_REMOVED lines=10> */
.L_x_5694:
[----:B----4-:R-:W-:Y:S01]  /*2c240*/  IMAD R2, R8, UR5, R9 ;  /* 0x0000000508027c24 */ /* 0x010fe2000f8e0209 */
[----:B-1----:R-:W-:Y:S01]  /*2c250*/  ISETP.NE.AND P0, PT, R7, 0x1, PT ;  /* 0x000000010700780c */ /* 0x002fe20003f05270 */
[----:B------:R-:W-:-:S03]  /*2c260*/  VIADD R12, R10, UR4 ;  /* 0x000000040a0c7c36 */ /* 0x000fc60008000000 */
[----:B------:R1:W-:Y:S01]  /*2c270*/  STL [R1+0x10], R2 ;  /* 0x0000100201007387 */ /* 0x0003e20000100800 */
        /* <DEDUP_REMOVED lines=18> */
[----:B------:R-:W-:Y:S01]  /*2c3a0*/  IMAD.HI.U32 R9, R3, R2, RZ ;  /* 0x0000000203097227 */ /* 0x000fe200078e00ff */
[----:B------:R-:W-:-:S03]  /*2c3b0*/  IADD3 R3, R10, 0xffffffe, RZ ;  /* 0x0ffffffe0a037810 */ /* 0x000fc60007ffe0ff */
[----:B------:R-:W-:Y:S02]  /*2c3c0*/  IMAD R11, R9, R11, R2 ;  /* 0x0000000b090b7224 */ /* 0x000fe400078e0202 */
[----:B------:R-:W-:Y:S01]  /*2c3d0*/  IMAD.MOV.U32 R2, RZ, RZ, RZ ;  /* 0x000000ffff027224 */ /* 0x000fe200078e00ff */
[----:B------:R-:W0:Y:S02]  /*2c3e0*/  F2I.FTZ.U32.TRUNC.NTZ R3, R3 ;  /* 0x0000000300037305 */ /* 0x000e24000021f000 */
[----:B------:R-:W-:-:S13]  /*2c3f0*/  ISETP.GT.U32.AND P1, PT, R6, R11, PT ;  /* 0x0000000b0600720c */ /* 0x000fda0003f24070 */
[----:B------:R-:W-:Y:S02]  /*2c400*/  @!P1 IMAD.IADD R11, R11, 0x1, -R6 ;  /* 0x000000010b0b9824 */ /* 0x000fe400078e0a06 */
        /* <DEDUP_REMOVED lines=19> */
[-C--:B------:R-:W-:Y:S01]  /*2c540*/  @!P1 IADD3 R3, R3, -R8.reuse, RZ ;  /* 0x8000000803039210 */ /* 0x080fe20007ffe0ff */
        /* <DEDUP_REMOVED lines=14> */
.L_x_5695:
        /* <DEDUP_REMOVED lines=8> */
[----:B0-----:R-:W-:-:S06]  /*2c6b0*/  IADD3 R10, R9, 0xffffffe, RZ ;  /* 0x0ffffffe090a7810 */ /* 0x001fcc0007ffe0ff */
        /* <DEDUP_REMOVED lines=46> */
[----:B------:R-:W-:-:S05]  /*2c9a0*/  @P0 IADD3 R2, R2, 0x1, RZ ;  /* 0x0000000102020810 */ /* 0x000fca0007ffe0ff */
[----:B------:R-:W-:Y:S01]  /*2c9b0*/  @!P2 IMAD.MOV R2, RZ, RZ, -R2 ;  /* 0x000000ffff02a224 */ /* 0x000fe200078e0a02 */
[----:B------:R-:W-:Y:S01]  /*2c9c0*/  @!P1 LOP3.LUT R2, RZ, R7, RZ, 0x33, !PT ;  /* 0x00000007ff029212 */ /* 0x000fe200078e33ff */
[----:B------:R-:W-:-:S04]  /*2c9d0*/  IMAD.MOV R7, RZ, RZ, -R7 ;  /* 0x000000ffff077224 */ /* 0x000fc800078e0a07 */
[----:B------:R-:W-:-:S05]  /*2c9e0*/  IMAD R3, R2, R7, R5 ;  /* 0x0000000702037224 */ /* 0x000fca00078e0205 */
[----:B------:R0:W-:Y:S02]  /*2c9f0*/  STL [R1+0x18], R3 ;  /* 0x0000180301007387 */ /* 0x0001e40000100800 */
.L_x_5696:
[----:B01----:R-:W-:-:S05]  /*2ca00*/  LOP3.LUT R3, RZ, R2, RZ, 0x33, !PT ;  /* 0x00000002ff037212 */ /* 0x003fca00078e33ff */
[----:B------:R-:W-:-:S05]  /*2ca10*/  IMAD.IADD R2, R4, 0x1, R3 ;  /* 0x0000000104027824 */ /* 0x000fca00078e0203 */
[----:B------:R1:W-:Y:S01]  /*2ca20*/  STL [R1+0x14], R2 ;  /* 0x0000140201007387 */ /* 0x0003e20000100800 */
[----:B------:R-:W-:Y:S05]  /*2ca30*/  BRA `(.L_x_5697) ;  /* 0x0000000000107947 */ /* 0x000fea0003800000 */
.L_x_5692:
[----:B------:R-:W-:Y:S01]  /*2ca40*/  IMAD.U32 R2, RZ, RZ, UR6 ;  /* 0x00000006ff027e24 */ /* 0x000fe2000f8e00ff */
[----:B------:R0:W-:Y:S04]  /*2ca50*/  STL [R1+0x14], RZ ;  /* 0x000014ff01007387 */ /* 0x0001e80000100800 */
[----:B------:R0:W-:Y:S04]  /*2ca60*/  STL [R1+0x18], RZ ;  /* 0x000018ff01007387 */ /* 0x0001e80000100800 */
[----:B------:R0:W-:Y:S02]  /*2ca70*/  STL [R1+0x10], R2 ;  /* 0x0000100201007387 */ /* 0x0001e40000100800 */
.L_x_5697:
[----:B------:R-:W2:Y:S04]  /*2ca80*/  LDL R4, [R1+0x10] ;  /* 0x0000100001047983 */ /* 0x000ea80000100800 */
        /* <DEDUP_REMOVED lines=9> */
.L_x_5690:
        /* <DEDUP_REMOVED lines=19> */
[C---:B-1----:R-:W-:Y:S01]  /*2cc50*/  IMAD.SHL.U32 R4, R9.reuse, 0x40, RZ ;  /* 0x0000004009047824 */ /* 0x042fe200078e00ff */
[C---:B------:R-:W-:Y:S02]  /*2cc60*/  LOP3.LUT R8, R9.reuse, 0x7f, RZ, 0xc0, !PT ;  /* 0x0000007f09087812 */ /* 0x040fe400078ec0ff */
[----:B------:R-:W-:Y:S02]  /*2cc70*/  SHF.L.U32 R5, R9, 0x1, RZ ;  /* 0x0000000109057819 */ /* 0x000fe400000006ff */
        /* <DEDUP_REMOVED lines=15> */
[--C-:B------:R-:W-:Y:S01]  /*2cd70*/  LOP3.LUT R7, R7, 0x60, R2.reuse, 0xf8, !PT ;  /* 0x0000006007077812 */ /* 0x100fe200078ef802 */
[----:B------:R-:W-:Y:S01]  /*2cd80*/  IMAD.IADD R3, R18, 0x1, R3 ;  /* 0x0000000112037824 */ /* 0x000fe200078e0203 */
[----:B------:R-:W-:Y:S01]  /*2cd90*/  LOP3.LUT R6, R6, 0x10, R9, 0xf8, !PT ;  /* 0x0000001006067812 */ /* 0x000fe200078ef809 */
[----:B------:R-:W-:Y:S01]  /*2cda0*/  IMAD.SHL.U32 R9, R9, 0x4, RZ ;  /* 0x0000000409097824 */ /* 0x000fe200078e00ff */
[----:B------:R-:W-:-:S02]  /*2cdb0*/  LOP3.LUT R7, R7, 0x100, R2, 0xf8, !PT ;  /* 0x0000010007077812 */ /* 0x000fc400078ef802 */
[----:B------:R-:W-:Y:S02]  /*2cdc0*/  LOP3.LUT R0, R0, 0x30, RZ, 0xc0, !PT ;  /* 0x0000003000007812 */ /* 0x000fe400078ec0ff */
[----:B------:R-:W-:-:S04]  /*2cdd0*/  LOP3.LUT R6, R6, 0x10, R9, 0x78, !PT ;  /* 0x0000001006067812 */ /* 0x000fc800078e7809 */
[----:B------:R-:W-:-:S05]  /*2cde0*/  LOP3.LUT R4, R7, R6, RZ, 0xfc, !PT ;  /* 0x0000000607047212 */ /* 0x000fca00078efcff */
[----:B------:R0:W-:Y:S04]  /*2cdf0*/  STL [R1], R4 ;  /* 0x0000000401007387 */ /* 0x0001e80000100800 */
[----:B------:R1:W-:Y:S04]  /*2ce00*/  STL [R1+0x40], R3 ;  /* 0x0000400301007387 */ /* 0x0003e80000100800 */
[----:B------:R-:W-:Y:S01]  /*2ce10*/  STL [R1+0x5c], RZ ;  /* 0x00005cff01007387 */ /* 0x000fe20000100800 */
[----:B0-----:R-:W-:-:S04]  /*2ce20*/  SHF.R.U32.HI R4, RZ, 0x2, R8 ;  /* 0x00000002ff047819 */ /* 0x001fc80000011608 */
[----:B------:R-:W-:Y:S01]  /*2ce30*/  LOP3.LUT R4, R4, 0x60, R2, 0xf8, !PT ;  /* 0x0000006004047812 */ /* 0x000fe200078ef802 */
[----:B------:R-:W-:Y:S01]  /*2ce40*/  IMAD.MOV.U32 R2, RZ, RZ, 0x1 ;  /* 0x00000001ff027424 */ /* 0x000fe200078e00ff */
[----:B-1----:R-:W-:-:S04]  /*2ce50*/  MOV R3, 0x1 ;  /* 0x0000000100037802 */ /* 0x002fc80000000f00 */
[----:B------:R0:W-:Y:S04]  /*2ce60*/  STL [R1+0x28], R2 ;  /* 0x0000280201007387 */ /* 0x0001e80000100800 */
[----:B------:R1:W-:Y:S04]  /*2ce70*/  STL [R1+0x20], RZ ;  /* 0x000020ff01007387 */ /* 0x0003e80000100800 */
[----:B------:R1:W-:Y:S01]  /*2ce80*/  STL [R1+0xc], RZ ;  /* 0x00000cff01007387 */ /* 0x0003e20000100800 */
[----:B0-----:R-:W-:-:S03]  /*2ce90*/  LOP3.LUT R2, R0, 0x40, RZ, 0xfc, !PT ;  /* 0x0000004000027812 */ /* 0x001fc600078efcff */
[----:B------:R1:W-:Y:S01]  /*2cea0*/  STL [R1+0x24], R3 ;  /* 0x0000240301007387 */ /* 0x0003e20000100800 */
[----:B------:R-:W-:-:S07]  /*2ceb0*/  LOP3.LUT R0, R0, 0x80, RZ, 0xfc, !PT ;  /* 0x0000008000007812 */ /* 0x000fce00078efcff */
.L_x_5818:
[----:B--2---:R-:W2:Y:S01]  /*2cec0*/  LDL R0, [R1+0x1c] ;  /* 0x00001c0001007983 */ /* 0x004ea20000100800 */
[----:B-1----:R-:W2:Y:S01]  /*2ced0*/  LDC.64 R2, c[0x0][0xc88] ;  /* 0x00032200ff027b82 */ /* 0x002ea20000000a00 */
        /* <DEDUP_REMOVED lines=64> */
.L_x_5699:
        /* <DEDUP_REMOVED lines=10> */
[----:B------:R-:W-:Y:S02]  /*2d380*/  LEA.HI R17, R2, R17, RZ, 0x10 ;  /* 0x0000001102117211 */ /* 0x000fe400078f80ff */
[----:B-----5:R-:W-:-:S05]  /*2d390*/  IADD3 R2, R11, R0, RZ ;  /* 0x000000000b027210 */ /* 0x020fca0007ffe0ff */
[----:B------:R1:W-:Y:S01]  /*2d3a0*/  STL [R1+0x34], R2 ;  /* 0x0000340201007387 */ /* 0x0003e20000100800 */
[----:B------:R-:W-:Y:S05]  /*2d3b0*/  @!P2 BRA `(.L_x_5700) ;  /* 0x000000000010a947 */ /* 0x000fea0003800000 */
[----:B-1----:R-:W-:-:S04]  /*2d3c0*/  IADD3 R2, P0, R15, UR4, RZ ;  /* 0x000000040f027c10 */ /* 0x002fc8000ff1e0ff */
[----:B------:R-:W-:-:S05]  /*2d3d0*/  IADD3.X R3, R14, UR5, RZ, P0, !PT ;  /* 0x000000050e037c10 */ /* 0x000fca00087fe4ff */
[----:B------:R2:W5:Y:S01]  /*2d3e0*/  LDG.E R8, desc[UR54][R2.64] ;  /* 0x0000003602087981 */ /* 0x000562000c1e1900 */
[----:B------:R-:W-:Y:S05]  /*2d3f0*/  BRA `(.L_x_5701) ;  /* 0x0000000000107947 */ /* 0x000fea0003800000 */
.L_x_5700:
[----:B------:R-:W-:Y:S05]  /*2d400*/  @!P0 BRA `(.L_x_5701) ;  /* 0x00000000000c8947 */ /* 0x000fea0003800000 */
[----:B------:R-:W2:Y:S04]  /*2d410*/  LDG.E R8, desc[UR54][R6.64] ;  /* 0x0000003606087981 */ /* 0x000ea8000c1e1900 */
[----:B------:R-:W2:Y:S02]  /*2d420*/  LDG.E R6, desc[UR54][R6.64+0x4] ;  /* 0x0000043606067981 */ /* 0x000ea4000c1e1900 */
[----:B--2---:R-:W-:-:S07]  /*2d430*/  IMAD.IADD R8, R6, 0x1, -R8 ;  /* 0x0000000106087824 */ /* 0x004fce00078e0a08 */
.L_x_5701:
        /* <DEDUP_REMOVED lines=17> */
[C---:B------:R-:W-:Y:S02]  /*2d550*/  IADD3 R20, R0.reuse, 0xa0, -R13 ;  /* 0x000000a000147810 */ /* 0x040fe40007ffe80d */
[----:B------:R-:W-:-:S03]  /*2d560*/  IADD3 R3, R0, 0x9f, RZ ;  /* 0x0000009f00037810 */ /* 0x000fc60007ffe0ff */
        /* <DEDUP_REMOVED lines=40> */
.L_x_5703:
[----:B------:R-:W-:Y:S05]  /*2d7f0*/  BSYNC B0 ;  /* 0x0000000000007941 */ /* 0x000fea0003800000 */
.L_x_5702:
[-C--:B------:R-:W-:Y:S01]  /*2d800*/  IMAD R2, R21, R0.reuse, RZ ;  /* 0x0000000015027224 */ /* 0x080fe200078e02ff */
[----:B------:R-:W-:Y:S04]  /*2d810*/  BSSY B0, `(.L_x_5704) ;  /* 0x000015f000007945 */ /* 0x000fe80003800000 */
[----:B------:R-:W-:-:S05]  /*2d820*/  VIADDMNMX R0, R2, R0, R6, PT ;  /* 0x0000000002007246 */ /* 0x000fca0003800106 */
[--C-:B------:R-:W-:Y:S02]  /*2d830*/  IMAD R3, R0, 0xa0, -R7.reuse ;  /* 0x000000a000037824 */ /* 0x100fe400078e0a07 */
[----:B------:R-:W-:-:S03]  /*2d840*/  IMAD R0, R2, 0xa0, -R7 ;  /* 0x000000a002007824 */ /* 0x000fc600078e0a07 */
[----:B------:R-:W-:Y:S02]  /*2d850*/  VIMNMX R9, R3, R9, PT ;  /* 0x0000000903097248 */ /* 0x000fe40003fe0100 */
[----:B------:R-:W-:-:S04]  /*2d860*/  VIMNMX R0, RZ, R0, !PT ;  /* 0x00000000ff007248 */ /* 0x000fc80007fe0100 */
[----:B------:R-:W-:Y:S01]  /*2d870*/  ISETP.GT.AND P0, PT, R9, R0, PT ;  /* 0x000000000900720c */ /* 0x000fe20003f04270 */
[----:B------:R-:W-:-:S05]  /*2d880*/  IMAD.WIDE.U32 R2, R0, -0x33333333, RZ ;  /* 0xcccccccd00027825 */ /* 0x000fca00078e00ff */
[----:B------:R-:W-:-:S05]  /*2d890*/  SHF.R.U32.HI R2, RZ, 0x7, R3 ;  /* 0x00000007ff027819 */ /* 0x000fca0000011603 */
[----:B------:R-:W-:Y:S02]  /*2d8a0*/  IMAD.MOV.U32 R8, RZ, RZ, R2 ;  /* 0x000000ffff087224 */ /* 0x000fe400078e0002 */
        /* <DEDUP_REMOVED lines=14> */
.L_x_5990:
[----:B--2---:R-:W-:Y:S02]  /*2d990*/  ISETP.NE.AND P0, PT, R14, RZ, PT ;  /* 0x000000ff0e00720c */ /* 0x004fe40003f05270 */
[----:B------:R-:W-:-:S11]  /*2d9a0*/  PLOP3.LUT P6, PT, PT, PT, PT, 0x8, 0x0 ;  /* 0x000000000000781c */ /* 0x000fd60003fce170 */
[----:B------:R-:W-:Y:S05]  /*2d9b0*/  @P0 BRA `(.L_x_5707) ;  /* 0x00000000000c0947 */ /* 0x000fea0003800000 */
[----:B------:R-:W-:-:S03]  /*2d9c0*/  UMOV UR4, 0xffffffff ;  /* 0xffffffff00047882 */ /* 0x000fc60000000000 */
[----:B------:R-:W-:Y:S05]  /*2d9d0*/  BRA.DIV UR4, `(.L_x_5708) ;  /* 0x000000ae04ec7947 */ /* 0x000fea000b800000 */
[----:B------:R-:W-:-:S13]  /*2d9e0*/  ELECT P6, URZ, PT ;  /* 0x00000000003f782f */ /* 0x000fda00038c0000 */
.L_x_5707:
        /* <DEDUP_REMOVED lines=9> */
.L_x_5993:
[----:B------:R-:W-:Y:S05]  /*2da80*/  BSYNC B1 ;  /* 0x0000000000017941 */ /* 0x000fea0003800000 */
.L_x_5709:
[----:B------:R-:W-:Y:S04]  /*2da90*/  BSSY B1, `(.L_x_5711) ;  /* 0x000008e000017945 */ /* 0x000fe80003800000 */
[----:B------:R-:W-:Y:S05]  /*2daa0*/  @!P6 BRA `(.L_x_5712) ;  /* 0x000000080030e947 */ /* 0x000fea0003800000 */
[----:B------:R-:W2:Y:S04]  /*2dab0*/  LDL R6, [R1+0x20] ;  /* 0x0000200001067983 */ /* 0x000ea80000100800 */
[----:B------:R-:W3:Y:S01]  /*2dac0*/  LDL R5, [R1+0x28] ;  /* 0x0000280001057983 */ /* 0x000ee20000100800 */
[----:B------:R-:W4:Y:S01]  /*2dad0*/  S2R R4, SR_TID.X ;  /* 0x0000000000047919 */ /* 0x000f220000002100 */
[----:B------:R-:W-:Y:S01]  /*2dae0*/  BSSY B2, `(.L_x_5713) ;  /* 0x0000007000027945 */ /* 0x000fe20003800000 */
[----:B----4-:R-:W-:-:S04]  /*2daf0*/  LOP3.LUT R4, R4, 0x7f, RZ, 0xc0, !PT ;  /* 0x0000007f04047812 */ /* 0x010fc800078ec0ff */
[----:B------:R-:W-:Y:S02]  /*2db00*/  ISETP.NE.AND P1, PT, R4, RZ, PT ;  /* 0x000000ff0400720c */ /* 0x000fe40003f25270 */
[----:B--2---:R-:W-:Y:S02]  /*2db10*/  LEA R6, R6, R18, 0x3 ;  /* 0x0000001206067211 */ /* 0x004fe400078e18ff */
[----:B---3--:R-:W-:-:S04]  /*2db20*/  SHF.L.U32 R9, R5, 0x1f, RZ ;  /* 0x0000001f05097819 */ /* 0x008fc800000006ff */
[----:B------:R-:W2:Y:S02]  /*2db30*/  SYNCS.PHASECHK.TRANS64.TRYWAIT P0, [R6+URZ+0x334a0], R9 ;  /* 0x0334a009060075a7 */ /* 0x000ea4000800017f */
[----:B--2---:R-:W-:Y:S05]  /*2db40*/  @!P0 BRA `(.L_x_5714) ;  /* 0x000000ac00c48947 */ /* 0x004fea0003800000 */
.L_x_5994:
[----:B------:R-:W-:Y:S05]  /*2db50*/  BSYNC B2 ;  /* 0x0000000000027941 */ /* 0x000fea0003800000 */
.L_x_5713:
        /* <DEDUP_REMOVED lines=9> */
.L_x_5716:
[----:B------:R-:W-:Y:S05]  /*2dbf0*/  BSYNC B2 ;  /* 0x0000000000027941 */ /* 0x000fea0003800000 */
.L_x_5715:
        /* <DEDUP_REMOVED lines=13> */
.L_x_5717:
        /* <DEDUP_REMOVED lines=16> */
.L_x_5718:
        /* <DEDUP_REMOVED lines=16> */
.L_x_5719:
        /* <DEDUP_REMOVED lines=13> */
.L_x_5995:
[----:B------:R-:W-:Y:S05]  /*2dfa0*/  BSYNC B2 ;  /* 0x0000000000027941 */ /* 0x000fea0003800000 */
.L_x_5720:
        /* <DEDUP_REMOVED lines=11> */
.L_x_5723:
[----:B------:R-:W-:Y:S05]  /*2e060*/  BSYNC B2 ;  /* 0x0000000000027941 */ /* 0x000fea0003800000 */
.L_x_5722:
        /* <DEDUP_REMOVED lines=8> */
.L_x_5724:
        /* <DEDUP_REMOVED lines=15> */
.L_x_5725:
        /* <DEDUP_REMOVED lines=15> */
.L_x_5726:
        /* <DEDUP_REMOVED lines=10> */
.L_x_5712:
[----:B------:R-:W-:Y:S05]  /*2e370*/  BSYNC B1 ;  /* 0x0000000000017941 */ /* 0x000fea0003800000 */
.L_x_5711:
[----:B-1----:R-:W2:Y:S04]  /*2e380*/  LDL.LU R3, [R1+0x20] ;  /* 0x0000200001037983 */ /* 0x002ea80000300800 */
        /* <DEDUP_REMOVED lines=12> */
.L_x_5743:
[----:B------:R-:W-:Y:S05]  /*2e450*/  YIELD ;  /* 0x0000000000007946 */ /* 0x000fea0003800000 */
[----:B------:R-:W-:Y:S04]  /*2e460*/  BSSY B1, `(.L_x_5727) ;  /* 0x000008d000017945 */ /* 0x000fe80003800000 */
[----:B--2---:R-:W-:Y:S05]  /*2e470*/  @!P6 BRA `(.L_x_5728) ;  /* 0x00000008002ce947 */ /* 0x004fea0003800000 */
[----:B-1----:R-:W2:Y:S04]  /*2e480*/  LDL R5, [R1+0x20] ;  /* 0x0000200001057983 */ /* 0x002ea80000100800 */
        /* <DEDUP_REMOVED lines=9> */
.L_x_5996:
[----:B------:R-:W-:Y:S05]  /*2e520*/  BSYNC B2 ;  /* 0x0000000000027941 */ /* 0x000fea0003800000 */
.L_x_5729:
        /* <DEDUP_REMOVED lines=9> */
.L_x_5732:
[----:B------:R-:W-:Y:S05]  /*2e5c0*/  BSYNC B2 ;  /* 0x0000000000027941 */ /* 0x000fea0003800000 */
.L_x_5731:
        /* <DEDUP_REMOVED lines=12> */
.L_x_5733:
        /* <DEDUP_REMOVED lines=16> */
.L_x_5734:
        /* <DEDUP_REMOVED lines=16> */
.L_x_5735:
        /* <DEDUP_REMOVED lines=13> */
.L_x_5997:
[----:B------:R-:W-:Y:S05]  /*2e960*/  BSYNC B2 ;  /* 0x0000000000027941 */ /* 0x000fea0003800000 */
.L_x_5736:
        /* <DEDUP_REMOVED lines=11> */
.L_x_5739:
[----:B------:R-:W-:Y:S05]  /*2ea20*/  BSYNC B2 ;  /* 0x0000000000027941 */ /* 0x000fea0003800000 */
.L_x_5738:
[----:B------:R-:W-:Y:S01]  /*2ea30*/  R2UR UR10, R11 ;  /* 0x000000000b0a72ca */ /* 0x000fe200000e0000 */
[----:B------:R-:W-:Y:S01]  /*2ea40*/  UIADD3 UR4, UP0, UR40, 0x670, URZ ;  /* 0x0000067028047890 */ /* 0x000fe2000ff1e03f */
[----:B------:R-:W-:Y:S01]  /*2ea50*/  R2UR UR6, R12 ;  /* 0x000000000c0672ca */ /* 0x000fe200000e0000 */
[----:B-12---:R-:W-:Y:S01]  /*2ea60*/  VIADD R7, R7, 0x334b0 ;  /* 0x000334b007077836 */ /* 0x006fe20000000000 */
[----:B------:R-:W-:Y:S01]  /*2ea70*/  R2UR UR7, R13 ;  /* 0x000000000d0772ca */ /* 0x000fe200000e0000 */
[----:B------:R-:W-:Y:S01]  /*2ea80*/  UIADD3.X UR5, URZ, UR41, URZ, UP0, !UPT ;  /* 0x000000293f057290 */ /* 0x000fe200087fe43f */
[----:B------:R-:W-:Y:S02]  /*2ea90*/  PLOP3.LUT P1, PT, PT, PT, PT, 0x80, 0x0 ;  /* 0x000000000000781c */ /* 0x000fe40003f2f070 */
[----:B------:R-:W-:-:S11]  /*2eaa0*/  IADD3 R3, R5, 0xf200, RZ ;  /* 0x0000f20005037810 */ /* 0x000fd60007ffe0ff */
.L_x_5740:
        /* <DEDUP_REMOVED lines=15> */
.L_x_5741:
        /* <DEDUP_REMOVED lines=15> */
.L_x_5742:
        /* <DEDUP_REMOVED lines=10> */
.L_x_5728:
[----:B------:R-:W-:Y:S05]  /*2ed30*/  BSYNC B1 ;  /* 0x0000000000017941 */ /* 0x000fea0003800000 */
.L_x_5727:
        /* <DEDUP_REMOVED lines=12> */
.L_x_5705:
[----:B------:R-:W-:Y:S05]  /*2ee00*/  BSYNC B0 ;  /* 0x0000000000007941 */ /* 0x000fea0003800000 */
.L_x_5704:
        /* <DEDUP_REMOVED lines=8> */
[----:B------:R-:W4:Y:S08]  /*2ee90*/  @P1 LDC R2, c[0x0][0x44c] ;  /* 0x00011300ff021b82 */ /* 0x000f300000000800 */
[----:B-12---:R-:W1:Y:S01]  /*2eea0*/  @P1 LDC R3, c[0x0][0x450] ;  /* 0x00011400ff031b82 */ /* 0x006e620000000800 */
[----:B---3--:R-:W-:-:S05]  /*2eeb0*/  LEA R0, R4, 0x7f, 0x7 ;  /* 0x0000007f04007811 */ /* 0x008fca00078e38ff */
[----:B----4-:R-:W-:-:S05]  /*2eec0*/  @P1 IMAD.HI.U32 R2, R0, R2, RZ ;  /* 0x0000000200021227 */ /* 0x010fca00078e00ff */
[----:B-1----:R-:W-:-:S05]  /*2eed0*/  @P1 SHF.R.U32.HI R0, RZ, R3, R2 ;  /* 0x00000003ff001219 */ /* 0x002fca0000011602 */
[----:B------:R-:W-:-:S04]  /*2eee0*/  IMAD.IADD R0, R20, 0x1, R0 ;  /* 0x0000000114007824 */ /* 0x000fc800078e0200 */
[----:B------:R-:W-:-:S05]  /*2eef0*/  IMAD.HI R0, R0, 0x66666667, RZ ;  /* 0x6666666700007827 */ /* 0x000fca00078e02ff */
[----:B------:R-:W-:-:S04]  /*2ef00*/  SHF.R.U32.HI R4, RZ, 0x1f, R0 ;  /* 0x0000001fff047819 */ /* 0x000fc80000011600 */
[----:B------:R-:W-:Y:S01]  /*2ef10*/  LEA.HI.SX32 R4, R0, R4, 0x1a ;  /* 0x0000000400047211 */ /* 0x000fe200078fd2ff */
[----:B------:R-:W-:-:S03]  /*2ef20*/  IMAD.MOV.U32 R0, RZ, RZ, RZ ;  /* 0x000000ffff007224 */ /* 0x000fc600078e00ff */
[----:B------:R-:W-:-:S04]  /*2ef30*/  VIMNMX R4, R19, R4, PT ;  /* 0x0000000413047248 */ /* 0x000fc80003fe0100 */
[----:B------:R-:W-:-:S13]  /*2ef40*/  ISETP.GE.AND P1, PT, R4, 0x1, PT ;  /* 0x000000010400780c */ /* 0x000fda0003f26270 */
[----:B0-----:R-:W-:Y:S05]  /*2ef50*/  @!P1 BRA `(.L_x_5745) ;  /* 0x00000000006c9947 */ /* 0x001fea0003800000 */
[----:B------:R-:W-:-:S04]  /*2ef60*/  IABS R0, R17 ;  /* 0x0000001100007213 */ /* 0x000fc80000000000 */
[----:B------:R-:W0:Y:S08]  /*2ef70*/  I2F.RP R2, R0 ;  /* 0x0000000000027306 */ /* 0x000e300000209400 */
[----:B0-----:R-:W0:Y:S02]  /*2ef80*/  MUFU.RCP R2, R2 ;  /* 0x0000000200027308 */ /* 0x001e240000001000 */
[----:B0-----:R-:W-:-:S06]  /*2ef90*/  VIADD R2, R2, 0xffffffe ;  /* 0x0ffffffe02027836 */ /* 0x001fcc0000000000 */
[----:B------:R-:W0:Y:S02]  /*2efa0*/  F2I.FTZ.U32.TRUNC.NTZ R3, R2 ;  /* 0x0000000200037305 */ /* 0x000e24000021f000 */
[----:B0-----:R-:W-:-:S05]  /*2efb0*/  IADD3 R2, RZ, -R3, RZ ;  /* 0x80000003ff027210 */ /* 0x001fca0007ffe0ff */
        /* <DEDUP_REMOVED lines=21> */
.L_x_5745:
[----:B------:R-:W-:Y:S05]  /*2f110*/  BSYNC B0 ;  /* 0x0000000000007941 */ /* 0x000fea0003800000 */
.L_x_5744:
        /* <DEDUP_REMOVED lines=24> */
.L_x_5746:
        /* <DEDUP_REMOVED lines=9> */
[----:B------:R-:W-:Y:S01]  /*2f330*/  MOV R8, 0x70 ;  /* 0x0000007000087802 */ /* 0x000fe20000000f00 */
[----:B------:R-:W0:Y:S01]  /*2f340*/  LDC.64 R2, c[0x4][R2] ;  /* 0x0100000002027b82 */ /* 0x000e220000000a00 */
        /* <DEDUP_REMOVED lines=8> */
[----:B0-----:R-:W-:Y:S05]  /*2f3d0*/  CALL.ABS.NOINC R2 ;  /* 0x0000000002007343 */ /* 0x001fea0003c00000 */
.L_x_5749:
[----:B------:R-:W-:Y:S05]  /*2f3e0*/  BSYNC B6 ;  /* 0x0000000000067941 */ /* 0x000fea0003800000 */
.L_x_5748:
        /* <DEDUP_REMOVED lines=24> */
.L_x_5751:
[----:B------:R-:W-:Y:S05]  /*2f570*/  BSYNC B6 ;  /* 0x0000000000067941 */ /* 0x000fea0003800000 */
.L_x_5750:
        /* <DEDUP_REMOVED lines=20> */
.L_x_5753:
[----:B------:R-:W-:Y:S05]  /*2f6c0*/  BSYNC B6 ;  /* 0x0000000000067941 */ /* 0x000fea0003800000 */
.L_x_5752:
        /* <DEDUP_REMOVED lines=19> */
.L_x_5755:
[----:B------:R-:W-:Y:S05]  /*2f800*/  BSYNC B6 ;  /* 0x0000000000067941 */ /* 0x000fea0003800000 */
.L_x_5754:
        /* <DEDUP_REMOVED lines=23> */
.L_x_6000:
        /* <DEDUP_REMOVED lines=10> */
.L_x_6003:
[----:B------:R-:W-:Y:S05]  /*2fa20*/  @!P6 BRA `(.L_x_5757) ;  /* 0x0000000400a4e947 */ /* 0x000fea0003800000 */
[----:B0-----:R-:W2:Y:S01]  /*2fa30*/  LDL R0, [R1+0x4c] ;  /* 0x00004c0001007983 */ /* 0x001ea20000100800 */
[----:B------:R-:W-:-:S04]  /*2fa40*/  ISETP.NE.U32.AND P0, PT, R2, RZ, PT ;  /* 0x000000ff0200720c */ /* 0x000fc80003f05070 */
[----:B------:R-:W-:Y:S02]  /*2fa50*/  ISETP.NE.AND.EX P0, PT, R3, RZ, PT, P0 ;  /* 0x000000ff0300720c */ /* 0x000fe40003f05300 */
[----:B--2---:R-:W-:-:S11]  /*2fa60*/  IADD3 R0, R0, -0x1, RZ ;  /* 0xffffffff00007810 */ /* 0x004fd60007ffe0ff */
        /* <DEDUP_REMOVED lines=18> */
.L_x_5759:
        /* <DEDUP_REMOVED lines=9> */
.L_x_6004:
        /* <DEDUP_REMOVED lines=8> */
.L_x_5761:
        /* <DEDUP_REMOVED lines=29> */
.L_x_6005:
        /* <DEDUP_REMOVED lines=8> */
.L_x_5763:
        /* <DEDUP_REMOVED lines=29> */
.L_x_5757:
[----:B------:R-:W0:Y:S04]  /*300c0*/  LDL.LU R3, [R1+0x44] ;  /* 0x0000440001037983 */ /* 0x000e280000300800 */
[----:B------:R-:W2:Y:S04]  /*300d0*/  LDL.LU R5, [R1+0x38] ;  /* 0x0000380001057983 */ /* 0x000ea80000300800 */
[----:B---3--:R-:W3:Y:S01]  /*300e0*/  LDL.LU R4, [R1+0x58] ;  /* 0x0000580001047983 */ /* 0x008ee20000300800 */
        /* <DEDUP_REMOVED lines=33> */
[----:B-1----:R-:W-:Y:S02]  /*30300*/  IMAD.MOV.U32 R8, RZ, RZ, 0x70 ;  /* 0x00000070ff087424 */ /* 0x002fe400078e00ff */
[----:B------:R-:W-:-:S07]  /*30310*/  IMAD.MOV.U32 R13, RZ, RZ, RZ ;  /* 0x000000ffff0d7224 */ /* 0x000fce00078e00ff */
[----:B------:R-:W-:-:S07]  /*30320*/  LEPC R20, `(.L_x_5765) ;  /* 0x000000001014794e */ /* 0x000fce0000000000 */
[----:B0-----:R-:W-:Y:S05]  /*30330*/  CALL.ABS.NOINC R2 ;  /* 0x0000000002007343 */ /* 0x001fea0003c00000 */
.L_x_5765:
[----:B------:R-:W-:Y:S05]  /*30340*/  BSYNC B6 ;  /* 0x0000000000067941 */ /* 0x000fea0003800000 */
.L_x_5764:
        /* <DEDUP_REMOVED lines=13> */
[C---:B------:R-:W-:Y:S02]  /*30420*/  LOP3.LUT R11, R8.reuse, 0x40, RZ, 0xfc, !PT ;  /* 0x00000040080b7812 */ /* 0x040fe400078efcff */
        /* <DEDUP_REMOVED lines=20> */
[----:B0-----:R-:W-:-:S05]  /*30570*/  @P0 SHF.R.U32.HI R0, RZ, R6, R5 ;  /* 0x00000006ff000219 */ /* 0x001fca0000011605 */
[----:B------:R-:W-:Y:S02]  /*30580*/  IMAD.MOV R5, RZ, RZ, -R0 ;  /* 0x000000ffff057224 */ /* 0x000fe400078e0a00 */
[----:B------:R-:W-:-:S04]  /*30590*/  IMAD.WIDE.U32 R2, R0, UR4, R2 ;  /* 0x0000000400027c25 */ /* 0x000fc8000f8e0002 */
[----:B------:R-:W-:Y:S01]  /*305a0*/  IMAD R4, R7, R5, R4 ;  /* 0x0000000507047224 */ /* 0x000fe200078e0204 */
[----:B------:R-:W-:-:S05]  /*305b0*/  SHF.R.S32.HI R5, RZ, 0x1f, R0 ;  /* 0x0000001fff057819 */ /* 0x000fca0000011400 */
[----:B------:R-:W-:-:S04]  /*305c0*/  IMAD R5, R5, UR4, RZ ;  /* 0x0000000405057c24 */ /* 0x000fc8000f8e02ff */
[----:B------:R-:W-:Y:S01]  /*305d0*/  IMAD R0, R0, UR5, R5 ;  /* 0x0000000500007c24 */ /* 0x000fe2000f8e0205 */
[----:B------:R-:W-:Y:S01]  /*305e0*/  ULDC.64 UR4, c[0x0][0x2c8] ;  /* 0x0000b20000047ab9 */ /* 0x000fe20000000a00 */
[----:B------:R-:W0:Y:S03]  /*305f0*/  S2R R5, SR_TID.X ;  /* 0x0000000000057919 */ /* 0x000e260000002100 */
[----:B------:R-:W-:Y:S02]  /*30600*/  IADD3 R3, R3, R0, RZ ;  /* 0x0000000003037210 */ /* 0x000fe40007ffe0ff */
        /* <DEDUP_REMOVED lines=9> */
[----:B0-----:R-:W-:-:S05]  /*306a0*/  IMAD.SHL.U32 R9, R5, 0x10, RZ ;  /* 0x0000001005097824 */ /* 0x001fca00078e00ff */
[----:B------:R-:W-:-:S04]  /*306b0*/  LOP3.LUT R9, R9, 0x30, RZ, 0xc0, !PT ;  /* 0x0000003009097812 */ /* 0x000fc800078ec0ff */
[----:B------:R-:W-:Y:S01]  /*306c0*/  ISETP.GE.AND P0, PT, R9, UR4, PT ;  /* 0x0000000409007c0c */ /* 0x000fe2000bf06270 */
[----:B------:R-:W-:Y:S01]  /*306d0*/  UMOV UR4, 0xffffffff ;  /* 0xffffffff00047882 */ /* 0x000fe20000000000 */
[----:B------:R-:W-:Y:S02]  /*306e0*/  IADD3.X R3, R3, UR7, R0, P3, !PT ;  /* 0x0000000703037c10 */ /* 0x000fe40009ffe400 */
[----:B-1----:R-:W-:Y:S09]  /*306f0*/  BRA.DIV UR4, `(.L_x_5766) ;  /* 0x0000008604a47947 */ /* 0x002ff2000b800000 */
[----:B------:R-:W0:Y:S02]  /*30700*/  S2R R6, SR_TID.X ;  /* 0x0000000000067919 */ /* 0x000e240000002100 */
[----:B0-----:R-:W-:Y:S02]  /*30710*/  LOP3.LUT R11, R6, 0x7f, RZ, 0xc0, !PT ;  /* 0x0000007f060b7812 */ /* 0x001fe400078ec0ff */
[----:B------:R-:W2:Y:S02]  /*30720*/  LDL.LU R6, [R1+0x48] ;  /* 0x0000480001067983 */ /* 0x000ea40000300800 */
[----:B------:R-:W-:-:S05]  /*30730*/  SHF.R.U32.HI R11, RZ, 0x2, R11 ;  /* 0x00000002ff0b7819 */ /* 0x000fca000001160b */
[----:B------:R-:W-:-:S04]  /*30740*/  IMAD R0, R10, 0x80, R11 ;  /* 0x000000800a007824 */ /* 0x000fc800078e020b */
        /* <DEDUP_REMOVED lines=18> */
[----:B------:R-:W-:Y:S01]  /*30870*/  @!P3 IMAD.MOV.U32 R7, RZ, RZ, R6 ;  /* 0x000000ffff07b224 */ /* 0x000fe200078e0006 */
[----:B------:R-:W-:Y:S01]  /*30880*/  @!P3 MOV R6, R5 ;  /* 0x000000050006b202 */ /* 0x000fe20000000f00 */
[----:B------:R-:W-:-:S04]  /*30890*/  VIADD R5, R0, 0x40 ;  /* 0x0000004000057836 */ /* 0x000fc80000000000 */
        /* <DEDUP_REMOVED lines=13> */
[----:B------:R0:W-:Y:S04]  /*30970*/  @!P3 LDGSTS.E.BYPASS.LTC128B.128 [R8+0x23200], desc[UR54][R6.64+0x80], !P2 ;  /* 0x232000800608bfae */ /* 0x0001e8000d101d76 */
[----:B------:R0:W2:Y:S02]  /*30980*/  SHFL.IDX PT, R3, R4, 0x3, 0x1c1f ;  /* 0x007c1f0004037f89 */ /* 0x0000a400000e0000 */
.L_x_6014:
        /* <DEDUP_REMOVED lines=12> */
.L_x_5768:
[----:B------:R-:W-:Y:S05]  /*30a50*/  BSYNC B0 ;  /* 0x0000000000007941 */ /* 0x000fea0003800000 */
.L_x_5767:
[----:B------:R-:W-:Y:S01]  /*30a60*/  NOP ;  /* 0x0000000000007918 */ /* 0x000fe20000000000 */
[----:B------:R-:W-:-:S13]  /*30a70*/  PLOP3.LUT P0, PT, PT, PT, PT, 0x80, 0x0 ;  /* 0x000000000000781c */ /* 0x000fda0003f0f070 */
.L_x_5769:
        /* <DEDUP_REMOVED lines=10> */
[----:B------:R-:W-:-:S04]  /*30b20*/  LOP3.LUT R0, R0, 0xfffffffe, RZ, 0xc0, !PT ;  /* 0xfffffffe00007812 */ /* 0x000fc800078ec0ff */
[----:B------:R-:W-:-:S04]  /*30b30*/  IADD3 R0, R2, -R0, RZ ;  /* 0x8000000002007210 */ /* 0x000fc80007ffe0ff */
[----:B------:R-:W-:Y:S01]  /*30b40*/  SHF.L.U32 R0, R0, 0x1f, RZ ;  /* 0x0000001f00007819 */ /* 0x000fe200000006ff */
[----:B------:R-:W-:Y:S01]  /*30b50*/  NOP ;  /* 0x0000000000007918 */ /* 0x000fe20000000000 */
[----:B------:R4:W-:Y:S01]  /*30b60*/  SYNCS.ARRIVE.TRANS64.A1T0 RZ, [R18+URZ+0x33400], RZ ;  /* 0x033400ff12ff79a7 */ /* 0x0009e2000810003f */
[----:B------:R-:W-:Y:S01]  /*30b70*/  BSSY B0, `(.L_x_5770) ;  /* 0x0000003000007945 */ /* 0x000fe20003800000 */
[----:B------:R-:W5:Y:S03]  /*30b80*/  SYNCS.PHASECHK.TRANS64.TRYWAIT P0, [R18+URZ+0x33420], R0 ;  /* 0x03342000120075a7 */ /* 0x000f66000800017f */
[----:B----45:R-:W-:Y:S05]  /*30b90*/  @!P0 BRA `(.L_x_5771) ;  /* 0x0000008400e88947 */ /* 0x030fea0003800000 */
.L_x_6015:
[----:B------:R-:W-:Y:S05]  /*30ba0*/  BSYNC B0 ;  /* 0x0000000000007941 */ /* 0x000fea0003800000 */
.L_x_5770:
[----:B------:R-:W5:Y:S04]  /*30bb0*/  LDL.LU R2, [R1+0x4c] ;  /* 0x00004c0001027983 */ /* 0x000f680000300800 */
[----:B0-2---:R-:W2:Y:S01]  /*30bc0*/  LDL R3, [R1+0x2c] ;  /* 0x00002c0001037983 */ /* 0x005ea20000100800 */
[----:B-----5:R-:W-:-:S05]  /*30bd0*/  VIADD R2, R2, 0xfffffffe ;  /* 0xfffffffe02027836 */ /* 0x020fca0000000000 */
[----:B--2---:R-:W-:-:S13]  /*30be0*/  ISETP.GE.AND P0, PT, R2, R3, PT ;  /* 0x000000030200720c */ /* 0x004fda0003f06270 */
[----:B------:R-:W-:Y:S05]  /*30bf0*/  @!P0 BRA `(.L_x_5772) ;  /* 0x0000001800188947 */ /* 0x000fea0003800000 */
[----:B----4-:R0:W5:Y:S04]  /*30c00*/  LDL.LU R0, [R1+0xc] ;  /* 0x00000c0001007983 */ /* 0x0101680000300800 */
[----:B---3--:R0:W5:Y:S02]  /*30c10*/  LDL.LU R8, [R1+0x24] ;  /* 0x0000240001087983 */ /* 0x0081640000300800 */
.L_x_5796:
        /* <DEDUP_REMOVED lines=36> */
.L_x_5775:
        /* <DEDUP_REMOVED lines=8> */
.L_x_6016:
[----:B------:R-:W-:Y:S05]  /*30ee0*/  BSYNC B1 ;  /* 0x0000000000017941 */ /* 0x000fea0003800000 */
.L_x_5776:
        /* <DEDUP_REMOVED lines=9> */
.L_x_5779:
[----:B------:R-:W-:Y:S05]  /*30f80*/  BSYNC B1 ;  /* 0x0000000000017941 */ /* 0x000fea0003800000 */
.L_x_5778:
        /* <DEDUP_REMOVED lines=13> */
.L_x_5780:
        /* <DEDUP_REMOVED lines=16> */
.L_x_5781:
        /* <DEDUP_REMOVED lines=16> */
.L_x_5782:
        /* <DEDUP_REMOVED lines=13> */
.L_x_6017:
[----:B------:R-:W-:Y:S05]  /*31330*/  BSYNC B1 ;  /* 0x0000000000017941 */ /* 0x000fea0003800000 */
.L_x_5783:
[----:B------:R-:W-:Y:S01]  /*31340*/  BSSY B1, `(.L_x_5785) ;  /* 0x000000b000017945 */ /* 0x000fe20003800000 */
[----:B------:R-:W-:Y:S01]  /*31350*/  MOV R10, 0x0 ;  /* 0x00000000000a7802 */ /* 0x000fe20000000f00 */
[----:B------:R-:W-:Y:S02]  /*31360*/  IMAD.MOV.U32 R11, RZ, RZ, 0x14f00000 ;  /* 0x14f00000ff0b7424 */ /* 0x000fe400078e00ff */
        /* <DEDUP_REMOVED lines=8> */
.L_x_5786:
[----:B------:R-:W-:Y:S05]  /*313f0*/  BSYNC B1 ;  /* 0x0000000000017941 */ /* 0x000fea0003800000 */
.L_x_5785:
        /* <DEDUP_REMOVED lines=8> */
.L_x_5787:
        /* <DEDUP_REMOVED lines=15> */
.L_x_5788:
        /* <DEDUP_REMOVED lines=15> */
.L_x_5789:
        /* <DEDUP_REMOVED lines=10> */
.L_x_5774:
[----:B------:R-:W-:Y:S05]  /*31700*/  BSYNC B0 ;  /* 0x0000000000007941 */ /* 0x000fea0003800000 */
.L_x_5773:
[----:B------:R-:W-:-:S06]  /*31710*/  UISETP.NE.AND UP0, UPT, UR37, 0x3, UPT ;  /* 0x000000032500788c */ /* 0x000fcc000bf05270 */
[----:B------:R-:W-:-:S13]  /*31720*/  PLOP3.LUT P0, PT, PT, PT, UP0, 0x80, 0x0 ;  /* 0x000000000000781c */ /* 0x000fda0003f0f008 */
[----:B------:R-:W-:Y:S05]  /*31730*/  @!P0 BRA `(.L_x_5790) ;  /* 0x0000000000048947 */ /* 0x000fea0003800000 */
[----:B------:R-:W-:Y:S01]  /*31740*/  BPT.TRAP 0x1 ;  /* 0x000000040000795c */ /* 0x000fe20000300000 */
.L_x_5790:
        /* <DEDUP_REMOVED lines=8> */
.L_x_6018:
[----:B------:R-:W-:Y:S05]  /*317d0*/  BSYNC B0 ;  /* 0x0000000000007941 */ /* 0x000fea0003800000 */
.L_x_5791:
[----:B------:R-:W-:Y:S05]  /*317e0*/  @!P1 BRA `(.L_x_5793) ;  /* 0x0000000000049947 */ /* 0x000fea0003800000 */
[----:B------:R-:W-:Y:S01]  /*317f0*/  BPT.TRAP 0x1 ;  /* 0x000000040000795c */ /* 0x000fe20000300000 */
.L_x_5793:
[----:B---3--:R-:W-:Y:S01]  /*31800*/  SHF.L.U32 R4, R8, 0x1f, RZ ;  /* 0x0000001f08047819 */ /* 0x008fe200000006ff */
[----:B------:R-:W-:-:S03]  /*31810*/  IMAD R0, R0, 0x7800, RZ ;  /* 0x0000780000007824 */ /* 0x000fc600078e02ff */
[----:B------:R-:W3:Y:S02]  /*31820*/  SYNCS.PHASECHK.TRANS64.TRYWAIT P0, [R3+URZ+0x33460], R4 ;  /* 0x03346004030075a7 */ /* 0x000ee4000800017f */
[----:B---3--:R-:W-:Y:S05]  /*31830*/  @!P0 BRA `(.L_x_5794) ;  /* 0x0000007c00108947 */ /* 0x008fea0003800000 */
.L_x_6019:
        /* <DEDUP_REMOVED lines=33> */
[----:B------:R-:W-:-:S03]  /*31a50*/  VIADD R13, R0, 0x1000 ;  /* 0x00001000000d7836 */ /* 0x000fc60000000000 */
        /* <DEDUP_REMOVED lines=55> */
[----:B------:R-:W-:-:S04]  /*31dd0*/  LOP3.LUT R4, R10, R3, RZ, 0xfc, !PT ;  /* 0x000000030a047212 */ /* 0x000fc800078efcff */
[----:B------:R-:W-:-:S06]  /*31de0*/  IADD3 R4, R18, R4, RZ ;  /* 0x0000000412047210 */ /* 0x000fcc0007ffe0ff */
        /* <DEDUP_REMOVED lines=89> */
.L_x_5795:
[----:B-1----:R-:W1:Y:S01]  /*32380*/  S2R R0, SR_TID.X ;  /* 0x0000000000007919 */ /* 0x002e620000002100 */
[----:B--2--5:R2:W-:Y:S01]  /*32390*/  SYNCS.ARRIVE.TRANS64.A1T0 RZ, [R3+URZ+0x33450], RZ ;  /* 0x033450ff03ff79a7 */ /* 0x0245e2000810003f */
        /* <DEDUP_REMOVED lines=8> */
[C---:B----4-:R-:W-:Y:S01]  /*32420*/  ISETP.GT.AND P0, PT, R2.reuse, R0, PT ;  /* 0x000000000200720c */ /* 0x050fe20003f04270 */
[----:B------:R-:W-:Y:S01]  /*32430*/  VIADD R2, R2, 0xffffffff ;  /* 0xffffffff02027836 */ /* 0x000fe20000000000 */
[----:B------:R3:W5:Y:S11]  /*32440*/  LDL R0, [R1+0xc] ;  /* 0x00000c0001007983 */ /* 0x0007760000100800 */
[----:B---3--:R-:W-:Y:S05]  /*32450*/  @P0 BRA `(.L_x_5796) ;  /* 0xffffffe400f00947 */ /* 0x008fea000383ffff */
.L_x_5772:
        /* <DEDUP_REMOVED lines=18> */
.L_x_5798:
[----:B------:R-:W-:Y:S05]  /*32580*/  BSYNC B0 ;  /* 0x0000000000007941 */ /* 0x000fea0003800000 */
.L_x_5797:
[----:B------:R-:W-:-:S06]  /*32590*/  UISETP.NE.AND UP0, UPT, UR37, 0x3, UPT ;  /* 0x000000032500788c */ /* 0x000fcc000bf05270 */
[----:B------:R-:W-:-:S13]  /*325a0*/  PLOP3.LUT P1, PT, PT, PT, UP0, 0x80, 0x0 ;  /* 0x000000000000781c */ /* 0x000fda0003f2f008 */
[----:B------:R-:W-:Y:S05]  /*325b0*/  @!P1 BRA `(.L_x_5799) ;  /* 0x0000000000049947 */ /* 0x000fea0003800000 */
[----:B------:R-:W-:Y:S01]  /*325c0*/  BPT.TRAP 0x1 ;  /* 0x000000040000795c */ /* 0x000fe20000300000 */
.L_x_5799:
[----:B------:R-:W3:Y:S04]  /*325d0*/  LDL R2, [R1+0x24] ;  /* 0x0000240001027983 */ /* 0x000ee80000100800 */
[----:B------:R-:W3:Y:S01]  /*325e0*/  LDL R3, [R1+0xc] ;  /* 0x00000c0001037983 */ /* 0x000ee20000100800 */
[----:B--2-45:R-:W-:Y:S01]  /*325f0*/  MOV R0, UR39 ;  /* 0x0000002700007c02 */ /* 0x034fe20008000f00 */
[----:B------:R-:W-:Y:S03]  /*32600*/  BSSY B0, `(.L_x_5800) ;  /* 0x0000007000007945 */ /* 0x000fe60003800000 */
[----:B------:R-:W-:Y:S02]  /*32610*/  ISETP.NE.AND P2, PT, R0, 0x3, PT ;  /* 0x000000030000780c */ /* 0x000fe40003f45270 */
[----:B---3--:R-:W-:-:S04]  /*32620*/  LOP3.LUT R2, R2, 0x1, RZ, 0x3c, !PT ;  /* 0x0000000102027812 */ /* 0x008fc800078e3cff */
[----:B------:R-:W-:Y:S01]  /*32630*/  SHF.L.U32 R2, R2, 0x1f, RZ ;  /* 0x0000001f02027819 */ /* 0x000fe200000006ff */
[----:B------:R-:W-:-:S04]  /*32640*/  IMAD R0, R3, 0x8, R18 ;  /* 0x0000000803007824 */ /* 0x000fc800078e0212 */
[----:B------:R-:W2:Y:S02]  /*32650*/  SYNCS.PHASECHK.TRANS64.TRYWAIT P1, [R0+URZ+0x33470], R2 ;  /* 0x03347002000075a7 */ /* 0x000ea4000802017f */
[----:B--2---:R-:W-:Y:S05]  /*32660*/  @!P1 BRA `(.L_x_5801) ;  /* 0x0000006c00989947 */ /* 0x004fea0003800000 */
.L_x_6020:
[----:B------:R-:W-:Y:S05]  /*32670*/  BSYNC B0 ;  /* 0x0000000000007941 */ /* 0x000fea0003800000 */
.L_x_5800:
[----:B------:R-:W-:Y:S05]  /*32680*/  @!P2 BRA `(.L_x_5802) ;  /* 0x000000000004a947 */ /* 0x000fea0003800000 */
[----:B------:R-:W-:Y:S01]  /*32690*/  BPT.TRAP 0x1 ;  /* 0x000000040000795c */ /* 0x000fe20000300000 */
.L_x_5802:
[----:B--2---:R-:W2:Y:S02]  /*326a0*/  LDL R2, [R1+0x24] ;  /* 0x0000240001027983 */ /* 0x004ea40000100800 */
[----:B--2---:R-:W-:-:S04]  /*326b0*/  SHF.L.U32 R2, R2, 0x1f, RZ ;  /* 0x0000001f02027819 */ /* 0x004fc800000006ff */
[----:B------:R-:W2:Y:S02]  /*326c0*/  SYNCS.PHASECHK.TRANS64.TRYWAIT P1, [R0+URZ+0x33460], R2 ;  /* 0x03346002000075a7 */ /* 0x000ea4000802017f */
[----:B--2---:R-:W-:Y:S05]  /*326d0*/  @!P1 BRA `(.L_x_5803) ;  /* 0x0000006c00909947 */ /* 0x004fea0003800000 */
.L_x_6021:
        /* <DEDUP_REMOVED lines=9> */
[----:B------:R-:W-:Y:S02]  /*32770*/  VIADD R13, R2, 0x1000 ;  /* 0x00001000020d7836 */ /* 0x000fe40000000000 */
[----:B------:R-:W-:Y:S02]  /*32780*/  IMAD.IADD R3, R18, 0x1, R3 ;  /* 0x0000000112037824 */ /* 0x000fe400078e0203 */
[----:B------:R-:W-:-:S03]  /*32790*/  VIADD R15, R2, 0x1800 ;  /* 0x00001800020f7836 */ /* 0x000fc60000000000 */
        /* <DEDUP_REMOVED lines=52> */
[----:B------:R-:W-:Y:S02]  /*32ae0*/  IMAD.MOV.U32 R10, RZ, RZ, R5 ;  /* 0x000000ffff0a7224 */ /* 0x000fe400078e0005 */
[----:B------:R-:W-:-:S05]  /*32af0*/  VIADD R16, R2, 0x5800 ;  /* 0x0000580002107836 */ /* 0x000fca0000000000 */
[----:B------:R-:W-:-:S05]  /*32b00*/  LOP3.LUT R3, R16, R10, RZ, 0xfc, !PT ;  /* 0x0000000a10037212 */ /* 0x000fca00078efcff */
[----:B------:R-:W-:-:S05]  /*32b10*/  IMAD.IADD R3, R18, 0x1, R3 ;  /* 0x0000000112037824 */ /* 0x000fca00078e0203 */
[----:B------:R1:W2:Y:S02]  /*32b20*/  LDSM.16.MT88.4 R4, [R3+0xf200] ;  /* 0x00f200000304783b */ /* 0x0002a40000004200 */
[----:B-1----:R-:W-:Y:S01]  /*32b30*/  LOP3.LUT R3, R14, R11, RZ, 0xfc, !PT ;  /* 0x0000000b0e037212 */ /* 0x002fe200078efcff */
[----:B------:R-:W-:-:S04]  /*32b40*/  IMAD.MOV.U32 R14, RZ, RZ, R11 ;  /* 0x000000ffff0e7224 */ /* 0x000fc800078e000b */
[----:B------:R-:W-:Y:S01]  /*32b50*/  IMAD.IADD R3, R19, 0x1, R3 ;  /* 0x0000000113037824 */ /* 0x000fe200078e0203 */
[C-C-:B--2---:R-:W-:Y:S02]  /*32b60*/  PRMT R8, R4.reuse, 0x6420, R5.reuse ;  /* 0x0000642004087816 */ /* 0x144fe40000000005 */
[----:B------:R-:W-:Y:S02]  /*32b70*/  PRMT R9, R4, 0x7531, R5 ;  /* 0x0000753104097816 */ /* 0x000fe40000000005 */
[----:B------:R-:W-:Y:S02]  /*32b80*/  MOV R5, R10 ;  /* 0x0000000a00057202 */ /* 0x000fe40000000f00 */
[C-C-:B------:R-:W-:Y:S02]  /*32b90*/  PRMT R10, R6.reuse, 0x6420, R7.reuse ;  /* 0x00006420060a7816 */ /* 0x140fe40000000007 */
[----:B------:R-:W-:Y:S02]  /*32ba0*/  LOP3.LUT R13, R13, R5, RZ, 0xfc, !PT ;  /* 0x000000050d0d7212 */ /* 0x000fe400078efcff */
[----:B------:R-:W-:-:S03]  /*32bb0*/  PRMT R11, R6, 0x7531, R7 ;  /* 0x00007531060b7816 */ /* 0x000fc60000000007 */
[----:B------:R-:W-:Y:S02]  /*32bc0*/  IMAD.IADD R4, R18, 0x1, R13 ;  /* 0x0000000112047824 */ /* 0x000fe400078e020d */
[----:B------:R1:W-:Y:S01]  /*32bd0*/  STSM.16.M88.4 [R3], R8 ;  /* 0x0000000803007844 */ /* 0x0003e20000000200 */
[----:B------:R-:W-:-:S03]  /*32be0*/  IMAD.MOV.U32 R13, RZ, RZ, R5 ;  /* 0x000000ffff0d7224 */ /* 0x000fc600078e0005 */
[----:B------:R-:W2:Y:S02]  /*32bf0*/  LDSM.16.MT88.4 R4, [R4+0xf200] ;  /* 0x00f200000404783b */ /* 0x000ea40000004200 */
[----:B------:R-:W-:Y:S02]  /*32c00*/  LOP3.LUT R15, R15, R13, RZ, 0xfc, !PT ;  /* 0x0000000d0f0f7212 */ /* 0x000fe400078efcff */
[----:B-1----:R-:W-:Y:S01]  /*32c10*/  LOP3.LUT R3, R12, R14, RZ, 0xfc, !PT ;  /* 0x0000000e0c037212 */ /* 0x002fe200078efcff */
[----:B------:R-:W-:Y:S02]  /*32c20*/  IMAD.MOV.U32 R12, RZ, RZ, R14 ;  /* 0x000000ffff0c7224 */ /* 0x000fe400078e000e */
[----:B------:R-:W-:Y:S02]  /*32c30*/  VIADD R14, R2, 0x6000 ;  /* 0x00006000020e7836 */ /* 0x000fe40000000000 */
[----:B------:R-:W-:Y:S01]  /*32c40*/  IMAD.IADD R3, R19, 0x1, R3 ;  /* 0x0000000113037824 */ /* 0x000fe200078e0203 */
[----:B--2---:R-:W-:-:S02]  /*32c50*/  PRMT R8, R4, 0x6420, R5 ;  /* 0x0000642004087816 */ /* 0x004fc40000000005 */
[----:B------:R-:W-:Y:S02]  /*32c60*/  PRMT R9, R4, 0x7531, R5 ;  /* 0x0000753104097816 */ /* 0x000fe40000000005 */
[C-C-:B------:R-:W-:Y:S02]  /*32c70*/  PRMT R10, R6.reuse, 0x6420, R7.reuse ;  /* 0x00006420060a7816 */ /* 0x140fe40000000007 */
[----:B------:R-:W-:-:S05]  /*32c80*/  PRMT R11, R6, 0x7531, R7 ;  /* 0x00007531060b7816 */ /* 0x000fca0000000007 */
[----:B------:R1:W-:Y:S02]  /*32c90*/  STSM.16.M88.4 [R3], R8 ;  /* 0x0000000803007844 */ /* 0x0003e40000000200 */
[----:B-1----:R-:W-:-:S05]  /*32ca0*/  VIADD R3, R2, 0x3800 ;  /* 0x0000380002037836 */ /* 0x002fca0000000000 */
[C---:B------:R-:W-:Y:S02]  /*32cb0*/  LOP3.LUT R4, R3.reuse, R13, RZ, 0xfc, !PT ;  /* 0x0000000d03047212 */ /* 0x040fe400078efcff */
[----:B------:R-:W-:Y:S02]  /*32cc0*/  LOP3.LUT R3, R3, R12, RZ, 0xfc, !PT ;  /* 0x0000000c03037212 */ /* 0x000fe400078efcff */
[----:B------:R-:W-:-:S03]  /*32cd0*/  IADD3 R4, R18, R4, RZ ;  /* 0x0000000412047210 */ /* 0x000fc60007ffe0ff */
[----:B------:R-:W-:-:S03]  /*32ce0*/  IMAD.IADD R3, R19, 0x1, R3 ;  /* 0x0000000113037824 */ /* 0x000fc600078e0203 */
        /* <DEDUP_REMOVED lines=41> */
[----:B-1----:R-:W-:Y:S01]  /*32f80*/  IMAD.MOV.U32 R11, RZ, RZ, R12 ;  /* 0x000000ffff0b7224 */ /* 0x002fe200078e000c */
[C---:B------:R-:W-:Y:S02]  /*32f90*/  IADD3 R12, R2.reuse, 0x6800, RZ ;  /* 0x00006800020c7810 */ /* 0x040fe40007ffe0ff */
[----:B------:R-:W-:Y:S02]  /*32fa0*/  IADD3 R2, R2, 0x7000, RZ ;  /* 0x0000700002027810 */ /* 0x000fe40007ffe0ff */
        /* <DEDUP_REMOVED lines=33> */
[----:B------:R-:W-:Y:S02]  /*331c0*/  IMAD.IADD R3, R18, 0x1, R3 ;  /* 0x0000000112037824 */ /* 0x000fe400078e0203 */
[----:B------:R-:W-:-:S03]  /*331d0*/  IMAD.IADD R19, R19, 0x1, R2 ;  /* 0x0000000113137824 */ /* 0x000fc600078e0202 */
        /* <DEDUP_REMOVED lines=14> */
.L_x_5804:
        /* <DEDUP_REMOVED lines=14> */
.L_x_5747:
        /* <DEDUP_REMOVED lines=14> */
.L_x_5805:
        /* <DEDUP_REMOVED lines=46> */
.L_x_6031:
[----:B------:R-:W-:Y:S02]  /*33760*/  ULDC UR4, c[0x0][0xc38] ;  /* 0x00030e0000047ab9 */ /* 0x000fe40000000800 */
[----:B------:R-:W-:-:S04]  /*33770*/  IMAD.U32 R2, RZ, RZ, UR4 ;  /* 0x00000004ff027e24 */ /* 0x000fc8000f8e00ff */
[----:B--2---:R-:W-:-:S04]  /*33780*/  IMAD R9, R9, R2, RZ ;  /* 0x0000000209097224 */ /* 0x004fc800078e02ff */
[----:B------:R-:W-:-:S05]  /*33790*/  IMAD.IADD R0, R0, 0x1, R9 ;  /* 0x0000000100007824 */ /* 0x000fca00078e0209 */
[----:B------:R-:W-:-:S13]  /*337a0*/  ISETP.GT.AND P6, PT, R0, R5, PT ;  /* 0x000000050000720c */ /* 0x000fda0003fc4270 */
[----:B------:R-:W-:Y:S05]  /*337b0*/  @P6 BRA `(.L_x_5808) ;  /* 0x0000000000ac6947 */ /* 0x000fea0003800000 */
.L_x_5811:
[----:B------:R-:W2:Y:S01]  /*337c0*/  LDL.LU R3, [R1+0x1c] ;  /* 0x00001c0001037983 */ /* 0x000ea20000300800 */
[----:B------:R-:W3:Y:S01]  /*337d0*/  LDC R2, c[0x0][0xc3c] ;  /* 0x00030f00ff027b82 */ /* 0x000ee20000000800 */
[----:B--2---:R-:W-:-:S05]  /*337e0*/  VIADD R3, R3, 0x1f ;  /* 0x0000001f03037836 */ /* 0x004fca0000000000 */
        /* <DEDUP_REMOVED lines=32> */
[----:B-1----:R-:W-:-:S05]  /*339f0*/  IMAD.IADD R7, R2, 0x1, R3 ;  /* 0x0000000102077824 */ /* 0x002fca00078e0203 */
[----:B------:R1:W2:Y:S02]  /*33a00*/  SHFL.IDX PT, R9, R7, 0x1f, 0x1f ;  /* 0x03e01f0007097f89 */ /* 0x0002a400000e0000 */
.L_x_6039:
[----:B------:R-:W-:Y:S02]  /*33a10*/  ULDC UR4, c[0x0][0xc38] ;  /* 0x00030e0000047ab9 */ /* 0x000fe40000000800 */
[----:B------:R-:W-:-:S04]  /*33a20*/  IMAD.U32 R2, RZ, RZ, UR4 ;  /* 0x00000004ff027e24 */ /* 0x000fc8000f8e00ff */
[----:B--2---:R-:W-:-:S04]  /*33a30*/  IMAD R9, R9, R2, RZ ;  /* 0x0000000209097224 */ /* 0x004fc800078e02ff */
[----:B------:R-:W-:-:S05]  /*33a40*/  IMAD.IADD R0, R9, 0x1, R0 ;  /* 0x0000000109007824 */ /* 0x000fca00078e0200 */
[----:B------:R-:W-:-:S13]  /*33a50*/  ISETP.GT.AND P6, PT, R0, R5, PT ;  /* 0x000000050000720c */ /* 0x000fda0003fc4270 */
[----:B------:R-:W-:Y:S05]  /*33a60*/  @!P6 BRA `(.L_x_5811) ;  /* 0xfffffffc0054e947 */ /* 0x000fea000383ffff */
.L_x_5808:
[----:B------:R-:W-:Y:S01]  /*33a70*/  IMAD.IADD R9, R0, 0x1, -R9 ;  /* 0x0000000100097824 */ /* 0x000fe200078e0a09 */
[----:B------:R-:W-:-:S03]  /*33a80*/  UMOV UR4, 0xffffffff ;  /* 0xffffffff00047882 */ /* 0x000fc60000000000 */
[----:B------:R-:W-:-:S05]  /*33a90*/  IMAD R0, R7, R2, R9 ;  /* 0x0000000207007224 */ /* 0x000fca00078e0209 */
[----:B------:R-:W-:Y:S01]  /*33aa0*/  ISETP.GT.AND P6, PT, R0, R5, PT ;  /* 0x000000050000720c */ /* 0x000fe20003fc4270 */
[----:B------:R-:W-:-:S12]  /*33ab0*/  BRA.DIV UR4, `(.L_x_5812) ;  /* 0x0000006204e47947 */ /* 0x000fd8000b800000 */
[----:B------:R-:W2:Y:S01]  /*33ac0*/  LDL.LU R10, [R1+0x1c] ;  /* 0x00001c00010a7983 */ /* 0x000ea20000300800 */
[----:B------:R-:W-:-:S04]  /*33ad0*/  VOTE.ANY R0, PT, !P6 ;  /* 0x0000000000007806 */ /* 0x000fc800070e0100 */
[----:B------:R-:W3:Y:S02]  /*33ae0*/  POPC R3, R0 ;  /* 0x0000000000037309 */ /* 0x000ee40000000000 */
[----:B---3--:R3:W4:Y:S04]  /*33af0*/  SHFL.IDX PT, R4, R4, R3, 0x1f ;  /* 0x00001f0304047589 */ /* 0x00872800000e0000 */
[----:B------:R3:W0:Y:S01]  /*33b00*/  SHFL.IDX PT, R6, R6, R3, 0x1f ;  /* 0x00001f0306067589 */ /* 0x00062200000e0000 */
[----:B--2---:R-:W-:-:S05]  /*33b10*/  IADD3 R10, R3, R10, RZ ;  /* 0x0000000a030a7210 */ /* 0x004fca0007ffe0ff */
[----:B0---4-:R3:W-:Y:S02]  /*33b20*/  STL [R1+0x1c], R10 ;  /* 0x00001c0a01007387 */ /* 0x0117e40000100800 */
.L_x_6044:
[----:B------:R-:W-:-:S13]  /*33b30*/  ISETP.NE.AND P0, PT, R0, RZ, PT ;  /* 0x000000ff0000720c */ /* 0x000fda0003f05270 */
[----:B------:R-:W-:Y:S05]  /*33b40*/  @!P0 BRA `(.L_x_5813) ;  /* 0x0000000000148947 */ /* 0x000fea0003800000 */
[----:B------:R-:W-:Y:S01]  /*33b50*/  UMOV UR4, 0xffffffff ;  /* 0xffffffff00047882 */ /* 0x000fe20000000000 */
[----:B---3--:R-:W-:Y:S02]  /*33b60*/  VIADD R3, R3, 0xffffffff ;  /* 0xffffffff03037836 */ /* 0x008fe40000000000 */
[----:B------:R-:W-:Y:S05]  /*33b70*/  BRA.DIV UR4, `(.L_x_5814) ;  /* 0x00000066041c7947 */ /* 0x000fea000b800000 */
[----:B------:R2:W3:Y:S02]  /*33b80*/  SHFL.IDX PT, R3, R7, R3, 0x1f ;  /* 0x00001f0307037589 */ /* 0x0004e400000e0000 */
.L_x_6047:
[----:B---3--:R-:W-:-:S07]  /*33b90*/  IMAD.MOV.U32 R8, RZ, RZ, R3 ;  /* 0x000000ffff087224 */ /* 0x008fce00078e0003 */
.L_x_5813:
[----:B------:R-:W-:Y:S01]  /*33ba0*/  ISETP.NE.AND P0, PT, R6, 0x1, PT ;  /* 0x000000010600780c */ /* 0x000fe20003f05270 */
[----:B------:R-:W-:-:S05]  /*33bb0*/  IMAD R0, R8, R2, R9 ;  /* 0x0000000208007224 */ /* 0x000fca00078e0209 */
[----:B------:R4:W-:Y:S02]  /*33bc0*/  STL [R1+0x10], R0 ;  /* 0x0000100001007387 */ /* 0x0009e40000100800 */
[----:B----4-:R-:W-:-:S05]  /*33bd0*/  IMAD.IADD R0, R5, 0x1, -R0 ;  /* 0x0000000105007824 */ /* 0x010fca00078e0a00 */
[----:B------:R-:W-:Y:S05]  /*33be0*/  @!P0 BRA `(.L_x_5815) ;  /* 0x0000000000e48947 */ /* 0x000fea0003800000 */
[----:B------:R-:W-:-:S04]  /*33bf0*/  IABS R5, R4 ;  /* 0x0000000400057213 */ /* 0x000fc80000000000 */
[----:B------:R-:W4:Y:S08]  /*33c00*/  I2F.RP R2, R5 ;  /* 0x0000000500027306 */ /* 0x000f300000209400 */
[----:B----4-:R-:W4:Y:S02]  /*33c10*/  MUFU.RCP R2, R2 ;  /* 0x0000000200027308 */ /* 0x010f240000001000 */
[----:B----4-:R-:W-:-:S06]  /*33c20*/  VIADD R2, R2, 0xffffffe ;  /* 0x0ffffffe02027836 */ /* 0x010fcc0000000000 */
[----:B---3--:R-:W3:Y:S02]  /*33c30*/  F2I.FTZ.U32.TRUNC.NTZ R3, R2 ;  /* 0x0000000200037305 */ /* 0x008ee4000021f000 */
[----:B---3--:R-:W-:-:S04]  /*33c40*/  IMAD.MOV R2, RZ, RZ, -R3 ;  /* 0x000000ffff027224 */ /* 0x008fc800078e0a03 */
        /* <DEDUP_REMOVED lines=9> */
[-C--:B------:R-:W-:Y:S01]  /*33ce0*/  @!P1 IADD3 R2, R2, -R5.reuse, RZ ;  /* 0x8000000502029210 */ /* 0x080fe20007ffe0ff */
[----:B------:R-:W-:Y:S01]  /*33cf0*/  @!P1 VIADD R8, R8, 0x1 ;  /* 0x0000000108089836 */ /* 0x000fe20000000000 */
[----:B------:R-:W-:Y:S02]  /*33d00*/  ISETP.NE.AND P1, PT, R4, RZ, PT ;  /* 0x000000ff0400720c */ /* 0x000fe40003f25270 */
[----:B------:R-:W-:Y:S02]  /*33d10*/  ISETP.GE.U32.AND P0, PT, R2, R5, PT ;  /* 0x000000050200720c */ /* 0x000fe40003f06070 */
[----:B------:R-:W-:-:S04]  /*33d20*/  IABS R5, R6 ;  /* 0x0000000600057213 */ /* 0x000fc80000000000 */
[----:B------:R-:W3:Y:S07]  /*33d30*/  I2F.RP R2, R5 ;  /* 0x0000000500027306 */ /* 0x000eee0000209400 */
[----:B------:R-:W-:Y:S01]  /*33d40*/  @P0 VIADD R8, R8, 0x1 ;  /* 0x0000000108080836 */ /* 0x000fe20000000000 */
[----:B---3--:R-:W3:Y:S02]  /*33d50*/  MUFU.RCP R2, R2 ;  /* 0x0000000200027308 */ /* 0x008ee40000001000 */
[----:B---3--:R-:W-:-:S06]  /*33d60*/  VIADD R2, R2, 0xffffffe ;  /* 0x0ffffffe02027836 */ /* 0x008fcc0000000000 */
[----:B------:R-:W3:Y:S02]  /*33d70*/  F2I.FTZ.U32.TRUNC.NTZ R3, R2 ;  /* 0x0000000200037305 */ /* 0x000ee4000021f000 */
[----:B---3--:R-:W-:-:S04]  /*33d80*/  IMAD.MOV R2, RZ, RZ, -R3 ;  /* 0x000000ffff027224 */ /* 0x008fc800078e0a03 */
[----:B-12---:R-:W-:Y:S02]  /*33d90*/  IMAD R7, R2, R5, RZ ;  /* 0x0000000502077224 */ /* 0x006fe400078e02ff */
[----:B------:R-:W-:-:S04]  /*33da0*/  IMAD.MOV.U32 R2, RZ, RZ, RZ ;  /* 0x000000ffff027224 */ /* 0x000fc800078e00ff */
[----:B------:R-:W-:Y:S01]  /*33db0*/  IMAD.HI.U32 R7, R3, R7, R2 ;  /* 0x0000000703077227 */ /* 0x000fe200078e0002 */
[----:B------:R-:W-:-:S03]  /*33dc0*/  LOP3.LUT R2, R0, R4, RZ, 0x3c, !PT ;  /* 0x0000000400027212 */ /* 0x000fc600078e3cff */
[----:B------:R-:W-:Y:S01]  /*33dd0*/  IMAD.MOV.U32 R3, RZ, RZ, R8 ;  /* 0x000000ffff037224 */ /* 0x000fe200078e0008 */
[----:B------:R-:W-:Y:S02]  /*33de0*/  ISETP.GE.AND P2, PT, R2, RZ, PT ;  /* 0x000000ff0200720c */ /* 0x000fe40003f46270 */
[----:B------:R-:W-:-:S04]  /*33df0*/  IABS R8, R6 ;  /* 0x0000000600087213 */ /* 0x000fc80000000000 */
[----:B------:R-:W-:-:S07]  /*33e00*/  IADD3 R8, RZ, -R8, RZ ;  /* 0x80000008ff087210 */ /* 0x000fce0007ffe0ff */
        /* <DEDUP_REMOVED lines=19> */
[----:B------:R-:W-:-:S05]  /*33f40*/  IMAD R6, R6, 0x1000000, R7 ;  /* 0x0100000006067824 */ /* 0x000fca00078e0207 */
[----:B------:R-:W-:-:S05]  /*33f50*/  LEA R2, R2, R6, 0x10 ;  /* 0x0000000602027211 */ /* 0x000fca00078e80ff */
[----:B------:R2:W-:Y:S01]  /*33f60*/  STL [R1+0x18], R2 ;  /* 0x0000180201007387 */ /* 0x0005e20000100800 */
[----:B------:R-:W-:Y:S05]  /*33f70*/  BRA `(.L_x_5816) ;  /* 0x0000000000fc7947 */ /* 0x000fea0003800000 */
.L_x_5815:
[----:B---3--:R-:W3:Y:S01]  /*33f80*/  LDL R3, [R1+0x1c] ;  /* 0x00001c0001037983 */ /* 0x008ee20000100800 */
[----:B-12---:R-:W3:Y:S02]  /*33f90*/  LDC.64 R6, c[0x0][0xc90] ;  /* 0x00032400ff067b82 */ /* 0x006ee40000000a00 */
[----:B---3--:R-:W-:-:S05]  /*33fa0*/  IMAD.WIDE R6, R3, 0x4, R6 ;  /* 0x0000000403067825 */ /* 0x008fca00078e0206 */
        /* <DEDUP_REMOVED lines=26> */
[----:B------:R-:W-:Y:S02]  /*34150*/  IMAD R7, R3, R6, RZ ;  /* 0x0000000603077224 */ /* 0x000fe400078e02ff */
[----:B------:R-:W-:Y:S02]  /*34160*/  IMAD.MOV R6, RZ, RZ, -R6 ;  /* 0x000000ffff067224 */ /* 0x000fe400078e0a06 */
[----:B------:R-:W-:Y:S02]  /*34170*/  IMAD.MOV R8, RZ, RZ, -R7 ;  /* 0x000000ffff087224 */ /* 0x000fe400078e0a07 */
[----:B------:R-:W-:-:S03]  /*34180*/  IMAD R6, R5, R6, R0 ;  /* 0x0000000605067224 */ /* 0x000fc600078e0200 */
[----:B------:R-:W-:-:S04]  /*34190*/  VIADDMNMX R8, R8, R2, R3, PT ;  /* 0x0000000208087246 */ /* 0x000fc80003800103 */
[----:B------:R-:W-:-:S04]  /*341a0*/  IABS R9, R8 ;  /* 0x0000000800097213 */ /* 0x000fc80000000000 */
[----:B------:R-:W1:Y:S08]  /*341b0*/  I2F.RP R2, R9 ;  /* 0x0000000900027306 */ /* 0x000e700000209400 */
        /* <DEDUP_REMOVED lines=13> */
[----:B------:R-:W-:Y:S01]  /*34290*/  @!P1 IMAD.IADD R0, R0, 0x1, -R9 ;  /* 0x0000000100009824 */ /* 0x000fe200078e0a09 */
[----:B------:R-:W-:Y:S02]  /*342a0*/  @!P1 IADD3 R2, R2, 0x1, RZ ;  /* 0x0000000102029810 */ /* 0x000fe40007ffe0ff */
[----:B------:R-:W-:Y:S02]  /*342b0*/  ISETP.NE.AND P1, PT, R8, RZ, PT ;  /* 0x000000ff0800720c */ /* 0x000fe40003f25270 */
[----:B------:R-:W-:Y:S02]  /*342c0*/  ISETP.GE.U32.AND P0, PT, R0, R9, PT ;  /* 0x000000090000720c */ /* 0x000fe40003f06070 */
[----:B------:R-:W-:Y:S02]  /*342d0*/  LOP3.LUT R0, R6, R8, RZ, 0x3c, !PT ;  /* 0x0000000806007212 */ /* 0x000fe400078e3cff */
[----:B------:R-:W-:Y:S02]  /*342e0*/  IADD3 R6, R7, 0x1000000, R6 ;  /* 0x0100000007067810 */ /* 0x000fe40007ffe006 */
[----:B------:R-:W-:-:S07]  /*342f0*/  ISETP.GE.AND P2, PT, R0, RZ, PT ;  /* 0x000000ff0000720c */ /* 0x000fce0003f46270 */
[----:B------:R-:W-:-:S04]  /*34300*/  @P0 VIADD R2, R2, 0x1 ;  /* 0x0000000102020836 */ /* 0x000fc80000000000 */
[----:B------:R-:W-:-:S04]  /*34310*/  IMAD.MOV.U32 R0, RZ, RZ, R2 ;  /* 0x000000ffff007224 */ /* 0x000fc800078e0002 */
[----:B------:R-:W-:Y:S01]  /*34320*/  @!P2 IMAD.MOV R0, RZ, RZ, -R0 ;  /* 0x000000ffff00a224 */ /* 0x000fe200078e0a00 */
[----:B------:R-:W-:Y:S01]  /*34330*/  @!P1 LOP3.LUT R0, RZ, R8, RZ, 0x33, !PT ;  /* 0x00000008ff009212 */ /* 0x000fe200078e33ff */
[----:B------:R-:W-:-:S04]  /*34340*/  IMAD.MOV R8, RZ, RZ, -R8 ;  /* 0x000000ffff087224 */ /* 0x000fc800078e0a08 */
[----:B------:R-:W-:-:S05]  /*34350*/  IMAD R2, R0, R8, R6 ;  /* 0x0000000800027224 */ /* 0x000fca00078e0206 */
[----:B------:R1:W-:Y:S02]  /*34360*/  STL [R1+0x18], R2 ;  /* 0x0000180201007387 */ /* 0x0003e40000100800 */
.L_x_5816:
[----:B------:R-:W-:-:S05]  /*34370*/  LOP3.LUT R0, RZ, R0, RZ, 0x33, !PT ;  /* 0x00000000ff007212 */ /* 0x000fca00078e33ff */
[----:B------:R-:W-:-:S05]  /*34380*/  IMAD.IADD R0, R4, 0x1, R0 ;  /* 0x0000000104007824 */ /* 0x000fca00078e0200 */
[----:B------:R3:W-:Y:S01]  /*34390*/  STL [R1+0x14], R0 ;  /* 0x0000140001007387 */ /* 0x0007e20000100800 */
[----:B------:R-:W-:Y:S05]  /*343a0*/  BRA `(.L_x_5817) ;  /* 0x0000000000287947 */ /* 0x000fea0003800000 */
.L_x_5809:
[----:B------:R-:W-:Y:S01]  /*343b0*/  UMOV UR4, URZ ;  /* 0x0000003f00047c82 */ /* 0x000fe20008000000 */
[----:B------:R-:W-:Y:S01]  /*343c0*/  ULDC UR6, c[0x0][0xc3c] ;  /* 0x00030f0000067ab9 */ /* 0x000fe20000000800 */
[----:B------:R-:W-:Y:S01]  /*343d0*/  UMOV UR5, URZ ;  /* 0x0000003f00057c82 */ /* 0x000fe20008000000 */
[----:B------:R-:W-:Y:S01]  /*343e0*/  IMAD.U32 R3, RZ, RZ, UR4 ;  /* 0x00000004ff037e24 */ /* 0x000fe2000f8e00ff */
[----:B------:R-:W-:Y:S01]  /*343f0*/  MOV R0, UR6 ;  /* 0x0000000600007c02 */ /* 0x000fe20008000f00 */
[----:B------:R-:W-:Y:S01]  /*34400*/  IMAD.U32 R2, RZ, RZ, UR5 ;  /* 0x00000005ff027e24 */ /* 0x000fe2000f8e00ff */
[----:B------:R4:W-:Y:S04]  /*34410*/  STL [R1+0x10], R5 ;  /* 0x0000100501007387 */ /* 0x0009e80000100800 */
[----:B------:R4:W-:Y:S04]  /*34420*/  STL [R1+0x14], R3 ;  /* 0x0000140301007387 */ /* 0x0009e80000100800 */
[----:B------:R4:W-:Y:S04]  /*34430*/  STL [R1+0x1c], R0 ;  /* 0x00001c0001007387 */ /* 0x0009e80000100800 */
[----:B------:R4:W-:Y:S02]  /*34440*/  STL [R1+0x18], R2 ;  /* 0x0000180201007387 */ /* 0x0009e40000100800 */
.L_x_5817:
[----:B-12-4-:R-:W2:Y:S04]  /*34450*/  LDL R2, [R1+0x1c] ;  /* 0x00001c0001027983 */ /* 0x016ea80000100800 */
[----:B------:R-:W4:Y:S04]  /*34460*/  LDL R3, [R1+0x18] ;  /* 0x0000180001037983 */ /* 0x000f280000100800 */
[----:B------:R-:W5:Y:S04]  /*34470*/  LDL R4, [R1+0x10] ;  /* 0x0000100001047983 */ /* 0x000f680000100800 */
[----:B------:R-:W5:Y:S01]  /*34480*/  LDL R5, [R1+0x14] ;  /* 0x0000140001057983 */ /* 0x000f620000100800 */
[----:B---3--:R-:W1:Y:S01]  /*34490*/  S2R R0, SR_TID.X ;  /* 0x0000000000007919 */ /* 0x008e620000002100 */
[----:B------:R-:W-:Y:S05]  /*344a0*/  WARPSYNC.ALL ;  /* 0x0000000000007948 */ /* 0x000fea0003800000 */
[----:B-1----:R-:W-:Y:S01]  /*344b0*/  LOP3.LUT R0, R0, 0x1f, RZ, 0xc0, !PT ;  /* 0x0000001f00007812 */ /* 0x002fe200078ec0ff */
[----:B------:R-:W-:Y:S03]  /*344c0*/  BAR.SYNC.DEFER_BLOCKING 0x4, 0x180 ;  /* 0x0106000000007b1d */ /* 0x000fe60000010000 */
[----:B------:R-:W-:-:S13]  /*344d0*/  ISETP.NE.AND P0, PT, R0, RZ, PT ;  /* 0x000000ff0000720c */ /* 0x000fda0003f05270 */
[----:B------:R-:W1:Y:S01]  /*344e0*/  @!P0 S2R R0, SR_CgaCtaId ;  /* 0x0000000000008919 */ /* 0x000e620000008800 */
[----:B--2---:R-:W-:Y:S01]  /*344f0*/  IMAD.MOV.U32 R7, RZ, RZ, R2 ;  /* 0x000000ffff077224 */ /* 0x004fe200078e0002 */
[----:B------:R-:W-:Y:S01]  /*34500*/  @!P0 MOV R2, 0x400 ;  /* 0x0000040000028802 */ /* 0x000fe20000000f00 */
[----:B----4-:R-:W-:-:S03]  /*34510*/  IMAD.MOV.U32 R6, RZ, RZ, R3 ;  /* 0x000000ffff067224 */ /* 0x010fc600078e0003 */
[----:B-1----:R-:W-:-:S05]  /*34520*/  @!P0 LEA R18, R0, R2, 0x18 ;  /* 0x0000000200128211 */ /* 0x002fca00078ec0ff */
[----:B-----5:R3:W-:Y:S01]  /*34530*/  @!P0 STS.128 [R18+0x334d0], R4 ;  /* 0x0334d00412008388 */ /* 0x0207e20000000c00 */
[----:B------:R-:W-:Y:S06]  /*34540*/  BAR.ARV 0x5, 0x180 ;  /* 0x0146000000007b1d */ /* 0x000fec0000002000 */
.L_x_5806:
[----:B------:R-:W4:Y:S01]  /*34550*/  LDL R0, [R1+0x1c] ;  /* 0x00001c0001007983 */ /* 0x000f220000100800 */
[----:B------:R-:W-:Y:S02]  /*34560*/  ULDC UR4, c[0x0][0xc3c] ;  /* 0x00030f0000047ab9 */ /* 0x000fe40000000800 */
[----:B----4-:R-:W-:-:S13]  /*34570*/  ISETP.GE.AND P0, PT, R0, UR4, PT ;  /* 0x0000000400007c0c */ /* 0x010fda000bf06270 */
[----:B------:R-:W-:Y:S05]  /*34580*/  @!P0 BRA `(.L_x_5818) ;  /* 0xffffff88004c8947 */ /* 0x000fea000383ffff */
[----:B------:R-:W-:Y:S05]  /*34590*/  BSYNC B7 ;  /* 0x0000000000077941 */ /* 0x000fea0003800000 */
.L_x_5698:
        /* <DEDUP_REMOVED lines=12> */
.L_x_6048:
[----:B------:R-:W-:Y:S05]  /*34660*/  BSYNC B0 ;  /* 0x0000000000007941 */ /* 0x000fea0003800000 */
.L_x_5819:
[----:B------:R-:W-:-:S03]  /*34670*/  UMOV UR4, 0xffffffff ;  /* 0xffffffff00047882 */ /* 0x000fc60000000000 */
[----:B------:R-:W-:Y:S05]  /*34680*/  BRA.DIV UR4, `(.L_x_5821) ;  /* 0x0000005a04987947 */ /* 0x000fea000b800000 */
[----:B------:R-:W1:Y:S02]  /*34690*/  S2R R2, SR_TID.X ;  /* 0x0000000000027919 */ /* 0x000e640000002100 */
[----:B-1----:R-:W-:-:S04]  /*346a0*/  SHF.R.U32.HI R2, RZ, 0x5, R2 ;  /* 0x00000005ff027819 */ /* 0x002fc80000011602 */
[----:B------:R-:W-:-:S05]  /*346b0*/  LOP3.LUT R2, R2, 0x3, RZ, 0xc0, !PT ;  /* 0x0000000302027812 */ /* 0x000fca00078ec0ff */
[----:B------:R1:W2:Y:S02]  /*346c0*/  SHFL.IDX PT, R14, R2, RZ, 0x1f ;  /* 0x00001fff020e7589 */ /* 0x0002a400000e0000 */
.L_x_6051:
[----:B--2---:R-:W-:-:S13]  /*346d0*/  ISETP.NE.AND P0, PT, R14, RZ, PT ;  /* 0x000000ff0e00720c */ /* 0x004fda0003f05270 */
[----:B------:R-:W-:Y:S05]  /*346e0*/  @P0 BRA `(.L_x_5472) ;  /* 0x0000000000b00947 */ /* 0x000fea0003800000 */
[----:B------:R-:W-:-:S03]  /*346f0*/  UMOV UR4, 0xffffffff ;  /* 0xffffffff00047882 */ /* 0x000fc60000000000 */
[----:B------:R-:W-:Y:S05]  /*34700*/  BRA.DIV UR4, `(.L_x_5822) ;  /* 0x0000005a04ac7947 */ /* 0x000fea000b800000 */
[----:B------:R-:W-:-:S13]  /*34710*/  ELECT P6, URZ, PT ;  /* 0x00000000003f782f */ /* 0x000fda00038c0000 */
.L_x_6054:
[----:B------:R-:W-:Y:S05]  /*34720*/  @!P6 BRA `(.L_x_5472) ;  /* 0x0000000000a0e947 */ /* 0x000fea0003800000 */
[----:B------:R-:W-:-:S06]  /*34730*/  ULOP3.LUT UR4, UR36, 0x2, URZ, 0xfc, !UPT ;  /* 0x0000000224047892 */ /* 0x000fcc000f8efc3f */
[----:B-1----:R-:W-:-:S05]  /*34740*/  IMAD.U32 R2, RZ, RZ, UR4 ;  /* 0x00000004ff027e24 */ /* 0x002fca000f8e00ff */
[----:B------:R-:W-:-:S13]  /*34750*/  ISETP.NE.AND P0, PT, R2, 0x3, PT ;  /* 0x000000030200780c */ /* 0x000fda0003f05270 */
[----:B------:R-:W-:Y:S05]  /*34760*/  @!P0 BRA `(.L_x_5823) ;  /* 0x0000000000048947 */ /* 0x000fea0003800000 */
[----:B------:R-:W-:Y:S01]  /*34770*/  BPT.TRAP 0x1 ;  /* 0x000000040000795c */ /* 0x000fe20000300000 */
.L_x_5823:
[----:B0-----:R-:W2:Y:S04]  /*34780*/  LDL R3, [R1+0xc] ;  /* 0x00000c0001037983 */ /* 0x001ea80000100800 */
[----:B------:R-:W3:Y:S01]  /*34790*/  LDL.LU R7, [R1+0x24] ;  /* 0x0000240001077983 */ /* 0x000ee20000300800 */
[----:B------:R-:W-:-:S04]  /*347a0*/  VIADD R2, R0, 0x33440 ;  /* 0x0003344000027836 */ /* 0x000fc80000000000 */
[C---:B--2---:R-:W-:Y:S01]  /*347b0*/  IMAD R6, R3.reuse, 0x8, R2 ;  /* 0x0000000803067824 */ /* 0x044fe200078e0202 */
[----:B------:R-:W-:Y:S02]  /*347c0*/  IADD3 R3, R3, 0x1, RZ ;  /* 0x0000000103037810 */ /* 0x000fe40007ffe0ff */
[----:B---3--:R-:W-:Y:S02]  /*347d0*/  SHF.L.U32 R5, R7, 0x1f, RZ ;  /* 0x0000001f07057819 */ /* 0x008fe400000006ff */
[C---:B------:R-:W-:Y:S02]  /*347e0*/  ISETP.NE.AND P2, PT, R3.reuse, 0x2, PT ;  /* 0x000000020300780c */ /* 0x040fe40003f45270 */
[----:B------:R-:W0:Y:S02]  /*347f0*/  SYNCS.PHASECHK.TRANS64.TRYWAIT P1, [R6+URZ], R5 ;  /* 0x00000005060075a7 */ /* 0x000e24000802017f */
[----:B------:R-:W-:Y:S02]  /*34800*/  SEL R4, RZ, 0x1, P2 ;  /* 0x00000001ff047807 */ /* 0x000fe40001000000 */
[----:B------:R-:W-:-:S02]  /*34810*/  SEL R3, R3, RZ, P2 ;  /* 0x000000ff03037207 */ /* 0x000fc40001000000 */
[----:B------:R-:W-:-:S03]  /*34820*/  LOP3.LUT R4, R7, R4, RZ, 0x3c, !PT ;  /* 0x0000000407047212 */ /* 0x000fc600078e3cff */
[----:B------:R-:W-:Y:S01]  /*34830*/  IMAD R7, R3, 0x8, R2 ;  /* 0x0000000803077824 */ /* 0x000fe200078e0202 */
[----:B------:R-:W-:Y:S01]  /*34840*/  SHF.L.U32 R2, R4, 0x1f, RZ ;  /* 0x0000001f04027819 */ /* 0x000fe200000006ff */
[----:B0-----:R-:W-:Y:S06]  /*34850*/  @!P1 BRA `(.L_x_5824) ;  /* 0x0000005800789947 */ /* 0x001fec0003800000 */
.L_x_6055:
[----:B------:R-:W1:Y:S02]  /*34860*/  SYNCS.PHASECHK.TRANS64.TRYWAIT P1, [R7+URZ], R2 ;  /* 0x00000002070075a7 */ /* 0x000e64000802017f */
[----:B-1----:R-:W-:Y:S05]  /*34870*/  @!P1 BRA `(.L_x_5825) ;  /* 0x0000005800849947 */ /* 0x002fea0003800000 */
.L_x_6056:
[----:B------:R-:W-:Y:S05]  /*34880*/  @!P0 BRA `(.L_x_5826) ;  /* 0x0000000000048947 */ /* 0x000fea0003800000 */
[----:B------:R-:W-:Y:S01]  /*34890*/  BPT.TRAP 0x1 ;  /* 0x000000040000795c */ /* 0x000fe20000300000 */
.L_x_5826:
[----:B------:R-:W2:Y:S02]  /*348a0*/  LDL.LU R4, [R1+0xc] ;  /* 0x00000c0001047983 */ /* 0x000ea40000300800 */
[----:B--2---:R-:W-:-:S04]  /*348b0*/  IMAD R4, R4, 0x8, R0 ;  /* 0x0000000804047824 */ /* 0x004fc800078e0200 */
[----:B------:R-:W2:Y:S02]  /*348c0*/  SYNCS.PHASECHK.TRANS64.TRYWAIT P1, [R4+URZ+0x33460], R5 ;  /* 0x03346005040075a7 */ /* 0x000ea4000802017f */
[----:B--2---:R-:W-:Y:S05]  /*348d0*/  @!P1 BRA `(.L_x_5827) ;  /* 0x0000005800809947 */ /* 0x004fea0003800000 */
.L_x_6057:
[----:B------:R-:W-:Y:S05]  /*348e0*/  @!P0 BRA `(.L_x_5828) ;  /* 0x0000000000048947 */ /* 0x000fea0003800000 */
[----:B------:R-:W-:Y:S01]  /*348f0*/  BPT.TRAP 0x1 ;  /* 0x000000040000795c */ /* 0x000fe20000300000 */
.L_x_5828:
[----:B------:R-:W-:-:S04]  /*34900*/  IMAD R3, R3, 0x8, R0 ;  /* 0x0000000803037824 */ /* 0x000fc800078e0200 */
[----:B------:R-:W3:Y:S02]  /*34910*/  SYNCS.PHASECHK.TRANS64.TRYWAIT P1, [R3+URZ+0x33460], R2 ;  /* 0x03346002030075a7 */ /* 0x000ee4000802017f */
[----:B---3--:R-:W-:Y:S05]  /*34920*/  @!P1 BRA `(.L_x_5829) ;  /* 0x0000005800809947 */ /* 0x008fea0003800000 */
.L_x_6058:
[----:B------:R-:W-:Y:S05]  /*34930*/  @!P0 BRA `(.L_x_5830) ;  /* 0x0000000000048947 */ /* 0x000fea0003800000 */
[----:B------:R-:W-:Y:S01]  /*34940*/  BPT.TRAP 0x1 ;  /* 0x000000040000795c */ /* 0x000fe20000300000 */
.L_x_5830:
[----:B------:R-:W4:Y:S02]  /*34950*/  SYNCS.PHASECHK.TRANS64.TRYWAIT P0, [R4+URZ+0x33480], R5 ;  /* 0x03348005040075a7 */ /* 0x000f24000800017f */
[----:B----4-:R-:W-:Y:S05]  /*34960*/  @!P0 BRA `(.L_x_5831) ;  /* 0x0000005800848947 */ /* 0x010fea0003800000 */
.L_x_5832:
[----:B------:R0:W0:Y:S02]  /*34970*/  SYNCS.PHASECHK.TRANS64.TRYWAIT P0, [R3+URZ+0x33480], R2 ;  /* 0x03348002030075a7 */ /* 0x000024000800017f */
[----:B0-----:R-:W-:Y:S05]  /*34980*/  @!P0 NANOSLEEP.SYNCS 0x989680 ;  /* 0x009896800000895d */ /* 0x001fea0003900000 */
[----:B------:R-:W0:Y:S02]  /*34990*/  @!P0 SYNCS.PHASECHK.TRANS64 P0, [R3+URZ+0x33480], R2 ;  /* 0x03348002030085a7 */ /* 0x000e24000800007f */
[----:B0-----:R-:W-:Y:S05]  /*349a0*/  @!P0 BRA `(.L_x_5832) ;  /* 0xfffffffc00f08947 */ /* 0x001fea000383ffff */
.L_x_5472:
[----:B------:R-:W-:Y:S05]  /*349b0*/  BSYNC B8 ;  /* 0x0000000000087941 */ /* 0x000fea0003800000 */
.L_x_5469:
[----:B------:R-:W-:Y:S05]  /*349c0*/  EXIT ;  /* 0x000000000000794d */ /* 0x000fea0003800000 */
.L_x_5492:
[----:B-1----:R1:W2:Y:S02]  /*349d0*/  SYNCS.PHASECHK.TRANS64.TRYWAIT P5, [R100+URZ+0x33490], R101 ;  /* 0x03349065640075a7 */ /* 0x0022a400080a017f */
[----:B--2---:R-:W-:Y:S05]  /*349e0*/  @!P5 NANOSLEEP.SYNCS 0x989680 ;  /* 0x009896800000d95d */ /* 0x004fea0003900000 */
[----:B------:R-:W2:Y:S02]  /*349f0*/  @!P5 SYNCS.PHASECHK.TRANS64 P5, [R100+URZ+0x33490], R101 ;  /* 0x033490656400d5a7 */ /* 0x000ea400080a007f */
[----:B--2---:R-:W-:Y:S05]  /*34a00*/  @!P5 BRA `(.L_x_5492) ;  /* 0xfffffffc00f0d947 */ /* 0x004fea000383ffff */
[----:B------:R-:W-:Y:S05]  /*34a10*/  BRA `(.L_x_5833) ;  /* 0xfffffcf000047947 */ /* 0x000fea000383ffff */
.L_x_5546:
[----:B--2---:R2:W3:Y:S02]  /*34a20*/  SYNCS.PHASECHK.TRANS64.TRYWAIT P5, [R100+URZ+0x33490], R101 ;  /* 0x03349065640075a7 */ /* 0x0044e400080a017f */
[----:B---3--:R-:W-:Y:S05]  /*34a30*/  @!P5 NANOSLEEP.SYNCS 0x989680 ;  /* 0x009896800000d95d */ /* 0x008fea0003900000 */
[----:B------:R-:W3:Y:S02]  /*34a40*/  @!P5 SYNCS.PHASECHK.TRANS64 P5, [R100+URZ+0x33490], R101 ;  /* 0x033490656400d5a7 */ /* 0x000ee400080a007f */
[----:B---3--:R-:W-:Y:S05]  /*34a50*/  @!P5 BRA `(.L_x_5546) ;  /* 0xfffffffc00f0d947 */ /* 0x008fea000383ffff */
[----:B------:R-:W-:Y:S05]  /*34a60*/  BRA `(.L_x_5834) ;  /* 0xfffffd5000107947 */ /* 0x000fea000383ffff */
.L_x_5571:
[----:B0-----:R0:W1:Y:S02]  /*34a70*/  SYNCS.PHASECHK.TRANS64.TRYWAIT P3, [R100+URZ+0x33490], R101 ;  /* 0x03349065640075a7 */ /* 0x001064000806017f */
[----:B-1----:R-:W-:Y:S05]  /*34a80*/  @!P3 NANOSLEEP.SYNCS 0x989680 ;  /* 0x009896800000b95d */ /* 0x002fea0003900000 */
[----:B------:R-:W1:Y:S02]  /*34a90*/  @!P3 SYNCS.PHASECHK.TRANS64 P3, [R100+URZ+0x33490], R101 ;  /* 0x033490656400b5a7 */ /* 0x000e64000806007f */
[----:B-1----:R-:W-:Y:S05]  /*34aa0*/  @!P3 BRA `(.L_x_5571) ;  /* 0xfffffffc00f0b947 */ /* 0x002fea000383ffff */
[----:B------:R-:W-:Y:S05]  /*34ab0*/  BRA `(.L_x_5835) ;  /* 0xfffffdb000987947 */ /* 0x000fea000383ffff */
.L_x_5577:
[----:B-1----:R1:W2:Y:S02]  /*34ac0*/  SYNCS.PHASECHK.TRANS64.TRYWAIT P2, [R100+URZ+0x334b0], R101 ;  /* 0x0334b065640075a7 */ /* 0x0022a4000804017f */
[----:B--2---:R-:W-:Y:S05]  /*34ad0*/  @!P2 NANOSLEEP.SYNCS 0x989680 ;  /* 0x009896800000a95d */ /* 0x004fea0003900000 */
[----:B------:R-:W2:Y:S02]  /*34ae0*/  @!P2 SYNCS.PHASECHK.TRANS64 P2, [R100+URZ+0x334b0], R101 ;  /* 0x0334b0656400a5a7 */ /* 0x000ea4000804007f */
[----:B--2---:R-:W-:Y:S05]  /*34af0*/  @!P2 BRA `(.L_x_5577) ;  /* 0xfffffffc00f0a947 */ /* 0x004fea000383ffff */
[----:B------:R-:W-:Y:S05]  /*34b00*/  BRA `(.L_x_5836) ;  /* 0xfffffdb4009c7947 */ /* 0x000fea000383ffff */
.L_x_5587:
[----:B------:R-:W-:Y:S01]  /*34b10*/  BSSY B0, `(.L_x_5837) ;  /* 0x0000007000007945 */ /* 0x000fe20003800000 */
[----:B------:R-:W-:Y:S02]  /*34b20*/  IMAD.MOV.U32 R12, RZ, RZ, RZ ;  /* 0x000000ffff0c7224 */ /* 0x000fe400078e00ff */
[----:B------:R-:W-:Y:S02]  /*34b30*/  IMAD.MOV.U32 R11, RZ, RZ, 0x1f ;  /* 0x0000001fff0b7424 */ /* 0x000fe400078e00ff */
[----:B------:R-:W-:-:S07]  /*34b40*/  IMAD.MOV.U32 R15, RZ, RZ, -0x1 ;  /* 0xffffffffff0f7424 */ /* 0x000fce00078e00ff */
[----:B-----5:R-:W-:Y:S05]  /*34b50*/  WARPSYNC.COLLECTIVE R15, `(.L_x_5838) ;  /* 0x000000000f087348 */ /* 0x020fea0003c00000 */
[----:B------:R0:W1:Y:S02]  /*34b60*/  SHFL.IDX P6, R14, R13, R12, R11 ;  /* 0x0000000c0d0e7389 */ /* 0x00006400000c000b */
[----:B01---5:R-:W-:Y:S01]  /*34b70*/  ENDCOLLECTIVE ;  /* 0x000000000000791b */ /* 0x023fe20003800000 */
.L_x_5838:
[----:B------:R-:W-:Y:S05]  /*34b80*/  BSYNC B0 ;  /* 0x0000000000007941 */ /* 0x000fea0003800000 */
.L_x_5837:
[----:B------:R-:W-:Y:S01]  /*34b90*/  IMAD.MOV.U32 R229, RZ, RZ, R14 ;  /* 0x000000ffffe57224 */ /* 0x000fe200078e000e */
[----:B------:R-:W-:Y:S06]  /*34ba0*/  BRA `(.L_x_5839) ;  /* 0xfffffdc000ac7947 */ /* 0x000fec000383ffff */
.L_x_5597:
[----:B------:R-:W-:Y:S01]  /*34bb0*/  BSSY B1, `(.L_x_5840) ;  /* 0x0000007000017945 */ /* 0x000fe20003800000 */
[----:B------:R-:W-:Y:S01]  /*34bc0*/  MOV R12, RZ ;  /* 0x000000ff000c7202 */ /* 0x000fe20000000f00 */
[----:B------:R-:W-:Y:S02]  /*34bd0*/  IMAD.MOV.U32 R11, RZ, RZ, 0x1e1f ;  /* 0x00001e1fff0b7424 */ /* 0x000fe400078e00ff */
[----:B------:R-:W-:-:S07]  /*34be0*/  IMAD.MOV.U32 R15, RZ, RZ, -0x1 ;  /* 0xffffffffff0f7424 */ /* 0x000fce00078e00ff */
[----:B------:R-:W-:Y:S05]  /*34bf0*/  WARPSYNC.COLLECTIVE R15, `(.L_x_5841) ;  /* 0x000000000f087348 */ /* 0x000fea0003c00000 */
[----:B------:R0:W1:Y:S02]  /*34c00*/  SHFL.IDX P6, R14, R13, R12, R11 ;  /* 0x0000000c0d0e7389 */ /* 0x00006400000c000b */
[----:B01----:R-:W-:Y:S01]  /*34c10*/  ENDCOLLECTIVE ;  /* 0x000000000000791b */ /* 0x003fe20003800000 */
.L_x_5841:
[----:B------:R-:W-:Y:S05]  /*34c20*/  BSYNC B1 ;  /* 0x0000000000017941 */ /* 0x000fea0003800000 */
.L_x_5840:
        /* <DEDUP_REMOVED lines=8> */
.L_x_5842:
[----:B------:R-:W-:Y:S01]  /*34cb0*/  IMAD.MOV.U32 R13, RZ, RZ, R4 ;  /* 0x000000ffff0d7224 */ /* 0x000fe200078e0004 */
[----:B------:R-:W-:-:S07]  /*34cc0*/  MOV R3, R14 ;  /* 0x0000000e00037202 */ /* 0x000fce0000000f00 */
[----:B------:R-:W-:Y:S05]  /*34cd0*/  WARPSYNC.COLLECTIVE R15, `(.L_x_5843) ;  /* 0x000000000f087348 */ /* 0x000fea0003c00000 */
[----:B------:R0:W1:Y:S02]  /*34ce0*/  SHFL.IDX P6, R14, R13, R12, R11 ;  /* 0x0000000c0d0e7389 */ /* 0x00006400000c000b */
[----:B01----:R-:W-:Y:S01]  /*34cf0*/  ENDCOLLECTIVE ;  /* 0x000000000000791b */ /* 0x003fe20003800000 */
.L_x_5843:
[----:B------:R-:W-:Y:S02]  /*34d00*/  IMAD.MOV.U32 R13, RZ, RZ, R5 ;  /* 0x000000ffff0d7224 */ /* 0x000fe400078e0005 */
[----:B------:R-:W-:-:S07]  /*34d10*/  IMAD.MOV.U32 R4, RZ, RZ, R14 ;  /* 0x000000ffff047224 */ /* 0x000fce00078e000e */
[----:B------:R-:W-:Y:S05]  /*34d20*/  WARPSYNC.COLLECTIVE R15, `(.L_x_5844) ;  /* 0x000000000f087348 */ /* 0x000fea0003c00000 */
[----:B------:R0:W1:Y:S02]  /*34d30*/  SHFL.IDX P6, R14, R13, R12, R11 ;  /* 0x0000000c0d0e7389 */ /* 0x00006400000c000b */
[----:B01----:R-:W-:Y:S01]  /*34d40*/  ENDCOLLECTIVE ;  /* 0x000000000000791b */ /* 0x003fe20003800000 */
.L_x_5844:
[----:B------:R-:W-:Y:S05]  /*34d50*/  BRA `(.L_x_5845) ;  /* 0xfffffdc8008c7947 */ /* 0x000fea000383ffff */
.L_x_5601:
[----:B--2---:R2:W0:Y:S02]  /*34d60*/  SYNCS.PHASECHK.TRANS64.TRYWAIT P0, [R16+URZ+0x33400], R5 ;  /* 0x03340005100075a7 */ /* 0x004424000800017f */
[----:B0-----:R-:W-:Y:S05]  /*34d70*/  @!P0 NANOSLEEP.SYNCS 0x989680 ;  /* 0x009896800000895d */ /* 0x001fea0003900000 */
[----:B------:R-:W0:Y:S02]  /*34d80*/  @!P0 SYNCS.PHASECHK.TRANS64 P0, [R16+URZ+0x33400], R5 ;  /* 0x03340005100085a7 */ /* 0x000e24000800007f */
[----:B0-----:R-:W-:Y:S05]  /*34d90*/  @!P0 BRA `(.L_x_5601) ;  /* 0xfffffffc00f08947 */ /* 0x001fea000383ffff */
[----:B------:R-:W-:Y:S05]  /*34da0*/  BRA `(.L_x_5846) ;  /* 0xfffffdcc00dc7947 */ /* 0x000fea000383ffff */
.L_x_5613:
[----:B------:R-:W-:Y:S01]  /*34db0*/  BSSY B1, `(.L_x_5847) ;  /* 0x0000007000017945 */ /* 0x000fe20003800000 */
[----:B------:R-:W-:Y:S02]  /*34dc0*/  IMAD.MOV.U32 R12, RZ, RZ, RZ ;  /* 0x000000ffff0c7224 */ /* 0x000fe400078e00ff */
[----:B------:R-:W-:Y:S02]  /*34dd0*/  IMAD.MOV.U32 R11, RZ, RZ, 0x1e1f ;  /* 0x00001e1fff0b7424 */ /* 0x000fe400078e00ff */
[----:B------:R-:W-:-:S07]  /*34de0*/  IMAD.MOV.U32 R15, RZ, RZ, -0x1 ;  /* 0xffffffffff0f7424 */ /* 0x000fce00078e00ff */
[----:B------:R-:W-:Y:S05]  /*34df0*/  WARPSYNC.COLLECTIVE R15, `(.L_x_5848) ;  /* 0x000000000f087348 */ /* 0x000fea0003c00000 */
[----:B------:R0:W1:Y:S02]  /*34e00*/  SHFL.IDX P6, R14, R13, R12, R11 ;  /* 0x0000000c0d0e7389 */ /* 0x00006400000c000b */
[----:B01----:R-:W-:Y:S01]  /*34e10*/  ENDCOLLECTIVE ;  /* 0x000000000000791b */ /* 0x003fe20003800000 */
.L_x_5848:
[----:B------:R-:W-:Y:S05]  /*34e20*/  BSYNC B1 ;  /* 0x0000000000017941 */ /* 0x000fea0003800000 */
.L_x_5847:
        /* <DEDUP_REMOVED lines=8> */
.L_x_5849:
[----:B------:R-:W-:Y:S02]  /*34eb0*/  IMAD.MOV.U32 R13, RZ, RZ, R20 ;  /* 0x000000ffff0d7224 */ /* 0x000fe400078e0014 */
[----:B------:R-:W-:-:S07]  /*34ec0*/  IMAD.MOV.U32 R3, RZ, RZ, R14 ;  /* 0x000000ffff037224 */ /* 0x000fce00078e000e */
[----:B------:R-:W-:Y:S05]  /*34ed0*/  WARPSYNC.COLLECTIVE R15, `(.L_x_5850) ;  /* 0x000000000f087348 */ /* 0x000fea0003c00000 */
[----:B------:R0:W1:Y:S02]  /*34ee0*/  SHFL.IDX P6, R14, R13, R12, R11 ;  /* 0x0000000c0d0e7389 */ /* 0x00006400000c000b */
[----:B01----:R-:W-:Y:S01]  /*34ef0*/  ENDCOLLECTIVE ;  /* 0x000000000000791b */ /* 0x003fe20003800000 */
.L_x_5850:
[----:B------:R-:W-:Y:S02]  /*34f00*/  IMAD.MOV.U32 R13, RZ, RZ, R21 ;  /* 0x000000ffff0d7224 */ /* 0x000fe400078e0015 */
[----:B------:R-:W-:-:S07]  /*34f10*/  IMAD.MOV.U32 R20, RZ, RZ, R14 ;  /* 0x000000ffff147224 */ /* 0x000fce00078e000e */
[----:B------:R-:W-:Y:S05]  /*34f20*/  WARPSYNC.COLLECTIVE R15, `(.L_x_5851) ;  /* 0x000000000f087348 */ /* 0x000fea0003c00000 */
[----:B------:R0:W1:Y:S02]  /*34f30*/  SHFL.IDX P6, R14, R13, R12, R11 ;  /* 0x0000000c0d0e7389 */ /* 0x00006400000c000b */
[----:B01----:R-:W-:Y:S01]  /*34f40*/  ENDCOLLECTIVE ;  /* 0x000000000000791b */ /* 0x003fe20003800000 */
.L_x_5851:
[----:B------:R-:W-:Y:S01]  /*34f50*/  MOV R21, R14 ;  /* 0x0000000e00157202 */ /* 0x000fe20000000f00 */
[----:B------:R-:W-:Y:S06]  /*34f60*/  BRA `(.L_x_5852) ;  /* 0xfffffdfc00c07947 */ /* 0x000fec000383ffff */
.L_x_5617:
[----:B--2---:R2:W4:Y:S02]  /*34f70*/  SYNCS.PHASECHK.TRANS64.TRYWAIT P0, [R16+URZ+0x33400], R21 ;  /* 0x03340015100075a7 */ /* 0x004524000800017f */
[----:B----4-:R-:W-:Y:S05]  /*34f80*/  @!P0 NANOSLEEP.SYNCS 0x989680 ;  /* 0x009896800000895d */ /* 0x010fea0003900000 */
[----:B------:R-:W4:Y:S02]  /*34f90*/  @!P0 SYNCS.PHASECHK.TRANS64 P0, [R16+URZ+0x33400], R21 ;  /* 0x03340015100085a7 */ /* 0x000f24000800007f */
[----:B----4-:R-:W-:Y:S05]  /*34fa0*/  @!P0 BRA `(.L_x_5617) ;  /* 0xfffffffc00f08947 */ /* 0x010fea000383ffff */
[----:B------:R-:W-:Y:S05]  /*34fb0*/  BRA `(.L_x_5853) ;  /* 0xfffffe0000e07947 */ /* 0x000fea000383ffff */
.L_x_5625:
[----:B-1----:R1:W2:Y:S02]  /*34fc0*/  SYNCS.PHASECHK.TRANS64.TRYWAIT P0, [R0+URZ+0x33430], R3 ;  /* 0x03343003000075a7 */ /* 0x0022a4000800017f */
[----:B--2---:R-:W-:Y:S05]  /*34fd0*/  @!P0 NANOSLEEP.SYNCS 0x989680 ;  /* 0x009896800000895d */ /* 0x004fea0003900000 */
[----:B------:R-:W2:Y:S02]  /*34fe0*/  @!P0 SYNCS.PHASECHK.TRANS64 P0, [R0+URZ+0x33430], R3 ;  /* 0x03343003000085a7 */ /* 0x000ea4000800007f */
[----:B--2---:R-:W-:Y:S05]  /*34ff0*/  @!P0 BRA `(.L_x_5625) ;  /* 0xfffffffc00f08947 */ /* 0x004fea000383ffff */
[----:B------:R-:W-:Y:S05]  /*35000*/  BRA `(.L_x_5624) ;  /* 0xfffffe3400487947 */ /* 0x000fea000383ffff */
.L_x_5631:
[----:B-1----:R1:W2:Y:S02]  /*35010*/  SYNCS.PHASECHK.TRANS64.TRYWAIT P3, [R11+URZ+0x33430], R8 ;  /* 0x033430080b0075a7 */ /* 0x0022a4000806017f */
[----:B--2---:R-:W-:Y:S05]  /*35020*/  @!P3 NANOSLEEP.SYNCS 0x989680 ;  /* 0x009896800000b95d */ /* 0x004fea0003900000 */
[----:B------:R-:W2:Y:S02]  /*35030*/  @!P3 SYNCS.PHASECHK.TRANS64 P3, [R11+URZ+0x33430], R8 ;  /* 0x033430080b00b5a7 */ /* 0x000ea4000806007f */
[----:B--2---:R-:W-:Y:S05]  /*35040*/  @!P3 BRA `(.L_x_5631) ;  /* 0xfffffffc00f0b947 */ /* 0x004fea000383ffff */
[----:B------:R-:W-:Y:S05]  /*35050*/  BRA `(.L_x_5630) ;  /* 0xfffffe7800847947 */ /* 0x000fea000383ffff */
.L_x_5635:
[----:B-1----:R1:W2:Y:S02]  /*35060*/  SYNCS.PHASECHK.TRANS64.TRYWAIT P2, [R10+URZ+0x33450], R7 ;  /* 0x033450070a0075a7 */ /* 0x0022a4000804017f */
[----:B--2---:R-:W-:Y:S05]  /*35070*/  @!P2 NANOSLEEP.SYNCS 0x989680 ;  /* 0x009896800000a95d */ /* 0x004fea0003900000 */
[----:B------:R-:W2:Y:S02]  /*35080*/  @!P2 SYNCS.PHASECHK.TRANS64 P2, [R10+URZ+0x33450], R7 ;  /* 0x033450070a00a5a7 */ /* 0x000ea4000804007f */
[----:B--2---:R-:W-:Y:S05]  /*35090*/  @!P2 BRA `(.L_x_5635) ;  /* 0xfffffffc00f0a947 */ /* 0x004fea000383ffff */
[----:B------:R-:W-:Y:S05]  /*350a0*/  BRA `(.L_x_5632) ;  /* 0xfffffe8800c07947 */ /* 0x000fea000383ffff */
.L_x_5643:
[----:B-1----:R1:W2:Y:S02]  /*350b0*/  SYNCS.PHASECHK.TRANS64.TRYWAIT P0, [R10+URZ+0x33430], R11 ;  /* 0x0334300b0a0075a7 */ /* 0x0022a4000800017f */
[----:B--2---:R-:W-:Y:S05]  /*350c0*/  @!P0 NANOSLEEP.SYNCS 0x989680 ;  /* 0x009896800000895d */ /* 0x004fea0003900000 */
[----:B------:R-:W2:Y:S02]  /*350d0*/  @!P0 SYNCS.PHASECHK.TRANS64 P0, [R10+URZ+0x33430], R11 ;  /* 0x0334300b0a0085a7 */ /* 0x000ea4000800007f */
[----:B--2---:R-:W-:Y:S05]  /*350e0*/  @!P0 BRA `(.L_x_5643) ;  /* 0xfffffffc00f08947 */ /* 0x004fea000383ffff */
[----:B------:R-:W-:Y:S05]  /*350f0*/  BRA `(.L_x_5642) ;  /* 0xfffffec4001c7947 */ /* 0x000fea000383ffff */
.L_x_5647:
[----:B-1----:R1:W2:Y:S02]  /*35100*/  SYNCS.PHASECHK.TRANS64.TRYWAIT P0, [R10+URZ+0x33450], R7 ;  /* 0x033450070a0075a7 */ /* 0x0022a4000800017f */
[----:B--2---:R-:W-:Y:S05]  /*35110*/  @!P0 NANOSLEEP.SYNCS 0x989680 ;  /* 0x009896800000895d */ /* 0x004fea0003900000 */
[----:B------:R-:W2:Y:S02]  /*35120*/  @!P0 SYNCS.PHASECHK.TRANS64 P0, [R10+URZ+0x33450], R7 ;  /* 0x033450070a0085a7 */ /* 0x000ea4000800007f */
[----:B--2---:R-:W-:Y:S05]  /*35130*/  @!P0 BRA `(.L_x_5647) ;  /* 0xfffffffc00f08947 */ /* 0x004fea000383ffff */
[----:B------:R-:W-:Y:S05]  /*35140*/  BRA `(.L_x_5644) ;  /* 0xfffffed4004c7947 */ /* 0x000fea000383ffff */
.L_x_5653:
[----:B-1----:R1:W2:Y:S02]  /*35150*/  SYNCS.PHASECHK.TRANS64.TRYWAIT P0, [R2+URZ+0x33450], R5 ;  /* 0x03345005020075a7 */ /* 0x0022a4000800017f */
[----:B--2---:R-:W-:Y:S05]  /*35160*/  @!P0 NANOSLEEP.SYNCS 0x989680 ;  /* 0x009896800000895d */ /* 0x004fea0003900000 */
[----:B------:R-:W2:Y:S02]  /*35170*/  @!P0 SYNCS.PHASECHK.TRANS64 P0, [R2+URZ+0x33450], R5 ;  /* 0x03345005020085a7 */ /* 0x000ea4000800007f */
[----:B--2---:R-:W-:Y:S05]  /*35180*/  @!P0 BRA `(.L_x_5653) ;  /* 0xfffffffc00f08947 */ /* 0x004fea000383ffff */
[----:B------:R-:W-:Y:S05]  /*35190*/  BRA `(.L_x_5652) ;  /* 0xffffff00009c7947 */ /* 0x000fea000383ffff */
.L_x_5657:
        /* <DEDUP_REMOVED lines=17> */
[----:B------:R-:W-:Y:S01]  /*352b0*/  IMAD.MOV.U32 R11, RZ, RZ, 0x1c1f ;  /* 0x00001c1fff0b7424 */ /* 0x000fe200078e00ff */
[----:B------:R-:W-:-:S02]  /*352c0*/  SEL R57, R15, R62, P0 ;  /* 0x0000003e0f397207 */ /* 0x000fc40000000000 */
[----:B------:R-:W-:Y:S01]  /*352d0*/  SEL R51, R62, R15, P0 ;  /* 0x0000000f3e337207 */ /* 0x000fe20000000000 */
[----:B------:R-:W-:Y:S01]  /*352e0*/  IMAD.MOV.U32 R15, RZ, RZ, -0x1 ;  /* 0xffffffffff0f7424 */ /* 0x000fe200078e00ff */
[----:B------:R-:W-:Y:S01]  /*352f0*/  SEL R46, R46, R12, P0 ;  /* 0x0000000c2e2e7207 */ /* 0x000fe20000000000 */
[----:B-----5:R-:W-:Y:S01]  /*35300*/  IMAD.MOV.U32 R12, RZ, RZ, R44 ;  /* 0x000000ffff0c7224 */ /* 0x020fe200078e002c */
[----:B------:R-:W-:Y:S02]  /*35310*/  SEL R111, R112, R14, P0 ;  /* 0x0000000e706f7207 */ /* 0x000fe40000000000 */
[----:B------:R-:W-:-:S07]  /*35320*/  SEL R26, R14, R112, P0 ;  /* 0x000000700e1a7207 */ /* 0x000fce0000000000 */
[----:B0-----:R-:W-:Y:S05]  /*35330*/  WARPSYNC.COLLECTIVE R15, `(.L_x_5854) ;  /* 0x000000000f087348 */ /* 0x001fea0003c00000 */
[----:B------:R1:W2:Y:S02]  /*35340*/  SHFL.IDX P6, R14, R13, R12, R11 ;  /* 0x0000000c0d0e7389 */ /* 0x0002a400000c000b */
[----:B012---:R-:W-:Y:S01]  /*35350*/  ENDCOLLECTIVE ;  /* 0x000000000000791b */ /* 0x007fe20003800000 */
.L_x_5854:
        /* <DEDUP_REMOVED lines=14> */
[----:B------:R-:W-:-:S07]  /*35440*/  LOP3.LUT R77, R44, 0x2, RZ, 0x3c, !PT ;  /* 0x000000022c4d7812 */ /* 0x000fce00078e3cff */
[----:B------:R-:W-:Y:S05]  /*35450*/  WARPSYNC.COLLECTIVE R15, `(.L_x_5855) ;  /* 0x000000000f087348 */ /* 0x000fea0003c00000 */
[----:B------:R0:W1:Y:S02]  /*35460*/  SHFL.IDX P6, R14, R13, R12, R11 ;  /* 0x0000000c0d0e7389 */ /* 0x00006400000c000b */
[----:B01----:R-:W-:Y:S01]  /*35470*/  ENDCOLLECTIVE ;  /* 0x000000000000791b */ /* 0x003fe20003800000 */
.L_x_5855:
        /* <DEDUP_REMOVED lines=18> */
.L_x_5856:
        /* <DEDUP_REMOVED lines=18> */
.L_x_5857:
        /* <DEDUP_REMOVED lines=19> */
.L_x_5858:
        /* <DEDUP_REMOVED lines=18> */
.L_x_5859:
        /* <DEDUP_REMOVED lines=13> */
[----:B------:R-:W-:-:S07]  /*359e0*/  MOV R99, R14 ;  /* 0x0000000e00637202 */ /* 0x000fce0000000f00 */
[----:B------:R-:W-:Y:S05]  /*359f0*/  WARPSYNC.COLLECTIVE R15, `(.L_x_5860) ;  /* 0x000000000f087348 */ /* 0x000fea0003c00000 */
[----:B------:R0:W1:Y:S02]  /*35a00*/  SHFL.IDX P6, R14, R13, R12, R11 ;  /* 0x0000000c0d0e7389 */ /* 0x00006400000c000b */
[----:B01----:R-:W-:Y:S01]  /*35a10*/  ENDCOLLECTIVE ;  /* 0x000000000000791b */ /* 0x003fe20003800000 */
.L_x_5860:
[----:B------:R-:W-:Y:S02]  /*35a20*/  IMAD.MOV.U32 R13, RZ, RZ, R4 ;  /* 0x000000ffff0d7224 */ /* 0x000fe400078e0004 */
[----:B------:R-:W-:-:S07]  /*35a30*/  IMAD.MOV.U32 R105, RZ, RZ, R14 ;  /* 0x000000ffff697224 */ /* 0x000fce00078e000e */
[----:B------:R-:W-:Y:S05]  /*35a40*/  WARPSYNC.COLLECTIVE R15, `(.L_x_5861) ;  /* 0x000000000f087348 */ /* 0x000fea0003c00000 */
[----:B------:R0:W1:Y:S02]  /*35a50*/  SHFL.IDX P6, R14, R13, R12, R11 ;  /* 0x0000000c0d0e7389 */ /* 0x00006400000c000b */
[----:B01----:R-:W-:Y:S01]  /*35a60*/  ENDCOLLECTIVE ;  /* 0x000000000000791b */ /* 0x003fe20003800000 */
.L_x_5861:
        /* <DEDUP_REMOVED lines=8> */
.L_x_5862:
[----:B------:R-:W-:Y:S01]  /*35af0*/  SEL R5, R99, R139, P0 ;  /* 0x0000008b63057207 */ /* 0x000fe20000000000 */
[----:B------:R-:W-:Y:S01]  /*35b00*/  IMAD.MOV.U32 R13, RZ, RZ, R92 ;  /* 0x000000ffff0d7224 */ /* 0x000fe200078e005c */
[----:B------:R-:W-:-:S07]  /*35b10*/  MOV R97, R14 ;  /* 0x0000000e00617202 */ /* 0x000fce0000000f00 */
[----:B------:R-:W-:Y:S05]  /*35b20*/  WARPSYNC.COLLECTIVE R15, `(.L_x_5863) ;  /* 0x000000000f087348 */ /* 0x000fea0003c00000 */
[----:B------:R0:W1:Y:S02]  /*35b30*/  SHFL.IDX P6, R14, R13, R12, R11 ;  /* 0x0000000c0d0e7389 */ /* 0x00006400000c000b */
[----:B01----:R-:W-:Y:S01]  /*35b40*/  ENDCOLLECTIVE ;  /* 0x000000000000791b */ /* 0x003fe20003800000 */
.L_x_5863:
[----:B------:R-:W-:Y:S02]  /*35b50*/  IMAD.MOV.U32 R13, RZ, RZ, R7 ;  /* 0x000000ffff0d7224 */ /* 0x000fe400078e0007 */
[----:B------:R-:W-:Y:S02]  /*35b60*/  IMAD.MOV.U32 R12, RZ, RZ, R77 ;  /* 0x000000ffff0c7224 */ /* 0x000fe400078e004d */
[----:B------:R-:W-:-:S07]  /*35b70*/  IMAD.MOV.U32 R95, RZ, RZ, R14 ;  /* 0x000000ffff5f7224 */ /* 0x000fce00078e000e */
[----:B------:R-:W-:Y:S05]  /*35b80*/  WARPSYNC.COLLECTIVE R15, `(.L_x_5864) ;  /* 0x000000000f087348 */ /* 0x000fea0003c00000 */
[----:B------:R0:W1:Y:S02]  /*35b90*/  SHFL.IDX P6, R14, R13, R12, R11 ;  /* 0x0000000c0d0e7389 */ /* 0x00006400000c000b */
[----:B01----:R-:W-:Y:S01]  /*35ba0*/  ENDCOLLECTIVE ;  /* 0x000000000000791b */ /* 0x003fe20003800000 */
.L_x_5864:
[----:B------:R-:W-:Y:S01]  /*35bb0*/  IMAD.MOV.U32 R13, RZ, RZ, R6 ;  /* 0x000000ffff0d7224 */ /* 0x000fe200078e0006 */
[----:B------:R-:W-:Y:S01]  /*35bc0*/  SEL R6, R139, R99, P0 ;  /* 0x000000638b067207 */ /* 0x000fe20000000000 */
[----:B------:R-:W-:-:S07]  /*35bd0*/  IMAD.MOV.U32 R92, RZ, RZ, R14 ;  /* 0x000000ffff5c7224 */ /* 0x000fce00078e000e */
[----:B------:R-:W-:Y:S05]  /*35be0*/  WARPSYNC.COLLECTIVE R15, `(.L_x_5865) ;  /* 0x000000000f087348 */ /* 0x000fea0003c00000 */
[----:B------:R0:W1:Y:S02]  /*35bf0*/  SHFL.IDX P6, R14, R13, R12, R11 ;  /* 0x0000000c0d0e7389 */ /* 0x00006400000c000b */
[----:B01----:R-:W-:Y:S01]  /*35c00*/  ENDCOLLECTIVE ;  /* 0x000000000000791b */ /* 0x003fe20003800000 */
.L_x_5865:
        /* <DEDUP_REMOVED lines=8> */
.L_x_5866:
[----:B------:R-:W-:Y:S01]  /*35c90*/  SEL R93, R95, R140, P0 ;  /* 0x0000008c5f5d7207 */ /* 0x000fe20000000000 */
[----:B------:R-:W-:Y:S01]  /*35ca0*/  IMAD.MOV.U32 R13, RZ, RZ, R94 ;  /* 0x000000ffff0d7224 */ /* 0x000fe200078e005e */
[----:B------:R-:W-:Y:S01]  /*35cb0*/  SEL R94, R140, R95, P0 ;  /* 0x0000005f8c5e7207 */ /* 0x000fe20000000000 */
[----:B------:R-:W-:-:S07]  /*35cc0*/  IMAD.MOV.U32 R96, RZ, RZ, R14 ;  /* 0x000000ffff607224 */ /* 0x000fce00078e000e */
[----:B------:R-:W-:Y:S05]  /*35cd0*/  WARPSYNC.COLLECTIVE R15, `(.L_x_5867) ;  /* 0x000000000f087348 */ /* 0x000fea0003c00000 */
[----:B------:R0:W1:Y:S02]  /*35ce0*/  SHFL.IDX P6, R14, R13, R12, R11 ;  /* 0x0000000c0d0e7389 */ /* 0x00006400000c000b */
[----:B01----:R-:W-:Y:S01]  /*35cf0*/  ENDCOLLECTIVE ;  /* 0x000000000000791b */ /* 0x003fe20003800000 */
.L_x_5867:
[----:B------:R-:W-:Y:S02]  /*35d00*/  IMAD.MOV.U32 R13, RZ, RZ, R60 ;  /* 0x000000ffff0d7224 */ /* 0x000fe400078e003c */
[----:B------:R-:W-:Y:S02]  /*35d10*/  IMAD.MOV.U32 R12, RZ, RZ, R77 ;  /* 0x000000ffff0c7224 */ /* 0x000fe400078e004d */
[----:B------:R-:W-:-:S07]  /*35d20*/  IMAD.MOV.U32 R98, RZ, RZ, R14 ;  /* 0x000000ffff627224 */ /* 0x000fce00078e000e */
[----:B------:R-:W-:Y:S05]  /*35d30*/  WARPSYNC.COLLECTIVE R15, `(.L_x_5868) ;  /* 0x000000000f087348 */ /* 0x000fea0003c00000 */
[----:B------:R0:W1:Y:S02]  /*35d40*/  SHFL.IDX P6, R14, R13, R12, R11 ;  /* 0x0000000c0d0e7389 */ /* 0x00006400000c000b */
[----:B01----:R-:W-:Y:S01]  /*35d50*/  ENDCOLLECTIVE ;  /* 0x000000000000791b */ /* 0x003fe20003800000 */
.L_x_5868:
[----:B------:R-:W-:Y:S01]  /*35d60*/  MOV R13, R27 ;  /* 0x0000001b000d7202 */ /* 0x000fe20000000f00 */
[----:B------:R-:W-:-:S07]  /*35d70*/  IMAD.MOV.U32 R60, RZ, RZ, R14 ;  /* 0x000000ffff3c7224 */ /* 0x000fce00078e000e */
[----:B------:R-:W-:Y:S05]  /*35d80*/  WARPSYNC.COLLECTIVE R15, `(.L_x_5869) ;  /* 0x000000000f087348 */ /* 0x000fea0003c00000 */
[----:B------:R0:W1:Y:S02]  /*35d90*/  SHFL.IDX P6, R14, R13, R12, R11 ;  /* 0x0000000c0d0e7389 */ /* 0x00006400000c000b */
[----:B01----:R-:W-:Y:S01]  /*35da0*/  ENDCOLLECTIVE ;  /* 0x000000000000791b */ /* 0x003fe20003800000 */
.L_x_5869:
        /* <DEDUP_REMOVED lines=8> */
.L_x_5870:
[----:B------:R-:W-:Y:S02]  /*35e30*/  SEL R97, R98, R27, P0 ;  /* 0x0000001b62617207 */ /* 0x000fe40000000000 */
[----:B------:R-:W-:Y:S01]  /*35e40*/  SEL R98, R27, R98, P0 ;  /* 0x000000621b627207 */ /* 0x000fe20000000000 */
[----:B------:R-:W-:Y:S02]  /*35e50*/  IMAD.MOV.U32 R13, RZ, RZ, R131 ;  /* 0x000000ffff0d7224 */ /* 0x000fe400078e0083 */
[----:B------:R-:W-:-:S07]  /*35e60*/  IMAD.MOV.U32 R100, RZ, RZ, R14 ;  /* 0x000000ffff647224 */ /* 0x000fce00078e000e */
[----:B------:R-:W-:Y:S05]  /*35e70*/  WARPSYNC.COLLECTIVE R15, `(.L_x_5871) ;  /* 0x000000000f087348 */ /* 0x000fea0003c00000 */
[----:B------:R0:W1:Y:S02]  /*35e80*/  SHFL.IDX P6, R14, R13, R12, R11 ;  /* 0x0000000c0d0e7389 */ /* 0x00006400000c000b */
[----:B01----:R-:W-:Y:S01]  /*35e90*/  ENDCOLLECTIVE ;  /* 0x000000000000791b */ /* 0x003fe20003800000 */
.L_x_5871:
[----:B------:R-:W-:Y:S01]  /*35ea0*/  IMAD.MOV.U32 R13, RZ, RZ, R70 ;  /* 0x000000ffff0d7224 */ /* 0x000fe200078e0046 */
[----:B------:R-:W-:Y:S01]  /*35eb0*/  MOV R12, R77 ;  /* 0x0000004d000c7202 */ /* 0x000fe20000000f00 */
[----:B------:R-:W-:-:S07]  /*35ec0*/  IMAD.MOV.U32 R102, RZ, RZ, R14 ;  /* 0x000000ffff667224 */ /* 0x000fce00078e000e */
[----:B------:R-:W-:Y:S05]  /*35ed0*/  WARPSYNC.COLLECTIVE R15, `(.L_x_5872) ;  /* 0x000000000f087348 */ /* 0x000fea0003c00000 */
[----:B------:R0:W1:Y:S02]  /*35ee0*/  SHFL.IDX P6, R14, R13, R12, R11 ;  /* 0x0000000c0d0e7389 */ /* 0x00006400000c000b */
[----:B01----:R-:W-:Y:S01]  /*35ef0*/  ENDCOLLECTIVE ;  /* 0x000000000000791b */ /* 0x003fe20003800000 */
.L_x_5872:
[----:B------:R-:W-:Y:S02]  /*35f00*/  IMAD.MOV.U32 R13, RZ, RZ, R66 ;  /* 0x000000ffff0d7224 */ /* 0x000fe400078e0042 */
[----:B------:R-:W-:-:S07]  /*35f10*/  IMAD.MOV.U32 R70, RZ, RZ, R14 ;  /* 0x000000ffff467224 */ /* 0x000fce00078e000e */
[----:B------:R-:W-:Y:S05]  /*35f20*/  WARPSYNC.COLLECTIVE R15, `(.L_x_5873) ;  /* 0x000000000f087348 */ /* 0x000fea0003c00000 */
[----:B------:R0:W1:Y:S02]  /*35f30*/  SHFL.IDX P6, R14, R13, R12, R11 ;  /* 0x0000000c0d0e7389 */ /* 0x00006400000c000b */
[----:B01----:R-:W-:Y:S01]  /*35f40*/  ENDCOLLECTIVE ;  /* 0x000000000000791b */ /* 0x003fe20003800000 */
.L_x_5873:
        /* <DEDUP_REMOVED lines=8> */
.L_x_5874:
[----:B------:R-:W-:Y:S02]  /*35fd0*/  SEL R101, R102, R66, P0 ;  /* 0x0000004266657207 */ /* 0x000fe40000000000 */
[----:B------:R-:W-:Y:S01]  /*35fe0*/  SEL R102, R66, R102, P0 ;  /* 0x0000006642667207 */ /* 0x000fe20000000000 */
[----:B------:R-:W-:Y:S02]  /*35ff0*/  IMAD.MOV.U32 R13, RZ, RZ, R128 ;  /* 0x000000ffff0d7224 */ /* 0x000fe400078e0080 */
[----:B------:R-:W-:-:S07]  /*36000*/  IMAD.MOV.U32 R104, RZ, RZ, R14 ;  /* 0x000000ffff687224 */ /* 0x000fce00078e000e */
[----:B------:R-:W-:Y:S05]  /*36010*/  WARPSYNC.COLLECTIVE R15, `(.L_x_5875) ;  /* 0x000000000f087348 */ /* 0x000fea0003c00000 */
[----:B------:R0:W1:Y:S02]  /*36020*/  SHFL.IDX P6, R14, R13, R12, R11 ;  /* 0x0000000c0d0e7389 */ /* 0x00006400000c000b */
[----:B01----:R-:W-:Y:S01]  /*36030*/  ENDCOLLECTIVE ;  /* 0x000000000000791b */ /* 0x003fe20003800000 */
.L_x_5875:
[----:B------:R-:W-:Y:S02]  /*36040*/  IMAD.MOV.U32 R13, RZ, RZ, R82 ;  /* 0x000000ffff0d7224 */ /* 0x000fe400078e0052 */
[----:B------:R-:W-:Y:S01]  /*36050*/  IMAD.MOV.U32 R12, RZ, RZ, R77 ;  /* 0x000000ffff0c7224 */ /* 0x000fe200078e004d */
[----:B------:R-:W-:-:S07]  /*36060*/  MOV R106, R14 ;  /* 0x0000000e006a7202 */ /* 0x000fce0000000f00 */
[----:B------:R-:W-:Y:S05]  /*36070*/  WARPSYNC.COLLECTIVE R15, `(.L_x_5876) ;  /* 0x000000000f087348 */ /* 0x000fea0003c00000 */
[----:B------:R0:W1:Y:S02]  /*36080*/  SHFL.IDX P6, R14, R13, R12, R11 ;  /* 0x0000000c0d0e7389 */ /* 0x00006400000c000b */
[----:B01----:R-:W-:Y:S01]  /*36090*/  ENDCOLLECTIVE ;  /* 0x000000000000791b */ /* 0x003fe20003800000 */
.L_x_5876:
[----:B------:R-:W-:Y:S02]  /*360a0*/  IMAD.MOV.U32 R13, RZ, RZ, R75 ;  /* 0x000000ffff0d7224 */ /* 0x000fe400078e004b */
[----:B------:R-:W-:-:S07]  /*360b0*/  IMAD.MOV.U32 R82, RZ, RZ, R14 ;  /* 0x000000ffff527224 */ /* 0x000fce00078e000e */
[----:B------:R-:W-:Y:S05]  /*360c0*/  WARPSYNC.COLLECTIVE R15, `(.L_x_5877) ;  /* 0x000000000f087348 */ /* 0x000fea0003c00000 */
[----:B------:R0:W1:Y:S02]  /*360d0*/  SHFL.IDX P6, R14, R13, R12, R11 ;  /* 0x0000000c0d0e7389 */ /* 0x00006400000c000b */
[----:B01----:R-:W-:Y:S01]  /*360e0*/  ENDCOLLECTIVE ;  /* 0x000000000000791b */ /* 0x003fe20003800000 */
.L_x_5877:
        /* <DEDUP_REMOVED lines=11> */
.L_x_5878:
[----:B------:R-:W-:Y:S02]  /*361a0*/  IMAD.MOV.U32 R13, RZ, RZ, R20 ;  /* 0x000000ffff0d7224 */ /* 0x000fe400078e0014 */
[----:B------:R-:W-:-:S07]  /*361b0*/  IMAD.MOV.U32 R25, RZ, RZ, R14 ;  /* 0x000000ffff197224 */ /* 0x000fce00078e000e */
[----:B------:R-:W-:Y:S05]  /*361c0*/  WARPSYNC.COLLECTIVE R15, `(.L_x_5879) ;  /* 0x000000000f087348 */ /* 0x000fea0003c00000 */
[----:B------:R0:W1:Y:S02]  /*361d0*/  SHFL.IDX P6, R14, R13, R12, R11 ;  /* 0x0000000c0d0e7389 */ /* 0x00006400000c000b */
[----:B01----:R-:W-:Y:S01]  /*361e0*/  ENDCOLLECTIVE ;  /* 0x000000000000791b */ /* 0x003fe20003800000 */
.L_x_5879:
[----:B------:R-:W-:Y:S02]  /*361f0*/  IMAD.MOV.U32 R13, RZ, RZ, R9 ;  /* 0x000000ffff0d7224 */ /* 0x000fe400078e0009 */
[----:B------:R-:W-:Y:S02]  /*36200*/  IMAD.MOV.U32 R12, RZ, RZ, R77 ;  /* 0x000000ffff0c7224 */ /* 0x000fe400078e004d */
[----:B------:R-:W-:-:S07]  /*36210*/  IMAD.MOV.U32 R20, RZ, RZ, R14 ;  /* 0x000000ffff147224 */ /* 0x000fce00078e000e */
[----:B------:R-:W-:Y:S05]  /*36220*/  WARPSYNC.COLLECTIVE R15, `(.L_x_5880) ;  /* 0x000000000f087348 */ /* 0x000fea0003c00000 */
[----:B------:R0:W1:Y:S02]  /*36230*/  SHFL.IDX P6, R14, R13, R12, R11 ;  /* 0x0000000c0d0e7389 */ /* 0x00006400000c000b */
[----:B01----:R-:W-:Y:S01]  /*36240*/  ENDCOLLECTIVE ;  /* 0x000000000000791b */ /* 0x003fe20003800000 */
.L_x_5880:
[----:B------:R-:W-:Y:S02]  /*36250*/  IMAD.MOV.U32 R13, RZ, RZ, R8 ;  /* 0x000000ffff0d7224 */ /* 0x000fe400078e0008 */
[----:B------:R-:W-:-:S07]  /*36260*/  IMAD.MOV.U32 R9, RZ, RZ, R14 ;  /* 0x000000ffff097224 */ /* 0x000fce00078e000e */
[----:B------:R-:W-:Y:S05]  /*36270*/  WARPSYNC.COLLECTIVE R15, `(.L_x_5881) ;  /* 0x000000000f087348 */ /* 0x000fea0003c00000 */
[----:B------:R0:W1:Y:S02]  /*36280*/  SHFL.IDX P6, R14, R13, R12, R11 ;  /* 0x0000000c0d0e7389 */ /* 0x00006400000c000b */
[----:B01----:R-:W-:Y:S01]  /*36290*/  ENDCOLLECTIVE ;  /* 0x000000000000791b */ /* 0x003fe20003800000 */
.L_x_5881:
        /* <DEDUP_REMOVED lines=8> */
.L_x_5882:
[----:B------:R-:W-:Y:S02]  /*36320*/  IMAD.MOV.U32 R13, RZ, RZ, R107 ;  /* 0x000000ffff0d7224 */ /* 0x000fe400078e006b */
[----:B------:R-:W-:-:S07]  /*36330*/  IMAD.MOV.U32 R136, RZ, RZ, R14 ;  /* 0x000000ffff887224 */ /* 0x000fce00078e000e */
[----:B------:R-:W-:Y:S05]  /*36340*/  WARPSYNC.COLLECTIVE R15, `(.L_x_5883) ;  /* 0x000000000f087348 */ /* 0x000fea0003c00000 */
[----:B------:R0:W1:Y:S02]  /*36350*/  SHFL.IDX P6, R14, R13, R12, R11 ;  /* 0x0000000c0d0e7389 */ /* 0x00006400000c000b */
[----:B01----:R-:W-:Y:S01]  /*36360*/  ENDCOLLECTIVE ;  /* 0x000000000000791b */ /* 0x003fe20003800000 */
.L_x_5883:
[----:B------:R-:W-:Y:S02]  /*36370*/  IMAD.MOV.U32 R13, RZ, RZ, R21 ;  /* 0x000000ffff0d7224 */ /* 0x000fe400078e0015 */
[----:B------:R-:W-:Y:S02]  /*36380*/  IMAD.MOV.U32 R12, RZ, RZ, R77 ;  /* 0x000000ffff0c7224 */ /* 0x000fe400078e004d */
[----:B------:R-:W-:-:S07]  /*36390*/  IMAD.MOV.U32 R122, RZ, RZ, R14 ;  /* 0x000000ffff7a7224 */ /* 0x000fce00078e000e */
[----:B------:R-:W-:Y:S05]  /*363a0*/  WARPSYNC.COLLECTIVE R15, `(.L_x_5884) ;  /* 0x000000000f087348 */ /* 0x000fea0003c00000 */
[----:B------:R0:W1:Y:S02]  /*363b0*/  SHFL.IDX P6, R14, R13, R12, R11 ;  /* 0x0000000c0d0e7389 */ /* 0x00006400000c000b */
[----:B01----:R-:W-:Y:S01]  /*363c0*/  ENDCOLLECTIVE ;  /* 0x000000000000791b */ /* 0x003fe20003800000 */
.L_x_5884:
[----:B------:R-:W-:Y:S01]  /*363d0*/  IMAD.MOV.U32 R13, RZ, RZ, R10 ;  /* 0x000000ffff0d7224 */ /* 0x000fe200078e000a */
[----:B------:R-:W-:Y:S02]  /*363e0*/  SEL R10, R20, R75, P0 ;  /* 0x0000004b140a7207 */ /* 0x000fe40000000000 */
[----:B------:R-:W-:Y:S02]  /*363f0*/  SEL R20, R75, R20, P0 ;  /* 0x000000144b147207 */ /* 0x000fe40000000000 */
[----:B------:R-:W-:-:S07]  /*36400*/  MOV R141, R14 ;  /* 0x0000000e008d7202 */ /* 0x000fce0000000f00 */
[----:B------:R-:W-:Y:S05]  /*36410*/  WARPSYNC.COLLECTIVE R15, `(.L_x_5885) ;  /* 0x000000000f087348 */ /* 0x000fea0003c00000 */
[----:B------:R0:W1:Y:S02]  /*36420*/  SHFL.IDX P6, R14, R13, R12, R11 ;  /* 0x0000000c0d0e7389 */ /* 0x00006400000c000b */
[----:B01----:R-:W-:Y:S01]  /*36430*/  ENDCOLLECTIVE ;  /* 0x000000000000791b */ /* 0x003fe20003800000 */
.L_x_5885:
[----:B------:R-:W-:Y:S01]  /*36440*/  SEL R21, R136, R141, P0 ;  /* 0x0000008d88157207 */ /* 0x000fe20000000000 */
[----:B------:R-:W-:Y:S02]  /*36450*/  IMAD.MOV.U32 R13, RZ, RZ, R111 ;  /* 0x000000ffff0d7224 */ /* 0x000fe400078e006f */
[----:B------:R-:W-:Y:S02]  /*36460*/  IMAD.MOV.U32 R12, RZ, RZ, R44 ;  /* 0x000000ffff0c7224 */ /* 0x000fe400078e002c */
[----:B------:R-:W-:-:S07]  /*36470*/  IMAD.MOV.U32 R142, RZ, RZ, R14 ;  /* 0x000000ffff8e7224 */ /* 0x000fce00078e000e */
[----:B------:R-:W-:Y:S05]  /*36480*/  WARPSYNC.COLLECTIVE R15, `(.L_x_5886) ;  /* 0x000000000f087348 */ /* 0x000fea0003c00000 */
[----:B------:R0:W1:Y:S02]  /*36490*/  SHFL.IDX P6, R14, R13, R12, R11 ;  /* 0x0000000c0d0e7389 */ /* 0x00006400000c000b */
[----:B01----:R-:W-:Y:S01]  /*364a0*/  ENDCOLLECTIVE ;  /* 0x000000000000791b */ /* 0x003fe20003800000 */
.L_x_5886:
[----:B------:R-:W-:Y:S01]  /*364b0*/  SEL R25, R122, R142, P0 ;  /* 0x0000008e7a197207 */ /* 0x000fe20000000000 */
[----:B------:R-:W-:Y:S02]  /*364c0*/  IMAD.MOV.U32 R13, RZ, RZ, R108 ;  /* 0x000000ffff0d7224 */ /* 0x000fe400078e006c */
[----:B------:R-:W-:-:S07]  /*364d0*/  IMAD.MOV.U32 R107, RZ, RZ, R14 ;  /* 0x000000ffff6b7224 */ /* 0x000fce00078e000e */
[----:B------:R-:W-:Y:S05]  /*364e0*/  WARPSYNC.COLLECTIVE R15, `(.L_x_5887) ;  /* 0x000000000f087348 */ /* 0x000fea0003c00000 */
[----:B------:R0:W1:Y:S02]  /*364f0*/  SHFL.IDX P6, R14, R13, R12, R11 ;  /* 0x0000000c0d0e7389 */ /* 0x00006400000c000b */
[----:B01----:R-:W-:Y:S01]  /*36500*/  ENDCOLLECTIVE ;  /* 0x000000000000791b */ /* 0x003fe20003800000 */
.L_x_5887:
[----:B------:R-:W-:Y:S01]  /*36510*/  MOV R13, R26 ;  /* 0x0000001a000d7202 */ /* 0x000fe20000000f00 */
[----:B------:R-:W-:Y:S01]  /*36520*/  IMAD.MOV.U32 R12, RZ, RZ, R77 ;  /* 0x000000ffff0c7224 */ /* 0x000fe200078e004d */
[----:B------:R-:W-:Y:S01]  /*36530*/  SEL R26, R142, R122, P0 ;  /* 0x0000007a8e1a7207 */ /* 0x000fe20000000000 */
[----:B------:R-:W-:-:S07]  /*36540*/  IMAD.MOV.U32 R109, RZ, RZ, R14 ;  /* 0x000000ffff6d7224 */ /* 0x000fce00078e000e */
[----:B------:R-:W-:Y:S05]  /*36550*/  WARPSYNC.COLLECTIVE R15, `(.L_x_5888) ;  /* 0x000000000f087348 */ /* 0x000fea0003c00000 */
[----:B------:R0:W1:Y:S02]  /*36560*/  SHFL.IDX P6, R14, R13, R12, R11 ;  /* 0x0000000c0d0e7389 */ /* 0x00006400000c000b */
[----:B01----:R-:W-:Y:S01]  /*36570*/  ENDCOLLECTIVE ;  /* 0x000000000000791b */ /* 0x003fe20003800000 */
.L_x_5888:
[----:B------:R-:W-:Y:S01]  /*36580*/  IMAD.MOV.U32 R13, RZ, RZ, R24 ;  /* 0x000000ffff0d7224 */ /* 0x000fe200078e0018 */
[----:B------:R-:W-:Y:S01]  /*36590*/  SEL R24, R141, R136, P0 ;  /* 0x000000888d187207 */ /* 0x000fe20000000000 */
[----:B------:R-:W-:-:S07]  /*365a0*/  IMAD.MOV.U32 R143, RZ, RZ, R14 ;  /* 0x000000ffff8f7224 */ /* 0x000fce00078e000e */
[----:B------:R-:W-:Y:S05]  /*365b0*/  WARPSYNC.COLLECTIVE R15, `(.L_x_5889) ;  /* 0x000000000f087348 */ /* 0x000fea0003c00000 */
[----:B------:R0:W1:Y:S02]  /*365c0*/  SHFL.IDX P6, R14, R13, R12, R11 ;  /* 0x0000000c0d0e7389 */ /* 0x00006400000c000b */
[----:B01----:R-:W-:Y:S01]  /*365d0*/  ENDCOLLECTIVE ;  /* 0x000000000000791b */ /* 0x003fe20003800000 */
.L_x_5889:
        /* <DEDUP_REMOVED lines=8> */
.L_x_5890:
[----:B------:R-:W-:Y:S02]  /*36660*/  SEL R108, R109, R144, P0 ;  /* 0x000000906d6c7207 */ /* 0x000fe40000000000 */
[----:B------:R-:W-:Y:S02]  /*36670*/  SEL R109, R144, R109, P0 ;  /* 0x0000006d906d7207 */ /* 0x000fe40000000000 */
[----:B------:R-:W-:Y:S01]  /*36680*/  MOV R13, R110 ;  /* 0x0000006e000d7202 */ /* 0x000fe20000000f00 */
[----:B------:R-:W-:-:S07]  /*36690*/  IMAD.MOV.U32 R111, RZ, RZ, R14 ;  /* 0x000000ffff6f7224 */ /* 0x000fce00078e000e */
[----:B------:R-:W-:Y:S05]  /*366a0*/  WARPSYNC.COLLECTIVE R15, `(.L_x_5891) ;  /* 0x000000000f087348 */ /* 0x000fea0003c00000 */
[----:B------:R0:W1:Y:S02]  /*366b0*/  SHFL.IDX P6, R14, R13, R12, R11 ;  /* 0x0000000c0d0e7389 */ /* 0x00006400000c000b */
[----:B01----:R-:W-:Y:S01]  /*366c0*/  ENDCOLLECTIVE ;  /* 0x000000000000791b */ /* 0x003fe20003800000 */
.L_x_5891:
[----:B------:R-:W-:Y:S02]  /*366d0*/  IMAD.MOV.U32 R13, RZ, RZ, R40 ;  /* 0x000000ffff0d7224 */ /* 0x000fe400078e0028 */
[----:B------:R-:W-:Y:S02]  /*366e0*/  IMAD.MOV.U32 R12, RZ, RZ, R77 ;  /* 0x000000ffff0c7224 */ /* 0x000fe400078e004d */
[----:B------:R-:W-:-:S07]  /*366f0*/  IMAD.MOV.U32 R118, RZ, RZ, R14 ;  /* 0x000000ffff767224 */ /* 0x000fce00078e000e */
[----:B------:R-:W-:Y:S05]  /*36700*/  WARPSYNC.COLLECTIVE R15, `(.L_x_5892) ;  /* 0x000000000f087348 */ /* 0x000fea0003c00000 */
[----:B------:R0:W1:Y:S02]  /*36710*/  SHFL.IDX P6, R14, R13, R12, R11 ;  /* 0x0000000c0d0e7389 */ /* 0x00006400000c000b */
[----:B01----:R-:W-:Y:S01]  /*36720*/  ENDCOLLECTIVE ;  /* 0x000000000000791b */ /* 0x003fe20003800000 */
.L_x_5892:
[----:B------:R-:W-:Y:S02]  /*36730*/  IMAD.MOV.U32 R13, RZ, RZ, R36 ;  /* 0x000000ffff0d7224 */ /* 0x000fe400078e0024 */
[----:B------:R-:W-:-:S07]  /*36740*/  IMAD.MOV.U32 R40, RZ, RZ, R14 ;  /* 0x000000ffff287224 */ /* 0x000fce00078e000e */
[----:B------:R-:W-:Y:S05]  /*36750*/  WARPSYNC.COLLECTIVE R15, `(.L_x_5893) ;  /* 0x000000000f087348 */ /* 0x000fea0003c00000 */
[----:B------:R0:W1:Y:S02]  /*36760*/  SHFL.IDX P6, R14, R13, R12, R11 ;  /* 0x0000000c0d0e7389 */ /* 0x00006400000c000b */
[----:B01----:R-:W-:Y:S01]  /*36770*/  ENDCOLLECTIVE ;  /* 0x000000000000791b */ /* 0x003fe20003800000 */
.L_x_5893:
        /* <DEDUP_REMOVED lines=8> */
.L_x_5894:
[----:B------:R-:W-:Y:S01]  /*36800*/  IMAD.MOV.U32 R13, RZ, RZ, R112 ;  /* 0x000000ffff0d7224 */ /* 0x000fe200078e0070 */
[----:B------:R-:W-:Y:S02]  /*36810*/  SEL R112, R118, R113, P0 ;  /* 0x0000007176707207 */ /* 0x000fe40000000000 */
[----:B------:R-:W-:Y:S01]  /*36820*/  SEL R113, R113, R118, P0 ;  /* 0x0000007671717207 */ /* 0x000fe20000000000 */
[----:B------:R-:W-:-:S07]  /*36830*/  IMAD.MOV.U32 R115, RZ, RZ, R14 ;  /* 0x000000ffff737224 */ /* 0x000fce00078e000e */
[----:B------:R-:W-:Y:S05]  /*36840*/  WARPSYNC.COLLECTIVE R15, `(.L_x_5895) ;  /* 0x000000000f087348 */ /* 0x000fea0003c00000 */
[----:B------:R0:W1:Y:S02]  /*36850*/  SHFL.IDX P6, R14, R13, R12, R11 ;  /* 0x0000000c0d0e7389 */ /* 0x00006400000c000b */
[----:B01----:R-:W-:Y:S01]  /*36860*/  ENDCOLLECTIVE ;  /* 0x000000000000791b */ /* 0x003fe20003800000 */
.L_x_5895:
[----:B------:R-:W-:Y:S02]  /*36870*/  IMAD.MOV.U32 R13, RZ, RZ, R69 ;  /* 0x000000ffff0d7224 */ /* 0x000fe400078e0045 */
[----:B------:R-:W-:Y:S02]  /*36880*/  IMAD.MOV.U32 R12, RZ, RZ, R77 ;  /* 0x000000ffff0c7224 */ /* 0x000fe400078e004d */
[----:B------:R-:W-:-:S07]  /*36890*/  IMAD.MOV.U32 R117, RZ, RZ, R14 ;  /* 0x000000ffff757224 */ /* 0x000fce00078e000e */
[----:B------:R-:W-:Y:S05]  /*368a0*/  WARPSYNC.COLLECTIVE R15, `(.L_x_5896) ;  /* 0x000000000f087348 */ /* 0x000fea0003c00000 */
[----:B------:R0:W1:Y:S02]  /*368b0*/  SHFL.IDX P6, R14, R13, R12, R11 ;  /* 0x0000000c0d0e7389 */ /* 0x00006400000c000b */
[----:B01----:R-:W-:Y:S01]  /*368c0*/  ENDCOLLECTIVE ;  /* 0x000000000000791b */ /* 0x003fe20003800000 */
.L_x_5896:
[----:B------:R-:W-:Y:S02]  /*368d0*/  IMAD.MOV.U32 R13, RZ, RZ, R65 ;  /* 0x000000ffff0d7224 */ /* 0x000fe400078e0041 */
[----:B------:R-:W-:-:S07]  /*368e0*/  IMAD.MOV.U32 R69, RZ, RZ, R14 ;  /* 0x000000ffff457224 */ /* 0x000fce00078e000e */
[----:B------:R-:W-:Y:S05]  /*368f0*/  WARPSYNC.COLLECTIVE R15, `(.L_x_5897) ;  /* 0x000000000f087348 */ /* 0x000fea0003c00000 */
[----:B------:R0:W1:Y:S02]  /*36900*/  SHFL.IDX P6, R14, R13, R12, R11 ;  /* 0x0000000c0d0e7389 */ /* 0x00006400000c000b */
[----:B01----:R-:W-:Y:S01]  /*36910*/  ENDCOLLECTIVE ;  /* 0x000000000000791b */ /* 0x003fe20003800000 */
.L_x_5897:
[----:B------:R-:W-:Y:S02]  /*36920*/  IMAD.MOV.U32 R13, RZ, RZ, R116 ;  /* 0x000000ffff0d7224 */ /* 0x000fe400078e0074 */
[----:B------:R-:W-:Y:S01]  /*36930*/  IMAD.MOV.U32 R12, RZ, RZ, R44 ;  /* 0x000000ffff0c7224 */ /* 0x000fe200078e002c */
[----:B------:R-:W-:-:S07]  /*36940*/  MOV R65, R14 ;  /* 0x0000000e00417202 */ /* 0x000fce0000000f00 */
[----:B------:R-:W-:Y:S05]  /*36950*/  WARPSYNC.COLLECTIVE R15, `(.L_x_5898) ;  /* 0x000000000f087348 */ /* 0x000fea0003c00000 */
[----:B------:R0:W1:Y:S02]  /*36960*/  SHFL.IDX P6, R14, R13, R12, R11 ;  /* 0x0000000c0d0e7389 */ /* 0x00006400000c000b */
[----:B01----:R-:W-:Y:S01]  /*36970*/  ENDCOLLECTIVE ;  /* 0x000000000000791b */ /* 0x003fe20003800000 */
.L_x_5898:
        /* <DEDUP_REMOVED lines=9> */
.L_x_5899:
[----:B------:R-:W-:Y:S02]  /*36a10*/  IMAD.MOV.U32 R13, RZ, RZ, R81 ;  /* 0x000000ffff0d7224 */ /* 0x000fe400078e0051 */
[----:B------:R-:W-:Y:S02]  /*36a20*/  IMAD.MOV.U32 R12, RZ, RZ, R77 ;  /* 0x000000ffff0c7224 */ /* 0x000fe400078e004d */
[----:B------:R-:W-:-:S07]  /*36a30*/  IMAD.MOV.U32 R123, RZ, RZ, R14 ;  /* 0x000000ffff7b7224 */ /* 0x000fce00078e000e */
[----:B------:R-:W-:Y:S05]  /*36a40*/  WARPSYNC.COLLECTIVE R15, `(.L_x_5900) ;  /* 0x000000000f087348 */ /* 0x000fea0003c00000 */
[----:B------:R0:W1:Y:S02]  /*36a50*/  SHFL.IDX P6, R14, R13, R12, R11 ;  /* 0x0000000c0d0e7389 */ /* 0x00006400000c000b */
[----:B01----:R-:W-:Y:S01]  /*36a60*/  ENDCOLLECTIVE ;  /* 0x000000000000791b */ /* 0x003fe20003800000 */
.L_x_5900:
[----:B------:R-:W-:Y:S01]  /*36a70*/  IMAD.MOV.U32 R13, RZ, RZ, R71 ;  /* 0x000000ffff0d7224 */ /* 0x000fe200078e0047 */
[----:B------:R-:W-:-:S07]  /*36a80*/  MOV R81, R14 ;  /* 0x0000000e00517202 */ /* 0x000fce0000000f00 */
[----:B------:R-:W-:Y:S05]  /*36a90*/  WARPSYNC.COLLECTIVE R15, `(.L_x_5901) ;  /* 0x000000000f087348 */ /* 0x000fea0003c00000 */
[----:B------:R0:W1:Y:S02]  /*36aa0*/  SHFL.IDX P6, R14, R13, R12, R11 ;  /* 0x0000000c0d0e7389 */ /* 0x00006400000c000b */
[----:B01----:R-:W-:Y:S01]  /*36ab0*/  ENDCOLLECTIVE ;  /* 0x000000000000791b */ /* 0x003fe20003800000 */
.L_x_5901:
        /* <DEDUP_REMOVED lines=10> */
.L_x_5902:
[----:B------:R-:W-:Y:S02]  /*36b60*/  IMAD.MOV.U32 R13, RZ, RZ, R31 ;  /* 0x000000ffff0d7224 */ /* 0x000fe400078e001f */
[----:B------:R-:W-:-:S07]  /*36b70*/  IMAD.MOV.U32 R34, RZ, RZ, R14 ;  /* 0x000000ffff227224 */ /* 0x000fce00078e000e */
[----:B------:R-:W-:Y:S05]  /*36b80*/  WARPSYNC.COLLECTIVE R15, `(.L_x_5903) ;  /* 0x000000000f087348 */ /* 0x000fea0003c00000 */
[----:B------:R0:W1:Y:S02]  /*36b90*/  SHFL.IDX P6, R14, R13, R12, R11 ;  /* 0x0000000c0d0e7389 */ /* 0x00006400000c000b */
[----:B01----:R-:W-:Y:S01]  /*36ba0*/  ENDCOLLECTIVE ;  /* 0x000000000000791b */ /* 0x003fe20003800000 */
.L_x_5903:
[----:B------:R-:W-:Y:S01]  /*36bb0*/  MOV R13, R29 ;  /* 0x0000001d000d7202 */ /* 0x000fe20000000f00 */
[----:B------:R-:W-:Y:S02]  /*36bc0*/  IMAD.MOV.U32 R12, RZ, RZ, R77 ;  /* 0x000000ffff0c7224 */ /* 0x000fe400078e004d */
[----:B------:R-:W-:-:S07]  /*36bd0*/  IMAD.MOV.U32 R31, RZ, RZ, R14 ;  /* 0x000000ffff1f7224 */ /* 0x000fce00078e000e */
[----:B------:R-:W-:Y:S05]  /*36be0*/  WARPSYNC.COLLECTIVE R15, `(.L_x_5904) ;  /* 0x000000000f087348 */ /* 0x000fea0003c00000 */
[----:B------:R0:W1:Y:S02]  /*36bf0*/  SHFL.IDX P6, R14, R13, R12, R11 ;  /* 0x0000000c0d0e7389 */ /* 0x00006400000c000b */
[----:B01----:R-:W-:Y:S01]  /*36c00*/  ENDCOLLECTIVE ;  /* 0x000000000000791b */ /* 0x003fe20003800000 */
.L_x_5904:
[----:B------:R-:W-:Y:S02]  /*36c10*/  IMAD.MOV.U32 R13, RZ, RZ, R28 ;  /* 0x000000ffff0d7224 */ /* 0x000fe400078e001c */
[----:B------:R-:W-:-:S07]  /*36c20*/  IMAD.MOV.U32 R29, RZ, RZ, R14 ;  /* 0x000000ffff1d7224 */ /* 0x000fce00078e000e */
[----:B------:R-:W-:Y:S05]  /*36c30*/  WARPSYNC.COLLECTIVE R15, `(.L_x_5905) ;  /* 0x000000000f087348 */ /* 0x000fea0003c00000 */
[----:B------:R0:W1:Y:S02]  /*36c40*/  SHFL.IDX P6, R14, R13, R12, R11 ;  /* 0x0000000c0d0e7389 */ /* 0x00006400000c000b */
[----:B01----:R-:W-:Y:S01]  /*36c50*/  ENDCOLLECTIVE ;  /* 0x000000000000791b */ /* 0x003fe20003800000 */
.L_x_5905:
        /* <DEDUP_REMOVED lines=8> */
.L_x_5906:
[----:B------:R-:W-:Y:S01]  /*36ce0*/  MOV R13, R80 ;  /* 0x00000050000d7202 */ /* 0x000fe20000000f00 */
[----:B------:R-:W-:-:S07]  /*36cf0*/  IMAD.MOV.U32 R132, RZ, RZ, R14 ;  /* 0x000000ffff847224 */ /* 0x000fce00078e000e */
[----:B------:R-:W-:Y:S05]  /*36d00*/  WARPSYNC.COLLECTIVE R15, `(.L_x_5907) ;  /* 0x000000000f087348 */ /* 0x000fea0003c00000 */
[----:B------:R0:W1:Y:S02]  /*36d10*/  SHFL.IDX P6, R14, R13, R12, R11 ;  /* 0x0000000c0d0e7389 */ /* 0x00006400000c000b */
[----:B01----:R-:W-:Y:S01]  /*36d20*/  ENDCOLLECTIVE ;  /* 0x000000000000791b */ /* 0x003fe20003800000 */
.L_x_5907:
[----:B------:R-:W-:Y:S02]  /*36d30*/  IMAD.MOV.U32 R13, RZ, RZ, R32 ;  /* 0x000000ffff0d7224 */ /* 0x000fe400078e0020 */
[----:B------:R-:W-:Y:S02]  /*36d40*/  IMAD.MOV.U32 R12, RZ, RZ, R77 ;  /* 0x000000ffff0c7224 */ /* 0x000fe400078e004d */
[----:B------:R-:W-:-:S07]  /*36d50*/  IMAD.MOV.U32 R134, RZ, RZ, R14 ;  /* 0x000000ffff867224 */ /* 0x000fce00078e000e */
[----:B------:R-:W-:Y:S05]  /*36d60*/  WARPSYNC.COLLECTIVE R15, `(.L_x_5908) ;  /* 0x000000000f087348 */ /* 0x000fea0003c00000 */
[----:B------:R0:W1:Y:S02]  /*36d70*/  SHFL.IDX P6, R14, R13, R12, R11 ;  /* 0x0000000c0d0e7389 */ /* 0x00006400000c000b */
[----:B01----:R-:W-:Y:S01]  /*36d80*/  ENDCOLLECTIVE ;  /* 0x000000000000791b */ /* 0x003fe20003800000 */
.L_x_5908:
[----:B------:R-:W-:Y:S01]  /*36d90*/  IMAD.MOV.U32 R13, RZ, RZ, R30 ;  /* 0x000000ffff0d7224 */ /* 0x000fe200078e001e */
[----:B------:R-:W-:Y:S02]  /*36da0*/  SEL R30, R31, R36, P0 ;  /* 0x000000241f1e7207 */ /* 0x000fe40000000000 */
[----:B------:R-:W-:Y:S01]  /*36db0*/  SEL R31, R36, R31, P0 ;  /* 0x0000001f241f7207 */ /* 0x000fe20000000000 */
[----:B------:R-:W-:-:S07]  /*36dc0*/  IMAD.MOV.U32 R71, RZ, RZ, R14 ;  /* 0x000000ffff477224 */ /* 0x000fce00078e000e */
[----:B------:R-:W-:Y:S05]  /*36dd0*/  WARPSYNC.COLLECTIVE R15, `(.L_x_5909) ;  /* 0x000000000f087348 */ /* 0x000fea0003c00000 */
[----:B------:R0:W1:Y:S02]  /*36de0*/  SHFL.IDX P6, R14, R13, R12, R11 ;  /* 0x0000000c0d0e7389 */ /* 0x00006400000c000b */
[----:B01----:R-:W-:Y:S01]  /*36df0*/  ENDCOLLECTIVE ;  /* 0x000000000000791b */ /* 0x003fe20003800000 */
.L_x_5909:
[----:B------:R-:W-:Y:S01]  /*36e00*/  SEL R32, R132, R71, P0 ;  /* 0x0000004784207207 */ /* 0x000fe20000000000 */
[----:B------:R-:W-:Y:S01]  /*36e10*/  IMAD.MOV.U32 R13, RZ, RZ, R89 ;  /* 0x000000ffff0d7224 */ /* 0x000fe200078e0059 */
[----:B------:R-:W-:Y:S01]  /*36e20*/  MOV R12, R44 ;  /* 0x0000002c000c7202 */ /* 0x000fe20000000f00 */
[----:B------:R-:W-:-:S07]  /*36e30*/  IMAD.MOV.U32 R145, RZ, RZ, R14 ;  /* 0x000000ffff917224 */ /* 0x000fce00078e000e */
[----:B------:R-:W-:Y:S05]  /*36e40*/  WARPSYNC.COLLECTIVE R15, `(.L_x_5910) ;  /* 0x000000000f087348 */ /* 0x000fea0003c00000 */
[----:B------:R0:W1:Y:S02]  /*36e50*/  SHFL.IDX P6, R14, R13, R12, R11 ;  /* 0x0000000c0d0e7389 */ /* 0x00006400000c000b */
[----:B01----:R-:W-:Y:S01]  /*36e60*/  ENDCOLLECTIVE ;  /* 0x000000000000791b */ /* 0x003fe20003800000 */
.L_x_5910:
[----:B------:R-:W-:Y:S01]  /*36e70*/  SEL R34, R134, R145, P0 ;  /* 0x0000009186227207 */ /* 0x000fe20000000000 */
[----:B------:R-:W-:Y:S02]  /*36e80*/  IMAD.MOV.U32 R13, RZ, RZ, R83 ;  /* 0x000000ffff0d7224 */ /* 0x000fe400078e0053 */
[----:B------:R-:W-:-:S07]  /*36e90*/  IMAD.MOV.U32 R127, RZ, RZ, R14 ;  /* 0x000000ffff7f7224 */ /* 0x000fce00078e000e */
[----:B------:R-:W-:Y:S05]  /*36ea0*/  WARPSYNC.COLLECTIVE R15, `(.L_x_5911) ;  /* 0x000000000f087348 */ /* 0x000fea0003c00000 */
[----:B------:R0:W1:Y:S02]  /*36eb0*/  SHFL.IDX P6, R14, R13, R12, R11 ;  /* 0x0000000c0d0e7389 */ /* 0x00006400000c000b */
[----:B01----:R-:W-:Y:S01]  /*36ec0*/  ENDCOLLECTIVE ;  /* 0x000000000000791b */ /* 0x003fe20003800000 */
.L_x_5911:
[----:B------:R-:W-:Y:S01]  /*36ed0*/  IMAD.MOV.U32 R13, RZ, RZ, R35 ;  /* 0x000000ffff0d7224 */ /* 0x000fe200078e0023 */
[----:B------:R-:W-:Y:S01]  /*36ee0*/  SEL R35, R145, R134, P0 ;  /* 0x0000008691237207 */ /* 0x000fe20000000000 */
[----:B------:R-:W-:Y:S02]  /*36ef0*/  IMAD.MOV.U32 R12, RZ, RZ, R77 ;  /* 0x000000ffff0c7224 */ /* 0x000fe400078e004d */
[----:B------:R-:W-:-:S07]  /*36f00*/  IMAD.MOV.U32 R129, RZ, RZ, R14 ;  /* 0x000000ffff817224 */ /* 0x000fce00078e000e */
[----:B------:R-:W-:Y:S05]  /*36f10*/  WARPSYNC.COLLECTIVE R15, `(.L_x_5912) ;  /* 0x000000000f087348 */ /* 0x000fea0003c00000 */
[----:B------:R0:W1:Y:S02]  /*36f20*/  SHFL.IDX P6, R14, R13, R12, R11 ;  /* 0x0000000c0d0e7389 */ /* 0x00006400000c000b */
[----:B01----:R-:W-:Y:S01]  /*36f30*/  ENDCOLLECTIVE ;  /* 0x000000000000791b */ /* 0x003fe20003800000 */
.L_x_5912:
[----:B------:R-:W-:Y:S01]  /*36f40*/  IMAD.MOV.U32 R13, RZ, RZ, R33 ;  /* 0x000000ffff0d7224 */ /* 0x000fe200078e0021 */
[----:B------:R-:W-:Y:S01]  /*36f50*/  SEL R33, R71, R132, P0 ;  /* 0x0000008447217207 */ /* 0x000fe20000000000 */
[----:B------:R-:W-:-:S07]  /*36f60*/  IMAD.MOV.U32 R146, RZ, RZ, R14 ;  /* 0x000000ffff927224 */ /* 0x000fce00078e000e */
[----:B------:R-:W-:Y:S05]  /*36f70*/  WARPSYNC.COLLECTIVE R15, `(.L_x_5913) ;  /* 0x000000000f087348 */ /* 0x000fea0003c00000 */
[----:B------:R0:W1:Y:S02]  /*36f80*/  SHFL.IDX P6, R14, R13, R12, R11 ;  /* 0x0000000c0d0e7389 */ /* 0x00006400000c000b */
[----:B01----:R-:W-:Y:S01]  /*36f90*/  ENDCOLLECTIVE ;  /* 0x000000000000791b */ /* 0x003fe20003800000 */
.L_x_5913:
[----:B------:R-:W-:Y:S01]  /*36fa0*/  SEL R36, R127, R146, P0 ;  /* 0x000000927f247207 */ /* 0x000fe20000000000 */
[----:B------:R-:W-:Y:S02]  /*36fb0*/  IMAD.MOV.U32 R13, RZ, RZ, R91 ;  /* 0x000000ffff0d7224 */ /* 0x000fe400078e005b */
[----:B------:R-:W-:Y:S01]  /*36fc0*/  IMAD.MOV.U32 R12, RZ, RZ, R44 ;  /* 0x000000ffff0c7224 */ /* 0x000fe200078e002c */
[----:B------:R-:W-:-:S07]  /*36fd0*/  MOV R147, R14 ;  /* 0x0000000e00937202 */ /* 0x000fce0000000f00 */
[----:B------:R-:W-:Y:S05]  /*36fe0*/  WARPSYNC.COLLECTIVE R15, `(.L_x_5914) ;  /* 0x000000000f087348 */ /* 0x000fea0003c00000 */
[----:B------:R0:W1:Y:S02]  /*36ff0*/  SHFL.IDX P6, R14, R13, R12, R11 ;  /* 0x0000000c0d0e7389 */ /* 0x00006400000c000b */
[----:B01----:R-:W-:Y:S01]  /*37000*/  ENDCOLLECTIVE ;  /* 0x000000000000791b */ /* 0x003fe20003800000 */
.L_x_5914:
[----:B------:R-:W-:Y:S02]  /*37010*/  IMAD.MOV.U32 R13, RZ, RZ, R88 ;  /* 0x000000ffff0d7224 */ /* 0x000fe400078e0058 */
[----:B------:R-:W-:-:S07]  /*37020*/  IMAD.MOV.U32 R91, RZ, RZ, R14 ;  /* 0x000000ffff5b7224 */ /* 0x000fce00078e000e */
[----:B------:R-:W-:Y:S05]  /*37030*/  WARPSYNC.COLLECTIVE R15, `(.L_x_5915) ;  /* 0x000000000f087348 */ /* 0x000fea0003c00000 */
[----:B------:R0:W1:Y:S02]  /*37040*/  SHFL.IDX P6, R14, R13, R12, R11 ;  /* 0x0000000c0d0e7389 */ /* 0x00006400000c000b */
[----:B01----:R-:W-:Y:S01]  /*37050*/  ENDCOLLECTIVE ;  /* 0x000000000000791b */ /* 0x003fe20003800000 */
.L_x_5915:
[----:B------:R-:W-:Y:S01]  /*37060*/  IMAD.MOV.U32 R13, RZ, RZ, R39 ;  /* 0x000000ffff0d7224 */ /* 0x000fe200078e0027 */
[----:B------:R-:W-:Y:S01]  /*37070*/  SEL R39, R147, R129, P0 ;  /* 0x0000008193277207 */ /* 0x000fe20000000000 */
[----:B------:R-:W-:Y:S02]  /*37080*/  IMAD.MOV.U32 R12, RZ, RZ, R77 ;  /* 0x000000ffff0c7224 */ /* 0x000fe400078e004d */
[----:B------:R-:W-:-:S07]  /*37090*/  IMAD.MOV.U32 R89, RZ, RZ, R14 ;  /* 0x000000ffff597224 */ /* 0x000fce00078e000e */
[----:B------:R-:W-:Y:S05]  /*370a0*/  WARPSYNC.COLLECTIVE R15, `(.L_x_5916) ;  /* 0x000000000f087348 */ /* 0x000fea0003c00000 */
[----:B------:R0:W1:Y:S02]  /*370b0*/  SHFL.IDX P6, R14, R13, R12, R11 ;  /* 0x0000000c0d0e7389 */ /* 0x00006400000c000b */
[----:B01----:R-:W-:Y:S01]  /*370c0*/  ENDCOLLECTIVE ;  /* 0x000000000000791b */ /* 0x003fe20003800000 */
.L_x_5916:
[----:B------:R-:W-:Y:S01]  /*370d0*/  IMAD.MOV.U32 R13, RZ, RZ, R37 ;  /* 0x000000ffff0d7224 */ /* 0x000fe200078e0025 */
[----:B------:R-:W-:Y:S02]  /*370e0*/  SEL R37, R146, R127, P0 ;  /* 0x0000007f92257207 */ /* 0x000fe40000000000 */
[----:B------:R-:W-:-:S07]  /*370f0*/  MOV R148, R14 ;  /* 0x0000000e00947202 */ /* 0x000fce0000000f00 */
[----:B------:R-:W-:Y:S05]  /*37100*/  WARPSYNC.COLLECTIVE R15, `(.L_x_5917) ;  /* 0x000000000f087348 */ /* 0x000fea0003c00000 */
[----:B------:R0:W1:Y:S02]  /*37110*/  SHFL.IDX P6, R14, R13, R12, R11 ;  /* 0x0000000c0d0e7389 */ /* 0x00006400000c000b */
[----:B01----:R-:W-:Y:S01]  /*37120*/  ENDCOLLECTIVE ;  /* 0x000000000000791b */ /* 0x003fe20003800000 */
.L_x_5917:
[----:B------:R-:W-:Y:S01]  /*37130*/  SEL R40, R91, R148, P0 ;  /* 0x000000945b287207 */ /* 0x000fe20000000000 */
[----:B------:R-:W-:Y:S02]  /*37140*/  IMAD.MOV.U32 R13, RZ, RZ, R125 ;  /* 0x000000ffff0d7224 */ /* 0x000fe400078e007d */
[----:B------:R-:W-:Y:S02]  /*37150*/  IMAD.MOV.U32 R12, RZ, RZ, R44 ;  /* 0x000000ffff0c7224 */ /* 0x000fe400078e002c */
[----:B------:R-:W-:-:S07]  /*37160*/  IMAD.MOV.U32 R149, RZ, RZ, R14 ;  /* 0x000000ffff957224 */ /* 0x000fce00078e000e */
[----:B------:R-:W-:Y:S05]  /*37170*/  WARPSYNC.COLLECTIVE R15, `(.L_x_5918) ;  /* 0x000000000f087348 */ /* 0x000fea0003c00000 */
[----:B------:R0:W1:Y:S02]  /*37180*/  SHFL.IDX P6, R14, R13, R12, R11 ;  /* 0x0000000c0d0e7389 */ /* 0x00006400000c000b */
[----:B01----:R-:W-:Y:S01]  /*37190*/  ENDCOLLECTIVE ;  /* 0x000000000000791b */ /* 0x003fe20003800000 */
.L_x_5918:
[----:B------:R-:W-:Y:S01]  /*371a0*/  SEL R69, R89, R149, P0 ;  /* 0x0000009559457207 */ /* 0x000fe20000000000 */
[----:B------:R-:W-:Y:S02]  /*371b0*/  IMAD.MOV.U32 R13, RZ, RZ, R90 ;  /* 0x000000ffff0d7224 */ /* 0x000fe400078e005a */
[----:B------:R-:W-:-:S07]  /*371c0*/  IMAD.MOV.U32 R88, RZ, RZ, R14 ;  /* 0x000000ffff587224 */ /* 0x000fce00078e000e */
[----:B------:R-:W-:Y:S05]  /*371d0*/  WARPSYNC.COLLECTIVE R15, `(.L_x_5919) ;  /* 0x000000000f087348 */ /* 0x000fea0003c00000 */
[----:B------:R0:W1:Y:S02]  /*371e0*/  SHFL.IDX P6, R14, R13, R12, R11 ;  /* 0x0000000c0d0e7389 */ /* 0x00006400000c000b */
[----:B01----:R-:W-:Y:S01]  /*371f0*/  ENDCOLLECTIVE ;  /* 0x000000000000791b */ /* 0x003fe20003800000 */
.L_x_5919:
[----:B------:R-:W-:Y:S01]  /*37200*/  MOV R13, R68 ;  /* 0x00000044000d7202 */ /* 0x000fe20000000f00 */
[----:B------:R-:W-:Y:S01]  /*37210*/  IMAD.MOV.U32 R12, RZ, RZ, R77 ;  /* 0x000000ffff0c7224 */ /* 0x000fe200078e004d */
[----:B------:R-:W-:Y:S01]  /*37220*/  SEL R68, R148, R91, P0 ;  /* 0x0000005b94447207 */ /* 0x000fe20000000000 */
[----:B------:R-:W-:-:S07]  /*37230*/  IMAD.MOV.U32 R128, RZ, RZ, R14 ;  /* 0x000000ffff807224 */ /* 0x000fce00078e000e */
[----:B------:R-:W-:Y:S05]  /*37240*/  WARPSYNC.COLLECTIVE R15, `(.L_x_5920) ;  /* 0x000000000f087348 */ /* 0x000fea0003c00000 */
[----:B------:R0:W1:Y:S02]  /*37250*/  SHFL.IDX P6, R14, R13, R12, R11 ;  /* 0x0000000c0d0e7389 */ /* 0x00006400000c000b */
[----:B01----:R-:W-:Y:S01]  /*37260*/  ENDCOLLECTIVE ;  /* 0x000000000000791b */ /* 0x003fe20003800000 */
.L_x_5920:
[----:B------:R-:W-:Y:S02]  /*37270*/  IMAD.MOV.U32 R13, RZ, RZ, R64 ;  /* 0x000000ffff0d7224 */ /* 0x000fe400078e0040 */
[----:B------:R-:W-:-:S07]  /*37280*/  IMAD.MOV.U32 R90, RZ, RZ, R14 ;  /* 0x000000ffff5a7224 */ /* 0x000fce00078e000e */
[----:B------:R-:W-:Y:S05]  /*37290*/  WARPSYNC.COLLECTIVE R15, `(.L_x_5921) ;  /* 0x000000000f087348 */ /* 0x000fea0003c00000 */
[----:B------:R0:W1:Y:S02]  /*372a0*/  SHFL.IDX P6, R14, R13, R12, R11 ;  /* 0x0000000c0d0e7389 */ /* 0x00006400000c000b */
[----:B01----:R-:W-:Y:S01]  /*372b0*/  ENDCOLLECTIVE ;  /* 0x000000000000791b */ /* 0x003fe20003800000 */
.L_x_5921:
        /* <DEDUP_REMOVED lines=8> */
.L_x_5922:
        /* <DEDUP_REMOVED lines=8> */
.L_x_5923:
[----:B------:R-:W-:Y:S02]  /*373c0*/  IMAD.MOV.U32 R13, RZ, RZ, R79 ;  /* 0x000000ffff0d7224 */ /* 0x000fe400078e004f */
[----:B------:R-:W-:Y:S02]  /*373d0*/  IMAD.MOV.U32 R12, RZ, RZ, R77 ;  /* 0x000000ffff0c7224 */ /* 0x000fe400078e004d */
[----:B------:R-:W-:-:S07]  /*373e0*/  IMAD.MOV.U32 R84, RZ, RZ, R14 ;  /* 0x000000ffff547224 */ /* 0x000fce00078e000e */
[----:B------:R-:W-:Y:S05]  /*373f0*/  WARPSYNC.COLLECTIVE R15, `(.L_x_5924) ;  /* 0x000000000f087348 */ /* 0x000fea0003c00000 */
[----:B------:R0:W1:Y:S02]  /*37400*/  SHFL.IDX P6, R14, R13, R12, R11 ;  /* 0x0000000c0d0e7389 */ /* 0x00006400000c000b */
[----:B01----:R-:W-:Y:S01]  /*37410*/  ENDCOLLECTIVE ;  /* 0x000000000000791b */ /* 0x003fe20003800000 */
.L_x_5924:
[----:B------:R-:W-:Y:S01]  /*37420*/  IMAD.MOV.U32 R13, RZ, RZ, R38 ;  /* 0x000000ffff0d7224 */ /* 0x000fe200078e0026 */
[----:B------:R-:W-:Y:S01]  /*37430*/  SEL R38, R129, R147, P0 ;  /* 0x0000009381267207 */ /* 0x000fe20000000000 */
[----:B------:R-:W-:-:S07]  /*37440*/  IMAD.MOV.U32 R79, RZ, RZ, R14 ;  /* 0x000000ffff4f7224 */ /* 0x000fce00078e000e */
[----:B------:R-:W-:Y:S05]  /*37450*/  WARPSYNC.COLLECTIVE R15, `(.L_x_5925) ;  /* 0x000000000f087348 */ /* 0x000fea0003c00000 */
[----:B------:R0:W1:Y:S02]  /*37460*/  SHFL.IDX P6, R14, R13, R12, R11 ;  /* 0x0000000c0d0e7389 */ /* 0x00006400000c000b */
[----:B01----:R-:W-:Y:S01]  /*37470*/  ENDCOLLECTIVE ;  /* 0x000000000000791b */ /* 0x003fe20003800000 */
.L_x_5925:
        /* <DEDUP_REMOVED lines=8> */
.L_x_5926:
[----:B------:R-:W-:Y:S02]  /*37500*/  SEL R70, R84, R150, P0 ;  /* 0x0000009654467207 */ /* 0x000fe40000000000 */
[----:B------:R-:W-:Y:S01]  /*37510*/  SEL R71, R150, R84, P0 ;  /* 0x0000005496477207 */ /* 0x000fe20000000000 */
[----:B------:R-:W-:Y:S02]  /*37520*/  IMAD.MOV.U32 R13, RZ, RZ, R52 ;  /* 0x000000ffff0d7224 */ /* 0x000fe400078e0034 */
[----:B------:R-:W-:-:S07]  /*37530*/  IMAD.MOV.U32 R55, RZ, RZ, R14 ;  /* 0x000000ffff377224 */ /* 0x000fce00078e000e */
[----:B------:R-:W-:Y:S05]  /*37540*/  WARPSYNC.COLLECTIVE R15, `(.L_x_5927) ;  /* 0x000000000f087348 */ /* 0x000fea0003c00000 */
[----:B------:R0:W1:Y:S02]  /*37550*/  SHFL.IDX P6, R14, R13, R12, R11 ;  /* 0x0000000c0d0e7389 */ /* 0x00006400000c000b */
[----:B01----:R-:W-:Y:S01]  /*37560*/  ENDCOLLECTIVE ;  /* 0x000000000000791b */ /* 0x003fe20003800000 */
.L_x_5927:
[----:B------:R-:W-:Y:S02]  /*37570*/  IMAD.MOV.U32 R13, RZ, RZ, R48 ;  /* 0x000000ffff0d7224 */ /* 0x000fe400078e0030 */
[----:B------:R-:W-:Y:S02]  /*37580*/  IMAD.MOV.U32 R12, RZ, RZ, R77 ;  /* 0x000000ffff0c7224 */ /* 0x000fe400078e004d */
[----:B------:R-:W-:-:S07]  /*37590*/  IMAD.MOV.U32 R80, RZ, RZ, R14 ;  /* 0x000000ffff507224 */ /* 0x000fce00078e000e */
[----:B------:R-:W-:Y:S05]  /*375a0*/  WARPSYNC.COLLECTIVE R15, `(.L_x_5928) ;  /* 0x000000000f087348 */ /* 0x000fea0003c00000 */
[----:B------:R0:W1:Y:S02]  /*375b0*/  SHFL.IDX P6, R14, R13, R12, R11 ;  /* 0x0000000c0d0e7389 */ /* 0x00006400000c000b */
[----:B01----:R-:W-:Y:S01]  /*375c0*/  ENDCOLLECTIVE ;  /* 0x000000000000791b */ /* 0x003fe20003800000 */
.L_x_5928:
[----:B------:R-:W-:Y:S02]  /*375d0*/  IMAD.MOV.U32 R13, RZ, RZ, R47 ;  /* 0x000000ffff0d7224 */ /* 0x000fe400078e002f */
[----:B------:R-:W-:-:S07]  /*375e0*/  IMAD.MOV.U32 R48, RZ, RZ, R14 ;  /* 0x000000ffff307224 */ /* 0x000fce00078e000e */
[----:B------:R-:W-:Y:S05]  /*375f0*/  WARPSYNC.COLLECTIVE R15, `(.L_x_5929) ;  /* 0x000000000f087348 */ /* 0x000fea0003c00000 */
[----:B------:R0:W1:Y:S02]  /*37600*/  SHFL.IDX P6, R14, R13, R12, R11 ;  /* 0x0000000c0d0e7389 */ /* 0x00006400000c000b */
[----:B01----:R-:W-:Y:S01]  /*37610*/  ENDCOLLECTIVE ;  /* 0x000000000000791b */ /* 0x003fe20003800000 */
.L_x_5929:
[----:B------:R-:W-:Y:S02]  /*37620*/  IMAD.MOV.U32 R13, RZ, RZ, R56 ;  /* 0x000000ffff0d7224 */ /* 0x000fe400078e0038 */
[----:B------:R-:W-:Y:S01]  /*37630*/  IMAD.MOV.U32 R12, RZ, RZ, R44 ;  /* 0x000000ffff0c7224 */ /* 0x000fe200078e002c */
[----:B------:R-:W-:-:S07]  /*37640*/  MOV R47, R14 ;  /* 0x0000000e002f7202 */ /* 0x000fce0000000f00 */
[----:B------:R-:W-:Y:S05]  /*37650*/  WARPSYNC.COLLECTIVE R15, `(.L_x_5930) ;  /* 0x000000000f087348 */ /* 0x000fea0003c00000 */
[----:B------:R0:W1:Y:S02]  /*37660*/  SHFL.IDX P6, R14, R13, R12, R11 ;  /* 0x0000000c0d0e7389 */ /* 0x00006400000c000b */
[----:B01----:R-:W-:Y:S01]  /*37670*/  ENDCOLLECTIVE ;  /* 0x000000000000791b */ /* 0x003fe20003800000 */
.L_x_5930:
[----:B------:R-:W-:Y:S01]  /*37680*/  SEL R75, R47, R80, P0 ;  /* 0x000000502f4b7207 */ /* 0x000fe20000000000 */
[----:B------:R-:W-:Y:S02]  /*37690*/  IMAD.MOV.U32 R13, RZ, RZ, R54 ;  /* 0x000000ffff0d7224 */ /* 0x000fe400078e0036 */
[----:B------:R-:W-:-:S07]  /*376a0*/  IMAD.MOV.U32 R56, RZ, RZ, R14 ;  /* 0x000000ffff387224 */ /* 0x000fce00078e000e */
[----:B------:R-:W-:Y:S05]  /*376b0*/  WARPSYNC.COLLECTIVE R15, `(.L_x_5931) ;  /* 0x000000000f087348 */ /* 0x000fea0003c00000 */
[----:B------:R0:W1:Y:S02]  /*376c0*/  SHFL.IDX P6, R14, R13, R12, R11 ;  /* 0x0000000c0d0e7389 */ /* 0x00006400000c000b */
[----:B01----:R-:W-:Y:S01]  /*376d0*/  ENDCOLLECTIVE ;  /* 0x000000000000791b */ /* 0x003fe20003800000 */
.L_x_5931:
[----:B------:R-:W-:Y:S02]  /*376e0*/  IMAD.MOV.U32 R13, RZ, RZ, R50 ;  /* 0x000000ffff0d7224 */ /* 0x000fe400078e0032 */
[----:B------:R-:W-:Y:S02]  /*376f0*/  IMAD.MOV.U32 R12, RZ, RZ, R77 ;  /* 0x000000ffff0c7224 */ /* 0x000fe400078e004d */
[----:B------:R-:W-:-:S07]  /*37700*/  IMAD.MOV.U32 R54, RZ, RZ, R14 ;  /* 0x000000ffff367224 */ /* 0x000fce00078e000e */
[----:B------:R-:W-:Y:S05]  /*37710*/  WARPSYNC.COLLECTIVE R15, `(.L_x_5932) ;  /* 0x000000000f087348 */ /* 0x000fea0003c00000 */
[----:B------:R0:W1:Y:S02]  /*37720*/  SHFL.IDX P6, R14, R13, R12, R11 ;  /* 0x0000000c0d0e7389 */ /* 0x00006400000c000b */
[----:B01----:R-:W-:Y:S01]  /*37730*/  ENDCOLLECTIVE ;  /* 0x000000000000791b */ /* 0x003fe20003800000 */
.L_x_5932:
[----:B------:R-:W-:Y:S01]  /*37740*/  IMAD.MOV.U32 R13, RZ, RZ, R49 ;  /* 0x000000ffff0d7224 */ /* 0x000fe200078e0031 */
[----:B------:R-:W-:-:S07]  /*37750*/  MOV R50, R14 ;  /* 0x0000000e00327202 */ /* 0x000fce0000000f00 */
[----:B------:R-:W-:Y:S05]  /*37760*/  WARPSYNC.COLLECTIVE R15, `(.L_x_5933) ;  /* 0x000000000f087348 */ /* 0x000fea0003c00000 */
[----:B------:R0:W1:Y:S02]  /*37770*/  SHFL.IDX P6, R14, R13, R12, R11 ;  /* 0x0000000c0d0e7389 */ /* 0x00006400000c000b */
[----:B01----:R-:W-:Y:S01]  /*37780*/  ENDCOLLECTIVE ;  /* 0x000000000000791b */ /* 0x003fe20003800000 */
.L_x_5933:
[----:B------:R-:W-:Y:S02]  /*37790*/  IMAD.MOV.U32 R13, RZ, RZ, R62 ;  /* 0x000000ffff0d7224 */ /* 0x000fe400078e003e */
[----:B------:R-:W-:Y:S02]  /*377a0*/  IMAD.MOV.U32 R12, RZ, RZ, R44 ;  /* 0x000000ffff0c7224 */ /* 0x000fe400078e002c */
[----:B------:R-:W-:-:S07]  /*377b0*/  IMAD.MOV.U32 R49, RZ, RZ, R14 ;  /* 0x000000ffff317224 */ /* 0x000fce00078e000e */
[----:B------:R-:W-:Y:S05]  /*377c0*/  WARPSYNC.COLLECTIVE R15, `(.L_x_5934) ;  /* 0x000000000f087348 */ /* 0x000fea0003c00000 */
[----:B------:R0:W1:Y:S02]  /*377d0*/  SHFL.IDX P6, R14, R13, R12, R11 ;  /* 0x0000000c0d0e7389 */ /* 0x00006400000c000b */
[----:B01----:R-:W-:Y:S01]  /*377e0*/  ENDCOLLECTIVE ;  /* 0x000000000000791b */ /* 0x003fe20003800000 */
.L_x_5934:
[----:B------:R-:W-:Y:S01]  /*377f0*/  SEL R79, R49, R54, P0 ;  /* 0x00000036314f7207 */ /* 0x000fe20000000000 */
[----:B------:R-:W-:Y:S02]  /*37800*/  IMAD.MOV.U32 R13, RZ, RZ, R57 ;  /* 0x000000ffff0d7224 */ /* 0x000fe400078e0039 */
[----:B------:R-:W-:-:S07]  /*37810*/  IMAD.MOV.U32 R62, RZ, RZ, R14 ;  /* 0x000000ffff3e7224 */ /* 0x000fce00078e000e */
[----:B------:R-:W-:Y:S05]  /*37820*/  WARPSYNC.COLLECTIVE R15, `(.L_x_5935) ;  /* 0x000000000f087348 */ /* 0x000fea0003c00000 */
[----:B------:R0:W1:Y:S02]  /*37830*/  SHFL.IDX P6, R14, R13, R12, R11 ;  /* 0x0000000c0d0e7389 */ /* 0x00006400000c000b */
[----:B01----:R-:W-:Y:S01]  /*37840*/  ENDCOLLECTIVE ;  /* 0x000000000000791b */ /* 0x003fe20003800000 */
.L_x_5935:
[----:B------:R-:W-:Y:S01]  /*37850*/  MOV R13, R53 ;  /* 0x00000035000d7202 */ /* 0x000fe20000000f00 */
[----:B------:R-:W-:Y:S02]  /*37860*/  IMAD.MOV.U32 R12, RZ, RZ, R77 ;  /* 0x000000ffff0c7224 */ /* 0x000fe400078e004d */
[----:B------:R-:W-:-:S07]  /*37870*/  IMAD.MOV.U32 R83, RZ, RZ, R14 ;  /* 0x000000ffff537224 */ /* 0x000fce00078e000e */
[----:B------:R-:W-:Y:S05]  /*37880*/  WARPSYNC.COLLECTIVE R15, `(.L_x_5936) ;  /* 0x000000000f087348 */ /* 0x000fea0003c00000 */
[----:B------:R0:W1:Y:S02]  /*37890*/  SHFL.IDX P6, R14, R13, R12, R11 ;  /* 0x0000000c0d0e7389 */ /* 0x00006400000c000b */
[----:B01----:R-:W-:Y:S01]  /*378a0*/  ENDCOLLECTIVE ;  /* 0x000000000000791b */ /* 0x003fe20003800000 */
.L_x_5936:
[----:B------:R-:W-:Y:S02]  /*378b0*/  IMAD.MOV.U32 R13, RZ, RZ, R51 ;  /* 0x000000ffff0d7224 */ /* 0x000fe400078e0033 */
[----:B------:R-:W-:-:S07]  /*378c0*/  IMAD.MOV.U32 R53, RZ, RZ, R14 ;  /* 0x000000ffff357224 */ /* 0x000fce00078e000e */
[----:B------:R-:W-:Y:S05]  /*378d0*/  WARPSYNC.COLLECTIVE R15, `(.L_x_5937) ;  /* 0x000000000f087348 */ /* 0x000fea0003c00000 */
[----:B------:R0:W1:Y:S02]  /*378e0*/  SHFL.IDX P6, R14, R13, R12, R11 ;  /* 0x0000000c0d0e7389 */ /* 0x00006400000c000b */
[----:B01----:R-:W-:Y:S01]  /*378f0*/  ENDCOLLECTIVE ;  /* 0x000000000000791b */ /* 0x003fe20003800000 */
.L_x_5937:
        /* <DEDUP_REMOVED lines=8> */
.L_x_5938:
[----:B------:R-:W-:Y:S02]  /*37980*/  SEL R82, R83, R51, P0 ;  /* 0x0000003353527207 */ /* 0x000fe40000000000 */
[----:B------:R-:W-:Y:S02]  /*37990*/  SEL R83, R51, R83, P0 ;  /* 0x0000005333537207 */ /* 0x000fe40000000000 */
[----:B------:R-:W-:Y:S01]  /*379a0*/  MOV R13, R61 ;  /* 0x0000003d000d7202 */ /* 0x000fe20000000f00 */
[----:B------:R-:W-:-:S07]  /*379b0*/  IMAD.MOV.U32 R131, RZ, RZ, R14 ;  /* 0x000000ffff837224 */ /* 0x000fce00078e000e */
[----:B------:R-:W-:Y:S05]  /*379c0*/  WARPSYNC.COLLECTIVE R15, `(.L_x_5939) ;  /* 0x000000000f087348 */ /* 0x000fea0003c00000 */
[----:B------:R0:W1:Y:S02]  /*379d0*/  SHFL.IDX P6, R14, R13, R12, R11 ;  /* 0x0000000c0d0e7389 */ /* 0x00006400000c000b */
[----:B01----:R-:W-:Y:S01]  /*379e0*/  ENDCOLLECTIVE ;  /* 0x000000000000791b */ /* 0x003fe20003800000 */
.L_x_5939:
[----:B------:R-:W-:Y:S02]  /*379f0*/  IMAD.MOV.U32 R13, RZ, RZ, R59 ;  /* 0x000000ffff0d7224 */ /* 0x000fe400078e003b */
[----:B------:R-:W-:Y:S02]  /*37a00*/  IMAD.MOV.U32 R12, RZ, RZ, R77 ;  /* 0x000000ffff0c7224 */ /* 0x000fe400078e004d */
[----:B------:R-:W-:-:S07]  /*37a10*/  IMAD.MOV.U32 R133, RZ, RZ, R14 ;  /* 0x000000ffff857224 */ /* 0x000fce00078e000e */
[----:B------:R-:W-:Y:S05]  /*37a20*/  WARPSYNC.COLLECTIVE R15, `(.L_x_5940) ;  /* 0x000000000f087348 */ /* 0x000fea0003c00000 */
[----:B------:R0:W1:Y:S02]  /*37a30*/  SHFL.IDX P6, R14, R13, R12, R11 ;  /* 0x0000000c0d0e7389 */ /* 0x00006400000c000b */
[----:B01----:R-:W-:Y:S01]  /*37a40*/  ENDCOLLECTIVE ;  /* 0x000000000000791b */ /* 0x003fe20003800000 */
.L_x_5940:
[----:B------:R-:W-:Y:S02]  /*37a50*/  IMAD.MOV.U32 R13, RZ, RZ, R58 ;  /* 0x000000ffff0d7224 */ /* 0x000fe400078e003a */
[----:B------:R-:W-:-:S07]  /*37a60*/  IMAD.MOV.U32 R59, RZ, RZ, R14 ;  /* 0x000000ffff3b7224 */ /* 0x000fce00078e000e */
[----:B------:R-:W-:Y:S05]  /*37a70*/  WARPSYNC.COLLECTIVE R15, `(.L_x_5941) ;  /* 0x000000000f087348 */ /* 0x000fea0003c00000 */
[----:B------:R0:W1:Y:S02]  /*37a80*/  SHFL.IDX P6, R14, R13, R12, R11 ;  /* 0x0000000c0d0e7389 */ /* 0x00006400000c000b */
[----:B01----:R-:W-:Y:S01]  /*37a90*/  ENDCOLLECTIVE ;  /* 0x000000000000791b */ /* 0x003fe20003800000 */
.L_x_5941:
[----:B------:R-:W-:Y:S02]  /*37aa0*/  SEL R84, R131, R59, P0 ;  /* 0x0000003b83547207 */ /* 0x000fe40000000000 */
[----:B------:R-:W-:Y:S01]  /*37ab0*/  SEL R131, R59, R131, P0 ;  /* 0x000000833b837207 */ /* 0x000fe20000000000 */
[----:B------:R-:W-:Y:S01]  /*37ac0*/  IMAD.MOV.U32 R13, RZ, RZ, R74 ;  /* 0x000000ffff0d7224 */ /* 0x000fe200078e004a */
[----:B------:R-:W-:Y:S02]  /*37ad0*/  MOV R12, R44 ;  /* 0x0000002c000c7202 */ /* 0x000fe40000000f00 */
[----:B------:R-:W-:Y:S02]  /*37ae0*/  SEL R74, R80, R47, P0 ;  /* 0x0000002f504a7207 */ /* 0x000fe40000000000 */
[----:B------:R-:W-:Y:S01]  /*37af0*/  SEL R80, R62, R53, P0 ;  /* 0x000000353e507207 */ /* 0x000fe20000000000 */
[----:B------:R-:W-:-:S07]  /*37b00*/  IMAD.MOV.U32 R58, RZ, RZ, R14 ;  /* 0x000000ffff3a7224 */ /* 0x000fce00078e000e */
[----:B------:R-:W-:Y:S05]  /*37b10*/  WARPSYNC.COLLECTIVE R15, `(.L_x_5942) ;  /* 0x000000000f087348 */ /* 0x000fea0003c00000 */
[----:B------:R0:W1:Y:S02]  /*37b20*/  SHFL.IDX P6, R14, R13, R12, R11 ;  /* 0x0000000c0d0e7389 */ /* 0x00006400000c000b */
[----:B01----:R-:W-:Y:S01]  /*37b30*/  ENDCOLLECTIVE ;  /* 0x000000000000791b */ /* 0x003fe20003800000 */
.L_x_5942:
[----:B------:R-:W-:Y:S02]  /*37b40*/  SEL R132, R133, R58, P0 ;  /* 0x0000003a85847207 */ /* 0x000fe40000000000 */
[----:B------:R-:W-:Y:S01]  /*37b50*/  SEL R133, R58, R133, P0 ;  /* 0x000000853a857207 */ /* 0x000fe20000000000 */
[----:B------:R-:W-:Y:S02]  /*37b60*/  IMAD.MOV.U32 R13, RZ, RZ, R67 ;  /* 0x000000ffff0d7224 */ /* 0x000fe400078e0043 */
[----:B------:R-:W-:-:S07]  /*37b70*/  IMAD.MOV.U32 R135, RZ, RZ, R14 ;  /* 0x000000ffff877224 */ /* 0x000fce00078e000e */
[----:B------:R-:W-:Y:S05]  /*37b80*/  WARPSYNC.COLLECTIVE R15, `(.L_x_5943) ;  /* 0x000000000f087348 */ /* 0x000fea0003c00000 */
[----:B------:R0:W1:Y:S02]  /*37b90*/  SHFL.IDX P6, R14, R13, R12, R11 ;  /* 0x0000000c0d0e7389 */ /* 0x00006400000c000b */
[----:B01----:R-:W-:Y:S01]  /*37ba0*/  ENDCOLLECTIVE ;  /* 0x000000000000791b */ /* 0x003fe20003800000 */
.L_x_5943:
[----:B------:R-:W-:Y:S01]  /*37bb0*/  IMAD.MOV.U32 R13, RZ, RZ, R73 ;  /* 0x000000ffff0d7224 */ /* 0x000fe200078e0049 */
[----:B------:R-:W-:Y:S01]  /*37bc0*/  SEL R73, R48, R55, P0 ;  /* 0x0000003730497207 */ /* 0x000fe20000000000 */
[----:B------:R-:W-:Y:S02]  /*37bd0*/  IMAD.MOV.U32 R12, RZ, RZ, R77 ;  /* 0x000000ffff0c7224 */ /* 0x000fe400078e004d */
[----:B------:R-:W-:-:S07]  /*37be0*/  IMAD.MOV.U32 R137, RZ, RZ, R14 ;  /* 0x000000ffff897224 */ /* 0x000fce00078e000e */
[----:B------:R-:W-:Y:S05]  /*37bf0*/  WARPSYNC.COLLECTIVE R15, `(.L_x_5944) ;  /* 0x000000000f087348 */ /* 0x000fea0003c00000 */
[----:B------:R0:W1:Y:S02]  /*37c00*/  SHFL.IDX P6, R14, R13, R12, R11 ;  /* 0x0000000c0d0e7389 */ /* 0x00006400000c000b */
[----:B01----:R-:W-:Y:S01]  /*37c10*/  ENDCOLLECTIVE ;  /* 0x000000000000791b */ /* 0x003fe20003800000 */
.L_x_5944:
[----:B------:R-:W-:Y:S02]  /*37c20*/  IMAD.MOV.U32 R13, RZ, RZ, R63 ;  /* 0x000000ffff0d7224 */ /* 0x000fe400078e003f */
[----:B------:R-:W-:-:S07]  /*37c30*/  IMAD.MOV.U32 R57, RZ, RZ, R14 ;  /* 0x000000ffff397224 */ /* 0x000fce00078e000e */
[----:B------:R-:W-:Y:S05]  /*37c40*/  WARPSYNC.COLLECTIVE R15, `(.L_x_5945) ;  /* 0x000000000f087348 */ /* 0x000fea0003c00000 */
[----:B------:R0:W1:Y:S02]  /*37c50*/  SHFL.IDX P6, R14, R13, R12, R11 ;  /* 0x0000000c0d0e7389 */ /* 0x00006400000c000b */
[----:B01----:R-:W-:Y:S01]  /*37c60*/  ENDCOLLECTIVE ;  /* 0x000000000000791b */ /* 0x003fe20003800000 */
.L_x_5945:
        /* <DEDUP_REMOVED lines=9> */
.L_x_5946:
[----:B------:R-:W-:Y:S02]  /*37d00*/  SEL R136, R137, R63, P0 ;  /* 0x0000003f89887207 */ /* 0x000fe40000000000 */
[----:B------:R-:W-:Y:S01]  /*37d10*/  SEL R137, R63, R137, P0 ;  /* 0x000000893f897207 */ /* 0x000fe20000000000 */
[----:B------:R-:W-:Y:S02]  /*37d20*/  IMAD.MOV.U32 R13, RZ, RZ, R45 ;  /* 0x000000ffff0d7224 */ /* 0x000fe400078e002d */
[----:B------:R-:W-:-:S07]  /*37d30*/  IMAD.MOV.U32 R52, RZ, RZ, R14 ;  /* 0x000000ffff347224 */ /* 0x000fce00078e000e */
[----:B------:R-:W-:Y:S05]  /*37d40*/  WARPSYNC.COLLECTIVE R15, `(.L_x_5947) ;  /* 0x000000000f087348 */ /* 0x000fea0003c00000 */
[----:B------:R0:W1:Y:S02]  /*37d50*/  SHFL.IDX P6, R14, R13, R12, R11 ;  /* 0x0000000c0d0e7389 */ /* 0x00006400000c000b */
[----:B01----:R-:W-:Y:S01]  /*37d60*/  ENDCOLLECTIVE ;  /* 0x000000000000791b */ /* 0x003fe20003800000 */
.L_x_5947:
        /* <DEDUP_REMOVED lines=8> */
.L_x_5948:
[----:B------:R-:W-:Y:S01]  /*37df0*/  IMAD.MOV.U32 R13, RZ, RZ, R46 ;  /* 0x000000ffff0d7224 */ /* 0x000fe200078e002e */
[----:B------:R-:W-:-:S07]  /*37e00*/  MOV R44, R14 ;  /* 0x0000000e002c7202 */ /* 0x000fce0000000f00 */
[----:B------:R-:W-:Y:S05]  /*37e10*/  WARPSYNC.COLLECTIVE R15, `(.L_x_5949) ;  /* 0x000000000f087348 */ /* 0x000fea0003c00000 */
[----:B------:R0:W1:Y:S02]  /*37e20*/  SHFL.IDX P6, R14, R13, R12, R11 ;  /* 0x0000000c0d0e7389 */ /* 0x00006400000c000b */
[----:B01----:R-:W-:Y:S01]  /*37e30*/  ENDCOLLECTIVE ;  /* 0x000000000000791b */ /* 0x003fe20003800000 */
.L_x_5949:
[----:B------:R-:W-:Y:S01]  /*37e40*/  IMAD.MOV.U32 R11, RZ, RZ, RZ ;  /* 0x000000ffff0b7224 */ /* 0x000fe200078e00ff */
[----:B------:R-:W-:Y:S06]  /*37e50*/  BRA `(.L_x_5950) ;  /* 0xfffffef800787947 */ /* 0x000fec000383ffff */
.L_x_5660:
[----:B------:R-:W-:Y:S02]  /*37e60*/  IMAD.MOV.U32 R13, RZ, RZ, R3 ;  /* 0x000000ffff0d7224 */ /* 0x000fe400078e0003 */
[----:B------:R-:W-:Y:S02]  /*37e70*/  IMAD.MOV.U32 R12, RZ, RZ, RZ ;  /* 0x000000ffff0c7224 */ /* 0x000fe400078e00ff */
[----:B------:R-:W-:Y:S02]  /*37e80*/  IMAD.MOV.U32 R11, RZ, RZ, 0x181f ;  /* 0x0000181fff0b7424 */ /* 0x000fe400078e00ff */
[----:B------:R-:W-:-:S07]  /*37e90*/  IMAD.MOV.U32 R15, RZ, RZ, -0x1 ;  /* 0xffffffffff0f7424 */ /* 0x000fce00078e00ff */
[----:B-----5:R-:W-:Y:S05]  /*37ea0*/  WARPSYNC.COLLECTIVE R15, `(.L_x_5951) ;  /* 0x000000000f087348 */ /* 0x020fea0003c00000 */
[----:B------:R0:W1:Y:S02]  /*37eb0*/  SHFL.IDX P6, R14, R13, R12, R11 ;  /* 0x0000000c0d0e7389 */ /* 0x00006400000c000b */
[----:B01---5:R-:W-:Y:S01]  /*37ec0*/  ENDCOLLECTIVE ;  /* 0x000000000000791b */ /* 0x023fe20003800000 */
.L_x_5951:
[----:B------:R-:W-:Y:S01]  /*37ed0*/  MOV R13, R2 ;  /* 0x00000002000d7202 */ /* 0x000fe20000000f00 */
[----:B------:R-:W-:-:S07]  /*37ee0*/  IMAD.MOV.U32 R0, RZ, RZ, R14 ;  /* 0x000000ffff007224 */ /* 0x000fce00078e000e */
[----:B------:R-:W-:Y:S05]  /*37ef0*/  WARPSYNC.COLLECTIVE R15, `(.L_x_5952) ;  /* 0x000000000f087348 */ /* 0x000fea0003c00000 */
[----:B------:R0:W1:Y:S02]  /*37f00*/  SHFL.IDX P6, R14, R13, R12, R11 ;  /* 0x0000000c0d0e7389 */ /* 0x00006400000c000b */
[----:B01----:R-:W-:Y:S01]  /*37f10*/  ENDCOLLECTIVE ;  /* 0x000000000000791b */ /* 0x003fe20003800000 */
.L_x_5952:
[----:B------:R-:W-:Y:S05]  /*37f20*/  BRA `(.L_x_5953) ;  /* 0xffffff0800d07947 */ /* 0x000fea000383ffff */
.L_x_5663:
        /* <DEDUP_REMOVED lines=8> */
.L_x_5955:
[----:B------:R-:W-:Y:S05]  /*37fb0*/  BSYNC B1 ;  /* 0x0000000000017941 */ /* 0x000fea0003800000 */
.L_x_5954:
        /* <DEDUP_REMOVED lines=8> */
.L_x_5956:
[----:B------:R-:W-:Y:S05]  /*38040*/  BRA `(.L_x_5957) ;  /* 0xffffff0800e07947 */ /* 0x000fea000383ffff */
.L_x_5666:
        /* <DEDUP_REMOVED lines=8> */
.L_x_5959:
[----:B------:R-:W-:Y:S05]  /*380d0*/  BSYNC B1 ;  /* 0x0000000000017941 */ /* 0x000fea0003800000 */
.L_x_5958:
        /* <DEDUP_REMOVED lines=8> */
.L_x_5960:
[----:B------:R-:W-:Y:S05]  /*38160*/  BRA `(.L_x_5961) ;  /* 0xffffff0800f07947 */ /* 0x000fea000383ffff */
.L_x_5669:
        /* <DEDUP_REMOVED lines=8> */
.L_x_5963:
[----:B------:R-:W-:Y:S05]  /*381f0*/  BSYNC B1 ;  /* 0x0000000000017941 */ /* 0x000fea0003800000 */
.L_x_5962:
        /* <DEDUP_REMOVED lines=8> */
.L_x_5964:
[----:B------:R-:W-:Y:S05]  /*38280*/  BRA `(.L_x_5965) ;  /* 0xffffff0c00007947 */ /* 0x000fea000383ffff */
.L_x_5671:
[----:B------:R-:W-:Y:S02]  /*38290*/  IMAD.MOV.U32 R13, RZ, RZ, R50 ;  /* 0x000000ffff0d7224 */ /* 0x000fe400078e0032 */
[----:B------:R-:W-:Y:S02]  /*382a0*/  IMAD.MOV.U32 R12, RZ, RZ, RZ ;  /* 0x000000ffff0c7224 */ /* 0x000fe400078e00ff */
[----:B------:R-:W-:Y:S02]  /*382b0*/  IMAD.MOV.U32 R11, RZ, RZ, 0x1c1f ;  /* 0x00001c1fff0b7424 */ /* 0x000fe400078e00ff */
[----:B------:R-:W-:-:S07]  /*382c0*/  IMAD.MOV.U32 R15, RZ, RZ, -0x1 ;  /* 0xffffffffff0f7424 */ /* 0x000fce00078e00ff */
[----:B------:R-:W-:Y:S05]  /*382d0*/  WARPSYNC.COLLECTIVE R15, `(.L_x_5966) ;  /* 0x000000000f087348 */ /* 0x000fea0003c00000 */
[----:B------:R0:W1:Y:S02]  /*382e0*/  SHFL.IDX P6, R14, R13, R12, R11 ;  /* 0x0000000c0d0e7389 */ /* 0x00006400000c000b */
[----:B01----:R-:W-:Y:S01]  /*382f0*/  ENDCOLLECTIVE ;  /* 0x000000000000791b */ /* 0x003fe20003800000 */
.L_x_5966:
[----:B------:R-:W-:Y:S01]  /*38300*/  IMAD.MOV.U32 R13, RZ, RZ, R48 ;  /* 0x000000ffff0d7224 */ /* 0x000fe200078e0030 */
[----:B------:R-:W-:-:S07]  /*38310*/  MOV R49, R14 ;  /* 0x0000000e00317202 */ /* 0x000fce0000000f00 */
[----:B------:R-:W-:Y:S05]  /*38320*/  WARPSYNC.COLLECTIVE R15, `(.L_x_5967) ;  /* 0x000000000f087348 */ /* 0x000fea0003c00000 */
[----:B------:R0:W1:Y:S02]  /*38330*/  SHFL.IDX P6, R14, R13, R12, R11 ;  /* 0x0000000c0d0e7389 */ /* 0x00006400000c000b */
[----:B01----:R-:W-:Y:S01]  /*38340*/  ENDCOLLECTIVE ;  /* 0x000000000000791b */ /* 0x003fe20003800000 */
.L_x_5967:
[----:B------:R-:W-:Y:S01]  /*38350*/  IMAD.MOV.U32 R51, RZ, RZ, R14 ;  /* 0x000000ffff337224 */ /* 0x000fe200078e000e */
[----:B------:R-:W-:Y:S06]  /*38360*/  BRA `(.L_x_5968) ;  /* 0xffffff0c00c87947 */ /* 0x000fec000383ffff */
.L_x_5674:
        /* <DEDUP_REMOVED lines=8> */
.L_x_5970:
[----:B------:R-:W-:Y:S05]  /*383f0*/  BSYNC B1 ;  /* 0x0000000000017941 */ /* 0x000fea0003800000 */
.L_x_5969:
        /* <DEDUP_REMOVED lines=8> */
.L_x_5971:
[----:B------:R-:W-:Y:S05]  /*38480*/  BRA `(.L_x_5972) ;  /* 0xffffff1800e47947 */ /* 0x000fea000383ffff */
.L_x_5678:
[----:B------:R-:W-:Y:S02]  /*38490*/  IMAD.MOV.U32 R13, RZ, RZ, R3 ;  /* 0x000000ffff0d7224 */ /* 0x000fe400078e0003 */
[----:B------:R-:W-:Y:S02]  /*384a0*/  IMAD.MOV.U32 R12, RZ, RZ, RZ ;  /* 0x000000ffff0c7224 */ /* 0x000fe400078e00ff */
[----:B------:R-:W-:Y:S02]  /*384b0*/  IMAD.MOV.U32 R11, RZ, RZ, 0x181f ;  /* 0x0000181fff0b7424 */ /* 0x000fe400078e00ff */
[----:B------:R-:W-:-:S07]  /*384c0*/  IMAD.MOV.U32 R15, RZ, RZ, -0x1 ;  /* 0xffffffffff0f7424 */ /* 0x000fce00078e00ff */
[----:B0-----:R-:W-:Y:S05]  /*384d0*/  WARPSYNC.COLLECTIVE R15, `(.L_x_5973) ;  /* 0x000000000f087348 */ /* 0x001fea0003c00000 */
[----:B------:R1:W2:Y:S02]  /*384e0*/  SHFL.IDX P6, R14, R13, R12, R11 ;  /* 0x0000000c0d0e7389 */ /* 0x0002a400000c000b */
[----:B012---:R-:W-:Y:S01]  /*384f0*/  ENDCOLLECTIVE ;  /* 0x000000000000791b */ /* 0x007fe20003800000 */
.L_x_5973:
[----:B------:R-:W-:Y:S01]  /*38500*/  IMAD.MOV.U32 R13, RZ, RZ, R2 ;  /* 0x000000ffff0d7224 */ /* 0x000fe200078e0002 */
[----:B------:R-:W-:-:S07]  /*38510*/  MOV R0, R14 ;  /* 0x0000000e00007202 */ /* 0x000fce0000000f00 */
[----:B------:R-:W-:Y:S05]  /*38520*/  WARPSYNC.COLLECTIVE R15, `(.L_x_5974) ;  /* 0x000000000f087348 */ /* 0x000fea0003c00000 */
[----:B------:R0:W1:Y:S02]  /*38530*/  SHFL.IDX P6, R14, R13, R12, R11 ;  /* 0x0000000c0d0e7389 */ /* 0x00006400000c000b */
[----:B01----:R-:W-:Y:S01]  /*38540*/  ENDCOLLECTIVE ;  /* 0x000000000000791b */ /* 0x003fe20003800000 */
.L_x_5974:
[----:B------:R-:W-:Y:S05]  /*38550*/  BRA `(.L_x_5975) ;  /* 0xffffff30000c7947 */ /* 0x000fea000383ffff */
.L_x_5681:
        /* <DEDUP_REMOVED lines=8> */
.L_x_5977:
[----:B------:R-:W-:Y:S05]  /*385e0*/  BSYNC B1 ;  /* 0x0000000000017941 */ /* 0x000fea0003800000 */
.L_x_5976:
        /* <DEDUP_REMOVED lines=8> */
.L_x_5978:
[----:B------:R-:W-:Y:S05]  /*38670*/  BRA `(.L_x_5979) ;  /* 0xffffff3000207947 */ /* 0x000fea000383ffff */
.L_x_5684:
        /* <DEDUP_REMOVED lines=8> */
.L_x_5981:
[----:B------:R-:W-:Y:S05]  /*38700*/  BSYNC B1 ;  /* 0x0000000000017941 */ /* 0x000fea0003800000 */
.L_x_5980:
        /* <DEDUP_REMOVED lines=8> */
.L_x_5982:
[----:B------:R-:W-:Y:S05]  /*38790*/  BRA `(.L_x_5983) ;  /* 0xffffff3000307947 */ /* 0x000fea000383ffff */
.L_x_5687:
        /* <DEDUP_REMOVED lines=8> */
.L_x_5985:
[----:B------:R-:W-:Y:S05]  /*38820*/  BSYNC B1 ;  /* 0x0000000000017941 */ /* 0x000fea0003800000 */
.L_x_5984:
        /* <DEDUP_REMOVED lines=8> */
.L_x_5986:
[----:B------:R-:W-:Y:S05]  /*388b0*/  BRA `(.L_x_5987) ;  /* 0xffffff3000407947 */ /* 0x000fea000383ffff */
.L_x_5706:
        /* <DEDUP_REMOVED lines=11> */
.L_x_5989:
[----:B------:R-:W-:Y:S05]  /*38970*/  BSYNC B1 ;  /* 0x0000000000017941 */ /* 0x000fea0003800000 */
.L_x_5988:
[----:B------:R-:W-:Y:S05]  /*38980*/  BRA `(.L_x_5990) ;  /* 0xffffff5000007947 */ /* 0x000fea000383ffff */
.L_x_5708:
[----:B------:R-:W-:Y:S01]  /*38990*/  BSSY B1, `(.L_x_5991) ;  /* 0x0000006000017945 */ /* 0x000fe20003800000 */
[----:B------:R-:W-:-:S07]  /*389a0*/  IMAD.MOV.U32 R15, RZ, RZ, -0x1 ;  /* 0xffffffffff0f7424 */ /* 0x000fce00078e00ff */
[----:B01----:R-:W-:Y:S05]  /*389b0*/  WARPSYNC.COLLECTIVE R15, `(.L_x_5992) ;  /* 0x000000000f0c7348 */ /* 0x003fea0003c00000 */
[----:B------:R-:W-:Y:S02]  /*389c0*/  ELECT P6, UR62, PT ;  /* 0x00000000003e782f */ /* 0x000fe400038c0000 */
[----:B------:R-:W-:Y:S01]  /*389d0*/  MOV R14, UR62 ;  /* 0x0000003e000e7c02 */ /* 0x000fe20008000f00 */
[----:B01----:R-:W-:Y:S10]  /*389e0*/  ENDCOLLECTIVE ;  /* 0x000000000000791b */ /* 0x003ff40003800000 */
.L_x_5992:
[----:B------:R-:W-:Y:S05]  /*389f0*/  BSYNC B1 ;  /* 0x0000000000017941 */ /* 0x000fea0003800000 */
.L_x_5991:
[----:B------:R-:W-:Y:S05]  /*38a00*/  BRA `(.L_x_5707) ;  /* 0xffffff4c00f87947 */ /* 0x000fea000383ffff */
.L_x_5710:
[----:B-1----:R1:W2:Y:S02]  /*38a10*/  SYNCS.PHASECHK.TRANS64.TRYWAIT P0, [R18+URZ+0x33420], R3 ;  /* 0x03342003120075a7 */ /* 0x0022a4000800017f */
[----:B--2---:R-:W-:Y:S05]  /*38a20*/  @!P0 NANOSLEEP.SYNCS 0x989680 ;  /* 0x009896800000895d */ /* 0x004fea0003900000 */
[----:B------:R-:W2:Y:S02]  /*38a30*/  @!P0 SYNCS.PHASECHK.TRANS64 P0, [R18+URZ+0x33420], R3 ;  /* 0x03342003120085a7 */ /* 0x000ea4000800007f */
[----:B--2---:R-:W-:Y:S05]  /*38a40*/  @!P0 BRA `(.L_x_5710) ;  /* 0xfffffffc00f08947 */ /* 0x004fea000383ffff */
[----:B------:R-:W-:Y:S05]  /*38a50*/  BRA `(.L_x_5993) ;  /* 0xffffff5000087947 */ /* 0x000fea000383ffff */
.L_x_5714:
[----:B--2---:R2:W3:Y:S02]  /*38a60*/  SYNCS.PHASECHK.TRANS64.TRYWAIT P0, [R6+URZ+0x334a0], R9 ;  /* 0x0334a009060075a7 */ /* 0x0044e4000800017f */
[----:B---3--:R-:W-:Y:S05]  /*38a70*/  @!P0 NANOSLEEP.SYNCS 0x989680 ;  /* 0x009896800000895d */ /* 0x008fea0003900000 */
[----:B------:R-:W3:Y:S02]  /*38a80*/  @!P0 SYNCS.PHASECHK.TRANS64 P0, [R6+URZ+0x334a0], R9 ;  /* 0x0334a009060085a7 */ /* 0x000ee4000800007f */
[----:B---3--:R-:W-:Y:S05]  /*38a90*/  @!P0 BRA `(.L_x_5714) ;  /* 0xfffffffc00f08947 */ /* 0x008fea000383ffff */
[----:B------:R-:W-:Y:S05]  /*38aa0*/  BRA `(.L_x_5994) ;  /* 0xffffff5000287947 */ /* 0x000fea000383ffff */
.L_x_5721:
[----:B-1----:R1:W3:Y:S02]  /*38ab0*/  SYNCS.PHASECHK.TRANS64.TRYWAIT P0, [R6+URZ+0x334c0], R9 ;  /* 0x0334c009060075a7 */ /* 0x0022e4000800017f */
[----:B---3--:R-:W-:Y:S05]  /*38ac0*/  @!P0 NANOSLEEP.SYNCS 0x989680 ;  /* 0x009896800000895d */ /* 0x008fea0003900000 */
[----:B------:R-:W3:Y:S02]  /*38ad0*/  @!P0 SYNCS.PHASECHK.TRANS64 P0, [R6+URZ+0x334c0], R9 ;  /* 0x0334c009060085a7 */ /* 0x000ee4000800007f */
[----:B---3--:R-:W-:Y:S05]  /*38ae0*/  @!P0 BRA `(.L_x_5721) ;  /* 0xfffffffc00f08947 */ /* 0x008fea000383ffff */
[----:B------:R-:W-:Y:S05]  /*38af0*/  BRA `(.L_x_5995) ;  /* 0xffffff5400287947 */ /* 0x000fea000383ffff */
.L_x_5730:
[----:B-1----:R1:W2:Y:S02]  /*38b00*/  SYNCS.PHASECHK.TRANS64.TRYWAIT P1, [R7+URZ+0x334a0], R6 ;  /* 0x0334a006070075a7 */ /* 0x0022a4000802017f */
[----:B--2---:R-:W-:Y:S05]  /*38b10*/  @!P1 NANOSLEEP.SYNCS 0x989680 ;  /* 0x009896800000995d */ /* 0x004fea0003900000 */
[----:B------:R-:W2:Y:S02]  /*38b20*/  @!P1 SYNCS.PHASECHK.TRANS64 P1, [R7+URZ+0x334a0], R6 ;  /* 0x0334a006070095a7 */ /* 0x000ea4000802007f */
[----:B--2---:R-:W-:Y:S05]  /*38b30*/  @!P1 BRA `(.L_x_5730) ;  /* 0xfffffffc00f09947 */ /* 0x004fea000383ffff */
[----:B------:R-:W-:Y:S05]  /*38b40*/  BRA `(.L_x_5996) ;  /* 0xffffff5800747947 */ /* 0x000fea000383ffff */
.L_x_5737:
[----:B--2---:R2:W3:Y:S02]  /*38b50*/  SYNCS.PHASECHK.TRANS64.TRYWAIT P1, [R7+URZ+0x334c0], R6 ;  /* 0x0334c006070075a7 */ /* 0x0044e4000802017f */
[----:B---3--:R-:W-:Y:S05]  /*38b60*/  @!P1 NANOSLEEP.SYNCS 0x989680 ;  /* 0x009896800000995d */ /* 0x008fea0003900000 */
[----:B------:R-:W3:Y:S02]  /*38b70*/  @!P1 SYNCS.PHASECHK.TRANS64 P1, [R7+URZ+0x334c0], R6 ;  /* 0x0334c006070095a7 */ /* 0x000ee4000802007f */
[----:B---3--:R-:W-:Y:S05]  /*38b80*/  @!P1 BRA `(.L_x_5737) ;  /* 0xfffffffc00f09947 */ /* 0x008fea000383ffff */
[----:B------:R-:W-:Y:S05]  /*38b90*/  BRA `(.L_x_5997) ;  /* 0xffffff5c00707947 */ /* 0x000fea000383ffff */
.L_x_5756:
        /* <DEDUP_REMOVED lines=11> */
.L_x_5999:
[----:B------:R-:W-:Y:S05]  /*38c50*/  BSYNC B0 ;  /* 0x0000000000007941 */ /* 0x000fea0003800000 */
.L_x_5998:
[----:B------:R-:W-:Y:S05]  /*38c60*/  BRA `(.L_x_6000) ;  /* 0xffffff6c00447947 */ /* 0x000fea000383ffff */
.L_x_5758:
[----:B------:R-:W-:Y:S01]  /*38c70*/  BSSY B0, `(.L_x_6001) ;  /* 0x0000006000007945 */ /* 0x000fe20003800000 */
[----:B------:R-:W-:-:S07]  /*38c80*/  IMAD.MOV.U32 R15, RZ, RZ, -0x1 ;  /* 0xffffffffff0f7424 */ /* 0x000fce00078e00ff */
[----:B01----:R-:W-:Y:S05]  /*38c90*/  WARPSYNC.COLLECTIVE R15, `(.L_x_6002) ;  /* 0x000000000f0c7348 */ /* 0x003fea0003c00000 */
[----:B------:R-:W-:Y:S02]  /*38ca0*/  ELECT P6, UR62, PT ;  /* 0x00000000003e782f */ /* 0x000fe400038c0000 */
[----:B------:R-:W-:Y:S01]  /*38cb0*/  MOV R14, UR62 ;  /* 0x0000003e000e7c02 */ /* 0x000fe20008000f00 */
[----:B01----:R-:W-:Y:S10]  /*38cc0*/  ENDCOLLECTIVE ;  /* 0x000000000000791b */ /* 0x003ff40003800000 */
.L_x_6002:
[----:B------:R-:W-:Y:S05]  /*38cd0*/  BSYNC B0 ;  /* 0x0000000000007941 */ /* 0x000fea0003800000 */
.L_x_6001:
[----:B------:R-:W-:Y:S05]  /*38ce0*/  BRA `(.L_x_6003) ;  /* 0xffffff6c004c7947 */ /* 0x000fea000383ffff */
.L_x_5760:
[----:B0-----:R0:W1:Y:S02]  /*38cf0*/  SYNCS.PHASECHK.TRANS64.TRYWAIT P0, [R2+URZ+0x33480], R4 ;  /* 0x03348004020075a7 */ /* 0x001064000800017f */
[----:B-1----:R-:W-:Y:S05]  /*38d00*/  @!P0 NANOSLEEP.SYNCS 0x989680 ;  /* 0x009896800000895d */ /* 0x002fea0003900000 */
[----:B------:R-:W1:Y:S02]  /*38d10*/  @!P0 SYNCS.PHASECHK.TRANS64 P0, [R2+URZ+0x33480], R4 ;  /* 0x03348004020085a7 */ /* 0x000e64000800007f */
[----:B-1----:R-:W-:Y:S05]  /*38d20*/  @!P0 BRA `(.L_x_5760) ;  /* 0xfffffffc00f08947 */ /* 0x002fea000383ffff */
[----:B------:R-:W-:Y:S05]  /*38d30*/  BRA `(.L_x_6004) ;  /* 0xffffff6c00b87947 */ /* 0x000fea000383ffff */
.L_x_5762:
[----:B-1----:R1:W2:Y:S02]  /*38d40*/  SYNCS.PHASECHK.TRANS64.TRYWAIT P0, [R2+URZ+0x33440], R4 ;  /* 0x03344004020075a7 */ /* 0x0022a4000800017f */
[----:B--2---:R-:W-:Y:S05]  /*38d50*/  @!P0 NANOSLEEP.SYNCS 0x989680 ;  /* 0x009896800000895d */ /* 0x004fea0003900000 */
[----:B------:R-:W2:Y:S02]  /*38d60*/  @!P0 SYNCS.PHASECHK.TRANS64 P0, [R2+URZ+0x33440], R4 ;  /* 0x03344004020085a7 */ /* 0x000ea4000800007f */
[----:B--2---:R-:W-:Y:S05]  /*38d70*/  @!P0 BRA `(.L_x_5762) ;  /* 0xfffffffc00f08947 */ /* 0x004fea000383ffff */
[----:B------:R-:W-:Y:S05]  /*38d80*/  BRA `(.L_x_6005) ;  /* 0xffffff7000387947 */ /* 0x000fea000383ffff */
.L_x_5766:
        /* <DEDUP_REMOVED lines=14> */
.L_x_6006:
[----:B------:R-:W-:Y:S02]  /*38e70*/  IMAD.MOV.U32 R13, RZ, RZ, R4 ;  /* 0x000000ffff0d7224 */ /* 0x000fe400078e0004 */
[----:B------:R-:W-:-:S07]  /*38e80*/  IMAD.MOV.U32 R6, RZ, RZ, R14 ;  /* 0x000000ffff067224 */ /* 0x000fce00078e000e */
[----:B------:R-:W-:Y:S05]  /*38e90*/  WARPSYNC.COLLECTIVE R15, `(.L_x_6007) ;  /* 0x000000000f087348 */ /* 0x000fea0003c00000 */
[----:B------:R0:W1:Y:S02]  /*38ea0*/  SHFL.IDX P6, R14, R13, R12, R11 ;  /* 0x0000000c0d0e7389 */ /* 0x00006400000c000b */
[----:B01----:R-:W-:Y:S01]  /*38eb0*/  ENDCOLLECTIVE ;  /* 0x000000000000791b */ /* 0x003fe20003800000 */
.L_x_6007:
[----:B------:R-:W-:Y:S02]  /*38ec0*/  IMAD.MOV.U32 R13, RZ, RZ, R3 ;  /* 0x000000ffff0d7224 */ /* 0x000fe400078e0003 */
[----:B------:R-:W-:Y:S02]  /*38ed0*/  IMAD.MOV.U32 R12, RZ, RZ, 0x1 ;  /* 0x00000001ff0c7424 */ /* 0x000fe400078e00ff */
[----:B------:R-:W-:-:S07]  /*38ee0*/  IMAD.MOV.U32 R7, RZ, RZ, R14 ;  /* 0x000000ffff077224 */ /* 0x000fce00078e000e */
[----:B------:R-:W-:Y:S05]  /*38ef0*/  WARPSYNC.COLLECTIVE R15, `(.L_x_6008) ;  /* 0x000000000f087348 */ /* 0x000fea0003c00000 */
[----:B------:R0:W1:Y:S02]  /*38f00*/  SHFL.IDX P6, R14, R13, R12, R11 ;  /* 0x0000000c0d0e7389 */ /* 0x00006400000c000b */
[----:B01----:R-:W-:Y:S01]  /*38f10*/  ENDCOLLECTIVE ;  /* 0x000000000000791b */ /* 0x003fe20003800000 */
.L_x_6008:
        /* <DEDUP_REMOVED lines=17> */
.L_x_6009:
[----:B------:R-:W-:Y:S02]  /*39030*/  IMAD.MOV.U32 R13, RZ, RZ, R3 ;  /* 0x000000ffff0d7224 */ /* 0x000fe400078e0003 */
[----:B------:R-:W-:Y:S02]  /*39040*/  IMAD.MOV.U32 R12, RZ, RZ, 0x2 ;  /* 0x00000002ff0c7424 */ /* 0x000fe400078e00ff */
[----:B------:R-:W-:-:S07]  /*39050*/  IMAD.MOV.U32 R5, RZ, RZ, R14 ;  /* 0x000000ffff057224 */ /* 0x000fce00078e000e */
[----:B------:R-:W-:Y:S05]  /*39060*/  WARPSYNC.COLLECTIVE R15, `(.L_x_6010) ;  /* 0x000000000f087348 */ /* 0x000fea0003c00000 */
[----:B------:R0:W1:Y:S02]  /*39070*/  SHFL.IDX P6, R14, R13, R12, R11 ;  /* 0x0000000c0d0e7389 */ /* 0x00006400000c000b */
[----:B01----:R-:W-:Y:S01]  /*39080*/  ENDCOLLECTIVE ;  /* 0x000000000000791b */ /* 0x003fe20003800000 */
.L_x_6010:
        /* <DEDUP_REMOVED lines=17> */
.L_x_6011:
[----:B------:R-:W-:Y:S02]  /*391a0*/  IMAD.MOV.U32 R13, RZ, RZ, R3 ;  /* 0x000000ffff0d7224 */ /* 0x000fe400078e0003 */
[----:B------:R-:W-:Y:S02]  /*391b0*/  IMAD.MOV.U32 R12, RZ, RZ, 0x3 ;  /* 0x00000003ff0c7424 */ /* 0x000fe400078e00ff */
[----:B------:R-:W-:-:S07]  /*391c0*/  IMAD.MOV.U32 R5, RZ, RZ, R14 ;  /* 0x000000ffff057224 */ /* 0x000fce00078e000e */
[----:B------:R-:W-:Y:S05]  /*391d0*/  WARPSYNC.COLLECTIVE R15, `(.L_x_6012) ;  /* 0x000000000f087348 */ /* 0x000fea0003c00000 */
[----:B------:R0:W1:Y:S02]  /*391e0*/  SHFL.IDX P6, R14, R13, R12, R11 ;  /* 0x0000000c0d0e7389 */ /* 0x00006400000c000b */
[----:B01----:R-:W-:Y:S01]  /*391f0*/  ENDCOLLECTIVE ;  /* 0x000000000000791b */ /* 0x003fe20003800000 */
.L_x_6012:
        /* <DEDUP_REMOVED lines=14> */
.L_x_6013:
[----:B------:R-:W-:Y:S01]  /*392e0*/  @!PT LDS RZ, [RZ] ;  /* 0x00000000fffff984 */ /* 0x000fe20000000800 */
[----:B------:R-:W-:Y:S01]  /*392f0*/  @!PT LDS RZ, [RZ] ;  /* 0x00000000fffff984 */ /* 0x000fe20000000800 */
[----:B------:R-:W-:Y:S01]  /*39300*/  @!PT LDS RZ, [RZ] ;  /* 0x00000000fffff984 */ /* 0x000fe20000000800 */
[----:B------:R3:W-:Y:S01]  /*39310*/  @!P3 LDGSTS.E.BYPASS.LTC128B.128 [R8+0x23200], desc[UR54][R6.64+0x80], !P2 ;  /* 0x232000800608bfae */ /* 0x0007e2000d101d76 */
[----:B------:R-:W-:Y:S01]  /*39320*/  IMAD.MOV.U32 R3, RZ, RZ, R14 ;  /* 0x000000ffff037224 */ /* 0x000fe200078e000e */
[----:B------:R-:W-:Y:S06]  /*39330*/  BRA `(.L_x_6014) ;  /* 0xffffff7400947947 */ /* 0x000fec000383ffff */
.L_x_5771:
[----:B----4-:R4:W0:Y:S02]  /*39340*/  SYNCS.PHASECHK.TRANS64.TRYWAIT P0, [R18+URZ+0x33420], R0 ;  /* 0x03342000120075a7 */ /* 0x010824000800017f */
[----:B0-----:R-:W-:Y:S05]  /*39350*/  @!P0 NANOSLEEP.SYNCS 0x989680 ;  /* 0x009896800000895d */ /* 0x001fea0003900000 */
[----:B------:R-:W0:Y:S02]  /*39360*/  @!P0 SYNCS.PHASECHK.TRANS64 P0, [R18+URZ+0x33420], R0 ;  /* 0x03342000120085a7 */ /* 0x000e24000800007f */
[----:B0-----:R-:W-:Y:S05]  /*39370*/  @!P0 BRA `(.L_x_5771) ;  /* 0xfffffffc00f08947 */ /* 0x001fea000383ffff */
[----:B------:R-:W-:Y:S05]  /*39380*/  BRA `(.L_x_6015) ;  /* 0xffffff7800047947 */ /* 0x000fea000383ffff */
.L_x_5777:
[----:B-1----:R1:W3:Y:S02]  /*39390*/  SYNCS.PHASECHK.TRANS64.TRYWAIT P0, [R6+URZ+0x33480], R5 ;  /* 0x03348005060075a7 */ /* 0x0022e4000800017f */
[----:B---3--:R-:W-:Y:S05]  /*393a0*/  @!P0 NANOSLEEP.SYNCS 0x989680 ;  /* 0x009896800000895d */ /* 0x008fea0003900000 */
[----:B------:R-:W3:Y:S02]  /*393b0*/  @!P0 SYNCS.PHASECHK.TRANS64 P0, [R6+URZ+0x33480], R5 ;  /* 0x03348005060085a7 */ /* 0x000ee4000800007f */
[----:B---3--:R-:W-:Y:S05]  /*393c0*/  @!P0 BRA `(.L_x_5777) ;  /* 0xfffffffc00f08947 */ /* 0x008fea000383ffff */
[----:B------:R-:W-:Y:S05]  /*393d0*/  BRA `(.L_x_6016) ;  /* 0xffffff7800c07947 */ /* 0x000fea000383ffff */
.L_x_5784:
[----:B--2---:R2:W3:Y:S02]  /*393e0*/  SYNCS.PHASECHK.TRANS64.TRYWAIT P0, [R6+URZ+0x33440], R5 ;  /* 0x03344005060075a7 */ /* 0x0044e4000800017f */
[----:B---3--:R-:W-:Y:S05]  /*393f0*/  @!P0 NANOSLEEP.SYNCS 0x989680 ;  /* 0x009896800000895d */ /* 0x008fea0003900000 */
[----:B------:R-:W3:Y:S02]  /*39400*/  @!P0 SYNCS.PHASECHK.TRANS64 P0, [R6+URZ+0x33440], R5 ;  /* 0x03344005060085a7 */ /* 0x000ee4000800007f */
[----:B---3--:R-:W-:Y:S05]  /*39410*/  @!P0 BRA `(.L_x_5784) ;  /* 0xfffffffc00f08947 */ /* 0x008fea000383ffff */
[----:B------:R-:W-:Y:S05]  /*39420*/  BRA `(.L_x_6017) ;  /* 0xffffff7c00c07947 */ /* 0x000fea000383ffff */
.L_x_5792:
[----:B---3--:R3:W4:Y:S02]  /*39430*/  SYNCS.PHASECHK.TRANS64.TRYWAIT P0, [R3+URZ+0x33470], R4 ;  /* 0x03347004030075a7 */ /* 0x008724000800017f */
[----:B----4-:R-:W-:Y:S05]  /*39440*/  @!P0 NANOSLEEP.SYNCS 0x989680 ;  /* 0x009896800000895d */ /* 0x010fea0003900000 */
[----:B------:R-:W4:Y:S02]  /*39450*/  @!P0 SYNCS.PHASECHK.TRANS64 P0, [R3+URZ+0x33470], R4 ;  /* 0x03347004030085a7 */ /* 0x000f24000800007f */
[----:B----4-:R-:W-:Y:S05]  /*39460*/  @!P0 BRA `(.L_x_5792) ;  /* 0xfffffffc00f08947 */ /* 0x010fea000383ffff */
[----:B------:R-:W-:Y:S05]  /*39470*/  BRA `(.L_x_6018) ;  /* 0xffffff8000d47947 */ /* 0x000fea000383ffff */
.L_x_5794:
[----:B---3--:R3:W4:Y:S02]  /*39480*/  SYNCS.PHASECHK.TRANS64.TRYWAIT P0, [R3+URZ+0x33460], R4 ;  /* 0x03346004030075a7 */ /* 0x008724000800017f */
[----:B----4-:R-:W-:Y:S05]  /*39490*/  @!P0 NANOSLEEP.SYNCS 0x989680 ;  /* 0x009896800000895d */ /* 0x010fea0003900000 */
[----:B------:R-:W4:Y:S02]  /*394a0*/  @!P0 SYNCS.PHASECHK.TRANS64 P0, [R3+URZ+0x33460], R4 ;  /* 0x03346004030085a7 */ /* 0x000f24000800007f */
[----:B----4-:R-:W-:Y:S05]  /*394b0*/  @!P0 BRA `(.L_x_5794) ;  /* 0xfffffffc00f08947 */ /* 0x010fea000383ffff */
[----:B------:R-:W-:Y:S05]  /*394c0*/  BRA `(.L_x_6019) ;  /* 0xffffff8000dc7947 */ /* 0x000fea000383ffff */
.L_x_5801:
[----:B--2---:R2:W3:Y:S02]  /*394d0*/  SYNCS.PHASECHK.TRANS64.TRYWAIT P1, [R0+URZ+0x33470], R2 ;  /* 0x03347002000075a7 */ /* 0x0044e4000802017f */
[----:B---3--:R-:W-:Y:S05]  /*394e0*/  @!P1 NANOSLEEP.SYNCS 0x989680 ;  /* 0x009896800000995d */ /* 0x008fea0003900000 */
[----:B------:R-:W3:Y:S02]  /*394f0*/  @!P1 SYNCS.PHASECHK.TRANS64 P1, [R0+URZ+0x33470], R2 ;  /* 0x03347002000095a7 */ /* 0x000ee4000802007f */
[----:B---3--:R-:W-:Y:S05]  /*39500*/  @!P1 BRA `(.L_x_5801) ;  /* 0xfffffffc00f09947 */ /* 0x008fea000383ffff */
[----:B------:R-:W-:Y:S05]  /*39510*/  BRA `(.L_x_6020) ;  /* 0xffffff9000547947 */ /* 0x000fea000383ffff */
.L_x_5803:
[----:B--2---:R2:W3:Y:S02]  /*39520*/  SYNCS.PHASECHK.TRANS64.TRYWAIT P1, [R0+URZ+0x33460], R2 ;  /* 0x03346002000075a7 */ /* 0x0044e4000802017f */
[----:B---3--:R-:W-:Y:S05]  /*39530*/  @!P1 NANOSLEEP.SYNCS 0x989680 ;  /* 0x009896800000995d */ /* 0x008fea0003900000 */
[----:B------:R-:W3:Y:S02]  /*39540*/  @!P1 SYNCS.PHASECHK.TRANS64 P1, [R0+URZ+0x33460], R2 ;  /* 0x03346002000095a7 */ /* 0x000ee4000802007f */
[----:B---3--:R-:W-:Y:S05]  /*39550*/  @!P1 BRA `(.L_x_5803) ;  /* 0xfffffffc00f09947 */ /* 0x008fea000383ffff */
[----:B------:R-:W-:Y:S05]  /*39560*/  BRA `(.L_x_6021) ;  /* 0xffffff90005c7947 */ /* 0x000fea000383ffff */
.L_x_5807:
[----:B------:R-:W2:Y:S01]  /*39570*/  LDL R0, [R1+0x10] ;  /* 0x0000100001007983 */ /* 0x000ea20000100800 */
[----:B------:R-:W-:Y:S01]  /*39580*/  BSSY B0, `(.L_x_6022) ;  /* 0x0000008000007945 */ /* 0x000fe20003800000 */
[----:B------:R-:W-:Y:S01]  /*39590*/  MOV R12, RZ ;  /* 0x000000ff000c7202 */ /* 0x000fe20000000f00 */
[----:B-1----:R-:W-:Y:S02]  /*395a0*/  IMAD.MOV.U32 R11, RZ, RZ, 0x1f ;  /* 0x0000001fff0b7424 */ /* 0x002fe400078e00ff */
[----:B------:R-:W-:Y:S02]  /*395b0*/  IMAD.MOV.U32 R15, RZ, RZ, -0x1 ;  /* 0xffffffffff0f7424 */ /* 0x000fe400078e00ff */
[----:B--2---:R-:W-:-:S07]  /*395c0*/  IMAD.MOV.U32 R13, RZ, RZ, R0 ;  /* 0x000000ffff0d7224 */ /* 0x004fce00078e0000 */
[----:B0-----:R-:W-:Y:S05]  /*395d0*/  WARPSYNC.COLLECTIVE R15, `(.L_x_6023) ;  /* 0x000000000f087348 */ /* 0x001fea0003c00000 */
[----:B------:R1:W2:Y:S02]  /*395e0*/  SHFL.IDX P6, R14, R13, R12, R11 ;  /* 0x0000000c0d0e7389 */ /* 0x0002a400000c000b */
[----:B012---:R-:W-:Y:S01]  /*395f0*/  ENDCOLLECTIVE ;  /* 0x000000000000791b */ /* 0x007fe20003800000 */
.L_x_6023:
[----:B------:R-:W-:Y:S05]  /*39600*/  BSYNC B0 ;  /* 0x0000000000007941 */ /* 0x000fea0003800000 */
.L_x_6022:
        /* <DEDUP_REMOVED lines=9> */
.L_x_6024:
        /* <DEDUP_REMOVED lines=16> */
[----:B------:R-:W-:Y:S01]  /*397a0*/  ISETP.GE.U32.AND P5, PT, R16, 0x10, PT ;  /* 0x000000101000780c */ /* 0x000fe20003fa6070 */
[----:B--2---:R-:W-:Y:S02]  /*397b0*/  @!P1 IMAD.MOV.U32 R4, RZ, RZ, R8 ;  /* 0x000000ffff049224 */ /* 0x004fe400078e0008 */
[----:B------:R-:W-:-:S02]  /*397c0*/  IMAD.MOV.U32 R8, RZ, RZ, RZ ;  /* 0x000000ffff087224 */ /* 0x000fc400078e00ff */
[----:B---3--:R-:W-:Y:S01]  /*397d0*/  @!P1 IMAD.MOV.U32 R6, RZ, RZ, R2 ;  /* 0x000000ffff069224 */ /* 0x008fe200078e0002 */
[----:B------:R-:W-:-:S03]  /*397e0*/  ISETP.NE.AND P1, PT, R16, RZ, PT ;  /* 0x000000ff1000720c */ /* 0x000fc60003f25270 */
[----:B------:R-:W-:-:S04]  /*397f0*/  IMAD R2, R6, R4, RZ ;  /* 0x0000000406027224 */ /* 0x000fc800078e02ff */
[----:B------:R-:W-:-:S07]  /*39800*/  IMAD.MOV.U32 R13, RZ, RZ, R2 ;  /* 0x000000ffff0d7224 */ /* 0x000fce00078e0002 */
[----:B------:R-:W-:Y:S05]  /*39810*/  WARPSYNC.COLLECTIVE R15, `(.L_x_6025) ;  /* 0x000000000f087348 */ /* 0x000fea0003c00000 */
[----:B------:R0:W1:Y:S02]  /*39820*/  SHFL.UP P6, R14, R13, R12, R11 ;  /* 0x0400000c0d0e7389 */ /* 0x00006400000c000b */
[----:B01----:R-:W-:Y:S01]  /*39830*/  ENDCOLLECTIVE ;  /* 0x000000000000791b */ /* 0x003fe20003800000 */
.L_x_6025:
        /* <DEDUP_REMOVED lines=8> */
.L_x_6026:
        /* <DEDUP_REMOVED lines=8> */
.L_x_6027:
        /* <DEDUP_REMOVED lines=8> */
.L_x_6028:
        /* <DEDUP_REMOVED lines=8> */
.L_x_6029:
        /* <DEDUP_REMOVED lines=9> */
.L_x_6030:
[----:B------:R-:W-:Y:S01]  /*39ad0*/  IMAD.MOV.U32 R9, RZ, RZ, R14 ;  /* 0x000000ffff097224 */ /* 0x000fe200078e000e */
[----:B------:R-:W-:Y:S06]  /*39ae0*/  BRA `(.L_x_6031) ;  /* 0xffffff9c001c7947 */ /* 0x000fec000383ffff */
.L_x_5810:
[----:B------:R-:W-:Y:S01]  /*39af0*/  BSSY B0, `(.L_x_6032) ;  /* 0x0000008000007945 */ /* 0x000fe20003800000 */
[----:B------:R-:W-:Y:S01]  /*39b00*/  IMAD.MOV.U32 R13, RZ, RZ, R2 ;  /* 0x000000ffff0d7224 */ /* 0x000fe200078e0002 */
[----:B------:R-:W-:Y:S01]  /*39b10*/  MOV R12, 0x1 ;  /* 0x00000001000c7802 */ /* 0x000fe20000000f00 */
[----:B------:R-:W-:Y:S02]  /*39b20*/  IMAD.MOV.U32 R11, RZ, RZ, RZ ;  /* 0x000000ffff0b7224 */ /* 0x000fe400078e00ff */
[----:B------:R-:W-:-:S07]  /*39b30*/  IMAD.MOV.U32 R15, RZ, RZ, -0x1 ;  /* 0xffffffffff0f7424 */ /* 0x000fce00078e00ff */
[----:B01----:R-:W-:Y:S05]  /*39b40*/  WARPSYNC.COLLECTIVE R15, `(.L_x_6033) ;  /* 0x000000000f087348 */ /* 0x003fea0003c00000 */
[----:B------:R2:W3:Y:S02]  /*39b50*/  SHFL.UP P6, R14, R13, R12, R11 ;  /* 0x0400000c0d0e7389 */ /* 0x0004e400000c000b */
[----:B0123--:R-:W-:Y:S01]  /*39b60*/  ENDCOLLECTIVE ;  /* 0x000000000000791b */ /* 0x00ffe20003800000 */
.L_x_6033:
[----:B------:R-:W-:Y:S05]  /*39b70*/  BSYNC B0 ;  /* 0x0000000000007941 */ /* 0x000fea0003800000 */
.L_x_6032:
        /* <DEDUP_REMOVED lines=10> */
.L_x_6034:
        /* <DEDUP_REMOVED lines=8> */
.L_x_6035:
        /* <DEDUP_REMOVED lines=8> */
.L_x_6036:
        /* <DEDUP_REMOVED lines=8> */
.L_x_6037:
        /* <DEDUP_REMOVED lines=9> */
.L_x_6038:
[----:B------:R-:W-:Y:S01]  /*39e30*/  IMAD.MOV.U32 R9, RZ, RZ, R14 ;  /* 0x000000ffff097224 */ /* 0x000fe200078e000e */
[----:B------:R-:W-:Y:S06]  /*39e40*/  BRA `(.L_x_6039) ;  /* 0xffffff9800f07947 */ /* 0x000fec000383ffff */
.L_x_5812:
[----:B------:R-:W-:Y:S01]  /*39e50*/  BSSY B0, `(.L_x_6040) ;  /* 0x0000006000007945 */ /* 0x000fe20003800000 */
[----:B------:R-:W-:Y:S01]  /*39e60*/  PLOP3.LUT P6, PT, P6, PT, PT, 0x8, 0x0 ;  /* 0x000000000000781c */ /* 0x000fe200037ce170 */
[----:B------:R-:W-:-:S12]  /*39e70*/  IMAD.MOV.U32 R15, RZ, RZ, -0x1 ;  /* 0xffffffffff0f7424 */ /* 0x000fd800078e00ff */
[----:B01----:R-:W-:Y:S05]  /*39e80*/  WARPSYNC.COLLECTIVE R15, `(.L_x_6041) ;  /* 0x000000000f087348 */ /* 0x003fea0003c00000 */
[----:B------:R-:W-:Y:S01]  /*39e90*/  VOTE.ANY R14, PT, P6 ;  /* 0x00000000000e7806 */ /* 0x000fe200030e0100 */
[----:B01----:R-:W-:Y:S06]  /*39ea0*/  ENDCOLLECTIVE ;  /* 0x000000000000791b */ /* 0x003fec0003800000 */
.L_x_6041:
[----:B------:R-:W-:Y:S05]  /*39eb0*/  BSYNC B0 ;  /* 0x0000000000007941 */ /* 0x000fea0003800000 */
.L_x_6040:
        /* <DEDUP_REMOVED lines=10> */
.L_x_6042:
[----:B------:R-:W-:Y:S02]  /*39f60*/  IMAD.MOV.U32 R13, RZ, RZ, R6 ;  /* 0x000000ffff0d7224 */ /* 0x000fe400078e0006 */
[----:B------:R-:W-:-:S07]  /*39f70*/  IMAD.MOV.U32 R4, RZ, RZ, R14 ;  /* 0x000000ffff047224 */ /* 0x000fce00078e000e */
[----:B------:R-:W-:Y:S05]  /*39f80*/  WARPSYNC.COLLECTIVE R15, `(.L_x_6043) ;  /* 0x000000000f087348 */ /* 0x000fea0003c00000 */
[----:B------:R0:W1:Y:S02]  /*39f90*/  SHFL.IDX P6, R14, R13, R12, R11 ;  /* 0x0000000c0d0e7389 */ /* 0x00006400000c000b */
[----:B01----:R-:W-:Y:S01]  /*39fa0*/  ENDCOLLECTIVE ;  /* 0x000000000000791b */ /* 0x003fe20003800000 */
.L_x_6043:
[----:B------:R-:W-:Y:S02]  /*39fb0*/  IMAD.MOV.U32 R6, RZ, RZ, R14 ;  /* 0x000000ffff067224 */ /* 0x000fe400078e000e */
[----:B------:R-:W-:-:S05]  /*39fc0*/  IMAD.IADD R10, R3, 0x1, R10 ;  /* 0x00000001030a7824 */ /* 0x000fca00078e020a */
[----:B------:R0:W-:Y:S01]  /*39fd0*/  STL [R1+0x1c], R10 ;  /* 0x00001c0a01007387 */ /* 0x0001e20000100800 */
[----:B------:R-:W-:Y:S05]  /*39fe0*/  BRA `(.L_x_6044) ;  /* 0xffffff9800d07947 */ /* 0x000fea000383ffff */
.L_x_5814:
[----:B------:R-:W-:Y:S01]  /*39ff0*/  BSSY B0, `(.L_x_6045) ;  /* 0x0000008000007945 */ /* 0x000fe20003800000 */
[----:B------:R-:W-:Y:S01]  /*3a000*/  IMAD.MOV.U32 R13, RZ, RZ, R7 ;  /* 0x000000ffff0d7224 */ /* 0x000fe200078e0007 */
[----:B------:R-:W-:Y:S01]  /*3a010*/  MOV R15, 0xffffffff ;  /* 0xffffffff000f7802 */ /* 0x000fe20000000f00 */
[----:B------:R-:W-:Y:S02]  /*3a020*/  IMAD.MOV.U32 R12, RZ, RZ, R3 ;  /* 0x000000ffff0c7224 */ /* 0x000fe400078e0003 */
[----:B------:R-:W-:-:S07]  /*3a030*/  IMAD.MOV.U32 R11, RZ, RZ, 0x1f ;  /* 0x0000001fff0b7424 */ /* 0x000fce00078e00ff */
[----:B01----:R-:W-:Y:S05]  /*3a040*/  WARPSYNC.COLLECTIVE R15, `(.L_x_6046) ;  /* 0x000000000f087348 */ /* 0x003fea0003c00000 */
[----:B------:R2:W3:Y:S02]  /*3a050*/  SHFL.IDX P6, R14, R13, R12, R11 ;  /* 0x0000000c0d0e7389 */ /* 0x0004e400000c000b */
[----:B0123--:R-:W-:Y:S01]  /*3a060*/  ENDCOLLECTIVE ;  /* 0x000000000000791b */ /* 0x00ffe20003800000 */
.L_x_6046:
[----:B------:R-:W-:Y:S05]  /*3a070*/  BSYNC B0 ;  /* 0x0000000000007941 */ /* 0x000fea0003800000 */
.L_x_6045:
[----:B------:R-:W-:Y:S01]  /*3a080*/  IMAD.MOV.U32 R3, RZ, RZ, R14 ;  /* 0x000000ffff037224 */ /* 0x000fe200078e000e */
[----:B------:R-:W-:Y:S06]  /*3a090*/  BRA `(.L_x_6047) ;  /* 0xffffff9800bc7947 */ /* 0x000fec000383ffff */
.L_x_5820:
[----:B0-----:R0:W1:Y:S02]  /*3a0a0*/  SYNCS.PHASECHK.TRANS64.TRYWAIT P0, [R0+URZ+0x33420], R3 ;  /* 0x03342003000075a7 */ /* 0x001064000800017f */
[----:B-1----:R-:W-:Y:S05]  /*3a0b0*/  @!P0 NANOSLEEP.SYNCS 0x989680 ;  /* 0x009896800000895d */ /* 0x002fea0003900000 */
[----:B------:R-:W1:Y:S02]  /*3a0c0*/  @!P0 SYNCS.PHASECHK.TRANS64 P0, [R0+URZ+0x33420], R3 ;  /* 0x03342003000085a7 */ /* 0x000e64000800007f */
[----:B-1----:R-:W-:Y:S05]  /*3a0d0*/  @!P0 BRA `(.L_x_5820) ;  /* 0xfffffffc00f08947 */ /* 0x002fea000383ffff */
[----:B------:R-:W-:Y:S05]  /*3a0e0*/  BRA `(.L_x_6048) ;  /* 0xffffffa4005c7947 */ /* 0x000fea000383ffff */
.L_x_5821:
        /* <DEDUP_REMOVED lines=11> */
.L_x_6050:
[----:B------:R-:W-:Y:S05]  /*3a1a0*/  BSYNC B0 ;  /* 0x0000000000007941 */ /* 0x000fea0003800000 */
.L_x_6049:
[----:B------:R-:W-:Y:S05]  /*3a1b0*/  BRA `(.L_x_6051) ;  /* 0xffffffa400447947 */ /* 0x000fea000383ffff */
.L_x_5822:
[----:B------:R-:W-:Y:S01]  /*3a1c0*/  BSSY B0, `(.L_x_6052) ;  /* 0x0000006000007945 */ /* 0x000fe20003800000 */
[----:B------:R-:W-:-:S07]  /*3a1d0*/  IMAD.MOV.U32 R15, RZ, RZ, -0x1 ;  /* 0xffffffffff0f7424 */ /* 0x000fce00078e00ff */
[----:B01----:R-:W-:Y:S05]  /*3a1e0*/  WARPSYNC.COLLECTIVE R15, `(.L_x_6053) ;  /* 0x000000000f0c7348 */ /* 0x003fea0003c00000 */
[----:B------:R-:W-:Y:S02]  /*3a1f0*/  ELECT P6, UR62, PT ;  /* 0x00000000003e782f */ /* 0x000fe400038c0000 */
[----:B------:R-:W-:Y:S01]  /*3a200*/  MOV R14, UR62 ;  /* 0x0000003e000e7c02 */ /* 0x000fe20008000f00 */
[----:B01----:R-:W-:Y:S10]  /*3a210*/  ENDCOLLECTIVE ;  /* 0x000000000000791b */ /* 0x003ff40003800000 */
.L_x_6053:
[----:B------:R-:W-:Y:S05]  /*3a220*/  BSYNC B0 ;  /* 0x0000000000007941 */ /* 0x000fea0003800000 */
.L_x_6052:
[----:B------:R-:W-:Y:S05]  /*3a230*/  BRA `(.L_x_6054) ;  /* 0xffffffa400387947 */ /* 0x000fea000383ffff */
.L_x_5824:
[----:B0-----:R0:W1:Y:S02]  /*3a240*/  SYNCS.PHASECHK.TRANS64.TRYWAIT P1, [R6+URZ], R5 ;  /* 0x00000005060075a7 */ /* 0x001064000802017f */
[----:B-1----:R-:W-:Y:S05]  /*3a250*/  @!P1 NANOSLEEP.SYNCS 0x989680 ;  /* 0x009896800000995d */ /* 0x002fea0003900000 */
[----:B------:R-:W1:Y:S02]  /*3a260*/  @!P1 SYNCS.PHASECHK.TRANS64 P1, [R6+URZ], R5 ;  /* 0x00000005060095a7 */ /* 0x000e64000802007f */
[----:B-1----:R-:W-:Y:S05]  /*3a270*/  @!P1 BRA `(.L_x_5824) ;  /* 0xfffffffc00f09947 */ /* 0x002fea000383ffff */
[----:B------:R-:W-:Y:S05]  /*3a280*/  BRA `(.L_x_6055) ;  /* 0xffffffa400747947 */ /* 0x000fea000383ffff */
.L_x_5825:
[----:B-1----:R1:W2:Y:S02]  /*3a290*/  SYNCS.PHASECHK.TRANS64.TRYWAIT P1, [R7+URZ], R2 ;  /* 0x00000002070075a7 */ /* 0x0022a4000802017f */
[----:B--2---:R-:W-:Y:S05]  /*3a2a0*/  @!P1 NANOSLEEP.SYNCS 0x989680 ;  /* 0x009896800000995d */ /* 0x004fea0003900000 */
[----:B------:R-:W2:Y:S02]  /*3a2b0*/  @!P1 SYNCS.PHASECHK.TRANS64 P1, [R7+URZ], R2 ;  /* 0x00000002070095a7 */ /* 0x000ea4000802007f */
[----:B--2---:R-:W-:Y:S05]  /*3a2c0*/  @!P1 BRA `(.L_x_5825) ;  /* 0xfffffffc00f09947 */ /* 0x004fea000383ffff */
[----:B------:R-:W-:Y:S05]  /*3a2d0*/  BRA `(.L_x_6056) ;  /* 0xffffffa400687947 */ /* 0x000fea000383ffff */
.L_x_5827:
[----:B--2---:R2:W3:Y:S02]  /*3a2e0*/  SYNCS.PHASECHK.TRANS64.TRYWAIT P1, [R4+URZ+0x33460], R5 ;  /* 0x03346005040075a7 */ /* 0x0044e4000802017f */
[----:B---3--:R-:W-:Y:S05]  /*3a2f0*/  @!P1 NANOSLEEP.SYNCS 0x989680 ;  /* 0x009896800000995d */ /* 0x008fea0003900000 */
[----:B------:R-:W3:Y:S02]  /*3a300*/  @!P1 SYNCS.PHASECHK.TRANS64 P1, [R4+URZ+0x33460], R5 ;  /* 0x03346005040095a7 */ /* 0x000ee4000802007f */
[----:B---3--:R-:W-:Y:S05]  /*3a310*/  @!P1 BRA `(.L_x_5827) ;  /* 0xfffffffc00f09947 */ /* 0x008fea000383ffff */
[----:B------:R-:W-:Y:S05]  /*3a320*/  BRA `(.L_x_6057) ;  /* 0xffffffa4006c7947 */ /* 0x000fea000383ffff */
.L_x_5829:
[----:B---3--:R3:W4:Y:S02]  /*3a330*/  SYNCS.PHASECHK.TRANS64.TRYWAIT P1, [R3+URZ+0x33460], R2 ;  /* 0x03346002030075a7 */ /* 0x008724000802017f */
[----:B----4-:R-:W-:Y:S05]  /*3a340*/  @!P1 NANOSLEEP.SYNCS 0x989680 ;  /* 0x009896800000995d */ /* 0x010fea0003900000 */
[----:B------:R-:W4:Y:S02]  /*3a350*/  @!P1 SYNCS.PHASECHK.TRANS64 P1, [R3+URZ+0x33460], R2 ;  /* 0x03346002030095a7 */ /* 0x000f24000802007f */
[----:B----4-:R-:W-:Y:S05]  /*3a360*/  @!P1 BRA `(.L_x_5829) ;  /* 0xfffffffc00f09947 */ /* 0x010fea000383ffff */
[----:B------:R-:W-:Y:S05]  /*3a370*/  BRA `(.L_x_6058) ;  /* 0xffffffa4006c7947 */ /* 0x000fea000383ffff */
.L_x_5831:
[----:B----4-:R4:W0:Y:S02]  /*3a380*/  SYNCS.PHASECHK.TRANS64.TRYWAIT P0, [R4+URZ+0x33480], R5 ;  /* 0x03348005040075a7 */ /* 0x010824000800017f */
[----:B0-----:R-:W-:Y:S05]  /*3a390*/  @!P0 NANOSLEEP.SYNCS 0x989680 ;  /* 0x009896800000895d */ /* 0x001fea0003900000 */
[----:B------:R-:W0:Y:S02]  /*3a3a0*/  @!P0 SYNCS.PHASECHK.TRANS64 P0, [R4+URZ+0x33480], R5 ;  /* 0x03348005040085a7 */ /* 0x000e24000800007f */
[----:B0-----:R-:W-:Y:S05]  /*3a3b0*/  @!P0 BRA `(.L_x_5831) ;  /* 0xfffffffc00f08947 */ /* 0x001fea000383ffff */
[----:B------:R-:W-:Y:S05]  /*3a3c0*/  BRA `(.L_x_5832) ;  /* 0xffffffa400687947 */ /* 0x000fea000383ffff */
.L_x_6059:
        /* <DEDUP_REMOVED lines=11> */
.L_x_13355:


//--------------------- .text._ZN7cutlass13device_kernelIN5flash11enable_sm90INS1_16FlashAttnFwdSm90INS1_25CollectiveMainloopFwdSm90ILi2EN4cute5tupleIJNS5_1CILi1EEES8_S8_EEENS6_IJNS7_ILi128EEENS7_ILi224EEESA_EEELi128ENS_12float_e4m3_tEfNS_4arch4Sm90ELb0ELb0ELb1ELb0ELb0ELb0ELb0ELb1ELb1ELb1ELb1ELb0EEENS1_21CollectiveEpilogueFwdINS6_IJSA_SA_SB_EEES9_NS_10bfloat16_tESF_Li256ELb0ELb1ELb1ELb1EEENS1_19SingleTileSchedulerILb0ELb1ELb1ELi128EEEEEEEEEvNT_6ParamsE --------------------------
	.section	.text._ZN7cutlass13device_kernelIN5flash11enable_sm90INS1_16FlashAttnFwdSm90INS1_25CollectiveMainloopFwdSm90ILi2EN4cute5tupleIJNS5_1CILi1EEES8_S8_EEENS6_IJNS7_ILi128EEENS7_ILi224EEESA_EEELi128ENS_12float_e4m3_tEfNS_4arch4Sm90ELb0ELb0ELb1ELb0ELb0ELb0ELb0ELb1ELb1ELb1ELb1ELb0EEENS1_21CollectiveEpilogueFwdINS6_IJSA_SA_SB_EEES9_NS_10bfloat16_tESF_Li256ELb0ELb1ELb1ELb1EEENS1_19SingleTileSchedulerILb0ELb1ELb1ELi128EEEEEEEEEvNT_6ParamsE,"ax",@progbits
	.align	128
.text._ZN7cutlass13device_kernelIN5flash11enable_sm90INS1_16FlashAttnFwdSm90INS1_25CollectiveMainloopFwdSm90ILi2EN4cute5tupleIJNS5_1CILi1EEES8_S8_EEENS6_IJNS7_ILi128EEENS7_ILi224EEESA_EEELi128ENS_12float_e4m3_tEfNS_4arch4Sm90ELb0ELb0ELb1ELb0ELb0ELb0ELb0ELb1ELb1ELb1ELb1ELb0EEENS1_21CollectiveEpilogueFwdINS6_IJSA_SA_SB_EEES9_NS_10bfloat16_tESF_Li256ELb0ELb1ELb1ELb1EEENS1_19SingleTileSchedulerILb0ELb1ELb1ELi128EEEEEEEEEvNT_6ParamsE:
        .type           _ZN7cutlass13device_kernelIN5flash11enable_sm90INS1_16FlashAttnFwdSm90INS1_25CollectiveMainloopFwdSm90ILi2EN4cute5tupleIJNS5_1CILi1EEES8_S8_EEENS6_IJNS7_ILi128EEENS7_ILi224EEESA_EEELi128ENS_12float_e4m3_tEfNS_4arch4Sm90ELb0ELb0ELb1ELb0ELb0ELb0ELb0ELb1ELb1ELb1ELb1ELb0EEENS1_21CollectiveEpilogueFwdINS6_IJSA_SA_SB_EEES9_NS_10bfloat16_tESF_Li256ELb0ELb1ELb1ELb1EEENS1_19SingleTileSchedulerILb0ELb1ELb1ELi128EEEEEEEEEvNT_6ParamsE,@function
        .size           _ZN7cutlass13device_kernelIN5flash11enable_sm90INS1_16FlashAttnFwdSm90INS1_25CollectiveMainloopFwdSm90ILi2EN4cute5tupleIJNS5_1CILi1EEES8_S8_EEENS6_IJNS7_ILi128EEENS7_ILi224EEESA_EEELi128ENS_12float_e4m3_tEfNS_4arch4Sm90ELb0ELb0ELb1ELb0ELb0ELb0ELb0ELb1ELb1ELb1ELb1ELb0EEENS1_21CollectiveEpilogueFwdINS6_IJSA_SA_SB_EEES9_NS_10bfloat16_tESF_Li256ELb0ELb1ELb1ELb1EEENS1_19SingleTileSchedulerILb0ELb1ELb1ELi128EEEEEEEEEvNT_6ParamsE,(.L_x_13356 - _ZN7cutlass13device_kernelIN5flash11enable_sm90INS1_16FlashAttnFwdSm90INS1_25CollectiveMainloopFwdSm90ILi2EN4cute5tupleIJNS5_1CILi1EEES8_S8_EEENS6_IJNS7_ILi128EEENS7_ILi224EEESA_EEELi128ENS_12float_e4m3_tEfNS_4arch4Sm90ELb0ELb0ELb1ELb0ELb0ELb0ELb0ELb1ELb1ELb1ELb1ELb0EEENS1_21CollectiveEpilogueFwdINS6_IJSA_SA_SB_EEES9_NS_10bfloat16_tESF_Li256ELb0ELb1ELb1ELb1EEENS1_19SingleTileSchedulerILb0ELb1ELb1ELi128EEEEEEEEEvNT_6ParamsE)
        .other          _ZN7cutlass13device_kernelIN5flash11enable_sm90INS1_16FlashAttnFwdSm90INS1_25CollectiveMainloopFwdSm90ILi2EN4cute5tupleIJNS5_1CILi1EEES8_S8_EEENS6_IJNS7_ILi128EEENS7_ILi224EEESA_EEELi128ENS_12float_e4m3_tEfNS_4arch4Sm90ELb0ELb0ELb1ELb0ELb0ELb0ELb0ELb1ELb1ELb1ELb1ELb0EEENS1_21CollectiveEpilogueFwdINS6_IJSA_SA_SB_EEES9_NS_10bfloat16_tESF_Li256ELb0ELb1ELb1ELb1EEENS1_19SingleTileSchedulerILb0ELb1ELb1ELi128EEEEEEEEEvNT_6ParamsE,@"STO_CUDA_ENTRY STV_DEFAULT"
_ZN7cutlass13device_kernelIN5flash11enable_sm90INS1_16FlashAttnFwdSm90INS1_25CollectiveMainloopFwdSm90ILi2EN4cute5tupleIJNS5_1CILi1EEES8_S8_EEENS6_IJNS7_ILi128EEENS7_ILi224EEESA_EEELi128ENS_12float_e4m3_tEfNS_4arch4Sm90ELb0ELb0ELb1ELb0ELb0ELb0ELb0ELb1ELb1ELb1ELb1ELb0EEENS1_21CollectiveEpilogueFwdINS6_IJSA_SA_SB_EEES9_NS_10bfloat16_tESF_Li256ELb0ELb1ELb1ELb1EEENS1_19SingleTileSchedulerILb0ELb1ELb1ELi128EEEEEEEEEvNT_6ParamsE:
        /* <DEDUP_REMOVED lines=17> */
.L_x_6061:
[----:B------:R-:W-:Y:S05]  /*0110*/  BSYNC B0 ;  /* 0x0000000000007941 */ /* 0x000fea0003800000 */
.L_x_6060:
        /* <DEDUP_REMOVED lines=40> */
.L_x_6062:
        /* <DEDUP_REMOVED lines=22> */
.L_x_6063:
        /* <DEDUP_REMOVED lines=18> */
.L_x_6064:
        /* <DEDUP_REMOVED lines=22> */
.L_x_6065:
        /* <DEDUP_REMOVED lines=22> */
.L_x_6066:
        /* <DEDUP_REMOVED lines=9> */
.L_x_6069:
        /* <DEDUP_REMOVED lines=26> */
[----:B0-----:R-:W-:Y:S01]  /*0b10*/  ISETP.NE.U32.AND P0, PT, R2, RZ, PT ;  /* 0x000000ff0200720c */ /* 0x001fe20003f05070 */
[----:B------:R-:W-:-:S03]  /*0b20*/  IMAD.MOV.U32 R2, RZ, RZ, RZ ;  /* 0x000000ffff027224 */ /* 0x000fc600078e00ff */
[----:B------:R-:W-:-:S04]  /*0b30*/  ISETP.NE.AND.EX P0, PT, R3, RZ, PT, P0 ;  /* 0x000000ff0300720c */ /* 0x000fc80003f05300 */
[----:B-1----:R-:W-:-:S05]  /*0b40*/  SEL R19, R19, 0x1, P0 ;  /* 0x0000000113137807 */ /* 0x002fca0000000000 */
[----:B--2---:R-:W-:Y:S02]  /*0b50*/  IMAD R19, R19, R0, RZ ;  /* 0x0000000013137224 */ /* 0x004fe400078e02ff */
[----:B------:R-:W-:Y:S02]  /*0b60*/  IMAD.MOV.U32 R0, RZ, RZ, RZ ;  /* 0x000000ffff007224 */ /* 0x000fe400078e00ff */
[C---:B------:R-:W-:Y:S01]  /*0b70*/  VIADD R3, R19.reuse, 0xdf ;  /* 0x000000df13037836 */ /* 0x040fe20000000000 */
[----:B------:R-:W-:-:S03]  /*0b80*/  ISETP.GE.AND P0, PT, R19, 0x1, PT ;  /* 0x000000011300780c */ /* 0x000fc60003f06270 */
[----:B------:R-:W-:-:S05]  /*0b90*/  IMAD.HI R2, R3, -0x6db6db6d, R2 ;  /* 0x9249249303027827 */ /* 0x000fca00078e0202 */
        /* <DEDUP_REMOVED lines=33> */
.L_x_6071:
        /* <DEDUP_REMOVED lines=35> */
[----:B------:R-:W-:Y:S01]  /*0fe0*/  MOV R65, RZ ;  /* 0x000000ff00417202 */ /* 0x000fe20000000f00 */
        /* <DEDUP_REMOVED lines=45> */
.L_x_6073:
        /* <DEDUP_REMOVED lines=45> */
.L_x_6153:
[----:B------:R-:W-:Y:S05]  /*1590*/  @!P0 BRA `(.L_x_6075) ;  /* 0x0000000000048947 */ /* 0x000fea0003800000 */
[----:B------:R-:W-:Y:S01]  /*15a0*/  BPT.TRAP 0x1 ;  /* 0x000000040000795c */ /* 0x000fe20000300000 */
.L_x_6075:
[----:B------:R1:W2:Y:S01]  /*15b0*/  SYNCS.PHASECHK.TRANS64.TRYWAIT P2, [UR39+0x2e830], R6 ;  /* 0x02e83006ff0075a7 */ /* 0x0002a20008040167 */
[----:B------:R-:W-:Y:S05]  /*15c0*/  @!P0 BRA `(.L_x_6076) ;  /* 0x0000000000048947 */ /* 0x000fea0003800000 */
[----:B------:R-:W-:Y:S01]  /*15d0*/  BPT.TRAP 0x1 ;  /* 0x000000040000795c */ /* 0x000fe20000300000 */
.L_x_6076:
[----:B------:R-:W3:Y:S02]  /*15e0*/  S2R R2, SR_TID.X ;  /* 0x0000000000027919 */ /* 0x000ee40000002100 */
[----:B---3--:R-:W-:-:S04]  /*15f0*/  LOP3.LUT R2, R2, 0x7f, RZ, 0xc0, !PT ;  /* 0x0000007f02027812 */ /* 0x008fc800078ec0ff */
[----:B------:R-:W-:Y:S01]  /*1600*/  ISETP.NE.AND P1, PT, R2, RZ, PT ;  /* 0x000000ff0200720c */ /* 0x000fe20003f25270 */
[----:B------:R-:W-:Y:S01]  /*1610*/  IMAD.U32 R2, RZ, RZ, UR40 ;  /* 0x00000028ff027e24 */ /* 0x000fe2000f8e00ff */
[----:B--2---:R-:W-:Y:S11]  /*1620*/  @P2 BRA `(.L_x_6077) ;  /* 0x0000000000082947 */ /* 0x004ff60003800000 */
[----:B------:R-:W2:Y:S02]  /*1630*/  SYNCS.PHASECHK.TRANS64.TRYWAIT P2, [UR39+0x2e830], R6 ;  /* 0x02e83006ff0075a7 */ /* 0x000ea40008040167 */
[----:B--2---:R-:W-:Y:S05]  /*1640*/  @!P2 BRA `(.L_x_6078) ;  /* 0x000000f80064a947 */ /* 0x004fea0003800000 */
.L_x_6077:
        /* <DEDUP_REMOVED lines=29> */
[----:B------:R-:W-:Y:S01]  /*1820*/  UIADD3 UR10, UR6, 0x200, URZ ;  /* 0x00000200060a7890 */ /* 0x000fe2000fffe03f */
[----:B------:R-:W-:Y:S01]  /*1830*/  LOP3.LUT R24, R24, 0xffffff80, RZ, 0xc0, !PT ;  /* 0xffffff8018187812 */ /* 0x000fe200078ec0ff */
[----:B------:R-:W-:Y:S01]  /*1840*/  UMOV UR18, UR12 ;  /* 0x0000000c00127c82 */ /* 0x000fe20008000000 */
[----:B------:R-:W-:Y:S01]  /*1850*/  UMOV UR23, 0x40000040 ;  /* 0x4000004000177882 */ /* 0x000fe20000000000 */
[----:B------:R-:W-:Y:S01]  /*1860*/  UMOV UR9, 0x40000040 ;  /* 0x4000004000097882 */ /* 0x000fe20000000000 */
[----:B------:R-:W-:Y:S01]  /*1870*/  UMOV UR30, UR8 ;  /* 0x00000008001e7c82 */ /* 0x000fe20008000000 */
[----:B------:R-:W-:Y:S01]  /*1880*/  UIADD3 UR8, UR6, 0x400, URZ ;  /* 0x0000040006087890 */ /* 0x000fe2000fffe03f */
[----:B------:R-:W-:Y:S01]  /*1890*/  IMAD.IADD R24, R23, 0x1, -R24 ;  /* 0x0000000117187824 */ /* 0x000fe200078e0a18 */
[----:B------:R-:W-:Y:S01]  /*18a0*/  UMOV UR26, UR10 ;  /* 0x0000000a001a7c82 */ /* 0x000fe20008000000 */
[----:B------:R-:W-:Y:S01]  /*18b0*/  UIADD3 UR10, UR6, 0x2, URZ ;  /* 0x00000002060a7890 */ /* 0x000fe2000fffe03f */
[----:B------:R-:W-:Y:S01]  /*18c0*/  P2R R140, PR, RZ, 0x1 ;  /* 0x00000001ff8c7803 */ /* 0x000fe20000000000 */
[----:B------:R-:W-:Y:S01]  /*18d0*/  UMOV UR11, 0x40000040 ;  /* 0x40000040000b7882 */ /* 0x000fe20000000000 */
[----:B------:R-:W-:Y:S01]  /*18e0*/  UIADD3 UR5, UR6, 0x202, URZ ;  /* 0x0000020206057890 */ /* 0x000fe2000fffe03f */
[----:B------:R-:W-:Y:S01]  /*18f0*/  SHF.R.S32.HI R23, RZ, 0x1f, R24 ;  /* 0x0000001fff177819 */ /* 0x000fe20000011418 */
[----:B------:R-:W-:Y:S01]  /*1900*/  UMOV UR22, UR8 ;  /* 0x0000000800167c82 */ /* 0x000fe20008000000 */
[----:B------:R-:W-:-:S02]  /*1910*/  UIADD3 UR8, UR4, 0x2, URZ ;  /* 0x0000000204087890 */ /* 0x000fc4000fffe03f */
[----:B------:R-:W-:Y:S01]  /*1920*/  UIADD3 UR7, UR6, 0x302, URZ ;  /* 0x0000030206077890 */ /* 0x000fe2000fffe03f */
[----:B------:R-:W-:Y:S01]  /*1930*/  LEA.HI R23, R23, R24, RZ, 0x2 ;  /* 0x0000001817177211 */ /* 0x000fe200078f10ff */
[----:B------:R-:W-:Y:S02]  /*1940*/  UIADD3 UR12, UR4, 0x4, URZ ;  /* 0x00000004040c7890 */ /* 0x000fe4000fffe03f */
[----:B------:R-:W-:Y:S01]  /*1950*/  UIADD3 UR14, UR6, 0x4, URZ ;  /* 0x00000004060e7890 */ /* 0x000fe2000fffe03f */
[----:B------:R-:W-:Y:S01]  /*1960*/  LOP3.LUT R23, R23, 0x7ffffffc, RZ, 0xc0, !PT ;  /* 0x7ffffffc17177812 */ /* 0x000fe200078ec0ff */
[----:B------:R-:W-:Y:S01]  /*1970*/  UMOV UR13, 0x40000040 ;  /* 0x40000040000d7882 */ /* 0x000fe20000000000 */
[----:B------:R-:W-:Y:S02]  /*1980*/  UMOV UR15, 0x40000040 ;  /* 0x40000040000f7882 */ /* 0x000fe40000000000 */
[----:B------:R-:W-:Y:S01]  /*1990*/  IADD3 R23, R24, -R23, RZ ;  /* 0x8000001718177210 */ /* 0x000fe20007ffe0ff */
[----:B------:R-:W-:-:S04]  /*19a0*/  IMAD.MOV.U32 R24, RZ, RZ, -0x2 ;  /* 0xfffffffeff187424 */ /* 0x000fc800078e00ff */
[----:B------:R-:W-:-:S04]  /*19b0*/  IMAD R24, R23, R24, 0xe0 ;  /* 0x000000e017187424 */ /* 0x000fc800078e0218 */
[----:B------:R-:W-:-:S04]  /*19c0*/  IMAD.IADD R19, R19, 0x1, R24 ;  /* 0x0000000113137824 */ /* 0x000fc800078e0218 */
[C---:B------:R-:W-:Y:S02]  /*19d0*/  IMAD R24, R22.reuse, -0xe0, R19 ;  /* 0xffffff2016187824 */ /* 0x040fe400078e0213 */
[----:B------:R-:W-:-:S03]  /*19e0*/  VIADD R22, R22, 0xfffffffe ;  /* 0xfffffffe16167836 */ /* 0x000fc60000000000 */
[C---:B------:R-:W-:Y:S02]  /*19f0*/  ISETP.GT.AND P2, PT, R24.reuse, RZ, PT ;  /* 0x000000ff1800720c */ /* 0x040fe40003f44270 */
[C---:B------:R-:W-:Y:S02]  /*1a00*/  ISETP.GT.AND P6, PT, R24.reuse, 0x1, PT ;  /* 0x000000011800780c */ /* 0x040fe40003fc4270 */
[C---:B------:R-:W-:Y:S02]  /*1a10*/  ISETP.GT.AND P5, PT, R24.reuse, 0x8, PT ;  /* 0x000000081800780c */ /* 0x040fe40003fa4270 */
[C---:B------:R-:W-:Y:S02]  /*1a20*/  ISETP.GT.AND P4, PT, R24.reuse, 0x9, PT ;  /* 0x000000091800780c */ /* 0x040fe40003f84270 */
[----:B------:R-:W-:Y:S01]  /*1a30*/  ISETP.GT.AND P3, PT, R24, 0x10, PT ;  /* 0x000000101800780c */ /* 0x000fe20003f64270 */
[----:B------:R-:W-:Y:S02]  /*1a40*/  WARPGROUP.DEPBAR.LE gsb0, 0x0 ;  /* 0x00008000000079c5 */ /* 0x000fe40000010000 */
[----:B------:R-:W-:-:S06]  /*1a50*/  WARPGROUP.ARRIVE ;  /* 0x00000000000079c5 */ /* 0x000fcc0000000000 */
[----:B------:R-:W-:Y:S01]  /*1a60*/  QGMMA.64x32x32.F32.E4M3.E4M3 R108, gdesc[UR28], RZ, !UPT, gsb0 ;  /* 0x006000001c6c79f3 */ /* 0x000fe2000c0008ff */
[----:B------:R-:W-:Y:S01]  /*1a70*/  R2UR UR28, R2 ;  /* 0x00000000021c72ca */ /* 0x000fe200000e0000 */
[----:B------:R-:W-:Y:S01]  /*1a80*/  UIADD3 UR30, UR6, 0x500, URZ ;  /* 0x00000500061e7890 */ /* 0x000fe2000fffe03f */
[----:B------:R-:W-:Y:S01]  /*1a90*/  R2UR UR29, R3 ;  /* 0x00000000031d72ca */ /* 0x000fe200000e0000 */
[----:B------:R-:W-:Y:S01]  /*1aa0*/  UMOV UR31, 0x40000040 ;  /* 0x40000040001f7882 */ /* 0x000fe20000000000 */
        /* <DEDUP_REMOVED lines=89> */
[----:B------:R-:W0:Y:S01]  /*2040*/  S2UR UR5, SR_CgaCtaId ;  /* 0x00000000000579c3 */ /* 0x000e220000008800 */
[----:B------:R-:W-:Y:S02]  /*2050*/  WARPGROUP.DEPBAR.LE gsb0, 0x0 ;  /* 0x00008000000079c5 */ /* 0x000fe40000010000 */
[----:B------:R-:W-:-:S06]  /*2060*/  WARPGROUP.ARRIVE ;  /* 0x00000000000079c5 */ /* 0x000fcc0000000000 */
[----:B------:R-:W-:Y:S01]  /*2070*/  QGMMA.64x32x32.F32.E4M3.E4M3 R44, gdesc[UR12], R44, gsb0 ;  /* 0x006000000c2c79f3 */ /* 0x000fe2000800082c */
[----:B------:R-:W-:Y:S01]  /*2080*/  UMOV UR14, UR4 ;  /* 0x00000004000e7c82 */ /* 0x000fe20008000000 */
[----:B------:R-:W-:Y:S01]  /*2090*/  UMOV UR15, 0x40000040 ;  /* 0x40000040000f7882 */ /* 0x000fe20000000000 */
[----:B------:R-:W-:Y:S01]  /*20a0*/  ULDC UR4, c[0x0][0x988] ;  /* 0x0002620000047ab9 */ /* 0x000fe20000000800 */
        /* <DEDUP_REMOVED lines=11> */
[C---:B-1----:R-:W-:Y:S01]  /*2160*/  FMUL.FTZ R6, R0.reuse, R125 ;  /* 0x0000007d00067220 */ /* 0x042fe20000410000 */
        /* <DEDUP_REMOVED lines=18> */
[----:B------:R-:W-:-:S03]  /*2290*/  FMUL.FTZ R124, R0, R138 ;  /* 0x0000008a007c7220 */ /* 0x000fc60000410000 */
[----:B------:R-:W3:Y:S01]  /*22a0*/  MUFU.TANH R7, R7 ;  /* 0x0000000700077308 */ /* 0x000ee20000002400 */
[----:B-1----:R-:W-:-:S07]  /*22b0*/  FSEL R127, R4, -INF , P2 ;  /* 0xff800000047f7808 */ /* 0x002fce0001000000 */
[----:B------:R-:W1:Y:S01]  /*22c0*/  MUFU.TANH R20, R20 ;  /* 0x0000001400147308 */ /* 0x000e620000002400 */
[----:B--2---:R-:W-:-:S07]  /*22d0*/  FSEL R6, R6, -INF , P6 ;  /* 0xff80000006067808 */ /* 0x004fce0003000000 */
[----:B------:R-:W2:Y:S01]  /*22e0*/  MUFU.TANH R9, R9 ;  /* 0x0000000900097308 */ /* 0x000ea20000002400 */
[----:B---3--:R-:W-:Y:S02]  /*22f0*/  FSEL R4, R7, -INF , P6 ;  /* 0xff80000007047808 */ /* 0x008fe40003000000 */
[----:B------:R-:W-:-:S05]  /*2300*/  ISETP.GT.AND P6, PT, R24, 0x18, PT ;  /* 0x000000181800780c */ /* 0x000fca0003fc4270 */
[----:B------:R-:W3:Y:S01]  /*2310*/  MUFU.TANH R5, R5 ;  /* 0x0000000500057308 */ /* 0x000ee20000002400 */
[----:B-1----:R-:W-:Y:S02]  /*2320*/  FSEL R137, R20, -INF , P6 ;  /* 0xff80000014897808 */ /* 0x002fe40003000000 */
[----:B------:R-:W-:-:S05]  /*2330*/  FMNMX.FTZ R20, R127, R6, !PT ;  /* 0x000000067f147209 */ /* 0x000fca0007810000 */
[----:B------:R-:W1:Y:S01]  /*2340*/  MUFU.TANH R10, R10 ;  /* 0x0000000a000a7308 */ /* 0x000e620000002400 */
[----:B--2---:R-:W-:-:S04]  /*2350*/  FSEL R129, R9, -INF , P5 ;  /* 0xff80000009817808 */ /* 0x004fc80002800000 */
[----:B------:R-:W-:-:S03]  /*2360*/  FMNMX.FTZ R20, R129, R20, !PT ;  /* 0x0000001481147209 */ /* 0x000fc60007810000 */
[----:B------:R-:W2:Y:S01]  /*2370*/  MUFU.TANH R13, R13 ;  /* 0x0000000d000d7308 */ /* 0x000ea20000002400 */
[----:B---3--:R-:W-:Y:S01]  /*2380*/  FSEL R5, R5, -INF , P2 ;  /* 0xff80000005057808 */ /* 0x008fe20001000000 */
[----:B------:R-:W-:Y:S02]  /*2390*/  WARPGROUP.DEPBAR.LE gsb0, 0x0 ;  /* 0x00008000000079c5 */ /* 0x000fe40000010000 */
[----:B------:R-:W-:Y:S01]  /*23a0*/  WARPGROUP.ARRIVE ;  /* 0x00000000000079c5 */ /* 0x000fe20000000000 */
[----:B------:R-:W-:Y:S01]  /*23b0*/  FMUL.FTZ R27, R0, R108 ;  /* 0x0000006c001b7220 */ /* 0x000fe20000410000 */
[----:B------:R-:W-:Y:S01]  /*23c0*/  ISETP.GT.AND P2, PT, R24, 0x11, PT ;  /* 0x000000111800780c */ /* 0x000fe20003f44270 */
[----:B------:R-:W-:Y:S01]  /*23d0*/  FMUL.FTZ R111, R0, R111 ;  /* 0x0000006f006f7220 */ /* 0x000fe20000410000 */
[----:B------:R-:W3:Y:S01]  /*23e0*/  MUFU.TANH R26, R26 ;  /* 0x0000001a001a7308 */ /* 0x000ee20000002400 */
[----:B-1----:R-:W-:Y:S01]  /*23f0*/  FSEL R131, R10, -INF , P4 ;  /* 0xff8000000a837808 */ /* 0x002fe20002000000 */
[----:B------:R-:W-:Y:S01]  /*2400*/  QGMMA.64x32x32.F32.E4M3.E4M3 R92, gdesc[UR16], R92, gsb0 ;  /* 0x00600000105c79f3 */ /* 0x000fe2000800085c */
[----:B------:R-:W-:Y:S01]  /*2410*/  UIADD3 UR18, UR6, 0x306, URZ ;  /* 0x0000030606127890 */ /* 0x000fe2000fffe03f */
[C---:B------:R-:W-:Y:S01]  /*2420*/  FMUL.FTZ R108, R0.reuse, R109 ;  /* 0x0000006d006c7220 */ /* 0x040fe20000410000 */
[----:B------:R-:W-:Y:S01]  /*2430*/  UMOV UR19, 0x40000040 ;  /* 0x4000004000137882 */ /* 0x000fe20000000000 */
[C---:B------:R-:W-:Y:S01]  /*2440*/  FMUL.FTZ R109, R0.reuse, R112 ;  /* 0x00000070006d7220 */ /* 0x040fe20000410000 */
[C---:B------:R-:W-:Y:S01]  /*2450*/  FMUL.FTZ R115, R0.reuse, R115 ;  /* 0x0000007300737220 */ /* 0x040fe20000410000 */
[----:B------:R-:W1:Y:S01]  /*2460*/  MUFU.TANH R12, R12 ;  /* 0x0000000c000c7308 */ /* 0x000e620000002400 */
[----:B--2---:R-:W-:Y:S01]  /*2470*/  FSEL R9, R13, -INF , P4 ;  /* 0xff8000000d097808 */ /* 0x004fe20002000000 */
[C---:B------:R-:W-:Y:S01]  /*2480*/  FMUL.FTZ R112, R0.reuse, R113 ;  /* 0x0000007100707220 */ /* 0x040fe20000410000 */
[C---:B------:R-:W-:Y:S01]  /*2490*/  FMUL.FTZ R110, R0.reuse, R110 ;  /* 0x0000006e006e7220 */ /* 0x040fe20000410000 */
[C---:B------:R-:W-:Y:S01]  /*24a0*/  FMUL.FTZ R113, R0.reuse, R116 ;  /* 0x0000007400717220 */ /* 0x040fe20000410000 */
[----:B------:R-:W-:Y:S01]  /*24b0*/  FMUL.FTZ R119, R0, R119 ;  /* 0x0000007700777220 */ /* 0x000fe20000410000 */
[----:B------:R-:W-:Y:S01]  /*24c0*/  ISETP.GT.AND P4, PT, R24, 0x20, PT ;  /* 0x000000201800780c */ /* 0x000fe20003f84270 */
[----:B------:R-:W-:Y:S01]  /*24d0*/  FMUL.FTZ R116, R0, R117 ;  /* 0x0000007500747220 */ /* 0x000fe20000410000 */
[----:B------:R-:W2:Y:S01]  /*24e0*/  MUFU.TANH R14, R14 ;  /* 0x0000000e000e7308 */ /* 0x000ea20000002400 */
[----:B---3--:R-:W-:Y:S01]  /*24f0*/  FSEL R13, R26, -INF , P2 ;  /* 0xff8000001a0d7808 */ /* 0x008fe20001000000 */
[C---:B------:R-:W-:Y:S01]  /*2500*/  FMUL.FTZ R114, R0.reuse, R114 ;  /* 0x0000007200727220 */ /* 0x040fe20000410000 */
[----:B------:R-:W-:Y:S01]  /*2510*/  FMNMX.FTZ R26, R131, R20, !PT ;  /* 0x00000014831a7209 */ /* 0x000fe20007810000 */
[C---:B------:R-:W-:Y:S01]  /*2520*/  FMUL.FTZ R117, R0.reuse, R120 ;  /* 0x0000007800757220 */ /* 0x040fe20000410000 */
[C---:B------:R-:W-:Y:S01]  /*2530*/  FMUL.FTZ R120, R0.reuse, R121 ;  /* 0x0000007900787220 */ /* 0x040fe20000410000 */
[C---:B------:R-:W-:Y:S01]  /*2540*/  FMUL.FTZ R121, R0.reuse, R123 ;  /* 0x0000007b00797220 */ /* 0x040fe20000410000 */
[----:B------:R-:W-:Y:S01]  /*2550*/  FMUL.FTZ R118, R0, R118 ;  /* 0x0000007600767220 */ /* 0x000fe20000410000 */
[----:B------:R-:W3:Y:S01]  /*2560*/  MUFU.TANH R11, R11 ;  /* 0x0000000b000b7308 */ /* 0x000ee20000002400 */
[----:B-1----:R-:W-:Y:S01]  /*2570*/  FSEL R133, R12, -INF , P3 ;  /* 0xff8000000c857808 */ /* 0x002fe20001800000 */
[----:B------:R-:W-:-:S03]  /*2580*/  FMUL.FTZ R122, R0, R122 ;  /* 0x0000007a007a7220 */ /* 0x000fc60000410000 */
[----:B------:R-:W-:-:S03]  /*2590*/  FMNMX.FTZ R26, R133, R26, !PT ;  /* 0x0000001a851a7209 */ /* 0x000fc60007810000 */
[----:B------:R-:W1:Y:S01]  /*25a0*/  MUFU.TANH R125, R125 ;  /* 0x0000007d007d7308 */ /* 0x000e620000002400 */
[----:B--2---:R-:W-:Y:S02]  /*25b0*/  FSEL R135, R14, -INF , P2 ;  /* 0xff8000000e877808 */ /* 0x004fe40001000000 */
[----:B------:R-:W-:Y:S02]  /*25c0*/  ISETP.GT.AND P2, PT, R24, 0x28, PT ;  /* 0x000000281800780c */ /* 0x000fe40003f44270 */
[----:B------:R-:W-:-:S03]  /*25d0*/  FMNMX.FTZ R26, R135, R26, !PT ;  /* 0x0000001a871a7209 */ /* 0x000fc60007810000 */
[----:B------:R-:W2:Y:S01]  /*25e0*/  MUFU.TANH R21, R21 ;  /* 0x0000001500157308 */ /* 0x000ea20000002400 */
[----:B---3--:R-:W-:Y:S02]  /*25f0*/  FSEL R7, R11, -INF , P5 ;  /* 0xff8000000b077808 */ /* 0x008fe40002800000 */
[----:B------:R-:W-:Y:S02]  /*2600*/  ISETP.GT.AND P5, PT, R24, 0x19, PT ;  /* 0x000000191800780c */ /* 0x000fe40003fa4270 */
[----:B------:R-:W-:-:S03]  /*2610*/  FMNMX.FTZ R26, R137, R26, !PT ;  /* 0x0000001a891a7209 */ /* 0x000fc60007810000 */
[----:B------:R-:W3:Y:S01]  /*2620*/  MUFU.TANH R15, R15 ;  /* 0x0000000f000f7308 */ /* 0x000ee20000002400 */
[----:B-1----:R-:W-:-:S07]  /*2630*/  FSEL R19, R125, -INF , P5 ;  /* 0xff8000007d137808 */ /* 0x002fce0002800000 */
[----:B------:R-:W1:Y:S01]  /*2640*/  MUFU.TANH R27, R27 ;  /* 0x0000001b001b7308 */ /* 0x000e620000002400 */
[----:B--2---:R-:W-:Y:S02]  /*2650*/  FSEL R125, R21, -INF , P5 ;  /* 0xff800000157d7808 */ /* 0x004fe40002800000 */
[----:B------:R-:W-:Y:S02]  /*2660*/  ISETP.GT.AND P5, PT, R24, 0x30, PT ;  /* 0x000000301800780c */ /* 0x000fe40003fa4270 */
[----:B------:R-:W-:Y:S01]  /*2670*/  FMNMX.FTZ R26, R125, R26, !PT ;  /* 0x0000001a7d1a7209 */ /* 0x000fe20007810000 */
[----:B------:R-:W-:Y:S02]  /*2680*/  WARPGROUP.DEPBAR.LE gsb0, 0x0 ;  /* 0x00008000000079c5 */ /* 0x000fe40000010000 */
[----:B------:R-:W-:Y:S01]  /*2690*/  WARPGROUP.ARRIVE ;  /* 0x00000000000079c5 */ /* 0x000fe20000000000 */
[----:B------:R-:W2:Y:S01]  /*26a0*/  MUFU.TANH R111, R111 ;  /* 0x0000006f006f7308 */ /* 0x000ea20000002400 */
[----:B---3--:R-:W-:Y:S01]  /*26b0*/  FSEL R11, R15, -INF , P3 ;  /* 0xff8000000f0b7808 */ /* 0x008fe20001800000 */
[----:B------:R-:W-:Y:S01]  /*26c0*/  FMUL.FTZ R92, R0, R92 ;  /* 0x0000005c005c7220 */ /* 0x000fe20000410000 */
[----:B------:R-:W-:Y:S01]  /*26d0*/  ISETP.GT.AND P3, PT, R24, 0x21, PT ;  /* 0x000000211800780c */ /* 0x000fe20003f64270 */
[C---:B------:R-:W-:Y:S01]  /*26e0*/  FMUL.FTZ R123, R0.reuse, R95 ;  /* 0x0000005f007b7220 */ /* 0x040fe20000410000 */
[----:B------:R-:W-:Y:S01]  /*26f0*/  QGMMA.64x32x32.F32.E4M3.E4M3 R76, gdesc[UR16], R76, gsb0 ;  /* 0x00600000104c79f3 */ /* 0x000fe2000800084c */
[----:B------:R-:W-:Y:S01]  /*2700*/  UIADD3 UR18, UR6, 0x406, URZ ;  /* 0x0000040606127890 */ /* 0x000fe2000fffe03f */
[C---:B------:R-:W-:Y:S01]  /*2710*/  FMUL.FTZ R93, R0.reuse, R93 ;  /* 0x0000005d005d7220 */ /* 0x040fe20000410000 */
[----:B------:R-:W-:Y:S01]  /*2720*/  UMOV UR19, 0x40000040 ;  /* 0x4000004000137882 */ /* 0x000fe20000000000 */
[----:B------:R-:W3:Y:S01]  /*2730*/  MUFU.TANH R108, R108 ;  /* 0x0000006c006c7308 */ /* 0x000ee20000002400 */
[----:B-1----:R-:W-:Y:S01]  /*2740*/  FSEL R139, R27, -INF , P4 ;  /* 0xff8000001b8b7808 */ /* 0x002fe20002000000 */
[C---:B------:R-:W-:Y:S01]  /*2750*/  FMUL.FTZ R95, R0.reuse, R96 ;  /* 0x00000060005f7220 */ /* 0x040fe20000410000 */
[C---:B------:R-:W-:Y:S01]  /*2760*/  FMUL.FTZ R96, R0.reuse, R97 ;  /* 0x0000006100607220 */ /* 0x040fe20000410000 */
[C---:B------:R-:W-:Y:S01]  /*2770*/  FMUL.FTZ R94, R0.reuse, R94 ;  /* 0x0000005e005e7220 */ /* 0x040fe20000410000 */
[----:B------:R-:W-:Y:S01]  /*2780*/  FMNMX.FTZ R26, R139, R26, !PT ;  /* 0x0000001a8b1a7209 */ /* 0x000fe20007810000 */
[C---:B------:R-:W-:Y:S01]  /*2790*/  FMUL.FTZ R97, R0.reuse, R100 ;  /* 0x0000006400617220 */ /* 0x040fe20000410000 */
[C---:B------:R-:W-:Y:S01]  /*27a0*/  FMUL.FTZ R103, R0.reuse, R103 ;  /* 0x0000006700677220 */ /* 0x040fe20000410000 */
[----:B------:R-:W1:Y:S01]  /*27b0*/  MUFU.TANH R124, R124 ;  /* 0x0000007c007c7308 */ /* 0x000e620000002400 */
[----:B--2---:R-:W-:Y:S01]  /*27c0*/  FSEL R23, R111, -INF , P3 ;  /* 0xff8000006f177808 */ /* 0x004fe20001800000 */
[C---:B------:R-:W-:Y:S01]  /*27d0*/  FMUL.FTZ R100, R0.reuse, R101 ;  /* 0x0000006500647220 */ /* 0x040fe20000410000 */
[C---:B------:R-:W-:Y:S01]  /*27e0*/  FMUL.FTZ R98, R0.reuse, R98 ;  /* 0x0000006200627220 */ /* 0x040fe20000410000 */
[C---:B------:R-:W-:Y:S01]  /*27f0*/  FMUL.FTZ R101, R0.reuse, R104 ;  /* 0x0000006800657220 */ /* 0x040fe20000410000 */
[C---:B------:R-:W-:Y:S01]  /*2800*/  FMUL.FTZ R99, R0.reuse, R99 ;  /* 0x0000006300637220 */ /* 0x040fe20000410000 */
[C---:B------:R-:W-:Y:S01]  /*2810*/  FMUL.FTZ R102, R0.reuse, R102 ;  /* 0x0000006600667220 */ /* 0x040fe20000410000 */
[----:B------:R-:W-:Y:S01]  /*2820*/  FMUL.FTZ R104, R0, R105 ;  /* 0x0000006900687220 */ /* 0x000fe20000410000 */
[----:B------:R-:W2:Y:S01]  /*2830*/  MUFU.TANH R109, R109 ;  /* 0x0000006d006d7308 */ /* 0x000ea20000002400 */
[----:B---3--:R-:W-:Y:S01]  /*2840*/  FSEL R111, R108, -INF , P3 ;  /* 0xff8000006c6f7808 */ /* 0x008fe20001800000 */
[----:B------:R-:W-:Y:S01]  /*2850*/  FMUL.FTZ R105, R0, R107 ;  /* 0x0000006b00697220 */ /* 0x000fe20000410000 */
[----:B------:R-:W-:Y:S01]  /*2860*/  ISETP.GT.AND P3, PT, R24, 0x38, PT ;  /* 0x000000381800780c */ /* 0x000fe20003f64270 */
[----:B------:R-:W-:Y:S01]  /*2870*/  FMUL.FTZ R106, R0, R106 ;  /* 0x0000006a006a7220 */ /* 0x000fe20000410000 */
[----:B------:R-:W-:-:S03]  /*2880*/  FMNMX.FTZ R26, R111, R26, !PT ;  /* 0x0000001a6f1a7209 */ /* 0x000fc60007810000 */
[----:B------:R-:W-:Y:S01]  /*2890*/  MUFU.TANH R115, R115 ;  /* 0x0000007300737308 */ /* 0x000fe20000002400 */
[----:B-1----:R-:W-:Y:S02]  /*28a0*/  FSEL R15, R124, -INF , P6 ;  /* 0xff8000007c0f7808 */ /* 0x002fe40003000000 */
[----:B------:R-:W-:-:S05]  /*28b0*/  ISETP.GT.AND P6, PT, R24, 0x29, PT ;  /* 0x000000291800780c */ /* 0x000fca0003fc4270 */
[----:B------:R-:W-:Y:S01]  /*28c0*/  MUFU.TANH R112, R112 ;  /* 0x0000007000707308 */ /* 0x000fe20000002400 */
[----:B--2---:R-:W-:-:S04]  /*28d0*/  FSEL R109, R109, -INF , P2 ;  /* 0xff8000006d6d7808 */ /* 0x004fc80001000000 */
[----:B------:R-:W-:-:S03]  /*28e0*/  FMNMX.FTZ R26, R109, R26, !PT ;  /* 0x0000001a6d1a7209 */ /* 0x000fc60007810000 */
[----:B------:R-:W1:Y:S08]  /*28f0*/  MUFU.TANH R110, R110 ;  /* 0x0000006e006e7308 */ /* 0x000e700000002400 */
[----:B------:R-:W2:Y:S01]  /*2900*/  MUFU.TANH R113, R113 ;  /* 0x0000007100717308 */ /* 0x000ea20000002400 */
[----:B------:R-:W-:Y:S02]  /*2910*/  WARPGROUP.DEPBAR.LE gsb0, 0x0 ;  /* 0x00008000000079c5 */ /* 0x000fe40000010000 */
[----:B------:R-:W-:-:S05]  /*2920*/  WARPGROUP.ARRIVE ;  /* 0x00000000000079c5 */ /* 0x000fca0000000000 */
[----:B------:R-:W-:Y:S01]  /*2930*/  MUFU.TANH R119, R119 ;  /* 0x0000007700777308 */ /* 0x000fe20000002400 */
[----:B-1----:R-:W-:Y:S01]  /*2940*/  FSEL R21, R110, -INF , P4 ;  /* 0xff8000006e157808 */ /* 0x002fe20002000000 */
[----:B------:R-:W-:Y:S01]  /*2950*/  FMUL.FTZ R107, R0, R79 ;  /* 0x0000004f006b7220 */ /* 0x000fe20000410000 */
[----:B------:R-:W-:Y:S01]  /*2960*/  ISETP.GT.AND P4, PT, R24, 0x31, PT ;  /* 0x000000311800780c */ /* 0x000fe20003f84270 */
[C---:B------:R-:W-:Y:S01]  /*2970*/  FMUL.FTZ R79, R0.reuse, R80 ;  /* 0x00000050004f7220 */ /* 0x040fe20000410000 */
[----:B------:R-:W-:Y:S01]  /*2980*/  QGMMA.64x32x32.F32.E4M3.E4M3 R60, gdesc[UR16], R60, gsb0 ;  /* 0x00600000103c79f3 */ /* 0x000fe2000800083c */
[----:B------:R-:W-:Y:S01]  /*2990*/  UIADD3 UR18, UR6, 0x506, URZ ;  /* 0x0000050606127890 */ /* 0x000fe2000fffe03f */
[----:B--2---:R-:W-:Y:S01]  /*29a0*/  FSEL R141, R113, -INF , P5 ;  /* 0xff800000718d7808 */ /* 0x004fe20002800000 */
        /* <DEDUP_REMOVED lines=17> */
[----:B------:R-:W2:Y:S08]  /*2ac0*/  MUFU.TANH R117, R117 ;  /* 0x0000007500757308 */ /* 0x000eb00000002400 */
[----:B------:R-:W3:Y:S01]  /*2ad0*/  MUFU.TANH R121, R121 ;  /* 0x0000007900797308 */ /* 0x000ee20000002400 */
[----:B-1----:R-:W-:-:S02]  /*2ae0*/  FSEL R27, R114, -INF , P2 ;  /* 0xff800000721b7808 */ /* 0x002fc40001000000 */
[----:B------:R-:W-:-:S05]  /*2af0*/  ISETP.GT.AND P2, PT, R24, 0x39, PT ;  /* 0x000000391800780c */ /* 0x000fca0003f44270 */
[----:B------:R-:W1:Y:S01]  /*2b00*/  MUFU.TANH R120, R120 ;  /* 0x0000007800787308 */ /* 0x000e620000002400 */
[----:B--2---:R-:W-:-:S07]  /*2b10*/  FSEL R117, R117, -INF , P3 ;  /* 0xff80000075757808 */ /* 0x004fce0001800000 */
[----:B------:R-:W2:Y:S08]  /*2b20*/  MUFU.TANH R118, R118 ;  /* 0x0000007600767308 */ /* 0x000eb00000002400 */
[----:B------:R-:W4:Y:S01]  /*2b30*/  MUFU.TANH R92, R92 ;  /* 0x0000005c005c7308 */ /* 0x000f220000002400 */
[----:B------:R-:W-:Y:S02]  /*2b40*/  WARPGROUP.DEPBAR.LE gsb0, 0x0 ;  /* 0x00008000000079c5 */ /* 0x000fe40000010000 */
[----:B------:R-:W-:Y:S01]  /*2b50*/  WARPGROUP.ARRIVE ;  /* 0x00000000000079c5 */ /* 0x000fe20000000000 */
[----:B------:R-:W-:-:S04]  /*2b60*/  FMUL.FTZ R130, R0, R67 ;  /* 0x0000004300827220 */ /* 0x000fc80000410000 */
[----:B------:R-:W5:Y:S01]  /*2b70*/  MUFU.TANH R123, R123 ;  /* 0x0000007b007b7308 */ /* 0x000f620000002400 */
[C---:B------:R-:W-:Y:S01]  /*2b80*/  FMUL.FTZ R126, R0.reuse, R63 ;  /* 0x0000003f007e7220 */ /* 0x040fe20000410000 */
[C---:B------:R-:W-:Y:S01]  /*2b90*/  FMUL.FTZ R128, R0.reuse, R66 ;  /* 0x0000004200807220 */ /* 0x040fe20000410000 */
[C---:B------:R-:W-:Y:S01]  /*2ba0*/  FMUL.FTZ R66, R0.reuse, R65 ;  /* 0x0000004100427220 */ /* 0x040fe20000410000 */
[----:B------:R-:W-:Y:S01]  /*2bb0*/  QGMMA.64x32x32.F32.E4M3.E4M3 R44, gdesc[UR16], R44, gsb0 ;  /* 0x00600000102c79f3 */ /* 0x000fe2000800082c */
[----:B------:R-:W-:Y:S01]  /*2bc0*/  UIADD3 UR18, UR6, 0x606, URZ ;  /* 0x0000060606127890 */ /* 0x000fe2000fffe03f */
[C---:B------:R-:W-:Y:S01]  /*2bd0*/  FMUL.FTZ R91, R0.reuse, R62 ;  /* 0x0000003e005b7220 */ /* 0x040fe20000410000 */
[----:B------:R-:W-:Y:S01]  /*2be0*/  UMOV UR19, 0x40000040 ;  /* 0x4000004000137882 */ /* 0x000fe20000000000 */
        /* <DEDUP_REMOVED lines=12> */
[----:B------:R-:W-:-:S04]  /*2cb0*/  FMUL.FTZ R70, R0, R70 ;  /* 0x0000004600467220 */ /* 0x000fc80000410000 */
[----:B------:R-:W0:Y:S08]  /*2cc0*/  MUFU.TANH R95, R95 ;  /* 0x0000005f005f7308 */ /* 0x000e300000002400 */
[----:B------:R-:W0:Y:S08]  /*2cd0*/  MUFU.TANH R96, R96 ;  /* 0x0000006000607308 */ /* 0x000e300000002400 */
[----:B------:R-:W0:Y:S08]  /*2ce0*/  MUFU.TANH R94, R94 ;  /* 0x0000005e005e7308 */ /* 0x000e300000002400 */
[----:B------:R-:W0:Y:S08]  /*2cf0*/  MUFU.TANH R97, R97 ;  /* 0x0000006100617308 */ /* 0x000e300000002400 */
[----:B------:R-:W-:Y:S01]  /*2d00*/  MUFU.TANH R103, R103 ;  /* 0x0000006700677308 */ /* 0x000fe20000002400 */
[----:B------:R-:W-:-:S02]  /*2d10*/  WARPGROUP.DEPBAR.LE gsb0, 0x0 ;  /* 0x00008000000079c5 */ /* 0x000fc40000010000 */
[----:B------:R-:W-:Y:S01]  /*2d20*/  WARPGROUP.ARRIVE ;  /* 0x00000000000079c5 */ /* 0x000fe20000000000 */
[C---:B------:R-:W-:Y:S01]  /*2d30*/  FMUL.FTZ R199, R0.reuse, R45 ;  /* 0x0000002d00c77220 */ /* 0x040fe20000410000 */
[----:B------:R-:W-:Y:S01]  /*2d40*/  FSEL R45, R115, -INF , P6 ;  /* 0xff800000732d7808 */ /* 0x000fe20003000000 */
[----:B------:R-:W-:Y:S01]  /*2d50*/  FMUL.FTZ R67, R0, R49 ;  /* 0x0000003100437220 */ /* 0x000fe20000410000 */
[----:B------:R-:W-:Y:S01]  /*2d60*/  FSEL R115, R112, -INF , P6 ;  /* 0xff80000070737808 */ /* 0x000fe20003000000 */
[C---:B------:R-:W-:Y:S01]  /*2d70*/  FMUL.FTZ R138, R0.reuse, R54 ;  /* 0x00000036008a7220 */ /* 0x040fe20000410000 */
[----:B------:R-:W-:Y:S01]  /*2d80*/  QGMMA.64x32x32.F32.E4M3.E4M3 R28, gdesc[UR16], R28, gsb0 ;  /* 0x00600000101c79f3 */ /* 0x000fe2000800081c */
[----:B------:R-:W-:Y:S01]  /*2d90*/  FSEL R49, R119, -INF , P4 ;  /* 0xff80000077317808 */ /* 0x000fe20002000000 */
[C---:B------:R-:W-:Y:S01]  /*2da0*/  FMUL.FTZ R54, R0.reuse, R53 ;  /* 0x0000003500367220 */ /* 0x040fe20000410000 */
[----:B------:R-:W-:Y:S01]  /*2db0*/  FMNMX.FTZ R26, R115, R26, !PT ;  /* 0x0000001a731a7209 */ /* 0x000fe20007810000 */
[----:B------:R-:W-:Y:S01]  /*2dc0*/  FMUL.FTZ R63, R0, R47 ;  /* 0x0000002f003f7220 */ /* 0x000fe20000410000 */
[----:B------:R-:W-:Y:S01]  /*2dd0*/  FSEL R119, R116, -INF , P4 ;  /* 0xff80000074777808 */ /* 0x000fe20002000000 */
[C---:B------:R-:W-:Y:S01]  /*2de0*/  FMUL.FTZ R144, R0.reuse, R58 ;  /* 0x0000003a00907220 */ /* 0x040fe20000410000 */
[----:B------:R-:W-:Y:S01]  /*2df0*/  FMNMX.FTZ R26, R141, R26, !PT ;  /* 0x0000001a8d1a7209 */ /* 0x000fe20007810000 */
[C---:B------:R-:W-:Y:S01]  /*2e00*/  FMUL.FTZ R58, R0.reuse, R57 ;  /* 0x00000039003a7220 */ /* 0x040fe20000410000 */
[----:B---3--:R-:W-:Y:S01]  /*2e10*/  FSEL R53, R121, -INF , P2 ;  /* 0xff80000079357808 */ /* 0x008fe20001000000 */
[----:B------:R-:W-:Y:S01]  /*2e20*/  MUFU.TANH R100, R100 ;  /* 0x0000006400647308 */ /* 0x000fe20000002400 */
[----:B------:R-:W-:Y:S01]  /*2e30*/  FMNMX.FTZ R26, R119, R26, !PT ;  /* 0x0000001a771a7209 */ /* 0x000fe20007810000 */
[----:B------:R-:W-:Y:S01]  /*2e40*/  FMUL.FTZ R134, R0, R51 ;  /* 0x0000003300867220 */ /* 0x000fe20000410000 */
[----:B------:R-:W-:Y:S01]  /*2e50*/  ISETP.GT.AND P6, PT, R24, 0x40, PT ;  /* 0x000000401800780c */ /* 0x000fe20003fc4270 */
[----:B------:R-:W-:Y:S01]  /*2e60*/  FMUL.FTZ R142, R0, R55 ;  /* 0x00000037008e7220 */ /* 0x000fe20000410000 */
[----:B-1----:R-:W-:Y:S01]  /*2e70*/  FSEL R121, R120, -INF , P2 ;  /* 0xff80000078797808 */ /* 0x002fe20001000000 */
[----:B------:R-:W-:Y:S01]  /*2e80*/  FMUL.FTZ R65, R0, R48 ;  /* 0x0000003000417220 */ /* 0x000fe20000410000 */
[----:B------:R-:W-:Y:S01]  /*2e90*/  FMNMX.FTZ R26, R117, R26, !PT ;  /* 0x0000001a751a7209 */ /* 0x000fe20007810000 */
[----:B------:R-:W1:Y:S01]  /*2ea0*/  MUFU.TANH R98, R98 ;  /* 0x0000006200627308 */ /* 0x000e620000002400 */
[----:B--2---:R-:W-:Y:S01]  /*2eb0*/  FSEL R47, R118, -INF , P5 ;  /* 0xff800000762f7808 */ /* 0x004fe20002800000 */
[----:B------:R-:W-:Y:S01]  /*2ec0*/  FMUL.FTZ R61, R0, R46 ;  /* 0x0000002e003d7220 */ /* 0x000fe20000410000 */
[----:B------:R-:W-:Y:S01]  /*2ed0*/  ISETP.GT.AND P5, PT, R24, 0x41, PT ;  /* 0x000000411800780c */ /* 0x000fe20003fa4270 */
[----:B------:R-:W-:Y:S01]  /*2ee0*/  FMUL.FTZ R136, R0, R52 ;  /* 0x0000003400887220 */ /* 0x000fe20000410000 */
[----:B----4-:R-:W-:Y:S01]  /*2ef0*/  FSEL R143, R92, -INF , P6 ;  /* 0xff8000005c8f7808 */ /* 0x010fe20003000000 */
[C---:B------:R-:W-:Y:S01]  /*2f00*/  FMUL.FTZ R52, R0.reuse, R59 ;  /* 0x0000003b00347220 */ /* 0x040fe20000410000 */
[----:B------:R-:W-:Y:S01]  /*2f10*/  FMNMX.FTZ R26, R121, R26, !PT ;  /* 0x0000001a791a7209 */ /* 0x000fe20007810000 */
[----:B------:R-:W2:Y:S01]  /*2f20*/  MUFU.TANH R101, R101 ;  /* 0x0000006500657308 */ /* 0x000ea20000002400 */
[----:B-----5:R-:W-:Y:S01]  /*2f30*/  FSEL R57, R123, -INF , P5 ;  /* 0xff8000007b397808 */ /* 0x020fe20002800000 */
[----:B------:R-:W-:Y:S01]  /*2f40*/  FMUL.FTZ R132, R0, R50 ;  /* 0x0000003200847220 */ /* 0x000fe20000410000 */
[----:B------:R-:W-:Y:S01]  /*2f50*/  ISETP.GT.AND P4, PT, R24, 0x48, PT ;  /* 0x000000481800780c */ /* 0x000fe20003f84270 */
[C---:B------:R-:W-:Y:S01]  /*2f60*/  FMUL.FTZ R195, R0.reuse, R44 ;  /* 0x0000002c00c37220 */ /* 0x040fe20000410000 */
[----:B0-----:R-:W-:Y:S01]  /*2f70*/  FSEL R123, R93, -INF , P5 ;  /* 0xff8000005d7b7808 */ /* 0x001fe20002800000 */
[----:B------:R-:W-:Y:S01]  /*2f80*/  FMUL.FTZ R56, R0, R56 ;  /* 0x0000003800387220 */ /* 0x000fe20000410000 */
[----:B------:R-:W-:Y:S01]  /*2f90*/  FMNMX.FTZ R26, R143, R26, !PT ;  /* 0x0000001a8f1a7209 */ /* 0x000fe20007810000 */
[----:B------:R-:W-:Y:S01]  /*2fa0*/  MUFU.TANH R99, R99 ;  /* 0x0000006300637308 */ /* 0x000fe20000002400 */
[----:B------:R-:W-:-:S02]  /*2fb0*/  FSEL R51, R122, -INF , P3 ;  /* 0xff8000007a337808 */ /* 0x000fc40001800000 */
[C---:B------:R-:W-:Y:S02]  /*2fc0*/  ISETP.GT.AND P3, PT, R24.reuse, 0x49, PT ;  /* 0x000000491800780c */ /* 0x040fe40003f64270 */
[----:B------:R-:W-:Y:S02]  /*2fd0*/  FSEL R147, R95, -INF , P4 ;  /* 0xff8000005f937808 */ /* 0x000fe40002000000 */
[----:B------:R-:W-:Y:S01]  /*2fe0*/  FMNMX.FTZ R26, R123, R26, !PT ;  /* 0x0000001a7b1a7209 */ /* 0x000fe20007810000 */
[----:B------:R-:W-:Y:S01]  /*2ff0*/  MUFU.TANH R102, R102 ;  /* 0x0000006600667308 */ /* 0x000fe20000002400 */
[----:B------:R-:W-:Y:S02]  /*3000*/  ISETP.GT.AND P2, PT, R24, 0x50, PT ;  /* 0x000000501800780c */ /* 0x000fe40003f44270 */
[----:B------:R-:W-:Y:S02]  /*3010*/  FSEL R149, R96, -INF , P3 ;  /* 0xff80000060957808 */ /* 0x000fe40001800000 */
[----:B------:R-:W-:-:S02]  /*3020*/  FMNMX.FTZ R26, R147, R26, !PT ;  /* 0x0000001a931a7209 */ /* 0x000fc40007810000 */
[----:B------:R-:W-:Y:S01]  /*3030*/  FSEL R55, R94, -INF , P6 ;  /* 0xff8000005e377808 */ /* 0x000fe20003000000 */
[----:B------:R-:W0:Y:S01]  /*3040*/  MUFU.TANH R104, R104 ;  /* 0x0000006800687308 */ /* 0x000e220000002400 */
[C---:B------:R-:W-:Y:S02]  /*3050*/  ISETP.GT.AND P6, PT, R24.reuse, 0x51, PT ;  /* 0x000000511800780c */ /* 0x040fe40003fc4270 */
[----:B------:R-:W-:Y:S02]  /*3060*/  FSEL R151, R97, -INF , P2 ;  /* 0xff80000061977808 */ /* 0x000fe40001000000 */
[----:B------:R-:W-:Y:S02]  /*3070*/  FMNMX.FTZ R26, R149, R26, !PT ;  /* 0x0000001a951a7209 */ /* 0x000fe40007810000 */
[----:B------:R-:W-:Y:S01]  /*3080*/  ISETP.GT.AND P5, PT, R24, 0x58, PT ;  /* 0x000000581800780c */ /* 0x000fe20003fa4270 */
[----:B------:R-:W-:Y:S01]  /*3090*/  MUFU.TANH R105, R105 ;  /* 0x0000006900697308 */ /* 0x000fe20000002400 */
[----:B------:R-:W-:Y:S01]  /*30a0*/  FMNMX.FTZ R26, R151, R26, !PT ;  /* 0x0000001a971a7209 */ /* 0x000fe20007810000 */
[----:B------:R-:W-:-:S02]  /*30b0*/  WARPGROUP.DEPBAR.LE gsb0, 0x0 ;  /* 0x00008000000079c5 */ /* 0x000fc40000010000 */
[----:B-1----:R-:W-:Y:S01]  /*30c0*/  FSEL R59, R98, -INF , P4 ;  /* 0xff800000623b7808 */ /* 0x002fe20002000000 */
[----:B------:R-:W-:Y:S01]  /*30d0*/  FMUL.FTZ R30, R0, R30 ;  /* 0x0000001e001e7220 */ /* 0x000fe20000410000 */
[----:B------:R-:W-:Y:S01]  /*30e0*/  ISETP.GT.AND P4, PT, R24, 0x59, PT ;  /* 0x000000591800780c */ /* 0x000fe20003f84270 */
[C---:B------:R-:W-:Y:S01]  /*30f0*/  FMUL.FTZ R32, R0.reuse, R32 ;  /* 0x0000002000207220 */ /* 0x040fe20000410000 */
[----:B------:R-:W-:Y:S01]  /*3100*/  MUFU.TANH R106, R106 ;  /* 0x0000006a006a7308 */ /* 0x000fe20000002400 */
[----:B--2---:R-:W-:Y:S01]  /*3110*/  FSEL R153, R101, -INF , P5 ;  /* 0xff80000065997808 */ /* 0x004fe20002800000 */
[----:B------:R-:W-:Y:S01]  /*3120*/  FMUL.FTZ R34, R0, R34 ;  /* 0x0000002200227220 */ /* 0x000fe20000410000 */
[----:B0-----:R-:W-:Y:S01]  /*3130*/  FSEL R155, R104, -INF , P4 ;  /* 0xff800000689b7808 */ /* 0x001fe20002000000 */
[C---:B------:R-:W-:Y:S01]  /*3140*/  FMUL.FTZ R40, R0.reuse, R40 ;  /* 0x0000002800287220 */ /* 0x040fe20000410000 */
[C---:B------:R-:W-:Y:S01]  /*3150*/  FMUL.FTZ R28, R0.reuse, R28 ;  /* 0x0000001c001c7220 */ /* 0x040fe20000410000 */
[----:B------:R-:W-:Y:S01]  /*3160*/  FMUL.FTZ R36, R0, R36 ;  /* 0x0000002400247220 */ /* 0x000fe20000410000 */
[----:B------:R-:W-:Y:S01]  /*3170*/  IMAD.U32 R98, RZ, RZ, UR4 ;  /* 0x00000004ff627e24 */ /* 0x000fe2000f8e00ff */
[----:B------:R-:W-:Y:S08]  /*3180*/  MUFU.TANH R76, R76 ;  /* 0x0000004c004c7308 */ /* 0x000ff00000002400 */
[----:B------:R-:W-:Y:S08]  /*3190*/  MUFU.TANH R78, R78 ;  /* 0x0000004e004e7308 */ /* 0x000ff00000002400 */
[----:B------:R-:W-:Y:S08]  /*31a0*/  MUFU.TANH R77, R77 ;  /* 0x0000004d004d7308 */ /* 0x000ff00000002400 */
[----:B------:R-:W-:Y:S08]  /*31b0*/  MUFU.TANH R107, R107 ;  /* 0x0000006b006b7308 */ /* 0x000ff00000002400 */
[----:B------:R-:W0:Y:S08]  /*31c0*/  MUFU.TANH R79, R79 ;  /* 0x0000004f004f7308 */ /* 0x000e300000002400 */
[----:B------:R-:W-:Y:S08]  /*31d0*/  MUFU.TANH R82, R82 ;  /* 0x0000005200527308 */ /* 0x000ff00000002400 */
[----:B------:R-:W-:Y:S08]  /*31e0*/  MUFU.TANH R81, R81 ;  /* 0x0000005100517308 */ /* 0x000ff00000002400 */
[----:B------:R-:W1:Y:S08]  /*31f0*/  MUFU.TANH R86, R86 ;  /* 0x0000005600567308 */ /* 0x000e700000002400 */
[----:B------:R-:W-:Y:S08]  /*3200*/  MUFU.TANH R80, R80 ;  /* 0x0000005000507308 */ /* 0x000ff00000002400 */
[----:B------:R-:W-:Y:S08]  /*3210*/  MUFU.TANH R83, R83 ;  /* 0x0000005300537308 */ /* 0x000ff00000002400 */
[----:B------:R2:W-:Y:S08]  /*3220*/  MUFU.TANH R197, R65 ;  /* 0x0000004100c57308 */ /* 0x0005f00000002400 */
[----:B------:R-:W-:Y:S01]  /*3230*/  MUFU.TANH R84, R84 ;  /* 0x0000005400547308 */ /* 0x000fe20000002400 */
[----:B--2---:R-:W-:-:S02]  /*3240*/  FSEL R65, R103, -INF , P6 ;  /* 0xff80000067417808 */ /* 0x004fc40003000000 */
[----:B------:R-:W-:Y:S02]  /*3250*/  FSEL R103, R100, -INF , P6 ;  /* 0xff80000064677808 */ /* 0x000fe40003000000 */
[----:B------:R-:W-:Y:S02]  /*3260*/  ISETP.GT.AND P6, PT, R24, 0x68, PT ;  /* 0x000000681800780c */ /* 0x000fe40003fc4270 */
[----:B------:R-:W-:Y:S01]  /*3270*/  FMNMX.FTZ R26, R103, R26, !PT ;  /* 0x0000001a671a7209 */ /* 0x000fe20007810000 */
[----:B------:R-:W-:Y:S01]  /*3280*/  MUFU.TANH R87, R87 ;  /* 0x0000005700577308 */ /* 0x000fe20000002400 */
[----:B0-----:R-:W-:Y:S02]  /*3290*/  FSEL R163, R79, -INF , P6 ;  /* 0xff8000004fa37808 */ /* 0x001fe40003000000 */
[----:B------:R-:W-:-:S04]  /*32a0*/  FMNMX.FTZ R26, R153, R26, !PT ;  /* 0x0000001a991a7209 */ /* 0x000fc80007810000 */
[----:B------:R-:W-:Y:S01]  /*32b0*/  FMNMX.FTZ R26, R155, R26, !PT ;  /* 0x0000001a9b1a7209 */ /* 0x000fe20007810000 */
[----:B------:R-:W-:Y:S08]  /*32c0*/  MUFU.TANH R85, R85 ;  /* 0x0000005500557308 */ /* 0x000ff00000002400 */
[----:B------:R-:W-:Y:S08]  /*32d0*/  MUFU.TANH R89, R89 ;  /* 0x0000005900597308 */ /* 0x000ff00000002400 */
[----:B------:R-:W0:Y:S08]  /*32e0*/  MUFU.TANH R62, R62 ;  /* 0x0000003e003e7308 */ /* 0x000e300000002400 */
[----:B------:R-:W-:Y:S08]  /*32f0*/  MUFU.TANH R126, R126 ;  /* 0x0000007e007e7308 */ /* 0x000ff00000002400 */
[----:B------:R-:W-:Y:S08]  /*3300*/  MUFU.TANH R91, R91 ;  /* 0x0000005b005b7308 */ /* 0x000ff00000002400 */
[----:B------:R-:W2:Y:S08]  /*3310*/  MUFU.TANH R90, R90 ;  /* 0x0000005a005a7308 */ /* 0x000eb00000002400 */
[----:B------:R-:W-:Y:S08]  /*3320*/  MUFU.TANH R64, R64 ;  /* 0x0000004000407308 */ /* 0x000ff00000002400 */
[----:B------:R-:W-:Y:S08]  /*3330*/  MUFU.TANH R128, R128 ;  /* 0x0000008000807308 */ /* 0x000ff00000002400 */
[----:B------:R3:W-:Y:S08]  /*3340*/  MUFU.TANH R14, R61 ;  /* 0x0000003d000e7308 */ /* 0x0007f00000002400 */
[----:B------:R4:W-:Y:S01]  /*3350*/  MUFU.TANH R20, R63 ;  /* 0x0000003f00147308 */ /* 0x0009e20000002400 */
[----:B---3--:R-:W-:-:S02]  /*3360*/  FSEL R61, R99, -INF , P3 ;  /* 0xff800000633d7808 */ /* 0x008fc40001800000 */
[----:B------:R-:W-:-:S04]  /*3370*/  ISETP.GT.AND P3, PT, R24, 0x60, PT ;  /* 0x000000601800780c */ /* 0x000fc80003f64270 */
[----:B------:R-:W-:Y:S01]  /*3380*/  FSEL R159, R76, -INF , P3 ;  /* 0xff8000004c9f7808 */ /* 0x000fe20001800000 */
[----:B------:R-:W-:Y:S01]  /*3390*/  MUFU.TANH R46, R72 ;  /* 0x00000048002e7308 */ /* 0x000fe20000002400 */
[----:B----4-:R-:W-:Y:S02]  /*33a0*/  FSEL R63, R102, -INF , P2 ;  /* 0xff800000663f7808 */ /* 0x010fe40001000000 */
[----:B------:R-:W-:Y:S02]  /*33b0*/  ISETP.GT.AND P2, PT, R24, 0x61, PT ;  /* 0x000000611800780c */ /* 0x000fe40003f44270 */
[----:B------:R-:W-:Y:S02]  /*33c0*/  FMNMX.FTZ R26, R159, R26, !PT ;  /* 0x0000001a9f1a7209 */ /* 0x000fe40007810000 */
[----:B------:R-:W-:Y:S01]  /*33d0*/  FSEL R161, R77, -INF , P2 ;  /* 0xff8000004da17808 */ /* 0x000fe20001000000 */
[----:B------:R-:W-:Y:S03]  /*33e0*/  MUFU.TANH R50, R74 ;  /* 0x0000004a00327308 */ /* 0x000fe60000002400 */
[----:B------:R-:W-:-:S04]  /*33f0*/  FMNMX.FTZ R26, R161, R26, !PT ;  /* 0x0000001aa11a7209 */ /* 0x000fc80007810000 */
[----:B------:R-:W-:Y:S01]  /*3400*/  FMNMX.FTZ R26, R163, R26, !PT ;  /* 0x0000001aa31a7209 */ /* 0x000fe20007810000 */
[----:B------:R3:W-:Y:S08]  /*3410*/  MUFU.TANH R44, R69 ;  /* 0x00000045002c7308 */ /* 0x0007f00000002400 */
[----:B------:R-:W-:Y:S01]  /*3420*/  MUFU.TANH R66, R66 ;  /* 0x0000004200427308 */ /* 0x000fe20000002400 */
[----:B---3--:R-:W-:-:S02]  /*3430*/  FSEL R69, R105, -INF , P4 ;  /* 0xff80000069457808 */ /* 0x008fc40002000000 */
[----:B------:R-:W-:-:S04]  /*3440*/  ISETP.GT.AND P4, PT, R24, 0x70, PT ;  /* 0x000000701800780c */ /* 0x000fc80003f84270 */
[----:B-1----:R-:W-:Y:S01]  /*3450*/  FSEL R79, R86, -INF , P4 ;  /* 0xff800000564f7808 */ /* 0x002fe20002000000 */
[----:B------:R-:W1:Y:S01]  /*3460*/  MUFU.TANH R130, R130 ;  /* 0x0000008200827308 */ /* 0x000e620000002400 */
[----:B------:R-:W-:Y:S02]  /*3470*/  FSEL R171, R81, -INF , P4 ;  /* 0xff80000051ab7808 */ /* 0x000fe40002000000 */
[----:B------:R-:W-:-:S04]  /*3480*/  ISETP.GT.AND P4, PT, R24, 0x81, PT ;  /* 0x000000811800780c */ /* 0x000fc80003f84270 */
[----:B0-----:R-:W-:Y:S01]  /*3490*/  FSEL R181, R62, -INF , P4 ;  /* 0xff8000003eb57808 */ /* 0x001fe20002000000 */
[----:B------:R0:W3:Y:S08]  /*34a0*/  MUFU.TANH R10, R73 ;  /* 0x00000049000a7308 */ /* 0x0000f00000002400 */
[----:B------:R4:W-:Y:S01]  /*34b0*/  MUFU.TANH R201, R67 ;  /* 0x0000004300c97308 */ /* 0x0009e20000002400 */
[----:B0-----:R-:W-:-:S02]  /*34c0*/  FSEL R73, R107, -INF , P2 ;  /* 0xff8000006b497808 */ /* 0x001fc40001000000 */
[----:B------:R-:W-:-:S04]  /*34d0*/  ISETP.GT.AND P2, PT, R24, 0x78, PT ;  /* 0x000000781800780c */ /* 0x000fc80003f44270 */
[----:B------:R-:W-:Y:S01]  /*34e0*/  FSEL R175, R85, -INF , P2 ;  /* 0xff80000055af7808 */ /* 0x000fe20001000000 */
[----:B------:R-:W0:Y:S01]  /*34f0*/  MUFU.TANH R60, R60 ;  /* 0x0000003c003c7308 */ /* 0x000e220000002400 */
[----:B----4-:R-:W-:Y:S02]  /*3500*/  FSEL R67, R106, -INF , P5 ;  /* 0xff8000006a437808 */ /* 0x010fe40002800000 */
[----:B------:R-:W-:-:S04]  /*3510*/  ISETP.GT.AND P5, PT, R24, 0x69, PT ;  /* 0x000000691800780c */ /* 0x000fc80003fa4270 */
[----:B------:R-:W-:Y:S01]  /*3520*/  FSEL R77, R83, -INF , P5 ;  /* 0xff800000534d7808 */ /* 0x000fe20002800000 */
[----:B------:R4:W-:Y:S01]  /*3530*/  MUFU.TANH R48, R71 ;  /* 0x0000004700307308 */ /* 0x0009e20000002400 */
[----:B------:R-:W-:Y:S02]  /*3540*/  FSEL R167, R80, -INF , P5 ;  /* 0xff80000050a77808 */ /* 0x000fe40002800000 */
[----:B------:R-:W-:Y:S02]  /*3550*/  ISETP.GT.AND P5, PT, R24, 0x80, PT ;  /* 0x000000801800780c */ /* 0x000fe40003fa4270 */
[----:B--2---:R-:W-:Y:S02]  /*3560*/  FSEL R83, R90, -INF , P2 ;  /* 0xff8000005a537808 */ /* 0x004fe40001000000 */
[----:B------:R-:W-:Y:S01]  /*3570*/  ISETP.GT.AND P2, PT, R24, 0x89, PT ;  /* 0x000000891800780c */ /* 0x000fe20003f44270 */
[----:B------:R2:W-:Y:S01]  /*3580*/  MUFU.TANH R12, R75 ;  /* 0x0000004b000c7308 */ /* 0x0005e20000002400 */
[----:B----4-:R-:W-:-:S02]  /*3590*/  FSEL R71, R78, -INF , P3 ;  /* 0xff8000004e477808 */ /* 0x010fc40001800000 */
[----:B------:R-:W-:Y:S02]  /*35a0*/  ISETP.GT.AND P3, PT, R24, 0x71, PT ;  /* 0x000000711800780c */ /* 0x000fe40003f64270 */
[----:B-1----:R-:W-:Y:S02]  /*35b0*/  FSEL R93, R130, -INF , P2 ;  /* 0xff800000825d7808 */ /* 0x002fe40001000000 */
[----:B------:R-:W-:Y:S01]  /*35c0*/  FSEL R81, R87, -INF , P3 ;  /* 0xff80000057517808 */ /* 0x000fe20001800000 */
[----:B------:R-:W1:Y:S01]  /*35d0*/  MUFU.TANH R134, R134 ;  /* 0x0000008600867308 */ /* 0x000e620000002400 */
[----:B--2---:R-:W-:Y:S02]  /*35e0*/  FSEL R75, R82, -INF , P6 ;  /* 0xff800000524b7808 */ /* 0x004fe40003000000 */
[----:B------:R-:W-:Y:S02]  /*35f0*/  ISETP.GT.AND P6, PT, R24, 0x79, PT ;  /* 0x000000791800780c */ /* 0x000fe40003fc4270 */
[----:B------:R-:W-:-:S02]  /*3600*/  FSEL R173, R84, -INF , P3 ;  /* 0xff80000054ad7808 */ /* 0x000fc40001800000 */
[----:B------:R-:W-:Y:S01]  /*3610*/  ISETP.GT.AND P3, PT, R24, 0x88, PT ;  /* 0x000000881800780c */ /* 0x000fe20003f64270 */
[----:B------:R-:W2:Y:S01]  /*3620*/  MUFU.TANH R195, R195 ;  /* 0x000000c300c37308 */ /* 0x000ea20000002400 */
[----:B------:R-:W-:Y:S02]  /*3630*/  FSEL R85, R89, -INF , P6 ;  /* 0xff80000059557808 */ /* 0x000fe40003000000 */
[----:B------:R-:W-:Y:S02]  /*3640*/  FSEL R89, R126, -INF , P4 ;  /* 0xff8000007e597808 */ /* 0x000fe40002000000 */
[----:B------:R-:W-:Y:S02]  /*3650*/  ISETP.GT.AND P4, PT, R24, 0x98, PT ;  /* 0x000000981800780c */ /* 0x000fe40003f84270 */
[----:B------:R-:W-:Y:S01]  /*3660*/  FSEL R87, R91, -INF , P5 ;  /* 0xff8000005b577808 */ /* 0x000fe20002800000 */
[----:B------:R-:W4:Y:S01]  /*3670*/  MUFU.TANH R30, R30 ;  /* 0x0000001e001e7308 */ /* 0x000f220000002400 */
[----:B------:R-:W-:-:S02]  /*3680*/  FSEL R91, R128, -INF , P3 ;  /* 0xff800000805b7808 */ /* 0x000fc40001800000 */
[----:B------:R-:W-:Y:S02]  /*3690*/  FSEL R183, R64, -INF , P3 ;  /* 0xff80000040b77808 */ /* 0x000fe40001800000 */
[----:B------:R-:W-:Y:S02]  /*36a0*/  ISETP.GT.AND P3, PT, R24, 0x99, PT ;  /* 0x000000991800780c */ /* 0x000fe40003f64270 */
[----:B------:R-:W-:Y:S01]  /*36b0*/  FSEL R97, R50, -INF , P4 ;  /* 0xff80000032617808 */ /* 0x000fe20002000000 */
[----:B------:R-:W5:Y:S01]  /*36c0*/  MUFU.TANH R54, R54 ;  /* 0x0000003600367308 */ /* 0x000f620000002400 */
[----:B------:R-:W-:Y:S01]  /*36d0*/  FSEL R191, R46, -INF , P4 ;  /* 0xff8000002ebf7808 */ /* 0x000fe20002000000 */
[----:B------:R-:W-:Y:S01]  /*36e0*/  FMUL.FTZ R46, R0, R42 ;  /* 0x0000002a002e7220 */ /* 0x000fe20000410000 */
[----:B------:R-:W-:Y:S01]  /*36f0*/  ISETP.GT.AND P4, PT, R24, 0xa9, PT ;  /* 0x000000a91800780c */ /* 0x000fe20003f84270 */
[----:B------:R-:W-:Y:S01]  /*3700*/  FMUL.FTZ R50, R0, R39 ;  /* 0x0000002700327220 */ /* 0x000fe20000410000 */
[----:B------:R-:W-:-:S02]  /*3710*/  FSEL R185, R66, -INF , P2 ;  /* 0xff80000042b97808 */ /* 0x000fc40001000000 */
[----:B---3--:R-:W-:Y:S01]  /*3720*/  FSEL R193, R10, -INF , P3 ;  /* 0xff8000000ac17808 */ /* 0x008fe20001800000 */
[----:B------:R-:W3:Y:S01]  /*3730*/  MUFU.TANH R142, R142 ;  /* 0x0000008e008e7308 */ /* 0x000ee20000002400 */
[----:B0-----:R-:W-:Y:S01]  /*3740*/  FSEL R179, R60, -INF , P5 ;  /* 0xff8000003cb37808 */ /* 0x001fe20002800000 */
[----:B------:R-:W-:Y:S01]  /*3750*/  FMUL.FTZ R10, R0, R33 ;  /* 0x00000021000a7220 */ /* 0x000fe20000410000 */
[C---:B------:R-:W-:Y:S02]  /*3760*/  ISETP.GT.AND P2, PT, R24.reuse, 0xa0, PT ;  /* 0x000000a01800780c */ /* 0x040fe40003f44270 */
[----:B------:R-:W-:Y:S02]  /*3770*/  ISETP.GT.AND P5, PT, R24, 0x91, PT ;  /* 0x000000911800780c */ /* 0x000fe40003fa4270 */
[----:B------:R-:W-:Y:S01]  /*3780*/  FMNMX.FTZ R26, R167, R26, !PT ;  /* 0x0000001aa71a7209 */ /* 0x000fe20007810000 */
[----:B------:R-:W0:Y:S01]  /*3790*/  MUFU.TANH R88, R88 ;  /* 0x0000005800587308 */ /* 0x000e220000002400 */
[----:B------:R-:W-:-:S02]  /*37a0*/  FSEL R201, R201, -INF , P4 ;  /* 0xff800000c9c97808 */ /* 0x000fc40002000000 */
[----:B-1----:R-:W-:Y:S02]  /*37b0*/  FSEL R33, R134, -INF , P4 ;  /* 0xff80000086217808 */ /* 0x002fe40002000000 */
[----:B------:R-:W-:Y:S02]  /*37c0*/  ISETP.GT.AND P4, PT, R24, 0xc0, PT ;  /* 0x000000c01800780c */ /* 0x000fe40003f84270 */
[----:B------:R-:W-:Y:S01]  /*37d0*/  FSEL R101, R14, -INF , P2 ;  /* 0xff8000000e657808 */ /* 0x000fe20001000000 */
[----:B------:R-:W1:Y:S01]  /*37e0*/  MUFU.TANH R32, R32 ;  /* 0x0000002000207308 */ /* 0x000e620000002400 */
[----:B--2---:R-:W-:Y:S01]  /*37f0*/  FSEL R195, R195, -INF , P2 ;  /* 0xff800000c3c37808 */ /* 0x004fe20001000000 */
[----:B------:R-:W-:Y:S01]  /*3800*/  FMUL.FTZ R14, R0, R41 ;  /* 0x00000029000e7220 */ /* 0x000fe20000410000 */
[----:B------:R-:W-:Y:S02]  /*3810*/  FMNMX.FTZ R26, R171, R26, !PT ;  /* 0x0000001aab1a7209 */ /* 0x000fe40007810000 */
[----:B------:R-:W-:Y:S01]  /*3820*/  FSEL R189, R44, -INF , P5 ;  /* 0xff8000002cbd7808 */ /* 0x000fe20002800000 */
[----:B------:R-:W-:Y:S01]  /*3830*/  FMUL.FTZ R44, R0, R31 ;  /* 0x0000001f002c7220 */ /* 0x000fe20000410000 */
[----:B------:R-:W-:Y:S01]  /*3840*/  ISETP.GT.AND P2, PT, R24, 0xb1, PT ;  /* 0x000000b11800780c */ /* 0x000fe20003f44270 */
[----:B------:R-:W2:Y:S01]  /*3850*/  MUFU.TANH R34, R34 ;  /* 0x0000002200227308 */ /* 0x000ea20000002400 */
[----:B----4-:R-:W-:-:S02]  /*3860*/  FSEL R157, R30, -INF , P4 ;  /* 0xff8000001e9d7808 */ /* 0x010fc40002000000 */
[----:B------:R-:W-:Y:S01]  /*3870*/  FSEL R31, R12, -INF , P3 ;  /* 0xff8000000c1f7808 */ /* 0x000fe20001800000 */
[----:B------:R-:W-:Y:S01]  /*3880*/  FMUL.FTZ R12, R0, R37 ;  /* 0x00000025000c7220 */ /* 0x000fe20000410000 */
[----:B------:R-:W-:Y:S02]  /*3890*/  FMNMX.FTZ R30, R5, R4, !PT ;  /* 0x00000004051e7209 */ /* 0x000fe40007810000 */
[----:B------:R-:W-:Y:S01]  /*38a0*/  FMNMX.FTZ R26, R173, R26, !PT ;  /* 0x0000001aad1a7209 */ /* 0x000fe20007810000 */
[----:B------:R-:W4:Y:S01]  /*38b0*/  MUFU.TANH R68, R68 ;  /* 0x0000004400447308 */ /* 0x000f220000002400 */
[----:B-----5:R-:W-:Y:S02]  /*38c0*/  FSEL R205, R54, -INF , P2 ;  /* 0xff80000036cd7808 */ /* 0x020fe40001000000 */
[----:B---3--:R-:W-:Y:S02]  /*38d0*/  FSEL R37, R142, -INF , P2 ;  /* 0xff8000008e257808 */ /* 0x008fe40001000000 */
[----:B------:R-:W-:-:S02]  /*38e0*/  ISETP.GT.AND P2, PT, R24, 0xc8, PT ;  /* 0x000000c81800780c */ /* 0x000fc40003f44270 */
[----:B------:R-:W-:Y:S01]  /*38f0*/  FMNMX.FTZ R30, R7, R30, !PT ;  /* 0x0000001e071e7209 */ /* 0x000fe20007810000 */
[----:B------:R-:W3:Y:S01]  /*3900*/  MUFU.TANH R70, R70 ;  /* 0x0000004600467308 */ /* 0x000ee20000002400 */
[----:B0-----:R-:W-:Y:S02]  /*3910*/  FSEL R177, R88, -INF , P6 ;  /* 0xff80000058b17808 */ /* 0x001fe40003000000 */
[----:B------:R-:W-:Y:S02]  /*3920*/  FMNMX.FTZ R26, R175, R26, !PT ;  /* 0x0000001aaf1a7209 */ /* 0x000fe40007810000 */
[----:B-1----:R-:W-:Y:S02]  /*3930*/  FSEL R215, R32, -INF , P2 ;  /* 0xff80000020d77808 */ /* 0x002fe40001000000 */
[----:B------:R-:W-:Y:S01]  /*3940*/  FMNMX.FTZ R32, R9, R30, !PT ;  /* 0x0000001e09207209 */ /* 0x000fe20007810000 */
[----:B------:R-:W0:Y:S01]  /*3950*/  MUFU.TANH R136, R136 ;  /* 0x0000008800887308 */ /* 0x000e220000002400 */
[----:B------:R-:W-:Y:S01]  /*3960*/  FMNMX.FTZ R60, R177, R26, !PT ;  /* 0x0000001ab13c7209 */ /* 0x000fe20007810000 */
[----:B------:R-:W-:Y:S01]  /*3970*/  FMUL.FTZ R26, R0, R29 ;  /* 0x0000001d001a7220 */ /* 0x000fe20000410000 */
[----:B------:R-:W-:-:S02]  /*3980*/  FMNMX.FTZ R32, R11, R32, !PT ;  /* 0x000000200b207209 */ /* 0x000fc40007810000 */
[----:B------:R-:W-:Y:S02]  /*3990*/  FMNMX.FTZ R60, R179, R60, !PT ;  /* 0x0000003cb33c7209 */ /* 0x000fe40007810000 */
[----:B------:R-:W-:Y:S01]  /*39a0*/  FMNMX.FTZ R32, R13, R32, !PT ;  /* 0x000000200d207209 */ /* 0x000fe20007810000 */
[----:B------:R-:W1:Y:S01]  /*39b0*/  MUFU.TANH R113, R138 ;  /* 0x0000008a00717308 */ /* 0x000e620000002400 */
[----:B------:R-:W-:Y:S02]  /*39c0*/  FMNMX.FTZ R60, R181, R60, !PT ;  /* 0x0000003cb53c7209 */ /* 0x000fe40007810000 */
[----:B------:R-:W-:Y:S02]  /*39d0*/  FMNMX.FTZ R32, R15, R32, !PT ;  /* 0x000000200f207209 */ /* 0x000fe40007810000 */
[----:B------:R-:W-:Y:S02]  /*39e0*/  ISETP.GT.AND P6, PT, R24, 0x90, PT ;  /* 0x000000901800780c */ /* 0x000fe40003fc4270 */
[----:B------:R-:W-:Y:S01]  /*39f0*/  FMNMX.FTZ R60, R183, R60, !PT ;  /* 0x0000003cb73c7209 */ /* 0x000fe20007810000 */
[----:B------:R-:W5:Y:S01]  /*3a00*/  MUFU.TANH R199, R199 ;  /* 0x000000c700c77308 */ /* 0x000f620000002400 */
[----:B--2---:R-:W-:-:S02]  /*3a10*/  FSEL R169, R34, -INF , P2 ;  /* 0xff80000022a97808 */ /* 0x004fc40001000000 */
[----:B------:R-:W-:Y:S02]  /*3a20*/  FMNMX.FTZ R34, R19, R32, !PT ;  /* 0x0000002013227209 */ /* 0x000fe40007810000 */
[----:B----4-:R-:W-:Y:S02]  /*3a30*/  FSEL R187, R68, -INF , P6 ;  /* 0xff80000044bb7808 */ /* 0x010fe40003000000 */
[----:B------:R-:W-:Y:S01]  /*3a40*/  FMNMX.FTZ R60, R185, R60, !PT ;  /* 0x0000003cb93c7209 */ /* 0x000fe20007810000 */
[----:B------:R-:W2:Y:S01]  /*3a50*/  MUFU.TANH R26, R26 ;  /* 0x0000001a001a7308 */ /* 0x000ea20000002400 */
[----:B------:R-:W-:Y:S02]  /*3a60*/  FMNMX.FTZ R34, R21, R34, !PT ;  /* 0x0000002215227209 */ /* 0x000fe40007810000 */
[----:B------:R-:W-:Y:S02]  /*3a70*/  FMNMX.FTZ R60, R187, R60, !PT ;  /* 0x0000003cbb3c7209 */ /* 0x000fe40007810000 */
[----:B------:R-:W-:-:S02]  /*3a80*/  FMNMX.FTZ R34, R23, R34, !PT ;  /* 0x0000002217227209 */ /* 0x000fc40007810000 */
[----:B------:R-:W-:Y:S01]  /*3a90*/  FMNMX.FTZ R60, R189, R60, !PT ;  /* 0x0000003cbd3c7209 */ /* 0x000fe20007810000 */
[----:B------:R-:W4:Y:S01]  /*3aa0*/  MUFU.TANH R44, R44 ;  /* 0x0000002c002c7308 */ /* 0x000f220000002400 */
[----:B------:R-:W-:Y:S02]  /*3ab0*/  FMNMX.FTZ R34, R27, R34, !PT ;  /* 0x000000221b227209 */ /* 0x000fe40007810000 */
[----:B------:R-:W-:Y:S01]  /*3ac0*/  FSEL R29, R48, -INF , P5 ;  /* 0xff800000301d7808 */ /* 0x000fe20002800000 */
[----:B------:R-:W-:Y:S01]  /*3ad0*/  FMUL.FTZ R48, R0, R38 ;  /* 0x0000002600307220 */ /* 0x000fe20000410000 */
[----:B------:R-:W-:Y:S02]  /*3ae0*/  FMNMX.FTZ R60, R191, R60, !PT ;  /* 0x0000003cbf3c7209 */ /* 0x000fe40007810000 */
[----:B------:R-:W-:Y:S01]  /*3af0*/  FMNMX.FTZ R38, R45, R34, !PT ;  /* 0x000000222d267209 */ /* 0x000fe20007810000 */
[----:B------:R-:W4:Y:S01]  /*3b00*/  MUFU.TANH R40, R40 ;  /* 0x0000002800287308 */ /* 0x000f220000002400 */
[----:B---3--:R-:W-:-:S02]  /*3b10*/  FSEL R95, R70, -INF , P6 ;  /* 0xff800000465f7808 */ /* 0x008fc40003000000 */
[C---:B------:R-:W-:Y:S02]  /*3b20*/  ISETP.GT.AND P3, PT, R24.reuse, 0xb0, PT ;  /* 0x000000b01800780c */ /* 0x040fe40003f64270 */
[----:B------:R-:W-:Y:S02]  /*3b30*/  ISETP.GT.AND P6, PT, R24, 0xa1, PT ;  /* 0x000000a11800780c */ /* 0x000fe40003fc4270 */
[----:B------:R-:W-:Y:S01]  /*3b40*/  FMNMX.FTZ R60, R193, R60, !PT ;  /* 0x0000003cc13c7209 */ /* 0x000fe20007810000 */
[----:B------:R-:W3:Y:S01]  /*3b50*/  MUFU.TANH R132, R132 ;  /* 0x0000008400847308 */ /* 0x000ee20000002400 */
[----:B------:R-:W-:Y:S02]  /*3b60*/  FMNMX.FTZ R38, R47, R38, !PT ;  /* 0x000000262f267209 */ /* 0x000fe40007810000 */
[----:B0-----:R-:W-:Y:S02]  /*3b70*/  FSEL R203, R136, -INF , P3 ;  /* 0xff80000088cb7808 */ /* 0x001fe40001800000 */
[----:B-1----:R-:W-:-:S02]  /*3b80*/  FSEL R113, R113, -INF , P3 ;  /* 0xff80000071717808 */ /* 0x002fc40001800000 */
[C---:B------:R-:W-:Y:S01]  /*3b90*/  ISETP.GT.AND P5, PT, R24.reuse, 0xa8, PT ;  /* 0x000000a81800780c */ /* 0x040fe20003fa4270 */
[----:B------:R-:W0:Y:S01]  /*3ba0*/  MUFU.TANH R56, R56 ;  /* 0x0000003800387308 */ /* 0x000e220000002400 */
[----:B-----5:R-:W-:Y:S02]  /*3bb0*/  FSEL R199, R199, -INF , P6 ;  /* 0xff800000c7c77808 */ /* 0x020fe40003000000 */
[----:B------:R-:W-:Y:S02]  /*3bc0*/  FMNMX.FTZ R60, R195, R60, !PT ;  /* 0x0000003cc33c7209 */ /* 0x000fe40007810000 */
[----:B------:R-:W-:Y:S02]  /*3bd0*/  ISETP.GT.AND P3, PT, R24, 0xc1, PT ;  /* 0x000000c11800780c */ /* 0x000fe40003f64270 */
[----:B------:R-:W-:Y:S01]  /*3be0*/  FMNMX.FTZ R38, R49, R38, !PT ;  /* 0x0000002631267209 */ /* 0x000fe20007810000 */
[----:B------:R-:W1:Y:S01]  /*3bf0*/  MUFU.TANH R58, R58 ;  /* 0x0000003a003a7308 */ /* 0x000e620000002400 */
[----:B------:R-:W-:-:S02]  /*3c00*/  FSEL R197, R197, -INF , P5 ;  /* 0xff800000c5c57808 */ /* 0x000fc40002800000 */
[----:B------:R-:W-:Y:S02]  /*3c10*/  FMNMX.FTZ R60, R199, R60, !PT ;  /* 0x0000003cc73c7209 */ /* 0x000fe40007810000 */
[----:B--2---:R-:W-:Y:S02]  /*3c20*/  FSEL R213, R26, -INF , P3 ;  /* 0xff8000001ad57808 */ /* 0x004fe40001800000 */
[----:B----4-:R-:W-:Y:S01]  /*3c30*/  FSEL R165, R44, -INF , P3 ;  /* 0xff8000002ca57808 */ /* 0x010fe20001800000 */
[----:B------:R-:W2:Y:S01]  /*3c40*/  MUFU.TANH R28, R28 ;  /* 0x0000001c001c7308 */ /* 0x000ea20000002400 */
[----:B------:R-:W-:Y:S01]  /*3c50*/  ISETP.GT.AND P3, PT, R24, 0xd8, PT ;  /* 0x000000d81800780c */ /* 0x000fe20003f64270 */
[----:B------:R-:W-:Y:S01]  /*3c60*/  FMUL.FTZ R44, R0, R43 ;  /* 0x0000002b002c7220 */ /* 0x000fe20000410000 */
[----:B------:R-:W-:Y:S02]  /*3c70*/  FMNMX.FTZ R38, R51, R38, !PT ;  /* 0x0000002633267209 */ /* 0x000fe40007810000 */
[----:B------:R-:W-:-:S02]  /*3c80*/  FMNMX.FTZ R60, R197, R60, !PT ;  /* 0x0000003cc53c7209 */ /* 0x000fc40007810000 */
[----:B------:R-:W-:Y:S01]  /*3c90*/  FSEL R225, R40, -INF , P3 ;  /* 0xff80000028e17808 */ /* 0x000fe20001800000 */
[----:B------:R-:W4:Y:S01]  /*3ca0*/  MUFU.TANH R144, R144 ;  /* 0x0000009000907308 */ /* 0x000f220000002400 */
[----:B------:R-:W-:Y:S02]  /*3cb0*/  FMNMX.FTZ R40, R53, R38, !PT ;  /* 0x0000002635287209 */ /* 0x000fe40007810000 */
[----:B------:R-:W-:Y:S02]  /*3cc0*/  FMNMX.FTZ R60, R201, R60, !PT ;  /* 0x0000003cc93c7209 */ /* 0x000fe40007810000 */
[----:B------:R-:W-:Y:S02]  /*3cd0*/  FMNMX.FTZ R40, R55, R40, !PT ;  /* 0x0000002837287209 */ /* 0x000fe40007810000 */
[----:B------:R-:W-:Y:S01]  /*3ce0*/  FSEL R105, R20, -INF , P6 ;  /* 0xff80000014697808 */ /* 0x000fe20003000000 */
[----:B------:R-:W5:Y:S01]  /*3cf0*/  MUFU.TANH R52, R52 ;  /* 0x0000003400347308 */ /* 0x000f620000002400 */
[----:B------:R-:W-:-:S02]  /*3d00*/  ISETP.GT.AND P6, PT, R24, 0xb8, PT ;  /* 0x000000b81800780c */ /* 0x000fc40003fc4270 */
[----:B------:R-:W-:Y:S02]  /*3d10*/  FMNMX.FTZ R60, R203, R60, !PT ;  /* 0x0000003ccb3c7209 */ /* 0x000fe40007810000 */
[----:B------:R-:W-:Y:S02]  /*3d20*/  FMNMX.FTZ R40, R57, R40, !PT ;  /* 0x0000002839287209 */ /* 0x000fe40007810000 */
[----:B---3--:R-:W-:Y:S01]  /*3d30*/  FSEL R107, R132, -INF , P5 ;  /* 0xff800000846b7808 */ /* 0x008fe20002800000 */
[----:B------:R-:W3:Y:S01]  /*3d40*/  MUFU.TANH R10, R10 ;  /* 0x0000000a000a7308 */ /* 0x000ee20000002400 */
[----:B------:R-:W-:Y:S02]  /*3d50*/  ISETP.GT.AND P5, PT, R24, 0xb9, PT ;  /* 0x000000b91800780c */ /* 0x000fe40003fa4270 */
[----:B0-----:R-:W-:Y:S02]  /*3d60*/  FSEL R207, R56, -INF , P6 ;  /* 0xff80000038cf7808 */ /* 0x001fe40003000000 */
[----:B------:R-:W-:-:S02]  /*3d70*/  FMNMX.FTZ R60, R205, R60, !PT ;  /* 0x0000003ccd3c7209 */ /* 0x000fc40007810000 */
[----:B------:R-:W-:Y:S01]  /*3d80*/  FMNMX.FTZ R40, R59, R40, !PT ;  /* 0x000000283b287209 */ /* 0x000fe20007810000 */
[----:B------:R-:W0:Y:S01]  /*3d90*/  MUFU.TANH R36, R36 ;  /* 0x0000002400247308 */ /* 0x000e220000002400 */
[----:B-1----:R-:W-:Y:S02]  /*3da0*/  FSEL R209, R58, -INF , P5 ;  /* 0xff8000003ad17808 */ /* 0x002fe40002800000 */
[----:B------:R-:W-:Y:S02]  /*3db0*/  FMNMX.FTZ R60, R207, R60, !PT ;  /* 0x0000003ccf3c7209 */ /* 0x000fe40007810000 */
[----:B------:R-:W-:Y:S02]  /*3dc0*/  FMNMX.FTZ R42, R61, R40, !PT ;  /* 0x000000283d2a7209 */ /* 0x000fe40007810000 */
[----:B--2---:R-:W-:Y:S01]  /*3dd0*/  FSEL R211, R28, -INF , P4 ;  /* 0xff8000001cd37808 */ /* 0x004fe20002000000 */
[----:B------:R-:W1:Y:S01]  /*3de0*/  MUFU.TANH R12, R12 ;  /* 0x0000000c000c7308 */ /* 0x000e620000002400 */
[----:B------:R-:W-:-:S02]  /*3df0*/  FMNMX.FTZ R60, R209, R60, !PT ;  /* 0x0000003cd13c7209 */ /* 0x000fc40007810000 */
[----:B------:R-:W-:Y:S02]  /*3e00*/  FMNMX.FTZ R42, R63, R42, !PT ;  /* 0x0000002a3f2a7209 */ /* 0x000fe40007810000 */
[----:B------:R-:W-:Y:S02]  /*3e10*/  FMNMX.FTZ R60, R211, R60, !PT ;  /* 0x0000003cd33c7209 */ /* 0x000fe40007810000 */
[----:B------:R-:W-:Y:S01]  /*3e20*/  FMNMX.FTZ R42, R65, R42, !PT ;  /* 0x0000002a412a7209 */ /* 0x000fe20007810000 */
[----:B------:R-:W2:Y:S01]  /*3e30*/  MUFU.TANH R14, R14 ;  /* 0x0000000e000e7308 */ /* 0x000ea20000002400 */
[----:B----4-:R-:W-:Y:S02]  /*3e40*/  FSEL R145, R144, -INF , P6 ;  /* 0xff80000090917808 */ /* 0x010fe40003000000 */
[----:B------:R-:W-:Y:S02]  /*3e50*/  ISETP.GT.AND P6, PT, R24, 0xc9, PT ;  /* 0x000000c91800780c */ /* 0x000fe40003fc4270 */
[----:B------:R-:W-:-:S02]  /*3e60*/  FMNMX.FTZ R60, R213, R60, !PT ;  /* 0x0000003cd53c7209 */ /* 0x000fc40007810000 */
[----:B------:R-:W-:Y:S01]  /*3e70*/  FMNMX.FTZ R42, R67, R42, !PT ;  /* 0x0000002a432a7209 */ /* 0x000fe20007810000 */
[----:B------:R-:W4:Y:S01]  /*3e80*/  MUFU.TANH R48, R48 ;  /* 0x0000003000307308 */ /* 0x000f220000002400 */
[----:B-----5:R-:W-:Y:S01]  /*3e90*/  FSEL R41, R52, -INF , P5 ;  /* 0xff80000034297808 */ /* 0x020fe20002800000 */
[----:B------:R-:W-:Y:S01]  /*3ea0*/  FMUL.FTZ R52, R0, R35 ;  /* 0x0000002300347220 */ /* 0x000fe20000410000 */
[----:B------:R-:W-:Y:S02]  /*3eb0*/  ISETP.GT.AND P5, PT, R24, 0xd0, PT ;  /* 0x000000d01800780c */ /* 0x000fe40003fa4270 */
[----:B---3--:R-:W-:Y:S02]  /*3ec0*/  FSEL R217, R10, -INF , P6 ;  /* 0xff8000000ad97808 */ /* 0x008fe40003000000 */
[----:B------:R-:W-:Y:S01]  /*3ed0*/  FMNMX.FTZ R60, R215, R60, !PT ;  /* 0x0000003cd73c7209 */ /* 0x000fe20007810000 */
[----:B------:R-:W3:Y:S01]  /*3ee0*/  MUFU.TANH R52, R52 ;  /* 0x0000003400347308 */ /* 0x000ee20000002400 */
[----:B------:R-:W-:-:S02]  /*3ef0*/  FMNMX.FTZ R42, R69, R42, !PT ;  /* 0x0000002a452a7209 */ /* 0x000fc40007810000 */
[----:B------:R-:W-:Y:S02]  /*3f00*/  ISETP.GT.AND P4, PT, R24, 0xd1, PT ;  /* 0x000000d11800780c */ /* 0x000fe40003f84270 */
[----:B0-----:R-:W-:Y:S02]  /*3f10*/  FSEL R219, R36, -INF , P5 ;  /* 0xff80000024db7808 */ /* 0x001fe40002800000 */
[----:B------:R-:W-:Y:S01]  /*3f20*/  FMNMX.FTZ R60, R217, R60, !PT ;  /* 0x0000003cd93c7209 */ /* 0x000fe20007810000 */
[----:B------:R-:W-:Y:S01]  /*3f30*/  MUFU.TANH R50, R50 ;  /* 0x0000003200327308 */ /* 0x000fe20000002400 */
[----:B------:R-:W-:Y:S02]  /*3f40*/  FMNMX.FTZ R42, R71, R42, !PT ;  /* 0x0000002a472a7209 */ /* 0x000fe40007810000 */
[----:B-1----:R-:W-:Y:S02]  /*3f50*/  FSEL R221, R12, -INF , P4 ;  /* 0xff8000000cdd7808 */ /* 0x002fe40002000000 */
[----:B------:R-:W-:-:S02]  /*3f60*/  FMNMX.FTZ R60, R219, R60, !PT ;  /* 0x0000003cdb3c7209 */ /* 0x000fc40007810000 */
[----:B------:R-:W-:Y:S01]  /*3f70*/  FMNMX.FTZ R42, R73, R42, !PT ;  /* 0x0000002a492a7209 */ /* 0x000fe20007810000 */
[----:B------:R-:W0:Y:S01]  /*3f80*/  MUFU.TANH R46, R46 ;  /* 0x0000002e002e7308 */ /* 0x000e220000002400 */
[----:B------:R-:W-:Y:S02]  /*3f90*/  ISETP.GT.AND P2, PT, R24, 0xd9, PT ;  /* 0x000000d91800780c */ /* 0x000fe40003f44270 */
[----:B------:R-:W-:Y:S02]  /*3fa0*/  FMNMX.FTZ R60, R221, R60, !PT ;  /* 0x0000003cdd3c7209 */ /* 0x000fe40007810000 */
[----:B------:R-:W-:Y:S02]  /*3fb0*/  FMNMX.FTZ R42, R75, R42, !PT ;  /* 0x0000002a4b2a7209 */ /* 0x000fe40007810000 */
[----:B--2---:R-:W-:Y:S01]  /*3fc0*/  FSEL R223, R14, -INF , P2 ;  /* 0xff8000000edf7808 */ /* 0x004fe20001000000 */
[----:B------:R-:W1:Y:S01]  /*3fd0*/  MUFU.TANH R44, R44 ;  /* 0x0000002c002c7308 */ /* 0x000e620000002400 */
[----:B------:R-:W-:-:S02]  /*3fe0*/  FMNMX.FTZ R60, R225, R60, !PT ;  /* 0x0000003ce13c7209 */ /* 0x000fc40007810000 */
[----:B------:R-:W-:Y:S02]  /*3ff0*/  FMNMX.FTZ R56, R77, R42, !PT ;  /* 0x0000002a4d387209 */ /* 0x000fe40007810000 */
[----:B------:R-:W-:Y:S02]  /*4000*/  FMNMX.FTZ R60, R223, R60, !PT ;  /* 0x0000003cdf3c7209 */ /* 0x000fe40007810000 */
[----:B------:R-:W-:-:S03]  /*4010*/  FMNMX.FTZ R56, R79, R56, !PT ;  /* 0x000000384f387209 */ /* 0x000fc60007810000 */
[----:B------:R-:W2:Y:S01]  /*4020*/  SHFL.BFLY PT, R99, R60, 0x2, 0x1f ;  /* 0x0c401f003c637f89 */ /* 0x000ea200000e0000 */
[----:B------:R-:W-:-:S04]  /*4030*/  FMNMX.FTZ R56, R81, R56, !PT ;  /* 0x0000003851387209 */ /* 0x000fc80007810000 */
[----:B------:R-:W-:-:S04]  /*4040*/  FMNMX.FTZ R56, R83, R56, !PT ;  /* 0x0000003853387209 */ /* 0x000fc80007810000 */
[----:B------:R-:W-:-:S04]  /*4050*/  FMNMX.FTZ R58, R85, R56, !PT ;  /* 0x00000038553a7209 */ /* 0x000fc80007810000 */
[----:B------:R-:W-:-:S04]  /*4060*/  FMNMX.FTZ R58, R87, R58, !PT ;  /* 0x0000003a573a7209 */ /* 0x000fc80007810000 */
[----:B------:R-:W-:-:S04]  /*4070*/  FMNMX.FTZ R58, R89, R58, !PT ;  /* 0x0000003a593a7209 */ /* 0x000fc80007810000 */
[----:B------:R-:W-:Y:S02]  /*4080*/  FMNMX.FTZ R58, R91, R58, !PT ;  /* 0x0000003a5b3a7209 */ /* 0x000fe40007810000 */
[----:B--2---:R-:W-:Y:S02]  /*4090*/  FMNMX.FTZ R10, R60, R99, !PT ;  /* 0x000000633c0a7209 */ /* 0x004fe40007810000 */
        /* <DEDUP_REMOVED lines=25> */
[----:B----4-:R-:W-:Y:S01]  /*4230*/  FSEL R149, R48, -INF , P5 ;  /* 0xff80000030957808 */ /* 0x010fe20002800000 */
[--C-:B------:R-:W-:Y:S01]  /*4240*/  FFMA.FTZ R35, R6, R98, -R36.reuse ;  /* 0x0000006206237223 */ /* 0x100fe20000010824 */
[----:B------:R-:W-:Y:S01]  /*4250*/  FMNMX.FTZ R66, R157, R66, !PT ;  /* 0x000000429d427209 */ /* 0x000fe20007810000 */
[-CC-:B------:R-:W-:Y:S01]  /*4260*/  FFMA.FTZ R6, R129, R98.reuse, -R36.reuse ;  /* 0x0000006281067223 */ /* 0x180fe20000010824 */
[----:B------:R2:W-:Y:S01]  /*4270*/  MUFU.EX2 R38, R153 ;  /* 0x0000009900267308 */ /* 0x0005e20000000800 */
[----:B---3--:R-:W-:Y:S01]  /*4280*/  FSEL R147, R52, -INF , P6 ;  /* 0xff80000034937808 */ /* 0x008fe20003000000 */
[--C-:B------:R-:W-:Y:S01]  /*4290*/  FFMA.FTZ R129, R155, R98, -R36.reuse ;  /* 0x000000629b817223 */ /* 0x100fe20000010824 */
[----:B------:R-:W-:Y:S01]  /*42a0*/  FMNMX.FTZ R66, R165, R66, !PT ;  /* 0x00000042a5427209 */ /* 0x000fe20007810000 */
[-CC-:B------:R-:W-:Y:S01]  /*42b0*/  FFMA.FTZ R10, R127, R98.reuse, -R36.reuse ;  /* 0x000000627f0a7223 */ /* 0x180fe20000010824 */
[----:B0-----:R-:W-:Y:S01]  /*42c0*/  FSEL R155, R46, -INF , P3 ;  /* 0xff8000002e9b7808 */ /* 0x001fe20001800000 */
[--C-:B------:R-:W-:Y:S01]  /*42d0*/  FFMA.FTZ R127, R161, R98, -R36.reuse ;  /* 0x00000062a17f7223 */ /* 0x100fe20000010824 */
[----:B------:R-:W-:Y:S01]  /*42e0*/  FMNMX.FTZ R66, R169, R66, !PT ;  /* 0x00000042a9427209 */ /* 0x000fe20007810000 */
[-CC-:B------:R-:W-:Y:S01]  /*42f0*/  FFMA.FTZ R26, R109, R98.reuse, -R36.reuse ;  /* 0x000000626d1a7223 */ /* 0x180fe20000010824 */
[----:B--2---:R-:W-:Y:S01]  /*4300*/  FSEL R153, R50, -INF , P4 ;  /* 0xff80000032997808 */ /* 0x004fe20002000000 */
[--C-:B------:R-:W-:Y:S01]  /*4310*/  FFMA.FTZ R109, R119, R98, -R36.reuse ;  /* 0x00000062776d7223 */ /* 0x100fe20000010824 */
[----:B------:R-:W-:Y:S01]  /*4320*/  FMNMX.FTZ R66, R147, R66, !PT ;  /* 0x0000004293427209 */ /* 0x000fe20007810000 */
[-CC-:B------:R-:W-:Y:S01]  /*4330*/  FFMA.FTZ R119, R123, R98.reuse, -R36.reuse ;  /* 0x000000627b777223 */ /* 0x180fe20000010824 */
[----:B-1----:R-:W-:Y:S01]  /*4340*/  FSEL R161, R44, -INF , P2 ;  /* 0xff8000002ca17808 */ /* 0x002fe20001000000 */
        /* <DEDUP_REMOVED lines=16> */
[-CC-:B------:R-:W-:Y:S01]  /*4450*/  FFMA.FTZ R14, R137, R98.reuse, -R36.reuse ;  /* 0x00000062890e7223 */ /* 0x180fe20000010824 */
[-CC-:B------:R-:W-:Y:S01]  /*4460*/  FFMA.FTZ R20, R139, R98.reuse, -R36.reuse ;  /* 0x000000628b147223 */ /* 0x180fe20000010824 */
[----:B------:R-:W0:Y:S01]  /*4470*/  SHFL.BFLY PT, R103, R66, 0x2, 0x1f ;  /* 0x0c401f0042677f89 */ /* 0x000e2200000e0000 */
        /* <DEDUP_REMOVED lines=23> */
[----:B0-----:R-:W-:Y:S01]  /*45f0*/  FMNMX.FTZ R70, R66, R103, !PT ;  /* 0x0000006742467209 */ /* 0x001fe20007810000 */
[----:B------:R0:W-:Y:S01]  /*4600*/  MUFU.EX2 R30, R143 ;  /* 0x0000008f001e7308 */ /* 0x0001e20000000800 */
[-CC-:B------:R-:W-:Y:S01]  /*4610*/  FFMA.FTZ R52, R211, R98.reuse, -R36.reuse ;  /* 0x00000062d3347223 */ /* 0x180fe20000010824 */
[-CC-:B------:R-:W-:Y:S01]  /*4620*/  FFMA.FTZ R66, R215, R98.reuse, -R36.reuse ;  /* 0x00000062d7427223 */ /* 0x180fe20000010824 */
[-CC-:B------:R-:W-:Y:S01]  /*4630*/  FFMA.FTZ R173, R217, R98.reuse, -R36.reuse ;  /* 0x00000062d9ad7223 */ /* 0x180fe20000010824 */
[----:B------:R-:W2:Y:S01]  /*4640*/  SHFL.BFLY PT, R103, R70, 0x1, 0x1f ;  /* 0x0c201f0046677f89 */ /* 0x000ea200000e0000 */
[-CC-:B------:R-:W-:Y:S01]  /*4650*/  FFMA.FTZ R68, R219, R98.reuse, -R36.reuse ;  /* 0x00000062db447223 */ /* 0x180fe20000010824 */
[----:B------:R-:W-:-:S02]  /*4660*/  FFMA.FTZ R177, R223, R98, -R36 ;  /* 0x00000062dfb17223 */ /* 0x000fc40000010824 */
[----:B------:R3:W-:Y:S01]  /*4670*/  MUFU.EX2 R34, R151 ;  /* 0x0000009700227308 */ /* 0x0007e20000000800 */
[----:B0-----:R-:W-:Y:S01]  /*4680*/  FFMA.FTZ R143, R193, R98, -R36 ;  /* 0x00000062c18f7223 */ /* 0x001fe20000010824 */
[----:B-1----:R-:W-:-:S04]  /*4690*/  F2FP.SATFINITE.E4M3.F32.PACK_AB_MERGE_C R200, R39, R6, RZ ;  /* 0x0000000627c8723e */ /* 0x002fc800048070ff */
[----:B------:R-:W-:Y:S02]  /*46a0*/  F2FP.SATFINITE.E4M3.F32.PACK_AB_MERGE_C R200, R35, R10, R200 ;  /* 0x0000000a23c8723e */ /* 0x000fe400048070c8 */
[----:B------:R0:W-:Y:S01]  /*46b0*/  MUFU.EX2 R40, R159 ;  /* 0x0000009f00287308 */ /* 0x0001e20000000800 */
[----:B---3--:R-:W-:-:S07]  /*46c0*/  FFMA.FTZ R151, R199, R98, -R36 ;  /* 0x00000062c7977223 */ /* 0x008fce0000010824 */
[----:B------:R1:W-:Y:S01]  /*46d0*/  MUFU.EX2 R42, R171 ;  /* 0x000000ab002a7308 */ /* 0x0003e20000000800 */
[-CC-:B0-----:R-:W-:Y:S01]  /*46e0*/  FFMA.FTZ R159, R201, R98.reuse, -R36.reuse ;  /* 0x00000062c99f7223 */ /* 0x181fe20000010824 */
[----:B--2---:R-:W-:Y:S01]  /*46f0*/  FMNMX.FTZ R103, R70, R103, !PT ;  /* 0x0000006746677209 */ /* 0x004fe20007810000 */
[----:B------:R-:W-:-:S03]  /*4700*/  FFMA.FTZ R70, R225, R98, -R36 ;  /* 0x00000062e1467223 */ /* 0x000fc60000010824 */
[C---:B------:R-:W-:Y:S01]  /*4710*/  FSETP.NEU.FTZ.AND P2, PT, R103.reuse, -INF , PT ;  /* 0xff8000006700780b */ /* 0x040fe20003f5d000 */
[-C--:B------:R-:W-:Y:S01]  /*4720*/  FFMA.FTZ R72, R103, R98.reuse, -8 ;  /* 0xc100000067487423 */ /* 0x080fe20000010062 */
[----:B------:R0:W-:Y:S01]  /*4730*/  MUFU.EX2 R56, R175 ;  /* 0x000000af00387308 */ /* 0x0001e20000000800 */
[----:B-1----:R-:W-:-:S03]  /*4740*/  FFMA.FTZ R171, R213, R98, -R36 ;  /* 0x00000062d5ab7223 */ /* 0x002fc60000010824 */
[----:B------:R-:W-:Y:S02]  /*4750*/  FSEL R72, R72, RZ, P2 ;  /* 0x000000ff48487208 */ /* 0x000fe40001000000 */
[----:B------:R-:W-:Y:S02]  /*4760*/  ISETP.GE.AND P2, PT, R22, R17, PT ;  /* 0x000000111600720c */ /* 0x000fe40003f46270 */
[----:B------:R-:W-:Y:S01]  /*4770*/  MUFU.EX2 R12, R12 ;  /* 0x0000000c000c7308 */ /* 0x000fe20000000800 */
[-CC-:B------:R-:W-:Y:S01]  /*4780*/  FFMA.FTZ R5, R5, R98.reuse, -R72.reuse ;  /* 0x0000006205057223 */ /* 0x180fe20000010848 */
[-CC-:B------:R-:W-:Y:S01]  /*4790*/  FFMA.FTZ R4, R4, R98.reuse, -R72.reuse ;  /* 0x0000006204047223 */ /* 0x180fe20000010848 */
[-CC-:B------:R-:W-:Y:S01]  /*47a0*/  FFMA.FTZ R76, R7, R98.reuse, -R72.reuse ;  /* 0x00000062074c7223 */ /* 0x180fe20000010848 */
[-CC-:B------:R-:W-:Y:S01]  /*47b0*/  FFMA.FTZ R179, R9, R98.reuse, -R72.reuse ;  /* 0x0000006209b37223 */ /* 0x180fe20000010848 */
[-C--:B------:R-:W-:Y:S01]  /*47c0*/  FFMA.FTZ R7, R11, R98.reuse, -R72 ;  /* 0x000000620b077223 */ /* 0x080fe20000010848 */
[-C--:B0-----:R-:W-:Y:S01]  /*47d0*/  FFMA.FTZ R175, R221, R98.reuse, -R36 ;  /* 0x00000062ddaf7223 */ /* 0x081fe20000010824 */
[-CC-:B------:R-:W-:Y:S01]  /*47e0*/  FFMA.FTZ R36, R13, R98.reuse, -R72.reuse ;  /* 0x000000620d247223 */ /* 0x180fe20000010848 */
[----:B------:R-:W-:Y:S01]  /*47f0*/  MUFU.EX2 R5, R5 ;  /* 0x0000000500057308 */ /* 0x000fe20000000800 */
[-CC-:B------:R-:W-:Y:S01]  /*4800*/  FFMA.FTZ R74, R23, R98.reuse, -R72.reuse ;  /* 0x00000062174a7223 */ /* 0x180fe20000010848 */
[-CC-:B------:R-:W-:Y:S01]  /*4810*/  FFMA.FTZ R23, R51, R98.reuse, -R72.reuse ;  /* 0x0000006233177223 */ /* 0x180fe20000010848 */
[-CC-:B------:R-:W-:Y:S01]  /*4820*/  FFMA.FTZ R13, R15, R98.reuse, -R72.reuse ;  /* 0x000000620f0d7223 */ /* 0x180fe20000010848 */
[----:B------:R-:W-:Y:S01]  /*4830*/  FADD.FTZ R51, R10, R35 ;  /* 0x000000230a337221 */ /* 0x000fe20000010000 */
[-CC-:B------:R-:W-:Y:S01]  /*4840*/  FFMA.FTZ R82, R57, R98.reuse, -R72.reuse ;  /* 0x0000006239527223 */ /* 0x180fe20000010848 */
[-CC-:B------:R-:W-:Y:S01]  /*4850*/  FFMA.FTZ R80, R19, R98.reuse, -R72.reuse ;  /* 0x0000006213507223 */ /* 0x180fe20000010848 */
[-CC-:B------:R-:W-:Y:S01]  /*4860*/  FFMA.FTZ R84, R45, R98.reuse, -R72.reuse ;  /* 0x000000622d547223 */ /* 0x180fe20000010848 */
[----:B------:R-:W0:Y:S01]  /*4870*/  MUFU.EX2 R4, R4 ;  /* 0x0000000400047308 */ /* 0x000e220000000800 */
[----:B------:R-:W-:Y:S01]  /*4880*/  FADD.FTZ R96, R6, R51 ;  /* 0x0000003306607221 */ /* 0x000fe20000010000 */
[-CC-:B------:R-:W-:Y:S01]  /*4890*/  FFMA.FTZ R9, R21, R98.reuse, -R72.reuse ;  /* 0x0000006215097223 */ /* 0x180fe20000010848 */
[----:B------:R-:W-:Y:S01]  /*48a0*/  FFMA.FTZ R45, R59, R98, -R72 ;  /* 0x000000623b2d7223 */ /* 0x000fe20000010848 */
[----:B------:R-:W-:-:S02]  /*48b0*/  IMAD.U32 R59, RZ, RZ, UR39 ;  /* 0x00000027ff3b7e24 */ /* 0x000fc4000f8e00ff */
        /* <DEDUP_REMOVED lines=10> */
[-C--:B------:R-:W-:Y:S01]  /*4960*/  FFMA.FTZ R102, R69, R98.reuse, -R72 ;  /* 0x0000006245667223 */ /* 0x080fe20000010848 */
[----:B------:R-:W2:Y:S01]  /*4970*/  MUFU.EX2 R179, R179 ;  /* 0x000000b300b37308 */ /* 0x000ea20000000800 */
        /* <DEDUP_REMOVED lines=9> */
[----:B------:R-:W-:Y:S01]  /*4a10*/  FADD.FTZ R57, R39, R96 ;  /* 0x0000006027397221 */ /* 0x000fe20000010000 */
[-CC-:B------:R-:W-:Y:S01]  /*4a20*/  FFMA.FTZ R55, R83, R98.reuse, -R72.reuse ;  /* 0x0000006253377223 */ /* 0x180fe20000010848 */
[-CC-:B------:R-:W-:Y:S01]  /*4a30*/  FFMA.FTZ R106, R85, R98.reuse, -R72.reuse ;  /* 0x00000062556a7223 */ /* 0x180fe20000010848 */
[-C--:B------:R-:W-:Y:S01]  /*4a40*/  FFMA.FTZ R51, R87, R98.reuse, -R72 ;  /* 0x0000006257337223 */ /* 0x080fe20000010848 */
[----:B------:R-:W-:Y:S01]  /*4a50*/  FADD.FTZ R108, R12, R57 ;  /* 0x000000390c6c7221 */ /* 0x000fe20000010000 */
[----:B------:R-:W-:Y:S01]  /*4a60*/  @!P1 VIADD R57, R59, 0x2e840 ;  /* 0x0002e8403b399836 */ /* 0x000fe20000000000 */
[----:B------:R-:W1:Y:S01]  /*4a70*/  MUFU.EX2 R43, R43 ;  /* 0x0000002b002b7308 */ /* 0x000e620000000800 */
[----:B--2---:R-:W-:Y:S01]  /*4a80*/  FADD.FTZ R100, R179, R100 ;  /* 0x00000064b3647221 */ /* 0x004fe20000010000 */
[-CC-:B------:R-:W-:Y:S01]  /*4a90*/  FFMA.FTZ R96, R89, R98.reuse, -R72.reuse ;  /* 0x0000006259607223 */ /* 0x180fe20000010848 */
[-CC-:B------:R-:W-:Y:S01]  /*4aa0*/  FFMA.FTZ R91, R91, R98.reuse, -R72.reuse ;  /* 0x000000625b5b7223 */ /* 0x180fe20000010848 */
[----:B------:R-:W-:Y:S01]  /*4ab0*/  @!P1 PRMT R57, RZ, 0x654, R57 ;  /* 0x00000654ff399816 */ /* 0x000fe20000000039 */
[-CC-:B------:R-:W-:Y:S01]  /*4ac0*/  FFMA.FTZ R93, R93, R98.reuse, -R72.reuse ;  /* 0x000000625d5d7223 */ /* 0x180fe20000010848 */
[-CC-:B------:R-:W-:Y:S01]  /*4ad0*/  FFMA.FTZ R95, R95, R98.reuse, -R72.reuse ;  /* 0x000000625f5f7223 */ /* 0x180fe20000010848 */
[-C--:B------:R-:W-:Y:S01]  /*4ae0*/  FFMA.FTZ R97, R97, R98.reuse, -R72 ;  /* 0x0000006261617223 */ /* 0x080fe20000010848 */
[----:B------:R-:W2:Y:S01]  /*4af0*/  MUFU.EX2 R36, R36 ;  /* 0x0000002400247308 */ /* 0x000ea20000000800 */
[----:B0-----:R-:W-:Y:S01]  /*4b00*/  FADD.FTZ R59, R7, R100 ;  /* 0x00000064073b7221 */ /* 0x001fe20000010000 */
[----:B------:R0:W-:Y:S01]  /*4b10*/  @!P1 SYNCS.ARRIVE.TRANS64.RED.A1T0 RZ, [R57+URZ], RZ ;  /* 0x000000ff39ff99a7 */ /* 0x0001e2000810043f */
[-CC-:B------:R-:W-:Y:S01]  /*4b20*/  FFMA.FTZ R105, R105, R98.reuse, -R72.reuse ;  /* 0x0000006269697223 */ /* 0x180fe20000010848 */
[-CC-:B------:R-:W-:Y:S01]  /*4b30*/  FFMA.FTZ R107, R107, R98.reuse, -R72.reuse ;  /* 0x000000626b6b7223 */ /* 0x180fe20000010848 */
[-CC-:B------:R-:W-:Y:S01]  /*4b40*/  FFMA.FTZ R33, R33, R98.reuse, -R72.reuse ;  /* 0x0000006221217223 */ /* 0x180fe20000010848 */
[-CC-:B------:R-:W-:Y:S01]  /*4b50*/  FFMA.FTZ R113, R113, R98.reuse, -R72.reuse ;  /* 0x0000006271717223 */ /* 0x180fe20000010848 */
[-C--:B------:R-:W-:Y:S01]  /*4b60*/  FFMA.FTZ R37, R37, R98.reuse, -R72 ;  /* 0x0000006225257223 */ /* 0x080fe20000010848 */
[----:B------:R-:W3:Y:S01]  /*4b70*/  MUFU.EX2 R14, R14 ;  /* 0x0000000e000e7308 */ /* 0x000ee20000000800 */
[----:B-1----:R-:W-:Y:S01]  /*4b80*/  FADD.FTZ R61, R43, R108 ;  /* 0x0000006c2b3d7221 */ /* 0x002fe20000010000 */
[-CC-:B------:R-:W-:Y:S01]  /*4b90*/  FFMA.FTZ R145, R145, R98.reuse, -R72.reuse ;  /* 0x0000006291917223 */ /* 0x180fe20000010848 */
[-CC-:B------:R-:W-:Y:S01]  /*4ba0*/  FFMA.FTZ R41, R41, R98.reuse, -R72.reuse ;  /* 0x0000006229297223 */ /* 0x180fe20000010848 */
[--C-:B------:R-:W-:Y:S01]  /*4bb0*/  FFMA.FTZ R157, R157, R98, -R72.reuse ;  /* 0x000000629d9d7223 */ /* 0x100fe20000010848 */
[----:B------:R-:W-:Y:S01]  /*4bc0*/  F2FP.SATFINITE.E4M3.F32.PACK_AB_MERGE_C R76, R179, R76, RZ ;  /* 0x0000004cb34c723e */ /* 0x000fe200048070ff */
[-CC-:B------:R-:W-:Y:S01]  /*4bd0*/  FFMA.FTZ R165, R165, R98.reuse, -R72.reuse ;  /* 0x00000062a5a57223 */ /* 0x180fe20000010848 */
[-C--:B------:R-:W-:Y:S01]  /*4be0*/  FFMA.FTZ R169, R169, R98.reuse, -R72 ;  /* 0x00000062a9a97223 */ /* 0x080fe20000010848 */
[----:B------:R-:W0:Y:S01]  /*4bf0*/  MUFU.EX2 R13, R13 ;  /* 0x0000000d000d7308 */ /* 0x000e220000000800 */
[----:B--2---:R-:W-:Y:S01]  /*4c00*/  FADD.FTZ R100, R36, R59 ;  /* 0x0000003b24647221 */ /* 0x004fe20000010000 */
[----:B------:R-:W-:Y:S01]  /*4c10*/  F2FP.SATFINITE.E4M3.F32.PACK_AB_MERGE_C R201, R4, R5, R76 ;  /* 0x0000000504c9723e */ /* 0x000fe2000480704c */
[-CC-:B------:R-:W-:Y:S01]  /*4c20*/  FFMA.FTZ R147, R147, R98.reuse, -R72.reuse ;  /* 0x0000006293937223 */ /* 0x180fe20000010848 */
[-CC-:B------:R-:W-:Y:S01]  /*4c30*/  FFMA.FTZ R149, R149, R98.reuse, -R72.reuse ;  /* 0x0000006295957223 */ /* 0x180fe20000010848 */
[-CC-:B------:R-:W-:Y:S01]  /*4c40*/  FFMA.FTZ R153, R153, R98.reuse, -R72.reuse ;  /* 0x0000006299997223 */ /* 0x180fe20000010848 */
[----:B------:R-:W-:Y:S01]  /*4c50*/  FFMA.FTZ R155, R155, R98, -R72 ;  /* 0x000000629b9b7223 */ /* 0x000fe20000010848 */
[----:B------:R-:W-:Y:S01]  /*4c60*/  IMAD.MOV.U32 R35, RZ, RZ, R25 ;  /* 0x000000ffff237224 */ /* 0x000fe200078e0019 */
[----:B------:R-:W1:Y:S01]  /*4c70*/  MUFU.EX2 R125, R125 ;  /* 0x0000007d007d7308 */ /* 0x000e620000000800 */
[----:B---3--:R-:W-:Y:S01]  /*4c80*/  FADD.FTZ R108, R14, R61 ;  /* 0x0000003d0e6c7221 */ /* 0x008fe20000010000 */
[--C-:B------:R-:W-:Y:S01]  /*4c90*/  IMAD.MOV.U32 R63, RZ, RZ, R25.reuse ;  /* 0x000000ffff3f7224 */ /* 0x100fe200078e0019 */
[----:B------:R-:W-:Y:S01]  /*4ca0*/  MOV R83, R25 ;  /* 0x0000001900537202 */ /* 0x000fe20000000f00 */
[----:B------:R-:W-:-:S02]  /*4cb0*/  IMAD.MOV.U32 R65, RZ, RZ, R25 ;  /* 0x000000ffff417224 */ /* 0x000fc400078e0019 */
[--C-:B------:R-:W-:Y:S02]  /*4cc0*/  IMAD.MOV.U32 R67, RZ, RZ, R25.reuse ;  /* 0x000000ffff437224 */ /* 0x100fe400078e0019 */
[----:B------:R-:W2:Y:S01]  /*4cd0*/  MUFU.EX2 R80, R80 ;  /* 0x0000005000507308 */ /* 0x000ea20000000800 */
[----:B0-----:R-:W-:Y:S01]  /*4ce0*/  FADD.FTZ R57, R13, R100 ;  /* 0x000000640d397221 */ /* 0x001fe20000010000 */
[--C-:B------:R-:W-:Y:S02]  /*4cf0*/  IMAD.MOV.U32 R69, RZ, RZ, R25.reuse ;  /* 0x000000ffff457224 */ /* 0x100fe400078e0019 */
[--C-:B------:R-:W-:Y:S02]  /*4d00*/  IMAD.MOV.U32 R71, RZ, RZ, R25.reuse ;  /* 0x000000ffff477224 */ /* 0x100fe400078e0019 */
[--C-:B------:R-:W-:Y:S02]  /*4d10*/  IMAD.MOV.U32 R73, RZ, RZ, R25.reuse ;  /* 0x000000ffff497224 */ /* 0x100fe400078e0019 */
[----:B------:R-:W0:Y:S01]  /*4d20*/  MUFU.EX2 R20, R20 ;  /* 0x0000001400147308 */ /* 0x000e220000000800 */
[C---:B-1----:R-:W-:Y:S01]  /*4d30*/  FADD.FTZ R59, R125.reuse, R108 ;  /* 0x0000006c7d3b7221 */ /* 0x042fe20000010000 */
[----:B------:R-:W-:Y:S01]  /*4d40*/  F2FP.SATFINITE.E4M3.F32.PACK_AB_MERGE_C R202, R125, R14, RZ ;  /* 0x0000000e7dca723e */ /* 0x000fe200048070ff */
[----:B------:R-:W-:-:S02]  /*4d50*/  IMAD.MOV.U32 R75, RZ, RZ, R25 ;  /* 0x000000ffff4b7224 */ /* 0x000fc400078e0019 */
[--C-:B------:R-:W-:Y:S01]  /*4d60*/  IMAD.MOV.U32 R77, RZ, RZ, R25.reuse ;  /* 0x000000ffff4d7224 */ /* 0x100fe200078e0019 */
[----:B------:R-:W-:Y:S01]  /*4d70*/  F2FP.SATFINITE.E4M3.F32.PACK_AB_MERGE_C R202, R43, R12, R202 ;  /* 0x0000000c2bca723e */ /* 0x000fe200048070ca */
[----:B------:R-:W-:Y:S01]  /*4d80*/  IMAD.MOV.U32 R43, RZ, RZ, R25 ;  /* 0x000000ffff2b7224 */ /* 0x000fe200078e0019 */
[----:B------:R-:W1:Y:S01]  /*4d90*/  MUFU.EX2 R9, R9 ;  /* 0x0000000900097308 */ /* 0x000e620000000800 */
[C---:B--2---:R-:W-:Y:S01]  /*4da0*/  FADD.FTZ R100, R80.reuse, R57 ;  /* 0x0000003950647221 */ /* 0x044fe20000010000 */
[----:B------:R-:W-:Y:S01]  /*4db0*/  F2FP.SATFINITE.E4M3.F32.PACK_AB_MERGE_C R80, R80, R13, RZ ;  /* 0x0000000d5050723e */ /* 0x000fe200048070ff */
[--C-:B------:R-:W-:Y:S02]  /*4dc0*/  IMAD.MOV.U32 R76, RZ, RZ, R25.reuse ;  /* 0x000000ffff4c7224 */ /* 0x100fe400078e0019 */
[--C-:B------:R-:W-:Y:S01]  /*4dd0*/  IMAD.MOV.U32 R79, RZ, RZ, R25.reuse ;  /* 0x000000ffff4f7224 */ /* 0x100fe200078e0019 */
[----:B------:R-:W-:Y:S01]  /*4de0*/  F2FP.SATFINITE.E4M3.F32.PACK_AB_MERGE_C R203, R36, R7, R80 ;  /* 0x0000000724cb723e */ /* 0x000fe20004807050 */
[----:B------:R-:W-:Y:S01]  /*4df0*/  IMAD.MOV.U32 R36, RZ, RZ, R25 ;  /* 0x000000ffff247224 */ /* 0x000fe200078e0019 */
[----:B------:R-:W2:Y:S01]  /*4e00*/  MUFU.EX2 R111, R111 ;  /* 0x0000006f006f7308 */ /* 0x000ea20000000800 */
[----:B0-----:R-:W-:Y:S01]  /*4e10*/  FADD.FTZ R108, R20, R59 ;  /* 0x0000003b146c7221 */ /* 0x001fe20000010000 */
[----:B------:R-:W-:-:S02]  /*4e20*/  IMAD.MOV.U32 R81, RZ, RZ, R25 ;  /* 0x000000ffff517224 */ /* 0x000fc400078e0019 */
[--C-:B------:R-:W-:Y:S02]  /*4e30*/  IMAD.MOV.U32 R80, RZ, RZ, R25.reuse ;  /* 0x000000ffff507224 */ /* 0x100fe400078e0019 */
[--C-:B------:R-:W-:Y:S02]  /*4e40*/  IMAD.MOV.U32 R85, RZ, RZ, R25.reuse ;  /* 0x000000ffff557224 */ /* 0x100fe400078e0019 */
[----:B------:R-:W0:Y:S01]  /*4e50*/  MUFU.EX2 R74, R74 ;  /* 0x0000004a004a7308 */ /* 0x000e220000000800 */
[----:B-1----:R-:W-:Y:S01]  /*4e60*/  FADD.FTZ R57, R9, R100 ;  /* 0x0000006409397221 */ /* 0x002fe20000010000 */
[----:B------:R-:W-:Y:S01]  /*4e70*/  FFMA.FTZ R100, R29, R98, -R72 ;  /* 0x000000621d647223 */ /* 0x000fe20000010848 */
[----:B------:R-:W-:-:S05]  /*4e80*/  IMAD.MOV.U32 R87, RZ, RZ, R25 ;  /* 0x000000ffff577224 */ /* 0x000fca00078e0019 */
[----:B------:R-:W1:Y:S01]  /*4e90*/  MUFU.EX2 R26, R26 ;  /* 0x0000001a001a7308 */ /* 0x000e620000000800 */
[----:B--2---:R-:W-:-:S07]  /*4ea0*/  FADD.FTZ R29, R111, R108 ;  /* 0x0000006c6f1d7221 */ /* 0x004fce0000010000 */
[----:B------:R-:W2:Y:S01]  /*4eb0*/  MUFU.EX2 R19, R19 ;  /* 0x0000001300137308 */ /* 0x000ea20000000800 */
[----:B0-----:R-:W-:Y:S01]  /*4ec0*/  FADD.FTZ R110, R74, R57 ;  /* 0x000000394a6e7221 */ /* 0x001fe20000010000 */
[-CC-:B------:R-:W-:Y:S01]  /*4ed0*/  FFMA.FTZ R57, R31, R98.reuse, -R72.reuse ;  /* 0x000000621f397223 */ /* 0x180fe20000010848 */
[-CC-:B------:R-:W-:Y:S01]  /*4ee0*/  FFMA.FTZ R31, R101, R98.reuse, -R72.reuse ;  /* 0x00000062651f7223 */ /* 0x180fe20000010848 */
[----:B------:R-:W-:-:S04]  /*4ef0*/  FFMA.FTZ R72, R161, R98, -R72 ;  /* 0x00000062a1487223 */ /* 0x000fc80000010848 */
        /* <DEDUP_REMOVED lines=9> */
[C---:B-1----:R-:W-:Y:S01]  /*4f90*/  FADD.FTZ R110, R84.reuse, R29 ;  /* 0x0000001d546e7221 */ /* 0x042fe20000010000 */
[----:B------:R-:W-:-:S04]  /*4fa0*/  F2FP.SATFINITE.E4M3.F32.PACK_AB_MERGE_C R84, R84, R19, RZ ;  /* 0x000000135454723e */ /* 0x000fc800048070ff */
[----:B------:R-:W-:Y:S01]  /*4fb0*/  F2FP.SATFINITE.E4M3.F32.PACK_AB_MERGE_C R205, R74, R9, R84 ;  /* 0x000000094acd723e */ /* 0x000fe20004807054 */
[----:B------:R-:W-:Y:S01]  /*4fc0*/  IMAD.MOV.U32 R74, RZ, RZ, R25 ;  /* 0x000000ffff4a7224 */ /* 0x000fe200078e0019 */
[----:B------:R-:W1:Y:S01]  /*4fd0*/  MUFU.EX2 R109, R109 ;  /* 0x0000006d006d7308 */ /* 0x000e620000000800 */
[----:B--2---:R-:W-:Y:S01]  /*4fe0*/  FADD.FTZ R112, R24, R59 ;  /* 0x0000003b18707221 */ /* 0x004fe20000010000 */
[----:B------:R-:W-:-:S06]  /*4ff0*/  IMAD.MOV.U32 R84, RZ, RZ, R25 ;  /* 0x000000ffff547224 */ /* 0x000fcc00078e0019 */
        /* <DEDUP_REMOVED lines=12> */
[----:B------:R-:W-:-:S03]  /*50c0*/  F2FP.SATFINITE.E4M3.F32.PACK_AB_MERGE_C R206, R117, R28, RZ ;  /* 0x0000001c75ce723e */ /* 0x000fc600048070ff */
[----:B------:R-:W-:Y:S01]  /*50d0*/  FADD.FTZ R112, R30, R61 ;  /* 0x0000003d1e707221 */ /* 0x000fe20000010000 */
[----:B------:R-:W-:Y:S02]  /*50e0*/  F2FP.SATFINITE.E4M3.F32.PACK_AB_MERGE_C R206, R109, R24, R206 ;  /* 0x000000186dce723e */ /* 0x000fe400048070ce */
[----:B------:R-:W2:Y:S01]  /*50f0*/  MUFU.EX2 R119, R119 ;  /* 0x0000007700777308 */ /* 0x000ea20000000800 */
[C---:B0-----:R-:W-:Y:S01]  /*5100*/  FADD.FTZ R110, R88.reuse, R59 ;  /* 0x0000003b586e7221 */ /* 0x041fe20000010000 */
[----:B------:R-:W-:-:S04]  /*5110*/  F2FP.SATFINITE.E4M3.F32.PACK_AB_MERGE_C R23, R88, R23, RZ ;  /* 0x000000175817723e */ /* 0x000fc800048070ff */
[----:B------:R-:W-:Y:S01]  /*5120*/  F2FP.SATFINITE.E4M3.F32.PACK_AB_MERGE_C R207, R78, R11, R23 ;  /* 0x0000000b4ecf723e */ /* 0x000fe20004807017 */
[----:B------:R-:W-:Y:S01]  /*5130*/  IMAD.MOV.U32 R78, RZ, RZ, R25 ;  /* 0x000000ffff4e7224 */ /* 0x000fe200078e0019 */
        /* <DEDUP_REMOVED lines=8> */
[----:B-1----:R-:W-:-:S07]  /*51c0*/  FADD.FTZ R59, R45, R112 ;  /* 0x000000702d3b7221 */ /* 0x002fce0000010000 */
[----:B------:R-:W-:Y:S01]  /*51d0*/  MUFU.EX2 R21, R21 ;  /* 0x0000001500157308 */ /* 0x000fe20000000800 */
[C---:B--2---:R-:W-:Y:S01]  /*51e0*/  FADD.FTZ R61, R121.reuse, R114 ;  /* 0x00000072793d7221 */ /* 0x044fe20000010000 */
[----:B------:R-:W-:-:S03]  /*51f0*/  F2FP.SATFINITE.E4M3.F32.PACK_AB_MERGE_C R208, R121, R32, RZ ;  /* 0x0000002079d0723e */ /* 0x000fc600048070ff */
[----:B------:R-:W-:Y:S01]  /*5200*/  FADD.FTZ R114, R34, R61 ;  /* 0x0000003d22727221 */ /* 0x000fe20000010000 */
[----:B------:R-:W-:Y:S01]  /*5210*/  F2FP.SATFINITE.E4M3.F32.PACK_AB_MERGE_C R208, R119, R30, R208 ;  /* 0x0000001e77d0723e */ /* 0x000fe200048070d0 */
[----:B------:R-:W-:Y:S01]  /*5220*/  IMAD.MOV.U32 R30, RZ, RZ, R25 ;  /* 0x000000ffff1e7224 */ /* 0x000fe200078e0019 */
[----:B------:R-:W1:Y:S01]  /*5230*/  MUFU.EX2 R123, R123 ;  /* 0x0000007b007b7308 */ /* 0x000e620000000800 */
[C---:B0-----:R-:W-:Y:S01]  /*5240*/  FADD.FTZ R112, R92.reuse, R59 ;  /* 0x0000003b5c707221 */ /* 0x041fe20000010000 */
[----:B------:R-:W-:Y:S01]  /*5250*/  F2FP.SATFINITE.E4M3.F32.PACK_AB_MERGE_C R45, R92, R45, RZ ;  /* 0x0000002d5c2d723e */ /* 0x000fe200048070ff */
[----:B------:R-:W-:-:S03]  /*5260*/  IMAD.MOV.U32 R61, RZ, RZ, R25 ;  /* 0x000000ffff3d7224 */ /* 0x000fc600078e0019 */
[----:B------:R-:W-:Y:S01]  /*5270*/  F2FP.SATFINITE.E4M3.F32.PACK_AB_MERGE_C R209, R82, R15, R45 ;  /* 0x0000000f52d1723e */ /* 0x000fe2000480702d */
[--C-:B------:R-:W-:Y:S01]  /*5280*/  IMAD.MOV.U32 R45, RZ, RZ, R25.reuse ;  /* 0x000000ffff2d7224 */ /* 0x100fe200078e0019 */
[----:B------:R-:W-:Y:S01]  /*5290*/  MUFU.EX2 R86, R86 ;  /* 0x0000005600567308 */ /* 0x000fe20000000800 */
[----:B------:R-:W-:-:S07]  /*52a0*/  IMAD.MOV.U32 R82, RZ, RZ, R25 ;  /* 0x000000ffff527224 */ /* 0x000fce00078e0019 */
[----:B------:R-:W-:Y:S01]  /*52b0*/  MUFU.EX2 R49, R49 ;  /* 0x0000003100317308 */ /* 0x000fe20000000800 */
[----:B-1----:R-:W-:-:S04]  /*52c0*/  FADD.FTZ R59, R123, R114 ;  /* 0x000000727b3b7221 */ /* 0x002fc80000010000 */
[----:B------:R-:W-:Y:S01]  /*52d0*/  FADD.FTZ R114, R38, R59 ;  /* 0x0000003b26727221 */ /* 0x000fe20000010000 */
[--C-:B------:R-:W-:Y:S02]  /*52e0*/  IMAD.MOV.U32 R59, RZ, RZ, R25.reuse ;  /* 0x000000ffff3b7224 */ /* 0x100fe400078e0019 */
[----:B------:R-:W0:Y:S08]  /*52f0*/  MUFU.EX2 R129, R129 ;  /* 0x0000008100817308 */ /* 0x000e300000000800 */
[----:B------:R-:W1:Y:S08]  /*5300*/  MUFU.EX2 R102, R102 ;  /* 0x0000006600667308 */ /* 0x000e700000000800 */
[----:B------:R-:W2:Y:S01]  /*5310*/  MUFU.EX2 R27, R27 ;  /* 0x0000001b001b7308 */ /* 0x000ea20000000800 */
[----:B0-----:R-:W-:Y:S01]  /*5320*/  F2FP.SATFINITE.E4M3.F32.PACK_AB_MERGE_C R210, R129, R38, RZ ;  /* 0x0000002681d2723e */ /* 0x001fe200048070ff */
[----:B------:R-:W-:-:S03]  /*5330*/  IMAD.MOV.U32 R38, RZ, RZ, R25 ;  /* 0x000000ffff267224 */ /* 0x000fc600078e0019 */
[----:B------:R-:W-:Y:S01]  /*5340*/  F2FP.SATFINITE.E4M3.F32.PACK_AB_MERGE_C R210, R123, R34, R210 ;  /* 0x000000227bd2723e */ /* 0x000fe200048070d2 */
[----:B------:R-:W-:Y:S02]  /*5350*/  IMAD.MOV.U32 R34, RZ, RZ, R25 ;  /* 0x000000ffff227224 */ /* 0x000fe400078e0019 */
[----:B------:R0:W-:Y:S08]  /*5360*/  MUFU.EX2 R110, R57 ;  /* 0x00000039006e7308 */ /* 0x0001f00000000800 */
[----:B------:R-:W3:Y:S01]  /*5370*/  MUFU.EX2 R127, R127 ;  /* 0x0000007f007f7308 */ /* 0x000ee20000000800 */
[----:B0-----:R-:W-:-:S04]  /*5380*/  FADD.FTZ R57, R21, R112 ;  /* 0x0000007015397221 */ /* 0x001fc80000010000 */
[----:B------:R-:W-:Y:S01]  /*5390*/  FADD.FTZ R112, R86, R57 ;  /* 0x0000003956707221 */ /* 0x000fe20000010000 */
[----:B------:R-:W-:Y:S02]  /*53a0*/  FADD.FTZ R57, R129, R114 ;  /* 0x0000007281397221 */ /* 0x000fe40000010000 */
[----:B------:R-:W0:Y:S01]  /*53b0*/  MUFU.EX2 R90, R90 ;  /* 0x0000005a005a7308 */ /* 0x000e220000000800 */
[----:B------:R-:W-:Y:S01]  /*53c0*/  FADD.FTZ R39, R49, R112 ;  /* 0x0000007031277221 */ /* 0x000fe20000010000 */
[----:B------:R-:W-:Y:S01]  /*53d0*/  FADD.FTZ R26, R40, R57 ;  /* 0x00000039281a7221 */ /* 0x000fe20000010000 */
[C---:B-1----:R-:W-:Y:S02]  /*53e0*/  F2FP.SATFINITE.E4M3.F32.PACK_AB_MERGE_C R49, R102.reuse, R49, RZ ;  /* 0x000000316631723e */ /* 0x042fe400048070ff */
[----:B------:R-:W-:Y:S02]  /*53f0*/  FADD.FTZ R14, R102, R39 ;  /* 0x00000027660e7221 */ /* 0x000fe40000010000 */
[----:B------:R-:W-:Y:S01]  /*5400*/  F2FP.SATFINITE.E4M3.F32.PACK_AB_MERGE_C R211, R86, R21, R49 ;  /* 0x0000001556d3723e */ /* 0x000fe20004807031 */
[----:B------:R-:W1:Y:S01]  /*5410*/  MUFU.EX2 R54, R54 ;  /* 0x0000003600367308 */ /* 0x000e620000000800 */
[----:B--2---:R-:W-:Y:S01]  /*5420*/  FADD.FTZ R39, R27, R14 ;  /* 0x0000000e1b277221 */ /* 0x004fe20000010000 */
[----:B---3--:R-:W-:Y:S01]  /*5430*/  FADD.FTZ R57, R127, R26 ;  /* 0x0000001a7f397221 */ /* 0x008fe20000010000 */
[----:B------:R-:W-:-:S02]  /*5440*/  IMAD.MOV.U32 R49, RZ, RZ, R25 ;  /* 0x000000ffff317224 */ /* 0x000fc400078e0019 */
[----:B------:R-:W-:-:S03]  /*5450*/  IMAD.MOV.U32 R86, RZ, RZ, R25 ;  /* 0x000000ffff567224 */ /* 0x000fc600078e0019 */
[----:B------:R-:W2:Y:S01]  /*5460*/  MUFU.EX2 R53, R53 ;  /* 0x0000003500357308 */ /* 0x000ea20000000800 */
[----:B0-----:R-:W-:Y:S01]  /*5470*/  FADD.FTZ R26, R90, R39 ;  /* 0x000000275a1a7221 */ /* 0x001fe20000010000 */
[----:B------:R-:W-:-:S06]  /*5480*/  IMAD.MOV.U32 R39, RZ, RZ, R25 ;  /* 0x000000ffff277224 */ /* 0x000fcc00078e0019 */
[----:B------:R-:W0:Y:S01]  /*5490*/  MUFU.EX2 R131, R131 ;  /* 0x0000008300837308 */ /* 0x000e220000000800 */
[----:B-1----:R-:W-:Y:S01]  /*54a0*/  FADD.FTZ R28, R54, R57 ;  /* 0x00000039361c7221 */ /* 0x002fe20000010000 */
[----:B------:R-:W-:-:S06]  /*54b0*/  MOV R57, R25 ;  /* 0x0000001900397202 */ /* 0x000fcc0000000f00 */
[----:B------:R-:W1:Y:S01]  /*54c0*/  MUFU.EX2 R104, R104 ;  /* 0x0000006800687308 */ /* 0x000e620000000800 */
[----:B--2---:R-:W-:-:S07]  /*54d0*/  FADD.FTZ R13, R53, R26 ;  /* 0x0000001a350d7221 */ /* 0x004fce0000010000 */
[----:B------:R-:W2:Y:S01]  /*54e0*/  MUFU.EX2 R47, R47 ;  /* 0x0000002f002f7308 */ /* 0x000ea20000000800 */
[C---:B0-----:R-:W-:Y:S01]  /*54f0*/  F2FP.SATFINITE.E4M3.F32.PACK_AB_MERGE_C R212, R131.reuse, R54, RZ ;  /* 0x0000003683d4723e */ /* 0x041fe200048070ff */
[----:B------:R-:W-:Y:S01]  /*5500*/  FADD.FTZ R131, R131, R28 ;  /* 0x0000001c83837221 */ /* 0x000fe20000010000 */
[----:B------:R-:W-:Y:S02]  /*5510*/  IMAD.MOV.U32 R54, RZ, RZ, R25 ;  /* 0x000000ffff367224 */ /* 0x000fe400078e0019 */
[----:B------:R-:W-:Y:S01]  /*5520*/  F2FP.SATFINITE.E4M3.F32.PACK_AB_MERGE_C R212, R127, R40, R212 ;  /* 0x000000287fd4723e */ /* 0x000fe200048070d4 */
[----:B------:R-:W-:Y:S01]  /*5530*/  FADD.FTZ R28, R42, R131 ;  /* 0x000000832a1c7221 */ /* 0x000fe20000010000 */
[----:B------:R-:W-:Y:S01]  /*5540*/  IMAD.MOV.U32 R40, RZ, RZ, R25 ;  /* 0x000000ffff287224 */ /* 0x000fe200078e0019 */
[----:B------:R-:W0:Y:S01]  /*5550*/  MUFU.EX2 R133, R133 ;  /* 0x0000008500857308 */ /* 0x000e220000000800 */
[C---:B-1----:R-:W-:Y:S01]  /*5560*/  FADD.FTZ R26, R104.reuse, R13 ;  /* 0x0000000d681a7221 */ /* 0x042fe20000010000 */
[----:B------:R-:W-:-:S04]  /*5570*/  F2FP.SATFINITE.E4M3.F32.PACK_AB_MERGE_C R53, R104, R53, RZ ;  /* 0x000000356835723e */ /* 0x000fc800048070ff */
[----:B------:R-:W-:Y:S01]  /*5580*/  F2FP.SATFINITE.E4M3.F32.PACK_AB_MERGE_C R213, R90, R27, R53 ;  /* 0x0000001b5ad5723e */ /* 0x000fe20004807035 */
[--C-:B------:R-:W-:Y:S01]  /*5590*/  IMAD.MOV.U32 R27, RZ, RZ, R25.reuse ;  /* 0x000000ffff1b7224 */ /* 0x100fe200078e0019 */
[----:B------:R-:W1:Y:S01]  /*55a0*/  MUFU.EX2 R94, R94 ;  /* 0x0000005e005e7308 */ /* 0x000e620000000800 */
[----:B--2---:R-:W-:Y:S01]  /*55b0*/  FADD.FTZ R13, R47, R26 ;  /* 0x0000001a2f0d7221 */ /* 0x004fe20000010000 */
[----:B------:R-:W-:-:S06]  /*55c0*/  IMAD.MOV.U32 R53, RZ, RZ, R25 ;  /* 0x000000ffff357224 */ /* 0x000fcc00078e0019 */
[----:B------:R-:W2:Y:S01]  /*55d0*/  MUFU.EX2 R55, R55 ;  /* 0x0000003700377308 */ /* 0x000ea20000000800 */
[----:B0-----:R-:W-:-:S04]  /*55e0*/  FADD.FTZ R19, R133, R28 ;  /* 0x0000001c85137221 */ /* 0x001fc80000010000 */
[----:B------:R-:W-:-:S03]  /*55f0*/  FADD.FTZ R32, R56, R19 ;  /* 0x0000001338207221 */ /* 0x000fc60000010000 */
[----:B------:R-:W0:Y:S01]  /*5600*/  MUFU.EX2 R135, R135 ;  /* 0x0000008700877308 */ /* 0x000e220000000800 */
[----:B-1----:R-:W-:-:S07]  /*5610*/  FADD.FTZ R28, R94, R13 ;  /* 0x0000000d5e1c7221 */ /* 0x002fce0000010000 */
        /* <DEDUP_REMOVED lines=8> */
[----:B------:R-:W-:Y:S01]  /*56a0*/  MOV R42, R25 ;  /* 0x00000019002a7202 */ /* 0x000fe20000000f00 */
[----:B------:R-:W0:Y:S01]  /*56b0*/  MUFU.EX2 R137, R137 ;  /* 0x0000008900897308 */ /* 0x000e220000000800 */
[C---:B-1----:R-:W-:Y:S01]  /*56c0*/  F2FP.SATFINITE.E4M3.F32.PACK_AB_MERGE_C R55, R106.reuse, R55, RZ ;  /* 0x000000376a37723e */ /* 0x042fe200048070ff */
[----:B------:R-:W-:Y:S01]  /*56d0*/  FADD.FTZ R106, R106, R13 ;  /* 0x0000000d6a6a7221 */ /* 0x000fe20000010000 */
[----:B------:R-:W-:-:S02]  /*56e0*/  IMAD.MOV.U32 R56, RZ, RZ, R25 ;  /* 0x000000ffff387224 */ /* 0x000fc400078e0019 */
[----:B------:R-:W-:Y:S01]  /*56f0*/  F2FP.SATFINITE.E4M3.F32.PACK_AB_MERGE_C R215, R94, R47, R55 ;  /* 0x0000002f5ed7723e */ /* 0x000fe20004807037 */
[--C-:B------:R-:W-:Y:S02]  /*5700*/  IMAD.MOV.U32 R47, RZ, RZ, R25.reuse ;  /* 0x000000ffff2f7224 */ /* 0x100fe400078e0019 */
        /* <DEDUP_REMOVED lines=13> */
[----:B------:R-:W-:-:S03]  /*57e0*/  FADD.FTZ R139, R139, R20 ;  /* 0x000000148b8b7221 */ /* 0x000fc60000010000 */
[----:B------:R-:W-:Y:S01]  /*57f0*/  F2FP.SATFINITE.E4M3.F32.PACK_AB_MERGE_C R216, R137, R58, R60 ;  /* 0x0000003a89d8723e */ /* 0x000fe2000480703c */
[----:B------:R-:W-:Y:S02]  /*5800*/  IMAD.MOV.U32 R58, RZ, RZ, R25 ;  /* 0x000000ffff3a7224 */ /* 0x000fe400078e0019 */
[----:B------:R-:W1:Y:S01]  /*5810*/  MUFU.EX2 R29, R95 ;  /* 0x0000005f001d7308 */ /* 0x000e620000000800 */
[C---:B--2---:R-:W-:Y:S01]  /*5820*/  F2FP.SATFINITE.E4M3.F32.PACK_AB_MERGE_C R91, R108.reuse, R91, RZ ;  /* 0x0000005b6c5b723e */ /* 0x044fe200048070ff */
[----:B------:R-:W-:Y:S01]  /*5830*/  FADD.FTZ R108, R108, R13 ;  /* 0x0000000d6c6c7221 */ /* 0x000fe20000010000 */
[----:B------:R-:W-:Y:S02]  /*5840*/  IMAD.MOV.U32 R60, RZ, RZ, R25 ;  /* 0x000000ffff3c7224 */ /* 0x000fe400078e0019 */
[----:B------:R-:W-:Y:S01]  /*5850*/  F2FP.SATFINITE.E4M3.F32.PACK_AB_MERGE_C R217, R96, R51, R91 ;  /* 0x0000003360d9723e */ /* 0x000fe2000480705b */
[----:B------:R-:W-:Y:S02]  /*5860*/  IMAD.MOV.U32 R51, RZ, RZ, R25 ;  /* 0x000000ffff337224 */ /* 0x000fe400078e0019 */
        /* <DEDUP_REMOVED lines=11> */
[----:B--2---:R-:W-:Y:S01]  /*5920*/  FADD.FTZ R13, R97, R20 ;  /* 0x00000014610d7221 */ /* 0x004fe20000010000 */
[----:B------:R-:W-:-:S03]  /*5930*/  F2FP.SATFINITE.E4M3.F32.PACK_AB_MERGE_C R97, R110, R97, RZ ;  /* 0x000000616e61723e */ /* 0x000fc600048070ff */
[----:B------:R-:W-:Y:S01]  /*5940*/  FADD.FTZ R110, R110, R13 ;  /* 0x0000000d6e6e7221 */ /* 0x000fe20000010000 */
[----:B------:R-:W-:Y:S01]  /*5950*/  F2FP.SATFINITE.E4M3.F32.PACK_AB_MERGE_C R219, R100, R29, R97 ;  /* 0x0000001d64db723e */ /* 0x000fe20004807061 */
[----:B------:R-:W-:Y:S01]  /*5960*/  IMAD.MOV.U32 R29, RZ, RZ, R25 ;  /* 0x000000ffff1d7224 */ /* 0x000fe200078e0019 */
[----:B------:R-:W2:Y:S01]  /*5970*/  MUFU.EX2 R31, R31 ;  /* 0x0000001f001f7308 */ /* 0x000ea20000000800 */
[C---:B0-----:R-:W-:Y:S01]  /*5980*/  F2FP.SATFINITE.E4M3.F32.PACK_AB_MERGE_C R64, R143.reuse, R64, RZ ;  /* 0x000000408f40723e */ /* 0x041fe200048070ff */
[----:B------:R-:W-:-:S03]  /*5990*/  FADD.FTZ R143, R143, R24 ;  /* 0x000000188f8f7221 */ /* 0x000fc60000010000 */
[----:B------:R-:W-:Y:S01]  /*59a0*/  F2FP.SATFINITE.E4M3.F32.PACK_AB_MERGE_C R218, R141, R62, R64 ;  /* 0x0000003e8dda723e */ /* 0x000fe20004807040 */
[----:B------:R-:W-:Y:S02]  /*59b0*/  IMAD.MOV.U32 R62, RZ, RZ, R25 ;  /* 0x000000ffff3e7224 */ /* 0x000fe400078e0019 */
[----:B------:R-:W0:Y:S01]  /*59c0*/  MUFU.EX2 R151, R151 ;  /* 0x0000009700977308 */ /* 0x000e220000000800 */
[----:B-1----:R-:W-:Y:S01]  /*59d0*/  FADD.FTZ R20, R48, R143 ;  /* 0x0000008f30147221 */ /* 0x002fe20000010000 */
[----:B------:R-:W-:-:S06]  /*59e0*/  IMAD.MOV.U32 R64, RZ, RZ, R25 ;  /* 0x000000ffff407224 */ /* 0x000fcc00078e0019 */
[----:B------:R-:W1:Y:S01]  /*59f0*/  MUFU.EX2 R6, R105 ;  /* 0x0000006900067308 */ /* 0x000e620000000800 */
[----:B--2---:R-:W-:-:S07]  /*5a00*/  FADD.FTZ R13, R31, R110 ;  /* 0x0000006e1f0d7221 */ /* 0x004fce0000010000 */
[----:B------:R-:W-:Y:S01]  /*5a10*/  MUFU.EX2 R44, R44 ;  /* 0x0000002c002c7308 */ /* 0x000fe20000000800 */
[----:B0-----:R-:W-:-:S07]  /*5a20*/  FADD.FTZ R19, R151, R20 ;  /* 0x0000001497137221 */ /* 0x001fce0000010000 */
[----:B------:R-:W0:Y:S01]  /*5a30*/  MUFU.EX2 R159, R159 ;  /* 0x0000009f009f7308 */ /* 0x000e220000000800 */
[----:B-1----:R-:W-:-:S07]  /*5a40*/  FADD.FTZ R24, R6, R13 ;  /* 0x0000000d06187221 */ /* 0x002fce0000010000 */
[----:B------:R-:W1:Y:S08]  /*5a50*/  MUFU.EX2 R107, R107 ;  /* 0x0000006b006b7308 */ /* 0x000e700000000800 */
[----:B------:R2:W3:Y:S01]  /*5a60*/  MUFU.EX2 R14, R33 ;  /* 0x00000021000e7308 */ /* 0x0004e20000000800 */
[----:B0-----:R-:W-:Y:S01]  /*5a70*/  F2FP.SATFINITE.E4M3.F32.PACK_AB_MERGE_C R28, R159, R44, RZ ;  /* 0x0000002c9f1c723e */ /* 0x001fe200048070ff */
[----:B------:R-:W-:-:S03]  /*5a80*/  FADD.FTZ R44, R44, R19 ;  /* 0x000000132c2c7221 */ /* 0x000fc60000010000 */
[----:B------:R-:W-:Y:S01]  /*5a90*/  F2FP.SATFINITE.E4M3.F32.PACK_AB_MERGE_C R220, R151, R48, R28 ;  /* 0x0000003097dc723e */ /* 0x000fe2000480701c */
[----:B------:R-:W-:Y:S01]  /*5aa0*/  FADD.FTZ R159, R159, R44 ;  /* 0x0000002c9f9f7221 */ /* 0x000fe20000010000 */
[--C-:B------:R-:W-:Y:S01]  /*5ab0*/  IMAD.MOV.U32 R28, RZ, RZ, R25.reuse ;  /* 0x000000ffff1c7224 */ /* 0x100fe200078e0019 */
[----:B------:R-:W-:Y:S01]  /*5ac0*/  MUFU.EX2 R50, R50 ;  /* 0x0000003200327308 */ /* 0x000fe20000000800 */
[----:B-1----:R-:W-:Y:S01]  /*5ad0*/  FADD.FTZ R13, R107, R24 ;  /* 0x000000186b0d7221 */ /* 0x002fe20000010000 */
[--C-:B------:R-:W-:Y:S02]  /*5ae0*/  IMAD.MOV.U32 R24, RZ, RZ, R25.reuse ;  /* 0x000000ffff187224 */ /* 0x100fe400078e0019 */
[--C-:B--2---:R-:W-:Y:S02]  /*5af0*/  IMAD.MOV.U32 R33, RZ, RZ, R25.reuse ;  /* 0x000000ffff217224 */ /* 0x104fe400078e0019 */
[----:B------:R-:W-:Y:S02]  /*5b00*/  IMAD.MOV.U32 R44, RZ, RZ, R25 ;  /* 0x000000ffff2c7224 */ /* 0x000fe400078e0019 */
[----:B------:R-:W0:Y:S01]  /*5b10*/  MUFU.EX2 R167, R167 ;  /* 0x000000a700a77308 */ /* 0x000e220000000800 */
[C---:B---3--:R-:W-:Y:S01]  /*5b20*/  F2FP.SATFINITE.E4M3.F32.PACK_AB_MERGE_C R107, R14.reuse, R107, RZ ;  /* 0x0000006b0e6b723e */ /* 0x048fe200048070ff */
[----:B------:R-:W-:Y:S01]  /*5b30*/  FADD.FTZ R14, R14, R13 ;  /* 0x0000000d0e0e7221 */ /* 0x000fe20000010000 */
[----:B------:R-:W-:-:S02]  /*5b40*/  IMAD.MOV.U32 R48, RZ, RZ, R25 ;  /* 0x000000ffff307224 */ /* 0x000fc400078e0019 */
[----:B------:R-:W-:Y:S02]  /*5b50*/  F2FP.SATFINITE.E4M3.F32.PACK_AB_MERGE_C R221, R6, R31, R107 ;  /* 0x0000001f06dd723e */ /* 0x000fe4000480706b */
[----:B------:R-:W-:Y:S01]  /*5b60*/  MOV R31, R25 ;  /* 0x00000019001f7202 */ /* 0x000fe20000000f00 */
[----:B------:R-:W1:Y:S08]  /*5b70*/  MUFU.EX2 R46, R46 ;  /* 0x0000002e002e7308 */ /* 0x000e700000000800 */
[----:B------:R-:W2:Y:S01]  /*5b80*/  MUFU.EX2 R113, R113 ;  /* 0x0000007100717308 */ /* 0x000ea20000000800 */
[----:B0-----:R-:W-:-:S07]  /*5b90*/  F2FP.SATFINITE.E4M3.F32.PACK_AB_MERGE_C R13, R167, R50, RZ ;  /* 0x00000032a70d723e */ /* 0x001fce00048070ff */
[----:B------:R-:W0:Y:S01]  /*5ba0*/  MUFU.EX2 R163, R163 ;  /* 0x000000a300a37308 */ /* 0x000e220000000800 */
[----:B-1----:R-:W-:-:S07]  /*5bb0*/  FADD.FTZ R4, R46, R159 ;  /* 0x0000009f2e047221 */ /* 0x002fce0000010000 */
[----:B------:R1:W3:Y:S01]  /*5bc0*/  MUFU.EX2 R26, R37 ;  /* 0x00000025001a7308 */ /* 0x0002e20000000800 */
[----:B--2---:R-:W-:-:S07]  /*5bd0*/  FADD.FTZ R5, R113, R14 ;  /* 0x0000000e71057221 */ /* 0x004fce0000010000 */
[----:B------:R-:W2:Y:S01]  /*5be0*/  MUFU.EX2 R145, R145 ;  /* 0x0000009100917308 */ /* 0x000ea20000000800 */
[C---:B0-----:R-:W-:Y:S01]  /*5bf0*/  F2FP.SATFINITE.E4M3.F32.PACK_AB_MERGE_C R222, R163.reuse, R46, R13 ;  /* 0x0000002ea3de723e */ /* 0x041fe2000480700d */
[----:B------:R-:W-:Y:S01]  /*5c00*/  FADD.FTZ R163, R163, R4 ;  /* 0x00000004a3a37221 */ /* 0x000fe20000010000 */
[--C-:B-1----:R-:W-:Y:S02]  /*5c10*/  IMAD.MOV.U32 R37, RZ, RZ, R25.reuse ;  /* 0x000000ffff257224 */ /* 0x102fe400078e0019 */
[----:B------:R-:W-:Y:S02]  /*5c20*/  IMAD.MOV.U32 R46, RZ, RZ, R25 ;  /* 0x000000ffff2e7224 */ /* 0x000fe400078e0019 */
[----:B------:R-:W-:Y:S01]  /*5c30*/  FADD.FTZ R50, R50, R163 ;  /* 0x000000a332327221 */ /* 0x000fe20000010000 */
[----:B------:R0:W1:Y:S01]  /*5c40*/  MUFU.EX2 R10, R41 ;  /* 0x00000029000a7308 */ /* 0x0000620000000800 */
[----:B---3--:R-:W-:Y:S02]  /*5c50*/  FADD.FTZ R14, R26, R5 ;  /* 0x000000051a0e7221 */ /* 0x008fe40000010000 */
[----:B------:R-:W-:Y:S01]  /*5c60*/  FADD.FTZ R167, R167, R50 ;  /* 0x00000032a7a77221 */ /* 0x000fe20000010000 */
[----:B------:R-:W-:-:S04]  /*5c70*/  IMAD.MOV.U32 R50, RZ, RZ, R25 ;  /* 0x000000ffff327224 */ /* 0x000fc800078e0019 */
[----:B------:R-:W-:Y:S01]  /*5c80*/  MUFU.EX2 R66, R66 ;  /* 0x0000004200427308 */ /* 0x000fe20000000800 */
[----:B--2---:R-:W-:Y:S01]  /*5c90*/  FADD.FTZ R5, R145, R14 ;  /* 0x0000000e91057221 */ /* 0x004fe20000010000 */
[----:B0-----:R-:W-:-:S06]  /*5ca0*/  IMAD.MOV.U32 R41, RZ, RZ, R25 ;  /* 0x000000ffff297224 */ /* 0x001fcc00078e0019 */
[----:B------:R-:W0:Y:S01]  /*5cb0*/  MUFU.EX2 R173, R173 ;  /* 0x000000ad00ad7308 */ /* 0x000e220000000800 */
[C---:B-1----:R-:W-:Y:S01]  /*5cc0*/  F2FP.SATFINITE.E4M3.F32.PACK_AB_MERGE_C R145, R10.reuse, R145, RZ ;  /* 0x000000910a91723e */ /* 0x042fe200048070ff */
[----:B------:R-:W-:-:S03]  /*5cd0*/  FADD.FTZ R10, R10, R5 ;  /* 0x000000050a0a7221 */ /* 0x000fc60000010000 */
[----:B------:R-:W-:Y:S01]  /*5ce0*/  F2FP.SATFINITE.E4M3.F32.PACK_AB_MERGE_C R223, R26, R113, R145 ;  /* 0x000000711adf723e */ /* 0x000fe20004807091 */
[----:B------:R-:W-:Y:S02]  /*5cf0*/  IMAD.MOV.U32 R26, RZ, RZ, R25 ;  /* 0x000000ffff1a7224 */ /* 0x000fe400078e0019 */
[----:B------:R-:W1:Y:S08]  /*5d00*/  MUFU.EX2 R52, R52 ;  /* 0x0000003400347308 */ /* 0x000e700000000800 */
[----:B------:R-:W2:Y:S01]  /*5d10*/  MUFU.EX2 R157, R157 ;  /* 0x0000009d009d7308 */ /* 0x000ea20000000800 */
[----:B0-----:R-:W-:-:S07]  /*5d20*/  F2FP.SATFINITE.E4M3.F32.PACK_AB_MERGE_C R7, R173, R66, RZ ;  /* 0x00000042ad07723e */ /* 0x001fce00048070ff */
[----:B------:R-:W0:Y:S01]  /*5d30*/  MUFU.EX2 R171, R171 ;  /* 0x000000ab00ab7308 */ /* 0x000e220000000800 */
[----:B-1----:R-:W-:-:S07]  /*5d40*/  FADD.FTZ R14, R52, R167 ;  /* 0x000000a7340e7221 */ /* 0x002fce0000010000 */
[----:B------:R-:W1:Y:S01]  /*5d50*/  MUFU.EX2 R12, R165 ;  /* 0x000000a5000c7308 */ /* 0x000e620000000800 */
[----:B--2---:R-:W-:-:S07]  /*5d60*/  FADD.FTZ R5, R157, R10 ;  /* 0x0000000a9d057221 */ /* 0x004fce0000010000 */
[----:B------:R-:W2:Y:S01]  /*5d70*/  MUFU.EX2 R169, R169 ;  /* 0x000000a900a97308 */ /* 0x000ea20000000800 */
[C---:B0-----:R-:W-:Y:S01]  /*5d80*/  F2FP.SATFINITE.E4M3.F32.PACK_AB_MERGE_C R224, R171.reuse, R52, R7 ;  /* 0x00000034abe0723e */ /* 0x041fe20004807007 */
[----:B------:R-:W-:Y:S01]  /*5d90*/  FADD.FTZ R171, R171, R14 ;  /* 0x0000000eabab7221 */ /* 0x000fe20000010000 */
[----:B------:R-:W-:-:S03]  /*5da0*/  IMAD.MOV.U32 R52, RZ, RZ, R25 ;  /* 0x000000ffff347224 */ /* 0x000fc600078e0019 */
[----:B------:R-:W-:Y:S02]  /*5db0*/  FADD.FTZ R66, R66, R171 ;  /* 0x000000ab42427221 */ /* 0x000fe40000010000 */
[----:B------:R-:W0:Y:S01]  /*5dc0*/  MUFU.EX2 R20, R147 ;  /* 0x0000009300147308 */ /* 0x000e220000000800 */
[----:B-1----:R-:W-:Y:S01]  /*5dd0*/  FADD.FTZ R10, R12, R5 ;  /* 0x000000050c0a7221 */ /* 0x002fe20000010000 */
[----:B------:R-:W-:Y:S01]  /*5de0*/  FADD.FTZ R173, R173, R66 ;  /* 0x00000042adad7221 */ /* 0x000fe20000010000 */
[----:B------:R-:W-:-:S05]  /*5df0*/  IMAD.MOV.U32 R66, RZ, RZ, R25 ;  /* 0x000000ffff427224 */ /* 0x000fca00078e0019 */
[----:B------:R-:W-:Y:S01]  /*5e00*/  MUFU.EX2 R70, R70 ;  /* 0x0000004600467308 */ /* 0x000fe20000000800 */
[----:B--2---:R-:W-:-:S07]  /*5e10*/  FADD.FTZ R5, R169, R10 ;  /* 0x0000000aa9057221 */ /* 0x004fce0000010000 */
[----:B------:R-:W1:Y:S01]  /*5e20*/  MUFU.EX2 R177, R177 ;  /* 0x000000b100b17308 */ /* 0x000e620000000800 */
[C---:B0-----:R-:W-:Y:S01]  /*5e30*/  F2FP.SATFINITE.E4M3.F32.PACK_AB_MERGE_C R169, R20.reuse, R169, RZ ;  /* 0x000000a914a9723e */ /* 0x041fe200048070ff */
[----:B------:R-:W-:-:S03]  /*5e40*/  FADD.FTZ R20, R20, R5 ;  /* 0x0000000514147221 */ /* 0x000fc60000010000 */
[----:B------:R-:W-:-:S03]  /*5e50*/  F2FP.SATFINITE.E4M3.F32.PACK_AB_MERGE_C R225, R12, R157, R169 ;  /* 0x0000009d0ce1723e */ /* 0x000fc600048070a9 */
[----:B------:R-:W0:Y:S08]  /*5e60*/  MUFU.EX2 R68, R68 ;  /* 0x0000004400447308 */ /* 0x000e300000000800 */
[----:B------:R-:W2:Y:S01]  /*5e70*/  MUFU.EX2 R149, R149 ;  /* 0x0000009500957308 */ /* 0x000ea20000000800 */
[----:B-1----:R-:W-:-:S07]  /*5e80*/  F2FP.SATFINITE.E4M3.F32.PACK_AB_MERGE_C R7, R177, R70, RZ ;  /* 0x00000046b107723e */ /* 0x002fce00048070ff */
[----:B------:R-:W1:Y:S01]  /*5e90*/  MUFU.EX2 R175, R175 ;  /* 0x000000af00af7308 */ /* 0x000e620000000800 */
[----:B0-----:R-:W-:-:S07]  /*5ea0*/  FADD.FTZ R10, R68, R173 ;  /* 0x000000ad440a7221 */ /* 0x001fce0000010000 */
[----:B------:R-:W0:Y:S01]  /*5eb0*/  MUFU.EX2 R4, R153 ;  /* 0x0000009900047308 */ /* 0x000e220000000800 */
[----:B--2---:R-:W-:-:S07]  /*5ec0*/  FADD.FTZ R5, R149, R20 ;  /* 0x0000001495057221 */ /* 0x004fce0000010000 */
[----:B------:R-:W2:Y:S01]  /*5ed0*/  MUFU.EX2 R155, R155 ;  /* 0x0000009b009b7308 */ /* 0x000ea20000000800 */
[C---:B-1----:R-:W-:Y:S01]  /*5ee0*/  F2FP.SATFINITE.E4M3.F32.PACK_AB_MERGE_C R226, R175.reuse, R68, R7 ;  /* 0x00000044afe2723e */ /* 0x042fe20004807007 */
[----:B------:R-:W-:Y:S01]  /*5ef0*/  FADD.FTZ R175, R175, R10 ;  /* 0x0000000aafaf7221 */ /* 0x000fe20000010000 */
[----:B------:R-:W-:-:S03]  /*5f00*/  MOV R68, R25 ;  /* 0x0000001900447202 */ /* 0x000fc60000000f00 */
[----:B------:R-:W-:Y:S02]  /*5f10*/  FADD.FTZ R70, R70, R175 ;  /* 0x000000af46467221 */ /* 0x000fe40000010000 */
[----:B------:R-:W1:Y:S01]  /*5f20*/  MUFU.EX2 R72, R72 ;  /* 0x0000004800487308 */ /* 0x000e620000000800 */
[----:B0-----:R-:W-:-:S04]  /*5f30*/  FADD.FTZ R6, R4, R5 ;  /* 0x0000000504067221 */ /* 0x001fc80000010000 */
[----:B--2---:R-:W-:Y:S01]  /*5f40*/  FADD.FTZ R7, R155, R6 ;  /* 0x000000069b077221 */ /* 0x004fe20000010000 */
[----:B------:R-:W-:Y:S01]  /*5f50*/  FADD.FTZ R6, R177, R70 ;  /* 0x00000046b1067221 */ /* 0x000fe20000010000 */
[----:B------:R-:W-:Y:S01]  /*5f60*/  IMAD.MOV.U32 R70, RZ, RZ, R25 ;  /* 0x000000ffff467224 */ /* 0x000fe200078e0019 */
[C---:B-1----:R-:W-:Y:S01]  /*5f70*/  F2FP.SATFINITE.E4M3.F32.PACK_AB_MERGE_C R5, R72.reuse, R155, RZ ;  /* 0x0000009b4805723e */ /* 0x042fe200048070ff */
[----:B------:R-:W-:Y:S01]  /*5f80*/  FADD.FTZ R7, R72, R7 ;  /* 0x0000000748077221 */ /* 0x000fe20000010000 */
[----:B------:R-:W-:Y:S02]  /*5f90*/  IMAD.MOV.U32 R72, RZ, RZ, R25 ;  /* 0x000000ffff487224 */ /* 0x000fe400078e0019 */
[----:B------:R-:W-:Y:S01]  /*5fa0*/  F2FP.SATFINITE.E4M3.F32.PACK_AB_MERGE_C R227, R4, R149, R5 ;  /* 0x0000009504e3723e */ /* 0x000fe20004807005 */
[----:B------:R-:W-:Y:S01]  /*5fb0*/  IMAD.MOV.U32 R5, RZ, RZ, RZ ;  /* 0x000000ffff057224 */ /* 0x000fe200078e00ff */
[----:B------:R-:W-:Y:S06]  /*5fc0*/  @!P2 BRA `(.L_x_6079) ;  /* 0x00000044007ca947 */ /* 0x000fec0003800000 */
        /* <DEDUP_REMOVED lines=36> */
[----:B------:R-:W-:-:S06]  /*6210*/  UMOV UR4, URZ ;  /* 0x0000003f00047c82 */ /* 0x000fcc0008000000 */
.L_x_6089:
[----:B------:R-:W-:Y:S01]  /*6220*/  ISETP.NE.AND P3, PT, RZ, UR38, PT ;  /* 0x00000026ff007c0c */ /* 0x000fe2000bf65270 */
[----:B------:R-:W-:-:S04]  /*6230*/  UISETP.NE.AND UP0, UPT, UR4, 0x1, UPT ;  /* 0x000000010400788c */ /* 0x000fc8000bf05270 */
[----:B------:R-:W-:-:S06]  /*6240*/  USEL UR7, URZ, 0x1, UP0 ;  /* 0x000000013f077887 */ /* 0x000fcc0008000000 */
[----:B------:R-:W-:Y:S02]  /*6250*/  LOP3.LUT R5, R10, UR7, RZ, 0x3c, !PT ;  /* 0x000000070a057c12 */ /* 0x000fe4000f8e3cff */
[----:B------:R-:W-:Y:S05]  /*6260*/  @P3 BRA `(.L_x_6080) ;  /* 0x0000000000343947 */ /* 0x000fea0003800000 */
[----:B------:R-:W-:Y:S05]  /*6270*/  @!P0 BRA `(.L_x_6081) ;  /* 0x0000000000048947 */ /* 0x000fea0003800000 */
[----:B------:R-:W-:Y:S01]  /*6280*/  BPT.TRAP 0x1 ;  /* 0x000000040000795c */ /* 0x000fe20000300000 */
.L_x_6081:
        /* <DEDUP_REMOVED lines=8> */
.L_x_6082:
[----:B-1----:R-:W-:Y:S05]  /*6310*/  @P2 BRA `(.L_x_6080) ;  /* 0x0000000000082947 */ /* 0x002fea0003800000 */
[----:B------:R-:W1:Y:S02]  /*6320*/  SYNCS.PHASECHK.TRANS64.TRYWAIT P2, [UR7+0x2e830], R11 ;  /* 0x02e8300bff0075a7 */ /* 0x000e640008040147 */
[----:B-1----:R-:W-:Y:S05]  /*6330*/  @!P2 BRA `(.L_x_6083) ;  /* 0x000000ac0040a947 */ /* 0x002fea0003800000 */
.L_x_6080:
        /* <DEDUP_REMOVED lines=31> */
[----:B------:R-:W-:Y:S01]  /*6530*/  R2UR UR40, R2 ;  /* 0x00000000022872ca */ /* 0x000fe200000e0000 */
[----:B------:R-:W-:Y:S01]  /*6540*/  UIADD3 UR42, UR46, 0x500, URZ ;  /* 0x000005002e2a7890 */ /* 0x000fe2000fffe03f */
[----:B------:R-:W-:Y:S01]  /*6550*/  R2UR UR41, R3 ;  /* 0x00000000032972ca */ /* 0x000fe200000e0000 */
[----:B------:R-:W-:Y:S01]  /*6560*/  UMOV UR43, 0x40000040 ;  /* 0x40000040002b7882 */ /* 0x000fe20000000000 */
[----:B------:R-:W-:Y:S01]  /*6570*/  UMOV UR15, 0x40000040 ;  /* 0x40000040000f7882 */ /* 0x000fe20000000000 */
[----:B------:R-:W-:Y:S01]  /*6580*/  UIADD3 UR18, UR46, 0x6, URZ ;  /* 0x000000062e127890 */ /* 0x000fe2000fffe03f */
        /* <DEDUP_REMOVED lines=150> */
.L_x_6085:
[----:B------:R-:W-:Y:S01]  /*6ef0*/  ULEA UR10, UR4, UR39, 0x3 ;  /* 0x00000027040a7291 */ /* 0x000fe2000f8e183f */
[----:B------:R-:W-:-:S08]  /*6f00*/  SHF.L.U32 R10, R10, 0x1f, RZ ;  /* 0x0000001f0a0a7819 */ /* 0x000fd000000006ff */
[----:B------:R0:W1:Y:S01]  /*6f10*/  SYNCS.PHASECHK.TRANS64.TRYWAIT P2, [UR10+0x2e850], R10 ;  /* 0x02e8500aff0075a7 */ /* 0x000062000804014a */
[----:B------:R-:W-:Y:S05]  /*6f20*/  @!P0 BRA `(.L_x_6086) ;  /* 0x0000000000048947 */ /* 0x000fea0003800000 */
[----:B------:R-:W-:Y:S01]  /*6f30*/  BPT.TRAP 0x1 ;  /* 0x000000040000795c */ /* 0x000fe20000300000 */
.L_x_6086:
[----:B-1----:R-:W-:Y:S05]  /*6f40*/  @P2 BRA `(.L_x_6084) ;  /* 0x0000000000082947 */ /* 0x002fea0003800000 */
[----:B------:R-:W1:Y:S02]  /*6f50*/  SYNCS.PHASECHK.TRANS64.TRYWAIT P2, [UR10+0x2e850], R10 ;  /* 0x02e8500aff0075a7 */ /* 0x000e64000804014a */
[----:B-1----:R-:W-:Y:S05]  /*6f60*/  @!P2 BRA `(.L_x_6087) ;  /* 0x000000a0004ca947 */ /* 0x002fea0003800000 */
.L_x_6084:
        /* <DEDUP_REMOVED lines=25> */
[----:B------:R-:W-:Y:S01]  /*7100*/  QGMMA.64x128x32.F32.E4M3.E4M3 R24, R200, gdesc[UR8], R24, gsb0 ;  /* 0x01e00008c8187df3 */ /* 0x000fe20008000818 */
        /* <DEDUP_REMOVED lines=124> */
[----:B------:R-:W-:Y:S01]  /*78d0*/  FMUL.FTZ R101, R0, R101 ;  /* 0x0000006500657220 */ /* 0x000fe20000410000 */
[----:B------:R-:W-:-:S04]  /*78e0*/  UMOV UR11, 0xc0000010 ;  /* 0xc0000010000b7882 */ /* 0x000fc80000000000 */
[----:B------:R-:W0:Y:S01]  /*78f0*/  MUFU.TANH R169, R169 ;  /* 0x000000a900a97308 */ /* 0x000e220000002400 */
[----:B-1----:R-:W-:-:S07]  /*7900*/  FMNMX.FTZ R190, R168, R189, !PT ;  /* 0x000000bda8be7209 */ /* 0x002fce0007810000 */
[----:B------:R-:W1:Y:S01]  /*7910*/  MUFU.TANH R171, R171 ;  /* 0x000000ab00ab7308 */ /* 0x000e620000002400 */
[----:B--2---:R-:W-:Y:S01]  /*7920*/  FMNMX.FTZ R192, R170, R191, !PT ;  /* 0x000000bfaac07209 */ /* 0x004fe20007810000 */
[----:B------:R-:W-:Y:S02]  /*7930*/  WARPGROUP.DEPBAR.LE gsb0, 0x0 ;  /* 0x00008000000079c5 */ /* 0x000fe40000010000 */
[----:B------:R-:W-:-:S04]  /*7940*/  WARPGROUP.ARRIVE ;  /* 0x00000000000079c5 */ /* 0x000fc80000000000 */
[----:B------:R-:W2:Y:S01]  /*7950*/  MUFU.TANH R172, R172 ;  /* 0x000000ac00ac7308 */ /* 0x000ea20000002400 */
[----:B0-----:R-:W-:Y:S01]  /*7960*/  FMNMX.FTZ R189, R169, R190, !PT ;  /* 0x000000bea9bd7209 */ /* 0x001fe20007810000 */
[----:B------:R-:W-:Y:S01]  /*7970*/  QGMMA.64x128x32.F32.E4M3.E4M3 R24, R204, gdesc[UR12], R24, gsb0 ;  /* 0x01e0000ccc187df3 */ /* 0x000fe20008000818 */
[----:B------:R-:W-:Y:S01]  /*7980*/  UIADD3 UR14, UR10, 0x200, URZ ;  /* 0x000002000a0e7890 */ /* 0x000fe2000fffe03f */
[----:B------:R-:W-:-:S04]  /*7990*/  UMOV UR15, 0xc0000010 ;  /* 0xc0000010000f7882 */ /* 0x000fc80000000000 */
        /* <DEDUP_REMOVED lines=37> */
[----:B------:R-:W-:-:S04]  /*7bf0*/  WARPGROUP.ARRIVE ;  /* 0x00000000000079c5 */ /* 0x000fc80000000000 */
[----:B------:R-:W0:Y:S01]  /*7c00*/  MUFU.TANH R159, R159 ;  /* 0x0000009f009f7308 */ /* 0x000e220000002400 */
[----:B-1----:R-:W-:Y:S01]  /*7c10*/  FMNMX.FTZ R192, R158, R191, !PT ;  /* 0x000000bf9ec07209 */ /* 0x002fe20007810000 */
[----:B------:R-:W-:Y:S01]  /*7c20*/  QGMMA.64x128x32.F32.E4M3.E4M3 R24, R208, gdesc[UR12], R24, gsb0 ;  /* 0x01e0000cd0187df3 */ /* 0x000fe20008000818 */
[----:B------:R-:W-:Y:S01]  /*7c30*/  UIADD3 UR14, UR10, 0x300, URZ ;  /* 0x000003000a0e7890 */ /* 0x000fe2000fffe03f */
[----:B------:R-:W-:-:S04]  /*7c40*/  UMOV UR15, 0xc0000010 ;  /* 0xc0000010000f7882 */ /* 0x000fc80000000000 */
        /* <DEDUP_REMOVED lines=35> */
[----:B------:R-:W-:Y:S02]  /*7e80*/  WARPGROUP.DEPBAR.LE gsb0, 0x0 ;  /* 0x00008000000079c5 */ /* 0x000fe40000010000 */
[----:B------:R-:W-:Y:S01]  /*7e90*/  WARPGROUP.ARRIVE ;  /* 0x00000000000079c5 */ /* 0x000fe20000000000 */
[----:B-1----:R-:W-:-:S04]  /*7ea0*/  FMNMX.FTZ R191, R143, R192, !PT ;  /* 0x000000c08fbf7209 */ /* 0x002fc80007810000 */
[----:B------:R-:W1:Y:S01]  /*7eb0*/  MUFU.TANH R145, R145 ;  /* 0x0000009100917308 */ /* 0x000e620000002400 */
[----:B------:R-:W-:Y:S01]  /*7ec0*/  QGMMA.64x128x32.F32.E4M3.E4M3 R24, R212, gdesc[UR12], R24, gsb0 ;  /* 0x01e0000cd4187df3 */ /* 0x000fe20008000818 */
[----:B--2---:R-:W-:Y:S01]  /*7ed0*/  FMNMX.FTZ R190, R144, R189, !PT ;  /* 0x000000bd90be7209 */ /* 0x004fe20007810000 */
        /* <DEDUP_REMOVED lines=36> */
[----:B------:R-:W-:-:S06]  /*8120*/  WARPGROUP.DEPBAR.LE gsb0, 0x0 ;  /* 0x00008000000079c5 */ /* 0x000fcc0000010000 */
[----:B------:R-:W1:Y:S01]  /*8130*/  MUFU.TANH R132, R132 ;  /* 0x0000008400847308 */ /* 0x000e620000002400 */
[----:B--2---:R-:W-:Y:S01]  /*8140*/  FMNMX.FTZ R189, R129, R190, !PT ;  /* 0x000000be81bd7209 */ /* 0x004fe20007810000 */
[----:B------:R-:W-:-:S06]  /*8150*/  WARPGROUP.ARRIVE ;  /* 0x00000000000079c5 */ /* 0x000fcc0000000000 */
[----:B------:R-:W2:Y:S01]  /*8160*/  MUFU.TANH R134, R134 ;  /* 0x0000008600867308 */ /* 0x000ea20000002400 */
[----:B0-----:R-:W-:Y:S01]  /*8170*/  FMNMX.FTZ R191, R131, R192, !PT ;  /* 0x000000c083bf7209 */ /* 0x001fe20007810000 */
[----:B------:R-:W-:Y:S01]  /*8180*/  QGMMA.64x128x32.F32.E4M3.E4M3 R24, R216, gdesc[UR12], R24, gsb0 ;  /* 0x01e0000cd8187df3 */ /* 0x000fe20008000818 */
[----:B------:R-:W-:Y:S01]  /*8190*/  UIADD3 UR14, UR10, 0x500, URZ ;  /* 0x000005000a0e7890 */ /* 0x000fe2000fffe03f */
[----:B------:R-:W-:Y:S01]  /*81a0*/  UMOV UR15, 0xc0000010 ;  /* 0xc0000010000f7882 */ /* 0x000fe20000000000 */
[----:B------:R-:W-:-:S03]  /*81b0*/  UIADD3 UR10, UR10, 0x600, URZ ;  /* 0x000006000a0a7890 */ /* 0x000fc6000fffe03f */
        /* <DEDUP_REMOVED lines=43> */
[----:B------:R-:W-:Y:S01]  /*8470*/  FMUL.FTZ R195, R0, R102 ;  /* 0x0000006600c37220 */ /* 0x000fe20000410000 */
[----:B------:R-:W-:Y:S05]  /*8480*/  QGMMA.64x128x32.F32.E4M3.E4M3 R24, R220, gdesc[UR12], R24, gsb0 ;  /* 0x01e0000cdc187df3 */ /* 0x000fea0008000818 */
        /* <DEDUP_REMOVED lines=30> */
[----:B-1----:R-:W-:-:S05]  /*8670*/  FMNMX.FTZ R99, R101, R98, !PT ;  /* 0x0000006265637209 */ /* 0x002fca0007810000 */
[----:B------:R-:W1:Y:S01]  /*8680*/  SHFL.BFLY PT, R98, R99, 0x2, 0x1f ;  /* 0x0c401f0063627f89 */ /* 0x000e6200000e0000 */
[----:B--2---:R-:W-:-:S04]  /*8690*/  FMNMX.FTZ R100, R195, R100, !PT ;  /* 0x00000064c3647209 */ /* 0x004fc80007810000 */
[----:B0-----:R-:W-:-:S05]  /*86a0*/  FMNMX.FTZ R100, R197, R100, !PT ;  /* 0x00000064c5647209 */ /* 0x001fca0007810000 */
[----:B------:R-:W0:Y:S01]  /*86b0*/  SHFL.BFLY PT, R103, R100, 0x2, 0x1f ;  /* 0x0c401f0064677f89 */ /* 0x000e2200000e0000 */
[----:B------:R-:W-:Y:S02]  /*86c0*/  WARPGROUP.DEPBAR.LE gsb0, 0x0 ;  /* 0x00008000000079c5 */ /* 0x000fe40000010000 */
[----:B------:R-:W-:Y:S01]  /*86d0*/  WARPGROUP.ARRIVE ;  /* 0x00000000000079c5 */ /* 0x000fe20000000000 */
[----:B-1----:R-:W-:Y:S02]  /*86e0*/  FMNMX.FTZ R102, R99, R98, !PT ;  /* 0x0000006263667209 */ /* 0x002fe40007810000 */
[----:B------:R-:W1:Y:S03]  /*86f0*/  LDC R98, c[0x0][0x988] ;  /* 0x00026200ff627b82 */ /* 0x000e660000000800 */
[----:B------:R-:W-:Y:S01]  /*8700*/  QGMMA.64x128x32.F32.E4M3.E4M3 R24, R224, gdesc[UR8], R24, gsb0 ;  /* 0x01e00008e0187df3 */ /* 0x000fe20008000818 */
[----:B0-----:R-:W-:-:S02]  /*8710*/  FMNMX.FTZ R190, R100, R103, !PT ;  /* 0x0000006764be7209 */ /* 0x001fc40007810000 */
[----:B------:R-:W0:Y:S04]  /*8720*/  SHFL.BFLY PT, R103, R102, 0x1, 0x1f ;  /* 0x0c201f0066677f89 */ /* 0x000e2800000e0000 */
[----:B------:R-:W2:Y:S01]  /*8730*/  SHFL.BFLY PT, R199, R190, 0x1, 0x1f ;  /* 0x0c201f00bec77f89 */ /* 0x000ea200000e0000 */
[----:B0-----:R-:W-:Y:S02]  /*8740*/  FMNMX.FTZ R99, R102, R103, !PT ;  /* 0x0000006766637209 */ /* 0x001fe40007810000 */
        /* <DEDUP_REMOVED lines=9> */
[-CC-:B------:R-:W-:Y:S01]  /*87e0*/  FFMA.FTZ R10, R14, R98.reuse, -R199.reuse ;  /* 0x000000620e0a7223 */ /* 0x180fe200000108c7 */
[----:B0-----:R-:W-:-:S01]  /*87f0*/  FFMA.FTZ R102, R168, R98, -R199 ;  /* 0x00000062a8667223 */ /* 0x001fc200000108c7 */
[-CC-:B------:R-:W-:Y:S01]  /*8800*/  FFMA.FTZ R168, R172, R98.reuse, -R199.reuse ;  /* 0x00000062aca87223 */ /* 0x180fe200000108c7 */
[----:B------:R-:W-:-:S01]  /*8810*/  FFMA.FTZ R172, R176, R98, -R199 ;  /* 0x00000062b0ac7223 */ /* 0x000fc200000108c7 */
[-CC-:B------:R-:W-:Y:S01]  /*8820*/  FFMA.FTZ R176, R180, R98.reuse, -R199.reuse ;  /* 0x00000062b4b07223 */ /* 0x180fe200000108c7 */
[----:B------:R-:W-:-:S01]  /*8830*/  FFMA.FTZ R180, R193, R98, -R199 ;  /* 0x00000062c1b47223 */ /* 0x000fc200000108c7 */
[-C--:B------:R-:W-:Y:S01]  /*8840*/  FFMA.FTZ R14, R21, R98.reuse, -R199 ;  /* 0x00000062150e7223 */ /* 0x080fe200000108c7 */
[----:B------:R-:W-:-:S01]  /*8850*/  FFMA.FTZ R193, R103, R98, -8 ;  /* 0xc100000067c17423 */ /* 0x000fc20000010062 */
        /* <DEDUP_REMOVED lines=90> */
[----:B0-----:R-:W-:-:S01]  /*8e00*/  FADD.FTZ R187, R11, R6 ;  /* 0x000000060bbb7221 */ /* 0x001fc20000010000 */
[-CC-:B------:R-:W-:Y:S01]  /*8e10*/  FFMA.FTZ R127, R127, R98.reuse, -R193.reuse ;  /* 0x000000627f7f7223 */ /* 0x180fe200000108c1 */
[----:B------:R-:W-:-:S01]  /*8e20*/  FFMA.FTZ R130, R130, R98, -R193 ;  /* 0x0000006282827223 */ /* 0x000fc200000108c1 */
[-CC-:B------:R-:W-:Y:S01]  /*8e30*/  FFMA.FTZ R131, R131, R98.reuse, -R193.reuse ;  /* 0x0000006283837223 */ /* 0x180fe200000108c1 */
[----:B------:R-:W-:-:S01]  /*8e40*/  FFMA.FTZ R134, R134, R98, -R193 ;  /* 0x0000006286867223 */ /* 0x000fc200000108c1 */
[-CC-:B------:R-:W-:Y:S01]  /*8e50*/  FFMA.FTZ R135, R135, R98.reuse, -R193.reuse ;  /* 0x0000006287877223 */ /* 0x180fe200000108c1 */
[----:B------:R-:W-:-:S01]  /*8e60*/  FFMA.FTZ R106, R106, R98, -R193 ;  /* 0x000000626a6a7223 */ /* 0x000fc200000108c1 */
[----:B------:R-:W0:Y:S01]  /*8e70*/  MUFU.EX2 R13, R13 ;  /* 0x0000000d000d7308 */ /* 0x000e220000000800 */
[----:B--2---:R-:W-:-:S01]  /*8e80*/  FADD.FTZ R6, R12, R7 ;  /* 0x000000070c067221 */ /* 0x004fc20000010000 */
[-CC-:B------:R-:W-:Y:S01]  /*8e90*/  FFMA.FTZ R107, R107, R98.reuse, -R193.reuse ;  /* 0x000000626b6b7223 */ /* 0x180fe200000108c1 */
        /* <DEDUP_REMOVED lines=9> */
[-CC-:B------:R-:W-:Y:S01]  /*8f30*/  FFMA.FTZ R91, R91, R98.reuse, -R193.reuse ;  /* 0x000000625b5b7223 */ /* 0x180fe200000108c1 */
[----:B------:R-:W-:-:S01]  /*8f40*/  FFMA.FTZ R94, R94, R98, -R193 ;  /* 0x000000625e5e7223 */ /* 0x000fc200000108c1 */
[----:B------:R-:W-:-:S02]  /*8f50*/  WARPGROUP.DEPBAR.LE gsb0, 0x0 ;  /* 0x00008000000079c5 */ /* 0x000fc40000010000 */
        /* <DEDUP_REMOVED lines=155> */
[-CC-:B------:R-:W-:Y:S01]  /*9910*/  FFMA.FTZ R187, R95, R98.reuse, -R193.reuse ;  /* 0x000000625fbb7223 */ /* 0x180fe200000108c1 */
[----:B------:R-:W-:-:S05]  /*9920*/  FFMA.FTZ R95, R189, R98, -R193 ;  /* 0x00000062bd5f7223 */ /* 0x000fca00000108c1 */
        /* <DEDUP_REMOVED lines=20> */
[----:B------:R-:W-:Y:S02]  /*9a70*/  IMAD.U32 R191, RZ, RZ, UR7 ;  /* 0x00000007ffbf7e24 */ /* 0x000fe4000f8e00ff */
[----:B------:R-:W-:-:S03]  /*9a80*/  FFMA.FTZ R193, R197, R98, -R193 ;  /* 0x00000062c5c17223 */ /* 0x000fc600000108c1 */
[----:B------:R-:W2:Y:S01]  /*9a90*/  MUFU.EX2 R118, R118 ;  /* 0x0000007600767308 */ /* 0x000ea20000000800 */
[----:B-1----:R-:W-:-:S01]  /*9aa0*/  FADD.FTZ R189, R115, R190 ;  /* 0x000000be73bd7221 */ /* 0x002fc20000010000 */
[----:B------:R-:W-:Y:S01]  /*9ab0*/  @!P1 LEA R191, R191, UR39, 0x3 ;  /* 0x00000027bfbf9c11 */ /* 0x000fe2000f8e18ff */
[----:B------:R1:W-:Y:S06]  /*9ac0*/  BAR.ARV R6, 0x100 ;  /* 0x000400060000751d */ /* 0x0003ec0000002000 */
[----:B------:R-:W3:Y:S01]  /*9ad0*/  MUFU.EX2 R117, R117 ;  /* 0x0000007500757308 */ /* 0x000ee20000000800 */
[----:B0-----:R-:W-:-:S01]  /*9ae0*/  FADD.FTZ R190, R116, R7 ;  /* 0x0000000774be7221 */ /* 0x001fc20000010000 */
[----:B-1----:R-:W-:-:S05]  /*9af0*/  @!P1 VIADD R6, R191, 0x2e840 ;  /* 0x0002e840bf069836 */ /* 0x002fca0000000000 */
[----:B------:R-:W-:Y:S01]  /*9b00*/  @!P1 PRMT R6, RZ, 0x654, R6 ;  /* 0x00000654ff069816 */ /* 0x000fe20000000006 */
[----:B------:R-:W0:Y:S01]  /*9b10*/  MUFU.EX2 R119, R119 ;  /* 0x0000007700777308 */ /* 0x000e220000000800 */
[----:B--2---:R-:W-:-:S02]  /*9b20*/  FADD.FTZ R192, R118, R189 ;  /* 0x000000bd76c07221 */ /* 0x004fc40000010000 */
[----:B------:R1:W-:Y:S05]  /*9b30*/  @!P1 SYNCS.ARRIVE.TRANS64.RED.A1T0 RZ, [R6+URZ], RZ ;  /* 0x000000ff06ff99a7 */ /* 0x0003ea000810043f */
        /* <DEDUP_REMOVED lines=16> */
[----:B------:R-:W1:Y:S01]  /*9c40*/  MUFU.EX2 R96, R96 ;  /* 0x0000006000607308 */ /* 0x000e620000000800 */
[----:B--2---:R-:W-:-:S07]  /*9c50*/  FADD.FTZ R7, R93, R190 ;  /* 0x000000be5d077221 */ /* 0x004fce0000010000 */
[----:B------:R-:W0:Y:S01]  /*9c60*/  MUFU.EX2 R95, R95 ;  /* 0x0000005f005f7308 */ /* 0x000e220000000800 */
[----:B---3--:R-:W-:-:S07]  /*9c70*/  FADD.FTZ R192, R187, R192 ;  /* 0x000000c0bbc07221 */ /* 0x008fce0000010000 */
        /* <DEDUP_REMOVED lines=16> */
.L_x_6088:
        /* <DEDUP_REMOVED lines=129> */
[----:B------:R-:W-:Y:S01]  /*a590*/  IADD3 R8, R8, -0x1, RZ ;  /* 0xffffffff08087810 */ /* 0x000fe20007ffe0ff */
[----:B------:R-:W-:Y:S06]  /*a5a0*/  @P2 BRA `(.L_x_6089) ;  /* 0xffffffbc001c2947 */ /* 0x000fec000383ffff */
[----:B------:R-:W-:-:S07]  /*a5b0*/  IMAD.U32 R8, RZ, RZ, UR7 ;  /* 0x00000007ff087e24 */ /* 0x000fce000f8e00ff */
.L_x_6079:
[----:B------:R-:W-:Y:S06]  /*a5c0*/  BAR.ARV 0x8, 0x180 ;  /* 0x0206000000007b1d */ /* 0x000fec0000002000 */
[----:B------:R-:W-:Y:S05]  /*a5d0*/  @!P0 BRA `(.L_x_6090) ;  /* 0x0000000000048947 */ /* 0x000fea0003800000 */
[----:B------:R-:W-:Y:S01]  /*a5e0*/  BPT.TRAP 0x1 ;  /* 0x000000040000795c */ /* 0x000fe20000300000 */
.L_x_6090:
[----:B------:R-:W-:Y:S02]  /*a5f0*/  R2UR UR7, R8 ;  /* 0x00000000080772ca */ /* 0x000fe400000e0000 */
[----:B------:R-:W-:-:S11]  /*a600*/  SHF.L.U32 R5, R5, 0x1f, RZ ;  /* 0x0000001f05057819 */ /* 0x000fd600000006ff */
[----:B------:R-:W-:-:S09]  /*a610*/  ULEA UR7, UR7, UR39, 0x3 ;  /* 0x0000002707077291 */ /* 0x000fd2000f8e183f */
[----:B------:R0:W1:Y:S01]  /*a620*/  SYNCS.PHASECHK.TRANS64.TRYWAIT P1, [UR7+0x2e850], R5 ;  /* 0x02e85005ff0075a7 */ /* 0x0000620008020147 */
[----:B------:R-:W-:Y:S05]  /*a630*/  @!P0 BRA `(.L_x_6091) ;  /* 0x0000000000048947 */ /* 0x000fea0003800000 */
[----:B------:R-:W-:Y:S01]  /*a640*/  BPT.TRAP 0x1 ;  /* 0x000000040000795c */ /* 0x000fe20000300000 */
.L_x_6091:
[----:B-1----:R-:W-:Y:S05]  /*a650*/  @P1 BRA `(.L_x_6092) ;  /* 0x0000000000081947 */ /* 0x002fea0003800000 */
[----:B------:R-:W1:Y:S02]  /*a660*/  SYNCS.PHASECHK.TRANS64.TRYWAIT P1, [UR7+0x2e850], R5 ;  /* 0x02e85005ff0075a7 */ /* 0x000e640008020147 */
[----:B-1----:R-:W-:Y:S05]  /*a670*/  @!P1 BRA `(.L_x_6093) ;  /* 0x0000006800a09947 */ /* 0x002fea0003800000 */
.L_x_6092:
        /* <DEDUP_REMOVED lines=8> */
[----:B------:R-:W-:-:S04]  /*a700*/  UIMAD UR4, UR6, 0x700, UR4 ;  /* 0x00000700060478a4 */ /* 0x000fc8000f8e0204 */
[----:B------:R-:W-:-:S03]  /*a710*/  UIADD3 UR6, UR4, 0x100, URZ ;  /* 0x0000010004067890 */ /* 0x000fc6000fffe03f */
[----:B------:R-:W-:Y:S02]  /*a720*/  UMOV UR10, UR4 ;  /* 0x00000004000a7c82 */ /* 0x000fe40008000000 */
[----:B------:R-:W-:Y:S01]  /*a730*/  QGMMA.64x128x32.F32.E4M3.E4M3 R24, R200, gdesc[UR8], R24, gsb0 ;  /* 0x01e00008c8187df3 */ /* 0x000fe20008000818 */
        /* <DEDUP_REMOVED lines=22> */
[----:B------:R-:W-:Y:S01]  /*a8a0*/  QGMMA.64x128x32.F32.E4M3.E4M3 R24, R204, gdesc[UR8], R24, gsb0 ;  /* 0x01e00008cc187df3 */ /* 0x000fe20008000818 */
[----:B------:R-:W-:Y:S01]  /*a8b0*/  UMOV UR10, UR6 ;  /* 0x00000006000a7c82 */ /* 0x000fe20008000000 */
[----:B------:R-:W-:Y:S01]  /*a8c0*/  UMOV UR11, 0xc0000010 ;  /* 0xc0000010000b7882 */ /* 0x000fe20000000000 */
[----:B------:R-:W-:Y:S01]  /*a8d0*/  UIADD3 UR6, UR4, 0x300, URZ ;  /* 0x0000030004067890 */ /* 0x000fe2000fffe03f */
        /* <DEDUP_REMOVED lines=18> */
[----:B------:R-:W1:Y:S04]  /*aa00*/  SHFL.BFLY PT, R9, R6, 0x2, 0x1f ;  /* 0x0c401f0006097f89 */ /* 0x000e6800000e0000 */
[----:B------:R-:W3:Y:S01]  /*aa10*/  SHFL.BFLY PT, R2, R7, 0x2, 0x1f ;  /* 0x0c401f0007027f89 */ /* 0x000ee200000e0000 */
[----:B------:R-:W-:Y:S02]  /*aa20*/  WARPGROUP.DEPBAR.LE gsb0, 0x0 ;  /* 0x00008000000079c5 */ /* 0x000fe40000010000 */
[----:B------:R-:W-:-:S06]  /*aa30*/  WARPGROUP.ARRIVE ;  /* 0x00000000000079c5 */ /* 0x000fcc0000000000 */
[----:B------:R-:W-:Y:S01]  /*aa40*/  QGMMA.64x128x32.F32.E4M3.E4M3 R24, R220, gdesc[UR8], R24, gsb0 ;  /* 0x01e00008dc187df3 */ /* 0x000fe20008000818 */
        /* <DEDUP_REMOVED lines=16> */
[----:B------:R-:W-:Y:S01]  /*ab50*/  IMAD.MOV.U32 R8, RZ, RZ, RZ ;  /* 0x000000ffff087224 */ /* 0x000fe200078e00ff */
[----:B------:R-:W-:Y:S02]  /*ab60*/  WARPGROUP.DEPBAR.LE gsb0, 0x0 ;  /* 0x00008000000079c5 */ /* 0x000fe40000010000 */
[----:B------:R-:W-:-:S06]  /*ab70*/  WARPGROUP.ARRIVE ;  /* 0x00000000000079c5 */ /* 0x000fcc0000000000 */
[----:B------:R-:W-:Y:S01]  /*ab80*/  QGMMA.64x128x32.F32.E4M3.E4M3 R24, R224, gdesc[UR8], R24, gsb0 ;  /* 0x01e00008e0187df3 */ /* 0x000fe20008000818 */
        /* <DEDUP_REMOVED lines=16> */
.L_x_6094:
        /* <DEDUP_REMOVED lines=68> */
.L_x_6072:
        /* <DEDUP_REMOVED lines=8> */
[----:B------:R-:W-:-:S04]  /*b150*/  IADD3 R4, P0, R4, UR4, RZ ;  /* 0x0000000404047c10 */ /* 0x000fc8000ff1e0ff */
[----:B------:R-:W-:Y:S01]  /*b160*/  IADD3.X R5, RZ, UR5, RZ, P0, !PT ;  /* 0x00000005ff057c10 */ /* 0x000fe200087fe4ff */
[----:B------:R-:W-:-:S05]  /*b170*/  ULDC.64 UR4, c[0x0][0xbd0] ;  /* 0x0002f40000047ab9 */ /* 0x000fca0000000a00 */
[----:B------:R0:W2:Y:S01]  /*b180*/  LDG.E.CONSTANT R5, desc[UR44][R4.64] ;  /* 0x0000002c04057981 */ /* 0x0000a2000c1e9900 */
[----:B------:R-:W-:Y:S01]  /*b190*/  LOP3.LUT P0, R17, R18, 0x3, RZ, 0xc0, !PT ;  /* 0x0000000312117812 */ /* 0x000fe2000780c0ff */
[----:B------:R-:W-:Y:S03]  /*b1a0*/  BSSY B0, `(.L_x_6096) ;  /* 0x000018e000007945 */ /* 0x000fe60003800000 */
        /* <DEDUP_REMOVED lines=8> */
[----:B------:R-:W-:Y:S02]  /*b230*/  SEL R119, R8, R3, P0 ;  /* 0x0000000308777207 */ /* 0x000fe40000000000 */
[----:B------:R-:W-:Y:S02]  /*b240*/  LEA.HI R3, R6, R9, RZ, 0x7 ;  /* 0x0000000906037211 */ /* 0x000fe400078f38ff */
[----:B------:R-:W-:Y:S02]  /*b250*/  SEL R98, R52, R15, P0 ;  /* 0x0000000f34627207 */ /* 0x000fe40000000000 */
[----:B0-----:R-:W-:Y:S02]  /*b260*/  LOP3.LUT R4, R3, 0xffffff80, RZ, 0xc0, !PT ;  /* 0xffffff8003047812 */ /* 0x001fe400078ec0ff */
[----:B------:R-:W-:Y:S02]  /*b270*/  SEL R109, R15, R52, P0 ;  /* 0x000000340f6d7207 */ /* 0x000fe40000000000 */
[----:B------:R-:W-:Y:S01]  /*b280*/  SEL R88, R24, R65, P0 ;  /* 0x0000004118587207 */ /* 0x000fe20000000000 */
[----:B------:R-:W-:Y:S01]  /*b290*/  IMAD.IADD R15, R9, 0x1, -R4 ;  /* 0x00000001090f7824 */ /* 0x000fe200078e0a04 */
[----:B------:R-:W-:-:S02]  /*b2a0*/  SEL R99, R65, R24, P0 ;  /* 0x0000001841637207 */ /* 0x000fc40000000000 */
[----:B------:R-:W-:Y:S02]  /*b2b0*/  SEL R72, R32, R73, P0 ;  /* 0x0000004920487207 */ /* 0x000fe40000000000 */
[----:B------:R-:W-:Y:S02]  /*b2c0*/  SHF.R.S32.HI R24, RZ, 0x1f, R15 ;  /* 0x0000001fff187819 */ /* 0x000fe4000001140f */
[----:B------:R-:W-:Y:S01]  /*b2d0*/  SEL R95, R73, R32, P0 ;  /* 0x00000020495f7207 */ /* 0x000fe20000000000 */
[----:B------:R-:W-:Y:S01]  /*b2e0*/  IMAD.WIDE.U32 R32, R16, UR4, RZ ;  /* 0x0000000410207c25 */ /* 0x000fe2000f8e00ff */
[----:B------:R-:W-:Y:S01]  /*b2f0*/  LEA.HI R17, R24, R15, RZ, 0x2 ;  /* 0x0000000f18117211 */ /* 0x000fe200078f10ff */
[----:B------:R-:W0:Y:S01]  /*b300*/  S2R R73, SR_CTAID.X ;  /* 0x0000000000497919 */ /* 0x000e220000002500 */
[----:B------:R-:W-:Y:S02]  /*b310*/  LEA.HI R6, R6, R9, RZ, 0x2 ;  /* 0x0000000906067211 */ /* 0x000fe400078f10ff */
[----:B------:R-:W-:-:S02]  /*b320*/  SHF.R.S32.HI R4, RZ, 0x2, R17 ;  /* 0x00000002ff047819 */ /* 0x000fc40000011411 */
[----:B------:R-:W-:Y:S02]  /*b330*/  SHF.R.S32.HI R7, RZ, 0x1f, R17 ;  /* 0x0000001fff077819 */ /* 0x000fe40000011411 */
[----:B------:R-:W-:Y:S02]  /*b340*/  LOP3.LUT R6, R6, 0xfffffffc, RZ, 0xc0, !PT ;  /* 0xfffffffc06067812 */ /* 0x000fe400078ec0ff */
[----:B------:R-:W-:Y:S02]  /*b350*/  LEA.HI R7, R7, R4, RZ, 0x3 ;  /* 0x0000000407077211 */ /* 0x000fe400078f18ff */
[----:B------:R-:W-:Y:S01]  /*b360*/  SEL R96, R14, R49, P0 ;  /* 0x000000310e607207 */ /* 0x000fe20000000000 */
[----:B------:R-:W-:Y:S01]  /*b370*/  IMAD.IADD R8, R9, 0x1, -R6 ;  /* 0x0000000109087824 */ /* 0x000fe200078e0a06 */
[----:B------:R-:W-:Y:S02]  /*b380*/  SEL R107, R49, R14, P0 ;  /* 0x0000000e316b7207 */ /* 0x000fe40000000000 */
[----:B------:R-:W-:-:S02]  /*b390*/  SHF.R.S32.HI R14, RZ, 0x7, R3 ;  /* 0x00000007ff0e7819 */ /* 0x000fc40000011403 */
[----:B------:R-:W-:Y:S02]  /*b3a0*/  LOP3.LUT R7, R7, 0xfffffff8, RZ, 0xc0, !PT ;  /* 0xfffffff807077812 */ /* 0x000fe400078ec0ff */
[----:B------:R-:W-:Y:S02]  /*b3b0*/  LEA.HI R6, R24, R15, RZ, 0x5 ;  /* 0x0000000f18067211 */ /* 0x000fe400078f28ff */
[----:B------:R-:W-:Y:S01]  /*b3c0*/  LEA.HI R3, R3, R14, RZ, 0x1 ;  /* 0x0000000e03037211 */ /* 0x000fe200078f08ff */
[----:B------:R-:W-:Y:S01]  /*b3d0*/  IMAD.IADD R7, R4, 0x1, -R7 ;  /* 0x0000000104077824 */ /* 0x000fe200078e0a07 */
[----:B------:R-:W-:Y:S02]  /*b3e0*/  SHF.R.S32.HI R6, RZ, 0x5, R6 ;  /* 0x00000005ff067819 */ /* 0x000fe40000011406 */
[----:B------:R-:W-:Y:S02]  /*b3f0*/  LOP3.LUT R3, R3, 0x3fffffe, RZ, 0xc0, !PT ;  /* 0x03fffffe03037812 */ /* 0x000fe400078ec0ff */
[----:B------:R-:W-:Y:S01]  /*b400*/  LEA.HI R4, R8, R8, RZ, 0x1 ;  /* 0x0000000808047211 */ /* 0x000fe200078f08ff */
[----:B------:R-:W-:Y:S01]  /*b410*/  IMAD R6, R6, 0x10, R7 ;  /* 0x0000001006067824 */ /* 0x000fe200078e0207 */
[----:B------:R-:W-:Y:S01]  /*b420*/  SEL R100, R44, R13, P0 ;  /* 0x0000000d2c647207 */ /* 0x000fe20000000000 */
[----:B------:R-:W-:Y:S01]  /*b430*/  IMAD.IADD R3, R14, 0x1, -R3 ;  /* 0x000000010e037824 */ /* 0x000fe200078e0a03 */
[----:B------:R-:W-:-:S02]  /*b440*/  LOP3.LUT R7, R4, 0x1ffffffe, RZ, 0xc0, !PT ;  /* 0x1ffffffe04077812 */ /* 0x000fc400078ec0ff */
[----:B------:R-:W-:Y:S01]  /*b450*/  SEL R111, R13, R44, P0 ;  /* 0x0000002c0d6f7207 */ /* 0x000fe20000000000 */
[----:B------:R-:W-:Y:S01]  /*b460*/  IMAD R3, R3, 0x40, R6 ;  /* 0x0000004003037824 */ /* 0x000fe200078e0206 */
[----:B------:R-:W-:Y:S01]  /*b470*/  SEL R28, R82, R83, P0 ;  /* 0x00000053521c7207 */ /* 0x000fe20000000000 */
[----:B------:R-:W-:Y:S01]  /*b480*/  IMAD.IADD R8, R8, 0x1, -R7 ;  /* 0x0000000108087824 */ /* 0x000fe200078e0a07 */
[----:B------:R-:W-:Y:S02]  /*b490*/  SEL R83, R83, R82, P0 ;  /* 0x0000005253537207 */ /* 0x000fe40000000000 */
[----:B------:R-:W-:Y:S01]  /*b4a0*/  SHF.R.S32.HI R13, RZ, 0x1f, R16 ;  /* 0x0000001fff0d7819 */ /* 0x000fe20000011410 */
[----:B------:R-:W1:Y:S01]  /*b4b0*/  LDC R82, c[0x0][0xbe8] ;  /* 0x0002fa00ff527b82 */ /* 0x000e620000000800 */
[----:B------:R-:W-:Y:S01]  /*b4c0*/  SEL R22, R12, R41, P0 ;  /* 0x000000290c167207 */ /* 0x000fe20000000000 */
[----:B------:R-:W-:Y:S01]  /*b4d0*/  IMAD R8, R8, 0x8, R3 ;  /* 0x0000000808087824 */ /* 0x000fe200078e0203 */
[----:B------:R-:W-:Y:S01]  /*b4e0*/  SEL R23, R41, R12, P0 ;  /* 0x0000000c29177207 */ /* 0x000fe20000000000 */
[C---:B------:R-:W-:Y:S01]  /*b4f0*/  IMAD R9, R13.reuse, UR4, RZ ;  /* 0x000000040d097c24 */ /* 0x040fe2000f8e02ff */
[----:B------:R-:W-:Y:S01]  /*b500*/  SEL R12, R30, R31, P0 ;  /* 0x0000001f1e0c7207 */ /* 0x000fe20000000000 */
[----:B------:R-:W-:Y:S01]  /*b510*/  IMAD R13, R13, UR6, RZ ;  /* 0x000000060d0d7c24 */ /* 0x000fe2000f8e02ff */
[----:B------:R-:W-:Y:S01]  /*b520*/  SEL R80, R76, R37, P0 ;  /* 0x000000254c507207 */ /* 0x000fe20000000000 */
[C---:B------:R-:W-:Y:S01]  /*b530*/  IMAD R9, R16.reuse, UR5, R9 ;  /* 0x0000000510097c24 */ /* 0x040fe2000f8e0209 */
[----:B------:R-:W-:Y:S01]  /*b540*/  SEL R97, R37, R76, P0 ;  /* 0x0000004c25617207 */ /* 0x000fe20000000000 */
[----:B------:R-:W-:Y:S01]  /*b550*/  IMAD R13, R16, UR7, R13 ;  /* 0x00000007100d7c24 */ /* 0x000fe2000f8e020d */
[----:B------:R-:W-:Y:S01]  /*b560*/  SEL R64, R40, R81, P0 ;  /* 0x0000005128407207 */ /* 0x000fe20000000000 */
[----:B------:R-:W-:Y:S01]  /*b570*/  IMAD.IADD R33, R33, 0x1, R9 ;  /* 0x0000000121217824 */ /* 0x000fe200078e0209 */
[----:B------:R-:W-:Y:S01]  /*b580*/  SEL R93, R81, R40, P0 ;  /* 0x00000028515d7207 */ /* 0x000fe20000000000 */
[----:B------:R-:W-:Y:S01]  /*b590*/  IMAD.WIDE.U32 R40, R16, UR6, RZ ;  /* 0x0000000610287c25 */ /* 0x000fe2000f8e00ff */
[----:B------:R-:W-:Y:S01]  /*b5a0*/  SEL R76, R84, R45, P0 ;  /* 0x0000002d544c7207 */ /* 0x000fe20000000000 */
[----:B------:R-:W3:Y:S01]  /*b5b0*/  S2UR UR4, SR_CTAID.Y ;  /* 0x00000000000479c3 */ /* 0x000ee20000002600 */
[----:B------:R-:W-:Y:S01]  /*b5c0*/  SEL R77, R45, R84, P0 ;  /* 0x000000542d4d7207 */ /* 0x000fe20000000000 */
[----:B------:R-:W-:Y:S01]  /*b5d0*/  IMAD.IADD R41, R41, 0x1, R13 ;  /* 0x0000000129297824 */ /* 0x000fe200078e020d */
        /* <DEDUP_REMOVED lines=17> */
[C---:B0-----:R-:W-:Y:S01]  /*b6f0*/  LEA R71, R73.reuse, R3, 0x7 ;  /* 0x0000000349477211 */ /* 0x041fe200078e38ff */
[----:B------:R-:W-:Y:S01]  /*b700*/  IMAD R73, R73, 0x80, R8 ;  /* 0x0000008049497824 */ /* 0x000fe200078e0208 */
        /* <DEDUP_REMOVED lines=14> */
[----:B------:R-:W-:Y:S02]  /*b7f0*/  LOP3.LUT P1, RZ, R15, 0x3, RZ, 0xc0, !PT ;  /* 0x000000030fff7812 */ /* 0x000fe4000782c0ff */
[----:B------:R-:W-:-:S02]  /*b800*/  SEL R50, R66, R67, P0 ;  /* 0x0000004342327207 */ /* 0x000fc40000000000 */
[----:B------:R-:W-:Y:S02]  /*b810*/  SEL R51, R67, R66, P0 ;  /* 0x0000004243337207 */ /* 0x000fe40000000000 */
[----:B-1----:R-:W-:Y:S02]  /*b820*/  ISETP.NE.AND P2, PT, R82, 0x1, PT ;  /* 0x000000015200780c */ /* 0x002fe40003f45270 */
[----:B------:R-:W-:Y:S02]  /*b830*/  SEL R29, R47, R46, P0 ;  /* 0x0000002e2f1d7207 */ /* 0x000fe40000000000 */
[----:B------:R-:W-:Y:S02]  /*b840*/  SEL R56, R58, R59, P0 ;  /* 0x0000003b3a387207 */ /* 0x000fe40000000000 */
[----:B------:R-:W-:Y:S02]  /*b850*/  SEL R57, R59, R58, P0 ;  /* 0x0000003a3b397207 */ /* 0x000fe40000000000 */
[----:B------:R-:W-:-:S02]  /*b860*/  SEL R36, R74, R75, P0 ;  /* 0x0000004b4a247207 */ /* 0x000fc40000000000 */
[----:B------:R-:W-:Y:S02]  /*b870*/  SEL R38, R78, R79, P0 ;  /* 0x0000004f4e267207 */ /* 0x000fe40000000000 */
[----:B------:R-:W-:Y:S02]  /*b880*/  SEL R37, R79, R78, P0 ;  /* 0x0000004e4f257207 */ /* 0x000fe40000000000 */
[----:B------:R-:W-:Y:S02]  /*b890*/  SEL R39, R75, R74, P0 ;  /* 0x0000004a4b277207 */ /* 0x000fe40000000000 */
[----:B------:R-:W0:Y:S01]  /*b8a0*/  @P2 LDC R74, c[0x0][0xbec] ;  /* 0x0002fb00ff4a2b82 */ /* 0x000e220000000800 */
[----:B--2---:R1:W-:Y:S04]  /*b8b0*/  SHFL.IDX PT, R45, R12, R5, 0x1c1f ;  /* 0x001c1f050c2d7589 */ /* 0x0043e800000e0000 */
[----:B------:R-:W-:Y:S04]  /*b8c0*/  SHFL.IDX PT, R30, R92, R5, 0x1c1f ;  /* 0x001c1f055c1e7589 */ /* 0x000fe800000e0000 */
[----:B------:R-:W-:Y:S01]  /*b8d0*/  SHFL.IDX PT, R3, R34, R5, 0x1c1f ;  /* 0x001c1f0522037589 */ /* 0x000fe200000e0000 */
[----:B-1----:R-:W-:-:S03]  /*b8e0*/  LOP3.LUT R12, R5, 0x2, RZ, 0x3c, !PT ;  /* 0x00000002050c7812 */ /* 0x002fc600078e3cff */
[----:B------:R-:W-:Y:S04]  /*b8f0*/  SHFL.IDX PT, R55, R80, R5, 0x1c1f ;  /* 0x001c1f0550377589 */ /* 0x000fe800000e0000 */
[----:B------:R1:W2:Y:S04]  /*b900*/  SHFL.IDX PT, R8, R87, R12, 0x1c1f ;  /* 0x001c1f0c57087589 */ /* 0x0002a800000e0000 */
[----:B------:R-:W4:Y:S04]  /*b910*/  SHFL.IDX PT, R31, R103, R12, 0x1c1f ;  /* 0x001c1f0c671f7589 */ /* 0x000f2800000e0000 */
[----:B------:R-:W-:Y:S01]  /*b920*/  SHFL.IDX PT, R6, R106, R5, 0x1c1f ;  /* 0x001c1f056a067589 */ /* 0x000fe200000e0000 */
[----:B-1----:R-:W1:Y:S03]  /*b930*/  LDC.64 R86, c[0x0][0xb40] ;  /* 0x0002d000ff567b82 */ /* 0x002e660000000a00 */
[----:B------:R-:W-:Y:S04]  /*b940*/  SHFL.IDX PT, R27, R94, R5, 0x1c1f ;  /* 0x001c1f055e1b7589 */ /* 0x000fe800000e0000 */
[----:B------:R-:W5:Y:S04]  /*b950*/  SHFL.IDX PT, R9, R117, R12, 0x1c1f ;  /* 0x001c1f0c75097589 */ /* 0x000f6800000e0000 */
[----:B------:R-:W3:Y:S04]  /*b960*/  SHFL.IDX PT, R34, R105, R12, 0x1c1f ;  /* 0x001c1f0c69227589 */ /* 0x000ee800000e0000 */
[----:B------:R0:W-:Y:S04]  /*b970*/  SHFL.IDX PT, R80, R85, R12, 0x1c1f ;  /* 0x001c1f0c55507589 */ /* 0x0001e800000e0000 */
[----:B------:R-:W-:Y:S04]  /*b980*/  SHFL.IDX PT, R62, R10, R5, 0x1c1f ;  /* 0x001c1f050a3e7589 */ /* 0x000fe800000e0000 */
[----:B------:R-:W-:Y:S01]  /*b990*/  SHFL.IDX PT, R7, R108, R5, 0x1c1f ;  /* 0x001c1f056c077589 */ /* 0x000fe200000e0000 */
[----:B0-----:R-:W0:Y:S01]  /*b9a0*/  LDC.64 R84, c[0x0][0xbd8] ;  /* 0x0002f600ff547b82 */ /* 0x001e220000000a00 */
[----:B-1----:R-:W-:-:S02]  /*b9b0*/  IMAD.WIDE.U32 R40, R86, UR36, R40 ;  /* 0x0000002456287c25 */ /* 0x002fc4000f8e0028 */
[----:B------:R-:W1:Y:S04]  /*b9c0*/  SHFL.IDX PT, R10, R119, R12, 0x1c1f ;  /* 0x001c1f0c770a7589 */ /* 0x000e6800000e0000 */
[----:B------:R-:W-:Y:S04]  /*b9d0*/  SHFL.IDX PT, R14, R102, R5, 0x1c1f ;  /* 0x001c1f05660e7589 */ /* 0x000fe800000e0000 */
[----:B------:R-:W1:Y:S04]  /*b9e0*/  SHFL.IDX PT, R15, R113, R12, 0x1c1f ;  /* 0x001c1f0c710f7589 */ /* 0x000e6800000e0000 */
[----:B------:R-:W-:Y:S04]  /*b9f0*/  SHFL.IDX PT, R22, R22, R5, 0x1c1f ;  /* 0x001c1f0516167589 */ /* 0x000fe800000e0000 */
[----:B------:R-:W-:Y:S04]  /*ba00*/  SHFL.IDX PT, R66, R18, R5, 0x1c1f ;  /* 0x001c1f0512427589 */ /* 0x000fe800000e0000 */
[----:B------:R-:W-:Y:S04]  /*ba10*/  SHFL.IDX PT, R23, R23, R12, 0x1c1f ;  /* 0x001c1f0c17177589 */ /* 0x000fe800000e0000 */
[----:B------:R-:W-:Y:S04]  /*ba20*/  SHFL.IDX PT, R13, R104, R5, 0x1c1f ;  /* 0x001c1f05680d7589 */ /* 0x000fe800000e0000 */
[----:B------:R-:W-:Y:S04]  /*ba30*/  SHFL.IDX PT, R49, R20, R5, 0x1c1f ;  /* 0x001c1f0514317589 */ /* 0x000fe800000e0000 */
[----:B------:R-:W1:Y:S04]  /*ba40*/  SHFL.IDX PT, R18, R115, R12, 0x1c1f ;  /* 0x001c1f0c73127589 */ /* 0x000e6800000e0000 */
        /* <DEDUP_REMOVED lines=9> */
[----:B--2---:R-:W2:Y:S03]  /*bae0*/  @P2 LDC R88, c[0x0][0xbec] ;  /* 0x0002fb00ff582b82 */ /* 0x004ea60000000800 */
[----:B------:R-:W1:Y:S04]  /*baf0*/  SHFL.IDX PT, R59, R95, R12, 0x1c1f ;  /* 0x001c1f0c5f3b7589 */ /* 0x000e6800000e0000 */
[----:B------:R4:W-:Y:S04]  /*bb00*/  SHFL.IDX PT, R79, R89, R12, 0x1c1f ;  /* 0x001c1f0c594f7589 */ /* 0x0009e800000e0000 */
[----:B------:R-:W-:Y:S04]  /*bb10*/  SHFL.IDX PT, R35, R90, R5, 0x1c1f ;  /* 0x001c1f055a237589 */ /* 0x000fe800000e0000 */
[----:B------:R-:W1:Y:S01]  /*bb20*/  SHFL.IDX PT, R54, R101, R12, 0x1c1f ;  /* 0x001c1f0c65367589 */ /* 0x000e6200000e0000 */
[----:B----4-:R-:W4:Y:S03]  /*bb30*/  LDC R89, c[0x0][0xc50] ;  /* 0x00031400ff597b82 */ /* 0x010f260000000800 */
        /* <DEDUP_REMOVED lines=14> */
[----:B------:R-:W4:Y:S04]  /*bc20*/  SHFL.IDX PT, R64, R97, R12, 0x1c1f ;  /* 0x001c1f0c61407589 */ /* 0x000f2800000e0000 */
[----:B------:R3:W-:Y:S01]  /*bc30*/  SHFL.IDX PT, R67, R29, R12, 0x1c1f ;  /* 0x001c1f0c1d437589 */ /* 0x0007e200000e0000 */
[----:B--2---:R-:W-:-:S02]  /*bc40*/  SEL R5, R3, R8, P0 ;  /* 0x0000000803057207 */ /* 0x004fc40000000000 */
[----:B------:R-:W-:Y:S01]  /*bc50*/  SEL R28, R30, R31, P0 ;  /* 0x0000001f1e1c7207 */ /* 0x000fe20000000000 */
[----:B------:R2:W-:Y:S01]  /*bc60*/  SHFL.IDX PT, R38, R83, R12, 0x1c1f ;  /* 0x001c1f0c53267589 */ /* 0x0005e200000e0000 */
[----:B------:R-:W-:Y:S02]  /*bc70*/  SEL R3, R8, R3, P0 ;  /* 0x0000000308037207 */ /* 0x000fe40000000000 */
[----:B------:R-:W-:Y:S01]  /*bc80*/  SEL R30, R31, R30, P0 ;  /* 0x0000001e1f1e7207 */ /* 0x000fe20000000000 */
[----:B------:R-:W-:Y:S01]  /*bc90*/  SHFL.IDX PT, R77, R77, R12, 0x1c1f ;  /* 0x001c1f0c4d4d7589 */ /* 0x000fe200000e0000 */
[----:B-----5:R-:W-:Y:S02]  /*bca0*/  SEL R8, R6, R9, P0 ;  /* 0x0000000906087207 */ /* 0x020fe40000000000 */
[----:B---3--:R-:W-:Y:S01]  /*bcb0*/  SEL R29, R27, R34, P0 ;  /* 0x000000221b1d7207 */ /* 0x008fe20000000000 */
[----:B------:R-:W3:Y:S01]  /*bcc0*/  SHFL.IDX PT, R72, R93, R12, 0x1c1f ;  /* 0x001c1f0c5d487589 */ /* 0x000ee200000e0000 */
[----:B------:R-:W-:Y:S01]  /*bcd0*/  SEL R31, R34, R27, P0 ;  /* 0x0000001b221f7207 */ /* 0x000fe20000000000 */
[----:B0-----:R-:W-:Y:S01]  /*bce0*/  IMAD R34, R84, UR37, RZ ;  /* 0x0000002554227c24 */ /* 0x001fe2000f8e02ff */
[----:B------:R-:W-:Y:S01]  /*bcf0*/  SEL R6, R9, R6, P0 ;  /* 0x0000000609067207 */ /* 0x000fe20000000000 */
[----:B------:R-:W0:Y:S01]  /*bd00*/  SHFL.IDX PT, R78, R91, R12, 0x1c1f ;  /* 0x001c1f0c5b4e7589 */ /* 0x000e2200000e0000 */
[----:B-1----:R-:W-:Y:S01]  /*bd10*/  SEL R9, R7, R10, P0 ;  /* 0x0000000a07097207 */ /* 0x002fe20000000000 */
[----:B--2---:R-:W1:Y:S01]  /*bd20*/  @P2 LDC R83, c[0x0][0xbf0] ;  /* 0x0002fc00ff532b82 */ /* 0x004e620000000800 */
[----:B------:R-:W-:Y:S01]  /*bd30*/  SEL R7, R10, R7, P0 ;  /* 0x000000070a077207 */ /* 0x000fe20000000000 */
[----:B------:R-:W2:Y:S01]  /*bd40*/  SHFL.IDX PT, R81, R81, R12, 0x1c1f ;  /* 0x001c1f0c51517589 */ /* 0x000ea200000e0000 */
[----:B------:R-:W-:Y:S01]  /*bd50*/  SEL R10, R14, R15, P0 ;  /* 0x0000000f0e0a7207 */ /* 0x000fe20000000000 */
[----:B------:R-:W-:Y:S01]  /*bd60*/  IMAD R75, R85, UR36, R34 ;  /* 0x00000024554b7c24 */ /* 0x000fe2000f8e0222 */
[----:B------:R-:W-:Y:S01]  /*bd70*/  SEL R14, R15, R14, P0 ;  /* 0x0000000e0f0e7207 */ /* 0x000fe20000000000 */
[----:B------:R-:W-:Y:S01]  /*bd80*/  SHFL.IDX PT, R69, R69, R12, 0x1c1f ;  /* 0x001c1f0c45457589 */ /* 0x000fe200000e0000 */
[----:B------:R-:W-:Y:S01]  /*bd90*/  SEL R15, R18, R13, P0 ;  /* 0x0000000d120f7207 */ /* 0x000fe20000000000 */
[----:B------:R-:W5:Y:S01]  /*bda0*/  @P2 LDC R85, c[0x0][0xbf0] ;  /* 0x0002fc00ff552b82 */ /* 0x000f620000000800 */
[----:B------:R-:W-:Y:S01]  /*bdb0*/  SEL R34, R59, R58, P0 ;  /* 0x0000003a3b227207 */ /* 0x000fe20000000000 */
[----:B------:R-:W-:Y:S01]  /*bdc0*/  SHFL.IDX PT, R61, R61, R12, 0x1c1f ;  /* 0x001c1f0c3d3d7589 */ /* 0x000fe200000e0000 */
[----:B------:R-:W-:-:S03]  /*bdd0*/  SEL R27, R54, R35, P0 ;  /* 0x00000023361b7207 */ /* 0x000fc60000000000 */
[----:B------:R4:W-:Y:S04]  /*bde0*/  SHFL.IDX PT, R63, R11, R12, 0x1c1f ;  /* 0x001c1f0c0b3f7589 */ /* 0x0009e800000e0000 */
[----:B------:R-:W-:Y:S04]  /*bdf0*/  SHFL.IDX PT, R53, R53, R12, 0x1c1f ;  /* 0x001c1f0c35357589 */ /* 0x000fe800000e0000 */
[----:B------:R-:W-:Y:S01]  /*be00*/  SHFL.IDX PT, R57, R57, R12, 0x1c1f ;  /* 0x001c1f0c39397589 */ /* 0x000fe200000e0000 */
[----:B----4-:R-:W-:-:S03]  /*be10*/  SEL R11, R13, R18, P0 ;  /* 0x000000120d0b7207 */ /* 0x010fc60000000000 */
[----:B------:R-:W-:Y:S01]  /*be20*/  SHFL.IDX PT, R43, R43, R12, 0x1c1f ;  /* 0x001c1f0c2b2b7589 */ /* 0x000fe200000e0000 */
[----:B------:R-:W-:Y:S02]  /*be30*/  SEL R13, R19, R20, P0 ;  /* 0x00000014130d7207 */ /* 0x000fe40000000000 */
[----:B------:R-:W-:Y:S01]  /*be40*/  SEL R18, R46, R47, P0 ;  /* 0x0000002f2e127207 */ /* 0x000fe20000000000 */
        /* <DEDUP_REMOVED lines=9> */
[----:B------:R-:W-:-:S02]  /*bee0*/  SEL R25, R26, R25, P0 ;  /* 0x000000191a197207 */ /* 0x000fc40000000000 */
[----:B------:R-:W-:Y:S01]  /*bef0*/  SEL R26, R47, R46, P0 ;  /* 0x0000002e2f1a7207 */ /* 0x000fe20000000000 */
[----:B------:R-:W-:Y:S01]  /*bf00*/  IMAD.WIDE.U32 R46, R84, UR36, R32 ;  /* 0x00000024542e7c25 */ /* 0x000fe2000f8e0020 */
[----:B------:R-:W-:Y:S02]  /*bf10*/  SEL R32, R58, R59, P0 ;  /* 0x0000003b3a207207 */ /* 0x000fe40000000000 */
[----:B------:R-:W-:Y:S01]  /*bf20*/  SEL R19, R35, R54, P0 ;  /* 0x0000003623137207 */ /* 0x000fe20000000000 */
[----:B------:R-:W-:Y:S01]  /*bf30*/  IMAD.MOV R58, RZ, RZ, -R16 ;  /* 0x000000ffff3a7224 */ /* 0x000fe200078e0a10 */
[----:B------:R-:W-:Y:S01]  /*bf40*/  SEL R33, R55, R64, P0 ;  /* 0x0000004037217207 */ /* 0x000fe20000000000 */
[----:B------:R-:W-:Y:S01]  /*bf50*/  IMAD R54, R86, UR37, RZ ;  /* 0x0000002556367c24 */ /* 0x000fe2000f8e02ff */
[----:B------:R-:W-:Y:S01]  /*bf60*/  SEL R35, R64, R55, P0 ;  /* 0x0000003740237207 */ /* 0x000fe20000000000 */
[----:B------:R-:W-:Y:S01]  /*bf70*/  IMAD R89, R89, R58, UR4 ;  /* 0x0000000459597e24 */ /* 0x000fe2000f8e023a */
[----:B------:R-:W-:Y:S01]  /*bf80*/  ULDC.64 UR4, c[0x0][0xbe0] ;  /* 0x0002f80000047ab9 */ /* 0x000fe20000000a00 */
[----:B------:R-:W-:-:S03]  /*bf90*/  @P2 IMAD.HI.U32 R16, R73, R74, RZ ;  /* 0x0000004a49102227 */ /* 0x000fc600078e00ff */
[----:B------:R-:W-:Y:S01]  /*bfa0*/  SHF.R.S32.HI R64, RZ, 0x1f, R89 ;  /* 0x0000001fff407819 */ /* 0x000fe20000011459 */
[----:B------:R-:W-:Y:S02]  /*bfb0*/  IMAD R55, R87, UR36, R54 ;  /* 0x0000002457377c24 */ /* 0x000fe4000f8e0236 */
[----:B------:R-:W-:Y:S02]  /*bfc0*/  IMAD.IADD R47, R47, 0x1, R75 ;  /* 0x000000012f2f7824 */ /* 0x000fe400078e024b */
[----:B------:R-:W-:Y:S01]  /*bfd0*/  IMAD.MOV.U32 R59, RZ, RZ, R73 ;  /* 0x000000ffff3b7224 */ /* 0x000fe200078e0049 */
[----:B-1----:R-:W-:Y:S01]  /*bfe0*/  @P2 SHF.R.U32.HI R59, RZ, R83, R16 ;  /* 0x00000053ff3b2219 */ /* 0x002fe20000011610 */
[----:B------:R-:W-:Y:S02]  /*bff0*/  IMAD.IADD R55, R41, 0x1, R55 ;  /* 0x0000000129377824 */ /* 0x000fe400078e0237 */
[----:B------:R-:W-:Y:S02]  /*c000*/  IMAD.MOV.U32 R54, RZ, RZ, R40 ;  /* 0x000000ffff367224 */ /* 0x000fe400078e0028 */
[----:B------:R-:W-:Y:S01]  /*c010*/  IMAD.MOV.U32 R75, RZ, RZ, R73 ;  /* 0x000000ffff4b7224 */ /* 0x000fe200078e0049 */
[----:B-----5:R-:W-:Y:S01]  /*c020*/  @P2 SHF.R.U32.HI R75, RZ, R85, R88 ;  /* 0x00000055ff4b2219 */ /* 0x020fe20000011658 */
[----:B------:R-:W-:-:S02]  /*c030*/  IMAD R16, R64, UR4, RZ ;  /* 0x0000000440107c24 */ /* 0x000fc4000f8e02ff */
[----:B------:R-:W-:-:S04]  /*c040*/  IMAD.WIDE.U32 R40, R89, UR4, R46 ;  /* 0x0000000459287c25 */ /* 0x000fc8000f8e002e */
        /* <DEDUP_REMOVED lines=8> */
[----:B------:R-:W-:Y:S01]  /*c0d0*/  IMAD R64, R64, UR6, RZ ;  /* 0x0000000640407c24 */ /* 0x000fe2000f8e02ff */
[----:B---3--:R-:W-:Y:S01]  /*c0e0*/  SEL R58, R72, R65, P0 ;  /* 0x00000041483a7207 */ /* 0x008fe20000000000 */
[----:B------:R-:W-:-:S02]  /*c0f0*/  IMAD.MOV R59, RZ, RZ, -R75 ;  /* 0x000000ffff3b7224 */ /* 0x000fc400078e0a4b */
[----:B------:R-:W-:Y:S02]  /*c100*/  IMAD R16, R16, UR4, RZ ;  /* 0x0000000410107c24 */ /* 0x000fe4000f8e02ff */
[C-C-:B------:R-:W-:Y:S02]  /*c110*/  IMAD R55, R82.reuse, R54, R73.reuse ;  /* 0x0000003652377224 */ /* 0x140fe400078e0249 */
[----:B------:R-:W-:Y:S01]  /*c120*/  IMAD R83, R89, UR7, R64 ;  /* 0x0000000759537c24 */ /* 0x000fe2000f8e0240 */
[----:B------:R-:W-:Y:S01]  /*c130*/  ULDC.64 UR6, c[0x0][0xbc8] ;  /* 0x0002f20000067ab9 */ /* 0x000fe20000000a00 */
[----:B------:R-:W-:Y:S02]  /*c140*/  IMAD R59, R82, R59, R73 ;  /* 0x0000003b523b7224 */ /* 0x000fe400078e0249 */
[----:B------:R-:W-:Y:S01]  /*c150*/  IMAD R73, R75, UR5, R16 ;  /* 0x000000054b497c24 */ /* 0x000fe2000f8e0210 */
[----:B------:R-:W-:Y:S01]  /*c160*/  SHF.R.S32.HI R16, RZ, 0x1f, R55 ;  /* 0x0000001fff107819 */ /* 0x000fe20000011437 */
[----:B------:R-:W-:Y:S01]  /*c170*/  IMAD.IADD R47, R47, 0x1, R83 ;  /* 0x000000012f2f7824 */ /* 0x000fe200078e0253 */
[----:B------:R-:W-:Y:S01]  /*c180*/  SHF.R.S32.HI R54, RZ, 0x1f, R59 ;  /* 0x0000001fff367819 */ /* 0x000fe2000001143b */
[----:B------:R-:W1:Y:S01]  /*c190*/  S2UR UR5, SR_CgaCtaId ;  /* 0x00000000000579c3 */ /* 0x000e620000008800 */
[----:B------:R-:W-:-:S04]  /*c1a0*/  IMAD.WIDE.U32 R40, R55, UR6, R40 ;  /* 0x0000000637287c25 */ /* 0x000fc8000f8e0028 */
[----:B------:R-:W-:Y:S01]  /*c1b0*/  IMAD.WIDE.U32 R46, R75, UR4, R46 ;  /* 0x000000044b2e7c25 */ /* 0x000fe2000f8e002e */
[----:B------:R-:W-:-:S03]  /*c1c0*/  UMOV UR4, 0x400 ;  /* 0x0000040000047882 */ /* 0x000fc60000000000 */
[----:B------:R-:W-:Y:S02]  /*c1d0*/  IMAD R16, R16, UR6, RZ ;  /* 0x0000000610107c24 */ /* 0x000fe4000f8e02ff */
[----:B------:R-:W-:Y:S02]  /*c1e0*/  IMAD.IADD R47, R47, 0x1, R73 ;  /* 0x000000012f2f7824 */ /* 0x000fe400078e0249 */
[----:B------:R-:W-:Y:S02]  /*c1f0*/  IMAD R54, R54, UR8, RZ ;  /* 0x0000000836367c24 */ /* 0x000fe4000f8e02ff */
[----:B------:R-:W-:Y:S01]  /*c200*/  IMAD R73, R55, UR7, R16 ;  /* 0x0000000737497c24 */ /* 0x000fe2000f8e0210 */
[----:B------:R-:W-:Y:S01]  /*c210*/  ULDC.64 UR6, c[0x0][0xba8] ;  /* 0x0002ea0000067ab9 */ /* 0x000fe20000000a00 */
[C---:B------:R-:W-:Y:S01]  /*c220*/  IMAD R75, R59.reuse, UR9, R54 ;  /* 0x000000093b4b7c24 */ /* 0x040fe2000f8e0236 */
[----:B------:R-:W-:Y:S01]  /*c230*/  LEA R84, P2, R40, UR6, 0x2 ;  /* 0x0000000628547c11 */ /* 0x000fe2000f8410ff */
[----:B------:R-:W-:Y:S01]  /*c240*/  IMAD.WIDE.U32 R46, R59, UR8, R46 ;  /* 0x000000083b2e7c25 */ /* 0x000fe2000f8e002e */
[----:B------:R-:W-:Y:S01]  /*c250*/  SEL R54, R65, R72, P0 ;  /* 0x0000004841367207 */ /* 0x000fe20000000000 */
[----:B------:R-:W-:Y:S01]  /*c260*/  ULDC UR6, c[0x0][0xa88] ;  /* 0x0002a20000067ab9 */ /* 0x000fe20000000800 */
[----:B------:R-:W-:Y:S01]  /*c270*/  ULDC.64 UR8, c[0x0][0xb00] ;  /* 0x0002c00000087ab9 */ /* 0x000fe20000000a00 */
[----:B------:R-:W-:Y:S01]  /*c280*/  IMAD.IADD R55, R41, 0x1, R73 ;  /* 0x0000000129377824 */ /* 0x000fe200078e0249 */
[----:B------:R-:W-:Y:S01]  /*c290*/  IADD3 R41, R47, R75, RZ ;  /* 0x0000004b2f297210 */ /* 0x000fe20007ffe0ff */
[----:B------:R-:W-:Y:S01]  /*c2a0*/  SHFL.IDX PT, R72, R84, RZ, 0x1c1f ;  /* 0x001c1fff54487589 */ /* 0x000fe200000e0000 */
[----:B-1----:R-:W-:Y:S01]  /*c2b0*/  ULEA UR4, UR5, UR4, 0x18 ;  /* 0x0000000405047291 */ /* 0x002fe2000f8ec03f */
[----:B------:R-:W-:Y:S01]  /*c2c0*/  IMAD R16, R82, UR6, RZ ;  /* 0x0000000652107c24 */ /* 0x000fe2000f8e02ff */
[----:B------:R-:W-:Y:S01]  /*c2d0*/  LEA.HI.X R47, R40, UR7, R55, 0x2, P2 ;  /* 0x00000007282f7c11 */ /* 0x000fe200090f1437 */
[----:B------:R-:W-:Y:S01]  /*c2e0*/  SHFL.IDX PT, R74, R84, 0x1, 0x1c1f ;  /* 0x003c1f00544a7f89 */ /* 0x000fe200000e0000 */
[C---:B------:R-:W-:Y:S01]  /*c2f0*/  VIADD R83, R71.reuse, 0x8 ;  /* 0x0000000847537836 */ /* 0x040fe20000000000 */
[----:B------:R-:W-:Y:S01]  /*c300*/  UIADD3 UR4, UR4, 0x2e820, URZ ;  /* 0x0002e82004047890 */ /* 0x000fe2000fffe03f */
[-C--:B------:R-:W-:Y:S01]  /*c310*/  ISETP.GE.OR P2, PT, R71, R16.reuse, P1 ;  /* 0x000000104700720c */ /* 0x080fe20000f46670 */
[----:B------:R-:W1:Y:S01]  /*c320*/  SHFL.IDX PT, R73, R47, RZ, 0x1c1f ;  /* 0x001c1fff2f497589 */ /* 0x000e6200000e0000 */
[C---:B------:R-:W-:Y:S01]  /*c330*/  LEA R85, P3, R46.reuse, UR8, 0x2 ;  /* 0x000000082e557c11 */ /* 0x040fe2000f8610ff */
[----:B------:R-:W-:Y:S01]  /*c340*/  UPRMT UR4, URZ, 0x654, UR4 ;  /* 0x000006543f047896 */ /* 0x000fe20008000004 */
[----:B------:R-:W-:Y:S01]  /*c350*/  ISETP.GE.OR P1, PT, R83, R16, P1 ;  /* 0x000000105300720c */ /* 0x000fe20000f26670 */
[----:B------:R3:W4:Y:S01]  /*c360*/  SHFL.IDX PT, R75, R47, 0x1, 0x1c1f ;  /* 0x003c1f002f4b7f89 */ /* 0x00072200000e0000 */
[----:B------:R-:W-:-:S02]  /*c370*/  LEA.HI.X R86, R46, UR9, R41, 0x2, P3 ;  /* 0x000000092e567c11 */ /* 0x000fc400098f1429 */
[----:B------:R-:W-:Y:S01]  /*c380*/  ISETP.GE.AND P3, PT, R71, R16, PT ;  /* 0x000000104700720c */ /* 0x000fe20003f66270 */
[----:B------:R1:W4:Y:S01]  /*c390*/  SHFL.IDX PT, R64, R85, RZ, 0x1c1f ;  /* 0x001c1fff55407589 */ /* 0x00032200000e0000 */
[----:B------:R-:W-:Y:S01]  /*c3a0*/  SEL R40, R44, R79, P0 ;  /* 0x0000004f2c287207 */ /* 0x000fe20000000000 */
[----:B------:R-:W-:Y:S01]  /*c3b0*/  IMAD.SHL.U32 R71, R70, 0x2, RZ ;  /* 0x0000000246477824 */ /* 0x000fe200078e00ff */
[----:B------:R-:W-:Y:S01]  /*c3c0*/  SYNCS.ARRIVE.TRANS64.RED.A1T0 RZ, [UR4], RZ ;  /* 0x000000ffffff79a7 */ /* 0x000fe20008100404 */
[----:B------:R1:W4:Y:S01]  /*c3d0*/  SHFL.IDX PT, R65, R86, RZ, 0x1c1f ;  /* 0x001c1fff56417589 */ /* 0x00032200000e0000 */
[----:B0-----:R-:W-:Y:S02]  /*c3e0*/  SEL R41, R45, R78, P0 ;  /* 0x0000004e2d297207 */ /* 0x001fe40000000000 */
[----:B--2---:R-:W-:Y:S02]  /*c3f0*/  SEL R46, R48, R81, P0 ;  /* 0x00000051302e7207 */ /* 0x004fe40000000000 */
[----:B---3--:R-:W-:-:S02]  /*c400*/  SEL R47, R49, R80, P0 ;  /* 0x00000050312f7207 */ /* 0x008fc40000000000 */
[----:B------:R-:W-:Y:S02]  /*c410*/  SEL R55, R76, R77, P0 ;  /* 0x0000004d4c377207 */ /* 0x000fe40000000000 */
[----:B------:R-:W-:Y:S02]  /*c420*/  SEL R59, R77, R76, P0 ;  /* 0x0000004c4d3b7207 */ /* 0x000fe40000000000 */
[----:B------:R-:W-:Y:S01]  /*c430*/  SEL R44, R79, R44, P0 ;  /* 0x0000002c4f2c7207 */ /* 0x000fe20000000000 */
[----:B-1----:R0:W-:Y:S01]  /*c440*/  @!P2 ST.E desc[UR44][R72.64], R0 ;  /* 0x000000004800a985 */ /* 0x0021e2000c10192c */
[----:B------:R-:W-:Y:S02]  /*c450*/  SEL R45, R78, R45, P0 ;  /* 0x0000002d4e2d7207 */ /* 0x000fe40000000000 */
[----:B------:R-:W-:Y:S01]  /*c460*/  SEL R48, R81, R48, P0 ;  /* 0x0000003051307207 */ /* 0x000fe20000000000 */
[----:B----4-:R0:W-:Y:S01]  /*c470*/  @!P1 ST.E desc[UR44][R74.64], R2 ;  /* 0x000000024a009985 */ /* 0x0101e2000c10192c */
[----:B------:R-:W-:Y:S01]  /*c480*/  SEL R49, R80, R49, P0 ;  /* 0x0000003150317207 */ /* 0x000fe20000000000 */
[----:B------:R-:W-:Y:S06]  /*c490*/  @P3 BRA `(.L_x_6097) ;  /* 0x0000000400783947 */ /* 0x000fec0003800000 */
        /* <DEDUP_REMOVED lines=9> */
[----:B------:R-:W-:-:S04]  /*c530*/  ISETP.GE.AND P1, PT, R78, UR4, PT ;  /* 0x000000044e007c0c */ /* 0x000fc8000bf26270 */
[----:B------:R-:W-:-:S03]  /*c540*/  ISETP.GE.AND P5, PT, R80, UR4, PT ;  /* 0x0000000450007c0c */ /* 0x000fc6000bfa6270 */
[C-C-:B------:R-:W-:Y:S02]  /*c550*/  @!P2 IMAD.WIDE R72, R71.reuse, 0x4, R64.reuse ;  /* 0x000000044748a825 */ /* 0x140fe400078e0240 */
[----:B------:R-:W-:Y:S02]  /*c560*/  @!P3 LEA.HI R0, R0, R0, RZ, 0x1 ;  /* 0x000000000000b211 */ /* 0x000fe400078f08ff */
[----:B------:R-:W-:Y:S01]  /*c570*/  @!P4 LEA.HI R70, R70, R70, RZ, 0x1 ;  /* 0x000000464646c211 */ /* 0x000fe200078f08ff */
[----:B------:R0:W-:Y:S01]  /*c580*/  @!P2 ST.E.64 desc[UR44][R72.64], R8 ;  /* 0x000000084800a985 */ /* 0x0001e2000c101b2c */
[----:B------:R-:W-:Y:S01]  /*c590*/  @!P3 LOP3.LUT R75, R0, 0xfffffffe, RZ, 0xc0, !PT ;  /* 0xfffffffe004bb812 */ /* 0x000fe200078ec0ff */
[----:B------:R-:W-:Y:S01]  /*c5a0*/  VIADD R0, R71, 0x28 ;  /* 0x0000002847007836 */ /* 0x000fe20000000000 */
[----:B------:R-:W-:Y:S02]  /*c5b0*/  @!P1 LEA.HI R78, R78, R78, RZ, 0x1 ;  /* 0x0000004e4e4e9211 */ /* 0x000fe400078f08ff */
[----:B------:R-:W-:Y:S01]  /*c5c0*/  @!P4 LOP3.LUT R77, R70, 0xfffffffe, RZ, 0xc0, !PT ;  /* 0xfffffffe464dc812 */ /* 0x000fe200078ec0ff */
[----:B------:R-:W-:Y:S01]  /*c5d0*/  @!P3 IMAD.WIDE R74, R75, 0x4, R64 ;  /* 0x000000044b4ab825 */ /* 0x000fe200078e0240 */
[----:B------:R-:W-:-:S02]  /*c5e0*/  ISETP.GE.AND P2, PT, R79, UR4, PT ;  /* 0x000000044f007c0c */ /* 0x000fc4000bf46270 */
[----:B------:R-:W-:Y:S01]  /*c5f0*/  @!P5 LEA.HI R80, R80, R80, RZ, 0x1 ;  /* 0x000000505050d211 */ /* 0x000fe200078f08ff */
[----:B------:R-:W-:Y:S01]  /*c600*/  VIADD R70, R71, 0x30 ;  /* 0x0000003047467836 */ /* 0x000fe20000000000 */
[----:B------:R1:W-:Y:S01]  /*c610*/  @!P3 ST.E.64 desc[UR44][R74.64], R6 ;  /* 0x000000064a00b985 */ /* 0x0003e2000c101b2c */
[----:B------:R-:W-:Y:S01]  /*c620*/  @!P4 IMAD.WIDE R76, R77, 0x4, R64 ;  /* 0x000000044d4cc825 */ /* 0x000fe200078e0240 */
[----:B------:R-:W-:Y:S02]  /*c630*/  ISETP.GE.AND P3, PT, R0, UR4, PT ;  /* 0x0000000400007c0c */ /* 0x000fe4000bf66270 */
[----:B0-----:R-:W-:Y:S01]  /*c640*/  @!P1 LOP3.LUT R9, R78, 0xfffffffe, RZ, 0xc0, !PT ;  /* 0xfffffffe4e099812 */ /* 0x001fe200078ec0ff */
[C---:B------:R-:W-:Y:S01]  /*c650*/  VIADD R72, R71.reuse, 0x40 ;  /* 0x0000004047487836 */ /* 0x040fe20000000000 */
[----:B------:R-:W-:Y:S01]  /*c660*/  ISETP.GE.AND P6, PT, R70, UR4, PT ;  /* 0x0000000446007c0c */ /* 0x000fe2000bfc6270 */
[----:B------:R-:W-:Y:S01]  /*c670*/  VIADD R78, R71, 0x48 ;  /* 0x00000048474e7836 */ /* 0x000fe20000000000 */
[----:B------:R0:W-:Y:S01]  /*c680*/  @!P4 ST.E.64 desc[UR44][R76.64], R10 ;  /* 0x0000000a4c00c985 */ /* 0x0001e2000c101b2c */
[----:B------:R-:W-:-:S02]  /*c690*/  @!P2 LEA.HI R79, R79, R79, RZ, 0x1 ;  /* 0x0000004f4f4fa211 */ /* 0x000fc400078f08ff */
[----:B------:R-:W-:Y:S01]  /*c6a0*/  ISETP.GE.AND P4, PT, R72, UR4, PT ;  /* 0x0000000448007c0c */ /* 0x000fe2000bf86270 */
[--C-:B-1----:R-:W-:Y:S01]  /*c6b0*/  @!P1 IMAD.WIDE R6, R9, 0x4, R64.reuse ;  /* 0x0000000409069825 */ /* 0x102fe200078e0240 */
[----:B------:R-:W-:Y:S02]  /*c6c0*/  @!P2 LOP3.LUT R9, R79, 0xfffffffe, RZ, 0xc0, !PT ;  /* 0xfffffffe4f09a812 */ /* 0x000fe400078ec0ff */
[----:B------:R-:W-:Y:S02]  /*c6d0*/  @!P3 LEA.HI R0, R0, R0, RZ, 0x1 ;  /* 0x000000000000b211 */ /* 0x000fe400078f08ff */
[----:B------:R1:W-:Y:S01]  /*c6e0*/  @!P1 ST.E.64 desc[UR44][R6.64], R14 ;  /* 0x0000000e06009985 */ /* 0x0003e2000c101b2c */
[----:B------:R-:W-:Y:S01]  /*c6f0*/  ISETP.GE.AND P1, PT, R78, UR4, PT ;  /* 0x000000044e007c0c */ /* 0x000fe2000bf26270 */
[--C-:B------:R-:W-:Y:S01]  /*c700*/  @!P2 IMAD.WIDE R8, R9, 0x4, R64.reuse ;  /* 0x000000040908a825 */ /* 0x100fe200078e0240 */
[----:B------:R-:W-:Y:S02]  /*c710*/  @!P6 LEA.HI R70, R70, R70, RZ, 0x1 ;  /* 0x000000464646e211 */ /* 0x000fe400078f08ff */
[----:B0-----:R-:W-:Y:S01]  /*c720*/  @!P3 LOP3.LUT R11, R0, 0xfffffffe, RZ, 0xc0, !PT ;  /* 0xfffffffe000bb812 */ /* 0x001fe200078ec0ff */
[----:B------:R-:W-:Y:S01]  /*c730*/  VIADD R0, R71, 0x50 ;  /* 0x0000005047007836 */ /* 0x000fe20000000000 */
[----:B------:R-:W-:Y:S01]  /*c740*/  @!P6 LOP3.LUT R73, R70, 0xfffffffe, RZ, 0xc0, !PT ;  /* 0xfffffffe4649e812 */ /* 0x000fe200078ec0ff */
[----:B------:R0:W-:Y:S01]  /*c750*/  @!P2 ST.E.64 desc[UR44][R8.64], R12 ;  /* 0x0000000c0800a985 */ /* 0x0001e2000c101b2c */
[----:B------:R-:W-:Y:S01]  /*c760*/  @!P4 LEA.HI R72, R72, R72, RZ, 0x1 ;  /* 0x000000484848c211 */ /* 0x000fe200078f08ff */
[----:B------:R-:W-:-:S04]  /*c770*/  @!P3 IMAD.WIDE R10, R11, 0x4, R64 ;  /* 0x000000040b0ab825 */ /* 0x000fc800078e0240 */
[----:B------:R-:W-:Y:S01]  /*c780*/  @!P1 LEA.HI R78, R78, R78, RZ, 0x1 ;  /* 0x0000004e4e4e9211 */ /* 0x000fe200078f08ff */
[----:B-1----:R-:W-:Y:S01]  /*c790*/  @!P6 IMAD.WIDE R6, R73, 0x4, R64 ;  /* 0x000000044906e825 */ /* 0x002fe200078e0240 */
[----:B------:R-:W-:Y:S01]  /*c7a0*/  @!P5 LOP3.LUT R15, R80, 0xfffffffe, RZ, 0xc0, !PT ;  /* 0xfffffffe500fd812 */ /* 0x000fe200078ec0ff */
[----:B------:R1:W-:Y:S01]  /*c7b0*/  @!P3 ST.E.64 desc[UR44][R10.64], R22 ;  /* 0x000000160a00b985 */ /* 0x0003e2000c101b2c */
[----:B------:R-:W-:-:S03]  /*c7c0*/  @!P4 LOP3.LUT R73, R72, 0xfffffffe, RZ, 0xc0, !PT ;  /* 0xfffffffe4849c812 */ /* 0x000fc600078ec0ff */
[--C-:B------:R-:W-:Y:S01]  /*c7d0*/  @!P5 IMAD.WIDE R14, R15, 0x4, R64.reuse ;  /* 0x000000040f0ed825 */ /* 0x100fe200078e0240 */
[----:B0-----:R-:W-:Y:S01]  /*c7e0*/  @!P1 LOP3.LUT R13, R78, 0xfffffffe, RZ, 0xc0, !PT ;  /* 0xfffffffe4e0d9812 */ /* 0x001fe200078ec0ff */
[----:B------:R0:W-:Y:S01]  /*c7f0*/  @!P6 ST.E.64 desc[UR44][R6.64], R20 ;  /* 0x000000140600e985 */ /* 0x0001e2000c101b2c */
[----:B------:R-:W-:Y:S01]  /*c800*/  IADD3 R12, R71, 0x58, RZ ;  /* 0x00000058470c7810 */ /* 0x000fe20007ffe0ff */
[--C-:B------:R-:W-:Y:S02]  /*c810*/  @!P4 IMAD.WIDE R8, R73, 0x4, R64.reuse ;  /* 0x000000044908c825 */ /* 0x100fe400078e0240 */
[----:B------:R-:W-:Y:S01]  /*c820*/  @!P5 ST.E.64 desc[UR44][R14.64], R24 ;  /* 0x000000180e00d985 */ /* 0x000fe2000c101b2c */
[----:B------:R-:W-:Y:S01]  /*c830*/  ISETP.GE.AND P2, PT, R12, UR4, PT ;  /* 0x000000040c007c0c */ /* 0x000fe2000bf46270 */
[----:B-1----:R-:W-:Y:S02]  /*c840*/  @!P1 IMAD.WIDE R10, R13, 0x4, R64 ;  /* 0x000000040d0a9825 */ /* 0x002fe400078e0240 */
[----:B------:R1:W-:Y:S02]  /*c850*/  @!P4 ST.E.64 desc[UR44][R8.64], R28 ;  /* 0x0000001c0800c985 */ /* 0x0003e4000c101b2c */
[----:B------:R-:W-:-:S02]  /*c860*/  VIADD R13, R71, 0x60 ;  /* 0x00000060470d7836 */ /* 0x000fc40000000000 */
[----:B------:R2:W-:Y:S01]  /*c870*/  @!P1 ST.E.64 desc[UR44][R10.64], R30 ;  /* 0x0000001e0a009985 */ /* 0x0005e2000c101b2c */
[C---:B------:R-:W-:Y:S01]  /*c880*/  VIADD R22, R71.reuse, 0x68 ;  /* 0x0000006847167836 */ /* 0x040fe20000000000 */
[----:B------:R-:W-:Y:S01]  /*c890*/  ISETP.GE.AND P1, PT, R0, UR4, PT ;  /* 0x0000000400007c0c */ /* 0x000fe2000bf26270 */
[----:B0-----:R-:W-:Y:S01]  /*c8a0*/  VIADD R7, R71, 0x78 ;  /* 0x0000007847077836 */ /* 0x001fe20000000000 */
[----:B------:R-:W-:Y:S01]  /*c8b0*/  ISETP.GE.AND P3, PT, R13, UR4, PT ;  /* 0x000000040d007c0c */ /* 0x000fe2000bf66270 */
[----:B------:R-:W-:Y:S01]  /*c8c0*/  VIADD R6, R71, 0x70 ;  /* 0x0000007047067836 */ /* 0x000fe20000000000 */
[----:B------:R-:W-:Y:S02]  /*c8d0*/  ISETP.GE.AND P4, PT, R22, UR4, PT ;  /* 0x0000000416007c0c */ /* 0x000fe4000bf86270 */
[----:B------:R-:W-:Y:S02]  /*c8e0*/  ISETP.GE.AND P6, PT, R7, UR4, PT ;  /* 0x0000000407007c0c */ /* 0x000fe4000bfc6270 */
[----:B------:R-:W-:-:S02]  /*c8f0*/  ISETP.GE.AND P5, PT, R6, UR4, PT ;  /* 0x0000000406007c0c */ /* 0x000fc4000bfa6270 */
[----:B------:R-:W-:-:S03]  /*c900*/  @!P2 LEA.HI R12, R12, R12, RZ, 0x1 ;  /* 0x0000000c0c0ca211 */ /* 0x000fc600078f08ff */
[----:B------:R-:W-:Y:S02]  /*c910*/  @!P1 LEA.HI R0, R0, R0, RZ, 0x1 ;  /* 0x0000000000009211 */ /* 0x000fe400078f08ff */
[----:B------:R-:W-:Y:S02]  /*c920*/  @!P3 LEA.HI R13, R13, R13, RZ, 0x1 ;  /* 0x0000000d0d0db211 */ /* 0x000fe400078f08ff */
[----:B------:R-:W-:Y:S02]  /*c930*/  @!P4 LEA.HI R22, R22, R22, RZ, 0x1 ;  /* 0x000000161616c211 */ /* 0x000fe400078f08ff */
[----:B-1----:R-:W-:Y:S02]  /*c940*/  @!P6 LEA.HI R8, R7, R7, RZ, 0x1 ;  /* 0x000000070708e211 */ /* 0x002fe400078f08ff */
[----:B------:R-:W-:Y:S02]  /*c950*/  @!P5 LEA.HI R6, R6, R6, RZ, 0x1 ;  /* 0x000000060606d211 */ /* 0x000fe400078f08ff */
[----:B------:R-:W-:-:S02]  /*c960*/  @!P1 LOP3.LUT R7, R0, 0xfffffffe, RZ, 0xc0, !PT ;  /* 0xfffffffe00079812 */ /* 0x000fc400078ec0ff */
[----:B------:R-:W-:Y:S02]  /*c970*/  @!P2 LOP3.LUT R9, R12, 0xfffffffe, RZ, 0xc0, !PT ;  /* 0xfffffffe0c09a812 */ /* 0x000fe400078ec0ff */
[----:B--2---:R-:W-:Y:S02]  /*c980*/  @!P3 LOP3.LUT R11, R13, 0xfffffffe, RZ, 0xc0, !PT ;  /* 0xfffffffe0d0bb812 */ /* 0x004fe400078ec0ff */
        /* <DEDUP_REMOVED lines=15> */
.L_x_6097:
[----:B------:R-:W-:Y:S05]  /*ca80*/  BSYNC B0 ;  /* 0x0000000000007941 */ /* 0x000fea0003800000 */
.L_x_6096:
[----:B------:R-:W-:Y:S01]  /*ca90*/  ISETP.GE.AND P1, PT, R83, R16, PT ;  /* 0x000000105300720c */ /* 0x000fe20003f26270 */
[----:B-1----:R1:W2:Y:S01]  /*caa0*/  SHFL.IDX PT, R27, R86, 0x1, 0x1c1f ;  /* 0x003c1f00561b7f89 */ /* 0x0022a200000e0000 */
[----:B------:R-:W-:Y:S02]  /*cab0*/  SEL R14, R68, R69, P0 ;  /* 0x00000045440e7207 */ /* 0x000fe40000000000 */
[----:B------:R-:W-:Y:S01]  /*cac0*/  SEL R18, R62, R63, P0 ;  /* 0x0000003f3e127207 */ /* 0x000fe20000000000 */
[----:B------:R1:W3:Y:S01]  /*cad0*/  SHFL.IDX PT, R26, R85, 0x1, 0x1c1f ;  /* 0x003c1f00551a7f89 */ /* 0x0002e200000e0000 */
        /* <DEDUP_REMOVED lines=20> */
[----:B-123--:R-:W-:Y:S06]  /*cc20*/  @P1 BRA `(.L_x_6070) ;  /* 0x0000004000cc1947 */ /* 0x00efec0003800000 */
        /* <DEDUP_REMOVED lines=10> */
[C---:B------:R-:W-:Y:S01]  /*ccd0*/  VIADD R17, R71.reuse, 0x30 ;  /* 0x0000003047117836 */ /* 0x040fe20000000000 */
[----:B------:R-:W-:Y:S01]  /*cce0*/  ISETP.GE.AND P3, PT, R12, UR4, PT ;  /* 0x000000040c007c0c */ /* 0x000fe2000bf66270 */
[----:B------:R-:W-:Y:S01]  /*ccf0*/  VIADD R28, R71, 0x38 ;  /* 0x00000038471c7836 */ /* 0x000fe20000000000 */
[----:B------:R-:W-:-:S03]  /*cd00*/  ISETP.GE.AND P5, PT, R16, UR4, PT ;  /* 0x0000000410007c0c */ /* 0x000fc6000bfa6270 */
[--C-:B------:R-:W-:Y:S02]  /*cd10*/  @!P0 IMAD.WIDE R6, R71, 0x4, R26.reuse ;  /* 0x0000000447068825 */ /* 0x100fe400078e021a */
[----:B------:R-:W-:Y:S02]  /*cd20*/  @!P4 LEA.HI R0, R0, R0, RZ, 0x1 ;  /* 0x000000000000c211 */ /* 0x000fe400078f08ff */
[----:B------:R-:W-:Y:S01]  /*cd30*/  @!P1 LEA.HI R10, R10, R10, RZ, 0x1 ;  /* 0x0000000a0a0a9211 */ /* 0x000fe200078f08ff */
[----:B------:R0:W-:Y:S01]  /*cd40*/  @!P0 ST.E.64 desc[UR44][R6.64], R40 ;  /* 0x0000002806008985 */ /* 0x0001e2000c101b2c */
[----:B------:R-:W-:Y:S02]  /*cd50*/  @!P4 LOP3.LUT R9, R0, 0xfffffffe, RZ, 0xc0, !PT ;  /* 0xfffffffe0009c812 */ /* 0x000fe400078ec0ff */
[----:B------:R-:W-:Y:S02]  /*cd60*/  ISETP.GE.AND P0, PT, R28, UR4, PT ;  /* 0x000000041c007c0c */ /* 0x000fe4000bf06270 */
[----:B------:R-:W-:Y:S01]  /*cd70*/  @!P2 LEA.HI R0, R11, R11, RZ, 0x1 ;  /* 0x0000000b0b00a211 */ /* 0x000fe200078f08ff */
[----:B------:R-:W-:Y:S01]  /*cd80*/  @!P4 IMAD.WIDE R8, R9, 0x4, R26 ;  /* 0x000000040908c825 */ /* 0x000fe200078e021a */
[----:B------:R-:W-:-:S02]  /*cd90*/  @!P1 LOP3.LUT R11, R10, 0xfffffffe, RZ, 0xc0, !PT ;  /* 0xfffffffe0a0b9812 */ /* 0x000fc400078ec0ff */
[----:B------:R-:W-:Y:S01]  /*cda0*/  @!P2 LOP3.LUT R13, R0, 0xfffffffe, RZ, 0xc0, !PT ;  /* 0xfffffffe000da812 */ /* 0x000fe200078ec0ff */
[----:B------:R-:W-:Y:S01]  /*cdb0*/  VIADD R0, R71, 0x40 ;  /* 0x0000004047007836 */ /* 0x000fe20000000000 */
[----:B------:R1:W-:Y:S01]  /*cdc0*/  @!P4 ST.E.64 desc[UR44][R8.64], R44 ;  /* 0x0000002c0800c985 */ /* 0x0003e2000c101b2c */
[----:B------:R-:W-:Y:S02]  /*cdd0*/  ISETP.GE.AND P4, PT, R17, UR4, PT ;  /* 0x0000000411007c0c */ /* 0x000fe4000bf86270 */
[----:B------:R-:W-:Y:S01]  /*cde0*/  @!P3 LEA.HI R12, R12, R12, RZ, 0x1 ;  /* 0x0000000c0c0cb211 */ /* 0x000fe200078f08ff */
[--C-:B0-----:R-:W-:Y:S01]  /*cdf0*/  @!P1 IMAD.WIDE R6, R11, 0x4, R26.reuse ;  /* 0x000000040b069825 */ /* 0x101fe200078e021a */
[----:B------:R-:W-:Y:S02]  /*ce00*/  @!P5 LEA.HI R16, R16, R16, RZ, 0x1 ;  /* 0x000000101010d211 */ /* 0x000fe400078f08ff */
[----:B------:R-:W-:Y:S02]  /*ce10*/  @!P3 LOP3.LUT R11, R12, 0xfffffffe, RZ, 0xc0, !PT ;  /* 0xfffffffe0c0bb812 */ /* 0x000fe400078ec0ff */
[----:B------:R-:W-:Y:S01]  /*ce20*/  @!P0 LEA.HI R28, R28, R28, RZ, 0x1 ;  /* 0x0000001c1c1c8211 */ /* 0x000fe200078f08ff */
[----:B------:R0:W-:Y:S01]  /*ce30*/  @!P1 ST.E.64 desc[UR44][R6.64], R46 ;  /* 0x0000002e06009985 */ /* 0x0001e2000c101b2c */
[----:B------:R-:W-:Y:S01]  /*ce40*/  ISETP.GE.AND P1, PT, R0, UR4, PT ;  /* 0x0000000400007c0c */ /* 0x000fe2000bf26270 */
[----:B------:R-:W-:Y:S01]  /*ce50*/  @!P3 IMAD.WIDE R10, R11, 0x4, R26 ;  /* 0x000000040b0ab825 */ /* 0x000fe200078e021a */
[----:B------:R-:W-:-:S02]  /*ce60*/  @!P0 LOP3.LUT R29, R28, 0xfffffffe, RZ, 0xc0, !PT ;  /* 0xfffffffe1c1d8812 */ /* 0x000fc400078ec0ff */
[----:B------:R-:W-:Y:S01]  /*ce70*/  @!P4 LEA.HI R17, R17, R17, RZ, 0x1 ;  /* 0x000000111111c211 */ /* 0x000fe200078f08ff */
[--C-:B-1----:R-:W-:Y:S01]  /*ce80*/  @!P2 IMAD.WIDE R8, R13, 0x4, R26.reuse ;  /* 0x000000040d08a825 */ /* 0x102fe200078e021a */
[----:B------:R-:W-:Y:S02]  /*ce90*/  @!P5 LOP3.LUT R13, R16, 0xfffffffe, RZ, 0xc0, !PT ;  /* 0xfffffffe100dd812 */ /* 0x000fe400078ec0ff */
[----:B------:R-:W-:Y:S02]  /*cea0*/  @!P4 LOP3.LUT R17, R17, 0xfffffffe, RZ, 0xc0, !PT ;  /* 0xfffffffe1111c812 */ /* 0x000fe400078ec0ff */
[----:B------:R1:W-:Y:S01]  /*ceb0*/  @!P2 ST.E.64 desc[UR44][R8.64], R48 ;  /* 0x000000300800a985 */ /* 0x0003e2000c101b2c */
[--C-:B------:R-:W-:Y:S01]  /*cec0*/  @!P5 IMAD.WIDE R12, R13, 0x4, R26.reuse ;  /* 0x000000040d0cd825 */ /* 0x100fe200078e021a */
[----:B------:R-:W-:Y:S02]  /*ced0*/  IADD3 R16, R71, 0x48, RZ ;  /* 0x0000004847107810 */ /* 0x000fe40007ffe0ff */
[----:B------:R2:W-:Y:S01]  /*cee0*/  @!P3 ST.E.64 desc[UR44][R10.64], R14 ;  /* 0x0000000e0a00b985 */ /* 0x0005e2000c101b2c */
[----:B0-----:R-:W-:Y:S01]  /*cef0*/  @!P4 IMAD.WIDE R6, R17, 0x4, R26 ;  /* 0x000000041106c825 */ /* 0x001fe200078e021a */
[----:B------:R-:W-:-:S02]  /*cf00*/  ISETP.GE.AND P2, PT, R16, UR4, PT ;  /* 0x0000000410007c0c */ /* 0x000fc4000bf46270 */
[----:B------:R0:W-:Y:S01]  /*cf10*/  @!P5 ST.E.64 desc[UR44][R12.64], R68 ;  /* 0x000000440c00d985 */ /* 0x0001e2000c101b2c */
[----:B------:R-:W-:-:S03]  /*cf20*/  @!P1 LEA.HI R0, R0, R0, RZ, 0x1 ;  /* 0x0000000000009211 */ /* 0x000fc600078f08ff */
        /* <DEDUP_REMOVED lines=32> */
[----:B------:R-:W-:Y:S01]  /*d130*/  @!P6 LOP3.LUT R19, R16, 0xfffffffe, RZ, 0xc0, !PT ;  /* 0xfffffffe1013e812 */ /* 0x000fe200078ec0ff */
[----:B------:R2:W-:Y:S02]  /*d140*/  @!P3 ST.E.64 desc[UR44][R10.64], R22 ;  /* 0x000000160a00b985 */ /* 0x0005e4000c101b2c */
[----:B0-----:R-:W-:-:S02]  /*d150*/  @!P4 IMAD.WIDE R6, R15, 0x4, R26 ;  /* 0x000000040f06c825 */ /* 0x001fc400078e021a */
[----:B------:R2:W-:Y:S01]  /*d160*/  @!P0 ST.E.64 desc[UR44][R12.64], R50 ;  /* 0x000000320c008985 */ /* 0x0005e2000c101b2c */
[----:B------:R-:W-:Y:S01]  /*d170*/  ISETP.GE.AND P0, PT, R71, UR4, PT ;  /* 0x0000000447007c0c */ /* 0x000fe2000bf06270 */
[--C-:B-1----:R-:W-:Y:S02]  /*d180*/  @!P5 IMAD.WIDE R8, R17, 0x4, R26.reuse ;  /* 0x000000041108d825 */ /* 0x102fe400078e021a */
[----:B------:R2:W-:Y:S02]  /*d190*/  @!P4 ST.E.64 desc[UR44][R6.64], R24 ;  /* 0x000000180600c985 */ /* 0x0005e4000c101b2c */
[----:B------:R-:W-:Y:S02]  /*d1a0*/  @!P6 IMAD.WIDE R14, R19, 0x4, R26 ;  /* 0x00000004130ee825 */ /* 0x000fe400078e021a */
[----:B------:R2:W-:Y:S04]  /*d1b0*/  @!P5 ST.E.64 desc[UR44][R8.64], R36 ;  /* 0x000000240800d985 */ /* 0x0005e8000c101b2c */
[----:B------:R2:W-:Y:S02]  /*d1c0*/  @!P6 ST.E.64 desc[UR44][R14.64], R4 ;  /* 0x000000040e00e985 */ /* 0x0005e4000c101b2c */
[----:B------:R-:W-:Y:S05]  /*d1d0*/  @P0 BRA `(.L_x_6070) ;  /* 0x0000003c00600947 */ /* 0x000fea0003800000 */
[----:B------:R-:W-:-:S04]  /*d1e0*/  LEA.HI R71, R71, R71, RZ, 0x1 ;  /* 0x0000004747477211 */ /* 0x000fc800078f08ff */
[----:B--2---:R-:W-:-:S05]  /*d1f0*/  LOP3.LUT R5, R71, 0xfffffffe, RZ, 0xc0, !PT ;  /* 0xfffffffe47057812 */ /* 0x004fca00078ec0ff */
[----:B------:R-:W-:-:S05]  /*d200*/  IMAD.WIDE R4, R5, 0x4, R26 ;  /* 0x0000000405047825 */ /* 0x000fca00078e021a */
[----:B------:R1:W-:Y:S01]  /*d210*/  ST.E.64 desc[UR44][R4.64], R2 ;  /* 0x0000000204007985 */ /* 0x0003e2000c101b2c */
[----:B------:R-:W-:Y:S05]  /*d220*/  BRA `(.L_x_6070) ;  /* 0x0000003c004c7947 */ /* 0x000fea0003800000 */
.L_x_6095:
        /* <DEDUP_REMOVED lines=36> */
[C---:B------:R-:W-:Y:S02]  /*d470*/  IADD3 R7, -R5.reuse, RZ, RZ ;  /* 0x000000ff05077210 */ /* 0x040fe40007ffe1ff */
[----:B------:R-:W-:Y:S01]  /*d480*/  IADD3 R2, P0, R5, R2, RZ ;  /* 0x0000000205027210 */ /* 0x000fe20007f1e0ff */
        /* <DEDUP_REMOVED lines=17> */
.L_x_6068:
        /* <DEDUP_REMOVED lines=18> */
.L_x_6098:
[----:B------:R-:W-:Y:S01]  /*d6c0*/  ULDC UR7, c[0x0][0xc50] ;  /* 0x0003140000077ab9 */ /* 0x000fe20000000800 */
[----:B------:R-:W-:Y:S01]  /*d6d0*/  UMOV UR36, UR6 ;  /* 0x0000000600247c82 */ /* 0x000fe20008000000 */
[----:B------:R-:W-:-:S11]  /*d6e0*/  UISETP.NE.AND UP0, UPT, UR7, 0x1, UPT ;  /* 0x000000010700788c */ /* 0x000fd6000bf05270 */
[----:B------:R-:W-:Y:S01]  /*d6f0*/  @UP0 ULDC UR4, c[0x0][0xc54] ;  /* 0x0003150000040ab9 */ /* 0x000fe20000000800 */
[----:B------:R-:W-:Y:S01]  /*d700*/  @UP0 ULDC UR8, c[0x0][0xc58] ;  /* 0x0003160000080ab9 */ /* 0x000fe20000000800 */
[----:B------:R-:W-:-:S04]  /*d710*/  UIMAD.WIDE.U32 UR4, UR6, UR4, URZ ;  /* 0x00000004060472a5 */ /* 0x000fc8000f8e003f */
[----:B------:R-:W-:-:S12]  /*d720*/  @UP0 USHF.R.U32.HI UR36, URZ, UR8, UR5 ;  /* 0x000000083f240299 */ /* 0x000fd80008011605 */
.L_x_6099:
        /* <DEDUP_REMOVED lines=17> */
[----:B------:R-:W-:-:S03]  /*d840*/  UIADD3 UR5, UR4, 0xdf, URZ ;  /* 0x000000df04057890 */ /* 0x000fc6000fffe03f */
[----:B------:R-:W-:Y:S01]  /*d850*/  UMOV UR4, URZ ;  /* 0x0000003f00047c82 */ /* 0x000fe20008000000 */
[----:B------:R-:W-:Y:S01]  /*d860*/  PLOP3.LUT P0, PT, PT, PT, UP0, 0x80, 0x0 ;  /* 0x000000000000781c */ /* 0x000fe20003f0f008 */
[----:B------:R-:W-:-:S04]  /*d870*/  UIMAD.WIDE UR4, UR5, -0x6db6db6d, UR4 ;  /* 0x92492493050478a5 */ /* 0x000fc8000f8e0204 */
        /* <DEDUP_REMOVED lines=21> */
[----:B------:R-:W-:Y:S02]  /*d9d0*/  IADD3 R5, RZ, -R6, RZ ;  /* 0x80000006ff057210 */ /* 0x000fe40007ffe0ff */
[----:B------:R-:W-:Y:S01]  /*d9e0*/  ISETP.LE.AND P2, PT, RZ, UR5, PT ;  /* 0x00000005ff007c0c */ /* 0x000fe2000bf43270 */
        /* <DEDUP_REMOVED lines=11> */
.L_x_6101:
        /* <DEDUP_REMOVED lines=30> */
.L_x_6102:
        /* <DEDUP_REMOVED lines=10> */
[----:B------:R-:W0:Y:S01]  /*dd20*/  LDC.64 R2, c[0x4][R2] ;  /* 0x0100000002027b82 */ /* 0x000e220000000a00 */
        /* <DEDUP_REMOVED lines=9> */
.L_x_6103:
        /* <DEDUP_REMOVED lines=20> */
.L_x_6104:
        /* <DEDUP_REMOVED lines=18> */
.L_x_6105:
[----:B------:R-:W0:Y:S01]  /*e020*/  LDC.64 R2, c[0x0][0x9f8] ;  /* 0x00027e00ff027b82 */ /* 0x000e220000000a00 */
[----:B------:R-:W-:Y:S01]  /*e030*/  IMAD.MOV.U32 R9, RZ, RZ, R18 ;  /* 0x000000ffff097224 */ /* 0x000fe200078e0012 */
[----:B------:R-:W2:Y:S01]  /*e040*/  LDL.LU R6, [R1] ;  /* 0x0000000001067983 */ /* 0x000ea20000300800 */
[----:B------:R-:W1:Y:S01]  /*e050*/  S2R R11, SR_TID.X ;  /* 0x00000000000b7919 */ /* 0x000e620000002100 */
[----:B0-----:R-:W-:-:S04]  /*e060*/  ISETP.NE.U32.AND P0, PT, R2, RZ, PT ;  /* 0x000000ff0200720c */ /* 0x001fc80003f05070 */
[----:B------:R-:W-:-:S13]  /*e070*/  ISETP.NE.AND.EX P0, PT, R3, RZ, PT, P0 ;  /* 0x000000ff0300720c */ /* 0x000fda0003f05300 */
[----:B------:R-:W0:Y:S02]  /*e080*/  @P0 LDC.64 R2, c[0x0][0x9f8] ;  /* 0x00027e00ff020b82 */ /* 0x000e240000000a00 */
[----:B0-----:R-:W-:-:S05]  /*e090*/  @P0 IMAD.WIDE R2, R18, 0x4, R2 ;  /* 0x0000000412020825 */ /* 0x001fca00078e0202 */
[----:B------:R0:W3:Y:S01]  /*e0a0*/  @P0 LDG.E R9, desc[UR44][R2.64] ;  /* 0x0000002c02090981 */ /* 0x0000e2000c1e1900 */
[C---:B-1----:R-:W-:Y:S01]  /*e0b0*/  IMAD.SHL.U32 R4, R11.reuse, 0x20, RZ ;  /* 0x000000200b047824 */ /* 0x042fe200078e00ff */
[----:B0-----:R-:W0:Y:S04]  /*e0c0*/  LDC.64 R2, c[0x0][0x418] ;  /* 0x00010600ff027b82 */ /* 0x001e280000000a00 */
[----:B------:R-:W-:Y:S01]  /*e0d0*/  LOP3.LUT R0, R4, 0x80, RZ, 0xc0, !PT ;  /* 0x0000008004007812 */ /* 0x000fe200078ec0ff */
[C---:B------:R-:W-:Y:S01]  /*e0e0*/  IMAD.SHL.U32 R7, R11.reuse, 0x4, RZ ;  /* 0x000000040b077824 */ /* 0x040fe200078e00ff */
[----:B------:R-:W-:Y:S02]  /*e0f0*/  LOP3.LUT R8, R11, 0x7f, RZ, 0xc0, !PT ;  /* 0x0000007f0b087812 */ /* 0x000fe400078ec0ff */
[----:B------:R-:W-:-:S02]  /*e100*/  LOP3.LUT R0, R0, 0x10, R11, 0xf8, !PT ;  /* 0x0000001000007812 */ /* 0x000fc400078ef80b */
[----:B------:R-:W-:Y:S02]  /*e110*/  LOP3.LUT R5, R4, 0x60, RZ, 0xc0, !PT ;  /* 0x0000006004057812 */ /* 0x000fe400078ec0ff */
[----:B------:R-:W-:Y:S02]  /*e120*/  LOP3.LUT R7, R0, 0x10, R7, 0x78, !PT ;  /* 0x0000001000077812 */ /* 0x000fe400078e7807 */
[----:B------:R-:W-:Y:S01]  /*e130*/  SHF.R.U32.HI R0, RZ, 0x5, R8 ;  /* 0x00000005ff007819 */ /* 0x000fe20000011608 */
[----:B------:R-:W-:Y:S01]  /*e140*/  IMAD.SHL.U32 R18, R11, 0x80, RZ ;  /* 0x000000800b127824 */ /* 0x000fe200078e00ff */
[----:B------:R-:W-:-:S03]  /*e150*/  LOP3.LUT R4, R4, 0x100, RZ, 0xc0, !PT ;  /* 0x0000010004047812 */ /* 0x000fc600078ec0ff */
[----:B------:R-:W-:Y:S02]  /*e160*/  IMAD R5, R0, 0x200, R5 ;  /* 0x0000020000057824 */ /* 0x000fe400078e0205 */
[----:B------:R-:W-:-:S03]  /*e170*/  IMAD.SHL.U32 R19, R11, 0x10, RZ ;  /* 0x000000100b137824 */ /* 0x000fc600078e00ff */
[----:B------:R-:W-:Y:S02]  /*e180*/  IADD3 R4, R7, R5, R4 ;  /* 0x0000000507047210 */ /* 0x000fe40007ffe004 */
[----:B------:R-:W-:Y:S02]  /*e190*/  LOP3.LUT R5, R18, 0x380, RZ, 0xc0, !PT ;  /* 0x0000038012057812 */ /* 0x000fe400078ec0ff */
[----:B0-----:R-:W-:Y:S02]  /*e1a0*/  ISETP.NE.U32.AND P0, PT, R2, RZ, PT ;  /* 0x000000ff0200720c */ /* 0x001fe40003f05070 */
[----:B------:R-:W-:Y:S02]  /*e1b0*/  LEA R0, R0, R5, 0x4 ;  /* 0x0000000500007211 */ /* 0x000fe400078e20ff */
[----:B------:R-:W-:Y:S02]  /*e1c0*/  ISETP.NE.AND.EX P2, PT, R3, RZ, PT, P0 ;  /* 0x000000ff0300720c */ /* 0x000fe40003f45300 */
[----:B------:R-:W-:-:S02]  /*e1d0*/  LOP3.LUT R19, R19, 0x70, RZ, 0xc0, !PT ;  /* 0x0000007013137812 */ /* 0x000fc400078ec0ff */
[----:B------:R-:W-:Y:S02]  /*e1e0*/  LOP3.LUT P1, RZ, R11, 0x4, RZ, 0xc0, !PT ;  /* 0x000000040bff7812 */ /* 0x000fe4000782c0ff */
[----:B------:R-:W-:Y:S01]  /*e1f0*/  LOP3.LUT R5, R0, R19, RZ, 0x3c, !PT ;  /* 0x0000001300057212 */ /* 0x000fe200078e3cff */
[----:B------:R-:W-:Y:S01]  /*e200*/  IMAD.MOV.U32 R0, RZ, RZ, 0x40 ;  /* 0x00000040ff007424 */ /* 0x000fe200078e00ff */
[----:B------:R0:W-:Y:S04]  /*e210*/  STL [R1+0x14], R4 ;  /* 0x0000140401007387 */ /* 0x0001e80000100800 */
[----:B------:R-:W-:-:S05]  /*e220*/  SEL R0, R0, 0xffffffc0, !P1 ;  /* 0xffffffc000007807 */ /* 0x000fca0004800000 */
[----:B------:R1:W-:Y:S01]  /*e230*/  STL [R1+0x24], R0 ;  /* 0x0000240001007387 */ /* 0x0003e20000100800 */
[----:B------:R-:W-:Y:S01]  /*e240*/  UMOV UR4, 0xffffffff ;  /* 0xffffffff00047882 */ /* 0x000fe20000000000 */
[----:B0-----:R-:W-:Y:S02]  /*e250*/  SHF.R.U32.HI R4, RZ, 0x5, R11 ;  /* 0x00000005ff047819 */ /* 0x001fe4000001160b */
[----:B------:R-:W-:Y:S02]  /*e260*/  LOP3.LUT R18, R5, 0xc00, R18, 0xf8, !PT ;  /* 0x00000c0005127812 */ /* 0x000fe400078ef812 */
[----:B------:R-:W-:Y:S02]  /*e270*/  LOP3.LUT R4, R4, 0x3, RZ, 0xc0, !PT ;  /* 0x0000000304047812 */ /* 0x000fe400078ec0ff */
[----:B--2---:R-:W-:-:S04]  /*e280*/  LOP3.LUT R6, R6, 0xfffffffe, RZ, 0xc0, !PT ;  /* 0xfffffffe06067812 */ /* 0x004fc800078ec0ff */
[----:B------:R-:W-:Y:S02]  /*e290*/  @P2 LOP3.LUT R6, R6, 0x1, RZ, 0xfc, !PT ;  /* 0x0000000106062812 */ /* 0x000fe400078efcff */
[----:B---3--:R-:W-:Y:S01]  /*e2a0*/  SHF.R.S32.HI R10, RZ, 0x1f, R9 ;  /* 0x0000001fff0a7819 */ /* 0x008fe20000011409 */
[----:B------:R1:W-:Y:S04]  /*e2b0*/  STL [R1+0x4], R9 ;  /* 0x0000040901007387 */ /* 0x0003e80000100800 */
[----:B------:R1:W-:Y:S04]  /*e2c0*/  STL [R1], R6 ;  /* 0x0000000601007387 */ /* 0x0003e80000100800 */
[----:B------:R1:W-:Y:S01]  /*e2d0*/  STL [R1+0xc], R10 ;  /* 0x00000c0a01007387 */ /* 0x0003e20000100800 */
[----:B------:R-:W-:Y:S01]  /*e2e0*/  SEL R16, R9, RZ, !P2 ;  /* 0x000000ff09107207 */ /* 0x000fe20005000000 */
[----:B------:R-:W-:Y:S06]  /*e2f0*/  BRA.DIV UR4, `(.L_x_6106) ;  /* 0x0000002e04987947 */ /* 0x000fec000b800000 */
[----:B------:R0:W2:Y:S02]  /*e300*/  SHFL.IDX PT, R14, R4, RZ, 0x1f ;  /* 0x00001fff040e7589 */ /* 0x0000a400000e0000 */
.L_x_6155:
[----:B------:R-:W-:Y:S01]  /*e310*/  PLOP3.LUT P1, PT, PT, PT, PT, 0x8, 0x0 ;  /* 0x000000000000781c */ /* 0x000fe20003f2e170 */
[----:B-1----:R-:W-:Y:S01]  /*e320*/  IMAD.MOV.U32 R0, RZ, RZ, R6 ;  /* 0x000000ffff007224 */ /* 0x002fe200078e0006 */
[----:B--2---:R-:W-:-:S04]  /*e330*/  ISETP.NE.AND P0, PT, R14, RZ, PT ;  /* 0x000000ff0e00720c */ /* 0x004fc80003f05270 */
[----:B------:R-:W-:-:S07]  /*e340*/  LOP3.LUT R0, R0, 0xfffffffd, RZ, 0xc0, !PT ;  /* 0xfffffffd00007812 */ /* 0x000fce00078ec0ff */
[----:B------:R-:W-:-:S05]  /*e350*/  @P1 LOP3.LUT R0, R0, 0x2, RZ, 0xfc, !PT ;  /* 0x0000000200001812 */ /* 0x000fca00078efcff */
[----:B------:R1:W-:Y:S01]  /*e360*/  STL [R1], R0 ;  /* 0x0000000001007387 */ /* 0x0003e20000100800 */
[----:B------:R-:W-:Y:S05]  /*e370*/  @P0 BRA `(.L_x_6107) ;  /* 0x0000000400300947 */ /* 0x000fea0003800000 */
[----:B------:R-:W-:Y:S01]  /*e380*/  UMOV UR4, 0xffffffff ;  /* 0xffffffff00047882 */ /* 0x000fe20000000000 */
[----:B-1----:R-:W-:Y:S02]  /*e390*/  VIADD R0, R17, 0xffffffff ;  /* 0xffffffff11007836 */ /* 0x002fe40000000000 */
[----:B------:R-:W-:Y:S05]  /*e3a0*/  BRA.DIV UR4, `(.L_x_6108) ;  /* 0x0000002e048c7947 */ /* 0x000fea000b800000 */
[----:B------:R-:W-:-:S13]  /*e3b0*/  ELECT P6, URZ, PT ;  /* 0x00000000003f782f */ /* 0x000fda00038c0000 */
.L_x_6158:
[----:B------:R-:W-:Y:S05]  /*e3c0*/  @!P6 BRA `(.L_x_6107) ;  /* 0x00000004001ce947 */ /* 0x000fea0003800000 */
[----:B------:R-:W-:Y:S01]  /*e3d0*/  IMAD.MOV.U32 R16, RZ, RZ, R9 ;  /* 0x000000ffff107224 */ /* 0x000fe200078e0009 */
[----:B------:R-:W-:Y:S06]  /*e3e0*/  @!P2 BRA `(.L_x_6109) ;  /* 0x000000000044a947 */ /* 0x000fec0003800000 */
        /* <DEDUP_REMOVED lines=17> */
.L_x_6109:
[----:B-1----:R-:W-:Y:S01]  /*e500*/  IMAD.MOV.U32 R2, RZ, RZ, 0x1 ;  /* 0x00000001ff027424 */ /* 0x002fe200078e00ff */
[----:B------:R-:W-:-:S04]  /*e510*/  ISETP.NE.AND P1, PT, R8, RZ, PT ;  /* 0x000000ff0800720c */ /* 0x000fc80003f25270 */
[----:B------:R-:W-:-:S04]  /*e520*/  SHF.L.U32 R2, R2, 0x1f, RZ ;  /* 0x0000001f02027819 */ /* 0x000fc800000006ff */
[----:B------:R-:W1:Y:S02]  /*e530*/  SYNCS.PHASECHK.TRANS64.TRYWAIT P0, [UR38+0x2e880], R2 ;  /* 0x02e88002ff0075a7 */ /* 0x000e640008000166 */
[----:B-1----:R-:W-:Y:S05]  /*e540*/  @!P0 BRA `(.L_x_6110) ;  /* 0x0000002c00448947 */ /* 0x002fea0003800000 */
.L_x_6159:
[----:B------:R-:W-:Y:S05]  /*e550*/  @P1 BRA `(.L_x_6111) ;  /* 0x0000000000181947 */ /* 0x000fea0003800000 */
[----:B0-----:R-:W0:Y:S01]  /*e560*/  S2R R4, SR_TID.X ;  /* 0x0000000000047919 */ /* 0x001e220000002100 */
[----:B-1----:R-:W-:-:S04]  /*e570*/  IMAD.MOV.U32 R3, RZ, RZ, 0x7000 ;  /* 0x00007000ff037424 */ /* 0x002fc800078e00ff */
[----:B------:R2:W-:Y:S01]  /*e580*/  SYNCS.ARRIVE.TRANS64 RZ, [UR38+0x2e870], R3 ;  /* 0x02e87003ffff79a7 */ /* 0x0005e20008000026 */
[----:B0-----:R-:W-:-:S13]  /*e590*/  LOP3.LUT P0, RZ, R4, 0x1f, RZ, 0xc0, !PT ;  /* 0x0000001f04ff7812 */ /* 0x001fda000780c0ff */
[----:B--2---:R-:W-:Y:S05]  /*e5a0*/  @!P0 BRA `(.L_x_6111) ;  /* 0x0000000000048947 */ /* 0x004fea0003800000 */
[----:B------:R-:W-:Y:S01]  /*e5b0*/  BPT.TRAP 0x1 ;  /* 0x000000040000795c */ /* 0x000fe20000300000 */
.L_x_6111:
[----:B------:R-:W-:Y:S01]  /*e5c0*/  IMAD R0, R0, 0xe0, RZ ;  /* 0x000000e000007824 */ /* 0x000fe200078e02ff */
[----:B------:R-:W-:Y:S01]  /*e5d0*/  ULDC.64 UR4, c[0x0][0x198] ;  /* 0x0000660000047ab9 */ /* 0x000fe20000000a00 */
[----:B-----5:R-:W-:Y:S01]  /*e5e0*/  R2UR UR13, R16 ;  /* 0x00000000100d72ca */ /* 0x020fe200000e0000 */
[----:B------:R-:W-:Y:S02]  /*e5f0*/  UIADD3 UR4, UP0, UR4, 0x470, URZ ;  /* 0x0000047004047890 */ /* 0x000fe4000ff1e03f */
[----:B------:R-:W-:Y:S01]  /*e600*/  R2UR UR11, R0 ;  /* 0x00000000000b72ca */ /* 0x000fe200000e0000 */
[----:B------:R-:W-:Y:S02]  /*e610*/  UIADD3 UR8, UR38, 0xe400, URZ ;  /* 0x0000e40026087890 */ /* 0x000fe4000fffe03f */
[----:B------:R-:W-:Y:S02]  /*e620*/  UIADD3 UR9, UR38, 0x2e870, URZ ;  /* 0x0002e87026097890 */ /* 0x000fe4000fffe03f */
[----:B------:R-:W-:Y:S01]  /*e630*/  UIADD3.X UR5, URZ, UR5, URZ, UP0, !UPT ;  /* 0x000000053f057290 */ /* 0x000fe200087fe43f */
[----:B------:R-:W-:Y:S01]  /*e640*/  UMOV UR6, 0x0 ;  /* 0x0000000000067882 */ /* 0x000fe20000000000 */
[----:B------:R-:W-:Y:S01]  /*e650*/  UMOV UR7, 0x14f00000 ;  /* 0x14f0000000077882 */ /* 0x000fe20000000000 */
[----:B------:R-:W-:Y:S01]  /*e660*/  UMOV UR10, URZ ;  /* 0x0000003f000a7c82 */ /* 0x000fe20008000000 */
[----:B------:R-:W-:-:S05]  /*e670*/  UMOV UR12, UR36 ;  /* 0x00000024000c7c82 */ /* 0x000fca0008000000 */
[----:B------:R2:W-:Y:S01]  /*e680*/  UTMALDG.4D [UR8], [UR4], desc[UR6] ;  /* 0x00000608040075b4 */ /* 0x0005e20008019000 */
[----:B------:R-:W3:Y:S02]  /*e690*/  SYNCS.PHASECHK.TRANS64.TRYWAIT P0, [UR38+0x2e840], R2 ;  /* 0x02e84002ff0075a7 */ /* 0x000ee40008000166 */
[----:B--23--:R-:W-:Y:S05]  /*e6a0*/  @!P0 BRA `(.L_x_6112) ;  /* 0x0000002c00048947 */ /* 0x00cfea0003800000 */
.L_x_6160:
[----:B------:R-:W-:Y:S05]  /*e6b0*/  @P1 BRA `(.L_x_6113) ;  /* 0x0000000000181947 */ /* 0x000fea0003800000 */
[----:B-1----:R-:W1:Y:S01]  /*e6c0*/  S2R R3, SR_TID.X ;  /* 0x0000000000037919 */ /* 0x002e620000002100 */
[----:B------:R-:W-:-:S04]  /*e6d0*/  IMAD.MOV.U32 R2, RZ, RZ, 0x7000 ;  /* 0x00007000ff027424 */ /* 0x000fc800078e00ff */
[----:B------:R2:W-:Y:S01]  /*e6e0*/  SYNCS.ARRIVE.TRANS64 RZ, [UR38+0x2e830], R2 ;  /* 0x02e83002ffff79a7 */ /* 0x0005e20008000026 */
[----:B-1----:R-:W-:-:S13]  /*e6f0*/  LOP3.LUT P0, RZ, R3, 0x1f, RZ, 0xc0, !PT ;  /* 0x0000001f03ff7812 */ /* 0x002fda000780c0ff */
[----:B--2---:R-:W-:Y:S05]  /*e700*/  @!P0 BRA `(.L_x_6113) ;  /* 0x0000000000048947 */ /* 0x004fea0003800000 */
[----:B------:R-:W-:Y:S01]  /*e710*/  BPT.TRAP 0x1 ;  /* 0x000000040000795c */ /* 0x000fe20000300000 */
.L_x_6113:
[----:B-1----:R-:W2:Y:S01]  /*e720*/  LDL.LU R2, [R1] ;  /* 0x0000000001027983 */ /* 0x002ea20000300800 */
[----:B------:R-:W-:Y:S01]  /*e730*/  PLOP3.LUT P0, PT, PT, PT, PT, 0x80, 0x0 ;  /* 0x000000000000781c */ /* 0x000fe20003f0f070 */
[----:B------:R-:W-:Y:S01]  /*e740*/  ULDC.64 UR4, c[0x0][0x198] ;  /* 0x0000660000047ab9 */ /* 0x000fe20000000a00 */
[----:B------:R-:W-:Y:S01]  /*e750*/  R2UR UR11, R0 ;  /* 0x00000000000b72ca */ /* 0x000fe200000e0000 */
[----:B------:R-:W-:Y:S01]  /*e760*/  UIADD3 UR4, UP0, UR4, 0x370, URZ ;  /* 0x0000037004047890 */ /* 0x000fe2000ff1e03f */
        /* <DEDUP_REMOVED lines=9> */
[----:B--2---:R-:W-:-:S04]  /*e800*/  LOP3.LUT R2, R2, 0xfffffffd, RZ, 0xc0, !PT ;  /* 0xfffffffd02027812 */ /* 0x004fc800078ec0ff */
[----:B------:R-:W-:-:S05]  /*e810*/  @P0 LOP3.LUT R2, R2, 0x2, RZ, 0xfc, !PT ;  /* 0x0000000202020812 */ /* 0x000fca00078efcff */
[----:B------:R3:W-:Y:S01]  /*e820*/  STL [R1], R2 ;  /* 0x0000000201007387 */ /* 0x0007e20000100800 */
[----:B------:R-:W-:Y:S01]  /*e830*/  NOP ;  /* 0x0000000000007918 */ /* 0x000fe20000000000 */
.L_x_6107:
        /* <DEDUP_REMOVED lines=10> */
[----:B0-----:R-:W-:Y:S01]  /*e8e0*/  IMAD.U32 R4, RZ, RZ, UR6 ;  /* 0x00000006ff047e24 */ /* 0x001fe2000f8e00ff */
        /* <DEDUP_REMOVED lines=11> */
.L_x_6114:
[----:B0-----:R-:W1:Y:S01]  /*e9a0*/  S2R R4, SR_CTAID.Z ;  /* 0x0000000000047919 */ /* 0x001e620000002700 */
[----:B------:R-:W0:Y:S01]  /*e9b0*/  LDC R8, c[0x0][0x448] ;  /* 0x00011200ff087b82 */ /* 0x000e220000000800 */
[----:B------:R-:W-:Y:S01]  /*e9c0*/  USHF.R.S32.HI UR4, URZ, 0x1f, UR36 ;  /* 0x0000001f3f047899 */ /* 0x000fe20008011424 */
[----:B------:R-:W2:Y:S01]  /*e9d0*/  S2R R9, SR_TID.X ;  /* 0x0000000000097919 */ /* 0x000ea20000002100 */
[----:B------:R-:W-:Y:S02]  /*e9e0*/  ULDC.64 UR8, c[0x0][0x2d8] ;  /* 0x0000b60000087ab9 */ /* 0x000fe40000000a00 */
[----:B------:R-:W-:Y:S01]  /*e9f0*/  UIMAD UR6, UR4, UR8, URZ ;  /* 0x00000008040672a4 */ /* 0x000fe2000f8e023f */
[----:B------:R-:W3:Y:S02]  /*ea00*/  S2R R10, SR_CTAID.X ;  /* 0x00000000000a7919 */ /* 0x000ee40000002500 */
[----:B------:R-:W4:Y:S01]  /*ea10*/  LDC.64 R2, c[0x0][0x2e0] ;  /* 0x0000b800ff027b82 */ /* 0x000f220000000a00 */
[----:B------:R-:W-:-:S02]  /*ea20*/  UIMAD.WIDE.U32 UR4, UR36, UR8, URZ ;  /* 0x00000008240472a5 */ /* 0x000fc4000f8e003f */
[----:B------:R-:W-:-:S04]  /*ea30*/  UIMAD UR6, UR36, UR9, UR6 ;  /* 0x00000009240672a4 */ /* 0x000fc8000f8e0206 */
[----:B------:R-:W-:Y:S01]  /*ea40*/  UIADD3 UR5, UR5, UR6, URZ ;  /* 0x0000000605057290 */ /* 0x000fe2000fffe03f */
[----:B0-----:R-:W-:Y:S02]  /*ea50*/  ISETP.NE.AND P0, PT, R8, 0x1, PT ;  /* 0x000000010800780c */ /* 0x001fe40003f05270 */
[----:B-1----:R-:W-:Y:S02]  /*ea60*/  SHF.R.S32.HI R0, RZ, 0x1f, R4 ;  /* 0x0000001fff007819 */ /* 0x002fe40000011404 */
[----:B--2---:R-:W-:-:S03]  /*ea70*/  LOP3.LUT R7, R9, 0x7f, RZ, 0xc0, !PT ;  /* 0x0000007f09077812 */ /* 0x004fc600078ec0ff */
[----:B----4-:R-:W-:-:S06]  /*ea80*/  IMAD R0, R0, R2, RZ ;  /* 0x0000000200007224 */ /* 0x010fcc00078e02ff */
[----:B------:R-:W0:Y:S01]  /*ea90*/  @P0 LDC R6, c[0x0][0x44c] ;  /* 0x00011300ff060b82 */ /* 0x000e220000000800 */
[----:B------:R-:W-:Y:S01]  /*eaa0*/  SHF.R.U32.HI R9, RZ, 0x3, R9 ;  /* 0x00000003ff097819 */ /* 0x000fe20000011609 */
[C---:B------:R-:W-:Y:S01]  /*eab0*/  IMAD R0, R4.reuse, R3, R0 ;  /* 0x0000000304007224 */ /* 0x040fe200078e0200 */
[----:B------:R-:W-:Y:S01]  /*eac0*/  LEA.HI R5, R7, R19, RZ, 0x1d ;  /* 0x0000001307057211 */ /* 0x000fe200078fe8ff */
[----:B------:R-:W-:Y:S01]  /*ead0*/  IMAD.WIDE.U32 R2, R4, R2, UR4 ;  /* 0x0000000404027e25 */ /* 0x000fe2000f8e0002 */
[----:B------:R-:W-:-:S03]  /*eae0*/  ULDC.64 UR4, c[0x0][0x2d0] ;  /* 0x0000b40000047ab9 */ /* 0x000fc60000000a00 */
[----:B------:R-:W-:Y:S02]  /*eaf0*/  IMAD.IADD R3, R3, 0x1, R0 ;  /* 0x0000000103037824 */ /* 0x000fe400078e0200 */
[----:B------:R-:W1:Y:S01]  /*eb00*/  @P0 LDC R0, c[0x0][0x450] ;  /* 0x00011400ff000b82 */ /* 0x000e620000000800 */
[----:B---3--:R-:W-:-:S04]  /*eb10*/  IMAD R5, R10, 0x80, R5 ;  /* 0x000000800a057824 */ /* 0x008fc800078e0205 */
        /* <DEDUP_REMOVED lines=18> */
[----:B------:R-:W-:Y:S01]  /*ec40*/  ULDC UR4, c[0x0][0x2b8] ;  /* 0x0000ae0000047ab9 */ /* 0x000fe20000000800 */
[----:B------:R-:W-:Y:S02]  /*ec50*/  SHF.L.U32 R2, R9, 0x7, RZ ;  /* 0x0000000709027819 */ /* 0x000fe400000006ff */
[----:B------:R-:W-:Y:S01]  /*ec60*/  IADD3.X R3, R3, UR5, R4, P0, !PT ;  /* 0x0000000503037c10 */ /* 0x000fe200087fe404 */
[----:B------:R-:W-:Y:S01]  /*ec70*/  IMAD.SHL.U32 R4, R9, 0x10, RZ ;  /* 0x0000001009047824 */ /* 0x000fe200078e00ff */
[C---:B------:R-:W-:Y:S02]  /*ec80*/  LOP3.LUT R2, R19.reuse, 0x380, R2, 0xf8, !PT ;  /* 0x0000038013027812 */ /* 0x040fe400078ef802 */
[----:B------:R-:W-:Y:S01]  /*ec90*/  ISETP.GE.AND P0, PT, R19, UR4, PT ;  /* 0x0000000413007c0c */ /* 0x000fe2000bf06270 */
[----:B------:R-:W-:Y:S01]  /*eca0*/  UMOV UR4, 0xffffffff ;  /* 0xffffffff00047882 */ /* 0x000fe20000000000 */
        /* <DEDUP_REMOVED lines=8> */
[----:B------:R-:W-:-:S03]  /*ed30*/  IMAD R2, R8, UR4, RZ ;  /* 0x0000000408027c24 */ /* 0x000fc6000f8e02ff */
[----:B------:R-:W-:Y:S02]  /*ed40*/  SHFL.IDX PT, R14, R0, 0x7, 0x181f ;  /* 0x00f81f00000e7f89 */ /* 0x000fe400000e0000 */
[----:B------:R-:W-:-:S13]  /*ed50*/  ISETP.GE.AND P1, PT, R5, R2, PT ;  /* 0x000000020500720c */ /* 0x000fda0003f26270 */
[----:B------:R-:W-:Y:S01]  /*ed60*/  @!P1 VIADD R8, R4, UR38 ;  /* 0x0000002604089c36 */ /* 0x000fe20008000000 */
[----:B0-----:R-:W-:-:S05]  /*ed70*/  @!P1 IADD3 R7, P2, R19, R7, RZ ;  /* 0x0000000713079210 */ /* 0x001fca0007f5e0ff */
[----:B-1----:R-:W-:-:S05]  /*ed80*/  @!P1 IMAD.X R6, RZ, RZ, R6, P2 ;  /* 0x000000ffff069224 */ /* 0x002fca00010e0606 */
[----:B------:R-:W-:-:S04]  /*ed90*/  @!P1 LOP3.LUT R7, R7, R6, RZ, 0x3c, !PT ;  /* 0x0000000607079212 */ /* 0x000fc800078e3cff */
[----:B------:R-:W-:-:S04]  /*eda0*/  @!P1 LOP3.LUT R6, R7, R6, RZ, 0x3c, !PT ;  /* 0x0000000607069212 */ /* 0x000fc800078e3cff */
[----:B------:R-:W-:-:S05]  /*edb0*/  @!P1 LOP3.LUT R7, R7, R6, RZ, 0x3c, !PT ;  /* 0x0000000607079212 */ /* 0x000fca00078e3cff */
[----:B------:R0:W-:Y:S02]  /*edc0*/  @!P1 LDGSTS.E.BYPASS.LTC128B.128 [R8+0x1c400], desc[UR44][R6.64], !P0 ;  /* 0x1c40000006089fae */ /* 0x0001e4000c101d6c */
[----:B0-----:R-:W-:Y:S02]  /*edd0*/  VIADD R6, R5, 0x10 ;  /* 0x0000001005067836 */ /* 0x001fe40000000000 */
        /* <DEDUP_REMOVED lines=21> */
[----:B0-----:R-:W-:Y:S02]  /*ef30*/  IADD3 R6, R5, 0x30, RZ ;  /* 0x0000003005067810 */ /* 0x001fe40007ffe0ff */
[----:B------:R-:W0:Y:S02]  /*ef40*/  SHFL.IDX PT, R7, R0, 0x3, 0x181f ;  /* 0x00781f0000077f89 */ /* 0x000e2400000e0000 */
        /* <DEDUP_REMOVED lines=42> */
[----:B--2---:R0:W-:Y:S02]  /*f1f0*/  @!P1 LDGSTS.E.BYPASS.LTC128B.128 [R8+0x1f400], desc[UR44][R6.64], !P0 ;  /* 0x1f40000006089fae */ /* 0x0041e4000c101d6c */
.L_x_6177:
[----:B------:R-:W-:Y:S01]  /*f200*/  IADD3 R5, R5, 0x70, RZ ;  /* 0x0000007005057810 */ /* 0x000fe20007ffe0ff */
[----:B------:R-:W-:-:S03]  /*f210*/  IMAD.MOV.U32 R0, RZ, RZ, 0x1 ;  /* 0x00000001ff007424 */ /* 0x000fc600078e00ff */
[----:B------:R-:W-:Y:S02]  /*f220*/  ISETP.GE.AND P1, PT, R5, R2, PT ;  /* 0x000000020500720c */ /* 0x000fe40003f26270 */
[----:B------:R-:W-:-:S11]  /*f230*/  SHF.L.U32 R0, R0, 0x1f, RZ ;  /* 0x0000001f00007819 */ /* 0x000fd600000006ff */
[----:B------:R-:W-:Y:S01]  /*f240*/  @!P1 IADD3 R2, P2, R19, R14, RZ ;  /* 0x0000000e13029210 */ /* 0x000fe20007f5e0ff */
[----:B------:R-:W-:-:S04]  /*f250*/  @!P1 VIADD R5, R4, UR38 ;  /* 0x0000002604059c36 */ /* 0x000fc80008000000 */
[----:B------:R-:W-:-:S05]  /*f260*/  @!P1 IMAD.X R3, RZ, RZ, R3, P2 ;  /* 0x000000ffff039224 */ /* 0x000fca00010e0603 */
[----:B------:R-:W-:Y:S01]  /*f270*/  @!PT LDS RZ, [RZ] ;  /* 0x00000000fffff984 */ /* 0x000fe20000000800 */
[----:B------:R-:W-:Y:S01]  /*f280*/  @!PT LDS RZ, [RZ] ;  /* 0x00000000fffff984 */ /* 0x000fe20000000800 */
[----:B------:R-:W-:Y:S01]  /*f290*/  @!PT LDS RZ, [RZ] ;  /* 0x00000000fffff984 */ /* 0x000fe20000000800 */
[----:B------:R1:W-:Y:S01]  /*f2a0*/  @!P1 LDGSTS.E.BYPASS.LTC128B.128 [R5+0x1fc00], desc[UR44][R2.64], !P0 ;  /* 0x1fc0000002059fae */ /* 0x0003e2000c101d6c */
[----:B------:R-:W-:Y:S01]  /*f2b0*/  NOP ;  /* 0x0000000000007918 */ /* 0x000fe20000000000 */
[----:B------:R-:W-:Y:S02]  /*f2c0*/  SYNCS.ARRIVE.TRANS64.RED.A0T1 RZ, [UR38+0x2e800], RZ ;  /* 0x02e800ffffff79a7 */ /* 0x000fe40008200426 */
[----:B------:R-:W-:Y:S01]  /*f2d0*/  ARRIVES.LDGSTSBAR.64.TRANSCNT [UR38+0x2e800] ;  /* 0x02e80000ff0079b0 */ /* 0x000fe20008000aa6 */
[----:B------:R-:W-:-:S03]  /*f2e0*/  NOP ;  /* 0x0000000000007918 */ /* 0x000fc60000000000 */
[----:B0-----:R-:W2:Y:S01]  /*f2f0*/  LDL R6, [R1+0x8] ;  /* 0x0000080001067983 */ /* 0x001ea20000100800 */
[----:B------:R-:W-:Y:S01]  /*f300*/  SYNCS.ARRIVE.TRANS64.A1T0 RZ, [UR38+0x2e800], RZ ;  /* 0x02e800ffffff79a7 */ /* 0x000fe20008100026 */
[----:B------:R-:W-:Y:S01]  /*f310*/  VIADD R17, R17, 0xfffffffe ;  /* 0xfffffffe11117836 */ /* 0x000fe20000000000 */
[----:B------:R-:W0:Y:S04]  /*f320*/  SYNCS.PHASECHK.TRANS64.TRYWAIT P0, [UR38+0x2e820], R0 ;  /* 0x02e82000ff0075a7 */ /* 0x000e280008000166 */
[----:B--2---:R-:W-:Y:S01]  /*f330*/  ISETP.GE.AND P1, PT, R17, R6, PT ;  /* 0x000000061100720c */ /* 0x004fe20003f26270 */
[----:B01----:R-:W-:-:S12]  /*f340*/  @!P0 BRA `(.L_x_6116) ;  /* 0x0000002800b48947 */ /* 0x003fd80003800000 */
.L_x_6178:
[----:B------:R-:W-:Y:S01]  /*f350*/  IMAD.MOV.U32 R21, RZ, RZ, 0x1 ;  /* 0x00000001ff157424 */ /* 0x000fe200078e00ff */
[----:B------:R-:W-:Y:S06]  /*f360*/  @!P1 BRA `(.L_x_6117) ;  /* 0x00000010000c9947 */ /* 0x000fec0003800000 */
[----:B------:R-:W2:Y:S04]  /*f370*/  LDL R3, [R1+0x18] ;  /* 0x0000180001037983 */ /* 0x000ea80000100800 */
[----:B0-----:R-:W3:Y:S01]  /*f380*/  LDL R2, [R1+0x24] ;  /* 0x0000240001027983 */ /* 0x001ee20000100800 */
[----:B------:R-:W-:Y:S01]  /*f390*/  IMAD.MOV.U32 R6, RZ, RZ, RZ ;  /* 0x000000ffff067224 */ /* 0x000fe200078e00ff */
[C---:B--2---:R-:W-:Y:S02]  /*f3a0*/  LOP3.LUT R0, R3.reuse, 0x1, RZ, 0xfc, !PT ;  /* 0x0000000103007812 */ /* 0x044fe400078efcff */
[----:B------:R-:W-:Y:S01]  /*f3b0*/  LOP3.LUT R3, R3, 0x2, RZ, 0xfc, !PT ;  /* 0x0000000203037812 */ /* 0x000fe200078efcff */
[----:B---3--:R-:W-:Y:S02]  /*f3c0*/  IMAD.IADD R2, R2, 0x1, R18 ;  /* 0x0000000102027824 */ /* 0x008fe400078e0212 */
[----:B------:R0:W-:Y:S04]  /*f3d0*/  STL [R1+0x20], R0 ;  /* 0x0000200001007387 */ /* 0x0001e80000100800 */
[----:B------:R1:W-:Y:S04]  /*f3e0*/  STL [R1+0x1c], R3 ;  /* 0x00001c0301007387 */ /* 0x0003e80000100800 */
[----:B------:R1:W-:Y:S01]  /*f3f0*/  STL [R1+0x10], R2 ;  /* 0x0000100201007387 */ /* 0x0003e20000100800 */
[----:B0-----:R-:W-:-:S07]  /*f400*/  IMAD.MOV.U32 R0, RZ, RZ, 0x1 ;  /* 0x00000001ff007424 */ /* 0x001fce00078e00ff */
.L_x_6134:
[----:B-1----:R-:W2:Y:S01]  /*f410*/  LDL R2, [R1] ;  /* 0x0000000001027983 */ /* 0x002ea20000100800 */
[----:B------:R-:W-:Y:S01]  /*f420*/  VIADD R20, R6, 0x1 ;  /* 0x0000000106147836 */ /* 0x000fe20000000000 */
[----:B------:R-:W-:Y:S04]  /*f430*/  BSSY B0, `(.L_x_6118) ;  /* 0x0000066000007945 */ /* 0x000fe80003800000 */
[----:B------:R-:W-:-:S04]  /*f440*/  ISETP.NE.AND P0, PT, R20, 0x2, PT ;  /* 0x000000021400780c */ /* 0x000fc80003f05270 */
[----:B------:R-:W-:Y:S02]  /*f450*/  SEL R21, RZ, 0x1, P0 ;  /* 0x00000001ff157807 */ /* 0x000fe40000000000 */
[----:B------:R-:W-:Y:S02]  /*f460*/  SEL R20, R20, RZ, P0 ;  /* 0x000000ff14147207 */ /* 0x000fe40000000000 */
[----:B------:R-:W-:Y:S02]  /*f470*/  LOP3.LUT R21, R0, R21, RZ, 0x3c, !PT ;  /* 0x0000001500157212 */ /* 0x000fe400078e3cff */
[----:B--2---:R-:W-:-:S13]  /*f480*/  LOP3.LUT P1, RZ, R2, 0x2, RZ, 0xc0, !PT ;  /* 0x0000000202ff7812 */ /* 0x004fda000782c0ff */
[----:B------:R-:W-:Y:S05]  /*f490*/  @!P1 BRA `(.L_x_6119) ;  /* 0x00000004007c9947 */ /* 0x000fea0003800000 */
        /* <DEDUP_REMOVED lines=12> */
[----:B------:R-:W-:Y:S02]  /*f560*/  IADD3 R7, -R2, RZ, RZ ;  /* 0x000000ff02077210 */ /* 0x000fe40007ffe1ff */
[----:B------:R-:W-:-:S03]  /*f570*/  SHF.R.S32.HI R3, RZ, 0x1f, R2 ;  /* 0x0000001fff037819 */ /* 0x000fc60000011402 */
        /* <DEDUP_REMOVED lines=9> */
.L_x_6120:
[----:B0-----:R-:W-:Y:S01]  /*f610*/  LEA R4, R20, UR38, 0x3 ;  /* 0x0000002614047c11 */ /* 0x001fe2000f8e18ff */
[----:B------:R-:W0:Y:S01]  /*f620*/  S2R R2, SR_TID.X ;  /* 0x0000000000027919 */ /* 0x000e220000002100 */
[----:B------:R-:W-:-:S04]  /*f630*/  SHF.L.U32 R3, R21, 0x1f, RZ ;  /* 0x0000001f15037819 */ /* 0x000fc800000006ff */
[----:B------:R-:W1:Y:S01]  /*f640*/  SYNCS.PHASECHK.TRANS64.TRYWAIT P0, [R4+URZ+0x2e880], R3 ;  /* 0x02e88003040075a7 */ /* 0x000e62000800017f */
[----:B0-----:R-:W-:-:S04]  /*f650*/  LOP3.LUT R2, R2, 0x7f, RZ, 0xc0, !PT ;  /* 0x0000007f02027812 */ /* 0x001fc800078ec0ff */
[----:B------:R-:W-:Y:S01]  /*f660*/  ISETP.NE.AND P1, PT, R2, RZ, PT ;  /* 0x000000ff0200720c */ /* 0x000fe20003f25270 */
[----:B-1----:R-:W-:-:S12]  /*f670*/  @!P0 BRA `(.L_x_6121) ;  /* 0x0000002800008947 */ /* 0x002fd80003800000 */
.L_x_6179:
        /* <DEDUP_REMOVED lines=9> */
.L_x_6123:
[----:B------:R-:W-:Y:S05]  /*f710*/  BSYNC B1 ;  /* 0x0000000000017941 */ /* 0x000fea0003800000 */
.L_x_6122:
        /* <DEDUP_REMOVED lines=16> */
.L_x_6124:
[----:B------:R-:W-:-:S13]  /*f820*/  @P0 ELECT P2, URZ, PT ;  /* 0x00000000003f082f */ /* 0x000fda0003840000 */
[----:B-----5:R-:W-:Y:S02]  /*f830*/  @P2 R2UR UR37, R16 ;  /* 0x00000000102522ca */ /* 0x020fe400000e0000 */
[----:B------:R-:W-:-:S11]  /*f840*/  @P2 PLOP3.LUT P0, PT, P2, PT, PT, 0x8, 0x0 ;  /* 0x000000000000281c */ /* 0x000fd6000170e170 */
[----:B------:R1:W-:Y:S01]  /*f850*/  UTMALDG.4D [UR32], [UR4], desc[UR6] ;  /* 0x00000620040075b4 */ /* 0x0003e20008019000 */
[----:B------:R-:W-:Y:S01]  /*f860*/  PLOP3.LUT P2, PT, PT, PT, PT, 0x8, 0x0 ;  /* 0x000000000000781c */ /* 0x000fe20003f4e170 */
[----:B-1----:R-:W-:-:S12]  /*f870*/  @P0 BRA.U.ANY `(.L_x_6124) ;  /* 0xfffffffd00e80947 */ /* 0x002fd8000393ffff */
[----:B------:R-:W1:Y:S02]  /*f880*/  SYNCS.PHASECHK.TRANS64.TRYWAIT P0, [R4+URZ+0x2e840], R3 ;  /* 0x02e84003040075a7 */ /* 0x000e64000800017f */
[----:B-1----:R-:W-:Y:S05]  /*f890*/  @!P0 BRA `(.L_x_6125) ;  /* 0x00000024008c8947 */ /* 0x002fea0003800000 */
.L_x_6180:
        /* <DEDUP_REMOVED lines=11> */
.L_x_6127:
[----:B------:R-:W-:Y:S05]  /*f950*/  BSYNC B1 ;  /* 0x0000000000017941 */ /* 0x000fea0003800000 */
.L_x_6126:
        /* <DEDUP_REMOVED lines=12> */
.L_x_6128:
[----:B------:R-:W-:-:S13]  /*fa20*/  @P0 ELECT P1, URZ, PT ;  /* 0x00000000003f082f */ /* 0x000fda0003820000 */
[----:B------:R-:W-:Y:S01]  /*fa30*/  @P1 R2UR UR13, R16 ;  /* 0x00000000100d12ca */ /* 0x000fe200000e0000 */
[----:B------:R-:W-:Y:S01]  /*fa40*/  UMOV UR12, UR36 ;  /* 0x00000024000c7c82 */ /* 0x000fe20008000000 */
[----:B------:R-:W-:-:S11]  /*fa50*/  @P1 PLOP3.LUT P0, PT, P1, PT, PT, 0x8, 0x0 ;  /* 0x000000000000181c */ /* 0x000fd60000f0e170 */
[----:B------:R2:W-:Y:S01]  /*fa60*/  UTMALDG.4D [UR8], [UR4], desc[UR6] ;  /* 0x00000608040075b4 */ /* 0x0005e20008019000 */
[----:B------:R-:W-:Y:S01]  /*fa70*/  PLOP3.LUT P1, PT, PT, PT, PT, 0x8, 0x0 ;  /* 0x000000000000781c */ /* 0x000fe20003f2e170 */
[----:B--2---:R-:W-:-:S12]  /*fa80*/  @P0 BRA.U.ANY `(.L_x_6128) ;  /* 0xfffffffd00e40947 */ /* 0x004fd8000393ffff */
.L_x_6119:
[----:B------:R-:W-:Y:S05]  /*fa90*/  BSYNC B0 ;  /* 0x0000000000007941 */ /* 0x000fea0003800000 */
.L_x_6118:
[----:B------:R-:W2:Y:S02]  /*faa0*/  LDL R2, [R1+0x20] ;  /* 0x0000200001027983 */ /* 0x000ea40000100800 */
[----:B--2---:R-:W-:-:S13]  /*fab0*/  ISETP.NE.AND P0, PT, R2, 0x3, PT ;  /* 0x000000030200780c */ /* 0x004fda0003f05270 */
[----:B------:R-:W-:Y:S05]  /*fac0*/  @!P0 BRA `(.L_x_6129) ;  /* 0x0000000000048947 */ /* 0x000fea0003800000 */
[----:B------:R-:W-:Y:S01]  /*fad0*/  BPT.TRAP 0x1 ;  /* 0x000000040000795c */ /* 0x000fe20000300000 */
.L_x_6129:
[----:B01----:R-:W2:Y:S01]  /*fae0*/  LDL R3, [R1+0x1c] ;  /* 0x00001c0001037983 */ /* 0x003ea20000100800 */
[----:B------:R-:W-:Y:S02]  /*faf0*/  LOP3.LUT R2, R0, 0x1, RZ, 0x3c, !PT ;  /* 0x0000000100027812 */ /* 0x000fe400078e3cff */
[----:B------:R-:W-:Y:S02]  /*fb00*/  LEA R19, R6, UR38, 0x3 ;  /* 0x0000002606137c11 */ /* 0x000fe4000f8e18ff */
[----:B------:R-:W-:-:S04]  /*fb10*/  SHF.L.U32 R2, R2, 0x1f, RZ ;  /* 0x0000001f02027819 */ /* 0x000fc800000006ff */
[----:B------:R-:W0:Y:S01]  /*fb20*/  SYNCS.PHASECHK.TRANS64.TRYWAIT P0, [R19+URZ+0x2e870], R2 ;  /* 0x02e87002130075a7 */ /* 0x000e22000800017f */
[----:B--2---:R-:W-:Y:S01]  /*fb30*/  ISETP.NE.AND P1, PT, R3, 0x3, PT ;  /* 0x000000030300780c */ /* 0x004fe20003f25270 */
[----:B0-----:R-:W-:-:S12]  /*fb40*/  @!P0 BRA `(.L_x_6130) ;  /* 0x0000002000f48947 */ /* 0x001fd80003800000 */
.L_x_6181:
[----:B------:R-:W-:Y:S05]  /*fb50*/  @!P1 BRA `(.L_x_6131) ;  /* 0x0000000000049947 */ /* 0x000fea0003800000 */
[----:B------:R-:W-:Y:S01]  /*fb60*/  BPT.TRAP 0x1 ;  /* 0x000000040000795c */ /* 0x000fe20000300000 */
.L_x_6131:
[----:B------:R-:W-:Y:S01]  /*fb70*/  SHF.L.U32 R0, R0, 0x1f, RZ ;  /* 0x0000001f00007819 */ /* 0x000fe200000006ff */
[----:B0-----:R-:W-:-:S03]  /*fb80*/  IMAD R2, R6, 0x7000, RZ ;  /* 0x0000700006027824 */ /* 0x001fc600078e02ff */
[----:B------:R-:W0:Y:S02]  /*fb90*/  SYNCS.PHASECHK.TRANS64.TRYWAIT P0, [R19+URZ+0x2e860], R0 ;  /* 0x02e86000130075a7 */ /* 0x000e24000800017f */
[----:B0-----:R-:W-:Y:S05]  /*fba0*/  @!P0 BRA `(.L_x_6132) ;  /* 0x0000002000f08947 */ /* 0x001fea0003800000 */
.L_x_6182:
[----:B------:R-:W2:Y:S04]  /*fbb0*/  LDL R3, [R1+0x10] ;  /* 0x0000100001037983 */ /* 0x000ea80000100800 */
[----:B------:R-:W0:Y:S01]  /*fbc0*/  LDL R13, [R1+0x14] ;  /* 0x00001400010d7983 */ /* 0x000e220000100800 */
[----:B------:R-:W-:Y:S01]  /*fbd0*/  LOP3.LUT R4, R2, R18, RZ, 0xfc, !PT ;  /* 0x0000001202047212 */ /* 0x000fe200078efcff */
[----:B------:R-:W-:Y:S05]  /*fbe0*/  WARPSYNC.ALL ;  /* 0x0000000000007948 */ /* 0x000fea0003800000 */
[----:B------:R-:W1:Y:S01]  /*fbf0*/  LDSM.16.MT88.4 R4, [R4+UR38+0xe400] ;  /* 0x00e400260404783b */ /* 0x000e620008004200 */
[----:B------:R-:W-:-:S04]  /*fc00*/  IMAD.U32 R12, RZ, RZ, UR38 ;  /* 0x00000026ff0c7e24 */ /* 0x000fc8000f8e00ff */
[----:B------:R-:W-:Y:S01]  /*fc10*/  VIADD R12, R12, 0x400 ;  /* 0x000004000c0c7836 */ /* 0x000fe20000000000 */
[C-C-:B-1----:R-:W-:Y:S02]  /*fc20*/  PRMT R8, R4.reuse, 0x6420, R5.reuse ;  /* 0x0000642004087816 */ /* 0x142fe40000000005 */
[----:B------:R-:W-:Y:S02]  /*fc30*/  PRMT R9, R4, 0x7531, R5 ;  /* 0x0000753104097816 */ /* 0x000fe40000000005 */
[C-C-:B------:R-:W-:Y:S02]  /*fc40*/  PRMT R10, R6.reuse, 0x6420, R7.reuse ;  /* 0x00006420060a7816 */ /* 0x140fe40000000007 */
[----:B------:R-:W-:Y:S02]  /*fc50*/  PRMT R11, R6, 0x7531, R7 ;  /* 0x00007531060b7816 */ /* 0x000fe40000000007 */
[----:B--2---:R-:W-:Y:S02]  /*fc60*/  IADD3 R3, R3, UR38, R2 ;  /* 0x0000002603037c10 */ /* 0x004fe4000fffe002 */
[----:B0-----:R-:W-:-:S03]  /*fc70*/  IADD3 R0, R12, R2, R13 ;  /* 0x000000020c007210 */ /* 0x001fc60007ffe00d */
        /* <DEDUP_REMOVED lines=14> */
[----:B------:R-:W0:Y:S04]  /*fd60*/  LDSM.16.MT88.4 R4, [R3+0xf400] ;  /* 0x00f400000304783b */ /* 0x000e280000004200 */
[----:B------:R-:W-:Y:S01]  /*fd70*/  STSM.16.M88.4 [R0+0x1000], R12 ;  /* 0x0010000c00007844 */ /* 0x000fe20000000200 */
        /* <DEDUP_REMOVED lines=15> */
[----:B------:R-:W-:Y:S02]  /*fe70*/  PRMT R9, R4, 0x7531, R5 ;  /* 0x0000753104097816 */ /* 0x000fe40000000005 */
[----:B------:R-:W-:-:S02]  /*fe80*/  IADD3 R4, R2, 0x3000, RZ ;  /* 0x0000300002047810 */ /* 0x000fc40007ffe0ff */
        /* <DEDUP_REMOVED lines=34> */
[----:B------:R-:W0:Y:S02]  /*100b0*/  LDSM.16.MT88.4 R4, [R4+UR38+0xe400] ;  /* 0x00e400260404783b */ /* 0x000e240008004200 */
[C-C-:B0-----:R-:W-:Y:S02]  /*100c0*/  PRMT R12, R4.reuse, 0x6420, R5.reuse ;  /* 0x00006420040c7816 */ /* 0x141fe40000000005 */
[----:B------:R-:W-:-:S02]  /*100d0*/  PRMT R13, R4, 0x7531, R5 ;  /* 0x00007531040d7816 */ /* 0x000fc40000000005 */
[C-C-:B------:R-:W-:Y:S02]  /*100e0*/  PRMT R14, R6.reuse, 0x6420, R7.reuse ;  /* 0x00006420060e7816 */ /* 0x140fe40000000007 */
[----:B------:R-:W-:Y:S02]  /*100f0*/  PRMT R15, R6, 0x7531, R7 ;  /* 0x00007531060f7816 */ /* 0x000fe40000000007 */
[----:B------:R-:W0:Y:S04]  /*10100*/  LDSM.16.MT88.4 R4, [R3+0x13400] ;  /* 0x013400000304783b */ /* 0x000e280000004200 */
[----:B------:R-:W-:Y:S01]  /*10110*/  STSM.16.M88.4 [R0+0x5000], R12 ;  /* 0x0050000c00007844 */ /* 0x000fe20000000200 */
[C-C-:B0-----:R-:W-:Y:S02]  /*10120*/  PRMT R8, R4.reuse, 0x6420, R5.reuse ;  /* 0x0000642004087816 */ /* 0x141fe40000000005 */
[----:B------:R-:W-:-:S02]  /*10130*/  PRMT R9, R4, 0x7531, R5 ;  /* 0x0000753104097816 */ /* 0x000fc40000000005 */
[C-C-:B------:R-:W-:Y:S02]  /*10140*/  PRMT R10, R6.reuse, 0x6420, R7.reuse ;  /* 0x00006420060a7816 */ /* 0x140fe40000000007 */
[----:B------:R-:W-:-:S05]  /*10150*/  PRMT R11, R6, 0x7531, R7 ;  /* 0x00007531060b7816 */ /* 0x000fca0000000007 */
[----:B------:R-:W-:Y:S04]  /*10160*/  STSM.16.M88.4 [R0+0x5800], R8 ;  /* 0x0058000800007844 */ /* 0x000fe80000000200 */
[----:B------:R-:W0:Y:S02]  /*10170*/  LDSM.16.MT88.4 R4, [R2+UR38+0xe400] ;  /* 0x00e400260204783b */ /* 0x000e240008004200 */
        /* <DEDUP_REMOVED lines=19> */
.L_x_6133:
[----:B-1----:R-:W1:Y:S01]  /*102b0*/  S2R R0, SR_TID.X ;  /* 0x0000000000007919 */ /* 0x002e620000002100 */
[----:B0-----:R0:W-:Y:S01]  /*102c0*/  SYNCS.ARRIVE.TRANS64.A1T0 RZ, [R19+URZ+0x2e850], RZ ;  /* 0x02e850ff13ff79a7 */ /* 0x0011e2000810003f */
[----:B-1----:R-:W-:Y:S02]  /*102d0*/  LOP3.LUT R2, R0, 0x7f, RZ, 0xc0, !PT ;  /* 0x0000007f00027812 */ /* 0x002fe400078ec0ff */
[----:B------:R-:W2:Y:S01]  /*102e0*/  LDL R0, [R1+0x8] ;  /* 0x0000080001007983 */ /* 0x000ea20000100800 */
[----:B------:R-:W-:Y:S01]  /*102f0*/  IMAD.MOV.U32 R6, RZ, RZ, R20 ;  /* 0x000000ffff067224 */ /* 0x000fe200078e0014 */
[----:B------:R-:W-:Y:S01]  /*10300*/  BAR.SYNC.DEFER_BLOCKING 0x2, 0x80 ;  /* 0x0082000000007b1d */ /* 0x000fe20000010000 */
[----:B------:R-:W-:-:S13]  /*10310*/  ISETP.NE.AND P0, PT, R2, RZ, PT ;  /* 0x000000ff0200720c */ /* 0x000fda0003f05270 */
[----:B0-----:R-:W-:-:S05]  /*10320*/  @!P0 VIADD R19, R19, 0x2e880 ;  /* 0x0002e88013138836 */ /* 0x001fca0000000000 */
[----:B------:R-:W-:-:S04]  /*10330*/  @!P0 PRMT R19, RZ, 0x654, R19 ;  /* 0x00000654ff138816 */ /* 0x000fc80000000013 */
[----:B------:R0:W-:Y:S01]  /*10340*/  @!P0 SYNCS.ARRIVE.TRANS64.RED.A1T0 RZ, [R19+URZ], RZ ;  /* 0x000000ff13ff89a7 */ /* 0x0001e2000810043f */
[C---:B--2---:R-:W-:Y:S01]  /*10350*/  ISETP.GT.AND P0, PT, R17.reuse, R0, PT ;  /* 0x000000001100720c */ /* 0x044fe20003f04270 */
[----:B------:R-:W-:Y:S02]  /*10360*/  VIADD R17, R17, 0xffffffff ;  /* 0xffffffff11117836 */ /* 0x000fe40000000000 */
[----:B------:R-:W-:-:S10]  /*10370*/  IMAD.MOV.U32 R0, RZ, RZ, R21 ;  /* 0x000000ffff007224 */ /* 0x000fd400078e0015 */
[----:B0-----:R-:W-:Y:S05]  /*10380*/  @P0 BRA `(.L_x_6134) ;  /* 0xfffffff000200947 */ /* 0x001fea000383ffff */
[----:B------:R-:W-:Y:S05]  /*10390*/  BRA `(.L_x_6135) ;  /* 0x0000000000047947 */ /* 0x000fea0003800000 */
.L_x_6117:
[----:B------:R-:W-:-:S07]  /*103a0*/  IMAD.MOV.U32 R20, RZ, RZ, RZ ;  /* 0x000000ffff147224 */ /* 0x000fce00078e00ff */
.L_x_6135:
[----:B0-----:R-:W2:Y:S02]  /*103b0*/  LDL R2, [R1+0x18] ;  /* 0x0000180001027983 */ /* 0x001ea40000100800 */
[----:B--2---:R-:W-:-:S04]  /*103c0*/  LOP3.LUT R0, R2, 0x1, RZ, 0xfc, !PT ;  /* 0x0000000102007812 */ /* 0x004fc800078efcff */
[----:B------:R-:W-:-:S13]  /*103d0*/  ISETP.NE.AND P0, PT, R0, 0x3, PT ;  /* 0x000000030000780c */ /* 0x000fda0003f05270 */
[----:B------:R-:W-:Y:S05]  /*103e0*/  @!P0 BRA `(.L_x_6136) ;  /* 0x0000000000048947 */ /* 0x000fea0003800000 */
[----:B------:R-:W-:Y:S01]  /*103f0*/  BPT.TRAP 0x1 ;  /* 0x000000040000795c */ /* 0x000fe20000300000 */
.L_x_6136:
[----:B------:R-:W-:Y:S01]  /*10400*/  LOP3.LUT R0, R21, 0x1, RZ, 0x3c, !PT ;  /* 0x0000000115007812 */ /* 0x000fe200078e3cff */
[----:B------:R-:W-:Y:S01]  /*10410*/  BSSY B0, `(.L_x_6137) ;  /* 0x0000008000007945 */ /* 0x000fe20003800000 */
[----:B------:R-:W-:Y:S02]  /*10420*/  LEA R3, R20, UR38, 0x3 ;  /* 0x0000002614037c11 */ /* 0x000fe4000f8e18ff */
[----:B------:R-:W-:Y:S02]  /*10430*/  SHF.L.U32 R0, R0, 0x1f, RZ ;  /* 0x0000001f00007819 */ /* 0x000fe400000006ff */
[----:B------:R-:W-:Y:S01]  /*10440*/  LOP3.LUT R2, R2, 0x2, RZ, 0xfc, !PT ;  /* 0x0000000202027812 */ /* 0x000fe200078efcff */
[----:B------:R0:W-:Y:S01]  /*10450*/  STL [R1], R3 ;  /* 0x0000000301007387 */ /* 0x0001e20000100800 */
[----:B------:R-:W1:Y:S02]  /*10460*/  SYNCS.PHASECHK.TRANS64.TRYWAIT P0, [R3+URZ+0x2e870], R0 ;  /* 0x02e87000030075a7 */ /* 0x000e64000800017f */
[----:B------:R-:W-:Y:S01]  /*10470*/  ISETP.NE.AND P1, PT, R2, 0x3, PT ;  /* 0x000000030200780c */ /* 0x000fe20003f25270 */
[----:B01----:R-:W-:-:S12]  /*10480*/  @!P0 BRA `(.L_x_6138) ;  /* 0x0000001800cc8947 */ /* 0x003fd80003800000 */
.L_x_6183:
[----:B------:R-:W-:Y:S05]  /*10490*/  BSYNC B0 ;  /* 0x0000000000007941 */ /* 0x000fea0003800000 */
.L_x_6137:
[----:B------:R-:W-:Y:S05]  /*104a0*/  @!P1 BRA `(.L_x_6139) ;  /* 0x0000000000049947 */ /* 0x000fea0003800000 */
[----:B------:R-:W-:Y:S01]  /*104b0*/  BPT.TRAP 0x1 ;  /* 0x000000040000795c */ /* 0x000fe20000300000 */
.L_x_6139:
[----:B0-----:R-:W2:Y:S01]  /*104c0*/  LDL R2, [R1] ;  /* 0x0000000001027983 */ /* 0x001ea20000100800 */
[----:B------:R-:W-:Y:S01]  /*104d0*/  SHF.L.U32 R0, R21, 0x1f, RZ ;  /* 0x0000001f15007819 */ /* 0x000fe200000006ff */
[----:B------:R-:W-:-:S03]  /*104e0*/  IMAD R13, R20, 0x7000, RZ ;  /* 0x00007000140d7824 */ /* 0x000fc600078e02ff */
[----:B--2---:R0:W1:Y:S02]  /*104f0*/  SYNCS.PHASECHK.TRANS64.TRYWAIT P0, [R2+URZ+0x2e860], R0 ;  /* 0x02e86000020075a7 */ /* 0x004064000800017f */
[----:B0-----:R-:W-:Y:S01]  /*10500*/  LOP3.LUT R2, R13, R18, RZ, 0xfc, !PT ;  /* 0x000000120d027212 */ /* 0x001fe200078efcff */
[----:B-1----:R-:W-:Y:S06]  /*10510*/  @!P0 BRA `(.L_x_6140) ;  /* 0x0000001800c08947 */ /* 0x002fec0003800000 */
.L_x_6184:
[----:B------:R-:W2:Y:S04]  /*10520*/  LDL.LU R4, [R1+0x24] ;  /* 0x0000240001047983 */ /* 0x000ea80000300800 */
[----:B------:R-:W3:Y:S01]  /*10530*/  LDL.LU R12, [R1+0x14] ;  /* 0x00001400010c7983 */ /* 0x000ee20000300800 */
[----:B0-----:R-:W-:Y:S01]  /*10540*/  VIADD R3, R2, UR38 ;  /* 0x0000002602037c36 */ /* 0x001fe20008000000 */
[----:B------:R-:W-:Y:S05]  /*10550*/  WARPSYNC.ALL ;  /* 0x0000000000007948 */ /* 0x000fea0003800000 */
[----:B------:R-:W0:Y:S02]  /*10560*/  LDSM.16.MT88.4 R8, [R2+UR38+0xe400] ;  /* 0x00e400260208783b */ /* 0x000e240008004200 */
[----:B0-----:R-:W-:-:S02]  /*10570*/  PRMT R14, R10, 0x6420, R11 ;  /* 0x000064200a0e7816 */ /* 0x001fc4000000000b */
[----:B------:R-:W-:Y:S01]  /*10580*/  PRMT R15, R10, 0x7531, R11 ;  /* 0x000075310a0f7816 */ /* 0x000fe2000000000b */
[----:B--2---:R-:W-:Y:S01]  /*10590*/  IMAD.IADD R3, R4, 0x1, R3 ;  /* 0x0000000104037824 */ /* 0x004fe200078e0203 */
[----:B---3--:R-:W-:-:S04]  /*105a0*/  IADD3 R0, R13, UR38, R12 ;  /* 0x000000260d007c10 */ /* 0x008fc8000fffe00c */
[----:B------:R-:W0:Y:S01]  /*105b0*/  LDSM.16.MT88.4 R4, [R3+0xe400] ;  /* 0x00e400000304783b */ /* 0x000e220000004200 */
[C-C-:B------:R-:W-:Y:S02]  /*105c0*/  PRMT R12, R8.reuse, 0x6420, R9.reuse ;  /* 0x00006420080c7816 */ /* 0x140fe40000000009 */
[----:B------:R-:W-:-:S05]  /*105d0*/  PRMT R13, R8, 0x7531, R9 ;  /* 0x00007531080d7816 */ /* 0x000fca0000000009 */
[----:B------:R-:W-:Y:S01]  /*105e0*/  STSM.16.M88.4 [R0+0x400], R12 ;  /* 0x0004000c00007844 */ /* 0x000fe20000000200 */
[C-C-:B0-----:R-:W-:Y:S02]  /*105f0*/  PRMT R8, R4.reuse, 0x6420, R5.reuse ;  /* 0x0000642004087816 */ /* 0x141fe40000000005 */
[----:B------:R-:W-:Y:S02]  /*10600*/  PRMT R9, R4, 0x7531, R5 ;  /* 0x0000753104097816 */ /* 0x000fe40000000005 */
[C-C-:B------:R-:W-:Y:S02]  /*10610*/  PRMT R10, R6.reuse, 0x6420, R7.reuse ;  /* 0x00006420060a7816 */ /* 0x140fe40000000007 */
[----:B------:R-:W-:-:S05]  /*10620*/  PRMT R11, R6, 0x7531, R7 ;  /* 0x00007531060b7816 */ /* 0x000fca0000000007 */
[----:B------:R-:W-:Y:S04]  /*10630*/  STSM.16.M88.4 [R0+0xc00], R8 ;  /* 0x000c000800007844 */ /* 0x000fe80000000200 */
[----:B------:R-:W0:Y:S04]  /*10640*/  LDSM.16.MT88.4 R8, [R2+UR38+0xf400] ;  /* 0x00f400260208783b */ /* 0x000e280008004200 */
[----:B------:R-:W1:Y:S01]  /*10650*/  LDSM.16.MT88.4 R4, [R3+0xf400] ;  /* 0x00f400000304783b */ /* 0x000e620000004200 */
[C-C-:B0-----:R-:W-:Y:S02]  /*10660*/  PRMT R16, R8.reuse, 0x6420, R9.reuse ;  /* 0x0000642008107816 */ /* 0x141fe40000000009 */
[----:B------:R-:W-:-:S02]  /*10670*/  PRMT R17, R8, 0x7531, R9 ;  /* 0x0000753108117816 */ /* 0x000fc40000000009 */
[C-C-:B------:R-:W-:Y:S02]  /*10680*/  PRMT R18, R10.reuse, 0x6420, R11.reuse ;  /* 0x000064200a127816 */ /* 0x140fe4000000000b */
[----:B------:R-:W-:Y:S02]  /*10690*/  PRMT R19, R10, 0x7531, R11 ;  /* 0x000075310a137816 */ /* 0x000fe4000000000b */
[C-C-:B-1----:R-:W-:Y:S02]  /*106a0*/  PRMT R12, R4.reuse, 0x6420, R5.reuse ;  /* 0x00006420040c7816 */ /* 0x142fe40000000005 */
[----:B------:R-:W-:Y:S01]  /*106b0*/  PRMT R13, R4, 0x7531, R5 ;  /* 0x00007531040d7816 */ /* 0x000fe20000000005 */
[----:B------:R-:W-:Y:S01]  /*106c0*/  STSM.16.M88.4 [R0+0x1400], R16 ;  /* 0x0014001000007844 */ /* 0x000fe20000000200 */
        /* <DEDUP_REMOVED lines=71> */
.L_x_6141:
[----:B------:R-:W1:Y:S01]  /*10b40*/  LDL.LU R2, [R1] ;  /* 0x0000000001027983 */ /* 0x000e620000300800 */
[----:B0-----:R-:W0:Y:S02]  /*10b50*/  S2R R0, SR_TID.X ;  /* 0x0000000000007919 */ /* 0x001e240000002100 */
[----:B0-----:R-:W-:-:S04]  /*10b60*/  LOP3.LUT R0, R0, 0x7f, RZ, 0xc0, !PT ;  /* 0x0000007f00007812 */ /* 0x001fc800078ec0ff */
[----:B------:R-:W-:Y:S01]  /*10b70*/  ISETP.NE.AND P0, PT, R0, RZ, PT ;  /* 0x000000ff0000720c */ /* 0x000fe20003f05270 */
[----:B-1----:R-:W-:-:S12]  /*10b80*/  SYNCS.ARRIVE.TRANS64.A1T0 RZ, [R2+URZ+0x2e850], RZ ;  /* 0x02e850ff02ff79a7 */ /* 0x002fd8000810003f */
[----:B------:R-:W-:-:S05]  /*10b90*/  @!P0 VIADD R0, R2, 0x2e880 ;  /* 0x0002e88002008836 */ /* 0x000fca0000000000 */
[----:B------:R-:W-:Y:S01]  /*10ba0*/  @!P0 PRMT R0, RZ, 0x654, R0 ;  /* 0x00000654ff008816 */ /* 0x000fe20000000000 */
[----:B------:R-:W-:Y:S06]  /*10bb0*/  BAR.SYNC.DEFER_BLOCKING 0x2, 0x80 ;  /* 0x0082000000007b1d */ /* 0x000fec0000010000 */
[----:B------:R0:W-:Y:S02]  /*10bc0*/  @!P0 SYNCS.ARRIVE.TRANS64.RED.A1T0 RZ, [R0+URZ], RZ ;  /* 0x000000ff00ff89a7 */ /* 0x0001e4000810043f */
[----:B0-----:R-:W-:-:S04]  /*10bd0*/  IADD3 R0, R20, 0x1, RZ ;  /* 0x0000000114007810 */ /* 0x001fc80007ffe0ff */
[----:B------:R-:W-:-:S04]  /*10be0*/  ISETP.NE.AND P0, PT, R0, 0x2, PT ;  /* 0x000000020000780c */ /* 0x000fc80003f05270 */
[----:B------:R-:W-:Y:S02]  /*10bf0*/  SEL R2, RZ, 0x1, P0 ;  /* 0x00000001ff027807 */ /* 0x000fe40000000000 */
[----:B------:R-:W-:Y:S02]  /*10c00*/  SEL R0, R0, RZ, P0 ;  /* 0x000000ff00007207 */ /* 0x000fe40000000000 */
[----:B------:R-:W-:Y:S01]  /*10c10*/  LOP3.LUT R21, R21, R2, RZ, 0x3c, !PT ;  /* 0x0000000215157212 */ /* 0x000fe200078e3cff */
[----:B------:R-:W-:-:S07]  /*10c20*/  IMAD.MOV.U32 R2, RZ, RZ, RZ ;  /* 0x000000ffff027224 */ /* 0x000fce00078e00ff */
.L_x_6100:
[----:B------:R-:W0:Y:S01]  /*10c30*/  S2R R4, SR_CgaCtaId ;  /* 0x0000000000047919 */ /* 0x000e220000008800 */
[----:B------:R-:W-:Y:S02]  /*10c40*/  MOV R3, 0x400 ;  /* 0x0000040000037802 */ /* 0x000fe40000000f00 */
[----:B------:R-:W-:Y:S02]  /*10c50*/  SHF.L.U32 R2, R2, 0x1f, RZ ;  /* 0x0000001f02027819 */ /* 0x000fe400000006ff */
[----:B0-----:R-:W-:-:S04]  /*10c60*/  LEA R7, R4, R3, 0x18 ;  /* 0x0000000304077211 */ /* 0x001fc800078ec0ff */
[----:B------:R-:W0:Y:S02]  /*10c70*/  SYNCS.PHASECHK.TRANS64.TRYWAIT P0, [R7+URZ+0x2e820], R2 ;  /* 0x02e82002070075a7 */ /* 0x000e24000800017f */
[----:B0-----:R-:W-:Y:S05]  /*10c80*/  @!P0 BRA `(.L_x_6142) ;  /* 0x0000001000fc8947 */ /* 0x001fea0003800000 */
.L_x_6185:
        /* <DEDUP_REMOVED lines=13> */
.L_x_6143:
        /* <DEDUP_REMOVED lines=12> */
.L_x_6186:
[----:B------:R-:W1:Y:S02]  /*10e20*/  SYNCS.PHASECHK.TRANS64.TRYWAIT P1, [R5+URZ], R2 ;  /* 0x00000002050075a7 */ /* 0x000e64000802017f */
[----:B-1----:R-:W-:Y:S05]  /*10e30*/  @!P1 BRA `(.L_x_6145) ;  /* 0x0000001000b89947 */ /* 0x002fea0003800000 */
.L_x_6187:
[----:B------:R-:W-:Y:S05]  /*10e40*/  @!P0 BRA `(.L_x_6146) ;  /* 0x0000000000048947 */ /* 0x000fea0003800000 */
[----:B------:R-:W-:Y:S01]  /*10e50*/  BPT.TRAP 0x1 ;  /* 0x000000040000795c */ /* 0x000fe20000300000 */
.L_x_6146:
[----:B------:R-:W-:-:S04]  /*10e60*/  IMAD R0, R0, 0x8, R7 ;  /* 0x0000000800007824 */ /* 0x000fc800078e0207 */
[----:B------:R-:W2:Y:S02]  /*10e70*/  SYNCS.PHASECHK.TRANS64.TRYWAIT P1, [R0+URZ+0x2e860], R3 ;  /* 0x02e86003000075a7 */ /* 0x000ea4000802017f */
[----:B--2---:R-:W-:Y:S05]  /*10e80*/  @!P1 BRA `(.L_x_6147) ;  /* 0x0000001000b89947 */ /* 0x004fea0003800000 */
.L_x_6188:
[----:B------:R-:W-:Y:S05]  /*10e90*/  @!P0 BRA `(.L_x_6148) ;  /* 0x0000000000048947 */ /* 0x000fea0003800000 */
[----:B------:R-:W-:Y:S01]  /*10ea0*/  BPT.TRAP 0x1 ;  /* 0x000000040000795c */ /* 0x000fe20000300000 */
.L_x_6148:
[----:B-1----:R-:W-:-:S04]  /*10eb0*/  IMAD R5, R4, 0x8, R7 ;  /* 0x0000000804057824 */ /* 0x002fc800078e0207 */
[----:B------:R-:W1:Y:S02]  /*10ec0*/  SYNCS.PHASECHK.TRANS64.TRYWAIT P1, [R5+URZ+0x2e860], R2 ;  /* 0x02e86002050075a7 */ /* 0x000e64000802017f */
[----:B-1----:R-:W-:Y:S05]  /*10ed0*/  @!P1 BRA `(.L_x_6149) ;  /* 0x0000001000b89947 */ /* 0x002fea0003800000 */
.L_x_6189:
[----:B------:R-:W-:Y:S05]  /*10ee0*/  @!P0 BRA `(.L_x_6150) ;  /* 0x0000000000048947 */ /* 0x000fea0003800000 */
[----:B------:R-:W-:Y:S01]  /*10ef0*/  BPT.TRAP 0x1 ;  /* 0x000000040000795c */ /* 0x000fe20000300000 */
.L_x_6150:
[----:B------:R-:W3:Y:S02]  /*10f00*/  SYNCS.PHASECHK.TRANS64.TRYWAIT P0, [R0+URZ+0x2e880], R3 ;  /* 0x02e88003000075a7 */ /* 0x000ee4000800017f */
[----:B---3--:R-:W-:Y:S05]  /*10f10*/  @!P0 BRA `(.L_x_6151) ;  /* 0x0000001000bc8947 */ /* 0x008fea0003800000 */
.L_x_6152:
[----:B----4-:R4:W0:Y:S02]  /*10f20*/  SYNCS.PHASECHK.TRANS64.TRYWAIT P0, [R5+URZ+0x2e880], R2 ;  /* 0x02e88002050075a7 */ /* 0x010824000800017f */
[----:B0-----:R-:W-:Y:S05]  /*10f30*/  @!P0 NANOSLEEP.SYNCS 0x989680 ;  /* 0x009896800000895d */ /* 0x001fea0003900000 */
[----:B------:R-:W0:Y:S02]  /*10f40*/  @!P0 SYNCS.PHASECHK.TRANS64 P0, [R5+URZ+0x2e880], R2 ;  /* 0x02e88002050085a7 */ /* 0x000e24000800007f */
[----:B0-----:R-:W-:Y:S05]  /*10f50*/  @!P0 BRA `(.L_x_6152) ;  /* 0xfffffffc00f08947 */ /* 0x001fea000383ffff */
.L_x_6070:
[----:B------:R-:W-:Y:S05]  /*10f60*/  BSYNC B6 ;  /* 0x0000000000067941 */ /* 0x000fea0003800000 */
.L_x_6067:
[----:B------:R-:W-:Y:S05]  /*10f70*/  EXIT ;  /* 0x000000000000794d */ /* 0x000fea0003800000 */
.L_x_6074:
[----:B0-----:R-:W-:-:S04]  /*10f80*/  IMAD.U32 R3, RZ, RZ, UR39 ;  /* 0x00000027ff037e24 */ /* 0x001fc8000f8e00ff */
[----:B------:R0:W1:Y:S03]  /*10f90*/  SYNCS.PHASECHK.TRANS64.TRYWAIT P1, [R3+URZ+0x2e800], R6 ;  /* 0x02e80006030075a7 */ /* 0x000066000802017f */
[----:B-1----:R-:W-:Y:S05]  /*10fa0*/  @!P1 NANOSLEEP.SYNCS 0x989680 ;  /* 0x009896800000995d */ /* 0x002fea0003900000 */
[----:B------:R-:W1:Y:S02]  /*10fb0*/  @!P1 SYNCS.PHASECHK.TRANS64 P1, [R3+URZ+0x2e800], R6 ;  /* 0x02e80006030095a7 */ /* 0x000e64000802007f */
[----:B-1----:R-:W-:Y:S05]  /*10fc0*/  @!P1 BRA `(.L_x_6074) ;  /* 0xfffffffc00ec9947 */ /* 0x002fea000383ffff */
[----:B------:R-:W-:Y:S05]  /*10fd0*/  BRA `(.L_x_6153) ;  /* 0xffffff04006c7947 */ /* 0x000fea000383ffff */
.L_x_6078:
[----:B0-----:R-:W-:-:S04]  /*10fe0*/  IMAD.U32 R3, RZ, RZ, UR39 ;  /* 0x00000027ff037e24 */ /* 0x001fc8000f8e00ff */
[----:B------:R0:W2:Y:S03]  /*10ff0*/  SYNCS.PHASECHK.TRANS64.TRYWAIT P2, [R3+URZ+0x2e830], R6 ;  /* 0x02e83006030075a7 */ /* 0x0000a6000804017f */
[----:B--2---:R-:W-:Y:S05]  /*11000*/  @!P2 NANOSLEEP.SYNCS 0x989680 ;  /* 0x009896800000a95d */ /* 0x004fea0003900000 */
[----:B------:R-:W2:Y:S02]  /*11010*/  @!P2 SYNCS.PHASECHK.TRANS64 P2, [R3+URZ+0x2e830], R6 ;  /* 0x02e830060300a5a7 */ /* 0x000ea4000804007f */
[----:B--2---:R-:W-:Y:S05]  /*11020*/  @!P2 BRA `(.L_x_6078) ;  /* 0xfffffffc00eca947 */ /* 0x004fea000383ffff */
[----:B------:R-:W-:Y:S05]  /*11030*/  BRA `(.L_x_6077) ;  /* 0xffffff0400847947 */ /* 0x000fea000383ffff */
.L_x_6083:
[----:B-1----:R-:W-:-:S04]  /*11040*/  IMAD.U32 R12, RZ, RZ, UR7 ;  /* 0x00000007ff0c7e24 */ /* 0x002fc8000f8e00ff */
[----:B------:R1:W2:Y:S03]  /*11050*/  SYNCS.PHASECHK.TRANS64.TRYWAIT P2, [R12+URZ+0x2e830], R11 ;  /* 0x02e8300b0c0075a7 */ /* 0x0002a6000804017f */
[----:B--2---:R-:W-:Y:S05]  /*11060*/  @!P2 NANOSLEEP.SYNCS 0x989680 ;  /* 0x009896800000a95d */ /* 0x004fea0003900000 */
[----:B------:R-:W2:Y:S02]  /*11070*/  @!P2 SYNCS.PHASECHK.TRANS64 P2, [R12+URZ+0x2e830], R11 ;  /* 0x02e8300b0c00a5a7 */ /* 0x000ea4000804007f */
[----:B--2---:R-:W-:Y:S05]  /*11080*/  @!P2 BRA `(.L_x_6083) ;  /* 0xfffffffc00eca947 */ /* 0x004fea000383ffff */
[----:B------:R-:W-:Y:S05]  /*11090*/  BRA `(.L_x_6080) ;  /* 0xffffff5000a87947 */ /* 0x000fea000383ffff */
.L_x_6087:
[----:B-1----:R-:W-:-:S04]  /*110a0*/  IMAD.U32 R11, RZ, RZ, UR10 ;  /* 0x0000000aff0b7e24 */ /* 0x002fc8000f8e00ff */
[----:B------:R1:W2:Y:S03]  /*110b0*/  SYNCS.PHASECHK.TRANS64.TRYWAIT P2, [R11+URZ+0x2e850], R10 ;  /* 0x02e8500a0b0075a7 */ /* 0x0002a6000804017f */
[----:B--2---:R-:W-:Y:S05]  /*110c0*/  @!P2 NANOSLEEP.SYNCS 0x989680 ;  /* 0x009896800000a95d */ /* 0x004fea0003900000 */
[----:B------:R-:W2:Y:S02]  /*110d0*/  @!P2 SYNCS.PHASECHK.TRANS64 P2, [R11+URZ+0x2e850], R10 ;  /* 0x02e8500a0b00a5a7 */ /* 0x000ea4000804007f */
[----:B--2---:R-:W-:Y:S05]  /*110e0*/  @!P2 BRA `(.L_x_6087) ;  /* 0xfffffffc00eca947 */ /* 0x004fea000383ffff */
[----:B------:R-:W-:Y:S05]  /*110f0*/  BRA `(.L_x_6084) ;  /* 0xffffff5c009c7947 */ /* 0x000fea000383ffff */
.L_x_6093:
[----:B-1----:R-:W-:-:S04]  /*11100*/  MOV R0, UR7 ;  /* 0x0000000700007c02 */ /* 0x002fc80008000f00 */
[----:B------:R1:W2:Y:S03]  /*11110*/  SYNCS.PHASECHK.TRANS64.TRYWAIT P1, [R0+URZ+0x2e850], R5 ;  /* 0x02e85005000075a7 */ /* 0x0002a6000802017f */
[----:B--2---:R-:W-:Y:S05]  /*11120*/  @!P1 NANOSLEEP.SYNCS 0x989680 ;  /* 0x009896800000995d */ /* 0x004fea0003900000 */
[----:B------:R-:W2:Y:S02]  /*11130*/  @!P1 SYNCS.PHASECHK.TRANS64 P1, [R0+URZ+0x2e850], R5 ;  /* 0x02e85005000095a7 */ /* 0x000ea4000802007f */
[----:B--2---:R-:W-:Y:S05]  /*11140*/  @!P1 BRA `(.L_x_6093) ;  /* 0xfffffffc00ec9947 */ /* 0x004fea000383ffff */
[----:B------:R-:W-:Y:S05]  /*11150*/  BRA `(.L_x_6092) ;  /* 0xffffff9400487947 */ /* 0x000fea000383ffff */
.L_x_6106:
[----:B------:R-:W-:Y:S02]  /*11160*/  IMAD.MOV.U32 R13, RZ, RZ, R4 ;  /* 0x000000ffff0d7224 */ /* 0x000fe400078e0004 */
[----:B------:R-:W-:Y:S02]  /*11170*/  IMAD.MOV.U32 R12, RZ, RZ, RZ ;  /* 0x000000ffff0c7224 */ /* 0x000fe400078e00ff */
[----:B------:R-:W-:Y:S02]  /*11180*/  IMAD.MOV.U32 R11, RZ, RZ, 0x1f ;  /* 0x0000001fff0b7424 */ /* 0x000fe400078e00ff */
[----:B------:R-:W-:-:S07]  /*11190*/  IMAD.MOV.U32 R15, RZ, RZ, -0x1 ;  /* 0xffffffffff0f7424 */ /* 0x000fce00078e00ff */
[----:B-1----:R-:W-:Y:S05]  /*111a0*/  WARPSYNC.COLLECTIVE R15, `(.L_x_6154) ;  /* 0x000000000f087348 */ /* 0x002fea0003c00000 */
[----:B------:R0:W2:Y:S02]  /*111b0*/  SHFL.IDX P6, R14, R13, R12, R11 ;  /* 0x0000000c0d0e7389 */ /* 0x0000a400000c000b */
[----:B012---:R-:W-:Y:S01]  /*111c0*/  ENDCOLLECTIVE ;  /* 0x000000000000791b */ /* 0x007fe20003800000 */
.L_x_6154:
[----:B------:R-:W-:Y:S05]  /*111d0*/  BRA `(.L_x_6155) ;  /* 0xffffffd0004c7947 */ /* 0x000fea000383ffff */
.L_x_6108:
[----:B------:R-:W-:Y:S01]  /*111e0*/  BSSY B0, `(.L_x_6156) ;  /* 0x0000006000007945 */ /* 0x000fe20003800000 */
[----:B------:R-:W-:-:S07]  /*111f0*/  IMAD.MOV.U32 R15, RZ, RZ, -0x1 ;  /* 0xffffffffff0f7424 */ /* 0x000fce00078e00ff */
[----:B0-----:R-:W-:Y:S05]  /*11200*/  WARPSYNC.COLLECTIVE R15, `(.L_x_6157) ;  /* 0x000000000f0c7348 */ /* 0x001fea0003c00000 */
[----:B------:R-:W-:Y:S02]  /*11210*/  ELECT P6, UR62, PT ;  /* 0x00000000003e782f */ /* 0x000fe400038c0000 */
[----:B------:R-:W-:Y:S01]  /*11220*/  MOV R14, UR62 ;  /* 0x0000003e000e7c02 */ /* 0x000fe20008000f00 */
[----:B0-----:R-:W-:Y:S10]  /*11230*/  ENDCOLLECTIVE ;  /* 0x000000000000791b */ /* 0x001ff40003800000 */
.L_x_6157:
[----:B------:R-:W-:Y:S05]  /*11240*/  BSYNC B0 ;  /* 0x0000000000007941 */ /* 0x000fea0003800000 */
.L_x_6156:
[----:B------:R-:W-:Y:S05]  /*11250*/  BRA `(.L_x_6158) ;  /* 0xffffffd000587947 */ /* 0x000fea000383ffff */
.L_x_6110:
[----:B-1----:R-:W-:-:S04]  /*11260*/  IMAD.U32 R3, RZ, RZ, UR38 ;  /* 0x00000026ff037e24 */ /* 0x002fc8000f8e00ff */
[----:B------:R1:W2:Y:S03]  /*11270*/  SYNCS.PHASECHK.TRANS64.TRYWAIT P0, [R3+URZ+0x2e880], R2 ;  /* 0x02e88002030075a7 */ /* 0x0002a6000800017f */
[----:B--2---:R-:W-:Y:S05]  /*11280*/  @!P0 NANOSLEEP.SYNCS 0x989680 ;  /* 0x009896800000895d */ /* 0x004fea0003900000 */
[----:B------:R-:W2:Y:S02]  /*11290*/  @!P0 SYNCS.PHASECHK.TRANS64 P0, [R3+URZ+0x2e880], R2 ;  /* 0x02e88002030085a7 */ /* 0x000ea4000800007f */
[----:B--2---:R-:W-:Y:S05]  /*112a0*/  @!P0 BRA `(.L_x_6110) ;  /* 0xfffffffc00ec8947 */ /* 0x004fea000383ffff */
[----:B------:R-:W-:Y:S05]  /*112b0*/  BRA `(.L_x_6159) ;  /* 0xffffffd000a47947 */ /* 0x000fea000383ffff */
.L_x_6112:
[----:B-1----:R-:W-:-:S04]  /*112c0*/  IMAD.U32 R3, RZ, RZ, UR38 ;  /* 0x00000026ff037e24 */ /* 0x002fc8000f8e00ff */
[----:B------:R1:W2:Y:S03]  /*112d0*/  SYNCS.PHASECHK.TRANS64.TRYWAIT P0, [R3+URZ+0x2e840], R2 ;  /* 0x02e84002030075a7 */ /* 0x0002a6000800017f */
[----:B--2---:R-:W-:Y:S05]  /*112e0*/  @!P0 NANOSLEEP.SYNCS 0x989680 ;  /* 0x009896800000895d */ /* 0x004fea0003900000 */
[----:B------:R-:W2:Y:S02]  /*112f0*/  @!P0 SYNCS.PHASECHK.TRANS64 P0, [R3+URZ+0x2e840], R2 ;  /* 0x02e84002030085a7 */ /* 0x000ea4000800007f */
[----:B--2---:R-:W-:Y:S05]  /*11300*/  @!P0 BRA `(.L_x_6112) ;  /* 0xfffffffc00ec8947 */ /* 0x004fea000383ffff */
[----:B------:R-:W-:Y:S05]  /*11310*/  BRA `(.L_x_6160) ;  /* 0xffffffd000e47947 */ /* 0x000fea000383ffff */
.L_x_6115:
[----:B------:R-:W-:Y:S01]  /*11320*/  IMAD.MOV.U32 R13, RZ, RZ, R3 ;  /* 0x000000ffff0d7224 */ /* 0x000fe200078e0003 */
[----:B------:R-:W-:Y:S01]  /*11330*/  MOV R15, 0xffffffff ;  /* 0xffffffff000f7802 */ /* 0x000fe20000000f00 */
[----:B------:R-:W-:Y:S02]  /*11340*/  IMAD.MOV.U32 R12, RZ, RZ, RZ ;  /* 0x000000ffff0c7224 */ /* 0x000fe400078e00ff */
[----:B------:R-:W-:Y:S02]  /*11350*/  IMAD.MOV.U32 R11, RZ, RZ, 0x181f ;  /* 0x0000181fff0b7424 */ /* 0x000fe400078e00ff */
[----:B------:R-:W-:-:S07]  /*11360*/  IMAD R5, R10, 0x80, R5 ;  /* 0x000000800a057824 */ /* 0x000fce00078e0205 */
[----:B------:R-:W-:Y:S05]  /*11370*/  WARPSYNC.COLLECTIVE R15, `(.L_x_6161) ;  /* 0x000000000f087348 */ /* 0x000fea0003c00000 */
[----:B------:R0:W1:Y:S02]  /*11380*/  SHFL.IDX P6, R14, R13, R12, R11 ;  /* 0x0000000c0d0e7389 */ /* 0x00006400000c000b */
[----:B01----:R-:W-:Y:S01]  /*11390*/  ENDCOLLECTIVE ;  /* 0x000000000000791b */ /* 0x003fe20003800000 */
.L_x_6161:
[----:B------:R-:W-:Y:S02]  /*113a0*/  VIADD R9, R5, 0x60 ;  /* 0x0000006005097836 */ /* 0x000fe40000000000 */
[----:B------:R-:W-:Y:S02]  /*113b0*/  IMAD.MOV.U32 R13, RZ, RZ, R0 ;  /* 0x000000ffff0d7224 */ /* 0x000fe400078e0000 */
[----:B------:R-:W-:-:S07]  /*113c0*/  IMAD.MOV.U32 R6, RZ, RZ, R14 ;  /* 0x000000ffff067224 */ /* 0x000fce00078e000e */
[----:B------:R-:W-:Y:S05]  /*113d0*/  WARPSYNC.COLLECTIVE R15, `(.L_x_6162) ;  /* 0x000000000f087348 */ /* 0x000fea0003c00000 */
[----:B------:R0:W1:Y:S02]  /*113e0*/  SHFL.IDX P6, R14, R13, R12, R11 ;  /* 0x0000000c0d0e7389 */ /* 0x00006400000c000b */
[----:B01----:R-:W-:Y:S01]  /*113f0*/  ENDCOLLECTIVE ;  /* 0x000000000000791b */ /* 0x003fe20003800000 */
.L_x_6162:
        /* <DEDUP_REMOVED lines=10> */
.L_x_6163:
        /* <DEDUP_REMOVED lines=9> */
[----:B------:R0:W-:Y:S02]  /*11530*/  @!P1 LDGSTS.E.BYPASS.LTC128B.128 [R8+0x1c400], desc[UR44][R6.64], !P0 ;  /* 0x1c40000006089fae */ /* 0x0001e4000c101d6c */
[----:B0-----:R-:W-:-:S05]  /*11540*/  VIADD R6, R5, 0x10 ;  /* 0x0000001005067836 */ /* 0x001fca0000000000 */
[----:B------:R-:W-:Y:S01]  /*11550*/  ISETP.GE.AND P1, PT, R6, R2, PT ;  /* 0x000000020600720c */ /* 0x000fe20003f26270 */
[----:B------:R-:W-:-:S12]  /*11560*/  IMAD.MOV.U32 R6, RZ, RZ, R14 ;  /* 0x000000ffff067224 */ /* 0x000fd800078e000e */
[----:B------:R-:W-:Y:S05]  /*11570*/  WARPSYNC.COLLECTIVE R15, `(.L_x_6164) ;  /* 0x000000000f087348 */ /* 0x000fea0003c00000 */
[----:B------:R0:W1:Y:S02]  /*11580*/  SHFL.IDX P6, R14, R13, R12, R11 ;  /* 0x0000000c0d0e7389 */ /* 0x00006400000c000b */
[----:B01----:R-:W-:Y:S01]  /*11590*/  ENDCOLLECTIVE ;  /* 0x000000000000791b */ /* 0x003fe20003800000 */
.L_x_6164:
[----:B------:R-:W-:Y:S02]  /*115a0*/  @!P1 VIADD R8, R4, UR38 ;  /* 0x0000002604089c36 */ /* 0x000fe40008000000 */
[----:B------:R-:W-:Y:S02]  /*115b0*/  IMAD.MOV.U32 R13, RZ, RZ, R3 ;  /* 0x000000ffff0d7224 */ /* 0x000fe400078e0003 */
[----:B------:R-:W-:Y:S02]  /*115c0*/  IMAD.MOV.U32 R12, RZ, RZ, 0x2 ;  /* 0x00000002ff0c7424 */ /* 0x000fe400078e00ff */
[----:B------:R-:W-:-:S07]  /*115d0*/  IMAD.MOV.U32 R7, RZ, RZ, R14 ;  /* 0x000000ffff077224 */ /* 0x000fce00078e000e */
[----:B------:R-:W-:Y:S05]  /*115e0*/  WARPSYNC.COLLECTIVE R15, `(.L_x_6165) ;  /* 0x000000000f087348 */ /* 0x000fea0003c00000 */
[----:B------:R0:W1:Y:S02]  /*115f0*/  SHFL.IDX P6, R14, R13, R12, R11 ;  /* 0x0000000c0d0e7389 */ /* 0x00006400000c000b */
[----:B01----:R-:W-:Y:S01]  /*11600*/  ENDCOLLECTIVE ;  /* 0x000000000000791b */ /* 0x003fe20003800000 */
.L_x_6165:
[----:B------:R-:W-:-:S04]  /*11610*/  @!P1 IADD3 R7, P2, R19, R7, RZ ;  /* 0x0000000713079210 */ /* 0x000fc80007f5e0ff */
        /* <DEDUP_REMOVED lines=15> */
.L_x_6166:
[----:B------:R-:W-:Y:S02]  /*11710*/  @!P1 VIADD R8, R4, UR38 ;  /* 0x0000002604089c36 */ /* 0x000fe40008000000 */
[----:B------:R-:W-:Y:S01]  /*11720*/  IMAD.MOV.U32 R13, RZ, RZ, R3 ;  /* 0x000000ffff0d7224 */ /* 0x000fe200078e0003 */
[----:B------:R-:W-:Y:S01]  /*11730*/  MOV R12, 0x3 ;  /* 0x00000003000c7802 */ /* 0x000fe20000000f00 */
[----:B------:R-:W-:-:S07]  /*11740*/  IMAD.MOV.U32 R7, RZ, RZ, R14 ;  /* 0x000000ffff077224 */ /* 0x000fce00078e000e */
[----:B------:R-:W-:Y:S05]  /*11750*/  WARPSYNC.COLLECTIVE R15, `(.L_x_6167) ;  /* 0x000000000f087348 */ /* 0x000fea0003c00000 */
[----:B------:R0:W1:Y:S02]  /*11760*/  SHFL.IDX P6, R14, R13, R12, R11 ;  /* 0x0000000c0d0e7389 */ /* 0x00006400000c000b */
[----:B01----:R-:W-:Y:S01]  /*11770*/  ENDCOLLECTIVE ;  /* 0x000000000000791b */ /* 0x003fe20003800000 */
.L_x_6167:
        /* <DEDUP_REMOVED lines=16> */
.L_x_6168:
[----:B------:R-:W-:Y:S02]  /*11880*/  @!P1 VIADD R8, R4, UR38 ;  /* 0x0000002604089c36 */ /* 0x000fe40008000000 */
[----:B------:R-:W-:Y:S02]  /*11890*/  IMAD.MOV.U32 R13, RZ, RZ, R3 ;  /* 0x000000ffff0d7224 */ /* 0x000fe400078e0003 */
[----:B------:R-:W-:Y:S02]  /*118a0*/  IMAD.MOV.U32 R12, RZ, RZ, 0x4 ;  /* 0x00000004ff0c7424 */ /* 0x000fe400078e00ff */
[----:B------:R-:W-:-:S07]  /*118b0*/  IMAD.MOV.U32 R7, RZ, RZ, R14 ;  /* 0x000000ffff077224 */ /* 0x000fce00078e000e */
[----:B------:R-:W-:Y:S05]  /*118c0*/  WARPSYNC.COLLECTIVE R15, `(.L_x_6169) ;  /* 0x000000000f087348 */ /* 0x000fea0003c00000 */
[----:B------:R0:W1:Y:S02]  /*118d0*/  SHFL.IDX P6, R14, R13, R12, R11 ;  /* 0x0000000c0d0e7389 */ /* 0x00006400000c000b */
[----:B01----:R-:W-:Y:S01]  /*118e0*/  ENDCOLLECTIVE ;  /* 0x000000000000791b */ /* 0x003fe20003800000 */
.L_x_6169:
        /* <DEDUP_REMOVED lines=16> */
.L_x_6170:
[----:B------:R-:W-:Y:S02]  /*119f0*/  @!P1 VIADD R8, R4, UR38 ;  /* 0x0000002604089c36 */ /* 0x000fe40008000000 */
[----:B------:R-:W-:Y:S02]  /*11a00*/  IMAD.MOV.U32 R13, RZ, RZ, R3 ;  /* 0x000000ffff0d7224 */ /* 0x000fe400078e0003 */
[----:B------:R-:W-:Y:S02]  /*11a10*/  IMAD.MOV.U32 R12, RZ, RZ, 0x5 ;  /* 0x00000005ff0c7424 */ /* 0x000fe400078e00ff */
[----:B------:R-:W-:-:S07]  /*11a20*/  IMAD.MOV.U32 R7, RZ, RZ, R14 ;  /* 0x000000ffff077224 */ /* 0x000fce00078e000e */
[----:B------:R-:W-:Y:S05]  /*11a30*/  WARPSYNC.COLLECTIVE R15, `(.L_x_6171) ;  /* 0x000000000f087348 */ /* 0x000fea0003c00000 */
[----:B------:R0:W1:Y:S02]  /*11a40*/  SHFL.IDX P6, R14, R13, R12, R11 ;  /* 0x0000000c0d0e7389 */ /* 0x00006400000c000b */
[----:B01----:R-:W-:Y:S01]  /*11a50*/  ENDCOLLECTIVE ;  /* 0x000000000000791b */ /* 0x003fe20003800000 */
.L_x_6171:
        /* <DEDUP_REMOVED lines=16> */
.L_x_6172:
[----:B------:R-:W-:Y:S02]  /*11b60*/  @!P1 VIADD R8, R4, UR38 ;  /* 0x0000002604089c36 */ /* 0x000fe40008000000 */
[----:B------:R-:W-:Y:S02]  /*11b70*/  IMAD.MOV.U32 R13, RZ, RZ, R3 ;  /* 0x000000ffff0d7224 */ /* 0x000fe400078e0003 */
[----:B------:R-:W-:Y:S02]  /*11b80*/  IMAD.MOV.U32 R12, RZ, RZ, 0x6 ;  /* 0x00000006ff0c7424 */ /* 0x000fe400078e00ff */
[----:B------:R-:W-:-:S07]  /*11b90*/  IMAD.MOV.U32 R7, RZ, RZ, R14 ;  /* 0x000000ffff077224 */ /* 0x000fce00078e000e */
[----:B------:R-:W-:Y:S05]  /*11ba0*/  WARPSYNC.COLLECTIVE R15, `(.L_x_6173) ;  /* 0x000000000f087348 */ /* 0x000fea0003c00000 */
[----:B------:R0:W1:Y:S02]  /*11bb0*/  SHFL.IDX P6, R14, R13, R12, R11 ;  /* 0x0000000c0d0e7389 */ /* 0x00006400000c000b */
[----:B01----:R-:W-:Y:S01]  /*11bc0*/  ENDCOLLECTIVE ;  /* 0x000000000000791b */ /* 0x003fe20003800000 */
.L_x_6173:
        /* <DEDUP_REMOVED lines=9> */
[----:B------:R0:W-:Y:S01]  /*11c60*/  @!P1 LDGSTS.E.BYPASS.LTC128B.128 [R8+0x1ec00], desc[UR44][R6.64], !P0 ;  /* 0x1ec0000006089fae */ /* 0x0001e2000c101d6c */
[----:B------:R-:W-:Y:S02]  /*11c70*/  ISETP.GE.AND P1, PT, R9, R2, PT ;  /* 0x000000020900720c */ /* 0x000fe40003f26270 */
[----:B0-----:R-:W-:-:S11]  /*11c80*/  MOV R6, R14 ;  /* 0x0000000e00067202 */ /* 0x001fd60000000f00 */
[----:B------:R-:W-:Y:S05]  /*11c90*/  WARPSYNC.COLLECTIVE R15, `(.L_x_6174) ;  /* 0x000000000f087348 */ /* 0x000fea0003c00000 */
[----:B------:R0:W1:Y:S02]  /*11ca0*/  SHFL.IDX P6, R14, R13, R12, R11 ;  /* 0x0000000c0d0e7389 */ /* 0x00006400000c000b */
[----:B01----:R-:W-:Y:S01]  /*11cb0*/  ENDCOLLECTIVE ;  /* 0x000000000000791b */ /* 0x003fe20003800000 */
.L_x_6174:
[----:B------:R-:W-:Y:S02]  /*11cc0*/  @!P1 VIADD R8, R4, UR38 ;  /* 0x0000002604089c36 */ /* 0x000fe40008000000 */
[----:B------:R-:W-:Y:S02]  /*11cd0*/  IMAD.MOV.U32 R13, RZ, RZ, R3 ;  /* 0x000000ffff0d7224 */ /* 0x000fe400078e0003 */
[----:B------:R-:W-:Y:S02]  /*11ce0*/  IMAD.MOV.U32 R12, RZ, RZ, 0x7 ;  /* 0x00000007ff0c7424 */ /* 0x000fe400078e00ff */
[----:B------:R-:W-:-:S07]  /*11cf0*/  IMAD.MOV.U32 R7, RZ, RZ, R14 ;  /* 0x000000ffff077224 */ /* 0x000fce00078e000e */
[----:B------:R-:W-:Y:S05]  /*11d00*/  WARPSYNC.COLLECTIVE R15, `(.L_x_6175) ;  /* 0x000000000f087348 */ /* 0x000fea0003c00000 */
[----:B------:R0:W1:Y:S02]  /*11d10*/  SHFL.IDX P6, R14, R13, R12, R11 ;  /* 0x0000000c0d0e7389 */ /* 0x00006400000c000b */
[----:B01----:R-:W-:Y:S01]  /*11d20*/  ENDCOLLECTIVE ;  /* 0x000000000000791b */ /* 0x003fe20003800000 */
.L_x_6175:
        /* <DEDUP_REMOVED lines=10> */
[----:B------:R0:W-:Y:S03]  /*11dd0*/  @!P1 LDGSTS.E.BYPASS.LTC128B.128 [R8+0x1f400], desc[UR44][R6.64], !P0 ;  /* 0x1f40000006089fae */ /* 0x0001e6000c101d6c */
[----:B0-----:R-:W-:Y:S05]  /*11de0*/  WARPSYNC.COLLECTIVE R15, `(.L_x_6176) ;  /* 0x000000000f087348 */ /* 0x001fea0003c00000 */
[----:B------:R1:W2:Y:S02]  /*11df0*/  SHFL.IDX P6, R14, R13, R12, R11 ;  /* 0x0000000c0d0e7389 */ /* 0x0002a400000c000b */
[----:B012---:R-:W-:Y:S01]  /*11e00*/  ENDCOLLECTIVE ;  /* 0x000000000000791b */ /* 0x007fe20003800000 */
.L_x_6176:
[----:B------:R-:W-:Y:S05]  /*11e10*/  BRA `(.L_x_6177) ;  /* 0xffffffd000f87947 */ /* 0x000fea000383ffff */
.L_x_6116:
[----:B0-----:R-:W-:-:S04]  /*11e20*/  IMAD.U32 R2, RZ, RZ, UR38 ;  /* 0x00000026ff027e24 */ /* 0x001fc8000f8e00ff */
[----:B------:R0:W1:Y:S03]  /*11e30*/  SYNCS.PHASECHK.TRANS64.TRYWAIT P0, [R2+URZ+0x2e820], R0 ;  /* 0x02e82000020075a7 */ /* 0x000066000800017f */
[----:B-1----:R-:W-:Y:S05]  /*11e40*/  @!P0 NANOSLEEP.SYNCS 0x989680 ;  /* 0x009896800000895d */ /* 0x002fea0003900000 */
[----:B------:R-:W1:Y:S02]  /*11e50*/  @!P0 SYNCS.PHASECHK.TRANS64 P0, [R2+URZ+0x2e820], R0 ;  /* 0x02e82000020085a7 */ /* 0x000e64000800007f */
[----:B-1----:R-:W-:Y:S05]  /*11e60*/  @!P0 BRA `(.L_x_6116) ;  /* 0xfffffffc00ec8947 */ /* 0x002fea000383ffff */
[----:B------:R-:W-:Y:S05]  /*11e70*/  BRA `(.L_x_6178) ;  /* 0xffffffd400347947 */ /* 0x000fea000383ffff */
.L_x_6121:
[----:B0-----:R0:W1:Y:S02]  /*11e80*/  SYNCS.PHASECHK.TRANS64.TRYWAIT P0, [R4+URZ+0x2e880], R3 ;  /* 0x02e88003040075a7 */ /* 0x001064000800017f */
[----:B-1----:R-:W-:Y:S05]  /*11e90*/  @!P0 NANOSLEEP.SYNCS 0x989680 ;  /* 0x009896800000895d */ /* 0x002fea0003900000 */
[----:B------:R-:W1:Y:S02]  /*11ea0*/  @!P0 SYNCS.PHASECHK.TRANS64 P0, [R4+URZ+0x2e880], R3 ;  /* 0x02e88003040085a7 */ /* 0x000e64000800007f */
[----:B-1----:R-:W-:Y:S05]  /*11eb0*/  @!P0 BRA `(.L_x_6121) ;  /* 0xfffffffc00f08947 */ /* 0x002fea000383ffff */
[----:B------:R-:W-:Y:S05]  /*11ec0*/  BRA `(.L_x_6179) ;  /* 0xffffffd400ec7947 */ /* 0x000fea000383ffff */
.L_x_6125:
[----:B-1----:R1:W2:Y:S02]  /*11ed0*/  SYNCS.PHASECHK.TRANS64.TRYWAIT P0, [R4+URZ+0x2e840], R3 ;  /* 0x02e84003040075a7 */ /* 0x0022a4000800017f */
[----:B--2---:R-:W-:Y:S05]  /*11ee0*/  @!P0 NANOSLEEP.SYNCS 0x989680 ;  /* 0x009896800000895d */ /* 0x004fea0003900000 */
[----:B------:R-:W2:Y:S02]  /*11ef0*/  @!P0 SYNCS.PHASECHK.TRANS64 P0, [R4+URZ+0x2e840], R3 ;  /* 0x02e84003040085a7 */ /* 0x000ea4000800007f */
[----:B--2---:R-:W-:Y:S05]  /*11f00*/  @!P0 BRA `(.L_x_6125) ;  /* 0xfffffffc00f08947 */ /* 0x004fea000383ffff */
[----:B------:R-:W-:Y:S05]  /*11f10*/  BRA `(.L_x_6180) ;  /* 0xffffffd800607947 */ /* 0x000fea000383ffff */
.L_x_6130:
[----:B0-----:R0:W1:Y:S02]  /*11f20*/  SYNCS.PHASECHK.TRANS64.TRYWAIT P0, [R19+URZ+0x2e870], R2 ;  /* 0x02e87002130075a7 */ /* 0x001064000800017f */
[----:B-1----:R-:W-:Y:S05]  /*11f30*/  @!P0 NANOSLEEP.SYNCS 0x989680 ;  /* 0x009896800000895d */ /* 0x002fea0003900000 */
[----:B------:R-:W1:Y:S02]  /*11f40*/  @!P0 SYNCS.PHASECHK.TRANS64 P0, [R19+URZ+0x2e870], R2 ;  /* 0x02e87002130085a7 */ /* 0x000e64000800007f */
[----:B-1----:R-:W-:Y:S05]  /*11f50*/  @!P0 BRA `(.L_x_6130) ;  /* 0xfffffffc00f08947 */ /* 0x002fea000383ffff */
[----:B------:R-:W-:Y:S05]  /*11f60*/  BRA `(.L_x_6181) ;  /* 0xffffffd800f87947 */ /* 0x000fea000383ffff */
.L_x_6132:
[----:B0-----:R0:W1:Y:S02]  /*11f70*/  SYNCS.PHASECHK.TRANS64.TRYWAIT P0, [R19+URZ+0x2e860], R0 ;  /* 0x02e86000130075a7 */ /* 0x001064000800017f */
[----:B-1----:R-:W-:Y:S05]  /*11f80*/  @!P0 NANOSLEEP.SYNCS 0x989680 ;  /* 0x009896800000895d */ /* 0x002fea0003900000 */
[----:B------:R-:W1:Y:S02]  /*11f90*/  @!P0 SYNCS.PHASECHK.TRANS64 P0, [R19+URZ+0x2e860], R0 ;  /* 0x02e86000130085a7 */ /* 0x000e64000800007f */
[----:B-1----:R-:W-:Y:S05]  /*11fa0*/  @!P0 BRA `(.L_x_6132) ;  /* 0xfffffffc00f08947 */ /* 0x002fea000383ffff */
[----:B------:R-:W-:Y:S05]  /*11fb0*/  BRA `(.L_x_6182) ;  /* 0xffffffd800fc7947 */ /* 0x000fea000383ffff */
.L_x_6138:
[----:B0-----:R-:W2:Y:S02]  /*11fc0*/  LDL R2, [R1] ;  /* 0x0000000001027983 */ /* 0x001ea40000100800 */
[----:B--2---:R0:W1:Y:S02]  /*11fd0*/  SYNCS.PHASECHK.TRANS64.TRYWAIT P0, [R2+URZ+0x2e870], R0 ;  /* 0x02e87000020075a7 */ /* 0x004064000800017f */
[----:B-1----:R-:W-:Y:S05]  /*11fe0*/  @!P0 NANOSLEEP.SYNCS 0x989680 ;  /* 0x009896800000895d */ /* 0x002fea0003900000 */
[----:B------:R-:W1:Y:S02]  /*11ff0*/  @!P0 SYNCS.PHASECHK.TRANS64 P0, [R2+URZ+0x2e870], R0 ;  /* 0x02e87000020085a7 */ /* 0x000e64000800007f */
[----:B-1----:R-:W-:Y:S05]  /*12000*/  @!P0 BRA `(.L_x_6138) ;  /* 0xfffffffc00ec8947 */ /* 0x002fea000383ffff */
[----:B------:R-:W-:Y:S05]  /*12010*/  BRA `(.L_x_6183) ;  /* 0xffffffe4001c7947 */ /* 0x000fea000383ffff */
.L_x_6140:
[----:B0-----:R-:W2:Y:S02]  /*12020*/  LDL R3, [R1] ;  /* 0x0000000001037983 */ /* 0x001ea40000100800 */
[----:B--2---:R0:W1:Y:S02]  /*12030*/  SYNCS.PHASECHK.TRANS64.TRYWAIT P0, [R3+URZ+0x2e860], R0 ;  /* 0x02e86000030075a7 */ /* 0x004064000800017f */
[----:B-1----:R-:W-:Y:S05]  /*12040*/  @!P0 NANOSLEEP.SYNCS 0x989680 ;  /* 0x009896800000895d */ /* 0x002fea0003900000 */
[----:B------:R-:W1:Y:S02]  /*12050*/  @!P0 SYNCS.PHASECHK.TRANS64 P0, [R3+URZ+0x2e860], R0 ;  /* 0x02e86000030085a7 */ /* 0x000e64000800007f */
[----:B-1----:R-:W-:Y:S05]  /*12060*/  @!P0 BRA `(.L_x_6140) ;  /* 0xfffffffc00ec8947 */ /* 0x002fea000383ffff */
[----:B------:R-:W-:Y:S05]  /*12070*/  BRA `(.L_x_6184) ;  /* 0xffffffe400287947 */ /* 0x000fea000383ffff */
.L_x_6142:
[----:B0-----:R0:W1:Y:S02]  /*12080*/  SYNCS.PHASECHK.TRANS64.TRYWAIT P0, [R7+URZ+0x2e820], R2 ;  /* 0x02e82002070075a7 */ /* 0x001064000800017f */
[----:B-1----:R-:W-:Y:S05]  /*12090*/  @!P0 NANOSLEEP.SYNCS 0x989680 ;  /* 0x009896800000895d */ /* 0x002fea0003900000 */
[----:B------:R-:W1:Y:S02]  /*120a0*/  @!P0 SYNCS.PHASECHK.TRANS64 P0, [R7+URZ+0x2e820], R2 ;  /* 0x02e82002070085a7 */ /* 0x000e64000800007f */
[----:B-1----:R-:W-:Y:S05]  /*120b0*/  @!P0 BRA `(.L_x_6142) ;  /* 0xfffffffc00f08947 */ /* 0x002fea000383ffff */
[----:B------:R-:W-:Y:S05]  /*120c0*/  BRA `(.L_x_6185) ;  /* 0xffffffe800f07947 */ /* 0x000fea000383ffff */
.L_x_6144:
[----:B0-----:R0:W1:Y:S02]  /*120d0*/  SYNCS.PHASECHK.TRANS64.TRYWAIT P1, [R6+URZ], R3 ;  /* 0x00000003060075a7 */ /* 0x001064000802017f */
[----:B-1----:R-:W-:Y:S05]  /*120e0*/  @!P1 NANOSLEEP.SYNCS 0x989680 ;  /* 0x009896800000995d */ /* 0x002fea0003900000 */
[----:B------:R-:W1:Y:S02]  /*120f0*/  @!P1 SYNCS.PHASECHK.TRANS64 P1, [R6+URZ], R3 ;  /* 0x00000003060095a7 */ /* 0x000e64000802007f */
[----:B-1----:R-:W-:Y:S05]  /*12100*/  @!P1 BRA `(.L_x_6144) ;  /* 0xfffffffc00f09947 */ /* 0x002fea000383ffff */
[----:B------:R-:W-:Y:S05]  /*12110*/  BRA `(.L_x_6186) ;  /* 0xffffffec00407947 */ /* 0x000fea000383ffff */
.L_x_6145:
[----:B-1----:R1:W2:Y:S02]  /*12120*/  SYNCS.PHASECHK.TRANS64.TRYWAIT P1, [R5+URZ], R2 ;  /* 0x00000002050075a7 */ /* 0x0022a4000802017f */
[----:B--2---:R-:W-:Y:S05]  /*12130*/  @!P1 NANOSLEEP.SYNCS 0x989680 ;  /* 0x009896800000995d */ /* 0x004fea0003900000 */
[----:B------:R-:W2:Y:S02]  /*12140*/  @!P1 SYNCS.PHASECHK.TRANS64 P1, [R5+URZ], R2 ;  /* 0x00000002050095a7 */ /* 0x000ea4000802007f */
[----:B--2---:R-:W-:Y:S05]  /*12150*/  @!P1 BRA `(.L_x_6145) ;  /* 0xfffffffc00f09947 */ /* 0x004fea000383ffff */
[----:B------:R-:W-:Y:S05]  /*12160*/  BRA `(.L_x_6187) ;  /* 0xffffffec00347947 */ /* 0x000fea000383ffff */
.L_x_6147:
[----:B--2---:R2:W3:Y:S02]  /*12170*/  SYNCS.PHASECHK.TRANS64.TRYWAIT P1, [R0+URZ+0x2e860], R3 ;  /* 0x02e86003000075a7 */ /* 0x0044e4000802017f */
[----:B---3--:R-:W-:Y:S05]  /*12180*/  @!P1 NANOSLEEP.SYNCS 0x989680 ;  /* 0x009896800000995d */ /* 0x008fea0003900000 */
[----:B------:R-:W3:Y:S02]  /*12190*/  @!P1 SYNCS.PHASECHK.TRANS64 P1, [R0+URZ+0x2e860], R3 ;  /* 0x02e86003000095a7 */ /* 0x000ee4000802007f */
[----:B---3--:R-:W-:Y:S05]  /*121a0*/  @!P1 BRA `(.L_x_6147) ;  /* 0xfffffffc00f09947 */ /* 0x008fea000383ffff */
[----:B------:R-:W-:Y:S05]  /*121b0*/  BRA `(.L_x_6188) ;  /* 0xffffffec00347947 */ /* 0x000fea000383ffff */
.L_x_6149:
[----:B-1----:R1:W3:Y:S02]  /*121c0*/  SYNCS.PHASECHK.TRANS64.TRYWAIT P1, [R5+URZ+0x2e860], R2 ;  /* 0x02e86002050075a7 */ /* 0x0022e4000802017f */
[----:B---3--:R-:W-:Y:S05]  /*121d0*/  @!P1 NANOSLEEP.SYNCS 0x989680 ;  /* 0x009896800000995d */ /* 0x008fea0003900000 */
[----:B------:R-:W3:Y:S02]  /*121e0*/  @!P1 SYNCS.PHASECHK.TRANS64 P1, [R5+URZ+0x2e860], R2 ;  /* 0x02e86002050095a7 */ /* 0x000ee4000802007f */
[----:B---3--:R-:W-:Y:S05]  /*121f0*/  @!P1 BRA `(.L_x_6149) ;  /* 0xfffffffc00f09947 */ /* 0x008fea000383ffff */
[----:B------:R-:W-:Y:S05]  /*12200*/  BRA `(.L_x_6189) ;  /* 0xffffffec00347947 */ /* 0x000fea000383ffff */
.L_x_6151:
[----:B---3--:R3:W4:Y:S02]  /*12210*/  SYNCS.PHASECHK.TRANS64.TRYWAIT P0, [R0+URZ+0x2e880], R3 ;  /* 0x02e88003000075a7 */ /* 0x008724000800017f */
[----:B----4-:R-:W-:Y:S05]  /*12220*/  @!P0 NANOSLEEP.SYNCS 0x989680 ;  /* 0x009896800000895d */ /* 0x010fea0003900000 */
[----:B------:R-:W4:Y:S02]  /*12230*/  @!P0 SYNCS.PHASECHK.TRANS64 P0, [R0+URZ+0x2e880], R3 ;  /* 0x02e88003000085a7 */ /* 0x000f24000800007f */
[----:B----4-:R-:W-:Y:S05]  /*12240*/  @!P0 BRA `(.L_x_6151) ;  /* 0xfffffffc00f08947 */ /* 0x010fea000383ffff */
[----:B------:R-:W-:Y:S05]  /*12250*/  BRA `(.L_x_6152) ;  /* 0xffffffec00307947 */ /* 0x000fea000383ffff */
.L_x_6190:
        /* <DEDUP_REMOVED lines=10> */
.L_x_13356:


//--------------------- .text._ZN7cutlass13device_kernelIN5flash11enable_sm90INS1_16FlashAttnFwdSm90INS1_25CollectiveMainloopFwdSm90ILi2EN4cute5tupleIJNS5_1CILi1EEES8_S8_EEENS6_IJNS7_ILi128EEENS7_ILi224EEESA_EEELi128ENS_12float_e4m3_tEfNS_4arch4Sm90ELb0ELb0ELb1ELb1ELb0ELb0ELb0ELb1ELb1ELb1ELb1ELb0EEENS1_21CollectiveEpilogueFwdINS6_IJSA_SA_SB_EEES9_NS_10bfloat16_tESF_Li256ELb1ELb1ELb1ELb1EEENS1_36VarlenDynamicPersistentTileSchedulerILi128ELi224ELi256ELi128ELb1ELb1ELb1ELb0ELb1ELb1EEEEEEEEEvNT_6ParamsE --------------------------
	.section	.text._ZN7cutlass13device_kernelIN5flash11enable_sm90INS1_16FlashAttnFwdSm90INS1_25CollectiveMainloopFwdSm90ILi2EN4cute5tupleIJNS5_1CILi1EEES8_S8_EEENS6_IJNS7_ILi128EEENS7_ILi224EEESA_EEELi128ENS_12float_e4m3_tEfNS_4arch4Sm90ELb0ELb0ELb1ELb1ELb0ELb0ELb0ELb1ELb1ELb1ELb1ELb0EEENS1_21CollectiveEpilogueFwdINS6_IJSA_SA_SB_EEES9_NS_10bfloat16_tESF_Li256ELb1ELb1ELb1ELb1EEENS1_36VarlenDynamicPersistentTileSchedulerILi128ELi224ELi256ELi128ELb1ELb1ELb1ELb0ELb1ELb1EEEEEEEEEvNT_6ParamsE,"ax",@progbits
	.align	128
.text._ZN7cutlass13device_kernelIN5flash11enable_sm90INS1_16FlashAttnFwdSm90INS1_25CollectiveMainloopFwdSm90ILi2EN4cute5tupleIJNS5_1CILi1EEES8_S8_EEENS6_IJNS7_ILi128EEENS7_ILi224EEESA_EEELi128ENS_12float_e4m3_tEfNS_4arch4Sm90ELb0ELb0ELb1ELb1ELb0ELb0ELb0ELb1ELb1ELb1ELb1ELb0EEENS1_21CollectiveEpilogueFwdINS6_IJSA_SA_SB_EEES9_NS_10bfloat16_tESF_Li256ELb1ELb1ELb1ELb1EEENS1_36VarlenDynamicPersistentTileSchedulerILi128ELi224ELi256ELi128ELb1ELb1ELb1ELb0ELb1ELb1EEEEEEEEEvNT_6ParamsE:
        .type           _ZN7cutlass13device_kernelIN5flash11enable_sm90INS1_16FlashAttnFwdSm90INS1_25CollectiveMainloopFwdSm90ILi2EN4cute5tupleIJNS5_1CILi1EEES8_S8_EEENS6_IJNS7_ILi128EEENS7_ILi224EEESA_EEELi128ENS_12float_e4m3_tEfNS_4arch4Sm90ELb0ELb0ELb1ELb1ELb0ELb0ELb0ELb1ELb1ELb1ELb1ELb0EEENS1_21CollectiveEpilogueFwdINS6_IJSA_SA_SB_EEES9_NS_10bfloat16_tESF_Li256ELb1ELb1ELb1ELb1EEENS1_36VarlenDynamicPersistentTileSchedulerILi128ELi224ELi256ELi128ELb1ELb1ELb1ELb0ELb1ELb1EEEEEEEEEvNT_6ParamsE,@function
        .size           _ZN7cutlass13device_kernelIN5flash11enable_sm90INS1_16FlashAttnFwdSm90INS1_25CollectiveMainloopFwdSm90ILi2EN4cute5tupleIJNS5_1CILi1EEES8_S8_EEENS6_IJNS7_ILi128EEENS7_ILi224EEESA_EEELi128ENS_12float_e4m3_tEfNS_4arch4Sm90ELb0ELb0ELb1ELb1ELb0ELb0ELb0ELb1ELb1ELb1ELb1ELb0EEENS1_21CollectiveEpilogueFwdINS6_IJSA_SA_SB_EEES9_NS_10bfloat16_tESF_Li256ELb1ELb1ELb1ELb1EEENS1_36VarlenDynamicPersistentTileSchedulerILi128ELi224ELi256ELi128ELb1ELb1ELb1ELb0ELb1ELb1EEEEEEEEEvNT_6ParamsE,(.L_x_13357 - _ZN7cutlass13device_kernelIN5flash11enable_sm90INS1_16FlashAttnFwdSm90INS1_25CollectiveMainloopFwdSm90ILi2EN4cute5tupleIJNS5_1CILi1EEES8_S8_EEENS6_IJNS7_ILi128EEENS7_ILi224EEESA_EEELi128ENS_12float_e4m3_tEfNS_4arch4Sm90ELb0ELb0ELb1ELb1ELb0ELb0ELb0ELb1ELb1ELb1ELb1ELb0EEENS1_21CollectiveEpilogueFwdINS6_IJSA_SA_SB_EEES9_NS_10bfloat16_tESF_Li256ELb1ELb1ELb1ELb1EEENS1_36VarlenDynamicPersistentTileSchedulerILi128ELi224ELi256ELi128ELb1ELb1ELb1ELb0ELb1ELb1EEEEEEEEEvNT_6ParamsE)
        .other          _ZN7cutlass13device_kernelIN5flash11enable_sm90INS1_16FlashAttnFwdSm90INS1_25CollectiveMainloopFwdSm90ILi2EN4cute5tupleIJNS5_1CILi1EEES8_S8_EEENS6_IJNS7_ILi128EEENS7_ILi224EEESA_EEELi128ENS_12float_e4m3_tEfNS_4arch4Sm90ELb0ELb0ELb1ELb1ELb0ELb0ELb0ELb1ELb1ELb1ELb1ELb0EEENS1_21CollectiveEpilogueFwdINS6_IJSA_SA_SB_EEES9_NS_10bfloat16_tESF_Li256ELb1ELb1ELb1ELb1EEENS1_36VarlenDynamicPersistentTileSchedulerILi128ELi224ELi256ELi128ELb1ELb1ELb1ELb0ELb1ELb1EEEEEEEEEvNT_6ParamsE,@"STO_CUDA_ENTRY STV_DEFAULT"
_ZN7cutlass13device_kernelIN5flash11enable_sm90INS1_16FlashAttnFwdSm90INS1_25CollectiveMainloopFwdSm90ILi2EN4cute5tupleIJNS5_1CILi1EEES8_S8_EEENS6_IJNS7_ILi128EEENS7_ILi224EEESA_EEELi128ENS_12float_e4m3_tEfNS_4arch4Sm90ELb0ELb0ELb1ELb1ELb0ELb0ELb0ELb1ELb1ELb1ELb1ELb0EEENS1_21CollectiveEpilogueFwdINS6_IJSA_SA_SB_EEES9_NS_10bfloat16_tESF_Li256ELb1ELb1ELb1ELb1EEENS1_36VarlenDynamicPersistentTileSchedulerILi128ELi224ELi256ELi128ELb1ELb1ELb1ELb0ELb1ELb1EEEEEEEEEvNT_6ParamsE:
        /* <DEDUP_REMOVED lines=18> */
.L_x_6192:
[----:B------:R-:W-:Y:S05]  /*0120*/  BSYNC B0 ;  /* 0x0000000000007941 */ /* 0x000fea0003800000 */
.L_x_6191:
        /* <DEDUP_REMOVED lines=41> */
.L_x_6193:
        /* <DEDUP_REMOVED lines=22> */
.L_x_6194:
        /* <DEDUP_REMOVED lines=18> */
.L_x_6195:
        /* <DEDUP_REMOVED lines=22> */
.L_x_6196:
        /* <DEDUP_REMOVED lines=22> */
.L_x_6197:
[----:B------:R-:W-:Y:S01]  /*0900*/  PLOP3.LUT P0, PT, PT, PT, UP0, 0x80, 0x0 ;  /* 0x000000000000781c */ /* 0x000fe20003f0f008 */
[----:B------:R-:W-:Y:S01]  /*0910*/  UMOV UR38, 0x1 ;  /* 0x0000000100267882 */ /* 0x000fe20000000000 */
[----:B------:R-:W-:Y:S01]  /*0920*/  NOP ;  /* 0x0000000000007918 */ /* 0x000fe20000000000 */
[----:B------:R-:W-:Y:S01]  /*0930*/  USEL UR38, UR38, 0x2, !UP0 ;  /* 0x0000000226267887 */ /* 0x000fe2000c000000 */
[----:B------:R-:W-:Y:S01]  /*0940*/  ULDC.64 UR48, c[0x0][0x208] ;  /* 0x0000820000307ab9 */ /* 0x000fe20000000a00 */
[----:B012-4-:R-:W-:Y:S08]  /*0950*/  BAR.SYNC.DEFER_BLOCKING 0x0 ;  /* 0x0000000000007b1d */ /* 0x017ff00000010000 */
[----:B------:R-:W-:Y:S05]  /*0960*/  @!P0 BRA `(.L_x_6198) ;  /* 0x000000ec00fc8947 */ /* 0x000fea0003800000 */
.L_x_6199:
        /* <DEDUP_REMOVED lines=25> */
[----:B------:R-:W-:Y:S02]  /*0b00*/  UMOV UR51, URZ ;  /* 0x0000003f00337c82 */ /* 0x000fe40008000000 */
[CC--:B------:R-:W-:Y:S02]  /*0b10*/  LEA.HI R2, R0.reuse, R12.reuse, RZ, 0x7 ;  /* 0x0000000c00027211 */ /* 0x0c0fe400078f38ff */
[----:B------:R-:W-:-:S02]  /*0b20*/  LEA.HI R4, R0, R12, RZ, 0x5 ;  /* 0x0000000c00047211 */ /* 0x000fc400078f28ff */
[----:B------:R-:W-:-:S03]  /*0b30*/  LOP3.LUT R3, R2, 0xffffff80, RZ, 0xc0, !PT ;  /* 0xffffff8002037812 */ /* 0x000fc600078ec0ff */
[----:B------:R-:W-:Y:S02]  /*0b40*/  IMAD.SHL.U32 R5, R4, 0x20, RZ ;  /* 0x0000002004057824 */ /* 0x000fe400078e00ff */
[----:B------:R-:W-:Y:S01]  /*0b50*/  IMAD.IADD R11, R12, 0x1, -R3 ;  /* 0x000000010c0b7824 */ /* 0x000fe200078e0a03 */
[----:B------:R-:W-:Y:S02]  /*0b60*/  LEA.HI R3, R0, R12, RZ, 0x4 ;  /* 0x0000000c00037211 */ /* 0x000fe400078f20ff */
[----:B------:R-:W-:Y:S02]  /*0b70*/  LOP3.LUT R5, R5, 0xfffffc00, RZ, 0xc0, !PT ;  /* 0xfffffc0005057812 */ /* 0x000fe400078ec0ff */
[C---:B------:R-:W-:Y:S02]  /*0b80*/  LOP3.LUT R4, R3.reuse, 0x3fffff0, RZ, 0xc0, !PT ;  /* 0x03fffff003047812 */ /* 0x040fe400078ec0ff */
[----:B------:R-:W-:Y:S02]  /*0b90*/  SHF.R.S32.HI R6, RZ, 0x4, R3 ;  /* 0x00000004ff067819 */ /* 0x000fe40000011403 */
[----:B------:R-:W-:Y:S01]  /*0ba0*/  SHF.R.S32.HI R7, RZ, 0x1f, R11 ;  /* 0x0000001fff077819 */ /* 0x000fe2000001140b */
[----:B------:R-:W-:Y:S01]  /*0bb0*/  IMAD.IADD R4, R12, 0x1, -R4 ;  /* 0x000000010c047824 */ /* 0x000fe200078e0a04 */
[----:B------:R-:W-:-:S02]  /*0bc0*/  LEA.HI R3, R3, R6, RZ, 0x1 ;  /* 0x0000000603037211 */ /* 0x000fc400078f08ff */
[----:B------:R-:W-:Y:S01]  /*0bd0*/  LEA.HI R8, R7, R11, RZ, 0x2 ;  /* 0x0000000b07087211 */ /* 0x000fe200078f10ff */
[----:B------:R-:W-:Y:S01]  /*0be0*/  IMAD R4, R4, 0x40, R5 ;  /* 0x0000004004047824 */ /* 0x000fe200078e0205 */
[----:B------:R-:W-:Y:S02]  /*0bf0*/  LOP3.LUT R3, R3, 0x1ffffffe, RZ, 0xc0, !PT ;  /* 0x1ffffffe03037812 */ /* 0x000fe400078ec0ff */
[-C--:B------:R-:W-:Y:S02]  /*0c00*/  LEA.HI R5, R0, R12.reuse, RZ, 0x2 ;  /* 0x0000000c00057211 */ /* 0x080fe400078f10ff */
[--C-:B------:R-:W-:Y:S01]  /*0c10*/  SHF.R.S32.HI R9, RZ, 0x2, R8.reuse ;  /* 0x00000002ff097819 */ /* 0x100fe20000011408 */
[----:B------:R-:W-:Y:S01]  /*0c20*/  IMAD.IADD R3, R6, 0x1, -R3 ;  /* 0x0000000106037824 */ /* 0x000fe200078e0a03 */
[----:B------:R-:W-:Y:S02]  /*0c30*/  LOP3.LUT R5, R5, 0xfffffffc, RZ, 0xc0, !PT ;  /* 0xfffffffc05057812 */ /* 0x000fe400078ec0ff */
[----:B------:R-:W-:Y:S01]  /*0c40*/  SHF.R.S32.HI R10, RZ, 0x1f, R8 ;  /* 0x0000001fff0a7819 */ /* 0x000fe20000011408 */
[----:B------:R-:W-:Y:S01]  /*0c50*/  IMAD R3, R3, 0x8, R4 ;  /* 0x0000000803037824 */ /* 0x000fe200078e0204 */
[----:B------:R-:W-:Y:S01]  /*0c60*/  LEA.HI R0, R0, R12, RZ, 0x3 ;  /* 0x0000000c00007211 */ /* 0x000fe200078f18ff */
[----:B------:R-:W-:Y:S01]  /*0c70*/  IMAD.IADD R5, R12, 0x1, -R5 ;  /* 0x000000010c057824 */ /* 0x000fe200078e0a05 */
[----:B------:R-:W-:-:S02]  /*0c80*/  LEA.HI R10, R10, R9, RZ, 0x3 ;  /* 0x000000090a0a7211 */ /* 0x000fc400078f18ff */
[----:B------:R-:W-:Y:S01]  /*0c90*/  SHF.R.S32.HI R6, RZ, 0x7, R2 ;  /* 0x00000007ff067819 */ /* 0x000fe20000011402 */
[----:B------:R0:W-:Y:S01]  /*0ca0*/  STL [R1+0x4c], R3 ;  /* 0x00004c0301007387 */ /* 0x0001e20000100800 */
[----:B------:R-:W-:Y:S02]  /*0cb0*/  LOP3.LUT R18, R0, 0xfffffff8, RZ, 0xc0, !PT ;  /* 0xfffffff800127812 */ /* 0x000fe400078ec0ff */
[----:B------:R-:W-:Y:S02]  /*0cc0*/  LOP3.LUT R10, R10, 0xfffffff8, RZ, 0xc0, !PT ;  /* 0xfffffff80a0a7812 */ /* 0x000fe400078ec0ff */
[----:B------:R-:W-:Y:S01]  /*0cd0*/  LEA.HI R7, R7, R11, RZ, 0x5 ;  /* 0x0000000b07077211 */ /* 0x000fe200078f28ff */
[----:B------:R-:W-:Y:S01]  /*0ce0*/  IMAD.IADD R18, R12, 0x1, -R18 ;  /* 0x000000010c127824 */ /* 0x000fe200078e0a12 */
[----:B------:R-:W-:Y:S01]  /*0cf0*/  LEA.HI R2, R2, R6, RZ, 0x1 ;  /* 0x0000000602027211 */ /* 0x000fe200078f08ff */
[----:B------:R-:W-:Y:S01]  /*0d00*/  IMAD.IADD R10, R9, 0x1, -R10 ;  /* 0x00000001090a7824 */ /* 0x000fe200078e0a0a */
[----:B------:R-:W-:Y:S01]  /*0d10*/  LOP3.LUT R8, R8, 0x7ffffffc, RZ, 0xc0, !PT ;  /* 0x7ffffffc08087812 */ /* 0x000fe200078ec0ff */
[----:B------:R-:W-:Y:S01]  /*0d20*/  IMAD.SHL.U32 R16, R18, 0x8, RZ ;  /* 0x0000000812107824 */ /* 0x000fe200078e00ff */
[----:B0-----:R-:W-:-:S02]  /*0d30*/  LEA.HI R3, R5, R5, RZ, 0x1 ;  /* 0x0000000505037211 */ /* 0x001fc400078f08ff */
[----:B------:R-:W-:Y:S01]  /*0d40*/  SHF.R.S32.HI R7, RZ, 0x5, R7 ;  /* 0x00000005ff077819 */ /* 0x000fe20000011407 */
[----:B------:R-:W-:Y:S01]  /*0d50*/  IMAD.IADD R8, R11, 0x1, -R8 ;  /* 0x000000010b087824 */ /* 0x000fe200078e0a08 */
[----:B------:R-:W-:Y:S01]  /*0d60*/  LOP3.LUT R2, R2, 0x3fffffe, RZ, 0xc0, !PT ;  /* 0x03fffffe02027812 */ /* 0x000fe200078ec0ff */
[----:B------:R-:W-:Y:S01]  /*0d70*/  VIADD R17, R16, 0x40 ;  /* 0x0000004010117836 */ /* 0x000fe20000000000 */
[----:B------:R-:W-:Y:S01]  /*0d80*/  LOP3.LUT R4, R3, 0x1ffffffe, RZ, 0xc0, !PT ;  /* 0x1ffffffe03047812 */ /* 0x000fe200078ec0ff */
[----:B------:R-:W-:Y:S01]  /*0d90*/  IMAD R7, R7, 0x10, R10 ;  /* 0x0000001007077824 */ /* 0x000fe200078e020a */
[----:B------:R-:W-:Y:S01]  /*0da0*/  SHF.R.S32.HI R3, RZ, 0x1f, R16 ;  /* 0x0000001fff037819 */ /* 0x000fe20000011410 */
[----:B------:R-:W-:Y:S01]  /*0db0*/  IMAD.IADD R2, R6, 0x1, -R2 ;  /* 0x0000000106027824 */ /* 0x000fe200078e0a02 */
[----:B------:R-:W-:Y:S01]  /*0dc0*/  SHF.R.S32.HI R6, RZ, 0x3, R0 ;  /* 0x00000003ff067819 */ /* 0x000fe20000011400 */
[----:B------:R-:W-:Y:S01]  /*0dd0*/  IMAD.IADD R4, R5, 0x1, -R4 ;  /* 0x0000000105047824 */ /* 0x000fe200078e0a04 */
[----:B------:R-:W-:Y:S01]  /*0de0*/  SHF.R.S32.HI R0, RZ, 0x1f, R17 ;  /* 0x0000001fff007819 */ /* 0x000fe20000011411 */
[----:B------:R-:W-:-:S02]  /*0df0*/  IMAD.SHL.U32 R5, R8, 0x2, RZ ;  /* 0x0000000208057824 */ /* 0x000fc400078e00ff */
[----:B------:R-:W-:Y:S02]  /*0e00*/  IMAD R2, R2, 0x40, R7 ;  /* 0x0000004002027824 */ /* 0x000fe400078e0207 */
[C---:B------:R-:W-:Y:S02]  /*0e10*/  VIADD R3, R5.reuse, 0x8 ;  /* 0x0000000805037836 */ /* 0x040fe40000000000 */
[C---:B------:R-:W-:Y:S01]  /*0e20*/  VIADD R0, R5.reuse, 0x10 ;  /* 0x0000001005007836 */ /* 0x040fe20000000000 */
[----:B------:R-:W-:Y:S01]  /*0e30*/  STL [R1+0x44], R2 ;  /* 0x0000440201007387 */ /* 0x000fe20000100800 */
[C---:B------:R-:W-:Y:S01]  /*0e40*/  VIADD R236, R5.reuse, 0x20 ;  /* 0x0000002005ec7836 */ /* 0x040fe20000000000 */
[----:B------:R-:W-:Y:S01]  /*0e50*/  SHF.R.S32.HI R6, RZ, 0x1f, R3 ;  /* 0x0000001fff067819 */ /* 0x000fe20000011403 */
[C---:B------:R-:W-:Y:S01]  /*0e60*/  VIADD R233, R5.reuse, 0x38 ;  /* 0x0000003805e97836 */ /* 0x040fe20000000000 */
[----:B------:R-:W-:Y:S01]  /*0e70*/  STL [R1+0x8], R5 ;  /* 0x0000080501007387 */ /* 0x000fe20000100800 */
[----:B------:R-:W-:-:S02]  /*0e80*/  VIADD R230, R5, 0x50 ;  /* 0x0000005005e67836 */ /* 0x000fc40000000000 */
[C---:B------:R-:W-:Y:S01]  /*0e90*/  VIADD R237, R5.reuse, 0x18 ;  /* 0x0000001805ed7836 */ /* 0x040fe20000000000 */
[----:B------:R0:W-:Y:S01]  /*0ea0*/  STL [R1+0x4], R3 ;  /* 0x0000040301007387 */ /* 0x0001e20000100800 */
[C---:B------:R-:W-:Y:S02]  /*0eb0*/  VIADD R235, R5.reuse, 0x28 ;  /* 0x0000002805eb7836 */ /* 0x040fe40000000000 */
[C---:B------:R-:W-:Y:S01]  /*0ec0*/  VIADD R234, R5.reuse, 0x30 ;  /* 0x0000003005ea7836 */ /* 0x040fe20000000000 */
[----:B------:R1:W-:Y:S01]  /*0ed0*/  STL [R1], R0 ;  /* 0x0000000001007387 */ /* 0x0003e20000100800 */
[C---:B------:R-:W-:Y:S02]  /*0ee0*/  VIADD R232, R5.reuse, 0x40 ;  /* 0x0000004005e87836 */ /* 0x040fe40000000000 */
[C---:B------:R-:W-:Y:S01]  /*0ef0*/  VIADD R231, R5.reuse, 0x48 ;  /* 0x0000004805e77836 */ /* 0x040fe20000000000 */
[----:B------:R-:W-:Y:S01]  /*0f00*/  STL [R1+0x40], R6 ;  /* 0x0000400601007387 */ /* 0x000fe20000100800 */
        /* <DEDUP_REMOVED lines=10> */
[----:B-1----:R-:W-:Y:S02]  /*0fb0*/  SHF.R.S32.HI R0, RZ, 0x1f, R236 ;  /* 0x0000001fff007819 */ /* 0x002fe400000114ec */
[----:B------:R-:W-:Y:S01]  /*0fc0*/  SHF.R.S32.HI R0, RZ, 0x1f, R233 ;  /* 0x0000001fff007819 */ /* 0x000fe200000114e9 */
[----:B------:R0:W-:Y:S01]  /*0fd0*/  STL [R1+0x3c], R5 ;  /* 0x00003c0501007387 */ /* 0x0001e20000100800 */
[----:B------:R-:W-:Y:S02]  /*0fe0*/  SHF.R.S32.HI R0, RZ, 0x1f, R230 ;  /* 0x0000001fff007819 */ /* 0x000fe400000114e6 */
[----:B------:R-:W-:Y:S01]  /*0ff0*/  SHF.R.S32.HI R0, RZ, 0x1f, R23 ;  /* 0x0000001fff007819 */ /* 0x000fe20000011417 */
[----:B------:R-:W-:Y:S01]  /*1000*/  IMAD R0, R4, 0x8, R2 ;  /* 0x0000000804007824 */ /* 0x000fe200078e0202 */
[----:B------:R-:W-:-:S04]  /*1010*/  SHF.R.S32.HI R3, RZ, 0x1f, R19 ;  /* 0x0000001fff037819 */ /* 0x000fc80000011413 */
[----:B------:R1:W-:Y:S01]  /*1020*/  STL [R1+0x48], R0 ;  /* 0x0000480001007387 */ /* 0x0003e20000100800 */
[----:B0-----:R-:W-:Y:S02]  /*1030*/  SHF.R.S32.HI R5, RZ, 0x1f, R235 ;  /* 0x0000001fff057819 */ /* 0x001fe400000114eb */
[----:B------:R-:W-:Y:S02]  /*1040*/  SHF.R.S32.HI R5, RZ, 0x1f, R232 ;  /* 0x0000001fff057819 */ /* 0x000fe400000114e8 */
[----:B------:R-:W-:Y:S02]  /*1050*/  SHF.R.S32.HI R5, RZ, 0x1f, R229 ;  /* 0x0000001fff057819 */ /* 0x000fe400000114e5 */
[----:B------:R-:W-:-:S07]  /*1060*/  SHF.R.S32.HI R5, RZ, 0x1f, R22 ;  /* 0x0000001fff057819 */ /* 0x000fce0000011416 */
.L_x_6247:
[----:B0-23--:R-:W0:Y:S01]  /*1070*/  LDC.64 R2, c[0x0][0xc88] ;  /* 0x00032200ff027b82 */ /* 0x00de220000000a00 */
[----:B------:R-:W-:Y:S01]  /*1080*/  ULDC.64 UR8, c[0x0][0xa28] ;  /* 0x00028a0000087ab9 */ /* 0x000fe20000000a00 */
[----:B------:R-:W-:Y:S01]  /*1090*/  ULDC.64 UR10, c[0x0][0xa20] ;  /* 0x00028800000a7ab9 */ /* 0x000fe20000000a00 */
[----:B------:R-:W-:Y:S01]  /*10a0*/  ULDC UR4, c[0x0][0x424] ;  /* 0x0001090000047ab9 */ /* 0x000fe20000000800 */
[----:B------:R-:W-:Y:S01]  /*10b0*/  ULDC UR7, c[0x0][0x2f0] ;  /* 0x0000bc0000077ab9 */ /* 0x000fe20000000800 */
[----:B0-----:R-:W-:-:S06]  /*10c0*/  IMAD.WIDE R2, R31, 0x4, R2 ;  /* 0x000000041f027825 */ /* 0x001fcc00078e0202 */
        /* <DEDUP_REMOVED lines=16> */
[----:B-1----:R-:W-:-:S03]  /*11d0*/  IMAD.U32 R4, RZ, RZ, UR10 ;  /* 0x0000000aff047e24 */ /* 0x002fc6000f8e00ff */
[----:B----4-:R-:W-:Y:S01]  /*11e0*/  IMAD.U32 R5, RZ, RZ, UR11 ;  /* 0x0000000bff057e24 */ /* 0x010fe2000f8e00ff */
        /* <DEDUP_REMOVED lines=23> */
[----:B-1----:R-:W3:Y:S01]  /*1360*/  LDG.E R0, desc[UR48][R2.64+0x4] ;  /* 0x0000043002007981 */ /* 0x002ee2000c1e1900 */
[----:B--2---:R-:W-:Y:S02]  /*1370*/  R2UR UR4, R4 ;  /* 0x00000000040472ca */ /* 0x004fe400000e0000 */
[----:B---3--:R-:W-:-:S13]  /*1380*/  R2UR UR5, R0 ;  /* 0x00000000000572ca */ /* 0x008fda00000e0000 */
[----:B------:R-:W-:-:S12]  /*1390*/  UIADD3 UR4, -UR4, UR5, URZ ;  /* 0x0000000504047290 */ /* 0x000fd8000fffe13f */
.L_x_6200:
[----:B------:R-:W-:Y:S02]  /*13a0*/  UIADD3 UR52, -UR52, UR4, URZ ;  /* 0x0000000434347290 */ /* 0x000fe4000fffe13f */
[----:B------:R-:W-:Y:S02]  /*13b0*/  USHF.R.U32.HI UR7, URZ, 0x8, UR7 ;  /* 0x000000083f077899 */ /* 0x000fe40008011607 */
[----:B------:R-:W-:Y:S02]  /*13c0*/  UISETP.GE.AND UP0, UPT, UR52, 0x1, UPT ;  /* 0x000000013400788c */ /* 0x000fe4000bf06270 */
[----:B------:R-:W-:Y:S01]  /*13d0*/  UIADD3 UR5, UR52, 0xdf, URZ ;  /* 0x000000df34057890 */ /* 0x000fe2000fffe03f */
[----:B------:R-:W-:Y:S01]  /*13e0*/  UMOV UR4, URZ ;  /* 0x0000003f00047c82 */ /* 0x000fe20008000000 */
[----:B------:R-:W-:Y:S02]  /*13f0*/  ULEA.HI UR7, UR6, UR7, URZ, 0x10 ;  /* 0x0000000706077291 */ /* 0x000fe4000f8f803f */
[----:B------:R-:W-:Y:S01]  /*1400*/  PLOP3.LUT P0, PT, PT, PT, UP0, 0x80, 0x0 ;  /* 0x000000000000781c */ /* 0x000fe20003f0f008 */
[----:B------:R-:W-:-:S02]  /*1410*/  UIMAD.WIDE UR4, UR5, -0x6db6db6d, UR4 ;  /* 0x92492493050478a5 */ /* 0x000fc4000f8e0204 */
        /* <DEDUP_REMOVED lines=13> */
[-C--:B-1----:R-:W-:Y:S01]  /*14f0*/  IABS R0, R3.reuse ;  /* 0x0000000300007213 */ /* 0x082fe20000000000 */
        /* <DEDUP_REMOVED lines=28> */
.L_x_6201:
[----:B------:R-:W-:Y:S01]  /*16c0*/  UIMAD UR41, UR40, UR4, URZ ;  /* 0x00000004282972a4 */ /* 0x000fe2000f8e023f */
[----:B-1----:R-:W-:Y:S01]  /*16d0*/  IMAD.U32 R0, RZ, RZ, UR9 ;  /* 0x00000009ff007e24 */ /* 0x002fe2000f8e00ff */
        /* <DEDUP_REMOVED lines=23> */
[----:B------:R-:W-:Y:S01]  /*1850*/  UISETP.GT.AND UP0, UPT, UR50, UR41, UPT ;  /* 0x000000293200728c */ /* 0x000fe2000bf04270 */
[----:B------:R-:W-:Y:S02]  /*1860*/  CS2R R60, SRZ ;  /* 0x00000000003c7805 */ /* 0x000fe4000001ff00 */
[----:B------:R-:W-:Y:S02]  /*1870*/  CS2R R56, SRZ ;  /* 0x0000000000387805 */ /* 0x000fe4000001ff00 */
[----:B------:R-:W-:Y:S02]  /*1880*/  CS2R R62, SRZ ;  /* 0x00000000003e7805 */ /* 0x000fe4000001ff00 */
[----:B------:R-:W-:Y:S02]  /*1890*/  CS2R R58, SRZ ;  /* 0x00000000003a7805 */ /* 0x000fe4000001ff00 */
[----:B------:R-:W-:-:S02]  /*18a0*/  CS2R R68, SRZ ;  /* 0x0000000000447805 */ /* 0x000fc4000001ff00 */
[----:B------:R-:W-:Y:S02]  /*18b0*/  PLOP3.LUT P1, PT, PT, PT, UP0, 0x80, 0x0 ;  /* 0x000000000000781c */ /* 0x000fe40003f2f008 */
        /* <DEDUP_REMOVED lines=48> */
.L_x_6203:
        /* <DEDUP_REMOVED lines=46> */
.L_x_6338:
[----:B------:R-:W-:Y:S05]  /*1ea0*/  @!P0 BRA `(.L_x_6205) ;  /* 0x0000000000048947 */ /* 0x000fea0003800000 */
[----:B------:R-:W-:Y:S01]  /*1eb0*/  BPT.TRAP 0x1 ;  /* 0x000000040000795c */ /* 0x000fe20000300000 */
.L_x_6205:
[----:B------:R-:W-:Y:S02]  /*1ec0*/  IMAD.U32 R7, RZ, RZ, UR45 ;  /* 0x0000002dff077e24 */ /* 0x000fe4000f8e00ff */
[----:B------:R-:W-:-:S03]  /*1ed0*/  IMAD.U32 R5, RZ, RZ, UR51 ;  /* 0x00000033ff057e24 */ /* 0x000fc6000f8e00ff */
[----:B------:R-:W-:Y:S01]  /*1ee0*/  SHF.L.U32 R7, R7, 0x1f, RZ ;  /* 0x0000001f07077819 */ /* 0x000fe200000006ff */
[----:B------:R-:W-:-:S04]  /*1ef0*/  IMAD R6, R5, 0x8, R2 ;  /* 0x0000000805067824 */ /* 0x000fc800078e0202 */
[----:B------:R1:W2:Y:S01]  /*1f00*/  SYNCS.PHASECHK.TRANS64.TRYWAIT P2, [R6+URZ+0x2e830], R7 ;  /* 0x02e83007060075a7 */ /* 0x0002a2000804017f */
[----:B------:R-:W-:Y:S05]  /*1f10*/  @!P0 BRA `(.L_x_6206) ;  /* 0x0000000000048947 */ /* 0x000fea0003800000 */
[----:B------:R-:W-:Y:S01]  /*1f20*/  BPT.TRAP 0x1 ;  /* 0x000000040000795c */ /* 0x000fe20000300000 */
.L_x_6206:
[----:B------:R-:W3:Y:S01]  /*1f30*/  S2R R4, SR_TID.X ;  /* 0x0000000000047919 */ /* 0x000ee20000002100 */
[----:B------:R-:W-:-:S05]  /*1f40*/  VIADD R5, R2, 0x20400 ;  /* 0x0002040002057836 */ /* 0x000fca0000000000 */
[----:B------:R-:W-:-:S04]  /*1f50*/  SHF.R.U32.HI R5, RZ, 0x4, R5 ;  /* 0x00000004ff057819 */ /* 0x000fc80000011605 */
[----:B------:R-:W-:Y:S02]  /*1f60*/  LOP3.LUT R5, R5, 0x3fff, RZ, 0xc0, !PT ;  /* 0x00003fff05057812 */ /* 0x000fe400078ec0ff */
[----:B---3--:R-:W-:Y:S01]  /*1f70*/  LOP3.LUT P1, R4, R4, 0x7f, RZ, 0xc0, !PT ;  /* 0x0000007f04047812 */ /* 0x008fe2000782c0ff */
[----:B--2---:R-:W-:-:S12]  /*1f80*/  @P2 BRA `(.L_x_6207) ;  /* 0x0000000000082947 */ /* 0x004fd80003800000 */
[----:B------:R-:W2:Y:S02]  /*1f90*/  SYNCS.PHASECHK.TRANS64.TRYWAIT P2, [R6+URZ+0x2e830], R7 ;  /* 0x02e83007060075a7 */ /* 0x000ea4000804017f */
[----:B--2---:R-:W-:Y:S05]  /*1fa0*/  @!P2 BRA `(.L_x_6208) ;  /* 0x000001340080a947 */ /* 0x004fea0003800000 */
.L_x_6207:
[----:B------:R-:W-:Y:S05]  /*1fb0*/  WARPSYNC.ALL ;  /* 0x0000000000007948 */ /* 0x000fea0003800000 */
[----:B------:R-:W-:Y:S01]  /*1fc0*/  IMAD.MOV.U32 R25, RZ, RZ, RZ ;  /* 0x000000ffff197224 */ /* 0x000fe200078e00ff */
[----:B------:R-:W-:-:S04]  /*1fd0*/  LOP3.LUT R5, R5, 0x10000, RZ, 0xfc, !PT ;  /* 0x0001000005057812 */ /* 0x000fc800078efcff */
[----:B------:R-:W-:Y:S01]  /*1fe0*/  R2UR UR20, R5 ;  /* 0x00000000051472ca */ /* 0x000fe200000e0000 */
[----:B------:R-:W-:Y:S01]  /*1ff0*/  ULOP3.LUT UR12, UR53, 0x10000, URZ, 0xfc, !UPT ;  /* 0x00010000350c7892 */ /* 0x000fe2000f8efc3f */
[----:B------:R-:W-:Y:S01]  /*2000*/  WARPGROUP.ARRIVE ;  /* 0x00000000000079c5 */ /* 0x000fe20000000000 */
[----:B------:R-:W-:Y:S01]  /*2010*/  UMOV UR17, 0x40000040 ;  /* 0x4000004000117882 */ /* 0x000fe20000000000 */
[----:B------:R-:W-:Y:S01]  /*2020*/  UMOV UR19, 0x40000040 ;  /* 0x4000004000137882 */ /* 0x000fe20000000000 */
[----:B------:R-:W3:Y:S01]  /*2030*/  LDL R141, [R1+0x8] ;  /* 0x00000800018d7983 */ /* 0x000ee20000100800 */
[----:B------:R-:W-:Y:S01]  /*2040*/  UIADD3 UR7, UR12, 0x2, URZ ;  /* 0x000000020c077890 */ /* 0x000fe2000fffe03f */
[----:B------:R-:W-:Y:S01]  /*2050*/  P2R R140, PR, RZ, 0x1 ;  /* 0x00000001ff8c7803 */ /* 0x000fe20000000000 */
[----:B------:R-:W-:Y:S01]  /*2060*/  UMOV UR16, UR12 ;  /* 0x0000000c00107c82 */ /* 0x000fe20008000000 */
[----:B------:R-:W-:Y:S01]  /*2070*/  UIADD3 UR11, UR12, 0x4, URZ ;  /* 0x000000040c0b7890 */ /* 0x000fe2000fffe03f */
[----:B-12---:R-:W-:Y:S01]  /*2080*/  @!P1 VIADD R6, R6, 0x2e840 ;  /* 0x0002e84006069836 */ /* 0x006fe20000000000 */
[----:B------:R-:W-:-:S02]  /*2090*/  UIADD3 UR14, UR12, 0x6, URZ ;  /* 0x000000060c0e7890 */ /* 0x000fc4000fffe03f */
[----:B------:R-:W-:Y:S01]  /*20a0*/  UIMAD UR20, UR51, 0x700, UR20 ;  /* 0x00000700331478a4 */ /* 0x000fe2000f8e0214 */
[----:B------:R-:W-:Y:S01]  /*20b0*/  UMOV UR13, 0x40000040 ;  /* 0x40000040000d7882 */ /* 0x000fe20000000000 */
[----:B------:R-:W-:Y:S02]  /*20c0*/  UMOV UR15, 0x40000040 ;  /* 0x40000040000f7882 */ /* 0x000fe40000000000 */
[----:B------:R-:W-:Y:S02]  /*20d0*/  UIADD3 UR4, UR20, 0x200, URZ ;  /* 0x0000020014047890 */ /* 0x000fe4000fffe03f */
[----:B------:R-:W-:Y:S02]  /*20e0*/  UIADD3 UR5, UR20, 0x300, URZ ;  /* 0x0000030014057890 */ /* 0x000fe4000fffe03f */
[----:B------:R-:W-:Y:S01]  /*20f0*/  UMOV UR18, UR20 ;  /* 0x0000001400127c82 */ /* 0x000fe20008000000 */
[----:B------:R-:W-:Y:S01]  /*2100*/  UIADD3 UR6, UR20, 0x400, URZ ;  /* 0x0000040014067890 */ /* 0x000fe2000fffe03f */
[----:B------:R-:W-:Y:S01]  /*2110*/  QGMMA.64x32x32.F32.E4M3.E4M3 R124, gdesc[UR16], RZ, !UPT, gsb0 ;  /* 0x00600000107c79f3 */ /* 0x000fe2000c0008ff */
[----:B------:R-:W-:Y:S01]  /*2120*/  UIADD3 UR18, UR20, 0x100, URZ ;  /* 0x0000010014127890 */ /* 0x000fe2000fffe03f */
[----:B------:R-:W-:Y:S01]  /*2130*/  UMOV UR19, 0x40000040 ;  /* 0x4000004000137882 */ /* 0x000fe20000000000 */
[----:B------:R-:W-:-:S02]  /*2140*/  UIADD3 UR8, UR20, 0x202, URZ ;  /* 0x0000020214087890 */ /* 0x000fc4000fffe03f */
[----:B------:R-:W-:Y:S02]  /*2150*/  UIADD3 UR9, UR20, 0x302, URZ ;  /* 0x0000030214097890 */ /* 0x000fe4000fffe03f */
[----:B------:R-:W-:Y:S02]  /*2160*/  UIADD3 UR10, UR20, 0x402, URZ ;  /* 0x00000402140a7890 */ /* 0x000fe4000fffe03f */
[----:B------:R-:W-:Y:S01]  /*2170*/  UIADD3 UR12, UR20, 0x404, URZ ;  /* 0x00000404140c7890 */ /* 0x000fe2000fffe03f */
[----:B------:R-:W-:Y:S02]  /*2180*/  WARPGROUP.DEPBAR.LE gsb0, 0x0 ;  /* 0x00008000000079c5 */ /* 0x000fe40000010000 */
[----:B------:R-:W-:-:S06]  /*2190*/  WARPGROUP.ARRIVE ;  /* 0x00000000000079c5 */ /* 0x000fcc0000000000 */
[----:B------:R-:W-:Y:S01]  /*21a0*/  QGMMA.64x32x32.F32.E4M3.E4M3 R108, gdesc[UR16], RZ, !UPT, gsb0 ;  /* 0x00600000106c79f3 */ /* 0x000fe2000c0008ff */
[----:B------:R-:W-:Y:S01]  /*21b0*/  UMOV UR18, UR4 ;  /* 0x0000000400127c82 */ /* 0x000fe20008000000 */
[----:B------:R-:W-:Y:S01]  /*21c0*/  UMOV UR19, 0x40000040 ;  /* 0x4000004000137882 */ /* 0x000fe20000000000 */
        /* <DEDUP_REMOVED lines=18> */
[----:B------:R-:W-:Y:S01]  /*22f0*/  UMOV UR4, UR7 ;  /* 0x0000000700047c82 */ /* 0x000fe20008000000 */
[----:B------:R-:W-:Y:S01]  /*2300*/  UMOV UR7, 0x40000040 ;  /* 0x4000004000077882 */ /* 0x000fe20000000000 */
[----:B------:R-:W-:Y:S02]  /*2310*/  WARPGROUP.DEPBAR.LE gsb0, 0x0 ;  /* 0x00008000000079c5 */ /* 0x000fe40000010000 */
[----:B------:R-:W-:-:S06]  /*2320*/  WARPGROUP.ARRIVE ;  /* 0x00000000000079c5 */ /* 0x000fcc0000000000 */
[----:B------:R-:W-:Y:S01]  /*2330*/  QGMMA.64x32x32.F32.E4M3.E4M3 R44, gdesc[UR16], RZ, !UPT, gsb0 ;  /* 0x00600000102c79f3 */ /* 0x000fe2000c0008ff */
[----:B------:R-:W-:Y:S01]  /*2340*/  UMOV UR18, UR5 ;  /* 0x0000000500127c82 */ /* 0x000fe20008000000 */
[----:B------:R-:W-:Y:S01]  /*2350*/  UMOV UR19, 0x40000040 ;  /* 0x4000004000137882 */ /* 0x000fe20000000000 */
[----:B------:R-:W-:Y:S01]  /*2360*/  UMOV UR5, 0x40000040 ;  /* 0x4000004000057882 */ /* 0x000fe20000000000 */
[----:B------:R-:W-:Y:S02]  /*2370*/  WARPGROUP.DEPBAR.LE gsb0, 0x0 ;  /* 0x00008000000079c5 */ /* 0x000fe40000010000 */
[----:B------:R-:W-:-:S06]  /*2380*/  WARPGROUP.ARRIVE ;  /* 0x00000000000079c5 */ /* 0x000fcc0000000000 */
[----:B------:R-:W-:Y:S01]  /*2390*/  QGMMA.64x32x32.F32.E4M3.E4M3 R28, gdesc[UR16], RZ, !UPT, gsb0 ;  /* 0x00600000101c79f3 */ /* 0x000fe2000c0008ff */
        /* <DEDUP_REMOVED lines=79> */
[----:B------:R-:W-:Y:S02]  /*2890*/  ULDC UR11, c[0x0][0x988] ;  /* 0x00026200000b7ab9 */ /* 0x000fe40000000800 */
[----:B------:R-:W-:Y:S02]  /*28a0*/  WARPGROUP.DEPBAR.LE gsb0, 0x0 ;  /* 0x00008000000079c5 */ /* 0x000fe40000010000 */
[----:B------:R-:W-:-:S06]  /*28b0*/  WARPGROUP.ARRIVE ;  /* 0x00000000000079c5 */ /* 0x000fcc0000000000 */
[----:B------:R-:W-:Y:S01]  /*28c0*/  QGMMA.64x32x32.F32.E4M3.E4M3 R124, gdesc[UR12], R124, gsb0 ;  /* 0x006000000c7c79f3 */ /* 0x000fe2000800087c */
[----:B------:R-:W-:Y:S01]  /*28d0*/  UIADD3 UR14, UR20, 0x106, URZ ;  /* 0x00000106140e7890 */ /* 0x000fe2000fffe03f */
[----:B------:R-:W-:Y:S01]  /*28e0*/  UMOV UR15, 0x40000040 ;  /* 0x40000040000f7882 */ /* 0x000fe20000000000 */
[----:B------:R-:W-:Y:S02]  /*28f0*/  WARPGROUP.DEPBAR.LE gsb0, 0x0 ;  /* 0x00008000000079c5 */ /* 0x000fe40000010000 */
[----:B------:R-:W-:Y:S01]  /*2900*/  WARPGROUP.ARRIVE ;  /* 0x00000000000079c5 */ /* 0x000fe20000000000 */
[C---:B0-----:R-:W-:Y:S01]  /*2910*/  FMUL.FTZ R11, R0.reuse, R127 ;  /* 0x0000007f000b7220 */ /* 0x041fe20000410000 */
[C---:B------:R-:W-:Y:S01]  /*2920*/  FMUL.FTZ R7, R0.reuse, R124 ;  /* 0x0000007c00077220 */ /* 0x040fe20000410000 */
[C---:B------:R-:W-:Y:S01]  /*2930*/  FMUL.FTZ R9, R0.reuse, R125 ;  /* 0x0000007d00097220 */ /* 0x040fe20000410000 */
[C---:B------:R-:W-:Y:S01]  /*2940*/  FMUL.FTZ R10, R0.reuse, R128 ;  /* 0x00000080000a7220 */ /* 0x040fe20000410000 */
[----:B------:R-:W-:Y:S01]  /*2950*/  FMUL.FTZ R12, R0, R129 ;  /* 0x00000081000c7220 */ /* 0x000fe20000410000 */
[----:B------:R-:W-:Y:S01]  /*2960*/  QGMMA.64x32x32.F32.E4M3.E4M3 R108, gdesc[UR12], R108, gsb0 ;  /* 0x006000000c6c79f3 */ /* 0x000fe2000800086c */
[----:B------:R-:W-:Y:S01]  /*2970*/  UIADD3 UR14, UR20, 0x206, URZ ;  /* 0x00000206140e7890 */ /* 0x000fe2000fffe03f */
[----:B------:R-:W0:Y:S01]  /*2980*/  MUFU.TANH R7, R7 ;  /* 0x0000000700077308 */ /* 0x000e220000002400 */
[----:B------:R-:W-:Y:S01]  /*2990*/  UMOV UR15, 0x40000040 ;  /* 0x40000040000f7882 */ /* 0x000fe20000000000 */
[----:B------:R-:W-:-:S02]  /*29a0*/  IMAD.U32 R128, RZ, RZ, UR50 ;  /* 0x00000032ff807e24 */ /* 0x000fc4000f8e00ff */
        /* <DEDUP_REMOVED lines=11> */
[----:B------:R-:W-:Y:S01]  /*2a60*/  FMUL.FTZ R125, R0, R139 ;  /* 0x0000008b007d7220 */ /* 0x000fe20000410000 */
[----:B------:R-:W-:Y:S01]  /*2a70*/  UIADD3 UR50, UR50, -0x2, URZ ;  /* 0xfffffffe32327890 */ /* 0x000fe2000fffe03f */
[----:B------:R-:W1:Y:S03]  /*2a80*/  MUFU.TANH R10, R10 ;  /* 0x0000000a000a7308 */ /* 0x000e660000002400 */
[----:B------:R-:W-:-:S05]  /*2a90*/  UISETP.GE.AND UP0, UPT, UR50, UR41, UPT ;  /* 0x000000293200728c */ /* 0x000fca000bf06270 */
[----:B------:R-:W2:Y:S08]  /*2aa0*/  MUFU.TANH R12, R12 ;  /* 0x0000000c000c7308 */ /* 0x000eb00000002400 */
[----:B------:R-:W4:Y:S08]  /*2ab0*/  MUFU.TANH R8, R8 ;  /* 0x0000000800087308 */ /* 0x000f300000002400 */
[----:B------:R-:W5:Y:S08]  /*2ac0*/  MUFU.TANH R13, R13 ;  /* 0x0000000d000d7308 */ /* 0x000f700000002400 */
        /* <DEDUP_REMOVED lines=40> */
[----:B------:R-:W-:Y:S01]  /*2d50*/  MUFU.TANH R124, R124 ;  /* 0x0000007c007c7308 */ /* 0x000fe20000002400 */
[----:B------:R-:W-:Y:S01]  /*2d60*/  UMOV UR15, 0x40000040 ;  /* 0x40000040000f7882 */ /* 0x000fe20000000000 */
        /* <DEDUP_REMOVED lines=27> */
[C---:B------:R-:W-:Y:S01]  /*2f20*/  FMUL.FTZ R85, R0.reuse, R89 ;  /* 0x0000005900557220 */ /* 0x040fe20000410000 */
[----:B------:R-:W-:Y:S01]  /*2f30*/  UMOV UR15, 0x40000040 ;  /* 0x40000040000f7882 */ /* 0x000fe20000000000 */
        /* <DEDUP_REMOVED lines=11> */
[----:B------:R-:W-:-:S06]  /*2ff0*/  FMUL.FTZ R87, R0, R87 ;  /* 0x0000005700577220 */ /* 0x000fcc0000410000 */
        /* <DEDUP_REMOVED lines=10> */
[----:B------:R-:W5:Y:S01]  /*30a0*/  MUFU.TANH R93, R93 ;  /* 0x0000005d005d7308 */ /* 0x000f620000002400 */
[C---:B------:R-:W-:Y:S01]  /*30b0*/  FMUL.FTZ R75, R0.reuse, R75 ;  /* 0x0000004b004b7220 */ /* 0x040fe20000410000 */
[----:B------:R-:W-:Y:S01]  /*30c0*/  QGMMA.64x32x32.F32.E4M3.E4M3 R44, gdesc[UR12], R44, gsb0 ;  /* 0x006000000c2c79f3 */ /* 0x000fe2000800082c */
[----:B---3--:R-:W-:Y:S01]  /*30d0*/  IADD3 R63, R63, 0xe0, -R141 ;  /* 0x000000e03f3f7810 */ /* 0x008fe20007ffe88d */
[----:B------:R-:W-:Y:S01]  /*30e0*/  UIADD3 UR14, UR20, 0x606, URZ ;  /* 0x00000606140e7890 */ /* 0x000fe2000fffe03f */
[C---:B------:R-:W-:Y:S01]  /*30f0*/  FMUL.FTZ R60, R0.reuse, R60 ;  /* 0x0000003c003c7220 */ /* 0x040fe20000410000 */
[----:B------:R-:W-:Y:S01]  /*3100*/  UMOV UR15, 0x40000040 ;  /* 0x40000040000f7882 */ /* 0x000fe20000000000 */
[----:B------:R-:W-:Y:S01]  /*3110*/  FMUL.FTZ R90, R0, R62 ;  /* 0x0000003e005a7220 */ /* 0x000fe20000410000 */
[----:B------:R-:W-:Y:S01]  /*3120*/  IMAD R63, R128, -0xe0, R63 ;  /* 0xffffff20803f7824 */ /* 0x000fe200078e023f */
[----:B------:R-:W3:Y:S01]  /*3130*/  MUFU.TANH R120, R120 ;  /* 0x0000007800787308 */ /* 0x000ee20000002400 */
[C---:B------:R-:W-:Y:S01]  /*3140*/  FMUL.FTZ R128, R0.reuse, R71 ;  /* 0x0000004700807220 */ /* 0x040fe20000410000 */
[C---:B------:R-:W-:Y:S01]  /*3150*/  FMUL.FTZ R61, R0.reuse, R61 ;  /* 0x0000003d003d7220 */ /* 0x040fe20000410000 */
[C---:B------:R-:W-:Y:S01]  /*3160*/  FMUL.FTZ R62, R0.reuse, R64 ;  /* 0x00000040003e7220 */ /* 0x040fe20000410000 */
[C---:B------:R-:W-:Y:S01]  /*3170*/  ISETP.GT.AND P3, PT, R63.reuse, RZ, PT ;  /* 0x000000ff3f00720c */ /* 0x040fe20003f64270 */
[C---:B------:R-:W-:Y:S01]  /*3180*/  FMUL.FTZ R69, R0.reuse, R69 ;  /* 0x0000004500457220 */ /* 0x040fe20000410000 */
[C---:B------:R-:W-:Y:S01]  /*3190*/  ISETP.GT.AND P6, PT, R63.reuse, 0x1, PT ;  /* 0x000000013f00780c */ /* 0x040fe20003fc4270 */
[C---:B------:R-:W-:Y:S01]  /*31a0*/  FMUL.FTZ R64, R0.reuse, R65 ;  /* 0x0000004100407220 */ /* 0x040fe20000410000 */
[----:B------:R-:W-:Y:S01]  /*31b0*/  ISETP.GT.AND P5, PT, R63, 0x8, PT ;  /* 0x000000083f00780c */ /* 0x000fe20003fa4270 */
[----:B------:R-:W3:Y:S01]  /*31c0*/  MUFU.TANH R94, R94 ;  /* 0x0000005e005e7308 */ /* 0x000ee20000002400 */
[----:B0-----:R-:W-:Y:S01]  /*31d0*/  FSEL R7, R7, -INF , P3 ;  /* 0xff80000007077808 */ /* 0x001fe20001800000 */
[C---:B------:R-:W-:Y:S01]  /*31e0*/  FMUL.FTZ R65, R0.reuse, R68 ;  /* 0x0000004400417220 */ /* 0x040fe20000410000 */
[C---:B------:R-:W-:Y:S01]  /*31f0*/  ISETP.GT.AND P4, PT, R63.reuse, 0x9, PT ;  /* 0x000000093f00780c */ /* 0x040fe20003f84270 */
[----:B------:R-:W-:Y:S01]  /*3200*/  FMUL.FTZ R67, R0, R67 ;  /* 0x0000004300437220 */ /* 0x000fe20000410000 */
[----:B-1----:R-:W-:Y:S01]  /*3210*/  FSEL R10, R10, -INF , P5 ;  /* 0xff8000000a0a7808 */ /* 0x002fe20002800000 */
[----:B------:R-:W-:Y:S01]  /*3220*/  FMUL.FTZ R66, R0, R66 ;  /* 0x0000004200427220 */ /* 0x000fe20000410000 */
[C---:B------:R-:W-:Y:S01]  /*3230*/  ISETP.GT.AND P2, PT, R63.reuse, 0x10, PT ;  /* 0x000000103f00780c */ /* 0x040fe20003f44270 */
[----:B------:R-:W0:Y:S01]  /*3240*/  MUFU.TANH R121, R121 ;  /* 0x0000007900797308 */ /* 0x000e220000002400 */
[----:B--2---:R-:W-:Y:S01]  /*3250*/  FSEL R12, R12, -INF , P4 ;  /* 0xff8000000c0c7808 */ /* 0x004fe20002000000 */
[----:B------:R-:W-:Y:S01]  /*3260*/  FMUL.FTZ R68, R0, R70 ;  /* 0x0000004600447220 */ /* 0x000fe20000410000 */
[----:B----4-:R-:W-:Y:S01]  /*3270*/  FSEL R8, R8, -INF , P3 ;  /* 0xff80000008087808 */ /* 0x010fe20001800000 */
[C---:B------:R-:W-:Y:S01]  /*3280*/  FMUL.FTZ R129, R0.reuse, R72 ;  /* 0x0000004800817220 */ /* 0x040fe20000410000 */
[----:B------:R-:W-:Y:S01]  /*3290*/  ISETP.GT.AND P3, PT, R63, 0x11, PT ;  /* 0x000000113f00780c */ /* 0x000fe20003f64270 */
[----:B------:R-:W-:Y:S01]  /*32a0*/  FMUL.FTZ R73, R0, R73 ;  /* 0x0000004900497220 */ /* 0x000fe20000410000 */
[----:B-----5:R-:W-:Y:S01]  /*32b0*/  FSEL R13, R13, -INF , P2 ;  /* 0xff8000000d0d7808 */ /* 0x020fe20001000000 */
[----:B------:R-:W1:Y:S01]  /*32c0*/  MUFU.TANH R95, R95 ;  /* 0x0000005f005f7308 */ /* 0x000e620000002400 */
[----:B------:R-:W-:-:S02]  /*32d0*/  FSEL R11, R11, -INF , P6 ;  /* 0xff8000000b0b7808 */ /* 0x000fc40003000000 */
[----:B------:R-:W-:Y:S02]  /*32e0*/  FSEL R15, R15, -INF , P3 ;  /* 0xff8000000f0f7808 */ /* 0x000fe40001800000 */
[----:B------:R-:W-:Y:S02]  /*32f0*/  FSEL R14, R14, -INF , P5 ;  /* 0xff8000000e0e7808 */ /* 0x000fe40002800000 */
[C---:B------:R-:W-:Y:S01]  /*3300*/  ISETP.GT.AND P5, PT, R63.reuse, 0x19, PT ;  /* 0x000000193f00780c */ /* 0x040fe20003fa4270 */
[----:B------:R-:W2:Y:S01]  /*3310*/  MUFU.TANH R122, R122 ;  /* 0x0000007a007a7308 */ /* 0x000ea20000002400 */
[----:B------:R-:W-:Y:S02]  /*3320*/  FSEL R20, R20, -INF , P4 ;  /* 0xff80000014147808 */ /* 0x000fe40002000000 */
[----:B------:R-:W-:Y:S02]  /*3330*/  ISETP.GT.AND P4, PT, R63, 0x20, PT ;  /* 0x000000203f00780c */ /* 0x000fe40003f84270 */
[----:B------:R-:W-:-:S02]  /*3340*/  FSEL R27, R27, -INF , P5 ;  /* 0xff8000001b1b7808 */ /* 0x000fc40002800000 */
[----:B------:R-:W-:Y:S01]  /*3350*/  FSEL R24, R24, -INF , P2 ;  /* 0xff80000018187808 */ /* 0x000fe20001000000 */
[----:B------:R-:W4:Y:S01]  /*3360*/  MUFU.TANH R96, R96 ;  /* 0x0000006000607308 */ /* 0x000f220000002400 */
[C---:B------:R-:W-:Y:S02]  /*3370*/  ISETP.GT.AND P2, PT, R63.reuse, 0x21, PT ;  /* 0x000000213f00780c */ /* 0x040fe40003f44270 */
[----:B------:R-:W-:Y:S02]  /*3380*/  FSEL R108, R108, -INF , P4 ;  /* 0xff8000006c6c7808 */ /* 0x000fe40002000000 */
[----:B------:R-:W-:Y:S02]  /*3390*/  FSEL R26, R26, -INF , P3 ;  /* 0xff8000001a1a7808 */ /* 0x000fe40001800000 */
[----:B------:R-:W-:Y:S01]  /*33a0*/  ISETP.GT.AND P3, PT, R63, 0x28, PT ;  /* 0x000000283f00780c */ /* 0x000fe20003f64270 */
[----:B------:R-:W5:Y:S01]  /*33b0*/  MUFU.TANH R123, R123 ;  /* 0x0000007b007b7308 */ /* 0x000f620000002400 */
[----:B------:R-:W-:-:S02]  /*33c0*/  FSEL R109, R109, -INF , P2 ;  /* 0xff8000006d6d7808 */ /* 0x000fc40001000000 */
[----:B------:R-:W-:Y:S01]  /*33d0*/  FSEL R111, R111, -INF , P3 ;  /* 0xff8000006f6f7808 */ /* 0x000fe20001800000 */
[----:B------:R-:W-:Y:S02]  /*33e0*/  WARPGROUP.DEPBAR.LE gsb0, 0x0 ;  /* 0x00008000000079c5 */ /* 0x000fe40000010000 */
[C---:B------:R-:W-:Y:S01]  /*33f0*/  FMUL.FTZ R132, R0.reuse, R46 ;  /* 0x0000002e00847220 */ /* 0x040fe20000410000 */
[----:B------:R-:W-:Y:S01]  /*3400*/  FSEL R46, R9, -INF , P6 ;  /* 0xff800000092e7808 */ /* 0x000fe20003000000 */
[C---:B------:R-:W-:Y:S01]  /*3410*/  FMUL.FTZ R136, R0.reuse, R50 ;  /* 0x0000003200887220 */ /* 0x040fe20000410000 */
[----:B------:R-:W-:Y:S01]  /*3420*/  ISETP.GT.AND P6, PT, R63, 0x18, PT ;  /* 0x000000183f00780c */ /* 0x000fe20003fc4270 */
[----:B------:R3:W-:Y:S01]  /*3430*/  MUFU.TANH R50, R74 ;  /* 0x0000004a00327308 */ /* 0x0007e20000002400 */
[----:B------:R-:W-:Y:S01]  /*3440*/  FMNMX.FTZ R9, R7, R46, !PT ;  /* 0x0000002e07097209 */ /* 0x000fe20007810000 */
[----:B------:R-:W-:Y:S01]  /*3450*/  WARPGROUP.ARRIVE ;  /* 0x00000000000079c5 */ /* 0x000fe20000000000 */
[----:B------:R-:W-:Y:S01]  /*3460*/  FSEL R21, R21, -INF , P6 ;  /* 0xff80000015157808 */ /* 0x000fe20003000000 */
[----:B------:R-:W-:Y:S01]  /*3470*/  FMUL.FTZ R71, R0, R52 ;  /* 0x0000003400477220 */ /* 0x000fe20000410000 */
[----:B------:R-:W-:Y:S01]  /*3480*/  FMNMX.FTZ R9, R10, R9, !PT ;  /* 0x000000090a097209 */ /* 0x000fe20007810000 */
[----:B------:R-:W-:Y:S01]  /*3490*/  FMUL.FTZ R131, R0, R45 ;  /* 0x0000002d00837220 */ /* 0x000fe20000410000 */
[----:B------:R-:W-:Y:S01]  /*34a0*/  FSEL R124, R124, -INF , P6 ;  /* 0xff8000007c7c7808 */ /* 0x000fe20003000000 */
[----:B------:R-:W5:Y:S01]  /*34b0*/  MUFU.TANH R99, R99 ;  /* 0x0000006300637308 */ /* 0x000f620000002400 */
[----:B---3--:R-:W-:Y:S01]  /*34c0*/  FMNMX.FTZ R74, R12, R9, !PT ;  /* 0x000000090c4a7209 */ /* 0x008fe20007810000 */
[----:B------:R-:W-:Y:S01]  /*34d0*/  QGMMA.64x32x32.F32.E4M3.E4M3 R28, gdesc[UR12], R28, gsb0 ;  /* 0x006000000c1c79f3 */ /* 0x000fe2000800081c */
[----:B------:R-:W-:Y:S01]  /*34e0*/  ISETP.GT.AND P6, PT, R63, 0x29, PT ;  /* 0x000000293f00780c */ /* 0x000fe20003fc4270 */
[C---:B------:R-:W-:Y:S01]  /*34f0*/  FMUL.FTZ R135, R0.reuse, R49 ;  /* 0x0000003100877220 */ /* 0x040fe20000410000 */
[----:B------:R-:W-:Y:S01]  /*3500*/  FMNMX.FTZ R74, R13, R74, !PT ;  /* 0x0000004a0d4a7209 */ /* 0x000fe20007810000 */
[C---:B------:R-:W-:Y:S01]  /*3510*/  FMUL.FTZ R134, R0.reuse, R48 ;  /* 0x0000003000867220 */ /* 0x040fe20000410000 */
[----:B------:R-:W-:Y:S01]  /*3520*/  FSEL R125, R125, -INF , P5 ;  /* 0xff8000007d7d7808 */ /* 0x000fe20002800000 */
[----:B------:R-:W3:Y:S01]  /*3530*/  MUFU.TANH R98, R98 ;  /* 0x0000006200627308 */ /* 0x000ee20000002400 */
[----:B------:R-:W-:Y:S01]  /*3540*/  FMNMX.FTZ R74, R15, R74, !PT ;  /* 0x0000004a0f4a7209 */ /* 0x000fe20007810000 */
[C---:B------:R-:W-:Y:S01]  /*3550*/  FMUL.FTZ R133, R0.reuse, R47 ;  /* 0x0000002f00857220 */ /* 0x040fe20000410000 */
[----:B------:R-:W-:Y:S01]  /*3560*/  ISETP.GT.AND P5, PT, R63, 0x30, PT ;  /* 0x000000303f00780c */ /* 0x000fe20003fa4270 */
[C---:B------:R-:W-:Y:S01]  /*3570*/  FMUL.FTZ R130, R0.reuse, R44 ;  /* 0x0000002c00827220 */ /* 0x040fe20000410000 */
[----:B------:R-:W-:Y:S01]  /*3580*/  FMNMX.FTZ R74, R21, R74, !PT ;  /* 0x0000004a154a7209 */ /* 0x000fe20007810000 */
[----:B------:R-:W-:Y:S01]  /*3590*/  FMUL.FTZ R47, R0, R53 ;  /* 0x00000035002f7220 */ /* 0x000fe20000410000 */
[----:B------:R-:W-:Y:S01]  /*35a0*/  FSEL R112, R112, -INF , P6 ;  /* 0xff80000070707808 */ /* 0x000fe20003000000 */
[----:B------:R-:W3:Y:S01]  /*35b0*/  MUFU.TANH R100, R100 ;  /* 0x0000006400647308 */ /* 0x000ee20000002400 */
[----:B------:R-:W-:Y:S01]  /*35c0*/  FMNMX.FTZ R9, R27, R74, !PT ;  /* 0x0000004a1b097209 */ /* 0x000fe20007810000 */
[----:B------:R-:W-:Y:S01]  /*35d0*/  FMUL.FTZ R72, R0, R51 ;  /* 0x0000003300487220 */ /* 0x000fe20000410000 */
[----:B------:R-:W-:Y:S01]  /*35e0*/  FSEL R110, R110, -INF , P4 ;  /* 0xff8000006e6e7808 */ /* 0x000fe20002000000 */
[----:B------:R-:W-:Y:S01]  /*35f0*/  FMUL.FTZ R70, R0, R54 ;  /* 0x0000003600467220 */ /* 0x000fe20000410000 */
[----:B------:R-:W-:Y:S01]  /*3600*/  FMNMX.FTZ R74, R108, R9, !PT ;  /* 0x000000096c4a7209 */ /* 0x000fe20007810000 */
[C---:B------:R-:W-:Y:S01]  /*3610*/  FMUL.FTZ R55, R0.reuse, R55 ;  /* 0x0000003700377220 */ /* 0x040fe20000410000 */
[----:B------:R-:W-:Y:S01]  /*3620*/  ISETP.GT.AND P4, PT, R63, 0x31, PT ;  /* 0x000000313f00780c */ /* 0x000fe20003f84270 */
[----:B------:R-:W3:Y:S01]  /*3630*/  MUFU.TANH R97, R97 ;  /* 0x0000006100617308 */ /* 0x000ee20000002400 */
[----:B------:R-:W-:Y:S01]  /*3640*/  FMNMX.FTZ R74, R109, R74, !PT ;  /* 0x0000004a6d4a7209 */ /* 0x000fe20007810000 */
[C---:B------:R-:W-:Y:S01]  /*3650*/  FMUL.FTZ R56, R0.reuse, R56 ;  /* 0x0000003800387220 */ /* 0x040fe20000410000 */
[----:B------:R-:W-:Y:S01]  /*3660*/  FSEL R113, R113, -INF , P5 ;  /* 0xff80000071717808 */ /* 0x000fe20002800000 */
[C---:B------:R-:W-:Y:S01]  /*3670*/  FMUL.FTZ R57, R0.reuse, R57 ;  /* 0x0000003900397220 */ /* 0x040fe20000410000 */
[----:B------:R-:W-:Y:S01]  /*3680*/  FMNMX.FTZ R9, R111, R74, !PT ;  /* 0x0000004a6f097209 */ /* 0x000fe20007810000 */
[----:B------:R-:W-:Y:S01]  /*3690*/  FMUL.FTZ R58, R0, R58 ;  /* 0x0000003a003a7220 */ /* 0x000fe20000410000 */
[----:B------:R-:W-:Y:S01]  /*36a0*/  FSEL R126, R126, -INF , P2 ;  /* 0xff8000007e7e7808 */ /* 0x000fe20001000000 */
[----:B------:R-:W3:Y:S01]  /*36b0*/  MUFU.TANH R101, R101 ;  /* 0x0000006500657308 */ /* 0x000ee20000002400 */
[----:B------:R-:W-:Y:S01]  /*36c0*/  FMNMX.FTZ R74, R112, R9, !PT ;  /* 0x00000009704a7209 */ /* 0x000fe20007810000 */
[----:B------:R-:W-:Y:S01]  /*36d0*/  FMUL.FTZ R59, R0, R59 ;  /* 0x0000003b003b7220 */ /* 0x000fe20000410000 */
[----:B------:R-:W-:-:S02]  /*36e0*/  ISETP.GT.AND P2, PT, R63, 0x38, PT ;  /* 0x000000383f00780c */ /* 0x000fc40003f44270 */
[----:B------:R-:W-:Y:S02]  /*36f0*/  FSEL R115, R115, -INF , P4 ;  /* 0xff80000073737808 */ /* 0x000fe40002000000 */
[----:B------:R-:W-:Y:S01]  /*3700*/  FMNMX.FTZ R74, R113, R74, !PT ;  /* 0x0000004a714a7209 */ /* 0x000fe20007810000 */
[----:B------:R-:W3:Y:S01]  /*3710*/  MUFU.TANH R102, R102 ;  /* 0x0000006600667308 */ /* 0x000ee20000002400 */
[----:B------:R-:W-:Y:S02]  /*3720*/  FSEL R114, R114, -INF , P3 ;  /* 0xff80000072727808 */ /* 0x000fe40001800000 */
[----:B------:R-:W-:Y:S02]  /*3730*/  ISETP.GT.AND P3, PT, R63, 0x39, PT ;  /* 0x000000393f00780c */ /* 0x000fe40003f64270 */
[----:B------:R-:W-:Y:S02]  /*3740*/  FSEL R117, R117, -INF , P2 ;  /* 0xff80000075757808 */ /* 0x000fe40001000000 */
[----:B------:R-:W-:Y:S01]  /*3750*/  FMNMX.FTZ R74, R115, R74, !PT ;  /* 0x0000004a734a7209 */ /* 0x000fe20007810000 */
[----:B------:R-:W3:Y:S01]  /*3760*/  MUFU.TANH R76, R76 ;  /* 0x0000004c004c7308 */ /* 0x000ee20000002400 */
[----:B------:R-:W-:-:S02]  /*3770*/  FSEL R127, R127, -INF , P6 ;  /* 0xff8000007f7f7808 */ /* 0x000fc40003000000 */
[----:B------:R-:W-:Y:S02]  /*3780*/  ISETP.GT.AND P6, PT, R63, 0x40, PT ;  /* 0x000000403f00780c */ /* 0x000fe40003fc4270 */
[----:B------:R-:W-:Y:S02]  /*3790*/  FSEL R119, R119, -INF , P3 ;  /* 0xff80000077777808 */ /* 0x000fe40001800000 */
[----:B------:R-:W-:Y:S01]  /*37a0*/  FMNMX.FTZ R74, R117, R74, !PT ;  /* 0x0000004a754a7209 */ /* 0x000fe20007810000 */
[----:B------:R-:W3:Y:S01]  /*37b0*/  MUFU.TANH R103, R103 ;  /* 0x0000006700677308 */ /* 0x000ee20000002400 */
[----:B------:R-:W-:Y:S02]  /*37c0*/  FSEL R116, R116, -INF , P5 ;  /* 0xff80000074747808 */ /* 0x000fe40002800000 */
[----:B------:R-:W-:Y:S02]  /*37d0*/  ISETP.GT.AND P5, PT, R63, 0x41, PT ;  /* 0x000000413f00780c */ /* 0x000fe40003fa4270 */
[----:B------:R-:W-:Y:S01]  /*37e0*/  FSEL R92, R92, -INF , P6 ;  /* 0xff8000005c5c7808 */ /* 0x000fe20003000000 */
[----:B------:R-:W-:-:S02]  /*37f0*/  WARPGROUP.DEPBAR.LE gsb0, 0x0 ;  /* 0x00008000000079c5 */ /* 0x000fc40000010000 */
[----:B------:R-:W-:Y:S01]  /*3800*/  FMNMX.FTZ R9, R119, R74, !PT ;  /* 0x0000004a77097209 */ /* 0x000fe20007810000 */
[----:B------:R-:W3:Y:S01]  /*3810*/  MUFU.TANH R77, R77 ;  /* 0x0000004d004d7308 */ /* 0x000ee20000002400 */
[----:B------:R-:W-:Y:S01]  /*3820*/  FSEL R118, R118, -INF , P4 ;  /* 0xff80000076767808 */ /* 0x000fe20002000000 */
[C---:B------:R-:W-:Y:S01]  /*3830*/  FMUL.FTZ R28, R0.reuse, R28 ;  /* 0x0000001c001c7220 */ /* 0x040fe20000410000 */
[----:B------:R-:W-:Y:S01]  /*3840*/  ISETP.GT.AND P4, PT, R63, 0x48, PT ;  /* 0x000000483f00780c */ /* 0x000fe20003f84270 */
[C---:B------:R-:W-:Y:S01]  /*3850*/  FMUL.FTZ R30, R0.reuse, R30 ;  /* 0x0000001e001e7220 */ /* 0x040fe20000410000 */
[----:B------:R-:W-:Y:S01]  /*3860*/  FSEL R93, R93, -INF , P5 ;  /* 0xff8000005d5d7808 */ /* 0x000fe20002800000 */
[----:B------:R-:W-:Y:S01]  /*3870*/  FMUL.FTZ R148, R0, R38 ;  /* 0x0000002600947220 */ /* 0x000fe20000410000 */
[----:B------:R-:W-:Y:S01]  /*3880*/  FMNMX.FTZ R74, R92, R9, !PT ;  /* 0x000000095c4a7209 */ /* 0x000fe20007810000 */
[----:B------:R-:W3:Y:S01]  /*3890*/  MUFU.TANH R104, R104 ;  /* 0x0000006800687308 */ /* 0x000ee20000002400 */
[----:B------:R-:W-:Y:S01]  /*38a0*/  FSEL R120, R120, -INF , P2 ;  /* 0xff80000078787808 */ /* 0x000fe20001000000 */
[C---:B------:R-:W-:Y:S01]  /*38b0*/  FMUL.FTZ R146, R0.reuse, R39 ;  /* 0x0000002700927220 */ /* 0x040fe20000410000 */
[----:B------:R-:W-:Y:S01]  /*38c0*/  ISETP.GT.AND P2, PT, R63, 0x49, PT ;  /* 0x000000493f00780c */ /* 0x000fe20003f44270 */
[----:B------:R-:W-:Y:S01]  /*38d0*/  FMUL.FTZ R150, R0, R42 ;  /* 0x0000002a00967220 */ /* 0x000fe20000410000 */
[----:B------:R-:W-:Y:S01]  /*38e0*/  FSEL R94, R94, -INF , P4 ;  /* 0xff8000005e5e7808 */ /* 0x000fe20002000000 */
[----:B------:R-:W-:Y:S01]  /*38f0*/  FMUL.FTZ R149, R0, R43 ;  /* 0x0000002b00957220 */ /* 0x000fe20000410000 */
[----:B------:R-:W-:Y:S01]  /*3900*/  FMNMX.FTZ R9, R93, R74, !PT ;  /* 0x0000004a5d097209 */ /* 0x000fe20007810000 */
[----:B------:R-:W3:Y:S01]  /*3910*/  MUFU.TANH R78, R78 ;  /* 0x0000004e004e7308 */ /* 0x000ee20000002400 */
[----:B0-----:R-:W-:-:S02]  /*3920*/  FSEL R121, R121, -INF , P3 ;  /* 0xff80000079797808 */ /* 0x001fc40001800000 */
[----:B------:R-:W-:Y:S02]  /*3930*/  ISETP.GT.AND P3, PT, R63, 0x50, PT ;  /* 0x000000503f00780c */ /* 0x000fe40003f64270 */
[----:B-1----:R-:W-:Y:S02]  /*3940*/  FSEL R95, R95, -INF , P2 ;  /* 0xff8000005f5f7808 */ /* 0x002fe40001000000 */
[----:B------:R-:W-:Y:S01]  /*3950*/  FMNMX.FTZ R74, R94, R9, !PT ;  /* 0x000000095e4a7209 */ /* 0x000fe20007810000 */
[----:B------:R-:W0:Y:S01]  /*3960*/  MUFU.TANH R105, R105 ;  /* 0x0000006900697308 */ /* 0x000e220000002400 */
[----:B--2---:R-:W-:Y:S02]  /*3970*/  FSEL R122, R122, -INF , P6 ;  /* 0xff8000007a7a7808 */ /* 0x004fe40003000000 */
[----:B------:R-:W-:Y:S02]  /*3980*/  ISETP.GT.AND P6, PT, R63, 0x51, PT ;  /* 0x000000513f00780c */ /* 0x000fe40003fc4270 */
[----:B----4-:R-:W-:-:S02]  /*3990*/  FSEL R96, R96, -INF , P3 ;  /* 0xff80000060607808 */ /* 0x010fc40001800000 */
[----:B------:R-:W-:Y:S01]  /*39a0*/  FMNMX.FTZ R9, R95, R74, !PT ;  /* 0x0000004a5f097209 */ /* 0x000fe20007810000 */
[----:B------:R-:W1:Y:S01]  /*39b0*/  MUFU.TANH R79, R79 ;  /* 0x0000004f004f7308 */ /* 0x000e620000002400 */
[----:B-----5:R-:W-:Y:S02]  /*39c0*/  FSEL R123, R123, -INF , P5 ;  /* 0xff8000007b7b7808 */ /* 0x020fe40002800000 */
[----:B------:R-:W-:Y:S02]  /*39d0*/  ISETP.GT.AND P5, PT, R63, 0x58, PT ;  /* 0x000000583f00780c */ /* 0x000fe40003fa4270 */
[----:B------:R-:W-:Y:S02]  /*39e0*/  FSEL R99, R99, -INF , P6 ;  /* 0xff80000063637808 */ /* 0x000fe40003000000 */
[----:B------:R-:W-:Y:S01]  /*39f0*/  FMNMX.FTZ R74, R96, R9, !PT ;  /* 0x00000009604a7209 */ /* 0x000fe20007810000 */
[----:B------:R-:W2:Y:S01]  /*3a00*/  MUFU.TANH R106, R106 ;  /* 0x0000006a006a7308 */ /* 0x000ea20000002400 */
[----:B---3--:R-:W-:-:S02]  /*3a10*/  FSEL R98, R98, -INF , P4 ;  /* 0xff80000062627808 */ /* 0x008fc40002000000 */
[----:B------:R-:W-:Y:S02]  /*3a20*/  ISETP.GT.AND P4, PT, R63, 0x59, PT ;  /* 0x000000593f00780c */ /* 0x000fe40003f84270 */
[----:B------:R-:W-:Y:S02]  /*3a30*/  FSEL R100, R100, -INF , P5 ;  /* 0xff80000064647808 */ /* 0x000fe40002800000 */
[----:B------:R-:W-:Y:S01]  /*3a40*/  FMNMX.FTZ R9, R99, R74, !PT ;  /* 0x0000004a63097209 */ /* 0x000fe20007810000 */
[----:B------:R-:W3:Y:S01]  /*3a50*/  MUFU.TANH R81, R81 ;  /* 0x0000005100517308 */ /* 0x000ee20000002400 */
[----:B------:R-:W-:Y:S02]  /*3a60*/  FSEL R97, R97, -INF , P2 ;  /* 0xff80000061617808 */ /* 0x000fe40001000000 */
[----:B------:R-:W-:Y:S02]  /*3a70*/  ISETP.GT.AND P2, PT, R63, 0x60, PT ;  /* 0x000000603f00780c */ /* 0x000fe40003f44270 */
[----:B------:R-:W-:-:S02]  /*3a80*/  FSEL R101, R101, -INF , P4 ;  /* 0xff80000065657808 */ /* 0x000fc40002000000 */
[----:B------:R-:W-:Y:S01]  /*3a90*/  FMNMX.FTZ R74, R100, R9, !PT ;  /* 0x00000009644a7209 */ /* 0x000fe20007810000 */
[----:B------:R4:W-:Y:S01]  /*3aa0*/  MUFU.TANH R52, R75 ;  /* 0x0000004b00347308 */ /* 0x0009e20000002400 */
[----:B------:R-:W-:Y:S02]  /*3ab0*/  FSEL R102, R102, -INF , P3 ;  /* 0xff80000066667808 */ /* 0x000fe40001800000 */
[----:B------:R-:W-:Y:S02]  /*3ac0*/  ISETP.GT.AND P3, PT, R63, 0x61, PT ;  /* 0x000000613f00780c */ /* 0x000fe40003f64270 */
[----:B------:R-:W-:Y:S02]  /*3ad0*/  FSEL R76, R76, -INF , P2 ;  /* 0xff8000004c4c7808 */ /* 0x000fe40001000000 */
[----:B------:R-:W-:Y:S01]  /*3ae0*/  FSEL R103, R103, -INF , P6 ;  /* 0xff80000067677808 */ /* 0x000fe20003000000 */
[----:B------:R-:W5:Y:S01]  /*3af0*/  MUFU.TANH R107, R107 ;  /* 0x0000006b006b7308 */ /* 0x000f620000002400 */
[----:B----4-:R-:W-:-:S02]  /*3b00*/  FMNMX.FTZ R75, R101, R74, !PT ;  /* 0x0000004a654b7209 */ /* 0x010fc40007810000 */
[----:B------:R-:W-:Y:S02]  /*3b10*/  ISETP.GT.AND P6, PT, R63, 0x68, PT ;  /* 0x000000683f00780c */ /* 0x000fe40003fc4270 */
[----:B------:R-:W-:Y:S02]  /*3b20*/  FSEL R77, R77, -INF , P3 ;  /* 0xff8000004d4d7808 */ /* 0x000fe40001800000 */
[----:B------:R-:W-:Y:S01]  /*3b30*/  FMNMX.FTZ R74, R76, R75, !PT ;  /* 0x0000004b4c4a7209 */ /* 0x000fe20007810000 */
[----:B------:R-:W4:Y:S01]  /*3b40*/  MUFU.TANH R83, R83 ;  /* 0x0000005300537308 */ /* 0x000f220000002400 */
[----:B------:R-:W-:Y:S02]  /*3b50*/  FSEL R104, R104, -INF , P5 ;  /* 0xff80000068687808 */ /* 0x000fe40002800000 */
[----:B------:R-:W-:Y:S02]  /*3b60*/  ISETP.GT.AND P5, PT, R63, 0x69, PT ;  /* 0x000000693f00780c */ /* 0x000fe40003fa4270 */
[----:B------:R-:W-:-:S02]  /*3b70*/  FSEL R78, R78, -INF , P6 ;  /* 0xff8000004e4e7808 */ /* 0x000fc40003000000 */
[----:B------:R-:W-:Y:S01]  /*3b80*/  FMNMX.FTZ R75, R77, R74, !PT ;  /* 0x0000004a4d4b7209 */ /* 0x000fe20007810000 */
[----:B------:R-:W4:Y:S01]  /*3b90*/  MUFU.TANH R80, R80 ;  /* 0x0000005000507308 */ /* 0x000f220000002400 */
[----:B0-----:R-:W-:Y:S02]  /*3ba0*/  FSEL R105, R105, -INF , P4 ;  /* 0xff80000069697808 */ /* 0x001fe40002000000 */
[----:B------:R-:W-:Y:S02]  /*3bb0*/  ISETP.GT.AND P4, PT, R63, 0x70, PT ;  /* 0x000000703f00780c */ /* 0x000fe40003f84270 */
[----:B-1----:R-:W-:Y:S02]  /*3bc0*/  FSEL R79, R79, -INF , P5 ;  /* 0xff8000004f4f7808 */ /* 0x002fe40002800000 */
[----:B------:R-:W-:Y:S01]  /*3bd0*/  FMNMX.FTZ R74, R78, R75, !PT ;  /* 0x0000004b4e4a7209 */ /* 0x000fe20007810000 */
[----:B------:R-:W0:Y:S01]  /*3be0*/  MUFU.TANH R84, R84 ;  /* 0x0000005400547308 */ /* 0x000e220000002400 */
[----:B--2---:R-:W-:-:S02]  /*3bf0*/  FSEL R106, R106, -INF , P2 ;  /* 0xff8000006a6a7808 */ /* 0x004fc40001000000 */
[----:B------:R-:W-:Y:S02]  /*3c00*/  ISETP.GT.AND P2, PT, R63, 0x71, PT ;  /* 0x000000713f00780c */ /* 0x000fe40003f44270 */
[----:B---3--:R-:W-:Y:S02]  /*3c10*/  FSEL R81, R81, -INF , P4 ;  /* 0xff80000051517808 */ /* 0x008fe40002000000 */
[----:B------:R-:W-:Y:S01]  /*3c20*/  FMNMX.FTZ R74, R79, R74, !PT ;  /* 0x0000004a4f4a7209 */ /* 0x000fe20007810000 */
[----:B------:R-:W1:Y:S01]  /*3c30*/  MUFU.TANH R82, R82 ;  /* 0x0000005200527308 */ /* 0x000e620000002400 */
[----:B-----5:R-:W-:Y:S02]  /*3c40*/  FSEL R107, R107, -INF , P3 ;  /* 0xff8000006b6b7808 */ /* 0x020fe40001800000 */
[----:B------:R-:W-:Y:S02]  /*3c50*/  ISETP.GT.AND P3, PT, R63, 0x78, PT ;  /* 0x000000783f00780c */ /* 0x000fe40003f64270 */
[----:B----4-:R-:W-:-:S02]  /*3c60*/  FSEL R83, R83, -INF , P2 ;  /* 0xff80000053537808 */ /* 0x010fc40001000000 */
[----:B------:R-:W-:Y:S01]  /*3c70*/  FMNMX.FTZ R74, R81, R74, !PT ;  /* 0x0000004a514a7209 */ /* 0x000fe20007810000 */
[----:B------:R-:W2:Y:S01]  /*3c80*/  MUFU.TANH R85, R85 ;  /* 0x0000005500557308 */ /* 0x000ea20000002400 */
[----:B------:R-:W-:Y:S02]  /*3c90*/  FSEL R80, R80, -INF , P6 ;  /* 0xff80000050507808 */ /* 0x000fe40003000000 */
[----:B------:R-:W-:Y:S02]  /*3ca0*/  ISETP.GT.AND P6, PT, R63, 0x79, PT ;  /* 0x000000793f00780c */ /* 0x000fe40003fc4270 */
[----:B0-----:R-:W-:Y:S02]  /*3cb0*/  FSEL R84, R84, -INF , P3 ;  /* 0xff80000054547808 */ /* 0x001fe40001800000 */
[----:B------:R-:W-:Y:S01]  /*3cc0*/  FMNMX.FTZ R75, R83, R74, !PT ;  /* 0x0000004a534b7209 */ /* 0x000fe20007810000 */
[----:B------:R-:W0:Y:S01]  /*3cd0*/  MUFU.TANH R86, R86 ;  /* 0x0000005600567308 */ /* 0x000e220000002400 */
[----:B-1----:R-:W-:-:S02]  /*3ce0*/  FSEL R82, R82, -INF , P5 ;  /* 0xff80000052527808 */ /* 0x002fc40002800000 */
[----:B------:R-:W-:Y:S02]  /*3cf0*/  ISETP.GT.AND P5, PT, R63, 0x80, PT ;  /* 0x000000803f00780c */ /* 0x000fe40003fa4270 */
[----:B------:R-:W-:-:S03]  /*3d00*/  FMNMX.FTZ R74, R84, R75, !PT ;  /* 0x0000004b544a7209 */ /* 0x000fc60007810000 */
[----:B------:R-:W1:Y:S01]  /*3d10*/  MUFU.TANH R60, R60 ;  /* 0x0000003c003c7308 */ /* 0x000e620000002400 */
[----:B--2---:R-:W-:-:S04]  /*3d20*/  FSEL R85, R85, -INF , P6 ;  /* 0xff80000055557808 */ /* 0x004fc80003000000 */
[----:B------:R-:W-:Y:S01]  /*3d30*/  FMNMX.FTZ R75, R85, R74, !PT ;  /* 0x0000004a554b7209 */ /* 0x000fe20007810000 */
[----:B------:R-:W-:Y:S02]  /*3d40*/  FMUL.FTZ R74, R0, R29 ;  /* 0x0000001d004a7220 */ /* 0x000fe40000410000 */
        /* <DEDUP_REMOVED lines=10> */
[----:B------:R-:W-:-:S05]  /*3df0*/  ISETP.GT.AND P2, PT, R63, 0x88, PT ;  /* 0x000000883f00780c */ /* 0x000fca0003f44270 */
[----:B------:R-:W-:Y:S01]  /*3e00*/  MUFU.TANH R45, R69 ;  /* 0x00000045002d7308 */ /* 0x000fe20000002400 */
[----:B-1----:R-:W-:-:S07]  /*3e10*/  FSEL R61, R61, -INF , P4 ;  /* 0xff8000003d3d7808 */ /* 0x002fce0002000000 */
[----:B------:R-:W0:Y:S01]  /*3e20*/  MUFU.TANH R62, R62 ;  /* 0x0000003e003e7308 */ /* 0x000e220000002400 */
[----:B--2---:R-:W-:Y:S02]  /*3e30*/  FSEL R9, R88, -INF , P3 ;  /* 0xff80000058097808 */ /* 0x004fe40001800000 */
[----:B------:R-:W-:-:S05]  /*3e40*/  ISETP.GT.AND P3, PT, R63, 0x89, PT ;  /* 0x000000893f00780c */ /* 0x000fca0003f64270 */
[----:B------:R-:W1:Y:S08]  /*3e50*/  MUFU.TANH R91, R91 ;  /* 0x0000005b005b7308 */ /* 0x000e700000002400 */
[----:B------:R-:W-:Y:S01]  /*3e60*/  MUFU.TANH R89, R89 ;  /* 0x0000005900597308 */ /* 0x000fe20000002400 */
[----:B0-----:R-:W-:-:S07]  /*3e70*/  FSEL R62, R62, -INF , P2 ;  /* 0xff8000003e3e7808 */ /* 0x001fce0001000000 */
[----:B------:R0:W-:Y:S01]  /*3e80*/  MUFU.TANH R49, R128 ;  /* 0x0000008000317308 */ /* 0x0001e20000002400 */
[----:B-1----:R-:W-:Y:S02]  /*3e90*/  FSEL R91, R91, -INF , P4 ;  /* 0xff8000005b5b7808 */ /* 0x002fe40002000000 */
[----:B------:R-:W-:-:S04]  /*3ea0*/  ISETP.GT.AND P4, PT, R63, 0x98, PT ;  /* 0x000000983f00780c */ /* 0x000fc80003f84270 */
[----:B------:R-:W-:Y:S01]  /*3eb0*/  FSEL R29, R50, -INF , P4 ;  /* 0xff800000321d7808 */ /* 0x000fe20002000000 */
[----:B------:R-:W1:Y:S01]  /*3ec0*/  MUFU.TANH R64, R64 ;  /* 0x0000004000407308 */ /* 0x000e620000002400 */
[----:B0-----:R-:W-:Y:S02]  /*3ed0*/  FMNMX.FTZ R128, R60, R75, !PT ;  /* 0x0000004b3c807209 */ /* 0x001fe40007810000 */
[----:B------:R-:W-:Y:S02]  /*3ee0*/  FSEL R75, R45, -INF , P5 ;  /* 0xff8000002d4b7808 */ /* 0x000fe40002800000 */
[----:B------:R-:W-:-:S03]  /*3ef0*/  FMNMX.FTZ R45, R61, R128, !PT ;  /* 0x000000803d2d7209 */ /* 0x000fc60007810000 */
[----:B------:R-:W-:Y:S08]  /*3f00*/  MUFU.TANH R65, R65 ;  /* 0x0000004100417308 */ /* 0x000ff00000002400 */
[----:B------:R-:W0:Y:S01]  /*3f10*/  MUFU.TANH R67, R67 ;  /* 0x0000004300437308 */ /* 0x000e220000002400 */
[----:B-1----:R-:W-:-:S07]  /*3f20*/  FSEL R64, R64, -INF , P3 ;  /* 0xff80000040407808 */ /* 0x002fce0001800000 */
[----:B------:R-:W1:Y:S08]  /*3f30*/  MUFU.TANH R66, R66 ;  /* 0x0000004200427308 */ /* 0x000e700000002400 */
[----:B------:R-:W-:Y:S01]  /*3f40*/  MUFU.TANH R44, R68 ;  /* 0x00000044002c7308 */ /* 0x000fe20000002400 */
[----:B0-----:R-:W-:Y:S02]  /*3f50*/  FSEL R67, R67, -INF , P3 ;  /* 0xff80000043437808 */ /* 0x001fe40001800000 */
[----:B------:R-:W-:-:S05]  /*3f60*/  ISETP.GT.AND P3, PT, R63, 0xa0, PT ;  /* 0x000000a03f00780c */ /* 0x000fca0003f64270 */
[----:B------:R-:W0:Y:S01]  /*3f70*/  MUFU.TANH R48, R129 ;  /* 0x0000008100307308 */ /* 0x000e220000002400 */
[----:B-1----:R-:W-:Y:S02]  /*3f80*/  FSEL R66, R66, -INF , P2 ;  /* 0xff80000042427808 */ /* 0x002fe40001000000 */
[----:B------:R-:W-:-:S05]  /*3f90*/  ISETP.GT.AND P2, PT, R63, 0x99, PT ;  /* 0x000000993f00780c */ /* 0x000fca0003f44270 */
[----:B------:R-:W-:Y:S08]  /*3fa0*/  MUFU.TANH R68, R131 ;  /* 0x0000008300447308 */ /* 0x000ff00000002400 */
[----:B------:R-:W-:Y:S08]  /*3fb0*/  MUFU.TANH R131, R134 ;  /* 0x0000008600837308 */ /* 0x000ff00000002400 */
[----:B------:R-:W1:Y:S08]  /*3fc0*/  MUFU.TANH R53, R130 ;  /* 0x0000008200357308 */ /* 0x000e700000002400 */
[----:B------:R2:W-:Y:S08]  /*3fd0*/  MUFU.TANH R134, R47 ;  /* 0x0000002f00867308 */ /* 0x0005f00000002400 */
[----:B------:R3:W-:Y:S01]  /*3fe0*/  MUFU.TANH R138, R28 ;  /* 0x0000001c008a7308 */ /* 0x0007e20000002400 */
[----:B--2---:R-:W-:-:S02]  /*3ff0*/  FSEL R47, R89, -INF , P6 ;  /* 0xff800000592f7808 */ /* 0x004fc40003000000 */
[----:B------:R-:W-:Y:S02]  /*4000*/  ISETP.GT.AND P6, PT, R63, 0x90, PT ;  /* 0x000000903f00780c */ /* 0x000fe40003fc4270 */
[----:B0-----:R-:W-:Y:S02]  /*4010*/  FSEL R89, R48, -INF , P4 ;  /* 0xff80000030597808 */ /* 0x001fe40002000000 */
[----:B------:R-:W-:Y:S01]  /*4020*/  FSEL R65, R65, -INF , P6 ;  /* 0xff80000041417808 */ /* 0x000fe20003000000 */
[----:B------:R-:W0:Y:S01]  /*4030*/  MUFU.TANH R51, R73 ;  /* 0x0000004900337308 */ /* 0x000e220000002400 */
[----:B---3--:R-:W-:Y:S02]  /*4040*/  FSEL R28, R49, -INF , P5 ;  /* 0xff800000311c7808 */ /* 0x008fe40002800000 */
[----:B------:R-:W-:Y:S01]  /*4050*/  FMNMX.FTZ R49, R62, R45, !PT ;  /* 0x0000002d3e317209 */ /* 0x000fe20007810000 */
[----:B------:R-:W-:Y:S01]  /*4060*/  FMUL.FTZ R45, R0, R31 ;  /* 0x0000001f002d7220 */ /* 0x000fe20000410000 */
[----:B-1----:R-:W-:-:S02]  /*4070*/  FSEL R129, R53, -INF , P3 ;  /* 0xff80000035817808 */ /* 0x002fc40001800000 */
[----:B------:R-:W-:Y:S01]  /*4080*/  FMNMX.FTZ R50, R64, R49, !PT ;  /* 0x0000003140327209 */ /* 0x000fe20007810000 */
[----:B------:R-:W1:Y:S01]  /*4090*/  MUFU.TANH R54, R132 ;  /* 0x0000008400367308 */ /* 0x000e620000002400 */
[----:B------:R-:W-:Y:S01]  /*40a0*/  FSEL R44, R44, -INF , P6 ;  /* 0xff8000002c2c7808 */ /* 0x000fe20003000000 */
[C---:B------:R-:W-:Y:S01]  /*40b0*/  FMUL.FTZ R49, R0.reuse, R32 ;  /* 0x0000002000317220 */ /* 0x040fe20000410000 */
[----:B------:R-:W-:Y:S02]  /*40c0*/  FMNMX.FTZ R50, R65, R50, !PT ;  /* 0x0000003241327209 */ /* 0x000fe40007810000 */
[----:B------:R-:W-:Y:S02]  /*40d0*/  ISETP.GT.AND P6, PT, R63, 0xa1, PT ;  /* 0x000000a13f00780c */ /* 0x000fe40003fc4270 */
[----:B------:R-:W-:Y:S01]  /*40e0*/  FMNMX.FTZ R50, R75, R50, !PT ;  /* 0x000000324b327209 */ /* 0x000fe20007810000 */
[----:B------:R-:W2:Y:S01]  /*40f0*/  MUFU.TANH R132, R135 ;  /* 0x0000008700847308 */ /* 0x000ea20000002400 */
[----:B0-----:R-:W-:Y:S01]  /*4100*/  FSEL R128, R51, -INF , P2 ;  /* 0xff80000033807808 */ /* 0x001fe20001000000 */
[----:B------:R-:W-:Y:S01]  /*4110*/  FMUL.FTZ R51, R0, R34 ;  /* 0x0000002200337220 */ /* 0x000fe20000410000 */
[----:B------:R-:W-:-:S02]  /*4120*/  FMNMX.FTZ R53, R89, R50, !PT ;  /* 0x0000003259357209 */ /* 0x000fc40007810000 */
[C---:B------:R-:W-:Y:S02]  /*4130*/  ISETP.GT.AND P5, PT, R63.reuse, 0xa8, PT ;  /* 0x000000a83f00780c */ /* 0x040fe40003fa4270 */
[----:B------:R-:W-:Y:S01]  /*4140*/  FMNMX.FTZ R50, R128, R53, !PT ;  /* 0x0000003580327209 */ /* 0x000fe20007810000 */
[----:B------:R-:W-:Y:S01]  /*4150*/  MUFU.TANH R71, R71 ;  /* 0x0000004700477308 */ /* 0x000fe20000002400 */
[----:B------:R-:W-:Y:S01]  /*4160*/  FSEL R130, R68, -INF , P6 ;  /* 0xff80000044827808 */ /* 0x000fe20003000000 */
[----:B------:R-:W-:Y:S01]  /*4170*/  FMUL.FTZ R53, R0, R37 ;  /* 0x0000002500357220 */ /* 0x000fe20000410000 */
[----:B------:R-:W-:Y:S02]  /*4180*/  ISETP.GT.AND P4, PT, R63, 0xa9, PT ;  /* 0x000000a93f00780c */ /* 0x000fe40003f84270 */
[----:B------:R-:W-:Y:S02]  /*4190*/  FSEL R131, R131, -INF , P5 ;  /* 0xff80000083837808 */ /* 0x000fe40002800000 */
[----:B-1----:R-:W-:Y:S01]  /*41a0*/  FSEL R31, R54, -INF , P3 ;  /* 0xff800000361f7808 */ /* 0x002fe20001800000 */
[----:B------:R-:W0:Y:S01]  /*41b0*/  MUFU.TANH R69, R133 ;  /* 0x0000008500457308 */ /* 0x000e220000002400 */
[----:B--2---:R-:W-:-:S02]  /*41c0*/  FSEL R132, R132, -INF , P4 ;  /* 0xff80000084847808 */ /* 0x004fc40002000000 */
[----:B------:R-:W-:-:S04]  /*41d0*/  ISETP.GT.AND P3, PT, R63, 0xb1, PT ;  /* 0x000000b13f00780c */ /* 0x000fc80003f64270 */
[----:B------:R-:W-:Y:S01]  /*41e0*/  FSEL R134, R134, -INF , P3 ;  /* 0xff80000086867808 */ /* 0x000fe20001800000 */
[----:B------:R-:W1:Y:S08]  /*41f0*/  MUFU.TANH R55, R55 ;  /* 0x0000003700377308 */ /* 0x000e700000002400 */
[----:B------:R2:W-:Y:S01]  /*4200*/  MUFU.TANH R48, R45 ;  /* 0x0000002d00307308 */ /* 0x0005e20000002400 */
[----:B0-----:R-:W-:-:S02]  /*4210*/  FSEL R32, R69, -INF , P6 ;  /* 0xff80000045207808 */ /* 0x001fc40003000000 */
[----:B------:R-:W-:-:S05]  /*4220*/  ISETP.GT.AND P6, PT, R63, 0xb8, PT ;  /* 0x000000b83f00780c */ /* 0x000fca0003fc4270 */
[----:B------:R-:W0:Y:S01]  /*4230*/  MUFU.TANH R73, R136 ;  /* 0x0000008800497308 */ /* 0x000e220000002400 */
[----:B--2---:R-:W-:Y:S01]  /*4240*/  FMNMX.FTZ R45, R129, R50, !PT ;  /* 0x00000032812d7209 */ /* 0x004fe20007810000 */
[----:B------:R-:W-:-:S06]  /*4250*/  FMUL.FTZ R50, R0, R33 ;  /* 0x0000002100327220 */ /* 0x000fcc0000410000 */
[----:B------:R2:W-:Y:S08]  /*4260*/  MUFU.TANH R88, R30 ;  /* 0x0000001e00587308 */ /* 0x0005f00000002400 */
[----:B------:R-:W3:Y:S01]  /*4270*/  MUFU.TANH R56, R56 ;  /* 0x0000003800387308 */ /* 0x000ee20000002400 */
[----:B--2---:R-:W-:Y:S02]  /*4280*/  FSEL R30, R52, -INF , P2 ;  /* 0xff800000341e7808 */ /* 0x004fe40001000000 */
[----:B------:R-:W-:-:S02]  /*4290*/  FMNMX.FTZ R52, R130, R45, !PT ;  /* 0x0000002d82347209 */ /* 0x000fc40007810000 */
[----:B------:R-:W-:Y:S02]  /*42a0*/  ISETP.GT.AND P2, PT, R63, 0xb0, PT ;  /* 0x000000b03f00780c */ /* 0x000fe40003f44270 */
[----:B------:R-:W-:Y:S01]  /*42b0*/  FMNMX.FTZ R45, R131, R52, !PT ;  /* 0x00000034832d7209 */ /* 0x000fe20007810000 */
[----:B------:R-:W2:Y:S01]  /*42c0*/  MUFU.TANH R72, R72 ;  /* 0x0000004800487308 */ /* 0x000ea20000002400 */
[----:B------:R-:W-:Y:S01]  /*42d0*/  FSEL R133, R71, -INF , P2 ;  /* 0xff80000047857808 */ /* 0x000fe20001000000 */
[----:B------:R-:W-:Y:S01]  /*42e0*/  FMUL.FTZ R52, R0, R36 ;  /* 0x0000002400347220 */ /* 0x000fe20000410000 */
[----:B------:R-:W-:Y:S02]  /*42f0*/  FMNMX.FTZ R54, R132, R45, !PT ;  /* 0x0000002d84367209 */ /* 0x000fe40007810000 */
[----:B-1----:R-:W-:Y:S02]  /*4300*/  FSEL R45, R55, -INF , P3 ;  /* 0xff800000372d7808 */ /* 0x002fe40001800000 */
[----:B------:R-:W-:Y:S01]  /*4310*/  FMNMX.FTZ R55, R133, R54, !PT ;  /* 0x0000003685377209 */ /* 0x000fe20007810000 */
[----:B------:R-:W1:Y:S01]  /*4320*/  MUFU.TANH R57, R57 ;  /* 0x0000003900397308 */ /* 0x000e620000002400 */
[----:B0-----:R-:W-:-:S02]  /*4330*/  FSEL R34, R73, -INF , P5 ;  /* 0xff80000049227808 */ /* 0x001fc40002800000 */
[C---:B------:R-:W-:Y:S02]  /*4340*/  ISETP.GT.AND P5, PT, R63.reuse, 0xb9, PT ;  /* 0x000000b93f00780c */ /* 0x040fe40003fa4270 */
[----:B---3--:R-:W-:Y:S02]  /*4350*/  FSEL R135, R56, -INF , P6 ;  /* 0xff80000038877808 */ /* 0x008fe40003000000 */
[----:B------:R-:W-:Y:S01]  /*4360*/  FMNMX.FTZ R54, R134, R55, !PT ;  /* 0x0000003786367209 */ /* 0x000fe20007810000 */
[----:B------:R-:W0:Y:S01]  /*4370*/  MUFU.TANH R70, R70 ;  /* 0x0000004600467308 */ /* 0x000e220000002400 */
[----:B--2---:R-:W-:Y:S02]  /*4380*/  FSEL R33, R72, -INF , P4 ;  /* 0xff80000048217808 */ /* 0x004fe40002000000 */
[----:B------:R-:W-:Y:S02]  /*4390*/  ISETP.GT.AND P4, PT, R63, 0xc0, PT ;  /* 0x000000c03f00780c */ /* 0x000fe40003f84270 */
[----:B------:R-:W-:Y:S01]  /*43a0*/  FMNMX.FTZ R55, R135, R54, !PT ;  /* 0x0000003687377209 */ /* 0x000fe20007810000 */
[----:B------:R-:W-:Y:S01]  /*43b0*/  FMUL.FTZ R54, R0, R40 ;  /* 0x0000002800367220 */ /* 0x000fe20000410000 */
[----:B------:R-:W-:Y:S01]  /*43c0*/  ISETP.GT.AND P3, PT, R63, 0xc1, PT ;  /* 0x000000c13f00780c */ /* 0x000fe20003f64270 */
[----:B------:R-:W2:Y:S01]  /*43d0*/  MUFU.TANH R74, R74 ;  /* 0x0000004a004a7308 */ /* 0x000ea20000002400 */
[----:B-1----:R-:W-:-:S02]  /*43e0*/  FSEL R136, R57, -INF , P5 ;  /* 0xff80000039887808 */ /* 0x002fc40002800000 */
[----:B------:R-:W-:Y:S02]  /*43f0*/  FSEL R138, R138, -INF , P4 ;  /* 0xff8000008a8a7808 */ /* 0x000fe40002000000 */
[----:B------:R-:W-:Y:S02]  /*4400*/  FMNMX.FTZ R55, R136, R55, !PT ;  /* 0x0000003788377209 */ /* 0x000fe40007810000 */
[----:B------:R-:W-:Y:S01]  /*4410*/  FSEL R48, R48, -INF , P3 ;  /* 0xff80000030307808 */ /* 0x000fe20001800000 */
[----:B------:R-:W1:Y:S01]  /*4420*/  MUFU.TANH R58, R58 ;  /* 0x0000003a003a7308 */ /* 0x000e620000002400 */
[----:B0-----:R-:W-:Y:S02]  /*4430*/  FSEL R36, R70, -INF , P2 ;  /* 0xff80000046247808 */ /* 0x001fe40001000000 */
[----:B------:R-:W-:Y:S02]  /*4440*/  ISETP.GT.AND P2, PT, R63, 0xc8, PT ;  /* 0x000000c83f00780c */ /* 0x000fe40003f44270 */
[----:B------:R-:W-:Y:S01]  /*4450*/  FMNMX.FTZ R56, R138, R55, !PT ;  /* 0x000000378a387209 */ /* 0x000fe20007810000 */
[----:B------:R-:W-:Y:S01]  /*4460*/  FMUL.FTZ R55, R0, R41 ;  /* 0x0000002900377220 */ /* 0x000fe20000410000 */
[----:B------:R-:W-:Y:S01]  /*4470*/  FSEL R41, R88, -INF , P4 ;  /* 0xff80000058297808 */ /* 0x000fe20002000000 */
[----:B------:R-:W0:Y:S01]  /*4480*/  MUFU.TANH R49, R49 ;  /* 0x0000003100317308 */ /* 0x000e220000002400 */
[----:B--2---:R-:W-:-:S02]  /*4490*/  FSEL R137, R74, -INF , P3 ;  /* 0xff8000004a897808 */ /* 0x004fc40001800000 */
[----:B------:R-:W-:Y:S02]  /*44a0*/  ISETP.GT.AND P4, PT, R63, 0xd1, PT ;  /* 0x000000d13f00780c */ /* 0x000fe40003f84270 */
[----:B------:R-:W-:Y:S02]  /*44b0*/  FMNMX.FTZ R56, R137, R56, !PT ;  /* 0x0000003889387209 */ /* 0x000fe40007810000 */
[C---:B------:R-:W-:Y:S01]  /*44c0*/  ISETP.GT.AND P3, PT, R63.reuse, 0xd8, PT ;  /* 0x000000d83f00780c */ /* 0x040fe20003f64270 */
[----:B------:R-:W2:Y:S01]  /*44d0*/  MUFU.TANH R59, R59 ;  /* 0x0000003b003b7308 */ /* 0x000ea20000002400 */
[----:B-1----:R-:W-:Y:S02]  /*44e0*/  FSEL R37, R58, -INF , P6 ;  /* 0xff8000003a257808 */ /* 0x002fe40003000000 */
[----:B------:R-:W-:-:S05]  /*44f0*/  ISETP.GT.AND P6, PT, R63, 0xc9, PT ;  /* 0x000000c93f00780c */ /* 0x000fca0003fc4270 */
[----:B------:R-:W1:Y:S01]  /*4500*/  MUFU.TANH R50, R50 ;  /* 0x0000003200327308 */ /* 0x000e620000002400 */
[----:B0-----:R-:W-:-:S04]  /*4510*/  FSEL R139, R49, -INF , P2 ;  /* 0xff800000318b7808 */ /* 0x001fc80001000000 */
[----:B------:R-:W-:-:S03]  /*4520*/  FMNMX.FTZ R56, R139, R56, !PT ;  /* 0x000000388b387209 */ /* 0x000fc60007810000 */
[----:B------:R-:W0:Y:S01]  /*4530*/  MUFU.TANH R52, R52 ;  /* 0x0000003400347308 */ /* 0x000e220000002400 */
[----:B--2---:R-:W-:Y:S02]  /*4540*/  FSEL R40, R59, -INF , P5 ;  /* 0xff8000003b287808 */ /* 0x004fe40002800000 */
[----:B------:R-:W-:-:S05]  /*4550*/  ISETP.GT.AND P5, PT, R63, 0xd0, PT ;  /* 0x000000d03f00780c */ /* 0x000fca0003fa4270 */
[----:B------:R-:W2:Y:S01]  /*4560*/  MUFU.TANH R53, R53 ;  /* 0x0000003500357308 */ /* 0x000ea20000002400 */
[----:B-1----:R-:W-:-:S04]  /*4570*/  FSEL R141, R50, -INF , P6 ;  /* 0xff800000328d7808 */ /* 0x002fc80003000000 */
[----:B------:R-:W-:-:S03]  /*4580*/  FMNMX.FTZ R49, R141, R56, !PT ;  /* 0x000000388d317209 */ /* 0x000fc60007810000 */
[----:B------:R-:W1:Y:S01]  /*4590*/  MUFU.TANH R51, R51 ;  /* 0x0000003300337308 */ /* 0x000e620000002400 */
[----:B0-----:R-:W-:-:S04]  /*45a0*/  FSEL R142, R52, -INF , P5 ;  /* 0xff800000348e7808 */ /* 0x001fc80002800000 */
[----:B------:R-:W-:-:S03]  /*45b0*/  FMNMX.FTZ R50, R142, R49, !PT ;  /* 0x000000318e327209 */ /* 0x000fc60007810000 */
[----:B------:R-:W0:Y:S01]  /*45c0*/  MUFU.TANH R54, R54 ;  /* 0x0000003600367308 */ /* 0x000e220000002400 */
[----:B--2---:R-:W-:Y:S01]  /*45d0*/  FSEL R143, R53, -INF , P4 ;  /* 0xff800000358f7808 */ /* 0x004fe20002000000 */
[----:B------:R-:W-:-:S03]  /*45e0*/  IMAD.U32 R53, RZ, RZ, UR11 ;  /* 0x0000000bff357e24 */ /* 0x000fc6000f8e00ff */
[----:B------:R-:W-:-:S03]  /*45f0*/  FMNMX.FTZ R50, R143, R50, !PT ;  /* 0x000000328f327209 */ /* 0x000fc60007810000 */
[----:B------:R-:W2:Y:S01]  /*4600*/  MUFU.TANH R55, R55 ;  /* 0x0000003700377308 */ /* 0x000ea20000002400 */
[----:B-1----:R-:W-:Y:S02]  /*4610*/  FSEL R49, R51, -INF , P2 ;  /* 0xff80000033317808 */ /* 0x002fe40001000000 */
[----:B------:R-:W-:-:S05]  /*4620*/  ISETP.GT.AND P2, PT, R63, 0xd9, PT ;  /* 0x000000d93f00780c */ /* 0x000fca0003f44270 */
[----:B------:R-:W1:Y:S01]  /*4630*/  MUFU.TANH R148, R148 ;  /* 0x0000009400947308 */ /* 0x000e620000002400 */
[----:B0-----:R-:W-:-:S04]  /*4640*/  FSEL R147, R54, -INF , P3 ;  /* 0xff80000036937808 */ /* 0x001fc80001800000 */
[----:B------:R-:W-:-:S03]  /*4650*/  FMNMX.FTZ R50, R147, R50, !PT ;  /* 0x0000003293327209 */ /* 0x000fc60007810000 */
[----:B------:R-:W0:Y:S01]  /*4660*/  MUFU.TANH R146, R146 ;  /* 0x0000009200927308 */ /* 0x000e220000002400 */
[----:B--2---:R-:W-:-:S04]  /*4670*/  FSEL R145, R55, -INF , P2 ;  /* 0xff80000037917808 */ /* 0x004fc80001000000 */
[----:B------:R-:W-:-:S03]  /*4680*/  FMNMX.FTZ R50, R145, R50, !PT ;  /* 0x0000003291327209 */ /* 0x000fc60007810000 */
[----:B------:R-:W2:Y:S01]  /*4690*/  MUFU.TANH R150, R150 ;  /* 0x0000009600967308 */ /* 0x000ea20000002400 */
[----:B-1----:R-:W-:Y:S01]  /*46a0*/  FSEL R148, R148, -INF , P5 ;  /* 0xff80000094947808 */ /* 0x002fe20002800000 */
[----:B------:R-:W1:Y:S06]  /*46b0*/  SHFL.BFLY PT, R51, R50, 0x2, 0x1f ;  /* 0x0c401f0032337f89 */ /* 0x000e6c00000e0000 */
[----:B------:R-:W3:Y:S01]  /*46c0*/  MUFU.TANH R149, R149 ;  /* 0x0000009500957308 */ /* 0x000ee20000002400 */
[----:B0-----:R-:W-:Y:S02]  /*46d0*/  FSEL R146, R146, -INF , P4 ;  /* 0xff80000092927808 */ /* 0x001fe40002000000 */
[----:B--2---:R-:W-:-:S02]  /*46e0*/  FSEL R150, R150, -INF , P3 ;  /* 0xff80000096967808 */ /* 0x004fc40001800000 */
[----:B---3--:R-:W-:Y:S02]  /*46f0*/  FSEL R149, R149, -INF , P2 ;  /* 0xff80000095957808 */ /* 0x008fe40001000000 */
[----:B-1----:R-:W-:-:S05]  /*4700*/  FMNMX.FTZ R51, R50, R51, !PT ;  /* 0x0000003332337209 */ /* 0x002fca0007810000 */
[----:B------:R-:W0:Y:S02]  /*4710*/  SHFL.BFLY PT, R88, R51, 0x1, 0x1f ;  /* 0x0c201f0033587f89 */ /* 0x000e2400000e0000 */
        /* <DEDUP_REMOVED lines=8> */
[----:B------:R-:W-:Y:S01]  /*47a0*/  ISETP.NE.AND P0, PT, R140, RZ, PT ;  /* 0x000000ff8c00720c */ /* 0x000fe20003f05270 */
[--C-:B------:R-:W-:Y:S01]  /*47b0*/  FFMA.FTZ R76, R76, UR11, -R144.reuse ;  /* 0x0000000b4c4c7c23 */ /* 0x100fe20008010890 */
[----:B------:R-:W-:Y:S01]  /*47c0*/  FMNMX.FTZ R53, R26, R53, !PT ;  /* 0x000000351a357209 */ /* 0x000fe20007810000 */
[--C-:B------:R-:W-:Y:S01]  /*47d0*/  FFMA.FTZ R78, R78, UR11, -R144.reuse ;  /* 0x0000000b4e4e7c23 */ /* 0x100fe20008010890 */
[----:B------:R-:W-:Y:S01]  /*47e0*/  FMUL.FTZ R140, R0, R35 ;  /* 0x00000023008c7220 */ /* 0x000fe20000410000 */
[--C-:B------:R-:W-:Y:S01]  /*47f0*/  FFMA.FTZ R94, R94, UR11, -R144.reuse ;  /* 0x0000000b5e5e7c23 */ /* 0x100fe20008010890 */
[----:B------:R-:W-:Y:S01]  /*4800*/  FMNMX.FTZ R58, R124, R53, !PT ;  /* 0x000000357c3a7209 */ /* 0x000fe20007810000 */
[--C-:B------:R-:W-:Y:S01]  /*4810*/  FFMA.FTZ R100, R100, UR11, -R144.reuse ;  /* 0x0000000b64647c23 */ /* 0x100fe20008010890 */
[----:B------:R-:W-:-:S01]  /*4820*/  FFMA.FTZ R128, R128, UR11, -R144 ;  /* 0x0000000b80807c23 */ /* 0x000fc20008010890 */
[--C-:B------:R-:W-:Y:S01]  /*4830*/  FFMA.FTZ R92, R92, UR11, -R144.reuse ;  /* 0x0000000b5c5c7c23 */ /* 0x100fe20008010890 */
[----:B------:R-:W-:Y:S01]  /*4840*/  FMNMX.FTZ R53, R125, R58, !PT ;  /* 0x0000003a7d357209 */ /* 0x000fe20007810000 */
[----:B------:R-:W0:Y:S01]  /*4850*/  MUFU.TANH R140, R140 ;  /* 0x0000008c008c7308 */ /* 0x000e220000002400 */
        /* <DEDUP_REMOVED lines=16> */
[----:B0-----:R-:W-:Y:S01]  /*4960*/  FSEL R140, R140, -INF , P6 ;  /* 0xff8000008c8c7808 */ /* 0x001fe20003000000 */
[----:B------:R0:W-:Y:S01]  /*4970*/  MUFU.EX2 R51, R92 ;  /* 0x0000005c00337308 */ /* 0x0001e20000000800 */
        /* <DEDUP_REMOVED lines=9> */
[----:B0-----:R-:W-:Y:S01]  /*4a10*/  FFMA.FTZ R92, R130, UR11, -R144 ;  /* 0x0000000b825c7c23 */ /* 0x001fe20008010890 */
[----:B------:R-:W-:-:S02]  /*4a20*/  IMAD.U32 R130, RZ, RZ, UR11 ;  /* 0x0000000bff827e24 */ /* 0x000fc4000f8e00ff */
        /* <DEDUP_REMOVED lines=28> */
[----:B------:R0:W-:Y:S01]  /*4bf0*/  MUFU.EX2 R59, R76 ;  /* 0x0000004c003b7308 */ /* 0x0001e20000000800 */
[----:B------:R-:W-:-:S04]  /*4c00*/  FMNMX.FTZ R74, R104, R63, !PT ;  /* 0x0000003f684a7209 */ /* 0x000fc80007810000 */
[----:B------:R-:W-:-:S03]  /*4c10*/  FMNMX.FTZ R63, R105, R74, !PT ;  /* 0x0000004a693f7209 */ /* 0x000fc60007810000 */
[----:B------:R-:W1:Y:S01]  /*4c20*/  MUFU.EX2 R35, R35 ;  /* 0x0000002300237308 */ /* 0x000e620000000800 */
[----:B------:R-:W-:-:S04]  /*4c30*/  FMNMX.FTZ R74, R106, R63, !PT ;  /* 0x0000003f6a4a7209 */ /* 0x000fc80007810000 */
[----:B------:R-:W-:Y:S01]  /*4c40*/  FMNMX.FTZ R69, R107, R74, !PT ;  /* 0x0000004a6b457209 */ /* 0x000fe20007810000 */
[----:B------:R-:W-:-:S01]  /*4c50*/  FFMA.FTZ R74, R79, UR11, -R144 ;  /* 0x0000000b4f4a7c23 */ /* 0x000fc20008010890 */
[----:B------:R-:W-:Y:S01]  /*4c60*/  FFMA.FTZ R79, R64, UR11, -R144 ;  /* 0x0000000b404f7c23 */ /* 0x000fe20008010890 */
[----:B------:R2:W-:Y:S01]  /*4c70*/  MUFU.EX2 R63, R78 ;  /* 0x0000004e003f7308 */ /* 0x0005e20000000800 */
[----:B------:R-:W-:-:S04]  /*4c80*/  FMNMX.FTZ R69, R80, R69, !PT ;  /* 0x0000004550457209 */ /* 0x000fc80007810000 */
[----:B------:R-:W-:-:S03]  /*4c90*/  FMNMX.FTZ R69, R82, R69, !PT ;  /* 0x0000004552457209 */ /* 0x000fc60007810000 */
[----:B------:R-:W-:Y:S01]  /*4ca0*/  MUFU.EX2 R12, R12 ;  /* 0x0000000c000c7308 */ /* 0x000fe20000000800 */
[----:B0-----:R-:W-:Y:S02]  /*4cb0*/  FMNMX.FTZ R76, R86, R69, !PT ;  /* 0x00000045564c7209 */ /* 0x001fe40007810000 */
[----:B-1----:R-:W-:Y:S02]  /*4cc0*/  F2FP.SATFINITE.E4M3.F32.PACK_AB_MERGE_C R200, R35, R10, RZ ;  /* 0x0000000a23c8723e */ /* 0x002fe400048070ff */
[----:B------:R-:W-:Y:S02]  /*4cd0*/  FMNMX.FTZ R76, R87, R76, !PT ;  /* 0x0000004c574c7209 */ /* 0x000fe40007810000 */
[----:B------:R-:W-:Y:S01]  /*4ce0*/  F2FP.SATFINITE.E4M3.F32.PACK_AB_MERGE_C R200, R38, R7, R200 ;  /* 0x0000000726c8723e */ /* 0x000fe200048070c8 */
[----:B------:R-:W-:Y:S01]  /*4cf0*/  MUFU.EX2 R13, R13 ;  /* 0x0000000d000d7308 */ /* 0x000fe20000000800 */
[----:B--2---:R-:W-:-:S04]  /*4d00*/  FMNMX.FTZ R78, R9, R76, !PT ;  /* 0x0000004c094e7209 */ /* 0x004fc80007810000 */
        /* <DEDUP_REMOVED lines=8> */
[----:B------:R-:W0:Y:S01]  /*4d90*/  MUFU.EX2 R42, R42 ;  /* 0x0000002a002a7308 */ /* 0x000e220000000800 */
[----:B------:R-:W-:-:S04]  /*4da0*/  FMNMX.FTZ R73, R44, R73, !PT ;  /* 0x000000492c497209 */ /* 0x000fc80007810000 */
[----:B------:R-:W-:-:S03]  /*4db0*/  FMNMX.FTZ R84, R28, R73, !PT ;  /* 0x000000491c547209 */ /* 0x000fc60007810000 */
[----:B------:R-:W-:Y:S01]  /*4dc0*/  MUFU.EX2 R21, R21 ;  /* 0x0000001500157308 */ /* 0x000fe20000000800 */
[----:B------:R-:W-:-:S04]  /*4dd0*/  FMNMX.FTZ R73, R29, R84, !PT ;  /* 0x000000541d497209 */ /* 0x000fc80007810000 */
[----:B------:R-:W-:-:S03]  /*4de0*/  FMNMX.FTZ R84, R30, R73, !PT ;  /* 0x000000491e547209 */ /* 0x000fc60007810000 */
[----:B------:R-:W-:Y:S01]  /*4df0*/  MUFU.EX2 R46, R46 ;  /* 0x0000002e002e7308 */ /* 0x000fe20000000800 */
[----:B------:R-:W-:Y:S02]  /*4e00*/  FMNMX.FTZ R73, R31, R84, !PT ;  /* 0x000000541f497209 */ /* 0x000fe40007810000 */
[----:B0-----:R-:W-:Y:S02]  /*4e10*/  F2FP.SATFINITE.E4M3.F32.PACK_AB_MERGE_C R202, R42, R15, RZ ;  /* 0x0000000f2aca723e */ /* 0x001fe400048070ff */
[----:B------:R-:W-:Y:S02]  /*4e20*/  FMNMX.FTZ R73, R32, R73, !PT ;  /* 0x0000004920497209 */ /* 0x000fe40007810000 */
[----:B------:R-:W-:Y:S01]  /*4e30*/  F2FP.SATFINITE.E4M3.F32.PACK_AB_MERGE_C R202, R13, R12, R202 ;  /* 0x0000000c0dca723e */ /* 0x000fe200048070ca */
[----:B------:R-:W-:Y:S01]  /*4e40*/  MUFU.EX2 R27, R27 ;  /* 0x0000001b001b7308 */ /* 0x000fe20000000800 */
[----:B------:R-:W-:-:S04]  /*4e50*/  FMNMX.FTZ R64, R34, R73, !PT ;  /* 0x0000004922407209 */ /* 0x000fc80007810000 */
[----:B------:R-:W-:Y:S01]  /*4e60*/  FMNMX.FTZ R77, R33, R64, !PT ;  /* 0x00000040214d7209 */ /* 0x000fe20007810000 */
[----:B------:R-:W-:-:S01]  /*4e70*/  FFMA.FTZ R64, R65, UR11, -R144 ;  /* 0x0000000b41407c23 */ /* 0x000fc20008010890 */
[----:B------:R-:W-:Y:S01]  /*4e80*/  FFMA.FTZ R65, R75, UR11, -R144 ;  /* 0x0000000b4b417c23 */ /* 0x000fe20008010890 */
[----:B------:R-:W-:Y:S01]  /*4e90*/  MUFU.EX2 R73, R79 ;  /* 0x0000004f00497308 */ /* 0x000fe20000000800 */
[----:B------:R-:W-:-:S04]  /*4ea0*/  FMNMX.FTZ R84, R36, R77, !PT ;  /* 0x0000004d24547209 */ /* 0x000fc80007810000 */
[----:B------:R-:W-:-:S03]  /*4eb0*/  FMNMX.FTZ R84, R45, R84, !PT ;  /* 0x000000542d547209 */ /* 0x000fc60007810000 */
[----:B------:R-:W0:Y:S01]  /*4ec0*/  MUFU.EX2 R50, R50 ;  /* 0x0000003200327308 */ /* 0x000e220000000800 */
[----:B------:R-:W-:-:S04]  /*4ed0*/  FMNMX.FTZ R75, R37, R84, !PT ;  /* 0x00000054254b7209 */ /* 0x000fc80007810000 */
[----:B------:R-:W-:Y:S01]  /*4ee0*/  FMNMX.FTZ R84, R40, R75, !PT ;  /* 0x0000004b28547209 */ /* 0x000fe20007810000 */
[----:B------:R-:W-:-:S02]  /*4ef0*/  FFMA.FTZ R75, R89, UR11, -R144 ;  /* 0x0000000b594b7c23 */ /* 0x000fc40008010890 */
        /* <DEDUP_REMOVED lines=10> */
[----:B------:R-:W-:-:S03]  /*4fa0*/  FMNMX.FTZ R79, R146, R79, !PT ;  /* 0x0000004f924f7209 */ /* 0x000fc60007810000 */
[----:B------:R-:W-:Y:S01]  /*4fb0*/  MUFU.EX2 R77, R129 ;  /* 0x00000081004d7308 */ /* 0x000fe20000000800 */
[----:B------:R-:W-:Y:S01]  /*4fc0*/  FMNMX.FTZ R94, R150, R79, !PT ;  /* 0x0000004f965e7209 */ /* 0x000fe20007810000 */
[----:B------:R-:W-:-:S03]  /*4fd0*/  FFMA.FTZ R79, R131, UR11, -R144 ;  /* 0x0000000b834f7c23 */ /* 0x000fc60008010890 */
[----:B------:R-:W-:Y:S01]  /*4fe0*/  FMNMX.FTZ R85, R149, R94, !PT ;  /* 0x0000005e95557209 */ /* 0x000fe20007810000 */
[----:B------:R-:W-:-:S02]  /*4ff0*/  FFMA.FTZ R94, R132, UR11, -R144 ;  /* 0x0000000b845e7c23 */ /* 0x000fc40008010890 */
[----:B------:R-:W-:Y:S02]  /*5000*/  MUFU.EX2 R43, R43 ;  /* 0x0000002b002b7308 */ /* 0x000fe40000000800 */
[----:B------:R-:W0:Y:S06]  /*5010*/  SHFL.BFLY PT, R100, R85, 0x2, 0x1f ;  /* 0x0c401f0055647f89 */ /* 0x000e2c00000e0000 */
[----:B------:R-:W1:Y:S08]  /*5020*/  MUFU.EX2 R54, R54 ;  /* 0x0000003600367308 */ /* 0x000e700000000800 */
[----:B------:R-:W-:Y:S08]  /*5030*/  MUFU.EX2 R56, R56 ;  /* 0x0000003800387308 */ /* 0x000ff00000000800 */
[----:B------:R-:W2:Y:S01]  /*5040*/  MUFU.EX2 R58, R58 ;  /* 0x0000003a003a7308 */ /* 0x000ea20000000800 */
[----:B-1----:R-:W-:-:S02]  /*5050*/  F2FP.SATFINITE.E4M3.F32.PACK_AB_MERGE_C R206, R54, R43, RZ ;  /* 0x0000002b36ce723e */ /* 0x002fc400048070ff */
[----:B0-----:R-:W-:Y:S01]  /*5060*/  FMNMX.FTZ R99, R85, R100, !PT ;  /* 0x0000006455637209 */ /* 0x001fe20007810000 */
[----:B------:R-:W-:-:S01]  /*5070*/  FFMA.FTZ R85, R138, UR11, -R144 ;  /* 0x0000000b8a557c23 */ /* 0x000fc20008010890 */
[----:B------:R-:W-:-:S03]  /*5080*/  F2FP.SATFINITE.E4M3.F32.PACK_AB_MERGE_C R206, R52, R39, R206 ;  /* 0x0000002734ce723e */ /* 0x000fc600048070ce */
[----:B------:R-:W0:Y:S01]  /*5090*/  SHFL.BFLY PT, R128, R99, 0x1, 0x1f ;  /* 0x0c201f0063807f89 */ /* 0x000e2200000e0000 */
[----:B------:R1:W-:Y:S08]  /*50a0*/  MUFU.EX2 R55, R96 ;  /* 0x0000006000377308 */ /* 0x0003f00000000800 */
[----:B------:R-:W-:Y:S01]  /*50b0*/  MUFU.EX2 R68, R68 ;  /* 0x0000004400447308 */ /* 0x000fe20000000800 */
[----:B-1----:R-:W-:-:S01]  /*50c0*/  FFMA.FTZ R96, R134, UR11, -R144 ;  /* 0x0000000b86607c23 */ /* 0x002fc20008010890 */
[----:B--2---:R-:W-:-:S04]  /*50d0*/  F2FP.SATFINITE.E4M3.F32.PACK_AB_MERGE_C R208, R58, R53, RZ ;  /* 0x000000353ad0723e */ /* 0x004fc800048070ff */
[----:B------:R-:W-:Y:S02]  /*50e0*/  F2FP.SATFINITE.E4M3.F32.PACK_AB_MERGE_C R208, R56, R51, R208 ;  /* 0x0000003338d0723e */ /* 0x000fe400048070d0 */
[----:B------:R-:W1:Y:S01]  /*50f0*/  MUFU.EX2 R70, R70 ;  /* 0x0000004600467308 */ /* 0x000e620000000800 */
[----:B0-----:R-:W-:-:S07]  /*5100*/  FMNMX.FTZ R89, R99, R128, !PT ;  /* 0x0000008063597209 */ /* 0x001fce0007810000 */
[----:B------:R-:W-:Y:S01]  /*5110*/  MUFU.EX2 R72, R72 ;  /* 0x0000004800487308 */ /* 0x000fe20000000800 */
[----:B------:R-:W-:-:S01]  /*5120*/  FFMA.FTZ R99, R147, UR11, -R144 ;  /* 0x0000000b93637c23 */ /* 0x000fc20008010890 */
[--C-:B------:R-:W-:Y:S01]  /*5130*/  FFMA.FTZ R128, R143, UR11, -R144.reuse ;  /* 0x0000000b8f807c23 */ /* 0x100fe20008010890 */
[C---:B------:R-:W-:Y:S01]  /*5140*/  FSETP.NEU.FTZ.AND P2, PT, R89.reuse, -INF , PT ;  /* 0xff8000005900780b */ /* 0x040fe20003f5d000 */
[----:B------:R-:W-:Y:S01]  /*5150*/  FFMA.FTZ R109, R89, R130, -8 ;  /* 0xc1000000596d7423 */ /* 0x000fe20000010082 */
[----:B------:R-:W-:-:S03]  /*5160*/  FFMA.FTZ R130, R145, UR11, -R144 ;  /* 0x0000000b91827c23 */ /* 0x000fc60008010890 */
[----:B------:R-:W-:Y:S01]  /*5170*/  MUFU.EX2 R74, R74 ;  /* 0x0000004a004a7308 */ /* 0x000fe20000000800 */
[----:B------:R-:W-:Y:S02]  /*5180*/  FSEL R109, R109, RZ, P2 ;  /* 0x000000ff6d6d7208 */ /* 0x000fe40001000000 */
[----:B-1----:R-:W-:-:S03]  /*5190*/  F2FP.SATFINITE.E4M3.F32.PACK_AB_MERGE_C R210, R70, R57, RZ ;  /* 0x0000003946d2723e */ /* 0x002fc600048070ff */
        /* <DEDUP_REMOVED lines=20> */
[----:B------:R-:W-:Y:S01]  /*52e0*/  FADD.FTZ R9, R7, R38 ;  /* 0x0000002607097221 */ /* 0x000fe20000010000 */
[----:B------:R-:W-:-:S01]  /*52f0*/  FFMA.FTZ R80, R86, UR11, -R109 ;  /* 0x0000000b56507c23 */ /* 0x000fc2000801086d */
[----:B------:R-:W1:Y:S01]  /*5300*/  MUFU.EX2 R113, R113 ;  /* 0x0000007100717308 */ /* 0x000e620000000800 */
[----:B------:R-:W-:-:S01]  /*5310*/  FFMA.FTZ R24, R116, UR11, -R109 ;  /* 0x0000000b74187c23 */ /* 0x000fc2000801086d */
[--C-:B------:R-:W-:Y:S01]  /*5320*/  FFMA.FTZ R117, R125, UR11, -R109.reuse ;  /* 0x0000000b7d757c23 */ /* 0x100fe2000801086d */
[----:B------:R-:W-:-:S01]  /*5330*/  FFMA.FTZ R116, R120, UR11, -R109 ;  /* 0x0000000b78747c23 */ /* 0x000fc2000801086d */
[----:B------:R-:W-:Y:S01]  /*5340*/  FADD.FTZ R120, R10, R9 ;  /* 0x000000090a787221 */ /* 0x000fe20000010000 */
[----:B------:R-:W-:-:S01]  /*5350*/  FFMA.FTZ R125, R127, UR11, -R109 ;  /* 0x0000000b7f7d7c23 */ /* 0x000fc2000801086d */
        /* <DEDUP_REMOVED lines=17> */
[----:B------:R-:W-:Y:S01]  /*5470*/  @!P1 PRMT R86, RZ, 0x654, R6 ;  /* 0x00000654ff569816 */ /* 0x000fe20000000006 */
[----:B------:R-:W1:Y:S01]  /*5480*/  MUFU.EX2 R101, R101 ;  /* 0x0000006500657308 */ /* 0x000e620000000800 */
[----:B--2---:R-:W-:-:S01]  /*5490*/  FADD.FTZ R127, R132, R127 ;  /* 0x0000007f847f7221 */ /* 0x004fc20000010000 */
[----:B------:R-:W-:Y:S01]  /*54a0*/  FADD.FTZ R129, R15, R120 ;  /* 0x000000780f817221 */ /* 0x000fe20000010000 */
[----:B------:R2:W-:Y:S01]  /*54b0*/  @!P1 SYNCS.ARRIVE.TRANS64.RED.A1T0 RZ, [R86+URZ], RZ ;  /* 0x000000ff56ff99a7 */ /* 0x0005e2000810043f */
[----:B------:R-:W-:-:S01]  /*54c0*/  FFMA.FTZ R32, R32, UR11, -R109 ;  /* 0x0000000b20207c23 */ /* 0x000fc2000801086d */
[--C-:B------:R-:W-:Y:S01]  /*54d0*/  FFMA.FTZ R87, R87, UR11, -R109.reuse ;  /* 0x0000000b57577c23 */ /* 0x100fe2000801086d */
[----:B------:R-:W-:-:S01]  /*54e0*/  FFMA.FTZ R47, R47, UR11, -R109 ;  /* 0x0000000b2f2f7c23 */ /* 0x000fc2000801086d */
[----:B------:R-:W-:Y:S01]  /*54f0*/  F2FP.SATFINITE.E4M3.F32.PACK_AB_MERGE_C R212, R74, R63, RZ ;  /* 0x0000003f4ad4723e */ /* 0x000fe200048070ff */
        /* <DEDUP_REMOVED lines=18> */
[----:B------:R-:W-:Y:S01]  /*5620*/  F2FP.SATFINITE.E4M3.F32.PACK_AB_MERGE_C R201, R132, R113, RZ ;  /* 0x0000007184c9723e */ /* 0x000fe200048070ff */
[----:B------:R-:W-:-:S01]  /*5630*/  FFMA.FTZ R48, R48, UR11, -R109 ;  /* 0x0000000b30307c23 */ /* 0x000fc2000801086d */
[--C-:B------:R-:W-:Y:S01]  /*5640*/  FFMA.FTZ R49, R49, UR11, -R109.reuse ;  /* 0x0000000b31317c23 */ /* 0x100fe2000801086d */
[----:B------:R-:W-:-:S01]  /*5650*/  FFMA.FTZ R140, R140, UR11, -R109 ;  /* 0x0000000b8c8c7c23 */ /* 0x000fc2000801086d */
[----:B------:R-:W-:Y:S01]  /*5660*/  F2FP.SATFINITE.E4M3.F32.PACK_AB_MERGE_C R201, R11, R8, R201 ;  /* 0x000000080bc9723e */ /* 0x000fe200048070c9 */
[----:B------:R-:W-:-:S01]  /*5670*/  FFMA.FTZ R148, R148, UR11, -R109 ;  /* 0x0000000b94947c23 */ /* 0x000fc2000801086d */
[----:B------:R-:W2:Y:S01]  /*5680*/  MUFU.EX2 R111, R111 ;  /* 0x0000006f006f7308 */ /* 0x000ea20000000800 */
[----:B0-----:R-:W-:-:S01]  /*5690*/  FADD.FTZ R127, R117, R86 ;  /* 0x00000056757f7221 */ /* 0x001fc20000010000 */
[----:B------:R-:W-:Y:S01]  /*56a0*/  FFMA.FTZ R86, R28, UR11, -R109 ;  /* 0x0000000b1c567c23 */ /* 0x000fe2000801086d */
[----:B------:R-:W-:-:S01]  /*56b0*/  FADD.FTZ R28, R46, R129 ;  /* 0x000000812e1c7221 */ /* 0x000fc20000010000 */
[----:B------:R-:W-:Y:S01]  /*56c0*/  F2FP.SATFINITE.E4M3.F32.PACK_AB_MERGE_C R203, R117, R26, RZ ;  /* 0x0000001a75cb723e */ /* 0x000fe200048070ff */
[----:B------:R-:W-:-:S01]  /*56d0*/  FFMA.FTZ R146, R146, UR11, -R109 ;  /* 0x0000000b92927c23 */ /* 0x000fc2000801086d */
[----:B------:R-:W-:Y:S01]  /*56e0*/  FFMA.FTZ R150, R150, UR11, -R109 ;  /* 0x0000000b96967c23 */ /* 0x000fe2000801086d */
[----:B------:R-:W-:Y:S01]  /*56f0*/  PLOP3.LUT P1, PT, PT, PT, UP0, 0x80, 0x0 ;  /* 0x000000000000781c */ /* 0x000fe20003f2f008 */
[----:B------:R-:W0:Y:S01]  /*5700*/  MUFU.EX2 R114, R114 ;  /* 0x0000007200727308 */ /* 0x000e220000000800 */
[----:B-1----:R-:W-:-:S01]  /*5710*/  FADD.FTZ R120, R20, R127 ;  /* 0x0000007f14787221 */ /* 0x002fc20000010000 */
[----:B------:R-:W-:Y:S01]  /*5720*/  FADD.FTZ R127, R27, R28 ;  /* 0x0000001c1b7f7221 */ /* 0x000fe20000010000 */
[----:B------:R-:W-:Y:S01]  /*5730*/  F2FP.SATFINITE.E4M3.F32.PACK_AB_MERGE_C R210, R68, R55, R210 ;  /* 0x0000003744d2723e */ /* 0x000fe200048070d2 */
[--C-:B------:R-:W-:Y:S01]  /*5740*/  IMAD.MOV.U32 R38, RZ, RZ, R25.reuse ;  /* 0x000000ffff267224 */ /* 0x100fe200078e0019 */
[----:B------:R-:W-:Y:S01]  /*5750*/  F2FP.SATFINITE.E4M3.F32.PACK_AB_MERGE_C R212, R72, R59, R212 ;  /* 0x0000003b48d4723e */ /* 0x000fe200048070d4 */
[----:B------:R-:W-:Y:S01]  /*5760*/  IMAD.MOV.U32 R46, RZ, RZ, R25 ;  /* 0x000000ffff2e7224 */ /* 0x000fe200078e0019 */
[----:B------:R-:W-:Y:S01]  /*5770*/  F2FP.SATFINITE.E4M3.F32.PACK_AB_MERGE_C R203, R101, R14, R203 ;  /* 0x0000000e65cb723e */ /* 0x000fe200048070cb */
[----:B------:R-:W1:Y:S01]  /*5780*/  MUFU.EX2 R125, R125 ;  /* 0x0000007d007d7308 */ /* 0x000e620000000800 */
[----:B--2---:R-:W-:-:S01]  /*5790*/  FADD.FTZ R29, R111, R120 ;  /* 0x000000786f1d7221 */ /* 0x004fc20000010000 */
[----:B------:R-:W-:-:S06]  /*57a0*/  FFMA.FTZ R120, R33, UR11, -R109 ;  /* 0x0000000b21787c23 */ /* 0x000fcc000801086d */
[----:B------:R-:W2:Y:S01]  /*57b0*/  MUFU.EX2 R24, R24 ;  /* 0x0000001800187308 */ /* 0x000ea20000000800 */
[----:B0-----:R-:W-:-:S07]  /*57c0*/  FADD.FTZ R28, R114, R29 ;  /* 0x0000001d721c7221 */ /* 0x001fce0000010000 */
[----:B------:R-:W0:Y:S01]  /*57d0*/  MUFU.EX2 R115, R115 ;  /* 0x0000007300737308 */ /* 0x000e220000000800 */
[----:B-1----:R-:W-:-:S01]  /*57e0*/  FADD.FTZ R29, R125, R28 ;  /* 0x0000001c7d1d7221 */ /* 0x002fc20000010000 */
[----:B------:R-:W-:-:S04]  /*57f0*/  F2FP.SATFINITE.E4M3.F32.PACK_AB_MERGE_C R114, R125, R114, RZ ;  /* 0x000000727d72723e */ /* 0x000fc800048070ff */
[----:B------:R-:W-:Y:S02]  /*5800*/  F2FP.SATFINITE.E4M3.F32.PACK_AB_MERGE_C R205, R111, R20, R114 ;  /* 0x000000146fcd723e */ /* 0x000fe40004807072 */
[----:B------:R-:W1:Y:S08]  /*5810*/  MUFU.EX2 R116, R116 ;  /* 0x0000007400747308 */ /* 0x000e700000000800 */
[----:B------:R3:W-:Y:S08]  /*5820*/  MUFU.EX2 R6, R91 ;  /* 0x0000005b00067308 */ /* 0x0007f00000000800 */
[----:B------:R-:W4:Y:S01]  /*5830*/  MUFU.EX2 R121, R121 ;  /* 0x0000007900797308 */ /* 0x000f220000000800 */
[----:B---3--:R-:W-:-:S01]  /*5840*/  FFMA.FTZ R91, R30, UR11, -R109 ;  /* 0x0000000b1e5b7c23 */ /* 0x008fc2000801086d */
[----:B------:R-:W-:Y:S01]  /*5850*/  FADD.FTZ R30, R50, R127 ;  /* 0x0000007f321e7221 */ /* 0x000fe20000010000 */
[----:B------:R-:W-:-:S01]  /*5860*/  FFMA.FTZ R109, R149, UR11, -R109 ;  /* 0x0000000b956d7c23 */ /* 0x000fc2000801086d */
[----:B------:R-:W-:-:S02]  /*5870*/  IMAD.MOV.U32 R50, RZ, RZ, R25 ;  /* 0x000000ffff327224 */ /* 0x000fc400078e0019 */
[----:B------:R-:W-:-:S01]  /*5880*/  FADD.FTZ R127, R39, R30 ;  /* 0x0000001e277f7221 */ /* 0x000fc20000010000 */
[----:B--2---:R-:W-:Y:S01]  /*5890*/  FADD.FTZ R30, R24, R29 ;  /* 0x0000001d181e7221 */ /* 0x004fe20000010000 */
[----:B------:R-:W2:Y:S01]  /*58a0*/  MUFU.EX2 R110, R110 ;  /* 0x0000006e006e7308 */ /* 0x000ea20000000800 */
[----:B------:R-:W-:Y:S02]  /*58b0*/  IMAD.MOV.U32 R39, RZ, RZ, R25 ;  /* 0x000000ffff277224 */ /* 0x000fe400078e0019 */
[----:B------:R-:W-:Y:S01]  /*58c0*/  FADD.FTZ R122, R52, R127 ;  /* 0x0000007f347a7221 */ /* 0x000fe20000010000 */
[----:B0-----:R-:W-:-:S01]  /*58d0*/  FADD.FTZ R33, R115, R30 ;  /* 0x0000001e73217221 */ /* 0x001fc20000010000 */
[----:B------:R-:W-:Y:S02]  /*58e0*/  IMAD.MOV.U32 R52, RZ, RZ, R25 ;  /* 0x000000ffff347224 */ /* 0x000fe400078e0019 */
[----:B------:R-:W-:-:S01]  /*58f0*/  FADD.FTZ R127, R43, R122 ;  /* 0x0000007a2b7f7221 */ /* 0x000fc20000010000 */
[----:B-1----:R-:W-:Y:S01]  /*5900*/  FADD.FTZ R30, R116, R33 ;  /* 0x00000021741e7221 */ /* 0x002fe20000010000 */
[----:B------:R-:W0:Y:S01]  /*5910*/  MUFU.EX2 R119, R119 ;  /* 0x0000007700777308 */ /* 0x000e220000000800 */
[----:B----4-:R-:W-:-:S02]  /*5920*/  F2FP.SATFINITE.E4M3.F32.PACK_AB_MERGE_C R116, R121, R116, RZ ;  /* 0x000000747974723e */ /* 0x010fc400048070ff */
[----:B------:R-:W-:Y:S02]  /*5930*/  FADD.FTZ R33, R121, R30 ;  /* 0x0000001e79217221 */ /* 0x000fe40000010000 */
[----:B------:R-:W-:Y:S01]  /*5940*/  F2FP.SATFINITE.E4M3.F32.PACK_AB_MERGE_C R207, R115, R24, R116 ;  /* 0x0000001873cf723e */ /* 0x000fe20004807074 */
[----:B------:R-:W-:Y:S02]  /*5950*/  IMAD.MOV.U32 R24, RZ, RZ, R25 ;  /* 0x000000ffff187224 */ /* 0x000fe400078e0019 */
[----:B------:R-:W1:Y:S08]  /*5960*/  MUFU.EX2 R118, R118 ;  /* 0x0000007600767308 */ /* 0x000e700000000800 */
[----:B------:R3:W-:Y:S08]  /*5970*/  MUFU.EX2 R28, R44 ;  /* 0x0000002c001c7308 */ /* 0x0007f00000000800 */
[----:B------:R-:W4:Y:S01]  /*5980*/  MUFU.EX2 R123, R123 ;  /* 0x0000007b007b7308 */ /* 0x000f220000000800 */
[----:B---3--:R-:W-:-:S01]  /*5990*/  FADD.FTZ R44, R54, R127 ;  /* 0x0000007f362c7221 */ /* 0x008fc20000010000 */
[----:B------:R-:W-:-:S03]  /*59a0*/  IMAD.MOV.U32 R54, RZ, RZ, R25 ;  /* 0x000000ffff367224 */ /* 0x000fc600078e0019 */
[----:B------:R-:W-:Y:S01]  /*59b0*/  FADD.FTZ R127, R51, R44 ;  /* 0x0000002c337f7221 */ /* 0x000fe20000010000 */
[----:B--2---:R-:W-:-:S01]  /*59c0*/  FADD.FTZ R44, R110, R33 ;  /* 0x000000216e2c7221 */ /* 0x004fc20000010000 */
[----:B------:R-:W-:Y:S01]  /*59d0*/  IMAD.MOV.U32 R51, RZ, RZ, R25 ;  /* 0x000000ffff337224 */ /* 0x000fe200078e0019 */
[----:B------:R-:W2:Y:S08]  /*59e0*/  MUFU.EX2 R97, R97 ;  /* 0x0000006100617308 */ /* 0x000eb00000000800 */
[----:B------:R3:W-:Y:S08]  /*59f0*/  MUFU.EX2 R29, R86 ;  /* 0x00000056001d7308 */ /* 0x0007f00000000800 */
[----:B------:R-:W5:Y:S01]  /*5a00*/  MUFU.EX2 R98, R98 ;  /* 0x0000006200627308 */ /* 0x000f620000000800 */
[----:B---3--:R-:W-:-:S01]  /*5a10*/  FADD.FTZ R86, R56, R127 ;  /* 0x0000007f38567221 */ /* 0x008fc20000010000 */
[----:B0-----:R-:W-:Y:S01]  /*5a20*/  FADD.FTZ R127, R119, R44 ;  /* 0x0000002c777f7221 */ /* 0x001fe20000010000 */
[----:B------:R-:W-:-:S02]  /*5a30*/  IMAD.MOV.U32 R56, RZ, RZ, R25 ;  /* 0x000000ffff387224 */ /* 0x000fc400078e0019 */
[----:B------:R-:W-:Y:S01]  /*5a40*/  FADD.FTZ R129, R53, R86 ;  /* 0x0000005635817221 */ /* 0x000fe20000010000 */
[----:B-1----:R-:W-:-:S01]  /*5a50*/  FADD.FTZ R44, R118, R127 ;  /* 0x0000007f762c7221 */ /* 0x002fc20000010000 */
[----:B----4-:R-:W-:Y:S01]  /*5a60*/  F2FP.SATFINITE.E4M3.F32.PACK_AB_MERGE_C R118, R123, R118, RZ ;  /* 0x000000767b76723e */ /* 0x010fe200048070ff */
[----:B------:R-:W0:Y:S01]  /*5a70*/  MUFU.EX2 R104, R104 ;  /* 0x0000006800687308 */ /* 0x000e220000000800 */
[----:B------:R-:W-:-:S01]  /*5a80*/  FADD.FTZ R86, R58, R129 ;  /* 0x000000813a567221 */ /* 0x000fc20000010000 */
[----:B------:R-:W-:Y:S01]  /*5a90*/  FADD.FTZ R44, R123, R44 ;  /* 0x0000002c7b2c7221 */ /* 0x000fe20000010000 */
[----:B------:R-:W-:Y:S01]  /*5aa0*/  F2FP.SATFINITE.E4M3.F32.PACK_AB_MERGE_C R209, R119, R110, R118 ;  /* 0x0000006e77d1723e */ /* 0x000fe20004807076 */
[----:B------:R-:W-:Y:S02]  /*5ab0*/  IMAD.MOV.U32 R53, RZ, RZ, R25 ;  /* 0x000000ffff357224 */ /* 0x000fe400078e0019 */
[----:B------:R-:W-:-:S01]  /*5ac0*/  FADD.FTZ R127, R55, R86 ;  /* 0x00000056377f7221 */ /* 0x000fc20000010000 */
[--C-:B------:R-:W-:Y:S01]  /*5ad0*/  IMAD.MOV.U32 R55, RZ, RZ, R25.reuse ;  /* 0x000000ffff377224 */ /* 0x100fe200078e0019 */
[----:B------:R-:W1:Y:S01]  /*5ae0*/  MUFU.EX2 R105, R105 ;  /* 0x0000006900697308 */ /* 0x000e620000000800 */
[----:B------:R-:W-:-:S02]  /*5af0*/  IMAD.MOV.U32 R58, RZ, RZ, R25 ;  /* 0x000000ffff3a7224 */ /* 0x000fc400078e0019 */
[----:B------:R-:W-:-:S05]  /*5b00*/  IMAD.MOV.U32 R86, RZ, RZ, R25 ;  /* 0x000000ffff567224 */ /* 0x000fca00078e0019 */
[----:B------:R-:W-:Y:S08]  /*5b10*/  MUFU.EX2 R102, R102 ;  /* 0x0000006600667308 */ /* 0x000ff00000000800 */
[----:B------:R2:W-:Y:S08]  /*5b20*/  MUFU.EX2 R33, R91 ;  /* 0x0000005b00217308 */ /* 0x0005f00000000800 */
[----:B------:R-:W-:Y:S01]  /*5b30*/  MUFU.EX2 R103, R103 ;  /* 0x0000006700677308 */ /* 0x000fe20000000800 */
[----:B--2---:R-:W-:-:S01]  /*5b40*/  FADD.FTZ R91, R97, R44 ;  /* 0x0000002c615b7221 */ /* 0x004fc20000010000 */
[----:B------:R-:W-:Y:S01]  /*5b50*/  FADD.FTZ R44, R68, R127 ;  /* 0x0000007f442c7221 */ /* 0x000fe20000010000 */
[----:B------:R-:W-:-:S02]  /*5b60*/  IMAD.MOV.U32 R68, RZ, RZ, R25 ;  /* 0x000000ffff447224 */ /* 0x000fc400078e0019 */
[----:B-----5:R-:W-:Y:S01]  /*5b70*/  FADD.FTZ R91, R98, R91 ;  /* 0x0000005b625b7221 */ /* 0x020fe20000010000 */
[----:B------:R-:W-:-:S01]  /*5b80*/  FADD.FTZ R35, R57, R44 ;  /* 0x0000002c39237221 */ /* 0x000fc20000010000 */
[----:B------:R-:W-:Y:S01]  /*5b90*/  IMAD.MOV.U32 R57, RZ, RZ, R25 ;  /* 0x000000ffff397224 */ /* 0x000fe200078e0019 */
[----:B------:R-:W-:Y:S01]  /*5ba0*/  MUFU.EX2 R106, R106 ;  /* 0x0000006a006a7308 */ /* 0x000fe20000000800 */
[----:B0-----:R-:W-:-:S01]  /*5bb0*/  FADD.FTZ R42, R104, R91 ;  /* 0x0000005b682a7221 */ /* 0x001fc20000010000 */
[----:B------:R-:W-:Y:S01]  /*5bc0*/  FADD.FTZ R44, R70, R35 ;  /* 0x00000023462c7221 */ /* 0x000fe20000010000 */
[C---:B-1----:R-:W-:Y:S01]  /*5bd0*/  F2FP.SATFINITE.E4M3.F32.PACK_AB_MERGE_C R104, R105.reuse, R104, RZ ;  /* 0x000000686968723e */ /* 0x042fe200048070ff */
[----:B------:R-:W-:Y:S02]  /*5be0*/  IMAD.MOV.U32 R70, RZ, RZ, R25 ;  /* 0x000000ffff467224 */ /* 0x000fe400078e0019 */
[----:B------:R-:W-:-:S01]  /*5bf0*/  FADD.FTZ R15, R105, R42 ;  /* 0x0000002a690f7221 */ /* 0x000fc20000010000 */
[----:B------:R-:W-:Y:S01]  /*5c00*/  FADD.FTZ R35, R59, R44 ;  /* 0x0000002c3b237221 */ /* 0x000fe20000010000 */
[----:B------:R-:W-:Y:S01]  /*5c10*/  F2FP.SATFINITE.E4M3.F32.PACK_AB_MERGE_C R211, R98, R97, R104 ;  /* 0x0000006162d3723e */ /* 0x000fe20004807068 */
[----:B------:R-:W-:Y:S01]  /*5c20*/  MUFU.EX2 R107, R107 ;  /* 0x0000006b006b7308 */ /* 0x000fe20000000800 */
[----:B------:R-:W-:-:S02]  /*5c30*/  IMAD.MOV.U32 R44, RZ, RZ, R25 ;  /* 0x000000ffff2c7224 */ /* 0x000fc400078e0019 */
[----:B------:R-:W-:Y:S01]  /*5c40*/  FADD.FTZ R42, R72, R35 ;  /* 0x00000023482a7221 */ /* 0x000fe20000010000 */
[--C-:B------:R-:W-:Y:S02]  /*5c50*/  IMAD.MOV.U32 R59, RZ, RZ, R25.reuse ;  /* 0x000000ffff3b7224 */ /* 0x100fe400078e0019 */
[----:B------:R-:W-:Y:S02]  /*5c60*/  IMAD.MOV.U32 R72, RZ, RZ, R25 ;  /* 0x000000ffff487224 */ /* 0x000fe400078e0019 */
[----:B------:R-:W-:-:S01]  /*5c70*/  FADD.FTZ R35, R63, R42 ;  /* 0x0000002a3f237221 */ /* 0x000fc20000010000 */
[--C-:B------:R-:W-:Y:S01]  /*5c80*/  IMAD.MOV.U32 R42, RZ, RZ, R25.reuse ;  /* 0x000000ffff2a7224 */ /* 0x100fe200078e0019 */
[----:B------:R0:W1:Y:S01]  /*5c90*/  MUFU.EX2 R69, R81 ;  /* 0x0000005100457308 */ /* 0x0000620000000800 */
[----:B------:R-:W-:Y:S02]  /*5ca0*/  IMAD.MOV.U32 R63, RZ, RZ, R25 ;  /* 0x000000ffff3f7224 */ /* 0x000fe400078e0019 */
[----:B------:R-:W-:-:S05]  /*5cb0*/  FADD.FTZ R74, R74, R35 ;  /* 0x000000234a4a7221 */ /* 0x000fca0000010000 */
[----:B------:R-:W2:Y:S01]  /*5cc0*/  MUFU.EX2 R80, R80 ;  /* 0x0000005000507308 */ /* 0x000ea20000000800 */
[----:B0-----:R-:W-:-:S07]  /*5cd0*/  FFMA.FTZ R81, R133, UR11, -R144 ;  /* 0x0000000b85517c23 */ /* 0x001fce0008010890 */
[----:B------:R0:W-:Y:S01]  /*5ce0*/  MUFU.EX2 R10, R32 ;  /* 0x00000020000a7308 */ /* 0x0001e20000000800 */
[----:B-1----:R-:W-:-:S01]  /*5cf0*/  FADD.FTZ R43, R69, R74 ;  /* 0x0000004a452b7221 */ /* 0x002fc20000010000 */
[----:B------:R-:W-:-:S06]  /*5d00*/  IMAD.MOV.U32 R74, RZ, RZ, R25 ;  /* 0x000000ffff4a7224 */ /* 0x000fcc00078e0019 */
[----:B------:R1:W3:Y:S01]  /*5d10*/  MUFU.EX2 R76, R83 ;  /* 0x00000053004c7308 */ /* 0x0002e20000000800 */
[----:B0-----:R-:W-:-:S04]  /*5d20*/  FADD.FTZ R32, R102, R15 ;  /* 0x0000000f66207221 */ /* 0x001fc80000010000 */
[----:B------:R-:W-:-:S03]  /*5d30*/  FADD.FTZ R15, R103, R32 ;  /* 0x00000020670f7221 */ /* 0x000fc60000010000 */
[----:B------:R-:W0:Y:S01]  /*5d40*/  MUFU.EX2 R87, R87 ;  /* 0x0000005700577308 */ /* 0x000e220000000800 */
[----:B------:R-:W-:-:S01]  /*5d50*/  FADD.FTZ R26, R106, R15 ;  /* 0x0000000f6a1a7221 */ /* 0x000fc20000010000 */
[----:B-1----:R-:W-:Y:S01]  /*5d60*/  FFMA.FTZ R83, R135, UR11, -R144 ;  /* 0x0000000b87537c23 */ /* 0x002fe20008010890 */
[C---:B------:R-:W-:Y:S02]  /*5d70*/  F2FP.SATFINITE.E4M3.F32.PACK_AB_MERGE_C R106, R107.reuse, R106, RZ ;  /* 0x0000006a6b6a723e */ /* 0x040fe400048070ff */
[----:B------:R-:W-:Y:S02]  /*5d80*/  FADD.FTZ R35, R107, R26 ;  /* 0x0000001a6b237221 */ /* 0x000fe40000010000 */
[----:B------:R-:W-:Y:S01]  /*5d90*/  F2FP.SATFINITE.E4M3.F32.PACK_AB_MERGE_C R213, R103, R102, R106 ;  /* 0x0000006667d5723e */ /* 0x000fe2000480706a */
[----:B------:R-:W1:Y:S01]  /*5da0*/  MUFU.EX2 R82, R82 ;  /* 0x0000005200527308 */ /* 0x000e620000000800 */
[----:B--2---:R-:W-:-:S01]  /*5db0*/  FADD.FTZ R26, R80, R35 ;  /* 0x00000023501a7221 */ /* 0x004fc20000010000 */
[----:B---3--:R-:W-:-:S04]  /*5dc0*/  FADD.FTZ R32, R76, R43 ;  /* 0x0000002b4c207221 */ /* 0x008fc80000010000 */
[----:B------:R-:W-:Y:S02]  /*5dd0*/  FADD.FTZ R43, R71, R32 ;  /* 0x00000020472b7221 */ /* 0x000fe40000010000 */
[----:B------:R-:W2:Y:S01]  /*5de0*/  MUFU.EX2 R78, R78 ;  /* 0x0000004e004e7308 */ /* 0x000ea20000000800 */
[----:B0-----:R-:W-:-:S07]  /*5df0*/  FADD.FTZ R35, R87, R26 ;  /* 0x0000001a57237221 */ /* 0x001fce0000010000 */
[----:B------:R-:W0:Y:S01]  /*5e00*/  MUFU.EX2 R47, R47 ;  /* 0x0000002f002f7308 */ /* 0x000e220000000800 */
[----:B-1----:R-:W-:-:S01]  /*5e10*/  FADD.FTZ R32, R82, R35 ;  /* 0x0000002352207221 */ /* 0x002fc20000010000 */
[----:B------:R-:W-:-:S06]  /*5e20*/  IMAD.MOV.U32 R35, RZ, RZ, R25 ;  /* 0x000000ffff237224 */ /* 0x000fcc00078e0019 */
[----:B------:R-:W-:Y:S01]  /*5e30*/  MUFU.EX2 R60, R60 ;  /* 0x0000003c003c7308 */ /* 0x000fe20000000800 */
[----:B--2---:R-:W-:-:S01]  /*5e40*/  FADD.FTZ R43, R78, R43 ;  /* 0x0000002b4e2b7221 */ /* 0x004fc20000010000 */
[----:B------:R-:W-:Y:S01]  /*5e50*/  F2FP.SATFINITE.E4M3.F32.PACK_AB_MERGE_C R214, R78, R71, RZ ;  /* 0x000000474ed6723e */ /* 0x000fe200048070ff */
[--C-:B------:R-:W-:Y:S02]  /*5e60*/  IMAD.MOV.U32 R71, RZ, RZ, R25.reuse ;  /* 0x000000ffff477224 */ /* 0x100fe400078e0019 */
[--C-:B------:R-:W-:Y:S01]  /*5e70*/  IMAD.MOV.U32 R78, RZ, RZ, R25.reuse ;  /* 0x000000ffff4e7224 */ /* 0x100fe200078e0019 */
[----:B------:R-:W-:Y:S01]  /*5e80*/  F2FP.SATFINITE.E4M3.F32.PACK_AB_MERGE_C R214, R76, R69, R214 ;  /* 0x000000454cd6723e */ /* 0x000fe200048070d6 */
[----:B------:R-:W-:Y:S01]  /*5e90*/  IMAD.MOV.U32 R69, RZ, RZ, R25 ;  /* 0x000000ffff457224 */ /* 0x000fe200078e0019 */
[----:B------:R-:W1:Y:S01]  /*5ea0*/  MUFU.EX2 R9, R9 ;  /* 0x0000000900097308 */ /* 0x000e620000000800 */
[----:B0-----:R-:W-:-:S01]  /*5eb0*/  FADD.FTZ R32, R47, R32 ;  /* 0x000000202f207221 */ /* 0x001fc20000010000 */
[----:B------:R-:W-:Y:S01]  /*5ec0*/  F2FP.SATFINITE.E4M3.F32.PACK_AB_MERGE_C R82, R47, R82, RZ ;  /* 0x000000522f52723e */ /* 0x000fe200048070ff */
[----:B------:R-:W-:-:S02]  /*5ed0*/  IMAD.MOV.U32 R47, RZ, RZ, R25 ;  /* 0x000000ffff2f7224 */ /* 0x000fc400078e0019 */
[--C-:B------:R-:W-:Y:S01]  /*5ee0*/  IMAD.MOV.U32 R76, RZ, RZ, R25.reuse ;  /* 0x000000ffff4c7224 */ /* 0x100fe200078e0019 */
[----:B------:R-:W-:Y:S01]  /*5ef0*/  F2FP.SATFINITE.E4M3.F32.PACK_AB_MERGE_C R215, R87, R80, R82 ;  /* 0x0000005057d7723e */ /* 0x000fe20004807052 */
[--C-:B------:R-:W-:Y:S01]  /*5f00*/  IMAD.MOV.U32 R80, RZ, RZ, R25.reuse ;  /* 0x000000ffff507224 */ /* 0x100fe200078e0019 */
[----:B------:R-:W-:Y:S01]  /*5f10*/  MUFU.EX2 R61, R61 ;  /* 0x0000003d003d7308 */ /* 0x000fe20000000800 */
[--C-:B------:R-:W-:Y:S02]  /*5f20*/  IMAD.MOV.U32 R82, RZ, RZ, R25.reuse ;  /* 0x000000ffff527224 */ /* 0x100fe400078e0019 */
[----:B------:R-:W-:-:S05]  /*5f30*/  IMAD.MOV.U32 R87, RZ, RZ, R25 ;  /* 0x000000ffff577224 */ /* 0x000fca00078e0019 */
[----:B------:R-:W0:Y:S01]  /*5f40*/  MUFU.EX2 R62, R62 ;  /* 0x0000003e003e7308 */ /* 0x000e220000000800 */
[----:B-1----:R-:W-:-:S04]  /*5f50*/  FADD.FTZ R7, R9, R32 ;  /* 0x0000002009077221 */ /* 0x002fc80000010000 */
[----:B------:R-:W-:-:S03]  /*5f60*/  FADD.FTZ R7, R6, R7 ;  /* 0x0000000706077221 */ /* 0x000fc60000010000 */
[----:B------:R-:W1:Y:S08]  /*5f70*/  MUFU.EX2 R66, R66 ;  /* 0x0000004200427308 */ /* 0x000e700000000800 */
[----:B------:R-:W2:Y:S01]  /*5f80*/  MUFU.EX2 R67, R67 ;  /* 0x0000004300437308 */ /* 0x000ea20000000800 */
[----:B0-----:R-:W-:-:S04]  /*5f90*/  F2FP.SATFINITE.E4M3.F32.PACK_AB_MERGE_C R216, R73, R62, RZ ;  /* 0x0000003e49d8723e */ /* 0x001fc800048070ff */
[----:B------:R-:W-:-:S03]  /*5fa0*/  F2FP.SATFINITE.E4M3.F32.PACK_AB_MERGE_C R216, R61, R60, R216 ;  /* 0x0000003c3dd8723e */ /* 0x000fc600048070d8 */
[----:B------:R-:W0:Y:S01]  /*5fb0*/  MUFU.EX2 R64, R64 ;  /* 0x0000004000407308 */ /* 0x000e220000000800 */
[----:B-1----:R-:W-:-:S07]  /*5fc0*/  FADD.FTZ R32, R66, R7 ;  /* 0x0000000742207221 */ /* 0x002fce0000010000 */
[----:B------:R1:W-:Y:S01]  /*5fd0*/  MUFU.EX2 R27, R34 ;  /* 0x00000022001b7308 */ /* 0x0003e20000000800 */
[C---:B--2---:R-:W-:Y:S01]  /*5fe0*/  F2FP.SATFINITE.E4M3.F32.PACK_AB_MERGE_C R66, R67.reuse, R66, RZ ;  /* 0x000000424342723e */ /* 0x044fe200048070ff */
[----:B------:R-:W-:-:S03]  /*5ff0*/  FADD.FTZ R67, R67, R32 ;  /* 0x0000002043437221 */ /* 0x000fc60000010000 */
[----:B------:R-:W-:Y:S01]  /*6000*/  F2FP.SATFINITE.E4M3.F32.PACK_AB_MERGE_C R217, R6, R9, R66 ;  /* 0x0000000906d9723e */ /* 0x000fe20004807042 */
[----:B------:R-:W-:-:S01]  /*6010*/  FADD.FTZ R32, R28, R67 ;  /* 0x000000431c207221 */ /* 0x000fc20000010000 */
[----:B------:R-:W-:Y:S01]  /*6020*/  IMAD.MOV.U32 R67, RZ, RZ, R25 ;  /* 0x000000ffff437224 */ /* 0x000fe200078e0019 */
[----:B------:R-:W2:Y:S01]  /*6030*/  MUFU.EX2 R65, R65 ;  /* 0x0000004100417308 */ /* 0x000ea20000000800 */
[----:B-1----:R-:W-:-:S01]  /*6040*/  FADD.FTZ R34, R60, R43 ;  /* 0x0000002b3c227221 */ /* 0x002fc20000010000 */
[----:B------:R-:W-:Y:S01]  /*6050*/  FADD.FTZ R7, R29, R32 ;  /* 0x000000201d077221 */ /* 0x000fe20000010000 */
[--C-:B------:R-:W-:Y:S02]  /*6060*/  IMAD.MOV.U32 R32, RZ, RZ, R25.reuse ;  /* 0x000000ffff207224 */ /* 0x100fe400078e0019 */
[----:B------:R-:W-:Y:S01]  /*6070*/  FADD.FTZ R13, R61, R34 ;  /* 0x000000223d0d7221 */ /* 0x000fe20000010000 */
[----:B------:R-:W-:Y:S02]  /*6080*/  IMAD.MOV.U32 R34, RZ, RZ, R25 ;  /* 0x000000ffff227224 */ /* 0x000fe400078e0019 */
[----:B------:R-:W1:Y:S01]  /*6090*/  MUFU.EX2 R75, R75 ;  /* 0x0000004b004b7308 */ /* 0x000e620000000800 */
[----:B------:R-:W-:-:S01]  /*60a0*/  FADD.FTZ R12, R62, R13 ;  /* 0x0000000d3e0c7221 */ /* 0x000fc20000010000 */
[----:B------:R-:W-:-:S02]  /*60b0*/  IMAD.MOV.U32 R43, RZ, RZ, R25 ;  /* 0x000000ffff2b7224 */ /* 0x000fc400078e0019 */
[--C-:B------:R-:W-:Y:S02]  /*60c0*/  IMAD.MOV.U32 R61, RZ, RZ, R25.reuse ;  /* 0x000000ffff3d7224 */ /* 0x100fe400078e0019 */
[----:B------:R-:W-:Y:S01]  /*60d0*/  FADD.FTZ R73, R73, R12 ;  /* 0x0000000c49497221 */ /* 0x000fe20000010000 */
[----:B------:R-:W-:Y:S01]  /*60e0*/  IMAD.MOV.U32 R60, RZ, RZ, R25 ;  /* 0x000000ffff3c7224 */ /* 0x000fe200078e0019 */
[----:B------:R-:W3:Y:S02]  /*60f0*/  MUFU.EX2 R30, R90 ;  /* 0x0000005a001e7308 */ /* 0x000ee40000000800 */
[----:B0-----:R-:W-:-:S01]  /*6100*/  FADD.FTZ R12, R64, R73 ;  /* 0x00000049400c7221 */ /* 0x001fc20000010000 */
[--C-:B------:R-:W-:Y:S02]  /*6110*/  IMAD.MOV.U32 R62, RZ, RZ, R25.reuse ;  /* 0x000000ffff3e7224 */ /* 0x100fe400078e0019 */
[--C-:B------:R-:W-:Y:S02]  /*6120*/  IMAD.MOV.U32 R66, RZ, RZ, R25.reuse ;  /* 0x000000ffff427224 */ /* 0x100fe400078e0019 */
[----:B--2---:R-:W-:Y:S01]  /*6130*/  FADD.FTZ R12, R65, R12 ;  /* 0x0000000c410c7221 */ /* 0x004fe20000010000 */
[----:B------:R-:W-:Y:S01]  /*6140*/  IMAD.MOV.U32 R73, RZ, RZ, R25 ;  /* 0x000000ffff497224 */ /* 0x000fe200078e0019 */
[----:B------:R-:W0:Y:S02]  /*6150*/  MUFU.EX2 R31, R31 ;  /* 0x0000001f001f7308 */ /* 0x000e240000000800 */
[----:B-1----:R-:W-:-:S01]  /*6160*/  FADD.FTZ R13, R75, R12 ;  /* 0x0000000c4b0d7221 */ /* 0x002fc20000010000 */
[----:B------:R-:W-:Y:S01]  /*6170*/  F2FP.SATFINITE.E4M3.F32.PACK_AB_MERGE_C R218, R84, R75, RZ ;  /* 0x0000004b54da723e */ /* 0x000fe200048070ff */
[----:B------:R-:W-:-:S02]  /*6180*/  IMAD.MOV.U32 R75, RZ, RZ, R25 ;  /* 0x000000ffff4b7224 */ /* 0x000fc400078e0019 */
[----:B------:R-:W-:Y:S01]  /*6190*/  FADD.FTZ R84, R84, R13 ;  /* 0x0000000d54547221 */ /* 0x000fe20000010000 */
[----:B------:R-:W-:Y:S01]  /*61a0*/  F2FP.SATFINITE.E4M3.F32.PACK_AB_MERGE_C R218, R65, R64, R218 ;  /* 0x0000004041da723e */ /* 0x000fe200048070da */
[----:B------:R-:W-:Y:S01]  /*61b0*/  IMAD.MOV.U32 R65, RZ, RZ, R25 ;  /* 0x000000ffff417224 */ /* 0x000fe200078e0019 */
[----:B------:R-:W1:Y:S01]  /*61c0*/  MUFU.EX2 R92, R92 ;  /* 0x0000005c005c7308 */ /* 0x000e620000000800 */
[----:B---3--:R-:W-:-:S01]  /*61d0*/  FADD.FTZ R12, R30, R7 ;  /* 0x000000071e0c7221 */ /* 0x008fc20000010000 */
[----:B------:R-:W-:Y:S01]  /*61e0*/  FADD.FTZ R7, R77, R84 ;  /* 0x000000544d077221 */ /* 0x000fe20000010000 */
[C---:B------:R-:W-:Y:S01]  /*61f0*/  F2FP.SATFINITE.E4M3.F32.PACK_AB_MERGE_C R21, R33.reuse, R30, RZ ;  /* 0x0000001e2115723e */ /* 0x040fe200048070ff */
[----:B------:R-:W-:Y:S02]  /*6200*/  IMAD.MOV.U32 R64, RZ, RZ, R25 ;  /* 0x000000ffff407224 */ /* 0x000fe400078e0019 */
[----:B------:R-:W-:-:S01]  /*6210*/  FADD.FTZ R12, R33, R12 ;  /* 0x0000000c210c7221 */ /* 0x000fc20000010000 */
[----:B------:R-:W-:Y:S01]  /*6220*/  IMAD.MOV.U32 R33, RZ, RZ, R25 ;  /* 0x000000ffff217224 */ /* 0x000fe200078e0019 */
[----:B------:R-:W-:Y:S01]  /*6230*/  F2FP.SATFINITE.E4M3.F32.PACK_AB_MERGE_C R219, R29, R28, R21 ;  /* 0x0000001c1ddb723e */ /* 0x000fe20004807015 */
[----:B------:R-:W-:Y:S01]  /*6240*/  MUFU.EX2 R79, R79 ;  /* 0x0000004f004f7308 */ /* 0x000fe20000000800 */
[----:B0-----:R-:W-:-:S01]  /*6250*/  FADD.FTZ R13, R31, R12 ;  /* 0x0000000c1f0d7221 */ /* 0x001fc20000010000 */
[----:B------:R-:W-:-:S02]  /*6260*/  IMAD.MOV.U32 R29, RZ, RZ, R25 ;  /* 0x000000ffff1d7224 */ /* 0x000fc400078e0019 */
[----:B------:R-:W-:Y:S02]  /*6270*/  IMAD.MOV.U32 R28, RZ, RZ, R25 ;  /* 0x000000ffff1c7224 */ /* 0x000fe400078e0019 */
[----:B------:R-:W-:Y:S01]  /*6280*/  FADD.FTZ R30, R10, R13 ;  /* 0x0000000d0a1e7221 */ /* 0x000fe20000010000 */
[----:B------:R-:W-:Y:S01]  /*6290*/  IMAD.MOV.U32 R84, RZ, RZ, R25 ;  /* 0x000000ffff547224 */ /* 0x000fe200078e0019 */
[----:B------:R-:W0:Y:S01]  /*62a0*/  MUFU.EX2 R94, R94 ;  /* 0x0000005e005e7308 */ /* 0x000e220000000800 */
[----:B-1----:R-:W-:-:S01]  /*62b0*/  FADD.FTZ R12, R92, R7 ;  /* 0x000000075c0c7221 */ /* 0x002fc20000010000 */
[----:B------:R-:W-:Y:S01]  /*62c0*/  FADD.FTZ R7, R27, R30 ;  /* 0x0000001e1b077221 */ /* 0x000fe20000010000 */
[----:B------:R-:W-:-:S05]  /*62d0*/  IMAD.MOV.U32 R30, RZ, RZ, R25 ;  /* 0x000000ffff1e7224 */ /* 0x000fca00078e0019 */
[----:B------:R-:W1:Y:S08]  /*62e0*/  MUFU.EX2 R120, R120 ;  /* 0x0000007800787308 */ /* 0x000e700000000800 */
[----:B------:R-:W-:Y:S01]  /*62f0*/  MUFU.EX2 R83, R83 ;  /* 0x0000005300537308 */ /* 0x000fe20000000800 */
[----:B0-----:R-:W-:Y:S01]  /*6300*/  F2FP.SATFINITE.E4M3.F32.PACK_AB_MERGE_C R220, R94, R79, RZ ;  /* 0x0000004f5edc723e */ /* 0x001fe200048070ff */
[----:B------:R-:W-:-:S03]  /*6310*/  FADD.FTZ R79, R79, R12 ;  /* 0x0000000c4f4f7221 */ /* 0x000fc60000010000 */
[----:B------:R-:W-:Y:S01]  /*6320*/  F2FP.SATFINITE.E4M3.F32.PACK_AB_MERGE_C R220, R92, R77, R220 ;  /* 0x0000004d5cdc723e */ /* 0x000fe200048070dc */
[----:B------:R-:W-:-:S01]  /*6330*/  FADD.FTZ R94, R94, R79 ;  /* 0x0000004f5e5e7221 */ /* 0x000fc20000010000 */
[----:B------:R-:W-:Y:S01]  /*6340*/  IMAD.MOV.U32 R77, RZ, RZ, R25 ;  /* 0x000000ffff4d7224 */ /* 0x000fe200078e0019 */
[----:B------:R-:W0:Y:S01]  /*6350*/  MUFU.EX2 R100, R136 ;  /* 0x0000008800647308 */ /* 0x000e220000000800 */
[C---:B-1----:R-:W-:Y:S01]  /*6360*/  F2FP.SATFINITE.E4M3.F32.PACK_AB_MERGE_C R27, R120.reuse, R27, RZ ;  /* 0x0000001b781b723e */ /* 0x042fe200048070ff */
[----:B------:R-:W-:Y:S01]  /*6370*/  FADD.FTZ R120, R120, R7 ;  /* 0x0000000778787221 */ /* 0x000fe20000010000 */
[----:B------:R-:W-:Y:S02]  /*6380*/  IMAD.MOV.U32 R79, RZ, RZ, R25 ;  /* 0x000000ffff4f7224 */ /* 0x000fe400078e0019 */
[----:B------:R-:W-:Y:S01]  /*6390*/  F2FP.SATFINITE.E4M3.F32.PACK_AB_MERGE_C R221, R10, R31, R27 ;  /* 0x0000001f0add723e */ /* 0x000fe2000480701b */
[--C-:B------:R-:W-:Y:S02]  /*63a0*/  IMAD.MOV.U32 R27, RZ, RZ, R25.reuse ;  /* 0x000000ffff1b7224 */ /* 0x100fe400078e0019 */
[----:B------:R-:W1:Y:S01]  /*63b0*/  MUFU.EX2 R81, R81 ;  /* 0x0000005100517308 */ /* 0x000e620000000800 */
[----:B------:R-:W-:-:S07]  /*63c0*/  IMAD.MOV.U32 R31, RZ, RZ, R25 ;  /* 0x000000ffff1f7224 */ /* 0x000fce00078e0019 */
[----:B------:R2:W3:Y:S01]  /*63d0*/  MUFU.EX2 R15, R36 ;  /* 0x00000024000f7308 */ /* 0x0004e20000000800 */
[----:B0-----:R-:W-:-:S07]  /*63e0*/  F2FP.SATFINITE.E4M3.F32.PACK_AB_MERGE_C R8, R100, R83, RZ ;  /* 0x000000536408723e */ /* 0x001fce00048070ff */
[----:B------:R-:W0:Y:S01]  /*63f0*/  MUFU.EX2 R96, R96 ;  /* 0x0000006000607308 */ /* 0x000e220000000800 */
[----:B-1----:R-:W-:-:S01]  /*6400*/  FADD.FTZ R7, R81, R94 ;  /* 0x0000005e51077221 */ /* 0x002fc20000010000 */
[----:B--2---:R-:W-:-:S06]  /*6410*/  IMAD.MOV.U32 R36, RZ, RZ, R25 ;  /* 0x000000ffff247224 */ /* 0x004fcc00078e0019 */
[----:B------:R1:W2:Y:S01]  /*6420*/  MUFU.EX2 R26, R45 ;  /* 0x0000002d001a7308 */ /* 0x0002a20000000800 */
[----:B---3--:R-:W-:-:S07]  /*6430*/  FADD.FTZ R11, R15, R120 ;  /* 0x000000780f0b7221 */ /* 0x008fce0000010000 */
[----:B------:R-:W3:Y:S01]  /*6440*/  MUFU.EX2 R37, R37 ;  /* 0x0000002500257308 */ /* 0x000ee20000000800 */
[C---:B0-----:R-:W-:Y:S01]  /*6450*/  F2FP.SATFINITE.E4M3.F32.PACK_AB_MERGE_C R222, R96.reuse, R81, R8 ;  /* 0x0000005160de723e */ /* 0x041fe20004807008 */
[----:B------:R-:W-:Y:S01]  /*6460*/  FADD.FTZ R96, R96, R7 ;  /* 0x0000000760607221 */ /* 0x000fe20000010000 */
[--C-:B-1----:R-:W-:Y:S02]  /*6470*/  IMAD.MOV.U32 R45, RZ, RZ, R25.reuse ;  /* 0x000000ffff2d7224 */ /* 0x102fe400078e0019 */
[----:B------:R-:W-:Y:S02]  /*6480*/  IMAD.MOV.U32 R81, RZ, RZ, R25 ;  /* 0x000000ffff517224 */ /* 0x000fe400078e0019 */
[----:B------:R-:W-:-:S01]  /*6490*/  FADD.FTZ R83, R83, R96 ;  /* 0x0000006053537221 */ /* 0x000fc20000010000 */
[----:B------:R-:W0:Y:S01]  /*64a0*/  MUFU.EX2 R40, R40 ;  /* 0x0000002800287308 */ /* 0x000e220000000800 */
[----:B--2---:R-:W-:-:S02]  /*64b0*/  FADD.FTZ R8, R26, R11 ;  /* 0x0000000b1a087221 */ /* 0x004fc40000010000 */
[----:B------:R-:W-:Y:S01]  /*64c0*/  FADD.FTZ R100, R100, R83 ;  /* 0x0000005364647221 */ /* 0x000fe20000010000 */
[----:B------:R-:W-:-:S04]  /*64d0*/  IMAD.MOV.U32 R83, RZ, RZ, R25 ;  /* 0x000000ffff537224 */ /* 0x000fc800078e0019 */
[----:B------:R-:W-:Y:S01]  /*64e0*/  MUFU.EX2 R93, R93 ;  /* 0x0000005d005d7308 */ /* 0x000fe20000000800 */
[----:B---3--:R-:W-:-:S07]  /*64f0*/  FADD.FTZ R11, R37, R8 ;  /* 0x00000008250b7221 */ /* 0x008fce0000010000 */
[----:B------:R-:W1:Y:S01]  /*6500*/  MUFU.EX2 R112, R112 ;  /* 0x0000007000707308 */ /* 0x000e620000000800 */
[C---:B0-----:R-:W-:Y:S01]  /*6510*/  F2FP.SATFINITE.E4M3.F32.PACK_AB_MERGE_C R37, R40.reuse, R37, RZ ;  /* 0x000000252825723e */ /* 0x041fe200048070ff */
[----:B------:R-:W-:-:S03]  /*6520*/  FADD.FTZ R40, R40, R11 ;  /* 0x0000000b28287221 */ /* 0x000fc60000010000 */
[----:B------:R-:W-:Y:S01]  /*6530*/  F2FP.SATFINITE.E4M3.F32.PACK_AB_MERGE_C R223, R26, R15, R37 ;  /* 0x0000000f1adf723e */ /* 0x000fe20004807025 */
[--C-:B------:R-:W-:Y:S02]  /*6540*/  IMAD.MOV.U32 R26, RZ, RZ, R25.reuse ;  /* 0x000000ffff1a7224 */ /* 0x100fe400078e0019 */
[----:B------:R-:W0:Y:S01]  /*6550*/  MUFU.EX2 R85, R85 ;  /* 0x0000005500557308 */ /* 0x000e220000000800 */
[----:B------:R-:W-:-:S07]  /*6560*/  IMAD.MOV.U32 R37, RZ, RZ, R25 ;  /* 0x000000ffff257224 */ /* 0x000fce00078e0019 */
[----:B------:R-:W2:Y:S01]  /*6570*/  MUFU.EX2 R41, R41 ;  /* 0x0000002900297308 */ /* 0x000ea20000000800 */
[----:B-1----:R-:W-:-:S07]  /*6580*/  F2FP.SATFINITE.E4M3.F32.PACK_AB_MERGE_C R8, R112, R93, RZ ;  /* 0x0000005d7008723e */ /* 0x002fce00048070ff */
[----:B------:R-:W1:Y:S01]  /*6590*/  MUFU.EX2 R108, R108 ;  /* 0x0000006c006c7308 */ /* 0x000e620000000800 */
[----:B0-----:R-:W-:-:S07]  /*65a0*/  FADD.FTZ R11, R85, R100 ;  /* 0x00000064550b7221 */ /* 0x001fce0000010000 */
[----:B------:R-:W0:Y:S01]  /*65b0*/  MUFU.EX2 R48, R48 ;  /* 0x0000003000307308 */ /* 0x000e220000000800 */
[----:B--2---:R-:W-:-:S01]  /*65c0*/  FADD.FTZ R13, R41, R40 ;  /* 0x00000028290d7221 */ /* 0x004fc20000010000 */
[----:B------:R-:W-:-:S06]  /*65d0*/  IMAD.MOV.U32 R40, RZ, RZ, R25 ;  /* 0x000000ffff287224 */ /* 0x000fcc00078e0019 */
[----:B------:R-:W2:Y:S01]  /*65e0*/  MUFU.EX2 R49, R49 ;  /* 0x0000003100317308 */ /* 0x000ea20000000800 */
[C---:B-1----:R-:W-:Y:S01]  /*65f0*/  F2FP.SATFINITE.E4M3.F32.PACK_AB_MERGE_C R224, R108.reuse, R85, R8 ;  /* 0x000000556ce0723e */ /* 0x042fe20004807008 */
[----:B------:R-:W-:Y:S01]  /*6600*/  FADD.FTZ R108, R108, R11 ;  /* 0x0000000b6c6c7221 */ /* 0x000fe20000010000 */
[----:B------:R-:W-:-:S03]  /*6610*/  IMAD.MOV.U32 R85, RZ, RZ, R25 ;  /* 0x000000ffff557224 */ /* 0x000fc600078e0019 */
[----:B------:R-:W-:Y:S02]  /*6620*/  FADD.FTZ R93, R93, R108 ;  /* 0x0000006c5d5d7221 */ /* 0x000fe40000010000 */
[----:B------:R-:W1:Y:S01]  /*6630*/  MUFU.EX2 R140, R140 ;  /* 0x0000008c008c7308 */ /* 0x000e620000000800 */
[----:B0-----:R-:W-:-:S01]  /*6640*/  FADD.FTZ R8, R48, R13 ;  /* 0x0000000d30087221 */ /* 0x001fc20000010000 */
[----:B------:R-:W-:-:S06]  /*6650*/  FADD.FTZ R112, R112, R93 ;  /* 0x0000005d70707221 */ /* 0x000fcc0000010000 */
[----:B------:R-:W-:Y:S01]  /*6660*/  MUFU.EX2 R99, R99 ;  /* 0x0000006300637308 */ /* 0x000fe20000000800 */
[----:B--2---:R-:W-:-:S07]  /*6670*/  FADD.FTZ R11, R49, R8 ;  /* 0x00000008310b7221 */ /* 0x004fce0000010000 */
[----:B------:R-:W0:Y:S01]  /*6680*/  MUFU.EX2 R130, R130 ;  /* 0x0000008200827308 */ /* 0x000e220000000800 */
[----:B-1----:R-:W-:-:S01]  /*6690*/  FADD.FTZ R11, R140, R11 ;  /* 0x0000000b8c0b7221 */ /* 0x002fc20000010000 */
[----:B------:R-:W-:-:S04]  /*66a0*/  F2FP.SATFINITE.E4M3.F32.PACK_AB_MERGE_C R49, R140, R49, RZ ;  /* 0x000000318c31723e */ /* 0x000fc800048070ff */
[----:B------:R-:W-:Y:S01]  /*66b0*/  F2FP.SATFINITE.E4M3.F32.PACK_AB_MERGE_C R225, R48, R41, R49 ;  /* 0x0000002930e1723e */ /* 0x000fe20004807031 */
[--C-:B------:R-:W-:Y:S01]  /*66c0*/  IMAD.MOV.U32 R41, RZ, RZ, R25.reuse ;  /* 0x000000ffff297224 */ /* 0x100fe200078e0019 */
[----:B------:R-:W1:Y:S01]  /*66d0*/  MUFU.EX2 R95, R95 ;  /* 0x0000005f005f7308 */ /* 0x000e620000000800 */
[--C-:B------:R-:W-:Y:S02]  /*66e0*/  IMAD.MOV.U32 R49, RZ, RZ, R25.reuse ;  /* 0x000000ffff317224 */ /* 0x100fe400078e0019 */
[----:B------:R-:W-:-:S05]  /*66f0*/  IMAD.MOV.U32 R48, RZ, RZ, R25 ;  /* 0x000000ffff307224 */ /* 0x000fca00078e0019 */
[----:B------:R-:W2:Y:S01]  /*6700*/  MUFU.EX2 R148, R148 ;  /* 0x0000009400947308 */ /* 0x000ea20000000800 */
[----:B0-----:R-:W-:-:S07]  /*6710*/  F2FP.SATFINITE.E4M3.F32.PACK_AB_MERGE_C R8, R130, R99, RZ ;  /* 0x000000638208723e */ /* 0x001fce00048070ff */
[----:B------:R-:W0:Y:S01]  /*6720*/  MUFU.EX2 R128, R128 ;  /* 0x0000008000807308 */ /* 0x000e220000000800 */
[----:B-1----:R-:W-:-:S07]  /*6730*/  FADD.FTZ R9, R95, R112 ;  /* 0x000000705f097221 */ /* 0x002fce0000010000 */
[----:B------:R-:W1:Y:S01]  /*6740*/  MUFU.EX2 R7, R146 ;  /* 0x0000009200077308 */ /* 0x000e620000000800 */
[----:B--2---:R-:W-:-:S07]  /*6750*/  FADD.FTZ R6, R148, R11 ;  /* 0x0000000b94067221 */ /* 0x004fce0000010000 */
[----:B------:R-:W-:Y:S01]  /*6760*/  MUFU.EX2 R150, R150 ;  /* 0x0000009600967308 */ /* 0x000fe20000000800 */
[C---:B0-----:R-:W-:Y:S01]  /*6770*/  F2FP.SATFINITE.E4M3.F32.PACK_AB_MERGE_C R226, R128.reuse, R95, R8 ;  /* 0x0000005f80e2723e */ /* 0x041fe20004807008 */
[----:B------:R-:W-:-:S04]  /*6780*/  FADD.FTZ R128, R128, R9 ;  /* 0x0000000980807221 */ /* 0x000fc80000010000 */
[----:B------:R-:W-:Y:S02]  /*6790*/  FADD.FTZ R99, R99, R128 ;  /* 0x0000008063637221 */ /* 0x000fe40000010000 */
[----:B------:R-:W0:Y:S01]  /*67a0*/  MUFU.EX2 R109, R109 ;  /* 0x0000006d006d7308 */ /* 0x000e220000000800 */
[----:B-1----:R-:W-:-:S01]  /*67b0*/  FADD.FTZ R9, R7, R6 ;  /* 0x0000000607097221 */ /* 0x002fc20000010000 */
[----:B0-----:R-:W-:-:S03]  /*67c0*/  F2FP.SATFINITE.E4M3.F32.PACK_AB_MERGE_C R6, R109, R150, RZ ;  /* 0x000000966d06723e */ /* 0x001fc600048070ff */
[----:B------:R-:W-:Y:S01]  /*67d0*/  FADD.FTZ R150, R150, R9 ;  /* 0x0000000996967221 */ /* 0x000fe20000010000 */
[----:B------:R-:W-:Y:S01]  /*67e0*/  F2FP.SATFINITE.E4M3.F32.PACK_AB_MERGE_C R227, R7, R148, R6 ;  /* 0x0000009407e3723e */ /* 0x000fe20004807006 */
[----:B------:R-:W-:Y:S02]  /*67f0*/  FADD.FTZ R6, R130, R99 ;  /* 0x0000006382067221 */ /* 0x000fe40000010000 */
[----:B------:R-:W-:-:S01]  /*6800*/  FADD.FTZ R7, R109, R150 ;  /* 0x000000966d077221 */ /* 0x000fc20000010000 */
        /* <DEDUP_REMOVED lines=35> */
[----:B------:R-:W-:Y:S01]  /*6a40*/  UMOV UR53, UR51 ;  /* 0x0000003300357c82 */ /* 0x000fe20008000000 */
[----:B------:R-:W-:Y:S01]  /*6a50*/  UMOV UR54, UR45 ;  /* 0x0000002d00367c82 */ /* 0x000fe20008000000 */
[----:B------:R-:W-:-:S05]  /*6a60*/  ULDC UR51, c[0x0][0x988] ;  /* 0x0002620000337ab9 */ /* 0x000fca0000000800 */
.L_x_6219:
[----:B------:R-:W-:Y:S01]  /*6a70*/  ISETP.NE.AND P2, PT, RZ, UR43, PT ;  /* 0x0000002bff007c0c */ /* 0x000fe2000bf45270 */
[----:B------:R-:W-:-:S04]  /*6a80*/  UISETP.NE.AND UP0, UPT, UR53, 0x1, UPT ;  /* 0x000000013500788c */ /* 0x000fc8000bf05270 */
[----:B------:R-:W-:-:S04]  /*6a90*/  USEL UR45, URZ, 0x1, UP0 ;  /* 0x000000013f2d7887 */ /* 0x000fc80008000000 */
[----:B------:R-:W-:-:S04]  /*6aa0*/  ULOP3.LUT UR45, UR54, UR45, URZ, 0x3c, !UPT ;  /* 0x0000002d362d7292 */ /* 0x000fc8000f8e3c3f */
[----:B------:R-:W-:Y:S08]  /*6ab0*/  @P2 BRA `(.L_x_6210) ;  /* 0x0000000000442947 */ /* 0x000ff00003800000 */
[----:B------:R-:W-:Y:S05]  /*6ac0*/  @!P0 BRA `(.L_x_6211) ;  /* 0x0000000000048947 */ /* 0x000fea0003800000 */
[----:B------:R-:W-:Y:S01]  /*6ad0*/  BPT.TRAP 0x1 ;  /* 0x000000040000795c */ /* 0x000fe20000300000 */
.L_x_6211:
        /* <DEDUP_REMOVED lines=12> */
.L_x_6212:
[----:B-1----:R-:W-:Y:S05]  /*6ba0*/  @P1 BRA `(.L_x_6210) ;  /* 0x0000000000081947 */ /* 0x002fea0003800000 */
[----:B------:R-:W1:Y:S02]  /*6bb0*/  SYNCS.PHASECHK.TRANS64.TRYWAIT P1, [UR6+0x2e830], R2 ;  /* 0x02e83002ff0075a7 */ /* 0x000e640008020146 */
[----:B-1----:R-:W-:Y:S05]  /*6bc0*/  @!P1 BRA `(.L_x_6213) ;  /* 0x000000e8008c9947 */ /* 0x002fea0003800000 */
.L_x_6210:
[----:B-1----:R-:W1:Y:S01]  /*6bd0*/  S2R R3, SR_TID.X ;  /* 0x0000000000037919 */ /* 0x002e620000002100 */
[----:B------:R-:W-:Y:S01]  /*6be0*/  R2UR UR55, R5 ;  /* 0x00000000053772ca */ /* 0x000fe200000e0000 */
        /* <DEDUP_REMOVED lines=11> */
[----:B------:R-:W-:Y:S02]  /*6ca0*/  UMOV UR28, UR16 ;  /* 0x00000010001c7c82 */ /* 0x000fe40008000000 */
[----:B------:R-:W-:Y:S02]  /*6cb0*/  UIADD3 UR22, UR55, 0x100, URZ ;  /* 0x0000010037167890 */ /* 0x000fe4000fffe03f */
[----:B------:R-:W-:Y:S02]  /*6cc0*/  UIADD3 UR26, UR55, 0x200, URZ ;  /* 0x00000200371a7890 */ /* 0x000fe4000fffe03f */
[----:B------:R-:W-:Y:S01]  /*6cd0*/  UMOV UR18, UR55 ;  /* 0x0000003700127c82 */ /* 0x000fe20008000000 */
[----:B------:R-:W-:Y:S01]  /*6ce0*/  UIADD3 UR30, UR55, 0x300, URZ ;  /* 0x00000300371e7890 */ /* 0x000fe2000fffe03f */
[----:B------:R-:W-:Y:S01]  /*6cf0*/  UMOV UR29, UR17 ;  /* 0x00000011001d7c82 */ /* 0x000fe20008000000 */
[----:B------:R-:W-:Y:S01]  /*6d00*/  UMOV UR31, 0x40000040 ;  /* 0x40000040001f7882 */ /* 0x000fe20000000000 */
[----:B------:R-:W-:Y:S01]  /*6d10*/  UIADD3 UR34, UR55, 0x400, URZ ;  /* 0x0000040037227890 */ /* 0x000fe2000fffe03f */
[----:B------:R-:W-:Y:S01]  /*6d20*/  UMOV UR32, UR16 ;  /* 0x0000001000207c82 */ /* 0x000fe20008000000 */
[----:B------:R-:W-:Y:S01]  /*6d30*/  UMOV UR33, UR17 ;  /* 0x0000001100217c82 */ /* 0x000fe20008000000 */
[----:B------:R-:W-:Y:S01]  /*6d40*/  UMOV UR35, 0x40000040 ;  /* 0x4000004000237882 */ /* 0x000fe20000000000 */
[----:B-1----:R-:W-:Y:S01]  /*6d50*/  SHF.R.U32.HI R3, RZ, 0x7, R3 ;  /* 0x00000007ff037819 */ /* 0x002fe20000011603 */
[----:B------:R-:W-:Y:S01]  /*6d60*/  UIADD3 UR6, UR55, 0x2, URZ ;  /* 0x0000000237067890 */ /* 0x000fe2000fffe03f */
[----:B------:R-:W-:Y:S01]  /*6d70*/  UMOV UR7, 0x40000040 ;  /* 0x4000004000077882 */ /* 0x000fe20000000000 */
[----:B------:R-:W-:-:S02]  /*6d80*/  UIADD3 UR10, UR55, 0x602, URZ ;  /* 0x00000602370a7890 */ /* 0x000fc4000fffe03f */
[----:B0-----:R-:W-:Y:S01]  /*6d90*/  VIADD R2, R3, 0x8 ;  /* 0x0000000803027836 */ /* 0x001fe20000000000 */
[----:B------:R-:W-:Y:S01]  /*6da0*/  UMOV UR11, 0x40000040 ;  /* 0x40000040000b7882 */ /* 0x000fe20000000000 */
[----:B------:R-:W-:Y:S01]  /*6db0*/  UIADD3 UR14, UR55, 0x6, URZ ;  /* 0x00000006370e7890 */ /* 0x000fe2000fffe03f */
[----:B------:R-:W-:Y:S02]  /*6dc0*/  UMOV UR15, 0x40000040 ;  /* 0x40000040000f7882 */ /* 0x000fe40000000000 */
        /* <DEDUP_REMOVED lines=157> */
.L_x_6215:
        /* <DEDUP_REMOVED lines=9> */
.L_x_6216:
[----:B-1----:R-:W-:Y:S05]  /*7830*/  @P1 BRA `(.L_x_6214) ;  /* 0x0000000000081947 */ /* 0x002fea0003800000 */
[----:B------:R-:W1:Y:S02]  /*7840*/  SYNCS.PHASECHK.TRANS64.TRYWAIT P1, [UR6+0x2e850], R2 ;  /* 0x02e85002ff0075a7 */ /* 0x000e640008020146 */
[----:B-1----:R-:W-:Y:S05]  /*7850*/  @!P1 BRA `(.L_x_6217) ;  /* 0x000000dc00809947 */ /* 0x002fea0003800000 */
.L_x_6214:
        /* <DEDUP_REMOVED lines=71> */
[----:B------:R-:W-:Y:S01]  /*7cd0*/  QGMMA.64x128x32.F32.E4M3.E4M3 R24, R200, gdesc[UR4], R24, gsb0 ;  /* 0x01e00004c8187df3 */ /* 0x000fe20008000818 */
        /* <DEDUP_REMOVED lines=93> */
[----:B------:R-:W-:Y:S01]  /*82b0*/  UMOV UR11, UR51 ;  /* 0x00000033000b7c82 */ /* 0x000fe20008000000 */
[----:B------:R-:W-:Y:S01]  /*82c0*/  ISETP.NE.AND P1, PT, R4, RZ, PT ;  /* 0x000000ff0400720c */ /* 0x000fe20003f25270 */
[----:B------:R-:W-:-:S04]  /*82d0*/  IMAD.U32 R197, RZ, RZ, UR52 ;  /* 0x00000034ffc57e24 */ /* 0x000fc8000f8e00ff */
[----:B------:R-:W2:Y:S01]  /*82e0*/  MUFU.TANH R172, R172 ;  /* 0x000000ac00ac7308 */ /* 0x000ea20000002400 */
[----:B0-----:R-:W-:-:S07]  /*82f0*/  FMNMX.FTZ R193, R169, R193, !PT ;  /* 0x000000c1a9c17209 */ /* 0x001fce0007810000 */
[----:B------:R-:W0:Y:S01]  /*8300*/  MUFU.TANH R174, R174 ;  /* 0x000000ae00ae7308 */ /* 0x000e220000002400 */
[----:B-1----:R-:W-:Y:S01]  /*8310*/  FMNMX.FTZ R194, R171, R194, !PT ;  /* 0x000000c2abc27209 */ /* 0x002fe20007810000 */
[----:B------:R-:W-:-:S06]  /*8320*/  @!P1 IMAD R197, R197, 0x8, R2 ;  /* 0x00000008c5c59824 */ /* 0x000fcc00078e0202 */
        /* <DEDUP_REMOVED lines=8> */
[----:B------:R-:W-:Y:S02]  /*83b0*/  WARPGROUP.DEPBAR.LE gsb0, 0x0 ;  /* 0x00008000000079c5 */ /* 0x000fe40000010000 */
[----:B------:R-:W-:-:S06]  /*83c0*/  WARPGROUP.ARRIVE ;  /* 0x00000000000079c5 */ /* 0x000fcc0000000000 */
[----:B------:R-:W2:Y:S01]  /*83d0*/  S2R R203, SR_TID.X ;  /* 0x0000000000cb7919 */ /* 0x000ea20000002100 */
[----:B------:R-:W3:Y:S01]  /*83e0*/  MUFU.TANH R177, R177 ;  /* 0x000000b100b17308 */ /* 0x000ee20000002400 */
[----:B0-----:R-:W-:Y:S01]  /*83f0*/  FMNMX.FTZ R193, R176, R193, !PT ;  /* 0x000000c1b0c17209 */ /* 0x001fe20007810000 */
[----:B------:R-:W-:Y:S01]  /*8400*/  QGMMA.64x128x32.F32.E4M3.E4M3 R24, R204, gdesc[UR4], R24, gsb0 ;  /* 0x01e00004cc187df3 */ /* 0x000fe20008000818 */
[----:B------:R-:W-:Y:S01]  /*8410*/  UIADD3 UR6, UR10, 0x200, URZ ;  /* 0x000002000a067890 */ /* 0x000fe2000fffe03f */
[----:B------:R-:W-:-:S04]  /*8420*/  UMOV UR7, 0xc0000010 ;  /* 0xc000001000077882 */ /* 0x000fc80000000000 */
[----:B------:R-:W0:Y:S01]  /*8430*/  MUFU.TANH R179, R179 ;  /* 0x000000b300b37308 */ /* 0x000e220000002400 */
[----:B-1----:R-:W-:-:S07]  /*8440*/  FMNMX.FTZ R194, R178, R194, !PT ;  /* 0x000000c2b2c27209 */ /* 0x002fce0007810000 */
[----:B------:R-:W1:Y:S01]  /*8450*/  MUFU.TANH R180, R180 ;  /* 0x000000b400b47308 */ /* 0x000e620000002400 */
[----:B---3--:R-:W-:-:S07]  /*8460*/  FMNMX.FTZ R193, R177, R193, !PT ;  /* 0x000000c1b1c17209 */ /* 0x008fce0007810000 */
[----:B------:R-:W3:Y:S01]  /*8470*/  MUFU.TANH R182, R182 ;  /* 0x000000b600b67308 */ /* 0x000ee20000002400 */
[----:B0-----:R-:W-:Y:S02]  /*8480*/  FMNMX.FTZ R194, R179, R194, !PT ;  /* 0x000000c2b3c27209 */ /* 0x001fe40007810000 */
[----:B--2---:R-:W-:-:S05]  /*8490*/  SHF.R.U32.HI R203, RZ, 0x7, R203 ;  /* 0x00000007ffcb7819 */ /* 0x004fca00000116cb */
[----:B------:R-:W0:Y:S01]  /*84a0*/  MUFU.TANH R181, R181 ;  /* 0x000000b500b57308 */ /* 0x000e220000002400 */
[----:B-1----:R-:W-:-:S07]  /*84b0*/  FMNMX.FTZ R193, R180, R193, !PT ;  /* 0x000000c1b4c17209 */ /* 0x002fce0007810000 */
        /* <DEDUP_REMOVED lines=26> */
[----:B------:R-:W-:Y:S01]  /*8660*/  FMUL.FTZ R194, R0, R89 ;  /* 0x0000005900c27220 */ /* 0x000fe20000410000 */
[----:B------:R-:W-:Y:S02]  /*8670*/  WARPGROUP.DEPBAR.LE gsb0, 0x0 ;  /* 0x00008000000079c5 */ /* 0x000fe40000010000 */
[----:B------:R-:W-:-:S03]  /*8680*/  WARPGROUP.ARRIVE ;  /* 0x00000000000079c5 */ /* 0x000fc60000000000 */
[----:B------:R-:W2:Y:S01]  /*8690*/  MUFU.TANH R164, R164 ;  /* 0x000000a400a47308 */ /* 0x000ea20000002400 */
[----:B0-----:R-:W-:Y:S02]  /*86a0*/  FMNMX.FTZ R193, R161, R193, !PT ;  /* 0x000000c1a1c17209 */ /* 0x001fe40007810000 */
[----:B------:R-:W-:Y:S01]  /*86b0*/  QGMMA.64x128x32.F32.E4M3.E4M3 R24, R208, gdesc[UR4], R24, gsb0 ;  /* 0x01e00004d0187df3 */ /* 0x000fe20008000818 */
[----:B-1----:R-:W-:Y:S01]  /*86c0*/  FMNMX.FTZ R88, R163, R88, !PT ;  /* 0x00000058a3587209 */ /* 0x002fe20007810000 */
[----:B------:R-:W-:-:S03]  /*86d0*/  UIADD3 UR6, UR10, 0x300, URZ ;  /* 0x000003000a067890 */ /* 0x000fc6000fffe03f */
[----:B------:R-:W0:Y:S01]  /*86e0*/  MUFU.TANH R166, R166 ;  /* 0x000000a600a67308 */ /* 0x000e220000002400 */
[----:B------:R-:W-:-:S07]  /*86f0*/  UMOV UR7, 0xc0000010 ;  /* 0xc000001000077882 */ /* 0x000fce0000000000 */
        /* <DEDUP_REMOVED lines=81> */
[----:B------:R-:W-:Y:S01]  /*8c10*/  QGMMA.64x128x32.F32.E4M3.E4M3 R24, R216, gdesc[UR4], R24, gsb0 ;  /* 0x01e00004d8187df3 */ /* 0x000fe20008000818 */
        /* <DEDUP_REMOVED lines=65> */
[----:B--2---:R-:W-:-:S05]  /*9030*/  FMNMX.FTZ R88, R101, R89, !PT ;  /* 0x0000005965587209 */ /* 0x004fca0007810000 */
[----:B------:R-:W1:Y:S01]  /*9040*/  SHFL.BFLY PT, R195, R88, 0x2, 0x1f ;  /* 0x0c401f0058c37f89 */ /* 0x000e6200000e0000 */
[----:B0-----:R-:W-:-:S05]  /*9050*/  FMNMX.FTZ R89, R103, R194, !PT ;  /* 0x000000c267597209 */ /* 0x001fca0007810000 */
[----:B------:R-:W0:Y:S01]  /*9060*/  SHFL.BFLY PT, R194, R89, 0x2, 0x1f ;  /* 0x0c401f0059c27f89 */ /* 0x000e2200000e0000 */
[----:B-1----:R-:W-:-:S05]  /*9070*/  FMNMX.FTZ R88, R88, R195, !PT ;  /* 0x000000c358587209 */ /* 0x002fca0007810000 */
[----:B------:R-:W1:Y:S01]  /*9080*/  SHFL.BFLY PT, R195, R88, 0x1, 0x1f ;  /* 0x0c201f0058c37f89 */ /* 0x000e6200000e0000 */
[----:B0-----:R-:W-:-:S05]  /*9090*/  FMNMX.FTZ R89, R89, R194, !PT ;  /* 0x000000c259597209 */ /* 0x001fca0007810000 */
[----:B------:R-:W0:Y:S01]  /*90a0*/  SHFL.BFLY PT, R194, R89, 0x1, 0x1f ;  /* 0x0c201f0059c27f89 */ /* 0x000e2200000e0000 */
[----:B------:R-:W-:Y:S02]  /*90b0*/  WARPGROUP.DEPBAR.LE gsb0, 0x0 ;  /* 0x00008000000079c5 */ /* 0x000fe40000010000 */
[----:B------:R-:W-:Y:S01]  /*90c0*/  WARPGROUP.ARRIVE ;  /* 0x00000000000079c5 */ /* 0x000fe20000000000 */
[----:B-1----:R-:W-:Y:S01]  /*90d0*/  FMNMX.FTZ R88, R88, R195, !PT ;  /* 0x000000c358587209 */ /* 0x002fe20007810000 */
[----:B------:R-:W-:-:S04]  /*90e0*/  IMAD.U32 R195, RZ, RZ, UR11 ;  /* 0x0000000bffc37e24 */ /* 0x000fc8000f8e00ff */
[C---:B------:R-:W-:Y:S01]  /*90f0*/  FADD.FTZ R9, -R88.reuse, R9 ;  /* 0x0000000958097221 */ /* 0x040fe20000010100 */
[----:B------:R-:W-:Y:S01]  /*9100*/  QGMMA.64x128x32.F32.E4M3.E4M3 R24, R224, gdesc[UR4], R24, gsb0 ;  /* 0x01e00004e0187df3 */ /* 0x000fe20008000818 */
        /* <DEDUP_REMOVED lines=62> */
[----:B------:R-:W-:-:S01]  /*94f0*/  FFMA.FTZ R194, R89, R195, -8 ;  /* 0xc100000059c27423 */ /* 0x000fc200000100c3 */
[----:B------:R-:W-:Y:S01]  /*9500*/  FMUL.FTZ R8, R8, UR11 ;  /* 0x0000000b08087c20 */ /* 0x000fe20008410000 */
[----:B------:R-:W0:Y:S02]  /*9510*/  MUFU.EX2 R10, R10 ;  /* 0x0000000a000a7308 */ /* 0x000e240000000800 */
        /* <DEDUP_REMOVED lines=233> */
[----:B------:R-:W-:-:S05]  /*a3b0*/  IADD3 R6, -R203, 0xb, RZ ;  /* 0x0000000bcb067810 */ /* 0x000fca0007ffe1ff */
[----:B------:R0:W-:Y:S06]  /*a3c0*/  BAR.ARV R6, 0x100 ;  /* 0x000400060000751d */ /* 0x0001ec0000002000 */
[----:B------:R-:W3:Y:S01]  /*a3d0*/  MUFU.EX2 R114, R114 ;  /* 0x0000007200727308 */ /* 0x000ee20000000800 */
[----:B--2---:R-:W-:-:S01]  /*a3e0*/  FADD.FTZ R195, R111, R196 ;  /* 0x000000c46fc37221 */ /* 0x004fc20000010000 */
[----:B0-----:R-:W-:Y:S02]  /*a3f0*/  @!P1 VIADD R6, R197, 0x2e840 ;  /* 0x0002e840c5069836 */ /* 0x001fe40000000000 */
[----:B-1----:R-:W-:-:S03]  /*a400*/  FADD.FTZ R196, R112, R7 ;  /* 0x0000000770c47221 */ /* 0x002fc60000010000 */
[----:B------:R-:W-:Y:S01]  /*a410*/  @!P1 PRMT R6, RZ, 0x654, R6 ;  /* 0x00000654ff069816 */ /* 0x000fe20000000006 */
[----:B------:R-:W0:Y:S03]  /*a420*/  MUFU.EX2 R113, R113 ;  /* 0x0000007100717308 */ /* 0x000e260000000800 */
        /* <DEDUP_REMOVED lines=47> */
.L_x_6218:
        /* <DEDUP_REMOVED lines=132> */
[----:B0-----:R-:W-:Y:S06]  /*af60*/  @P1 BRA `(.L_x_6219) ;  /* 0xffffffb800c01947 */ /* 0x001fec000383ffff */
[----:B------:R-:W-:-:S05]  /*af70*/  UMOV UR51, UR52 ;  /* 0x0000003400337c82 */ /* 0x000fca0008000000 */
.L_x_6209:
[----:B------:R-:W-:Y:S06]  /*af80*/  BAR.ARV 0x8, 0x180 ;  /* 0x0206000000007b1d */ /* 0x000fec0000002000 */
[----:B------:R-:W-:Y:S05]  /*af90*/  @!P0 BRA `(.L_x_6220) ;  /* 0x0000000000048947 */ /* 0x000fea0003800000 */
[----:B------:R-:W-:Y:S01]  /*afa0*/  BPT.TRAP 0x1 ;  /* 0x000000040000795c */ /* 0x000fe20000300000 */
.L_x_6220:
[----:B------:R-:W-:Y:S02]  /*afb0*/  IMAD.U32 R0, RZ, RZ, UR45 ;  /* 0x0000002dff007e24 */ /* 0x000fe4000f8e00ff */
[----:B------:R-:W-:-:S03]  /*afc0*/  IMAD.U32 R13, RZ, RZ, UR51 ;  /* 0x00000033ff0d7e24 */ /* 0x000fc6000f8e00ff */
[----:B------:R-:W-:Y:S01]  /*afd0*/  SHF.L.U32 R0, R0, 0x1f, RZ ;  /* 0x0000001f00007819 */ /* 0x000fe200000006ff */
[----:B------:R-:W-:-:S04]  /*afe0*/  IMAD R13, R13, 0x8, R2 ;  /* 0x000000080d0d7824 */ /* 0x000fc800078e0202 */
[----:B------:R0:W1:Y:S01]  /*aff0*/  SYNCS.PHASECHK.TRANS64.TRYWAIT P1, [R13+URZ+0x2e850], R0 ;  /* 0x02e850000d0075a7 */ /* 0x000062000802017f */
[----:B------:R-:W-:Y:S05]  /*b000*/  @!P0 BRA `(.L_x_6221) ;  /* 0x0000000000048947 */ /* 0x000fea0003800000 */
[----:B------:R-:W-:Y:S01]  /*b010*/  BPT.TRAP 0x1 ;  /* 0x000000040000795c */ /* 0x000fe20000300000 */
.L_x_6221:
        /* <DEDUP_REMOVED lines=8> */
.L_x_6222:
[----:B------:R-:W-:Y:S01]  /*b0a0*/  IMAD R4, R5, 0x700, R2 ;  /* 0x0000070005047824 */ /* 0x000fe200078e0202 */
[----:B------:R-:W-:Y:S05]  /*b0b0*/  WARPSYNC.ALL ;  /* 0x0000000000007948 */ /* 0x000fea0003800000 */
[----:B------:R-:W-:Y:S01]  /*b0c0*/  IMAD.MOV.U32 R5, RZ, RZ, -0x3ffffff0 ;  /* 0xc0000010ff057424 */ /* 0x000fe200078e00ff */
[C---:B------:R-:W-:Y:S01]  /*b0d0*/  R2UR UR6, R4.reuse ;  /* 0x00000000040672ca */ /* 0x040fe200000e0000 */
[----:B------:R-:W-:Y:S01]  /*b0e0*/  WARPGROUP.ARRIVE ;  /* 0x00000000000079c5 */ /* 0x000fe20000000000 */
[C---:B------:R-:W-:Y:S01]  /*b0f0*/  VIADD R8, R4.reuse, 0x100 ;  /* 0x0000010004087836 */ /* 0x040fe20000000000 */
[----:B------:R-:W-:Y:S01]  /*b100*/  ULDC.64 UR4, c[0x0][0x9a0] ;  /* 0x0002680000047ab9 */ /* 0x000fe20000000a00 */
[----:B------:R-:W-:Y:S01]  /*b110*/  R2UR UR7, R5 ;  /* 0x00000000050772ca */ /* 0x000fe200000e0000 */
[----:B------:R-:W-:Y:S01]  /*b120*/  IMAD.MOV.U32 R9, RZ, RZ, -0x3ffffff0 ;  /* 0xc0000010ff097424 */ /* 0x000fe200078e00ff */
[----:B------:R-:W-:Y:S01]  /*b130*/  ISETP.NE.U32.AND P1, PT, RZ, UR4, PT ;  /* 0x00000004ff007c0c */ /* 0x000fe2000bf25070 */
[----:B------:R-:W-:-:S02]  /*b140*/  VIADD R14, R4, 0x400 ;  /* 0x00000400040e7836 */ /* 0x000fc40000000000 */
[----:B------:R-:W-:Y:S01]  /*b150*/  IMAD.MOV.U32 R15, RZ, RZ, -0x3ffffff0 ;  /* 0xc0000010ff0f7424 */ /* 0x000fe200078e00ff */
[----:B------:R-:W-:Y:S01]  /*b160*/  ISETP.NE.AND.EX P1, PT, RZ, UR5, PT, P1 ;  /* 0x00000005ff007c0c */ /* 0x000fe2000bf25310 */
[----:B------:R-:W-:-:S06]  /*b170*/  IMAD.MOV.U32 R12, RZ, RZ, 0x3f800000 ;  /* 0x3f800000ff0c7424 */ /* 0x000fcc00078e00ff */
[----:B------:R-:W-:Y:S01]  /*b180*/  QGMMA.64x128x32.F32.E4M3.E4M3 R24, R200, gdesc[UR4], R24, gsb0 ;  /* 0x01e00004c8187df3 */ /* 0x000fe20008000818 */
[----:B------:R-:W-:Y:S01]  /*b190*/  R2UR UR6, R8 ;  /* 0x00000000080672ca */ /* 0x000fe200000e0000 */
[----:B------:R-:W-:Y:S01]  /*b1a0*/  VIADD R8, R4, 0x200 ;  /* 0x0000020004087836 */ /* 0x000fe20000000000 */
[----:B------:R-:W-:Y:S01]  /*b1b0*/  R2UR UR7, R9 ;  /* 0x00000000090772ca */ /* 0x000fe200000e0000 */
[----:B------:R-:W-:Y:S02]  /*b1c0*/  IMAD.MOV.U32 R9, RZ, RZ, -0x3ffffff0 ;  /* 0xc0000010ff097424 */ /* 0x000fe400078e00ff */
[----:B------:R-:W2:Y:S01]  /*b1d0*/  @P1 LDC.64 R10, c[0x0][0x9d0] ;  /* 0x00027400ff0a1b82 */ /* 0x000ea20000000a00 */
[----:B------:R-:W-:Y:S02]  /*b1e0*/  WARPGROUP.DEPBAR.LE gsb0, 0x0 ;  /* 0x00008000000079c5 */ /* 0x000fe40000010000 */
[----:B------:R-:W-:-:S07]  /*b1f0*/  WARPGROUP.ARRIVE ;  /* 0x00000000000079c5 */ /* 0x000fce0000000000 */
[----:B------:R-:W-:Y:S01]  /*b200*/  QGMMA.64x128x32.F32.E4M3.E4M3 R24, R204, gdesc[UR4], R24, gsb0 ;  /* 0x01e00004cc187df3 */ /* 0x000fe20008000818 */
[----:B------:R-:W-:Y:S01]  /*b210*/  R2UR UR6, R8 ;  /* 0x00000000080672ca */ /* 0x000fe200000e0000 */
[----:B------:R-:W-:Y:S01]  /*b220*/  VIADD R8, R4, 0x300 ;  /* 0x0000030004087836 */ /* 0x000fe20000000000 */
[----:B------:R-:W-:Y:S01]  /*b230*/  R2UR UR7, R9 ;  /* 0x00000000090772ca */ /* 0x000fe200000e0000 */
[----:B------:R-:W-:Y:S01]  /*b240*/  IMAD.MOV.U32 R9, RZ, RZ, -0x3ffffff0 ;  /* 0xc0000010ff097424 */ /* 0x000fe200078e00ff */
[----:B------:R-:W-:Y:S02]  /*b250*/  WARPGROUP.DEPBAR.LE gsb0, 0x0 ;  /* 0x00008000000079c5 */ /* 0x000fe40000010000 */
[----:B------:R-:W-:-:S09]  /*b260*/  WARPGROUP.ARRIVE ;  /* 0x00000000000079c5 */ /* 0x000fd20000000000 */
[----:B------:R-:W-:Y:S01]  /*b270*/  QGMMA.64x128x32.F32.E4M3.E4M3 R24, R208, gdesc[UR4], R24, gsb0 ;  /* 0x01e00004d0187df3 */ /* 0x000fe20008000818 */
        /* <DEDUP_REMOVED lines=14> */
[----:B------:R-:W-:Y:S01]  /*b360*/  QGMMA.64x128x32.F32.E4M3.E4M3 R24, R212, gdesc[UR4], R24, gsb0 ;  /* 0x01e00004d4187df3 */ /* 0x000fe20008000818 */
[----:B------:R-:W-:Y:S02]  /*b370*/  R2UR UR6, R14 ;  /* 0x000000000e0672ca */ /* 0x000fe400000e0000 */
[----:B------:R-:W-:Y:S01]  /*b380*/  R2UR UR7, R15 ;  /* 0x000000000f0772ca */ /* 0x000fe200000e0000 */
[----:B------:R-:W-:Y:S02]  /*b390*/  VIADD R8, R4, 0x500 ;  /* 0x0000050004087836 */ /* 0x000fe40000000000 */
[----:B------:R-:W-:Y:S01]  /*b3a0*/  IMAD.MOV.U32 R9, RZ, RZ, -0x3ffffff0 ;  /* 0xc0000010ff097424 */ /* 0x000fe200078e00ff */
[----:B------:R-:W-:Y:S02]  /*b3b0*/  WARPGROUP.DEPBAR.LE gsb0, 0x0 ;  /* 0x00008000000079c5 */ /* 0x000fe40000010000 */
[----:B------:R-:W-:-:S07]  /*b3c0*/  WARPGROUP.ARRIVE ;  /* 0x00000000000079c5 */ /* 0x000fce0000000000 */
[----:B------:R-:W-:Y:S01]  /*b3d0*/  QGMMA.64x128x32.F32.E4M3.E4M3 R24, R216, gdesc[UR4], R24, gsb0 ;  /* 0x01e00004d8187df3 */ /* 0x000fe20008000818 */
[----:B------:R-:W-:Y:S02]  /*b3e0*/  R2UR UR6, R8 ;  /* 0x00000000080672ca */ /* 0x000fe400000e0000 */
[----:B------:R-:W-:Y:S01]  /*b3f0*/  R2UR UR7, R9 ;  /* 0x00000000090772ca */ /* 0x000fe200000e0000 */
[----:B------:R-:W-:Y:S02]  /*b400*/  VIADD R4, R4, 0x600 ;  /* 0x0000060004047836 */ /* 0x000fe40000000000 */
[----:B------:R-:W-:Y:S01]  /*b410*/  IMAD.MOV.U32 R5, RZ, RZ, -0x3ffffff0 ;  /* 0xc0000010ff057424 */ /* 0x000fe200078e00ff */
[----:B------:R-:W1:Y:S04]  /*b420*/  SHFL.BFLY PT, R9, R6, 0x2, 0x1f ;  /* 0x0c401f0006097f89 */ /* 0x000e6800000e0000 */
[----:B------:R-:W3:Y:S01]  /*b430*/  SHFL.BFLY PT, R2, R7, 0x2, 0x1f ;  /* 0x0c401f0007027f89 */ /* 0x000ee200000e0000 */
[----:B------:R-:W-:-:S02]  /*b440*/  WARPGROUP.DEPBAR.LE gsb0, 0x0 ;  /* 0x00008000000079c5 */ /* 0x000fc40000010000 */
[----:B------:R-:W-:-:S06]  /*b450*/  WARPGROUP.ARRIVE ;  /* 0x00000000000079c5 */ /* 0x000fcc0000000000 */
[----:B------:R-:W-:Y:S01]  /*b460*/  QGMMA.64x128x32.F32.E4M3.E4M3 R24, R220, gdesc[UR4], R24, gsb0 ;  /* 0x01e00004dc187df3 */ /* 0x000fe20008000818 */
        /* <DEDUP_REMOVED lines=38> */
.L_x_6224:
        /* <DEDUP_REMOVED lines=14> */
[----:B------:R-:W-:Y:S01]  /*b7b0*/  FMUL.FTZ R61, R49, R5 ;  /* 0x00000005313d7220 */ /* 0x000fe20000410000 */
        /* <DEDUP_REMOVED lines=59> */
.L_x_6202:
[----:B------:R-:W0:Y:S01]  /*bb70*/  S2R R4, SR_CgaCtaId ;  /* 0x0000000000047919 */ /* 0x000e220000008800 */
[----:B------:R-:W-:Y:S01]  /*bb80*/  MOV R3, 0x400 ;  /* 0x0000040000037802 */ /* 0x000fe20000000f00 */
[----:B------:R-:W-:Y:S01]  /*bb90*/  UISETP.NE.AND UP0, UPT, UR44, URZ, UPT ;  /* 0x0000003f2c00728c */ /* 0x000fe2000bf05270 */
[----:B------:R-:W-:Y:S01]  /*bba0*/  BSSY B0, `(.L_x_6225) ;  /* 0x00003d7000007945 */ /* 0x000fe20003800000 */
[----:B------:R-:W-:Y:S09]  /*bbb0*/  BAR.SYNC.DEFER_BLOCKING 0x5, 0x180 ;  /* 0x0146000000007b1d */ /* 0x000ff20000010000 */
[----:B------:R-:W-:Y:S01]  /*bbc0*/  @!UP0 ULDC UR44, c[0x0][0xad4] ;  /* 0x0002b500002c8ab9 */ /* 0x000fe20000000800 */
[----:B0-----:R-:W-:-:S05]  /*bbd0*/  LEA R3, R4, R3, 0x18 ;  /* 0x0000000304037211 */ /* 0x001fca00078ec0ff */
[----:B------:R-:W0:Y:S02]  /*bbe0*/  LDS.128 R28, [R3+0x2e8d0] ;  /* 0x02e8d000031c7984 */ /* 0x000e240000000c00 */
[----:B0-----:R-:W-:Y:S02]  /*bbf0*/  R2UR UR6, R29 ;  /* 0x000000001d0672ca */ /* 0x001fe400000e0000 */
[----:B------:R-:W-:Y:S01]  /*bc00*/  R2UR UR5, R30 ;  /* 0x000000001e0572ca */ /* 0x000fe200000e0000 */
[----:B------:R-:W-:Y:S06]  /*bc10*/  BAR.ARV 0x4, 0x180 ;  /* 0x0106000000007b1d */ /* 0x000fec0000002000 */
[----:B------:R-:W-:Y:S08]  /*bc20*/  @P0 BRA `(.L_x_6226) ;  /* 0x0000003000080947 */ /* 0x000ff00003800000 */
[----:B------:R-:W0:Y:S01]  /*bc30*/  S2R R112, SR_TID.X ;  /* 0x0000000000707919 */ /* 0x000e220000002100 */
[----:B------:R-:W-:Y:S01]  /*bc40*/  ULDC.64 UR8, c[0x4][0xa8] ;  /* 0x01002a0000087ab9 */ /* 0x000fe20000000a00 */
[----:B------:R-:W-:Y:S01]  /*bc50*/  ULDC.64 UR10, c[0x0][0xc00] ;  /* 0x00030000000a7ab9 */ /* 0x000fe20000000a00 */
[----:B------:R-:W2:Y:S04]  /*bc60*/  LDL R92, [R1+0x4c] ;  /* 0x00004c00015c7983 */ /* 0x000ea80000100800 */
[----:B------:R-:W3:Y:S01]  /*bc70*/  LDL R114, [R1+0x48] ;  /* 0x0000480001727983 */ /* 0x000ee20000100800 */
[----:B0-----:R-:W-:-:S05]  /*bc80*/  IMAD.SHL.U32 R4, R112, 0x4, RZ ;  /* 0x0000000470047824 */ /* 0x001fca00078e00ff */
[----:B------:R-:W-:Y:S01]  /*bc90*/  LOP3.LUT R4, R4, 0xc, RZ, 0xc0, !PT ;  /* 0x0000000c04047812 */ /* 0x000fe200078ec0ff */
[----:B------:R-:W-:Y:S03]  /*bca0*/  BAR.SYNC.DEFER_BLOCKING 0x1, 0x100 ;  /* 0x0044000000007b1d */ /* 0x000fe60000010000 */
[----:B------:R-:W-:-:S05]  /*bcb0*/  IADD3 R4, P0, R4, UR8, RZ ;  /* 0x0000000804047c10 */ /* 0x000fca000ff1e0ff */
[----:B------:R-:W-:Y:S01]  /*bcc0*/  IMAD.X R5, RZ, RZ, UR9, P0 ;  /* 0x00000009ff057e24 */ /* 0x000fe200080e06ff */
[----:B------:R-:W-:-:S04]  /*bcd0*/  ULDC.64 UR8, c[0x0][0xc00] ;  /* 0x0003000000087ab9 */ /* 0x000fc80000000a00 */
[----:B------:R0:W4:Y:S01]  /*bce0*/  LDG.E.CONSTANT R24, desc[UR48][R4.64] ;  /* 0x0000003004187981 */ /* 0x000122000c1e9900 */
[----:B------:R-:W-:-:S04]  /*bcf0*/  LOP3.LUT P0, R25, R112, 0x3, RZ, 0xc0, !PT ;  /* 0x0000000370197812 */ /* 0x000fc8000780c0ff */
[----:B------:R-:W-:-:S04]  /*bd00*/  ISETP.EQ.OR P0, PT, R25, 0x3, !P0 ;  /* 0x000000031900780c */ /* 0x000fc80004702670 */
[----:B------:R-:W-:Y:S01]  /*bd10*/  SEL R147, R21, R40, P0 ;  /* 0x0000002815937207 */ /* 0x000fe20000000000 */
[----:B0-----:R-:W0:Y:S01]  /*bd20*/  S2R R4, SR_SWINHI ;  /* 0x0000000000047919 */ /* 0x001e220000002f00 */
        /* <DEDUP_REMOVED lines=16> */
[----:B------:R-:W-:-:S02]  /*be30*/  MOV R20, R3 ;  /* 0x0000000300147202 */ /* 0x000fc40000000f00 */
[----:B0-----:R-:W-:Y:S02]  /*be40*/  MOV R21, R4 ;  /* 0x0000000400157202 */ /* 0x001fe40000000f00 */
        /* <DEDUP_REMOVED lines=47> */
[----:B------:R-:W-:Y:S01]  /*c140*/  UIMAD.WIDE UR8, UR36, 0x4, UR8 ;  /* 0x00000004240878a5 */ /* 0x000fe2000f8e0208 */
[----:B--2---:R-:W-:-:S03]  /*c150*/  IMAD.WIDE R10, R92, 0x2, R20 ;  /* 0x000000025c0a7825 */ /* 0x004fc600078e0214 */
[C---:B------:R-:W-:Y:S02]  /*c160*/  IADD3 R53, P6, R10.reuse, 0x20, RZ ;  /* 0x000000200a357810 */ /* 0x040fe40007fde0ff */
[C---:B------:R-:W-:Y:S02]  /*c170*/  IADD3 R55, P1, R10.reuse, 0x40, RZ ;  /* 0x000000400a377810 */ /* 0x040fe40007f3e0ff */
[----:B------:R-:W-:Y:S02]  /*c180*/  LOP3.LUT R4, R53, 0x380, RZ, 0xc0, !PT ;  /* 0x0000038035047812 */ /* 0x000fe400078ec0ff */
[----:B------:R-:W-:Y:S02]  /*c190*/  LOP3.LUT R6, R55, 0x380, RZ, 0xc0, !PT ;  /* 0x0000038037067812 */ /* 0x000fe400078ec0ff */
[----:B------:R-:W-:Y:S02]  /*c1a0*/  IADD3 R59, P2, R10, 0x60, RZ ;  /* 0x000000600a3b7810 */ /* 0x000fe40007f5e0ff */
[----:B------:R-:W-:-:S02]  /*c1b0*/  SHF.R.U64 R4, R4, 0x3, RZ ;  /* 0x0000000304047819 */ /* 0x000fc400000012ff */
[----:B------:R-:W-:Y:S02]  /*c1c0*/  SHF.R.U64 R6, R6, 0x3, RZ ;  /* 0x0000000306067819 */ /* 0x000fe400000012ff */
[C---:B------:R-:W-:Y:S02]  /*c1d0*/  IADD3 R63, P3, R10.reuse, 0x4000, RZ ;  /* 0x000040000a3f7810 */ /* 0x040fe40007f7e0ff */
[C---:B------:R-:W-:Y:S02]  /*c1e0*/  IADD3 R71, P4, R10.reuse, 0x4020, RZ ;  /* 0x000040200a477810 */ /* 0x040fe40007f9e0ff */
[----:B------:R-:W-:Y:S02]  /*c1f0*/  IADD3 R75, P5, R10, 0x4040, RZ ;  /* 0x000040400a4b7810 */ /* 0x000fe40007fbe0ff */
[----:B------:R-:W-:Y:S02]  /*c200*/  LOP3.LUT R8, R59, 0x380, RZ, 0xc0, !PT ;  /* 0x000003803b087812 */ /* 0x000fe400078ec0ff */
[----:B------:R-:W-:-:S02]  /*c210*/  LOP3.LUT R100, R4, R53, RZ, 0x3c, !PT ;  /* 0x0000003504647212 */ /* 0x000fc400078e3cff */
[----:B------:R-:W-:Y:S01]  /*c220*/  LOP3.LUT R14, R6, R55, RZ, 0x3c, !PT ;  /* 0x00000037060e7212 */ /* 0x000fe200078e3cff */
[----:B------:R-:W-:Y:S01]  /*c230*/  IMAD.X R101, RZ, RZ, R11, P6 ;  /* 0x000000ffff657224 */ /* 0x000fe200030e060b */
[----:B------:R-:W-:Y:S02]  /*c240*/  LOP3.LUT R4, R63, 0x380, RZ, 0xc0, !PT ;  /* 0x000003803f047812 */ /* 0x000fe400078ec0ff */
[----:B------:R-:W-:Y:S02]  /*c250*/  LOP3.LUT R6, R71, 0x380, RZ, 0xc0, !PT ;  /* 0x0000038047067812 */ /* 0x000fe400078ec0ff */
[----:B------:R-:W-:Y:S02]  /*c260*/  LOP3.LUT R30, R75, 0x380, RZ, 0xc0, !PT ;  /* 0x000003804b1e7812 */ /* 0x000fe400078ec0ff */
[----:B------:R-:W-:Y:S02]  /*c270*/  IADD3 R79, P6, R10, 0x4060, RZ ;  /* 0x000040600a4f7810 */ /* 0x000fe40007fde0ff */
[----:B------:R-:W-:-:S02]  /*c280*/  SHF.R.U64 R8, R8, 0x3, RZ ;  /* 0x0000000308087819 */ /* 0x000fc400000012ff */
[----:B------:R-:W-:Y:S02]  /*c290*/  SHF.R.U64 R4, R4, 0x3, RZ ;  /* 0x0000000304047819 */ /* 0x000fe400000012ff */
[----:B------:R-:W-:Y:S02]  /*c2a0*/  SHF.R.U64 R6, R6, 0x3, RZ ;  /* 0x0000000306067819 */ /* 0x000fe400000012ff */
[----:B------:R-:W-:Y:S02]  /*c2b0*/  LOP3.LUT R5, R10, 0x380, RZ, 0xc0, !PT ;  /* 0x000003800a057812 */ /* 0x000fe400078ec0ff */
[----:B------:R-:W-:Y:S01]  /*c2c0*/  SHF.R.U64 R30, R30, 0x3, RZ ;  /* 0x000000031e1e7819 */ /* 0x000fe200000012ff */
[--C-:B------:R-:W-:Y:S01]  /*c2d0*/  IMAD.X R95, RZ, RZ, R11.reuse, P3 ;  /* 0x000000ffff5f7224 */ /* 0x100fe200018e060b */
[----:B------:R-:W-:Y:S01]  /*c2e0*/  LOP3.LUT R52, R79, 0x380, RZ, 0xc0, !PT ;  /* 0x000003804f347812 */ /* 0x000fe200078ec0ff */
[----:B------:R-:W-:Y:S01]  /*c2f0*/  IMAD.X R7, RZ, RZ, R11, P5 ;  /* 0x000000ffff077224 */ /* 0x000fe200028e060b */
[----:B------:R-:W-:-:S02]  /*c300*/  LOP3.LUT R12, R8, R59, RZ, 0x3c, !PT ;  /* 0x0000003b080c7212 */ /* 0x000fc400078e3cff */
[----:B------:R-:W-:Y:S02]  /*c310*/  LOP3.LUT R94, R4, R63, RZ, 0x3c, !PT ;  /* 0x0000003f045e7212 */ /* 0x000fe400078e3cff */
[----:B------:R-:W-:Y:S02]  /*c320*/  LOP3.LUT R8, R6, R71, RZ, 0x3c, !PT ;  /* 0x0000004706087212 */ /* 0x000fe400078e3cff */
[----:B------:R-:W-:Y:S02]  /*c330*/  SHF.R.U64 R5, R5, 0x3, RZ ;  /* 0x0000000305057819 */ /* 0x000fe400000012ff */
[----:B------:R-:W-:Y:S02]  /*c340*/  LOP3.LUT R6, R30, R75, RZ, 0x3c, !PT ;  /* 0x0000004b1e067212 */ /* 0x000fe400078e3cff */
[----:B------:R-:W-:Y:S02]  /*c350*/  SHF.R.U64 R52, R52, 0x3, RZ ;  /* 0x0000000334347819 */ /* 0x000fe400000012ff */
[----:B------:R-:W-:-:S02]  /*c360*/  MOV R94, R94 ;  /* 0x0000005e005e7202 */ /* 0x000fc40000000f00 */
[----:B------:R-:W-:Y:S01]  /*c370*/  LOP3.LUT R10, R5, R10, RZ, 0x3c, !PT ;  /* 0x0000000a050a7212 */ /* 0x000fe200078e3cff */
[--C-:B------:R-:W-:Y:S01]  /*c380*/  IMAD.X R5, RZ, RZ, R11.reuse, P6 ;  /* 0x000000ffff057224 */ /* 0x100fe200030e060b */
[----:B------:R-:W-:Y:S01]  /*c390*/  MOV R95, R6 ;  /* 0x00000006005f7202 */ /* 0x000fe20000000f00 */
[--C-:B------:R-:W-:Y:S01]  /*c3a0*/  IMAD.X R9, RZ, RZ, R11.reuse, P4 ;  /* 0x000000ffff097224 */ /* 0x100fe200020e060b */
[----:B------:R-:W-:Y:S02]  /*c3b0*/  LOP3.LUT R4, R52, R79, RZ, 0x3c, !PT ;  /* 0x0000004f34047212 */ /* 0x000fe400078e3cff */
[----:B----4-:R-:W-:Y:S01]  /*c3c0*/  LOP3.LUT R6, R24, 0x2, RZ, 0x3c, !PT ;  /* 0x0000000218067812 */ /* 0x010fe200078e3cff */
[--C-:B------:R-:W-:Y:S01]  /*c3d0*/  IMAD.X R13, RZ, RZ, R11.reuse, P2 ;  /* 0x000000ffff0d7224 */ /* 0x100fe200010e060b */
[----:B------:R-:W-:Y:S01]  /*c3e0*/  MOV R96, R4 ;  /* 0x0000000400607202 */ /* 0x000fe20000000f00 */
[----:B------:R-:W-:Y:S01]  /*c3f0*/  IMAD.X R15, RZ, RZ, R11, P1 ;  /* 0x000000ffff0f7224 */ /* 0x000fe200008e060b */
[----:B------:R-:W-:Y:S01]  /*c400*/  SHFL.IDX PT, R90, R153, R24, 0x1c1f ;  /* 0x001c1f18995a7589 */ /* 0x000fe200000e0000 */
[----:B------:R-:W-:-:S02]  /*c410*/  MOV R100, R100 ;  /* 0x0000006400647202 */ /* 0x000fc40000000f00 */
[----:B------:R-:W-:Y:S01]  /*c420*/  MOV R30, R8 ;  /* 0x00000008001e7202 */ /* 0x000fe20000000f00 */
[----:B------:R-:W-:Y:S01]  /*c430*/  SHFL.IDX PT, R86, R149, R24, 0x1c1f ;  /* 0x001c1f1895567589 */ /* 0x000fe200000e0000 */
[----:B------:R-:W-:-:S03]  /*c440*/  MOV R99, R10 ;  /* 0x0000000a00637202 */ /* 0x000fc60000000f00 */
[----:B------:R-:W0:Y:S01]  /*c450*/  SHFL.IDX PT, R25, R25, R6, 0x1c1f ;  /* 0x001c1f0619197589 */ /* 0x000e2200000e0000 */
[----:B------:R-:W-:-:S03]  /*c460*/  MOV R98, R12 ;  /* 0x0000000c00627202 */ /* 0x000fc60000000f00 */
[----:B------:R-:W1:Y:S01]  /*c470*/  SHFL.IDX PT, R87, R26, R6, 0x1c1f ;  /* 0x001c1f061a577589 */ /* 0x000e6200000e0000 */
[----:B------:R-:W-:-:S03]  /*c480*/  MOV R97, R14 ;  /* 0x0000000e00617202 */ /* 0x000fc60000000f00 */
[----:B------:R-:W-:Y:S04]  /*c490*/  SHFL.IDX PT, R4, R155, R24, 0x1c1f ;  /* 0x001c1f189b047589 */ /* 0x000fe800000e0000 */
[----:B------:R-:W-:Y:S04]  /*c4a0*/  SHFL.IDX PT, R82, R145, R24, 0x1c1f ;  /* 0x001c1f1891527589 */ /* 0x000fe800000e0000 */
[----:B------:R-:W-:Y:S04]  /*c4b0*/  SHFL.IDX PT, R53, R121, R24, 0x1c1f ;  /* 0x001c1f1879357589 */ /* 0x000fe800000e0000 */
[----:B------:R-:W-:Y:S04]  /*c4c0*/  SHFL.IDX PT, R52, R123, R24, 0x1c1f ;  /* 0x001c1f187b347589 */ /* 0x000fe800000e0000 */
[----:B------:R-:W2:Y:S04]  /*c4d0*/  SHFL.IDX PT, R27, R27, R6, 0x1c1f ;  /* 0x001c1f061b1b7589 */ /* 0x000ea800000e0000 */
[----:B------:R-:W-:Y:S04]  /*c4e0*/  SHFL.IDX PT, R83, R28, R6, 0x1c1f ;  /* 0x001c1f061c537589 */ /* 0x000fe800000e0000 */
[----:B------:R-:W4:Y:S04]  /*c4f0*/  SHFL.IDX PT, R44, R44, R6, 0x1c1f ;  /* 0x001c1f062c2c7589 */ /* 0x000f2800000e0000 */
[----:B------:R-:W3:Y:S04]  /*c500*/  SHFL.IDX PT, R45, R45, R6, 0x1c1f ;  /* 0x001c1f062d2d7589 */ /* 0x000ee800000e0000 */
        /* <DEDUP_REMOVED lines=24> */
[----:B------:R-:W3:Y:S04]  /*c690*/  SHFL.IDX PT, R73, R50, R6, 0x1c1f ;  /* 0x001c1f0632497589 */ /* 0x000ee800000e0000 */
[----:B------:R-:W-:Y:S04]  /*c6a0*/  SHFL.IDX PT, R9, R143, R24, 0x1c1f ;  /* 0x001c1f188f097589 */ /* 0x000fe800000e0000 */
[----:B------:R-:W-:Y:S04]  /*c6b0*/  SHFL.IDX PT, R70, R133, R24, 0x1c1f ;  /* 0x001c1f1885467589 */ /* 0x000fe800000e0000 */
[----:B------:R-:W-:Y:S04]  /*c6c0*/  SHFL.IDX PT, R68, R129, R24, 0x1c1f ;  /* 0x001c1f1881447589 */ /* 0x000fe800000e0000 */
[----:B------:R-:W-:Y:S04]  /*c6d0*/  SHFL.IDX PT, R62, R125, R24, 0x1c1f ;  /* 0x001c1f187d3e7589 */ /* 0x000fe800000e0000 */
[----:B------:R2:W-:Y:S04]  /*c6e0*/  SHFL.IDX PT, R60, R93, R24, 0x1c1f ;  /* 0x001c1f185d3c7589 */ /* 0x0005e800000e0000 */
[----:B------:R-:W-:Y:S04]  /*c6f0*/  SHFL.IDX PT, R59, R113, R24, 0x1c1f ;  /* 0x001c1f18713b7589 */ /* 0x000fe800000e0000 */
[----:B------:R3:W3:Y:S04]  /*c700*/  SHFL.IDX PT, R12, R36, R6, 0x1c1f ;  /* 0x001c1f06240c7589 */ /* 0x0006e800000e0000 */
[----:B------:R3:W-:Y:S04]  /*c710*/  SHFL.IDX PT, R71, R35, R6, 0x1c1f ;  /* 0x001c1f0623477589 */ /* 0x0007e800000e0000 */
[----:B------:R-:W-:Y:S04]  /*c720*/  SHFL.IDX PT, R69, R38, R6, 0x1c1f ;  /* 0x001c1f0626457589 */ /* 0x000fe800000e0000 */
        /* <DEDUP_REMOVED lines=9> */
[----:B------:R3:W3:Y:S04]  /*c7c0*/  SHFL.IDX PT, R14, R37, R6, 0x1c1f ;  /* 0x001c1f06250e7589 */ /* 0x0006e800000e0000 */
[----:B------:R-:W3:Y:S04]  /*c7d0*/  SHFL.IDX PT, R24, R40, R6, 0x1c1f ;  /* 0x001c1f0628187589 */ /* 0x000ee800000e0000 */
[----:B------:R-:W3:Y:S04]  /*c7e0*/  SHFL.IDX PT, R58, R41, R6, 0x1c1f ;  /* 0x001c1f06293a7589 */ /* 0x000ee800000e0000 */
[----:B------:R-:W3:Y:S04]  /*c7f0*/  SHFL.IDX PT, R26, R42, R6, 0x1c1f ;  /* 0x001c1f062a1a7589 */ /* 0x000ee800000e0000 */
[----:B------:R3:W-:Y:S04]  /*c800*/  SHFL.IDX PT, R104, R89, R6, 0x1c1f ;  /* 0x001c1f0659687589 */ /* 0x0007e800000e0000 */
[----:B------:R-:W3:Y:S04]  /*c810*/  SHFL.IDX PT, R103, R103, R6, 0x1c1f ;  /* 0x001c1f0667677589 */ /* 0x000ee800000e0000 */
[----:B------:R3:W-:Y:S04]  /*c820*/  SHFL.IDX PT, R108, R85, R6, 0x1c1f ;  /* 0x001c1f06556c7589 */ /* 0x0007e800000e0000 */
[----:B------:R-:W3:Y:S04]  /*c830*/  SHFL.IDX PT, R107, R107, R6, 0x1c1f ;  /* 0x001c1f066b6b7589 */ /* 0x000ee800000e0000 */
[----:B------:R3:W3:Y:S01]  /*c840*/  SHFL.IDX PT, R110, R81, R6, 0x1c1f ;  /* 0x001c1f06516e7589 */ /* 0x0006e200000e0000 */
[----:B0-----:R-:W-:-:S02]  /*c850*/  SEL R92, R90, R25, P0 ;  /* 0x000000195a5c7207 */ /* 0x001fc40000000000 */
[----:B-1----:R-:W-:Y:S02]  /*c860*/  SEL R88, R86, R87, P0 ;  /* 0x0000005756587207 */ /* 0x002fe40000000000 */
[----:B------:R-:W-:Y:S02]  /*c870*/  SEL R90, R25, R90, P0 ;  /* 0x0000005a195a7207 */ /* 0x000fe40000000000 */
[----:B--2---:R-:W-:Y:S02]  /*c880*/  SEL R93, R4, R27, P0 ;  /* 0x0000001b045d7207 */ /* 0x004fe40000000000 */
[----:B------:R-:W-:Y:S02]  /*c890*/  SEL R91, R27, R4, P0 ;  /* 0x000000041b5b7207 */ /* 0x000fe40000000000 */
[----:B----4-:R-:W-:Y:S02]  /*c8a0*/  SEL R34, R53, R44, P0 ;  /* 0x0000002c35227207 */ /* 0x010fe40000000000 */
[----:B---3--:R-:W-:-:S02]  /*c8b0*/  SEL R36, R44, R53, P0 ;  /* 0x000000352c247207 */ /* 0x008fc40000000000 */
        /* <DEDUP_REMOVED lines=63> */
[----:B------:R-:W-:Y:S02]  /*ccb0*/  F2FP.BF16.F32.PACK_AB R24, R81, R80 ;  /* 0x000000505118723e */ /* 0x000fe400000010ff */
[----:B------:R-:W-:Y:S02]  /*ccc0*/  F2FP.BF16.F32.PACK_AB R25, R47, R46 ;  /* 0x0000002e2f19723e */ /* 0x000fe400000010ff */
[----:B------:R-:W-:-:S02]  /*ccd0*/  F2FP.BF16.F32.PACK_AB R26, R79, R78 ;  /* 0x0000004e4f1a723e */ /* 0x000fc400000010ff */
[----:B------:R-:W-:Y:S01]  /*cce0*/  F2FP.BF16.F32.PACK_AB R27, R49, R48 ;  /* 0x00000030311b723e */ /* 0x000fe200000010ff */
[----:B------:R0:W-:Y:S01]  /*ccf0*/  STSM.16.M88.4 [R99], R4 ;  /* 0x0000000463007844 */ /* 0x0001e20000000200 */
[----:B------:R-:W-:Y:S02]  /*cd00*/  SEL R58, R106, R107, P0 ;  /* 0x0000006b6a3a7207 */ /* 0x000fe40000000000 */
[----:B------:R-:W-:Y:S02]  /*cd10*/  SEL R60, R107, R106, P0 ;  /* 0x0000006a6b3c7207 */ /* 0x000fe40000000000 */
[----:B------:R-:W-:Y:S02]  /*cd20*/  SEL R59, R105, R108, P0 ;  /* 0x0000006c693b7207 */ /* 0x000fe40000000000 */
[----:B------:R-:W-:Y:S01]  /*cd30*/  SEL R61, R108, R105, P0 ;  /* 0x000000696c3d7207 */ /* 0x000fe20000000000 */
[----:B------:R1:W-:Y:S01]  /*cd40*/  STSM.16.M88.4 [R100], R8 ;  /* 0x0000000864007844 */ /* 0x0003e20000000200 */
[----:B------:R-:W-:-:S02]  /*cd50*/  SEL R28, R109, R110, P0 ;  /* 0x0000006e6d1c7207 */ /* 0x000fc40000000000 */
[----:B------:R-:W-:Y:S01]  /*cd60*/  SEL R32, R110, R109, P0 ;  /* 0x0000006d6e207207 */ /* 0x000fe20000000000 */
[----:B------:R2:W-:Y:S01]  /*cd70*/  STSM.16.M88.4 [R97], R12 ;  /* 0x0000000c61007844 */ /* 0x0005e20000000200 */
[----:B0-----:R-:W-:Y:S02]  /*cd80*/  F2FP.BF16.F32.PACK_AB R4, R77, R76 ;  /* 0x0000004c4d04723e */ /* 0x001fe400000010ff */
[----:B------:R-:W-:Y:S02]  /*cd90*/  F2FP.BF16.F32.PACK_AB R5, R51, R50 ;  /* 0x000000323305723e */ /* 0x000fe400000010ff */
[----:B------:R-:W-:Y:S02]  /*cda0*/  F2FP.BF16.F32.PACK_AB R6, R75, R74 ;  /* 0x0000004a4b06723e */ /* 0x000fe400000010ff */
[----:B------:R-:W-:Y:S01]  /*cdb0*/  F2FP.BF16.F32.PACK_AB R7, R53, R52 ;  /* 0x000000343507723e */ /* 0x000fe200000010ff */
[----:B------:R0:W-:Y:S01]  /*cdc0*/  STSM.16.M88.4 [R98], R24 ;  /* 0x0000001862007844 */ /* 0x0001e20000000200 */
[----:B-1----:R-:W-:-:S02]  /*cdd0*/  F2FP.BF16.F32.PACK_AB R8, R73, R72 ;  /* 0x000000484908723e */ /* 0x002fc400000010ff */
[----:B------:R-:W-:Y:S02]  /*cde0*/  F2FP.BF16.F32.PACK_AB R9, R55, R54 ;  /* 0x000000363709723e */ /* 0x000fe400000010ff */
[----:B------:R-:W-:Y:S02]  /*cdf0*/  F2FP.BF16.F32.PACK_AB R10, R71, R70 ;  /* 0x00000046470a723e */ /* 0x000fe400000010ff */
[----:B------:R-:W-:Y:S02]  /*ce00*/  F2FP.BF16.F32.PACK_AB R11, R57, R56 ;  /* 0x00000038390b723e */ /* 0x000fe400000010ff */
[----:B--2---:R-:W-:Y:S02]  /*ce10*/  F2FP.BF16.F32.PACK_AB R12, R67, R66 ;  /* 0x00000042430c723e */ /* 0x004fe400000010ff */
[----:B------:R-:W-:Y:S02]  /*ce20*/  F2FP.BF16.F32.PACK_AB R13, R59, R58 ;  /* 0x0000003a3b0d723e */ /* 0x000fe400000010ff */
[----:B------:R-:W-:-:S02]  /*ce30*/  F2FP.BF16.F32.PACK_AB R14, R69, R68 ;  /* 0x00000044450e723e */ /* 0x000fc400000010ff */
[----:B------:R-:W-:Y:S02]  /*ce40*/  F2FP.BF16.F32.PACK_AB R15, R61, R60 ;  /* 0x0000003c3d0f723e */ /* 0x000fe400000010ff */
[----:B0-----:R-:W-:Y:S02]  /*ce50*/  F2FP.BF16.F32.PACK_AB R24, R65, R64 ;  /* 0x000000404118723e */ /* 0x001fe400000010ff */
[----:B------:R-:W-:Y:S02]  /*ce60*/  F2FP.BF16.F32.PACK_AB R25, R29, R28 ;  /* 0x0000001c1d19723e */ /* 0x000fe400000010ff */
[----:B------:R-:W-:Y:S02]  /*ce70*/  F2FP.BF16.F32.PACK_AB R26, R63, R62 ;  /* 0x0000003e3f1a723e */ /* 0x000fe400000010ff */
[----:B------:R-:W-:Y:S01]  /*ce80*/  F2FP.BF16.F32.PACK_AB R27, R33, R32 ;  /* 0x00000020211b723e */ /* 0x000fe200000010ff */
[----:B------:R0:W-:Y:S04]  /*ce90*/  STSM.16.M88.4 [R94], R4 ;  /* 0x000000045e007844 */ /* 0x0001e80000000200 */
[----:B------:R1:W-:Y:S04]  /*cea0*/  STSM.16.M88.4 [R30], R8 ;  /* 0x000000081e007844 */ /* 0x0003e80000000200 */
[----:B------:R2:W-:Y:S04]  /*ceb0*/  STSM.16.M88.4 [R95], R12 ;  /* 0x0000000c5f007844 */ /* 0x0005e80000000200 */
[----:B------:R3:W-:Y:S01]  /*cec0*/  STSM.16.M88.4 [R96], R24 ;  /* 0x0000001860007844 */ /* 0x0007e20000000200 */
[----:B------:R-:W-:Y:S01]  /*ced0*/  BAR.SYNC.DEFER_BLOCKING 0x1, 0x100 ;  /* 0x0044000000007b1d */ /* 0x000fe20000010000 */
[----:B------:R-:W-:-:S04]  /*cee0*/  ISETP.NE.U32.AND P0, PT, RZ, UR10, PT ;  /* 0x0000000aff007c0c */ /* 0x000fc8000bf05070 */
[----:B------:R-:W-:Y:S01]  /*cef0*/  ISETP.NE.AND.EX P0, PT, RZ, UR11, PT, P0 ;  /* 0x0000000bff007c0c */ /* 0x000fe2000bf05300 */
[----:B------:R-:W-:Y:S02]  /*cf00*/  IMAD.U32 R98, RZ, RZ, UR8 ;  /* 0x00000008ff627e24 */ /* 0x000fe4000f8e00ff */
[----:B0-----:R-:W0:Y:S01]  /*cf10*/  LDC R94, c[0x0][0xbe8] ;  /* 0x0002fa00ff5e7b82 */ /* 0x001e220000000800 */
[----:B------:R-:W-:Y:S01]  /*cf20*/  IMAD.U32 R99, RZ, RZ, UR9 ;  /* 0x00000009ff637e24 */ /* 0x000fe2000f8e00ff */
[----:B------:R-:W-:-:S08]  /*cf30*/  ULDC.64 UR8, c[0x0][0xc08] ;  /* 0x0003020000087ab9 */ /* 0x000fd00000000a00 */
[----:B------:R-:W4:Y:S01]  /*cf40*/  @P0 LDG.E R97, desc[UR48][R98.64] ;  /* 0x0000003062610981 */ /* 0x000f22000c1e1900 */
[----:B------:R-:W-:-:S04]  /*cf50*/  UISETP.NE.U32.AND UP0, UPT, UR8, URZ, UPT ;  /* 0x0000003f0800728c */ /* 0x000fc8000bf05070 */
[----:B------:R-:W-:Y:S01]  /*cf60*/  UISETP.NE.AND.EX UP0, UPT, UR9, URZ, UPT, UP0 ;  /* 0x0000003f0900728c */ /* 0x000fe2000bf05300 */
[----:B0-----:R-:W-:Y:S01]  /*cf70*/  ISETP.NE.AND P1, PT, R94, 0x1, PT ;  /* 0x000000015e00780c */ /* 0x001fe20003f25270 */
[----:B------:R-:W-:-:S09]  /*cf80*/  UMOV UR16, 0x9b8 ;  /* 0x000009b800107882 */ /* 0x000fd20000000000 */
[----:B------:R-:W-:-:S03]  /*cf90*/  @UP0 ULEA UR8, UP1, UR36, UR8, 0x2 ;  /* 0x0000000824080291 */ /* 0x000fc6000f82103f */
[----:B------:R-:W0:Y:S01]  /*cfa0*/  @P1 LDC R6, c[0x0][0xbec] ;  /* 0x0002fb00ff061b82 */ /* 0x000e220000000800 */
[----:B------:R-:W-:Y:S02]  /*cfb0*/  @UP0 ULEA.HI.X UR9, UR36, UR9, UR37, 0x2, UP1 ;  /* 0x0000000924090291 */ /* 0x000fe400088f1425 */
[----:B------:R-:W-:-:S05]  /*cfc0*/  UISETP.GT.AND UP1, UPT, UR44, 0x1, UPT ;  /* 0x000000012c00788c */ /* 0x000fca000bf24270 */
[----:B-1----:R-:W1:Y:S01]  /*cfd0*/  @P1 LDC R11, c[0x0][0xbf0] ;  /* 0x0002fc00ff0b1b82 */ /* 0x002e620000000800 */
[----:B------:R-:W-:Y:S01]  /*cfe0*/  USEL UR16, UR16, 0x978, UP1 ;  /* 0x0000097810107887 */ /* 0x000fe20008800000 */
[----:B------:R-:W-:Y:S01]  /*cff0*/  PLOP3.LUT P4, PT, PT, PT, UP0, 0x80, 0x0 ;  /* 0x000000000000781c */ /* 0x000fe20003f8f008 */
[----:B------:R-:W-:Y:S01]  /*d000*/  UISETP.NE.U32.AND UP0, UPT, UR10, URZ, UPT ;  /* 0x0000003f0a00728c */ /* 0x000fe2000bf05070 */
[----:B--2---:R-:W-:Y:S01]  /*d010*/  IMAD.U32 R13, RZ, RZ, UR42 ;  /* 0x0000002aff0d7e24 */ /* 0x004fe2000f8e00ff */
        /* <DEDUP_REMOVED lines=32> */
[----:B------:R-:W-:-:S03]  /*d220*/  IMAD.U32 R8, RZ, RZ, UR14 ;  /* 0x0000000eff087e24 */ /* 0x000fc6000f8e00ff */
[----:B------:R-:W-:Y:S02]  /*d230*/  SHF.R.S32.HI R6, RZ, 0x1f, R11 ;  /* 0x0000001fff067819 */ /* 0x000fe4000001140b */
[----:B----4-:R-:W-:-:S13]  /*d240*/  @P0 R2UR UR4, R97 ;  /* 0x00000000610402ca */ /* 0x010fda00000e0000 */
[----:B------:R-:W-:Y:S02]  /*d250*/  UIADD3 UR8, UP0, UP2, UR10, UR8, UR4 ;  /* 0x000000080a087290 */ /* 0x000fe4000fa1e004 */
[----:B------:R-:W-:Y:S01]  /*d260*/  USHF.R.S32.HI UR12, URZ, 0x1f, UR4 ;  /* 0x0000001f3f0c7899 */ /* 0x000fe20008011404 */
[----:B------:R-:W-:Y:S01]  /*d270*/  ULDC.64 UR10, c[0x0][0xba8] ;  /* 0x0002ea00000a7ab9 */ /* 0x000fe20000000a00 */
[----:B------:R-:W-:Y:S02]  /*d280*/  @!UP1 ULDC UR10, c[0x0][0xb50] ;  /* 0x0002d400000a9ab9 */ /* 0x000fe40000000800 */
[----:B------:R-:W-:Y:S01]  /*d290*/  UIADD3.X UR7, UR7, UR9, UR12, UP0, UP2 ;  /* 0x0000000907077290 */ /* 0x000fe200087e440c */
[----:B------:R-:W-:Y:S01]  /*d2a0*/  IADD3 R4, P2, P3, R7, UR8, R4 ;  /* 0x0000000807047c10 */ /* 0x000fe2000fb5e004 */
[----:B------:R-:W-:Y:S01]  /*d2b0*/  @!UP1 ULDC UR11, c[0x0][0xb54] ;  /* 0x0002d500000b9ab9 */ /* 0x000fe20000000800 */
[----:B------:R-:W-:Y:S02]  /*d2c0*/  ULDC.64 UR8, c[0x0][UR16+0x210] ;  /* 0x0000840010087abb */ /* 0x000fe40008000a00 */
[----:B------:R-:W-:Y:S01]  /*d2d0*/  IMAD R7, R11, UR9, RZ ;  /* 0x000000090b077c24 */ /* 0x000fe2000f8e02ff */
[----:B------:R-:W-:-:S03]  /*d2e0*/  IADD3.X R5, R5, UR7, R8, P2, P3 ;  /* 0x0000000705057c10 */ /* 0x000fc600097e6408 */
[----:B------:R-:W-:Y:S02]  /*d2f0*/  IMAD R7, R6, UR8, R7 ;  /* 0x0000000806077c24 */ /* 0x000fe4000f8e0207 */
[----:B------:R-:W-:-:S04]  /*d300*/  IMAD.WIDE.U32 R4, R11, UR8, R4 ;  /* 0x000000080b047c25 */ /* 0x000fc8000f8e0004 */
[----:B------:R-:W-:Y:S01]  /*d310*/  IMAD.IADD R5, R5, 0x1, R7 ;  /* 0x0000000105057824 */ /* 0x000fe200078e0207 */
[----:B------:R-:W-:-:S04]  /*d320*/  LEA R8, P2, R4, UR10, 0x2 ;  /* 0x0000000a04087c11 */ /* 0x000fc8000f8410ff */
[----:B------:R-:W-:Y:S01]  /*d330*/  LEA.HI.X R10, R4, UR11, R5, 0x2, P2 ;  /* 0x0000000b040a7c11 */ /* 0x000fe200090f1405 */
[----:B---3--:R-:W-:Y:S08]  /*d340*/  @P4 BRA `(.L_x_6227) ;  /* 0x0000000000104947 */ /* 0x008ff00003800000 */
[----:B------:R-:W-:Y:S05]  /*d350*/  @!P0 BRA `(.L_x_6227) ;  /* 0x00000000000c8947 */ /* 0x000fea0003800000 */
[----:B------:R-:W2:Y:S04]  /*d360*/  LDG.E R4, desc[UR48][R98.64] ;  /* 0x0000003062047981 */ /* 0x000ea8000c1e1900 */
[----:B-----5:R-:W2:Y:S02]  /*d370*/  LDG.E R9, desc[UR48][R98.64+0x4] ;  /* 0x0000043062097981 */ /* 0x020ea4000c1e1900 */
[----:B--2---:R-:W-:-:S07]  /*d380*/  IMAD.IADD R9, R9, 0x1, -R4 ;  /* 0x0000000109097824 */ /* 0x004fce00078e0a04 */
.L_x_6227:
[----:B------:R-:W2:Y:S01]  /*d390*/  LDL R12, [R1+0x44] ;  /* 0x00004400010c7983 */ /* 0x000ea20000100800 */
[----:B------:R-:W0:Y:S01]  /*d3a0*/  S2R R6, SR_TID.X ;  /* 0x0000000000067919 */ /* 0x000e220000002100 */
[----:B------:R-:W-:Y:S02]  /*d3b0*/  IMAD.U32 R15, RZ, RZ, UR42 ;  /* 0x0000002aff0f7e24 */ /* 0x000fe4000f8e00ff */
[----:B------:R-:W-:Y:S04]  /*d3c0*/  SHFL.IDX PT, R4, R8, RZ, 0x1c1f ;  /* 0x001c1fff08047589 */ /* 0x000fe800000e0000 */
[----:B------:R-:W1:Y:S04]  /*d3d0*/  SHFL.IDX PT, R5, R10, RZ, 0x1c1f ;  /* 0x001c1fff0a057589 */ /* 0x000e6800000e0000 */
[----:B------:R-:W-:Y:S01]  /*d3e0*/  SHFL.IDX PT, R7, R10, 0x1, 0x1c1f ;  /* 0x003c1f000a077f89 */ /* 0x000fe200000e0000 */
[----:B0-----:R-:W-:-:S05]  /*d3f0*/  VIADD R14, R6, 0xffffff80 ;  /* 0xffffff80060e7836 */ /* 0x001fca0000000000 */
[----:B------:R-:W-:-:S04]  /*d400*/  SHF.R.S32.HI R11, RZ, 0x1f, R14 ;  /* 0x0000001fff0b7819 */ /* 0x000fc8000001140e */
[----:B------:R-:W-:-:S04]  /*d410*/  LEA.HI R11, R11, R14, RZ, 0x7 ;  /* 0x0000000e0b0b7211 */ /* 0x000fc800078f38ff */
[----:B------:R-:W-:Y:S01]  /*d420*/  LOP3.LUT R11, R11, 0xffffff80, RZ, 0xc0, !PT ;  /* 0xffffff800b0b7812 */ /* 0x000fe200078ec0ff */
[----:B------:R-:W0:Y:S04]  /*d430*/  SHFL.IDX PT, R6, R8, 0x1, 0x1c1f ;  /* 0x003c1f0008067f89 */ /* 0x000e2800000e0000 */
[----:B------:R-:W-:Y:S02]  /*d440*/  IMAD.IADD R11, R14, 0x1, -R11 ;  /* 0x000000010e0b7824 */ /* 0x000fe400078e0a0b */
[----:B-----5:R-:W-:-:S03]  /*d450*/  IMAD R30, R9, R94, RZ ;  /* 0x0000005e091e7224 */ /* 0x020fc600078e02ff */
[----:B------:R-:W-:Y:S01]  /*d460*/  LOP3.LUT P0, RZ, R11, 0x3, RZ, 0xc0, !PT ;  /* 0x000000030bff7812 */ /* 0x000fe2000780c0ff */
[----:B--2---:R-:W-:-:S04]  /*d470*/  IMAD R15, R15, 0x80, R12 ;  /* 0x000000800f0f7824 */ /* 0x004fc800078e020c */
[C---:B------:R-:W-:Y:S01]  /*d480*/  VIADD R25, R15.reuse, 0x8 ;  /* 0x000000080f197836 */ /* 0x040fe20000000000 */
[----:B------:R-:W-:-:S04]  /*d490*/  ISETP.GE.OR P2, PT, R15, R30, P0 ;  /* 0x0000001e0f00720c */ /* 0x000fc80000746670 */
[----:B------:R-:W-:-:S09]  /*d4a0*/  ISETP.GE.OR P0, PT, R25, R30, P0 ;  /* 0x0000001e1900720c */ /* 0x000fd20000706670 */
[----:B-1----:R1:W-:Y:S04]  /*d4b0*/  @!P2 ST.E desc[UR48][R4.64], R2 ;  /* 0x000000020400a985 */ /* 0x0023e8000c101930 */
[----:B0-----:R1:W-:Y:S01]  /*d4c0*/  @!P0 ST.E desc[UR48][R6.64], R0 ;  /* 0x0000000006008985 */ /* 0x0013e2000c101930 */
[----:B------:R-:W-:-:S13]  /*d4d0*/  PLOP3.LUT P0, PT, PT, PT, UP1, 0x80, 0x0 ;  /* 0x000000000000781c */ /* 0x000fda0003f0f018 */
[----:B-1----:R-:W-:Y:S05]  /*d4e0*/  @P0 BRA `(.L_x_6228) ;  /* 0x0000000800a80947 */ /* 0x002fea0003800000 */
[----:B------:R-:W-:Y:S01]  /*d4f0*/  VIADD R11, R112, 0xffffff80 ;  /* 0xffffff80700b7836 */ /* 0x000fe20000000000 */
[----:B------:R-:W0:Y:S01]  /*d500*/  @P1 LDC R49, c[0x0][0xbec] ;  /* 0x0002fb00ff311b82 */ /* 0x000e220000000800 */
[----:B------:R-:W-:-:S03]  /*d510*/  ULDC.64 UR10, c[0x0][0xaa0] ;  /* 0x0002a800000a7ab9 */ /* 0x000fc60000000a00 */
[----:B------:R-:W-:-:S04]  /*d520*/  SHF.R.S32.HI R95, RZ, 0x1f, R11 ;  /* 0x0000001fff5f7819 */ /* 0x000fc8000001140b */
[----:B------:R-:W-:-:S04]  /*d530*/  LEA.HI R95, R95, R11, RZ, 0x3 ;  /* 0x0000000b5f5f7211 */ /* 0x000fc800078f18ff */
[----:B------:R-:W-:-:S05]  /*d540*/  SHF.R.S32.HI R95, RZ, 0x3, R95 ;  /* 0x00000003ff5f7819 */ /* 0x000fca000001145f */
        /* <DEDUP_REMOVED lines=11> */
[C---:B------:R-:W-:Y:S02]  /*d600*/  IADD3 R41, P0, R20.reuse, 0x6000, RZ ;  /* 0x0000600014297810 */ /* 0x040fe40007f1e0ff */
[C---:B------:R-:W-:Y:S01]  /*d610*/  LOP3.LUT R7, R20.reuse, 0x380, RZ, 0xc0, !PT ;  /* 0x0000038014077812 */ /* 0x040fe200078ec0ff */
[----:B------:R-:W-:Y:S01]  /*d620*/  UIMAD UR7, UR12, UR10, URZ ;  /* 0x0000000a0c0772a4 */ /* 0x000fe2000f8e023f */
[----:B------:R-:W-:Y:S01]  /*d630*/  IADD3 R5, P6, R20, 0x7000, RZ ;  /* 0x0000700014057810 */ /* 0x000fe20007fde0ff */
[----:B------:R-:W-:Y:S01]  /*d640*/  UIMAD.WIDE.U32 UR8, UR4, UR10, URZ ;  /* 0x0000000a040872a5 */ /* 0x000fe2000f8e003f */
[----:B------:R-:W-:Y:S01]  /*d650*/  LOP3.LUT R12, R13, 0x380, RZ, 0xc0, !PT ;  /* 0x000003800d0c7812 */ /* 0x000fe200078ec0ff */
[----:B------:R-:W-:Y:S01]  /*d660*/  IMAD.U32 R29, RZ, RZ, UR42 ;  /* 0x0000002aff1d7e24 */ /* 0x000fe2000f8e00ff */
[----:B------:R-:W-:Y:S01]  /*d670*/  LOP3.LUT R24, R25, 0x380, RZ, 0xc0, !PT ;  /* 0x0000038019187812 */ /* 0x000fe200078ec0ff */
[----:B------:R-:W-:Y:S01]  /*d680*/  IMAD.X R45, RZ, RZ, R21, P6 ;  /* 0x000000ffff2d7224 */ /* 0x000fe200030e0615 */
[----:B------:R-:W-:Y:S01]  /*d690*/  LOP3.LUT R32, R33, 0x380, RZ, 0xc0, !PT ;  /* 0x0000038021207812 */ /* 0x000fe200078ec0ff */
[----:B------:R-:W-:Y:S01]  /*d6a0*/  ULDC.64 UR12, c[0x0][0xaf0] ;  /* 0x0002bc00000c7ab9 */ /* 0x000fe20000000a00 */
[----:B------:R-:W-:Y:S01]  /*d6b0*/  LOP3.LUT R36, R37, 0x380, RZ, 0xc0, !PT ;  /* 0x0000038025247812 */ /* 0x000fe200078ec0ff */
[----:B------:R-:W5:Y:S01]  /*d6c0*/  LD.E.128 R8, desc[UR48][R8.64] ;  /* 0x0000003008087980 */ /* 0x000f62000c101d00 */
[----:B------:R-:W-:-:S02]  /*d6d0*/  LOP3.LUT R40, R41, 0x380, RZ, 0xc0, !PT ;  /* 0x0000038029287812 */ /* 0x000fc400078ec0ff */
[----:B------:R-:W-:Y:S02]  /*d6e0*/  SHF.R.U64 R7, R7, 0x3, RZ ;  /* 0x0000000307077819 */ /* 0x000fe400000012ff */
[----:B------:R-:W-:Y:S02]  /*d6f0*/  LOP3.LUT R0, R5, 0x380, RZ, 0xc0, !PT ;  /* 0x0000038005007812 */ /* 0x000fe400078ec0ff */
[----:B------:R-:W-:Y:S02]  /*d700*/  SHF.R.U64 R12, R12, 0x3, RZ ;  /* 0x000000030c0c7819 */ /* 0x000fe400000012ff */
[----:B------:R-:W-:Y:S02]  /*d710*/  SHF.R.U64 R24, R24, 0x3, RZ ;  /* 0x0000000318187819 */ /* 0x000fe400000012ff */
[----:B------:R-:W-:Y:S02]  /*d720*/  SHF.R.U64 R32, R32, 0x3, RZ ;  /* 0x0000000320207819 */ /* 0x000fe400000012ff */
[----:B------:R-:W-:-:S02]  /*d730*/  SHF.R.U64 R36, R36, 0x3, RZ ;  /* 0x0000000324247819 */ /* 0x000fc400000012ff */
[----:B------:R-:W-:Y:S02]  /*d740*/  SHF.R.U64 R40, R40, 0x3, RZ ;  /* 0x0000000328287819 */ /* 0x000fe400000012ff */
[----:B------:R-:W-:Y:S02]  /*d750*/  LOP3.LUT R20, R7, R20, RZ, 0x3c, !PT ;  /* 0x0000001407147212 */ /* 0x000fe400078e3cff */
        /* <DEDUP_REMOVED lines=13> */
[----:B------:R1:W5:Y:S01]  /*d830*/  LD.E.128 R4, desc[UR48][R20.64] ;  /* 0x0000003014047980 */ /* 0x000362000c101d00 */
[----:B------:R-:W-:Y:S01]  /*d840*/  IMAD R0, R18, 0x20, R95 ;  /* 0x0000002012007824 */ /* 0x000fe200078e025f */
[----:B------:R-:W-:-:S02]  /*d850*/  ULDC.64 UR10, c[0x0][0xae8] ;  /* 0x0002ba00000a7ab9 */ /* 0x000fc40000000a00 */
[----:B------:R-:W5:Y:S04]  /*d860*/  LD.E.128 R12, desc[UR48][R12.64] ;  /* 0x000000300c0c7980 */ /* 0x000f68000c101d00 */
[----:B------:R-:W5:Y:S01]  /*d870*/  LD.E.128 R24, desc[UR48][R24.64] ;  /* 0x0000003018187980 */ /* 0x000f62000c101d00 */
[----:B-1----:R-:W1:Y:S01]  /*d880*/  @P1 LDC R21, c[0x0][0xbf0] ;  /* 0x0002fc00ff151b82 */ /* 0x002e620000000800 */
[----:B------:R-:W-:Y:S01]  /*d890*/  UIADD3 UR9, UR9, UR7, URZ ;  /* 0x0000000709097290 */ /* 0x000fe2000fffe03f */
[----:B------:R-:W-:Y:S01]  /*d8a0*/  IMAD R2, R29, 0x80, R0 ;  /* 0x000000801d027824 */ /* 0x000fe200078e0200 */
[----:B------:R-:W-:Y:S01]  /*d8b0*/  USHF.R.S32.HI UR4, URZ, 0x1f, UR36 ;  /* 0x0000001f3f047899 */ /* 0x000fe20008011424 */
[----:B------:R-:W5:Y:S01]  /*d8c0*/  LD.E.128 R32, desc[UR48][R32.64] ;  /* 0x0000003020207980 */ /* 0x000f62000c101d00 */
[----:B------:R-:W-:Y:S01]  /*d8d0*/  UIMAD.WIDE.U32 UR8, UR39, UR10, UR8 ;  /* 0x0000000a270872a5 */ /* 0x000fe2000f8e0008 */
[----:B0-----:R-:W-:Y:S01]  /*d8e0*/  @P1 IMAD.HI.U32 R0, R2, R49, RZ ;  /* 0x0000003102001227 */ /* 0x001fe200078e00ff */
[----:B------:R-:W-:Y:S01]  /*d8f0*/  UIMAD UR4, UR4, UR12, URZ ;  /* 0x0000000c040472a4 */ /* 0x000fe2000f8e023f */
[----:B------:R-:W5:Y:S01]  /*d900*/  LD.E.128 R36, desc[UR48][R36.64] ;  /* 0x0000003024247980 */ /* 0x000f62000c101d00 */
[----:B------:R-:W-:Y:S01]  /*d910*/  UIMAD UR9, UR39, UR11, UR9 ;  /* 0x0000000b270972a4 */ /* 0x000fe2000f8e0209 */
[----:B------:R-:W-:Y:S01]  /*d920*/  IMAD.MOV.U32 R29, RZ, RZ, R2 ;  /* 0x000000ffff1d7224 */ /* 0x000fe200078e0002 */
[----:B------:R-:W-:Y:S01]  /*d930*/  UIMAD UR4, UR36, UR13, UR4 ;  /* 0x0000000d240472a4 */ /* 0x000fe2000f8e0204 */
[----:B------:R-:W5:Y:S01]  /*d940*/  LD.E.128 R40, desc[UR48][R40.64] ;  /* 0x0000003028287980 */ /* 0x000f62000c101d00 */
[----:B------:R-:W-:-:S03]  /*d950*/  UIMAD.WIDE.U32 UR36, UR36, UR12, UR8 ;  /* 0x0000000c242472a5 */ /* 0x000fc6000f8e0008 */
[----:B------:R-:W-:Y:S01]  /*d960*/  ULDC.64 UR8, c[0x0][0xae0] ;  /* 0x0002b80000087ab9 */ /* 0x000fe20000000a00 */
[----:B------:R-:W-:Y:S01]  /*d970*/  UIADD3 UR4, UR37, UR4, URZ ;  /* 0x0000000425047290 */ /* 0x000fe2000fffe03f */
[----:B------:R-:W5:Y:S01]  /*d980*/  LD.E.128 R44, desc[UR48][R44.64] ;  /* 0x000000302c2c7980 */ /* 0x000f62000c101d00 */
[----:B-1----:R-:W-:Y:S01]  /*d990*/  @P1 SHF.R.U32.HI R29, RZ, R21, R0 ;  /* 0x00000015ff1d1219 */ /* 0x002fe20000011600 */
[----:B------:R-:W-:Y:S01]  /*d9a0*/  IMAD.U32 R20, RZ, RZ, UR36 ;  /* 0x00000024ff147e24 */ /* 0x000fe2000f8e00ff */
[----:B------:R-:W-:Y:S01]  /*d9b0*/  @!PT LDS RZ, [RZ] ;  /* 0x00000000fffff984 */ /* 0x000fe20000000800 */
[----:B------:R-:W-:Y:S01]  /*d9c0*/  @!PT LDS RZ, [RZ] ;  /* 0x00000000fffff984 */ /* 0x000fe20000000800 */
[----:B------:R-:W-:Y:S01]  /*d9d0*/  @!PT LDS RZ, [RZ] ;  /* 0x00000000fffff984 */ /* 0x000fe20000000800 */
[----:B------:R-:W-:Y:S01]  /*d9e0*/  @!PT LDS RZ, [RZ] ;  /* 0x00000000fffff984 */ /* 0x000fe20000000800 */
[----:B------:R0:W-:Y:S06]  /*d9f0*/  MEMBAR.ALL.CTA ;  /* 0x0000000000007992 */ /* 0x0001ec0000008000 */
[----:B0-----:R-:W0:Y:S01]  /*da00*/  FENCE.VIEW.ASYNC.S ;  /* 0x00000000000073c6 */ /* 0x001e220000000000 */
[--C-:B------:R-:W-:Y:S01]  /*da10*/  SHF.R.S32.HI R0, RZ, 0x1f, R29.reuse ;  /* 0x0000001fff007819 */ /* 0x100fe2000001141d */
[----:B------:R-:W-:-:S02]  /*da20*/  IMAD.MOV R49, RZ, RZ, -R29 ;  /* 0x000000ffff317224 */ /* 0x000fc400078e0a1d */
[----:B------:R-:W-:Y:S02]  /*da30*/  IMAD.U32 R21, RZ, RZ, UR37 ;  /* 0x00000025ff157e24 */ /* 0x000fe4000f8e00ff */
[----:B------:R-:W-:Y:S02]  /*da40*/  IMAD R0, R0, UR8, RZ ;  /* 0x0000000800007c24 */ /* 0x000fe4000f8e02ff */
[----:B------:R-:W-:Y:S02]  /*da50*/  IMAD R49, R94, R49, R2 ;  /* 0x000000315e317224 */ /* 0x000fe400078e0202 */
[----:B------:R-:W-:Y:S02]  /*da60*/  IMAD.U32 R21, RZ, RZ, UR4 ;  /* 0x00000004ff157e24 */ /* 0x000fe4000f8e00ff */
[C---:B------:R-:W-:Y:S01]  /*da70*/  IMAD R51, R29.reuse, UR9, R0 ;  /* 0x000000091d337c24 */ /* 0x040fe2000f8e0200 */
[----:B------:R-:W-:Y:S01]  /*da80*/  SHF.R.S32.HI R0, RZ, 0x1f, R49 ;  /* 0x0000001fff007819 */ /* 0x000fe20000011431 */
[----:B------:R-:W-:Y:S01]  /*da90*/  IMAD.WIDE.U32 R20, R29, UR8, R20 ;  /* 0x000000081d147c25 */ /* 0x000fe2000f8e0014 */
[----:B------:R-:W-:-:S03]  /*daa0*/  ULDC.64 UR8, c[0x0][0xad8] ;  /* 0x0002b60000087ab9 */ /* 0x000fc60000000a00 */
[----:B------:R-:W-:Y:S02]  /*dab0*/  IMAD.U32 R53, RZ, RZ, UR42 ;  /* 0x0000002aff357e24 */ /* 0x000fe4000f8e00ff */
[----:B------:R-:W-:Y:S02]  /*dac0*/  IMAD.IADD R21, R21, 0x1, R51 ;  /* 0x0000000115157824 */ /* 0x000fe400078e0233 */
[----:B------:R-:W-:Y:S02]  /*dad0*/  IMAD R0, R0, UR8, RZ ;  /* 0x0000000800007c24 */ /* 0x000fe4000f8e02ff */
[----:B------:R-:W-:Y:S02]  /*dae0*/  IMAD R53, R53, 0x80, R95 ;  /* 0x0000008035357824 */ /* 0x000fe400078e025f */
[C---:B------:R-:W-:Y:S02]  /*daf0*/  IMAD R51, R49.reuse, UR9, R0 ;  /* 0x0000000931337c24 */ /* 0x040fe4000f8e0200 */
[----:B------:R-:W-:Y:S01]  /*db00*/  IMAD.WIDE.U32 R20, R49, UR8, R20 ;  /* 0x0000000831147c25 */ /* 0x000fe2000f8e0014 */
[----:B------:R-:W-:Y:S01]  /*db10*/  ISETP.GE.AND P2, PT, R53, R30, PT ;  /* 0x0000001e3500720c */ /* 0x000fe20003f46270 */
[----:B------:R-:W-:-:S02]  /*db20*/  ULDC.64 UR8, c[0x0][0xa80] ;  /* 0x0002a00000087ab9 */ /* 0x000fc40000000a00 */
[----:B------:R-:W-:Y:S01]  /*db30*/  IMAD.IADD R21, R21, 0x1, R51 ;  /* 0x0000000115157824 */ /* 0x000fe200078e0233 */
[C---:B------:R-:W-:Y:S01]  /*db40*/  LEA R0, P3, R20.reuse, UR8, 0x1 ;  /* 0x0000000814007c11 */ /* 0x040fe2000f8608ff */
[----:B------:R-:W-:Y:S02]  /*db50*/  VIADD R3, R3, 0x2e820 ;  /* 0x0002e82003037836 */ /* 0x000fe40000000000 */
[----:B------:R-:W-:Y:S01]  /*db60*/  VIADD R29, R53, 0x20 ;  /* 0x00000020351d7836 */ /* 0x000fe20000000000 */
[----:B------:R-:W-:Y:S02]  /*db70*/  LEA.HI.X R28, R20, UR9, R21, 0x1, P3 ;  /* 0x00000009141c7c11 */ /* 0x000fe400098f0c15 */
[----:B------:R-:W-:Y:S02]  /*db80*/  PRMT R3, RZ, 0x654, R3 ;  /* 0x00000654ff037816 */ /* 0x000fe40000000003 */
[-C--:B------:R-:W-:Y:S01]  /*db90*/  ISETP.GE.AND P0, PT, R29, R30.reuse, PT ;  /* 0x0000001e1d00720c */ /* 0x080fe20003f06270 */
[----:B------:R-:W-:Y:S01]  /*dba0*/  VIADD R29, R53, 0x40 ;  /* 0x00000040351d7836 */ /* 0x000fe20000000000 */
[----:B0-----:R0:W-:Y:S01]  /*dbb0*/  SYNCS.ARRIVE.TRANS64.RED.A1T0 RZ, [R3+URZ], RZ ;  /* 0x000000ff03ff79a7 */ /* 0x0011e2000810043f */
[----:B------:R0:W1:Y:S01]  /*dbc0*/  SHFL.IDX PT, R20, R0, RZ, 0x181f ;  /* 0x00181fff00147589 */ /* 0x00006200000e0000 */
[----:B------:R-:W-:Y:S03]  /*dbd0*/  BSSY B1, `(.L_x_6229) ;  /* 0x000000f000017945 */ /* 0x000fe60003800000 */
[----:B------:R0:W2:Y:S01]  /*dbe0*/  SHFL.IDX PT, R21, R28, RZ, 0x181f ;  /* 0x00181fff1c157589 */ /* 0x0000a200000e0000 */
[----:B------:R-:W-:-:S02]  /*dbf0*/  ISETP.GE.AND P1, PT, R29, R30, PT ;  /* 0x0000001e1d00720c */ /* 0x000fc40003f26270 */
[----:B------:R-:W-:Y:S02]  /*dc00*/  SHF.R.S32.HI R95, RZ, 0x1f, R17 ;  /* 0x0000001fff5f7819 */ /* 0x000fe40000011411 */
[----:B------:R-:W-:Y:S01]  /*dc10*/  SHF.R.S32.HI R96, RZ, 0x1f, R16 ;  /* 0x0000001fff607819 */ /* 0x000fe20000011410 */
[----:B------:R-:W-:Y:S08]  /*dc20*/  @P2 BRA `(.L_x_6230) ;  /* 0x0000000000242947 */ /* 0x000ff00003800000 */
[----:B------:R-:W-:Y:S02]  /*dc30*/  ULDC UR4, c[0x0][0xac8] ;  /* 0x0002b20000047ab9 */ /* 0x000fe40000000800 */
[----:B------:R-:W-:Y:S02]  /*dc40*/  ISETP.GE.AND P2, PT, R16, UR4, PT ;  /* 0x0000000410007c0c */ /* 0x000fe4000bf46270 */
[----:B------:R-:W-:-:S11]  /*dc50*/  ISETP.GE.AND P3, PT, R17, UR4, PT ;  /* 0x0000000411007c0c */ /* 0x000fd6000bf66270 */
[CC--:B-1----:R-:W-:Y:S02]  /*dc60*/  @!P2 LEA R2, P4, R16.reuse, R20.reuse, 0x1 ;  /* 0x000000141002a211 */ /* 0x0c2fe400078808ff */
[C---:B------:R-:W-:Y:S02]  /*dc70*/  @!P3 LEA R20, P5, R17.reuse, R20, 0x1 ;  /* 0x000000141114b211 */ /* 0x040fe400078a08ff */
[-C--:B0-2---:R-:W-:Y:S02]  /*dc80*/  @!P2 LEA.HI.X R3, R16, R21.reuse, R96, 0x1, P4 ;  /* 0x000000151003a211 */ /* 0x085fe400020f0c60 */
[----:B------:R-:W-:-:S03]  /*dc90*/  @!P3 LEA.HI.X R21, R17, R21, R95, 0x1, P5 ;  /* 0x000000151115b211 */ /* 0x000fc600028f0c5f */
[----:B-----5:R3:W-:Y:S04]  /*dca0*/  @!P2 ST.E.128 desc[UR48][R2.64], R4 ;  /* 0x000000040200a985 */ /* 0x0207e8000c101d30 */
[----:B------:R3:W-:Y:S02]  /*dcb0*/  @!P3 ST.E.128 desc[UR48][R20.64], R32 ;  /* 0x000000201400b985 */ /* 0x0007e4000c101d30 */
.L_x_6230:
[----:B------:R-:W-:Y:S05]  /*dcc0*/  BSYNC B1 ;  /* 0x0000000000017941 */ /* 0x000fea0003800000 */
.L_x_6229:
[----:B---3-5:R3:W4:Y:S01]  /*dcd0*/  SHFL.IDX PT, R5, R28, 0x1, 0x181f ;  /* 0x00381f001c057f89 */ /* 0x02872200000e0000 */
[----:B------:R-:W-:Y:S03]  /*dce0*/  BSSY B1, `(.L_x_6231) ;  /* 0x000000c000017945 */ /* 0x000fe60003800000 */
[----:B------:R3:W0:Y:S01]  /*dcf0*/  SHFL.IDX PT, R4, R0, 0x1, 0x181f ;  /* 0x00381f0000047f89 */ /* 0x00062200000e0000 */
[----:B------:R-:W-:Y:S05]  /*dd00*/  @P0 BRA `(.L_x_6232) ;  /* 0x0000000000240947 */ /* 0x000fea0003800000 */
[----:B------:R-:W-:Y:S02]  /*dd10*/  ULDC UR4, c[0x0][0xac8] ;  /* 0x0002b20000047ab9 */ /* 0x000fe40000000800 */
[----:B------:R-:W-:Y:S02]  /*dd20*/  ISETP.GE.AND P3, PT, R16, UR4, PT ;  /* 0x0000000410007c0c */ /* 0x000fe4000bf66270 */
[----:B------:R-:W-:-:S11]  /*dd30*/  ISETP.GE.AND P4, PT, R17, UR4, PT ;  /* 0x0000000411007c0c */ /* 0x000fd6000bf86270 */
[CC--:B0-----:R-:W-:Y:S02]  /*dd40*/  @!P3 LEA R2, P0, R16.reuse, R4.reuse, 0x1 ;  /* 0x000000041002b211 */ /* 0x0c1fe400078008ff */
[C---:B------:R-:W-:Y:S02]  /*dd50*/  @!P4 LEA R4, P2, R17.reuse, R4, 0x1 ;  /* 0x000000041104c211 */ /* 0x040fe400078408ff */
[-C--:B----4-:R-:W-:Y:S02]  /*dd60*/  @!P3 LEA.HI.X R3, R16, R5.reuse, R96, 0x1, P0 ;  /* 0x000000051003b211 */ /* 0x090fe400000f0c60 */
[----:B------:R-:W-:-:S03]  /*dd70*/  @!P4 LEA.HI.X R5, R17, R5, R95, 0x1, P2 ;  /* 0x000000051105c211 */ /* 0x000fc600010f0c5f */
[----:B------:R0:W-:Y:S04]  /*dd80*/  @!P3 ST.E.128 desc[UR48][R2.64], R8 ;  /* 0x000000080200b985 */ /* 0x0001e8000c101d30 */
[----:B------:R0:W-:Y:S02]  /*dd90*/  @!P4 ST.E.128 desc[UR48][R4.64], R36 ;  /* 0x000000240400c985 */ /* 0x0001e4000c101d30 */
.L_x_6232:
[----:B------:R-:W-:Y:S05]  /*dda0*/  BSYNC B1 ;  /* 0x0000000000017941 */ /* 0x000fea0003800000 */
.L_x_6231:
[----:B0---4-:R0:W4:Y:S01]  /*ddb0*/  SHFL.IDX PT, R5, R28, 0x2, 0x181f ;  /* 0x00581f001c057f89 */ /* 0x01112200000e0000 */
        /* <DEDUP_REMOVED lines=12> */
.L_x_6234:
[----:B------:R-:W-:Y:S05]  /*de80*/  BSYNC B1 ;  /* 0x0000000000017941 */ /* 0x000fea0003800000 */
.L_x_6233:
[----:B0-----:R-:W-:Y:S01]  /*de90*/  VIADD R3, R53, 0x60 ;  /* 0x0000006035037836 */ /* 0x001fe20000000000 */
[----:B---3--:R-:W0:Y:S04]  /*dea0*/  SHFL.IDX PT, R28, R28, 0x3, 0x181f ;  /* 0x00781f001c1c7f89 */ /* 0x008e2800000e0000 */
[----:B------:R-:W-:Y:S01]  /*deb0*/  ISETP.GE.AND P0, PT, R3, R30, PT ;  /* 0x0000001e0300720c */ /* 0x000fe20003f06270 */
[----:B------:R-:W3:-:S12]  /*dec0*/  SHFL.IDX PT, R0, R0, 0x3, 0x181f ;  /* 0x00781f0000007f89 */ /* 0x000ed800000e0000 */
[----:B------:R-:W-:Y:S05]  /*ded0*/  @P0 BRA `(.L_x_6235) ;  /* 0x00000018008c0947 */ /* 0x000fea0003800000 */
[----:B------:R-:W-:Y:S02]  /*dee0*/  ULDC UR4, c[0x0][0xac8] ;  /* 0x0002b20000047ab9 */ /* 0x000fe40000000800 */
[----:B------:R-:W-:-:S13]  /*def0*/  ISETP.GE.AND P1, PT, R16, UR4, PT ;  /* 0x0000000410007c0c */ /* 0x000fda000bf26270 */
[----:B---3--:R-:W-:-:S04]  /*df00*/  @!P1 LEA R2, P0, R16, R0, 0x1 ;  /* 0x0000000010029211 */ /* 0x008fc800078008ff */
[----:B0-----:R-:W-:Y:S02]  /*df10*/  @!P1 LEA.HI.X R3, R16, R28, R96, 0x1, P0 ;  /* 0x0000001c10039211 */ /* 0x001fe400000f0c60 */
[----:B------:R-:W-:-:S03]  /*df20*/  ISETP.GE.AND P0, PT, R17, UR4, PT ;  /* 0x0000000411007c0c */ /* 0x000fc6000bf06270 */
[----:B------:R0:W-:Y:S10]  /*df30*/  @!P1 ST.E.128 desc[UR48][R2.64], R24 ;  /* 0x0000001802009985 */ /* 0x0001f4000c101d30 */
[----:B------:R-:W-:Y:S05]  /*df40*/  @P0 BRA `(.L_x_6235) ;  /* 0x0000001800700947 */ /* 0x000fea0003800000 */
[----:B0-----:R-:W-:-:S04]  /*df50*/  LEA R2, P0, R17, R0, 0x1 ;  /* 0x0000000011027211 */ /* 0x001fc800078008ff */
[----:B------:R-:W-:-:S05]  /*df60*/  LEA.HI.X R3, R17, R28, R95, 0x1, P0 ;  /* 0x0000001c11037211 */ /* 0x000fca00000f0c5f */
[----:B------:R0:W-:Y:S01]  /*df70*/  ST.E.128 desc[UR48][R2.64], R44 ;  /* 0x0000002c02007985 */ /* 0x0001e2000c101d30 */
[----:B------:R-:W-:Y:S05]  /*df80*/  BRA `(.L_x_6235) ;  /* 0x0000001800607947 */ /* 0x000fea0003800000 */
.L_x_6228:
[----:B------:R0:W5:Y:S01]  /*df90*/  LDL R108, [R1+0x8] ;  /* 0x00000800016c7983 */ /* 0x0001620000100800 */
[----:B------:R-:W-:Y:S01]  /*dfa0*/  ULDC.64 UR10, c[0x0][0xb08] ;  /* 0x0002c200000a7ab9 */ /* 0x000fe20000000a00 */
[----:B------:R-:W1:Y:S02]  /*dfb0*/  @P1 LDC R0, c[0x0][0xbec] ;  /* 0x0002fb00ff001b82 */ /* 0x000e640000000800 */
[----:B------:R0:W5:Y:S04]  /*dfc0*/  LDL R107, [R1+0x40] ;  /* 0x00004000016b7983 */ /* 0x0001680000100800 */
[----:B------:R0:W5:Y:S04]  /*dfd0*/  LDL R106, [R1+0x4] ;  /* 0x00000400016a7983 */ /* 0x0001680000100800 */
[----:B------:R0:W5:Y:S04]  /*dfe0*/  LDL R105, [R1+0x3c] ;  /* 0x00003c0001697983 */ /* 0x0001680000100800 */
[----:B------:R0:W5:Y:S01]  /*dff0*/  LDL R104, [R1] ;  /* 0x0000000001687983 */ /* 0x0001620000100800 */
[----:B------:R-:W-:Y:S01]  /*e000*/  UIMAD UR7, UR12, UR10, URZ ;  /* 0x0000000a0c0772a4 */ /* 0x000fe2000f8e023f */
[----:B------:R-:W2:Y:S01]  /*e010*/  @P1 LDC R5, c[0x0][0xbf0] ;  /* 0x0002fc00ff051b82 */ /* 0x000ea20000000800 */
[----:B------:R-:W-:Y:S01]  /*e020*/  UIMAD.WIDE.U32 UR8, UR4, UR10, URZ ;  /* 0x0000000a040872a5 */ /* 0x000fe2000f8e003f */
[----:B------:R-:W-:Y:S01]  /*e030*/  IMAD.MOV.U32 R7, RZ, RZ, R13 ;  /* 0x000000ffff077224 */ /* 0x000fe200078e000d */
[----:B------:R-:W-:Y:S01]  /*e040*/  UIMAD UR7, UR4, UR11, UR7 ;  /* 0x0000000b040772a4 */ /* 0x000fe2000f8e0207 */
[----:B------:R-:W-:Y:S01]  /*e050*/  ISETP.GE.AND P0, PT, R15, R30, PT ;  /* 0x0000001e0f00720c */ /* 0x000fe20003f06270 */
[----:B------:R-:W-:Y:S01]  /*e060*/  USHF.R.S32.HI UR4, URZ, 0x1f, UR36 ;  /* 0x0000001f3f047899 */ /* 0x000fe20008011424 */
[----:B------:R-:W-:Y:S01]  /*e070*/  VIADD R2, R3, 0x2e820 ;  /* 0x0002e82003027836 */ /* 0x000fe20000000000 */
[----:B------:R-:W-:Y:S01]  /*e080*/  UIADD3 UR9, UR9, UR7, URZ ;  /* 0x0000000709097290 */ /* 0x000fe2000fffe03f */
[----:B-1----:R-:W-:Y:S01]  /*e090*/  @P1 IMAD.HI.U32 R0, R13, R0, RZ ;  /* 0x000000000d001227 */ /* 0x002fe200078e00ff */
[----:B------:R-:W-:Y:S01]  /*e0a0*/  ULDC.64 UR10, c[0x0][0xb38] ;  /* 0x0002ce00000a7ab9 */ /* 0x000fe20000000a00 */
[----:B------:R-:W-:Y:S01]  /*e0b0*/  BSSY B1, `(.L_x_6236) ;  /* 0x0000073000017945 */ /* 0x000fe20003800000 */
[----:B------:R-:W-:Y:S01]  /*e0c0*/  UIMAD.WIDE.U32 UR8, UR39, UR10, UR8 ;  /* 0x0000000a270872a5 */ /* 0x000fe2000f8e0008 */
[----:B------:R-:W-:-:S02]  /*e0d0*/  PRMT R2, RZ, 0x654, R2 ;  /* 0x00000654ff027816 */ /* 0x000fc40000000002 */
[----:B------:R-:W-:Y:S01]  /*e0e0*/  SHF.R.S32.HI R21, RZ, 0x1f, R19 ;  /* 0x0000001fff157819 */ /* 0x000fe20000011413 */
[----:B------:R-:W-:Y:S01]  /*e0f0*/  UIMAD UR9, UR39, UR11, UR9 ;  /* 0x0000000b270972a4 */ /* 0x000fe2000f8e0209 */
[----:B------:R0:W-:Y:S01]  /*e100*/  SYNCS.ARRIVE.TRANS64.RED.A1T0 RZ, [R2+URZ], RZ ;  /* 0x000000ff02ff79a7 */ /* 0x0001e2000810043f */
[----:B------:R-:W-:Y:S01]  /*e110*/  SHF.R.S32.HI R24, RZ, 0x1f, R22 ;  /* 0x0000001fff187819 */ /* 0x000fe20000011416 */
[----:B------:R-:W-:Y:S01]  /*e120*/  ULDC.64 UR10, c[0x0][0xb40] ;  /* 0x0002d000000a7ab9 */ /* 0x000fe20000000a00 */
[----:B------:R-:W-:Y:S01]  /*e130*/  SHF.R.S32.HI R26, RZ, 0x1f, R23 ;  /* 0x0000001fff1a7819 */ /* 0x000fe20000011417 */
[----:B------:R-:W-:Y:S01]  /*e140*/  UIMAD UR4, UR4, UR10, URZ ;  /* 0x0000000a040472a4 */ /* 0x000fe2000f8e023f */
[----:B------:R-:W-:Y:S02]  /*e150*/  SHF.R.S32.HI R27, RZ, 0x1f, R228 ;  /* 0x0000001fff1b7819 */ /* 0x000fe400000114e4 */
[----:B------:R-:W-:Y:S01]  /*e160*/  SHF.R.S32.HI R95, RZ, 0x1f, R229 ;  /* 0x0000001fff5f7819 */ /* 0x000fe200000114e5 */
[----:B------:R-:W-:Y:S01]  /*e170*/  UIMAD UR4, UR36, UR11, UR4 ;  /* 0x0000000b240472a4 */ /* 0x000fe2000f8e0204 */
[----:B--2---:R-:W-:Y:S01]  /*e180*/  @P1 SHF.R.U32.HI R7, RZ, R5, R0 ;  /* 0x00000005ff071219 */ /* 0x004fe20000011600 */
[----:B------:R-:W-:Y:S01]  /*e190*/  UIMAD.WIDE.U32 UR36, UR36, UR10, UR8 ;  /* 0x0000000a242472a5 */ /* 0x000fe2000f8e0008 */
[----:B------:R-:W-:-:S02]  /*e1a0*/  SHF.R.S32.HI R96, RZ, 0x1f, R230 ;  /* 0x0000001fff607819 */ /* 0x000fc400000114e6 */
[----:B------:R-:W-:Y:S01]  /*e1b0*/  ULDC.64 UR10, c[0x0][0xb48] ;  /* 0x0002d200000a7ab9 */ /* 0x000fe20000000a00 */
[----:B------:R-:W-:Y:S01]  /*e1c0*/  UIADD3 UR9, UR37, UR4, URZ ;  /* 0x0000000425097290 */ /* 0x000fe2000fffe03f */
[--C-:B------:R-:W-:Y:S01]  /*e1d0*/  SHF.R.S32.HI R0, RZ, 0x1f, R7.reuse ;  /* 0x0000001fff007819 */ /* 0x100fe20000011407 */
[----:B------:R-:W-:Y:S01]  /*e1e0*/  IMAD.MOV R9, RZ, RZ, -R7 ;  /* 0x000000ffff097224 */ /* 0x000fe200078e0a07 */
[----:B------:R-:W-:Y:S01]  /*e1f0*/  UMOV UR8, UR36 ;  /* 0x0000002400087c82 */ /* 0x000fe20008000000 */
[----:B------:R-:W-:Y:S01]  /*e200*/  SHF.R.S32.HI R97, RZ, 0x1f, R231 ;  /* 0x0000001fff617819 */ /* 0x000fe200000114e7 */
[----:B------:R-:W-:Y:S01]  /*e210*/  UIMAD.WIDE.U32 UR8, UR40, UR10, UR8 ;  /* 0x0000000a280872a5 */ /* 0x000fe2000f8e0008 */
[----:B------:R-:W-:Y:S01]  /*e220*/  IMAD R9, R94, R9, R13 ;  /* 0x000000095e097224 */ /* 0x000fe200078e020d */
[----:B------:R-:W-:Y:S02]  /*e230*/  SHF.R.S32.HI R98, RZ, 0x1f, R232 ;  /* 0x0000001fff627819 */ /* 0x000fe400000114e8 */
[----:B------:R-:W-:Y:S01]  /*e240*/  UIMAD UR40, UR40, UR11, UR9 ;  /* 0x0000000b282872a4 */ /* 0x000fe2000f8e0209 */
[----:B------:R-:W-:Y:S01]  /*e250*/  SHF.R.S32.HI R99, RZ, 0x1f, R233 ;  /* 0x0000001fff637819 */ /* 0x000fe200000114e9 */
[----:B------:R-:W-:Y:S01]  /*e260*/  IMAD.U32 R5, RZ, RZ, UR9 ;  /* 0x00000009ff057e24 */ /* 0x000fe2000f8e00ff */
[----:B------:R-:W-:Y:S01]  /*e270*/  ULDC.64 UR10, c[0x0][0xb30] ;  /* 0x0002cc00000a7ab9 */ /* 0x000fe20000000a00 */
[----:B------:R-:W-:Y:S01]  /*e280*/  IMAD.U32 R4, RZ, RZ, UR8 ;  /* 0x00000008ff047e24 */ /* 0x000fe2000f8e00ff */
[----:B------:R-:W-:Y:S01]  /*e290*/  ULDC.64 UR8, c[0x0][0xb28] ;  /* 0x0002ca0000087ab9 */ /* 0x000fe20000000a00 */
[----:B------:R-:W-:Y:S01]  /*e2a0*/  IMAD R0, R0, UR10, RZ ;  /* 0x0000000a00007c24 */ /* 0x000fe2000f8e02ff */
[----:B------:R-:W-:Y:S01]  /*e2b0*/  SHF.R.S32.HI R100, RZ, 0x1f, R234 ;  /* 0x0000001fff647819 */ /* 0x000fe200000114ea */
[----:B------:R-:W-:Y:S01]  /*e2c0*/  IMAD.U32 R5, RZ, RZ, UR40 ;  /* 0x00000028ff057e24 */ /* 0x000fe2000f8e00ff */
[----:B------:R-:W-:Y:S01]  /*e2d0*/  SHF.R.S32.HI R101, RZ, 0x1f, R235 ;  /* 0x0000001fff657819 */ /* 0x000fe200000114eb */
[C---:B------:R-:W-:Y:S01]  /*e2e0*/  IMAD R11, R7.reuse, UR11, R0 ;  /* 0x0000000b070b7c24 */ /* 0x040fe2000f8e0200 */
[----:B------:R-:W-:Y:S01]  /*e2f0*/  SHF.R.S32.HI R0, RZ, 0x1f, R9 ;  /* 0x0000001fff007819 */ /* 0x000fe20000011409 */
[----:B------:R-:W-:Y:S01]  /*e300*/  IMAD.WIDE.U32 R4, R7, UR10, R4 ;  /* 0x0000000a07047c25 */ /* 0x000fe2000f8e0004 */
[----:B------:R-:W-:-:S02]  /*e310*/  SHF.R.S32.HI R102, RZ, 0x1f, R236 ;  /* 0x0000001fff667819 */ /* 0x000fc400000114ec */
[----:B------:R-:W-:Y:S01]  /*e320*/  SHF.R.S32.HI R103, RZ, 0x1f, R237 ;  /* 0x0000001fff677819 */ /* 0x000fe200000114ed */
[----:B------:R-:W-:Y:S02]  /*e330*/  IMAD R0, R0, UR8, RZ ;  /* 0x0000000800007c24 */ /* 0x000fe4000f8e02ff */
[----:B------:R-:W-:Y:S02]  /*e340*/  IMAD.IADD R5, R5, 0x1, R11 ;  /* 0x0000000105057824 */ /* 0x000fe400078e020b */
        /* <DEDUP_REMOVED lines=9> */
[----:B------:R-:W-:Y:S02]  /*e3e0*/  ULDC UR4, c[0x0][0xac8] ;  /* 0x0002b20000047ab9 */ /* 0x000fe40000000800 */
[----:B-----5:R-:W-:Y:S02]  /*e3f0*/  ISETP.GE.AND P3, PT, R106, UR4, PT ;  /* 0x000000046a007c0c */ /* 0x020fe4000bf66270 */
[----:B------:R-:W-:Y:S02]  /*e400*/  ISETP.GE.AND P2, PT, R108, UR4, PT ;  /* 0x000000046c007c0c */ /* 0x000fe4000bf46270 */
[----:B------:R-:W-:Y:S02]  /*e410*/  ISETP.GE.AND P1, PT, R104, UR4, PT ;  /* 0x0000000468007c0c */ /* 0x000fe4000bf26270 */
[----:B------:R-:W-:Y:S02]  /*e420*/  ISETP.GE.AND P0, PT, R237, UR4, PT ;  /* 0x00000004ed007c0c */ /* 0x000fe4000bf06270 */
[----:B------:R-:W-:-:S05]  /*e430*/  ISETP.GE.AND P4, PT, R236, UR4, PT ;  /* 0x00000004ec007c0c */ /* 0x000fca000bf86270 */
[-C--:B-1----:R-:W-:Y:S02]  /*e440*/  @!P3 LEA R6, P5, R106, R4.reuse, 0x2 ;  /* 0x000000046a06b211 */ /* 0x082fe400078a10ff */
[----:B0-2---:R-:W-:Y:S02]  /*e450*/  @!P2 IMAD.WIDE R2, R108, 0x4, R4 ;  /* 0x000000046c02a825 */ /* 0x005fe400078e0204 */
[----:B------:R-:W-:Y:S02]  /*e460*/  @!P3 LEA.HI.X R7, R106, R5, R107, 0x2, P5 ;  /* 0x000000056a07b211 */ /* 0x000fe400028f146b */
[-C--:B------:R-:W-:Y:S01]  /*e470*/  @!P1 LEA R8, P6, R104, R4.reuse, 0x2 ;  /* 0x0000000468089211 */ /* 0x080fe200078c10ff */
[----:B------:R0:W-:Y:S01]  /*e480*/  @!P2 ST.E.64 desc[UR48][R2.64], R92 ;  /* 0x0000005c0200a985 */ /* 0x0001e2000c101b30 */
[----:B------:R-:W-:Y:S02]  /*e490*/  ISETP.GE.AND P2, PT, R235, UR4, PT ;  /* 0x00000004eb007c0c */ /* 0x000fe4000bf46270 */
[----:B------:R-:W-:Y:S01]  /*e4a0*/  @!P0 LEA R10, P5, R237, R4, 0x2 ;  /* 0x00000004ed0a8211 */ /* 0x000fe200078a10ff */
[----:B------:R1:W-:Y:S01]  /*e4b0*/  @!P3 ST.E.64 desc[UR48][R6.64], R90 ;  /* 0x0000005a0600b985 */ /* 0x0003e2000c101b30 */
[----:B------:R-:W-:-:S02]  /*e4c0*/  ISETP.GE.AND P3, PT, R234, UR4, PT ;  /* 0x00000004ea007c0c */ /* 0x000fc4000bf66270 */
[-C--:B------:R-:W-:Y:S02]  /*e4d0*/  @!P1 LEA.HI.X R9, R104, R5.reuse, R105, 0x2, P6 ;  /* 0x0000000568099211 */ /* 0x080fe400030f1469 */
[----:B------:R-:W-:-:S03]  /*e4e0*/  @!P0 LEA.HI.X R11, R237, R5, R103, 0x2, P5 ;  /* 0x00000005ed0b8211 */ /* 0x000fc600028f1467 */
[----:B------:R2:W-:Y:S01]  /*e4f0*/  @!P1 ST.E.64 desc[UR48][R8.64], R88 ;  /* 0x0000005808009985 */ /* 0x0005e2000c101b30 */
[----:B0-----:R-:W-:-:S03]  /*e500*/  @!P4 LEA R2, P1, R236, R4, 0x2 ;  /* 0x00000004ec02c211 */ /* 0x001fc600078210ff */
[----:B------:R0:W-:Y:S01]  /*e510*/  @!P0 ST.E.64 desc[UR48][R10.64], R86 ;  /* 0x000000560a008985 */ /* 0x0001e2000c101b30 */
[----:B------:R-:W-:Y:S02]  /*e520*/  ISETP.GE.AND P0, PT, R233, UR4, PT ;  /* 0x00000004e9007c0c */ /* 0x000fe4000bf06270 */
[-C--:B------:R-:W-:Y:S02]  /*e530*/  @!P4 LEA.HI.X R3, R236, R5.reuse, R102, 0x2, P1 ;  /* 0x00000005ec03c211 */ /* 0x080fe400008f1466 */
[CC--:B------:R-:W-:Y:S02]  /*e540*/  @!P2 LEA R12, P6, R235.reuse, R4.reuse, 0x2 ;  /* 0x00000004eb0ca211 */ /* 0x0c0fe400078c10ff */
[----:B------:R-:W-:Y:S01]  /*e550*/  ISETP.GE.AND P1, PT, R232, UR4, PT ;  /* 0x00000004e8007c0c */ /* 0x000fe2000bf26270 */
[----:B------:R3:W-:Y:S01]  /*e560*/  @!P4 ST.E.64 desc[UR48][R2.64], R84 ;  /* 0x000000540200c985 */ /* 0x0007e2000c101b30 */
[----:B------:R-:W-:Y:S02]  /*e570*/  @!P3 LEA R14, P5, R234, R4, 0x2 ;  /* 0x00000004ea0eb211 */ /* 0x000fe400078a10ff */
[----:B------:R-:W-:-:S02]  /*e580*/  @!P2 LEA.HI.X R13, R235, R5, R101, 0x2, P6 ;  /* 0x00000005eb0da211 */ /* 0x000fc400030f1465 */
[----:B------:R-:W-:Y:S02]  /*e590*/  ISETP.GE.AND P4, PT, R231, UR4, PT ;  /* 0x00000004e7007c0c */ /* 0x000fe4000bf86270 */
[----:B------:R-:W-:Y:S01]  /*e5a0*/  @!P3 LEA.HI.X R15, R234, R5, R100, 0x2, P5 ;  /* 0x00000005ea0fb211 */ /* 0x000fe200028f1464 */
[----:B------:R4:W-:Y:S01]  /*e5b0*/  @!P2 ST.E.64 desc[UR48][R12.64], R82 ;  /* 0x000000520c00a985 */ /* 0x0009e2000c101b30 */
[----:B-1----:R-:W-:-:S03]  /*e5c0*/  @!P0 LEA R6, P2, R233, R4, 0x2 ;  /* 0x00000004e9068211 */ /* 0x002fc600078410ff */
[----:B------:R-:W-:Y:S01]  /*e5d0*/  @!P3 ST.E.64 desc[UR48][R14.64], R80 ;  /* 0x000000500e00b985 */ /* 0x000fe2000c101b30 */
[----:B------:R-:W-:Y:S02]  /*e5e0*/  ISETP.GE.AND P3, PT, R230, UR4, PT ;  /* 0x00000004e6007c0c */ /* 0x000fe4000bf66270 */
[CC--:B--2---:R-:W-:Y:S02]  /*e5f0*/  @!P1 LEA R8, P5, R232.reuse, R4.reuse, 0x2 ;  /* 0x00000004e8089211 */ /* 0x0c4fe400078a10ff */
[-C--:B------:R-:W-:Y:S02]  /*e600*/  @!P0 LEA.HI.X R7, R233, R5.reuse, R99, 0x2, P2 ;  /* 0x00000005e9078211 */ /* 0x080fe400010f1463 */
[----:B------:R-:W-:Y:S02]  /*e610*/  ISETP.GE.AND P2, PT, R229, UR4, PT ;  /* 0x00000004e5007c0c */ /* 0x000fe4000bf46270 */
[----:B0-----:R-:W-:Y:S01]  /*e620*/  @!P4 LEA R10, P6, R231, R4, 0x2 ;  /* 0x00000004e70ac211 */ /* 0x001fe200078c10ff */
[----:B------:R0:W-:Y:S01]  /*e630*/  @!P0 ST.E.64 desc[UR48][R6.64], R78 ;  /* 0x0000004e06008985 */ /* 0x0001e2000c101b30 */
[----:B------:R-:W-:-:S02]  /*e640*/  @!P1 LEA.HI.X R9, R232, R5, R98, 0x2, P5 ;  /* 0x00000005e8099211 */ /* 0x000fc400028f1462 */
[-C--:B------:R-:W-:Y:S02]  /*e650*/  @!P4 LEA.HI.X R11, R231, R5.reuse, R97, 0x2, P6 ;  /* 0x00000005e70bc211 */ /* 0x080fe400030f1461 */
[----:B------:R-:W-:Y:S01]  /*e660*/  ISETP.GE.AND P0, PT, R228, UR4, PT ;  /* 0x00000004e4007c0c */ /* 0x000fe2000bf06270 */
[----:B------:R1:W-:Y:S01]  /*e670*/  @!P1 ST.E.64 desc[UR48][R8.64], R76 ;  /* 0x0000004c08009985 */ /* 0x0003e2000c101b30 */
        /* <DEDUP_REMOVED lines=22> */
.L_x_6237:
[----:B------:R-:W-:Y:S05]  /*e7e0*/  BSYNC B1 ;  /* 0x0000000000017941 */ /* 0x000fea0003800000 */
.L_x_6236:
[----:B------:R-:W-:Y:S01]  /*e7f0*/  ISETP.GE.AND P0, PT, R25, R30, PT ;  /* 0x0000001e1900720c */ /* 0x000fe20003f06270 */
[----:B--23--:R2:W3:Y:S04]  /*e800*/  SHFL.IDX PT, R5, R20, 0x1, 0x1c1f ;  /* 0x003c1f0014057f89 */ /* 0x00c4e800000e0000 */
[----:B-1----:R2:W1:Y:S08]  /*e810*/  SHFL.IDX PT, R4, R0, 0x1, 0x1c1f ;  /* 0x003c1f0000047f89 */ /* 0x00247000000e0000 */
[----:B--2---:R-:W-:Y:S05]  /*e820*/  @P0 BRA `(.L_x_6235) ;  /* 0x0000001000380947 */ /* 0x004fea0003800000 */
[----:B------:R-:W-:Y:S02]  /*e830*/  ULDC UR4, c[0x0][0xac8] ;  /* 0x0002b20000047ab9 */ /* 0x000fe40000000800 */
[----:B-----5:R-:W-:Y:S02]  /*e840*/  ISETP.GE.AND P1, PT, R106, UR4, PT ;  /* 0x000000046a007c0c */ /* 0x020fe4000bf26270 */
[----:B------:R-:W-:Y:S02]  /*e850*/  ISETP.GE.AND P6, PT, R108, UR4, PT ;  /* 0x000000046c007c0c */ /* 0x000fe4000bfc6270 */
[----:B------:R-:W-:Y:S02]  /*e860*/  ISETP.GE.AND P0, PT, R104, UR4, PT ;  /* 0x0000000468007c0c */ /* 0x000fe4000bf06270 */
[----:B------:R-:W-:Y:S02]  /*e870*/  ISETP.GE.AND P2, PT, R237, UR4, PT ;  /* 0x00000004ed007c0c */ /* 0x000fe4000bf46270 */
[----:B------:R-:W-:-:S05]  /*e880*/  ISETP.GE.AND P3, PT, R236, UR4, PT ;  /* 0x00000004ec007c0c */ /* 0x000fca000bf66270 */
[-C--:B-1----:R-:W-:Y:S02]  /*e890*/  @!P1 LEA R6, P4, R106, R4.reuse, 0x2 ;  /* 0x000000046a069211 */ /* 0x082fe400078810ff */
[----:B0--3--:R-:W-:Y:S02]  /*e8a0*/  @!P6 IMAD.WIDE R2, R108, 0x4, R4 ;  /* 0x000000046c02e825 */ /* 0x009fe400078e0204 */
[-C--:B------:R-:W-:Y:S02]  /*e8b0*/  @!P1 LEA.HI.X R7, R106, R5.reuse, R107, 0x2, P4 ;  /* 0x000000056a079211 */ /* 0x080fe400020f146b */
[----:B------:R-:W-:Y:S01]  /*e8c0*/  ISETP.GE.AND P4, PT, R235, UR4, PT ;  /* 0x00000004eb007c0c */ /* 0x000fe2000bf86270 */
[----:B------:R0:W-:Y:S01]  /*e8d0*/  @!P6 ST.E.64 desc[UR48][R2.64], R34 ;  /* 0x000000220200e985 */ /* 0x0001e2000c101b30 */
[-C--:B------:R-:W-:Y:S02]  /*e8e0*/  @!P0 LEA R8, P5, R104, R4.reuse, 0x2 ;  /* 0x0000000468088211 */ /* 0x080fe400078a10ff */
[----:B------:R-:W-:Y:S01]  /*e8f0*/  @!P3 LEA R12, P6, R236, R4, 0x2 ;  /* 0x00000004ec0cb211 */ /* 0x000fe200078c10ff */
[----:B------:R1:W-:Y:S01]  /*e900*/  @!P1 ST.E.64 desc[UR48][R6.64], R36 ;  /* 0x0000002406009985 */ /* 0x0003e2000c101b30 */
[----:B------:R-:W-:-:S02]  /*e910*/  @!P0 LEA.HI.X R9, R104, R5, R105, 0x2, P5 ;  /* 0x0000000568098211 */ /* 0x000fc400028f1469 */
[CC--:B------:R-:W-:Y:S02]  /*e920*/  @!P2 LEA R10, P1, R237.reuse, R4.reuse, 0x2 ;  /* 0x00000004ed0aa211 */ /* 0x0c0fe400078210ff */
        /* <DEDUP_REMOVED lines=9> */
[----:B------:R4:W-:Y:S02]  /*e9c0*/  @!P3 ST.E.64 desc[UR48][R12.64], R42 ;  /* 0x0000002a0c00b985 */ /* 0x0009e4000c101b30 */
[CC--:B0-----:R-:W-:Y:S02]  /*e9d0*/  @!P0 LEA R2, P3, R234.reuse, R4.reuse, 0x2 ;  /* 0x00000004ea028211 */ /* 0x0c1fe400078610ff */
[----:B------:R-:W-:Y:S01]  /*e9e0*/  @!P4 ST.E.64 desc[UR48][R14.64], R44 ;  /* 0x0000002c0e00c985 */ /* 0x000fe2000c101b30 */
[----:B------:R-:W-:Y:S02]  /*e9f0*/  ISETP.GE.AND P4, PT, R231, UR4, PT ;  /* 0x00000004e7007c0c */ /* 0x000fe4000bf86270 */
[----:B-1----:R-:W-:Y:S02]  /*ea00*/  @!P1 LEA R6, P5, R233, R4, 0x2 ;  /* 0x00000004e9069211 */ /* 0x002fe400078a10ff */
[----:B------:R-:W-:-:S02]  /*ea10*/  @!P0 LEA.HI.X R3, R234, R5, R100, 0x2, P3 ;  /* 0x00000005ea038211 */ /* 0x000fc400018f1464 */
[----:B------:R-:W-:Y:S02]  /*ea20*/  ISETP.GE.AND P3, PT, R230, UR4, PT ;  /* 0x00000004e6007c0c */ /* 0x000fe4000bf66270 */
[CC--:B--2---:R-:W-:Y:S01]  /*ea30*/  @!P2 LEA R8, P6, R232.reuse, R4.reuse, 0x2 ;  /* 0x00000004e808a211 */ /* 0x0c4fe200078c10ff */
[----:B------:R0:W-:Y:S01]  /*ea40*/  @!P0 ST.E.64 desc[UR48][R2.64], R46 ;  /* 0x0000002e02008985 */ /* 0x0001e2000c101b30 */
[-C--:B------:R-:W-:Y:S02]  /*ea50*/  @!P1 LEA.HI.X R7, R233, R5.reuse, R99, 0x2, P5 ;  /* 0x00000005e9079211 */ /* 0x080fe400028f1463 */
[----:B------:R-:W-:Y:S02]  /*ea60*/  @!P2 LEA.HI.X R9, R232, R5, R98, 0x2, P6 ;  /* 0x00000005e809a211 */ /* 0x000fe400030f1462 */
[----:B------:R-:W-:Y:S01]  /*ea70*/  ISETP.GE.AND P0, PT, R229, UR4, PT ;  /* 0x00000004e5007c0c */ /* 0x000fe2000bf06270 */
[----:B------:R1:W-:Y:S01]  /*ea80*/  @!P1 ST.E.64 desc[UR48][R6.64], R48 ;  /* 0x0000003006009985 */ /* 0x0003e2000c101b30 */
[----:B---3--:R-:W-:-:S02]  /*ea90*/  @!P4 LEA R10, P1, R231, R4, 0x2 ;  /* 0x00000004e70ac211 */ /* 0x008fc400078210ff */
[----:B------:R-:W-:Y:S01]  /*eaa0*/  ISETP.GE.AND P5, PT, R228, UR4, PT ;  /* 0x00000004e4007c0c */ /* 0x000fe2000bfa6270 */
[----:B------:R2:W-:Y:S01]  /*eab0*/  @!P2 ST.E.64 desc[UR48][R8.64], R50 ;  /* 0x000000320800a985 */ /* 0x0005e2000c101b30 */
[----:B------:R-:W-:Y:S02]  /*eac0*/  @!P4 LEA.HI.X R11, R231, R5, R97, 0x2, P1 ;  /* 0x00000005e70bc211 */ /* 0x000fe400008f1461 */
[----:B------:R-:W-:Y:S02]  /*ead0*/  ISETP.GE.AND P2, PT, R23, UR4, PT ;  /* 0x0000000417007c0c */ /* 0x000fe4000bf46270 */
[----:B------:R-:W-:Y:S01]  /*eae0*/  ISETP.GE.AND P1, PT, R22, UR4, PT ;  /* 0x0000000416007c0c */ /* 0x000fe2000bf26270 */
[----:B------:R3:W-:Y:S01]  /*eaf0*/  @!P4 ST.E.64 desc[UR48][R10.64], R52 ;  /* 0x000000340a00c985 */ /* 0x0007e2000c101b30 */
[-C--:B----4-:R-:W-:Y:S02]  /*eb00*/  @!P3 LEA R12, P6, R230, R4.reuse, 0x2 ;  /* 0x00000004e60cb211 */ /* 0x090fe400078c10ff */
[----:B0-----:R-:W-:-:S02]  /*eb10*/  @!P0 LEA R2, P4, R229, R4, 0x2 ;  /* 0x00000004e5028211 */ /* 0x001fc400078810ff */
        /* <DEDUP_REMOVED lines=15> */
[----:B---3--:R-:W-:-:S04]  /*ec10*/  LEA R2, P0, R19, R4, 0x2 ;  /* 0x0000000413027211 */ /* 0x008fc800078010ff */
[----:B------:R-:W-:-:S05]  /*ec20*/  LEA.HI.X R3, R19, R5, R21, 0x2, P0 ;  /* 0x0000000513037211 */ /* 0x000fca00000f1415 */
[----:B------:R2:W-:Y:S01]  /*ec30*/  ST.E.64 desc[UR48][R2.64], R32 ;  /* 0x0000002002007985 */ /* 0x0005e2000c101b30 */
[----:B------:R-:W-:Y:S05]  /*ec40*/  BRA `(.L_x_6235) ;  /* 0x0000000c00307947 */ /* 0x000fea0003800000 */
.L_x_6226:
        /* <DEDUP_REMOVED lines=31> */
.L_x_6238:
[----:B------:R-:W-:Y:S01]  /*ee40*/  USEL UR36, UR36, URZ, !UP0 ;  /* 0x0000003f24247287 */ /* 0x000fe2000c000000 */
[----:B------:R-:W-:Y:S01]  /*ee50*/  BSSY B1, `(.L_x_6239) ;  /* 0x0000038000017945 */ /* 0x000fe20003800000 */
[----:B------:R-:W-:-:S03]  /*ee60*/  USEL UR37, UR37, URZ, !UP0 ;  /* 0x0000003f25257287 */ /* 0x000fc6000c000000 */
[----:B------:R-:W-:Y:S09]  /*ee70*/  @P0 BRA `(.L_x_6240) ;  /* 0x0000000000d40947 */ /* 0x000ff20003800000 */
[----:B------:R-:W0:Y:S01]  /*ee80*/  LDC R9, c[0x0][0xbe8] ;  /* 0x0002fa00ff097b82 */ /* 0x000e220000000800 */
[----:B------:R-:W-:-:S04]  /*ee90*/  IMAD.U32 R2, RZ, RZ, UR42 ;  /* 0x0000002aff027e24 */ /* 0x000fc8000f8e00ff */
[----:B------:R-:W-:-:S04]  /*eea0*/  IMAD R2, R2, 0x80, R7 ;  /* 0x0000008002027824 */ /* 0x000fc800078e0207 */
[----:B------:R-:W-:Y:S02]  /*eeb0*/  VIADD R4, R2, 0xffffff80 ;  /* 0xffffff8002047836 */ /* 0x000fe40000000000 */
        /* <DEDUP_REMOVED lines=13> */
[----:B------:R-:W-:Y:S01]  /*ef90*/  UIMAD UR7, UR11, UR36, URZ ;  /* 0x000000240b0772a4 */ /* 0x000fe2000f8e023f */
[----:B------:R-:W1:Y:S01]  /*efa0*/  @P0 LDC R7, c[0x0][0xbf0] ;  /* 0x0002fc00ff070b82 */ /* 0x000e620000000800 */
[----:B------:R-:W-:Y:S02]  /*efb0*/  UIMAD.WIDE.U32 UR14, UR8, UR39, URZ ;  /* 0x00000027080e72a5 */ /* 0x000fe4000f8e003f */
        /* <DEDUP_REMOVED lines=12> */
[----:B------:R-:W-:Y:S01]  /*f080*/  UIADD3.X UR7, UR7, UR11, UR16, UP0, UP1 ;  /* 0x0000000b07077290 */ /* 0x000fe200087e2410 */
[----:B-1----:R-:W-:Y:S01]  /*f090*/  @P0 SHF.R.U32.HI R5, RZ, R7, R2 ;  /* 0x00000007ff050219 */ /* 0x002fe20000011602 */
[----:B------:R-:W-:Y:S01]  /*f0a0*/  IMAD.U32 R2, RZ, RZ, UR20 ;  /* 0x00000014ff027e24 */ /* 0x000fe2000f8e00ff */
[----:B------:R-:W-:Y:S01]  /*f0b0*/  ULDC.64 UR8, c[0x0][UR17+0x210] ;  /* 0x0000840011087abb */ /* 0x000fe20008000a00 */
[----:B------:R-:W-:Y:S01]  /*f0c0*/  ULDC.64 UR10, c[0x0][0xba8] ;  /* 0x0002ea00000a7ab9 */ /* 0x000fe20000000a00 */
[----:B------:R-:W-:Y:S01]  /*f0d0*/  @!UP2 ULDC UR10, c[0x0][0xb50] ;  /* 0x0002d400000aaab9 */ /* 0x000fe20000000800 */
[--C-:B------:R-:W-:Y:S01]  /*f0e0*/  IMAD.MOV R7, RZ, RZ, -R5.reuse ;  /* 0x000000ffff077224 */ /* 0x100fe200078e0a05 */
[----:B------:R-:W-:Y:S01]  /*f0f0*/  IADD3 R2, P0, P1, R5, UR14, R2 ;  /* 0x0000000e05027c10 */ /* 0x000fe2000f91e002 */
[----:B------:R-:W-:Y:S01]  /*f100*/  @!UP2 ULDC UR11, c[0x0][0xb54] ;  /* 0x0002d500000baab9 */ /* 0x000fe20000000800 */
[----:B------:R-:W-:Y:S01]  /*f110*/  SHF.R.S32.HI R5, RZ, 0x1f, R5 ;  /* 0x0000001fff057819 */ /* 0x000fe20000011405 */
[----:B------:R-:W-:-:S03]  /*f120*/  IMAD R7, R9, R7, R4 ;  /* 0x0000000709077224 */ /* 0x000fc600078e0204 */
[----:B------:R-:W-:Y:S01]  /*f130*/  IADD3.X R3, R5, UR7, R6, P0, P1 ;  /* 0x0000000705037c10 */ /* 0x000fe200087e2406 */
[C---:B------:R-:W-:Y:S01]  /*f140*/  IMAD R9, R7.reuse, UR9, RZ ;  /* 0x0000000907097c24 */ /* 0x040fe2000f8e02ff */
[----:B------:R-:W-:Y:S01]  /*f150*/  SHF.R.S32.HI R4, RZ, 0x1f, R7 ;  /* 0x0000001fff047819 */ /* 0x000fe20000011407 */
[----:B------:R-:W-:-:S04]  /*f160*/  IMAD.WIDE.U32 R2, R7, UR8, R2 ;  /* 0x0000000807027c25 */ /* 0x000fc8000f8e0002 */
[----:B------:R-:W-:Y:S01]  /*f170*/  IMAD R9, R4, UR8, R9 ;  /* 0x0000000804097c24 */ /* 0x000fe2000f8e0209 */
[----:B------:R-:W-:-:S03]  /*f180*/  LEA R4, P0, R2, UR10, 0x2 ;  /* 0x0000000a02047c11 */ /* 0x000fc6000f8010ff */
[----:B------:R-:W-:-:S05]  /*f190*/  IMAD.IADD R3, R3, 0x1, R9 ;  /* 0x0000000103037824 */ /* 0x000fca00078e0209 */
[----:B------:R-:W-:Y:S01]  /*f1a0*/  LEA.HI.X R5, R2, UR11, R3, 0x2, P0 ;  /* 0x0000000b02057c11 */ /* 0x000fe200080f1403 */
[----:B------:R-:W-:-:S05]  /*f1b0*/  IMAD.MOV.U32 R3, RZ, RZ, -0x800000 ;  /* 0xff800000ff037424 */ /* 0x000fca00078e00ff */
[----:B------:R0:W-:Y:S02]  /*f1c0*/  STG.E desc[UR48][R4.64], R3 ;  /* 0x0000000304007986 */ /* 0x0001e4000c101930 */
.L_x_6240:
[----:B------:R-:W-:Y:S05]  /*f1d0*/  BSYNC B1 ;  /* 0x0000000000017941 */ /* 0x000fea0003800000 */
.L_x_6239:
[----:B------:R-:W-:-:S06]  /*f1e0*/  UISETP.GT.AND UP0, UPT, UR44, 0x1, UPT ;  /* 0x000000012c00788c */ /* 0x000fcc000bf04270 */
[----:B------:R-:W-:-:S13]  /*f1f0*/  PLOP3.LUT P0, PT, PT, PT, UP0, 0x80, 0x0 ;  /* 0x000000000000781c */ /* 0x000fda0003f0f008 */
[----:B------:R-:W-:Y:S05]  /*f200*/  @P0 BRA `(.L_x_6235) ;  /* 0x0000000400c00947 */ /* 0x000fea0003800000 */
[----:B------:R-:W1:Y:S01]  /*f210*/  LDC R11, c[0x0][0xbe8] ;  /* 0x0002fa00ff0b7b82 */ /* 0x000e620000000800 */
[----:B------:R-:W-:Y:S01]  /*f220*/  SHF.R.S32.HI R8, RZ, 0x1f, R10 ;  /* 0x0000001fff087819 */ /* 0x000fe2000001140a */
[----:B------:R-:W-:Y:S01]  /*f230*/  ULDC.64 UR10, c[0x0][0xaa0] ;  /* 0x0002a800000a7ab9 */ /* 0x000fe20000000a00 */
[----:B0-----:R-:W-:Y:S01]  /*f240*/  IMAD.U32 R5, RZ, RZ, UR42 ;  /* 0x0000002aff057e24 */ /* 0x001fe2000f8e00ff */
[----:B------:R-:W-:Y:S01]  /*f250*/  UIMAD UR7, UR16, UR10, URZ ;  /* 0x0000000a100772a4 */ /* 0x000fe2000f8e023f */
[----:B------:R-:W-:Y:S01]  /*f260*/  LEA.HI R8, R8, R10, RZ, 0x3 ;  /* 0x0000000a08087211 */ /* 0x000fe200078f18ff */
[----:B------:R-:W-:Y:S01]  /*f270*/  UIMAD.WIDE.U32 UR8, UR4, UR10, URZ ;  /* 0x0000000a040872a5 */ /* 0x000fe2000f8e003f */
[----:B------:R-:W-:Y:S01]  /*f280*/  BSSY B1, `(.L_x_6241) ;  /* 0x000003e000017945 */ /* 0x000fe20003800000 */
[----:B------:R-:W-:Y:S01]  /*f290*/  UIMAD UR7, UR4, UR11, UR7 ;  /* 0x0000000b040772a4 */ /* 0x000fe2000f8e0207 */
[----:B------:R-:W-:Y:S02]  /*f2a0*/  SHF.R.S32.HI R8, RZ, 0x3, R8 ;  /* 0x00000003ff087819 */ /* 0x000fe40000011408 */
[----:B------:R-:W-:Y:S01]  /*f2b0*/  ULDC.64 UR10, c[0x0][0xae8] ;  /* 0x0002ba00000a7ab9 */ /* 0x000fe20000000a00 */
[----:B------:R-:W-:Y:S01]  /*f2c0*/  UIADD3 UR9, UR9, UR7, URZ ;  /* 0x0000000709097290 */ /* 0x000fe2000fffe03f */
[----:B------:R-:W-:Y:S01]  /*f2d0*/  SHF.R.S32.HI R10, RZ, 0x1f, R17 ;  /* 0x0000001fff0a7819 */ /* 0x000fe20000011411 */
[----:B------:R-:W-:Y:S01]  /*f2e0*/  IMAD R2, R18, 0x20, R8 ;  /* 0x0000002012027824 */ /* 0x000fe200078e0208 */
[----:B------:R-:W-:Y:S01]  /*f2f0*/  SHF.R.S32.HI R12, RZ, 0x1f, R16 ;  /* 0x0000001fff0c7819 */ /* 0x000fe20000011410 */
[----:B------:R-:W-:-:S02]  /*f300*/  UIMAD.WIDE.U32 UR8, UR39, UR10, UR8 ;  /* 0x0000000a270872a5 */ /* 0x000fc4000f8e0008 */
[----:B------:R-:W-:Y:S02]  /*f310*/  IMAD R6, R5, 0x80, R2 ;  /* 0x0000008005067824 */ /* 0x000fe400078e0202 */
[----:B------:R-:W-:Y:S02]  /*f320*/  UIMAD UR9, UR39, UR11, UR9 ;  /* 0x0000000b270972a4 */ /* 0x000fe4000f8e0209 */
[----:B------:R-:W-:Y:S01]  /*f330*/  IMAD.MOV.U32 R5, RZ, RZ, R6 ;  /* 0x000000ffff057224 */ /* 0x000fe200078e0006 */
        /* <DEDUP_REMOVED lines=26> */
[----:B-----5:R-:W-:Y:S02]  /*f4e0*/  IMAD R11, R0, R11, RZ ;  /* 0x0000000b000b7224 */ /* 0x020fe400078e02ff */
[----:B------:R-:W-:-:S02]  /*f4f0*/  IMAD R5, R7, UR9, R4 ;  /* 0x0000000907057c24 */ /* 0x000fc4000f8e0204 */
[----:B------:R-:W-:Y:S01]  /*f500*/  IMAD.WIDE.U32 R2, R7, UR8, R2 ;  /* 0x0000000807027c25 */ /* 0x000fe2000f8e0002 */
[C---:B------:R-:W-:Y:S01]  /*f510*/  ISETP.GE.AND P2, PT, R6.reuse, R11, PT ;  /* 0x0000000b0600720c */ /* 0x040fe20003f46270 */
[----:B------:R-:W-:Y:S02]  /*f520*/  ULDC.64 UR8, c[0x0][0xa80] ;  /* 0x0002a00000087ab9 */ /* 0x000fe40000000a00 */
[----:B------:R-:W-:Y:S01]  /*f530*/  VIADD R0, R6, 0x20 ;  /* 0x0000002006007836 */ /* 0x000fe20000000000 */
[----:B------:R-:W-:Y:S01]  /*f540*/  LEA R4, P3, R2, UR8, 0x1 ;  /* 0x0000000802047c11 */ /* 0x000fe2000f8608ff */
[----:B------:R-:W-:-:S03]  /*f550*/  IMAD.IADD R3, R3, 0x1, R5 ;  /* 0x0000000103037824 */ /* 0x000fc600078e0205 */
[-C--:B------:R-:W-:Y:S01]  /*f560*/  ISETP.GE.AND P1, PT, R0, R11.reuse, PT ;  /* 0x0000000b0000720c */ /* 0x080fe20003f26270 */
[----:B------:R-:W-:Y:S01]  /*f570*/  VIADD R0, R6, 0x40 ;  /* 0x0000004006007836 */ /* 0x000fe20000000000 */
[----:B------:R-:W-:Y:S02]  /*f580*/  LEA.HI.X R5, R2, UR9, R3, 0x1, P3 ;  /* 0x0000000902057c11 */ /* 0x000fe400098f0c03 */
[----:B------:R0:W1:Y:S02]  /*f590*/  SHFL.IDX PT, R2, R4, RZ, 0x181f ;  /* 0x00181fff04027589 */ /* 0x00006400000e0000 */
[----:B------:R-:W-:Y:S02]  /*f5a0*/  ISETP.GE.AND P0, PT, R0, R11, PT ;  /* 0x0000000b0000720c */ /* 0x000fe40003f06270 */
[----:B------:R0:W2:Y:S01]  /*f5b0*/  SHFL.IDX PT, R0, R5, RZ, 0x181f ;  /* 0x00181fff05007589 */ /* 0x0000a200000e0000 */
[----:B------:R-:W-:Y:S10]  /*f5c0*/  @P2 BRA `(.L_x_6242) ;  /* 0x0000000000242947 */ /* 0x000ff40003800000 */
[----:B------:R-:W-:Y:S02]  /*f5d0*/  ULDC UR4, c[0x0][0xac8] ;  /* 0x0002b20000047ab9 */ /* 0x000fe40000000800 */
[----:B------:R-:W-:Y:S02]  /*f5e0*/  ISETP.GE.AND P4, PT, R16, UR4, PT ;  /* 0x0000000410007c0c */ /* 0x000fe4000bf86270 */
[----:B------:R-:W-:-:S11]  /*f5f0*/  ISETP.GE.AND P5, PT, R17, UR4, PT ;  /* 0x0000000411007c0c */ /* 0x000fd6000bfa6270 */
[CC--:B-1----:R-:W-:Y:S02]  /*f600*/  @!P4 LEA R8, P2, R16.reuse, R2.reuse, 0x1 ;  /* 0x000000021008c211 */ /* 0x0c2fe400078408ff */
[C---:B------:R-:W-:Y:S02]  /*f610*/  @!P5 LEA R2, P3, R17.reuse, R2, 0x1 ;  /* 0x000000021102d211 */ /* 0x040fe400078608ff */
[-C--:B--2---:R-:W-:Y:S02]  /*f620*/  @!P4 LEA.HI.X R9, R16, R0.reuse, R12, 0x1, P2 ;  /* 0x000000001009c211 */ /* 0x084fe400010f0c0c */
[----:B------:R-:W-:-:S03]  /*f630*/  @!P5 LEA.HI.X R3, R17, R0, R10, 0x1, P3 ;  /* 0x000000001103d211 */ /* 0x000fc600018f0c0a */
[----:B------:R3:W-:Y:S04]  /*f640*/  @!P4 ST.E.128 desc[UR48][R8.64], RZ ;  /* 0x000000ff0800c985 */ /* 0x0007e8000c101d30 */
[----:B------:R3:W-:Y:S02]  /*f650*/  @!P5 ST.E.128 desc[UR48][R2.64], RZ ;  /* 0x000000ff0200d985 */ /* 0x0007e4000c101d30 */
.L_x_6242:
[----:B------:R-:W-:Y:S05]  /*f660*/  BSYNC B1 ;  /* 0x0000000000017941 */ /* 0x000fea0003800000 */
.L_x_6241:
[----:B--2---:R2:W4:Y:S01]  /*f670*/  SHFL.IDX PT, R0, R5, 0x1, 0x181f ;  /* 0x00381f0005007f89 */ /* 0x00452200000e0000 */
[----:B------:R-:W-:Y:S03]  /*f680*/  BSSY B1, `(.L_x_6243) ;  /* 0x000000c000017945 */ /* 0x000fe60003800000 */
[----:B-1-3--:R2:W1:Y:S01]  /*f690*/  SHFL.IDX PT, R2, R4, 0x1, 0x181f ;  /* 0x00381f0004027f89 */ /* 0x00a46200000e0000 */
[----:B------:R-:W-:Y:S05]  /*f6a0*/  @P1 BRA `(.L_x_6244) ;  /* 0x0000000000241947 */ /* 0x000fea0003800000 */
[----:B------:R-:W-:Y:S02]  /*f6b0*/  ULDC UR4, c[0x0][0xac8] ;  /* 0x0002b20000047ab9 */ /* 0x000fe40000000800 */
[----:B------:R-:W-:Y:S02]  /*f6c0*/  ISETP.GE.AND P3, PT, R16, UR4, PT ;  /* 0x0000000410007c0c */ /* 0x000fe4000bf66270 */
[----:B------:R-:W-:-:S11]  /*f6d0*/  ISETP.GE.AND P4, PT, R17, UR4, PT ;  /* 0x0000000411007c0c */ /* 0x000fd6000bf86270 */
[CC--:B-1----:R-:W-:Y:S02]  /*f6e0*/  @!P3 LEA R8, P1, R16.reuse, R2.reuse, 0x1 ;  /* 0x000000021008b211 */ /* 0x0c2fe400078208ff */
[C---:B------:R-:W-:Y:S02]  /*f6f0*/  @!P4 LEA R2, P2, R17.reuse, R2, 0x1 ;  /* 0x000000021102c211 */ /* 0x040fe400078408ff */
[-C--:B----4-:R-:W-:Y:S02]  /*f700*/  @!P3 LEA.HI.X R9, R16, R0.reuse, R12, 0x1, P1 ;  /* 0x000000001009b211 */ /* 0x090fe400008f0c0c */
[----:B------:R-:W-:-:S03]  /*f710*/  @!P4 LEA.HI.X R3, R17, R0, R10, 0x1, P2 ;  /* 0x000000001103c211 */ /* 0x000fc600010f0c0a */
[----:B------:R3:W-:Y:S04]  /*f720*/  @!P3 ST.E.128 desc[UR48][R8.64], RZ ;  /* 0x000000ff0800b985 */ /* 0x0007e8000c101d30 */
[----:B------:R3:W-:Y:S02]  /*f730*/  @!P4 ST.E.128 desc[UR48][R2.64], RZ ;  /* 0x000000ff0200c985 */ /* 0x0007e4000c101d30 */
.L_x_6244:
[----:B------:R-:W-:Y:S05]  /*f740*/  BSYNC B1 ;  /* 0x0000000000017941 */ /* 0x000fea0003800000 */
.L_x_6243:
[----:B----4-:R4:W0:Y:S01]  /*f750*/  SHFL.IDX PT, R0, R5, 0x2, 0x181f ;  /* 0x00581f0005007f89 */ /* 0x01082200000e0000 */
        /* <DEDUP_REMOVED lines=8> */
[-C--:B0-----:R-:W-:Y:S02]  /*f7e0*/  @!P2 LEA.HI.X R9, R16, R0.reuse, R12, 0x1, P0 ;  /* 0x000000001009a211 */ /* 0x081fe400000f0c0c */
[----:B------:R-:W-:-:S03]  /*f7f0*/  @!P3 LEA.HI.X R3, R17, R0, R10, 0x1, P1 ;  /* 0x000000001103b211 */ /* 0x000fc600008f0c0a */
[----:B------:R3:W-:Y:S04]  /*f800*/  @!P2 ST.E.128 desc[UR48][R8.64], RZ ;  /* 0x000000ff0800a985 */ /* 0x0007e8000c101d30 */
[----:B------:R3:W-:Y:S02]  /*f810*/  @!P3 ST.E.128 desc[UR48][R2.64], RZ ;  /* 0x000000ff0200b985 */ /* 0x0007e4000c101d30 */
.L_x_6246:
[----:B------:R-:W-:Y:S05]  /*f820*/  BSYNC B1 ;  /* 0x0000000000017941 */ /* 0x000fea0003800000 */
.L_x_6245:
[----:B0-----:R-:W-:Y:S01]  /*f830*/  VIADD R0, R6, 0x60 ;  /* 0x0000006006007836 */ /* 0x001fe20000000000 */
[----:B--2-4-:R-:W0:Y:S04]  /*f840*/  SHFL.IDX PT, R5, R5, 0x3, 0x181f ;  /* 0x00781f0005057f89 */ /* 0x014e2800000e0000 */
[----:B------:R-:W-:Y:S01]  /*f850*/  ISETP.GE.AND P0, PT, R0, R11, PT ;  /* 0x0000000b0000720c */ /* 0x000fe20003f06270 */
[----:B-1-3--:R1:W2:-:S12]  /*f860*/  SHFL.IDX PT, R2, R4, 0x3, 0x181f ;  /* 0x00781f0004027f89 */ /* 0x00a29800000e0000 */
[----:B-1----:R-:W-:Y:S05]  /*f870*/  @P0 BRA `(.L_x_6235) ;  /* 0x0000000000240947 */ /* 0x002fea0003800000 */
[----:B------:R-:W-:Y:S02]  /*f880*/  ULDC UR4, c[0x0][0xac8] ;  /* 0x0002b20000047ab9 */ /* 0x000fe40000000800 */
[----:B------:R-:W-:Y:S02]  /*f890*/  ISETP.GE.AND P2, PT, R16, UR4, PT ;  /* 0x0000000410007c0c */ /* 0x000fe4000bf46270 */
[----:B------:R-:W-:-:S11]  /*f8a0*/  ISETP.GE.AND P3, PT, R17, UR4, PT ;  /* 0x0000000411007c0c */ /* 0x000fd6000bf66270 */
[CC--:B--2---:R-:W-:Y:S02]  /*f8b0*/  @!P2 LEA R6, P0, R16.reuse, R2.reuse, 0x1 ;  /* 0x000000021006a211 */ /* 0x0c4fe400078008ff */
[C---:B------:R-:W-:Y:S02]  /*f8c0*/  @!P3 LEA R2, P1, R17.reuse, R2, 0x1 ;  /* 0x000000021102b211 */ /* 0x040fe400078208ff */
[-C--:B0-----:R-:W-:Y:S02]  /*f8d0*/  @!P2 LEA.HI.X R7, R16, R5.reuse, R12, 0x1, P0 ;  /* 0x000000051007a211 */ /* 0x081fe400000f0c0c */
[----:B------:R-:W-:-:S03]  /*f8e0*/  @!P3 LEA.HI.X R3, R17, R5, R10, 0x1, P1 ;  /* 0x000000051103b211 */ /* 0x000fc600008f0c0a */
[----:B------:R0:W-:Y:S04]  /*f8f0*/  @!P2 ST.E.128 desc[UR48][R6.64], RZ ;  /* 0x000000ff0600a985 */ /* 0x0001e8000c101d30 */
[----:B------:R0:W-:Y:S02]  /*f900*/  @!P3 ST.E.128 desc[UR48][R2.64], RZ ;  /* 0x000000ff0200b985 */ /* 0x0001e4000c101d30 */
.L_x_6235:
[----:B------:R-:W-:Y:S05]  /*f910*/  BSYNC B0 ;  /* 0x0000000000007941 */ /* 0x000fea0003800000 */
.L_x_6225:
[----:B------:R-:W-:Y:S02]  /*f920*/  ULDC UR4, c[0x0][0xc3c] ;  /* 0x00030f0000047ab9 */ /* 0x000fe40000000800 */
[----:B------:R-:W-:-:S13]  /*f930*/  ISETP.GE.AND P0, PT, R31, UR4, PT ;  /* 0x000000041f007c0c */ /* 0x000fda000bf06270 */
[----:B------:R-:W-:Y:S05]  /*f940*/  @!P0 BRA `(.L_x_6247) ;  /* 0xffffff1400c88947 */ /* 0x000fea000383ffff */
[----:B------:R-:W-:Y:S05]  /*f950*/  EXIT ;  /* 0x000000000000794d */ /* 0x000fea0003800000 */
.L_x_6198:
        /* <DEDUP_REMOVED lines=22> */
.L_x_6248:
        /* <DEDUP_REMOVED lines=44> */
.L_x_6252:
        /* <DEDUP_REMOVED lines=38> */
.L_x_6250:
        /* <DEDUP_REMOVED lines=20> */
.L_x_6253:
        /* <DEDUP_REMOVED lines=56> */
.L_x_6251:
[----:B------:R1:W-:Y:S04]  /*104a0*/  STL [R1+0x10], R7 ;  /* 0x0000100701007387 */ /* 0x0003e80000100800 */
[----:B------:R1:W-:Y:S04]  /*104b0*/  STL [R1+0x14], RZ ;  /* 0x000014ff01007387 */ /* 0x0003e80000100800 */
[----:B------:R1:W-:Y:S02]  /*104c0*/  STL [R1+0x18], RZ ;  /* 0x000018ff01007387 */ /* 0x0003e40000100800 */
.L_x_6254:
        /* <DEDUP_REMOVED lines=11> */
.L_x_6249:
        /* <DEDUP_REMOVED lines=19> */
[C---:B------:R-:W-:Y:S01]  /*106b0*/  LOP3.LUT P0, RZ, R6.reuse, 0x4, RZ, 0xc0, !PT ;  /* 0x0000000406ff7812 */ /* 0x040fe2000780c0ff */
[C---:B------:R-:W-:Y:S01]  /*106c0*/  IMAD.SHL.U32 R5, R6.reuse, 0x4, RZ ;  /* 0x0000000406057824 */ /* 0x040fe200078e00ff */
[----:B------:R-:W-:Y:S01]  /*106d0*/  SHF.R.U32.HI R3, RZ, 0x5, R4 ;  /* 0x00000005ff037819 */ /* 0x000fe20000011604 */
[----:B------:R-:W-:Y:S01]  /*106e0*/  IMAD.SHL.U32 R19, R6, 0x80, RZ ;  /* 0x0000008006137824 */ /* 0x000fe200078e00ff */
[----:B------:R-:W-:-:S04]  /*106f0*/  LOP3.LUT R2, R0, 0x80, RZ, 0xc0, !PT ;  /* 0x0000008000027812 */ /* 0x000fc800078ec0ff */
[----:B------:R-:W-:-:S04]  /*10700*/  LOP3.LUT R2, R2, 0x10, R6, 0xf8, !PT ;  /* 0x0000001002027812 */ /* 0x000fc800078ef806 */
[----:B------:R-:W-:Y:S02]  /*10710*/  LOP3.LUT R5, R2, 0x10, R5, 0x78, !PT ;  /* 0x0000001002057812 */ /* 0x000fe400078e7805 */
[C---:B------:R-:W-:Y:S02]  /*10720*/  LOP3.LUT R2, R0.reuse, 0x60, RZ, 0xc0, !PT ;  /* 0x0000006000027812 */ /* 0x040fe400078ec0ff */
[----:B------:R-:W-:-:S03]  /*10730*/  LOP3.LUT R0, R0, 0x100, RZ, 0xc0, !PT ;  /* 0x0000010000007812 */ /* 0x000fc600078ec0ff */
[----:B------:R-:W-:-:S05]  /*10740*/  IMAD R2, R3, 0x200, R2 ;  /* 0x0000020003027824 */ /* 0x000fca00078e0202 */
[----:B------:R-:W-:Y:S02]  /*10750*/  IADD3 R2, R5, R2, R0 ;  /* 0x0000000205027210 */ /* 0x000fe40007ffe000 */
[----:B------:R-:W-:-:S03]  /*10760*/  LOP3.LUT R0, R19, 0x380, RZ, 0xc0, !PT ;  /* 0x0000038013007812 */ /* 0x000fc600078ec0ff */
[----:B------:R0:W-:Y:S02]  /*10770*/  STL [R1+0x24], R2 ;  /* 0x0000240201007387 */ /* 0x0001e40000100800 */
[----:B------:R-:W-:Y:S02]  /*10780*/  IMAD R3, R3, 0x10, R0 ;  /* 0x0000001003037824 */ /* 0x000fe400078e0200 */
[----:B------:R-:W-:-:S05]  /*10790*/  IMAD.SHL.U32 R0, R6, 0x10, RZ ;  /* 0x0000001006007824 */ /* 0x000fca00078e00ff */
[----:B0-----:R-:W-:Y:S01]  /*107a0*/  LOP3.LUT R2, R3, 0x70, R0, 0x78, !PT ;  /* 0x0000007003027812 */ /* 0x001fe200078e7800 */
[----:B------:R-:W-:-:S03]  /*107b0*/  IMAD.SHL.U32 R3, R6, 0x2, RZ ;  /* 0x0000000206037824 */ /* 0x000fc600078e00ff */
[----:B------:R-:W-:Y:S02]  /*107c0*/  LOP3.LUT R19, R2, 0xc00, R19, 0xf8, !PT ;  /* 0x00000c0002137812 */ /* 0x000fe400078ef813 */
[----:B------:R-:W-:-:S04]  /*107d0*/  LOP3.LUT R2, R0, 0x3f0, RZ, 0xc0, !PT ;  /* 0x000003f000027812 */ /* 0x000fc800078ec0ff */
[----:B------:R-:W-:Y:S01]  /*107e0*/  LOP3.LUT R3, R2, 0x70, R3, 0x78, !PT ;  /* 0x0000007002037812 */ /* 0x000fe200078e7803 */
[----:B------:R-:W-:Y:S01]  /*107f0*/  IMAD.SHL.U32 R2, R4, 0x10, RZ ;  /* 0x0000001004027824 */ /* 0x000fe200078e00ff */
[----:B------:R-:W-:-:S04]  /*10800*/  SHF.R.U32.HI R4, RZ, 0x3, R4 ;  /* 0x00000003ff047819 */ /* 0x000fc80000011604 */
[----:B------:R-:W-:Y:S01]  /*10810*/  LOP3.LUT R2, R3, 0x400, R2, 0xf8, !PT ;  /* 0x0000040003027812 */ /* 0x000fe200078ef802 */
[----:B------:R-:W-:Y:S01]  /*10820*/  IMAD.MOV.U32 R3, RZ, RZ, 0x40 ;  /* 0x00000040ff037424 */ /* 0x000fe200078e00ff */
[----:B------:R-:W-:Y:S01]  /*10830*/  LOP3.LUT R4, R4, 0x70, R0, 0xf8, !PT ;  /* 0x0000007004047812 */ /* 0x000fe200078ef800 */
[----:B------:R-:W-:Y:S02]  /*10840*/  IMAD.MOV.U32 R0, RZ, RZ, 0x1 ;  /* 0x00000001ff007424 */ /* 0x000fe400078e00ff */
[----:B------:R-:W-:Y:S01]  /*10850*/  IMAD.IADD R2, R17, 0x1, R2 ;  /* 0x0000000111027824 */ /* 0x000fe200078e0202 */
[----:B------:R-:W-:-:S05]  /*10860*/  SEL R3, R3, 0xffffffc0, !P0 ;  /* 0xffffffc003037807 */ /* 0x000fca0004000000 */
[----:B------:R-:W-:Y:S04]  /*10870*/  STL [R1+0x38], R3 ;  /* 0x0000380301007387 */ /* 0x000fe80000100800 */
[----:B------:R-:W-:Y:S04]  /*10880*/  STL [R1+0x2c], R2 ;  /* 0x00002c0201007387 */ /* 0x000fe80000100800 */
[----:B------:R-:W-:Y:S04]  /*10890*/  STL [R1+0x34], RZ ;  /* 0x000034ff01007387 */ /* 0x000fe80000100800 */
[----:B------:R0:W-:Y:S04]  /*108a0*/  STL [R1+0x4], R0 ;  /* 0x0000040001007387 */ /* 0x0001e80000100800 */
[----:B------:R1:W-:Y:S01]  /*108b0*/  STL [R1], RZ ;  /* 0x000000ff01007387 */ /* 0x0003e20000100800 */
[----:B0-----:R-:W-:-:S05]  /*108c0*/  IMAD.IADD R0, R3, 0x1, R19 ;  /* 0x0000000103007824 */ /* 0x001fca00078e0213 */
[----:B------:R1:W-:Y:S02]  /*108d0*/  STL [R1+0x28], R0 ;  /* 0x0000280001007387 */ /* 0x0003e40000100800 */
.L_x_6321:
[----:B------:R-:W-:Y:S01]  /*108e0*/  ULDC.64 UR4, c[0x0][0xc88] ;  /* 0x0003220000047ab9 */ /* 0x000fe20000000a00 */
[----:B------:R-:W-:Y:S01]  /*108f0*/  ULDC.64 UR6, c[0x0][0xa18] ;  /* 0x0002860000067ab9 */ /* 0x000fe20000000a00 */
[----:B------:R-:W-:Y:S01]  /*10900*/  UIMAD.WIDE UR4, UR43, 0x4, UR4 ;  /* 0x000000042b0478a5 */ /* 0x000fe2000f8e0204 */
[----:B------:R-:W2:Y:S01]  /*10910*/  LDL.LU R10, [R1+0x18] ;  /* 0x00001800010a7983 */ /* 0x000ea20000300800 */
        /* <DEDUP_REMOVED lines=37> */
[----:B------:R-:W-:Y:S02]  /*10b70*/  UIADD3.X UR7, UR50, UR9, URZ, UP1, !UPT ;  /* 0x0000000932077290 */ /* 0x000fe40008ffe43f */
[----:B------:R-:W-:-:S04]  /*10b80*/  IMAD.U32 R6, RZ, RZ, UR6 ;  /* 0x00000006ff067e24 */ /* 0x000fc8000f8e00ff */
[----:B------:R-:W-:-:S05]  /*10b90*/  IMAD.U32 R7, RZ, RZ, UR7 ;  /* 0x00000007ff077e24 */ /* 0x000fca000f8e00ff */
[----:B------:R-:W3:Y:S04]  /*10ba0*/  @P2 LDG.E R8, desc[UR48][R6.64] ;  /* 0x0000003006082981 */ /* 0x000ee8000c1e1900 */
[----:B----4-:R1:W-:Y:S04]  /*10bb0*/  STL [R1+0x30], R0 ;  /* 0x0000300001007387 */ /* 0x0103e80000100800 */
[----:B-1----:R1:W4:Y:S02]  /*10bc0*/  @P4 LDG.E R0, desc[UR48][R4.64] ;  /* 0x0000003004004981 */ /* 0x002324000c1e1900 */
[----:B-1----:R-:W-:-:S02]  /*10bd0*/  IMAD.U32 R4, RZ, RZ, UR4 ;  /* 0x00000004ff047e24 */ /* 0x002fc4000f8e00ff */
[----:B------:R-:W-:-:S05]  /*10be0*/  IMAD.U32 R5, RZ, RZ, UR5 ;  /* 0x00000005ff057e24 */ /* 0x000fca000f8e00ff */
[----:B------:R-:W5:Y:S01]  /*10bf0*/  @P0 LDG.E R2, desc[UR48][R4.64] ;  /* 0x0000003004020981 */ /* 0x000f62000c1e1900 */
[----:B------:R-:W-:Y:S02]  /*10c00*/  ISETP.NE.AND.EX P1, PT, R3, RZ, PT, P1 ;  /* 0x000000ff0300720c */ /* 0x000fe40003f25310 */
[----:B------:R-:W1:Y:S01]  /*10c10*/  LDC R3, c[0x0][0x424] ;  /* 0x00010900ff037b82 */ /* 0x000e620000000800 */
        /* <DEDUP_REMOVED lines=17> */
.L_x_6256:
[----:B------:R-:W-:Y:S01]  /*10d30*/  SEL R3, R3, 0x1, P1 ;  /* 0x0000000103037807 */ /* 0x000fe20000800000 */
[----:B------:R-:W-:Y:S01]  /*10d40*/  ULDC.64 UR6, c[0x0][0xa20] ;  /* 0x0002880000067ab9 */ /* 0x000fe20000000a00 */
[----:B------:R-:W-:Y:S01]  /*10d50*/  ULOP3.LUT UR36, UR36, 0xffff, URZ, 0xc0, !UPT ;  /* 0x0000ffff24247892 */ /* 0x000fe2000f8ec03f */
[----:B------:R-:W-:Y:S01]  /*10d60*/  ISETP.NE.U32.AND P0, PT, RZ, UR6, PT ;  /* 0x00000006ff007c0c */ /* 0x000fe2000bf05070 */
[----:B------:R-:W-:Y:S01]  /*10d70*/  UIADD3 UR40, UR40, UR4, URZ ;  /* 0x0000000428287290 */ /* 0x000fe2000fffe03f */
[----:B0-----:R-:W-:Y:S02]  /*10d80*/  IMAD R2, R3, R9, RZ ;  /* 0x0000000903027224 */ /* 0x001fe400078e02ff */
[----:B------:R-:W-:Y:S01]  /*10d90*/  IMAD.U32 R3, RZ, RZ, UR45 ;  /* 0x0000002dff037e24 */ /* 0x000fe2000f8e00ff */
[----:B------:R-:W-:-:S04]  /*10da0*/  ISETP.NE.AND.EX P0, PT, RZ, UR7, PT, P0 ;  /* 0x00000007ff007c0c */ /* 0x000fc8000bf05300 */
[----:B------:R0:W-:Y:S09]  /*10db0*/  STL [R1+0x8], R3 ;  /* 0x0000080301007387 */ /* 0x0001f20000100800 */
[----:B------:R-:W-:Y:S05]  /*10dc0*/  @!P0 BRA `(.L_x_6257) ;  /* 0x0000000000188947 */ /* 0x000fea0003800000 */
[----:B------:R-:W-:-:S04]  /*10dd0*/  UIADD3 UR5, UP0, UR47, UR6, URZ ;  /* 0x000000062f057290 */ /* 0x000fc8000ff1e03f */
[----:B------:R-:W-:Y:S02]  /*10de0*/  UIADD3.X UR6, UR50, UR7, URZ, UP0, !UPT ;  /* 0x0000000732067290 */ /* 0x000fe400087fe43f */
[----:B------:R-:W-:-:S04]  /*10df0*/  IMAD.U32 R2, RZ, RZ, UR5 ;  /* 0x00000005ff027e24 */ /* 0x000fc8000f8e00ff */
[----:B0-----:R-:W-:-:S05]  /*10e00*/  IMAD.U32 R3, RZ, RZ, UR6 ;  /* 0x00000006ff037e24 */ /* 0x001fca000f8e00ff */
[----:B------:R1:W5:Y:S01]  /*10e10*/  LDG.E R2, desc[UR48][R2.64] ;  /* 0x0000003002027981 */ /* 0x000362000c1e1900 */
[----:B------:R-:W-:Y:S05]  /*10e20*/  BRA `(.L_x_6258) ;  /* 0x0000000000107947 */ /* 0x000fea0003800000 */
.L_x_6257:
[----:B------:R-:W-:Y:S05]  /*10e30*/  @!P2 BRA `(.L_x_6258) ;  /* 0x00000000000ca947 */ /* 0x000fea0003800000 */
[----:B------:R-:W2:Y:S04]  /*10e40*/  LDG.E R2, desc[UR48][R6.64] ;  /* 0x0000003006027981 */ /* 0x000ea8000c1e1900 */
[----:B------:R-:W2:Y:S02]  /*10e50*/  LDG.E R6, desc[UR48][R6.64+0x4] ;  /* 0x0000043006067981 */ /* 0x000ea4000c1e1900 */
[----:B--2---:R-:W-:-:S07]  /*10e60*/  IMAD.IADD R2, R6, 0x1, -R2 ;  /* 0x0000000106027824 */ /* 0x004fce00078e0a02 */
.L_x_6258:
[----:B-----5:R-:W-:-:S04]  /*10e70*/  VIADD R2, R2, -UR4 ;  /* 0x8000000402027c36 */ /* 0x020fc80008000000 */
[C---:B01----:R-:W-:Y:S01]  /*10e80*/  VIADD R3, R2.reuse, 0xdf ;  /* 0x000000df02037836 */ /* 0x043fe20000000000 */
[----:B------:R-:W-:Y:S01]  /*10e90*/  ISETP.GE.AND P0, PT, R2, 0x1, PT ;  /* 0x000000010200780c */ /* 0x000fe20003f06270 */
[----:B------:R-:W-:-:S04]  /*10ea0*/  IMAD.MOV.U32 R2, RZ, RZ, RZ ;  /* 0x000000ffff027224 */ /* 0x000fc800078e00ff */
[----:B------:R-:W-:-:S05]  /*10eb0*/  IMAD.HI R2, R3, -0x6db6db6d, R2 ;  /* 0x9249249303027827 */ /* 0x000fca00078e0202 */
[----:B------:R-:W-:-:S04]  /*10ec0*/  SHF.R.U32.HI R18, RZ, 0x1f, R2 ;  /* 0x0000001fff127819 */ /* 0x000fc80000011602 */
[----:B------:R-:W-:Y:S01]  /*10ed0*/  LEA.HI.SX32 R18, R2, R18, 0x19 ;  /* 0x0000001202127211 */ /* 0x000fe200078fcaff */
[----:B------:R-:W-:Y:S01]  /*10ee0*/  IMAD.MOV.U32 R2, RZ, RZ, RZ ;  /* 0x000000ffff027224 */ /* 0x000fe200078e00ff */
        /* <DEDUP_REMOVED lines=30> */
.L_x_6259:
[----:B------:R-:W-:Y:S01]  /*110d0*/  LOP3.LUT R0, R0, 0xff, RZ, 0xc0, !PT ;  /* 0x000000ff00007812 */ /* 0x000fe200078ec0ff */
[----:B------:R-:W-:Y:S04]  /*110e0*/  BSSY B7, `(.L_x_6260) ;  /* 0x000033d000077945 */ /* 0x000fe80003800000 */
[----:B------:R-:W-:-:S05]  /*110f0*/  IMAD R3, R0, R2, RZ ;  /* 0x0000000200037224 */ /* 0x000fca00078e02ff */
[----:B------:R0:W-:Y:S01]  /*11100*/  STL [R1+0x18], R3 ;  /* 0x0000180301007387 */ /* 0x0001e20000100800 */
[----:B------:R-:W-:-:S04]  /*11110*/  VIADDMNMX R18, R3, R2, R18, PT ;  /* 0x0000000203127246 */ /* 0x000fc80003800112 */
[----:B------:R-:W-:-:S13]  /*11120*/  ISETP.GT.AND P0, PT, R18, R3, PT ;  /* 0x000000031200720c */ /* 0x000fda0003f04270 */
        /* <DEDUP_REMOVED lines=19> */
.L_x_6261:
        /* <DEDUP_REMOVED lines=20> */
.L_x_6264:
[----:B------:R-:W-:Y:S05]  /*113a0*/  BSYNC B6 ;  /* 0x0000000000067941 */ /* 0x000fea0003800000 */
.L_x_6263:
        /* <DEDUP_REMOVED lines=24> */
.L_x_6266:
[----:B------:R-:W-:Y:S05]  /*11530*/  BSYNC B6 ;  /* 0x0000000000067941 */ /* 0x000fea0003800000 */
.L_x_6265:
[----:B------:R-:W-:Y:S01]  /*11540*/  VIADD R0, R17, 0x400 ;  /* 0x0000040011007836 */ /* 0x000fe20000000000 */
[----:B------:R-:W-:Y:S04]  /*11550*/  BSSY B6, `(.L_x_6267) ;  /* 0x0000014000067945 */ /* 0x000fe80003800000 */
[----:B------:R1:W-:Y:S01]  /*11560*/  STL [R1+0x20], R0 ;  /* 0x0000200001007387 */ /* 0x0003e20000100800 */
[----:B------:R-:W-:-:S13]  /*11570*/  LOP3.LUT P0, RZ, R0, 0x9f, RZ, 0xc0, !PT ;  /* 0x0000009f00ff7812 */ /* 0x000fda000780c0ff */
[----:B-1----:R-:W-:Y:S05]  /*11580*/  @!P0 BRA `(.L_x_6268) ;  /* 0x0000000000408947 */ /* 0x002fea0003800000 */
        /* <DEDUP_REMOVED lines=16> */
.L_x_6268:
[----:B------:R-:W-:Y:S05]  /*11690*/  BSYNC B6 ;  /* 0x0000000000067941 */ /* 0x000fea0003800000 */
.L_x_6267:
        /* <DEDUP_REMOVED lines=19> */
.L_x_6270:
[----:B------:R-:W-:Y:S05]  /*117d0*/  BSYNC B6 ;  /* 0x0000000000067941 */ /* 0x000fea0003800000 */
.L_x_6269:
        /* <DEDUP_REMOVED lines=24> */
.L_x_6340:
        /* <DEDUP_REMOVED lines=11> */
.L_x_6343:
        /* <DEDUP_REMOVED lines=21> */
.L_x_6274:
[----:B0-----:R-:W3:Y:S04]  /*11b60*/  LDL R3, [R1] ;  /* 0x0000000001037983 */ /* 0x001ee80000100800 */
        /* <DEDUP_REMOVED lines=8> */
.L_x_6344:
        /* <DEDUP_REMOVED lines=8> */
.L_x_6276:
[----:B------:R-:W2:Y:S01]  /*11c70*/  LDL R5, [R1] ;  /* 0x0000000001057983 */ /* 0x000ea20000100800 */
        /* <DEDUP_REMOVED lines=9> */
[----:B------:R-:W-:-:S04]  /*11d10*/  UMOV UR34, URZ ;  /* 0x0000003f00227c82 */ /* 0x000fc80008000000 */
[----:B------:R-:W-:Y:S01]  /*11d20*/  UIADD3 UR33, UR33, 0x2e870, URZ ;  /* 0x0002e87021217890 */ /* 0x000fe2000fffe03f */
[----:B--2---:R-:W-:-:S05]  /*11d30*/  IMAD R4, R5, 0x7000, R17 ;  /* 0x0000700005047824 */ /* 0x004fca00078e0211 */
[----:B------:R-:W-:-:S13]  /*11d40*/  R2UR UR32, R4 ;  /* 0x00000000042072ca */ /* 0x000fda00000e0000 */
[----:B------:R-:W-:-:S09]  /*11d50*/  UIADD3 UR32, UR32, 0xe400, URZ ;  /* 0x0000e40020207890 */ /* 0x000fd2000fffe03f */
[----:B------:R1:W-:Y:S01]  /*11d60*/  UTMALDG.4D [UR32], [UR4], desc[UR6] ;  /* 0x00000620040075b4 */ /* 0x0003e20008019000 */
[----:B------:R-:W2:Y:S02]  /*11d70*/  SYNCS.PHASECHK.TRANS64.TRYWAIT P0, [R3+URZ+0x2e840], R2 ;  /* 0x02e84002030075a7 */ /* 0x000ea4000800017f */
[----:B-12---:R-:W-:Y:S05]  /*11d80*/  @!P0 BRA `(.L_x_6277) ;  /* 0x0000003800b48947 */ /* 0x006fea0003800000 */
.L_x_6345:
        /* <DEDUP_REMOVED lines=8> */
.L_x_6278:
        /* <DEDUP_REMOVED lines=11> */
[----:B------:R-:W-:-:S03]  /*11ec0*/  UMOV UR12, UR36 ;  /* 0x00000024000c7c82 */ /* 0x000fc60008000000 */
[----:B------:R-:W-:Y:S02]  /*11ed0*/  UIADD3 UR8, UR8, 0x20400, URZ ;  /* 0x0002040008087890 */ /* 0x000fe4000fffe03f */
[----:B------:R-:W-:-:S09]  /*11ee0*/  UIADD3 UR9, UR9, 0x2e830, URZ ;  /* 0x0002e83009097890 */ /* 0x000fd2000fffe03f */
[----:B------:R1:W-:Y:S01]  /*11ef0*/  UTMALDG.4D [UR8], [UR4], desc[UR6] ;  /* 0x00000608040075b4 */ /* 0x0003e20008019000 */
[----:B--2---:R-:W-:-:S04]  /*11f00*/  LOP3.LUT R2, R2, 0xfffffffe, RZ, 0xc0, !PT ;  /* 0xfffffffe02027812 */ /* 0x004fc800078ec0ff */
[----:B------:R-:W-:-:S05]  /*11f10*/  @P0 LOP3.LUT R2, R2, 0x1, RZ, 0xfc, !PT ;  /* 0x0000000102020812 */ /* 0x000fca00078efcff */
[----:B------:R1:W-:Y:S01]  /*11f20*/  STL [R1+0xc], R2 ;  /* 0x00000c0201007387 */ /* 0x0003e20000100800 */
[----:B------:R-:W-:Y:S01]  /*11f30*/  NOP ;  /* 0x0000000000007918 */ /* 0x000fe20000000000 */
.L_x_6272:
        /* <DEDUP_REMOVED lines=33> */
.L_x_6280:
[----:B------:R-:W-:Y:S05]  /*12150*/  BSYNC B6 ;  /* 0x0000000000067941 */ /* 0x000fea0003800000 */
.L_x_6279:
        /* <DEDUP_REMOVED lines=24> */
[----:B------:R-:W-:Y:S02]  /*122e0*/  LOP3.LUT R9, R9, 0x70, RZ, 0xc0, !PT ;  /* 0x0000007009097812 */ /* 0x000fe400078ec0ff */
[----:B------:R-:W-:-:S04]  /*122f0*/  LOP3.LUT R7, R7, 0x7f, RZ, 0xc0, !PT ;  /* 0x0000007f07077812 */ /* 0x000fc800078ec0ff */
[----:B------:R-:W-:Y:S01]  /*12300*/  SHF.R.U32.HI R10, RZ, 0x3, R7 ;  /* 0x00000003ff0a7819 */ /* 0x000fe20000011607 */
        /* <DEDUP_REMOVED lines=20> */
[----:B------:R-:W-:-:S03]  /*12450*/  ULDC UR4, c[0x0][0x2b8] ;  /* 0x0000ae0000047ab9 */ /* 0x000fc60000000800 */
[----:B------:R-:W-:Y:S02]  /*12460*/  IADD3.X R2, R3, UR5, R4, P0, !PT ;  /* 0x0000000503027c10 */ /* 0x000fe400087fe404 */
[----:B------:R-:W-:Y:S01]  /*12470*/  ISETP.GE.AND P0, PT, R9, UR4, PT ;  /* 0x0000000409007c0c */ /* 0x000fe2000bf06270 */
[----:B------:R-:W-:-:S03]  /*12480*/  UMOV UR4, 0xffffffff ;  /* 0xffffffff00047882 */ /* 0x000fc60000000000 */
[----:B--2---:R-:W-:Y:S09]  /*12490*/  BRA.DIV UR4, `(.L_x_6281) ;  /* 0x0000003604047947 */ /* 0x004ff2000b800000 */
        /* <DEDUP_REMOVED lines=8> */
[----:B-1----:R-:W-:-:S05]  /*12520*/  @!P1 IMAD.X R7, RZ, RZ, R7, P2 ;  /* 0x000000ffff079224 */ /* 0x002fca00010e0607 */
[----:B------:R-:W-:Y:S01]  /*12530*/  @!PT LDS RZ, [RZ] ;  /* 0x00000000fffff984 */ /* 0x000fe20000000800 */
[----:B-----5:R0:W-:Y:S01]  /*12540*/  @!P1 LDGSTS.E.BYPASS.LTC128B.128 [R8+0x1c400], desc[UR48][R6.64], !P0 ;  /* 0x1c40000006089fae */ /* 0x0201e2000c101d70 */
[----:B------:R-:W-:-:S03]  /*12550*/  ISETP.GE.AND P1, PT, R5, R4, PT ;  /* 0x000000040500720c */ /* 0x000fc60003f26270 */
[----:B------:R-:W-:Y:S04]  /*12560*/  SHFL.IDX PT, R5, R2, 0x1, 0x181f ;  /* 0x00381f0002057f89 */ /* 0x000fe800000e0000 */
[----:B0-----:R-:W0:Y:S06]  /*12570*/  SHFL.IDX PT, R6, R0, 0x1, 0x181f ;  /* 0x00381f0000067f89 */ /* 0x001e2c00000e0000 */
[----:B0-----:R-:W-:-:S05]  /*12580*/  @!P1 IADD3 R6, P2, R9, R6, RZ ;  /* 0x0000000609069210 */ /* 0x001fca0007f5e0ff */
[----:B------:R-:W-:-:S04]  /*12590*/  @!P1 IMAD.X R5, RZ, RZ, R5, P2 ;  /* 0x000000ffff059224 */ /* 0x000fc800010e0605 */
[----:B------:R-:W-:Y:S02]  /*125a0*/  @!P1 IMAD.MOV.U32 R7, RZ, RZ, R5 ;  /* 0x000000ffff079224 */ /* 0x000fe400078e0005 */
[----:B------:R-:W-:-:S03]  /*125b0*/  VIADD R5, R3, 0x20 ;  /* 0x0000002003057836 */ /* 0x000fc60000000000 */
[----:B------:R0:W-:Y:S02]  /*125c0*/  @!P1 LDGSTS.E.BYPASS.LTC128B.128 [R8+0x1cc00], desc[UR48][R6.64], !P0 ;  /* 0x1cc0000006089fae */ /* 0x0001e4000c101d70 */
[----:B------:R-:W-:Y:S02]  /*125d0*/  ISETP.GE.AND P1, PT, R5, R4, PT ;  /* 0x000000040500720c */ /* 0x000fe40003f26270 */
[----:B------:R-:W-:Y:S04]  /*125e0*/  SHFL.IDX PT, R5, R2, 0x2, 0x181f ;  /* 0x00581f0002057f89 */ /* 0x000fe800000e0000 */
[----:B0-----:R-:W0:Y:S07]  /*125f0*/  SHFL.IDX PT, R6, R0, 0x2, 0x181f ;  /* 0x00581f0000067f89 */ /* 0x001e2e00000e0000 */
        /* <DEDUP_REMOVED lines=31> */
[----:B0-----:R-:W0:Y:S04]  /*127f0*/  SHFL.IDX PT, R6, R0, 0x6, 0x181f ;  /* 0x00d81f0000067f89 */ /* 0x001e2800000e0000 */
[----:B------:R-:W1:Y:S03]  /*12800*/  SHFL.IDX PT, R0, R0, 0x7, 0x181f ;  /* 0x00f81f0000007f89 */ /* 0x000e6600000e0000 */
[----:B0-----:R-:W-:-:S05]  /*12810*/  @!P1 IADD3 R6, P2, R9, R6, RZ ;  /* 0x0000000609069210 */ /* 0x001fca0007f5e0ff */
[----:B------:R-:W-:-:S04]  /*12820*/  @!P1 IMAD.X R5, RZ, RZ, R5, P2 ;  /* 0x000000ffff059224 */ /* 0x000fc800010e0605 */
[----:B------:R-:W-:Y:S02]  /*12830*/  @!P1 IMAD.MOV.U32 R7, RZ, RZ, R5 ;  /* 0x000000ffff079224 */ /* 0x000fe400078e0005 */
[----:B------:R0:W2:Y:S04]  /*12840*/  SHFL.IDX PT, R5, R2, 0x7, 0x181f ;  /* 0x00f81f0002057f89 */ /* 0x0000a800000e0000 */
[----:B-1----:R0:W-:Y:S02]  /*12850*/  @!P1 LDGSTS.E.BYPASS.LTC128B.128 [R8+0x1f400], desc[UR48][R6.64], !P0 ;  /* 0x1f40000006089fae */ /* 0x0021e4000c101d70 */
.L_x_6362:
[----:B------:R-:W-:-:S05]  /*12860*/  VIADD R3, R3, 0x70 ;  /* 0x0000007003037836 */ /* 0x000fca0000000000 */
[----:B------:R-:W-:-:S13]  /*12870*/  ISETP.GE.AND P1, PT, R3, R4, PT ;  /* 0x000000040300720c */ /* 0x000fda0003f26270 */
[----:B0-----:R-:W-:-:S05]  /*12880*/  @!P1 IADD3 R2, P2, R9, R0, RZ ;  /* 0x0000000009029210 */ /* 0x001fca0007f5e0ff */
[----:B--2---:R-:W-:-:S05]  /*12890*/  @!P1 IMAD.X R3, RZ, RZ, R5, P2 ;  /* 0x000000ffff039224 */ /* 0x004fca00010e0605 */
[----:B------:R-:W-:Y:S01]  /*128a0*/  @!PT LDS RZ, [RZ] ;  /* 0x00000000fffff984 */ /* 0x000fe20000000800 */
[----:B------:R-:W-:Y:S01]  /*128b0*/  @!PT LDS RZ, [RZ] ;  /* 0x00000000fffff984 */ /* 0x000fe20000000800 */
[----:B------:R-:W-:Y:S01]  /*128c0*/  @!PT LDS RZ, [RZ] ;  /* 0x00000000fffff984 */ /* 0x000fe20000000800 */
[----:B------:R0:W-:Y:S01]  /*128d0*/  @!P1 LDGSTS.E.BYPASS.LTC128B.128 [R8+0x1fc00], desc[UR48][R2.64], !P0 ;  /* 0x1fc0000002089fae */ /* 0x0001e2000c101d70 */
[----:B------:R-:W-:Y:S01]  /*128e0*/  PLOP3.LUT P0, PT, PT, PT, PT, 0x80, 0x0 ;  /* 0x000000000000781c */ /* 0x000fe20003f0f070 */
[----:B------:R-:W-:-:S12]  /*128f0*/  NOP ;  /* 0x0000000000007918 */ /* 0x000fd80000000000 */
.L_x_6282:
[----:B------:R-:W-:Y:S02]  /*12900*/  PLOP3.LUT P1, PT, P1, P0, PT, 0xa2, 0x0 ;  /* 0x000000000000781c */ /* 0x000fe40000f21472 */
[----:B------:R-:W-:-:S08]  /*12910*/  @P0 R2UR P1, UR4, R17 ;  /* 0x00000000110402ca */ /* 0x000fd00000020000 */
[----:B------:R-:W-:-:S05]  /*12920*/  @P0 PLOP3.LUT P0, PT, P1, PT, PT, 0x80, 0x0 ;  /* 0x000000000000081c */ /* 0x000fca0000f0f070 */
[----:B------:R-:W-:Y:S01]  /*12930*/  @!P1 SYNCS.ARRIVE.TRANS64.RED.A0T1 RZ, [UR4+0x2e800], RZ ;  /* 0x02e800ffffff99a7 */ /* 0x000fe20008200404 */
[----:B------:R-:W-:Y:S07]  /*12940*/  @!P1 ARRIVES.LDGSTSBAR.64.TRANSCNT [UR4+0x2e800] ;  /* 0x02e80000ff0099b0 */ /* 0x000fee0008000a84 */
[----:B------:R-:W-:Y:S05]  /*12950*/  @P0 BRA.U.ANY `(.L_x_6282) ;  /* 0xfffffffd00e80947 */ /* 0x000fea000393ffff */
[----:B0-----:R-:W2:Y:S02]  /*12960*/  LDL.LU R2, [R1+0x34] ;  /* 0x0000340001027983 */ /* 0x001ea40000300800 */
        /* <DEDUP_REMOVED lines=11> */
.L_x_6363:
[----:B------:R-:W-:Y:S05]  /*12a20*/  BSYNC B0 ;  /* 0x0000000000007941 */ /* 0x000fea0003800000 */
.L_x_6283:
[----:B------:R-:W2:Y:S01]  /*12a30*/  LDL R2, [R1+0x18] ;  /* 0x0000180001027983 */ /* 0x000ea20000100800 */
[----:B------:R-:W-:-:S05]  /*12a40*/  VIADD R18, R18, 0xfffffffe ;  /* 0xfffffffe12127836 */ /* 0x000fca0000000000 */
[----:B--2---:R-:W-:-:S13]  /*12a50*/  ISETP.GE.AND P0, PT, R18, R2, PT ;  /* 0x000000021200720c */ /* 0x004fda0003f06270 */
[----:B------:R-:W-:Y:S05]  /*12a60*/  @!P0 BRA `(.L_x_6285) ;  /* 0x0000001000288947 */ /* 0x000fea0003800000 */
[----:B0-----:R0:W5:Y:S04]  /*12a70*/  LDL.LU R0, [R1+0x4] ;  /* 0x0000040001007983 */ /* 0x0011680000300800 */
[----:B------:R0:W5:Y:S02]  /*12a80*/  LDL.LU R6, [R1] ;  /* 0x0000000001067983 */ /* 0x0001640000300800 */
.L_x_6305:
        /* <DEDUP_REMOVED lines=25> */
[----:B------:R-:W-:-:S05]  /*12c20*/  @P0 SHF.R.U32.HI R2, RZ, R3, R4 ;  /* 0x00000003ff020219 */ /* 0x000fca0000011604 */
[----:B------:R-:W-:-:S04]  /*12c30*/  IMAD.MOV R3, RZ, RZ, -R2 ;  /* 0x000000ffff037224 */ /* 0x000fc800078e0a02 */
[----:B------:R-:W-:Y:S01]  /*12c40*/  IMAD R7, R7, R3, R18 ;  /* 0x0000000307077224 */ /* 0x000fe200078e0212 */
[----:B------:R-:W-:Y:S01]  /*12c50*/  SHF.R.S32.HI R3, RZ, 0x1f, R2 ;  /* 0x0000001fff037819 */ /* 0x000fe20000011402 */
[----:B--2---:R-:W-:-:S04]  /*12c60*/  IMAD R4, R10, UR6, RZ ;  /* 0x000000060a047c24 */ /* 0x004fc8000f8e02ff */
[C---:B----4-:R-:W-:Y:S02]  /*12c70*/  IMAD R4, R5.reuse, UR7, R4 ;  /* 0x0000000705047c24 */ /* 0x050fe4000f8e0204 */
[----:B------:R-:W-:-:S04]  /*12c80*/  IMAD.WIDE.U32 R2, R5, UR6, R2 ;  /* 0x0000000605027c25 */ /* 0x000fc8000f8e0002 */
[----:B------:R-:W-:Y:S01]  /*12c90*/  IMAD.IADD R3, R4, 0x1, R3 ;  /* 0x0000000104037824 */ /* 0x000fe200078e0203 */
[----:B------:R-:W-:-:S04]  /*12ca0*/  LEA R4, P0, R2, UR4, 0x2 ;  /* 0x0000000402047c11 */ /* 0x000fc8000f8010ff */
[----:B------:R-:W-:-:S05]  /*12cb0*/  LEA.HI.X R5, R2, UR5, R3, 0x2, P0 ;  /* 0x0000000502057c11 */ /* 0x000fca00080f1403 */
[----:B------:R2:W5:Y:S04]  /*12cc0*/  LDG.E R16, desc[UR48][R4.64] ;  /* 0x0000003004107981 */ /* 0x000568000c1e1900 */
.L_x_6288:
[----:B------:R-:W2:Y:S01]  /*12cd0*/  S2R R2, SR_TID.X ;  /* 0x0000000000027919 */ /* 0x000ea20000002100 */
[----:B------:R-:W-:Y:S01]  /*12ce0*/  IMAD R3, R9, 0x8, R17 ;  /* 0x0000000809037824 */ /* 0x000fe200078e0211 */
[----:B------:R-:W-:Y:S01]  /*12cf0*/  BSSY B1, `(.L_x_6289) ;  /* 0x0000006000017945 */ /* 0x000fe20003800000 */
[----:B--2---:R-:W-:Y:S02]  /*12d00*/  LOP3.LUT R4, R2, 0x7f, RZ, 0xc0, !PT ;  /* 0x0000007f02047812 */ /* 0x004fe400078ec0ff */
[----:B------:R-:W-:Y:S02]  /*12d10*/  SHF.L.U32 R2, R8, 0x1f, RZ ;  /* 0x0000001f08027819 */ /* 0x000fe400000006ff */
[----:B------:R-:W-:Y:S02]  /*12d20*/  ISETP.NE.AND P1, PT, R4, RZ, PT ;  /* 0x000000ff0400720c */ /* 0x000fe40003f25270 */
[----:B------:R-:W2:Y:S02]  /*12d30*/  SYNCS.PHASECHK.TRANS64.TRYWAIT P0, [R3+URZ+0x2e880], R2 ;  /* 0x02e88002030075a7 */ /* 0x000ea4000800017f */
[----:B--2---:R-:W-:Y:S09]  /*12d40*/  @!P0 BRA `(.L_x_6290) ;  /* 0x0000003400588947 */ /* 0x004ff20003800000 */
.L_x_6364:
[----:B------:R-:W-:Y:S05]  /*12d50*/  BSYNC B1 ;  /* 0x0000000000017941 */ /* 0x000fea0003800000 */
.L_x_6289:
        /* <DEDUP_REMOVED lines=9> */
.L_x_6292:
[----:B------:R-:W-:Y:S05]  /*12df0*/  BSYNC B1 ;  /* 0x0000000000017941 */ /* 0x000fea0003800000 */
.L_x_6291:
[----:B------:R-:W3:Y:S01]  /*12e00*/  LDL R5, [R1] ;  /* 0x0000000001057983 */ /* 0x000ee20000100800 */
[----:B-1----:R-:W-:Y:S01]  /*12e10*/  IMAD.MOV.U32 R9, RZ, RZ, RZ ;  /* 0x000000ffff097224 */ /* 0x002fe200078e00ff */
        /* <DEDUP_REMOVED lines=10> */
[----:B------:R-:W-:-:S07]  /*12ec0*/  VIADD R8, R5, 0xe400 ;  /* 0x0000e40005087836 */ /* 0x000fce0000000000 */
.L_x_6293:
        /* <DEDUP_REMOVED lines=13> */
.L_x_6365:
[----:B------:R-:W-:Y:S05]  /*12fa0*/  BSYNC B1 ;  /* 0x0000000000017941 */ /* 0x000fea0003800000 */
.L_x_6294:
        /* <DEDUP_REMOVED lines=11> */
.L_x_6297:
[----:B------:R-:W-:Y:S05]  /*13060*/  BSYNC B1 ;  /* 0x0000000000017941 */ /* 0x000fea0003800000 */
.L_x_6296:
[----:B------:R-:W-:Y:S01]  /*13070*/  R2UR UR10, R9 ;  /* 0x00000000090a72ca */ /* 0x000fe200000e0000 */
[----:B------:R-:W-:Y:S01]  /*13080*/  UIADD3 UR4, UP0, UR52, 0x370, URZ ;  /* 0x0000037034047890 */ /* 0x000fe2000ff1e03f */
[----:B------:R-:W-:Y:S01]  /*13090*/  R2UR UR6, R10 ;  /* 0x000000000a0672ca */ /* 0x000fe200000e0000 */
[----:B------:R-:W-:Y:S01]  /*130a0*/  VIADD R5, R5, 0x20400 ;  /* 0x0002040005057836 */ /* 0x000fe20000000000 */
[----:B------:R-:W-:Y:S01]  /*130b0*/  R2UR UR7, R11 ;  /* 0x000000000b0772ca */ /* 0x000fe200000e0000 */
[----:B-12---:R-:W-:Y:S01]  /*130c0*/  VIADD R3, R3, 0x2e830 ;  /* 0x0002e83003037836 */ /* 0x006fe20000000000 */
[----:B------:R-:W-:Y:S01]  /*130d0*/  PLOP3.LUT P0, PT, PT, PT, PT, 0x80, 0x0 ;  /* 0x000000000000781c */ /* 0x000fe20003f0f070 */
[----:B------:R-:W-:-:S12]  /*130e0*/  UIADD3.X UR5, URZ, UR53, URZ, UP0, !UPT ;  /* 0x000000353f057290 */ /* 0x000fd800087fe43f */
.L_x_6298:
        /* <DEDUP_REMOVED lines=10> */
.L_x_6287:
[----:B------:R-:W-:Y:S05]  /*13190*/  BSYNC B0 ;  /* 0x0000000000007941 */ /* 0x000fea0003800000 */
.L_x_6286:
[----:B------:R-:W-:-:S06]  /*131a0*/  UISETP.NE.AND UP0, UPT, UR39, 0x3, UPT ;  /* 0x000000032700788c */ /* 0x000fcc000bf05270 */
[----:B------:R-:W-:-:S13]  /*131b0*/  PLOP3.LUT P0, PT, PT, PT, UP0, 0x80, 0x0 ;  /* 0x000000000000781c */ /* 0x000fda0003f0f008 */
[----:B------:R-:W-:Y:S05]  /*131c0*/  @!P0 BRA `(.L_x_6299) ;  /* 0x0000000000048947 */ /* 0x000fea0003800000 */
[----:B------:R-:W-:Y:S01]  /*131d0*/  BPT.TRAP 0x1 ;  /* 0x000000040000795c */ /* 0x000fe20000300000 */
.L_x_6299:
        /* <DEDUP_REMOVED lines=8> */
.L_x_6366:
[----:B------:R-:W-:Y:S05]  /*13260*/  BSYNC B0 ;  /* 0x0000000000007941 */ /* 0x000fea0003800000 */
.L_x_6300:
[----:B------:R-:W-:Y:S05]  /*13270*/  @!P1 BRA `(.L_x_6302) ;  /* 0x0000000000049947 */ /* 0x000fea0003800000 */
[----:B------:R-:W-:Y:S01]  /*13280*/  BPT.TRAP 0x1 ;  /* 0x000000040000795c */ /* 0x000fe20000300000 */
.L_x_6302:
[----:B------:R-:W-:Y:S01]  /*13290*/  SHF.L.U32 R0, R0, 0x1f, RZ ;  /* 0x0000001f00007819 */ /* 0x000fe200000006ff */
[----:B--2---:R-:W-:-:S03]  /*132a0*/  IMAD R2, R6, 0x7000, RZ ;  /* 0x0000700006027824 */ /* 0x004fc600078e02ff */
[----:B------:R-:W2:Y:S02]  /*132b0*/  SYNCS.PHASECHK.TRANS64.TRYWAIT P0, [R20+URZ+0x2e860], R0 ;  /* 0x02e86000140075a7 */ /* 0x000ea4000800017f */
[----:B--2---:R-:W-:Y:S05]  /*132c0*/  @!P0 BRA `(.L_x_6303) ;  /* 0x0000003000348947 */ /* 0x004fea0003800000 */
.L_x_6367:
[----:B------:R-:W3:Y:S04]  /*132d0*/  LDL R3, [R1+0x28] ;  /* 0x0000280001037983 */ /* 0x000ee80000100800 */
[----:B------:R-:W4:Y:S04]  /*132e0*/  LDL R13, [R1+0x24] ;  /* 0x00002400010d7983 */ /* 0x000f280000100800 */
[----:B------:R-:W4:Y:S01]  /*132f0*/  LDL R12, [R1+0x20] ;  /* 0x00002000010c7983 */ /* 0x000f220000100800 */
[----:B--2---:R-:W-:Y:S01]  /*13300*/  LOP3.LUT R0, R2, R19, RZ, 0xfc, !PT ;  /* 0x0000001302007212 */ /* 0x004fe200078efcff */
[----:B------:R-:W-:Y:S05]  /*13310*/  WARPSYNC.ALL ;  /* 0x0000000000007948 */ /* 0x000fea0003800000 */
[----:B------:R-:W-:-:S05]  /*13320*/  IMAD.IADD R0, R17, 0x1, R0 ;  /* 0x0000000111007824 */ /* 0x000fca00078e0200 */
[----:B------:R-:W1:Y:S02]  /*13330*/  LDSM.16.MT88.4 R4, [R0+0xe400] ;  /* 0x00e400000004783b */ /* 0x000e640000004200 */
[C-C-:B-1----:R-:W-:Y:S02]  /*13340*/  PRMT R8, R4.reuse, 0x6420, R5.reuse ;  /* 0x0000642004087816 */ /* 0x142fe40000000005 */
[----:B------:R-:W-:Y:S02]  /*13350*/  PRMT R9, R4, 0x7531, R5 ;  /* 0x0000753104097816 */ /* 0x000fe40000000005 */
[C-C-:B------:R-:W-:Y:S02]  /*13360*/  PRMT R10, R6.reuse, 0x6420, R7.reuse ;  /* 0x00006420060a7816 */ /* 0x140fe40000000007 */
[----:B------:R-:W-:Y:S02]  /*13370*/  PRMT R11, R6, 0x7531, R7 ;  /* 0x00007531060b7816 */ /* 0x000fe40000000007 */
[----:B---3--:R-:W-:-:S05]  /*13380*/  IADD3 R3, R17, R3, R2 ;  /* 0x0000000311037210 */ /* 0x008fca0007ffe002 */
[----:B------:R-:W1:Y:S01]  /*13390*/  LDSM.16.MT88.4 R4, [R3+0xe400] ;  /* 0x00e400000304783b */ /* 0x000e620000004200 */
[----:B----4-:R-:W-:-:S05]  /*133a0*/  IADD3 R0, R12, R2, R13 ;  /* 0x000000020c007210 */ /* 0x010fca0007ffe00d */
[----:B------:R-:W-:Y:S01]  /*133b0*/  STSM.16.M88.4 [R0], R8 ;  /* 0x0000000800007844 */ /* 0x000fe20000000200 */
[C-C-:B-1----:R-:W-:Y:S02]  /*133c0*/  PRMT R12, R4.reuse, 0x6420, R5.reuse ;  /* 0x00006420040c7816 */ /* 0x142fe40000000005 */
[----:B------:R-:W-:Y:S01]  /*133d0*/  PRMT R13, R4, 0x7531, R5 ;  /* 0x00007531040d7816 */ /* 0x000fe20000000005 */
[----:B------:R-:W-:Y:S01]  /*133e0*/  VIADD R4, R2, 0x1000 ;  /* 0x0000100002047836 */ /* 0x000fe20000000000 */
[C-C-:B------:R-:W-:Y:S02]  /*133f0*/  PRMT R14, R6.reuse, 0x6420, R7.reuse ;  /* 0x00006420060e7816 */ /* 0x140fe40000000007 */
[----:B------:R-:W-:Y:S02]  /*13400*/  PRMT R15, R6, 0x7531, R7 ;  /* 0x00007531060f7816 */ /* 0x000fe40000000007 */
[----:B------:R-:W-:-:S03]  /*13410*/  LOP3.LUT R4, R4, R19, RZ, 0xfc, !PT ;  /* 0x0000001304047212 */ /* 0x000fc600078efcff */
[----:B------:R-:W-:Y:S02]  /*13420*/  STSM.16.M88.4 [R0+0x800], R12 ;  /* 0x0008000c00007844 */ /* 0x000fe40000000200 */
[----:B------:R-:W-:-:S05]  /*13430*/  IMAD.IADD R4, R17, 0x1, R4 ;  /* 0x0000000111047824 */ /* 0x000fca00078e0204 */
[----:B------:R-:W1:Y:S02]  /*13440*/  LDSM.16.MT88.4 R8, [R4+0xe400] ;  /* 0x00e400000408783b */ /* 0x000e640000004200 */
[C-C-:B-1----:R-:W-:Y:S02]  /*13450*/  PRMT R4, R8.reuse, 0x6420, R9.reuse ;  /* 0x0000642008047816 */ /* 0x142fe40000000009 */
[----:B------:R-:W-:Y:S02]  /*13460*/  PRMT R5, R8, 0x7531, R9 ;  /* 0x0000753108057816 */ /* 0x000fe40000000009 */
[C-C-:B------:R-:W-:Y:S02]  /*13470*/  PRMT R6, R10.reuse, 0x6420, R11.reuse ;  /* 0x000064200a067816 */ /* 0x140fe4000000000b */
[----:B------:R-:W-:Y:S02]  /*13480*/  PRMT R7, R10, 0x7531, R11 ;  /* 0x000075310a077816 */ /* 0x000fe4000000000b */
[----:B------:R-:W1:Y:S04]  /*13490*/  LDSM.16.MT88.4 R8, [R3+0xf400] ;  /* 0x00f400000308783b */ /* 0x000e680000004200 */
[----:B------:R2:W-:Y:S02]  /*134a0*/  STSM.16.M88.4 [R0+0x1000], R4 ;  /* 0x0010000400007844 */ /* 0x0005e40000000200 */
[----:B--2---:R-:W-:-:S05]  /*134b0*/  VIADD R4, R2, 0x2000 ;  /* 0x0000200002047836 */ /* 0x004fca0000000000 */
        /* <DEDUP_REMOVED lines=44> */
[C---:B--2---:R-:W-:Y:S02]  /*13780*/  VIADD R4, R2.reuse, 0x5000 ;  /* 0x0000500002047836 */ /* 0x044fe40000000000 */
[----:B------:R-:W-:-:S03]  /*13790*/  VIADD R2, R2, 0x6000 ;  /* 0x0000600002027836 */ /* 0x000fc60000000000 */
[-C--:B------:R-:W-:Y:S02]  /*137a0*/  LOP3.LUT R4, R4, R19.reuse, RZ, 0xfc, !PT ;  /* 0x0000001304047212 */ /* 0x080fe400078efcff */
[----:B------:R-:W-:-:S03]  /*137b0*/  LOP3.LUT R2, R2, R19, RZ, 0xfc, !PT ;  /* 0x0000001302027212 */ /* 0x000fc600078efcff */
[C---:B------:R-:W-:Y:S02]  /*137c0*/  IMAD.IADD R4, R17.reuse, 0x1, R4 ;  /* 0x0000000111047824 */ /* 0x040fe400078e0204 */
        /* <DEDUP_REMOVED lines=12> */
[----:B------:R-:W-:Y:S01]  /*13890*/  STSM.16.M88.4 [R0+0x5000], R4 ;  /* 0x0050000400007844 */ /* 0x000fe20000000200 */
[C-C-:B-1----:R-:W-:Y:S02]  /*138a0*/  PRMT R12, R8.reuse, 0x6420, R9.reuse ;  /* 0x00006420080c7816 */ /* 0x142fe40000000009 */
[----:B------:R-:W-:Y:S02]  /*138b0*/  PRMT R13, R8, 0x7531, R9 ;  /* 0x00007531080d7816 */ /* 0x000fe40000000009 */
[----:B------:R-:W-:-:S02]  /*138c0*/  PRMT R14, R10, 0x6420, R11 ;  /* 0x000064200a0e7816 */ /* 0x000fc4000000000b */
        /* <DEDUP_REMOVED lines=22> */
.L_x_6304:
[----:B-1----:R-:W1:Y:S01]  /*13a30*/  S2R R0, SR_TID.X ;  /* 0x0000000000007919 */ /* 0x002e620000002100 */
[----:B--2---:R2:W-:Y:S01]  /*13a40*/  SYNCS.ARRIVE.TRANS64.A1T0 RZ, [R20+URZ+0x2e850], RZ ;  /* 0x02e850ff14ff79a7 */ /* 0x0045e2000810003f */
[----:B------:R3:W5:Y:S01]  /*13a50*/  LDL R6, [R1] ;  /* 0x0000000001067983 */ /* 0x0007620000100800 */
        /* <DEDUP_REMOVED lines=11> */
.L_x_6285:
        /* <DEDUP_REMOVED lines=8> */
[----:B------:R-:W0:Y:S01]  /*13b90*/  POPC R5, UR4 ;  /* 0x0000000400057d09 */ /* 0x000e220008000000 */
        /* <DEDUP_REMOVED lines=9> */
.L_x_6307:
[----:B------:R-:W-:Y:S05]  /*13c30*/  BSYNC B0 ;  /* 0x0000000000007941 */ /* 0x000fea0003800000 */
.L_x_6306:
[----:B------:R-:W-:-:S06]  /*13c40*/  UISETP.NE.AND UP0, UPT, UR39, 0x3, UPT ;  /* 0x000000032700788c */ /* 0x000fcc000bf05270 */
[----:B------:R-:W-:-:S13]  /*13c50*/  PLOP3.LUT P1, PT, PT, PT, UP0, 0x80, 0x0 ;  /* 0x000000000000781c */ /* 0x000fda0003f2f008 */
[----:B------:R-:W-:Y:S05]  /*13c60*/  @!P1 BRA `(.L_x_6308) ;  /* 0x0000000000049947 */ /* 0x000fea0003800000 */
[----:B------:R-:W-:Y:S01]  /*13c70*/  BPT.TRAP 0x1 ;  /* 0x000000040000795c */ /* 0x000fe20000300000 */
.L_x_6308:
[----:B------:R-:W2:Y:S04]  /*13c80*/  LDL R3, [R1+0x4] ;  /* 0x0000040001037983 */ /* 0x000ea80000100800 */
[----:B------:R-:W3:Y:S01]  /*13c90*/  LDL R2, [R1] ;  /* 0x0000000001027983 */ /* 0x000ee20000100800 */
[----:B01---5:R-:W-:Y:S01]  /*13ca0*/  IMAD.U32 R0, RZ, RZ, UR42 ;  /* 0x0000002aff007e24 */ /* 0x023fe2000f8e00ff */
[----:B------:R-:W-:Y:S04]  /*13cb0*/  BSSY B0, `(.L_x_6309) ;  /* 0x0000007000007945 */ /* 0x000fe80003800000 */
[----:B------:R-:W-:-:S02]  /*13cc0*/  ISETP.NE.AND P2, PT, R0, 0x3, PT ;  /* 0x000000030000780c */ /* 0x000fc40003f45270 */
[----:B--2---:R-:W-:-:S04]  /*13cd0*/  LOP3.LUT R3, R3, 0x1, RZ, 0x3c, !PT ;  /* 0x0000000103037812 */ /* 0x004fc800078e3cff */
[----:B------:R-:W-:Y:S01]  /*13ce0*/  SHF.L.U32 R3, R3, 0x1f, RZ ;  /* 0x0000001f03037819 */ /* 0x000fe200000006ff */
[----:B---3--:R-:W-:-:S04]  /*13cf0*/  IMAD R16, R2, 0x8, R17 ;  /* 0x0000000802107824 */ /* 0x008fc800078e0211 */
[----:B------:R-:W0:Y:S02]  /*13d00*/  SYNCS.PHASECHK.TRANS64.TRYWAIT P1, [R16+URZ+0x2e870], R3 ;  /* 0x02e87003100075a7 */ /* 0x000e24000802017f */
[----:B0-----:R-:W-:Y:S05]  /*13d10*/  @!P1 BRA `(.L_x_6310) ;  /* 0x0000002400b49947 */ /* 0x001fea0003800000 */
.L_x_6368:
[----:B------:R-:W-:Y:S05]  /*13d20*/  BSYNC B0 ;  /* 0x0000000000007941 */ /* 0x000fea0003800000 */
.L_x_6309:
[----:B------:R-:W-:Y:S05]  /*13d30*/  @!P2 BRA `(.L_x_6311) ;  /* 0x000000000004a947 */ /* 0x000fea0003800000 */
[----:B------:R-:W-:Y:S01]  /*13d40*/  BPT.TRAP 0x1 ;  /* 0x000000040000795c */ /* 0x000fe20000300000 */
.L_x_6311:
[----:B------:R-:W0:Y:S02]  /*13d50*/  LDL R0, [R1+0x4] ;  /* 0x0000040001007983 */ /* 0x000e240000100800 */
[----:B0-----:R-:W-:-:S04]  /*13d60*/  SHF.L.U32 R3, R0, 0x1f, RZ ;  /* 0x0000001f00037819 */ /* 0x001fc800000006ff */
[----:B------:R-:W0:Y:S02]  /*13d70*/  SYNCS.PHASECHK.TRANS64.TRYWAIT P1, [R16+URZ+0x2e860], R3 ;  /* 0x02e86003100075a7 */ /* 0x000e24000802017f */
[----:B0-----:R-:W-:Y:S05]  /*13d80*/  @!P1 BRA `(.L_x_6312) ;  /* 0x0000002400ac9947 */ /* 0x001fea0003800000 */
.L_x_6369:
[----:B------:R-:W2:Y:S04]  /*13d90*/  LDL R18, [R1] ;  /* 0x0000000001127983 */ /* 0x000ea80000100800 */
[----:B------:R-:W0:Y:S04]  /*13da0*/  LDL R13, [R1+0x38] ;  /* 0x00003800010d7983 */ /* 0x000e280000100800 */
[----:B------:R-:W3:Y:S01]  /*13db0*/  LDL R12, [R1+0x24] ;  /* 0x00002400010c7983 */ /* 0x000ee20000100800 */
[----:B------:R-:W-:Y:S05]  /*13dc0*/  WARPSYNC.ALL ;  /* 0x0000000000007948 */ /* 0x000fea0003800000 */
[----:B--2---:R-:W-:-:S05]  /*13dd0*/  IMAD R0, R18, 0x7000, RZ ;  /* 0x0000700012007824 */ /* 0x004fca00078e02ff */
[----:B------:R-:W-:-:S05]  /*13de0*/  LOP3.LUT R2, R0, R19, RZ, 0xfc, !PT ;  /* 0x0000001300027212 */ /* 0x000fca00078efcff */
[----:B------:R-:W-:-:S05]  /*13df0*/  IMAD.IADD R2, R17, 0x1, R2 ;  /* 0x0000000111027824 */ /* 0x000fca00078e0202 */
[----:B------:R-:W1:Y:S01]  /*13e00*/  LDSM.16.MT88.4 R4, [R2+0xe400] ;  /* 0x00e400000204783b */ /* 0x000e620000004200 */
[----:B0-----:R-:W-:Y:S01]  /*13e10*/  IMAD.IADD R3, R13, 0x1, R2 ;  /* 0x000000010d037824 */ /* 0x001fe200078e0202 */
[----:B---3--:R-:W-:Y:S02]  /*13e20*/  IADD3 R0, R17, R0, R12 ;  /* 0x0000000011007210 */ /* 0x008fe40007ffe00c */
[C-C-:B-1----:R-:W-:Y:S02]  /*13e30*/  PRMT R8, R4.reuse, 0x6420, R5.reuse ;  /* 0x0000642004087816 */ /* 0x142fe40000000005 */
[----:B------:R-:W-:Y:S02]  /*13e40*/  PRMT R9, R4, 0x7531, R5 ;  /* 0x0000753104097816 */ /* 0x000fe40000000005 */
[C-C-:B------:R-:W-:Y:S02]  /*13e50*/  PRMT R10, R6.reuse, 0x6420, R7.reuse ;  /* 0x00006420060a7816 */ /* 0x140fe40000000007 */
[----:B------:R-:W-:-:S02]  /*13e60*/  PRMT R11, R6, 0x7531, R7 ;  /* 0x00007531060b7816 */ /* 0x000fc40000000007 */
[----:B------:R-:W0:Y:S04]  /*13e70*/  LDSM.16.MT88.4 R4, [R3+0xe400] ;  /* 0x00e400000304783b */ /* 0x000e280000004200 */
[----:B------:R0:W-:Y:S02]  /*13e80*/  STSM.16.M88.4 [R0+0x400], R8 ;  /* 0x0004000800007844 */ /* 0x0001e40000000200 */
[C-C-:B0-----:R-:W-:Y:S02]  /*13e90*/  PRMT R8, R4.reuse, 0x6420, R5.reuse ;  /* 0x0000642004087816 */ /* 0x141fe40000000005 */
[----:B------:R-:W-:Y:S02]  /*13ea0*/  PRMT R9, R4, 0x7531, R5 ;  /* 0x0000753104097816 */ /* 0x000fe40000000005 */
[----:B------:R-:W-:-:S02]  /*13eb0*/  PRMT R10, R6, 0x6420, R7 ;  /* 0x00006420060a7816 */ /* 0x000fc40000000007 */
        /* <DEDUP_REMOVED lines=82> */
.L_x_6313:
[----:B------:R-:W2:Y:S01]  /*143e0*/  LDL.LU R3, [R1+0x4] ;  /* 0x0000040001037983 */ /* 0x000ea20000300800 */
[----:B0-----:R-:W-:Y:S01]  /*143f0*/  SYNCS.ARRIVE.TRANS64.A1T0 RZ, [R16+URZ+0x2e850], RZ ;  /* 0x02e850ff10ff79a7 */ /* 0x001fe2000810003f */
[----:B-1----:R-:W-:-:S05]  /*14400*/  @!P0 VIADD R0, R16, 0x2e880 ;  /* 0x0002e88010008836 */ /* 0x002fca0000000000 */
[----:B------:R-:W-:Y:S01]  /*14410*/  @!P0 PRMT R0, RZ, 0x654, R0 ;  /* 0x00000654ff008816 */ /* 0x000fe20000000000 */
[----:B------:R-:W-:Y:S06]  /*14420*/  BAR.SYNC.DEFER_BLOCKING 0x2, 0x80 ;  /* 0x0082000000007b1d */ /* 0x000fec0000010000 */
[----:B------:R0:W-:Y:S02]  /*14430*/  @!P0 SYNCS.ARRIVE.TRANS64.RED.A1T0 RZ, [R0+URZ], RZ ;  /* 0x000000ff00ff89a7 */ /* 0x0001e4000810043f */
[----:B0-----:R-:W-:-:S05]  /*14440*/  VIADD R0, R18, 0x1 ;  /* 0x0000000112007836 */ /* 0x001fca0000000000 */
[----:B------:R-:W-:-:S04]  /*14450*/  ISETP.NE.AND P0, PT, R0, 0x2, PT ;  /* 0x000000020000780c */ /* 0x000fc80003f05270 */
[----:B------:R-:W-:Y:S02]  /*14460*/  SEL R2, RZ, 0x1, P0 ;  /* 0x00000001ff027807 */ /* 0x000fe40000000000 */
[----:B------:R-:W-:-:S05]  /*14470*/  SEL R0, R0, RZ, P0 ;  /* 0x000000ff00007207 */ /* 0x000fca0000000000 */
[----:B------:R1:W-:Y:S01]  /*14480*/  STL [R1], R0 ;  /* 0x0000000001007387 */ /* 0x0003e20000100800 */
[----:B--2---:R-:W-:-:S05]  /*14490*/  LOP3.LUT R3, R3, R2, RZ, 0x3c, !PT ;  /* 0x0000000203037212 */ /* 0x004fca00078e3cff */
[----:B------:R1:W-:Y:S02]  /*144a0*/  STL [R1+0x4], R3 ;  /* 0x0000040301007387 */ /* 0x0003e40000100800 */
.L_x_6262:
[----:B------:R-:W-:Y:S05]  /*144b0*/  BSYNC B7 ;  /* 0x0000000000077941 */ /* 0x000fea0003800000 */
.L_x_6260:
        /* <DEDUP_REMOVED lines=15> */
.L_x_6314:
        /* <DEDUP_REMOVED lines=47> */
.L_x_6318:
        /* <DEDUP_REMOVED lines=38> */
.L_x_6316:
        /* <DEDUP_REMOVED lines=13> */
.L_x_6319:
        /* <DEDUP_REMOVED lines=61> */
.L_x_6317:
[----:B------:R0:W-:Y:S01]  /*14fa0*/  STL [R1+0x10], R4 ;  /* 0x0000100401007387 */ /* 0x0001e20000100800 */
[----:B------:R-:W-:-:S03]  /*14fb0*/  ULDC UR43, c[0x0][0xc3c] ;  /* 0x00030f00002b7ab9 */ /* 0x000fc60000000800 */
[----:B------:R0:W-:Y:S04]  /*14fc0*/  STL [R1+0x14], RZ ;  /* 0x000014ff01007387 */ /* 0x0001e80000100800 */
[----:B------:R0:W-:Y:S02]  /*14fd0*/  STL [R1+0x18], RZ ;  /* 0x000018ff01007387 */ /* 0x0001e40000100800 */
.L_x_6320:
        /* <DEDUP_REMOVED lines=16> */
.L_x_6315:
[----:B------:R-:W-:Y:S02]  /*150e0*/  ULDC UR4, c[0x0][0xc3c] ;  /* 0x00030f0000047ab9 */ /* 0x000fe40000000800 */
[----:B------:R-:W-:-:S06]  /*150f0*/  UISETP.GE.AND UP0, UPT, UR43, UR4, UPT ;  /* 0x000000042b00728c */ /* 0x000fcc000bf06270 */
[----:B------:R-:W-:-:S13]  /*15100*/  PLOP3.LUT P0, PT, PT, PT, UP0, 0x80, 0x0 ;  /* 0x000000000000781c */ /* 0x000fda0003f0f008 */
[----:B------:R-:W-:Y:S05]  /*15110*/  @!P0 BRA `(.L_x_6321) ;  /* 0xffffffb400f08947 */ /* 0x000fea000383ffff */
.L_x_6255:
        /* <DEDUP_REMOVED lines=12> */
.L_x_6370:
[----:B------:R-:W-:Y:S05]  /*151e0*/  BSYNC B0 ;  /* 0x0000000000007941 */ /* 0x000fea0003800000 */
.L_x_6322:
[----:B------:R-:W-:-:S03]  /*151f0*/  UMOV UR4, 0xffffffff ;  /* 0xffffffff00047882 */ /* 0x000fc60000000000 */
[----:B------:R-:W-:Y:S05]  /*15200*/  BRA.DIV UR4, `(.L_x_6324) ;  /* 0x0000001204b47947 */ /* 0x000fea000b800000 */
[----:B------:R-:W1:Y:S02]  /*15210*/  S2R R2, SR_TID.X ;  /* 0x0000000000027919 */ /* 0x000e640000002100 */
[----:B-1----:R-:W-:-:S04]  /*15220*/  SHF.R.U32.HI R2, RZ, 0x5, R2 ;  /* 0x00000005ff027819 */ /* 0x002fc80000011602 */
[----:B------:R-:W-:-:S05]  /*15230*/  LOP3.LUT R2, R2, 0x3, RZ, 0xc0, !PT ;  /* 0x0000000302027812 */ /* 0x000fca00078ec0ff */
[----:B------:R1:W2:Y:S02]  /*15240*/  SHFL.IDX PT, R14, R2, RZ, 0x1f ;  /* 0x00001fff020e7589 */ /* 0x0002a400000e0000 */
.L_x_6373:
[----:B--2---:R-:W-:Y:S01]  /*15250*/  ISETP.NE.AND P0, PT, R14, RZ, PT ;  /* 0x000000ff0e00720c */ /* 0x004fe20003f05270 */
[----:B------:R-:W-:-:S12]  /*15260*/  BSSY B0, `(.L_x_6325) ;  /* 0x000002e000007945 */ /* 0x000fd80003800000 */
[----:B------:R-:W-:Y:S05]  /*15270*/  @P0 BRA `(.L_x_6326) ;  /* 0x0000000000b00947 */ /* 0x000fea0003800000 */
[----:B------:R-:W-:-:S03]  /*15280*/  UMOV UR4, 0xffffffff ;  /* 0xffffffff00047882 */ /* 0x000fc60000000000 */
[----:B------:R-:W-:Y:S05]  /*15290*/  BRA.DIV UR4, `(.L_x_6327) ;  /* 0x0000001204c47947 */ /* 0x000fea000b800000 */
[----:B------:R-:W-:-:S13]  /*152a0*/  ELECT P6, URZ, PT ;  /* 0x00000000003f782f */ /* 0x000fda00038c0000 */
.L_x_6376:
[----:B------:R-:W-:Y:S05]  /*152b0*/  @!P6 BRA `(.L_x_6326) ;  /* 0x0000000000a0e947 */ /* 0x000fea0003800000 */
[----:B------:R-:W-:-:S06]  /*152c0*/  ULOP3.LUT UR4, UR38, 0x2, URZ, 0xfc, !UPT ;  /* 0x0000000226047892 */ /* 0x000fcc000f8efc3f */
[----:B-1----:R-:W-:-:S05]  /*152d0*/  IMAD.U32 R2, RZ, RZ, UR4 ;  /* 0x00000004ff027e24 */ /* 0x002fca000f8e00ff */
[----:B------:R-:W-:-:S13]  /*152e0*/  ISETP.NE.AND P0, PT, R2, 0x3, PT ;  /* 0x000000030200780c */ /* 0x000fda0003f05270 */
[----:B------:R-:W-:Y:S05]  /*152f0*/  @!P0 BRA `(.L_x_6328) ;  /* 0x0000000000048947 */ /* 0x000fea0003800000 */
[----:B------:R-:W-:Y:S01]  /*15300*/  BPT.TRAP 0x1 ;  /* 0x000000040000795c */ /* 0x000fe20000300000 */
.L_x_6328:
        /* <DEDUP_REMOVED lines=14> */
.L_x_6377:
[----:B------:R-:W1:Y:S02]  /*153f0*/  SYNCS.PHASECHK.TRANS64.TRYWAIT P1, [R7+URZ], R2 ;  /* 0x00000002070075a7 */ /* 0x000e64000802017f */
[----:B-1----:R-:W-:Y:S05]  /*15400*/  @!P1 BRA `(.L_x_6330) ;  /* 0x00000010009c9947 */ /* 0x002fea0003800000 */
.L_x_6378:
[----:B------:R-:W-:Y:S05]  /*15410*/  @!P0 BRA `(.L_x_6331) ;  /* 0x0000000000048947 */ /* 0x000fea0003800000 */
[----:B------:R-:W-:Y:S01]  /*15420*/  BPT.TRAP 0x1 ;  /* 0x000000040000795c */ /* 0x000fe20000300000 */
.L_x_6331:
[----:B------:R-:W2:Y:S02]  /*15430*/  LDL.LU R4, [R1] ;  /* 0x0000000001047983 */ /* 0x000ea40000300800 */
[----:B--2---:R-:W-:-:S04]  /*15440*/  IMAD R4, R4, 0x8, R0 ;  /* 0x0000000804047824 */ /* 0x004fc800078e0200 */
[----:B------:R-:W2:Y:S02]  /*15450*/  SYNCS.PHASECHK.TRANS64.TRYWAIT P1, [R4+URZ+0x2e860], R5 ;  /* 0x02e86005040075a7 */ /* 0x000ea4000802017f */
[----:B--2---:R-:W-:Y:S05]  /*15460*/  @!P1 BRA `(.L_x_6332) ;  /* 0x0000001000989947 */ /* 0x004fea0003800000 */
.L_x_6379:
[----:B------:R-:W-:Y:S05]  /*15470*/  @!P0 BRA `(.L_x_6333) ;  /* 0x0000000000048947 */ /* 0x000fea0003800000 */
[----:B------:R-:W-:Y:S01]  /*15480*/  BPT.TRAP 0x1 ;  /* 0x000000040000795c */ /* 0x000fe20000300000 */
.L_x_6333:
[----:B------:R-:W-:-:S04]  /*15490*/  IMAD R3, R3, 0x8, R0 ;  /* 0x0000000803037824 */ /* 0x000fc800078e0200 */
[----:B------:R-:W3:Y:S02]  /*154a0*/  SYNCS.PHASECHK.TRANS64.TRYWAIT P1, [R3+URZ+0x2e860], R2 ;  /* 0x02e86002030075a7 */ /* 0x000ee4000802017f */
[----:B---3--:R-:W-:Y:S05]  /*154b0*/  @!P1 BRA `(.L_x_6334) ;  /* 0x0000001000989947 */ /* 0x008fea0003800000 */
.L_x_6380:
[----:B------:R-:W-:Y:S05]  /*154c0*/  @!P0 BRA `(.L_x_6335) ;  /* 0x0000000000048947 */ /* 0x000fea0003800000 */
[----:B------:R-:W-:Y:S01]  /*154d0*/  BPT.TRAP 0x1 ;  /* 0x000000040000795c */ /* 0x000fe20000300000 */
.L_x_6335:
[----:B------:R-:W4:Y:S02]  /*154e0*/  SYNCS.PHASECHK.TRANS64.TRYWAIT P0, [R4+URZ+0x2e880], R5 ;  /* 0x02e88005040075a7 */ /* 0x000f24000800017f */
[----:B----4-:R-:W-:Y:S05]  /*154f0*/  @!P0 BRA `(.L_x_6336) ;  /* 0x00000010009c8947 */ /* 0x010fea0003800000 */
.L_x_6337:
[----:B------:R0:W0:Y:S02]  /*15500*/  SYNCS.PHASECHK.TRANS64.TRYWAIT P0, [R3+URZ+0x2e880], R2 ;  /* 0x02e88002030075a7 */ /* 0x000024000800017f */
[----:B0-----:R-:W-:Y:S05]  /*15510*/  @!P0 NANOSLEEP.SYNCS 0x989680 ;  /* 0x009896800000895d */ /* 0x001fea0003900000 */
[----:B------:R-:W0:Y:S02]  /*15520*/  @!P0 SYNCS.PHASECHK.TRANS64 P0, [R3+URZ+0x2e880], R2 ;  /* 0x02e88002030085a7 */ /* 0x000e24000800007f */
[----:B0-----:R-:W-:Y:S05]  /*15530*/  @!P0 BRA `(.L_x_6337) ;  /* 0xfffffffc00f08947 */ /* 0x001fea000383ffff */
.L_x_6326:
[----:B------:R-:W-:Y:S05]  /*15540*/  BSYNC B0 ;  /* 0x0000000000007941 */ /* 0x000fea0003800000 */
.L_x_6325:
[----:B------:R-:W-:Y:S05]  /*15550*/  EXIT ;  /* 0x000000000000794d */ /* 0x000fea0003800000 */
.L_x_6204:
[----:B0-----:R0:W1:Y:S02]  /*15560*/  SYNCS.PHASECHK.TRANS64.TRYWAIT P1, [R2+URZ+0x2e800], R11 ;  /* 0x02e8000b020075a7 */ /* 0x001064000802017f */
[----:B-1----:R-:W-:Y:S05]  /*15570*/  @!P1 NANOSLEEP.SYNCS 0x989680 ;  /* 0x009896800000995d */ /* 0x002fea0003900000 */
[----:B------:R-:W1:Y:S02]  /*15580*/  @!P1 SYNCS.PHASECHK.TRANS64 P1, [R2+URZ+0x2e800], R11 ;  /* 0x02e8000b020095a7 */ /* 0x000e64000802007f */
[----:B-1----:R-:W-:Y:S05]  /*15590*/  @!P1 BRA `(.L_x_6204) ;  /* 0xfffffffc00f09947 */ /* 0x002fea000383ffff */
[----:B------:R-:W-:Y:S05]  /*155a0*/  BRA `(.L_x_6338) ;  /* 0xfffffec8003c7947 */ /* 0x000fea000383ffff */
.L_x_6208:
[----:B--2---:R2:W3:Y:S02]  /*155b0*/  SYNCS.PHASECHK.TRANS64.TRYWAIT P2, [R6+URZ+0x2e830], R7 ;  /* 0x02e83007060075a7 */ /* 0x0044e4000804017f */
[----:B---3--:R-:W-:Y:S05]  /*155c0*/  @!P2 NANOSLEEP.SYNCS 0x989680 ;  /* 0x009896800000a95d */ /* 0x008fea0003900000 */
[----:B------:R-:W3:Y:S02]  /*155d0*/  @!P2 SYNCS.PHASECHK.TRANS64 P2, [R6+URZ+0x2e830], R7 ;  /* 0x02e830070600a5a7 */ /* 0x000ee4000804007f */
[----:B---3--:R-:W-:Y:S05]  /*155e0*/  @!P2 BRA `(.L_x_6208) ;  /* 0xfffffffc00f0a947 */ /* 0x008fea000383ffff */
[----:B------:R-:W-:Y:S05]  /*155f0*/  BRA `(.L_x_6207) ;  /* 0xfffffec8006c7947 */ /* 0x000fea000383ffff */
.L_x_6213:
[----:B-1----:R-:W-:-:S04]  /*15600*/  IMAD.U32 R3, RZ, RZ, UR6 ;  /* 0x00000006ff037e24 */ /* 0x002fc8000f8e00ff */
[----:B------:R1:W2:Y:S03]  /*15610*/  SYNCS.PHASECHK.TRANS64.TRYWAIT P1, [R3+URZ+0x2e830], R2 ;  /* 0x02e83002030075a7 */ /* 0x0002a6000802017f */
[----:B--2---:R-:W-:Y:S05]  /*15620*/  @!P1 NANOSLEEP.SYNCS 0x989680 ;  /* 0x009896800000995d */ /* 0x004fea0003900000 */
[----:B------:R-:W2:Y:S02]  /*15630*/  @!P1 SYNCS.PHASECHK.TRANS64 P1, [R3+URZ+0x2e830], R2 ;  /* 0x02e83002030095a7 */ /* 0x000ea4000802007f */
[----:B--2---:R-:W-:Y:S05]  /*15640*/  @!P1 BRA `(.L_x_6213) ;  /* 0xfffffffc00ec9947 */ /* 0x004fea000383ffff */
[----:B------:R-:W-:Y:S05]  /*15650*/  BRA `(.L_x_6210) ;  /* 0xffffff14005c7947 */ /* 0x000fea000383ffff */
.L_x_6217:
[----:B-1----:R-:W-:-:S04]  /*15660*/  IMAD.U32 R3, RZ, RZ, UR6 ;  /* 0x00000006ff037e24 */ /* 0x002fc8000f8e00ff */
[----:B------:R1:W2:Y:S03]  /*15670*/  SYNCS.PHASECHK.TRANS64.TRYWAIT P1, [R3+URZ+0x2e850], R2 ;  /* 0x02e85002030075a7 */ /* 0x0002a6000802017f */
[----:B--2---:R-:W-:Y:S05]  /*15680*/  @!P1 NANOSLEEP.SYNCS 0x989680 ;  /* 0x009896800000995d */ /* 0x004fea0003900000 */
[----:B------:R-:W2:Y:S02]  /*15690*/  @!P1 SYNCS.PHASECHK.TRANS64 P1, [R3+URZ+0x2e850], R2 ;  /* 0x02e85002030095a7 */ /* 0x000ea4000802007f */
[----:B--2---:R-:W-:Y:S05]  /*156a0*/  @!P1 BRA `(.L_x_6217) ;  /* 0xfffffffc00ec9947 */ /* 0x004fea000383ffff */
[----:B------:R-:W-:Y:S05]  /*156b0*/  BRA `(.L_x_6214) ;  /* 0xffffff2000687947 */ /* 0x000fea000383ffff */
.L_x_6223:
[----:B-1----:R1:W2:Y:S02]  /*156c0*/  SYNCS.PHASECHK.TRANS64.TRYWAIT P1, [R13+URZ+0x2e850], R0 ;  /* 0x02e850000d0075a7 */ /* 0x0022a4000802017f */
[----:B--2---:R-:W-:Y:S05]  /*156d0*/  @!P1 NANOSLEEP.SYNCS 0x989680 ;  /* 0x009896800000995d */ /* 0x004fea0003900000 */
[----:B------:R-:W2:Y:S02]  /*156e0*/  @!P1 SYNCS.PHASECHK.TRANS64 P1, [R13+URZ+0x2e850], R0 ;  /* 0x02e850000d0095a7 */ /* 0x000ea4000802007f */
[----:B--2---:R-:W-:Y:S05]  /*156f0*/  @!P1 BRA `(.L_x_6223) ;  /* 0xfffffffc00f09947 */ /* 0x004fea000383ffff */
[----:B------:R-:W-:Y:S05]  /*15700*/  BRA `(.L_x_6222) ;  /* 0xffffff5800647947 */ /* 0x000fea000383ffff */
.L_x_6271:
[----:B------:R-:W-:Y:S02]  /*15710*/  IMAD.MOV.U32 R13, RZ, RZ, R0 ;  /* 0x000000ffff0d7224 */ /* 0x000fe400078e0000 */
[----:B------:R-:W-:Y:S02]  /*15720*/  IMAD.MOV.U32 R12, RZ, RZ, RZ ;  /* 0x000000ffff0c7224 */ /* 0x000fe400078e00ff */
[----:B------:R-:W-:Y:S02]  /*15730*/  IMAD.MOV.U32 R11, RZ, RZ, 0x1f ;  /* 0x0000001fff0b7424 */ /* 0x000fe400078e00ff */
[----:B------:R-:W-:-:S07]  /*15740*/  IMAD.MOV.U32 R15, RZ, RZ, -0x1 ;  /* 0xffffffffff0f7424 */ /* 0x000fce00078e00ff */
[----:B--2---:R-:W-:Y:S05]  /*15750*/  WARPSYNC.COLLECTIVE R15, `(.L_x_6339) ;  /* 0x000000000f087348 */ /* 0x004fea0003c00000 */
[----:B------:R0:W1:Y:S02]  /*15760*/  SHFL.IDX P6, R14, R13, R12, R11 ;  /* 0x0000000c0d0e7389 */ /* 0x00006400000c000b */
[----:B012---:R-:W-:Y:S01]  /*15770*/  ENDCOLLECTIVE ;  /* 0x000000000000791b */ /* 0x007fe20003800000 */
.L_x_6339:
[----:B------:R-:W-:Y:S05]  /*15780*/  BRA `(.L_x_6340) ;  /* 0xffffffc000747947 */ /* 0x000fea000383ffff */
.L_x_6273:
[----:B------:R-:W-:Y:S01]  /*15790*/  BSSY B0, `(.L_x_6341) ;  /* 0x0000006000007945 */ /* 0x000fe20003800000 */
[----:B------:R-:W-:-:S07]  /*157a0*/  IMAD.MOV.U32 R15, RZ, RZ, -0x1 ;  /* 0xffffffffff0f7424 */ /* 0x000fce00078e00ff */
[----:B--2---:R-:W-:Y:S05]  /*157b0*/  WARPSYNC.COLLECTIVE R15, `(.L_x_6342) ;  /* 0x000000000f0c7348 */ /* 0x004fea0003c00000 */
[----:B------:R-:W-:Y:S02]  /*157c0*/  ELECT P6, UR62, PT ;  /* 0x00000000003e782f */ /* 0x000fe400038c0000 */
[----:B------:R-:W-:Y:S01]  /*157d0*/  MOV R14, UR62 ;  /* 0x0000003e000e7c02 */ /* 0x000fe20008000f00 */
[----:B--2---:R-:W-:Y:S10]  /*157e0*/  ENDCOLLECTIVE ;  /* 0x000000000000791b */ /* 0x004ff40003800000 */
.L_x_6342:
[----:B------:R-:W-:Y:S05]  /*157f0*/  BSYNC B0 ;  /* 0x0000000000007941 */ /* 0x000fea0003800000 */
.L_x_6341:
[----:B------:R-:W-:Y:S05]  /*15800*/  BRA `(.L_x_6343) ;  /* 0xffffffc000807947 */ /* 0x000fea000383ffff */
.L_x_6275:
[----:B0-----:R0:W1:Y:S02]  /*15810*/  SYNCS.PHASECHK.TRANS64.TRYWAIT P0, [R3+URZ+0x2e880], R2 ;  /* 0x02e88002030075a7 */ /* 0x001064000800017f */
[----:B-1----:R-:W-:Y:S05]  /*15820*/  @!P0 NANOSLEEP.SYNCS 0x989680 ;  /* 0x009896800000895d */ /* 0x002fea0003900000 */
[----:B------:R-:W1:Y:S02]  /*15830*/  @!P0 SYNCS.PHASECHK.TRANS64 P0, [R3+URZ+0x2e880], R2 ;  /* 0x02e88002030085a7 */ /* 0x000e64000800007f */
[----:B-1----:R-:W-:Y:S05]  /*15840*/  @!P0 BRA `(.L_x_6275) ;  /* 0xfffffffc00f08947 */ /* 0x002fea000383ffff */
[----:B------:R-:W-:Y:S05]  /*15850*/  BRA `(.L_x_6344) ;  /* 0xffffffc000e47947 */ /* 0x000fea000383ffff */
.L_x_6277:
[----:B-1----:R1:W2:Y:S02]  /*15860*/  SYNCS.PHASECHK.TRANS64.TRYWAIT P0, [R3+URZ+0x2e840], R2 ;  /* 0x02e84002030075a7 */ /* 0x0022a4000800017f */
[----:B--2---:R-:W-:Y:S05]  /*15870*/  @!P0 NANOSLEEP.SYNCS 0x989680 ;  /* 0x009896800000895d */ /* 0x004fea0003900000 */
[----:B------:R-:W2:Y:S02]  /*15880*/  @!P0 SYNCS.PHASECHK.TRANS64 P0, [R3+URZ+0x2e840], R2 ;  /* 0x02e84002030085a7 */ /* 0x000ea4000800007f */
[----:B--2---:R-:W-:Y:S05]  /*15890*/  @!P0 BRA `(.L_x_6277) ;  /* 0xfffffffc00f08947 */ /* 0x004fea000383ffff */
[----:B------:R-:W-:Y:S05]  /*158a0*/  BRA `(.L_x_6345) ;  /* 0xffffffc400387947 */ /* 0x000fea000383ffff */
.L_x_6281:
        /* <DEDUP_REMOVED lines=9> */
.L_x_6346:
[----:B------:R-:W-:Y:S02]  /*15940*/  VIADD R5, R3, 0x10 ;  /* 0x0000001003057836 */ /* 0x000fe40000000000 */
[----:B------:R-:W-:Y:S02]  /*15950*/  IMAD.MOV.U32 R13, RZ, RZ, R0 ;  /* 0x000000ffff0d7224 */ /* 0x000fe400078e0000 */
[----:B------:R-:W-:Y:S02]  /*15960*/  IMAD R4, R7, R6, RZ ;  /* 0x0000000607047224 */ /* 0x000fe400078e02ff */
[----:B------:R-:W-:-:S07]  /*15970*/  IMAD.MOV.U32 R7, RZ, RZ, R14 ;  /* 0x000000ffff077224 */ /* 0x000fce00078e000e */
[----:B------:R-:W-:Y:S05]  /*15980*/  WARPSYNC.COLLECTIVE R15, `(.L_x_6347) ;  /* 0x000000000f087348 */ /* 0x000fea0003c00000 */
[----:B------:R0:W1:Y:S02]  /*15990*/  SHFL.IDX P6, R14, R13, R12, R11 ;  /* 0x0000000c0d0e7389 */ /* 0x00006400000c000b */
[----:B01----:R-:W-:Y:S01]  /*159a0*/  ENDCOLLECTIVE ;  /* 0x000000000000791b */ /* 0x003fe20003800000 */
.L_x_6347:
[----:B------:R-:W-:Y:S01]  /*159b0*/  ISETP.GE.AND P1, PT, R3, R4, PT ;  /* 0x000000040300720c */ /* 0x000fe20003f26270 */
[----:B------:R-:W-:Y:S02]  /*159c0*/  IMAD.MOV.U32 R13, RZ, RZ, R2 ;  /* 0x000000ffff0d7224 */ /* 0x000fe400078e0002 */
[----:B------:R-:W-:Y:S02]  /*159d0*/  IMAD.MOV.U32 R12, RZ, RZ, 0x1 ;  /* 0x00000001ff0c7424 */ /* 0x000fe400078e00ff */
[----:B------:R-:W-:-:S08]  /*159e0*/  IMAD.MOV.U32 R6, RZ, RZ, R14 ;  /* 0x000000ffff067224 */ /* 0x000fd000078e000e */
[----:B------:R-:W-:Y:S05]  /*159f0*/  WARPSYNC.COLLECTIVE R15, `(.L_x_6348) ;  /* 0x000000000f087348 */ /* 0x000fea0003c00000 */
[----:B------:R0:W1:Y:S02]  /*15a00*/  SHFL.IDX P6, R14, R13, R12, R11 ;  /* 0x0000000c0d0e7389 */ /* 0x00006400000c000b */
[----:B01----:R-:W-:Y:S01]  /*15a10*/  ENDCOLLECTIVE ;  /* 0x000000000000791b */ /* 0x003fe20003800000 */
.L_x_6348:
[----:B------:R-:W-:-:S05]  /*15a20*/  @!P1 IADD3 R6, P2, R9, R6, RZ ;  /* 0x0000000609069210 */ /* 0x000fca0007f5e0ff */
[----:B------:R-:W-:-:S05]  /*15a30*/  @!P1 IMAD.X R7, RZ, RZ, R7, P2 ;  /* 0x000000ffff079224 */ /* 0x000fca00010e0607 */
[----:B------:R-:W-:Y:S01]  /*15a40*/  @!PT LDS RZ, [RZ] ;  /* 0x00000000fffff984 */ /* 0x000fe20000000800 */
[----:B------:R-:W-:Y:S01]  /*15a50*/  @!PT LDS RZ, [RZ] ;  /* 0x00000000fffff984 */ /* 0x000fe20000000800 */
[----:B------:R-:W-:Y:S01]  /*15a60*/  @!PT LDS RZ, [RZ] ;  /* 0x00000000fffff984 */ /* 0x000fe20000000800 */
[----:B------:R0:W-:Y:S01]  /*15a70*/  @!P1 LDGSTS.E.BYPASS.LTC128B.128 [R8+0x1c400], desc[UR48][R6.64], !P0 ;  /* 0x1c40000006089fae */ /* 0x0001e2000c101d70 */
[----:B------:R-:W-:Y:S01]  /*15a80*/  IMAD.MOV.U32 R13, RZ, RZ, R0 ;  /* 0x000000ffff0d7224 */ /* 0x000fe200078e0000 */
[----:B------:R-:W-:Y:S01]  /*15a90*/  ISETP.GE.AND P1, PT, R5, R4, PT ;  /* 0x000000040500720c */ /* 0x000fe20003f26270 */
[----:B------:R-:W-:-:S12]  /*15aa0*/  IMAD.MOV.U32 R5, RZ, RZ, R14 ;  /* 0x000000ffff057224 */ /* 0x000fd800078e000e */
[----:B0-----:R-:W-:Y:S05]  /*15ab0*/  WARPSYNC.COLLECTIVE R15, `(.L_x_6349) ;  /* 0x000000000f087348 */ /* 0x001fea0003c00000 */
[----:B------:R1:W2:Y:S02]  /*15ac0*/  SHFL.IDX P6, R14, R13, R12, R11 ;  /* 0x0000000c0d0e7389 */ /* 0x0002a400000c000b */
[----:B012---:R-:W-:Y:S01]  /*15ad0*/  ENDCOLLECTIVE ;  /* 0x000000000000791b */ /* 0x007fe20003800000 */
.L_x_6349:
[----:B------:R-:W-:Y:S02]  /*15ae0*/  IMAD.MOV.U32 R13, RZ, RZ, R2 ;  /* 0x000000ffff0d7224 */ /* 0x000fe400078e0002 */
[----:B------:R-:W-:Y:S02]  /*15af0*/  IMAD.MOV.U32 R12, RZ, RZ, 0x2 ;  /* 0x00000002ff0c7424 */ /* 0x000fe400078e00ff */
[----:B------:R-:W-:-:S07]  /*15b00*/  IMAD.MOV.U32 R6, RZ, RZ, R14 ;  /* 0x000000ffff067224 */ /* 0x000fce00078e000e */
[----:B------:R-:W-:Y:S05]  /*15b10*/  WARPSYNC.COLLECTIVE R15, `(.L_x_6350) ;  /* 0x000000000f087348 */ /* 0x000fea0003c00000 */
[----:B------:R0:W1:Y:S02]  /*15b20*/  SHFL.IDX P6, R14, R13, R12, R11 ;  /* 0x0000000c0d0e7389 */ /* 0x00006400000c000b */
[----:B01----:R-:W-:Y:S01]  /*15b30*/  ENDCOLLECTIVE ;  /* 0x000000000000791b */ /* 0x003fe20003800000 */
.L_x_6350:
        /* <DEDUP_REMOVED lines=8> */
[----:B------:R0:W-:Y:S02]  /*15bc0*/  @!P1 LDGSTS.E.BYPASS.LTC128B.128 [R8+0x1cc00], desc[UR48][R6.64], !P0 ;  /* 0x1cc0000006089fae */ /* 0x0001e4000c101d70 */
[----:B------:R-:W-:Y:S01]  /*15bd0*/  ISETP.GE.AND P1, PT, R5, R4, PT ;  /* 0x000000040500720c */ /* 0x000fe20003f26270 */
[----:B------:R-:W-:-:S12]  /*15be0*/  IMAD.MOV.U32 R5, RZ, RZ, R14 ;  /* 0x000000ffff057224 */ /* 0x000fd800078e000e */
[----:B0-----:R-:W-:Y:S05]  /*15bf0*/  WARPSYNC.COLLECTIVE R15, `(.L_x_6351) ;  /* 0x000000000f087348 */ /* 0x001fea0003c00000 */
[----:B------:R1:W2:Y:S02]  /*15c00*/  SHFL.IDX P6, R14, R13, R12, R11 ;  /* 0x0000000c0d0e7389 */ /* 0x0002a400000c000b */
[----:B012---:R-:W-:Y:S01]  /*15c10*/  ENDCOLLECTIVE ;  /* 0x000000000000791b */ /* 0x007fe20003800000 */
.L_x_6351:
[----:B------:R-:W-:Y:S02]  /*15c20*/  IMAD.MOV.U32 R13, RZ, RZ, R2 ;  /* 0x000000ffff0d7224 */ /* 0x000fe400078e0002 */
[----:B------:R-:W-:Y:S02]  /*15c30*/  IMAD.MOV.U32 R12, RZ, RZ, 0x3 ;  /* 0x00000003ff0c7424 */ /* 0x000fe400078e00ff */
[----:B------:R-:W-:-:S07]  /*15c40*/  IMAD.MOV.U32 R6, RZ, RZ, R14 ;  /* 0x000000ffff067224 */ /* 0x000fce00078e000e */
[----:B------:R-:W-:Y:S05]  /*15c50*/  WARPSYNC.COLLECTIVE R15, `(.L_x_6352) ;  /* 0x000000000f087348 */ /* 0x000fea0003c00000 */
[----:B------:R0:W1:Y:S02]  /*15c60*/  SHFL.IDX P6, R14, R13, R12, R11 ;  /* 0x0000000c0d0e7389 */ /* 0x00006400000c000b */
[----:B01----:R-:W-:Y:S01]  /*15c70*/  ENDCOLLECTIVE ;  /* 0x000000000000791b */ /* 0x003fe20003800000 */
.L_x_6352:
        /* <DEDUP_REMOVED lines=14> */
.L_x_6353:
[----:B------:R-:W-:Y:S02]  /*15d60*/  IMAD.MOV.U32 R13, RZ, RZ, R2 ;  /* 0x000000ffff0d7224 */ /* 0x000fe400078e0002 */
[----:B------:R-:W-:Y:S02]  /*15d70*/  IMAD.MOV.U32 R12, RZ, RZ, 0x4 ;  /* 0x00000004ff0c7424 */ /* 0x000fe400078e00ff */
[----:B------:R-:W-:-:S07]  /*15d80*/  IMAD.MOV.U32 R6, RZ, RZ, R14 ;  /* 0x000000ffff067224 */ /* 0x000fce00078e000e */
[----:B------:R-:W-:Y:S05]  /*15d90*/  WARPSYNC.COLLECTIVE R15, `(.L_x_6354) ;  /* 0x000000000f087348 */ /* 0x000fea0003c00000 */
[----:B------:R0:W1:Y:S02]  /*15da0*/  SHFL.IDX P6, R14, R13, R12, R11 ;  /* 0x0000000c0d0e7389 */ /* 0x00006400000c000b */
[----:B01----:R-:W-:Y:S01]  /*15db0*/  ENDCOLLECTIVE ;  /* 0x000000000000791b */ /* 0x003fe20003800000 */
.L_x_6354:
        /* <DEDUP_REMOVED lines=14> */
.L_x_6355:
[----:B------:R-:W-:Y:S02]  /*15ea0*/  IMAD.MOV.U32 R13, RZ, RZ, R2 ;  /* 0x000000ffff0d7224 */ /* 0x000fe400078e0002 */
[----:B------:R-:W-:Y:S02]  /*15eb0*/  IMAD.MOV.U32 R12, RZ, RZ, 0x5 ;  /* 0x00000005ff0c7424 */ /* 0x000fe400078e00ff */
[----:B------:R-:W-:-:S07]  /*15ec0*/  IMAD.MOV.U32 R6, RZ, RZ, R14 ;  /* 0x000000ffff067224 */ /* 0x000fce00078e000e */
[----:B------:R-:W-:Y:S05]  /*15ed0*/  WARPSYNC.COLLECTIVE R15, `(.L_x_6356) ;  /* 0x000000000f087348 */ /* 0x000fea0003c00000 */
[----:B------:R0:W1:Y:S02]  /*15ee0*/  SHFL.IDX P6, R14, R13, R12, R11 ;  /* 0x0000000c0d0e7389 */ /* 0x00006400000c000b */
[----:B01----:R-:W-:Y:S01]  /*15ef0*/  ENDCOLLECTIVE ;  /* 0x000000000000791b */ /* 0x003fe20003800000 */
.L_x_6356:
        /* <DEDUP_REMOVED lines=14> */
.L_x_6357:
[----:B------:R-:W-:Y:S02]  /*15fe0*/  IMAD.MOV.U32 R13, RZ, RZ, R2 ;  /* 0x000000ffff0d7224 */ /* 0x000fe400078e0002 */
[----:B------:R-:W-:Y:S02]  /*15ff0*/  IMAD.MOV.U32 R12, RZ, RZ, 0x6 ;  /* 0x00000006ff0c7424 */ /* 0x000fe400078e00ff */
[----:B------:R-:W-:-:S07]  /*16000*/  IMAD.MOV.U32 R6, RZ, RZ, R14 ;  /* 0x000000ffff067224 */ /* 0x000fce00078e000e */
[----:B------:R-:W-:Y:S05]  /*16010*/  WARPSYNC.COLLECTIVE R15, `(.L_x_6358) ;  /* 0x000000000f087348 */ /* 0x000fea0003c00000 */
[----:B------:R0:W1:Y:S02]  /*16020*/  SHFL.IDX P6, R14, R13, R12, R11 ;  /* 0x0000000c0d0e7389 */ /* 0x00006400000c000b */
[----:B01----:R-:W-:Y:S01]  /*16030*/  ENDCOLLECTIVE ;  /* 0x000000000000791b */ /* 0x003fe20003800000 */
.L_x_6358:
[----:B------:R-:W-:-:S05]  /*16040*/  @!P1 IADD3 R6, P2, R9, R6, RZ ;  /* 0x0000000609069210 */ /* 0x000fca0007f5e0ff */
[----:B------:R-:W-:-:S04]  /*16050*/  @!P1 IMAD.X R5, RZ, RZ, R5, P2 ;  /* 0x000000ffff059224 */ /* 0x000fc800010e0605 */
[----:B------:R-:W-:Y:S02]  /*16060*/  @!P1 IMAD.MOV.U32 R7, RZ, RZ, R5 ;  /* 0x000000ffff079224 */ /* 0x000fe400078e0005 */
[----:B------:R-:W-:-:S03]  /*16070*/  IMAD.MOV.U32 R13, RZ, RZ, R0 ;  /* 0x000000ffff0d7224 */ /* 0x000fc600078e0000 */
[----:B------:R-:W-:Y:S01]  /*16080*/  @!PT LDS RZ, [RZ] ;  /* 0x00000000fffff984 */ /* 0x000fe20000000800 */
[----:B------:R-:W-:Y:S01]  /*16090*/  @!PT LDS RZ, [RZ] ;  /* 0x00000000fffff984 */ /* 0x000fe20000000800 */
[----:B------:R-:W-:Y:S01]  /*160a0*/  @!PT LDS RZ, [RZ] ;  /* 0x00000000fffff984 */ /* 0x000fe20000000800 */
[----:B------:R0:W-:Y:S01]  /*160b0*/  @!P1 LDGSTS.E.BYPASS.LTC128B.128 [R8+0x1ec00], desc[UR48][R6.64], !P0 ;  /* 0x1ec0000006089fae */ /* 0x0001e2000c101d70 */
[----:B------:R-:W-:-:S07]  /*160c0*/  IMAD.MOV.U32 R5, RZ, RZ, R14 ;  /* 0x000000ffff057224 */ /* 0x000fce00078e000e */
[----:B0-----:R-:W-:Y:S05]  /*160d0*/  WARPSYNC.COLLECTIVE R15, `(.L_x_6359) ;  /* 0x000000000f087348 */ /* 0x001fea0003c00000 */
[----:B------:R1:W2:Y:S02]  /*160e0*/  SHFL.IDX P6, R14, R13, R12, R11 ;  /* 0x0000000c0d0e7389 */ /* 0x0002a400000c000b */
[----:B012---:R-:W-:Y:S01]  /*160f0*/  ENDCOLLECTIVE ;  /* 0x000000000000791b */ /* 0x007fe20003800000 */
.L_x_6359:
        /* <DEDUP_REMOVED lines=8> */
.L_x_6360:
        /* <DEDUP_REMOVED lines=12> */
.L_x_6361:
[----:B------:R-:W-:Y:S01]  /*16240*/  IMAD.MOV.U32 R0, RZ, RZ, R14 ;  /* 0x000000ffff007224 */ /* 0x000fe200078e000e */
[----:B------:R-:W-:Y:S06]  /*16250*/  BRA `(.L_x_6362) ;  /* 0xffffffc400807947 */ /* 0x000fec000383ffff */
.L_x_6284:
[----:B0-----:R0:W1:Y:S02]  /*16260*/  SYNCS.PHASECHK.TRANS64.TRYWAIT P0, [R17+URZ+0x2e820], R0 ;  /* 0x02e82000110075a7 */ /* 0x001064000800017f */
[----:B-1----:R-:W-:Y:S05]  /*16270*/  @!P0 NANOSLEEP.SYNCS 0x989680 ;  /* 0x009896800000895d */ /* 0x002fea0003900000 */
[----:B------:R-:W1:Y:S02]  /*16280*/  @!P0 SYNCS.PHASECHK.TRANS64 P0, [R17+URZ+0x2e820], R0 ;  /* 0x02e82000110085a7 */ /* 0x000e64000800007f */
[----:B-1----:R-:W-:Y:S05]  /*16290*/  @!P0 BRA `(.L_x_6284) ;  /* 0xfffffffc00f08947 */ /* 0x002fea000383ffff */
[----:B------:R-:W-:Y:S05]  /*162a0*/  BRA `(.L_x_6363) ;  /* 0xffffffc400dc7947 */ /* 0x000fea000383ffff */
.L_x_6290:
[----:B--2---:R2:W3:Y:S02]  /*162b0*/  SYNCS.PHASECHK.TRANS64.TRYWAIT P0, [R3+URZ+0x2e880], R2 ;  /* 0x02e88002030075a7 */ /* 0x0044e4000800017f */
[----:B---3--:R-:W-:Y:S05]  /*162c0*/  @!P0 NANOSLEEP.SYNCS 0x989680 ;  /* 0x009896800000895d */ /* 0x008fea0003900000 */
[----:B------:R-:W3:Y:S02]  /*162d0*/  @!P0 SYNCS.PHASECHK.TRANS64 P0, [R3+URZ+0x2e880], R2 ;  /* 0x02e88002030085a7 */ /* 0x000ee4000800007f */
[----:B---3--:R-:W-:Y:S05]  /*162e0*/  @!P0 BRA `(.L_x_6290) ;  /* 0xfffffffc00f08947 */ /* 0x008fea000383ffff */
[----:B------:R-:W-:Y:S05]  /*162f0*/  BRA `(.L_x_6364) ;  /* 0xffffffc800947947 */ /* 0x000fea000383ffff */
.L_x_6295:
[----:B-1----:R1:W3:Y:S02]  /*16300*/  SYNCS.PHASECHK.TRANS64.TRYWAIT P0, [R3+URZ+0x2e840], R2 ;  /* 0x02e84002030075a7 */ /* 0x0022e4000800017f */
[----:B---3--:R-:W-:Y:S05]  /*16310*/  @!P0 NANOSLEEP.SYNCS 0x989680 ;  /* 0x009896800000895d */ /* 0x008fea0003900000 */
[----:B------:R-:W3:Y:S02]  /*16320*/  @!P0 SYNCS.PHASECHK.TRANS64 P0, [R3+URZ+0x2e840], R2 ;  /* 0x02e84002030085a7 */ /* 0x000ee4000800007f */
[----:B---3--:R-:W-:Y:S05]  /*16330*/  @!P0 BRA `(.L_x_6295) ;  /* 0xfffffffc00f08947 */ /* 0x008fea000383ffff */
[----:B------:R-:W-:Y:S05]  /*16340*/  BRA `(.L_x_6365) ;  /* 0xffffffcc00147947 */ /* 0x000fea000383ffff */
.L_x_6301:
[----:B--2---:R2:W3:Y:S02]  /*16350*/  SYNCS.PHASECHK.TRANS64.TRYWAIT P0, [R20+URZ+0x2e870], R2 ;  /* 0x02e87002140075a7 */ /* 0x0044e4000800017f */
[----:B---3--:R-:W-:Y:S05]  /*16360*/  @!P0 NANOSLEEP.SYNCS 0x989680 ;  /* 0x009896800000895d */ /* 0x008fea0003900000 */
[----:B------:R-:W3:Y:S02]  /*16370*/  @!P0 SYNCS.PHASECHK.TRANS64 P0, [R20+URZ+0x2e870], R2 ;  /* 0x02e87002140085a7 */ /* 0x000ee4000800007f */
[----:B---3--:R-:W-:Y:S05]  /*16380*/  @!P0 BRA `(.L_x_6301) ;  /* 0xfffffffc00f08947 */ /* 0x008fea000383ffff */
[----:B------:R-:W-:Y:S05]  /*16390*/  BRA `(.L_x_6366) ;  /* 0xffffffcc00b07947 */ /* 0x000fea000383ffff */
.L_x_6303:
[----:B--2---:R2:W3:Y:S02]  /*163a0*/  SYNCS.PHASECHK.TRANS64.TRYWAIT P0, [R20+URZ+0x2e860], R0 ;  /* 0x02e86000140075a7 */ /* 0x0044e4000800017f */
[----:B---3--:R-:W-:Y:S05]  /*163b0*/  @!P0 NANOSLEEP.SYNCS 0x989680 ;  /* 0x009896800000895d */ /* 0x008fea0003900000 */
[----:B------:R-:W3:Y:S02]  /*163c0*/  @!P0 SYNCS.PHASECHK.TRANS64 P0, [R20+URZ+0x2e860], R0 ;  /* 0x02e86000140085a7 */ /* 0x000ee4000800007f */
[----:B---3--:R-:W-:Y:S05]  /*163d0*/  @!P0 BRA `(.L_x_6303) ;  /* 0xfffffffc00f08947 */ /* 0x008fea000383ffff */
[----:B------:R-:W-:Y:S05]  /*163e0*/  BRA `(.L_x_6367) ;  /* 0xffffffcc00b87947 */ /* 0x000fea000383ffff */
.L_x_6310:
[----:B0-----:R0:W1:Y:S02]  /*163f0*/  SYNCS.PHASECHK.TRANS64.TRYWAIT P1, [R16+URZ+0x2e870], R3 ;  /* 0x02e87003100075a7 */ /* 0x001064000802017f */
[----:B-1----:R-:W-:Y:S05]  /*16400*/  @!P1 NANOSLEEP.SYNCS 0x989680 ;  /* 0x009896800000995d */ /* 0x002fea0003900000 */
[----:B------:R-:W1:Y:S02]  /*16410*/  @!P1 SYNCS.PHASECHK.TRANS64 P1, [R16+URZ+0x2e870], R3 ;  /* 0x02e87003100095a7 */ /* 0x000e64000802007f */
[----:B-1----:R-:W-:Y:S05]  /*16420*/  @!P1 BRA `(.L_x_6310) ;  /* 0xfffffffc00f09947 */ /* 0x002fea000383ffff */
[----:B------:R-:W-:Y:S05]  /*16430*/  BRA `(.L_x_6368) ;  /* 0xffffffd800387947 */ /* 0x000fea000383ffff */
.L_x_6312:
[----:B0-----:R0:W1:Y:S02]  /*16440*/  SYNCS.PHASECHK.TRANS64.TRYWAIT P1, [R16+URZ+0x2e860], R3 ;  /* 0x02e86003100075a7 */ /* 0x001064000802017f */
[----:B-1----:R-:W-:Y:S05]  /*16450*/  @!P1 NANOSLEEP.SYNCS 0x989680 ;  /* 0x009896800000995d */ /* 0x002fea0003900000 */
[----:B------:R-:W1:Y:S02]  /*16460*/  @!P1 SYNCS.PHASECHK.TRANS64 P1, [R16+URZ+0x2e860], R3 ;  /* 0x02e86003100095a7 */ /* 0x000e64000802007f */
[----:B-1----:R-:W-:Y:S05]  /*16470*/  @!P1 BRA `(.L_x_6312) ;  /* 0xfffffffc00f09947 */ /* 0x002fea000383ffff */
[----:B------:R-:W-:Y:S05]  /*16480*/  BRA `(.L_x_6369) ;  /* 0xffffffd800407947 */ /* 0x000fea000383ffff */
.L_x_6323:
[----:B0-----:R0:W1:Y:S02]  /*16490*/  SYNCS.PHASECHK.TRANS64.TRYWAIT P0, [R0+URZ+0x2e820], R3 ;  /* 0x02e82003000075a7 */ /* 0x001064000800017f */
[----:B-1----:R-:W-:Y:S05]  /*164a0*/  @!P0 NANOSLEEP.SYNCS 0x989680 ;  /* 0x009896800000895d */ /* 0x002fea0003900000 */
[----:B------:R-:W1:Y:S02]  /*164b0*/  @!P0 SYNCS.PHASECHK.TRANS64 P0, [R0+URZ+0x2e820], R3 ;  /* 0x02e82003000085a7 */ /* 0x000e64000800007f */
[----:B-1----:R-:W-:Y:S05]  /*164c0*/  @!P0 BRA `(.L_x_6323) ;  /* 0xfffffffc00f08947 */ /* 0x002fea000383ffff */
[----:B------:R-:W-:Y:S05]  /*164d0*/  BRA `(.L_x_6370) ;  /* 0xffffffec00407947 */ /* 0x000fea000383ffff */
.L_x_6324:
        /* <DEDUP_REMOVED lines=11> */
.L_x_6372:
[----:B------:R-:W-:Y:S05]  /*16590*/  BSYNC B0 ;  /* 0x0000000000007941 */ /* 0x000fea0003800000 */
.L_x_6371:
[----:B------:R-:W-:Y:S05]  /*165a0*/  BRA `(.L_x_6373) ;  /* 0xffffffec00287947 */ /* 0x000fea000383ffff */
.L_x_6327:
[----:B------:R-:W-:Y:S01]  /*165b0*/  BSSY B1, `(.L_x_6374) ;  /* 0x0000006000017945 */ /* 0x000fe20003800000 */
[----:B------:R-:W-:-:S07]  /*165c0*/  IMAD.MOV.U32 R15, RZ, RZ, -0x1 ;  /* 0xffffffffff0f7424 */ /* 0x000fce00078e00ff */
[----:B01----:R-:W-:Y:S05]  /*165d0*/  WARPSYNC.COLLECTIVE R15, `(.L_x_6375) ;  /* 0x000000000f0c7348 */ /* 0x003fea0003c00000 */
[----:B------:R-:W-:Y:S02]  /*165e0*/  ELECT P6, UR62, PT ;  /* 0x00000000003e782f */ /* 0x000fe400038c0000 */
[----:B------:R-:W-:Y:S01]  /*165f0*/  MOV R14, UR62 ;  /* 0x0000003e000e7c02 */ /* 0x000fe20008000f00 */
[----:B01----:R-:W-:Y:S10]  /*16600*/  ENDCOLLECTIVE ;  /* 0x000000000000791b */ /* 0x003ff40003800000 */
.L_x_6375:
[----:B------:R-:W-:Y:S05]  /*16610*/  BSYNC B1 ;  /* 0x0000000000017941 */ /* 0x000fea0003800000 */
.L_x_6374:
[----:B------:R-:W-:Y:S05]  /*16620*/  BRA `(.L_x_6376) ;  /* 0xffffffec00207947 */ /* 0x000fea000383ffff */
.L_x_6329:
[----:B0-----:R0:W1:Y:S02]  /*16630*/  SYNCS.PHASECHK.TRANS64.TRYWAIT P1, [R6+URZ], R5 ;  /* 0x00000005060075a7 */ /* 0x001064000802017f */
[----:B-1----:R-:W-:Y:S05]  /*16640*/  @!P1 NANOSLEEP.SYNCS 0x989680 ;  /* 0x009896800000995d */ /* 0x002fea0003900000 */
[----:B------:R-:W1:Y:S02]  /*16650*/  @!P1 SYNCS.PHASECHK.TRANS64 P1, [R6+URZ], R5 ;  /* 0x00000005060095a7 */ /* 0x000e64000802007f */
[----:B-1----:R-:W-:Y:S05]  /*16660*/  @!P1 BRA `(.L_x_6329) ;  /* 0xfffffffc00f09947 */ /* 0x002fea000383ffff */
[----:B------:R-:W-:Y:S05]  /*16670*/  BRA `(.L_x_6377) ;  /* 0xffffffec005c7947 */ /* 0x000fea000383ffff */
.L_x_6330:
[----:B-1----:R1:W2:Y:S02]  /*16680*/  SYNCS.PHASECHK.TRANS64.TRYWAIT P1, [R7+URZ], R2 ;  /* 0x00000002070075a7 */ /* 0x0022a4000802017f */
[----:B--2---:R-:W-:Y:S05]  /*16690*/  @!P1 NANOSLEEP.SYNCS 0x989680 ;  /* 0x009896800000995d */ /* 0x004fea0003900000 */
[----:B------:R-:W2:Y:S02]  /*166a0*/  @!P1 SYNCS.PHASECHK.TRANS64 P1, [R7+URZ], R2 ;  /* 0x00000002070095a7 */ /* 0x000ea4000802007f */
[----:B--2---:R-:W-:Y:S05]  /*166b0*/  @!P1 BRA `(.L_x_6330) ;  /* 0xfffffffc00f09947 */ /* 0x004fea000383ffff */
[----:B------:R-:W-:Y:S05]  /*166c0*/  BRA `(.L_x_6378) ;  /* 0xffffffec00507947 */ /* 0x000fea000383ffff */
.L_x_6332:
[----:B--2---:R2:W3:Y:S02]  /*166d0*/  SYNCS.PHASECHK.TRANS64.TRYWAIT P1, [R4+URZ+0x2e860], R5 ;  /* 0x02e86005040075a7 */ /* 0x0044e4000802017f */
[----:B---3--:R-:W-:Y:S05]  /*166e0*/  @!P1 NANOSLEEP.SYNCS 0x989680 ;  /* 0x009896800000995d */ /* 0x008fea0003900000 */
[----:B------:R-:W3:Y:S02]  /*166f0*/  @!P1 SYNCS.PHASECHK.TRANS64 P1, [R4+URZ+0x2e860], R5 ;  /* 0x02e86005040095a7 */ /* 0x000ee4000802007f */
[----:B---3--:R-:W-:Y:S05]  /*16700*/  @!P1 BRA `(.L_x_6332) ;  /* 0xfffffffc00f09947 */ /* 0x008fea000383ffff */
[----:B------:R-:W-:Y:S05]  /*16710*/  BRA `(.L_x_6379) ;  /* 0xffffffec00547947 */ /* 0x000fea000383ffff */
.L_x_6334:
[----:B---3--:R3:W4:Y:S02]  /*16720*/  SYNCS.PHASECHK.TRANS64.TRYWAIT P1, [R3+URZ+0x2e860], R2 ;  /* 0x02e86002030075a7 */ /* 0x008724000802017f */
[----:B----4-:R-:W-:Y:S05]  /*16730*/  @!P1 NANOSLEEP.SYNCS 0x989680 ;  /* 0x009896800000995d */ /* 0x010fea0003900000 */
[----:B------:R-:W4:Y:S02]  /*16740*/  @!P1 SYNCS.PHASECHK.TRANS64 P1, [R3+URZ+0x2e860], R2 ;  /* 0x02e86002030095a7 */ /* 0x000f24000802007f */
[----:B----4-:R-:W-:Y:S05]  /*16750*/  @!P1 BRA `(.L_x_6334) ;  /* 0xfffffffc00f09947 */ /* 0x010fea000383ffff */
[----:B------:R-:W-:Y:S05]  /*16760*/  BRA `(.L_x_6380) ;  /* 0xffffffec00547947 */ /* 0x000fea000383ffff */
.L_x_6336:
[----:B----4-:R4:W0:Y:S02]  /*16770*/  SYNCS.PHASECHK.TRANS64.TRYWAIT P0, [R4+URZ+0x2e880], R5 ;  /* 0x02e88005040075a7 */ /* 0x010824000800017f */
[----:B0-----:R-:W-:Y:S05]  /*16780*/  @!P0 NANOSLEEP.SYNCS 0x989680 ;  /* 0x009896800000895d */ /* 0x001fea0003900000 */
[----:B------:R-:W0:Y:S02]  /*16790*/  @!P0 SYNCS.PHASECHK.TRANS64 P0, [R4+URZ+0x2e880], R5 ;  /* 0x02e88005040085a7 */ /* 0x000e24000800007f */
[----:B0-----:R-:W-:Y:S05]  /*167a0*/  @!P0 BRA `(.L_x_6336) ;  /* 0xfffffffc00f08947 */ /* 0x001fea000383ffff */
[----:B------:R-:W-:Y:S05]  /*167b0*/  BRA `(.L_x_6337) ;  /* 0xffffffec00507947 */ /* 0x000fea000383ffff */
.L_x_6381:
        /* <DEDUP_REMOVED lines=12> */
.L_x_13357:


//--------------------- .text._ZN7cutlass13device_kernelIN5flash11enable_sm90INS1_16FlashAttnFwdSm90INS1_25CollectiveMainloopFwdSm90ILi2EN4cute5tupleIJNS5_1CILi1EEES8_S8_EEENS6_IJNS7_ILi128EEENS7_ILi224EEESA_EEELi128ENS_12float_e4m3_tEfNS_4arch4Sm90ELb0ELb0ELb1ELb1ELb0ELb1ELb0ELb1ELb1ELb1ELb1ELb0EEENS1_21CollectiveEpilogueFwdINS6_IJSA_SA_SB_EEES9_NS_10bfloat16_tESF_Li256ELb1ELb1ELb1ELb1EEENS1_36VarlenDynamicPersistentTileSchedulerILi128ELi224ELi256ELi128ELb1ELb1ELb1ELb0ELb1ELb1EEEEEEEEEvNT_6ParamsE --------------------------
	.section	.text._ZN7cutlass13device_kernelIN5flash11enable_sm90INS1_16FlashAttnFwdSm90INS1_25CollectiveMainloopFwdSm90ILi2EN4cute5tupleIJNS5_1CILi1EEES8_S8_EEENS6_IJNS7_ILi128EEENS7_ILi224EEESA_EEELi128ENS_12float_e4m3_tEfNS_4arch4Sm90ELb0ELb0ELb1ELb1ELb0ELb1ELb0ELb1ELb1ELb1ELb1ELb0EEENS1_21CollectiveEpilogueFwdINS6_IJSA_SA_SB_EEES9_NS_10bfloat16_tESF_Li256ELb1ELb1ELb1ELb1EEENS1_36VarlenDynamicPersistentTileSchedulerILi128ELi224ELi256ELi128ELb1ELb1ELb1ELb0ELb1ELb1EEEEEEEEEvNT_6ParamsE,"ax",@progbits
	.align	128
.text._ZN7cutlass13device_kernelIN5flash11enable_sm90INS1_16FlashAttnFwdSm90INS1_25CollectiveMainloopFwdSm90ILi2EN4cute5tupleIJNS5_1CILi1EEES8_S8_EEENS6_IJNS7_ILi128EEENS7_ILi224EEESA_EEELi128ENS_12float_e4m3_tEfNS_4arch4Sm90ELb0ELb0ELb1ELb1ELb0ELb1ELb0ELb1ELb1ELb1ELb1ELb0EEENS1_21CollectiveEpilogueFwdINS6_IJSA_SA_SB_EEES9_NS_10bfloat16_tESF_Li256ELb1ELb1ELb1ELb1EEENS1_36VarlenDynamicPersistentTileSchedulerILi128ELi224ELi256ELi128ELb1ELb1ELb1ELb0ELb1ELb1EEEEEEEEEvNT_6ParamsE:
        .type           _ZN7cutlass13device_kernelIN5flash11enable_sm90INS1_16FlashAttnFwdSm90INS1_25CollectiveMainloopFwdSm90ILi2EN4cute5tupleIJNS5_1CILi1EEES8_S8_EEENS6_IJNS7_ILi128EEENS7_ILi224EEESA_EEELi128ENS_12float_e4m3_tEfNS_4arch4Sm90ELb0ELb0ELb1ELb1ELb0ELb1ELb0ELb1ELb1ELb1ELb1ELb0EEENS1_21CollectiveEpilogueFwdINS6_IJSA_SA_SB_EEES9_NS_10bfloat16_tESF_Li256ELb1ELb1ELb1ELb1EEENS1_36VarlenDynamicPersistentTileSchedulerILi128ELi224ELi256ELi128ELb1ELb1ELb1ELb0ELb1ELb1EEEEEEEEEvNT_6ParamsE,@function
        .size           _ZN7cutlass13device_kernelIN5flash11enable_sm90INS1_16FlashAttnFwdSm90INS1_25CollectiveMainloopFwdSm90ILi2EN4cute5tupleIJNS5_1CILi1EEES8_S8_EEENS6_IJNS7_ILi128EEENS7_ILi224EEESA_EEELi128ENS_12float_e4m3_tEfNS_4arch4Sm90ELb0ELb0ELb1ELb1ELb0ELb1ELb0ELb1ELb1ELb1ELb1ELb0EEENS1_21CollectiveEpilogueFwdINS6_IJSA_SA_SB_EEES9_NS_10bfloat16_tESF_Li256ELb1ELb1ELb1ELb1EEENS1_36VarlenDynamicPersistentTileSchedulerILi128ELi224ELi256ELi128ELb1ELb1ELb1ELb0ELb1ELb1EEEEEEEEEvNT_6ParamsE,(.L_x_13358 - _ZN7cutlass13device_kernelIN5flash11enable_sm90INS1_16FlashAttnFwdSm90INS1_25CollectiveMainloopFwdSm90ILi2EN4cute5tupleIJNS5_1CILi1EEES8_S8_EEENS6_IJNS7_ILi128EEENS7_ILi224EEESA_EEELi128ENS_12float_e4m3_tEfNS_4arch4Sm90ELb0ELb0ELb1ELb1ELb0ELb1ELb0ELb1ELb1ELb1ELb1ELb0EEENS1_21CollectiveEpilogueFwdINS6_IJSA_SA_SB_EEES9_NS_10bfloat16_tESF_Li256ELb1ELb1ELb1ELb1EEENS1_36VarlenDynamicPersistentTileSchedulerILi128ELi224ELi256ELi128ELb1ELb1ELb1ELb0ELb1ELb1EEEEEEEEEvNT_6ParamsE)
        .other          _ZN7cutlass13device_kernelIN5flash11enable_sm90INS1_16FlashAttnFwdSm90INS1_25CollectiveMainloopFwdSm90ILi2EN4cute5tupleIJNS5_1CILi1EEES8_S8_EEENS6_IJNS7_ILi128EEENS7_ILi224EEESA_EEELi128ENS_12float_e4m3_tEfNS_4arch4Sm90ELb0ELb0ELb1ELb1ELb0ELb1ELb0ELb1ELb1ELb1ELb1ELb0EEENS1_21CollectiveEpilogueFwdINS6_IJSA_SA_SB_EEES9_NS_10bfloat16_tESF_Li256ELb1ELb1ELb1ELb1EEENS1_36VarlenDynamicPersistentTileSchedulerILi128ELi224ELi256ELi128ELb1ELb1ELb1ELb0ELb1ELb1EEEEEEEEEvNT_6ParamsE,@"STO_CUDA_ENTRY STV_DEFAULT"
_ZN7cutlass13device_kernelIN5flash11enable_sm90INS1_16FlashAttnFwdSm90INS1_25CollectiveMainloopFwdSm90ILi2EN4cute5tupleIJNS5_1CILi1EEES8_S8_EEENS6_IJNS7_ILi128EEENS7_ILi224EEESA_EEELi128ENS_12float_e4m3_tEfNS_4arch4Sm90ELb0ELb0ELb1ELb1ELb0ELb1ELb0ELb1ELb1ELb1ELb1ELb0EEENS1_21CollectiveEpilogueFwdINS6_IJSA_SA_SB_EEES9_NS_10bfloat16_tESF_Li256ELb1ELb1ELb1ELb1EEENS1_36VarlenDynamicPersistentTileSchedulerILi128ELi224ELi256ELi128ELb1ELb1ELb1ELb0ELb1ELb1EEEEEEEEEvNT_6ParamsE:
        /* <DEDUP_REMOVED lines=24> */
.L_x_6383:
[----:B------:R-:W-:Y:S05]  /*0180*/  BSYNC B0 ;  /* 0x0000000000007941 */ /* 0x000fea0003800000 */
.L_x_6382:
        /* <DEDUP_REMOVED lines=41> */
.L_x_6384:
        /* <DEDUP_REMOVED lines=22> */
.L_x_6385:
        /* <DEDUP_REMOVED lines=18> */
.L_x_6386:
        /* <DEDUP_REMOVED lines=22> */
.L_x_6387:
        /* <DEDUP_REMOVED lines=22> */
.L_x_6388:
[----:B0-----:R-:W-:Y:S01]  /*0960*/  UMOV UR4, 0x1 ;  /* 0x0000000100047882 */ /* 0x001fe20000000000 */
[----:B------:R-:W-:Y:S01]  /*0970*/  PLOP3.LUT P0, PT, PT, PT, UP0, 0x80, 0x0 ;  /* 0x000000000000781c */ /* 0x000fe20003f0f008 */
[----:B------:R-:W-:Y:S01]  /*0980*/  USEL UR4, UR4, 0x2, !UP0 ;  /* 0x0000000204047887 */ /* 0x000fe2000c000000 */
[----:B------:R-:W-:Y:S01]  /*0990*/  NOP ;  /* 0x0000000000007918 */ /* 0x000fe20000000000 */
[----:B------:R-:W-:Y:S01]  /*09a0*/  ULDC.64 UR60, c[0x0][0x208] ;  /* 0x00008200003c7ab9 */ /* 0x000fe20000000a00 */
[----:B------:R-:W-:Y:S03]  /*09b0*/  BSSY B8, `(.L_x_6389) ;  /* 0x0002764000087945 */ /* 0x000fe60003800000 */
[----:B------:R-:W-:-:S05]  /*09c0*/  IMAD.U32 R2, RZ, RZ, UR4 ;  /* 0x00000004ff027e24 */ /* 0x000fca000f8e00ff */
[----:B------:R0:W-:Y:S01]  /*09d0*/  STL [R1+0xe8], R2 ;  /* 0x0000e80201007387 */ /* 0x0001e20000100800 */
[----:B-12-4-:R-:W-:Y:S06]  /*09e0*/  BAR.SYNC.DEFER_BLOCKING 0x0 ;  /* 0x0000000000007b1d */ /* 0x016fec0000010000 */
[----:B------:R-:W-:Y:S05]  /*09f0*/  @!P0 BRA `(.L_x_6390) ;  /* 0x000001fc00c08947 */ /* 0x000fea0003800000 */
.L_x_6391:
[----:B------:R-:W-:-:S08]  /*0a00*/  NOP ;  /* 0x0000000000007918 */ /* 0x000fd00000000000 */
[----:B------:R-:W1:Y:S02]  /*0a10*/  USETMAXREG.TRY_ALLOC.CTAPOOL UP0, 0xf0 ;  /* 0x000000f0000079c8 */ /* 0x000e640008000600 */
[----:B-1----:R-:W-:-:S13]  /*0a20*/  PLOP3.LUT P0, PT, PT, PT, UP0, 0x80, 0x0 ;  /* 0x000000000000781c */ /* 0x002fda0003f0f008 */
[----:B------:R-:W-:Y:S05]  /*0a30*/  @!P0 BRA `(.L_x_6391) ;  /* 0xfffffffc00f08947 */ /* 0x000fea000383ffff */
[----:B------:R-:W2:Y:S01]  /*0a40*/  LDL.LU R0, [R1+0x18] ;  /* 0x0000180001007983 */ /* 0x000ea20000300800 */
[----:B0-----:R-:W0:Y:S01]  /*0a50*/  S2R R2, SR_TID.X ;  /* 0x0000000000027919 */ /* 0x001e220000002100 */
        /* <DEDUP_REMOVED lines=11> */
[----:B------:R-:W-:Y:S01]  /*0b10*/  IMAD.U32 R2, RZ, RZ, UR5 ;  /* 0x00000005ff027e24 */ /* 0x000fe2000f8e00ff */
[----:B------:R-:W-:Y:S06]  /*0b20*/  BAR.ARV 0x4, 0x180 ;  /* 0x0106000000007b1d */ /* 0x000fec0000002000 */
[----:B------:R1:W-:Y:S01]  /*0b30*/  STL [R1+0x8c], R2 ;  /* 0x00008c0201007387 */ /* 0x0003e20000100800 */
[----:B--2---:R-:W-:-:S04]  /*0b40*/  LOP3.LUT R0, R0, 0xfffffff7, RZ, 0xc0, !PT ;  /* 0xfffffff700007812 */ /* 0x004fc800078ec0ff */
[----:B------:R-:W-:-:S05]  /*0b50*/  @P0 LOP3.LUT R0, R0, 0x8, RZ, 0xfc, !PT ;  /* 0x0000000800000812 */ /* 0x000fca00078efcff */
[----:B------:R1:W-:Y:S01]  /*0b60*/  STL [R1+0x18], R0 ;  /* 0x0000180001007387 */ /* 0x0003e20000100800 */
[----:B0-----:R-:W-:-:S13]  /*0b70*/  ISETP.GE.AND P0, PT, R123, UR4, PT ;  /* 0x000000047b007c0c */ /* 0x001fda000bf06270 */
[----:B-1----:R-:W-:Y:S05]  /*0b80*/  @P0 BRA `(.L_x_6392) ;  /* 0x0000027400180947 */ /* 0x002fea0003800000 */
[----:B------:R-:W2:Y:S01]  /*0b90*/  LDL R2, [R1+0xe8] ;  /* 0x0000e80001027983 */ /* 0x000ea20000100800 */
[----:B------:R-:W-:Y:S02]  /*0ba0*/  IMAD.MOV.U32 R17, RZ, RZ, RZ ;  /* 0x000000ffff117224 */ /* 0x000fe400078e00ff */
[----:B------:R-:W-:Y:S01]  /*0bb0*/  IMAD.MOV.U32 R231, RZ, RZ, RZ ;  /* 0x000000ffffe77224 */ /* 0x000fe200078e00ff */
[----:B------:R-:W0:Y:S01]  /*0bc0*/  S2R R0, SR_TID.X ;  /* 0x0000000000007919 */ /* 0x000e220000002100 */
[----:B------:R-:W-:Y:S02]  /*0bd0*/  IMAD.MOV.U32 R235, RZ, RZ, RZ ;  /* 0x000000ffffeb7224 */ /* 0x000fe400078e00ff */
[----:B------:R-:W-:Y:S02]  /*0be0*/  IMAD.MOV.U32 R232, RZ, RZ, RZ ;  /* 0x000000ffffe87224 */ /* 0x000fe400078e00ff */
[----:B0-----:R-:W-:-:S05]  /*0bf0*/  VIADD R12, R0, 0xffffff80 ;  /* 0xffffff80000c7836 */ /* 0x001fca0000000000 */
[----:B------:R-:W-:Y:S02]  /*0c00*/  SHF.R.S32.HI R0, RZ, 0x1f, R12 ;  /* 0x0000001fff007819 */ /* 0x000fe4000001140c */
[----:B--2---:R-:W-:Y:S02]  /*0c10*/  R2UR UR4, R2 ;  /* 0x00000000020472ca */ /* 0x004fe400000e0000 */
[----:B------:R-:W-:-:S04]  /*0c20*/  LEA.HI R2, R0, R12, RZ, 0x7 ;  /* 0x0000000c00027211 */ /* 0x000fc800078f38ff */
[----:B------:R-:W-:Y:S02]  /*0c30*/  LOP3.LUT R3, R2, 0xffffff80, RZ, 0xc0, !PT ;  /* 0xffffff8002037812 */ /* 0x000fe400078ec0ff */
[----:B------:R-:W-:Y:S02]  /*0c40*/  SHF.R.S32.HI R13, RZ, 0x7, R2 ;  /* 0x00000007ff0d7819 */ /* 0x000fe40000011402 */
[----:B------:R-:W-:Y:S02]  /*0c50*/  IADD3 R11, R12, -R3, RZ ;  /* 0x800000030c0b7210 */ /* 0x000fe40007ffe0ff */
[----:B------:R-:W-:Y:S01]  /*0c60*/  LEA.HI R2, R2, R13, RZ, 0x1 ;  /* 0x0000000d02027211 */ /* 0x000fe200078f08ff */
[----:B------:R-:W-:Y:S01]  /*0c70*/  ULOP3.LUT UR4, UR4, 0x1, URZ, 0xfc, !UPT ;  /* 0x0000000104047892 */ /* 0x000fe2000f8efc3f */
[----:B------:R-:W-:Y:S02]  /*0c80*/  SHF.R.S32.HI R6, RZ, 0x1f, R11 ;  /* 0x0000001fff067819 */ /* 0x000fe4000001140b */
[----:B------:R-:W-:-:S02]  /*0c90*/  LOP3.LUT R2, R2, 0x3fffffe, RZ, 0xc0, !PT ;  /* 0x03fffffe02027812 */ /* 0x000fc400078ec0ff */
[CC--:B------:R-:W-:Y:S02]  /*0ca0*/  LEA.HI R8, R6.reuse, R11.reuse, RZ, 0x2 ;  /* 0x0000000b06087211 */ /* 0x0c0fe400078f10ff */
[----:B------:R-:W-:Y:S01]  /*0cb0*/  LEA.HI R6, R6, R11, RZ, 0x5 ;  /* 0x0000000b06067211 */ /* 0x000fe200078f28ff */
[----:B------:R-:W-:Y:S01]  /*0cc0*/  IMAD.IADD R2, R13, 0x1, -R2 ;  /* 0x000000010d027824 */ /* 0x000fe200078e0a02 */
[--C-:B------:R-:W-:Y:S02]  /*0cd0*/  SHF.R.S32.HI R5, RZ, 0x2, R8.reuse ;  /* 0x00000002ff057819 */ /* 0x100fe40000011408 */
[----:B------:R-:W-:Y:S02]  /*0ce0*/  SHF.R.S32.HI R4, RZ, 0x1f, R8 ;  /* 0x0000001fff047819 */ /* 0x000fe40000011408 */
[----:B------:R-:W-:Y:S02]  /*0cf0*/  SHF.R.S32.HI R6, RZ, 0x5, R6 ;  /* 0x00000005ff067819 */ /* 0x000fe40000011406 */
[----:B------:R-:W-:-:S02]  /*0d00*/  LEA.HI R3, R4, R5, RZ, 0x3 ;  /* 0x0000000504037211 */ /* 0x000fc400078f18ff */
[CC--:B------:R-:W-:Y:S02]  /*0d10*/  LEA.HI R4, R0.reuse, R12.reuse, RZ, 0x4 ;  /* 0x0000000c00047211 */ /* 0x0c0fe400078f20ff */
[----:B------:R-:W-:Y:S02]  /*0d20*/  LOP3.LUT R10, R3, 0xfffffff8, RZ, 0xc0, !PT ;  /* 0xfffffff8030a7812 */ /* 0x000fe400078ec0ff */
[----:B------:R-:W-:Y:S02]  /*0d30*/  LEA.HI R3, R0, R12, RZ, 0x5 ;  /* 0x0000000c00037211 */ /* 0x000fe400078f28ff */
[----:B------:R-:W-:Y:S01]  /*0d40*/  SHF.R.S32.HI R7, RZ, 0x4, R4 ;  /* 0x00000004ff077819 */ /* 0x000fe20000011404 */
[----:B------:R-:W-:Y:S01]  /*0d50*/  IMAD.IADD R9, R5, 0x1, -R10 ;  /* 0x0000000105097824 */ /* 0x000fe200078e0a0a */
[C---:B------:R-:W-:Y:S01]  /*0d60*/  LOP3.LUT R5, R4.reuse, 0x3fffff0, RZ, 0xc0, !PT ;  /* 0x03fffff004057812 */ /* 0x040fe200078ec0ff */
[----:B------:R-:W-:Y:S01]  /*0d70*/  IMAD.SHL.U32 R3, R3, 0x20, RZ ;  /* 0x0000002003037824 */ /* 0x000fe200078e00ff */
[----:B------:R-:W-:-:S02]  /*0d80*/  LEA.HI R4, R4, R7, RZ, 0x1 ;  /* 0x0000000704047211 */ /* 0x000fc400078f08ff */
[----:B------:R-:W-:Y:S01]  /*0d90*/  LEA R9, R6, R9, 0x4 ;  /* 0x0000000906097211 */ /* 0x000fe200078e20ff */
[----:B------:R-:W-:Y:S01]  /*0da0*/  IMAD.IADD R5, R12, 0x1, -R5 ;  /* 0x000000010c057824 */ /* 0x000fe200078e0a05 */
[----:B------:R-:W-:Y:S02]  /*0db0*/  LOP3.LUT R4, R4, 0x1ffffffe, RZ, 0xc0, !PT ;  /* 0x1ffffffe04047812 */ /* 0x000fe400078ec0ff */
[----:B------:R-:W-:Y:S01]  /*0dc0*/  LOP3.LUT R14, R3, 0xfffffc00, RZ, 0xc0, !PT ;  /* 0xfffffc00030e7812 */ /* 0x000fe200078ec0ff */
[----:B------:R-:W-:Y:S01]  /*0dd0*/  IMAD R10, R2, 0x40, R9 ;  /* 0x00000040020a7824 */ /* 0x000fe200078e0209 */
[----:B------:R-:W-:Y:S01]  /*0de0*/  LEA.HI R2, R0, R12, RZ, 0x2 ;  /* 0x0000000c00027211 */ /* 0x000fe200078f10ff */
[----:B------:R-:W-:Y:S01]  /*0df0*/  IMAD.IADD R4, R7, 0x1, -R4 ;  /* 0x0000000107047824 */ /* 0x000fe200078e0a04 */
[----:B------:R-:W-:Y:S01]  /*0e00*/  LOP3.LUT R8, R8, 0x7ffffffc, RZ, 0xc0, !PT ;  /* 0x7ffffffc08087812 */ /* 0x000fe200078ec0ff */
[----:B------:R-:W-:Y:S01]  /*0e10*/  IMAD R5, R5, 0x40, R14 ;  /* 0x0000004005057824 */ /* 0x000fe200078e020e */
[----:B------:R-:W-:-:S03]  /*0e20*/  SHF.R.S32.HI R228, RZ, 0x2, R2 ;  /* 0x00000002ffe47819 */ /* 0x000fc60000011402 */
[----:B------:R-:W-:Y:S01]  /*0e30*/  IMAD R3, R4, 0x8, R5 ;  /* 0x0000000804037824 */ /* 0x000fe200078e0205 */
[----:B------:R-:W-:Y:S01]  /*0e40*/  LEA.HI R4, R0, R12, RZ, 0x3 ;  /* 0x0000000c00047211 */ /* 0x000fe200078f18ff */
[----:B------:R-:W-:Y:S01]  /*0e50*/  VIADD R15, R228, 0x40 ;  /* 0x00000040e40f7836 */ /* 0x000fe20000000000 */
[----:B------:R-:W-:Y:S01]  /*0e60*/  LOP3.LUT R0, R2, 0xfffffffc, RZ, 0xc0, !PT ;  /* 0xfffffffc02007812 */ /* 0x000fe200078ec0ff */
[C---:B------:R-:W-:Y:S01]  /*0e70*/  VIADD R13, R228.reuse, 0xc0 ;  /* 0x000000c0e40d7836 */ /* 0x040fe20000000000 */
[----:B------:R0:W-:Y:S01]  /*0e80*/  STL [R1+0xdc], R3 ;  /* 0x0000dc0301007387 */ /* 0x0001e20000100800 */
[----:B------:R-:W-:Y:S01]  /*0e90*/  IADD3 R14, R228, 0x80, RZ ;  /* 0x00000080e40e7810 */ /* 0x000fe20007ffe0ff */
[----:B------:R-:W-:Y:S02]  /*0ea0*/  IMAD.IADD R8, R11, 0x1, -R8 ;  /* 0x000000010b087824 */ /* 0x000fe400078e0a08 */
[----:B------:R-:W-:Y:S01]  /*0eb0*/  STL [R1+0xd4], R10 ;  /* 0x0000d40a01007387 */ /* 0x000fe20000100800 */
[----:B------:R-:W-:Y:S01]  /*0ec0*/  IMAD.IADD R0, R12, 0x1, -R0 ;  /* 0x000000010c007824 */ /* 0x000fe200078e0a00 */
[----:B------:R-:W-:Y:S01]  /*0ed0*/  SHF.R.S32.HI R6, RZ, 0x1f, R14 ;  /* 0x0000001fff067819 */ /* 0x000fe2000001140e */
[----:B------:R-:W-:Y:S01]  /*0ee0*/  IMAD.SHL.U32 R7, R13, 0x80, RZ ;  /* 0x000000800d077824 */ /* 0x000fe200078e00ff */
[----:B------:R-:W-:Y:S01]  /*0ef0*/  SHF.R.S32.HI R9, RZ, 0x1f, R13 ;  /* 0x0000001fff097819 */ /* 0x000fe2000001140d */
[C---:B------:R-:W-:Y:S01]  /*0f00*/  IMAD.SHL.U32 R18, R0.reuse, 0x10, RZ ;  /* 0x0000001000127824 */ /* 0x040fe200078e00ff */
[----:B0-----:R-:W-:Y:S01]  /*0f10*/  MOV R3, UR4 ;  /* 0x0000000400037c02 */ /* 0x001fe20008000f00 */
[----:B------:R-:W-:Y:S01]  /*0f20*/  IMAD.SHL.U32 R22, R0, 0x8, RZ ;  /* 0x0000000800167824 */ /* 0x000fe200078e00ff */
[----:B------:R-:W-:Y:S01]  /*0f30*/  LEA.HI R6, R6, R14, RZ, 0x3 ;  /* 0x0000000e06067211 */ /* 0x000fe200078f18ff */
[----:B------:R-:W-:Y:S01]  /*0f40*/  UMOV UR4, URZ ;  /* 0x0000003f00047c82 */ /* 0x000fe20008000000 */
[----:B------:R-:W-:Y:S01]  /*0f50*/  LEA.HI R9, R9, R13, RZ, 0x3 ;  /* 0x0000000d09097211 */ /* 0x000fe200078f18ff */
[----:B------:R0:W-:Y:S01]  /*0f60*/  STL [R1+0x50], R3 ;  /* 0x0000500301007387 */ /* 0x0001e20000100800 */
[----:B------:R-:W-:Y:S01]  /*0f70*/  SHF.R.S32.HI R19, RZ, 0x1f, R18 ;  /* 0x0000001fff137819 */ /* 0x000fe20000011412 */
[----:B------:R-:W-:Y:S01]  /*0f80*/  IMAD.SHL.U32 R6, R6, 0x80, RZ ;  /* 0x0000008006067824 */ /* 0x000fe200078e00ff */
[----:B------:R-:W-:Y:S01]  /*0f90*/  SHF.R.S32.HI R23, RZ, 0x1f, R22 ;  /* 0x0000001fff177819 */ /* 0x000fe20000011416 */
[----:B------:R-:W-:-:S02]  /*0fa0*/  IMAD.SHL.U32 R9, R9, 0x80, RZ ;  /* 0x0000008009097824 */ /* 0x000fc400078e00ff */
[----:B------:R-:W-:Y:S01]  /*0fb0*/  VIADD R230, R22, 0x20 ;  /* 0x0000002016e67836 */ /* 0x000fe20000000000 */
[----:B0-----:R-:W-:Y:S02]  /*0fc0*/  SHF.R.S32.HI R3, RZ, 0x1f, R2 ;  /* 0x0000001fff037819 */ /* 0x001fe40000011402 */
[----:B------:R-:W-:Y:S02]  /*0fd0*/  LOP3.LUT R2, R4, 0xfffffff8, RZ, 0xc0, !PT ;  /* 0xfffffff804027812 */ /* 0x000fe400078ec0ff */
[----:B------:R-:W-:Y:S02]  /*0fe0*/  LEA.HI R3, R3, R228, RZ, 0x3 ;  /* 0x000000e403037211 */ /* 0x000fe400078f18ff */
[----:B------:R-:W-:Y:S01]  /*0ff0*/  SHF.R.S32.HI R4, RZ, 0x3, R4 ;  /* 0x00000003ff047819 */ /* 0x000fe20000011404 */
[----:B------:R-:W-:Y:S01]  /*1000*/  IMAD.IADD R12, R12, 0x1, -R2 ;  /* 0x000000010c0c7824 */ /* 0x000fe200078e0a02 */
[----:B------:R-:W-:Y:S02]  /*1010*/  LEA.HI R2, R0, R0, RZ, 0x1 ;  /* 0x0000000000027211 */ /* 0x000fe400078f08ff */
[----:B------:R-:W-:Y:S01]  /*1020*/  LOP3.LUT R3, R3, 0xfffffff8, RZ, 0xc0, !PT ;  /* 0xfffffff803037812 */ /* 0x000fe200078ec0ff */
[----:B------:R-:W-:Y:S01]  /*1030*/  IMAD.SHL.U32 R12, R12, 0x8, RZ ;  /* 0x000000080c0c7824 */ /* 0x000fe200078e00ff */
[----:B------:R-:W-:-:S02]  /*1040*/  LOP3.LUT R5, R2, 0x1ffffffe, RZ, 0xc0, !PT ;  /* 0x1ffffffe02057812 */ /* 0x000fc400078ec0ff */
[----:B------:R-:W-:Y:S01]  /*1050*/  SHF.R.S32.HI R2, RZ, 0x1f, R228 ;  /* 0x0000001fff027819 */ /* 0x000fe200000114e4 */
[----:B------:R-:W-:Y:S01]  /*1060*/  IMAD.IADD R229, R228, 0x1, -R3 ;  /* 0x00000001e4e57824 */ /* 0x000fe200078e0a03 */
[----:B------:R-:W-:Y:S01]  /*1070*/  SHF.R.S32.HI R2, RZ, 0x1f, R15 ;  /* 0x0000001fff027819 */ /* 0x000fe2000001140f */
[----:B------:R-:W-:Y:S01]  /*1080*/  IMAD.IADD R5, R0, 0x1, -R5 ;  /* 0x0000000100057824 */ /* 0x000fe200078e0a05 */
[----:B------:R-:W-:Y:S01]  /*1090*/  SHF.L.U32 R4, R14, 0x7, RZ ;  /* 0x000000070e047819 */ /* 0x000fe200000006ff */
[----:B------:R-:W-:Y:S01]  /*10a0*/  IMAD.SHL.U32 R0, R15, 0x80, RZ ;  /* 0x000000800f007824 */ /* 0x000fe200078e00ff */
[----:B------:R-:W-:Y:S01]  /*10b0*/  LEA.HI R2, R2, R15, RZ, 0x3 ;  /* 0x0000000f02027211 */ /* 0x000fe200078f18ff */
[----:B------:R-:W-:Y:S01]  /*10c0*/  STL [R1+0x6c], R12 ;  /* 0x00006c0c01007387 */ /* 0x000fe20000100800 */
[----:B------:R-:W-:Y:S01]  /*10d0*/  LOP3.LUT R3, R7, 0x380, RZ, 0xc0, !PT ;  /* 0x0000038007037812 */ /* 0x000fe200078ec0ff */
[----:B------:R-:W-:Y:S01]  /*10e0*/  IMAD.SHL.U32 R7, R8, 0x2, RZ ;  /* 0x0000000208077824 */ /* 0x000fe200078e00ff */
[----:B------:R-:W-:Y:S01]  /*10f0*/  LOP3.LUT R4, R4, 0x380, RZ, 0xc0, !PT ;  /* 0x0000038004047812 */ /* 0x000fe200078ec0ff */
[----:B------:R-:W-:Y:S01]  /*1100*/  VIADD R4, R12, 0x40 ;  /* 0x000000400c047836 */ /* 0x000fe20000000000 */
[----:B------:R-:W-:-:S02]  /*1110*/  SHF.R.S32.HI R3, RZ, 0x1f, R12 ;  /* 0x0000001fff037819 */ /* 0x000fc4000001140c */
[----:B------:R-:W-:Y:S02]  /*1120*/  LOP3.LUT R0, R0, 0x380, RZ, 0xc0, !PT ;  /* 0x0000038000007812 */ /* 0x000fe400078ec0ff */
[----:B------:R-:W-:Y:S01]  /*1130*/  SHF.L.U32 R2, R2, 0x7, RZ ;  /* 0x0000000702027819 */ /* 0x000fe200000006ff */
[----:B------:R0:W-:Y:S03]  /*1140*/  STL [R1+0xe4], R3 ;  /* 0x0000e40301007387 */ /* 0x0001e60000100800 */
[----:B------:R-:W-:Y:S01]  /*1150*/  LOP3.LUT R2, R2, 0xfffffc00, RZ, 0xc0, !PT ;  /* 0xfffffc0002027812 */ /* 0x000fe200078ec0ff */
[----:B------:R1:W-:Y:S04]  /*1160*/  STL [R1+0x90], R4 ;  /* 0x0000900401007387 */ /* 0x0003e80000100800 */
[----:B------:R2:W-:Y:S01]  /*1170*/  STL [R1+0x78], R2 ;  /* 0x0000780201007387 */ /* 0x0005e20000100800 */
[----:B0-----:R-:W-:-:S02]  /*1180*/  SHF.R.U32.HI R3, RZ, 0x3, R0 ;  /* 0x00000003ff037819 */ /* 0x001fc40000011600 */
[----:B------:R-:W-:Y:S02]  /*1190*/  LOP3.LUT R0, R0, 0x70, R18, 0xf8, !PT ;  /* 0x0000007000007812 */ /* 0x000fe400078ef812 */
[----:B-1----:R-:W-:Y:S02]  /*11a0*/  SHF.R.S32.HI R4, RZ, 0x1f, R4 ;  /* 0x0000001fff047819 */ /* 0x002fe40000011404 */
[----:B------:R-:W-:Y:S02]  /*11b0*/  LOP3.LUT R3, R2, R0, R3, 0xf6, !PT ;  /* 0x0000000002037212 */ /* 0x000fe400078ef603 */
[----:B--2---:R-:W-:Y:S01]  /*11c0*/  LOP3.LUT R2, R9, 0xfffffc00, RZ, 0xc0, !PT ;  /* 0xfffffc0009027812 */ /* 0x004fe200078ec0ff */
[----:B------:R0:W-:Y:S02]  /*11d0*/  STL [R1+0xe0], R4 ;  /* 0x0000e00401007387 */ /* 0x0001e40000100800 */
[----:B------:R-:W-:Y:S01]  /*11e0*/  IMAD.IADD R0, R16, 0x1, R3 ;  /* 0x0000000110007824 */ /* 0x000fe200078e0203 */
[----:B0-----:R-:W-:-:S02]  /*11f0*/  LOP3.LUT R4, R6, 0xfffffc00, RZ, 0xc0, !PT ;  /* 0xfffffc0006047812 */ /* 0x001fc400078ec0ff */
[----:B------:R-:W-:-:S03]  /*1200*/  IADD3 R6, R7, 0x60, RZ ;  /* 0x0000006007067810 */ /* 0x000fc60007ffe0ff */
[----:B------:R0:W-:Y:S04]  /*1210*/  STL [R1+0x80], R4 ;  /* 0x0000800401007387 */ /* 0x0001e80000100800 */
[----:B------:R-:W-:Y:S04]  /*1220*/  STL [R1+0x88], R7 ;  /* 0x0000880701007387 */ /* 0x000fe80000100800 */
[----:B------:R1:W-:Y:S01]  /*1230*/  STL [R1+0x7c], R2 ;  /* 0x00007c0201007387 */ /* 0x0003e20000100800 */
[----:B0-----:R-:W-:-:S03]  /*1240*/  VIADD R4, R7, 0x68 ;  /* 0x0000006807047836 */ /* 0x001fc60000000000 */
[----:B------:R0:W-:Y:S02]  /*1250*/  STL [R1+0xd0], R0 ;  /* 0x0000d00001007387 */ /* 0x0001e40000100800 */
[----:B------:R-:W-:Y:S02]  /*1260*/  SHF.R.S32.HI R3, RZ, 0x1f, R4 ;  /* 0x0000001fff037819 */ /* 0x000fe40000011404 */
[----:B------:R2:W-:Y:S01]  /*1270*/  STL [R1+0xb8], R6 ;  /* 0x0000b80601007387 */ /* 0x0005e20000100800 */
[----:B-1----:R-:W-:-:S03]  /*1280*/  VIADD R2, R7, 0x70 ;  /* 0x0000007007027836 */ /* 0x002fc60000000000 */
[----:B------:R-:W-:Y:S01]  /*1290*/  STL [R1+0xb4], R4 ;  /* 0x0000b40401007387 */ /* 0x000fe20000100800 */
[----:B0-----:R-:W-:Y:S01]  /*12a0*/  VIADD R0, R7, 0x78 ;  /* 0x0000007807007836 */ /* 0x001fe20000000000 */
[----:B--2---:R-:W-:-:S05]  /*12b0*/  SHF.R.S32.HI R6, RZ, 0x1f, R6 ;  /* 0x0000001fff067819 */ /* 0x004fca0000011406 */
[----:B------:R-:W-:Y:S04]  /*12c0*/  STL [R1+0xcc], R6 ;  /* 0x0000cc0601007387 */ /* 0x000fe80000100800 */
[----:B------:R0:W-:Y:S04]  /*12d0*/  STL [R1+0xb0], R2 ;  /* 0x0000b00201007387 */ /* 0x0001e80000100800 */
[----:B------:R-:W-:Y:S04]  /*12e0*/  STL [R1+0xc8], R3 ;  /* 0x0000c80301007387 */ /* 0x000fe80000100800 */
[----:B------:R1:W-:Y:S01]  /*12f0*/  STL [R1+0xac], R0 ;  /* 0x0000ac0001007387 */ /* 0x0003e20000100800 */
[----:B0-----:R-:W-:-:S05]  /*1300*/  SHF.R.S32.HI R2, RZ, 0x1f, R2 ;  /* 0x0000001fff027819 */ /* 0x001fca0000011402 */
[----:B------:R0:W-:Y:S01]  /*1310*/  STL [R1+0xc4], R2 ;  /* 0x0000c40201007387 */ /* 0x0001e20000100800 */
[----:B-1----:R-:W-:-:S05]  /*1320*/  SHF.R.S32.HI R0, RZ, 0x1f, R0 ;  /* 0x0000001fff007819 */ /* 0x002fca0000011400 */
[----:B------:R1:W-:Y:S01]  /*1330*/  STL [R1+0xc0], R0 ;  /* 0x0000c00001007387 */ /* 0x0003e20000100800 */
[----:B0-----:R-:W-:-:S05]  /*1340*/  IMAD R2, R5, 0x8, R10 ;  /* 0x0000000805027824 */ /* 0x001fca00078e020a */
[----:B------:R0:W-:Y:S01]  /*1350*/  STL [R1+0xd8], R2 ;  /* 0x0000d80201007387 */ /* 0x0001e20000100800 */
[----:B-1----:R-:W-:-:S05]  /*1360*/  IMAD.U32 R0, RZ, RZ, UR4 ;  /* 0x00000004ff007e24 */ /* 0x002fca000f8e00ff */
[----:B------:R0:W-:Y:S02]  /*1370*/  STL [R1+0xbc], R0 ;  /* 0x0000bc0001007387 */ /* 0x0001e40000100800 */
.L_x_6576:
[----:B0123--:R-:W0:Y:S02]  /*1380*/  LDC.64 R2, c[0x0][0xc88] ;  /* 0x00032200ff027b82 */ /* 0x00fe240000000a00 */
        /* <DEDUP_REMOVED lines=8> */
[----:B------:R-:W-:Y:S01]  /*1410*/  ISETP.NE.U32.AND P0, PT, RZ, UR6, PT ;  /* 0x00000006ff007c0c */ /* 0x000fe2000bf05070 */
[----:B------:R-:W-:Y:S01]  /*1420*/  IMAD.MOV.U32 R27, RZ, RZ, RZ ;  /* 0x000000ffff1b7224 */ /* 0x000fe200078e00ff */
[----:B------:R-:W-:-:S02]  /*1430*/  ISETP.NE.AND.EX P1, PT, RZ, UR5, PT, P1 ;  /* 0x00000005ff007c0c */ /* 0x000fc4000bf25310 */
[----:B------:R-:W-:Y:S02]  /*1440*/  ISETP.NE.AND.EX P0, PT, RZ, UR7, PT, P0 ;  /* 0x00000007ff007c0c */ /* 0x000fe4000bf05300 */
[----:B--2---:R-:W-:Y:S01]  /*1450*/  SHF.R.S32.HI R0, RZ, 0x1f, R30 ;  /* 0x0000001fff007819 */ /* 0x004fe2000001141e */
[----:B------:R0:W-:Y:S08]  /*1460*/  STL [R1+0x84], R30 ;  /* 0x0000841e01007387 */ /* 0x0001f00000100800 */
[----:B------:R-:W-:-:S02]  /*1470*/  @P1 LEA R4, P2, R30, UR4, 0x2 ;  /* 0x000000041e041c11 */ /* 0x000fc4000f8410ff */
[C---:B------:R-:W-:Y:S01]  /*1480*/  SHF.L.U32 R32, R30.reuse, 0x2, RZ ;  /* 0x000000021e207819 */ /* 0x040fe200000006ff */
[----:B------:R0:W-:Y:S01]  /*1490*/  STL [R1+0xa0], R0 ;  /* 0x0000a00001007387 */ /* 0x0001e20000100800 */
[C-C-:B------:R-:W-:Y:S02]  /*14a0*/  @P1 LEA.HI.X R5, R30.reuse, UR5, R0.reuse, 0x2, P2 ;  /* 0x000000051e051c11 */ /* 0x140fe400090f1400 */
[----:B------:R-:W-:Y:S01]  /*14b0*/  ISETP.NE.U32.AND P2, PT, RZ, UR8, PT ;  /* 0x00000008ff007c0c */ /* 0x000fe2000bf45070 */
[----:B------:R-:W-:Y:S01]  /*14c0*/  ULDC UR4, c[0x0][0x288] ;  /* 0x0000a20000047ab9 */ /* 0x000fe20000000800 */
[----:B------:R-:W-:Y:S01]  /*14d0*/  SHF.L.U64.HI R31, R30, 0x2, R0 ;  /* 0x000000021e1f7819 */ /* 0x000fe20000010200 */
[----:B------:R0:W5:Y:S01]  /*14e0*/  @P1 LDG.E R11, desc[UR60][R4.64] ;  /* 0x0000003c040b1981 */ /* 0x000162000c1e1900 */
[----:B------:R-:W-:Y:S02]  /*14f0*/  ISETP.NE.AND.EX P2, PT, RZ, UR9, PT, P2 ;  /* 0x00000009ff007c0c */ /* 0x000fe4000bf45320 */
[----:B------:R-:W-:Y:S01]  /*1500*/  IADD3 R8, P3, R32, UR6, RZ ;  /* 0x0000000620087c10 */ /* 0x000fe2000ff7e0ff */
[----:B------:R-:W-:Y:S01]  /*1510*/  IMAD.U32 R134, RZ, RZ, UR4 ;  /* 0x00000004ff867e24 */ /* 0x000fe2000f8e00ff */
[----:B------:R-:W-:Y:S01]  /*1520*/  ULDC.64 UR4, c[0x0][0x418] ;  /* 0x0001060000047ab9 */ /* 0x000fe20000000a00 */
[----:B------:R0:W-:Y:S01]  /*1530*/  STL [R1+0x98], R32 ;  /* 0x0000982001007387 */ /* 0x0001e20000100800 */
[----:B------:R-:W-:-:S07]  /*1540*/  IADD3.X R9, R31, UR7, RZ, P3, !PT ;  /* 0x000000071f097c10 */ /* 0x000fce0009ffe4ff */
[----:B------:R-:W-:Y:S01]  /*1550*/  @P2 IADD3 R6, P1, R32, UR8, RZ ;  /* 0x0000000820062c10 */ /* 0x000fe2000ff3e0ff */
[----:B------:R0:W5:Y:S03]  /*1560*/  @P0 LDG.E R27, desc[UR60][R8.64] ;  /* 0x0000003c081b0981 */ /* 0x000166000c1e1900 */
[----:B------:R-:W-:Y:S01]  /*1570*/  @P2 IADD3.X R7, R31, UR9, RZ, P1, !PT ;  /* 0x000000091f072c10 */ /* 0x000fe20008ffe4ff */
[----:B------:R-:W-:Y:S01]  /*1580*/  UISETP.NE.U32.AND UP0, UPT, UR4, URZ, UPT ;  /* 0x0000003f0400728c */ /* 0x000fe2000bf05070 */
[----:B------:R0:W-:Y:S02]  /*1590*/  STL [R1+0x9c], R31 ;  /* 0x00009c1f01007387 */ /* 0x0001e40000100800 */
[----:B------:R-:W-:Y:S02]  /*15a0*/  ULDC UR4, c[0x0][0x424] ;  /* 0x0001090000047ab9 */ /* 0x000fe40000000800 */
        /* <DEDUP_REMOVED lines=17> */
[----:B--2---:R-:W-:-:S07]  /*16c0*/  IADD3 R134, -R134, R3, RZ ;  /* 0x0000000386867210 */ /* 0x004fce0007ffe1ff */
.L_x_6393:
        /* <DEDUP_REMOVED lines=15> */
.L_x_6394:
[----:B------:R-:W-:Y:S05]  /*17c0*/  @!P0 BRA `(.L_x_6395) ;  /* 0x00000000000c8947 */ /* 0x000fea0003800000 */
[----:B------:R-:W2:Y:S04]  /*17d0*/  LDG.E R3, desc[UR60][R8.64] ;  /* 0x0000003c08037981 */ /* 0x000ea8000c1e1900 */
[----:B------:R-:W2:Y:S02]  /*17e0*/  LDG.E R26, desc[UR60][R8.64+0x4] ;  /* 0x0000043c081a7981 */ /* 0x000ea4000c1e1900 */
[----:B--2---:R-:W-:-:S07]  /*17f0*/  IMAD.IADD R26, R26, 0x1, -R3 ;  /* 0x000000011a1a7824 */ /* 0x004fce00078e0a03 */
.L_x_6395:
        /* <DEDUP_REMOVED lines=15> */
[----:B------:R-:W-:Y:S01]  /*18f0*/  IMAD.IADD R11, R26, 0x1, -R11 ;  /* 0x000000011a0b7824 */ /* 0x000fe200078e0a0b */
[----:B------:R-:W-:Y:S01]  /*1900*/  LOP3.LUT R12, R10, 0xff, RZ, 0xc0, !PT ;  /* 0x000000ff0a0c7812 */ /* 0x000fe200078ec0ff */
[----:B0-----:R-:W-:Y:S01]  /*1910*/  IMAD.MOV.U32 R4, RZ, RZ, RZ ;  /* 0x000000ffff047224 */ /* 0x001fe200078e00ff */
[----:B------:R-:W-:Y:S01]  /*1920*/  SHF.R.U32.HI R8, RZ, 0x10, R10 ;  /* 0x00000010ff087819 */ /* 0x000fe2000001160a */
[----:B------:R-:W-:Y:S02]  /*1930*/  BSSY B0, `(.L_x_6396) ;  /* 0x000002c000007945 */ /* 0x000fe40003800000 */
[----:B------:R1:W-:Y:S01]  /*1940*/  STL [R1+0xa8], R12 ;  /* 0x0000a80c01007387 */ /* 0x0003e20000100800 */
[----:B--2---:R-:W-:Y:S01]  /*1950*/  LOP3.LUT R28, R28, 0xffffffef, RZ, 0xc0, !PT ;  /* 0xffffffef1c1c7812 */ /* 0x004fe200078ec0ff */
[----:B---3--:R-:W-:Y:S02]  /*1960*/  @P0 IMAD.IADD R2, R3, 0x1, -R0 ;  /* 0x0000000103020824 */ /* 0x008fe400078e0a00 */
[----:B------:R-:W-:-:S02]  /*1970*/  IMAD.MOV.U32 R0, RZ, RZ, RZ ;  /* 0x000000ffff007224 */ /* 0x000fc400078e00ff */
[----:B------:R-:W-:-:S05]  /*1980*/  IMAD.IADD R138, R11, 0x1, R2 ;  /* 0x000000010b8a7824 */ /* 0x000fca00078e0202 */
[C---:B------:R-:W-:Y:S02]  /*1990*/  ISETP.GE.AND P3, PT, R138.reuse, 0x1, PT ;  /* 0x000000018a00780c */ /* 0x040fe40003f66270 */
[----:B------:R-:W-:-:S05]  /*19a0*/  IADD3 R5, R138, 0xdf, RZ ;  /* 0x000000df8a057810 */ /* 0x000fca0007ffe0ff */
[----:B------:R-:W-:-:S05]  /*19b0*/  IMAD.HI R4, R5, -0x6db6db6d, R4 ;  /* 0x9249249305047827 */ /* 0x000fca00078e0204 */
[----:B------:R-:W-:Y:S02]  /*19c0*/  SHF.R.U32.HI R129, RZ, 0x1f, R4 ;  /* 0x0000001fff817819 */ /* 0x000fe40000011604 */
[----:B------:R-:W-:Y:S02]  /*19d0*/  @P3 LOP3.LUT R28, R28, 0x10, RZ, 0xfc, !PT ;  /* 0x000000101c1c3812 */ /* 0x000fe400078efcff */
[----:B------:R-:W-:-:S03]  /*19e0*/  LEA.HI.SX32 R129, R4, R129, 0x19 ;  /* 0x0000008104817211 */ /* 0x000fc600078fcaff */
[----:B------:R1:W-:Y:S04]  /*19f0*/  STL [R1+0x18], R28 ;  /* 0x0000181c01007387 */ /* 0x0003e80000100800 */
[----:B------:R1:W-:Y:S01]  /*1a00*/  STL [R1+0x94], R8 ;  /* 0x0000940801007387 */ /* 0x0003e20000100800 */
[----:B------:R-:W-:Y:S05]  /*1a10*/  @!P3 BRA `(.L_x_6397) ;  /* 0x000000000074b947 */ /* 0x000fea0003800000 */
[----:B------:R-:W-:Y:S01]  /*1a20*/  ISETP.NE.AND P0, PT, R8, RZ, PT ;  /* 0x000000ff0800720c */ /* 0x000fe20003f05270 */
[----:B------:R-:W-:-:S03]  /*1a30*/  ULDC UR4, c[0x0][0x9f0] ;  /* 0x00027c0000047ab9 */ /* 0x000fc60000000800 */
[----:B------:R-:W-:-:S04]  /*1a40*/  SEL R9, R8, UR4, P0 ;  /* 0x0000000408097c07 */ /* 0x000fc80008000000 */
[-C--:B-1----:R-:W-:Y:S02]  /*1a50*/  IABS R6, R9.reuse ;  /* 0x0000000900067213 */ /* 0x082fe40000000000 */
        /* <DEDUP_REMOVED lines=25> */
.L_x_6397:
[----:B------:R-:W-:Y:S05]  /*1bf0*/  BSYNC B0 ;  /* 0x0000000000007941 */ /* 0x000fea0003800000 */
.L_x_6396:
        /* <DEDUP_REMOVED lines=8> */
[----:B------:R-:W-:-:S04]  /*1c80*/  IMAD.WIDE.U32 R24, R24, 0x24924925, RZ ;  /* 0x2492492518187825 */ /* 0x000fc800078e00ff */
[----:B------:R-:W-:-:S04]  /*1c90*/  IMAD.MOV.U32 R24, RZ, RZ, R25 ;  /* 0x000000ffff187224 */ /* 0x000fc800078e0019 */
[----:B------:R-:W-:Y:S02]  /*1ca0*/  IMAD.MOV.U32 R25, RZ, RZ, R24 ;  /* 0x000000ffff197224 */ /* 0x000fe400078e0018 */
[----:B------:R-:W-:Y:S01]  /*1cb0*/  @P0 IADD3 R5, R4, 0xdf, RZ ;  /* 0x000000df04050810 */ /* 0x000fe20007ffe0ff */
[----:B------:R-:W-:-:S04]  /*1cc0*/  @P0 IMAD.MOV.U32 R4, RZ, RZ, RZ ;  /* 0x000000ffff040224 */ /* 0x000fc800078e00ff */
[----:B------:R-:W-:-:S05]  /*1cd0*/  @P0 IMAD.HI R4, R5, -0x6db6db6d, R4 ;  /* 0x9249249305040827 */ /* 0x000fca00078e0204 */
        /* <DEDUP_REMOVED lines=17> */
[----:B-1----:R-:W-:Y:S01]  /*1df0*/  MOV R12, 0x1 ;  /* 0x00000001000c7802 */ /* 0x002fe20000000f00 */
[----:B------:R-:W-:Y:S02]  /*1e00*/  IMAD.U32 R6, RZ, RZ, UR4 ;  /* 0x00000004ff067e24 */ /* 0x000fe4000f8e00ff */
[----:B------:R-:W-:-:S02]  /*1e10*/  IMAD.U32 R7, RZ, RZ, UR5 ;  /* 0x00000005ff077e24 */ /* 0x000fc4000f8e00ff */
[----:B------:R-:W-:Y:S02]  /*1e20*/  IMAD.U32 R11, RZ, RZ, UR7 ;  /* 0x00000007ff0b7e24 */ /* 0x000fe4000f8e00ff */
[----:B------:R-:W-:Y:S02]  /*1e30*/  IMAD.MOV.U32 R8, RZ, RZ, 0x70 ;  /* 0x00000070ff087424 */ /* 0x000fe400078e00ff */
[----:B0-----:R-:W-:-:S07]  /*1e40*/  IMAD.MOV.U32 R13, RZ, RZ, RZ ;  /* 0x000000ffff0d7224 */ /* 0x001fce00078e00ff */
[----:B------:R-:W-:-:S07]  /*1e50*/  LEPC R20, `(.L_x_6400) ;  /* 0x000000001014794e */ /* 0x000fce0000000000 */
[----:B--2--5:R-:W-:Y:S05]  /*1e60*/  CALL.ABS.NOINC R14 ;  /* 0x000000000e007343 */ /* 0x024fea0003c00000 */
.L_x_6400:
[----:B------:R-:W-:Y:S05]  /*1e70*/  BSYNC B6 ;  /* 0x0000000000067941 */ /* 0x000fea0003800000 */
.L_x_6399:
        /* <DEDUP_REMOVED lines=11> */
[----:B------:R-:W-:Y:S01]  /*1f30*/  IMAD.U32 R10, RZ, RZ, UR6 ;  /* 0x00000006ff0a7e24 */ /* 0x000fe2000f8e00ff */
[----:B-1----:R-:W-:Y:S01]  /*1f40*/  MOV R7, UR5 ;  /* 0x0000000500077c02 */ /* 0x002fe20008000f00 */
[----:B------:R-:W-:Y:S02]  /*1f50*/  IMAD.U32 R6, RZ, RZ, UR4 ;  /* 0x00000004ff067e24 */ /* 0x000fe4000f8e00ff */
[----:B------:R-:W-:-:S02]  /*1f60*/  IMAD.U32 R11, RZ, RZ, UR7 ;  /* 0x00000007ff0b7e24 */ /* 0x000fc4000f8e00ff */
[----:B------:R-:W-:Y:S02]  /*1f70*/  IMAD.MOV.U32 R8, RZ, RZ, 0x70 ;  /* 0x00000070ff087424 */ /* 0x000fe400078e00ff */
[----:B------:R-:W-:Y:S02]  /*1f80*/  IMAD.MOV.U32 R12, RZ, RZ, 0x1 ;  /* 0x00000001ff0c7424 */ /* 0x000fe400078e00ff */
[----:B0-----:R-:W-:-:S07]  /*1f90*/  IMAD.MOV.U32 R13, RZ, RZ, RZ ;  /* 0x000000ffff0d7224 */ /* 0x001fce00078e00ff */
[----:B------:R-:W-:-:S07]  /*1fa0*/  LEPC R20, `(.L_x_6402) ;  /* 0x000000001014794e */ /* 0x000fce0000000000 */
[----:B--2--5:R-:W-:Y:S05]  /*1fb0*/  CALL.ABS.NOINC R14 ;  /* 0x000000000e007343 */ /* 0x024fea0003c00000 */
.L_x_6402:
[----:B------:R-:W-:Y:S05]  /*1fc0*/  BSYNC B6 ;  /* 0x0000000000067941 */ /* 0x000fea0003800000 */
.L_x_6401:
[----:B------:R-:W-:Y:S01]  /*1fd0*/  ULDC.64 UR4, c[0x0][0x9f8] ;  /* 0x00027e0000047ab9 */ /* 0x000fe20000000a00 */
[----:B------:R-:W-:Y:S01]  /*1fe0*/  MOV R0, R30 ;  /* 0x0000001e00007202 */ /* 0x000fe20000000f00 */
[----:B------:R-:W0:Y:S01]  /*1ff0*/  LDC R115, c[0x0][0x3f4] ;  /* 0x0000fd00ff737b82 */ /* 0x000e220000000800 */
[----:B------:R-:W-:Y:S01]  /*2000*/  ISETP.NE.U32.AND P0, PT, RZ, UR4, PT ;  /* 0x00000004ff007c0c */ /* 0x000fe2000bf05070 */
[----:B------:R-:W-:Y:S01]  /*2010*/  IMAD.MOV.U32 R20, RZ, RZ, R28 ;  /* 0x000000ffff147224 */ /* 0x000fe200078e001c */
[----:B------:R-:W-:Y:S02]  /*2020*/  ULDC.64 UR6, c[0x0][0x310] ;  /* 0x0000c40000067ab9 */ /* 0x000fe40000000a00 */
[----:B------:R-:W-:Y:S01]  /*2030*/  ISETP.NE.AND.EX P0, PT, RZ, UR5, PT, P0 ;  /* 0x00000005ff007c0c */ /* 0x000fe2000bf05300 */
[----:B------:R-:W2:Y:S02]  /*2040*/  S2R R21, SR_TID.X ;  /* 0x0000000000157919 */ /* 0x000ea40000002100 */
[----:B------:R-:W1:Y:S01]  /*2050*/  LDC.64 R42, c[0x0][0x300] ;  /* 0x0000c000ff2a7b82 */ /* 0x000e620000000a00 */
[----:B------:R-:W-:-:S07]  /*2060*/  IMAD.IADD R101, R27, 0x1, R26 ;  /* 0x000000011b657824 */ /* 0x000fce00078e021a */
[----:B------:R-:W3:Y:S02]  /*2070*/  LDC.64 R38, c[0x0][0x3f8] ;  /* 0x0000fe00ff267b82 */ /* 0x000ee40000000a00 */
[----:B------:R-:W-:-:S04]  /*2080*/  @P0 IADD3 R4, P1, R32, UR4, RZ ;  /* 0x0000000420040c10 */ /* 0x000fc8000ff3e0ff */
[----:B------:R-:W-:Y:S01]  /*2090*/  @P0 IADD3.X R5, R31, UR5, RZ, P1, !PT ;  /* 0x000000051f050c10 */ /* 0x000fe20008ffe4ff */
[----:B------:R-:W-:Y:S01]  /*20a0*/  ULDC.64 UR4, c[0x0][0xa08] ;  /* 0x0002820000047ab9 */ /* 0x000fe20000000a00 */
[----:B------:R-:W4:Y:S03]  /*20b0*/  LDC.64 R98, c[0x0][0x408] ;  /* 0x00010200ff627b82 */ /* 0x000f260000000a00 */
[----:B------:R2:W4:Y:S01]  /*20c0*/  @P0 LDG.E R0, desc[UR60][R4.64] ;  /* 0x0000003c04000981 */ /* 0x000522000c1e1900 */
[----:B0-----:R-:W-:Y:S01]  /*20d0*/  ISETP.GE.AND P2, PT, R18, R115, PT ;  /* 0x000000731200720c */ /* 0x001fe20003f46270 */
[----:B------:R-:W-:Y:S01]  /*20e0*/  VIADD R26, R228, 0x80 ;  /* 0x00000080e41a7836 */ /* 0x000fe20000000000 */
[----:B------:R-:W-:Y:S01]  /*20f0*/  LOP3.LUT R20, R20, 0xfffffffd, RZ, 0xc0, !PT ;  /* 0xfffffffd14147812 */ /* 0x000fe200078ec0ff */
[----:B------:R-:W-:Y:S01]  /*2100*/  VIADD R14, R228, 0xc0 ;  /* 0x000000c0e40e7836 */ /* 0x000fe20000000000 */
[----:B------:R-:W-:Y:S01]  /*2110*/  SHF.R.S32.HI R15, RZ, 0x1f, R101 ;  /* 0x0000001fff0f7819 */ /* 0x000fe20000011465 */
[----:B-1----:R-:W-:Y:S01]  /*2120*/  IMAD.WIDE.U32 R6, R101, R42, RZ ;  /* 0x0000002a65067225 */ /* 0x002fe200078e00ff */
[----:B------:R-:W-:-:S02]  /*2130*/  ISETP.NE.U32.AND P0, PT, RZ, UR4, PT ;  /* 0x00000004ff007c0c */ /* 0x000fc4000bf05070 */
[----:B------:R-:W-:Y:S01]  /*2140*/  SHF.R.S32.HI R122, RZ, 0x1f, R26 ;  /* 0x0000001fff7a7819 */ /* 0x000fe2000001141a */
[----:B------:R-:W-:Y:S01]  /*2150*/  IMAD R8, R15, R42, RZ ;  /* 0x0000002a0f087224 */ /* 0x000fe200078e02ff */
[----:B--2---:R-:W-:Y:S01]  /*2160*/  SHF.R.U32.HI R21, RZ, 0x7, R21 ;  /* 0x00000007ff157819 */ /* 0x004fe20000011615 */
[----:B------:R-:W-:Y:S01]  /*2170*/  IMAD.WIDE.U32 R130, R42, 0xe0, RZ ;  /* 0x000000e02a827825 */ /* 0x000fe200078e00ff */
[----:B------:R-:W-:Y:S01]  /*2180*/  ISETP.NE.AND.EX P0, PT, RZ, UR5, PT, P0 ;  /* 0x00000005ff007c0c */ /* 0x000fe2000bf05300 */
[----:B------:R-:W-:Y:S01]  /*2190*/  ULDC.64 UR4, c[0x0][0x308] ;  /* 0x0000c20000047ab9 */ /* 0x000fe20000000a00 */
[----:B------:R-:W-:Y:S01]  /*21a0*/  @P2 LOP3.LUT R20, R20, 0x2, RZ, 0xfc, !PT ;  /* 0x0000000214142812 */ /* 0x000fe200078efcff */
[----:B------:R-:W-:Y:S01]  /*21b0*/  IMAD R3, R101, R43, R8 ;  /* 0x0000002b65037224 */ /* 0x000fe200078e0208 */
[----:B------:R-:W-:Y:S01]  /*21c0*/  ISETP.NE.AND P6, PT, R21, 0x1, PT ;  /* 0x000000011500780c */ /* 0x000fe20003fc5270 */
[----:B------:R-:W0:Y:S01]  /*21d0*/  S2R R26, SR_TID.X ;  /* 0x00000000001a7919 */ /* 0x000e220000002100 */
[----:B------:R-:W-:Y:S01]  /*21e0*/  SHF.R.S32.HI R28, RZ, 0x1f, R228 ;  /* 0x0000001fff1c7819 */ /* 0x000fe200000114e4 */
[----:B------:R-:W-:Y:S01]  /*21f0*/  IMAD.IADD R7, R7, 0x1, R3 ;  /* 0x0000000107077824 */ /* 0x000fe200078e0203 */
[----:B------:R-:W-:Y:S01]  /*2200*/  IADD3 R12, R228, 0xc0, RZ ;  /* 0x000000c0e40c7810 */ /* 0x000fe20007ffe0ff */
[----:B------:R1:W-:Y:S01]  /*2210*/  STL [R1+0x18], R20 ;  /* 0x0000181401007387 */ /* 0x0003e20000100800 */
[----:B------:R-:W-:Y:S01]  /*2220*/  VIADD R135, R21, 0x8 ;  /* 0x0000000815877836 */ /* 0x000fe20000000000 */
[----:B------:R-:W-:Y:S01]  /*2230*/  SHF.L.U64.HI R105, R42, 0x6, R43 ;  /* 0x000000062a697819 */ /* 0x000fe2000001022b */
[----:B------:R-:W-:Y:S01]  /*2240*/  IMAD.WIDE.U32 R4, R29, UR4, R6 ;  /* 0x000000041d047c25 */ /* 0x000fe2000f8e0006 */
[----:B------:R-:W2:Y:S01]  /*2250*/  LDL R52, [R1+0x78] ;  /* 0x0000780001347983 */ /* 0x000ea20000100800 */
[----:B------:R-:W-:-:S02]  /*2260*/  SHF.R.S32.HI R120, RZ, 0x1f, R12 ;  /* 0x0000001fff787819 */ /* 0x000fc4000001140c */
[----:B------:R-:W-:Y:S01]  /*2270*/  IMAD R5, R29, UR5, R5 ;  /* 0x000000051d057c24 */ /* 0x000fe2000f8e0205 */
[----:B------:R-:W2:Y:S01]  /*2280*/  LDL R50, [R1+0x80] ;  /* 0x0000800001327983 */ /* 0x000ea20000100800 */
[----:B------:R-:W-:Y:S01]  /*2290*/  IMAD R12, R28, R42, RZ ;  /* 0x0000002a1c0c7224 */ /* 0x000fe200078e02ff */
[----:B------:R-:W-:Y:S01]  /*22a0*/  SHF.L.U64.HI R107, R42, 0x7, R43 ;  /* 0x000000072a6b7819 */ /* 0x000fe2000001022b */
[----:B-1----:R-:W-:Y:S01]  /*22b0*/  VIADD R20, R228, 0x80 ;  /* 0x00000080e4147836 */ /* 0x002fe20000000000 */
[----:B------:R-:W2:Y:S01]  /*22c0*/  LDL R48, [R1+0x7c] ;  /* 0x00007c0001307983 */ /* 0x000ea20000100800 */
[----:B------:R-:W-:Y:S01]  /*22d0*/  IMAD R21, R43, 0xe0, RZ ;  /* 0x000000e02b157824 */ /* 0x000fe200078e02ff */
[----:B------:R-:W-:Y:S01]  /*22e0*/  SHF.L.U32 R14, R14, 0x7, RZ ;  /* 0x000000070e0e7819 */ /* 0x000fe200000006ff */
[----:B------:R-:W-:Y:S02]  /*22f0*/  IMAD.SHL.U32 R20, R20, 0x80, RZ ;  /* 0x0000008014147824 */ /* 0x000fe400078e00ff */
[----:B------:R-:W-:Y:S01]  /*2300*/  IMAD.SHL.U32 R104, R42, 0x40, RZ ;  /* 0x000000402a687824 */ /* 0x000fe200078e00ff */
[----:B------:R-:W-:Y:S01]  /*2310*/  LOP3.LUT R14, R14, 0x380, RZ, 0xc0, !PT ;  /* 0x000003800e0e7812 */ /* 0x000fe200078ec0ff */
[----:B---3--:R-:W-:Y:S01]  /*2320*/  IMAD.WIDE.U32 R8, R228, R38, R18 ;  /* 0x00000026e4087225 */ /* 0x008fe200078e0012 */
[----:B------:R-:W-:-:S02]  /*2330*/  LOP3.LUT R20, R20, 0x380, RZ, 0xc0, !PT ;  /* 0x0000038014147812 */ /* 0x000fc400078ec0ff */
[----:B------:R-:W-:Y:S01]  /*2340*/  SHF.R.U32.HI R139, RZ, 0x3, R14 ;  /* 0x00000003ff8b7819 */ /* 0x000fe2000001160e */
[----:B------:R-:W-:Y:S01]  /*2350*/  IMAD.IADD R40, R131, 0x1, R21 ;  /* 0x0000000183287824 */ /* 0x000fe200078e0215 */
[----:B------:R-:W-:Y:S01]  /*2360*/  SHF.R.U32.HI R140, RZ, 0x3, R20 ;  /* 0x00000003ff8c7819 */ /* 0x000fe20000011614 */
[C---:B------:R-:W-:Y:S02]  /*2370*/  IMAD R35, R228.reuse, R43, R12 ;  /* 0x0000002be4237224 */ /* 0x040fe400078e020c */
[----:B------:R-:W-:-:S04]  /*2380*/  IMAD.WIDE.U32 R132, R228, R42, R104 ;  /* 0x0000002ae4847225 */ /* 0x000fc800078e0068 */
[----:B----4-:R-:W-:Y:S01]  /*2390*/  IMAD.WIDE.U32 R10, R228, R98, R18 ;  /* 0x00000062e40a7225 */ /* 0x010fe200078e0012 */
[----:B------:R-:W-:-:S03]  /*23a0*/  IADD3 R43, R35, R133, RZ ;  /* 0x00000085232b7210 */ /* 0x000fc60007ffe0ff */
[----:B------:R-:W-:Y:S01]  /*23b0*/  IMAD.MOV.U32 R90, RZ, RZ, R8 ;  /* 0x000000ffff5a7224 */ /* 0x000fe200078e0008 */
[----:B------:R-:W-:Y:S01]  /*23c0*/  MOV R96, R10 ;  /* 0x0000000a00607202 */ /* 0x000fe20000000f00 */
[C---:B------:R-:W-:Y:S01]  /*23d0*/  IMAD.SHL.U32 R8, R38.reuse, 0x80, RZ ;  /* 0x0000008026087824 */ /* 0x040fe200078e00ff */
[C---:B------:R-:W-:Y:S01]  /*23e0*/  SHF.L.U64.HI R10, R38.reuse, 0x7, R39 ;  /* 0x00000007260a7819 */ /* 0x040fe20000010227 */
[----:B------:R-:W-:-:S04]  /*23f0*/  IMAD.WIDE.U32 R92, R38, 0xe0, RZ ;  /* 0x000000e0265c7825 */ /* 0x000fc800078e00ff */
[----:B------:R-:W-:-:S04]  /*2400*/  IMAD.WIDE.U32 R102, R228, R42, R18 ;  /* 0x0000002ae4667225 */ /* 0x000fc800078e0012 */
[----:B------:R-:W-:Y:S02]  /*2410*/  IMAD R27, R99, 0xe0, RZ ;  /* 0x000000e0631b7824 */ /* 0x000fe400078e02ff */
[----:B------:R-:W-:Y:S02]  /*2420*/  IMAD.IADD R35, R103, 0x1, R35 ;  /* 0x0000000167237824 */ /* 0x000fe400078e0223 */
[----:B------:R-:W-:-:S05]  /*2430*/  VIADD R30, R228, 0x40 ;  /* 0x00000040e41e7836 */ /* 0x000fca0000000000 */
[----:B------:R-:W-:Y:S02]  /*2440*/  SHF.R.S32.HI R123, RZ, 0x1f, R30 ;  /* 0x0000001fff7b7819 */ /* 0x000fe4000001141e */
[----:B------:R-:W-:Y:S02]  /*2450*/  SHF.R.S32.HI R3, RZ, 0x1f, R0 ;  /* 0x0000001fff037819 */ /* 0x000fe40000011400 */
[----:B------:R-:W-:Y:S02]  /*2460*/  SEL R7, R0, RZ, !P0 ;  /* 0x000000ff00077207 */ /* 0x000fe40004000000 */
[----:B------:R-:W-:Y:S02]  /*2470*/  SEL R3, R3, RZ, !P0 ;  /* 0x000000ff03037207 */ /* 0x000fe40004000000 */
[----:B------:R-:W-:Y:S01]  /*2480*/  IADD3 R100, P0, R228, R101, RZ ;  /* 0x00000065e4647210 */ /* 0x000fe20007f1e0ff */
[----:B------:R-:W-:-:S04]  /*2490*/  IMAD.WIDE.U32 R44, R7, UR6, R4 ;  /* 0x00000006072c7c25 */ /* 0x000fc8000f8e0004 */
[----:B------:R-:W-:Y:S02]  /*24a0*/  IMAD R0, R3, UR6, RZ ;  /* 0x0000000603007c24 */ /* 0x000fe4000f8e02ff */
[C---:B------:R-:W-:Y:S02]  /*24b0*/  IMAD.X R101, R28.reuse, 0x1, R15, P0 ;  /* 0x000000011c657824 */ /* 0x040fe400000e060f */
[----:B------:R-:W-:Y:S01]  /*24c0*/  IMAD R49, R7, UR7, R0 ;  /* 0x0000000707317c24 */ /* 0x000fe2000f8e0200 */
[----:B------:R-:W-:Y:S05]  /*24d0*/  @!P6 WARPSYNC.ALL ;  /* 0x000000000000e948 */ /* 0x000fea0003800000 */
[----:B------:R-:W-:Y:S01]  /*24e0*/  ULDC.64 UR4, c[0x0][0x330] ;  /* 0x0000cc0000047ab9 */ /* 0x000fe20000000a00 */
[----:B------:R-:W-:-:S02]  /*24f0*/  IMAD R0, R28, R38, RZ ;  /* 0x000000261c007224 */ /* 0x000fc400078e02ff */
[----:B------:R-:W-:-:S04]  /*2500*/  IMAD.WIDE.U32 R4, R29, UR4, R18 ;  /* 0x000000041d047c25 */ /* 0x000fc8000f8e0012 */
[----:B------:R-:W-:Y:S01]  /*2510*/  IMAD R47, R29, UR5, R5 ;  /* 0x000000051d2f7c24 */ /* 0x000fe2000f8e0205 */
[----:B------:R-:W-:Y:S01]  /*2520*/  ULDC.64 UR4, c[0x0][0x338] ;  /* 0x0000ce0000047ab9 */ /* 0x000fe20000000a00 */
[----:B------:R-:W-:Y:S02]  /*2530*/  IMAD.MOV.U32 R46, RZ, RZ, R4 ;  /* 0x000000ffff2e7224 */ /* 0x000fe400078e0004 */
[----:B------:R-:W-:Y:S02]  /*2540*/  IMAD R3, R3, UR4, RZ ;  /* 0x0000000403037c24 */ /* 0x000fe4000f8e02ff */
[----:B------:R-:W-:Y:S02]  /*2550*/  IMAD R91, R228, R39, R0 ;  /* 0x00000027e45b7224 */ /* 0x000fe400078e0200 */
[----:B------:R-:W-:Y:S01]  /*2560*/  IMAD R51, R7, UR5, R3 ;  /* 0x0000000507337c24 */ /* 0x000fe2000f8e0203 */
[----:B------:R-:W-:Y:S01]  /*2570*/  SEL R3, R115, RZ, P2 ;  /* 0x000000ff73037207 */ /* 0x000fe20001000000 */
[----:B------:R-:W-:-:S02]  /*2580*/  IMAD R0, R28, R98, RZ ;  /* 0x000000621c007224 */ /* 0x000fc400078e02ff */
[----:B------:R-:W-:Y:S01]  /*2590*/  IMAD.WIDE.U32 R46, R7, UR4, R46 ;  /* 0x00000004072e7c25 */ /* 0x000fe2000f8e002e */
[----:B------:R-:W-:Y:S01]  /*25a0*/  IADD3 R41, P0, R104, R132, RZ ;  /* 0x0000008468297210 */ /* 0x000fe20007f1e0ff */
[----:B------:R-:W-:Y:S02]  /*25b0*/  ULDC UR4, c[0x0][0x2f4] ;  /* 0x0000bd0000047ab9 */ /* 0x000fe40000000800 */
[----:B------:R-:W-:-:S04]  /*25c0*/  IMAD.WIDE.U32 R6, R228, R98, R22 ;  /* 0x00000062e4067225 */ /* 0x000fc800078e0016 */
[----:B------:R-:W-:Y:S02]  /*25d0*/  IMAD R97, R228, R99, R0 ;  /* 0x00000063e4617224 */ /* 0x000fe400078e0200 */
[----:B------:R-:W-:Y:S02]  /*25e0*/  IMAD.IADD R3, R18, 0x1, R3 ;  /* 0x0000000112037824 */ /* 0x000fe400078e0203 */
[----:B------:R-:W-:Y:S01]  /*25f0*/  IMAD.IADD R95, R7, 0x1, R97 ;  /* 0x00000001075f7824 */ /* 0x000fe200078e0261 */
[----:B-----5:R-:W-:Y:S01]  /*2600*/  SHF.R.S32.HI R7, RZ, 0x1f, R119 ;  /* 0x0000001fff077819 */ /* 0x020fe20000011477 */
[----:B0-----:R-:W-:Y:S01]  /*2610*/  VIADD R28, R26, 0xffffff80 ;  /* 0xffffff801a1c7836 */ /* 0x001fe20000000000 */
[----:B------:R-:W-:Y:S01]  /*2620*/  SHF.R.S32.HI R0, RZ, 0x1f, R3 ;  /* 0x0000001fff007819 */ /* 0x000fe20000011403 */
[----:B------:R-:W-:-:S03]  /*2630*/  IMAD.WIDE.U32 R4, R228, R38, R22 ;  /* 0x00000026e4047225 */ /* 0x000fc600078e0016 */
[----:B------:R-:W-:Y:S01]  /*2640*/  LEA.HI R13, R0, R3, RZ, 0x4 ;  /* 0x00000003000d7211 */ /* 0x000fe200078f20ff */
[----:B------:R-:W-:Y:S01]  /*2650*/  IMAD R0, R7, R98, RZ ;  /* 0x0000006207007224 */ /* 0x000fe200078e02ff */
[----:B------:R-:W-:Y:S01]  /*2660*/  SHF.R.S32.HI R53, RZ, 0x1f, R28 ;  /* 0x0000001fff357819 */ /* 0x000fe2000001141c */
[----:B------:R-:W-:Y:S01]  /*2670*/  IMAD.IADD R5, R5, 0x1, R91 ;  /* 0x0000000105057824 */ /* 0x000fe200078e025b */
[----:B------:R-:W-:Y:S01]  /*2680*/  IADD3 R26, R228, 0x40, RZ ;  /* 0x00000040e41a7810 */ /* 0x000fe20007ffe0ff */
[----:B------:R-:W-:Y:S01]  /*2690*/  IMAD R29, R119, R99, R0 ;  /* 0x00000063771d7224 */ /* 0x000fe200078e0200 */
[----:B------:R-:W-:Y:S01]  /*26a0*/  LOP3.LUT R21, R20, 0x70, R13, 0xf8, !PT ;  /* 0x0000007014157812 */ /* 0x000fe200078ef80d */
[----:B------:R-:W-:Y:S01]  /*26b0*/  IMAD.SHL.U32 R0, R229, 0x80, RZ ;  /* 0x00000080e5007824 */ /* 0x000fe200078e00ff */
[----:B------:R-:W-:Y:S01]  /*26c0*/  LEA.HI R53, R53, R28, RZ, 0x5 ;  /* 0x0000001c35357211 */ /* 0x000fe200078f28ff */
[----:B------:R-:W-:Y:S01]  /*26d0*/  VIADD R20, R228, 0x40 ;  /* 0x00000040e4147836 */ /* 0x000fe20000000000 */
[----:B------:R-:W-:Y:S01]  /*26e0*/  IADD3 R91, R91, R9, RZ ;  /* 0x000000095b5b7210 */ /* 0x000fe20007ffe0ff */
[----:B------:R-:W-:Y:S01]  /*26f0*/  IMAD.SHL.U32 R26, R26, 0x80, RZ ;  /* 0x000000801a1a7824 */ /* 0x000fe200078e00ff */
[----:B------:R-:W-:Y:S01]  /*2700*/  LOP3.LUT R0, R0, 0x380, RZ, 0xc0, !PT ;  /* 0x0000038000007812 */ /* 0x000fe200078ec0ff */
[----:B------:R-:W-:-:S02]  /*2710*/  IMAD.SHL.U32 R20, R20, 0x80, RZ ;  /* 0x0000008014147824 */ /* 0x000fc400078e00ff */
[----:B------:R-:W-:Y:S01]  /*2720*/  IMAD.SHL.U32 R53, R53, 0x20, RZ ;  /* 0x0000002035357824 */ /* 0x000fe200078e00ff */
[----:B------:R-:W-:Y:S01]  /*2730*/  SHF.R.U32.HI R106, RZ, 0x3, R0 ;  /* 0x00000003ff6a7819 */ /* 0x000fe20000011600 */
[----:B------:R-:W-:Y:S01]  /*2740*/  IMAD.IADD R97, R97, 0x1, R11 ;  /* 0x0000000161617824 */ /* 0x000fe200078e020b */
[----:B------:R-:W-:Y:S01]  /*2750*/  LOP3.LUT R15, R0, 0x30, R18, 0xf8, !PT ;  /* 0x00000030000f7812 */ /* 0x000fe200078ef812 */
[----:B------:R-:W-:Y:S01]  /*2760*/  IMAD.MOV.U32 R94, RZ, RZ, R6 ;  /* 0x000000ffff5e7224 */ /* 0x000fe200078e0006 */
[----:B------:R-:W-:Y:S01]  /*2770*/  LOP3.LUT R26, R26, 0x380, RZ, 0xc0, !PT ;  /* 0x000003801a1a7812 */ /* 0x000fe200078ec0ff */
[-C--:B------:R-:W-:Y:S01]  /*2780*/  IMAD R6, R7, R38.reuse, RZ ;  /* 0x0000002607067224 */ /* 0x080fe200078e02ff */
[----:B------:R-:W-:Y:S01]  /*2790*/  LOP3.LUT R20, R20, 0x380, RZ, 0xc0, !PT ;  /* 0x0000038014147812 */ /* 0x000fe200078ec0ff */
[C---:B------:R-:W-:Y:S01]  /*27a0*/  IMAD.SHL.U32 R9, R38.reuse, 0x40, RZ ;  /* 0x0000004026097824 */ /* 0x040fe200078e00ff */
[----:B------:R-:W-:Y:S01]  /*27b0*/  SHF.L.U64.HI R11, R38, 0x6, R39 ;  /* 0x00000006260b7819 */ /* 0x000fe20000010227 */
[----:B------:R-:W-:Y:S01]  /*27c0*/  IMAD.WIDE.U32 R88, R119, R38, R4 ;  /* 0x0000002677587225 */ /* 0x000fe200078e0004 */
[----:B------:R-:W-:-:S02]  /*27d0*/  LOP3.LUT R15, R15, R106, RZ, 0x3c, !PT ;  /* 0x0000006a0f0f7212 */ /* 0x000fc400078e3cff */
[----:B------:R-:W-:Y:S01]  /*27e0*/  LOP3.LUT R53, R53, 0xfffffc00, RZ, 0xc0, !PT ;  /* 0xfffffc0035357812 */ /* 0x000fe200078ec0ff */
[----:B------:R-:W-:Y:S01]  /*27f0*/  IMAD.WIDE.U32 R90, R119, R38, R90 ;  /* 0x00000026775a7225 */ /* 0x000fe200078e005a */
[----:B------:R-:W-:Y:S02]  /*2800*/  LOP3.LUT R12, R26, 0x70, R13, 0xf8, !PT ;  /* 0x000000701a0c7812 */ /* 0x000fe400078ef80d */
[C---:B------:R-:W-:Y:S01]  /*2810*/  SHF.L.U64.HI R7, R98.reuse, 0x6, R99 ;  /* 0x0000000662077819 */ /* 0x040fe20000010263 */
[----:B------:R-:W-:Y:S01]  /*2820*/  IMAD.X R38, R43, 0x1, R105, P0 ;  /* 0x000000012b267824 */ /* 0x000fe200000e0669 */
[----:B------:R-:W-:Y:S01]  /*2830*/  IADD3 R37, P0, R41, R104, RZ ;  /* 0x0000006829257210 */ /* 0x000fe20007f1e0ff */
[----:B------:R-:W-:Y:S01]  /*2840*/  IMAD R31, R119, R39, R6 ;  /* 0x00000027771f7224 */ /* 0x000fe200078e0206 */
[----:B------:R-:W-:Y:S01]  /*2850*/  SHF.R.U32.HI R20, RZ, 0x3, R20 ;  /* 0x00000003ff147819 */ /* 0x000fe20000011614 */
[C---:B------:R-:W-:Y:S01]  /*2860*/  IMAD.SHL.U32 R5, R98.reuse, 0x40, RZ ;  /* 0x0000004062057824 */ /* 0x040fe200078e00ff */
[C---:B------:R-:W-:Y:S01]  /*2870*/  SHF.L.U64.HI R6, R98.reuse, 0x7, R99 ;  /* 0x0000000762067819 */ /* 0x040fe20000010263 */
[----:B------:R-:W-:-:S02]  /*2880*/  IMAD.SHL.U32 R4, R98, 0x80, RZ ;  /* 0x0000008062047824 */ /* 0x000fc400078e00ff */
[----:B------:R-:W-:Y:S01]  /*2890*/  IMAD.WIDE.U32 R94, R119, R98, R94 ;  /* 0x00000062775e7225 */ /* 0x000fe200078e005e */
[----:B------:R-:W-:-:S03]  /*28a0*/  LOP3.LUT R14, R14, 0x70, R13, 0xf8, !PT ;  /* 0x000000700e0e7812 */ /* 0x000fc600078ef80d */
[----:B------:R-:W-:Y:S01]  /*28b0*/  IMAD.WIDE.U32 R96, R119, R98, R96 ;  /* 0x0000006277607225 */ /* 0x000fe200078e0060 */
[----:B------:R-:W-:-:S03]  /*28c0*/  LOP3.LUT R113, R12, R20, RZ, 0x3c, !PT ;  /* 0x000000140c717212 */ /* 0x000fc600078e3cff */
[----:B------:R-:W-:Y:S01]  /*28d0*/  IMAD.IADD R34, R53, 0x1, R15 ;  /* 0x0000000135227824 */ /* 0x000fe200078e020f */
[----:B------:R-:W-:Y:S01]  /*28e0*/  LOP3.LUT R15, R0, 0x70, R13, 0xf8, !PT ;  /* 0x00000070000f7812 */ /* 0x000fe200078ef80d */
[----:B------:R-:W-:Y:S01]  /*28f0*/  IMAD.WIDE.U32 R98, R98, 0xe0, RZ ;  /* 0x000000e062627825 */ /* 0x000fe200078e00ff */
[----:B------:R-:W-:-:S03]  /*2900*/  IADD3 R20, R45, R49, RZ ;  /* 0x000000312d147210 */ /* 0x000fc60007ffe0ff */
[----:B------:R-:W-:Y:S01]  /*2910*/  IMAD.X R33, R38, 0x1, R105, P0 ;  /* 0x0000000126217824 */ /* 0x000fe200000e0669 */
[----:B------:R-:W-:Y:S01]  /*2920*/  IADD3 R26, P0, R44, R102, RZ ;  /* 0x000000662c1a7210 */ /* 0x000fe20007f1e0ff */
[----:B------:R-:W-:Y:S01]  /*2930*/  VIADD R3, R18, 0x40 ;  /* 0x0000004012037836 */ /* 0x000fe20000000000 */
[----:B------:R-:W-:Y:S01]  /*2940*/  LOP3.LUT R114, R15, R106, RZ, 0x3c, !PT ;  /* 0x0000006a0f727212 */ /* 0x000fe200078e3cff */
[----:B------:R-:W-:Y:S01]  /*2950*/  IMAD R39, R39, 0xe0, RZ ;  /* 0x000000e027277824 */ /* 0x000fe200078e02ff */
[----:B------:R-:W-:Y:S01]  /*2960*/  IADD3 R36, R99, R27, RZ ;  /* 0x0000001b63247210 */ /* 0x000fe20007ffe0ff */
[----:B------:R-:W-:Y:S01]  /*2970*/  IMAD.SHL.U32 R115, R115, 0x2, RZ ;  /* 0x0000000273737824 */ /* 0x000fe200078e00ff */
[----:B------:R-:W-:Y:S02]  /*2980*/  LOP3.LUT R108, R14, R139, RZ, 0x3c, !PT ;  /* 0x0000008b0e6c7212 */ /* 0x000fe400078e3cff */
[----:B------:R-:W-:Y:S02]  /*2990*/  IADD3 R15, P1, R44, 0x40, RZ ;  /* 0x000000402c0f7810 */ /* 0x000fe40007f3e0ff */
[----:B------:R-:W-:-:S02]  /*29a0*/  SHF.R.S32.HI R28, RZ, 0x4, R13 ;  /* 0x00000004ff1c7819 */ /* 0x000fc4000001140d */
[----:B------:R-:W-:Y:S01]  /*29b0*/  LOP3.LUT R27, R13, 0xfffffff0, RZ, 0xc0, !PT ;  /* 0xfffffff00d1b7812 */ /* 0x000fe200078ec0ff */
[--C-:B------:R-:W-:Y:S01]  /*29c0*/  IMAD.X R13, R35, 0x1, R20.reuse, P0 ;  /* 0x00000001230d7824 */ /* 0x100fe200000e0614 */
[----:B------:R-:W-:Y:S02]  /*29d0*/  LOP3.LUT R112, R21, R140, RZ, 0x3c, !PT ;  /* 0x0000008c15707212 */ /* 0x000fe400078e3cff */
[----:B------:R-:W-:Y:S01]  /*29e0*/  IADD3 R14, P2, R26, 0x40, RZ ;  /* 0x000000401a0e7810 */ /* 0x000fe20007f5e0ff */
[----:B------:R-:W-:Y:S01]  /*29f0*/  IMAD.IADD R32, R89, 0x1, R31 ;  /* 0x0000000159207824 */ /* 0x000fe200078e021f */
[----:B------:R-:W-:Y:S01]  /*2a00*/  SHF.R.S32.HI R21, RZ, 0x1f, R27 ;  /* 0x0000001fff157819 */ /* 0x000fe2000001141b */
[----:B------:R-:W-:Y:S01]  /*2a10*/  IMAD.IADD R30, R95, 0x1, R29 ;  /* 0x000000015f1e7824 */ /* 0x000fe200078e021d */
[----:B------:R-:W-:Y:S01]  /*2a20*/  ISETP.GE.AND P0, PT, R18, UR4, PT ;  /* 0x0000000412007c0c */ /* 0x000fe2000bf06270 */
[----:B------:R-:W-:Y:S01]  /*2a30*/  IMAD.X R12, RZ, RZ, R20, P1 ;  /* 0x000000ffff0c7224 */ /* 0x000fe200008e0614 */
[----:B------:R-:W-:Y:S01]  /*2a40*/  ISETP.GE.AND P1, PT, R3, UR4, PT ;  /* 0x0000000403007c0c */ /* 0x000fe2000bf26270 */
[----:B------:R-:W-:Y:S01]  /*2a50*/  IMAD.IADD R39, R93, 0x1, R39 ;  /* 0x000000015d277824 */ /* 0x000fe200078e0227 */
[----:B--2---:R-:W-:Y:S01]  /*2a60*/  IADD3 R108, R48, R108, RZ ;  /* 0x0000006c306c7210 */ /* 0x004fe20007ffe0ff */
[----:B------:R-:W-:-:S02]  /*2a70*/  IMAD.IADD R31, R31, 0x1, R91 ;  /* 0x000000011f1f7824 */ /* 0x000fc400078e025b */
[----:B------:R-:W-:Y:S02]  /*2a80*/  IMAD.IADD R29, R29, 0x1, R97 ;  /* 0x000000011d1d7824 */ /* 0x000fe400078e0261 */
[----:B------:R-:W-:Y:S02]  /*2a90*/  IMAD.IADD R114, R53, 0x1, R114 ;  /* 0x0000000135727824 */ /* 0x000fe400078e0272 */
[----:B------:R-:W-:Y:S02]  /*2aa0*/  IMAD.IADD R113, R52, 0x1, R113 ;  /* 0x0000000134717824 */ /* 0x000fe400078e0271 */
[----:B------:R-:W-:Y:S02]  /*2ab0*/  IMAD.IADD R112, R50, 0x1, R112 ;  /* 0x0000000132707824 */ /* 0x000fe400078e0270 */
[----:B------:R-:W-:Y:S02]  /*2ac0*/  IMAD.X R109, RZ, RZ, R13, P2 ;  /* 0x000000ffff6d7224 */ /* 0x000fe400010e060d */
[----:B------:R-:W-:Y:S01]  /*2ad0*/  IMAD.IADD R110, R47, 0x1, R51 ;  /* 0x000000012f6e7824 */ /* 0x000fe200078e0233 */
[----:B------:R-:W-:Y:S06]  /*2ae0*/  @!P6 BAR.SYNC.DEFER_BLOCKING 0x9, 0x100 ;  /* 0x024400000000eb1d */ /* 0x000fec0000010000 */
.L_x_6486:
[----:B------:R-:W2:Y:S01]  /*2af0*/  LDL.LU R48, [R1+0x18] ;  /* 0x0000180001307983 */ /* 0x000ea20000300800 */
[----:B------:R-:W-:Y:S01]  /*2b00*/  VIADD R25, R25, 0xffffffff ;  /* 0xffffffff19197836 */ /* 0x000fe20000000000 */
[----:B------:R-:W0:Y:S01]  /*2b10*/  LDC R126, c[0x0][0x3f4] ;  /* 0x0000fd00ff7e7b82 */ /* 0x000e220000000800 */
[----:B------:R-:W-:Y:S01]  /*2b20*/  IMAD R116, R17, 0x7000, R34 ;  /* 0x0000700011747824 */ /* 0x000fe200078e0222 */
[----:B------:R-:W-:Y:S05]  /*2b30*/  YIELD ;  /* 0x0000000000007946 */ /* 0x000fea0003800000 */
[----:B------:R-:W-:Y:S01]  /*2b40*/  ISETP.GT.AND P3, PT, R25, R24, PT ;  /* 0x000000181900720c */ /* 0x000fe20003f64270 */
[----:B------:R-:W-:Y:S01]  /*2b50*/  BSSY B0, `(.L_x_6403) ;  /* 0x000097e000007945 */ /* 0x000fe20003800000 */
[----:B------:R-:W-:Y:S01]  /*2b60*/  IMAD.IADD R117, R16, 0x1, R116 ;  /* 0x0000000110757824 */ /* 0x000fe200078e0274 */
[----:B0-----:R-:W-:-:S02]  /*2b70*/  ISETP.GE.AND P2, PT, R126, 0x1, PT ;  /* 0x000000017e00780c */ /* 0x001fc40003f46270 */
[----:B--2---:R-:W-:-:S08]  /*2b80*/  LOP3.LUT R48, R48, 0xfffffffb, RZ, 0xc0, !PT ;  /* 0xfffffffb30307812 */ /* 0x004fd000078ec0ff */
[----:B------:R-:W-:-:S05]  /*2b90*/  @P3 LOP3.LUT R48, R48, 0x4, RZ, 0xfc, !PT ;  /* 0x0000000430303812 */ /* 0x000fca00078efcff */
[----:B------:R0:W-:Y:S01]  /*2ba0*/  STL [R1+0x18], R48 ;  /* 0x0000183001007387 */ /* 0x0001e20000100800 */
[----:B------:R-:W-:Y:S05]  /*2bb0*/  @!P2 BRA `(.L_x_6404) ;  /* 0x000000900024a947 */ /* 0x000fea0003800000 */
[----:B------:R-:W-:Y:S01]  /*2bc0*/  ULDC.U8 UR4, c[0x0][0x410] ;  /* 0x0001040000047ab9 */ /* 0x000fe20000000000 */
[----:B------:R-:W-:Y:S01]  /*2bd0*/  SHF.R.S32.HI R49, RZ, 0x1f, R25 ;  /* 0x0000001fff317819 */ /* 0x000fe20000011419 */
[-C--:B0-----:R-:W-:Y:S01]  /*2be0*/  IMAD R48, R40, R25.reuse, RZ ;  /* 0x0000001928307224 */ /* 0x081fe200078e02ff */
        /* <DEDUP_REMOVED lines=50> */
.L_x_6407:
[----:B------:R-:W-:Y:S05]  /*2f10*/  BSYNC B1 ;  /* 0x0000000000017941 */ /* 0x000fea0003800000 */
.L_x_6406:
        /* <DEDUP_REMOVED lines=26> */
.L_x_6409:
[----:B------:R-:W-:Y:S05]  /*30c0*/  BSYNC B1 ;  /* 0x0000000000017941 */ /* 0x000fea0003800000 */
.L_x_6408:
[----:B0-----:R-:W-:Y:S01]  /*30d0*/  VIADD R84, R228, 0x80 ;  /* 0x00000080e4547836 */ /* 0x001fe20000000000 */
[----:B------:R-:W-:Y:S04]  /*30e0*/  BSSY B1, `(.L_x_6410) ;  /* 0x0000018000017945 */ /* 0x000fe80003800000 */
[----:B------:R-:W-:-:S04]  /*30f0*/  ISETP.GE.AND P4, PT, R84, R118, PT ;  /* 0x000000765400720c */ /* 0x000fc80003f86270 */
[----:B------:R-:W-:-:S09]  /*3100*/  P2R R136, PR, RZ, 0x10 ;  /* 0x00000010ff887803 */ /* 0x000fd20000000000 */
        /* <DEDUP_REMOVED lines=21> */
.L_x_6411:
[----:B------:R-:W-:Y:S05]  /*3260*/  BSYNC B1 ;  /* 0x0000000000017941 */ /* 0x000fea0003800000 */
.L_x_6410:
[----:B0-----:R-:W-:Y:S01]  /*3270*/  IADD3 R84, R228, 0xc0, RZ ;  /* 0x000000c0e4547810 */ /* 0x001fe20007ffe0ff */
[----:B------:R-:W-:Y:S03]  /*3280*/  BSSY B1, `(.L_x_6412) ;  /* 0x000001d000017945 */ /* 0x000fe60003800000 */
        /* <DEDUP_REMOVED lines=28> */
.L_x_6413:
[----:B------:R-:W-:Y:S05]  /*3450*/  BSYNC B1 ;  /* 0x0000000000017941 */ /* 0x000fea0003800000 */
.L_x_6412:
[----:B0-----:R-:W2:Y:S01]  /*3460*/  LDL R48, [R1+0x50] ;  /* 0x0000500001307983 */ /* 0x001ea20000100800 */
[----:B------:R-:W-:Y:S01]  /*3470*/  IMAD.MOV.U32 R153, RZ, RZ, R78 ;  /* 0x000000ffff997224 */ /* 0x000fe200078e004e */
[----:B------:R-:W-:Y:S01]  /*3480*/  MOV R154, R82 ;  /* 0x00000052009a7202 */ /* 0x000fe20000000f00 */
[----:B-----5:R-:W-:Y:S01]  /*3490*/  IMAD.MOV.U32 R147, RZ, RZ, R68 ;  /* 0x000000ffff937224 */ /* 0x020fe200078e0044 */
[----:B------:R-:W-:Y:S01]  /*34a0*/  MOV R145, R64 ;  /* 0x0000004000917202 */ /* 0x000fe20000000f00 */
[----:B------:R-:W-:Y:S01]  /*34b0*/  IMAD.MOV.U32 R149, RZ, RZ, R72 ;  /* 0x000000ffff957224 */ /* 0x000fe200078e0048 */
[----:B------:R-:W-:Y:S01]  /*34c0*/  MOV R87, R58 ;  /* 0x0000003a00577202 */ /* 0x000fe20000000f00 */
[----:B------:R-:W-:Y:S02]  /*34d0*/  IMAD.MOV.U32 R148, RZ, RZ, R70 ;  /* 0x000000ffff947224 */ /* 0x000fe400078e0046 */
[----:B------:R-:W-:Y:S02]  /*34e0*/  IMAD.MOV.U32 R150, RZ, RZ, R74 ;  /* 0x000000ffff967224 */ /* 0x000fe400078e004a */
[----:B------:R-:W-:-:S02]  /*34f0*/  IMAD.MOV.U32 R142, RZ, RZ, R60 ;  /* 0x000000ffff8e7224 */ /* 0x000fc400078e003c */
[----:B------:R-:W-:Y:S02]  /*3500*/  IMAD.MOV.U32 R141, RZ, RZ, R62 ;  /* 0x000000ffff8d7224 */ /* 0x000fe400078e003e */
[----:B------:R-:W-:Y:S02]  /*3510*/  IMAD.MOV.U32 R146, RZ, RZ, R66 ;  /* 0x000000ffff927224 */ /* 0x000fe400078e0042 */
[----:B------:R-:W-:Y:S02]  /*3520*/  IMAD.MOV.U32 R84, RZ, RZ, R52 ;  /* 0x000000ffff547224 */ /* 0x000fe400078e0034 */
[----:B------:R-:W-:Y:S02]  /*3530*/  IMAD.MOV.U32 R86, RZ, RZ, R56 ;  /* 0x000000ffff567224 */ /* 0x000fe400078e0038 */
[----:B------:R-:W-:Y:S01]  /*3540*/  IMAD.MOV.U32 R85, RZ, RZ, R54 ;  /* 0x000000ffff557224 */ /* 0x000fe200078e0036 */
[----:B--2---:R-:W-:-:S13]  /*3550*/  R2UR UR4, R48 ;  /* 0x00000000300472ca */ /* 0x004fda00000e0000 */
[----:B------:R-:W-:-:S06]  /*3560*/  UISETP.NE.AND UP0, UPT, UR4, 0x3, UPT ;  /* 0x000000030400788c */ /* 0x000fcc000bf05270 */
[----:B------:R-:W-:-:S13]  /*3570*/  PLOP3.LUT P5, PT, PT, PT, UP0, 0x80, 0x0 ;  /* 0x000000000000781c */ /* 0x000fda0003faf008 */
[----:B------:R-:W-:Y:S05]  /*3580*/  @!P5 BRA `(.L_x_6414) ;  /* 0x000000000004d947 */ /* 0x000fea0003800000 */
[----:B------:R-:W-:Y:S01]  /*3590*/  BPT.TRAP 0x1 ;  /* 0x000000040000795c */ /* 0x000fe20000300000 */
.L_x_6414:
[----:B------:R-:W-:Y:S01]  /*35a0*/  IMAD R111, R17, 0x8, R16 ;  /* 0x00000008116f7824 */ /* 0x000fe200078e0210 */
[----:B------:R-:W-:Y:S01]  /*35b0*/  SHF.L.U32 R128, R231, 0x1f, RZ ;  /* 0x0000001fe7807819 */ /* 0x000fe200000006ff */
[----:B------:R-:W-:Y:S03]  /*35c0*/  BSSY B1, `(.L_x_6415) ;  /* 0x0000003000017945 */ /* 0x000fe60003800000 */
[----:B------:R-:W0:Y:S02]  /*35d0*/  SYNCS.PHASECHK.TRANS64.TRYWAIT P6, [R111+URZ+0x2e890], R128 ;  /* 0x02e890806f0075a7 */ /* 0x000e2400080c017f */
[----:B0-----:R-:W-:Y:S05]  /*35e0*/  @!P6 BRA `(.L_x_6416) ;  /* 0x000002480088e947 */ /* 0x001fea0003800000 */
.L_x_6703:
[----:B------:R-:W-:Y:S05]  /*35f0*/  BSYNC B1 ;  /* 0x0000000000017941 */ /* 0x000fea0003800000 */
.L_x_6415:
[----:B------:R-:W-:Y:S01]  /*3600*/  BSSY B1, `(.L_x_6417) ;  /* 0x00000f5000017945 */ /* 0x000fe20003800000 */
[----:B------:R-:W-:-:S03]  /*3610*/  IMAD R143, R17, 0x7000, R34 ;  /* 0x00007000118f7824 */ /* 0x000fc600078e0222 */
[----:B------:R-:W-:Y:S05]  /*3620*/  @P2 BRA `(.L_x_6418) ;  /* 0x0000000c00c82947 */ /* 0x000fea0003800000 */
[----:B------:R-:W-:Y:S01]  /*3630*/  IADD3 R152, P2, R102, R124, RZ ;  /* 0x0000007c66987210 */ /* 0x000fe20007f5e0ff */
[----:B------:R-:W-:Y:S04]  /*3640*/  BSSY B2, `(.L_x_6419) ;  /* 0x0000077000027945 */ /* 0x000fe80003800000 */
[----:B------:R-:W-:Y:S01]  /*3650*/  IMAD.X R151, R127, 0x1, R35, P2 ;  /* 0x000000017f977824 */ /* 0x000fe200010e0623 */
[----:B------:R-:W-:Y:S07]  /*3660*/  @P0 BRA `(.L_x_6420) ;  /* 0x0000000400d00947 */ /* 0x000fee0003800000 */
[----:B------:R1:W2:Y:S01]  /*3670*/  LDS.128 R48, [R117+0x20400] ;  /* 0x0204000075307984 */ /* 0x0002a20000000c00 */
[----:B------:R-:W-:Y:S01]  /*3680*/  ISETP.GE.AND P2, PT, R22, R126, PT ;  /* 0x0000007e1600720c */ /* 0x000fe20003f46270 */
[----:B------:R-:W-:-:S12]  /*3690*/  BSSY B3, `(.L_x_6421) ;  /* 0x000006d000037945 */ /* 0x000fd80003800000 */
[----:B-1----:R-:W-:Y:S05]  /*36a0*/  @P2 BRA `(.L_x_6422) ;  /* 0x0000000400ac2947 */ /* 0x002fea0003800000 */
[--C-:B------:R-:W-:Y:S02]  /*36b0*/  SHF.R.U32.HI R159, RZ, 0x10, R81.reuse ;  /* 0x00000010ff9f7819 */ /* 0x100fe40000011651 */
[----:B------:R-:W-:Y:S02]  /*36c0*/  SHF.R.U32.HI R158, RZ, 0x8, R81 ;  /* 0x00000008ff9e7819 */ /* 0x000fe40000011651 */
[----:B------:R-:W-:Y:S02]  /*36d0*/  LOP3.LUT R80, R81, 0xff, RZ, 0xc0, !PT ;  /* 0x000000ff51507812 */ /* 0x000fe400078ec0ff */
        /* <DEDUP_REMOVED lines=11> */
[----:B------:R-:W-:-:S02]  /*3790*/  LOP3.LUT R81, R81, 0xff00, R80, 0xf8, !PT ;  /* 0x0000ff0051517812 */ /* 0x000fc400078ef850 */
[----:B------:R-:W-:Y:S01]  /*37a0*/  LOP3.LUT R156, R156, 0xff00, R83, 0xf8, !PT ;  /* 0x0000ff009c9c7812 */ /* 0x000fe200078ef853 */
[----:B------:R-:W-:Y:S01]  /*37b0*/  IMAD.U32 R83, R157, 0x10000, RZ ;  /* 0x000100009d537824 */ /* 0x000fe200078e00ff */
[----:B------:R-:W-:Y:S01]  /*37c0*/  SHF.L.U32 R80, R159, 0x10, RZ ;  /* 0x000000109f507819 */ /* 0x000fe200000006ff */
[--C-:B------:R-:W-:Y:S01]  /*37d0*/  HADD2.F32 R159, -RZ, R155.reuse.H0_H0 ;  /* 0x2000009bff9f7230 */ /* 0x100fe20000004100 */
[-C--:B------:R-:W-:Y:S01]  /*37e0*/  F2FP.F16.E4M3.UNPACK_B R48, R49.reuse ;  /* 0x00000031ff30723e */ /* 0x080fe200020006ff */
[----:B------:R-:W-:Y:S01]  /*37f0*/  HADD2.F32 R160, -RZ, R155.H1_H1 ;  /* 0x3000009bffa07230 */ /* 0x000fe20000004100 */
[----:B------:R-:W-:Y:S02]  /*3800*/  LOP3.LUT R80, R81, 0xff0000, R80, 0xf8, !PT ;  /* 0x00ff000051507812 */ /* 0x000fe400078ef850 */
[----:B------:R-:W-:Y:S01]  /*3810*/  LOP3.LUT R81, R156, 0xff0000, R83, 0xf8, !PT ;  /* 0x00ff00009c517812 */ /* 0x000fe200078ef853 */
[--C-:B------:R-:W-:Y:S01]  /*3820*/  HADD2.F32 R83, -RZ, R48.reuse.H1_H1 ;  /* 0x30000030ff537230 */ /* 0x100fe20000004100 */
[----:B------:R-:W-:Y:S01]  /*3830*/  F2FP.F16.E4M3.UNPACK_B R157, R144.H1 ;  /* 0x00000090ff9d723e */ /* 0x000fe200030006ff */
[----:B------:R-:W-:Y:S01]  /*3840*/  HADD2.F32 R48, -RZ, R48.H0_H0 ;  /* 0x20000030ff307230 */ /* 0x000fe20000004100 */
[----:B------:R-:W-:-:S02]  /*3850*/  F2FP.F16.E4M3.UNPACK_B R49, R49.H1 ;  /* 0x00000031ff31723e */ /* 0x000fc400030006ff */
[CC--:B------:R-:W-:Y:S01]  /*3860*/  FMUL.FTZ R161, R83.reuse, R159.reuse ;  /* 0x0000009f53a17220 */ /* 0x0c0fe20000410000 */
[----:B------:R-:W-:Y:S02]  /*3870*/  HADD2.F32 R158, -RZ, R157.H0_H0 ;  /* 0x2000009dff9e7230 */ /* 0x000fe40000004100 */
[----:B------:R-:W-:Y:S01]  /*3880*/  FMUL.FTZ R162, R48, R159 ;  /* 0x0000009f30a27220 */ /* 0x000fe20000410000 */
[--C-:B------:R-:W-:Y:S01]  /*3890*/  HADD2.F32 R155, -RZ, R49.reuse.H0_H0 ;  /* 0x20000031ff9b7230 */ /* 0x100fe20000004100 */
[----:B------:R-:W-:Y:S01]  /*38a0*/  F2FP.F16.E4M3.UNPACK_B R154, R154 ;  /* 0x0000009aff9a723e */ /* 0x000fe200020006ff */
[----:B------:R-:W-:Y:S02]  /*38b0*/  HADD2.F32 R156, -RZ, R49.H1_H1 ;  /* 0x30000031ff9c7230 */ /* 0x000fe40000004100 */
[----:B------:R-:W-:Y:S01]  /*38c0*/  FFMA.FTZ R49, R83, R158, R162 ;  /* 0x0000009e53317223 */ /* 0x000fe200000100a2 */
[----:B------:R-:W-:Y:S02]  /*38d0*/  HADD2.F32 R157, -RZ, R157.H1_H1 ;  /* 0x3000009dff9d7230 */ /* 0x000fe40000004100 */
[C---:B------:R-:W-:Y:S01]  /*38e0*/  FMUL.FTZ R159, R155.reuse, R160 ;  /* 0x000000a09b9f7220 */ /* 0x040fe20000410000 */
[----:B------:R-:W-:Y:S01]  /*38f0*/  F2FP.F16.E4M3.UNPACK_B R83, R82.H1 ;  /* 0x00000052ff53723e */ /* 0x000fe200030006ff */
[----:B------:R-:W-:Y:S01]  /*3900*/  FMUL.FTZ R164, R156, R160 ;  /* 0x000000a09ca47220 */ /* 0x000fe20000410000 */
[----:B------:R-:W-:Y:S01]  /*3910*/  FFMA.FTZ R48, R48, R158, -R161 ;  /* 0x0000009e30307223 */ /* 0x000fe200000108a1 */
[-C--:B------:R-:W-:Y:S01]  /*3920*/  FFMA.FTZ R161, R156, R157.reuse, R159 ;  /* 0x0000009d9ca17223 */ /* 0x080fe2000001009f */
[----:B------:R-:W-:Y:S01]  /*3930*/  F2FP.F16.E4M3.UNPACK_B R82, R82 ;  /* 0x00000052ff52723e */ /* 0x000fe200020006ff */
[----:B------:R-:W-:Y:S01]  /*3940*/  FFMA.FTZ R164, R155, R157, -R164 ;  /* 0x0000009d9ba47223 */ /* 0x000fe200000108a4 */
[----:B------:R-:W-:Y:S01]  /*3950*/  F2FP.F16.E4M3.UNPACK_B R156, R144 ;  /* 0x00000090ff9c723e */ /* 0x000fe200020006ff */
[--C-:B------:R-:W-:Y:S01]  /*3960*/  HADD2.F32 R158, -RZ, R154.reuse.H1_H1 ;  /* 0x3000009aff9e7230 */ /* 0x100fe20000004100 */
[-C--:B------:R-:W-:Y:S01]  /*3970*/  F2FP.F16.E4M3.UNPACK_B R163, R81.reuse.H1 ;  /* 0x00000051ffa3723e */ /* 0x080fe200030006ff */
[----:B------:R-:W-:Y:S01]  /*3980*/  HADD2.F32 R157, -RZ, R154.H0_H0 ;  /* 0x2000009aff9d7230 */ /* 0x000fe20000004100 */
[----:B------:R-:W-:Y:S01]  /*3990*/  F2FP.F16.E4M3.UNPACK_B R162, R81 ;  /* 0x00000051ffa2723e */ /* 0x000fe200020006ff */
[--C-:B------:R-:W-:Y:S01]  /*39a0*/  HADD2.F32 R155, -RZ, R83.reuse.H1_H1 ;  /* 0x30000053ff9b7230 */ /* 0x100fe20000004100 */
[----:B------:R-:W-:Y:S01]  /*39b0*/  F2FP.F16.E4M3.UNPACK_B R81, R80 ;  /* 0x00000050ff51723e */ /* 0x000fe200020006ff */
[----:B------:R-:W-:-:S02]  /*39c0*/  HADD2.F32 R154, -RZ, R83.H0_H0 ;  /* 0x20000053ff9a7230 */ /* 0x000fc40000004100 */
[--C-:B------:R-:W-:Y:S02]  /*39d0*/  HADD2.F32 R83, -RZ, R82.reuse.H0_H0 ;  /* 0x20000052ff537230 */ /* 0x100fe40000004100 */
[-C--:B------:R-:W-:Y:S01]  /*39e0*/  FMUL.FTZ R159, R155, R158.reuse ;  /* 0x0000009e9b9f7220 */ /* 0x080fe20000410000 */
[----:B------:R-:W-:Y:S02]  /*39f0*/  HADD2.F32 R144, -RZ, R82.H1_H1 ;  /* 0x30000052ff907230 */ /* 0x000fe40000004100 */
[----:B------:R-:W-:Y:S01]  /*3a00*/  FMUL.FTZ R160, R154, R158 ;  /* 0x0000009e9aa07220 */ /* 0x000fe20000410000 */
[--C-:B------:R-:W-:Y:S02]  /*3a10*/  HADD2.F32 R82, -RZ, R156.reuse.H1_H1 ;  /* 0x3000009cff527230 */ /* 0x100fe40000004100 */
[----:B------:R-:W-:Y:S02]  /*3a20*/  HADD2.F32 R156, -RZ, R156.H0_H0 ;  /* 0x2000009cff9c7230 */ /* 0x000fe40000004100 */
        /* <DEDUP_REMOVED lines=11> */
[----:B------:R-:W-:Y:S01]  /*3ae0*/  F2FP.SATFINITE.E4M3.F32.PACK_AB_MERGE_C R144, R161, R164, RZ ;  /* 0x000000a4a190723e */ /* 0x000fe200048070ff */
[----:B------:R-:W-:Y:S01]  /*3af0*/  HADD2.F32 R159, -RZ, R155.H1_H1 ;  /* 0x3000009bff9f7230 */ /* 0x000fe20000004100 */
[----:B------:R-:W-:Y:S01]  /*3b00*/  F2FP.F16.E4M3.UNPACK_B R155, R80.H1 ;  /* 0x00000050ff9b723e */ /* 0x000fe200030006ff */
[----:B------:R-:W-:-:S02]  /*3b10*/  HADD2.F32 R157, -RZ, R156.H1_H1 ;  /* 0x3000009cff9d7230 */ /* 0x000fc40000004100 */
[CC--:B------:R-:W-:Y:S01]  /*3b20*/  FMUL.FTZ R166, R158.reuse, R160.reuse ;  /* 0x000000a09ea67220 */ /* 0x0c0fe20000410000 */
[----:B------:R-:W-:Y:S02]  /*3b30*/  HADD2.F32 R164, -RZ, R162.H1_H1 ;  /* 0x300000a2ffa47230 */ /* 0x000fe40000004100 */
[----:B------:R-:W-:Y:S01]  /*3b40*/  FMUL.FTZ R165, R159, R160 ;  /* 0x000000a09fa57220 */ /* 0x000fe20000410000 */
[----:B------:R-:W-:Y:S01]  /*3b50*/  HADD2.F32 R161, -RZ, R155.H1_H1 ;  /* 0x3000009bffa17230 */ /* 0x000fe20000004100 */
[----:B------:R-:W-:Y:S01]  /*3b60*/  F2FP.F16.E4M3.UNPACK_B R50, R50 ;  /* 0x00000032ff32723e */ /* 0x000fe200020006ff */
[----:B------:R-:W-:Y:S01]  /*3b70*/  HADD2.F32 R156, -RZ, R156.H0_H0 ;  /* 0x2000009cff9c7230 */ /* 0x000fe20000004100 */
[----:B------:R-:W-:Y:S01]  /*3b80*/  F2FP.SATFINITE.E4M3.F32.PACK_AB_MERGE_C R49, R49, R48, R144 ;  /* 0x000000303131723e */ /* 0x000fe20004807090 */
[----:B------:R-:W-:Y:S02]  /*3b90*/  HADD2.F32 R160, -RZ, R81.H1_H1 ;  /* 0x30000051ffa07230 */ /* 0x000fe40000004100 */
[----:B------:R-:W-:Y:S01]  /*3ba0*/  FFMA.FTZ R80, R158, R161, -R165 ;  /* 0x000000a19e507223 */ /* 0x000fe200000108a5 */
[-C--:B------:R-:W-:Y:S01]  /*3bb0*/  FMUL.FTZ R165, R157, R164.reuse ;  /* 0x000000a49da57220 */ /* 0x080fe20000410000 */
[----:B------:R-:W-:Y:S01]  /*3bc0*/  F2FP.F16.E4M3.UNPACK_B R158, R51 ;  /* 0x00000033ff9e723e */ /* 0x000fe200020006ff */
[C---:B------:R-:W-:Y:S01]  /*3bd0*/  FMUL.FTZ R164, R156.reuse, R164 ;  /* 0x000000a49ca47220 */ /* 0x040fe20000410000 */
[----:B------:R-:W-:Y:S01]  /*3be0*/  FFMA.FTZ R51, R159, R161, R166 ;  /* 0x000000a19f337223 */ /* 0x000fe200000100a6 */
[----:B------:R-:W-:Y:S01]  /*3bf0*/  FFMA.FTZ R165, R156, R160, -R165 ;  /* 0x000000a09ca57223 */ /* 0x000fe200000108a5 */
[----:B------:R-:W-:-:S02]  /*3c00*/  HADD2.F32 R156, -RZ, R50.H0_H0 ;  /* 0x20000032ff9c7230 */ /* 0x000fc40000004100 */
[----:B------:R-:W-:Y:S01]  /*3c10*/  FFMA.FTZ R164, R157, R160, R164 ;  /* 0x000000a09da47223 */ /* 0x000fe200000100a4 */
[--C-:B------:R-:W-:Y:S01]  /*3c20*/  HADD2.F32 R157, -RZ, R158.reuse.H0_H0 ;  /* 0x2000009eff9d7230 */ /* 0x100fe20000004100 */
[----:B------:R-:W-:Y:S01]  /*3c30*/  F2FP.SATFINITE.E4M3.F32.PACK_AB_MERGE_C R51, R51, R80, RZ ;  /* 0x000000503333723e */ /* 0x000fe200048070ff */
[----:B------:R-:W-:Y:S01]  /*3c40*/  HADD2.F32 R158, -RZ, R158.H1_H1 ;  /* 0x3000009eff9e7230 */ /* 0x000fe20000004100 */
[----:B------:R-:W-:Y:S01]  /*3c50*/  F2FP.SATFINITE.E4M3.F32.PACK_AB_MERGE_C R48, R83, R82, R154 ;  /* 0x000000525330723e */ /* 0x000fe2000480709a */
[----:B------:R-:W-:Y:S01]  /*3c60*/  HADD2.F32 R163, -RZ, R163.H0_H0 ;  /* 0x200000a3ffa37230 */ /* 0x000fe20000004100 */
[----:B------:R-:W-:Y:S01]  /*3c70*/  F2FP.SATFINITE.E4M3.F32.PACK_AB_MERGE_C R164, R164, R165, RZ ;  /* 0x000000a5a4a4723e */ /* 0x000fe200048070ff */
[----:B------:R-:W-:Y:S02]  /*3c80*/  HADD2.F32 R50, -RZ, R50.H1_H1 ;  /* 0x30000032ff327230 */ /* 0x000fe40000004100 */
[----:B------:R-:W-:Y:S02]  /*3c90*/  HADD2.F32 R159, -RZ, R162.H0_H0 ;  /* 0x200000a2ff9f7230 */ /* 0x000fe40000004100 */
[----:B------:R-:W-:Y:S01]  /*3ca0*/  FMUL.FTZ R160, R158, R163 ;  /* 0x000000a39ea07220 */ /* 0x000fe20000410000 */
[----:B------:R-:W-:-:S02]  /*3cb0*/  HADD2.F32 R155, -RZ, R155.H0_H0 ;  /* 0x2000009bff9b7230 */ /* 0x000fc40000004100 */
[C---:B------:R-:W-:Y:S01]  /*3cc0*/  FMUL.FTZ R163, R157.reuse, R163 ;  /* 0x000000a39da37220 */ /* 0x040fe20000410000 */
[----:B------:R-:W-:Y:S02]  /*3cd0*/  HADD2.F32 R81, -RZ, R81.H0_H0 ;  /* 0x20000051ff517230 */ /* 0x000fe40000004100 */
[-C--:B------:R-:W-:Y:S01]  /*3ce0*/  FMUL.FTZ R161, R50, R159.reuse ;  /* 0x0000009f32a17220 */ /* 0x080fe20000410000 */
[----:B------:R-:W-:Y:S01]  /*3cf0*/  FMUL.FTZ R159, R156, R159 ;  /* 0x0000009f9c9f7220 */ /* 0x000fe20000410000 */
[-C--:B------:R-:W-:Y:S01]  /*3d00*/  FFMA.FTZ R160, R157, R155.reuse, -R160 ;  /* 0x0000009b9da07223 */ /* 0x080fe200000108a0 */
[----:B------:R-:W-:Y:S01]  /*3d10*/  FFMA.FTZ R163, R158, R155, R163 ;  /* 0x0000009b9ea37223 */ /* 0x000fe200000100a3 */
[-C--:B------:R-:W-:Y:S01]  /*3d20*/  FFMA.FTZ R161, R156, R81.reuse, -R161 ;  /* 0x000000519ca17223 */ /* 0x080fe200000108a1 */
[----:B------:R-:W-:-:S03]  /*3d30*/  FFMA.FTZ R50, R50, R81, R159 ;  /* 0x0000005132327223 */ /* 0x000fc6000001009f */
[----:B------:R-:W-:Y:S02]  /*3d40*/  F2FP.SATFINITE.E4M3.F32.PACK_AB_MERGE_C R51, R163, R160, R51 ;  /* 0x000000a0a333723e */ /* 0x000fe40004807033 */
[----:B------:R-:W-:-:S07]  /*3d50*/  F2FP.SATFINITE.E4M3.F32.PACK_AB_MERGE_C R50, R50, R161, R164 ;  /* 0x000000a13232723e */ /* 0x000fce00048070a4 */
.L_x_6422:
[----:B------:R-:W-:Y:S05]  /*3d60*/  BSYNC B3 ;  /* 0x0000000000037941 */ /* 0x000fea0003800000 */
.L_x_6421:
[----:B------:R-:W-:Y:S02]  /*3d70*/  ULDC.64 UR4, c[0x0][0x2e8] ;  /* 0x0000ba0000047ab9 */ /* 0x000fe40000000a00 */
[----:B------:R-:W-:-:S04]  /*3d80*/  IADD3 R80, P2, P6, R152, UR4, R44 ;  /* 0x0000000498507c10 */ /* 0x000fc8000fe5e02c */
[----:B------:R-:W-:-:S05]  /*3d90*/  IADD3.X R81, R151, UR5, R20, P2, P6 ;  /* 0x0000000597517c10 */ /* 0x000fca00097ec414 */
[----:B--2---:R1:W-:Y:S04]  /*3da0*/  STG.E.128 desc[UR60][R80.64], R48 ;  /* 0x0000003050007986 */ /* 0x0043e8000c101d3c */
.L_x_6420:
[----:B------:R-:W-:Y:S05]  /*3db0*/  BSYNC B2 ;  /* 0x0000000000027941 */ /* 0x000fea0003800000 */
.L_x_6419:
[----:B------:R-:W-:Y:S05]  /*3dc0*/  @P1 BRA `(.L_x_6418) ;  /* 0x0000000400e01947 */ /* 0x000fea0003800000 */
[----:B------:R-:W-:Y:S01]  /*3dd0*/  LOP3.LUT P2, RZ, R229, 0x4, RZ, 0xc0, !PT ;  /* 0x00000004e5ff7812 */ /* 0x000fe2000784c0ff */
[C---:B-1----:R-:W-:Y:S01]  /*3de0*/  VIADD R49, R143.reuse, 0x40 ;  /* 0x000000408f317836 */ /* 0x042fe20000000000 */
[----:B------:R-:W-:Y:S11]  /*3df0*/  BSSY B2, `(.L_x_6423) ;  /* 0x0000071000027945 */ /* 0x000ff60003800000 */
[----:B------:R-:W-:Y:S01]  /*3e00*/  @P2 VIADD R49, R143, 0xffffffc0 ;  /* 0xffffffc08f312836 */ /* 0x000fe20000000000 */
[----:B------:R-:W-:-:S03]  /*3e10*/  ISETP.GE.AND P2, PT, R230, R126, PT ;  /* 0x0000007ee600720c */ /* 0x000fc60003f46270 */
[----:B------:R-:W-:-:S06]  /*3e20*/  IMAD.IADD R49, R16, 0x1, R49 ;  /* 0x0000000110317824 */ /* 0x000fcc00078e0231 */
[----:B------:R-:W1:Y:S04]  /*3e30*/  LDS.128 R48, [R49+0x20400] ;  /* 0x0204000031307984 */ /* 0x000e680000000c00 */
[----:B------:R-:W-:Y:S05]  /*3e40*/  @P2 BRA `(.L_x_6424) ;  /* 0x0000000400ac2947 */ /* 0x000fea0003800000 */
        /* <DEDUP_REMOVED lines=11> */
[----:B------:R-:W-:Y:S01]  /*3f00*/  IMAD.U32 R82, R82, 0x10000, RZ ;  /* 0x0001000052527824 */ /* 0x000fe200078e00ff */
[----:B------:R-:W-:Y:S01]  /*3f10*/  SHF.L.U32 R80, R80, 0x8, RZ ;  /* 0x0000000850507819 */ /* 0x000fe200000006ff */
[----:B-1----:R-:W-:Y:S01]  /*3f20*/  IMAD.MOV.U32 R78, RZ, RZ, R48 ;  /* 0x000000ffff4e7224 */ /* 0x002fe200078e0030 */
[----:B------:R-:W-:Y:S01]  /*3f30*/  LOP3.LUT R76, R76, 0xff00, R77, 0xf8, !PT ;  /* 0x0000ff004c4c7812 */ /* 0x000fe200078ef84d */
[----:B------:R-:W-:Y:S01]  /*3f40*/  IMAD.U32 R77, R81, 0x10000, RZ ;  /* 0x00010000514d7824 */ /* 0x000fe200078e00ff */
[----:B------:R-:W-:-:S02]  /*3f50*/  LOP3.LUT R79, R79, 0xff00, R80, 0xf8, !PT ;  /* 0x0000ff004f4f7812 */ /* 0x000fc400078ef850 */
        /* <DEDUP_REMOVED lines=10> */
[-C--:B------:R-:W-:Y:S01]  /*4000*/  FMUL.FTZ R155, R79, R144.reuse ;  /* 0x000000904f9b7220 */ /* 0x080fe20000410000 */
[--C-:B------:R-:W-:Y:S02]  /*4010*/  HADD2.F32 R83, -RZ, R82.reuse.H0_H0 ;  /* 0x20000052ff537230 */ /* 0x100fe40000004100 */
[C---:B------:R-:W-:Y:S01]  /*4020*/  FMUL.FTZ R144, R48.reuse, R144 ;  /* 0x0000009030907220 */ /* 0x040fe20000410000 */
[--C-:B------:R-:W-:Y:S01]  /*4030*/  HADD2.F32 R81, -RZ, R49.reuse.H1_H1 ;  /* 0x30000031ff517230 */ /* 0x100fe20000004100 */
[----:B------:R-:W-:Y:S01]  /*4040*/  F2FP.F16.E4M3.UNPACK_B R153, R153 ;  /* 0x00000099ff99723e */ /* 0x000fe200020006ff */
[----:B------:R-:W-:Y:S02]  /*4050*/  HADD2.F32 R80, -RZ, R49.H0_H0 ;  /* 0x20000031ff507230 */ /* 0x000fe40000004100 */
[-C--:B------:R-:W-:Y:S01]  /*4060*/  FFMA.FTZ R48, R48, R83.reuse, -R155 ;  /* 0x0000005330307223 */ /* 0x080fe2000001089b */
[----:B------:R-:W-:Y:S02]  /*4070*/  HADD2.F32 R82, -RZ, R82.H1_H1 ;  /* 0x30000052ff527230 */ /* 0x000fe40000004100 */
[-C--:B------:R-:W-:Y:S01]  /*4080*/  FMUL.FTZ R155, R81, R154.reuse ;  /* 0x0000009a519b7220 */ /* 0x080fe20000410000 */
[----:B------:R-:W-:Y:S01]  /*4090*/  FFMA.FTZ R49, R79, R83, R144 ;  /* 0x000000534f317223 */ /* 0x000fe20000010090 */
[C---:B------:R-:W-:Y:S01]  /*40a0*/  FMUL.FTZ R154, R80.reuse, R154 ;  /* 0x0000009a509a7220 */ /* 0x040fe20000410000 */
[----:B------:R-:W-:Y:S01]  /*40b0*/  F2FP.F16.E4M3.UNPACK_B R79, R78.H1 ;  /* 0x0000004eff4f723e */ /* 0x000fe200030006ff */
[----:B------:R-:W-:Y:S01]  /*40c0*/  FFMA.FTZ R155, R80, R82, -R155 ;  /* 0x00000052509b7223 */ /* 0x000fe2000001089b */
[----:B------:R-:W-:Y:S01]  /*40d0*/  F2FP.F16.E4M3.UNPACK_B R78, R78 ;  /* 0x0000004eff4e723e */ /* 0x000fe200020006ff */
[----:B------:R-:W-:Y:S01]  /*40e0*/  FFMA.FTZ R156, R81, R82, R154 ;  /* 0x00000052519c7223 */ /* 0x000fe2000001009a */
[----:B------:R-:W-:Y:S01]  /*40f0*/  HADD2.F32 R83, -RZ, R153.H1_H1 ;  /* 0x30000099ff537230 */ /* 0x000fe20000004100 */
[----:B------:R-:W-:Y:S01]  /*4100*/  F2FP.F16.E4M3.UNPACK_B R137, R137 ;  /* 0x00000089ff89723e */ /* 0x000fe200020006ff */
[----:B------:R-:W-:-:S02]  /*4110*/  HADD2.F32 R82, -RZ, R79.H1_H1 ;  /* 0x3000004fff527230 */ /* 0x000fc40000004100 */
[----:B------:R-:W-:Y:S02]  /*4120*/  HADD2.F32 R81, -RZ, R79.H0_H0 ;  /* 0x2000004fff517230 */ /* 0x000fe40000004100 */
[----:B------:R-:W-:Y:S02]  /*4130*/  HADD2.F32 R153, -RZ, R153.H0_H0 ;  /* 0x20000099ff997230 */ /* 0x000fe40000004100 */
[-C--:B------:R-:W-:Y:S01]  /*4140*/  FMUL.FTZ R154, R82, R83.reuse ;  /* 0x00000053529a7220 */ /* 0x080fe20000410000 */
[--C-:B------:R-:W-:Y:S02]  /*4150*/  HADD2.F32 R80, -RZ, R78.reuse.H1_H1 ;  /* 0x3000004eff507230 */ /* 0x100fe40000004100 */
[----:B------:R-:W-:Y:S01]  /*4160*/  FMUL.FTZ R83, R81, R83 ;  /* 0x0000005351537220 */ /* 0x000fe20000410000 */
[----:B------:R-:W-:Y:S02]  /*4170*/  HADD2.F32 R79, -RZ, R78.H0_H0 ;  /* 0x2000004eff4f7230 */ /* 0x000fe40000004100 */
[----:B------:R-:W-:-:S02]  /*4180*/  HADD2.F32 R78, -RZ, R137.H1_H1 ;  /* 0x30000089ff4e7230 */ /* 0x000fc40000004100 */
[-C--:B------:R-:W-:Y:S01]  /*4190*/  FMUL.FTZ R144, R80, R153.reuse ;  /* 0x0000009950907220 */ /* 0x080fe20000410000 */
[----:B------:R-:W-:Y:S02]  /*41a0*/  HADD2.F32 R137, -RZ, R137.H0_H0 ;  /* 0x20000089ff897230 */ /* 0x000fe40000004100 */
        /* <DEDUP_REMOVED lines=8> */
[--C-:B------:R-:W-:Y:S01]  /*4230*/  HADD2.F32 R137, -RZ, R83.reuse.H0_H0 ;  /* 0x20000053ff897230 */ /* 0x100fe20000004100 */
[----:B------:R-:W-:Y:S01]  /*4240*/  F2FP.SATFINITE.E4M3.F32.PACK_AB_MERGE_C R81, R82, R81, RZ ;  /* 0x000000515251723e */ /* 0x000fe200048070ff */
[----:B------:R-:W-:Y:S01]  /*4250*/  HADD2.F32 R83, -RZ, R83.H1_H1 ;  /* 0x30000053ff537230 */ /* 0x000fe20000004100 */
[----:B------:R-:W-:Y:S01]  /*4260*/  F2FP.F16.E4M3.UNPACK_B R153, R76.H1 ;  /* 0x0000004cff99723e */ /* 0x000fe200030006ff */
[--C-:B------:R-:W-:Y:S01]  /*4270*/  HADD2.F32 R158, -RZ, R156.reuse.H1_H1 ;  /* 0x3000009cff9e7230 */ /* 0x100fe20000004100 */
[----:B------:R-:W-:Y:S01]  /*4280*/  F2FP.F16.E4M3.UNPACK_B R82, R50.H1 ;  /* 0x00000032ff52723e */ /* 0x000fe200030006ff */
[----:B------:R-:W-:Y:S01]  /*4290*/  HADD2.F32 R156, -RZ, R156.H0_H0 ;  /* 0x2000009cff9c7230 */ /* 0x000fe20000004100 */
[----:B------:R-:W-:Y:S01]  /*42a0*/  F2FP.F16.E4M3.UNPACK_B R155, R77 ;  /* 0x0000004dff9b723e */ /* 0x000fe200020006ff */
[----:B------:R-:W-:Y:S01]  /*42b0*/  HADD2.F32 R154, -RZ, R153.H1_H1 ;  /* 0x30000099ff9a7230 */ /* 0x000fe20000004100 */
        /* <DEDUP_REMOVED lines=17> */
[----:B------:R-:W-:Y:S01]  /*43d0*/  HADD2.F32 R82, -RZ, R51.H1_H1 ;  /* 0x30000033ff527230 */ /* 0x000fe20000004100 */
[----:B------:R-:W-:Y:S01]  /*43e0*/  F2FP.SATFINITE.E4M3.F32.PACK_AB_MERGE_C R49, R49, R48, R80 ;  /* 0x000000303131723e */ /* 0x000fe20004807050 */
[--C-:B------:R-:W-:Y:S02]  /*43f0*/  HADD2.F32 R51, -RZ, R50.reuse.H0_H0 ;  /* 0x20000032ff337230 */ /* 0x100fe40000004100 */
[-C--:B------:R-:W-:Y:S01]  /*4400*/  FMUL.FTZ R83, R77, R156.reuse ;  /* 0x0000009c4d537220 */ /* 0x080fe20000410000 */
[----:B------:R-:W-:Y:S02]  /*4410*/  HADD2.F32 R50, -RZ, R50.H1_H1 ;  /* 0x30000032ff327230 */ /* 0x000fe40000004100 */
[----:B------:R-:W-:Y:S01]  /*4420*/  FMUL.FTZ R160, R82, R156 ;  /* 0x0000009c52a07220 */ /* 0x000fe20000410000 */
        /* <DEDUP_REMOVED lines=9> */
[----:B------:R-:W-:Y:S02]  /*44c0*/  F2FP.SATFINITE.E4M3.F32.PACK_AB_MERGE_C R76, R157, R76, RZ ;  /* 0x0000004c9d4c723e */ /* 0x000fe400048070ff */
[----:B------:R-:W-:Y:S02]  /*44d0*/  F2FP.SATFINITE.E4M3.F32.PACK_AB_MERGE_C R48, R79, R78, R81 ;  /* 0x0000004e4f30723e */ /* 0x000fe40004807051 */
[----:B------:R-:W-:-:S02]  /*44e0*/  F2FP.SATFINITE.E4M3.F32.PACK_AB_MERGE_C R50, R155, R154, R158 ;  /* 0x0000009a9b32723e */ /* 0x000fc4000480709e */
[----:B------:R-:W-:-:S07]  /*44f0*/  F2FP.SATFINITE.E4M3.F32.PACK_AB_MERGE_C R51, R83, R160, R76 ;  /* 0x000000a05333723e */ /* 0x000fce000480704c */
.L_x_6424:
[----:B------:R-:W-:Y:S05]  /*4500*/  BSYNC B2 ;  /* 0x0000000000027941 */ /* 0x000fea0003800000 */
.L_x_6423:
[----:B------:R-:W-:Y:S02]  /*4510*/  ULDC.64 UR4, c[0x0][0x2e8] ;  /* 0x0000ba0000047ab9 */ /* 0x000fe40000000a00 */
[----:B------:R-:W-:-:S04]  /*4520*/  IADD3 R76, P2, P6, R15, UR4, R152 ;  /* 0x000000040f4c7c10 */ /* 0x000fc8000fe5e098 */
[----:B------:R-:W-:-:S05]  /*4530*/  IADD3.X R77, R12, UR5, R151, P2, P6 ;  /* 0x000000050c4d7c10 */ /* 0x000fca00097ec497 */
[----:B-1----:R2:W-:Y:S04]  /*4540*/  STG.E.128 desc[UR60][R76.64], R48 ;  /* 0x000000304c007986 */ /* 0x0025e8000c101d3c */
.L_x_6418:
[----:B------:R-:W-:Y:S05]  /*4550*/  BSYNC B1 ;  /* 0x0000000000017941 */ /* 0x000fea0003800000 */
.L_x_6417:
[----:B------:R-:W-:Y:S04]  /*4560*/  BSSY B1, `(.L_x_6425) ;  /* 0x00000f5000017945 */ /* 0x000fe80003800000 */
[----:B------:R-:W-:Y:S05]  /*4570*/  @P3 BRA `(.L_x_6426) ;  /* 0x0000000c00cc3947 */ /* 0x000fea0003800000 */
[----:B--2---:R-:W-:Y:S01]  /*4580*/  IADD3 R76, P2, P3, R132, R124, R18 ;  /* 0x0000007c844c7210 */ /* 0x004fe20007b5e012 */
[----:B------:R-:W-:Y:S03]  /*4590*/  BSSY B2, `(.L_x_6427) ;  /* 0x0000077000027945 */ /* 0x000fe60003800000 */
[----:B------:R-:W-:Y:S01]  /*45a0*/  IADD3.X R77, R43, R127, R19, P2, P3 ;  /* 0x0000007f2b4d7210 */ /* 0x000fe200017e6413 */
[----:B------:R-:W-:Y:S08]  /*45b0*/  @P0 BRA `(.L_x_6428) ;  /* 0x0000000400d00947 */ /* 0x000ff00003800000 */
[----:B-1----:R1:W2:Y:S01]  /*45c0*/  LDS.128 R48, [R117+0x22400] ;  /* 0x0224000075307984 */ /* 0x0022a20000000c00 */
[----:B------:R-:W-:Y:S01]  /*45d0*/  ISETP.GE.AND P2, PT, R22, R126, PT ;  /* 0x0000007e1600720c */ /* 0x000fe20003f46270 */
[----:B------:R-:W-:-:S12]  /*45e0*/  BSSY B3, `(.L_x_6429) ;  /* 0x000006d000037945 */ /* 0x000fd80003800000 */
[----:B-1----:R-:W-:Y:S05]  /*45f0*/  @P2 BRA `(.L_x_6430) ;  /* 0x0000000400ac2947 */ /* 0x002fea0003800000 */
        /* <DEDUP_REMOVED lines=12> */
[----:B--2---:R-:W-:Y:S01]  /*46c0*/  MOV R74, R48 ;  /* 0x00000030004a7202 */ /* 0x004fe20000000f00 */
[----:B------:R-:W-:Y:S01]  /*46d0*/  IMAD.U32 R80, R80, 0x10000, RZ ;  /* 0x0001000050507824 */ /* 0x000fe200078e00ff */
        /* <DEDUP_REMOVED lines=30> */
[----:B------:R-:W-:-:S02]  /*48c0*/  HADD2.F32 R79, -RZ, R75.H0_H0 ;  /* 0x2000004bff4f7230 */ /* 0x000fc40000004100 */
[----:B------:R-:W-:Y:S02]  /*48d0*/  HADD2.F32 R80, -RZ, R75.H1_H1 ;  /* 0x3000004bff507230 */ /* 0x000fe40000004100 */
        /* <DEDUP_REMOVED lines=14> */
[----:B------:R-:W-:Y:S02]  /*49c0*/  F2FP.F16.E4M3.UNPACK_B R81, R51.H1 ;  /* 0x00000033ff51723e */ /* 0x000fe400030006ff */
[----:B------:R-:W-:Y:S01]  /*49d0*/  F2FP.SATFINITE.E4M3.F32.PACK_AB_MERGE_C R78, R152, R137, RZ ;  /* 0x00000089984e723e */ /* 0x000fe200048070ff */
[--C-:B------:R-:W-:Y:S01]  /*49e0*/  HADD2.F32 R152, -RZ, R150.reuse.H1_H1 ;  /* 0x30000096ff987230 */ /* 0x100fe20000004100 */
[----:B------:R-:W-:Y:S01]  /*49f0*/  F2FP.SATFINITE.E4M3.F32.PACK_AB_MERGE_C R79, R80, R79, RZ ;  /* 0x0000004f504f723e */ /* 0x000fe200048070ff */
[--C-:B------:R-:W-:Y:S01]  /*4a00*/  HADD2.F32 R82, -RZ, R81.reuse.H0_H0 ;  /* 0x20000051ff527230 */ /* 0x100fe20000004100 */
[----:B------:R-:W-:Y:S01]  /*4a10*/  F2FP.F16.E4M3.UNPACK_B R80, R50.H1 ;  /* 0x00000032ff50723e */ /* 0x000fe200030006ff */
[----:B------:R-:W-:Y:S01]  /*4a20*/  HADD2.F32 R81, -RZ, R81.H1_H1 ;  /* 0x30000051ff517230 */ /* 0x000fe20000004100 */
[-C--:B------:R-:W-:Y:S01]  /*4a30*/  F2FP.F16.E4M3.UNPACK_B R137, R72.reuse.H1 ;  /* 0x00000048ff89723e */ /* 0x080fe200030006ff */
[----:B------:R-:W-:Y:S01]  /*4a40*/  HADD2.F32 R150, -RZ, R150.H0_H0 ;  /* 0x20000096ff967230 */ /* 0x000fe20000004100 */
        /* <DEDUP_REMOVED lines=21> */
[--C-:B------:R-:W-:Y:S01]  /*4ba0*/  HADD2.F32 R51, -RZ, R50.reuse.H0_H0 ;  /* 0x20000032ff337230 */ /* 0x100fe20000004100 */
[----:B------:R-:W-:Y:S01]  /*4bb0*/  F2FP.SATFINITE.E4M3.F32.PACK_AB_MERGE_C R82, R82, R153, RZ ;  /* 0x000000995252723e */ /* 0x000fe200048070ff */
[----:B------:R-:W-:Y:S02]  /*4bc0*/  HADD2.F32 R50, -RZ, R50.H1_H1 ;  /* 0x30000032ff327230 */ /* 0x000fe40000004100 */
        /* <DEDUP_REMOVED lines=10> */
[----:B------:R-:W-:Y:S02]  /*4c70*/  F2FP.SATFINITE.E4M3.F32.PACK_AB_MERGE_C R151, R151, R152, RZ ;  /* 0x000000989797723e */ /* 0x000fe400048070ff */
[----:B------:R-:W-:-:S02]  /*4c80*/  F2FP.SATFINITE.E4M3.F32.PACK_AB_MERGE_C R48, R75, R74, R79 ;  /* 0x0000004a4b30723e */ /* 0x000fc4000480704f */
[----:B------:R-:W-:Y:S02]  /*4c90*/  F2FP.SATFINITE.E4M3.F32.PACK_AB_MERGE_C R50, R149, R80, R82 ;  /* 0x000000509532723e */ /* 0x000fe40004807052 */
[----:B------:R-:W-:-:S07]  /*4ca0*/  F2FP.SATFINITE.E4M3.F32.PACK_AB_MERGE_C R51, R150, R81, R151 ;  /* 0x000000519633723e */ /* 0x000fce0004807097 */
.L_x_6430:
[----:B------:R-:W-:Y:S05]  /*4cb0*/  BSYNC B3 ;  /* 0x0000000000037941 */ /* 0x000fea0003800000 */
.L_x_6429:
[----:B------:R-:W-:Y:S02]  /*4cc0*/  ULDC.64 UR4, c[0x0][0x2e8] ;  /* 0x0000ba0000047ab9 */ /* 0x000fe40000000a00 */
[----:B------:R-:W-:-:S04]  /*4cd0*/  IADD3 R72, P2, P3, R76, UR4, R44 ;  /* 0x000000044c487c10 */ /* 0x000fc8000fb5e02c */
[----:B------:R-:W-:-:S05]  /*4ce0*/  IADD3.X R73, R77, UR5, R20, P2, P3 ;  /* 0x000000054d497c10 */ /* 0x000fca00097e6414 */
[----:B--2---:R2:W-:Y:S04]  /*4cf0*/  STG.E.128 desc[UR60][R72.64], R48 ;  /* 0x0000003048007986 */ /* 0x0045e8000c101d3c */
.L_x_6428:
[----:B------:R-:W-:Y:S05]  /*4d00*/  BSYNC B2 ;  /* 0x0000000000027941 */ /* 0x000fea0003800000 */
.L_x_6427:
[----:B------:R-:W-:Y:S05]  /*4d10*/  @P1 BRA `(.L_x_6426) ;  /* 0x0000000400e41947 */ /* 0x000fea0003800000 */
[----:B------:R-:W-:Y:S01]  /*4d20*/  LOP3.LUT P2, RZ, R229, 0x4, RZ, 0xc0, !PT ;  /* 0x00000004e5ff7812 */ /* 0x000fe2000784c0ff */
[C---:B-12---:R-:W-:Y:S01]  /*4d30*/  VIADD R49, R143.reuse, 0x40 ;  /* 0x000000408f317836 */ /* 0x046fe20000000000 */
[----:B------:R-:W-:Y:S11]  /*4d40*/  BSSY B2, `(.L_x_6431) ;  /* 0x0000072000027945 */ /* 0x000ff60003800000 */
[----:B------:R-:W-:Y:S01]  /*4d50*/  @P2 VIADD R49, R143, 0xffffffc0 ;  /* 0xffffffc08f312836 */ /* 0x000fe20000000000 */
[----:B------:R-:W-:-:S03]  /*4d60*/  ISETP.GE.AND P2, PT, R230, R126, PT ;  /* 0x0000007ee600720c */ /* 0x000fc60003f46270 */
[----:B------:R-:W-:-:S06]  /*4d70*/  IMAD.IADD R49, R16, 0x1, R49 ;  /* 0x0000000110317824 */ /* 0x000fcc00078e0231 */
[----:B------:R-:W1:Y:S04]  /*4d80*/  LDS.128 R48, [R49+0x22400] ;  /* 0x0224000031307984 */ /* 0x000e680000000c00 */
[----:B------:R-:W-:Y:S05]  /*4d90*/  @P2 BRA `(.L_x_6432) ;  /* 0x0000000400b02947 */ /* 0x000fea0003800000 */
        /* <DEDUP_REMOVED lines=11> */
[----:B-1----:R-:W-:Y:S01]  /*4e50*/  IMAD.MOV.U32 R69, RZ, RZ, R49 ;  /* 0x000000ffff457224 */ /* 0x002fe200078e0031 */
        /* <DEDUP_REMOVED lines=33> */
[----:B------:R-:W-:-:S02]  /*5070*/  HADD2.F32 R74, -RZ, R71.H1_H1 ;  /* 0x30000047ff4a7230 */ /* 0x000fc40000004100 */
[----:B------:R-:W-:Y:S01]  /*5080*/  HADD2.F32 R73, -RZ, R71.H0_H0 ;  /* 0x20000047ff497230 */ /* 0x000fe20000004100 */
[----:B------:R-:W-:Y:S01]  /*5090*/  F2FP.SATFINITE.E4M3.F32.PACK_AB_MERGE_C R149, R82, R81, RZ ;  /* 0x000000515295723e */ /* 0x000fe200048070ff */
[--C-:B------:R-:W-:Y:S02]  /*50a0*/  HADD2.F32 R71, -RZ, R70.reuse.H0_H0 ;  /* 0x20000046ff477230 */ /* 0x100fe40000004100 */
[-C--:B------:R-:W-:Y:S01]  /*50b0*/  FMUL.FTZ R80, R74, R75.reuse ;  /* 0x0000004b4a507220 */ /* 0x080fe20000410000 */
[----:B------:R-:W-:Y:S02]  /*50c0*/  HADD2.F32 R72, -RZ, R70.H1_H1 ;  /* 0x30000046ff487230 */ /* 0x000fe40000004100 */
[----:B------:R-:W-:Y:S01]  /*50d0*/  FMUL.FTZ R79, R73, R75 ;  /* 0x0000004b494f7220 */ /* 0x000fe20000410000 */
[----:B------:R-:W-:Y:S01]  /*50e0*/  HADD2.F32 R70, -RZ, R147.H1_H1 ;  /* 0x30000093ff467230 */ /* 0x000fe20000004100 */
[----:B------:R-:W-:Y:S01]  /*50f0*/  F2FP.F16.E4M3.UNPACK_B R81, R68.H1 ;  /* 0x00000044ff51723e */ /* 0x000fe200030006ff */
[----:B------:R-:W-:-:S02]  /*5100*/  HADD2.F32 R148, -RZ, R148.H0_H0 ;  /* 0x20000094ff947230 */ /* 0x000fc40000004100 */
[----:B------:R-:W-:Y:S02]  /*5110*/  HADD2.F32 R147, -RZ, R147.H0_H0 ;  /* 0x20000093ff937230 */ /* 0x000fe40000004100 */
[-C--:B------:R-:W-:Y:S01]  /*5120*/  FFMA.FTZ R80, R73, R70.reuse, -R80 ;  /* 0x0000004649507223 */ /* 0x080fe20000010850 */
[----:B------:R-:W-:Y:S01]  /*5130*/  FFMA.FTZ R79, R74, R70, R79 ;  /* 0x000000464a4f7223 */ /* 0x000fe2000001004f */
[CC--:B------:R-:W-:Y:S01]  /*5140*/  FMUL.FTZ R78, R72.reuse, R148.reuse ;  /* 0x00000094484e7220 */ /* 0x0c0fe20000410000 */
[----:B------:R-:W-:Y:S01]  /*5150*/  F2FP.F16.E4M3.UNPACK_B R73, R51.H1 ;  /* 0x00000033ff49723e */ /* 0x000fe200030006ff */
[C---:B------:R-:W-:Y:S01]  /*5160*/  FMUL.FTZ R75, R71.reuse, R148 ;  /* 0x00000094474b7220 */ /* 0x040fe20000410000 */
[----:B------:R-:W-:Y:S02]  /*5170*/  HADD2.F32 R82, -RZ, R81.H1_H1 ;  /* 0x30000051ff527230 */ /* 0x000fe40000004100 */
[-C--:B------:R-:W-:Y:S01]  /*5180*/  FFMA.FTZ R70, R71, R147.reuse, -R78 ;  /* 0x0000009347467223 */ /* 0x080fe2000001084e */
[----:B------:R-:W-:Y:S01]  /*5190*/  F2FP.SATFINITE.E4M3.F32.PACK_AB_MERGE_C R148, R79, R80, RZ ;  /* 0x000000504f94723e */ /* 0x000fe200048070ff */
[----:B------:R-:W-:Y:S01]  /*51a0*/  FFMA.FTZ R71, R72, R147, R75 ;  /* 0x0000009348477223 */ /* 0x000fe2000001004b */
[--C-:B------:R-:W-:Y:S01]  /*51b0*/  HADD2.F32 R74, -RZ, R73.reuse.H0_H0 ;  /* 0x20000049ff4a7230 */ /* 0x100fe20000004100 */
[-C--:B------:R-:W-:Y:S01]  /*51c0*/  F2FP.F16.E4M3.UNPACK_B R78, R49.reuse.H1 ;  /* 0x00000031ff4e723e */ /* 0x080fe200030006ff */
[----:B------:R-:W-:Y:S01]  /*51d0*/  HADD2.F32 R73, -RZ, R73.H1_H1 ;  /* 0x30000049ff497230 */ /* 0x000fe20000004100 */
[----:B------:R-:W-:Y:S01]  /*51e0*/  F2FP.F16.E4M3.UNPACK_B R72, R50.H1 ;  /* 0x00000032ff48723e */ /* 0x000fe200030006ff */
[----:B------:R-:W-:Y:S01]  /*51f0*/  HADD2.F32 R81, -RZ, R81.H0_H0 ;  /* 0x20000051ff517230 */ /* 0x000fe20000004100 */
[----:B------:R-:W-:Y:S01]  /*5200*/  F2FP.F16.E4M3.UNPACK_B R80, R68 ;  /* 0x00000044ff50723e */ /* 0x000fe200020006ff */
[----:B------:R-:W-:Y:S01]  /*5210*/  HADD2.F32 R79, -RZ, R78.H1_H1 ;  /* 0x3000004eff4f7230 */ /* 0x000fe20000004100 */
[----:B------:R-:W-:Y:S01]  /*5220*/  F2FP.F16.E4M3.UNPACK_B R75, R49 ;  /* 0x00000031ff4b723e */ /* 0x000fe200020006ff */
[----:B------:R-:W-:-:S02]  /*5230*/  HADD2.F32 R68, -RZ, R72.H1_H1 ;  /* 0x30000048ff447230 */ /* 0x000fc40000004100 */
[----:B------:R-:W-:Y:S01]  /*5240*/  FMUL.FTZ R49, R73, R82 ;  /* 0x0000005249317220 */ /* 0x000fe20000410000 */
[----:B------:R-:W-:Y:S01]  /*5250*/  HADD2.F32 R83, -RZ, R80.H1_H1 ;  /* 0x30000050ff537230 */ /* 0x000fe20000004100 */
[----:B------:R-:W-:Y:S01]  /*5260*/  F2FP.F16.E4M3.UNPACK_B R51, R51 ;  /* 0x00000033ff33723e */ /* 0x000fe200020006ff */
[----:B------:R-:W-:Y:S02]  /*5270*/  HADD2.F32 R72, -RZ, R72.H0_H0 ;  /* 0x20000048ff487230 */ /* 0x000fe40000004100 */
[----:B------:R-:W-:Y:S01]  /*5280*/  FFMA.FTZ R144, R74, R79, -R49 ;  /* 0x0000004f4a907223 */ /* 0x000fe20000010831 */
[----:B------:R-:W-:Y:S02]  /*5290*/  HADD2.F32 R49, -RZ, R75.H1_H1 ;  /* 0x3000004bff317230 */ /* 0x000fe40000004100 */
[-C--:B------:R-:W-:Y:S01]  /*52a0*/  FMUL.FTZ R137, R68, R83.reuse ;  /* 0x0000005344897220 */ /* 0x080fe20000410000 */
[----:B------:R-:W-:Y:S01]  /*52b0*/  F2FP.F16.E4M3.UNPACK_B R50, R50 ;  /* 0x00000032ff32723e */ /* 0x000fe200020006ff */
[----:B------:R-:W-:Y:S01]  /*52c0*/  FMUL.FTZ R83, R72, R83 ;  /* 0x0000005348537220 */ /* 0x000fe20000410000 */
[----:B------:R-:W-:Y:S01]  /*52d0*/  FMUL.FTZ R82, R74, R82 ;  /* 0x000000524a527220 */ /* 0x000fe20000410000 */
[----:B------:R-:W-:Y:S01]  /*52e0*/  FFMA.FTZ R137, R72, R49, -R137 ;  /* 0x0000003148897223 */ /* 0x000fe20000010889 */
[----:B------:R-:W-:-:S02]  /*52f0*/  HADD2.F32 R80, -RZ, R80.H0_H0 ;  /* 0x20000050ff507230 */ /* 0x000fc40000004100 */
[----:B------:R-:W-:Y:S01]  /*5300*/  FFMA.FTZ R74, R68, R49, R83 ;  /* 0x00000031444a7223 */ /* 0x000fe20000010053 */
[--C-:B------:R-:W-:Y:S02]  /*5310*/  HADD2.F32 R68, -RZ, R51.reuse.H0_H0 ;  /* 0x20000033ff447230 */ /* 0x100fe40000004100 */
[----:B------:R-:W-:Y:S01]  /*5320*/  FFMA.FTZ R147, R73, R79, R82 ;  /* 0x0000004f49937223 */ /* 0x000fe20000010052 */
[--C-:B------:R-:W-:Y:S02]  /*5330*/  HADD2.F32 R49, -RZ, R50.reuse.H0_H0 ;  /* 0x20000032ff317230 */ /* 0x100fe40000004100 */
[----:B------:R-:W-:Y:S02]  /*5340*/  HADD2.F32 R51, -RZ, R51.H1_H1 ;  /* 0x30000033ff337230 */ /* 0x000fe40000004100 */
[----:B------:R-:W-:Y:S01]  /*5350*/  FMUL.FTZ R82, R68, R81 ;  /* 0x0000005144527220 */ /* 0x000fe20000410000 */
[----:B------:R-:W-:Y:S02]  /*5360*/  HADD2.F32 R50, -RZ, R50.H1_H1 ;  /* 0x30000032ff327230 */ /* 0x000fe40000004100 */
[----:B------:R-:W-:Y:S01]  /*5370*/  FMUL.FTZ R73, R49, R80 ;  /* 0x0000005031497220 */ /* 0x000fe20000410000 */
[----:B------:R-:W-:-:S02]  /*5380*/  HADD2.F32 R78, -RZ, R78.H0_H0 ;  /* 0x2000004eff4e7230 */ /* 0x000fc40000004100 */
        /* <DEDUP_REMOVED lines=8> */
[----:B------:R-:W-:Y:S02]  /*5410*/  F2FP.SATFINITE.E4M3.F32.PACK_AB_MERGE_C R144, R147, R144, RZ ;  /* 0x000000909390723e */ /* 0x000fe400048070ff */
[----:B------:R-:W-:-:S02]  /*5420*/  F2FP.SATFINITE.E4M3.F32.PACK_AB_MERGE_C R49, R69, R48, R149 ;  /* 0x000000304531723e */ /* 0x000fc40004807095 */
[----:B------:R-:W-:Y:S02]  /*5430*/  F2FP.SATFINITE.E4M3.F32.PACK_AB_MERGE_C R48, R71, R70, R148 ;  /* 0x000000464730723e */ /* 0x000fe40004807094 */
[----:B------:R-:W-:Y:S02]  /*5440*/  F2FP.SATFINITE.E4M3.F32.PACK_AB_MERGE_C R50, R73, R72, R74 ;  /* 0x000000484932723e */ /* 0x000fe4000480704a */
[----:B------:R-:W-:-:S07]  /*5450*/  F2FP.SATFINITE.E4M3.F32.PACK_AB_MERGE_C R51, R82, R79, R144 ;  /* 0x0000004f5233723e */ /* 0x000fce0004807090 */
.L_x_6432:
[----:B------:R-:W-:Y:S05]  /*5460*/  BSYNC B2 ;  /* 0x0000000000027941 */ /* 0x000fea0003800000 */
.L_x_6431:
[----:B------:R-:W-:Y:S02]  /*5470*/  ULDC.64 UR4, c[0x0][0x2e8] ;  /* 0x0000ba0000047ab9 */ /* 0x000fe40000000a00 */
[----:B------:R-:W-:-:S04]  /*5480*/  IADD3 R68, P2, P3, R15, UR4, R76 ;  /* 0x000000040f447c10 */ /* 0x000fc8000fb5e04c */
[----:B------:R-:W-:-:S05]  /*5490*/  IADD3.X R69, R12, UR5, R77, P2, P3 ;  /* 0x000000050c457c10 */ /* 0x000fca00097e644d */
[----:B-1----:R3:W-:Y:S04]  /*54a0*/  STG.E.128 desc[UR60][R68.64], R48 ;  /* 0x0000003044007986 */ /* 0x0027e8000c101d3c */
.L_x_6426:
[----:B------:R-:W-:Y:S05]  /*54b0*/  BSYNC B1 ;  /* 0x0000000000017941 */ /* 0x000fea0003800000 */
.L_x_6425:
[----:B------:R-:W-:Y:S01]  /*54c0*/  ISETP.NE.AND P2, PT, R136, RZ, PT ;  /* 0x000000ff8800720c */ /* 0x000fe20003f45270 */
[----:B------:R-:W-:-:S12]  /*54d0*/  BSSY B1, `(.L_x_6433) ;  /* 0x00000f4000017945 */ /* 0x000fd80003800000 */
[----:B------:R-:W-:Y:S05]  /*54e0*/  @P2 BRA `(.L_x_6434) ;  /* 0x0000000c00c82947 */ /* 0x000fea0003800000 */
[----:B---3--:R-:W-:Y:S01]  /*54f0*/  IADD3 R68, P2, P3, R41, R124, R18 ;  /* 0x0000007c29447210 */ /* 0x008fe20007b5e012 */
[----:B------:R-:W-:Y:S03]  /*5500*/  BSSY B2, `(.L_x_6435) ;  /* 0x0000077000027945 */ /* 0x000fe60003800000 */
[----:B------:R-:W-:Y:S01]  /*5510*/  IADD3.X R69, R38, R127, R19, P2, P3 ;  /* 0x0000007f26457210 */ /* 0x000fe200017e6413 */
[----:B------:R-:W-:Y:S08]  /*5520*/  @P0 BRA `(.L_x_6436) ;  /* 0x0000000400d00947 */ /* 0x000ff00003800000 */
        /* <DEDUP_REMOVED lines=13> */
[----:B------:R-:W-:Y:S02]  /*5600*/  PRMT R70, R70, 0x654, R65 ;  /* 0x0000065446467816 */ /* 0x000fe40000000041 */
[----:B------:R-:W-:Y:S01]  /*5610*/  PRMT R66, R73, 0x654, R64 ;  /* 0x0000065449427816 */ /* 0x000fe20000000040 */
[----:B--2---:R-:W-:Y:S01]  /*5620*/  IMAD.MOV.U32 R64, RZ, RZ, R48 ;  /* 0x000000ffff407224 */ /* 0x004fe200078e0030 */
[----:B------:R-:W-:Y:S02]  /*5630*/  SHF.L.U32 R65, R74, 0x8, RZ ;  /* 0x000000084a417819 */ /* 0x000fe400000006ff */
        /* <DEDUP_REMOVED lines=44> */
[CC--:B------:R-:W-:Y:S01]  /*5900*/  FMUL.FTZ R71, R65.reuse, R146.reuse ;  /* 0x0000009241477220 */ /* 0x0c0fe20000410000 */
[----:B------:R-:W-:Y:S01]  /*5910*/  FMUL.FTZ R74, R64, R146 ;  /* 0x00000092404a7220 */ /* 0x000fe20000410000 */
[----:B------:R-:W-:Y:S02]  /*5920*/  F2FP.F16.E4M3.UNPACK_B R70, R72.H1 ;  /* 0x00000048ff46723e */ /* 0x000fe400030006ff */
[----:B------:R-:W-:Y:S01]  /*5930*/  F2FP.SATFINITE.E4M3.F32.PACK_AB_MERGE_C R81, R76, R73, RZ ;  /* 0x000000494c51723e */ /* 0x000fe200048070ff */
[----:B------:R-:W-:Y:S01]  /*5940*/  FFMA.FTZ R77, R65, R145, -R74 ;  /* 0x00000091414d7223 */ /* 0x000fe2000001084a */
[----:B------:R-:W-:Y:S01]  /*5950*/  F2FP.F16.E4M3.UNPACK_B R65, R51.H1 ;  /* 0x00000033ff41723e */ /* 0x000fe200030006ff */
[----:B------:R-:W-:Y:S01]  /*5960*/  FFMA.FTZ R78, R64, R145, R71 ;  /* 0x00000091404e7223 */ /* 0x000fe20000010047 */
[-C--:B------:R-:W-:Y:S01]  /*5970*/  F2FP.F16.E4M3.UNPACK_B R73, R75.reuse.H1 ;  /* 0x0000004bff49723e */ /* 0x080fe200030006ff */
[----:B------:R-:W-:Y:S01]  /*5980*/  HADD2.F32 R71, -RZ, R70.H1_H1 ;  /* 0x30000046ff477230 */ /* 0x000fe20000004100 */
[----:B------:R-:W-:Y:S01]  /*5990*/  F2FP.F16.E4M3.UNPACK_B R64, R50.H1 ;  /* 0x00000032ff40723e */ /* 0x000fe200030006ff */
        /* <DEDUP_REMOVED lines=29> */
[----:B------:R-:W-:Y:S01]  /*5b70*/  FMUL.FTZ R66, R50, R75 ;  /* 0x0000004b32427220 */ /* 0x000fe20000410000 */
[----:B------:R-:W-:Y:S02]  /*5b80*/  HADD2.F32 R72, -RZ, R72.H0_H0 ;  /* 0x20000048ff487230 */ /* 0x000fe40000004100 */
[-C--:B------:R-:W-:Y:S01]  /*5b90*/  FMUL.FTZ R67, R65, R73.reuse ;  /* 0x0000004941437220 */ /* 0x080fe20000410000 */
[C---:B------:R-:W-:Y:S01]  /*5ba0*/  FMUL.FTZ R76, R64.reuse, R73 ;  /* 0x00000049404c7220 */ /* 0x040fe20000410000 */
[----:B------:R-:W-:Y:S02]  /*5bb0*/  FMUL.FTZ R75, R51, R75 ;  /* 0x0000004b334b7220 */ /* 0x000fe40000410000 */
[-C--:B------:R-:W-:Y:S01]  /*5bc0*/  FFMA.FTZ R67, R64, R70.reuse, -R67 ;  /* 0x0000004640437223 */ /* 0x080fe20000010843 */
[----:B------:R-:W-:Y:S01]  /*5bd0*/  FFMA.FTZ R76, R65, R70, R76 ;  /* 0x00000046414c7223 */ /* 0x000fe2000001004c */
[-C--:B------:R-:W-:Y:S01]  /*5be0*/  FFMA.FTZ R66, R51, R72.reuse, -R66 ;  /* 0x0000004833427223 */ /* 0x080fe20000010842 */
[----:B------:R-:W-:-:S03]  /*5bf0*/  FFMA.FTZ R75, R50, R72, R75 ;  /* 0x00000048324b7223 */ /* 0x000fc6000001004b */
[----:B------:R-:W-:Y:S02]  /*5c00*/  F2FP.SATFINITE.E4M3.F32.PACK_AB_MERGE_C R51, R76, R67, R71 ;  /* 0x000000434c33723e */ /* 0x000fe40004807047 */
[----:B------:R-:W-:-:S07]  /*5c10*/  F2FP.SATFINITE.E4M3.F32.PACK_AB_MERGE_C R50, R75, R66, R74 ;  /* 0x000000424b32723e */ /* 0x000fce000480704a */
.L_x_6438:
[----:B------:R-:W-:Y:S05]  /*5c20*/  BSYNC B3 ;  /* 0x0000000000037941 */ /* 0x000fea0003800000 */
.L_x_6437:
[----:B------:R-:W-:Y:S02]  /*5c30*/  ULDC.64 UR4, c[0x0][0x2e8] ;  /* 0x0000ba0000047ab9 */ /* 0x000fe40000000a00 */
[----:B------:R-:W-:-:S04]  /*5c40*/  IADD3 R64, P2, P3, R68, UR4, R44 ;  /* 0x0000000444407c10 */ /* 0x000fc8000fb5e02c */
[----:B------:R-:W-:-:S05]  /*5c50*/  IADD3.X R65, R69, UR5, R20, P2, P3 ;  /* 0x0000000545417c10 */ /* 0x000fca00097e6414 */
[----:B--2---:R3:W-:Y:S04]  /*5c60*/  STG.E.128 desc[UR60][R64.64], R48 ;  /* 0x0000003040007986 */ /* 0x0047e8000c101d3c */
.L_x_6436:
[----:B------:R-:W-:Y:S05]  /*5c70*/  BSYNC B2 ;  /* 0x0000000000027941 */ /* 0x000fea0003800000 */
.L_x_6435:
[----:B------:R-:W-:Y:S05]  /*5c80*/  @P1 BRA `(.L_x_6434) ;  /* 0x0000000400e01947 */ /* 0x000fea0003800000 */
[----:B------:R-:W-:Y:S01]  /*5c90*/  LOP3.LUT P2, RZ, R229, 0x4, RZ, 0xc0, !PT ;  /* 0x00000004e5ff7812 */ /* 0x000fe2000784c0ff */
[C---:B-123--:R-:W-:Y:S01]  /*5ca0*/  VIADD R49, R143.reuse, 0x40 ;  /* 0x000000408f317836 */ /* 0x04efe20000000000 */
[----:B------:R-:W-:Y:S11]  /*5cb0*/  BSSY B2, `(.L_x_6439) ;  /* 0x0000071000027945 */ /* 0x000ff60003800000 */
[----:B------:R-:W-:-:S02]  /*5cc0*/  @P2 IADD3 R49, R143, -0x40, RZ ;  /* 0xffffffc08f312810 */ /* 0x000fc40007ffe0ff */
[----:B------:R-:W-:-:S03]  /*5cd0*/  ISETP.GE.AND P2, PT, R230, R126, PT ;  /* 0x0000007ee600720c */ /* 0x000fc60003f46270 */
[----:B------:R-:W-:-:S06]  /*5ce0*/  IMAD.IADD R49, R16, 0x1, R49 ;  /* 0x0000000110317824 */ /* 0x000fcc00078e0231 */
[----:B------:R-:W1:Y:S04]  /*5cf0*/  LDS.128 R48, [R49+0x24400] ;  /* 0x0244000031307984 */ /* 0x000e680000000c00 */
[----:B------:R-:W-:Y:S05]  /*5d00*/  @P2 BRA `(.L_x_6440) ;  /* 0x0000000400ac2947 */ /* 0x000fea0003800000 */
        /* <DEDUP_REMOVED lines=12> */
[----:B-1----:R-:W-:Y:S01]  /*5dd0*/  IMAD.MOV.U32 R60, RZ, RZ, R48 ;  /* 0x000000ffff3c7224 */ /* 0x002fe200078e0030 */
[----:B------:R-:W-:Y:S02]  /*5de0*/  SHF.L.U32 R65, R65, 0x10, RZ ;  /* 0x0000001041417819 */ /* 0x000fe400000006ff */
[----:B------:R-:W-:Y:S01]  /*5df0*/  LOP3.LUT R61, R61, 0xff00, R62, 0xf8, !PT ;  /* 0x0000ff003d3d7812 */ /* 0x000fe200078ef83e */
[----:B------:R-:W-:Y:S01]  /*5e00*/  IMAD.U32 R62, R66, 0x10000, RZ ;  /* 0x00010000423e7824 */ /* 0x000fe200078e00ff */
[----:B------:R-:W-:-:S02]  /*5e10*/  LOP3.LUT R64, R63, 0xff00, R64, 0xf8, !PT ;  /* 0x0000ff003f407812 */ /* 0x000fc400078ef840 */
        /* <DEDUP_REMOVED lines=90> */
.L_x_6440:
[----:B------:R-:W-:Y:S05]  /*63c0*/  BSYNC B2 ;  /* 0x0000000000027941 */ /* 0x000fea0003800000 */
.L_x_6439:
[----:B------:R-:W-:Y:S02]  /*63d0*/  ULDC.64 UR4, c[0x0][0x2e8] ;  /* 0x0000ba0000047ab9 */ /* 0x000fe40000000a00 */
[----:B------:R-:W-:-:S04]  /*63e0*/  IADD3 R60, P2, P3, R15, UR4, R68 ;  /* 0x000000040f3c7c10 */ /* 0x000fc8000fb5e044 */
[----:B------:R-:W-:-:S05]  /*63f0*/  IADD3.X R61, R12, UR5, R69, P2, P3 ;  /* 0x000000050c3d7c10 */ /* 0x000fca00097e6445 */
[----:B-1----:R4:W-:Y:S04]  /*6400*/  STG.E.128 desc[UR60][R60.64], R48 ;  /* 0x000000303c007986 */ /* 0x0029e8000c101d3c */
.L_x_6434:
[----:B------:R-:W-:Y:S05]  /*6410*/  BSYNC B1 ;  /* 0x0000000000017941 */ /* 0x000fea0003800000 */
.L_x_6433:
[----:B------:R-:W-:Y:S05]  /*6420*/  @P4 BRA `(.L_x_6441) ;  /* 0x0000005c00c04947 */ /* 0x000fea0003800000 */
[----:B------:R-:W-:Y:S01]  /*6430*/  IADD3 R124, P2, P3, R37, R124, R18 ;  /* 0x0000007c257c7210 */ /* 0x000fe20007b5e012 */
[----:B------:R-:W-:Y:S03]  /*6440*/  BSSY B1, `(.L_x_6442) ;  /* 0x0000077000017945 */ /* 0x000fe60003800000 */
[----:B------:R-:W-:Y:S01]  /*6450*/  IADD3.X R127, R33, R127, R19, P2, P3 ;  /* 0x0000007f217f7210 */ /* 0x000fe200017e6413 */
[----:B------:R-:W-:Y:S08]  /*6460*/  @P0 BRA `(.L_x_6443) ;  /* 0x0000000400d00947 */ /* 0x000ff00003800000 */
[----:B-1234-:R1:W2:Y:S01]  /*6470*/  LDS.128 R48, [R117+0x26400] ;  /* 0x0264000075307984 */ /* 0x01e2a20000000c00 */
        /* <DEDUP_REMOVED lines=110> */
.L_x_6445:
[----:B------:R-:W-:Y:S05]  /*6b60*/  BSYNC B2 ;  /* 0x0000000000027941 */ /* 0x000fea0003800000 */
.L_x_6444:
[----:B------:R-:W-:Y:S02]  /*6b70*/  ULDC.64 UR4, c[0x0][0x2e8] ;  /* 0x0000ba0000047ab9 */ /* 0x000fe40000000a00 */
[----:B------:R-:W-:-:S04]  /*6b80*/  IADD3 R56, P2, P3, R124, UR4, R44 ;  /* 0x000000047c387c10 */ /* 0x000fc8000fb5e02c */
[----:B------:R-:W-:-:S05]  /*6b90*/  IADD3.X R57, R127, UR5, R20, P2, P3 ;  /* 0x000000057f397c10 */ /* 0x000fca00097e6414 */
[----:B--2---:R1:W-:Y:S04]  /*6ba0*/  STG.E.128 desc[UR60][R56.64], R48 ;  /* 0x0000003038007986 */ /* 0x0043e8000c101d3c */
.L_x_6443:
[----:B------:R-:W-:Y:S05]  /*6bb0*/  BSYNC B1 ;  /* 0x0000000000017941 */ /* 0x000fea0003800000 */
.L_x_6442:
[----:B------:R-:W-:Y:S05]  /*6bc0*/  @P1 BRA `(.L_x_6441) ;  /* 0x0000005400d81947 */ /* 0x000fea0003800000 */
[----:B------:R-:W-:Y:S01]  /*6bd0*/  LOP3.LUT P2, RZ, R229, 0x4, RZ, 0xc0, !PT ;  /* 0x00000004e5ff7812 */ /* 0x000fe2000784c0ff */
[----:B------:R-:W-:Y:S01]  /*6be0*/  BSSY B1, `(.L_x_6446) ;  /* 0x000006f000017945 */ /* 0x000fe20003800000 */
[----:B-1234-:R-:W-:-:S11]  /*6bf0*/  IADD3 R49, R143, 0x40, RZ ;  /* 0x000000408f317810 */ /* 0x01efd60007ffe0ff */
        /* <DEDUP_REMOVED lines=14> */
[----:B------:R-:W-:-:S03]  /*6ce0*/  IMAD.SHL.U32 R52, R58, 0x100, RZ ;  /* 0x000001003a347824 */ /* 0x000fc600078e00ff */
[----:B------:R-:W-:Y:S02]  /*6cf0*/  LOP3.LUT R58, R56, 0xff00, R55, 0xf8, !PT ;  /* 0x0000ff00383a7812 */ /* 0x000fe400078ef837 */
[----:B------:R-:W-:Y:S01]  /*6d00*/  LOP3.LUT R54, R53, 0xff00, R52, 0xf8, !PT ;  /* 0x0000ff0035367812 */ /* 0x000fe200078ef834 */
[----:B------:R-:W-:Y:S01]  /*6d10*/  IMAD.U32 R53, R59, 0x10000, RZ ;  /* 0x000100003b357824 */ /* 0x000fe200078e00ff */
[----:B------:R-:W-:Y:S02]  /*6d20*/  SHF.L.U32 R55, R57, 0x10, RZ ;  /* 0x0000001039377819 */ /* 0x000fe400000006ff */
[----:B------:R-:W-:Y:S02]  /*6d30*/  F2FP.F16.E4M3.UNPACK_B R56, R85.H1 ;  /* 0x00000055ff38723e */ /* 0x000fe400030006ff */
[-C--:B-1----:R-:W-:Y:S02]  /*6d40*/  F2FP.F16.E4M3.UNPACK_B R52, R49.reuse ;  /* 0x00000031ff34723e */ /* 0x082fe400020006ff */
        /* <DEDUP_REMOVED lines=40> */
[----:B------:R-:W-:Y:S01]  /*6fd0*/  F2FP.F16.E4M3.UNPACK_B R49, R51.H1 ;  /* 0x00000033ff31723e */ /* 0x000fe200030006ff */
[----:B------:R-:W-:Y:S01]  /*6fe0*/  FFMA.FTZ R84, R48, R84, R85 ;  /* 0x0000005430547223 */ /* 0x000fe20000010055 */
[----:B------:R-:W-:-:S02]  /*6ff0*/  F2FP.F16.E4M3.UNPACK_B R56, R60.H1 ;  /* 0x0000003cff38723e */ /* 0x000fc400030006ff */
[----:B------:R-:W-:Y:S01]  /*7000*/  F2FP.SATFINITE.E4M3.F32.PACK_AB_MERGE_C R66, R58, R59, RZ ;  /* 0x0000003b3a42723e */ /* 0x000fe200048070ff */
[--C-:B------:R-:W-:Y:S01]  /*7010*/  HADD2.F32 R53, -RZ, R49.reuse.H1_H1 ;  /* 0x30000031ff357230 */ /* 0x100fe20000004100 */
[-C--:B------:R-:W-:Y:S01]  /*7020*/  F2FP.F16.E4M3.UNPACK_B R54, R57.reuse.H1 ;  /* 0x00000039ff36723e */ /* 0x080fe200030006ff */
[----:B------:R-:W-:Y:S01]  /*7030*/  HADD2.F32 R59, -RZ, R56.H1_H1 ;  /* 0x30000038ff3b7230 */ /* 0x000fe20000004100 */
[----:B------:R-:W-:Y:S01]  /*7040*/  F2FP.F16.E4M3.UNPACK_B R48, R50.H1 ;  /* 0x00000032ff30723e */ /* 0x000fe200030006ff */
[----:B------:R-:W-:Y:S01]  /*7050*/  HADD2.F32 R52, -RZ, R49.H0_H0 ;  /* 0x20000031ff347230 */ /* 0x000fe20000004100 */
        /* <DEDUP_REMOVED lines=10> */
[-C--:B------:R-:W-:Y:S01]  /*7100*/  FMUL.FTZ R59, R49, R58.reuse ;  /* 0x0000003a313b7220 */ /* 0x080fe20000410000 */
[----:B------:R-:W-:Y:S01]  /*7110*/  F2FP.F16.E4M3.UNPACK_B R51, R51 ;  /* 0x00000033ff33723e */ /* 0x000fe200020006ff */
[C---:B------:R-:W-:Y:S01]  /*7120*/  FMUL.FTZ R58, R48.reuse, R58 ;  /* 0x0000003a303a7220 */ /* 0x040fe20000410000 */
[----:B------:R-:W-:Y:S01]  /*7130*/  F2FP.F16.E4M3.UNPACK_B R50, R50 ;  /* 0x00000032ff32723e */ /* 0x000fe200020006ff */
[-C--:B------:R-:W-:Y:S01]  /*7140*/  FFMA.FTZ R59, R48, R52.reuse, -R59 ;  /* 0x00000034303b7223 */ /* 0x080fe2000001083b */
[----:B------:R-:W-:Y:S01]  /*7150*/  FFMA.FTZ R64, R53, R55, R64 ;  /* 0x0000003735407223 */ /* 0x000fe20000010040 */
        /* <DEDUP_REMOVED lines=11> */
[C---:B------:R-:W-:Y:S01]  /*7210*/  FMUL.FTZ R56, R49.reuse, R56 ;  /* 0x0000003831387220 */ /* 0x040fe20000410000 */
[----:B------:R-:W-:Y:S02]  /*7220*/  HADD2.F32 R57, -RZ, R57.H0_H0 ;  /* 0x20000039ff397230 */ /* 0x000fe40000004100 */
[-C--:B------:R-:W-:Y:S01]  /*7230*/  FMUL.FTZ R55, R50, R53.reuse ;  /* 0x0000003532377220 */ /* 0x080fe20000410000 */
[C---:B------:R-:W-:Y:S01]  /*7240*/  FMUL.FTZ R53, R48.reuse, R53 ;  /* 0x0000003530357220 */ /* 0x040fe20000410000 */
        /* <DEDUP_REMOVED lines=8> */
.L_x_6447:
[----:B------:R-:W-:Y:S05]  /*72d0*/  BSYNC B1 ;  /* 0x0000000000017941 */ /* 0x000fea0003800000 */
.L_x_6446:
[----:B------:R-:W-:Y:S02]  /*72e0*/  ULDC.64 UR4, c[0x0][0x2e8] ;  /* 0x0000ba0000047ab9 */ /* 0x000fe40000000a00 */
[----:B------:R-:W-:-:S04]  /*72f0*/  IADD3 R52, P2, P3, R15, UR4, R124 ;  /* 0x000000040f347c10 */ /* 0x000fc8000fb5e07c */
[----:B------:R-:W-:-:S05]  /*7300*/  IADD3.X R53, R12, UR5, R127, P2, P3 ;  /* 0x000000050c357c10 */ /* 0x000fca00097e647f */
[----:B-1----:R1:W-:Y:S01]  /*7310*/  STG.E.128 desc[UR60][R52.64], R48 ;  /* 0x0000003034007986 */ /* 0x0023e2000c101d3c */
[----:B------:R-:W-:Y:S05]  /*7320*/  BRA `(.L_x_6441) ;  /* 0x0000005000007947 */ /* 0x000fea0003800000 */
.L_x_6405:
[----:B------:R-:W2:Y:S01]  /*7330*/  LDL R52, [R1+0x50] ;  /* 0x0000500001347983 */ /* 0x000ea20000100800 */
[C---:B------:R-:W-:Y:S01]  /*7340*/  ISETP.GE.AND P5, PT, R228.reuse, R118, PT ;  /* 0x00000076e400720c */ /* 0x040fe20003fa6270 */
[C---:B------:R-:W-:Y:S01]  /*7350*/  VIADD R62, R228.reuse, 0x80 ;  /* 0x00000080e43e7836 */ /* 0x040fe20000000000 */
[----:B------:R-:W-:Y:S02]  /*7360*/  IADD3 R60, R228, 0x40, RZ ;  /* 0x00000040e43c7810 */ /* 0x000fe40007ffe0ff */
[----:B------:R-:W-:Y:S02]  /*7370*/  ISETP.GE.OR P5, PT, R18, R126, P5 ;  /* 0x0000007e1200720c */ /* 0x000fe40002fa6670 */
[----:B------:R-:W-:-:S11]  /*7380*/  P2R R61, PR, RZ, 0x1 ;  /* 0x00000001ff3d7803 */ /* 0x000fd60000000000 */
[----:B------:R-:W0:Y:S08]  /*7390*/  @!P5 LDC.64 R56, c[0x0][0x3e8] ;  /* 0x0000fa00ff38db82 */ /* 0x000e300000000a00 */
[----:B------:R-:W1:Y:S01]  /*73a0*/  @!P5 LDC.64 R58, c[0x0][0x400] ;  /* 0x00010000ff3adb82 */ /* 0x000e620000000a00 */
[----:B0-----:R-:W-:-:S04]  /*73b0*/  @!P5 IADD3 R56, P2, P3, R90, R56, R48 ;  /* 0x000000385a38d210 */ /* 0x001fc80007b5e030 */
[----:B------:R-:W-:Y:S02]  /*73c0*/  @!P5 IADD3.X R57, R31, R57, R141, P2, P3 ;  /* 0x000000391f39d210 */ /* 0x000fe400017e648d */
[----:B------:R-:W-:Y:S02]  /*73d0*/  CS2R R70, SRZ ;  /* 0x0000000000467805 */ /* 0x000fe4000001ff00 */
[----:B------:R-:W-:Y:S02]  /*73e0*/  CS2R R68, SRZ ;  /* 0x0000000000447805 */ /* 0x000fe4000001ff00 */
[----:B------:R-:W-:Y:S02]  /*73f0*/  CS2R R78, SRZ ;  /* 0x00000000004e7805 */ /* 0x000fe4000001ff00 */
[----:B------:R-:W-:Y:S02]  /*7400*/  CS2R R76, SRZ ;  /* 0x00000000004c7805 */ /* 0x000fe4000001ff00 */
[----:B--2---:R-:W-:Y:S01]  /*7410*/  R2UR UR4, R52 ;  /* 0x00000000340472ca */ /* 0x004fe200000e0000 */
[----:B------:R-:W-:-:S05]  /*7420*/  VIADD R52, R228, 0xc0 ;  /* 0x000000c0e4347836 */ /* 0x000fca0000000000 */
[----:B------:R-:W-:-:S04]  /*7430*/  ISETP.GE.AND P2, PT, R52, R118, PT ;  /* 0x000000763400720c */ /* 0x000fc80003f46270 */
[----:B------:R-:W-:-:S13]  /*7440*/  ISETP.GE.OR P2, PT, R18, R126, P2 ;  /* 0x0000007e1200720c */ /* 0x000fda0001746670 */
[----:B------:R-:W0:Y:S01]  /*7450*/  @!P2 LDC.64 R52, c[0x0][0x3f8] ;  /* 0x0000fe00ff34ab82 */ /* 0x000e220000000a00 */
[----:B------:R-:W-:Y:S02]  /*7460*/  @!P2 IMAD.MOV.U32 R49, RZ, RZ, R141 ;  /* 0x000000ffff31a224 */ /* 0x000fe400078e008d */
[----:B------:R-:W-:-:S05]  /*7470*/  @!P2 IMAD.MOV.U32 R51, RZ, RZ, R111 ;  /* 0x000000ffff33a224 */ /* 0x000fca00078e006f */
[----:B------:R-:W2:Y:S08]  /*7480*/  @!P2 LDC.64 R80, c[0x0][0x3e8] ;  /* 0x0000fa00ff50ab82 */ /* 0x000eb00000000a00 */
[----:B------:R-:W3:Y:S01]  /*7490*/  @!P2 LDC.64 R82, c[0x0][0x400] ;  /* 0x00010000ff52ab82 */ /* 0x000ee20000000a00 */
[----:B0-----:R-:W-:-:S04]  /*74a0*/  @!P2 IMAD.WIDE.U32 R54, R52, 0xc0, R48 ;  /* 0x000000c03436a825 */ /* 0x001fc800078e0030 */
[----:B------:R-:W-:-:S04]  /*74b0*/  @!P2 IMAD R53, R53, 0xc0, RZ ;  /* 0x000000c03535a824 */ /* 0x000fc800078e02ff */
[----:B------:R-:W-:Y:S01]  /*74c0*/  @!P2 IMAD.IADD R52, R55, 0x1, R53 ;  /* 0x000000013734a824 */ /* 0x000fe200078e0235 */
[----:B--2---:R-:W-:-:S04]  /*74d0*/  @!P2 IADD3 R80, P3, P4, R90, R80, R54 ;  /* 0x000000505a50a210 */ /* 0x004fc80007c7e036 */
[----:B------:R-:W-:Y:S02]  /*74e0*/  @!P2 IADD3.X R81, R31, R81, R52, P3, P4 ;  /* 0x000000511f51a210 */ /* 0x000fe40001fe8434 */
[----:B------:R-:W0:Y:S02]  /*74f0*/  @!P2 LDC.64 R52, c[0x0][0x408] ;  /* 0x00010200ff34ab82 */ /* 0x000e240000000a00 */
[----:B0-----:R-:W-:-:S04]  /*7500*/  @!P2 IMAD.WIDE.U32 R54, R52, 0xc0, R50 ;  /* 0x000000c03436a825 */ /* 0x001fc800078e0032 */
[----:B------:R-:W-:Y:S01]  /*7510*/  @!P2 IMAD R53, R53, 0xc0, RZ ;  /* 0x000000c03535a824 */ /* 0x000fe200078e02ff */
[----:B---3--:R-:W-:-:S03]  /*7520*/  @!P2 IADD3 R82, P3, P4, R96, R82, R54 ;  /* 0x000000526052a210 */ /* 0x008fc60007c7e036 */
[----:B------:R-:W-:-:S05]  /*7530*/  @!P2 IMAD.IADD R52, R55, 0x1, R53 ;  /* 0x000000013734a824 */ /* 0x000fca00078e0235 */
[----:B------:R-:W-:Y:S02]  /*7540*/  @!P2 IADD3.X R83, R29, R83, R52, P3, P4 ;  /* 0x000000531d53a210 */ /* 0x000fe40001fe8434 */
[----:B-1----:R-:W-:-:S03]  /*7550*/  @!P5 IADD3 R58, P3, P4, R96, R58, R50 ;  /* 0x0000003a603ad210 */ /* 0x002fc60007c7e032 */
[----:B------:R-:W2:Y:S01]  /*7560*/  @!P2 LDG.E.128 R76, desc[UR60][R82.64] ;  /* 0x0000003c524ca981 */ /* 0x000ea2000c1e1d00 */
[----:B------:R-:W-:Y:S02]  /*7570*/  @!P5 IADD3.X R59, R29, R59, R111, P3, P4 ;  /* 0x0000003b1d3bd210 */ /* 0x000fe40001fe846f */
[----:B------:R-:W-:-:S04]  /*7580*/  ISETP.GE.AND P4, PT, R60, R118, PT ;  /* 0x000000763c00720c */ /* 0x000fc80003f86270 */
        /* <DEDUP_REMOVED lines=8> */
[----:B------:R-:W3:Y:S03]  /*7610*/  @!P3 LDC.64 R72, c[0x0][0x3e8] ;  /* 0x0000fa00ff48bb82 */ /* 0x000ee60000000a00 */
[----:B------:R-:W-:Y:S02]  /*7620*/  @!P3 IADD3.X R52, R31, R10, R141, P0, P6 ;  /* 0x0000000a1f34b210 */ /* 0x000fe400007ec48d */
[----:B------:R-:W-:-:S03]  /*7630*/  @!P4 IADD3 R53, P0, P6, R96, R50, R5 ;  /* 0x000000326035c210 */ /* 0x000fc60007e1e005 */
[----:B------:R-:W4:Y:S01]  /*7640*/  @!P3 LDC.64 R74, c[0x0][0x400] ;  /* 0x00010000ff4abb82 */ /* 0x000f220000000a00 */
[----:B------:R-:W-:Y:S02]  /*7650*/  @!P4 IADD3.X R54, R29, R111, R7, P0, P6 ;  /* 0x0000006f1d36c210 */ /* 0x000fe400007ec407 */
[----:B------:R-:W-:-:S04]  /*7660*/  @!P3 IADD3 R51, P0, P6, R96, R4, R50 ;  /* 0x000000046033b210 */ /* 0x000fc80007e1e032 */
[----:B------:R-:W-:Y:S02]  /*7670*/  @!P3 IADD3.X R48, R29, R6, R111, P0, P6 ;  /* 0x000000061d30b210 */ /* 0x000fe400007ec46f */
[----:B0-----:R-:W-:Y:S02]  /*7680*/  @!P4 IADD3 R64, P6, R55, R64, RZ ;  /* 0x000000403740c210 */ /* 0x001fe40007fde0ff */
[----:B------:R-:W-:Y:S02]  /*7690*/  CS2R R62, SRZ ;  /* 0x00000000003e7805 */ /* 0x000fe4000001ff00 */
[----:B------:R-:W-:Y:S01]  /*76a0*/  ISETP.NE.AND P0, PT, R61, RZ, PT ;  /* 0x000000ff3d00720c */ /* 0x000fe20003f05270 */
[----:B------:R-:W-:Y:S01]  /*76b0*/  @!P4 IMAD.X R65, R60, 0x1, R65, P6 ;  /* 0x000000013c41c824 */ /* 0x000fe200030e0641 */
[----:B-1----:R-:W-:-:S05]  /*76c0*/  @!P4 IADD3 R66, P6, R53, R66, RZ ;  /* 0x000000423542c210 */ /* 0x002fca0007fde0ff */
[----:B------:R-:W-:Y:S01]  /*76d0*/  @!P4 IMAD.X R67, R54, 0x1, R67, P6 ;  /* 0x000000013643c824 */ /* 0x000fe200030e0643 */
[----:B---3--:R-:W-:Y:S02]  /*76e0*/  @!P3 IADD3 R72, P6, R49, R72, RZ ;  /* 0x000000483148b210 */ /* 0x008fe40007fde0ff */
[----:B------:R-:W-:-:S03]  /*76f0*/  CS2R R54, SRZ ;  /* 0x0000000000367805 */ /* 0x000fc6000001ff00 */
[----:B------:R-:W-:Y:S01]  /*7700*/  @!P3 IMAD.X R73, R52, 0x1, R73, P6 ;  /* 0x000000013449b824 */ /* 0x000fe200030e0649 */
[----:B----4-:R-:W-:Y:S02]  /*7710*/  @!P3 IADD3 R74, P6, R51, R74, RZ ;  /* 0x0000004a334ab210 */ /* 0x010fe40007fde0ff */
[----:B------:R-:W-:Y:S02]  /*7720*/  CS2R R50, SRZ ;  /* 0x0000000000327805 */ /* 0x000fe4000001ff00 */
[----:B------:R-:W-:Y:S01]  /*7730*/  CS2R R52, SRZ ;  /* 0x0000000000347805 */ /* 0x000fe2000001ff00 */
[----:B------:R-:W-:Y:S01]  /*7740*/  @!P3 IMAD.X R75, R48, 0x1, R75, P6 ;  /* 0x00000001304bb824 */ /* 0x000fe200030e064b */
[----:B------:R-:W-:Y:S02]  /*7750*/  CS2R R48, SRZ ;  /* 0x0000000000307805 */ /* 0x000fe4000001ff00 */
[----:B------:R-:W-:Y:S02]  /*7760*/  CS2R R60, SRZ ;  /* 0x00000000003c7805 */ /* 0x000fe4000001ff00 */
[----:B------:R0:W3:Y:S04]  /*7770*/  @!P5 LDG.E.128 R52, desc[UR60][R58.64] ;  /* 0x0000003c3a34d981 */ /* 0x0000e8000c1e1d00 */
[----:B------:R1:W4:Y:S04]  /*7780*/  @!P5 LDG.E.128 R48, desc[UR60][R56.64] ;  /* 0x0000003c3830d981 */ /* 0x000328000c1e1d00 */
[----:B------:R5:W4:Y:S01]  /*7790*/  @!P4 LDG.E.128 R60, desc[UR60][R66.64] ;  /* 0x0000003c423cc981 */ /* 0x000b22000c1e1d00 */
[----:B0-----:R-:W-:-:S03]  /*77a0*/  CS2R R58, SRZ ;  /* 0x00000000003a7805 */ /* 0x001fc6000001ff00 */
[----:B------:R0:W4:Y:S01]  /*77b0*/  @!P3 LDG.E.128 R68, desc[UR60][R74.64] ;  /* 0x0000003c4a44b981 */ /* 0x000122000c1e1d00 */
[----:B-1----:R-:W-:Y:S02]  /*77c0*/  CS2R R56, SRZ ;  /* 0x0000000000387805 */ /* 0x002fe4000001ff00 */
[----:B-----5:R-:W-:-:S04]  /*77d0*/  CS2R R66, SRZ ;  /* 0x0000000000427805 */ /* 0x020fc8000001ff00 */
[----:B------:R1:W5:Y:S01]  /*77e0*/  @!P4 LDG.E.128 R56, desc[UR60][R64.64] ;  /* 0x0000003c4038c981 */ /* 0x000362000c1e1d00 */
[----:B0-----:R-:W-:Y:S02]  /*77f0*/  CS2R R74, SRZ ;  /* 0x00000000004a7805 */ /* 0x001fe4000001ff00 */
[----:B-1----:R-:W-:-:S06]  /*7800*/  CS2R R64, SRZ ;  /* 0x0000000000407805 */ /* 0x002fcc000001ff00 */
[----:B------:R0:W5:Y:S02]  /*7810*/  @!P3 LDG.E.128 R64, desc[UR60][R72.64] ;  /* 0x0000003c4840b981 */ /* 0x000164000c1e1d00 */
[----:B0-----:R-:W-:-:S06]  /*7820*/  CS2R R72, SRZ ;  /* 0x0000000000487805 */ /* 0x001fcc000001ff00 */
[----:B------:R-:W5:Y:S01]  /*7830*/  @!P2 LDG.E.128 R72, desc[UR60][R80.64] ;  /* 0x0000003c5048a981 */ /* 0x000f62000c1e1d00 */
[----:B------:R-:W-:-:S06]  /*7840*/  UISETP.NE.AND UP0, UPT, UR4, 0x3, UPT ;  /* 0x000000030400788c */ /* 0x000fcc000bf05270 */
[----:B------:R-:W-:Y:S02]  /*7850*/  PLOP3.LUT P5, PT, PT, PT, UP0, 0x80, 0x0 ;  /* 0x000000000000781c */ /* 0x000fe40003faf008 */
[----:B------:R-:W-:Y:S01]  /*7860*/  ISETP.GE.AND P2, PT, R18, R126, PT ;  /* 0x0000007e1200720c */ /* 0x000fe20003f46270 */
[----:B--2---:R-:W-:Y:S02]  /*7870*/  IMAD.MOV.U32 R143, RZ, RZ, R78 ;  /* 0x000000ffff8f7224 */ /* 0x004fe400078e004e */
[----:B------:R-:W-:Y:S02]  /*7880*/  IMAD.MOV.U32 R144, RZ, RZ, R76 ;  /* 0x000000ffff907224 */ /* 0x000fe400078e004c */
[----:B---3--:R-:W-:Y:S02]  /*7890*/  IMAD.MOV.U32 R155, RZ, RZ, R54 ;  /* 0x000000ffff9b7224 */ /* 0x008fe400078e0036 */
[----:B------:R-:W-:Y:S01]  /*78a0*/  IMAD.MOV.U32 R170, RZ, RZ, R52 ;  /* 0x000000ffffaa7224 */ /* 0x000fe200078e0034 */
[----:B----4-:R-:W-:Y:S01]  /*78b0*/  MOV R156, R50 ;  /* 0x00000032009c7202 */ /* 0x010fe20000000f00 */
[----:B------:R-:W-:Y:S01]  /*78c0*/  IMAD.MOV.U32 R169, RZ, RZ, R48 ;  /* 0x000000ffffa97224 */ /* 0x000fe200078e0030 */
[----:B------:R-:W-:Y:S01]  /*78d0*/  MOV R153, R62 ;  /* 0x0000003e00997202 */ /* 0x000fe20000000f00 */
[----:B------:R-:W-:-:S02]  /*78e0*/  IMAD.MOV.U32 R154, RZ, RZ, R60 ;  /* 0x000000ffff9a7224 */ /* 0x000fc400078e003c */
[----:B------:R-:W-:Y:S02]  /*78f0*/  IMAD.MOV.U32 R149, RZ, RZ, R70 ;  /* 0x000000ffff957224 */ /* 0x000fe400078e0046 */
[----:B------:R-:W-:Y:S02]  /*7900*/  IMAD.MOV.U32 R150, RZ, RZ, R68 ;  /* 0x000000ffff967224 */ /* 0x000fe400078e0044 */
[----:B-----5:R-:W-:Y:S02]  /*7910*/  IMAD.MOV.U32 R151, RZ, RZ, R58 ;  /* 0x000000ffff977224 */ /* 0x020fe400078e003a */
[----:B------:R-:W-:Y:S02]  /*7920*/  IMAD.MOV.U32 R152, RZ, RZ, R56 ;  /* 0x000000ffff987224 */ /* 0x000fe400078e0038 */
[----:B------:R-:W-:Y:S02]  /*7930*/  IMAD.MOV.U32 R147, RZ, RZ, R66 ;  /* 0x000000ffff937224 */ /* 0x000fe400078e0042 */
[----:B------:R-:W-:Y:S01]  /*7940*/  IMAD.MOV.U32 R148, RZ, RZ, R64 ;  /* 0x000000ffff947224 */ /* 0x000fe200078e0040 */
[----:B------:R-:W-:Y:S01]  /*7950*/  MOV R141, R74 ;  /* 0x0000004a008d7202 */ /* 0x000fe20000000f00 */
[----:B------:R-:W-:Y:S01]  /*7960*/  IMAD.MOV.U32 R142, RZ, RZ, R72 ;  /* 0x000000ffff8e7224 */ /* 0x000fe200078e0048 */
[----:B------:R-:W-:Y:S06]  /*7970*/  @!P5 BRA `(.L_x_6448) ;  /* 0x000000000004d947 */ /* 0x000fec0003800000 */
[----:B------:R-:W-:Y:S01]  /*7980*/  BPT.TRAP 0x1 ;  /* 0x000000040000795c */ /* 0x000fe20000300000 */
.L_x_6448:
[----:B------:R-:W-:Y:S01]  /*7990*/  IMAD R111, R17, 0x8, R16 ;  /* 0x00000008116f7824 */ /* 0x000fe200078e0210 */
[----:B------:R-:W-:Y:S01]  /*79a0*/  SHF.L.U32 R128, R231, 0x1f, RZ ;  /* 0x0000001fe7807819 */ /* 0x000fe200000006ff */
[----:B------:R-:W0:Y:S01]  /*79b0*/  LDC R145, c[0x0][0x2f4] ;  /* 0x0000bd00ff917b82 */ /* 0x000e220000000800 */
[----:B------:R-:W-:Y:S01]  /*79c0*/  IMAD.MOV.U32 R125, RZ, RZ, R127 ;  /* 0x000000ffff7d7224 */ /* 0x000fe200078e007f */
[----:B------:R-:W-:Y:S01]  /*79d0*/  BSSY B1, `(.L_x_6449) ;  /* 0x0000005000017945 */ /* 0x000fe20003800000 */
[----:B------:R-:W1:Y:S05]  /*79e0*/  SYNCS.PHASECHK.TRANS64.TRYWAIT P3, [R111+URZ+0x2e890], R128 ;  /* 0x02e890806f0075a7 */ /* 0x000e6a000806017f */
[----:B------:R-:W2:Y:S01]  /*79f0*/  LDC.64 R126, c[0x0][0x300] ;  /* 0x0000c000ff7e7b82 */ /* 0x000ea20000000a00 */
[----:B0-----:R-:W-:Y:S01]  /*7a00*/  IADD3 R146, -R115, R145, RZ ;  /* 0x0000009173927210 */ /* 0x001fe20007ffe1ff */
[----:B-1----:R-:W-:Y:S06]  /*7a10*/  @!P3 BRA `(.L_x_6450) ;  /* 0x000002040090b947 */ /* 0x002fec0003800000 */
.L_x_6704:
[----:B------:R-:W-:Y:S05]  /*7a20*/  BSYNC B1 ;  /* 0x0000000000017941 */ /* 0x000fea0003800000 */
.L_x_6449:
[----:B------:R-:W-:Y:S01]  /*7a30*/  ISETP.GE.OR P3, PT, R228, R118, P0 ;  /* 0x00000076e400720c */ /* 0x000fe20000766670 */
[----:B------:R-:W-:-:S12]  /*7a40*/  BSSY B1, `(.L_x_6451) ;  /* 0x0000105000017945 */ /* 0x000fd80003800000 */
[----:B------:R-:W-:Y:S05]  /*7a50*/  @P3 BRA `(.L_x_6452) ;  /* 0x00000010000c3947 */ /* 0x000fea0003800000 */
[----:B------:R-:W3:Y:S01]  /*7a60*/  LDL R81, [R1+0x18] ;  /* 0x0000180001517983 */ /* 0x000ee20000100800 */
[----:B------:R-:W-:Y:S01]  /*7a70*/  SHF.R.S32.HI R80, RZ, 0x1f, R228 ;  /* 0x0000001fff507819 */ /* 0x000fe200000114e4 */
[-C--:B--2---:R-:W-:Y:S01]  /*7a80*/  IMAD.WIDE.U32 R136, R228, R126.reuse, R124 ;  /* 0x0000007ee4887225 */ /* 0x084fe200078e007c */
[----:B------:R-:W-:Y:S01]  /*7a90*/  BSSY B2, `(.L_x_6453) ;  /* 0x00000f4000027945 */ /* 0x000fe20003800000 */
[----:B------:R-:W1:Y:S02]  /*7aa0*/  S2R R82, SR_TID.X ;  /* 0x0000000000527919 */ /* 0x000e640000002100 */
[----:B------:R-:W-:Y:S01]  /*7ab0*/  IMAD R80, R80, R126, RZ ;  /* 0x0000007e50507224 */ /* 0x000fe200078e02ff */
[----:B------:R-:W-:Y:S01]  /*7ac0*/  IADD3 R159, P3, P4, R44, R136, R27 ;  /* 0x000000882c9f7210 */ /* 0x000fe20007c7e01b */
[----:B-1----:R-:W-:-:S05]  /*7ad0*/  VIADD R83, R82, 0xffffff80 ;  /* 0xffffff8052537836 */ /* 0x002fca0000000000 */
[----:B------:R-:W-:-:S04]  /*7ae0*/  SHF.R.S32.HI R82, RZ, 0x1f, R83 ;  /* 0x0000001fff527819 */ /* 0x000fc80000011453 */
[----:B------:R-:W-:-:S05]  /*7af0*/  LEA.HI R82, R82, R83, RZ, 0x5 ;  /* 0x0000005352527211 */ /* 0x000fca00078f28ff */
[----:B------:R-:W-:-:S05]  /*7b00*/  IMAD.SHL.U32 R82, R82, 0x20, RZ ;  /* 0x0000002052527824 */ /* 0x000fca00078e00ff */
[----:B------:R-:W-:Y:S02]  /*7b10*/  LOP3.LUT R82, R82, 0xfffffc00, RZ, 0xc0, !PT ;  /* 0xfffffc0052527812 */ /* 0x000fe400078ec0ff */
[----:B---3--:R-:W-:Y:S01]  /*7b20*/  LOP3.LUT P6, RZ, R81, 0x2, RZ, 0xc0, !PT ;  /* 0x0000000251ff7812 */ /* 0x008fe200078cc0ff */
[----:B------:R-:W-:-:S03]  /*7b30*/  IMAD R81, R228, R127, R80 ;  /* 0x0000007fe4517224 */ /* 0x000fc600078e0250 */
[----:B------:R-:W-:Y:S01]  /*7b40*/  SEL R80, R115, R146, !P6 ;  /* 0x0000009273507207 */ /* 0x000fe20007000000 */
[----:B------:R-:W-:-:S03]  /*7b50*/  IMAD.IADD R158, R81, 0x1, R137 ;  /* 0x00000001519e7824 */ /* 0x000fc600078e0289 */
[----:B------:R-:W-:Y:S02]  /*7b60*/  SHF.R.S32.HI R81, RZ, 0x1f, R80 ;  /* 0x0000001fff517819 */ /* 0x000fe40000011450 */
[----:B------:R-:W-:Y:S02]  /*7b70*/  IADD3.X R157, R20, R158, R21, P3, P4 ;  /* 0x0000009e149d7210 */ /* 0x000fe40001fe8415 */
[----:B------:R-:W-:-:S04]  /*7b80*/  LEA.HI R81, R81, R80, RZ, 0x5 ;  /* 0x0000005051517211 */ /* 0x000fc800078f28ff */
[----:B------:R-:W-:-:S05]  /*7b90*/  LEA.HI.SX32 R81, R81, R28, 0x1b ;  /* 0x0000001c51517211 */ /* 0x000fca00078fdaff */
[----:B------:R-:W-:-:S05]  /*7ba0*/  IMAD.SHL.U32 R160, R81, 0x10, RZ ;  /* 0x0000001051a07824 */ /* 0x000fca00078e00ff */
[----:B------:R-:W-:-:S04]  /*7bb0*/  LOP3.LUT R81, R0, 0x70, R160, 0xf8, !PT ;  /* 0x0000007000517812 */ /* 0x000fc800078ef8a0 */
[----:B------:R-:W-:-:S05]  /*7bc0*/  LOP3.LUT R81, R81, R106, RZ, 0x3c, !PT ;  /* 0x0000006a51517212 */ /* 0x000fca00078e3cff */
[----:B------:R-:W-:Y:S02]  /*7bd0*/  IMAD.IADD R80, R82, 0x1, R81 ;  /* 0x0000000152507824 */ /* 0x000fe400078e0251 */
[C---:B------:R-:W-:Y:S02]  /*7be0*/  IMAD R81, R17.reuse, 0x7000, R114 ;  /* 0x0000700011517824 */ /* 0x040fe400078e0272 */
[----:B------:R-:W-:-:S03]  /*7bf0*/  IMAD R83, R17, 0x7000, R80 ;  /* 0x0000700011537824 */ /* 0x000fc600078e0250 */
[C---:B------:R-:W-:Y:S01]  /*7c00*/  IADD3 R81, R16.reuse, R81, RZ ;  /* 0x0000005110517210 */ /* 0x040fe20007ffe0ff */
[----:B------:R-:W-:-:S05]  /*7c10*/  IMAD.IADD R84, R16, 0x1, R83 ;  /* 0x0000000110547824 */ /* 0x000fca00078e0253 */
[----:B------:R-:W1:Y:S04]  /*7c20*/  LDS.128 R80, [R81+0x20400] ;  /* 0x0204000051507984 */ /* 0x000e680000000c00 */
[----:B------:R-:W2:Y:S01]  /*7c30*/  LDS.128 R84, [R84+0x20400] ;  /* 0x0204000054547984 */ /* 0x000ea20000000c00 */
[----:B------:R-:W-:Y:S05]  /*7c40*/  @P2 BRA `(.L_x_6454) ;  /* 0x0000000c00602947 */ /* 0x000fea0003800000 */
[--C-:B------:R-:W-:Y:S01]  /*7c50*/  SHF.R.U32.HI R168, RZ, 0x18, R55.reuse ;  /* 0x00000018ffa87819 */ /* 0x100fe20000011637 */
[----:B--2---:R-:W-:Y:S01]  /*7c60*/  IMAD.MOV.U32 R175, RZ, RZ, R84 ;  /* 0x000000ffffaf7224 */ /* 0x004fe200078e0054 */
[----:B------:R-:W-:Y:S02]  /*7c70*/  LOP3.LUT R167, R55, 0xff, RZ, 0xc0, !PT ;  /* 0x000000ff37a77812 */ /* 0x000fe400078ec0ff */
[--C-:B------:R-:W-:Y:S02]  /*7c80*/  SHF.R.U32.HI R166, RZ, 0x8, R55.reuse ;  /* 0x00000008ffa67819 */ /* 0x100fe40000011637 */
[----:B------:R-:W-:Y:S01]  /*7c90*/  SHF.R.U32.HI R171, RZ, 0x10, R55 ;  /* 0x00000010ffab7819 */ /* 0x000fe20000011637 */
[----:B-1----:R-:W-:Y:S01]  /*7ca0*/  IMAD.MOV.U32 R55, RZ, RZ, R80 ;  /* 0x000000ffff377224 */ /* 0x002fe200078e0050 */
[----:B------:R-:W-:Y:S01]  /*7cb0*/  F2FP.F16.E4M3.UNPACK_B R172, R170.H1 ;  /* 0x000000aaffac723e */ /* 0x000fe200030006ff */
[----:B------:R-:W-:Y:S01]  /*7cc0*/  IMAD.SHL.U32 R166, R166, 0x100, RZ ;  /* 0x00000100a6a67824 */ /* 0x000fe200078e00ff */
[----:B------:R-:W-:-:S02]  /*7cd0*/  F2FP.F16.E4M3.UNPACK_B R173, R175.H1 ;  /* 0x000000afffad723e */ /* 0x000fc400030006ff */
[----:B------:R-:W-:Y:S01]  /*7ce0*/  F2FP.F16.E4M3.UNPACK_B R174, R55.H1 ;  /* 0x00000037ffae723e */ /* 0x000fe200030006ff */
[----:B------:R-:W-:Y:S01]  /*7cf0*/  HADD2.F32 R179, -RZ, R172.H0_H0 ;  /* 0x200000acffb37230 */ /* 0x000fe20000004100 */
[----:B------:R-:W-:Y:S01]  /*7d00*/  F2FP.F16.E4M3.UNPACK_B R176, R169.H1 ;  /* 0x000000a9ffb0723e */ /* 0x000fe200030006ff */
[----:B------:R-:W-:Y:S01]  /*7d10*/  HADD2.F32 R80, -RZ, R173.H0_H0 ;  /* 0x200000adff507230 */ /* 0x000fe20000004100 */
[----:B------:R-:W-:Y:S01]  /*7d20*/  F2FP.F16.E4M3.UNPACK_B R175, R175 ;  /* 0x000000afffaf723e */ /* 0x000fe200020006ff */
[----:B------:R-:W-:Y:S01]  /*7d30*/  HADD2.F32 R84, -RZ, R174.H0_H0 ;  /* 0x200000aeff547230 */ /* 0x000fe20000004100 */
[----:B------:R-:W-:Y:S01]  /*7d40*/  F2FP.F16.E4M3.UNPACK_B R169, R169 ;  /* 0x000000a9ffa9723e */ /* 0x000fe200020006ff */
        /* <DEDUP_REMOVED lines=10> */
[----:B------:R-:W-:Y:S01]  /*7df0*/  HADD2.F32 R178, -RZ, R169.H0_H0 ;  /* 0x200000a9ffb27230 */ /* 0x000fe20000004100 */
[----:B------:R-:W-:Y:S01]  /*7e00*/  F2FP.F16.E4M3.UNPACK_B R179, R156.H1 ;  /* 0x0000009cffb3723e */ /* 0x000fe200030006ff */
[C---:B------:R-:W-:Y:S01]  /*7e10*/  FMUL.FTZ R172, R177.reuse, R172 ;  /* 0x000000acb1ac7220 */ /* 0x040fe20000410000 */
[----:B------:R-:W-:Y:S01]  /*7e20*/  FFMA.FTZ R174, R177, R176, -R174 ;  /* 0x000000b0b1ae7223 */ /* 0x000fe200000108ae */
[----:B------:R-:W-:-:S02]  /*7e30*/  SHF.R.U32.HI R50, RZ, 0x8, R49 ;  /* 0x00000008ff327819 */ /* 0x000fc40000011631 */
[--C-:B------:R-:W-:Y:S02]  /*7e40*/  HADD2.F32 R181, -RZ, R179.reuse.H0_H0 ;  /* 0x200000b3ffb57230 */ /* 0x100fe40000004100 */
[----:B------:R-:W-:Y:S01]  /*7e50*/  FFMA.FTZ R173, R173, R176, R172 ;  /* 0x000000b0adad7223 */ /* 0x000fe200000100ac */
[----:B------:R-:W-:Y:S01]  /*7e60*/  F2FP.F16.E4M3.UNPACK_B R172, R170 ;  /* 0x000000aaffac723e */ /* 0x000fe200020006ff */
[----:B------:R-:W-:Y:S01]  /*7e70*/  HADD2.F32 R179, -RZ, R179.H1_H1 ;  /* 0x300000b3ffb37230 */ /* 0x000fe20000004100 */
[----:B------:R-:W-:Y:S01]  /*7e80*/  F2FP.F16.E4M3.UNPACK_B R176, R55 ;  /* 0x00000037ffb0723e */ /* 0x000fe200020006ff */
[----:B------:R-:W-:Y:S01]  /*7e90*/  HADD2.F32 R55, -RZ, R175.H0_H0 ;  /* 0x200000afff377230 */ /* 0x000fe20000004100 */
[----:B------:R-:W-:Y:S01]  /*7ea0*/  SHF.R.U32.HI R165, RZ, 0x18, R53 ;  /* 0x00000018ffa57819 */ /* 0x000fe20000011635 */
[----:B------:R-:W-:Y:S01]  /*7eb0*/  HADD2.F32 R180, -RZ, R172.H0_H0 ;  /* 0x200000acffb47230 */ /* 0x000fe20000004100 */
[----:B------:R-:W-:Y:S01]  /*7ec0*/  LOP3.LUT R164, R53, 0xff, RZ, 0xc0, !PT ;  /* 0x000000ff35a47812 */ /* 0x000fe200078ec0ff */
[----:B------:R-:W-:Y:S01]  /*7ed0*/  HADD2.F32 R177, -RZ, R176.H0_H0 ;  /* 0x200000b0ffb17230 */ /* 0x000fe20000004100 */
[----:B------:R-:W-:Y:S01]  /*7ee0*/  SHF.R.U32.HI R52, RZ, 0x18, R49 ;  /* 0x00000018ff347819 */ /* 0x000fe20000011631 */
[----:B------:R-:W-:-:S02]  /*7ef0*/  HADD2.F32 R172, -RZ, R172.H1_H1 ;  /* 0x300000acffac7230 */ /* 0x000fc40000004100 */
[-C--:B------:R-:W-:Y:S01]  /*7f00*/  FMUL.FTZ R170, R55, R180.reuse ;  /* 0x000000b437aa7220 */ /* 0x080fe20000410000 */
[----:B------:R-:W-:Y:S02]  /*7f10*/  HADD2.F32 R175, -RZ, R175.H1_H1 ;  /* 0x300000afffaf7230 */ /* 0x000fe40000004100 */
[----:B------:R-:W-:Y:S01]  /*7f20*/  FMUL.FTZ R180, R177, R180 ;  /* 0x000000b4b1b47220 */ /* 0x000fe20000410000 */
[----:B------:R-:W-:Y:S01]  /*7f30*/  LOP3.LUT R48, R49, 0xff, RZ, 0xc0, !PT ;  /* 0x000000ff31307812 */ /* 0x000fe200078ec0ff */
[-C--:B------:R-:W-:Y:S01]  /*7f40*/  FFMA.FTZ R170, R177, R178.reuse, -R170 ;  /* 0x000000b2b1aa7223 */ /* 0x080fe200000108aa */
[----:B------:R-:W-:Y:S02]  /*7f50*/  HADD2.F32 R177, -RZ, R176.H1_H1 ;  /* 0x300000b0ffb17230 */ /* 0x000fe40000004100 */
[----:B------:R-:W-:Y:S01]  /*7f60*/  FFMA.FTZ R55, R55, R178, R180 ;  /* 0x000000b237377223 */ /* 0x000fe200000100b4 */
[----:B------:R-:W-:Y:S02]  /*7f70*/  HADD2.F32 R176, -RZ, R169.H1_H1 ;  /* 0x300000a9ffb07230 */ /* 0x000fe40000004100 */
[-C--:B------:R-:W-:Y:S01]  /*7f80*/  FMUL.FTZ R178, R175, R172.reuse ;  /* 0x000000acafb27220 */ /* 0x080fe20000410000 */
[----:B------:R-:W-:Y:S01]  /*7f90*/  SHF.R.U32.HI R54, RZ, 0x10, R49 ;  /* 0x00000010ff367819 */ /* 0x000fe20000011631 */
[C---:B------:R-:W-:Y:S01]  /*7fa0*/  FMUL.FTZ R180, R177.reuse, R172 ;  /* 0x000000acb1b47220 */ /* 0x040fe20000410000 */
[----:B------:R-:W-:Y:S01]  /*7fb0*/  SHF.R.U32.HI R49, RZ, 0x18, R51 ;  /* 0x00000018ff317819 */ /* 0x000fe20000011633 */
[-C--:B------:R-:W-:Y:S01]  /*7fc0*/  FFMA.FTZ R172, R177, R176.reuse, -R178 ;  /* 0x000000b0b1ac7223 */ /* 0x080fe200000108b2 */
[----:B------:R-:W-:Y:S01]  /*7fd0*/  LOP3.LUT R162, R51, 0xff, RZ, 0xc0, !PT ;  /* 0x000000ff33a27812 */ /* 0x000fe200078ec0ff */
[----:B------:R-:W-:Y:S01]  /*7fe0*/  FFMA.FTZ R169, R175, R176, R180 ;  /* 0x000000b0afa97223 */ /* 0x000fe200000100b4 */
[----:B------:R-:W-:Y:S01]  /*7ff0*/  IMAD.MOV.U32 R175, RZ, RZ, R86 ;  /* 0x000000ffffaf7224 */ /* 0x000fe200078e0056 */
[----:B------:R-:W-:-:S02]  /*8000*/  F2FP.F16.E4M3.UNPACK_B R86, R155.H1 ;  /* 0x0000009bff56723e */ /* 0x000fc400030006ff */
[----:B------:R-:W-:Y:S02]  /*8010*/  F2FP.F16.E4M3.UNPACK_B R176, R82.H1 ;  /* 0x00000052ffb0723e */ /* 0x000fe400030006ff */
[----:B------:R-:W-:Y:S01]  /*8020*/  F2FP.F16.E4M3.UNPACK_B R177, R175.H1 ;  /* 0x000000afffb1723e */ /* 0x000fe200030006ff */
[----:B------:R-:W-:Y:S01]  /*8030*/  HADD2.F32 R183, -RZ, R86.H0_H0 ;  /* 0x20000056ffb77230 */ /* 0x000fe20000004100 */
[----:B------:R-:W-:Y:S01]  /*8040*/  SHF.R.U32.HI R161, RZ, 0x8, R51 ;  /* 0x00000008ffa17819 */ /* 0x000fe20000011633 */
[----:B------:R-:W-:Y:S01]  /*8050*/  HADD2.F32 R180, -RZ, R176.H0_H0 ;  /* 0x200000b0ffb47230 */ /* 0x000fe20000004100 */
[----:B------:R-:W-:Y:S01]  /*8060*/  SHF.R.U32.HI R163, RZ, 0x8, R53 ;  /* 0x00000008ffa37819 */ /* 0x000fe20000011635 */
[--C-:B------:R-:W-:Y:S01]  /*8070*/  HADD2.F32 R178, -RZ, R177.reuse.H0_H0 ;  /* 0x200000b1ffb27230 */ /* 0x100fe20000004100 */
[----:B------:R-:W-:Y:S01]  /*8080*/  PRMT R164, R165, 0x654, R164 ;  /* 0x00000654a5a47816 */ /* 0x000fe200000000a4 */
[----:B------:R-:W-:Y:S01]  /*8090*/  HADD2.F32 R86, -RZ, R86.H1_H1 ;  /* 0x30000056ff567230 */ /* 0x000fe20000004100 */
[----:B------:R-:W-:Y:S01]  /*80a0*/  PRMT R49, R49, 0x654, R162 ;  /* 0x0000065431317816 */ /* 0x000fe200000000a2 */
[----:B------:R-:W-:-:S02]  /*80b0*/  HADD2.F32 R177, -RZ, R177.H1_H1 ;  /* 0x300000b1ffb17230 */ /* 0x000fc40000004100 */
[-C--:B------:R-:W-:Y:S01]  /*80c0*/  FMUL.FTZ R182, R178, R183.reuse ;  /* 0x000000b7b2b67220 */ /* 0x080fe20000410000 */
[----:B------:R-:W-:Y:S01]  /*80d0*/  FMUL.FTZ R183, R180, R183 ;  /* 0x000000b7b4b77220 */ /* 0x000fe20000410000 */
[----:B------:R-:W-:Y:S01]  /*80e0*/  HADD2.F32 R176, -RZ, R176.H1_H1 ;  /* 0x300000b0ffb07230 */ /* 0x000fe20000004100 */
[----:B------:R-:W-:Y:S01]  /*80f0*/  SHF.R.U32.HI R51, RZ, 0x10, R51 ;  /* 0x00000010ff337819 */ /* 0x000fe20000011633 */
[----:B------:R-:W-:Y:S02]  /*8100*/  IMAD.SHL.U32 R165, R50, 0x100, RZ ;  /* 0x0000010032a57824 */ /* 0x000fe400078e00ff */
[----:B------:R-:W-:Y:S01]  /*8110*/  FFMA.FTZ R183, R178, R181, R183 ;  /* 0x000000b5b2b77223 */ /* 0x000fe200000100b7 */
[-C--:B------:R-:W-:Y:S01]  /*8120*/  FMUL.FTZ R178, R177, R86.reuse ;  /* 0x00000056b1b27220 */ /* 0x080fe20000410000 */
[----:B------:R-:W-:Y:S01]  /*8130*/  SHF.L.U32 R50, R161, 0x8, RZ ;  /* 0x00000008a1327819 */ /* 0x000fe200000006ff */
[----:B------:R-:W-:Y:S01]  /*8140*/  FMUL.FTZ R86, R176, R86 ;  /* 0x00000056b0567220 */ /* 0x000fe20000410000 */
[----:B------:R-:W-:Y:S01]  /*8150*/  F2FP.F16.E4M3.UNPACK_B R155, R155 ;  /* 0x0000009bff9b723e */ /* 0x000fe200020006ff */
[----:B------:R-:W-:Y:S01]  /*8160*/  IMAD.SHL.U32 R163, R163, 0x100, RZ ;  /* 0x00000100a3a37824 */ /* 0x000fe200078e00ff */
[----:B------:R-:W-:Y:S01]  /*8170*/  F2FP.F16.E4M3.UNPACK_B R175, R175 ;  /* 0x000000afffaf723e */ /* 0x000fe200020006ff */
[----:B------:R-:W-:Y:S01]  /*8180*/  FFMA.FTZ R182, R180, R181, -R182 ;  /* 0x000000b5b4b67223 */ /* 0x000fe200000108b6 */
[----:B------:R-:W-:Y:S01]  /*8190*/  F2FP.F16.E4M3.UNPACK_B R82, R82 ;  /* 0x00000052ff52723e */ /* 0x000fe200020006ff */
[-C--:B------:R-:W-:Y:S01]  /*81a0*/  FFMA.FTZ R176, R176, R179.reuse, -R178 ;  /* 0x000000b3b0b07223 */ /* 0x080fe200000108b2 */
[----:B------:R-:W-:Y:S01]  /*81b0*/  SHF.R.U32.HI R53, RZ, 0x10, R53 ;  /* 0x00000010ff357819 */ /* 0x000fe20000011635 */
[----:B------:R-:W-:Y:S01]  /*81c0*/  FFMA.FTZ R86, R177, R179, R86 ;  /* 0x000000b3b1567223 */ /* 0x000fe20000010056 */
[----:B------:R-:W-:Y:S01]  /*81d0*/  PRMT R48, R52, 0x654, R48 ;  /* 0x0000065434307816 */ /* 0x000fe20000000030 */
[----:B------:R-:W-:Y:S01]  /*81e0*/  HADD2.F32 R181, -RZ, R155.H0_H0 ;  /* 0x2000009bffb57230 */ /* 0x000fe20000004100 */
[----:B------:R-:W-:Y:S01]  /*81f0*/  LOP3.LUT R52, R49, 0xff00, R50, 0xf8, !PT ;  /* 0x0000ff0031347812 */ /* 0x000fe200078ef832 */
[----:B------:R-:W-:Y:S01]  /*8200*/  IMAD.U32 R49, R54, 0x10000, RZ ;  /* 0x0001000036317824 */ /* 0x000fe200078e00ff */
[----:B------:R-:W-:Y:S01]  /*8210*/  F2FP.F16.E4M3.UNPACK_B R156, R156 ;  /* 0x0000009cff9c723e */ /* 0x000fe200020006ff */
[----:B------:R-:W-:Y:S01]  /*8220*/  HADD2.F32 R177, -RZ, R175.H0_H0 ;  /* 0x200000afffb17230 */ /* 0x000fe20000004100 */
[----:B------:R-:W-:Y:S01]  /*8230*/  LOP3.LUT R48, R48, 0xff00, R165, 0xf8, !PT ;  /* 0x0000ff0030307812 */ /* 0x000fe200078ef8a5 */
[----:B------:R-:W-:Y:S01]  /*8240*/  HADD2.F32 R179, -RZ, R82.H0_H0 ;  /* 0x20000052ffb37230 */ /* 0x000fe20000004100 */
[----:B------:R-:W-:Y:S01]  /*8250*/  LOP3.LUT R163, R164, 0xff00, R163, 0xf8, !PT ;  /* 0x0000ff00a4a37812 */ /* 0x000fe200078ef8a3 */
[----:B------:R-:W-:Y:S01]  /*8260*/  IMAD.U32 R51, R51, 0x10000, RZ ;  /* 0x0001000033337824 */ /* 0x000fe200078e00ff */
[----:B------:R-:W-:Y:S01]  /*8270*/  LOP3.LUT R50, R48, 0xff0000, R49, 0xf8, !PT ;  /* 0x00ff000030327812 */ /* 0x000fe200078ef831 */
[----:B------:R-:W-:-:S02]  /*8280*/  IMAD.U32 R54, R53, 0x10000, RZ ;  /* 0x0001000035367824 */ /* 0x000fc400078e00ff */
[-C--:B------:R-:W-:Y:S01]  /*8290*/  FMUL.FTZ R180, R177, R181.reuse ;  /* 0x000000b5b1b47220 */ /* 0x080fe20000410000 */
[----:B------:R-:W-:Y:S01]  /*82a0*/  HADD2.F32 R155, -RZ, R155.H1_H1 ;  /* 0x3000009bff9b7230 */ /* 0x000fe20000004100 */
[----:B------:R-:W-:Y:S01]  /*82b0*/  LOP3.LUT R48, R52, 0xff0000, R51, 0xf8, !PT ;  /* 0x00ff000034307812 */ /* 0x000fe200078ef833 */
[----:B------:R-:W-:Y:S01]  /*82c0*/  HADD2.F32 R175, -RZ, R175.H1_H1 ;  /* 0x300000afffaf7230 */ /* 0x000fe20000004100 */
[----:B------:R-:W-:Y:S01]  /*82d0*/  LOP3.LUT R53, R163, 0xff0000, R54, 0xf8, !PT ;  /* 0x00ff0000a3357812 */ /* 0x000fe200078ef836 */
[----:B------:R-:W-:Y:S02]  /*82e0*/  HADD2.F32 R82, -RZ, R82.H1_H1 ;  /* 0x30000052ff527230 */ /* 0x000fe40000004100 */
[----:B------:R-:W-:Y:S01]  /*82f0*/  FMUL.FTZ R181, R179, R181 ;  /* 0x000000b5b3b57220 */ /* 0x000fe20000410000 */
[--C-:B------:R-:W-:Y:S02]  /*8300*/  HADD2.F32 R178, -RZ, R156.reuse.H0_H0 ;  /* 0x2000009cffb27230 */ /* 0x100fe40000004100 */
[----:B------:R-:W-:Y:S01]  /*8310*/  FMUL.FTZ R51, R175, R155 ;  /* 0x0000009baf337220 */ /* 0x000fe20000410000 */
[----:B------:R-:W-:-:S02]  /*8320*/  HADD2.F32 R156, -RZ, R156.H1_H1 ;  /* 0x3000009cff9c7230 */ /* 0x000fc40000004100 */
[----:B------:R-:W-:Y:S01]  /*8330*/  FMUL.FTZ R52, R82, R155 ;  /* 0x0000009b52347220 */ /* 0x000fe20000410000 */
[----:B------:R-:W-:Y:S01]  /*8340*/  F2FP.SATFINITE.E4M3.F32.PACK_AB_MERGE_C R155, R174, R84, RZ ;  /* 0x00000054ae9b723e */ /* 0x000fe200048070ff */
[----:B------:R-:W-:Y:S01]  /*8350*/  FFMA.FTZ R180, R179, R178, -R180 ;  /* 0x000000b2b3b47223 */ /* 0x000fe200000108b4 */
[----:B------:R-:W-:Y:S01]  /*8360*/  F2FP.SATFINITE.E4M3.F32.PACK_AB_MERGE_C R84, R173, R80, RZ ;  /* 0x00000050ad54723e */ /* 0x000fe200048070ff */
[-C--:B------:R-:W-:Y:S01]  /*8370*/  FFMA.FTZ R51, R82, R156.reuse, -R51 ;  /* 0x0000009c52337223 */ /* 0x080fe20000010833 */
[----:B------:R-:W-:Y:S01]  /*8380*/  FFMA.FTZ R162, R175, R156, R52 ;  /* 0x0000009cafa27223 */ /* 0x000fe20000010034 */
[----:B------:R-:W-:Y:S01]  /*8390*/  F2FP.F16.E4M3.UNPACK_B R54, R85 ;  /* 0x00000055ff36723e */ /* 0x000fe200020006ff */
[----:B------:R-:W-:Y:S01]  /*83a0*/  FFMA.FTZ R181, R177, R178, R181 ;  /* 0x000000b2b1b57223 */ /* 0x000fe200000100b5 */
[----:B------:R-:W-:Y:S02]  /*83b0*/  F2FP.F16.E4M3.UNPACK_B R161, R53 ;  /* 0x00000035ffa1723e */ /* 0x000fe400020006ff */
[----:B------:R-:W-:-:S02]  /*83c0*/  PRMT R167, R168, 0x654, R167 ;  /* 0x00000654a8a77816 */ /* 0x000fc400000000a7 */
[----:B------:R-:W-:Y:S01]  /*83d0*/  F2FP.SATFINITE.E4M3.F32.PACK_AB_MERGE_C R82, R176, R182, RZ ;  /* 0x000000b6b052723e */ /* 0x000fe200048070ff */
[--C-:B------:R-:W-:Y:S01]  /*83e0*/  HADD2.F32 R164, -RZ, R161.reuse.H0_H0 ;  /* 0x200000a1ffa47230 */ /* 0x100fe20000004100 */
[----:B------:R-:W-:Y:S01]  /*83f0*/  F2FP.F16.E4M3.UNPACK_B R52, R81 ;  /* 0x00000051ff34723e */ /* 0x000fe200020006ff */
[----:B------:R-:W-:Y:S01]  /*8400*/  HADD2.F32 R161, -RZ, R161.H1_H1 ;  /* 0x300000a1ffa17230 */ /* 0x000fe20000004100 */
[----:B------:R-:W-:Y:S01]  /*8410*/  F2FP.SATFINITE.E4M3.F32.PACK_AB_MERGE_C R84, R169, R55, R84 ;  /* 0x00000037a954723e */ /* 0x000fe20004807054 */
[----:B------:R-:W-:Y:S01]  /*8420*/  HADD2.F32 R55, -RZ, R54.H0_H0 ;  /* 0x20000036ff377230 */ /* 0x000fe20000004100 */
[----:B------:R-:W-:Y:S02]  /*8430*/  LOP3.LUT R166, R167, 0xff00, R166, 0xf8, !PT ;  /* 0x0000ff00a7a67812 */ /* 0x000fe400078ef8a6 */
[----:B------:R-:W-:Y:S02]  /*8440*/  SHF.L.U32 R49, R171, 0x10, RZ ;  /* 0x00000010ab317819 */ /* 0x000fe400000006ff */
[----:B------:R-:W-:-:S02]  /*8450*/  F2FP.SATFINITE.E4M3.F32.PACK_AB_MERGE_C R86, R86, R183, RZ ;  /* 0x000000b75656723e */ /* 0x000fc400048070ff */
[----:B------:R-:W-:Y:S02]  /*8460*/  F2FP.F16.E4M3.UNPACK_B R156, R50 ;  /* 0x00000032ff9c723e */ /* 0x000fe400020006ff */
[----:B------:R-:W-:Y:S01]  /*8470*/  F2FP.SATFINITE.E4M3.F32.PACK_AB_MERGE_C R82, R51, R180, R82 ;  /* 0x000000b43352723e */ /* 0x000fe20004807052 */
[----:B------:R-:W-:Y:S01]  /*8480*/  HADD2.F32 R51, -RZ, R52.H0_H0 ;  /* 0x20000034ff337230 */ /* 0x000fe20000004100 */
[----:B------:R-:W-:Y:S01]  /*8490*/  LOP3.LUT R49, R166, 0xff0000, R49, 0xf8, !PT ;  /* 0x00ff0000a6317812 */ /* 0x000fe200078ef831 */
[----:B------:R-:W-:Y:S01]  /*84a0*/  FMUL.FTZ R166, R55, R164 ;  /* 0x000000a437a67220 */ /* 0x000fe20000410000 */
[----:B------:R-:W-:Y:S01]  /*84b0*/  F2FP.SATFINITE.E4M3.F32.PACK_AB_MERGE_C R80, R172, R170, R155 ;  /* 0x000000aaac50723e */ /* 0x000fe2000480709b */
[----:B------:R-:W-:Y:S01]  /*84c0*/  HADD2.F32 R155, -RZ, R54.H1_H1 ;  /* 0x30000036ff9b7230 */ /* 0x000fe20000004100 */
[----:B------:R-:W-:Y:S01]  /*84d0*/  F2FP.SATFINITE.E4M3.F32.PACK_AB_MERGE_C R86, R162, R181, R86 ;  /* 0x000000b5a256723e */ /* 0x000fe20004807056 */
[----:B------:R-:W-:Y:S02]  /*84e0*/  HADD2.F32 R162, -RZ, R156.H0_H0 ;  /* 0x2000009cffa27230 */ /* 0x000fe40000004100 */
[----:B------:R-:W-:Y:S01]  /*84f0*/  FMUL.FTZ R164, R51, R164 ;  /* 0x000000a433a47220 */ /* 0x000fe20000410000 */
[----:B------:R-:W-:Y:S01]  /*8500*/  HADD2.F32 R54, -RZ, R52.H1_H1 ;  /* 0x30000034ff367230 */ /* 0x000fe20000004100 */
[----:B------:R-:W-:Y:S01]  /*8510*/  F2FP.F16.E4M3.UNPACK_B R85, R85.H1 ;  /* 0x00000055ff55723e */ /* 0x000fe200030006ff */
[----:B------:R-:W-:-:S02]  /*8520*/  HADD2.F32 R156, -RZ, R156.H1_H1 ;  /* 0x3000009cff9c7230 */ /* 0x000fc40000004100 */
[-C--:B------:R-:W-:Y:S01]  /*8530*/  FFMA.FTZ R51, R51, R162.reuse, -R166 ;  /* 0x000000a233337223 */ /* 0x080fe200000108a6 */
[----:B------:R-:W-:Y:S01]  /*8540*/  FFMA.FTZ R52, R55, R162, R164 ;  /* 0x000000a237347223 */ /* 0x000fe200000100a4 */
[CC--:B------:R-:W-:Y:S01]  /*8550*/  FMUL.FTZ R55, R155.reuse, R161.reuse ;  /* 0x000000a19b377220 */ /* 0x0c0fe20000410000 */
[C---:B------:R-:W-:Y:S01]  /*8560*/  FMUL.FTZ R162, R54.reuse, R161 ;  /* 0x000000a136a27220 */ /* 0x040fe20000410000 */
[----:B------:R-:W-:Y:S02]  /*8570*/  F2FP.F16.E4M3.UNPACK_B R161, R53.H1 ;  /* 0x00000035ffa1723e */ /* 0x000fe400030006ff */
[----:B------:R-:W-:Y:S01]  /*8580*/  F2FP.F16.E4M3.UNPACK_B R81, R81.H1 ;  /* 0x00000051ff51723e */ /* 0x000fe200030006ff */
[----:B------:R-:W-:Y:S01]  /*8590*/  FFMA.FTZ R53, R155, R156, R162 ;  /* 0x0000009c9b357223 */ /* 0x000fe200000100a2 */
[----:B------:R-:W-:Y:S01]  /*85a0*/  F2FP.F16.E4M3.UNPACK_B R50, R50.H1 ;  /* 0x00000032ff32723e */ /* 0x000fe200030006ff */
[----:B------:R-:W-:Y:S01]  /*85b0*/  FFMA.FTZ R54, R54, R156, -R55 ;  /* 0x0000009c36367223 */ /* 0x000fe20000010837 */
[----:B------:R-:W-:-:S02]  /*85c0*/  HADD2.F32 R155, -RZ, R85.H0_H0 ;  /* 0x20000055ff9b7230 */ /* 0x000fc40000004100 */
[----:B------:R-:W-:Y:S02]  /*85d0*/  HADD2.F32 R164, -RZ, R161.H0_H0 ;  /* 0x200000a1ffa47230 */ /* 0x000fe40000004100 */
[----:B------:R-:W-:Y:S02]  /*85e0*/  HADD2.F32 R55, -RZ, R81.H0_H0 ;  /* 0x20000051ff377230 */ /* 0x000fe40000004100 */
[----:B------:R-:W-:Y:S02]  /*85f0*/  HADD2.F32 R156, -RZ, R85.H1_H1 ;  /* 0x30000055ff9c7230 */ /* 0x000fe40000004100 */
[-C--:B------:R-:W-:Y:S01]  /*8600*/  FMUL.FTZ R166, R155, R164.reuse ;  /* 0x000000a49ba67220 */ /* 0x080fe20000410000 */
[----:B------:R-:W-:Y:S02]  /*8610*/  HADD2.F32 R81, -RZ, R81.H1_H1 ;  /* 0x30000051ff517230 */ /* 0x000fe40000004100 */
[----:B------:R-:W-:Y:S01]  /*8620*/  FMUL.FTZ R164, R55, R164 ;  /* 0x000000a437a47220 */ /* 0x000fe20000410000 */
[----:B------:R-:W-:-:S02]  /*8630*/  HADD2.F32 R85, -RZ, R161.H1_H1 ;  /* 0x300000a1ff557230 */ /* 0x000fc40000004100 */
[--C-:B------:R-:W-:Y:S02]  /*8640*/  HADD2.F32 R162, -RZ, R50.reuse.H0_H0 ;  /* 0x20000032ffa27230 */ /* 0x100fe40000004100 */
[----:B------:R-:W-:Y:S02]  /*8650*/  HADD2.F32 R161, -RZ, R50.H1_H1 ;  /* 0x30000032ffa17230 */ /* 0x000fe40000004100 */
[-C--:B------:R-:W-:Y:S01]  /*8660*/  FMUL.FTZ R163, R81, R85.reuse ;  /* 0x0000005551a37220 */ /* 0x080fe20000410000 */
[C---:B------:R-:W-:Y:S01]  /*8670*/  FMUL.FTZ R168, R156.reuse, R85 ;  /* 0x000000559ca87220 */ /* 0x040fe20000410000 */
[-C--:B------:R-:W-:Y:S01]  /*8680*/  FFMA.FTZ R50, R55, R162.reuse, -R166 ;  /* 0x000000a237327223 */ /* 0x080fe200000108a6 */
[----:B------:R-:W-:Y:S01]  /*8690*/  FFMA.FTZ R55, R155, R162, R164 ;  /* 0x000000a29b377223 */ /* 0x000fe200000100a4 */
[----:B------:R-:W-:Y:S01]  /*86a0*/  F2FP.F16.E4M3.UNPACK_B R155, R83 ;  /* 0x00000053ff9b723e */ /* 0x000fe200020006ff */
[----:B------:R-:W-:Y:S01]  /*86b0*/  FFMA.FTZ R156, R156, R161, R163 ;  /* 0x000000a19c9c7223 */ /* 0x000fe200000100a3 */
[----:B------:R-:W-:Y:S01]  /*86c0*/  F2FP.F16.E4M3.UNPACK_B R83, R83.H1 ;  /* 0x00000053ff53723e */ /* 0x000fe200030006ff */
[----:B------:R-:W-:Y:S01]  /*86d0*/  FFMA.FTZ R81, R81, R161, -R168 ;  /* 0x000000a151517223 */ /* 0x000fe200000108a8 */
[----:B------:R-:W-:Y:S01]  /*86e0*/  F2FP.F16.E4M3.UNPACK_B R163, R87.H1 ;  /* 0x00000057ffa3723e */ /* 0x000fe200030006ff */
[----:B------:R-:W-:Y:S01]  /*86f0*/  HADD2.F32 R161, -RZ, R155.H0_H0 ;  /* 0x2000009bffa17230 */ /* 0x000fe20000004100 */
[----:B------:R-:W-:Y:S01]  /*8700*/  F2FP.F16.E4M3.UNPACK_B R164, R49.H1 ;  /* 0x00000031ffa4723e */ /* 0x000fe200030006ff */
[----:B------:R-:W-:Y:S01]  /*8710*/  HADD2.F32 R165, -RZ, R83.H0_H0 ;  /* 0x20000053ffa57230 */ /* 0x000fe20000004100 */
[----:B------:R-:W-:Y:S01]  /*8720*/  F2FP.F16.E4M3.UNPACK_B R85, R87 ;  /* 0x00000057ff55723e */ /* 0x000fe200020006ff */
[----:B------:R-:W-:Y:S01]  /*8730*/  HADD2.F32 R166, -RZ, R163.H0_H0 ;  /* 0x200000a3ffa67230 */ /* 0x000fe20000004100 */
[----:B------:R-:W-:Y:S01]  /*8740*/  F2FP.F16.E4M3.UNPACK_B R87, R49 ;  /* 0x00000031ff57723e */ /* 0x000fe200020006ff */
[----:B------:R-:W-:Y:S01]  /*8750*/  HADD2.F32 R170, -RZ, R164.H0_H0 ;  /* 0x200000a4ffaa7230 */ /* 0x000fe20000004100 */
[-C--:B------:R-:W-:Y:S01]  /*8760*/  F2FP.F16.E4M3.UNPACK_B R49, R48.reuse ;  /* 0x00000030ff31723e */ /* 0x080fe200020006ff */
[----:B------:R-:W-:Y:S01]  /*8770*/  HADD2.F32 R162, -RZ, R85.H0_H0 ;  /* 0x20000055ffa27230 */ /* 0x000fe20000004100 */
[----:B------:R-:W-:Y:S01]  /*8780*/  F2FP.F16.E4M3.UNPACK_B R48, R48.H1 ;  /* 0x00000030ff30723e */ /* 0x000fe200030006ff */
[----:B------:R-:W-:-:S02]  /*8790*/  HADD2.F32 R169, -RZ, R87.H0_H0 ;  /* 0x20000057ffa97230 */ /* 0x000fc40000004100 */
[-C--:B------:R-:W-:Y:S01]  /*87a0*/  FMUL.FTZ R174, R166, R170.reuse ;  /* 0x000000aaa6ae7220 */ /* 0x080fe20000410000 */
[----:B------:R-:W-:Y:S01]  /*87b0*/  FMUL.FTZ R171, R165, R170 ;  /* 0x000000aaa5ab7220 */ /* 0x000fe20000410000 */
        /* <DEDUP_REMOVED lines=17> */
[-C--:B------:R-:W-:Y:S01]  /*88d0*/  FMUL.FTZ R170, R85, R168.reuse ;  /* 0x000000a855aa7220 */ /* 0x080fe20000410000 */
[----:B------:R-:W-:Y:S02]  /*88e0*/  HADD2.F32 R164, -RZ, R49.H1_H1 ;  /* 0x30000031ffa47230 */ /* 0x000fe40000004100 */
[----:B------:R-:W-:Y:S01]  /*88f0*/  FMUL.FTZ R168, R155, R168 ;  /* 0x000000a89ba87220 */ /* 0x000fe20000410000 */
[----:B------:R-:W-:Y:S01]  /*8900*/  FFMA.FTZ R162, R162, R167, R169 ;  /* 0x000000a7a2a27223 */ /* 0x000fe200000100a9 */
[-C--:B------:R-:W-:Y:S01]  /*8910*/  FFMA.FTZ R163, R163, R48.reuse, R174 ;  /* 0x00000030a3a37223 */ /* 0x080fe200000100ae */
[----:B------:R-:W-:Y:S01]  /*8920*/  FFMA.FTZ R172, R83, R48, -R172 ;  /* 0x0000003053ac7223 */ /* 0x000fe200000108ac */
[-C--:B------:R-:W-:Y:S01]  /*8930*/  FFMA.FTZ R85, R85, R164.reuse, R168 ;  /* 0x000000a455557223 */ /* 0x080fe200000100a8 */
[----:B------:R-:W-:Y:S01]  /*8940*/  FFMA.FTZ R170, R155, R164, -R170 ;  /* 0x000000a49baa7223 */ /* 0x000fe200000108aa */
[----:B------:R-:W-:-:S02]  /*8950*/  F2FP.SATFINITE.E4M3.F32.PACK_AB_MERGE_C R53, R53, R52, R55 ;  /* 0x000000343535723e */ /* 0x000fc40004807037 */
[----:B------:R-:W-:Y:S02]  /*8960*/  F2FP.SATFINITE.E4M3.F32.PACK_AB_MERGE_C R163, R163, R166, RZ ;  /* 0x000000a6a3a3723e */ /* 0x000fe400048070ff */
[----:B------:R-:W-:Y:S02]  /*8970*/  F2FP.SATFINITE.E4M3.F32.PACK_AB_MERGE_C R50, R81, R50, RZ ;  /* 0x000000325132723e */ /* 0x000fe400048070ff */
[----:B------:R-:W-:Y:S02]  /*8980*/  F2FP.SATFINITE.E4M3.F32.PACK_AB_MERGE_C R165, R172, R165, RZ ;  /* 0x000000a5aca5723e */ /* 0x000fe400048070ff */
[----:B------:R-:W-:Y:S01]  /*8990*/  F2FP.SATFINITE.E4M3.F32.PACK_AB_MERGE_C R87, R85, R162, R163 ;  /* 0x000000a25557723e */ /* 0x000fe200048070a3 */
[----:B------:R-:W-:Y:S01]  /*89a0*/  IMAD.MOV.U32 R85, RZ, RZ, R53 ;  /* 0x000000ffff557224 */ /* 0x000fe200078e0035 */
[----:B------:R-:W-:Y:S02]  /*89b0*/  F2FP.SATFINITE.E4M3.F32.PACK_AB_MERGE_C R81, R54, R51, R50 ;  /* 0x000000333651723e */ /* 0x000fe40004807032 */
[----:B------:R-:W-:-:S07]  /*89c0*/  F2FP.SATFINITE.E4M3.F32.PACK_AB_MERGE_C R83, R170, R161, R165 ;  /* 0x000000a1aa53723e */ /* 0x000fce00048070a5 */
.L_x_6454:
[----:B------:R-:W-:Y:S05]  /*89d0*/  BSYNC B2 ;  /* 0x0000000000027941 */ /* 0x000fea0003800000 */
.L_x_6453:
[----:B------:R-:W-:Y:S01]  /*89e0*/  ISETP.GE.AND P3, PT, R160, R145, PT ;  /* 0x00000091a000720c */ /* 0x000fe20003f66270 */
[----:B------:R-:W-:-:S12]  /*89f0*/  ULDC.64 UR4, c[0x0][0x2e8] ;  /* 0x0000ba0000047ab9 */ /* 0x000fd80000000a00 */
[--C-:B------:R-:W-:Y:S02]  /*8a00*/  @!P3 SHF.R.S32.HI R49, RZ, 0x1f, R160.reuse ;  /* 0x0000001fff31b819 */ /* 0x100fe400000114a0 */
[----:B------:R-:W-:-:S04]  /*8a10*/  @!P3 IADD3 R50, P4, P6, R44, R136, R160 ;  /* 0x000000882c32b210 */ /* 0x000fc80007e9e0a0 */
[----:B------:R-:W-:Y:S02]  /*8a20*/  @!P3 IADD3.X R158, R20, R158, R49, P4, P6 ;  /* 0x0000009e149eb210 */ /* 0x000fe400027ec431 */
[----:B------:R-:W-:-:S04]  /*8a30*/  IADD3 R48, P4, R159, UR4, RZ ;  /* 0x000000049f307c10 */ /* 0x000fc8000ff9e0ff */
[----:B------:R-:W-:Y:S02]  /*8a40*/  IADD3.X R49, R157, UR5, RZ, P4, !PT ;  /* 0x000000059d317c10 */ /* 0x000fe4000a7fe4ff */
[----:B------:R-:W-:-:S03]  /*8a50*/  @!P3 IADD3 R50, P4, R50, UR4, RZ ;  /* 0x000000043232bc10 */ /* 0x000fc6000ff9e0ff */
[----:B-1----:R1:W-:Y:S01]  /*8a60*/  STG.E.128 desc[UR60][R48.64], R80 ;  /* 0x0000005030007986 */ /* 0x0023e2000c101d3c */
[----:B------:R-:W-:-:S05]  /*8a70*/  @!P3 IADD3.X R51, R158, UR5, RZ, P4, !PT ;  /* 0x000000059e33bc10 */ /* 0x000fca000a7fe4ff */
[----:B--2---:R1:W-:Y:S04]  /*8a80*/  @!P3 STG.E.128 desc[UR60][R50.64], R84 ;  /* 0x000000543200b986 */ /* 0x0043e8000c101d3c */
.L_x_6452:
[----:B------:R-:W-:Y:S05]  /*8a90*/  BSYNC B1 ;  /* 0x0000000000017941 */ /* 0x000fea0003800000 */
.L_x_6451:
[----:B-1----:R-:W-:Y:S01]  /*8aa0*/  VIADD R49, R228, 0x40 ;  /* 0x00000040e4317836 */ /* 0x002fe20000000000 */
[----:B------:R-:W-:Y:S04]  /*8ab0*/  BSSY B1, `(.L_x_6455) ;  /* 0x000010b000017945 */ /* 0x000fe80003800000 */
[----:B------:R-:W-:-:S13]  /*8ac0*/  ISETP.GE.OR P3, PT, R49, R118, P0 ;  /* 0x000000763100720c */ /* 0x000fda0000766670 */
[----:B------:R-:W-:Y:S05]  /*8ad0*/  @P3 BRA `(.L_x_6456) ;  /* 0x0000001000203947 */ /* 0x000fea0003800000 */
[----:B------:R-:W3:Y:S04]  /*8ae0*/  LDL R48, [R1+0x18] ;  /* 0x0000180001307983 */ /* 0x000ee80000100800 */
[----:B------:R-:W4:Y:S01]  /*8af0*/  LDL R50, [R1+0x78] ;  /* 0x0000780001327983 */ /* 0x000f220000100800 */
[----:B--2---:R-:W-:Y:S01]  /*8b00*/  IMAD.WIDE.U32 R80, R49, R126, R124 ;  /* 0x0000007e31507225 */ /* 0x004fe200078e007c */
[C---:B------:R-:W-:Y:S01]  /*8b10*/  IADD3 R52, R228.reuse, 0x40, RZ ;  /* 0x00000040e4347810 */ /* 0x040fe20007ffe0ff */
[----:B------:R-:W-:Y:S02]  /*8b20*/  BSSY B2, `(.L_x_6457) ;  /* 0x00000f8000027945 */ /* 0x000fe40003800000 */
[----:B------:R-:W-:Y:S01]  /*8b30*/  VIADD R51, R228, 0x40 ;  /* 0x00000040e4337836 */ /* 0x000fe20000000000 */
[----:B------:R-:W-:Y:S01]  /*8b40*/  IADD3 R82, P3, P4, R44, R80, R27 ;  /* 0x000000502c527210 */ /* 0x000fe20007c7e01b */
[----:B------:R-:W-:-:S02]  /*8b50*/  IMAD.SHL.U32 R52, R52, 0x80, RZ ;  /* 0x0000008034347824 */ /* 0x000fc400078e00ff */
[----:B------:R-:W-:-:S03]  /*8b60*/  IMAD.SHL.U32 R51, R51, 0x80, RZ ;  /* 0x0000008033337824 */ /* 0x000fc600078e00ff */
[----:B------:R-:W-:Y:S02]  /*8b70*/  LOP3.LUT R52, R52, 0x380, RZ, 0xc0, !PT ;  /* 0x0000038034347812 */ /* 0x000fe400078ec0ff */
[----:B------:R-:W-:-:S04]  /*8b80*/  LOP3.LUT R51, R51, 0x380, RZ, 0xc0, !PT ;  /* 0x0000038033337812 */ /* 0x000fc800078ec0ff */
[----:B------:R-:W-:Y:S02]  /*8b90*/  SHF.R.U32.HI R51, RZ, 0x3, R51 ;  /* 0x00000003ff337819 */ /* 0x000fe40000011633 */
[----:B---3--:R-:W-:Y:S01]  /*8ba0*/  LOP3.LUT P6, RZ, R48, 0x2, RZ, 0xc0, !PT ;  /* 0x0000000230ff7812 */ /* 0x008fe200078cc0ff */
[----:B------:R-:W-:-:S04]  /*8bb0*/  IMAD R48, R123, R126, RZ ;  /* 0x0000007e7b307224 */ /* 0x000fc800078e02ff */
[----:B------:R-:W-:Y:S01]  /*8bc0*/  IMAD R83, R49, R127, R48 ;  /* 0x0000007f31537224 */ /* 0x000fe200078e0230 */
[----:B------:R-:W-:-:S03]  /*8bd0*/  SEL R48, R115, R146, !P6 ;  /* 0x0000009273307207 */ /* 0x000fc60007000000 */
[----:B------:R-:W-:Y:S01]  /*8be0*/  IMAD.IADD R83, R81, 0x1, R83 ;  /* 0x0000000151537824 */ /* 0x000fe200078e0253 */
[----:B------:R-:W-:-:S04]  /*8bf0*/  SHF.R.S32.HI R49, RZ, 0x1f, R48 ;  /* 0x0000001fff317819 */ /* 0x000fc80000011430 */
[----:B------:R-:W-:Y:S02]  /*8c00*/  LEA.HI R49, R49, R48, RZ, 0x5 ;  /* 0x0000003031317211 */ /* 0x000fe400078f28ff */
[----:B------:R-:W-:Y:S02]  /*8c10*/  IADD3.X R86, R20, R83, R21, P3, P4 ;  /* 0x0000005314567210 */ /* 0x000fe40001fe8415 */
[----:B------:R-:W-:-:S05]  /*8c20*/  LEA.HI.SX32 R49, R49, R28, 0x1b ;  /* 0x0000001c31317211 */ /* 0x000fca00078fdaff */
[----:B------:R-:W-:Y:S02]  /*8c30*/  IMAD.SHL.U32 R85, R49, 0x10, RZ ;  /* 0x0000001031557824 */ /* 0x000fe400078e00ff */
[----:B------:R-:W-:-:S03]  /*8c40*/  IMAD R49, R17, 0x7000, R113 ;  /* 0x0000700011317824 */ /* 0x000fc600078e0271 */
[----:B------:R-:W-:Y:S01]  /*8c50*/  LOP3.LUT R48, R52, 0x70, R85, 0xf8, !PT ;  /* 0x0000007034307812 */ /* 0x000fe200078ef855 */
[----:B------:R-:W-:-:S03]  /*8c60*/  IMAD.IADD R49, R16, 0x1, R49 ;  /* 0x0000000110317824 */ /* 0x000fc600078e0231 */
[----:B------:R-:W-:-:S05]  /*8c70*/  LOP3.LUT R48, R48, R51, RZ, 0x3c, !PT ;  /* 0x0000003330307212 */ /* 0x000fca00078e3cff */
[----:B----4-:R-:W-:-:S04]  /*8c80*/  IMAD.IADD R48, R50, 0x1, R48 ;  /* 0x0000000132307824 */ /* 0x010fc800078e0230 */
[----:B------:R-:W-:-:S04]  /*8c90*/  IMAD R51, R17, 0x7000, R48 ;  /* 0x0000700011337824 */ /* 0x000fc800078e0230 */
[----:B------:R-:W-:Y:S02]  /*8ca0*/  IMAD.IADD R52, R16, 0x1, R51 ;  /* 0x0000000110347824 */ /* 0x000fe400078e0233 */
[----:B------:R-:W1:Y:S04]  /*8cb0*/  LDS.128 R48, [R49+0x20400] ;  /* 0x0204000031307984 */ /* 0x000e680000000c00 */
[----:B------:R-:W2:Y:S01]  /*8cc0*/  LDS.128 R52, [R52+0x20400] ;  /* 0x0204000034347984 */ /* 0x000ea20000000c00 */
[----:B------:R-:W-:Y:S05]  /*8cd0*/  @P2 BRA `(.L_x_6458) ;  /* 0x0000000c00702947 */ /* 0x000fea0003800000 */
[--C-:B------:R-:W-:Y:S01]  /*8ce0*/  SHF.R.U32.HI R163, RZ, 0x8, R57.reuse ;  /* 0x00000008ffa37819 */ /* 0x100fe20000011639 */
[----:B--2---:R-:W-:Y:S01]  /*8cf0*/  IMAD.MOV.U32 R58, RZ, RZ, R54 ;  /* 0x000000ffff3a7224 */ /* 0x004fe200078e0036 */
[----:B------:R-:W-:Y:S01]  /*8d00*/  LOP3.LUT R87, R57, 0xff, RZ, 0xc0, !PT ;  /* 0x000000ff39577812 */ /* 0x000fe200078ec0ff */
[----:B-1----:R-:W-:Y:S01]  /*8d10*/  IMAD.MOV.U32 R56, RZ, RZ, R50 ;  /* 0x000000ffff387224 */ /* 0x002fe200078e0032 */
[----:B------:R-:W-:Y:S02]  /*8d20*/  SHF.R.U32.HI R162, RZ, 0x18, R57 ;  /* 0x00000018ffa27819 */ /* 0x000fe40000011639 */
[--C-:B------:R-:W-:Y:S02]  /*8d30*/  SHF.R.U32.HI R157, RZ, 0x8, R63.reuse ;  /* 0x00000008ff9d7819 */ /* 0x100fe4000001163f */
[----:B------:R-:W-:Y:S01]  /*8d40*/  MOV R60, R48 ;  /* 0x00000030003c7202 */ /* 0x000fe20000000f00 */
[----:B------:R-:W-:Y:S01]  /*8d50*/  IMAD.SHL.U32 R48, R163, 0x100, RZ ;  /* 0x00000100a3307824 */ /* 0x000fe200078e00ff */
[----:B------:R-:W-:Y:S01]  /*8d60*/  LOP3.LUT R155, R63, 0xff, RZ, 0xc0, !PT ;  /* 0x000000ff3f9b7812 */ /* 0x000fe200078ec0ff */
[----:B------:R-:W-:Y:S01]  /*8d70*/  IMAD.SHL.U32 R54, R157, 0x100, RZ ;  /* 0x000001009d367824 */ /* 0x000fe200078e00ff */
[----:B------:R-:W-:-:S02]  /*8d80*/  SHF.R.U32.HI R156, RZ, 0x18, R63 ;  /* 0x00000018ff9c7819 */ /* 0x000fc4000001163f */
[----:B------:R-:W-:Y:S02]  /*8d90*/  SHF.R.U32.HI R160, RZ, 0x8, R59 ;  /* 0x00000008ffa07819 */ /* 0x000fe4000001163b */
[----:B------:R-:W-:Y:S02]  /*8da0*/  PRMT R87, R162, 0x654, R87 ;  /* 0x00000654a2577816 */ /* 0x000fe40000000057 */
[----:B------:R-:W-:Y:S02]  /*8db0*/  SHF.R.U32.HI R84, RZ, 0x10, R57 ;  /* 0x00000010ff547819 */ /* 0x000fe40000011639 */
[----:B------:R-:W-:Y:S02]  /*8dc0*/  LOP3.LUT R136, R59, 0xff, RZ, 0xc0, !PT ;  /* 0x000000ff3b887812 */ /* 0x000fe400078ec0ff */
[----:B------:R-:W-:Y:S02]  /*8dd0*/  SHF.R.U32.HI R161, RZ, 0x18, R59 ;  /* 0x00000018ffa17819 */ /* 0x000fe4000001163b */
[----:B------:R-:W-:-:S02]  /*8de0*/  SHF.R.U32.HI R57, RZ, 0x10, R61 ;  /* 0x00000010ff397819 */ /* 0x000fc4000001163d */
[--C-:B------:R-:W-:Y:S02]  /*8df0*/  SHF.R.U32.HI R159, RZ, 0x8, R61.reuse ;  /* 0x00000008ff9f7819 */ /* 0x100fe4000001163d */
[----:B------:R-:W-:Y:S02]  /*8e00*/  LOP3.LUT R137, R61, 0xff, RZ, 0xc0, !PT ;  /* 0x000000ff3d897812 */ /* 0x000fe400078ec0ff */
[----:B------:R-:W-:Y:S01]  /*8e10*/  SHF.R.U32.HI R158, RZ, 0x18, R61 ;  /* 0x00000018ff9e7819 */ /* 0x000fe2000001163d */
[----:B------:R-:W-:Y:S01]  /*8e20*/  IMAD.MOV.U32 R61, RZ, RZ, R52 ;  /* 0x000000ffff3d7224 */ /* 0x000fe200078e0034 */
[----:B------:R-:W-:Y:S01]  /*8e30*/  PRMT R155, R156, 0x654, R155 ;  /* 0x000006549c9b7816 */ /* 0x000fe2000000009b */
[----:B------:R-:W-:Y:S01]  /*8e40*/  IMAD.U32 R52, R84, 0x10000, RZ ;  /* 0x0001000054347824 */ /* 0x000fe200078e00ff */
[----:B------:R-:W-:Y:S02]  /*8e50*/  SHF.R.U32.HI R62, RZ, 0x10, R59 ;  /* 0x00000010ff3e7819 */ /* 0x000fe4000001163b */
[----:B------:R-:W-:Y:S01]  /*8e60*/  LOP3.LUT R87, R87, 0xff00, R48, 0xf8, !PT ;  /* 0x0000ff0057577812 */ /* 0x000fe200078ef830 */
[----:B------:R-:W-:Y:S01]  /*8e70*/  IMAD.SHL.U32 R48, R160, 0x100, RZ ;  /* 0x00000100a0307824 */ /* 0x000fe200078e00ff */
[----:B------:R-:W-:-:S02]  /*8e80*/  SHF.R.U32.HI R59, RZ, 0x10, R63 ;  /* 0x00000010ff3b7819 */ /* 0x000fc4000001163f */
[----:B------:R-:W-:Y:S02]  /*8e90*/  PRMT R63, R161, 0x654, R136 ;  /* 0x00000654a13f7816 */ /* 0x000fe40000000088 */
[----:B------:R-:W-:Y:S01]  /*8ea0*/  PRMT R137, R158, 0x654, R137 ;  /* 0x000006549e897816 */ /* 0x000fe20000000089 */
[----:B------:R-:W-:Y:S01]  /*8eb0*/  IMAD.U32 R59, R59, 0x10000, RZ ;  /* 0x000100003b3b7824 */ /* 0x000fe200078e00ff */
[----:B------:R-:W-:Y:S01]  /*8ec0*/  LOP3.LUT R158, R155, 0xff00, R54, 0xf8, !PT ;  /* 0x0000ff009b9e7812 */ /* 0x000fe200078ef836 */
[----:B------:R-:W-:Y:S01]  /*8ed0*/  IMAD.U32 R54, R57, 0x10000, RZ ;  /* 0x0001000039367824 */ /* 0x000fe200078e00ff */
[----:B------:R-:W-:Y:S02]  /*8ee0*/  SHF.L.U32 R50, R159, 0x8, RZ ;  /* 0x000000089f327819 */ /* 0x000fe400000006ff */
[----:B------:R-:W-:Y:S02]  /*8ef0*/  F2FP.F16.E4M3.UNPACK_B R155, R154.H1 ;  /* 0x0000009aff9b723e */ /* 0x000fe400030006ff */
[----:B------:R-:W-:-:S02]  /*8f00*/  F2FP.F16.E4M3.UNPACK_B R84, R61.H1 ;  /* 0x0000003dff54723e */ /* 0x000fc400030006ff */
[----:B------:R-:W-:Y:S01]  /*8f10*/  LOP3.LUT R63, R63, 0xff00, R48, 0xf8, !PT ;  /* 0x0000ff003f3f7812 */ /* 0x000fe200078ef830 */
[----:B------:R-:W-:Y:S01]  /*8f20*/  IMAD.U32 R48, R62, 0x10000, RZ ;  /* 0x000100003e307824 */ /* 0x000fe200078e00ff */
[----:B------:R-:W-:Y:S01]  /*8f30*/  LOP3.LUT R137, R137, 0xff00, R50, 0xf8, !PT ;  /* 0x0000ff0089897812 */ /* 0x000fe200078ef832 */
[----:B------:R-:W-:Y:S01]  /*8f40*/  HADD2.F32 R50, -RZ, R155.H0_H0 ;  /* 0x2000009bff327230 */ /* 0x000fe20000004100 */
[----:B------:R-:W-:Y:S01]  /*8f50*/  LOP3.LUT R52, R87, 0xff0000, R52, 0xf8, !PT ;  /* 0x00ff000057347812 */ /* 0x000fe200078ef834 */
[----:B------:R-:W-:Y:S01]  /*8f60*/  HADD2.F32 R87, -RZ, R84.H0_H0 ;  /* 0x20000054ff577230 */ /* 0x000fe20000004100 */
[----:B------:R-:W-:Y:S02]  /*8f70*/  F2FP.F16.E4M3.UNPACK_B R62, R60.H1 ;  /* 0x0000003cff3e723e */ /* 0x000fe400030006ff */
[----:B------:R-:W-:Y:S02]  /*8f80*/  F2FP.F16.E4M3.UNPACK_B R136, R152.H1 ;  /* 0x00000098ff88723e */ /* 0x000fe400030006ff */
[----:B------:R-:W-:Y:S01]  /*8f90*/  LOP3.LUT R48, R63, 0xff0000, R48, 0xf8, !PT ;  /* 0x00ff00003f307812 */ /* 0x000fe200078ef830 */
[----:B------:R-:W-:-:S02]  /*8fa0*/  HADD2.F32 R63, -RZ, R62.H0_H0 ;  /* 0x2000003eff3f7230 */ /* 0x000fc40000004100 */
[-C--:B------:R-:W-:Y:S01]  /*8fb0*/  FMUL.FTZ R160, R87, R50.reuse ;  /* 0x0000003257a07220 */ /* 0x080fe20000410000 */
[--C-:B------:R-:W-:Y:S01]  /*8fc0*/  HADD2.F32 R156, -RZ, R136.reuse.H0_H0 ;  /* 0x20000088ff9c7230 */ /* 0x100fe20000004100 */
[----:B------:R-:W-:Y:S01]  /*8fd0*/  LOP3.LUT R54, R137, 0xff0000, R54, 0xf8, !PT ;  /* 0x00ff000089367812 */ /* 0x000fe200078ef836 */
[----:B------:R-:W-:Y:S02]  /*8fe0*/  HADD2.F32 R137, -RZ, R136.H1_H1 ;  /* 0x30000088ff897230 */ /* 0x000fe40000004100 */
[C---:B------:R-:W-:Y:S01]  /*8ff0*/  FMUL.FTZ R162, R63.reuse, R50 ;  /* 0x000000323fa27220 */ /* 0x040fe20000410000 */
[----:B------:R-:W-:Y:S02]  /*9000*/  HADD2.F32 R62, -RZ, R62.H1_H1 ;  /* 0x3000003eff3e7230 */ /* 0x000fe40000004100 */
[----:B------:R-:W-:Y:S01]  /*9010*/  FFMA.FTZ R57, R63, R156, -R160 ;  /* 0x0000009c3f397223 */ /* 0x000fe200000108a0 */
[----:B------:R-:W-:Y:S01]  /*9020*/  HADD2.F32 R63, -RZ, R155.H1_H1 ;  /* 0x3000009bff3f7230 */ /* 0x000fe20000004100 */
[----:B------:R-:W-:Y:S01]  /*9030*/  F2FP.F16.E4M3.UNPACK_B R155, R154 ;  /* 0x0000009aff9b723e */ /* 0x000fe200020006ff */
[----:B------:R-:W-:Y:S01]  /*9040*/  HADD2.F32 R136, -RZ, R84.H1_H1 ;  /* 0x30000054ff887230 */ /* 0x000fe20000004100 */
[----:B------:R-:W-:-:S02]  /*9050*/  F2FP.F16.E4M3.UNPACK_B R61, R61 ;  /* 0x0000003dff3d723e */ /* 0x000fc400020006ff */
[----:B------:R-:W-:Y:S01]  /*9060*/  F2FP.F16.E4M3.UNPACK_B R84, R60 ;  /* 0x0000003cff54723e */ /* 0x000fe200020006ff */
[-C--:B------:R-:W-:Y:S01]  /*9070*/  FMUL.FTZ R159, R62, R63.reuse ;  /* 0x0000003f3e9f7220 */ /* 0x080fe20000410000 */
[----:B------:R-:W-:Y:S01]  /*9080*/  LOP3.LUT R50, R158, 0xff0000, R59, 0xf8, !PT ;  /* 0x00ff00009e327812 */ /* 0x000fe200078ef83b */
[----:B------:R-:W-:Y:S01]  /*9090*/  FFMA.FTZ R59, R87, R156, R162 ;  /* 0x0000009c573b7223 */ /* 0x000fe200000100a2 */
[----:B------:R-:W-:Y:S01]  /*90a0*/  F2FP.F16.E4M3.UNPACK_B R152, R152 ;  /* 0x00000098ff98723e */ /* 0x000fe200020006ff */
[----:B------:R-:W-:Y:S02]  /*90b0*/  HADD2.F32 R156, -RZ, R155.H0_H0 ;  /* 0x2000009bff9c7230 */ /* 0x000fe40000004100 */
[----:B------:R-:W-:Y:S01]  /*90c0*/  FMUL.FTZ R157, R136, R63 ;  /* 0x0000003f889d7220 */ /* 0x000fe20000410000 */
[----:B------:R-:W-:Y:S02]  /*90d0*/  HADD2.F32 R87, -RZ, R61.H0_H0 ;  /* 0x2000003dff577230 */ /* 0x000fe40000004100 */
        /* <DEDUP_REMOVED lines=13> */
[-C--:B------:R-:W-:Y:S01]  /*91b0*/  FMUL.FTZ R87, R136, R155.reuse ;  /* 0x0000009b88577220 */ /* 0x080fe20000410000 */
[----:B------:R-:W-:Y:S01]  /*91c0*/  F2FP.F16.E4M3.UNPACK_B R152, R58.H1 ;  /* 0x0000003aff98723e */ /* 0x000fe200030006ff */
[C---:B------:R-:W-:Y:S01]  /*91d0*/  FMUL.FTZ R155, R84.reuse, R155 ;  /* 0x0000009b549b7220 */ /* 0x040fe20000410000 */
[----:B------:R-:W-:Y:S01]  /*91e0*/  F2FP.F16.E4M3.UNPACK_B R156, R151.H1 ;  /* 0x00000097ff9c723e */ /* 0x000fe200030006ff */
[-C--:B------:R-:W-:Y:S01]  /*91f0*/  FFMA.FTZ R84, R84, R137.reuse, -R87 ;  /* 0x0000008954547223 */ /* 0x080fe20000010857 */
[-C--:B------:R-:W-:Y:S01]  /*9200*/  F2FP.F16.E4M3.UNPACK_B R87, R56.reuse.H1 ;  /* 0x00000038ff57723e */ /* 0x080fe200030006ff */
[--C-:B------:R-:W-:Y:S02]  /*9210*/  HADD2.F32 R158, -RZ, R157.reuse.H0_H0 ;  /* 0x2000009dff9e7230 */ /* 0x100fe40000004100 */
[----:B------:R-:W-:Y:S01]  /*9220*/  FFMA.FTZ R136, R136, R137, R155 ;  /* 0x0000008988887223 */ /* 0x000fe2000001009b */
[--C-:B------:R-:W-:Y:S01]  /*9230*/  HADD2.F32 R154, -RZ, R152.reuse.H0_H0 ;  /* 0x20000098ff9a7230 */ /* 0x100fe20000004100 */
[----:B------:R-:W-:Y:S01]  /*9240*/  F2FP.F16.E4M3.UNPACK_B R153, R153 ;  /* 0x00000099ff99723e */ /* 0x000fe200020006ff */
[----:B------:R-:W-:Y:S01]  /*9250*/  HADD2.F32 R159, -RZ, R157.H1_H1 ;  /* 0x3000009dff9f7230 */ /* 0x000fe20000004100 */
[----:B------:R-:W-:Y:S01]  /*9260*/  F2FP.F16.E4M3.UNPACK_B R56, R56 ;  /* 0x00000038ff38723e */ /* 0x000fe200020006ff */
[----:B------:R-:W-:-:S02]  /*9270*/  HADD2.F32 R155, -RZ, R152.H1_H1 ;  /* 0x30000098ff9b7230 */ /* 0x000fc40000004100 */
[-C--:B------:R-:W-:Y:S01]  /*9280*/  FMUL.FTZ R160, R154, R158.reuse ;  /* 0x0000009e9aa07220 */ /* 0x080fe20000410000 */
[--C-:B------:R-:W-:Y:S01]  /*9290*/  HADD2.F32 R137, -RZ, R87.reuse.H0_H0 ;  /* 0x20000057ff897230 */ /* 0x100fe20000004100 */
[----:B------:R-:W-:Y:S01]  /*92a0*/  F2FP.SATFINITE.E4M3.F32.PACK_AB_MERGE_C R57, R60, R57, RZ ;  /* 0x000000393c39723e */ /* 0x000fe200048070ff */
[--C-:B------:R-:W-:Y:S02]  /*92b0*/  HADD2.F32 R157, -RZ, R156.reuse.H0_H0 ;  /* 0x2000009cff9d7230 */ /* 0x100fe40000004100 */
[----:B------:R-:W-:Y:S01]  /*92c0*/  FMUL.FTZ R163, R155, R159 ;  /* 0x0000009f9ba37220 */ /* 0x000fe20000410000 */
[----:B------:R-:W-:Y:S02]  /*92d0*/  HADD2.F32 R152, -RZ, R87.H1_H1 ;  /* 0x30000057ff987230 */ /* 0x000fe40000004100 */
[C---:B------:R-:W-:Y:S01]  /*92e0*/  FMUL.FTZ R161, R137.reuse, R158 ;  /* 0x0000009e89a17220 */ /* 0x040fe20000410000 */
[----:B------:R-:W-:Y:S02]  /*92f0*/  HADD2.F32 R156, -RZ, R156.H1_H1 ;  /* 0x3000009cff9c7230 */ /* 0x000fe40000004100 */
[----:B------:R-:W-:Y:S01]  /*9300*/  FFMA.FTZ R87, R137, R157, -R160 ;  /* 0x0000009d89577223 */ /* 0x000fe200000108a0 */
[----:B------:R-:W-:Y:S01]  /*9310*/  FMUL.FTZ R160, R152, R159 ;  /* 0x0000009f98a07220 */ /* 0x000fe20000410000 */
[----:B------:R-:W-:Y:S01]  /*9320*/  FFMA.FTZ R137, R154, R157, R161 ;  /* 0x0000009d9a897223 */ /* 0x000fe200000100a1 */
[----:B------:R-:W-:Y:S01]  /*9330*/  FFMA.FTZ R158, R152, R156, -R163 ;  /* 0x0000009c989e7223 */ /* 0x000fe200000108a3 */
[----:B------:R-:W-:Y:S01]  /*9340*/  F2FP.F16.E4M3.UNPACK_B R152, R58 ;  /* 0x0000003aff98723e */ /* 0x000fe200020006ff */
[----:B------:R-:W-:Y:S01]  /*9350*/  FFMA.FTZ R160, R155, R156, R160 ;  /* 0x0000009c9ba07223 */ /* 0x000fe200000100a0 */
[----:B------:R-:W-:-:S02]  /*9360*/  HADD2.F32 R155, -RZ, R153.H0_H0 ;  /* 0x20000099ff9b7230 */ /* 0x000fc40000004100 */
[----:B------:R-:W-:Y:S01]  /*9370*/  HADD2.F32 R157, -RZ, R153.H1_H1 ;  /* 0x30000099ff9d7230 */ /* 0x000fe20000004100 */
[----:B------:R-:W-:Y:S01]  /*9380*/  F2FP.F16.E4M3.UNPACK_B R153, R151 ;  /* 0x00000097ff99723e */ /* 0x000fe200020006ff */
[----:B------:R-:W-:Y:S01]  /*9390*/  HADD2.F32 R151, -RZ, R152.H0_H0 ;  /* 0x20000098ff977230 */ /* 0x000fe20000004100 */
        /* <DEDUP_REMOVED lines=8> */
[----:B------:R-:W-:Y:S01]  /*9420*/  FFMA.FTZ R159, R58, R154, -R159 ;  /* 0x0000009a3a9f7223 */ /* 0x000fe2000001089f */
[----:B------:R-:W-:Y:S01]  /*9430*/  F2FP.SATFINITE.E4M3.F32.PACK_AB_MERGE_C R58, R62, R59, RZ ;  /* 0x0000003b3e3a723e */ /* 0x000fe200048070ff */
[----:B------:R-:W-:Y:S02]  /*9440*/  HADD2.F32 R153, -RZ, R153.H1_H1 ;  /* 0x30000099ff997230 */ /* 0x000fe40000004100 */
[----:B------:R-:W-:Y:S01]  /*9450*/  FMUL.FTZ R155, R152, R157 ;  /* 0x0000009d989b7220 */ /* 0x000fe20000410000 */
[----:B------:R-:W-:Y:S01]  /*9460*/  F2FP.SATFINITE.E4M3.F32.PACK_AB_MERGE_C R59, R84, R63, R57 ;  /* 0x0000003f543b723e */ /* 0x000fe20004807039 */
[C---:B------:R-:W-:Y:S01]  /*9470*/  FMUL.FTZ R157, R56.reuse, R157 ;  /* 0x0000009d389d7220 */ /* 0x040fe20000410000 */
[----:B------:R-:W-:Y:S01]  /*9480*/  F2FP.F16.E4M3.UNPACK_B R62, R53 ;  /* 0x00000035ff3e723e */ /* 0x000fe200020006ff */
[----:B------:R-:W-:Y:S01]  /*9490*/  FFMA.FTZ R56, R56, R153, -R155 ;  /* 0x0000009938387223 */ /* 0x000fe2000001089b */
[----:B------:R-:W-:Y:S01]  /*94a0*/  F2FP.F16.E4M3.UNPACK_B R63, R54 ;  /* 0x00000036ff3f723e */ /* 0x000fe200020006ff */
[----:B------:R-:W-:Y:S01]  /*94b0*/  FFMA.FTZ R156, R151, R154, R156 ;  /* 0x0000009a979c7223 */ /* 0x000fe2000001009c */
[----:B------:R-:W-:Y:S01]  /*94c0*/  F2FP.SATFINITE.E4M3.F32.PACK_AB_MERGE_C R58, R136, R61, R58 ;  /* 0x0000003d883a723e */ /* 0x000fe2000480703a */
[----:B------:R-:W-:Y:S01]  /*94d0*/  FFMA.FTZ R157, R152, R153, R157 ;  /* 0x00000099989d7223 */ /* 0x000fe2000001009d */
[----:B------:R-:W-:Y:S01]  /*94e0*/  F2FP.F16.E4M3.UNPACK_B R61, R49 ;  /* 0x00000031ff3d723e */ /* 0x000fe200020006ff */
[----:B------:R-:W-:Y:S01]  /*94f0*/  HADD2.F32 R84, -RZ, R62.H0_H0 ;  /* 0x2000003eff547230 */ /* 0x000fe20000004100 */
[----:B------:R-:W-:Y:S01]  /*9500*/  F2FP.F16.E4M3.UNPACK_B R136, R52 ;  /* 0x00000034ff88723e */ /* 0x000fe200020006ff */
[----:B------:R-:W-:Y:S01]  /*9510*/  HADD2.F32 R151, -RZ, R63.H0_H0 ;  /* 0x2000003fff977230 */ /* 0x000fe20000004100 */
        /* <DEDUP_REMOVED lines=13> */
[----:B------:R-:W-:Y:S01]  /*95f0*/  F2FP.F16.E4M3.UNPACK_B R84, R53.H1 ;  /* 0x00000035ff54723e */ /* 0x000fe200030006ff */
[C---:B------:R-:W-:Y:S01]  /*9600*/  FMUL.FTZ R152, R63.reuse, R152 ;  /* 0x000000983f987220 */ /* 0x040fe20000410000 */
[----:B------:R-:W-:Y:S02]  /*9610*/  F2FP.F16.E4M3.UNPACK_B R137, R54.H1 ;  /* 0x00000036ff89723e */ /* 0x000fe400030006ff */
[----:B------:R-:W-:Y:S01]  /*9620*/  F2FP.F16.E4M3.UNPACK_B R62, R49.H1 ;  /* 0x00000031ff3e723e */ /* 0x000fe200030006ff */
[-C--:B------:R-:W-:Y:S01]  /*9630*/  FFMA.FTZ R49, R63, R136.reuse, -R154 ;  /* 0x000000883f317223 */ /* 0x080fe2000001089a */
[----:B------:R-:W-:Y:S01]  /*9640*/  FFMA.FTZ R54, R87, R136, R152 ;  /* 0x0000008857367223 */ /* 0x000fe20000010098 */
[----:B------:R-:W-:Y:S01]  /*9650*/  F2FP.F16.E4M3.UNPACK_B R52, R52.H1 ;  /* 0x00000034ff34723e */ /* 0x000fe200030006ff */
[----:B------:R-:W-:Y:S01]  /*9660*/  HADD2.F32 R63, -RZ, R84.H0_H0 ;  /* 0x20000054ff3f7230 */ /* 0x000fe20000004100 */
[-C--:B------:R-:W-:Y:S01]  /*9670*/  F2FP.F16.E4M3.UNPACK_B R157, R50.reuse.H1 ;  /* 0x00000032ff9d723e */ /* 0x080fe200030006ff */
[----:B------:R-:W-:Y:S01]  /*9680*/  HADD2.F32 R136, -RZ, R137.H0_H0 ;  /* 0x20000089ff887230 */ /* 0x000fe20000004100 */
[----:B------:R-:W-:Y:S01]  /*9690*/  F2FP.F16.E4M3.UNPACK_B R156, R50 ;  /* 0x00000032ff9c723e */ /* 0x000fe200020006ff */
        /* <DEDUP_REMOVED lines=9> */
[-C--:B------:R-:W-:Y:S01]  /*9730*/  FFMA.FTZ R52, R53, R84.reuse, -R152 ;  /* 0x0000005435347223 */ /* 0x080fe20000010898 */
[-C--:B------:R-:W-:Y:S01]  /*9740*/  FMUL.FTZ R153, R87, R151.reuse ;  /* 0x0000009757997220 */ /* 0x080fe20000410000 */
[----:B------:R-:W-:Y:S01]  /*9750*/  FFMA.FTZ R53, R63, R84, R136 ;  /* 0x000000543f357223 */ /* 0x000fe20000010088 */
[C---:B------:R-:W-:Y:S01]  /*9760*/  FMUL.FTZ R152, R62.reuse, R151 ;  /* 0x000000973e987220 */ /* 0x040fe20000410000 */
[----:B------:R-:W-:Y:S01]  /*9770*/  F2FP.F16.E4M3.UNPACK_B R84, R51 ;  /* 0x00000033ff54723e */ /* 0x000fe200020006ff */
[----:B------:R-:W-:Y:S01]  /*9780*/  FFMA.FTZ R63, R62, R137, -R153 ;  /* 0x000000893e3f7223 */ /* 0x000fe20000010899 */
[----:B------:R-:W-:Y:S01]  /*9790*/  F2FP.F16.E4M3.UNPACK_B R51, R51.H1 ;  /* 0x00000033ff33723e */ /* 0x000fe200030006ff */
[----:B------:R-:W-:Y:S01]  /*97a0*/  FFMA.FTZ R62, R87, R137, R152 ;  /* 0x00000089573e7223 */ /* 0x000fe20000010098 */
[-C--:B------:R-:W-:Y:S01]  /*97b0*/  F2FP.F16.E4M3.UNPACK_B R136, R55.reuse ;  /* 0x00000037ff88723e */ /* 0x080fe200020006ff */
[----:B------:R-:W-:Y:S01]  /*97c0*/  HADD2.F32 R158, -RZ, R157.H0_H0 ;  /* 0x2000009dff9e7230 */ /* 0x000fe20000004100 */
[----:B------:R-:W-:Y:S01]  /*97d0*/  F2FP.F16.E4M3.UNPACK_B R137, R55.H1 ;  /* 0x00000037ff89723e */ /* 0x000fe200030006ff */
[----:B------:R-:W-:Y:S01]  /*97e0*/  HADD2.F32 R87, -RZ, R51.H0_H0 ;  /* 0x20000033ff577230 */ /* 0x000fe20000004100 */
[----:B------:R-:W-:Y:S01]  /*97f0*/  F2FP.F16.E4M3.UNPACK_B R153, R48 ;  /* 0x00000030ff99723e */ /* 0x000fe200020006ff */
[----:B------:R-:W-:Y:S01]  /*9800*/  HADD2.F32 R151, -RZ, R136.H0_H0 ;  /* 0x20000088ff977230 */ /* 0x000fe20000004100 */
[----:B------:R-:W-:Y:S01]  /*9810*/  F2FP.SATFINITE.E4M3.F32.PACK_AB_MERGE_C R52, R63, R52, RZ ;  /* 0x000000343f34723e */ /* 0x000fe200048070ff */
[----:B------:R-:W-:-:S02]  /*9820*/  HADD2.F32 R48, -RZ, R156.H0_H0 ;  /* 0x2000009cff307230 */ /* 0x000fc40000004100 */
[----:B------:R-:W-:Y:S01]  /*9830*/  FMUL.FTZ R159, R87, R158 ;  /* 0x0000009e579f7220 */ /* 0x000fe20000410000 */
[----:B------:R-:W-:Y:S01]  /*9840*/  HADD2.F32 R152, -RZ, R137.H0_H0 ;  /* 0x20000089ff987230 */ /* 0x000fe20000004100 */
[----:B------:R-:W-:Y:S01]  /*9850*/  F2FP.SATFINITE.E4M3.F32.PACK_AB_MERGE_C R53, R62, R53, RZ ;  /* 0x000000353e35723e */ /* 0x000fe200048070ff */
[----:B------:R-:W-:Y:S02]  /*9860*/  HADD2.F32 R155, -RZ, R154.H0_H0 ;  /* 0x2000009aff9b7230 */ /* 0x000fe40000004100 */
[----:B------:R-:W-:Y:S01]  /*9870*/  FMUL.FTZ R160, R151, R48 ;  /* 0x0000003097a07220 */ /* 0x000fe20000410000 */
[----:B------:R-:W-:Y:S02]  /*9880*/  HADD2.F32 R55, -RZ, R84.H0_H0 ;  /* 0x20000054ff377230 */ /* 0x000fe40000004100 */
[C---:B------:R-:W-:Y:S01]  /*9890*/  FMUL.FTZ R164, R152.reuse, R158 ;  /* 0x0000009e98a47220 */ /* 0x040fe20000410000 */
[----:B------:R-:W-:Y:S02]  /*98a0*/  HADD2.F32 R50, -RZ, R153.H0_H0 ;  /* 0x20000099ff327230 */ /* 0x000fe40000004100 */
[----:B------:R-:W-:Y:S01]  /*98b0*/  FFMA.FTZ R159, R152, R155, R159 ;  /* 0x0000009b989f7223 */ /* 0x000fe2000001009f */
[----:B------:R-:W-:-:S02]  /*98c0*/  HADD2.F32 R137, -RZ, R137.H1_H1 ;  /* 0x30000089ff897230 */ /* 0x000fc40000004100 */
[C---:B------:R-:W-:Y:S01]  /*98d0*/  FMUL.FTZ R162, R55.reuse, R48 ;  /* 0x0000003037a27220 */ /* 0x040fe20000410000 */
[----:B------:R-:W-:Y:S02]  /*98e0*/  HADD2.F32 R152, -RZ, R157.H1_H1 ;  /* 0x3000009dff987230 */ /* 0x000fe40000004100 */
[-C--:B------:R-:W-:Y:S01]  /*98f0*/  FFMA.FTZ R48, R55, R50.reuse, -R160 ;  /* 0x0000003237307223 */ /* 0x080fe200000108a0 */
[----:B------:R-:W-:Y:S02]  /*9900*/  HADD2.F32 R51, -RZ, R51.H1_H1 ;  /* 0x30000033ff337230 */ /* 0x000fe40000004100 */
[----:B------:R-:W-:Y:S01]  /*9910*/  FFMA.FTZ R164, R87, R155, -R164 ;  /* 0x0000009b57a47223 */ /* 0x000fe200000108a4 */
[----:B------:R-:W-:Y:S02]  /*9920*/  HADD2.F32 R136, -RZ, R136.H1_H1 ;  /* 0x30000088ff887230 */ /* 0x000fe40000004100 */
[----:B------:R-:W-:Y:S01]  /*9930*/  FFMA.FTZ R50, R151, R50, R162 ;  /* 0x0000003297327223 */ /* 0x000fe200000100a2 */
[----:B------:R-:W-:-:S02]  /*9940*/  HADD2.F32 R55, -RZ, R156.H1_H1 ;  /* 0x3000009cff377230 */ /* 0x000fc40000004100 */
[-C--:B------:R-:W-:Y:S01]  /*9950*/  FMUL.FTZ R156, R137, R152.reuse ;  /* 0x00000098899c7220 */ /* 0x080fe20000410000 */
[----:B------:R-:W-:Y:S02]  /*9960*/  HADD2.F32 R84, -RZ, R84.H1_H1 ;  /* 0x30000054ff547230 */ /* 0x000fe40000004100 */
[----:B------:R-:W-:Y:S01]  /*9970*/  FMUL.FTZ R152, R51, R152 ;  /* 0x0000009833987220 */ /* 0x000fe20000410000 */
[----:B------:R-:W-:Y:S02]  /*9980*/  HADD2.F32 R154, -RZ, R154.H1_H1 ;  /* 0x3000009aff9a7230 */ /* 0x000fe40000004100 */
[-C--:B------:R-:W-:Y:S01]  /*9990*/  FMUL.FTZ R87, R136, R55.reuse ;  /* 0x0000003788577220 */ /* 0x080fe20000410000 */
[----:B------:R-:W-:Y:S02]  /*99a0*/  HADD2.F32 R153, -RZ, R153.H1_H1 ;  /* 0x30000099ff997230 */ /* 0x000fe40000004100 */
[C---:B------:R-:W-:Y:S01]  /*99b0*/  FMUL.FTZ R55, R84.reuse, R55 ;  /* 0x0000003754377220 */ /* 0x040fe20000410000 */
[----:B------:R-:W-:Y:S01]  /*99c0*/  F2FP.SATFINITE.E4M3.F32.PACK_AB_MERGE_C R49, R49, R60, R52 ;  /* 0x0000003c3131723e */ /* 0x000fe20004807034 */
        /* <DEDUP_REMOVED lines=9> */
[----:B------:R-:W-:Y:S02]  /*9a60*/  F2FP.SATFINITE.E4M3.F32.PACK_AB_MERGE_C R51, R87, R48, R51 ;  /* 0x000000305733723e */ /* 0x000fe40004807033 */
[----:B------:R-:W-:Y:S01]  /*9a70*/  F2FP.SATFINITE.E4M3.F32.PACK_AB_MERGE_C R55, R55, R50, R152 ;  /* 0x000000323737723e */ /* 0x000fe20004807098 */
[----:B------:R-:W-:Y:S01]  /*9a80*/  IMAD.MOV.U32 R50, RZ, RZ, R57 ;  /* 0x000000ffff327224 */ /* 0x000fe200078e0039 */
[----:B------:R-:W-:-:S07]  /*9a90*/  MOV R48, R59 ;  /* 0x0000003b00307202 */ /* 0x000fce0000000f00 */
.L_x_6458:
[----:B------:R-:W-:Y:S05]  /*9aa0*/  BSYNC B2 ;  /* 0x0000000000027941 */ /* 0x000fea0003800000 */
.L_x_6457:
        /* <DEDUP_REMOVED lines=11> */
.L_x_6456:
[----:B------:R-:W-:Y:S05]  /*9b60*/  BSYNC B1 ;  /* 0x0000000000017941 */ /* 0x000fea0003800000 */
.L_x_6455:
[----:B-1----:R-:W-:Y:S01]  /*9b70*/  VIADD R49, R228, 0x80 ;  /* 0x00000080e4317836 */ /* 0x002fe20000000000 */
[----:B------:R-:W-:Y:S04]  /*9b80*/  BSSY B1, `(.L_x_6459) ;  /* 0x0000106000017945 */ /* 0x000fe80003800000 */
[----:B------:R-:W-:-:S13]  /*9b90*/  ISETP.GE.OR P3, PT, R49, R118, P0 ;  /* 0x000000763100720c */ /* 0x000fda0000766670 */
[----:B------:R-:W-:Y:S05]  /*9ba0*/  @P3 BRA `(.L_x_6460) ;  /* 0x00000010000c3947 */ /* 0x000fea0003800000 */
[----:B------:R-:W3:Y:S04]  /*9bb0*/  LDL R48, [R1+0x18] ;  /* 0x0000180001307983 */ /* 0x000ee80000100800 */
[----:B------:R-:W4:Y:S01]  /*9bc0*/  LDL R50, [R1+0x80] ;  /* 0x0000800001327983 */ /* 0x000f220000100800 */
[----:B--2---:R-:W-:Y:S01]  /*9bd0*/  IMAD.WIDE.U32 R56, R49, R126, R124 ;  /* 0x0000007e31387225 */ /* 0x004fe200078e007c */
[----:B------:R-:W-:Y:S01]  /*9be0*/  IADD3 R51, R228, 0x80, RZ ;  /* 0x00000080e4337810 */ /* 0x000fe20007ffe0ff */
[----:B------:R-:W-:Y:S01]  /*9bf0*/  BSSY B2, `(.L_x_6461) ;  /* 0x00000f3000027945 */ /* 0x000fe20003800000 */
[----:B------:R-:W-:-:S03]  /*9c00*/  IADD3 R58, P3, P4, R44, R56, R27 ;  /* 0x000000382c3a7210 */ /* 0x000fc60007c7e01b */
[----:B------:R-:W-:-:S05]  /*9c10*/  IMAD.SHL.U32 R51, R51, 0x80, RZ ;  /* 0x0000008033337824 */ /* 0x000fca00078e00ff */
[----:B------:R-:W-:Y:S02]  /*9c20*/  LOP3.LUT R51, R51, 0x380, RZ, 0xc0, !PT ;  /* 0x0000038033337812 */ /* 0x000fe400078ec0ff */
        /* <DEDUP_REMOVED lines=9> */
[----:B------:R-:W-:-:S05]  /*9cc0*/  IMAD.SHL.U32 R61, R49, 0x10, RZ ;  /* 0x00000010313d7824 */ /* 0x000fca00078e00ff */
[----:B------:R-:W-:-:S04]  /*9cd0*/  LOP3.LUT R49, R51, 0x70, R61, 0xf8, !PT ;  /* 0x0000007033317812 */ /* 0x000fc800078ef83d */
[----:B------:R-:W-:-:S05]  /*9ce0*/  LOP3.LUT R49, R49, R140, RZ, 0x3c, !PT ;  /* 0x0000008c31317212 */ /* 0x000fca00078e3cff */
[----:B----4-:R-:W-:Y:S02]  /*9cf0*/  IMAD.IADD R48, R50, 0x1, R49 ;  /* 0x0000000132307824 */ /* 0x010fe400078e0231 */
[C---:B------:R-:W-:Y:S02]  /*9d00*/  IMAD R49, R17.reuse, 0x7000, R112 ;  /* 0x0000700011317824 */ /* 0x040fe400078e0270 */
[----:B------:R-:W-:Y:S02]  /*9d10*/  IMAD R51, R17, 0x7000, R48 ;  /* 0x0000700011337824 */ /* 0x000fe400078e0230 */
[C---:B------:R-:W-:Y:S02]  /*9d20*/  IMAD.IADD R49, R16.reuse, 0x1, R49 ;  /* 0x0000000110317824 */ /* 0x040fe400078e0231 */
[----:B------:R-:W-:-:S04]  /*9d30*/  IMAD.IADD R52, R16, 0x1, R51 ;  /* 0x0000000110347824 */ /* 0x000fc800078e0233 */
[----:B------:R-:W1:Y:S04]  /*9d40*/  LDS.128 R48, [R49+0x20400] ;  /* 0x0204000031307984 */ /* 0x000e680000000c00 */
[----:B------:R-:W2:Y:S01]  /*9d50*/  LDS.128 R52, [R52+0x20400] ;  /* 0x0204000034347984 */ /* 0x000ea20000000c00 */
[----:B------:R-:W-:Y:S05]  /*9d60*/  @P2 BRA `(.L_x_6462) ;  /* 0x0000000c006c2947 */ /* 0x000fea0003800000 */
[--C-:B------:R-:W-:Y:S01]  /*9d70*/  SHF.R.U32.HI R137, RZ, 0x8, R65.reuse ;  /* 0x00000008ff897819 */ /* 0x100fe20000011641 */
[----:B-1----:R-:W-:Y:S01]  /*9d80*/  IMAD.MOV.U32 R62, RZ, RZ, R50 ;  /* 0x000000ffff3e7224 */ /* 0x002fe200078e0032 */
[--C-:B------:R-:W-:Y:S01]  /*9d90*/  SHF.R.U32.HI R152, RZ, 0x18, R65.reuse ;  /* 0x00000018ff987819 */ /* 0x100fe20000011641 */
[----:B--2---:R-:W-:Y:S01]  /*9da0*/  IMAD.MOV.U32 R66, RZ, RZ, R52 ;  /* 0x000000ffff427224 */ /* 0x004fe200078e0034 */
[----:B------:R-:W-:Y:S02]  /*9db0*/  LOP3.LUT R63, R65, 0xff, RZ, 0xc0, !PT ;  /* 0x000000ff413f7812 */ /* 0x000fe400078ec0ff */
[----:B------:R-:W-:Y:S01]  /*9dc0*/  SHF.R.U32.HI R136, RZ, 0x10, R65 ;  /* 0x00000010ff887819 */ /* 0x000fe20000011641 */
[----:B------:R-:W-:Y:S01]  /*9dd0*/  IMAD.MOV.U32 R65, RZ, RZ, R48 ;  /* 0x000000ffff417224 */ /* 0x000fe200078e0030 */
[----:B------:R-:W-:Y:S01]  /*9de0*/  SHF.R.U32.HI R87, RZ, 0x18, R67 ;  /* 0x00000018ff577819 */ /* 0x000fe20000011643 */
[----:B------:R-:W-:Y:S01]  /*9df0*/  IMAD.SHL.U32 R48, R137, 0x100, RZ ;  /* 0x0000010089307824 */ /* 0x000fe200078e00ff */
[----:B------:R-:W-:-:S02]  /*9e00*/  LOP3.LUT R64, R67, 0xff, RZ, 0xc0, !PT ;  /* 0x000000ff43407812 */ /* 0x000fc400078ec0ff */
[--C-:B------:R-:W-:Y:S02]  /*9e10*/  SHF.R.U32.HI R86, RZ, 0x8, R67.reuse ;  /* 0x00000008ff567819 */ /* 0x100fe40000011643 */
[----:B------:R-:W-:Y:S02]  /*9e20*/  SHF.R.U32.HI R85, RZ, 0x10, R67 ;  /* 0x00000010ff557819 */ /* 0x000fe40000011643 */
[--C-:B------:R-:W-:Y:S02]  /*9e30*/  SHF.R.U32.HI R84, RZ, 0x18, R69.reuse ;  /* 0x00000018ff547819 */ /* 0x100fe40000011645 */
[----:B------:R-:W-:Y:S02]  /*9e40*/  LOP3.LUT R67, R69, 0xff, RZ, 0xc0, !PT ;  /* 0x000000ff45437812 */ /* 0x000fe400078ec0ff */
[--C-:B------:R-:W-:Y:S02]  /*9e50*/  SHF.R.U32.HI R82, RZ, 0x8, R69.reuse ;  /* 0x00000008ff527819 */ /* 0x100fe40000011645 */
[----:B------:R-:W-:-:S02]  /*9e60*/  SHF.R.U32.HI R70, RZ, 0x10, R69 ;  /* 0x00000010ff467819 */ /* 0x000fc40000011645 */
[----:B------:R-:W-:Y:S02]  /*9e70*/  SHF.R.U32.HI R69, RZ, 0x8, R71 ;  /* 0x00000008ff457819 */ /* 0x000fe40000011647 */
[----:B------:R-:W-:Y:S02]  /*9e80*/  PRMT R63, R152, 0x654, R63 ;  /* 0x00000654983f7816 */ /* 0x000fe4000000003f */
[----:B------:R-:W-:Y:S01]  /*9e90*/  SHF.R.U32.HI R81, RZ, 0x18, R71 ;  /* 0x00000018ff517819 */ /* 0x000fe20000011647 */
[----:B------:R-:W-:Y:S01]  /*9ea0*/  IMAD.SHL.U32 R69, R69, 0x100, RZ ;  /* 0x0000010045457824 */ /* 0x000fe200078e00ff */
[----:B------:R-:W-:Y:S02]  /*9eb0*/  LOP3.LUT R68, R71, 0xff, RZ, 0xc0, !PT ;  /* 0x000000ff47447812 */ /* 0x000fe400078ec0ff */
[----:B------:R-:W-:Y:S01]  /*9ec0*/  MOV R60, R49 ;  /* 0x00000031003c7202 */ /* 0x000fe20000000f00 */
[----:B------:R-:W-:Y:S01]  /*9ed0*/  IMAD.U32 R49, R136, 0x10000, RZ ;  /* 0x0001000088317824 */ /* 0x000fe200078e00ff */
[----:B------:R-:W-:-:S02]  /*9ee0*/  PRMT R67, R84, 0x654, R67 ;  /* 0x0000065454437816 */ /* 0x000fc40000000043 */
[----:B------:R-:W-:Y:S02]  /*9ef0*/  SHF.L.U32 R50, R82, 0x8, RZ ;  /* 0x0000000852327819 */ /* 0x000fe400000006ff */
[----:B------:R-:W-:Y:S01]  /*9f00*/  LOP3.LUT R48, R63, 0xff00, R48, 0xf8, !PT ;  /* 0x0000ff003f307812 */ /* 0x000fe200078ef830 */
[----:B------:R-:W-:Y:S01]  /*9f10*/  IMAD.SHL.U32 R63, R86, 0x100, RZ ;  /* 0x00000100563f7824 */ /* 0x000fe200078e00ff */
[----:B------:R-:W-:Y:S01]  /*9f20*/  PRMT R68, R81, 0x654, R68 ;  /* 0x0000065451447816 */ /* 0x000fe20000000044 */
[----:B------:R-:W-:Y:S01]  /*9f30*/  IMAD.U32 R81, R70, 0x10000, RZ ;  /* 0x0001000046517824 */ /* 0x000fe200078e00ff */
[----:B------:R-:W-:Y:S02]  /*9f40*/  PRMT R64, R87, 0x654, R64 ;  /* 0x0000065457407816 */ /* 0x000fe40000000040 */
[----:B------:R-:W-:Y:S02]  /*9f50*/  LOP3.LUT R52, R67, 0xff00, R50, 0xf8, !PT ;  /* 0x0000ff0043347812 */ /* 0x000fe400078ef832 */
[----:B------:R-:W-:Y:S01]  /*9f60*/  LOP3.LUT R50, R48, 0xff0000, R49, 0xf8, !PT ;  /* 0x00ff000030327812 */ /* 0x000fe200078ef831 */
[----:B------:R-:W-:Y:S01]  /*9f70*/  IMAD.U32 R48, R85, 0x10000, RZ ;  /* 0x0001000055307824 */ /* 0x000fe200078e00ff */
[----:B------:R-:W-:-:S02]  /*9f80*/  SHF.R.U32.HI R83, RZ, 0x10, R71 ;  /* 0x00000010ff537819 */ /* 0x000fc40000011647 */
[----:B------:R-:W-:Y:S02]  /*9f90*/  LOP3.LUT R82, R68, 0xff00, R69, 0xf8, !PT ;  /* 0x0000ff0044527812 */ /* 0x000fe400078ef845 */
[----:B------:R-:W-:Y:S01]  /*9fa0*/  LOP3.LUT R63, R64, 0xff00, R63, 0xf8, !PT ;  /* 0x0000ff00403f7812 */ /* 0x000fe200078ef83f */
[----:B------:R-:W-:Y:S01]  /*9fb0*/  IMAD.U32 R83, R83, 0x10000, RZ ;  /* 0x0001000053537824 */ /* 0x000fe200078e00ff */
[----:B------:R-:W-:Y:S02]  /*9fc0*/  F2FP.F16.E4M3.UNPACK_B R71, R150.H1 ;  /* 0x00000096ff47723e */ /* 0x000fe400030006ff */
[----:B------:R-:W-:Y:S02]  /*9fd0*/  F2FP.F16.E4M3.UNPACK_B R69, R66.H1 ;  /* 0x00000042ff45723e */ /* 0x000fe400030006ff */
[----:B------:R-:W-:Y:S01]  /*9fe0*/  F2FP.F16.E4M3.UNPACK_B R67, R65.H1 ;  /* 0x00000041ff43723e */ /* 0x000fe200030006ff */
[----:B------:R-:W-:Y:S01]  /*9ff0*/  HADD2.F32 R49, -RZ, R71.H0_H0 ;  /* 0x20000047ff317230 */ /* 0x000fe20000004100 */
[----:B------:R-:W-:Y:S01]  /*a000*/  LOP3.LUT R48, R63, 0xff0000, R48, 0xf8, !PT ;  /* 0x00ff00003f307812 */ /* 0x000fe200078ef830 */
[----:B------:R-:W-:Y:S01]  /*a010*/  HADD2.F32 R64, -RZ, R69.H0_H0 ;  /* 0x20000045ff407230 */ /* 0x000fe20000004100 */
[----:B------:R-:W-:Y:S01]  /*a020*/  F2FP.F16.E4M3.UNPACK_B R68, R148.H1 ;  /* 0x00000094ff44723e */ /* 0x000fe200030006ff */
[----:B------:R-:W-:Y:S01]  /*a030*/  HADD2.F32 R63, -RZ, R67.H0_H0 ;  /* 0x20000043ff3f7230 */ /* 0x000fe20000004100 */
[----:B------:R-:W-:Y:S01]  /*a040*/  LOP3.LUT R52, R52, 0xff0000, R81, 0xf8, !PT ;  /* 0x00ff000034347812 */ /* 0x000fe200078ef851 */
[----:B------:R-:W-:-:S02]  /*a050*/  HADD2.F32 R71, -RZ, R71.H1_H1 ;  /* 0x30000047ff477230 */ /* 0x000fc40000004100 */
[-C--:B------:R-:W-:Y:S01]  /*a060*/  FMUL.FTZ R84, R64, R49.reuse ;  /* 0x0000003140547220 */ /* 0x080fe20000410000 */
[--C-:B------:R-:W-:Y:S02]  /*a070*/  HADD2.F32 R70, -RZ, R68.reuse.H0_H0 ;  /* 0x20000044ff467230 */ /* 0x100fe40000004100 */
[C---:B------:R-:W-:Y:S01]  /*a080*/  FMUL.FTZ R85, R63.reuse, R49 ;  /* 0x000000313f557220 */ /* 0x040fe20000410000 */
        /* <DEDUP_REMOVED lines=13> */
[----:B------:R-:W-:Y:S01]  /*a160*/  HADD2.F32 R71, -RZ, R70.H0_H0 ;  /* 0x20000046ff477230 */ /* 0x000fe20000004100 */
[----:B------:R-:W-:Y:S01]  /*a170*/  F2FP.F16.E4M3.UNPACK_B R85, R149.H1 ;  /* 0x00000095ff55723e */ /* 0x000fe200030006ff */
[----:B------:R-:W-:-:S02]  /*a180*/  HADD2.F32 R67, -RZ, R69.H0_H0 ;  /* 0x20000045ff437230 */ /* 0x000fc40000004100 */
[-C--:B------:R-:W-:Y:S01]  /*a190*/  FFMA.FTZ R66, R68, R82.reuse, -R65 ;  /* 0x0000005244427223 */ /* 0x080fe20000010841 */
[----:B------:R-:W-:Y:S01]  /*a1a0*/  FFMA.FTZ R65, R81, R82, R86 ;  /* 0x0000005251417223 */ /* 0x000fe20000010056 */
[----:B------:R-:W-:Y:S02]  /*a1b0*/  HADD2.F32 R68, -RZ, R148.H0_H0 ;  /* 0x20000094ff447230 */ /* 0x000fe40000004100 */
[-C--:B------:R-:W-:Y:S01]  /*a1c0*/  FMUL.FTZ R82, R71, R84.reuse ;  /* 0x0000005447527220 */ /* 0x080fe20000410000 */
[C---:B------:R-:W-:Y:S01]  /*a1d0*/  FMUL.FTZ R84, R67.reuse, R84 ;  /* 0x0000005443547220 */ /* 0x040fe20000410000 */
[----:B------:R-:W-:Y:S01]  /*a1e0*/  HADD2.F32 R150, -RZ, R150.H1_H1 ;  /* 0x30000096ff967230 */ /* 0x000fe20000004100 */
[----:B------:R-:W-:Y:S01]  /*a1f0*/  F2FP.F16.E4M3.UNPACK_B R149, R149 ;  /* 0x00000095ff95723e */ /* 0x000fe200020006ff */
[----:B------:R-:W-:Y:S02]  /*a200*/  HADD2.F32 R81, -RZ, R70.H1_H1 ;  /* 0x30000046ff517230 */ /* 0x000fe40000004100 */
[----:B------:R-:W-:Y:S01]  /*a210*/  FFMA.FTZ R67, R67, R68, -R82 ;  /* 0x0000004443437223 */ /* 0x000fe20000010852 */
[----:B------:R-:W-:Y:S01]  /*a220*/  HADD2.F32 R69, -RZ, R69.H1_H1 ;  /* 0x30000045ff457230 */ /* 0x000fe20000004100 */
[----:B------:R-:W-:Y:S01]  /*a230*/  F2FP.F16.E4M3.UNPACK_B R82, R54.H1 ;  /* 0x00000036ff52723e */ /* 0x000fe200030006ff */
[----:B------:R-:W-:-:S02]  /*a240*/  HADD2.F32 R148, -RZ, R148.H1_H1 ;  /* 0x30000094ff947230 */ /* 0x000fc40000004100 */
[----:B------:R-:W-:Y:S01]  /*a250*/  FFMA.FTZ R68, R71, R68, R84 ;  /* 0x0000004447447223 */ /* 0x000fe20000010054 */
[-C--:B------:R-:W-:Y:S01]  /*a260*/  FMUL.FTZ R70, R81, R150.reuse ;  /* 0x0000009651467220 */ /* 0x080fe20000410000 */
[C---:B------:R-:W-:Y:S01]  /*a270*/  FMUL.FTZ R150, R69.reuse, R150 ;  /* 0x0000009645967220 */ /* 0x040fe20000410000 */
[----:B------:R-:W-:Y:S01]  /*a280*/  F2FP.F16.E4M3.UNPACK_B R84, R147.H1 ;  /* 0x00000093ff54723e */ /* 0x000fe200030006ff */
[--C-:B------:R-:W-:Y:S01]  /*a290*/  HADD2.F32 R136, -RZ, R85.reuse.H0_H0 ;  /* 0x20000055ff887230 */ /* 0x100fe20000004100 */
[----:B------:R-:W-:Y:S01]  /*a2a0*/  F2FP.F16.E4M3.UNPACK_B R71, R62.H1 ;  /* 0x0000003eff47723e */ /* 0x000fe200030006ff */
[--C-:B------:R-:W-:Y:S02]  /*a2b0*/  HADD2.F32 R83, -RZ, R82.reuse.H0_H0 ;  /* 0x20000052ff537230 */ /* 0x100fe40000004100 */
[-C--:B------:R-:W-:Y:S01]  /*a2c0*/  FFMA.FTZ R70, R69, R148.reuse, -R70 ;  /* 0x0000009445467223 */ /* 0x080fe20000010846 */
[----:B------:R-:W-:Y:S02]  /*a2d0*/  HADD2.F32 R85, -RZ, R85.H1_H1 ;  /* 0x30000055ff557230 */ /* 0x000fe40000004100 */
[----:B------:R-:W-:Y:S01]  /*a2e0*/  FFMA.FTZ R69, R81, R148, R150 ;  /* 0x0000009451457223 */ /* 0x000fe20000010096 */
[----:B------:R-:W-:-:S02]  /*a2f0*/  HADD2.F32 R82, -RZ, R82.H1_H1 ;  /* 0x30000052ff527230 */ /* 0x000fc40000004100 */
[----:B------:R-:W-:Y:S01]  /*a300*/  FMUL.FTZ R148, R83, R136 ;  /* 0x0000008853947220 */ /* 0x000fe20000410000 */
[--C-:B------:R-:W-:Y:S01]  /*a310*/  HADD2.F32 R81, -RZ, R71.reuse.H0_H0 ;  /* 0x20000047ff517230 */ /* 0x100fe20000004100 */
[----:B------:R-:W-:Y:S01]  /*a320*/  F2FP.F16.E4M3.UNPACK_B R62, R62 ;  /* 0x0000003eff3e723e */ /* 0x000fe200020006ff */
[--C-:B------:R-:W-:Y:S02]  /*a330*/  HADD2.F32 R86, -RZ, R84.reuse.H0_H0 ;  /* 0x20000054ff567230 */ /* 0x100fe40000004100 */
[----:B------:R-:W-:Y:S01]  /*a340*/  FMUL.FTZ R150, R82, R85 ;  /* 0x0000005552967220 */ /* 0x000fe20000410000 */
[----:B------:R-:W-:Y:S02]  /*a350*/  HADD2.F32 R71, -RZ, R71.H1_H1 ;  /* 0x30000047ff477230 */ /* 0x000fe40000004100 */
[C---:B------:R-:W-:Y:S01]  /*a360*/  FMUL.FTZ R136, R81.reuse, R136 ;  /* 0x0000008851887220 */ /* 0x040fe20000410000 */
[----:B------:R-:W-:Y:S02]  /*a370*/  HADD2.F32 R84, -RZ, R84.H1_H1 ;  /* 0x30000054ff547230 */ /* 0x000fe40000004100 */
[-C--:B------:R-:W-:Y:S01]  /*a380*/  FFMA.FTZ R148, R81, R86.reuse, -R148 ;  /* 0x0000005651947223 */ /* 0x080fe20000010894 */
[----:B------:R-:W-:Y:S01]  /*a390*/  F2FP.F16.E4M3.UNPACK_B R147, R147 ;  /* 0x00000093ff93723e */ /* 0x000fe200020006ff */
[----:B------:R-:W-:Y:S01]  /*a3a0*/  FMUL.FTZ R85, R71, R85 ;  /* 0x0000005547557220 */ /* 0x000fe20000410000 */
[----:B------:R-:W-:Y:S01]  /*a3b0*/  FFMA.FTZ R136, R83, R86, R136 ;  /* 0x0000005653887223 */ /* 0x000fe20000010088 */
[----:B------:R-:W-:Y:S01]  /*a3c0*/  FFMA.FTZ R87, R71, R84, -R150 ;  /* 0x0000005447577223 */ /* 0x000fe20000010896 */
[----:B------:R-:W-:Y:S01]  /*a3d0*/  F2FP.F16.E4M3.UNPACK_B R71, R54 ;  /* 0x00000036ff47723e */ /* 0x000fe200020006ff */
[----:B------:R-:W-:-:S02]  /*a3e0*/  HADD2.F32 R83, -RZ, R149.H0_H0 ;  /* 0x20000095ff537230 */ /* 0x000fc40000004100 */
[----:B------:R-:W-:Y:S01]  /*a3f0*/  FFMA.FTZ R137, R82, R84, R85 ;  /* 0x0000005452897223 */ /* 0x000fe20000010055 */
[--C-:B------:R-:W-:Y:S01]  /*a400*/  HADD2.F32 R54, -RZ, R62.reuse.H0_H0 ;  /* 0x2000003eff367230 */ /* 0x100fe20000004100 */
[----:B------:R-:W-:Y:S01]  /*a410*/  F2FP.SATFINITE.E4M3.F32.PACK_AB_MERGE_C R63, R66, R63, RZ ;  /* 0x0000003f423f723e */ /* 0x000fe200048070ff */
        /* <DEDUP_REMOVED lines=17> */
[----:B------:R-:W-:Y:S02]  /*a530*/  F2FP.F16.E4M3.UNPACK_B R71, R53 ;  /* 0x00000035ff47723e */ /* 0x000fe400020006ff */
[----:B------:R-:W-:-:S02]  /*a540*/  F2FP.F16.E4M3.UNPACK_B R81, R52 ;  /* 0x00000034ff51723e */ /* 0x000fc400020006ff */
[----:B------:R-:W-:Y:S01]  /*a550*/  F2FP.SATFINITE.E4M3.F32.PACK_AB_MERGE_C R63, R69, R68, R65 ;  /* 0x00000044453f723e */ /* 0x000fe20004807041 */
[----:B------:R-:W-:Y:S01]  /*a560*/  HADD2.F32 R67, -RZ, R71.H0_H0 ;  /* 0x20000047ff437230 */ /* 0x000fe20000004100 */
[-C--:B------:R-:W-:Y:S01]  /*a570*/  F2FP.F16.E4M3.UNPACK_B R69, R50.reuse ;  /* 0x00000032ff45723e */ /* 0x080fe200020006ff */
[----:B------:R-:W-:Y:S01]  /*a580*/  HADD2.F32 R68, -RZ, R81.H0_H0 ;  /* 0x20000051ff447230 */ /* 0x000fe20000004100 */
[----:B------:R-:W-:Y:S01]  /*a590*/  F2FP.F16.E4M3.UNPACK_B R50, R50.H1 ;  /* 0x00000032ff32723e */ /* 0x000fe200030006ff */
        /* <DEDUP_REMOVED lines=13> */
[----:B------:R-:W-:Y:S01]  /*a670*/  FMUL.FTZ R82, R68, R81 ;  /* 0x0000005144527220 */ /* 0x000fe20000410000 */
[----:B------:R-:W-:-:S02]  /*a680*/  F2FP.F16.E4M3.UNPACK_B R81, R52.H1 ;  /* 0x00000034ff51723e */ /* 0x000fc400030006ff */
[----:B------:R-:W-:Y:S01]  /*a690*/  F2FP.F16.E4M3.UNPACK_B R67, R60.H1 ;  /* 0x0000003cff43723e */ /* 0x000fe200030006ff */
[-C--:B------:R-:W-:Y:S01]  /*a6a0*/  FFMA.FTZ R60, R68, R70.reuse, -R83 ;  /* 0x00000046443c7223 */ /* 0x080fe20000010853 */
[----:B------:R-:W-:Y:S02]  /*a6b0*/  HADD2.F32 R68, -RZ, R69.H0_H0 ;  /* 0x20000045ff447230 */ /* 0x000fe40000004100 */
[----:B------:R-:W-:Y:S01]  /*a6c0*/  FFMA.FTZ R53, R71, R70, R82 ;  /* 0x0000004647357223 */ /* 0x000fe20000010052 */
[----:B------:R-:W-:Y:S01]  /*a6d0*/  HADD2.F32 R83, -RZ, R81.H0_H0 ;  /* 0x20000051ff537230 */ /* 0x000fe20000004100 */
[----:B------:R-:W-:Y:S01]  /*a6e0*/  F2FP.SATFINITE.E4M3.F32.PACK_AB_MERGE_C R87, R87, R148, RZ ;  /* 0x000000945757723e */ /* 0x000fe200048070ff */
[----:B------:R-:W-:Y:S01]  /*a6f0*/  HADD2.F32 R52, -RZ, R67.H0_H0 ;  /* 0x20000043ff347230 */ /* 0x000fe20000004100 */
[----:B------:R-:W-:Y:S01]  /*a700*/  F2FP.SATFINITE.E4M3.F32.PACK_AB_MERGE_C R54, R147, R54, R136 ;  /* 0x000000369336723e */ /* 0x000fe20004807088 */
[----:B------:R-:W-:Y:S02]  /*a710*/  HADD2.F32 R70, -RZ, R81.H1_H1 ;  /* 0x30000051ff467230 */ /* 0x000fe40000004100 */
[----:B------:R-:W-:Y:S01]  /*a720*/  FMUL.FTZ R81, R68, R83 ;  /* 0x0000005344517220 */ /* 0x000fe20000410000 */
[----:B------:R-:W-:-:S02]  /*a730*/  HADD2.F32 R71, -RZ, R50.H0_H0 ;  /* 0x20000032ff477230 */ /* 0x000fc40000004100 */
[----:B------:R-:W-:Y:S01]  /*a740*/  FMUL.FTZ R83, R52, R83 ;  /* 0x0000005334537220 */ /* 0x000fe20000410000 */
[----:B------:R-:W-:Y:S01]  /*a750*/  HADD2.F32 R67, -RZ, R67.H1_H1 ;  /* 0x30000043ff437230 */ /* 0x000fe20000004100 */
[----:B------:R-:W-:Y:S01]  /*a760*/  F2FP.SATFINITE.E4M3.F32.PACK_AB_MERGE_C R62, R62, R85, R87 ;  /* 0x000000553e3e723e */ /* 0x000fe20004807057 */
[----:B------:R-:W-:Y:S02]  /*a770*/  HADD2.F32 R82, -RZ, R50.H1_H1 ;  /* 0x30000032ff527230 */ /* 0x000fe40000004100 */
[-C--:B------:R-:W-:Y:S01]  /*a780*/  FFMA.FTZ R50, R52, R71.reuse, -R81 ;  /* 0x0000004734327223 */ /* 0x080fe20000010851 */
[----:B------:R-:W-:Y:S02]  /*a790*/  HADD2.F32 R69, -RZ, R69.H1_H1 ;  /* 0x30000045ff457230 */ /* 0x000fe40000004100 */
[----:B------:R-:W-:Y:S01]  /*a7a0*/  FFMA.FTZ R52, R68, R71, R83 ;  /* 0x0000004744347223 */ /* 0x000fe20000010053 */
[-C--:B------:R-:W-:Y:S01]  /*a7b0*/  FMUL.FTZ R68, R67, R70.reuse ;  /* 0x0000004643447220 */ /* 0x080fe20000410000 */
[----:B------:R-:W-:Y:S01]  /*a7c0*/  F2FP.F16.E4M3.UNPACK_B R85, R49.H1 ;  /* 0x00000031ff55723e */ /* 0x000fe200030006ff */
[----:B------:R-:W-:-:S02]  /*a7d0*/  FMUL.FTZ R84, R69, R70 ;  /* 0x0000004645547220 */ /* 0x000fc40000410000 */
[-C--:B------:R-:W-:Y:S01]  /*a7e0*/  FFMA.FTZ R147, R69, R82.reuse, R68 ;  /* 0x0000005245937223 */ /* 0x080fe20000010044 */
[----:B------:R-:W-:Y:S01]  /*a7f0*/  F2FP.F16.E4M3.UNPACK_B R69, R55.H1 ;  /* 0x00000037ff45723e */ /* 0x000fe200030006ff */
[----:B------:R-:W-:Y:S02]  /*a800*/  HADD2.F32 R87, -RZ, R85.H0_H0 ;  /* 0x20000055ff577230 */ /* 0x000fe40000004100 */
[----:B------:R-:W-:Y:S01]  /*a810*/  FFMA.FTZ R137, R67, R82, -R84 ;  /* 0x0000005243897223 */ /* 0x000fe20000010854 */
[----:B------:R-:W-:Y:S02]  /*a820*/  F2FP.F16.E4M3.UNPACK_B R67, R51 ;  /* 0x00000033ff43723e */ /* 0x000fe400020006ff */
[----:B------:R-:W-:Y:S02]  /*a830*/  F2FP.F16.E4M3.UNPACK_B R84, R49 ;  /* 0x00000031ff54723e */ /* 0x000fe400020006ff */
[----:B------:R-:W-:Y:S01]  /*a840*/  F2FP.F16.E4M3.UNPACK_B R70, R55 ;  /* 0x00000037ff46723e */ /* 0x000fe200020006ff */
[----:B------:R-:W-:Y:S01]  /*a850*/  HADD2.F32 R55, -RZ, R67.H0_H0 ;  /* 0x20000043ff377230 */ /* 0x000fe20000004100 */
        /* <DEDUP_REMOVED lines=8> */
[-C--:B------:R-:W-:Y:S01]  /*a8e0*/  FMUL.FTZ R136, R71, R86.reuse ;  /* 0x0000005647887220 */ /* 0x080fe20000410000 */
[----:B------:R-:W-:Y:S02]  /*a8f0*/  HADD2.F32 R83, -RZ, R81.H0_H0 ;  /* 0x20000051ff537230 */ /* 0x000fe40000004100 */
[-C--:B------:R-:W-:Y:S01]  /*a900*/  FMUL.FTZ R149, R48, R87.reuse ;  /* 0x0000005730957220 */ /* 0x080fe20000410000 */
[----:B------:R-:W-:Y:S02]  /*a910*/  HADD2.F32 R82, -RZ, R49.H0_H0 ;  /* 0x20000031ff527230 */ /* 0x000fe40000004100 */
[C---:B------:R-:W-:Y:S01]  /*a920*/  FMUL.FTZ R87, R68.reuse, R87 ;  /* 0x0000005744577220 */ /* 0x040fe20000410000 */
[----:B------:R-:W-:Y:S01]  /*a930*/  FMUL.FTZ R86, R55, R86 ;  /* 0x0000005637567220 */ /* 0x000fe20000410000 */
[-C--:B------:R-:W-:Y:S01]  /*a940*/  FFMA.FTZ R149, R68, R83.reuse, -R149 ;  /* 0x0000005344957223 */ /* 0x080fe20000010895 */
[----:B------:R-:W-:Y:S02]  /*a950*/  HADD2.F32 R69, -RZ, R69.H1_H1 ;  /* 0x30000045ff457230 */ /* 0x000fe40000004100 */
[----:B------:R-:W-:Y:S01]  /*a960*/  FFMA.FTZ R87, R48, R83, R87 ;  /* 0x0000005330577223 */ /* 0x000fe20000010057 */
        /* <DEDUP_REMOVED lines=8> */
[----:B------:R-:W-:Y:S01]  /*a9f0*/  HADD2.F32 R84, -RZ, R84.H1_H1 ;  /* 0x30000054ff547230 */ /* 0x000fe20000004100 */
[----:B------:R-:W-:Y:S01]  /*aa00*/  F2FP.SATFINITE.E4M3.F32.PACK_AB_MERGE_C R52, R147, R52, RZ ;  /* 0x000000349334723e */ /* 0x000fe200048070ff */
[----:B------:R-:W-:-:S02]  /*aa10*/  HADD2.F32 R48, -RZ, R81.H1_H1 ;  /* 0x30000051ff307230 */ /* 0x000fc40000004100 */
[----:B------:R-:W-:Y:S02]  /*aa20*/  HADD2.F32 R49, -RZ, R49.H1_H1 ;  /* 0x30000031ff317230 */ /* 0x000fe40000004100 */
[CC--:B------:R-:W-:Y:S01]  /*aa30*/  FMUL.FTZ R68, R70.reuse, R84.reuse ;  /* 0x0000005446447220 */ /* 0x0c0fe20000410000 */
[----:B------:R-:W-:Y:S01]  /*aa40*/  FMUL.FTZ R55, R67, R84 ;  /* 0x0000005443377220 */ /* 0x000fe20000410000 */
[-C--:B------:R-:W-:Y:S01]  /*aa50*/  FFMA.FTZ R82, R51, R48.reuse, -R82 ;  /* 0x0000003033527223 */ /* 0x080fe20000010852 */
[----:B------:R-:W-:Y:S01]  /*aa60*/  FFMA.FTZ R148, R69, R48, R148 ;  /* 0x0000003045947223 */ /* 0x000fe20000010094 */
[-C--:B------:R-:W-:Y:S01]  /*aa70*/  FFMA.FTZ R67, R67, R49.reuse, -R68 ;  /* 0x0000003143437223 */ /* 0x080fe20000010844 */
[----:B------:R-:W-:Y:S01]  /*aa80*/  FFMA.FTZ R55, R70, R49, R55 ;  /* 0x0000003146377223 */ /* 0x000fe20000010037 */
[----:B------:R-:W-:Y:S01]  /*aa90*/  F2FP.SATFINITE.E4M3.F32.PACK_AB_MERGE_C R49, R60, R65, R50 ;  /* 0x000000413c31723e */ /* 0x000fe20004807032 */
[----:B------:R-:W-:Y:S01]  /*aaa0*/  IMAD.MOV.U32 R50, RZ, RZ, R62 ;  /* 0x000000ffff327224 */ /* 0x000fe200078e003e */
[----:B------:R-:W-:-:S02]  /*aab0*/  F2FP.SATFINITE.E4M3.F32.PACK_AB_MERGE_C R82, R82, R149, RZ ;  /* 0x000000955252723e */ /* 0x000fc400048070ff */
[----:B------:R-:W-:Y:S02]  /*aac0*/  F2FP.SATFINITE.E4M3.F32.PACK_AB_MERGE_C R87, R148, R87, RZ ;  /* 0x000000579457723e */ /* 0x000fe400048070ff */
[----:B------:R-:W-:Y:S01]  /*aad0*/  F2FP.SATFINITE.E4M3.F32.PACK_AB_MERGE_C R53, R53, R66, R52 ;  /* 0x000000423535723e */ /* 0x000fe20004807034 */
[----:B------:R-:W-:Y:S01]  /*aae0*/  IMAD.MOV.U32 R52, RZ, RZ, R63 ;  /* 0x000000ffff347224 */ /* 0x000fe200078e003f */
[----:B------:R-:W-:Y:S02]  /*aaf0*/  F2FP.SATFINITE.E4M3.F32.PACK_AB_MERGE_C R51, R67, R136, R82 ;  /* 0x000000884333723e */ /* 0x000fe40004807052 */
[----:B------:R-:W-:Y:S02]  /*ab00*/  F2FP.SATFINITE.E4M3.F32.PACK_AB_MERGE_C R55, R55, R86, R87 ;  /* 0x000000563737723e */ /* 0x000fe40004807057 */
[----:B------:R-:W-:-:S07]  /*ab10*/  MOV R48, R64 ;  /* 0x0000004000307202 */ /* 0x000fce0000000f00 */
.L_x_6462:
[----:B------:R-:W-:Y:S05]  /*ab20*/  BSYNC B2 ;  /* 0x0000000000027941 */ /* 0x000fea0003800000 */
.L_x_6461:
        /* <DEDUP_REMOVED lines=11> */
.L_x_6460:
[----:B------:R-:W-:Y:S05]  /*abe0*/  BSYNC B1 ;  /* 0x0000000000017941 */ /* 0x000fea0003800000 */
.L_x_6459:
[----:B-1----:R-:W-:Y:S02]  /*abf0*/  VIADD R49, R228, 0xc0 ;  /* 0x000000c0e4317836 */ /* 0x002fe40000000000 */
[-C--:B--2---:R-:W-:Y:S02]  /*ac00*/  IMAD R48, R120, R126.reuse, RZ ;  /* 0x0000007e78307224 */ /* 0x084fe400078e02ff */
[C---:B------:R-:W-:Y:S01]  /*ac10*/  IMAD.WIDE.U32 R124, R49.reuse, R126, R124 ;  /* 0x0000007e317c7225 */ /* 0x040fe200078e007c */
[----:B------:R-:W-:-:S03]  /*ac20*/  ISETP.GE.OR P3, PT, R49, R118, P0 ;  /* 0x000000763100720c */ /* 0x000fc60000766670 */
[----:B------:R-:W-:-:S10]  /*ac30*/  IMAD R61, R49, R127, R48 ;  /* 0x0000007f313d7224 */ /* 0x000fd400078e0230 */
[----:B------:R-:W-:Y:S05]  /*ac40*/  @P3 BRA `(.L_x_6441) ;  /* 0x0000001400b83947 */ /* 0x000fea0003800000 */
[----:B------:R-:W2:Y:S01]  /*ac50*/  LDL R49, [R1+0x18] ;  /* 0x0000180001317983 */ /* 0x000ea20000100800 */
[----:B------:R-:W1:Y:S03]  /*ac60*/  LDC.64 R56, c[0x0][0x2e8] ;  /* 0x0000ba00ff387b82 */ /* 0x000e660000000a00 */
[----:B------:R-:W3:Y:S01]  /*ac70*/  LDL R50, [R1+0x7c] ;  /* 0x00007c0001327983 */ /* 0x000ee20000100800 */
[----:B------:R-:W-:Y:S01]  /*ac80*/  IADD3 R51, R228, 0xc0, RZ ;  /* 0x000000c0e4337810 */ /* 0x000fe20007ffe0ff */
[----:B------:R-:W-:Y:S01]  /*ac90*/  IMAD.IADD R61, R125, 0x1, R61 ;  /* 0x000000017d3d7824 */ /* 0x000fe200078e023d */
[----:B------:R-:W-:Y:S01]  /*aca0*/  IADD3 R59, P3, P4, R44, R124, R27 ;  /* 0x0000007c2c3b7210 */ /* 0x000fe20007c7e01b */
[----:B------:R-:W-:Y:S02]  /*acb0*/  BSSY B1, `(.L_x_6463) ;  /* 0x00000ef000017945 */ /* 0x000fe40003800000 */
[----:B------:R-:W-:Y:S01]  /*acc0*/  IMAD.SHL.U32 R51, R51, 0x80, RZ ;  /* 0x0000008033337824 */ /* 0x000fe200078e00ff */
[----:B------:R-:W-:-:S04]  /*acd0*/  IADD3.X R48, R20, R61, R21, P3, P4 ;  /* 0x0000003d14307210 */ /* 0x000fc80001fe8415 */
[----:B------:R-:W-:Y:S02]  /*ace0*/  LOP3.LUT R51, R51, 0x380, RZ, 0xc0, !PT ;  /* 0x0000038033337812 */ /* 0x000fe400078ec0ff */
[----:B-1----:R-:W-:-:S05]  /*acf0*/  IADD3 R58, P3, R59, R56, RZ ;  /* 0x000000383b3a7210 */ /* 0x002fca0007f7e0ff */
[----:B------:R-:W-:Y:S01]  /*ad00*/  IMAD.X R59, R48, 0x1, R57, P3 ;  /* 0x00000001303b7824 */ /* 0x000fe200018e0639 */
[----:B--2---:R-:W-:-:S04]  /*ad10*/  LOP3.LUT P6, RZ, R49, 0x2, RZ, 0xc0, !PT ;  /* 0x0000000231ff7812 */ /* 0x004fc800078cc0ff */
[----:B------:R-:W-:-:S04]  /*ad20*/  SEL R146, R115, R146, !P6 ;  /* 0x0000009273927207 */ /* 0x000fc80007000000 */
[----:B------:R-:W-:-:S04]  /*ad30*/  SHF.R.S32.HI R49, RZ, 0x1f, R146 ;  /* 0x0000001fff317819 */ /* 0x000fc80000011492 */
[----:B------:R-:W-:-:S04]  /*ad40*/  LEA.HI R49, R49, R146, RZ, 0x5 ;  /* 0x0000009231317211 */ /* 0x000fc800078f28ff */
[----:B------:R-:W-:-:S05]  /*ad50*/  LEA.HI.SX32 R49, R49, R28, 0x1b ;  /* 0x0000001c31317211 */ /* 0x000fca00078fdaff */
[----:B------:R-:W-:Y:S02]  /*ad60*/  IMAD.SHL.U32 R63, R49, 0x10, RZ ;  /* 0x00000010313f7824 */ /* 0x000fe400078e00ff */
[----:B------:R-:W-:-:S03]  /*ad70*/  IMAD R49, R17, 0x7000, R108 ;  /* 0x0000700011317824 */ /* 0x000fc600078e026c */
[----:B------:R-:W-:Y:S01]  /*ad80*/  LOP3.LUT R48, R51, 0x70, R63, 0xf8, !PT ;  /* 0x0000007033307812 */ /* 0x000fe200078ef83f */
[----:B------:R-:W-:-:S03]  /*ad90*/  IMAD.IADD R49, R16, 0x1, R49 ;  /* 0x0000000110317824 */ /* 0x000fc600078e0231 */
[----:B------:R-:W-:-:S05]  /*ada0*/  LOP3.LUT R48, R48, R139, RZ, 0x3c, !PT ;  /* 0x0000008b30307212 */ /* 0x000fca00078e3cff */
[----:B---3--:R-:W-:-:S04]  /*adb0*/  IMAD.IADD R48, R50, 0x1, R48 ;  /* 0x0000000132307824 */ /* 0x008fc800078e0230 */
[----:B------:R-:W-:-:S04]  /*adc0*/  IMAD R51, R17, 0x7000, R48 ;  /* 0x0000700011337824 */ /* 0x000fc800078e0230 */
[----:B------:R-:W-:Y:S02]  /*add0*/  IMAD.IADD R52, R16, 0x1, R51 ;  /* 0x0000000110347824 */ /* 0x000fe400078e0233 */
[----:B------:R-:W1:Y:S04]  /*ade0*/  LDS.128 R48, [R49+0x20400] ;  /* 0x0204000031307984 */ /* 0x000e680000000c00 */
[----:B------:R-:W2:Y:S01]  /*adf0*/  LDS.128 R52, [R52+0x20400] ;  /* 0x0204000034347984 */ /* 0x000ea20000000c00 */
[----:B------:R-:W-:Y:S05]  /*ae00*/  @P2 BRA `(.L_x_6464) ;  /* 0x0000000c00642947 */ /* 0x000fea0003800000 */
[--C-:B------:R-:W-:Y:S01]  /*ae10*/  SHF.R.U32.HI R82, RZ, 0x8, R73.reuse ;  /* 0x00000008ff527819 */ /* 0x100fe20000011649 */
[----:B-1----:R-:W-:Y:S01]  /*ae20*/  IMAD.MOV.U32 R66, RZ, RZ, R48 ;  /* 0x000000ffff427224 */ /* 0x002fe200078e0030 */
[----:B------:R-:W-:Y:S01]  /*ae30*/  LOP3.LUT R64, R73, 0xff, RZ, 0xc0, !PT ;  /* 0x000000ff49407812 */ /* 0x000fe200078ec0ff */
[----:B--2---:R-:W-:Y:S01]  /*ae40*/  IMAD.MOV.U32 R68, RZ, RZ, R52 ;  /* 0x000000ffff447224 */ /* 0x004fe200078e0034 */
[--C-:B------:R-:W-:Y:S01]  /*ae50*/  SHF.R.U32.HI R81, RZ, 0x18, R73.reuse ;  /* 0x00000018ff517819 */ /* 0x100fe20000011649 */
[----:B------:R-:W-:Y:S01]  /*ae60*/  IMAD.SHL.U32 R48, R82, 0x100, RZ ;  /* 0x0000010052307824 */ /* 0x000fe200078e00ff */
[----:B------:R-:W-:Y:S01]  /*ae70*/  SHF.R.U32.HI R83, RZ, 0x10, R73 ;  /* 0x00000010ff537819 */ /* 0x000fe20000011649 */
[----:B------:R-:W-:Y:S01]  /*ae80*/  IMAD.MOV.U32 R62, RZ, RZ, R50 ;  /* 0x000000ffff3e7224 */ /* 0x000fe200078e0032 */
[----:B------:R-:W-:Y:S02]  /*ae90*/  MOV R60, R49 ;  /* 0x00000031003c7202 */ /* 0x000fe40000000f00 */
[----:B------:R-:W-:Y:S01]  /*aea0*/  SHF.R.U32.HI R73, RZ, 0x8, R75 ;  /* 0x00000008ff497819 */ /* 0x000fe2000001164b */
[----:B------:R-:W-:Y:S01]  /*aeb0*/  IMAD.U32 R50, R83, 0x10000, RZ ;  /* 0x0001000053327824 */ /* 0x000fe200078e00ff */
[----:B------:R-:W-:-:S02]  /*aec0*/  PRMT R49, R81, 0x654, R64 ;  /* 0x0000065451317816 */ /* 0x000fc40000000040 */
[----:B------:R-:W-:Y:S02]  /*aed0*/  SHF.R.U32.HI R70, RZ, 0x8, R79 ;  /* 0x00000008ff467819 */ /* 0x000fe4000001164f */
[----:B------:R-:W-:Y:S02]  /*aee0*/  LOP3.LUT R65, R75, 0xff, RZ, 0xc0, !PT ;  /* 0x000000ff4b417812 */ /* 0x000fe400078ec0ff */
[----:B------:R-:W-:Y:S01]  /*aef0*/  SHF.R.U32.HI R78, RZ, 0x18, R75 ;  /* 0x00000018ff4e7819 */ /* 0x000fe2000001164b */
[----:B------:R-:W-:Y:S01]  /*af00*/  IMAD.SHL.U32 R64, R70, 0x100, RZ ;  /* 0x0000010046407824 */ /* 0x000fe200078e00ff */
[--C-:B------:R-:W-:Y:S02]  /*af10*/  SHF.R.U32.HI R71, RZ, 0x8, R77.reuse ;  /* 0x00000008ff477819 */ /* 0x100fe4000001164d */
[----:B------:R-:W-:Y:S02]  /*af20*/  LOP3.LUT R67, R77, 0xff, RZ, 0xc0, !PT ;  /* 0x000000ff4d437812 */ /* 0x000fe400078ec0ff */
[----:B------:R-:W-:-:S02]  /*af30*/  SHF.R.U32.HI R74, RZ, 0x18, R77 ;  /* 0x00000018ff4a7819 */ /* 0x000fc4000001164d */
[----:B------:R-:W-:Y:S01]  /*af40*/  LOP3.LUT R49, R49, 0xff00, R48, 0xf8, !PT ;  /* 0x0000ff0031317812 */ /* 0x000fe200078ef830 */
[----:B------:R-:W-:Y:S01]  /*af50*/  IMAD.SHL.U32 R48, R73, 0x100, RZ ;  /* 0x0000010049307824 */ /* 0x000fe200078e00ff */
[----:B------:R-:W-:Y:S02]  /*af60*/  SHF.R.U32.HI R80, RZ, 0x10, R75 ;  /* 0x00000010ff507819 */ /* 0x000fe4000001164b */
[----:B------:R-:W-:Y:S02]  /*af70*/  PRMT R65, R78, 0x654, R65 ;  /* 0x000006544e417816 */ /* 0x000fe40000000041 */
[----:B------:R-:W-:Y:S02]  /*af80*/  LOP3.LUT R69, R79, 0xff0000ff, RZ, 0xc0, !PT ;  /* 0xff0000ff4f457812 */ /* 0x000fe400078ec0ff */
[----:B------:R-:W-:Y:S02]  /*af90*/  PRMT R67, R74, 0x654, R67 ;  /* 0x000006544a437816 */ /* 0x000fe40000000043 */
[----:B------:R-:W-:-:S02]  /*afa0*/  SHF.L.U32 R52, R71, 0x8, RZ ;  /* 0x0000000847347819 */ /* 0x000fc400000006ff */
[----:B------:R-:W-:Y:S02]  /*afb0*/  SHF.R.U32.HI R76, RZ, 0x10, R77 ;  /* 0x00000010ff4c7819 */ /* 0x000fe4000001164d */
[----:B------:R-:W-:Y:S01]  /*afc0*/  LOP3.LUT R65, R65, 0xff00, R48, 0xf8, !PT ;  /* 0x0000ff0041417812 */ /* 0x000fe200078ef830 */
[----:B------:R-:W-:Y:S01]  /*afd0*/  IMAD.U32 R48, R80, 0x10000, RZ ;  /* 0x0001000050307824 */ /* 0x000fe200078e00ff */
[----:B------:R-:W-:Y:S01]  /*afe0*/  LOP3.LUT R75, R67, 0xff00, R52, 0xf8, !PT ;  /* 0x0000ff00434b7812 */ /* 0x000fe200078ef834 */
[----:B------:R-:W-:Y:S01]  /*aff0*/  IMAD.U32 R52, R76, 0x10000, RZ ;  /* 0x000100004c347824 */ /* 0x000fe200078e00ff */
[----:B------:R-:W-:Y:S02]  /*b000*/  LOP3.LUT R77, R69, 0xff00, R64, 0xf8, !PT ;  /* 0x0000ff00454d7812 */ /* 0x000fe400078ef840 */
[----:B------:R-:W-:Y:S02]  /*b010*/  F2FP.F16.E4M3.UNPACK_B R73, R144.H1 ;  /* 0x00000090ff49723e */ /* 0x000fe400030006ff */
[----:B------:R-:W-:-:S02]  /*b020*/  F2FP.F16.E4M3.UNPACK_B R69, R68.H1 ;  /* 0x00000044ff45723e */ /* 0x000fc400030006ff */
[----:B------:R-:W-:Y:S02]  /*b030*/  F2FP.F16.E4M3.UNPACK_B R67, R66.H1 ;  /* 0x00000042ff43723e */ /* 0x000fe400030006ff */
[----:B------:R-:W-:Y:S02]  /*b040*/  SHF.R.U32.HI R72, RZ, 0x10, R79 ;  /* 0x00000010ff487819 */ /* 0x000fe4000001164f */
[----:B------:R-:W-:Y:S01]  /*b050*/  LOP3.LUT R50, R49, 0xff0000, R50, 0xf8, !PT ;  /* 0x00ff000031327812 */ /* 0x000fe200078ef832 */
[----:B------:R-:W-:Y:S01]  /*b060*/  HADD2.F32 R49, -RZ, R73.H0_H0 ;  /* 0x20000049ff317230 */ /* 0x000fe20000004100 */
[----:B------:R-:W-:Y:S01]  /*b070*/  LOP3.LUT R48, R65, 0xff0000, R48, 0xf8, !PT ;  /* 0x00ff000041307812 */ /* 0x000fe200078ef830 */
[----:B------:R-:W-:Y:S01]  /*b080*/  HADD2.F32 R65, -RZ, R69.H0_H0 ;  /* 0x20000045ff417230 */ /* 0x000fe20000004100 */
[----:B------:R-:W-:Y:S01]  /*b090*/  F2FP.F16.E4M3.UNPACK_B R70, R142.H1 ;  /* 0x0000008eff46723e */ /* 0x000fe200030006ff */
[----:B------:R-:W-:Y:S01]  /*b0a0*/  HADD2.F32 R64, -RZ, R67.H0_H0 ;  /* 0x20000043ff407230 */ /* 0x000fe20000004100 */
[----:B------:R-:W-:Y:S01]  /*b0b0*/  F2FP.F16.E4M3.UNPACK_B R144, R144 ;  /* 0x00000090ff90723e */ /* 0x000fe200020006ff */
[----:B------:R-:W-:-:S02]  /*b0c0*/  IMAD.U32 R72, R72, 0x10000, RZ ;  /* 0x0001000048487824 */ /* 0x000fc400078e00ff */
[-C--:B------:R-:W-:Y:S01]  /*b0d0*/  FMUL.FTZ R79, R65, R49.reuse ;  /* 0x00000031414f7220 */ /* 0x080fe20000410000 */
[--C-:B------:R-:W-:Y:S02]  /*b0e0*/  HADD2.F32 R71, -RZ, R70.reuse.H0_H0 ;  /* 0x20000046ff477230 */ /* 0x100fe40000004100 */
[C---:B------:R-:W-:Y:S01]  /*b0f0*/  FMUL.FTZ R74, R64.reuse, R49 ;  /* 0x00000031404a7220 */ /* 0x040fe20000410000 */
[----:B------:R-:W-:Y:S01]  /*b100*/  HADD2.F32 R67, -RZ, R67.H1_H1 ;  /* 0x30000043ff437230 */ /* 0x000fe20000004100 */
[----:B------:R-:W-:Y:S01]  /*b110*/  LOP3.LUT R49, R77, 0xff0000, R72, 0xf8, !PT ;  /* 0x00ff00004d317812 */ /* 0x000fe200078ef848 */
[----:B------:R-:W-:Y:S02]  /*b120*/  HADD2.F32 R72, -RZ, R70.H1_H1 ;  /* 0x30000046ff487230 */ /* 0x000fe40000004100 */
[-C--:B------:R-:W-:Y:S01]  /*b130*/  FFMA.FTZ R64, R64, R71.reuse, -R79 ;  /* 0x0000004740407223 */ /* 0x080fe2000001084f */
[----:B------:R-:W-:Y:S01]  /*b140*/  FFMA.FTZ R65, R65, R71, R74 ;  /* 0x0000004741417223 */ /* 0x000fe2000001004a */
[----:B------:R-:W-:Y:S01]  /*b150*/  HADD2.F32 R70, -RZ, R73.H1_H1 ;  /* 0x30000049ff467230 */ /* 0x000fe20000004100 */
[----:B------:R-:W-:Y:S01]  /*b160*/  F2FP.F16.E4M3.UNPACK_B R66, R66 ;  /* 0x00000042ff42723e */ /* 0x000fe200020006ff */
[----:B------:R-:W-:Y:S01]  /*b170*/  HADD2.F32 R71, -RZ, R69.H1_H1 ;  /* 0x30000045ff477230 */ /* 0x000fe20000004100 */
[----:B------:R-:W-:Y:S01]  /*b180*/  F2FP.F16.E4M3.UNPACK_B R69, R68 ;  /* 0x00000044ff45723e */ /* 0x000fe200020006ff */
[----:B------:R-:W-:-:S02]  /*b190*/  HADD2.F32 R73, -RZ, R144.H0_H0 ;  /* 0x20000090ff497230 */ /* 0x000fc40000004100 */
[----:B------:R-:W-:Y:S01]  /*b1a0*/  FMUL.FTZ R76, R67, R70 ;  /* 0x00000046434c7220 */ /* 0x000fe20000410000 */
[----:B------:R-:W-:Y:S01]  /*b1b0*/  F2FP.F16.E4M3.UNPACK_B R142, R142 ;  /* 0x0000008eff8e723e */ /* 0x000fe200020006ff */
[----:B------:R-:W-:Y:S01]  /*b1c0*/  FMUL.FTZ R74, R71, R70 ;  /* 0x00000046474a7220 */ /* 0x000fe20000410000 */
[----:B------:R-:W-:Y:S01]  /*b1d0*/  HADD2.F32 R70, -RZ, R69.H0_H0 ;  /* 0x20000045ff467230 */ /* 0x000fe20000004100 */
[----:B------:R-:W-:Y:S01]  /*b1e0*/  LOP3.LUT R52, R75, 0xff0000, R52, 0xf8, !PT ;  /* 0x00ff00004b347812 */ /* 0x000fe200078ef834 */
[----:B------:R-:W-:Y:S02]  /*b1f0*/  HADD2.F32 R68, -RZ, R66.H0_H0 ;  /* 0x20000042ff447230 */ /* 0x000fe40000004100 */
[----:B------:R-:W-:Y:S01]  /*b200*/  FFMA.FTZ R78, R71, R72, R76 ;  /* 0x00000048474e7223 */ /* 0x000fe2000001004c */
[----:B------:R-:W-:Y:S02]  /*b210*/  HADD2.F32 R71, -RZ, R142.H0_H0 ;  /* 0x2000008eff477230 */ /* 0x000fe40000004100 */
[----:B------:R-:W-:Y:S01]  /*b220*/  FMUL.FTZ R75, R70, R73 ;  /* 0x00000049464b7220 */ /* 0x000fe20000410000 */
[----:B------:R-:W-:-:S02]  /*b230*/  HADD2.F32 R144, -RZ, R144.H1_H1 ;  /* 0x30000090ff907230 */ /* 0x000fc40000004100 */
[C---:B------:R-:W-:Y:S01]  /*b240*/  FMUL.FTZ R73, R68.reuse, R73 ;  /* 0x0000004944497220 */ /* 0x040fe20000410000 */
[----:B------:R-:W-:Y:S02]  /*b250*/  HADD2.F32 R69, -RZ, R69.H1_H1 ;  /* 0x30000045ff457230 */ /* 0x000fe40000004100 */
[----:B------:R-:W-:Y:S01]  /*b260*/  FFMA.FTZ R67, R67, R72, -R74 ;  /* 0x0000004843437223 */ /* 0x000fe2000001084a */
[-C--:B------:R-:W-:Y:S01]  /*b270*/  FFMA.FTZ R74, R68, R71.reuse, -R75 ;  /* 0x00000047444a7223 */ /* 0x080fe2000001084b */
[----:B------:R-:W-:Y:S01]  /*b280*/  FFMA.FTZ R76, R70, R71, R73 ;  /* 0x00000047464c7223 */ /* 0x000fe20000010049 */
[----:B------:R-:W-:Y:S02]  /*b290*/  HADD2.F32 R66, -RZ, R66.H1_H1 ;  /* 0x30000042ff427230 */ /* 0x000fe40000004100 */
[-C--:B------:R-:W-:Y:S01]  /*b2a0*/  FMUL.FTZ R71, R69, R144.reuse ;  /* 0x0000009045477220 */ /* 0x080fe20000410000 */
[----:B------:R-:W-:Y:S01]  /*b2b0*/  HADD2.F32 R142, -RZ, R142.H1_H1 ;  /* 0x3000008eff8e7230 */ /* 0x000fe20000004100 */
[----:B------:R-:W-:Y:S01]  /*b2c0*/  F2FP.F16.E4M3.UNPACK_B R68, R143.H1 ;  /* 0x0000008fff44723e */ /* 0x000fe200030006ff */
[----:B------:R-:W-:Y:S01]  /*b2d0*/  FMUL.FTZ R144, R66, R144 ;  /* 0x0000009042907220 */ /* 0x000fe20000410000 */
[----:B------:R-:W-:-:S02]  /*b2e0*/  F2FP.F16.E4M3.UNPACK_B R70, R54.H1 ;  /* 0x00000036ff46723e */ /* 0x000fc400030006ff */
[----:B------:R-:W-:Y:S01]  /*b2f0*/  FFMA.FTZ R77, R66, R142, -R71 ;  /* 0x0000008e424d7223 */ /* 0x000fe20000010847 */
[----:B------:R-:W-:Y:S01]  /*b300*/  F2FP.F16.E4M3.UNPACK_B R66, R62.H1 ;  /* 0x0000003eff42723e */ /* 0x000fe200030006ff */
[--C-:B------:R-:W-:Y:S01]  /*b310*/  HADD2.F32 R73, -RZ, R68.reuse.H0_H0 ;  /* 0x20000044ff497230 */ /* 0x100fe20000004100 */
[----:B------:R-:W-:Y:S01]  /*b320*/  F2FP.F16.E4M3.UNPACK_B R72, R141.H1 ;  /* 0x0000008dff48723e */ /* 0x000fe200030006ff */
[----:B------:R-:W-:Y:S02]  /*b330*/  HADD2.F32 R75, -RZ, R68.H1_H1 ;  /* 0x30000044ff4b7230 */ /* 0x000fe40000004100 */
[----:B------:R-:W-:Y:S01]  /*b340*/  FFMA.FTZ R79, R69, R142, R144 ;  /* 0x0000008e454f7223 */ /* 0x000fe20000010090 */
[----:B------:R-:W-:Y:S01]  /*b350*/  HADD2.F32 R71, -RZ, R70.H0_H0 ;  /* 0x20000046ff477230 */ /* 0x000fe20000004100 */
[----:B------:R-:W-:Y:S01]  /*b360*/  F2FP.F16.E4M3.UNPACK_B R143, R143 ;  /* 0x0000008fff8f723e */ /* 0x000fe200020006ff */
[----:B------:R-:W-:Y:S01]  /*b370*/  HADD2.F32 R68, -RZ, R66.H0_H0 ;  /* 0x20000042ff447230 */ /* 0x000fe20000004100 */
[----:B------:R-:W-:Y:S01]  /*b380*/  F2FP.F16.E4M3.UNPACK_B R62, R62 ;  /* 0x0000003eff3e723e */ /* 0x000fe200020006ff */
[----:B------:R-:W-:-:S02]  /*b390*/  HADD2.F32 R70, -RZ, R70.H1_H1 ;  /* 0x30000046ff467230 */ /* 0x000fc40000004100 */
[CC--:B------:R-:W-:Y:S01]  /*b3a0*/  FMUL.FTZ R81, R71.reuse, R73.reuse ;  /* 0x0000004947517220 */ /* 0x0c0fe20000410000 */
[----:B------:R-:W-:Y:S02]  /*b3b0*/  HADD2.F32 R66, -RZ, R66.H1_H1 ;  /* 0x30000042ff427230 */ /* 0x000fe40000004100 */
[----:B------:R-:W-:Y:S01]  /*b3c0*/  FMUL.FTZ R80, R68, R73 ;  /* 0x0000004944507220 */ /* 0x000fe20000410000 */
[--C-:B------:R-:W-:Y:S02]  /*b3d0*/  HADD2.F32 R73, -RZ, R72.reuse.H1_H1 ;  /* 0x30000048ff497230 */ /* 0x100fe40000004100 */
[-C--:B------:R-:W-:Y:S01]  /*b3e0*/  FMUL.FTZ R83, R70, R75.reuse ;  /* 0x0000004b46537220 */ /* 0x080fe20000410000 */
[----:B------:R-:W-:Y:S02]  /*b3f0*/  HADD2.F32 R69, -RZ, R72.H0_H0 ;  /* 0x20000048ff457230 */ /* 0x000fe40000004100 */
[C---:B------:R-:W-:Y:S01]  /*b400*/  FMUL.FTZ R75, R66.reuse, R75 ;  /* 0x0000004b424b7220 */ /* 0x040fe20000410000 */
[----:B------:R-:W-:Y:S01]  /*b410*/  F2FP.F16.E4M3.UNPACK_B R141, R141 ;  /* 0x0000008dff8d723e */ /* 0x000fe200020006ff */
[----:B------:R-:W-:Y:S01]  /*b420*/  FFMA.FTZ R72, R66, R73, -R83 ;  /* 0x0000004942487223 */ /* 0x000fe20000010853 */
[----:B------:R-:W-:Y:S01]  /*b430*/  F2FP.F16.E4M3.UNPACK_B R66, R54 ;  /* 0x00000036ff42723e */ /* 0x000fe200020006ff */
[-C--:B------:R-:W-:Y:S01]  /*b440*/  FFMA.FTZ R81, R68, R69.reuse, -R81 ;  /* 0x0000004544517223 */ /* 0x080fe20000010851 */
[----:B------:R-:W-:Y:S01]  /*b450*/  FFMA.FTZ R80, R71, R69, R80 ;  /* 0x0000004547507223 */ /* 0x000fe20000010050 */
[----:B------:R-:W-:-:S02]  /*b460*/  HADD2.F32 R71, -RZ, R143.H0_H0 ;  /* 0x2000008fff477230 */ /* 0x000fc40000004100 */
[----:B------:R-:W-:Y:S01]  /*b470*/  FFMA.FTZ R83, R70, R73, R75 ;  /* 0x0000004946537223 */ /* 0x000fe2000001004b */
[----:B------:R-:W-:Y:S01]  /*b480*/  HADD2.F32 R68, -RZ, R66.H0_H0 ;  /* 0x20000042ff447230 */ /* 0x000fe20000004100 */
[----:B------:R-:W-:Y:S01]  /*b490*/  F2FP.SATFINITE.E4M3.F32.PACK_AB_MERGE_C R64, R67, R64, RZ ;  /* 0x000000404340723e */ /* 0x000fe200048070ff */
[----:B------:R-:W-:Y:S01]  /*b4a0*/  HADD2.F32 R54, -RZ, R62.H0_H0 ;  /* 0x2000003eff367230 */ /* 0x000fe20000004100 */
[----:B------:R-:W-:Y:S01]  /*b4b0*/  F2FP.F16.E4M3.UNPACK_B R67, R60 ;  /* 0x0000003cff43723e */ /* 0x000fe200020006ff */
[----:B------:R-:W-:Y:S02]  /*b4c0*/  HADD2.F32 R143, -RZ, R143.H1_H1 ;  /* 0x3000008fff8f7230 */ /* 0x000fe40000004100 */
[-C--:B------:R-:W-:Y:S01]  /*b4d0*/  FMUL.FTZ R73, R68, R71.reuse ;  /* 0x0000004744497220 */ /* 0x080fe20000410000 */
[----:B------:R-:W-:Y:S02]  /*b4e0*/  HADD2.F32 R66, -RZ, R66.H1_H1 ;  /* 0x30000042ff427230 */ /* 0x000fe40000004100 */
[----:B------:R-:W-:Y:S01]  /*b4f0*/  FMUL.FTZ R71, R54, R71 ;  /* 0x0000004736477220 */ /* 0x000fe20000410000 */
[----:B------:R-:W-:Y:S01]  /*b500*/  HADD2.F32 R69, -RZ, R141.H0_H0 ;  /* 0x2000008dff457230 */ /* 0x000fe20000004100 */
[----:B------:R-:W-:Y:S01]  /*b510*/  F2FP.SATFINITE.E4M3.F32.PACK_AB_MERGE_C R64, R77, R74, R64 ;  /* 0x0000004a4d40723e */ /* 0x000fe20004807040 */
[----:B------:R-:W-:-:S02]  /*b520*/  HADD2.F32 R62, -RZ, R62.H1_H1 ;  /* 0x3000003eff3e7230 */ /* 0x000fc40000004100 */
[----:B------:R-:W-:Y:S01]  /*b530*/  FMUL.FTZ R75, R66, R143 ;  /* 0x0000008f424b7220 */ /* 0x000fe20000410000 */
        /* <DEDUP_REMOVED lines=8> */
[----:B------:R-:W-:Y:S01]  /*b5c0*/  F2FP.SATFINITE.E4M3.F32.PACK_AB_MERGE_C R62, R72, R81, RZ ;  /* 0x00000051483e723e */ /* 0x000fe200048070ff */
[--C-:B------:R-:W-:Y:S01]  /*b5d0*/  HADD2.F32 R69, -RZ, R68.reuse.H0_H0 ;  /* 0x20000044ff457230 */ /* 0x100fe20000004100 */
[----:B------:R-:W-:Y:S01]  /*b5e0*/  F2FP.F16.E4M3.UNPACK_B R71, R50 ;  /* 0x00000032ff47723e */ /* 0x000fe200020006ff */
[----:B------:R-:W-:Y:S01]  /*b5f0*/  HADD2.F32 R74, -RZ, R73.H0_H0 ;  /* 0x20000049ff4a7230 */ /* 0x000fe20000004100 */
[----:B------:R-:W-:Y:S01]  /*b600*/  F2FP.SATFINITE.E4M3.F32.PACK_AB_MERGE_C R80, R83, R80, RZ ;  /* 0x000000505350723e */ /* 0x000fe200048070ff */
[----:B------:R-:W-:Y:S01]  /*b610*/  HADD2.F32 R66, -RZ, R67.H0_H0 ;  /* 0x20000043ff427230 */ /* 0x000fe20000004100 */
[----:B------:R-:W-:Y:S01]  /*b620*/  F2FP.SATFINITE.E4M3.F32.PACK_AB_MERGE_C R62, R75, R54, R62 ;  /* 0x000000364b3e723e */ /* 0x000fe2000480703e */
[----:B------:R-:W-:Y:S01]  /*b630*/  HADD2.F32 R72, -RZ, R71.H0_H0 ;  /* 0x20000047ff487230 */ /* 0x000fe20000004100 */
[----:B------:R-:W-:Y:S01]  /*b640*/  F2FP.SATFINITE.E4M3.F32.PACK_AB_MERGE_C R54, R143, R70, R80 ;  /* 0x000000468f36723e */ /* 0x000fe20004807050 */
        /* <DEDUP_REMOVED lines=10> */
[C---:B------:R-:W-:Y:S01]  /*b6f0*/  FMUL.FTZ R73, R68.reuse, R73 ;  /* 0x0000004944497220 */ /* 0x040fe20000410000 */
[----:B------:R-:W-:Y:S01]  /*b700*/  F2FP.F16.E4M3.UNPACK_B R60, R60.H1 ;  /* 0x0000003cff3c723e */ /* 0x000fe200030006ff */
[-C--:B------:R-:W-:Y:S01]  /*b710*/  FFMA.FTZ R53, R68, R71.reuse, -R75 ;  /* 0x0000004744357223 */ /* 0x080fe2000001084b */
[----:B------:R-:W-:Y:S01]  /*b720*/  F2FP.F16.E4M3.UNPACK_B R72, R52.H1 ;  /* 0x00000034ff48723e */ /* 0x000fe200030006ff */
[----:B------:R-:W-:Y:S01]  /*b730*/  FFMA.FTZ R52, R70, R71, R73 ;  /* 0x0000004746347223 */ /* 0x000fe20000010049 */
[--C-:B------:R-:W-:Y:S01]  /*b740*/  HADD2.F32 R70, -RZ, R69.reuse.H0_H0 ;  /* 0x20000045ff467230 */ /* 0x100fe20000004100 */
[----:B------:R-:W-:Y:S01]  /*b750*/  F2FP.F16.E4M3.UNPACK_B R50, R50.H1 ;  /* 0x00000032ff32723e */ /* 0x000fe200030006ff */
[----:B------:R-:W-:Y:S01]  /*b760*/  HADD2.F32 R68, -RZ, R60.H0_H0 ;  /* 0x2000003cff447230 */ /* 0x000fe20000004100 */
[----:B------:R-:W-:Y:S01]  /*b770*/  F2FP.SATFINITE.E4M3.F32.PACK_AB_MERGE_C R65, R78, R65, RZ ;  /* 0x000000414e41723e */ /* 0x000fe200048070ff */
[----:B------:R-:W-:-:S02]  /*b780*/  HADD2.F32 R69, -RZ, R69.H1_H1 ;  /* 0x30000045ff457230 */ /* 0x000fc40000004100 */
[--C-:B------:R-:W-:Y:S01]  /*b790*/  HADD2.F32 R74, -RZ, R72.reuse.H1_H1 ;  /* 0x30000048ff4a7230 */ /* 0x100fe20000004100 */
[----:B------:R-:W-:Y:S01]  /*b7a0*/  F2FP.SATFINITE.E4M3.F32.PACK_AB_MERGE_C R65, R79, R76, R65 ;  /* 0x0000004c4f41723e */ /* 0x000fe20004807041 */
[----:B------:R-:W-:Y:S02]  /*b7b0*/  HADD2.F32 R73, -RZ, R72.H0_H0 ;  /* 0x20000048ff497230 */ /* 0x000fe40000004100 */
[----:B------:R-:W-:Y:S02]  /*b7c0*/  HADD2.F32 R60, -RZ, R60.H1_H1 ;  /* 0x3000003cff3c7230 */ /* 0x000fe40000004100 */
[----:B------:R-:W-:Y:S01]  /*b7d0*/  FMUL.FTZ R77, R69, R74 ;  /* 0x0000004a454d7220 */ /* 0x000fe20000410000 */
[--C-:B------:R-:W-:Y:S02]  /*b7e0*/  HADD2.F32 R71, -RZ, R50.reuse.H0_H0 ;  /* 0x20000032ff477230 */ /* 0x100fe40000004100 */
[----:B------:R-:W-:Y:S01]  /*b7f0*/  FMUL.FTZ R75, R70, R73 ;  /* 0x00000049464b7220 */ /* 0x000fe20000410000 */
[----:B------:R-:W-:-:S02]  /*b800*/  HADD2.F32 R72, -RZ, R50.H1_H1 ;  /* 0x30000032ff487230 */ /* 0x000fc40000004100 */
[----:B------:R-:W-:Y:S01]  /*b810*/  FMUL.FTZ R74, R60, R74 ;  /* 0x0000004a3c4a7220 */ /* 0x000fe20000410000 */
[C---:B------:R-:W-:Y:S01]  /*b820*/  FMUL.FTZ R73, R68.reuse, R73 ;  /* 0x0000004944497220 */ /* 0x040fe20000410000 */
[----:B------:R-:W-:Y:S01]  /*b830*/  FFMA.FTZ R78, R68, R71, -R75 ;  /* 0x00000047444e7223 */ /* 0x000fe2000001084b */
[----:B------:R-:W-:Y:S01]  /*b840*/  F2FP.F16.E4M3.UNPACK_B R75, R49.H1 ;  /* 0x00000031ff4b723e */ /* 0x000fe200030006ff */
[-C--:B------:R-:W-:Y:S01]  /*b850*/  FFMA.FTZ R80, R69, R72.reuse, R74 ;  /* 0x0000004845507223 */ /* 0x080fe2000001004a */
[----:B------:R-:W-:Y:S01]  /*b860*/  F2FP.F16.E4M3.UNPACK_B R69, R55.H1 ;  /* 0x00000037ff45723e */ /* 0x000fe200030006ff */
[----:B------:R-:W-:Y:S01]  /*b870*/  FFMA.FTZ R79, R70, R71, R73 ;  /* 0x00000047464f7223 */ /* 0x000fe20000010049 */
[----:B------:R-:W-:Y:S01]  /*b880*/  F2FP.F16.E4M3.UNPACK_B R50, R51 ;  /* 0x00000033ff32723e */ /* 0x000fe200020006ff */
[----:B------:R-:W-:Y:S01]  /*b890*/  FFMA.FTZ R81, R60, R72, -R77 ;  /* 0x000000483c517223 */ /* 0x000fe2000001084d */
[----:B------:R-:W-:Y:S01]  /*b8a0*/  F2FP.F16.E4M3.UNPACK_B R74, R49 ;  /* 0x00000031ff4a723e */ /* 0x000fe200020006ff */
[----:B------:R-:W-:Y:S01]  /*b8b0*/  HADD2.F32 R77, -RZ, R75.H0_H0 ;  /* 0x2000004bff4d7230 */ /* 0x000fe20000004100 */
[----:B------:R-:W-:Y:S01]  /*b8c0*/  F2FP.F16.E4M3.UNPACK_B R68, R55 ;  /* 0x00000037ff44723e */ /* 0x000fe200020006ff */
        /* <DEDUP_REMOVED lines=24> */
[----:B------:R-:W-:Y:S01]  /*ba50*/  FMUL.FTZ R60, R51, R60 ;  /* 0x0000003c333c7220 */ /* 0x000fe20000410000 */
[----:B------:R-:W-:Y:S01]  /*ba60*/  HADD2.F32 R50, -RZ, R50.H1_H1 ;  /* 0x30000032ff327230 */ /* 0x000fe20000004100 */
[----:B------:R-:W-:Y:S01]  /*ba70*/  F2FP.SATFINITE.E4M3.F32.PACK_AB_MERGE_C R78, R81, R78, RZ ;  /* 0x0000004e514e723e */ /* 0x000fe200048070ff */
        /* <DEDUP_REMOVED lines=18> */
.L_x_6464:
[----:B------:R-:W-:Y:S05]  /*bba0*/  BSYNC B1 ;  /* 0x0000000000017941 */ /* 0x000fea0003800000 */
.L_x_6463:
        /* <DEDUP_REMOVED lines=8> */
[----:B--2---:R1:W-:Y:S01]  /*bc30*/  STG.E.128 desc[UR60][R56.64], R52 ;  /* 0x0000003438007986 */ /* 0x0043e2000c101d3c */
[----:B------:R-:W-:Y:S05]  /*bc40*/  BRA `(.L_x_6441) ;  /* 0x0000000400b87947 */ /* 0x000fea0003800000 */
.L_x_6404:
[----:B0-----:R-:W2:Y:S02]  /*bc50*/  LDL R48, [R1+0x50] ;  /* 0x0000500001307983 */ /* 0x001ea40000100800 */
[----:B--2---:R-:W-:-:S13]  /*bc60*/  R2UR UR4, R48 ;  /* 0x00000000300472ca */ /* 0x004fda00000e0000 */
[----:B------:R-:W-:-:S06]  /*bc70*/  UISETP.NE.AND UP0, UPT, UR4, 0x3, UPT ;  /* 0x000000030400788c */ /* 0x000fcc000bf05270 */
[----:B------:R-:W-:-:S13]  /*bc80*/  PLOP3.LUT P5, PT, PT, PT, UP0, 0x80, 0x0 ;  /* 0x000000000000781c */ /* 0x000fda0003faf008 */
[----:B------:R-:W-:Y:S05]  /*bc90*/  @!P5 BRA `(.L_x_6465) ;  /* 0x000000000004d947 */ /* 0x000fea0003800000 */
[----:B------:R-:W-:Y:S01]  /*bca0*/  BPT.TRAP 0x1 ;  /* 0x000000040000795c */ /* 0x000fe20000300000 */
.L_x_6465:
[----:B------:R-:W-:Y:S01]  /*bcb0*/  IMAD R111, R17, 0x8, R16 ;  /* 0x00000008116f7824 */ /* 0x000fe200078e0210 */
[----:B------:R-:W-:Y:S01]  /*bcc0*/  SHF.L.U32 R128, R231, 0x1f, RZ ;  /* 0x0000001fe7807819 */ /* 0x000fe200000006ff */
[-C--:B------:R-:W-:Y:S01]  /*bcd0*/  IMAD R48, R40, R25.reuse, RZ ;  /* 0x0000001928307224 */ /* 0x080fe200078e02ff */
[----:B------:R-:W-:Y:S01]  /*bce0*/  SHF.R.S32.HI R49, RZ, 0x1f, R25 ;  /* 0x0000001fff317819 */ /* 0x000fe20000011419 */
[----:B------:R-:W-:Y:S01]  /*bcf0*/  IMAD R118, R25, -0xe0, R2 ;  /* 0xffffff2019767824 */ /* 0x000fe200078e0202 */
[----:B------:R-:W0:Y:S01]  /*bd00*/  SYNCS.PHASECHK.TRANS64.TRYWAIT P2, [R111+URZ+0x2e890], R128 ;  /* 0x02e890806f0075a7 */ /* 0x000e22000804017f */
[----:B------:R-:W-:Y:S01]  /*bd10*/  IMAD.WIDE.U32 R52, R130, R25, RZ ;  /* 0x0000001982347225 */ /* 0x000fe200078e00ff */
[----:B------:R-:W-:Y:S02]  /*bd20*/  BSSY B1, `(.L_x_6466) ;  /* 0x0000005000017945 */ /* 0x000fe40003800000 */
[----:B------:R-:W-:Y:S01]  /*bd30*/  VIMNMX R118, R118, 0xe0, PT ;  /* 0x000000e076767848 */ /* 0x000fe20003fe0100 */
[----:B------:R-:W-:-:S04]  /*bd40*/  IMAD R49, R49, R130, R48 ;  /* 0x0000008231317224 */ /* 0x000fc800078e0230 */
[----:B------:R-:W-:Y:S01]  /*bd50*/  IMAD.IADD R56, R49, 0x1, R53 ;  /* 0x0000000131387824 */ /* 0x000fe200078e0235 */
[----:B0-----:R-:W-:Y:S06]  /*bd60*/  @!P2 BRA `(.L_x_6467) ;  /* 0x000001c000d0a947 */ /* 0x001fec0003800000 */
.L_x_6705:
[----:B------:R-:W-:Y:S05]  /*bd70*/  BSYNC B1 ;  /* 0x0000000000017941 */ /* 0x000fea0003800000 */
.L_x_6466:
[----:B------:R-:W-:Y:S01]  /*bd80*/  ISETP.GE.AND P2, PT, R228, R118, PT ;  /* 0x00000076e400720c */ /* 0x000fe20003f46270 */
[----:B------:R-:W-:-:S12]  /*bd90*/  BSSY B1, `(.L_x_6468) ;  /* 0x0000012000017945 */ /* 0x000fd80003800000 */
[----:B------:R-:W-:Y:S05]  /*bda0*/  @P2 BRA `(.L_x_6469) ;  /* 0x0000000000402947 */ /* 0x000fea0003800000 */
[----:B------:R-:W1:Y:S01]  /*bdb0*/  @!P0 LDS.128 R48, [R117+0x20400] ;  /* 0x0204000075308984 */ /* 0x000e620000000c00 */
[----:B------:R-:W2:Y:S02]  /*bdc0*/  @!P0 LDC.64 R54, c[0x0][0x2e8] ;  /* 0x0000ba00ff368b82 */ /* 0x000ea40000000a00 */
[----:B--2---:R-:W-:-:S04]  /*bdd0*/  @!P0 IADD3 R54, P2, P3, R52, R54, R26 ;  /* 0x0000003634368210 */ /* 0x004fc80007b5e01a */
[----:B------:R-:W-:-:S05]  /*bde0*/  @!P0 IADD3.X R55, R56, R55, R13, P2, P3 ;  /* 0x0000003738378210 */ /* 0x000fca00017e640d */
[----:B-1----:R1:W-:Y:S01]  /*bdf0*/  @!P0 STG.E.128 desc[UR60][R54.64], R48 ;  /* 0x0000003036008986 */ /* 0x0023e2000c101d3c */
[----:B------:R-:W-:Y:S05]  /*be00*/  @P1 BRA `(.L_x_6469) ;  /* 0x0000000000281947 */ /* 0x000fea0003800000 */
[----:B------:R-:W-:Y:S01]  /*be10*/  ULDC.64 UR4, c[0x0][0x2e8] ;  /* 0x0000ba0000047ab9 */ /* 0x000fe20000000a00 */
[----:B-1----:R-:W-:Y:S02]  /*be20*/  IADD3 R48, R34, 0x40, RZ ;  /* 0x0000004022307810 */ /* 0x002fe40007ffe0ff */
[----:B------:R-:W-:-:S04]  /*be30*/  IADD3 R54, P2, P3, R14, UR4, R52 ;  /* 0x000000040e367c10 */ /* 0x000fc8000fb5e034 */
[----:B------:R-:W-:Y:S02]  /*be40*/  IADD3.X R55, R109, UR5, R56, P2, P3 ;  /* 0x000000056d377c10 */ /* 0x000fe400097e6438 */
[----:B------:R-:W-:-:S13]  /*be50*/  LOP3.LUT P2, RZ, R229, 0x4, RZ, 0xc0, !PT ;  /* 0x00000004e5ff7812 */ /* 0x000fda000784c0ff */
[----:B------:R-:W-:-:S04]  /*be60*/  @P2 VIADD R48, R34, 0xffffffc0 ;  /* 0xffffffc022302836 */ /* 0x000fc80000000000 */
[----:B------:R-:W-:-:S04]  /*be70*/  IMAD R49, R17, 0x7000, R48 ;  /* 0x0000700011317824 */ /* 0x000fc800078e0230 */
[----:B------:R-:W-:-:S06]  /*be80*/  IMAD.IADD R49, R16, 0x1, R49 ;  /* 0x0000000110317824 */ /* 0x000fcc00078e0231 */
[----:B------:R-:W1:Y:S04]  /*be90*/  LDS.128 R48, [R49+0x20400] ;  /* 0x0204000031307984 */ /* 0x000e680000000c00 */
[----:B-1----:R2:W-:Y:S02]  /*bea0*/  STG.E.128 desc[UR60][R54.64], R48 ;  /* 0x0000003036007986 */ /* 0x0025e4000c101d3c */
.L_x_6469:
[----:B------:R-:W-:Y:S05]  /*beb0*/  BSYNC B1 ;  /* 0x0000000000017941 */ /* 0x000fea0003800000 */
.L_x_6468:
[----:B-12---:R-:W-:Y:S01]  /*bec0*/  VIADD R48, R228, 0x40 ;  /* 0x00000040e4307836 */ /* 0x006fe20000000000 */
[----:B------:R-:W-:Y:S04]  /*bed0*/  BSSY B1, `(.L_x_6470) ;  /* 0x0000015000017945 */ /* 0x000fe80003800000 */
[----:B------:R-:W-:-:S13]  /*bee0*/  ISETP.GE.AND P2, PT, R48, R118, PT ;  /* 0x000000763000720c */ /* 0x000fda0003f46270 */
[----:B------:R-:W-:Y:S05]  /*bef0*/  @P2 BRA `(.L_x_6471) ;  /* 0x0000000000482947 */ /* 0x000fea0003800000 */
[----:B------:R-:W1:Y:S01]  /*bf00*/  @!P0 LDS.128 R48, [R117+0x22400] ;  /* 0x0224000075308984 */ /* 0x000e620000000c00 */
[----:B------:R-:W2:Y:S01]  /*bf10*/  @!P0 LDC.64 R54, c[0x0][0x2e8] ;  /* 0x0000ba00ff368b82 */ /* 0x000ea20000000a00 */
[----:B------:R-:W-:-:S05]  /*bf20*/  IADD3 R57, P2, R104, R52, RZ ;  /* 0x0000003468397210 */ /* 0x000fca0007f5e0ff */
[----:B------:R-:W-:Y:S01]  /*bf30*/  IMAD.X R58, R56, 0x1, R105, P2 ;  /* 0x00000001383a7824 */ /* 0x000fe200010e0669 */
[----:B--2---:R-:W-:-:S04]  /*bf40*/  @!P0 IADD3 R54, P2, P3, R57, R54, R26 ;  /* 0x0000003639368210 */ /* 0x004fc80007b5e01a */
[----:B------:R-:W-:-:S05]  /*bf50*/  @!P0 IADD3.X R55, R58, R55, R13, P2, P3 ;  /* 0x000000373a378210 */ /* 0x000fca00017e640d */
[----:B-1----:R1:W-:Y:S01]  /*bf60*/  @!P0 STG.E.128 desc[UR60][R54.64], R48 ;  /* 0x0000003036008986 */ /* 0x0023e2000c101d3c */
[----:B------:R-:W-:Y:S05]  /*bf70*/  @P1 BRA `(.L_x_6471) ;  /* 0x0000000000281947 */ /* 0x000fea0003800000 */
[----:B------:R-:W-:Y:S01]  /*bf80*/  ULDC.64 UR4, c[0x0][0x2e8] ;  /* 0x0000ba0000047ab9 */ /* 0x000fe20000000a00 */
[----:B-1----:R-:W-:Y:S01]  /*bf90*/  VIADD R48, R34, 0x40 ;  /* 0x0000004022307836 */ /* 0x002fe20000000000 */
[----:B------:R-:W-:-:S04]  /*bfa0*/  IADD3 R54, P2, P3, R14, UR4, R57 ;  /* 0x000000040e367c10 */ /* 0x000fc8000fb5e039 */
[----:B------:R-:W-:Y:S02]  /*bfb0*/  IADD3.X R55, R109, UR5, R58, P2, P3 ;  /* 0x000000056d377c10 */ /* 0x000fe400097e643a */
[----:B------:R-:W-:-:S13]  /*bfc0*/  LOP3.LUT P2, RZ, R229, 0x4, RZ, 0xc0, !PT ;  /* 0x00000004e5ff7812 */ /* 0x000fda000784c0ff */
[----:B------:R-:W-:-:S05]  /*bfd0*/  @P2 IADD3 R48, R34, -0x40, RZ ;  /* 0xffffffc022302810 */ /* 0x000fca0007ffe0ff */
[----:B------:R-:W-:-:S04]  /*bfe0*/  IMAD R49, R17, 0x7000, R48 ;  /* 0x0000700011317824 */ /* 0x000fc800078e0230 */
[----:B------:R-:W-:-:S06]  /*bff0*/  IMAD.IADD R49, R16, 0x1, R49 ;  /* 0x0000000110317824 */ /* 0x000fcc00078e0231 */
[----:B------:R-:W1:Y:S04]  /*c000*/  LDS.128 R48, [R49+0x22400] ;  /* 0x0224000031307984 */ /* 0x000e680000000c00 */
[----:B-1----:R2:W-:Y:S02]  /*c010*/  STG.E.128 desc[UR60][R54.64], R48 ;  /* 0x0000003036007986 */ /* 0x0025e4000c101d3c */
.L_x_6471:
[----:B------:R-:W-:Y:S05]  /*c020*/  BSYNC B1 ;  /* 0x0000000000017941 */ /* 0x000fea0003800000 */
.L_x_6470:
[----:B-12---:R-:W-:Y:S01]  /*c030*/  VIADD R48, R228, 0x80 ;  /* 0x00000080e4307836 */ /* 0x006fe20000000000 */
[----:B------:R-:W-:Y:S04]  /*c040*/  BSSY B1, `(.L_x_6472) ;  /* 0x0000015000017945 */ /* 0x000fe80003800000 */
[----:B------:R-:W-:-:S13]  /*c050*/  ISETP.GE.AND P2, PT, R48, R118, PT ;  /* 0x000000763000720c */ /* 0x000fda0003f46270 */
[----:B------:R-:W-:Y:S05]  /*c060*/  @P2 BRA `(.L_x_6473) ;  /* 0x0000000000482947 */ /* 0x000fea0003800000 */
[----:B------:R-:W1:Y:S01]  /*c070*/  @!P0 LDS.128 R48, [R117+0x24400] ;  /* 0x0244000075308984 */ /* 0x000e620000000c00 */
[----:B------:R-:W2:Y:S01]  /*c080*/  @!P0 LDC.64 R54, c[0x0][0x2e8] ;  /* 0x0000ba00ff368b82 */ /* 0x000ea20000000a00 */
[----:B------:R-:W-:-:S05]  /*c090*/  LEA R57, P2, R42, R52, 0x7 ;  /* 0x000000342a397211 */ /* 0x000fca00078438ff */
        /* <DEDUP_REMOVED lines=10> */
[----:B------:R-:W-:-:S04]  /*c140*/  @P2 VIADD R48, R34, 0xffffffc0 ;  /* 0xffffffc022302836 */ /* 0x000fc80000000000 */
[----:B------:R-:W-:-:S05]  /*c150*/  IMAD R49, R17, 0x7000, R48 ;  /* 0x0000700011317824 */ /* 0x000fca00078e0230 */
[----:B------:R-:W-:-:S06]  /*c160*/  IADD3 R49, R16, R49, RZ ;  /* 0x0000003110317210 */ /* 0x000fcc0007ffe0ff */
[----:B------:R-:W1:Y:S04]  /*c170*/  LDS.128 R48, [R49+0x24400] ;  /* 0x0244000031307984 */ /* 0x000e680000000c00 */
[----:B-1----:R2:W-:Y:S02]  /*c180*/  STG.E.128 desc[UR60][R54.64], R48 ;  /* 0x0000003036007986 */ /* 0x0025e4000c101d3c */
.L_x_6473:
[----:B------:R-:W-:Y:S05]  /*c190*/  BSYNC B1 ;  /* 0x0000000000017941 */ /* 0x000fea0003800000 */
.L_x_6472:
[----:B-12---:R-:W-:-:S05]  /*c1a0*/  VIADD R48, R228, 0xc0 ;  /* 0x000000c0e4307836 */ /* 0x006fca0000000000 */
[----:B------:R-:W-:-:S13]  /*c1b0*/  ISETP.GE.AND P2, PT, R48, R118, PT ;  /* 0x000000763000720c */ /* 0x000fda0003f46270 */
[----:B------:R-:W-:Y:S05]  /*c1c0*/  @P2 BRA `(.L_x_6441) ;  /* 0x0000000000582947 */ /* 0x000fea0003800000 */
[----:B------:R-:W1:Y:S01]  /*c1d0*/  LDC.64 R50, c[0x0][0x300] ;  /* 0x0000c000ff327b82 */ /* 0x000e620000000a00 */
[----:B------:R-:W-:Y:S02]  /*c1e0*/  IMAD.MOV.U32 R54, RZ, RZ, R52 ;  /* 0x000000ffff367224 */ /* 0x000fe400078e0034 */
[----:B------:R-:W-:-:S05]  /*c1f0*/  IMAD.MOV.U32 R55, RZ, RZ, R56 ;  /* 0x000000ffff377224 */ /* 0x000fca00078e0038 */
[----:B------:R-:W2:Y:S01]  /*c200*/  @!P0 LDC.64 R48, c[0x0][0x2e8] ;  /* 0x0000ba00ff308b82 */ /* 0x000ea20000000a00 */
[----:B-1----:R-:W-:-:S04]  /*c210*/  IMAD.WIDE.U32 R54, R50, 0xc0, R54 ;  /* 0x000000c032367825 */ /* 0x002fc800078e0036 */
[----:B------:R-:W-:-:S04]  /*c220*/  IMAD R51, R51, 0xc0, RZ ;  /* 0x000000c033337824 */ /* 0x000fc800078e02ff */
[----:B------:R-:W-:Y:S01]  /*c230*/  IMAD.IADD R56, R55, 0x1, R51 ;  /* 0x0000000137387824 */ /* 0x000fe200078e0233 */
[----:B--2---:R-:W-:-:S04]  /*c240*/  @!P0 IADD3 R52, P2, P3, R54, R48, R26 ;  /* 0x0000003036348210 */ /* 0x004fc80007b5e01a */
[----:B------:R-:W-:Y:S02]  /*c250*/  @!P0 IADD3.X R53, R56, R49, R13, P2, P3 ;  /* 0x0000003138358210 */ /* 0x000fe400017e640d */
[----:B------:R-:W1:Y:S04]  /*c260*/  @!P0 LDS.128 R48, [R117+0x26400] ;  /* 0x0264000075308984 */ /* 0x000e680000000c00 */
        /* <DEDUP_REMOVED lines=12> */
.L_x_6441:
[----:B------:R-:W-:Y:S05]  /*c330*/  BSYNC B0 ;  /* 0x0000000000007941 */ /* 0x000fea0003800000 */
.L_x_6403:
        /* <DEDUP_REMOVED lines=17> */
.L_x_6475:
[----:B------:R-:W-:Y:S05]  /*c450*/  BSYNC B0 ;  /* 0x0000000000007941 */ /* 0x000fea0003800000 */
.L_x_6474:
[----:B------:R-:W2:Y:S01]  /*c460*/  SYNCS.PHASECHK.TRANS64.TRYWAIT P3, [R111+URZ+0x2e8b0], R128 ;  /* 0x02e8b0806f0075a7 */ /* 0x000ea2000806017f */
[----:B------:R-:W-:Y:S01]  /*c470*/  ULDC.64 UR38, c[0x0][0x328] ;  /* 0x0000ca0000267ab9 */ /* 0x000fe20000000a00 */
[----:B------:R-:W-:Y:S01]  /*c480*/  ULDC.64 UR36, c[0x0][0x318] ;  /* 0x0000c60000247ab9 */ /* 0x000fe20000000a00 */
[----:B------:R-:W-:Y:S01]  /*c490*/  BSSY B0, `(.L_x_6476) ;  /* 0x0000003000007945 */ /* 0x000fe20003800000 */
[----:B------:R-:W-:-:S03]  /*c4a0*/  IMAD.WIDE R52, R25, 0xe0, R100 ;  /* 0x000000e019347825 */ /* 0x000fc600078e0264 */
[----:B--2---:R-:W-:Y:S05]  /*c4b0*/  @!P3 BRA `(.L_x_6477) ;  /* 0x000001bc0010b947 */ /* 0x004fea0003800000 */
.L_x_6706:
[----:B------:R-:W-:Y:S05]  /*c4c0*/  BSYNC B0 ;  /* 0x0000000000007941 */ /* 0x000fea0003800000 */
.L_x_6476:
[----:B------:R-:W-:Y:S01]  /*c4d0*/  ISETP.GE.AND P3, PT, R228, R118, PT ;  /* 0x00000076e400720c */ /* 0x000fe20003f66270 */
[----:B------:R-:W-:-:S12]  /*c4e0*/  BSSY B0, `(.L_x_6478) ;  /* 0x0000016000007945 */ /* 0x000fd80003800000 */
[----:B------:R-:W-:Y:S05]  /*c4f0*/  @P3 BRA `(.L_x_6479) ;  /* 0x0000000000503947 */ /* 0x000fea0003800000 */
[----:B------:R-:W-:Y:S01]  /*c500*/  ULDC UR4, c[0x0][0x2f4] ;  /* 0x0000bd0000047ab9 */ /* 0x000fe20000000800 */
[----:B------:R-:W-:Y:S01]  /*c510*/  PLOP3.LUT P4, PT, PT, PT, PT, 0x8, 0x0 ;  /* 0x000000000000781c */ /* 0x000fe20003f8e170 */
[----:B-1----:R-:W-:Y:S01]  /*c520*/  IMAD.MOV.U32 R48, RZ, RZ, R46 ;  /* 0x000000ffff307224 */ /* 0x002fe200078e002e */
[----:B------:R-:W-:Y:S01]  /*c530*/  ISETP.GE.AND P3, PT, R3, UR4, PT ;  /* 0x0000000403007c0c */ /* 0x000fe2000bf66270 */
[----:B------:R-:W-:Y:S02]  /*c540*/  IMAD.MOV.U32 R49, RZ, RZ, R110 ;  /* 0x000000ffff317224 */ /* 0x000fe400078e006e */
[----:B------:R-:W-:Y:S02]  /*c550*/  IMAD R51, R53, UR38, RZ ;  /* 0x0000002635337c24 */ /* 0x000fe4000f8e02ff */
[----:B------:R-:W-:-:S04]  /*c560*/  IMAD.WIDE.U32 R48, R52, UR38, R48 ;  /* 0x0000002634307c25 */ /* 0x000fc8000f8e0030 */
[----:B------:R-:W-:-:S04]  /*c570*/  IMAD R51, R52, UR39, R51 ;  /* 0x0000002734337c24 */ /* 0x000fc8000f8e0233 */
[----:B------:R-:W-:Y:S01]  /*c580*/  @!P3 LOP3.LUT P5, RZ, R229, 0x4, RZ, 0xc0, !PT ;  /* 0x00000004e5ffb812 */ /* 0x000fe200078ac0ff */
[----:B------:R-:W-:-:S03]  /*c590*/  @!P3 VIADD R56, R116, 0x40 ;  /* 0x000000407438b836 */ /* 0x000fc60000000000 */
[----:B------:R-:W-:Y:S02]  /*c5a0*/  @!P3 PLOP3.LUT P4, PT, P5, PT, PT, 0x80, 0x0 ;  /* 0x000000000000b81c */ /* 0x000fe40002f8f070 */
[----:B------:R-:W-:-:S04]  /*c5b0*/  IADD3 R54, P5, R48, UR36, RZ ;  /* 0x0000002430367c10 */ /* 0x000fc8000ffbe0ff */
[----:B------:R-:W-:-:S07]  /*c5c0*/  IADD3.X R55, R49, UR37, R51, P5, !PT ;  /* 0x0000002531377c10 */ /* 0x000fce000affe433 */
[----:B------:R-:W-:Y:S02]  /*c5d0*/  @P4 IADD3 R56, R116, -0x40, RZ ;  /* 0xffffffc074384810 */ /* 0x000fe40007ffe0ff */
[----:B------:R-:W-:-:S03]  /*c5e0*/  ISETP.GE.AND P4, PT, R18, UR4, PT ;  /* 0x0000000412007c0c */ /* 0x000fc6000bf86270 */
[----:B------:R-:W-:-:S10]  /*c5f0*/  @!P3 IMAD.IADD R56, R16, 0x1, R56 ;  /* 0x000000011038b824 */ /* 0x000fd400078e0238 */
[----:B------:R-:W1:Y:S04]  /*c600*/  @!P4 LDS.128 R48, [R117+0xe400] ;  /* 0x00e400007530c984 */ /* 0x000e680000000c00 */
[----:B-1----:R-:W-:Y:S04]  /*c610*/  @!P4 STG.E.128 desc[UR60][R54.64], R48 ;  /* 0x000000303600c986 */ /* 0x002fe8000c101d3c */
[----:B------:R-:W1:Y:S04]  /*c620*/  @!P3 LDS.128 R48, [R56+0xe400] ;  /* 0x00e400003830b984 */ /* 0x000e680000000c00 */
[----:B-1----:R3:W-:Y:S02]  /*c630*/  @!P3 STG.E.128 desc[UR60][R54.64+0x40], R48 ;  /* 0x000040303600b986 */ /* 0x0027e4000c101d3c */
.L_x_6479:
[----:B------:R-:W-:Y:S05]  /*c640*/  BSYNC B0 ;  /* 0x0000000000007941 */ /* 0x000fea0003800000 */
.L_x_6478:
[----:B-1-3--:R-:W-:Y:S01]  /*c650*/  VIADD R48, R228, 0x40 ;  /* 0x00000040e4307836 */ /* 0x00afe20000000000 */
[----:B------:R-:W-:Y:S04]  /*c660*/  BSSY B0, `(.L_x_6480) ;  /* 0x0000019000007945 */ /* 0x000fe80003800000 */
[----:B------:R-:W-:-:S13]  /*c670*/  ISETP.GE.AND P3, PT, R48, R118, PT ;  /* 0x000000763000720c */ /* 0x000fda0003f66270 */
[----:B------:R-:W-:Y:S05]  /*c680*/  @P3 BRA `(.L_x_6481) ;  /* 0x0000000000583947 */ /* 0x000fea0003800000 */
[----:B------:R-:W-:Y:S01]  /*c690*/  ULDC UR4, c[0x0][0x2f4] ;  /* 0x0000bd0000047ab9 */ /* 0x000fe20000000800 */
[----:B------:R-:W-:Y:S01]  /*c6a0*/  PLOP3.LUT P4, PT, PT, PT, PT, 0x8, 0x0 ;  /* 0x000000000000781c */ /* 0x000fe20003f8e170 */
[----:B------:R-:W-:Y:S01]  /*c6b0*/  IMAD.MOV.U32 R49, RZ, RZ, R110 ;  /* 0x000000ffff317224 */ /* 0x000fe200078e006e */
[----:B------:R-:W-:Y:S02]  /*c6c0*/  ISETP.GE.AND P3, PT, R3, UR4, PT ;  /* 0x0000000403007c0c */ /* 0x000fe4000bf66270 */
[----:B------:R-:W-:-:S11]  /*c6d0*/  MOV R48, R46 ;  /* 0x0000002e00307202 */ /* 0x000fd60000000f00 */
[----:B------:R-:W-:Y:S01]  /*c6e0*/  @!P3 LOP3.LUT P5, RZ, R229, 0x4, RZ, 0xc0, !PT ;  /* 0x00000004e5ffb812 */ /* 0x000fe200078ac0ff */
[----:B------:R-:W-:-:S03]  /*c6f0*/  @!P3 VIADD R56, R116, 0x40 ;  /* 0x000000407438b836 */ /* 0x000fc60000000000 */
[----:B------:R-:W-:Y:S02]  /*c700*/  @!P3 PLOP3.LUT P4, PT, P5, PT, PT, 0x80, 0x0 ;  /* 0x000000000000b81c */ /* 0x000fe40002f8f070 */
[----:B------:R-:W-:-:S05]  /*c710*/  IADD3 R51, P5, R52, 0x40, RZ ;  /* 0x0000004034337810 */ /* 0x000fca0007fbe0ff */
[----:B------:R-:W-:Y:S02]  /*c720*/  IMAD.X R50, RZ, RZ, R53, P5 ;  /* 0x000000ffff327224 */ /* 0x000fe400028e0635 */
[----:B------:R-:W-:-:S04]  /*c730*/  IMAD.WIDE.U32 R48, R51, UR38, R48 ;  /* 0x0000002633307c25 */ /* 0x000fc8000f8e0030 */
[----:B------:R-:W-:Y:S02]  /*c740*/  IMAD R50, R50, UR38, RZ ;  /* 0x0000002632327c24 */ /* 0x000fe4000f8e02ff */
[----:B------:R-:W-:Y:S01]  /*c750*/  @P4 VIADD R56, R116, 0xffffffc0 ;  /* 0xffffffc074384836 */ /* 0x000fe20000000000 */
[----:B------:R-:W-:Y:S01]  /*c760*/  IADD3 R54, P4, R48, UR36, RZ ;  /* 0x0000002430367c10 */ /* 0x000fe2000ff9e0ff */
[----:B------:R-:W-:Y:S02]  /*c770*/  IMAD R51, R51, UR39, R50 ;  /* 0x0000002733337c24 */ /* 0x000fe4000f8e0232 */
[----:B------:R-:W-:-:S03]  /*c780*/  @!P3 IMAD.IADD R56, R16, 0x1, R56 ;  /* 0x000000011038b824 */ /* 0x000fc600078e0238 */
[----:B------:R-:W-:Y:S02]  /*c790*/  IADD3.X R55, R49, UR37, R51, P4, !PT ;  /* 0x0000002531377c10 */ /* 0x000fe4000a7fe433 */
[----:B------:R-:W-:-:S13]  /*c7a0*/  ISETP.GE.AND P4, PT, R18, UR4, PT ;  /* 0x0000000412007c0c */ /* 0x000fda000bf86270 */
[----:B------:R-:W1:Y:S04]  /*c7b0*/  @!P4 LDS.128 R48, [R117+0x10400] ;  /* 0x010400007530c984 */ /* 0x000e680000000c00 */
[----:B-1----:R-:W-:Y:S04]  /*c7c0*/  @!P4 STG.E.128 desc[UR60][R54.64], R48 ;  /* 0x000000303600c986 */ /* 0x002fe8000c101d3c */
[----:B------:R-:W1:Y:S04]  /*c7d0*/  @!P3 LDS.128 R48, [R56+0x10400] ;  /* 0x010400003830b984 */ /* 0x000e680000000c00 */
[----:B-1----:R1:W-:Y:S02]  /*c7e0*/  @!P3 STG.E.128 desc[UR60][R54.64+0x40], R48 ;  /* 0x000040303600b986 */ /* 0x0023e4000c101d3c */
.L_x_6481:
[----:B------:R-:W-:Y:S05]  /*c7f0*/  BSYNC B0 ;  /* 0x0000000000007941 */ /* 0x000fea0003800000 */
.L_x_6480:
[----:B-1----:R-:W-:Y:S01]  /*c800*/  VIADD R48, R228, 0x80 ;  /* 0x00000080e4307836 */ /* 0x002fe20000000000 */
[----:B------:R-:W-:Y:S04]  /*c810*/  BSSY B0, `(.L_x_6482) ;  /* 0x0000019000007945 */ /* 0x000fe80003800000 */
[----:B------:R-:W-:-:S13]  /*c820*/  ISETP.GE.AND P3, PT, R48, R118, PT ;  /* 0x000000763000720c */ /* 0x000fda0003f66270 */
[----:B------:R-:W-:Y:S05]  /*c830*/  @P3 BRA `(.L_x_6483) ;  /* 0x0000000000583947 */ /* 0x000fea0003800000 */
[----:B------:R-:W-:Y:S01]  /*c840*/  ULDC UR4, c[0x0][0x2f4] ;  /* 0x0000bd0000047ab9 */ /* 0x000fe20000000800 */
[----:B------:R-:W-:Y:S01]  /*c850*/  PLOP3.LUT P4, PT, PT, PT, PT, 0x8, 0x0 ;  /* 0x000000000000781c */ /* 0x000fe20003f8e170 */
[----:B------:R-:W-:Y:S01]  /*c860*/  IMAD.MOV.U32 R48, RZ, RZ, R46 ;  /* 0x000000ffff307224 */ /* 0x000fe200078e002e */
[----:B------:R-:W-:Y:S01]  /*c870*/  ISETP.GE.AND P3, PT, R3, UR4, PT ;  /* 0x0000000403007c0c */ /* 0x000fe2000bf66270 */
[----:B------:R-:W-:-:S12]  /*c880*/  IMAD.MOV.U32 R49, RZ, RZ, R110 ;  /* 0x000000ffff317224 */ /* 0x000fd800078e006e */
[----:B------:R-:W-:Y:S01]  /*c890*/  @!P3 LOP3.LUT P5, RZ, R229, 0x4, RZ, 0xc0, !PT ;  /* 0x00000004e5ffb812 */ /* 0x000fe200078ac0ff */
[----:B------:R-:W-:-:S03]  /*c8a0*/  @!P3 VIADD R56, R116, 0x40 ;  /* 0x000000407438b836 */ /* 0x000fc60000000000 */
[----:B------:R-:W-:Y:S02]  /*c8b0*/  @!P3 PLOP3.LUT P4, PT, P5, PT, PT, 0x80, 0x0 ;  /* 0x000000000000b81c */ /* 0x000fe40002f8f070 */
[----:B------:R-:W-:-:S05]  /*c8c0*/  IADD3 R51, P5, R52, 0x80, RZ ;  /* 0x0000008034337810 */ /* 0x000fca0007fbe0ff */
[----:B------:R-:W-:Y:S02]  /*c8d0*/  IMAD.X R50, RZ, RZ, R53, P5 ;  /* 0x000000ffff327224 */ /* 0x000fe400028e0635 */
[----:B------:R-:W-:-:S04]  /*c8e0*/  IMAD.WIDE.U32 R48, R51, UR38, R48 ;  /* 0x0000002633307c25 */ /* 0x000fc8000f8e0030 */
[----:B------:R-:W-:Y:S01]  /*c8f0*/  IMAD R50, R50, UR38, RZ ;  /* 0x0000002632327c24 */ /* 0x000fe2000f8e02ff */
[----:B------:R-:W-:Y:S02]  /*c900*/  @P4 IADD3 R56, R116, -0x40, RZ ;  /* 0xffffffc074384810 */ /* 0x000fe40007ffe0ff */
        /* <DEDUP_REMOVED lines=9> */
.L_x_6483:
[----:B------:R-:W-:Y:S05]  /*c9a0*/  BSYNC B0 ;  /* 0x0000000000007941 */ /* 0x000fea0003800000 */
.L_x_6482:
        /* <DEDUP_REMOVED lines=9> */
[----:B------:R-:W-:Y:S02]  /*ca40*/  @!P3 LOP3.LUT P5, RZ, R229, 0x4, RZ, 0xc0, !PT ;  /* 0x00000004e5ffb812 */ /* 0x000fe400078ac0ff */
[----:B------:R-:W-:Y:S02]  /*ca50*/  @!P3 IADD3 R54, R116, 0x40, RZ ;  /* 0x000000407436b810 */ /* 0x000fe40007ffe0ff */
[----:B------:R-:W-:Y:S02]  /*ca60*/  @!P3 PLOP3.LUT P4, PT, P5, PT, PT, 0x80, 0x0 ;  /* 0x000000000000b81c */ /* 0x000fe40002f8f070 */
[----:B------:R-:W-:-:S05]  /*ca70*/  IADD3 R51, P5, R52, 0xc0, RZ ;  /* 0x000000c034337810 */ /* 0x000fca0007fbe0ff */
[----:B------:R-:W-:Y:S02]  /*ca80*/  IMAD.X R52, RZ, RZ, R53, P5 ;  /* 0x000000ffff347224 */ /* 0x000fe400028e0635 */
[----:B------:R-:W-:-:S04]  /*ca90*/  IMAD.WIDE.U32 R48, R51, UR38, R48 ;  /* 0x0000002633307c25 */ /* 0x000fc8000f8e0030 */
[----:B------:R-:W-:Y:S02]  /*caa0*/  IMAD R52, R52, UR38, RZ ;  /* 0x0000002634347c24 */ /* 0x000fe4000f8e02ff */
[----:B------:R-:W-:Y:S02]  /*cab0*/  @P4 VIADD R54, R116, 0xffffffc0 ;  /* 0xffffffc074364836 */ /* 0x000fe40000000000 */
[----:B------:R-:W-:Y:S01]  /*cac0*/  IMAD R51, R51, UR39, R52 ;  /* 0x0000002733337c24 */ /* 0x000fe2000f8e0234 */
[----:B------:R-:W-:Y:S01]  /*cad0*/  IADD3 R52, P4, R48, UR36, RZ ;  /* 0x0000002430347c10 */ /* 0x000fe2000ff9e0ff */
[----:B------:R-:W-:-:S03]  /*cae0*/  @!P3 IMAD.IADD R54, R16, 0x1, R54 ;  /* 0x000000011036b824 */ /* 0x000fc600078e0236 */
[----:B------:R-:W-:Y:S02]  /*caf0*/  IADD3.X R53, R49, UR37, R51, P4, !PT ;  /* 0x0000002531357c10 */ /* 0x000fe4000a7fe433 */
[----:B------:R-:W-:-:S13]  /*cb00*/  ISETP.GE.AND P4, PT, R18, UR4, PT ;  /* 0x0000000412007c0c */ /* 0x000fda000bf86270 */
[----:B------:R-:W1:Y:S04]  /*cb10*/  @!P4 LDS.128 R48, [R117+0x14400] ;  /* 0x014400007530c984 */ /* 0x000e680000000c00 */
[----:B-1----:R-:W-:Y:S04]  /*cb20*/  @!P4 STG.E.128 desc[UR60][R52.64], R48 ;  /* 0x000000303400c986 */ /* 0x002fe8000c101d3c */
[----:B------:R-:W1:Y:S04]  /*cb30*/  @!P3 LDS.128 R48, [R54+0x14400] ;  /* 0x014400003630b984 */ /* 0x000e680000000c00 */
[----:B-1----:R1:W-:Y:S02]  /*cb40*/  @!P3 STG.E.128 desc[UR60][R52.64+0x40], R48 ;  /* 0x000040303400b986 */ /* 0x0023e4000c101d3c */
.L_x_6485:
[----:B------:R-:W-:Y:S05]  /*cb50*/  BSYNC B0 ;  /* 0x0000000000007941 */ /* 0x000fea0003800000 */
.L_x_6484:
[----:B-1----:R-:W3:Y:S01]  /*cb60*/  LDL R48, [R1+0x18] ;  /* 0x0000180001307983 */ /* 0x002ee20000100800 */
[----:B0-2---:R-:W-:Y:S01]  /*cb70*/  @!P2 VIADD R111, R111, 0x2e8c0 ;  /* 0x0002e8c06f6fa836 */ /* 0x005fe20000000000 */
[----:B------:R-:W-:Y:S01]  /*cb80*/  IADD3 R17, R17, 0x1, RZ ;  /* 0x0000000111117810 */ /* 0x000fe20007ffe0ff */
        /* <DEDUP_REMOVED lines=10> */
[----:B------:R-:W-:Y:S02]  /*cc30*/  SEL R17, R17, RZ, P2 ;  /* 0x000000ff11117207 */ /* 0x000fe40001000000 */
[----:B---3--:R-:W-:Y:S02]  /*cc40*/  LOP3.LUT P3, RZ, R48, 0x4, RZ, 0xc0, !PT ;  /* 0x0000000430ff7812 */ /* 0x008fe4000786c0ff */
[----:B------:R-:W-:-:S04]  /*cc50*/  SEL R48, RZ, 0x1, P2 ;  /* 0x00000001ff307807 */ /* 0x000fc80001000000 */
[----:B------:R-:W-:-:S07]  /*cc60*/  LOP3.LUT R231, R231, R48, RZ, 0x3c, !PT ;  /* 0x00000030e7e77212 */ /* 0x000fce00078e3cff */
[----:B0-----:R-:W-:Y:S05]  /*cc70*/  @P3 BRA `(.L_x_6486) ;  /* 0xffffff5c009c3947 */ /* 0x001fea000383ffff */
[----:B------:R-:W0:Y:S01]  /*cc80*/  S2R R49, SR_TID.X ;  /* 0x0000000000317919 */ /* 0x000e220000002100 */
[----:B------:R-:W-:Y:S02]  /*cc90*/  PLOP3.LUT P0, PT, PT, PT, PT, 0x8, 0x0 ;  /* 0x000000000000781c */ /* 0x000fe40003f0e170 */
[----:B0-----:R-:W-:-:S04]  /*cca0*/  SHF.R.U32.HI R49, RZ, 0x7, R49 ;  /* 0x00000007ff317819 */ /* 0x001fc80000011631 */
[----:B------:R-:W-:-:S13]  /*ccb0*/  ISETP.NE.AND P3, PT, R49, 0x1, PT ;  /* 0x000000013100780c */ /* 0x000fda0003f65270 */
[----:B------:R-:W-:Y:S06]  /*ccc0*/  @!P3 BAR.ARV 0x9, 0x100 ;  /* 0x024400000000bb1d */ /* 0x000fec0000002000 */
.L_x_6398:
[----:B------:R-:W-:Y:S01]  /*ccd0*/  IMAD.MOV.U32 R136, RZ, RZ, RZ ;  /* 0x000000ffff887224 */ /* 0x000fe200078e00ff */
[----:B------:R-:W-:Y:S06]  /*cce0*/  @P0 BRA `(.L_x_6487) ;  /* 0x00000000000c0947 */ /* 0x000fec0003800000 */
[----:B------:R-:W0:Y:S01]  /*ccf0*/  FENCE.VIEW.ASYNC.G ;  /* 0x00000000000073c6 */ /* 0x000e220000000100 */
[----:B------:R-:W-:Y:S05]  /*cd00*/  WARPSYNC.ALL ;  /* 0x0000000000007948 */ /* 0x000fea0003800000 */
[----:B0-----:R-:W-:Y:S06]  /*cd10*/  BAR.ARV 0xc, 0x180 ;  /* 0x0306000000007b1d */ /* 0x001fec0000002000 */
.L_x_6487:
[----:B------:R-:W2:Y:S01]  /*cd20*/  LDL R0, [R1+0x18] ;  /* 0x0000180001007983 */ /* 0x000ea20000100800 */
[----:B------:R-:W-:Y:S01]  /*cd30*/  BSSY B0, `(.L_x_6488) ;  /* 0x0000022000007945 */ /* 0x000fe20003800000 */
[----:B--2---:R-:W-:-:S13]  /*cd40*/  LOP3.LUT P0, RZ, R0, 0x10, RZ, 0xc0, !PT ;  /* 0x0000001000ff7812 */ /* 0x004fda000780c0ff */
[----:B------:R-:W-:Y:S05]  /*cd50*/  @!P0 BRA `(.L_x_6489) ;  /* 0x00000000007c8947 */ /* 0x000fea0003800000 */
[----:B------:R-:W2:Y:S01]  /*cd60*/  LDL R0, [R1+0x94] ;  /* 0x0000940001007983 */ /* 0x000ea20000100800 */
[----:B------:R-:W-:Y:S01]  /*cd70*/  ULDC UR4, c[0x0][0x9f0] ;  /* 0x00027c0000047ab9 */ /* 0x000fe20000000800 */
[----:B--2---:R-:W-:-:S04]  /*cd80*/  ISETP.NE.AND P0, PT, R0, RZ, PT ;  /* 0x000000ff0000720c */ /* 0x004fc80003f05270 */
[----:B-1----:R-:W-:-:S04]  /*cd90*/  SEL R6, R0, UR4, P0 ;  /* 0x0000000400067c07 */ /* 0x002fc80008000000 */
[-C--:B------:R-:W-:Y:S02]  /*cda0*/  IABS R5, R6.reuse ;  /* 0x0000000600057213 */ /* 0x080fe40000000000 */
[----:B------:R-:W-:Y:S02]  /*cdb0*/  IABS R9, R6 ;  /* 0x0000000600097213 */ /* 0x000fe40000000000 */
[----:B------:R-:W0:Y:S01]  /*cdc0*/  I2F.RP R4, R5 ;  /* 0x0000000500047306 */ /* 0x000e220000209400 */
[----:B------:R-:W-:Y:S02]  /*cdd0*/  IADD3 R0, R129, -0x1, R6 ;  /* 0xffffffff81007810 */ /* 0x000fe40007ffe006 */
[----:B------:R-:W-:-:S05]  /*cde0*/  IMAD.MOV R9, RZ, RZ, -R9 ;  /* 0x000000ffff097224 */ /* 0x000fca00078e0a09 */
        /* <DEDUP_REMOVED lines=9> */
[----:B------:R-:W-:Y:S01]  /*ce80*/  IMAD.HI.U32 R3, R3, R7, R2 ;  /* 0x0000000703037227 */ /* 0x000fe200078e0002 */
[----:B------:R-:W-:-:S05]  /*ce90*/  MOV R2, R9 ;  /* 0x0000000900027202 */ /* 0x000fca0000000f00 */
        /* <DEDUP_REMOVED lines=11> */
.L_x_6489:
[----:B------:R-:W-:Y:S05]  /*cf50*/  BSYNC B0 ;  /* 0x0000000000007941 */ /* 0x000fea0003800000 */
.L_x_6488:
[----:B------:R-:W2:Y:S01]  /*cf60*/  LDL R0, [R1+0xa8] ;  /* 0x0000a80001007983 */ /* 0x000ea20000100800 */
[----:B------:R-:W-:Y:S02]  /*cf70*/  PLOP3.LUT P0, PT, PT, PT, PT, 0x80, 0x0 ;  /* 0x000000000000781c */ /* 0x000fe40003f0f070 */
[----:B------:R-:W-:Y:S02]  /*cf80*/  CS2R R2, SRZ ;  /* 0x0000000000027805 */ /* 0x000fe4000001ff00 */
[----:B------:R-:W-:Y:S02]  /*cf90*/  MOV R92, RZ ;  /* 0x000000ff005c7202 */ /* 0x000fe40000000f00 */
[----:B------:R-:W-:Y:S02]  /*cfa0*/  CS2R R90, SRZ ;  /* 0x00000000005a7805 */ /* 0x000fe4000001ff00 */
[----:B------:R-:W-:Y:S02]  /*cfb0*/  CS2R R72, SRZ ;  /* 0x0000000000487805 */ /* 0x000fe4000001ff00 */
[----:B------:R-:W-:Y:S01]  /*cfc0*/  CS2R R60, SRZ ;  /* 0x00000000003c7805 */ /* 0x000fe2000001ff00 */
[----:B------:R-:W-:Y:S01]  /*cfd0*/  IMAD.MOV.U32 R11, RZ, RZ, RZ ;  /* 0x000000ffff0b7224 */ /* 0x000fe200078e00ff */
[----:B-1----:R-:W-:-:S02]  /*cfe0*/  CS2R R12, SRZ ;  /* 0x00000000000c7805 */ /* 0x002fc4000001ff00 */
[----:B------:R-:W-:Y:S02]  /*cff0*/  CS2R R110, SRZ ;  /* 0x00000000006e7805 */ /* 0x000fe4000001ff00 */
[----:B------:R-:W-:Y:S01]  /*d000*/  CS2R R42, SRZ ;  /* 0x00000000002a7805 */ /* 0x000fe2000001ff00 */
        /* <DEDUP_REMOVED lines=10> */
[----:B------:R-:W-:Y:S01]  /*d0b0*/  MOV R66, RZ ;  /* 0x000000ff00427202 */ /* 0x000fe20000000f00 */
        /* <DEDUP_REMOVED lines=11> */
[----:B------:R-:W-:Y:S01]  /*d170*/  MOV R142, RZ ;  /* 0x000000ff008e7202 */ /* 0x000fe20000000f00 */
[----:B------:R-:W-:Y:S01]  /*d180*/  IMAD.MOV.U32 R77, RZ, RZ, RZ ;  /* 0x000000ffff4d7224 */ /* 0x000fe200078e00ff */
[----:B------:R-:W-:Y:S01]  /*d190*/  CS2R R64, SRZ ;  /* 0x0000000000407805 */ /* 0x000fe2000001ff00 */
[----:B------:R-:W-:Y:S01]  /*d1a0*/  IMAD.MOV.U32 R71, RZ, RZ, RZ ;  /* 0x000000ffff477224 */ /* 0x000fe200078e00ff */
[----:B------:R-:W-:-:S02]  /*d1b0*/  CS2R R8, SRZ ;  /* 0x0000000000087805 */ /* 0x000fc4000001ff00 */
[----:B------:R-:W-:Y:S02]  /*d1c0*/  CS2R R24, SRZ ;  /* 0x0000000000187805 */ /* 0x000fe4000001ff00 */
[----:B------:R-:W-:Y:S01]  /*d1d0*/  CS2R R26, SRZ ;  /* 0x00000000001a7805 */ /* 0x000fe2000001ff00 */
[----:B------:R-:W-:Y:S02]  /*d1e0*/  IMAD.MOV.U32 R80, RZ, RZ, RZ ;  /* 0x000000ffff507224 */ /* 0x000fe400078e00ff */
[----:B------:R-:W-:Y:S02]  /*d1f0*/  IMAD.MOV.U32 R6, RZ, RZ, RZ ;  /* 0x000000ffff067224 */ /* 0x000fe400078e00ff */
[----:B--2---:R-:W-:Y:S02]  /*d200*/  IMAD R4, R0, R136, RZ ;  /* 0x0000008800047224 */ /* 0x004fe400078e02ff */
[----:B------:R-:W-:-:S03]  /*d210*/  IMAD.MOV.U32 R0, RZ, RZ, RZ ;  /* 0x000000ffff007224 */ /* 0x000fc600078e00ff */
[----:B------:R0:W-:Y:S01]  /*d220*/  STL [R1+0x54], R4 ;  /* 0x0000540401007387 */ /* 0x0001e20000100800 */
[----:B------:R-:W-:-:S04]  /*d230*/  VIADDMNMX R136, R4, R136, R129, PT ;  /* 0x0000008804887246 */ /* 0x000fc80003800181 */
[----:B------:R-:W-:-:S13]  /*d240*/  ISETP.GT.AND P1, PT, R136, R4, PT ;  /* 0x000000048800720c */ /* 0x000fda0003f24270 */
[----:B0-----:R-:W-:Y:S05]  /*d250*/  @!P1 BRA `(.L_x_6490) ;  /* 0x000000f000e49947 */ /* 0x001fea0003800000 */
[----:B------:R-:W-:-:S03]  /*d260*/  UMOV UR4, 0xffffffff ;  /* 0xffffffff00047882 */ /* 0x000fc60000000000 */
[----:B------:R-:W-:Y:S05]  /*d270*/  BRA.DIV UR4, `(.L_x_6491) ;  /* 0x000001ae04b47947 */ /* 0x000fea000b800000 */
[----:B------:R-:W0:Y:S02]  /*d280*/  S2R R0, SR_TID.X ;  /* 0x0000000000007919 */ /* 0x000e240000002100 */
[----:B0-----:R-:W-:-:S05]  /*d290*/  VIADD R2, R0, 0xffffff80 ;  /* 0xffffff8000027836 */ /* 0x001fca0000000000 */
[----:B------:R-:W-:-:S04]  /*d2a0*/  SHF.R.S32.HI R0, RZ, 0x1f, R2 ;  /* 0x0000001fff007819 */ /* 0x000fc80000011402 */
[----:B------:R-:W-:-:S04]  /*d2b0*/  LEA.HI R0, R0, R2, RZ, 0x7 ;  /* 0x0000000200007211 */ /* 0x000fc800078f38ff */
[----:B------:R-:W-:-:S06]  /*d2c0*/  SHF.R.S32.HI R0, RZ, 0x7, R0 ;  /* 0x00000007ff007819 */ /* 0x000fcc0000011400 */
[----:B------:R-:W0:Y:S04]  /*d2d0*/  SHFL.IDX PT, R0, R0, RZ, 0x1f ;  /* 0x00001fff00007589 */ /* 0x000e2800000e0000 */
[----:B0-----:R1:W-:Y:S02]  /*d2e0*/  STL [R1+0x58], R0 ;  /* 0x0000580001007387 */ /* 0x0013e40000100800 */
.L_x_6709:
[----:B------:R-:W1:Y:S01]  /*d2f0*/  LDL R2, [R1+0x58] ;  /* 0x0000580001027983 */ /* 0x000e620000100800 */
[----:B------:R-:W-:Y:S01]  /*d300*/  VIADD R27, R16, 0x1c400 ;  /* 0x0001c400101b7836 */ /* 0x000fe20000000000 */
[----:B------:R-:W-:Y:S04]  /*d310*/  BSSY B6, `(.L_x_6492) ;  /* 0x0000019000067945 */ /* 0x000fe80003800000 */
[----:B------:R-:W-:Y:S02]  /*d320*/  LOP3.LUT P0, RZ, R27, 0x9f, RZ, 0xc0, !PT ;  /* 0x0000009f1bff7812 */ /* 0x000fe4000780c0ff */
[----:B-1----:R-:W-:-:S04]  /*d330*/  LEA.HI R0, R2, R2, RZ, 0x1 ;  /* 0x0000000202007211 */ /* 0x002fc800078f08ff */
[----:B------:R-:W-:-:S04]  /*d340*/  LOP3.LUT R0, R0, 0x1e, RZ, 0xc0, !PT ;  /* 0x0000001e00007812 */ /* 0x000fc800078ec0ff */
[----:B------:R-:W-:-:S05]  /*d350*/  IADD3 R0, R2, -R0, RZ ;  /* 0x8000000002007210 */ /* 0x000fca0007ffe0ff */
[----:B------:R-:W-:-:S05]  /*d360*/  IMAD R0, R0, 0x2000, R27 ;  /* 0x0000200000007824 */ /* 0x000fca00078e021b */
        /* <DEDUP_REMOVED lines=16> */
[----:B-1----:R-:W-:-:S07]  /*d470*/  IMAD.MOV.U32 R13, RZ, RZ, RZ ;  /* 0x000000ffff0d7224 */ /* 0x002fce00078e00ff */
[----:B------:R-:W-:-:S07]  /*d480*/  LEPC R20, `(.L_x_6493) ;  /* 0x000000001014794e */ /* 0x000fce0000000000 */
[----:B0-2--5:R-:W-:Y:S05]  /*d490*/  CALL.ABS.NOINC R2 ;  /* 0x0000000002007343 */ /* 0x025fea0003c00000 */
.L_x_6493:
[----:B------:R-:W-:Y:S05]  /*d4a0*/  BSYNC B6 ;  /* 0x0000000000067941 */ /* 0x000fea0003800000 */
.L_x_6492:
        /* <DEDUP_REMOVED lines=11> */
[----:B------:R-:W0:Y:S08]  /*d560*/  @P0 LDC.64 R10, c[0x0][0x9b0] ;  /* 0x00026c00ff0a0b82 */ /* 0x000e300000000a00 */
[----:B------:R-:W4:Y:S01]  /*d570*/  @P1 LDC.64 R12, c[0x0][0x9c0] ;  /* 0x00027000ff0c1b82 */ /* 0x000f220000000a00 */
        /* <DEDUP_REMOVED lines=9> */
[----:B0-----:R-:W-:Y:S01]  /*d610*/  @P0 IMAD.WIDE.U32 R2, R20, R10, R2 ;  /* 0x0000000a14020225 */ /* 0x001fe200078e0002 */
        /* <DEDUP_REMOVED lines=16> */
[----:B------:R-:W2:Y:S02]  /*d720*/  LDL R20, [R1+0xbc] ;  /* 0x0000bc0001147983 */ /* 0x000ea40000100800 */
[----:B--2---:R-:W-:-:S13]  /*d730*/  R2UR UR5, R20 ;  /* 0x00000000140572ca */ /* 0x004fda00000e0000 */
        /* <DEDUP_REMOVED lines=10> */
.L_x_6497:
[----:B-1----:R1:W2:Y:S02]  /*d7e0*/  SYNCS.PHASECHK.TRANS64.TRYWAIT P0, [R16+URZ+0x2e800], R3 ;  /* 0x02e80003100075a7 */ /* 0x0022a4000800017f */
[----:B--2---:R-:W-:Y:S05]  /*d7f0*/  @!P0 NANOSLEEP.SYNCS 0x989680 ;  /* 0x009896800000895d */ /* 0x004fea0003900000 */
[----:B------:R-:W2:Y:S02]  /*d800*/  @!P0 SYNCS.PHASECHK.TRANS64 P0, [R16+URZ+0x2e800], R3 ;  /* 0x02e80003100085a7 */ /* 0x000ea4000800007f */
[----:B--2---:R-:W-:Y:S05]  /*d810*/  @!P0 BRA `(.L_x_6497) ;  /* 0xfffffffc00f08947 */ /* 0x004fea000383ffff */
.L_x_6496:
[----:B------:R-:W-:Y:S05]  /*d820*/  BSYNC B0 ;  /* 0x0000000000007941 */ /* 0x000fea0003800000 */
.L_x_6495:
[----:B------:R-:W-:Y:S05]  /*d830*/  BRA `(.L_x_6498) ;  /* 0x0000004000447947 */ /* 0x000fea0003800000 */
.L_x_6494:
[----:B------:R-:W0:Y:S01]  /*d840*/  LDC.64 R24, c[0x0][0x3e8] ;  /* 0x0000fa00ff187b82 */ /* 0x000e220000000a00 */
[----:B------:R-:W-:Y:S01]  /*d850*/  LOP3.LUT P0, RZ, R27, 0x3ff, RZ, 0xc0, !PT ;  /* 0x000003ff1bff7812 */ /* 0x000fe2000780c0ff */
[----:B------:R-:W-:Y:S01]  /*d860*/  ULDC.64 UR4, c[0x0][0x3f8] ;  /* 0x0000fe0000047ab9 */ /* 0x000fe20000000a00 */
[----:B-----5:R-:W-:Y:S01]  /*d870*/  SHF.R.S32.HI R0, RZ, 0x1f, R119 ;  /* 0x0000001fff007819 */ /* 0x020fe20000011477 */
[----:B------:R-:W-:Y:S01]  /*d880*/  ULDC.64 UR6, c[0x0][0x408] ;  /* 0x0001020000067ab9 */ /* 0x000fe20000000a00 */
[----:B------:R-:W-:Y:S03]  /*d890*/  BSSY B6, `(.L_x_6499) ;  /* 0x000001b000067945 */ /* 0x000fe60003800000 */
[----:B------:R-:W1:Y:S01]  /*d8a0*/  LDC.64 R28, c[0x0][0x400] ;  /* 0x00010000ff1c7b82 */ /* 0x000e620000000a00 */
[C---:B------:R-:W-:Y:S02]  /*d8b0*/  IMAD R4, R0.reuse, UR4, RZ ;  /* 0x0000000400047c24 */ /* 0x040fe4000f8e02ff */
[----:B------:R-:W-:-:S02]  /*d8c0*/  IMAD R0, R0, UR6, RZ ;  /* 0x0000000600007c24 */ /* 0x000fc4000f8e02ff */
        /* <DEDUP_REMOVED lines=23> */
.L_x_6500:
[----:B------:R-:W-:Y:S05]  /*da40*/  BSYNC B6 ;  /* 0x0000000000067941 */ /* 0x000fea0003800000 */
.L_x_6499:
        /* <DEDUP_REMOVED lines=11> */
.L_x_6715:
[----:B------:R-:W5:Y:S01]  /*db00*/  S2R R6, SR_TID.X ;  /* 0x0000000000067919 */ /* 0x000f620000002100 */
[----:B------:R-:W-:Y:S01]  /*db10*/  ULDC UR4, c[0x0][0x448] ;  /* 0x0001120000047ab9 */ /* 0x000fe20000000800 */
[C---:B------:R-:W-:Y:S01]  /*db20*/  IMAD.SHL.U32 R4, R229.reuse, 0x80, RZ ;  /* 0x00000080e5047824 */ /* 0x040fe200078e00ff */
[----:B------:R-:W-:Y:S01]  /*db30*/  BSSY B1, `(.L_x_6504) ;  /* 0x0000026000017945 */ /* 0x000fe20003800000 */
[----:B0-----:R-:W-:Y:S01]  /*db40*/  IMAD R28, R134, UR4, RZ ;  /* 0x00000004861c7c24 */ /* 0x001fe2000f8e02ff */
[----:B------:R-:W-:Y:S02]  /*db50*/  LOP3.LUT P0, RZ, R229, 0x4, RZ, 0xc0, !PT ;  /* 0x00000004e5ff7812 */ /* 0x000fe4000780c0ff */
[----:B------:R-:W-:Y:S02]  /*db60*/  CS2R R12, SRZ ;  /* 0x00000000000c7805 */ /* 0x000fe4000001ff00 */
[----:B------:R-:W-:Y:S02]  /*db70*/  LOP3.LUT R9, R4, 0x380, RZ, 0xc0, !PT ;  /* 0x0000038004097812 */ /* 0x000fe400078ec0ff */
[----:B------:R-:W-:-:S02]  /*db80*/  CS2R R20, SRZ ;  /* 0x0000000000147805 */ /* 0x000fc4000001ff00 */
[----:B------:R-:W-:Y:S01]  /*db90*/  ISETP.GE.AND P1, PT, R0, R28, PT ;  /* 0x0000001c0000720c */ /* 0x000fe20003f26270 */
[----:B------:R-:W-:Y:S01]  /*dba0*/  IMAD R28, R121, -0x80, R28 ;  /* 0xffffff80791c7824 */ /* 0x000fe200078e021c */
[----:B------:R-:W-:Y:S02]  /*dbb0*/  LOP3.LUT R4, R9, 0x30, R18, 0xf8, !PT ;  /* 0x0000003009047812 */ /* 0x000fe400078ef812 */
[----:B------:R-:W-:-:S04]  /*dbc0*/  SHF.R.U32.HI R9, RZ, 0x3, R9 ;  /* 0x00000003ff097819 */ /* 0x000fc80000011609 */
[----:B------:R-:W-:Y:S01]  /*dbd0*/  LOP3.LUT R11, R4, R9, RZ, 0x3c, !PT ;  /* 0x00000009040b7212 */ /* 0x000fe200078e3cff */
[----:B-----5:R-:W-:-:S05]  /*dbe0*/  VIADD R8, R6, 0xffffff80 ;  /* 0xffffff8006087836 */ /* 0x020fca0000000000 */
[----:B------:R-:W-:-:S04]  /*dbf0*/  SHF.R.S32.HI R6, RZ, 0x1f, R8 ;  /* 0x0000001fff067819 */ /* 0x000fc80000011408 */
[----:B------:R-:W-:Y:S02]  /*dc00*/  LEA.HI R6, R6, R8, RZ, 0x5 ;  /* 0x0000000806067211 */ /* 0x000fe400078f28ff */
[----:B------:R-:W-:Y:S02]  /*dc10*/  CS2R R8, SRZ ;  /* 0x0000000000087805 */ /* 0x000fe4000001ff00 */
[----:B------:R-:W-:-:S04]  /*dc20*/  SHF.L.U32 R6, R6, 0x5, RZ ;  /* 0x0000000506067819 */ /* 0x000fc800000006ff */
[----:B------:R-:W-:-:S04]  /*dc30*/  LOP3.LUT R6, R6, 0xfffffc00, RZ, 0xc0, !PT ;  /* 0xfffffc0006067812 */ /* 0x000fc800078ec0ff */
[----:B------:R-:W-:Y:S02]  /*dc40*/  IADD3 R0, R16, R11, R6 ;  /* 0x0000000b10007210 */ /* 0x000fe40007ffe006 */
[----:B------:R-:W-:Y:S01]  /*dc50*/  CS2R R10, SRZ ;  /* 0x00000000000a7805 */ /* 0x000fe2000001ff00 */
[----:B------:R-:W-:Y:S06]  /*dc60*/  @P1 BRA `(.L_x_6505) ;  /* 0x0000000000481947 */ /* 0x000fec0003800000 */
[----:B------:R-:W-:Y:S01]  /*dc70*/  ULDC UR4, c[0x0][0x3f4] ;  /* 0x0000fd0000047ab9 */ /* 0x000fe20000000800 */
[----:B------:R-:W-:Y:S02]  /*dc80*/  SHF.R.S32.HI R6, RZ, 0x1f, R230 ;  /* 0x0000001fff067819 */ /* 0x000fe400000114e6 */
[----:B------:R-:W-:Y:S02]  /*dc90*/  ISETP.GE.AND P2, PT, R22, UR4, PT ;  /* 0x0000000416007c0c */ /* 0x000fe4000bf46270 */
[----:B------:R-:W-:Y:S02]  /*dca0*/  ISETP.GE.AND P1, PT, R230, UR4, PT ;  /* 0x00000004e6007c0c */ /* 0x000fe4000bf26270 */
[----:B------:R-:W-:-:S09]  /*dcb0*/  CS2R R12, SRZ ;  /* 0x00000000000c7805 */ /* 0x000fd2000001ff00 */
[-C--:B-1----:R-:W-:Y:S02]  /*dcc0*/  @!P2 IADD3 R4, P5, R22, R5.reuse, RZ ;  /* 0x000000051604a210 */ /* 0x082fe40007fbe0ff */
[C---:B------:R-:W-:Y:S02]  /*dcd0*/  @!P1 IADD3 R24, P4, R230.reuse, R5, RZ ;  /* 0x00000005e6189210 */ /* 0x040fe40007f9e0ff */
[-C--:B--2---:R-:W-:Y:S01]  /*dce0*/  @!P1 IADD3 R26, P3, R230, R14.reuse, RZ ;  /* 0x0000000ee61a9210 */ /* 0x084fe20007f7e0ff */
[C-C-:B---3--:R-:W-:Y:S01]  /*dcf0*/  @!P2 IMAD.X R5, R3.reuse, 0x1, R23.reuse, P5 ;  /* 0x000000010305a824 */ /* 0x148fe200028e0617 */
[----:B------:R-:W-:Y:S02]  /*dd00*/  @!P2 IADD3 R14, P5, R22, R14, RZ ;  /* 0x0000000e160ea210 */ /* 0x000fe40007fbe0ff */
[----:B------:R-:W-:Y:S01]  /*dd10*/  CS2R R8, SRZ ;  /* 0x0000000000087805 */ /* 0x000fe2000001ff00 */
[--C-:B------:R-:W-:Y:S02]  /*dd20*/  @!P1 IMAD.X R25, R3, 0x1, R6.reuse, P4 ;  /* 0x0000000103199824 */ /* 0x100fe400020e0606 */
[C---:B----4-:R-:W-:Y:S01]  /*dd30*/  @!P1 IMAD.X R27, R7.reuse, 0x1, R6, P3 ;  /* 0x00000001071b9824 */ /* 0x050fe200018e0606 */
[----:B------:R0:W5:Y:S01]  /*dd40*/  @!P2 LD.E.64 R20, desc[UR60][R4.64] ;  /* 0x0000003c0414a980 */ /* 0x000162000c101b00 */
[----:B------:R-:W-:-:S03]  /*dd50*/  @!P2 IMAD.X R15, R7, 0x1, R23, P5 ;  /* 0x00000001070fa824 */ /* 0x000fc600028e0617 */
[----:B------:R0:W5:Y:S04]  /*dd60*/  @!P1 LD.E.64 R12, desc[UR60][R24.64] ;  /* 0x0000003c180c9980 */ /* 0x000168000c101b00 */
[----:B------:R0:W5:Y:S04]  /*dd70*/  @!P2 LD.E.64 R10, desc[UR60][R14.64] ;  /* 0x0000003c0e0aa980 */ /* 0x000168000c101b00 */
[----:B------:R0:W5:Y:S02]  /*dd80*/  @!P1 LD.E.64 R8, desc[UR60][R26.64] ;  /* 0x0000003c1a089980 */ /* 0x000164000c101b00 */
.L_x_6505:
[----:B------:R-:W-:Y:S05]  /*dd90*/  BSYNC B1 ;  /* 0x0000000000017941 */ /* 0x000fea0003800000 */
.L_x_6504:
[----:B---3--:R-:W3:Y:S01]  /*dda0*/  LDL R3, [R1+0xbc] ;  /* 0x0000bc0001037983 */ /* 0x008ee20000100800 */
[----:B----4-:R-:W-:Y:S01]  /*ddb0*/  VIADD R7, R0, 0x1c400 ;  /* 0x0001c40000077836 */ /* 0x010fe20000000000 */
[----:B0----5:R-:W-:Y:S01]  /*ddc0*/  SHF.R.U32.HI R4, RZ, 0x8, R20 ;  /* 0x00000008ff047819 */ /* 0x021fe20000011614 */
[----:B------:R-:W-:Y:S01]  /*ddd0*/  BSSY B1, `(.L_x_6506) ;  /* 0x0000042000017945 */ /* 0x000fe20003800000 */
[----:B------:R-:W-:Y:S02]  /*dde0*/  SHF.R.U32.HI R15, RZ, 0x8, R21 ;  /* 0x00000008ff0f7819 */ /* 0x000fe40000011615 */
[----:B-1----:R-:W-:Y:S02]  /*ddf0*/  LOP3.LUT R5, R20, 0xff, RZ, 0xc0, !PT ;  /* 0x000000ff14057812 */ /* 0x002fe400078ec0ff */
[----:B------:R-:W-:Y:S02]  /*de00*/  LOP3.LUT R4, R4, 0xff, RZ, 0xc0, !PT ;  /* 0x000000ff04047812 */ /* 0x000fe400078ec0ff */
[----:B------:R-:W-:-:S02]  /*de10*/  LOP3.LUT R6, R21, 0xff, RZ, 0xc0, !PT ;  /* 0x000000ff15067812 */ /* 0x000fc400078ec0ff */
[----:B------:R-:W-:Y:S02]  /*de20*/  LOP3.LUT R15, R15, 0xff, RZ, 0xc0, !PT ;  /* 0x000000ff0f0f7812 */ /* 0x000fe400078ec0ff */
[----:B--2---:R-:W-:Y:S02]  /*de30*/  LOP3.LUT R14, R12, 0xff, RZ, 0xc0, !PT ;  /* 0x000000ff0c0e7812 */ /* 0x004fe400078ec0ff */
[----:B------:R-:W-:Y:S02]  /*de40*/  PRMT R6, R15, 0x7604, R6 ;  /* 0x000076040f067816 */ /* 0x000fe40000000006 */
[----:B------:R-:W-:Y:S02]  /*de50*/  LOP3.LUT R26, R10, 0xff, RZ, 0xc0, !PT ;  /* 0x000000ff0a1a7812 */ /* 0x000fe400078ec0ff */
[----:B------:R-:W-:Y:S02]  /*de60*/  SHF.R.U32.HI R27, RZ, 0x8, R13 ;  /* 0x00000008ff1b7819 */ /* 0x000fe4000001160d */
[----:B------:R-:W-:-:S02]  /*de70*/  LOP3.LUT R24, R13, 0xff, RZ, 0xc0, !PT ;  /* 0x000000ff0d187812 */ /* 0x000fc400078ec0ff */
[----:B------:R-:W-:Y:S02]  /*de80*/  LOP3.LUT R27, R27, 0xff, RZ, 0xc0, !PT ;  /* 0x000000ff1b1b7812 */ /* 0x000fe400078ec0ff */
[----:B------:R-:W-:Y:S02]  /*de90*/  SHF.R.U32.HI R31, RZ, 0x10, R11 ;  /* 0x00000010ff1f7819 */ /* 0x000fe4000001160b */
[----:B------:R-:W-:Y:S02]  /*dea0*/  PRMT R24, R27, 0x7604, R24 ;  /* 0x000076041b187816 */ /* 0x000fe40000000018 */
[--C-:B------:R-:W-:Y:S01]  /*deb0*/  SHF.R.U32.HI R27, RZ, 0x8, R9.reuse ;  /* 0x00000008ff1b7819 */ /* 0x100fe20000011609 */
[----:B------:R-:W-:Y:S01]  /*dec0*/  IMAD.U32 R31, R31, 0x10000, RZ ;  /* 0x000100001f1f7824 */ /* 0x000fe200078e00ff */
[----:B------:R-:W-:Y:S02]  /*ded0*/  SHF.R.U32.HI R35, RZ, 0x10, R9 ;  /* 0x00000010ff237819 */ /* 0x000fe40000011609 */
[----:B------:R-:W-:-:S02]  /*dee0*/  LOP3.LUT R27, R27, 0xff, RZ, 0xc0, !PT ;  /* 0x000000ff1b1b7812 */ /* 0x000fc400078ec0ff */
[----:B------:R-:W-:Y:S02]  /*def0*/  SHF.L.U32 R35, R35, 0x10, RZ ;  /* 0x0000001023237819 */ /* 0x000fe400000006ff */
[----:B---3--:R-:W-:Y:S02]  /*df00*/  R2UR UR5, R3 ;  /* 0x00000000030572ca */ /* 0x008fe400000e0000 */
[----:B------:R-:W-:Y:S01]  /*df10*/  IADD3 R3, R0, 0x1c440, RZ ;  /* 0x0001c44000037810 */ /* 0x000fe20007ffe0ff */
[----:B------:R-:W-:Y:S01]  /*df20*/  @P0 VIADD R3, R7, 0xffffffc0 ;  /* 0xffffffc007030836 */ /* 0x000fe20000000000 */
[----:B------:R-:W-:Y:S02]  /*df30*/  PRMT R7, R4, 0x7604, R5 ;  /* 0x0000760404077816 */ /* 0x000fe40000000005 */
[----:B------:R-:W-:Y:S02]  /*df40*/  SHF.R.U32.HI R4, RZ, 0x8, R12 ;  /* 0x00000008ff047819 */ /* 0x000fe4000001160c */
[----:B------:R-:W-:-:S02]  /*df50*/  SHF.R.U32.HI R5, RZ, 0x8, R10 ;  /* 0x00000008ff057819 */ /* 0x000fc4000001160a */
[----:B------:R-:W-:Y:S02]  /*df60*/  LOP3.LUT R15, R4, 0xff, RZ, 0xc0, !PT ;  /* 0x000000ff040f7812 */ /* 0x000fe400078ec0ff */
[----:B------:R-:W-:Y:S01]  /*df70*/  LOP3.LUT R5, R5, 0xff, RZ, 0xc0, !PT ;  /* 0x000000ff05057812 */ /* 0x000fe200078ec0ff */
[----:B------:R-:W-:Y:S01]  /*df80*/  ULEA.HI UR4, UR5, UR5, URZ, 0x1 ;  /* 0x0000000505047291 */ /* 0x000fe2000f8f083f */
[----:B------:R-:W-:Y:S02]  /*df90*/  PRMT R25, R15, 0x7604, R14 ;  /* 0x000076040f197816 */ /* 0x000fe4000000000e */
[----:B------:R-:W-:Y:S01]  /*dfa0*/  SHF.R.U32.HI R4, RZ, 0x8, R8 ;  /* 0x00000008ff047819 */ /* 0x000fe20000011608 */
[----:B------:R-:W-:Y:S01]  /*dfb0*/  ULOP3.LUT UR4, UR4, 0xfffffffe, URZ, 0xc0, !UPT ;  /* 0xfffffffe04047892 */ /* 0x000fe2000f8ec03f */
[----:B------:R-:W-:Y:S02]  /*dfc0*/  SHF.R.U32.HI R14, RZ, 0x8, R11 ;  /* 0x00000008ff0e7819 */ /* 0x000fe4000001160b */
[----:B------:R-:W-:Y:S01]  /*dfd0*/  PRMT R29, R5, 0x7604, R26 ;  /* 0x00007604051d7816 */ /* 0x000fe2000000001a */
[----:B------:R-:W-:Y:S01]  /*dfe0*/  UIADD3 UR4, UR5, -UR4, URZ ;  /* 0x8000000405047290 */ /* 0x000fe2000fffe03f */
[----:B------:R-:W-:-:S02]  /*dff0*/  LOP3.LUT R15, R8, 0xff, RZ, 0xc0, !PT ;  /* 0x000000ff080f7812 */ /* 0x000fc400078ec0ff */
[----:B------:R-:W-:Y:S02]  /*e000*/  LOP3.LUT R4, R4, 0xff, RZ, 0xc0, !PT ;  /* 0x000000ff04047812 */ /* 0x000fe400078ec0ff */
[----:B------:R-:W-:Y:S01]  /*e010*/  LOP3.LUT R5, R11, 0xff, RZ, 0xc0, !PT ;  /* 0x000000ff0b057812 */ /* 0x000fe200078ec0ff */
[----:B------:R-:W-:Y:S01]  /*e020*/  IMAD.U32 R37, RZ, RZ, UR4 ;  /* 0x00000004ff257e24 */ /* 0x000fe2000f8e00ff */
[----:B------:R-:W-:Y:S02]  /*e030*/  LOP3.LUT R14, R14, 0xff, RZ, 0xc0, !PT ;  /* 0x000000ff0e0e7812 */ /* 0x000fe400078ec0ff */
[----:B------:R-:W-:Y:S02]  /*e040*/  PRMT R33, R4, 0x7604, R15 ;  /* 0x0000760404217816 */ /* 0x000fe4000000000f */
[----:B------:R-:W-:Y:S02]  /*e050*/  SHF.L.U32 R37, R37, 0x1f, RZ ;  /* 0x0000001f25257819 */ /* 0x000fe400000006ff */
[----:B------:R-:W-:-:S02]  /*e060*/  PRMT R14, R14, 0x7604, R5 ;  /* 0x000076040e0e7816 */ /* 0x000fc40000000005 */
[----:B------:R-:W0:Y:S01]  /*e070*/  SYNCS.PHASECHK.TRANS64.TRYWAIT P0, [R16+URZ+0x2e800], R37 ;  /* 0x02e80025100075a7 */ /* 0x000e22000800017f */
[----:B------:R-:W-:Y:S02]  /*e080*/  SHF.R.U32.HI R15, RZ, 0x10, R13 ;  /* 0x00000010ff0f7819 */ /* 0x000fe4000001160d */
[----:B------:R-:W-:Y:S02]  /*e090*/  SHF.R.U32.HI R5, RZ, 0x10, R21 ;  /* 0x00000010ff057819 */ /* 0x000fe40000011615 */
[----:B------:R-:W-:Y:S01]  /*e0a0*/  LOP3.LUT R26, R9, 0xff, RZ, 0xc0, !PT ;  /* 0x000000ff091a7812 */ /* 0x000fe200078ec0ff */
[----:B------:R-:W-:Y:S01]  /*e0b0*/  IMAD.U32 R15, R15, 0x10000, RZ ;  /* 0x000100000f0f7824 */ /* 0x000fe200078e00ff */
[----:B------:R-:W-:Y:S01]  /*e0c0*/  LOP3.LUT R7, R7, 0xff0000, R20, 0xf8, !PT ;  /* 0x00ff000007077812 */ /* 0x000fe200078ef814 */
[----:B------:R-:W-:Y:S01]  /*e0d0*/  IMAD.U32 R5, R5, 0x10000, RZ ;  /* 0x0001000005057824 */ /* 0x000fe200078e00ff */
[----:B------:R-:W-:Y:S02]  /*e0e0*/  PRMT R26, R27, 0x7604, R26 ;  /* 0x000076041b1a7816 */ /* 0x000fe4000000001a */
[----:B------:R-:W-:-:S02]  /*e0f0*/  LOP3.LUT R27, R24, 0xff0000, R15, 0xf8, !PT ;  /* 0x00ff0000181b7812 */ /* 0x000fc400078ef80f */
[----:B------:R-:W-:Y:S02]  /*e100*/  LOP3.LUT R5, R6, 0xff0000, R5, 0xf8, !PT ;  /* 0x00ff000006057812 */ /* 0x000fe400078ef805 */
[----:B------:R-:W-:Y:S02]  /*e110*/  VIMNMX R15, R28, 0x80, PT ;  /* 0x000000801c0f7848 */ /* 0x000fe40003fe0100 */
[----:B------:R-:W-:Y:S02]  /*e120*/  LOP3.LUT R31, R14, 0xff0000, R31, 0xf8, !PT ;  /* 0x00ff00000e1f7812 */ /* 0x000fe400078ef81f */
[----:B------:R-:W-:Y:S02]  /*e130*/  LOP3.LUT R25, R25, 0xff0000, R12, 0xf8, !PT ;  /* 0x00ff000019197812 */ /* 0x000fe400078ef80c */
[----:B------:R-:W-:Y:S02]  /*e140*/  LOP3.LUT R29, R29, 0xff0000, R10, 0xf8, !PT ;  /* 0x00ff00001d1d7812 */ /* 0x000fe400078ef80a */
[----:B------:R-:W-:-:S02]  /*e150*/  LOP3.LUT R14, R7, 0xff000000, R20, 0xf8, !PT ;  /* 0xff000000070e7812 */ /* 0x000fc400078ef814 */
[----:B------:R-:W-:Y:S02]  /*e160*/  LOP3.LUT R35, R26, 0xff0000, R35, 0xf8, !PT ;  /* 0x00ff00001a237812 */ /* 0x000fe400078ef823 */
[----:B------:R-:W-:Y:S02]  /*e170*/  ISETP.GE.AND P1, PT, R228, R15, PT ;  /* 0x0000000fe400720c */ /* 0x000fe40003f26270 */
[----:B------:R-:W-:Y:S02]  /*e180*/  LOP3.LUT R20, R5, 0xff000000, R21, 0xf8, !PT ;  /* 0xff00000005147812 */ /* 0x000fe400078ef815 */
[----:B------:R-:W-:Y:S02]  /*e190*/  LOP3.LUT R12, R25, 0xff000000, R12, 0xf8, !PT ;  /* 0xff000000190c7812 */ /* 0x000fe400078ef80c */
[----:B------:R-:W-:Y:S02]  /*e1a0*/  LOP3.LUT R13, R27, 0xff000000, R13, 0xf8, !PT ;  /* 0xff0000001b0d7812 */ /* 0x000fe400078ef80d */
[----:B------:R-:W-:-:S02]  /*e1b0*/  LOP3.LUT R10, R29, 0xff000000, R10, 0xf8, !PT ;  /* 0xff0000001d0a7812 */ /* 0x000fc400078ef80a */
[----:B------:R-:W-:Y:S02]  /*e1c0*/  LOP3.LUT R11, R31, 0xff000000, R11, 0xf8, !PT ;  /* 0xff0000001f0b7812 */ /* 0x000fe400078ef80b */
[----:B------:R-:W-:Y:S01]  /*e1d0*/  LOP3.LUT R33, R33, 0xff0000, R8, 0xf8, !PT ;  /* 0x00ff000021217812 */ /* 0x000fe200078ef808 */
[----:B0-----:R-:W-:Y:S06]  /*e1e0*/  @!P0 BRA `(.L_x_6507) ;  /* 0x000001a000888947 */ /* 0x001fec0003800000 */
.L_x_6716:
[----:B------:R-:W-:Y:S05]  /*e1f0*/  BSYNC B1 ;  /* 0x0000000000017941 */ /* 0x000fea0003800000 */
.L_x_6506:
[----:B------:R-:W-:Y:S01]  /*e200*/  BSSY B1, `(.L_x_6508) ;  /* 0x00000bf000017945 */ /* 0x000fe20003800000 */
[----:B------:R-:W-:Y:S02]  /*e210*/  LOP3.LUT R8, R33, 0xff000000, R8, 0xf8, !PT ;  /* 0xff00000021087812 */ /* 0x000fe400078ef808 */
[----:B------:R-:W-:Y:S01]  /*e220*/  LOP3.LUT R9, R35, 0xff000000, R9, 0xf8, !PT ;  /* 0xff00000023097812 */ /* 0x000fe200078ef809 */
[----:B------:R-:W-:Y:S06]  /*e230*/  @P1 BRA `(.L_x_6509) ;  /* 0x0000000800ec1947 */ /* 0x000fec0003800000 */
[----:B------:R-:W1:Y:S01]  /*e240*/  LDC R5, c[0x0][0x3f4] ;  /* 0x0000fd00ff057b82 */ /* 0x000e620000000800 */
[----:B------:R-:W-:Y:S01]  /*e250*/  BSSY B2, `(.L_x_6510) ;  /* 0x000005e000027945 */ /* 0x000fe20003800000 */
[-C--:B-1----:R-:W-:Y:S02]  /*e260*/  ISETP.GE.AND P0, PT, R22, R5.reuse, PT ;  /* 0x000000051600720c */ /* 0x082fe40003f06270 */
[----:B------:R-:W-:-:S11]  /*e270*/  ISETP.GE.AND P1, PT, R230, R5, PT ;  /* 0x00000005e600720c */ /* 0x000fd60003f26270 */
[----:B------:R-:W-:Y:S05]  /*e280*/  @P0 BRA `(.L_x_6511) ;  /* 0x0000000400680947 */ /* 0x000fea0003800000 */
[----:B------:R-:W1:Y:S01]  /*e290*/  LDS.128 R4, [R0+0x1c400] ;  /* 0x01c4000000047984 */ /* 0x000e620000000c00 */
[----:B------:R-:W-:Y:S02]  /*e2a0*/  F2FP.F16.E4M3.UNPACK_B R31, R10 ;  /* 0x0000000aff1f723e */ /* 0x000fe400020006ff */
[----:B------:R-:W-:-:S03]  /*e2b0*/  F2FP.F16.E4M3.UNPACK_B R28, R14 ;  /* 0x0000000eff1c723e */ /* 0x000fc600020006ff */
[--C-:B------:R-:W-:Y:S02]  /*e2c0*/  HADD2.F32 R32, -RZ, R31.reuse.H1_H1 ;  /* 0x3000001fff207230 */ /* 0x100fe40000004100 */
[--C-:B------:R-:W-:Y:S02]  /*e2d0*/  HADD2.F32 R29, -RZ, R28.reuse.H1_H1 ;  /* 0x3000001cff1d7230 */ /* 0x100fe40000004100 */
        /* <DEDUP_REMOVED lines=11> */
[----:B------:R-:W-:Y:S01]  /*e390*/  FMUL.FTZ R33, R21, R29 ;  /* 0x0000001d15217220 */ /* 0x000fe20000410000 */
        /* <DEDUP_REMOVED lines=20> */
[C---:B0-----:R-:W-:Y:S01]  /*e4e0*/  FFMA.FTZ R37, R26.reuse, R28, -R31 ;  /* 0x0000001c1a257223 */ /* 0x041fe2000001081f */
[----:B------:R-:W-:Y:S01]  /*e4f0*/  HADD2.F32 R24, -RZ, R24.H0_H0 ;  /* 0x20000018ff187230 */ /* 0x000fe20000004100 */
[----:B------:R-:W-:Y:S01]  /*e500*/  F2FP.F16.E4M3.UNPACK_B R28, R11 ;  /* 0x0000000bff1c723e */ /* 0x000fe200020006ff */
[----:B------:R-:W-:Y:S02]  /*e510*/  HADD2.F32 R25, -RZ, R25.H0_H0 ;  /* 0x20000019ff197230 */ /* 0x000fe40000004100 */
[----:B------:R-:W-:Y:S01]  /*e520*/  FFMA.FTZ R32, R26, R32, R5 ;  /* 0x000000201a207223 */ /* 0x000fe20000010005 */
[C---:B------:R-:W-:Y:S01]  /*e530*/  FMUL.FTZ R38, R4.reuse, R29 ;  /* 0x0000001d04267220 */ /* 0x040fe20000410000 */
[----:B------:R-:W-:Y:S01]  /*e540*/  F2FP.F16.E4M3.UNPACK_B R26, R20 ;  /* 0x00000014ff1a723e */ /* 0x000fe200020006ff */
        /* <DEDUP_REMOVED lines=9> */
[----:B------:R-:W-:Y:S02]  /*e5e0*/  HADD2.F32 R26, -RZ, R26.H0_H0 ;  /* 0x2000001aff1a7230 */ /* 0x000fe40000004100 */
[-C--:B------:R-:W-:Y:S01]  /*e5f0*/  FMUL.FTZ R41, R5, R24.reuse ;  /* 0x0000001805297220 */ /* 0x080fe20000410000 */
[----:B------:R-:W-:Y:S02]  /*e600*/  HADD2.F32 R28, -RZ, R28.H0_H0 ;  /* 0x2000001cff1c7230 */ /* 0x000fe40000004100 */
[----:B------:R-:W-:Y:S01]  /*e610*/  FFMA.FTZ R39, R6, R24, -R25 ;  /* 0x0000001806277223 */ /* 0x000fe20000010819 */
[--C-:B------:R-:W-:Y:S01]  /*e620*/  HADD2.F32 R4, -RZ, R27.reuse.H1_H1 ;  /* 0x3000001bff047230 */ /* 0x100fe20000004100 */
[----:B------:R-:W-:Y:S01]  /*e630*/  F2FP.F16.E4M3.UNPACK_B R5, R20.H1 ;  /* 0x00000014ff05723e */ /* 0x000fe200030006ff */
[----:B------:R-:W-:-:S02]  /*e640*/  HADD2.F32 R27, -RZ, R27.H0_H0 ;  /* 0x2000001bff1b7230 */ /* 0x000fc40000004100 */
[----:B------:R-:W-:Y:S01]  /*e650*/  FFMA.FTZ R40, R6, R31, R41 ;  /* 0x0000001f06287223 */ /* 0x000fe20000010029 */
[C---:B------:R-:W-:Y:S01]  /*e660*/  FMUL.FTZ R24, R4.reuse, R28 ;  /* 0x0000001c04187220 */ /* 0x040fe20000410000 */
[-C--:B------:R-:W-:Y:S01]  /*e670*/  FMUL.FTZ R25, R4, R26.reuse ;  /* 0x0000001a04197220 */ /* 0x080fe20000410000 */
[----:B------:R-:W-:Y:S01]  /*e680*/  F2FP.F16.E4M3.UNPACK_B R4, R11.H1 ;  /* 0x0000000bff04723e */ /* 0x000fe200030006ff */
[--C-:B------:R-:W-:Y:S02]  /*e690*/  HADD2.F32 R6, -RZ, R5.reuse.H0_H0 ;  /* 0x20000005ff067230 */ /* 0x100fe40000004100 */
[C---:B------:R-:W-:Y:S01]  /*e6a0*/  FFMA.FTZ R31, R27.reuse, R26, -R24 ;  /* 0x0000001a1b1f7223 */ /* 0x040fe20000010818 */
[----:B------:R-:W-:Y:S02]  /*e6b0*/  HADD2.F32 R24, -RZ, R5.H1_H1 ;  /* 0x30000005ff187230 */ /* 0x000fe40000004100 */
[----:B------:R-:W-:Y:S01]  /*e6c0*/  FFMA.FTZ R28, R27, R28, R25 ;  /* 0x0000001c1b1c7223 */ /* 0x000fe20000010019 */
[----:B------:R-:W-:-:S02]  /*e6d0*/  HADD2.F32 R26, -RZ, R4.H1_H1 ;  /* 0x30000004ff1a7230 */ /* 0x000fc40000004100 */
[----:B------:R-:W-:Y:S02]  /*e6e0*/  HADD2.F32 R5, -RZ, R7.H1_H1 ;  /* 0x30000007ff057230 */ /* 0x000fe40000004100 */
[----:B------:R-:W-:Y:S02]  /*e6f0*/  HADD2.F32 R25, -RZ, R4.H0_H0 ;  /* 0x20000004ff197230 */ /* 0x000fe40000004100 */
[----:B------:R-:W-:Y:S02]  /*e700*/  HADD2.F32 R4, -RZ, R21.H1_H1 ;  /* 0x30000015ff047230 */ /* 0x000fe40000004100 */
[C---:B------:R-:W-:Y:S01]  /*e710*/  FMUL.FTZ R44, R5.reuse, R26 ;  /* 0x0000001a052c7220 */ /* 0x040fe20000410000 */
[----:B------:R-:W-:Y:S02]  /*e720*/  HADD2.F32 R7, -RZ, R7.H0_H0 ;  /* 0x20000007ff077230 */ /* 0x000fe40000004100 */
[----:B------:R-:W-:Y:S01]  /*e730*/  FMUL.FTZ R5, R5, R24 ;  /* 0x0000001805057220 */ /* 0x000fe20000410000 */
[----:B------:R-:W-:-:S02]  /*e740*/  HADD2.F32 R21, -RZ, R21.H0_H0 ;  /* 0x20000015ff157230 */ /* 0x000fc40000004100 */
[CC--:B------:R-:W-:Y:S01]  /*e750*/  FMUL.FTZ R42, R4.reuse, R25.reuse ;  /* 0x00000019042a7220 */ /* 0x0c0fe20000410000 */
        /* <DEDUP_REMOVED lines=11> */
[----:B------:R-:W-:-:S05]  /*e810*/  F2FP.SATFINITE.E4M3.F32.PACK_AB_MERGE_C R7, R24, R7, R44 ;  /* 0x000000071807723e */ /* 0x000fca000480702c */
[----:B------:R1:W-:Y:S02]  /*e820*/  STS.128 [R0+0x1c400], R4 ;  /* 0x01c4000400007388 */ /* 0x0003e40000000c00 */
.L_x_6511:
[----:B------:R-:W-:Y:S05]  /*e830*/  BSYNC B2 ;  /* 0x0000000000027941 */ /* 0x000fea0003800000 */
.L_x_6510:
[----:B------:R-:W-:Y:S05]  /*e840*/  @P1 BRA `(.L_x_6509) ;  /* 0x0000000400681947 */ /* 0x000fea0003800000 */
[----:B-1----:R-:W1:Y:S01]  /*e850*/  LDS.128 R4, [R3] ;  /* 0x0000000003047984 */ /* 0x002e620000000c00 */
        /* <DEDUP_REMOVED lines=88> */
[----:B------:R2:W-:Y:S02]  /*ede0*/  STS.128 [R3], R4 ;  /* 0x0000000403007388 */ /* 0x0005e40000000c00 */
.L_x_6509:
[----:B------:R-:W-:Y:S05]  /*edf0*/  BSYNC B1 ;  /* 0x0000000000017941 */ /* 0x000fea0003800000 */
.L_x_6508:
[----:B-12---:R-:W-:-:S05]  /*ee00*/  VIADD R4, R228, 0x40 ;  /* 0x00000040e4047836 */ /* 0x006fca0000000000 */
[----:B------:R-:W-:-:S13]  /*ee10*/  ISETP.GE.AND P0, PT, R4, R15, PT ;  /* 0x0000000f0400720c */ /* 0x000fda0003f06270 */
[----:B------:R-:W-:Y:S05]  /*ee20*/  @P0 BRA `(.L_x_6512) ;  /* 0x0000002800a40947 */ /* 0x000fea0003800000 */
        /* <DEDUP_REMOVED lines=8> */
[----:B------:R-:W-:Y:S02]  /*eeb0*/  HADD2.F32 R33, -RZ, R31.H1_H1 ;  /* 0x3000001fff217230 */ /* 0x000fe40000004100 */
[----:B------:R-:W-:Y:S02]  /*eec0*/  HADD2.F32 R29, -RZ, R27.H1_H1 ;  /* 0x3000001bff1d7230 */ /* 0x000fe40000004100 */
[----:B------:R-:W-:Y:S01]  /*eed0*/  HADD2.F32 R34, -RZ, R31.H0_H0 ;  /* 0x2000001fff227230 */ /* 0x000fe20000004100 */
[----:B------:R-:W-:Y:S02]  /*eee0*/  F2FP.F16.E4M3.UNPACK_B R31, R14.H1 ;  /* 0x0000000eff1f723e */ /* 0x000fe400030006ff */
[-C--:B-1----:R-:W-:Y:S02]  /*eef0*/  F2FP.F16.E4M3.UNPACK_B R15, R4.reuse.H1 ;  /* 0x00000004ff0f723e */ /* 0x082fe400030006ff */
[----:B------:R-:W-:Y:S02]  /*ef00*/  F2FP.F16.E4M3.UNPACK_B R4, R4 ;  /* 0x00000004ff04723e */ /* 0x000fe400020006ff */
[-C--:B------:R-:W-:Y:S01]  /*ef10*/  F2FP.F16.E4M3.UNPACK_B R24, R5.reuse ;  /* 0x00000005ff18723e */ /* 0x080fe200020006ff */
[--C-:B------:R-:W-:Y:S01]  /*ef20*/  HADD2.F32 R21, -RZ, R15.reuse.H0_H0 ;  /* 0x2000000fff157230 */ /* 0x100fe20000004100 */
[----:B------:R-:W-:Y:S01]  /*ef30*/  F2FP.F16.E4M3.UNPACK_B R25, R5.H1 ;  /* 0x00000005ff19723e */ /* 0x000fe200030006ff */
[----:B------:R-:W-:Y:S01]  /*ef40*/  HADD2.F32 R15, -RZ, R15.H1_H1 ;  /* 0x3000000fff0f7230 */ /* 0x000fe20000004100 */
[-C--:B------:R-:W-:Y:S01]  /*ef50*/  F2FP.F16.E4M3.UNPACK_B R26, R6.reuse ;  /* 0x00000006ff1a723e */ /* 0x080fe200020006ff */
[--C-:B------:R-:W-:Y:S01]  /*ef60*/  HADD2.F32 R5, -RZ, R4.reuse.H1_H1 ;  /* 0x30000004ff057230 */ /* 0x100fe20000004100 */
[----:B------:R-:W-:Y:S01]  /*ef70*/  F2FP.F16.E4M3.UNPACK_B R6, R6.H1 ;  /* 0x00000006ff06723e */ /* 0x000fe200030006ff */
[----:B------:R-:W-:-:S02]  /*ef80*/  HADD2.F32 R4, -RZ, R4.H0_H0 ;  /* 0x20000004ff047230 */ /* 0x000fc40000004100 */
[-C--:B------:R-:W-:Y:S01]  /*ef90*/  FMUL.FTZ R28, R33, R15.reuse ;  /* 0x0000000f211c7220 */ /* 0x080fe20000410000 */
[C---:B------:R-:W-:Y:S01]  /*efa0*/  FMUL.FTZ R32, R29.reuse, R15 ;  /* 0x0000000f1d207220 */ /* 0x040fe20000410000 */
[----:B------:R-:W-:Y:S02]  /*efb0*/  F2FP.F16.E4M3.UNPACK_B R15, R7 ;  /* 0x00000007ff0f723e */ /* 0x000fe400020006ff */
[-C--:B------:R-:W-:Y:S01]  /*efc0*/  FFMA.FTZ R28, R29, R21.reuse, -R28 ;  /* 0x000000151d1c7223 */ /* 0x080fe2000001081c */
[----:B------:R-:W-:Y:S01]  /*efd0*/  FFMA.FTZ R29, R33, R21, R32 ;  /* 0x00000015211d7223 */ /* 0x000fe20000010020 */
[----:B------:R-:W-:Y:S01]  /*efe0*/  HADD2.F32 R32, -RZ, R27.H0_H0 ;  /* 0x2000001bff207230 */ /* 0x000fe20000004100 */
[----:B------:R-:W-:Y:S01]  /*eff0*/  F2FP.F16.E4M3.UNPACK_B R33, R10.H1 ;  /* 0x0000000aff21723e */ /* 0x000fe200030006ff */
[----:B------:R-:W-:Y:S01]  /*f000*/  FMUL.FTZ R21, R34, R5 ;  /* 0x0000000522157220 */ /* 0x000fe20000410000 */
[----:B------:R-:W-:Y:S02]  /*f010*/  F2FP.F16.E4M3.UNPACK_B R7, R7.H1 ;  /* 0x00000007ff07723e */ /* 0x000fe400030006ff */
[----:B------:R-:W-:Y:S01]  /*f020*/  FMUL.FTZ R27, R32, R5 ;  /* 0x00000005201b7220 */ /* 0x000fe20000410000 */
[----:B------:R-:W-:-:S02]  /*f030*/  HADD2.F32 R35, -RZ, R33.H1_H1 ;  /* 0x30000021ff237230 */ /* 0x000fc40000004100 */
[-C--:B------:R-:W-:Y:S01]  /*f040*/  FFMA.FTZ R21, R32, R4.reuse, -R21 ;  /* 0x0000000420157223 */ /* 0x080fe20000010815 */
[----:B------:R-:W-:Y:S02]  /*f050*/  HADD2.F32 R5, -RZ, R25.H1_H1 ;  /* 0x30000019ff057230 */ /* 0x000fe40000004100 */
[----:B------:R-:W-:Y:S01]  /*f060*/  FFMA.FTZ R10, R34, R4, R27 ;  /* 0x00000004220a7223 */ /* 0x000fe2000001001b */
[----:B------:R-:W-:Y:S02]  /*f070*/  HADD2.F32 R27, -RZ, R31.H1_H1 ;  /* 0x3000001fff1b7230 */ /* 0x000fe40000004100 */
[----:B------:R-:W-:Y:S02]  /*f080*/  HADD2.F32 R25, -RZ, R25.H0_H0 ;  /* 0x20000019ff197230 */ /* 0x000fe40000004100 */
[-C--:B------:R-:W-:Y:S01]  /*f090*/  FMUL.FTZ R14, R35, R5.reuse ;  /* 0x00000005230e7220 */ /* 0x080fe20000410000 */
[----:B------:R-:W-:Y:S02]  /*f0a0*/  HADD2.F32 R34, -RZ, R33.H0_H0 ;  /* 0x20000021ff227230 */ /* 0x000fe40000004100 */
[----:B------:R-:W-:Y:S01]  /*f0b0*/  FMUL.FTZ R32, R27, R5 ;  /* 0x000000051b207220 */ /* 0x000fe20000410000 */
[----:B------:R-:W-:-:S02]  /*f0c0*/  HADD2.F32 R4, -RZ, R24.H1_H1 ;  /* 0x30000018ff047230 */ /* 0x000fc40000004100 */
[----:B------:R-:W-:Y:S01]  /*f0d0*/  FFMA.FTZ R27, R27, R25, -R14 ;  /* 0x000000191b1b7223 */ /* 0x000fe2000001080e */
[----:B------:R-:W-:Y:S01]  /*f0e0*/  HADD2.F32 R14, -RZ, R31.H0_H0 ;  /* 0x2000001fff0e7230 */ /* 0x000fe20000004100 */
[----:B------:R-:W-:Y:S01]  /*f0f0*/  F2FP.F16.E4M3.UNPACK_B R33, R11 ;  /* 0x0000000bff21723e */ /* 0x000fe200020006ff */
[----:B------:R-:W-:Y:S02]  /*f100*/  HADD2.F32 R24, -RZ, R24.H0_H0 ;  /* 0x20000018ff187230 */ /* 0x000fe40000004100 */
[----:B------:R-:W-:Y:S01]  /*f110*/  FMUL.FTZ R5, R34, R4 ;  /* 0x0000000422057220 */ /* 0x000fe20000410000 */
[----:B------:R-:W-:Y:S01]  /*f120*/  FFMA.FTZ R32, R35, R25, R32 ;  /* 0x0000001923207223 */ /* 0x000fe20000010020 */
[----:B------:R-:W-:Y:S01]  /*f130*/  F2FP.F16.E4M3.UNPACK_B R31, R20 ;  /* 0x00000014ff1f723e */ /* 0x000fe200020006ff */
[C---:B------:R-:W-:Y:S01]  /*f140*/  FMUL.FTZ R25, R14.reuse, R4 ;  /* 0x000000040e197220 */ /* 0x040fe20000410000 */
[----:B------:R-:W-:Y:S01]  /*f150*/  FFMA.FTZ R14, R14, R24, -R5 ;  /* 0x000000180e0e7223 */ /* 0x000fe20000010805 */
[----:B------:R-:W-:Y:S01]  /*f160*/  HADD2.F32 R38, -RZ, R33.H1_H1 ;  /* 0x30000021ff267230 */ /* 0x000fe20000004100 */
[----:B------:R-:W-:Y:S01]  /*f170*/  F2FP.F16.E4M3.UNPACK_B R20, R20.H1 ;  /* 0x00000014ff14723e */ /* 0x000fe200030006ff */
[----:B------:R-:W-:-:S02]  /*f180*/  HADD2.F32 R5, -RZ, R6.H1_H1 ;  /* 0x30000006ff057230 */ /* 0x000fc40000004100 */
[----:B------:R-:W-:Y:S01]  /*f190*/  FFMA.FTZ R25, R34, R24, R25 ;  /* 0x0000001822197223 */ /* 0x000fe20000010019 */
[--C-:B------:R-:W-:Y:S01]  /*f1a0*/  HADD2.F32 R24, -RZ, R31.reuse.H1_H1 ;  /* 0x3000001fff187230 */ /* 0x100fe20000004100 */
[----:B------:R-:W-:Y:S01]  /*f1b0*/  F2FP.SATFINITE.E4M3.F32.PACK_AB_MERGE_C R27, R32, R27, RZ ;  /* 0x0000001b201b723e */ /* 0x000fe200048070ff */
[----:B------:R-:W-:Y:S02]  /*f1c0*/  HADD2.F32 R34, -RZ, R31.H0_H0 ;  /* 0x2000001fff227230 */ /* 0x000fe40000004100 */
[-C--:B------:R-:W-:Y:S01]  /*f1d0*/  FMUL.FTZ R31, R38, R5.reuse ;  /* 0x00000005261f7220 */ /* 0x080fe20000410000 */
[----:B------:R-:W-:Y:S02]  /*f1e0*/  HADD2.F32 R6, -RZ, R6.H0_H0 ;  /* 0x20000006ff067230 */ /* 0x000fe40000004100 */
[----:B------:R-:W-:Y:S02]  /*f1f0*/  HADD2.F32 R36, -RZ, R33.H0_H0 ;  /* 0x20000021ff247230 */ /* 0x000fe40000004100 */
[----:B------:R-:W-:Y:S01]  /*f200*/  FMUL.FTZ R33, R24, R5 ;  /* 0x0000000518217220 */ /* 0x000fe20000410000 */
[----:B------:R-:W-:-:S02]  /*f210*/  HADD2.F32 R4, -RZ, R26.H1_H1 ;  /* 0x3000001aff047230 */ /* 0x000fc40000004100 */
[-C--:B------:R-:W-:Y:S01]  /*f220*/  FFMA.FTZ R24, R24, R6.reuse, -R31 ;  /* 0x0000000618187223 */ /* 0x080fe2000001081f */
[----:B------:R-:W-:Y:S02]  /*f230*/  HADD2.F32 R26, -RZ, R26.H0_H0 ;  /* 0x2000001aff1a7230 */ /* 0x000fe40000004100 */
[----:B------:R-:W-:Y:S01]  /*f240*/  FFMA.FTZ R33, R38, R6, R33 ;  /* 0x0000000626217223 */ /* 0x000fe20000010021 */
[--C-:B------:R-:W-:Y:S02]  /*f250*/  HADD2.F32 R35, -RZ, R20.reuse.H1_H1 ;  /* 0x30000014ff237230 */ /* 0x100fe40000004100 */
[-C--:B------:R-:W-:Y:S01]  /*f260*/  FMUL.FTZ R5, R36, R4.reuse ;  /* 0x0000000424057220 */ /* 0x080fe20000410000 */
[C---:B------:R-:W-:Y:S01]  /*f270*/  FMUL.FTZ R31, R34.reuse, R4 ;  /* 0x00000004221f7220 */ /* 0x040fe20000410000 */
[----:B------:R-:W-:Y:S01]  /*f280*/  F2FP.F16.E4M3.UNPACK_B R4, R11.H1 ;  /* 0x0000000bff04723e */ /* 0x000fe200030006ff */
[----:B------:R-:W-:Y:S02]  /*f290*/  HADD2.F32 R11, -RZ, R20.H0_H0 ;  /* 0x20000014ff0b7230 */ /* 0x000fe40000004100 */
[----:B------:R-:W-:Y:S01]  /*f2a0*/  FFMA.FTZ R6, R34, R26, -R5 ;  /* 0x0000001a22067223 */ /* 0x000fe20000010805 */
[----:B------:R-:W-:-:S02]  /*f2b0*/  HADD2.F32 R5, -RZ, R7.H1_H1 ;  /* 0x30000007ff057230 */ /* 0x000fc40000004100 */
[----:B------:R-:W-:Y:S01]  /*f2c0*/  FFMA.FTZ R31, R36, R26, R31 ;  /* 0x0000001a241f7223 */ /* 0x000fe2000001001f */
[--C-:B------:R-:W-:Y:S01]  /*f2d0*/  HADD2.F32 R39, -RZ, R4.reuse.H1_H1 ;  /* 0x30000004ff277230 */ /* 0x100fe20000004100 */
[----:B------:R-:W-:Y:S01]  /*f2e0*/  F2FP.SATFINITE.E4M3.F32.PACK_AB_MERGE_C R24, R33, R24, RZ ;  /* 0x000000182118723e */ /* 0x000fe200048070ff */
[----:B0-----:R-:W-:Y:S02]  /*f2f0*/  HADD2.F32 R37, -RZ, R4.H0_H0 ;  /* 0x20000004ff257230 */ /* 0x001fe40000004100 */
[-C--:B------:R-:W-:Y:S01]  /*f300*/  FMUL.FTZ R34, R35, R5.reuse ;  /* 0x0000000523227220 */ /* 0x080fe20000410000 */
[----:B------:R-:W-:Y:S02]  /*f310*/  HADD2.F32 R4, -RZ, R15.H1_H1 ;  /* 0x3000000fff047230 */ /* 0x000fe40000004100 */
[----:B------:R-:W-:Y:S01]  /*f320*/  FMUL.FTZ R26, R39, R5 ;  /* 0x00000005271a7220 */ /* 0x000fe20000410000 */
[----:B------:R-:W-:Y:S01]  /*f330*/  HADD2.F32 R7, -RZ, R7.H0_H0 ;  /* 0x20000007ff077230 */ /* 0x000fe20000004100 */
[----:B------:R-:W-:Y:S01]  /*f340*/  F2FP.SATFINITE.E4M3.F32.PACK_AB_MERGE_C R6, R31, R6, R24 ;  /* 0x000000061f06723e */ /* 0x000fe20004807018 */
        /* <DEDUP_REMOVED lines=8> */
[----:B------:R-:W-:Y:S02]  /*f3d0*/  F2FP.SATFINITE.E4M3.F32.PACK_AB_MERGE_C R26, R5, R26, RZ ;  /* 0x0000001a051a723e */ /* 0x000fe400048070ff */
[----:B------:R-:W-:-:S02]  /*f3e0*/  F2FP.SATFINITE.E4M3.F32.PACK_AB_MERGE_C R4, R10, R21, R4 ;  /* 0x000000150a04723e */ /* 0x000fc40004807004 */
[----:B------:R-:W-:Y:S02]  /*f3f0*/  F2FP.SATFINITE.E4M3.F32.PACK_AB_MERGE_C R5, R25, R14, R27 ;  /* 0x0000000e1905723e */ /* 0x000fe4000480701b */
[----:B------:R-:W-:-:S05]  /*f400*/  F2FP.SATFINITE.E4M3.F32.PACK_AB_MERGE_C R7, R20, R7, R26 ;  /* 0x000000071407723e */ /* 0x000fca000480701a */
[----:B------:R1:W-:Y:S02]  /*f410*/  STS.128 [R0+0x1e400], R4 ;  /* 0x01e4000400007388 */ /* 0x0003e40000000c00 */
.L_x_6514:
[----:B------:R-:W-:Y:S05]  /*f420*/  BSYNC B1 ;  /* 0x0000000000017941 */ /* 0x000fea0003800000 */
.L_x_6513:
[----:B------:R-:W-:Y:S05]  /*f430*/  @P1 BRA `(.L_x_6512) ;  /* 0x0000002400201947 */ /* 0x000fea0003800000 */
[----:B-1----:R-:W1:Y:S01]  /*f440*/  LDS.128 R4, [R3+0x2000] ;  /* 0x0020000003047984 */ /* 0x002e620000000c00 */
[----:B------:R-:W-:Y:S02]  /*f450*/  F2FP.F16.E4M3.UNPACK_B R26, R12 ;  /* 0x0000000cff1a723e */ /* 0x000fe400020006ff */
[----:B------:R-:W-:Y:S02]  /*f460*/  F2FP.F16.E4M3.UNPACK_B R28, R8 ;  /* 0x00000008ff1c723e */ /* 0x000fe400020006ff */
[----:B------:R-:W-:Y:S01]  /*f470*/  F2FP.F16.E4M3.UNPACK_B R12, R12.H1 ;  /* 0x0000000cff0c723e */ /* 0x000fe200030006ff */
[----:B------:R-:W-:Y:S02]  /*f480*/  HADD2.F32 R24, -RZ, R26.H1_H1 ;  /* 0x3000001aff187230 */ /* 0x000fe40000004100 */
[----:B------:R-:W-:Y:S02]  /*f490*/  HADD2.F32 R32, -RZ, R28.H1_H1 ;  /* 0x3000001cff207230 */ /* 0x000fe40000004100 */
[----:B------:R-:W-:-:S02]  /*f4a0*/  HADD2.F32 R26, -RZ, R26.H0_H0 ;  /* 0x2000001aff1a7230 */ /* 0x000fc40000004100 */
[----:B------:R-:W-:Y:S02]  /*f4b0*/  HADD2.F32 R28, -RZ, R28.H0_H0 ;  /* 0x2000001cff1c7230 */ /* 0x000fe40000004100 */
        /* <DEDUP_REMOVED lines=8> */
[----:B------:R-:W-:Y:S01]  /*f540*/  F2FP.F16.E4M3.UNPACK_B R15, R6.H1 ;  /* 0x00000006ff0f723e */ /* 0x000fe200030006ff */
[----:B------:R-:W-:Y:S02]  /*f550*/  HADD2.F32 R6, -RZ, R5.H1_H1 ;  /* 0x30000005ff067230 */ /* 0x000fe40000004100 */
[-C--:B------:R-:W-:Y:S01]  /*f560*/  FMUL.FTZ R21, R32, R0.reuse ;  /* 0x0000000020157220 */ /* 0x080fe20000410000 */
[C---:B------:R-:W-:Y:S01]  /*f570*/  FMUL.FTZ R25, R24.reuse, R0 ;  /* 0x0000000018197220 */ /* 0x040fe20000410000 */
[--C-:B------:R-:W-:Y:S01]  /*f580*/  HADD2.F32 R0, -RZ, R4.reuse.H1_H1 ;  /* 0x30000004ff007230 */ /* 0x100fe20000004100 */
[----:B------:R-:W-:Y:S01]  /*f590*/  F2FP.F16.E4M3.UNPACK_B R20, R7 ;  /* 0x00000007ff14723e */ /* 0x000fe200020006ff */
[-C--:B------:R-:W-:Y:S01]  /*f5a0*/  FFMA.FTZ R24, R24, R10.reuse, -R21 ;  /* 0x0000000a18187223 */ /* 0x080fe20000010815 */
[----:B------:R-:W-:Y:S01]  /*f5b0*/  FFMA.FTZ R27, R32, R10, R25 ;  /* 0x0000000a201b7223 */ /* 0x000fe20000010019 */
[----:B------:R-:W-:Y:S01]  /*f5c0*/  F2FP.F16.E4M3.UNPACK_B R10, R8.H1 ;  /* 0x00000008ff0a723e */ /* 0x000fe200030006ff */
[----:B------:R-:W-:-:S02]  /*f5d0*/  HADD2.F32 R4, -RZ, R4.H0_H0 ;  /* 0x20000004ff047230 */ /* 0x000fc40000004100 */
[-C--:B------:R-:W-:Y:S01]  /*f5e0*/  FMUL.FTZ R25, R26, R0.reuse ;  /* 0x000000001a197220 */ /* 0x080fe20000410000 */
[C---:B------:R-:W-:Y:S01]  /*f5f0*/  FMUL.FTZ R21, R28.reuse, R0 ;  /* 0x000000001c157220 */ /* 0x040fe20000410000 */
[----:B------:R-:W-:Y:S01]  /*f600*/  HADD2.F32 R5, -RZ, R5.H0_H0 ;  /* 0x20000005ff057230 */ /* 0x000fe20000004100 */
[----:B------:R-:W-:Y:S01]  /*f610*/  F2FP.F16.E4M3.UNPACK_B R7, R7.H1 ;  /* 0x00000007ff07723e */ /* 0x000fe200030006ff */
[----:B------:R-:W-:Y:S02]  /*f620*/  HADD2.F32 R33, -RZ, R10.H1_H1 ;  /* 0x3000000aff217230 */ /* 0x000fe40000004100 */
[-C--:B------:R-:W-:Y:S01]  /*f630*/  FFMA.FTZ R8, R28, R4.reuse, R25 ;  /* 0x000000041c087223 */ /* 0x080fe20000010019 */
[----:B------:R-:W-:Y:S01]  /*f640*/  FFMA.FTZ R21, R26, R4, -R21 ;  /* 0x000000041a157223 */ /* 0x000fe20000010815 */
[----:B------:R-:W-:Y:S01]  /*f650*/  HADD2.F32 R25, -RZ, R12.H1_H1 ;  /* 0x3000000cff197230 */ /* 0x000fe20000004100 */
[----:B------:R-:W-:Y:S01]  /*f660*/  F2FP.F16.E4M3.UNPACK_B R26, R9 ;  /* 0x00000009ff1a723e */ /* 0x000fe200020006ff */
[----:B------:R-:W-:Y:S01]  /*f670*/  FMUL.FTZ R4, R33, R6 ;  /* 0x0000000621047220 */ /* 0x000fe20000410000 */
[----:B------:R-:W-:Y:S01]  /*f680*/  HADD2.F32 R31, -RZ, R10.H0_H0 ;  /* 0x2000000aff1f7230 */ /* 0x000fe20000004100 */
[----:B------:R-:W-:Y:S01]  /*f690*/  F2FP.F16.E4M3.UNPACK_B R12, R13 ;  /* 0x0000000dff0c723e */ /* 0x000fe200020006ff */
[----:B------:R-:W-:-:S02]  /*f6a0*/  HADD2.F32 R0, -RZ, R11.H1_H1 ;  /* 0x3000000bff007230 */ /* 0x000fc40000004100 */
[C---:B------:R-:W-:Y:S01]  /*f6b0*/  FMUL.FTZ R6, R25.reuse, R6 ;  /* 0x0000000619067220 */ /* 0x040fe20000410000 */
[----:B------:R-:W-:Y:S01]  /*f6c0*/  FFMA.FTZ R10, R25, R5, -R4 ;  /* 0x00000005190a7223 */ /* 0x000fe20000010804 */
[----:B------:R-:W-:Y:S01]  /*f6d0*/  HADD2.F32 R11, -RZ, R11.H0_H0 ;  /* 0x2000000bff0b7230 */ /* 0x000fe20000004100 */
[----:B------:R-:W-:Y:S01]  /*f6e0*/  F2FP.F16.E4M3.UNPACK_B R9, R9.H1 ;  /* 0x00000009ff09723e */ /* 0x000fe200030006ff */
[-C--:B------:R-:W-:Y:S01]  /*f6f0*/  FMUL.FTZ R4, R31, R0.reuse ;  /* 0x000000001f047220 */ /* 0x080fe20000410000 */
[----:B------:R-:W-:Y:S01]  /*f700*/  FMUL.FTZ R0, R29, R0 ;  /* 0x000000001d007220 */ /* 0x000fe20000410000 */
[----:B------:R-:W-:Y:S01]  /*f710*/  FFMA.FTZ R25, R33, R5, R6 ;  /* 0x0000000521197223 */ /* 0x000fe20000010006 */
[----:B------:R-:W-:Y:S02]  /*f720*/  HADD2.F32 R28, -RZ, R12.H0_H0 ;  /* 0x2000000cff1c7230 */ /* 0x000fe40000004100 */
[----:B------:R-:W-:Y:S01]  /*f730*/  FFMA.FTZ R5, R29, R11, -R4 ;  /* 0x0000000b1d057223 */ /* 0x000fe20000010804 */
[----:B------:R-:W-:-:S02]  /*f740*/  HADD2.F32 R29, -RZ, R26.H1_H1 ;  /* 0x3000001aff1d7230 */ /* 0x000fc40000004100 */
[----:B------:R-:W-:Y:S01]  /*f750*/  FFMA.FTZ R6, R31, R11, R0 ;  /* 0x0000000b1f067223 */ /* 0x000fe20000010000 */
[--C-:B------:R-:W-:Y:S01]  /*f760*/  HADD2.F32 R4, -RZ, R15.reuse.H1_H1 ;  /* 0x3000000fff047230 */ /* 0x100fe20000004100 */
[----:B------:R-:W-:Y:S01]  /*f770*/  F2FP.SATFINITE.E4M3.F32.PACK_AB_MERGE_C R10, R25, R10, RZ ;  /* 0x0000000a190a723e */ /* 0x000fe200048070ff */
[----:B------:R-:W-:Y:S02]  /*f780*/  HADD2.F32 R11, -RZ, R12.H1_H1 ;  /* 0x3000000cff0b7230 */ /* 0x000fe40000004100 */
[----:B------:R-:W-:Y:S02]  /*f790*/  HADD2.F32 R15, -RZ, R15.H0_H0 ;  /* 0x2000000fff0f7230 */ /* 0x000fe40000004100 */
[-C--:B------:R-:W-:Y:S01]  /*f7a0*/  FMUL.FTZ R12, R29, R4.reuse ;  /* 0x000000041d0c7220 */ /* 0x080fe20000410000 */
[----:B------:R-:W-:Y:S02]  /*f7b0*/  HADD2.F32 R32, -RZ, R26.H0_H0 ;  /* 0x2000001aff207230 */ /* 0x000fe40000004100 */
[C---:B------:R-:W-:Y:S01]  /*f7c0*/  FMUL.FTZ R4, R11.reuse, R4 ;  /* 0x000000040b047220 */ /* 0x040fe20000410000 */
[--C-:B------:R-:W-:Y:S01]  /*f7d0*/  HADD2.F32 R0, -RZ, R14.reuse.H1_H1 ;  /* 0x3000000eff007230 */ /* 0x100fe20000004100 */
[----:B------:R-:W-:Y:S01]  /*f7e0*/  F2FP.F16.E4M3.UNPACK_B R26, R13.H1 ;  /* 0x0000000dff1a723e */ /* 0x000fe200030006ff */
[----:B------:R-:W-:Y:S01]  /*f7f0*/  FFMA.FTZ R12, R11, R15, -R12 ;  /* 0x0000000f0b0c7223 */ /* 0x000fe2000001080c */
[----:B------:R-:W-:-:S02]  /*f800*/  HADD2.F32 R14, -RZ, R14.H0_H0 ;  /* 0x2000000eff0e7230 */ /* 0x000fc40000004100 */
[----:B------:R-:W-:Y:S01]  /*f810*/  FFMA.FTZ R15, R29, R15, R4 ;  /* 0x0000000f1d0f7223 */ /* 0x000fe20000010004 */
[-C--:B------:R-:W-:Y:S01]  /*f820*/  FMUL.FTZ R11, R32, R0.reuse ;  /* 0x00000000200b7220 */ /* 0x080fe20000410000 */
[----:B------:R-:W-:Y:S01]  /*f830*/  FMUL.FTZ R13, R28, R0 ;  /* 0x000000001c0d7220 */ /* 0x000fe20000410000 */
[----:B------:R-:W-:Y:S01]  /*f840*/  HADD2.F32 R31, -RZ, R9.H1_H1 ;  /* 0x30000009ff1f7230 */ /* 0x000fe20000004100 */
[----:B------:R-:W-:Y:S01]  /*f850*/  F2FP.SATFINITE.E4M3.F32.PACK_AB_MERGE_C R5, R6, R5, R10 ;  /* 0x000000050605723e */ /* 0x000fe2000480700a */
[----:B------:R-:W-:Y:S02]  /*f860*/  HADD2.F32 R4, -RZ, R7.H1_H1 ;  /* 0x30000007ff047230 */ /* 0x000fe40000004100 */
[-C--:B------:R-:W-:Y:S01]  /*f870*/  FFMA.FTZ R11, R28, R14.reuse, -R11 ;  /* 0x0000000e1c0b7223 */ /* 0x080fe2000001080b */
[--C-:B------:R-:W-:Y:S02]  /*f880*/  HADD2.F32 R29, -RZ, R26.reuse.H1_H1 ;  /* 0x3000001aff1d7230 */ /* 0x100fe40000004100 */
[----:B------:R-:W-:Y:S01]  /*f890*/  FFMA.FTZ R14, R32, R14, R13 ;  /* 0x0000000e200e7223 */ /* 0x000fe2000001000d */
[----:B------:R-:W-:-:S02]  /*f8a0*/  HADD2.F32 R28, -RZ, R26.H0_H0 ;  /* 0x2000001aff1c7230 */ /* 0x000fc40000004100 */
[-C--:B------:R-:W-:Y:S01]  /*f8b0*/  FMUL.FTZ R26, R31, R4.reuse ;  /* 0x000000041f1a7220 */ /* 0x080fe20000410000 */
[----:B------:R-:W-:Y:S02]  /*f8c0*/  HADD2.F32 R32, -RZ, R9.H0_H0 ;  /* 0x20000009ff207230 */ /* 0x000fe40000004100 */
[----:B------:R-:W-:Y:S01]  /*f8d0*/  FMUL.FTZ R4, R29, R4 ;  /* 0x000000041d047220 */ /* 0x000fe20000410000 */
[--C-:B------:R-:W-:Y:S01]  /*f8e0*/  HADD2.F32 R0, -RZ, R20.reuse.H1_H1 ;  /* 0x30000014ff007230 */ /* 0x100fe20000004100 */
[----:B------:R-:W-:Y:S01]  /*f8f0*/  F2FP.SATFINITE.E4M3.F32.PACK_AB_MERGE_C R12, R15, R12, RZ ;  /* 0x0000000c0f0c723e */ /* 0x000fe200048070ff */
        /* <DEDUP_REMOVED lines=11> */
[----:B------:R-:W-:Y:S02]  /*f9b0*/  F2FP.SATFINITE.E4M3.F32.PACK_AB_MERGE_C R6, R14, R11, R12 ;  /* 0x0000000b0e06723e */ /* 0x000fe4000480700c */
[----:B------:R-:W-:-:S05]  /*f9c0*/  F2FP.SATFINITE.E4M3.F32.PACK_AB_MERGE_C R7, R20, R7, R26 ;  /* 0x000000071407723e */ /* 0x000fca000480701a */
[----:B------:R2:W-:Y:S01]  /*f9d0*/  STS.128 [R3+0x2000], R4 ;  /* 0x0020000403007388 */ /* 0x0005e20000000c00 */
[----:B------:R-:W-:Y:S05]  /*f9e0*/  BRA `(.L_x_6512) ;  /* 0x0000001c00b47947 */ /* 0x000fea0003800000 */
.L_x_6502:
[----:B------:R-:W-:-:S03]  /*f9f0*/  UMOV UR4, 0xffffffff ;  /* 0xffffffff00047882 */ /* 0x000fc60000000000 */
[----:B------:R-:W-:Y:S05]  /*fa00*/  BRA.DIV UR4, `(.L_x_6515) ;  /* 0x0000018a04947947 */ /* 0x000fea000b800000 */
[----:B------:R0:W1:Y:S04]  /*fa10*/  SHFL.IDX PT, R21, R24, RZ, 0x1c1f ;  /* 0x001c1fff18157589 */ /* 0x00006800000e0000 */
[----:B------:R0:W2:Y:S04]  /*fa20*/  SHFL.IDX PT, R14, R28, RZ, 0x1c1f ;  /* 0x001c1fff1c0e7589 */ /* 0x0000a800000e0000 */
[----:B------:R0:W3:Y:S04]  /*fa30*/  SHFL.IDX PT, R3, R26, RZ, 0x1c1f ;  /* 0x001c1fff1a037589 */ /* 0x0000e800000e0000 */
[----:B------:R0:W4:Y:S02]  /*fa40*/  SHFL.IDX PT, R25, R27, RZ, 0x1c1f ;  /* 0x001c1fff1b197589 */ /* 0x00012400000e0000 */
.L_x_6722:
        /* <DEDUP_REMOVED lines=19> */
.L_x_6517:
[----:B------:R-:W-:Y:S05]  /*fb80*/  BSYNC B1 ;  /* 0x0000000000017941 */ /* 0x000fea0003800000 */
.L_x_6516:
[----:B------:R-:W2:Y:S01]  /*fb90*/  LDL R0, [R1+0xbc] ;  /* 0x0000bc0001007983 */ /* 0x000ea20000100800 */
[----:B---3-5:R-:W-:Y:S01]  /*fba0*/  LOP3.LUT R3, R4, 0xff, RZ, 0xc0, !PT ;  /* 0x000000ff04037812 */ /* 0x028fe200078ec0ff */
[----:B------:R-:W-:Y:S01]  /*fbb0*/  IMAD R26, R121, -0x80, R26 ;  /* 0xffffff80791a7824 */ /* 0x000fe200078e021a */
[----:B0-----:R-:W-:Y:S01]  /*fbc0*/  SHF.R.U32.HI R15, RZ, 0x8, R5 ;  /* 0x00000008ff0f7819 */ /* 0x001fe20000011605 */
[----:B------:R-:W-:Y:S01]  /*fbd0*/  VIADD R32, R228, 0x40 ;  /* 0x00000040e4207836 */ /* 0x000fe20000000000 */
[----:B------:R-:W-:Y:S01]  /*fbe0*/  LOP3.LUT R24, R8, 0xff, RZ, 0xc0, !PT ;  /* 0x000000ff08187812 */ /* 0x000fe200078ec0ff */
[----:B------:R-:W-:Y:S01]  /*fbf0*/  BSSY B1, `(.L_x_6518) ;  /* 0x0000043000017945 */ /* 0x000fe20003800000 */
[----:B------:R-:W-:Y:S02]  /*fc00*/  LOP3.LUT R12, R5, 0xff, RZ, 0xc0, !PT ;  /* 0x000000ff050c7812 */ /* 0x000fe400078ec0ff */
[----:B----4-:R-:W-:Y:S02]  /*fc10*/  SHF.R.U32.HI R25, RZ, 0x8, R7 ;  /* 0x00000008ff197819 */ /* 0x010fe40000011607 */
[----:B------:R-:W-:-:S02]  /*fc20*/  LOP3.LUT R15, R15, 0xff, RZ, 0xc0, !PT ;  /* 0x000000ff0f0f7812 */ /* 0x000fc400078ec0ff */
[----:B--2---:R-:W-:Y:S02]  /*fc30*/  LOP3.LUT R14, R6, 0xff, RZ, 0xc0, !PT ;  /* 0x000000ff060e7812 */ /* 0x004fe400078ec0ff */
[----:B------:R-:W-:Y:S02]  /*fc40*/  LOP3.LUT R20, R7, 0xff, RZ, 0xc0, !PT ;  /* 0x000000ff07147812 */ /* 0x000fe400078ec0ff */
[----:B------:R-:W-:Y:S02]  /*fc50*/  LOP3.LUT R25, R25, 0xff, RZ, 0xc0, !PT ;  /* 0x000000ff19197812 */ /* 0x000fe400078ec0ff */
[----:B------:R-:W-:Y:S02]  /*fc60*/  PRMT R12, R15, 0x7604, R12 ;  /* 0x000076040f0c7816 */ /* 0x000fe4000000000c */
[----:B------:R-:W-:Y:S02]  /*fc70*/  SHF.R.U32.HI R15, RZ, 0x8, R9 ;  /* 0x00000008ff0f7819 */ /* 0x000fe40000011609 */
[----:B------:R-:W-:-:S02]  /*fc80*/  PRMT R20, R25, 0x7604, R20 ;  /* 0x0000760419147816 */ /* 0x000fc40000000014 */
[----:B------:R-:W-:Y:S02]  /*fc90*/  LOP3.LUT R15, R15, 0xff, RZ, 0xc0, !PT ;  /* 0x000000ff0f0f7812 */ /* 0x000fe400078ec0ff */
[--C-:B------:R-:W-:Y:S02]  /*fca0*/  SHF.R.U32.HI R28, RZ, 0x8, R11.reuse ;  /* 0x00000008ff1c7819 */ /* 0x100fe4000001160b */
[----:B------:R-:W-:Y:S02]  /*fcb0*/  SHF.R.U32.HI R33, RZ, 0x10, R11 ;  /* 0x00000010ff217819 */ /* 0x000fe4000001160b */
[----:B------:R-:W-:Y:S02]  /*fcc0*/  SHF.R.U32.HI R29, RZ, 0x10, R9 ;  /* 0x00000010ff1d7819 */ /* 0x000fe40000011609 */
[----:B------:R-:W-:Y:S01]  /*fcd0*/  VIMNMX R37, R26, 0x80, PT ;  /* 0x000000801a257848 */ /* 0x000fe20003fe0100 */
[----:B------:R-:W-:Y:S02]  /*fce0*/  IMAD.U32 R33, R33, 0x10000, RZ ;  /* 0x0001000021217824 */ /* 0x000fe400078e00ff */
[----:B------:R-:W-:Y:S01]  /*fcf0*/  IMAD.U32 R29, R29, 0x10000, RZ ;  /* 0x000100001d1d7824 */ /* 0x000fe200078e00ff */
[----:B------:R-:W-:-:S02]  /*fd00*/  R2UR UR5, R0 ;  /* 0x00000000000572ca */ /* 0x000fc400000e0000 */
[----:B------:R-:W-:-:S04]  /*fd10*/  SHF.R.U32.HI R0, RZ, 0x8, R4 ;  /* 0x00000008ff007819 */ /* 0x000fc80000011604 */
[----:B------:R-:W-:-:S04]  /*fd20*/  LOP3.LUT R0, R0, 0xff, RZ, 0xc0, !PT ;  /* 0x000000ff00007812 */ /* 0x000fc800078ec0ff */
[----:B------:R-:W-:Y:S02]  /*fd30*/  PRMT R13, R0, 0x7604, R3 ;  /* 0x00007604000d7816 */ /* 0x000fe40000000003 */
[----:B------:R-:W-:Y:S01]  /*fd40*/  SHF.R.U32.HI R3, RZ, 0x8, R8 ;  /* 0x00000008ff037819 */ /* 0x000fe20000011608 */
[----:B------:R-:W-:Y:S01]  /*fd50*/  ULEA.HI UR4, UR5, UR5, URZ, 0x1 ;  /* 0x0000000505047291 */ /* 0x000fe2000f8f083f */
[----:B------:R-:W-:Y:S02]  /*fd60*/  SHF.R.U32.HI R0, RZ, 0x8, R6 ;  /* 0x00000008ff007819 */ /* 0x000fe40000011606 */
[----:B------:R-:W-:Y:S01]  /*fd70*/  LOP3.LUT R3, R3, 0xff, RZ, 0xc0, !PT ;  /* 0x000000ff03037812 */ /* 0x000fe200078ec0ff */
[----:B------:R-:W-:Y:S01]  /*fd80*/  ULOP3.LUT UR4, UR4, 0xfffffffe, URZ, 0xc0, !UPT ;  /* 0xfffffffe04047892 */ /* 0x000fe2000f8ec03f */
[----:B-1----:R-:W-:Y:S02]  /*fd90*/  LOP3.LUT R21, R0, 0xff, RZ, 0xc0, !PT ;  /* 0x000000ff00157812 */ /* 0x002fe400078ec0ff */
[----:B------:R-:W-:Y:S01]  /*fda0*/  PRMT R27, R3, 0x7604, R24 ;  /* 0x00007604031b7816 */ /* 0x000fe20000000018 */
[----:B------:R-:W-:Y:S01]  /*fdb0*/  UIADD3 UR4, UR5, -UR4, URZ ;  /* 0x8000000405047290 */ /* 0x000fe2000fffe03f */
[----:B------:R-:W0:Y:S01]  /*fdc0*/  LDC R3, c[0x0][0x3f4] ;  /* 0x0000fd00ff037b82 */ /* 0x000e220000000800 */
[----:B------:R-:W-:-:S02]  /*fdd0*/  SHF.R.U32.HI R0, RZ, 0x8, R10 ;  /* 0x00000008ff007819 */ /* 0x000fc4000001160a */
[----:B------:R-:W-:Y:S02]  /*fde0*/  PRMT R21, R21, 0x7604, R14 ;  /* 0x0000760415157816 */ /* 0x000fe4000000000e */
[----:B------:R-:W-:Y:S01]  /*fdf0*/  IMAD.U32 R35, RZ, RZ, UR4 ;  /* 0x00000004ff237e24 */ /* 0x000fe2000f8e00ff */
[----:B------:R-:W-:Y:S02]  /*fe00*/  LOP3.LUT R14, R9, 0xff, RZ, 0xc0, !PT ;  /* 0x000000ff090e7812 */ /* 0x000fe400078ec0ff */
[----:B------:R-:W-:Y:S02]  /*fe10*/  LOP3.LUT R24, R10, 0xff, RZ, 0xc0, !PT ;  /* 0x000000ff0a187812 */ /* 0x000fe400078ec0ff */
[----:B------:R-:W-:Y:S02]  /*fe20*/  SHF.L.U32 R35, R35, 0x1f, RZ ;  /* 0x0000001f23237819 */ /* 0x000fe400000006ff */
[----:B------:R-:W-:Y:S02]  /*fe30*/  LOP3.LUT R25, R0, 0xff, RZ, 0xc0, !PT ;  /* 0x000000ff00197812 */ /* 0x000fe400078ec0ff */
[----:B------:R-:W1:Y:S01]  /*fe40*/  SYNCS.PHASECHK.TRANS64.TRYWAIT P1, [R16+URZ+0x2e800], R35 ;  /* 0x02e80023100075a7 */ /* 0x000e62000802017f */
[----:B------:R-:W-:-:S02]  /*fe50*/  PRMT R14, R15, 0x7604, R14 ;  /* 0x000076040f0e7816 */ /* 0x000fc4000000000e */
[----:B------:R-:W-:Y:S02]  /*fe60*/  PRMT R31, R25, 0x7604, R24 ;  /* 0x00007604191f7816 */ /* 0x000fe40000000018 */
[----:B------:R-:W-:Y:S02]  /*fe70*/  LOP3.LUT R0, R11, 0xff, RZ, 0xc0, !PT ;  /* 0x000000ff0b007812 */ /* 0x000fe400078ec0ff */
[----:B------:R-:W-:Y:S02]  /*fe80*/  LOP3.LUT R15, R28, 0xff, RZ, 0xc0, !PT ;  /* 0x000000ff1c0f7812 */ /* 0x000fe400078ec0ff */
[----:B------:R-:W-:Y:S02]  /*fe90*/  SHF.R.U32.HI R24, RZ, 0x10, R5 ;  /* 0x00000010ff187819 */ /* 0x000fe40000011605 */
[----:B------:R-:W-:Y:S02]  /*fea0*/  PRMT R0, R15, 0x7604, R0 ;  /* 0x000076040f007816 */ /* 0x000fe40000000000 */
[----:B------:R-:W-:Y:S01]  /*feb0*/  SHF.R.U32.HI R25, RZ, 0x10, R7 ;  /* 0x00000010ff197819 */ /* 0x000fe20000011607 */
[----:B------:R-:W-:Y:S01]  /*fec0*/  IMAD.U32 R15, R24, 0x10000, RZ ;  /* 0x00010000180f7824 */ /* 0x000fe200078e00ff */
[----:B------:R-:W-:-:S02]  /*fed0*/  LOP3.LUT R13, R13, 0xff0000, R4, 0xf8, !PT ;  /* 0x00ff00000d0d7812 */ /* 0x000fc400078ef804 */
[----:B------:R-:W-:Y:S02]  /*fee0*/  SHF.L.U32 R25, R25, 0x10, RZ ;  /* 0x0000001019197819 */ /* 0x000fe400000006ff */
[----:B------:R-:W-:Y:S02]  /*fef0*/  LOP3.LUT R15, R12, 0xff0000, R15, 0xf8, !PT ;  /* 0x00ff00000c0f7812 */ /* 0x000fe400078ef80f */
[----:B------:R-:W-:Y:S02]  /*ff00*/  LOP3.LUT R33, R0, 0xff0000, R33, 0xf8, !PT ;  /* 0x00ff000000217812 */ /* 0x000fe400078ef821 */
[----:B------:R-:W-:Y:S02]  /*ff10*/  LOP3.LUT R0, R13, 0xff000000, R4, 0xf8, !PT ;  /* 0xff0000000d007812 */ /* 0x000fe400078ef804 */
[----:B0-----:R-:W-:Y:S02]  /*ff20*/  ISETP.GE.AND P0, PT, R18, R3, PT ;  /* 0x000000031200720c */ /* 0x001fe40003f06270 */
[----:B------:R-:W-:-:S02]  /*ff30*/  LOP3.LUT R12, R15, 0xff000000, R5, 0xf8, !PT ;  /* 0xff0000000f0c7812 */ /* 0x000fc400078ef805 */
[----:B------:R-:W-:Y:S02]  /*ff40*/  LOP3.LUT R13, R21, 0xff0000, R6, 0xf8, !PT ;  /* 0x00ff0000150d7812 */ /* 0x000fe400078ef806 */
[----:B------:R-:W-:Y:S02]  /*ff50*/  LOP3.LUT R25, R20, 0xff0000, R25, 0xf8, !PT ;  /* 0x00ff000014197812 */ /* 0x000fe400078ef819 */
[----:B------:R-:W-:Y:S02]  /*ff60*/  LOP3.LUT R29, R14, 0xff0000, R29, 0xf8, !PT ;  /* 0x00ff00000e1d7812 */ /* 0x000fe400078ef81d */
[----:B------:R-:W-:Y:S02]  /*ff70*/  LOP3.LUT R15, R27, 0xff0000, R8, 0xf8, !PT ;  /* 0x00ff00001b0f7812 */ /* 0x000fe400078ef808 */
[----:B------:R-:W-:Y:S02]  /*ff80*/  LOP3.LUT R21, R31, 0xff0000, R10, 0xf8, !PT ;  /* 0x00ff00001f157812 */ /* 0x000fe400078ef80a */
[----:B------:R-:W-:-:S02]  /*ff90*/  ISETP.GE.OR P2, PT, R228, R37, P0 ;  /* 0x00000025e400720c */ /* 0x000fc40000746670 */
[----:B------:R-:W-:Y:S02]  /*ffa0*/  ISETP.GE.OR P0, PT, R32, R37, P0 ;  /* 0x000000252000720c */ /* 0x000fe40000706670 */
[----:B------:R-:W-:Y:S02]  /*ffb0*/  LOP3.LUT R13, R13, 0xff000000, R6, 0xf8, !PT ;  /* 0xff0000000d0d7812 */ /* 0x000fe400078ef806 */
[----:B------:R-:W-:Y:S02]  /*ffc0*/  LOP3.LUT R14, R25, 0xff000000, R7, 0xf8, !PT ;  /* 0xff000000190e7812 */ /* 0x000fe400078ef807 */
[----:B------:R-:W-:Y:S02]  /*ffd0*/  LOP3.LUT R15, R15, 0xff000000, R8, 0xf8, !PT ;  /* 0xff0000000f0f7812 */ /* 0x000fe400078ef808 */
[----:B------:R-:W-:Y:S02]  /*ffe0*/  LOP3.LUT R20, R29, 0xff000000, R9, 0xf8, !PT ;  /* 0xff0000001d147812 */ /* 0x000fe400078ef809 */
[----:B------:R-:W-:-:S02]  /*fff0*/  LOP3.LUT R21, R21, 0xff000000, R10, 0xf8, !PT ;  /* 0xff00000015157812 */ /* 0x000fc400078ef80a */
[----:B------:R-:W-:Y:S01]  /*10000*/  LOP3.LUT R24, R33, 0xff000000, R11, 0xf8, !PT ;  /* 0xff00000021187812 */ /* 0x000fe200078ef80b */
[----:B-1----:R-:W-:Y:S06]  /*10010*/  @!P1 BRA `(.L_x_6519) ;  /* 0x0000018400809947 */ /* 0x002fec0003800000 */
.L_x_6723:
[----:B------:R-:W-:Y:S05]  /*10020*/  BSYNC B1 ;  /* 0x0000000000017941 */ /* 0x000fea0003800000 */
.L_x_6518:
[----:B------:R-:W-:Y:S04]  /*10030*/  BSSY B1, `(.L_x_6520) ;  /* 0x00000c6000017945 */ /* 0x000fe80003800000 */
[----:B------:R-:W-:Y:S05]  /*10040*/  @P2 BRA `(.L_x_6521) ;  /* 0x0000000c00102947 */ /* 0x000fea0003800000 */
[----:B------:R-:W1:Y:S01]  /*10050*/  S2R R5, SR_TID.X ;  /* 0x0000000000057919 */ /* 0x000e620000002100 */
[----:B------:R-:W-:Y:S01]  /*10060*/  IMAD.SHL.U32 R4, R229, 0x80, RZ ;  /* 0x00000080e5047824 */ /* 0x000fe200078e00ff */
[----:B------:R-:W-:Y:S02]  /*10070*/  F2FP.F16.E4M3.UNPACK_B R38, R0.H1 ;  /* 0x00000000ff26723e */ /* 0x000fe400030006ff */
[-C--:B------:R-:W-:Y:S02]  /*10080*/  F2FP.F16.E4M3.UNPACK_B R42, R15.reuse.H1 ;  /* 0x0000000fff2a723e */ /* 0x080fe400030006ff */
[----:B------:R-:W-:Y:S01]  /*10090*/  LOP3.LUT R6, R4, 0x380, RZ, 0xc0, !PT ;  /* 0x0000038004067812 */ /* 0x000fe200078ec0ff */
[----:B------:R-:W-:Y:S01]  /*100a0*/  HADD2.F32 R39, -RZ, R38.H0_H0 ;  /* 0x20000026ff277230 */ /* 0x000fe20000004100 */
[----:B------:R-:W-:Y:S01]  /*100b0*/  F2FP.F16.E4M3.UNPACK_B R41, R15 ;  /* 0x0000000fff29723e */ /* 0x000fe200020006ff */
[----:B------:R-:W-:Y:S01]  /*100c0*/  HADD2.F32 R40, -RZ, R42.H0_H0 ;  /* 0x2000002aff287230 */ /* 0x000fe20000004100 */
[----:B------:R-:W-:-:S02]  /*100d0*/  LOP3.LUT R4, R6, 0x70, R18, 0xf8, !PT ;  /* 0x0000007006047812 */ /* 0x000fc400078ef812 */
[----:B------:R-:W-:-:S04]  /*100e0*/  SHF.R.U32.HI R9, RZ, 0x3, R6 ;  /* 0x00000003ff097819 */ /* 0x000fc80000011606 */
[----:B------:R-:W-:Y:S01]  /*100f0*/  LOP3.LUT R25, R4, R9, RZ, 0x3c, !PT ;  /* 0x0000000904197212 */ /* 0x000fe200078e3cff */
[----:B-1----:R-:W-:-:S05]  /*10100*/  VIADD R5, R5, 0xffffff80 ;  /* 0xffffff8005057836 */ /* 0x002fca0000000000 */
[----:B------:R-:W-:-:S04]  /*10110*/  SHF.R.S32.HI R8, RZ, 0x1f, R5 ;  /* 0x0000001fff087819 */ /* 0x000fc80000011405 */
[----:B------:R-:W-:Y:S01]  /*10120*/  LEA.HI R8, R8, R5, RZ, 0x5 ;  /* 0x0000000508087211 */ /* 0x000fe200078f28ff */
[----:B------:R-:W-:-:S03]  /*10130*/  IMAD.IADD R5, R18, 0x1, R3 ;  /* 0x0000000112057824 */ /* 0x000fc600078e0203 */
[----:B------:R-:W-:Y:S02]  /*10140*/  SHF.L.U32 R8, R8, 0x5, RZ ;  /* 0x0000000508087819 */ /* 0x000fe400000006ff */
[----:B------:R-:W-:Y:S02]  /*10150*/  LOP3.LUT R5, R6, 0x70, R5, 0xf8, !PT ;  /* 0x0000007006057812 */ /* 0x000fe400078ef805 */
[----:B------:R-:W-:Y:S02]  /*10160*/  LOP3.LUT R8, R8, 0xfffffc00, RZ, 0xc0, !PT ;  /* 0xfffffc0008087812 */ /* 0x000fe400078ec0ff */
[----:B------:R-:W-:Y:S02]  /*10170*/  LOP3.LUT R9, R5, R9, RZ, 0x3c, !PT ;  /* 0x0000000905097212 */ /* 0x000fe400078e3cff */
[C-C-:B------:R-:W-:Y:S02]  /*10180*/  IADD3 R25, R16.reuse, R25, R8.reuse ;  /* 0x0000001910197210 */ /* 0x140fe40007ffe008 */
[----:B------:R-:W-:-:S03]  /*10190*/  IADD3 R26, R16, R9, R8 ;  /* 0x00000009101a7210 */ /* 0x000fc60007ffe008 */
[----:B------:R-:W1:Y:S04]  /*101a0*/  LDS.128 R4, [R25+0x1c400] ;  /* 0x01c4000019047984 */ /* 0x000e680000000c00 */
[----:B------:R-:W2:Y:S01]  /*101b0*/  LDS.128 R8, [R26+0x1c400] ;  /* 0x01c400001a087984 */ /* 0x000ea20000000c00 */
[-C--:B-1----:R-:W-:Y:S02]  /*101c0*/  F2FP.F16.E4M3.UNPACK_B R27, R4.reuse ;  /* 0x00000004ff1b723e */ /* 0x082fe400020006ff */
[----:B------:R-:W-:Y:S02]  /*101d0*/  F2FP.F16.E4M3.UNPACK_B R4, R4.H1 ;  /* 0x00000004ff04723e */ /* 0x000fe400030006ff */
[----:B--2---:R-:W-:Y:S02]  /*101e0*/  F2FP.F16.E4M3.UNPACK_B R33, R8.H1 ;  /* 0x00000008ff21723e */ /* 0x004fe400030006ff */
[----:B------:R-:W-:-:S02]  /*101f0*/  F2FP.F16.E4M3.UNPACK_B R28, R5 ;  /* 0x00000005ff1c723e */ /* 0x000fc400020006ff */
[----:B------:R-:W-:Y:S01]  /*10200*/  F2FP.F16.E4M3.UNPACK_B R29, R5.H1 ;  /* 0x00000005ff1d723e */ /* 0x000fe200030006ff */
[--C-:B------:R-:W-:Y:S01]  /*10210*/  HADD2.F32 R34, -RZ, R33.reuse.H0_H0 ;  /* 0x20000021ff227230 */ /* 0x100fe20000004100 */
[-C--:B0-----:R-:W-:Y:S01]  /*10220*/  F2FP.F16.E4M3.UNPACK_B R35, R9.reuse ;  /* 0x00000009ff23723e */ /* 0x081fe200020006ff */
[----:B------:R-:W-:Y:S01]  /*10230*/  HADD2.F32 R5, -RZ, R4.H0_H0 ;  /* 0x20000004ff057230 */ /* 0x000fe20000004100 */
[----:B------:R-:W-:Y:S01]  /*10240*/  F2FP.F16.E4M3.UNPACK_B R36, R9.H1 ;  /* 0x00000009ff24723e */ /* 0x000fe200030006ff */
[----:B------:R-:W-:Y:S02]  /*10250*/  HADD2.F32 R33, -RZ, R33.H1_H1 ;  /* 0x30000021ff217230 */ /* 0x000fe40000004100 */
[CC--:B------:R-:W-:Y:S01]  /*10260*/  FMUL.FTZ R9, R34.reuse, R39.reuse ;  /* 0x0000002722097220 */ /* 0x0c0fe20000410000 */
[----:B------:R-:W-:Y:S01]  /*10270*/  FMUL.FTZ R44, R34, R40 ;  /* 0x00000028222c7220 */ /* 0x000fe20000410000 */
[----:B------:R-:W-:Y:S02]  /*10280*/  F2FP.F16.E4M3.UNPACK_B R8, R8 ;  /* 0x00000008ff08723e */ /* 0x000fe400020006ff */
[C---:B------:R-:W-:Y:S01]  /*10290*/  FFMA.FTZ R46, R5.reuse, R40, R9 ;  /* 0x00000028052e7223 */ /* 0x040fe20000010009 */
[----:B------:R-:W-:Y:S01]  /*102a0*/  FFMA.FTZ R45, R5, R39, -R44 ;  /* 0x00000027052d7223 */ /* 0x000fe2000001082c */
        /* <DEDUP_REMOVED lines=8> */
[----:B------:R-:W-:Y:S01]  /*10330*/  HADD2.F32 R5, -RZ, R4.H1_H1 ;  /* 0x30000004ff057230 */ /* 0x000fe20000004100 */
[----:B------:R-:W-:Y:S01]  /*10340*/  F2FP.F16.E4M3.UNPACK_B R10, R10.H1 ;  /* 0x0000000aff0a723e */ /* 0x000fe200030006ff */
[----:B------:R-:W-:Y:S02]  /*10350*/  HADD2.F32 R39, -RZ, R38.H0_H0 ;  /* 0x20000026ff277230 */ /* 0x000fe40000004100 */
[----:B------:R-:W-:Y:S01]  /*10360*/  FMUL.FTZ R33, R9, R42 ;  /* 0x0000002a09217220 */ /* 0x000fe20000410000 */
[----:B------:R-:W-:Y:S02]  /*10370*/  HADD2.F32 R4, -RZ, R27.H0_H0 ;  /* 0x2000001bff047230 */ /* 0x000fe40000004100 */
[C---:B------:R-:W-:Y:S01]  /*10380*/  FFMA.FTZ R47, R5.reuse, R44, R43 ;  /* 0x0000002c052f7223 */ /* 0x040fe2000001002b */
[----:B------:R-:W-:Y:S01]  /*10390*/  FFMA.FTZ R48, R5, R40, -R48 ;  /* 0x0000002805307223 */ /* 0x000fe20000010830 */
[----:B------:R-:W-:Y:S01]  /*103a0*/  FMUL.FTZ R9, R9, R39 ;  /* 0x0000002709097220 */ /* 0x000fe20000410000 */
[----:B------:R-:W-:-:S02]  /*103b0*/  HADD2.F32 R5, -RZ, R36.H0_H0 ;  /* 0x20000024ff057230 */ /* 0x000fc40000004100 */
[C---:B------:R-:W-:Y:S01]  /*103c0*/  FFMA.FTZ R43, R4.reuse, R39, -R33 ;  /* 0x00000027042b7223 */ /* 0x040fe20000010821 */
[----:B------:R-:W-:Y:S01]  /*103d0*/  F2FP.F16.E4M3.UNPACK_B R39, R20.H1 ;  /* 0x00000014ff27723e */ /* 0x000fe200030006ff */
[----:B------:R-:W-:Y:S01]  /*103e0*/  FFMA.FTZ R42, R4, R42, R9 ;  /* 0x0000002a042a7223 */ /* 0x000fe20000010009 */
[----:B------:R-:W-:Y:S01]  /*103f0*/  F2FP.F16.E4M3.UNPACK_B R9, R12.H1 ;  /* 0x0000000cff09723e */ /* 0x000fe200030006ff */
[----:B------:R-:W-:Y:S01]  /*10400*/  HADD2.F32 R41, -RZ, R41.H1_H1 ;  /* 0x30000029ff297230 */ /* 0x000fe20000004100 */
[-C--:B------:R-:W-:Y:S01]  /*10410*/  F2FP.F16.E4M3.UNPACK_B R31, R6.reuse ;  /* 0x00000006ff1f723e */ /* 0x080fe200020006ff */
[----:B------:R-:W-:Y:S01]  /*10420*/  HADD2.F32 R40, -RZ, R39.H0_H0 ;  /* 0x20000027ff287230 */ /* 0x000fe20000004100 */
[----:B------:R-:W-:Y:S01]  /*10430*/  F2FP.F16.E4M3.UNPACK_B R6, R6.H1 ;  /* 0x00000006ff06723e */ /* 0x000fe200030006ff */
[----:B------:R-:W-:Y:S01]  /*10440*/  HADD2.F32 R8, -RZ, R8.H1_H1 ;  /* 0x30000008ff087230 */ /* 0x000fe20000004100 */
[----:B------:R-:W-:Y:S01]  /*10450*/  F2FP.F16.E4M3.UNPACK_B R34, R11 ;  /* 0x0000000bff22723e */ /* 0x000fe200020006ff */
[----:B------:R-:W-:-:S02]  /*10460*/  HADD2.F32 R38, -RZ, R38.H1_H1 ;  /* 0x30000026ff267230 */ /* 0x000fc40000004100 */
[C---:B------:R-:W-:Y:S01]  /*10470*/  FMUL.FTZ R49, R5.reuse, R40 ;  /* 0x0000002805317220 */ /* 0x040fe20000410000 */
[----:B------:R-:W-:Y:S02]  /*10480*/  HADD2.F32 R33, -RZ, R9.H0_H0 ;  /* 0x20000009ff217230 */ /* 0x000fe40000004100 */
[C---:B------:R-:W-:Y:S01]  /*10490*/  FMUL.FTZ R44, R8.reuse, R41 ;  /* 0x00000029082c7220 */ /* 0x040fe20000410000 */
[----:B------:R-:W-:Y:S02]  /*104a0*/  HADD2.F32 R4, -RZ, R29.H0_H0 ;  /* 0x2000001dff047230 */ /* 0x000fe40000004100 */
[----:B------:R-:W-:Y:S01]  /*104b0*/  FMUL.FTZ R8, R8, R38 ;  /* 0x0000002608087220 */ /* 0x000fe20000410000 */
[----:B------:R-:W-:Y:S02]  /*104c0*/  HADD2.F32 R27, -RZ, R27.H1_H1 ;  /* 0x3000001bff1b7230 */ /* 0x000fe40000004100 */
[----:B------:R-:W-:Y:S01]  /*104d0*/  FMUL.FTZ R5, R5, R33 ;  /* 0x0000002105057220 */ /* 0x000fe20000410000 */
[----:B------:R-:W-:-:S02]  /*104e0*/  HADD2.F32 R39, -RZ, R39.H1_H1 ;  /* 0x30000027ff277230 */ /* 0x000fc40000004100 */
[C---:B------:R-:W-:Y:S01]  /*104f0*/  FFMA.FTZ R51, R4.reuse, R33, -R49 ;  /* 0x0000002104337223 */ /* 0x040fe20000010831 */
[----:B------:R-:W-:Y:S01]  /*10500*/  F2FP.F16.E4M3.UNPACK_B R33, R20 ;  /* 0x00000014ff21723e */ /* 0x000fe200020006ff */
[C---:B------:R-:W-:Y:S01]  /*10510*/  FFMA.FTZ R44, R27.reuse, R38, -R44 ;  /* 0x000000261b2c7223 */ /* 0x040fe2000001082c */
[----:B------:R-:W-:Y:S01]  /*10520*/  FFMA.FTZ R41, R27, R41, R8 ;  /* 0x000000291b297223 */ /* 0x000fe20000010008 */
[----:B------:R-:W-:Y:S01]  /*10530*/  HADD2.F32 R36, -RZ, R36.H1_H1 ;  /* 0x30000024ff247230 */ /* 0x000fe20000004100 */
[----:B------:R-:W-:Y:S01]  /*10540*/  F2FP.F16.E4M3.UNPACK_B R8, R12 ;  /* 0x0000000cff08723e */ /* 0x000fe200020006ff */
[----:B------:R-:W-:Y:S02]  /*10550*/  HADD2.F32 R27, -RZ, R9.H1_H1 ;  /* 0x30000009ff1b7230 */ /* 0x000fe40000004100 */
[----:B------:R-:W-:Y:S01]  /*10560*/  FFMA.FTZ R52, R4, R40, R5 ;  /* 0x0000002804347223 */ /* 0x000fe20000010005 */
[----:B------:R-:W-:Y:S02]  /*10570*/  HADD2.F32 R38, -RZ, R33.H0_H0 ;  /* 0x20000021ff267230 */ /* 0x000fe40000004100 */
[----:B------:R-:W-:Y:S01]  /*10580*/  FMUL.FTZ R40, R36, R39 ;  /* 0x0000002724287220 */ /* 0x000fe20000410000 */
[----:B------:R-:W-:-:S02]  /*10590*/  HADD2.F32 R5, -RZ, R35.H0_H0 ;  /* 0x20000023ff057230 */ /* 0x000fc40000004100 */
[----:B------:R-:W-:Y:S01]  /*105a0*/  FMUL.FTZ R36, R36, R27 ;  /* 0x0000001b24247220 */ /* 0x000fe20000410000 */
[----:B------:R-:W-:Y:S01]  /*105b0*/  HADD2.F32 R29, -RZ, R29.H1_H1 ;  /* 0x3000001dff1d7230 */ /* 0x000fe20000004100 */
[----:B------:R-:W-:Y:S01]  /*105c0*/  F2FP.F16.E4M3.UNPACK_B R11, R11.H1 ;  /* 0x0000000bff0b723e */ /* 0x000fe200030006ff */
[----:B------:R-:W-:Y:S02]  /*105d0*/  HADD2.F32 R9, -RZ, R8.H0_H0 ;  /* 0x20000008ff097230 */ /* 0x000fe40000004100 */
[-C--:B------:R-:W-:Y:S01]  /*105e0*/  FMUL.FTZ R49, R5, R38.reuse ;  /* 0x0000002605317220 */ /* 0x080fe20000410000 */
[----:B------:R-:W-:Y:S02]  /*105f0*/  HADD2.F32 R4, -RZ, R28.H0_H0 ;  /* 0x2000001cff047230 */ /* 0x000fe40000004100 */
[C---:B------:R-:W-:Y:S01]  /*10600*/  FFMA.FTZ R54, R29.reuse, R27, -R40 ;  /* 0x0000001b1d367223 */ /* 0x040fe20000010828 */
[----:B------:R-:W-:Y:S01]  /*10610*/  FFMA.FTZ R53, R29, R39, R36 ;  /* 0x000000271d357223 */ /* 0x000fe20000010024 */
[----:B------:R-:W-:Y:S01]  /*10620*/  FMUL.FTZ R5, R5, R9 ;  /* 0x0000000905057220 */ /* 0x000fe20000410000 */
[----:B------:R-:W-:Y:S01]  /*10630*/  F2FP.F16.E4M3.UNPACK_B R29, R21.H1 ;  /* 0x00000015ff1d723e */ /* 0x000fe200030006ff */
[C---:B------:R-:W-:Y:S01]  /*10640*/  FFMA.FTZ R49, R4.reuse, R9, -R49 ;  /* 0x0000000904317223 */ /* 0x040fe20000010831 */
[----:B------:R-:W-:Y:S01]  /*10650*/  F2FP.F16.E4M3.UNPACK_B R9, R13.H1 ;  /* 0x0000000dff09723e */ /* 0x000fe200030006ff */
[----:B------:R-:W-:Y:S01]  /*10660*/  FFMA.FTZ R38, R4, R38, R5 ;  /* 0x0000002604267223 */ /* 0x000fe20000010005 */
[----:B------:R-:W-:Y:S01]  /*10670*/  HADD2.F32 R8, -RZ, R8.H1_H1 ;  /* 0x30000008ff087230 */ /* 0x000fe20000004100 */
[-C--:B------:R-:W-:Y:S01]  /*10680*/  F2FP.F16.E4M3.UNPACK_B R32, R7.reuse ;  /* 0x00000007ff20723e */ /* 0x080fe200020006ff */
        /* <DEDUP_REMOVED lines=8> */
[----:B------:R-:W-:Y:S02]  /*10710*/  HADD2.F32 R4, -RZ, R6.H0_H0 ;  /* 0x20000006ff047230 */ /* 0x000fe40000004100 */
[----:B------:R-:W-:Y:S01]  /*10720*/  FMUL.FTZ R35, R5, R36 ;  /* 0x0000002405237220 */ /* 0x000fe20000410000 */
[----:B------:R-:W-:-:S02]  /*10730*/  HADD2.F32 R28, -RZ, R28.H1_H1 ;  /* 0x3000001cff1c7230 */ /* 0x000fc40000004100 */
[-C--:B------:R-:W-:Y:S01]  /*10740*/  FMUL.FTZ R5, R5, R27.reuse ;  /* 0x0000001b05057220 */ /* 0x080fe20000410000 */
[----:B------:R-:W-:Y:S02]  /*10750*/  HADD2.F32 R29, -RZ, R29.H1_H1 ;  /* 0x3000001dff1d7230 */ /* 0x000fe40000004100 */
[----:B------:R-:W-:Y:S01]  /*10760*/  FFMA.FTZ R35, R4, R27, -R35 ;  /* 0x0000001b04237223 */ /* 0x000fe20000010823 */
[----:B------:R-:W-:Y:S02]  /*10770*/  HADD2.F32 R10, -RZ, R10.H1_H1 ;  /* 0x3000000aff0a7230 */ /* 0x000fe40000004100 */
[----:B------:R-:W-:Y:S01]  /*10780*/  FFMA.FTZ R40, R28, R8, -R39 ;  /* 0x000000081c287223 */ /* 0x000fe20000010827 */
        /* <DEDUP_REMOVED lines=12> */
[----:B------:R-:W-:Y:S02]  /*10850*/  HADD2.F32 R6, -RZ, R8.H0_H0 ;  /* 0x20000008ff067230 */ /* 0x000fe40000004100 */
        /* <DEDUP_REMOVED lines=17> */
[--C-:B------:R-:W-:Y:S02]  /*10970*/  HADD2.F32 R6, -RZ, R4.reuse.H0_H0 ;  /* 0x20000004ff067230 */ /* 0x100fe40000004100 */
[----:B------:R-:W-:Y:S02]  /*10980*/  HADD2.F32 R8, -RZ, R4.H1_H1 ;  /* 0x30000004ff087230 */ /* 0x000fe40000004100 */
[----:B------:R-:W-:Y:S01]  /*10990*/  FMUL.FTZ R31, R5, R10 ;  /* 0x0000000a051f7220 */ /* 0x000fe20000410000 */
[----:B------:R-:W-:Y:S02]  /*109a0*/  HADD2.F32 R4, -RZ, R7.H0_H0 ;  /* 0x20000007ff047230 */ /* 0x000fe40000004100 */
[----:B------:R-:W-:-:S02]  /*109b0*/  HADD2.F32 R28, -RZ, R9.H1_H1 ;  /* 0x30000009ff1c7230 */ /* 0x000fc40000004100 */
[-C--:B------:R-:W-:Y:S01]  /*109c0*/  FMUL.FTZ R9, R5, R6.reuse ;  /* 0x0000000605097220 */ /* 0x080fe20000410000 */
[----:B------:R-:W-:Y:S02]  /*109d0*/  HADD2.F32 R11, -RZ, R11.H1_H1 ;  /* 0x3000000bff0b7230 */ /* 0x000fe40000004100 */
[C---:B------:R-:W-:Y:S01]  /*109e0*/  FFMA.FTZ R37, R4.reuse, R6, -R31 ;  /* 0x0000000604257223 */ /* 0x040fe2000001081f */
[----:B------:R-:W-:Y:S01]  /*109f0*/  HADD2.F32 R7, -RZ, R7.H1_H1 ;  /* 0x30000007ff077230 */ /* 0x000fe20000004100 */
[----:B------:R-:W-:Y:S01]  /*10a00*/  F2FP.F16.E4M3.UNPACK_B R5, R14 ;  /* 0x0000000eff05723e */ /* 0x000fe200020006ff */
[----:B------:R-:W-:Y:S01]  /*10a10*/  FFMA.FTZ R55, R4, R10, R9 ;  /* 0x0000000a04377223 */ /* 0x000fe20000010009 */
[C---:B------:R-:W-:Y:S01]  /*10a20*/  FMUL.FTZ R6, R11.reuse, R28 ;  /* 0x0000001c0b067220 */ /* 0x040fe20000410000 */
[----:B------:R-:W-:Y:S01]  /*10a30*/  FMUL.FTZ R11, R11, R8 ;  /* 0x000000080b0b7220 */ /* 0x000fe20000410000 */
[----:B------:R-:W-:Y:S02]  /*10a40*/  F2FP.F16.E4M3.UNPACK_B R4, R24 ;  /* 0x00000018ff04723e */ /* 0x000fe400020006ff */
[C---:B------:R-:W-:Y:S01]  /*10a50*/  FFMA.FTZ R60, R7.reuse, R8, -R6 ;  /* 0x00000008073c7223 */ /* 0x040fe20000010806 */
[----:B------:R-:W-:Y:S01]  /*10a60*/  FFMA.FTZ R62, R7, R28, R11 ;  /* 0x0000001c073e7223 */ /* 0x000fe2000001000b */
[----:B------:R-:W-:-:S02]  /*10a70*/  HADD2.F32 R6, -RZ, R5.H0_H0 ;  /* 0x20000005ff067230 */ /* 0x000fc40000004100 */
[----:B------:R-:W-:Y:S02]  /*10a80*/  HADD2.F32 R7, -RZ, R5.H1_H1 ;  /* 0x30000005ff077230 */ /* 0x000fe40000004100 */
[----:B------:R-:W-:Y:S01]  /*10a90*/  HADD2.F32 R8, -RZ, R4.H0_H0 ;  /* 0x20000004ff087230 */ /* 0x000fe20000004100 */
[----:B------:R-:W-:Y:S01]  /*10aa0*/  F2FP.SATFINITE.E4M3.F32.PACK_AB_MERGE_C R55, R62, R55, RZ ;  /* 0x000000373e37723e */ /* 0x000fe200048070ff */
[----:B------:R-:W-:Y:S02]  /*10ab0*/  HADD2.F32 R5, -RZ, R34.H0_H0 ;  /* 0x20000022ff057230 */ /* 0x000fe40000004100 */
        /* <DEDUP_REMOVED lines=16> */
[----:B------:R-:W-:Y:S02]  /*10bc0*/  F2FP.SATFINITE.E4M3.F32.PACK_AB_MERGE_C R8, R47, R46, RZ ;  /* 0x0000002e2f08723e */ /* 0x000fe400048070ff */
[----:B------:R-:W-:Y:S02]  /*10bd0*/  F2FP.SATFINITE.E4M3.F32.PACK_AB_MERGE_C R9, R53, R52, RZ ;  /* 0x000000343509723e */ /* 0x000fe400048070ff */
[----:B------:R-:W-:Y:S02]  /*10be0*/  F2FP.SATFINITE.E4M3.F32.PACK_AB_MERGE_C R10, R58, R39, RZ ;  /* 0x000000273a0a723e */ /* 0x000fe400048070ff */
[----:B------:R-:W-:-:S02]  /*10bf0*/  F2FP.SATFINITE.E4M3.F32.PACK_AB_MERGE_C R4, R44, R43, R4 ;  /* 0x0000002b2c04723e */ /* 0x000fc40004807004 */
[----:B------:R-:W-:Y:S02]  /*10c00*/  F2FP.SATFINITE.E4M3.F32.PACK_AB_MERGE_C R5, R40, R49, R5 ;  /* 0x000000312805723e */ /* 0x000fe40004807005 */
[----:B------:R-:W-:Y:S02]  /*10c10*/  F2FP.SATFINITE.E4M3.F32.PACK_AB_MERGE_C R6, R36, R27, R6 ;  /* 0x0000001b2406723e */ /* 0x000fe40004807006 */
[----:B------:R-:W-:Y:S02]  /*10c20*/  F2FP.SATFINITE.E4M3.F32.PACK_AB_MERGE_C R7, R34, R11, R7 ;  /* 0x0000000b2207723e */ /* 0x000fe40004807007 */
[----:B------:R-:W-:Y:S02]  /*10c30*/  F2FP.SATFINITE.E4M3.F32.PACK_AB_MERGE_C R8, R41, R42, R8 ;  /* 0x0000002a2908723e */ /* 0x000fe40004807008 */
[----:B------:R-:W-:Y:S01]  /*10c40*/  F2FP.SATFINITE.E4M3.F32.PACK_AB_MERGE_C R9, R33, R38, R9 ;  /* 0x000000262109723e */ /* 0x000fe20004807009 */
[----:B------:R1:W-:Y:S01]  /*10c50*/  STS.128 [R25+0x1c400], R4 ;  /* 0x01c4000419007388 */ /* 0x0003e20000000c00 */
[----:B------:R-:W-:-:S02]  /*10c60*/  F2FP.SATFINITE.E4M3.F32.PACK_AB_MERGE_C R10, R50, R29, R10 ;  /* 0x0000001d320a723e */ /* 0x000fc4000480700a */
[----:B------:R-:W-:-:S05]  /*10c70*/  F2FP.SATFINITE.E4M3.F32.PACK_AB_MERGE_C R11, R31, R28, R55 ;  /* 0x0000001c1f0b723e */ /* 0x000fca0004807037 */
[----:B------:R1:W-:Y:S02]  /*10c80*/  STS.128 [R26+0x1c400], R8 ;  /* 0x01c400081a007388 */ /* 0x0003e40000000c00 */
.L_x_6521:
[----:B------:R-:W-:Y:S05]  /*10c90*/  BSYNC B1 ;  /* 0x0000000000017941 */ /* 0x000fea0003800000 */
.L_x_6520:
[----:B------:R-:W-:Y:S05]  /*10ca0*/  @P0 BRA `(.L_x_6512) ;  /* 0x0000000c00040947 */ /* 0x000fea0003800000 */
[----:B-1----:R-:W2:Y:S01]  /*10cb0*/  LDL R8, [R1+0x78] ;  /* 0x0000780001087983 */ /* 0x002ea20000100800 */
[C---:B------:R-:W-:Y:S02]  /*10cc0*/  VIADD R4, R228.reuse, 0x40 ;  /* 0x00000040e4047836 */ /* 0x040fe40000000000 */
[----:B------:R-:W-:Y:S01]  /*10cd0*/  VIADD R5, R228, 0x40 ;  /* 0x00000040e4057836 */ /* 0x000fe20000000000 */
[----:B------:R-:W3:Y:S01]  /*10ce0*/  LDL R49, [R1+0xd0] ;  /* 0x0000d00001317983 */ /* 0x000ee20000100800 */
[----:B------:R-:W-:Y:S02]  /*10cf0*/  IMAD.SHL.U32 R4, R4, 0x80, RZ ;  /* 0x0000008004047824 */ /* 0x000fe400078e00ff */
[----:B------:R-:W-:Y:S01]  /*10d00*/  IMAD.SHL.U32 R5, R5, 0x80, RZ ;  /* 0x0000008005057824 */ /* 0x000fe200078e00ff */
[----:B------:R-:W-:Y:S02]  /*10d10*/  IADD3 R3, R18, R3, RZ ;  /* 0x0000000312037210 */ /* 0x000fe40007ffe0ff */
[----:B------:R-:W-:-:S02]  /*10d20*/  LOP3.LUT R4, R4, 0x380, RZ, 0xc0, !PT ;  /* 0x0000038004047812 */ /* 0x000fc400078ec0ff */
[----:B------:R-:W-:Y:S02]  /*10d30*/  LOP3.LUT R5, R5, 0x380, RZ, 0xc0, !PT ;  /* 0x0000038005057812 */ /* 0x000fe400078ec0ff */
[----:B------:R-:W-:Y:S02]  /*10d40*/  SHF.R.U32.HI R4, RZ, 0x3, R4 ;  /* 0x00000003ff047819 */ /* 0x000fe40000011604 */
[----:B------:R-:W-:-:S04]  /*10d50*/  LOP3.LUT R3, R5, 0x70, R3, 0xf8, !PT ;  /* 0x0000007005037812 */ /* 0x000fc800078ef803 */
[----:B------:R-:W-:Y:S02]  /*10d60*/  LOP3.LUT R3, R3, R4, RZ, 0x3c, !PT ;  /* 0x0000000403037212 */ /* 0x000fe400078e3cff */
[----:B------:R-:W-:Y:S02]  /*10d70*/  F2FP.F16.E4M3.UNPACK_B R37, R0.H1 ;  /* 0x00000000ff25723e */ /* 0x000fe400030006ff */
[----:B------:R-:W-:-:S03]  /*10d80*/  F2FP.F16.E4M3.UNPACK_B R41, R15.H1 ;  /* 0x0000000fff29723e */ /* 0x000fc600030006ff */
[----:B0-----:R-:W-:Y:S02]  /*10d90*/  HADD2.F32 R35, -RZ, R37.H0_H0 ;  /* 0x20000025ff237230 */ /* 0x001fe40000004100 */
[--C-:B------:R-:W-:Y:S02]  /*10da0*/  HADD2.F32 R39, -RZ, R41.reuse.H0_H0 ;  /* 0x20000029ff277230 */ /* 0x100fe40000004100 */
[----:B------:R-:W-:Y:S02]  /*10db0*/  HADD2.F32 R46, -RZ, R41.H1_H1 ;  /* 0x30000029ff2e7230 */ /* 0x000fe40000004100 */
[----:B------:R-:W-:Y:S01]  /*10dc0*/  HADD2.F32 R40, -RZ, R37.H1_H1 ;  /* 0x30000025ff287230 */ /* 0x000fe20000004100 */
[----:B------:R-:W-:Y:S02]  /*10dd0*/  F2FP.F16.E4M3.UNPACK_B R45, R20 ;  /* 0x00000014ff2d723e */ /* 0x000fe400020006ff */
[----:B--2---:R-:W-:Y:S01]  /*10de0*/  IADD3 R3, R16, R3, R8 ;  /* 0x0000000310037210 */ /* 0x004fe20007ffe008 */
[----:B---3--:R-:W0:Y:S04]  /*10df0*/  LDS.128 R4, [R49+0x1c400] ;  /* 0x01c4000031047984 */ /* 0x008e280000000c00 */
[----:B------:R-:W1:Y:S01]  /*10e00*/  LDS.128 R8, [R3+0x1c400] ;  /* 0x01c4000003087984 */ /* 0x000e620000000c00 */
[----:B0-----:R-:W-:-:S02]  /*10e10*/  F2FP.F16.E4M3.UNPACK_B R25, R4 ;  /* 0x00000004ff19723e */ /* 0x001fc400020006ff */
[----:B-1----:R-:W-:Y:S02]  /*10e20*/  F2FP.F16.E4M3.UNPACK_B R31, R8.H1 ;  /* 0x00000008ff1f723e */ /* 0x002fe400030006ff */
[----:B------:R-:W-:-:S03]  /*10e30*/  F2FP.F16.E4M3.UNPACK_B R4, R4.H1 ;  /* 0x00000004ff04723e */ /* 0x000fc600030006ff */
[--C-:B------:R-:W-:Y:S01]  /*10e40*/  HADD2.F32 R32, -RZ, R31.reuse.H0_H0 ;  /* 0x2000001fff207230 */ /* 0x100fe20000004100 */
[-C--:B------:R-:W-:Y:S02]  /*10e50*/  F2FP.F16.E4M3.UNPACK_B R26, R5.reuse ;  /* 0x00000005ff1a723e */ /* 0x080fe400020006ff */
[----:B------:R-:W-:Y:S01]  /*10e60*/  F2FP.F16.E4M3.UNPACK_B R27, R5.H1 ;  /* 0x00000005ff1b723e */ /* 0x000fe200030006ff */
[----:B------:R-:W-:Y:S02]  /*10e70*/  HADD2.F32 R5, -RZ, R4.H0_H0 ;  /* 0x20000004ff057230 */ /* 0x000fe40000004100 */
[-C--:B------:R-:W-:Y:S01]  /*10e80*/  FMUL.FTZ R38, R35, R32.reuse ;  /* 0x0000002023267220 */ /* 0x080fe20000410000 */
[C---:B------:R-:W-:Y:S01]  /*10e90*/  FMUL.FTZ R36, R39.reuse, R32 ;  /* 0x0000002027247220 */ /* 0x040fe20000410000 */
[----:B------:R-:W-:Y:S02]  /*10ea0*/  F2FP.F16.E4M3.UNPACK_B R8, R8 ;  /* 0x00000008ff08723e */ /* 0x000fe400020006ff */
[----:B------:R-:W-:Y:S01]  /*10eb0*/  FFMA.FTZ R38, R39, R5, R38 ;  /* 0x0000000527267223 */ /* 0x000fe20000010026 */
[----:B------:R-:W-:Y:S01]  /*10ec0*/  F2FP.F16.E4M3.UNPACK_B R39, R15 ;  /* 0x0000000fff27723e */ /* 0x000fe200020006ff */
[----:B------:R-:W-:Y:S01]  /*10ed0*/  FFMA.FTZ R35, R35, R5, -R36 ;  /* 0x0000000523237223 */ /* 0x000fe20000010824 */
[----:B------:R-:W-:Y:S01]  /*10ee0*/  F2FP.F16.E4M3.UNPACK_B R36, R0 ;  /* 0x00000000ff24723e */ /* 0x000fe200020006ff */
[----:B------:R-:W-:-:S02]  /*10ef0*/  HADD2.F32 R31, -RZ, R31.H1_H1 ;  /* 0x3000001fff1f7230 */ /* 0x000fc40000004100 */
[----:B------:R-:W-:Y:S02]  /*10f00*/  HADD2.F32 R44, -RZ, R39.H0_H0 ;  /* 0x20000027ff2c7230 */ /* 0x000fe40000004100 */
[----:B------:R-:W-:Y:S02]  /*10f10*/  HADD2.F32 R5, -RZ, R8.H0_H0 ;  /* 0x20000008ff057230 */ /* 0x000fe40000004100 */
[-C--:B------:R-:W-:Y:S01]  /*10f20*/  FMUL.FTZ R37, R46, R31.reuse ;  /* 0x0000001f2e257220 */ /* 0x080fe20000410000 */
[----:B------:R-:W-:Y:S02]  /*10f30*/  HADD2.F32 R4, -RZ, R4.H1_H1 ;  /* 0x30000004ff047230 */ /* 0x000fe40000004100 */
[----:B------:R-:W-:Y:S01]  /*10f40*/  FMUL.FTZ R31, R40, R31 ;  /* 0x0000001f281f7220 */ /* 0x000fe20000410000 */
[----:B------:R-:W-:Y:S02]  /*10f50*/  HADD2.F32 R42, -RZ, R36.H0_H0 ;  /* 0x20000024ff2a7230 */ /* 0x000fe40000004100 */
[----:B------:R-:W-:Y:S01]  /*10f60*/  FMUL.FTZ R15, R44, R5 ;  /* 0x000000052c0f7220 */ /* 0x000fe20000410000 */
[----:B------:R-:W-:-:S02]  /*10f70*/  HADD2.F32 R0, -RZ, R25.H0_H0 ;  /* 0x20000019ff007230 */ /* 0x000fc40000004100 */
[----:B------:R-:W-:Y:S02]  /*10f80*/  HADD2.F32 R43, -RZ, R39.H1_H1 ;  /* 0x30000027ff2b7230 */ /* 0x000fe40000004100 */
[----:B------:R-:W-:Y:S02]  /*10f90*/  HADD2.F32 R8, -RZ, R8.H1_H1 ;  /* 0x30000008ff087230 */ /* 0x000fe40000004100 */
[----:B------:R-:W-:Y:S01]  /*10fa0*/  HADD2.F32 R41, -RZ, R36.H1_H1 ;  /* 0x30000024ff297230 */ /* 0x000fe20000004100 */
[----:B------:R-:W-:Y:S01]  /*10fb0*/  F2FP.F16.E4M3.UNPACK_B R33, R9 ;  /* 0x00000009ff21723e */ /* 0x000fe200020006ff */
[----:B------:R-:W-:Y:S01]  /*10fc0*/  FMUL.FTZ R5, R42, R5 ;  /* 0x000000052a057220 */ /* 0x000fe20000410000 */
[----:B------:R-:W-:Y:S01]  /*10fd0*/  FFMA.FTZ R31, R46, R4, R31 ;  /* 0x000000042e1f7223 */ /* 0x000fe2000001001f */
[----:B------:R-:W-:Y:S01]  /*10fe0*/  FFMA.FTZ R15, R42, R0, -R15 ;  /* 0x000000002a0f7223 */ /* 0x000fe2000001080f */
[----:B------:R-:W-:Y:S01]  /*10ff0*/  F2FP.F16.E4M3.UNPACK_B R9, R9.H1 ;  /* 0x00000009ff09723e */ /* 0x000fe200030006ff */
[----:B------:R-:W-:Y:S01]  /*11000*/  HADD2.F32 R25, -RZ, R25.H1_H1 ;  /* 0x30000019ff197230 */ /* 0x000fe20000004100 */
[----:B------:R-:W-:Y:S01]  /*11010*/  F2FP.F16.E4M3.UNPACK_B R46, R20.H1 ;  /* 0x00000014ff2e723e */ /* 0x000fe200030006ff */
[----:B------:R-:W-:Y:S01]  /*11020*/  FMUL.FTZ R36, R43, R8 ;  /* 0x000000082b247220 */ /* 0x000fe20000410000 */
[----:B------:R-:W-:Y:S01]  /*11030*/  F2FP.F16.E4M3.UNPACK_B R42, R12.H1 ;  /* 0x0000000cff2a723e */ /* 0x000fe200030006ff */
[----:B------:R-:W-:Y:S01]  /*11040*/  FMUL.FTZ R8, R41, R8 ;  /* 0x0000000829087220 */ /* 0x000fe20000410000 */
[----:B------:R-:W-:Y:S01]  /*11050*/  FFMA.FTZ R40, R40, R4, -R37 ;  /* 0x0000000428287223 */ /* 0x000fe20000010825 */
[----:B------:R-:W-:Y:S01]  /*11060*/  FFMA.FTZ R5, R44, R0, R5 ;  /* 0x000000002c057223 */ /* 0x000fe20000010005 */
[----:B------:R-:W-:-:S02]  /*11070*/  HADD2.F32 R48, -RZ, R46.H0_H0 ;  /* 0x2000002eff307230 */ /* 0x000fc40000004100 */
[-C--:B------:R-:W-:Y:S01]  /*11080*/  FFMA.FTZ R8, R43, R25.reuse, R8 ;  /* 0x000000192b087223 */ /* 0x080fe20000010008 */
[--C-:B------:R-:W-:Y:S02]  /*11090*/  HADD2.F32 R4, -RZ, R9.reuse.H0_H0 ;  /* 0x20000009ff047230 */ /* 0x100fe40000004100 */
[--C-:B------:R-:W-:Y:S02]  /*110a0*/  HADD2.F32 R44, -RZ, R42.reuse.H0_H0 ;  /* 0x2000002aff2c7230 */ /* 0x100fe40000004100 */
[----:B------:R-:W-:Y:S02]  /*110b0*/  HADD2.F32 R43, -RZ, R42.H1_H1 ;  /* 0x3000002aff2b7230 */ /* 0x000fe40000004100 */
[----:B------:R-:W-:Y:S02]  /*110c0*/  HADD2.F32 R9, -RZ, R9.H1_H1 ;  /* 0x30000009ff097230 */ /* 0x000fe40000004100 */
[----:B------:R-:W-:Y:S01]  /*110d0*/  FFMA.FTZ R36, R41, R25, -R36 ;  /* 0x0000001929247223 */ /* 0x000fe20000010824 */
[----:B------:R-:W-:-:S02]  /*110e0*/  HADD2.F32 R0, -RZ, R27.H0_H0 ;  /* 0x2000001bff007230 */ /* 0x000fc40000004100 */
[-C--:B------:R-:W-:Y:S01]  /*110f0*/  FMUL.FTZ R37, R48, R4.reuse ;  /* 0x0000000430257220 */ /* 0x080fe20000410000 */
[C---:B------:R-:W-:Y:S01]  /*11100*/  FMUL.FTZ R39, R44.reuse, R4 ;  /* 0x000000042c277220 */ /* 0x040fe20000410000 */
[----:B------:R-:W-:Y:S01]  /*11110*/  HADD2.F32 R47, -RZ, R46.H1_H1 ;  /* 0x3000002eff2f7230 */ /* 0x000fe20000004100 */
[----:B------:R-:W-:Y:S01]  /*11120*/  F2FP.F16.E4M3.UNPACK_B R41, R12 ;  /* 0x0000000cff29723e */ /* 0x000fe200020006ff */
[----:B------:R-:W-:Y:S02]  /*11130*/  HADD2.F32 R27, -RZ, R27.H1_H1 ;  /* 0x3000001bff1b7230 */ /* 0x000fe40000004100 */
[----:B------:R-:W-:Y:S01]  /*11140*/  FMUL.FTZ R42, R43, R9 ;  /* 0x000000092b2a7220 */ /* 0x000fe20000410000 */
[----:B------:R-:W-:Y:S02]  /*11150*/  HADD2.F32 R46, -RZ, R45.H0_H0 ;  /* 0x2000002dff2e7230 */ /* 0x000fe40000004100 */
[----:B------:R-:W-:Y:S02]  /*11160*/  HADD2.F32 R4, -RZ, R33.H0_H0 ;  /* 0x20000021ff047230 */ /* 0x000fe40000004100 */
[-C--:B------:R-:W-:Y:S01]  /*11170*/  FFMA.FTZ R37, R44, R0.reuse, -R37 ;  /* 0x000000002c257223 */ /* 0x080fe20000010825 */
[----:B------:R-:W-:Y:S01]  /*11180*/  FFMA.FTZ R39, R48, R0, R39 ;  /* 0x0000000030277223 */ /* 0x000fe20000010027 */
[----:B------:R-:W-:-:S02]  /*11190*/  HADD2.F32 R44, -RZ, R41.H0_H0 ;  /* 0x20000029ff2c7230 */ /* 0x000fc40000004100 */
[C---:B------:R-:W-:Y:S01]  /*111a0*/  FMUL.FTZ R12, R47.reuse, R9 ;  /* 0x000000092f0c7220 */ /* 0x040fe20000410000 */
[----:B------:R-:W-:Y:S01]  /*111b0*/  HADD2.F32 R0, -RZ, R26.H0_H0 ;  /* 0x2000001aff007230 */ /* 0x000fe20000004100 */
[----:B------:R-:W-:Y:S01]  /*111c0*/  F2FP.F16.E4M3.UNPACK_B R34, R10 ;  /* 0x0000000aff22723e */ /* 0x000fe200020006ff */
[----:B------:R-:W-:Y:S01]  /*111d0*/  FMUL.FTZ R9, R46, R4 ;  /* 0x000000042e097220 */ /* 0x000fe20000410000 */
[----:B------:R-:W-:Y:S01]  /*111e0*/  FFMA.FTZ R42, R47, R27, R42 ;  /* 0x0000001b2f2a7223 */ /* 0x000fe2000001002a */
[----:B------:R-:W-:Y:S02]  /*111f0*/  F2FP.F16.E4M3.UNPACK_B R10, R10.H1 ;  /* 0x0000000aff0a723e */ /* 0x000fe400030006ff */
[----:B------:R-:W-:Y:S01]  /*11200*/  F2FP.F16.E4M3.UNPACK_B R47, R21.H1 ;  /* 0x00000015ff2f723e */ /* 0x000fe200030006ff */
[C---:B------:R-:W-:Y:S01]  /*11210*/  FMUL.FTZ R25, R44.reuse, R4 ;  /* 0x000000042c197220 */ /* 0x040fe20000410000 */
[----:B------:R-:W-:Y:S01]  /*11220*/  F2FP.F16.E4M3.UNPACK_B R28, R6 ;  /* 0x00000006ff1c723e */ /* 0x000fe200020006ff */
[----:B------:R-:W-:Y:S01]  /*11230*/  FFMA.FTZ R9, R44, R0, -R9 ;  /* 0x000000002c097223 */ /* 0x000fe20000010809 */
[----:B------:R-:W-:Y:S01]  /*11240*/  F2FP.F16.E4M3.UNPACK_B R6, R6.H1 ;  /* 0x00000006ff06723e */ /* 0x000fe200030006ff */
[----:B------:R-:W-:Y:S01]  /*11250*/  HADD2.F32 R50, -RZ, R47.H0_H0 ;  /* 0x2000002fff327230 */ /* 0x000fe20000004100 */
[----:B------:R-:W-:Y:S01]  /*11260*/  F2FP.F16.E4M3.UNPACK_B R44, R13.H1 ;  /* 0x0000000dff2c723e */ /* 0x000fe200030006ff */
[----:B------:R-:W-:-:S02]  /*11270*/  HADD2.F32 R4, -RZ, R10.H0_H0 ;  /* 0x2000000aff047230 */ /* 0x000fc40000004100 */
[----:B------:R-:W-:Y:S01]  /*11280*/  FFMA.FTZ R20, R43, R27, -R12 ;  /* 0x0000001b2b147223 */ /* 0x000fe2000001080c */
[----:B------:R-:W-:Y:S01]  /*11290*/  FFMA.FTZ R25, R46, R0, R25 ;  /* 0x000000002e197223 */ /* 0x000fe20000010019 */
[----:B------:R-:W-:Y:S02]  /*112a0*/  HADD2.F32 R48, -RZ, R45.H1_H1 ;  /* 0x3000002dff307230 */ /* 0x000fe40000004100 */
[----:B------:R-:W-:Y:S02]  /*112b0*/  HADD2.F32 R33, -RZ, R33.H1_H1 ;  /* 0x30000021ff217230 */ /* 0x000fe40000004100 */
[----:B------:R-:W-:Y:S02]  /*112c0*/  HADD2.F32 R12, -RZ, R41.H1_H1 ;  /* 0x30000029ff0c7230 */ /* 0x000fe40000004100 */
[----:B------:R-:W-:Y:S01]  /*112d0*/  FMUL.FTZ R41, R50, R4 ;  /* 0x0000000432297220 */ /* 0x000fe20000410000 */
[----:B------:R-:W-:Y:S02]  /*112e0*/  HADD2.F32 R46, -RZ, R44.H0_H0 ;  /* 0x2000002cff2e7230 */ /* 0x000fe40000004100 */
[----:B------:R-:W-:-:S02]  /*112f0*/  HADD2.F32 R0, -RZ, R6.H0_H0 ;  /* 0x20000006ff007230 */ /* 0x000fc40000004100 */
[-C--:B------:R-:W-:Y:S01]  /*11300*/  FMUL.FTZ R27, R48, R33.reuse ;  /* 0x00000021301b7220 */ /* 0x080fe20000410000 */
[----:B------:R-:W-:Y:S02]  /*11310*/  HADD2.F32 R26, -RZ, R26.H1_H1 ;  /* 0x3000001aff1a7230 */ /* 0x000fe40000004100 */
[----:B------:R-:W-:Y:S01]  /*11320*/  FMUL.FTZ R33, R12, R33 ;  /* 0x000000210c217220 */ /* 0x000fe20000410000 */
[C---:B------:R-:W-:Y:S01]  /*11330*/  FMUL.FTZ R43, R46.reuse, R4 ;  /* 0x000000042e2b7220 */ /* 0x040fe20000410000 */
[----:B------:R-:W-:Y:S01]  /*11340*/  FFMA.FTZ R41, R46, R0, -R41 ;  /* 0x000000002e297223 */ /* 0x000fe20000010829 */
[----:B------:R-:W-:Y:S02]  /*11350*/  HADD2.F32 R46, -RZ, R47.H1_H1 ;  /* 0x3000002fff2e7230 */ /* 0x000fe40000004100 */
[----:B------:R-:W-:Y:S02]  /*11360*/  HADD2.F32 R10, -RZ, R10.H1_H1 ;  /* 0x3000000aff0a7230 */ /* 0x000fe40000004100 */
[----:B------:R-:W-:-:S02]  /*11370*/  HADD2.F32 R44, -RZ, R44.H1_H1 ;  /* 0x3000002cff2c7230 */ /* 0x000fc40000004100 */
[-C--:B------:R-:W-:Y:S01]  /*11380*/  FFMA.FTZ R12, R12, R26.reuse, -R27 ;  /* 0x0000001a0c0c7223 */ /* 0x080fe2000001081b */
[----:B------:R-:W-:Y:S01]  /*11390*/  FFMA.FTZ R26, R48, R26, R33 ;  /* 0x0000001a301a7223 */ /* 0x000fe20000010021 */
[----:B------:R-:W-:Y:S01]  /*113a0*/  F2FP.F16.E4M3.UNPACK_B R33, R21 ;  /* 0x00000015ff21723e */ /* 0x000fe200020006ff */
[----:B------:R-:W-:Y:S01]  /*113b0*/  HADD2.F32 R6, -RZ, R6.H1_H1 ;  /* 0x30000006ff067230 */ /* 0x000fe20000004100 */
[----:B------:R-:W-:Y:S01]  /*113c0*/  F2FP.F16.E4M3.UNPACK_B R27, R13 ;  /* 0x0000000dff1b723e */ /* 0x000fe200020006ff */
[-C--:B------:R-:W-:Y:S01]  /*113d0*/  FMUL.FTZ R13, R46, R10.reuse ;  /* 0x0000000a2e0d7220 */ /* 0x080fe20000410000 */
[C---:B------:R-:W-:Y:S01]  /*113e0*/  FMUL.FTZ R21, R44.reuse, R10 ;  /* 0x0000000a2c157220 */ /* 0x040fe20000410000 */
[----:B------:R-:W-:Y:S02]  /*113f0*/  HADD2.F32 R10, -RZ, R33.H0_H0 ;  /* 0x20000021ff0a7230 */ /* 0x000fe40000004100 */
[-C--:B------:R-:W-:Y:S01]  /*11400*/  FFMA.FTZ R44, R44, R6.reuse, -R13 ;  /* 0x000000062c2c7223 */ /* 0x080fe2000001080d */
[----:B------:R-:W-:Y:S01]  /*11410*/  FFMA.FTZ R46, R46, R6, R21 ;  /* 0x000000062e2e7223 */ /* 0x000fe20000010015 */
[----:B------:R-:W-:-:S02]  /*11420*/  HADD2.F32 R4, -RZ, R34.H0_H0 ;  /* 0x20000022ff047230 */ /* 0x000fc40000004100 */
[----:B------:R-:W-:Y:S02]  /*11430*/  HADD2.F32 R6, -RZ, R27.H0_H0 ;  /* 0x2000001bff067230 */ /* 0x000fe40000004100 */
[----:B------:R-:W-:Y:S01]  /*11440*/  FFMA.FTZ R43, R50, R0, R43 ;  /* 0x00000000322b7223 */ /* 0x000fe2000001002b */
[----:B------:R-:W-:Y:S02]  /*11450*/  HADD2.F32 R0, -RZ, R28.H0_H0 ;  /* 0x2000001cff007230 */ /* 0x000fe40000004100 */
[-C--:B------:R-:W-:Y:S01]  /*11460*/  FMUL.FTZ R13, R10, R4.reuse ;  /* 0x000000040a0d7220 */ /* 0x080fe20000410000 */
[----:B------:R-:W-:Y:S02]  /*11470*/  HADD2.F32 R48, -RZ, R33.H1_H1 ;  /* 0x30000021ff307230 */ /* 0x000fe40000004100 */
[C---:B------:R-:W-:Y:S01]  /*11480*/  FMUL.FTZ R21, R6.reuse, R4 ;  /* 0x0000000406157220 */ /* 0x040fe20000410000 */
[----:B------:R-:W-:Y:S02]  /*11490*/  HADD2.F32 R34, -RZ, R34.H1_H1 ;  /* 0x30000022ff227230 */ /* 0x000fe40000004100 */
[----:B------:R-:W-:Y:S01]  /*114a0*/  HADD2.F32 R4, -RZ, R27.H1_H1 ;  /* 0x3000001bff047230 */ /* 0x000fe20000004100 */
[----:B------:R-:W-:Y:S01]  /*114b0*/  F2FP.F16.E4M3.UNPACK_B R32, R11 ;  /* 0x0000000bff20723e */ /* 0x000fe200020006ff */
[----:B------:R-:W-:Y:S01]  /*114c0*/  FFMA.FTZ R6, R6, R0, -R13 ;  /* 0x0000000006067223 */ /* 0x000fe2000001080d */
[----:B------:R-:W-:-:S02]  /*114d0*/  HADD2.F32 R28, -RZ, R28.H1_H1 ;  /* 0x3000001cff1c7230 */ /* 0x000fc40000004100 */
[----:B------:R-:W-:Y:S01]  /*114e0*/  FFMA.FTZ R10, R10, R0, R21 ;  /* 0x000000000a0a7223 */ /* 0x000fe20000010015 */
[----:B------:R-:W-:Y:S01]  /*114f0*/  F2FP.F16.E4M3.UNPACK_B R11, R11.H1 ;  /* 0x0000000bff0b723e */ /* 0x000fe200030006ff */
[----:B------:R-:W-:Y:S01]  /*11500*/  FMUL.FTZ R13, R48, R34 ;  /* 0x00000022300d7220 */ /* 0x000fe20000410000 */
[----:B------:R-:W-:Y:S01]  /*11510*/  F2FP.F16.E4M3.UNPACK_B R33, R24.H1 ;  /* 0x00000018ff21723e */ /* 0x000fe200030006ff */
[C---:B------:R-:W-:Y:S01]  /*11520*/  FMUL.FTZ R21, R4.reuse, R34 ;  /* 0x0000002204157220 */ /* 0x040fe20000410000 */
[----:B------:R-:W-:Y:S01]  /*11530*/  F2FP.F16.E4M3.UNPACK_B R0, R14.H1 ;  /* 0x0000000eff00723e */ /* 0x000fe200030006ff */
[-C--:B------:R-:W-:Y:S01]  /*11540*/  FFMA.FTZ R13, R4, R28.reuse, -R13 ;  /* 0x0000001c040d7223 */ /* 0x080fe2000001080d */
[-C--:B------:R-:W-:Y:S01]  /*11550*/  F2FP.F16.E4M3.UNPACK_B R29, R7.reuse ;  /* 0x00000007ff1d723e */ /* 0x080fe200020006ff */
[----:B------:R-:W-:Y:S01]  /*11560*/  FFMA.FTZ R21, R48, R28, R21 ;  /* 0x0000001c30157223 */ /* 0x000fe20000010015 */
[----:B------:R-:W-:Y:S01]  /*11570*/  F2FP.F16.E4M3.UNPACK_B R7, R7.H1 ;  /* 0x00000007ff07723e */ /* 0x000fe200030006ff */
[----:B------:R-:W-:-:S02]  /*11580*/  HADD2.F32 R50, -RZ, R33.H0_H0 ;  /* 0x20000021ff327230 */ /* 0x000fc40000004100 */
[----:B------:R-:W-:Y:S02]  /*11590*/  HADD2.F32 R4, -RZ, R11.H0_H0 ;  /* 0x2000000bff047230 */ /* 0x000fe40000004100 */
[--C-:B------:R-:W-:Y:S02]  /*115a0*/  HADD2.F32 R28, -RZ, R0.reuse.H0_H0 ;  /* 0x20000000ff1c7230 */ /* 0x100fe40000004100 */
[----:B------:R-:W-:Y:S02]  /*115b0*/  HADD2.F32 R45, -RZ, R0.H1_H1 ;  /* 0x30000000ff2d7230 */ /* 0x000fe40000004100 */
[-C--:B------:R-:W-:Y:S01]  /*115c0*/  FMUL.FTZ R27, R50, R4.reuse ;  /* 0x00000004321b7220 */ /* 0x080fe20000410000 */
[----:B------:R-:W-:Y:S02]  /*115d0*/  HADD2.F32 R0, -RZ, R7.H0_H0 ;  /* 0x20000007ff007230 */ /* 0x000fe40000004100 */
[----:B------:R-:W-:Y:S02]  /*115e0*/  HADD2.F32 R47, -RZ, R33.H1_H1 ;  /* 0x30000021ff2f7230 */ /* 0x000fe40000004100 */
[----:B------:R-:W-:Y:S01]  /*115f0*/  FMUL.FTZ R33, R28, R4 ;  /* 0x000000041c217220 */ /* 0x000fe20000410000 */
[----:B------:R-:W-:-:S02]  /*11600*/  HADD2.F32 R11, -RZ, R11.H1_H1 ;  /* 0x3000000bff0b7230 */ /* 0x000fc40000004100 */
[----:B------:R-:W-:Y:S01]  /*11610*/  FFMA.FTZ R27, R28, R0, -R27 ;  /* 0x000000001c1b7223 */ /* 0x000fe2000001081b */
[----:B------:R-:W-:Y:S01]  /*11620*/  HADD2.F32 R7, -RZ, R7.H1_H1 ;  /* 0x30000007ff077230 */ /* 0x000fe20000004100 */
[----:B------:R-:W-:Y:S01]  /*11630*/  F2FP.F16.E4M3.UNPACK_B R34, R14 ;  /* 0x0000000eff22723e */ /* 0x000fe200020006ff */
[----:B------:R-:W-:Y:S01]  /*11640*/  FFMA.FTZ R33, R50, R0, R33 ;  /* 0x0000000032217223 */ /* 0x000fe20000010021 */
[-C--:B------:R-:W-:Y:S01]  /*11650*/  FMUL.FTZ R4, R47, R11.reuse ;  /* 0x0000000b2f047220 */ /* 0x080fe20000410000 */
[----:B------:R-:W-:Y:S01]  /*11660*/  F2FP.F16.E4M3.UNPACK_B R0, R24 ;  /* 0x00000018ff00723e */ /* 0x000fe200020006ff */
[C---:B------:R-:W-:Y:S01]  /*11670*/  FMUL.FTZ R28, R45.reuse, R11 ;  /* 0x0000000b2d1c7220 */ /* 0x040fe20000410000 */
[--C-:B------:R-:W-:Y:S02]  /*11680*/  HADD2.F32 R24, -RZ, R34.reuse.H0_H0 ;  /* 0x20000022ff187230 */ /* 0x100fe40000004100 */
[----:B------:R-:W-:Y:S01]  /*11690*/  FFMA.FTZ R14, R45, R7, -R4 ;  /* 0x000000072d0e7223 */ /* 0x000fe20000010804 */
[----:B------:R-:W-:-:S02]  /*116a0*/  HADD2.F32 R45, -RZ, R34.H1_H1 ;  /* 0x30000022ff2d7230 */ /* 0x000fc40000004100 */
[----:B------:R-:W-:Y:S01]  /*116b0*/  FFMA.FTZ R28, R47, R7, R28 ;  /* 0x000000072f1c7223 */ /* 0x000fe2000001001c */
[----:B------:R-:W-:Y:S02]  /*116c0*/  HADD2.F32 R34, -RZ, R0.H0_H0 ;  /* 0x20000000ff227230 */ /* 0x000fe40000004100 */
[----:B------:R-:W-:Y:S02]  /*116d0*/  HADD2.F32 R4, -RZ, R32.H0_H0 ;  /* 0x20000020ff047230 */ /* 0x000fe40000004100 */
[----:B------:R-:W-:Y:S02]  /*116e0*/  HADD2.F32 R47, -RZ, R0.H1_H1 ;  /* 0x30000000ff2f7230 */ /* 0x000fe40000004100 */
[----:B------:R-:W-:Y:S02]  /*116f0*/  HADD2.F32 R32, -RZ, R32.H1_H1 ;  /* 0x30000020ff207230 */ /* 0x000fe40000004100 */
[----:B------:R-:W-:Y:S01]  /*11700*/  FMUL.FTZ R7, R34, R4 ;  /* 0x0000000422077220 */ /* 0x000fe20000410000 */
[----:B------:R-:W-:-:S02]  /*11710*/  HADD2.F32 R0, -RZ, R29.H0_H0 ;  /* 0x2000001dff007230 */ /* 0x000fc40000004100 */
[C---:B------:R-:W-:Y:S01]  /*11720*/  FMUL.FTZ R11, R24.reuse, R4 ;  /* 0x00000004180b7220 */ /* 0x040fe20000410000 */
[----:B------:R-:W-:Y:S02]  /*11730*/  HADD2.F32 R29, -RZ, R29.H1_H1 ;  /* 0x3000001dff1d7230 */ /* 0x000fe40000004100 */
[-C--:B------:R-:W-:Y:S01]  /*11740*/  FMUL.FTZ R4, R47, R32.reuse ;  /* 0x000000202f047220 */ /* 0x080fe20000410000 */
[C---:B------:R-:W-:Y:S01]  /*11750*/  FMUL.FTZ R32, R45.reuse, R32 ;  /* 0x000000202d207220 */ /* 0x040fe20000410000 */
[-C--:B------:R-:W-:Y:S01]  /*11760*/  FFMA.FTZ R7, R24, R0.reuse, -R7 ;  /* 0x0000000018077223 */ /* 0x080fe20000010807 */
[----:B------:R-:W-:Y:S01]  /*11770*/  FFMA.FTZ R11, R34, R0, R11 ;  /* 0x00000000220b7223 */ /* 0x000fe2000001000b */
[-C--:B------:R-:W-:Y:S01]  /*11780*/  FFMA.FTZ R0, R45, R29.reuse, -R4 ;  /* 0x0000001d2d007223 */ /* 0x080fe20000010804 */
[----:B------:R-:W-:Y:S01]  /*11790*/  F2FP.SATFINITE.E4M3.F32.PACK_AB_MERGE_C R31, R31, R38, RZ ;  /* 0x000000261f1f723e */ /* 0x000fe200048070ff */
[----:B------:R-:W-:Y:S01]  /*117a0*/  FFMA.FTZ R32, R47, R29, R32 ;  /* 0x0000001d2f207223 */ /* 0x000fe20000010020 */
[----:B------:R-:W-:-:S02]  /*117b0*/  F2FP.SATFINITE.E4M3.F32.PACK_AB_MERGE_C R4, R40, R35, RZ ;  /* 0x000000232804723e */ /* 0x000fc400048070ff */
[----:B------:R-:W-:Y:S02]  /*117c0*/  F2FP.SATFINITE.E4M3.F32.PACK_AB_MERGE_C R20, R20, R37, RZ ;  /* 0x000000251414723e */ /* 0x000fe400048070ff */
[----:B------:R-:W-:Y:S02]  /*117d0*/  F2FP.SATFINITE.E4M3.F32.PACK_AB_MERGE_C R41, R44, R41, RZ ;  /* 0x000000292c29723e */ /* 0x000fe400048070ff */
[----:B------:R-:W-:Y:S02]  /*117e0*/  F2FP.SATFINITE.E4M3.F32.PACK_AB_MERGE_C R14, R14, R27, RZ ;  /* 0x0000001b0e0e723e */ /* 0x000fe400048070ff */
[----:B------:R-:W-:Y:S02]  /*117f0*/  F2FP.SATFINITE.E4M3.F32.PACK_AB_MERGE_C R39, R42, R39, RZ ;  /* 0x000000272a27723e */ /* 0x000fe400048070ff */
[----:B------:R-:W-:Y:S02]  /*11800*/  F2FP.SATFINITE.E4M3.F32.PACK_AB_MERGE_C R43, R46, R43, RZ ;  /* 0x0000002b2e2b723e */ /* 0x000fe400048070ff */
[----:B------:R-:W-:-:S02]  /*11810*/  F2FP.SATFINITE.E4M3.F32.PACK_AB_MERGE_C R28, R28, R33, RZ ;  /* 0x000000211c1c723e */ /* 0x000fc400048070ff */
        /* <DEDUP_REMOVED lines=10> */
.L_x_6512:
[----:B------:R-:W-:Y:S05]  /*118c0*/  BSYNC B0 ;  /* 0x0000000000007941 */ /* 0x000fea0003800000 */
.L_x_6501:
[----:B------:R-:W-:Y:S01]  /*118d0*/  @!PT LDS RZ, [RZ] ;  /* 0x00000000fffff984 */ /* 0x000fe20000000800 */
[----:B------:R-:W-:Y:S01]  /*118e0*/  @!PT LDS RZ, [RZ] ;  /* 0x00000000fffff984 */ /* 0x000fe20000000800 */
[----:B------:R-:W-:Y:S01]  /*118f0*/  @!PT LDS RZ, [RZ] ;  /* 0x00000000fffff984 */ /* 0x000fe20000000800 */
[----:B------:R-:W-:Y:S01]  /*11900*/  @!PT LDS RZ, [RZ] ;  /* 0x00000000fffff984 */ /* 0x000fe20000000800 */
[----:B------:R4:W-:Y:S06]  /*11910*/  MEMBAR.ALL.CTA ;  /* 0x0000000000007992 */ /* 0x0009ec0000008000 */
[----:B----4-:R-:W4:Y:S01]  /*11920*/  FENCE.VIEW.ASYNC.S ;  /* 0x00000000000073c6 */ /* 0x010f220000000000 */
[----:B------:R-:W-:Y:S05]  /*11930*/  WARPSYNC.ALL ;  /* 0x0000000000007948 */ /* 0x000fea0003800000 */
[----:B----4-:R-:W-:Y:S06]  /*11940*/  BAR.SYNC.DEFER_BLOCKING 0xd, 0x100 ;  /* 0x0344000000007b1d */ /* 0x010fec0000010000 */
.L_x_6498:
[----:B-1----:R-:W4:Y:S02]  /*11950*/  LDL R0, [R1+0x50] ;  /* 0x0000500001007983 */ /* 0x002f240000100800 */
[----:B----4-:R-:W-:-:S13]  /*11960*/  R2UR UR4, R0 ;  /* 0x00000000000472ca */ /* 0x010fda00000e0000 */
[----:B------:R-:W-:-:S05]  /*11970*/  IMAD.U32 R0, RZ, RZ, UR4 ;  /* 0x00000004ff007e24 */ /* 0x000fca000f8e00ff */
[----:B------:R-:W-:-:S13]  /*11980*/  ISETP.NE.AND P0, PT, R0, 0x3, PT ;  /* 0x000000030000780c */ /* 0x000fda0003f05270 */
[----:B------:R-:W-:Y:S05]  /*11990*/  @!P0 BRA `(.L_x_6522) ;  /* 0x0000000000048947 */ /* 0x000fea0003800000 */
[----:B------:R-:W-:Y:S01]  /*119a0*/  BPT.TRAP 0x1 ;  /* 0x000000040000795c */ /* 0x000fe20000300000 */
.L_x_6522:
[----:B------:R-:W-:Y:S01]  /*119b0*/  IMAD R0, R232, 0x8, R16 ;  /* 0x00000008e8007824 */ /* 0x000fe200078e0210 */
[----:B--23--:R-:W-:-:S04]  /*119c0*/  SHF.L.U32 R7, R235, 0x1f, RZ ;  /* 0x0000001feb077819 */ /* 0x00cfc800000006ff */
[----:B------:R1:W2:Y:S01]  /*119d0*/  SYNCS.PHASECHK.TRANS64.TRYWAIT P1, [R0+URZ+0x2e830], R7 ;  /* 0x02e83007000075a7 */ /* 0x0002a2000802017f */
[----:B------:R-:W-:Y:S05]  /*119e0*/  @!P0 BRA `(.L_x_6523) ;  /* 0x0000000000048947 */ /* 0x000fea0003800000 */
[----:B------:R-:W-:Y:S01]  /*119f0*/  BPT.TRAP 0x1 ;  /* 0x000000040000795c */ /* 0x000fe20000300000 */
.L_x_6523:
[----:B0-----:R-:W-:Y:S01]  /*11a00*/  VIADD R3, R16, 0x20400 ;  /* 0x0002040010037836 */ /* 0x001fe20000000000 */
[----:B------:R-:W-:Y:S01]  /*11a10*/  LOP3.LUT R4, R30, 0x10000, RZ, 0xfc, !PT ;  /* 0x000100001e047812 */ /* 0x000fe200078efcff */
[----:B------:R-:W-:-:S03]  /*11a20*/  IMAD.MOV.U32 R5, RZ, RZ, 0x40000040 ;  /* 0x40000040ff057424 */ /* 0x000fc600078e00ff */
[----:B------:R-:W-:-:S04]  /*11a30*/  SHF.R.U32.HI R3, RZ, 0x4, R3 ;  /* 0x00000004ff037819 */ /* 0x000fc80000011603 */
[----:B------:R-:W-:-:S04]  /*11a40*/  LOP3.LUT R3, R3, 0x3fff, RZ, 0xc0, !PT ;  /* 0x00003fff03037812 */ /* 0x000fc800078ec0ff */
[----:B------:R-:W-:-:S05]  /*11a50*/  LOP3.LUT R3, R3, 0x10000, RZ, 0xfc, !PT ;  /* 0x0001000003037812 */ /* 0x000fca00078efcff */
[----:B------:R0:W-:Y:S01]  /*11a60*/  STL [R1+0x5c], R3 ;  /* 0x00005c0301007387 */ /* 0x0001e20000100800 */
[----:B--2---:R-:W-:Y:S05]  /*11a70*/  @P1 BRA `(.L_x_6524) ;  /* 0x0000000000081947 */ /* 0x004fea0003800000 */
[----:B------:R-:W2:Y:S02]  /*11a80*/  SYNCS.PHASECHK.TRANS64.TRYWAIT P1, [R0+URZ+0x2e830], R7 ;  /* 0x02e83007000075a7 */ /* 0x000ea4000802017f */
[----:B--2---:R-:W-:Y:S05]  /*11a90*/  @!P1 BRA `(.L_x_6525) ;  /* 0x0000016800f49947 */ /* 0x004fea0003800000 */
.L_x_6524:
[----:B0-----:R-:W3:Y:S01]  /*11aa0*/  LDL R3, [R1+0x5c] ;  /* 0x00005c0001037983 */ /* 0x001ee20000100800 */
[----:B------:R-:W-:Y:S01]  /*11ab0*/  IMAD.MOV.U32 R13, RZ, RZ, 0x40000040 ;  /* 0x40000040ff0d7424 */ /* 0x000fe200078e00ff */
[----:B------:R-:W-:Y:S05]  /*11ac0*/  WARPSYNC.ALL ;  /* 0x0000000000007948 */ /* 0x000fea0003800000 */
[----:B------:R-:W-:Y:S01]  /*11ad0*/  R2UR UR4, R4 ;  /* 0x00000000040472ca */ /* 0x000fe200000e0000 */
[----:B------:R-:W4:Y:S01]  /*11ae0*/  LDL R137, [R1+0x88] ;  /* 0x0000880001897983 */ /* 0x000f220000100800 */
[----:B------:R-:W-:Y:S02]  /*11af0*/  R2UR UR5, R5 ;  /* 0x00000000050572ca */ /* 0x000fe400000e0000 */
[----:B------:R-:W-:Y:S01]  /*11b00*/  R2UR UR7, R13 ;  /* 0x000000000d0772ca */ /* 0x000fe200000e0000 */
[----:B------:R-:W-:Y:S01]  /*11b10*/  WARPGROUP.ARRIVE ;  /* 0x00000000000079c5 */ /* 0x000fe20000000000 */
[----:B-12---:R-:W-:-:S02]  /*11b20*/  IMAD.MOV.U32 R7, RZ, RZ, 0x40000040 ;  /* 0x40000040ff077424 */ /* 0x006fc400078e00ff */
[----:B------:R-:W-:Y:S01]  /*11b30*/  IMAD.MOV.U32 R9, RZ, RZ, 0x40000040 ;  /* 0x40000040ff097424 */ /* 0x000fe200078e00ff */
[C---:B------:R-:W-:Y:S02]  /*11b40*/  R2UR UR8, R4.reuse ;  /* 0x00000000040872ca */ /* 0x040fe400000e0000 */
[----:B------:R-:W-:Y:S02]  /*11b50*/  R2UR UR9, R5 ;  /* 0x00000000050972ca */ /* 0x000fe400000e0000 */
[----:B------:R-:W-:Y:S02]  /*11b60*/  R2UR UR11, R9 ;  /* 0x00000000090b72ca */ /* 0x000fe400000e0000 */
[----:B------:R-:W-:Y:S02]  /*11b70*/  MOV R11, 0x40000040 ;  /* 0x40000040000b7802 */ /* 0x000fe40000000f00 */
[----:B------:R-:W-:Y:S02]  /*11b80*/  R2UR UR12, R4 ;  /* 0x00000000040c72ca */ /* 0x000fe400000e0000 */
[----:B------:R-:W-:-:S02]  /*11b90*/  R2UR UR15, R11 ;  /* 0x000000000b0f72ca */ /* 0x000fc400000e0000 */
[----:B------:R-:W-:Y:S01]  /*11ba0*/  R2UR UR13, R5 ;  /* 0x00000000050d72ca */ /* 0x000fe200000e0000 */
[----:B---3--:R-:W-:-:S05]  /*11bb0*/  IMAD R12, R232, 0x700, R3 ;  /* 0x00000700e80c7824 */ /* 0x008fca00078e0203 */
[----:B------:R-:W-:-:S13]  /*11bc0*/  R2UR UR6, R12 ;  /* 0x000000000c0672ca */ /* 0x000fda00000e0000 */
[----:B------:R-:W-:Y:S01]  /*11bd0*/  QGMMA.64x32x32.F32.E4M3.E4M3 R120, gdesc[UR4], RZ, !UPT, gsb0 ;  /* 0x00600000047879f3 */ /* 0x000fe2000c0008ff */
[----:B------:R-:W-:Y:S02]  /*11be0*/  IADD3 R6, R12, 0x100, RZ ;  /* 0x000001000c067810 */ /* 0x000fe40007ffe0ff */
[----:B------:R-:W-:Y:S02]  /*11bf0*/  R2UR UR7, R7 ;  /* 0x00000000070772ca */ /* 0x000fe400000e0000 */
[----:B------:R-:W-:Y:S02]  /*11c00*/  R2UR UR6, R6 ;  /* 0x00000000060672ca */ /* 0x000fe400000e0000 */
[----:B------:R-:W-:Y:S02]  /*11c10*/  R2UR UR4, R4 ;  /* 0x00000000040472ca */ /* 0x000fe400000e0000 */
[----:B------:R-:W-:Y:S01]  /*11c20*/  R2UR UR5, R5 ;  /* 0x00000000050572ca */ /* 0x000fe200000e0000 */
[----:B------:R-:W-:-:S02]  /*11c30*/  WARPGROUP.DEPBAR.LE gsb0, 0x0 ;  /* 0x00008000000079c5 */ /* 0x000fc40000010000 */
[----:B-----5:R-:W-:-:S10]  /*11c40*/  WARPGROUP.ARRIVE ;  /* 0x00000000000079c5 */ /* 0x020fd40000000000 */
[----:B------:R-:W-:Y:S01]  /*11c50*/  QGMMA.64x32x32.F32.E4M3.E4M3 R104, gdesc[UR4], RZ, !UPT, gsb0 ;  /* 0x00600000046879f3 */ /* 0x000fe2000c0008ff */
[----:B------:R-:W-:-:S05]  /*11c60*/  VIADD R8, R12, 0x200 ;  /* 0x000002000c087836 */ /* 0x000fca0000000000 */
[----:B------:R-:W-:Y:S01]  /*11c70*/  R2UR UR10, R8 ;  /* 0x00000000080a72ca */ /* 0x000fe200000e0000 */
[----:B------:R-:W-:Y:S02]  /*11c80*/  WARPGROUP.DEPBAR.LE gsb0, 0x0 ;  /* 0x00008000000079c5 */ /* 0x000fe40000010000 */
[----:B------:R-:W-:-:S10]  /*11c90*/  WARPGROUP.ARRIVE ;  /* 0x00000000000079c5 */ /* 0x000fd40000000000 */
[----:B------:R-:W-:Y:S01]  /*11ca0*/  QGMMA.64x32x32.F32.E4M3.E4M3 R88, gdesc[UR8], RZ, !UPT, gsb0 ;  /* 0x00600000085879f3 */ /* 0x000fe2000c0008ff */
[----:B------:R-:W-:-:S05]  /*11cb0*/  VIADD R10, R12, 0x300 ;  /* 0x000003000c0a7836 */ /* 0x000fca0000000000 */
[----:B------:R-:W-:Y:S01]  /*11cc0*/  R2UR UR14, R10 ;  /* 0x000000000a0e72ca */ /* 0x000fe200000e0000 */
[----:B------:R-:W-:Y:S02]  /*11cd0*/  WARPGROUP.DEPBAR.LE gsb0, 0x0 ;  /* 0x00008000000079c5 */ /* 0x000fe40000010000 */
[----:B------:R-:W-:-:S10]  /*11ce0*/  WARPGROUP.ARRIVE ;  /* 0x00000000000079c5 */ /* 0x000fd40000000000 */
[----:B------:R-:W-:Y:S01]  /*11cf0*/  QGMMA.64x32x32.F32.E4M3.E4M3 R72, gdesc[UR12], RZ, !UPT, gsb0 ;  /* 0x006000000c4879f3 */ /* 0x000fe2000c0008ff */
[----:B------:R-:W-:Y:S02]  /*11d00*/  VIADD R6, R12, 0x400 ;  /* 0x000004000c067836 */ /* 0x000fe40000000000 */
[----:B------:R-:W-:Y:S01]  /*11d10*/  IMAD.MOV.U32 R7, RZ, RZ, 0x40000040 ;  /* 0x40000040ff077424 */ /* 0x000fe200078e00ff */
[----:B------:R-:W-:Y:S02]  /*11d20*/  R2UR UR16, R4 ;  /* 0x00000000041072ca */ /* 0x000fe400000e0000 */
[----:B------:R-:W-:Y:S02]  /*11d30*/  R2UR UR18, R6 ;  /* 0x00000000061272ca */ /* 0x000fe400000e0000 */
[----:B------:R-:W-:Y:S02]  /*11d40*/  R2UR UR19, R7 ;  /* 0x00000000071372ca */ /* 0x000fe400000e0000 */
[----:B------:R-:W-:Y:S01]  /*11d50*/  R2UR UR17, R5 ;  /* 0x00000000051172ca */ /* 0x000fe200000e0000 */
[----:B------:R-:W-:-:S02]  /*11d60*/  WARPGROUP.DEPBAR.LE gsb0, 0x0 ;  /* 0x00008000000079c5 */ /* 0x000fc40000010000 */
        /* <DEDUP_REMOVED lines=20> */
[----:B------:R-:W-:Y:S01]  /*11eb0*/  VIADD R14, R12, 0x2 ;  /* 0x000000020c0e7836 */ /* 0x000fe20000000000 */
[----:B------:R-:W-:Y:S01]  /*11ec0*/  IADD3 R10, R4, 0x2, RZ ;  /* 0x00000002040a7810 */ /* 0x000fe20007ffe0ff */
[----:B------:R-:W-:Y:S02]  /*11ed0*/  IMAD.MOV.U32 R15, RZ, RZ, 0x40000040 ;  /* 0x40000040ff0f7424 */ /* 0x000fe400078e00ff */
[----:B------:R-:W-:Y:S01]  /*11ee0*/  IMAD.MOV.U32 R11, RZ, RZ, 0x40000040 ;  /* 0x40000040ff0b7424 */ /* 0x000fe200078e00ff */
[----:B------:R-:W-:Y:S02]  /*11ef0*/  R2UR UR30, R14 ;  /* 0x000000000e1e72ca */ /* 0x000fe400000e0000 */
[----:B------:R-:W-:Y:S02]  /*11f00*/  R2UR UR31, R15 ;  /* 0x000000000f1f72ca */ /* 0x000fe400000e0000 */
[----:B------:R-:W-:-:S02]  /*11f10*/  R2UR UR28, R10 ;  /* 0x000000000a1c72ca */ /* 0x000fc400000e0000 */
[----:B------:R-:W-:Y:S01]  /*11f20*/  R2UR UR29, R11 ;  /* 0x000000000b1d72ca */ /* 0x000fe200000e0000 */
[----:B------:R-:W-:Y:S02]  /*11f30*/  WARPGROUP.DEPBAR.LE gsb0, 0x0 ;  /* 0x00008000000079c5 */ /* 0x000fe40000010000 */
[----:B------:R-:W-:-:S10]  /*11f40*/  WARPGROUP.ARRIVE ;  /* 0x00000000000079c5 */ /* 0x000fd40000000000 */
[----:B------:R-:W-:Y:S01]  /*11f50*/  QGMMA.64x32x32.F32.E4M3.E4M3 R120, gdesc[UR28], R120, gsb0 ;  /* 0x006000001c7879f3 */ /* 0x000fe20008000878 */
        /* <DEDUP_REMOVED lines=18> */
[----:B------:R-:W-:Y:S01]  /*12080*/  IMAD.MOV.U32 R15, RZ, RZ, 0x40000040 ;  /* 0x40000040ff0f7424 */ /* 0x000fe200078e00ff */
[----:B------:R-:W-:Y:S02]  /*12090*/  IADD3 R14, R12, 0x302, RZ ;  /* 0x000003020c0e7810 */ /* 0x000fe40007ffe0ff */
[----:B------:R-:W-:Y:S02]  /*120a0*/  R2UR UR12, R10 ;  /* 0x000000000a0c72ca */ /* 0x000fe400000e0000 */
[----:B------:R-:W-:Y:S02]  /*120b0*/  R2UR UR14, R14 ;  /* 0x000000000e0e72ca */ /* 0x000fe400000e0000 */
[----:B------:R-:W-:Y:S02]  /*120c0*/  R2UR UR15, R15 ;  /* 0x000000000f0f72ca */ /* 0x000fe400000e0000 */
[----:B------:R-:W-:Y:S01]  /*120d0*/  R2UR UR13, R11 ;  /* 0x000000000b0d72ca */ /* 0x000fe200000e0000 */
[----:B------:R-:W-:-:S02]  /*120e0*/  WARPGROUP.DEPBAR.LE gsb0, 0x0 ;  /* 0x00008000000079c5 */ /* 0x000fc40000010000 */
[----:B------:R-:W-:-:S10]  /*120f0*/  WARPGROUP.ARRIVE ;  /* 0x00000000000079c5 */ /* 0x000fd40000000000 */
[----:B------:R-:W-:Y:S01]  /*12100*/  QGMMA.64x32x32.F32.E4M3.E4M3 R72, gdesc[UR12], R72, gsb0 ;  /* 0x006000000c4879f3 */ /* 0x000fe20008000848 */
[----:B------:R-:W-:Y:S01]  /*12110*/  VIADD R6, R12, 0x402 ;  /* 0x000004020c067836 */ /* 0x000fe20000000000 */
[----:B------:R-:W-:Y:S02]  /*12120*/  MOV R7, 0x40000040 ;  /* 0x4000004000077802 */ /* 0x000fe40000000f00 */
        /* <DEDUP_REMOVED lines=26> */
[----:B------:R-:W-:Y:S01]  /*122d0*/  MOV R15, 0x40000040 ;  /* 0x40000040000f7802 */ /* 0x000fe20000000f00 */
[----:B------:R-:W-:Y:S02]  /*122e0*/  VIADD R8, R4, 0x4 ;  /* 0x0000000404087836 */ /* 0x000fe40000000000 */
        /* <DEDUP_REMOVED lines=115> */
[----:B------:R-:W-:Y:S01]  /*12a20*/  FMUL.FTZ R3, R2, R120 ;  /* 0x0000007802037220 */ /* 0x000fe20000410000 */
[----:B------:R-:W-:-:S02]  /*12a30*/  WARPGROUP.DEPBAR.LE gsb0, 0x0 ;  /* 0x00008000000079c5 */ /* 0x000fc40000010000 */
[----:B------:R-:W-:-:S09]  /*12a40*/  WARPGROUP.ARRIVE ;  /* 0x00000000000079c5 */ /* 0x000fd20000000000 */
[----:B------:R-:W-:Y:S01]  /*12a50*/  QGMMA.64x32x32.F32.E4M3.E4M3 R40, gdesc[UR4], R40, gsb0 ;  /* 0x00600000042879f3 */ /* 0x000fe20008000828 */
        /* <DEDUP_REMOVED lines=13> */
[----:B------:R-:W-:Y:S01]  /*12b30*/  FMUL.FTZ R85, R2, R87 ;  /* 0x0000005702557220 */ /* 0x000fe20000410000 */
[----:B----4-:R-:W-:-:S03]  /*12b40*/  IADD3 R87, R138, 0xe0, -R137 ;  /* 0x000000e08a577810 */ /* 0x010fc60007ffe889 */
[----:B------:R-:W0:Y:S01]  /*12b50*/  MUFU.TANH R124, R124 ;  /* 0x0000007c007c7308 */ /* 0x000e220000002400 */
[----:B------:R-:W-:-:S07]  /*12b60*/  FMUL.FTZ R108, R2, R108 ;  /* 0x0000006c026c7220 */ /* 0x000fce0000410000 */
[----:B------:R-:W1:Y:S08]  /*12b70*/  MUFU.TANH R20, R20 ;  /* 0x0000001400147308 */ /* 0x000e700000002400 */
[----:B------:R-:W2:Y:S08]  /*12b80*/  MUFU.TANH R3, R3 ;  /* 0x0000000300037308 */ /* 0x000eb00000002400 */
[----:B------:R-:W3:Y:S08]  /*12b90*/  MUFU.TANH R21, R21 ;  /* 0x0000001500157308 */ /* 0x000ef00000002400 */
[----:B------:R-:W4:Y:S08]  /*12ba0*/  MUFU.TANH R106, R106 ;  /* 0x0000006a006a7308 */ /* 0x000f300000002400 */
[----:B------:R0:W-:Y:S01]  /*12bb0*/  MUFU.TANH R14, R13 ;  /* 0x0000000d000e7308 */ /* 0x0001e20000002400 */
[----:B------:R-:W-:-:S02]  /*12bc0*/  WARPGROUP.DEPBAR.LE gsb0, 0x0 ;  /* 0x00008000000079c5 */ /* 0x000fc40000010000 */
[----:B------:R-:W-:-:S05]  /*12bd0*/  FMUL.FTZ R141, R2, R40 ;  /* 0x00000028028d7220 */ /* 0x000fca0000410000 */
[----:B------:R-:W4:Y:S01]  /*12be0*/  MUFU.TANH R121, R121 ;  /* 0x0000007900797308 */ /* 0x000f220000002400 */
[C---:B0-----:R-:W-:Y:S01]  /*12bf0*/  FMUL.FTZ R13, R2.reuse, R66 ;  /* 0x00000042020d7220 */ /* 0x041fe20000410000 */
[----:B------:R-:W-:Y:S01]  /*12c00*/  FMUL.FTZ R66, R2, R65 ;  /* 0x0000004102427220 */ /* 0x000fe20000410000 */
[----:B------:R-:W-:-:S05]  /*12c10*/  IMAD R65, R136, -0xe0, R87 ;  /* 0xffffff2088417824 */ /* 0x000fca00078e0257 */
[----:B------:R-:W-:Y:S01]  /*12c20*/  MUFU.TANH R127, R127 ;  /* 0x0000007f007f7308 */ /* 0x000fe20000002400 */
[----:B------:R-:W-:-:S07]  /*12c30*/  ISETP.GT.AND P3, PT, R65, 0x9, PT ;  /* 0x000000094100780c */ /* 0x000fce0003f64270 */
[----:B------:R-:W0:Y:S01]  /*12c40*/  MUFU.TANH R128, R128 ;  /* 0x0000008000807308 */ /* 0x000e220000002400 */
[C---:B------:R-:W-:Y:S01]  /*12c50*/  ISETP.GT.AND P5, PT, R65.reuse, RZ, PT ;  /* 0x000000ff4100720c */ /* 0x040fe20003fa4270 */
[----:B------:R-:W-:Y:S01]  /*12c60*/  FMUL.FTZ R122, R2, R126 ;  /* 0x0000007e027a7220 */ /* 0x000fe20000410000 */
[----:B------:R-:W-:-:S05]  /*12c70*/  ISETP.GT.AND P1, PT, R65, 0x1, PT ;  /* 0x000000014100780c */ /* 0x000fca0003f24270 */
[----:B------:R1:W-:Y:S01]  /*12c80*/  MUFU.TANH R40, R13 ;  /* 0x0000000d00287308 */ /* 0x0003e20000002400 */
[C---:B------:R-:W-:Y:S01]  /*12c90*/  FMUL.FTZ R129, R2.reuse, R132 ;  /* 0x0000008402817220 */ /* 0x040fe20000410000 */
[----:B------:R-:W-:Y:S01]  /*12ca0*/  FMUL.FTZ R138, R2, R43 ;  /* 0x0000002b028a7220 */ /* 0x000fe20000410000 */
[----:B------:R-:W-:-:S05]  /*12cb0*/  FSEL R43, R124, -INF , P3 ;  /* 0xff8000007c2b7808 */ /* 0x000fca0001800000 */
[----:B------:R-:W-:Y:S01]  /*12cc0*/  MUFU.TANH R108, R108 ;  /* 0x0000006c006c7308 */ /* 0x000fe20000002400 */
[----:B-1----:R-:W-:Y:S01]  /*12cd0*/  IMAD.MOV.U32 R13, RZ, RZ, 0x40000040 ;  /* 0x40000040ff0d7424 */ /* 0x002fe200078e00ff */
[----:B------:R-:W-:Y:S02]  /*12ce0*/  FSEL R123, R123, -INF , P3 ;  /* 0xff8000007b7b7808 */ /* 0x000fe40001800000 */
[----:B------:R-:W-:-:S04]  /*12cf0*/  ISETP.GT.AND P3, PT, R65, 0x20, PT ;  /* 0x000000204100780c */ /* 0x000fc80003f64270 */
[----:B------:R-:W1:Y:S01]  /*12d00*/  MUFU.TANH R125, R125 ;  /* 0x0000007d007d7308 */ /* 0x000e620000002400 */
[----:B------:R-:W-:Y:S02]  /*12d10*/  R2UR UR7, R13 ;  /* 0x000000000d0772ca */ /* 0x000fe400000e0000 */
[----:B------:R-:W-:Y:S01]  /*12d20*/  FSEL R13, R20, -INF , P5 ;  /* 0xff800000140d7808 */ /* 0x000fe20002800000 */
[----:B------:R-:W-:Y:S01]  /*12d30*/  FMUL.FTZ R131, R2, R133 ;  /* 0x0000008502837220 */ /* 0x000fe20000410000 */
[----:B------:R-:W-:-:S03]  /*12d40*/  ISETP.GT.AND P2, PT, R65, 0x8, PT ;  /* 0x000000084100780c */ /* 0x000fc60003f44270 */
[----:B------:R-:W1:Y:S01]  /*12d50*/  MUFU.TANH R120, R120 ;  /* 0x0000007800787308 */ /* 0x000e620000002400 */
[----:B--2---:R-:W-:Y:S02]  /*12d60*/  FSEL R3, R3, -INF , P5 ;  /* 0xff80000003037808 */ /* 0x004fe40002800000 */
[----:B---3--:R-:W-:Y:S01]  /*12d70*/  FSEL R20, R21, -INF , P1 ;  /* 0xff80000015147808 */ /* 0x008fe20000800000 */
[----:B------:R-:W-:Y:S01]  /*12d80*/  FMUL.FTZ R15, R2, R86 ;  /* 0x00000056020f7220 */ /* 0x000fe20000410000 */
[----:B------:R-:W-:Y:S01]  /*12d90*/  ISETP.GT.AND P5, PT, R65, 0x11, PT ;  /* 0x000000114100780c */ /* 0x000fe20003fa4270 */
[----:B------:R-:W-:Y:S01]  /*12da0*/  VIADD R12, R12, 0x606 ;  /* 0x000006060c0c7836 */ /* 0x000fe20000000000 */
[----:B----4-:R-:W-:Y:S01]  /*12db0*/  FSEL R133, R106, -INF , P3 ;  /* 0xff8000006a857808 */ /* 0x010fe20001800000 */
[----:B------:R-:W2:Y:S01]  /*12dc0*/  MUFU.TANH R122, R122 ;  /* 0x0000007a007a7308 */ /* 0x000ea20000002400 */
[C---:B------:R-:W-:Y:S01]  /*12dd0*/  FMUL.FTZ R126, R2.reuse, R130 ;  /* 0x00000082027e7220 */ /* 0x040fe20000410000 */
[C---:B------:R-:W-:Y:S01]  /*12de0*/  FMUL.FTZ R68, R2.reuse, R68 ;  /* 0x0000004402447220 */ /* 0x040fe20000410000 */
[C---:B------:R-:W-:Y:S01]  /*12df0*/  FMUL.FTZ R86, R2.reuse, R70 ;  /* 0x0000004602567220 */ /* 0x040fe20000410000 */
[----:B------:R-:W-:Y:S01]  /*12e00*/  FSEL R121, R121, -INF , P2 ;  /* 0xff80000079797808 */ /* 0x000fe20001000000 */
[----:B------:R-:W-:Y:S01]  /*12e10*/  FMUL.FTZ R104, R2, R104 ;  /* 0x0000006802687220 */ /* 0x000fe20000410000 */
[----:B------:R-:W-:-:S02]  /*12e20*/  FMNMX.FTZ R106, R3, R20, !PT ;  /* 0x00000014036a7209 */ /* 0x000fc40007810000 */
[----:B------:R-:W3:Y:S01]  /*12e30*/  MUFU.TANH R129, R129 ;  /* 0x0000008100817308 */ /* 0x000ee20000002400 */
[C---:B------:R-:W-:Y:S01]  /*12e40*/  FMUL.FTZ R70, R2.reuse, R69 ;  /* 0x0000004502467220 */ /* 0x040fe20000410000 */
[----:B------:R-:W-:Y:S01]  /*12e50*/  FMUL.FTZ R139, R2, R71 ;  /* 0x00000047028b7220 */ /* 0x000fe20000410000 */
[----:B0-----:R-:W-:Y:S02]  /*12e60*/  FSEL R69, R128, -INF , P5 ;  /* 0xff80000080457808 */ /* 0x001fe40002800000 */
[----:B------:R-:W-:Y:S02]  /*12e70*/  FSEL R127, R127, -INF , P5 ;  /* 0xff8000007f7f7808 */ /* 0x000fe40002800000 */
[C---:B------:R-:W-:Y:S01]  /*12e80*/  ISETP.GT.AND P5, PT, R65.reuse, 0x28, PT ;  /* 0x000000284100780c */ /* 0x040fe20003fa4270 */
[----:B------:R-:W0:Y:S01]  /*12e90*/  MUFU.TANH R131, R131 ;  /* 0x0000008300837308 */ /* 0x000e220000002400 */
[----:B------:R-:W-:Y:S01]  /*12ea0*/  R2UR UR6, R12 ;  /* 0x000000000c0672ca */ /* 0x000fe200000e0000 */
[----:B------:R-:W-:Y:S01]  /*12eb0*/  FMUL.FTZ R105, R2, R105 ;  /* 0x0000006902697220 */ /* 0x000fe20000410000 */
[----:B------:R-:W-:-:S02]  /*12ec0*/  ISETP.GT.AND P4, PT, R65, 0x10, PT ;  /* 0x000000104100780c */ /* 0x000fc40003f84270 */
[----:B------:R-:W-:-:S03]  /*12ed0*/  FMNMX.FTZ R106, R121, R106, !PT ;  /* 0x0000006a796a7209 */ /* 0x000fc60007810000 */
[----:B------:R-:W-:Y:S01]  /*12ee0*/  MUFU.TANH R12, R68 ;  /* 0x00000044000c7308 */ /* 0x000fe20000002400 */
[----:B------:R-:W-:Y:S01]  /*12ef0*/  FMUL.FTZ R130, R2, R134 ;  /* 0x0000008602827220 */ /* 0x000fe20000410000 */
[----:B-1----:R-:W-:-:S06]  /*12f00*/  FSEL R125, R125, -INF , P4 ;  /* 0xff8000007d7d7808 */ /* 0x002fcc0002000000 */
[----:B------:R-:W-:Y:S01]  /*12f10*/  MUFU.TANH R126, R126 ;  /* 0x0000007e007e7308 */ /* 0x000fe20000002400 */
[----:B------:R-:W-:Y:S01]  /*12f20*/  FSEL R120, R120, -INF , P1 ;  /* 0xff80000078787808 */ /* 0x000fe20000800000 */
[----:B------:R-:W-:-:S06]  /*12f30*/  FMUL.FTZ R132, R2, R135 ;  /* 0x0000008702847220 */ /* 0x000fcc0000410000 */
[----:B------:R1:W-:Y:S01]  /*12f40*/  MUFU.TANH R68, R139 ;  /* 0x0000008b00447308 */ /* 0x0003e20000002400 */
[----:B------:R-:W-:Y:S01]  /*12f50*/  ISETP.GT.AND P1, PT, R65, 0x18, PT ;  /* 0x000000184100780c */ /* 0x000fe20003f24270 */
[----:B------:R-:W-:-:S06]  /*12f60*/  FMUL.FTZ R109, R2, R109 ;  /* 0x0000006d026d7220 */ /* 0x000fcc0000410000 */
[----:B------:R-:W4:Y:S01]  /*12f70*/  MUFU.TANH R104, R104 ;  /* 0x0000006800687308 */ /* 0x000f220000002400 */
[----:B-1----:R-:W-:Y:S02]  /*12f80*/  FSEL R139, R108, -INF , P5 ;  /* 0xff8000006c8b7808 */ /* 0x002fe40002800000 */
[----:B------:R-:W-:-:S04]  /*12f90*/  FMNMX.FTZ R108, R123, R106, !PT ;  /* 0x0000006a7b6c7209 */ /* 0x000fc80007810000 */
[----:B------:R-:W-:Y:S01]  /*12fa0*/  FMNMX.FTZ R108, R125, R108, !PT ;  /* 0x0000006c7d6c7209 */ /* 0x000fe20007810000 */
[----:B------:R-:W-:Y:S01]  /*12fb0*/  MUFU.TANH R105, R105 ;  /* 0x0000006900697308 */ /* 0x000fe20000002400 */
[----:B--2---:R-:W-:Y:S01]  /*12fc0*/  FSEL R21, R122, -INF , P2 ;  /* 0xff8000007a157808 */ /* 0x004fe20001000000 */
[----:B------:R-:W-:Y:S01]  /*12fd0*/  FMUL.FTZ R112, R2, R112 ;  /* 0x0000007002707220 */ /* 0x000fe20000410000 */
[----:B------:R-:W-:Y:S02]  /*12fe0*/  ISETP.GT.AND P2, PT, R65, 0x19, PT ;  /* 0x000000194100780c */ /* 0x000fe40003f44270 */
[----:B---3--:R-:W-:-:S03]  /*12ff0*/  FSEL R129, R129, -INF , P1 ;  /* 0xff80000081817808 */ /* 0x008fc60000800000 */
[----:B------:R-:W1:Y:S01]  /*13000*/  MUFU.TANH R130, R130 ;  /* 0x0000008200827308 */ /* 0x000e620000002400 */
[----:B------:R-:W-:Y:S01]  /*13010*/  FMNMX.FTZ R108, R127, R108, !PT ;  /* 0x0000006c7f6c7209 */ /* 0x000fe20007810000 */
[C---:B------:R-:W-:Y:S01]  /*13020*/  FMUL.FTZ R67, R2.reuse, R67 ;  /* 0x0000004302437220 */ /* 0x040fe20000410000 */
[C---:B------:R-:W-:Y:S01]  /*13030*/  FMUL.FTZ R107, R2.reuse, R107 ;  /* 0x0000006b026b7220 */ /* 0x040fe20000410000 */
[----:B0-----:R-:W-:Y:S01]  /*13040*/  FSEL R131, R131, -INF , P2 ;  /* 0xff80000083837808 */ /* 0x001fe20001000000 */
[C---:B------:R-:W-:Y:S01]  /*13050*/  FMUL.FTZ R113, R2.reuse, R113 ;  /* 0x0000007102717220 */ /* 0x040fe20000410000 */
[----:B------:R-:W-:Y:S02]  /*13060*/  FMNMX.FTZ R108, R129, R108, !PT ;  /* 0x0000006c816c7209 */ /* 0x000fe40007810000 */
[----:B------:R-:W0:Y:S01]  /*13070*/  MUFU.TANH R132, R132 ;  /* 0x0000008400847308 */ /* 0x000e220000002400 */
[----:B------:R-:W-:Y:S01]  /*13080*/  FMUL.FTZ R142, R2, R42 ;  /* 0x0000002a028e7220 */ /* 0x000fe20000410000 */
[----:B------:R-:W-:-:S02]  /*13090*/  R2UR UR4, R6 ;  /* 0x00000000060472ca */ /* 0x000fc400000e0000 */
[----:B------:R-:W-:-:S04]  /*130a0*/  R2UR UR5, R7 ;  /* 0x00000000070572ca */ /* 0x000fc800000e0000 */
[----:B------:R-:W2:Y:S01]  /*130b0*/  MUFU.TANH R109, R109 ;  /* 0x0000006d006d7308 */ /* 0x000ea20000002400 */
[----:B------:R-:W-:Y:S01]  /*130c0*/  FMUL.FTZ R110, R2, R110 ;  /* 0x0000006e026e7220 */ /* 0x000fe20000410000 */
[----:B----4-:R-:W-:Y:S01]  /*130d0*/  FSEL R135, R104, -INF , P3 ;  /* 0xff80000068877808 */ /* 0x010fe20001800000 */
[----:B------:R-:W-:Y:S01]  /*130e0*/  FMUL.FTZ R116, R2, R116 ;  /* 0x0000007402747220 */ /* 0x000fe20000410000 */
[----:B------:R-:W-:-:S04]  /*130f0*/  FMNMX.FTZ R108, R131, R108, !PT ;  /* 0x0000006c836c7209 */ /* 0x000fc80007810000 */
[----:B------:R3:W-:Y:S01]  /*13100*/  MUFU.TANH R42, R67 ;  /* 0x00000043002a7308 */ /* 0x0007e20000002400 */
[----:B------:R-:W-:Y:S01]  /*13110*/  FMUL.FTZ R111, R2, R111 ;  /* 0x0000006f026f7220 */ /* 0x000fe20000410000 */
[----:B------:R-:W-:Y:S01]  /*13120*/  FMNMX.FTZ R108, R135, R108, !PT ;  /* 0x0000006c876c7209 */ /* 0x000fe20007810000 */
[----:B------:R-:W-:-:S05]  /*13130*/  WARPGROUP.ARRIVE ;  /* 0x00000000000079c5 */ /* 0x000fca0000000000 */
[----:B------:R-:W4:Y:S01]  /*13140*/  MUFU.TANH R112, R112 ;  /* 0x0000007000707308 */ /* 0x000f220000002400 */
[----:B---3--:R-:W-:Y:S01]  /*13150*/  FSEL R67, R126, -INF , P4 ;  /* 0xff8000007e437808 */ /* 0x008fe20002000000 */
[C---:B------:R-:W-:Y:S01]  /*13160*/  FMUL.FTZ R117, R2.reuse, R117 ;  /* 0x0000007502757220 */ /* 0x040fe20000410000 */
[----:B------:R-:W-:Y:S01]  /*13170*/  ISETP.GT.AND P4, PT, R65, 0x21, PT ;  /* 0x000000214100780c */ /* 0x000fe20003f84270 */
[----:B------:R-:W-:Y:S01]  /*13180*/  FMUL.FTZ R114, R2, R114 ;  /* 0x0000007202727220 */ /* 0x000fe20000410000 */
[----:B-1----:R-:W-:Y:S01]  /*13190*/  FSEL R71, R130, -INF , P1 ;  /* 0xff80000082477808 */ /* 0x002fe20000800000 */
[C---:B------:R-:W-:Y:S02]  /*131a0*/  FMUL.FTZ R88, R2.reuse, R88 ;  /* 0x0000005802587220 */ /* 0x040fe40000410000 */
[----:B------:R-:W1:Y:S01]  /*131b0*/  MUFU.TANH R107, R107 ;  /* 0x0000006b006b7308 */ /* 0x000e620000002400 */
[----:B------:R-:W-:Y:S01]  /*131c0*/  FSEL R137, R105, -INF , P4 ;  /* 0xff80000069897808 */ /* 0x000fe20002000000 */
[----:B------:R-:W-:Y:S01]  /*131d0*/  QGMMA.64x32x32.F32.E4M3.E4M3 R24, gdesc[UR4], R24, gsb0 ;  /* 0x00600000041879f3 */ /* 0x000fe20008000818 */
[----:B------:R-:W-:Y:S01]  /*131e0*/  ISETP.GT.AND P1, PT, R65, 0x29, PT ;  /* 0x000000294100780c */ /* 0x000fe20003f24270 */
[----:B------:R-:W-:-:S04]  /*131f0*/  FMUL.FTZ R115, R2, R115 ;  /* 0x0000007302737220 */ /* 0x000fc80000410000 */
[----:B------:R-:W3:Y:S01]  /*13200*/  MUFU.TANH R113, R113 ;  /* 0x0000007100717308 */ /* 0x000ee20000002400 */
[----:B------:R-:W-:Y:S01]  /*13210*/  FMNMX.FTZ R108, R137, R108, !PT ;  /* 0x0000006c896c7209 */ /* 0x000fe20007810000 */
[----:B------:R-:W-:Y:S01]  /*13220*/  FMUL.FTZ R89, R2, R89 ;  /* 0x0000005902597220 */ /* 0x000fe20000410000 */
[----:B0-----:R-:W-:Y:S01]  /*13230*/  FSEL R87, R132, -INF , P2 ;  /* 0xff80000084577808 */ /* 0x001fe20001000000 */
[----:B------:R-:W-:-:S04]  /*13240*/  FMUL.FTZ R118, R2, R118 ;  /* 0x0000007602767220 */ /* 0x000fc80000410000 */
[----:B------:R-:W0:Y:S01]  /*13250*/  MUFU.TANH R110, R110 ;  /* 0x0000006e006e7308 */ /* 0x000e220000002400 */
[----:B------:R-:W-:Y:S01]  /*13260*/  ISETP.GT.AND P2, PT, R65, 0x30, PT ;  /* 0x000000304100780c */ /* 0x000fe20003f44270 */
[C---:B------:R-:W-:Y:S01]  /*13270*/  FMUL.FTZ R92, R2.reuse, R92 ;  /* 0x0000005c025c7220 */ /* 0x040fe20000410000 */
[----:B--2---:R-:W-:Y:S01]  /*13280*/  FSEL R109, R109, -INF , P1 ;  /* 0xff8000006d6d7808 */ /* 0x004fe20000800000 */
[----:B------:R-:W-:-:S04]  /*13290*/  FMUL.FTZ R119, R2, R119 ;  /* 0x0000007702777220 */ /* 0x000fc80000410000 */
[----:B------:R-:W2:Y:S01]  /*132a0*/  MUFU.TANH R116, R116 ;  /* 0x0000007400747308 */ /* 0x000ea20000002400 */
[----:B------:R-:W-:Y:S01]  /*132b0*/  FMNMX.FTZ R108, R139, R108, !PT ;  /* 0x0000006c8b6c7209 */ /* 0x000fe20007810000 */
[----:B------:R-:W-:-:S06]  /*132c0*/  FMUL.FTZ R93, R2, R93 ;  /* 0x0000005d025d7220 */ /* 0x000fcc0000410000 */
[----:B------:R-:W2:Y:S01]  /*132d0*/  MUFU.TANH R111, R111 ;  /* 0x0000006f006f7308 */ /* 0x000ea20000002400 */
[----:B------:R-:W-:Y:S01]  /*132e0*/  ISETP.GT.AND P3, PT, R65, 0x31, PT ;  /* 0x000000314100780c */ /* 0x000fe20003f64270 */
[----:B------:R-:W-:Y:S01]  /*132f0*/  FMUL.FTZ R90, R2, R90 ;  /* 0x0000005a025a7220 */ /* 0x000fe20000410000 */
[----:B----4-:R-:W-:Y:S01]  /*13300*/  FSEL R143, R112, -INF , P2 ;  /* 0xff800000708f7808 */ /* 0x010fe20001000000 */
[----:B------:R-:W-:-:S04]  /*13310*/  FMUL.FTZ R94, R2, R94 ;  /* 0x0000005e025e7220 */ /* 0x000fc80000410000 */
[----:B------:R-:W4:Y:S01]  /*13320*/  MUFU.TANH R117, R117 ;  /* 0x0000007500757308 */ /* 0x000f220000002400 */
[----:B------:R-:W-:Y:S01]  /*13330*/  FMNMX.FTZ R108, R109, R108, !PT ;  /* 0x0000006c6d6c7209 */ /* 0x000fe20007810000 */
[C---:B------:R-:W-:Y:S01]  /*13340*/  FMUL.FTZ R96, R2.reuse, R96 ;  /* 0x0000006002607220 */ /* 0x040fe20000410000 */
[----:B-1----:R-:W-:Y:S01]  /*13350*/  FSEL R107, R107, -INF , P4 ;  /* 0xff8000006b6b7808 */ /* 0x002fe20002000000 */
[----:B------:R-:W-:-:S04]  /*13360*/  FMUL.FTZ R95, R2, R95 ;  /* 0x0000005f025f7220 */ /* 0x000fc80000410000 */
[----:B------:R-:W-:Y:S01]  /*13370*/  MUFU.TANH R114, R114 ;  /* 0x0000007200727308 */ /* 0x000fe20000002400 */
[----:B------:R-:W-:Y:S01]  /*13380*/  ISETP.GT.AND P4, PT, R65, 0x38, PT ;  /* 0x000000384100780c */ /* 0x000fe20003f84270 */
[C---:B------:R-:W-:Y:S01]  /*13390*/  FMUL.FTZ R140, R2.reuse, R41 ;  /* 0x00000029028c7220 */ /* 0x040fe20000410000 */
[----:B---3--:R-:W-:Y:S01]  /*133a0*/  FSEL R145, R113, -INF , P3 ;  /* 0xff80000071917808 */ /* 0x008fe20001800000 */
[----:B------:R-:W-:-:S04]  /*133b0*/  FMUL.FTZ R91, R2, R91 ;  /* 0x0000005b025b7220 */ /* 0x000fc80000410000 */
[----:B------:R-:W1:Y:S01]  /*133c0*/  MUFU.TANH R88, R88 ;  /* 0x0000005800587308 */ /* 0x000e620000002400 */
[----:B------:R-:W-:Y:S01]  /*133d0*/  FMNMX.FTZ R108, R143, R108, !PT ;  /* 0x0000006c8f6c7209 */ /* 0x000fe20007810000 */
[----:B------:R-:W-:Y:S01]  /*133e0*/  FMUL.FTZ R97, R2, R97 ;  /* 0x0000006102617220 */ /* 0x000fe20000410000 */
[----:B0-----:R-:W-:Y:S01]  /*133f0*/  FSEL R105, R110, -INF , P5 ;  /* 0xff8000006e697808 */ /* 0x001fe20002800000 */
[C---:B------:R-:W-:Y:S01]  /*13400*/  FMUL.FTZ R101, R2.reuse, R101 ;  /* 0x0000006502657220 */ /* 0x040fe20000410000 */
[C---:B------:R-:W-:Y:S01]  /*13410*/  FMUL.FTZ R103, R2.reuse, R103 ;  /* 0x0000006702677220 */ /* 0x040fe20000410000 */
[C---:B------:R-:W-:Y:S01]  /*13420*/  FMUL.FTZ R72, R2.reuse, R72 ;  /* 0x0000004802487220 */ /* 0x040fe20000410000 */
[C---:B------:R-:W-:Y:S01]  /*13430*/  FMUL.FTZ R74, R2.reuse, R74 ;  /* 0x0000004a024a7220 */ /* 0x040fe20000410000 */
[----:B------:R-:W0:Y:S01]  /*13440*/  MUFU.TANH R115, R115 ;  /* 0x0000007300737308 */ /* 0x000e220000002400 */
[----:B------:R-:W-:Y:S01]  /*13450*/  ISETP.GT.AND P5, PT, R65, 0x39, PT ;  /* 0x000000394100780c */ /* 0x000fe20003fa4270 */
[----:B------:R-:W-:Y:S01]  /*13460*/  FMUL.FTZ R100, R2, R100 ;  /* 0x0000006402647220 */ /* 0x000fe20000410000 */
[----:B--2---:R-:W-:Y:S01]  /*13470*/  FSEL R147, R116, -INF , P4 ;  /* 0xff80000074937808 */ /* 0x004fe20002000000 */
[C---:B------:R-:W-:Y:S01]  /*13480*/  FMUL.FTZ R80, R2.reuse, R80 ;  /* 0x0000005002507220 */ /* 0x040fe20000410000 */
[C---:B------:R-:W-:Y:S01]  /*13490*/  FMUL.FTZ R82, R2.reuse, R82 ;  /* 0x0000005202527220 */ /* 0x040fe20000410000 */
[C---:B------:R-:W-:Y:S01]  /*134a0*/  FMUL.FTZ R81, R2.reuse, R81 ;  /* 0x0000005102517220 */ /* 0x040fe20000410000 */
[C---:B------:R-:W-:Y:S01]  /*134b0*/  FMUL.FTZ R83, R2.reuse, R83 ;  /* 0x0000005302537220 */ /* 0x040fe20000410000 */
[----:B------:R-:W2:Y:S01]  /*134c0*/  MUFU.TANH R89, R89 ;  /* 0x0000005900597308 */ /* 0x000ea20000002400 */
[----:B------:R-:W-:Y:S01]  /*134d0*/  FMNMX.FTZ R108, R145, R108, !PT ;  /* 0x0000006c916c7209 */ /* 0x000fe20007810000 */
[C---:B------:R-:W-:Y:S01]  /*134e0*/  FMUL.FTZ R98, R2.reuse, R98 ;  /* 0x0000006202627220 */ /* 0x040fe20000410000 */
[----:B------:R-:W-:Y:S01]  /*134f0*/  FSEL R111, R111, -INF , P1 ;  /* 0xff8000006f6f7808 */ /* 0x000fe20000800000 */
[C---:B------:R-:W-:Y:S01]  /*13500*/  FMUL.FTZ R99, R2.reuse, R99 ;  /* 0x0000006302637220 */ /* 0x040fe20000410000 */
[C---:B------:R-:W-:Y:S01]  /*13510*/  FMUL.FTZ R57, R2.reuse, R57 ;  /* 0x0000003902397220 */ /* 0x040fe20000410000 */
[C---:B------:R-:W-:Y:S01]  /*13520*/  FMUL.FTZ R60, R2.reuse, R60 ;  /* 0x0000003c023c7220 */ /* 0x040fe20000410000 */
[C---:B------:R-:W-:Y:S01]  /*13530*/  FMUL.FTZ R62, R2.reuse, R62 ;  /* 0x0000003e023e7220 */ /* 0x040fe20000410000 */
[----:B------:R-:W3:Y:S01]  /*13540*/  MUFU.TANH R118, R118 ;  /* 0x0000007600767308 */ /* 0x000ee20000002400 */
[----:B------:R-:W-:Y:S01]  /*13550*/  ISETP.GT.AND P1, PT, R65, 0x40, PT ;  /* 0x000000404100780c */ /* 0x000fe20003f24270 */
[C---:B------:R-:W-:Y:S01]  /*13560*/  FMUL.FTZ R73, R2.reuse, R73 ;  /* 0x0000004902497220 */ /* 0x040fe20000410000 */
[----:B----4-:R-:W-:Y:S01]  /*13570*/  FSEL R117, R117, -INF , P5 ;  /* 0xff80000075757808 */ /* 0x010fe20002800000 */
[C---:B------:R-:W-:Y:S01]  /*13580*/  FMUL.FTZ R76, R2.reuse, R76 ;  /* 0x0000004c024c7220 */ /* 0x040fe20000410000 */
[C---:B------:R-:W-:Y:S01]  /*13590*/  FMUL.FTZ R78, R2.reuse, R78 ;  /* 0x0000004e024e7220 */ /* 0x040fe20000410000 */
[C---:B------:R-:W-:Y:S01]  /*135a0*/  FMUL.FTZ R102, R2.reuse, R102 ;  /* 0x0000006602667220 */ /* 0x040fe20000410000 */
[C---:B------:R-:W-:Y:S01]  /*135b0*/  FMUL.FTZ R47, R2.reuse, R47 ;  /* 0x0000002f022f7220 */ /* 0x040fe20000410000 */
[----:B------:R-:W4:Y:S01]  /*135c0*/  MUFU.TANH R92, R92 ;  /* 0x0000005c005c7308 */ /* 0x000f220000002400 */
[----:B------:R-:W-:Y:S01]  /*135d0*/  FMNMX.FTZ R108, R147, R108, !PT ;  /* 0x0000006c936c7209 */ /* 0x000fe20007810000 */
[C---:B------:R-:W-:Y:S01]  /*135e0*/  FMUL.FTZ R77, R2.reuse, R77 ;  /* 0x0000004d024d7220 */ /* 0x040fe20000410000 */
[C---:B------:R-:W-:Y:S01]  /*135f0*/  FMUL.FTZ R49, R2.reuse, R49 ;  /* 0x0000003102317220 */ /* 0x040fe20000410000 */
[----:B------:R-:W-:-:S04]  /*13600*/  FMUL.FTZ R75, R2, R75 ;  /* 0x0000004b024b7220 */ /* 0x000fc80000410000 */
[----:B------:R-:W-:Y:S01]  /*13610*/  MUFU.TANH R84, R84 ;  /* 0x0000005400547308 */ /* 0x000fe20000002400 */
[----:B-1----:R-:W-:Y:S01]  /*13620*/  FSEL R151, R88, -INF , P1 ;  /* 0xff80000058977808 */ /* 0x002fe20000800000 */
[----:B------:R-:W-:-:S06]  /*13630*/  FMUL.FTZ R79, R2, R79 ;  /* 0x0000004f024f7220 */ /* 0x000fcc0000410000 */
[----:B------:R-:W-:Y:S01]  /*13640*/  MUFU.TANH R85, R85 ;  /* 0x0000005500557308 */ /* 0x000fe20000002400 */
[----:B------:R-:W-:Y:S01]  /*13650*/  FMNMX.FTZ R108, R117, R108, !PT ;  /* 0x0000006c756c7209 */ /* 0x000fe20007810000 */
        /* <DEDUP_REMOVED lines=8> */
[----:B------:R-:W-:-:S06]  /*136e0*/  FMUL.FTZ R64, R2, R64 ;  /* 0x0000004002407220 */ /* 0x000fcc0000410000 */
        /* <DEDUP_REMOVED lines=9> */
[----:B0-----:R-:W-:Y:S01]  /*13780*/  FSEL R115, R115, -INF , P3 ;  /* 0xff80000073737808 */ /* 0x001fe20001800000 */
[----:B------:R-:W-:Y:S01]  /*13790*/  FMUL.FTZ R54, R2, R54 ;  /* 0x0000003602367220 */ /* 0x000fe20000410000 */
[----:B------:R-:W-:-:S05]  /*137a0*/  ULDC UR4, c[0x0][0x988] ;  /* 0x0002620000047ab9 */ /* 0x000fca0000000800 */
[----:B------:R-:W-:Y:S01]  /*137b0*/  MUFU.TANH R41, R66 ;  /* 0x0000004200297308 */ /* 0x000fe20000002400 */
[----:B------:R-:W-:-:S07]  /*137c0*/  ISETP.GT.AND P3, PT, R65, 0x48, PT ;  /* 0x000000484100780c */ /* 0x000fce0003f64270 */
[----:B------:R-:W-:Y:S01]  /*137d0*/  MUFU.TANH R66, R70 ;  /* 0x0000004600427308 */ /* 0x000fe20000002400 */
[----:B------:R-:W-:-:S07]  /*137e0*/  FMNMX.FTZ R108, R151, R108, !PT ;  /* 0x0000006c976c7209 */ /* 0x000fce0007810000 */
[----:B------:R-:W0:Y:S08]  /*137f0*/  MUFU.TANH R90, R90 ;  /* 0x0000005a005a7308 */ /* 0x000e300000002400 */
[----:B------:R2:W-:Y:S08]  /*13800*/  MUFU.TANH R70, R141 ;  /* 0x0000008d00467308 */ /* 0x0005f00000002400 */
[----:B------:R-:W0:Y:S01]  /*13810*/  MUFU.TANH R94, R94 ;  /* 0x0000005e005e7308 */ /* 0x000e220000002400 */
[----:B--2---:R-:W-:-:S02]  /*13820*/  FSEL R141, R114, -INF , P2 ;  /* 0xff800000728d7808 */ /* 0x004fc40001000000 */
[----:B------:R-:W-:-:S05]  /*13830*/  ISETP.GT.AND P2, PT, R65, 0x41, PT ;  /* 0x000000414100780c */ /* 0x000fca0003f44270 */
[----:B------:R-:W2:Y:S01]  /*13840*/  MUFU.TANH R96, R96 ;  /* 0x0000006000607308 */ /* 0x000ea20000002400 */
[----:B------:R-:W-:-:S07]  /*13850*/  FSEL R155, R89, -INF , P2 ;  /* 0xff800000599b7808 */ /* 0x000fce0001000000 */
[----:B------:R-:W2:Y:S01]  /*13860*/  MUFU.TANH R95, R95 ;  /* 0x0000005f005f7308 */ /* 0x000ea20000002400 */
[----:B---3--:R-:W-:-:S07]  /*13870*/  FSEL R113, R118, -INF , P4 ;  /* 0xff80000076717808 */ /* 0x008fce0002000000 */
[----:B------:R-:W3:Y:S01]  /*13880*/  MUFU.TANH R91, R91 ;  /* 0x0000005b005b7308 */ /* 0x000ee20000002400 */
[----:B------:R-:W-:Y:S02]  /*13890*/  ISETP.GT.AND P4, PT, R65, 0x49, PT ;  /* 0x000000494100780c */ /* 0x000fe40003f84270 */
[----:B----4-:R-:W-:-:S05]  /*138a0*/  FSEL R157, R92, -INF , P3 ;  /* 0xff8000005c9d7808 */ /* 0x010fca0001800000 */
[----:B------:R-:W4:Y:S01]  /*138b0*/  MUFU.TANH R97, R97 ;  /* 0x0000006100617308 */ /* 0x000f220000002400 */
[----:B------:R-:W-:-:S07]  /*138c0*/  FMNMX.FTZ R108, R155, R108, !PT ;  /* 0x0000006c9b6c7209 */ /* 0x000fce0007810000 */
[----:B------:R-:W-:Y:S01]  /*138d0*/  MUFU.TANH R101, R101 ;  /* 0x0000006500657308 */ /* 0x000fe20000002400 */
[----:B-1----:R-:W-:-:S07]  /*138e0*/  FSEL R119, R119, -INF , P5 ;  /* 0xff80000077777808 */ /* 0x002fce0002800000 */
[----:B------:R-:W1:Y:S01]  /*138f0*/  MUFU.TANH R103, R103 ;  /* 0x0000006700677308 */ /* 0x000e620000002400 */
[----:B------:R-:W-:-:S07]  /*13900*/  ISETP.GT.AND P5, PT, R65, 0x50, PT ;  /* 0x000000504100780c */ /* 0x000fce0003fa4270 */
[----:B------:R-:W1:Y:S01]  /*13910*/  MUFU.TANH R72, R72 ;  /* 0x0000004800487308 */ /* 0x000e620000002400 */
[----:B------:R-:W-:-:S07]  /*13920*/  FSEL R93, R93, -INF , P4 ;  /* 0xff8000005d5d7808 */ /* 0x000fce0002000000 */
[----:B------:R-:W-:Y:S01]  /*13930*/  MUFU.TANH R74, R74 ;  /* 0x0000004a004a7308 */ /* 0x000fe20000002400 */
[----:B------:R-:W-:-:S07]  /*13940*/  FMNMX.FTZ R108, R157, R108, !PT ;  /* 0x0000006c9d6c7209 */ /* 0x000fce0007810000 */
[----:B------:R-:W1:Y:S01]  /*13950*/  MUFU.TANH R100, R100 ;  /* 0x0000006400647308 */ /* 0x000e620000002400 */
[----:B0-----:R-:W-:-:S07]  /*13960*/  FSEL R149, R90, -INF , P1 ;  /* 0xff8000005a957808 */ /* 0x001fce0000800000 */
[----:B------:R-:W0:Y:S01]  /*13970*/  MUFU.TANH R80, R80 ;  /* 0x0000005000507308 */ /* 0x000e220000002400 */
[----:B------:R-:W-:-:S07]  /*13980*/  ISETP.GT.AND P1, PT, R65, 0x51, PT ;  /* 0x000000514100780c */ /* 0x000fce0003f24270 */
[----:B------:R-:W-:Y:S01]  /*13990*/  MUFU.TANH R82, R82 ;  /* 0x0000005200527308 */ /* 0x000fe20000002400 */
[----:B------:R-:W-:-:S07]  /*139a0*/  FSEL R153, R94, -INF , P3 ;  /* 0xff8000005e997808 */ /* 0x000fce0001800000 */
[----:B------:R-:W-:Y:S01]  /*139b0*/  MUFU.TANH R81, R81 ;  /* 0x0000005100517308 */ /* 0x000fe20000002400 */
[----:B--2---:R-:W-:-:S07]  /*139c0*/  FSEL R161, R96, -INF , P5 ;  /* 0xff80000060a17808 */ /* 0x004fce0002800000 */
[----:B------:R-:W2:Y:S01]  /*139d0*/  MUFU.TANH R83, R83 ;  /* 0x0000005300537308 */ /* 0x000ea20000002400 */
[----:B------:R-:W-:Y:S02]  /*139e0*/  FMNMX.FTZ R108, R93, R108, !PT ;  /* 0x0000006c5d6c7209 */ /* 0x000fe40007810000 */
[----:B------:R-:W-:Y:S02]  /*139f0*/  ISETP.GT.AND P3, PT, R65, 0x59, PT ;  /* 0x000000594100780c */ /* 0x000fe40003f64270 */
[----:B------:R-:W-:-:S03]  /*13a00*/  FSEL R95, R95, -INF , P4 ;  /* 0xff8000005f5f7808 */ /* 0x000fc60002000000 */
[----:B------:R-:W2:Y:S01]  /*13a10*/  MUFU.TANH R98, R98 ;  /* 0x0000006200627308 */ /* 0x000ea20000002400 */
[----:B------:R-:W-:Y:S02]  /*13a20*/  ISETP.GT.AND P4, PT, R65, 0x60, PT ;  /* 0x000000604100780c */ /* 0x000fe40003f84270 */
[----:B---3--:R-:W-:-:S05]  /*13a30*/  FSEL R91, R91, -INF , P2 ;  /* 0xff8000005b5b7808 */ /* 0x008fca0001000000 */
[----:B------:R-:W3:Y:S01]  /*13a40*/  MUFU.TANH R99, R99 ;  /* 0x0000006300637308 */ /* 0x000ee20000002400 */
[----:B------:R-:W-:-:S07]  /*13a50*/  ISETP.GT.AND P2, PT, R65, 0x58, PT ;  /* 0x000000584100780c */ /* 0x000fce0003f44270 */
[----:B------:R-:W3:Y:S01]  /*13a60*/  MUFU.TANH R57, R57 ;  /* 0x0000003900397308 */ /* 0x000ee20000002400 */
[----:B----4-:R-:W-:Y:S02]  /*13a70*/  FSEL R97, R97, -INF , P1 ;  /* 0xff80000061617808 */ /* 0x010fe40000800000 */
[----:B------:R-:W-:-:S05]  /*13a80*/  FMNMX.FTZ R108, R161, R108, !PT ;  /* 0x0000006ca16c7209 */ /* 0x000fca0007810000 */
[----:B------:R-:W-:Y:S01]  /*13a90*/  MUFU.TANH R60, R60 ;  /* 0x0000003c003c7308 */ /* 0x000fe20000002400 */
[----:B-1----:R-:W-:-:S07]  /*13aa0*/  FSEL R103, R103, -INF , P3 ;  /* 0xff80000067677808 */ /* 0x002fce0001800000 */
[----:B------:R-:W1:Y:S01]  /*13ab0*/  MUFU.TANH R62, R62 ;  /* 0x0000003e003e7308 */ /* 0x000e620000002400 */
[----:B------:R-:W-:Y:S02]  /*13ac0*/  FSEL R101, R101, -INF , P3 ;  /* 0xff80000065657808 */ /* 0x000fe40001800000 */
[----:B------:R-:W-:Y:S02]  /*13ad0*/  ISETP.GT.AND P3, PT, R65, 0x70, PT ;  /* 0x000000704100780c */ /* 0x000fe40003f64270 */
[----:B------:R-:W-:-:S03]  /*13ae0*/  FSEL R165, R72, -INF , P4 ;  /* 0xff80000048a57808 */ /* 0x000fc60002000000 */
[----:B------:R-:W4:Y:S01]  /*13af0*/  MUFU.TANH R73, R73 ;  /* 0x0000004900497308 */ /* 0x000f220000002400 */
[----:B------:R-:W-:Y:S02]  /*13b00*/  FSEL R163, R100, -INF , P2 ;  /* 0xff80000064a37808 */ /* 0x000fe40001000000 */
[----:B------:R-:W-:-:S05]  /*13b10*/  FMNMX.FTZ R108, R97, R108, !PT ;  /* 0x0000006c616c7209 */ /* 0x000fca0007810000 */
[----:B------:R-:W-:Y:S01]  /*13b20*/  MUFU.TANH R76, R76 ;  /* 0x0000004c004c7308 */ /* 0x000fe20000002400 */
[----:B0-----:R-:W-:-:S07]  /*13b30*/  FSEL R171, R80, -INF , P3 ;  /* 0xff80000050ab7808 */ /* 0x001fce0001800000 */
[----:B------:R-:W0:Y:S01]  /*13b40*/  MUFU.TANH R78, R78 ;  /* 0x0000004e004e7308 */ /* 0x000e220000002400 */
[----:B------:R-:W-:-:S07]  /*13b50*/  FMNMX.FTZ R108, R163, R108, !PT ;  /* 0x0000006ca36c7209 */ /* 0x000fce0007810000 */
[----:B------:R2:W-:Y:S08]  /*13b60*/  MUFU.TANH R89, R47 ;  /* 0x0000002f00597308 */ /* 0x0005f00000002400 */
[----:B------:R-:W0:Y:S01]  /*13b70*/  MUFU.TANH R102, R102 ;  /* 0x0000006600667308 */ /* 0x000e220000002400 */
[----:B--2---:R-:W-:Y:S02]  /*13b80*/  FSEL R47, R74, -INF , P4 ;  /* 0xff8000004a2f7808 */ /* 0x004fe40002000000 */
[----:B------:R-:W-:-:S05]  /*13b90*/  ISETP.GT.AND P4, PT, R65, 0x71, PT ;  /* 0x000000714100780c */ /* 0x000fca0003f84270 */
[----:B------:R2:W-:Y:S01]  /*13ba0*/  MUFU.TANH R207, R49 ;  /* 0x0000003100cf7308 */ /* 0x0005e20000002400 */
[----:B------:R-:W-:Y:S02]  /*13bb0*/  FSEL R83, R83, -INF , P4 ;  /* 0xff80000053537808 */ /* 0x000fe40002000000 */
[----:B------:R-:W-:Y:S02]  /*13bc0*/  FSEL R81, R81, -INF , P4 ;  /* 0xff80000051517808 */ /* 0x000fe40002000000 */
[----:B------:R-:W-:-:S03]  /*13bd0*/  ISETP.GT.AND P4, PT, R65, 0x88, PT ;  /* 0x000000884100780c */ /* 0x000fc60003f84270 */
[----:B------:R-:W0:Y:S01]  /*13be0*/  MUFU.TANH R77, R77 ;  /* 0x0000004d004d7308 */ /* 0x000e220000002400 */
[----:B--2---:R-:W-:Y:S02]  /*13bf0*/  FSEL R49, R82, -INF , P3 ;  /* 0xff80000052317808 */ /* 0x004fe40001800000 */
[----:B------:R-:W-:Y:S02]  /*13c00*/  ISETP.GT.AND P3, PT, R65, 0x81, PT ;  /* 0x000000814100780c */ /* 0x000fe40003f64270 */
[----:B------:R-:W-:Y:S02]  /*13c10*/  FSEL R159, R98, -INF , P5 ;  /* 0xff800000629f7808 */ /* 0x000fe40002800000 */
[----:B---3--:R-:W-:Y:S02]  /*13c20*/  FSEL R99, R99, -INF , P1 ;  /* 0xff80000063637808 */ /* 0x008fe40000800000 */
[----:B------:R-:W-:Y:S02]  /*13c30*/  FSEL R179, R57, -INF , P3 ;  /* 0xff80000039b37808 */ /* 0x000fe40001800000 */
[----:B------:R-:W-:-:S02]  /*13c40*/  ISETP.GT.AND P5, PT, R65, 0x61, PT ;  /* 0x000000614100780c */ /* 0x000fc40003fa4270 */
[----:B------:R-:W-:Y:S02]  /*13c50*/  ISETP.GT.AND P1, PT, R65, 0x68, PT ;  /* 0x000000684100780c */ /* 0x000fe40003f24270 */
[----:B------:R-:W-:Y:S02]  /*13c60*/  FMNMX.FTZ R108, R101, R108, !PT ;  /* 0x0000006c656c7209 */ /* 0x000fe40007810000 */
[----:B-1----:R-:W-:Y:S02]  /*13c70*/  FSEL R57, R62, -INF , P4 ;  /* 0xff8000003e397808 */ /* 0x002fe40002000000 */
[----:B------:R-:W-:Y:S01]  /*13c80*/  FSEL R181, R60, -INF , P4 ;  /* 0xff8000003cb57808 */ /* 0x000fe20002000000 */
[----:B------:R-:W1:Y:S01]  /*13c90*/  MUFU.TANH R75, R75 ;  /* 0x0000004b004b7308 */ /* 0x000e620000002400 */
[----:B------:R-:W-:Y:S02]  /*13ca0*/  ISETP.GT.AND P4, PT, R65, 0x99, PT ;  /* 0x000000994100780c */ /* 0x000fe40003f84270 */
[----:B----4-:R-:W-:-:S02]  /*13cb0*/  FSEL R73, R73, -INF , P5 ;  /* 0xff80000049497808 */ /* 0x010fc40002800000 */
[----:B0-----:R-:W-:Y:S02]  /*13cc0*/  FSEL R167, R78, -INF , P1 ;  /* 0xff8000004ea77808 */ /* 0x001fe40000800000 */
[----:B------:R-:W-:Y:S01]  /*13cd0*/  FSEL R169, R76, -INF , P1 ;  /* 0xff8000004ca97808 */ /* 0x000fe20000800000 */
[----:B------:R-:W0:Y:S01]  /*13ce0*/  MUFU.TANH R79, R79 ;  /* 0x0000004f004f7308 */ /* 0x000e220000002400 */
[----:B------:R-:W-:Y:S01]  /*13cf0*/  FMNMX.FTZ R108, R165, R108, !PT ;  /* 0x0000006ca56c7209 */ /* 0x000fe20007810000 */
[----:B------:R-:W-:Y:S02]  /*13d00*/  WARPGROUP.DEPBAR.LE gsb0, 0x0 ;  /* 0x00008000000079c5 */ /* 0x000fe40000010000 */
[----:B------:R-:W-:Y:S02]  /*13d10*/  ISETP.GT.AND P1, PT, R65, 0x79, PT ;  /* 0x000000794100780c */ /* 0x000fe40003f24270 */
[----:B------:R-:W-:Y:S01]  /*13d20*/  FSEL R187, R66, -INF , P4 ;  /* 0xff80000042bb7808 */ /* 0x000fe20002000000 */
[----:B------:R-:W-:Y:S01]  /*13d30*/  FMUL.FTZ R66, R2, R38 ;  /* 0x0000002602427220 */ /* 0x000fe20000410000 */
[----:B------:R2:W-:Y:S01]  /*13d40*/  MUFU.TANH R205, R45 ;  /* 0x0000002d00cd7308 */ /* 0x0005e20000002400 */
[----:B------:R-:W-:-:S02]  /*13d50*/  FMNMX.FTZ R38, R13, R120, !PT ;  /* 0x000000780d267209 */ /* 0x000fc40007810000 */
[----:B------:R-:W-:Y:S02]  /*13d60*/  FMNMX.FTZ R108, R73, R108, !PT ;  /* 0x0000006c496c7209 */ /* 0x000fe40007810000 */
[----:B------:R-:W-:Y:S02]  /*13d70*/  FSEL R85, R85, -INF , P1 ;  /* 0xff80000055557808 */ /* 0x000fe40000800000 */
[----:B------:R-:W-:Y:S01]  /*13d80*/  FSEL R175, R84, -INF , P1 ;  /* 0xff80000054af7808 */ /* 0x000fe20000800000 */
[----:B------:R-:W-:Y:S01]  /*13d90*/  MUFU.TANH R56, R56 ;  /* 0x0000003800387308 */ /* 0x000fe20000002400 */
[----:B--2---:R-:W-:Y:S02]  /*13da0*/  FSEL R45, R102, -INF , P2 ;  /* 0xff800000662d7808 */ /* 0x004fe40001000000 */
[C---:B------:R-:W-:Y:S02]  /*13db0*/  ISETP.GT.AND P2, PT, R65.reuse, 0x69, PT ;  /* 0x000000694100780c */ /* 0x040fe40003f44270 */
[----:B------:R-:W-:-:S03]  /*13dc0*/  ISETP.GT.AND P1, PT, R65, 0x90, PT ;  /* 0x000000904100780c */ /* 0x000fc60003f24270 */
[----:B------:R-:W2:Y:S01]  /*13dd0*/  MUFU.TANH R58, R58 ;  /* 0x0000003a003a7308 */ /* 0x000ea20000002400 */
[----:B------:R-:W-:Y:S02]  /*13de0*/  FMNMX.FTZ R38, R21, R38, !PT ;  /* 0x0000002615267209 */ /* 0x000fe40007810000 */
[----:B------:R-:W-:Y:S02]  /*13df0*/  FSEL R77, R77, -INF , P2 ;  /* 0xff8000004d4d7808 */ /* 0x000fe40001000000 */
[----:B------:R-:W-:-:S03]  /*13e00*/  FMNMX.FTZ R108, R169, R108, !PT ;  /* 0x0000006ca96c7209 */ /* 0x000fc60007810000 */
[----:B------:R3:W-:Y:S01]  /*13e10*/  MUFU.TANH R211, R53 ;  /* 0x0000003500d37308 */ /* 0x0007e20000002400 */
[----:B------:R-:W-:Y:S02]  /*13e20*/  FMNMX.FTZ R108, R77, R108, !PT ;  /* 0x0000006c4d6c7209 */ /* 0x000fe40007810000 */
[----:B-1----:R-:W-:Y:S02]  /*13e30*/  FSEL R75, R75, -INF , P5 ;  /* 0xff8000004b4b7808 */ /* 0x002fe40002800000 */
[----:B---3--:R-:W-:Y:S02]  /*13e40*/  FSEL R53, R40, -INF , P1 ;  /* 0xff80000028357808 */ /* 0x008fe40000800000 */
[----:B------:R-:W-:Y:S02]  /*13e50*/  FMNMX.FTZ R40, R43, R38, !PT ;  /* 0x000000262b287209 */ /* 0x000fe40007810000 */
[----:B------:R-:W-:Y:S02]  /*13e60*/  ISETP.GT.AND P5, PT, R65, 0x78, PT ;  /* 0x000000784100780c */ /* 0x000fe40003fa4270 */
[----:B------:R-:W-:-:S02]  /*13e70*/  FMNMX.FTZ R40, R67, R40, !PT ;  /* 0x0000002843287209 */ /* 0x000fc40007810000 */
[----:B0-----:R-:W-:Y:S02]  /*13e80*/  FSEL R79, R79, -INF , P2 ;  /* 0xff8000004f4f7808 */ /* 0x001fe40001000000 */
[----:B------:R-:W-:Y:S02]  /*13e90*/  FMNMX.FTZ R108, R171, R108, !PT ;  /* 0x0000006cab6c7209 */ /* 0x000fe40007810000 */
[----:B------:R-:W-:Y:S01]  /*13ea0*/  ISETP.GT.AND P2, PT, R65, 0x80, PT ;  /* 0x000000804100780c */ /* 0x000fe20003f44270 */
[----:B------:R0:W-:Y:S01]  /*13eb0*/  MUFU.TANH R201, R51 ;  /* 0x0000003300c97308 */ /* 0x0001e20000002400 */
[----:B------:R-:W-:Y:S02]  /*13ec0*/  FMNMX.FTZ R40, R69, R40, !PT ;  /* 0x0000002845287209 */ /* 0x000fe40007810000 */
[----:B------:R-:W-:Y:S02]  /*13ed0*/  FMNMX.FTZ R108, R81, R108, !PT ;  /* 0x0000006c516c7209 */ /* 0x000fe40007810000 */
[----:B--2---:R-:W-:-:S02]  /*13ee0*/  FSEL R173, R58, -INF , P2 ;  /* 0xff8000003aad7808 */ /* 0x004fc40001000000 */
[----:B------:R-:W-:Y:S01]  /*13ef0*/  FSEL R177, R56, -INF , P2 ;  /* 0xff80000038b17808 */ /* 0x000fe20001000000 */
[----:B------:R-:W1:Y:S01]  /*13f00*/  MUFU.TANH R59, R59 ;  /* 0x0000003b003b7308 */ /* 0x000e620000002400 */
[----:B0-----:R-:W-:Y:S02]  /*13f10*/  FSEL R51, R14, -INF , P5 ;  /* 0xff8000000e337808 */ /* 0x001fe40002800000 */
[----:B------:R-:W-:Y:S02]  /*13f20*/  ISETP.GT.AND P2, PT, R65, 0x91, PT ;  /* 0x000000914100780c */ /* 0x000fe40003f44270 */
[----:B------:R-:W-:Y:S01]  /*13f30*/  FMNMX.FTZ R40, R71, R40, !PT ;  /* 0x0000002847287209 */ /* 0x000fe20007810000 */
[----:B------:R-:W-:Y:S01]  /*13f40*/  FMUL.FTZ R14, R2, R25 ;  /* 0x00000019020e7220 */ /* 0x000fe20000410000 */
[----:B------:R-:W-:Y:S01]  /*13f50*/  FMNMX.FTZ R108, R51, R108, !PT ;  /* 0x0000006c336c7209 */ /* 0x000fe20007810000 */
[----:B------:R-:W0:Y:S01]  /*13f60*/  MUFU.TANH R61, R61 ;  /* 0x0000003d003d7308 */ /* 0x000e220000002400 */
[----:B------:R-:W-:-:S02]  /*13f70*/  FSEL R25, R42, -INF , P2 ;  /* 0xff8000002a197808 */ /* 0x000fc40001000000 */
[----:B------:R-:W-:Y:S02]  /*13f80*/  FMNMX.FTZ R42, R87, R40, !PT ;  /* 0x00000028572a7209 */ /* 0x000fe40007810000 */
[----:B------:R-:W-:-:S03]  /*13f90*/  FMNMX.FTZ R108, R175, R108, !PT ;  /* 0x0000006caf6c7209 */ /* 0x000fc60007810000 */
[----:B------:R-:W2:Y:S01]  /*13fa0*/  MUFU.TANH R44, R86 ;  /* 0x00000056002c7308 */ /* 0x000ea20000002400 */
[----:B------:R-:W-:Y:S02]  /*13fb0*/  FMNMX.FTZ R42, R133, R42, !PT ;  /* 0x0000002a852a7209 */ /* 0x000fe40007810000 */
[----:B------:R-:W-:-:S05]  /*13fc0*/  FMNMX.FTZ R108, R177, R108, !PT ;  /* 0x0000006cb16c7209 */ /* 0x000fca0007810000 */
[----:B------:R-:W3:Y:S01]  /*13fd0*/  MUFU.TANH R64, R64 ;  /* 0x0000004000407308 */ /* 0x000ee20000002400 */
[----:B------:R-:W-:Y:S02]  /*13fe0*/  FSEL R15, R15, -INF , P5 ;  /* 0xff8000000f0f7808 */ /* 0x000fe40002800000 */
[----:B------:R-:W-:Y:S02]  /*13ff0*/  FMNMX.FTZ R42, R107, R42, !PT ;  /* 0x0000002a6b2a7209 */ /* 0x000fe40007810000 */
[----:B------:R-:W-:Y:S02]  /*14000*/  ISETP.GT.AND P5, PT, R65, 0x89, PT ;  /* 0x000000894100780c */ /* 0x000fe40003fa4270 */
[----:B------:R-:W-:Y:S01]  /*14010*/  FMNMX.FTZ R108, R179, R108, !PT ;  /* 0x0000006cb36c7209 */ /* 0x000fe20007810000 */
[----:B------:R-:W4:Y:S01]  /*14020*/  MUFU.TANH R63, R63 ;  /* 0x0000003f003f7308 */ /* 0x000f220000002400 */
[----:B-1----:R-:W-:Y:S02]  /*14030*/  FSEL R59, R59, -INF , P3 ;  /* 0xff8000003b3b7808 */ /* 0x002fe40001800000 */
[----:B------:R-:W-:-:S02]  /*14040*/  ISETP.GT.AND P3, PT, R65, 0x98, PT ;  /* 0x000000984100780c */ /* 0x000fc40003f64270 */
[----:B------:R-:W-:Y:S02]  /*14050*/  FMNMX.FTZ R42, R105, R42, !PT ;  /* 0x0000002a692a7209 */ /* 0x000fe40007810000 */
[----:B0-----:R-:W-:Y:S01]  /*14060*/  FSEL R61, R61, -INF , P5 ;  /* 0xff8000003d3d7808 */ /* 0x001fe20002800000 */
[----:B------:R-:W0:Y:S01]  /*14070*/  MUFU.TANH R46, R46 ;  /* 0x0000002e002e7308 */ /* 0x000e220000002400 */
[----:B------:R-:W-:Y:S02]  /*14080*/  FMNMX.FTZ R108, R181, R108, !PT ;  /* 0x0000006cb56c7209 */ /* 0x000fe40007810000 */
[----:B--2---:R-:W-:Y:S02]  /*14090*/  FSEL R183, R44, -INF , P3 ;  /* 0xff8000002cb77808 */ /* 0x004fe40001800000 */
[----:B------:R-:W-:Y:S02]  /*140a0*/  FMNMX.FTZ R44, R111, R42, !PT ;  /* 0x0000002a6f2c7209 */ /* 0x000fe40007810000 */
[----:B------:R-:W-:Y:S01]  /*140b0*/  FMNMX.FTZ R108, R61, R108, !PT ;  /* 0x0000006c3d6c7209 */ /* 0x000fe20007810000 */
[----:B------:R3:W-:Y:S01]  /*140c0*/  MUFU.TANH R221, R55 ;  /* 0x0000003700dd7308 */ /* 0x0007e20000002400 */
[----:B------:R-:W-:-:S02]  /*140d0*/  FMNMX.FTZ R44, R141, R44, !PT ;  /* 0x0000002c8d2c7209 */ /* 0x000fc40007810000 */
[----:B------:R-:W-:Y:S02]  /*140e0*/  FSEL R41, R41, -INF , P2 ;  /* 0xff80000029297808 */ /* 0x000fe40001000000 */
[----:B---3--:R-:W-:-:S03]  /*140f0*/  FSEL R55, R64, -INF , P1 ;  /* 0xff80000040377808 */ /* 0x008fc60000800000 */
[----:B------:R-:W1:Y:S01]  /*14100*/  MUFU.TANH R104, R140 ;  /* 0x0000008c00687308 */ /* 0x000e620000002400 */
[----:B------:R-:W-:Y:S02]  /*14110*/  FMNMX.FTZ R108, R55, R108, !PT ;  /* 0x0000006c376c7209 */ /* 0x000fe40007810000 */
[----:B------:R-:W-:Y:S02]  /*14120*/  FMNMX.FTZ R44, R115, R44, !PT ;  /* 0x0000002c732c7209 */ /* 0x000fe40007810000 */
[----:B------:R-:W-:-:S03]  /*14130*/  FSEL R185, R12, -INF , P3 ;  /* 0xff8000000cb97808 */ /* 0x000fc60001800000 */
[----:B------:R-:W2:Y:S01]  /*14140*/  MUFU.TANH R88, R134 ;  /* 0x0000008600587308 */ /* 0x000ea20000002400 */
[----:B------:R-:W-:Y:S02]  /*14150*/  FMNMX.FTZ R108, R41, R108, !PT ;  /* 0x0000006c296c7209 */ /* 0x000fe40007810000 */
[----:B------:R-:W-:Y:S02]  /*14160*/  ISETP.GT.AND P2, PT, R65, 0xa8, PT ;  /* 0x000000a84100780c */ /* 0x000fe40003f44270 */
[----:B----4-:R-:W-:Y:S02]  /*14170*/  FSEL R63, R63, -INF , P5 ;  /* 0xff8000003f3f7808 */ /* 0x010fe40002800000 */
[----:B------:R-:W-:Y:S01]  /*14180*/  FMNMX.FTZ R44, R113, R44, !PT ;  /* 0x0000002c712c7209 */ /* 0x000fe20007810000 */
[----:B------:R-:W3:Y:S01]  /*14190*/  MUFU.TANH R48, R48 ;  /* 0x0000003000307308 */ /* 0x000ee20000002400 */
[----:B------:R-:W-:Y:S02]  /*141a0*/  ISETP.GT.AND P5, PT, R65, 0xa0, PT ;  /* 0x000000a04100780c */ /* 0x000fe40003fa4270 */
[----:B------:R-:W-:-:S02]  /*141b0*/  FMNMX.FTZ R108, R185, R108, !PT ;  /* 0x0000006cb96c7209 */ /* 0x000fc40007810000 */
[----:B0-----:R-:W-:Y:S02]  /*141c0*/  FSEL R195, R46, -INF , P2 ;  /* 0xff8000002ec37808 */ /* 0x001fe40001000000 */
[----:B------:R-:W-:Y:S01]  /*141d0*/  FMNMX.FTZ R46, R119, R44, !PT ;  /* 0x0000002c772e7209 */ /* 0x000fe20007810000 */
[----:B------:R-:W0:Y:S01]  /*141e0*/  MUFU.TANH R86, R142 ;  /* 0x0000008e00567308 */ /* 0x000e220000002400 */
[----:B------:R-:W-:Y:S02]  /*141f0*/  ISETP.GT.AND P1, PT, R65, 0xa1, PT ;  /* 0x000000a14100780c */ /* 0x000fe40003f24270 */
[----:B------:R-:W-:Y:S02]  /*14200*/  FSEL R191, R70, -INF , P5 ;  /* 0xff80000046bf7808 */ /* 0x000fe40002800000 */
[----:B------:R-:W-:Y:S02]  /*14210*/  FMNMX.FTZ R108, R187, R108, !PT ;  /* 0x0000006cbb6c7209 */ /* 0x000fe40007810000 */
[----:B------:R-:W-:Y:S01]  /*14220*/  FMNMX.FTZ R46, R149, R46, !PT ;  /* 0x0000002e952e7209 */ /* 0x000fe20007810000 */
[----:B------:R-:W4:Y:S01]  /*14230*/  MUFU.TANH R106, R138 ;  /* 0x0000008a006a7308 */ /* 0x000f220000002400 */
[----:B-1----:R-:W-:-:S02]  /*14240*/  FSEL R197, R104, -INF , P1 ;  /* 0xff80000068c57808 */ /* 0x002fc40000800000 */
[----:B------:R-:W-:Y:S01]  /*14250*/  FMNMX.FTZ R108, R191, R108, !PT ;  /* 0x0000006cbf6c7209 */ /* 0x000fe20007810000 */
[C---:B------:R-:W-:Y:S01]  /*14260*/  FMUL.FTZ R219, R2.reuse, R27 ;  /* 0x0000001b02db7220 */ /* 0x040fe20000410000 */
[----:B------:R-:W-:Y:S01]  /*14270*/  FMNMX.FTZ R46, R91, R46, !PT ;  /* 0x0000002e5b2e7209 */ /* 0x000fe20007810000 */
[----:B------:R-:W-:Y:S01]  /*14280*/  FMUL.FTZ R223, R2, R24 ;  /* 0x0000001802df7220 */ /* 0x000fe20000410000 */
[----:B------:R-:W-:Y:S01]  /*14290*/  ISETP.GT.AND P3, PT, R65, 0xa9, PT ;  /* 0x000000a94100780c */ /* 0x000fe20003f64270 */
[----:B------:R-:W1:Y:S01]  /*142a0*/  MUFU.TANH R52, R52 ;  /* 0x0000003400347308 */ /* 0x000e620000002400 */
[----:B--2---:R-:W-:Y:S02]  /*142b0*/  FSEL R199, R88, -INF , P2 ;  /* 0xff80000058c77808 */ /* 0x004fe40001000000 */
[----:B------:R-:W-:Y:S02]  /*142c0*/  FMNMX.FTZ R108, R197, R108, !PT ;  /* 0x0000006cc56c7209 */ /* 0x000fe40007810000 */
[----:B------:R-:W-:-:S02]  /*142d0*/  FSEL R27, R68, -INF , P4 ;  /* 0xff800000441b7808 */ /* 0x000fc40002000000 */
[----:B------:R-:W-:Y:S02]  /*142e0*/  ISETP.GT.AND P4, PT, R65, 0xb0, PT ;  /* 0x000000b04100780c */ /* 0x000fe40003f84270 */
[----:B------:R-:W-:Y:S01]  /*142f0*/  FMNMX.FTZ R46, R153, R46, !PT ;  /* 0x0000002e992e7209 */ /* 0x000fe20007810000 */
[----:B------:R-:W2:Y:S01]  /*14300*/  MUFU.TANH R50, R50 ;  /* 0x0000003200327308 */ /* 0x000ea20000002400 */
[----:B------:R-:W-:Y:S02]  /*14310*/  FSEL R205, R205, -INF , P3 ;  /* 0xff800000cdcd7808 */ /* 0x000fe40001800000 */
[----:B------:R-:W-:Y:S02]  /*14320*/  FMNMX.FTZ R108, R199, R108, !PT ;  /* 0x0000006cc76c7209 */ /* 0x000fe40007810000 */
[----:B---3--:R-:W-:Y:S02]  /*14330*/  FSEL R209, R48, -INF , P4 ;  /* 0xff80000030d17808 */ /* 0x008fe40002000000 */
[----:B0-----:R-:W-:Y:S01]  /*14340*/  FSEL R189, R86, -INF , P5 ;  /* 0xff80000056bd7808 */ /* 0x001fe20002800000 */
[----:B------:R-:W0:Y:S01]  /*14350*/  MUFU.TANH R223, R223 ;  /* 0x000000df00df7308 */ /* 0x000e220000002400 */
[----:B------:R-:W-:Y:S01]  /*14360*/  FMNMX.FTZ R48, R95, R46, !PT ;  /* 0x0000002e5f307209 */ /* 0x000fe20007810000 */
[----:B------:R-:W-:Y:S01]  /*14370*/  FMUL.FTZ R28, R2, R28 ;  /* 0x0000001c021c7220 */ /* 0x000fe20000410000 */
[----:B------:R-:W-:-:S02]  /*14380*/  ISETP.GT.AND P5, PT, R65, 0xb1, PT ;  /* 0x000000b14100780c */ /* 0x000fc40003fa4270 */
[----:B------:R-:W-:Y:S01]  /*14390*/  FMNMX.FTZ R108, R205, R108, !PT ;  /* 0x0000006ccd6c7209 */ /* 0x000fe20007810000 */
[----:B------:R-:W-:Y:S01]  /*143a0*/  FMUL.FTZ R12, R2, R29 ;  /* 0x0000001d020c7220 */ /* 0x000fe20000410000 */
[----:B----4-:R-:W-:Y:S01]  /*143b0*/  FSEL R193, R106, -INF , P1 ;  /* 0xff8000006ac17808 */ /* 0x010fe20000800000 */
[----:B------:R-:W3:Y:S01]  /*143c0*/  MUFU.TANH R14, R14 ;  /* 0x0000000e000e7308 */ /* 0x000ee20000002400 */
[----:B------:R-:W-:Y:S02]  /*143d0*/  FMNMX.FTZ R48, R159, R48, !PT ;  /* 0x000000309f307209 */ /* 0x000fe40007810000 */
[----:B------:R-:W-:Y:S02]  /*143e0*/  ISETP.GT.AND P1, PT, R65, 0xb8, PT ;  /* 0x000000b84100780c */ /* 0x000fe40003f24270 */
[----:B------:R-:W-:Y:S02]  /*143f0*/  FSEL R207, R207, -INF , P5 ;  /* 0xff800000cfcf7808 */ /* 0x000fe40002800000 */
[----:B------:R-:W-:Y:S01]  /*14400*/  FMNMX.FTZ R108, R209, R108, !PT ;  /* 0x0000006cd16c7209 */ /* 0x000fe20007810000 */
[----:B------:R-:W4:Y:S01]  /*14410*/  MUFU.TANH R54, R54 ;  /* 0x0000003600367308 */ /* 0x000f220000002400 */
[----:B------:R-:W-:Y:S01]  /*14420*/  FMNMX.FTZ R48, R99, R48, !PT ;  /* 0x0000003063307209 */ /* 0x000fe20007810000 */
[C---:B------:R-:W-:Y:S01]  /*14430*/  FMUL.FTZ R217, R2.reuse, R26 ;  /* 0x0000001a02d97220 */ /* 0x040fe20000410000 */
[----:B------:R-:W-:Y:S01]  /*14440*/  ISETP.GT.AND P2, PT, R65, 0xb9, PT ;  /* 0x000000b94100780c */ /* 0x000fe20003f44270 */
[----:B------:R-:W-:Y:S01]  /*14450*/  FMUL.FTZ R32, R2, R32 ;  /* 0x0000002002207220 */ /* 0x000fe20000410000 */
[----:B-1----:R-:W-:-:S02]  /*14460*/  FSEL R213, R52, -INF , P1 ;  /* 0xff80000034d57808 */ /* 0x002fc40000800000 */
[----:B------:R-:W-:Y:S01]  /*14470*/  FMNMX.FTZ R108, R207, R108, !PT ;  /* 0x0000006ccf6c7209 */ /* 0x000fe20007810000 */
[----:B------:R-:W1:Y:S01]  /*14480*/  MUFU.TANH R28, R28 ;  /* 0x0000001c001c7308 */ /* 0x000e620000002400 */
[----:B------:R-:W-:Y:S02]  /*14490*/  FSEL R29, R89, -INF , P3 ;  /* 0xff800000591d7808 */ /* 0x000fe40001800000 */
[----:B------:R-:W-:Y:S01]  /*144a0*/  FMNMX.FTZ R48, R45, R48, !PT ;  /* 0x000000302d307209 */ /* 0x000fe20007810000 */
[----:B------:R-:W-:Y:S01]  /*144b0*/  FMUL.FTZ R24, R2, R33 ;  /* 0x0000002102187220 */ /* 0x000fe20000410000 */
[----:B------:R-:W-:-:S03]  /*144c0*/  ISETP.GT.AND P3, PT, R65, 0xc0, PT ;  /* 0x000000c04100780c */ /* 0x000fc60003f64270 */
[----:B------:R-:W1:Y:S01]  /*144d0*/  MUFU.TANH R12, R12 ;  /* 0x0000000c000c7308 */ /* 0x000e620000002400 */
[----:B------:R-:W-:Y:S02]  /*144e0*/  FSEL R211, R211, -INF , P2 ;  /* 0xff800000d3d37808 */ /* 0x000fe40001000000 */
[----:B------:R-:W-:Y:S02]  /*144f0*/  FMNMX.FTZ R108, R213, R108, !PT ;  /* 0x0000006cd56c7209 */ /* 0x000fe40007810000 */
[----:B--2---:R-:W-:Y:S01]  /*14500*/  FSEL R203, R50, -INF , P4 ;  /* 0xff80000032cb7808 */ /* 0x004fe20002000000 */
[C---:B------:R-:W-:Y:S01]  /*14510*/  FMUL.FTZ R30, R2.reuse, R30 ;  /* 0x0000001e021e7220 */ /* 0x040fe20000410000 */
[----:B------:R-:W-:Y:S01]  /*14520*/  FMNMX.FTZ R50, R103, R48, !PT ;  /* 0x0000003067327209 */ /* 0x000fe20007810000 */
[----:B------:R-:W2:Y:S01]  /*14530*/  MUFU.TANH R217, R217 ;  /* 0x000000d900d97308 */ /* 0x000ea20000002400 */
[----:B------:R-:W-:Y:S01]  /*14540*/  ISETP.GT.AND P4, PT, R65, 0xc1, PT ;  /* 0x000000c14100780c */ /* 0x000fe20003f84270 */
[----:B------:R-:W-:Y:S01]  /*14550*/  FMUL.FTZ R36, R2, R36 ;  /* 0x0000002402247220 */ /* 0x000fe20000410000 */
[----:B0-----:R-:W-:-:S02]  /*14560*/  FSEL R223, R223, -INF , P3 ;  /* 0xff800000dfdf7808 */ /* 0x001fc40001800000 */
[----:B------:R-:W-:-:S03]  /*14570*/  FMNMX.FTZ R108, R211, R108, !PT ;  /* 0x0000006cd36c7209 */ /* 0x000fc60007810000 */
[----:B------:R-:W0:Y:S01]  /*14580*/  MUFU.TANH R32, R32 ;  /* 0x0000002000207308 */ /* 0x000e220000002400 */
[----:B------:R-:W-:Y:S02]  /*14590*/  FSEL R201, R201, -INF , P5 ;  /* 0xff800000c9c97808 */ /* 0x000fe40002800000 */
[----:B------:R-:W-:Y:S02]  /*145a0*/  FMNMX.FTZ R50, R47, R50, !PT ;  /* 0x000000322f327209 */ /* 0x000fe40007810000 */
[----:B------:R-:W-:-:S03]  /*145b0*/  ISETP.GT.AND P5, PT, R65, 0xc8, PT ;  /* 0x000000c84100780c */ /* 0x000fc60003fa4270 */
[----:B------:R-:W0:Y:S01]  /*145c0*/  MUFU.TANH R219, R219 ;  /* 0x000000db00db7308 */ /* 0x000e220000002400 */
[----:B---3--:R-:W-:Y:S02]  /*145d0*/  FSEL R215, R14, -INF , P4 ;  /* 0xff8000000ed77808 */ /* 0x008fe40002000000 */
[----:B------:R-:W-:Y:S01]  /*145e0*/  FMNMX.FTZ R108, R223, R108, !PT ;  /* 0x0000006cdf6c7209 */ /* 0x000fe20007810000 */
[----:B------:R-:W-:Y:S01]  /*145f0*/  FMUL.FTZ R37, R2, R37 ;  /* 0x0000002502257220 */ /* 0x000fe20000410000 */
[----:B----4-:R-:W-:-:S03]  /*14600*/  FSEL R33, R54, -INF , P1 ;  /* 0xff80000036217808 */ /* 0x010fc60000800000 */
[----:B------:R-:W3:Y:S01]  /*14610*/  MUFU.TANH R24, R24 ;  /* 0x0000001800187308 */ /* 0x000ee20000002400 */
[----:B------:R-:W-:Y:S02]  /*14620*/  ISETP.GT.AND P1, PT, R65, 0xc9, PT ;  /* 0x000000c94100780c */ /* 0x000fe40003f24270 */
[----:B------:R-:W-:Y:S02]  /*14630*/  FMNMX.FTZ R50, R75, R50, !PT ;  /* 0x000000324b327209 */ /* 0x000fe40007810000 */
[----:B-1----:R-:W-:-:S03]  /*14640*/  FSEL R14, R28, -INF , P5 ;  /* 0xff8000001c0e7808 */ /* 0x002fc60002800000 */
[----:B------:R-:W1:Y:S01]  /*14650*/  MUFU.TANH R30, R30 ;  /* 0x0000001e001e7308 */ /* 0x000e620000002400 */
[----:B------:R-:W-:Y:S02]  /*14660*/  FMNMX.FTZ R89, R215, R108, !PT ;  /* 0x0000006cd7597209 */ /* 0x000fe40007810000 */
[----:B------:R-:W-:-:S05]  /*14670*/  FSEL R221, R221, -INF , P2 ;  /* 0xff800000dddd7808 */ /* 0x000fca0001000000 */
[----:B------:R-:W4:Y:S01]  /*14680*/  MUFU.TANH R36, R36 ;  /* 0x0000002400247308 */ /* 0x000f220000002400 */
[----:B------:R-:W-:Y:S02]  /*14690*/  FSEL R237, R12, -INF , P1 ;  /* 0xff8000000ced7808 */ /* 0x000fe40000800000 */
[----:B------:R-:W-:Y:S02]  /*146a0*/  FMNMX.FTZ R50, R167, R50, !PT ;  /* 0x00000032a7327209 */ /* 0x000fe40007810000 */
[----:B------:R-:W-:Y:S02]  /*146b0*/  ISETP.GT.AND P2, PT, R65, 0xd0, PT ;  /* 0x000000d04100780c */ /* 0x000fe40003f44270 */
[----:B------:R-:W-:Y:S01]  /*146c0*/  FMNMX.FTZ R12, R14, R89, !PT ;  /* 0x000000590e0c7209 */ /* 0x000fe20007810000 */
[----:B------:R1:W4:Y:S01]  /*146d0*/  MUFU.TANH R26, R37 ;  /* 0x00000025001a7308 */ /* 0x0003220000002400 */
[----:B--2---:R-:W-:Y:S02]  /*146e0*/  FSEL R217, R217, -INF , P3 ;  /* 0xff800000d9d97808 */ /* 0x004fe40001800000 */
[----:B------:R-:W-:-:S02]  /*146f0*/  FMNMX.FTZ R52, R79, R50, !PT ;  /* 0x000000324f347209 */ /* 0x000fc40007810000 */
[----:B------:R-:W-:Y:S02]  /*14700*/  ISETP.GT.AND P3, PT, R65, 0xd1, PT ;  /* 0x000000d14100780c */ /* 0x000fe40003f64270 */
[----:B0-----:R-:W-:Y:S02]  /*14710*/  FSEL R233, R32, -INF , P2 ;  /* 0xff80000020e97808 */ /* 0x001fe40001000000 */
[----:B------:R-:W-:Y:S02]  /*14720*/  FMNMX.FTZ R12, R237, R12, !PT ;  /* 0x0000000ced0c7209 */ /* 0x000fe40007810000 */
[----:B------:R-:W-:Y:S02]  /*14730*/  FSEL R219, R219, -INF , P4 ;  /* 0xff800000dbdb7808 */ /* 0x000fe40002000000 */
[----:B------:R-:W-:Y:S02]  /*14740*/  FMNMX.FTZ R52, R49, R52, !PT ;  /* 0x0000003431347209 */ /* 0x000fe40007810000 */
[----:B------:R-:W-:-:S02]  /*14750*/  ISETP.GT.AND P4, PT, R65, 0xd8, PT ;  /* 0x000000d84100780c */ /* 0x000fc40003f84270 */
[----:B---3--:R-:W-:Y:S02]  /*14760*/  FSEL R227, R24, -INF , P3 ;  /* 0xff80000018e37808 */ /* 0x008fe40001800000 */
[----:B------:R-:W-:Y:S02]  /*14770*/  FMNMX.FTZ R12, R233, R12, !PT ;  /* 0x0000000ce90c7209 */ /* 0x000fe40007810000 */
[----:B-1----:R-:W-:Y:S02]  /*14780*/  FSEL R37, R30, -INF , P5 ;  /* 0xff8000001e257808 */ /* 0x002fe40002800000 */
[----:B------:R-:W-:Y:S02]  /*14790*/  FMNMX.FTZ R52, R83, R52, !PT ;  /* 0x0000003453347209 */ /* 0x000fe40007810000 */
[----:B------:R-:W-:Y:S02]  /*147a0*/  ISETP.GT.AND P5, PT, R65, 0xd9, PT ;  /* 0x000000d94100780c */ /* 0x000fe40003fa4270 */
[----:B----4-:R-:W-:-:S02]  /*147b0*/  FSEL R225, R36, -INF , P4 ;  /* 0xff80000024e17808 */ /* 0x010fc40002000000 */
[----:B------:R-:W-:Y:S02]  /*147c0*/  FMNMX.FTZ R12, R227, R12, !PT ;  /* 0x0000000ce30c7209 */ /* 0x000fe40007810000 */
[----:B------:R-:W-:Y:S02]  /*147d0*/  FMNMX.FTZ R52, R15, R52, !PT ;  /* 0x000000340f347209 */ /* 0x000fe40007810000 */
[----:B------:R-:W-:Y:S02]  /*147e0*/  FSEL R65, R26, -INF , P5 ;  /* 0xff8000001a417808 */ /* 0x000fe40002800000 */
[----:B------:R-:W-:Y:S02]  /*147f0*/  FMNMX.FTZ R12, R225, R12, !PT ;  /* 0x0000000ce10c7209 */ /* 0x000fe40007810000 */
[----:B------:R-:W-:Y:S02]  /*14800*/  FMNMX.FTZ R52, R85, R52, !PT ;  /* 0x0000003455347209 */ /* 0x000fe40007810000 */
[----:B------:R-:W-:-:S02]  /*14810*/  FMNMX.FTZ R24, R65, R12, !PT ;  /* 0x0000000c41187209 */ /* 0x000fc40007810000 */
        /* <DEDUP_REMOVED lines=14> */
[----:B------:R-:W-:Y:S01]  /*14900*/  FMNMX.FTZ R58, R29, R58, !PT ;  /* 0x0000003a1d3a7209 */ /* 0x000fe20007810000 */
[----:B------:R-:W-:-:S03]  /*14910*/  FMUL.FTZ R60, R2, R31 ;  /* 0x0000001f023c7220 */ /* 0x000fc60000410000 */
[----:B------:R-:W-:Y:S01]  /*14920*/  FMNMX.FTZ R58, R203, R58, !PT ;  /* 0x0000003acb3a7209 */ /* 0x000fe20007810000 */
[----:B------:R-:W-:-:S03]  /*14930*/  FMUL.FTZ R62, R2, R34 ;  /* 0x00000022023e7220 */ /* 0x000fc60000410000 */
[----:B------:R-:W-:Y:S01]  /*14940*/  FMNMX.FTZ R70, R201, R58, !PT ;  /* 0x0000003ac9467209 */ /* 0x000fe20007810000 */
[----:B------:R-:W1:Y:S01]  /*14950*/  MUFU.TANH R60, R60 ;  /* 0x0000003c003c7308 */ /* 0x000e620000002400 */
[----:B------:R-:W-:Y:S02]  /*14960*/  MOV R88, UR4 ;  /* 0x0000000400587c02 */ /* 0x000fe40008000f00 */
[----:B0-----:R-:W-:Y:S01]  /*14970*/  FMNMX.FTZ R89, R26, R89, !PT ;  /* 0x000000591a597209 */ /* 0x001fe20007810000 */
[----:B------:R-:W-:Y:S01]  /*14980*/  FMUL.FTZ R64, R2, R35 ;  /* 0x0000002302407220 */ /* 0x000fe20000410000 */
[----:B------:R-:W-:-:S03]  /*14990*/  FMNMX.FTZ R70, R33, R70, !PT ;  /* 0x0000004621467209 */ /* 0x000fc60007810000 */
[----:B------:R-:W0:Y:S01]  /*149a0*/  MUFU.TANH R62, R62 ;  /* 0x0000003e003e7308 */ /* 0x000e220000002400 */
[----:B------:R-:W-:-:S01]  /*149b0*/  FFMA.FTZ R12, R89, R88, -8 ;  /* 0xc1000000590c7423 */ /* 0x000fc20000010058 */
[----:B------:R-:W-:Y:S02]  /*149c0*/  FMNMX.FTZ R70, R221, R70, !PT ;  /* 0x00000046dd467209 */ /* 0x000fe40007810000 */
[----:B------:R-:W-:Y:S01]  /*149d0*/  FSETP.NEU.FTZ.AND P6, PT, R89, -INF , PT ;  /* 0xff8000005900780b */ /* 0x000fe20003fdd000 */
[----:B------:R-:W-:Y:S01]  /*149e0*/  FMUL.FTZ R68, R2, R39 ;  /* 0x0000002702447220 */ /* 0x000fe20000410000 */
[----:B------:R-:W-:Y:S02]  /*149f0*/  FMNMX.FTZ R70, R217, R70, !PT ;  /* 0x00000046d9467209 */ /* 0x000fe40007810000 */
[----:B------:R-:W2:Y:S01]  /*14a00*/  MUFU.TANH R64, R64 ;  /* 0x0000004000407308 */ /* 0x000ea20000002400 */
[----:B------:R-:W-:Y:S02]  /*14a10*/  FSEL R12, R12, RZ, P6 ;  /* 0x000000ff0c0c7208 */ /* 0x000fe40003000000 */
[----:B------:R-:W-:-:S05]  /*14a20*/  FMNMX.FTZ R70, R219, R70, !PT ;  /* 0x00000046db467209 */ /* 0x000fca0007810000 */
[----:B------:R-:W3:Y:S01]  /*14a30*/  MUFU.TANH R66, R66 ;  /* 0x0000004200427308 */ /* 0x000ee20000002400 */
[----:B------:R-:W-:-:S01]  /*14a40*/  FFMA.FTZ R24, R121, R88, -R12 ;  /* 0x0000005879187223 */ /* 0x000fc2000001080c */
[----:B------:R-:W-:Y:S01]  /*14a50*/  FFMA.FTZ R121, R137, R88, -R12 ;  /* 0x0000005889797223 */ /* 0x000fe2000001080c */
[----:B-1----:R-:W-:Y:S02]  /*14a60*/  FSEL R137, R60, -INF , P1 ;  /* 0xff8000003c897808 */ /* 0x002fe40000800000 */
[----:B------:R-:W-:-:S03]  /*14a70*/  FMNMX.FTZ R70, R37, R70, !PT ;  /* 0x0000004625467209 */ /* 0x000fc60007810000 */
[----:B------:R-:W1:Y:S01]  /*14a80*/  MUFU.TANH R68, R68 ;  /* 0x0000004400447308 */ /* 0x000e620000002400 */
[----:B------:R-:W-:-:S01]  /*14a90*/  FFMA.FTZ R32, R139, R88, -R12 ;  /* 0x000000588b207223 */ /* 0x000fc2000001080c */
[----:B0-----:R-:W-:Y:S02]  /*14aa0*/  FSEL R139, R62, -INF , P2 ;  /* 0xff8000003e8b7808 */ /* 0x001fe40001000000 */
[----:B------:R-:W-:Y:S01]  /*14ab0*/  FMNMX.FTZ R70, R137, R70, !PT ;  /* 0x0000004689467209 */ /* 0x000fe20007810000 */
[--C-:B------:R-:W-:Y:S01]  /*14ac0*/  FFMA.FTZ R34, R143, R88, -R12.reuse ;  /* 0x000000588f227223 */ /* 0x100fe2000001080c */
[----:B--2---:R-:W-:Y:S02]  /*14ad0*/  FSEL R143, R64, -INF , P3 ;  /* 0xff800000408f7808 */ /* 0x004fe40001800000 */
[----:B------:R-:W-:Y:S01]  /*14ae0*/  FMNMX.FTZ R70, R139, R70, !PT ;  /* 0x000000468b467209 */ /* 0x000fe20007810000 */
[----:B------:R-:W-:-:S01]  /*14af0*/  FFMA.FTZ R31, R123, R88, -R12 ;  /* 0x000000587b1f7223 */ /* 0x000fc2000001080c */
[-CC-:B------:R-:W-:Y:S01]  /*14b00*/  FFMA.FTZ R123, R145, R88.reuse, -R12.reuse ;  /* 0x00000058917b7223 */ /* 0x180fe2000001080c */
[----:B------:R-:W-:-:S01]  /*14b10*/  FFMA.FTZ R151, R151, R88, -R12 ;  /* 0x0000005897977223 */ /* 0x000fc2000001080c */
[----:B---3--:R-:W-:-:S02]  /*14b20*/  FSEL R145, R66, -INF , P4 ;  /* 0xff80000042917808 */ /* 0x008fc40002000000 */
[----:B------:R-:W-:Y:S01]  /*14b30*/  FMNMX.FTZ R70, R143, R70, !PT ;  /* 0x000000468f467209 */ /* 0x000fe20007810000 */
[----:B------:R1:W-:Y:S03]  /*14b40*/  MUFU.EX2 R38, R151 ;  /* 0x0000009700267308 */ /* 0x0003e60000000800 */
[----:B------:R-:W-:Y:S02]  /*14b50*/  FMNMX.FTZ R70, R145, R70, !PT ;  /* 0x0000004691467209 */ /* 0x000fe40007810000 */
[----:B-1----:R-:W-:Y:S01]  /*14b60*/  FSEL R151, R68, -INF , P5 ;  /* 0xff80000044977808 */ /* 0x002fe20002800000 */
[----:B------:R-:W-:-:S03]  /*14b70*/  FFMA.FTZ R26, R125, R88, -R12 ;  /* 0x000000587d1a7223 */ /* 0x000fc6000001080c */
[----:B------:R-:W-:Y:S01]  /*14b80*/  FMNMX.FTZ R70, R151, R70, !PT ;  /* 0x0000004697467209 */ /* 0x000fe20007810000 */
[----:B------:R-:W-:-:S04]  /*14b90*/  FFMA.FTZ R125, R155, R88, -R12 ;  /* 0x000000589b7d7223 */ /* 0x000fc8000001080c */
[----:B------:R-:W0:Y:S01]  /*14ba0*/  SHFL.BFLY PT, R155, R70, 0x2, 0x1f ;  /* 0x0c401f00469b7f89 */ /* 0x000e2200000e0000 */
[----:B------:R-:W-:-:S04]  /*14bb0*/  FFMA.FTZ R161, R161, R88, -R12 ;  /* 0x00000058a1a17223 */ /* 0x000fc8000001080c */
[----:B------:R1:W-:Y:S01]  /*14bc0*/  MUFU.EX2 R42, R161 ;  /* 0x000000a1002a7308 */ /* 0x0003e20000000800 */
[----:B0-----:R-:W-:-:S05]  /*14bd0*/  FMNMX.FTZ R74, R70, R155, !PT ;  /* 0x0000009b464a7209 */ /* 0x001fca0007810000 */
[----:B-1----:R-:W0:Y:S02]  /*14be0*/  SHFL.BFLY PT, R161, R74, 0x1, 0x1f ;  /* 0x0c201f004aa17f89 */ /* 0x002e2400000e0000 */
[----:B0-----:R-:W-:-:S04]  /*14bf0*/  FMNMX.FTZ R90, R74, R161, !PT ;  /* 0x000000a14a5a7209 */ /* 0x001fc80007810000 */
[C---:B------:R-:W-:Y:S01]  /*14c00*/  FSETP.NEU.FTZ.AND P1, PT, R90.reuse, -INF , PT ;  /* 0xff8000005a00780b */ /* 0x040fe20003f3d000 */
[----:B------:R-:W-:-:S05]  /*14c10*/  FFMA.FTZ R80, R90, R88, -8 ;  /* 0xc10000005a507423 */ /* 0x000fca0000010058 */
[----:B------:R-:W-:-:S05]  /*14c20*/  FSEL R80, R80, RZ, P1 ;  /* 0x000000ff50507208 */ /* 0x000fca0000800000 */
[-C--:B------:R-:W-:Y:S02]  /*14c30*/  FFMA.FTZ R96, R99, R88.reuse, -R80 ;  /* 0x0000005863607223 */ /* 0x080fe40000010850 */
[----:B------:R-:W2:Y:S01]  /*14c40*/  LDL R99, [R1+0x54] ;  /* 0x0000540001637983 */ /* 0x000ea20000100800 */
[----:B------:R-:W-:-:S01]  /*14c50*/  FFMA.FTZ R157, R157, R88, -R12 ;  /* 0x000000589d9d7223 */ /* 0x000fc2000001080c */
[----:B------:R-:W0:Y:S01]  /*14c60*/  S2R R144, SR_TID.X ;  /* 0x0000000000907919 */ /* 0x000e220000002100 */
        /* <DEDUP_REMOVED lines=42> */
[-CC-:B-1----:R-:W-:Y:S01]  /*14f10*/  FFMA.FTZ R157, R237, R88.reuse, -R12.reuse ;  /* 0x00000058ed9d7223 */ /* 0x182fe2000001080c */
[----:B---3--:R-:W-:-:S01]  /*14f20*/  FFMA.FTZ R72, R233, R88, -R12 ;  /* 0x00000058e9487223 */ /* 0x008fc2000001080c */
[-CC-:B------:R-:W-:Y:S01]  /*14f30*/  FFMA.FTZ R227, R227, R88.reuse, -R12.reuse ;  /* 0x00000058e3e37223 */ /* 0x180fe2000001080c */
[----:B------:R-:W-:-:S01]  /*14f40*/  FFMA.FTZ R74, R225, R88, -R12 ;  /* 0x00000058e14a7223 */ /* 0x000fc2000001080c */
[-C--:B------:R-:W-:Y:S01]  /*14f50*/  FFMA.FTZ R65, R65, R88.reuse, -R12 ;  /* 0x0000005841417223 */ /* 0x080fe2000001080c */
[----:B------:R-:W-:-:S01]  /*14f60*/  FFMA.FTZ R12, R13, R88, -R80 ;  /* 0x000000580d0c7223 */ /* 0x000fc20000010850 */
[-CC-:B------:R-:W-:Y:S01]  /*14f70*/  FFMA.FTZ R13, R120, R88.reuse, -R80.reuse ;  /* 0x00000058780d7223 */ /* 0x180fe20000010850 */
[----:B------:R-:W-:Y:S01]  /*14f80*/  MUFU.EX2 R3, R3 ;  /* 0x0000000300037308 */ /* 0x000fe20000000800 */
[----:B------:R-:W-:-:S07]  /*14f90*/  FFMA.FTZ R82, R21, R88, -R80 ;  /* 0x0000005815527223 */ /* 0x000fce0000010850 */
[----:B------:R-:W1:Y:S01]  /*14fa0*/  MUFU.EX2 R20, R20 ;  /* 0x0000001400147308 */ /* 0x000e620000000800 */
[----:B------:R-:W-:-:S07]  /*14fb0*/  FFMA.FTZ R21, R67, R88, -R80 ;  /* 0x0000005843157223 */ /* 0x000fce0000010850 */
[----:B------:R-:W3:Y:S01]  /*14fc0*/  MUFU.EX2 R24, R24 ;  /* 0x0000001800187308 */ /* 0x000ee20000000800 */
[----:B------:R-:W-:-:S07]  /*14fd0*/  FFMA.FTZ R104, R95, R88, -R80 ;  /* 0x000000585f687223 */ /* 0x000fce0000010850 */
[----:B------:R-:W-:Y:S08]  /*14fe0*/  MUFU.EX2 R12, R12 ;  /* 0x0000000c000c7308 */ /* 0x000ff00000000800 */
[----:B------:R-:W4:Y:S01]  /*14ff0*/  MUFU.EX2 R13, R13 ;  /* 0x0000000d000d7308 */ /* 0x000f220000000800 */
[----:B------:R-:W-:-:S07]  /*15000*/  FFMA.FTZ R95, R45, R88, -R80 ;  /* 0x000000582d5f7223 */ /* 0x000fce0000010850 */
[----:B------:R0:W-:Y:S01]  /*15010*/  MUFU.EX2 R44, R163 ;  /* 0x000000a3002c7308 */ /* 0x0001e20000000800 */
[----:B------:R-:W-:-:S07]  /*15020*/  FFMA.FTZ R45, R47, R88, -R80 ;  /* 0x000000582f2d7223 */ /* 0x000fce0000010850 */
[----:B------:R-:W4:Y:S01]  /*15030*/  MUFU.EX2 R31, R31 ;  /* 0x0000001f001f7308 */ /* 0x000f220000000800 */
[----:B0-----:R-:W-:-:S01]  /*15040*/  FFMA.FTZ R163, R43, R88, -R80 ;  /* 0x000000582ba37223 */ /* 0x001fc20000010850 */
[----:B------:R-:W-:-:S06]  /*15050*/  FFMA.FTZ R76, R69, R88, -R80 ;  /* 0x00000058454c7223 */ /* 0x000fcc0000010850 */
[----:B------:R-:W0:Y:S01]  /*15060*/  MUFU.EX2 R82, R82 ;  /* 0x0000005200527308 */ /* 0x000e220000000800 */
[----:B------:R-:W-:-:S01]  /*15070*/  FFMA.FTZ R47, R49, R88, -R80 ;  /* 0x00000058312f7223 */ /* 0x000fc20000010850 */
[----:B------:R-:W-:Y:S01]  /*15080*/  FFMA.FTZ R49, R15, R88, -R80 ;  /* 0x000000580f317223 */ /* 0x000fe20000010850 */
[----:B-1----:R-:W-:-:S05]  /*15090*/  FADD.FTZ R15, R3, R20 ;  /* 0x00000014030f7221 */ /* 0x002fca0000010000 */
[----:B------:R-:W1:Y:S01]  /*150a0*/  MUFU.EX2 R26, R26 ;  /* 0x0000001a001a7308 */ /* 0x000e620000000800 */
[----:B------:R-:W-:-:S07]  /*150b0*/  FFMA.FTZ R71, R71, R88, -R80 ;  /* 0x0000005847477223 */ /* 0x000fce0000010850 */
[----:B------:R-:W1:Y:S01]  /*150c0*/  MUFU.EX2 R163, R163 ;  /* 0x000000a300a37308 */ /* 0x000e620000000800 */
[----:B------:R-:W-:-:S01]  /*150d0*/  FFMA.FTZ R108, R79, R88, -R80 ;  /* 0x000000584f6c7223 */ /* 0x000fc20000010850 */
[----:B------:R-:W-:Y:S01]  /*150e0*/  LOP3.LUT R144, R144, 0x7f, RZ, 0xc0, !PT ;  /* 0x0000007f90907812 */ /* 0x000fe200078ec0ff */
[----:B---3--:R-:W-:-:S05]  /*150f0*/  FADD.FTZ R112, R24, R15 ;  /* 0x0000000f18707221 */ /* 0x008fca0000010000 */
[----:B------:R-:W3:Y:S01]  /*15100*/  MUFU.EX2 R35, R35 ;  /* 0x0000002300237308 */ /* 0x000ee20000000800 */
[----:B----4-:R-:W-:-:S01]  /*15110*/  FADD.FTZ R79, R12, R13 ;  /* 0x0000000d0c4f7221 */ /* 0x010fc20000010000 */
[----:B------:R-:W-:-:S06]  /*15120*/  FFMA.FTZ R92, R87, R88, -R80 ;  /* 0x00000058575c7223 */ /* 0x000fcc0000010850 */
[----:B------:R-:W4:Y:S01]  /*15130*/  MUFU.EX2 R21, R21 ;  /* 0x0000001500157308 */ /* 0x000f220000000800 */
[----:B------:R-:W-:-:S01]  /*15140*/  FFMA.FTZ R100, R83, R88, -R80 ;  /* 0x0000005853647223 */ /* 0x000fc20000010850 */
[----:B------:R-:W-:Y:S01]  /*15150*/  ISETP.NE.AND P1, PT, R144, RZ, PT ;  /* 0x000000ff9000720c */ /* 0x000fe20003f25270 */
[----:B------:R-:W-:-:S05]  /*15160*/  FADD.FTZ R83, R31, R112 ;  /* 0x000000701f537221 */ /* 0x000fca0000010000 */
[----:B------:R-:W4:Y:S01]  /*15170*/  MUFU.EX2 R28, R28 ;  /* 0x0000001c001c7308 */ /* 0x000f220000000800 */
[----:B0-----:R-:W-:-:S01]  /*15180*/  FADD.FTZ R112, R82, R79 ;  /* 0x0000004f52707221 */ /* 0x001fc20000010000 */
[----:B------:R-:W-:-:S06]  /*15190*/  FFMA.FTZ R43, R133, R88, -R80 ;  /* 0x00000058852b7223 */ /* 0x000fcc0000010850 */
[----:B------:R-:W0:Y:S01]  /*151a0*/  MUFU.EX2 R76, R76 ;  /* 0x0000004c004c7308 */ /* 0x000e220000000800 */
[----:B-1----:R-:W-:-:S01]  /*151b0*/  FADD.FTZ R114, R26, R83 ;  /* 0x000000531a727221 */ /* 0x002fc20000010000 */
[----:B------:R-:W-:-:S06]  /*151c0*/  FADD.FTZ R112, R163, R112 ;  /* 0x00000070a3707221 */ /* 0x000fcc0000010000 */
[----:B------:R-:W1:Y:S01]  /*151d0*/  MUFU.EX2 R39, R39 ;  /* 0x0000002700277308 */ /* 0x000e620000000800 */
[----:B------:R-:W-:-:S07]  /*151e0*/  FFMA.FTZ R78, R107, R88, -R80 ;  /* 0x000000586b4e7223 */ /* 0x000fce0000010850 */
[----:B------:R-:W1:Y:S01]  /*151f0*/  MUFU.EX2 R71, R71 ;  /* 0x0000004700477308 */ /* 0x000e620000000800 */
[----:B------:R-:W-:-:S01]  /*15200*/  FFMA.FTZ R110, R85, R88, -R80 ;  /* 0x00000058556e7223 */ /* 0x000fc20000010850 */
[----:B---3--:R-:W-:-:S06]  /*15210*/  FADD.FTZ R85, R35, R114 ;  /* 0x0000007223557221 */ /* 0x008fcc0000010000 */
[----:B------:R-:W3:Y:S01]  /*15220*/  MUFU.EX2 R30, R30 ;  /* 0x0000001e001e7308 */ /* 0x000ee20000000800 */
[----:B----4-:R-:W-:-:S01]  /*15230*/  FADD.FTZ R83, R21, R112 ;  /* 0x0000007015537221 */ /* 0x010fc20000010000 */
[----:B------:R-:W-:-:S06]  /*15240*/  FFMA.FTZ R94, R105, R88, -R80 ;  /* 0x00000058695e7223 */ /* 0x000fcc0000010850 */
[----:B------:R-:W4:Y:S01]  /*15250*/  MUFU.EX2 R92, R92 ;  /* 0x0000005c005c7308 */ /* 0x000f220000000800 */
[----:B------:R-:W-:-:S01]  /*15260*/  FADD.FTZ R116, R28, R85 ;  /* 0x000000551c747221 */ /* 0x000fc20000010000 */
[----:B------:R-:W-:-:S06]  /*15270*/  @!P1 VIADD R0, R0, 0x2e840 ;  /* 0x0002e84000009836 */ /* 0x000fcc0000000000 */
[----:B------:R-:W4:Y:S01]  /*15280*/  MUFU.EX2 R121, R121 ;  /* 0x0000007900797308 */ /* 0x000f220000000800 */
[----:B0-----:R-:W-:-:S01]  /*15290*/  FADD.FTZ R112, R76, R83 ;  /* 0x000000534c707221 */ /* 0x001fc20000010000 */
[----:B------:R-:W-:-:S06]  /*152a0*/  FFMA.FTZ R105, R111, R88, -R80 ;  /* 0x000000586f697223 */ /* 0x000fcc0000010850 */
[----:B------:R-:W0:Y:S01]  /*152b0*/  MUFU.EX2 R43, R43 ;  /* 0x0000002b002b7308 */ /* 0x000e220000000800 */
[----:B------:R-:W-:-:S01]  /*152c0*/  FFMA.FTZ R114, R63, R88, -R80 ;  /* 0x000000583f727223 */ /* 0x000fc20000010850 */
[----:B-1----:R-:W-:-:S06]  /*152d0*/  FADD.FTZ R83, R39, R116 ;  /* 0x0000007427537221 */ /* 0x002fcc0000010000 */
[----:B------:R-:W1:Y:S01]  /*152e0*/  MUFU.EX2 R32, R32 ;  /* 0x0000002000207308 */ /* 0x000e620000000800 */
[----:B------:R-:W-:-:S01]  /*152f0*/  FFMA.FTZ R79, R59, R88, -R80 ;  /* 0x000000583b4f7223 */ /* 0x000fc20000010850 */
[----:B------:R-:W-:-:S06]  /*15300*/  FADD.FTZ R63, R71, R112 ;  /* 0x00000070473f7221 */ /* 0x000fcc0000010000 */
[----:B------:R-:W1:Y:S01]  /*15310*/  MUFU.EX2 R78, R78 ;  /* 0x0000004e004e7308 */ /* 0x000e620000000800 */
[----:B------:R-:W-:-:S01]  /*15320*/  FFMA.FTZ R67, R141, R88, -R80 ;  /* 0x000000588d437223 */ /* 0x000fc20000010850 */
[----:B------:R-:W-:Y:S01]  /*15330*/  @!P1 PRMT R59, RZ, 0x654, R0 ;  /* 0x00000654ff3b9816 */ /* 0x000fe20000000000 */
[----:B---3--:R-:W-:-:S05]  /*15340*/  FADD.FTZ R118, R30, R83 ;  /* 0x000000531e767221 */ /* 0x008fca0000010000 */
[----:B------:R-:W3:Y:S01]  /*15350*/  MUFU.EX2 R109, R109 ;  /* 0x0000006d006d7308 */ /* 0x000ee20000000800 */
[----:B----4-:R-:W-:-:S01]  /*15360*/  FADD.FTZ R116, R92, R63 ;  /* 0x0000003f5c747221 */ /* 0x010fc20000010000 */
[-CC-:B------:R-:W-:Y:S01]  /*15370*/  FFMA.FTZ R84, R115, R88.reuse, -R80.reuse ;  /* 0x0000005873547223 */ /* 0x180fe20000010850 */
[----:B------:R4:W-:Y:S05]  /*15380*/  @!P1 SYNCS.ARRIVE.TRANS64.RED.A1T0 RZ, [R59+URZ], RZ ;  /* 0x000000ff3bff99a7 */ /* 0x0009ea000810043f */
[----:B------:R-:W3:Y:S01]  /*15390*/  MUFU.EX2 R94, R94 ;  /* 0x0000005e005e7308 */ /* 0x000ee20000000800 */
[----:B------:R-:W-:-:S01]  /*153a0*/  FFMA.FTZ R112, R25, R88, -R80 ;  /* 0x0000005819707223 */ /* 0x000fc20000010850 */
[----:B----4-:R-:W-:-:S06]  /*153b0*/  FFMA.FTZ R59, R53, R88, -R80 ;  /* 0x00000058353b7223 */ /* 0x010fcc0000010850 */
[----:B------:R-:W4:Y:S01]  /*153c0*/  MUFU.EX2 R34, R34 ;  /* 0x0000002200227308 */ /* 0x000f220000000800 */
[----:B------:R-:W-:-:S01]  /*153d0*/  FADD.FTZ R53, R121, R118 ;  /* 0x0000007679357221 */ /* 0x000fc20000010000 */
[----:B0-----:R-:W-:-:S06]  /*153e0*/  FADD.FTZ R25, R43, R116 ;  /* 0x000000742b197221 */ /* 0x001fcc0000010000 */
[----:B------:R-:W0:Y:S01]  /*153f0*/  MUFU.EX2 R105, R105 ;  /* 0x0000006900697308 */ /* 0x000e220000000800 */
[----:B------:R-:W-:-:S01]  /*15400*/  FFMA.FTZ R102, R113, R88, -R80 ;  /* 0x0000005871667223 */ /* 0x000fc20000010850 */
[----:B------:R-:W-:Y:S01]  /*15410*/  FFMA.FTZ R116, R27, R88, -R80 ;  /* 0x000000581b747223 */ /* 0x000fe20000010850 */
[----:B-1----:R-:W-:-:S05]  /*15420*/  FADD.FTZ R118, R32, R53 ;  /* 0x0000003520767221 */ /* 0x002fca0000010000 */
[----:B------:R-:W1:Y:S01]  /*15430*/  MUFU.EX2 R123, R123 ;  /* 0x0000007b007b7308 */ /* 0x000e620000000800 */
[----:B------:R-:W-:-:S01]  /*15440*/  FADD.FTZ R27, R78, R25 ;  /* 0x000000194e1b7221 */ /* 0x000fc20000010000 */
[----:B------:R-:W-:-:S06]  /*15450*/  FFMA.FTZ R107, R119, R88, -R80 ;  /* 0x00000058776b7223 */ /* 0x000fcc0000010850 */
[----:B------:R-:W1:Y:S01]  /*15460*/  MUFU.EX2 R67, R67 ;  /* 0x0000004300437308 */ /* 0x000e620000000800 */
[----:B---3--:R-:W-:-:S01]  /*15470*/  FADD.FTZ R53, R109, R118 ;  /* 0x000000766d357221 */ /* 0x008fc20000010000 */
[----:B------:R-:W-:-:S06]  /*15480*/  FADD.FTZ R118, R94, R27 ;  /* 0x0000001b5e767221 */ /* 0x000fcc0000010000 */
[----:B------:R-:W3:Y:S01]  /*15490*/  MUFU.EX2 R36, R36 ;  /* 0x0000002400247308 */ /* 0x000ee20000000800 */
[----:B------:R-:W-:-:S07]  /*154a0*/  FFMA.FTZ R69, R149, R88, -R80 ;  /* 0x0000005895457223 */ /* 0x000fce0000010850 */
[----:B------:R-:W2:Y:S01]  /*154b0*/  MUFU.EX2 R84, R84 ;  /* 0x0000005400547308 */ /* 0x000ea20000000800 */
[----:B----4-:R-:W-:-:S01]  /*154c0*/  FADD.FTZ R120, R34, R53 ;  /* 0x0000003522787221 */ /* 0x010fc20000010000 */
[----:B0-----:R-:W-:-:S06]  /*154d0*/  FADD.FTZ R118, R105, R118 ;  /* 0x0000007669767221 */ /* 0x001fcc0000010000 */
[----:B------:R-:W0:Y:S01]  /*154e0*/  MUFU.EX2 R117, R117 ;  /* 0x0000007500757308 */ /* 0x000e220000000800 */
[----:B------:R-:W-:-:S07]  /*154f0*/  FFMA.FTZ R86, R91, R88, -R80 ;  /* 0x000000585b567223 */ /* 0x000fce0000010850 */
[----:B------:R-:W4:Y:S01]  /*15500*/  MUFU.EX2 R102, R102 ;  /* 0x0000006600667308 */ /* 0x000f220000000800 */
[----:B------:R-:W-:-:S01]  /*15510*/  FFMA.FTZ R53, R29, R88, -R80 ;  /* 0x000000581d357223 */ /* 0x000fc20000010850 */
[----:B-1----:R-:W-:Y:S01]  /*15520*/  FADD.FTZ R29, R123, R120 ;  /* 0x000000787b1d7221 */ /* 0x002fe20000010000 */
[----:B------:R-:W-:-:S05]  /*15530*/  FADD.FTZ R27, R67, R118 ;  /* 0x00000076431b7221 */ /* 0x000fca0000010000 */
[----:B------:R-:W1:Y:S01]  /*15540*/  MUFU.EX2 R107, R107 ;  /* 0x0000006b006b7308 */ /* 0x000e620000000800 */
[----:B------:R-:W-:-:S01]  /*15550*/  FFMA.FTZ R91, R153, R88, -R80 ;  /* 0x00000058995b7223 */ /* 0x000fc20000010850 */
[----:B---3--:R-:W-:-:S06]  /*15560*/  FADD.FTZ R118, R36, R29 ;  /* 0x0000001d24767221 */ /* 0x008fcc0000010000 */
[----:B------:R-:W3:Y:S01]  /*15570*/  MUFU.EX2 R125, R125 ;  /* 0x0000007d007d7308 */ /* 0x000ee20000000800 */
[----:B--2---:R-:W-:-:S07]  /*15580*/  FADD.FTZ R29, R84, R27 ;  /* 0x0000001b541d7221 */ /* 0x004fce0000010000 */
[----:B------:R-:W2:Y:S01]  /*15590*/  MUFU.EX2 R69, R69 ;  /* 0x0000004500457308 */ /* 0x000ea20000000800 */
[----:B------:R-:W-:-:S07]  /*155a0*/  FFMA.FTZ R87, R159, R88, -R80 ;  /* 0x000000589f577223 */ /* 0x000fce0000010850 */
[----:B------:R-:W2:Y:S08]  /*155b0*/  MUFU.EX2 R86, R86 ;  /* 0x0000005600567308 */ /* 0x000eb00000000800 */
[----:B------:R-:W2:Y:S08]  /*155c0*/  MUFU.EX2 R93, R93 ;  /* 0x0000005d005d7308 */ /* 0x000eb00000000800 */
[----:B------:R0:W-:Y:S08]  /*155d0*/  MUFU.EX2 R25, R59 ;  /* 0x0000003b00197308 */ /* 0x0001f00000000800 */
[----:B------:R-:W2:Y:S01]  /*155e0*/  MUFU.EX2 R91, R91 ;  /* 0x0000005b005b7308 */ /* 0x000ea20000000800 */
[----:B0-----:R-:W-:-:S01]  /*155f0*/  FADD.FTZ R59, R117, R118 ;  /* 0x00000076753b7221 */ /* 0x001fc20000010000 */
[----:B----4-:R-:W-:-:S03]  /*15600*/  FADD.FTZ R118, R102, R29 ;  /* 0x0000001d66767221 */ /* 0x010fc60000010000 */
[----:B------:R-:W-:Y:S01]  /*15610*/  FADD.FTZ R120, R38, R59 ;  /* 0x0000003b26787221 */ /* 0x000fe20000010000 */
[----:B-1----:R-:W-:-:S02]  /*15620*/  FADD.FTZ R118, R107, R118 ;  /* 0x000000766b767221 */ /* 0x002fc40000010000 */
[----:B------:R-:W0:Y:S01]  /*15630*/  MUFU.EX2 R104, R104 ;  /* 0x0000006800687308 */ /* 0x000e220000000800 */
[----:B---3--:R-:W-:-:S01]  /*15640*/  FADD.FTZ R59, R125, R120 ;  /* 0x000000787d3b7221 */ /* 0x008fc20000010000 */
[----:B--2---:R-:W-:-:S06]  /*15650*/  FADD.FTZ R29, R69, R118 ;  /* 0x00000076451d7221 */ /* 0x004fcc0000010000 */
[----:B------:R-:W1:Y:S01]  /*15660*/  MUFU.EX2 R97, R97 ;  /* 0x0000006100617308 */ /* 0x000e620000000800 */
[----:B------:R-:W-:-:S01]  /*15670*/  FADD.FTZ R120, R40, R59 ;  /* 0x0000003b28787221 */ /* 0x000fc20000010000 */
[----:B------:R-:W-:-:S06]  /*15680*/  FADD.FTZ R118, R86, R29 ;  /* 0x0000001d56767221 */ /* 0x000fcc0000010000 */
[----:B------:R-:W2:Y:S01]  /*15690*/  MUFU.EX2 R87, R87 ;  /* 0x0000005700577308 */ /* 0x000ea20000000800 */
[----:B------:R-:W-:-:S01]  /*156a0*/  FFMA.FTZ R106, R103, R88, -R80 ;  /* 0x00000058676a7223 */ /* 0x000fc20000010850 */
[----:B------:R-:W-:Y:S01]  /*156b0*/  FADD.FTZ R63, R93, R120 ;  /* 0x000000785d3f7221 */ /* 0x000fe20000010000 */
[----:B------:R-:W-:-:S05]  /*156c0*/  FADD.FTZ R59, R91, R118 ;  /* 0x000000765b3b7221 */ /* 0x000fca0000010000 */
[----:B------:R-:W3:Y:S01]  /*156d0*/  MUFU.EX2 R96, R96 ;  /* 0x0000006000607308 */ /* 0x000ee20000000800 */
[----:B------:R-:W-:-:S01]  /*156e0*/  FADD.FTZ R120, R42, R63 ;  /* 0x0000003f2a787221 */ /* 0x000fc20000010000 */
[----:B0-----:R-:W-:-:S06]  /*156f0*/  FADD.FTZ R118, R104, R59 ;  /* 0x0000003b68767221 */ /* 0x001fcc0000010000 */
[----:B------:R-:W0:Y:S01]  /*15700*/  MUFU.EX2 R101, R101 ;  /* 0x0000006500657308 */ /* 0x000e220000000800 */
[----:B------:R-:W-:-:S07]  /*15710*/  FFMA.FTZ R98, R75, R88, -R80 ;  /* 0x000000584b627223 */ /* 0x000fce0000010850 */
[----:B------:R-:W4:Y:S01]  /*15720*/  MUFU.EX2 R95, R95 ;  /* 0x0000005f005f7308 */ /* 0x000f220000000800 */
[----:B------:R-:W-:Y:S01]  /*15730*/  F2FP.SATFINITE.E4M3.F32.PACK_AB_MERGE_C R224, R31, R24, RZ ;  /* 0x000000181fe0723e */ /* 0x000fe200048070ff */
[----:B-1----:R-:W-:-:S06]  /*15740*/  FADD.FTZ R59, R97, R120 ;  /* 0x00000078613b7221 */ /* 0x002fcc0000010000 */
[----:B------:R-:W1:Y:S01]  /*15750*/  MUFU.EX2 R46, R165 ;  /* 0x000000a5002e7308 */ /* 0x000e620000000800 */
[----:B--2---:R-:W-:-:S01]  /*15760*/  FADD.FTZ R31, R87, R118 ;  /* 0x00000076571f7221 */ /* 0x004fc20000010000 */
[----:B------:R-:W-:-:S06]  /*15770*/  FFMA.FTZ R75, R167, R88, -R80 ;  /* 0x00000058a74b7223 */ /* 0x000fcc0000010850 */
[----:B------:R-:W2:Y:S01]  /*15780*/  MUFU.EX2 R106, R106 ;  /* 0x0000006a006a7308 */ /* 0x000ea20000000800 */
[----:B------:R-:W-:Y:S01]  /*15790*/  F2FP.SATFINITE.E4M3.F32.PACK_AB_MERGE_C R226, R39, R28, RZ ;  /* 0x0000001c27e2723e */ /* 0x000fe200048070ff */
[----:B------:R-:W-:Y:S01]  /*157a0*/  FADD.FTZ R28, R44, R59 ;  /* 0x0000003b2c1c7221 */ /* 0x000fe20000010000 */
[----:B------:R-:W-:-:S05]  /*157b0*/  F2FP.SATFINITE.E4M3.F32.PACK_AB_MERGE_C R220, R109, R32, RZ ;  /* 0x000000206ddc723e */ /* 0x000fca00048070ff */
[----:B------:R-:W2:Y:S01]  /*157c0*/  MUFU.EX2 R73, R73 ;  /* 0x0000004900497308 */ /* 0x000ea20000000800 */
[----:B---3--:R-:W-:-:S07]  /*157d0*/  FADD.FTZ R32, R96, R31 ;  /* 0x0000001f60207221 */ /* 0x008fce0000010000 */
[----:B------:R-:W3:Y:S01]  /*157e0*/  MUFU.EX2 R45, R45 ;  /* 0x0000002d002d7308 */ /* 0x000ee20000000800 */
[----:B0-----:R-:W-:-:S01]  /*157f0*/  FADD.FTZ R39, R101, R28 ;  /* 0x0000001c65277221 */ /* 0x001fc20000010000 */
[----:B----4-:R-:W-:-:S06]  /*15800*/  FADD.FTZ R31, R95, R32 ;  /* 0x000000205f1f7221 */ /* 0x010fcc0000010000 */
[----:B------:R-:W0:Y:S01]  /*15810*/  MUFU.EX2 R48, R169 ;  /* 0x000000a900307308 */ /* 0x000e220000000800 */
[----:B------:R-:W-:-:S07]  /*15820*/  F2FP.SATFINITE.E4M3.F32.PACK_AB_MERGE_C R222, R117, R36, RZ ;  /* 0x0000002475de723e */ /* 0x000fce00048070ff */
[----:B------:R-:W4:Y:S01]  /*15830*/  MUFU.EX2 R98, R98 ;  /* 0x0000006200627308 */ /* 0x000f220000000800 */
[----:B-1----:R-:W-:-:S07]  /*15840*/  FADD.FTZ R36, R46, R39 ;  /* 0x000000272e247221 */ /* 0x002fce0000010000 */
[----:B------:R-:W1:Y:S01]  /*15850*/  MUFU.EX2 R77, R77 ;  /* 0x0000004d004d7308 */ /* 0x000e620000000800 */
[----:B--2---:R-:W-:-:S07]  /*15860*/  FADD.FTZ R32, R106, R31 ;  /* 0x0000001f6a207221 */ /* 0x004fce0000010000 */
[----:B------:R-:W2:Y:S01]  /*15870*/  MUFU.EX2 R75, R75 ;  /* 0x0000004b004b7308 */ /* 0x000ea20000000800 */
[----:B------:R-:W-:-:S01]  /*15880*/  FADD.FTZ R39, R73, R36 ;  /* 0x0000002449277221 */ /* 0x000fc20000010000 */
[----:B---3--:R-:W-:-:S06]  /*15890*/  FADD.FTZ R31, R45, R32 ;  /* 0x000000202d1f7221 */ /* 0x008fcc0000010000 */
[----:B------:R-:W3:Y:S08]  /*158a0*/  MUFU.EX2 R50, R171 ;  /* 0x000000ab00327308 */ /* 0x000ef00000000800 */
[----:B------:R-:W3:Y:S01]  /*158b0*/  MUFU.EX2 R108, R108 ;  /* 0x0000006c006c7308 */ /* 0x000ee20000000800 */
[----:B0-----:R-:W-:-:S01]  /*158c0*/  FADD.FTZ R36, R48, R39 ;  /* 0x0000002730247221 */ /* 0x001fc20000010000 */
[----:B----4-:R-:W-:-:S06]  /*158d0*/  FADD.FTZ R32, R98, R31 ;  /* 0x0000001f62207221 */ /* 0x010fcc0000010000 */
[----:B------:R-:W0:Y:S01]  /*158e0*/  MUFU.EX2 R81, R81 ;  /* 0x0000005100517308 */ /* 0x000e220000000800 */
[----:B-1----:R-:W-:-:S07]  /*158f0*/  F2FP.SATFINITE.E4M3.F32.PACK_AB_MERGE_C R204, R77, R48, RZ ;  /* 0x000000304dcc723e */ /* 0x002fce00048070ff */
[----:B------:R-:W1:Y:S01]  /*15900*/  MUFU.EX2 R47, R47 ;  /* 0x0000002f002f7308 */ /* 0x000e620000000800 */
[----:B------:R-:W-:-:S01]  /*15910*/  FADD.FTZ R77, R77, R36 ;  /* 0x000000244d4d7221 */ /* 0x000fc20000010000 */
[----:B--2---:R-:W-:-:S06]  /*15920*/  FADD.FTZ R31, R75, R32 ;  /* 0x000000204b1f7221 */ /* 0x004fcc0000010000 */
[----:B------:R-:W2:Y:S01]  /*15930*/  MUFU.EX2 R51, R51 ;  /* 0x0000003300337308 */ /* 0x000ea20000000800 */
[----:B------:R-:W-:-:S07]  /*15940*/  FFMA.FTZ R15, R173, R88, -R80 ;  /* 0x00000058ad0f7223 */ /* 0x000fce0000010850 */
[----:B------:R-:W4:Y:S01]  /*15950*/  MUFU.EX2 R100, R100 ;  /* 0x0000006400647308 */ /* 0x000f220000000800 */
[----:B---3--:R-:W-:-:S01]  /*15960*/  FADD.FTZ R32, R50, R77 ;  /* 0x0000004d32207221 */ /* 0x008fc20000010000 */
[----:B------:R-:W-:-:S06]  /*15970*/  FADD.FTZ R36, R108, R31 ;  /* 0x0000001f6c247221 */ /* 0x000fcc0000010000 */
[----:B------:R-:W3:Y:S01]  /*15980*/  MUFU.EX2 R52, R175 ;  /* 0x000000af00347308 */ /* 0x000ee20000000800 */
[----:B------:R-:W-:-:S07]  /*15990*/  F2FP.SATFINITE.E4M3.F32.PACK_AB_MERGE_C R200, R93, R40, RZ ;  /* 0x000000285dc8723e */ /* 0x000fce00048070ff */
[----:B------:R-:W3:Y:S01]  /*159a0*/  MUFU.EX2 R49, R49 ;  /* 0x0000003100317308 */ /* 0x000ee20000000800 */
[----:B0-----:R-:W-:-:S01]  /*159b0*/  FADD.FTZ R40, R81, R32 ;  /* 0x0000002051287221 */ /* 0x001fc20000010000 */
[----:B-1----:R-:W-:-:S06]  /*159c0*/  FADD.FTZ R31, R47, R36 ;  /* 0x000000242f1f7221 */ /* 0x002fcc0000010000 */
[----:B------:R-:W0:Y:S01]  /*159d0*/  MUFU.EX2 R54, R177 ;  /* 0x000000b100367308 */ /* 0x000e220000000800 */
[----:B------:R-:W-:-:S07]  /*159e0*/  FFMA.FTZ R57, R57, R88, -R80 ;  /* 0x0000005839397223 */ /* 0x000fce0000010850 */
[----:B------:R-:W1:Y:S01]  /*159f0*/  MUFU.EX2 R110, R110 ;  /* 0x0000006e006e7308 */ /* 0x000e620000000800 */
[----:B--2---:R-:W-:-:S01]  /*15a00*/  FADD.FTZ R39, R51, R40 ;  /* 0x0000002833277221 */ /* 0x004fc20000010000 */
[----:B------:R-:W-:-:S06]  /*15a10*/  F2FP.SATFINITE.E4M3.F32.PACK_AB_MERGE_C R224, R20, R3, R224 ;  /* 0x0000000314e0723e */ /* 0x000fcc00048070e0 */
[----:B------:R-:W2:Y:S01]  /*15a20*/  MUFU.EX2 R127, R127 ;  /* 0x0000007f007f7308 */ /* 0x000ea20000000800 */
[----:B----4-:R-:W-:-:S07]  /*15a30*/  FADD.FTZ R20, R100, R31 ;  /* 0x0000001f64147221 */ /* 0x010fce0000010000 */
[----:B------:R-:W4:Y:S01]  /*15a40*/  MUFU.EX2 R15, R15 ;  /* 0x0000000f000f7308 */ /* 0x000f220000000800 */
[----:B---3--:R-:W-:-:S01]  /*15a50*/  FADD.FTZ R39, R52, R39 ;  /* 0x0000002734277221 */ /* 0x008fc20000010000 */
[----:B------:R-:W-:-:S06]  /*15a60*/  FADD.FTZ R3, R49, R20 ;  /* 0x0000001431037221 */ /* 0x000fcc0000010000 */
[----:B------:R-:W3:Y:S08]  /*15a70*/  MUFU.EX2 R56, R181 ;  /* 0x000000b500387308 */ /* 0x000ef00000000800 */
[----:B------:R-:W3:Y:S01]  /*15a80*/  MUFU.EX2 R0, R79 ;  /* 0x0000004f00007308 */ /* 0x000ee20000000800 */
[----:B0-----:R-:W-:-:S01]  /*15a90*/  FADD.FTZ R20, R54, R39 ;  /* 0x0000002736147221 */ /* 0x001fc20000010000 */
[----:B-1----:R-:W-:-:S06]  /*15aa0*/  F2FP.SATFINITE.E4M3.F32.PACK_AB_MERGE_C R49, R110, R49, RZ ;  /* 0x000000316e31723e */ /* 0x002fcc00048070ff */
[----:B------:R-:W0:Y:S01]  /*15ab0*/  MUFU.EX2 R61, R61 ;  /* 0x0000003d003d7308 */ /* 0x000e220000000800 */
[----:B------:R-:W-:-:S07]  /*15ac0*/  FADD.FTZ R110, R110, R3 ;  /* 0x000000036e6e7221 */ /* 0x000fce0000010000 */
[----:B------:R-:W1:Y:S01]  /*15ad0*/  MUFU.EX2 R57, R57 ;  /* 0x0000003900397308 */ /* 0x000e620000000800 */
[----:B--2---:R-:W-:-:S01]  /*15ae0*/  FADD.FTZ R31, R127, R20 ;  /* 0x000000147f1f7221 */ /* 0x004fc20000010000 */
[----:B----4-:R-:W-:-:S06]  /*15af0*/  FADD.FTZ R3, R15, R110 ;  /* 0x0000006e0f037221 */ /* 0x010fcc0000010000 */
[----:B------:R-:W2:Y:S08]  /*15b00*/  MUFU.EX2 R55, R55 ;  /* 0x0000003700377308 */ /* 0x000eb00000000800 */
[----:B------:R-:W4:Y:S01]  /*15b10*/  MUFU.EX2 R114, R114 ;  /* 0x0000007200727308 */ /* 0x000f220000000800 */
[----:B------:R-:W-:Y:S01]  /*15b20*/  F2FP.SATFINITE.E4M3.F32.PACK_AB_MERGE_C R220, R121, R30, R220 ;  /* 0x0000001e79dc723e */ /* 0x000fe200048070dc */
[----:B------:R-:W-:Y:S01]  /*15b30*/  FFMA.FTZ R183, R183, R88, -R80 ;  /* 0x00000058b7b77223 */ /* 0x000fe20000010850 */
[----:B------:R-:W-:Y:S01]  /*15b40*/  F2FP.SATFINITE.E4M3.F32.PACK_AB_MERGE_C R226, R35, R26, R226 ;  /* 0x0000001a23e2723e */ /* 0x000fe200048070e2 */
[----:B---3--:R-:W-:Y:S01]  /*15b50*/  FADD.FTZ R30, R56, R31 ;  /* 0x0000001f381e7221 */ /* 0x008fe20000010000 */
[----:B------:R-:W-:-:S03]  /*15b60*/  FADD.FTZ R26, R0, R3 ;  /* 0x00000003001a7221 */ /* 0x000fc60000010000 */
[----:B------:R-:W3:Y:S01]  /*15b70*/  MUFU.EX2 R41, R41 ;  /* 0x0000002900297308 */ /* 0x000ee20000000800 */
[----:B0-----:R-:W-:-:S01]  /*15b80*/  FADD.FTZ R30, R61, R30 ;  /* 0x0000001e3d1e7221 */ /* 0x001fc20000010000 */
[----:B-1----:R-:W-:-:S06]  /*15b90*/  FADD.FTZ R3, R57, R26 ;  /* 0x0000001a39037221 */ /* 0x002fcc0000010000 */
[----:B------:R-:W0:Y:S01]  /*15ba0*/  MUFU.EX2 R112, R112 ;  /* 0x0000007000707308 */ /* 0x000e220000000800 */
[----:B------:R-:W-:-:S01]  /*15bb0*/  FFMA.FTZ R189, R189, R88, -R80 ;  /* 0x00000058bdbd7223 */ /* 0x000fc20000010850 */
[----:B--2---:R-:W-:Y:S01]  /*15bc0*/  FADD.FTZ R31, R55, R30 ;  /* 0x0000001e371f7221 */ /* 0x004fe20000010000 */
[----:B----4-:R-:W-:-:S05]  /*15bd0*/  F2FP.SATFINITE.E4M3.F32.PACK_AB_MERGE_C R57, R114, R57, RZ ;  /* 0x000000397239723e */ /* 0x010fca00048070ff */
[----:B------:R-:W1:Y:S01]  /*15be0*/  MUFU.EX2 R27, R183 ;  /* 0x000000b7001b7308 */ /* 0x000e620000000800 */
[----:B------:R-:W-:-:S07]  /*15bf0*/  FADD.FTZ R114, R114, R3 ;  /* 0x0000000372727221 */ /* 0x000fce0000010000 */
[----:B------:R-:W2:Y:S01]  /*15c00*/  MUFU.EX2 R60, R187 ;  /* 0x000000bb003c7308 */ /* 0x000ea20000000800 */
[----:B------:R-:W-:-:S01]  /*15c10*/  FFMA.FTZ R193, R193, R88, -R80 ;  /* 0x00000058c1c17223 */ /* 0x000fc20000010850 */
[----:B------:R-:W-:-:S06]  /*15c20*/  FADD.FTZ R30, R58, R31 ;  /* 0x0000001f3a1e7221 */ /* 0x000fcc0000010000 */
[----:B------:R-:W4:Y:S01]  /*15c30*/  MUFU.EX2 R116, R116 ;  /* 0x0000007400747308 */ /* 0x000f220000000800 */
[----:B------:R-:W-:-:S07]  /*15c40*/  FADD.FTZ R3, R25, R114 ;  /* 0x0000007219037221 */ /* 0x000fce0000010000 */
[----:B------:R-:W-:Y:S08]  /*15c50*/  MUFU.EX2 R64, R64 ;  /* 0x0000004000407308 */ /* 0x000ff00000000800 */
[----:B------:R-:W4:Y:S01]  /*15c60*/  MUFU.EX2 R131, R131 ;  /* 0x0000008300837308 */ /* 0x000f220000000800 */
[----:B------:R-:W-:-:S07]  /*15c70*/  FFMA.FTZ R195, R195, R88, -R80 ;  /* 0x00000058c3c37223 */ /* 0x000fce0000010850 */
[----:B------:R-:W4:Y:S01]  /*15c80*/  MUFU.EX2 R62, R62 ;  /* 0x0000003e003e7308 */ /* 0x000f220000000800 */
[----:B---3--:R-:W-:-:S01]  /*15c90*/  FADD.FTZ R31, R41, R30 ;  /* 0x0000001e291f7221 */ /* 0x008fc20000010000 */
[----:B0-----:R-:W-:-:S06]  /*15ca0*/  FADD.FTZ R30, R112, R3 ;  /* 0x00000003701e7221 */ /* 0x001fcc0000010000 */
[----:B------:R-:W0:Y:S08]  /*15cb0*/  MUFU.EX2 R129, R129 ;  /* 0x0000008100817308 */ /* 0x000e300000000800 */
[----:B------:R-:W3:Y:S01]  /*15cc0*/  MUFU.EX2 R29, R189 ;  /* 0x000000bd001d7308 */ /* 0x000ee20000000800 */
[----:B-1----:R-:W-:-:S01]  /*15cd0*/  FADD.FTZ R3, R27, R30 ;  /* 0x0000001e1b037221 */ /* 0x002fc20000010000 */
[----:B------:R-:W-:-:S06]  /*15ce0*/  FFMA.FTZ R203, R203, R88, -R80 ;  /* 0x00000058cbcb7223 */ /* 0x000fcc0000010850 */
[----:B------:R-:W1:Y:S01]  /*15cf0*/  MUFU.EX2 R24, R193 ;  /* 0x000000c100187308 */ /* 0x000e620000000800 */
[----:B--2---:R-:W-:-:S01]  /*15d00*/  FADD.FTZ R31, R60, R31 ;  /* 0x0000001f3c1f7221 */ /* 0x004fc20000010000 */
[C---:B----4-:R-:W-:Y:S01]  /*15d10*/  F2FP.SATFINITE.E4M3.F32.PACK_AB_MERGE_C R27, R116.reuse, R27, RZ ;  /* 0x0000001b741b723e */ /* 0x050fe200048070ff */
[----:B------:R-:W-:-:S05]  /*15d20*/  FADD.FTZ R116, R116, R3 ;  /* 0x0000000374747221 */ /* 0x000fca0000010000 */
[----:B------:R-:W2:Y:S01]  /*15d30*/  MUFU.EX2 R28, R195 ;  /* 0x000000c3001c7308 */ /* 0x000ea20000000800 */
[----:B------:R-:W-:Y:S01]  /*15d40*/  F2FP.SATFINITE.E4M3.F32.PACK_AB_MERGE_C R212, R131, R64, RZ ;  /* 0x0000004083d4723e */ /* 0x000fe200048070ff */
[----:B------:R-:W-:Y:S01]  /*15d50*/  FADD.FTZ R30, R62, R31 ;  /* 0x0000001f3e1e7221 */ /* 0x000fe20000010000 */
[----:B------:R-:W-:-:S05]  /*15d60*/  FFMA.FTZ R201, R201, R88, -R80 ;  /* 0x00000058c9c97223 */ /* 0x000fca0000010850 */
[----:B------:R-:W-:Y:S01]  /*15d70*/  MUFU.EX2 R68, R68 ;  /* 0x0000004400447308 */ /* 0x000fe20000000800 */
[----:B0-----:R-:W-:Y:S01]  /*15d80*/  F2FP.SATFINITE.E4M3.F32.PACK_AB_MERGE_C R212, R129, R62, R212 ;  /* 0x0000003e81d4723e */ /* 0x001fe200048070d4 */
[----:B---3--:R-:W-:-:S06]  /*15d90*/  FADD.FTZ R3, R29, R116 ;  /* 0x000000741d037221 */ /* 0x008fcc0000010000 */
[----:B------:R-:W-:Y:S01]  /*15da0*/  MUFU.EX2 R147, R147 ;  /* 0x0000009300937308 */ /* 0x000fe20000000800 */
[----:B------:R-:W-:-:S01]  /*15db0*/  FFMA.FTZ R33, R33, R88, -R80 ;  /* 0x0000005821217223 */ /* 0x000fc20000010850 */
[----:B------:R-:W-:-:S06]  /*15dc0*/  FADD.FTZ R129, R129, R30 ;  /* 0x0000001e81817221 */ /* 0x000fcc0000010000 */
[----:B------:R-:W0:Y:S01]  /*15dd0*/  MUFU.EX2 R53, R53 ;  /* 0x0000003500357308 */ /* 0x000e220000000800 */
[----:B------:R-:W-:-:S07]  /*15de0*/  F2FP.SATFINITE.E4M3.F32.PACK_AB_MERGE_C R82, R163, R82, RZ ;  /* 0x00000052a352723e */ /* 0x000fce00048070ff */
[----:B------:R-:W3:Y:S01]  /*15df0*/  MUFU.EX2 R66, R66 ;  /* 0x0000004200427308 */ /* 0x000ee20000000800 */
[----:B-1----:R-:W-:-:S01]  /*15e00*/  FADD.FTZ R3, R24, R3 ;  /* 0x0000000318037221 */ /* 0x002fc20000010000 */
[----:B------:R-:W-:-:S06]  /*15e10*/  FADD.FTZ R64, R64, R129 ;  /* 0x0000008140407221 */ /* 0x000fcc0000010000 */
[----:B------:R-:W1:Y:S01]  /*15e20*/  MUFU.EX2 R135, R135 ;  /* 0x0000008700877308 */ /* 0x000e620000000800 */
[----:B------:R-:W-:-:S07]  /*15e30*/  FFMA.FTZ R221, R221, R88, -R80 ;  /* 0x00000058dddd7223 */ /* 0x000fce0000010850 */
[----:B------:R-:W4:Y:S01]  /*15e40*/  MUFU.EX2 R203, R203 ;  /* 0x000000cb00cb7308 */ /* 0x000f220000000800 */
[----:B------:R-:W-:Y:S01]  /*15e50*/  F2FP.SATFINITE.E4M3.F32.PACK_AB_MERGE_C R225, R13, R12, R82 ;  /* 0x0000000c0de1723e */ /* 0x000fe20004807052 */
[----:B--2---:R-:W-:-:S06]  /*15e60*/  FADD.FTZ R12, R28, R3 ;  /* 0x000000031c0c7221 */ /* 0x004fcc0000010000 */
[----:B------:R-:W2:Y:S01]  /*15e70*/  MUFU.EX2 R32, R201 ;  /* 0x000000c900207308 */ /* 0x000ea20000000800 */
[----:B------:R-:W-:-:S01]  /*15e80*/  FFMA.FTZ R217, R217, R88, -R80 ;  /* 0x00000058d9d97223 */ /* 0x000fc20000010850 */
[----:B------:R-:W-:Y:S01]  /*15e90*/  FADD.FTZ R131, R131, R64 ;  /* 0x0000004083837221 */ /* 0x000fe20000010000 */
[----:B0-----:R-:W-:-:S05]  /*15ea0*/  F2FP.SATFINITE.E4M3.F32.PACK_AB_MERGE_C R13, R53, R28, RZ ;  /* 0x0000001c350d723e */ /* 0x001fca00048070ff */
[----:B------:R-:W0:Y:S01]  /*15eb0*/  MUFU.EX2 R33, R33 ;  /* 0x0000002100217308 */ /* 0x000e220000000800 */
[----:B------:R-:W-:Y:S01]  /*15ec0*/  F2FP.SATFINITE.E4M3.F32.PACK_AB_MERGE_C R214, R147, R68, RZ ;  /* 0x0000004493d6723e */ /* 0x000fe200048070ff */
[----:B------:R-:W-:Y:S01]  /*15ed0*/  FADD.FTZ R12, R53, R12 ;  /* 0x0000000c350c7221 */ /* 0x000fe20000010000 */
[----:B---3--:R-:W-:-:S05]  /*15ee0*/  FADD.FTZ R28, R66, R131 ;  /* 0x00000083421c7221 */ /* 0x008fca0000010000 */
[----:B------:R-:W3:Y:S01]  /*15ef0*/  MUFU.EX2 R20, R221 ;  /* 0x000000dd00147308 */ /* 0x000ee20000000800 */
[----:B------:R-:W-:-:S01]  /*15f00*/  FFMA.FTZ R219, R219, R88, -R80 ;  /* 0x00000058dbdb7223 */ /* 0x000fc20000010850 */
[----:B-1----:R-:W-:Y:S01]  /*15f10*/  F2FP.SATFINITE.E4M3.F32.PACK_AB_MERGE_C R214, R135, R66, R214 ;  /* 0x0000004287d6723e */ /* 0x002fe200048070d6 */
[----:B----4-:R-:W-:-:S05]  /*15f20*/  FADD.FTZ R3, R203, R12 ;  /* 0x0000000ccb037221 */ /* 0x010fca0000010000 */
[----:B------:R-:W1:Y:S01]  /*15f30*/  MUFU.EX2 R70, R70 ;  /* 0x0000004600467308 */ /* 0x000e620000000800 */
[----:B------:R-:W-:-:S01]  /*15f40*/  FFMA.FTZ R37, R37, R88, -R80 ;  /* 0x0000005825257223 */ /* 0x000fc20000010850 */
[----:B------:R-:W-:-:S06]  /*15f50*/  FADD.FTZ R135, R135, R28 ;  /* 0x0000001c87877221 */ /* 0x000fcc0000010000 */
[----:B------:R-:W-:Y:S08]  /*15f60*/  MUFU.EX2 R14, R14 ;  /* 0x0000000e000e7308 */ /* 0x000ff00000000800 */
[----:B------:R-:W-:Y:S01]  /*15f70*/  MUFU.EX2 R157, R157 ;  /* 0x0000009d009d7308 */ /* 0x000fe20000000800 */
[----:B--2---:R-:W-:-:S01]  /*15f80*/  FADD.FTZ R12, R32, R3 ;  /* 0x00000003200c7221 */ /* 0x004fc20000010000 */
[----:B------:R-:W-:-:S06]  /*15f90*/  FADD.FTZ R68, R68, R135 ;  /* 0x0000008744447221 */ /* 0x000fcc0000010000 */
[----:B------:R-:W2:Y:S01]  /*15fa0*/  MUFU.EX2 R217, R217 ;  /* 0x000000d900d97308 */ /* 0x000ea20000000800 */
[----:B------:R-:W-:-:S07]  /*15fb0*/  FFMA.FTZ R137, R137, R88, -R80 ;  /* 0x0000005889897223 */ /* 0x000fce0000010850 */
[----:B------:R-:W4:Y:S01]  /*15fc0*/  MUFU.EX2 R155, R155 ;  /* 0x0000009b009b7308 */ /* 0x000f220000000800 */
[----:B------:R-:W-:Y:S01]  /*15fd0*/  F2FP.SATFINITE.E4M3.F32.PACK_AB_MERGE_C R71, R92, R71, RZ ;  /* 0x000000475c47723e */ /* 0x000fe200048070ff */
[----:B0-----:R-:W-:-:S06]  /*15fe0*/  FADD.FTZ R3, R33, R12 ;  /* 0x0000000c21037221 */ /* 0x001fcc0000010000 */
[----:B------:R-:W0:Y:S01]  /*15ff0*/  MUFU.EX2 R26, R219 ;  /* 0x000000db001a7308 */ /* 0x000e220000000800 */
[----:B------:R-:W-:-:S01]  /*16000*/  FFMA.FTZ R139, R139, R88, -R80 ;  /* 0x000000588b8b7223 */ /* 0x000fc20000010850 */
[----:B------:R-:W-:Y:S01]  /*16010*/  FADD.FTZ R147, R147, R68 ;  /* 0x0000004493937221 */ /* 0x000fe20000010000 */
[----:B---3--:R-:W-:-:S05]  /*16020*/  F2FP.SATFINITE.E4M3.F32.PACK_AB_MERGE_C R33, R20, R33, RZ ;  /* 0x000000211421723e */ /* 0x008fca00048070ff */
[----:B------:R-:W3:Y:S01]  /*16030*/  MUFU.EX2 R37, R37 ;  /* 0x0000002500257308 */ /* 0x000ee20000000800 */
[----:B------:R-:W-:-:S01]  /*16040*/  FADD.FTZ R20, R20, R3 ;  /* 0x0000000314147221 */ /* 0x000fc20000010000 */
[----:B-1----:R-:W-:Y:S01]  /*16050*/  FADD.FTZ R12, R70, R147 ;  /* 0x00000093460c7221 */ /* 0x002fe20000010000 */
[----:B------:R-:W-:-:S05]  /*16060*/  FFMA.FTZ R143, R143, R88, -R80 ;  /* 0x000000588f8f7223 */ /* 0x000fca0000010850 */
[----:B------:R-:W1:Y:S01]  /*16070*/  MUFU.EX2 R30, R137 ;  /* 0x00000089001e7308 */ /* 0x000e620000000800 */
[----:B--2---:R-:W-:-:S01]  /*16080*/  FADD.FTZ R3, R217, R20 ;  /* 0x00000014d9037221 */ /* 0x004fc20000010000 */
[----:B------:R-:W-:-:S06]  /*16090*/  FFMA.FTZ R145, R145, R88, -R80 ;  /* 0x0000005891917223 */ /* 0x000fcc0000010850 */
[----:B------:R2:W-:Y:S01]  /*160a0*/  MUFU.EX2 R161, R227 ;  /* 0x000000e300a17308 */ /* 0x0005e20000000800 */
[----:B------:R-:W-:-:S07]  /*160b0*/  FFMA.FTZ R80, R151, R88, -R80 ;  /* 0x0000005897507223 */ /* 0x000fce0000010850 */
[----:B------:R-:W-:Y:S01]  /*160c0*/  MUFU.EX2 R74, R74 ;  /* 0x0000004a004a7308 */ /* 0x000fe20000000800 */
[----:B--2---:R-:W-:Y:S02]  /*160d0*/  F2FP.SATFINITE.E4M3.F32.PACK_AB_MERGE_C R227, R76, R21, R71 ;  /* 0x000000154ce3723e */ /* 0x004fe40004807047 */
[----:B------:R-:W-:-:S05]  /*160e0*/  F2FP.SATFINITE.E4M3.F32.PACK_AB_MERGE_C R21, R157, R14, RZ ;  /* 0x0000000e9d15723e */ /* 0x000fca00048070ff */
[----:B------:R-:W-:Y:S01]  /*160f0*/  MUFU.EX2 R65, R65 ;  /* 0x0000004100417308 */ /* 0x000fe20000000800 */
[C---:B----4-:R-:W-:Y:S01]  /*16100*/  F2FP.SATFINITE.E4M3.F32.PACK_AB_MERGE_C R216, R155.reuse, R70, R21 ;  /* 0x000000469bd8723e */ /* 0x050fe20004807015 */
[----:B------:R-:W-:-:S06]  /*16110*/  FADD.FTZ R155, R155, R12 ;  /* 0x0000000c9b9b7221 */ /* 0x000fcc0000010000 */
[----:B------:R-:W2:Y:S01]  /*16120*/  MUFU.EX2 R72, R72 ;  /* 0x0000004800487308 */ /* 0x000ea20000000800 */
[----:B0-----:R-:W-:-:S07]  /*16130*/  FADD.FTZ R20, R26, R3 ;  /* 0x000000031a147221 */ /* 0x001fce0000010000 */
[----:B------:R-:W0:Y:S01]  /*16140*/  MUFU.EX2 R139, R139 ;  /* 0x0000008b008b7308 */ /* 0x000e220000000800 */
[----:B------:R-:W-:-:S01]  /*16150*/  FADD.FTZ R14, R14, R155 ;  /* 0x0000009b0e0e7221 */ /* 0x000fc20000010000 */
[----:B---3--:R-:W-:-:S06]  /*16160*/  FADD.FTZ R3, R37, R20 ;  /* 0x0000001425037221 */ /* 0x008fcc0000010000 */
[----:B------:R-:W3:Y:S01]  /*16170*/  MUFU.EX2 R12, R143 ;  /* 0x0000008f000c7308 */ /* 0x000ee20000000800 */
[----:B------:R-:W-:Y:S02]  /*16180*/  VIADD R20, R136, 0xfffffffe ;  /* 0xfffffffe88147836 */ /* 0x000fe40000000000 */
[----:B------:R-:W-:Y:S01]  /*16190*/  FADD.FTZ R157, R157, R14 ;  /* 0x0000000e9d9d7221 */ /* 0x000fe20000010000 */
[----:B-1----:R-:W-:-:S04]  /*161a0*/  F2FP.SATFINITE.E4M3.F32.PACK_AB_MERGE_C R37, R30, R37, RZ ;  /* 0x000000251e25723e */ /* 0x002fc800048070ff */
[----:B------:R-:W1:Y:S01]  /*161b0*/  MUFU.EX2 R145, R145 ;  /* 0x0000009100917308 */ /* 0x000e620000000800 */
[----:B------:R-:W-:-:S01]  /*161c0*/  FADD.FTZ R30, R30, R3 ;  /* 0x000000031e1e7221 */ /* 0x000fc20000010000 */
[----:B------:R-:W-:-:S06]  /*161d0*/  F2FP.SATFINITE.E4M3.F32.PACK_AB_MERGE_C R213, R24, R29, R13 ;  /* 0x0000001d18d5723e */ /* 0x000fcc000480700d */
[----:B------:R-:W4:Y:S01]  /*161e0*/  MUFU.EX2 R80, R80 ;  /* 0x0000005000507308 */ /* 0x000f220000000800 */
[----:B------:R-:W-:Y:S01]  /*161f0*/  F2FP.SATFINITE.E4M3.F32.PACK_AB_MERGE_C R209, R0, R15, R57 ;  /* 0x0000000f00d1723e */ /* 0x000fe20004807039 */
[----:B--2---:R-:W-:Y:S01]  /*16200*/  FADD.FTZ R0, R72, R157 ;  /* 0x0000009d48007221 */ /* 0x004fe20000010000 */
[----:B------:R-:W-:Y:S02]  /*16210*/  F2FP.SATFINITE.E4M3.F32.PACK_AB_MERGE_C R13, R65, R74, RZ ;  /* 0x0000004a410d723e */ /* 0x000fe400048070ff */
[----:B------:R-:W-:Y:S01]  /*16220*/  ISETP.GE.AND P1, PT, R20, R99, PT ;  /* 0x000000631400720c */ /* 0x000fe20003f26270 */
[----:B0-----:R-:W-:-:S01]  /*16230*/  FADD.FTZ R3, R139, R30 ;  /* 0x0000001e8b037221 */ /* 0x001fc20000010000 */
[C---:B------:R-:W-:Y:S01]  /*16240*/  F2FP.SATFINITE.E4M3.F32.PACK_AB_MERGE_C R218, R161.reuse, R72, R13 ;  /* 0x00000048a1da723e */ /* 0x040fe2000480700d */
[----:B------:R-:W-:-:S01]  /*16250*/  FADD.FTZ R161, R161, R0 ;  /* 0x00000000a1a17221 */ /* 0x000fc20000010000 */
[----:B------:R-:W-:Y:S01]  /*16260*/  F2FP.SATFINITE.E4M3.F32.PACK_AB_MERGE_C R95, R106, R95, RZ ;  /* 0x0000005f6a5f723e */ /* 0x000fe200048070ff */
[----:B---3--:R-:W-:-:S01]  /*16270*/  FADD.FTZ R0, R12, R3 ;  /* 0x000000030c007221 */ /* 0x008fc20000010000 */
[----:B------:R-:W-:Y:S01]  /*16280*/  F2FP.SATFINITE.E4M3.F32.PACK_AB_MERGE_C R211, R112, R25, R27 ;  /* 0x0000001970d3723e */ /* 0x000fe2000480701b */
[----:B------:R-:W-:-:S01]  /*16290*/  FADD.FTZ R74, R74, R161 ;  /* 0x000000a14a4a7221 */ /* 0x000fc20000010000 */
[----:B------:R-:W-:Y:S01]  /*162a0*/  F2FP.SATFINITE.E4M3.F32.PACK_AB_MERGE_C R202, R101, R44, RZ ;  /* 0x0000002c65ca723e */ /* 0x000fe200048070ff */
[----:B-1----:R-:W-:-:S01]  /*162b0*/  FADD.FTZ R3, R145, R0 ;  /* 0x0000000091037221 */ /* 0x002fc20000010000 */
[----:B------:R-:W-:Y:S01]  /*162c0*/  F2FP.SATFINITE.E4M3.F32.PACK_AB_MERGE_C R94, R105, R94, RZ ;  /* 0x0000005e695e723e */ /* 0x000fe200048070ff */
[----:B------:R-:W-:Y:S01]  /*162d0*/  IMAD.MOV.U32 R25, RZ, RZ, RZ ;  /* 0x000000ffff197224 */ /* 0x000fe200078e00ff */
[----:B------:R-:W-:-:S02]  /*162e0*/  F2FP.SATFINITE.E4M3.F32.PACK_AB_MERGE_C R223, R107, R102, RZ ;  /* 0x000000666bdf723e */ /* 0x000fc400048070ff */
[----:B------:R-:W-:Y:S02]  /*162f0*/  F2FP.SATFINITE.E4M3.F32.PACK_AB_MERGE_C R91, R104, R91, RZ ;  /* 0x0000005b685b723e */ /* 0x000fe400048070ff */
[----:B------:R-:W-:Y:S02]  /*16300*/  F2FP.SATFINITE.E4M3.F32.PACK_AB_MERGE_C R75, R108, R75, RZ ;  /* 0x0000004b6c4b723e */ /* 0x000fe400048070ff */
[----:B------:R-:W-:Y:S02]  /*16310*/  F2FP.SATFINITE.E4M3.F32.PACK_AB_MERGE_C R206, R52, R51, RZ ;  /* 0x0000003334ce723e */ /* 0x000fe400048070ff */
[----:B------:R-:W-:Y:S02]  /*16320*/  F2FP.SATFINITE.E4M3.F32.PACK_AB_MERGE_C R208, R61, R56, RZ ;  /* 0x000000383dd0723e */ /* 0x000fe400048070ff */
[----:B------:R-:W-:Y:S02]  /*16330*/  F2FP.SATFINITE.E4M3.F32.PACK_AB_MERGE_C R210, R60, R41, RZ ;  /* 0x000000293cd2723e */ /* 0x000fe400048070ff */
[----:B------:R-:W-:-:S02]  /*16340*/  F2FP.SATFINITE.E4M3.F32.PACK_AB_MERGE_C R95, R96, R87, R95 ;  /* 0x00000057605f723e */ /* 0x000fc4000480705f */
[C---:B----4-:R-:W-:Y:S01]  /*16350*/  F2FP.SATFINITE.E4M3.F32.PACK_AB_MERGE_C R13, R80.reuse, R145, RZ ;  /* 0x00000091500d723e */ /* 0x050fe200048070ff */
[----:B------:R-:W-:Y:S01]  /*16360*/  FADD.FTZ R234, R65, R74 ;  /* 0x0000004a41ea7221 */ /* 0x000fe20000010000 */
[----:B------:R-:W-:Y:S01]  /*16370*/  F2FP.SATFINITE.E4M3.F32.PACK_AB_MERGE_C R222, R123, R34, R222 ;  /* 0x000000227bde723e */ /* 0x000fe200048070de */
[----:B------:R-:W-:Y:S01]  /*16380*/  FADD.FTZ R3, R80, R3 ;  /* 0x0000000350037221 */ /* 0x000fe20000010000 */
[----:B------:R-:W-:Y:S01]  /*16390*/  F2FP.SATFINITE.E4M3.F32.PACK_AB_MERGE_C R200, R125, R38, R200 ;  /* 0x000000267dc8723e */ /* 0x000fe200048070c8 */
[--C-:B------:R-:W-:Y:S01]  /*163a0*/  IMAD.MOV.U32 R24, RZ, RZ, R25.reuse ;  /* 0x000000ffff187224 */ /* 0x100fe200078e0019 */
        /* <DEDUP_REMOVED lines=74> */
[----:B------:R-:W-:Y:S02]  /*16850*/  IMAD.MOV.U32 R87, RZ, RZ, R25 ;  /* 0x000000ffff577224 */ /* 0x000fe400078e0019 */
[----:B------:R-:W-:Y:S01]  /*16860*/  IMAD.MOV.U32 R203, RZ, RZ, R95 ;  /* 0x000000ffffcb7224 */ /* 0x000fe200078e005f */
[----:B------:R-:W-:Y:S06]  /*16870*/  @!P1 BRA `(.L_x_6526) ;  /* 0x0000005000489947 */ /* 0x000fec0003800000 */
[----:B------:R-:W-:Y:S01]  /*16880*/  IMAD.MOV.U32 R233, RZ, RZ, R90 ;  /* 0x000000ffffe97224 */ /* 0x000fe200078e005a */
[----:B------:R-:W-:Y:S01]  /*16890*/  CS2R R86, SRZ ;  /* 0x0000000000567805 */ /* 0x000fe2000001ff00 */
[----:B------:R-:W-:Y:S01]  /*168a0*/  IMAD.MOV.U32 R0, RZ, RZ, R89 ;  /* 0x000000ffff007224 */ /* 0x000fe200078e0059 */
[----:B------:R-:W-:Y:S01]  /*168b0*/  CS2R R84, SRZ ;  /* 0x0000000000547805 */ /* 0x000fe2000001ff00 */
[----:B------:R-:W-:Y:S01]  /*168c0*/  IMAD.MOV.U32 R236, RZ, RZ, R235 ;  /* 0x000000ffffec7224 */ /* 0x000fe200078e00eb */
[----:B------:R-:W-:Y:S01]  /*168d0*/  CS2R R82, SRZ ;  /* 0x0000000000527805 */ /* 0x000fe2000001ff00 */
[----:B------:R-:W-:Y:S01]  /*168e0*/  IMAD.MOV.U32 R21, RZ, RZ, R232 ;  /* 0x000000ffff157224 */ /* 0x000fe200078e00e8 */
        /* <DEDUP_REMOVED lines=28> */
[----:B------:R-:W-:-:S07]  /*16ab0*/  CS2R R24, SRZ ;  /* 0x0000000000187805 */ /* 0x000fce000001ff00 */
.L_x_6537:
        /* <DEDUP_REMOVED lines=9> */
.L_x_6528:
[----:B------:R-:W-:-:S04]  /*16b50*/  IADD3 R12, R21, 0x1, RZ ;  /* 0x00000001150c7810 */ /* 0x000fc80007ffe0ff */
[----:B------:R-:W-:-:S04]  /*16b60*/  ISETP.NE.AND P2, PT, R12, 0x2, PT ;  /* 0x000000020c00780c */ /* 0x000fc80003f45270 */
[----:B------:R-:W-:Y:S02]  /*16b70*/  SEL R13, R12, RZ, P2 ;  /* 0x000000ff0c0d7207 */ /* 0x000fe40001000000 */
[----:B------:R-:W-:-:S03]  /*16b80*/  SHF.L.U32 R12, R235, 0x1f, RZ ;  /* 0x0000001feb0c7819 */ /* 0x000fc600000006ff */
[----:B------:R-:W-:-:S04]  /*16b90*/  IMAD R13, R13, 0x8, R16 ;  /* 0x000000080d0d7824 */ /* 0x000fc800078e0210 */
[----:B------:R0:W1:Y:S01]  /*16ba0*/  SYNCS.PHASECHK.TRANS64.TRYWAIT P2, [R13+URZ+0x2e830], R12 ;  /* 0x02e8300c0d0075a7 */ /* 0x000062000804017f */
[----:B------:R-:W-:Y:S05]  /*16bb0*/  @!P0 BRA `(.L_x_6529) ;  /* 0x0000000000048947 */ /* 0x000fea0003800000 */
[----:B------:R-:W-:Y:S01]  /*16bc0*/  BPT.TRAP 0x1 ;  /* 0x000000040000795c */ /* 0x000fe20000300000 */
.L_x_6529:
[----:B------:R-:W-:Y:S04]  /*16bd0*/  BSSY B0, `(.L_x_6527) ;  /* 0x0000004000007945 */ /* 0x000fe80003800000 */
[----:B-1----:R-:W-:Y:S05]  /*16be0*/  @P2 BRA `(.L_x_6530) ;  /* 0x0000000000082947 */ /* 0x002fea0003800000 */
[----:B------:R-:W1:Y:S02]  /*16bf0*/  SYNCS.PHASECHK.TRANS64.TRYWAIT P2, [R13+URZ+0x2e830], R12 ;  /* 0x02e8300c0d0075a7 */ /* 0x000e64000804017f */
[----:B-1----:R-:W-:Y:S05]  /*16c00*/  @!P2 BRA `(.L_x_6531) ;  /* 0x0000011800aca947 */ /* 0x002fea0003800000 */
.L_x_6530:
[----:B------:R-:W-:Y:S05]  /*16c10*/  BSYNC B0 ;  /* 0x0000000000007941 */ /* 0x000fea0003800000 */
.L_x_6527:
[----:B01----:R-:W2:Y:S01]  /*16c20*/  LDL R12, [R1+0x5c] ;  /* 0x00005c00010c7983 */ /* 0x003ea20000100800 */
[----:B------:R-:W-:Y:S01]  /*16c30*/  VIADD R232, R21, 0x1 ;  /* 0x0000000115e87836 */ /* 0x000fe20000000000 */
[----:B------:R-:W-:Y:S05]  /*16c40*/  WARPSYNC.ALL ;  /* 0x0000000000007948 */ /* 0x000fea0003800000 */
[----:B------:R-:W0:Y:S01]  /*16c50*/  S2R R14, SR_TID.X ;  /* 0x00000000000e7919 */ /* 0x000e220000002100 */
[----:B------:R-:W-:Y:S01]  /*16c60*/  ISETP.NE.AND P2, PT, R232, 0x2, PT ;  /* 0x00000002e800780c */ /* 0x000fe20003f45270 */
[----:B------:R-:W-:Y:S01]  /*16c70*/  IMAD.MOV.U32 R15, RZ, RZ, 0x40000040 ;  /* 0x40000040ff0f7424 */ /* 0x000fe200078e00ff */
[----:B------:R-:W-:Y:S01]  /*16c80*/  R2UR UR40, R4 ;  /* 0x00000000042872ca */ /* 0x000fe200000e0000 */
[----:B------:R-:W-:Y:S01]  /*16c90*/  IMAD.MOV.U32 R91, RZ, RZ, 0x40000040 ;  /* 0x40000040ff5b7424 */ /* 0x000fe200078e00ff */
[----:B------:R-:W-:Y:S01]  /*16ca0*/  SEL R232, R232, RZ, P2 ;  /* 0x000000ffe8e87207 */ /* 0x000fe20001000000 */
[----:B------:R-:W-:Y:S01]  /*16cb0*/  STL [R1+0x124], R29 ;  /* 0x0001241d01007387 */ /* 0x000fe20000100800 */
[----:B------:R-:W-:Y:S01]  /*16cc0*/  R2UR UR35, R15 ;  /* 0x000000000f2372ca */ /* 0x000fe200000e0000 */
[----:B------:R-:W-:Y:S01]  /*16cd0*/  IMAD.MOV.U32 R13, RZ, RZ, 0x40000040 ;  /* 0x40000040ff0d7424 */ /* 0x000fe200078e00ff */
[----:B------:R-:W-:Y:S01]  /*16ce0*/  R2UR UR17, R91 ;  /* 0x000000005b1172ca */ /* 0x000fe200000e0000 */
[----:B------:R-:W-:Y:S01]  /*16cf0*/  STL [R1+0x120], R28 ;  /* 0x0001201c01007387 */ /* 0x000fe20000100800 */
[----:B------:R-:W-:Y:S01]  /*16d00*/  IMAD.MOV.U32 R89, RZ, RZ, 0x40000040 ;  /* 0x40000040ff597424 */ /* 0x000fe200078e00ff */
[----:B------:R-:W-:-:S02]  /*16d10*/  R2UR UR25, R15 ;  /* 0x000000000f1972ca */ /* 0x000fc400000e0000 */
[----:B------:R-:W-:Y:S01]  /*16d20*/  STL [R1+0x11c], R27 ;  /* 0x00011c1b01007387 */ /* 0x000fe20000100800 */
[----:B------:R-:W-:Y:S01]  /*16d30*/  R2UR UR19, R13 ;  /* 0x000000000d1372ca */ /* 0x000fe200000e0000 */
[----:B------:R-:W-:Y:S01]  /*16d40*/  IMAD.MOV.U32 R13, RZ, RZ, 0x40000040 ;  /* 0x40000040ff0d7424 */ /* 0x000fe200078e00ff */
[C---:B------:R-:W-:Y:S01]  /*16d50*/  R2UR UR43, R89.reuse ;  /* 0x00000000592b72ca */ /* 0x040fe200000e0000 */
[----:B------:R-:W-:Y:S01]  /*16d60*/  STL [R1+0x118], R26 ;  /* 0x0001181a01007387 */ /* 0x000fe20000100800 */
[C---:B------:R-:W-:Y:S02]  /*16d70*/  R2UR UR5, R89.reuse ;  /* 0x00000000590572ca */ /* 0x040fe400000e0000 */
[----:B------:R-:W-:Y:S01]  /*16d80*/  R2UR UR7, R89 ;  /* 0x00000000590772ca */ /* 0x000fe200000e0000 */
[----:B------:R1:W-:Y:S01]  /*16d90*/  STL [R1+0x114], R25 ;  /* 0x0001141901007387 */ /* 0x0003e20000100800 */
[----:B------:R-:W-:Y:S02]  /*16da0*/  R2UR UR9, R91 ;  /* 0x000000005b0972ca */ /* 0x000fe400000e0000 */
[----:B------:R-:W-:Y:S01]  /*16db0*/  R2UR UR11, R15 ;  /* 0x000000000f0b72ca */ /* 0x000fe200000e0000 */
[----:B------:R-:W-:Y:S01]  /*16dc0*/  STL [R1+0x110], R24 ;  /* 0x0001101801007387 */ /* 0x000fe20000100800 */
[----:B------:R-:W-:-:S02]  /*16dd0*/  R2UR UR59, R89 ;  /* 0x00000000593b72ca */ /* 0x000fc400000e0000 */
[----:B------:R-:W-:Y:S01]  /*16de0*/  R2UR UR29, R89 ;  /* 0x00000000591d72ca */ /* 0x000fe200000e0000 */
[----:B------:R3:W-:Y:S01]  /*16df0*/  STL [R1+0x10c], R23 ;  /* 0x00010c1701007387 */ /* 0x0007e20000100800 */
[----:B------:R-:W-:Y:S02]  /*16e00*/  R2UR UR13, R15 ;  /* 0x000000000f0d72ca */ /* 0x000fe400000e0000 */
[----:B0-----:R-:W-:Y:S01]  /*16e10*/  SHF.R.U32.HI R14, RZ, 0x7, R14 ;  /* 0x00000007ff0e7819 */ /* 0x001fe2000001160e */
[----:B------:R-:W-:Y:S01]  /*16e20*/  STL [R1+0x108], R22 ;  /* 0x0001081601007387 */ /* 0x000fe20000100800 */
[----:B-1----:R-:W-:Y:S01]  /*16e30*/  MOV R25, UR43 ;  /* 0x0000002b00197c02 */ /* 0x002fe20008000f00 */
[----:B------:R-:W-:Y:S01]  /*16e40*/  UMOV UR43, UR25 ;  /* 0x00000019002b7c82 */ /* 0x000fe20008000000 */
[----:B------:R-:W-:Y:S01]  /*16e50*/  R2UR UR15, R91 ;  /* 0x000000005b0f72ca */ /* 0x000fe200000e0000 */
[----:B------:R-:W-:Y:S01]  /*16e60*/  VIADD R92, R14, 0x8 ;  /* 0x000000080e5c7836 */ /* 0x000fe20000000000 */
[----:B------:R-:W-:Y:S01]  /*16e70*/  MOV R94, UR43 ;  /* 0x0000002b005e7c02 */ /* 0x000fe20008000f00 */
[----:B------:R-:W-:Y:S01]  /*16e80*/  UMOV UR43, UR5 ;  /* 0x00000005002b7c82 */ /* 0x000fe20008000000 */
[----:B---3--:R-:W-:Y:S01]  /*16e90*/  MOV R23, UR35 ;  /* 0x0000002300177c02 */ /* 0x008fe20008000f00 */
[----:B------:R-:W-:Y:S01]  /*16ea0*/  UMOV UR35, UR17 ;  /* 0x0000001100237c82 */ /* 0x000fe20008000000 */
[----:B------:R0:W-:Y:S01]  /*16eb0*/  BAR.SYNC.DEFER_BLOCKING R92, 0x100 ;  /* 0x0004005c0000751d */ /* 0x0001e20000010000 */
[----:B------:R-:W-:-:S02]  /*16ec0*/  R2UR UR17, R5 ;  /* 0x00000000051172ca */ /* 0x000fc400000e0000 */
[C---:B------:R-:W-:Y:S02]  /*16ed0*/  R2UR UR5, R5.reuse ;  /* 0x00000000050572ca */ /* 0x040fe400000e0000 */
[----:B------:R-:W-:Y:S01]  /*16ee0*/  MOV R96, UR35 ;  /* 0x0000002300607c02 */ /* 0x000fe20008000f00 */
[----:B------:R-:W-:Y:S01]  /*16ef0*/  UMOV UR35, UR9 ;  /* 0x0000000900237c82 */ /* 0x000fe20008000000 */
[----:B------:R-:W-:Y:S01]  /*16f00*/  R2UR UR9, R5 ;  /* 0x00000000050972ca */ /* 0x000fe200000e0000 */
[----:B------:R1:W-:Y:S01]  /*16f10*/  STL [R1+0x104], R20 ;  /* 0x0001041401007387 */ /* 0x0003e20000100800 */
[----:B------:R-:W-:Y:S02]  /*16f20*/  R2UR UR31, R15 ;  /* 0x000000000f1f72ca */ /* 0x000fe400000e0000 */
[C---:B------:R-:W-:Y:S01]  /*16f30*/  R2UR UR21, R89.reuse ;  /* 0x00000000591572ca */ /* 0x040fe200000e0000 */
[----:B------:R-:W-:Y:S01]  /*16f40*/  STL [R1+0x100], R19 ;  /* 0x0001001301007387 */ /* 0x000fe20000100800 */
[----:B------:R-:W-:-:S02]  /*16f50*/  R2UR UR23, R89 ;  /* 0x00000000591772ca */ /* 0x000fc400000e0000 */
[----:B------:R-:W-:Y:S01]  /*16f60*/  R2UR UR27, R15 ;  /* 0x000000000f1b72ca */ /* 0x000fe200000e0000 */
[----:B------:R-:W-:Y:S01]  /*16f70*/  STL [R1+0xfc], R18 ;  /* 0x0000fc1201007387 */ /* 0x000fe20000100800 */
[C---:B------:R-:W-:Y:S02]  /*16f80*/  R2UR UR25, R5.reuse ;  /* 0x00000000051972ca */ /* 0x040fe400000e0000 */
[----:B-1----:R-:W-:Y:S01]  /*16f90*/  MOV R20, UR59 ;  /* 0x0000003b00147c02 */ /* 0x002fe20008000f00 */
[----:B------:R-:W-:Y:S01]  /*16fa0*/  UMOV UR59, UR29 ;  /* 0x0000001d003b7c82 */ /* 0x000fe20008000000 */
[----:B------:R-:W-:Y:S01]  /*16fb0*/  STL [R1+0xf8], R17 ;  /* 0x0000f81101007387 */ /* 0x000fe20000100800 */
[----:B------:R-:W-:Y:S01]  /*16fc0*/  MOV R29, UR59 ;  /* 0x0000003b001d7c02 */ /* 0x000fe20008000f00 */
[----:B------:R-:W-:Y:S01]  /*16fd0*/  UMOV UR59, UR13 ;  /* 0x0000000d003b7c82 */ /* 0x000fe20008000000 */
[----:B------:R-:W-:Y:S01]  /*16fe0*/  WARPGROUP.ARRIVE ;  /* 0x00000000000079c5 */ /* 0x000fe20000000000 */
[----:B------:R-:W-:Y:S01]  /*16ff0*/  R2UR UR13, R5 ;  /* 0x00000000050d72ca */ /* 0x000fe200000e0000 */
[----:B------:R1:W-:Y:S01]  /*17000*/  STL [R1+0xf4], R16 ;  /* 0x0000f41001007387 */ /* 0x0003e20000100800 */
[----:B------:R-:W-:-:S02]  /*17010*/  R2UR UR47, R15 ;  /* 0x000000000f2f72ca */ /* 0x000fc400000e0000 */
[----:B------:R-:W-:Y:S01]  /*17020*/  R2UR UR51, R89 ;  /* 0x00000000593372ca */ /* 0x000fe200000e0000 */
[----:B------:R3:W-:Y:S01]  /*17030*/  STL [R1+0xf0], R3 ;  /* 0x0000f00301007387 */ /* 0x0007e20000100800 */
[----:B------:R-:W-:Y:S01]  /*17040*/  R2UR UR55, R15 ;  /* 0x000000000f3772ca */ /* 0x000fe200000e0000 */
[----:B------:R-:W-:Y:S01]  /*17050*/  IMAD.MOV.U32 R89, RZ, RZ, 0x40000040 ;  /* 0x40000040ff597424 */ /* 0x000fe200078e00ff */
[----:B------:R-:W-:Y:S01]  /*17060*/  MOV R15, 0x40000040 ;  /* 0x40000040000f7802 */ /* 0x000fe20000000f00 */
[----:B------:R4:W-:Y:S01]  /*17070*/  STL [R1+0xec], R2 ;  /* 0x0000ec0201007387 */ /* 0x0009e20000100800 */
[----:B------:R-:W-:Y:S02]  /*17080*/  R2UR UR41, R5 ;  /* 0x00000000052972ca */ /* 0x000fe400000e0000 */
[----:B-1----:R-:W-:Y:S02]  /*17090*/  MOV R16, UR39 ;  /* 0x0000002700107c02 */ /* 0x002fe40008000f00 */
[----:B------:R-:W-:-:S02]  /*170a0*/  R2UR UR39, R91 ;  /* 0x000000005b2772ca */ /* 0x000fc400000e0000 */
[----:B---3--:R-:W-:Y:S02]  /*170b0*/  MOV R3, UR38 ;  /* 0x0000002600037c02 */ /* 0x008fe40008000f00 */
[C---:B------:R-:W-:Y:S02]  /*170c0*/  R2UR UR32, R10.reuse ;  /* 0x000000000a2072ca */ /* 0x040fe400000e0000 */
[C---:B------:R-:W-:Y:S02]  /*170d0*/  R2UR UR33, R11.reuse ;  /* 0x000000000b2172ca */ /* 0x040fe400000e0000 */
[----:B------:R-:W-:Y:S02]  /*170e0*/  R2UR UR56, R10 ;  /* 0x000000000a3872ca */ /* 0x000fe400000e0000 */
[----:B------:R-:W-:Y:S02]  /*170f0*/  R2UR UR57, R11 ;  /* 0x000000000b3972ca */ /* 0x000fe400000e0000 */
[----:B----4-:R-:W-:-:S02]  /*17100*/  MOV R2, UR37 ;  /* 0x0000002500027c02 */ /* 0x010fc40008000f00 */
[----:B------:R-:W-:Y:S01]  /*17110*/  MOV R18, UR39 ;  /* 0x0000002700127c02 */ /* 0x000fe20008000f00 */
[----:B------:R-:W-:Y:S01]  /*17120*/  UMOV UR39, UR31 ;  /* 0x0000001f00277c82 */ /* 0x000fe20008000000 */
[----:B------:R-:W-:Y:S02]  /*17130*/  R2UR UR31, R13 ;  /* 0x000000000d1f72ca */ /* 0x000fe400000e0000 */
[----:B------:R-:W-:Y:S01]  /*17140*/  MOV R27, UR39 ;  /* 0x00000027001b7c02 */ /* 0x000fe20008000f00 */
[----:B------:R-:W-:Y:S01]  /*17150*/  UMOV UR39, UR21 ;  /* 0x0000001500277c82 */ /* 0x000fe20008000000 */
[----:B------:R-:W-:Y:S02]  /*17160*/  R2UR UR21, R5 ;  /* 0x00000000051572ca */ /* 0x000fe400000e0000 */
[----:B------:R-:W-:Y:S02]  /*17170*/  MOV R237, UR36 ;  /* 0x0000002400ed7c02 */ /* 0x000fe40008000f00 */
[----:B------:R-:W-:-:S02]  /*17180*/  R2UR UR36, R10 ;  /* 0x000000000a2472ca */ /* 0x000fc400000e0000 */
[----:B------:R-:W-:Y:S01]  /*17190*/  R2UR UR37, R11 ;  /* 0x000000000b2572ca */ /* 0x000fe200000e0000 */
[----:B--2---:R-:W-:-:S04]  /*171a0*/  IMAD R12, R232, 0x700, R12 ;  /* 0x00000700e80c7824 */ /* 0x004fc800078e020c */
[C---:B------:R-:W-:Y:S01]  /*171b0*/  VIADD R90, R12.reuse, 0x300 ;  /* 0x000003000c5a7836 */ /* 0x040fe20000000000 */
[C---:B------:R-:W-:Y:S01]  /*171c0*/  IADD3 R14, R12.reuse, 0x200, RZ ;  /* 0x000002000c0e7810 */ /* 0x040fe20007ffe0ff */
[C---:B------:R-:W-:Y:S01]  /*171d0*/  VIADD R88, R12.reuse, 0x100 ;  /* 0x000001000c587836 */ /* 0x040fe20000000000 */
[----:B------:R-:W-:Y:S02]  /*171e0*/  R2UR UR18, R12 ;  /* 0x000000000c1272ca */ /* 0x000fe400000e0000 */
[----:B------:R-:W-:Y:S02]  /*171f0*/  R2UR UR10, R14 ;  /* 0x000000000e0a72ca */ /* 0x000fe400000e0000 */
[----:B------:R-:W-:Y:S02]  /*17200*/  IADD3 R14, R12, 0x500, RZ ;  /* 0x000005000c0e7810 */ /* 0x000fe40007ffe0ff */
[----:B------:R-:W-:Y:S01]  /*17210*/  R2UR UR14, R90 ;  /* 0x000000005a0e72ca */ /* 0x000fe200000e0000 */
        /* <DEDUP_REMOVED lines=8> */
[----:B------:R-:W-:Y:S02]  /*172a0*/  IADD3 R14, R12, 0x302, RZ ;  /* 0x000003020c0e7810 */ /* 0x000fe40007ffe0ff */
[----:B------:R-:W-:Y:S01]  /*172b0*/  R2UR UR16, R90 ;  /* 0x000000005a1072ca */ /* 0x000fe200000e0000 */
[----:B------:R-:W-:Y:S01]  /*172c0*/  VIADD R90, R12, 0x4 ;  /* 0x000000040c5a7836 */ /* 0x000fe20000000000 */
[----:B------:R-:W-:Y:S01]  /*172d0*/  R2UR UR24, R14 ;  /* 0x000000000e1872ca */ /* 0x000fe200000e0000 */
[----:B------:R-:W-:Y:S01]  /*172e0*/  VIADD R14, R12, 0x602 ;  /* 0x000006020c0e7836 */ /* 0x000fe20000000000 */
[----:B------:R-:W-:Y:S01]  /*172f0*/  R2UR UR22, R88 ;  /* 0x00000000581672ca */ /* 0x000fe200000e0000 */
[----:B------:R-:W-:Y:S01]  /*17300*/  VIADD R88, R12, 0x600 ;  /* 0x000006000c587836 */ /* 0x000fe20000000000 */
[----:B------:R-:W-:Y:S02]  /*17310*/  R2UR UR38, R90 ;  /* 0x000000005a2672ca */ /* 0x000fe400000e0000 */
[----:B------:R-:W-:Y:S01]  /*17320*/  R2UR UR30, R14 ;  /* 0x000000000e1e72ca */ /* 0x000fe200000e0000 */
[----:B------:R-:W-:Y:S01]  /*17330*/  VIADD R14, R12, 0x204 ;  /* 0x000002040c0e7836 */ /* 0x000fe20000000000 */
[----:B------:R-:W-:Y:S01]  /*17340*/  R2UR UR4, R88 ;  /* 0x00000000580472ca */ /* 0x000fe200000e0000 */
[----:B------:R-:W-:-:S03]  /*17350*/  VIADD R88, R12, 0x202 ;  /* 0x000002020c587836 */ /* 0x000fc60000000000 */
[----:B------:R-:W-:Y:S01]  /*17360*/  R2UR UR34, R14 ;  /* 0x000000000e2272ca */ /* 0x000fe200000e0000 */
[----:B------:R-:W-:Y:S01]  /*17370*/  VIADD R14, R12, 0x404 ;  /* 0x000004040c0e7836 */ /* 0x000fe20000000000 */
[----:B------:R-:W-:Y:S01]  /*17380*/  R2UR UR20, R88 ;  /* 0x00000000581472ca */ /* 0x000fe200000e0000 */
[----:B------:R-:W-:Y:S02]  /*17390*/  VIADD R88, R12, 0x502 ;  /* 0x000005020c587836 */ /* 0x000fe40000000000 */
[----:B------:R-:W-:Y:S02]  /*173a0*/  MOV R17, UR38 ;  /* 0x0000002600117c02 */ /* 0x000fe40008000f00 */
[----:B------:R-:W-:Y:S01]  /*173b0*/  UMOV UR38, UR30 ;  /* 0x0000001e00267c82 */ /* 0x000fe20008000000 */
[----:B------:R-:W-:Y:S02]  /*173c0*/  R2UR UR28, R88 ;  /* 0x00000000581c72ca */ /* 0x000fe400000e0000 */
[----:B------:R-:W-:-:S02]  /*173d0*/  IADD3 R88, R12, 0x104, RZ ;  /* 0x000001040c587810 */ /* 0x000fc40007ffe0ff */
[----:B------:R-:W-:Y:S02]  /*173e0*/  MOV R26, UR38 ;  /* 0x00000026001a7c02 */ /* 0x000fe40008000f00 */
[----:B------:R-:W-:Y:S01]  /*173f0*/  MOV R22, UR34 ;  /* 0x0000002200167c02 */ /* 0x000fe20008000f00 */
[----:B------:R-:W-:Y:S01]  /*17400*/  UMOV UR34, UR16 ;  /* 0x0000001000227c82 */ /* 0x000fe20008000000 */
[----:B------:R-:W-:Y:S01]  /*17410*/  R2UR UR16, R4 ;  /* 0x00000000041072ca */ /* 0x000fe200000e0000 */
[----:B------:R-:W-:Y:S01]  /*17420*/  UMOV UR38, UR20 ;  /* 0x0000001400267c82 */ /* 0x000fe20008000000 */
[----:B------:R-:W-:Y:S01]  /*17430*/  R2UR UR58, R88 ;  /* 0x00000000583a72ca */ /* 0x000fe200000e0000 */
[----:B------:R-:W-:Y:S01]  /*17440*/  VIADD R88, R12, 0x304 ;  /* 0x000003040c587836 */ /* 0x000fe20000000000 */
[----:B------:R-:W-:Y:S01]  /*17450*/  MOV R95, UR34 ;  /* 0x00000022005f7c02 */ /* 0x000fe20008000f00 */
[----:B------:R-:W-:Y:S01]  /*17460*/  UMOV UR34, UR8 ;  /* 0x0000000800227c82 */ /* 0x000fe20008000000 */
[----:B------:R-:W-:-:S02]  /*17470*/  R2UR UR8, R4 ;  /* 0x00000000040872ca */ /* 0x000fc400000e0000 */
[----:B------:R-:W-:Y:S01]  /*17480*/  R2UR UR42, R88 ;  /* 0x00000000582a72ca */ /* 0x000fe200000e0000 */
[----:B------:R-:W-:Y:S01]  /*17490*/  VIADD R88, R12, 0x504 ;  /* 0x000005040c587836 */ /* 0x000fe20000000000 */
[----:B------:R-:W-:Y:S02]  /*174a0*/  R2UR UR20, R4 ;  /* 0x00000000041472ca */ /* 0x000fe400000e0000 */
[----:B------:R-:W-:Y:S01]  /*174b0*/  R2UR UR46, R14 ;  /* 0x000000000e2e72ca */ /* 0x000fe200000e0000 */
[----:B------:R-:W-:Y:S01]  /*174c0*/  QGMMA.64x32x32.F32.E4M3.E4M3 R184, gdesc[UR16], RZ, !UPT, gsb0 ;  /* 0x0060000010b879f3 */ /* 0x000fe2000c0008ff */
[----:B------:R-:W-:Y:S02]  /*174d0*/  IADD3 R14, R12, 0x604, RZ ;  /* 0x000006040c0e7810 */ /* 0x000fe40007ffe0ff */
[----:B------:R-:W-:Y:S01]  /*174e0*/  MOV R19, UR58 ;  /* 0x0000003a00137c02 */ /* 0x000fe20008000f00 */
[----:B------:R-:W-:Y:S01]  /*174f0*/  UMOV UR58, UR28 ;  /* 0x0000001c003a7c82 */ /* 0x000fe20008000000 */
[----:B------:R-:W-:Y:S01]  /*17500*/  R2UR UR50, R88 ;  /* 0x00000000583272ca */ /* 0x000fe200000e0000 */
[----:B------:R-:W-:Y:S01]  /*17510*/  VIADD R88, R12, 0x6 ;  /* 0x000000060c587836 */ /* 0x000fe20000000000 */
[----:B------:R-:W-:Y:S01]  /*17520*/  MOV R28, UR58 ;  /* 0x0000003a001c7c02 */ /* 0x000fe20008000f00 */
[----:B------:R-:W-:Y:S01]  /*17530*/  UMOV UR58, UR12 ;  /* 0x0000000c003a7c82 */ /* 0x000fe20008000000 */
[----:B------:R-:W-:Y:S01]  /*17540*/  MOV R24, UR42 ;  /* 0x0000002a00187c02 */ /* 0x000fe20008000f00 */
[----:B------:R-:W-:Y:S01]  /*17550*/  UMOV UR42, UR24 ;  /* 0x00000018002a7c82 */ /* 0x000fe20008000000 */
[----:B------:R-:W-:-:S02]  /*17560*/  R2UR UR12, R4 ;  /* 0x00000000040c72ca */ /* 0x000fc400000e0000 */
[----:B------:R-:W-:Y:S01]  /*17570*/  MOV R93, UR42 ;  /* 0x0000002a005d7c02 */ /* 0x000fe20008000f00 */
[----:B------:R-:W-:Y:S01]  /*17580*/  UMOV UR42, UR4 ;  /* 0x00000004002a7c82 */ /* 0x000fe20008000000 */
[C---:B------:R-:W-:Y:S02]  /*17590*/  R2UR UR4, R4.reuse ;  /* 0x00000000040472ca */ /* 0x040fe400000e0000 */
[----:B------:R-:W-:Y:S01]  /*175a0*/  R2UR UR24, R4 ;  /* 0x00000000041872ca */ /* 0x000fe200000e0000 */
[----:B------:R-:W-:Y:S01]  /*175b0*/  IMAD.MOV.U32 R13, RZ, RZ, R93 ;  /* 0x000000ffff0d7224 */ /* 0x000fe200078e005d */
[----:B------:R-:W-:Y:S01]  /*175c0*/  R2UR UR54, R14 ;  /* 0x000000000e3672ca */ /* 0x000fe200000e0000 */
[----:B------:R-:W-:Y:S01]  /*175d0*/  VIADD R14, R12, 0x106 ;  /* 0x000001060c0e7836 */ /* 0x000fe20000000000 */
[----:B------:R-:W-:Y:S02]  /*175e0*/  WARPGROUP.DEPBAR.LE gsb0, 0x0 ;  /* 0x00008000000079c5 */ /* 0x000fe40000010000 */
[----:B------:R-:W-:-:S06]  /*175f0*/  WARPGROUP.ARRIVE ;  /* 0x00000000000079c5 */ /* 0x000fcc0000000000 */
[----:B------:R-:W-:Y:S01]  /*17600*/  QGMMA.64x32x32.F32.E4M3.E4M3 R168, gdesc[UR4], RZ, !UPT, gsb0 ;  /* 0x0060000004a879f3 */ /* 0x000fe2000c0008ff */
[----:B------:R-:W-:Y:S01]  /*17610*/  R2UR UR6, R88 ;  /* 0x00000000580672ca */ /* 0x000fe200000e0000 */
[----:B------:R-:W-:Y:S01]  /*17620*/  VIADD R88, R12, 0x206 ;  /* 0x000002060c587836 */ /* 0x000fe20000000000 */
[----:B------:R-:W-:Y:S01]  /*17630*/  R2UR UR7, R89 ;  /* 0x00000000590772ca */ /* 0x000fe200000e0000 */
[----:B------:R-:W-:Y:S01]  /*17640*/  IMAD.MOV.U32 R89, RZ, RZ, 0x40000040 ;  /* 0x40000040ff597424 */ /* 0x000fe200078e00ff */
[----:B------:R-:W-:Y:S02]  /*17650*/  WARPGROUP.DEPBAR.LE gsb0, 0x0 ;  /* 0x00008000000079c5 */ /* 0x000fe40000010000 */
[----:B------:R-:W-:-:S06]  /*17660*/  WARPGROUP.ARRIVE ;  /* 0x00000000000079c5 */ /* 0x000fcc0000000000 */
[----:B------:R-:W-:Y:S01]  /*17670*/  QGMMA.64x32x32.F32.E4M3.E4M3 R152, gdesc[UR8], RZ, !UPT, gsb0 ;  /* 0x00600000089879f3 */ /* 0x000fe2000c0008ff */
[----:B------:R-:W-:Y:S01]  /*17680*/  R2UR UR10, R14 ;  /* 0x000000000e0a72ca */ /* 0x000fe200000e0000 */
[----:B------:R-:W-:Y:S01]  /*17690*/  VIADD R14, R12, 0x306 ;  /* 0x000003060c0e7836 */ /* 0x000fe20000000000 */
[----:B------:R-:W-:Y:S01]  /*176a0*/  R2UR UR11, R15 ;  /* 0x000000000f0b72ca */ /* 0x000fe200000e0000 */
[----:B------:R-:W-:-:S03]  /*176b0*/  IMAD.MOV.U32 R15, RZ, RZ, 0x40000040 ;  /* 0x40000040ff0f7424 */ /* 0x000fc600078e00ff */
[----:B------:R-:W-:Y:S02]  /*176c0*/  R2UR UR18, R14 ;  /* 0x000000000e1272ca */ /* 0x000fe400000e0000 */
[----:B------:R-:W-:Y:S01]  /*176d0*/  R2UR UR19, R15 ;  /* 0x000000000f1372ca */ /* 0x000fe200000e0000 */
[----:B------:R-:W-:Y:S01]  /*176e0*/  IMAD.MOV.U32 R15, RZ, RZ, 0x40000040 ;  /* 0x40000040ff0f7424 */ /* 0x000fe200078e00ff */
[----:B------:R-:W-:Y:S01]  /*176f0*/  IADD3 R14, R12, 0x506, RZ ;  /* 0x000005060c0e7810 */ /* 0x000fe20007ffe0ff */
[----:B------:R-:W-:Y:S02]  /*17700*/  WARPGROUP.DEPBAR.LE gsb0, 0x0 ;  /* 0x00008000000079c5 */ /* 0x000fe40000010000 */
[----:B------:R-:W-:-:S06]  /*17710*/  WARPGROUP.ARRIVE ;  /* 0x00000000000079c5 */ /* 0x000fcc0000000000 */
[----:B------:R-:W-:Y:S01]  /*17720*/  QGMMA.64x32x32.F32.E4M3.E4M3 R136, gdesc[UR12], RZ, !UPT, gsb0 ;  /* 0x006000000c8879f3 */ /* 0x000fe2000c0008ff */
[----:B------:R-:W-:Y:S01]  /*17730*/  R2UR UR14, R88 ;  /* 0x00000000580e72ca */ /* 0x000fe200000e0000 */
[C---:B------:R-:W-:Y:S01]  /*17740*/  VIADD R88, R12.reuse, 0x406 ;  /* 0x000004060c587836 */ /* 0x040fe20000000000 */
[----:B------:R-:W-:Y:S01]  /*17750*/  R2UR UR15, R89 ;  /* 0x00000000590f72ca */ /* 0x000fe200000e0000 */
[----:B------:R-:W-:Y:S01]  /*17760*/  IMAD.MOV.U32 R89, RZ, RZ, 0x40000040 ;  /* 0x40000040ff597424 */ /* 0x000fe200078e00ff */
[----:B------:R-:W-:-:S04]  /*17770*/  IADD3 R12, R12, 0x606, RZ ;  /* 0x000006060c0c7810 */ /* 0x000fc80007ffe0ff */
[----:B------:R-:W-:Y:S01]  /*17780*/  R2UR UR30, R12 ;  /* 0x000000000c1e72ca */ /* 0x000fe200000e0000 */
[----:B------:R-:W-:Y:S01]  /*17790*/  IMAD.MOV.U32 R12, RZ, RZ, R94 ;  /* 0x000000ffff0c7224 */ /* 0x000fe200078e005e */
[----:B------:R-:W-:Y:S02]  /*177a0*/  WARPGROUP.DEPBAR.LE gsb0, 0x0 ;  /* 0x00008000000079c5 */ /* 0x000fe40000010000 */
[----:B------:R-:W-:-:S06]  /*177b0*/  WARPGROUP.ARRIVE ;  /* 0x00000000000079c5 */ /* 0x000fcc0000000000 */
[----:B------:R-:W-:Y:S01]  /*177c0*/  QGMMA.64x32x32.F32.E4M3.E4M3 R120, gdesc[UR20], RZ, !UPT, gsb0 ;  /* 0x00600000147879f3 */ /* 0x000fe2000c0008ff */
[----:B------:R-:W-:Y:S02]  /*177d0*/  R2UR UR22, R88 ;  /* 0x00000000581672ca */ /* 0x000fe400000e0000 */
[----:B------:R-:W-:Y:S01]  /*177e0*/  R2UR UR23, R89 ;  /* 0x00000000591772ca */ /* 0x000fe200000e0000 */
[----:B------:R-:W-:Y:S02]  /*177f0*/  WARPGROUP.DEPBAR.LE gsb0, 0x0 ;  /* 0x00008000000079c5 */ /* 0x000fe40000010000 */
[----:B------:R-:W-:-:S06]  /*17800*/  WARPGROUP.ARRIVE ;  /* 0x00000000000079c5 */ /* 0x000fcc0000000000 */
[----:B------:R-:W-:Y:S01]  /*17810*/  QGMMA.64x32x32.F32.E4M3.E4M3 R104, gdesc[UR24], RZ, !UPT, gsb0 ;  /* 0x00600000186879f3 */ /* 0x000fe2000c0008ff */
[----:B------:R-:W-:Y:S01]  /*17820*/  R2UR UR26, R14 ;  /* 0x000000000e1a72ca */ /* 0x000fe200000e0000 */
[----:B------:R-:W-:Y:S01]  /*17830*/  IMAD.MOV.U32 R14, RZ, RZ, R96 ;  /* 0x000000ffff0e7224 */ /* 0x000fe200078e0060 */
[----:B------:R-:W-:Y:S01]  /*17840*/  R2UR UR27, R15 ;  /* 0x000000000f1b72ca */ /* 0x000fe200000e0000 */
[----:B------:R-:W-:Y:S01]  /*17850*/  IMAD.MOV.U32 R15, RZ, RZ, R95 ;  /* 0x000000ffff0f7224 */ /* 0x000fe200078e005f */
[----:B------:R-:W-:Y:S02]  /*17860*/  WARPGROUP.DEPBAR.LE gsb0, 0x0 ;  /* 0x00008000000079c5 */ /* 0x000fe40000010000 */
[----:B0-----:R-:W-:-:S06]  /*17870*/  WARPGROUP.ARRIVE ;  /* 0x00000000000079c5 */ /* 0x001fcc0000000000 */
[----:B------:R-:W-:Y:S01]  /*17880*/  QGMMA.64x32x32.F32.E4M3.E4M3 R88, gdesc[UR40], RZ, !UPT, gsb0 ;  /* 0x00600000285879f3 */ /* 0x000fe2000c0008ff */
[----:B------:R-:W-:Y:S02]  /*17890*/  R2UR UR43, R12 ;  /* 0x000000000c2b72ca */ /* 0x000fe400000e0000 */
[----:B------:R-:W-:Y:S01]  /*178a0*/  R2UR UR42, R13 ;  /* 0x000000000d2a72ca */ /* 0x000fe200000e0000 */
[----:B------:R-:W-:Y:S02]  /*178b0*/  WARPGROUP.DEPBAR.LE gsb0, 0x0 ;  /* 0x00008000000079c5 */ /* 0x000fe40000010000 */
[----:B------:R-:W-:-:S06]  /*178c0*/  WARPGROUP.ARRIVE ;  /* 0x00000000000079c5 */ /* 0x000fcc0000000000 */
[----:B------:R-:W-:Y:S01]  /*178d0*/  QGMMA.64x32x32.F32.E4M3.E4M3 R184, gdesc[UR32], R184, gsb0 ;  /* 0x0060000020b879f3 */ /* 0x000fe200080008b8 */
[----:B------:R-:W-:Y:S02]  /*178e0*/  R2UR UR40, R10 ;  /* 0x000000000a2872ca */ /* 0x000fe400000e0000 */
[----:B------:R-:W-:Y:S02]  /*178f0*/  R2UR UR41, R11 ;  /* 0x000000000b2972ca */ /* 0x000fe400000e0000 */
        /* <DEDUP_REMOVED lines=9> */
[----:B------:R0:W5:Y:S01]  /*17990*/  LDL.LU R29, [R1+0x124] ;  /* 0x00012400011d7983 */ /* 0x0001620000300800 */
[----:B------:R-:W-:Y:S02]  /*179a0*/  R2UR UR56, R10 ;  /* 0x000000000a3872ca */ /* 0x000fe400000e0000 */
[----:B------:R-:W-:Y:S01]  /*179b0*/  R2UR UR57, R11 ;  /* 0x000000000b3972ca */ /* 0x000fe200000e0000 */
[----:B------:R0:W5:Y:S01]  /*179c0*/  LDL.LU R28, [R1+0x120] ;  /* 0x00012000011c7983 */ /* 0x0001620000300800 */
[----:B------:R-:W-:-:S02]  /*179d0*/  WARPGROUP.DEPBAR.LE gsb0, 0x0 ;  /* 0x00008000000079c5 */ /* 0x000fc40000010000 */
        /* <DEDUP_REMOVED lines=11> */
[----:B------:R-:W-:Y:S02]  /*17a90*/  R2UR UR39, R27 ;  /* 0x000000001b2772ca */ /* 0x000fe400000e0000 */
[----:B------:R-:W-:Y:S01]  /*17aa0*/  R2UR UR38, R26 ;  /* 0x000000001a2672ca */ /* 0x000fe200000e0000 */
[----:B------:R0:W5:Y:S01]  /*17ab0*/  LDL.LU R27, [R1+0x11c] ;  /* 0x00011c00011b7983 */ /* 0x0001620000300800 */
[----:B------:R-:W-:Y:S02]  /*17ac0*/  R2UR UR36, R10 ;  /* 0x000000000a2472ca */ /* 0x000fe400000e0000 */
[----:B------:R-:W-:Y:S01]  /*17ad0*/  R2UR UR37, R11 ;  /* 0x000000000b2572ca */ /* 0x000fe200000e0000 */
[----:B------:R0:W5:Y:S01]  /*17ae0*/  LDL.LU R26, [R1+0x118] ;  /* 0x00011800011a7983 */ /* 0x0001620000300800 */
[----:B------:R-:W-:Y:S02]  /*17af0*/  WARPGROUP.DEPBAR.LE gsb0, 0x0 ;  /* 0x00008000000079c5 */ /* 0x000fe40000010000 */
[----:B------:R-:W-:-:S09]  /*17b00*/  WARPGROUP.ARRIVE ;  /* 0x00000000000079c5 */ /* 0x000fd20000000000 */
[----:B------:R-:W-:Y:S01]  /*17b10*/  QGMMA.64x32x32.F32.E4M3.E4M3 R88, gdesc[UR36], R88, gsb0 ;  /* 0x00600000245879f3 */ /* 0x000fe20008000858 */
[----:B------:R-:W-:Y:S02]  /*17b20*/  R2UR UR39, R18 ;  /* 0x00000000122772ca */ /* 0x000fe400000e0000 */
[----:B------:R-:W-:Y:S02]  /*17b30*/  R2UR UR38, R17 ;  /* 0x00000000112672ca */ /* 0x000fe400000e0000 */
[----:B------:R-:W-:Y:S02]  /*17b40*/  R2UR UR36, R8 ;  /* 0x00000000082472ca */ /* 0x000fe400000e0000 */
[----:B------:R-:W-:Y:S01]  /*17b50*/  R2UR UR37, R9 ;  /* 0x00000000092572ca */ /* 0x000fe200000e0000 */
[----:B------:R-:W-:Y:S02]  /*17b60*/  WARPGROUP.DEPBAR.LE gsb0, 0x0 ;  /* 0x00008000000079c5 */ /* 0x000fe40000010000 */
[----:B------:R-:W-:-:S10]  /*17b70*/  WARPGROUP.ARRIVE ;  /* 0x00000000000079c5 */ /* 0x000fd40000000000 */
        /* <DEDUP_REMOVED lines=16> */
[----:B------:R-:W-:Y:S01]  /*17c80*/  R2UR UR42, R24 ;  /* 0x00000000182a72ca */ /* 0x000fe200000e0000 */
[----:B------:R0:W5:Y:S01]  /*17c90*/  LDL.LU R25, [R1+0x114] ;  /* 0x0001140001197983 */ /* 0x0001620000300800 */
[C---:B------:R-:W-:Y:S02]  /*17ca0*/  R2UR UR40, R8.reuse ;  /* 0x00000000082872ca */ /* 0x040fe400000e0000 */
[C---:B------:R-:W-:Y:S01]  /*17cb0*/  R2UR UR41, R9.reuse ;  /* 0x00000000092972ca */ /* 0x040fe200000e0000 */
[----:B------:R0:W5:Y:S01]  /*17cc0*/  LDL.LU R24, [R1+0x110] ;  /* 0x0001100001187983 */ /* 0x0001620000300800 */
[C---:B------:R-:W-:Y:S02]  /*17cd0*/  R2UR UR44, R8.reuse ;  /* 0x00000000082c72ca */ /* 0x040fe400000e0000 */
[----:B------:R-:W-:Y:S01]  /*17ce0*/  R2UR UR45, R9 ;  /* 0x00000000092d72ca */ /* 0x000fe200000e0000 */
[----:B------:R0:W5:Y:S01]  /*17cf0*/  LDL.LU R23, [R1+0x10c] ;  /* 0x00010c0001177983 */ /* 0x0001620000300800 */
[----:B------:R-:W-:-:S02]  /*17d00*/  R2UR UR48, R8 ;  /* 0x00000000083072ca */ /* 0x000fc400000e0000 */
[C---:B------:R-:W-:Y:S01]  /*17d10*/  R2UR UR49, R9.reuse ;  /* 0x00000000093172ca */ /* 0x040fe200000e0000 */
[----:B------:R0:W5:Y:S01]  /*17d20*/  LDL.LU R22, [R1+0x108] ;  /* 0x0001080001167983 */ /* 0x0001620000300800 */
[----:B------:R-:W-:Y:S02]  /*17d30*/  R2UR UR52, R8 ;  /* 0x00000000083472ca */ /* 0x000fe400000e0000 */
[----:B------:R-:W-:Y:S01]  /*17d40*/  R2UR UR53, R9 ;  /* 0x00000000093572ca */ /* 0x000fe200000e0000 */
        /* <DEDUP_REMOVED lines=29> */
[----:B------:R0:W5:Y:S01]  /*17f20*/  LDL.LU R16, [R1+0xf4] ;  /* 0x0000f40001107983 */ /* 0x0001620000300800 */
[----:B------:R-:W-:Y:S02]  /*17f30*/  R2UR UR38, R3 ;  /* 0x00000000032672ca */ /* 0x000fe400000e0000 */
[----:B------:R-:W-:Y:S01]  /*17f40*/  R2UR UR37, R2 ;  /* 0x00000000022572ca */ /* 0x000fe200000e0000 */
[----:B------:R0:W5:Y:S04]  /*17f50*/  LDL.LU R3, [R1+0xf0] ;  /* 0x0000f00001037983 */ /* 0x0001680000300800 */
[----:B------:R0:W5:Y:S01]  /*17f60*/  LDL.LU R2, [R1+0xec] ;  /* 0x0000ec0001027983 */ /* 0x0001620000300800 */
[----:B------:R-:W-:-:S02]  /*17f70*/  WARPGROUP.DEPBAR.LE gsb0, 0x0 ;  /* 0x00008000000079c5 */ /* 0x000fc40000010000 */
[----:B------:R-:W-:-:S06]  /*17f80*/  WARPGROUP.ARRIVE ;  /* 0x00000000000079c5 */ /* 0x000fcc0000000000 */
[----:B------:R-:W-:Y:S01]  /*17f90*/  QGMMA.64x32x32.F32.E4M3.E4M3 R152, gdesc[UR12], R152, gsb0 ;  /* 0x006000000c9879f3 */ /* 0x000fe20008000898 */
[----:B------:R-:W-:Y:S02]  /*17fa0*/  R2UR UR16, R6 ;  /* 0x00000000061072ca */ /* 0x000fe400000e0000 */
[----:B------:R-:W-:Y:S01]  /*17fb0*/  R2UR UR17, R7 ;  /* 0x00000000071172ca */ /* 0x000fe200000e0000 */
[----:B------:R-:W-:Y:S02]  /*17fc0*/  WARPGROUP.DEPBAR.LE gsb0, 0x0 ;  /* 0x00008000000079c5 */ /* 0x000fe40000010000 */
[----:B------:R-:W-:-:S10]  /*17fd0*/  WARPGROUP.ARRIVE ;  /* 0x00000000000079c5 */ /* 0x000fd40000000000 */
        /* <DEDUP_REMOVED lines=17> */
[----:B------:R-:W-:Y:S02]  /*180f0*/  WARPGROUP.DEPBAR.LE gsb0, 0x0 ;  /* 0x00008000000079c5 */ /* 0x000fe40000010000 */
[----:B0-----:R-:W-:Y:S11]  /*18100*/  @P1 BRA `(.L_x_6532) ;  /* 0x0000000000281947 */ /* 0x001ff60003800000 */
[----:B------:R-:W-:Y:S05]  /*18110*/  @!P0 BRA `(.L_x_6533) ;  /* 0x0000000000048947 */ /* 0x000fea0003800000 */
[----:B------:R-:W-:Y:S01]  /*18120*/  BPT.TRAP 0x1 ;  /* 0x000000040000795c */ /* 0x000fe20000300000 */
.L_x_6533:
[----:B------:R-:W-:Y:S01]  /*18130*/  SHF.L.U32 R12, R236, 0x1f, RZ ;  /* 0x0000001fec0c7819 */ /* 0x000fe200000006ff */
[----:B-----5:R-:W-:-:S04]  /*18140*/  IMAD R13, R21, 0x8, R16 ;  /* 0x00000008150d7824 */ /* 0x020fc800078e0210 */
[----:B------:R0:W1:Y:S01]  /*18150*/  SYNCS.PHASECHK.TRANS64.TRYWAIT P1, [R13+URZ+0x2e850], R12 ;  /* 0x02e8500c0d0075a7 */ /* 0x000062000802017f */
[----:B------:R-:W-:Y:S05]  /*18160*/  @!P0 BRA `(.L_x_6534) ;  /* 0x0000000000048947 */ /* 0x000fea0003800000 */
[----:B------:R-:W-:Y:S01]  /*18170*/  BPT.TRAP 0x1 ;  /* 0x000000040000795c */ /* 0x000fe20000300000 */
.L_x_6534:
[----:B-1----:R-:W-:Y:S05]  /*18180*/  @P1 BRA `(.L_x_6532) ;  /* 0x0000000000081947 */ /* 0x002fea0003800000 */
[----:B------:R-:W1:Y:S02]  /*18190*/  SYNCS.PHASECHK.TRANS64.TRYWAIT P1, [R13+URZ+0x2e850], R12 ;  /* 0x02e8500c0d0075a7 */ /* 0x000e64000802017f */
[----:B-1----:R-:W-:Y:S05]  /*181a0*/  @!P1 BRA `(.L_x_6535) ;  /* 0x0000010400589947 */ /* 0x002fea0003800000 */
.L_x_6532:
[----:B01---5:R-:W-:Y:S01]  /*181b0*/  IADD3 R12, R16, 0x400, RZ ;  /* 0x00000400100c7810 */ /* 0x023fe20007ffe0ff */
[----:B------:R-:W-:Y:S01]  /*181c0*/  IMAD.MOV.U32 R13, RZ, RZ, -0x3ffffff0 ;  /* 0xc0000010ff0d7424 */ /* 0x000fe200078e00ff */
[----:B------:R-:W-:Y:S05]  /*181d0*/  WARPSYNC.ALL ;  /* 0x0000000000007948 */ /* 0x000fea0003800000 */
[----:B------:R-:W-:Y:S01]  /*181e0*/  SHF.R.U32.HI R12, RZ, 0x4, R12 ;  /* 0x00000004ff0c7819 */ /* 0x000fe2000001160c */
[----:B------:R-:W-:Y:S01]  /*181f0*/  WARPGROUP.ARRIVE ;  /* 0x00000000000079c5 */ /* 0x000fe20000000000 */
[----:B------:R-:W-:Y:S01]  /*18200*/  R2UR UR7, R13 ;  /* 0x000000000d0772ca */ /* 0x000fe200000e0000 */
[----:B------:R-:W-:Y:S01]  /*18210*/  IMAD.MOV.U32 R15, RZ, RZ, -0x3ffffff0 ;  /* 0xc0000010ff0f7424 */ /* 0x000fe200078e00ff */
[----:B------:R-:W-:Y:S01]  /*18220*/  LOP3.LUT R12, R12, 0x3fff, RZ, 0xc0, !PT ;  /* 0x00003fff0c0c7812 */ /* 0x000fe200078ec0ff */
[C---:B------:R-:W-:Y:S01]  /*18230*/  FMUL.FTZ R13, R2.reuse, R184 ;  /* 0x000000b8020d7220 */ /* 0x040fe20000410000 */
[C---:B------:R-:W-:Y:S01]  /*18240*/  FMUL.FTZ R184, R2.reuse, R187 ;  /* 0x000000bb02b87220 */ /* 0x040fe20000410000 */
[----:B------:R-:W-:Y:S01]  /*18250*/  FMUL.FTZ R187, R2, R190 ;  /* 0x000000be02bb7220 */ /* 0x000fe20000410000 */
[----:B------:R-:W-:Y:S01]  /*18260*/  LOP3.LUT R12, R12, 0x10000, RZ, 0xfc, !PT ;  /* 0x000100000c0c7812 */ /* 0x000fe200078efcff */
[C---:B------:R-:W-:Y:S01]  /*18270*/  FMUL.FTZ R190, R2.reuse, R193 ;  /* 0x000000c102be7220 */ /* 0x040fe20000410000 */
[C---:B------:R-:W-:Y:S01]  /*18280*/  FMUL.FTZ R193, R2.reuse, R196 ;  /* 0x000000c402c17220 */ /* 0x040fe20000410000 */
[----:B------:R-:W0:Y:S01]  /*18290*/  MUFU.TANH R13, R13 ;  /* 0x0000000d000d7308 */ /* 0x000e220000002400 */
        /* <DEDUP_REMOVED lines=19> */
[----:B------:R-:W-:Y:S01]  /*183d0*/  QGMMA.64x128x32.F32.E4M3.E4M3 R24, R224, gdesc[UR4], R24, gsb0 ;  /* 0x01e00004e0187df3 */ /* 0x000fe20008000818 */
[----:B------:R-:W-:Y:S01]  /*183e0*/  R2UR UR6, R14 ;  /* 0x000000000e0672ca */ /* 0x000fe200000e0000 */
[----:B------:R-:W-:Y:S01]  /*183f0*/  VIADD R14, R12, 0x200 ;  /* 0x000002000c0e7836 */ /* 0x000fe20000000000 */
[----:B------:R-:W-:Y:S01]  /*18400*/  R2UR UR7, R15 ;  /* 0x000000000f0772ca */ /* 0x000fe200000e0000 */
[----:B------:R-:W-:Y:S01]  /*18410*/  MUFU.TANH R190, R190 ;  /* 0x000000be00be7308 */ /* 0x000fe20000002400 */
[----:B------:R-:W-:Y:S01]  /*18420*/  MOV R15, 0xc0000010 ;  /* 0xc0000010000f7802 */ /* 0x000fe20000000f00 */
        /* <DEDUP_REMOVED lines=91> */
[----:B------:R-:W-:-:S03]  /*189e0*/  ULDC UR4, c[0x0][0x988] ;  /* 0x0002620000047ab9 */ /* 0x000fc60000000800 */
        /* <DEDUP_REMOVED lines=8> */
[----:B------:R-:W1:Y:S01]  /*18a70*/  S2R R227, SR_TID.X ;  /* 0x0000000000e37919 */ /* 0x000e620000002100 */
[----:B------:R-:W-:Y:S01]  /*18a80*/  MUFU.TANH R183, R183 ;  /* 0x000000b700b77308 */ /* 0x000fe20000002400 */
[----:B------:R-:W-:Y:S01]  /*18a90*/  QGMMA.64x128x32.F32.E4M3.E4M3 R24, R220, gdesc[UR4], R24, gsb0 ;  /* 0x01e00004dc187df3 */ /* 0x000fe20008000818 */
[----:B------:R-:W-:Y:S01]  /*18aa0*/  R2UR UR6, R14 ;  /* 0x000000000e0672ca */ /* 0x000fe200000e0000 */
[----:B------:R-:W-:Y:S01]  /*18ab0*/  VIADD R14, R12, 0x300 ;  /* 0x000003000c0e7836 */ /* 0x000fe20000000000 */
[----:B------:R-:W-:Y:S01]  /*18ac0*/  R2UR UR7, R15 ;  /* 0x000000000f0772ca */ /* 0x000fe200000e0000 */
[----:B------:R-:W-:-:S03]  /*18ad0*/  IMAD.MOV.U32 R15, RZ, RZ, -0x3ffffff0 ;  /* 0xc0000010ff0f7424 */ /* 0x000fc600078e00ff */
[----:B------:R-:W-:Y:S08]  /*18ae0*/  MUFU.TANH R152, R152 ;  /* 0x0000009800987308 */ /* 0x000ff00000002400 */
[----:B------:R-:W-:Y:S08]  /*18af0*/  MUFU.TANH R154, R154 ;  /* 0x0000009a009a7308 */ /* 0x000ff00000002400 */
[----:B------:R-:W-:Y:S01]  /*18b00*/  MUFU.TANH R153, R153 ;  /* 0x0000009900997308 */ /* 0x000fe20000002400 */
[----:B-1----:R-:W-:-:S07]  /*18b10*/  LOP3.LUT R227, R227, 0x7f, RZ, 0xc0, !PT ;  /* 0x0000007fe3e37812 */ /* 0x002fce00078ec0ff */
[----:B------:R-:W-:Y:S01]  /*18b20*/  MUFU.TANH R155, R155 ;  /* 0x0000009b009b7308 */ /* 0x000fe20000002400 */
[----:B------:R-:W-:Y:S02]  /*18b30*/  ISETP.NE.AND P1, PT, R227, RZ, PT ;  /* 0x000000ffe300720c */ /* 0x000fe40003f25270 */
[----:B------:R-:W1:Y:S05]  /*18b40*/  S2R R227, SR_TID.X ;  /* 0x0000000000e37919 */ /* 0x000e6a0000002100 */
[----:B------:R-:W-:Y:S08]  /*18b50*/  MUFU.TANH R156, R156 ;  /* 0x0000009c009c7308 */ /* 0x000ff00000002400 */
[----:B------:R-:W-:Y:S08]  /*18b60*/  MUFU.TANH R158, R158 ;  /* 0x0000009e009e7308 */ /* 0x000ff00000002400 */
[----:B------:R-:W-:Y:S08]  /*18b70*/  MUFU.TANH R157, R157 ;  /* 0x0000009d009d7308 */ /* 0x000ff00000002400 */
[----:B------:R-:W-:Y:S01]  /*18b80*/  MUFU.TANH R159, R159 ;  /* 0x0000009f009f7308 */ /* 0x000fe20000002400 */
[----:B-1----:R-:W-:-:S07]  /*18b90*/  SHF.R.U32.HI R227, RZ, 0x7, R227 ;  /* 0x00000007ffe37819 */ /* 0x002fce00000116e3 */
        /* <DEDUP_REMOVED lines=40> */
[----:B------:R-:W-:Y:S01]  /*18e20*/  FMUL.FTZ R15, R2, R186 ;  /* 0x000000ba020f7220 */ /* 0x000fe20000410000 */
        /* <DEDUP_REMOVED lines=10> */
[----:B0-----:R-:W-:Y:S01]  /*18ed0*/  FMNMX.FTZ R197, R13, R0, !PT ;  /* 0x000000000dc57209 */ /* 0x001fe20007810000 */
[C---:B------:R-:W-:Y:S01]  /*18ee0*/  FMUL.FTZ R195, R2.reuse, R198 ;  /* 0x000000c602c37220 */ /* 0x040fe20000410000 */
[----:B------:R-:W-:Y:S01]  /*18ef0*/  FMUL.FTZ R198, R2, R88 ;  /* 0x0000005802c67220 */ /* 0x000fe20000410000 */
[----:B------:R-:W0:Y:S08]  /*18f00*/  MUFU.TANH R14, R14 ;  /* 0x0000000e000e7308 */ /* 0x000e300000002400 */
[----:B------:R-:W2:Y:S01]  /*18f10*/  MUFU.TANH R185, R185 ;  /* 0x000000b900b97308 */ /* 0x000ea20000002400 */
[----:B-1----:R-:W-:-:S04]  /*18f20*/  FMNMX.FTZ R199, R15, R233, !PT ;  /* 0x000000e90fc77209 */ /* 0x002fc80007810000 */
[----:B------:R-:W-:-:S03]  /*18f30*/  FMNMX.FTZ R199, R184, R199, !PT ;  /* 0x000000c7b8c77209 */ /* 0x000fc60007810000 */
[----:B------:R-:W1:Y:S01]  /*18f40*/  MUFU.TANH R186, R186 ;  /* 0x000000ba00ba7308 */ /* 0x000e620000002400 */
[----:B0-----:R-:W-:Y:S02]  /*18f50*/  FMNMX.FTZ R197, R14, R197, !PT ;  /* 0x000000c50ec57209 */ /* 0x001fe40007810000 */
[----:B------:R-:W-:-:S05]  /*18f60*/  FMNMX.FTZ R199, R187, R199, !PT ;  /* 0x000000c7bbc77209 */ /* 0x000fca0007810000 */
[----:B------:R-:W0:Y:S01]  /*18f70*/  MUFU.TANH R188, R188 ;  /* 0x000000bc00bc7308 */ /* 0x000e220000002400 */
[----:B--2---:R-:W-:-:S07]  /*18f80*/  FMNMX.FTZ R197, R185, R197, !PT ;  /* 0x000000c5b9c57209 */ /* 0x004fce0007810000 */
[----:B------:R-:W2:Y:S01]  /*18f90*/  MUFU.TANH R189, R189 ;  /* 0x000000bd00bd7308 */ /* 0x000ea20000002400 */
[----:B-1----:R-:W-:-:S07]  /*18fa0*/  FMNMX.FTZ R197, R186, R197, !PT ;  /* 0x000000c5bac57209 */ /* 0x002fce0007810000 */
[----:B------:R-:W1:Y:S01]  /*18fb0*/  MUFU.TANH R191, R191 ;  /* 0x000000bf00bf7308 */ /* 0x000e620000002400 */
[----:B0-----:R-:W-:-:S07]  /*18fc0*/  FMNMX.FTZ R199, R188, R199, !PT ;  /* 0x000000c7bcc77209 */ /* 0x001fce0007810000 */
[----:B------:R-:W0:Y:S01]  /*18fd0*/  MUFU.TANH R192, R192 ;  /* 0x000000c000c07308 */ /* 0x000e220000002400 */
[----:B--2---:R-:W-:-:S04]  /*18fe0*/  FMNMX.FTZ R197, R189, R197, !PT ;  /* 0x000000c5bdc57209 */ /* 0x004fc80007810000 */
[----:B------:R-:W-:-:S03]  /*18ff0*/  FMNMX.FTZ R197, R190, R197, !PT ;  /* 0x000000c5bec57209 */ /* 0x000fc60007810000 */
[----:B------:R-:W2:Y:S01]  /*19000*/  MUFU.TANH R195, R195 ;  /* 0x000000c300c37308 */ /* 0x000ea20000002400 */
[----:B-1----:R-:W-:Y:S02]  /*19010*/  FMNMX.FTZ R199, R191, R199, !PT ;  /* 0x000000c7bfc77209 */ /* 0x002fe40007810000 */
[----:B------:R-:W-:-:S05]  /*19020*/  FMNMX.FTZ R197, R193, R197, !PT ;  /* 0x000000c5c1c57209 */ /* 0x000fca0007810000 */
[----:B------:R-:W1:Y:S01]  /*19030*/  MUFU.TANH R194, R194 ;  /* 0x000000c200c27308 */ /* 0x000e620000002400 */
[----:B0-----:R-:W-:-:S07]  /*19040*/  FMNMX.FTZ R199, R192, R199, !PT ;  /* 0x000000c7c0c77209 */ /* 0x001fce0007810000 */
[----:B------:R-:W-:Y:S01]  /*19050*/  MUFU.TANH R126, R126 ;  /* 0x0000007e007e7308 */ /* 0x000fe20000002400 */
[----:B--2---:R-:W-:-:S04]  /*19060*/  FMNMX.FTZ R199, R195, R199, !PT ;  /* 0x000000c7c3c77209 */ /* 0x004fc80007810000 */
[----:B------:R-:W-:-:S03]  /*19070*/  FMNMX.FTZ R199, R196, R199, !PT ;  /* 0x000000c7c4c77209 */ /* 0x000fc60007810000 */
[----:B------:R-:W0:Y:S01]  /*19080*/  MUFU.TANH R125, R125 ;  /* 0x0000007d007d7308 */ /* 0x000e220000002400 */
[----:B-1----:R-:W-:Y:S02]  /*19090*/  FMNMX.FTZ R197, R194, R197, !PT ;  /* 0x000000c5c2c57209 */ /* 0x002fe40007810000 */
[----:B------:R-:W-:Y:S02]  /*190a0*/  FMNMX.FTZ R199, R170, R199, !PT ;  /* 0x000000c7aac77209 */ /* 0x000fe40007810000 */
[----:B------:R-:W-:Y:S02]  /*190b0*/  FMNMX.FTZ R197, R168, R197, !PT ;  /* 0x000000c5a8c57209 */ /* 0x000fe40007810000 */
[----:B------:R-:W-:Y:S01]  /*190c0*/  FMNMX.FTZ R199, R171, R199, !PT ;  /* 0x000000c7abc77209 */ /* 0x000fe20007810000 */
[----:B------:R-:W-:Y:S01]  /*190d0*/  MUFU.TANH R127, R127 ;  /* 0x0000007f007f7308 */ /* 0x000fe20000002400 */
[----:B------:R-:W-:Y:S02]  /*190e0*/  FMNMX.FTZ R197, R169, R197, !PT ;  /* 0x000000c5a9c57209 */ /* 0x000fe40007810000 */
[----:B------:R-:W-:-:S02]  /*190f0*/  FMNMX.FTZ R199, R174, R199, !PT ;  /* 0x000000c7aec77209 */ /* 0x000fc40007810000 */
[----:B------:R-:W-:Y:S02]  /*19100*/  FMNMX.FTZ R197, R172, R197, !PT ;  /* 0x000000c5acc57209 */ /* 0x000fe40007810000 */
[----:B------:R-:W-:Y:S01]  /*19110*/  FMNMX.FTZ R199, R175, R199, !PT ;  /* 0x000000c7afc77209 */ /* 0x000fe20007810000 */
[----:B------:R-:W1:Y:S01]  /*19120*/  MUFU.TANH R128, R128 ;  /* 0x0000008000807308 */ /* 0x000e620000002400 */
        /* <DEDUP_REMOVED lines=9> */
[----:B------:R-:W2:Y:S01]  /*191c0*/  MUFU.TANH R129, R129 ;  /* 0x0000008100817308 */ /* 0x000ea20000002400 */
[----:B------:R-:W-:Y:S02]  /*191d0*/  FMNMX.FTZ R197, R181, R197, !PT ;  /* 0x000000c5b5c57209 */ /* 0x000fe40007810000 */
[----:B------:R-:W-:Y:S02]  /*191e0*/  FMNMX.FTZ R199, R154, R199, !PT ;  /* 0x000000c79ac77209 */ /* 0x000fe40007810000 */
[----:B------:R-:W-:-:S02]  /*191f0*/  FMNMX.FTZ R197, R152, R197, !PT ;  /* 0x000000c598c57209 */ /* 0x000fc40007810000 */
[----:B------:R-:W-:Y:S01]  /*19200*/  FMNMX.FTZ R199, R155, R199, !PT ;  /* 0x000000c79bc77209 */ /* 0x000fe20007810000 */
[----:B------:R-:W-:Y:S01]  /*19210*/  MUFU.TANH R131, R131 ;  /* 0x0000008300837308 */ /* 0x000fe20000002400 */
[----:B------:R-:W-:Y:S02]  /*19220*/  FMNMX.FTZ R197, R153, R197, !PT ;  /* 0x000000c599c57209 */ /* 0x000fe40007810000 */
[----:B------:R-:W-:Y:S02]  /*19230*/  FMNMX.FTZ R199, R158, R199, !PT ;  /* 0x000000c79ec77209 */ /* 0x000fe40007810000 */
[----:B------:R-:W-:Y:S01]  /*19240*/  FMNMX.FTZ R197, R156, R197, !PT ;  /* 0x000000c59cc57209 */ /* 0x000fe20007810000 */
[----:B------:R-:W-:Y:S02]  /*19250*/  WARPGROUP.DEPBAR.LE gsb0, 0x0 ;  /* 0x00008000000079c5 */ /* 0x000fe40000010000 */
[----:B------:R-:W-:Y:S01]  /*19260*/  FMNMX.FTZ R199, R159, R199, !PT ;  /* 0x000000c79fc77209 */ /* 0x000fe20007810000 */
[----:B------:R-:W3:Y:S01]  /*19270*/  MUFU.TANH R132, R132 ;  /* 0x0000008400847308 */ /* 0x000ee20000002400 */
[----:B------:R-:W-:Y:S01]  /*19280*/  FMNMX.FTZ R197, R157, R197, !PT ;  /* 0x000000c59dc57209 */ /* 0x000fe20007810000 */
[----:B------:R-:W-:Y:S01]  /*19290*/  WARPGROUP.ARRIVE ;  /* 0x00000000000079c5 */ /* 0x000fe20000000000 */
[----:B------:R-:W-:-:S02]  /*192a0*/  FMNMX.FTZ R199, R162, R199, !PT ;  /* 0x000000c7a2c77209 */ /* 0x000fc40007810000 */
[----:B------:R-:W-:Y:S02]  /*192b0*/  FMNMX.FTZ R197, R160, R197, !PT ;  /* 0x000000c5a0c57209 */ /* 0x000fe40007810000 */
[----:B------:R-:W-:Y:S01]  /*192c0*/  FMNMX.FTZ R199, R163, R199, !PT ;  /* 0x000000c7a3c77209 */ /* 0x000fe20007810000 */
[----:B------:R-:W-:Y:S01]  /*192d0*/  MUFU.TANH R134, R134 ;  /* 0x0000008600867308 */ /* 0x000fe20000002400 */
[----:B------:R-:W-:Y:S01]  /*192e0*/  FMNMX.FTZ R88, R161, R197, !PT ;  /* 0x000000c5a1587209 */ /* 0x000fe20007810000 */
[----:B------:R-:W-:Y:S03]  /*192f0*/  QGMMA.64x128x32.F32.E4M3.E4M3 R24, R208, gdesc[UR4], R24, gsb0 ;  /* 0x01e00004d0187df3 */ /* 0x000fe60008000818 */
[----:B------:R-:W-:-:S03]  /*19300*/  FMNMX.FTZ R88, R164, R88, !PT ;  /* 0x00000058a4587209 */ /* 0x000fc60007810000 */
[----:B------:R4:W-:Y:S01]  /*19310*/  MUFU.TANH R197, R198 ;  /* 0x000000c600c57308 */ /* 0x0009e20000002400 */
[----:B------:R-:W-:-:S04]  /*19320*/  FMNMX.FTZ R88, R165, R88, !PT ;  /* 0x00000058a5587209 */ /* 0x000fc80007810000 */
[----:B------:R-:W-:-:S03]  /*19330*/  FMNMX.FTZ R88, R136, R88, !PT ;  /* 0x0000005888587209 */ /* 0x000fc60007810000 */
[----:B------:R-:W3:Y:S01]  /*19340*/  MUFU.TANH R133, R133 ;  /* 0x0000008500857308 */ /* 0x000ee20000002400 */
[----:B----4-:R-:W-:Y:S01]  /*19350*/  FMUL.FTZ R198, R2, R89 ;  /* 0x0000005902c67220 */ /* 0x010fe20000410000 */
[----:B------:R-:W-:Y:S01]  /*19360*/  FMNMX.FTZ R89, R166, R199, !PT ;  /* 0x000000c7a6597209 */ /* 0x000fe20007810000 */
[----:B------:R-:W-:Y:S01]  /*19370*/  FMUL.FTZ R199, R2, R90 ;  /* 0x0000005a02c77220 */ /* 0x000fe20000410000 */
        /* <DEDUP_REMOVED lines=8> */
[----:B------:R-:W4:Y:S01]  /*19400*/  MUFU.TANH R104, R104 ;  /* 0x0000006800687308 */ /* 0x000f220000002400 */
        /* <DEDUP_REMOVED lines=16> */
[----:B0-----:R-:W-:Y:S02]  /*19510*/  FMNMX.FTZ R88, R125, R88, !PT ;  /* 0x000000587d587209 */ /* 0x001fe40007810000 */
[----:B------:R-:W-:-:S02]  /*19520*/  FMNMX.FTZ R89, R123, R89, !PT ;  /* 0x000000597b597209 */ /* 0x000fc40007810000 */
[----:B-1----:R-:W-:Y:S01]  /*19530*/  FMNMX.FTZ R88, R128, R88, !PT ;  /* 0x0000005880587209 */ /* 0x002fe20007810000 */
[----:B------:R-:W0:Y:S01]  /*19540*/  MUFU.TANH R108, R108 ;  /* 0x0000006c006c7308 */ /* 0x000e220000002400 */
[----:B------:R-:W-:Y:S02]  /*19550*/  FMNMX.FTZ R89, R126, R89, !PT ;  /* 0x000000597e597209 */ /* 0x000fe40007810000 */
[----:B--2---:R-:W-:Y:S02]  /*19560*/  FMNMX.FTZ R88, R129, R88, !PT ;  /* 0x0000005881587209 */ /* 0x004fe40007810000 */
[----:B------:R-:W-:Y:S02]  /*19570*/  FMNMX.FTZ R89, R127, R89, !PT ;  /* 0x000000597f597209 */ /* 0x000fe40007810000 */
[----:B---3--:R-:W-:Y:S01]  /*19580*/  FMNMX.FTZ R88, R132, R88, !PT ;  /* 0x0000005884587209 */ /* 0x008fe20007810000 */
[----:B------:R-:W1:Y:S01]  /*19590*/  MUFU.TANH R110, R110 ;  /* 0x0000006e006e7308 */ /* 0x000e620000002400 */
[----:B------:R-:W-:-:S02]  /*195a0*/  FMNMX.FTZ R89, R130, R89, !PT ;  /* 0x0000005982597209 */ /* 0x000fc40007810000 */
[----:B------:R-:W-:Y:S02]  /*195b0*/  FMNMX.FTZ R88, R133, R88, !PT ;  /* 0x0000005885587209 */ /* 0x000fe40007810000 */
[----:B------:R-:W-:Y:S02]  /*195c0*/  FMNMX.FTZ R89, R131, R89, !PT ;  /* 0x0000005983597209 */ /* 0x000fe40007810000 */
[----:B----4-:R-:W-:Y:S01]  /*195d0*/  FMNMX.FTZ R88, R104, R88, !PT ;  /* 0x0000005868587209 */ /* 0x010fe20007810000 */
[----:B------:R-:W2:Y:S01]  /*195e0*/  MUFU.TANH R109, R109 ;  /* 0x0000006d006d7308 */ /* 0x000ea20000002400 */
[----:B------:R-:W-:Y:S02]  /*195f0*/  FMNMX.FTZ R89, R134, R89, !PT ;  /* 0x0000005986597209 */ /* 0x000fe40007810000 */
[----:B------:R-:W-:Y:S02]  /*19600*/  FMNMX.FTZ R88, R105, R88, !PT ;  /* 0x0000005869587209 */ /* 0x000fe40007810000 */
[----:B------:R-:W-:-:S02]  /*19610*/  FMNMX.FTZ R89, R135, R89, !PT ;  /* 0x0000005987597209 */ /* 0x000fc40007810000 */
[----:B0-----:R-:W-:Y:S01]  /*19620*/  FMNMX.FTZ R88, R108, R88, !PT ;  /* 0x000000586c587209 */ /* 0x001fe20007810000 */
[----:B------:R-:W0:Y:S01]  /*19630*/  MUFU.TANH R111, R111 ;  /* 0x0000006f006f7308 */ /* 0x000e220000002400 */
[----:B------:R-:W-:-:S04]  /*19640*/  FMNMX.FTZ R89, R106, R89, !PT ;  /* 0x000000596a597209 */ /* 0x000fc80007810000 */
[----:B------:R-:W-:-:S03]  /*19650*/  FMNMX.FTZ R89, R107, R89, !PT ;  /* 0x000000596b597209 */ /* 0x000fc60007810000 */
[----:B------:R-:W3:Y:S01]  /*19660*/  MUFU.TANH R112, R112 ;  /* 0x0000007000707308 */ /* 0x000ee20000002400 */
[----:B-1----:R-:W-:Y:S02]  /*19670*/  FMNMX.FTZ R89, R110, R89, !PT ;  /* 0x000000596e597209 */ /* 0x002fe40007810000 */
[----:B--2---:R-:W-:-:S05]  /*19680*/  FMNMX.FTZ R88, R109, R88, !PT ;  /* 0x000000586d587209 */ /* 0x004fca0007810000 */
        /* <DEDUP_REMOVED lines=9> */
[----:B--2---:R-:W-:Y:S01]  /*19720*/  FMNMX.FTZ R89, R115, R89, !PT ;  /* 0x0000005973597209 */ /* 0x004fe20007810000 */
[----:B------:R-:W-:-:S06]  /*19730*/  WARPGROUP.DEPBAR.LE gsb0, 0x0 ;  /* 0x00008000000079c5 */ /* 0x000fcc0000010000 */
[----:B------:R-:W2:Y:S01]  /*19740*/  MUFU.TANH R117, R117 ;  /* 0x0000007500757308 */ /* 0x000ea20000002400 */
[----:B-1----:R-:W-:Y:S01]  /*19750*/  FMNMX.FTZ R88, R116, R88, !PT ;  /* 0x0000005874587209 */ /* 0x002fe20007810000 */
[----:B------:R-:W-:-:S06]  /*19760*/  WARPGROUP.ARRIVE ;  /* 0x00000000000079c5 */ /* 0x000fcc0000000000 */
[----:B------:R-:W1:Y:S01]  /*19770*/  MUFU.TANH R119, R119 ;  /* 0x0000007700777308 */ /* 0x000e620000002400 */
[----:B0-----:R-:W-:-:S07]  /*19780*/  FMNMX.FTZ R89, R118, R89, !PT ;  /* 0x0000005976597209 */ /* 0x001fce0007810000 */
[----:B------:R-:W0:Y:S01]  /*19790*/  MUFU.TANH R199, R199 ;  /* 0x000000c700c77308 */ /* 0x000e220000002400 */
[----:B--2---:R-:W-:-:S04]  /*197a0*/  FMNMX.FTZ R88, R117, R88, !PT ;  /* 0x0000005875587209 */ /* 0x004fc80007810000 */
[----:B------:R-:W-:-:S03]  /*197b0*/  FMNMX.FTZ R88, R197, R88, !PT ;  /* 0x00000058c5587209 */ /* 0x000fc60007810000 */
        /* <DEDUP_REMOVED lines=27> */
[----:B0-----:R-:W-:Y:S02]  /*19970*/  FMNMX.FTZ R89, R102, R89, !PT ;  /* 0x0000005966597209 */ /* 0x001fe40007810000 */
[----:B--2---:R-:W-:Y:S02]  /*19980*/  FMNMX.FTZ R201, R101, R88, !PT ;  /* 0x0000005865c97209 */ /* 0x004fe40007810000 */
[----:B-1----:R-:W-:-:S03]  /*19990*/  FMNMX.FTZ R90, R103, R89, !PT ;  /* 0x00000059675a7209 */ /* 0x002fc60007810000 */
[----:B------:R-:W0:Y:S04]  /*199a0*/  SHFL.BFLY PT, R89, R201, 0x2, 0x1f ;  /* 0x0c401f00c9597f89 */ /* 0x000e2800000e0000 */
[----:B------:R-:W1:Y:S01]  /*199b0*/  SHFL.BFLY PT, R88, R90, 0x2, 0x1f ;  /* 0x0c401f005a587f89 */ /* 0x000e6200000e0000 */
[----:B0-----:R-:W-:Y:S01]  /*199c0*/  FMNMX.FTZ R201, R201, R89, !PT ;  /* 0x00000059c9c97209 */ /* 0x001fe20007810000 */
[----:B------:R-:W-:Y:S01]  /*199d0*/  IMAD.MOV.U32 R89, RZ, RZ, -0x3ffffff0 ;  /* 0xc0000010ff597424 */ /* 0x000fe200078e00ff */
[----:B-1----:R-:W-:-:S03]  /*199e0*/  FMNMX.FTZ R90, R90, R88, !PT ;  /* 0x000000585a5a7209 */ /* 0x002fc60007810000 */
[----:B------:R-:W0:Y:S01]  /*199f0*/  SHFL.BFLY PT, R202, R201, 0x1, 0x1f ;  /* 0x0c201f00c9ca7f89 */ /* 0x000e2200000e0000 */
[----:B------:R-:W-:Y:S02]  /*19a00*/  IADD3 R88, R12, 0x500, RZ ;  /* 0x000005000c587810 */ /* 0x000fe40007ffe0ff */
[----:B------:R-:W-:Y:S01]  /*19a10*/  R2UR UR7, R89 ;  /* 0x00000000590772ca */ /* 0x000fe200000e0000 */
[----:B------:R-:W1:Y:S01]  /*19a20*/  SHFL.BFLY PT, R200, R90, 0x1, 0x1f ;  /* 0x0c201f005ac87f89 */ /* 0x000e6200000e0000 */
[----:B------:R-:W-:Y:S01]  /*19a30*/  R2UR UR6, R88 ;  /* 0x00000000580672ca */ /* 0x000fe200000e0000 */
[----:B------:R-:W-:-:S12]  /*19a40*/  IMAD.U32 R88, RZ, RZ, UR4 ;  /* 0x00000004ff587e24 */ /* 0x000fd8000f8e00ff */
[----:B------:R-:W-:Y:S01]  /*19a50*/  QGMMA.64x128x32.F32.E4M3.E4M3 R24, R212, gdesc[UR4], R24, gsb0 ;  /* 0x01e00004d4187df3 */ /* 0x000fe20008000818 */
[----:B0-----:R-:W-:Y:S02]  /*19a60*/  FMNMX.FTZ R89, R201, R202, !PT ;  /* 0x000000cac9597209 */ /* 0x001fe40007810000 */
[----:B-1----:R-:W-:-:S03]  /*19a70*/  FMNMX.FTZ R90, R90, R200, !PT ;  /* 0x000000c85a5a7209 */ /* 0x002fc60007810000 */
[C---:B------:R-:W-:Y:S01]  /*19a80*/  FFMA.FTZ R203, R89.reuse, R88, -8 ;  /* 0xc100000059cb7423 */ /* 0x040fe20000010058 */
        /* <DEDUP_REMOVED lines=101> */
[----:B-1----:R-:W-:-:S01]  /*1a0e0*/  FADD.FTZ R3, R184, R3 ;  /* 0x00000003b8037221 */ /* 0x002fc20000010000 */
        /* <DEDUP_REMOVED lines=26> */
[----:B------:R-:W-:-:S02]  /*1a290*/  WARPGROUP.DEPBAR.LE gsb0, 0x0 ;  /* 0x00008000000079c5 */ /* 0x000fc40000010000 */
[----:B------:R-:W-:Y:S02]  /*1a2a0*/  WARPGROUP.ARRIVE ;  /* 0x00000000000079c5 */ /* 0x000fe40000000000 */
[----:B------:R-:W1:Y:S01]  /*1a2b0*/  MUFU.EX2 R195, R195 ;  /* 0x000000c300c37308 */ /* 0x000e620000000800 */
[----:B--2---:R-:W-:-:S07]  /*1a2c0*/  FADD.FTZ R3, R192, R3 ;  /* 0x00000003c0037221 */ /* 0x004fce0000010000 */
[----:B------:R-:W2:Y:S01]  /*1a2d0*/  MUFU.EX2 R14, R14 ;  /* 0x0000000e000e7308 */ /* 0x000ea20000000800 */
[----:B0-----:R-:W-:-:S07]  /*1a2e0*/  FFMA.FTZ R234, R201, R234, R13 ;  /* 0x000000eac9ea7223 */ /* 0x001fce000001000d */
        /* <DEDUP_REMOVED lines=90> */
[----:B------:R-:W-:Y:S02]  /*1a890*/  VIADD R92, R12, 0x600 ;  /* 0x000006000c5c7836 */ /* 0x000fe40000000000 */
[----:B------:R-:W-:-:S03]  /*1a8a0*/  FFMA.FTZ R12, R114, R88, -R203 ;  /* 0x00000058720c7223 */ /* 0x000fc600000108cb */
[----:B------:R-:W-:Y:S01]  /*1a8b0*/  R2UR UR6, R92 ;  /* 0x000000005c0672ca */ /* 0x000fe200000e0000 */
        /* <DEDUP_REMOVED lines=8> */
[----:B-1----:R-:W-:-:S01]  /*1a940*/  FADD.FTZ R114, R150, R93 ;  /* 0x0000005d96727221 */ /* 0x002fc20000010000 */
[----:B------:R-:W-:-:S05]  /*1a950*/  IMAD.MOV.U32 R93, RZ, RZ, -0x3ffffff0 ;  /* 0xc0000010ff5d7424 */ /* 0x000fca00078e00ff */
[----:B------:R-:W-:Y:S01]  /*1a960*/  R2UR UR7, R93 ;  /* 0x000000005d0772ca */ /* 0x000fe200000e0000 */
[----:B------:R-:W1:Y:S01]  /*1a970*/  MUFU.EX2 R141, R141 ;  /* 0x0000008d008d7308 */ /* 0x000e620000000800 */
[----:B--2---:R-:W-:-:S01]  /*1a980*/  FADD.FTZ R234, R137, R234 ;  /* 0x000000ea89ea7221 */ /* 0x004fc20000010000 */
[----:B------:R-:W-:Y:S01]  /*1a990*/  FFMA.FTZ R93, R199, R88, -R203 ;  /* 0x00000058c75d7223 */ /* 0x000fe200000108cb */
[----:B------:R-:W-:-:S05]  /*1a9a0*/  @!P1 LEA R199, R232, R16, 0x3 ;  /* 0x00000010e8c79211 */ /* 0x000fca00078e18ff */
[----:B------:R-:W2:Y:S01]  /*1a9b0*/  MUFU.EX2 R144, R144 ;  /* 0x0000009000907308 */ /* 0x000ea20000000800 */
[----:B0-----:R-:W-:-:S01]  /*1a9c0*/  FADD.FTZ R234, R140, R234 ;  /* 0x000000ea8cea7221 */ /* 0x001fc20000010000 */
[----:B------:R-:W-:Y:S02]  /*1a9d0*/  @!P1 VIADD R199, R199, 0x2e840 ;  /* 0x0002e840c7c79836 */ /* 0x000fe40000000000 */
[----:B------:R-:W-:Y:S03]  /*1a9e0*/  QGMMA.64x128x32.F32.E4M3.E4M3 R24, R216, gdesc[UR4], R24, gsb0 ;  /* 0x01e00004d8187df3 */ /* 0x000fe60008000818 */
[----:B------:R-:W-:Y:S01]  /*1a9f0*/  @!P1 PRMT R199, RZ, 0x654, R199 ;  /* 0x00000654ffc79816 */ /* 0x000fe200000000c7 */
        /* <DEDUP_REMOVED lines=91> */
[----:B------:R2:W-:Y:S01]  /*1afb0*/  @!P1 SYNCS.ARRIVE.TRANS64.RED.A1T0 RZ, [R199+URZ], RZ ;  /* 0x000000ffc7ff99a7 */ /* 0x0005e2000810043f */
[----:B0-----:R-:W-:-:S05]  /*1afc0*/  FADD.FTZ R114, R204, R114 ;  /* 0x00000072cc727221 */ /* 0x001fca0000010000 */
[----:B------:R-:W0:Y:S08]  /*1afd0*/  MUFU.EX2 R96, R96 ;  /* 0x0000006000607308 */ /* 0x000e300000000800 */
[----:B------:R-:W4:Y:S01]  /*1afe0*/  MUFU.EX2 R98, R98 ;  /* 0x0000006200627308 */ /* 0x000f220000000800 */
[----:B---3--:R-:W-:-:S07]  /*1aff0*/  FADD.FTZ R118, R95, R118 ;  /* 0x000000765f767221 */ /* 0x008fce0000010000 */
[----:B------:R-:W3:Y:S01]  /*1b000*/  MUFU.EX2 R97, R97 ;  /* 0x0000006100617308 */ /* 0x000ee20000000800 */
[----:B0-----:R-:W-:-:S07]  /*1b010*/  FADD.FTZ R114, R96, R114 ;  /* 0x0000007260727221 */ /* 0x001fce0000010000 */
[----:B------:R-:W0:Y:S01]  /*1b020*/  MUFU.EX2 R99, R99 ;  /* 0x0000006300637308 */ /* 0x000e220000000800 */
[----:B----4-:R-:W-:-:S07]  /*1b030*/  FADD.FTZ R118, R98, R118 ;  /* 0x0000007662767221 */ /* 0x010fce0000010000 */
[----:B------:R-:W4:Y:S01]  /*1b040*/  MUFU.EX2 R100, R100 ;  /* 0x0000006400647308 */ /* 0x000f220000000800 */
[----:B---3--:R-:W-:-:S07]  /*1b050*/  FADD.FTZ R114, R97, R114 ;  /* 0x0000007261727221 */ /* 0x008fce0000010000 */
[----:B------:R-:W3:Y:S01]  /*1b060*/  MUFU.EX2 R102, R102 ;  /* 0x0000006600667308 */ /* 0x000ee20000000800 */
[----:B0-----:R-:W-:-:S07]  /*1b070*/  FADD.FTZ R118, R99, R118 ;  /* 0x0000007663767221 */ /* 0x001fce0000010000 */
[----:B------:R-:W0:Y:S01]  /*1b080*/  MUFU.EX2 R101, R101 ;  /* 0x0000006500657308 */ /* 0x000e220000000800 */
[----:B----4-:R-:W-:-:S07]  /*1b090*/  FADD.FTZ R114, R100, R114 ;  /* 0x0000007264727221 */ /* 0x010fce0000010000 */
[----:B------:R-:W1:Y:S01]  /*1b0a0*/  MUFU.EX2 R103, R103 ;  /* 0x0000006700677308 */ /* 0x000e620000000800 */
[----:B---3--:R-:W-:-:S01]  /*1b0b0*/  FADD.FTZ R118, R102, R118 ;  /* 0x0000007666767221 */ /* 0x008fc20000010000 */
[----:B0-----:R-:W-:-:S03]  /*1b0c0*/  FADD.FTZ R234, R101, R114 ;  /* 0x0000007265ea7221 */ /* 0x001fc60000010000 */
[----:B-1----:R-:W-:Y:S01]  /*1b0d0*/  FADD.FTZ R3, R103, R118 ;  /* 0x0000007667037221 */ /* 0x002fe20000010000 */
[----:B--2---:R-:W-:Y:S06]  /*1b0e0*/  @!P0 BRA `(.L_x_6536) ;  /* 0x0000000000048947 */ /* 0x004fec0003800000 */
[----:B------:R-:W-:Y:S01]  /*1b0f0*/  BPT.TRAP 0x1 ;  /* 0x000000040000795c */ /* 0x000fe20000300000 */
.L_x_6536:
[----:B------:R-:W2:Y:S04]  /*1b100*/  LDL R0, [R1+0x8c] ;  /* 0x00008c0001007983 */ /* 0x000ea80000100800 */
[----:B------:R-:W3:Y:S01]  /*1b110*/  LDL R114, [R1+0x54] ;  /* 0x0000540001727983 */ /* 0x000ee20000100800 */
[----:B------:R-:W-:Y:S02]  /*1b120*/  F2FP.SATFINITE.E4M3.F32.PACK_AB_MERGE_C R158, R159, R158, RZ ;  /* 0x0000009e9f9e723e */ /* 0x000fe400048070ff */
[----:B------:R-:W-:Y:S02]  /*1b130*/  F2FP.SATFINITE.E4M3.F32.PACK_AB_MERGE_C R164, R165, R164, RZ ;  /* 0x000000a4a5a4723e */ /* 0x000fe400048070ff */
[----:B------:R-:W-:Y:S02]  /*1b140*/  F2FP.SATFINITE.E4M3.F32.PACK_AB_MERGE_C R156, R157, R156, RZ ;  /* 0x0000009c9d9c723e */ /* 0x000fe400048070ff */
[----:B------:R-:W-:-:S02]  /*1b150*/  F2FP.SATFINITE.E4M3.F32.PACK_AB_MERGE_C R202, R204, R202, RZ ;  /* 0x000000caccca723e */ /* 0x000fc400048070ff */
[----:B------:R-:W-:Y:S02]  /*1b160*/  F2FP.SATFINITE.E4M3.F32.PACK_AB_MERGE_C R158, R155, R154, R158 ;  /* 0x0000009a9b9e723e */ /* 0x000fe4000480709e */
[----:B------:R-:W-:Y:S02]  /*1b170*/  F2FP.SATFINITE.E4M3.F32.PACK_AB_MERGE_C R164, R161, R160, R164 ;  /* 0x000000a0a1a4723e */ /* 0x000fe400048070a4 */
[----:B------:R-:W-:Y:S02]  /*1b180*/  F2FP.SATFINITE.E4M3.F32.PACK_AB_MERGE_C R185, R186, R185, RZ ;  /* 0x000000b9bab9723e */ /* 0x000fe400048070ff */
[----:B------:R-:W-:Y:S02]  /*1b190*/  F2FP.SATFINITE.E4M3.F32.PACK_AB_MERGE_C R187, R188, R187, RZ ;  /* 0x000000bbbcbb723e */ /* 0x000fe400048070ff */
[----:B------:R-:W-:Y:S02]  /*1b1a0*/  F2FP.SATFINITE.E4M3.F32.PACK_AB_MERGE_C R193, R194, R193, RZ ;  /* 0x000000c1c2c1723e */ /* 0x000fe400048070ff */
[----:B------:R-:W-:-:S02]  /*1b1b0*/  F2FP.SATFINITE.E4M3.F32.PACK_AB_MERGE_C R195, R196, R195, RZ ;  /* 0x000000c3c4c3723e */ /* 0x000fc400048070ff */
[----:B------:R-:W-:Y:S02]  /*1b1c0*/  F2FP.SATFINITE.E4M3.F32.PACK_AB_MERGE_C R172, R173, R172, RZ ;  /* 0x000000acadac723e */ /* 0x000fe400048070ff */
[----:B------:R-:W-:Y:S02]  /*1b1d0*/  F2FP.SATFINITE.E4M3.F32.PACK_AB_MERGE_C R174, R175, R174, RZ ;  /* 0x000000aeafae723e */ /* 0x000fe400048070ff */
        /* <DEDUP_REMOVED lines=112> */
[----:B------:R-:W-:Y:S02]  /*1b8e0*/  MOV R200, R156 ;  /* 0x0000009c00c87202 */ /* 0x000fe40000000f00 */
[----:B--2---:R-:W-:Y:S01]  /*1b8f0*/  R2UR UR4, R0 ;  /* 0x00000000000472ca */ /* 0x004fe200000e0000 */
[----:B------:R-:W-:Y:S01]  /*1b900*/  IMAD R0, R21, 0x8, R16 ;  /* 0x0000000815007824 */ /* 0x000fe200078e0210 */
[----:B---3--:R-:W-:-:S03]  /*1b910*/  ISETP.GT.AND P1, PT, R20, R114, PT ;  /* 0x000000721400720c */ /* 0x008fc60003f24270 */
[----:B------:R-:W-:-:S08]  /*1b920*/  VIADD R0, R0, 0x2e860 ;  /* 0x0002e86000007836 */ /* 0x000fd00000000000 */
[----:B------:R-:W-:-:S05]  /*1b930*/  IMAD.U32 R21, RZ, RZ, UR4 ;  /* 0x00000004ff157e24 */ /* 0x000fca000f8e00ff */
[----:B------:R-:W-:Y:S01]  /*1b940*/  PRMT R0, R21, 0x654, R0 ;  /* 0x0000065415007816 */ /* 0x000fe20000000000 */
[----:B------:R-:W-:-:S03]  /*1b950*/  IMAD.MOV.U32 R21, RZ, RZ, R232 ;  /* 0x000000ffff157224 */ /* 0x000fc600078e00e8 */
[----:B------:R0:W-:Y:S01]  /*1b960*/  SYNCS.ARRIVE.TRANS64.RED.A1T0 RZ, [R0+URZ], RZ ;  /* 0x000000ff00ff79a7 */ /* 0x0001e2000810043f */
[----:B------:R-:W-:Y:S01]  /*1b970*/  IADD3 R20, R20, -0x1, RZ ;  /* 0xffffffff14147810 */ /* 0x000fe20007ffe0ff */
[----:B0-----:R-:W-:Y:S01]  /*1b980*/  IMAD.MOV.U32 R0, RZ, RZ, R89 ;  /* 0x000000ffff007224 */ /* 0x001fe200078e0059 */
[----:B------:R-:W-:Y:S06]  /*1b990*/  @P1 BRA `(.L_x_6537) ;  /* 0xffffffb000481947 */ /* 0x000fec000383ffff */
.L_x_6526:
[----:B------:R-:W-:Y:S05]  /*1b9a0*/  WARPSYNC.ALL ;  /* 0x0000000000007948 */ /* 0x000fea0003800000 */
[----:B------:R-:W-:Y:S06]  /*1b9b0*/  BAR.ARV 0x8, 0x180 ;  /* 0x0206000000007b1d */ /* 0x000fec0000002000 */
[----:B------:R-:W-:Y:S05]  /*1b9c0*/  @!P0 BRA `(.L_x_6538) ;  /* 0x0000000000048947 */ /* 0x000fea0003800000 */
[----:B------:R-:W-:Y:S01]  /*1b9d0*/  BPT.TRAP 0x1 ;  /* 0x000000040000795c */ /* 0x000fe20000300000 */
.L_x_6538:
[----:B------:R-:W-:Y:S01]  /*1b9e0*/  IMAD R11, R232, 0x8, R16 ;  /* 0x00000008e80b7824 */ /* 0x000fe200078e0210 */
[----:B------:R-:W-:-:S04]  /*1b9f0*/  SHF.L.U32 R0, R235, 0x1f, RZ ;  /* 0x0000001feb007819 */ /* 0x000fc800000006ff */
[----:B------:R0:W1:Y:S01]  /*1ba00*/  SYNCS.PHASECHK.TRANS64.TRYWAIT P1, [R11+URZ+0x2e850], R0 ;  /* 0x02e850000b0075a7 */ /* 0x000062000802017f */
[----:B------:R-:W-:Y:S05]  /*1ba10*/  @!P0 BRA `(.L_x_6539) ;  /* 0x0000000000048947 */ /* 0x000fea0003800000 */
[----:B------:R-:W-:Y:S01]  /*1ba20*/  BPT.TRAP 0x1 ;  /* 0x000000040000795c */ /* 0x000fe20000300000 */
.L_x_6539:
[----:B------:R-:W-:-:S05]  /*1ba30*/  VIADD R16, R16, 0x400 ;  /* 0x0000040010107836 */ /* 0x000fca0000000000 */
[----:B------:R-:W-:-:S04]  /*1ba40*/  SHF.R.U32.HI R16, RZ, 0x4, R16 ;  /* 0x00000004ff107819 */ /* 0x000fc80000011610 */
[----:B------:R-:W-:-:S04]  /*1ba50*/  LOP3.LUT R16, R16, 0x3fff, RZ, 0xc0, !PT ;  /* 0x00003fff10107812 */ /* 0x000fc800078ec0ff */
[----:B------:R-:W-:Y:S01]  /*1ba60*/  LOP3.LUT R5, R16, 0x10000, RZ, 0xfc, !PT ;  /* 0x0001000010057812 */ /* 0x000fe200078efcff */
[----:B-1----:R-:W-:Y:S06]  /*1ba70*/  @P1 BRA `(.L_x_6540) ;  /* 0x0000000000081947 */ /* 0x002fec0003800000 */
[----:B------:R-:W1:Y:S02]  /*1ba80*/  SYNCS.PHASECHK.TRANS64.TRYWAIT P1, [R11+URZ+0x2e850], R0 ;  /* 0x02e850000b0075a7 */ /* 0x000e64000802017f */
[----:B-1----:R-:W-:Y:S05]  /*1ba90*/  @!P1 BRA `(.L_x_6541) ;  /* 0x000000cc00309947 */ /* 0x002fea0003800000 */
.L_x_6540:
[----:B------:R-:W-:Y:S01]  /*1baa0*/  IMAD R4, R232, 0x700, R5 ;  /* 0x00000700e8047824 */ /* 0x000fe200078e0205 */
[----:B------:R-:W-:Y:S01]  /*1bab0*/  MOV R5, 0xc0000010 ;  /* 0xc000001000057802 */ /* 0x000fe20000000f00 */
[----:B------:R-:W-:Y:S05]  /*1bac0*/  WARPSYNC.ALL ;  /* 0x0000000000007948 */ /* 0x000fea0003800000 */
[C---:B------:R-:W-:Y:S01]  /*1bad0*/  R2UR UR6, R4.reuse ;  /* 0x00000000040672ca */ /* 0x040fe200000e0000 */
[----:B------:R-:W-:Y:S01]  /*1bae0*/  VIADD R6, R4, 0x100 ;  /* 0x0000010004067836 */ /* 0x000fe20000000000 */
[----:B------:R-:W-:Y:S01]  /*1baf0*/  R2UR UR7, R5 ;  /* 0x00000000050772ca */ /* 0x000fe200000e0000 */
[----:B------:R-:W-:Y:S01]  /*1bb00*/  WARPGROUP.ARRIVE ;  /* 0x00000000000079c5 */ /* 0x000fe20000000000 */
[----:B------:R-:W-:Y:S01]  /*1bb10*/  IMAD.MOV.U32 R7, RZ, RZ, -0x3ffffff0 ;  /* 0xc0000010ff077424 */ /* 0x000fe200078e00ff */
[----:B------:R-:W0:Y:S01]  /*1bb20*/  LDL R12, [R1+0xa0] ;  /* 0x0000a000010c7983 */ /* 0x000e220000100800 */
[----:B------:R-:W-:-:S03]  /*1bb30*/  ULDC.64 UR4, c[0x0][0x9a0] ;  /* 0x0002680000047ab9 */ /* 0x000fc60000000a00 */
[----:B------:R-:W2:Y:S04]  /*1bb40*/  LDL R10, [R1+0x84] ;  /* 0x00008400010a7983 */ /* 0x000ea80000100800 */
[----:B------:R-:W3:Y:S01]  /*1bb50*/  LDL R2, [R1+0x74] ;  /* 0x0000740001027983 */ /* 0x000ee20000100800 */
[----:B------:R-:W-:Y:S01]  /*1bb60*/  ISETP.NE.U32.AND P1, PT, RZ, UR4, PT ;  /* 0x00000004ff007c0c */ /* 0x000fe2000bf25070 */
[----:B------:R-:W-:Y:S01]  /*1bb70*/  QGMMA.64x128x32.F32.E4M3.E4M3 R24, R224, gdesc[UR4], R24, gsb0 ;  /* 0x01e00004e0187df3 */ /* 0x000fe20008000818 */
[----:B------:R-:W-:Y:S01]  /*1bb80*/  R2UR UR6, R6 ;  /* 0x00000000060672ca */ /* 0x000fe200000e0000 */
[----:B------:R-:W-:Y:S01]  /*1bb90*/  VIADD R6, R4, 0x200 ;  /* 0x0000020004067836 */ /* 0x000fe20000000000 */
[----:B------:R-:W-:Y:S01]  /*1bba0*/  R2UR UR7, R7 ;  /* 0x00000000070772ca */ /* 0x000fe200000e0000 */
[----:B------:R-:W-:Y:S01]  /*1bbb0*/  IMAD.MOV.U32 R7, RZ, RZ, -0x3ffffff0 ;  /* 0xc0000010ff077424 */ /* 0x000fe200078e00ff */
[----:B------:R-:W-:-:S02]  /*1bbc0*/  ISETP.NE.AND.EX P1, PT, RZ, UR5, PT, P1 ;  /* 0x00000005ff007c0c */ /* 0x000fc4000bf25310 */
[----:B------:R-:W-:-:S11]  /*1bbd0*/  MOV R13, 0xc0000010 ;  /* 0xc0000010000d7802 */ /* 0x000fd60000000f00 */
[----:B------:R-:W3:Y:S01]  /*1bbe0*/  @P1 LDC.64 R8, c[0x0][0x9d0] ;  /* 0x00027400ff081b82 */ /* 0x000ee20000000a00 */
[----:B------:R-:W-:Y:S02]  /*1bbf0*/  WARPGROUP.DEPBAR.LE gsb0, 0x0 ;  /* 0x00008000000079c5 */ /* 0x000fe40000010000 */
[----:B------:R-:W-:-:S06]  /*1bc00*/  WARPGROUP.ARRIVE ;  /* 0x00000000000079c5 */ /* 0x000fcc0000000000 */
[----:B------:R-:W-:Y:S01]  /*1bc10*/  QGMMA.64x128x32.F32.E4M3.E4M3 R24, R220, gdesc[UR4], R24, gsb0 ;  /* 0x01e00004dc187df3 */ /* 0x000fe20008000818 */
[----:B------:R-:W-:Y:S02]  /*1bc20*/  R2UR UR6, R6 ;  /* 0x00000000060672ca */ /* 0x000fe400000e0000 */
[----:B------:R-:W-:Y:S01]  /*1bc30*/  R2UR UR7, R7 ;  /* 0x00000000070772ca */ /* 0x000fe200000e0000 */
[----:B------:R-:W-:Y:S01]  /*1bc40*/  IMAD.MOV.U32 R7, RZ, RZ, -0x3ffffff0 ;  /* 0xc0000010ff077424 */ /* 0x000fe200078e00ff */
[----:B------:R-:W-:Y:S01]  /*1bc50*/  IADD3 R6, R4, 0x300, RZ ;  /* 0x0000030004067810 */ /* 0x000fe20007ffe0ff */
[----:B------:R-:W-:Y:S02]  /*1bc60*/  WARPGROUP.DEPBAR.LE gsb0, 0x0 ;  /* 0x00008000000079c5 */ /* 0x000fe40000010000 */
[----:B------:R-:W-:-:S08]  /*1bc70*/  WARPGROUP.ARRIVE ;  /* 0x00000000000079c5 */ /* 0x000fd00000000000 */
[----:B------:R-:W-:Y:S01]  /*1bc80*/  QGMMA.64x128x32.F32.E4M3.E4M3 R24, R200, gdesc[UR4], R24, gsb0 ;  /* 0x01e00004c8187df3 */ /* 0x000fe20008000818 */
[----:B------:R-:W-:Y:S02]  /*1bc90*/  R2UR UR6, R6 ;  /* 0x00000000060672ca */ /* 0x000fe400000e0000 */
[----:B------:R-:W-:Y:S02]  /*1bca0*/  R2UR UR7, R7 ;  /* 0x00000000070772ca */ /* 0x000fe400000e0000 */
[----:B------:R-:W0:Y:S02]  /*1bcb0*/  @P1 LDC.64 R6, c[0x0][0x9c8] ;  /* 0x00027200ff061b82 */ /* 0x000e240000000a00 */
[----:B01----:R-:W-:Y:S02]  /*1bcc0*/  @P1 IMAD R0, R12, R6, RZ ;  /* 0x000000060c001224 */ /* 0x003fe400078e02ff */
[----:B------:R-:W-:Y:S02]  /*1bcd0*/  VIADD R12, R4, 0x400 ;  /* 0x00000400040c7836 */ /* 0x000fe40000000000 */
[----:B--2---:R-:W-:-:S02]  /*1bce0*/  @P1 IMAD R5, R10, R7, R0 ;  /* 0x000000070a051224 */ /* 0x004fc400078e0200 */
[----:B------:R-:W-:-:S04]  /*1bcf0*/  @P1 IMAD.WIDE.U32 R6, R10, R6, RZ ;  /* 0x000000060a061225 */ /* 0x000fc800078e00ff */
[----:B------:R-:W-:Y:S02]  /*1bd00*/  @P1 IMAD.IADD R7, R7, 0x1, R5 ;  /* 0x0000000107071824 */ /* 0x000fe400078e0205 */
[----:B------:R-:W-:Y:S02]  /*1bd10*/  IMAD.MOV.U32 R0, RZ, RZ, 0x3f800000 ;  /* 0x3f800000ff007424 */ /* 0x000fe400078e00ff */
[----:B---3--:R-:W-:-:S04]  /*1bd20*/  @P1 IMAD.WIDE.U32 R6, R2, R8, R6 ;  /* 0x0000000802061225 */ /* 0x008fc800078e0006 */
[----:B------:R-:W-:Y:S01]  /*1bd30*/  @P1 IMAD R5, R2, R9, R7 ;  /* 0x0000000902051224 */ /* 0x000fe200078e0207 */
        /* <DEDUP_REMOVED lines=17> */
[----:B------:R-:W1:Y:S01]  /*1be50*/  SHFL.BFLY PT, R7, R234, 0x2, 0x1f ;  /* 0x0c401f00ea077f89 */ /* 0x000e6200000e0000 */
[----:B------:R-:W-:Y:S02]  /*1be60*/  WARPGROUP.DEPBAR.LE gsb0, 0x0 ;  /* 0x00008000000079c5 */ /* 0x000fe40000010000 */
[----:B------:R-:W-:-:S06]  /*1be70*/  WARPGROUP.ARRIVE ;  /* 0x00000000000079c5 */ /* 0x000fcc0000000000 */
[----:B------:R-:W-:Y:S01]  /*1be80*/  QGMMA.64x128x32.F32.E4M3.E4M3 R24, R212, gdesc[UR4], R24, gsb0 ;  /* 0x01e00004d4187df3 */ /* 0x000fe20008000818 */
[----:B------:R-:W-:Y:S02]  /*1be90*/  R2UR UR6, R4 ;  /* 0x00000000040672ca */ /* 0x000fe400000e0000 */
[----:B------:R-:W-:Y:S01]  /*1bea0*/  R2UR UR7, R5 ;  /* 0x00000000050772ca */ /* 0x000fe200000e0000 */
[----:B------:R-:W3:Y:S01]  /*1beb0*/  SHFL.BFLY PT, R4, R3, 0x2, 0x1f ;  /* 0x0c401f0003047f89 */ /* 0x000ee200000e0000 */
[----:B-1----:R-:W-:-:S05]  /*1bec0*/  FADD.FTZ R7, R7, R234 ;  /* 0x000000ea07077221 */ /* 0x002fca0000010000 */
[----:B------:R-:W1:Y:S01]  /*1bed0*/  SHFL.BFLY PT, R2, R7, 0x1, 0x1f ;  /* 0x0c201f0007027f89 */ /* 0x000e6200000e0000 */
[----:B---3--:R-:W-:-:S05]  /*1bee0*/  FADD.FTZ R4, R4, R3 ;  /* 0x0000000304047221 */ /* 0x008fca0000010000 */
[----:B------:R-:W0:Y:S01]  /*1bef0*/  SHFL.BFLY PT, R5, R4, 0x1, 0x1f ;  /* 0x0c201f0004057f89 */ /* 0x000e2200000e0000 */
[----:B-1----:R-:W-:-:S05]  /*1bf00*/  FADD.FTZ R6, R7, R2 ;  /* 0x0000000207067221 */ /* 0x002fca0000010000 */
[C---:B------:R-:W-:Y:S01]  /*1bf10*/  FSETP.NE.FTZ.AND P1, PT, R6.reuse, RZ, PT ;  /* 0x000000ff0600720b */ /* 0x040fe20003f35000 */
[----:B------:R-:W-:Y:S01]  /*1bf20*/  FMUL.FTZ R10, R6, 0.00390625 ;  /* 0x3b800000060a7820 */ /* 0x000fe20000410000 */
[----:B------:R-:W-:-:S04]  /*1bf30*/  MOV R3, RZ ;  /* 0x000000ff00037202 */ /* 0x000fc80000000f00 */
[----:B------:R-:W-:Y:S01]  /*1bf40*/  FSETP.NE.FTZ.AND P2, PT, R10, RZ, PT ;  /* 0x000000ff0a00720b */ /* 0x000fe20003f55000 */
[----:B0-----:R-:W-:-:S04]  /*1bf50*/  FADD.FTZ R8, R4, R5 ;  /* 0x0000000504087221 */ /* 0x001fc80000010000 */
[----:B------:R-:W-:Y:S02]  /*1bf60*/  FMUL.FTZ R12, R8, 0.00390625 ;  /* 0x3b800000080c7820 */ /* 0x000fe40000410000 */
[----:B------:R-:W-:Y:S03]  /*1bf70*/  @P1 MUFU.RCP R3, R6 ;  /* 0x0000000600031308 */ /* 0x000fe60000001000 */
[----:B------:R-:W-:Y:S01]  /*1bf80*/  FSETP.NE.FTZ.AND P3, PT, R12, RZ, PT ;  /* 0x000000ff0c00720b */ /* 0x000fe20003f75000 */
[----:B------:R-:W-:Y:S02]  /*1bf90*/  WARPGROUP.DEPBAR.LE gsb0, 0x0 ;  /* 0x00008000000079c5 */ /* 0x000fe40000010000 */
[----:B------:R-:W-:-:S06]  /*1bfa0*/  WARPGROUP.ARRIVE ;  /* 0x00000000000079c5 */ /* 0x000fcc0000000000 */
[----:B------:R-:W-:Y:S01]  /*1bfb0*/  QGMMA.64x128x32.F32.E4M3.E4M3 R24, R216, gdesc[UR4], R24, gsb0 ;  /* 0x01e00004d8187df3 */ /* 0x000fe20008000818 */
[----:B------:R-:W-:Y:S01]  /*1bfc0*/  FSETP.NE.FTZ.AND P1, PT, R8, RZ, PT ;  /* 0x000000ff0800720b */ /* 0x000fe20003f35000 */
[----:B------:R-:W-:Y:S01]  /*1bfd0*/  IMAD.MOV.U32 R7, RZ, RZ, RZ ;  /* 0x000000ffff077224 */ /* 0x000fe200078e00ff */
[----:B------:R-:W0:Y:S08]  /*1bfe0*/  @P2 MUFU.LG2 R5, R10 ;  /* 0x0000000a00052308 */ /* 0x000e300000000c00 */
[----:B------:R-:W1:Y:S08]  /*1bff0*/  @P3 MUFU.LG2 R4, R12 ;  /* 0x0000000c00043308 */ /* 0x000e700000000c00 */
[----:B------:R-:W3:Y:S01]  /*1c000*/  @P1 MUFU.RCP R7, R8 ;  /* 0x0000000800071308 */ /* 0x000ee20000001000 */
[C---:B------:R-:W-:Y:S01]  /*1c010*/  @P2 FMUL.FTZ R2, R88.reuse, 0.69314718246459960938 ;  /* 0x3f31721858022820 */ /* 0x040fe20000410000 */
[----:B------:R-:W-:Y:S01]  /*1c020*/  @P3 FMUL.FTZ R88, R88, 0.69314718246459960938 ;  /* 0x3f31721858583820 */ /* 0x000fe20000410000 */
[----:B0-----:R-:W-:Y:S01]  /*1c030*/  @P2 FMUL.FTZ R5, R5, 0.69314718246459960938 ;  /* 0x3f31721805052820 */ /* 0x001fe20000410000 */
[----:B------:R-:W-:-:S02]  /*1c040*/  IMAD.MOV.U32 R91, RZ, RZ, -0x800000 ;  /* 0xff800000ff5b7424 */ /* 0x000fc400078e00ff */
[----:B------:R-:W-:Y:S02]  /*1c050*/  IMAD.MOV.U32 R92, RZ, RZ, -0x800000 ;  /* 0xff800000ff5c7424 */ /* 0x000fe400078e00ff */
[----:B-1----:R-:W-:Y:S01]  /*1c060*/  @P3 FMUL.FTZ R9, R4, 0.69314718246459960938 ;  /* 0x3f31721804093820 */ /* 0x002fe20000410000 */
[----:B------:R-:W-:-:S01]  /*1c070*/  @P2 FFMA.FTZ R91, R2, R89, R5 ;  /* 0x00000059025b2223 */ /* 0x000fc20000010005 */
[----:B--2---:R-:W-:Y:S02]  /*1c080*/  FMUL.FTZ R4, R3, R0 ;  /* 0x0000000003047220 */ /* 0x004fe40000410000 */
[----:B------:R-:W-:-:S01]  /*1c090*/  @P3 FFMA.FTZ R92, R88, R90, R9 ;  /* 0x0000005a585c3223 */ /* 0x000fc20000010009 */
[----:B---3--:R-:W-:Y:S01]  /*1c0a0*/  FMUL.FTZ R7, R7, R0 ;  /* 0x0000000007077220 */ /* 0x008fe20000410000 */
[----:B------:R-:W-:Y:S02]  /*1c0b0*/  WARPGROUP.DEPBAR.LE gsb0, 0x0 ;  /* 0x00008000000079c5 */ /* 0x000fe40000010000 */
[----:B------:R-:W-:Y:S05]  /*1c0c0*/  @!P0 BRA `(.L_x_6542) ;  /* 0x0000000000048947 */ /* 0x000fea0003800000 */
[----:B------:R-:W-:Y:S01]  /*1c0d0*/  BPT.TRAP 0x1 ;  /* 0x000000040000795c */ /* 0x000fe20000300000 */
.L_x_6542:
[----:B------:R-:W2:Y:S04]  /*1c0e0*/  LDL R2, [R1+0x8c] ;  /* 0x00008c0001027983 */ /* 0x000ea80000100800 */
[----:B------:R-:W3:Y:S01]  /*1c0f0*/  LDL.LU R0, [R1+0xbc] ;  /* 0x0000bc0001007983 */ /* 0x000ee20000300800 */
[----:B------:R-:W-:Y:S02]  /*1c100*/  VIADD R232, R232, 0x1 ;  /* 0x00000001e8e87836 */ /* 0x000fe40000000000 */
        /* <DEDUP_REMOVED lines=59> */
[----:B------:R-:W-:-:S02]  /*1c4c0*/  SEL R232, R232, RZ, P1 ;  /* 0x000000ffe8e87207 */ /* 0x000fc40000800000 */
[----:B--2---:R-:W-:Y:S01]  /*1c4d0*/  R2UR UR4, R2 ;  /* 0x00000000020472ca */ /* 0x004fe200000e0000 */
[----:B------:R-:W-:Y:S02]  /*1c4e0*/  VIADD R2, R11, 0x2e860 ;  /* 0x0002e8600b027836 */ /* 0x000fe40000000000 */
[----:B------:R-:W-:-:S10]  /*1c4f0*/  FMUL.FTZ R11, R29, R4 ;  /* 0x000000041d0b7220 */ /* 0x000fd40000410000 */
[----:B------:R-:W-:Y:S02]  /*1c500*/  MOV R3, UR4 ;  /* 0x0000000400037c02 */ /* 0x000fe40008000f00 */
[----:B---3--:R-:W-:Y:S01]  /*1c510*/  R2UR UR4, R0 ;  /* 0x00000000000472ca */ /* 0x008fe200000e0000 */
[-C--:B------:R-:W-:Y:S01]  /*1c520*/  FMUL.FTZ R0, R24, R4.reuse ;  /* 0x0000000418007220 */ /* 0x080fe20000410000 */
[----:B------:R-:W-:Y:S01]  /*1c530*/  PRMT R3, R3, 0x654, R2 ;  /* 0x0000065403037816 */ /* 0x000fe20000000002 */
[----:B------:R-:W-:Y:S01]  /*1c540*/  FMUL.FTZ R2, R28, R4 ;  /* 0x000000041c027220 */ /* 0x000fe20000410000 */
[----:B------:R-:W-:Y:S01]  /*1c550*/  SEL R4, RZ, 0x1, P1 ;  /* 0x00000001ff047807 */ /* 0x000fe20000800000 */
[-C--:B------:R-:W-:Y:S01]  /*1c560*/  FMUL.FTZ R24, R74, R7.reuse ;  /* 0x000000074a187220 */ /* 0x080fe20000410000 */
[----:B------:R0:W-:Y:S01]  /*1c570*/  SYNCS.ARRIVE.TRANS64.RED.A1T0 RZ, [R3+URZ], RZ ;  /* 0x000000ff03ff79a7 */ /* 0x0001e2000810043f */
[----:B------:R-:W-:Y:S01]  /*1c580*/  FMUL.FTZ R74, R35, R7 ;  /* 0x00000007234a7220 */ /* 0x000fe20000410000 */
[----:B------:R-:W-:-:S05]  /*1c590*/  LOP3.LUT R235, R235, R4, RZ, 0x3c, !PT ;  /* 0x00000004ebeb7212 */ /* 0x000fca00078e3cff */
[----:B------:R-:W-:Y:S01]  /*1c5a0*/  UIADD3 UR4, UR4, 0x1, URZ ;  /* 0x0000000104047890 */ /* 0x000fe2000fffe03f */
[-C--:B0-----:R-:W-:Y:S01]  /*1c5b0*/  FMUL.FTZ R3, R66, R7.reuse ;  /* 0x0000000742037220 */ /* 0x081fe20000410000 */
[----:B------:R-:W-:-:S04]  /*1c5c0*/  FMUL.FTZ R66, R46, R7 ;  /* 0x000000072e427220 */ /* 0x000fc80000410000 */
[----:B------:R-:W-:-:S05]  /*1c5d0*/  IMAD.U32 R5, RZ, RZ, UR4 ;  /* 0x00000004ff057e24 */ /* 0x000fca000f8e00ff */
[----:B------:R0:W-:Y:S02]  /*1c5e0*/  STL [R1+0xbc], R5 ;  /* 0x0000bc0501007387 */ /* 0x0001e40000100800 */
.L_x_6490:
[----:B------:R-:W-:Y:S05]  /*1c5f0*/  WARPSYNC.ALL ;  /* 0x0000000000007948 */ /* 0x000fea0003800000 */
[----:B------:R-:W2:Y:S01]  /*1c600*/  LDL R127, [R1+0x94] ;  /* 0x00009400017f7983 */ /* 0x000ea20000100800 */
[----:B------:R-:W1:Y:S01]  /*1c610*/  S2UR UR5, SR_CgaCtaId ;  /* 0x00000000000579c3 */ /* 0x000e620000008800 */
[----:B------:R-:W-:Y:S01]  /*1c620*/  UMOV UR4, 0x400 ;  /* 0x0000040000047882 */ /* 0x000fe20000000000 */
[----:B------:R-:W-:Y:S01]  /*1c630*/  BSSY B0, `(.L_x_6543) ;  /* 0x0000428000007945 */ /* 0x000fe20003800000 */
[----:B-1----:R-:W-:Y:S01]  /*1c640*/  IMAD.U32 R4, RZ, RZ, UR5 ;  /* 0x00000005ff047e24 */ /* 0x002fe2000f8e00ff */
[----:B------:R-:W-:-:S04]  /*1c650*/  ULEA UR4, UR5, UR4, 0x18 ;  /* 0x0000000405047291 */ /* 0x000fc8000f8ec03f */
[----:B------:R1:W-:Y:S02]  /*1c660*/  STL [R1+0x8c], R4 ;  /* 0x00008c0401007387 */ /* 0x0003e40000100800 */
[----:B------:R-:W-:Y:S01]  /*1c670*/  IMAD.U32 R16, RZ, RZ, UR4 ;  /* 0x00000004ff107e24 */ /* 0x000fe2000f8e00ff */
[----:B------:R-:W-:Y:S06]  /*1c680*/  BAR.SYNC.DEFER_BLOCKING 0x5, 0x180 ;  /* 0x0146000000007b1d */ /* 0x000fec0000010000 */
[----:B------:R1:W3:Y:S02]  /*1c690*/  LDS.128 R120, [R16+0x2e8d0] ;  /* 0x02e8d00010787984 */ /* 0x0002e40000000c00 */
[----:B------:R-:W-:Y:S06]  /*1c6a0*/  BAR.ARV 0x4, 0x180 ;  /* 0x0106000000007b1d */ /* 0x000fec0000002000 */
[----:B--2---:R-:W-:-:S13]  /*1c6b0*/  ISETP.NE.AND P1, PT, R127, RZ, PT ;  /* 0x000000ff7f00720c */ /* 0x004fda0003f25270 */
[----:B------:R-:W2:Y:S02]  /*1c6c0*/  @!P1 LDC R127, c[0x0][0xad4] ;  /* 0x0002b500ff7f9b82 */ /* 0x000ea40000000800 */
[----:B--2---:R1:W-:Y:S01]  /*1c6d0*/  @!P1 STL [R1+0x94], R127 ;  /* 0x0000947f01009387 */ /* 0x0043e20000100800 */
[----:B---3--:R-:W-:Y:S05]  /*1c6e0*/  @P0 BRA `(.L_x_6544) ;  /* 0x0000003000f80947 */ /* 0x008fea0003800000 */
[----:B------:R-:W2:Y:S01]  /*1c6f0*/  LDL R14, [R1+0xdc] ;  /* 0x0000dc00010e7983 */ /* 0x000ea20000100800 */
[----:B------:R-:W-:Y:S01]  /*1c700*/  ULDC.64 UR4, c[0x4][0xa8] ;  /* 0x01002a0000047ab9 */ /* 0x000fe20000000a00 */
[----:B------:R-:W1:Y:S01]  /*1c710*/  S2R R10, SR_TID.X ;  /* 0x00000000000a7919 */ /* 0x000e620000002100 */
[----:B------:R-:W3:Y:S01]  /*1c720*/  S2R R15, SR_SWINHI ;  /* 0x00000000000f7919 */ /* 0x000ee20000002f00 */
[----:B-1----:R-:W-:-:S04]  /*1c730*/  SHF.L.U32 R4, R10, 0x2, RZ ;  /* 0x000000020a047819 */ /* 0x002fc800000006ff */
[----:B------:R-:W-:Y:S02]  /*1c740*/  LOP3.LUT R4, R4, 0xc, RZ, 0xc0, !PT ;  /* 0x0000000c04047812 */ /* 0x000fe400078ec0ff */
[----:B------:R-:W-:Y:S02]  /*1c750*/  MOV R58, R16 ;  /* 0x00000010003a7202 */ /* 0x000fe40000000f00 */
[----:B---3--:R-:W-:Y:S02]  /*1c760*/  MOV R59, R15 ;  /* 0x0000000f003b7202 */ /* 0x008fe40000000f00 */
[----:B------:R-:W-:-:S05]  /*1c770*/  IADD3 R4, P0, R4, UR4, RZ ;  /* 0x0000000404047c10 */ /* 0x000fca000ff1e0ff */
[----:B0-----:R-:W-:Y:S01]  /*1c780*/  IMAD.X R5, RZ, RZ, UR5, P0 ;  /* 0x00000005ff057e24 */ /* 0x001fe200080e06ff */
[----:B------:R-:W-:-:S04]  /*1c790*/  LOP3.LUT P0, R10, R10, 0x3, RZ, 0xc0, !PT ;  /* 0x000000030a0a7812 */ /* 0x000fc8000780c0ff */
[----:B------:R0:W5:Y:S01]  /*1c7a0*/  LDG.E.CONSTANT R7, desc[UR60][R4.64] ;  /* 0x0000003c04077981 */ /* 0x000162000c1e9900 */
[----:B------:R-:W-:-:S04]  /*1c7b0*/  ISETP.EQ.OR P0, PT, R10, 0x3, !P0 ;  /* 0x000000030a00780c */ /* 0x000fc80004702670 */
[----:B------:R-:W-:Y:S02]  /*1c7c0*/  SEL R96, R0, R13, P0 ;  /* 0x0000000d00607207 */ /* 0x000fe40000000000 */
[----:B------:R-:W-:Y:S02]  /*1c7d0*/  SEL R0, R13, R0, P0 ;  /* 0x000000000d007207 */ /* 0x000fe40000000000 */
[----:B------:R-:W-:Y:S02]  /*1c7e0*/  SEL R13, R2, R11, P0 ;  /* 0x0000000b020d7207 */ /* 0x000fe40000000000 */
[----:B------:R-:W-:Y:S01]  /*1c7f0*/  SEL R2, R11, R2, P0 ;  /* 0x000000020b027207 */ /* 0x000fe20000000000 */
[----:B------:R-:W-:Y:S01]  /*1c800*/  UMOV UR4, 0xffffffff ;  /* 0xffffffff00047882 */ /* 0x000fe20000000000 */
[----:B--2---:R-:W-:-:S03]  /*1c810*/  IMAD.WIDE R34, R14, 0x2, R58 ;  /* 0x000000020e227825 */ /* 0x004fc600078e023a */
[C---:B------:R-:W-:Y:S02]  /*1c820*/  IADD3 R33, P5, R34.reuse, 0x4060, RZ ;  /* 0x0000406022217810 */ /* 0x040fe40007fbe0ff */
[C---:B------:R-:W-:Y:S02]  /*1c830*/  IADD3 R31, P1, R34.reuse, 0x4040, RZ ;  /* 0x00004040221f7810 */ /* 0x040fe40007f3e0ff */
[----:B------:R-:W-:Y:S02]  /*1c840*/  LOP3.LUT R32, R33, 0x380, RZ, 0xc0, !PT ;  /* 0x0000038021207812 */ /* 0x000fe400078ec0ff */
[----:B------:R-:W-:Y:S02]  /*1c850*/  LOP3.LUT R30, R31, 0x380, RZ, 0xc0, !PT ;  /* 0x000003801f1e7812 */ /* 0x000fe400078ec0ff */
[----:B0-----:R-:W-:Y:S02]  /*1c860*/  IADD3 R5, P3, R34, 0x4000, RZ ;  /* 0x0000400022057810 */ /* 0x001fe40007f7e0ff */
[----:B------:R-:W-:-:S02]  /*1c870*/  SHF.R.U64 R32, R32, 0x3, RZ ;  /* 0x0000000320207819 */ /* 0x000fc400000012ff */
[----:B------:R-:W-:Y:S02]  /*1c880*/  SHF.R.U64 R30, R30, 0x3, RZ ;  /* 0x000000031e1e7819 */ /* 0x000fe400000012ff */
[----:B------:R-:W-:Y:S02]  /*1c890*/  LOP3.LUT R20, R5, 0x380, RZ, 0xc0, !PT ;  /* 0x0000038005147812 */ /* 0x000fe400078ec0ff */
[----:B------:R-:W-:Y:S01]  /*1c8a0*/  LOP3.LUT R32, R32, R33, RZ, 0x3c, !PT ;  /* 0x0000002120207212 */ /* 0x000fe200078e3cff */
[--C-:B------:R-:W-:Y:S01]  /*1c8b0*/  IMAD.X R33, RZ, RZ, R35.reuse, P5 ;  /* 0x000000ffff217224 */ /* 0x100fe200028e0623 */
[----:B------:R-:W-:Y:S01]  /*1c8c0*/  LOP3.LUT R30, R30, R31, RZ, 0x3c, !PT ;  /* 0x0000001f1e1e7212 */ /* 0x000fe200078e3cff */
[----:B------:R-:W-:Y:S01]  /*1c8d0*/  IMAD.X R31, RZ, RZ, R35, P1 ;  /* 0x000000ffff1f7224 */ /* 0x000fe200008e0623 */
[----:B------:R-:W-:Y:S02]  /*1c8e0*/  SHF.R.U64 R20, R20, 0x3, RZ ;  /* 0x0000000314147819 */ /* 0x000fe400000012ff */
[----:B------:R-:W-:-:S02]  /*1c8f0*/  IADD3 R29, P2, R34, 0x4020, RZ ;  /* 0x00004020221d7810 */ /* 0x000fc40007f5e0ff */
[C---:B------:R-:W-:Y:S02]  /*1c900*/  IADD3 R15, P5, R34.reuse, 0x40, RZ ;  /* 0x00000040220f7810 */ /* 0x040fe40007fbe0ff */
[C---:B------:R-:W-:Y:S02]  /*1c910*/  IADD3 R11, P1, R34.reuse, 0x20, RZ ;  /* 0x00000020220b7810 */ /* 0x040fe40007f3e0ff */
[----:B------:R-:W-:Y:S02]  /*1c920*/  IADD3 R21, P4, R34, 0x60, RZ ;  /* 0x0000006022157810 */ /* 0x000fe40007f9e0ff */
[----:B------:R-:W-:Y:S02]  /*1c930*/  LOP3.LUT R20, R20, R5, RZ, 0x3c, !PT ;  /* 0x0000000514147212 */ /* 0x000fe400078e3cff */
[----:B------:R-:W-:Y:S02]  /*1c940*/  LOP3.LUT R28, R29, 0x380, RZ, 0xc0, !PT ;  /* 0x000003801d1c7812 */ /* 0x000fe400078ec0ff */
[----:B------:R-:W-:-:S02]  /*1c950*/  LOP3.LUT R10, R15, 0x380, RZ, 0xc0, !PT ;  /* 0x000003800f0a7812 */ /* 0x000fc400078ec0ff */
[----:B------:R-:W-:Y:S02]  /*1c960*/  LOP3.LUT R4, R11, 0x380, RZ, 0xc0, !PT ;  /* 0x000003800b047812 */ /* 0x000fe400078ec0ff */
[----:B------:R-:W-:Y:S02]  /*1c970*/  LOP3.LUT R5, R34, 0x380, RZ, 0xc0, !PT ;  /* 0x0000038022057812 */ /* 0x000fe400078ec0ff */
[----:B------:R-:W-:Y:S02]  /*1c980*/  LOP3.LUT R14, R21, 0x380, RZ, 0xc0, !PT ;  /* 0x00000380150e7812 */ /* 0x000fe400078ec0ff */
        /* <DEDUP_REMOVED lines=14> */
[-C--:B------:R-:W-:Y:S02]  /*1ca70*/  IADD3.X R21, RZ, R35.reuse, RZ, P3, !PT ;  /* 0x00000023ff157210 */ /* 0x080fe40001ffe4ff */
[----:B------:R-:W-:Y:S02]  /*1ca80*/  MOV R99, R34 ;  /* 0x0000002200637202 */ /* 0x000fe40000000f00 */
[----:B------:R-:W-:Y:S02]  /*1ca90*/  MOV R85, R32 ;  /* 0x0000002000557202 */ /* 0x000fe40000000f00 */
[----:B------:R-:W-:Y:S02]  /*1caa0*/  MOV R83, R30 ;  /* 0x0000001e00537202 */ /* 0x000fe40000000f00 */
[----:B------:R-:W-:Y:S02]  /*1cab0*/  MOV R81, R28 ;  /* 0x0000001c00517202 */ /* 0x000fe40000000f00 */
[----:B------:R-:W-:-:S02]  /*1cac0*/  MOV R79, R20 ;  /* 0x00000014004f7202 */ /* 0x000fc40000000f00 */
[----:B------:R-:W-:Y:S02]  /*1cad0*/  MOV R97, R14 ;  /* 0x0000000e00617202 */ /* 0x000fe40000000f00 */
[----:B------:R-:W-:Y:S02]  /*1cae0*/  MOV R95, R10 ;  /* 0x0000000a005f7202 */ /* 0x000fe40000000f00 */
[----:B------:R-:W-:Y:S01]  /*1caf0*/  MOV R93, R4 ;  /* 0x00000004005d7202 */ /* 0x000fe20000000f00 */
[----:B------:R-:W-:Y:S06]  /*1cb00*/  BRA.DIV UR4, `(.L_x_6545) ;  /* 0x000000be04287947 */ /* 0x000fec000b800000 */
[----:B------:R-:W-:Y:S01]  /*1cb10*/  SEL R116, R88, R111, P0 ;  /* 0x0000006f58747207 */ /* 0x000fe20000000000 */
[----:B-----5:R-:W-:Y:S01]  /*1cb20*/  SHFL.IDX PT, R21, R13, R7, 0x1c1f ;  /* 0x001c1f070d157589 */ /* 0x020fe200000e0000 */
[----:B------:R-:W-:Y:S02]  /*1cb30*/  LOP3.LUT R5, R7, 0x2, RZ, 0x3c, !PT ;  /* 0x0000000207057812 */ /* 0x000fe400078e3cff */
        /* <DEDUP_REMOVED lines=88> */
[----:B------:R-:W4:Y:S01]  /*1d0c0*/  SHFL.IDX PT, R71, R40, R5, 0x1c1f ;  /* 0x001c1f0528477589 */ /* 0x000f2200000e0000 */
[----:B0-----:R-:W-:Y:S02]  /*1d0d0*/  SEL R3, R21, R2, P0 ;  /* 0x0000000215037207 */ /* 0x001fe40000000000 */
        /* <DEDUP_REMOVED lines=14> */
[----:B---3--:R-:W-:-:S02]  /*1d1c0*/  SEL R105, R63, R110, P0 ;  /* 0x0000006e3f697207 */ /* 0x008fc40000000000 */
[----:B------:R-:W-:Y:S01]  /*1d1d0*/  SEL R107, R110, R63, P0 ;  /* 0x0000003f6e6b7207 */ /* 0x000fe20000000000 */
[----:B------:R-:W-:Y:S01]  /*1d1e0*/  SHFL.IDX PT, R74, R74, R7, 0x1c1f ;  /* 0x001c1f074a4a7589 */ /* 0x000fe200000e0000 */
[----:B------:R-:W-:Y:S02]  /*1d1f0*/  SEL R44, R104, R47, P0 ;  /* 0x0000002f682c7207 */ /* 0x000fe40000000000 */
[----:B------:R-:W-:Y:S01]  /*1d200*/  SEL R101, R57, R90, P0 ;  /* 0x0000005a39657207 */ /* 0x000fe20000000000 */
[----:B------:R-:W-:Y:S01]  /*1d210*/  SHFL.IDX PT, R25, R66, R7, 0x1c1f ;  /* 0x001c1f0742197589 */ /* 0x000fe200000e0000 */
[----:B------:R-:W-:Y:S02]  /*1d220*/  SEL R103, R90, R57, P0 ;  /* 0x000000395a677207 */ /* 0x000fe40000000000 */
[----:B----4-:R-:W-:Y:S01]  /*1d230*/  SEL R61, R78, R71, P0 ;  /* 0x000000474e3d7207 */ /* 0x010fe20000000000 */
[----:B------:R-:W-:Y:S01]  /*1d240*/  SHFL.IDX PT, R9, R68, R7, 0x1c1f ;  /* 0x001c1f0744097589 */ /* 0x000fe200000e0000 */
[----:B------:R-:W-:-:S02]  /*1d250*/  SEL R63, R71, R78, P0 ;  /* 0x0000004e473f7207 */ /* 0x000fc40000000000 */
        /* <DEDUP_REMOVED lines=8> */
[----:B------:R-:W4:Y:S04]  /*1d2e0*/  SHFL.IDX PT, R86, R86, R5, 0x1c1f ;  /* 0x001c1f0556567589 */ /* 0x000f2800000e0000 */
[----:B------:R0:W4:Y:S01]  /*1d2f0*/  SHFL.IDX PT, R114, R42, R5, 0x1c1f ;  /* 0x001c1f052a727589 */ /* 0x00012200000e0000 */
[----:B--2---:R-:W-:-:S03]  /*1d300*/  SEL R48, R36, R51, P0 ;  /* 0x0000003324307207 */ /* 0x004fc60000000000 */
[----:B------:R2:W4:Y:S04]  /*1d310*/  SHFL.IDX PT, R118, R46, R5, 0x1c1f ;  /* 0x001c1f052e767589 */ /* 0x00052800000e0000 */
[----:B------:R-:W4:Y:S01]  /*1d320*/  SHFL.IDX PT, R73, R50, R5, 0x1c1f ;  /* 0x001c1f0532497589 */ /* 0x000f2200000e0000 */
[----:B0-----:R-:W-:Y:S02]  /*1d330*/  SEL R89, R37, R98, P0 ;  /* 0x0000006225597207 */ /* 0x001fe40000000000 */
[----:B------:R-:W-:Y:S01]  /*1d340*/  SEL R42, R47, R104, P0 ;  /* 0x000000682f2a7207 */ /* 0x000fe20000000000 */
[----:B------:R-:W0:Y:S01]  /*1d350*/  SHFL.IDX PT, R75, R60, R5, 0x1c1f ;  /* 0x001c1f053c4b7589 */ /* 0x000e2200000e0000 */
[----:B-1----:R-:W-:Y:S02]  /*1d360*/  SEL R43, R45, R84, P0 ;  /* 0x000000542d2b7207 */ /* 0x002fe40000000000 */
[----:B--2---:R-:W-:Y:S01]  /*1d370*/  SEL R46, R51, R36, P0 ;  /* 0x00000024332e7207 */ /* 0x004fe20000000000 */
[----:B------:R1:W-:Y:S01]  /*1d380*/  SHFL.IDX PT, R77, R56, R5, 0x1c1f ;  /* 0x001c1f05384d7589 */ /* 0x0003e200000e0000 */
[----:B------:R-:W-:-:S02]  /*1d390*/  SEL R36, R55, R108, P0 ;  /* 0x0000006c37247207 */ /* 0x000fc40000000000 */
[----:B------:R-:W-:Y:S01]  /*1d3a0*/  SEL R108, R108, R55, P0 ;  /* 0x000000376c6c7207 */ /* 0x000fe20000000000 */
[----:B------:R-:W2:Y:S01]  /*1d3b0*/  SHFL.IDX PT, R109, R26, R5, 0x1c1f ;  /* 0x001c1f051a6d7589 */ /* 0x000ea200000e0000 */
[----:B---3--:R-:W-:Y:S02]  /*1d3c0*/  SEL R47, R49, R106, P0 ;  /* 0x0000006a312f7207 */ /* 0x008fe40000000000 */
[----:B----4-:R-:W-:Y:S01]  /*1d3d0*/  SEL R51, R53, R86, P0 ;  /* 0x0000005635337207 */ /* 0x010fe20000000000 */
[----:B------:R-:W-:Y:S01]  /*1d3e0*/  SHFL.IDX PT, R33, R140, R7, 0x1c1f ;  /* 0x001c1f078c217589 */ /* 0x000fe200000e0000 */
[----:B------:R-:W-:Y:S02]  /*1d3f0*/  SEL R40, R65, R114, P0 ;  /* 0x0000007241287207 */ /* 0x000fe40000000000 */
[----:B-1----:R-:W-:Y:S01]  /*1d400*/  SEL R56, R70, R69, P0 ;  /* 0x0000004546387207 */ /* 0x002fe20000000000 */
[----:B------:R1:W-:Y:S01]  /*1d410*/  SHFL.IDX PT, R29, R62, R7, 0x1c1f ;  /* 0x001c1f073e1d7589 */ /* 0x0003e200000e0000 */
[----:B------:R-:W-:-:S02]  /*1d420*/  SEL R50, R114, R65, P0 ;  /* 0x0000004172327207 */ /* 0x000fc40000000000 */
[----:B------:R-:W-:Y:S01]  /*1d430*/  SEL R55, R67, R118, P0 ;  /* 0x0000007643377207 */ /* 0x000fe20000000000 */
[----:B------:R-:W-:Y:S01]  /*1d440*/  SHFL.IDX PT, R27, R64, R7, 0x1c1f ;  /* 0x001c1f07401b7589 */ /* 0x000fe200000e0000 */
[----:B------:R-:W-:Y:S02]  /*1d450*/  SEL R57, R118, R67, P0 ;  /* 0x0000004376397207 */ /* 0x000fe40000000000 */
[----:B------:R-:W-:Y:S01]  /*1d460*/  SEL R60, R76, R73, P0 ;  /* 0x000000494c3c7207 */ /* 0x000fe20000000000 */
[----:B------:R-:W-:Y:S01]  /*1d470*/  SHFL.IDX PT, R32, R32, R7, 0x1c1f ;  /* 0x001c1f0720207589 */ /* 0x000fe200000e0000 */
[----:B0-----:R-:W-:Y:S02]  /*1d480*/  SEL R71, R75, R74, P0 ;  /* 0x0000004a4b477207 */ /* 0x001fe40000000000 */
[----:B-1----:R-:W-:Y:S01]  /*1d490*/  SEL R62, R73, R76, P0 ;  /* 0x0000004c493e7207 */ /* 0x002fe20000000000 */
[----:B------:R-:W0:Y:S01]  /*1d4a0*/  SHFL.IDX PT, R94, R94, R5, 0x1c1f ;  /* 0x001c1f055e5e7589 */ /* 0x000e2200000e0000 */
[----:B------:R-:W-:-:S02]  /*1d4b0*/  SEL R37, R98, R37, P0 ;  /* 0x0000002562257207 */ /* 0x000fc40000000000 */
[----:B------:R-:W-:Y:S01]  /*1d4c0*/  SEL R45, R84, R45, P0 ;  /* 0x0000002d542d7207 */ /* 0x000fe20000000000 */
[----:B------:R1:W3:Y:S01]  /*1d4d0*/  SHFL.IDX PT, R66, R54, R5, 0x1c1f ;  /* 0x001c1f0536427589 */ /* 0x0002e200000e0000 */
[----:B--2---:R-:W-:Y:S02]  /*1d4e0*/  SEL R119, R34, R109, P0 ;  /* 0x0000006d22777207 */ /* 0x004fe40000000000 */
[----:B------:R-:W-:Y:S01]  /*1d4f0*/  SEL R125, R109, R34, P0 ;  /* 0x000000226d7d7207 */ /* 0x000fe20000000000 */
[----:B------:R2:W4:Y:S01]  /*1d500*/  SHFL.IDX PT, R68, R52, R5, 0x1c1f ;  /* 0x001c1f0534447589 */ /* 0x00052200000e0000 */
[----:B------:R-:W-:Y:S01]  /*1d510*/  SEL R49, R106, R49, P0 ;  /* 0x000000316a317207 */ /* 0x000fe20000000000 */
[----:B------:R-:W-:Y:S01]  /*1d520*/  IMAD.MOV.U32 R109, RZ, RZ, RZ ;  /* 0x000000ffff6d7224 */ /* 0x000fe200078e00ff */
[----:B------:R-:W-:Y:S01]  /*1d530*/  SEL R53, R86, R53, P0 ;  /* 0x0000003556357207 */ /* 0x000fe20000000000 */
[----:B------:R-:W4:Y:S01]  /*1d540*/  SHFL.IDX PT, R30, R30, R5, 0x1c1f ;  /* 0x001c1f051e1e7589 */ /* 0x000f2200000e0000 */
[----:B-1----:R-:W-:-:S03]  /*1d550*/  SEL R54, R69, R70, P0 ;  /* 0x0000004645367207 */ /* 0x002fc60000000000 */
[----:B------:R-:W1:Y:S01]  /*1d560*/  SHFL.IDX PT, R28, R28, R5, 0x1c1f ;  /* 0x001c1f051c1c7589 */ /* 0x000e6200000e0000 */
[----:B------:R-:W-:Y:S02]  /*1d570*/  SEL R70, R77, R72, P0 ;  /* 0x000000484d467207 */ /* 0x000fe40000000000 */
[----:B--2---:R-:W-:Y:S01]  /*1d580*/  SEL R52, R72, R77, P0 ;  /* 0x0000004d48347207 */ /* 0x004fe20000000000 */
[----:B------:R-:W2:Y:S01]  /*1d590*/  SHFL.IDX PT, R111, R24, R5, 0x1c1f ;  /* 0x001c1f05186f7589 */ /* 0x000ea200000e0000 */
[----:B------:R-:W-:-:S03]  /*1d5a0*/  SEL R69, R74, R75, P0 ;  /* 0x0000004b4a457207 */ /* 0x000fc60000000000 */
[----:B------:R1:W2:Y:S01]  /*1d5b0*/  SHFL.IDX PT, R4, R4, R7, 0x1c1f ;  /* 0x001c1f0704047589 */ /* 0x0002a200000e0000 */
[----:B0-----:R-:W-:Y:S02]  /*1d5c0*/  SEL R117, R33, R94, P0 ;  /* 0x0000005e21757207 */ /* 0x001fe40000000000 */
[----:B------:R-:W-:Y:S01]  /*1d5d0*/  SEL R87, R94, R33, P0 ;  /* 0x000000215e577207 */ /* 0x000fe20000000000 */
[----:B------:R0:W0:Y:S01]  /*1d5e0*/  SHFL.IDX PT, R10, R10, R7, 0x1c1f ;  /* 0x001c1f070a0a7589 */ /* 0x00002200000e0000 */
[----:B---3--:R-:W-:Y:S02]  /*1d5f0*/  SEL R73, R9, R66, P0 ;  /* 0x0000004209497207 */ /* 0x008fe40000000000 */
[----:B------:R-:W-:Y:S01]  /*1d600*/  SEL R75, R66, R9, P0 ;  /* 0x00000009424b7207 */ /* 0x000fe20000000000 */
[----:B------:R3:W0:Y:S01]  /*1d610*/  SHFL.IDX PT, R7, R8, R5, 0x1c1f ;  /* 0x001c1f0508077589 */ /* 0x00062200000e0000 */
[----:B----4-:R-:W-:Y:S02]  /*1d620*/  SEL R72, R25, R68, P0 ;  /* 0x0000004419487207 */ /* 0x010fe40000000000 */
[----:B------:R-:W-:Y:S01]  /*1d630*/  SEL R74, R68, R25, P0 ;  /* 0x00000019444a7207 */ /* 0x000fe20000000000 */
[----:B------:R3:W4:Y:S01]  /*1d640*/  SHFL.IDX PT, R14, R6, R5, 0x1c1f ;  /* 0x001c1f05060e7589 */ /* 0x00072200000e0000 */
[----:B------:R-:W-:-:S02]  /*1d650*/  SEL R77, R27, R30, P0 ;  /* 0x0000001e1b4d7207 */ /* 0x000fc40000000000 */
[----:B------:R-:W-:Y:S02]  /*1d660*/  SEL R115, R30, R27, P0 ;  /* 0x0000001b1e737207 */ /* 0x000fe40000000000 */
[----:B-1----:R-:W-:Y:S02]  /*1d670*/  SEL R76, R29, R28, P0 ;  /* 0x0000001c1d4c7207 */ /* 0x002fe40000000000 */
[----:B------:R-:W-:Y:S02]  /*1d680*/  SEL R114, R28, R29, P0 ;  /* 0x0000001d1c727207 */ /* 0x000fe40000000000 */
[----:B--2---:R-:W-:Y:S02]  /*1d690*/  SEL R118, R32, R111, P0 ;  /* 0x0000006f20767207 */ /* 0x004fe40000000000 */
[----:B---3--:R-:W-:-:S07]  /*1d6a0*/  SEL R124, R111, R32, P0 ;  /* 0x000000206f7c7207 */ /* 0x008fce0000000000 */
.L_x_6788:
[----:B------:R-:W2:Y:S04]  /*1d6b0*/  LDL.LU R78, [R1+0x98] ;  /* 0x00009800014e7983 */ /* 0x000ea80000300800 */
[----:B------:R-:W3:Y:S01]  /*1d6c0*/  LDL.LU R68, [R1+0x9c] ;  /* 0x00009c0001447983 */ /* 0x000ee20000300800 */
[----:B------:R-:W-:Y:S05]  /*1d6d0*/  WARPSYNC.ALL ;  /* 0x0000000000007948 */ /* 0x000fea0003800000 */
[----:B----4-:R-:W-:Y:S01]  /*1d6e0*/  SEL R64, R4, R14, P0 ;  /* 0x0000000e04407207 */ /* 0x010fe20000000000 */
[----:B------:R-:W-:Y:S01]  /*1d6f0*/  ULDC.64 UR6, c[0x0][0xc08] ;  /* 0x0003020000067ab9 */ /* 0x000fe20000000a00 */
[----:B------:R-:W-:Y:S01]  /*1d700*/  SEL R66, R14, R4, P0 ;  /* 0x000000040e427207 */ /* 0x000fe20000000000 */
[----:B------:R-:W-:Y:S01]  /*1d710*/  ULDC.64 UR4, c[0x0][0xc00] ;  /* 0x0003000000047ab9 */ /* 0x000fe20000000a00 */
[----:B0-----:R-:W-:-:S02]  /*1d720*/  SEL R65, R10, R7, P0 ;  /* 0x000000070a417207 */ /* 0x001fc40000000000 */
[----:B------:R-:W-:Y:S02]  /*1d730*/  SEL R67, R7, R10, P0 ;  /* 0x0000000a07437207 */ /* 0x000fe40000000000 */
[----:B------:R-:W-:Y:S02]  /*1d740*/  F2FP.BF16.F32.PACK_AB R4, R3, R112 ;  /* 0x000000700304723e */ /* 0x000fe400000010ff */
[----:B------:R-:W-:Y:S02]  /*1d750*/  F2FP.BF16.F32.PACK_AB R5, R105, R40 ;  /* 0x000000286905723e */ /* 0x000fe400000010ff */
[----:B------:R-:W-:Y:S02]  /*1d760*/  F2FP.BF16.F32.PACK_AB R6, R21, R96 ;  /* 0x000000601506723e */ /* 0x000fe400000010ff */
[----:B------:R-:W-:Y:S01]  /*1d770*/  F2FP.BF16.F32.PACK_AB R7, R107, R50 ;  /* 0x000000326b07723e */ /* 0x000fe200000010ff */
[----:B------:R-:W-:Y:S01]  /*1d780*/  BAR.SYNC.DEFER_BLOCKING 0x1, 0x100 ;  /* 0x0044000000007b1d */ /* 0x000fe20000010000 */
[----:B------:R-:W-:-:S02]  /*1d790*/  F2FP.BF16.F32.PACK_AB R8, R117, R116 ;  /* 0x000000747508723e */ /* 0x000fc400000010ff */
[----:B------:R-:W-:Y:S02]  /*1d7a0*/  F2FP.BF16.F32.PACK_AB R9, R55, R54 ;  /* 0x000000363709723e */ /* 0x000fe400000010ff */
[----:B------:R-:W-:Y:S02]  /*1d7b0*/  F2FP.BF16.F32.PACK_AB R10, R87, R82 ;  /* 0x00000052570a723e */ /* 0x000fe400000010ff */
[----:B------:R-:W-:Y:S02]  /*1d7c0*/  F2FP.BF16.F32.PACK_AB R11, R57, R56 ;  /* 0x00000038390b723e */ /* 0x000fe400000010ff */
[----:B------:R-:W-:Y:S02]  /*1d7d0*/  F2FP.BF16.F32.PACK_AB R12, R89, R0 ;  /* 0x00000000590c723e */ /* 0x000fe400000010ff */
[----:B------:R-:W-:Y:S02]  /*1d7e0*/  F2FP.BF16.F32.PACK_AB R13, R61, R60 ;  /* 0x0000003c3d0d723e */ /* 0x000fe400000010ff */
[----:B------:R-:W-:-:S02]  /*1d7f0*/  F2FP.BF16.F32.PACK_AB R14, R37, R2 ;  /* 0x00000002250e723e */ /* 0x000fc400000010ff */
        /* <DEDUP_REMOVED lines=14> */
[----:B------:R-:W-:Y:S01]  /*1d8e0*/  STSM.16.M88.4 [R97], R24 ;  /* 0x0000001861007844 */ /* 0x000fe20000000200 */
[----:B------:R-:W-:-:S02]  /*1d8f0*/  F2FP.BF16.F32.PACK_AB R34, R49, R48 ;  /* 0x000000303122723e */ /* 0x000fc400000010ff */
[----:B------:R-:W-:Y:S01]  /*1d900*/  F2FP.BF16.F32.PACK_AB R35, R115, R114 ;  /* 0x000000727323723e */ /* 0x000fe200000010ff */
[----:B------:R-:W-:Y:S01]  /*1d910*/  STSM.16.M88.4 [R79], R28 ;  /* 0x0000001c4f007844 */ /* 0x000fe20000000200 */
[----:B0-----:R-:W-:Y:S02]  /*1d920*/  F2FP.BF16.F32.PACK_AB R4, R51, R36 ;  /* 0x000000243304723e */ /* 0x001fe400000010ff */
[----:B------:R-:W-:Y:S01]  /*1d930*/  F2FP.BF16.F32.PACK_AB R5, R119, R118 ;  /* 0x000000767705723e */ /* 0x000fe200000010ff */
[----:B------:R-:W-:Y:S01]  /*1d940*/  STSM.16.M88.4 [R81], R32 ;  /* 0x0000002051007844 */ /* 0x000fe20000000200 */
[----:B------:R-:W-:Y:S02]  /*1d950*/  F2FP.BF16.F32.PACK_AB R6, R53, R108 ;  /* 0x0000006c3506723e */ /* 0x000fe400000010ff */
[----:B------:R-:W-:Y:S02]  /*1d960*/  F2FP.BF16.F32.PACK_AB R7, R125, R124 ;  /* 0x0000007c7d07723e */ /* 0x000fe400000010ff */
[----:B-1----:R-:W-:-:S02]  /*1d970*/  F2FP.BF16.F32.PACK_AB R8, R101, R100 ;  /* 0x000000646508723e */ /* 0x002fc400000010ff */
[----:B------:R-:W-:Y:S01]  /*1d980*/  F2FP.BF16.F32.PACK_AB R10, R103, R102 ;  /* 0x00000066670a723e */ /* 0x000fe200000010ff */
[----:B------:R-:W-:Y:S01]  /*1d990*/  STSM.16.M88.4 [R83], R4 ;  /* 0x0000000453007844 */ /* 0x000fe20000000200 */
[----:B------:R-:W-:Y:S02]  /*1d9a0*/  F2FP.BF16.F32.PACK_AB R9, R65, R64 ;  /* 0x000000404109723e */ /* 0x000fe400000010ff */
[----:B------:R-:W-:Y:S02]  /*1d9b0*/  F2FP.BF16.F32.PACK_AB R11, R67, R66 ;  /* 0x00000042430b723e */ /* 0x000fe400000010ff */
[----:B------:R-:W-:Y:S02]  /*1d9c0*/  ISETP.NE.U32.AND P3, PT, RZ, UR6, PT ;  /* 0x00000006ff007c0c */ /* 0x000fe4000bf65070 */
[----:B------:R-:W-:Y:S01]  /*1d9d0*/  ISETP.NE.U32.AND P0, PT, RZ, UR4, PT ;  /* 0x00000004ff007c0c */ /* 0x000fe2000bf05070 */
[----:B------:R0:W-:Y:S01]  /*1d9e0*/  STSM.16.M88.4 [R85], R8 ;  /* 0x0000000855007844 */ /* 0x0001e20000000200 */
[----:B------:R-:W-:Y:S01]  /*1d9f0*/  BAR.SYNC.DEFER_BLOCKING 0x1, 0x100 ;  /* 0x0044000000007b1d */ /* 0x000fe20000010000 */
[----:B------:R-:W-:-:S02]  /*1da00*/  ISETP.NE.AND.EX P3, PT, RZ, UR7, PT, P3 ;  /* 0x00000007ff007c0c */ /* 0x000fc4000bf65330 */
[----:B------:R-:W-:Y:S02]  /*1da10*/  ISETP.NE.AND.EX P0, PT, RZ, UR5, PT, P0 ;  /* 0x00000005ff007c0c */ /* 0x000fe4000bf05300 */
[----:B--2---:R-:W-:-:S04]  /*1da20*/  IADD3 R12, P1, R78, UR4, RZ ;  /* 0x000000044e0c7c10 */ /* 0x004fc8000ff3e0ff */
[----:B---3--:R-:W-:-:S05]  /*1da30*/  IADD3.X R13, R68, UR5, RZ, P1, !PT ;  /* 0x00000005440d7c10 */ /* 0x008fca0008ffe4ff */
[----:B------:R-:W-:Y:S01]  /*1da40*/  @P3 IADD3 R14, P1, R78, UR6, RZ ;  /* 0x000000064e0e3c10 */ /* 0x000fe2000ff3e0ff */
[----:B------:R-:W-:Y:S01]  /*1da50*/  ULDC UR6, c[0x0][0xa88] ;  /* 0x0002a20000067ab9 */ /* 0x000fe20000000800 */
[----:B0-----:R-:W-:Y:S01]  /*1da60*/  IMAD.MOV.U32 R10, RZ, RZ, 0x9b8 ;  /* 0x000009b8ff0a7424 */ /* 0x001fe200078e00ff */
[----:B------:R-:W-:Y:S01]  /*1da70*/  MOV R25, UR6 ;  /* 0x0000000600197c02 */ /* 0x000fe20008000f00 */
[----:B------:R0:W5:Y:S01]  /*1da80*/  @P0 LDG.E R109, desc[UR60][R12.64] ;  /* 0x0000003c0c6d0981 */ /* 0x000162000c1e1900 */
[----:B------:R-:W-:Y:S01]  /*1da90*/  @P3 IADD3.X R15, R68, UR7, RZ, P1, !PT ;  /* 0x00000007440f3c10 */ /* 0x000fe20008ffe4ff */
[----:B------:R-:W1:Y:S04]  /*1daa0*/  LDC R78, c[0x0][0xbe8] ;  /* 0x0002fa00ff4e7b82 */ /* 0x000e680000000800 */
[----:B------:R0:W5:Y:S01]  /*1dab0*/  @P3 LDG.E R25, desc[UR60][R14.64] ;  /* 0x0000003c0e193981 */ /* 0x000162000c1e1900 */
[----:B------:R-:W-:-:S04]  /*1dac0*/  ISETP.GT.AND P2, PT, R127, 0x1, PT ;  /* 0x000000017f00780c */ /* 0x000fc80003f44270 */
[----:B------:R-:W-:-:S04]  /*1dad0*/  SEL R10, R10, 0x978, P2 ;  /* 0x000009780a0a7807 */ /* 0x000fc80001000000 */
[----:B------:R0:W2:Y:S08]  /*1dae0*/  LDC.64 R4, c[0x0][R10+0x220] ;  /* 0x000088000a047b82 */ /* 0x0000b00000000a00 */
[----:B------:R0:W3:Y:S01]  /*1daf0*/  LDC.64 R6, c[0x0][R10+0x218] ;  /* 0x000086000a067b82 */ /* 0x0000e20000000a00 */
[----:B-1----:R-:W-:-:S07]  /*1db00*/  ISETP.NE.AND P1, PT, R78, 0x1, PT ;  /* 0x000000014e00780c */ /* 0x002fce0003f25270 */
[----:B------:R0:W1:Y:S01]  /*1db10*/  LDC.64 R8, c[0x0][R10+0x228] ;  /* 0x00008a000a087b82 */ /* 0x0000620000000a00 */
[----:B------:R-:W-:Y:S05]  /*1db20*/  @P3 BRA `(.L_x_6546) ;  /* 0x0000000000103947 */ /* 0x000fea0003800000 */
[----:B------:R-:W-:Y:S05]  /*1db30*/  @!P0 BRA `(.L_x_6546) ;  /* 0x00000000000c8947 */ /* 0x000fea0003800000 */
[----:B0-----:R-:W4:Y:S04]  /*1db40*/  LDG.E R14, desc[UR60][R12.64] ;  /* 0x0000003c0c0e7981 */ /* 0x001f28000c1e1900 */
[----:B-----5:R-:W4:Y:S02]  /*1db50*/  LDG.E R25, desc[UR60][R12.64+0x4] ;  /* 0x0000043c0c197981 */ /* 0x020f24000c1e1900 */
[----:B----4-:R-:W-:-:S07]  /*1db60*/  IMAD.IADD R25, R25, 0x1, -R14 ;  /* 0x0000000119197824 */ /* 0x010fce00078e0a0e */
.L_x_6546:
[----:B------:R-:W4:Y:S01]  /*1db70*/  LDL R11, [R1+0x74] ;  /* 0x00007400010b7983 */ /* 0x000f220000100800 */
[----:B------:R-:W-:Y:S01]  /*1db80*/  ISETP.NE.U32.AND P0, PT, RZ, UR4, PT ;  /* 0x00000004ff007c0c */ /* 0x000fe2000bf05070 */
[----:B0-----:R-:W0:Y:S02]  /*1db90*/  @P1 LDC R14, c[0x0][0xbec] ;  /* 0x0002fb00ff0e1b82 */ /* 0x001e240000000800 */
[----:B------:R-:W2:Y:S04]  /*1dba0*/  LDL.LU R12, [R1+0x84] ;  /* 0x00008400010c7983 */ /* 0x000ea80000300800 */
[----:B------:R-:W3:Y:S02]  /*1dbb0*/  LDL.LU R26, [R1+0xa0] ;  /* 0x0000a000011a7983 */ /* 0x000ee40000300800 */
[----:B------:R-:W1:Y:S02]  /*1dbc0*/  @P1 LDC R33, c[0x0][0xbf0] ;  /* 0x0002fc00ff211b82 */ /* 0x000e640000000800 */
[----:B------:R-:W2:Y:S04]  /*1dbd0*/  LDL R24, [R1+0xd8] ;  /* 0x0000d80001187983 */ /* 0x000ea80000100800 */
[----:B------:R-:W2:Y:S04]  /*1dbe0*/  LDL R84, [R1+0xa4] ;  /* 0x0000a40001547983 */ /* 0x000ea80000100800 */
[----:B------:R-:W2:Y:S01]  /*1dbf0*/  LDL R79, [R1+0xa8] ;  /* 0x0000a800014f7983 */ /* 0x000ea20000100800 */
[----:B------:R-:W-:Y:S01]  /*1dc00*/  ISETP.NE.AND.EX P0, PT, RZ, UR5, PT, P0 ;  /* 0x00000005ff007c0c */ /* 0x000fe2000bf05300 */
[----:B-----5:R-:W-:-:S02]  /*1dc10*/  IMAD R68, R25, R78, RZ ;  /* 0x0000004e19447224 */ /* 0x020fc400078e02ff */
[----:B----4-:R-:W-:Y:S01]  /*1dc20*/  IMAD.MOV.U32 R80, RZ, RZ, R11 ;  /* 0x000000ffff507224 */ /* 0x010fe200078e000b */
[----:B---3--:R-:W-:Y:S02]  /*1dc30*/  SEL R27, R26, RZ, !P0 ;  /* 0x000000ff1a1b7207 */ /* 0x008fe40004000000 */
[----:B------:R-:W3:Y:S01]  /*1dc40*/  LDL R26, [R1+0xd4] ;  /* 0x0000d400011a7983 */ /* 0x000ee20000100800 */
[----:B------:R-:W4:Y:S01]  /*1dc50*/  LDC.64 R10, c[0x0][R10+0x210] ;  /* 0x000084000a0a7b82 */ /* 0x000f220000000a00 */
[----:B--2---:R-:W-:-:S07]  /*1dc60*/  SEL R15, R12, RZ, !P0 ;  /* 0x000000ff0c0f7207 */ /* 0x004fce0004000000 */
[----:B------:R-:W2:Y:S01]  /*1dc70*/  LDC.64 R12, c[0x0][0xba8] ;  /* 0x0002ea00ff0c7b82 */ /* 0x000ea20000000a00 */
[----:B------:R-:W-:Y:S02]  /*1dc80*/  IMAD R5, R5, R15, RZ ;  /* 0x0000000f05057224 */ /* 0x000fe400078e02ff */
[----:B------:R-:W-:Y:S02]  /*1dc90*/  IMAD R35, R84, 0x80, R24 ;  /* 0x0000008054237824 */ /* 0x000fe400078e0218 */
[----:B------:R-:W4:Y:S01]  /*1dca0*/  S2R R24, SR_TID.X ;  /* 0x0000000000187919 */ /* 0x000f220000002100 */
[----:B------:R-:W-:Y:S02]  /*1dcb0*/  IMAD R31, R4, R27, R5 ;  /* 0x0000001b041f7224 */ /* 0x000fe400078e0205 */
[-C--:B------:R-:W-:Y:S02]  /*1dcc0*/  IMAD R29, R7, R80.reuse, RZ ;  /* 0x00000050071d7224 */ /* 0x080fe400078e02ff */
[----:B------:R-:W-:-:S04]  /*1dcd0*/  IMAD.WIDE.U32 R6, R6, R80, RZ ;  /* 0x0000005006067225 */ /* 0x000fc800078e00ff */
[----:B------:R-:W-:Y:S01]  /*1dce0*/  IMAD.WIDE.U32 R4, R4, R15, RZ ;  /* 0x0000000f04047225 */ /* 0x000fe200078e00ff */
[----:B------:R-:W-:Y:S02]  /*1dcf0*/  SEL R27, R79, RZ, P2 ;  /* 0x000000ff4f1b7207 */ /* 0x000fe40001000000 */
[----:B------:R-:W-:Y:S01]  /*1dd00*/  IADD3 R6, P0, P3, R4, R6, R109 ;  /* 0x0000000604067210 */ /* 0x000fe20007b1e06d */
[----:B0-----:R-:W-:Y:S01]  /*1dd10*/  @P1 IMAD.HI.U32 R4, R35, R14, RZ ;  /* 0x0000000e23041227 */ /* 0x001fe200078e00ff */
[----:B------:R-:W-:-:S03]  /*1dd20*/  IADD3 R7, R7, R29, RZ ;  /* 0x0000001d07077210 */ /* 0x000fc60007ffe0ff */
[----:B------:R-:W-:Y:S01]  /*1dd30*/  IMAD.IADD R31, R5, 0x1, R31 ;  /* 0x00000001051f7824 */ /* 0x000fe200078e021f */
[----:B--2---:R-:W0:Y:S01]  /*1dd40*/  @!P2 LDC R12, c[0x0][0xb50] ;  /* 0x0002d400ff0cab82 */ /* 0x004e220000000800 */
[----:B------:R-:W-:Y:S01]  /*1dd50*/  IMAD.MOV.U32 R5, RZ, RZ, R35 ;  /* 0x000000ffff057224 */ /* 0x000fe200078e0023 */
[----:B-1----:R-:W-:Y:S01]  /*1dd60*/  @P1 SHF.R.U32.HI R5, RZ, R33, R4 ;  /* 0x00000021ff051219 */ /* 0x002fe20000011604 */
[-C--:B------:R-:W-:Y:S01]  /*1dd70*/  IMAD R29, R9, R27.reuse, RZ ;  /* 0x0000001b091d7224 */ /* 0x080fe200078e02ff */
[----:B------:R-:W-:Y:S01]  /*1dd80*/  SHF.R.S32.HI R14, RZ, 0x1f, R109 ;  /* 0x0000001fff0e7819 */ /* 0x000fe2000001146d */
[----:B------:R-:W-:-:S03]  /*1dd90*/  IMAD.WIDE.U32 R8, R8, R27, RZ ;  /* 0x0000001b08087225 */ /* 0x000fc600078e00ff */
[----:B------:R-:W1:Y:S01]  /*1dda0*/  @!P2 LDC R13, c[0x0][0xb54] ;  /* 0x0002d500ff0dab82 */ /* 0x000e620000000800 */
[----:B------:R-:W-:Y:S01]  /*1ddb0*/  IMAD.MOV R27, RZ, RZ, -R5 ;  /* 0x000000ffff1b7224 */ /* 0x000fe200078e0a05 */
[----:B------:R-:W-:Y:S01]  /*1ddc0*/  IADD3.X R7, R31, R7, R14, P0, P3 ;  /* 0x000000071f077210 */ /* 0x000fe200007e640e */
[----:B------:R-:W-:Y:S01]  /*1ddd0*/  IMAD.IADD R29, R9, 0x1, R29 ;  /* 0x00000001091d7824 */ /* 0x000fe200078e021d */
[----:B------:R-:W-:Y:S02]  /*1dde0*/  IADD3 R8, P0, P3, R5, R6, R8 ;  /* 0x0000000605087210 */ /* 0x000fe40007b1e008 */
[----:B------:R-:W-:Y:S01]  /*1ddf0*/  SHF.R.S32.HI R4, RZ, 0x1f, R5 ;  /* 0x0000001fff047819 */ /* 0x000fe20000011405 */
[----:B------:R-:W-:-:S03]  /*1de00*/  IMAD R5, R78, R27, R35 ;  /* 0x0000001b4e057224 */ /* 0x000fc600078e0223 */
[----:B------:R-:W-:Y:S01]  /*1de10*/  IADD3.X R9, R4, R7, R29, P0, P3 ;  /* 0x0000000704097210 */ /* 0x000fe200007e641d */
[-C--:B----4-:R-:W-:Y:S01]  /*1de20*/  IMAD R4, R11, R5.reuse, RZ ;  /* 0x000000050b047224 */ /* 0x090fe200078e02ff */
[----:B------:R-:W-:Y:S01]  /*1de30*/  SHF.R.S32.HI R7, RZ, 0x1f, R5 ;  /* 0x0000001fff077819 */ /* 0x000fe20000011405 */
[----:B------:R-:W-:Y:S02]  /*1de40*/  VIADD R28, R24, 0xffffff80 ;  /* 0xffffff80181c7836 */ /* 0x000fe40000000000 */
[----:B------:R-:W-:-:S04]  /*1de50*/  IMAD.WIDE.U32 R8, R10, R5, R8 ;  /* 0x000000050a087225 */ /* 0x000fc800078e0008 */
[----:B------:R-:W-:Y:S01]  /*1de60*/  IMAD R7, R10, R7, R4 ;  /* 0x000000070a077224 */ /* 0x000fe200078e0204 */
[----:B------:R-:W-:Y:S02]  /*1de70*/  SHF.R.S32.HI R24, RZ, 0x1f, R28 ;  /* 0x0000001fff187819 */ /* 0x000fe4000001141c */
[----:B0-----:R-:W-:Y:S02]  /*1de80*/  LEA R12, P0, R8, R12, 0x2 ;  /* 0x0000000c080c7211 */ /* 0x001fe400078010ff */
[----:B------:R-:W-:Y:S02]  /*1de90*/  IADD3 R4, R9, R7, RZ ;  /* 0x0000000709047210 */ /* 0x000fe40007ffe0ff */
[----:B------:R-:W-:Y:S02]  /*1dea0*/  LEA.HI R24, R24, R28, RZ, 0x7 ;  /* 0x0000001c18187211 */ /* 0x000fe400078f38ff */
[----:B-1----:R-:W-:Y:S02]  /*1deb0*/  LEA.HI.X R13, R8, R13, R4, 0x2, P0 ;  /* 0x0000000d080d7211 */ /* 0x002fe400000f1404 */
[----:B------:R-:W-:Y:S01]  /*1dec0*/  LOP3.LUT R24, R24, 0xffffff80, RZ, 0xc0, !PT ;  /* 0xffffff8018187812 */ /* 0x000fe200078ec0ff */
[----:B------:R-:W-:Y:S04]  /*1ded0*/  SHFL.IDX PT, R4, R12, RZ, 0x1c1f ;  /* 0x001c1fff0c047589 */ /* 0x000fe800000e0000 */
[----:B------:R-:W0:Y:S01]  /*1dee0*/  SHFL.IDX PT, R5, R13, RZ, 0x1c1f ;  /* 0x001c1fff0d057589 */ /* 0x000e2200000e0000 */
[----:B------:R-:W-:-:S03]  /*1def0*/  IMAD.IADD R24, R28, 0x1, -R24 ;  /* 0x000000011c187824 */ /* 0x000fc600078e0a18 */
[----:B------:R-:W-:Y:S04]  /*1df00*/  SHFL.IDX PT, R6, R12, 0x1, 0x1c1f ;  /* 0x003c1f000c067f89 */ /* 0x000fe800000e0000 */
[----:B------:R-:W1:Y:S01]  /*1df10*/  SHFL.IDX PT, R7, R13, 0x1, 0x1c1f ;  /* 0x003c1f000d077f89 */ /* 0x000e6200000e0000 */
[----:B------:R-:W-:Y:S01]  /*1df20*/  LOP3.LUT P0, RZ, R24, 0x3, RZ, 0xc0, !PT ;  /* 0x0000000318ff7812 */ /* 0x000fe2000780c0ff */
[----:B---3--:R-:W-:-:S04]  /*1df30*/  IMAD R81, R84, 0x80, R26 ;  /* 0x0000008054517824 */ /* 0x008fc800078e021a */
[C---:B------:R-:W-:Y:S01]  /*1df40*/  VIADD R27, R81.reuse, 0x8 ;  /* 0x00000008511b7836 */ /* 0x040fe20000000000 */
[----:B------:R-:W-:-:S04]  /*1df50*/  ISETP.GE.OR P3, PT, R81, R68, P0 ;  /* 0x000000445100720c */ /* 0x000fc80000766670 */
[----:B------:R-:W-:-:S09]  /*1df60*/  ISETP.GE.OR P0, PT, R27, R68, P0 ;  /* 0x000000441b00720c */ /* 0x000fd20000706670 */
[----:B0-----:R0:W-:Y:S04]  /*1df70*/  @!P3 ST.E desc[UR60][R4.64], R91 ;  /* 0x0000005b0400b985 */ /* 0x0011e8000c10193c */
[----:B-1----:R0:W-:Y:S01]  /*1df80*/  @!P0 ST.E desc[UR60][R6.64], R92 ;  /* 0x0000005c06008985 */ /* 0x0021e2000c10193c */
[----:B------:R-:W-:Y:S05]  /*1df90*/  @P2 BRA `(.L_x_6547) ;  /* 0x0000000800f42947 */ /* 0x000fea0003800000 */
[----:B------:R-:W2:Y:S01]  /*1dfa0*/  LDL R83, [R1+0x6c] ;  /* 0x00006c0001537983 */ /* 0x000ea20000100800 */
[----:B------:R-:W1:Y:S01]  /*1dfb0*/  @P1 LDC R11, c[0x0][0xbec] ;  /* 0x0002fb00ff0b1b82 */ /* 0x000e620000000800 */
[----:B------:R-:W-:Y:S01]  /*1dfc0*/  ULDC.64 UR4, c[0x0][0xaa0] ;  /* 0x0002a80000047ab9 */ /* 0x000fe20000000a00 */
[----:B------:R-:W3:Y:S06]  /*1dfd0*/  S2R R24, SR_TID.X ;  /* 0x0000000000187919 */ /* 0x000eec0000002100 */
[----:B------:R-:W4:Y:S01]  /*1dfe0*/  @P1 LDC R13, c[0x0][0xbf0] ;  /* 0x0002fc00ff0d1b82 */ /* 0x000f220000000800 */
[----:B---3--:R-:W-:-:S04]  /*1dff0*/  IADD3 R86, R24, -0x80, RZ ;  /* 0xffffff8018567810 */ /* 0x008fc80007ffe0ff */
[----:B------:R-:W-:-:S04]  /*1e000*/  SHF.R.S32.HI R85, RZ, 0x1f, R86 ;  /* 0x0000001fff557819 */ /* 0x000fc80000011456 */
[----:B------:R-:W-:-:S04]  /*1e010*/  LEA.HI R85, R85, R86, RZ, 0x3 ;  /* 0x0000005655557211 */ /* 0x000fc800078f18ff */
[----:B------:R-:W-:Y:S02]  /*1e020*/  SHF.R.S32.HI R85, RZ, 0x3, R85 ;  /* 0x00000003ff557819 */ /* 0x000fe40000011455 */
[----:B------:R-:W-:Y:S01]  /*1e030*/  SHF.R.S32.HI R8, RZ, 0x1f, R86 ;  /* 0x0000001fff087819 */ /* 0x000fe20000011456 */
[----:B------:R-:W-:-:S03]  /*1e040*/  IMAD R14, R14, UR4, RZ ;  /* 0x000000040e0e7c24 */ /* 0x000fc6000f8e02ff */
[----:B------:R-:W-:Y:S01]  /*1e050*/  LEA.HI R8, R8, R86, RZ, 0x3 ;  /* 0x0000005608087211 */ /* 0x000fe200078f18ff */
[----:B------:R-:W-:-:S03]  /*1e060*/  IMAD R9, R109, UR5, R14 ;  /* 0x000000056d097c24 */ /* 0x000fc6000f8e020e */
[----:B------:R-:W-:-:S05]  /*1e070*/  LOP3.LUT R8, R8, 0xfffffff8, RZ, 0xc0, !PT ;  /* 0xfffffff808087812 */ /* 0x000fca00078ec0ff */
[----:B------:R-:W-:Y:S02]  /*1e080*/  IMAD.IADD R8, R86, 0x1, -R8 ;  /* 0x0000000156087824 */ /* 0x000fe400078e0a08 */
[----:B--2---:R-:W-:-:S04]  /*1e090*/  IMAD R3, R85, 0x40, R83 ;  /* 0x0000004055037824 */ /* 0x004fc800078e0253 */
[----:B------:R-:W-:-:S03]  /*1e0a0*/  IMAD.WIDE R58, R3, 0x2, R58 ;  /* 0x00000002033a7825 */ /* 0x000fc600078e023a */
[C---:B------:R-:W-:Y:S02]  /*1e0b0*/  IADD3 R29, P0, R58.reuse, 0x2000, RZ ;  /* 0x000020003a1d7810 */ /* 0x040fe40007f1e0ff */
[----:B------:R-:W-:Y:S02]  /*1e0c0*/  IADD3 R25, P5, R58, 0x1000, RZ ;  /* 0x000010003a197810 */ /* 0x000fe40007fbe0ff */
[----:B------:R-:W-:Y:S02]  /*1e0d0*/  LOP3.LUT R28, R29, 0x380, RZ, 0xc0, !PT ;  /* 0x000003801d1c7812 */ /* 0x000fe400078ec0ff */
[----:B------:R-:W-:Y:S02]  /*1e0e0*/  LOP3.LUT R24, R25, 0x380, RZ, 0xc0, !PT ;  /* 0x0000038019187812 */ /* 0x000fe400078ec0ff */
[----:B------:R-:W-:Y:S02]  /*1e0f0*/  SHF.R.U64 R28, R28, 0x3, RZ ;  /* 0x000000031c1c7819 */ /* 0x000fe400000012ff */
[----:B------:R-:W-:-:S02]  /*1e100*/  SHF.R.U64 R24, R24, 0x3, RZ ;  /* 0x0000000318187819 */ /* 0x000fc400000012ff */
[----:B------:R-:W-:Y:S01]  /*1e110*/  LOP3.LUT R28, R28, R29, RZ, 0x3c, !PT ;  /* 0x0000001d1c1c7212 */ /* 0x000fe200078e3cff */
[--C-:B------:R-:W-:Y:S01]  /*1e120*/  IMAD.X R29, RZ, RZ, R59.reuse, P0 ;  /* 0x000000ffff1d7224 */ /* 0x100fe200000e063b */
[----:B------:R-:W-:Y:S02]  /*1e130*/  IADD3 R3, P0, R58, 0x7000, RZ ;  /* 0x000070003a037810 */ /* 0x000fe40007f1e0ff */
[----:B------:R-:W-:Y:S01]  /*1e140*/  LOP3.LUT R24, R24, R25, RZ, 0x3c, !PT ;  /* 0x0000001918187212 */ /* 0x000fe200078e3cff */
[----:B------:R-:W-:Y:S01]  /*1e150*/  IMAD.X R25, RZ, RZ, R59, P5 ;  /* 0x000000ffff197224 */ /* 0x000fe200028e063b */
[C---:B------:R-:W-:Y:S01]  /*1e160*/  IADD3 R33, P2, R58.reuse, 0x3000, RZ ;  /* 0x000030003a217810 */ /* 0x040fe20007f5e0ff */
[----:B------:R-:W5:Y:S01]  /*1e170*/  LD.E.128 R28, desc[UR60][R28.64] ;  /* 0x0000003c1c1c7980 */ /* 0x000f62000c101d00 */
[C---:B------:R-:W-:Y:S02]  /*1e180*/  IADD3 R37, P3, R58.reuse, 0x4000, RZ ;  /* 0x000040003a257810 */ /* 0x040fe40007f7e0ff */
[----:B------:R-:W-:-:S02]  /*1e190*/  IADD3 R41, P4, R58, 0x5000, RZ ;  /* 0x000050003a297810 */ /* 0x000fc40007f9e0ff */
[C---:B0-----:R-:W-:Y:S01]  /*1e1a0*/  LOP3.LUT R5, R58.reuse, 0x380, RZ, 0xc0, !PT ;  /* 0x000003803a057812 */ /* 0x041fe200078ec0ff */
[----:B------:R-:W-:Y:S01]  /*1e1b0*/  IMAD.X R49, RZ, RZ, R59, P0 ;  /* 0x000000ffff317224 */ /* 0x000fe200000e063b */
[----:B------:R-:W-:Y:S01]  /*1e1c0*/  IADD3 R45, P5, R58, 0x6000, RZ ;  /* 0x000060003a2d7810 */ /* 0x000fe20007fbe0ff */
[----:B------:R-:W5:Y:S01]  /*1e1d0*/  LD.E.128 R24, desc[UR60][R24.64] ;  /* 0x0000003c18187980 */ /* 0x000f62000c101d00 */
[----:B------:R-:W-:Y:S02]  /*1e1e0*/  LOP3.LUT R0, R3, 0x380, RZ, 0xc0, !PT ;  /* 0x0000038003007812 */ /* 0x000fe400078ec0ff */
        /* <DEDUP_REMOVED lines=8> */
[----:B------:R-:W-:-:S02]  /*1e270*/  SHF.R.U64 R44, R44, 0x3, RZ ;  /* 0x000000032c2c7819 */ /* 0x000fc400000012ff */
[----:B------:R-:W-:Y:S01]  /*1e280*/  LOP3.LUT R48, R0, R3, RZ, 0x3c, !PT ;  /* 0x0000000300307212 */ /* 0x000fe200078e3cff */
[----:B------:R-:W-:Y:S01]  /*1e290*/  IMAD.WIDE.U32 R2, R109, UR4, RZ ;  /* 0x000000046d027c25 */ /* 0x000fe2000f8e00ff */
[----:B------:R-:W-:Y:S01]  /*1e2a0*/  SHF.R.U64 R5, R5, 0x3, RZ ;  /* 0x0000000305057819 */ /* 0x000fe200000012ff */
[----:B------:R-:W-:Y:S01]  /*1e2b0*/  ULDC.64 UR4, c[0x0][0xae8] ;  /* 0x0002ba0000047ab9 */ /* 0x000fe20000000a00 */
[----:B------:R-:W-:Y:S01]  /*1e2c0*/  LOP3.LUT R32, R32, R33, RZ, 0x3c, !PT ;  /* 0x0000002120207212 */ /* 0x000fe200078e3cff */
[--C-:B------:R-:W-:Y:S01]  /*1e2d0*/  IMAD.X R33, RZ, RZ, R59.reuse, P2 ;  /* 0x000000ffff217224 */ /* 0x100fe200010e063b */
[----:B------:R-:W-:Y:S02]  /*1e2e0*/  LOP3.LUT R36, R36, R37, RZ, 0x3c, !PT ;  /* 0x0000002524247212 */ /* 0x000fe400078e3cff */
[----:B------:R-:W-:Y:S01]  /*1e2f0*/  LOP3.LUT R40, R40, R41, RZ, 0x3c, !PT ;  /* 0x0000002928287212 */ /* 0x000fe200078e3cff */
[--C-:B------:R-:W-:Y:S01]  /*1e300*/  IMAD.X R41, RZ, RZ, R59.reuse, P4 ;  /* 0x000000ffff297224 */ /* 0x100fe200020e063b */
[----:B------:R-:W-:Y:S01]  /*1e310*/  LOP3.LUT R44, R44, R45, RZ, 0x3c, !PT ;  /* 0x0000002d2c2c7212 */ /* 0x000fe200078e3cff */
[----:B------:R-:W-:Y:S01]  /*1e320*/  IMAD.X R45, RZ, RZ, R59, P5 ;  /* 0x000000ffff2d7224 */ /* 0x000fe200028e063b */
[----:B------:R-:W-:Y:S01]  /*1e330*/  IADD3.X R37, RZ, R59, RZ, P3, !PT ;  /* 0x0000003bff257210 */ /* 0x000fe20001ffe4ff */
[----:B------:R-:W-:Y:S01]  /*1e340*/  IMAD R0, R8, 0x20, R85 ;  /* 0x0000002008007824 */ /* 0x000fe200078e0255 */
[----:B------:R-:W-:Y:S01]  /*1e350*/  LOP3.LUT R58, R5, R58, RZ, 0x3c, !PT ;  /* 0x0000003a053a7212 */ /* 0x000fe200078e3cff */
[----:B------:R-:W5:Y:S01]  /*1e360*/  LD.E.128 R32, desc[UR60][R32.64] ;  /* 0x0000003c20207980 */ /* 0x000f62000c101d00 */
[----:B------:R-:W-:-:S03]  /*1e370*/  IADD3 R3, R3, R9, RZ ;  /* 0x0000000903037210 */ /* 0x000fc60007ffe0ff */
[----:B------:R0:W5:Y:S01]  /*1e380*/  LD.E.128 R4, desc[UR60][R58.64] ;  /* 0x0000003c3a047980 */ /* 0x000162000c101d00 */
[----:B------:R-:W-:-:S03]  /*1e390*/  IMAD.WIDE.U32 R2, R80, UR4, R2 ;  /* 0x0000000450027c25 */ /* 0x000fc6000f8e0002 */
[----:B------:R-:W5:Y:S01]  /*1e3a0*/  LD.E.128 R36, desc[UR60][R36.64] ;  /* 0x0000003c24247980 */ /* 0x000f62000c101d00 */
[----:B------:R-:W-:-:S03]  /*1e3b0*/  SHF.R.S32.HI R8, RZ, 0x1f, R15 ;  /* 0x0000001fff087819 */ /* 0x000fc6000001140f */
[----:B------:R-:W5:Y:S01]  /*1e3c0*/  LD.E.128 R40, desc[UR60][R40.64] ;  /* 0x0000003c28287980 */ /* 0x000f62000c101d00 */
[----:B------:R-:W-:-:S03]  /*1e3d0*/  IMAD R10, R84, 0x80, R0 ;  /* 0x00000080540a7824 */ /* 0x000fc600078e0200 */
        /* <DEDUP_REMOVED lines=9> */
[----:B--2---:R-:W2:Y:S01]  /*1e470*/  FENCE.VIEW.ASYNC.S ;  /* 0x00000000000073c6 */ /* 0x004ea20000000000 */
[----:B------:R-:W-:-:S02]  /*1e480*/  IMAD R8, R8, UR4, RZ ;  /* 0x0000000408087c24 */ /* 0x000fc4000f8e02ff */
[----:B-1----:R-:W-:-:S04]  /*1e490*/  @P1 IMAD.HI.U32 R0, R10, R11, RZ ;  /* 0x0000000b0a001227 */ /* 0x002fc800078e00ff */
[----:B------:R-:W-:Y:S01]  /*1e4a0*/  IMAD.MOV.U32 R9, RZ, RZ, R10 ;  /* 0x000000ffff097224 */ /* 0x000fe200078e000a */
[----:B----4-:R-:W-:Y:S01]  /*1e4b0*/  @P1 SHF.R.U32.HI R9, RZ, R13, R0 ;  /* 0x0000000dff091219 */ /* 0x010fe20000011600 */
[C---:B------:R-:W-:Y:S02]  /*1e4c0*/  IMAD R11, R15.reuse, UR5, R8 ;  /* 0x000000050f0b7c24 */ /* 0x040fe4000f8e0208 */
[----:B------:R-:W-:Y:S01]  /*1e4d0*/  IMAD.WIDE.U32 R2, R15, UR4, R2 ;  /* 0x000000040f027c25 */ /* 0x000fe2000f8e0002 */
[----:B------:R-:W-:Y:S01]  /*1e4e0*/  SHF.R.S32.HI R8, RZ, 0x1f, R9 ;  /* 0x0000001fff087819 */ /* 0x000fe20000011409 */
[----:B------:R-:W-:Y:S02]  /*1e4f0*/  ULDC.64 UR4, c[0x0][0xae0] ;  /* 0x0002b80000047ab9 */ /* 0x000fe40000000a00 */
[----:B------:R-:W-:Y:S01]  /*1e500*/  IMAD.IADD R3, R3, 0x1, R11 ;  /* 0x0000000103037824 */ /* 0x000fe200078e020b */
[----:B------:R-:W-:Y:S01]  /*1e510*/  IADD3 R11, -R9, RZ, RZ ;  /* 0x000000ff090b7210 */ /* 0x000fe20007ffe1ff */
[----:B------:R-:W-:-:S02]  /*1e520*/  VIADD R0, R16, 0x2e820 ;  /* 0x0002e82010007836 */ /* 0x000fc40000000000 */
[----:B------:R-:W-:Y:S02]  /*1e530*/  IMAD R8, R8, UR4, RZ ;  /* 0x0000000408087c24 */ /* 0x000fe4000f8e02ff */
[----:B------:R-:W-:Y:S01]  /*1e540*/  IMAD R11, R78, R11, R10 ;  /* 0x0000000b4e0b7224 */ /* 0x000fe200078e020a */
[----:B------:R-:W-:Y:S01]  /*1e550*/  PRMT R0, RZ, 0x654, R0 ;  /* 0x00000654ff007816 */ /* 0x000fe20000000000 */
[C---:B------:R-:W-:Y:S02]  /*1e560*/  IMAD R13, R9.reuse, UR5, R8 ;  /* 0x00000005090d7c24 */ /* 0x040fe4000f8e0208 */
[----:B------:R-:W-:Y:S01]  /*1e570*/  IMAD.WIDE.U32 R2, R9, UR4, R2 ;  /* 0x0000000409027c25 */ /* 0x000fe2000f8e0002 */
[----:B--2---:R1:W-:Y:S01]  /*1e580*/  SYNCS.ARRIVE.TRANS64.RED.A1T0 RZ, [R0+URZ], RZ ;  /* 0x000000ff00ff79a7 */ /* 0x0043e2000810043f */
[----:B------:R-:W-:Y:S02]  /*1e590*/  ULDC.64 UR4, c[0x0][0xad8] ;  /* 0x0002b60000047ab9 */ /* 0x000fe40000000a00 */
[----:B------:R-:W-:Y:S01]  /*1e5a0*/  IMAD.IADD R3, R3, 0x1, R13 ;  /* 0x0000000103037824 */ /* 0x000fe200078e020d */
[----:B-1----:R-:W-:Y:S01]  /*1e5b0*/  SHF.R.S32.HI R0, RZ, 0x1f, R11 ;  /* 0x0000001fff007819 */ /* 0x002fe2000001140b */
[----:B------:R-:W-:-:S04]  /*1e5c0*/  IMAD.WIDE.U32 R8, R11, UR4, R2 ;  /* 0x000000040b087c25 */ /* 0x000fc8000f8e0002 */
        /* <DEDUP_REMOVED lines=10> */
.L_x_6791:
[----:B------:R-:W-:Y:S01]  /*1e670*/  IMAD R21, R84, 0x80, R85 ;  /* 0x0000008054157824 */ /* 0x000fe200078e0255 */
[----:B------:R-:W-:Y:S04]  /*1e680*/  BSSY B1, `(.L_x_6549) ;  /* 0x000000f000017945 */ /* 0x000fe80003800000 */
[----:B------:R-:W-:-:S13]  /*1e690*/  ISETP.GE.AND P0, PT, R21, R68, PT ;  /* 0x000000441500720c */ /* 0x000fda0003f06270 */
[----:B------:R-:W-:Y:S05]  /*1e6a0*/  @P0 BRA `(.L_x_6550) ;  /* 0x0000000000300947 */ /* 0x000fea0003800000 */
[----:B------:R-:W3:Y:S01]  /*1e6b0*/  LDL R10, [R1+0x90] ;  /* 0x00009000010a7983 */ /* 0x000ee20000100800 */
[----:B------:R-:W-:-:S03]  /*1e6c0*/  ULDC UR4, c[0x0][0xac8] ;  /* 0x0002b20000047ab9 */ /* 0x000fc60000000800 */
[----:B------:R-:W1:Y:S04]  /*1e6d0*/  LDL R12, [R1+0xe4] ;  /* 0x0000e400010c7983 */ /* 0x000e680000100800 */
[----:B------:R-:W4:Y:S01]  /*1e6e0*/  LDL R11, [R1+0xe0] ;  /* 0x0000e000010b7983 */ /* 0x000f220000100800 */
[----:B------:R-:W-:-:S13]  /*1e6f0*/  ISETP.GE.AND P0, PT, R83, UR4, PT ;  /* 0x0000000453007c0c */ /* 0x000fda000bf06270 */
[C---:B--2---:R-:W-:Y:S02]  /*1e700*/  @!P0 LEA R8, P2, R83.reuse, R14, 0x1 ;  /* 0x0000000e53088211 */ /* 0x044fe400078408ff */
[----:B---3--:R-:W-:Y:S02]  /*1e710*/  ISETP.GE.AND P1, PT, R10, UR4, PT ;  /* 0x000000040a007c0c */ /* 0x008fe4000bf26270 */
[----:B-1----:R-:W-:-:S11]  /*1e720*/  @!P0 LEA.HI.X R9, R83, R0, R12, 0x1, P2 ;  /* 0x0000000053098211 */ /* 0x002fd600010f0c0c */
[----:B------:R-:W-:-:S04]  /*1e730*/  @!P1 LEA R14, P3, R10, R14, 0x1 ;  /* 0x0000000e0a0e9211 */ /* 0x000fc800078608ff */
[----:B----4-:R-:W-:Y:S01]  /*1e740*/  @!P1 LEA.HI.X R15, R10, R0, R11, 0x1, P3 ;  /* 0x000000000a0f9211 */ /* 0x010fe200018f0c0b */
[----:B-----5:R3:W-:Y:S04]  /*1e750*/  @!P0 ST.E.128 desc[UR60][R8.64], R4 ;  /* 0x0000000408008985 */ /* 0x0207e8000c101d3c */
[----:B------:R3:W-:Y:S04]  /*1e760*/  @!P1 ST.E.128 desc[UR60][R14.64], R36 ;  /* 0x000000240e009985 */ /* 0x0007e8000c101d3c */
.L_x_6550:
[----:B------:R-:W-:Y:S05]  /*1e770*/  BSYNC B1 ;  /* 0x0000000000017941 */ /* 0x000fea0003800000 */
.L_x_6549:
[----:B------:R-:W-:-:S03]  /*1e780*/  UMOV UR4, 0xffffffff ;  /* 0xffffffff00047882 */ /* 0x000fc60000000000 */
[----:B------:R-:W-:Y:S05]  /*1e790*/  BRA.DIV UR4, `(.L_x_6551) ;  /* 0x000000be04a47947 */ /* 0x000fea000b800000 */
[----:B-1----:R1:W4:Y:S04]  /*1e7a0*/  SHFL.IDX PT, R0, R3, 0x1, 0x181f ;  /* 0x00381f0003007f89 */ /* 0x00232800000e0000 */
[----:B--23--:R1:W2:Y:S02]  /*1e7b0*/  SHFL.IDX PT, R14, R2, 0x1, 0x181f ;  /* 0x00381f00020e7f89 */ /* 0x00c2a400000e0000 */
.L_x_6795:
[----:B-----5:R-:W-:Y:S01]  /*1e7c0*/  IADD3 R5, R21, 0x20, RZ ;  /* 0x0000002015057810 */ /* 0x020fe20007ffe0ff */
[----:B------:R-:W-:Y:S03]  /*1e7d0*/  BSSY B1, `(.L_x_6552) ;  /* 0x000000f000017945 */ /* 0x000fe60003800000 */
[----:B------:R-:W-:-:S13]  /*1e7e0*/  ISETP.GE.AND P0, PT, R5, R68, PT ;  /* 0x000000440500720c */ /* 0x000fda0003f06270 */
[----:B------:R-:W-:Y:S05]  /*1e7f0*/  @P0 BRA `(.L_x_6553) ;  /* 0x0000000000300947 */ /* 0x000fea0003800000 */
[----:B------:R-:W3:Y:S01]  /*1e800*/  LDL R6, [R1+0x90] ;  /* 0x0000900001067983 */ /* 0x000ee20000100800 */
[----:B------:R-:W-:-:S03]  /*1e810*/  ULDC UR4, c[0x0][0xac8] ;  /* 0x0002b20000047ab9 */ /* 0x000fc60000000800 */
[----:B------:R-:W4:Y:S04]  /*1e820*/  LDL R8, [R1+0xe4] ;  /* 0x0000e40001087983 */ /* 0x000f280000100800 */
[----:B------:R-:W5:Y:S01]  /*1e830*/  LDL R7, [R1+0xe0] ;  /* 0x0000e00001077983 */ /* 0x000f620000100800 */
[----:B------:R-:W-:-:S13]  /*1e840*/  ISETP.GE.AND P2, PT, R83, UR4, PT ;  /* 0x0000000453007c0c */ /* 0x000fda000bf46270 */
[C---:B--2---:R-:W-:Y:S02]  /*1e850*/  @!P2 LEA R4, P0, R83.reuse, R14, 0x1 ;  /* 0x0000000e5304a211 */ /* 0x044fe400078008ff */
[----:B---3--:R-:W-:Y:S02]  /*1e860*/  ISETP.GE.AND P3, PT, R6, UR4, PT ;  /* 0x0000000406007c0c */ /* 0x008fe4000bf66270 */
[----:B----4-:R-:W-:-:S11]  /*1e870*/  @!P2 LEA.HI.X R5, R83, R0, R8, 0x1, P0 ;  /* 0x000000005305a211 */ /* 0x010fd600000f0c08 */
[----:B------:R-:W-:-:S04]  /*1e880*/  @!P3 LEA R14, P1, R6, R14, 0x1 ;  /* 0x0000000e060eb211 */ /* 0x000fc800078208ff */
[----:B-----5:R-:W-:Y:S01]  /*1e890*/  @!P3 LEA.HI.X R15, R6, R0, R7, 0x1, P1 ;  /* 0x00000000060fb211 */ /* 0x020fe200008f0c07 */
[----:B------:R3:W-:Y:S04]  /*1e8a0*/  @!P2 ST.E.128 desc[UR60][R4.64], R24 ;  /* 0x000000180400a985 */ /* 0x0007e8000c101d3c */
[----:B------:R3:W-:Y:S04]  /*1e8b0*/  @!P3 ST.E.128 desc[UR60][R14.64], R40 ;  /* 0x000000280e00b985 */ /* 0x0007e8000c101d3c */
.L_x_6553:
[----:B------:R-:W-:Y:S05]  /*1e8c0*/  BSYNC B1 ;  /* 0x0000000000017941 */ /* 0x000fea0003800000 */
.L_x_6552:
[----:B------:R-:W-:-:S03]  /*1e8d0*/  UMOV UR4, 0xffffffff ;  /* 0xffffffff00047882 */ /* 0x000fc60000000000 */
[----:B------:R-:W-:Y:S05]  /*1e8e0*/  BRA.DIV UR4, `(.L_x_6554) ;  /* 0x000000be04987947 */ /* 0x000fea000b800000 */
[----:B----4-:R4:W0:Y:S04]  /*1e8f0*/  SHFL.IDX PT, R0, R3, 0x2, 0x181f ;  /* 0x00581f0003007f89 */ /* 0x01082800000e0000 */
[----:B--23--:R4:W2:Y:S02]  /*1e900*/  SHFL.IDX PT, R14, R2, 0x2, 0x181f ;  /* 0x00581f00020e7f89 */ /* 0x00c8a400000e0000 */
.L_x_6799:
[----:B------:R-:W-:Y:S01]  /*1e910*/  VIADD R5, R21, 0x40 ;  /* 0x0000004015057836 */ /* 0x000fe20000000000 */
[----:B------:R-:W-:Y:S04]  /*1e920*/  BSSY B1, `(.L_x_6555) ;  /* 0x000000f000017945 */ /* 0x000fe80003800000 */
[----:B------:R-:W-:-:S13]  /*1e930*/  ISETP.GE.AND P0, PT, R5, R68, PT ;  /* 0x000000440500720c */ /* 0x000fda0003f06270 */
[----:B------:R-:W-:Y:S05]  /*1e940*/  @P0 BRA `(.L_x_6556) ;  /* 0x0000000000300947 */ /* 0x000fea0003800000 */
[----:B------:R-:W3:Y:S01]  /*1e950*/  LDL R6, [R1+0x90] ;  /* 0x0000900001067983 */ /* 0x000ee20000100800 */
[----:B------:R-:W-:-:S03]  /*1e960*/  ULDC UR4, c[0x0][0xac8] ;  /* 0x0002b20000047ab9 */ /* 0x000fc60000000800 */
[----:B------:R-:W0:Y:S04]  /*1e970*/  LDL R8, [R1+0xe4] ;  /* 0x0000e40001087983 */ /* 0x000e280000100800 */
[----:B------:R-:W5:Y:S01]  /*1e980*/  LDL R7, [R1+0xe0] ;  /* 0x0000e00001077983 */ /* 0x000f620000100800 */
[----:B------:R-:W-:-:S13]  /*1e990*/  ISETP.GE.AND P2, PT, R83, UR4, PT ;  /* 0x0000000453007c0c */ /* 0x000fda000bf46270 */
[C---:B--2---:R-:W-:Y:S02]  /*1e9a0*/  @!P2 LEA R4, P0, R83.reuse, R14, 0x1 ;  /* 0x0000000e5304a211 */ /* 0x044fe400078008ff */
[----:B---3--:R-:W-:Y:S02]  /*1e9b0*/  ISETP.GE.AND P3, PT, R6, UR4, PT ;  /* 0x0000000406007c0c */ /* 0x008fe4000bf66270 */
[----:B0-----:R-:W-:-:S11]  /*1e9c0*/  @!P2 LEA.HI.X R5, R83, R0, R8, 0x1, P0 ;  /* 0x000000005305a211 */ /* 0x001fd600000f0c08 */
[----:B------:R-:W-:-:S04]  /*1e9d0*/  @!P3 LEA R14, P1, R6, R14, 0x1 ;  /* 0x0000000e060eb211 */ /* 0x000fc800078208ff */
[----:B-----5:R-:W-:Y:S01]  /*1e9e0*/  @!P3 LEA.HI.X R15, R6, R0, R7, 0x1, P1 ;  /* 0x00000000060fb211 */ /* 0x020fe200008f0c07 */
[----:B------:R3:W-:Y:S04]  /*1e9f0*/  @!P2 ST.E.128 desc[UR60][R4.64], R28 ;  /* 0x0000001c0400a985 */ /* 0x0007e8000c101d3c */
[----:B------:R3:W-:Y:S04]  /*1ea00*/  @!P3 ST.E.128 desc[UR60][R14.64], R44 ;  /* 0x0000002c0e00b985 */ /* 0x0007e8000c101d3c */
.L_x_6556:
[----:B------:R-:W-:Y:S05]  /*1ea10*/  BSYNC B1 ;  /* 0x0000000000017941 */ /* 0x000fea0003800000 */
.L_x_6555:
[----:B------:R-:W-:-:S03]  /*1ea20*/  UMOV UR4, 0xffffffff ;  /* 0xffffffff00047882 */ /* 0x000fc60000000000 */
[----:B------:R-:W-:Y:S05]  /*1ea30*/  BRA.DIV UR4, `(.L_x_6557) ;  /* 0x000000be048c7947 */ /* 0x000fea000b800000 */
[----:B0-----:R0:W0:Y:S04]  /*1ea40*/  SHFL.IDX PT, R0, R3, 0x3, 0x181f ;  /* 0x00781f0003007f89 */ /* 0x00102800000e0000 */
[----:B--23--:R2:W3:Y:S02]  /*1ea50*/  SHFL.IDX PT, R14, R2, 0x3, 0x181f ;  /* 0x00781f00020e7f89 */ /* 0x00c4e400000e0000 */
.L_x_6803:
[----:B01--4-:R-:W-:-:S05]  /*1ea60*/  VIADD R3, R21, 0x60 ;  /* 0x0000006015037836 */ /* 0x013fca0000000000 */
[----:B------:R-:W-:-:S13]  /*1ea70*/  ISETP.GE.AND P0, PT, R3, R68, PT ;  /* 0x000000440300720c */ /* 0x000fda0003f06270 */
[----:B------:R-:W-:Y:S05]  /*1ea80*/  @P0 BRA `(.L_x_6558) ;  /* 0x0000001c00880947 */ /* 0x000fea0003800000 */
[----:B------:R-:W4:Y:S01]  /*1ea90*/  LDL R5, [R1+0xe4] ;  /* 0x0000e40001057983 */ /* 0x000f220000100800 */
[----:B------:R-:W-:-:S03]  /*1eaa0*/  ULDC UR4, c[0x0][0xac8] ;  /* 0x0002b20000047ab9 */ /* 0x000fc60000000800 */
[----:B------:R-:W5:Y:S01]  /*1eab0*/  LDL R4, [R1+0x90] ;  /* 0x0000900001047983 */ /* 0x000f620000100800 */
[----:B------:R-:W-:-:S13]  /*1eac0*/  ISETP.GE.AND P1, PT, R83, UR4, PT ;  /* 0x0000000453007c0c */ /* 0x000fda000bf26270 */
[----:B--23--:R-:W-:-:S04]  /*1ead0*/  @!P1 LEA R2, P0, R83, R14, 0x1 ;  /* 0x0000000e53029211 */ /* 0x00cfc800078008ff */
[----:B----4-:R-:W-:Y:S02]  /*1eae0*/  @!P1 LEA.HI.X R3, R83, R0, R5, 0x1, P0 ;  /* 0x0000000053039211 */ /* 0x010fe400000f0c05 */
[----:B-----5:R-:W-:-:S03]  /*1eaf0*/  ISETP.GE.AND P0, PT, R4, UR4, PT ;  /* 0x0000000404007c0c */ /* 0x020fc6000bf06270 */
[----:B------:R0:W-:Y:S10]  /*1eb00*/  @!P1 ST.E.128 desc[UR60][R2.64], R32 ;  /* 0x0000002002009985 */ /* 0x0001f4000c101d3c */
[----:B------:R-:W-:Y:S05]  /*1eb10*/  @P0 BRA `(.L_x_6558) ;  /* 0x0000001c00640947 */ /* 0x000fea0003800000 */
[----:B------:R-:W2:Y:S01]  /*1eb20*/  LDL R5, [R1+0xe0] ;  /* 0x0000e00001057983 */ /* 0x000ea20000100800 */
[----:B------:R-:W-:-:S04]  /*1eb30*/  LEA R14, P0, R4, R14, 0x1 ;  /* 0x0000000e040e7211 */ /* 0x000fc800078008ff */
[----:B--2---:R-:W-:-:S05]  /*1eb40*/  LEA.HI.X R15, R4, R0, R5, 0x1, P0 ;  /* 0x00000000040f7211 */ /* 0x004fca00000f0c05 */
[----:B------:R1:W-:Y:S01]  /*1eb50*/  ST.E.128 desc[UR60][R14.64], R48 ;  /* 0x000000300e007985 */ /* 0x0003e2000c101d3c */
[----:B------:R-:W-:Y:S05]  /*1eb60*/  BRA `(.L_x_6558) ;  /* 0x0000001c00507947 */ /* 0x000fea0003800000 */
.L_x_6547:
[----:B------:R-:W2:Y:S01]  /*1eb70*/  LDL R94, [R1+0x88] ;  /* 0x00008800015e7983 */ /* 0x000ea20000100800 */
[----:B------:R-:W1:Y:S01]  /*1eb80*/  @P1 LDC R8, c[0x0][0xbec] ;  /* 0x0002fb00ff081b82 */ /* 0x000e620000000800 */
[----:B------:R-:W-:Y:S01]  /*1eb90*/  ULDC.64 UR4, c[0x0][0xb08] ;  /* 0x0002c20000047ab9 */ /* 0x000fe20000000a00 */
[----:B0-----:R-:W-:Y:S01]  /*1eba0*/  SHF.R.S32.HI R6, RZ, 0x1f, R15 ;  /* 0x0000001fff067819 */ /* 0x001fe2000001140f */
[----:B------:R-:W-:Y:S01]  /*1ebb0*/  IMAD R14, R14, UR4, RZ ;  /* 0x000000040e0e7c24 */ /* 0x000fe2000f8e02ff */
[----:B------:R-:W-:Y:S01]  /*1ebc0*/  ULDC.64 UR6, c[0x0][0xb30] ;  /* 0x0002cc0000067ab9 */ /* 0x000fe20000000a00 */
[----:B------:R-:W-:-:S03]  /*1ebd0*/  IMAD.WIDE.U32 R4, R109, UR4, RZ ;  /* 0x000000046d047c25 */ /* 0x000fc6000f8e00ff */
[----:B------:R-:W0:Y:S01]  /*1ebe0*/  @P1 LDC R11, c[0x0][0xbf0] ;  /* 0x0002fc00ff0b1b82 */ /* 0x000e220000000800 */
[----:B------:R-:W-:Y:S01]  /*1ebf0*/  IMAD R109, R109, UR5, R14 ;  /* 0x000000056d6d7c24 */ /* 0x000fe2000f8e020e */
[----:B------:R-:W-:-:S03]  /*1ec00*/  ULDC.64 UR4, c[0x0][0xb38] ;  /* 0x0002ce0000047ab9 */ /* 0x000fc60000000a00 */
[----:B------:R-:W-:Y:S02]  /*1ec10*/  IMAD.IADD R5, R5, 0x1, R109 ;  /* 0x0000000105057824 */ /* 0x000fe400078e026d */
[----:B------:R-:W-:-:S04]  /*1ec20*/  IMAD.WIDE.U32 R4, R80, UR4, R4 ;  /* 0x0000000450047c25 */ /* 0x000fc8000f8e0004 */
[----:B------:R-:W-:Y:S01]  /*1ec30*/  IMAD R5, R80, UR5, R5 ;  /* 0x0000000550057c24 */ /* 0x000fe2000f8e0205 */
[----:B------:R-:W-:Y:S02]  /*1ec40*/  ULDC.64 UR4, c[0x0][0xb40] ;  /* 0x0002d00000047ab9 */ /* 0x000fe40000000a00 */
[----:B------:R-:W-:Y:S02]  /*1ec50*/  IMAD R6, R6, UR4, RZ ;  /* 0x0000000406067c24 */ /* 0x000fe4000f8e02ff */
[----:B-1----:R-:W-:-:S04]  /*1ec60*/  @P1 IMAD.HI.U32 R8, R35, R8, RZ ;  /* 0x0000000823081227 */ /* 0x002fc800078e00ff */
[C---:B------:R-:W-:Y:S02]  /*1ec70*/  IMAD R9, R15.reuse, UR5, R6 ;  /* 0x000000050f097c24 */ /* 0x040fe4000f8e0206 */
[----:B------:R-:W-:Y:S01]  /*1ec80*/  IMAD.WIDE.U32 R4, R15, UR4, R4 ;  /* 0x000000040f047c25 */ /* 0x000fe2000f8e0004 */
[----:B------:R-:W-:-:S03]  /*1ec90*/  ULDC.64 UR4, c[0x0][0xb48] ;  /* 0x0002d20000047ab9 */ /* 0x000fc60000000a00 */
[----:B------:R-:W-:Y:S01]  /*1eca0*/  IMAD.MOV.U32 R7, RZ, RZ, R35 ;  /* 0x000000ffff077224 */ /* 0x000fe200078e0023 */
[----:B0-----:R-:W-:Y:S02]  /*1ecb0*/  @P1 SHF.R.U32.HI R7, RZ, R11, R8 ;  /* 0x0000000bff071219 */ /* 0x001fe40000011608 */
[----:B------:R-:W-:Y:S02]  /*1ecc0*/  IADD3 R5, R5, R9, RZ ;  /* 0x0000000905057210 */ /* 0x000fe40007ffe0ff */
[--C-:B------:R-:W-:Y:S01]  /*1ecd0*/  SHF.R.S32.HI R6, RZ, 0x1f, R7.reuse ;  /* 0x0000001fff067819 */ /* 0x100fe20000011407 */
[----:B------:R-:W-:Y:S02]  /*1ece0*/  IMAD.MOV R9, RZ, RZ, -R7 ;  /* 0x000000ffff097224 */ /* 0x000fe400078e0a07 */
[----:B------:R-:W-:-:S04]  /*1ecf0*/  IMAD.WIDE.U32 R4, R79, UR4, R4 ;  /* 0x000000044f047c25 */ /* 0x000fc8000f8e0004 */
[----:B------:R-:W-:Y:S02]  /*1ed00*/  IMAD R9, R78, R9, R35 ;  /* 0x000000094e097224 */ /* 0x000fe400078e0223 */
[----:B------:R-:W-:Y:S02]  /*1ed10*/  IMAD R6, R6, UR6, RZ ;  /* 0x0000000606067c24 */ /* 0x000fe4000f8e02ff */
[----:B------:R-:W-:Y:S01]  /*1ed20*/  IMAD R5, R79, UR5, R5 ;  /* 0x000000054f057c24 */ /* 0x000fe2000f8e0205 */
[----:B------:R-:W-:Y:S01]  /*1ed30*/  ULDC.64 UR4, c[0x0][0xb28] ;  /* 0x0002ca0000047ab9 */ /* 0x000fe20000000a00 */
[C---:B------:R-:W-:Y:S01]  /*1ed40*/  IMAD R11, R7.reuse, UR7, R6 ;  /* 0x00000007070b7c24 */ /* 0x040fe2000f8e0206 */
[----:B------:R-:W-:Y:S01]  /*1ed50*/  SHF.R.S32.HI R6, RZ, 0x1f, R9 ;  /* 0x0000001fff067819 */ /* 0x000fe20000011409 */
[----:B------:R-:W-:-:S04]  /*1ed60*/  IMAD.WIDE.U32 R4, R7, UR6, R4 ;  /* 0x0000000607047c25 */ /* 0x000fc8000f8e0004 */
[----:B------:R-:W-:Y:S02]  /*1ed70*/  IMAD R6, R6, UR4, RZ ;  /* 0x0000000406067c24 */ /* 0x000fe4000f8e02ff */
[----:B------:R-:W-:Y:S02]  /*1ed80*/  IMAD.IADD R5, R5, 0x1, R11 ;  /* 0x0000000105057824 */ /* 0x000fe400078e020b */
[C---:B------:R-:W-:Y:S02]  /*1ed90*/  IMAD R11, R9.reuse, UR5, R6 ;  /* 0x00000005090b7c24 */ /* 0x040fe4000f8e0206 */
[----:B------:R-:W-:Y:S02]  /*1eda0*/  VIADD R8, R16, 0x2e820 ;  /* 0x0002e82010087836 */ /* 0x000fe40000000000 */
[----:B------:R-:W-:Y:S01]  /*1edb0*/  IMAD.WIDE.U32 R6, R9, UR4, R4 ;  /* 0x0000000409067c25 */ /* 0x000fe2000f8e0004 */
[----:B------:R-:W-:Y:S02]  /*1edc0*/  ULDC.64 UR4, c[0x0][0xb00] ;  /* 0x0002c00000047ab9 */ /* 0x000fe40000000a00 */
[----:B------:R-:W-:Y:S01]  /*1edd0*/  PRMT R8, RZ, 0x654, R8 ;  /* 0x00000654ff087816 */ /* 0x000fe20000000008 */
[----:B------:R-:W-:Y:S01]  /*1ede0*/  IMAD.IADD R5, R7, 0x1, R11 ;  /* 0x0000000107057824 */ /* 0x000fe200078e020b */
[C---:B------:R-:W-:Y:S01]  /*1edf0*/  LEA R4, P0, R6.reuse, UR4, 0x2 ;  /* 0x0000000406047c11 */ /* 0x040fe2000f8010ff */
[----:B------:R-:W-:Y:S01]  /*1ee00*/  UMOV UR4, 0xffffffff ;  /* 0xffffffff00047882 */ /* 0x000fe20000000000 */
[----:B------:R0:W-:Y:S02]  /*1ee10*/  SYNCS.ARRIVE.TRANS64.RED.A1T0 RZ, [R8+URZ], RZ ;  /* 0x000000ff08ff79a7 */ /* 0x0001e4000810043f */
[----:B------:R-:W-:Y:S01]  /*1ee20*/  LEA.HI.X R6, R6, UR5, R5, 0x2, P0 ;  /* 0x0000000506067c11 */ /* 0x000fe200080f1405 */
[C---:B--2---:R-:W-:Y:S01]  /*1ee30*/  VIADD R85, R94.reuse, 0x10 ;  /* 0x000000105e557836 */ /* 0x044fe20000000000 */
[C---:B------:R-:W-:Y:S01]  /*1ee40*/  IADD3 R80, R94.reuse, 0x8, RZ ;  /* 0x000000085e507810 */ /* 0x040fe20007ffe0ff */
[C---:B------:R-:W-:Y:S01]  /*1ee50*/  VIADD R90, R94.reuse, 0x18 ;  /* 0x000000185e5a7836 */ /* 0x040fe20000000000 */
[C---:B------:R-:W-:Y:S01]  /*1ee60*/  IADD3 R59, R94.reuse, 0x30, RZ ;  /* 0x000000305e3b7810 */ /* 0x040fe20007ffe0ff */
[C---:B------:R-:W-:Y:S01]  /*1ee70*/  VIADD R92, R94.reuse, 0x20 ;  /* 0x000000205e5c7836 */ /* 0x040fe20000000000 */
[C---:B------:R-:W-:Y:S01]  /*1ee80*/  IADD3 R7, R94.reuse, 0x58, RZ ;  /* 0x000000585e077810 */ /* 0x040fe20007ffe0ff */
[----:B------:R-:W-:-:S02]  /*1ee90*/  VIADD R78, R94, 0x28 ;  /* 0x000000285e4e7836 */ /* 0x000fc40000000000 */
[C---:B------:R-:W-:Y:S02]  /*1eea0*/  VIADD R35, R94.reuse, 0x38 ;  /* 0x000000385e237836 */ /* 0x040fe40000000000 */
[C---:B------:R-:W-:Y:S02]  /*1eeb0*/  VIADD R33, R94.reuse, 0x40 ;  /* 0x000000405e217836 */ /* 0x040fe40000000000 */
[C---:B------:R-:W-:Y:S02]  /*1eec0*/  VIADD R31, R94.reuse, 0x48 ;  /* 0x000000485e1f7836 */ /* 0x040fe40000000000 */
[----:B------:R-:W-:Y:S01]  /*1eed0*/  VIADD R29, R94, 0x50 ;  /* 0x000000505e1d7836 */ /* 0x000fe20000000000 */
        /* <DEDUP_REMOVED lines=10> */
[----:B------:R-:W-:Y:S01]  /*1ef80*/  SHF.R.S32.HI R26, RZ, 0x1f, R7 ;  /* 0x0000001fff1a7819 */ /* 0x000fe20000011407 */
[----:B0-----:R-:W-:Y:S06]  /*1ef90*/  BRA.DIV UR4, `(.L_x_6559) ;  /* 0x000000ba047c7947 */ /* 0x001fec000b800000 */
[----:B------:R0:W1:Y:S04]  /*1efa0*/  SHFL.IDX PT, R5, R6, RZ, 0x1c1f ;  /* 0x001c1fff06057589 */ /* 0x00006800000e0000 */
[----:B------:R0:W2:Y:S02]  /*1efb0*/  SHFL.IDX PT, R14, R4, RZ, 0x1c1f ;  /* 0x001c1fff040e7589 */ /* 0x0000a400000e0000 */
.L_x_6806:
        /* <DEDUP_REMOVED lines=11> */
[----:B------:R-:W5:Y:S01]  /*1f070*/  LDL R98, [R1+0xc0] ;  /* 0x0000c00001627983 */ /* 0x000f620000100800 */
[----:B------:R-:W-:-:S02]  /*1f080*/  ISETP.GE.AND P0, PT, R94, UR4, PT ;  /* 0x000000045e007c0c */ /* 0x000fc4000bf06270 */
[----:B------:R-:W-:Y:S02]  /*1f090*/  ISETP.GE.AND P3, PT, R80, UR4, PT ;  /* 0x0000000450007c0c */ /* 0x000fe4000bf66270 */
[----:B------:R-:W-:Y:S02]  /*1f0a0*/  ISETP.GE.AND P2, PT, R85, UR4, PT ;  /* 0x0000000455007c0c */ /* 0x000fe4000bf46270 */
[----:B------:R-:W-:-:S07]  /*1f0b0*/  ISETP.GE.AND P1, PT, R90, UR4, PT ;  /* 0x000000045a007c0c */ /* 0x000fce000bf26270 */
[----:B-1----:R-:W-:Y:S02]  /*1f0c0*/  @!P0 IMAD.MOV.U32 R15, RZ, RZ, R5 ;  /* 0x000000ffff0f8224 */ /* 0x002fe400078e0005 */
[----:B------:R-:W-:Y:S02]  /*1f0d0*/  @!P0 IMAD.MOV.U32 R113, RZ, RZ, R3 ;  /* 0x000000ffff718224 */ /* 0x000fe400078e0003 */
[----:B--2---:R-:W-:Y:S01]  /*1f0e0*/  @!P0 IMAD.WIDE R10, R94, 0x4, R14 ;  /* 0x000000045e0a8825 */ /* 0x004fe200078e020e */
[----:B------:R-:W-:-:S04]  /*1f0f0*/  @!P3 LEA R8, P4, R80, R14, 0x2 ;  /* 0x0000000e5008b211 */ /* 0x000fc800078810ff */
[----:B------:R1:W-:Y:S01]  /*1f100*/  @!P0 ST.E.64 desc[UR60][R10.64], R112 ;  /* 0x000000700a008985 */ /* 0x0003e2000c101b3c */
[----:B------:R-:W-:Y:S01]  /*1f110*/  ISETP.GE.AND P0, PT, R92, UR4, PT ;  /* 0x000000045c007c0c */ /* 0x000fe2000bf06270 */
[----:B------:R-:W-:Y:S01]  /*1f120*/  @!P3 IMAD.MOV.U32 R97, RZ, RZ, R21 ;  /* 0x000000ffff61b224 */ /* 0x000fe200078e0015 */
[----:B------:R-:W-:Y:S02]  /*1f130*/  @!P3 LEA.HI.X R9, R80, R5, R84, 0x2, P4 ;  /* 0x000000055009b211 */ /* 0x000fe400020f1454 */
[----:B------:R-:W-:-:S03]  /*1f140*/  @!P2 LEA R12, P4, R85, R14, 0x2 ;  /* 0x0000000e550ca211 */ /* 0x000fc600078810ff */
[----:B------:R2:W-:Y:S01]  /*1f150*/  @!P3 ST.E.64 desc[UR60][R8.64], R96 ;  /* 0x000000600800b985 */ /* 0x0005e2000c101b3c */
[-C--:B------:R-:W-:Y:S02]  /*1f160*/  @!P2 LEA.HI.X R13, R85, R5.reuse, R86, 0x2, P4 ;  /* 0x00000005550da211 */ /* 0x080fe400020f1456 */
[----:B------:R-:W-:Y:S02]  /*1f170*/  ISETP.GE.AND P3, PT, R78, UR4, PT ;  /* 0x000000044e007c0c */ /* 0x000fe4000bf66270 */
[CC--:B------:R-:W-:Y:S01]  /*1f180*/  @!P1 LEA R24, P5, R90.reuse, R14.reuse, 0x2 ;  /* 0x0000000e5a189211 */ /* 0x0c0fe200078a10ff */
[----:B------:R-:W-:Y:S01]  /*1f190*/  @!P2 ST.E.64 desc[UR60][R12.64], R116 ;  /* 0x000000740c00a985 */ /* 0x000fe2000c101b3c */
[----:B------:R-:W-:Y:S01]  /*1f1a0*/  ISETP.GE.AND P2, PT, R59, UR4, PT ;  /* 0x000000043b007c0c */ /* 0x000fe2000bf46270 */
[----:B------:R-:W-:Y:S01]  /*1f1b0*/  @!P1 IMAD.MOV.U32 R83, RZ, RZ, R87 ;  /* 0x000000ffff539224 */ /* 0x000fe200078e0057 */
[----:B------:R-:W-:Y:S02]  /*1f1c0*/  @!P1 LEA.HI.X R25, R90, R5, R91, 0x2, P5 ;  /* 0x000000055a199211 */ /* 0x000fe400028f145b */
[----:B-1----:R-:W-:-:S02]  /*1f1d0*/  @!P0 LEA R10, P4, R92, R14, 0x2 ;  /* 0x0000000e5c0a8211 */ /* 0x002fc400078810ff */
[----:B------:R-:W-:Y:S01]  /*1f1e0*/  @!P0 MOV R88, R0 ;  /* 0x0000000000588202 */ /* 0x000fe20000000f00 */
[----:B------:R-:W-:Y:S01]  /*1f1f0*/  @!P1 ST.E.64 desc[UR60][R24.64], R82 ;  /* 0x0000005218009985 */ /* 0x000fe2000c101b3c */
[-C--:B------:R-:W-:Y:S02]  /*1f200*/  @!P0 LEA.HI.X R11, R92, R5.reuse, R93, 0x2, P4 ;  /* 0x000000055c0b8211 */ /* 0x080fe400020f145d */
[----:B------:R-:W-:Y:S02]  /*1f210*/  ISETP.GE.AND P1, PT, R35, UR4, PT ;  /* 0x0000000423007c0c */ /* 0x000fe4000bf26270 */
[CC--:B--2---:R-:W-:Y:S01]  /*1f220*/  @!P3 LEA R8, P5, R78.reuse, R14.reuse, 0x2 ;  /* 0x0000000e4e08b211 */ /* 0x0c4fe200078a10ff */
[----:B------:R1:W-:Y:S01]  /*1f230*/  @!P0 ST.E.64 desc[UR60][R10.64], R88 ;  /* 0x000000580a008985 */ /* 0x0003e2000c101b3c */
[----:B------:R-:W-:Y:S02]  /*1f240*/  ISETP.GE.AND P0, PT, R33, UR4, PT ;  /* 0x0000000421007c0c */ /* 0x000fe4000bf06270 */
[----:B------:R-:W-:Y:S01]  /*1f250*/  @!P3 LEA.HI.X R9, R78, R5, R79, 0x2, P5 ;  /* 0x000000054e09b211 */ /* 0x000fe200028f144f */
[----:B-1----:R-:W-:Y:S01]  /*1f260*/  @!P3 IMAD.MOV.U32 R10, RZ, RZ, R2 ;  /* 0x000000ffff0ab224 */ /* 0x002fe200078e0002 */
[----:B------:R-:W-:Y:S01]  /*1f270*/  @!P2 LEA R2, P5, R59, R14, 0x2 ;  /* 0x0000000e3b02a211 */ /* 0x000fe200078a10ff */
[----:B------:R-:W-:-:S04]  /*1f280*/  @!P3 IMAD.MOV.U32 R11, RZ, RZ, R37 ;  /* 0x000000ffff0bb224 */ /* 0x000fc800078e0025 */
[-C--:B------:R-:W-:Y:S02]  /*1f290*/  @!P1 LEA R12, P4, R35, R14.reuse, 0x2 ;  /* 0x0000000e230c9211 */ /* 0x080fe400078810ff */
[-C--:B------:R-:W-:Y:S01]  /*1f2a0*/  @!P2 LEA.HI.X R3, R59, R5.reuse, R34, 0x2, P5 ;  /* 0x000000053b03a211 */ /* 0x080fe200028f1422 */
[----:B------:R-:W-:Y:S01]  /*1f2b0*/  @!P3 ST.E.64 desc[UR60][R8.64], R10 ;  /* 0x0000000a0800b985 */ /* 0x000fe2000c101b3c */
[----:B------:R-:W-:Y:S02]  /*1f2c0*/  ISETP.GE.AND P3, PT, R31, UR4, PT ;  /* 0x000000041f007c0c */ /* 0x000fe4000bf66270 */
[----:B------:R-:W-:Y:S01]  /*1f2d0*/  ISETP.GE.AND P5, PT, R29, UR4, PT ;  /* 0x000000041d007c0c */ /* 0x000fe2000bfa6270 */
[----:B------:R1:W-:Y:S01]  /*1f2e0*/  @!P2 ST.E.64 desc[UR60][R2.64], R38 ;  /* 0x000000260200a985 */ /* 0x0003e2000c101b3c */
[----:B------:R-:W-:Y:S01]  /*1f2f0*/  @!P1 LEA.HI.X R13, R35, R5, R58, 0x2, P4 ;  /* 0x00000005230d9211 */ /* 0x000fe200020f143a */
[----:B-1----:R-:W-:Y:S01]  /*1f300*/  @!P1 IMAD.MOV.U32 R2, RZ, RZ, R20 ;  /* 0x000000ffff029224 */ /* 0x002fe200078e0014 */
[----:B------:R-:W-:Y:S01]  /*1f310*/  @!P0 LEA R20, P2, R33, R14, 0x2 ;  /* 0x0000000e21148211 */ /* 0x000fe200078410ff */
[----:B------:R-:W-:-:S03]  /*1f320*/  @!P1 IMAD.MOV.U32 R3, RZ, RZ, R41 ;  /* 0x000000ffff039224 */ /* 0x000fc600078e0029 */
[-C--:B------:R-:W-:Y:S02]  /*1f330*/  @!P0 LEA.HI.X R21, R33, R5.reuse, R32, 0x2, P2 ;  /* 0x0000000521158211 */ /* 0x080fe400010f1420 */
[----:B------:R1:W-:Y:S01]  /*1f340*/  @!P1 ST.E.64 desc[UR60][R12.64], R2 ;  /* 0x000000020c009985 */ /* 0x0003e2000c101b3c */
[----:B------:R-:W-:Y:S02]  /*1f350*/  ISETP.GE.AND P1, PT, R7, UR4, PT ;  /* 0x0000000407007c0c */ /* 0x000fe4000bf26270 */
[-C--:B------:R-:W-:Y:S01]  /*1f360*/  @!P3 LEA R8, P4, R31, R14.reuse, 0x2 ;  /* 0x0000000e1f08b211 */ /* 0x080fe200078810ff */
[----:B------:R-:W-:Y:S01]  /*1f370*/  @!P0 ST.E.64 desc[UR60][R20.64], R42 ;  /* 0x0000002a14008985 */ /* 0x000fe2000c101b3c */
[----:B------:R-:W-:Y:S02]  /*1f380*/  @!P5 LEA R10, P2, R29, R14, 0x2 ;  /* 0x0000000e1d0ad211 */ /* 0x000fe400078410ff */
[-C--:B------:R-:W-:Y:S02]  /*1f390*/  @!P3 LEA.HI.X R9, R31, R5.reuse, R30, 0x2, P4 ;  /* 0x000000051f09b211 */ /* 0x080fe400020f141e */
[----:B------:R-:W-:-:S03]  /*1f3a0*/  @!P5 LEA.HI.X R11, R29, R5, R28, 0x2, P2 ;  /* 0x000000051d0bd211 */ /* 0x000fc600010f141c */
[----:B------:R2:W-:Y:S02]  /*1f3b0*/  @!P3 ST.E.64 desc[UR60][R8.64], R44 ;  /* 0x0000002c0800b985 */ /* 0x0005e4000c101b3c */
[C---:B-1----:R-:W-:Y:S02]  /*1f3c0*/  @!P1 LEA R2, P2, R7.reuse, R14, 0x2 ;  /* 0x0000000e07029211 */ /* 0x042fe400078410ff */
[----:B------:R1:W-:Y:S02]  /*1f3d0*/  @!P5 ST.E.64 desc[UR60][R10.64], R46 ;  /* 0x0000002e0a00d985 */ /* 0x0003e4000c101b3c */
[----:B------:R-:W-:-:S05]  /*1f3e0*/  @!P1 LEA.HI.X R3, R7, R5, R26, 0x2, P2 ;  /* 0x0000000507039211 */ /* 0x000fca00010f141a */
[----:B------:R0:W-:Y:S01]  /*1f3f0*/  @!P1 ST.E.64 desc[UR60][R2.64], R48 ;  /* 0x0000003002009985 */ /* 0x0001e2000c101b3c */
[----:B---3--:R-:W-:Y:S02]  /*1f400*/  ISETP.GE.AND P0, PT, R110, UR4, PT ;  /* 0x000000046e007c0c */ /* 0x008fe4000bf06270 */
[----:B----4-:R-:W-:Y:S02]  /*1f410*/  ISETP.GE.AND P3, PT, R106, UR4, PT ;  /* 0x000000046a007c0c */ /* 0x010fe4000bf66270 */
[----:B-----5:R-:W-:Y:S02]  /*1f420*/  ISETP.GE.AND P5, PT, R99, UR4, PT ;  /* 0x0000000463007c0c */ /* 0x020fe4000bfa6270 */
[----:B------:R-:W-:-:S07]  /*1f430*/  ISETP.GE.AND P4, PT, R95, UR4, PT ;  /* 0x000000045f007c0c */ /* 0x000fce000bf86270 */
[CC--:B------:R-:W-:Y:S02]  /*1f440*/  @!P0 LEA R12, P2, R110.reuse, R14.reuse, 0x2 ;  /* 0x0000000e6e0c8211 */ /* 0x0c0fe400078410ff */
[----:B------:R-:W-:Y:S02]  /*1f450*/  @!P0 MOV R37, R51 ;  /* 0x0000003300258202 */ /* 0x000fe40000000f00 */
[----:B------:R-:W-:Y:S02]  /*1f460*/  @!P0 LEA.HI.X R13, R110, R5, R111, 0x2, P2 ;  /* 0x000000056e0d8211 */ /* 0x000fe400010f146f */
[----:B--2---:R-:W-:-:S03]  /*1f470*/  @!P3 LEA R8, P1, R106, R14, 0x2 ;  /* 0x0000000e6a08b211 */ /* 0x004fc600078210ff */
[----:B------:R0:W-:Y:S01]  /*1f480*/  @!P0 ST.E.64 desc[UR60][R12.64], R36 ;  /* 0x000000240c008985 */ /* 0x0001e2000c101b3c */
[-C--:B-1----:R-:W-:Y:S02]  /*1f490*/  @!P5 LEA R10, P0, R99, R14.reuse, 0x2 ;  /* 0x0000000e630ad211 */ /* 0x082fe400078010ff */
[----:B------:R-:W-:Y:S02]  /*1f4a0*/  @!P4 LEA R14, P2, R95, R14, 0x2 ;  /* 0x0000000e5f0ec211 */ /* 0x000fe400078410ff */
[-C--:B------:R-:W-:Y:S01]  /*1f4b0*/  @!P3 LEA.HI.X R9, R106, R5.reuse, R109, 0x2, P1 ;  /* 0x000000056a09b211 */ /* 0x080fe200008f146d */
[----:B------:R-:W-:Y:S01]  /*1f4c0*/  @!P3 IMAD.MOV.U32 R109, RZ, RZ, R53 ;  /* 0x000000ffff6db224 */ /* 0x000fe200078e0035 */
[-C--:B------:R-:W-:Y:S02]  /*1f4d0*/  @!P5 LEA.HI.X R11, R99, R5.reuse, R104, 0x2, P0 ;  /* 0x00000005630bd211 */ /* 0x080fe400000f1468 */
[----:B------:R-:W-:Y:S02]  /*1f4e0*/  @!P4 LEA.HI.X R15, R95, R5, R98, 0x2, P2 ;  /* 0x000000055f0fc211 */ /* 0x000fe400010f1462 */
[----:B------:R0:W-:Y:S04]  /*1f4f0*/  @!P3 ST.E.64 desc[UR60][R8.64], R108 ;  /* 0x0000006c0800b985 */ /* 0x0001e8000c101b3c */
[----:B------:R0:W-:Y:S04]  /*1f500*/  @!P5 ST.E.64 desc[UR60][R10.64], R100 ;  /* 0x000000640a00d985 */ /* 0x0001e8000c101b3c */
[----:B------:R0:W-:Y:S02]  /*1f510*/  @!P4 ST.E.64 desc[UR60][R14.64], R102 ;  /* 0x000000660e00c985 */ /* 0x0001e4000c101b3c */
.L_x_6561:
[----:B------:R-:W-:Y:S05]  /*1f520*/  BSYNC B1 ;  /* 0x0000000000017941 */ /* 0x000fea0003800000 */
.L_x_6560:
[----:B------:R-:W-:-:S03]  /*1f530*/  UMOV UR4, 0xffffffff ;  /* 0xffffffff00047882 */ /* 0x000fc60000000000 */
[----:B------:R-:W-:Y:S05]  /*1f540*/  BRA.DIV UR4, `(.L_x_6562) ;  /* 0x000000b604447947 */ /* 0x000fea000b800000 */
[----:B0-----:R0:W3:Y:S04]  /*1f550*/  SHFL.IDX PT, R3, R6, 0x1, 0x1c1f ;  /* 0x003c1f0006037f89 */ /* 0x0010e800000e0000 */
[----:B--2---:R0:W2:Y:S02]  /*1f560*/  SHFL.IDX PT, R14, R4, 0x1, 0x1c1f ;  /* 0x003c1f00040e7f89 */ /* 0x0040a400000e0000 */
.L_x_6810:
[----:B------:R-:W-:-:S13]  /*1f570*/  ISETP.GE.AND P0, PT, R27, R68, PT ;  /* 0x000000441b00720c */ /* 0x000fda0003f06270 */
[----:B------:R-:W-:Y:S05]  /*1f580*/  @P0 BRA `(.L_x_6558) ;  /* 0x0000001000c80947 */ /* 0x000fea0003800000 */
[----:B------:R-:W4:Y:S01]  /*1f590*/  LDL R8, [R1+0xb8] ;  /* 0x0000b80001087983 */ /* 0x000f220000100800 */
[----:B------:R-:W-:-:S03]  /*1f5a0*/  ULDC UR4, c[0x0][0xac8] ;  /* 0x0002b20000047ab9 */ /* 0x000fc60000000800 */
[----:B------:R-:W5:Y:S04]  /*1f5b0*/  LDL R10, [R1+0xb4] ;  /* 0x0000b400010a7983 */ /* 0x000f680000100800 */
[----:B------:R-:W5:Y:S04]  /*1f5c0*/  LDL R9, [R1+0xc8] ;  /* 0x0000c80001097983 */ /* 0x000f680000100800 */
[----:B------:R-:W5:Y:S04]  /*1f5d0*/  LDL R11, [R1+0xc4] ;  /* 0x0000c400010b7983 */ /* 0x000f680000100800 */
[----:B------:R-:W5:Y:S04]  /*1f5e0*/  LDL R12, [R1+0xb0] ;  /* 0x0000b000010c7983 */ /* 0x000f680000100800 */
[----:B0-----:R-:W5:Y:S04]  /*1f5f0*/  LDL R6, [R1+0xcc] ;  /* 0x0000cc0001067983 */ /* 0x001f680000100800 */
[----:B------:R-:W5:Y:S01]  /*1f600*/  LDL R0, [R1+0xac] ;  /* 0x0000ac0001007983 */ /* 0x000f620000100800 */
[----:B------:R-:W-:-:S02]  /*1f610*/  ISETP.GE.AND P4, PT, R94, UR4, PT ;  /* 0x000000045e007c0c */ /* 0x000fc4000bf86270 */
[----:B------:R-:W-:Y:S02]  /*1f620*/  ISETP.GE.AND P3, PT, R80, UR4, PT ;  /* 0x0000000450007c0c */ /* 0x000fe4000bf66270 */
[----:B------:R-:W-:Y:S02]  /*1f630*/  ISETP.GE.AND P0, PT, R85, UR4, PT ;  /* 0x0000000455007c0c */ /* 0x000fe4000bf06270 */
[----:B------:R-:W-:-:S07]  /*1f640*/  ISETP.GE.AND P2, PT, R90, UR4, PT ;  /* 0x000000045a007c0c */ /* 0x000fce000bf46270 */
[----:B--2---:R-:W-:Y:S02]  /*1f650*/  @!P4 IMAD.MOV.U32 R2, RZ, RZ, R14 ;  /* 0x000000ffff02c224 */ /* 0x004fe400078e000e */
[----:B------:R-:W-:Y:S02]  /*1f660*/  @!P4 IMAD.MOV.U32 R41, RZ, RZ, R105 ;  /* 0x000000ffff29c224 */ /* 0x000fe400078e0069 */
[----:B-1-3--:R-:W-:Y:S01]  /*1f670*/  @!P4 IMAD.WIDE R4, R94, 0x4, R2 ;  /* 0x000000045e04c825 */ /* 0x00afe200078e0202 */
[----:B------:R-:W-:-:S04]  /*1f680*/  ISETP.GE.AND P1, PT, R92, UR4, PT ;  /* 0x000000045c007c0c */ /* 0x000fc8000bf26270 */
[----:B------:R0:W-:Y:S01]  /*1f690*/  @!P4 ST.E.64 desc[UR60][R4.64], R40 ;  /* 0x000000280400c985 */ /* 0x0001e2000c101b3c */
[----:B------:R-:W-:Y:S01]  /*1f6a0*/  @!P3 MOV R51, R107 ;  /* 0x0000006b0033b202 */ /* 0x000fe20000000f00 */
[----:B----4-:R-:W-:Y:S01]  /*1f6b0*/  IMAD.MOV.U32 R39, RZ, RZ, R8 ;  /* 0x000000ffff277224 */ /* 0x010fe200078e0008 */
[C---:B------:R-:W-:Y:S02]  /*1f6c0*/  @!P3 LEA R8, P5, R80.reuse, R14, 0x2 ;  /* 0x0000000e5008b211 */ /* 0x040fe400078a10ff */
[----:B-----5:R-:W-:Y:S02]  /*1f6d0*/  MOV R37, R10 ;  /* 0x0000000a00257202 */ /* 0x020fe40000000f00 */
[CC--:B------:R-:W-:Y:S01]  /*1f6e0*/  @!P0 LEA R10, P4, R85.reuse, R14.reuse, 0x2 ;  /* 0x0000000e550a8211 */ /* 0x0c0fe200078810ff */
[----:B------:R-:W-:Y:S01]  /*1f6f0*/  IMAD.MOV.U32 R38, RZ, RZ, R9 ;  /* 0x000000ffff267224 */ /* 0x000fe200078e0009 */
[-C--:B------:R-:W-:Y:S02]  /*1f700*/  @!P3 LEA.HI.X R9, R80, R3.reuse, R84, 0x2, P5 ;  /* 0x000000035009b211 */ /* 0x080fe400028f1454 */
[----:B------:R-:W-:Y:S01]  /*1f710*/  ISETP.GE.AND P5, PT, R78, UR4, PT ;  /* 0x000000044e007c0c */ /* 0x000fe2000bfa6270 */
[----:B------:R-:W-:Y:S01]  /*1f720*/  IMAD.MOV.U32 R36, RZ, RZ, R11 ;  /* 0x000000ffff247224 */ /* 0x000fe200078e000b */
[----:B------:R-:W-:Y:S01]  /*1f730*/  @!P0 LEA.HI.X R11, R85, R3, R86, 0x2, P4 ;  /* 0x00000003550b8211 */ /* 0x000fe200020f1456 */
[----:B------:R-:W-:Y:S01]  /*1f740*/  IMAD.MOV.U32 R15, RZ, RZ, R12 ;  /* 0x000000ffff0f7224 */ /* 0x000fe200078e000c */
[----:B------:R-:W-:Y:S01]  /*1f750*/  @!P2 LEA R12, P4, R90, R14, 0x2 ;  /* 0x0000000e5a0ca211 */ /* 0x000fe200078810ff */
[----:B------:R1:W-:Y:S01]  /*1f760*/  @!P3 ST.E.64 desc[UR60][R8.64], R50 ;  /* 0x000000320800b985 */ /* 0x0003e2000c101b3c */
[----:B------:R-:W-:-:S02]  /*1f770*/  ISETP.GE.AND P3, PT, R59, UR4, PT ;  /* 0x000000043b007c0c */ /* 0x000fc4000bf66270 */
[-C--:B------:R-:W-:Y:S01]  /*1f780*/  @!P2 LEA.HI.X R13, R90, R3.reuse, R91, 0x2, P4 ;  /* 0x000000035a0da211 */ /* 0x080fe200020f145b */
[----:B------:R2:W-:Y:S01]  /*1f790*/  @!P0 ST.E.64 desc[UR60][R10.64], R54 ;  /* 0x000000360a008985 */ /* 0x0005e2000c101b3c */
[CC--:B------:R-:W-:Y:S02]  /*1f7a0*/  @!P1 LEA R20, P4, R92.reuse, R14.reuse, 0x2 ;  /* 0x0000000e5c149211 */ /* 0x0c0fe400078810ff */
[----:B------:R-:W-:Y:S02]  /*1f7b0*/  ISETP.GE.AND P0, PT, R35, UR4, PT ;  /* 0x0000000423007c0c */ /* 0x000fe4000bf06270 */
[----:B------:R-:W-:Y:S01]  /*1f7c0*/  @!P1 LEA.HI.X R21, R92, R3, R93, 0x2, P4 ;  /* 0x000000035c159211 */ /* 0x000fe200020f145d */
[----:B------:R3:W-:Y:S01]  /*1f7d0*/  @!P2 ST.E.64 desc[UR60][R12.64], R56 ;  /* 0x000000380c00a985 */ /* 0x0007e2000c101b3c */
[----:B------:R-:W-:Y:S02]  /*1f7e0*/  @!P5 LEA R24, P4, R78, R14, 0x2 ;  /* 0x0000000e4e18d211 */ /* 0x000fe400078810ff */
[----:B------:R-:W-:-:S02]  /*1f7f0*/  ISETP.GE.AND P2, PT, R33, UR4, PT ;  /* 0x0000000421007c0c */ /* 0x000fc4000bf46270 */
[-C--:B------:R-:W-:Y:S01]  /*1f800*/  @!P5 LEA.HI.X R25, R78, R3.reuse, R79, 0x2, P4 ;  /* 0x000000034e19d211 */ /* 0x080fe200020f144f */
[----:B------:R4:W-:Y:S01]  /*1f810*/  @!P1 ST.E.64 desc[UR60][R20.64], R60 ;  /* 0x0000003c14009985 */ /* 0x0009e2000c101b3c */
[----:B------:R-:W-:Y:S02]  /*1f820*/  ISETP.GE.AND P1, PT, R31, UR4, PT ;  /* 0x000000041f007c0c */ /* 0x000fe4000bf26270 */
[-C--:B0-----:R-:W-:Y:S01]  /*1f830*/  @!P3 LEA R4, P4, R59, R14.reuse, 0x2 ;  /* 0x0000000e3b04b211 */ /* 0x081fe200078810ff */
[----:B------:R-:W-:Y:S01]  /*1f840*/  @!P5 ST.E.64 desc[UR60][R24.64], R62 ;  /* 0x0000003e1800d985 */ /* 0x000fe2000c101b3c */
[----:B-1----:R-:W-:Y:S01]  /*1f850*/  @!P0 LEA R8, P5, R35, R14, 0x2 ;  /* 0x0000000e23088211 */ /* 0x002fe200078a10ff */
[----:B------:R-:W-:Y:S01]  /*1f860*/  @!P3 IMAD.MOV.U32 R53, RZ, RZ, R69 ;  /* 0x000000ffff35b224 */ /* 0x000fe200078e0045 */
[----:B------:R-:W-:Y:S02]  /*1f870*/  @!P3 LEA.HI.X R5, R59, R3, R34, 0x2, P4 ;  /* 0x000000033b05b211 */ /* 0x000fe400020f1422 */
[----:B------:R-:W-:-:S02]  /*1f880*/  ISETP.GE.AND P4, PT, R29, UR4, PT ;  /* 0x000000041d007c0c */ /* 0x000fc4000bf86270 */
[-C--:B------:R-:W-:Y:S02]  /*1f890*/  @!P0 LEA.HI.X R9, R35, R3.reuse, R58, 0x2, P5 ;  /* 0x0000000323098211 */ /* 0x080fe400028f143a */
[-C--:B--2---:R-:W-:Y:S01]  /*1f8a0*/  @!P2 LEA R10, P5, R33, R14.reuse, 0x2 ;  /* 0x0000000e210aa211 */ /* 0x084fe200078a10ff */
[----:B------:R0:W-:Y:S01]  /*1f8b0*/  @!P3 ST.E.64 desc[UR60][R4.64], R52 ;  /* 0x000000340400b985 */ /* 0x0001e2000c101b3c */
[----:B------:R-:W-:Y:S02]  /*1f8c0*/  ISETP.GE.AND P3, PT, R7, UR4, PT ;  /* 0x0000000407007c0c */ /* 0x000fe4000bf66270 */
[-C--:B------:R-:W-:Y:S02]  /*1f8d0*/  @!P2 LEA.HI.X R11, R33, R3.reuse, R32, 0x2, P5 ;  /* 0x00000003210ba211 */ /* 0x080fe400028f1420 */
[CC--:B---3--:R-:W-:Y:S01]  /*1f8e0*/  @!P1 LEA R12, P5, R31.reuse, R14.reuse, 0x2 ;  /* 0x0000000e1f0c9211 */ /* 0x0c8fe200078a10ff */
[----:B------:R1:W-:Y:S03]  /*1f8f0*/  @!P0 ST.E.64 desc[UR60][R8.64], R70 ;  /* 0x0000004608008985 */ /* 0x0003e6000c101b3c */
[----:B------:R-:W-:Y:S01]  /*1f900*/  @!P1 LEA.HI.X R13, R31, R3, R30, 0x2, P5 ;  /* 0x000000031f0d9211 */ /* 0x000fe200028f141e */
[----:B------:R2:W-:Y:S01]  /*1f910*/  @!P2 ST.E.64 desc[UR60][R10.64], R72 ;  /* 0x000000480a00a985 */ /* 0x0005e2000c101b3c */
[----:B----4-:R-:W-:-:S02]  /*1f920*/  @!P4 LEA R20, P5, R29, R14, 0x2 ;  /* 0x0000000e1d14c211 */ /* 0x010fc400078a10ff */
[----:B------:R-:W-:Y:S01]  /*1f930*/  ISETP.GE.AND P0, PT, R39, UR4, PT ;  /* 0x0000000427007c0c */ /* 0x000fe2000bf06270 */
[----:B------:R4:W-:Y:S01]  /*1f940*/  @!P1 ST.E.64 desc[UR60][R12.64], R74 ;  /* 0x0000004a0c009985 */ /* 0x0009e2000c101b3c */
[----:B------:R-:W-:Y:S02]  /*1f950*/  ISETP.GE.AND P2, PT, R37, UR4, PT ;  /* 0x0000000425007c0c */ /* 0x000fe4000bf46270 */
[----:B------:R-:W-:Y:S02]  /*1f960*/  ISETP.GE.AND P1, PT, R15, UR4, PT ;  /* 0x000000040f007c0c */ /* 0x000fe4000bf26270 */
[----:B------:R-:W-:Y:S02]  /*1f970*/  @!P4 LEA.HI.X R21, R29, R3, R28, 0x2, P5 ;  /* 0x000000031d15c211 */ /* 0x000fe400028f141c */
[----:B0-----:R-:W-:-:S04]  /*1f980*/  @!P3 LEA R4, P5, R7, R14, 0x2 ;  /* 0x0000000e0704b211 */ /* 0x001fc800078a10ff */
[----:B------:R-:W-:Y:S01]  /*1f990*/  @!P3 LEA.HI.X R5, R7, R3, R26, 0x2, P5 ;  /* 0x000000030705b211 */ /* 0x000fe200028f141a */
[----:B------:R-:W-:Y:S01]  /*1f9a0*/  IMAD.MOV.U32 R42, RZ, RZ, R6 ;  /* 0x000000ffff2a7224 */ /* 0x000fe200078e0006 */
[----:B------:R4:W-:Y:S01]  /*1f9b0*/  @!P4 ST.E.64 desc[UR60][R20.64], R76 ;  /* 0x0000004c1400c985 */ /* 0x0009e2000c101b3c */
[----:B------:R-:W-:-:S03]  /*1f9c0*/  @!P0 LEA R6, P4, R39, R14, 0x2 ;  /* 0x0000000e27068211 */ /* 0x000fc600078810ff */
[----:B------:R4:W-:Y:S01]  /*1f9d0*/  @!P3 ST.E.64 desc[UR60][R4.64], R114 ;  /* 0x000000720400b985 */ /* 0x0009e2000c101b3c */
[-C--:B-1----:R-:W-:Y:S02]  /*1f9e0*/  @!P2 LEA R8, P3, R37, R14.reuse, 0x2 ;  /* 0x0000000e2508a211 */ /* 0x082fe400078610ff */
        /* <DEDUP_REMOVED lines=9> */
[----:B------:R-:W2:Y:S01]  /*1fa80*/  LDL R36, [R1+0xc0] ;  /* 0x0000c00001247983 */ /* 0x000ea20000100800 */
[----:B------:R-:W-:-:S04]  /*1fa90*/  LEA R14, P0, R0, R14, 0x2 ;  /* 0x0000000e000e7211 */ /* 0x000fc800078010ff */
[----:B--2---:R-:W-:-:S05]  /*1faa0*/  LEA.HI.X R15, R0, R3, R36, 0x2, P0 ;  /* 0x00000003000f7211 */ /* 0x004fca00000f1424 */
[----:B------:R4:W-:Y:S01]  /*1fab0*/  ST.E.64 desc[UR60][R14.64], R66 ;  /* 0x000000420e007985 */ /* 0x0009e2000c101b3c */
[----:B------:R-:W-:Y:S05]  /*1fac0*/  BRA `(.L_x_6558) ;  /* 0x0000000c00787947 */ /* 0x000fea0003800000 */
.L_x_6544:
[----:B-1----:R-:W2:Y:S01]  /*1fad0*/  LDL.LU R4, [R1+0x98] ;  /* 0x0000980001047983 */ /* 0x002ea20000300800 */
[----:B------:R-:W-:Y:S01]  /*1fae0*/  ULDC.64 UR6, c[0x0][0xc08] ;  /* 0x0003020000067ab9 */ /* 0x000fe20000000a00 */
[----:B------:R-:W-:Y:S02]  /*1faf0*/  ULDC.64 UR4, c[0x0][0xc00] ;  /* 0x0003000000047ab9 */ /* 0x000fe40000000a00 */
[----:B------:R-:W3:Y:S01]  /*1fb00*/  LDL.LU R0, [R1+0x9c] ;  /* 0x00009c0001007983 */ /* 0x000ee20000300800 */
[----:B------:R-:W-:Y:S01]  /*1fb10*/  ISETP.NE.U32.AND P1, PT, RZ, UR6, PT ;  /* 0x00000006ff007c0c */ /* 0x000fe2000bf25070 */
[----:B------:R-:W-:Y:S01]  /*1fb20*/  IMAD.MOV.U32 R13, RZ, RZ, RZ ;  /* 0x000000ffff0d7224 */ /* 0x000fe200078e00ff */
[----:B------:R-:W-:Y:S01]  /*1fb30*/  ISETP.NE.U32.AND P0, PT, RZ, UR4, PT ;  /* 0x00000004ff007c0c */ /* 0x000fe2000bf05070 */
[----:B------:R-:W1:Y:S01]  /*1fb40*/  S2R R6, SR_TID.X ;  /* 0x0000000000067919 */ /* 0x000e620000002100 */
[----:B------:R-:W-:Y:S02]  /*1fb50*/  ISETP.NE.AND.EX P1, PT, RZ, UR7, PT, P1 ;  /* 0x00000007ff007c0c */ /* 0x000fe4000bf25310 */
[----:B------:R-:W-:-:S02]  /*1fb60*/  ISETP.NE.AND.EX P0, PT, RZ, UR5, PT, P0 ;  /* 0x00000005ff007c0c */ /* 0x000fc4000bf05300 */
[----:B--2---:R-:W-:Y:S01]  /*1fb70*/  IADD3 R2, P2, R4, UR4, RZ ;  /* 0x0000000404027c10 */ /* 0x004fe2000ff5e0ff */
[----:B------:R-:W-:-:S03]  /*1fb80*/  ULDC UR4, c[0x0][0xa88] ;  /* 0x0002a20000047ab9 */ /* 0x000fc60000000800 */
[----:B---3--:R-:W-:-:S05]  /*1fb90*/  IADD3.X R3, R0, UR5, RZ, P2, !PT ;  /* 0x0000000500037c10 */ /* 0x008fca00097fe4ff */
[----:B------:R-:W-:Y:S01]  /*1fba0*/  @P1 IADD3 R4, P2, R4, UR6, RZ ;  /* 0x0000000604041c10 */ /* 0x000fe2000ff5e0ff */
[----:B------:R-:W-:Y:S01]  /*1fbb0*/  IMAD.U32 R20, RZ, RZ, UR4 ;  /* 0x00000004ff147e24 */ /* 0x000fe2000f8e00ff */
[----:B------:R2:W5:Y:S02]  /*1fbc0*/  @P0 LDG.E R13, desc[UR60][R2.64] ;  /* 0x0000003c020d0981 */ /* 0x000564000c1e1900 */
[----:B0-----:R-:W-:Y:S01]  /*1fbd0*/  @P1 IADD3.X R5, R0, UR7, RZ, P2, !PT ;  /* 0x0000000700051c10 */ /* 0x001fe200097fe4ff */
[----:B-1----:R-:W-:-:S04]  /*1fbe0*/  VIADD R26, R6, 0xffffff80 ;  /* 0xffffff80061a7836 */ /* 0x002fc80000000000 */
[----:B------:R2:W5:Y:S01]  /*1fbf0*/  @P1 LDG.E R20, desc[UR60][R4.64] ;  /* 0x0000003c04141981 */ /* 0x000562000c1e1900 */
[----:B------:R-:W-:Y:S02]  /*1fc00*/  ISETP.GT.AND P3, PT, R26, 0x7f, PT ;  /* 0x0000007f1a00780c */ /* 0x000fe40003f64270 */
[----:B------:R-:W-:Y:S01]  /*1fc10*/  ISETP.GT.AND P2, PT, R127, 0x1, PT ;  /* 0x000000017f00780c */ /* 0x000fe20003f44270 */
[----:B------:R-:W-:-:S12]  /*1fc20*/  @P1 BRA `(.L_x_6563) ;  /* 0x0000000000101947 */ /* 0x000fd80003800000 */
[----:B------:R-:W-:Y:S05]  /*1fc30*/  @!P0 BRA `(.L_x_6563) ;  /* 0x00000000000c8947 */ /* 0x000fea0003800000 */
[----:B--2---:R-:W2:Y:S04]  /*1fc40*/  LDG.E R5, desc[UR60][R2.64] ;  /* 0x0000003c02057981 */ /* 0x004ea8000c1e1900 */
[----:B-----5:R-:W2:Y:S02]  /*1fc50*/  LDG.E R20, desc[UR60][R2.64+0x4] ;  /* 0x0000043c02147981 */ /* 0x020ea4000c1e1900 */
[----:B--2---:R-:W-:-:S07]  /*1fc60*/  IADD3 R20, -R5, R20, RZ ;  /* 0x0000001405147210 */ /* 0x004fce0007ffe1ff */
.L_x_6563:
[----:B------:R-:W3:Y:S04]  /*1fc70*/  LDL.LU R0, [R1+0xa0] ;  /* 0x0000a00001007983 */ /* 0x000ee80000300800 */
[----:B--2---:R-:W2:Y:S01]  /*1fc80*/  LDL.LU R2, [R1+0x84] ;  /* 0x0000840001027983 */ /* 0x004ea20000300800 */
[----:B------:R-:W-:Y:S01]  /*1fc90*/  BSSY B1, `(.L_x_6564) ;  /* 0x0000039000017945 */ /* 0x000fe20003800000 */
[----:B-----5:R-:W-:Y:S02]  /*1fca0*/  SHF.R.S32.HI R12, RZ, 0x1f, R13 ;  /* 0x0000001fff0c7819 */ /* 0x020fe4000001140d */
[----:B---3--:R-:W-:Y:S02]  /*1fcb0*/  SEL R14, R0, RZ, !P0 ;  /* 0x000000ff000e7207 */ /* 0x008fe40004000000 */
[----:B--2---:R-:W-:Y:S01]  /*1fcc0*/  SEL R21, R2, RZ, !P0 ;  /* 0x000000ff02157207 */ /* 0x004fe20004000000 */
[----:B------:R-:W-:Y:S06]  /*1fcd0*/  @P3 BRA `(.L_x_6565) ;  /* 0x0000000000d03947 */ /* 0x000fec0003800000 */
[----:B------:R-:W2:Y:S01]  /*1fce0*/  LDL R0, [R1+0xa4] ;  /* 0x0000a40001007983 */ /* 0x000ea20000100800 */
[----:B------:R-:W0:Y:S02]  /*1fcf0*/  LDC R27, c[0x0][0xbe8] ;  /* 0x0002fa00ff1b7b82 */ /* 0x000e240000000800 */
[----:B0-----:R-:W-:Y:S02]  /*1fd00*/  IMAD R2, R20, R27, RZ ;  /* 0x0000001b14027224 */ /* 0x001fe400078e02ff */
[----:B--2---:R-:W-:-:S04]  /*1fd10*/  IMAD R0, R0, 0x80, R6 ;  /* 0x0000008000007824 */ /* 0x004fc800078e0206 */
[----:B------:R-:W-:-:S05]  /*1fd20*/  VIADD R25, R0, 0xffffff80 ;  /* 0xffffff8000197836 */ /* 0x000fca0000000000 */
[----:B------:R-:W-:-:S13]  /*1fd30*/  ISETP.GE.AND P0, PT, R25, R2, PT ;  /* 0x000000021900720c */ /* 0x000fda0003f06270 */
[----:B------:R-:W-:Y:S05]  /*1fd40*/  @P0 BRA `(.L_x_6565) ;  /* 0x0000000000b40947 */ /* 0x000fea0003800000 */
[----:B------:R-:W2:Y:S01]  /*1fd50*/  LDL R10, [R1+0x74] ;  /* 0x00007400010a7983 */ /* 0x000ea20000100800 */
[----:B------:R-:W-:Y:S01]  /*1fd60*/  IMAD.MOV.U32 R0, RZ, RZ, 0x9b8 ;  /* 0x000009b8ff007424 */ /* 0x000fe200078e00ff */
[----:B------:R-:W-:Y:S01]  /*1fd70*/  ISETP.GT.AND P3, PT, R127, 0x1, PT ;  /* 0x000000017f00780c */ /* 0x000fe20003f64270 */
[----:B------:R-:W0:Y:S01]  /*1fd80*/  LDC.64 R28, c[0x0][0xba8] ;  /* 0x0002ea00ff1c7b82 */ /* 0x000e220000000a00 */
[----:B------:R-:W3:Y:S01]  /*1fd90*/  LDL.LU R30, [R1+0xa8] ;  /* 0x0000a800011e7983 */ /* 0x000ee20000300800 */
[----:B------:R-:W-:Y:S01]  /*1fda0*/  ISETP.NE.AND P0, PT, R27, 0x1, PT ;  /* 0x000000011b00780c */ /* 0x000fe20003f05270 */
[----:B------:R-:W-:Y:S01]  /*1fdb0*/  IMAD.MOV.U32 R15, RZ, RZ, R25 ;  /* 0x000000ffff0f7224 */ /* 0x000fe200078e0019 */
[----:B------:R-:W-:-:S04]  /*1fdc0*/  SEL R24, R0, 0x978, P3 ;  /* 0x0000097800187807 */ /* 0x000fc80001800000 */
[----:B------:R-:W1:Y:S08]  /*1fdd0*/  LDC.64 R6, c[0x0][R24+0x220] ;  /* 0x0000880018067b82 */ /* 0x000e700000000a00 */
[----:B------:R-:W2:Y:S08]  /*1fde0*/  LDC.64 R2, c[0x0][R24+0x218] ;  /* 0x0000860018027b82 */ /* 0x000eb00000000a00 */
[----:B------:R-:W4:Y:S08]  /*1fdf0*/  LDC.64 R8, c[0x0][R24+0x228] ;  /* 0x00008a0018087b82 */ /* 0x000f300000000a00 */
[----:B------:R-:W5:Y:S08]  /*1fe00*/  LDC.64 R4, c[0x0][R24+0x210] ;  /* 0x0000840018047b82 */ /* 0x000f700000000a00 */
[----:B------:R-:W4:Y:S08]  /*1fe10*/  @P0 LDC R0, c[0x0][0xbec] ;  /* 0x0002fb00ff000b82 */ /* 0x000f300000000800 */
[----:B------:R-:W5:Y:S01]  /*1fe20*/  @P0 LDC R33, c[0x0][0xbf0] ;  /* 0x0002fc00ff210b82 */ /* 0x000f620000000800 */
[----:B-1----:R-:W-:-:S07]  /*1fe30*/  IMAD R7, R7, R21, RZ ;  /* 0x0000001507077224 */ /* 0x002fce00078e02ff */
[----:B0-----:R-:W0:Y:S01]  /*1fe40*/  @!P3 LDC R28, c[0x0][0xb50] ;  /* 0x0002d400ff1cbb82 */ /* 0x001e220000000800 */
[----:B------:R-:W-:Y:S02]  /*1fe50*/  IMAD R7, R6, R14, R7 ;  /* 0x0000000e06077224 */ /* 0x000fe400078e0207 */
[----:B----4-:R-:W-:-:S05]  /*1fe60*/  @P0 IMAD.HI.U32 R0, R25, R0, RZ ;  /* 0x0000000019000227 */ /* 0x010fca00078e00ff */
[----:B------:R-:W1:Y:S01]  /*1fe70*/  @!P3 LDC R29, c[0x0][0xb54] ;  /* 0x0002d500ff1dbb82 */ /* 0x000e620000000800 */
[----:B-----5:R-:W-:-:S05]  /*1fe80*/  @P0 SHF.R.U32.HI R15, RZ, R33, R0 ;  /* 0x00000021ff0f0219 */ /* 0x020fca0000011600 */
[----:B------:R-:W-:Y:S02]  /*1fe90*/  IMAD.MOV R0, RZ, RZ, -R15 ;  /* 0x000000ffff007224 */ /* 0x000fe400078e0a0f */
[-C--:B--2---:R-:W-:Y:S02]  /*1fea0*/  IMAD R31, R3, R10.reuse, RZ ;  /* 0x0000000a031f7224 */ /* 0x084fe400078e02ff */
[----:B------:R-:W-:Y:S01]  /*1feb0*/  IMAD.WIDE.U32 R10, R2, R10, RZ ;  /* 0x0000000a020a7225 */ /* 0x000fe200078e00ff */
[----:B---3--:R-:W-:-:S03]  /*1fec0*/  SEL R33, R30, RZ, P3 ;  /* 0x000000ff1e217207 */ /* 0x008fc60001800000 */
[----:B------:R-:W-:Y:S01]  /*1fed0*/  IMAD.WIDE.U32 R2, R6, R21, RZ ;  /* 0x0000001506027225 */ /* 0x000fe200078e00ff */
[----:B------:R-:W-:-:S03]  /*1fee0*/  IADD3 R11, R31, R11, RZ ;  /* 0x0000000b1f0b7210 */ /* 0x000fc60007ffe0ff */
[----:B------:R-:W-:Y:S01]  /*1fef0*/  IMAD.IADD R6, R3, 0x1, R7 ;  /* 0x0000000103067824 */ /* 0x000fe200078e0207 */
[----:B------:R-:W-:Y:S01]  /*1ff00*/  IADD3 R10, P0, P1, R2, R10, R13 ;  /* 0x0000000a020a7210 */ /* 0x000fe2000791e00d */
        /* <DEDUP_REMOVED lines=9> */
[----:B------:R-:W-:-:S04]  /*1ffa0*/  IMAD R0, R5, R7, RZ ;  /* 0x0000000705007224 */ /* 0x000fc800078e02ff */
[C---:B------:R-:W-:Y:S02]  /*1ffb0*/  IMAD R9, R4.reuse, R9, R0 ;  /* 0x0000000904097224 */ /* 0x040fe400078e0200 */
[----:B------:R-:W-:-:S04]  /*1ffc0*/  IMAD.WIDE.U32 R2, R4, R7, R2 ;  /* 0x0000000704027225 */ /* 0x000fc800078e0002 */
[----:B------:R-:W-:Y:S01]  /*1ffd0*/  IMAD.IADD R0, R3, 0x1, R9 ;  /* 0x0000000103007824 */ /* 0x000fe200078e0209 */
[C---:B0-----:R-:W-:Y:S02]  /*1ffe0*/  LEA R4, P0, R2.reuse, R28, 0x2 ;  /* 0x0000001c02047211 */ /* 0x041fe400078010ff */
[----:B------:R-:W-:Y:S02]  /*1fff0*/  MOV R3, 0xff800000 ;  /* 0xff80000000037802 */ /* 0x000fe40000000f00 */
[----:B-1----:R-:W-:-:S05]  /*20000*/  LEA.HI.X R5, R2, R29, R0, 0x2, P0 ;  /* 0x0000001d02057211 */ /* 0x002fca00000f1400 */
[----:B------:R0:W-:Y:S04]  /*20010*/  STG.E desc[UR60][R4.64], R3 ;  /* 0x0000000304007986 */ /* 0x0001e8000c10193c */
.L_x_6565:
[----:B------:R-:W-:Y:S05]  /*20020*/  BSYNC B1 ;  /* 0x0000000000017941 */ /* 0x000fea0003800000 */
.L_x_6564:
[----:B------:R-:W-:Y:S05]  /*20030*/  @P2 BRA `(.L_x_6558) ;  /* 0x00000008001c2947 */ /* 0x000fea0003800000 */
[----:B------:R-:W2:Y:S01]  /*20040*/  LDL.LU R10, [R1+0x74] ;  /* 0x00007400010a7983 */ /* 0x000ea20000300800 */
[----:B------:R-:W1:Y:S01]  /*20050*/  LDC R25, c[0x0][0xbe8] ;  /* 0x0002fa00ff197b82 */ /* 0x000e620000000800 */
[--C-:B------:R-:W-:Y:S01]  /*20060*/  SHF.R.S32.HI R9, RZ, 0x1f, R26.reuse ;  /* 0x0000001fff097819 */ /* 0x100fe2000001141a */
[----:B------:R-:W-:Y:S01]  /*20070*/  ULDC.64 UR4, c[0x0][0xaa0] ;  /* 0x0002a80000047ab9 */ /* 0x000fe20000000a00 */
[----:B------:R-:W3:Y:S01]  /*20080*/  LDL R6, [R1+0xa4] ;  /* 0x0000a40001067983 */ /* 0x000ee20000100800 */
[----:B------:R-:W-:Y:S01]  /*20090*/  SHF.R.S32.HI R8, RZ, 0x1f, R26 ;  /* 0x0000001fff087819 */ /* 0x000fe2000001141a */
[----:B------:R-:W-:Y:S01]  /*200a0*/  IMAD R0, R12, UR4, RZ ;  /* 0x000000040c007c24 */ /* 0x000fe2000f8e02ff */
[-C--:B------:R-:W-:Y:S01]  /*200b0*/  LEA.HI R9, R9, R26.reuse, RZ, 0x3 ;  /* 0x0000001a09097211 */ /* 0x080fe200078f18ff */
[----:B0-----:R-:W-:Y:S01]  /*200c0*/  IMAD.WIDE.U32 R2, R13, UR4, RZ ;  /* 0x000000040d027c25 */ /* 0x001fe2000f8e00ff */
[----:B------:R-:W-:Y:S01]  /*200d0*/  LEA.HI R8, R8, R26, RZ, 0x3 ;  /* 0x0000001a08087211 */ /* 0x000fe200078f18ff */
[----:B------:R-:W-:Y:S01]  /*200e0*/  ULDC.64 UR6, c[0x0][0xaf0] ;  /* 0x0002bc0000067ab9 */ /* 0x000fe20000000a00 */
[----:B------:R-:W-:Y:S01]  /*200f0*/  LOP3.LUT R9, R9, 0xfffffff8, RZ, 0xc0, !PT ;  /* 0xfffffff809097812 */ /* 0x000fe200078ec0ff */
[----:B------:R-:W-:Y:S01]  /*20100*/  IMAD R5, R13, UR5, R0 ;  /* 0x000000050d057c24 */ /* 0x000fe2000f8e0200 */
[----:B------:R-:W-:Y:S01]  /*20110*/  SHF.R.S32.HI R8, RZ, 0x3, R8 ;  /* 0x00000003ff087819 */ /* 0x000fe20000011408 */
[----:B------:R-:W-:-:S02]  /*20120*/  ULDC.64 UR4, c[0x0][0xae8] ;  /* 0x0002ba0000047ab9 */ /* 0x000fc40000000a00 */
[----:B------:R-:W-:Y:S02]  /*20130*/  IMAD.IADD R9, R26, 0x1, -R9 ;  /* 0x000000011a097824 */ /* 0x000fe400078e0a09 */
[----:B------:R-:W-:Y:S02]  /*20140*/  IMAD.IADD R3, R3, 0x1, R5 ;  /* 0x0000000103037824 */ /* 0x000fe400078e0205 */
[----:B------:R-:W-:Y:S01]  /*20150*/  IMAD R0, R9, 0x20, R8 ;  /* 0x0000002009007824 */ /* 0x000fe200078e0208 */
[----:B-1----:R-:W-:-:S13]  /*20160*/  ISETP.NE.AND P0, PT, R25, 0x1, PT ;  /* 0x000000011900780c */ /* 0x002fda0003f05270 */
[----:B------:R-:W0:Y:S08]  /*20170*/  @P0 LDC R4, c[0x0][0xbec] ;  /* 0x0002fb00ff040b82 */ /* 0x000e300000000800 */
[----:B------:R-:W1:Y:S01]  /*20180*/  @P0 LDC R7, c[0x0][0xbf0] ;  /* 0x0002fc00ff070b82 */ /* 0x000e620000000800 */
[----:B--2---:R-:W-:-:S04]  /*20190*/  IMAD.WIDE.U32 R2, R10, UR4, R2 ;  /* 0x000000040a027c25 */ /* 0x004fc8000f8e0002 */
[----:B---3--:R-:W-:Y:S02]  /*201a0*/  IMAD R9, R6, 0x80, R0 ;  /* 0x0000008006097824 */ /* 0x008fe400078e0200 */
[----:B------:R-:W-:Y:S01]  /*201b0*/  IMAD R3, R10, UR5, R3 ;  /* 0x000000050a037c24 */ /* 0x000fe2000f8e0203 */
[----:B------:R-:W-:Y:S01]  /*201c0*/  ULDC.64 UR4, c[0x0][0xae0] ;  /* 0x0002b80000047ab9 */ /* 0x000fe20000000a00 */
[----:B0-----:R-:W-:Y:S01]  /*201d0*/  @P0 IMAD.HI.U32 R0, R9, R4, RZ ;  /* 0x0000000409000227 */ /* 0x001fe200078e00ff */
[----:B------:R-:W-:-:S03]  /*201e0*/  MOV R5, R9 ;  /* 0x0000000900057202 */ /* 0x000fc60000000f00 */
[----:B------:R-:W-:Y:S01]  /*201f0*/  IMAD R4, R14, UR6, RZ ;  /* 0x000000060e047c24 */ /* 0x000fe2000f8e02ff */
[----:B-1----:R-:W-:Y:S01]  /*20200*/  @P0 SHF.R.U32.HI R5, RZ, R7, R0 ;  /* 0x00000007ff050219 */ /* 0x002fe20000011600 */
[----:B------:R-:W-:-:S03]  /*20210*/  IMAD.WIDE.U32 R2, R21, UR6, R2 ;  /* 0x0000000615027c25 */ /* 0x000fc6000f8e0002 */
[--C-:B------:R-:W-:Y:S01]  /*20220*/  SHF.R.S32.HI R0, RZ, 0x1f, R5.reuse ;  /* 0x0000001fff007819 */ /* 0x100fe20000011405 */
[----:B------:R-:W-:Y:S02]  /*20230*/  IMAD R7, R21, UR7, R4 ;  /* 0x0000000715077c24 */ /* 0x000fe4000f8e0204 */
[----:B------:R-:W-:Y:S02]  /*20240*/  IMAD.MOV R4, RZ, RZ, -R5 ;  /* 0x000000ffff047224 */ /* 0x000fe400078e0a05 */
[----:B------:R-:W-:Y:S02]  /*20250*/  IMAD.IADD R3, R3, 0x1, R7 ;  /* 0x0000000103037824 */ /* 0x000fe400078e0207 */
[----:B------:R-:W-:Y:S02]  /*20260*/  IMAD R0, R0, UR4, RZ ;  /* 0x0000000400007c24 */ /* 0x000fe4000f8e02ff */
[----:B------:R-:W-:Y:S02]  /*20270*/  IMAD R7, R25, R4, R9 ;  /* 0x0000000419077224 */ /* 0x000fe400078e0209 */
[----:B------:R-:W-:-:S02]  /*20280*/  IMAD R9, R5, UR5, R0 ;  /* 0x0000000505097c24 */ /* 0x000fc4000f8e0200 */
[----:B------:R-:W-:Y:S01]  /*20290*/  IMAD.WIDE.U32 R2, R5, UR4, R2 ;  /* 0x0000000405027c25 */ /* 0x000fe2000f8e0002 */
        /* <DEDUP_REMOVED lines=14> */
.L_x_6813:
[----:B------:R-:W-:Y:S01]  /*20380*/  IMAD R25, R20, R25, RZ ;  /* 0x0000001914197224 */ /* 0x000fe200078e02ff */
[----:B------:R-:W-:Y:S01]  /*20390*/  LEA R6, R6, R8, 0x7 ;  /* 0x0000000806067211 */ /* 0x000fe200078e38ff */
[----:B------:R-:W-:Y:S03]  /*203a0*/  BSSY B1, `(.L_x_6567) ;  /* 0x0000010000017945 */ /* 0x000fe60003800000 */
[----:B------:R-:W-:-:S13]  /*203b0*/  ISETP.GE.AND P0, PT, R6, R25, PT ;  /* 0x000000190600720c */ /* 0x000fda0003f06270 */
[----:B------:R-:W-:Y:S05]  /*203c0*/  @P0 BRA `(.L_x_6568) ;  /* 0x0000000000340947 */ /* 0x000fea0003800000 */
[----:B------:R-:W3:Y:S01]  /*203d0*/  LDL R9, [R1+0x6c] ;  /* 0x00006c0001097983 */ /* 0x000ee20000100800 */
[----:B------:R-:W-:-:S03]  /*203e0*/  ULDC UR4, c[0x0][0xac8] ;  /* 0x0002b20000047ab9 */ /* 0x000fc60000000800 */
[----:B------:R-:W4:Y:S04]  /*203f0*/  LDL R7, [R1+0x90] ;  /* 0x0000900001077983 */ /* 0x000f280000100800 */
[----:B------:R-:W1:Y:S04]  /*20400*/  LDL R10, [R1+0xe4] ;  /* 0x0000e400010a7983 */ /* 0x000e680000100800 */
[----:B------:R-:W5:Y:S01]  /*20410*/  LDL R8, [R1+0xe0] ;  /* 0x0000e00001087983 */ /* 0x000f620000100800 */
[----:B---3--:R-:W-:Y:S02]  /*20420*/  ISETP.GE.AND P2, PT, R9, UR4, PT ;  /* 0x0000000409007c0c */ /* 0x008fe4000bf46270 */
[----:B----4-:R-:W-:-:S11]  /*20430*/  ISETP.GE.AND P3, PT, R7, UR4, PT ;  /* 0x0000000407007c0c */ /* 0x010fd6000bf66270 */
[-C--:B--2---:R-:W-:Y:S02]  /*20440*/  @!P2 LEA R4, P0, R9, R14.reuse, 0x1 ;  /* 0x0000000e0904a211 */ /* 0x084fe400078008ff */
[----:B------:R-:W-:Y:S02]  /*20450*/  @!P3 LEA R14, P1, R7, R14, 0x1 ;  /* 0x0000000e070eb211 */ /* 0x000fe400078208ff */
[-C--:B-1----:R-:W-:Y:S02]  /*20460*/  @!P2 LEA.HI.X R5, R9, R0.reuse, R10, 0x1, P0 ;  /* 0x000000000905a211 */ /* 0x082fe400000f0c0a */
[----:B-----5:R-:W-:-:S03]  /*20470*/  @!P3 LEA.HI.X R15, R7, R0, R8, 0x1, P1 ;  /* 0x00000000070fb211 */ /* 0x020fc600008f0c08 */
[----:B------:R3:W-:Y:S04]  /*20480*/  @!P2 ST.E.128 desc[UR60][R4.64], RZ ;  /* 0x000000ff0400a985 */ /* 0x0007e8000c101d3c */
[----:B------:R3:W-:Y:S02]  /*20490*/  @!P3 ST.E.128 desc[UR60][R14.64], RZ ;  /* 0x000000ff0e00b985 */ /* 0x0007e4000c101d3c */
.L_x_6568:
[----:B------:R-:W-:Y:S05]  /*204a0*/  BSYNC B1 ;  /* 0x0000000000017941 */ /* 0x000fea0003800000 */
.L_x_6567:
[----:B------:R-:W-:-:S03]  /*204b0*/  UMOV UR4, 0xffffffff ;  /* 0xffffffff00047882 */ /* 0x000fc60000000000 */
[----:B------:R-:W-:Y:S05]  /*204c0*/  BRA.DIV UR4, `(.L_x_6569) ;  /* 0x000000a604e07947 */ /* 0x000fea000b800000 */
[----:B-1----:R1:W4:Y:S04]  /*204d0*/  SHFL.IDX PT, R0, R3, 0x1, 0x181f ;  /* 0x00381f0003007f89 */ /* 0x00232800000e0000 */
[----:B--23--:R1:W2:Y:S02]  /*204e0*/  SHFL.IDX PT, R14, R2, 0x1, 0x181f ;  /* 0x00381f00020e7f89 */ /* 0x00c2a400000e0000 */
.L_x_6817:
[----:B------:R-:W-:Y:S01]  /*204f0*/  VIADD R4, R6, 0x20 ;  /* 0x0000002006047836 */ /* 0x000fe20000000000 */
[----:B------:R-:W-:Y:S04]  /*20500*/  BSSY B1, `(.L_x_6570) ;  /* 0x0000010000017945 */ /* 0x000fe80003800000 */
[----:B------:R-:W-:-:S13]  /*20510*/  ISETP.GE.AND P0, PT, R4, R25, PT ;  /* 0x000000190400720c */ /* 0x000fda0003f06270 */
[----:B------:R-:W-:Y:S05]  /*20520*/  @P0 BRA `(.L_x_6571) ;  /* 0x0000000000340947 */ /* 0x000fea0003800000 */
[----:B------:R-:W3:Y:S01]  /*20530*/  LDL R9, [R1+0x6c] ;  /* 0x00006c0001097983 */ /* 0x000ee20000100800 */
[----:B------:R-:W-:-:S03]  /*20540*/  ULDC UR4, c[0x0][0xac8] ;  /* 0x0002b20000047ab9 */ /* 0x000fc60000000800 */
[----:B------:R-:W5:Y:S04]  /*20550*/  LDL R7, [R1+0x90] ;  /* 0x0000900001077983 */ /* 0x000f680000100800 */
[----:B------:R-:W4:Y:S04]  /*20560*/  LDL R10, [R1+0xe4] ;  /* 0x0000e400010a7983 */ /* 0x000f280000100800 */
[----:B------:R-:W4:Y:S01]  /*20570*/  LDL R8, [R1+0xe0] ;  /* 0x0000e00001087983 */ /* 0x000f220000100800 */
[----:B---3--:R-:W-:Y:S02]  /*20580*/  ISETP.GE.AND P2, PT, R9, UR4, PT ;  /* 0x0000000409007c0c */ /* 0x008fe4000bf46270 */
[----:B-----5:R-:W-:-:S11]  /*20590*/  ISETP.GE.AND P3, PT, R7, UR4, PT ;  /* 0x0000000407007c0c */ /* 0x020fd6000bf66270 */
[-C--:B--2---:R-:W-:Y:S02]  /*205a0*/  @!P2 LEA R4, P0, R9, R14.reuse, 0x1 ;  /* 0x0000000e0904a211 */ /* 0x084fe400078008ff */
[----:B------:R-:W-:Y:S02]  /*205b0*/  @!P3 LEA R14, P1, R7, R14, 0x1 ;  /* 0x0000000e070eb211 */ /* 0x000fe400078208ff */
[-C--:B----4-:R-:W-:Y:S02]  /*205c0*/  @!P2 LEA.HI.X R5, R9, R0.reuse, R10, 0x1, P0 ;  /* 0x000000000905a211 */ /* 0x090fe400000f0c0a */
[----:B------:R-:W-:-:S03]  /*205d0*/  @!P3 LEA.HI.X R15, R7, R0, R8, 0x1, P1 ;  /* 0x00000000070fb211 */ /* 0x000fc600008f0c08 */
[----:B------:R3:W-:Y:S04]  /*205e0*/  @!P2 ST.E.128 desc[UR60][R4.64], RZ ;  /* 0x000000ff0400a985 */ /* 0x0007e8000c101d3c */
[----:B------:R3:W-:Y:S02]  /*205f0*/  @!P3 ST.E.128 desc[UR60][R14.64], RZ ;  /* 0x000000ff0e00b985 */ /* 0x0007e4000c101d3c */
.L_x_6571:
[----:B------:R-:W-:Y:S05]  /*20600*/  BSYNC B1 ;  /* 0x0000000000017941 */ /* 0x000fea0003800000 */
.L_x_6570:
[----:B------:R-:W-:-:S03]  /*20610*/  UMOV UR4, 0xffffffff ;  /* 0xffffffff00047882 */ /* 0x000fc60000000000 */
[----:B------:R-:W-:Y:S05]  /*20620*/  BRA.DIV UR4, `(.L_x_6572) ;  /* 0x000000a604d07947 */ /* 0x000fea000b800000 */
[----:B----4-:R4:W0:Y:S04]  /*20630*/  SHFL.IDX PT, R0, R3, 0x2, 0x181f ;  /* 0x00581f0003007f89 */ /* 0x01082800000e0000 */
[----:B--23--:R4:W2:Y:S02]  /*20640*/  SHFL.IDX PT, R14, R2, 0x2, 0x181f ;  /* 0x00581f00020e7f89 */ /* 0x00c8a400000e0000 */
.L_x_6821:
[----:B------:R-:W-:Y:S01]  /*20650*/  VIADD R4, R6, 0x40 ;  /* 0x0000004006047836 */ /* 0x000fe20000000000 */
[----:B------:R-:W-:Y:S04]  /*20660*/  BSSY B1, `(.L_x_6573) ;  /* 0x0000010000017945 */ /* 0x000fe80003800000 */
[----:B------:R-:W-:-:S13]  /*20670*/  ISETP.GE.AND P0, PT, R4, R25, PT ;  /* 0x000000190400720c */ /* 0x000fda0003f06270 */
[----:B------:R-:W-:Y:S05]  /*20680*/  @P0 BRA `(.L_x_6574) ;  /* 0x0000000000340947 */ /* 0x000fea0003800000 */
[----:B------:R-:W3:Y:S01]  /*20690*/  LDL R9, [R1+0x6c] ;  /* 0x00006c0001097983 */ /* 0x000ee20000100800 */
[----:B------:R-:W-:-:S03]  /*206a0*/  ULDC UR4, c[0x0][0xac8] ;  /* 0x0002b20000047ab9 */ /* 0x000fc60000000800 */
[----:B------:R-:W5:Y:S04]  /*206b0*/  LDL R7, [R1+0x90] ;  /* 0x0000900001077983 */ /* 0x000f680000100800 */
[----:B------:R-:W0:Y:S04]  /*206c0*/  LDL R10, [R1+0xe4] ;  /* 0x0000e400010a7983 */ /* 0x000e280000100800 */
[----:B------:R-:W4:Y:S01]  /*206d0*/  LDL R8, [R1+0xe0] ;  /* 0x0000e00001087983 */ /* 0x000f220000100800 */
[----:B---3--:R-:W-:Y:S02]  /*206e0*/  ISETP.GE.AND P2, PT, R9, UR4, PT ;  /* 0x0000000409007c0c */ /* 0x008fe4000bf46270 */
[----:B-----5:R-:W-:-:S11]  /*206f0*/  ISETP.GE.AND P3, PT, R7, UR4, PT ;  /* 0x0000000407007c0c */ /* 0x020fd6000bf66270 */
[-C--:B--2---:R-:W-:Y:S02]  /*20700*/  @!P2 LEA R4, P0, R9, R14.reuse, 0x1 ;  /* 0x0000000e0904a211 */ /* 0x084fe400078008ff */
[----:B------:R-:W-:Y:S02]  /*20710*/  @!P3 LEA R14, P1, R7, R14, 0x1 ;  /* 0x0000000e070eb211 */ /* 0x000fe400078208ff */
[-C--:B0-----:R-:W-:Y:S02]  /*20720*/  @!P2 LEA.HI.X R5, R9, R0.reuse, R10, 0x1, P0 ;  /* 0x000000000905a211 */ /* 0x081fe400000f0c0a */
[----:B----4-:R-:W-:-:S03]  /*20730*/  @!P3 LEA.HI.X R15, R7, R0, R8, 0x1, P1 ;  /* 0x00000000070fb211 */ /* 0x010fc600008f0c08 */
[----:B------:R3:W-:Y:S04]  /*20740*/  @!P2 ST.E.128 desc[UR60][R4.64], RZ ;  /* 0x000000ff0400a985 */ /* 0x0007e8000c101d3c */
[----:B------:R3:W-:Y:S02]  /*20750*/  @!P3 ST.E.128 desc[UR60][R14.64], RZ ;  /* 0x000000ff0e00b985 */ /* 0x0007e4000c101d3c */
.L_x_6574:
[----:B------:R-:W-:Y:S05]  /*20760*/  BSYNC B1 ;  /* 0x0000000000017941 */ /* 0x000fea0003800000 */
.L_x_6573:
[----:B------:R-:W-:-:S03]  /*20770*/  UMOV UR4, 0xffffffff ;  /* 0xffffffff00047882 */ /* 0x000fc60000000000 */
[----:B------:R-:W-:Y:S05]  /*20780*/  BRA.DIV UR4, `(.L_x_6575) ;  /* 0x000000a604c07947 */ /* 0x000fea000b800000 */
[----:B0-----:R0:W0:Y:S04]  /*20790*/  SHFL.IDX PT, R0, R3, 0x3, 0x181f ;  /* 0x00781f0003007f89 */ /* 0x00102800000e0000 */
[----:B--23--:R2:W3:Y:S02]  /*207a0*/  SHFL.IDX PT, R14, R2, 0x3, 0x181f ;  /* 0x00781f00020e7f89 */ /* 0x00c4e400000e0000 */
.L_x_6825:
[----:B-12-4-:R-:W-:-:S05]  /*207b0*/  VIADD R2, R6, 0x60 ;  /* 0x0000006006027836 */ /* 0x016fca0000000000 */
[----:B------:R-:W-:-:S13]  /*207c0*/  ISETP.GE.AND P0, PT, R2, R25, PT ;  /* 0x000000190200720c */ /* 0x000fda0003f06270 */
[----:B------:R-:W-:Y:S05]  /*207d0*/  @P0 BRA `(.L_x_6558) ;  /* 0x0000000000340947 */ /* 0x000fea0003800000 */
[----:B------:R-:W2:Y:S01]  /*207e0*/  LDL R7, [R1+0x6c] ;  /* 0x00006c0001077983 */ /* 0x000ea20000100800 */
[----:B------:R-:W-:-:S03]  /*207f0*/  ULDC UR4, c[0x0][0xac8] ;  /* 0x0002b20000047ab9 */ /* 0x000fc60000000800 */
[----:B------:R-:W4:Y:S04]  /*20800*/  LDL R4, [R1+0x90] ;  /* 0x0000900001047983 */ /* 0x000f280000100800 */
[----:B------:R-:W0:Y:S04]  /*20810*/  LDL R8, [R1+0xe4] ;  /* 0x0000e40001087983 */ /* 0x000e280000100800 */
[----:B------:R-:W5:Y:S01]  /*20820*/  LDL R5, [R1+0xe0] ;  /* 0x0000e00001057983 */ /* 0x000f620000100800 */
[----:B--2---:R-:W-:Y:S02]  /*20830*/  ISETP.GE.AND P2, PT, R7, UR4, PT ;  /* 0x0000000407007c0c */ /* 0x004fe4000bf46270 */
[----:B----4-:R-:W-:-:S11]  /*20840*/  ISETP.GE.AND P3, PT, R4, UR4, PT ;  /* 0x0000000404007c0c */ /* 0x010fd6000bf66270 */
[CC--:B---3--:R-:W-:Y:S02]  /*20850*/  @!P2 LEA R2, P0, R7.reuse, R14.reuse, 0x1 ;  /* 0x0000000e0702a211 */ /* 0x0c8fe400078008ff */
[C---:B------:R-:W-:Y:S02]  /*20860*/  @!P3 LEA R14, P1, R4.reuse, R14, 0x1 ;  /* 0x0000000e040eb211 */ /* 0x040fe400078208ff */
[-C--:B0-----:R-:W-:Y:S02]  /*20870*/  @!P2 LEA.HI.X R3, R7, R0.reuse, R8, 0x1, P0 ;  /* 0x000000000703a211 */ /* 0x081fe400000f0c08 */
[----:B-----5:R-:W-:-:S03]  /*20880*/  @!P3 LEA.HI.X R15, R4, R0, R5, 0x1, P1 ;  /* 0x00000000040fb211 */ /* 0x020fc600008f0c05 */
[----:B------:R1:W-:Y:S04]  /*20890*/  @!P2 ST.E.128 desc[UR60][R2.64], RZ ;  /* 0x000000ff0200a985 */ /* 0x0003e8000c101d3c */
[----:B------:R1:W-:Y:S02]  /*208a0*/  @!P3 ST.E.128 desc[UR60][R14.64], RZ ;  /* 0x000000ff0e00b985 */ /* 0x0003e4000c101d3c */
.L_x_6558:
[----:B------:R-:W-:Y:S05]  /*208b0*/  BSYNC B0 ;  /* 0x0000000000007941 */ /* 0x000fea0003800000 */
.L_x_6543:
[----:B------:R-:W-:Y:S02]  /*208c0*/  ULDC UR4, c[0x0][0xc3c] ;  /* 0x00030f0000047ab9 */ /* 0x000fe40000000800 */
[----:B------:R-:W-:-:S13]  /*208d0*/  ISETP.GE.AND P0, PT, R123, UR4, PT ;  /* 0x000000047b007c0c */ /* 0x000fda000bf06270 */
[----:B------:R-:W-:Y:S05]  /*208e0*/  @!P0 BRA `(.L_x_6576) ;  /* 0xfffffe0800a48947 */ /* 0x000fea000383ffff */
[----:B------:R-:W-:Y:S05]  /*208f0*/  BRA `(.L_x_6392) ;  /* 0x0000007400bc7947 */ /* 0x000fea0003800000 */
.L_x_6390:
        /* <DEDUP_REMOVED lines=20> */
.L_x_6577:
[----:B------:R-:W1:Y:S01]  /*20a40*/  S2R R0, SR_TID.X ;  /* 0x0000000000007919 */ /* 0x000e620000002100 */
[----:B------:R-:W-:Y:S01]  /*20a50*/  ULDC UR4, c[0x0][0xc3c] ;  /* 0x00030f0000047ab9 */ /* 0x000fe20000000800 */
[----:B------:R-:W-:Y:S01]  /*20a60*/  MOV R9, RZ ;  /* 0x000000ff00097202 */ /* 0x000fe20000000f00 */
        /* <DEDUP_REMOVED lines=41> */
.L_x_6581:
[----:B------:R-:W0:Y:S01]  /*20d00*/  LDC R2, c[0x0][0xc3c] ;  /* 0x00030f00ff027b82 */ /* 0x000e220000000800 */
[----:B------:R-:W-:Y:S01]  /*20d10*/  ULDC UR7, c[0x0][0xc3c] ;  /* 0x00030f0000077ab9 */ /* 0x000fe20000000800 */
[----:B------:R-:W-:Y:S01]  /*20d20*/  UIADD3 UR4, UR4, 0x1f, URZ ;  /* 0x0000001f04047890 */ /* 0x000fe2000fffe03f */
[----:B------:R-:W-:-:S05]  /*20d30*/  IMAD.U32 R3, RZ, RZ, UR7 ;  /* 0x00000007ff037e24 */ /* 0x000fca000f8e00ff */
[----:B------:R1:W-:Y:S01]  /*20d40*/  STL [R1+0xc], R3 ;  /* 0x00000c0301007387 */ /* 0x0003e20000100800 */
[----:B0-----:R-:W-:-:S13]  /*20d50*/  ISETP.LE.AND P6, PT, R2, UR4, PT ;  /* 0x0000000402007c0c */ /* 0x001fda000bfc3270 */
[----:B-1----:R-:W-:Y:S05]  /*20d60*/  @P6 BRA `(.L_x_6580) ;  /* 0x0000000400a46947 */ /* 0x002fea0003800000 */
[----:B------:R-:W-:Y:S01]  /*20d70*/  VIADD R9, R0, UR4 ;  /* 0x0000000400097c36 */ /* 0x000fe20008000000 */
[----:B------:R-:W-:-:S04]  /*20d80*/  MOV R6, RZ ;  /* 0x000000ff00067202 */ /* 0x000fc80000000f00 */
        /* <DEDUP_REMOVED lines=29> */
.L_x_6579:
[----:B------:R-:W-:Y:S02]  /*20f60*/  IMAD.IADD R11, R7, 0x1, -R4 ;  /* 0x00000001070b7824 */ /* 0x000fe400078e0a04 */
[----:B------:R-:W-:Y:S02]  /*20f70*/  IMAD.MOV.U32 R12, RZ, RZ, RZ ;  /* 0x000000ffff0c7224 */ /* 0x000fe400078e00ff */
[----:B------:R-:W-:-:S05]  /*20f80*/  IMAD R3, R2, UR5, R11 ;  /* 0x0000000502037c24 */ /* 0x000fca000f8e020b */
[----:B------:R-:W-:-:S13]  /*20f90*/  ISETP.GT.AND P0, PT, R3, UR6, PT ;  /* 0x0000000603007c0c */ /* 0x000fda000bf04270 */
[----:B------:R-:W-:-:S04]  /*20fa0*/  VOTE.ANY R10, PT, !P0 ;  /* 0x00000000000a7806 */ /* 0x000fc800040e0100 */
[----:B------:R-:W0:Y:S01]  /*20fb0*/  POPC R5, R10 ;  /* 0x0000000a00057309 */ /* 0x000e220000000000 */
[----:B------:R-:W-:Y:S01]  /*20fc0*/  ISETP.NE.AND P0, PT, R10, RZ, PT ;  /* 0x000000ff0a00720c */ /* 0x000fe20003f05270 */
[----:B0-----:R-:W0:Y:S04]  /*20fd0*/  SHFL.IDX PT, R6, R6, R5, 0x1f ;  /* 0x00001f0506067589 */ /* 0x001e2800000e0000 */
        /* <DEDUP_REMOVED lines=8> */
[----:B0-----:R-:W-:Y:S01]  /*21060*/  IADD3 R15, RZ, -R3, RZ ;  /* 0x80000003ff0f7210 */ /* 0x001fe20007ffe0ff */
[----:B------:R-:W-:Y:S06]  /*21070*/  @!P0 BRA `(.L_x_6582) ;  /* 0x0000000000088947 */ /* 0x000fec0003800000 */
[----:B------:R-:W-:-:S05]  /*21080*/  VIADD R9, R5, 0xffffffff ;  /* 0xffffffff05097836 */ /* 0x000fca0000000000 */
[----:B------:R0:W1:Y:S02]  /*21090*/  SHFL.IDX PT, R12, R2, R9, 0x1f ;  /* 0x00001f09020c7589 */ /* 0x00006400000e0000 */
.L_x_6582:
        /* <DEDUP_REMOVED lines=10> */
[----:B0-----:R-:W-:Y:S01]  /*21140*/  IMAD.HI.U32 R11, R2, R13, RZ ;  /* 0x0000000d020b7227 */ /* 0x001fe200078e00ff */
[----:B-1----:R-:W-:-:S03]  /*21150*/  IADD3 R3, R10, 0xffffffe, RZ ;  /* 0x0ffffffe0a037810 */ /* 0x002fc60007ffe0ff */
[----:B------:R-:W-:-:S03]  /*21160*/  IMAD R13, R11, R12, R13 ;  /* 0x0000000c0b0d7224 */ /* 0x000fc600078e020d */
[----:B------:R-:W0:Y:S02]  /*21170*/  F2I.FTZ.U32.TRUNC.NTZ R3, R3 ;  /* 0x0000000300037305 */ /* 0x000e24000021f000 */
        /* <DEDUP_REMOVED lines=10> */
[----:B------:R-:W-:Y:S02]  /*21220*/  ISETP.GE.AND P2, PT, R2, RZ, PT ;  /* 0x000000ff0200720c */ /* 0x000fe40003f46270 */
[----:B------:R-:W-:Y:S02]  /*21230*/  @P0 IADD3 R11, R11, 0x1, RZ ;  /* 0x000000010b0b0810 */ /* 0x000fe40007ffe0ff */
[----:B------:R-:W-:-:S05]  /*21240*/  IABS R2, R8 ;  /* 0x0000000800027213 */ /* 0x000fca0000000000 */
[----:B------:R-:W-:-:S04]  /*21250*/  IMAD.MOV R2, RZ, RZ, -R2 ;  /* 0x000000ffff027224 */ /* 0x000fc800078e0a02 */
[----:B------:R-:W-:Y:S01]  /*21260*/  @!P2 IMAD.MOV R11, RZ, RZ, -R11 ;  /* 0x000000ffff0ba224 */ /* 0x000fe200078e0a0b */
[----:B------:R-:W-:-:S04]  /*21270*/  @!P1 LOP3.LUT R11, RZ, R6, RZ, 0x33, !PT ;  /* 0x00000006ff0b9212 */ /* 0x000fc800078e33ff */
[-C--:B------:R-:W-:Y:S01]  /*21280*/  IABS R3, R11.reuse ;  /* 0x0000000b00037213 */ /* 0x080fe20000000000 */
[----:B------:R-:W-:-:S04]  /*21290*/  IMAD R6, R6, R11, RZ ;  /* 0x0000000b06067224 */ /* 0x000fc800078e02ff */
[----:B------:R-:W-:-:S04]  /*212a0*/  IMAD.HI.U32 R4, R4, R3, RZ ;  /* 0x0000000304047227 */ /* 0x000fc800078e00ff */
[----:B------:R-:W-:Y:S02]  /*212b0*/  IMAD R2, R4, R2, R3 ;  /* 0x0000000204027224 */ /* 0x000fe400078e0203 */
[----:B------:R-:W-:-:S03]  /*212c0*/  IMAD.IADD R6, R9, 0x1, -R6 ;  /* 0x0000000109067824 */ /* 0x000fc600078e0a06 */
[----:B------:R-:W-:Y:S02]  /*212d0*/  ISETP.GT.U32.AND P1, PT, R7, R2, PT ;  /* 0x000000020700720c */ /* 0x000fe40003f24070 */
[----:B------:R1:W-:Y:S11]  /*212e0*/  STL [R1+0x4], R6 ;  /* 0x0000040601007387 */ /* 0x0003f60000100800 */
[----:B------:R-:W-:-:S02]  /*212f0*/  @!P1 IMAD.IADD R2, R2, 0x1, -R7 ;  /* 0x0000000102029824 */ /* 0x000fc400078e0a07 */
[----:B------:R-:W-:Y:S01]  /*21300*/  @!P1 VIADD R4, R4, 0x1 ;  /* 0x0000000104049836 */ /* 0x000fe20000000000 */
[----:B------:R-:W-:Y:S02]  /*21310*/  ISETP.NE.AND P1, PT, R8, RZ, PT ;  /* 0x000000ff0800720c */ /* 0x000fe40003f25270 */
[----:B------:R-:W-:Y:S02]  /*21320*/  ISETP.GE.U32.AND P0, PT, R2, R7, PT ;  /* 0x000000070200720c */ /* 0x000fe40003f06070 */
[----:B------:R-:W-:-:S04]  /*21330*/  LOP3.LUT R2, R11, R8, RZ, 0x3c, !PT ;  /* 0x000000080b027212 */ /* 0x000fc800078e3cff */
[----:B------:R-:W-:-:S07]  /*21340*/  ISETP.GE.AND P2, PT, R2, RZ, PT ;  /* 0x000000ff0200720c */ /* 0x000fce0003f46270 */
[----:B------:R-:W-:-:S06]  /*21350*/  @P0 IADD3 R4, R4, 0x1, RZ ;  /* 0x0000000104040810 */ /* 0x000fcc0007ffe0ff */
[----:B------:R-:W-:Y:S01]  /*21360*/  @!P2 IMAD.MOV R4, RZ, RZ, -R4 ;  /* 0x000000ffff04a224 */ /* 0x000fe200078e0a04 */
[----:B------:R-:W-:-:S05]  /*21370*/  @!P1 LOP3.LUT R4, RZ, R8, RZ, 0x33, !PT ;  /* 0x00000008ff049212 */ /* 0x000fca00078e33ff */
[--C-:B------:R-:W-:Y:S02]  /*21380*/  IMAD.MOV R2, RZ, RZ, -R4.reuse ;  /* 0x000000ffff027224 */ /* 0x100fe400078e0a04 */
[C---:B------:R-:W-:Y:S02]  /*21390*/  IMAD R4, R8.reuse, 0x1000000, R4 ;  /* 0x0100000008047824 */ /* 0x040fe400078e0204 */
[----:B------:R-:W-:Y:S02]  /*213a0*/  IMAD R11, R8, R2, R11 ;  /* 0x00000002080b7224 */ /* 0x000fe400078e020b */
[----:B------:R-:W-:-:S03]  /*213b0*/  VIADD R2, R5, UR4 ;  /* 0x0000000405027c36 */ /* 0x000fc60008000000 */
[----:B------:R-:W-:Y:S02]  /*213c0*/  LEA R3, R11, R4, 0x10 ;  /* 0x000000040b037211 */ /* 0x000fe400078e80ff */
[----:B------:R1:W-:Y:S04]  /*213d0*/  STL [R1+0xc], R2 ;  /* 0x00000c0201007387 */ /* 0x0003e80000100800 */
[----:B------:R1:W-:Y:S01]  /*213e0*/  STL [R1+0x8], R3 ;  /* 0x0000080301007387 */ /* 0x0003e20000100800 */
[----:B------:R-:W-:Y:S05]  /*213f0*/  BRA `(.L_x_6583) ;  /* 0x0000000000107947 */ /* 0x000fea0003800000 */
.L_x_6580:
[----:B------:R-:W-:Y:S01]  /*21400*/  IMAD.U32 R2, RZ, RZ, UR6 ;  /* 0x00000006ff027e24 */ /* 0x000fe2000f8e00ff */
[----:B------:R0:W-:Y:S04]  /*21410*/  STL [R1+0x4], RZ ;  /* 0x000004ff01007387 */ /* 0x0001e80000100800 */
[----:B------:R0:W-:Y:S04]  /*21420*/  STL [R1+0x8], RZ ;  /* 0x000008ff01007387 */ /* 0x0001e80000100800 */
[----:B------:R0:W-:Y:S02]  /*21430*/  STL [R1], R2 ;  /* 0x0000000201007387 */ /* 0x0001e40000100800 */
.L_x_6583:
[----:B------:R-:W2:Y:S04]  /*21440*/  LDL R4, [R1] ;  /* 0x0000000001047983 */ /* 0x000ea80000100800 */
[----:B------:R-:W2:Y:S04]  /*21450*/  LDL R5, [R1+0x4] ;  /* 0x0000040001057983 */ /* 0x000ea80000100800 */
[----:B-1----:R-:W2:Y:S04]  /*21460*/  LDL R6, [R1+0x8] ;  /* 0x0000080001067983 */ /* 0x002ea80000100800 */
[----:B------:R-:W2:Y:S01]  /*21470*/  LDL R7, [R1+0xc] ;  /* 0x00000c0001077983 */ /* 0x000ea20000100800 */
[----:B------:R-:W-:-:S13]  /*21480*/  ISETP.NE.AND P0, PT, R0, RZ, PT ;  /* 0x000000ff0000720c */ /* 0x000fda0003f05270 */
[----:B------:R-:W1:Y:S01]  /*21490*/  @!P0 S2R R3, SR_CgaCtaId ;  /* 0x0000000000038919 */ /* 0x000e620000008800 */
[----:B------:R-:W-:-:S04]  /*214a0*/  @!P0 MOV R0, 0x400 ;  /* 0x0000040000008802 */ /* 0x000fc80000000f00 */
[----:B-1----:R-:W-:-:S05]  /*214b0*/  @!P0 LEA R0, R3, R0, 0x18 ;  /* 0x0000000003008211 */ /* 0x002fca00078ec0ff */
[----:B--2---:R1:W-:Y:S01]  /*214c0*/  @!P0 STS.128 [R0+0x2e8d0], R4 ;  /* 0x02e8d00400008388 */ /* 0x0043e20000000c00 */
[----:B------:R-:W-:Y:S06]  /*214d0*/  BAR.ARV 0x5, 0x180 ;  /* 0x0146000000007b1d */ /* 0x000fec0000002000 */
.L_x_6578:
[----:B-1----:R-:W3:Y:S01]  /*214e0*/  LDL R0, [R1+0xc] ;  /* 0x00000c0001007983 */ /* 0x002ee20000100800 */
[----:B------:R-:W-:-:S03]  /*214f0*/  ULDC UR4, c[0x0][0xc3c] ;  /* 0x00030f0000047ab9 */ /* 0x000fc60000000800 */
[----:B------:R1:W-:Y:S01]  /*21500*/  STL [R1+0x1c], RZ ;  /* 0x00001cff01007387 */ /* 0x0003e20000100800 */
[----:B---3--:R-:W-:Y:S01]  /*21510*/  ISETP.GE.AND P0, PT, R0, UR4, PT ;  /* 0x0000000400007c0c */ /* 0x008fe2000bf06270 */
[----:B------:R-:W-:-:S05]  /*21520*/  IMAD.MOV.U32 R0, RZ, RZ, 0x1 ;  /* 0x00000001ff007424 */ /* 0x000fca00078e00ff */
[----:B------:R1:W-:Y:S04]  /*21530*/  STL [R1+0x24], R0 ;  /* 0x0000240001007387 */ /* 0x0003e80000100800 */
[----:B------:R1:W-:Y:S03]  /*21540*/  STL [R1+0x78], RZ ;  /* 0x000078ff01007387 */ /* 0x0003e60000100800 */
[----:B------:R-:W-:Y:S05]  /*21550*/  @P0 BRA `(.L_x_6584) ;  /* 0x0000006400980947 */ /* 0x000fea0003800000 */
[----:B-1----:R-:W3:Y:S01]  /*21560*/  LDL R0, [R1+0xe8] ;  /* 0x0000e80001007983 */ /* 0x002ee20000100800 */
[----:B------:R-:W1:Y:S01]  /*21570*/  S2UR UR5, SR_CgaCtaId ;  /* 0x00000000000579c3 */ /* 0x000e620000008800 */
[----:B------:R-:W-:Y:S01]  /*21580*/  UMOV UR4, 0x400 ;  /* 0x0000040000047882 */ /* 0x000fe20000000000 */
[----:B------:R-:W-:Y:S01]  /*21590*/  BSSY B7, `(.L_x_6584) ;  /* 0x0000662000077945 */ /* 0x000fe20003800000 */
[----:B------:R-:W4:Y:S01]  /*215a0*/  S2R R11, SR_TID.X ;  /* 0x00000000000b7919 */ /* 0x000f220000002100 */
[----:B------:R-:W-:Y:S01]  /*215b0*/  ULDC.64 UR36, c[0x0][0x198] ;  /* 0x0000660000247ab9 */ /* 0x000fe20000000a00 */
[----:B------:R-:W-:Y:S01]  /*215c0*/  ULDC UR40, c[0x0][0xc] ;  /* 0x0000030000287ab9 */ /* 0x000fe20000000800 */
[----:B-1----:R-:W-:-:S06]  /*215d0*/  ULEA UR4, UR5, UR4, 0x18 ;  /* 0x0000000405047291 */ /* 0x002fcc000f8ec03f */
[----:B------:R-:W-:Y:S02]  /*215e0*/  MOV R18, UR4 ;  /* 0x0000000400127c02 */ /* 0x000fe40008000f00 */
[C---:B----4-:R-:W-:Y:S01]  /*215f0*/  LOP3.LUT R10, R11.reuse, 0x7f, RZ, 0xc0, !PT ;  /* 0x0000007f0b0a7812 */ /* 0x050fe200078ec0ff */
[C---:B--2---:R-:W-:Y:S01]  /*21600*/  IMAD.SHL.U32 R5, R11.reuse, 0x20, RZ ;  /* 0x000000200b057824 */ /* 0x044fe200078e00ff */
[----:B------:R-:W-:Y:S02]  /*21610*/  SHF.L.U32 R3, R11, 0x1, RZ ;  /* 0x000000010b037819 */ /* 0x000fe400000006ff */
[----:B------:R-:W-:Y:S02]  /*21620*/  SHF.R.U32.HI R6, RZ, 0x1, R11 ;  /* 0x00000001ff067819 */ /* 0x000fe4000001160b */
[----:B------:R-:W-:Y:S02]  /*21630*/  LOP3.LUT R7, R5, 0x80, RZ, 0xc0, !PT ;  /* 0x0000008005077812 */ /* 0x000fe400078ec0ff */
[----:B------:R-:W-:-:S02]  /*21640*/  LOP3.LUT P0, RZ, R11, 0x4, RZ, 0xc0, !PT ;  /* 0x000000040bff7812 */ /* 0x000fc4000780c0ff */
[----:B------:R-:W-:Y:S02]  /*21650*/  LOP3.LUT R7, R7, 0x10, R11, 0xf8, !PT ;  /* 0x0000001007077812 */ /* 0x000fe400078ef80b */
[----:B---3--:R-:W-:Y:S01]  /*21660*/  R2UR UR6, R0 ;  /* 0x00000000000672ca */ /* 0x008fe200000e0000 */
[----:B------:R-:W-:-:S05]  /*21670*/  IMAD.SHL.U32 R0, R11, 0x10, RZ ;  /* 0x000000100b007824 */ /* 0x000fca00078e00ff */
[----:B0-----:R-:W-:-:S04]  /*21680*/  LOP3.LUT R2, R0, 0x3f0, RZ, 0xc0, !PT ;  /* 0x000003f000027812 */ /* 0x001fc800078ec0ff */
[----:B------:R-:W-:Y:S01]  /*21690*/  LOP3.LUT R3, R2, 0x70, R3, 0x78, !PT ;  /* 0x0000007002037812 */ /* 0x000fe200078e7803 */
[----:B------:R-:W-:Y:S02]  /*216a0*/  IMAD.SHL.U32 R2, R10, 0x10, RZ ;  /* 0x000000100a027824 */ /* 0x000fe400078e00ff */
[----:B------:R-:W-:Y:S02]  /*216b0*/  ULOP3.LUT UR38, UR6, 0x1, URZ, 0xfc, !UPT ;  /* 0x0000000106267892 */ /* 0x000fe4000f8efc3f */
[----:B------:R-:W-:Y:S01]  /*216c0*/  ULOP3.LUT UR39, UR6, 0x2, URZ, 0xfc, !UPT ;  /* 0x0000000206277892 */ /* 0x000fe2000f8efc3f */
[----:B------:R-:W-:Y:S02]  /*216d0*/  LOP3.LUT R3, R3, 0x400, R2, 0xf8, !PT ;  /* 0x0000040003037812 */ /* 0x000fe400078ef802 */
[----:B------:R-:W-:-:S03]  /*216e0*/  LOP3.LUT R2, R2, 0x600, RZ, 0xc0, !PT ;  /* 0x0000060002027812 */ /* 0x000fc600078ec0ff */
[----:B------:R-:W-:Y:S01]  /*216f0*/  IMAD.IADD R3, R18, 0x1, R3 ;  /* 0x0000000112037824 */ /* 0x000fe200078e0203 */
[----:B------:R-:W-:-:S04]  /*21700*/  LOP3.LUT R2, R2, 0x60, R5, 0xf8, !PT ;  /* 0x0000006002027812 */ /* 0x000fc800078ef805 */
[----:B------:R-:W-:Y:S01]  /*21710*/  LOP3.LUT R4, R2, 0x100, R5, 0xf8, !PT ;  /* 0x0000010002047812 */ /* 0x000fe200078ef805 */
[----:B------:R-:W-:-:S05]  /*21720*/  IMAD.SHL.U32 R2, R11, 0x80, RZ ;  /* 0x000000800b027824 */ /* 0x000fca00078e00ff */
[----:B------:R-:W-:-:S04]  /*21730*/  LOP3.LUT R5, R2, 0x380, RZ, 0xc0, !PT ;  /* 0x0000038002057812 */ /* 0x000fc800078ec0ff */
[----:B------:R-:W-:Y:S01]  /*21740*/  LOP3.LUT R5, R5, 0x30, R6, 0xf8, !PT ;  /* 0x0000003005057812 */ /* 0x000fe200078ef806 */
[----:B------:R-:W-:-:S03]  /*21750*/  IMAD.SHL.U32 R6, R11, 0x4, RZ ;  /* 0x000000040b067824 */ /* 0x000fc600078e00ff */
[----:B------:R-:W-:Y:S02]  /*21760*/  LOP3.LUT R5, R5, 0x70, R0, 0x78, !PT ;  /* 0x0000007005057812 */ /* 0x000fe400078e7800 */
[----:B------:R-:W-:Y:S02]  /*21770*/  LOP3.LUT R7, R7, 0x10, R6, 0x78, !PT ;  /* 0x0000001007077812 */ /* 0x000fe400078e7806 */
[----:B------:R-:W-:Y:S02]  /*21780*/  LOP3.LUT R9, R5, 0xc00, R2, 0xf8, !PT ;  /* 0x00000c0005097812 */ /* 0x000fe400078ef802 */
[----:B------:R-:W-:Y:S02]  /*21790*/  LOP3.LUT R8, R4, R7, RZ, 0xfc, !PT ;  /* 0x0000000704087212 */ /* 0x000fe400078efcff */
[----:B------:R-:W-:Y:S01]  /*217a0*/  SHF.R.U32.HI R4, RZ, 0x3, R10 ;  /* 0x00000003ff047819 */ /* 0x000fe2000001160a */
[C---:B------:R-:W-:Y:S02]  /*217b0*/  VIADD R2, R9.reuse, 0x40 ;  /* 0x0000004009027836 */ /* 0x040fe40000000000 */
[----:B------:R-:W-:Y:S01]  /*217c0*/  @P0 VIADD R2, R9, 0xffffffc0 ;  /* 0xffffffc009020836 */ /* 0x000fe20000000000 */
[----:B------:R-:W-:Y:S01]  /*217d0*/  LOP3.LUT R0, R4, 0x70, R0, 0xf8, !PT ;  /* 0x0000007004007812 */ /* 0x000fe200078ef800 */
[----:B------:R-:W-:Y:S01]  /*217e0*/  STL [R1+0x10], R8 ;  /* 0x0000100801007387 */ /* 0x000fe20000100800 */
[----:B------:R-:W-:-:S03]  /*217f0*/  IMAD.MOV.U32 R0, RZ, RZ, 0x1 ;  /* 0x00000001ff007424 */ /* 0x000fc600078e00ff */
[----:B------:R-:W-:Y:S04]  /*21800*/  STL [R1+0x14], R9 ;  /* 0x0000140901007387 */ /* 0x000fe80000100800 */
[----:B------:R0:W-:Y:S04]  /*21810*/  STL [R1+0x68], R3 ;  /* 0x0000680301007387 */ /* 0x0001e80000100800 */
[----:B------:R-:W-:Y:S04]  /*21820*/  STL [R1+0x78], RZ ;  /* 0x000078ff01007387 */ /* 0x000fe80000100800 */
[----:B------:R1:W-:Y:S01]  /*21830*/  STL [R1+0x38], R2 ;  /* 0x0000380201007387 */ /* 0x0003e20000100800 */
[----:B0-----:R-:W-:-:S03]  /*21840*/  LOP3.LUT R3, R8, 0x1800, RZ, 0xfc, !PT ;  /* 0x0000180008037812 */ /* 0x001fc600078efcff */
[----:B------:R-:W-:Y:S04]  /*21850*/  STL [R1+0x28], R0 ;  /* 0x0000280001007387 */ /* 0x000fe80000100800 */
[----:B------:R-:W-:Y:S01]  /*21860*/  STL [R1+0x20], RZ ;  /* 0x000020ff01007387 */ /* 0x000fe20000100800 */
[----:B-1----:R-:W-:-:S03]  /*21870*/  LOP3.LUT R2, R8, 0x2800, RZ, 0xfc, !PT ;  /* 0x0000280008027812 */ /* 0x002fc600078efcff */
[----:B------:R-:W-:Y:S04]  /*21880*/  STL [R1+0x1c], RZ ;  /* 0x00001cff01007387 */ /* 0x000fe80000100800 */
[----:B------:R0:W-:Y:S04]  /*21890*/  STL [R1+0x24], R0 ;  /* 0x0000240001007387 */ /* 0x0001e80000100800 */
[----:B------:R1:W-:Y:S04]  /*218a0*/  STL [R1+0x54], R3 ;  /* 0x0000540301007387 */ /* 0x0003e80000100800 */
[----:B------:R2:W-:Y:S01]  /*218b0*/  STL [R1+0x4c], R2 ;  /* 0x00004c0201007387 */ /* 0x0005e20000100800 */
[----:B0-----:R-:W-:-:S02]  /*218c0*/  LOP3.LUT R0, R8, 0x3800, RZ, 0xfc, !PT ;  /* 0x0000380008007812 */ /* 0x001fc400078efcff */
[----:B-1----:R-:W-:-:S03]  /*218d0*/  LOP3.LUT R3, R8, 0x4800, RZ, 0xfc, !PT ;  /* 0x0000480008037812 */ /* 0x002fc600078efcff */
[----:B------:R0:W-:Y:S01]  /*218e0*/  STL [R1+0x48], R0 ;  /* 0x0000480001007387 */ /* 0x0001e20000100800 */
[----:B--2---:R-:W-:-:S03]  /*218f0*/  LOP3.LUT R2, R8, 0x5800, RZ, 0xfc, !PT ;  /* 0x0000580008027812 */ /* 0x004fc600078efcff */
[----:B------:R1:W-:Y:S04]  /*21900*/  STL [R1+0x44], R3 ;  /* 0x0000440301007387 */ /* 0x0003e80000100800 */
[----:B------:R1:W-:Y:S01]  /*21910*/  STL [R1+0x40], R2 ;  /* 0x0000400201007387 */ /* 0x0003e20000100800 */
[----:B0-----:R-:W-:-:S05]  /*21920*/  LOP3.LUT R0, R8, 0x6800, RZ, 0xfc, !PT ;  /* 0x0000680008007812 */ /* 0x001fca00078efcff */
[----:B------:R1:W-:Y:S02]  /*21930*/  STL [R1+0x3c], R0 ;  /* 0x00003c0001007387 */ /* 0x0003e40000100800 */
.L_x_6688:
        /* <DEDUP_REMOVED lines=40> */
[----:B---3--:R-:W-:Y:S01]  /*21bc0*/  IMAD.U32 R12, RZ, RZ, UR4 ;  /* 0x00000004ff0c7e24 */ /* 0x008fe2000f8e00ff */
        /* <DEDUP_REMOVED lines=24> */
.L_x_6585:
        /* <DEDUP_REMOVED lines=18> */
.L_x_6586:
[----:B------:R-:W-:Y:S05]  /*21e70*/  @!P0 BRA `(.L_x_6587) ;  /* 0x00000000000c8947 */ /* 0x000fea0003800000 */
[----:B------:R-:W2:Y:S04]  /*21e80*/  LDG.E R8, desc[UR60][R6.64] ;  /* 0x0000003c06087981 */ /* 0x000ea8000c1e1900 */
[----:B------:R-:W2:Y:S02]  /*21e90*/  LDG.E R6, desc[UR60][R6.64+0x4] ;  /* 0x0000043c06067981 */ /* 0x000ea4000c1e1900 */
[----:B--2---:R-:W-:-:S07]  /*21ea0*/  IMAD.IADD R8, R6, 0x1, -R8 ;  /* 0x0000000106087824 */ /* 0x004fce00078e0a08 */
.L_x_6587:
[----:B-----5:R-:W-:Y:S02]  /*21eb0*/  IADD3 R6, -R0, R8, RZ ;  /* 0x0000000800067210 */ /* 0x020fe40007ffe1ff */
[----:B------:R-:W2:Y:S04]  /*21ec0*/  @P2 LDG.E R0, desc[UR60][R4.64] ;  /* 0x0000003c04002981 */ /* 0x000ea8000c1e1900 */
[----:B------:R-:W2:Y:S01]  /*21ed0*/  @P2 LDG.E R4, desc[UR60][R4.64+0x4] ;  /* 0x0000043c04042981 */ /* 0x000ea2000c1e1900 */
[----:B01----:R-:W-:Y:S01]  /*21ee0*/  IMAD.MOV.U32 R2, RZ, RZ, RZ ;  /* 0x000000ffff027224 */ /* 0x003fe200078e00ff */
[----:B------:R-:W-:Y:S01]  /*21ef0*/  BSSY B0, `(.L_x_6588) ;  /* 0x0000029000007945 */ /* 0x000fe20003800000 */
[----:B------:R-:W-:Y:S02]  /*21f00*/  LOP3.LUT R20, R17, 0xff, RZ, 0xc0, !PT ;  /* 0x000000ff11147812 */ /* 0x000fe400078ec0ff */
[----:B------:R-:W-:Y:S01]  /*21f10*/  SHF.R.U32.HI R17, RZ, 0x10, R17 ;  /* 0x00000010ff117819 */ /* 0x000fe20000011611 */
[----:B--2---:R-:W-:-:S04]  /*21f20*/  @P2 IMAD.IADD R9, R4, 0x1, -R0 ;  /* 0x0000000104092824 */ /* 0x004fc800078e0a00 */
[----:B------:R-:W-:-:S04]  /*21f30*/  IMAD.IADD R0, R6, 0x1, R9 ;  /* 0x0000000106007824 */ /* 0x000fc800078e0209 */
[C---:B------:R-:W-:Y:S01]  /*21f40*/  VIADD R3, R0.reuse, 0xdf ;  /* 0x000000df00037836 */ /* 0x040fe20000000000 */
[----:B------:R-:W-:Y:S02]  /*21f50*/  ISETP.GE.AND P1, PT, R0, 0x1, PT ;  /* 0x000000010000780c */ /* 0x000fe40003f26270 */
[----:B------:R-:W-:Y:S01]  /*21f60*/  MOV R0, RZ ;  /* 0x000000ff00007202 */ /* 0x000fe20000000f00 */
[----:B------:R-:W-:-:S05]  /*21f70*/  IMAD.HI R2, R3, -0x6db6db6d, R2 ;  /* 0x9249249303027827 */ /* 0x000fca00078e0202 */
[----:B------:R-:W-:-:S04]  /*21f80*/  SHF.R.U32.HI R19, RZ, 0x1f, R2 ;  /* 0x0000001fff137819 */ /* 0x000fc80000011602 */
[----:B------:R-:W-:Y:S01]  /*21f90*/  LEA.HI.SX32 R19, R2, R19, 0x19 ;  /* 0x0000001302137211 */ /* 0x000fe200078fcaff */
        /* <DEDUP_REMOVED lines=30> */
.L_x_6589:
[----:B------:R-:W-:Y:S05]  /*22180*/  BSYNC B0 ;  /* 0x0000000000007941 */ /* 0x000fea0003800000 */
.L_x_6588:
[-C--:B------:R-:W-:Y:S01]  /*22190*/  IMAD R2, R20, R0.reuse, RZ ;  /* 0x0000000014027224 */ /* 0x080fe200078e02ff */
[----:B------:R-:W-:Y:S03]  /*221a0*/  BSSY B0, `(.L_x_6590) ;  /* 0x00000e5000007945 */ /* 0x000fe60003800000 */
[C---:B------:R-:W-:Y:S01]  /*221b0*/  IMAD R3, R2.reuse, 0xe0, -R6 ;  /* 0x000000e002037824 */ /* 0x040fe200078e0a06 */
[----:B------:R-:W-:-:S05]  /*221c0*/  VIADDMNMX R0, R2, R0, R19, PT ;  /* 0x0000000002007246 */ /* 0x000fca0003800113 */
        /* <DEDUP_REMOVED lines=23> */
.L_x_6828:
[----:B-1----:R-:W-:Y:S02]  /*22340*/  ISETP.NE.AND P0, PT, R14, RZ, PT ;  /* 0x000000ff0e00720c */ /* 0x002fe40003f05270 */
[----:B------:R-:W-:-:S11]  /*22350*/  PLOP3.LUT P6, PT, PT, PT, PT, 0x8, 0x0 ;  /* 0x000000000000781c */ /* 0x000fd60003fce170 */
[----:B------:R-:W-:Y:S05]  /*22360*/  @P0 BRA `(.L_x_6593) ;  /* 0x00000000000c0947 */ /* 0x000fea0003800000 */
[----:B------:R-:W-:-:S03]  /*22370*/  UMOV UR4, 0xffffffff ;  /* 0xffffffff00047882 */ /* 0x000fc60000000000 */
[----:B------:R-:W-:Y:S05]  /*22380*/  BRA.DIV UR4, `(.L_x_6594) ;  /* 0x0000008e043c7947 */ /* 0x000fea000b800000 */
[----:B------:R-:W-:-:S13]  /*22390*/  ELECT P6, URZ, PT ;  /* 0x00000000003f782f */ /* 0x000fda00038c0000 */
.L_x_6593:
[----:B0-----:R-:W2:Y:S01]  /*223a0*/  LDL R2, [R1+0x78] ;  /* 0x0000780001027983 */ /* 0x001ea20000100800 */
[----:B------:R-:W-:Y:S01]  /*223b0*/  BSSY B1, `(.L_x_6595) ;  /* 0x0000008000017945 */ /* 0x000fe20003800000 */
[----:B--2---:R-:W-:-:S05]  /*223c0*/  VIADD R2, R2, 0x1 ;  /* 0x0000000102027836 */ /* 0x004fca0000000000 */
[----:B------:R-:W-:-:S04]  /*223d0*/  LEA.HI R3, R2, R2, RZ, 0x1 ;  /* 0x0000000202037211 */ /* 0x000fc800078f08ff */
[----:B------:R-:W-:-:S04]  /*223e0*/  LOP3.LUT R3, R3, 0xfffffffe, RZ, 0xc0, !PT ;  /* 0xfffffffe03037812 */ /* 0x000fc800078ec0ff */
[----:B------:R-:W-:-:S04]  /*223f0*/  IADD3 R2, R2, -R3, RZ ;  /* 0x8000000302027210 */ /* 0x000fc80007ffe0ff */
[----:B------:R-:W-:-:S04]  /*22400*/  SHF.L.U32 R2, R2, 0x1f, RZ ;  /* 0x0000001f02027819 */ /* 0x000fc800000006ff */
[----:B------:R-:W0:Y:S02]  /*22410*/  SYNCS.PHASECHK.TRANS64.TRYWAIT P0, [R18+URZ+0x2e820], R2 ;  /* 0x02e82002120075a7 */ /* 0x000e24000800017f */
[----:B0-----:R-:W-:Y:S05]  /*22420*/  @!P0 BRA `(.L_x_6596) ;  /* 0x0000008c00348947 */ /* 0x001fea0003800000 */
.L_x_6831:
[----:B------:R-:W-:Y:S05]  /*22430*/  BSYNC B1 ;  /* 0x0000000000017941 */ /* 0x000fea0003800000 */
.L_x_6595:
        /* <DEDUP_REMOVED lines=12> */
.L_x_6832:
[----:B------:R-:W-:Y:S05]  /*22500*/  BSYNC B2 ;  /* 0x0000000000027941 */ /* 0x000fea0003800000 */
.L_x_6599:
        /* <DEDUP_REMOVED lines=9> */
.L_x_6602:
[----:B------:R-:W-:Y:S05]  /*225a0*/  BSYNC B2 ;  /* 0x0000000000027941 */ /* 0x000fea0003800000 */
.L_x_6601:
[----:B------:R-:W2:Y:S01]  /*225b0*/  LDL R3, [R1+0x20] ;  /* 0x0000200001037983 */ /* 0x000ea20000100800 */
[----:B------:R-:W-:Y:S01]  /*225c0*/  IMAD.MOV.U32 R11, RZ, RZ, RZ ;  /* 0x000000ffff0b7224 */ /* 0x000fe200078e00ff */
[----:B------:R-:W-:Y:S01]  /*225d0*/  UIADD3 UR4, UP0, UR36, 0x570, URZ ;  /* 0x0000057024047890 */ /* 0x000fe2000ff1e03f */
[----:B0-----:R-:W-:Y:S01]  /*225e0*/  IMAD R2, R6, 0xe0, R10 ;  /* 0x000000e006027824 */ /* 0x001fe200078e020a */
[----:B------:R-:W-:Y:S01]  /*225f0*/  PLOP3.LUT P0, PT, PT, PT, PT, 0x80, 0x0 ;  /* 0x000000000000781c */ /* 0x000fe20003f0f070 */
[----:B------:R-:W-:Y:S01]  /*22600*/  UMOV UR6, 0x0 ;  /* 0x0000000000067882 */ /* 0x000fe20000000000 */
[----:B------:R-:W-:Y:S01]  /*22610*/  R2UR UR10, R11 ;  /* 0x000000000b0a72ca */ /* 0x000fe200000e0000 */
[----:B------:R-:W-:Y:S01]  /*22620*/  VIADD R2, R2, 0xffffff20 ;  /* 0xffffff2002027836 */ /* 0x000fe20000000000 */
[----:B------:R-:W-:Y:S01]  /*22630*/  UIADD3.X UR5, URZ, UR37, URZ, UP0, !UPT ;  /* 0x000000253f057290 */ /* 0x000fe200087fe43f */
[----:B------:R-:W-:Y:S01]  /*22640*/  UMOV UR7, 0x12f00000 ;  /* 0x12f0000000077882 */ /* 0x000fe20000000000 */
[----:B--2---:R-:W-:Y:S01]  /*22650*/  IMAD R8, R3, 0x7000, R18 ;  /* 0x0000700003087824 */ /* 0x004fe200078e0212 */
[----:B------:R-:W-:-:S03]  /*22660*/  IADD3 R3, R5, 0x2e890, RZ ;  /* 0x0002e89005037810 */ /* 0x000fc60007ffe0ff */
[----:B------:R-:W-:-:S07]  /*22670*/  VIADD R4, R8, 0x20400 ;  /* 0x0002040008047836 */ /* 0x000fce0000000000 */
.L_x_6603:
        /* <DEDUP_REMOVED lines=13> */
.L_x_6833:
[----:B------:R-:W-:Y:S05]  /*22750*/  BSYNC B2 ;  /* 0x0000000000027941 */ /* 0x000fea0003800000 */
.L_x_6604:
        /* <DEDUP_REMOVED lines=11> */
.L_x_6607:
[----:B------:R-:W-:Y:S05]  /*22810*/  BSYNC B2 ;  /* 0x0000000000027941 */ /* 0x000fea0003800000 */
.L_x_6606:
[----:B------:R-:W-:Y:S01]  /*22820*/  R2UR UR10, R11 ;  /* 0x000000000b0a72ca */ /* 0x000fe200000e0000 */
[----:B------:R-:W-:Y:S01]  /*22830*/  UIADD3 UR4, UP0, UR36, 0x670, URZ ;  /* 0x0000067024047890 */ /* 0x000fe2000ff1e03f */
[----:B------:R-:W-:Y:S01]  /*22840*/  R2UR UR6, R12 ;  /* 0x000000000c0672ca */ /* 0x000fe200000e0000 */
[----:B------:R-:W-:Y:S01]  /*22850*/  VIADD R4, R5, 0x2e8b0 ;  /* 0x0002e8b005047836 */ /* 0x000fe20000000000 */
[----:B------:R-:W-:Y:S01]  /*22860*/  R2UR UR7, R13 ;  /* 0x000000000d0772ca */ /* 0x000fe200000e0000 */
[----:B------:R-:W-:Y:S01]  /*22870*/  UIADD3.X UR5, URZ, UR37, URZ, UP0, !UPT ;  /* 0x000000253f057290 */ /* 0x000fe200087fe43f */
[----:B------:R-:W-:Y:S02]  /*22880*/  PLOP3.LUT P0, PT, PT, PT, PT, 0x80, 0x0 ;  /* 0x000000000000781c */ /* 0x000fe40003f0f070 */
[----:B------:R-:W-:-:S11]  /*22890*/  IADD3 R3, R8, 0xe400, RZ ;  /* 0x0000e40008037810 */ /* 0x000fd60007ffe0ff */
.L_x_6608:
        /* <DEDUP_REMOVED lines=10> */
.L_x_6598:
[----:B------:R-:W-:Y:S05]  /*22940*/  BSYNC B1 ;  /* 0x0000000000017941 */ /* 0x000fea0003800000 */
.L_x_6597:
[----:B01----:R-:W2:Y:S04]  /*22950*/  LDL.LU R7, [R1+0x20] ;  /* 0x0000200001077983 */ /* 0x003ea80000300800 */
        /* <DEDUP_REMOVED lines=12> */
.L_x_6621:
        /* <DEDUP_REMOVED lines=13> */
.L_x_6834:
[----:B------:R-:W-:Y:S05]  /*22af0*/  BSYNC B2 ;  /* 0x0000000000027941 */ /* 0x000fea0003800000 */
.L_x_6611:
[----:B------:R-:W-:Y:S04]  /*22b00*/  BSSY B2, `(.L_x_6613) ;  /* 0x0000009000027945 */ /* 0x000fe80003800000 */
        /* <DEDUP_REMOVED lines=8> */
.L_x_6614:
[----:B------:R-:W-:Y:S05]  /*22b90*/  BSYNC B2 ;  /* 0x0000000000027941 */ /* 0x000fea0003800000 */
.L_x_6613:
[----:B------:R-:W2:Y:S01]  /*22ba0*/  LDL R5, [R1+0x20] ;  /* 0x0000200001057983 */ /* 0x000ea20000100800 */
[----:B------:R-:W-:Y:S01]  /*22bb0*/  IMAD.MOV.U32 R11, RZ, RZ, RZ ;  /* 0x000000ffff0b7224 */ /* 0x000fe200078e00ff */
[----:B------:R-:W-:Y:S01]  /*22bc0*/  UIADD3 UR4, UP0, UR36, 0x570, URZ ;  /* 0x0000057024047890 */ /* 0x000fe2000ff1e03f */
[----:B------:R-:W-:Y:S01]  /*22bd0*/  PLOP3.LUT P2, PT, PT, PT, PT, 0x80, 0x0 ;  /* 0x000000000000781c */ /* 0x000fe20003f4f070 */
[----:B------:R-:W-:Y:S01]  /*22be0*/  IMAD R6, R2, 0xe0, R10 ;  /* 0x000000e002067824 */ /* 0x000fe200078e020a */
[----:B------:R-:W-:Y:S01]  /*22bf0*/  UMOV UR6, 0x0 ;  /* 0x0000000000067882 */ /* 0x000fe20000000000 */
[----:B------:R-:W-:Y:S01]  /*22c00*/  R2UR UR10, R11 ;  /* 0x000000000b0a72ca */ /* 0x000fe200000e0000 */
[----:B------:R-:W-:Y:S01]  /*22c10*/  VIADD R7, R3, 0x2e890 ;  /* 0x0002e89003077836 */ /* 0x000fe20000000000 */
[----:B------:R-:W-:Y:S01]  /*22c20*/  UIADD3.X UR5, URZ, UR37, URZ, UP0, !UPT ;  /* 0x000000253f057290 */ /* 0x000fe200087fe43f */
[----:B------:R-:W-:Y:S01]  /*22c30*/  UMOV UR7, 0x12f00000 ;  /* 0x12f0000000077882 */ /* 0x000fe20000000000 */
[----:B--2---:R-:W-:-:S04]  /*22c40*/  IMAD R5, R5, 0x7000, R18 ;  /* 0x0000700005057824 */ /* 0x004fc800078e0212 */
[----:B------:R-:W-:-:S07]  /*22c50*/  VIADD R8, R5, 0x20400 ;  /* 0x0002040005087836 */ /* 0x000fce0000000000 */
.L_x_6615:
        /* <DEDUP_REMOVED lines=13> */
.L_x_6835:
[----:B------:R-:W-:Y:S05]  /*22d30*/  BSYNC B2 ;  /* 0x0000000000027941 */ /* 0x000fea0003800000 */
.L_x_6616:
[----:B------:R-:W-:Y:S01]  /*22d40*/  BSSY B2, `(.L_x_6618) ;  /* 0x000000b000027945 */ /* 0x000fe20003800000 */
[----:B------:R-:W-:Y:S01]  /*22d50*/  IMAD.MOV.U32 R12, RZ, RZ, 0x0 ;  /* 0x00000000ff0c7424 */ /* 0x000fe200078e00ff */
[----:B------:R-:W-:Y:S02]  /*22d60*/  MOV R13, 0x12f00000 ;  /* 0x12f00000000d7802 */ /* 0x000fe40000000f00 */
        /* <DEDUP_REMOVED lines=8> */
.L_x_6619:
[----:B------:R-:W-:Y:S05]  /*22df0*/  BSYNC B2 ;  /* 0x0000000000027941 */ /* 0x000fea0003800000 */
.L_x_6618:
[----:B------:R-:W-:Y:S01]  /*22e00*/  R2UR UR10, R11 ;  /* 0x000000000b0a72ca */ /* 0x000fe200000e0000 */
[----:B------:R-:W-:Y:S01]  /*22e10*/  UIADD3 UR4, UP0, UR36, 0x670, URZ ;  /* 0x0000067024047890 */ /* 0x000fe2000ff1e03f */
[----:B------:R-:W-:Y:S01]  /*22e20*/  R2UR UR6, R12 ;  /* 0x000000000c0672ca */ /* 0x000fe200000e0000 */
[----:B------:R-:W-:Y:S01]  /*22e30*/  VIADD R5, R5, 0xe400 ;  /* 0x0000e40005057836 */ /* 0x000fe20000000000 */
[----:B------:R-:W-:Y:S01]  /*22e40*/  R2UR UR7, R13 ;  /* 0x000000000d0772ca */ /* 0x000fe200000e0000 */
[----:B01----:R-:W-:Y:S01]  /*22e50*/  VIADD R3, R3, 0x2e8b0 ;  /* 0x0002e8b003037836 */ /* 0x003fe20000000000 */
[----:B------:R-:W-:Y:S01]  /*22e60*/  PLOP3.LUT P2, PT, PT, PT, PT, 0x80, 0x0 ;  /* 0x000000000000781c */ /* 0x000fe20003f4f070 */
[----:B------:R-:W-:-:S12]  /*22e70*/  UIADD3.X UR5, URZ, UR37, URZ, UP0, !UPT ;  /* 0x000000253f057290 */ /* 0x000fd800087fe43f */
.L_x_6620:
        /* <DEDUP_REMOVED lines=10> */
.L_x_6610:
[----:B------:R-:W-:Y:S05]  /*22f20*/  BSYNC B1 ;  /* 0x0000000000017941 */ /* 0x000fea0003800000 */
.L_x_6609:
[----:B------:R-:W0:Y:S04]  /*22f30*/  LDL.LU R4, [R1+0x20] ;  /* 0x0000200001047983 */ /* 0x000e280000300800 */
[----:B------:R-:W2:Y:S01]  /*22f40*/  LDL.LU R7, [R1+0x28] ;  /* 0x0000280001077983 */ /* 0x000ea20000300800 */
[C---:B------:R-:W-:Y:S02]  /*22f50*/  ISETP.GT.AND P3, PT, R2.reuse, R9, PT ;  /* 0x000000090200720c */ /* 0x040fe40003f64270 */
[----:B------:R-:W-:Y:S01]  /*22f60*/  IADD3 R2, R2, -0x1, RZ ;  /* 0xffffffff02027810 */ /* 0x000fe20007ffe0ff */
[----:B0-----:R-:W-:-:S05]  /*22f70*/  VIADD R3, R4, 0x1 ;  /* 0x0000000104037836 */ /* 0x001fca0000000000 */
[----:B------:R-:W-:-:S04]  /*22f80*/  ISETP.NE.AND P2, PT, R3, 0x2, PT ;  /* 0x000000020300780c */ /* 0x000fc80003f45270 */
[----:B------:R-:W-:Y:S02]  /*22f90*/  SEL R4, RZ, 0x1, P2 ;  /* 0x00000001ff047807 */ /* 0x000fe40001000000 */
[----:B------:R-:W-:Y:S02]  /*22fa0*/  SEL R3, R3, RZ, P2 ;  /* 0x000000ff03037207 */ /* 0x000fe40001000000 */
[----:B--2---:R-:W-:-:S05]  /*22fb0*/  LOP3.LUT R7, R7, R4, RZ, 0x3c, !PT ;  /* 0x0000000407077212 */ /* 0x004fca00078e3cff */
[----:B------:R1:W-:Y:S04]  /*22fc0*/  STL [R1+0x28], R7 ;  /* 0x0000280701007387 */ /* 0x0003e80000100800 */
[----:B------:R1:W-:Y:S01]  /*22fd0*/  STL [R1+0x20], R3 ;  /* 0x0000200301007387 */ /* 0x0003e20000100800 */
[----:B------:R-:W-:Y:S05]  /*22fe0*/  @P3 BRA `(.L_x_6621) ;  /* 0xfffffff8008c3947 */ /* 0x000fea000383ffff */
.L_x_6591:
[----:B------:R-:W-:Y:S05]  /*22ff0*/  BSYNC B0 ;  /* 0x0000000000007941 */ /* 0x000fea0003800000 */
.L_x_6590:
[----:B------:R-:W-:Y:S05]  /*23000*/  @!P0 WARPSYNC.ALL ;  /* 0x0000000000008948 */ /* 0x000fea0003800000 */
[----:B------:R-:W-:Y:S01]  /*23010*/  @!P0 BAR.SYNC.DEFER_BLOCKING 0xc, 0x180 ;  /* 0x0306000000008b1d */ /* 0x000fe20000010000 */
[----:B------:R-:W-:-:S05]  /*23020*/  IMAD.MOV.U32 R0, RZ, RZ, RZ ;  /* 0x000000ffff007224 */ /* 0x000fca00078e00ff */
        /* <DEDUP_REMOVED lines=8> */
[----:B0-----:R0:W2:Y:S02]  /*230b0*/  F2I.FTZ.U32.TRUNC.NTZ R5, R4 ;  /* 0x0000000400057305 */ /* 0x0010a4000021f000 */
[----:B0-----:R-:W-:Y:S02]  /*230c0*/  IMAD.MOV.U32 R4, RZ, RZ, RZ ;  /* 0x000000ffff047224 */ /* 0x001fe400078e00ff */
[----:B--2---:R-:W-:-:S04]  /*230d0*/  IMAD.MOV R0, RZ, RZ, -R5 ;  /* 0x000000ffff007224 */ /* 0x004fc800078e0a05 */
[----:B------:R-:W-:-:S04]  /*230e0*/  IMAD R0, R0, R2, RZ ;  /* 0x0000000200007224 */ /* 0x000fc800078e02ff */
[----:B------:R-:W-:Y:S01]  /*230f0*/  IMAD.HI.U32 R6, R5, R0, R4 ;  /* 0x0000000005067227 */ /* 0x000fe200078e0004 */
[-C--:B------:R-:W-:Y:S02]  /*23100*/  IABS R0, R17.reuse ;  /* 0x0000001100007213 */ /* 0x080fe40000000000 */
[----:B------:R-:W-:Y:S02]  /*23110*/  IADD3 R4, R19, -0x1, R17 ;  /* 0xffffffff13047810 */ /* 0x000fe40007ffe011 */
[----:B------:R-:W-:Y:S02]  /*23120*/  IADD3 R0, RZ, -R0, RZ ;  /* 0x80000000ff007210 */ /* 0x000fe40007ffe0ff */
[----:B-1----:R-:W-:Y:S02]  /*23130*/  IABS R3, R4 ;  /* 0x0000000400037213 */ /* 0x002fe40000000000 */
[----:B------:R-:W-:Y:S01]  /*23140*/  LOP3.LUT R4, R4, R17, RZ, 0x3c, !PT ;  /* 0x0000001104047212 */ /* 0x000fe200078e3cff */
[----:B------:R-:W-:-:S02]  /*23150*/  IMAD.MOV.U32 R5, RZ, RZ, R0 ;  /* 0x000000ffff057224 */ /* 0x000fc400078e0000 */
        /* <DEDUP_REMOVED lines=11> */
.L_x_6623:
[----:B------:R-:W-:Y:S05]  /*23210*/  BSYNC B0 ;  /* 0x0000000000007941 */ /* 0x000fea0003800000 */
.L_x_6622:
        /* <DEDUP_REMOVED lines=24> */
.L_x_6624:
        /* <DEDUP_REMOVED lines=19> */
[----:B0-----:R-:W-:Y:S05]  /*234d0*/  CALL.ABS.NOINC R2 ;  /* 0x0000000002007343 */ /* 0x001fea0003c00000 */
.L_x_6627:
[----:B------:R-:W-:Y:S05]  /*234e0*/  BSYNC B6 ;  /* 0x0000000000067941 */ /* 0x000fea0003800000 */
.L_x_6626:
        /* <DEDUP_REMOVED lines=24> */
.L_x_6629:
[----:B------:R-:W-:Y:S05]  /*23670*/  BSYNC B6 ;  /* 0x0000000000067941 */ /* 0x000fea0003800000 */
.L_x_6628:
        /* <DEDUP_REMOVED lines=20> */
.L_x_6631:
[----:B------:R-:W-:Y:S05]  /*237c0*/  BSYNC B6 ;  /* 0x0000000000067941 */ /* 0x000fea0003800000 */
.L_x_6630:
        /* <DEDUP_REMOVED lines=19> */
.L_x_6633:
[----:B------:R-:W-:Y:S05]  /*23900*/  BSYNC B6 ;  /* 0x0000000000067941 */ /* 0x000fea0003800000 */
.L_x_6632:
        /* <DEDUP_REMOVED lines=23> */
.L_x_6838:
        /* <DEDUP_REMOVED lines=10> */
.L_x_6841:
[----:B------:R-:W-:Y:S05]  /*23b20*/  @!P6 BRA `(.L_x_6635) ;  /* 0x000000040058e947 */ /* 0x000fea0003800000 */
[----:B0-----:R-:W2:Y:S01]  /*23b30*/  LDL R0, [R1+0x60] ;  /* 0x0000600001007983 */ /* 0x001ea20000100800 */
[----:B------:R-:W-:-:S04]  /*23b40*/  ISETP.NE.U32.AND P0, PT, R2, RZ, PT ;  /* 0x000000ff0200720c */ /* 0x000fc80003f05070 */
[----:B------:R-:W-:Y:S02]  /*23b50*/  ISETP.NE.AND.EX P0, PT, R3, RZ, PT, P0 ;  /* 0x000000ff0300720c */ /* 0x000fe40003f05300 */
[----:B--2---:R-:W-:-:S11]  /*23b60*/  IADD3 R4, R0, -0x1, RZ ;  /* 0xffffffff00047810 */ /* 0x004fd60007ffe0ff */
        /* <DEDUP_REMOVED lines=19> */
.L_x_6637:
[----:B------:R-:W2:Y:S04]  /*23ca0*/  LDL R0, [R1+0x1c] ;  /* 0x00001c0001007983 */ /* 0x000ea80000100800 */
[----:B0-----:R-:W3:Y:S01]  /*23cb0*/  LDL R2, [R1+0x24] ;  /* 0x0000240001027983 */ /* 0x001ee20000100800 */
[----:B-1----:R-:W0:Y:S02]  /*23cc0*/  S2R R9, SR_TID.X ;  /* 0x0000000000097919 */ /* 0x002e240000002100 */
[----:B0-----:R-:W-:-:S04]  /*23cd0*/  LOP3.LUT R9, R9, 0x7f, RZ, 0xc0, !PT ;  /* 0x0000007f09097812 */ /* 0x001fc800078ec0ff */
[----:B------:R-:W-:Y:S02]  /*23ce0*/  ISETP.NE.AND P1, PT, R9, RZ, PT ;  /* 0x000000ff0900720c */ /* 0x000fe40003f25270 */
[----:B--2---:R-:W-:Y:S02]  /*23cf0*/  LEA R0, R0, R18, 0x3 ;  /* 0x0000001200007211 */ /* 0x004fe400078e18ff */
[----:B---3--:R-:W-:-:S04]  /*23d00*/  SHF.L.U32 R3, R2, 0x1f, RZ ;  /* 0x0000001f02037819 */ /* 0x008fc800000006ff */
[----:B------:R-:W0:Y:S02]  /*23d10*/  SYNCS.PHASECHK.TRANS64.TRYWAIT P0, [R0+URZ+0x2e880], R3 ;  /* 0x02e88003000075a7 */ /* 0x000e24000800017f */
[----:B0-----:R-:W-:Y:S05]  /*23d20*/  @!P0 BRA `(.L_x_6638) ;  /* 0x0000007400ac8947 */ /* 0x001fea0003800000 */
.L_x_6842:
        /* <DEDUP_REMOVED lines=8> */
.L_x_6639:
[----:B------:R-:W2:Y:S04]  /*23db0*/  LDL R2, [R1+0x1c] ;  /* 0x00001c0001027983 */ /* 0x000ea80000100800 */
[----:B------:R-:W3:Y:S01]  /*23dc0*/  LDL R5, [R1+0x34] ;  /* 0x0000340001057983 */ /* 0x000ee20000100800 */
[----:B------:R-:W-:Y:S01]  /*23dd0*/  R2UR UR9, R0 ;  /* 0x00000000000972ca */ /* 0x000fe200000e0000 */
[----:B------:R-:W-:Y:S01]  /*23de0*/  UIADD3 UR4, UP0, UR36, 0x470, URZ ;  /* 0x0000047024047890 */ /* 0x000fe2000ff1e03f */
[----:B------:R-:W-:Y:S01]  /*23df0*/  R2UR UR12, R16 ;  /* 0x00000000100c72ca */ /* 0x000fe200000e0000 */
[----:B------:R-:W-:Y:S01]  /*23e00*/  UMOV UR6, 0x0 ;  /* 0x0000000000067882 */ /* 0x000fe20000000000 */
[----:B-----5:R-:W-:Y:S01]  /*23e10*/  R2UR UR13, R17 ;  /* 0x00000000110d72ca */ /* 0x020fe200000e0000 */
[----:B------:R-:W-:Y:S01]  /*23e20*/  UIADD3.X UR5, URZ, UR37, URZ, UP0, !UPT ;  /* 0x000000253f057290 */ /* 0x000fe200087fe43f */
[----:B------:R-:W-:Y:S01]  /*23e30*/  UMOV UR7, 0x14f00000 ;  /* 0x14f0000000077882 */ /* 0x000fe20000000000 */
[----:B------:R-:W-:-:S06]  /*23e40*/  UMOV UR10, URZ ;  /* 0x0000003f000a7c82 */ /* 0x000fcc0008000000 */
[----:B------:R-:W-:Y:S01]  /*23e50*/  UIADD3 UR9, UR9, 0x2e870, URZ ;  /* 0x0002e87009097890 */ /* 0x000fe2000fffe03f */
[----:B--2---:R-:W-:Y:S02]  /*23e60*/  IMAD R2, R2, 0x7000, R18 ;  /* 0x0000700002027824 */ /* 0x004fe400078e0212 */
[----:B---3--:R-:W-:-:S03]  /*23e70*/  IMAD R4, R4, 0xe0, R5 ;  /* 0x000000e004047824 */ /* 0x008fc600078e0205 */
[----:B------:R-:W-:Y:S02]  /*23e80*/  R2UR UR8, R2 ;  /* 0x00000000020872ca */ /* 0x000fe400000e0000 */
[----:B------:R-:W-:-:S11]  /*23e90*/  R2UR UR11, R4 ;  /* 0x00000000040b72ca */ /* 0x000fd600000e0000 */
[----:B------:R-:W-:-:S09]  /*23ea0*/  UIADD3 UR8, UR8, 0xe400, URZ ;  /* 0x0000e40008087890 */ /* 0x000fd2000fffe03f */
[----:B------:R1:W-:Y:S01]  /*23eb0*/  UTMALDG.4D [UR8], [UR4], desc[UR6] ;  /* 0x00000608040075b4 */ /* 0x0003e20008019000 */
[----:B------:R-:W2:Y:S02]  /*23ec0*/  SYNCS.PHASECHK.TRANS64.TRYWAIT P0, [R0+URZ+0x2e840], R3 ;  /* 0x02e84003000075a7 */ /* 0x000ea4000800017f */
[----:B-12---:R-:W-:Y:S05]  /*23ed0*/  @!P0 BRA `(.L_x_6640) ;  /* 0x0000007400548947 */ /* 0x006fea0003800000 */
.L_x_6843:
        /* <DEDUP_REMOVED lines=8> */
.L_x_6641:
        /* <DEDUP_REMOVED lines=11> */
[----:B------:R-:W-:-:S03]  /*24010*/  R2UR UR13, R17 ;  /* 0x00000000110d72ca */ /* 0x000fc600000e0000 */
[----:B------:R-:W-:Y:S02]  /*24020*/  UIADD3 UR8, UR8, 0x20400, URZ ;  /* 0x0002040008087890 */ /* 0x000fe4000fffe03f */
[----:B------:R-:W-:-:S09]  /*24030*/  UIADD3 UR9, UR9, 0x2e830, URZ ;  /* 0x0002e83009097890 */ /* 0x000fd2000fffe03f */
[----:B------:R3:W-:Y:S01]  /*24040*/  UTMALDG.4D [UR8], [UR4], desc[UR6] ;  /* 0x00000608040075b4 */ /* 0x0007e20008019000 */
[----:B--2---:R-:W-:-:S04]  /*24050*/  LOP3.LUT R3, R3, 0xfffffffe, RZ, 0xc0, !PT ;  /* 0xfffffffe03037812 */ /* 0x004fc800078ec0ff */
[----:B------:R-:W-:-:S05]  /*24060*/  @P0 LOP3.LUT R3, R3, 0x1, RZ, 0xfc, !PT ;  /* 0x0000000103030812 */ /* 0x000fca00078efcff */
[----:B------:R3:W-:Y:S01]  /*24070*/  STL [R1+0x18], R3 ;  /* 0x0000180301007387 */ /* 0x0007e20000100800 */
[----:B------:R-:W-:Y:S01]  /*24080*/  NOP ;  /* 0x0000000000007918 */ /* 0x000fe20000000000 */
.L_x_6635:
        /* <DEDUP_REMOVED lines=28> */
[----:B------:R-:W-:Y:S01]  /*24250*/  MOV R4, UR4 ;  /* 0x0000000400047c02 */ /* 0x000fe20008000f00 */
[----:B------:R-:W-:Y:S01]  /*24260*/  IMAD.U32 R5, RZ, RZ, UR5 ;  /* 0x00000005ff057e24 */ /* 0x000fe2000f8e00ff */
[----:B------:R-:W0:Y:S01]  /*24270*/  LDC.64 R2, c[0x4][R2] ;  /* 0x0100000002027b82 */ /* 0x000e220000000a00 */
[----:B------:R-:W-:Y:S01]  /*24280*/  IMAD.U32 R6, RZ, RZ, UR6 ;  /* 0x00000006ff067e24 */ /* 0x000fe2000f8e00ff */
[----:B------:R-:W-:Y:S01]  /*24290*/  MOV R11, UR9 ;  /* 0x00000009000b7c02 */ /* 0x000fe20008000f00 */
[----:B------:R-:W-:Y:S02]  /*242a0*/  IMAD.U32 R7, RZ, RZ, UR7 ;  /* 0x00000007ff077e24 */ /* 0x000fe4000f8e00ff */
[----:B-1----:R-:W-:-:S02]  /*242b0*/  IMAD.U32 R10, RZ, RZ, UR8 ;  /* 0x00000008ff0a7e24 */ /* 0x002fc4000f8e00ff */
[----:B------:R-:W-:Y:S02]  /*242c0*/  IMAD.MOV.U32 R8, RZ, RZ, 0x70 ;  /* 0x00000070ff087424 */ /* 0x000fe400078e00ff */
[----:B------:R-:W-:Y:S02]  /*242d0*/  IMAD.MOV.U32 R12, RZ, RZ, 0x1 ;  /* 0x00000001ff0c7424 */ /* 0x000fe400078e00ff */
[----:B------:R-:W-:-:S07]  /*242e0*/  IMAD.MOV.U32 R13, RZ, RZ, RZ ;  /* 0x000000ffff0d7224 */ /* 0x000fce00078e00ff */
[----:B------:R-:W-:-:S07]  /*242f0*/  LEPC R20, `(.L_x_6643) ;  /* 0x000000001014794e */ /* 0x000fce0000000000 */
[----:B0-----:R-:W-:Y:S05]  /*24300*/  CALL.ABS.NOINC R2 ;  /* 0x0000000002007343 */ /* 0x001fea0003c00000 */
.L_x_6643:
[----:B------:R-:W-:Y:S05]  /*24310*/  BSYNC B6 ;  /* 0x0000000000067941 */ /* 0x000fea0003800000 */
.L_x_6642:
[----:B0-----:R-:W2:Y:S01]  /*24320*/  LDL.LU R0, [R1+0x70] ;  /* 0x0000700001007983 */ /* 0x001ea20000300800 */
[----:B------:R-:W0:Y:S01]  /*24330*/  LDC R8, c[0x0][0x448] ;  /* 0x00011200ff087b82 */ /* 0x000e220000000800 */
[----:B------:R-:W-:Y:S01]  /*24340*/  ULDC.64 UR4, c[0x0][0x2d8] ;  /* 0x0000b60000047ab9 */ /* 0x000fe20000000a00 */
[----:B------:R-:W-:Y:S01]  /*24350*/  ULDC UR6, c[0x0][0x2b8] ;  /* 0x0000ae0000067ab9 */ /* 0x000fe20000000800 */
[----:B------:R-:W3:Y:S04]  /*24360*/  LDL.LU R4, [R1+0x64] ;  /* 0x0000640001047983 */ /* 0x000ee80000300800 */
[----:B------:R-:W3:Y:S04]  /*24370*/  LDL.LU.64 R2, [R1+0x58] ;  /* 0x0000580001027983 */ /* 0x000ee80000300a00 */
[----:B------:R-:W4:Y:S04]  /*24380*/  LDL.LU R6, [R1+0x50] ;  /* 0x0000500001067983 */ /* 0x000f280000300800 */
[----:B------:R-:W4:Y:S04]  /*24390*/  LDL.LU R5, [R1+0x4] ;  /* 0x0000040001057983 */ /* 0x000f280000300800 */
[----:B-1----:R1:W5:Y:S01]  /*243a0*/  LDL R9, [R1+0x68] ;  /* 0x0000680001097983 */ /* 0x0023620000100800 */
[----:B0-----:R-:W-:-:S13]  /*243b0*/  ISETP.NE.AND P0, PT, R8, 0x1, PT ;  /* 0x000000010800780c */ /* 0x001fda0003f05270 */
[----:B------:R-:W0:Y:S01]  /*243c0*/  @P0 LDC R7, c[0x0][0x450] ;  /* 0x00011400ff070b82 */ /* 0x000e220000000800 */
[----:B---3--:R-:W-:Y:S02]  /*243d0*/  IMAD.MOV.U32 R3, RZ, RZ, R4 ;  /* 0x000000ffff037224 */ /* 0x008fe400078e0004 */
[----:B------:R-:W3:Y:S01]  /*243e0*/  S2R R4, SR_TID.X ;  /* 0x0000000000047919 */ /* 0x000ee20000002100 */
[----:B------:R-:W-:-:S04]  /*243f0*/  IMAD.WIDE.U32 R2, R16, UR4, R2 ;  /* 0x0000000410027c25 */ /* 0x000fc8000f8e0002 */
[----:B------:R-:W-:Y:S01]  /*24400*/  IMAD R3, R16, UR5, R3 ;  /* 0x0000000510037c24 */ /* 0x000fe2000f8e0203 */
[----:B------:R-:W-:Y:S02]  /*24410*/  ULDC.64 UR4, c[0x0][0x2e0] ;  /* 0x0000b80000047ab9 */ /* 0x000fe40000000a00 */
[----:B--2---:R-:W-:Y:S02]  /*24420*/  IMAD R0, R0, UR4, RZ ;  /* 0x0000000400007c24 */ /* 0x004fe4000f8e02ff */
[----:B----4-:R-:W-:-:S04]  /*24430*/  IMAD.WIDE.U32 R2, R6, UR4, R2 ;  /* 0x0000000406027c25 */ /* 0x010fc8000f8e0002 */
[----:B------:R-:W-:Y:S01]  /*24440*/  IMAD R0, R6, UR5, R0 ;  /* 0x0000000506007c24 */ /* 0x000fe2000f8e0200 */
[----:B------:R-:W-:Y:S01]  /*24450*/  ULDC.64 UR4, c[0x0][0x2d0] ;  /* 0x0000b40000047ab9 */ /* 0x000fe20000000a00 */
[C---:B---3--:R-:W-:Y:S01]  /*24460*/  LOP3.LUT R6, R4.reuse, 0x7f, RZ, 0xc0, !PT ;  /* 0x0000007f04067812 */ /* 0x048fe200078ec0ff */
[----:B------:R-:W-:-:S03]  /*24470*/  IMAD.SHL.U32 R4, R4, 0x10, RZ ;  /* 0x0000001004047824 */ /* 0x000fc600078e00ff */
[----:B------:R-:W-:-:S04]  /*24480*/  SHF.R.U32.HI R6, RZ, 0x3, R6 ;  /* 0x00000003ff067819 */ /* 0x000fc80000011606 */
[----:B------:R-:W-:Y:S02]  /*24490*/  LOP3.LUT R4, R6, 0x70, R4, 0xf8, !PT ;  /* 0x0000007006047812 */ /* 0x000fe400078ef804 */
[----:B------:R-:W2:Y:S01]  /*244a0*/  @P0 LDC R6, c[0x0][0x44c] ;  /* 0x00011300ff060b82 */ /* 0x000ea20000000800 */
[----:B------:R-:W-:-:S05]  /*244b0*/  IMAD.SHL.U32 R5, R5, 0x80, RZ ;  /* 0x0000008005057824 */ /* 0x000fca00078e00ff */
[----:B------:R-:W-:Y:S02]  /*244c0*/  LOP3.LUT R4, R4, R5, RZ, 0xfc, !PT ;  /* 0x0000000504047212 */ /* 0x000fe400078efcff */
[----:B------:R-:W-:-:S03]  /*244d0*/  IADD3 R3, R3, R0, RZ ;  /* 0x0000000003037210 */ /* 0x000fc60007ffe0ff */
[----:B------:R-:W-:Y:S02]  /*244e0*/  IMAD.MOV.U32 R0, RZ, RZ, R4 ;  /* 0x000000ffff007224 */ /* 0x000fe400078e0004 */
[----:B--2---:R-:W-:-:S05]  /*244f0*/  @P0 IMAD.HI.U32 R6, R4, R6, RZ ;  /* 0x0000000604060227 */ /* 0x004fca00078e00ff */
[----:B0-----:R-:W-:Y:S02]  /*24500*/  @P0 SHF.R.U32.HI R0, RZ, R7, R6 ;  /* 0x00000007ff000219 */ /* 0x001fe40000011606 */
[----:B------:R-:W0:Y:S03]  /*24510*/  S2R R7, SR_TID.X ;  /* 0x0000000000077919 */ /* 0x000e260000002100 */
[----:B------:R-:W-:-:S04]  /*24520*/  IMAD.MOV R6, RZ, RZ, -R0 ;  /* 0x000000ffff067224 */ /* 0x000fc800078e0a00 */
[----:B------:R-:W-:Y:S01]  /*24530*/  IMAD R4, R8, R6, R4 ;  /* 0x0000000608047224 */ /* 0x000fe200078e0204 */
[----:B------:R-:W-:Y:S01]  /*24540*/  SHF.R.S32.HI R6, RZ, 0x1f, R0 ;  /* 0x0000001fff067819 */ /* 0x000fe20000011400 */
[----:B------:R-:W-:-:S04]  /*24550*/  IMAD.WIDE.U32 R2, R0, UR4, R2 ;  /* 0x0000000400027c25 */ /* 0x000fc8000f8e0002 */
[----:B------:R-:W-:-:S04]  /*24560*/  IMAD R6, R6, UR4, RZ ;  /* 0x0000000406067c24 */ /* 0x000fc8000f8e02ff */
[----:B------:R-:W-:Y:S01]  /*24570*/  IMAD R0, R0, UR5, R6 ;  /* 0x0000000500007c24 */ /* 0x000fe2000f8e0206 */
[----:B------:R-:W-:-:S04]  /*24580*/  ULDC.64 UR4, c[0x0][0x2c8] ;  /* 0x0000b20000047ab9 */ /* 0x000fc80000000a00 */
[----:B------:R-:W-:Y:S02]  /*24590*/  IADD3 R3, R3, R0, RZ ;  /* 0x0000000003037210 */ /* 0x000fe40007ffe0ff */
[----:B------:R-:W-:Y:S01]  /*245a0*/  SHF.R.S32.HI R0, RZ, 0x1f, R4 ;  /* 0x0000001fff007819 */ /* 0x000fe20000011404 */
[----:B------:R-:W-:-:S04]  /*245b0*/  IMAD.WIDE.U32 R2, R4, UR4, R2 ;  /* 0x0000000404027c25 */ /* 0x000fc8000f8e0002 */
[----:B------:R-:W-:Y:S02]  /*245c0*/  IMAD R0, R0, UR4, RZ ;  /* 0x0000000400007c24 */ /* 0x000fe4000f8e02ff */
[----:B0-----:R-:W-:Y:S02]  /*245d0*/  IMAD.SHL.U32 R10, R7, 0x10, RZ ;  /* 0x00000010070a7824 */ /* 0x001fe400078e00ff */
[----:B------:R-:W-:Y:S01]  /*245e0*/  IMAD R0, R4, UR5, R0 ;  /* 0x0000000504007c24 */ /* 0x000fe2000f8e0200 */
[----:B------:R-:W-:Y:S02]  /*245f0*/  ULDC.64 UR4, c[0x0][0x280] ;  /* 0x0000a00000047ab9 */ /* 0x000fe40000000a00 */
[----:B------:R-:W-:Y:S02]  /*24600*/  LOP3.LUT R10, R10, 0x70, RZ, 0xc0, !PT ;  /* 0x000000700a0a7812 */ /* 0x000fe400078ec0ff */
[----:B------:R-:W-:Y:S01]  /*24610*/  IADD3 R4, P1, R2, UR4, RZ ;  /* 0x0000000402047c10 */ /* 0x000fe2000ff3e0ff */
[----:B------:R-:W-:Y:S01]  /*24620*/  UMOV UR4, 0xffffffff ;  /* 0xffffffff00047882 */ /* 0x000fe20000000000 */
[----:B------:R-:W-:-:S02]  /*24630*/  ISETP.GE.AND P0, PT, R10, UR6, PT ;  /* 0x000000060a007c0c */ /* 0x000fc4000bf06270 */
[----:B------:R-:W-:Y:S01]  /*24640*/  IADD3.X R3, R3, UR5, R0, P1, !PT ;  /* 0x0000000503037c10 */ /* 0x000fe20008ffe400 */
[----:B-1----:R-:W-:Y:S10]  /*24650*/  BRA.DIV UR4, `(.L_x_6644) ;  /* 0x0000006e04887947 */ /* 0x002ff4000b800000 */
[----:B------:R-:W0:Y:S02]  /*24660*/  S2R R6, SR_TID.X ;  /* 0x0000000000067919 */ /* 0x000e240000002100 */
[----:B0-----:R-:W-:Y:S02]  /*24670*/  LOP3.LUT R7, R6, 0x7f, RZ, 0xc0, !PT ;  /* 0x0000007f06077812 */ /* 0x001fe400078ec0ff */
[----:B------:R-:W2:Y:S02]  /*24680*/  LDL.LU R6, [R1+0x6c] ;  /* 0x00006c0001067983 */ /* 0x000ea40000300800 */
[----:B------:R-:W-:Y:S02]  /*24690*/  SHF.R.U32.HI R11, RZ, 0x3, R7 ;  /* 0x00000003ff0b7819 */ /* 0x000fe40000011607 */
[----:B------:R-:W0:Y:S03]  /*246a0*/  SHFL.IDX PT, R7, R4, RZ, 0x181f ;  /* 0x00181fff04077589 */ /* 0x000e2600000e0000 */
[----:B------:R-:W-:-:S04]  /*246b0*/  IMAD.IADD R0, R11, 0x1, R5 ;  /* 0x000000010b007824 */ /* 0x000fc800078e0205 */
[----:B------:R-:W-:Y:S02]  /*246c0*/  VIADD R5, R0, 0x10 ;  /* 0x0000001000057836 */ /* 0x000fe40000000000 */
[----:B--2---:R-:W-:Y:S02]  /*246d0*/  IMAD R2, R6, R8, RZ ;  /* 0x0000000806027224 */ /* 0x004fe400078e02ff */
[----:B------:R-:W1:Y:S03]  /*246e0*/  SHFL.IDX PT, R6, R3, RZ, 0x181f ;  /* 0x00181fff03067589 */ /* 0x000e6600000e0000 */
[----:B------:R-:W-:-:S13]  /*246f0*/  ISETP.GE.AND P1, PT, R0, R2, PT ;  /* 0x000000020000720c */ /* 0x000fda0003f26270 */
[----:B0-----:R-:W-:-:S05]  /*24700*/  @!P1 IADD3 R7, P2, R10, R7, RZ ;  /* 0x000000070a079210 */ /* 0x001fca0007f5e0ff */
[----:B-1----:R-:W-:-:S05]  /*24710*/  @!P1 IMAD.X R6, RZ, RZ, R6, P2 ;  /* 0x000000ffff069224 */ /* 0x002fca00010e0606 */
[----:B------:R-:W-:-:S04]  /*24720*/  @!P1 LOP3.LUT R7, R7, R6, RZ, 0x3c, !PT ;  /* 0x0000000607079212 */ /* 0x000fc800078e3cff */
[----:B------:R-:W-:-:S04]  /*24730*/  @!P1 LOP3.LUT R6, R7, R6, RZ, 0x3c, !PT ;  /* 0x0000000607069212 */ /* 0x000fc800078e3cff */
[----:B------:R-:W-:-:S05]  /*24740*/  @!P1 LOP3.LUT R7, R7, R6, RZ, 0x3c, !PT ;  /* 0x0000000607079212 */ /* 0x000fca00078e3cff */
[----:B------:R-:W-:Y:S01]  /*24750*/  @!PT LDS RZ, [RZ] ;  /* 0x00000000fffff984 */ /* 0x000fe20000000800 */
[----:B-----5:R0:W-:Y:S01]  /*24760*/  @!P1 LDGSTS.E.BYPASS.LTC128B.128 [R9+0x1c400], desc[UR60][R6.64], !P0 ;  /* 0x1c40000006099fae */ /* 0x0201e2000c101d7c */
        /* <DEDUP_REMOVED lines=8> */
[----:B------:R0:W-:Y:S02]  /*247f0*/  @!P1 LDGSTS.E.BYPASS.LTC128B.128 [R9+0x1cc00], desc[UR60][R6.64], !P0 ;  /* 0x1cc0000006099fae */ /* 0x0001e4000c101d7c */
[----:B------:R-:W-:Y:S02]  /*24800*/  ISETP.GE.AND P1, PT, R5, R2, PT ;  /* 0x000000020500720c */ /* 0x000fe40003f26270 */
[----:B------:R-:W1:Y:S04]  /*24810*/  SHFL.IDX PT, R5, R4, 0x2, 0x181f ;  /* 0x00581f0004057f89 */ /* 0x000e6800000e0000 */
[----:B0-----:R-:W0:Y:S07]  /*24820*/  SHFL.IDX PT, R6, R3, 0x2, 0x181f ;  /* 0x00581f0003067f89 */ /* 0x001e2e00000e0000 */
[----:B-1----:R-:W-:-:S05]  /*24830*/  @!P1 IADD3 R5, P2, R10, R5, RZ ;  /* 0x000000050a059210 */ /* 0x002fca0007f5e0ff */
[----:B0-----:R-:W-:-:S05]  /*24840*/  @!P1 IMAD.X R6, RZ, RZ, R6, P2 ;  /* 0x000000ffff069224 */ /* 0x001fca00010e0606 */
[----:B------:R-:W-:Y:S01]  /*24850*/  @!P1 MOV R7, R6 ;  /* 0x0000000600079202 */ /* 0x000fe20000000f00 */
[----:B------:R-:W-:Y:S02]  /*24860*/  @!P1 IMAD.MOV.U32 R6, RZ, RZ, R5 ;  /* 0x000000ffff069224 */ /* 0x000fe400078e0005 */
[----:B------:R-:W-:-:S03]  /*24870*/  VIADD R5, R0, 0x30 ;  /* 0x0000003000057836 */ /* 0x000fc60000000000 */
[----:B------:R0:W-:Y:S02]  /*24880*/  @!P1 LDGSTS.E.BYPASS.LTC128B.128 [R9+0x1d400], desc[UR60][R6.64], !P0 ;  /* 0x1d40000006099fae */ /* 0x0001e4000c101d7c */
[----:B------:R-:W-:Y:S02]  /*24890*/  ISETP.GE.AND P1, PT, R5, R2, PT ;  /* 0x000000020500720c */ /* 0x000fe40003f26270 */
[----:B------:R-:W1:Y:S04]  /*248a0*/  SHFL.IDX PT, R5, R4, 0x3, 0x181f ;  /* 0x00781f0004057f89 */ /* 0x000e6800000e0000 */
[----:B0-----:R-:W0:Y:S07]  /*248b0*/  SHFL.IDX PT, R6, R3, 0x3, 0x181f ;  /* 0x00781f0003067f89 */ /* 0x001e2e00000e0000 */
[----:B-1----:R-:W-:-:S05]  /*248c0*/  @!P1 IADD3 R5, P2, R10, R5, RZ ;  /* 0x000000050a059210 */ /* 0x002fca0007f5e0ff */
[----:B0-----:R-:W-:-:S04]  /*248d0*/  @!P1 IMAD.X R6, RZ, RZ, R6, P2 ;  /* 0x000000ffff069224 */ /* 0x001fc800010e0606 */
[----:B------:R-:W-:Y:S01]  /*248e0*/  @!P1 IMAD.MOV.U32 R7, RZ, RZ, R6 ;  /* 0x000000ffff079224 */ /* 0x000fe200078e0006 */
[----:B------:R-:W-:Y:S01]  /*248f0*/  @!P1 MOV R6, R5 ;  /* 0x0000000500069202 */ /* 0x000fe20000000f00 */
[----:B------:R-:W-:-:S04]  /*24900*/  VIADD R5, R0, 0x40 ;  /* 0x0000004000057836 */ /* 0x000fc80000000000 */
        /* <DEDUP_REMOVED lines=18> */
[----:B------:R0:W-:Y:S02]  /*24a30*/  @!P1 LDGSTS.E.BYPASS.LTC128B.128 [R9+0x1ec00], desc[UR60][R6.64], !P0 ;  /* 0x1ec0000006099fae */ /* 0x0001e4000c101d7c */
[----:B------:R-:W-:Y:S02]  /*24a40*/  ISETP.GE.AND P1, PT, R5, R2, PT ;  /* 0x000000020500720c */ /* 0x000fe40003f26270 */
[----:B------:R-:W1:Y:S04]  /*24a50*/  SHFL.IDX PT, R5, R4, 0x6, 0x181f ;  /* 0x00d81f0004057f89 */ /* 0x000e6800000e0000 */
[----:B0-----:R-:W0:Y:S07]  /*24a60*/  SHFL.IDX PT, R6, R3, 0x6, 0x181f ;  /* 0x00d81f0003067f89 */ /* 0x001e2e00000e0000 */
[----:B-1----:R-:W-:-:S04]  /*24a70*/  @!P1 IADD3 R5, P2, R10, R5, RZ ;  /* 0x000000050a059210 */ /* 0x002fc80007f5e0ff */
[----:B0-----:R-:W-:-:S05]  /*24a80*/  @!P1 IADD3.X R6, RZ, R6, RZ, P2, !PT ;  /* 0x00000006ff069210 */ /* 0x001fca00017fe4ff */
[----:B------:R-:W-:Y:S02]  /*24a90*/  @!P1 IMAD.MOV.U32 R7, RZ, RZ, R6 ;  /* 0x000000ffff079224 */ /* 0x000fe400078e0006 */
[----:B------:R-:W-:Y:S02]  /*24aa0*/  @!P1 IMAD.MOV.U32 R6, RZ, RZ, R5 ;  /* 0x000000ffff069224 */ /* 0x000fe400078e0005 */
[----:B------:R0:W1:Y:S04]  /*24ab0*/  SHFL.IDX PT, R5, R3, 0x7, 0x181f ;  /* 0x00f81f0003057f89 */ /* 0x00006800000e0000 */
[----:B------:R0:W-:Y:S04]  /*24ac0*/  @!P1 LDGSTS.E.BYPASS.LTC128B.128 [R9+0x1f400], desc[UR60][R6.64], !P0 ;  /* 0x1f40000006099fae */ /* 0x0001e8000c101d7c */
[----:B------:R0:W2:Y:S02]  /*24ad0*/  SHFL.IDX PT, R3, R4, 0x7, 0x181f ;  /* 0x00f81f0004037f89 */ /* 0x0000a400000e0000 */
.L_x_6860:
[----:B------:R-:W-:-:S05]  /*24ae0*/  VIADD R0, R0, 0x70 ;  /* 0x0000007000007836 */ /* 0x000fca0000000000 */
[----:B------:R-:W-:-:S13]  /*24af0*/  ISETP.GE.AND P1, PT, R0, R2, PT ;  /* 0x000000020000720c */ /* 0x000fda0003f26270 */
[----:B--2---:R-:W-:-:S05]  /*24b00*/  @!P1 IADD3 R2, P2, R10, R3, RZ ;  /* 0x000000030a029210 */ /* 0x004fca0007f5e0ff */
[----:B01----:R-:W-:-:S05]  /*24b10*/  @!P1 IMAD.X R3, RZ, RZ, R5, P2 ;  /* 0x000000ffff039224 */ /* 0x003fca00010e0605 */
[----:B------:R-:W-:Y:S01]  /*24b20*/  @!PT LDS RZ, [RZ] ;  /* 0x00000000fffff984 */ /* 0x000fe20000000800 */
[----:B------:R-:W-:Y:S01]  /*24b30*/  @!PT LDS RZ, [RZ] ;  /* 0x00000000fffff984 */ /* 0x000fe20000000800 */
[----:B------:R-:W-:Y:S01]  /*24b40*/  @!PT LDS RZ, [RZ] ;  /* 0x00000000fffff984 */ /* 0x000fe20000000800 */
[----:B------:R0:W-:Y:S01]  /*24b50*/  @!P1 LDGSTS.E.BYPASS.LTC128B.128 [R9+0x1fc00], desc[UR60][R2.64], !P0 ;  /* 0x1fc0000002099fae */ /* 0x0001e2000c101d7c */
[----:B------:R-:W-:Y:S01]  /*24b60*/  PLOP3.LUT P0, PT, PT, PT, PT, 0x80, 0x0 ;  /* 0x000000000000781c */ /* 0x000fe20003f0f070 */
[----:B------:R-:W-:-:S12]  /*24b70*/  NOP ;  /* 0x0000000000007918 */ /* 0x000fd80000000000 */
.L_x_6645:
[----:B------:R-:W-:Y:S02]  /*24b80*/  PLOP3.LUT P1, PT, P1, P0, PT, 0xa2, 0x0 ;  /* 0x000000000000781c */ /* 0x000fe40000f21472 */
[----:B------:R-:W-:-:S08]  /*24b90*/  @P0 R2UR P1, UR4, R18 ;  /* 0x00000000120402ca */ /* 0x000fd00000020000 */
[----:B------:R-:W-:-:S05]  /*24ba0*/  @P0 PLOP3.LUT P0, PT, P1, PT, PT, 0x80, 0x0 ;  /* 0x000000000000081c */ /* 0x000fca0000f0f070 */
[----:B------:R-:W-:Y:S01]  /*24bb0*/  @!P1 SYNCS.ARRIVE.TRANS64.RED.A0T1 RZ, [UR4+0x2e800], RZ ;  /* 0x02e800ffffff99a7 */ /* 0x000fe20008200404 */
[----:B------:R-:W-:Y:S07]  /*24bc0*/  @!P1 ARRIVES.LDGSTSBAR.64.TRANSCNT [UR4+0x2e800] ;  /* 0x02e80000ff0099b0 */ /* 0x000fee0008000a84 */
[----:B------:R-:W-:Y:S05]  /*24bd0*/  @P0 BRA.U.ANY `(.L_x_6645) ;  /* 0xfffffffd00e80947 */ /* 0x000fea000393ffff */
[----:B0-----:R-:W2:Y:S02]  /*24be0*/  LDL.LU R2, [R1+0x78] ;  /* 0x0000780001027983 */ /* 0x001ea40000300800 */
[----:B--2---:R-:W-:-:S04]  /*24bf0*/  IADD3 R2, R2, 0x1, RZ ;  /* 0x0000000102027810 */ /* 0x004fc80007ffe0ff */
[----:B------:R-:W-:Y:S01]  /*24c00*/  LEA.HI R0, R2, R2, RZ, 0x1 ;  /* 0x0000000202007211 */ /* 0x000fe200078f08ff */
[----:B------:R0:W-:Y:S03]  /*24c10*/  STL [R1+0x78], R2 ;  /* 0x0000780201007387 */ /* 0x0001e60000100800 */
        /* <DEDUP_REMOVED lines=8> */
.L_x_6861:
[----:B------:R-:W-:Y:S05]  /*24ca0*/  BSYNC B0 ;  /* 0x0000000000007941 */ /* 0x000fea0003800000 */
.L_x_6646:
[----:B------:R-:W2:Y:S04]  /*24cb0*/  LDL.LU R2, [R1+0x60] ;  /* 0x0000600001027983 */ /* 0x000ea80000300800 */
[----:B------:R-:W3:Y:S01]  /*24cc0*/  LDL R3, [R1+0x2c] ;  /* 0x00002c0001037983 */ /* 0x000ee20000100800 */
[----:B--2---:R-:W-:-:S05]  /*24cd0*/  VIADD R2, R2, 0xfffffffe ;  /* 0xfffffffe02027836 */ /* 0x004fca0000000000 */
[----:B---3--:R-:W-:-:S13]  /*24ce0*/  ISETP.GE.AND P0, PT, R2, R3, PT ;  /* 0x000000030200720c */ /* 0x008fda0003f06270 */
[----:B------:R-:W-:Y:S05]  /*24cf0*/  @!P0 BRA `(.L_x_6648) ;  /* 0x0000001000c48947 */ /* 0x000fea0003800000 */
[----:B0-----:R0:W5:Y:S04]  /*24d00*/  LDL.LU R0, [R1+0x1c] ;  /* 0x00001c0001007983 */ /* 0x0011680000300800 */
[----:B------:R0:W5:Y:S02]  /*24d10*/  LDL.LU R8, [R1+0x24] ;  /* 0x0000240001087983 */ /* 0x0001640000300800 */
.L_x_6668:
        /* <DEDUP_REMOVED lines=23> */
[----:B---3--:R-:W-:Y:S01]  /*24e90*/  @P0 IMAD.HI.U32 R3, R2, R4, RZ ;  /* 0x0000000402030227 */ /* 0x008fe200078e00ff */
[----:B------:R-:W-:-:S04]  /*24ea0*/  MOV R4, R2 ;  /* 0x0000000200047202 */ /* 0x000fc80000000f00 */
        /* <DEDUP_REMOVED lines=11> */
.L_x_6651:
        /* <DEDUP_REMOVED lines=8> */
.L_x_6862:
[----:B------:R-:W-:Y:S05]  /*24fe0*/  BSYNC B1 ;  /* 0x0000000000017941 */ /* 0x000fea0003800000 */
.L_x_6652:
        /* <DEDUP_REMOVED lines=9> */
.L_x_6655:
[----:B------:R-:W-:Y:S05]  /*25080*/  BSYNC B1 ;  /* 0x0000000000017941 */ /* 0x000fea0003800000 */
.L_x_6654:
[----:B------:R-:W3:Y:S04]  /*25090*/  LDL R4, [R1+0x1c] ;  /* 0x00001c0001047983 */ /* 0x000ee80000100800 */
[----:B------:R-:W4:Y:S01]  /*250a0*/  LDL R7, [R1+0x34] ;  /* 0x0000340001077983 */ /* 0x000f220000100800 */
[----:B-1----:R-:W-:Y:S01]  /*250b0*/  MOV R10, RZ ;  /* 0x000000ff000a7202 */ /* 0x002fe20000000f00 */
[----:B------:R-:W-:Y:S01]  /*250c0*/  UIADD3 UR4, UP0, UR36, 0x470, URZ ;  /* 0x0000047024047890 */ /* 0x000fe2000ff1e03f */
[----:B------:R-:W-:Y:S01]  /*250d0*/  PLOP3.LUT P0, PT, PT, PT, PT, 0x80, 0x0 ;  /* 0x000000000000781c */ /* 0x000fe20003f0f070 */
[----:B------:R-:W-:Y:S01]  /*250e0*/  UMOV UR6, 0x0 ;  /* 0x0000000000067882 */ /* 0x000fe20000000000 */
[----:B------:R-:W-:Y:S01]  /*250f0*/  R2UR UR10, R10 ;  /* 0x000000000a0a72ca */ /* 0x000fe200000e0000 */
[----:B------:R-:W-:Y:S01]  /*25100*/  UIADD3.X UR5, URZ, UR37, URZ, UP0, !UPT ;  /* 0x000000253f057290 */ /* 0x000fe200087fe43f */
[----:B------:R-:W-:Y:S01]  /*25110*/  UMOV UR7, 0x14f00000 ;  /* 0x14f0000000077882 */ /* 0x000fe20000000000 */
[----:B---3--:R-:W-:-:S02]  /*25120*/  IMAD R4, R4, 0x7000, R18 ;  /* 0x0000700004047824 */ /* 0x008fc400078e0212 */
[----:B----4-:R-:W-:Y:S02]  /*25130*/  IMAD R3, R3, 0xe0, R7 ;  /* 0x000000e003037824 */ /* 0x010fe400078e0207 */
[----:B------:R-:W-:Y:S02]  /*25140*/  VIADD R7, R6, 0x2e870 ;  /* 0x0002e87006077836 */ /* 0x000fe40000000000 */
[----:B------:R-:W-:-:S07]  /*25150*/  VIADD R9, R4, 0xe400 ;  /* 0x0000e40004097836 */ /* 0x000fce0000000000 */
.L_x_6656:
        /* <DEDUP_REMOVED lines=13> */
.L_x_6863:
[----:B------:R-:W-:Y:S05]  /*25230*/  BSYNC B1 ;  /* 0x0000000000017941 */ /* 0x000fea0003800000 */
.L_x_6657:
[----:B------:R-:W-:Y:S01]  /*25240*/  BSSY B1, `(.L_x_6659) ;  /* 0x000000b000017945 */ /* 0x000fe20003800000 */
[----:B------:R-:W-:Y:S02]  /*25250*/  IMAD.MOV.U32 R12, RZ, RZ, 0x0 ;  /* 0x00000000ff0c7424 */ /* 0x000fe400078e00ff */
[----:B------:R-:W-:Y:S01]  /*25260*/  IMAD.MOV.U32 R13, RZ, RZ, 0x14f00000 ;  /* 0x14f00000ff0d7424 */ /* 0x000fe200078e00ff */
[----:B------:R-:W-:Y:S06]  /*25270*/  @P1 BRA `(.L_x_6660) ;  /* 0x00000000001c1947 */ /* 0x000fec0003800000 */
[----:B------:R-:W3:Y:S01]  /*25280*/  S2R R7, SR_TID.X ;  /* 0x0000000000077919 */ /* 0x000ee20000002100 */
[----:B-12---:R-:W-:-:S04]  /*25290*/  MOV R5, 0x7000 ;  /* 0x0000700000057802 */ /* 0x006fc80000000f00 */
[----:B------:R4:W-:Y:S01]  /*252a0*/  SYNCS.ARRIVE.TRANS64 RZ, [R6+URZ+0x2e830], R5 ;  /* 0x02e8300506ff79a7 */ /* 0x0009e2000800003f */
[----:B---3--:R-:W-:-:S04]  /*252b0*/  LOP3.LUT R7, R7, 0x1f, RZ, 0xc0, !PT ;  /* 0x0000001f07077812 */ /* 0x008fc800078ec0ff */
[----:B------:R-:W-:-:S13]  /*252c0*/  ISETP.NE.AND P0, PT, R7, RZ, PT ;  /* 0x000000ff0700720c */ /* 0x000fda0003f05270 */
[----:B----4-:R-:W-:Y:S05]  /*252d0*/  @!P0 BRA `(.L_x_6660) ;  /* 0x0000000000048947 */ /* 0x010fea0003800000 */
[----:B------:R-:W-:Y:S01]  /*252e0*/  BPT.TRAP 0x1 ;  /* 0x000000040000795c */ /* 0x000fe20000300000 */
.L_x_6660:
[----:B------:R-:W-:Y:S05]  /*252f0*/  BSYNC B1 ;  /* 0x0000000000017941 */ /* 0x000fea0003800000 */
.L_x_6659:
        /* <DEDUP_REMOVED lines=8> */
.L_x_6661:
        /* <DEDUP_REMOVED lines=10> */
.L_x_6650:
[----:B------:R-:W-:Y:S05]  /*25420*/  BSYNC B0 ;  /* 0x0000000000007941 */ /* 0x000fea0003800000 */
.L_x_6649:
[----:B------:R-:W-:-:S06]  /*25430*/  UISETP.NE.AND UP0, UPT, UR38, 0x3, UPT ;  /* 0x000000032600788c */ /* 0x000fcc000bf05270 */
[----:B------:R-:W-:-:S13]  /*25440*/  PLOP3.LUT P0, PT, PT, PT, UP0, 0x80, 0x0 ;  /* 0x000000000000781c */ /* 0x000fda0003f0f008 */
[----:B------:R-:W-:Y:S05]  /*25450*/  @!P0 BRA `(.L_x_6662) ;  /* 0x0000000000048947 */ /* 0x000fea0003800000 */
[----:B------:R-:W-:Y:S01]  /*25460*/  BPT.TRAP 0x1 ;  /* 0x000000040000795c */ /* 0x000fe20000300000 */
.L_x_6662:
        /* <DEDUP_REMOVED lines=8> */
.L_x_6864:
[----:B------:R-:W-:Y:S05]  /*254f0*/  BSYNC B0 ;  /* 0x0000000000007941 */ /* 0x000fea0003800000 */
.L_x_6663:
[----:B------:R-:W-:Y:S05]  /*25500*/  @!P1 BRA `(.L_x_6665) ;  /* 0x0000000000049947 */ /* 0x000fea0003800000 */
[----:B------:R-:W-:Y:S01]  /*25510*/  BPT.TRAP 0x1 ;  /* 0x000000040000795c */ /* 0x000fe20000300000 */
.L_x_6665:
[----:B--2---:R-:W-:Y:S01]  /*25520*/  SHF.L.U32 R4, R8, 0x1f, RZ ;  /* 0x0000001f08047819 */ /* 0x004fe200000006ff */
[----:B------:R-:W-:-:S03]  /*25530*/  IMAD R0, R0, 0x7000, RZ ;  /* 0x0000700000007824 */ /* 0x000fc600078e02ff */
[----:B------:R-:W2:Y:S02]  /*25540*/  SYNCS.PHASECHK.TRANS64.TRYWAIT P0, [R3+URZ+0x2e860], R4 ;  /* 0x02e86004030075a7 */ /* 0x000ea4000800017f */
[----:B--2---:R-:W-:Y:S05]  /*25550*/  @!P0 BRA `(.L_x_6666) ;  /* 0x0000006800b08947 */ /* 0x004fea0003800000 */
.L_x_6865:
[----:B------:R-:W2:Y:S04]  /*25560*/  LDL R13, [R1+0x14] ;  /* 0x00001400010d7983 */ /* 0x000ea80000100800 */
[----:B------:R-:W3:Y:S04]  /*25570*/  LDL R12, [R1+0x38] ;  /* 0x00003800010c7983 */ /* 0x000ee80000100800 */
[----:B------:R4:W-:Y:S04]  /*25580*/  STL [R1+0xec], R2 ;  /* 0x0000ec0201007387 */ /* 0x0009e80000100800 */
[----:B----4-:R-:W4:Y:S01]  /*25590*/  LDL R2, [R1+0x10] ;  /* 0x0000100001027983 */ /* 0x010f220000100800 */
[----:B------:R-:W-:Y:S05]  /*255a0*/  WARPSYNC.ALL ;  /* 0x0000000000007948 */ /* 0x000fea0003800000 */
[----:B--2---:R-:W-:-:S04]  /*255b0*/  LOP3.LUT R4, R0, R13, RZ, 0xfc, !PT ;  /* 0x0000000d00047212 */ /* 0x004fc800078efcff */
[----:B------:R-:W-:-:S06]  /*255c0*/  IADD3 R4, R18, R4, RZ ;  /* 0x0000000412047210 */ /* 0x000fcc0007ffe0ff */
[----:B------:R-:W2:Y:S01]  /*255d0*/  LDSM.16.MT88.4 R4, [R4+0xe400] ;  /* 0x00e400000404783b */ /* 0x000ea20000004200 */
[----:B---3--:R-:W-:Y:S02]  /*255e0*/  IADD3 R20, R18, R12, R0 ;  /* 0x0000000c12147210 */ /* 0x008fe40007ffe000 */
[----:B----4-:R-:W-:Y:S02]  /*255f0*/  LOP3.LUT R12, R0, R2, RZ, 0xfc, !PT ;  /* 0x00000002000c7212 */ /* 0x010fe400078efcff */
[C-C-:B--2---:R-:W-:Y:S02]  /*25600*/  PRMT R8, R4.reuse, 0x6420, R5.reuse ;  /* 0x0000642004087816 */ /* 0x144fe40000000005 */
[----:B-1----:R-:W-:Y:S02]  /*25610*/  PRMT R9, R4, 0x7531, R5 ;  /* 0x0000753104097816 */ /* 0x002fe40000000005 */
[C-C-:B------:R-:W-:Y:S02]  /*25620*/  PRMT R10, R6.reuse, 0x6420, R7.reuse ;  /* 0x00006420060a7816 */ /* 0x140fe40000000007 */
[----:B------:R-:W-:-:S02]  /*25630*/  PRMT R11, R6, 0x7531, R7 ;  /* 0x00007531060b7816 */ /* 0x000fc40000000007 */
[----:B------:R-:W1:Y:S01]  /*25640*/  LDSM.16.MT88.4 R4, [R20+0xe400] ;  /* 0x00e400001404783b */ /* 0x000e620000004200 */
[----:B------:R-:W-:-:S05]  /*25650*/  IMAD.IADD R12, R19, 0x1, R12 ;  /* 0x00000001130c7824 */ /* 0x000fca00078e020c */
[----:B------:R1:W-:Y:S02]  /*25660*/  STSM.16.M88.4 [R12], R8 ;  /* 0x000000080c007844 */ /* 0x0003e40000000200 */
[C-C-:B-1----:R-:W-:Y:S02]  /*25670*/  PRMT R8, R4.reuse, 0x6420, R5.reuse ;  /* 0x0000642004087816 */ /* 0x142fe40000000005 */
[----:B------:R-:W-:Y:S02]  /*25680*/  PRMT R9, R4, 0x7531, R5 ;  /* 0x0000753104097816 */ /* 0x000fe40000000005 */
[----:B------:R-:W-:Y:S02]  /*25690*/  LOP3.LUT R4, R0, 0x800, R2, 0xfe, !PT ;  /* 0x0000080000047812 */ /* 0x000fe400078efe02 */
[C-C-:B------:R-:W-:Y:S02]  /*256a0*/  PRMT R10, R6.reuse, 0x6420, R7.reuse ;  /* 0x00006420060a7816 */ /* 0x140fe40000000007 */
[----:B------:R-:W-:Y:S01]  /*256b0*/  PRMT R11, R6, 0x7531, R7 ;  /* 0x00007531060b7816 */ /* 0x000fe20000000007 */
[----:B------:R-:W-:-:S05]  /*256c0*/  IMAD.IADD R4, R19, 0x1, R4 ;  /* 0x0000000113047824 */ /* 0x000fca00078e0204 */
[----:B------:R1:W-:Y:S02]  /*256d0*/  STSM.16.M88.4 [R4], R8 ;  /* 0x0000000804007844 */ /* 0x0003e40000000200 */
[----:B-1----:R-:W-:Y:S02]  /*256e0*/  IMAD.MOV.U32 R11, RZ, RZ, R13 ;  /* 0x000000ffff0b7224 */ /* 0x002fe400078e000d */
[----:B------:R-:W-:-:S05]  /*256f0*/  VIADD R8, R0, 0x1000 ;  /* 0x0000100000087836 */ /* 0x000fca0000000000 */
[----:B------:R-:W-:-:S04]  /*25700*/  LOP3.LUT R4, R8, R11, RZ, 0xfc, !PT ;  /* 0x0000000b08047212 */ /* 0x000fc800078efcff */
[----:B------:R-:W-:-:S06]  /*25710*/  IADD3 R4, R18, R4, RZ ;  /* 0x0000000412047210 */ /* 0x000fcc0007ffe0ff */
        /* <DEDUP_REMOVED lines=9> */
[----:B--2---:R-:W2:Y:S01]  /*257b0*/  LDL R14, [R1+0x54] ;  /* 0x00005400010e7983 */ /* 0x004ea20000100800 */
[----:B------:R-:W-:Y:S01]  /*257c0*/  IMAD.MOV.U32 R15, RZ, RZ, R11 ;  /* 0x000000ffff0f7224 */ /* 0x000fe200078e000b */
[----:B-1----:R-:W-:-:S02]  /*257d0*/  PRMT R8, R4, 0x6420, R5 ;  /* 0x0000642004087816 */ /* 0x002fc40000000005 */
[----:B------:R-:W-:Y:S02]  /*257e0*/  PRMT R9, R4, 0x7531, R5 ;  /* 0x0000753104097816 */ /* 0x000fe40000000005 */
[C-C-:B------:R-:W-:Y:S02]  /*257f0*/  PRMT R10, R6.reuse, 0x6420, R7.reuse ;  /* 0x00006420060a7816 */ /* 0x140fe40000000007 */
[----:B------:R-:W-:Y:S02]  /*25800*/  PRMT R11, R6, 0x7531, R7 ;  /* 0x00007531060b7816 */ /* 0x000fe40000000007 */
[----:B--2---:R-:W-:-:S05]  /*25810*/  IADD3 R4, R19, R14, R0 ;  /* 0x0000000e13047210 */ /* 0x004fca0007ffe000 */
        /* <DEDUP_REMOVED lines=85> */
[----:B-1----:R-:W-:-:S05]  /*25d70*/  VIADD R8, R0, 0x6000 ;  /* 0x0000600000087836 */ /* 0x002fca0000000000 */
[----:B------:R-:W-:-:S05]  /*25d80*/  LOP3.LUT R4, R8, R15, RZ, 0xfc, !PT ;  /* 0x0000000f08047212 */ /* 0x000fca00078efcff */
[----:B------:R-:W-:-:S06]  /*25d90*/  IMAD.IADD R4, R18, 0x1, R4 ;  /* 0x0000000112047824 */ /* 0x000fcc00078e0204 */
[----:B------:R-:W1:Y:S01]  /*25da0*/  LDSM.16.MT88.4 R4, [R4+0xe400] ;  /* 0x00e400000404783b */ /* 0x000e620000004200 */
[----:B------:R-:W-:-:S03]  /*25db0*/  LOP3.LUT R8, R8, R2, RZ, 0xfc, !PT ;  /* 0x0000000208087212 */ /* 0x000fc600078efcff */
[----:B------:R2:W5:Y:S01]  /*25dc0*/  LDL.LU R2, [R1+0xec] ;  /* 0x0000ec0001027983 */ /* 0x0005620000300800 */
[----:B------:R-:W-:Y:S02]  /*25dd0*/  IADD3 R8, R19, R8, RZ ;  /* 0x0000000813087210 */ /* 0x000fe40007ffe0ff */
[C-C-:B-1----:R-:W-:Y:S02]  /*25de0*/  PRMT R12, R4.reuse, 0x6420, R5.reuse ;  /* 0x00006420040c7816 */ /* 0x142fe40000000005 */
[----:B------:R-:W-:Y:S02]  /*25df0*/  PRMT R13, R4, 0x7531, R5 ;  /* 0x00007531040d7816 */ /* 0x000fe40000000005 */
[C-C-:B------:R-:W-:Y:S02]  /*25e00*/  PRMT R14, R6.reuse, 0x6420, R7.reuse ;  /* 0x00006420060e7816 */ /* 0x140fe40000000007 */
[----:B------:R-:W-:Y:S02]  /*25e10*/  PRMT R15, R6, 0x7531, R7 ;  /* 0x00007531060f7816 */ /* 0x000fe40000000007 */
[----:B------:R-:W1:Y:S04]  /*25e20*/  LDSM.16.MT88.4 R4, [R20+0x14400] ;  /* 0x014400001404783b */ /* 0x000e680000004200 */
[----:B------:R3:W-:Y:S04]  /*25e30*/  STSM.16.M88.4 [R8], R12 ;  /* 0x0000000c08007844 */ /* 0x0007e80000000200 */
[----:B---3--:R-:W3:Y:S01]  /*25e40*/  LDL R15, [R1+0x3c] ;  /* 0x00003c00010f7983 */ /* 0x008ee20000100800 */
[----:B-1----:R-:W-:-:S02]  /*25e50*/  PRMT R8, R4, 0x6420, R5 ;  /* 0x0000642004087816 */ /* 0x002fc40000000005 */
[----:B------:R-:W-:Y:S02]  /*25e60*/  PRMT R9, R4, 0x7531, R5 ;  /* 0x0000753104097816 */ /* 0x000fe40000000005 */
[C-C-:B------:R-:W-:Y:S02]  /*25e70*/  PRMT R10, R6.reuse, 0x6420, R7.reuse ;  /* 0x00006420060a7816 */ /* 0x140fe40000000007 */
[----:B------:R-:W-:Y:S02]  /*25e80*/  PRMT R11, R6, 0x7531, R7 ;  /* 0x00007531060b7816 */ /* 0x000fe40000000007 */
[----:B---3--:R-:W-:-:S05]  /*25e90*/  IADD3 R0, R19, R15, R0 ;  /* 0x0000000f13007210 */ /* 0x008fca0007ffe000 */
        /* <DEDUP_REMOVED lines=9> */
.L_x_6667:
[----:B--2---:R-:W2:Y:S01]  /*25f30*/  S2R R0, SR_TID.X ;  /* 0x0000000000007919 */ /* 0x004ea20000002100 */
[----:B-1----:R1:W-:Y:S01]  /*25f40*/  SYNCS.ARRIVE.TRANS64.A1T0 RZ, [R3+URZ+0x2e850], RZ ;  /* 0x02e850ff03ff79a7 */ /* 0x0023e2000810003f */
[----:B------:R3:W5:Y:S01]  /*25f50*/  LDL R8, [R1+0x24] ;  /* 0x0000240001087983 */ /* 0x0007620000100800 */
[----:B--2---:R-:W-:-:S03]  /*25f60*/  LOP3.LUT R4, R0, 0x7f, RZ, 0xc0, !PT ;  /* 0x0000007f00047812 */ /* 0x004fc600078ec0ff */
[----:B------:R-:W2:Y:S01]  /*25f70*/  LDL R0, [R1+0x2c] ;  /* 0x00002c0001007983 */ /* 0x000ea20000100800 */
[----:B------:R-:W-:Y:S01]  /*25f80*/  BAR.SYNC.DEFER_BLOCKING 0x2, 0x80 ;  /* 0x0082000000007b1d */ /* 0x000fe20000010000 */
[----:B------:R-:W-:-:S13]  /*25f90*/  ISETP.NE.AND P0, PT, R4, RZ, PT ;  /* 0x000000ff0400720c */ /* 0x000fda0003f05270 */
[----:B-1----:R-:W-:-:S05]  /*25fa0*/  @!P0 VIADD R3, R3, 0x2e880 ;  /* 0x0002e88003038836 */ /* 0x002fca0000000000 */
[----:B------:R-:W-:-:S04]  /*25fb0*/  @!P0 PRMT R3, RZ, 0x654, R3 ;  /* 0x00000654ff038816 */ /* 0x000fc80000000003 */
[----:B------:R3:W-:Y:S01]  /*25fc0*/  @!P0 SYNCS.ARRIVE.TRANS64.RED.A1T0 RZ, [R3+URZ], RZ ;  /* 0x000000ff03ff89a7 */ /* 0x0007e2000810043f */
[C---:B--2--5:R-:W-:Y:S01]  /*25fd0*/  ISETP.GT.AND P0, PT, R2.reuse, R0, PT ;  /* 0x000000000200720c */ /* 0x064fe20003f04270 */
[----:B------:R-:W-:Y:S01]  /*25fe0*/  VIADD R2, R2, 0xffffffff ;  /* 0xffffffff02027836 */ /* 0x000fe20000000000 */
[----:B------:R3:W5:Y:S11]  /*25ff0*/  LDL R0, [R1+0x1c] ;  /* 0x00001c0001007983 */ /* 0x0007760000100800 */
[----:B---3--:R-:W-:Y:S05]  /*26000*/  @P0 BRA `(.L_x_6668) ;  /* 0xffffffec00440947 */ /* 0x008fea000383ffff */
.L_x_6648:
[----:B------:R-:W1:Y:S01]  /*26010*/  S2R R3, SR_TID.X ;  /* 0x0000000000037919 */ /* 0x000e620000002100 */
[----:B------:R-:W-:Y:S01]  /*26020*/  BSSY B0, `(.L_x_6669) ;  /* 0x0000011000007945 */ /* 0x000fe20003800000 */
[----:B-1----:R-:W-:-:S04]  /*26030*/  LOP3.LUT R3, R3, 0x7f, RZ, 0xc0, !PT ;  /* 0x0000007f03037812 */ /* 0x002fc800078ec0ff */
[----:B------:R-:W-:-:S13]  /*26040*/  ISETP.NE.AND P0, PT, R3, RZ, PT ;  /* 0x000000ff0300720c */ /* 0x000fda0003f05270 */
[----:B------:R-:W-:Y:S05]  /*26050*/  @P0 BRA `(.L_x_6670) ;  /* 0x0000000000340947 */ /* 0x000fea0003800000 */
[----:B0----5:R-:W0:Y:S01]  /*26060*/  S2R R0, SR_LANEID ;  /* 0x0000000000007919 */ /* 0x021e220000000000 */
        /* <DEDUP_REMOVED lines=11> */
[----:B------:R1:W-:Y:S02]  /*26120*/  STL [R1], R0 ;  /* 0x0000000001007387 */ /* 0x0003e40000100800 */
.L_x_6670:
[----:B------:R-:W-:Y:S05]  /*26130*/  BSYNC B0 ;  /* 0x0000000000007941 */ /* 0x000fea0003800000 */
.L_x_6669:
[----:B------:R-:W-:-:S06]  /*26140*/  UISETP.NE.AND UP0, UPT, UR38, 0x3, UPT ;  /* 0x000000032600788c */ /* 0x000fcc000bf05270 */
[----:B------:R-:W-:-:S13]  /*26150*/  PLOP3.LUT P1, PT, PT, PT, UP0, 0x80, 0x0 ;  /* 0x000000000000781c */ /* 0x000fda0003f2f008 */
[----:B------:R-:W-:Y:S05]  /*26160*/  @!P1 BRA `(.L_x_6671) ;  /* 0x0000000000049947 */ /* 0x000fea0003800000 */
[----:B------:R-:W-:Y:S01]  /*26170*/  BPT.TRAP 0x1 ;  /* 0x000000040000795c */ /* 0x000fe20000300000 */
.L_x_6671:
[----:B------:R-:W2:Y:S04]  /*26180*/  LDL R2, [R1+0x24] ;  /* 0x0000240001027983 */ /* 0x000ea80000100800 */
[----:B------:R-:W3:Y:S01]  /*26190*/  LDL R3, [R1+0x1c] ;  /* 0x00001c0001037983 */ /* 0x000ee20000100800 */
        /* <DEDUP_REMOVED lines=8> */
.L_x_6866:
[----:B------:R-:W-:Y:S05]  /*26220*/  BSYNC B0 ;  /* 0x0000000000007941 */ /* 0x000fea0003800000 */
.L_x_6672:
[----:B------:R-:W-:Y:S05]  /*26230*/  @!P2 BRA `(.L_x_6674) ;  /* 0x000000000004a947 */ /* 0x000fea0003800000 */
[----:B------:R-:W-:Y:S01]  /*26240*/  BPT.TRAP 0x1 ;  /* 0x000000040000795c */ /* 0x000fe20000300000 */
.L_x_6674:
[----:B0-----:R-:W2:Y:S02]  /*26250*/  LDL R2, [R1+0x24] ;  /* 0x0000240001027983 */ /* 0x001ea40000100800 */
[----:B--2---:R-:W-:-:S04]  /*26260*/  SHF.L.U32 R2, R2, 0x1f, RZ ;  /* 0x0000001f02027819 */ /* 0x004fc800000006ff */
[----:B------:R-:W0:Y:S02]  /*26270*/  SYNCS.PHASECHK.TRANS64.TRYWAIT P1, [R0+URZ+0x2e860], R2 ;  /* 0x02e86002000075a7 */ /* 0x000e24000802017f */
[----:B0-----:R-:W-:Y:S05]  /*26280*/  @!P1 BRA `(.L_x_6675) ;  /* 0x0000005c008c9947 */ /* 0x001fea0003800000 */
.L_x_6867:
[----:B------:R-:W2:Y:S04]  /*26290*/  LDL R16, [R1+0x1c] ;  /* 0x00001c0001107983 */ /* 0x000ea80000100800 */
[----:B------:R-:W3:Y:S04]  /*262a0*/  LDL R14, [R1+0x14] ;  /* 0x00001400010e7983 */ /* 0x000ee80000100800 */
[----:B------:R-:W0:Y:S04]  /*262b0*/  LDL R12, [R1+0x38] ;  /* 0x00003800010c7983 */ /* 0x000e280000100800 */
[----:B------:R-:W4:Y:S04]  /*262c0*/  LDL R13, [R1+0x10] ;  /* 0x00001000010d7983 */ /* 0x000f280000100800 */
[----:B------:R-:W5:Y:S01]  /*262d0*/  LDL R17, [R1+0x54] ;  /* 0x0000540001117983 */ /* 0x000f620000100800 */
[----:B------:R-:W-:Y:S05]  /*262e0*/  WARPSYNC.ALL ;  /* 0x0000000000007948 */ /* 0x000fea0003800000 */
[----:B--2---:R-:W-:-:S05]  /*262f0*/  IMAD R3, R16, 0x7000, RZ ;  /* 0x0000700010037824 */ /* 0x004fca00078e02ff */
[----:B---3--:R-:W-:-:S04]  /*26300*/  LOP3.LUT R4, R3, R14, RZ, 0xfc, !PT ;  /* 0x0000000e03047212 */ /* 0x008fc800078efcff */
[----:B------:R-:W-:-:S06]  /*26310*/  IADD3 R4, R18, R4, RZ ;  /* 0x0000000412047210 */ /* 0x000fcc0007ffe0ff */
[----:B------:R-:W1:Y:S01]  /*26320*/  LDSM.16.MT88.4 R4, [R4+0xe400] ;  /* 0x00e400000404783b */ /* 0x000e620000004200 */
[----:B0-----:R-:W-:Y:S02]  /*26330*/  IADD3 R2, R18, R12, R3 ;  /* 0x0000000c12027210 */ /* 0x001fe40007ffe003 */
[----:B----4-:R-:W-:Y:S02]  /*26340*/  LOP3.LUT R12, R3, R13, RZ, 0xfc, !PT ;  /* 0x0000000d030c7212 */ /* 0x010fe400078efcff */
[C-C-:B-1----:R-:W-:Y:S02]  /*26350*/  PRMT R8, R4.reuse, 0x6420, R5.reuse ;  /* 0x0000642004087816 */ /* 0x142fe40000000005 */
[----:B------:R-:W-:Y:S02]  /*26360*/  PRMT R9, R4, 0x7531, R5 ;  /* 0x0000753104097816 */ /* 0x000fe40000000005 */
[C-C-:B------:R-:W-:Y:S02]  /*26370*/  PRMT R10, R6.reuse, 0x6420, R7.reuse ;  /* 0x00006420060a7816 */ /* 0x140fe40000000007 */
[----:B------:R-:W-:-:S02]  /*26380*/  PRMT R11, R6, 0x7531, R7 ;  /* 0x00007531060b7816 */ /* 0x000fc40000000007 */
[----:B------:R-:W0:Y:S01]  /*26390*/  LDSM.16.MT88.4 R4, [R2+0xe400] ;  /* 0x00e400000204783b */ /* 0x000e220000004200 */
[----:B------:R-:W-:-:S05]  /*263a0*/  IMAD.IADD R12, R19, 0x1, R12 ;  /* 0x00000001130c7824 */ /* 0x000fca00078e020c */
[----:B------:R0:W-:Y:S02]  /*263b0*/  STSM.16.M88.4 [R12], R8 ;  /* 0x000000080c007844 */ /* 0x0001e40000000200 */
[C-C-:B0-----:R-:W-:Y:S02]  /*263c0*/  PRMT R8, R4.reuse, 0x6420, R5.reuse ;  /* 0x0000642004087816 */ /* 0x141fe40000000005 */
[----:B------:R-:W-:Y:S02]  /*263d0*/  PRMT R9, R4, 0x7531, R5 ;  /* 0x0000753104097816 */ /* 0x000fe40000000005 */
[----:B------:R-:W-:Y:S02]  /*263e0*/  LOP3.LUT R4, R3, 0x800, R13, 0xfe, !PT ;  /* 0x0000080003047812 */ /* 0x000fe400078efe0d */
[C-C-:B------:R-:W-:Y:S02]  /*263f0*/  PRMT R10, R6.reuse, 0x6420, R7.reuse ;  /* 0x00006420060a7816 */ /* 0x140fe40000000007 */
[----:B------:R-:W-:Y:S01]  /*26400*/  PRMT R11, R6, 0x7531, R7 ;  /* 0x00007531060b7816 */ /* 0x000fe20000000007 */
[----:B------:R-:W-:-:S05]  /*26410*/  IMAD.IADD R4, R19, 0x1, R4 ;  /* 0x0000000113047824 */ /* 0x000fca00078e0204 */
[----:B------:R0:W-:Y:S02]  /*26420*/  STSM.16.M88.4 [R4], R8 ;  /* 0x0000000804007844 */ /* 0x0001e40000000200 */
[----:B0-----:R-:W-:Y:S01]  /*26430*/  IMAD.MOV.U32 R10, RZ, RZ, R14 ;  /* 0x000000ffff0a7224 */ /* 0x001fe200078e000e */
[----:B------:R-:W-:-:S04]  /*26440*/  IADD3 R8, R3, 0x1000, RZ ;  /* 0x0000100003087810 */ /* 0x000fc80007ffe0ff */
[----:B------:R-:W-:-:S05]  /*26450*/  LOP3.LUT R4, R8, R10, RZ, 0xfc, !PT ;  /* 0x0000000a08047212 */ /* 0x000fca00078efcff */
[----:B------:R-:W-:-:S06]  /*26460*/  IMAD.IADD R4, R18, 0x1, R4 ;  /* 0x0000000112047824 */ /* 0x000fcc00078e0204 */
[----:B------:R-:W0:Y:S01]  /*26470*/  LDSM.16.MT88.4 R4, [R4+0xe400] ;  /* 0x00e400000404783b */ /* 0x000e220000004200 */
[----:B------:R-:W-:-:S05]  /*26480*/  IMAD.MOV.U32 R11, RZ, RZ, R13 ;  /* 0x000000ffff0b7224 */ /* 0x000fca00078e000d */
[----:B------:R-:W-:Y:S02]  /*26490*/  LOP3.LUT R8, R8, R11, RZ, 0xfc, !PT ;  /* 0x0000000b08087212 */ /* 0x000fe400078efcff */
[C-C-:B0-----:R-:W-:Y:S02]  /*264a0*/  PRMT R12, R4.reuse, 0x6420, R5.reuse ;  /* 0x00006420040c7816 */ /* 0x141fe40000000005 */
[----:B------:R-:W-:Y:S02]  /*264b0*/  PRMT R13, R4, 0x7531, R5 ;  /* 0x00007531040d7816 */ /* 0x000fe40000000005 */
[C-C-:B------:R-:W-:Y:S02]  /*264c0*/  PRMT R14, R6.reuse, 0x6420, R7.reuse ;  /* 0x00006420060e7816 */ /* 0x140fe40000000007 */
[----:B------:R-:W-:Y:S02]  /*264d0*/  PRMT R15, R6, 0x7531, R7 ;  /* 0x00007531060f7816 */ /* 0x000fe40000000007 */
[----:B------:R-:W0:Y:S01]  /*264e0*/  LDSM.16.MT88.4 R4, [R2+0xf400] ;  /* 0x00f400000204783b */ /* 0x000e220000004200 */
[----:B------:R-:W-:-:S05]  /*264f0*/  IMAD.IADD R8, R19, 0x1, R8 ;  /* 0x0000000113087824 */ /* 0x000fca00078e0208 */
[----:B------:R0:W-:Y:S02]  /*26500*/  STSM.16.M88.4 [R8], R12 ;  /* 0x0000000c08007844 */ /* 0x0001e40000000200 */
[C-C-:B0-----:R-:W-:Y:S02]  /*26510*/  PRMT R8, R4.reuse, 0x6420, R5.reuse ;  /* 0x0000642004087816 */ /* 0x141fe40000000005 */
[----:B------:R-:W-:Y:S02]  /*26520*/  PRMT R9, R4, 0x7531, R5 ;  /* 0x0000753104097816 */ /* 0x000fe40000000005 */
[----:B-----5:R-:W-:Y:S02]  /*26530*/  IADD3 R4, R19, R17, R3 ;  /* 0x0000001113047210 */ /* 0x020fe40007ffe003 */
[----:B------:R-:W2:Y:S01]  /*26540*/  LDL R17, [R1+0x4c] ;  /* 0x00004c0001117983 */ /* 0x000ea20000100800 */
[----:B------:R-:W-:Y:S01]  /*26550*/  IMAD.MOV.U32 R14, RZ, RZ, R10 ;  /* 0x000000ffff0e7224 */ /* 0x000fe200078e000a */
[C---:B------:R-:W-:Y:S01]  /*26560*/  PRMT R10, R6.reuse, 0x6420, R7 ;  /* 0x00006420060a7816 */ /* 0x040fe20000000007 */
[----:B------:R-:W-:Y:S01]  /*26570*/  IMAD.MOV.U32 R15, RZ, RZ, R11 ;  /* 0x000000ffff0f7224 */ /* 0x000fe200078e000b */
[----:B------:R-:W-:-:S05]  /*26580*/  PRMT R11, R6, 0x7531, R7 ;  /* 0x00007531060b7816 */ /* 0x000fca0000000007 */
[----:B------:R0:W-:Y:S02]  /*26590*/  STSM.16.M88.4 [R4], R8 ;  /* 0x0000000804007844 */ /* 0x0001e40000000200 */
[----:B0-----:R-:W-:Y:S01]  /*265a0*/  VIADD R8, R3, 0x2000 ;  /* 0x0000200003087836 */ /* 0x001fe20000000000 */
[----:B------:R-:W-:-:S04]  /*265b0*/  MOV R10, R14 ;  /* 0x0000000e000a7202 */ /* 0x000fc80000000f00 */
        /* <DEDUP_REMOVED lines=14> */
[----:B--2---:R-:W-:Y:S02]  /*266a0*/  IADD3 R4, R19, R17, R3 ;  /* 0x0000001113047210 */ /* 0x004fe40007ffe003 */
[----:B------:R-:W2:Y:S01]  /*266b0*/  LDL R17, [R1+0x48] ;  /* 0x0000480001117983 */ /* 0x000ea20000100800 */
[----:B------:R-:W-:Y:S01]  /*266c0*/  MOV R14, R10 ;  /* 0x0000000a000e7202 */ /* 0x000fe20000000f00 */
[----:B------:R-:W-:Y:S01]  /*266d0*/  IMAD.MOV.U32 R15, RZ, RZ, R11 ;  /* 0x000000ffff0f7224 */ /* 0x000fe200078e000b */
[----:B------:R-:W-:-:S02]  /*266e0*/  PRMT R10, R6, 0x6420, R7 ;  /* 0x00006420060a7816 */ /* 0x000fc40000000007 */
[----:B------:R-:W-:-:S05]  /*266f0*/  PRMT R11, R6, 0x7531, R7 ;  /* 0x00007531060b7816 */ /* 0x000fca0000000007 */
[----:B------:R0:W-:Y:S02]  /*26700*/  STSM.16.M88.4 [R4], R8 ;  /* 0x0000000804007844 */ /* 0x0001e40000000200 */
[----:B0-----:R-:W-:Y:S02]  /*26710*/  IMAD.MOV.U32 R10, RZ, RZ, R14 ;  /* 0x000000ffff0a7224 */ /* 0x001fe400078e000e */
[----:B------:R-:W-:-:S05]  /*26720*/  VIADD R8, R3, 0x3000 ;  /* 0x0000300003087836 */ /* 0x000fca0000000000 */
[----:B------:R-:W-:-:S04]  /*26730*/  LOP3.LUT R4, R8, R10, RZ, 0xfc, !PT ;  /* 0x0000000a08047212 */ /* 0x000fc800078efcff */
[----:B------:R-:W-:-:S06]  /*26740*/  IADD3 R4, R18, R4, RZ ;  /* 0x0000000412047210 */ /* 0x000fcc0007ffe0ff */
        /* <DEDUP_REMOVED lines=14> */
[----:B------:R-:W-:Y:S01]  /*26830*/  IMAD.MOV.U32 R14, RZ, RZ, R10 ;  /* 0x000000ffff0e7224 */ /* 0x000fe200078e000a */
[C---:B------:R-:W-:Y:S01]  /*26840*/  PRMT R10, R6.reuse, 0x6420, R7 ;  /* 0x00006420060a7816 */ /* 0x040fe20000000007 */
[----:B------:R-:W-:Y:S01]  /*26850*/  IMAD.MOV.U32 R15, RZ, RZ, R11 ;  /* 0x000000ffff0f7224 */ /* 0x000fe200078e000b */
[----:B------:R-:W-:-:S05]  /*26860*/  PRMT R11, R6, 0x7531, R7 ;  /* 0x00007531060b7816 */ /* 0x000fca0000000007 */
[----:B------:R0:W-:Y:S02]  /*26870*/  STSM.16.M88.4 [R4], R8 ;  /* 0x0000000804007844 */ /* 0x0001e40000000200 */
[----:B0-----:R-:W-:Y:S02]  /*26880*/  IMAD.MOV.U32 R10, RZ, RZ, R14 ;  /* 0x000000ffff0a7224 */ /* 0x001fe400078e000e */
[----:B------:R-:W-:-:S05]  /*26890*/  VIADD R8, R3, 0x4000 ;  /* 0x0000400003087836 */ /* 0x000fca0000000000 */
[----:B------:R-:W-:-:S05]  /*268a0*/  LOP3.LUT R4, R8, R10, RZ, 0xfc, !PT ;  /* 0x0000000a08047212 */ /* 0x000fca00078efcff */
[----:B------:R-:W-:-:S06]  /*268b0*/  IMAD.IADD R4, R18, 0x1, R4 ;  /* 0x0000000112047824 */ /* 0x000fcc00078e0204 */
[----:B------:R-:W0:Y:S01]  /*268c0*/  LDSM.16.MT88.4 R4, [R4+0xe400] ;  /* 0x00e400000404783b */ /* 0x000e220000004200 */
[----:B------:R-:W-:-:S04]  /*268d0*/  MOV R11, R15 ;  /* 0x0000000f000b7202 */ /* 0x000fc80000000f00 */
        /* <DEDUP_REMOVED lines=8> */
[----:B-1----:R-:W-:Y:S01]  /*26960*/  IMAD.MOV.U32 R14, RZ, RZ, R10 ;  /* 0x000000ffff0e7224 */ /* 0x002fe200078e000a */
[----:B------:R-:W-:Y:S02]  /*26970*/  MOV R15, R11 ;  /* 0x0000000b000f7202 */ /* 0x000fe40000000f00 */
[C-C-:B0-----:R-:W-:Y:S02]  /*26980*/  PRMT R8, R4.reuse, 0x6420, R5.reuse ;  /* 0x0000642004087816 */ /* 0x141fe40000000005 */
[----:B------:R-:W-:Y:S02]  /*26990*/  PRMT R9, R4, 0x7531, R5 ;  /* 0x0000753104097816 */ /* 0x000fe40000000005 */
[C-C-:B------:R-:W-:Y:S02]  /*269a0*/  PRMT R10, R6.reuse, 0x6420, R7.reuse ;  /* 0x00006420060a7816 */ /* 0x140fe40000000007 */
[----:B------:R-:W-:-:S02]  /*269b0*/  PRMT R11, R6, 0x7531, R7 ;  /* 0x00007531060b7816 */ /* 0x000fc40000000007 */
[----:B--2---:R-:W-:Y:S02]  /*269c0*/  IADD3 R4, R19, R17, R3 ;  /* 0x0000001113047210 */ /* 0x004fe40007ffe003 */
[----:B------:R-:W2:Y:S04]  /*269d0*/  LDL R17, [R1+0x3c] ;  /* 0x00003c0001117983 */ /* 0x000ea80000100800 */
[----:B------:R0:W-:Y:S02]  /*269e0*/  STSM.16.M88.4 [R4], R8 ;  /* 0x0000000804007844 */ /* 0x0001e40000000200 */
[----:B0-----:R-:W-:Y:S02]  /*269f0*/  IMAD.MOV.U32 R10, RZ, RZ, R14 ;  /* 0x000000ffff0a7224 */ /* 0x001fe400078e000e */
[----:B------:R-:W-:-:S05]  /*26a00*/  VIADD R8, R3, 0x5000 ;  /* 0x0000500003087836 */ /* 0x000fca0000000000 */
[----:B------:R-:W-:-:S05]  /*26a10*/  LOP3.LUT R4, R8, R10, RZ, 0xfc, !PT ;  /* 0x0000000a08047212 */ /* 0x000fca00078efcff */
[----:B------:R-:W-:-:S06]  /*26a20*/  IMAD.IADD R4, R18, 0x1, R4 ;  /* 0x0000000112047824 */ /* 0x000fcc00078e0204 */
[----:B------:R-:W0:Y:S01]  /*26a30*/  LDSM.16.MT88.4 R4, [R4+0xe400] ;  /* 0x00e400000404783b */ /* 0x000e220000004200 */
[----:B------:R-:W-:-:S05]  /*26a40*/  IMAD.MOV.U32 R11, RZ, RZ, R15 ;  /* 0x000000ffff0b7224 */ /* 0x000fca00078e000f */
[----:B------:R-:W-:-:S04]  /*26a50*/  LOP3.LUT R8, R8, R11, RZ, 0xfc, !PT ;  /* 0x0000000b08087212 */ /* 0x000fc800078efcff */
[----:B------:R-:W-:Y:S02]  /*26a60*/  IADD3 R8, R19, R8, RZ ;  /* 0x0000000813087210 */ /* 0x000fe40007ffe0ff */
[C-C-:B0-----:R-:W-:Y:S02]  /*26a70*/  PRMT R12, R4.reuse, 0x6420, R5.reuse ;  /* 0x00006420040c7816 */ /* 0x141fe40000000005 */
[----:B------:R-:W-:Y:S02]  /*26a80*/  PRMT R13, R4, 0x7531, R5 ;  /* 0x00007531040d7816 */ /* 0x000fe40000000005 */
[C-C-:B------:R-:W-:Y:S02]  /*26a90*/  PRMT R14, R6.reuse, 0x6420, R7.reuse ;  /* 0x00006420060e7816 */ /* 0x140fe40000000007 */
[----:B------:R-:W-:Y:S02]  /*26aa0*/  PRMT R15, R6, 0x7531, R7 ;  /* 0x00007531060f7816 */ /* 0x000fe40000000007 */
[----:B------:R-:W0:Y:S04]  /*26ab0*/  LDSM.16.MT88.4 R4, [R2+0x13400] ;  /* 0x013400000204783b */ /* 0x000e280000004200 */
[----:B------:R1:W-:Y:S04]  /*26ac0*/  STSM.16.M88.4 [R8], R12 ;  /* 0x0000000c08007844 */ /* 0x0003e80000000200 */
[----:B-1----:R-:W3:Y:S01]  /*26ad0*/  LDL R13, [R1+0x40] ;  /* 0x00004000010d7983 */ /* 0x002ee20000100800 */
[----:B------:R-:W-:-:S02]  /*26ae0*/  IMAD.MOV.U32 R14, RZ, RZ, R10 ;  /* 0x000000ffff0e7224 */ /* 0x000fc400078e000a */
[----:B------:R-:W-:Y:S01]  /*26af0*/  IMAD.MOV.U32 R15, RZ, RZ, R11 ;  /* 0x000000ffff0f7224 */ /* 0x000fe200078e000b */
[C-C-:B0-----:R-:W-:Y:S02]  /*26b00*/  PRMT R8, R4.reuse, 0x6420, R5.reuse ;  /* 0x0000642004087816 */ /* 0x141fe40000000005 */
[----:B------:R-:W-:Y:S02]  /*26b10*/  PRMT R9, R4, 0x7531, R5 ;  /* 0x0000753104097816 */ /* 0x000fe40000000005 */
[C-C-:B------:R-:W-:Y:S02]  /*26b20*/  PRMT R10, R6.reuse, 0x6420, R7.reuse ;  /* 0x00006420060a7816 */ /* 0x140fe40000000007 */
[----:B------:R-:W-:Y:S02]  /*26b30*/  PRMT R11, R6, 0x7531, R7 ;  /* 0x00007531060b7816 */ /* 0x000fe40000000007 */
[----:B---3--:R-:W-:-:S05]  /*26b40*/  IADD3 R4, R19, R13, R3 ;  /* 0x0000000d13047210 */ /* 0x008fca0007ffe003 */
[----:B------:R0:W-:Y:S02]  /*26b50*/  STSM.16.M88.4 [R4], R8 ;  /* 0x0000000804007844 */ /* 0x0001e40000000200 */
[----:B0-----:R-:W-:-:S05]  /*26b60*/  VIADD R8, R3, 0x6000 ;  /* 0x0000600003087836 */ /* 0x001fca0000000000 */
[----:B------:R-:W-:-:S05]  /*26b70*/  LOP3.LUT R4, R8, R14, RZ, 0xfc, !PT ;  /* 0x0000000e08047212 */ /* 0x000fca00078efcff */
[----:B------:R-:W-:-:S06]  /*26b80*/  IMAD.IADD R4, R18, 0x1, R4 ;  /* 0x0000000112047824 */ /* 0x000fcc00078e0204 */
[----:B------:R-:W0:Y:S01]  /*26b90*/  LDSM.16.MT88.4 R4, [R4+0xe400] ;  /* 0x00e400000404783b */ /* 0x000e220000004200 */
[----:B------:R-:W-:Y:S02]  /*26ba0*/  LOP3.LUT R8, R8, R15, RZ, 0xfc, !PT ;  /* 0x0000000f08087212 */ /* 0x000fe400078efcff */
[C---:B--2---:R-:W-:Y:S02]  /*26bb0*/  IADD3 R3, R19.reuse, R17, R3 ;  /* 0x0000001113037210 */ /* 0x044fe40007ffe003 */
[----:B------:R-:W-:Y:S02]  /*26bc0*/  IADD3 R19, R19, R8, RZ ;  /* 0x0000000813137210 */ /* 0x000fe40007ffe0ff */
[C-C-:B0-----:R-:W-:Y:S02]  /*26bd0*/  PRMT R8, R4.reuse, 0x6420, R5.reuse ;  /* 0x0000642004087816 */ /* 0x141fe40000000005 */
[----:B------:R-:W-:Y:S02]  /*26be0*/  PRMT R9, R4, 0x7531, R5 ;  /* 0x0000753104097816 */ /* 0x000fe40000000005 */
[----:B------:R-:W-:-:S02]  /*26bf0*/  PRMT R10, R6, 0x6420, R7 ;  /* 0x00006420060a7816 */ /* 0x000fc40000000007 */
[----:B------:R-:W-:Y:S02]  /*26c00*/  PRMT R11, R6, 0x7531, R7 ;  /* 0x00007531060b7816 */ /* 0x000fe40000000007 */
[----:B------:R-:W0:Y:S04]  /*26c10*/  LDSM.16.MT88.4 R4, [R2+0x14400] ;  /* 0x014400000204783b */ /* 0x000e280000004200 */
[----:B------:R0:W-:Y:S02]  /*26c20*/  STSM.16.M88.4 [R19], R8 ;  /* 0x0000000813007844 */ /* 0x0001e40000000200 */
[C-C-:B0-----:R-:W-:Y:S02]  /*26c30*/  PRMT R8, R4.reuse, 0x6420, R5.reuse ;  /* 0x0000642004087816 */ /* 0x141fe40000000005 */
[----:B------:R-:W-:-:S02]  /*26c40*/  PRMT R9, R4, 0x7531, R5 ;  /* 0x0000753104097816 */ /* 0x000fc40000000005 */
        /* <DEDUP_REMOVED lines=11> */
.L_x_6676:
[----:B0-----:R-:W2:Y:S01]  /*26d00*/  LDL.LU R3, [R1+0x24] ;  /* 0x0000240001037983 */ /* 0x001ea20000300800 */
[----:B-1----:R0:W-:Y:S02]  /*26d10*/  SYNCS.ARRIVE.TRANS64.A1T0 RZ, [R0+URZ+0x2e850], RZ ;  /* 0x02e850ff00ff79a7 */ /* 0x0021e4000810003f */
[----:B0-----:R-:W-:-:S05]  /*26d20*/  @!P0 VIADD R0, R0, 0x2e880 ;  /* 0x0002e88000008836 */ /* 0x001fca0000000000 */
[----:B------:R-:W-:Y:S01]  /*26d30*/  @!P0 PRMT R0, RZ, 0x654, R0 ;  /* 0x00000654ff008816 */ /* 0x000fe20000000000 */
[----:B------:R-:W-:Y:S06]  /*26d40*/  BAR.SYNC.DEFER_BLOCKING 0x2, 0x80 ;  /* 0x0082000000007b1d */ /* 0x000fec0000010000 */
[----:B------:R0:W-:Y:S02]  /*26d50*/  @!P0 SYNCS.ARRIVE.TRANS64.RED.A1T0 RZ, [R0+URZ], RZ ;  /* 0x000000ff00ff89a7 */ /* 0x0001e4000810043f */
[----:B0-----:R-:W-:-:S05]  /*26d60*/  VIADD R0, R16, 0x1 ;  /* 0x0000000110007836 */ /* 0x001fca0000000000 */
[----:B------:R-:W-:-:S04]  /*26d70*/  ISETP.NE.AND P0, PT, R0, 0x2, PT ;  /* 0x000000020000780c */ /* 0x000fc80003f05270 */
[----:B------:R-:W-:Y:S02]  /*26d80*/  SEL R2, RZ, 0x1, P0 ;  /* 0x00000001ff027807 */ /* 0x000fe40000000000 */
[----:B------:R-:W-:-:S05]  /*26d90*/  SEL R0, R0, RZ, P0 ;  /* 0x000000ff00007207 */ /* 0x000fca0000000000 */
[----:B------:R1:W-:Y:S01]  /*26da0*/  STL [R1+0x1c], R0 ;  /* 0x00001c0001007387 */ /* 0x0003e20000100800 */
[----:B--2---:R-:W-:-:S05]  /*26db0*/  LOP3.LUT R3, R3, R2, RZ, 0x3c, !PT ;  /* 0x0000000203037212 */ /* 0x004fca00078e3cff */
[----:B------:R1:W-:Y:S02]  /*26dc0*/  STL [R1+0x24], R3 ;  /* 0x0000240301007387 */ /* 0x0003e40000100800 */
.L_x_6625:
        /* <DEDUP_REMOVED lines=14> */
.L_x_6677:
        /* <DEDUP_REMOVED lines=21> */
[----:B------:R-:W-:Y:S01]  /*27000*/  SHFL.IDX PT, R5, R10, RZ, 0x1f ;  /* 0x00001fff0a057589 */ /* 0x000fe200000e0000 */
[C---:B------:R-:W-:Y:S02]  /*27010*/  ISETP.GE.U32.AND P4, PT, R16.reuse, 0x8, PT ;  /* 0x000000081000780c */ /* 0x040fe40003f86070 */
[----:B------:R-:W-:Y:S01]  /*27020*/  ISETP.GE.U32.AND P5, PT, R16, 0x10, PT ;  /* 0x000000101000780c */ /* 0x000fe20003fa6070 */
[----:B------:R-:W-:Y:S01]  /*27030*/  SHFL.IDX PT, R8, R10, 0x1, 0x1f ;  /* 0x00201f000a087f89 */ /* 0x000fe200000e0000 */
[----:B------:R-:W-:Y:S01]  /*27040*/  MOV R9, RZ ;  /* 0x000000ff00097202 */ /* 0x000fe20000000f00 */
[----:B--2---:R-:W-:-:S02]  /*27050*/  @!P1 IMAD.MOV.U32 R4, RZ, RZ, R0 ;  /* 0x000000ffff049224 */ /* 0x004fc400078e0000 */
[----:B---3--:R-:W-:Y:S01]  /*27060*/  @!P1 IMAD.MOV.U32 R6, RZ, RZ, R2 ;  /* 0x000000ffff069224 */ /* 0x008fe200078e0002 */
[----:B------:R-:W-:-:S03]  /*27070*/  ISETP.NE.AND P1, PT, R16, RZ, PT ;  /* 0x000000ff1000720c */ /* 0x000fc60003f25270 */
[----:B------:R-:W-:-:S05]  /*27080*/  IMAD R0, R6, R4, RZ ;  /* 0x0000000406007224 */ /* 0x000fca00078e02ff */
        /* <DEDUP_REMOVED lines=16> */
.L_x_6877:
[----:B------:R-:W-:Y:S02]  /*27190*/  ULDC UR4, c[0x0][0xc38] ;  /* 0x00030e0000047ab9 */ /* 0x000fe40000000800 */
[----:B------:R-:W-:-:S04]  /*271a0*/  IMAD.U32 R2, RZ, RZ, UR4 ;  /* 0x00000004ff027e24 */ /* 0x000fc8000f8e00ff */
[----:B-1----:R-:W-:-:S04]  /*271b0*/  IMAD R7, R7, R2, RZ ;  /* 0x0000000207077224 */ /* 0x002fc800078e02ff */
[----:B------:R-:W-:Y:S02]  /*271c0*/  IMAD.IADD R0, R8, 0x1, R7 ;  /* 0x0000000108007824 */ /* 0x000fe400078e0207 */
[----:B------:R-:W-:-:S03]  /*271d0*/  IMAD.MOV.U32 R8, RZ, RZ, R3 ;  /* 0x000000ffff087224 */ /* 0x000fc600078e0003 */
[----:B------:R-:W-:-:S13]  /*271e0*/  ISETP.GT.AND P6, PT, R0, R5, PT ;  /* 0x000000050000720c */ /* 0x000fda0003fc4270 */
[----:B------:R-:W-:Y:S05]  /*271f0*/  @P6 BRA `(.L_x_6680) ;  /* 0x0000000000b06947 */ /* 0x000fea0003800000 */
.L_x_6683:
[----:B------:R-:W2:Y:S01]  /*27200*/  LDL.LU R2, [R1+0xc] ;  /* 0x00000c0001027983 */ /* 0x000ea20000300800 */
[----:B0-----:R-:W0:Y:S01]  /*27210*/  LDC R3, c[0x0][0xc3c] ;  /* 0x00030f00ff037b82 */ /* 0x001e220000000800 */
[----:B--2---:R-:W-:-:S05]  /*27220*/  VIADD R2, R2, 0x1f ;  /* 0x0000001f02027836 */ /* 0x004fca0000000000 */
[----:B0-----:R-:W-:-:S13]  /*27230*/  ISETP.GE.AND P6, PT, R2, R3, PT ;  /* 0x000000030200720c */ /* 0x001fda0003fc6270 */
[----:B------:R-:W-:Y:S05]  /*27240*/  @P6 BRA `(.L_x_6681) ;  /* 0x0000000400e06947 */ /* 0x000fea0003800000 */
[----:B------:R-:W0:Y:S01]  /*27250*/  S2R R4, SR_TID.X ;  /* 0x0000000000047919 */ /* 0x000e220000002100 */
[----:B------:R1:W-:Y:S01]  /*27260*/  STL [R1+0xc], R2 ;  /* 0x00000c0201007387 */ /* 0x0003e20000100800 */
[----:B0-----:R-:W-:-:S04]  /*27270*/  LOP3.LUT R4, R4, 0x1f, RZ, 0xc0, !PT ;  /* 0x0000001f04047812 */ /* 0x001fc800078ec0ff */
[----:B------:R-:W-:Y:S01]  /*27280*/  IADD3 R6, R2, R4, RZ ;  /* 0x0000000402067210 */ /* 0x000fe20007ffe0ff */
        /* <DEDUP_REMOVED lines=27> */
[----:B------:R0:W1:Y:S02]  /*27440*/  SHFL.IDX PT, R7, R3, 0x1f, 0x1f ;  /* 0x03e01f0003077f89 */ /* 0x00006400000e0000 */
.L_x_6885:
[----:B------:R-:W-:Y:S02]  /*27450*/  ULDC UR4, c[0x0][0xc38] ;  /* 0x00030e0000047ab9 */ /* 0x000fe40000000800 */
[----:B------:R-:W-:-:S04]  /*27460*/  IMAD.U32 R2, RZ, RZ, UR4 ;  /* 0x00000004ff027e24 */ /* 0x000fc8000f8e00ff */
[----:B-1----:R-:W-:-:S04]  /*27470*/  IMAD R7, R7, R2, RZ ;  /* 0x0000000207077224 */ /* 0x002fc800078e02ff */
[----:B------:R-:W-:-:S05]  /*27480*/  IMAD.IADD R0, R7, 0x1, R0 ;  /* 0x0000000107007824 */ /* 0x000fca00078e0200 */
[----:B------:R-:W-:-:S13]  /*27490*/  ISETP.GT.AND P6, PT, R0, R5, PT ;  /* 0x000000050000720c */ /* 0x000fda0003fc4270 */
[----:B------:R-:W-:Y:S05]  /*274a0*/  @!P6 BRA `(.L_x_6683) ;  /* 0xfffffffc0054e947 */ /* 0x000fea000383ffff */
[----:B------:R-:W-:-:S07]  /*274b0*/  MOV R8, R3 ;  /* 0x0000000300087202 */ /* 0x000fce0000000f00 */
.L_x_6680:
[----:B------:R-:W-:Y:S01]  /*274c0*/  IMAD.IADD R7, R0, 0x1, -R7 ;  /* 0x0000000100077824 */ /* 0x000fe200078e0a07 */
[----:B------:R-:W-:-:S03]  /*274d0*/  UMOV UR4, 0xffffffff ;  /* 0xffffffff00047882 */ /* 0x000fc60000000000 */
[----:B------:R-:W-:-:S05]  /*274e0*/  IMAD R0, R8, R2, R7 ;  /* 0x0000000208007224 */ /* 0x000fca00078e0207 */
[----:B------:R-:W-:Y:S01]  /*274f0*/  ISETP.GT.AND P6, PT, R0, R5, PT ;  /* 0x000000050000720c */ /* 0x000fe20003fc4270 */
[----:B------:R-:W-:-:S12]  /*27500*/  BRA.DIV UR4, `(.L_x_6684) ;  /* 0x0000005604387947 */ /* 0x000fd8000b800000 */
[----:B0-----:R-:W-:-:S04]  /*27510*/  VOTE.ANY R3, PT, !P6 ;  /* 0x0000000000037806 */ /* 0x001fc800070e0100 */
[----:B------:R-:W0:Y:S02]  /*27520*/  POPC R0, R3 ;  /* 0x0000000300007309 */ /* 0x000e240000000000 */
[----:B0-----:R0:W1:Y:S04]  /*27530*/  SHFL.IDX PT, R4, R4, R0, 0x1f ;  /* 0x00001f0004047589 */ /* 0x00106800000e0000 */
[----:B------:R0:W2:Y:S02]  /*27540*/  SHFL.IDX PT, R6, R6, R0, 0x1f ;  /* 0x00001f0006067589 */ /* 0x0000a400000e0000 */
.L_x_6890:
[----:B------:R-:W-:-:S13]  /*27550*/  ISETP.NE.AND P0, PT, R3, RZ, PT ;  /* 0x000000ff0300720c */ /* 0x000fda0003f05270 */
[----:B------:R-:W-:Y:S05]  /*27560*/  @!P0 BRA `(.L_x_6685) ;  /* 0x0000000000148947 */ /* 0x000fea0003800000 */
[----:B------:R-:W-:Y:S01]  /*27570*/  UMOV UR4, 0xffffffff ;  /* 0xffffffff00047882 */ /* 0x000fe20000000000 */
[----:B------:R-:W-:Y:S02]  /*27580*/  VIADD R12, R0, 0xffffffff ;  /* 0xffffffff000c7836 */ /* 0x000fe40000000000 */
[----:B------:R-:W-:Y:S05]  /*27590*/  BRA.DIV UR4, `(.L_x_6686) ;  /* 0x0000005604707947 */ /* 0x000fea000b800000 */
[----:B------:R3:W4:Y:S02]  /*275a0*/  SHFL.IDX PT, R8, R8, R12, 0x1f ;  /* 0x00001f0c08087589 */ /* 0x00072400000e0000 */
.L_x_6893:
[----:B----4-:R-:W-:-:S07]  /*275b0*/  IMAD.MOV.U32 R9, RZ, RZ, R8 ;  /* 0x000000ffff097224 */ /* 0x010fce00078e0008 */
.L_x_6685:
[----:B------:R-:W4:Y:S01]  /*275c0*/  LDL.LU R11, [R1+0xc] ;  /* 0x00000c00010b7983 */ /* 0x000f220000300800 */
[----:B-1----:R-:W-:Y:S01]  /*275d0*/  IABS R3, R4 ;  /* 0x0000000400037213 */ /* 0x002fe20000000000 */
[----:B------:R-:W-:-:S03]  /*275e0*/  IMAD R7, R9, R2, R7 ;  /* 0x0000000209077224 */ /* 0x000fc600078e0207 */
[----:B------:R-:W1:Y:S01]  /*275f0*/  I2F.RP R8, R3 ;  /* 0x0000000300087306 */ /* 0x000e620000209400 */
[----:B------:R-:W-:Y:S01]  /*27600*/  IMAD.IADD R10, R5, 0x1, -R7 ;  /* 0x00000001050a7824 */ /* 0x000fe200078e0a07 */
[----:B------:R5:W-:Y:S04]  /*27610*/  STL [R1], R7 ;  /* 0x0000000701007387 */ /* 0x000be80000100800 */
[----:B------:R-:W-:Y:S02]  /*27620*/  IABS R5, R10 ;  /* 0x0000000a00057213 */ /* 0x000fe40000000000 */
[----:B-1----:R-:W1:Y:S02]  /*27630*/  MUFU.RCP R8, R8 ;  /* 0x0000000800087308 */ /* 0x002e640000001000 */
[----:B-1----:R-:W-:-:S06]  /*27640*/  VIADD R8, R8, 0xffffffe ;  /* 0x0ffffffe08087836 */ /* 0x002fcc0000000000 */
[----:B------:R1:W0:Y:S02]  /*27650*/  F2I.FTZ.U32.TRUNC.NTZ R9, R8 ;  /* 0x0000000800097305 */ /* 0x000224000021f000 */
[----:B-1----:R-:W-:Y:S01]  /*27660*/  IMAD.MOV.U32 R8, RZ, RZ, RZ ;  /* 0x000000ffff087224 */ /* 0x002fe200078e00ff */
[----:B0-----:R-:W-:-:S05]  /*27670*/  IADD3 R2, RZ, -R9, RZ ;  /* 0x80000009ff027210 */ /* 0x001fca0007ffe0ff */
[----:B------:R-:W-:-:S04]  /*27680*/  IMAD R2, R2, R3, RZ ;  /* 0x0000000302027224 */ /* 0x000fc800078e02ff */
[----:B------:R-:W-:Y:S01]  /*27690*/  IMAD.HI.U32 R8, R9, R2, R8 ;  /* 0x0000000209087227 */ /* 0x000fe200078e0008 */
[----:B------:R-:W-:-:S05]  /*276a0*/  IABS R2, R4 ;  /* 0x0000000400027213 */ /* 0x000fca0000000000 */
[----:B------:R-:W-:-:S04]  /*276b0*/  IMAD.MOV R2, RZ, RZ, -R2 ;  /* 0x000000ffff027224 */ /* 0x000fc800078e0a02 */
[----:B-----5:R-:W-:Y:S02]  /*276c0*/  IMAD.MOV.U32 R7, RZ, RZ, R2 ;  /* 0x000000ffff077224 */ /* 0x020fe400078e0002 */
[----:B------:R-:W-:-:S04]  /*276d0*/  IMAD.HI.U32 R2, R8, R5, RZ ;  /* 0x0000000508027227 */ /* 0x000fc800078e00ff */
[----:B------:R-:W-:-:S05]  /*276e0*/  IMAD R5, R2, R7, R5 ;  /* 0x0000000702057224 */ /* 0x000fca00078e0205 */
[----:B------:R-:W-:-:S13]  /*276f0*/  ISETP.GT.U32.AND P1, PT, R3, R5, PT ;  /* 0x000000050300720c */ /* 0x000fda0003f24070 */
[-C--:B------:R-:W-:Y:S01]  /*27700*/  @!P1 IADD3 R5, R5, -R3.reuse, RZ ;  /* 0x8000000305059210 */ /* 0x080fe20007ffe0ff */
[----:B------:R-:W-:Y:S01]  /*27710*/  @!P1 VIADD R2, R2, 0x1 ;  /* 0x0000000102029836 */ /* 0x000fe20000000000 */
[----:B------:R-:W-:Y:S02]  /*27720*/  ISETP.NE.AND P1, PT, R4, RZ, PT ;  /* 0x000000ff0400720c */ /* 0x000fe40003f25270 */
[----:B------:R-:W-:Y:S02]  /*27730*/  ISETP.GE.U32.AND P0, PT, R5, R3, PT ;  /* 0x000000030500720c */ /* 0x000fe40003f06070 */
[----:B--2---:R-:W-:-:S04]  /*27740*/  IABS R5, R6 ;  /* 0x0000000600057213 */ /* 0x004fc80000000000 */
[----:B------:R-:W0:Y:S07]  /*27750*/  I2F.RP R8, R5 ;  /* 0x0000000500087306 */ /* 0x000e2e0000209400 */
[----:B------:R-:W-:Y:S01]  /*27760*/  @P0 IADD3 R2, R2, 0x1, RZ ;  /* 0x0000000102020810 */ /* 0x000fe20007ffe0ff */
        /* <DEDUP_REMOVED lines=30> */
[----:B------:R-:W-:Y:S02]  /*27950*/  IMAD R5, R6, R5, R2 ;  /* 0x0000000506057224 */ /* 0x000fe400078e0202 */
[----:B------:R-:W-:Y:S01]  /*27960*/  IMAD.IADD R2, R10, 0x1, -R4 ;  /* 0x000000010a027824 */ /* 0x000fe200078e0a04 */
[----:B----4-:R-:W-:Y:S01]  /*27970*/  IADD3 R11, R0, R11, RZ ;  /* 0x0000000b000b7210 */ /* 0x010fe20007ffe0ff */
[----:B------:R-:W-:-:S05]  /*27980*/  IMAD R0, R5, 0x10000, R3 ;  /* 0x0001000005007824 */ /* 0x000fca00078e0203 */
[----:B------:R1:W-:Y:S04]  /*27990*/  STL [R1+0x8], R0 ;  /* 0x0000080001007387 */ /* 0x0003e80000100800 */
[----:B------:R1:W-:Y:S04]  /*279a0*/  STL [R1+0xc], R11 ;  /* 0x00000c0b01007387 */ /* 0x0003e80000100800 */
[----:B------:R1:W-:Y:S01]  /*279b0*/  STL [R1+0x4], R2 ;  /* 0x0000040201007387 */ /* 0x0003e20000100800 */
[----:B------:R-:W-:Y:S05]  /*279c0*/  BRA `(.L_x_6687) ;  /* 0x0000000000287947 */ /* 0x000fea0003800000 */
.L_x_6681:
        /* <DEDUP_REMOVED lines=10> */
.L_x_6687:
[----:B01----:R-:W2:Y:S04]  /*27a70*/  LDL R2, [R1+0xc] ;  /* 0x00000c0001027983 */ /* 0x003ea80000100800 */
[----:B------:R-:W4:Y:S04]  /*27a80*/  LDL R3, [R1+0x8] ;  /* 0x0000080001037983 */ /* 0x000f280000100800 */
[----:B------:R-:W5:Y:S04]  /*27a90*/  LDL R4, [R1] ;  /* 0x0000000001047983 */ /* 0x000f680000100800 */
[----:B------:R-:W5:Y:S01]  /*27aa0*/  LDL R5, [R1+0x4] ;  /* 0x0000040001057983 */ /* 0x000f620000100800 */
[----:B------:R-:W0:Y:S01]  /*27ab0*/  S2R R0, SR_TID.X ;  /* 0x0000000000007919 */ /* 0x000e220000002100 */
[----:B------:R-:W-:Y:S05]  /*27ac0*/  WARPSYNC.ALL ;  /* 0x0000000000007948 */ /* 0x000fea0003800000 */
[----:B0-----:R-:W-:Y:S01]  /*27ad0*/  LOP3.LUT R0, R0, 0x1f, RZ, 0xc0, !PT ;  /* 0x0000001f00007812 */ /* 0x001fe200078ec0ff */
[----:B------:R-:W-:Y:S03]  /*27ae0*/  BAR.SYNC.DEFER_BLOCKING 0x4, 0x180 ;  /* 0x0106000000007b1d */ /* 0x000fe60000010000 */
[----:B------:R-:W-:-:S13]  /*27af0*/  ISETP.NE.AND P0, PT, R0, RZ, PT ;  /* 0x000000ff0000720c */ /* 0x000fda0003f05270 */
[----:B------:R-:W0:Y:S01]  /*27b00*/  @!P0 S2R R0, SR_CgaCtaId ;  /* 0x0000000000008919 */ /* 0x000e220000008800 */
[----:B--2---:R-:W-:Y:S01]  /*27b10*/  IMAD.MOV.U32 R7, RZ, RZ, R2 ;  /* 0x000000ffff077224 */ /* 0x004fe200078e0002 */
[----:B------:R-:W-:Y:S01]  /*27b20*/  @!P0 MOV R2, 0x400 ;  /* 0x0000040000028802 */ /* 0x000fe20000000f00 */
[----:B----4-:R-:W-:-:S03]  /*27b30*/  IMAD.MOV.U32 R6, RZ, RZ, R3 ;  /* 0x000000ffff067224 */ /* 0x010fc600078e0003 */
[----:B0-----:R-:W-:-:S05]  /*27b40*/  @!P0 LEA R18, R0, R2, 0x18 ;  /* 0x0000000200128211 */ /* 0x001fca00078ec0ff */
[----:B-----5:R1:W-:Y:S01]  /*27b50*/  @!P0 STS.128 [R18+0x2e8d0], R4 ;  /* 0x02e8d00412008388 */ /* 0x0203e20000000c00 */
[----:B------:R-:W-:Y:S06]  /*27b60*/  BAR.ARV 0x5, 0x180 ;  /* 0x0146000000007b1d */ /* 0x000fec0000002000 */
.L_x_6678:
[----:B------:R-:W2:Y:S01]  /*27b70*/  LDL R0, [R1+0xc] ;  /* 0x00000c0001007983 */ /* 0x000ea20000100800 */
[----:B------:R-:W-:Y:S02]  /*27b80*/  ULDC UR4, c[0x0][0xc3c] ;  /* 0x00030f0000047ab9 */ /* 0x000fe40000000800 */
[----:B--2---:R-:W-:-:S13]  /*27b90*/  ISETP.GE.AND P0, PT, R0, UR4, PT ;  /* 0x0000000400007c0c */ /* 0x004fda000bf06270 */
[----:B------:R-:W-:Y:S05]  /*27ba0*/  @!P0 BRA `(.L_x_6688) ;  /* 0xffffff9c00648947 */ /* 0x000fea000383ffff */
[----:B------:R-:W-:Y:S05]  /*27bb0*/  BSYNC B7 ;  /* 0x0000000000077941 */ /* 0x000fea0003800000 */
.L_x_6584:
[----:B-1----:R-:W4:Y:S01]  /*27bc0*/  LDL.LU R0, [R1+0x78] ;  /* 0x0000780001007983 */ /* 0x002f220000300800 */
[----:B------:R-:W-:Y:S01]  /*27bd0*/  BSSY B0, `(.L_x_6689) ;  /* 0x000000b000007945 */ /* 0x000fe20003800000 */
[----:B0-2---:R-:W0:Y:S01]  /*27be0*/  S2R R5, SR_CgaCtaId ;  /* 0x0000000000057919 */ /* 0x005e220000008800 */
[----:B----4-:R-:W-:-:S05]  /*27bf0*/  VIADD R0, R0, 0x1 ;  /* 0x0000000100007836 */ /* 0x010fca0000000000 */
        /* <DEDUP_REMOVED lines=8> */
.L_x_6894:
[----:B------:R-:W-:Y:S05]  /*27c80*/  BSYNC B0 ;  /* 0x0000000000007941 */ /* 0x000fea0003800000 */
.L_x_6689:
[----:B------:R-:W-:-:S03]  /*27c90*/  UMOV UR4, 0xffffffff ;  /* 0xffffffff00047882 */ /* 0x000fc60000000000 */
[----:B------:R-:W-:Y:S05]  /*27ca0*/  BRA.DIV UR4, `(.L_x_6691) ;  /* 0x0000004e04e87947 */ /* 0x000fea000b800000 */
[----:B------:R-:W1:Y:S02]  /*27cb0*/  S2R R2, SR_TID.X ;  /* 0x0000000000027919 */ /* 0x000e640000002100 */
[----:B-1----:R-:W-:-:S04]  /*27cc0*/  SHF.R.U32.HI R2, RZ, 0x5, R2 ;  /* 0x00000005ff027819 */ /* 0x002fc80000011602 */
[----:B------:R-:W-:-:S05]  /*27cd0*/  LOP3.LUT R2, R2, 0x3, RZ, 0xc0, !PT ;  /* 0x0000000302027812 */ /* 0x000fca00078ec0ff */
[----:B------:R1:W2:Y:S02]  /*27ce0*/  SHFL.IDX PT, R14, R2, RZ, 0x1f ;  /* 0x00001fff020e7589 */ /* 0x0002a400000e0000 */
.L_x_6897:
[----:B--2---:R-:W-:-:S13]  /*27cf0*/  ISETP.NE.AND P0, PT, R14, RZ, PT ;  /* 0x000000ff0e00720c */ /* 0x004fda0003f05270 */
[----:B------:R-:W-:Y:S05]  /*27d00*/  @P0 BRA `(.L_x_6392) ;  /* 0x0000000000b80947 */ /* 0x000fea0003800000 */
[----:B------:R-:W-:-:S03]  /*27d10*/  UMOV UR4, 0xffffffff ;  /* 0xffffffff00047882 */ /* 0x000fc60000000000 */
[----:B------:R-:W-:Y:S05]  /*27d20*/  BRA.DIV UR4, `(.L_x_6692) ;  /* 0x0000004e04fc7947 */ /* 0x000fea000b800000 */
[----:B------:R-:W-:-:S13]  /*27d30*/  ELECT P6, URZ, PT ;  /* 0x00000000003f782f */ /* 0x000fda00038c0000 */
.L_x_6900:
[----:B------:R-:W-:Y:S05]  /*27d40*/  @!P6 BRA `(.L_x_6392) ;  /* 0x0000000000a8e947 */ /* 0x000fea0003800000 */
[----:B-1----:R-:W2:Y:S02]  /*27d50*/  LDL R2, [R1+0xe8] ;  /* 0x0000e80001027983 */ /* 0x002ea40000100800 */
[----:B--2---:R-:W-:-:S13]  /*27d60*/  R2UR UR4, R2 ;  /* 0x00000000020472ca */ /* 0x004fda00000e0000 */
[----:B------:R-:W-:-:S06]  /*27d70*/  ULOP3.LUT UR4, UR4, 0x2, URZ, 0xfc, !UPT ;  /* 0x0000000204047892 */ /* 0x000fcc000f8efc3f */
[----:B------:R-:W-:-:S04]  /*27d80*/  MOV R2, UR4 ;  /* 0x0000000400027c02 */ /* 0x000fc80008000f00 */
[----:B------:R-:W-:-:S13]  /*27d90*/  ISETP.NE.AND P0, PT, R2, 0x3, PT ;  /* 0x000000030200780c */ /* 0x000fda0003f05270 */
[----:B------:R-:W-:Y:S05]  /*27da0*/  @!P0 BRA `(.L_x_6693) ;  /* 0x0000000000048947 */ /* 0x000fea0003800000 */
[----:B------:R-:W-:Y:S01]  /*27db0*/  BPT.TRAP 0x1 ;  /* 0x000000040000795c */ /* 0x000fe20000300000 */
.L_x_6693:
[----:B0-----:R-:W2:Y:S04]  /*27dc0*/  LDL R3, [R1+0x1c] ;  /* 0x00001c0001037983 */ /* 0x001ea80000100800 */
[----:B------:R-:W4:Y:S01]  /*27dd0*/  LDL.LU R7, [R1+0x24] ;  /* 0x0000240001077983 */ /* 0x000f220000300800 */
[----:B------:R-:W-:-:S04]  /*27de0*/  VIADD R2, R0, 0x2e840 ;  /* 0x0002e84000027836 */ /* 0x000fc80000000000 */
[C---:B--2---:R-:W-:Y:S02]  /*27df0*/  IMAD R6, R3.reuse, 0x8, R2 ;  /* 0x0000000803067824 */ /* 0x044fe400078e0202 */
[----:B------:R-:W-:Y:S01]  /*27e00*/  VIADD R3, R3, 0x1 ;  /* 0x0000000103037836 */ /* 0x000fe20000000000 */
[----:B----4-:R-:W-:-:S04]  /*27e10*/  SHF.L.U32 R5, R7, 0x1f, RZ ;  /* 0x0000001f07057819 */ /* 0x010fc800000006ff */
        /* <DEDUP_REMOVED lines=8> */
.L_x_6901:
[----:B------:R-:W1:Y:S02]  /*27ea0*/  SYNCS.PHASECHK.TRANS64.TRYWAIT P1, [R7+URZ], R2 ;  /* 0x00000002070075a7 */ /* 0x000e64000802017f */
[----:B-1----:R-:W-:Y:S05]  /*27eb0*/  @!P1 BRA `(.L_x_6695) ;  /* 0x0000004c00cc9947 */ /* 0x002fea0003800000 */
.L_x_6902:
[----:B------:R-:W-:Y:S05]  /*27ec0*/  @!P0 BRA `(.L_x_6696) ;  /* 0x0000000000048947 */ /* 0x000fea0003800000 */
[----:B------:R-:W-:Y:S01]  /*27ed0*/  BPT.TRAP 0x1 ;  /* 0x000000040000795c */ /* 0x000fe20000300000 */
.L_x_6696:
[----:B------:R-:W2:Y:S02]  /*27ee0*/  LDL.LU R4, [R1+0x1c] ;  /* 0x00001c0001047983 */ /* 0x000ea40000300800 */
[----:B--2---:R-:W-:-:S04]  /*27ef0*/  LEA R4, R4, R0, 0x3 ;  /* 0x0000000004047211 */ /* 0x004fc800078e18ff */
[----:B------:R-:W2:Y:S02]  /*27f00*/  SYNCS.PHASECHK.TRANS64.TRYWAIT P1, [R4+URZ+0x2e860], R5 ;  /* 0x02e86005040075a7 */ /* 0x000ea4000802017f */
[----:B--2---:R-:W-:Y:S05]  /*27f10*/  @!P1 BRA `(.L_x_6697) ;  /* 0x0000004c00c89947 */ /* 0x004fea0003800000 */
.L_x_6903:
[----:B------:R-:W-:Y:S05]  /*27f20*/  @!P0 BRA `(.L_x_6698) ;  /* 0x0000000000048947 */ /* 0x000fea0003800000 */
[----:B------:R-:W-:Y:S01]  /*27f30*/  BPT.TRAP 0x1 ;  /* 0x000000040000795c */ /* 0x000fe20000300000 */
.L_x_6698:
[----:B------:R-:W-:-:S04]  /*27f40*/  IMAD R3, R3, 0x8, R0 ;  /* 0x0000000803037824 */ /* 0x000fc800078e0200 */
[----:B------:R-:W4:Y:S02]  /*27f50*/  SYNCS.PHASECHK.TRANS64.TRYWAIT P1, [R3+URZ+0x2e860], R2 ;  /* 0x02e86002030075a7 */ /* 0x000f24000802017f */
[----:B----4-:R-:W-:Y:S05]  /*27f60*/  @!P1 BRA `(.L_x_6699) ;  /* 0x0000004c00c89947 */ /* 0x010fea0003800000 */
.L_x_6904:
[----:B------:R-:W-:Y:S05]  /*27f70*/  @!P0 BRA `(.L_x_6700) ;  /* 0x0000000000048947 */ /* 0x000fea0003800000 */
[----:B------:R-:W-:Y:S01]  /*27f80*/  BPT.TRAP 0x1 ;  /* 0x000000040000795c */ /* 0x000fe20000300000 */
.L_x_6700:
[----:B------:R-:W5:Y:S02]  /*27f90*/  SYNCS.PHASECHK.TRANS64.TRYWAIT P0, [R4+URZ+0x2e880], R5 ;  /* 0x02e88005040075a7 */ /* 0x000f64000800017f */
[----:B-----5:R-:W-:Y:S05]  /*27fa0*/  @!P0 BRA `(.L_x_6701) ;  /* 0x0000004c00cc8947 */ /* 0x020fea0003800000 */
.L_x_6702:
[----:B------:R0:W0:Y:S02]  /*27fb0*/  SYNCS.PHASECHK.TRANS64.TRYWAIT P0, [R3+URZ+0x2e880], R2 ;  /* 0x02e88002030075a7 */ /* 0x000024000800017f */
[----:B0-----:R-:W-:Y:S05]  /*27fc0*/  @!P0 NANOSLEEP.SYNCS 0x989680 ;  /* 0x009896800000895d */ /* 0x001fea0003900000 */
[----:B------:R-:W0:Y:S02]  /*27fd0*/  @!P0 SYNCS.PHASECHK.TRANS64 P0, [R3+URZ+0x2e880], R2 ;  /* 0x02e88002030085a7 */ /* 0x000e24000800007f */
[----:B0-----:R-:W-:Y:S05]  /*27fe0*/  @!P0 BRA `(.L_x_6702) ;  /* 0xfffffffc00f08947 */ /* 0x001fea000383ffff */
.L_x_6392:
[----:B------:R-:W-:Y:S05]  /*27ff0*/  BSYNC B8 ;  /* 0x0000000000087941 */ /* 0x000fea0003800000 */
.L_x_6389:
[----:B------:R-:W-:Y:S05]  /*28000*/  EXIT ;  /* 0x000000000000794d */ /* 0x000fea0003800000 */
.L_x_6416:
[----:B0-----:R0:W1:Y:S02]  /*28010*/  SYNCS.PHASECHK.TRANS64.TRYWAIT P6, [R111+URZ+0x2e890], R128 ;  /* 0x02e890806f0075a7 */ /* 0x00106400080c017f */
[----:B-1----:R-:W-:Y:S05]  /*28020*/  @!P6 NANOSLEEP.SYNCS 0x989680 ;  /* 0x009896800000e95d */ /* 0x002fea0003900000 */
[----:B------:R-:W1:Y:S02]  /*28030*/  @!P6 SYNCS.PHASECHK.TRANS64 P6, [R111+URZ+0x2e890], R128 ;  /* 0x02e890806f00e5a7 */ /* 0x000e6400080c007f */
[----:B-1----:R-:W-:Y:S05]  /*28040*/  @!P6 BRA `(.L_x_6416) ;  /* 0xfffffffc00f0e947 */ /* 0x002fea000383ffff */
[----:B------:R-:W-:Y:S05]  /*28050*/  BRA `(.L_x_6703) ;  /* 0xfffffdb400647947 */ /* 0x000fea000383ffff */
.L_x_6450:
[----:B0-----:R0:W1:Y:S02]  /*28060*/  SYNCS.PHASECHK.TRANS64.TRYWAIT P3, [R111+URZ+0x2e890], R128 ;  /* 0x02e890806f0075a7 */ /* 0x001064000806017f */
[----:B-1----:R-:W-:Y:S05]  /*28070*/  @!P3 NANOSLEEP.SYNCS 0x989680 ;  /* 0x009896800000b95d */ /* 0x002fea0003900000 */
[----:B------:R-:W1:Y:S02]  /*28080*/  @!P3 SYNCS.PHASECHK.TRANS64 P3, [R111+URZ+0x2e890], R128 ;  /* 0x02e890806f00b5a7 */ /* 0x000e64000806007f */
[----:B-1----:R-:W-:Y:S05]  /*28090*/  @!P3 BRA `(.L_x_6450) ;  /* 0xfffffffc00f0b947 */ /* 0x002fea000383ffff */
[----:B------:R-:W-:Y:S05]  /*280a0*/  BRA `(.L_x_6704) ;  /* 0xfffffdf8005c7947 */ /* 0x000fea000383ffff */
.L_x_6467:
[----:B0-----:R0:W1:Y:S02]  /*280b0*/  SYNCS.PHASECHK.TRANS64.TRYWAIT P2, [R111+URZ+0x2e890], R128 ;  /* 0x02e890806f0075a7 */ /* 0x001064000804017f */
[----:B-1----:R-:W-:Y:S05]  /*280c0*/  @!P2 NANOSLEEP.SYNCS 0x989680 ;  /* 0x009896800000a95d */ /* 0x002fea0003900000 */
[----:B------:R-:W1:Y:S02]  /*280d0*/  @!P2 SYNCS.PHASECHK.TRANS64 P2, [R111+URZ+0x2e890], R128 ;  /* 0x02e890806f00a5a7 */ /* 0x000e64000804007f */
[----:B-1----:R-:W-:Y:S05]  /*280e0*/  @!P2 BRA `(.L_x_6467) ;  /* 0xfffffffc00f0a947 */ /* 0x002fea000383ffff */
[----:B------:R-:W-:Y:S05]  /*280f0*/  BRA `(.L_x_6705) ;  /* 0xfffffe3c001c7947 */ /* 0x000fea000383ffff */
.L_x_6477:
[----:B--2---:R2:W3:Y:S02]  /*28100*/  SYNCS.PHASECHK.TRANS64.TRYWAIT P3, [R111+URZ+0x2e8b0], R128 ;  /* 0x02e8b0806f0075a7 */ /* 0x0044e4000806017f */
[----:B---3--:R-:W-:Y:S05]  /*28110*/  @!P3 NANOSLEEP.SYNCS 0x989680 ;  /* 0x009896800000b95d */ /* 0x008fea0003900000 */
[----:B------:R-:W3:Y:S02]  /*28120*/  @!P3 SYNCS.PHASECHK.TRANS64 P3, [R111+URZ+0x2e8b0], R128 ;  /* 0x02e8b0806f00b5a7 */ /* 0x000ee4000806007f */
[----:B---3--:R-:W-:Y:S05]  /*28130*/  @!P3 BRA `(.L_x_6477) ;  /* 0xfffffffc00f0b947 */ /* 0x008fea000383ffff */
[----:B------:R-:W-:Y:S05]  /*28140*/  BRA `(.L_x_6706) ;  /* 0xfffffe4000dc7947 */ /* 0x000fea000383ffff */
.L_x_6491:
[----:B------:R-:W0:Y:S01]  /*28150*/  S2R R4, SR_TID.X ;  /* 0x0000000000047919 */ /* 0x000e220000002100 */
[----:B------:R-:W-:Y:S01]  /*28160*/  BSSY B0, `(.L_x_6707) ;  /* 0x000000c000007945 */ /* 0x000fe20003800000 */
[----:B------:R-:W-:Y:S01]  /*28170*/  IMAD.MOV.U32 R12, RZ, RZ, RZ ;  /* 0x000000ffff0c7224 */ /* 0x000fe200078e00ff */
[----:B------:R-:W-:Y:S01]  /*28180*/  MOV R11, 0x1f ;  /* 0x0000001f000b7802 */ /* 0x000fe20000000f00 */
[----:B------:R-:W-:Y:S02]  /*28190*/  IMAD.MOV.U32 R15, RZ, RZ, -0x1 ;  /* 0xffffffffff0f7424 */ /* 0x000fe400078e00ff */
[----:B0-----:R-:W-:-:S05]  /*281a0*/  VIADD R5, R4, 0xffffff80 ;  /* 0xffffff8004057836 */ /* 0x001fca0000000000 */
[----:B------:R-:W-:-:S04]  /*281b0*/  SHF.R.S32.HI R4, RZ, 0x1f, R5 ;  /* 0x0000001fff047819 */ /* 0x000fc80000011405 */
[----:B------:R-:W-:-:S04]  /*281c0*/  LEA.HI R4, R4, R5, RZ, 0x7 ;  /* 0x0000000504047211 */ /* 0x000fc800078f38ff */
[----:B------:R-:W-:-:S05]  /*281d0*/  SHF.R.S32.HI R4, RZ, 0x7, R4 ;  /* 0x00000007ff047819 */ /* 0x000fca0000011404 */
[----:B------:R-:W-:-:S07]  /*281e0*/  IMAD.MOV.U32 R13, RZ, RZ, R4 ;  /* 0x000000ffff0d7224 */ /* 0x000fce00078e0004 */
[----:B-----5:R-:W-:Y:S05]  /*281f0*/  WARPSYNC.COLLECTIVE R15, `(.L_x_6708) ;  /* 0x000000000f087348 */ /* 0x020fea0003c00000 */
[----:B------:R0:W1:Y:S02]  /*28200*/  SHFL.IDX P6, R14, R13, R12, R11 ;  /* 0x0000000c0d0e7389 */ /* 0x00006400000c000b */
[----:B01---5:R-:W-:Y:S01]  /*28210*/  ENDCOLLECTIVE ;  /* 0x000000000000791b */ /* 0x023fe20003800000 */
.L_x_6708:
[----:B------:R-:W-:Y:S05]  /*28220*/  BSYNC B0 ;  /* 0x0000000000007941 */ /* 0x000fea0003800000 */
.L_x_6707:
[----:B------:R0:W-:Y:S01]  /*28230*/  STL [R1+0x58], R14 ;  /* 0x0000580e01007387 */ /* 0x0001e20000100800 */
[----:B------:R-:W-:Y:S05]  /*28240*/  BRA `(.L_x_6709) ;  /* 0xfffffe5000287947 */ /* 0x000fea000383ffff */
.L_x_6503:
[----:B------:R-:W-:Y:S01]  /*28250*/  BSSY B1, `(.L_x_6710) ;  /* 0x0000008000017945 */ /* 0x000fe20003800000 */
[----:B------:R-:W-:Y:S01]  /*28260*/  IMAD.MOV.U32 R13, RZ, RZ, R26 ;  /* 0x000000ffff0d7224 */ /* 0x000fe200078e001a */
[----:B------:R-:W-:Y:S01]  /*28270*/  MOV R15, 0xffffffff ;  /* 0xffffffff000f7802 */ /* 0x000fe20000000f00 */
[----:B------:R-:W-:Y:S02]  /*28280*/  IMAD.MOV.U32 R12, RZ, RZ, RZ ;  /* 0x000000ffff0c7224 */ /* 0x000fe400078e00ff */
[----:B------:R-:W-:-:S07]  /*28290*/  IMAD.MOV.U32 R11, RZ, RZ, 0x1c1f ;  /* 0x00001c1fff0b7424 */ /* 0x000fce00078e00ff */
[----:B------:R-:W-:Y:S05]  /*282a0*/  WARPSYNC.COLLECTIVE R15, `(.L_x_6711) ;  /* 0x000000000f087348 */ /* 0x000fea0003c00000 */
[----:B------:R0:W1:Y:S02]  /*282b0*/  SHFL.IDX P6, R14, R13, R12, R11 ;  /* 0x0000000c0d0e7389 */ /* 0x00006400000c000b */
[----:B01----:R-:W-:Y:S01]  /*282c0*/  ENDCOLLECTIVE ;  /* 0x000000000000791b */ /* 0x003fe20003800000 */
.L_x_6711:
[----:B------:R-:W-:Y:S05]  /*282d0*/  BSYNC B1 ;  /* 0x0000000000017941 */ /* 0x000fea0003800000 */
.L_x_6710:
[----:B------:R-:W-:Y:S01]  /*282e0*/  IMAD.MOV.U32 R13, RZ, RZ, R24 ;  /* 0x000000ffff0d7224 */ /* 0x000fe200078e0018 */
[----:B------:R-:W-:Y:S01]  /*282f0*/  MOV R15, 0xffffffff ;  /* 0xffffffff000f7802 */ /* 0x000fe20000000f00 */
[----:B------:R-:W-:Y:S02]  /*28300*/  IMAD.MOV.U32 R12, RZ, RZ, RZ ;  /* 0x000000ffff0c7224 */ /* 0x000fe400078e00ff */
[----:B------:R-:W-:Y:S02]  /*28310*/  IMAD.MOV.U32 R11, RZ, RZ, 0x1c1f ;  /* 0x00001c1fff0b7424 */ /* 0x000fe400078e00ff */
[----:B------:R-:W-:-:S07]  /*28320*/  IMAD.MOV.U32 R3, RZ, RZ, R14 ;  /* 0x000000ffff037224 */ /* 0x000fce00078e000e */
[----:B------:R-:W-:Y:S05]  /*28330*/  WARPSYNC.COLLECTIVE R15, `(.L_x_6712) ;  /* 0x000000000f087348 */ /* 0x000fea0003c00000 */
[----:B------:R0:W1:Y:S02]  /*28340*/  SHFL.IDX P6, R14, R13, R12, R11 ;  /* 0x0000000c0d0e7389 */ /* 0x00006400000c000b */
[----:B01----:R-:W-:Y:S01]  /*28350*/  ENDCOLLECTIVE ;  /* 0x000000000000791b */ /* 0x003fe20003800000 */
.L_x_6712:
[----:B------:R-:W-:Y:S02]  /*28360*/  IMAD.MOV.U32 R13, RZ, RZ, R27 ;  /* 0x000000ffff0d7224 */ /* 0x000fe400078e001b */
[----:B------:R-:W-:-:S07]  /*28370*/  IMAD.MOV.U32 R5, RZ, RZ, R14 ;  /* 0x000000ffff057224 */ /* 0x000fce00078e000e */
[----:B------:R-:W-:Y:S05]  /*28380*/  WARPSYNC.COLLECTIVE R15, `(.L_x_6713) ;  /* 0x000000000f087348 */ /* 0x000fea0003c00000 */
[----:B------:R0:W1:Y:S02]  /*28390*/  SHFL.IDX P6, R14, R13, R12, R11 ;  /* 0x0000000c0d0e7389 */ /* 0x00006400000c000b */
[----:B01----:R-:W-:Y:S01]  /*283a0*/  ENDCOLLECTIVE ;  /* 0x000000000000791b */ /* 0x003fe20003800000 */
.L_x_6713:
[----:B------:R-:W-:Y:S02]  /*283b0*/  IMAD.MOV.U32 R13, RZ, RZ, R28 ;  /* 0x000000ffff0d7224 */ /* 0x000fe400078e001c */
[----:B------:R-:W-:-:S07]  /*283c0*/  IMAD.MOV.U32 R7, RZ, RZ, R14 ;  /* 0x000000ffff077224 */ /* 0x000fce00078e000e */
[----:B------:R-:W-:Y:S05]  /*283d0*/  WARPSYNC.COLLECTIVE R15, `(.L_x_6714) ;  /* 0x000000000f087348 */ /* 0x000fea0003c00000 */
[----:B------:R0:W1:Y:S02]  /*283e0*/  SHFL.IDX P6, R14, R13, R12, R11 ;  /* 0x0000000c0d0e7389 */ /* 0x00006400000c000b */
[----:B01----:R-:W-:Y:S01]  /*283f0*/  ENDCOLLECTIVE ;  /* 0x000000000000791b */ /* 0x003fe20003800000 */
.L_x_6714:
[----:B------:R-:W-:Y:S05]  /*28400*/  BRA `(.L_x_6715) ;  /* 0xfffffe5400bc7947 */ /* 0x000fea000383ffff */
.L_x_6507:
[----:B0-----:R0:W1:Y:S02]  /*28410*/  SYNCS.PHASECHK.TRANS64.TRYWAIT P0, [R16+URZ+0x2e800], R37 ;  /* 0x02e80025100075a7 */ /* 0x001064000800017f */
[----:B-1----:R-:W-:Y:S05]  /*28420*/  @!P0 NANOSLEEP.SYNCS 0x989680 ;  /* 0x009896800000895d */ /* 0x002fea0003900000 */
[----:B------:R-:W1:Y:S02]  /*28430*/  @!P0 SYNCS.PHASECHK.TRANS64 P0, [R16+URZ+0x2e800], R37 ;  /* 0x02e80025100085a7 */ /* 0x000e64000800007f */
[----:B-1----:R-:W-:Y:S05]  /*28440*/  @!P0 BRA `(.L_x_6507) ;  /* 0xfffffffc00f08947 */ /* 0x002fea000383ffff */
[----:B------:R-:W-:Y:S05]  /*28450*/  BRA `(.L_x_6716) ;  /* 0xfffffe5c00647947 */ /* 0x000fea000383ffff */
.L_x_6515:
        /* <DEDUP_REMOVED lines=8> */
.L_x_6718:
[----:B------:R-:W-:Y:S05]  /*284e0*/  BSYNC B1 ;  /* 0x0000000000017941 */ /* 0x000fea0003800000 */
.L_x_6717:
        /* <DEDUP_REMOVED lines=8> */
.L_x_6719:
[----:B------:R-:W-:Y:S01]  /*28570*/  MOV R13, R27 ;  /* 0x0000001b000d7202 */ /* 0x000fe20000000f00 */
[----:B------:R-:W-:-:S07]  /*28580*/  IMAD.MOV.U32 R21, RZ, RZ, R14 ;  /* 0x000000ffff157224 */ /* 0x000fce00078e000e */
[----:B------:R-:W-:Y:S05]  /*28590*/  WARPSYNC.COLLECTIVE R15, `(.L_x_6720) ;  /* 0x000000000f087348 */ /* 0x000fea0003c00000 */
[----:B------:R0:W1:Y:S02]  /*285a0*/  SHFL.IDX P6, R14, R13, R12, R11 ;  /* 0x0000000c0d0e7389 */ /* 0x00006400000c000b */
[----:B01----:R-:W-:Y:S01]  /*285b0*/  ENDCOLLECTIVE ;  /* 0x000000000000791b */ /* 0x003fe20003800000 */
.L_x_6720:
[----:B------:R-:W-:Y:S02]  /*285c0*/  IMAD.MOV.U32 R13, RZ, RZ, R28 ;  /* 0x000000ffff0d7224 */ /* 0x000fe400078e001c */
[----:B------:R-:W-:-:S07]  /*285d0*/  IMAD.MOV.U32 R25, RZ, RZ, R14 ;  /* 0x000000ffff197224 */ /* 0x000fce00078e000e */
[----:B------:R-:W-:Y:S05]  /*285e0*/  WARPSYNC.COLLECTIVE R15, `(.L_x_6721) ;  /* 0x000000000f087348 */ /* 0x000fea0003c00000 */
[----:B------:R0:W1:Y:S02]  /*285f0*/  SHFL.IDX P6, R14, R13, R12, R11 ;  /* 0x0000000c0d0e7389 */ /* 0x00006400000c000b */
[----:B01----:R-:W-:Y:S01]  /*28600*/  ENDCOLLECTIVE ;  /* 0x000000000000791b */ /* 0x003fe20003800000 */
.L_x_6721:
[----:B------:R-:W-:Y:S05]  /*28610*/  BRA `(.L_x_6722) ;  /* 0xfffffe74000c7947 */ /* 0x000fea000383ffff */
.L_x_6519:
[----:B0-----:R0:W1:Y:S02]  /*28620*/  SYNCS.PHASECHK.TRANS64.TRYWAIT P1, [R16+URZ+0x2e800], R35 ;  /* 0x02e80023100075a7 */ /* 0x001064000802017f */
[----:B-1----:R-:W-:Y:S05]  /*28630*/  @!P1 NANOSLEEP.SYNCS 0x989680 ;  /* 0x009896800000995d */ /* 0x002fea0003900000 */
[----:B------:R-:W1:Y:S02]  /*28640*/  @!P1 SYNCS.PHASECHK.TRANS64 P1, [R16+URZ+0x2e800], R35 ;  /* 0x02e80023100095a7 */ /* 0x000e64000802007f */
[----:B-1----:R-:W-:Y:S05]  /*28650*/  @!P1 BRA `(.L_x_6519) ;  /* 0xfffffffc00f09947 */ /* 0x002fea000383ffff */
[----:B------:R-:W-:Y:S05]  /*28660*/  BRA `(.L_x_6723) ;  /* 0xfffffe78006c7947 */ /* 0x000fea000383ffff */
.L_x_6525:
[----:B--2---:R2:W3:Y:S02]  /*28670*/  SYNCS.PHASECHK.TRANS64.TRYWAIT P1, [R0+URZ+0x2e830], R7 ;  /* 0x02e83007000075a7 */ /* 0x0044e4000802017f */
[----:B---3--:R-:W-:Y:S05]  /*28680*/  @!P1 NANOSLEEP.SYNCS 0x989680 ;  /* 0x009896800000995d */ /* 0x008fea0003900000 */
[----:B------:R-:W3:Y:S02]  /*28690*/  @!P1 SYNCS.PHASECHK.TRANS64 P1, [R0+URZ+0x2e830], R7 ;  /* 0x02e83007000095a7 */ /* 0x000ee4000802007f */
[----:B---3--:R-:W-:Y:S05]  /*286a0*/  @!P1 BRA `(.L_x_6525) ;  /* 0xfffffffc00f09947 */ /* 0x008fea000383ffff */
[----:B------:R-:W-:Y:S05]  /*286b0*/  BRA `(.L_x_6524) ;  /* 0xfffffe9000f87947 */ /* 0x000fea000383ffff */
.L_x_6531:
[----:B-1----:R1:W2:Y:S02]  /*286c0*/  SYNCS.PHASECHK.TRANS64.TRYWAIT P2, [R13+URZ+0x2e830], R12 ;  /* 0x02e8300c0d0075a7 */ /* 0x0022a4000804017f */
[----:B--2---:R-:W-:Y:S05]  /*286d0*/  @!P2 NANOSLEEP.SYNCS 0x989680 ;  /* 0x009896800000a95d */ /* 0x004fea0003900000 */
[----:B------:R-:W2:Y:S02]  /*286e0*/  @!P2 SYNCS.PHASECHK.TRANS64 P2, [R13+URZ+0x2e830], R12 ;  /* 0x02e8300c0d00a5a7 */ /* 0x000ea4000804007f */
[----:B--2---:R-:W-:Y:S05]  /*286f0*/  @!P2 BRA `(.L_x_6531) ;  /* 0xfffffffc00f0a947 */ /* 0x004fea000383ffff */
[----:B------:R-:W-:Y:S05]  /*28700*/  BRA `(.L_x_6530) ;  /* 0xfffffee400407947 */ /* 0x000fea000383ffff */
.L_x_6535:
[----:B-1----:R1:W2:Y:S02]  /*28710*/  SYNCS.PHASECHK.TRANS64.TRYWAIT P1, [R13+URZ+0x2e850], R12 ;  /* 0x02e8500c0d0075a7 */ /* 0x0022a4000802017f */
[----:B--2---:R-:W-:Y:S05]  /*28720*/  @!P1 NANOSLEEP.SYNCS 0x989680 ;  /* 0x009896800000995d */ /* 0x004fea0003900000 */
[----:B------:R-:W2:Y:S02]  /*28730*/  @!P1 SYNCS.PHASECHK.TRANS64 P1, [R13+URZ+0x2e850], R12 ;  /* 0x02e8500c0d0095a7 */ /* 0x000ea4000802007f */
[----:B--2---:R-:W-:Y:S05]  /*28740*/  @!P1 BRA `(.L_x_6535) ;  /* 0xfffffffc00f09947 */ /* 0x004fea000383ffff */
[----:B------:R-:W-:Y:S05]  /*28750*/  BRA `(.L_x_6532) ;  /* 0xfffffef800947947 */ /* 0x000fea000383ffff */
.L_x_6541:
[----:B-1----:R1:W2:Y:S02]  /*28760*/  SYNCS.PHASECHK.TRANS64.TRYWAIT P1, [R11+URZ+0x2e850], R0 ;  /* 0x02e850000b0075a7 */ /* 0x0022a4000802017f */
[----:B--2---:R-:W-:Y:S05]  /*28770*/  @!P1 NANOSLEEP.SYNCS 0x989680 ;  /* 0x009896800000995d */ /* 0x004fea0003900000 */
[----:B------:R-:W2:Y:S02]  /*28780*/  @!P1 SYNCS.PHASECHK.TRANS64 P1, [R11+URZ+0x2e850], R0 ;  /* 0x02e850000b0095a7 */ /* 0x000ea4000802007f */
[----:B--2---:R-:W-:Y:S05]  /*28790*/  @!P1 BRA `(.L_x_6541) ;  /* 0xfffffffc00f09947 */ /* 0x004fea000383ffff */
[----:B------:R-:W-:Y:S05]  /*287a0*/  BRA `(.L_x_6540) ;  /* 0xffffff3000bc7947 */ /* 0x000fea000383ffff */
.L_x_6545:
[----:B------:R-:W-:Y:S01]  /*287b0*/  SEL R130, R65, R12, P0 ;  /* 0x0000000c41827207 */ /* 0x000fe20000000000 */
[----:B------:R-:W-:Y:S01]  /*287c0*/  IMAD.MOV.U32 R11, RZ, RZ, 0x1c1f ;  /* 0x00001c1fff0b7424 */ /* 0x000fe200078e00ff */
[----:B------:R-:W-:Y:S01]  /*287d0*/  SEL R86, R12, R65, P0 ;  /* 0x000000410c567207 */ /* 0x000fe20000000000 */
[----:B-----5:R-:W-:Y:S01]  /*287e0*/  IMAD.MOV.U32 R12, RZ, RZ, R7 ;  /* 0x000000ffff0c7224 */ /* 0x020fe200078e0007 */
[----:B------:R-:W-:Y:S02]  /*287f0*/  MOV R15, 0xffffffff ;  /* 0xffffffff000f7802 */ /* 0x000fe40000000f00 */
[----:B------:R-:W-:Y:S02]  /*28800*/  LOP3.LUT R5, R7, 0x2, RZ, 0x3c, !PT ;  /* 0x0000000207057812 */ /* 0x000fe400078e3cff */
[----:B------:R-:W-:-:S07]  /*28810*/  SEL R140, R109, R94, P0 ;  /* 0x0000005e6d8c7207 */ /* 0x000fce0000000000 */
[----:B------:R-:W-:Y:S05]  /*28820*/  WARPSYNC.COLLECTIVE R15, `(.L_x_6724) ;  /* 0x000000000f087348 */ /* 0x000fea0003c00000 */
[----:B------:R0:W1:Y:S02]  /*28830*/  SHFL.IDX P6, R14, R13, R12, R11 ;  /* 0x0000000c0d0e7389 */ /* 0x00006400000c000b */
[----:B01----:R-:W-:Y:S01]  /*28840*/  ENDCOLLECTIVE ;  /* 0x000000000000791b */ /* 0x003fe20003800000 */
.L_x_6724:
        /* <DEDUP_REMOVED lines=18> */
.L_x_6725:
        /* <DEDUP_REMOVED lines=18> */
.L_x_6726:
        /* <DEDUP_REMOVED lines=18> */
.L_x_6727:
        /* <DEDUP_REMOVED lines=18> */
.L_x_6728:
        /* <DEDUP_REMOVED lines=14> */
.L_x_6729:
[----:B------:R-:W-:Y:S01]  /*28db0*/  IMAD.MOV.U32 R13, RZ, RZ, R94 ;  /* 0x000000ffff0d7224 */ /* 0x000fe200078e005e */
[----:B------:R-:W-:Y:S01]  /*28dc0*/  MOV R12, R5 ;  /* 0x00000005000c7202 */ /* 0x000fe20000000f00 */
[----:B------:R-:W-:-:S07]  /*28dd0*/  IMAD.MOV.U32 R35, RZ, RZ, R14 ;  /* 0x000000ffff237224 */ /* 0x000fce00078e000e */
[----:B------:R-:W-:Y:S05]  /*28de0*/  WARPSYNC.COLLECTIVE R15, `(.L_x_6730) ;  /* 0x000000000f087348 */ /* 0x000fea0003c00000 */
[----:B------:R0:W1:Y:S02]  /*28df0*/  SHFL.IDX P6, R14, R13, R12, R11 ;  /* 0x0000000c0d0e7389 */ /* 0x00006400000c000b */
[----:B01----:R-:W-:Y:S01]  /*28e00*/  ENDCOLLECTIVE ;  /* 0x000000000000791b */ /* 0x003fe20003800000 */
.L_x_6730:
[----:B------:R-:W-:Y:S02]  /*28e10*/  IMAD.MOV.U32 R13, RZ, RZ, R82 ;  /* 0x000000ffff0d7224 */ /* 0x000fe400078e0052 */
[----:B------:R-:W-:-:S07]  /*28e20*/  IMAD.MOV.U32 R94, RZ, RZ, R14 ;  /* 0x000000ffff5e7224 */ /* 0x000fce00078e000e */
[----:B------:R-:W-:Y:S05]  /*28e30*/  WARPSYNC.COLLECTIVE R15, `(.L_x_6731) ;  /* 0x000000000f087348 */ /* 0x000fea0003c00000 */
[----:B------:R0:W1:Y:S02]  /*28e40*/  SHFL.IDX P6, R14, R13, R12, R11 ;  /* 0x0000000c0d0e7389 */ /* 0x00006400000c000b */
[----:B01----:R-:W-:Y:S01]  /*28e50*/  ENDCOLLECTIVE ;  /* 0x000000000000791b */ /* 0x003fe20003800000 */
.L_x_6731:
        /* <DEDUP_REMOVED lines=8> */
.L_x_6732:
[----:B------:R-:W-:Y:S01]  /*28ee0*/  IMAD.MOV.U32 R13, RZ, RZ, R116 ;  /* 0x000000ffff0d7224 */ /* 0x000fe200078e0074 */
[----:B------:R-:W-:Y:S02]  /*28ef0*/  SEL R116, R35, R82, P0 ;  /* 0x0000005223747207 */ /* 0x000fe40000000000 */
[----:B------:R-:W-:Y:S01]  /*28f00*/  SEL R82, R82, R35, P0 ;  /* 0x0000002352527207 */ /* 0x000fe20000000000 */
[----:B------:R-:W-:-:S07]  /*28f10*/  IMAD.MOV.U32 R37, RZ, RZ, R14 ;  /* 0x000000ffff257224 */ /* 0x000fce00078e000e */
[----:B------:R-:W-:Y:S05]  /*28f20*/  WARPSYNC.COLLECTIVE R15, `(.L_x_6733) ;  /* 0x000000000f087348 */ /* 0x000fea0003c00000 */
[----:B------:R0:W1:Y:S02]  /*28f30*/  SHFL.IDX P6, R14, R13, R12, R11 ;  /* 0x0000000c0d0e7389 */ /* 0x00006400000c000b */
[----:B01----:R-:W-:Y:S01]  /*28f40*/  ENDCOLLECTIVE ;  /* 0x000000000000791b */ /* 0x003fe20003800000 */
.L_x_6733:
[----:B------:R-:W-:Y:S01]  /*28f50*/  IMAD.MOV.U32 R13, RZ, RZ, R98 ;  /* 0x000000ffff0d7224 */ /* 0x000fe200078e0062 */
[----:B------:R-:W-:Y:S01]  /*28f60*/  MOV R12, R5 ;  /* 0x00000005000c7202 */ /* 0x000fe20000000f00 */
[----:B------:R-:W-:-:S07]  /*28f70*/  IMAD.MOV.U32 R39, RZ, RZ, R14 ;  /* 0x000000ffff277224 */ /* 0x000fce00078e000e */
[----:B------:R-:W-:Y:S05]  /*28f80*/  WARPSYNC.COLLECTIVE R15, `(.L_x_6734) ;  /* 0x000000000f087348 */ /* 0x000fea0003c00000 */
[----:B------:R0:W1:Y:S02]  /*28f90*/  SHFL.IDX P6, R14, R13, R12, R11 ;  /* 0x0000000c0d0e7389 */ /* 0x00006400000c000b */
[----:B01----:R-:W-:Y:S01]  /*28fa0*/  ENDCOLLECTIVE ;  /* 0x000000000000791b */ /* 0x003fe20003800000 */
.L_x_6734:
[----:B------:R-:W-:Y:S02]  /*28fb0*/  IMAD.MOV.U32 R13, RZ, RZ, R88 ;  /* 0x000000ffff0d7224 */ /* 0x000fe400078e0058 */
[----:B------:R-:W-:-:S07]  /*28fc0*/  IMAD.MOV.U32 R98, RZ, RZ, R14 ;  /* 0x000000ffff627224 */ /* 0x000fce00078e000e */
[----:B------:R-:W-:Y:S05]  /*28fd0*/  WARPSYNC.COLLECTIVE R15, `(.L_x_6735) ;  /* 0x000000000f087348 */ /* 0x000fea0003c00000 */
[----:B------:R0:W1:Y:S02]  /*28fe0*/  SHFL.IDX P6, R14, R13, R12, R11 ;  /* 0x0000000c0d0e7389 */ /* 0x00006400000c000b */
[----:B01----:R-:W-:Y:S01]  /*28ff0*/  ENDCOLLECTIVE ;  /* 0x000000000000791b */ /* 0x003fe20003800000 */
.L_x_6735:
        /* <DEDUP_REMOVED lines=10> */
.L_x_6736:
[----:B------:R-:W-:Y:S02]  /*290a0*/  SEL R0, R39, R88, P0 ;  /* 0x0000005827007207 */ /* 0x000fe40000000000 */
[----:B------:R-:W-:Y:S01]  /*290b0*/  SEL R2, R88, R39, P0 ;  /* 0x0000002758027207 */ /* 0x000fe20000000000 */
[----:B------:R-:W-:Y:S02]  /*290c0*/  IMAD.MOV.U32 R13, RZ, RZ, R102 ;  /* 0x000000ffff0d7224 */ /* 0x000fe400078e0066 */
[----:B------:R-:W-:-:S07]  /*290d0*/  IMAD.MOV.U32 R41, RZ, RZ, R14 ;  /* 0x000000ffff297224 */ /* 0x000fce00078e000e */
[----:B------:R-:W-:Y:S05]  /*290e0*/  WARPSYNC.COLLECTIVE R15, `(.L_x_6737) ;  /* 0x000000000f087348 */ /* 0x000fea0003c00000 */
[----:B------:R0:W1:Y:S02]  /*290f0*/  SHFL.IDX P6, R14, R13, R12, R11 ;  /* 0x0000000c0d0e7389 */ /* 0x00006400000c000b */
[----:B01----:R-:W-:Y:S01]  /*29100*/  ENDCOLLECTIVE ;  /* 0x000000000000791b */ /* 0x003fe20003800000 */
.L_x_6737:
[----:B------:R-:W-:Y:S01]  /*29110*/  IMAD.MOV.U32 R13, RZ, RZ, R100 ;  /* 0x000000ffff0d7224 */ /* 0x000fe200078e0064 */
[----:B------:R-:W-:Y:S01]  /*29120*/  MOV R12, R5 ;  /* 0x00000005000c7202 */ /* 0x000fe20000000f00 */
[----:B------:R-:W-:-:S07]  /*29130*/  IMAD.MOV.U32 R43, RZ, RZ, R14 ;  /* 0x000000ffff2b7224 */ /* 0x000fce00078e000e */
[----:B------:R-:W-:Y:S05]  /*29140*/  WARPSYNC.COLLECTIVE R15, `(.L_x_6738) ;  /* 0x000000000f087348 */ /* 0x000fea0003c00000 */
[----:B------:R0:W1:Y:S02]  /*29150*/  SHFL.IDX P6, R14, R13, R12, R11 ;  /* 0x0000000c0d0e7389 */ /* 0x00006400000c000b */
[----:B01----:R-:W-:Y:S01]  /*29160*/  ENDCOLLECTIVE ;  /* 0x000000000000791b */ /* 0x003fe20003800000 */
.L_x_6738:
[----:B------:R-:W-:Y:S02]  /*29170*/  IMAD.MOV.U32 R13, RZ, RZ, R38 ;  /* 0x000000ffff0d7224 */ /* 0x000fe400078e0026 */
[----:B------:R-:W-:-:S07]  /*29180*/  IMAD.MOV.U32 R100, RZ, RZ, R14 ;  /* 0x000000ffff647224 */ /* 0x000fce00078e000e */
[----:B------:R-:W-:Y:S05]  /*29190*/  WARPSYNC.COLLECTIVE R15, `(.L_x_6739) ;  /* 0x000000000f087348 */ /* 0x000fea0003c00000 */
[----:B------:R0:W1:Y:S02]  /*291a0*/  SHFL.IDX P6, R14, R13, R12, R11 ;  /* 0x0000000c0d0e7389 */ /* 0x00006400000c000b */
[----:B01----:R-:W-:Y:S01]  /*291b0*/  ENDCOLLECTIVE ;  /* 0x000000000000791b */ /* 0x003fe20003800000 */
.L_x_6739:
        /* <DEDUP_REMOVED lines=8> */
.L_x_6740:
[----:B------:R-:W-:Y:S01]  /*29240*/  SEL R38, R43, R102, P0 ;  /* 0x000000662b267207 */ /* 0x000fe20000000000 */
[----:B------:R-:W-:Y:S02]  /*29250*/  IMAD.MOV.U32 R13, RZ, RZ, R104 ;  /* 0x000000ffff0d7224 */ /* 0x000fe400078e0068 */
[----:B------:R-:W-:-:S07]  /*29260*/  IMAD.MOV.U32 R45, RZ, RZ, R14 ;  /* 0x000000ffff2d7224 */ /* 0x000fce00078e000e */
[----:B------:R-:W-:Y:S05]  /*29270*/  WARPSYNC.COLLECTIVE R15, `(.L_x_6741) ;  /* 0x000000000f087348 */ /* 0x000fea0003c00000 */
[----:B------:R0:W1:Y:S02]  /*29280*/  SHFL.IDX P6, R14, R13, R12, R11 ;  /* 0x0000000c0d0e7389 */ /* 0x00006400000c000b */
[----:B01----:R-:W-:Y:S01]  /*29290*/  ENDCOLLECTIVE ;  /* 0x000000000000791b */ /* 0x003fe20003800000 */
.L_x_6741:
[----:B------:R-:W-:Y:S01]  /*292a0*/  IMAD.MOV.U32 R13, RZ, RZ, R84 ;  /* 0x000000ffff0d7224 */ /* 0x000fe200078e0054 */
[----:B------:R-:W-:Y:S01]  /*292b0*/  MOV R12, R5 ;  /* 0x00000005000c7202 */ /* 0x000fe20000000f00 */
[----:B------:R-:W-:-:S07]  /*292c0*/  IMAD.MOV.U32 R47, RZ, RZ, R14 ;  /* 0x000000ffff2f7224 */ /* 0x000fce00078e000e */
[----:B------:R-:W-:Y:S05]  /*292d0*/  WARPSYNC.COLLECTIVE R15, `(.L_x_6742) ;  /* 0x000000000f087348 */ /* 0x000fea0003c00000 */
[----:B------:R0:W1:Y:S02]  /*292e0*/  SHFL.IDX P6, R14, R13, R12, R11 ;  /* 0x0000000c0d0e7389 */ /* 0x00006400000c000b */
[----:B01----:R-:W-:Y:S01]  /*292f0*/  ENDCOLLECTIVE ;  /* 0x000000000000791b */ /* 0x003fe20003800000 */
.L_x_6742:
[----:B------:R-:W-:Y:S01]  /*29300*/  IMAD.MOV.U32 R13, RZ, RZ, R20 ;  /* 0x000000ffff0d7224 */ /* 0x000fe200078e0014 */
[----:B------:R-:W-:Y:S01]  /*29310*/  SEL R20, R102, R43, P0 ;  /* 0x0000002b66147207 */ /* 0x000fe20000000000 */
[----:B------:R-:W-:-:S07]  /*29320*/  IMAD.MOV.U32 R84, RZ, RZ, R14 ;  /* 0x000000ffff547224 */ /* 0x000fce00078e000e */
[----:B------:R-:W-:Y:S05]  /*29330*/  WARPSYNC.COLLECTIVE R15, `(.L_x_6743) ;  /* 0x000000000f087348 */ /* 0x000fea0003c00000 */
[----:B------:R0:W1:Y:S02]  /*29340*/  SHFL.IDX P6, R14, R13, R12, R11 ;  /* 0x0000000c0d0e7389 */ /* 0x00006400000c000b */
[----:B01----:R-:W-:Y:S01]  /*29350*/  ENDCOLLECTIVE ;  /* 0x000000000000791b */ /* 0x003fe20003800000 */
.L_x_6743:
        /* <DEDUP_REMOVED lines=8> */
.L_x_6744:
[----:B------:R-:W-:Y:S02]  /*293e0*/  IMAD.MOV.U32 R13, RZ, RZ, R106 ;  /* 0x000000ffff0d7224 */ /* 0x000fe400078e006a */
[----:B------:R-:W-:-:S07]  /*293f0*/  IMAD.MOV.U32 R49, RZ, RZ, R14 ;  /* 0x000000ffff317224 */ /* 0x000fce00078e000e */
[----:B------:R-:W-:Y:S05]  /*29400*/  WARPSYNC.COLLECTIVE R15, `(.L_x_6745) ;  /* 0x000000000f087348 */ /* 0x000fea0003c00000 */
[----:B------:R0:W1:Y:S02]  /*29410*/  SHFL.IDX P6, R14, R13, R12, R11 ;  /* 0x0000000c0d0e7389 */ /* 0x00006400000c000b */
[----:B01----:R-:W-:Y:S01]  /*29420*/  ENDCOLLECTIVE ;  /* 0x000000000000791b */ /* 0x003fe20003800000 */
.L_x_6745:
[----:B------:R-:W-:Y:S01]  /*29430*/  IMAD.MOV.U32 R13, RZ, RZ, R48 ;  /* 0x000000ffff0d7224 */ /* 0x000fe200078e0030 */
[----:B------:R-:W-:Y:S01]  /*29440*/  MOV R12, R5 ;  /* 0x00000005000c7202 */ /* 0x000fe20000000f00 */
[----:B------:R-:W-:-:S07]  /*29450*/  IMAD.MOV.U32 R51, RZ, RZ, R14 ;  /* 0x000000ffff337224 */ /* 0x000fce00078e000e */
[----:B------:R-:W-:Y:S05]  /*29460*/  WARPSYNC.COLLECTIVE R15, `(.L_x_6746) ;  /* 0x000000000f087348 */ /* 0x000fea0003c00000 */
[----:B------:R0:W1:Y:S02]  /*29470*/  SHFL.IDX P6, R14, R13, R12, R11 ;  /* 0x0000000c0d0e7389 */ /* 0x00006400000c000b */
[----:B01----:R-:W-:Y:S01]  /*29480*/  ENDCOLLECTIVE ;  /* 0x000000000000791b */ /* 0x003fe20003800000 */
.L_x_6746:
[----:B------:R-:W-:Y:S02]  /*29490*/  IMAD.MOV.U32 R13, RZ, RZ, R36 ;  /* 0x000000ffff0d7224 */ /* 0x000fe400078e0024 */
[----:B------:R-:W-:-:S07]  /*294a0*/  IMAD.MOV.U32 R106, RZ, RZ, R14 ;  /* 0x000000ffff6a7224 */ /* 0x000fce00078e000e */
[----:B------:R-:W-:Y:S05]  /*294b0*/  WARPSYNC.COLLECTIVE R15, `(.L_x_6747) ;  /* 0x000000000f087348 */ /* 0x000fea0003c00000 */
[----:B------:R0:W1:Y:S02]  /*294c0*/  SHFL.IDX P6, R14, R13, R12, R11 ;  /* 0x0000000c0d0e7389 */ /* 0x00006400000c000b */
[----:B01----:R-:W-:Y:S01]  /*294d0*/  ENDCOLLECTIVE ;  /* 0x000000000000791b */ /* 0x003fe20003800000 */
.L_x_6747:
[----:B------:R-:W-:Y:S01]  /*294e0*/  IMAD.MOV.U32 R13, RZ, RZ, R130 ;  /* 0x000000ffff0d7224 */ /* 0x000fe200078e0082 */
[----:B------:R-:W-:Y:S01]  /*294f0*/  MOV R12, R7 ;  /* 0x00000007000c7202 */ /* 0x000fe20000000f00 */
[----:B------:R-:W-:-:S07]  /*29500*/  IMAD.MOV.U32 R36, RZ, RZ, R14 ;  /* 0x000000ffff247224 */ /* 0x000fce00078e000e */
[----:B------:R-:W-:Y:S05]  /*29510*/  WARPSYNC.COLLECTIVE R15, `(.L_x_6748) ;  /* 0x000000000f087348 */ /* 0x000fea0003c00000 */
[----:B------:R0:W1:Y:S02]  /*29520*/  SHFL.IDX P6, R14, R13, R12, R11 ;  /* 0x0000000c0d0e7389 */ /* 0x00006400000c000b */
[----:B01----:R-:W-:Y:S01]  /*29530*/  ENDCOLLECTIVE ;  /* 0x000000000000791b */ /* 0x003fe20003800000 */
.L_x_6748:
[----:B------:R-:W-:Y:S01]  /*29540*/  SEL R48, R36, R51, P0 ;  /* 0x0000003324307207 */ /* 0x000fe20000000000 */
[----:B------:R-:W-:Y:S02]  /*29550*/  IMAD.MOV.U32 R13, RZ, RZ, R108 ;  /* 0x000000ffff0d7224 */ /* 0x000fe400078e006c */
[----:B------:R-:W-:-:S07]  /*29560*/  IMAD.MOV.U32 R53, RZ, RZ, R14 ;  /* 0x000000ffff357224 */ /* 0x000fce00078e000e */
[----:B------:R-:W-:Y:S05]  /*29570*/  WARPSYNC.COLLECTIVE R15, `(.L_x_6749) ;  /* 0x000000000f087348 */ /* 0x000fea0003c00000 */
[----:B------:R0:W1:Y:S02]  /*29580*/  SHFL.IDX P6, R14, R13, R12, R11 ;  /* 0x0000000c0d0e7389 */ /* 0x00006400000c000b */
[----:B01----:R-:W-:Y:S01]  /*29590*/  ENDCOLLECTIVE ;  /* 0x000000000000791b */ /* 0x003fe20003800000 */
.L_x_6749:
[----:B------:R-:W-:Y:S01]  /*295a0*/  IMAD.MOV.U32 R13, RZ, RZ, R86 ;  /* 0x000000ffff0d7224 */ /* 0x000fe200078e0056 */
[----:B------:R-:W-:Y:S01]  /*295b0*/  MOV R12, R5 ;  /* 0x00000005000c7202 */ /* 0x000fe20000000f00 */
[----:B------:R-:W-:-:S07]  /*295c0*/  IMAD.MOV.U32 R55, RZ, RZ, R14 ;  /* 0x000000ffff377224 */ /* 0x000fce00078e000e */
[----:B------:R-:W-:Y:S05]  /*295d0*/  WARPSYNC.COLLECTIVE R15, `(.L_x_6750) ;  /* 0x000000000f087348 */ /* 0x000fea0003c00000 */
[----:B------:R0:W1:Y:S02]  /*295e0*/  SHFL.IDX P6, R14, R13, R12, R11 ;  /* 0x0000000c0d0e7389 */ /* 0x00006400000c000b */
[----:B01----:R-:W-:Y:S01]  /*295f0*/  ENDCOLLECTIVE ;  /* 0x000000000000791b */ /* 0x003fe20003800000 */
.L_x_6750:
[----:B------:R-:W-:Y:S01]  /*29600*/  IMAD.MOV.U32 R13, RZ, RZ, R44 ;  /* 0x000000ffff0d7224 */ /* 0x000fe200078e002c */
[----:B------:R-:W-:Y:S01]  /*29610*/  SEL R44, R104, R47, P0 ;  /* 0x0000002f682c7207 */ /* 0x000fe20000000000 */
[----:B------:R-:W-:-:S07]  /*29620*/  IMAD.MOV.U32 R86, RZ, RZ, R14 ;  /* 0x000000ffff567224 */ /* 0x000fce00078e000e */
[----:B------:R-:W-:Y:S05]  /*29630*/  WARPSYNC.COLLECTIVE R15, `(.L_x_6751) ;  /* 0x000000000f087348 */ /* 0x000fea0003c00000 */
[----:B------:R0:W1:Y:S02]  /*29640*/  SHFL.IDX P6, R14, R13, R12, R11 ;  /* 0x0000000c0d0e7389 */ /* 0x00006400000c000b */
[----:B01----:R-:W-:Y:S01]  /*29650*/  ENDCOLLECTIVE ;  /* 0x000000000000791b */ /* 0x003fe20003800000 */
.L_x_6751:
[----:B------:R-:W-:Y:S01]  /*29660*/  IMAD.MOV.U32 R13, RZ, RZ, R128 ;  /* 0x000000ffff0d7224 */ /* 0x000fe200078e0080 */
[----:B------:R-:W-:Y:S01]  /*29670*/  MOV R12, R7 ;  /* 0x00000007000c7202 */ /* 0x000fe20000000f00 */
[----:B------:R-:W-:-:S07]  /*29680*/  IMAD.MOV.U32 R108, RZ, RZ, R14 ;  /* 0x000000ffff6c7224 */ /* 0x000fce00078e000e */
[----:B------:R-:W-:Y:S05]  /*29690*/  WARPSYNC.COLLECTIVE R15, `(.L_x_6752) ;  /* 0x000000000f087348 */ /* 0x000fea0003c00000 */
[----:B------:R0:W1:Y:S02]  /*296a0*/  SHFL.IDX P6, R14, R13, R12, R11 ;  /* 0x0000000c0d0e7389 */ /* 0x00006400000c000b */
[----:B01----:R-:W-:Y:S01]  /*296b0*/  ENDCOLLECTIVE ;  /* 0x000000000000791b */ /* 0x003fe20003800000 */
.L_x_6752:
[----:B------:R-:W-:Y:S02]  /*296c0*/  IMAD.MOV.U32 R13, RZ, RZ, R126 ;  /* 0x000000ffff0d7224 */ /* 0x000fe400078e007e */
[----:B------:R-:W-:-:S07]  /*296d0*/  IMAD.MOV.U32 R57, RZ, RZ, R14 ;  /* 0x000000ffff397224 */ /* 0x000fce00078e000e */
[----:B------:R-:W-:Y:S05]  /*296e0*/  WARPSYNC.COLLECTIVE R15, `(.L_x_6753) ;  /* 0x000000000f087348 */ /* 0x000fea0003c00000 */
[----:B------:R0:W1:Y:S02]  /*296f0*/  SHFL.IDX P6, R14, R13, R12, R11 ;  /* 0x0000000c0d0e7389 */ /* 0x00006400000c000b */
[----:B01----:R-:W-:Y:S01]  /*29700*/  ENDCOLLECTIVE ;  /* 0x000000000000791b */ /* 0x003fe20003800000 */
.L_x_6753:
[----:B------:R-:W-:Y:S01]  /*29710*/  IMAD.MOV.U32 R13, RZ, RZ, R90 ;  /* 0x000000ffff0d7224 */ /* 0x000fe200078e005a */
[----:B------:R-:W-:Y:S01]  /*29720*/  MOV R12, R5 ;  /* 0x00000005000c7202 */ /* 0x000fe20000000f00 */
[----:B------:R-:W-:-:S07]  /*29730*/  IMAD.MOV.U32 R61, RZ, RZ, R14 ;  /* 0x000000ffff3d7224 */ /* 0x000fce00078e000e */
[----:B------:R-:W-:Y:S05]  /*29740*/  WARPSYNC.COLLECTIVE R15, `(.L_x_6754) ;  /* 0x000000000f087348 */ /* 0x000fea0003c00000 */
[----:B------:R0:W1:Y:S02]  /*29750*/  SHFL.IDX P6, R14, R13, R12, R11 ;  /* 0x0000000c0d0e7389 */ /* 0x00006400000c000b */
[----:B01----:R-:W-:Y:S01]  /*29760*/  ENDCOLLECTIVE ;  /* 0x000000000000791b */ /* 0x003fe20003800000 */
.L_x_6754:
[----:B------:R-:W-:Y:S02]  /*29770*/  IMAD.MOV.U32 R13, RZ, RZ, R80 ;  /* 0x000000ffff0d7224 */ /* 0x000fe400078e0050 */
[----:B------:R-:W-:-:S07]  /*29780*/  IMAD.MOV.U32 R90, RZ, RZ, R14 ;  /* 0x000000ffff5a7224 */ /* 0x000fce00078e000e */
[----:B------:R-:W-:Y:S05]  /*29790*/  WARPSYNC.COLLECTIVE R15, `(.L_x_6755) ;  /* 0x000000000f087348 */ /* 0x000fea0003c00000 */
[----:B------:R0:W1:Y:S02]  /*297a0*/  SHFL.IDX P6, R14, R13, R12, R11 ;  /* 0x0000000c0d0e7389 */ /* 0x00006400000c000b */
[----:B01----:R-:W-:Y:S01]  /*297b0*/  ENDCOLLECTIVE ;  /* 0x000000000000791b */ /* 0x003fe20003800000 */
.L_x_6755:
        /* <DEDUP_REMOVED lines=8> */
.L_x_6756:
[----:B------:R-:W-:Y:S02]  /*29840*/  SEL R100, R61, R80, P0 ;  /* 0x000000503d647207 */ /* 0x000fe40000000000 */
[----:B------:R-:W-:Y:S01]  /*29850*/  SEL R102, R80, R61, P0 ;  /* 0x0000003d50667207 */ /* 0x000fe20000000000 */
[----:B------:R-:W-:Y:S02]  /*29860*/  IMAD.MOV.U32 R13, RZ, RZ, R114 ;  /* 0x000000ffff0d7224 */ /* 0x000fe400078e0072 */
[----:B------:R-:W-:-:S07]  /*29870*/  IMAD.MOV.U32 R63, RZ, RZ, R14 ;  /* 0x000000ffff3f7224 */ /* 0x000fce00078e000e */
[----:B------:R-:W-:Y:S05]  /*29880*/  WARPSYNC.COLLECTIVE R15, `(.L_x_6757) ;  /* 0x000000000f087348 */ /* 0x000fea0003c00000 */
[----:B------:R0:W1:Y:S02]  /*29890*/  SHFL.IDX P6, R14, R13, R12, R11 ;  /* 0x0000000c0d0e7389 */ /* 0x00006400000c000b */
[----:B01----:R-:W-:Y:S01]  /*298a0*/  ENDCOLLECTIVE ;  /* 0x000000000000791b */ /* 0x003fe20003800000 */
.L_x_6757:
[----:B------:R-:W-:Y:S01]  /*298b0*/  IMAD.MOV.U32 R13, RZ, RZ, R110 ;  /* 0x000000ffff0d7224 */ /* 0x000fe200078e006e */
[----:B------:R-:W-:Y:S01]  /*298c0*/  MOV R12, R5 ;  /* 0x00000005000c7202 */ /* 0x000fe20000000f00 */
[----:B------:R-:W-:-:S07]  /*298d0*/  IMAD.MOV.U32 R65, RZ, RZ, R14 ;  /* 0x000000ffff417224 */ /* 0x000fce00078e000e */
[----:B------:R-:W-:Y:S05]  /*298e0*/  WARPSYNC.COLLECTIVE R15, `(.L_x_6758) ;  /* 0x000000000f087348 */ /* 0x000fea0003c00000 */
[----:B------:R0:W1:Y:S02]  /*298f0*/  SHFL.IDX P6, R14, R13, R12, R11 ;  /* 0x0000000c0d0e7389 */ /* 0x00006400000c000b */
[----:B01----:R-:W-:Y:S01]  /*29900*/  ENDCOLLECTIVE ;  /* 0x000000000000791b */ /* 0x003fe20003800000 */
.L_x_6758:
        /* <DEDUP_REMOVED lines=8> */
.L_x_6759:
        /* <DEDUP_REMOVED lines=8> */
.L_x_6760:
[----:B------:R-:W-:Y:S02]  /*29a10*/  IMAD.MOV.U32 R13, RZ, RZ, R118 ;  /* 0x000000ffff0d7224 */ /* 0x000fe400078e0076 */
[----:B------:R-:W-:-:S07]  /*29a20*/  IMAD.MOV.U32 R67, RZ, RZ, R14 ;  /* 0x000000ffff437224 */ /* 0x000fce00078e000e */
[----:B------:R-:W-:Y:S05]  /*29a30*/  WARPSYNC.COLLECTIVE R15, `(.L_x_6761) ;  /* 0x000000000f087348 */ /* 0x000fea0003c00000 */
[----:B------:R0:W1:Y:S02]  /*29a40*/  SHFL.IDX P6, R14, R13, R12, R11 ;  /* 0x0000000c0d0e7389 */ /* 0x00006400000c000b */
[----:B01----:R-:W-:Y:S01]  /*29a50*/  ENDCOLLECTIVE ;  /* 0x000000000000791b */ /* 0x003fe20003800000 */
.L_x_6761:
        /* <DEDUP_REMOVED lines=11> */
.L_x_6762:
[----:B------:R-:W-:Y:S02]  /*29b10*/  IMAD.MOV.U32 R13, RZ, RZ, R70 ;  /* 0x000000ffff0d7224 */ /* 0x000fe400078e0046 */
[----:B------:R-:W-:-:S07]  /*29b20*/  IMAD.MOV.U32 R118, RZ, RZ, R14 ;  /* 0x000000ffff767224 */ /* 0x000fce00078e000e */
[----:B------:R-:W-:Y:S05]  /*29b30*/  WARPSYNC.COLLECTIVE R15, `(.L_x_6763) ;  /* 0x000000000f087348 */ /* 0x000fea0003c00000 */
[----:B------:R0:W1:Y:S02]  /*29b40*/  SHFL.IDX P6, R14, R13, R12, R11 ;  /* 0x0000000c0d0e7389 */ /* 0x00006400000c000b */
[----:B01----:R-:W-:Y:S01]  /*29b50*/  ENDCOLLECTIVE ;  /* 0x000000000000791b */ /* 0x003fe20003800000 */
.L_x_6763:
        /* <DEDUP_REMOVED lines=8> */
.L_x_6764:
[----:B------:R-:W-:Y:S02]  /*29be0*/  IMAD.MOV.U32 R13, RZ, RZ, R76 ;  /* 0x000000ffff0d7224 */ /* 0x000fe400078e004c */
[----:B------:R-:W-:-:S07]  /*29bf0*/  IMAD.MOV.U32 R78, RZ, RZ, R14 ;  /* 0x000000ffff4e7224 */ /* 0x000fce00078e000e */
[----:B------:R-:W-:Y:S05]  /*29c00*/  WARPSYNC.COLLECTIVE R15, `(.L_x_6765) ;  /* 0x000000000f087348 */ /* 0x000fea0003c00000 */
[----:B------:R0:W1:Y:S02]  /*29c10*/  SHFL.IDX P6, R14, R13, R12, R11 ;  /* 0x0000000c0d0e7389 */ /* 0x00006400000c000b */
[----:B01----:R-:W-:Y:S01]  /*29c20*/  ENDCOLLECTIVE ;  /* 0x000000000000791b */ /* 0x003fe20003800000 */
.L_x_6765:
[----:B------:R-:W-:Y:S01]  /*29c30*/  IMAD.MOV.U32 R13, RZ, RZ, R40 ;  /* 0x000000ffff0d7224 */ /* 0x000fe200078e0028 */
[----:B------:R-:W-:Y:S02]  /*29c40*/  MOV R12, R5 ;  /* 0x00000005000c7202 */ /* 0x000fe40000000f00 */
[----:B------:R-:W-:Y:S01]  /*29c50*/  SEL R40, R65, R114, P0 ;  /* 0x0000007241287207 */ /* 0x000fe20000000000 */
[----:B------:R-:W-:-:S07]  /*29c60*/  IMAD.MOV.U32 R76, RZ, RZ, R14 ;  /* 0x000000ffff4c7224 */ /* 0x000fce00078e000e */
[----:B------:R-:W-:Y:S05]  /*29c70*/  WARPSYNC.COLLECTIVE R15, `(.L_x_6766) ;  /* 0x000000000f087348 */ /* 0x000fea0003c00000 */
[----:B------:R0:W1:Y:S02]  /*29c80*/  SHFL.IDX P6, R14, R13, R12, R11 ;  /* 0x0000000c0d0e7389 */ /* 0x00006400000c000b */
[----:B01----:R-:W-:Y:S01]  /*29c90*/  ENDCOLLECTIVE ;  /* 0x000000000000791b */ /* 0x003fe20003800000 */
.L_x_6766:
[----:B------:R-:W-:Y:S01]  /*29ca0*/  IMAD.MOV.U32 R13, RZ, RZ, R50 ;  /* 0x000000ffff0d7224 */ /* 0x000fe200078e0032 */
[----:B------:R-:W-:Y:S01]  /*29cb0*/  SEL R50, R114, R65, P0 ;  /* 0x0000004172327207 */ /* 0x000fe20000000000 */
[----:B------:R-:W-:-:S07]  /*29cc0*/  IMAD.MOV.U32 R71, RZ, RZ, R14 ;  /* 0x000000ffff477224 */ /* 0x000fce00078e000e */
[----:B------:R-:W-:Y:S05]  /*29cd0*/  WARPSYNC.COLLECTIVE R15, `(.L_x_6767) ;  /* 0x000000000f087348 */ /* 0x000fea0003c00000 */
[----:B------:R0:W1:Y:S02]  /*29ce0*/  SHFL.IDX P6, R14, R13, R12, R11 ;  /* 0x0000000c0d0e7389 */ /* 0x00006400000c000b */
[----:B01----:R-:W-:Y:S01]  /*29cf0*/  ENDCOLLECTIVE ;  /* 0x000000000000791b */ /* 0x003fe20003800000 */
.L_x_6767:
        /* <DEDUP_REMOVED lines=8> */
.L_x_6768:
[----:B------:R-:W-:Y:S02]  /*29d80*/  IMAD.MOV.U32 R13, RZ, RZ, R72 ;  /* 0x000000ffff0d7224 */ /* 0x000fe400078e0048 */
[----:B------:R-:W-:-:S07]  /*29d90*/  IMAD.MOV.U32 R74, RZ, RZ, R14 ;  /* 0x000000ffff4a7224 */ /* 0x000fce00078e000e */
[----:B------:R-:W-:Y:S05]  /*29da0*/  WARPSYNC.COLLECTIVE R15, `(.L_x_6769) ;  /* 0x000000000f087348 */ /* 0x000fea0003c00000 */
[----:B------:R0:W1:Y:S02]  /*29db0*/  SHFL.IDX P6, R14, R13, R12, R11 ;  /* 0x0000000c0d0e7389 */ /* 0x00006400000c000b */
[----:B01----:R-:W-:Y:S01]  /*29dc0*/  ENDCOLLECTIVE ;  /* 0x000000000000791b */ /* 0x003fe20003800000 */
.L_x_6769:
[----:B------:R-:W-:Y:S01]  /*29dd0*/  IMAD.MOV.U32 R13, RZ, RZ, R60 ;  /* 0x000000ffff0d7224 */ /* 0x000fe200078e003c */
[----:B------:R-:W-:Y:S02]  /*29de0*/  MOV R12, R5 ;  /* 0x00000005000c7202 */ /* 0x000fe40000000f00 */
[----:B------:R-:W-:Y:S01]  /*29df0*/  SEL R60, R76, R73, P0 ;  /* 0x000000494c3c7207 */ /* 0x000fe20000000000 */
[----:B------:R-:W-:-:S07]  /*29e00*/  IMAD.MOV.U32 R72, RZ, RZ, R14 ;  /* 0x000000ffff487224 */ /* 0x000fce00078e000e */
[----:B------:R-:W-:Y:S05]  /*29e10*/  WARPSYNC.COLLECTIVE R15, `(.L_x_6770) ;  /* 0x000000000f087348 */ /* 0x000fea0003c00000 */
[----:B------:R0:W1:Y:S02]  /*29e20*/  SHFL.IDX P6, R14, R13, R12, R11 ;  /* 0x0000000c0d0e7389 */ /* 0x00006400000c000b */
[----:B01----:R-:W-:Y:S01]  /*29e30*/  ENDCOLLECTIVE ;  /* 0x000000000000791b */ /* 0x003fe20003800000 */
.L_x_6770:
[----:B------:R-:W-:Y:S01]  /*29e40*/  IMAD.MOV.U32 R13, RZ, RZ, R56 ;  /* 0x000000ffff0d7224 */ /* 0x000fe200078e0038 */
[----:B------:R-:W-:Y:S01]  /*29e50*/  SEL R56, R70, R69, P0 ;  /* 0x0000004546387207 */ /* 0x000fe20000000000 */
[----:B------:R-:W-:-:S07]  /*29e60*/  IMAD.MOV.U32 R75, RZ, RZ, R14 ;  /* 0x000000ffff4b7224 */ /* 0x000fce00078e000e */
[----:B------:R-:W-:Y:S05]  /*29e70*/  WARPSYNC.COLLECTIVE R15, `(.L_x_6771) ;  /* 0x000000000f087348 */ /* 0x000fea0003c00000 */
[----:B------:R0:W1:Y:S02]  /*29e80*/  SHFL.IDX P6, R14, R13, R12, R11 ;  /* 0x0000000c0d0e7389 */ /* 0x00006400000c000b */
[----:B01----:R-:W-:Y:S01]  /*29e90*/  ENDCOLLECTIVE ;  /* 0x000000000000791b */ /* 0x003fe20003800000 */
.L_x_6771:
[----:B------:R-:W-:Y:S01]  /*29ea0*/  SEL R71, R75, R74, P0 ;  /* 0x0000004a4b477207 */ /* 0x000fe20000000000 */
[----:B------:R-:W-:Y:S01]  /*29eb0*/  IMAD.MOV.U32 R13, RZ, RZ, R68 ;  /* 0x000000ffff0d7224 */ /* 0x000fe200078e0044 */
[----:B------:R-:W-:Y:S01]  /*29ec0*/  MOV R12, R7 ;  /* 0x00000007000c7202 */ /* 0x000fe20000000f00 */
[----:B------:R-:W-:-:S07]  /*29ed0*/  IMAD.MOV.U32 R77, RZ, RZ, R14 ;  /* 0x000000ffff4d7224 */ /* 0x000fce00078e000e */
[----:B------:R-:W-:Y:S05]  /*29ee0*/  WARPSYNC.COLLECTIVE R15, `(.L_x_6772) ;  /* 0x000000000f087348 */ /* 0x000fea0003c00000 */
[----:B------:R0:W1:Y:S02]  /*29ef0*/  SHFL.IDX P6, R14, R13, R12, R11 ;  /* 0x0000000c0d0e7389 */ /* 0x00006400000c000b */
[----:B01----:R-:W-:Y:S01]  /*29f00*/  ENDCOLLECTIVE ;  /* 0x000000000000791b */ /* 0x003fe20003800000 */
.L_x_6772:
[----:B------:R-:W-:Y:S02]  /*29f10*/  IMAD.MOV.U32 R13, RZ, RZ, R66 ;  /* 0x000000ffff0d7224 */ /* 0x000fe400078e0042 */
[----:B------:R-:W-:-:S07]  /*29f20*/  IMAD.MOV.U32 R9, RZ, RZ, R14 ;  /* 0x000000ffff097224 */ /* 0x000fce00078e000e */
[----:B------:R-:W-:Y:S05]  /*29f30*/  WARPSYNC.COLLECTIVE R15, `(.L_x_6773) ;  /* 0x000000000f087348 */ /* 0x000fea0003c00000 */
[----:B------:R0:W1:Y:S02]  /*29f40*/  SHFL.IDX P6, R14, R13, R12, R11 ;  /* 0x0000000c0d0e7389 */ /* 0x00006400000c000b */
[----:B01----:R-:W-:Y:S01]  /*29f50*/  ENDCOLLECTIVE ;  /* 0x000000000000791b */ /* 0x003fe20003800000 */
.L_x_6773:
[----:B------:R-:W-:Y:S01]  /*29f60*/  IMAD.MOV.U32 R13, RZ, RZ, R54 ;  /* 0x000000ffff0d7224 */ /* 0x000fe200078e0036 */
[----:B------:R-:W-:Y:S02]  /*29f70*/  MOV R12, R5 ;  /* 0x00000005000c7202 */ /* 0x000fe40000000f00 */
[----:B------:R-:W-:Y:S02]  /*29f80*/  SEL R54, R69, R70, P0 ;  /* 0x0000004645367207 */ /* 0x000fe40000000000 */
[----:B------:R-:W-:Y:S02]  /*29f90*/  SEL R69, R74, R75, P0 ;  /* 0x0000004b4a457207 */ /* 0x000fe40000000000 */
[----:B------:R-:W-:Y:S01]  /*29fa0*/  SEL R70, R77, R72, P0 ;  /* 0x000000484d467207 */ /* 0x000fe20000000000 */
[----:B------:R-:W-:-:S07]  /*29fb0*/  IMAD.MOV.U32 R25, RZ, RZ, R14 ;  /* 0x000000ffff197224 */ /* 0x000fce00078e000e */
[----:B------:R-:W-:Y:S05]  /*29fc0*/  WARPSYNC.COLLECTIVE R15, `(.L_x_6774) ;  /* 0x000000000f087348 */ /* 0x000fea0003c00000 */
[----:B------:R0:W1:Y:S02]  /*29fd0*/  SHFL.IDX P6, R14, R13, R12, R11 ;  /* 0x0000000c0d0e7389 */ /* 0x00006400000c000b */
[----:B01----:R-:W-:Y:S01]  /*29fe0*/  ENDCOLLECTIVE ;  /* 0x000000000000791b */ /* 0x003fe20003800000 */
.L_x_6774:
[----:B------:R-:W-:Y:S01]  /*29ff0*/  IMAD.MOV.U32 R13, RZ, RZ, R52 ;  /* 0x000000ffff0d7224 */ /* 0x000fe200078e0034 */
[----:B------:R-:W-:Y:S01]  /*2a000*/  SEL R52, R72, R77, P0 ;  /* 0x0000004d48347207 */ /* 0x000fe20000000000 */
[----:B------:R-:W-:-:S07]  /*2a010*/  IMAD.MOV.U32 R66, RZ, RZ, R14 ;  /* 0x000000ffff427224 */ /* 0x000fce00078e000e */
[----:B------:R-:W-:Y:S05]  /*2a020*/  WARPSYNC.COLLECTIVE R15, `(.L_x_6775) ;  /* 0x000000000f087348 */ /* 0x000fea0003c00000 */
[----:B------:R0:W1:Y:S02]  /*2a030*/  SHFL.IDX P6, R14, R13, R12, R11 ;  /* 0x0000000c0d0e7389 */ /* 0x00006400000c000b */
[----:B01----:R-:W-:Y:S01]  /*2a040*/  ENDCOLLECTIVE ;  /* 0x000000000000791b */ /* 0x003fe20003800000 */
.L_x_6775:
[----:B------:R-:W-:Y:S01]  /*2a050*/  SEL R75, R66, R9, P0 ;  /* 0x00000009424b7207 */ /* 0x000fe20000000000 */
[----:B------:R-:W-:Y:S01]  /*2a060*/  IMAD.MOV.U32 R13, RZ, RZ, R64 ;  /* 0x000000ffff0d7224 */ /* 0x000fe200078e0040 */
[----:B------:R-:W-:Y:S01]  /*2a070*/  MOV R12, R7 ;  /* 0x00000007000c7202 */ /* 0x000fe20000000f00 */
[----:B------:R-:W-:-:S07]  /*2a080*/  IMAD.MOV.U32 R68, RZ, RZ, R14 ;  /* 0x000000ffff447224 */ /* 0x000fce00078e000e */
[----:B------:R-:W-:Y:S05]  /*2a090*/  WARPSYNC.COLLECTIVE R15, `(.L_x_6776) ;  /* 0x000000000f087348 */ /* 0x000fea0003c00000 */
[----:B------:R0:W1:Y:S02]  /*2a0a0*/  SHFL.IDX P6, R14, R13, R12, R11 ;  /* 0x0000000c0d0e7389 */ /* 0x00006400000c000b */
[----:B01----:R-:W-:Y:S01]  /*2a0b0*/  ENDCOLLECTIVE ;  /* 0x000000000000791b */ /* 0x003fe20003800000 */
.L_x_6776:
        /* <DEDUP_REMOVED lines=9> */
.L_x_6777:
[----:B------:R-:W-:Y:S01]  /*2a150*/  IMAD.MOV.U32 R13, RZ, RZ, R30 ;  /* 0x000000ffff0d7224 */ /* 0x000fe200078e001e */
[----:B------:R-:W-:Y:S01]  /*2a160*/  MOV R12, R5 ;  /* 0x00000005000c7202 */ /* 0x000fe20000000f00 */
[----:B------:R-:W-:-:S07]  /*2a170*/  IMAD.MOV.U32 R29, RZ, RZ, R14 ;  /* 0x000000ffff1d7224 */ /* 0x000fce00078e000e */
[----:B------:R-:W-:Y:S05]  /*2a180*/  WARPSYNC.COLLECTIVE R15, `(.L_x_6778) ;  /* 0x000000000f087348 */ /* 0x000fea0003c00000 */
[----:B------:R0:W1:Y:S02]  /*2a190*/  SHFL.IDX P6, R14, R13, R12, R11 ;  /* 0x0000000c0d0e7389 */ /* 0x00006400000c000b */
[----:B01----:R-:W-:Y:S01]  /*2a1a0*/  ENDCOLLECTIVE ;  /* 0x000000000000791b */ /* 0x003fe20003800000 */
.L_x_6778:
[----:B------:R-:W-:Y:S02]  /*2a1b0*/  IMAD.MOV.U32 R13, RZ, RZ, R28 ;  /* 0x000000ffff0d7224 */ /* 0x000fe400078e001c */
[----:B------:R-:W-:-:S07]  /*2a1c0*/  IMAD.MOV.U32 R30, RZ, RZ, R14 ;  /* 0x000000ffff1e7224 */ /* 0x000fce00078e000e */
[----:B------:R-:W-:Y:S05]  /*2a1d0*/  WARPSYNC.COLLECTIVE R15, `(.L_x_6779) ;  /* 0x000000000f087348 */ /* 0x000fea0003c00000 */
[----:B------:R0:W1:Y:S02]  /*2a1e0*/  SHFL.IDX P6, R14, R13, R12, R11 ;  /* 0x0000000c0d0e7389 */ /* 0x00006400000c000b */
[----:B01----:R-:W-:Y:S01]  /*2a1f0*/  ENDCOLLECTIVE ;  /* 0x000000000000791b */ /* 0x003fe20003800000 */
.L_x_6779:
        /* <DEDUP_REMOVED lines=8> */
.L_x_6780:
[----:B------:R-:W-:Y:S02]  /*2a280*/  SEL R76, R29, R28, P0 ;  /* 0x0000001c1d4c7207 */ /* 0x000fe40000000000 */
[----:B------:R-:W-:Y:S01]  /*2a290*/  SEL R114, R28, R29, P0 ;  /* 0x0000001d1c727207 */ /* 0x000fe20000000000 */
[----:B------:R-:W-:Y:S02]  /*2a2a0*/  IMAD.MOV.U32 R13, RZ, RZ, R32 ;  /* 0x000000ffff0d7224 */ /* 0x000fe400078e0020 */
[----:B------:R-:W-:-:S07]  /*2a2b0*/  IMAD.MOV.U32 R34, RZ, RZ, R14 ;  /* 0x000000ffff227224 */ /* 0x000fce00078e000e */
[----:B------:R-:W-:Y:S05]  /*2a2c0*/  WARPSYNC.COLLECTIVE R15, `(.L_x_6781) ;  /* 0x000000000f087348 */ /* 0x000fea0003c00000 */
[----:B------:R0:W1:Y:S02]  /*2a2d0*/  SHFL.IDX P6, R14, R13, R12, R11 ;  /* 0x0000000c0d0e7389 */ /* 0x00006400000c000b */
[----:B01----:R-:W-:Y:S01]  /*2a2e0*/  ENDCOLLECTIVE ;  /* 0x000000000000791b */ /* 0x003fe20003800000 */
.L_x_6781:
[----:B------:R-:W-:Y:S01]  /*2a2f0*/  IMAD.MOV.U32 R13, RZ, RZ, R26 ;  /* 0x000000ffff0d7224 */ /* 0x000fe200078e001a */
[----:B------:R-:W-:Y:S01]  /*2a300*/  MOV R12, R5 ;  /* 0x00000005000c7202 */ /* 0x000fe20000000f00 */
[----:B------:R-:W-:-:S07]  /*2a310*/  IMAD.MOV.U32 R32, RZ, RZ, R14 ;  /* 0x000000ffff207224 */ /* 0x000fce00078e000e */
[----:B------:R-:W-:Y:S05]  /*2a320*/  WARPSYNC.COLLECTIVE R15, `(.L_x_6782) ;  /* 0x000000000f087348 */ /* 0x000fea0003c00000 */
[----:B------:R0:W1:Y:S02]  /*2a330*/  SHFL.IDX P6, R14, R13, R12, R11 ;  /* 0x0000000c0d0e7389 */ /* 0x00006400000c000b */
[----:B01----:R-:W-:Y:S01]  /*2a340*/  ENDCOLLECTIVE ;  /* 0x000000000000791b */ /* 0x003fe20003800000 */
.L_x_6782:
[----:B------:R-:W-:Y:S02]  /*2a350*/  IMAD.MOV.U32 R13, RZ, RZ, R24 ;  /* 0x000000ffff0d7224 */ /* 0x000fe400078e0018 */
[----:B------:R-:W-:-:S07]  /*2a360*/  IMAD.MOV.U32 R109, RZ, RZ, R14 ;  /* 0x000000ffff6d7224 */ /* 0x000fce00078e000e */
[----:B------:R-:W-:Y:S05]  /*2a370*/  WARPSYNC.COLLECTIVE R15, `(.L_x_6783) ;  /* 0x000000000f087348 */ /* 0x000fea0003c00000 */
[----:B------:R0:W1:Y:S02]  /*2a380*/  SHFL.IDX P6, R14, R13, R12, R11 ;  /* 0x0000000c0d0e7389 */ /* 0x00006400000c000b */
[----:B01----:R-:W-:Y:S01]  /*2a390*/  ENDCOLLECTIVE ;  /* 0x000000000000791b */ /* 0x003fe20003800000 */
.L_x_6783:
[----:B------:R-:W-:Y:S02]  /*2a3a0*/  SEL R119, R34, R109, P0 ;  /* 0x0000006d22777207 */ /* 0x000fe40000000000 */
[----:B------:R-:W-:Y:S01]  /*2a3b0*/  SEL R125, R109, R34, P0 ;  /* 0x000000226d7d7207 */ /* 0x000fe20000000000 */
[----:B------:R-:W-:Y:S02]  /*2a3c0*/  IMAD.MOV.U32 R109, RZ, RZ, RZ ;  /* 0x000000ffff6d7224 */ /* 0x000fe400078e00ff */
[----:B------:R-:W-:Y:S01]  /*2a3d0*/  IMAD.MOV.U32 R13, RZ, RZ, R10 ;  /* 0x000000ffff0d7224 */ /* 0x000fe200078e000a */
[----:B------:R-:W-:Y:S01]  /*2a3e0*/  MOV R12, R7 ;  /* 0x00000007000c7202 */ /* 0x000fe20000000f00 */
[----:B------:R-:W-:-:S07]  /*2a3f0*/  IMAD.MOV.U32 R111, RZ, RZ, R14 ;  /* 0x000000ffff6f7224 */ /* 0x000fce00078e000e */
[----:B------:R-:W-:Y:S05]  /*2a400*/  WARPSYNC.COLLECTIVE R15, `(.L_x_6784) ;  /* 0x000000000f087348 */ /* 0x000fea0003c00000 */
[----:B------:R0:W1:Y:S02]  /*2a410*/  SHFL.IDX P6, R14, R13, R12, R11 ;  /* 0x0000000c0d0e7389 */ /* 0x00006400000c000b */
[----:B01----:R-:W-:Y:S01]  /*2a420*/  ENDCOLLECTIVE ;  /* 0x000000000000791b */ /* 0x003fe20003800000 */
.L_x_6784:
[----:B------:R-:W-:Y:S02]  /*2a430*/  SEL R118, R32, R111, P0 ;  /* 0x0000006f20767207 */ /* 0x000fe40000000000 */
[----:B------:R-:W-:Y:S01]  /*2a440*/  SEL R124, R111, R32, P0 ;  /* 0x000000206f7c7207 */ /* 0x000fe20000000000 */
[----:B------:R-:W-:Y:S02]  /*2a450*/  IMAD.MOV.U32 R13, RZ, RZ, R4 ;  /* 0x000000ffff0d7224 */ /* 0x000fe400078e0004 */
[----:B------:R-:W-:-:S07]  /*2a460*/  IMAD.MOV.U32 R10, RZ, RZ, R14 ;  /* 0x000000ffff0a7224 */ /* 0x000fce00078e000e */
[----:B------:R-:W-:Y:S05]  /*2a470*/  WARPSYNC.COLLECTIVE R15, `(.L_x_6785) ;  /* 0x000000000f087348 */ /* 0x000fea0003c00000 */
[----:B------:R0:W1:Y:S02]  /*2a480*/  SHFL.IDX P6, R14, R13, R12, R11 ;  /* 0x0000000c0d0e7389 */ /* 0x00006400000c000b */
[----:B01----:R-:W-:Y:S01]  /*2a490*/  ENDCOLLECTIVE ;  /* 0x000000000000791b */ /* 0x003fe20003800000 */
.L_x_6785:
[----:B------:R-:W-:Y:S01]  /*2a4a0*/  IMAD.MOV.U32 R13, RZ, RZ, R8 ;  /* 0x000000ffff0d7224 */ /* 0x000fe200078e0008 */
[----:B------:R-:W-:Y:S01]  /*2a4b0*/  MOV R12, R5 ;  /* 0x00000005000c7202 */ /* 0x000fe20000000f00 */
[----:B------:R-:W-:-:S07]  /*2a4c0*/  IMAD.MOV.U32 R4, RZ, RZ, R14 ;  /* 0x000000ffff047224 */ /* 0x000fce00078e000e */
[----:B------:R-:W-:Y:S05]  /*2a4d0*/  WARPSYNC.COLLECTIVE R15, `(.L_x_6786) ;  /* 0x000000000f087348 */ /* 0x000fea0003c00000 */
[----:B------:R0:W1:Y:S02]  /*2a4e0*/  SHFL.IDX P6, R14, R13, R12, R11 ;  /* 0x0000000c0d0e7389 */ /* 0x00006400000c000b */
[----:B01----:R-:W-:Y:S01]  /*2a4f0*/  ENDCOLLECTIVE ;  /* 0x000000000000791b */ /* 0x003fe20003800000 */
.L_x_6786:
[----:B------:R-:W-:Y:S02]  /*2a500*/  IMAD.MOV.U32 R13, RZ, RZ, R6 ;  /* 0x000000ffff0d7224 */ /* 0x000fe400078e0006 */
[----:B------:R-:W-:-:S07]  /*2a510*/  IMAD.MOV.U32 R7, RZ, RZ, R14 ;  /* 0x000000ffff077224 */ /* 0x000fce00078e000e */
[----:B------:R-:W-:Y:S05]  /*2a520*/  WARPSYNC.COLLECTIVE R15, `(.L_x_6787) ;  /* 0x000000000f087348 */ /* 0x000fea0003c00000 */
[----:B------:R0:W1:Y:S02]  /*2a530*/  SHFL.IDX P6, R14, R13, R12, R11 ;  /* 0x0000000c0d0e7389 */ /* 0x00006400000c000b */
[----:B01----:R-:W-:Y:S01]  /*2a540*/  ENDCOLLECTIVE ;  /* 0x000000000000791b */ /* 0x003fe20003800000 */
.L_x_6787:
[----:B------:R-:W-:Y:S05]  /*2a550*/  BRA `(.L_x_6788) ;  /* 0xffffff3000547947 */ /* 0x000fea000383ffff */
.L_x_6548:
[----:B------:R-:W-:Y:S01]  /*2a560*/  IMAD.MOV.U32 R13, RZ, RZ, R3 ;  /* 0x000000ffff0d7224 */ /* 0x000fe200078e0003 */
[----:B------:R-:W-:Y:S01]  /*2a570*/  MOV R12, RZ ;  /* 0x000000ff000c7202 */ /* 0x000fe20000000f00 */
[----:B------:R-:W-:Y:S02]  /*2a580*/  IMAD.MOV.U32 R11, RZ, RZ, 0x181f ;  /* 0x0000181fff0b7424 */ /* 0x000fe400078e00ff */
[----:B------:R-:W-:-:S07]  /*2a590*/  IMAD.MOV.U32 R15, RZ, RZ, -0x1 ;  /* 0xffffffffff0f7424 */ /* 0x000fce00078e00ff */
[----:B-----5:R-:W-:Y:S05]  /*2a5a0*/  WARPSYNC.COLLECTIVE R15, `(.L_x_6789) ;  /* 0x000000000f087348 */ /* 0x020fea0003c00000 */
[----:B------:R0:W1:Y:S02]  /*2a5b0*/  SHFL.IDX P6, R14, R13, R12, R11 ;  /* 0x0000000c0d0e7389 */ /* 0x00006400000c000b */
[----:B01---5:R-:W-:Y:S01]  /*2a5c0*/  ENDCOLLECTIVE ;  /* 0x000000000000791b */ /* 0x023fe20003800000 */
.L_x_6789:
[----:B------:R-:W-:Y:S02]  /*2a5d0*/  IMAD.MOV.U32 R13, RZ, RZ, R2 ;  /* 0x000000ffff0d7224 */ /* 0x000fe400078e0002 */
[----:B------:R-:W-:-:S07]  /*2a5e0*/  IMAD.MOV.U32 R0, RZ, RZ, R14 ;  /* 0x000000ffff007224 */ /* 0x000fce00078e000e */
[----:B------:R-:W-:Y:S05]  /*2a5f0*/  WARPSYNC.COLLECTIVE R15, `(.L_x_6790) ;  /* 0x000000000f087348 */ /* 0x000fea0003c00000 */
[----:B------:R0:W1:Y:S02]  /*2a600*/  SHFL.IDX P6, R14, R13, R12, R11 ;  /* 0x0000000c0d0e7389 */ /* 0x00006400000c000b */
[----:B01----:R-:W-:Y:S01]  /*2a610*/  ENDCOLLECTIVE ;  /* 0x000000000000791b */ /* 0x003fe20003800000 */
.L_x_6790:
[----:B------:R-:W-:Y:S05]  /*2a620*/  BRA `(.L_x_6791) ;  /* 0xffffff4000107947 */ /* 0x000fea000383ffff */
.L_x_6551:
[----:B------:R-:W-:Y:S01]  /*2a630*/  BSSY B1, `(.L_x_6792) ;  /* 0x0000008000017945 */ /* 0x000fe20003800000 */
[----:B------:R-:W-:Y:S01]  /*2a640*/  MOV R13, R3 ;  /* 0x00000003000d7202 */ /* 0x000fe20000000f00 */
[----:B------:R-:W-:Y:S02]  /*2a650*/  IMAD.MOV.U32 R12, RZ, RZ, 0x1 ;  /* 0x00000001ff0c7424 */ /* 0x000fe400078e00ff */
[----:B------:R-:W-:Y:S02]  /*2a660*/  IMAD.MOV.U32 R11, RZ, RZ, 0x181f ;  /* 0x0000181fff0b7424 */ /* 0x000fe400078e00ff */
[----:B---3--:R-:W-:-:S07]  /*2a670*/  IMAD.MOV.U32 R15, RZ, RZ, -0x1 ;  /* 0xffffffffff0f7424 */ /* 0x008fce00078e00ff */
[----:B012--5:R-:W-:Y:S05]  /*2a680*/  WARPSYNC.COLLECTIVE R15, `(.L_x_6793) ;  /* 0x000000000f087348 */ /* 0x027fea0003c00000 */
[----:B--2---:R2:W3:Y:S02]  /*2a690*/  SHFL.IDX P6, R14, R13, R12, R11 ;  /* 0x0000000c0d0e7389 */ /* 0x0044e400000c000b */
[----:B0123-5:R-:W-:Y:S01]  /*2a6a0*/  ENDCOLLECTIVE ;  /* 0x000000000000791b */ /* 0x02ffe20003800000 */
.L_x_6793:
[----:B------:R-:W-:Y:S05]  /*2a6b0*/  BSYNC B1 ;  /* 0x0000000000017941 */ /* 0x000fea0003800000 */
.L_x_6792:
        /* <DEDUP_REMOVED lines=8> */
.L_x_6794:
[----:B------:R-:W-:Y:S05]  /*2a740*/  BRA `(.L_x_6795) ;  /* 0xffffff40001c7947 */ /* 0x000fea000383ffff */
.L_x_6554:
        /* <DEDUP_REMOVED lines=8> */
.L_x_6797:
[----:B------:R-:W-:Y:S05]  /*2a7d0*/  BSYNC B1 ;  /* 0x0000000000017941 */ /* 0x000fea0003800000 */
.L_x_6796:
        /* <DEDUP_REMOVED lines=8> */
.L_x_6798:
[----:B------:R-:W-:Y:S05]  /*2a860*/  BRA `(.L_x_6799) ;  /* 0xffffff4000287947 */ /* 0x000fea000383ffff */
.L_x_6557:
        /* <DEDUP_REMOVED lines=8> */
.L_x_6801:
[----:B------:R-:W-:Y:S05]  /*2a8f0*/  BSYNC B1 ;  /* 0x0000000000017941 */ /* 0x000fea0003800000 */
.L_x_6800:
        /* <DEDUP_REMOVED lines=8> */
.L_x_6802:
[----:B------:R-:W-:Y:S05]  /*2a980*/  BRA `(.L_x_6803) ;  /* 0xffffff4000347947 */ /* 0x000fea000383ffff */
.L_x_6559:
[----:B------:R-:W-:Y:S01]  /*2a990*/  IMAD.MOV.U32 R13, RZ, RZ, R6 ;  /* 0x000000ffff0d7224 */ /* 0x000fe200078e0006 */
[----:B------:R-:W-:Y:S01]  /*2a9a0*/  MOV R15, 0xffffffff ;  /* 0xffffffff000f7802 */ /* 0x000fe20000000f00 */
[----:B------:R-:W-:Y:S02]  /*2a9b0*/  IMAD.MOV.U32 R12, RZ, RZ, RZ ;  /* 0x000000ffff0c7224 */ /* 0x000fe400078e00ff */
[----:B------:R-:W-:-:S07]  /*2a9c0*/  IMAD.MOV.U32 R11, RZ, RZ, 0x1c1f ;  /* 0x00001c1fff0b7424 */ /* 0x000fce00078e00ff */
[----:B------:R-:W-:Y:S05]  /*2a9d0*/  WARPSYNC.COLLECTIVE R15, `(.L_x_6804) ;  /* 0x000000000f087348 */ /* 0x000fea0003c00000 */
[----:B------:R0:W1:Y:S02]  /*2a9e0*/  SHFL.IDX P6, R14, R13, R12, R11 ;  /* 0x0000000c0d0e7389 */ /* 0x00006400000c000b */
[----:B01----:R-:W-:Y:S01]  /*2a9f0*/  ENDCOLLECTIVE ;  /* 0x000000000000791b */ /* 0x003fe20003800000 */
.L_x_6804:
[----:B------:R-:W-:Y:S02]  /*2aa00*/  IMAD.MOV.U32 R13, RZ, RZ, R4 ;  /* 0x000000ffff0d7224 */ /* 0x000fe400078e0004 */
[----:B------:R-:W-:-:S07]  /*2aa10*/  IMAD.MOV.U32 R5, RZ, RZ, R14 ;  /* 0x000000ffff057224 */ /* 0x000fce00078e000e */
[----:B------:R-:W-:Y:S05]  /*2aa20*/  WARPSYNC.COLLECTIVE R15, `(.L_x_6805) ;  /* 0x000000000f087348 */ /* 0x000fea0003c00000 */
[----:B------:R0:W1:Y:S02]  /*2aa30*/  SHFL.IDX P6, R14, R13, R12, R11 ;  /* 0x0000000c0d0e7389 */ /* 0x00006400000c000b */
[----:B01----:R-:W-:Y:S01]  /*2aa40*/  ENDCOLLECTIVE ;  /* 0x000000000000791b */ /* 0x003fe20003800000 */
.L_x_6805:
[----:B------:R-:W-:Y:S05]  /*2aa50*/  BRA `(.L_x_6806) ;  /* 0xffffff4400587947 */ /* 0x000fea000383ffff */
.L_x_6562:
[----:B------:R-:W-:Y:S01]  /*2aa60*/  BSSY B1, `(.L_x_6807) ;  /* 0x0000008000017945 */ /* 0x000fe20003800000 */
[----:B0-----:R-:W-:Y:S01]  /*2aa70*/  IMAD.MOV.U32 R13, RZ, RZ, R6 ;  /* 0x000000ffff0d7224 */ /* 0x001fe200078e0006 */
[----:B------:R-:W-:Y:S01]  /*2aa80*/  MOV R11, 0x1c1f ;  /* 0x00001c1f000b7802 */ /* 0x000fe20000000f00 */
[----:B------:R-:W-:Y:S02]  /*2aa90*/  IMAD.MOV.U32 R12, RZ, RZ, 0x1 ;  /* 0x00000001ff0c7424 */ /* 0x000fe400078e00ff */
[----:B------:R-:W-:-:S07]  /*2aaa0*/  IMAD.MOV.U32 R15, RZ, RZ, -0x1 ;  /* 0xffffffffff0f7424 */ /* 0x000fce00078e00ff */
[----:B-12---:R-:W-:Y:S05]  /*2aab0*/  WARPSYNC.COLLECTIVE R15, `(.L_x_6808) ;  /* 0x000000000f087348 */ /* 0x006fea0003c00000 */
[----:B--2---:R0:W2:Y:S02]  /*2aac0*/  SHFL.IDX P6, R14, R13, R12, R11 ;  /* 0x0000000c0d0e7389 */ /* 0x0040a400000c000b */
[----:B012---:R-:W-:Y:S01]  /*2aad0*/  ENDCOLLECTIVE ;  /* 0x000000000000791b */ /* 0x007fe20003800000 */
.L_x_6808:
[----:B------:R-:W-:Y:S05]  /*2aae0*/  BSYNC B1 ;  /* 0x0000000000017941 */ /* 0x000fea0003800000 */
.L_x_6807:
        /* <DEDUP_REMOVED lines=8> */
.L_x_6809:
[----:B------:R-:W-:Y:S05]  /*2ab70*/  BRA `(.L_x_6810) ;  /* 0xffffff48007c7947 */ /* 0x000fea000383ffff */
.L_x_6566:
[----:B------:R-:W-:Y:S01]  /*2ab80*/  IMAD.MOV.U32 R13, RZ, RZ, R3 ;  /* 0x000000ffff0d7224 */ /* 0x000fe200078e0003 */
[----:B------:R-:W-:Y:S01]  /*2ab90*/  MOV R15, 0xffffffff ;  /* 0xffffffff000f7802 */ /* 0x000fe20000000f00 */
[----:B------:R-:W-:Y:S02]  /*2aba0*/  IMAD.MOV.U32 R12, RZ, RZ, RZ ;  /* 0x000000ffff0c7224 */ /* 0x000fe400078e00ff */
[----:B------:R-:W-:-:S07]  /*2abb0*/  IMAD.MOV.U32 R11, RZ, RZ, 0x181f ;  /* 0x0000181fff0b7424 */ /* 0x000fce00078e00ff */
[----:B------:R-:W-:Y:S05]  /*2abc0*/  WARPSYNC.COLLECTIVE R15, `(.L_x_6811) ;  /* 0x000000000f087348 */ /* 0x000fea0003c00000 */
[----:B------:R0:W1:Y:S02]  /*2abd0*/  SHFL.IDX P6, R14, R13, R12, R11 ;  /* 0x0000000c0d0e7389 */ /* 0x00006400000c000b */
[----:B01----:R-:W-:Y:S01]  /*2abe0*/  ENDCOLLECTIVE ;  /* 0x000000000000791b */ /* 0x003fe20003800000 */
.L_x_6811:
[----:B------:R-:W-:Y:S02]  /*2abf0*/  IMAD.MOV.U32 R13, RZ, RZ, R2 ;  /* 0x000000ffff0d7224 */ /* 0x000fe400078e0002 */
[----:B------:R-:W-:-:S07]  /*2ac00*/  IMAD.MOV.U32 R0, RZ, RZ, R14 ;  /* 0x000000ffff007224 */ /* 0x000fce00078e000e */
[----:B------:R-:W-:Y:S05]  /*2ac10*/  WARPSYNC.COLLECTIVE R15, `(.L_x_6812) ;  /* 0x000000000f087348 */ /* 0x000fea0003c00000 */
[----:B------:R0:W1:Y:S02]  /*2ac20*/  SHFL.IDX P6, R14, R13, R12, R11 ;  /* 0x0000000c0d0e7389 */ /* 0x00006400000c000b */
[----:B01----:R-:W-:Y:S01]  /*2ac30*/  ENDCOLLECTIVE ;  /* 0x000000000000791b */ /* 0x003fe20003800000 */
.L_x_6812:
[----:B------:R-:W-:Y:S05]  /*2ac40*/  BRA `(.L_x_6813) ;  /* 0xffffff5400cc7947 */ /* 0x000fea000383ffff */
.L_x_6569:
[----:B------:R-:W-:Y:S01]  /*2ac50*/  BSSY B1, `(.L_x_6814) ;  /* 0x0000008000017945 */ /* 0x000fe20003800000 */
[----:B------:R-:W-:Y:S01]  /*2ac60*/  IMAD.MOV.U32 R13, RZ, RZ, R3 ;  /* 0x000000ffff0d7224 */ /* 0x000fe200078e0003 */
[----:B------:R-:W-:Y:S01]  /*2ac70*/  MOV R11, 0x181f ;  /* 0x0000181f000b7802 */ /* 0x000fe20000000f00 */
[----:B------:R-:W-:Y:S02]  /*2ac80*/  IMAD.MOV.U32 R12, RZ, RZ, 0x1 ;  /* 0x00000001ff0c7424 */ /* 0x000fe400078e00ff */
[----:B---3--:R-:W-:-:S07]  /*2ac90*/  IMAD.MOV.U32 R15, RZ, RZ, -0x1 ;  /* 0xffffffffff0f7424 */ /* 0x008fce00078e00ff */
[----:B012---:R-:W-:Y:S05]  /*2aca0*/  WARPSYNC.COLLECTIVE R15, `(.L_x_6815) ;  /* 0x000000000f087348 */ /* 0x007fea0003c00000 */
[----:B--2---:R2:W3:Y:S02]  /*2acb0*/  SHFL.IDX P6, R14, R13, R12, R11 ;  /* 0x0000000c0d0e7389 */ /* 0x0044e400000c000b */
[----:B0123--:R-:W-:Y:S01]  /*2acc0*/  ENDCOLLECTIVE ;  /* 0x000000000000791b */ /* 0x00ffe20003800000 */
.L_x_6815:
[----:B------:R-:W-:Y:S05]  /*2acd0*/  BSYNC B1 ;  /* 0x0000000000017941 */ /* 0x000fea0003800000 */
.L_x_6814:
        /* <DEDUP_REMOVED lines=8> */
.L_x_6816:
[----:B------:R-:W-:Y:S05]  /*2ad60*/  BRA `(.L_x_6817) ;  /* 0xffffff5400e07947 */ /* 0x000fea000383ffff */
.L_x_6572:
[----:B------:R-:W-:Y:S01]  /*2ad70*/  BSSY B1, `(.L_x_6818) ;  /* 0x0000008000017945 */ /* 0x000fe20003800000 */
[----:B------:R-:W-:Y:S01]  /*2ad80*/  IMAD.MOV.U32 R13, RZ, RZ, R3 ;  /* 0x000000ffff0d7224 */ /* 0x000fe200078e0003 */
[----:B---3--:R-:W-:Y:S01]  /*2ad90*/  MOV R15, 0xffffffff ;  /* 0xffffffff000f7802 */ /* 0x008fe20000000f00 */
[----:B------:R-:W-:Y:S02]  /*2ada0*/  IMAD.MOV.U32 R12, RZ, RZ, 0x2 ;  /* 0x00000002ff0c7424 */ /* 0x000fe400078e00ff */
[----:B------:R-:W-:-:S07]  /*2adb0*/  IMAD.MOV.U32 R11, RZ, RZ, 0x181f ;  /* 0x0000181fff0b7424 */ /* 0x000fce00078e00ff */
[----:B012-4-:R-:W-:Y:S05]  /*2adc0*/  WARPSYNC.COLLECTIVE R15, `(.L_x_6819) ;  /* 0x000000000f087348 */ /* 0x017fea0003c00000 */
[----:B--2---:R2:W3:Y:S02]  /*2add0*/  SHFL.IDX P6, R14, R13, R12, R11 ;  /* 0x0000000c0d0e7389 */ /* 0x0044e400000c000b */
[----:B01234-:R-:W-:Y:S01]  /*2ade0*/  ENDCOLLECTIVE ;  /* 0x000000000000791b */ /* 0x01ffe20003800000 */
.L_x_6819:
[----:B------:R-:W-:Y:S05]  /*2adf0*/  BSYNC B1 ;  /* 0x0000000000017941 */ /* 0x000fea0003800000 */
.L_x_6818:
        /* <DEDUP_REMOVED lines=8> */
.L_x_6820:
[----:B------:R-:W-:Y:S05]  /*2ae80*/  BRA `(.L_x_6821) ;  /* 0xffffff5400f07947 */ /* 0x000fea000383ffff */
.L_x_6575:
        /* <DEDUP_REMOVED lines=8> */
.L_x_6823:
[----:B------:R-:W-:Y:S05]  /*2af10*/  BSYNC B1 ;  /* 0x0000000000017941 */ /* 0x000fea0003800000 */
.L_x_6822:
        /* <DEDUP_REMOVED lines=8> */
.L_x_6824:
[----:B------:R-:W-:Y:S05]  /*2afa0*/  BRA `(.L_x_6825) ;  /* 0xffffff5800007947 */ /* 0x000fea000383ffff */
.L_x_6592:
        /* <DEDUP_REMOVED lines=8> */
[----:B------:R-:W-:Y:S05]  /*2b030*/  WARPSYNC.COLLECTIVE R15, `(.L_x_6827) ;  /* 0x000000000f087348 */ /* 0x000fea0003c00000 */
[----:B------:R0:W1:Y:S02]  /*2b040*/  SHFL.IDX P6, R14, R13, R12, R11 ;  /* 0x0000000c0d0e7389 */ /* 0x00006400000c000b */
[----:B01----:R-:W-:Y:S01]  /*2b050*/  ENDCOLLECTIVE ;  /* 0x000000000000791b */ /* 0x003fe20003800000 */
.L_x_6827:
[----:B------:R-:W-:Y:S05]  /*2b060*/  BSYNC B1 ;  /* 0x0000000000017941 */ /* 0x000fea0003800000 */
.L_x_6826:
[----:B------:R-:W-:Y:S05]  /*2b070*/  BRA `(.L_x_6828) ;  /* 0xffffff7000b07947 */ /* 0x000fea000383ffff */
.L_x_6594:
[----:B------:R-:W-:Y:S01]  /*2b080*/  BSSY B1, `(.L_x_6829) ;  /* 0x0000006000017945 */ /* 0x000fe20003800000 */
[----:B------:R-:W-:-:S07]  /*2b090*/  IMAD.MOV.U32 R15, RZ, RZ, -0x1 ;  /* 0xffffffffff0f7424 */ /* 0x000fce00078e00ff */
[----:B0-----:R-:W-:Y:S05]  /*2b0a0*/  WARPSYNC.COLLECTIVE R15, `(.L_x_6830) ;  /* 0x000000000f0c7348 */ /* 0x001fea0003c00000 */
[----:B------:R-:W-:Y:S02]  /*2b0b0*/  ELECT P6, UR62, PT ;  /* 0x00000000003e782f */ /* 0x000fe400038c0000 */
[----:B------:R-:W-:Y:S01]  /*2b0c0*/  MOV R14, UR62 ;  /* 0x0000003e000e7c02 */ /* 0x000fe20008000f00 */
[----:B0-----:R-:W-:Y:S10]  /*2b0d0*/  ENDCOLLECTIVE ;  /* 0x000000000000791b */ /* 0x001ff40003800000 */
.L_x_6830:
[----:B------:R-:W-:Y:S05]  /*2b0e0*/  BSYNC B1 ;  /* 0x0000000000017941 */ /* 0x000fea0003800000 */
.L_x_6829:
[----:B------:R-:W-:Y:S05]  /*2b0f0*/  BRA `(.L_x_6593) ;  /* 0xffffff7000a87947 */ /* 0x000fea000383ffff */
.L_x_6596:
[----:B0-----:R0:W1:Y:S02]  /*2b100*/  SYNCS.PHASECHK.TRANS64.TRYWAIT P0, [R18+URZ+0x2e820], R2 ;  /* 0x02e82002120075a7 */ /* 0x001064000800017f */
[----:B-1----:R-:W-:Y:S05]  /*2b110*/  @!P0 NANOSLEEP.SYNCS 0x989680 ;  /* 0x009896800000895d */ /* 0x002fea0003900000 */
[----:B------:R-:W1:Y:S02]  /*2b120*/  @!P0 SYNCS.PHASECHK.TRANS64 P0, [R18+URZ+0x2e820], R2 ;  /* 0x02e82002120085a7 */ /* 0x000e64000800007f */
[----:B-1----:R-:W-:Y:S05]  /*2b130*/  @!P0 BRA `(.L_x_6596) ;  /* 0xfffffffc00f08947 */ /* 0x002fea000383ffff */
[----:B------:R-:W-:Y:S05]  /*2b140*/  BRA `(.L_x_6831) ;  /* 0xffffff7000b87947 */ /* 0x000fea000383ffff */
.L_x_6600:
[----:B-1----:R1:W2:Y:S02]  /*2b150*/  SYNCS.PHASECHK.TRANS64.TRYWAIT P0, [R5+URZ+0x2e8a0], R7 ;  /* 0x02e8a007050075a7 */ /* 0x0022a4000800017f */
[----:B--2---:R-:W-:Y:S05]  /*2b160*/  @!P0 NANOSLEEP.SYNCS 0x989680 ;  /* 0x009896800000895d */ /* 0x004fea0003900000 */
[----:B------:R-:W2:Y:S02]  /*2b170*/  @!P0 SYNCS.PHASECHK.TRANS64 P0, [R5+URZ+0x2e8a0], R7 ;  /* 0x02e8a007050085a7 */ /* 0x000ea4000800007f */
[----:B--2---:R-:W-:Y:S05]  /*2b180*/  @!P0 BRA `(.L_x_6600) ;  /* 0xfffffffc00f08947 */ /* 0x004fea000383ffff */
[----:B------:R-:W-:Y:S05]  /*2b190*/  BRA `(.L_x_6832) ;  /* 0xffffff7000d87947 */ /* 0x000fea000383ffff */
.L_x_6605:
[----:B0-----:R0:W2:Y:S02]  /*2b1a0*/  SYNCS.PHASECHK.TRANS64.TRYWAIT P0, [R5+URZ+0x2e8c0], R7 ;  /* 0x02e8c007050075a7 */ /* 0x0010a4000800017f */
[----:B--2---:R-:W-:Y:S05]  /*2b1b0*/  @!P0 NANOSLEEP.SYNCS 0x989680 ;  /* 0x009896800000895d */ /* 0x004fea0003900000 */
[----:B------:R-:W2:Y:S02]  /*2b1c0*/  @!P0 SYNCS.PHASECHK.TRANS64 P0, [R5+URZ+0x2e8c0], R7 ;  /* 0x02e8c007050085a7 */ /* 0x000ea4000800007f */
[----:B--2---:R-:W-:Y:S05]  /*2b1d0*/  @!P0 BRA `(.L_x_6605) ;  /* 0xfffffffc00f08947 */ /* 0x004fea000383ffff */
[----:B------:R-:W-:Y:S05]  /*2b1e0*/  BRA `(.L_x_6833) ;  /* 0xffffff7400587947 */ /* 0x000fea000383ffff */
.L_x_6612:
[----:B0-----:R0:W1:Y:S02]  /*2b1f0*/  SYNCS.PHASECHK.TRANS64.TRYWAIT P2, [R3+URZ+0x2e8a0], R4 ;  /* 0x02e8a004030075a7 */ /* 0x001064000804017f */
[----:B-1----:R-:W-:Y:S05]  /*2b200*/  @!P2 NANOSLEEP.SYNCS 0x989680 ;  /* 0x009896800000a95d */ /* 0x002fea0003900000 */
[----:B------:R-:W1:Y:S02]  /*2b210*/  @!P2 SYNCS.PHASECHK.TRANS64 P2, [R3+URZ+0x2e8a0], R4 ;  /* 0x02e8a0040300a5a7 */ /* 0x000e64000804007f */
[----:B-1----:R-:W-:Y:S05]  /*2b220*/  @!P2 BRA `(.L_x_6612) ;  /* 0xfffffffc00f0a947 */ /* 0x002fea000383ffff */
[----:B------:R-:W-:Y:S05]  /*2b230*/  BRA `(.L_x_6834) ;  /* 0xffffff78002c7947 */ /* 0x000fea000383ffff */
.L_x_6617:
[----:B-1----:R1:W2:Y:S02]  /*2b240*/  SYNCS.PHASECHK.TRANS64.TRYWAIT P2, [R3+URZ+0x2e8c0], R4 ;  /* 0x02e8c004030075a7 */ /* 0x0022a4000804017f */
[----:B--2---:R-:W-:Y:S05]  /*2b250*/  @!P2 NANOSLEEP.SYNCS 0x989680 ;  /* 0x009896800000a95d */ /* 0x004fea0003900000 */
[----:B------:R-:W2:Y:S02]  /*2b260*/  @!P2 SYNCS.PHASECHK.TRANS64 P2, [R3+URZ+0x2e8c0], R4 ;  /* 0x02e8c0040300a5a7 */ /* 0x000ea4000804007f */
[----:B--2---:R-:W-:Y:S05]  /*2b270*/  @!P2 BRA `(.L_x_6617) ;  /* 0xfffffffc00f0a947 */ /* 0x004fea000383ffff */
[----:B------:R-:W-:Y:S05]  /*2b280*/  BRA `(.L_x_6835) ;  /* 0xffffff7800a87947 */ /* 0x000fea000383ffff */
.L_x_6634:
        /* <DEDUP_REMOVED lines=11> */
.L_x_6837:
[----:B------:R-:W-:Y:S05]  /*2b340*/  BSYNC B0 ;  /* 0x0000000000007941 */ /* 0x000fea0003800000 */
.L_x_6836:
[----:B------:R-:W-:Y:S05]  /*2b350*/  BRA `(.L_x_6838) ;  /* 0xffffff8400c87947 */ /* 0x000fea000383ffff */
.L_x_6636:
[----:B------:R-:W-:Y:S01]  /*2b360*/  BSSY B0, `(.L_x_6839) ;  /* 0x0000006000007945 */ /* 0x000fe20003800000 */
[----:B------:R-:W-:-:S07]  /*2b370*/  IMAD.MOV.U32 R15, RZ, RZ, -0x1 ;  /* 0xffffffffff0f7424 */ /* 0x000fce00078e00ff */
[----:B01----:R-:W-:Y:S05]  /*2b380*/  WARPSYNC.COLLECTIVE R15, `(.L_x_6840) ;  /* 0x000000000f0c7348 */ /* 0x003fea0003c00000 */
[----:B------:R-:W-:Y:S02]  /*2b390*/  ELECT P6, UR62, PT ;  /* 0x00000000003e782f */ /* 0x000fe400038c0000 */
[----:B------:R-:W-:Y:S01]  /*2b3a0*/  MOV R14, UR62 ;  /* 0x0000003e000e7c02 */ /* 0x000fe20008000f00 */
[----:B01----:R-:W-:Y:S10]  /*2b3b0*/  ENDCOLLECTIVE ;  /* 0x000000000000791b */ /* 0x003ff40003800000 */
.L_x_6840:
[----:B------:R-:W-:Y:S05]  /*2b3c0*/  BSYNC B0 ;  /* 0x0000000000007941 */ /* 0x000fea0003800000 */
.L_x_6839:
[----:B------:R-:W-:Y:S05]  /*2b3d0*/  BRA `(.L_x_6841) ;  /* 0xffffff8400d07947 */ /* 0x000fea000383ffff */
.L_x_6638:
[----:B0-----:R0:W1:Y:S02]  /*2b3e0*/  SYNCS.PHASECHK.TRANS64.TRYWAIT P0, [R0+URZ+0x2e880], R3 ;  /* 0x02e88003000075a7 */ /* 0x001064000800017f */
[----:B-1----:R-:W-:Y:S05]  /*2b3f0*/  @!P0 NANOSLEEP.SYNCS 0x989680 ;  /* 0x009896800000895d */ /* 0x002fea0003900000 */
[----:B------:R-:W1:Y:S02]  /*2b400*/  @!P0 SYNCS.PHASECHK.TRANS64 P0, [R0+URZ+0x2e880], R3 ;  /* 0x02e88003000085a7 */ /* 0x000e64000800007f */
[----:B-1----:R-:W-:Y:S05]  /*2b410*/  @!P0 BRA `(.L_x_6638) ;  /* 0xfffffffc00f08947 */ /* 0x002fea000383ffff */
[----:B------:R-:W-:Y:S05]  /*2b420*/  BRA `(.L_x_6842) ;  /* 0xffffff8800407947 */ /* 0x000fea000383ffff */
.L_x_6640:
[----:B-1----:R1:W2:Y:S02]  /*2b430*/  SYNCS.PHASECHK.TRANS64.TRYWAIT P0, [R0+URZ+0x2e840], R3 ;  /* 0x02e84003000075a7 */ /* 0x0022a4000800017f */
[----:B--2---:R-:W-:Y:S05]  /*2b440*/  @!P0 NANOSLEEP.SYNCS 0x989680 ;  /* 0x009896800000895d */ /* 0x004fea0003900000 */
[----:B------:R-:W2:Y:S02]  /*2b450*/  @!P0 SYNCS.PHASECHK.TRANS64 P0, [R0+URZ+0x2e840], R3 ;  /* 0x02e84003000085a7 */ /* 0x000ea4000800007f */
[----:B--2---:R-:W-:Y:S05]  /*2b460*/  @!P0 BRA `(.L_x_6640) ;  /* 0xfffffffc00f08947 */ /* 0x004fea000383ffff */
[----:B------:R-:W-:Y:S05]  /*2b470*/  BRA `(.L_x_6843) ;  /* 0xffffff8800987947 */ /* 0x000fea000383ffff */
.L_x_6644:
[----:B------:R-:W2:Y:S01]  /*2b480*/  LDL.LU R11, [R1+0x6c] ;  /* 0x00006c00010b7983 */ /* 0x000ea20000300800 */
[----:B------:R-:W-:Y:S01]  /*2b490*/  MOV R13, R3 ;  /* 0x00000003000d7202 */ /* 0x000fe20000000f00 */
[----:B------:R-:W-:Y:S01]  /*2b4a0*/  IMAD.MOV.U32 R12, RZ, RZ, RZ ;  /* 0x000000ffff0c7224 */ /* 0x000fe200078e00ff */
[----:B------:R-:W-:Y:S01]  /*2b4b0*/  LOP3.LUT R7, R7, 0x7f, RZ, 0xc0, !PT ;  /* 0x0000007f07077812 */ /* 0x000fe200078ec0ff */
[----:B------:R-:W-:-:S03]  /*2b4c0*/  IMAD.MOV.U32 R15, RZ, RZ, -0x1 ;  /* 0xffffffffff0f7424 */ /* 0x000fc600078e00ff */
        /* <DEDUP_REMOVED lines=9> */
.L_x_6844:
[----:B------:R-:W-:Y:S01]  /*2b560*/  MOV R13, R4 ;  /* 0x00000004000d7202 */ /* 0x000fe20000000f00 */
[----:B------:R-:W-:-:S07]  /*2b570*/  IMAD.MOV.U32 R6, RZ, RZ, R14 ;  /* 0x000000ffff067224 */ /* 0x000fce00078e000e */
[----:B------:R-:W-:Y:S05]  /*2b580*/  WARPSYNC.COLLECTIVE R15, `(.L_x_6845) ;  /* 0x000000000f087348 */ /* 0x000fea0003c00000 */
[----:B------:R0:W1:Y:S02]  /*2b590*/  SHFL.IDX P6, R14, R13, R12, R11 ;  /* 0x0000000c0d0e7389 */ /* 0x00006400000c000b */
[----:B01----:R-:W-:Y:S01]  /*2b5a0*/  ENDCOLLECTIVE ;  /* 0x000000000000791b */ /* 0x003fe20003800000 */
.L_x_6845:
[----:B------:R-:W-:Y:S01]  /*2b5b0*/  MOV R13, R3 ;  /* 0x00000003000d7202 */ /* 0x000fe20000000f00 */
[----:B------:R-:W-:Y:S02]  /*2b5c0*/  IMAD.MOV.U32 R12, RZ, RZ, 0x1 ;  /* 0x00000001ff0c7424 */ /* 0x000fe400078e00ff */
[----:B------:R-:W-:-:S07]  /*2b5d0*/  IMAD.MOV.U32 R7, RZ, RZ, R14 ;  /* 0x000000ffff077224 */ /* 0x000fce00078e000e */
[----:B------:R-:W-:Y:S05]  /*2b5e0*/  WARPSYNC.COLLECTIVE R15, `(.L_x_6846) ;  /* 0x000000000f087348 */ /* 0x000fea0003c00000 */
[----:B------:R0:W1:Y:S02]  /*2b5f0*/  SHFL.IDX P6, R14, R13, R12, R11 ;  /* 0x0000000c0d0e7389 */ /* 0x00006400000c000b */
[----:B01----:R-:W-:Y:S01]  /*2b600*/  ENDCOLLECTIVE ;  /* 0x000000000000791b */ /* 0x003fe20003800000 */
.L_x_6846:
        /* <DEDUP_REMOVED lines=10> */
[----:B------:R-:W-:Y:S01]  /*2b6b0*/  ISETP.GE.AND P1, PT, R5, R2, PT ;  /* 0x000000020500720c */ /* 0x000fe20003f26270 */
[----:B0-----:R-:W-:-:S12]  /*2b6c0*/  IMAD.MOV.U32 R6, RZ, RZ, R14 ;  /* 0x000000ffff067224 */ /* 0x001fd800078e000e */
[----:B------:R-:W-:Y:S05]  /*2b6d0*/  WARPSYNC.COLLECTIVE R15, `(.L_x_6847) ;  /* 0x000000000f087348 */ /* 0x000fea0003c00000 */
[----:B------:R0:W1:Y:S02]  /*2b6e0*/  SHFL.IDX P6, R14, R13, R12, R11 ;  /* 0x0000000c0d0e7389 */ /* 0x00006400000c000b */
[----:B01----:R-:W-:Y:S01]  /*2b6f0*/  ENDCOLLECTIVE ;  /* 0x000000000000791b */ /* 0x003fe20003800000 */
.L_x_6847:
[----:B------:R-:W-:Y:S01]  /*2b700*/  IMAD.MOV.U32 R13, RZ, RZ, R3 ;  /* 0x000000ffff0d7224 */ /* 0x000fe200078e0003 */
[----:B------:R-:W-:Y:S01]  /*2b710*/  MOV R12, 0x2 ;  /* 0x00000002000c7802 */ /* 0x000fe20000000f00 */
[----:B------:R-:W-:-:S07]  /*2b720*/  IMAD.MOV.U32 R5, RZ, RZ, R14 ;  /* 0x000000ffff057224 */ /* 0x000fce00078e000e */
[----:B------:R-:W-:Y:S05]  /*2b730*/  WARPSYNC.COLLECTIVE R15, `(.L_x_6848) ;  /* 0x000000000f087348 */ /* 0x000fea0003c00000 */
[----:B------:R0:W1:Y:S02]  /*2b740*/  SHFL.IDX P6, R14, R13, R12, R11 ;  /* 0x0000000c0d0e7389 */ /* 0x00006400000c000b */
[----:B01----:R-:W-:Y:S01]  /*2b750*/  ENDCOLLECTIVE ;  /* 0x000000000000791b */ /* 0x003fe20003800000 */
.L_x_6848:
        /* <DEDUP_REMOVED lines=9> */
[----:B------:R0:W-:Y:S04]  /*2b7f0*/  @!P1 LDGSTS.E.BYPASS.LTC128B.128 [R9+0x1cc00], desc[UR60][R6.64], !P0 ;  /* 0x1cc0000006099fae */ /* 0x0001e8000c101d7c */
[----:B------:R-:W-:Y:S01]  /*2b800*/  ISETP.GE.AND P1, PT, R5, R2, PT ;  /* 0x000000020500720c */ /* 0x000fe20003f26270 */
[----:B0-----:R-:W-:-:S12]  /*2b810*/  IMAD.MOV.U32 R6, RZ, RZ, R14 ;  /* 0x000000ffff067224 */ /* 0x001fd800078e000e */
[----:B------:R-:W-:Y:S05]  /*2b820*/  WARPSYNC.COLLECTIVE R15, `(.L_x_6849) ;  /* 0x000000000f087348 */ /* 0x000fea0003c00000 */
[----:B------:R0:W1:Y:S02]  /*2b830*/  SHFL.IDX P6, R14, R13, R12, R11 ;  /* 0x0000000c0d0e7389 */ /* 0x00006400000c000b */
[----:B01----:R-:W-:Y:S01]  /*2b840*/  ENDCOLLECTIVE ;  /* 0x000000000000791b */ /* 0x003fe20003800000 */
.L_x_6849:
[----:B------:R-:W-:Y:S02]  /*2b850*/  IMAD.MOV.U32 R13, RZ, RZ, R3 ;  /* 0x000000ffff0d7224 */ /* 0x000fe400078e0003 */
[----:B------:R-:W-:Y:S02]  /*2b860*/  IMAD.MOV.U32 R12, RZ, RZ, 0x3 ;  /* 0x00000003ff0c7424 */ /* 0x000fe400078e00ff */
[----:B------:R-:W-:-:S07]  /*2b870*/  IMAD.MOV.U32 R5, RZ, RZ, R14 ;  /* 0x000000ffff057224 */ /* 0x000fce00078e000e */
[----:B------:R-:W-:Y:S05]  /*2b880*/  WARPSYNC.COLLECTIVE R15, `(.L_x_6850) ;  /* 0x000000000f087348 */ /* 0x000fea0003c00000 */
[----:B------:R0:W1:Y:S02]  /*2b890*/  SHFL.IDX P6, R14, R13, R12, R11 ;  /* 0x0000000c0d0e7389 */ /* 0x00006400000c000b */
[----:B01----:R-:W-:Y:S01]  /*2b8a0*/  ENDCOLLECTIVE ;  /* 0x000000000000791b */ /* 0x003fe20003800000 */
.L_x_6850:
        /* <DEDUP_REMOVED lines=9> */
[----:B------:R0:W-:Y:S04]  /*2b940*/  @!P1 LDGSTS.E.BYPASS.LTC128B.128 [R9+0x1d400], desc[UR60][R6.64], !P0 ;  /* 0x1d40000006099fae */ /* 0x0001e8000c101d7c */
[----:B------:R-:W-:-:S02]  /*2b950*/  ISETP.GE.AND P1, PT, R5, R2, PT ;  /* 0x000000020500720c */ /* 0x000fc40003f26270 */
[----:B0-----:R-:W-:-:S11]  /*2b960*/  MOV R6, R14 ;  /* 0x0000000e00067202 */ /* 0x001fd60000000f00 */
[----:B------:R-:W-:Y:S05]  /*2b970*/  WARPSYNC.COLLECTIVE R15, `(.L_x_6851) ;  /* 0x000000000f087348 */ /* 0x000fea0003c00000 */
[----:B------:R0:W1:Y:S02]  /*2b980*/  SHFL.IDX P6, R14, R13, R12, R11 ;  /* 0x0000000c0d0e7389 */ /* 0x00006400000c000b */
[----:B01----:R-:W-:Y:S01]  /*2b990*/  ENDCOLLECTIVE ;  /* 0x000000000000791b */ /* 0x003fe20003800000 */
.L_x_6851:
[----:B------:R-:W-:Y:S02]  /*2b9a0*/  IMAD.MOV.U32 R13, RZ, RZ, R3 ;  /* 0x000000ffff0d7224 */ /* 0x000fe400078e0003 */
[----:B------:R-:W-:Y:S02]  /*2b9b0*/  IMAD.MOV.U32 R12, RZ, RZ, 0x4 ;  /* 0x00000004ff0c7424 */ /* 0x000fe400078e00ff */
[----:B------:R-:W-:-:S07]  /*2b9c0*/  IMAD.MOV.U32 R5, RZ, RZ, R14 ;  /* 0x000000ffff057224 */ /* 0x000fce00078e000e */
[----:B------:R-:W-:Y:S05]  /*2b9d0*/  WARPSYNC.COLLECTIVE R15, `(.L_x_6852) ;  /* 0x000000000f087348 */ /* 0x000fea0003c00000 */
[----:B------:R0:W1:Y:S02]  /*2b9e0*/  SHFL.IDX P6, R14, R13, R12, R11 ;  /* 0x0000000c0d0e7389 */ /* 0x00006400000c000b */
[----:B01----:R-:W-:Y:S01]  /*2b9f0*/  ENDCOLLECTIVE ;  /* 0x000000000000791b */ /* 0x003fe20003800000 */
.L_x_6852:
[----:B------:R-:W-:-:S05]  /*2ba00*/  @!P1 IADD3 R5, P2, R10, R5, RZ ;  /* 0x000000050a059210 */ /* 0x000fca0007f5e0ff */
[----:B------:R-:W-:-:S04]  /*2ba10*/  @!P1 IMAD.X R6, RZ, RZ, R6, P2 ;  /* 0x000000ffff069224 */ /* 0x000fc800010e0606 */
[----:B------:R-:W-:Y:S01]  /*2ba20*/  @!P1 IMAD.MOV.U32 R7, RZ, RZ, R6 ;  /* 0x000000ffff079224 */ /* 0x000fe200078e0006 */
[----:B------:R-:W-:Y:S01]  /*2ba30*/  @!P1 MOV R6, R5 ;  /* 0x0000000500069202 */ /* 0x000fe20000000f00 */
[----:B------:R-:W-:Y:S01]  /*2ba40*/  VIADD R5, R0, 0x40 ;  /* 0x0000004000057836 */ /* 0x000fe20000000000 */
[----:B------:R-:W-:-:S03]  /*2ba50*/  MOV R13, R4 ;  /* 0x00000004000d7202 */ /* 0x000fc60000000f00 */
        /* <DEDUP_REMOVED lines=9> */
.L_x_6853:
[----:B------:R-:W-:Y:S02]  /*2baf0*/  IMAD.MOV.U32 R13, RZ, RZ, R3 ;  /* 0x000000ffff0d7224 */ /* 0x000fe400078e0003 */
[----:B------:R-:W-:Y:S02]  /*2bb00*/  IMAD.MOV.U32 R12, RZ, RZ, 0x5 ;  /* 0x00000005ff0c7424 */ /* 0x000fe400078e00ff */
[----:B------:R-:W-:-:S07]  /*2bb10*/  IMAD.MOV.U32 R5, RZ, RZ, R14 ;  /* 0x000000ffff057224 */ /* 0x000fce00078e000e */
[----:B------:R-:W-:Y:S05]  /*2bb20*/  WARPSYNC.COLLECTIVE R15, `(.L_x_6854) ;  /* 0x000000000f087348 */ /* 0x000fea0003c00000 */
[----:B------:R0:W1:Y:S02]  /*2bb30*/  SHFL.IDX P6, R14, R13, R12, R11 ;  /* 0x0000000c0d0e7389 */ /* 0x00006400000c000b */
[----:B01----:R-:W-:Y:S01]  /*2bb40*/  ENDCOLLECTIVE ;  /* 0x000000000000791b */ /* 0x003fe20003800000 */
.L_x_6854:
        /* <DEDUP_REMOVED lines=15> */
.L_x_6855:
[----:B------:R-:W-:Y:S01]  /*2bc40*/  IMAD.MOV.U32 R13, RZ, RZ, R3 ;  /* 0x000000ffff0d7224 */ /* 0x000fe200078e0003 */
[----:B------:R-:W-:Y:S02]  /*2bc50*/  MOV R12, 0x6 ;  /* 0x00000006000c7802 */ /* 0x000fe40000000f00 */
[----:B------:R-:W-:-:S07]  /*2bc60*/  MOV R5, R14 ;  /* 0x0000000e00057202 */ /* 0x000fce0000000f00 */
[----:B------:R-:W-:Y:S05]  /*2bc70*/  WARPSYNC.COLLECTIVE R15, `(.L_x_6856) ;  /* 0x000000000f087348 */ /* 0x000fea0003c00000 */
[----:B------:R0:W1:Y:S02]  /*2bc80*/  SHFL.IDX P6, R14, R13, R12, R11 ;  /* 0x0000000c0d0e7389 */ /* 0x00006400000c000b */
[----:B01----:R-:W-:Y:S01]  /*2bc90*/  ENDCOLLECTIVE ;  /* 0x000000000000791b */ /* 0x003fe20003800000 */
.L_x_6856:
        /* <DEDUP_REMOVED lines=8> */
[----:B------:R0:W-:Y:S02]  /*2bd20*/  @!P1 LDGSTS.E.BYPASS.LTC128B.128 [R9+0x1ec00], desc[UR60][R6.64], !P0 ;  /* 0x1ec0000006099fae */ /* 0x0001e4000c101d7c */
[----:B0-----:R-:W-:-:S07]  /*2bd30*/  IMAD.MOV.U32 R6, RZ, RZ, R14 ;  /* 0x000000ffff067224 */ /* 0x001fce00078e000e */
[----:B------:R-:W-:Y:S05]  /*2bd40*/  WARPSYNC.COLLECTIVE R15, `(.L_x_6857) ;  /* 0x000000000f087348 */ /* 0x000fea0003c00000 */
[----:B------:R0:W1:Y:S02]  /*2bd50*/  SHFL.IDX P6, R14, R13, R12, R11 ;  /* 0x0000000c0d0e7389 */ /* 0x00006400000c000b */
[----:B01----:R-:W-:Y:S01]  /*2bd60*/  ENDCOLLECTIVE ;  /* 0x000000000000791b */ /* 0x003fe20003800000 */
.L_x_6857:
        /* <DEDUP_REMOVED lines=8> */
.L_x_6858:
[----:B------:R-:W-:-:S04]  /*2bdf0*/  @!P1 IADD3 R5, P2, R10, R5, RZ ;  /* 0x000000050a059210 */ /* 0x000fc80007f5e0ff */
[----:B------:R-:W-:-:S05]  /*2be00*/  @!P1 IADD3.X R6, RZ, R6, RZ, P2, !PT ;  /* 0x00000006ff069210 */ /* 0x000fca00017fe4ff */
[----:B------:R-:W-:Y:S02]  /*2be10*/  @!P1 IMAD.MOV.U32 R7, RZ, RZ, R6 ;  /* 0x000000ffff079224 */ /* 0x000fe400078e0006 */
[----:B------:R-:W-:Y:S02]  /*2be20*/  IMAD.MOV.U32 R13, RZ, RZ, R4 ;  /* 0x000000ffff0d7224 */ /* 0x000fe400078e0004 */
[----:B------:R-:W-:-:S05]  /*2be30*/  @!P1 IMAD.MOV.U32 R6, RZ, RZ, R5 ;  /* 0x000000ffff069224 */ /* 0x000fca00078e0005 */
[----:B------:R-:W-:Y:S01]  /*2be40*/  @!PT LDS RZ, [RZ] ;  /* 0x00000000fffff984 */ /* 0x000fe20000000800 */
[----:B------:R-:W-:Y:S01]  /*2be50*/  @!PT LDS RZ, [RZ] ;  /* 0x00000000fffff984 */ /* 0x000fe20000000800 */
[----:B------:R-:W-:Y:S01]  /*2be60*/  @!PT LDS RZ, [RZ] ;  /* 0x00000000fffff984 */ /* 0x000fe20000000800 */
[----:B------:R0:W-:Y:S01]  /*2be70*/  @!P1 LDGSTS.E.BYPASS.LTC128B.128 [R9+0x1f400], desc[UR60][R6.64], !P0 ;  /* 0x1f40000006099fae */ /* 0x0001e2000c101d7c */
[----:B------:R-:W-:-:S07]  /*2be80*/  MOV R5, R14 ;  /* 0x0000000e00057202 */ /* 0x000fce0000000f00 */
[----:B0-----:R-:W-:Y:S05]  /*2be90*/  WARPSYNC.COLLECTIVE R15, `(.L_x_6859) ;  /* 0x000000000f087348 */ /* 0x001fea0003c00000 */
[----:B------:R1:W2:Y:S02]  /*2bea0*/  SHFL.IDX P6, R14, R13, R12, R11 ;  /* 0x0000000c0d0e7389 */ /* 0x0002a400000c000b */
[----:B012---:R-:W-:Y:S01]  /*2beb0*/  ENDCOLLECTIVE ;  /* 0x000000000000791b */ /* 0x007fe20003800000 */
.L_x_6859:
[----:B------:R-:W-:Y:S01]  /*2bec0*/  IMAD.MOV.U32 R3, RZ, RZ, R14 ;  /* 0x000000ffff037224 */ /* 0x000fe200078e000e */
[----:B------:R-:W-:Y:S06]  /*2bed0*/  BRA `(.L_x_6860) ;  /* 0xffffff8c00007947 */ /* 0x000fec000383ffff */
.L_x_6647:
[----:B0-----:R0:W1:Y:S02]  /*2bee0*/  SYNCS.PHASECHK.TRANS64.TRYWAIT P0, [R18+URZ+0x2e820], R0 ;  /* 0x02e82000120075a7 */ /* 0x001064000800017f */
[----:B-1----:R-:W-:Y:S05]  /*2bef0*/  @!P0 NANOSLEEP.SYNCS 0x989680 ;  /* 0x009896800000895d */ /* 0x002fea0003900000 */
[----:B------:R-:W1:Y:S02]  /*2bf00*/  @!P0 SYNCS.PHASECHK.TRANS64 P0, [R18+URZ+0x2e820], R0 ;  /* 0x02e82000120085a7 */ /* 0x000e64000800007f */
[----:B-1----:R-:W-:Y:S05]  /*2bf10*/  @!P0 BRA `(.L_x_6647) ;  /* 0xfffffffc00f08947 */ /* 0x002fea000383ffff */
[----:B------:R-:W-:Y:S05]  /*2bf20*/  BRA `(.L_x_6861) ;  /* 0xffffff8c005c7947 */ /* 0x000fea000383ffff */
.L_x_6653:
[----:B--2---:R2:W3:Y:S02]  /*2bf30*/  SYNCS.PHASECHK.TRANS64.TRYWAIT P0, [R6+URZ+0x2e880], R5 ;  /* 0x02e88005060075a7 */ /* 0x0044e4000800017f */
[----:B---3--:R-:W-:Y:S05]  /*2bf40*/  @!P0 NANOSLEEP.SYNCS 0x989680 ;  /* 0x009896800000895d */ /* 0x008fea0003900000 */
[----:B------:R-:W3:Y:S02]  /*2bf50*/  @!P0 SYNCS.PHASECHK.TRANS64 P0, [R6+URZ+0x2e880], R5 ;  /* 0x02e88005060085a7 */ /* 0x000ee4000800007f */
[----:B---3--:R-:W-:Y:S05]  /*2bf60*/  @!P0 BRA `(.L_x_6653) ;  /* 0xfffffffc00f08947 */ /* 0x008fea000383ffff */
[----:B------:R-:W-:Y:S05]  /*2bf70*/  BRA `(.L_x_6862) ;  /* 0xffffff9000187947 */ /* 0x000fea000383ffff */
.L_x_6658:
[----:B-1----:R1:W3:Y:S02]  /*2bf80*/  SYNCS.PHASECHK.TRANS64.TRYWAIT P0, [R6+URZ+0x2e840], R5 ;  /* 0x02e84005060075a7 */ /* 0x0022e4000800017f */
[----:B---3--:R-:W-:Y:S05]  /*2bf90*/  @!P0 NANOSLEEP.SYNCS 0x989680 ;  /* 0x009896800000895d */ /* 0x008fea0003900000 */
[----:B------:R-:W3:Y:S02]  /*2bfa0*/  @!P0 SYNCS.PHASECHK.TRANS64 P0, [R6+URZ+0x2e840], R5 ;  /* 0x02e84005060085a7 */ /* 0x000ee4000800007f */
[----:B---3--:R-:W-:Y:S05]  /*2bfb0*/  @!P0 BRA `(.L_x_6658) ;  /* 0xfffffffc00f08947 */ /* 0x008fea000383ffff */
[----:B------:R-:W-:Y:S05]  /*2bfc0*/  BRA `(.L_x_6863) ;  /* 0xffffff9000987947 */ /* 0x000fea000383ffff */
.L_x_6664:
[----:B--2---:R2:W3:Y:S02]  /*2bfd0*/  SYNCS.PHASECHK.TRANS64.TRYWAIT P0, [R3+URZ+0x2e870], R4 ;  /* 0x02e87004030075a7 */ /* 0x0044e4000800017f */
[----:B---3--:R-:W-:Y:S05]  /*2bfe0*/  @!P0 NANOSLEEP.SYNCS 0x989680 ;  /* 0x009896800000895d */ /* 0x008fea0003900000 */
[----:B------:R-:W3:Y:S02]  /*2bff0*/  @!P0 SYNCS.PHASECHK.TRANS64 P0, [R3+URZ+0x2e870], R4 ;  /* 0x02e87004030085a7 */ /* 0x000ee4000800007f */
[----:B---3--:R-:W-:Y:S05]  /*2c000*/  @!P0 BRA `(.L_x_6664) ;  /* 0xfffffffc00f08947 */ /* 0x008fea000383ffff */
[----:B------:R-:W-:Y:S05]  /*2c010*/  BRA `(.L_x_6864) ;  /* 0xffffff9400347947 */ /* 0x000fea000383ffff */
.L_x_6666:
[----:B--2---:R2:W3:Y:S02]  /*2c020*/  SYNCS.PHASECHK.TRANS64.TRYWAIT P0, [R3+URZ+0x2e860], R4 ;  /* 0x02e86004030075a7 */ /* 0x0044e4000800017f */
[----:B---3--:R-:W-:Y:S05]  /*2c030*/  @!P0 NANOSLEEP.SYNCS 0x989680 ;  /* 0x009896800000895d */ /* 0x008fea0003900000 */
[----:B------:R-:W3:Y:S02]  /*2c040*/  @!P0 SYNCS.PHASECHK.TRANS64 P0, [R3+URZ+0x2e860], R4 ;  /* 0x02e86004030085a7 */ /* 0x000ee4000800007f */
[----:B---3--:R-:W-:Y:S05]  /*2c050*/  @!P0 BRA `(.L_x_6666) ;  /* 0xfffffffc00f08947 */ /* 0x008fea000383ffff */
[----:B------:R-:W-:Y:S05]  /*2c060*/  BRA `(.L_x_6865) ;  /* 0xffffff94003c7947 */ /* 0x000fea000383ffff */
.L_x_6673:
[----:B0-----:R0:W1:Y:S02]  /*2c070*/  SYNCS.PHASECHK.TRANS64.TRYWAIT P1, [R0+URZ+0x2e870], R2 ;  /* 0x02e87002000075a7 */ /* 0x001064000802017f */
[----:B-1----:R-:W-:Y:S05]  /*2c080*/  @!P1 NANOSLEEP.SYNCS 0x989680 ;  /* 0x009896800000995d */ /* 0x002fea0003900000 */
[----:B------:R-:W1:Y:S02]  /*2c090*/  @!P1 SYNCS.PHASECHK.TRANS64 P1, [R0+URZ+0x2e870], R2 ;  /* 0x02e87002000095a7 */ /* 0x000e64000802007f */
[----:B-1----:R-:W-:Y:S05]  /*2c0a0*/  @!P1 BRA `(.L_x_6673) ;  /* 0xfffffffc00f09947 */ /* 0x002fea000383ffff */
[----:B------:R-:W-:Y:S05]  /*2c0b0*/  BRA `(.L_x_6866) ;  /* 0xffffffa000587947 */ /* 0x000fea000383ffff */
.L_x_6675:
[----:B0-----:R0:W1:Y:S02]  /*2c0c0*/  SYNCS.PHASECHK.TRANS64.TRYWAIT P1, [R0+URZ+0x2e860], R2 ;  /* 0x02e86002000075a7 */ /* 0x001064000802017f */
[----:B-1----:R-:W-:Y:S05]  /*2c0d0*/  @!P1 NANOSLEEP.SYNCS 0x989680 ;  /* 0x009896800000995d */ /* 0x002fea0003900000 */
[----:B------:R-:W1:Y:S02]  /*2c0e0*/  @!P1 SYNCS.PHASECHK.TRANS64 P1, [R0+URZ+0x2e860], R2 ;  /* 0x02e86002000095a7 */ /* 0x000e64000802007f */
[----:B-1----:R-:W-:Y:S05]  /*2c0f0*/  @!P1 BRA `(.L_x_6675) ;  /* 0xfffffffc00f09947 */ /* 0x002fea000383ffff */
[----:B------:R-:W-:Y:S05]  /*2c100*/  BRA `(.L_x_6867) ;  /* 0xffffffa000607947 */ /* 0x000fea000383ffff */
.L_x_6679:
[----:B------:R-:W2:Y:S01]  /*2c110*/  LDL R2, [R1] ;  /* 0x0000000001027983 */ /* 0x000ea20000100800 */
[----:B------:R-:W-:Y:S01]  /*2c120*/  BSSY B0, `(.L_x_6868) ;  /* 0x0000008000007945 */ /* 0x000fe20003800000 */
[----:B------:R-:W-:Y:S01]  /*2c130*/  IMAD.MOV.U32 R12, RZ, RZ, RZ ;  /* 0x000000ffff0c7224 */ /* 0x000fe200078e00ff */
[----:B------:R-:W-:Y:S01]  /*2c140*/  MOV R11, 0x1f ;  /* 0x0000001f000b7802 */ /* 0x000fe20000000f00 */
[----:B------:R-:W-:Y:S02]  /*2c150*/  IMAD.MOV.U32 R15, RZ, RZ, -0x1 ;  /* 0xffffffffff0f7424 */ /* 0x000fe400078e00ff */
[----:B--2---:R-:W-:-:S07]  /*2c160*/  IMAD.MOV.U32 R13, RZ, RZ, R2 ;  /* 0x000000ffff0d7224 */ /* 0x004fce00078e0002 */
[----:B------:R-:W-:Y:S05]  /*2c170*/  WARPSYNC.COLLECTIVE R15, `(.L_x_6869) ;  /* 0x000000000f087348 */ /* 0x000fea0003c00000 */
[----:B------:R0:W1:Y:S02]  /*2c180*/  SHFL.IDX P6, R14, R13, R12, R11 ;  /* 0x0000000c0d0e7389 */ /* 0x00006400000c000b */
[----:B01----:R-:W-:Y:S01]  /*2c190*/  ENDCOLLECTIVE ;  /* 0x000000000000791b */ /* 0x003fe20003800000 */
.L_x_6869:
[----:B------:R-:W-:Y:S05]  /*2c1a0*/  BSYNC B0 ;  /* 0x0000000000007941 */ /* 0x000fea0003800000 */
.L_x_6868:
        /* <DEDUP_REMOVED lines=9> */
.L_x_6870:
        /* <DEDUP_REMOVED lines=17> */
[C---:B------:R-:W-:Y:S02]  /*2c350*/  ISETP.GE.U32.AND P5, PT, R16.reuse, 0x10, PT ;  /* 0x000000101000780c */ /* 0x040fe40003fa6070 */
[----:B--2---:R-:W-:Y:S01]  /*2c360*/  @!P1 MOV R4, R0 ;  /* 0x0000000000049202 */ /* 0x004fe20000000f00 */
[----:B---3--:R-:W-:Y:S01]  /*2c370*/  @!P1 IMAD.MOV.U32 R6, RZ, RZ, R2 ;  /* 0x000000ffff069224 */ /* 0x008fe200078e0002 */
[----:B------:R-:W-:-:S03]  /*2c380*/  ISETP.NE.AND P1, PT, R16, RZ, PT ;  /* 0x000000ff1000720c */ /* 0x000fc60003f25270 */
[----:B------:R-:W-:-:S04]  /*2c390*/  IMAD R0, R6, R4, RZ ;  /* 0x0000000406007224 */ /* 0x000fc800078e02ff */
[----:B------:R-:W-:-:S07]  /*2c3a0*/  IMAD.MOV.U32 R13, RZ, RZ, R0 ;  /* 0x000000ffff0d7224 */ /* 0x000fce00078e0000 */
[----:B------:R-:W-:Y:S05]  /*2c3b0*/  WARPSYNC.COLLECTIVE R15, `(.L_x_6871) ;  /* 0x000000000f087348 */ /* 0x000fea0003c00000 */
[----:B------:R0:W1:Y:S02]  /*2c3c0*/  SHFL.UP P6, R14, R13, R12, R11 ;  /* 0x0400000c0d0e7389 */ /* 0x00006400000c000b */
[----:B01----:R-:W-:Y:S01]  /*2c3d0*/  ENDCOLLECTIVE ;  /* 0x000000000000791b */ /* 0x003fe20003800000 */
.L_x_6871:
        /* <DEDUP_REMOVED lines=8> */
.L_x_6872:
        /* <DEDUP_REMOVED lines=8> */
.L_x_6873:
        /* <DEDUP_REMOVED lines=8> */
.L_x_6874:
        /* <DEDUP_REMOVED lines=8> */
.L_x_6875:
[----:B------:R-:W-:Y:S01]  /*2c5e0*/  IMAD.MOV.U32 R12, RZ, RZ, 0x1f ;  /* 0x0000001fff0c7424 */ /* 0x000fe200078e00ff */
[----:B------:R-:W-:Y:S01]  /*2c5f0*/  MOV R11, 0x1f ;  /* 0x0000001f000b7802 */ /* 0x000fe20000000f00 */
[----:B------:R-:W-:-:S05]  /*2c600*/  IMAD.MOV.U32 R2, RZ, RZ, R14 ;  /* 0x000000ffff027224 */ /* 0x000fca00078e000e */
[----:B------:R-:W-:-:S05]  /*2c610*/  SEL R2, R2, RZ, P5 ;  /* 0x000000ff02027207 */ /* 0x000fca0002800000 */
[----:B------:R-:W-:-:S04]  /*2c620*/  IMAD.IADD R3, R0, 0x1, R2 ;  /* 0x0000000100037824 */ /* 0x000fc800078e0202 */
[----:B------:R-:W-:-:S07]  /*2c630*/  IMAD.MOV.U32 R13, RZ, RZ, R3 ;  /* 0x000000ffff0d7224 */ /* 0x000fce00078e0003 */
[----:B------:R-:W-:Y:S05]  /*2c640*/  WARPSYNC.COLLECTIVE R15, `(.L_x_6876) ;  /* 0x000000000f087348 */ /* 0x000fea0003c00000 */
[----:B------:R0:W1:Y:S02]  /*2c650*/  SHFL.IDX P6, R14, R13, R12, R11 ;  /* 0x0000000c0d0e7389 */ /* 0x00006400000c000b */
[----:B01----:R-:W-:Y:S01]  /*2c660*/  ENDCOLLECTIVE ;  /* 0x000000000000791b */ /* 0x003fe20003800000 */
.L_x_6876:
[----:B------:R-:W-:Y:S01]  /*2c670*/  IMAD.MOV.U32 R7, RZ, RZ, R14 ;  /* 0x000000ffff077224 */ /* 0x000fe200078e000e */
[----:B------:R-:W-:Y:S06]  /*2c680*/  BRA `(.L_x_6877) ;  /* 0xffffffa800c07947 */ /* 0x000fec000383ffff */
.L_x_6682:
[----:B------:R-:W-:Y:S01]  /*2c690*/  BSSY B0, `(.L_x_6878) ;  /* 0x0000008000007945 */ /* 0x000fe20003800000 */
[----:B------:R-:W-:Y:S01]  /*2c6a0*/  IMAD.MOV.U32 R13, RZ, RZ, R2 ;  /* 0x000000ffff0d7224 */ /* 0x000fe200078e0002 */
[----:B------:R-:W-:Y:S01]  /*2c6b0*/  MOV R11, RZ ;  /* 0x000000ff000b7202 */ /* 0x000fe20000000f00 */
[----:B------:R-:W-:Y:S02]  /*2c6c0*/  IMAD.MOV.U32 R12, RZ, RZ, 0x1 ;  /* 0x00000001ff0c7424 */ /* 0x000fe400078e00ff */
[----:B------:R-:W-:-:S07]  /*2c6d0*/  IMAD.MOV.U32 R15, RZ, RZ, -0x1 ;  /* 0xffffffffff0f7424 */ /* 0x000fce00078e00ff */
[----:B------:R-:W-:Y:S05]  /*2c6e0*/  WARPSYNC.COLLECTIVE R15, `(.L_x_6879) ;  /* 0x000000000f087348 */ /* 0x000fea0003c00000 */
[----:B------:R0:W1:Y:S02]  /*2c6f0*/  SHFL.UP P6, R14, R13, R12, R11 ;  /* 0x0400000c0d0e7389 */ /* 0x00006400000c000b */
[----:B01----:R-:W-:Y:S01]  /*2c700*/  ENDCOLLECTIVE ;  /* 0x000000000000791b */ /* 0x003fe20003800000 */
.L_x_6879:
[----:B------:R-:W-:Y:S05]  /*2c710*/  BSYNC B0 ;  /* 0x0000000000007941 */ /* 0x000fea0003800000 */
.L_x_6878:
        /* <DEDUP_REMOVED lines=10> */
.L_x_6880:
        /* <DEDUP_REMOVED lines=8> */
.L_x_6881:
        /* <DEDUP_REMOVED lines=8> */
.L_x_6882:
        /* <DEDUP_REMOVED lines=8> */
.L_x_6883:
        /* <DEDUP_REMOVED lines=9> */
.L_x_6884:
[----:B------:R-:W-:Y:S01]  /*2c9d0*/  MOV R7, R14 ;  /* 0x0000000e00077202 */ /* 0x000fe20000000f00 */
[----:B------:R-:W-:Y:S06]  /*2c9e0*/  BRA `(.L_x_6885) ;  /* 0xffffffa800987947 */ /* 0x000fec000383ffff */
.L_x_6684:
[----:B------:R-:W-:Y:S01]  /*2c9f0*/  BSSY B0, `(.L_x_6886) ;  /* 0x0000006000007945 */ /* 0x000fe20003800000 */
[----:B------:R-:W-:Y:S01]  /*2ca00*/  PLOP3.LUT P6, PT, P6, PT, PT, 0x8, 0x0 ;  /* 0x000000000000781c */ /* 0x000fe200037ce170 */
[----:B------:R-:W-:-:S12]  /*2ca10*/  IMAD.MOV.U32 R15, RZ, RZ, -0x1 ;  /* 0xffffffffff0f7424 */ /* 0x000fd800078e00ff */
[----:B0-----:R-:W-:Y:S05]  /*2ca20*/  WARPSYNC.COLLECTIVE R15, `(.L_x_6887) ;  /* 0x000000000f087348 */ /* 0x001fea0003c00000 */
[----:B------:R-:W-:Y:S01]  /*2ca30*/  VOTE.ANY R14, PT, P6 ;  /* 0x00000000000e7806 */ /* 0x000fe200030e0100 */
[----:B0-----:R-:W-:Y:S06]  /*2ca40*/  ENDCOLLECTIVE ;  /* 0x000000000000791b */ /* 0x001fec0003800000 */
.L_x_6887:
[----:B------:R-:W-:Y:S05]  /*2ca50*/  BSYNC B0 ;  /* 0x0000000000007941 */ /* 0x000fea0003800000 */
.L_x_6886:
[----:B------:R-:W-:Y:S01]  /*2ca60*/  IMAD.MOV.U32 R3, RZ, RZ, R14 ;  /* 0x000000ffff037224 */ /* 0x000fe200078e000e */
[----:B------:R-:W-:Y:S01]  /*2ca70*/  MOV R11, 0x1f ;  /* 0x0000001f000b7802 */ /* 0x000fe20000000f00 */
[----:B------:R-:W-:Y:S02]  /*2ca80*/  IMAD.MOV.U32 R13, RZ, RZ, R4 ;  /* 0x000000ffff0d7224 */ /* 0x000fe400078e0004 */
[----:B------:R-:W0:Y:S01]  /*2ca90*/  POPC R0, R3 ;  /* 0x0000000300007309 */ /* 0x000e220000000000 */
[----:B------:R-:W-:Y:S02]  /*2caa0*/  IMAD.MOV.U32 R15, RZ, RZ, -0x1 ;  /* 0xffffffffff0f7424 */ /* 0x000fe400078e00ff */
[----:B0-----:R-:W-:-:S07]  /*2cab0*/  IMAD.MOV.U32 R12, RZ, RZ, R0 ;  /* 0x000000ffff0c7224 */ /* 0x001fce00078e0000 */
[----:B------:R-:W-:Y:S05]  /*2cac0*/  WARPSYNC.COLLECTIVE R15, `(.L_x_6888) ;  /* 0x000000000f087348 */ /* 0x000fea0003c00000 */
[----:B------:R0:W1:Y:S02]  /*2cad0*/  SHFL.IDX P6, R14, R13, R12, R11 ;  /* 0x0000000c0d0e7389 */ /* 0x00006400000c000b */
[----:B01----:R-:W-:Y:S01]  /*2cae0*/  ENDCOLLECTIVE ;  /* 0x000000000000791b */ /* 0x003fe20003800000 */
.L_x_6888:
[----:B------:R-:W-:Y:S02]  /*2caf0*/  IMAD.MOV.U32 R13, RZ, RZ, R6 ;  /* 0x000000ffff0d7224 */ /* 0x000fe400078e0006 */
[----:B------:R-:W-:-:S07]  /*2cb00*/  IMAD.MOV.U32 R4, RZ, RZ, R14 ;  /* 0x000000ffff047224 */ /* 0x000fce00078e000e */
[----:B------:R-:W-:Y:S05]  /*2cb10*/  WARPSYNC.COLLECTIVE R15, `(.L_x_6889) ;  /* 0x000000000f087348 */ /* 0x000fea0003c00000 */
[----:B------:R0:W1:Y:S02]  /*2cb20*/  SHFL.IDX P6, R14, R13, R12, R11 ;  /* 0x0000000c0d0e7389 */ /* 0x00006400000c000b */
[----:B01----:R-:W-:Y:S01]  /*2cb30*/  ENDCOLLECTIVE ;  /* 0x000000000000791b */ /* 0x003fe20003800000 */
.L_x_6889:
[----:B------:R-:W-:Y:S01]  /*2cb40*/  IMAD.MOV.U32 R6, RZ, RZ, R14 ;  /* 0x000000ffff067224 */ /* 0x000fe200078e000e */
[----:B------:R-:W-:Y:S06]  /*2cb50*/  BRA `(.L_x_6890) ;  /* 0xffffffa8007c7947 */ /* 0x000fec000383ffff */
.L_x_6686:
[----:B------:R-:W-:Y:S01]  /*2cb60*/  BSSY B0, `(.L_x_6891) ;  /* 0x0000007000007945 */ /* 0x000fe20003800000 */
[----:B------:R-:W-:Y:S01]  /*2cb70*/  MOV R13, R8 ;  /* 0x00000008000d7202 */ /* 0x000fe20000000f00 */
[----:B------:R-:W-:Y:S02]  /*2cb80*/  IMAD.MOV.U32 R11, RZ, RZ, 0x1f ;  /* 0x0000001fff0b7424 */ /* 0x000fe400078e00ff */
[----:B------:R-:W-:-:S07]  /*2cb90*/  IMAD.MOV.U32 R15, RZ, RZ, -0x1 ;  /* 0xffffffffff0f7424 */ /* 0x000fce00078e00ff */
[----:B012---:R-:W-:Y:S05]  /*2cba0*/  WARPSYNC.COLLECTIVE R15, `(.L_x_6892) ;  /* 0x000000000f087348 */ /* 0x007fea0003c00000 */
[----:B------:R3:W4:Y:S02]  /*2cbb0*/  SHFL.IDX P6, R14, R13, R12, R11 ;  /* 0x0000000c0d0e7389 */ /* 0x00072400000c000b */
[----:B01234-:R-:W-:Y:S01]  /*2cbc0*/  ENDCOLLECTIVE ;  /* 0x000000000000791b */ /* 0x01ffe20003800000 */
.L_x_6892:
[----:B------:R-:W-:Y:S05]  /*2cbd0*/  BSYNC B0 ;  /* 0x0000000000007941 */ /* 0x000fea0003800000 */
.L_x_6891:
[----:B------:R-:W-:Y:S01]  /*2cbe0*/  IMAD.MOV.U32 R8, RZ, RZ, R14 ;  /* 0x000000ffff087224 */ /* 0x000fe200078e000e */
[----:B------:R-:W-:Y:S06]  /*2cbf0*/  BRA `(.L_x_6893) ;  /* 0xffffffa8006c7947 */ /* 0x000fec000383ffff */
.L_x_6690:
[----:B0-----:R0:W1:Y:S02]  /*2cc00*/  SYNCS.PHASECHK.TRANS64.TRYWAIT P0, [R0+URZ+0x2e820], R3 ;  /* 0x02e82003000075a7 */ /* 0x001064000800017f */
[----:B-1----:R-:W-:Y:S05]  /*2cc10*/  @!P0 NANOSLEEP.SYNCS 0x989680 ;  /* 0x009896800000895d */ /* 0x002fea0003900000 */
[----:B------:R-:W1:Y:S02]  /*2cc20*/  @!P0 SYNCS.PHASECHK.TRANS64 P0, [R0+URZ+0x2e820], R3 ;  /* 0x02e82003000085a7 */ /* 0x000e64000800007f */
[----:B-1----:R-:W-:Y:S05]  /*2cc30*/  @!P0 BRA `(.L_x_6690) ;  /* 0xfffffffc00f08947 */ /* 0x002fea000383ffff */
[----:B------:R-:W-:Y:S05]  /*2cc40*/  BRA `(.L_x_6894) ;  /* 0xffffffb0000c7947 */ /* 0x000fea000383ffff */
.L_x_6691:
[----:B------:R-:W1:Y:S01]  /*2cc50*/  S2R R2, SR_TID.X ;  /* 0x0000000000027919 */ /* 0x000e620000002100 */
[----:B------:R-:W-:Y:S01]  /*2cc60*/  BSSY B0, `(.L_x_6895) ;  /* 0x000000a000007945 */ /* 0x000fe20003800000 */
[----:B---3--:R-:W-:Y:S01]  /*2cc70*/  MOV R12, RZ ;  /* 0x000000ff000c7202 */ /* 0x008fe20000000f00 */
        /* <DEDUP_REMOVED lines=8> */
.L_x_6896:
[----:B------:R-:W-:Y:S05]  /*2cd00*/  BSYNC B0 ;  /* 0x0000000000007941 */ /* 0x000fea0003800000 */
.L_x_6895:
[----:B------:R-:W-:Y:S05]  /*2cd10*/  BRA `(.L_x_6897) ;  /* 0xffffffac00f47947 */ /* 0x000fea000383ffff */
.L_x_6692:
[----:B------:R-:W-:Y:S01]  /*2cd20*/  BSSY B0, `(.L_x_6898) ;  /* 0x0000006000007945 */ /* 0x000fe20003800000 */
[----:B------:R-:W-:-:S07]  /*2cd30*/  IMAD.MOV.U32 R15, RZ, RZ, -0x1 ;  /* 0xffffffffff0f7424 */ /* 0x000fce00078e00ff */
[----:B01-3--:R-:W-:Y:S05]  /*2cd40*/  WARPSYNC.COLLECTIVE R15, `(.L_x_6899) ;  /* 0x000000000f0c7348 */ /* 0x00bfea0003c00000 */
[----:B------:R-:W-:Y:S02]  /*2cd50*/  ELECT P6, UR62, PT ;  /* 0x00000000003e782f */ /* 0x000fe400038c0000 */
[----:B------:R-:W-:Y:S01]  /*2cd60*/  MOV R14, UR62 ;  /* 0x0000003e000e7c02 */ /* 0x000fe20008000f00 */
[----:B01-3--:R-:W-:Y:S10]  /*2cd70*/  ENDCOLLECTIVE ;  /* 0x000000000000791b */ /* 0x00bff40003800000 */
.L_x_6899:
[----:B------:R-:W-:Y:S05]  /*2cd80*/  BSYNC B0 ;  /* 0x0000000000007941 */ /* 0x000fea0003800000 */
.L_x_6898:
[----:B------:R-:W-:Y:S05]  /*2cd90*/  BRA `(.L_x_6900) ;  /* 0xffffffac00e87947 */ /* 0x000fea000383ffff */
.L_x_6694:
[----:B0-----:R0:W1:Y:S02]  /*2cda0*/  SYNCS.PHASECHK.TRANS64.TRYWAIT P1, [R6+URZ], R5 ;  /* 0x00000005060075a7 */ /* 0x001064000802017f */
[----:B-1----:R-:W-:Y:S05]  /*2cdb0*/  @!P1 NANOSLEEP.SYNCS 0x989680 ;  /* 0x009896800000995d */ /* 0x002fea0003900000 */
[----:B------:R-:W1:Y:S02]  /*2cdc0*/  @!P1 SYNCS.PHASECHK.TRANS64 P1, [R6+URZ], R5 ;  /* 0x00000005060095a7 */ /* 0x000e64000802007f */
[----:B-1----:R-:W-:Y:S05]  /*2cdd0*/  @!P1 BRA `(.L_x_6694) ;  /* 0xfffffffc00f09947 */ /* 0x002fea000383ffff */
[----:B------:R-:W-:Y:S05]  /*2cde0*/  BRA `(.L_x_6901) ;  /* 0xffffffb0002c7947 */ /* 0x000fea000383ffff */
.L_x_6695:
[----:B-1----:R1:W2:Y:S02]  /*2cdf0*/  SYNCS.PHASECHK.TRANS64.TRYWAIT P1, [R7+URZ], R2 ;  /* 0x00000002070075a7 */ /* 0x0022a4000802017f */
[----:B--2---:R-:W-:Y:S05]  /*2ce00*/  @!P1 NANOSLEEP.SYNCS 0x989680 ;  /* 0x009896800000995d */ /* 0x004fea0003900000 */
[----:B------:R-:W2:Y:S02]  /*2ce10*/  @!P1 SYNCS.PHASECHK.TRANS64 P1, [R7+URZ], R2 ;  /* 0x00000002070095a7 */ /* 0x000ea4000802007f */
[----:B--2---:R-:W-:Y:S05]  /*2ce20*/  @!P1 BRA `(.L_x_6695) ;  /* 0xfffffffc00f09947 */ /* 0x004fea000383ffff */
[----:B------:R-:W-:Y:S05]  /*2ce30*/  BRA `(.L_x_6902) ;  /* 0xffffffb000207947 */ /* 0x000fea000383ffff */
.L_x_6697:
[----:B--2---:R2:W4:Y:S02]  /*2ce40*/  SYNCS.PHASECHK.TRANS64.TRYWAIT P1, [R4+URZ+0x2e860], R5 ;  /* 0x02e86005040075a7 */ /* 0x004524000802017f */
[----:B----4-:R-:W-:Y:S05]  /*2ce50*/  @!P1 NANOSLEEP.SYNCS 0x989680 ;  /* 0x009896800000995d */ /* 0x010fea0003900000 */
[----:B------:R-:W4:Y:S02]  /*2ce60*/  @!P1 SYNCS.PHASECHK.TRANS64 P1, [R4+URZ+0x2e860], R5 ;  /* 0x02e86005040095a7 */ /* 0x000f24000802007f */
[----:B----4-:R-:W-:Y:S05]  /*2ce70*/  @!P1 BRA `(.L_x_6697) ;  /* 0xfffffffc00f09947 */ /* 0x010fea000383ffff */
[----:B------:R-:W-:Y:S05]  /*2ce80*/  BRA `(.L_x_6903) ;  /* 0xffffffb000247947 */ /* 0x000fea000383ffff */
.L_x_6699:
[----:B----4-:R4:W0:Y:S02]  /*2ce90*/  SYNCS.PHASECHK.TRANS64.TRYWAIT P1, [R3+URZ+0x2e860], R2 ;  /* 0x02e86002030075a7 */ /* 0x010824000802017f */
[----:B0-----:R-:W-:Y:S05]  /*2cea0*/  @!P1 NANOSLEEP.SYNCS 0x989680 ;  /* 0x009896800000995d */ /* 0x001fea0003900000 */
[----:B------:R-:W0:Y:S02]  /*2ceb0*/  @!P1 SYNCS.PHASECHK.TRANS64 P1, [R3+URZ+0x2e860], R2 ;  /* 0x02e86002030095a7 */ /* 0x000e24000802007f */
[----:B0-----:R-:W-:Y:S05]  /*2cec0*/  @!P1 BRA `(.L_x_6699) ;  /* 0xfffffffc00f09947 */ /* 0x001fea000383ffff */
[----:B------:R-:W-:Y:S05]  /*2ced0*/  BRA `(.L_x_6904) ;  /* 0xffffffb000247947 */ /* 0x000fea000383ffff */
.L_x_6701:
[----:B------:R0:W0:Y:S02]  /*2cee0*/  SYNCS.PHASECHK.TRANS64.TRYWAIT P0, [R4+URZ+0x2e880], R5 ;  /* 0x02e88005040075a7 */ /* 0x000024000800017f */
[----:B0-----:R-:W-:Y:S05]  /*2cef0*/  @!P0 NANOSLEEP.SYNCS 0x989680 ;  /* 0x009896800000895d */ /* 0x001fea0003900000 */
[----:B------:R-:W0:Y:S02]  /*2cf00*/  @!P0 SYNCS.PHASECHK.TRANS64 P0, [R4+URZ+0x2e880], R5 ;  /* 0x02e88005040085a7 */ /* 0x000e24000800007f */
[----:B0-----:R-:W-:Y:S05]  /*2cf10*/  @!P0 BRA `(.L_x_6701) ;  /* 0xfffffffc00f08947 */ /* 0x001fea000383ffff */
[----:B------:R-:W-:Y:S05]  /*2cf20*/  BRA `(.L_x_6702) ;  /* 0xffffffb000207947 */ /* 0x000fea000383ffff */
.L_x_6905:
        /* <DEDUP_REMOVED lines=13> */
.L_x_13358:


//--------------------- .text._ZN7cutlass13device_kernelIN5flash11enable_sm90INS1_16FlashAttnFwdSm90INS1_25CollectiveMainloopFwdSm90ILi2EN4cute5tupleIJNS5_1CILi1EEES8_S8_EEENS6_IJNS7_ILi128EEENS7_ILi192EEESA_EEELi128ENS_12float_e4m3_tEfNS_4arch4Sm90ELb0ELb1ELb1ELb0ELb0ELb0ELb0ELb1ELb1ELb1ELb1ELb0EEENS1_21CollectiveEpilogueFwdINS6_IJSA_SA_SB_EEES9_NS_10bfloat16_tESF_Li256ELb0ELb1ELb1ELb1EEENS1_19SingleTileSchedulerILb0ELb1ELb1ELi128EEEEEEEEEvNT_6ParamsE --------------------------
	.section	.text._ZN7cutlass13device_kernelIN5flash11enable_sm90INS1_16FlashAttnFwdSm90INS1_25CollectiveMainloopFwdSm90ILi2EN4cute5tupleIJNS5_1CILi1EEES8_S8_EEENS6_IJNS7_ILi128EEENS7_ILi192EEESA_EEELi128ENS_12float_e4m3_tEfNS_4arch4Sm90ELb0ELb1ELb1ELb0ELb0ELb0ELb0ELb1ELb1ELb1ELb1ELb0EEENS1_21CollectiveEpilogueFwdINS6_IJSA_SA_SB_EEES9_NS_10bfloat16_tESF_Li256ELb0ELb1ELb1ELb1EEENS1_19SingleTileSchedulerILb0ELb1ELb1ELi128EEEEEEEEEvNT_6ParamsE,"ax",@progbits
	.align	128
.text._ZN7cutlass13device_kernelIN5flash11enable_sm90INS1_16FlashAttnFwdSm90INS1_25CollectiveMainloopFwdSm90ILi2EN4cute5tupleIJNS5_1CILi1EEES8_S8_EEENS6_IJNS7_ILi128EEENS7_ILi192EEESA_EEELi128ENS_12float_e4m3_tEfNS_4arch4Sm90ELb0ELb1ELb1ELb0ELb0ELb0ELb0ELb1ELb1ELb1ELb1ELb0EEENS1_21CollectiveEpilogueFwdINS6_IJSA_SA_SB_EEES9_NS_10bfloat16_tESF_Li256ELb0ELb1ELb1ELb1EEENS1_19SingleTileSchedulerILb0ELb1ELb1ELi128EEEEEEEEEvNT_6ParamsE:
        .type           _ZN7cutlass13device_kernelIN5flash11enable_sm90INS1_16FlashAttnFwdSm90INS1_25CollectiveMainloopFwdSm90ILi2EN4cute5tupleIJNS5_1CILi1EEES8_S8_EEENS6_IJNS7_ILi128EEENS7_ILi192EEESA_EEELi128ENS_12float_e4m3_tEfNS_4arch4Sm90ELb0ELb1ELb1ELb0ELb0ELb0ELb0ELb1ELb1ELb1ELb1ELb0EEENS1_21CollectiveEpilogueFwdINS6_IJSA_SA_SB_EEES9_NS_10bfloat16_tESF_Li256ELb0ELb1ELb1ELb1EEENS1_19SingleTileSchedulerILb0ELb1ELb1ELi128EEEEEEEEEvNT_6ParamsE,@function
        .size           _ZN7cutlass13device_kernelIN5flash11enable_sm90INS1_16FlashAttnFwdSm90INS1_25CollectiveMainloopFwdSm90ILi2EN4cute5tupleIJNS5_1CILi1EEES8_S8_EEENS6_IJNS7_ILi128EEENS7_ILi192EEESA_EEELi128ENS_12float_e4m3_tEfNS_4arch4Sm90ELb0ELb1ELb1ELb0ELb0ELb0ELb0ELb1ELb1ELb1ELb1ELb0EEENS1_21CollectiveEpilogueFwdINS6_IJSA_SA_SB_EEES9_NS_10bfloat16_tESF_Li256ELb0ELb1ELb1ELb1EEENS1_19SingleTileSchedulerILb0ELb1ELb1ELi128EEEEEEEEEvNT_6ParamsE,(.L_x_13359 - _ZN7cutlass13device_kernelIN5flash11enable_sm90INS1_16FlashAttnFwdSm90INS1_25CollectiveMainloopFwdSm90ILi2EN4cute5tupleIJNS5_1CILi1EEES8_S8_EEENS6_IJNS7_ILi128EEENS7_ILi192EEESA_EEELi128ENS_12float_e4m3_tEfNS_4arch4Sm90ELb0ELb1ELb1ELb0ELb0ELb0ELb0ELb1ELb1ELb1ELb1ELb0EEENS1_21CollectiveEpilogueFwdINS6_IJSA_SA_SB_EEES9_NS_10bfloat16_tESF_Li256ELb0ELb1ELb1ELb1EEENS1_19SingleTileSchedulerILb0ELb1ELb1ELi128EEEEEEEEEvNT_6ParamsE)
        .other          _ZN7cutlass13device_kernelIN5flash11enable_sm90INS1_16FlashAttnFwdSm90INS1_25CollectiveMainloopFwdSm90ILi2EN4cute5tupleIJNS5_1CILi1EEES8_S8_EEENS6_IJNS7_ILi128EEENS7_ILi192EEESA_EEELi128ENS_12float_e4m3_tEfNS_4arch4Sm90ELb0ELb1ELb1ELb0ELb0ELb0ELb0ELb1ELb1ELb1ELb1ELb0EEENS1_21CollectiveEpilogueFwdINS6_IJSA_SA_SB_EEES9_NS_10bfloat16_tESF_Li256ELb0ELb1ELb1ELb1EEENS1_19SingleTileSchedulerILb0ELb1ELb1ELi128EEEEEEEEEvNT_6ParamsE,@"STO_CUDA_ENTRY STV_DEFAULT"
_ZN7cutlass13device_kernelIN5flash11enable_sm90INS1_16FlashAttnFwdSm90INS1_25CollectiveMainloopFwdSm90ILi2EN4cute5tupleIJNS5_1CILi1EEES8_S8_EEENS6_IJNS7_ILi128EEENS7_ILi192EEESA_EEELi128ENS_12float_e4m3_tEfNS_4arch4Sm90ELb0ELb1ELb1ELb0ELb0ELb0ELb0ELb1ELb1ELb1ELb1ELb0EEENS1_21CollectiveEpilogueFwdINS6_IJSA_SA_SB_EEES9_NS_10bfloat16_tESF_Li256ELb0ELb1ELb1ELb1EEENS1_19SingleTileSchedulerILb0ELb1ELb1ELi128EEEEEEEEEvNT_6ParamsE:
        /* <DEDUP_REMOVED lines=18> */
.L_x_6907:
[----:B------:R-:W-:Y:S05]  /*0120*/  BSYNC B0 ;  /* 0x0000000000007941 */ /* 0x000fea0003800000 */
.L_x_6906:
        /* <DEDUP_REMOVED lines=41> */
.L_x_6908:
        /* <DEDUP_REMOVED lines=22> */
.L_x_6909:
        /* <DEDUP_REMOVED lines=18> */
.L_x_6910:
        /* <DEDUP_REMOVED lines=22> */
.L_x_6911:
        /* <DEDUP_REMOVED lines=22> */
.L_x_6912:
        /* <DEDUP_REMOVED lines=8> */
.L_x_6915:
        /* <DEDUP_REMOVED lines=45> */
[----:B------:R-:W-:Y:S01]  /*0c50*/  PLOP3.LUT P1, PT, PT, PT, UP0, 0x80, 0x0 ;  /* 0x000000000000781c */ /* 0x000fe20003f2f008 */
[----:B------:R-:W-:Y:S01]  /*0c60*/  IMAD R19, R17, R4, RZ ;  /* 0x0000000411137224 */ /* 0x000fe200078e02ff */
        /* <DEDUP_REMOVED lines=15> */
.L_x_6918:
[----:B------:R-:W-:-:S11]  /*0d60*/  UISETP.NE.AND UP0, UPT, UR5, 0x1, UPT ;  /* 0x000000010500788c */ /* 0x000fd6000bf05270 */
[----:B------:R-:W-:Y:S02]  /*0d70*/  @UP0 ULDC.64 UR10, c[0x0][0x9e8] ;  /* 0x00027a00000a0ab9 */ /* 0x000fe40000000a00 */
[----:B------:R-:W-:-:S04]  /*0d80*/  UIMAD.WIDE.U32 UR8, UR4, UR10, URZ ;  /* 0x0000000a040872a5 */ /* 0x000fc8000f8e003f */
[----:B------:R-:W-:-:S12]  /*0d90*/  @UP0 USHF.R.U32.HI UR4, URZ, UR11, UR9 ;  /* 0x0000000b3f040299 */ /* 0x000fd80008011609 */
.L_x_6919:
[----:B------:R-:W-:-:S06]  /*0da0*/  UIMAD UR4, UR4, UR5, UR5 ;  /* 0x00000005040472a4 */ /* 0x000fcc000f8e0205 */
[----:B------:R-:W-:-:S07]  /*0db0*/  VIMNMX R0, R0, UR4, PT ;  /* 0x0000000400007c48 */ /* 0x000fce000bfe0100 */
.L_x_6917:
[CC--:B------:R-:W-:Y:S01]  /*0dc0*/  IMAD R22, R17.reuse, R4.reuse, -R22 ;  /* 0x0000000411167224 */ /* 0x0c0fe200078e0a16 */
[----:B------:R-:W-:Y:S01]  /*0dd0*/  @UP1 ULDC UR8, c[0x0][0x44c] ;  /* 0x0001130000081ab9 */ /* 0x000fe20000000800 */
[----:B------:R-:W-:Y:S01]  /*0de0*/  VIADD R2, R0, 0xbf ;  /* 0x000000bf00027836 */ /* 0x000fe20000000000 */
[----:B------:R-:W-:Y:S01]  /*0df0*/  UIMAD.WIDE.U32 UR8, UR45, UR8, URZ ;  /* 0x000000082d0872a5 */ /* 0x000fe2000f8e003f */
[----:B------:R-:W-:Y:S01]  /*0e00*/  IMAD R0, R17, R4, 0xbf ;  /* 0x000000bf11007424 */ /* 0x000fe200078e0204 */
[----:B------:R-:W-:Y:S01]  /*0e10*/  R2UR UR7, R22 ;  /* 0x00000000160772ca */ /* 0x000fe200000e0000 */
[----:B------:R-:W-:Y:S01]  /*0e20*/  @UP1 ULDC UR10, c[0x0][0x450] ;  /* 0x00011400000a1ab9 */ /* 0x000fe20000000800 */
[----:B------:R-:W-:Y:S01]  /*0e30*/  IMAD.HI R2, R2, 0x2aaaaaab, RZ ;  /* 0x2aaaaaab02027827 */ /* 0x000fe200078e02ff */
[----:B------:R-:W-:Y:S01]  /*0e40*/  UMOV UR4, UR45 ;  /* 0x0000002d00047c82 */ /* 0x000fe20008000000 */
[----:B------:R-:W-:Y:S02]  /*0e50*/  @UP1 USHF.R.U32.HI UR4, URZ, UR10, UR9 ;  /* 0x0000000a3f041299 */ /* 0x000fe40008011609 */
[----:B------:R-:W-:Y:S01]  /*0e60*/  IMAD.HI R0, R0, 0x2aaaaaab, RZ ;  /* 0x2aaaaaab00007827 */ /* 0x000fe200078e02ff */
[----:B------:R-:W-:-:S04]  /*0e70*/  SHF.R.U32.HI R5, RZ, 0x1f, R2 ;  /* 0x0000001fff057819 */ /* 0x000fc80000011602 */
[----:B------:R-:W-:Y:S02]  /*0e80*/  SHF.R.U32.HI R3, RZ, 0x1f, R0 ;  /* 0x0000001fff037819 */ /* 0x000fe40000011600 */
[----:B------:R-:W-:Y:S01]  /*0e90*/  UIADD3 UR4, UR7, UR4, URZ ;  /* 0x0000000407047290 */ /* 0x000fe2000fffe03f */
[----:B------:R-:W-:Y:S02]  /*0ea0*/  LEA.HI.SX32 R2, R2, R5, 0x1b ;  /* 0x0000000502027211 */ /* 0x000fe400078fdaff */
[----:B------:R-:W-:Y:S01]  /*0eb0*/  ULDC UR7, c[0x0][0x9dc] ;  /* 0x0002770000077ab9 */ /* 0x000fe20000000800 */
[----:B------:R-:W-:Y:S01]  /*0ec0*/  LEA.HI.SX32 R3, R0, R3, 0x1b ;  /* 0x0000000300037211 */ /* 0x000fe200078fdaff */
[----:B------:R-:W-:-:S03]  /*0ed0*/  UIADD3 UR7, UR4, -UR7, URZ ;  /* 0x8000000704077290 */ /* 0x000fc6000fffe03f */
[----:B------:R-:W-:Y:S01]  /*0ee0*/  VIMNMX R16, R3, R2, PT ;  /* 0x0000000203107248 */ /* 0x000fe20003fe0100 */
[----:B------:R-:W-:Y:S08]  /*0ef0*/  @!P1 BRA `(.L_x_6920) ;  /* 0x0000000000449947 */ /* 0x000ff00003800000 */
        /* <DEDUP_REMOVED lines=10> */
.L_x_6921:
[----:B------:R-:W-:-:S11]  /*0fa0*/  UISETP.NE.AND UP0, UPT, UR5, 0x1, UPT ;  /* 0x000000010500788c */ /* 0x000fd6000bf05270 */
[----:B------:R-:W-:Y:S02]  /*0fb0*/  @UP0 ULDC.64 UR10, c[0x0][0x9e8] ;  /* 0x00027a00000a0ab9 */ /* 0x000fe40000000a00 */
[----:B------:R-:W-:-:S04]  /*0fc0*/  UIMAD.WIDE.U32 UR8, UR4, UR10, URZ ;  /* 0x0000000a040872a5 */ /* 0x000fc8000f8e003f */
[----:B------:R-:W-:-:S12]  /*0fd0*/  @UP0 USHF.R.U32.HI UR4, URZ, UR11, UR9 ;  /* 0x0000000b3f040299 */ /* 0x000fd80008011609 */
.L_x_6922:
[----:B------:R-:W-:-:S04]  /*0fe0*/  UIMAD UR4, UR4, UR5, URZ ;  /* 0x00000005040472a4 */ /* 0x000fc8000f8e023f */
[----:B------:R-:W-:-:S04]  /*0ff0*/  UISETP.LT.AND UP0, UPT, UR7, UR4, UPT ;  /* 0x000000040700728c */ /* 0x000fc8000bf01270 */
[----:B------:R-:W-:-:S12]  /*1000*/  USEL UR7, UR7, UR4, !UP0 ;  /* 0x0000000407077287 */ /* 0x000fd8000c000000 */
.L_x_6920:
[----:B------:R-:W-:Y:S02]  /*1010*/  UIMAD.WIDE UR4, UR7, 0x2aaaaaab, URZ ;  /* 0x2aaaaaab070478a5 */ /* 0x000fe4000f8e023f */
[----:B------:R-:W-:Y:S02]  /*1020*/  USHF.R.U32.HI UR10, URZ, 0x10, UR6 ;  /* 0x000000103f0a7899 */ /* 0x000fe40008011606 */
[----:B------:R-:W-:Y:S02]  /*1030*/  USHF.R.U32.HI UR4, URZ, 0x1f, UR5 ;  /* 0x0000001f3f047899 */ /* 0x000fe40008011605 */
[----:B------:R-:W-:Y:S02]  /*1040*/  ULOP3.LUT UR39, UR6, 0xffff, URZ, 0xc0, !UPT ;  /* 0x0000ffff06277892 */ /* 0x000fe4000f8ec03f */
[----:B------:R-:W-:-:S04]  /*1050*/  ULEA.HI.SX32 UR4, UR5, UR4, 0x1b ;  /* 0x0000000405047291 */ /* 0x000fc8000f8fda3f */
        /* <DEDUP_REMOVED lines=42> */
.L_x_6923:
[----:B------:R-:W-:Y:S02]  /*1300*/  UIMAD UR39, UR39, UR4, UR9 ;  /* 0x00000004272772a4 */ /* 0x000fe4000f8e0209 */
[----:B------:R-:W-:Y:S01]  /*1310*/  IMAD.U32 R3, RZ, RZ, UR4 ;  /* 0x00000004ff037e24 */ /* 0x000fe2000f8e00ff */
[----:B------:R-:W-:Y:S02]  /*1320*/  PLOP3.LUT P0, PT, PT, PT, PT, 0x80, 0x0 ;  /* 0x000000000000781c */ /* 0x000fe40003f0f070 */
[----:B------:R-:W-:Y:S01]  /*1330*/  CS2R R124, SRZ ;  /* 0x00000000007c7805 */ /* 0x000fe2000001ff00 */
[----:B------:R-:W-:Y:S01]  /*1340*/  IMAD.MOV.U32 R0, RZ, RZ, RZ ;  /* 0x000000ffff007224 */ /* 0x000fe200078e00ff */
[----:B------:R-:W-:Y:S02]  /*1350*/  CS2R R126, SRZ ;  /* 0x00000000007e7805 */ /* 0x000fe4000001ff00 */
[----:B------:R-:W-:Y:S02]  /*1360*/  VIADDMNMX R16, R3, UR39, R16, PT ;  /* 0x0000002703107c46 */ /* 0x000fe4000b800110 */
[----:B------:R-:W-:-:S02]  /*1370*/  CS2R R2, SRZ ;  /* 0x0000000000027805 */ /* 0x000fc4000001ff00 */
[----:B------:R-:W-:Y:S01]  /*1380*/  CS2R R122, SRZ ;  /* 0x00000000007a7805 */ /* 0x000fe2000001ff00 */
[----:B------:R-:W-:Y:S01]  /*1390*/  IMAD.MOV.U32 R6, RZ, RZ, RZ ;  /* 0x000000ffff067224 */ /* 0x000fe200078e00ff */
        /* <DEDUP_REMOVED lines=64> */
.L_x_6925:
        /* <DEDUP_REMOVED lines=48> */
.L_x_7063:
[----:B------:R-:W-:-:S06]  /*1aa0*/  ULOP3.LUT UR4, UR41, 0x1, URZ, 0xfc, !UPT ;  /* 0x0000000129047892 */ /* 0x000fcc000f8efc3f */
[----:B------:R-:W-:-:S05]  /*1ab0*/  IMAD.U32 R2, RZ, RZ, UR4 ;  /* 0x00000004ff027e24 */ /* 0x000fca000f8e00ff */
[----:B------:R-:W-:-:S13]  /*1ac0*/  ISETP.NE.AND P0, PT, R2, 0x3, PT ;  /* 0x000000030200780c */ /* 0x000fda0003f05270 */
[----:B------:R-:W-:Y:S05]  /*1ad0*/  @!P0 BRA `(.L_x_6927) ;  /* 0x0000000000048947 */ /* 0x000fea0003800000 */
[----:B------:R-:W-:Y:S01]  /*1ae0*/  BPT.TRAP 0x1 ;  /* 0x000000040000795c */ /* 0x000fe20000300000 */
.L_x_6927:
[----:B------:R1:W2:Y:S01]  /*1af0*/  SYNCS.PHASECHK.TRANS64.TRYWAIT P2, [UR44+0x28830], R8 ;  /* 0x02883008ff0075a7 */ /* 0x0002a2000804016c */
[----:B------:R-:W-:Y:S05]  /*1b00*/  @!P0 BRA `(.L_x_6928) ;  /* 0x0000000000048947 */ /* 0x000fea0003800000 */
[----:B------:R-:W-:Y:S01]  /*1b10*/  BPT.TRAP 0x1 ;  /* 0x000000040000795c */ /* 0x000fe20000300000 */
.L_x_6928:
        /* <DEDUP_REMOVED lines=8> */
.L_x_6929:
        /* <DEDUP_REMOVED lines=15> */
[----:B------:R-:W-:Y:S01]  /*1c90*/  LEA.HI R123, R123, R120, RZ, 0x2 ;  /* 0x000000787b7b7211 */ /* 0x000fe200078f10ff */
[----:B------:R-:W-:Y:S01]  /*1ca0*/  UMOV UR15, 0x40000040 ;  /* 0x40000040000f7882 */ /* 0x000fe20000000000 */
[----:B------:R-:W-:Y:S01]  /*1cb0*/  UMOV UR17, 0x40000040 ;  /* 0x4000004000117882 */ /* 0x000fe20000000000 */
[----:B------:R-:W-:Y:S01]  /*1cc0*/  UIADD3 UR22, UR6, 0x2, URZ ;  /* 0x0000000206167890 */ /* 0x000fe2000fffe03f */
[----:B------:R-:W-:Y:S01]  /*1cd0*/  LOP3.LUT R123, R123, 0xfffffffc, RZ, 0xc0, !PT ;  /* 0xfffffffc7b7b7812 */ /* 0x000fe200078ec0ff */
[----:B------:R-:W-:Y:S01]  /*1ce0*/  UIADD3 UR20, UR16, 0x2, URZ ;  /* 0x0000000210147890 */ /* 0x000fe2000fffe03f */
[----:B------:R-:W-:Y:S01]  /*1cf0*/  UMOV UR10, UR6 ;  /* 0x00000006000a7c82 */ /* 0x000fe20008000000 */
[----:B------:R-:W-:Y:S01]  /*1d00*/  UIADD3 UR12, UR16, 0x4, URZ ;  /* 0x00000004100c7890 */ /* 0x000fe2000fffe03f */
[----:B------:R-:W-:Y:S01]  /*1d10*/  QGMMA.64x192x32.F32.E4M3.E4M3 R24, gdesc[UR8], RZ, !UPT, gsb0 ;  /* 0x02e00000081879f3 */ /* 0x000fe2000c0008ff */
[----:B------:R-:W-:Y:S01]  /*1d20*/  UIADD3 UR14, UR6, 0x4, URZ ;  /* 0x00000004060e7890 */ /* 0x000fe2000fffe03f */
[----:B------:R-:W-:Y:S01]  /*1d30*/  IMAD.IADD R123, R120, 0x1, -R123 ;  /* 0x00000001787b7824 */ /* 0x000fe200078e0a7b */
[----:B------:R-:W-:-:S02]  /*1d40*/  UIADD3 UR16, UR16, 0x6, URZ ;  /* 0x0000000610107890 */ /* 0x000fc4000fffe03f */
[----:B------:R-:W-:Y:S01]  /*1d50*/  UIADD3 UR18, UR6, 0x6, URZ ;  /* 0x0000000606127890 */ /* 0x000fe2000fffe03f */
[----:B------:R-:W-:Y:S01]  /*1d60*/  UMOV UR19, 0x40000040 ;  /* 0x4000004000137882 */ /* 0x000fe20000000000 */
[----:B------:R-:W-:Y:S01]  /*1d70*/  ULDC UR4, c[0x0][0x448] ;  /* 0x0001120000047ab9 */ /* 0x000fe20000000800 */
[----:B------:R-:W-:Y:S01]  /*1d80*/  ULDC UR28, c[0x0][0x288] ;  /* 0x0000a200001c7ab9 */ /* 0x000fe20000000800 */
[----:B------:R-:W-:Y:S01]  /*1d90*/  UISETP.NE.AND UP0, UPT, UR4, 0x1, UPT ;  /* 0x000000010400788c */ /* 0x000fe2000bf05270 */
[----:B------:R-:W-:Y:S02]  /*1da0*/  ULDC UR7, c[0x0][0x9dc] ;  /* 0x0002770000077ab9 */ /* 0x000fe40000000800 */
[----:B------:R-:W-:-:S03]  /*1db0*/  ULOP3.LUT UR7, URZ, UR7, URZ, 0x33, !UPT ;  /* 0x000000073f077292 */ /* 0x000fc6000f8e333f */
[----:B------:R-:W-:Y:S02]  /*1dc0*/  PLOP3.LUT P2, PT, PT, PT, UP0, 0x80, 0x0 ;  /* 0x000000000000781c */ /* 0x000fe40003f4f008 */
[----:B------:R-:W-:-:S03]  /*1dd0*/  PLOP3.LUT P3, PT, PT, PT, UP0, 0x80, 0x0 ;  /* 0x000000000000781c */ /* 0x000fc60003f6f008 */
[----:B------:R-:W-:Y:S01]  /*1de0*/  @UP0 ULDC UR4, c[0x0][0x44c] ;  /* 0x0001130000040ab9 */ /* 0x000fe20000000800 */
[----:B------:R-:W-:Y:S02]  /*1df0*/  WARPGROUP.DEPBAR.LE gsb0, 0x0 ;  /* 0x00008000000079c5 */ /* 0x000fe40000010000 */
[----:B------:R-:W-:-:S06]  /*1e00*/  WARPGROUP.ARRIVE ;  /* 0x00000000000079c5 */ /* 0x000fcc0000000000 */
[----:B------:R-:W-:Y:S03]  /*1e10*/  QGMMA.64x192x32.F32.E4M3.E4M3 R24, gdesc[UR20], R24, gsb0 ;  /* 0x02e00000141879f3 */ /* 0x000fe60008000818 */
[----:B------:R-:W-:Y:S02]  /*1e20*/  WARPGROUP.DEPBAR.LE gsb0, 0x0 ;  /* 0x00008000000079c5 */ /* 0x000fe40000010000 */
[----:B------:R-:W-:-:S15]  /*1e30*/  WARPGROUP.ARRIVE ;  /* 0x00000000000079c5 */ /* 0x000fde0000000000 */
[----:B------:R-:W-:Y:S03]  /*1e40*/  QGMMA.64x192x32.F32.E4M3.E4M3 R24, gdesc[UR12], R24, gsb0 ;  /* 0x02e000000c1879f3 */ /* 0x000fe60008000818 */
[----:B------:R-:W-:Y:S02]  /*1e50*/  WARPGROUP.DEPBAR.LE gsb0, 0x0 ;  /* 0x00008000000079c5 */ /* 0x000fe40000010000 */
[----:B------:R-:W-:-:S15]  /*1e60*/  WARPGROUP.ARRIVE ;  /* 0x00000000000079c5 */ /* 0x000fde0000000000 */
[----:B------:R-:W-:Y:S03]  /*1e70*/  QGMMA.64x192x32.F32.E4M3.E4M3 R24, gdesc[UR16], R24, gsb0 ;  /* 0x02e00000101879f3 */ /* 0x000fe60008000818 */
[----:B------:R-:W-:Y:S02]  /*1e80*/  WARPGROUP.DEPBAR.LE gsb0, 0x0 ;  /* 0x00008000000079c5 */ /* 0x000fe40000010000 */
[----:B------:R-:W-:Y:S01]  /*1e90*/  FMUL.FTZ R131, R0, R77 ;  /* 0x0000004d00837220 */ /* 0x000fe20000410000 */
[----:B------:R-:W-:Y:S01]  /*1ea0*/  IMAD.IADD R77, R120, 0x1, -R9 ;  /* 0x00000001784d7824 */ /* 0x000fe200078e0a09 */
[----:B------:R-:W-:Y:S01]  /*1eb0*/  LEA.HI R9, R121, R121, RZ, 0x1 ;  /* 0x0000007979097211 */ /* 0x000fe200078f08ff */
[C---:B------:R-:W-:Y:S01]  /*1ec0*/  FMUL.FTZ R130, R0.reuse, R76 ;  /* 0x0000004c00827220 */ /* 0x040fe20000410000 */
[C---:B------:R-:W-:Y:S01]  /*1ed0*/  FMUL.FTZ R125, R0.reuse, R28 ;  /* 0x0000001c007d7220 */ /* 0x040fe20000410000 */
[C---:B0-----:R-:W-:Y:S01]  /*1ee0*/  FMUL.FTZ R3, R0.reuse, R27 ;  /* 0x0000001b00037220 */ /* 0x041fe20000410000 */
[----:B-1----:R-:W-:Y:S01]  /*1ef0*/  SHF.R.S32.HI R8, RZ, 0x1f, R77 ;  /* 0x0000001fff087819 */ /* 0x002fe2000001144d */
[C---:B------:R-:W-:Y:S01]  /*1f00*/  FMUL.FTZ R21, R0.reuse, R47 ;  /* 0x0000002f00157220 */ /* 0x040fe20000410000 */
[----:B------:R-:W-:Y:S01]  /*1f10*/  LOP3.LUT R28, R9, 0x3fffffe, RZ, 0xc0, !PT ;  /* 0x03fffffe091c7812 */ /* 0x000fe200078ec0ff */
[----:B------:R-:W-:Y:S01]  /*1f20*/  FMUL.FTZ R47, R0, R79 ;  /* 0x0000004f002f7220 */ /* 0x000fe20000410000 */
[-C--:B------:R-:W-:Y:S01]  /*1f30*/  LEA.HI R76, R8, R77.reuse, RZ, 0x2 ;  /* 0x0000004d084c7211 */ /* 0x080fe200078f10ff */
[----:B------:R-:W-:Y:S01]  /*1f40*/  FMUL.FTZ R79, R0, R80 ;  /* 0x00000050004f7220 */ /* 0x000fe20000410000 */
[----:B------:R-:W-:Y:S01]  /*1f50*/  LEA.HI R9, R8, R77, RZ, 0x5 ;  /* 0x0000004d08097211 */ /* 0x000fe200078f28ff */
[C---:B------:R-:W-:Y:S01]  /*1f60*/  FMUL.FTZ R80, R0.reuse, R81 ;  /* 0x0000005100507220 */ /* 0x040fe20000410000 */
[--C-:B------:R-:W-:Y:S01]  /*1f70*/  SHF.R.S32.HI R8, RZ, 0x2, R76.reuse ;  /* 0x00000002ff087819 */ /* 0x100fe2000001144c */
[C---:B------:R-:W-:Y:S01]  /*1f80*/  FMUL.FTZ R81, R0.reuse, R84 ;  /* 0x0000005400517220 */ /* 0x040fe20000410000 */
[----:B------:R-:W-:Y:S01]  /*1f90*/  SHF.R.S32.HI R27, RZ, 0x1f, R76 ;  /* 0x0000001fff1b7819 */ /* 0x000fe2000001144c */
[C---:B------:R-:W-:Y:S01]  /*1fa0*/  FMUL.FTZ R126, R0.reuse, R29 ;  /* 0x0000001d007e7220 */ /* 0x040fe20000410000 */
[----:B------:R-:W-:Y:S01]  /*1fb0*/  SHF.R.S32.HI R9, RZ, 0x5, R9 ;  /* 0x00000005ff097819 */ /* 0x000fe20000011409 */
[C---:B------:R-:W-:Y:S01]  /*1fc0*/  FMUL.FTZ R29, R0.reuse, R54 ;  /* 0x00000036001d7220 */ /* 0x040fe20000410000 */
[----:B------:R-:W-:Y:S01]  /*1fd0*/  LEA.HI R27, R27, R8, RZ, 0x3 ;  /* 0x000000081b1b7211 */ /* 0x000fe200078f18ff */
[C---:B------:R-:W-:Y:S01]  /*1fe0*/  FMUL.FTZ R54, R0.reuse, R86 ;  /* 0x0000005600367220 */ /* 0x040fe20000410000 */
[----:B------:R-:W-:Y:S01]  /*1ff0*/  LEA.HI R84, R123, R123, RZ, 0x1 ;  /* 0x0000007b7b547211 */ /* 0x000fe200078f08ff */
[----:B------:R-:W-:Y:S01]  /*2000*/  IMAD.IADD R121, R121, 0x1, -R28 ;  /* 0x0000000179797824 */ /* 0x000fe200078e0a1c */
[----:B------:R-:W-:Y:S01]  /*2010*/  LEA R9, R9, UR45, 0x4 ;  /* 0x0000002d09097c11 */ /* 0x000fe2000f8e20ff */
[C---:B------:R-:W-:Y:S01]  /*2020*/  FMUL.FTZ R13, R0.reuse, R39 ;  /* 0x00000027000d7220 */ /* 0x040fe20000410000 */
[----:B------:R-:W-:Y:S01]  /*2030*/  LOP3.LUT R27, R27, 0xfffffff8, RZ, 0xc0, !PT ;  /* 0xfffffff81b1b7812 */ /* 0x000fe200078ec0ff */
[----:B------:R-:W-:Y:S01]  /*2040*/  FMUL.FTZ R39, R0, R71 ;  /* 0x0000004700277220 */ /* 0x000fe20000410000 */
[----:B------:R-:W-:Y:S01]  /*2050*/  LOP3.LUT R84, R84, 0x1ffffffe, RZ, 0xc0, !PT ;  /* 0x1ffffffe54547812 */ /* 0x000fe200078ec0ff */
[C---:B------:R-:W-:Y:S01]  /*2060*/  FMUL.FTZ R71, R0.reuse, R103 ;  /* 0x0000006700477220 */ /* 0x040fe20000410000 */
[----:B------:R-:W-:Y:S01]  /*2070*/  IADD3 R86, R9, R8, -R27 ;  /* 0x0000000809567210 */ /* 0x000fe20007ffe81b */
[----:B------:R-:W-:Y:S01]  /*2080*/  FMUL.FTZ R103, R0, R105 ;  /* 0x0000006900677220 */ /* 0x000fe20000410000 */
[----:B------:R-:W-:-:S02]  /*2090*/  IMAD.U32 R9, RZ, RZ, UR44 ;  /* 0x0000002cff097e24 */ /* 0x000fc4000f8e00ff */
[C---:B------:R-:W-:Y:S01]  /*20a0*/  FMUL.FTZ R105, R0.reuse, R108 ;  /* 0x0000006c00697220 */ /* 0x040fe20000410000 */
[----:B------:R-:W-:Y:S02]  /*20b0*/  IMAD.IADD R8, R123, 0x1, -R84 ;  /* 0x000000017b087824 */ /* 0x000fe400078e0a54 */
[C---:B------:R-:W-:Y:S01]  /*20c0*/  FMUL.FTZ R2, R0.reuse, R26 ;  /* 0x0000001a00027220 */ /* 0x040fe20000410000 */
[----:B------:R-:W-:Y:S02]  /*20d0*/  IMAD R121, R121, 0x40, R86 ;  /* 0x0000004079797824 */ /* 0x000fe400078e0256 */
[C---:B------:R-:W-:Y:S01]  /*20e0*/  FMUL.FTZ R128, R0.reuse, R33 ;  /* 0x0000002100807220 */ /* 0x040fe20000410000 */
[----:B------:R-:W-:Y:S02]  /*20f0*/  @!P1 VIADD R9, R9, 0x28840 ;  /* 0x0002884009099836 */ /* 0x000fe40000000000 */
[----:B------:R-:W-:Y:S01]  /*2100*/  FMUL.FTZ R26, R0, R50 ;  /* 0x00000032001a7220 */ /* 0x000fe20000410000 */
[----:B------:R-:W-:-:S02]  /*2110*/  IMAD R8, R8, 0x8, R121 ;  /* 0x0000000808087824 */ /* 0x000fc400078e0279 */
[C---:B------:R-:W-:Y:S01]  /*2120*/  FMUL.FTZ R33, R0.reuse, R62 ;  /* 0x0000003e00217220 */ /* 0x040fe20000410000 */
[C---:B------:R-:W-:Y:S01]  /*2130*/  FMUL.FTZ R50, R0.reuse, R82 ;  /* 0x0000005200327220 */ /* 0x040fe20000410000 */
[----:B------:R-:W-:Y:S01]  /*2140*/  FMUL.FTZ R62, R0, R94 ;  /* 0x0000005e003e7220 */ /* 0x000fe20000410000 */
[----:B------:R-:W-:Y:S01]  /*2150*/  @P2 IMAD.HI.U32 R84, R8, UR4, RZ ;  /* 0x0000000408542c27 */ /* 0x000fe2000f8e00ff */
[----:B------:R-:W-:-:S03]  /*2160*/  @UP0 ULDC UR4, c[0x0][0x450] ;  /* 0x0001140000040ab9 */ /* 0x000fc60000000800 */
[C---:B------:R-:W-:Y:S01]  /*2170*/  FMUL.FTZ R82, R0.reuse, R85 ;  /* 0x0000005500527220 */ /* 0x040fe20000410000 */
[----:B------:R-:W-:Y:S01]  /*2180*/  FMUL.FTZ R5, R0, R31 ;  /* 0x0000001f00057220 */ /* 0x000fe20000410000 */
[----:B------:R-:W-:Y:S01]  /*2190*/  IMAD.MOV.U32 R108, RZ, RZ, R8 ;  /* 0x000000ffff6c7224 */ /* 0x000fe200078e0008 */
[----:B------:R-:W-:Y:S01]  /*21a0*/  @P3 SHF.R.U32.HI R108, RZ, UR4, R84 ;  /* 0x00000004ff6c3c19 */ /* 0x000fe20008011654 */
[----:B------:R-:W-:Y:S01]  /*21b0*/  IMAD.MOV.U32 R85, RZ, RZ, -0xc0 ;  /* 0xffffff40ff557424 */ /* 0x000fe200078e00ff */
[----:B------:R-:W-:Y:S01]  /*21c0*/  LOP3.LUT R84, R76, 0x7ffffffc, RZ, 0xc0, !PT ;  /* 0x7ffffffc4c547812 */ /* 0x000fe200078ec0ff */
[----:B------:R-:W-:Y:S01]  /*21d0*/  ULDC.64 UR4, c[0x0][0x9e0] ;  /* 0x0002780000047ab9 */ /* 0x000fe20000000a00 */
[----:B------:R-:W-:Y:S01]  /*21e0*/  @!P1 PRMT R76, RZ, 0x654, R9 ;  /* 0x00000654ff4c9816 */ /* 0x000fe20000000009 */
[----:B------:R-:W0:Y:S01]  /*21f0*/  SHFL.IDX PT, R94, R108, RZ, 0x1c1f ;  /* 0x001c1fff6c5e7589 */ /* 0x000e2200000e0000 */
[C---:B------:R-:W-:Y:S01]  /*2200*/  FMUL.FTZ R14, R0.reuse, R38 ;  /* 0x00000026000e7220 */ /* 0x040fe20000410000 */
[C---:B------:R-:W-:Y:S01]  /*2210*/  FMUL.FTZ R124, R0.reuse, R25 ;  /* 0x00000019007c7220 */ /* 0x040fe20000410000 */
[C---:B------:R-:W-:Y:S01]  /*2220*/  FMUL.FTZ R20, R0.reuse, R42 ;  /* 0x0000002a00147220 */ /* 0x040fe20000410000 */
[C---:B------:R-:W-:Y:S01]  /*2230*/  FMUL.FTZ R15, R0.reuse, R43 ;  /* 0x0000002b000f7220 */ /* 0x040fe20000410000 */
[C---:B------:R-:W-:Y:S01]  /*2240*/  FMUL.FTZ R31, R0.reuse, R58 ;  /* 0x0000003a001f7220 */ /* 0x040fe20000410000 */
[C---:B------:R-:W-:Y:S01]  /*2250*/  FMUL.FTZ R38, R0.reuse, R70 ;  /* 0x0000004600267220 */ /* 0x040fe20000410000 */
        /* <DEDUP_REMOVED lines=24> */
[----:B------:R-:W-:Y:S01]  /*23e0*/  IMAD.IADD R9, R77, 0x1, -R84 ;  /* 0x000000014d097824 */ /* 0x000fe200078e0a54 */
[----:B------:R1:W-:Y:S01]  /*23f0*/  @!P1 SYNCS.ARRIVE.TRANS64.RED.A1T0 RZ, [R76+URZ], RZ ;  /* 0x000000ff4cff99a7 */ /* 0x0003e2000810043f */
        /* <DEDUP_REMOVED lines=42> */
[----:B-1----:R-:W-:Y:S01]  /*26a0*/  FMUL.FTZ R76, R0, R119 ;  /* 0x00000077004c7220 */ /* 0x002fe20000410000 */
[----:B------:R-:W-:Y:S01]  /*26b0*/  IMAD R88, R9, -0x2, R86 ;  /* 0xfffffffe09587824 */ /* 0x000fe200078e0256 */
[----:B------:R-:W-:Y:S01]  /*26c0*/  PLOP3.LUT P2, PT, PT, PT, UP1, 0x40, 0x0 ;  /* 0x000000000000781c */ /* 0x000fe20003f4e818 */
[--C-:B------:R-:W-:Y:S01]  /*26d0*/  IMAD R84, R16, -0xc0, R19.reuse ;  /* 0xffffff4010547824 */ /* 0x100fe200078e0213 */
[----:B------:R-:W1:Y:S01]  /*26e0*/  MUFU.TANH R4, R4 ;  /* 0x0000000400047308 */ /* 0x000e620000002400 */
[----:B------:R-:W-:Y:S01]  /*26f0*/  VIADD R114, R86, 0xffffffff ;  /* 0xffffffff56727836 */ /* 0x000fe20000000000 */
[----:B------:R-:W-:Y:S01]  /*2700*/  IADD3 R85, R88, -UR28, R19 ;  /* 0x8000001c58557c10 */ /* 0x000fe2000fffe013 */
[----:B------:R-:W-:-:S02]  /*2710*/  VIADD R84, R84, 0xc0 ;  /* 0x000000c054547836 */ /* 0x000fc40000000000 */
[----:B------:R-:W-:Y:S02]  /*2720*/  VIADD R115, R88, 0xffffffff ;  /* 0xffffffff58737836 */ /* 0x000fe40000000000 */
[----:B------:R-:W-:Y:S01]  /*2730*/  IMAD R111, R9, -0x2, R84 ;  /* 0xfffffffe096f7824 */ /* 0x000fe200078e0254 */
[----:B------:R-:W2:Y:S01]  /*2740*/  MUFU.TANH R124, R124 ;  /* 0x0000007c007c7308 */ /* 0x000ea20000002400 */
[C---:B------:R-:W-:Y:S02]  /*2750*/  VIADD R112, R85.reuse, UR4 ;  /* 0x0000000455707c36 */ /* 0x040fe40008000000 */
[----:B------:R-:W-:-:S03]  /*2760*/  VIADD R113, R85, UR7 ;  /* 0x0000000755717c36 */ /* 0x000fc60008000000 */
[----:B0-----:R-:W-:Y:S01]  /*2770*/  VIADDMNMX R109, R94, R112, R111, PT ;  /* 0x000000705e6d7246 */ /* 0x001fe2000380016f */
[----:B------:R-:W-:Y:S01]  /*2780*/  IMAD.IADD R110, R113, 0x1, R94 ;  /* 0x00000001716e7824 */ /* 0x000fe200078e025e */
        /* <DEDUP_REMOVED lines=94> */
[----:B-1234-:R-:W-:Y:S05]  /*2d70*/  @P2 BRA `(.L_x_6931) ;  /* 0x0000000000542947 */ /* 0x01efea0003800000 */
[----:B------:R-:W-:Y:S01]  /*2d80*/  IADD3 R84, R19, -UR28, R94 ;  /* 0x8000001c13547c10 */ /* 0x000fe2000fffe05e */
[----:B------:R-:W-:Y:S03]  /*2d90*/  BSSY B0, `(.L_x_6932) ;  /* 0x0000010000007945 */ /* 0x000fe60003800000 */
        /* <DEDUP_REMOVED lines=10> */
.L_x_6933:
[----:B------:R-:W-:-:S06]  /*2e40*/  UISETP.NE.AND UP2, UPT, UR5, 0x1, UPT ;  /* 0x000000010500788c */ /* 0x000fcc000bf45270 */
[----:B------:R-:W-:-:S05]  /*2e50*/  PLOP3.LUT P2, PT, PT, PT, UP2, 0x80, 0x0 ;  /* 0x000000000000781c */ /* 0x000fca0003f4f028 */
[----:B------:R-:W-:-:S08]  /*2e60*/  @UP2 ULDC.64 UR8, c[0x0][0x9e8] ;  /* 0x00027a0000082ab9 */ /* 0x000fd00000000a00 */
[----:B------:R-:W-:-:S05]  /*2e70*/  @P2 IMAD.HI.U32 R85, R84, UR8, RZ ;  /* 0x0000000854552c27 */ /* 0x000fca000f8e00ff */
[----:B------:R-:W-:-:S07]  /*2e80*/  @P2 SHF.R.U32.HI R84, RZ, UR9, R85 ;  /* 0x00000009ff542c19 */ /* 0x000fce0008011655 */
.L_x_6934:
[----:B------:R-:W-:Y:S05]  /*2e90*/  BSYNC B0 ;  /* 0x0000000000007941 */ /* 0x000fea0003800000 */
.L_x_6932:
[----:B------:R-:W-:-:S05]  /*2ea0*/  IMAD R84, R84, UR5, R115 ;  /* 0x0000000554547c24 */ /* 0x000fca000f8e0273 */
[----:B------:R-:W-:Y:S02]  /*2eb0*/  VIMNMX R110, R110, R84, !PT ;  /* 0x000000546e6e7248 */ /* 0x000fe40007fe0100 */
[----:B------:R-:W-:-:S07]  /*2ec0*/  VIADDMNMX R109, R84, UR5, R109, PT ;  /* 0x00000005546d7c46 */ /* 0x000fce000b80016d */
.L_x_6931:
        /* <DEDUP_REMOVED lines=109> */
[----:B------:R-:W-:Y:S01]  /*35a0*/  ISETP.GT.AND P3, PT, R110, 0x59, !P4 ;  /* 0x000000596e00780c */ /* 0x000fe20006764270 */
[----:B------:R-:W0:Y:S01]  /*35b0*/  SHFL.IDX PT, R68, R108, 0x1, 0x1c1f ;  /* 0x003c1f006c447f89 */ /* 0x000e2200000e0000 */
        /* <DEDUP_REMOVED lines=143> */
.L_x_6937:
[----:B------:R-:W-:-:S06]  /*3eb0*/  UISETP.NE.AND UP2, UPT, UR5, 0x1, UPT ;  /* 0x000000010500788c */ /* 0x000fcc000bf45270 */
[----:B------:R-:W-:-:S05]  /*3ec0*/  PLOP3.LUT P6, PT, PT, PT, UP2, 0x80, 0x0 ;  /* 0x000000000000781c */ /* 0x000fca0003fcf028 */
[----:B------:R-:W-:-:S08]  /*3ed0*/  @UP2 ULDC.64 UR8, c[0x0][0x9e8] ;  /* 0x00027a0000082ab9 */ /* 0x000fd00000000a00 */
[----:B------:R-:W-:Y:S01]  /*3ee0*/  @P6 IMAD.HI.U32 R68, R65, UR8, RZ ;  /* 0x0000000841446c27 */ /* 0x000fe2000f8e00ff */
[----:B------:R-:W-:-:S13]  /*3ef0*/  PLOP3.LUT P6, PT, PT, PT, UP2, 0x80, 0x0 ;  /* 0x000000000000781c */ /* 0x000fda0003fcf028 */
[----:B------:R-:W-:-:S07]  /*3f00*/  @P6 SHF.R.U32.HI R65, RZ, UR9, R68 ;  /* 0x00000009ff416c19 */ /* 0x000fce0008011644 */
.L_x_6938:
[----:B------:R-:W-:Y:S05]  /*3f10*/  BSYNC B0 ;  /* 0x0000000000007941 */ /* 0x000fea0003800000 */
.L_x_6936:
[----:B------:R-:W-:-:S05]  /*3f20*/  IMAD R65, R65, UR5, R115 ;  /* 0x0000000541417c24 */ /* 0x000fca000f8e0273 */
[----:B------:R-:W-:Y:S02]  /*3f30*/  VIMNMX R92, R92, R65, !PT ;  /* 0x000000415c5c7248 */ /* 0x000fe40007fe0100 */
[----:B------:R-:W-:-:S07]  /*3f40*/  VIADDMNMX R90, R65, UR5, R90, PT ;  /* 0x00000005415a7c46 */ /* 0x000fce000b80015a */
.L_x_6935:
        /* <DEDUP_REMOVED lines=9> */
[----:B------:R-:W-:Y:S01]  /*3fe0*/  @UP0 USHF.R.U32.HI UR45, URZ, UR14, UR11 ;  /* 0x0000000e3f2d0299 */ /* 0x000fe2000801160b */
[----:B------:R-:W-:-:S02]  /*3ff0*/  ISETP.NE.AND P2, PT, R119, RZ, PT ;  /* 0x000000ff7700720c */ /* 0x000fc40003f45270 */
[C---:B------:R-:W-:Y:S02]  /*4000*/  ISETP.GT.AND P4, PT, R92.reuse, 0xb1, !P4 ;  /* 0x000000b15c00780c */ /* 0x040fe40006784270 */
[----:B------:R-:W-:Y:S02]  /*4010*/  ISETP.GT.AND P2, PT, R92, 0x8, !P2 ;  /* 0x000000085c00780c */ /* 0x000fe40005744270 */
[C---:B------:R-:W-:Y:S02]  /*4020*/  ISETP.LT.OR P3, PT, R90.reuse, 0xb1, P3 ;  /* 0x000000b15a00780c */ /* 0x040fe40001f61670 */
[----:B------:R-:W-:Y:S02]  /*4030*/  ISETP.LT.OR P2, PT, R90, 0x9, P2 ;  /* 0x000000095a00780c */ /* 0x000fe40001741670 */
[----:B------:R-:W-:Y:S02]  /*4040*/  ISETP.GT.AND P5, PT, R92, 0xb8, !P5 ;  /* 0x000000b85c00780c */ /* 0x000fe40006fa4270 */
[----:B------:R-:W-:-:S02]  /*4050*/  FSEL R65, R10, -INF , !P2 ;  /* 0xff8000000a417808 */ /* 0x000fc40005000000 */
[----:B------:R-:W-:Y:S02]  /*4060*/  ISETP.NE.AND P2, PT, R120, RZ, PT ;  /* 0x000000ff7800720c */ /* 0x000fe40003f45270 */
[----:B------:R-:W-:Y:S02]  /*4070*/  FMNMX.FTZ R10, R103, R124, !PT ;  /* 0x0000007c670a7209 */ /* 0x000fe40007810000 */
[----:B------:R-:W-:Y:S02]  /*4080*/  ISETP.GT.AND P2, PT, R92, 0x9, !P2 ;  /* 0x000000095c00780c */ /* 0x000fe40005744270 */
[C---:B------:R-:W-:Y:S02]  /*4090*/  ISETP.LT.OR P4, PT, R90.reuse, 0xb2, P4 ;  /* 0x000000b25a00780c */ /* 0x040fe40002781670 */
[C---:B------:R-:W-:Y:S02]  /*40a0*/  ISETP.LT.OR P2, PT, R90.reuse, 0xa, P2 ;  /* 0x0000000a5a00780c */ /* 0x040fe40001741670 */
[----:B------:R-:W-:-:S02]  /*40b0*/  ISETP.LT.OR P5, PT, R90, 0xb9, P5 ;  /* 0x000000b95a00780c */ /* 0x000fc40002fa1670 */
[----:B------:R-:W-:Y:S02]  /*40c0*/  FSEL R5, R5, -INF , !P2 ;  /* 0xff80000005057808 */ /* 0x000fe40005000000 */
[----:B------:R-:W-:Y:S02]  /*40d0*/  ISETP.NE.AND P2, PT, R121, RZ, PT ;  /* 0x000000ff7900720c */ /* 0x000fe40003f45270 */
[----:B------:R-:W-:Y:S02]  /*40e0*/  FSEL R77, R77, -INF , !P5 ;  /* 0xff8000004d4d7808 */ /* 0x000fe40006800000 */
[----:B------:R-:W-:Y:S02]  /*40f0*/  ISETP.GT.AND P2, PT, R92, 0x10, !P2 ;  /* 0x000000105c00780c */ /* 0x000fe40005744270 */
[----:B------:R-:W-:Y:S02]  /*4100*/  R2UR UR9, R22 ;  /* 0x00000000160972ca */ /* 0x000fe400000e0000 */
[----:B------:R-:W-:-:S04]  /*4110*/  ISETP.LT.OR P2, PT, R90, 0x11, P2 ;  /* 0x000000115a00780c */ /* 0x000fc80001741670 */
[----:B------:R-:W-:Y:S02]  /*4120*/  FSEL R12, R12, -INF , !P2 ;  /* 0xff8000000c0c7808 */ /* 0x000fe40005000000 */
[----:B------:R-:W-:-:S04]  /*4130*/  ISETP.NE.AND P2, PT, R122, RZ, PT ;  /* 0x000000ff7a00720c */ /* 0x000fc80003f45270 */
[----:B------:R-:W-:Y:S01]  /*4140*/  ISETP.GT.AND P2, PT, R92, 0x11, !P2 ;  /* 0x000000115c00780c */ /* 0x000fe20005744270 */
[----:B------:R-:W-:-:S03]  /*4150*/  UIADD3 UR45, UR9, UR45, URZ ;  /* 0x0000002d092d7290 */ /* 0x000fc6000fffe03f */
[----:B------:R-:W-:Y:S01]  /*4160*/  ISETP.LT.OR P2, PT, R90, 0x12, P2 ;  /* 0x000000125a00780c */ /* 0x000fe20001741670 */
[----:B------:R-:W-:-:S03]  /*4170*/  UIADD3 UR4, UR45, UR4, URZ ;  /* 0x000000042d047290 */ /* 0x000fc6000fffe03f */
        /* <DEDUP_REMOVED lines=97> */
[----:B------:R-:W-:Y:S02]  /*4790*/  ISETP.GT.AND P2, PT, R92, 0x50, !P6 ;  /* 0x000000505c00780c */ /* 0x000fe40007744270 */
[----:B------:R-:W-:Y:S02]  /*47a0*/  ISETP.NE.AND P6, PT, R161, RZ, PT ;  /* 0x000000ffa100720c */ /* 0x000fe40003fc5270 */
        /* <DEDUP_REMOVED lines=14> */
[----:B------:R-:W-:-:S03]  /*4890*/  ISETP.LT.OR P2, PT, R90, 0x59, P2 ;  /* 0x000000595a00780c */ /* 0x000fc60001741670 */
[----:B------:R-:W0:Y:S01]  /*48a0*/  SHFL.BFLY PT, R10, R11, 0x2, 0x1f ;  /* 0x0c401f000b0a7f89 */ /* 0x000e2200000e0000 */
        /* <DEDUP_REMOVED lines=79> */
[----:B0-----:R-:W-:Y:S02]  /*4da0*/  FMNMX.FTZ R102, R11, R10, !PT ;  /* 0x0000000a0b667209 */ /* 0x001fe40007810000 */
[----:B------:R-:W-:-:S03]  /*4db0*/  ISETP.LT.OR P2, PT, R90, 0xa9, P2 ;  /* 0x000000a95a00780c */ /* 0x000fc60001741670 */
[----:B------:R-:W0:Y:S01]  /*4dc0*/  SHFL.BFLY PT, R105, R102, 0x1, 0x1f ;  /* 0x0c201f0066697f89 */ /* 0x000e2200000e0000 */
        /* <DEDUP_REMOVED lines=8> */
[--C-:B------:R-:W-:Y:S01]  /*4e50*/  FFMA.FTZ R109, R97, UR8, -R108.reuse ;  /* 0x00000008616d7c23 */ /* 0x100fe2000801086c */
[----:B------:R-:W-:Y:S01]  /*4e60*/  ISETP.LT.OR P2, PT, R90, 0x1, P2 ;  /* 0x000000015a00780c */ /* 0x000fe20001741670 */
[--C-:B------:R-:W-:Y:S01]  /*4e70*/  FFMA.FTZ R97, R101, UR8, -R108.reuse ;  /* 0x0000000865617c23 */ /* 0x100fe2000801086c */
[--C-:B------:R-:W-:Y:S01]  /*4e80*/  FFMA.FTZ R101, R83, UR8, -R108.reuse ;  /* 0x0000000853657c23 */ /* 0x100fe2000801086c */
[----:B------:R-:W-:Y:S01]  /*4e90*/  FSEL R83, R28, -INF , !P3 ;  /* 0xff8000001c537808 */ /* 0x000fe20005800000 */
        /* <DEDUP_REMOVED lines=16> */
[----:B------:R-:W-:Y:S01]  /*4fa0*/  MUFU.EX2 R103, R103 ;  /* 0x0000006700677308 */ /* 0x000fe20000000800 */
[----:B------:R-:W-:Y:S01]  /*4fb0*/  FMNMX.FTZ R110, R12, R11, !PT ;  /* 0x0000000b0c6e7209 */ /* 0x000fe20007810000 */
[--C-:B------:R-:W-:Y:S01]  /*4fc0*/  FFMA.FTZ R100, R100, UR8, -R108.reuse ;  /* 0x0000000864647c23 */ /* 0x100fe2000801086c */
[----:B------:R-:W-:Y:S01]  /*4fd0*/  ISETP.GT.AND P6, PT, R92, 0xb9, !P6 ;  /* 0x000000b95c00780c */ /* 0x000fe200077c4270 */
[--C-:B------:R-:W-:Y:S01]  /*4fe0*/  FFMA.FTZ R99, R99, UR8, -R108.reuse ;  /* 0x0000000863637c23 */ /* 0x100fe2000801086c */
[----:B------:R-:W-:Y:S01]  /*4ff0*/  FMNMX.FTZ R11, R3, R110, !PT ;  /* 0x0000006e030b7209 */ /* 0x000fe20007810000 */
[--C-:B------:R-:W-:Y:S01]  /*5000*/  FFMA.FTZ R98, R98, UR8, -R108.reuse ;  /* 0x0000000862627c23 */ /* 0x100fe2000801086c */
[----:B------:R-:W-:Y:S01]  /*5010*/  FSEL R92, R27, -INF , !P4 ;  /* 0xff8000001b5c7808 */ /* 0x000fe20006000000 */
[--C-:B------:R-:W-:Y:S01]  /*5020*/  FFMA.FTZ R27, R64, UR8, -R108.reuse ;  /* 0x00000008401b7c23 */ /* 0x100fe2000801086c */
[----:B------:R-:W-:Y:S01]  /*5030*/  FMNMX.FTZ R110, R14, R11, !PT ;  /* 0x0000000b0e6e7209 */ /* 0x000fe20007810000 */
[----:B------:R-:W-:Y:S01]  /*5040*/  MUFU.EX2 R102, R102 ;  /* 0x0000006600667308 */ /* 0x000fe20000000800 */
[----:B------:R-:W-:Y:S01]  /*5050*/  ISETP.LT.OR P6, PT, R90, 0xba, P6 ;  /* 0x000000ba5a00780c */ /* 0x000fe200037c1670 */
[--C-:B------:R-:W-:Y:S01]  /*5060*/  FFMA.FTZ R96, R96, UR8, -R108.reuse ;  /* 0x0000000860607c23 */ /* 0x100fe2000801086c */
[----:B------:R-:W-:Y:S01]  /*5070*/  FMNMX.FTZ R11, R13, R110, !PT ;  /* 0x0000006e0d0b7209 */ /* 0x000fe20007810000 */
[--C-:B------:R-:W-:Y:S01]  /*5080*/  FFMA.FTZ R95, R95, UR8, -R108.reuse ;  /* 0x000000085f5f7c23 */ /* 0x100fe2000801086c */
[----:B------:R-:W-:Y:S01]  /*5090*/  FSEL R76, R76, -INF , !P6 ;  /* 0xff8000004c4c7808 */ /* 0x000fe20007000000 */
[--C-:B------:R-:W-:Y:S01]  /*50a0*/  FFMA.FTZ R94, R94, UR8, -R108.reuse ;  /* 0x000000085e5e7c23 */ /* 0x100fe2000801086c */
[----:B------:R-:W-:Y:S01]  /*50b0*/  FMNMX.FTZ R110, R20, R11, !PT ;  /* 0x0000000b146e7209 */ /* 0x000fe20007810000 */
[----:B------:R-:W0:Y:S01]  /*50c0*/  MUFU.EX2 R105, R105 ;  /* 0x0000006900697308 */ /* 0x000e220000000800 */
[--C-:B------:R-:W-:Y:S01]  /*50d0*/  FFMA.FTZ R93, R93, UR8, -R108.reuse ;  /* 0x000000085d5d7c23 */ /* 0x100fe2000801086c */
[--C-:B------:R-:W-:Y:S01]  /*50e0*/  FFMA.FTZ R91, R91, UR8, -R108.reuse ;  /* 0x000000085b5b7c23 */ /* 0x100fe2000801086c */
[----:B------:R-:W-:Y:S01]  /*50f0*/  FMNMX.FTZ R110, R15, R110, !PT ;  /* 0x0000006e0f6e7209 */ /* 0x000fe20007810000 */
[--C-:B------:R-:W-:Y:S01]  /*5100*/  FFMA.FTZ R88, R88, UR8, -R108.reuse ;  /* 0x0000000858587c23 */ /* 0x100fe2000801086c */
[--C-:B------:R-:W-:Y:S01]  /*5110*/  FFMA.FTZ R87, R87, UR8, -R108.reuse ;  /* 0x0000000857577c23 */ /* 0x100fe2000801086c */
[--C-:B------:R-:W-:Y:S01]  /*5120*/  FFMA.FTZ R84, R84, UR8, -R108.reuse ;  /* 0x0000000854547c23 */ /* 0x100fe2000801086c */
[----:B------:R-:W-:Y:S01]  /*5130*/  FMNMX.FTZ R110, R23, R110, !PT ;  /* 0x0000006e176e7209 */ /* 0x000fe20007810000 */
[----:B------:R-:W-:Y:S01]  /*5140*/  MUFU.EX2 R28, R101 ;  /* 0x00000065001c7308 */ /* 0x000fe20000000800 */
        /* <DEDUP_REMOVED lines=23> */
[--C-:B------:R-:W-:Y:S01]  /*52c0*/  FFMA.FTZ R37, R37, UR8, -R108.reuse ;  /* 0x0000000825257c23 */ /* 0x100fe2000801086c */
[----:B------:R-:W-:Y:S01]  /*52d0*/  FFMA.FTZ R4, R4, UR8, -R108 ;  /* 0x0000000804047c23 */ /* 0x000fe2000801086c */
[----:B------:R-:W-:Y:S01]  /*52e0*/  MUFU.EX2 R106, R106 ;  /* 0x0000006a006a7308 */ /* 0x000fe20000000800 */
[----:B------:R-:W-:-:S02]  /*52f0*/  FMNMX.FTZ R112, R32, R11, !PT ;  /* 0x0000000b20707209 */ /* 0x000fc40007810000 */
[----:B0-----:R-:W-:Y:S02]  /*5300*/  F2FP.SATFINITE.E4M3.F32.PACK_AB_MERGE_C R204, R105, R102, RZ ;  /* 0x0000006669cc723e */ /* 0x001fe400048070ff */
[----:B------:R-:W-:Y:S02]  /*5310*/  FMNMX.FTZ R11, R33, R112, !PT ;  /* 0x00000070210b7209 */ /* 0x000fe40007810000 */
[----:B------:R-:W-:Y:S01]  /*5320*/  F2FP.SATFINITE.E4M3.F32.PACK_AB_MERGE_C R204, R103, R2, R204 ;  /* 0x0000000267cc723e */ /* 0x000fe200048070cc */
[----:B------:R-:W0:Y:S01]  /*5330*/  MUFU.EX2 R109, R109 ;  /* 0x0000006d006d7308 */ /* 0x000e220000000800 */
[----:B------:R-:W-:-:S04]  /*5340*/  FMNMX.FTZ R112, R34, R11, !PT ;  /* 0x0000000b22707209 */ /* 0x000fc80007810000 */
[----:B------:R-:W-:-:S03]  /*5350*/  FMNMX.FTZ R11, R35, R112, !PT ;  /* 0x00000070230b7209 */ /* 0x000fc60007810000 */
[----:B------:R-:W-:Y:S01]  /*5360*/  MUFU.EX2 R97, R97 ;  /* 0x0000006100617308 */ /* 0x000fe20000000800 */
[----:B------:R-:W-:-:S04]  /*5370*/  FMNMX.FTZ R11, R36, R11, !PT ;  /* 0x0000000b240b7209 */ /* 0x000fc80007810000 */
[----:B------:R-:W-:-:S03]  /*5380*/  FMNMX.FTZ R86, R38, R11, !PT ;  /* 0x0000000b26567209 */ /* 0x000fc60007810000 */
[----:B------:R-:W-:Y:S01]  /*5390*/  MUFU.EX2 R100, R100 ;  /* 0x0000006400647308 */ /* 0x000fe20000000800 */
[----:B------:R-:W-:Y:S01]  /*53a0*/  FMNMX.FTZ R11, R39, R86, !PT ;  /* 0x00000056270b7209 */ /* 0x000fe20007810000 */
[--C-:B------:R-:W-:Y:S01]  /*53b0*/  FFMA.FTZ R86, R69, UR8, -R108.reuse ;  /* 0x0000000845567c23 */ /* 0x100fe2000801086c */
[----:B------:R-:W-:Y:S01]  /*53c0*/  FFMA.FTZ R69, R72, UR8, -R108 ;  /* 0x0000000848457c23 */ /* 0x000fe2000801086c */
[----:B0-----:R-:W-:Y:S02]  /*53d0*/  F2FP.SATFINITE.E4M3.F32.PACK_AB_MERGE_C R206, R109, R106, RZ ;  /* 0x0000006a6dce723e */ /* 0x001fe400048070ff */
[----:B------:R-:W-:Y:S02]  /*53e0*/  FMNMX.FTZ R112, R42, R11, !PT ;  /* 0x0000000b2a707209 */ /* 0x000fe40007810000 */
[----:B------:R-:W-:Y:S01]  /*53f0*/  MUFU.EX2 R99, R99 ;  /* 0x0000006300637308 */ /* 0x000fe20000000800 */
[----:B------:R-:W-:Y:S02]  /*5400*/  F2FP.SATFINITE.E4M3.F32.PACK_AB_MERGE_C R206, R107, R104, R206 ;  /* 0x000000686bce723e */ /* 0x000fe400048070ce */
[----:B------:R-:W-:-:S04]  /*5410*/  FMNMX.FTZ R11, R43, R112, !PT ;  /* 0x000000702b0b7209 */ /* 0x000fc80007810000 */
[----:B------:R-:W-:Y:S01]  /*5420*/  FMNMX.FTZ R72, R46, R11, !PT ;  /* 0x0000000b2e487209 */ /* 0x000fe20007810000 */
[----:B------:R-:W0:Y:S03]  /*5430*/  MUFU.EX2 R98, R98 ;  /* 0x0000006200627308 */ /* 0x000e260000000800 */
[----:B------:R-:W-:Y:S01]  /*5440*/  FMNMX.FTZ R11, R47, R72, !PT ;  /* 0x000000482f0b7209 */ /* 0x000fe20007810000 */
[--C-:B------:R-:W-:Y:S01]  /*5450*/  FFMA.FTZ R72, R73, UR8, -R108.reuse ;  /* 0x0000000849487c23 */ /* 0x100fe2000801086c */
[----:B------:R-:W-:Y:S02]  /*5460*/  FFMA.FTZ R73, R130, UR8, -R108 ;  /* 0x0000000882497c23 */ /* 0x000fe4000801086c */
[----:B------:R-:W-:Y:S01]  /*5470*/  FMNMX.FTZ R112, R50, R11, !PT ;  /* 0x0000000b32707209 */ /* 0x000fe20007810000 */
[----:B------:R-:W-:Y:S03]  /*5480*/  MUFU.EX2 R96, R96 ;  /* 0x0000006000607308 */ /* 0x000fe60000000800 */
[----:B------:R-:W-:-:S04]  /*5490*/  FMNMX.FTZ R11, R51, R112, !PT ;  /* 0x00000070330b7209 */ /* 0x000fc80007810000 */
[----:B------:R-:W-:Y:S01]  /*54a0*/  FMNMX.FTZ R112, R54, R11, !PT ;  /* 0x0000000b36707209 */ /* 0x000fe20007810000 */
[----:B------:R-:W-:Y:S01]  /*54b0*/  MUFU.EX2 R95, R95 ;  /* 0x0000005f005f7308 */ /* 0x000fe20000000800 */
[----:B0-----:R-:W-:Y:S02]  /*54c0*/  F2FP.SATFINITE.E4M3.F32.PACK_AB_MERGE_C R200, R98, R99, RZ ;  /* 0x0000006362c8723e */ /* 0x001fe400048070ff */
[----:B------:R-:W-:Y:S01]  /*54d0*/  FMNMX.FTZ R11, R55, R112, !PT ;  /* 0x00000070370b7209 */ /* 0x000fe20007810000 */
[----:B------:R-:W-:Y:S01]  /*54e0*/  FFMA.FTZ R112, R131, UR8, -R108 ;  /* 0x0000000883707c23 */ /* 0x000fe2000801086c */
[----:B------:R-:W-:Y:S02]  /*54f0*/  F2FP.SATFINITE.E4M3.F32.PACK_AB_MERGE_C R200, R100, R97, R200 ;  /* 0x0000006164c8723e */ /* 0x000fe400048070c8 */
        /* <DEDUP_REMOVED lines=22> */
[--C-:B------:R-:W-:Y:S01]  /*5660*/  FFMA.FTZ R64, R45, UR8, -R108.reuse ;  /* 0x000000082d407c23 */ /* 0x100fe2000801086c */
[--C-:B------:R-:W-:Y:S01]  /*5670*/  FFMA.FTZ R45, R60, UR8, -R108.reuse ;  /* 0x000000083c2d7c23 */ /* 0x100fe2000801086c */
[--C-:B------:R-:W-:Y:S01]  /*5680*/  FFMA.FTZ R60, R53, UR8, -R108.reuse ;  /* 0x00000008353c7c23 */ /* 0x100fe2000801086c */
[----:B------:R-:W-:Y:S01]  /*5690*/  FMNMX.FTZ R11, R76, R11, !PT ;  /* 0x0000000b4c0b7209 */ /* 0x000fe20007810000 */
[----:B------:R-:W-:Y:S01]  /*56a0*/  FFMA.FTZ R53, R48, UR8, -R108 ;  /* 0x0000000830357c23 */ /* 0x000fe2000801086c */
[----:B------:R-:W-:Y:S03]  /*56b0*/  MUFU.EX2 R89, R89 ;  /* 0x0000005900597308 */ /* 0x000fe60000000800 */
[----:B------:R-:W0:Y:S05]  /*56c0*/  SHFL.BFLY PT, R90, R11, 0x2, 0x1f ;  /* 0x0c401f000b5a7f89 */ /* 0x000e2a00000e0000 */
[----:B------:R-:W-:Y:S08]  /*56d0*/  MUFU.EX2 R85, R85 ;  /* 0x0000005500557308 */ /* 0x000ff00000000800 */
[----:B------:R-:W-:Y:S08]  /*56e0*/  MUFU.EX2 R86, R86 ;  /* 0x0000005600567308 */ /* 0x000ff00000000800 */
[----:B------:R-:W-:Y:S01]  /*56f0*/  MUFU.EX2 R73, R73 ;  /* 0x0000004900497308 */ /* 0x000fe20000000800 */
[----:B0-----:R-:W-:-:S05]  /*5700*/  FMNMX.FTZ R90, R11, R90, !PT ;  /* 0x0000005a0b5a7209 */ /* 0x001fca0007810000 */
[----:B------:R-:W0:Y:S02]  /*5710*/  SHFL.BFLY PT, R11, R90, 0x1, 0x1f ;  /* 0x0c201f005a0b7f89 */ /* 0x000e2400000e0000 */
        /* <DEDUP_REMOVED lines=12> */
[--C-:B------:R-:W-:Y:S01]  /*57e0*/  FFMA.FTZ R101, R68, UR8, -R90.reuse ;  /* 0x0000000844657c23 */ /* 0x100fe2000801085a */
[--C-:B------:R-:W-:Y:S01]  /*57f0*/  FFMA.FTZ R68, R5, UR8, -R90.reuse ;  /* 0x0000000805447c23 */ /* 0x100fe2000801085a */
[--C-:B------:R-:W-:Y:S01]  /*5800*/  FFMA.FTZ R5, R12, UR8, -R90.reuse ;  /* 0x000000080c057c23 */ /* 0x100fe2000801085a */
[--C-:B------:R-:W-:Y:S01]  /*5810*/  FFMA.FTZ R12, R3, UR8, -R90.reuse ;  /* 0x00000008030c7c23 */ /* 0x100fe2000801085a */
[--C-:B------:R-:W-:Y:S01]  /*5820*/  FFMA.FTZ R65, R65, UR8, -R90.reuse ;  /* 0x0000000841417c23 */ /* 0x100fe2000801085a */
[--C-:B------:R-:W-:Y:S01]  /*5830*/  FFMA.FTZ R3, R20, UR8, -R90.reuse ;  /* 0x0000000814037c23 */ /* 0x100fe2000801085a */
[--C-:B------:R-:W-:Y:S01]  /*5840*/  FFMA.FTZ R20, R25, UR8, -R90.reuse ;  /* 0x0000000819147c23 */ /* 0x100fe2000801085a */
[----:B------:R-:W-:Y:S01]  /*5850*/  MUFU.EX2 R48, R48 ;  /* 0x0000003000307308 */ /* 0x000fe20000000800 */
[----:B------:R-:W-:Y:S01]  /*5860*/  FADD.FTZ R25, R2, R103 ;  /* 0x0000006702197221 */ /* 0x000fe20000010000 */
[--C-:B------:R-:W-:Y:S01]  /*5870*/  FFMA.FTZ R116, R30, UR8, -R90.reuse ;  /* 0x000000081e747c23 */ /* 0x100fe2000801085a */
[--C-:B------:R-:W-:Y:S01]  /*5880*/  FFMA.FTZ R30, R36, UR8, -R90.reuse ;  /* 0x00000008241e7c23 */ /* 0x100fe2000801085a */
[--C-:B------:R-:W-:Y:S01]  /*5890*/  FFMA.FTZ R108, R14, UR8, -R90.reuse ;  /* 0x000000080e6c7c23 */ /* 0x100fe2000801085a */
[----:B------:R-:W-:Y:S01]  /*58a0*/  FADD.FTZ R36, R102, R25 ;  /* 0x0000001966247221 */ /* 0x000fe20000010000 */
[--C-:B------:R-:W-:Y:S01]  /*58b0*/  FFMA.FTZ R113, R13, UR8, -R90.reuse ;  /* 0x000000080d717c23 */ /* 0x100fe2000801085a */
[----:B------:R-:W-:Y:S01]  /*58c0*/  FFMA.FTZ R14, R15, UR8, -R90 ;  /* 0x000000080f0e7c23 */ /* 0x000fe2000801085a */
[----:B------:R-:W0:Y:S01]  /*58d0*/  MUFU.EX2 R101, R101 ;  /* 0x0000006500657308 */ /* 0x000e220000000800 */
[----:B------:R-:W-:Y:S01]  /*58e0*/  FADD.FTZ R25, R105, R36 ;  /* 0x0000002469197221 */ /* 0x000fe20000010000 */
[--C-:B------:R-:W-:Y:S01]  /*58f0*/  FFMA.FTZ R15, R31, UR8, -R90.reuse ;  /* 0x000000081f0f7c23 */ /* 0x100fe2000801085a */
[--C-:B------:R-:W-:Y:S01]  /*5900*/  FFMA.FTZ R111, R23, UR8, -R90.reuse ;  /* 0x00000008176f7c23 */ /* 0x100fe2000801085a */
[--C-:B------:R-:W-:Y:S01]  /*5910*/  FFMA.FTZ R114, R21, UR8, -R90.reuse ;  /* 0x0000000815727c23 */ /* 0x100fe2000801085a */
[----:B------:R-:W-:Y:S01]  /*5920*/  FADD.FTZ R36, R104, R25 ;  /* 0x0000001968247221 */ /* 0x000fe20000010000 */
[--C-:B------:R-:W-:Y:S01]  /*5930*/  FFMA.FTZ R23, R42, UR8, -R90.reuse ;  /* 0x000000082a177c23 */ /* 0x100fe2000801085a */
[----:B------:R-:W-:Y:S01]  /*5940*/  FFMA.FTZ R13, R26, UR8, -R90 ;  /* 0x000000081a0d7c23 */ /* 0x000fe2000801085a */
[----:B------:R-:W1:Y:S01]  /*5950*/  MUFU.EX2 R65, R65 ;  /* 0x0000004100417308 */ /* 0x000e620000000800 */
[----:B------:R-:W-:Y:S01]  /*5960*/  FADD.FTZ R25, R107, R36 ;  /* 0x000000246b197221 */ /* 0x000fe20000010000 */
[--C-:B------:R-:W-:Y:S01]  /*5970*/  FFMA.FTZ R21, R35, UR8, -R90.reuse ;  /* 0x0000000823157c23 */ /* 0x100fe2000801085a */
[--C-:B------:R-:W-:Y:S01]  /*5980*/  FFMA.FTZ R29, R29, UR8, -R90.reuse ;  /* 0x000000081d1d7c23 */ /* 0x100fe2000801085a */
[--C-:B------:R-:W-:Y:S01]  /*5990*/  FFMA.FTZ R26, R32, UR8, -R90.reuse ;  /* 0x00000008201a7c23 */ /* 0x100fe2000801085a */
[----:B------:R-:W-:Y:S01]  /*59a0*/  FADD.FTZ R42, R106, R25 ;  /* 0x000000196a2a7221 */ /* 0x000fe20000010000 */
[--C-:B------:R-:W-:Y:S01]  /*59b0*/  FFMA.FTZ R33, R33, UR8, -R90.reuse ;  /* 0x0000000821217c23 */ /* 0x100fe2000801085a */
[----:B------:R-:W-:Y:S01]  /*59c0*/  FFMA.FTZ R34, R34, UR8, -R90 ;  /* 0x0000000822227c23 */ /* 0x000fe2000801085a */
[----:B------:R-:W2:Y:S01]  /*59d0*/  MUFU.EX2 R68, R68 ;  /* 0x0000004400447308 */ /* 0x000ea20000000800 */
[----:B0-----:R-:W-:Y:S01]  /*59e0*/  FADD.FTZ R36, R48, R101 ;  /* 0x0000006530247221 */ /* 0x001fe20000010000 */
[----:B------:R-:W-:Y:S01]  /*59f0*/  FADD.FTZ R42, R109, R42 ;  /* 0x0000002a6d2a7221 */ /* 0x000fe20000010000 */
[--C-:B------:R-:W-:Y:S01]  /*5a00*/  FFMA.FTZ R38, R38, UR8, -R90.reuse ;  /* 0x0000000826267c23 */ /* 0x100fe2000801085a */
[--C-:B------:R-:W-:Y:S01]  /*5a10*/  FFMA.FTZ R39, R39, UR8, -R90.reuse ;  /* 0x0000000827277c23 */ /* 0x100fe2000801085a */
[----:B------:R-:W-:Y:S01]  /*5a20*/  FFMA.FTZ R32, R43, UR8, -R90 ;  /* 0x000000082b207c23 */ /* 0x000fe2000801085a */
[----:B------:R-:W-:Y:S01]  /*5a30*/  FADD.FTZ R35, R97, R42 ;  /* 0x0000002a61237221 */ /* 0x000fe20000010000 */
[----:B------:R-:W-:Y:S01]  /*5a40*/  FFMA.FTZ R46, R46, UR8, -R90 ;  /* 0x000000082e2e7c23 */ /* 0x000fe2000801085a */
[----:B------:R-:W0:Y:S01]  /*5a50*/  MUFU.EX2 R5, R5 ;  /* 0x0000000500057308 */ /* 0x000e220000000800 */
[----:B-1----:R-:W-:Y:S01]  /*5a60*/  FADD.FTZ R31, R65, R36 ;  /* 0x00000024411f7221 */ /* 0x002fe20000010000 */
[----:B------:R-:W-:Y:S01]  /*5a70*/  FADD.FTZ R42, R100, R35 ;  /* 0x00000023642a7221 */ /* 0x000fe20000010000 */
[--C-:B------:R-:W-:Y:S01]  /*5a80*/  FFMA.FTZ R47, R47, UR8, -R90.reuse ;  /* 0x000000082f2f7c23 */ /* 0x100fe2000801085a */
[--C-:B------:R-:W-:Y:S01]  /*5a90*/  FFMA.FTZ R25, R50, UR8, -R90.reuse ;  /* 0x0000000832197c23 */ /* 0x100fe2000801085a */
[----:B------:R-:W-:Y:S01]  /*5aa0*/  FFMA.FTZ R51, R51, UR8, -R90 ;  /* 0x0000000833337c23 */ /* 0x000fe2000801085a */
[----:B------:R-:W-:Y:S01]  /*5ab0*/  FADD.FTZ R35, R99, R42 ;  /* 0x0000002a63237221 */ /* 0x000fe20000010000 */
[--C-:B------:R-:W-:Y:S01]  /*5ac0*/  FFMA.FTZ R54, R54, UR8, -R90.reuse ;  /* 0x0000000836367c23 */ /* 0x100fe2000801085a */
[----:B------:R-:W1:Y:S01]  /*5ad0*/  MUFU.EX2 R12, R12 ;  /* 0x0000000c000c7308 */ /* 0x000e620000000800 */
[----:B--2---:R-:W-:Y:S01]  /*5ae0*/  FADD.FTZ R36, R68, R31 ;  /* 0x0000001f44247221 */ /* 0x004fe20000010000 */
[----:B------:R-:W-:Y:S01]  /*5af0*/  FADD.FTZ R35, R98, R35 ;  /* 0x0000002362237221 */ /* 0x000fe20000010000 */
[--C-:B------:R-:W-:Y:S01]  /*5b00*/  FFMA.FTZ R55, R55, UR8, -R90.reuse ;  /* 0x0000000837377c23 */ /* 0x100fe2000801085a */
[--C-:B------:R-:W-:Y:S01]  /*5b10*/  FFMA.FTZ R58, R58, UR8, -R90.reuse ;  /* 0x000000083a3a7c23 */ /* 0x100fe2000801085a */
[--C-:B------:R-:W-:Y:S01]  /*5b20*/  FFMA.FTZ R59, R59, UR8, -R90.reuse ;  /* 0x000000083b3b7c23 */ /* 0x100fe2000801085a */
[----:B------:R-:W-:Y:S01]  /*5b30*/  FADD.FTZ R42, R96, R35 ;  /* 0x00000023602a7221 */ /* 0x000fe20000010000 */
[----:B------:R-:W-:Y:S01]  /*5b40*/  FFMA.FTZ R62, R62, UR8, -R90 ;  /* 0x000000083e3e7c23 */ /* 0x000fe2000801085a */
[----:B------:R-:W2:Y:S01]  /*5b50*/  MUFU.EX2 R108, R108 ;  /* 0x0000006c006c7308 */ /* 0x000ea20000000800 */
[----:B0-----:R-:W-:Y:S01]  /*5b60*/  FADD.FTZ R31, R5, R36 ;  /* 0x00000024051f7221 */ /* 0x001fe20000010000 */
[----:B------:R-:W-:Y:S01]  /*5b70*/  FADD.FTZ R35, R95, R42 ;  /* 0x0000002a5f237221 */ /* 0x000fe20000010000 */
[--C-:B------:R-:W-:Y:S01]  /*5b80*/  FFMA.FTZ R63, R63, UR8, -R90.reuse ;  /* 0x000000083f3f7c23 */ /* 0x100fe2000801085a */
[--C-:B------:R-:W-:Y:S01]  /*5b90*/  FFMA.FTZ R66, R66, UR8, -R90.reuse ;  /* 0x0000000842427c23 */ /* 0x100fe2000801085a */
[--C-:B------:R-:W-:Y:S01]  /*5ba0*/  FFMA.FTZ R67, R67, UR8, -R90.reuse ;  /* 0x0000000843437c23 */ /* 0x100fe2000801085a */
[--C-:B------:R-:W-:Y:S01]  /*5bb0*/  FFMA.FTZ R70, R70, UR8, -R90.reuse ;  /* 0x0000000846467c23 */ /* 0x100fe2000801085a */
[--C-:B------:R-:W-:Y:S01]  /*5bc0*/  FFMA.FTZ R71, R71, UR8, -R90.reuse ;  /* 0x0000000847477c23 */ /* 0x100fe2000801085a */
[----:B------:R-:W0:Y:S01]  /*5bd0*/  MUFU.EX2 R113, R113 ;  /* 0x0000007100717308 */ /* 0x000e220000000800 */
[----:B-1----:R-:W-:Y:S01]  /*5be0*/  FADD.FTZ R31, R12, R31 ;  /* 0x0000001f0c1f7221 */ /* 0x002fe20000010000 */
[--C-:B------:R-:W-:Y:S01]  /*5bf0*/  FFMA.FTZ R74, R74, UR8, -R90.reuse ;  /* 0x000000084a4a7c23 */ /* 0x100fe2000801085a */
[--C-:B------:R-:W-:Y:S01]  /*5c00*/  FFMA.FTZ R75, R75, UR8, -R90.reuse ;  /* 0x000000084b4b7c23 */ /* 0x100fe2000801085a */
[--C-:B------:R-:W-:Y:S01]  /*5c10*/  FFMA.FTZ R78, R78, UR8, -R90.reuse ;  /* 0x000000084e4e7c23 */ /* 0x100fe2000801085a */
[--C-:B------:R-:W-:Y:S01]  /*5c20*/  FFMA.FTZ R24, R24, UR8, -R90.reuse ;  /* 0x0000000818187c23 */ /* 0x100fe2000801085a */
[--C-:B------:R-:W-:Y:S01]  /*5c30*/  FFMA.FTZ R83, R83, UR8, -R90.reuse ;  /* 0x0000000853537c23 */ /* 0x100fe2000801085a */
[--C-:B------:R-:W-:Y:S01]  /*5c40*/  FFMA.FTZ R92, R92, UR8, -R90.reuse ;  /* 0x000000085c5c7c23 */ /* 0x100fe2000801085a */
[----:B------:R-:W1:Y:S01]  /*5c50*/  MUFU.EX2 R3, R3 ;  /* 0x0000000300037308 */ /* 0x000e620000000800 */
[----:B--2---:R-:W-:Y:S01]  /*5c60*/  FADD.FTZ R36, R108, R31 ;  /* 0x0000001f6c247221 */ /* 0x004fe20000010000 */
[--C-:B------:R-:W-:Y:S01]  /*5c70*/  FFMA.FTZ R77, R77, UR8, -R90.reuse ;  /* 0x000000084d4d7c23 */ /* 0x100fe2000801085a */
[----:B------:R-:W-:Y:S01]  /*5c80*/  FFMA.FTZ R76, R76, UR8, -R90 ;  /* 0x000000084c4c7c23 */ /* 0x000fe2000801085a */
[----:B------:R-:W-:-:S04]  /*5c90*/  F2FP.SATFINITE.E4M3.F32.PACK_AB_MERGE_C R65, R68, R65, RZ ;  /* 0x000000414441723e */ /* 0x000fc800048070ff */
[----:B------:R-:W2:Y:S01]  /*5ca0*/  MUFU.EX2 R14, R14 ;  /* 0x0000000e000e7308 */ /* 0x000ea20000000800 */
[C---:B0-----:R-:W-:Y:S01]  /*5cb0*/  FADD.FTZ R36, R113.reuse, R36 ;  /* 0x0000002471247221 */ /* 0x041fe20000010000 */
[----:B------:R-:W-:Y:S02]  /*5cc0*/  F2FP.SATFINITE.E4M3.F32.PACK_AB_MERGE_C R108, R113, R108, RZ ;  /* 0x0000006c716c723e */ /* 0x000fe400048070ff */
[----:B------:R-:W-:Y:S02]  /*5cd0*/  F2FP.SATFINITE.E4M3.F32.PACK_AB_MERGE_C R205, R101, R48, R65 ;  /* 0x0000003065cd723e */ /* 0x000fe40004807041 */
[----:B------:R-:W-:Y:S02]  /*5ce0*/  F2FP.SATFINITE.E4M3.F32.PACK_AB_MERGE_C R207, R12, R5, R108 ;  /* 0x000000050ccf723e */ /* 0x000fe4000480706c */
        /* <DEDUP_REMOVED lines=13> */
[C---:B------:R-:W-:Y:S02]  /*5dc0*/  F2FP.SATFINITE.E4M3.F32.PACK_AB_MERGE_C R88, R87.reuse, R88, RZ ;  /* 0x000000585758723e */ /* 0x040fe400048070ff */
[----:B------:R-:W-:Y:S01]  /*5dd0*/  F2FP.SATFINITE.E4M3.F32.PACK_AB_MERGE_C R35, R86, R85, RZ ;  /* 0x000000555623723e */ /* 0x000fe200048070ff */
[----:B------:R-:W-:Y:S01]  /*5de0*/  FADD.FTZ R87, R87, R36 ;  /* 0x0000002457577221 */ /* 0x000fe20000010000 */
[----:B------:R-:W-:Y:S01]  /*5df0*/  F2FP.SATFINITE.E4M3.F32.PACK_AB_MERGE_C R196, R110, R91, R88 ;  /* 0x0000005b6ec4723e */ /* 0x000fe20004807058 */
[----:B------:R-:W0:Y:S01]  /*5e00*/  MUFU.EX2 R20, R20 ;  /* 0x0000001400147308 */ /* 0x000e220000000800 */
[----:B-1----:R-:W-:Y:S01]  /*5e10*/  FADD.FTZ R2, R114, R31 ;  /* 0x0000001f72027221 */ /* 0x002fe20000010000 */
[----:B------:R-:W-:Y:S01]  /*5e20*/  FADD.FTZ R36, R84, R87 ;  /* 0x0000005754247221 */ /* 0x000fe20000010000 */
[----:B------:R-:W-:-:S02]  /*5e30*/  F2FP.SATFINITE.E4M3.F32.PACK_AB_MERGE_C R198, R89, R84, R35 ;  /* 0x0000005459c6723e */ /* 0x000fc40004807023 */
[----:B------:R-:W-:Y:S01]  /*5e40*/  F2FP.SATFINITE.E4M3.F32.PACK_AB_MERGE_C R35, R112, R73, RZ ;  /* 0x000000497023723e */ /* 0x000fe200048070ff */
[----:B------:R-:W-:Y:S01]  /*5e50*/  FADD.FTZ R36, R89, R36 ;  /* 0x0000002459247221 */ /* 0x000fe20000010000 */
[----:B------:R-:W-:Y:S01]  /*5e60*/  F2FP.SATFINITE.E4M3.F32.PACK_AB_MERGE_C R111, R114, R111, RZ ;  /* 0x0000006f726f723e */ /* 0x000fe200048070ff */
[----:B------:R-:W1:Y:S01]  /*5e70*/  MUFU.EX2 R29, R29 ;  /* 0x0000001d001d7308 */ /* 0x000e620000000800 */
[----:B--2---:R-:W-:Y:S01]  /*5e80*/  FADD.FTZ R31, R13, R2 ;  /* 0x000000020d1f7221 */ /* 0x004fe20000010000 */
[----:B------:R-:W-:Y:S01]  /*5e90*/  FADD.FTZ R85, R85, R36 ;  /* 0x0000002455557221 */ /* 0x000fe20000010000 */
[----:B------:R-:W-:Y:S02]  /*5ea0*/  F2FP.SATFINITE.E4M3.F32.PACK_AB_MERGE_C R192, R72, R69, R35 ;  /* 0x0000004548c0723e */ /* 0x000fe40004807023 */
[----:B------:R-:W-:Y:S01]  /*5eb0*/  F2FP.SATFINITE.E4M3.F32.PACK_AB_MERGE_C R201, R14, R3, R111 ;  /* 0x000000030ec9723e */ /* 0x000fe2000480706f */
[----:B------:R-:W-:Y:S02]  /*5ec0*/  FADD.FTZ R86, R86, R85 ;  /* 0x0000005556567221 */ /* 0x000fe40000010000 */
[----:B------:R-:W2:Y:S01]  /*5ed0*/  MUFU.EX2 R116, R116 ;  /* 0x0000007400747308 */ /* 0x000ea20000000800 */
[----:B0-----:R-:W-:Y:S01]  /*5ee0*/  FADD.FTZ R2, R20, R31 ;  /* 0x0000001f14027221 */ /* 0x001fe20000010000 */
[----:B------:R-:W-:-:S04]  /*5ef0*/  FADD.FTZ R69, R69, R86 ;  /* 0x0000005645457221 */ /* 0x000fc80000010000 */
[----:B------:R-:W-:Y:S02]  /*5f00*/  FADD.FTZ R72, R72, R69 ;  /* 0x0000004548487221 */ /* 0x000fe40000010000 */
[----:B------:R-:W0:Y:S01]  /*5f10*/  MUFU.EX2 R15, R15 ;  /* 0x0000000f000f7308 */ /* 0x000e220000000800 */
[----:B-1----:R-:W-:Y:S01]  /*5f20*/  FADD.FTZ R31, R29, R2 ;  /* 0x000000021d1f7221 */ /* 0x002fe20000010000 */
[----:B------:R-:W-:-:S04]  /*5f30*/  FADD.FTZ R73, R73, R72 ;  /* 0x0000004849497221 */ /* 0x000fc80000010000 */
[----:B------:R-:W-:Y:S02]  /*5f40*/  FADD.FTZ R112, R112, R73 ;  /* 0x0000004970707221 */ /* 0x000fe40000010000 */
        /* <DEDUP_REMOVED lines=21> */
[C---:B-1----:R-:W-:Y:S01]  /*60a0*/  FADD.FTZ R2, R39.reuse, R2 ;  /* 0x0000000227027221 */ /* 0x042fe20000010000 */
[----:B------:R-:W-:-:S04]  /*60b0*/  F2FP.SATFINITE.E4M3.F32.PACK_AB_MERGE_C R38, R39, R38, RZ ;  /* 0x000000262726723e */ /* 0x000fc800048070ff */
[----:B------:R-:W-:Y:S02]  /*60c0*/  F2FP.SATFINITE.E4M3.F32.PACK_AB_MERGE_C R199, R30, R21, R38 ;  /* 0x000000151ec7723e */ /* 0x000fe40004807026 */
[----:B------:R-:W-:Y:S01]  /*60d0*/  MUFU.EX2 R79, R79 ;  /* 0x0000004f004f7308 */ /* 0x000fe20000000800 */
[----:B--2---:R-:W-:Y:S01]  /*60e0*/  FADD.FTZ R31, R23, R2 ;  /* 0x00000002171f7221 */ /* 0x004fe20000010000 */
[----:B------:R-:W-:-:S06]  /*60f0*/  F2FP.SATFINITE.E4M3.F32.PACK_AB_MERGE_C R2, R82, R81, RZ ;  /* 0x000000515202723e */ /* 0x000fcc00048070ff */
[----:B------:R-:W1:Y:S01]  /*6100*/  MUFU.EX2 R80, R80 ;  /* 0x0000005000507308 */ /* 0x000e620000000800 */
[----:B0-----:R-:W-:-:S07]  /*6110*/  FADD.FTZ R31, R32, R31 ;  /* 0x0000001f201f7221 */ /* 0x001fce0000010000 */
        /* <DEDUP_REMOVED lines=9> */
[----:B------:R-:W-:Y:S01]  /*61b0*/  MUFU.EX2 R61, R61 ;  /* 0x0000003d003d7308 */ /* 0x000fe20000000800 */
[C---:B--2---:R-:W-:Y:S01]  /*61c0*/  FADD.FTZ R2, R47.reuse, R2 ;  /* 0x000000022f027221 */ /* 0x044fe20000010000 */
[----:B------:R-:W-:-:S04]  /*61d0*/  F2FP.SATFINITE.E4M3.F32.PACK_AB_MERGE_C R46, R47, R46, RZ ;  /* 0x0000002e2f2e723e */ /* 0x000fc800048070ff */
[----:B------:R-:W-:Y:S02]  /*61e0*/  F2FP.SATFINITE.E4M3.F32.PACK_AB_MERGE_C R193, R32, R23, R46 ;  /* 0x0000001720c1723e */ /* 0x000fe4000480702e */
[----:B------:R-:W0:Y:S01]  /*61f0*/  MUFU.EX2 R64, R64 ;  /* 0x0000004000407308 */ /* 0x000e220000000800 */
[----:B-1----:R-:W-:-:S07]  /*6200*/  FADD.FTZ R29, R25, R2 ;  /* 0x00000002191d7221 */ /* 0x002fce0000010000 */
[----:B------:R-:W1:Y:S08]  /*6210*/  MUFU.EX2 R22, R51 ;  /* 0x0000003300167308 */ /* 0x000e700000000800 */
[----:B------:R-:W2:Y:S01]  /*6220*/  MUFU.EX2 R27, R27 ;  /* 0x0000001b001b7308 */ /* 0x000ea20000000800 */
[----:B0-----:R-:W-:-:S07]  /*6230*/  F2FP.SATFINITE.E4M3.F32.PACK_AB_MERGE_C R2, R64, R61, RZ ;  /* 0x0000003d4002723e */ /* 0x001fce00048070ff */
[----:B------:R-:W0:Y:S01]  /*6240*/  MUFU.EX2 R54, R54 ;  /* 0x0000003600367308 */ /* 0x000e220000000800 */
[----:B-1----:R-:W-:-:S07]  /*6250*/  FADD.FTZ R29, R22, R29 ;  /* 0x0000001d161d7221 */ /* 0x002fce0000010000 */
[----:B------:R-:W1:Y:S01]  /*6260*/  MUFU.EX2 R55, R55 ;  /* 0x0000003700377308 */ /* 0x000e620000000800 */
[----:B--2---:R-:W-:Y:S01]  /*6270*/  F2FP.SATFINITE.E4M3.F32.PACK_AB_MERGE_C R188, R27, R28, R2 ;  /* 0x0000001c1bbc723e */ /* 0x004fe20004807002 */
[----:B------:R-:W-:-:S04]  /*6280*/  FADD.FTZ R28, R28, R81 ;  /* 0x000000511c1c7221 */ /* 0x000fc80000010000 */
[----:B------:R-:W-:Y:S02]  /*6290*/  FADD.FTZ R28, R27, R28 ;  /* 0x0000001c1b1c7221 */ /* 0x000fe40000010000 */
[----:B------:R-:W2:Y:S01]  /*62a0*/  MUFU.EX2 R58, R58 ;  /* 0x0000003a003a7308 */ /* 0x000ea20000000800 */
[----:B0-----:R-:W-:Y:S01]  /*62b0*/  FADD.FTZ R2, R54, R29 ;  /* 0x0000001d36027221 */ /* 0x001fe20000010000 */
[----:B------:R-:W-:-:S04]  /*62c0*/  FADD.FTZ R61, R61, R28 ;  /* 0x0000001c3d3d7221 */ /* 0x000fc80000010000 */
[----:B------:R-:W-:Y:S02]  /*62d0*/  FADD.FTZ R61, R64, R61 ;  /* 0x0000003d403d7221 */ /* 0x000fe40000010000 */
[----:B------:R-:W0:Y:S01]  /*62e0*/  MUFU.EX2 R59, R59 ;  /* 0x0000003b003b7308 */ /* 0x000e220000000800 */
[C---:B-1----:R-:W-:Y:S01]  /*62f0*/  F2FP.SATFINITE.E4M3.F32.PACK_AB_MERGE_C R54, R55.reuse, R54, RZ ;  /* 0x000000363736723e */ /* 0x042fe200048070ff */
[----:B------:R-:W-:-:S03]  /*6300*/  FADD.FTZ R55, R55, R2 ;  /* 0x0000000237377221 */ /* 0x000fc60000010000 */
[----:B------:R-:W-:-:S03]  /*6310*/  F2FP.SATFINITE.E4M3.F32.PACK_AB_MERGE_C R195, R22, R25, R54 ;  /* 0x0000001916c3723e */ /* 0x000fc60004807036 */
[----:B------:R-:W1:Y:S01]  /*6320*/  MUFU.EX2 R62, R62 ;  /* 0x0000003e003e7308 */ /* 0x000e620000000800 */
[----:B--2---:R-:W-:-:S07]  /*6330*/  FADD.FTZ R2, R58, R55 ;  /* 0x000000373a027221 */ /* 0x004fce0000010000 */
[----:B------:R-:W-:Y:S01]  /*6340*/  MUFU.EX2 R57, R57 ;  /* 0x0000003900397308 */ /* 0x000fe20000000800 */
[----:B0-----:R-:W-:-:S07]  /*6350*/  FADD.FTZ R27, R59, R2 ;  /* 0x000000023b1b7221 */ /* 0x001fce0000010000 */
        /* <DEDUP_REMOVED lines=46> */
[C---:B-1----:R-:W-:Y:S01]  /*6640*/  FADD.FTZ R2, R5.reuse, R2 ;  /* 0x0000000205027221 */ /* 0x042fe20000010000 */
[----:B------:R-:W-:-:S04]  /*6650*/  F2FP.SATFINITE.E4M3.F32.PACK_AB_MERGE_C R78, R5, R78, RZ ;  /* 0x0000004e054e723e */ /* 0x000fc800048070ff */
[----:B------:R-:W-:Y:S02]  /*6660*/  F2FP.SATFINITE.E4M3.F32.PACK_AB_MERGE_C R185, R75, R74, R78 ;  /* 0x0000004a4bb9723e */ /* 0x000fe4000480704e */
[----:B------:R-:W1:Y:S08]  /*6670*/  MUFU.EX2 R83, R83 ;  /* 0x0000005300537308 */ /* 0x000e700000000800 */
[----:B------:R-:W2:Y:S01]  /*6680*/  MUFU.EX2 R92, R92 ;  /* 0x0000005c005c7308 */ /* 0x000ea20000000800 */
[----:B0-----:R-:W-:Y:S01]  /*6690*/  F2FP.SATFINITE.E4M3.F32.PACK_AB_MERGE_C R186, R53, R40, R12 ;  /* 0x0000002835ba723e */ /* 0x001fe2000480700c */
[----:B------:R-:W-:-:S04]  /*66a0*/  FADD.FTZ R40, R40, R49 ;  /* 0x0000003128287221 */ /* 0x000fc80000010000 */
[----:B------:R-:W-:Y:S02]  /*66b0*/  FADD.FTZ R40, R53, R40 ;  /* 0x0000002835287221 */ /* 0x000fe40000010000 */
[----:B------:R-:W-:Y:S01]  /*66c0*/  MUFU.EX2 R77, R77 ;  /* 0x0000004d004d7308 */ /* 0x000fe20000000800 */
[----:B-1----:R-:W-:Y:S01]  /*66d0*/  FADD.FTZ R3, R83, R2 ;  /* 0x0000000253037221 */ /* 0x002fe20000010000 */
[----:B------:R-:W-:-:S04]  /*66e0*/  FADD.FTZ R5, R37, R40 ;  /* 0x0000002825057221 */ /* 0x000fc80000010000 */
[----:B------:R-:W-:Y:S02]  /*66f0*/  FADD.FTZ R5, R4, R5 ;  /* 0x0000000504057221 */ /* 0x000fe40000010000 */
[----:B------:R-:W0:Y:S01]  /*6700*/  MUFU.EX2 R76, R76 ;  /* 0x0000004c004c7308 */ /* 0x000e220000000800 */
[----:B--2---:R-:W-:Y:S01]  /*6710*/  FADD.FTZ R2, R92, R3 ;  /* 0x000000035c027221 */ /* 0x004fe20000010000 */
        /* <DEDUP_REMOVED lines=16> */
.L_x_6940:
[----:B------:R-:W-:-:S11]  /*6820*/  UISETP.NE.AND UP2, UPT, UR5, 0x1, UPT ;  /* 0x000000010500788c */ /* 0x000fd6000bf45270 */
[----:B------:R-:W-:Y:S02]  /*6830*/  @UP2 ULDC.64 UR14, c[0x0][0x9e8] ;  /* 0x00027a00000e2ab9 */ /* 0x000fe40000000a00 */
[----:B------:R-:W-:-:S04]  /*6840*/  UIMAD.WIDE.U32 UR10, UR9, UR14, URZ ;  /* 0x0000000e090a72a5 */ /* 0x000fc8000f8e003f */
[----:B------:R-:W-:-:S12]  /*6850*/  @UP2 USHF.R.U32.HI UR9, URZ, UR15, UR11 ;  /* 0x0000000f3f092299 */ /* 0x000fd8000801160b */
.L_x_6941:
[----:B------:R-:W-:-:S04]  /*6860*/  UIMAD UR5, UR9, UR5, UR5 ;  /* 0x00000005090572a4 */ /* 0x000fc8000f8e0205 */
[----:B------:R-:W-:-:S04]  /*6870*/  UISETP.LT.AND UP2, UPT, UR4, UR5, UPT ;  /* 0x000000050400728c */ /* 0x000fc8000bf41270 */
[----:B------:R-:W-:-:S12]  /*6880*/  USEL UR4, UR4, UR5, UP2 ;  /* 0x0000000504047287 */ /* 0x000fd80009000000 */
.L_x_6939:
[----:B------:R-:W-:Y:S01]  /*6890*/  UIMAD.WIDE UR10, UR4, 0x2aaaaaab, URZ ;  /* 0x2aaaaaab040a78a5 */ /* 0x000fe2000f8e023f */
[----:B------:R-:W0:Y:S01]  /*68a0*/  S2UR UR5, SR_CgaCtaId ;  /* 0x00000000000579c3 */ /* 0x000e220000008800 */
[----:B------:R-:W-:Y:S01]  /*68b0*/  UMOV UR24, URZ ;  /* 0x0000003f00187c82 */ /* 0x000fe20008000000 */
[----:B------:R-:W-:Y:S01]  /*68c0*/  CS2R R120, SRZ ;  /* 0x0000000000787805 */ /* 0x000fe2000001ff00 */
[----:B------:R-:W-:Y:S01]  /*68d0*/  USHF.R.U32.HI UR4, URZ, 0x1f, UR11 ;  /* 0x0000001f3f047899 */ /* 0x000fe2000801160b */
[----:B------:R-:W-:Y:S02]  /*68e0*/  CS2R R122, SRZ ;  /* 0x00000000007a7805 */ /* 0x000fe4000001ff00 */
[----:B------:R-:W-:Y:S02]  /*68f0*/  CS2R R124, SRZ ;  /* 0x00000000007c7805 */ /* 0x000fe4000001ff00 */
[----:B------:R-:W-:Y:S01]  /*6900*/  CS2R R126, SRZ ;  /* 0x00000000007e7805 */ /* 0x000fe2000001ff00 */
[----:B------:R-:W-:Y:S01]  /*6910*/  ULEA.HI.SX32 UR4, UR11, UR4, 0x1b ;  /* 0x000000040b047291 */ /* 0x000fe2000f8fda3f */
        /* <DEDUP_REMOVED lines=9> */
[----:B------:R-:W-:Y:S01]  /*69b0*/  CS2R R142, SRZ ;  /* 0x00000000008e7805 */ /* 0x000fe2000001ff00 */
[----:B------:R-:W-:Y:S01]  /*69c0*/  UMOV UR4, URZ ;  /* 0x0000003f00047c82 */ /* 0x000fe20008000000 */
[----:B------:R-:W-:Y:S02]  /*69d0*/  CS2R R144, SRZ ;  /* 0x0000000000907805 */ /* 0x000fe4000001ff00 */
[----:B------:R-:W-:Y:S02]  /*69e0*/  CS2R R146, SRZ ;  /* 0x0000000000927805 */ /* 0x000fe4000001ff00 */
[----:B------:R-:W-:Y:S02]  /*69f0*/  ISETP.GE.AND P2, PT, R3, UR27, PT ;  /* 0x0000001b03007c0c */ /* 0x000fe4000bf46270 */
        /* <DEDUP_REMOVED lines=51> */
[----:B------:R-:W-:Y:S01]  /*6d30*/  UMOV UR26, URZ ;  /* 0x0000003f001a7c82 */ /* 0x000fe20008000000 */
[----:B------:R-:W-:Y:S01]  /*6d40*/  UMOV UR25, URZ ;  /* 0x0000003f00197c82 */ /* 0x000fe20008000000 */
[----:B------:R-:W-:Y:S01]  /*6d50*/  ULDC UR31, c[0x0][0x9e4] ;  /* 0x00027900001f7ab9 */ /* 0x000fe20000000800 */
[----:B------:R-:W-:Y:S01]  /*6d60*/  ULDC UR28, c[0x0][0x288] ;  /* 0x0000a200001c7ab9 */ /* 0x000fe20000000800 */
[----:B------:R-:W-:Y:S01]  /*6d70*/  ULDC UR32, c[0x0][0x2f0] ;  /* 0x0000bc0000207ab9 */ /* 0x000fe20000000800 */
[----:B------:R-:W-:Y:S01]  /*6d80*/  ULDC UR29, c[0x0][0x988] ;  /* 0x00026200001d7ab9 */ /* 0x000fe20000000800 */
[----:B------:R-:W-:-:S05]  /*6d90*/  ULDC UR30, c[0x0][0x9e0] ;  /* 0x00027800001e7ab9 */ /* 0x000fca0000000800 */
.L_x_6960:
        /* <DEDUP_REMOVED lines=9> */
.L_x_6944:
[----:B------:R-:W-:Y:S01]  /*6e30*/  ULEA UR8, UR24, UR44, 0x3 ;  /* 0x0000002c18087291 */ /* 0x000fe2000f8e183f */
[----:B------:R-:W-:-:S05]  /*6e40*/  IMAD.U32 R12, RZ, RZ, UR4 ;  /* 0x00000004ff0c7e24 */ /* 0x000fca000f8e00ff */
[----:B------:R-:W-:-:S04]  /*6e50*/  SHF.L.U32 R12, R12, 0x1f, RZ ;  /* 0x0000001f0c0c7819 */ /* 0x000fc800000006ff */
[----:B------:R0:W1:Y:S01]  /*6e60*/  SYNCS.PHASECHK.TRANS64.TRYWAIT P2, [UR8+0x28830], R12 ;  /* 0x0288300cff0075a7 */ /* 0x0000620008040148 */
[----:B------:R-:W-:Y:S05]  /*6e70*/  @!P0 BRA `(.L_x_6945) ;  /* 0x0000000000048947 */ /* 0x000fea0003800000 */
[----:B------:R-:W-:Y:S01]  /*6e80*/  BPT.TRAP 0x1 ;  /* 0x000000040000795c */ /* 0x000fe20000300000 */
.L_x_6945:
[----:B-1----:R-:W-:Y:S05]  /*6e90*/  @P2 BRA `(.L_x_6943) ;  /* 0x0000000000082947 */ /* 0x002fea0003800000 */
[----:B------:R-:W1:Y:S02]  /*6ea0*/  SYNCS.PHASECHK.TRANS64.TRYWAIT P2, [UR8+0x28830], R12 ;  /* 0x0288300cff0075a7 */ /* 0x000e640008040148 */
[----:B-1----:R-:W-:Y:S05]  /*6eb0*/  @!P2 BRA `(.L_x_6946) ;  /* 0x0000014c00f8a947 */ /* 0x002fea0003800000 */
.L_x_6943:
        /* <DEDUP_REMOVED lines=12> */
[----:B------:R-:W-:-:S06]  /*6f80*/  WARPGROUP.ARRIVE ;  /* 0x00000000000079c5 */ /* 0x000fcc0000000000 */
[----:B------:R-:W-:Y:S03]  /*6f90*/  QGMMA.64x192x32.F32.E4M3.E4M3 R24, gdesc[UR8], RZ, !UPT, gsb0 ;  /* 0x02e00000081879f3 */ /* 0x000fe6000c0008ff */
[----:B------:R-:W-:Y:S02]  /*6fa0*/  WARPGROUP.DEPBAR.LE gsb0, 0x0 ;  /* 0x00008000000079c5 */ /* 0x000fe40000010000 */
[----:B------:R-:W-:-:S15]  /*6fb0*/  WARPGROUP.ARRIVE ;  /* 0x00000000000079c5 */ /* 0x000fde0000000000 */
        /* <DEDUP_REMOVED lines=8> */
[----:B0-----:R-:W-:Y:S05]  /*7040*/  @P3 BRA `(.L_x_6947) ;  /* 0x00000000002c3947 */ /* 0x001fea0003800000 */
[----:B------:R-:W-:Y:S05]  /*7050*/  @!P0 BRA `(.L_x_6948) ;  /* 0x0000000000048947 */ /* 0x000fea0003800000 */
[----:B------:R-:W-:Y:S01]  /*7060*/  BPT.TRAP 0x1 ;  /* 0x000000040000795c */ /* 0x000fe20000300000 */
.L_x_6948:
[----:B------:R-:W-:Y:S01]  /*7070*/  ULEA UR8, UR25, UR44, 0x3 ;  /* 0x0000002c19087291 */ /* 0x000fe2000f8e183f */
[----:B------:R-:W-:-:S05]  /*7080*/  IMAD.U32 R12, RZ, RZ, UR26 ;  /* 0x0000001aff0c7e24 */ /* 0x000fca000f8e00ff */
[----:B------:R-:W-:-:S04]  /*7090*/  SHF.L.U32 R12, R12, 0x1f, RZ ;  /* 0x0000001f0c0c7819 */ /* 0x000fc800000006ff */
[----:B------:R0:W1:Y:S01]  /*70a0*/  SYNCS.PHASECHK.TRANS64.TRYWAIT P2, [UR8+0x28850], R12 ;  /* 0x0288500cff0075a7 */ /* 0x0000620008040148 */
[----:B------:R-:W-:Y:S05]  /*70b0*/  @!P0 BRA `(.L_x_6949) ;  /* 0x0000000000048947 */ /* 0x000fea0003800000 */
[----:B------:R-:W-:Y:S01]  /*70c0*/  BPT.TRAP 0x1 ;  /* 0x000000040000795c */ /* 0x000fe20000300000 */
.L_x_6949:
[----:B-1----:R-:W-:Y:S05]  /*70d0*/  @P2 BRA `(.L_x_6947) ;  /* 0x0000000000082947 */ /* 0x002fea0003800000 */
[----:B------:R-:W1:Y:S02]  /*70e0*/  SYNCS.PHASECHK.TRANS64.TRYWAIT P2, [UR8+0x28850], R12 ;  /* 0x0288500cff0075a7 */ /* 0x000e640008040148 */
[----:B-1----:R-:W-:Y:S05]  /*70f0*/  @!P2 BRA `(.L_x_6950) ;  /* 0x0000014c0080a947 */ /* 0x002fea0003800000 */
.L_x_6947:
        /* <DEDUP_REMOVED lines=16> */
[----:B------:R-:W-:Y:S01]  /*7200*/  UIMAD UR8, UR25, 0x600, UR8 ;  /* 0x00000600190878a4 */ /* 0x000fe2000f8e0208 */
[C---:B------:R-:W-:Y:S01]  /*7210*/  FMUL.FTZ R26, R0.reuse, R34 ;  /* 0x00000022001a7220 */ /* 0x040fe20000410000 */
[C---:B------:R-:W-:Y:S01]  /*7220*/  FMUL.FTZ R35, R0.reuse, R43 ;  /* 0x0000002b00237220 */ /* 0x040fe20000410000 */
[C---:B------:R-:W-:Y:S01]  /*7230*/  FMUL.FTZ R39, R0.reuse, R45 ;  /* 0x0000002d00277220 */ /* 0x040fe20000410000 */
[C---:B01----:R-:W-:Y:S01]  /*7240*/  FMUL.FTZ R12, R0.reuse, R24 ;  /* 0x00000018000c7220 */ /* 0x043fe20000410000 */
[C---:B------:R-:W-:Y:S01]  /*7250*/  FMUL.FTZ R13, R0.reuse, R25 ;  /* 0x00000019000d7220 */ /* 0x040fe20000410000 */
[C---:B------:R-:W-:Y:S01]  /*7260*/  FMUL.FTZ R21, R0.reuse, R29 ;  /* 0x0000001d00157220 */ /* 0x040fe20000410000 */
[----:B------:R-:W-:Y:S01]  /*7270*/  UMOV UR10, UR8 ;  /* 0x00000008000a7c82 */ /* 0x000fe20008000000 */
[C---:B------:R-:W-:Y:S01]  /*7280*/  FMUL.FTZ R34, R0.reuse, R42 ;  /* 0x0000002a00227220 */ /* 0x040fe20000410000 */
[----:B------:R-:W-:Y:S01]  /*7290*/  QGMMA.64x128x32.F32.E4M3.E4M3 R120, R204, gdesc[UR8], R120, gsb0 ;  /* 0x01e00008cc787df3 */ /* 0x000fe20008000878 */
[----:B------:R-:W-:Y:S01]  /*72a0*/  UIADD3 UR10, UR8, 0x2, URZ ;  /* 0x00000002080a7890 */ /* 0x000fe2000fffe03f */
[----:B------:R-:W-:Y:S01]  /*72b0*/  FMUL.FTZ R43, R0, R51 ;  /* 0x00000033002b7220 */ /* 0x000fe20000410000 */
[----:B------:R-:W-:Y:S01]  /*72c0*/  UMOV UR11, 0x80000020 ;  /* 0x80000020000b7882 */ /* 0x000fe20000000000 */
[----:B------:R-:W-:-:S02]  /*72d0*/  IMAD.U32 R45, RZ, RZ, UR24 ;  /* 0x00000018ff2d7e24 */ /* 0x000fc4000f8e00ff */
        /* <DEDUP_REMOVED lines=28> */
[----:B------:R-:W-:Y:S01]  /*74a0*/  @!P1 LEA R45, R45, UR44, 0x3 ;  /* 0x0000002c2d2d9c11 */ /* 0x000fe2000f8e18ff */
        /* <DEDUP_REMOVED lines=25> */
[----:B------:R-:W-:Y:S02]  /*7640*/  @!P1 VIADD R45, R45, 0x28840 ;  /* 0x000288402d2d9836 */ /* 0x000fe40000000000 */
[C---:B------:R-:W-:Y:S01]  /*7650*/  FMUL.FTZ R76, R0.reuse, R80 ;  /* 0x00000050004c7220 */ /* 0x040fe20000410000 */
[C---:B------:R-:W-:Y:S01]  /*7660*/  FMUL.FTZ R77, R0.reuse, R81 ;  /* 0x00000051004d7220 */ /* 0x040fe20000410000 */
[C---:B------:R-:W-:Y:S01]  /*7670*/  FMUL.FTZ R87, R0.reuse, R99 ;  /* 0x0000006300577220 */ /* 0x040fe20000410000 */
[C---:B------:R-:W-:Y:S01]  /*7680*/  FMUL.FTZ R104, R0.reuse, R112 ;  /* 0x0000007000687220 */ /* 0x040fe20000410000 */
[C---:B------:R-:W-:Y:S01]  /*7690*/  FMUL.FTZ R80, R0.reuse, R84 ;  /* 0x0000005400507220 */ /* 0x040fe20000410000 */
[C---:B------:R-:W-:Y:S01]  /*76a0*/  FMUL.FTZ R81, R0.reuse, R85 ;  /* 0x0000005500517220 */ /* 0x040fe20000410000 */
[----:B------:R-:W-:Y:S01]  /*76b0*/  FMUL.FTZ R99, R0, R100 ;  /* 0x0000006400637220 */ /* 0x000fe20000410000 */
[----:B------:R-:W-:-:S02]  /*76c0*/  VIADD R112, R106, 0x1 ;  /* 0x000000016a707836 */ /* 0x000fc40000000000 */
[C---:B------:R-:W-:Y:S01]  /*76d0*/  FMUL.FTZ R84, R0.reuse, R94 ;  /* 0x0000005e00547220 */ /* 0x040fe20000410000 */
[C---:B------:R-:W-:Y:S01]  /*76e0*/  FMUL.FTZ R85, R0.reuse, R95 ;  /* 0x0000005f00557220 */ /* 0x040fe20000410000 */
[C---:B------:R-:W-:Y:S01]  /*76f0*/  FMUL.FTZ R100, R0.reuse, R105 ;  /* 0x0000006900647220 */ /* 0x040fe20000410000 */
[C---:B------:R-:W-:Y:S01]  /*7700*/  FMUL.FTZ R105, R0.reuse, R109 ;  /* 0x0000006d00697220 */ /* 0x040fe20000410000 */
[C---:B------:R-:W-:Y:S01]  /*7710*/  FMUL.FTZ R94, R0.reuse, R114 ;  /* 0x00000072005e7220 */ /* 0x040fe20000410000 */
[----:B------:R-:W-:Y:S01]  /*7720*/  FMUL.FTZ R95, R0, R115 ;  /* 0x00000073005f7220 */ /* 0x000fe20000410000 */
[----:B------:R-:W-:Y:S01]  /*7730*/  @!P1 PRMT R45, RZ, 0x654, R45 ;  /* 0x00000654ff2d9816 */ /* 0x000fe2000000002d */
[----:B------:R-:W-:Y:S01]  /*7740*/  IMAD R114, R9, -0x2, R112 ;  /* 0xfffffffe09727824 */ /* 0x000fe200078e0270 */
[----:B------:R-:W0:Y:S03]  /*7750*/  MUFU.TANH R12, R12 ;  /* 0x0000000c000c7308 */ /* 0x000e260000002400 */
[----:B------:R-:W-:-:S05]  /*7760*/  VIADD R109, R114, 0xffffffff ;  /* 0xffffffff726d7836 */ /* 0x000fca0000000000 */
[----:B------:R-:W1:Y:S08]  /*7770*/  MUFU.TANH R13, R13 ;  /* 0x0000000d000d7308 */ /* 0x000e700000002400 */
[----:B------:R-:W2:Y:S08]  /*7780*/  MUFU.TANH R14, R14 ;  /* 0x0000000e000e7308 */ /* 0x000eb00000002400 */
[----:B------:R-:W3:Y:S08]  /*7790*/  MUFU.TANH R15, R15 ;  /* 0x0000000f000f7308 */ /* 0x000ef00000002400 */
[----:B------:R-:W4:Y:S08]  /*77a0*/  MUFU.TANH R20, R20 ;  /* 0x0000001400147308 */ /* 0x000f300000002400 */
[----:B------:R-:W0:Y:S08]  /*77b0*/  MUFU.TANH R21, R21 ;  /* 0x0000001500157308 */ /* 0x000e300000002400 */
[----:B------:R-:W0:Y:S08]  /*77c0*/  MUFU.TANH R22, R22 ;  /* 0x0000001600167308 */ /* 0x000e300000002400 */
[----:B------:R-:W0:Y:S08]  /*77d0*/  MUFU.TANH R23, R23 ;  /* 0x0000001700177308 */ /* 0x000e300000002400 */
[----:B------:R-:W0:Y:S01]  /*77e0*/  MUFU.TANH R24, R24 ;  /* 0x0000001800187308 */ /* 0x000e220000002400 */
[----:B------:R-:W-:-:S02]  /*77f0*/  WARPGROUP.DEPBAR.LE gsb0, 0x0 ;  /* 0x00008000000079c5 */ /* 0x000fc40000010000 */
[----:B------:R-:W-:-:S05]  /*7800*/  WARPGROUP.ARRIVE ;  /* 0x00000000000079c5 */ /* 0x000fca0000000000 */
[----:B------:R-:W0:Y:S01]  /*7810*/  MUFU.TANH R25, R25 ;  /* 0x0000001900197308 */ /* 0x000e220000002400 */
[----:B------:R-:W-:Y:S01]  /*7820*/  QGMMA.64x128x32.F32.E4M3.E4M3 R120, R200, gdesc[UR8], R120, gsb0 ;  /* 0x01e00008c8787df3 */ /* 0x000fe20008000878 */
        /* <DEDUP_REMOVED lines=71> */
[----:B------:R-:W-:Y:S01]  /*7ca0*/  FMUL.FTZ R97, R0, R119 ;  /* 0x0000007700617220 */ /* 0x000fe20000410000 */
[----:B------:R-:W0:Y:S01]  /*7cb0*/  MUFU.TANH R82, R82 ;  /* 0x0000005200527308 */ /* 0x000e220000002400 */
[----:B------:R-:W-:Y:S01]  /*7cc0*/  QGMMA.64x128x32.F32.E4M3.E4M3 R120, R188, gdesc[UR8], R120, gsb0 ;  /* 0x01e00008bc787df3 */ /* 0x000fe20008000878 */
[----:B------:R-:W-:Y:S01]  /*7cd0*/  UIADD3 UR10, UR8, 0x402, URZ ;  /* 0x00000402080a7890 */ /* 0x000fe2000fffe03f */
[----:B------:R-:W-:Y:S02]  /*7ce0*/  UMOV UR11, 0x80000020 ;  /* 0x80000020000b7882 */ /* 0x000fe40000000000 */
[----:B------:R-:W-:-:S02]  /*7cf0*/  @UP0 ULDC UR8, c[0x0][0x44c] ;  /* 0x0001130000080ab9 */ /* 0x000fc40000000800 */
[----:B------:R-:W-:Y:S01]  /*7d00*/  @P2 IMAD.HI.U32 R44, R8, UR8, RZ ;  /* 0x00000008082c2c27 */ /* 0x000fe2000f8e00ff */
[----:B------:R-:W-:Y:S01]  /*7d10*/  @UP0 ULDC UR8, c[0x0][0x450] ;  /* 0x0001140000080ab9 */ /* 0x000fe20000000800 */
[----:B------:R-:W-:Y:S01]  /*7d20*/  PLOP3.LUT P2, PT, PT, PT, UP1, 0x40, 0x0 ;  /* 0x000000000000781c */ /* 0x000fe20003f4e818 */
        /* <DEDUP_REMOVED lines=21> */
[----:B------:R-:W-:Y:S01]  /*7e80*/  IMAD.MOV.U32 R110, RZ, RZ, R8 ;  /* 0x000000ffff6e7224 */ /* 0x000fe200078e0008 */
[----:B------:R-:W-:Y:S01]  /*7e90*/  @P3 SHF.R.U32.HI R110, RZ, UR8, R44 ;  /* 0x00000008ff6e3c19 */ /* 0x000fe2000801162c */
[C---:B------:R-:W-:Y:S01]  /*7ea0*/  FMUL.FTZ R189, R0.reuse, R88 ;  /* 0x0000005800bd7220 */ /* 0x040fe20000410000 */
[----:B------:R-:W-:Y:S01]  /*7eb0*/  QGMMA.64x128x32.F32.E4M3.E4M3 R120, R184, gdesc[UR8], R120, gsb0 ;  /* 0x01e00008b8787df3 */ /* 0x000fe20008000878 */
[C---:B------:R-:W-:Y:S01]  /*7ec0*/  FMUL.FTZ R188, R0.reuse, R89 ;  /* 0x0000005900bc7220 */ /* 0x040fe20000410000 */
[C---:B------:R-:W-:Y:S01]  /*7ed0*/  FMUL.FTZ R88, R0.reuse, R102 ;  /* 0x0000006600587220 */ /* 0x040fe20000410000 */
[----:B------:R-:W5:Y:S01]  /*7ee0*/  SHFL.IDX PT, R116, R110, RZ, 0x1c1f ;  /* 0x001c1fff6e747589 */ /* 0x000f6200000e0000 */
[C---:B------:R-:W-:Y:S01]  /*7ef0*/  FMUL.FTZ R190, R0.reuse, R93 ;  /* 0x0000005d00be7220 */ /* 0x040fe20000410000 */
[C---:B------:R-:W-:Y:S01]  /*7f00*/  FMUL.FTZ R89, R0.reuse, R103 ;  /* 0x0000006700597220 */ /* 0x040fe20000410000 */
[----:B------:R-:W-:Y:S01]  /*7f10*/  FMUL.FTZ R102, R0, R108 ;  /* 0x0000006c00667220 */ /* 0x000fe20000410000 */
[----:B------:R-:W-:Y:S01]  /*7f20*/  IADD3 R44, -R18, 0xb, RZ ;  /* 0x0000000b122c7810 */ /* 0x000fe20007ffe1ff */
        /* <DEDUP_REMOVED lines=19> */
[----:B------:R1:W-:Y:S02]  /*8060*/  @!P1 SYNCS.ARRIVE.TRANS64.RED.A1T0 RZ, [R45+URZ], RZ ;  /* 0x000000ff2dff99a7 */ /* 0x0003e4000810043f */
[----:B-1----:R-:W-:-:S04]  /*8070*/  IMAD R45, R17, UR32, R114 ;  /* 0x00000020112d7c24 */ /* 0x002fc8000f8e0272 */
[----:B------:R-:W-:-:S04]  /*8080*/  VIADD R45, R45, -UR28 ;  /* 0x8000001c2d2d7c36 */ /* 0x000fc80008000000 */
[C---:B------:R-:W-:Y:S02]  /*8090*/  VIADD R112, R45.reuse, UR30 ;  /* 0x0000001e2d707c36 */ /* 0x040fe40008000000 */
[----:B------:R-:W-:Y:S02]  /*80a0*/  VIADD R111, R45, UR7 ;  /* 0x000000072d6f7c36 */ /* 0x000fe40008000000 */
[--C-:B-----5:R-:W-:Y:S02]  /*80b0*/  IMAD.IADD R113, R112, 0x1, R116.reuse ;  /* 0x0000000170717824 */ /* 0x120fe400078e0274 */
[----:B------:R-:W-:Y:S01]  /*80c0*/  IMAD.IADD R114, R111, 0x1, R116 ;  /* 0x000000016f727824 */ /* 0x000fe200078e0274 */
[----:B0-234-:R-:W-:Y:S06]  /*80d0*/  @P2 BRA `(.L_x_6951) ;  /* 0x0000000000582947 */ /* 0x01dfec0003800000 */
        /* <DEDUP_REMOVED lines=13> */
.L_x_6953:
[----:B------:R-:W-:-:S05]  /*81b0*/  IMAD.U32 R116, RZ, RZ, UR31 ;  /* 0x0000001fff747e24 */ /* 0x000fca000f8e00ff */
[----:B------:R-:W-:-:S13]  /*81c0*/  ISETP.NE.AND P2, PT, R116, 0x1, PT ;  /* 0x000000017400780c */ /* 0x000fda0003f45270 */
[----:B------:R-:W0:Y:S02]  /*81d0*/  @P2 LDC.64 R44, c[0x0][0x9e8] ;  /* 0x00027a00ff2c2b82 */ /* 0x000e240000000a00 */
[----:B0-----:R-:W-:-:S05]  /*81e0*/  @P2 IMAD.HI.U32 R44, R115, R44, RZ ;  /* 0x0000002c732c2227 */ /* 0x001fca00078e00ff */
[----:B------:R-:W-:-:S07]  /*81f0*/  @P2 SHF.R.U32.HI R115, RZ, R45, R44 ;  /* 0x0000002dff732219 */ /* 0x000fce000001162c */
.L_x_6954:
[----:B------:R-:W-:Y:S05]  /*8200*/  BSYNC B0 ;  /* 0x0000000000007941 */ /* 0x000fea0003800000 */
.L_x_6952:
[----:B------:R-:W-:-:S05]  /*8210*/  IMAD R115, R115, R116, R109 ;  /* 0x0000007473737224 */ /* 0x000fca00078e026d */
[----:B------:R-:W-:Y:S02]  /*8220*/  VIADDMNMX R113, R115, R116, R113, PT ;  /* 0x0000007473717246 */ /* 0x000fe40003800171 */
[----:B------:R-:W-:-:S07]  /*8230*/  VIMNMX R114, R114, R115, !PT ;  /* 0x0000007372727248 */ /* 0x000fce0007fe0100 */
.L_x_6951:
[C---:B------:R-:W-:Y:S02]  /*8240*/  ISETP.GE.AND P4, PT, R106.reuse, 0x9, PT ;  /* 0x000000096a00780c */ /* 0x040fe40003f86270 */
[C---:B------:R-:W-:Y:S02]  /*8250*/  ISETP.GE.AND P2, PT, R106.reuse, 0x2, PT ;  /* 0x000000026a00780c */ /* 0x040fe40003f46270 */
[----:B------:R-:W-:Y:S02]  /*8260*/  ISETP.GE.AND P5, PT, R106, 0xa, PT ;  /* 0x0000000a6a00780c */ /* 0x000fe40003fa6270 */
[----:B------:R-:W-:Y:S02]  /*8270*/  ISETP.GT.AND P3, PT, R114, 0x1, !P2 ;  /* 0x000000017200780c */ /* 0x000fe40005764270 */
[----:B------:R-:W-:Y:S02]  /*8280*/  LOP3.LUT R16, R16, 0xfffffffd, RZ, 0xc0, !PT ;  /* 0xfffffffd10107812 */ /* 0x000fe400078ec0ff */
[----:B------:R-:W-:-:S02]  /*8290*/  ISETP.LT.OR P3, PT, R113, 0x2, P3 ;  /* 0x000000027100780c */ /* 0x000fc40001f61670 */
[----:B------:R-:W-:Y:S02]  /*82a0*/  LOP3.LUT R2, R2, 0xfffffbff, RZ, 0xc0, !PT ;  /* 0xfffffbff02027812 */ /* 0x000fe400078ec0ff */
[----:B------:R-:W-:Y:S02]  /*82b0*/  @P4 LOP3.LUT R16, R16, 0x2, RZ, 0xfc, !PT ;  /* 0x0000000210104812 */ /* 0x000fe400078efcff */
[----:B------:R-:W-:Y:S02]  /*82c0*/  ISETP.GT.AND P4, PT, R114, 0x8, !P4 ;  /* 0x000000087200780c */ /* 0x000fe40006784270 */
[----:B------:R-:W-:Y:S02]  /*82d0*/  FSEL R44, R13, -INF , !P3 ;  /* 0xff8000000d2c7808 */ /* 0x000fe40005800000 */
[----:B------:R-:W-:Y:S02]  /*82e0*/  LOP3.LUT R16, R16, 0xfffffffb, RZ, 0xc0, !PT ;  /* 0xfffffffb10107812 */ /* 0x000fe400078ec0ff */
[----:B------:R-:W-:-:S02]  /*82f0*/  ISETP.GT.AND P3, PT, R114, 0x9, !P5 ;  /* 0x000000097200780c */ /* 0x000fc40006f64270 */
[C---:B------:R-:W-:Y:S02]  /*8300*/  ISETP.LT.OR P4, PT, R113.reuse, 0x9, P4 ;  /* 0x000000097100780c */ /* 0x040fe40002781670 */
[----:B------:R-:W-:Y:S02]  /*8310*/  @P5 LOP3.LUT R16, R16, 0x4, RZ, 0xfc, !PT ;  /* 0x0000000410105812 */ /* 0x000fe400078efcff */
[----:B------:R-:W-:Y:S02]  /*8320*/  ISETP.LT.OR P3, PT, R113, 0xa, P3 ;  /* 0x0000000a7100780c */ /* 0x000fe40001f61670 */
[----:B------:R-:W-:Y:S02]  /*8330*/  FSEL R20, R20, -INF , !P4 ;  /* 0xff80000014147808 */ /* 0x000fe40006000000 */
[C---:B------:R-:W-:Y:S02]  /*8340*/  ISETP.GE.AND P5, PT, R106.reuse, 0x11, PT ;  /* 0x000000116a00780c */ /* 0x040fe40003fa6270 */
[----:B------:R-:W-:-:S02]  /*8350*/  ISETP.GE.AND P4, PT, R106, 0x12, PT ;  /* 0x000000126a00780c */ /* 0x000fc40003f86270 */
[----:B------:R-:W-:Y:S02]  /*8360*/  FSEL R21, R21, -INF , !P3 ;  /* 0xff80000015157808 */ /* 0x000fe40005800000 */
[----:B------:R-:W-:Y:S02]  /*8370*/  ISETP.GT.AND P3, PT, R114, 0x10, !P5 ;  /* 0x000000107200780c */ /* 0x000fe40006f64270 */
[----:B------:R-:W-:Y:S02]  /*8380*/  LOP3.LUT R16, R16, 0xfffffff7, RZ, 0xc0, !PT ;  /* 0xfffffff710107812 */ /* 0x000fe400078ec0ff */
[----:B------:R-:W-:-:S03]  /*8390*/  ISETP.LT.OR P3, PT, R113, 0x11, P3 ;  /* 0x000000117100780c */ /* 0x000fc60001f61670 */
[----:B------:R-:W-:Y:S02]  /*83a0*/  @P5 LOP3.LUT R16, R16, 0x8, RZ, 0xfc, !PT ;  /* 0x0000000810105812 */ /* 0x000fe400078efcff */
[----:B------:R-:W-:Y:S02]  /*83b0*/  FSEL R24, R24, -INF , !P3 ;  /* 0xff80000018187808 */ /* 0x000fe40005800000 */
[----:B------:R-:W-:Y:S02]  /*83c0*/  @P4 LOP3.LUT R2, R2, 0x400, RZ, 0xfc, !PT ;  /* 0x0000040002024812 */ /* 0x000fe400078efcff */
[----:B------:R-:W-:Y:S02]  /*83d0*/  ISETP.GT.AND P3, PT, R114, 0x11, !P4 ;  /* 0x000000117200780c */ /* 0x000fe40006764270 */
[----:B------:R-:W-:Y:S02]  /*83e0*/  ISETP.GE.AND P4, PT, R106, 0x19, PT ;  /* 0x000000196a00780c */ /* 0x000fe40003f86270 */
[----:B------:R-:W-:-:S02]  /*83f0*/  ISETP.LT.OR P3, PT, R113, 0x12, P3 ;  /* 0x000000127100780c */ /* 0x000fc40001f61670 */
[----:B------:R-:W-:Y:S02]  /*8400*/  LOP3.LUT R2, R2, 0xfffffdff, RZ, 0xc0, !PT ;  /* 0xfffffdff02027812 */ /* 0x000fe400078ec0ff */
[----:B------:R-:W-:Y:S02]  /*8410*/  FSEL R25, R25, -INF , !P3 ;  /* 0xff80000019197808 */ /* 0x000fe40005800000 */
[----:B------:R-:W-:Y:S02]  /*8420*/  ISETP.GT.AND P3, PT, R114, 0x18, !P4 ;  /* 0x000000187200780c */ /* 0x000fe40006764270 */
[----:B------:R-:W-:Y:S02]  /*8430*/  LOP3.LUT R16, R16, 0x7fffffff, RZ, 0xc0, !PT ;  /* 0x7fffffff10107812 */ /* 0x000fe400078ec0ff */
[----:B------:R-:W-:Y:S02]  /*8440*/  ISETP.LT.OR P3, PT, R113, 0x19, P3 ;  /* 0x000000197100780c */ /* 0x000fe40001f61670 */
[----:B------:R-:W-:-:S02]  /*8450*/  @P4 LOP3.LUT R2, R2, 0x200, RZ, 0xfc, !PT ;  /* 0x0000020002024812 */ /* 0x000fc400078efcff */
[----:B------:R-:W-:Y:S02]  /*8460*/  ISETP.GE.AND P4, PT, R106, 0x1a, PT ;  /* 0x0000001a6a00780c */ /* 0x000fe40003f86270 */
[----:B------:R-:W-:Y:S02]  /*8470*/  LOP3.LUT R2, R2, 0xfffffeff, RZ, 0xc0, !PT ;  /* 0xfffffeff02027812 */ /* 0x000fe400078ec0ff */
[----:B------:R-:W-:Y:S02]  /*8480*/  FSEL R28, R28, -INF , !P3 ;  /* 0xff8000001c1c7808 */ /* 0x000fe40005800000 */
[----:B------:R-:W-:-:S04]  /*8490*/  ISETP.GT.AND P3, PT, R114, 0x19, !P4 ;  /* 0x000000197200780c */ /* 0x000fc80006764270 */
[----:B------:R-:W-:-:S03]  /*84a0*/  ISETP.LT.OR P3, PT, R113, 0x1a, P3 ;  /* 0x0000001a7100780c */ /* 0x000fc60001f61670 */
[----:B------:R-:W-:Y:S02]  /*84b0*/  @P4 LOP3.LUT R2, R2, 0x100, RZ, 0xfc, !PT ;  /* 0x0000010002024812 */ /* 0x000fe400078efcff */
        /* <DEDUP_REMOVED lines=49> */
[----:B------:R-:W-:Y:S02]  /*87d0*/  FSEL R49, R49, -INF , !P3 ;  /* 0xff80000031317808 */ /* 0x000fe40005800000 */
[----:B------:R-:W-:Y:S02]  /*87e0*/  ISETP.GT.AND P3, PT, R114, 0x40, !P4 ;  /* 0x000000407200780c */ /* 0x000fe40006764270 */
[----:B------:R-:W-:Y:S02]  /*87f0*/  LOP3.LUT R2, R2, 0xfffff7ff, RZ, 0xc0, !PT ;  /* 0xfffff7ff02027812 */ /* 0x000fe400078ec0ff */
[----:B------:R-:W-:-:S04]  /*8800*/  ISETP.LT.OR P3, PT, R113, 0x41, P3 ;  /* 0x000000417100780c */ /* 0x000fc80001f61670 */
[----:B------:R-:W-:Y:S02]  /*8810*/  FSEL R52, R52, -INF , !P3 ;  /* 0xff80000034347808 */ /* 0x000fe40005800000 */
[----:B------:R-:W-:Y:S02]  /*8820*/  @P4 LOP3.LUT R16, R16, 0x80000000, RZ, 0xfc, !PT ;  /* 0x8000000010104812 */ /* 0x000fe400078efcff */
[----:B------:R-:W-:Y:S02]  /*8830*/  ISETP.GE.AND P4, PT, R106, 0x42, PT ;  /* 0x000000426a00780c */ /* 0x000fe40003f86270 */
[----:B------:R-:W-:Y:S02]  /*8840*/  LOP3.LUT R16, R16, 0xbfffffff, RZ, 0xc0, !PT ;  /* 0xbfffffff10107812 */ /* 0x000fe400078ec0ff */
[----:B------:R-:W-:-:S04]  /*8850*/  ISETP.GT.AND P3, PT, R114, 0x41, !P4 ;  /* 0x000000417200780c */ /* 0x000fc80006764270 */
        /* <DEDUP_REMOVED lines=158> */
[----:B------:R-:W-:Y:S02]  /*9240*/  ISETP.GE.AND P3, PT, R106, 0xb1, PT ;  /* 0x000000b16a00780c */ /* 0x000fe40003f66270 */
[----:B------:R-:W-:Y:S02]  /*9250*/  @P4 LOP3.LUT R16, R16, 0x10, RZ, 0xfc, !PT ;  /* 0x0000001010104812 */ /* 0x000fe400078efcff */
[----:B------:R-:W-:Y:S02]  /*9260*/  ISETP.GT.AND P4, PT, R114, 0xb0, !P3 ;  /* 0x000000b07200780c */ /* 0x000fe40005f84270 */
[----:B------:R-:W-:Y:S02]  /*9270*/  LOP3.LUT R16, R16, 0xfffffffe, RZ, 0xc0, !PT ;  /* 0xfffffffe10107812 */ /* 0x000fe400078ec0ff */
        /* <DEDUP_REMOVED lines=10> */
[----:B------:R-:W-:-:S13]  /*9320*/  ISETP.GE.AND P6, PT, R106, 0x1, PT ;  /* 0x000000016a00780c */ /* 0x000fda0003fc6270 */
[----:B------:R-:W-:Y:S02]  /*9330*/  @P6 LOP3.LUT R16, R16, 0x1, RZ, 0xfc, !PT ;  /* 0x0000000110106812 */ /* 0x000fe400078efcff */
[----:B------:R-:W-:-:S04]  /*9340*/  ISETP.GT.AND P6, PT, R114, RZ, !P6 ;  /* 0x000000ff7200720c */ /* 0x000fc800077c4270 */
[----:B------:R-:W-:-:S04]  /*9350*/  ISETP.LT.OR P6, PT, R113, 0x1, P6 ;  /* 0x000000017100780c */ /* 0x000fc800037c1670 */
[----:B------:R-:W-:Y:S02]  /*9360*/  FSEL R115, R12, -INF , !P6 ;  /* 0xff8000000c737808 */ /* 0x000fe40007000000 */
[----:B------:R-:W-:Y:S01]  /*9370*/  ISETP.GE.AND P6, PT, R106, 0xba, PT ;  /* 0x000000ba6a00780c */ /* 0x000fe20003fc6270 */
[----:B------:R-:W0:-:S12]  /*9380*/  SHFL.IDX PT, R12, R110, 0x1, 0x1c1f ;  /* 0x003c1f006e0c7f89 */ /* 0x000e1800000e0000 */
[----:B------:R-:W-:Y:S02]  /*9390*/  @P6 LOP3.LUT R2, R2, 0x800, RZ, 0xfc, !PT ;  /* 0x0000080002026812 */ /* 0x000fe400078efcff */
[----:B------:R-:W-:-:S04]  /*93a0*/  ISETP.GT.AND P6, PT, R114, 0xb9, !P6 ;  /* 0x000000b97200780c */ /* 0x000fc800077c4270 */
[----:B------:R-:W-:-:S04]  /*93b0*/  ISETP.LT.OR P6, PT, R113, 0xba, P6 ;  /* 0x000000ba7100780c */ /* 0x000fc800037c1670 */
[----:B------:R-:W-:Y:S02]  /*93c0*/  FSEL R108, R108, -INF , !P6 ;  /* 0xff8000006c6c7808 */ /* 0x000fe40007000000 */
[----:B------:R-:W-:Y:S01]  /*93d0*/  PLOP3.LUT P6, PT, PT, PT, UP1, 0x40, 0x0 ;  /* 0x000000000000781c */ /* 0x000fe20003fce818 */
[--C-:B0-----:R-:W-:Y:S02]  /*93e0*/  IMAD.IADD R107, R112, 0x1, R12.reuse ;  /* 0x00000001706b7824 */ /* 0x101fe400078e020c */
[----:B------:R-:W-:-:S10]  /*93f0*/  IMAD.IADD R106, R111, 0x1, R12 ;  /* 0x000000016f6a7824 */ /* 0x000fd400078e020c */
[----:B------:R-:W-:Y:S05]  /*9400*/  @P6 BRA `(.L_x_6955) ;  /* 0x0000000000586947 */ /* 0x000fea0003800000 */
        /* <DEDUP_REMOVED lines=13> */
.L_x_6957:
[----:B------:R-:W-:-:S05]  /*94e0*/  IMAD.U32 R112, RZ, RZ, UR31 ;  /* 0x0000001fff707e24 */ /* 0x000fca000f8e00ff */
[----:B------:R-:W-:-:S13]  /*94f0*/  ISETP.NE.AND P6, PT, R112, 0x1, PT ;  /* 0x000000017000780c */ /* 0x000fda0003fc5270 */
[----:B------:R-:W0:Y:S02]  /*9500*/  @P6 LDC.64 R12, c[0x0][0x9e8] ;  /* 0x00027a00ff0c6b82 */ /* 0x000e240000000a00 */
[----:B0-----:R-:W-:-:S05]  /*9510*/  @P6 IMAD.HI.U32 R12, R110, R12, RZ ;  /* 0x0000000c6e0c6227 */ /* 0x001fca00078e00ff */
[----:B------:R-:W-:-:S07]  /*9520*/  @P6 SHF.R.U32.HI R110, RZ, R13, R12 ;  /* 0x0000000dff6e6219 */ /* 0x000fce000001160c */
.L_x_6958:
[----:B------:R-:W-:Y:S05]  /*9530*/  BSYNC B0 ;  /* 0x0000000000007941 */ /* 0x000fea0003800000 */
.L_x_6956:
[----:B------:R-:W-:-:S05]  /*9540*/  IMAD R109, R110, R112, R109 ;  /* 0x000000706e6d7224 */ /* 0x000fca00078e026d */
[----:B------:R-:W-:Y:S02]  /*9550*/  VIADDMNMX R107, R109, R112, R107, PT ;  /* 0x000000706d6b7246 */ /* 0x000fe4000380016b */
[----:B------:R-:W-:-:S07]  /*9560*/  VIMNMX R106, R106, R109, !PT ;  /* 0x0000006d6a6a7248 */ /* 0x000fce0007fe0100 */
.L_x_6955:
[----:B------:R-:W-:Y:S01]  /*9570*/  ISETP.GT.AND P2, PT, R106, 0x1, !P2 ;  /* 0x000000016a00780c */ /* 0x000fe20005744270 */
[----:B------:R-:W-:Y:S01]  /*9580*/  UMOV UR8, UR29 ;  /* 0x0000001d00087c82 */ /* 0x000fe20008000000 */
[----:B------:R-:W-:Y:S01]  /*9590*/  LOP3.LUT P6, RZ, R2, 0x20, RZ, 0xc0, !PT ;  /* 0x0000002002ff7812 */ /* 0x000fe200078cc0ff */
[----:B------:R-:W-:Y:S01]  /*95a0*/  IMAD.U32 R111, RZ, RZ, UR8 ;  /* 0x00000008ff6f7e24 */ /* 0x000fe2000f8e00ff */
[----:B------:R-:W-:Y:S02]  /*95b0*/  ISETP.LT.OR P2, PT, R107, 0x2, P2 ;  /* 0x000000026b00780c */ /* 0x000fe40001741670 */
[----:B------:R-:W-:Y:S02]  /*95c0*/  FMNMX.FTZ R13, R115, R10, !PT ;  /* 0x0000000a730d7209 */ /* 0x000fe40007810000 */
[----:B------:R-:W-:Y:S02]  /*95d0*/  FSEL R15, R15, -INF , !P2 ;  /* 0xff8000000f0f7808 */ /* 0x000fe40005000000 */
[----:B------:R-:W-:-:S02]  /*95e0*/  LOP3.LUT P2, RZ, R16, 0x2, RZ, 0xc0, !PT ;  /* 0x0000000210ff7812 */ /* 0x000fc4000784c0ff */
[----:B------:R-:W-:Y:S02]  /*95f0*/  FMNMX.FTZ R13, R44, R13, !PT ;  /* 0x0000000d2c0d7209 */ /* 0x000fe40007810000 */
[----:B------:R-:W-:Y:S02]  /*9600*/  ISETP.GT.AND P2, PT, R106, 0x8, !P2 ;  /* 0x000000086a00780c */ /* 0x000fe40005744270 */
[----:B------:R-:W-:Y:S02]  /*9610*/  FMNMX.FTZ R12, R20, R13, !PT ;  /* 0x0000000d140c7209 */ /* 0x000fe40007810000 */
[----:B------:R-:W-:Y:S02]  /*9620*/  ISETP.LT.OR P2, PT, R107, 0x9, P2 ;  /* 0x000000096b00780c */ /* 0x000fe40001741670 */
[----:B------:R-:W-:Y:S02]  /*9630*/  FMNMX.FTZ R13, R21, R12, !PT ;  /* 0x0000000c150d7209 */ /* 0x000fe40007810000 */
[----:B------:R-:W-:-:S02]  /*9640*/  FSEL R22, R22, -INF , !P2 ;  /* 0xff80000016167808 */ /* 0x000fc40005000000 */
[----:B------:R-:W-:Y:S02]  /*9650*/  LOP3.LUT P2, RZ, R16, 0x4, RZ, 0xc0, !PT ;  /* 0x0000000410ff7812 */ /* 0x000fe4000784c0ff */
[----:B------:R-:W-:Y:S02]  /*9660*/  FMNMX.FTZ R12, R24, R13, !PT ;  /* 0x0000000d180c7209 */ /* 0x000fe40007810000 */
[----:B------:R-:W-:Y:S02]  /*9670*/  ISETP.GT.AND P2, PT, R106, 0x9, !P2 ;  /* 0x000000096a00780c */ /* 0x000fe40005744270 */
[----:B------:R-:W-:Y:S02]  /*9680*/  FMNMX.FTZ R13, R25, R12, !PT ;  /* 0x0000000c190d7209 */ /* 0x000fe40007810000 */
[----:B------:R-:W-:Y:S02]  /*9690*/  ISETP.LT.OR P2, PT, R107, 0xa, P2 ;  /* 0x0000000a6b00780c */ /* 0x000fe40001741670 */
[----:B------:R-:W-:-:S02]  /*96a0*/  FMNMX.FTZ R12, R28, R13, !PT ;  /* 0x0000000d1c0c7209 */ /* 0x000fc40007810000 */
[----:B------:R-:W-:Y:S02]  /*96b0*/  FSEL R23, R23, -INF , !P2 ;  /* 0xff80000017177808 */ /* 0x000fe40005000000 */
[----:B------:R-:W-:Y:S02]  /*96c0*/  LOP3.LUT P2, RZ, R16, 0x8, RZ, 0xc0, !PT ;  /* 0x0000000810ff7812 */ /* 0x000fe4000784c0ff */
[----:B------:R-:W-:Y:S02]  /*96d0*/  FMNMX.FTZ R13, R29, R12, !PT ;  /* 0x0000000c1d0d7209 */ /* 0x000fe40007810000 */
[----:B------:R-:W-:Y:S02]  /*96e0*/  ISETP.GT.AND P2, PT, R106, 0x10, !P2 ;  /* 0x000000106a00780c */ /* 0x000fe40005744270 */
[----:B------:R-:W-:Y:S02]  /*96f0*/  FMNMX.FTZ R12, R32, R13, !PT ;  /* 0x0000000d200c7209 */ /* 0x000fe40007810000 */
[----:B------:R-:W-:-:S02]  /*9700*/  ISETP.LT.OR P2, PT, R107, 0x11, P2 ;  /* 0x000000116b00780c */ /* 0x000fc40001741670 */
[----:B------:R-:W-:Y:S02]  /*9710*/  FMNMX.FTZ R13, R33, R12, !PT ;  /* 0x0000000c210d7209 */ /* 0x000fe40007810000 */
[----:B------:R-:W-:Y:S02]  /*9720*/  FSEL R26, R26, -INF , !P2 ;  /* 0xff8000001a1a7808 */ /* 0x000fe40005000000 */
[----:B------:R-:W-:Y:S02]  /*9730*/  LOP3.LUT P2, RZ, R2, 0x400, RZ, 0xc0, !PT ;  /* 0x0000040002ff7812 */ /* 0x000fe4000784c0ff */
[----:B------:R-:W-:Y:S02]  /*9740*/  FMNMX.FTZ R12, R38, R13, !PT ;  /* 0x0000000d260c7209 */ /* 0x000fe40007810000 */
[----:B------:R-:W-:Y:S02]  /*9750*/  ISETP.GT.AND P2, PT, R106, 0x11, !P2 ;  /* 0x000000116a00780c */ /* 0x000fe40005744270 */
[----:B------:R-:W-:-:S02]  /*9760*/  FMNMX.FTZ R13, R39, R12, !PT ;  /* 0x0000000c270d7209 */ /* 0x000fc40007810000 */
[----:B------:R-:W-:Y:S02]  /*9770*/  ISETP.LT.OR P2, PT, R107, 0x12, P2 ;  /* 0x000000126b00780c */ /* 0x000fe40001741670 */
[----:B------:R-:W-:Y:S02]  /*9780*/  FMNMX.FTZ R12, R40, R13, !PT ;  /* 0x0000000d280c7209 */ /* 0x000fe40007810000 */
[----:B------:R-:W-:Y:S02]  /*9790*/  FSEL R27, R27, -INF , !P2 ;  /* 0xff8000001b1b7808 */ /* 0x000fe40005000000 */
[----:B------:R-:W-:Y:S02]  /*97a0*/  LOP3.LUT P2, RZ, R2, 0x200, RZ, 0xc0, !PT ;  /* 0x0000020002ff7812 */ /* 0x000fe4000784c0ff */
[----:B------:R-:W-:Y:S02]  /*97b0*/  FMNMX.FTZ R13, R41, R12, !PT ;  /* 0x0000000c290d7209 */ /* 0x000fe40007810000 */
[----:B------:R-:W-:-:S02]  /*97c0*/  ISETP.GT.AND P2, PT, R106, 0x18, !P2 ;  /* 0x000000186a00780c */ /* 0x000fc40005744270 */
[----:B------:R-:W-:Y:S02]  /*97d0*/  FMNMX.FTZ R12, R48, R13, !PT ;  /* 0x0000000d300c7209 */ /* 0x000fe40007810000 */
[----:B------:R-:W-:Y:S02]  /*97e0*/  ISETP.LT.OR P2, PT, R107, 0x19, P2 ;  /* 0x000000196b00780c */ /* 0x000fe40001741670 */
[----:B------:R-:W-:Y:S02]  /*97f0*/  FMNMX.FTZ R13, R49, R12, !PT ;  /* 0x0000000c310d7209 */ /* 0x000fe40007810000 */
[----:B------:R-:W-:Y:S02]  /*9800*/  FSEL R30, R30, -INF , !P2 ;  /* 0xff8000001e1e7808 */ /* 0x000fe40005000000 */
[----:B------:R-:W-:Y:S02]  /*9810*/  LOP3.LUT P2, RZ, R2, 0x100, RZ, 0xc0, !PT ;  /* 0x0000010002ff7812 */ /* 0x000fe4000784c0ff */
[----:B------:R-:W-:-:S02]  /*9820*/  FMNMX.FTZ R12, R52, R13, !PT ;  /* 0x0000000d340c7209 */ /* 0x000fc40007810000 */
[----:B------:R-:W-:Y:S02]  /*9830*/  ISETP.GT.AND P2, PT, R106, 0x19, !P2 ;  /* 0x000000196a00780c */ /* 0x000fe40005744270 */
[----:B------:R-:W-:Y:S02]  /*9840*/  FMNMX.FTZ R13, R53, R12, !PT ;  /* 0x0000000c350d7209 */ /* 0x000fe40007810000 */
        /* <DEDUP_REMOVED lines=17> */
[----:B------:R-:W-:Y:S02]  /*9960*/  ISETP.GT.AND P2, PT, R106, 0x28, !P6 ;  /* 0x000000286a00780c */ /* 0x000fe40007744270 */
[----:B------:R-:W-:Y:S02]  /*9970*/  LOP3.LUT P6, RZ, R16, 0x4000000, RZ, 0xc0, !PT ;  /* 0x0400000010ff7812 */ /* 0x000fe400078cc0ff */
        /* <DEDUP_REMOVED lines=54> */
[C---:B------:R-:W-:Y:S02]  /*9ce0*/  ISETP.GT.AND P2, PT, R106.reuse, 0x48, !P2 ;  /* 0x000000486a00780c */ /* 0x040fe40005744270 */
[----:B------:R-:W-:Y:S01]  /*9cf0*/  ISETP.GT.AND P3, PT, R106, 0xb0, !P3 ;  /* 0x000000b06a00780c */ /* 0x000fe20005f64270 */
[----:B------:R-:W0:Y:S01]  /*9d00*/  SHFL.BFLY PT, R12, R13, 0x2, 0x1f ;  /* 0x0c401f000d0c7f89 */ /* 0x000e2200000e0000 */
[----:B------:R-:W-:-:S02]  /*9d10*/  ISETP.LT.OR P2, PT, R107, 0x49, P2 ;  /* 0x000000496b00780c */ /* 0x000fc40001741670 */
[----:B------:R-:W-:Y:S02]  /*9d20*/  ISETP.GT.AND P4, PT, R106, 0xb1, !P4 ;  /* 0x000000b16a00780c */ /* 0x000fe40006784270 */
[----:B------:R-:W-:Y:S02]  /*9d30*/  FSEL R54, R54, -INF , !P2 ;  /* 0xff80000036367808 */ /* 0x000fe40005000000 */
[----:B------:R-:W-:Y:S02]  /*9d40*/  LOP3.LUT P2, RZ, R16, 0x10000000, RZ, 0xc0, !PT ;  /* 0x1000000010ff7812 */ /* 0x000fe4000784c0ff */
[C---:B------:R-:W-:Y:S02]  /*9d50*/  ISETP.GT.AND P5, PT, R106.reuse, 0xb8, !P5 ;  /* 0x000000b86a00780c */ /* 0x040fe40006fa4270 */
[----:B------:R-:W-:Y:S02]  /*9d60*/  ISETP.GT.AND P2, PT, R106, 0x49, !P2 ;  /* 0x000000496a00780c */ /* 0x000fe40005744270 */
[----:B------:R-:W-:-:S02]  /*9d70*/  ISETP.LT.OR P3, PT, R107, 0xb1, P3 ;  /* 0x000000b16b00780c */ /* 0x000fc40001f61670 */
[C---:B------:R-:W-:Y:S02]  /*9d80*/  ISETP.LT.OR P2, PT, R107.reuse, 0x4a, P2 ;  /* 0x0000004a6b00780c */ /* 0x040fe40001741670 */
[----:B------:R-:W-:Y:S02]  /*9d90*/  ISETP.LT.OR P4, PT, R107, 0xb2, P4 ;  /* 0x000000b26b00780c */ /* 0x000fe40002781670 */
[----:B------:R-:W-:Y:S02]  /*9da0*/  FSEL R55, R55, -INF , !P2 ;  /* 0xff80000037377808 */ /* 0x000fe40005000000 */
[----:B------:R-:W-:Y:S02]  /*9db0*/  LOP3.LUT P2, RZ, R16, 0x8000000, RZ, 0xc0, !PT ;  /* 0x0800000010ff7812 */ /* 0x000fe4000784c0ff */
[----:B------:R-:W-:Y:S02]  /*9dc0*/  FSEL R94, R94, -INF , !P3 ;  /* 0xff8000005e5e7808 */ /* 0x000fe40005800000 */
[----:B------:R-:W-:-:S02]  /*9dd0*/  ISETP.GT.AND P2, PT, R106, 0x50, !P2 ;  /* 0x000000506a00780c */ /* 0x000fc40005744270 */
[----:B0-----:R-:W-:Y:S02]  /*9de0*/  FMNMX.FTZ R109, R13, R12, !PT ;  /* 0x0000000c0d6d7209 */ /* 0x001fe40007810000 */
[C---:B------:R-:W-:Y:S02]  /*9df0*/  ISETP.LT.OR P2, PT, R107.reuse, 0x51, P2 ;  /* 0x000000516b00780c */ /* 0x040fe40001741670 */
[----:B------:R-:W-:Y:S01]  /*9e00*/  ISETP.LT.OR P5, PT, R107, 0xb9, P5 ;  /* 0x000000b96b00780c */ /* 0x000fe20002fa1670 */
[----:B------:R-:W0:Y:S01]  /*9e10*/  SHFL.BFLY PT, R12, R109, 0x1, 0x1f ;  /* 0x0c201f006d0c7f89 */ /* 0x000e2200000e0000 */
[----:B------:R-:W-:Y:S02]  /*9e20*/  FSEL R58, R58, -INF , !P2 ;  /* 0xff8000003a3a7808 */ /* 0x000fe40005000000 */
[----:B------:R-:W-:Y:S02]  /*9e30*/  ISETP.GT.AND P2, PT, R106, 0x51, !P6 ;  /* 0x000000516a00780c */ /* 0x000fe40007744270 */
[----:B------:R-:W-:-:S02]  /*9e40*/  LOP3.LUT P6, RZ, R16, 0x8000, RZ, 0xc0, !PT ;  /* 0x0000800010ff7812 */ /* 0x000fc400078cc0ff */
[----:B------:R-:W-:Y:S02]  /*9e50*/  ISETP.LT.OR P2, PT, R107, 0x52, P2 ;  /* 0x000000526b00780c */ /* 0x000fe40001741670 */
[----:B------:R-:W-:Y:S02]  /*9e60*/  FSEL R96, R96, -INF , !P5 ;  /* 0xff80000060607808 */ /* 0x000fe40006800000 */
[----:B------:R-:W-:Y:S02]  /*9e70*/  FSEL R59, R59, -INF , !P2 ;  /* 0xff8000003b3b7808 */ /* 0x000fe40005000000 */
[----:B------:R-:W-:-:S04]  /*9e80*/  LOP3.LUT P2, RZ, R16, 0x2000000, RZ, 0xc0, !PT ;  /* 0x0200000010ff7812 */ /* 0x000fc8000784c0ff */
[----:B------:R-:W-:-:S04]  /*9e90*/  ISETP.GT.AND P2, PT, R106, 0x58, !P2 ;  /* 0x000000586a00780c */ /* 0x000fc80005744270 */
[----:B------:R-:W-:Y:S02]  /*9ea0*/  ISETP.LT.OR P2, PT, R107, 0x59, P2 ;  /* 0x000000596b00780c */ /* 0x000fe40001741670 */
[----:B0-----:R-:W-:Y:S02]  /*9eb0*/  FMNMX.FTZ R12, R109, R12, !PT ;  /* 0x0000000c6d0c7209 */ /* 0x001fe40007810000 */
[----:B------:R-:W-:Y:S02]  /*9ec0*/  FSEL R63, R63, -INF , !P2 ;  /* 0xff8000003f3f7808 */ /* 0x000fe40005000000 */
[----:B------:R-:W-:Y:S01]  /*9ed0*/  LOP3.LUT P2, RZ, R16, 0x1000000, RZ, 0xc0, !PT ;  /* 0x0100000010ff7812 */ /* 0x000fe2000784c0ff */
[----:B------:R-:W-:-:S03]  /*9ee0*/  FFMA.FTZ R111, R12, R111, -8 ;  /* 0xc10000000c6f7423 */ /* 0x000fc6000001006f */
[----:B------:R-:W-:-:S04]  /*9ef0*/  ISETP.GT.AND P2, PT, R106, 0x59, !P2 ;  /* 0x000000596a00780c */ /* 0x000fc80005744270 */
[----:B------:R-:W-:-:S04]  /*9f00*/  ISETP.LT.OR P2, PT, R107, 0x5a, P2 ;  /* 0x0000005a6b00780c */ /* 0x000fc80001741670 */
[----:B------:R-:W-:Y:S02]  /*9f10*/  FSEL R64, R64, -INF , !P2 ;  /* 0xff80000040407808 */ /* 0x000fe40005000000 */
[----:B------:R-:W-:-:S04]  /*9f20*/  LOP3.LUT P2, RZ, R16, 0x800000, RZ, 0xc0, !PT ;  /* 0x0080000010ff7812 */ /* 0x000fc8000784c0ff */
        /* <DEDUP_REMOVED lines=31> */
[----:B------:R-:W-:Y:S02]  /*a120*/  ISETP.GT.AND P2, PT, R106, 0x80, !P6 ;  /* 0x000000806a00780c */ /* 0x000fe40007744270 */
[----:B------:R-:W-:Y:S02]  /*a130*/  LOP3.LUT P6, RZ, R16, 0x10, RZ, 0xc0, !PT ;  /* 0x0000001010ff7812 */ /* 0x000fe400078cc0ff */
        /* <DEDUP_REMOVED lines=46> */
[----:B------:R-:W-:Y:S02]  /*a420*/  ISETP.GT.AND P2, PT, R106, RZ, !P6 ;  /* 0x000000ff6a00720c */ /* 0x000fe40007744270 */
[----:B------:R-:W-:Y:S02]  /*a430*/  LOP3.LUT P6, RZ, R2, 0x800, RZ, 0xc0, !PT ;  /* 0x0000080002ff7812 */ /* 0x000fe400078cc0ff */
[----:B------:R-:W-:Y:S02]  /*a440*/  ISETP.LT.OR P2, PT, R107, 0x1, P2 ;  /* 0x000000016b00780c */ /* 0x000fe40001741670 */
[----:B------:R-:W-:Y:S02]  /*a450*/  ISETP.GT.AND P6, PT, R106, 0xb9, !P6 ;  /* 0x000000b96a00780c */ /* 0x000fe400077c4270 */
[----:B------:R-:W-:-:S02]  /*a460*/  FSEL R112, R14, -INF , !P2 ;  /* 0xff8000000e707808 */ /* 0x000fc40005000000 */
[----:B------:R-:W-:Y:S02]  /*a470*/  FSETP.NEU.FTZ.AND P2, PT, R12, -INF , PT ;  /* 0xff8000000c00780b */ /* 0x000fe40003f5d000 */
[----:B------:R-:W-:Y:S02]  /*a480*/  ISETP.LT.OR P6, PT, R107, 0xba, P6 ;  /* 0x000000ba6b00780c */ /* 0x000fe400037c1670 */
[----:B------:R-:W-:Y:S02]  /*a490*/  FSEL R111, R111, RZ, P2 ;  /* 0x000000ff6f6f7208 */ /* 0x000fe40001000000 */
[----:B------:R-:W-:-:S03]  /*a4a0*/  FSEL R97, R97, -INF , !P6 ;  /* 0xff80000061617808 */ /* 0x000fc60007000000 */
        /* <DEDUP_REMOVED lines=24> */
[----:B0-----:R-:W-:-:S01]  /*a630*/  FFMA.FTZ R110, R56, UR8, -R111 ;  /* 0x00000008386e7c23 */ /* 0x001fc2000801086f */
[----:B------:R-:W-:Y:S01]  /*a640*/  FMNMX.FTZ R48, R30, R109, !PT ;  /* 0x0000006d1e307209 */ /* 0x000fe20007810000 */
[----:B------:R-:W-:-:S01]  /*a650*/  FFMA.FTZ R41, R41, UR8, -R111 ;  /* 0x0000000829297c23 */ /* 0x000fc2000801086f */
[--C-:B------:R-:W-:Y:S01]  /*a660*/  FFMA.FTZ R49, R49, UR8, -R111.reuse ;  /* 0x0000000831317c23 */ /* 0x100fe2000801086f */
[----:B------:R-:W-:-:S01]  /*a670*/  FFMA.FTZ R53, R53, UR8, -R111 ;  /* 0x0000000835357c23 */ /* 0x000fc2000801086f */
[----:B------:R-:W-:Y:S01]  /*a680*/  FMNMX.FTZ R109, R31, R48, !PT ;  /* 0x000000301f6d7209 */ /* 0x000fe20007810000 */
[----:B------:R-:W-:-:S01]  /*a690*/  FFMA.FTZ R57, R57, UR8, -R111 ;  /* 0x0000000839397c23 */ /* 0x000fc2000801086f */
        /* <DEDUP_REMOVED lines=27> */
[----:B------:R-:W-:Y:S03]  /*a850*/  MUFU.EX2 R14, R14 ;  /* 0x0000000e000e7308 */ /* 0x000fe60000000800 */
[----:B------:R-:W-:-:S04]  /*a860*/  FMNMX.FTZ R109, R47, R56, !PT ;  /* 0x000000382f6d7209 */ /* 0x000fc80007810000 */
[----:B------:R-:W-:Y:S01]  /*a870*/  FMNMX.FTZ R60, R50, R109, !PT ;  /* 0x0000006d323c7209 */ /* 0x000fe20007810000 */
[----:B------:R0:W-:Y:S03]  /*a880*/  MUFU.EX2 R56, R113 ;  /* 0x0000007100387308 */ /* 0x0001e60000000800 */
[----:B------:R-:W-:-:S04]  /*a890*/  FMNMX.FTZ R109, R51, R60, !PT ;  /* 0x0000003c336d7209 */ /* 0x000fc80007810000 */
[----:B------:R-:W-:Y:S01]  /*a8a0*/  FMNMX.FTZ R60, R54, R109, !PT ;  /* 0x0000006d363c7209 */ /* 0x000fe20007810000 */
[----:B------:R-:W-:Y:S01]  /*a8b0*/  MUFU.EX2 R13, R13 ;  /* 0x0000000d000d7308 */ /* 0x000fe20000000800 */
[----:B0-----:R-:W-:-:S02]  /*a8c0*/  FFMA.FTZ R113, R76, UR8, -R111 ;  /* 0x000000084c717c23 */ /* 0x001fc4000801086f */
[----:B------:R-:W-:-:S04]  /*a8d0*/  FMNMX.FTZ R109, R55, R60, !PT ;  /* 0x0000003c376d7209 */ /* 0x000fc80007810000 */
[----:B------:R-:W-:Y:S01]  /*a8e0*/  FMNMX.FTZ R62, R58, R109, !PT ;  /* 0x0000006d3a3e7209 */ /* 0x000fe20007810000 */
[----:B------:R0:W-:Y:S03]  /*a8f0*/  MUFU.EX2 R60, R110 ;  /* 0x0000006e003c7308 */ /* 0x0001e60000000800 */
[----:B------:R-:W-:-:S04]  /*a900*/  FMNMX.FTZ R62, R59, R62, !PT ;  /* 0x0000003e3b3e7209 */ /* 0x000fc80007810000 */
[----:B------:R-:W-:Y:S01]  /*a910*/  FMNMX.FTZ R109, R63, R62, !PT ;  /* 0x0000003e3f6d7209 */ /* 0x000fe20007810000 */
[----:B------:R-:W-:-:S01]  /*a920*/  FFMA.FTZ R62, R68, UR8, -R111 ;  /* 0x00000008443e7c23 */ /* 0x000fc2000801086f */
[----:B0-----:R-:W-:Y:S01]  /*a930*/  FFMA.FTZ R110, R72, UR8, -R111 ;  /* 0x00000008486e7c23 */ /* 0x001fe2000801086f */
        /* <DEDUP_REMOVED lines=26> */
[----:B0-----:R-:W-:Y:S01]  /*aae0*/  FMNMX.FTZ R110, R90, R109, !PT ;  /* 0x0000006d5a6e7209 */ /* 0x001fe20007810000 */
[----:B------:R-:W-:-:S02]  /*aaf0*/  FFMA.FTZ R109, R188, UR8, -R111 ;  /* 0x00000008bc6d7c23 */ /* 0x000fc4000801086f */
[----:B------:R-:W-:Y:S01]  /*ab00*/  MUFU.EX2 R32, R32 ;  /* 0x0000002000207308 */ /* 0x000fe20000000800 */
[----:B-1----:R-:W-:Y:S01]  /*ab10*/  FMNMX.FTZ R113, R91, R110, !PT ;  /* 0x0000006e5b717209 */ /* 0x002fe20007810000 */
[----:B------:R-:W-:-:S03]  /*ab20*/  FFMA.FTZ R110, R190, UR8, -R111 ;  /* 0x00000008be6e7c23 */ /* 0x000fc6000801086f */
[----:B------:R-:W-:-:S03]  /*ab30*/  FMNMX.FTZ R106, R92, R113, !PT ;  /* 0x000000715c6a7209 */ /* 0x000fc60007810000 */
[----:B------:R-:W-:Y:S01]  /*ab40*/  MUFU.EX2 R33, R33 ;  /* 0x0000002100217308 */ /* 0x000fe20000000800 */
[----:B------:R-:W-:Y:S02]  /*ab50*/  FMNMX.FTZ R113, R93, R106, !PT ;  /* 0x0000006a5d717209 */ /* 0x000fe40007810000 */
[----:B------:R-:W-:Y:S02]  /*ab60*/  FSEL R106, R95, -INF , !P4 ;  /* 0xff8000005f6a7808 */ /* 0x000fe40006000000 */
[----:B------:R-:W-:-:S03]  /*ab70*/  FMNMX.FTZ R113, R94, R113, !PT ;  /* 0x000000715e717209 */ /* 0x000fc60007810000 */
[----:B------:R-:W-:Y:S01]  /*ab80*/  MUFU.EX2 R38, R38 ;  /* 0x0000002600267308 */ /* 0x000fe20000000800 */
[----:B------:R-:W-:-:S04]  /*ab90*/  FMNMX.FTZ R113, R106, R113, !PT ;  /* 0x000000716a717209 */ /* 0x000fc80007810000 */
[----:B--2---:R-:W-:Y:S01]  /*aba0*/  FMNMX.FTZ R114, R96, R113, !PT ;  /* 0x0000007160727209 */ /* 0x004fe20007810000 */
[----:B------:R-:W-:-:S02]  /*abb0*/  FFMA.FTZ R113, R45, UR8, -R111 ;  /* 0x000000082d717c23 */ /* 0x000fc4000801086f */
[----:B------:R-:W-:Y:S01]  /*abc0*/  MUFU.EX2 R39, R39 ;  /* 0x0000002700277308 */ /* 0x000fe20000000800 */
[----:B------:R-:W-:Y:S01]  /*abd0*/  FMNMX.FTZ R115, R97, R114, !PT ;  /* 0x0000007261737209 */ /* 0x000fe20007810000 */
[----:B------:R-:W-:-:S04]  /*abe0*/  FFMA.FTZ R114, R192, UR8, -R111 ;  /* 0x00000008c0727c23 */ /* 0x000fc8000801086f */
[----:B------:R-:W0:Y:S02]  /*abf0*/  SHFL.BFLY PT, R116, R115, 0x2, 0x1f ;  /* 0x0c401f0073747f89 */ /* 0x000e2400000e0000 */
[----:B------:R-:W-:Y:S08]  /*ac00*/  MUFU.EX2 R40, R40 ;  /* 0x0000002800287308 */ /* 0x000ff00000000800 */
[----:B------:R-:W-:Y:S08]  /*ac10*/  MUFU.EX2 R41, R41 ;  /* 0x0000002900297308 */ /* 0x000ff00000000800 */
[----:B------:R-:W-:Y:S01]  /*ac20*/  MUFU.EX2 R49, R49 ;  /* 0x0000003100317308 */ /* 0x000fe20000000800 */
[----:B0-----:R-:W-:Y:S01]  /*ac30*/  FMNMX.FTZ R45, R115, R116, !PT ;  /* 0x00000074732d7209 */ /* 0x001fe20007810000 */
[----:B------:R-:W-:Y:S01]  /*ac40*/  FFMA.FTZ R116, R105, UR8, -R111 ;  /* 0x0000000869747c23 */ /* 0x000fe2000801086f */
[----:B------:R-:W-:-:S05]  /*ac50*/  FSEL R105, R12, RZ, P2 ;  /* 0x000000ff0c697208 */ /* 0x000fca0001000000 */
[----:B------:R-:W-:Y:S01]  /*ac60*/  MUFU.EX2 R53, R53 ;  /* 0x0000003500357308 */ /* 0x000fe20000000800 */
[----:B------:R-:W0:Y:S01]  /*ac70*/  SHFL.BFLY PT, R118, R45, 0x1, 0x1f ;  /* 0x0c201f002d767f89 */ /* 0x000e2200000e0000 */
[----:B------:R-:W-:-:S06]  /*ac80*/  FADD.FTZ R10, -R105, R10 ;  /* 0x0000000a690a7221 */ /* 0x000fcc0000010100 */
[----:B------:R1:W-:Y:S01]  /*ac90*/  MUFU.EX2 R105, R108 ;  /* 0x0000006c00697308 */ /* 0x0003e20000000800 */
[----:B------:R-:W-:-:S07]  /*aca0*/  FMUL.FTZ R115, R10, UR8 ;  /* 0x000000080a737c20 */ /* 0x000fce0008410000 */
[----:B------:R-:W2:Y:S08]  /*acb0*/  MUFU.EX2 R115, R115 ;  /* 0x0000007300737308 */ /* 0x000eb00000000800 */
[----:B------:R-:W-:Y:S01]  /*acc0*/  MUFU.EX2 R57, R57 ;  /* 0x0000003900397308 */ /* 0x000fe20000000800 */
[----:B0-----:R-:W-:Y:S01]  /*acd0*/  FMNMX.FTZ R45, R45, R118, !PT ;  /* 0x000000762d2d7209 */ /* 0x001fe20007810000 */
[----:B------:R-:W-:-:S03]  /*ace0*/  IMAD.U32 R118, RZ, RZ, UR8 ;  /* 0x00000008ff767e24 */ /* 0x000fc6000f8e00ff */
[C---:B------:R-:W-:Y:S01]  /*acf0*/  FSETP.NEU.FTZ.AND P2, PT, R45.reuse, -INF , PT ;  /* 0xff8000002d00780b */ /* 0x040fe20003f5d000 */
[----:B------:R-:W-:-:S02]  /*ad00*/  FFMA.FTZ R111, R45, R118, -8 ;  /* 0xc10000002d6f7423 */ /* 0x000fc40000010076 */
[----:B------:R-:W-:Y:S01]  /*ad10*/  MUFU.EX2 R61, R61 ;  /* 0x0000003d003d7308 */ /* 0x000fe20000000800 */
[----:B-1----:R-:W-:Y:S02]  /*ad20*/  FSEL R108, R45, RZ, P2 ;  /* 0x000000ff2d6c7208 */ /* 0x002fe40001000000 */
[----:B------:R-:W-:-:S03]  /*ad30*/  FSEL R111, R111, RZ, P2 ;  /* 0x000000ff6f6f7208 */ /* 0x000fc60001000000 */
[----:B------:R-:W-:Y:S02]  /*ad40*/  FADD.FTZ R108, -R108, R11 ;  /* 0x0000000b6c6c7221 */ /* 0x000fe40000010100 */
[----:B------:R-:W-:Y:S01]  /*ad50*/  MUFU.EX2 R65, R65 ;  /* 0x0000004100417308 */ /* 0x000fe20000000800 */
[----:B------:R-:W-:-:S01]  /*ad60*/  FFMA.FTZ R10, R15, UR8, -R111 ;  /* 0x000000080f0a7c23 */ /* 0x000fc2000801086f */
[--C-:B------:R-:W-:Y:S01]  /*ad70*/  FFMA.FTZ R15, R22, UR8, -R111.reuse ;  /* 0x00000008160f7c23 */ /* 0x100fe2000801086f */
[----:B------:R-:W-:-:S01]  /*ad80*/  FFMA.FTZ R117, R112, UR8, -R111 ;  /* 0x0000000870757c23 */ /* 0x000fc2000801086f */
[--C-:B------:R-:W-:Y:S01]  /*ad90*/  FFMA.FTZ R22, R23, UR8, -R111.reuse ;  /* 0x0000000817167c23 */ /* 0x100fe2000801086f */
[----:B------:R-:W-:Y:S01]  /*ada0*/  FMUL.FTZ R108, R108, UR8 ;  /* 0x000000086c6c7c20 */ /* 0x000fe20008410000 */
        /* <DEDUP_REMOVED lines=23> */
[----:B------:R-:W-:Y:S01]  /*af20*/  FFMA.FTZ R67, R70, UR8, -R111 ;  /* 0x0000000846437c23 */ /* 0x000fe2000801086f */
[----:B--2---:R-:W-:-:S01]  /*af30*/  FFMA.FTZ R70, R115, R5, R14 ;  /* 0x0000000573467223 */ /* 0x004fc2000001000e */
[--C-:B------:R-:W-:Y:S01]  /*af40*/  FFMA.FTZ R63, R63, UR8, -R111.reuse ;  /* 0x000000083f3f7c23 */ /* 0x100fe2000801086f */
[----:B------:R-:W-:-:S01]  /*af50*/  FFMA.FTZ R64, R64, UR8, -R111 ;  /* 0x0000000840407c23 */ /* 0x000fc2000801086f */
[----:B------:R-:W-:Y:S01]  /*af60*/  FFMA.FTZ R93, R93, UR8, -R111 ;  /* 0x000000085d5d7c23 */ /* 0x000fe2000801086f */
[----:B------:R-:W-:-:S01]  /*af70*/  FADD.FTZ R119, R13, R70 ;  /* 0x000000460d777221 */ /* 0x000fc20000010000 */
[----:B------:R-:W2:Y:S01]  /*af80*/  MUFU.EX2 R15, R15 ;  /* 0x0000000f000f7308 */ /* 0x000ea20000000800 */
[----:B0-----:R-:W-:-:S01]  /*af90*/  FFMA.FTZ R5, R108, R4, R117 ;  /* 0x000000046c057223 */ /* 0x001fc20000010075 */
[----:B------:R-:W-:Y:S01]  /*afa0*/  FFMA.FTZ R70, R71, UR8, -R111 ;  /* 0x0000000847467c23 */ /* 0x000fe2000801086f */
[----:B------:R-:W-:-:S01]  /*afb0*/  FADD.FTZ R112, R20, R119 ;  /* 0x0000007714707221 */ /* 0x000fc20000010000 */
[--C-:B------:R-:W-:Y:S01]  /*afc0*/  FFMA.FTZ R96, R96, UR8, -R111.reuse ;  /* 0x0000000860607c23 */ /* 0x100fe2000801086f */
[----:B------:R-:W-:-:S02]  /*afd0*/  FFMA.FTZ R97, R97, UR8, -R111 ;  /* 0x0000000861617c23 */ /* 0x000fc4000801086f */
[----:B------:R-:W-:Y:S01]  /*afe0*/  FADD.FTZ R71, R21, R112 ;  /* 0x0000007015477221 */ /* 0x000fe20000010000 */
[----:B------:R-:W0:Y:S01]  /*aff0*/  MUFU.EX2 R22, R22 ;  /* 0x0000001600167308 */ /* 0x000e220000000800 */
[----:B-1----:R-:W-:-:S07]  /*b000*/  FADD.FTZ R4, R10, R5 ;  /* 0x000000050a047221 */ /* 0x002fce0000010000 */
[----:B------:R-:W1:Y:S01]  /*b010*/  MUFU.EX2 R23, R23 ;  /* 0x0000001700177308 */ /* 0x000e620000000800 */
[----:B--2---:R-:W-:-:S01]  /*b020*/  FADD.FTZ R5, R15, R4 ;  /* 0x000000040f057221 */ /* 0x004fc20000010000 */
[----:B------:R-:W-:Y:S01]  /*b030*/  FFMA.FTZ R4, R74, UR8, -R111 ;  /* 0x000000084a047c23 */ /* 0x000fe2000801086f */
[----:B------:R-:W-:-:S04]  /*b040*/  FADD.FTZ R74, R24, R71 ;  /* 0x00000047184a7221 */ /* 0x000fc80000010000 */
[----:B------:R-:W-:Y:S01]  /*b050*/  FADD.FTZ R71, R25, R74 ;  /* 0x0000004a19477221 */ /* 0x000fe20000010000 */
[----:B------:R-:W2:Y:S01]  /*b060*/  MUFU.EX2 R26, R26 ;  /* 0x0000001a001a7308 */ /* 0x000ea20000000800 */
[----:B0-----:R-:W-:-:S01]  /*b070*/  FADD.FTZ R112, R22, R5 ;  /* 0x0000000516707221 */ /* 0x001fc20000010000 */
[----:B------:R-:W-:Y:S01]  /*b080*/  FFMA.FTZ R74, R75, UR8, -R111 ;  /* 0x000000084b4a7c23 */ /* 0x000fe2000801086f */
[----:B------:R-:W-:-:S01]  /*b090*/  FADD.FTZ R118, R28, R71 ;  /* 0x000000471c767221 */ /* 0x000fc20000010000 */
[----:B------:R-:W-:-:S03]  /*b0a0*/  FFMA.FTZ R71, R78, UR8, -R111 ;  /* 0x000000084e477c23 */ /* 0x000fc6000801086f */
[----:B------:R-:W-:Y:S01]  /*b0b0*/  FADD.FTZ R75, R29, R118 ;  /* 0x000000761d4b7221 */ /* 0x000fe20000010000 */
[----:B------:R-:W0:Y:S01]  /*b0c0*/  MUFU.EX2 R27, R27 ;  /* 0x0000001b001b7308 */ /* 0x000e220000000800 */
[----:B-1----:R-:W-:-:S02]  /*b0d0*/  FADD.FTZ R5, R23, R112 ;  /* 0x0000007017057221 */ /* 0x002fc40000010000 */
[----:B------:R-:W-:-:S04]  /*b0e0*/  FADD.FTZ R78, R32, R75 ;  /* 0x0000004b204e7221 */ /* 0x000fc80000010000 */
[----:B------:R-:W-:Y:S01]  /*b0f0*/  FADD.FTZ R75, R33, R78 ;  /* 0x0000004e214b7221 */ /* 0x000fe20000010000 */
[----:B------:R-:W1:Y:S01]  /*b100*/  MUFU.EX2 R30, R30 ;  /* 0x0000001e001e7308 */ /* 0x000e620000000800 */
[----:B--2---:R-:W-:-:S01]  /*b110*/  FADD.FTZ R112, R26, R5 ;  /* 0x000000051a707221 */ /* 0x004fc20000010000 */
[----:B------:R-:W-:-:S06]  /*b120*/  FFMA.FTZ R78, R79, UR8, -R111 ;  /* 0x000000084f4e7c23 */ /* 0x000fcc000801086f */
[----:B------:R-:W2:Y:S01]  /*b130*/  MUFU.EX2 R31, R31 ;  /* 0x0000001f001f7308 */ /* 0x000ea20000000800 */
[----:B0-----:R-:W-:-:S07]  /*b140*/  FADD.FTZ R5, R27, R112 ;  /* 0x000000701b057221 */ /* 0x001fce0000010000 */
[----:B------:R-:W0:Y:S01]  /*b150*/  MUFU.EX2 R34, R34 ;  /* 0x0000002200227308 */ /* 0x000e220000000800 */
[----:B-1----:R-:W-:-:S07]  /*b160*/  FADD.FTZ R112, R30, R5 ;  /* 0x000000051e707221 */ /* 0x002fce0000010000 */
[----:B------:R-:W1:Y:S01]  /*b170*/  MUFU.EX2 R35, R35 ;  /* 0x0000002300237308 */ /* 0x000e620000000800 */
[----:B--2---:R-:W-:-:S01]  /*b180*/  FADD.FTZ R5, R31, R112 ;  /* 0x000000701f057221 */ /* 0x004fc20000010000 */
[----:B------:R-:W-:Y:S01]  /*b190*/  FADD.FTZ R112, R38, R75 ;  /* 0x0000004b26707221 */ /* 0x000fe20000010000 */
[----:B------:R-:W-:-:S03]  /*b1a0*/  FFMA.FTZ R75, R82, UR8, -R111 ;  /* 0x00000008524b7c23 */ /* 0x000fc6000801086f */
[----:B------:R-:W-:Y:S02]  /*b1b0*/  FADD.FTZ R79, R39, R112 ;  /* 0x00000070274f7221 */ /* 0x000fe40000010000 */
[----:B------:R-:W2:Y:S02]  /*b1c0*/  MUFU.EX2 R36, R36 ;  /* 0x0000002400247308 */ /* 0x000ea40000000800 */
[----:B------:R-:W-:-:S04]  /*b1d0*/  FADD.FTZ R82, R40, R79 ;  /* 0x0000004f28527221 */ /* 0x000fc80000010000 */
[----:B------:R-:W-:Y:S01]  /*b1e0*/  FADD.FTZ R79, R41, R82 ;  /* 0x00000052294f7221 */ /* 0x000fe20000010000 */
[----:B------:R-:W-:-:S01]  /*b1f0*/  FFMA.FTZ R82, R83, UR8, -R111 ;  /* 0x0000000853527c23 */ /* 0x000fc2000801086f */
[----:B------:R-:W3:Y:S02]  /*b200*/  MUFU.EX2 R37, R37 ;  /* 0x0000002500257308 */ /* 0x000ee40000000800 */
[----:B------:R-:W-:-:S01]  /*b210*/  FADD.FTZ R112, R44, R79 ;  /* 0x0000004f2c707221 */ /* 0x000fc20000010000 */
[----:B------:R-:W-:-:S03]  /*b220*/  FFMA.FTZ R79, R84, UR8, -R111 ;  /* 0x00000008544f7c23 */ /* 0x000fc6000801086f */
[----:B------:R-:W-:Y:S02]  /*b230*/  FADD.FTZ R83, R49, R112 ;  /* 0x0000007031537221 */ /* 0x000fe40000010000 */
[----:B------:R-:W-:Y:S02]  /*b240*/  MUFU.EX2 R11, R63 ;  /* 0x0000003f000b7308 */ /* 0x000fe40000000800 */
[----:B------:R-:W-:-:S04]  /*b250*/  FADD.FTZ R84, R48, R83 ;  /* 0x0000005330547221 */ /* 0x000fc80000010000 */
[----:B------:R-:W-:Y:S01]  /*b260*/  FADD.FTZ R83, R53, R84 ;  /* 0x0000005435537221 */ /* 0x000fe20000010000 */
[----:B------:R-:W-:-:S01]  /*b270*/  FFMA.FTZ R84, R85, UR8, -R111 ;  /* 0x0000000855547c23 */ /* 0x000fc2000801086f */
[----:B------:R-:W-:Y:S02]  /*b280*/  MUFU.EX2 R63, R67 ;  /* 0x00000043003f7308 */ /* 0x000fe40000000800 */
[----:B------:R-:W-:-:S01]  /*b290*/  FADD.FTZ R112, R52, R83 ;  /* 0x0000005334707221 */ /* 0x000fc20000010000 */
[----:B------:R-:W-:-:S03]  /*b2a0*/  FFMA.FTZ R83, R86, UR8, -R111 ;  /* 0x0000000856537c23 */ /* 0x000fc6000801086f */
[----:B------:R-:W-:Y:S02]  /*b2b0*/  FADD.FTZ R85, R57, R112 ;  /* 0x0000007039557221 */ /* 0x000fe40000010000 */
[----:B------:R-:W4:Y:S02]  /*b2c0*/  MUFU.EX2 R42, R42 ;  /* 0x0000002a002a7308 */ /* 0x000f240000000800 */
[----:B------:R-:W-:-:S04]  /*b2d0*/  FADD.FTZ R86, R56, R85 ;  /* 0x0000005538567221 */ /* 0x000fc80000010000 */
[----:B------:R-:W-:Y:S01]  /*b2e0*/  FADD.FTZ R85, R61, R86 ;  /* 0x000000563d557221 */ /* 0x000fe20000010000 */
[----:B------:R-:W-:-:S01]  /*b2f0*/  FFMA.FTZ R86, R87, UR8, -R111 ;  /* 0x0000000857567c23 */ /* 0x000fc2000801086f */
[----:B------:R0:W-:Y:S02]  /*b300*/  MUFU.EX2 R67, R4 ;  /* 0x0000000400437308 */ /* 0x0001e40000000800 */
[----:B------:R-:W-:-:S01]  /*b310*/  FADD.FTZ R112, R60, R85 ;  /* 0x000000553c707221 */ /* 0x000fc20000010000 */
[----:B------:R-:W-:-:S03]  /*b320*/  FFMA.FTZ R85, R88, UR8, -R111 ;  /* 0x0000000858557c23 */ /* 0x000fc6000801086f */
[----:B------:R-:W-:Y:S02]  /*b330*/  FADD.FTZ R87, R65, R112 ;  /* 0x0000007041577221 */ /* 0x000fe40000010000 */
[----:B------:R-:W5:Y:S01]  /*b340*/  MUFU.EX2 R43, R43 ;  /* 0x0000002b002b7308 */ /* 0x000f620000000800 */
[----:B0-----:R-:W-:-:S04]  /*b350*/  FADD.FTZ R4, R34, R5 ;  /* 0x0000000522047221 */ /* 0x001fc80000010000 */
[----:B-1----:R-:W-:-:S03]  /*b360*/  FADD.FTZ R5, R35, R4 ;  /* 0x0000000423057221 */ /* 0x002fc60000010000 */
[----:B------:R-:W0:Y:S01]  /*b370*/  MUFU.EX2 R46, R46 ;  /* 0x0000002e002e7308 */ /* 0x000e220000000800 */
[----:B--2---:R-:W-:-:S04]  /*b380*/  FADD.FTZ R4, R36, R5 ;  /* 0x0000000524047221 */ /* 0x004fc80000010000 */
[----:B---3--:R-:W-:-:S03]  /*b390*/  FADD.FTZ R5, R37, R4 ;  /* 0x0000000425057221 */ /* 0x008fc60000010000 */
[----:B------:R-:W1:Y:S01]  /*b3a0*/  MUFU.EX2 R47, R47 ;  /* 0x0000002f002f7308 */ /* 0x000e620000000800 */
[----:B----4-:R-:W-:-:S04]  /*b3b0*/  FADD.FTZ R4, R42, R5 ;  /* 0x000000052a047221 */ /* 0x010fc80000010000 */
[----:B-----5:R-:W-:-:S03]  /*b3c0*/  FADD.FTZ R5, R43, R4 ;  /* 0x000000042b057221 */ /* 0x020fc60000010000 */
        /* <DEDUP_REMOVED lines=23> */
[----:B------:R-:W-:-:S03]  /*b540*/  FFMA.FTZ R88, R89, UR8, -R111 ;  /* 0x0000000859587c23 */ /* 0x000fc6000801086f */
[----:B------:R-:W-:Y:S01]  /*b550*/  FADD.FTZ R112, R68, R87 ;  /* 0x0000005744707221 */ /* 0x000fe20000010000 */
[----:B------:R-:W-:-:S02]  /*b560*/  FFMA.FTZ R87, R90, UR8, -R111 ;  /* 0x000000085a577c23 */ /* 0x000fc4000801086f */
[----:B------:R-:W1:Y:S01]  /*b570*/  MUFU.EX2 R70, R70 ;  /* 0x0000004600467308 */ /* 0x000e620000000800 */
[----:B--2---:R-:W-:-:S04]  /*b580*/  FADD.FTZ R4, R66, R5 ;  /* 0x0000000542047221 */ /* 0x004fc80000010000 */
[----:B------:R-:W-:-:S03]  /*b590*/  FADD.FTZ R5, R63, R4 ;  /* 0x000000043f057221 */ /* 0x000fc60000010000 */
[----:B------:R-:W2:Y:S01]  /*b5a0*/  MUFU.EX2 R77, R77 ;  /* 0x0000004d004d7308 */ /* 0x000ea20000000800 */
[----:B0-----:R-:W-:-:S04]  /*b5b0*/  FADD.FTZ R89, R73, R112 ;  /* 0x0000007049597221 */ /* 0x001fc80000010000 */
[----:B------:R-:W-:-:S03]  /*b5c0*/  FADD.FTZ R90, R72, R89 ;  /* 0x00000059485a7221 */ /* 0x000fc60000010000 */
[----:B------:R-:W0:Y:S01]  /*b5d0*/  MUFU.EX2 R74, R74 ;  /* 0x0000004a004a7308 */ /* 0x000e220000000800 */
[----:B-1----:R-:W-:-:S04]  /*b5e0*/  FADD.FTZ R4, R70, R5 ;  /* 0x0000000546047221 */ /* 0x002fc80000010000 */
[----:B------:R-:W-:-:S03]  /*b5f0*/  FADD.FTZ R5, R67, R4 ;  /* 0x0000000443057221 */ /* 0x000fc60000010000 */
[----:B------:R-:W1:Y:S01]  /*b600*/  MUFU.EX2 R71, R71 ;  /* 0x0000004700477308 */ /* 0x000e620000000800 */
[----:B--2---:R-:W-:-:S01]  /*b610*/  FADD.FTZ R89, R77, R90 ;  /* 0x0000005a4d597221 */ /* 0x004fc20000010000 */
[--C-:B------:R-:W-:Y:S01]  /*b620*/  FFMA.FTZ R90, R91, UR8, -R111.reuse ;  /* 0x000000085b5a7c23 */ /* 0x100fe2000801086f */
[----:B------:R-:W-:-:S02]  /*b630*/  FFMA.FTZ R91, R92, UR8, -R111 ;  /* 0x000000085c5b7c23 */ /* 0x000fc4000801086f */
        /* <DEDUP_REMOVED lines=25> */
[----:B------:R-:W-:-:S06]  /*b7d0*/  FFMA.FTZ R89, R94, UR8, -R111 ;  /* 0x000000085e597c23 */ /* 0x000fcc000801086f */
[----:B------:R-:W2:Y:S01]  /*b7e0*/  MUFU.EX2 R114, R114 ;  /* 0x0000007200727308 */ /* 0x000ea20000000800 */
[----:B0-----:R-:W-:-:S07]  /*b7f0*/  FADD.FTZ R5, R107, R4 ;  /* 0x000000046b057221 */ /* 0x001fce0000010000 */
[----:B------:R-:W0:Y:S01]  /*b800*/  MUFU.EX2 R86, R86 ;  /* 0x0000005600567308 */ /* 0x000e220000000800 */
[----:B-1----:R-:W-:-:S01]  /*b810*/  FADD.FTZ R119, R83, R92 ;  /* 0x0000005c53777221 */ /* 0x002fc20000010000 */
[----:B------:R-:W-:-:S06]  /*b820*/  FFMA.FTZ R92, R106, UR8, -R111 ;  /* 0x000000086a5c7c23 */ /* 0x000fcc000801086f */
        /* <DEDUP_REMOVED lines=12> */
[----:B------:R-:W-:Y:S08]  /*b8f0*/  MUFU.EX2 R90, R90 ;  /* 0x0000005a005a7308 */ /* 0x000ff00000000800 */
[----:B------:R-:W1:Y:S01]  /*b900*/  MUFU.EX2 R101, R101 ;  /* 0x0000006500657308 */ /* 0x000e620000000800 */
[----:B0-----:R-:W-:-:S07]  /*b910*/  FADD.FTZ R4, R100, R5 ;  /* 0x0000000564047221 */ /* 0x001fce0000010000 */
[----:B------:R-:W0:Y:S08]  /*b920*/  MUFU.EX2 R91, R91 ;  /* 0x0000005b005b7308 */ /* 0x000e300000000800 */
[----:B------:R2:W-:Y:S01]  /*b930*/  MUFU.EX2 R112, R93 ;  /* 0x0000005d00707308 */ /* 0x0005e20000000800 */
[----:B-1----:R-:W-:-:S07]  /*b940*/  FADD.FTZ R5, R101, R4 ;  /* 0x0000000465057221 */ /* 0x002fce0000010000 */
[----:B------:R-:W1:Y:S01]  /*b950*/  MUFU.EX2 R116, R116 ;  /* 0x0000007400747308 */ /* 0x000e620000000800 */
[----:B--2---:R-:W-:-:S04]  /*b960*/  FADD.FTZ R93, R85, R94 ;  /* 0x0000005e555d7221 */ /* 0x004fc80000010000 */
[----:B------:R-:W-:-:S03]  /*b970*/  FADD.FTZ R94, R88, R93 ;  /* 0x0000005d585e7221 */ /* 0x000fc60000010000 */
[----:B------:R-:W2:Y:S01]  /*b980*/  MUFU.EX2 R104, R104 ;  /* 0x0000006800687308 */ /* 0x000ea20000000800 */
[----:B------:R-:W-:-:S04]  /*b990*/  FADD.FTZ R93, R87, R94 ;  /* 0x0000005e575d7221 */ /* 0x000fc80000010000 */
[----:B------:R-:W-:-:S03]  /*b9a0*/  FADD.FTZ R94, R90, R93 ;  /* 0x0000005d5a5e7221 */ /* 0x000fc60000010000 */
[----:B------:R-:W3:Y:S01]  /*b9b0*/  MUFU.EX2 R89, R89 ;  /* 0x0000005900597308 */ /* 0x000ee20000000800 */
[----:B0-----:R-:W-:-:S01]  /*b9c0*/  FADD.FTZ R94, R91, R94 ;  /* 0x0000005e5b5e7221 */ /* 0x001fc20000010000 */
[----:B-1----:R-:W-:-:S03]  /*b9d0*/  FADD.FTZ R5, R116, R5 ;  /* 0x0000000574057221 */ /* 0x002fc60000010000 */
[----:B------:R-:W-:-:S03]  /*b9e0*/  FADD.FTZ R94, R112, R94 ;  /* 0x0000005e705e7221 */ /* 0x000fc60000010000 */
[----:B------:R-:W0:Y:S01]  /*b9f0*/  MUFU.EX2 R103, R103 ;  /* 0x0000006700677308 */ /* 0x000e220000000800 */
[----:B--2---:R-:W-:-:S07]  /*ba00*/  FADD.FTZ R4, R104, R5 ;  /* 0x0000000568047221 */ /* 0x004fce0000010000 */
[----:B------:R-:W1:Y:S01]  /*ba10*/  MUFU.EX2 R92, R92 ;  /* 0x0000005c005c7308 */ /* 0x000e620000000800 */
[----:B---3--:R-:W-:-:S07]  /*ba20*/  FADD.FTZ R5, R89, R94 ;  /* 0x0000005e59057221 */ /* 0x008fce0000010000 */
[----:B------:R-:W2:Y:S01]  /*ba30*/  MUFU.EX2 R102, R102 ;  /* 0x0000006600667308 */ /* 0x000ea20000000800 */
[----:B0-----:R-:W-:-:S07]  /*ba40*/  FADD.FTZ R93, R103, R4 ;  /* 0x00000004675d7221 */ /* 0x001fce0000010000 */
[----:B------:R-:W0:Y:S01]  /*ba50*/  MUFU.EX2 R96, R96 ;  /* 0x0000006000607308 */ /* 0x000e220000000800 */
[----:B-1----:R-:W-:-:S07]  /*ba60*/  FADD.FTZ R5, R92, R5 ;  /* 0x000000055c057221 */ /* 0x002fce0000010000 */
[----:B------:R-:W1:Y:S01]  /*ba70*/  MUFU.EX2 R97, R97 ;  /* 0x0000006100617308 */ /* 0x000e620000000800 */
[----:B--2---:R-:W-:-:S01]  /*ba80*/  FADD.FTZ R4, R102, R93 ;  /* 0x0000005d66047221 */ /* 0x004fc20000010000 */
[----:B0-----:R-:W-:-:S03]  /*ba90*/  FADD.FTZ R93, R96, R5 ;  /* 0x00000005605d7221 */ /* 0x001fc60000010000 */
[----:B------:R-:W-:Y:S01]  /*baa0*/  FADD.FTZ R5, R105, R4 ;  /* 0x0000000469057221 */ /* 0x000fe20000010000 */
[----:B-1----:R-:W-:-:S01]  /*bab0*/  FADD.FTZ R4, R97, R93 ;  /* 0x0000005d61047221 */ /* 0x002fc20000010000 */
[----:B------:R-:W-:Y:S06]  /*bac0*/  @!P0 BRA `(.L_x_6959) ;  /* 0x0000000000048947 */ /* 0x000fec0003800000 */
[----:B------:R-:W-:Y:S01]  /*bad0*/  BPT.TRAP 0x1 ;  /* 0x000000040000795c */ /* 0x000fe20000300000 */
.L_x_6959:
        /* <DEDUP_REMOVED lines=125> */
.L_x_6942:
[----:B------:R-:W0:Y:S01]  /*c2b0*/  LDC R12, c[0x0][0x2f0] ;  /* 0x0000bc00ff0c7b82 */ /* 0x000e220000000800 */
[----:B------:R-:W-:Y:S01]  /*c2c0*/  UIADD3 UR28, -UR28, 0x1, URZ ;  /* 0x000000011c1c7890 */ /* 0x000fe2000fffe13f */
[----:B------:R-:W-:Y:S01]  /*c2d0*/  ULDC UR10, c[0x0][0x448] ;  /* 0x00011200000a7ab9 */ /* 0x000fe20000000800 */
[----:B------:R-:W-:Y:S01]  /*c2e0*/  ULDC UR15, c[0x0][0x9e4] ;  /* 0x00027900000f7ab9 */ /* 0x000fe20000000800 */
[----:B------:R-:W-:Y:S02]  /*c2f0*/  UISETP.NE.AND UP0, UPT, UR10, 0x1, UPT ;  /* 0x000000010a00788c */ /* 0x000fe4000bf05270 */
[----:B------:R-:W-:Y:S02]  /*c300*/  UISETP.GE.AND UP1, UPT, UR15, 0x1, UPT ;  /* 0x000000010f00788c */ /* 0x000fe4000bf26270 */
[----:B------:R-:W1:Y:S04]  /*c310*/  S2UR UR9, SR_CTAID.X ;  /* 0x00000000000979c3 */ /* 0x000e680000002500 */
[----:B------:R-:W-:-:S03]  /*c320*/  PLOP3.LUT P2, PT, PT, PT, UP1, 0x40, 0x0 ;  /* 0x000000000000781c */ /* 0x000fc60003f4e818 */
[----:B------:R-:W-:Y:S01]  /*c330*/  @UP0 ULDC UR10, c[0x0][0x44c] ;  /* 0x00011300000a0ab9 */ /* 0x000fe20000000800 */
[----:B------:R-:W-:Y:S01]  /*c340*/  @UP0 ULDC UR18, c[0x0][0x450] ;  /* 0x0001140000120ab9 */ /* 0x000fe20000000800 */
[----:B0-----:R-:W-:-:S05]  /*c350*/  IMAD R12, R17, R12, UR28 ;  /* 0x0000001c110c7e24 */ /* 0x001fca000f8e020c */
[----:B------:R-:W-:Y:S01]  /*c360*/  R2UR UR14, R12 ;  /* 0x000000000c0e72ca */ /* 0x000fe200000e0000 */
[----:B-1----:R-:W-:-:S04]  /*c370*/  ULEA UR9, UR9, 0x7f, 0x7 ;  /* 0x0000007f09097891 */ /* 0x002fc8000f8e383f */
[----:B------:R-:W-:-:S04]  /*c380*/  UIMAD.WIDE.U32 UR10, UR9, UR10, URZ ;  /* 0x0000000a090a72a5 */ /* 0x000fc8000f8e003f */
[----:B------:R-:W-:-:S04]  /*c390*/  @UP0 USHF.R.U32.HI UR9, URZ, UR18, UR11 ;  /* 0x000000123f090299 */ /* 0x000fc8000801160b */
[----:B------:R-:W-:-:S03]  /*c3a0*/  UIADD3 UR9, UR14, UR9, URZ ;  /* 0x000000090e097290 */ /* 0x000fc6000fffe03f */
[----:B------:R-:W-:Y:S02]  /*c3b0*/  ULDC UR14, c[0x0][0x9dc] ;  /* 0x00027700000e7ab9 */ /* 0x000fe40000000800 */
[----:B------:R-:W-:Y:S01]  /*c3c0*/  UIADD3 UR14, UR9, -UR14, URZ ;  /* 0x8000000e090e7290 */ /* 0x000fe2000fffe03f */
[----:B------:R-:W-:Y:S11]  /*c3d0*/  @P2 BRA `(.L_x_6961) ;  /* 0x0000000000442947 */ /* 0x000ff60003800000 */
        /* <DEDUP_REMOVED lines=10> */
.L_x_6962:
[----:B------:R-:W-:-:S11]  /*c480*/  UISETP.NE.AND UP2, UPT, UR15, 0x1, UPT ;  /* 0x000000010f00788c */ /* 0x000fd6000bf45270 */
[----:B------:R-:W-:Y:S02]  /*c490*/  @UP2 ULDC.64 UR18, c[0x0][0x9e8] ;  /* 0x00027a0000122ab9 */ /* 0x000fe40000000a00 */
[----:B------:R-:W-:-:S04]  /*c4a0*/  UIMAD.WIDE.U32 UR10, UR9, UR18, URZ ;  /* 0x00000012090a72a5 */ /* 0x000fc8000f8e003f */
[----:B------:R-:W-:-:S12]  /*c4b0*/  @UP2 USHF.R.U32.HI UR9, URZ, UR19, UR11 ;  /* 0x000000133f092299 */ /* 0x000fd8000801160b */
.L_x_6963:
[----:B------:R-:W-:-:S04]  /*c4c0*/  UIMAD UR9, UR9, UR15, URZ ;  /* 0x0000000f090972a4 */ /* 0x000fc8000f8e023f */
[----:B------:R-:W-:-:S04]  /*c4d0*/  UISETP.LT.AND UP2, UPT, UR14, UR9, UPT ;  /* 0x000000090e00728c */ /* 0x000fc8000bf41270 */
[----:B------:R-:W-:-:S12]  /*c4e0*/  USEL UR14, UR14, UR9, !UP2 ;  /* 0x000000090e0e7287 */ /* 0x000fd8000d000000 */
.L_x_6961:
[----:B------:R-:W-:-:S04]  /*c4f0*/  UIADD3 UR10, UR14, 0xbf, URZ ;  /* 0x000000bf0e0a7890 */ /* 0x000fc8000fffe03f */
[----:B------:R-:W-:-:S04]  /*c500*/  UIMAD.WIDE UR10, UR10, 0x2aaaaaab, URZ ;  /* 0x2aaaaaab0a0a78a5 */ /* 0x000fc8000f8e023f */
[----:B------:R-:W-:-:S04]  /*c510*/  USHF.R.U32.HI UR9, URZ, 0x1f, UR11 ;  /* 0x0000001f3f097899 */ /* 0x000fc8000801160b */
[----:B------:R-:W-:-:S04]  /*c520*/  ULEA.HI.SX32 UR9, UR11, UR9, 0x1b ;  /* 0x000000090b097291 */ /* 0x000fc8000f8fda3f */
        /* <DEDUP_REMOVED lines=8> */
.L_x_6974:
[----:B------:R-:W-:Y:S01]  /*c5b0*/  ISETP.NE.AND P3, PT, RZ, UR40, PT ;  /* 0x00000028ff007c0c */ /* 0x000fe2000bf65270 */
[----:B------:R-:W-:-:S04]  /*c5c0*/  UISETP.NE.AND UP2, UPT, UR24, 0x1, UPT ;  /* 0x000000011800788c */ /* 0x000fc8000bf45270 */
[----:B------:R-:W-:-:S04]  /*c5d0*/  USEL UR4, URZ, 0x1, UP2 ;  /* 0x000000013f047887 */ /* 0x000fc80009000000 */
[----:B------:R-:W-:-:S04]  /*c5e0*/  ULOP3.LUT UR4, UR19, UR4, URZ, 0x3c, !UPT ;  /* 0x0000000413047292 */ /* 0x000fc8000f8e3c3f */
[----:B------:R-:W-:Y:S08]  /*c5f0*/  @P3 BRA `(.L_x_6965) ;  /* 0x0000000000383947 */ /* 0x000ff00003800000 */
[----:B------:R-:W-:Y:S05]  /*c600*/  @!P0 BRA `(.L_x_6966) ;  /* 0x0000000000048947 */ /* 0x000fea0003800000 */
[----:B------:R-:W-:Y:S01]  /*c610*/  BPT.TRAP 0x1 ;  /* 0x000000040000795c */ /* 0x000fe20000300000 */
.L_x_6966:
        /* <DEDUP_REMOVED lines=9> */
.L_x_6967:
[----:B-1----:R-:W-:Y:S05]  /*c6b0*/  @P2 BRA `(.L_x_6965) ;  /* 0x0000000000082947 */ /* 0x002fea0003800000 */
[----:B------:R-:W1:Y:S02]  /*c6c0*/  SYNCS.PHASECHK.TRANS64.TRYWAIT P2, [UR8+0x28830], R10 ;  /* 0x0288300aff0075a7 */ /* 0x000e640008040148 */
[----:B-1----:R-:W-:Y:S05]  /*c6d0*/  @!P2 BRA `(.L_x_6968) ;  /* 0x000000f80020a947 */ /* 0x002fea0003800000 */
.L_x_6965:
[----:B01----:R-:W-:Y:S01]  /*c6e0*/  VIADD R10, R18, 0x8 ;  /* 0x00000008120a7836 */ /* 0x003fe20000000000 */
[----:B------:R-:W-:Y:S01]  /*c6f0*/  UIADD3 UR18, UR24, 0x1, URZ ;  /* 0x0000000118127890 */ /* 0x000fe2000fffe03f */
[----:B------:R-:W-:Y:S01]  /*c700*/  R2UR UR8, R6 ;  /* 0x00000000060872ca */ /* 0x000fe200000e0000 */
[----:B------:R-:W-:Y:S01]  /*c710*/  UMOV UR11, 0x40000040 ;  /* 0x40000040000b7882 */ /* 0x000fe20000000000 */
[----:B------:R-:W-:Y:S01]  /*c720*/  R2UR UR9, R7 ;  /* 0x00000000070972ca */ /* 0x000fe200000e0000 */
[----:B------:R0:W-:Y:S01]  /*c730*/  BAR.SYNC.DEFER_BLOCKING R10, 0x100 ;  /* 0x0004000a0000751d */ /* 0x0001e20000010000 */
[----:B------:R-:W-:-:S04]  /*c740*/  UISETP.NE.AND UP2, UPT, UR18, 0x2, UPT ;  /* 0x000000021200788c */ /* 0x000fc8000bf45270 */
[----:B------:R-:W-:-:S04]  /*c750*/  USEL UR18, UR18, URZ, UP2 ;  /* 0x0000003f12127287 */ /* 0x000fc80009000000 */
[----:B------:R-:W-:-:S07]  /*c760*/  UIMAD UR22, UR18, 0x600, UR6 ;  /* 0x00000600121678a4 */ /* 0x000fce000f8e0206 */
[----:B------:R-:W-:Y:S01]  /*c770*/  UMOV UR10, UR22 ;  /* 0x00000016000a7c82 */ /* 0x000fe20008000000 */
[----:B------:R-:W-:-:S06]  /*c780*/  WARPGROUP.ARRIVE ;  /* 0x00000000000079c5 */ /* 0x000fcc0000000000 */
[----:B------:R-:W-:Y:S01]  /*c790*/  QGMMA.64x192x32.F32.E4M3.E4M3 R24, gdesc[UR8], RZ, !UPT, gsb0 ;  /* 0x02e00000081879f3 */ /* 0x000fe2000c0008ff */
[----:B------:R-:W-:Y:S01]  /*c7a0*/  UIADD3 UR10, UR22, 0x2, URZ ;  /* 0x00000002160a7890 */ /* 0x000fe2000fffe03f */
[----:B------:R-:W-:Y:S01]  /*c7b0*/  UMOV UR8, UR20 ;  /* 0x0000001400087c82 */ /* 0x000fe20008000000 */
[----:B------:R-:W-:Y:S01]  /*c7c0*/  UMOV UR9, UR21 ;  /* 0x0000001500097c82 */ /* 0x000fe20008000000 */
[----:B------:R-:W-:Y:S01]  /*c7d0*/  UMOV UR11, 0x40000040 ;  /* 0x40000040000b7882 */ /* 0x000fe20000000000 */
[----:B------:R-:W-:Y:S02]  /*c7e0*/  WARPGROUP.DEPBAR.LE gsb0, 0x0 ;  /* 0x00008000000079c5 */ /* 0x000fe40000010000 */
[----:B------:R-:W-:-:S13]  /*c7f0*/  WARPGROUP.ARRIVE ;  /* 0x00000000000079c5 */ /* 0x000fda0000000000 */
[----:B------:R-:W-:Y:S01]  /*c800*/  QGMMA.64x192x32.F32.E4M3.E4M3 R24, gdesc[UR8], R24, gsb0 ;  /* 0x02e00000081879f3 */ /* 0x000fe20008000818 */
        /* <DEDUP_REMOVED lines=13> */
[----:B------:R-:W-:Y:S03]  /*c8e0*/  QGMMA.64x192x32.F32.E4M3.E4M3 R24, gdesc[UR8], R24, gsb0 ;  /* 0x02e00000081879f3 */ /* 0x000fe60008000818 */
[----:B------:R-:W-:Y:S02]  /*c8f0*/  WARPGROUP.DEPBAR.LE gsb0, 0x0 ;  /* 0x00008000000079c5 */ /* 0x000fe40000010000 */
[----:B0-----:R-:W-:Y:S05]  /*c900*/  @P3 BRA `(.L_x_6969) ;  /* 0x00000000002c3947 */ /* 0x001fea0003800000 */
[----:B------:R-:W-:Y:S05]  /*c910*/  @!P0 BRA `(.L_x_6970) ;  /* 0x0000000000048947 */ /* 0x000fea0003800000 */
[----:B------:R-:W-:Y:S01]  /*c920*/  BPT.TRAP 0x1 ;  /* 0x000000040000795c */ /* 0x000fe20000300000 */
.L_x_6970:
[----:B------:R-:W-:Y:S01]  /*c930*/  ULEA UR8, UR24, UR44, 0x3 ;  /* 0x0000002c18087291 */ /* 0x000fe2000f8e183f */
[----:B------:R-:W-:-:S05]  /*c940*/  IMAD.U32 R10, RZ, RZ, UR19 ;  /* 0x00000013ff0a7e24 */ /* 0x000fca000f8e00ff */
[----:B------:R-:W-:-:S04]  /*c950*/  SHF.L.U32 R10, R10, 0x1f, RZ ;  /* 0x0000001f0a0a7819 */ /* 0x000fc800000006ff */
[----:B------:R0:W1:Y:S01]  /*c960*/  SYNCS.PHASECHK.TRANS64.TRYWAIT P2, [UR8+0x28850], R10 ;  /* 0x0288500aff0075a7 */ /* 0x0000620008040148 */
[----:B------:R-:W-:Y:S05]  /*c970*/  @!P0 BRA `(.L_x_6971) ;  /* 0x0000000000048947 */ /* 0x000fea0003800000 */
[----:B------:R-:W-:Y:S01]  /*c980*/  BPT.TRAP 0x1 ;  /* 0x000000040000795c */ /* 0x000fe20000300000 */
.L_x_6971:
[----:B-1----:R-:W-:Y:S05]  /*c990*/  @P2 BRA `(.L_x_6969) ;  /* 0x0000000000082947 */ /* 0x002fea0003800000 */
[----:B------:R-:W1:Y:S02]  /*c9a0*/  SYNCS.PHASECHK.TRANS64.TRYWAIT P2, [UR8+0x28850], R10 ;  /* 0x0288500aff0075a7 */ /* 0x000e640008040148 */
[----:B-1----:R-:W-:Y:S05]  /*c9b0*/  @!P2 BRA `(.L_x_6972) ;  /* 0x000000f40080a947 */ /* 0x002fea0003800000 */
.L_x_6969:
        /* <DEDUP_REMOVED lines=25> */
[----:B------:R-:W-:Y:S01]  /*cb50*/  QGMMA.64x128x32.F32.E4M3.E4M3 R120, R204, gdesc[UR8], R120, gsb0 ;  /* 0x01e00008cc787df3 */ /* 0x000fe20008000878 */
[----:B------:R-:W-:Y:S01]  /*cb60*/  UIADD3 UR10, UR9, 0x2, URZ ;  /* 0x00000002090a7890 */ /* 0x000fe2000fffe03f */
[----:B------:R-:W3:Y:S01]  /*cb70*/  MUFU.TANH R22, R22 ;  /* 0x0000001600167308 */ /* 0x000ee20000002400 */
[----:B------:R-:W-:Y:S01]  /*cb80*/  UMOV UR11, 0x80000020 ;  /* 0x80000020000b7882 */ /* 0x000fe20000000000 */
[----:B------:R-:W-:Y:S01]  /*cb90*/  FMUL.FTZ R69, R0, R75 ;  /* 0x0000004b00457220 */ /* 0x000fe20000410000 */
[----:B01----:R-:W-:Y:S01]  /*cba0*/  FMNMX.FTZ R10, R14, R13, !PT ;  /* 0x0000000d0e0a7209 */ /* 0x003fe20007810000 */
        /* <DEDUP_REMOVED lines=10> */
[----:B--2---:R-:W-:Y:S01]  /*cc50*/  FMNMX.FTZ R93, R15, R10, !PT ;  /* 0x0000000a0f5d7209 */ /* 0x004fe20007810000 */
        /* <DEDUP_REMOVED lines=10> */
[----:B------:R-:W-:Y:S01]  /*cd00*/  FMUL.FTZ R71, R0, R77 ;  /* 0x0000004d00477220 */ /* 0x000fe20000410000 */
[----:B---3--:R-:W-:Y:S01]  /*cd10*/  FMNMX.FTZ R10, R22, R93, !PT ;  /* 0x0000005d160a7209 */ /* 0x008fe20007810000 */
        /* <DEDUP_REMOVED lines=8> */
[----:B0-----:R-:W-:Y:S01]  /*cda0*/  FMNMX.FTZ R95, R23, R10, !PT ;  /* 0x0000000a175f7209 */ /* 0x001fe20007810000 */
        /* <DEDUP_REMOVED lines=8> */
[----:B-1----:R-:W-:Y:S01]  /*ce30*/  FMNMX.FTZ R94, R26, R95, !PT ;  /* 0x0000005f1a5e7209 */ /* 0x002fe20007810000 */
        /* <DEDUP_REMOVED lines=9> */
[----:B--2---:R-:W-:Y:S01]  /*ced0*/  FMNMX.FTZ R95, R27, R94, !PT ;  /* 0x0000005e1b5f7209 */ /* 0x004fe20007810000 */
[C---:B------:R-:W-:Y:S01]  /*cee0*/  FMUL.FTZ R55, R0.reuse, R61 ;  /* 0x0000003d00377220 */ /* 0x040fe20000410000 */
[----:B------:R-:W2:Y:S01]  /*cef0*/  MUFU.TANH R34, R34 ;  /* 0x0000002200227308 */ /* 0x000ea20000002400 */
[C---:B------:R-:W-:Y:S01]  /*cf00*/  FMUL.FTZ R78, R0.reuse, R84 ;  /* 0x00000054004e7220 */ /* 0x040fe20000410000 */
[C---:B------:R-:W-:Y:S01]  /*cf10*/  FMUL.FTZ R61, R0.reuse, R67 ;  /* 0x00000043003d7220 */ /* 0x040fe20000410000 */
[C---:B------:R-:W-:Y:S01]  /*cf20*/  FMUL.FTZ R84, R0.reuse, R90 ;  /* 0x0000005a00547220 */ /* 0x040fe20000410000 */
[C---:B------:R-:W-:Y:S01]  /*cf30*/  FMUL.FTZ R67, R0.reuse, R73 ;  /* 0x0000004900437220 */ /* 0x040fe20000410000 */
[C---:B------:R-:W-:Y:S01]  /*cf40*/  FMUL.FTZ R90, R0.reuse, R96 ;  /* 0x00000060005a7220 */ /* 0x040fe20000410000 */
[----:B------:R-:W-:Y:S01]  /*cf50*/  FMUL.FTZ R73, R0, R79 ;  /* 0x0000004f00497220 */ /* 0x000fe20000410000 */
[----:B---3--:R-:W-:Y:S01]  /*cf60*/  FMNMX.FTZ R96, R30, R95, !PT ;  /* 0x0000005f1e607209 */ /* 0x008fe20007810000 */
[----:B------:R-:W3:Y:S01]  /*cf70*/  MUFU.TANH R20, R20 ;  /* 0x0000001400147308 */ /* 0x000ee20000002400 */
[C---:B------:R-:W-:Y:S01]  /*cf80*/  FMUL.FTZ R79, R0.reuse, R85 ;  /* 0x00000055004f7220 */ /* 0x040fe20000410000 */
[C---:B------:R-:W-:Y:S01]  /*cf90*/  FMUL.FTZ R85, R0.reuse, R91 ;  /* 0x0000005b00557220 */ /* 0x040fe20000410000 */
[C---:B------:R-:W-:Y:S01]  /*cfa0*/  FMUL.FTZ R91, R0.reuse, R97 ;  /* 0x00000061005b7220 */ /* 0x040fe20000410000 */
[----:B0-----:R-:W-:Y:S01]  /*cfb0*/  FMNMX.FTZ R97, R31, R96, !PT ;  /* 0x000000601f617209 */ /* 0x001fe20007810000 */
[C---:B------:R-:W-:Y:S01]  /*cfc0*/  FMUL.FTZ R44, R0.reuse, R50 ;  /* 0x00000032002c7220 */ /* 0x040fe20000410000 */
[----:B------:R-:W-:Y:S01]  /*cfd0*/  FMUL.FTZ R50, R0, R56 ;  /* 0x0000003800327220 */ /* 0x000fe20000410000 */
[----:B-1----:R-:W-:Y:S01]  /*cfe0*/  FMNMX.FTZ R11, R21, R12, !PT ;  /* 0x0000000c150b7209 */ /* 0x002fe20007810000 */
[----:B------:R-:W0:Y:S01]  /*cff0*/  MUFU.TANH R35, R35 ;  /* 0x0000002300237308 */ /* 0x000e220000002400 */
[----:B--2---:R-:W-:Y:S01]  /*d000*/  FMNMX.FTZ R96, R34, R97, !PT ;  /* 0x0000006122607209 */ /* 0x004fe20007810000 */
        /* <DEDUP_REMOVED lines=11> */
[----:B------:R-:W-:Y:S01]  /*d0c0*/  FMUL.FTZ R95, R0, R101 ;  /* 0x00000065005f7220 */ /* 0x000fe20000410000 */
[----:B------:R-:W-:-:S02]  /*d0d0*/  UMOV UR8, UR15 ;  /* 0x0000000f00087c82 */ /* 0x000fc40008000000 */
        /* <DEDUP_REMOVED lines=24> */
[----:B--2---:R-:W-:Y:S01]  /*d260*/  FMNMX.FTZ R99, R43, R98, !PT ;  /* 0x000000622b637209 */ /* 0x004fe20007810000 */
[----:B------:R-:W-:-:S06]  /*d270*/  FMUL.FTZ R98, R0, R104 ;  /* 0x0000006800627220 */ /* 0x000fcc0000410000 */
        /* <DEDUP_REMOVED lines=37> */
[----:B-1----:R-:W-:Y:S01]  /*d4d0*/  FMNMX.FTZ R10, R48, R11, !PT ;  /* 0x0000000b300a7209 */ /* 0x002fe20007810000 */
[----:B------:R-:W-:Y:S02]  /*d4e0*/  WARPGROUP.DEPBAR.LE gsb0, 0x0 ;  /* 0x00008000000079c5 */ /* 0x000fe40000010000 */
[----:B------:R-:W-:-:S04]  /*d4f0*/  WARPGROUP.ARRIVE ;  /* 0x00000000000079c5 */ /* 0x000fc80000000000 */
[----:B------:R-:W1:Y:S01]  /*d500*/  MUFU.TANH R63, R63 ;  /* 0x0000003f003f7308 */ /* 0x000e620000002400 */
[----:B--2---:R-:W-:Y:S01]  /*d510*/  FMNMX.FTZ R104, R62, R103, !PT ;  /* 0x000000673e687209 */ /* 0x004fe20007810000 */
[----:B------:R-:W-:Y:S01]  /*d520*/  QGMMA.64x128x32.F32.E4M3.E4M3 R120, R196, gdesc[UR8], R120, gsb0 ;  /* 0x01e00008c4787df3 */ /* 0x000fe20008000878 */
[----:B------:R-:W-:Y:S01]  /*d530*/  FMUL.FTZ R103, R0, R109 ;  /* 0x0000006d00677220 */ /* 0x000fe20000410000 */
        /* <DEDUP_REMOVED lines=94> */
[----:B------:R-:W-:Y:S01]  /*db20*/  QGMMA.64x128x32.F32.E4M3.E4M3 R120, R188, gdesc[UR8], R120, gsb0 ;  /* 0x01e00008bc787df3 */ /* 0x000fe20008000878 */
[----:B------:R-:W-:Y:S01]  /*db30*/  UIADD3 UR10, UR9, 0x402, URZ ;  /* 0x00000402090a7890 */ /* 0x000fe2000fffe03f */
[----:B------:R-:W-:Y:S01]  /*db40*/  IMAD.U32 R118, RZ, RZ, UR18 ;  /* 0x00000012ff767e24 */ /* 0x000fe2000f8e00ff */
[----:B------:R-:W-:Y:S02]  /*db50*/  UMOV UR11, 0x80000020 ;  /* 0x80000020000b7882 */ /* 0x000fe40000000000 */
        /* <DEDUP_REMOVED lines=25> */
[----:B------:R-:W1:Y:S02]  /*dcf0*/  SHFL.BFLY PT, R115, R114, 0x2, 0x1f ;  /* 0x0c401f0072737f89 */ /* 0x000e6400000e0000 */
[----:B------:R-:W3:Y:S01]  /*dd00*/  MUFU.TANH R104, R104 ;  /* 0x0000006800687308 */ /* 0x000ee20000002400 */
[----:B--2---:R-:W-:-:S07]  /*dd10*/  FMNMX.FTZ R10, R100, R11, !PT ;  /* 0x0000000b640a7209 */ /* 0x004fce0007810000 */
[----:B------:R-:W2:Y:S01]  /*dd20*/  MUFU.TANH R105, R105 ;  /* 0x0000006900697308 */ /* 0x000ea20000002400 */
[----:B0-----:R-:W-:-:S07]  /*dd30*/  FMNMX.FTZ R11, R101, R10, !PT ;  /* 0x0000000a650b7209 */ /* 0x001fce0007810000 */
[----:B------:R-:W0:Y:S01]  /*dd40*/  MUFU.TANH R108, R108 ;  /* 0x0000006c006c7308 */ /* 0x000e220000002400 */
[----:B---3--:R-:W-:Y:S02]  /*dd50*/  FMNMX.FTZ R10, R104, R11, !PT ;  /* 0x0000000b680a7209 */ /* 0x008fe40007810000 */
[----:B-1----:R-:W-:-:S05]  /*dd60*/  FMNMX.FTZ R115, R114, R115, !PT ;  /* 0x0000007372737209 */ /* 0x002fca0007810000 */
        /* <DEDUP_REMOVED lines=8> */
[----:B--2---:R-:W-:-:S05]  /*ddf0*/  FMNMX.FTZ R10, R112, R11, !PT ;  /* 0x0000000b700a7209 */ /* 0x004fca0007810000 */
[----:B------:R-:W-:Y:S01]  /*de00*/  QGMMA.64x128x32.F32.E4M3.E4M3 R120, R184, gdesc[UR8], R120, gsb0 ;  /* 0x01e00008b8787df3 */ /* 0x000fe20008000878 */
[----:B0-----:R-:W-:Y:S02]  /*de10*/  FMNMX.FTZ R11, R113, R10, !PT ;  /* 0x0000000a710b7209 */ /* 0x001fe40007810000 */
[----:B------:R-:W0:Y:S04]  /*de20*/  SHFL.BFLY PT, R10, R115, 0x1, 0x1f ;  /* 0x0c201f00730a7f89 */ /* 0x000e2800000e0000 */
[----:B------:R-:W1:Y:S01]  /*de30*/  SHFL.BFLY PT, R116, R11, 0x2, 0x1f ;  /* 0x0c401f000b747f89 */ /* 0x000e6200000e0000 */
[----:B0-----:R-:W-:Y:S01]  /*de40*/  FMNMX.FTZ R10, R115, R10, !PT ;  /* 0x0000000a730a7209 */ /* 0x001fe20007810000 */
[----:B------:R-:W-:Y:S01]  /*de50*/  IMAD.U32 R115, RZ, RZ, UR8 ;  /* 0x00000008ff737e24 */ /* 0x000fe2000f8e00ff */
        /* <DEDUP_REMOVED lines=22> */
[----:B------:R-:W0:Y:S01]  /*dfc0*/  SHFL.BFLY PT, R117, R116, 0x1, 0x1f ;  /* 0x0c201f0074757f89 */ /* 0x000e2200000e0000 */
        /* <DEDUP_REMOVED lines=24> */
[----:B0-----:R-:W-:Y:S01]  /*e150*/  FMNMX.FTZ R11, R116, R117, !PT ;  /* 0x00000075740b7209 */ /* 0x001fe20007810000 */
[--C-:B------:R-:W-:Y:S01]  /*e160*/  FFMA.FTZ R102, R103, UR8, -R114.reuse ;  /* 0x0000000867667c23 */ /* 0x100fe20008010872 */
[----:B------:R-:W-:-:S01]  /*e170*/  FFMA.FTZ R103, R106, UR8, -R114 ;  /* 0x000000086a677c23 */ /* 0x000fc20008010872 */
[----:B------:R-:W-:-:S02]  /*e180*/  IMAD.U32 R116, RZ, RZ, UR8 ;  /* 0x00000008ff747e24 */ /* 0x000fc4000f8e00ff */
[----:B------:R-:W-:-:S01]  /*e190*/  FFMA.FTZ R106, R107, UR8, -R114 ;  /* 0x000000086b6a7c23 */ /* 0x000fc20008010872 */
[--C-:B------:R-:W-:Y:S01]  /*e1a0*/  FFMA.FTZ R107, R110, UR8, -R114.reuse ;  /* 0x000000086e6b7c23 */ /* 0x100fe20008010872 */
[----:B------:R-:W-:Y:S01]  /*e1b0*/  FMUL.FTZ R117, R13, UR8 ;  /* 0x000000080d757c20 */ /* 0x000fe20008410000 */
[----:B------:R-:W-:Y:S01]  /*e1c0*/  FFMA.FTZ R110, R111, UR8, -R114 ;  /* 0x000000086f6e7c23 */ /* 0x000fe20008010872 */
[----:B------:R-:W-:-:S01]  /*e1d0*/  FADD.FTZ R13, -R11, R12 ;  /* 0x0000000c0b0d7221 */ /* 0x000fc20000010100 */
[----:B------:R-:W-:Y:S01]  /*e1e0*/  FFMA.FTZ R111, R11, R116, -8 ;  /* 0xc10000000b6f7423 */ /* 0x000fe20000010074 */
[----:B------:R-:W-:Y:S02]  /*e1f0*/  MUFU.EX2 R12, R117 ;  /* 0x00000075000c7308 */ /* 0x000fe40000000800 */
[----:B------:R-:W-:Y:S01]  /*e200*/  FMUL.FTZ R13, R13, UR8 ;  /* 0x000000080d0d7c20 */ /* 0x000fe20008410000 */
        /* <DEDUP_REMOVED lines=43> */
[----:B------:R-:W-:-:S02]  /*e4c0*/  WARPGROUP.DEPBAR.LE gsb0, 0x0 ;  /* 0x00008000000079c5 */ /* 0x000fc40000010000 */
[----:B------:R-:W1:Y:S01]  /*e4d0*/  MUFU.EX2 R15, R15 ;  /* 0x0000000f000f7308 */ /* 0x000e620000000800 */
[----:B0-----:R-:W-:-:S01]  /*e4e0*/  FADD.FTZ R72, R14, R5 ;  /* 0x000000050e487221 */ /* 0x001fc20000010000 */
[----:B------:R-:W-:-:S06]  /*e4f0*/  FFMA.FTZ R112, R112, UR8, -R111 ;  /* 0x0000000870707c23 */ /* 0x000fcc000801086f */
[----:B------:R-:W0:Y:S01]  /*e500*/  MUFU.EX2 R20, R20 ;  /* 0x0000001400147308 */ /* 0x000e220000000800 */
[----:B--2---:R-:W-:-:S07]  /*e510*/  FADD.FTZ R5, R21, R4 ;  /* 0x0000000415057221 */ /* 0x004fce0000010000 */
[----:B------:R-:W2:Y:S01]  /*e520*/  MUFU.EX2 R22, R22 ;  /* 0x0000001600167308 */ /* 0x000ea20000000800 */
[----:B-1----:R-:W-:-:S01]  /*e530*/  FADD.FTZ R117, R15, R72 ;  /* 0x000000480f757221 */ /* 0x002fc20000010000 */
[----:B------:R-:W-:-:S06]  /*e540*/  FFMA.FTZ R72, R76, UR8, -R111 ;  /* 0x000000084c487c23 */ /* 0x000fcc000801086f */
        /* <DEDUP_REMOVED lines=16> */
[----:B------:R-:W-:-:S06]  /*e650*/  FFMA.FTZ R76, R80, UR8, -R111 ;  /* 0x00000008504c7c23 */ /* 0x000fcc000801086f */
        /* <DEDUP_REMOVED lines=16> */
[----:B------:R-:W-:-:S06]  /*e760*/  FFMA.FTZ R80, R84, UR8, -R111 ;  /* 0x0000000854507c23 */ /* 0x000fcc000801086f */
        /* <DEDUP_REMOVED lines=110> */
[----:B------:R-:W-:-:S06]  /*ee50*/  IADD3 R116, -R18, 0xb, RZ ;  /* 0x0000000b12747810 */ /* 0x000fcc0007ffe1ff */
[----:B------:R-:W2:Y:S01]  /*ee60*/  MUFU.EX2 R93, R93 ;  /* 0x0000005d005d7308 */ /* 0x000ea20000000800 */
[----:B-1----:R-:W-:-:S07]  /*ee70*/  FADD.FTZ R4, R88, R5 ;  /* 0x0000000558047221 */ /* 0x002fce0000010000 */
        /* <DEDUP_REMOVED lines=14> */
[----:B------:R-:W-:-:S05]  /*ef60*/  @!P1 LEA R4, R118, UR44, 0x3 ;  /* 0x0000002c76049c11 */ /* 0x000fca000f8e18ff */
[----:B------:R-:W-:Y:S01]  /*ef70*/  @!P1 VIADD R4, R4, 0x28840 ;  /* 0x0002884004049836 */ /* 0x000fe20000000000 */
[----:B------:R-:W1:Y:S01]  /*ef80*/  MUFU.EX2 R98, R98 ;  /* 0x0000006200627308 */ /* 0x000e620000000800 */
[----:B0-----:R-:W-:-:S01]  /*ef90*/  FADD.FTZ R109, R95, R108 ;  /* 0x0000006c5f6d7221 */ /* 0x001fc20000010000 */
[----:B------:R1:W-:Y:S06]  /*efa0*/  BAR.ARV R116, 0x100 ;  /* 0x000400740000751d */ /* 0x0003ec0000002000 */
[----:B------:R-:W0:Y:S01]  /*efb0*/  MUFU.EX2 R101, R101 ;  /* 0x0000006500657308 */ /* 0x000e220000000800 */
[----:B--2---:R-:W-:-:S01]  /*efc0*/  FADD.FTZ R108, R96, R5 ;  /* 0x00000005606c7221 */ /* 0x004fc20000010000 */
[----:B------:R-:W-:-:S04]  /*efd0*/  @!P1 PRMT R4, RZ, 0x654, R4 ;  /* 0x00000654ff049816 */ /* 0x000fc80000000004 */
[----:B------:R2:W-:Y:S02]  /*efe0*/  @!P1 SYNCS.ARRIVE.TRANS64.RED.A1T0 RZ, [R4+URZ], RZ ;  /* 0x000000ff04ff99a7 */ /* 0x0005e4000810043f */
[----:B------:R-:W3:Y:S01]  /*eff0*/  MUFU.EX2 R99, R99 ;  /* 0x0000006300637308 */ /* 0x000ee20000000800 */
[----:B-1----:R-:W-:-:S07]  /*f000*/  FADD.FTZ R116, R98, R109 ;  /* 0x0000006d62747221 */ /* 0x002fce0000010000 */
[----:B------:R-:W1:Y:S01]  /*f010*/  MUFU.EX2 R104, R104 ;  /* 0x0000006800687308 */ /* 0x000e620000000800 */
[----:B0-----:R-:W-:-:S07]  /*f020*/  FADD.FTZ R5, R101, R108 ;  /* 0x0000006c65057221 */ /* 0x001fce0000010000 */
[----:B------:R-:W2:Y:S01]  /*f030*/  MUFU.EX2 R102, R102 ;  /* 0x0000006600667308 */ /* 0x000ea20000000800 */
[----:B---3--:R-:W-:-:S07]  /*f040*/  FADD.FTZ R109, R99, R116 ;  /* 0x00000074636d7221 */ /* 0x008fce0000010000 */
        /* <DEDUP_REMOVED lines=22> */
.L_x_6973:
        /* <DEDUP_REMOVED lines=123> */
[----:B------:R-:W-:-:S05]  /*f960*/  UMOV UR24, UR18 ;  /* 0x0000001200187c82 */ /* 0x000fca0008000000 */
.L_x_6964:
        /* <DEDUP_REMOVED lines=11> */
[----:B------:R-:W-:Y:S01]  /*fa20*/  ULDC UR23, c[0x0][0x988] ;  /* 0x0002620000177ab9 */ /* 0x000fe20000000800 */
[----:B------:R-:W-:-:S05]  /*fa30*/  ULDC UR29, c[0x0][0x9e0] ;  /* 0x00027800001d7ab9 */ /* 0x000fca0000000800 */
.L_x_6993:
        /* <DEDUP_REMOVED lines=9> */
.L_x_6977:
[----:B------:R-:W-:Y:S01]  /*fad0*/  ULEA UR8, UR24, UR44, 0x3 ;  /* 0x0000002c18087291 */ /* 0x000fe2000f8e183f */
[----:B------:R-:W-:-:S05]  /*fae0*/  IMAD.U32 R10, RZ, RZ, UR4 ;  /* 0x00000004ff0a7e24 */ /* 0x000fca000f8e00ff */
[----:B------:R-:W-:-:S04]  /*faf0*/  SHF.L.U32 R10, R10, 0x1f, RZ ;  /* 0x0000001f0a0a7819 */ /* 0x000fc800000006ff */
[----:B------:R0:W1:Y:S01]  /*fb00*/  SYNCS.PHASECHK.TRANS64.TRYWAIT P2, [UR8+0x28830], R10 ;  /* 0x0288300aff0075a7 */ /* 0x0000620008040148 */
[----:B------:R-:W-:Y:S05]  /*fb10*/  @!P0 BRA `(.L_x_6978) ;  /* 0x0000000000048947 */ /* 0x000fea0003800000 */
[----:B------:R-:W-:Y:S01]  /*fb20*/  BPT.TRAP 0x1 ;  /* 0x000000040000795c */ /* 0x000fe20000300000 */
.L_x_6978:
[----:B-1----:R-:W-:Y:S05]  /*fb30*/  @P2 BRA `(.L_x_6976) ;  /* 0x0000000000082947 */ /* 0x002fea0003800000 */
[----:B------:R-:W1:Y:S02]  /*fb40*/  SYNCS.PHASECHK.TRANS64.TRYWAIT P2, [UR8+0x28830], R10 ;  /* 0x0288300aff0075a7 */ /* 0x000e640008040148 */
[----:B-1----:R-:W-:Y:S05]  /*fb50*/  @!P2 BRA `(.L_x_6979) ;  /* 0x000000c40030a947 */ /* 0x002fea0003800000 */
.L_x_6976:
[----:B------:R2:W-:Y:S01]  /*fb60*/  BAR.SYNC.DEFER_BLOCKING R12, 0x100 ;  /* 0x0004000c0000751d */ /* 0x0005e20000010000 */
[----:B------:R-:W-:Y:S01]  /*fb70*/  R2UR UR8, R6 ;  /* 0x00000000060872ca */ /* 0x000fe200000e0000 */
[----:B------:R-:W-:Y:S01]  /*fb80*/  UIMAD UR18, UR24, 0x600, UR6 ;  /* 0x00000600181278a4 */ /* 0x000fe2000f8e0206 */
[----:B------:R-:W-:-:S03]  /*fb90*/  R2UR UR9, R7 ;  /* 0x00000000070972ca */ /* 0x000fc600000e0000 */
[----:B------:R-:W-:Y:S01]  /*fba0*/  UMOV UR11, 0x40000040 ;  /* 0x40000040000b7882 */ /* 0x000fe20000000000 */
[----:B------:R-:W-:Y:S02]  /*fbb0*/  UIADD3 UR14, UR18, 0x4, URZ ;  /* 0x00000004120e7890 */ /* 0x000fe4000fffe03f */
[----:B------:R-:W-:Y:S01]  /*fbc0*/  UMOV UR10, UR18 ;  /* 0x00000012000a7c82 */ /* 0x000fe20008000000 */
[----:B------:R-:W-:Y:S01]  /*fbd0*/  UMOV UR15, 0x40000040 ;  /* 0x40000040000f7882 */ /* 0x000fe20000000000 */
[----:B------:R-:W-:Y:S01]  /*fbe0*/  UMOV UR19, 0x40000040 ;  /* 0x4000004000137882 */ /* 0x000fe20000000000 */
[----:B------:R-:W-:-:S06]  /*fbf0*/  WARPGROUP.ARRIVE ;  /* 0x00000000000079c5 */ /* 0x000fcc0000000000 */
[----:B------:R-:W-:Y:S01]  /*fc00*/  QGMMA.64x192x32.F32.E4M3.E4M3 R24, gdesc[UR8], RZ, !UPT, gsb0 ;  /* 0x02e00000081879f3 */ /* 0x000fe2000c0008ff */
[----:B------:R-:W-:Y:S01]  /*fc10*/  UIADD3 UR10, UR18, 0x2, URZ ;  /* 0x00000002120a7890 */ /* 0x000fe2000fffe03f */
[----:B------:R-:W-:Y:S01]  /*fc20*/  UMOV UR8, UR20 ;  /* 0x0000001400087c82 */ /* 0x000fe20008000000 */
[----:B------:R-:W-:Y:S01]  /*fc30*/  UMOV UR9, UR21 ;  /* 0x0000001500097c82 */ /* 0x000fe20008000000 */
[----:B------:R-:W-:Y:S01]  /*fc40*/  UMOV UR11, 0x40000040 ;  /* 0x40000040000b7882 */ /* 0x000fe20000000000 */
[----:B------:R-:W-:Y:S01]  /*fc50*/  UIADD3 UR18, UR18, 0x6, URZ ;  /* 0x0000000612127890 */ /* 0x000fe2000fffe03f */
[----:B------:R-:W-:Y:S02]  /*fc60*/  WARPGROUP.DEPBAR.LE gsb0, 0x0 ;  /* 0x00008000000079c5 */ /* 0x000fe40000010000 */
[----:B------:R-:W-:-:S12]  /*fc70*/  WARPGROUP.ARRIVE ;  /* 0x00000000000079c5 */ /* 0x000fd80000000000 */
        /* <DEDUP_REMOVED lines=8> */
[----:B--2---:R-:W-:Y:S05]  /*fd00*/  @P3 BRA `(.L_x_6980) ;  /* 0x00000000002c3947 */ /* 0x004fea0003800000 */
[----:B------:R-:W-:Y:S05]  /*fd10*/  @!P0 BRA `(.L_x_6981) ;  /* 0x0000000000048947 */ /* 0x000fea0003800000 */
[----:B------:R-:W-:Y:S01]  /*fd20*/  BPT.TRAP 0x1 ;  /* 0x000000040000795c */ /* 0x000fe20000300000 */
.L_x_6981:
[----:B------:R-:W-:Y:S01]  /*fd30*/  ULEA UR8, UR22, UR44, 0x3 ;  /* 0x0000002c16087291 */ /* 0x000fe2000f8e183f */
[----:B01----:R-:W-:-:S05]  /*fd40*/  IMAD.U32 R10, RZ, RZ, UR25 ;  /* 0x00000019ff0a7e24 */ /* 0x003fca000f8e00ff */
[----:B------:R-:W-:-:S04]  /*fd50*/  SHF.L.U32 R10, R10, 0x1f, RZ ;  /* 0x0000001f0a0a7819 */ /* 0x000fc800000006ff */
[----:B------:R0:W1:Y:S01]  /*fd60*/  SYNCS.PHASECHK.TRANS64.TRYWAIT P2, [UR8+0x28850], R10 ;  /* 0x0288500aff0075a7 */ /* 0x0000620008040148 */
[----:B------:R-:W-:Y:S05]  /*fd70*/  @!P0 BRA `(.L_x_6982) ;  /* 0x0000000000048947 */ /* 0x000fea0003800000 */
[----:B------:R-:W-:Y:S01]  /*fd80*/  BPT.TRAP 0x1 ;  /* 0x000000040000795c */ /* 0x000fe20000300000 */
.L_x_6982:
[----:B-1----:R-:W-:Y:S05]  /*fd90*/  @P2 BRA `(.L_x_6980) ;  /* 0x0000000000082947 */ /* 0x002fea0003800000 */
[----:B------:R-:W1:Y:S02]  /*fda0*/  SYNCS.PHASECHK.TRANS64.TRYWAIT P2, [UR8+0x28850], R10 ;  /* 0x0288500aff0075a7 */ /* 0x000e640008040148 */
[----:B-1----:R-:W-:Y:S05]  /*fdb0*/  @!P2 BRA `(.L_x_6983) ;  /* 0x000000c000b0a947 */ /* 0x002fea0003800000 */
.L_x_6980:
        /* <DEDUP_REMOVED lines=11> */
[C---:B01----:R-:W-:Y:S01]  /*fe70*/  FMUL.FTZ R10, R0.reuse, R24 ;  /* 0x00000018000a7220 */ /* 0x043fe20000410000 */
[----:B------:R-:W-:Y:S01]  /*fe80*/  ULOP3.LUT UR8, UR8, 0x10000, URZ, 0xfc, !UPT ;  /* 0x0001000008087892 */ /* 0x000fe2000f8efc3f */
[----:B------:R-:W-:Y:S01]  /*fe90*/  FMUL.FTZ R29, R0, R36 ;  /* 0x00000024001d7220 */ /* 0x000fe20000410000 */
[----:B------:R-:W-:-:S02]  /*fea0*/  IMAD.U32 R46, RZ, RZ, UR24 ;  /* 0x00000018ff2e7e24 */ /* 0x000fc4000f8e00ff */
        /* <DEDUP_REMOVED lines=9> */
[----:B------:R-:W-:Y:S01]  /*ff40*/  FMUL.FTZ R59, R0, R66 ;  /* 0x00000042003b7220 */ /* 0x000fe20000410000 */
[----:B------:R-:W-:Y:S01]  /*ff50*/  QGMMA.64x128x32.F32.E4M3.E4M3 R120, R204, gdesc[UR8], R120, gsb0 ;  /* 0x01e00008cc787df3 */ /* 0x000fe20008000878 */
        /* <DEDUP_REMOVED lines=156> */
[----:B------:R-:W-:-:S03]  /*10920*/  FMUL.FTZ R96, R0, R114 ;  /* 0x0000007200607220 */ /* 0x000fc60000410000 */
[----:B------:R-:W0:Y:S01]  /*10930*/  MUFU.TANH R84, R84 ;  /* 0x0000005400547308 */ /* 0x000e220000002400 */
[----:B------:R-:W-:Y:S01]  /*10940*/  QGMMA.64x128x32.F32.E4M3.E4M3 R120, R188, gdesc[UR8], R120, gsb0 ;  /* 0x01e00008bc787df3 */ /* 0x000fe20008000878 */
[----:B------:R-:W-:Y:S01]  /*10950*/  UIADD3 UR10, UR8, 0x402, URZ ;  /* 0x00000402080a7890 */ /* 0x000fe2000fffe03f */
[----:B------:R-:W-:Y:S02]  /*10960*/  UMOV UR11, 0x80000020 ;  /* 0x80000020000b7882 */ /* 0x000fe40000000000 */
[----:B------:R-:W-:Y:S02]  /*10970*/  @UP0 ULDC UR8, c[0x0][0x44c] ;  /* 0x0001130000080ab9 */ /* 0x000fe40000000800 */
        /* <DEDUP_REMOVED lines=26> */
[----:B------:R-:W-:Y:S01]  /*10b20*/  IMAD.MOV.U32 R113, RZ, RZ, R8 ;  /* 0x000000ffff717224 */ /* 0x000fe200078e0008 */
[----:B------:R-:W-:Y:S01]  /*10b30*/  QGMMA.64x128x32.F32.E4M3.E4M3 R120, R184, gdesc[UR8], R120, gsb0 ;  /* 0x01e00008b8787df3 */ /* 0x000fe20008000878 */
[----:B------:R-:W-:Y:S01]  /*10b40*/  FMUL.FTZ R89, R0, R99 ;  /* 0x0000006300597220 */ /* 0x000fe20000410000 */
[----:B------:R-:W-:Y:S01]  /*10b50*/  @P3 SHF.R.U32.HI R113, RZ, UR8, R47 ;  /* 0x00000008ff713c19 */ /* 0x000fe2000801162f */
[----:B------:R-:W-:Y:S02]  /*10b60*/  @!P1 VIADD R99, R46, 0x28840 ;  /* 0x000288402e639836 */ /* 0x000fe40000000000 */
[C---:B------:R-:W-:Y:S01]  /*10b70*/  FMUL.FTZ R189, R0.reuse, R93 ;  /* 0x0000005d00bd7220 */ /* 0x040fe20000410000 */
[C---:B------:R-:W-:Y:S01]  /*10b80*/  FMUL.FTZ R191, R0.reuse, R97 ;  /* 0x0000006100bf7220 */ /* 0x040fe20000410000 */
[----:B------:R-:W-:Y:S01]  /*10b90*/  FMUL.FTZ R93, R0, R107 ;  /* 0x0000006b005d7220 */ /* 0x000fe20000410000 */
[----:B------:R-:W5:Y:S01]  /*10ba0*/  SHFL.IDX PT, R47, R113, RZ, 0x1c1f ;  /* 0x001c1fff712f7589 */ /* 0x000f6200000e0000 */
[----:B------:R-:W-:Y:S01]  /*10bb0*/  @!P1 PRMT R99, RZ, 0x654, R99 ;  /* 0x00000654ff639816 */ /* 0x000fe20000000063 */
[----:B------:R-:W-:-:S02]  /*10bc0*/  VIADD R46, R109, 0x1 ;  /* 0x000000016d2e7836 */ /* 0x000fc40000000000 */
[C---:B------:R-:W-:Y:S01]  /*10bd0*/  FMUL.FTZ R107, R0.reuse, R112 ;  /* 0x00000070006b7220 */ /* 0x040fe20000410000 */
[----:B------:R-:W-:Y:S01]  /*10be0*/  FMUL.FTZ R97, R0, R115 ;  /* 0x0000007300617220 */ /* 0x000fe20000410000 */
[----:B------:R-:W0:Y:S01]  /*10bf0*/  MUFU.TANH R188, R188 ;  /* 0x000000bc00bc7308 */ /* 0x000e220000002400 */
[----:B------:R-:W-:-:S04]  /*10c00*/  IMAD R46, R9, -0x2, R46 ;  /* 0xfffffffe092e7824 */ /* 0x000fc800078e022e */
[C---:B------:R-:W-:Y:S01]  /*10c10*/  VIADD R112, R46.reuse, 0xffffffff ;  /* 0xffffffff2e707836 */ /* 0x040fe20000000000 */
[----:B------:R-:W-:Y:S02]  /*10c20*/  IADD3 R114, R46, -UR27, R19 ;  /* 0x8000001b2e727c10 */ /* 0x000fe4000fffe013 */
[----:B------:R-:W0:Y:S03]  /*10c30*/  MUFU.TANH R190, R190 ;  /* 0x000000be00be7308 */ /* 0x000e260000002400 */
[C---:B------:R-:W-:Y:S02]  /*10c40*/  VIADD R110, R114.reuse, UR29 ;  /* 0x0000001d726e7c36 */ /* 0x040fe40008000000 */
[----:B------:R-:W-:-:S03]  /*10c50*/  VIADD R114, R114, UR7 ;  /* 0x0000000772727c36 */ /* 0x000fc60008000000 */
[----:B------:R-:W0:Y:S01]  /*10c60*/  MUFU.TANH R189, R189 ;  /* 0x000000bd00bd7308 */ /* 0x000e220000002400 */
[--C-:B-----5:R-:W-:Y:S02]  /*10c70*/  IMAD.IADD R115, R110, 0x1, R47.reuse ;  /* 0x000000016e737824 */ /* 0x120fe400078e022f */
[----:B------:R-:W-:-:S05]  /*10c80*/  IMAD.IADD R116, R114, 0x1, R47 ;  /* 0x0000000172747824 */ /* 0x000fca00078e022f */
        /* <DEDUP_REMOVED lines=12> */
[----:B-----5:R-:W-:-:S06]  /*10d50*/  FMUL.FTZ R99, R0, R119 ;  /* 0x0000007700637220 */ /* 0x020fcc0000410000 */
[----:B------:R-:W0:Y:S01]  /*10d60*/  MUFU.TANH R99, R99 ;  /* 0x0000006300637308 */ /* 0x000e220000002400 */
[----:B-1234-:R-:W-:Y:S05]  /*10d70*/  @P2 BRA `(.L_x_6984) ;  /* 0x0000000000582947 */ /* 0x01efea0003800000 */
        /* <DEDUP_REMOVED lines=13> */
.L_x_6986:
[----:B------:R-:W-:-:S05]  /*10e50*/  IMAD.U32 R118, RZ, RZ, UR26 ;  /* 0x0000001aff767e24 */ /* 0x000fca000f8e00ff */
[----:B------:R-:W-:-:S13]  /*10e60*/  ISETP.NE.AND P2, PT, R118, 0x1, PT ;  /* 0x000000017600780c */ /* 0x000fda0003f45270 */
[----:B------:R-:W1:Y:S02]  /*10e70*/  @P2 LDC.64 R46, c[0x0][0x9e8] ;  /* 0x00027a00ff2e2b82 */ /* 0x000e640000000a00 */
[----:B-1----:R-:W-:-:S05]  /*10e80*/  @P2 IMAD.HI.U32 R46, R117, R46, RZ ;  /* 0x0000002e752e2227 */ /* 0x002fca00078e00ff */
[----:B------:R-:W-:-:S07]  /*10e90*/  @P2 SHF.R.U32.HI R117, RZ, R47, R46 ;  /* 0x0000002fff752219 */ /* 0x000fce000001162e */
.L_x_6987:
[----:B------:R-:W-:Y:S05]  /*10ea0*/  BSYNC B0 ;  /* 0x0000000000007941 */ /* 0x000fea0003800000 */
.L_x_6985:
[----:B------:R-:W-:-:S05]  /*10eb0*/  IMAD R117, R117, R118, R112 ;  /* 0x0000007675757224 */ /* 0x000fca00078e0270 */
[----:B------:R-:W-:Y:S02]  /*10ec0*/  VIADDMNMX R115, R117, R118, R115, PT ;  /* 0x0000007675737246 */ /* 0x000fe40003800173 */
[----:B------:R-:W-:-:S07]  /*10ed0*/  VIMNMX R116, R116, R117, !PT ;  /* 0x0000007574747248 */ /* 0x000fce0007fe0100 */
.L_x_6984:
        /* <DEDUP_REMOVED lines=18> */
[----:B0-----:R-:W-:Y:S02]  /*11000*/  FSEL R22, R22, -INF , !P3 ;  /* 0xff80000016167808 */ /* 0x001fe40005800000 */
        /* <DEDUP_REMOVED lines=60> */
[----:B------:R-:W-:Y:S01]  /*113d0*/  ISETP.GT.AND P3, PT, R116, 0x38, !P4 ;  /* 0x000000387400780c */ /* 0x000fe20006764270 */
[----:B------:R-:W0:Y:S03]  /*113e0*/  SHFL.IDX PT, R43, R113, 0x1, 0x1c1f ;  /* 0x003c1f00712b7f89 */ /* 0x000e2600000e0000 */
        /* <DEDUP_REMOVED lines=8> */
[----:B------:R-:W-:Y:S01]  /*11470*/  ISETP.GE.AND P4, PT, R109, 0x41, PT ;  /* 0x000000416d00780c */ /* 0x000fe20003f86270 */
[----:B0-----:R-:W-:Y:S01]  /*11480*/  IMAD.IADD R110, R110, 0x1, R43 ;  /* 0x000000016e6e7824 */ /* 0x001fe200078e022b */
        /* <DEDUP_REMOVED lines=187> */
[----:B------:R-:W-:-:S12]  /*12040*/  IMAD.IADD R109, R114, 0x1, R43 ;  /* 0x00000001726d7824 */ /* 0x000fd800078e022b */
[----:B------:R-:W-:Y:S02]  /*12050*/  @P6 LOP3.LUT R2, R2, 0x800, RZ, 0xfc, !PT ;  /* 0x0000080002026812 */ /* 0x000fe400078efcff */
[----:B------:R-:W-:-:S04]  /*12060*/  ISETP.GT.AND P6, PT, R116, 0xb9, !P6 ;  /* 0x000000b97400780c */ /* 0x000fc800077c4270 */
[----:B------:R-:W-:-:S04]  /*12070*/  ISETP.LT.OR P6, PT, R115, 0xba, P6 ;  /* 0x000000ba7300780c */ /* 0x000fc800037c1670 */
[----:B------:R-:W-:Y:S02]  /*12080*/  FSEL R111, R111, -INF , !P6 ;  /* 0xff8000006f6f7808 */ /* 0x000fe40007000000 */
[----:B------:R-:W-:-:S13]  /*12090*/  PLOP3.LUT P6, PT, PT, PT, UP1, 0x40, 0x0 ;  /* 0x000000000000781c */ /* 0x000fda0003fce818 */
        /* <DEDUP_REMOVED lines=14> */
.L_x_6990:
[----:B------:R-:W-:-:S05]  /*12180*/  IMAD.U32 R115, RZ, RZ, UR26 ;  /* 0x0000001aff737e24 */ /* 0x000fca000f8e00ff */
[----:B------:R-:W-:-:S13]  /*12190*/  ISETP.NE.AND P6, PT, R115, 0x1, PT ;  /* 0x000000017300780c */ /* 0x000fda0003fc5270 */
[----:B------:R-:W0:Y:S02]  /*121a0*/  @P6 LDC.64 R42, c[0x0][0x9e8] ;  /* 0x00027a00ff2a6b82 */ /* 0x000e240000000a00 */
[----:B0-----:R-:W-:-:S05]  /*121b0*/  @P6 IMAD.HI.U32 R42, R113, R42, RZ ;  /* 0x0000002a712a6227 */ /* 0x001fca00078e00ff */
[----:B------:R-:W-:-:S07]  /*121c0*/  @P6 SHF.R.U32.HI R113, RZ, R43, R42 ;  /* 0x0000002bff716219 */ /* 0x000fce000001162a */
.L_x_6991:
[----:B------:R-:W-:Y:S05]  /*121d0*/  BSYNC B0 ;  /* 0x0000000000007941 */ /* 0x000fea0003800000 */
.L_x_6989:
[----:B------:R-:W-:-:S05]  /*121e0*/  IMAD R112, R113, R115, R112 ;  /* 0x0000007371707224 */ /* 0x000fca00078e0270 */
[----:B------:R-:W-:Y:S02]  /*121f0*/  VIADDMNMX R110, R112, R115, R110, PT ;  /* 0x00000073706e7246 */ /* 0x000fe4000380016e */
[----:B------:R-:W-:-:S07]  /*12200*/  VIMNMX R109, R109, R112, !PT ;  /* 0x000000706d6d7248 */ /* 0x000fce0007fe0100 */
.L_x_6988:
        /* <DEDUP_REMOVED lines=126> */
[----:B------:R-:W-:Y:S02]  /*129f0*/  ISETP.LT.OR P3, PT, R110, 0xb1, P3 ;  /* 0x000000b16e00780c */ /* 0x000fe40001f61670 */
[C---:B------:R-:W-:Y:S02]  /*12a00*/  ISETP.GT.AND P2, PT, R109.reuse, 0x49, !P2 ;  /* 0x000000496d00780c */ /* 0x040fe40005744270 */
[----:B------:R-:W-:-:S02]  /*12a10*/  ISETP.GT.AND P5, PT, R109, 0xb8, !P5 ;  /* 0x000000b86d00780c */ /* 0x000fc40006fa4270 */
        /* <DEDUP_REMOVED lines=16> */
[----:B------:R-:W-:Y:S02]  /*12b20*/  LOP3.LUT P2, RZ, R16, 0x2000000, RZ, 0xc0, !PT ;  /* 0x0200000010ff7812 */ /* 0x000fe4000784c0ff */
[----:B------:R-:W-:Y:S02]  /*12b30*/  FSEL R98, R98, -INF , !P5 ;  /* 0xff80000062627808 */ /* 0x000fe40006800000 */
[----:B------:R-:W-:-:S04]  /*12b40*/  ISETP.GT.AND P2, PT, R109, 0x58, !P2 ;  /* 0x000000586d00780c */ /* 0x000fc80005744270 */
[----:B------:R-:W-:Y:S02]  /*12b50*/  ISETP.LT.OR P2, PT, R110, 0x59, P2 ;  /* 0x000000596e00780c */ /* 0x000fe40001741670 */
[----:B0-----:R-:W-:Y:S02]  /*12b60*/  FMNMX.FTZ R10, R43, R10, !PT ;  /* 0x0000000a2b0a7209 */ /* 0x001fe40007810000 */
        /* <DEDUP_REMOVED lines=85> */
[C---:B------:R-:W-:Y:S02]  /*130c0*/  ISETP.GT.AND P2, PT, R109.reuse, RZ, !P6 ;  /* 0x000000ff6d00720c */ /* 0x040fe40007744270 */
[----:B------:R-:W-:Y:S02]  /*130d0*/  LOP3.LUT P6, RZ, R2, 0x800, RZ, 0xc0, !PT ;  /* 0x0000080002ff7812 */ /* 0x000fe400078cc0ff */
[----:B------:R-:W-:Y:S02]  /*130e0*/  ISETP.LT.OR P2, PT, R110, 0x1, P2 ;  /* 0x000000016e00780c */ /* 0x000fe40001741670 */
[----:B------:R-:W-:Y:S02]  /*130f0*/  ISETP.GT.AND P6, PT, R109, 0xb9, !P6 ;  /* 0x000000b96d00780c */ /* 0x000fe400077c4270 */
[----:B------:R-:W-:Y:S01]  /*13100*/  FSEL R113, R11, -INF , !P2 ;  /* 0xff8000000b717808 */ /* 0x000fe20005000000 */
[----:B------:R-:W-:-:S01]  /*13110*/  FFMA.FTZ R11, R10, R115, -8 ;  /* 0xc10000000a0b7423 */ /* 0x000fc20000010073 */
[----:B------:R-:W-:-:S02]  /*13120*/  FSETP.NEU.FTZ.AND P2, PT, R10, -INF , PT ;  /* 0xff8000000a00780b */ /* 0x000fc40003f5d000 */
[----:B------:R-:W-:Y:S02]  /*13130*/  FMNMX.FTZ R115, R113, R14, !PT ;  /* 0x0000000e71737209 */ /* 0x000fe40007810000 */
[----:B------:R-:W-:Y:S02]  /*13140*/  FSEL R11, R11, RZ, P2 ;  /* 0x000000ff0b0b7208 */ /* 0x000fe40001000000 */
[----:B------:R-:W-:Y:S02]  /*13150*/  FMNMX.FTZ R112, R20, R115, !PT ;  /* 0x0000007314707209 */ /* 0x000fe40007810000 */
[----:B------:R-:W-:Y:S01]  /*13160*/  ISETP.LT.OR P6, PT, R110, 0xba, P6 ;  /* 0x000000ba6e00780c */ /* 0x000fe200037c1670 */
[----:B------:R-:W-:-:S01]  /*13170*/  FFMA.FTZ R43, R46, UR8, -R11 ;  /* 0x000000082e2b7c23 */ /* 0x000fc2000801080b */
[--C-:B------:R-:W-:Y:S01]  /*13180*/  FFMA.FTZ R46, R47, UR8, -R11.reuse ;  /* 0x000000082f2e7c23 */ /* 0x100fe2000801080b */
[----:B------:R-:W-:Y:S01]  /*13190*/  FMNMX.FTZ R47, R23, R112, !PT ;  /* 0x00000070172f7209 */ /* 0x000fe20007810000 */
[--C-:B------:R-:W-:Y:S01]  /*131a0*/  FFMA.FTZ R114, R49, UR8, -R11.reuse ;  /* 0x0000000831727c23 */ /* 0x100fe2000801080b */
[----:B------:R-:W-:-:S01]  /*131b0*/  FFMA.FTZ R115, R53, UR8, -R11 ;  /* 0x0000000835737c23 */ /* 0x000fc2000801080b */
[----:B------:R-:W-:Y:S01]  /*131c0*/  FSEL R99, R99, -INF , !P6 ;  /* 0xff80000063637808 */ /* 0x000fe20007000000 */
        /* <DEDUP_REMOVED lines=51> */
[----:B------:R0:W-:Y:S02]  /*13500*/  MUFU.EX2 R57, R115 ;  /* 0x0000007300397308 */ /* 0x0001e40000000800 */
[----:B------:R-:W-:-:S04]  /*13510*/  FMNMX.FTZ R61, R51, R112, !PT ;  /* 0x00000070333d7209 */ /* 0x000fc80007810000 */
[----:B------:R-:W-:Y:S02]  /*13520*/  FMNMX.FTZ R112, R52, R61, !PT ;  /* 0x0000003d34707209 */ /* 0x000fe40007810000 */
[----:B------:R-:W-:Y:S01]  /*13530*/  MUFU.EX2 R42, R42 ;  /* 0x0000002a002a7308 */ /* 0x000fe20000000800 */
[----:B0-----:R-:W-:-:S01]  /*13540*/  FFMA.FTZ R115, R69, UR8, -R11 ;  /* 0x0000000845737c23 */ /* 0x001fc2000801080b */
[----:B------:R-:W-:-:S04]  /*13550*/  FMNMX.FTZ R61, R55, R112, !PT ;  /* 0x00000070373d7209 */ /* 0x000fc80007810000 */
[----:B------:R-:W-:Y:S02]  /*13560*/  FMNMX.FTZ R112, R56, R61, !PT ;  /* 0x0000003d38707209 */ /* 0x000fe40007810000 */
        /* <DEDUP_REMOVED lines=17> */
[----:B------:R-:W-:Y:S02]  /*13680*/  MUFU.EX2 R22, R22 ;  /* 0x0000001600167308 */ /* 0x000fe40000000800 */
[----:B------:R-:W-:-:S04]  /*13690*/  FMNMX.FTZ R73, R79, R112, !PT ;  /* 0x000000704f497209 */ /* 0x000fc80007810000 */
[----:B------:R-:W-:Y:S02]  /*136a0*/  FMNMX.FTZ R77, R80, R73, !PT ;  /* 0x00000049504d7209 */ /* 0x000fe40007810000 */
[----:B------:R1:W-:Y:S02]  /*136b0*/  MUFU.EX2 R73, R115 ;  /* 0x0000007300497308 */ /* 0x0003e40000000800 */
[----:B------:R-:W-:-:S04]  /*136c0*/  FMNMX.FTZ R112, R84, R77, !PT ;  /* 0x0000004d54707209 */ /* 0x000fc80007810000 */
[----:B------:R-:W-:Y:S02]  /*136d0*/  FMNMX.FTZ R77, R85, R112, !PT ;  /* 0x00000070554d7209 */ /* 0x000fe40007810000 */
[----:B------:R-:W-:Y:S02]  /*136e0*/  MUFU.EX2 R25, R25 ;  /* 0x0000001900197308 */ /* 0x000fe40000000800 */
[----:B------:R-:W-:Y:S01]  /*136f0*/  FMNMX.FTZ R112, R86, R77, !PT ;  /* 0x0000004d56707209 */ /* 0x000fe20007810000 */
[----:B------:R-:W-:-:S03]  /*13700*/  FFMA.FTZ R77, R81, UR8, -R11 ;  /* 0x00000008514d7c23 */ /* 0x000fc6000801080b */
[----:B------:R-:W-:Y:S02]  /*13710*/  FMNMX.FTZ R81, R87, R112, !PT ;  /* 0x0000007057517209 */ /* 0x000fe40007810000 */
[----:B------:R-:W-:Y:S02]  /*13720*/  MUFU.EX2 R26, R26 ;  /* 0x0000001a001a7308 */ /* 0x000fe40000000800 */
        /* <DEDUP_REMOVED lines=10> */
[----:B0-----:R-:W-:Y:S01]  /*137d0*/  FMNMX.FTZ R114, R94, R83, !PT ;  /* 0x000000535e727209 */ /* 0x001fe20007810000 */
        /* <DEDUP_REMOVED lines=8> */
[----:B-1----:R-:W-:Y:S01]  /*13860*/  FMNMX.FTZ R115, R99, R114, !PT ;  /* 0x0000007263737209 */ /* 0x002fe20007810000 */
[----:B------:R-:W-:-:S01]  /*13870*/  FFMA.FTZ R114, R191, UR8, -R11 ;  /* 0x00000008bf727c23 */ /* 0x000fc2000801080b */
[----:B------:R-:W-:Y:S03]  /*13880*/  MUFU.EX2 R40, R40 ;  /* 0x0000002800287308 */ /* 0x000fe60000000800 */
[----:B------:R-:W0:Y:S05]  /*13890*/  SHFL.BFLY PT, R116, R115, 0x2, 0x1f ;  /* 0x0c401f0073747f89 */ /* 0x000e2a00000e0000 */
[----:B------:R-:W-:Y:S08]  /*138a0*/  MUFU.EX2 R43, R43 ;  /* 0x0000002b002b7308 */ /* 0x000ff00000000800 */
[----:B------:R-:W-:Y:S08]  /*138b0*/  MUFU.EX2 R46, R46 ;  /* 0x0000002e002e7308 */ /* 0x000ff00000000800 */
[----:B------:R-:W-:Y:S01]  /*138c0*/  MUFU.EX2 R50, R50 ;  /* 0x0000003200327308 */ /* 0x000fe20000000800 */
[----:B0-----:R-:W-:Y:S01]  /*138d0*/  FMNMX.FTZ R116, R115, R116, !PT ;  /* 0x0000007473747209 */ /* 0x001fe20007810000 */
[----:B------:R-:W-:Y:S01]  /*138e0*/  FFMA.FTZ R115, R108, UR8, -R11 ;  /* 0x000000086c737c23 */ /* 0x000fe2000801080b */
[----:B------:R-:W-:-:S03]  /*138f0*/  FSEL R108, R10, RZ, P2 ;  /* 0x000000ff0a6c7208 */ /* 0x000fc60001000000 */
[----:B------:R-:W0:Y:S02]  /*13900*/  SHFL.BFLY PT, R117, R116, 0x1, 0x1f ;  /* 0x0c201f0074757f89 */ /* 0x000e2400000e0000 */
[----:B------:R-:W-:Y:S01]  /*13910*/  MUFU.EX2 R54, R54 ;  /* 0x0000003600367308 */ /* 0x000fe20000000800 */
[----:B------:R-:W-:-:S04]  /*13920*/  FADD.FTZ R13, -R108, R13 ;  /* 0x0000000d6c0d7221 */ /* 0x000fc80000010100 */
[----:B------:R-:W-:-:S03]  /*13930*/  FMUL.FTZ R111, R13, UR8 ;  /* 0x000000080d6f7c20 */ /* 0x000fc60008410000 */
[----:B------:R-:W-:Y:S08]  /*13940*/  MUFU.EX2 R108, R118 ;  /* 0x00000076006c7308 */ /* 0x000ff00000000800 */
[----:B------:R-:W1:Y:S01]  /*13950*/  MUFU.EX2 R111, R111 ;  /* 0x0000006f006f7308 */ /* 0x000e620000000800 */
[----:B0-----:R-:W-:Y:S01]  /*13960*/  FMNMX.FTZ R11, R116, R117, !PT ;  /* 0x00000075740b7209 */ /* 0x001fe20007810000 */
[----:B------:R-:W-:-:S06]  /*13970*/  IMAD.U32 R116, RZ, RZ, UR8 ;  /* 0x00000008ff747e24 */ /* 0x000fcc000f8e00ff */
[----:B------:R-:W-:Y:S01]  /*13980*/  MUFU.EX2 R58, R58 ;  /* 0x0000003a003a7308 */ /* 0x000fe20000000800 */
[C---:B------:R-:W-:Y:S01]  /*13990*/  FSETP.NEU.FTZ.AND P2, PT, R11.reuse, -INF , PT ;  /* 0xff8000000b00780b */ /* 0x040fe20003f5d000 */
[----:B------:R-:W-:-:S03]  /*139a0*/  FFMA.FTZ R116, R11, R116, -8 ;  /* 0xc10000000b747423 */ /* 0x000fc60000010074 */
[----:B------:R-:W-:Y:S02]  /*139b0*/  FSEL R117, R11, RZ, P2 ;  /* 0x000000ff0b757208 */ /* 0x000fe40001000000 */
[----:B------:R-:W-:Y:S01]  /*139c0*/  FSEL R13, R116, RZ, P2 ;  /* 0x000000ff740d7208 */ /* 0x000fe20001000000 */
[----:B-1----:R-:W-:Y:S01]  /*139d0*/  FFMA.FTZ R184, R111, R5, R42 ;  /* 0x000000056fb87223 */ /* 0x002fe2000001002a */
[----:B------:R-:W-:Y:S01]  /*139e0*/  MUFU.EX2 R62, R62 ;  /* 0x0000003e003e7308 */ /* 0x000fe20000000800 */
[----:B------:R-:W-:-:S02]  /*139f0*/  FADD.FTZ R117, -R117, R14 ;  /* 0x0000000e75757221 */ /* 0x000fc40000010100 */
[--C-:B------:R-:W-:Y:S01]  /*13a00*/  FFMA.FTZ R113, R113, UR8, -R13.reuse ;  /* 0x0000000871717c23 */ /* 0x100fe2000801080d */
[----:B------:R-:W-:-:S01]  /*13a10*/  FFMA.FTZ R20, R20, UR8, -R13 ;  /* 0x0000000814147c23 */ /* 0x000fc2000801080d */
[----:B------:R-:W-:Y:S01]  /*13a20*/  FMUL.FTZ R116, R117, UR8 ;  /* 0x0000000875747c20 */ /* 0x000fe20008410000 */
        /* <DEDUP_REMOVED lines=41> */
[--C-:B------:R-:W-:Y:S01]  /*13cc0*/  FFMA.FTZ R94, R94, UR8, -R13.reuse ;  /* 0x000000085e5e7c23 */ /* 0x100fe2000801080d */
[----:B------:R-:W-:-:S01]  /*13cd0*/  FFMA.FTZ R95, R95, UR8, -R13 ;  /* 0x000000085f5f7c23 */ /* 0x000fc2000801080d */
[----:B------:R-:W1:Y:S01]  /*13ce0*/  MUFU.EX2 R27, R27 ;  /* 0x0000001b001b7308 */ /* 0x000e620000000800 */
[----:B--2---:R-:W-:-:S01]  /*13cf0*/  FADD.FTZ R117, R23, R4 ;  /* 0x0000000417757221 */ /* 0x004fc20000010000 */
[----:B------:R-:W-:Y:S01]  /*13d00*/  FADD.FTZ R4, R22, R5 ;  /* 0x0000000516047221 */ /* 0x000fe20000010000 */
[----:B------:R-:W-:-:S01]  /*13d10*/  FFMA.FTZ R97, R97, UR8, -R13 ;  /* 0x0000000861617c23 */ /* 0x000fc2000801080d */
[----:B------:R-:W-:-:S02]  /*13d20*/  FFMA.FTZ R98, R98, UR8, -R13 ;  /* 0x0000000862627c23 */ /* 0x000fc4000801080d */
[----:B------:R-:W-:-:S02]  /*13d30*/  FADD.FTZ R5, R25, R4 ;  /* 0x0000000419057221 */ /* 0x000fc40000010000 */
[----:B------:R-:W2:Y:S02]  /*13d40*/  MUFU.EX2 R28, R28 ;  /* 0x0000001c001c7308 */ /* 0x000ea40000000800 */
[----:B------:R-:W-:-:S04]  /*13d50*/  FADD.FTZ R4, R26, R5 ;  /* 0x000000051a047221 */ /* 0x000fc80000010000 */
[----:B------:R-:W-:Y:S02]  /*13d60*/  FADD.FTZ R5, R29, R4 ;  /* 0x000000041d057221 */ /* 0x000fe40000010000 */
[----:B------:R-:W3:Y:S02]  /*13d70*/  MUFU.EX2 R31, R31 ;  /* 0x0000001f001f7308 */ /* 0x000ee40000000800 */
[----:B------:R-:W-:-:S04]  /*13d80*/  FADD.FTZ R4, R30, R5 ;  /* 0x000000051e047221 */ /* 0x000fc80000010000 */
[----:B------:R-:W-:Y:S02]  /*13d90*/  FADD.FTZ R5, R33, R4 ;  /* 0x0000000421057221 */ /* 0x000fe40000010000 */
[----:B------:R-:W4:Y:S02]  /*13da0*/  MUFU.EX2 R32, R32 ;  /* 0x0000002000207308 */ /* 0x000f240000000800 */
[----:B------:R-:W-:-:S04]  /*13db0*/  FADD.FTZ R4, R34, R5 ;  /* 0x0000000522047221 */ /* 0x000fc80000010000 */
[----:B------:R-:W-:Y:S02]  /*13dc0*/  FADD.FTZ R5, R39, R4 ;  /* 0x0000000427057221 */ /* 0x000fe40000010000 */
[----:B------:R0:W-:Y:S02]  /*13dd0*/  MUFU.EX2 R14, R118 ;  /* 0x00000076000e7308 */ /* 0x0001e40000000800 */
[----:B------:R-:W-:-:S04]  /*13de0*/  FADD.FTZ R4, R40, R5 ;  /* 0x0000000528047221 */ /* 0x000fc80000010000 */
[----:B------:R-:W-:Y:S02]  /*13df0*/  FADD.FTZ R5, R43, R4 ;  /* 0x000000042b057221 */ /* 0x000fe40000010000 */
[----:B------:R-:W5:Y:S01]  /*13e00*/  MUFU.EX2 R35, R35 ;  /* 0x0000002300237308 */ /* 0x000f620000000800 */
[----:B0-----:R-:W-:-:S01]  /*13e10*/  FADD.FTZ R118, R24, R117 ;  /* 0x0000007518767221 */ /* 0x001fc20000010000 */
[----:B------:R-:W-:-:S03]  /*13e20*/  FADD.FTZ R4, R46, R5 ;  /* 0x000000052e047221 */ /* 0x000fc60000010000 */
[----:B-1----:R-:W-:Y:S01]  /*13e30*/  FADD.FTZ R75, R27, R118 ;  /* 0x000000761b4b7221 */ /* 0x002fe20000010000 */
[----:B------:R-:W-:-:S02]  /*13e40*/  FADD.FTZ R5, R47, R4 ;  /* 0x000000042f057221 */ /* 0x000fc40000010000 */
[----:B------:R-:W0:Y:S01]  /*13e50*/  MUFU.EX2 R36, R36 ;  /* 0x0000002400247308 */ /* 0x000e220000000800 */
[----:B--2---:R-:W-:-:S01]  /*13e60*/  FADD.FTZ R118, R28, R75 ;  /* 0x0000004b1c767221 */ /* 0x004fc20000010000 */
[--C-:B------:R-:W-:Y:S01]  /*13e70*/  FFMA.FTZ R75, R76, UR8, -R13.reuse ;  /* 0x000000084c4b7c23 */ /* 0x100fe2000801080d */
[----:B------:R-:W-:-:S01]  /*13e80*/  FFMA.FTZ R76, R79, UR8, -R13 ;  /* 0x000000084f4c7c23 */ /* 0x000fc2000801080d */
[----:B------:R-:W-:Y:S01]  /*13e90*/  FADD.FTZ R4, R50, R5 ;  /* 0x0000000532047221 */ /* 0x000fe20000010000 */
[----:B---3--:R-:W-:-:S03]  /*13ea0*/  FADD.FTZ R117, R31, R118 ;  /* 0x000000761f757221 */ /* 0x008fc60000010000 */
[----:B------:R-:W1:Y:S01]  /*13eb0*/  MUFU.EX2 R37, R37 ;  /* 0x0000002500257308 */ /* 0x000e620000000800 */
[----:B----4-:R-:W-:-:S01]  /*13ec0*/  FADD.FTZ R118, R32, R117 ;  /* 0x0000007520767221 */ /* 0x010fc20000010000 */
[----:B------:R-:W-:-:S03]  /*13ed0*/  FADD.FTZ R5, R49, R4 ;  /* 0x0000000431057221 */ /* 0x000fc60000010000 */
[----:B-----5:R-:W-:Y:S01]  /*13ee0*/  FADD.FTZ R79, R35, R118 ;  /* 0x00000076234f7221 */ /* 0x020fe20000010000 */
[----:B------:R-:W-:-:S02]  /*13ef0*/  FADD.FTZ R4, R54, R5 ;  /* 0x0000000536047221 */ /* 0x000fc40000010000 */
[----:B------:R-:W2:Y:S01]  /*13f00*/  MUFU.EX2 R38, R38 ;  /* 0x0000002600267308 */ /* 0x000ea20000000800 */
[----:B0-----:R-:W-:-:S01]  /*13f10*/  FADD.FTZ R118, R36, R79 ;  /* 0x0000004f24767221 */ /* 0x001fc20000010000 */
[--C-:B------:R-:W-:Y:S01]  /*13f20*/  FFMA.FTZ R79, R80, UR8, -R13.reuse ;  /* 0x00000008504f7c23 */ /* 0x100fe2000801080d */
[----:B------:R-:W-:-:S01]  /*13f30*/  FFMA.FTZ R80, R84, UR8, -R13 ;  /* 0x0000000854507c23 */ /* 0x000fc2000801080d */
[----:B------:R-:W-:-:S04]  /*13f40*/  FADD.FTZ R5, R53, R4 ;  /* 0x0000000435057221 */ /* 0x000fc80000010000 */
        /* <DEDUP_REMOVED lines=23> */
[--C-:B------:R-:W-:Y:S01]  /*140c0*/  FFMA.FTZ R86, R88, UR8, -R13.reuse ;  /* 0x0000000858567c23 */ /* 0x100fe2000801080d */
[----:B------:R-:W-:-:S05]  /*140d0*/  FFMA.FTZ R88, R90, UR8, -R13 ;  /* 0x000000085a587c23 */ /* 0x000fca000801080d */
        /* <DEDUP_REMOVED lines=8> */
[----:B-1----:R-:W-:-:S04]  /*14160*/  FADD.FTZ R118, R64, R5 ;  /* 0x0000000540767221 */ /* 0x002fc80000010000 */
[----:B------:R-:W-:-:S03]  /*14170*/  FADD.FTZ R117, R63, R118 ;  /* 0x000000763f757221 */ /* 0x000fc60000010000 */
[----:B------:R-:W1:Y:S01]  /*14180*/  MUFU.EX2 R70, R70 ;  /* 0x0000004600467308 */ /* 0x000e620000000800 */
[----:B--2---:R-:W-:-:S07]  /*14190*/  FADD.FTZ R5, R65, R4 ;  /* 0x0000000441057221 */ /* 0x004fce0000010000 */
[----:B------:R-:W2:Y:S01]  /*141a0*/  MUFU.EX2 R67, R67 ;  /* 0x0000004300437308 */ /* 0x000ea20000000800 */
[----:B0-----:R-:W-:-:S07]  /*141b0*/  FADD.FTZ R4, R66, R5 ;  /* 0x0000000542047221 */ /* 0x001fce0000010000 */
[----:B------:R-:W0:Y:S01]  /*141c0*/  MUFU.EX2 R68, R68 ;  /* 0x0000004400447308 */ /* 0x000e220000000800 */
[----:B-1----:R-:W-:-:S04]  /*141d0*/  FADD.FTZ R90, R70, R117 ;  /* 0x00000075465a7221 */ /* 0x002fc80000010000 */
[----:B------:R-:W-:Y:S01]  /*141e0*/  FADD.FTZ R117, R69, R90 ;  /* 0x0000005a45757221 */ /* 0x000fe20000010000 */
[----:B------:R-:W-:-:S02]  /*141f0*/  FFMA.FTZ R90, R92, UR8, -R13 ;  /* 0x000000085c5a7c23 */ /* 0x000fc4000801080d */
        /* <DEDUP_REMOVED lines=33> */
[--C-:B------:R-:W-:Y:S01]  /*14410*/  FFMA.FTZ R92, R96, UR8, -R13.reuse ;  /* 0x00000008605c7c23 */ /* 0x100fe2000801080d */
[----:B------:R-:W-:-:S05]  /*14420*/  FFMA.FTZ R13, R99, UR8, -R13 ;  /* 0x00000008630d7c23 */ /* 0x000fca000801080d */
        /* <DEDUP_REMOVED lines=48> */
[----:B------:R-:W-:Y:S01]  /*14730*/  FADD.FTZ R5, R108, R5 ;  /* 0x000000056c057221 */ /* 0x000fe20000010000 */
[----:B0-----:R-:W-:-:S04]  /*14740*/  FADD.FTZ R4, R185, R4 ;  /* 0x00000004b9047221 */ /* 0x001fc80000010000 */
[----:B-1----:R-:W-:Y:S01]  /*14750*/  FADD.FTZ R4, R13, R4 ;  /* 0x000000040d047221 */ /* 0x002fe20000010000 */
[----:B------:R-:W-:Y:S06]  /*14760*/  @!P0 BRA `(.L_x_6992) ;  /* 0x0000000000048947 */ /* 0x000fec0003800000 */
[----:B------:R-:W-:Y:S01]  /*14770*/  BPT.TRAP 0x1 ;  /* 0x000000040000795c */ /* 0x000fe20000300000 */
.L_x_6992:
        /* <DEDUP_REMOVED lines=123> */
.L_x_6975:
[----:B------:R-:W-:Y:S06]  /*14f30*/  BAR.ARV 0x8, 0x180 ;  /* 0x0206000000007b1d */ /* 0x000fec0000002000 */
[----:B------:R-:W-:Y:S05]  /*14f40*/  @!P0 BRA `(.L_x_6994) ;  /* 0x0000000000048947 */ /* 0x000fea0003800000 */
[----:B------:R-:W-:Y:S01]  /*14f50*/  BPT.TRAP 0x1 ;  /* 0x000000040000795c */ /* 0x000fe20000300000 */
.L_x_6994:
[----:B------:R-:W-:Y:S01]  /*14f60*/  ULEA UR9, UR24, UR44, 0x3 ;  /* 0x0000002c18097291 */ /* 0x000fe2000f8e183f */
[----:B------:R-:W-:-:S05]  /*14f70*/  IMAD.U32 R0, RZ, RZ, UR4 ;  /* 0x00000004ff007e24 */ /* 0x000fca000f8e00ff */
[----:B------:R-:W-:-:S04]  /*14f80*/  SHF.L.U32 R0, R0, 0x1f, RZ ;  /* 0x0000001f00007819 */ /* 0x000fc800000006ff */
[----:B------:R0:W1:Y:S01]  /*14f90*/  SYNCS.PHASECHK.TRANS64.TRYWAIT P1, [UR9+0x28850], R0 ;  /* 0x02885000ff0075a7 */ /* 0x0000620008020149 */
[----:B------:R-:W-:Y:S05]  /*14fa0*/  @!P0 BRA `(.L_x_6995) ;  /* 0x0000000000048947 */ /* 0x000fea0003800000 */
[----:B------:R-:W-:Y:S01]  /*14fb0*/  BPT.TRAP 0x1 ;  /* 0x000000040000795c */ /* 0x000fe20000300000 */
.L_x_6995:
[----:B-1----:R-:W-:Y:S05]  /*14fc0*/  @P1 BRA `(.L_x_6996) ;  /* 0x0000000000081947 */ /* 0x002fea0003800000 */
[----:B------:R-:W1:Y:S02]  /*14fd0*/  SYNCS.PHASECHK.TRANS64.TRYWAIT P1, [UR9+0x28850], R0 ;  /* 0x02885000ff0075a7 */ /* 0x000e640008020149 */
[----:B-1----:R-:W-:Y:S05]  /*14fe0*/  @!P1 BRA `(.L_x_6997) ;  /* 0x00000070003c9947 */ /* 0x002fea0003800000 */
.L_x_6996:
        /* <DEDUP_REMOVED lines=14> */
[----:B------:R-:W-:Y:S01]  /*150d0*/  UMOV UR6, UR24 ;  /* 0x0000001800067c82 */ /* 0x000fe20008000000 */
[----:B------:R-:W-:-:S05]  /*150e0*/  @UP0 USHF.R.S32.HI UR14, URZ, 0x1f, UR37 ;  /* 0x0000001f3f0e0899 */ /* 0x000fca0008011425 */
[----:B------:R-:W-:Y:S01]  /*150f0*/  QGMMA.64x128x32.F32.E4M3.E4M3 R120, R204, gdesc[UR4], R120, gsb0 ;  /* 0x01e00004cc787df3 */ /* 0x000fe20008000878 */
[----:B------:R-:W-:Y:S01]  /*15100*/  UMOV UR7, 0x80000020 ;  /* 0x8000002000077882 */ /* 0x000fe20000000000 */
[----:B------:R-:W-:Y:S01]  /*15110*/  UMOV UR6, UR4 ;  /* 0x0000000400067c82 */ /* 0x000fe20008000000 */
[----:B------:R-:W-:Y:S01]  /*15120*/  UIADD3 UR4, UR24, 0x200, URZ ;  /* 0x0000020018047890 */ /* 0x000fe2000fffe03f */
[----:B------:R-:W-:Y:S02]  /*15130*/  WARPGROUP.DEPBAR.LE gsb0, 0x0 ;  /* 0x00008000000079c5 */ /* 0x000fe40000010000 */
[----:B------:R-:W-:-:S06]  /*15140*/  WARPGROUP.ARRIVE ;  /* 0x00000000000079c5 */ /* 0x000fcc0000000000 */
[----:B------:R-:W-:Y:S01]  /*15150*/  QGMMA.64x128x32.F32.E4M3.E4M3 R120, R200, gdesc[UR4], R120, gsb0 ;  /* 0x01e00004c8787df3 */ /* 0x000fe20008000878 */
[----:B------:R-:W-:Y:S01]  /*15160*/  UMOV UR6, UR4 ;  /* 0x0000000400067c82 */ /* 0x000fe20008000000 */
[----:B------:R-:W-:Y:S01]  /*15170*/  UMOV UR7, 0x80000020 ;  /* 0x8000002000077882 */ /* 0x000fe20000000000 */
[----:B------:R-:W-:-:S04]  /*15180*/  @UP0 UIMAD UR4, UR38, UR12, URZ ;  /* 0x0000000c260402a4 */ /* 0x000fc8000f8e023f */
[----:B------:R-:W-:Y:S01]  /*15190*/  @UP0 UIMAD UR4, UR36, UR13, UR4 ;  /* 0x0000000d240402a4 */ /* 0x000fe2000f8e0204 */
[----:B------:R-:W-:Y:S02]  /*151a0*/  WARPGROUP.DEPBAR.LE gsb0, 0x0 ;  /* 0x00008000000079c5 */ /* 0x000fe40000010000 */
[----:B------:R-:W-:-:S06]  /*151b0*/  WARPGROUP.ARRIVE ;  /* 0x00000000000079c5 */ /* 0x000fcc0000000000 */
[----:B------:R-:W-:Y:S01]  /*151c0*/  QGMMA.64x128x32.F32.E4M3.E4M3 R120, R196, gdesc[UR4], R120, gsb0 ;  /* 0x01e00004c4787df3 */ /* 0x000fe20008000878 */
[----:B------:R-:W-:-:S03]  /*151d0*/  @UP0 UIMAD.WIDE.U32 UR6, UR36, UR12, URZ ;  /* 0x0000000c240602a5 */ /* 0x000fc6000f8e003f */
[----:B------:R-:W-:Y:S01]  /*151e0*/  @UP0 ULDC.64 UR12, c[0x0][0x9d0] ;  /* 0x00027400000c0ab9 */ /* 0x000fe20000000a00 */
[----:B------:R-:W-:Y:S02]  /*151f0*/  @UP0 UIADD3 UR7, UR7, UR4, URZ ;  /* 0x0000000407070290 */ /* 0x000fe4000fffe03f */
[----:B------:R-:W-:Y:S02]  /*15200*/  @UP0 UIMAD UR4, UR14, UR12, URZ ;  /* 0x0000000c0e0402a4 */ /* 0x000fe4000f8e023f */
[----:B------:R-:W-:Y:S02]  /*15210*/  @UP0 UIMAD.WIDE.U32 UR6, UR37, UR12, UR6 ;  /* 0x0000000c250602a5 */ /* 0x000fe4000f8e0006 */
[----:B------:R-:W-:Y:S02]  /*15220*/  @UP0 UIMAD UR4, UR37, UR13, UR4 ;  /* 0x0000000d250402a4 */ /* 0x000fe4000f8e0204 */
[----:B------:R-:W-:Y:S02]  /*15230*/  @UP0 ULEA UR10, UP1, UR6, UR10, 0x2 ;  /* 0x0000000a060a0291 */ /* 0x000fe4000f82103f */
[----:B------:R-:W-:-:S04]  /*15240*/  @UP0 UIADD3 UR4, UR7, UR4, URZ ;  /* 0x0000000407040290 */ /* 0x000fc8000fffe03f */
[----:B------:R-:W-:Y:S01]  /*15250*/  @UP0 ULEA.HI.X UR11, UR6, UR11, UR4, 0x2, UP1 ;  /* 0x0000000b060b0291 */ /* 0x000fe200088f1404 */
[----:B------:R-:W-:Y:S01]  /*15260*/  IMAD.U32 R2, RZ, RZ, UR10 ;  /* 0x0000000aff027e24 */ /* 0x000fe2000f8e00ff */
[----:B------:R-:W-:Y:S01]  /*15270*/  UIADD3 UR4, UR24, 0x202, URZ ;  /* 0x0000020218047890 */ /* 0x000fe2000fffe03f */
[----:B------:R-:W-:-:S03]  /*15280*/  UMOV UR7, 0x80000020 ;  /* 0x8000002000077882 */ /* 0x000fc60000000000 */
[----:B-1----:R-:W-:-:S03]  /*15290*/  IMAD.U32 R3, RZ, RZ, UR11 ;  /* 0x0000000bff037e24 */ /* 0x002fc6000f8e00ff */
[----:B------:R-:W-:Y:S02]  /*152a0*/  UMOV UR6, UR4 ;  /* 0x0000000400067c82 */ /* 0x000fe40008000000 */
[----:B------:R1:W2:Y:S01]  /*152b0*/  @P1 LDG.E R6, desc[UR42][R2.64] ;  /* 0x0000002a02061981 */ /* 0x0002a2000c1e1900 */
[----:B------:R-:W-:Y:S01]  /*152c0*/  UIADD3 UR4, UR24, 0x400, URZ ;  /* 0x0000040018047890 */ /* 0x000fe2000fffe03f */
[----:B------:R-:W-:Y:S02]  /*152d0*/  WARPGROUP.DEPBAR.LE gsb0, 0x0 ;  /* 0x00008000000079c5 */ /* 0x000fe40000010000 */
[----:B------:R-:W-:-:S06]  /*152e0*/  WARPGROUP.ARRIVE ;  /* 0x00000000000079c5 */ /* 0x000fcc0000000000 */
[----:B------:R-:W-:Y:S01]  /*152f0*/  QGMMA.64x128x32.F32.E4M3.E4M3 R120, R192, gdesc[UR4], R120, gsb0 ;  /* 0x01e00004c0787df3 */ /* 0x000fe20008000878 */
[----:B------:R-:W-:Y:S01]  /*15300*/  UMOV UR6, UR4 ;  /* 0x0000000400067c82 */ /* 0x000fe20008000000 */
[----:B------:R-:W-:Y:S01]  /*15310*/  UMOV UR7, 0x80000020 ;  /* 0x8000002000077882 */ /* 0x000fe20000000000 */
[----:B------:R-:W-:Y:S01]  /*15320*/  UIADD3 UR24, UR24, 0x402, URZ ;  /* 0x0000040218187890 */ /* 0x000fe2000fffe03f */
[----:B0-----:R-:W0:Y:S04]  /*15330*/  SHFL.BFLY PT, R0, R5, 0x2, 0x1f ;  /* 0x0c401f0005007f89 */ /* 0x001e2800000e0000 */
[----:B------:R-:W3:Y:S01]  /*15340*/  SHFL.BFLY PT, R7, R4, 0x2, 0x1f ;  /* 0x0c401f0004077f89 */ /* 0x000ee200000e0000 */
[----:B------:R-:W-:Y:S02]  /*15350*/  WARPGROUP.DEPBAR.LE gsb0, 0x0 ;  /* 0x00008000000079c5 */ /* 0x000fe40000010000 */
[----:B------:R-:W-:-:S06]  /*15360*/  WARPGROUP.ARRIVE ;  /* 0x00000000000079c5 */ /* 0x000fcc0000000000 */
[----:B------:R-:W-:Y:S01]  /*15370*/  QGMMA.64x128x32.F32.E4M3.E4M3 R120, R188, gdesc[UR4], R120, gsb0 ;  /* 0x01e00004bc787df3 */ /* 0x000fe20008000878 */
[----:B------:R-:W-:Y:S01]  /*15380*/  UMOV UR6, UR24 ;  /* 0x0000001800067c82 */ /* 0x000fe20008000000 */
[----:B------:R-:W-:Y:S01]  /*15390*/  UMOV UR7, 0x80000020 ;  /* 0x8000002000077882 */ /* 0x000fe20000000000 */
[----:B0-----:R-:W-:Y:S01]  /*153a0*/  FADD.FTZ R0, R0, R5 ;  /* 0x0000000500007221 */ /* 0x001fe20000010000 */
[----:B---3--:R-:W-:-:S04]  /*153b0*/  FADD.FTZ R7, R7, R4 ;  /* 0x0000000407077221 */ /* 0x008fc80000010000 */
[----:B-1----:R-:W0:Y:S04]  /*153c0*/  SHFL.BFLY PT, R3, R0, 0x1, 0x1f ;  /* 0x0c201f0000037f89 */ /* 0x002e2800000e0000 */
[----:B------:R-:W1:Y:S01]  /*153d0*/  SHFL.BFLY PT, R2, R7, 0x1, 0x1f ;  /* 0x0c201f0007027f89 */ /* 0x000e6200000e0000 */
[----:B0-----:R-:W-:Y:S01]  /*153e0*/  FADD.FTZ R9, R0, R3 ;  /* 0x0000000300097221 */ /* 0x001fe20000010000 */
        /* <DEDUP_REMOVED lines=31> */
.L_x_6998:
        /* <DEDUP_REMOVED lines=68> */
.L_x_6924:
[----:B------:R-:W-:Y:S05]  /*15a20*/  @P0 BRA `(.L_x_6999) ;  /* 0x00000020006c0947 */ /* 0x000fea0003800000 */
[----:B------:R-:W0:Y:S01]  /*15a30*/  S2R R9, SR_TID.X ;  /* 0x0000000000097919 */ /* 0x000e220000002100 */
[----:B------:R-:W-:Y:S01]  /*15a40*/  ULDC.64 UR4, c[0x4][0xa8] ;  /* 0x01002a0000047ab9 */ /* 0x000fe20000000a00 */
[----:B------:R-:W1:Y:S01]  /*15a50*/  LDC R84, c[0x0][0xbe8] ;  /* 0x0002fa00ff547b82 */ /* 0x000e620000000800 */
[----:B------:R-:W-:Y:S01]  /*15a60*/  ULDC.64 UR8, c[0x0][0xbd0] ;  /* 0x0002f40000087ab9 */ /* 0x000fe20000000a00 */
[----:B------:R-:W2:Y:S01]  /*15a70*/  S2R R73, SR_CTAID.X ;  /* 0x0000000000497919 */ /* 0x000ea20000002500 */
[----:B------:R-:W-:Y:S01]  /*15a80*/  USHF.R.S32.HI UR7, URZ, 0x1f, UR37 ;  /* 0x0000001f3f077899 */ /* 0x000fe20008011425 */
[----:B------:R-:W-:-:S04]  /*15a90*/  ULDC.64 UR10, c[0x0][0xb38] ;  /* 0x0002ce00000a7ab9 */ /* 0x000fc80000000a00 */
[----:B------:R-:W3:Y:S08]  /*15aa0*/  LDC.64 R86, c[0x0][0xbd8] ;  /* 0x0002f600ff567b82 */ /* 0x000ef00000000a00 */
[----:B------:R-:W4:Y:S08]  /*15ab0*/  LDC R83, c[0x0][0xc50] ;  /* 0x00031400ff537b82 */ /* 0x000f300000000800 */
[----:B------:R-:W5:Y:S01]  /*15ac0*/  LDC.64 R88, c[0x0][0xb40] ;  /* 0x0002d000ff587b82 */ /* 0x000f620000000a00 */
[----:B0-----:R-:W-:-:S05]  /*15ad0*/  IMAD.SHL.U32 R4, R9, 0x4, RZ ;  /* 0x0000000409047824 */ /* 0x001fca00078e00ff */
[----:B------:R-:W-:Y:S02]  /*15ae0*/  LOP3.LUT R4, R4, 0xc, RZ, 0xc0, !PT ;  /* 0x0000000c04047812 */ /* 0x000fe400078ec0ff */
[----:B------:R-:W-:Y:S02]  /*15af0*/  BAR.SYNC.DEFER_BLOCKING 0x1, 0x100 ;  /* 0x0044000000007b1d */ /* 0x000fe40000010000 */
[----:B------:R-:W-:-:S05]  /*15b00*/  IADD3 R4, P0, R4, UR4, RZ ;  /* 0x0000000404047c10 */ /* 0x000fca000ff1e0ff */
[----:B------:R-:W-:-:S06]  /*15b10*/  IMAD.X R5, RZ, RZ, UR5, P0 ;  /* 0x00000005ff057e24 */ /* 0x000fcc00080e06ff */
[----:B------:R0:W3:Y:S01]  /*15b20*/  LDG.E.CONSTANT R5, desc[UR42][R4.64] ;  /* 0x0000002a04057981 */ /* 0x0000e2000c1e9900 */
[C---:B------:R-:W-:Y:S01]  /*15b30*/  LOP3.LUT P0, R7, R9.reuse, 0x3, RZ, 0xc0, !PT ;  /* 0x0000000309077812 */ /* 0x040fe2000780c0ff */
[----:B------:R-:W-:Y:S01]  /*15b40*/  VIADD R9, R9, 0xffffff80 ;  /* 0xffffff8009097836 */ /* 0x000fe20000000000 */
[----:B-1----:R-:W-:Y:S01]  /*15b50*/  ISETP.NE.AND P2, PT, R84, 0x1, PT ;  /* 0x000000015400780c */ /* 0x002fe20003f45270 */
[----:B------:R-:W-:Y:S01]  /*15b60*/  UIMAD.WIDE.U32 UR4, UR37, UR8, URZ ;  /* 0x00000008250472a5 */ /* 0x000fe2000f8e003f */
[----:B------:R-:W-:Y:S01]  /*15b70*/  ISETP.EQ.OR P0, PT, R7, 0x3, !P0 ;  /* 0x000000030700780c */ /* 0x000fe20004702670 */
[----:B------:R-:W-:Y:S01]  /*15b80*/  UIMAD UR6, UR7, UR8, URZ ;  /* 0x00000008070672a4 */ /* 0x000fe2000f8e023f */
[----:B------:R-:W-:Y:S01]  /*15b90*/  BSSY B0, `(.L_x_7000) ;  /* 0x000018a000007945 */ /* 0x000fe20003800000 */
[----:B------:R-:W-:Y:S01]  /*15ba0*/  UIMAD UR8, UR7, UR10, URZ ;  /* 0x0000000a070872a4 */ /* 0x000fe2000f8e023f */
[----:B------:R-:W-:Y:S01]  /*15bb0*/  SEL R8, R3, R6, P0 ;  /* 0x0000000603087207 */ /* 0x000fe20000000000 */
[----:B------:R-:W-:Y:S01]  /*15bc0*/  UIMAD UR9, UR37, UR9, UR6 ;  /* 0x00000009250972a4 */ /* 0x000fe2000f8e0206 */
[----:B0-----:R-:W-:Y:S01]  /*15bd0*/  SHF.R.S32.HI R4, RZ, 0x1f, R9 ;  /* 0x0000001fff047819 */ /* 0x001fe20000011409 */
[----:B------:R-:W-:Y:S01]  /*15be0*/  IMAD.U32 R31, RZ, RZ, UR5 ;  /* 0x00000005ff1f7e24 */ /* 0x000fe2000f8e00ff */
[----:B------:R-:W-:Y:S01]  /*15bf0*/  SEL R7, R6, R3, P0 ;  /* 0x0000000306077207 */ /* 0x000fe20000000000 */
[----:B------:R-:W-:Y:S01]  /*15c00*/  UIADD3 UR9, UR5, UR9, URZ ;  /* 0x0000000905097290 */ /* 0x000fe2000fffe03f */
[CC--:B------:R-:W-:Y:S01]  /*15c10*/  LEA.HI R3, R4.reuse, R9.reuse, RZ, 0x7 ;  /* 0x0000000904037211 */ /* 0x0c0fe200078f38ff */
[----:B------:R-:W0:Y:S01]  /*15c20*/  @P2 LDC R81, c[0x0][0xbf0] ;  /* 0x0002fc00ff512b82 */ /* 0x000e220000000800 */
[----:B------:R-:W-:Y:S01]  /*15c30*/  LEA.HI R4, R4, R9, RZ, 0x2 ;  /* 0x0000000904047211 */ /* 0x000fe200078f10ff */
[----:B------:R-:W-:Y:S01]  /*15c40*/  UIMAD.WIDE.U32 UR6, UR37, UR10, URZ ;  /* 0x0000000a250672a5 */ /* 0x000fe2000f8e003f */
[----:B------:R-:W-:Y:S01]  /*15c50*/  LOP3.LUT R30, R3, 0xffffff80, RZ, 0xc0, !PT ;  /* 0xffffff80031e7812 */ /* 0x000fe200078ec0ff */
[----:B------:R-:W-:Y:S01]  /*15c60*/  IMAD.U32 R31, RZ, RZ, UR9 ;  /* 0x00000009ff1f7e24 */ /* 0x000fe2000f8e00ff */
[----:B------:R-:W-:Y:S01]  /*15c70*/  LOP3.LUT R36, R4, 0xfffffffc, RZ, 0xc0, !PT ;  /* 0xfffffffc04247812 */ /* 0x000fe200078ec0ff */
[----:B------:R-:W-:Y:S01]  /*15c80*/  UIMAD UR8, UR37, UR11, UR8 ;  /* 0x0000000b250872a4 */ /* 0x000fe2000f8e0208 */
[----:B------:R-:W-:Y:S01]  /*15c90*/  SEL R12, R122, R123, P0 ;  /* 0x0000007b7a0c7207 */ /* 0x000fe20000000000 */
[C---:B------:R-:W-:Y:S01]  /*15ca0*/  IMAD.IADD R68, R9.reuse, 0x1, -R30 ;  /* 0x0000000109447824 */ /* 0x040fe200078e0a1e */
[----:B------:R-:W-:Y:S01]  /*15cb0*/  SHF.R.S32.HI R30, RZ, 0x7, R3 ;  /* 0x00000007ff1e7819 */ /* 0x000fe20000011403 */
[----:B------:R-:W-:Y:S01]  /*15cc0*/  IMAD.IADD R9, R9, 0x1, -R36 ;  /* 0x0000000109097824 */ /* 0x000fe200078e0a24 */
[----:B------:R-:W-:Y:S01]  /*15cd0*/  SEL R6, R182, R183, P0 ;  /* 0x000000b7b6067207 */ /* 0x000fe20000000000 */
[----:B------:R-:W1:Y:S01]  /*15ce0*/  @P2 LDC R90, c[0x0][0xbec] ;  /* 0x0002fb00ff5a2b82 */ /* 0x000e620000000800 */
[----:B------:R-:W-:Y:S01]  /*15cf0*/  SHF.R.S32.HI R11, RZ, 0x1f, R68 ;  /* 0x0000001fff0b7819 */ /* 0x000fe20000011444 */
[----:B------:R-:W-:Y:S01]  /*15d00*/  UIADD3 UR8, UR7, UR8, URZ ;  /* 0x0000000807087290 */ /* 0x000fe2000fffe03f */
[----:B------:R-:W-:Y:S01]  /*15d10*/  LEA.HI R3, R3, R30, RZ, 0x1 ;  /* 0x0000001e03037211 */ /* 0x000fe200078f08ff */
[----:B------:R-:W-:Y:S01]  /*15d20*/  IMAD.U32 R37, RZ, RZ, UR7 ;  /* 0x00000007ff257e24 */ /* 0x000fe2000f8e00ff */
[CC--:B------:R-:W-:Y:S01]  /*15d30*/  LEA.HI R13, R11.reuse, R68.reuse, RZ, 0x2 ;  /* 0x000000440b0d7211 */ /* 0x0c0fe200078f10ff */
[----:B------:R-:W-:Y:S01]  /*15d40*/  IMAD.U32 R36, RZ, RZ, UR6 ;  /* 0x00000006ff247e24 */ /* 0x000fe2000f8e00ff */
[----:B------:R-:W-:Y:S01]  /*15d50*/  LEA.HI R11, R11, R68, RZ, 0x5 ;  /* 0x000000440b0b7211 */ /* 0x000fe200078f28ff */
[----:B------:R-:W0:Y:S01]  /*15d60*/  @P2 LDC R85, c[0x0][0xbf0] ;  /* 0x0002fc00ff552b82 */ /* 0x000e220000000800 */
[--C-:B------:R-:W-:Y:S01]  /*15d70*/  SHF.R.S32.HI R4, RZ, 0x2, R13.reuse ;  /* 0x00000002ff047819 */ /* 0x100fe2000001140d */
[----:B------:R-:W-:Y:S01]  /*15d80*/  IMAD.U32 R37, RZ, RZ, UR8 ;  /* 0x00000008ff257e24 */ /* 0x000fe2000f8e00ff */
[----:B------:R-:W-:Y:S01]  /*15d90*/  SHF.R.S32.HI R17, RZ, 0x1f, R13 ;  /* 0x0000001fff117819 */ /* 0x000fe2000001140d */
[----:B------:R-:W-:Y:S01]  /*15da0*/  ULDC.64 UR6, c[0x0][0xb48] ;  /* 0x0002d20000067ab9 */ /* 0x000fe20000000a00 */
[----:B------:R-:W-:Y:S01]  /*15db0*/  LOP3.LUT R3, R3, 0x3fffffe, RZ, 0xc0, !PT ;  /* 0x03fffffe03037812 */ /* 0x000fe200078ec0ff */
[----:B-----5:R-:W-:Y:S01]  /*15dc0*/  IMAD.WIDE.U32 R36, R88, UR36, R36 ;  /* 0x0000002458247c25 */ /* 0x020fe2000f8e0024 */
[----:B------:R-:W-:Y:S01]  /*15dd0*/  LEA.HI R17, R17, R4, RZ, 0x3 ;  /* 0x0000000411117211 */ /* 0x000fe200078f18ff */
[----:B------:R-:W-:Y:S01]  /*15de0*/  ULDC.64 UR8, c[0x0][0xb28] ;  /* 0x0002ca0000087ab9 */ /* 0x000fe20000000a00 */
[----:B------:R-:W-:Y:S01]  /*15df0*/  SHF.R.S32.HI R11, RZ, 0x5, R11 ;  /* 0x00000005ff0b7819 */ /* 0x000fe2000001140b */
[----:B------:R-:W-:Y:S01]  /*15e00*/  IMAD.IADD R3, R30, 0x1, -R3 ;  /* 0x000000011e037824 */ /* 0x000fe200078e0a03 */
[----:B------:R-:W-:Y:S01]  /*15e10*/  LOP3.LUT R17, R17, 0xfffffff8, RZ, 0xc0, !PT ;  /* 0xfffffff811117812 */ /* 0x000fe200078ec0ff */
[----:B------:R-:W-:Y:S01]  /*15e20*/  IMAD.U32 R30, RZ, RZ, UR4 ;  /* 0x00000004ff1e7e24 */ /* 0x000fe2000f8e00ff */
[----:B------:R-:W-:Y:S01]  /*15e30*/  SEL R183, R183, R182, P0 ;  /* 0x000000b6b7b77207 */ /* 0x000fe20000000000 */
[----:B------:R-:W4:Y:S01]  /*15e40*/  S2UR UR4, SR_CTAID.Y ;  /* 0x00000000000479c3 */ /* 0x000f220000002600 */
[----:B------:R-:W-:Y:S01]  /*15e50*/  SEL R76, R124, R125, P0 ;  /* 0x0000007d7c4c7207 */ /* 0x000fe20000000000 */
[----:B------:R-:W-:Y:S01]  /*15e60*/  IMAD.IADD R4, R4, 0x1, -R17 ;  /* 0x0000000104047824 */ /* 0x000fe200078e0a11 */
[----:B------:R-:W-:-:S02]  /*15e70*/  LEA.HI R17, R9, R9, RZ, 0x1 ;  /* 0x0000000909117211 */ /* 0x000fc400078f08ff */
[----:B------:R-:W-:Y:S01]  /*15e80*/  SEL R10, R134, R135, P0 ;  /* 0x00000087860a7207 */ /* 0x000fe20000000000 */
[----:B------:R-:W-:Y:S01]  /*15e90*/  IMAD R4, R11, 0x10, R4 ;  /* 0x000000100b047824 */ /* 0x000fe200078e0204 */
[----:B------:R-:W-:Y:S02]  /*15ea0*/  LOP3.LUT R70, R17, 0x1ffffffe, RZ, 0xc0, !PT ;  /* 0x1ffffffe11467812 */ /* 0x000fe400078ec0ff */
[----:B------:R-:W-:Y:S01]  /*15eb0*/  SEL R125, R125, R124, P0 ;  /* 0x0000007c7d7d7207 */ /* 0x000fe20000000000 */
[----:B------:R-:W-:Y:S01]  /*15ec0*/  IMAD R3, R3, 0x40, R4 ;  /* 0x0000004003037824 */ /* 0x000fe200078e0204 */
[----:B------:R-:W-:Y:S01]  /*15ed0*/  SEL R14, R128, R129, P0 ;  /* 0x00000081800e7207 */ /* 0x000fe20000000000 */
[----:B------:R-:W-:Y:S01]  /*15ee0*/  IMAD.IADD R70, R9, 0x1, -R70 ;  /* 0x0000000109467824 */ /* 0x000fe200078e0a46 */
[----:B------:R-:W-:Y:S02]  /*15ef0*/  SEL R15, R129, R128, P0 ;  /* 0x00000080810f7207 */ /* 0x000fe40000000000 */
[----:B------:R-:W-:Y:S01]  /*15f00*/  SEL R20, R136, R137, P0 ;  /* 0x0000008988147207 */ /* 0x000fe20000000000 */
[--C-:B------:R-:W-:Y:S01]  /*15f10*/  IMAD R4, R70, 0x8, R3.reuse ;  /* 0x0000000846047824 */ /* 0x100fe200078e0203 */
[----:B------:R-:W-:Y:S01]  /*15f20*/  SEL R21, R137, R136, P0 ;  /* 0x0000008889157207 */ /* 0x000fe20000000000 */
[C---:B--2---:R-:W-:Y:S01]  /*15f30*/  IMAD R70, R73.reuse, 0x80, R3 ;  /* 0x0000008049467824 */ /* 0x044fe200078e0203 */
[----:B------:R-:W-:Y:S01]  /*15f40*/  SEL R74, R132, R133, P0 ;  /* 0x00000085844a7207 */ /* 0x000fe20000000000 */
[----:B------:R-:W-:Y:S01]  /*15f50*/  IMAD R73, R73, 0x80, R4 ;  /* 0x0000008049497824 */ /* 0x000fe200078e0204 */
[----:B------:R-:W-:-:S02]  /*15f60*/  SEL R28, R152, R153, P0 ;  /* 0x00000099981c7207 */ /* 0x000fc40000000000 */
[----:B------:R-:W-:Y:S01]  /*15f70*/  SEL R29, R153, R152, P0 ;  /* 0x00000098991d7207 */ /* 0x000fe20000000000 */
[----:B-1----:R-:W-:Y:S01]  /*15f80*/  @P2 IMAD.HI.U32 R90, R73, R90, RZ ;  /* 0x0000005a495a2227 */ /* 0x002fe200078e00ff */
[----:B------:R-:W-:Y:S02]  /*15f90*/  SEL R16, R126, R127, P0 ;  /* 0x0000007f7e107207 */ /* 0x000fe40000000000 */
[----:B------:R-:W-:Y:S02]  /*15fa0*/  LOP3.LUT R13, R13, 0x7ffffffc, RZ, 0xc0, !PT ;  /* 0x7ffffffc0d0d7812 */ /* 0x000fe400078ec0ff */
        /* <DEDUP_REMOVED lines=50> */
[----:B---3--:R1:W-:Y:S04]  /*162d0*/  SHFL.IDX PT, R77, R12, R5, 0x1c1f ;  /* 0x001c1f050c4d7589 */ /* 0x0083e800000e0000 */
        /* <DEDUP_REMOVED lines=16> */
[----:B-1----:R-:W1:Y:S03]  /*163e0*/  @P2 LDC R74, c[0x0][0xbec] ;  /* 0x0002fb00ff4a2b82 */ /* 0x002e660000000800 */
[----:B------:R-:W2:Y:S04]  /*163f0*/  SHFL.IDX PT, R16, R133, R12, 0x1c1f ;  /* 0x001c1f0c85107589 */ /* 0x000ea800000e0000 */
[----:B------:R-:W-:Y:S04]  /*16400*/  SHFL.IDX PT, R29, R29, R12, 0x1c1f ;  /* 0x001c1f0c1d1d7589 */ /* 0x000fe800000e0000 */
[----:B------:R-:W-:Y:S04]  /*16410*/  SHFL.IDX PT, R17, R72, R5, 0x1c1f ;  /* 0x001c1f0548117589 */ /* 0x000fe800000e0000 */
[----:B------:R-:W-:Y:S04]  /*16420*/  SHFL.IDX PT, R53, R32, R5, 0x1c1f ;  /* 0x001c1f0520357589 */ /* 0x000fe800000e0000 */
[----:B------:R-:W-:Y:S04]  /*16430*/  SHFL.IDX PT, R18, R141, R12, 0x1c1f ;  /* 0x001c1f0c8d127589 */ /* 0x000fe800000e0000 */
[----:B------:R-:W-:Y:S04]  /*16440*/  SHFL.IDX PT, R22, R22, R5, 0x1c1f ;  /* 0x001c1f0516167589 */ /* 0x000fe800000e0000 */
[----:B------:R-:W-:Y:S01]  /*16450*/  SHFL.IDX PT, R25, R52, R5, 0x1c1f ;  /* 0x001c1f0534197589 */ /* 0x000fe200000e0000 */
[----:B--2---:R-:W-:-:S03]  /*16460*/  SEL R11, R13, R16, P0 ;  /* 0x000000100d0b7207 */ /* 0x004fc60000000000 */
[----:B------:R-:W-:Y:S04]  /*16470*/  SHFL.IDX PT, R19, R19, R12, 0x1c1f ;  /* 0x001c1f0c13137589 */ /* 0x000fe800000e0000 */
[----:B------:R-:W2:Y:S04]  /*16480*/  SHFL.IDX PT, R32, R157, R12, 0x1c1f ;  /* 0x001c1f0c9d207589 */ /* 0x000ea800000e0000 */
[----:B------:R-:W-:Y:S04]  /*16490*/  SHFL.IDX PT, R71, R24, R5, 0x1c1f ;  /* 0x001c1f0518477589 */ /* 0x000fe800000e0000 */
[----:B------:R-:W-:Y:S04]  /*164a0*/  SHFL.IDX PT, R23, R62, R5, 0x1c1f ;  /* 0x001c1f053e177589 */ /* 0x000fe800000e0000 */
[----:B------:R-:W-:Y:S04]  /*164b0*/  SHFL.IDX PT, R24, R149, R12, 0x1c1f ;  /* 0x001c1f0c95187589 */ /* 0x000fe800000e0000 */
[----:B------:R-:W-:Y:S04]  /*164c0*/  SHFL.IDX PT, R42, R42, R5, 0x1c1f ;  /* 0x001c1f052a2a7589 */ /* 0x000fe800000e0000 */
[----:B------:R-:W3:Y:S04]  /*164d0*/  SHFL.IDX PT, R45, R45, R12, 0x1c1f ;  /* 0x001c1f0c2d2d7589 */ /* 0x000ee800000e0000 */
[----:B------:R-:W-:Y:S01]  /*164e0*/  SHFL.IDX PT, R56, R56, R5, 0x1c1f ;  /* 0x001c1f0538387589 */ /* 0x000fe200000e0000 */
[----:B--2---:R-:W-:-:S03]  /*164f0*/  SEL R27, R25, R32, P0 ;  /* 0x00000020191b7207 */ /* 0x004fc60000000000 */
[----:B------:R-:W2:Y:S04]  /*16500*/  SHFL.IDX PT, R57, R57, R12, 0x1c1f ;  /* 0x001c1f0c39397589 */ /* 0x000ea800000e0000 */
[----:B------:R-:W-:Y:S04]  /*16510*/  SHFL.IDX PT, R33, R44, R5, 0x1c1f ;  /* 0x001c1f052c217589 */ /* 0x000fe800000e0000 */
[----:B------:R-:W5:Y:S04]  /*16520*/  SHFL.IDX PT, R52, R165, R12, 0x1c1f ;  /* 0x001c1f0ca5347589 */ /* 0x000f6800000e0000 */
        /* <DEDUP_REMOVED lines=11> */
[----:B------:R0:W-:Y:S04]  /*165e0*/  SHFL.IDX PT, R34, R34, R5, 0x1c1f ;  /* 0x001c1f0522227589 */ /* 0x0001e800000e0000 */
[----:B------:R-:W1:Y:S01]  /*165f0*/  SHFL.IDX PT, R62, R173, R12, 0x1c1f ;  /* 0x001c1f0cad3e7589 */ /* 0x000e6200000e0000 */
[----:B----4-:R-:W-:-:S03]  /*16600*/  SEL R26, R28, R29, P0 ;  /* 0x0000001d1c1a7207 */ /* 0x010fc60000000000 */
[----:B------:R-:W-:Y:S01]  /*16610*/  SHFL.IDX PT, R76, R181, R12, 0x1c1f ;  /* 0x001c1f0cb54c7589 */ /* 0x000fe200000e0000 */
[----:B------:R-:W-:Y:S02]  /*16620*/  SEL R28, R29, R28, P0 ;  /* 0x0000001c1d1c7207 */ /* 0x000fe40000000000 */
[----:B0-----:R-:W-:Y:S01]  /*16630*/  SEL R5, R3, R6, P0 ;  /* 0x0000000603057207 */ /* 0x001fe20000000000 */
[----:B------:R-:W0:Y:S01]  /*16640*/  SHFL.IDX PT, R72, R177, R12, 0x1c1f ;  /* 0x001c1f0cb1487589 */ /* 0x000e2200000e0000 */
        /* <DEDUP_REMOVED lines=15> */
[----:B------:R-:W-:Y:S01]  /*16740*/  IMAD R32, R86, UR38, RZ ;  /* 0x0000002656207c24 */ /* 0x000fe2000f8e02ff */
[----:B---3--:R-:W-:-:S02]  /*16750*/  SEL R16, R42, R45, P0 ;  /* 0x0000002d2a107207 */ /* 0x008fc40000000000 */
[----:B------:R-:W-:Y:S01]  /*16760*/  SHFL.IDX PT, R69, R69, R12, 0x1c1f ;  /* 0x001c1f0c45457589 */ /* 0x000fe200000e0000 */
[----:B------:R-:W-:Y:S01]  /*16770*/  IMAD R75, R87, UR36, R32 ;  /* 0x00000024574b7c24 */ /* 0x000fe2000f8e0220 */
[----:B--2---:R-:W-:Y:S02]  /*16780*/  SEL R32, R57, R56, P0 ;  /* 0x0000003839207207 */ /* 0x004fe40000000000 */
[----:B------:R-:W-:Y:S01]  /*16790*/  SHFL.IDX PT, R61, R61, R12, 0x1c1f ;  /* 0x001c1f0c3d3d7589 */ /* 0x000fe200000e0000 */
[----:B-----5:R-:W-:-:S03]  /*167a0*/  SEL R25, R52, R33, P0 ;  /* 0x0000002134197207 */ /* 0x020fc60000000000 */
[----:B------:R-:W-:Y:S04]  /*167b0*/  SHFL.IDX PT, R65, R65, R12, 0x1c1f ;  /* 0x001c1f0c41417589 */ /* 0x000fe800000e0000 */
        /* <DEDUP_REMOVED lines=18> */
[----:B------:R-:W-:Y:S01]  /*168e0*/  IMAD R56, RZ, RZ, -UR37 ;  /* 0x80000025ff387e24 */ /* 0x000fe2000f8e02ff */
[----:B-1----:R-:W-:Y:S01]  /*168f0*/  SEL R31, R53, R62, P0 ;  /* 0x0000003e351f7207 */ /* 0x002fe20000000000 */
[----:B------:R-:W-:Y:S01]  /*16900*/  @P2 IMAD.HI.U32 R42, R73, R74, RZ ;  /* 0x0000004a492a2227 */ /* 0x000fe200078e00ff */
[----:B------:R-:W-:-:S03]  /*16910*/  SEL R33, R62, R53, P0 ;  /* 0x000000353e217207 */ /* 0x000fc60000000000 */
[----:B------:R-:W-:Y:S01]  /*16920*/  IMAD R83, R83, R56, UR4 ;  /* 0x0000000453537e24 */ /* 0x000fe2000f8e0238 */
[----:B------:R-:W-:Y:S01]  /*16930*/  ULDC.64 UR4, c[0x0][0xbe0] ;  /* 0x0002f80000047ab9 */ /* 0x000fe20000000a00 */
[----:B------:R-:W-:Y:S02]  /*16940*/  IMAD R52, R88, UR38, RZ ;  /* 0x0000002658347c24 */ /* 0x000fe4000f8e02ff */
[----:B------:R-:W-:Y:S01]  /*16950*/  IMAD.MOV.U32 R57, RZ, RZ, R73 ;  /* 0x000000ffff397224 */ /* 0x000fe200078e0049 */
[----:B------:R-:W-:Y:S01]  /*16960*/  @P2 SHF.R.U32.HI R57, RZ, R81, R42 ;  /* 0x00000051ff392219 */ /* 0x000fe2000001162a */
[----:B------:R-:W-:Y:S01]  /*16970*/  IMAD R53, R89, UR36, R52 ;  /* 0x0000002459357c24 */ /* 0x000fe2000f8e0234 */
[----:B------:R-:W-:Y:S01]  /*16980*/  SHF.R.S32.HI R42, RZ, 0x1f, R83 ;  /* 0x0000001fff2a7819 */ /* 0x000fe20000011453 */
[----:B------:R-:W-:Y:S02]  /*16990*/  IMAD.IADD R45, R45, 0x1, R75 ;  /* 0x000000012d2d7824 */ /* 0x000fe400078e024b */
[----:B------:R-:W-:-:S02]  /*169a0*/  IMAD.IADD R53, R37, 0x1, R53 ;  /* 0x0000000125357824 */ /* 0x000fc400078e0235 */
[C---:B------:R-:W-:Y:S02]  /*169b0*/  IMAD R37, R42.reuse, UR4, RZ ;  /* 0x000000042a257c24 */ /* 0x040fe4000f8e02ff */
[----:B------:R-:W-:Y:S02]  /*169c0*/  IMAD.MOV.U32 R52, RZ, RZ, R36 ;  /* 0x000000ffff347224 */ /* 0x000fe400078e0024 */
[C---:B------:R-:W-:Y:S02]  /*169d0*/  IMAD R56, R83.reuse, UR5, R37 ;  /* 0x0000000553387c24 */ /* 0x040fe4000f8e0225 */
[----:B------:R-:W-:Y:S01]  /*169e0*/  IMAD.MOV.U32 R75, RZ, RZ, R73 ;  /* 0x000000ffff4b7224 */ /* 0x000fe200078e0049 */
[----:B------:R-:W-:Y:S01]  /*169f0*/  @P2 SHF.R.U32.HI R75, RZ, R85, R90 ;  /* 0x00000055ff4b2219 */ /* 0x000fe2000001165a */
        /* <DEDUP_REMOVED lines=11> */
[----:B------:R-:W-:Y:S01]  /*16ab0*/  IMAD.MOV R57, RZ, RZ, -R75 ;  /* 0x000000ffff397224 */ /* 0x000fe200078e0a4b */
[----:B0-----:R-:W-:Y:S01]  /*16ac0*/  SEL R56, R72, R63, P0 ;  /* 0x0000003f48387207 */ /* 0x001fe20000000000 */
[----:B------:R-:W-:-:S02]  /*16ad0*/  IMAD R42, R42, UR4, RZ ;  /* 0x000000042a2a7c24 */ /* 0x000fc4000f8e02ff */
[C-C-:B------:R-:W-:Y:S02]  /*16ae0*/  IMAD R53, R84.reuse, R52, R73.reuse ;  /* 0x0000003454357224 */ /* 0x140fe400078e0249 */
[----:B------:R-:W-:Y:S02]  /*16af0*/  IMAD R57, R84, R57, R73 ;  /* 0x0000003954397224 */ /* 0x000fe400078e0249 */
[----:B------:R-:W-:Y:S01]  /*16b00*/  IMAD R73, R75, UR5, R42 ;  /* 0x000000054b497c24 */ /* 0x000fe2000f8e022a */
[----:B------:R-:W-:Y:S01]  /*16b10*/  SHF.R.S32.HI R42, RZ, 0x1f, R53 ;  /* 0x0000001fff2a7819 */ /* 0x000fe20000011435 */
[----:B------:R-:W-:Y:S01]  /*16b20*/  IMAD.IADD R45, R45, 0x1, R81 ;  /* 0x000000012d2d7824 */ /* 0x000fe200078e0251 */
[----:B------:R-:W-:Y:S01]  /*16b30*/  SHF.R.S32.HI R52, RZ, 0x1f, R57 ;  /* 0x0000001fff347819 */ /* 0x000fe20000011439 */
[----:B------:R-:W0:Y:S01]  /*16b40*/  S2UR UR5, SR_CgaCtaId ;  /* 0x00000000000579c3 */ /* 0x000e220000008800 */
        /* <DEDUP_REMOVED lines=15> */
[----:B------:R-:W-:Y:S01]  /*16c40*/  SHFL.IDX PT, R72, R83, RZ, 0x1c1f ;  /* 0x001c1fff53487589 */ /* 0x000fe200000e0000 */
[----:B------:R-:W-:Y:S01]  /*16c50*/  IMAD.IADD R37, R45, 0x1, R75 ;  /* 0x000000012d257824 */ /* 0x000fe200078e024b */
[----:B0-----:R-:W-:Y:S01]  /*16c60*/  ULEA UR4, UR5, UR4, 0x18 ;  /* 0x0000000405047291 */ /* 0x001fe2000f8ec03f */
[----:B------:R-:W-:Y:S01]  /*16c70*/  IMAD R81, R84, UR6, RZ ;  /* 0x0000000654517c24 */ /* 0x000fe2000f8e02ff */
[----:B------:R-:W-:Y:S01]  /*16c80*/  LEA.HI.X R45, R36, UR7, R53, 0x2, P2 ;  /* 0x00000007242d7c11 */ /* 0x000fe200090f1435 */
[----:B------:R-:W-:Y:S01]  /*16c90*/  SHFL.IDX PT, R74, R83, 0x1, 0x1c1f ;  /* 0x003c1f00534a7f89 */ /* 0x000fe200000e0000 */
[C---:B------:R-:W-:Y:S01]  /*16ca0*/  VIADD R84, R70.reuse, 0x8 ;  /* 0x0000000846547836 */ /* 0x040fe20000000000 */
[----:B------:R-:W-:Y:S01]  /*16cb0*/  UIADD3 UR4, UR4, 0x28820, URZ ;  /* 0x0002882004047890 */ /* 0x000fe2000fffe03f */
[-C--:B------:R-:W-:Y:S01]  /*16cc0*/  ISETP.GE.OR P2, PT, R70, R81.reuse, P1 ;  /* 0x000000514600720c */ /* 0x080fe20000f46670 */
[----:B------:R-:W0:Y:S01]  /*16cd0*/  SHFL.IDX PT, R73, R45, RZ, 0x1c1f ;  /* 0x001c1fff2d497589 */ /* 0x000e2200000e0000 */
[----:B------:R-:W-:Y:S01]  /*16ce0*/  LEA R85, P3, R44, UR8, 0x2 ;  /* 0x000000082c557c11 */ /* 0x000fe2000f8610ff */
[----:B------:R-:W-:Y:S01]  /*16cf0*/  UPRMT UR4, URZ, 0x654, UR4 ;  /* 0x000006543f047896 */ /* 0x000fe20008000004 */
[----:B------:R-:W-:Y:S01]  /*16d00*/  ISETP.GE.OR P1, PT, R84, R81, P1 ;  /* 0x000000515400720c */ /* 0x000fe20000f26670 */
[----:B------:R1:W2:Y:S01]  /*16d10*/  SHFL.IDX PT, R75, R45, 0x1, 0x1c1f ;  /* 0x003c1f002d4b7f89 */ /* 0x0002a200000e0000 */
[----:B------:R-:W-:-:S02]  /*16d20*/  LEA.HI.X R86, R44, UR9, R37, 0x2, P3 ;  /* 0x000000092c567c11 */ /* 0x000fc400098f1425 */
[----:B------:R-:W-:Y:S01]  /*16d30*/  ISETP.GE.AND P3, PT, R70, R81, PT ;  /* 0x000000514600720c */ /* 0x000fe20003f66270 */
[----:B------:R3:W3:Y:S01]  /*16d40*/  SHFL.IDX PT, R62, R85, RZ, 0x1c1f ;  /* 0x001c1fff553e7589 */ /* 0x0006e200000e0000 */
[----:B------:R-:W-:Y:S02]  /*16d50*/  SEL R53, R71, R76, P0 ;  /* 0x0000004c47357207 */ /* 0x000fe40000000000 */
[----:B------:R-:W-:Y:S01]  /*16d60*/  SYNCS.ARRIVE.TRANS64.RED.A1T0 RZ, [UR4], RZ ;  /* 0x000000ffffff79a7 */ /* 0x000fe20008100404 */
[----:B------:R0:W3:Y:S01]  /*16d70*/  SHFL.IDX PT, R63, R86, RZ, 0x1c1f ;  /* 0x001c1fff563f7589 */ /* 0x0000e200000e0000 */
[----:B------:R-:W-:Y:S01]  /*16d80*/  SEL R57, R76, R71, P0 ;  /* 0x000000474c397207 */ /* 0x000fe20000000000 */
[----:B------:R-:W-:Y:S01]  /*16d90*/  IMAD.SHL.U32 R71, R68, 0x2, RZ ;  /* 0x0000000244477824 */ /* 0x000fe200078e00ff */
[----:B----4-:R-:W-:Y:S02]  /*16da0*/  SEL R37, R43, R78, P0 ;  /* 0x0000004e2b257207 */ /* 0x010fe40000000000 */
[----:B------:R-:W-:-:S02]  /*16db0*/  SEL R44, R46, R79, P0 ;  /* 0x0000004f2e2c7207 */ /* 0x000fc40000000000 */
[----:B-1----:R-:W-:Y:S02]  /*16dc0*/  SEL R45, R47, R82, P0 ;  /* 0x000000522f2d7207 */ /* 0x002fe40000000000 */
[----:B------:R-:W-:Y:S02]  /*16dd0*/  SEL R36, R77, R80, P0 ;  /* 0x000000504d247207 */ /* 0x000fe40000000000 */
[----:B------:R-:W-:Y:S01]  /*16de0*/  SEL R42, R80, R77, P0 ;  /* 0x0000004d502a7207 */ /* 0x000fe20000000000 */
[----:B0-----:R0:W-:Y:S01]  /*16df0*/  @!P2 ST.E desc[UR42][R72.64], R0 ;  /* 0x000000004800a985 */ /* 0x0011e2000c10192a */
[----:B------:R-:W-:Y:S02]  /*16e00*/  SEL R43, R78, R43, P0 ;  /* 0x0000002b4e2b7207 */ /* 0x000fe40000000000 */
[----:B------:R-:W-:Y:S01]  /*16e10*/  SEL R46, R79, R46, P0 ;  /* 0x0000002e4f2e7207 */ /* 0x000fe20000000000 */
[----:B--2---:R0:W-:Y:S01]  /*16e20*/  @!P1 ST.E desc[UR42][R74.64], R2 ;  /* 0x000000024a009985 */ /* 0x0041e2000c10192a */
        /* <DEDUP_REMOVED lines=13> */
[C-C-:B---3--:R-:W-:Y:S02]  /*16f00*/  @!P2 IMAD.WIDE R72, R71.reuse, 0x4, R62.reuse ;  /* 0x000000044748a825 */ /* 0x148fe400078e023e */
        /* <DEDUP_REMOVED lines=12> */
[--C-:B------:R-:W-:Y:S01]  /*16fd0*/  @!P4 IMAD.WIDE R76, R77, 0x4, R62.reuse ;  /* 0x000000044d4cc825 */ /* 0x100fe200078e023e */
[----:B------:R-:W-:Y:S02]  /*16fe0*/  ISETP.GE.AND P3, PT, R0, UR4, PT ;  /* 0x0000000400007c0c */ /* 0x000fe4000bf66270 */
[----:B0-----:R-:W-:Y:S01]  /*16ff0*/  @!P1 LOP3.LUT R7, R70, 0xfffffffe, RZ, 0xc0, !PT ;  /* 0xfffffffe46079812 */ /* 0x001fe200078ec0ff */
[C---:B------:R-:W-:Y:S01]  /*17000*/  VIADD R72, R71.reuse, 0x40 ;  /* 0x0000004047487836 */ /* 0x040fe20000000000 */
[----:B------:R-:W-:Y:S01]  /*17010*/  ISETP.GE.AND P6, PT, R68, UR4, PT ;  /* 0x0000000444007c0c */ /* 0x000fe2000bfc6270 */
[----:B------:R-:W-:Y:S01]  /*17020*/  VIADD R70, R71, 0x48 ;  /* 0x0000004847467836 */ /* 0x000fe20000000000 */
[----:B------:R0:W-:Y:S01]  /*17030*/  @!P4 ST.E.64 desc[UR42][R76.64], R10 ;  /* 0x0000000a4c00c985 */ /* 0x0001e2000c101b2a */
[----:B------:R-:W-:Y:S01]  /*17040*/  @!P1 IMAD.WIDE R6, R7, 0x4, R62 ;  /* 0x0000000407069825 */ /* 0x000fe200078e023e */
[----:B------:R-:W-:-:S02]  /*17050*/  ISETP.GE.AND P4, PT, R72, UR4, PT ;  /* 0x0000000448007c0c */ /* 0x000fc4000bf86270 */
[----:B------:R-:W-:Y:S02]  /*17060*/  @!P2 LEA.HI R78, R78, R78, RZ, 0x1 ;  /* 0x0000004e4e4ea211 */ /* 0x000fe400078f08ff */
[----:B------:R2:W-:Y:S01]  /*17070*/  @!P1 ST.E.64 desc[UR42][R6.64], R14 ;  /* 0x0000000e06009985 */ /* 0x0005e2000c101b2a */
[----:B------:R-:W-:Y:S02]  /*17080*/  ISETP.GE.AND P1, PT, R70, UR4, PT ;  /* 0x0000000446007c0c */ /* 0x000fe4000bf26270 */
[----:B-1----:R-:W-:Y:S02]  /*17090*/  @!P2 LOP3.LUT R9, R78, 0xfffffffe, RZ, 0xc0, !PT ;  /* 0xfffffffe4e09a812 */ /* 0x002fe400078ec0ff */
[----:B------:R-:W-:Y:S02]  /*170a0*/  @!P6 LEA.HI R68, R68, R68, RZ, 0x1 ;  /* 0x000000444444e211 */ /* 0x000fe400078f08ff */
[----:B------:R-:W-:Y:S01]  /*170b0*/  @!P3 LEA.HI R0, R0, R0, RZ, 0x1 ;  /* 0x000000000000b211 */ /* 0x000fe200078f08ff */
[----:B------:R-:W-:Y:S01]  /*170c0*/  @!P2 IMAD.WIDE R8, R9, 0x4, R62 ;  /* 0x000000040908a825 */ /* 0x000fe200078e023e */
[----:B------:R-:W-:-:S02]  /*170d0*/  @!P6 LOP3.LUT R73, R68, 0xfffffffe, RZ, 0xc0, !PT ;  /* 0xfffffffe4449e812 */ /* 0x000fc400078ec0ff */
[----:B0-----:R-:W-:Y:S01]  /*170e0*/  @!P3 LOP3.LUT R11, R0, 0xfffffffe, RZ, 0xc0, !PT ;  /* 0xfffffffe000bb812 */ /* 0x001fe200078ec0ff */
[----:B------:R-:W-:Y:S01]  /*170f0*/  VIADD R0, R71, 0x50 ;  /* 0x0000005047007836 */ /* 0x000fe20000000000 */
[----:B------:R-:W-:Y:S01]  /*17100*/  @!P4 LEA.HI R72, R72, R72, RZ, 0x1 ;  /* 0x000000484848c211 */ /* 0x000fe200078f08ff */
[--C-:B--2---:R-:W-:Y:S01]  /*17110*/  @!P6 IMAD.WIDE R6, R73, 0x4, R62.reuse ;  /* 0x000000044906e825 */ /* 0x104fe200078e023e */
[----:B------:R-:W-:Y:S01]  /*17120*/  @!P1 LEA.HI R70, R70, R70, RZ, 0x1 ;  /* 0x0000004646469211 */ /* 0x000fe200078f08ff */
[----:B------:R0:W-:Y:S01]  /*17130*/  @!P2 ST.E.64 desc[UR42][R8.64], R12 ;  /* 0x0000000c0800a985 */ /* 0x0001e2000c101b2a */
[----:B------:R-:W-:Y:S01]  /*17140*/  @!P5 LOP3.LUT R15, R79, 0xfffffffe, RZ, 0xc0, !PT ;  /* 0xfffffffe4f0fd812 */ /* 0x000fe200078ec0ff */
[----:B------:R-:W-:Y:S01]  /*17150*/  @!P3 IMAD.WIDE R10, R11, 0x4, R62 ;  /* 0x000000040b0ab825 */ /* 0x000fe200078e023e */
[----:B------:R-:W-:-:S03]  /*17160*/  @!P4 LOP3.LUT R73, R72, 0xfffffffe, RZ, 0xc0, !PT ;  /* 0xfffffffe4849c812 */ /* 0x000fc600078ec0ff */
[--C-:B------:R-:W-:Y:S01]  /*17170*/  @!P5 IMAD.WIDE R14, R15, 0x4, R62.reuse ;  /* 0x000000040f0ed825 */ /* 0x100fe200078e023e */
[----:B------:R1:W-:Y:S04]  /*17180*/  @!P3 ST.E.64 desc[UR42][R10.64], R20 ;  /* 0x000000140a00b985 */ /* 0x0003e8000c101b2a */
[----:B------:R2:W-:Y:S01]  /*17190*/  @!P6 ST.E.64 desc[UR42][R6.64], R18 ;  /* 0x000000120600e985 */ /* 0x0005e2000c101b2a */
[----:B0-----:R-:W-:Y:S01]  /*171a0*/  @!P1 LOP3.LUT R13, R70, 0xfffffffe, RZ, 0xc0, !PT ;  /* 0xfffffffe460d9812 */ /* 0x001fe200078ec0ff */
[----:B------:R-:W-:Y:S02]  /*171b0*/  @!P4 IMAD.WIDE R8, R73, 0x4, R62 ;  /* 0x000000044908c825 */ /* 0x000fe400078e023e */
[----:B------:R-:W-:Y:S02]  /*171c0*/  @!P5 ST.E.64 desc[UR42][R14.64], R22 ;  /* 0x000000160e00d985 */ /* 0x000fe4000c101b2a */
[----:B------:R-:W-:-:S02]  /*171d0*/  VIADD R12, R71, 0x58 ;  /* 0x00000058470c7836 */ /* 0x000fc40000000000 */
[----:B------:R0:W-:Y:S01]  /*171e0*/  @!P4 ST.E.64 desc[UR42][R8.64], R26 ;  /* 0x0000001a0800c985 */ /* 0x0001e2000c101b2a */
[----:B-1----:R-:W-:Y:S02]  /*171f0*/  @!P1 IMAD.WIDE R10, R13, 0x4, R62 ;  /* 0x000000040d0a9825 */ /* 0x002fe400078e023e */
[----:B------:R-:W-:Y:S02]  /*17200*/  ISETP.GE.AND P2, PT, R12, UR4, PT ;  /* 0x000000040c007c0c */ /* 0x000fe4000bf46270 */
[C---:B------:R-:W-:Y:S01]  /*17210*/  VIADD R13, R71.reuse, 0x60 ;  /* 0x00000060470d7836 */ /* 0x040fe20000000000 */
[----:B------:R1:W-:Y:S01]  /*17220*/  @!P1 ST.E.64 desc[UR42][R10.64], R28 ;  /* 0x0000001c0a009985 */ /* 0x0003e2000c101b2a */
        /* <DEDUP_REMOVED lines=12> */
[----:B0-----:R-:W-:Y:S02]  /*172f0*/  @!P6 LEA.HI R8, R7, R7, RZ, 0x1 ;  /* 0x000000070708e211 */ /* 0x001fe400078f08ff */
[----:B------:R-:W-:Y:S02]  /*17300*/  @!P5 LEA.HI R6, R6, R6, RZ, 0x1 ;  /* 0x000000060606d211 */ /* 0x000fe400078f08ff */
[----:B------:R-:W-:-:S02]  /*17310*/  @!P1 LOP3.LUT R7, R0, 0xfffffffe, RZ, 0xc0, !PT ;  /* 0xfffffffe00079812 */ /* 0x000fc400078ec0ff */
[----:B------:R-:W-:Y:S02]  /*17320*/  @!P2 LOP3.LUT R9, R12, 0xfffffffe, RZ, 0xc0, !PT ;  /* 0xfffffffe0c09a812 */ /* 0x000fe400078ec0ff */
        /* <DEDUP_REMOVED lines=16> */
.L_x_7001:
[----:B------:R-:W-:Y:S05]  /*17430*/  BSYNC B0 ;  /* 0x0000000000007941 */ /* 0x000fea0003800000 */
.L_x_7000:
[----:B------:R-:W-:Y:S01]  /*17440*/  ISETP.GE.AND P1, PT, R84, R81, PT ;  /* 0x000000515400720c */ /* 0x000fe20003f26270 */
[----:B------:R2:W4:Y:S01]  /*17450*/  SHFL.IDX PT, R27, R86, 0x1, 0x1c1f ;  /* 0x003c1f00561b7f89 */ /* 0x00052200000e0000 */
[----:B-1----:R-:W-:Y:S02]  /*17460*/  SEL R14, R66, R69, P0 ;  /* 0x00000045420e7207 */ /* 0x002fe40000000000 */
[----:B------:R-:W-:Y:S01]  /*17470*/  SEL R15, R64, R67, P0 ;  /* 0x00000043400f7207 */ /* 0x000fe20000000000 */
[----:B------:R2:W1:Y:S01]  /*17480*/  SHFL.IDX PT, R26, R85, 0x1, 0x1c1f ;  /* 0x003c1f00551a7f89 */ /* 0x00046200000e0000 */
        /* <DEDUP_REMOVED lines=20> */
[----:B-12-4-:R-:W-:Y:S06]  /*175d0*/  @P1 BRA `(.L_x_6916) ;  /* 0x0000004400f81947 */ /* 0x016fec0003800000 */
        /* <DEDUP_REMOVED lines=39> */
[----:B------:R-:W-:Y:S01]  /*17850*/  @!P4 LOP3.LUT R29, R29, 0xfffffffe, RZ, 0xc0, !PT ;  /* 0xfffffffe1d1dc812 */ /* 0x000fe200078ec0ff */
[----:B------:R-:W-:Y:S01]  /*17860*/  VIADD R28, R71, 0x48 ;  /* 0x00000048471c7836 */ /* 0x000fe20000000000 */
[----:B------:R1:W-:Y:S01]  /*17870*/  @!P2 ST.E.64 desc[UR42][R8.64], R46 ;  /* 0x0000002e0800a985 */ /* 0x0003e2000c101b2a */
[--C-:B------:R-:W-:Y:S02]  /*17880*/  @!P5 IMAD.WIDE R12, R13, 0x4, R26.reuse ;  /* 0x000000040d0cd825 */ /* 0x100fe400078e021a */
[----:B------:R-:W-:Y:S01]  /*17890*/  @!P1 LEA.HI R0, R0, R0, RZ, 0x1 ;  /* 0x0000000000009211 */ /* 0x000fe200078f08ff */
[----:B------:R2:W-:Y:S01]  /*178a0*/  @!P3 ST.E.64 desc[UR42][R10.64], R14 ;  /* 0x0000000e0a00b985 */ /* 0x0005e2000c101b2a */
[----:B0-----:R-:W-:Y:S01]  /*178b0*/  @!P4 IMAD.WIDE R6, R29, 0x4, R26 ;  /* 0x000000041d06c825 */ /* 0x001fe200078e021a */
[----:B------:R-:W-:-:S02]  /*178c0*/  ISETP.GE.AND P2, PT, R28, UR4, PT ;  /* 0x000000041c007c0c */ /* 0x000fc4000bf46270 */
[----:B------:R0:W-:Y:S04]  /*178d0*/  @!P5 ST.E.64 desc[UR42][R12.64], R66 ;  /* 0x000000420c00d985 */ /* 0x0001e8000c101b2a */
        /* <DEDUP_REMOVED lines=48> */
.L_x_6999:
        /* <DEDUP_REMOVED lines=58> */
.L_x_6914:
        /* <DEDUP_REMOVED lines=18> */
.L_x_7002:
[----:B------:R-:W-:Y:S01]  /*180a0*/  ULDC UR8, c[0x0][0xc50] ;  /* 0x0003140000087ab9 */ /* 0x000fe20000000800 */
[----:B------:R-:W-:Y:S01]  /*180b0*/  UMOV UR36, UR7 ;  /* 0x0000000700247c82 */ /* 0x000fe20008000000 */
[----:B------:R-:W-:-:S11]  /*180c0*/  UISETP.NE.AND UP0, UPT, UR8, 0x1, UPT ;  /* 0x000000010800788c */ /* 0x000fd6000bf05270 */
[----:B------:R-:W-:Y:S01]  /*180d0*/  @UP0 ULDC UR4, c[0x0][0xc54] ;  /* 0x0003150000040ab9 */ /* 0x000fe20000000800 */
[----:B------:R-:W-:Y:S01]  /*180e0*/  @UP0 ULDC UR6, c[0x0][0xc58] ;  /* 0x0003160000060ab9 */ /* 0x000fe20000000800 */
[----:B------:R-:W-:-:S04]  /*180f0*/  UIMAD.WIDE.U32 UR4, UR7, UR4, URZ ;  /* 0x00000004070472a5 */ /* 0x000fc8000f8e003f */
[----:B------:R-:W-:-:S12]  /*18100*/  @UP0 USHF.R.U32.HI UR36, URZ, UR6, UR5 ;  /* 0x000000063f240299 */ /* 0x000fd80008011605 */
.L_x_7003:
        /* <DEDUP_REMOVED lines=41> */
.L_x_7006:
[----:B------:R-:W-:-:S11]  /*183a0*/  UISETP.NE.AND UP0, UPT, UR5, 0x1, UPT ;  /* 0x000000010500788c */ /* 0x000fd6000bf05270 */
[----:B------:R-:W-:Y:S02]  /*183b0*/  @UP0 ULDC.64 UR10, c[0x0][0x9e8] ;  /* 0x00027a00000a0ab9 */ /* 0x000fe40000000a00 */
[----:B------:R-:W-:-:S04]  /*183c0*/  UIMAD.WIDE.U32 UR8, UR7, UR10, URZ ;  /* 0x0000000a070872a5 */ /* 0x000fc8000f8e003f */
[----:B------:R-:W-:-:S12]  /*183d0*/  @UP0 USHF.R.U32.HI UR7, URZ, UR11, UR9 ;  /* 0x0000000b3f070299 */ /* 0x000fd80008011609 */
.L_x_7007:
[----:B------:R-:W-:-:S04]  /*183e0*/  UIMAD UR7, UR7, UR5, UR5 ;  /* 0x00000005070772a4 */ /* 0x000fc8000f8e0205 */
[----:B------:R-:W-:-:S04]  /*183f0*/  UISETP.LT.AND UP0, UPT, UR4, UR7, UPT ;  /* 0x000000070400728c */ /* 0x000fc8000bf01270 */
[----:B------:R-:W-:-:S12]  /*18400*/  USEL UR4, UR4, UR7, UP0 ;  /* 0x0000000704047287 */ /* 0x000fd80008000000 */
.L_x_7005:
[----:B------:R-:W-:Y:S02]  /*18410*/  UIMAD UR8, UR14, UR16, 0xbf ;  /* 0x000000bf0e0874a4 */ /* 0x000fe4000f8e0210 */
[----:B------:R-:W-:Y:S02]  /*18420*/  UIADD3 UR10, UR4, 0xbf, URZ ;  /* 0x000000bf040a7890 */ /* 0x000fe4000fffe03f */
[----:B------:R-:W-:Y:S02]  /*18430*/  UIMAD.WIDE UR8, UR8, 0x2aaaaaab, URZ ;  /* 0x2aaaaaab080878a5 */ /* 0x000fe4000f8e023f */
[----:B------:R-:W-:Y:S01]  /*18440*/  UIMAD.WIDE UR10, UR10, 0x2aaaaaab, URZ ;  /* 0x2aaaaaab0a0a78a5 */ /* 0x000fe2000f8e023f */
[----:B------:R-:W-:Y:S01]  /*18450*/  @UP1 ULDC UR12, c[0x0][0x44c] ;  /* 0x00011300000c1ab9 */ /* 0x000fe20000000800 */
[----:B------:R-:W-:Y:S02]  /*18460*/  USHF.R.U32.HI UR8, URZ, 0x1f, UR9 ;  /* 0x0000001f3f087899 */ /* 0x000fe40008011609 */
[----:B------:R-:W-:-:S02]  /*18470*/  UIMAD.WIDE.U32 UR12, UR38, UR12, URZ ;  /* 0x0000000c260c72a5 */ /* 0x000fc4000f8e003f */
[----:B------:R-:W-:Y:S01]  /*18480*/  USHF.R.U32.HI UR4, URZ, 0x1f, UR11 ;  /* 0x0000001f3f047899 */ /* 0x000fe2000801160b */
[----:B------:R-:W-:Y:S01]  /*18490*/  @UP1 ULDC UR17, c[0x0][0x450] ;  /* 0x0001140000111ab9 */ /* 0x000fe20000000800 */
[----:B------:R-:W-:Y:S01]  /*184a0*/  UMOV UR7, UR38 ;  /* 0x0000002600077c82 */ /* 0x000fe20008000000 */
[----:B------:R-:W-:Y:S02]  /*184b0*/  UIMAD UR14, UR14, UR16, -UR15 ;  /* 0x000000100e0e72a4 */ /* 0x000fe4000f8e0a0f */
[----:B------:R-:W-:Y:S02]  /*184c0*/  @UP1 USHF.R.U32.HI UR7, URZ, UR17, UR13 ;  /* 0x000000113f071299 */ /* 0x000fe4000801160d */
[----:B------:R-:W-:Y:S02]  /*184d0*/  ULEA.HI.SX32 UR8, UR9, UR8, 0x1b ;  /* 0x0000000809087291 */ /* 0x000fe4000f8fda3f */
[----:B------:R-:W-:Y:S02]  /*184e0*/  ULEA.HI.SX32 UR4, UR11, UR4, 0x1b ;  /* 0x000000040b047291 */ /* 0x000fe4000f8fda3f */
[----:B------:R-:W-:-:S02]  /*184f0*/  UIADD3 UR7, UR14, UR7, URZ ;  /* 0x000000070e077290 */ /* 0x000fc4000fffe03f */
[----:B------:R-:W-:Y:S01]  /*18500*/  UISETP.LT.AND UP0, UPT, UR8, UR4, UPT ;  /* 0x000000040800728c */ /* 0x000fe2000bf01270 */
[----:B------:R-:W-:Y:S02]  /*18510*/  ULDC UR10, c[0x0][0x9dc] ;  /* 0x00027700000a7ab9 */ /* 0x000fe40000000800 */
[----:B------:R-:W-:Y:S02]  /*18520*/  UIADD3 UR10, UR7, -UR10, URZ ;  /* 0x8000000a070a7290 */ /* 0x000fe4000fffe03f */
[----:B------:R-:W-:Y:S01]  /*18530*/  USEL UR11, UR8, UR4, UP0 ;  /* 0x00000004080b7287 */ /* 0x000fe20008000000 */
        /* <DEDUP_REMOVED lines=11> */
.L_x_7009:
[----:B------:R-:W-:-:S11]  /*185f0*/  UISETP.NE.AND UP0, UPT, UR5, 0x1, UPT ;  /* 0x000000010500788c */ /* 0x000fd6000bf05270 */
[----:B------:R-:W-:Y:S02]  /*18600*/  @UP0 ULDC.64 UR12, c[0x0][0x9e8] ;  /* 0x00027a00000c0ab9 */ /* 0x000fe40000000a00 */
[----:B------:R-:W-:-:S04]  /*18610*/  UIMAD.WIDE.U32 UR8, UR7, UR12, URZ ;  /* 0x0000000c070872a5 */ /* 0x000fc8000f8e003f */
[----:B------:R-:W-:-:S12]  /*18620*/  @UP0 USHF.R.U32.HI UR7, URZ, UR13, UR9 ;  /* 0x0000000d3f070299 */ /* 0x000fd80008011609 */
.L_x_7010:
[----:B------:R-:W-:-:S04]  /*18630*/  UIMAD UR5, UR7, UR5, URZ ;  /* 0x00000005070572a4 */ /* 0x000fc8000f8e023f */
[----:B------:R-:W-:-:S04]  /*18640*/  UISETP.LT.AND UP0, UPT, UR10, UR5, UPT ;  /* 0x000000050a00728c */ /* 0x000fc8000bf01270 */
[----:B------:R-:W-:-:S12]  /*18650*/  USEL UR10, UR10, UR5, !UP0 ;  /* 0x000000050a0a7287 */ /* 0x000fd8000c000000 */
.L_x_7008:
[----:B------:R-:W-:Y:S02]  /*18660*/  UIMAD.WIDE UR4, UR10, 0x2aaaaaab, URZ ;  /* 0x2aaaaaab0a0478a5 */ /* 0x000fe4000f8e023f */
[----:B------:R-:W-:Y:S02]  /*18670*/  USHF.R.U32.HI UR12, URZ, 0x10, UR6 ;  /* 0x000000103f0c7899 */ /* 0x000fe40008011606 */
[----:B------:R-:W-:Y:S02]  /*18680*/  USHF.R.U32.HI UR4, URZ, 0x1f, UR5 ;  /* 0x0000001f3f047899 */ /* 0x000fe40008011605 */
[----:B------:R-:W-:Y:S02]  /*18690*/  ULOP3.LUT UR40, UR6, 0xffff, URZ, 0xc0, !UPT ;  /* 0x0000ffff06287892 */ /* 0x000fe4000f8ec03f */
[----:B------:R-:W-:-:S04]  /*186a0*/  ULEA.HI.SX32 UR4, UR5, UR4, 0x1b ;  /* 0x0000000405047291 */ /* 0x000fc8000f8fda3f */
        /* <DEDUP_REMOVED lines=40> */
.L_x_7011:
[----:B------:R-:W-:Y:S01]  /*18930*/  UIMAD UR40, UR40, UR4, UR10 ;  /* 0x00000004282872a4 */ /* 0x000fe2000f8e020a */
[----:B------:R-:W-:Y:S02]  /*18940*/  IMAD.U32 R18, RZ, RZ, UR11 ;  /* 0x0000000bff127e24 */ /* 0x000fe4000f8e00ff */
[----:B------:R-:W-:Y:S02]  /*18950*/  IMAD.MOV.U32 R0, RZ, RZ, RZ ;  /* 0x000000ffff007224 */ /* 0x000fe400078e00ff */
[----:B------:R-:W-:Y:S02]  /*18960*/  IMAD.MOV.U32 R2, RZ, RZ, 0x1 ;  /* 0x00000001ff027424 */ /* 0x000fe400078e00ff */
[----:B------:R-:W-:-:S05]  /*18970*/  IMAD.U32 R3, RZ, RZ, UR40 ;  /* 0x00000028ff037e24 */ /* 0x000fca000f8e00ff */
[----:B------:R-:W-:Y:S01]  /*18980*/  VIADDMNMX R18, R3, UR4, R18, PT ;  /* 0x0000000403127c46 */ /* 0x000fe2000b800112 */
[----:B------:R-:W-:-:S03]  /*18990*/  IMAD.MOV.U32 R3, RZ, RZ, 0x1 ;  /* 0x00000001ff037424 */ /* 0x000fc600078e00ff */
        /* <DEDUP_REMOVED lines=25> */
.L_x_7012:
        /* <DEDUP_REMOVED lines=20> */
.L_x_7013:
        /* <DEDUP_REMOVED lines=20> */
.L_x_7014:
        /* <DEDUP_REMOVED lines=18> */
.L_x_7015:
        /* <DEDUP_REMOVED lines=14> */
[----:B------:R-:W-:Y:S01]  /*18fb0*/  UMOV UR4, 0xffffffff ;  /* 0xffffffff00047882 */ /* 0x000fe20000000000 */
[----:B------:R-:W-:Y:S02]  /*18fc0*/  LOP3.LUT R16, R16, 0xfffffffe, RZ, 0xc0, !PT ;  /* 0xfffffffe10107812 */ /* 0x000fe400078ec0ff */
[----:B------:R-:W-:Y:S01]  /*18fd0*/  LOP3.LUT R4, R4, 0x10, R6, 0xf8, !PT ;  /* 0x0000001004047812 */ /* 0x000fe200078ef806 */
[----:B0-----:R-:W0:Y:S01]  /*18fe0*/  LDC.64 R2, c[0x0][0x418] ;  /* 0x00010600ff027b82 */ /* 0x001e220000000a00 */
[----:B------:R-:W-:-:S02]  /*18ff0*/  LOP3.LUT R19, R19, 0x70, RZ, 0xc0, !PT ;  /* 0x0000007013137812 */ /* 0x000fc400078ec0ff */
        /* <DEDUP_REMOVED lines=13> */
[----:B------:R-:W-:-:S05]  /*190d0*/  IMAD R4, R5, 0x10, R4 ;  /* 0x0000001005047824 */ /* 0x000fca00078e0204 */
[----:B------:R-:W-:Y:S01]  /*190e0*/  LOP3.LUT R5, R4, R19, RZ, 0x3c, !PT ;  /* 0x0000001304057212 */ /* 0x000fe200078e3cff */
[----:B------:R-:W-:Y:S01]  /*190f0*/  IMAD.MOV.U32 R4, RZ, RZ, 0x20 ;  /* 0x00000020ff047424 */ /* 0x000fe200078e00ff */
[----:B------:R-:W-:Y:S02]  /*19100*/  @P2 LOP3.LUT R16, R16, 0x1, RZ, 0xfc, !PT ;  /* 0x0000000110102812 */ /* 0x000fe400078efcff */
[----:B------:R-:W-:-:S05]  /*19110*/  LOP3.LUT R0, R5, 0xc00, R0, 0xf8, !PT ;  /* 0x00000c0005007812 */ /* 0x000fca00078ef800 */
[----:B------:R0:W-:Y:S02]  /*19120*/  STL [R1], R0 ;  /* 0x0000000001007387 */ /* 0x0001e40000100800 */
[----:B0-----:R-:W-:-:S05]  /*19130*/  IMAD.MOV.U32 R0, RZ, RZ, 0x40 ;  /* 0x00000040ff007424 */ /* 0x001fca00078e00ff */
[----:B------:R-:W-:Y:S02]  /*19140*/  SEL R0, R0, 0xffffffc0, !P1 ;  /* 0xffffffc000007807 */ /* 0x000fe40004800000 */
[----:B------:R-:W-:Y:S02]  /*19150*/  SEL R0, R4, 0xffffffe0, !P1 ;  /* 0xffffffe004007807 */ /* 0x000fe40004800000 */
[----:B--2---:R-:W-:Y:S01]  /*19160*/  SHF.R.S32.HI R10, RZ, 0x1f, R9 ;  /* 0x0000001fff0a7819 */ /* 0x004fe20000011409 */
[----:B------:R0:W-:Y:S01]  /*19170*/  STL [R1+0x8], R9 ;  /* 0x0000080901007387 */ /* 0x0001e20000100800 */
[----:B------:R-:W-:-:S03]  /*19180*/  SEL R17, R9, RZ, !P2 ;  /* 0x000000ff09117207 */ /* 0x000fc60005000000 */
[----:B------:R0:W-:Y:S01]  /*19190*/  STL [R1+0x10], R10 ;  /* 0x0000100a01007387 */ /* 0x0001e20000100800 */
[----:B------:R-:W-:Y:S05]  /*191a0*/  BRA.DIV UR4, `(.L_x_7016) ;  /* 0x0000002e04e47947 */ /* 0x000fea000b800000 */
[----:B------:R1:W2:Y:S02]  /*191b0*/  SHFL.IDX PT, R14, R6, RZ, 0x1f ;  /* 0x00001fff060e7589 */ /* 0x0002a400000e0000 */
.L_x_7065:
[----:B--2---:R-:W-:Y:S02]  /*191c0*/  ISETP.NE.AND P0, PT, R14, RZ, PT ;  /* 0x000000ff0e00720c */ /* 0x004fe40003f05270 */
[----:B------:R-:W-:Y:S02]  /*191d0*/  PLOP3.LUT P1, PT, PT, PT, PT, 0x8, 0x0 ;  /* 0x000000000000781c */ /* 0x000fe40003f2e170 */
[----:B------:R-:W-:-:S11]  /*191e0*/  LOP3.LUT R16, R16, 0xfffffffd, RZ, 0xc0, !PT ;  /* 0xfffffffd10107812 */ /* 0x000fd600078ec0ff */
[----:B------:R-:W-:Y:S01]  /*191f0*/  @P1 LOP3.LUT R16, R16, 0x2, RZ, 0xfc, !PT ;  /* 0x0000000210101812 */ /* 0x000fe200078efcff */
[----:B------:R-:W-:Y:S06]  /*19200*/  @P0 BRA `(.L_x_7017) ;  /* 0x0000000400240947 */ /* 0x000fec0003800000 */
[----:B------:R-:W-:Y:S01]  /*19210*/  UMOV UR4, 0xffffffff ;  /* 0xffffffff00047882 */ /* 0x000fe20000000000 */
[----:B------:R-:W-:Y:S02]  /*19220*/  VIADD R0, R18, 0xffffffff ;  /* 0xffffffff12007836 */ /* 0x000fe40000000000 */
[----:B------:R-:W-:Y:S05]  /*19230*/  BRA.DIV UR4, `(.L_x_7018) ;  /* 0x0000002e04e07947 */ /* 0x000fea000b800000 */
[----:B------:R-:W-:-:S13]  /*19240*/  ELECT P6, URZ, PT ;  /* 0x00000000003f782f */ /* 0x000fda00038c0000 */
.L_x_7068:
[----:B------:R-:W-:Y:S05]  /*19250*/  @!P6 BRA `(.L_x_7017) ;  /* 0x000000040010e947 */ /* 0x000fea0003800000 */
[----:B------:R-:W-:Y:S01]  /*19260*/  IMAD.MOV.U32 R17, RZ, RZ, R9 ;  /* 0x000000ffff117224 */ /* 0x000fe200078e0009 */
[----:B------:R-:W-:Y:S06]  /*19270*/  @!P2 BRA `(.L_x_7019) ;  /* 0x000000000044a947 */ /* 0x000fec0003800000 */
[----:B------:R-:W2:Y:S01]  /*19280*/  LDC R7, c[0x0][0x43c] ;  /* 0x00010f00ff077b82 */ /* 0x000ea20000000800 */
[----:B------:R-:W-:Y:S01]  /*19290*/  ULDC.64 UR4, c[0x0][0x428] ;  /* 0x00010a0000047ab9 */ /* 0x000fe20000000a00 */
[----:B--2---:R-:W-:-:S13]  /*192a0*/  ISETP.NE.AND P0, PT, R7, 0x1, PT ;  /* 0x000000010700780c */ /* 0x004fda0003f05270 */
        /* <DEDUP_REMOVED lines=14> */
.L_x_7019:
[----:B--2---:R-:W-:Y:S01]  /*19390*/  IMAD.MOV.U32 R2, RZ, RZ, 0x1 ;  /* 0x00000001ff027424 */ /* 0x004fe200078e00ff */
[----:B------:R-:W-:-:S04]  /*193a0*/  ISETP.NE.AND P1, PT, R8, RZ, PT ;  /* 0x000000ff0800720c */ /* 0x000fc80003f25270 */
[----:B------:R-:W-:-:S04]  /*193b0*/  SHF.L.U32 R2, R2, 0x1f, RZ ;  /* 0x0000001f02027819 */ /* 0x000fc800000006ff */
[----:B------:R-:W2:Y:S02]  /*193c0*/  SYNCS.PHASECHK.TRANS64.TRYWAIT P0, [UR39+0x28880], R2 ;  /* 0x02888002ff0075a7 */ /* 0x000ea40008000167 */
[----:B--2---:R-:W-:Y:S05]  /*193d0*/  @!P0 BRA `(.L_x_7020) ;  /* 0x0000002c00988947 */ /* 0x004fea0003800000 */
.L_x_7069:
[----:B------:R-:W-:Y:S05]  /*193e0*/  @P1 BRA `(.L_x_7021) ;  /* 0x0000000000181947 */ /* 0x000fea0003800000 */
[----:B------:R-:W3:Y:S01]  /*193f0*/  S2R R4, SR_TID.X ;  /* 0x0000000000047919 */ /* 0x000ee20000002100 */
[----:B--2---:R-:W-:-:S04]  /*19400*/  IMAD.MOV.U32 R3, RZ, RZ, 0x6000 ;  /* 0x00006000ff037424 */ /* 0x004fc800078e00ff */
[----:B------:R4:W-:Y:S01]  /*19410*/  SYNCS.ARRIVE.TRANS64 RZ, [UR39+0x28870], R3 ;  /* 0x02887003ffff79a7 */ /* 0x0009e20008000027 */
[----:B---3--:R-:W-:-:S13]  /*19420*/  LOP3.LUT P0, RZ, R4, 0x1f, RZ, 0xc0, !PT ;  /* 0x0000001f04ff7812 */ /* 0x008fda000780c0ff */
[----:B----4-:R-:W-:Y:S05]  /*19430*/  @!P0 BRA `(.L_x_7021) ;  /* 0x0000000000048947 */ /* 0x010fea0003800000 */
[----:B------:R-:W-:Y:S01]  /*19440*/  BPT.TRAP 0x1 ;  /* 0x000000040000795c */ /* 0x000fe20000300000 */
.L_x_7021:
        /* <DEDUP_REMOVED lines=13> */
[----:B------:R-:W4:Y:S02]  /*19520*/  SYNCS.PHASECHK.TRANS64.TRYWAIT P0, [UR39+0x28840], R2 ;  /* 0x02884002ff0075a7 */ /* 0x000f240008000167 */
[----:B---34-:R-:W-:Y:S05]  /*19530*/  @!P0 BRA `(.L_x_7022) ;  /* 0x0000002c00588947 */ /* 0x018fea0003800000 */
.L_x_7070:
[----:B------:R-:W-:Y:S05]  /*19540*/  @P1 BRA `(.L_x_7023) ;  /* 0x0000000000181947 */ /* 0x000fea0003800000 */
[----:B--2---:R-:W2:Y:S01]  /*19550*/  S2R R3, SR_TID.X ;  /* 0x0000000000037919 */ /* 0x004ea20000002100 */
[----:B------:R-:W-:-:S04]  /*19560*/  IMAD.MOV.U32 R2, RZ, RZ, 0x6000 ;  /* 0x00006000ff027424 */ /* 0x000fc800078e00ff */
[----:B------:R3:W-:Y:S01]  /*19570*/  SYNCS.ARRIVE.TRANS64 RZ, [UR39+0x28830], R2 ;  /* 0x02883002ffff79a7 */ /* 0x0007e20008000027 */
[----:B--2---:R-:W-:-:S13]  /*19580*/  LOP3.LUT P0, RZ, R3, 0x1f, RZ, 0xc0, !PT ;  /* 0x0000001f03ff7812 */ /* 0x004fda000780c0ff */
[----:B---3--:R-:W-:Y:S05]  /*19590*/  @!P0 BRA `(.L_x_7023) ;  /* 0x0000000000048947 */ /* 0x008fea0003800000 */
[----:B------:R-:W-:Y:S01]  /*195a0*/  BPT.TRAP 0x1 ;  /* 0x000000040000795c */ /* 0x000fe20000300000 */
.L_x_7023:
        /* <DEDUP_REMOVED lines=8> */
[----:B------:R-:W-:Y:S01]  /*19630*/  UIADD3.X UR5, URZ, UR5, URZ, UP0, !UPT ;  /* 0x000000053f057290 */ /* 0x000fe200087fe43f */
[----:B------:R-:W-:Y:S01]  /*19640*/  UMOV UR6, 0x0 ;  /* 0x0000000000067882 */ /* 0x000fe20000000000 */
[----:B------:R-:W-:Y:S01]  /*19650*/  UMOV UR7, 0x14f00000 ;  /* 0x14f0000000077882 */ /* 0x000fe20000000000 */
[----:B------:R-:W-:Y:S01]  /*19660*/  UMOV UR10, URZ ;  /* 0x0000003f000a7c82 */ /* 0x000fe20008000000 */
[----:B------:R-:W-:-:S05]  /*19670*/  UMOV UR12, UR36 ;  /* 0x00000024000c7c82 */ /* 0x000fca0008000000 */
[----:B------:R3:W-:Y:S02]  /*19680*/  UTMALDG.4D [UR8], [UR4], desc[UR6] ;  /* 0x00000608040075b4 */ /* 0x0007e40008019000 */
[----:B---3--:R-:W-:-:S07]  /*19690*/  @P0 LOP3.LUT R16, R16, 0x2, RZ, 0xfc, !PT ;  /* 0x0000000210100812 */ /* 0x008fce00078efcff */
.L_x_7017:
[----:B------:R-:W-:Y:S05]  /*196a0*/  WARPSYNC.ALL ;  /* 0x0000000000007948 */ /* 0x000fea0003800000 */
[----:B------:R-:W-:Y:S01]  /*196b0*/  UIADD3 UR4, UR39, 0x18400, URZ ;  /* 0x0001840027047890 */ /* 0x000fe2000fffe03f */
[----:B------:R-:W-:Y:S03]  /*196c0*/  BAR.SYNC.DEFER_BLOCKING 0x8, 0x180 ;  /* 0x0206000000007b1d */ /* 0x000fe60000010000 */
[----:B------:R-:W-:-:S06]  /*196d0*/  ULOP3.LUT UP0, URZ, UR4, 0x3ff, URZ, 0xc0, !UPT ;  /* 0x000003ff043f7892 */ /* 0x000fcc000f80c03f */
[----:B------:R-:W-:-:S13]  /*196e0*/  PLOP3.LUT P0, PT, PT, PT, UP0, 0x80, 0x0 ;  /* 0x000000000000781c */ /* 0x000fda0003f0f008 */
[----:B------:R-:W-:Y:S05]  /*196f0*/  @!P0 BRA `(.L_x_7024) ;  /* 0x0000000000408947 */ /* 0x000fea0003800000 */
[----:B--2---:R-:W-:Y:S01]  /*19700*/  MOV R2, 0x0 ;  /* 0x0000000000027802 */ /* 0x004fe20000000f00 */
        /* <DEDUP_REMOVED lines=8> */
[----:B0-----:R-:W-:Y:S02]  /*19790*/  IMAD.U32 R10, RZ, RZ, UR4 ;  /* 0x00000004ff0a7e24 */ /* 0x001fe4000f8e00ff */
[----:B------:R-:W-:Y:S02]  /*197a0*/  IMAD.U32 R11, RZ, RZ, UR5 ;  /* 0x00000005ff0b7e24 */ /* 0x000fe4000f8e00ff */
[----:B------:R-:W-:Y:S02]  /*197b0*/  IMAD.MOV.U32 R8, RZ, RZ, 0x70 ;  /* 0x00000070ff087424 */ /* 0x000fe400078e00ff */
[----:B------:R-:W-:Y:S02]  /*197c0*/  IMAD.MOV.U32 R12, RZ, RZ, 0x1 ;  /* 0x00000001ff0c7424 */ /* 0x000fe400078e00ff */
[----:B------:R-:W-:-:S07]  /*197d0*/  IMAD.MOV.U32 R13, RZ, RZ, RZ ;  /* 0x000000ffff0d7224 */ /* 0x000fce00078e00ff */
[----:B------:R-:W-:-:S07]  /*197e0*/  LEPC R20, `(.L_x_7024) ;  /* 0x000000001014794e */ /* 0x000fce0000000000 */
[----:B--2---:R-:W-:Y:S05]  /*197f0*/  CALL.ABS.NOINC R2 ;  /* 0x0000000002007343 */ /* 0x004fea0003c00000 */
.L_x_7024:
[----:B------:R-:W3:Y:S01]  /*19800*/  S2R R4, SR_CTAID.Z ;  /* 0x0000000000047919 */ /* 0x000ee20000002700 */
[----:B------:R-:W4:Y:S01]  /*19810*/  LDC R8, c[0x0][0x448] ;  /* 0x00011200ff087b82 */ /* 0x000f220000000800 */
[----:B------:R-:W-:Y:S01]  /*19820*/  USHF.R.S32.HI UR4, URZ, 0x1f, UR36 ;  /* 0x0000001f3f047899 */ /* 0x000fe20008011424 */
[----:B------:R-:W0:Y:S01]  /*19830*/  S2R R7, SR_TID.X ;  /* 0x0000000000077919 */ /* 0x000e220000002100 */
[----:B------:R-:W-:Y:S02]  /*19840*/  ULDC.64 UR8, c[0x0][0x2d8] ;  /* 0x0000b60000087ab9 */ /* 0x000fe40000000a00 */
[----:B------:R-:W-:-:S03]  /*19850*/  UIMAD UR6, UR4, UR8, URZ ;  /* 0x00000008040672a4 */ /* 0x000fc6000f8e023f */
[----:B--2---:R-:W2:Y:S01]  /*19860*/  LDC.64 R2, c[0x0][0x2e0] ;  /* 0x0000b800ff027b82 */ /* 0x004ea20000000a00 */
[----:B------:R-:W-:Y:S02]  /*19870*/  UIMAD.WIDE.U32 UR4, UR36, UR8, URZ ;  /* 0x00000008240472a5 */ /* 0x000fe4000f8e003f */
[----:B------:R-:W-:-:S04]  /*19880*/  UIMAD UR6, UR36, UR9, UR6 ;  /* 0x00000009240672a4 */ /* 0x000fc8000f8e0206 */
[----:B------:R-:W-:Y:S01]  /*19890*/  UIADD3 UR5, UR5, UR6, URZ ;  /* 0x0000000605057290 */ /* 0x000fe2000fffe03f */
[----:B----4-:R-:W-:Y:S02]  /*198a0*/  ISETP.NE.AND P0, PT, R8, 0x1, PT ;  /* 0x000000010800780c */ /* 0x010fe40003f05270 */
[----:B---3--:R-:W-:Y:S02]  /*198b0*/  SHF.R.S32.HI R5, RZ, 0x1f, R4 ;  /* 0x0000001fff057819 */ /* 0x008fe40000011404 */
[----:B0-----:R-:W-:-:S03]  /*198c0*/  LOP3.LUT R9, R7, 0x7f, RZ, 0xc0, !PT ;  /* 0x0000007f07097812 */ /* 0x001fc600078ec0ff */
        /* <DEDUP_REMOVED lines=28> */
[----:B------:R-:W-:Y:S01]  /*19a90*/  IMAD.SHL.U32 R2, R7, 0x80, RZ ;  /* 0x0000008007027824 */ /* 0x000fe200078e00ff */
[----:B------:R-:W-:Y:S02]  /*19aa0*/  ULDC UR4, c[0x0][0x2b8] ;  /* 0x0000ae0000047ab9 */ /* 0x000fe40000000800 */
[----:B------:R-:W-:Y:S01]  /*19ab0*/  IADD3.X R5, R3, UR5, R5, P0, !PT ;  /* 0x0000000503057c10 */ /* 0x000fe200087fe405 */
[----:B------:R-:W-:Y:S01]  /*19ac0*/  IMAD.SHL.U32 R3, R7, 0x10, RZ ;  /* 0x0000001007037824 */ /* 0x000fe200078e00ff */
[C---:B------:R-:W-:Y:S02]  /*19ad0*/  LOP3.LUT R2, R19.reuse, 0x380, R2, 0xf8, !PT ;  /* 0x0000038013027812 */ /* 0x040fe400078ef802 */
[----:B------:R-:W-:Y:S01]  /*19ae0*/  ISETP.GE.AND P0, PT, R19, UR4, PT ;  /* 0x0000000413007c0c */ /* 0x000fe2000bf06270 */
[----:B------:R-:W-:Y:S01]  /*19af0*/  UMOV UR4, 0xffffffff ;  /* 0xffffffff00047882 */ /* 0x000fe20000000000 */
[----:B------:R-:W-:-:S04]  /*19b00*/  LOP3.LUT R3, R2, 0x70, R3, 0x78, !PT ;  /* 0x0000007002037812 */ /* 0x000fc800078e7803 */
[----:B------:R-:W-:Y:S01]  /*19b10*/  LOP3.LUT R4, R3, 0x400, R4, 0xf8, !PT ;  /* 0x0000040003047812 */ /* 0x000fe200078ef804 */
[----:B------:R-:W-:Y:S06]  /*19b20*/  BRA.DIV UR4, `(.L_x_7025) ;  /* 0x0000002604f47947 */ /* 0x000fec000b800000 */
[----:B------:R-:W0:Y:S01]  /*19b30*/  SHFL.IDX PT, R7, R0, RZ, 0x181f ;  /* 0x00181fff00077589 */ /* 0x000e2200000e0000 */
[----:B------:R-:W-:Y:S01]  /*19b40*/  ULDC UR4, c[0x0][0x288] ;  /* 0x0000a20000047ab9 */ /* 0x000fe20000000800 */
[----:B------:R-:W-:Y:S01]  /*19b50*/  LEA.HI R2, R9, UR38, RZ, 0x1d ;  /* 0x0000002609027c11 */ /* 0x000fe2000f8fe8ff */
[----:B------:R-:W-:Y:S01]  /*19b60*/  IMAD R3, R8, UR4, RZ ;  /* 0x0000000408037c24 */ /* 0x000fe2000f8e02ff */
[----:B------:R-:W1:Y:S03]  /*19b70*/  SHFL.IDX PT, R6, R5, RZ, 0x181f ;  /* 0x00181fff05067589 */ /* 0x000e6600000e0000 */
[C---:B------:R-:W-:Y:S01]  /*19b80*/  VIADD R10, R2.reuse, 0x10 ;  /* 0x00000010020a7836 */ /* 0x040fe20000000000 */
        /* <DEDUP_REMOVED lines=8> */
[----:B------:R0:W-:Y:S01]  /*19c10*/  @!P1 LDGSTS.E.BYPASS.LTC128B.128 [R8+0x18400], desc[UR42][R6.64], !P0 ;  /* 0x1840000006089fae */ /* 0x0001e2000c101d6a */
[----:B------:R-:W-:Y:S01]  /*19c20*/  ISETP.GE.AND P1, PT, R10, R3, PT ;  /* 0x000000030a00720c */ /* 0x000fe20003f26270 */
[----:B------:R-:W-:Y:S02]  /*19c30*/  VIADD R10, R2, 0x20 ;  /* 0x00000020020a7836 */ /* 0x000fe40000000000 */
[----:B0-----:R-:W0:Y:S10]  /*19c40*/  SHFL.IDX PT, R7, R0, 0x1, 0x181f ;  /* 0x00381f0000077f89 */ /* 0x001e3400000e0000 */
[----:B------:R-:W-:Y:S01]  /*19c50*/  @!P1 VIADD R8, R4, UR39 ;  /* 0x0000002704089c36 */ /* 0x000fe20008000000 */
[----:B------:R-:W1:Y:S01]  /*19c60*/  SHFL.IDX PT, R6, R5, 0x1, 0x181f ;  /* 0x00381f0005067f89 */ /* 0x000e6200000e0000 */
        /* <DEDUP_REMOVED lines=60> */
[----:B--2---:R0:W-:Y:S02]  /*1a030*/  @!P1 LDGSTS.E.BYPASS.LTC128B.128 [R8+0x1b400], desc[UR42][R6.64], !P0 ;  /* 0x1b40000006089fae */ /* 0x0041e4000c101d6a */
.L_x_7087:
[----:B------:R-:W-:Y:S02]  /*1a040*/  VIADD R2, R2, 0x70 ;  /* 0x0000007002027836 */ /* 0x000fe40000000000 */
[----:B------:R-:W-:-:S03]  /*1a050*/  IMAD.MOV.U32 R0, RZ, RZ, 0x1 ;  /* 0x00000001ff007424 */ /* 0x000fc600078e00ff */
[----:B------:R-:W-:Y:S02]  /*1a060*/  ISETP.GE.AND P1, PT, R2, R3, PT ;  /* 0x000000030200720c */ /* 0x000fe40003f26270 */
[----:B------:R-:W-:-:S11]  /*1a070*/  SHF.L.U32 R0, R0, 0x1f, RZ ;  /* 0x0000001f00007819 */ /* 0x000fd600000006ff */
[----:B------:R-:W-:-:S05]  /*1a080*/  @!P1 IADD3 R2, P2, R19, R14, RZ ;  /* 0x0000000e13029210 */ /* 0x000fca0007f5e0ff */
[----:B------:R-:W-:Y:S02]  /*1a090*/  @!P1 IMAD.X R3, RZ, RZ, R5, P2 ;  /* 0x000000ffff039224 */ /* 0x000fe400010e0605 */
[----:B------:R-:W-:-:S05]  /*1a0a0*/  @!P1 VIADD R5, R4, UR39 ;  /* 0x0000002704059c36 */ /* 0x000fca0008000000 */
[----:B------:R-:W-:Y:S01]  /*1a0b0*/  @!PT LDS RZ, [RZ] ;  /* 0x00000000fffff984 */ /* 0x000fe20000000800 */
[----:B------:R-:W-:Y:S01]  /*1a0c0*/  @!PT LDS RZ, [RZ] ;  /* 0x00000000fffff984 */ /* 0x000fe20000000800 */
[----:B------:R-:W-:Y:S01]  /*1a0d0*/  @!PT LDS RZ, [RZ] ;  /* 0x00000000fffff984 */ /* 0x000fe20000000800 */
[----:B------:R1:W-:Y:S01]  /*1a0e0*/  @!P1 LDGSTS.E.BYPASS.LTC128B.128 [R5+0x1bc00], desc[UR42][R2.64], !P0 ;  /* 0x1bc0000002059fae */ /* 0x0003e2000c101d6a */
[----:B------:R-:W-:Y:S01]  /*1a0f0*/  NOP ;  /* 0x0000000000007918 */ /* 0x000fe20000000000 */
[----:B------:R-:W-:Y:S02]  /*1a100*/  SYNCS.ARRIVE.TRANS64.RED.A0T1 RZ, [UR39+0x28800], RZ ;  /* 0x028800ffffff79a7 */ /* 0x000fe40008200427 */
[----:B------:R-:W-:Y:S01]  /*1a110*/  ARRIVES.LDGSTSBAR.64.TRANSCNT [UR39+0x28800] ;  /* 0x02880000ff0079b0 */ /* 0x000fe20008000aa7 */
[----:B------:R-:W-:Y:S01]  /*1a120*/  NOP ;  /* 0x0000000000007918 */ /* 0x000fe20000000000 */
[----:B------:R-:W-:Y:S01]  /*1a130*/  SYNCS.ARRIVE.TRANS64.A1T0 RZ, [UR39+0x28800], RZ ;  /* 0x028800ffffff79a7 */ /* 0x000fe20008100027 */
[----:B------:R-:W-:-:S05]  /*1a140*/  VIADD R19, R18, 0xfffffffe ;  /* 0xfffffffe12137836 */ /* 0x000fca0000000000 */
[----:B------:R-:W-:Y:S01]  /*1a150*/  ISETP.GE.AND P1, PT, R19, UR40, PT ;  /* 0x0000002813007c0c */ /* 0x000fe2000bf26270 */
[----:B------:R-:W2:Y:S02]  /*1a160*/  SYNCS.PHASECHK.TRANS64.TRYWAIT P0, [UR39+0x28820], R0 ;  /* 0x02882000ff0075a7 */ /* 0x000ea40008000167 */
[----:B-12---:R-:W-:Y:S10]  /*1a170*/  @!P0 BRA `(.L_x_7026) ;  /* 0x0000002c00208947 */ /* 0x006ff40003800000 */
.L_x_7088:
[----:B-1----:R-:W-:-:S05]  /*1a180*/  IMAD.MOV.U32 R0, RZ, RZ, 0x1 ;  /* 0x00000001ff007424 */ /* 0x002fca00078e00ff */
[----:B------:R1:W-:Y:S01]  /*1a190*/  STL [R1+0x4], R0 ;  /* 0x0000040001007387 */ /* 0x0003e20000100800 */
[----:B------:R-:W-:Y:S05]  /*1a1a0*/  @!P1 BRA `(.L_x_7027) ;  /* 0x00000010001c9947 */ /* 0x000fea0003800000 */
[----:B------:R-:W2:Y:S01]  /*1a1b0*/  LDL R4, [R1] ;  /* 0x0000000001047983 */ /* 0x000ea20000100800 */
[----:B-1----:R-:W-:Y:S02]  /*1a1c0*/  IMAD.MOV.U32 R0, RZ, RZ, 0x1 ;  /* 0x00000001ff007424 */ /* 0x002fe400078e00ff */
[----:B0-----:R-:W-:Y:S01]  /*1a1d0*/  IMAD.MOV.U32 R6, RZ, RZ, RZ ;  /* 0x000000ffff067224 */ /* 0x001fe200078e00ff */
[----:B------:R-:W0:Y:S02]  /*1a1e0*/  S2R R3, SR_TID.X ;  /* 0x0000000000037919 */ /* 0x000e240000002100 */
[----:B0-----:R-:W-:Y:S01]  /*1a1f0*/  LOP3.LUT P0, RZ, R3, 0x4, RZ, 0xc0, !PT ;  /* 0x0000000403ff7812 */ /* 0x001fe2000780c0ff */
[----:B------:R-:W-:-:S05]  /*1a200*/  IMAD.MOV.U32 R3, RZ, RZ, 0x40 ;  /* 0x00000040ff037424 */ /* 0x000fca00078e00ff */
[----:B------:R-:W-:-:S05]  /*1a210*/  SEL R3, R3, 0xffffffc0, !P0 ;  /* 0xffffffc003037807 */ /* 0x000fca0004000000 */
[----:B--2---:R-:W-:-:S05]  /*1a220*/  IMAD.IADD R2, R3, 0x1, R4 ;  /* 0x0000000103027824 */ /* 0x004fca00078e0204 */
[----:B------:R0:W-:Y:S02]  /*1a230*/  STL [R1+0x14], R2 ;  /* 0x0000140201007387 */ /* 0x0001e40000100800 */
.L_x_7044:
[----:B------:R-:W-:Y:S01]  /*1a240*/  VIADD R21, R6, 0x1 ;  /* 0x0000000106157836 */ /* 0x000fe20000000000 */
[----:B------:R-:W-:Y:S01]  /*1a250*/  LOP3.LUT P1, RZ, R16, 0x2, RZ, 0xc0, !PT ;  /* 0x0000000210ff7812 */ /* 0x000fe2000782c0ff */
[----:B------:R-:W-:Y:S03]  /*1a260*/  BSSY B0, `(.L_x_7028) ;  /* 0x0000066000007945 */ /* 0x000fe60003800000 */
[----:B------:R-:W-:-:S04]  /*1a270*/  ISETP.NE.AND P0, PT, R21, 0x2, PT ;  /* 0x000000021500780c */ /* 0x000fc80003f05270 */
[----:B------:R-:W-:Y:S02]  /*1a280*/  SEL R3, RZ, 0x1, P0 ;  /* 0x00000001ff037807 */ /* 0x000fe40000000000 */
[----:B------:R-:W-:Y:S02]  /*1a290*/  SEL R21, R21, RZ, P0 ;  /* 0x000000ff15157207 */ /* 0x000fe40000000000 */
[----:B-1---5:R-:W-:-:S05]  /*1a2a0*/  LOP3.LUT R9, R0, R3, RZ, 0x3c, !PT ;  /* 0x0000000300097212 */ /* 0x022fca00078e3cff */
[----:B------:R1:W-:Y:S01]  /*1a2b0*/  STL [R1+0x4], R9 ;  /* 0x0000040901007387 */ /* 0x0003e20000100800 */
[----:B------:R-:W-:Y:S05]  /*1a2c0*/  @!P1 BRA `(.L_x_7029) ;  /* 0x00000004007c9947 */ /* 0x000fea0003800000 */
[----:B------:R-:W-:Y:S01]  /*1a2d0*/  LOP3.LUT P1, RZ, R16, 0x1, RZ, 0xc0, !PT ;  /* 0x0000000110ff7812 */ /* 0x000fe2000782c0ff */
[----:B------:R-:W-:-:S12]  /*1a2e0*/  IMAD.MOV.U32 R7, RZ, RZ, R19 ;  /* 0x000000ffff077224 */ /* 0x000fd800078e0013 */
[----:B------:R-:W-:Y:S05]  /*1a2f0*/  @!P1 BRA `(.L_x_7030) ;  /* 0x0000000000509947 */ /* 0x000fea0003800000 */
[----:B------:R-:W2:Y:S01]  /*1a300*/  LDL R8, [R1+0x10] ;  /* 0x0000100001087983 */ /* 0x000ea20000100800 */
[----:B------:R-:W3:Y:S01]  /*1a310*/  LDC R7, c[0x0][0x43c] ;  /* 0x00010f00ff077b82 */ /* 0x000ee20000000800 */
[----:B------:R-:W-:Y:S02]  /*1a320*/  ULDC.64 UR4, c[0x0][0x428] ;  /* 0x00010a0000047ab9 */ /* 0x000fe40000000a00 */
[----:B------:R-:W4:Y:S01]  /*1a330*/  LDL R10, [R1+0x8] ;  /* 0x00000800010a7983 */ /* 0x000f220000100800 */
[----:B---3--:R-:W-:-:S13]  /*1a340*/  ISETP.NE.AND P0, PT, R7, 0x1, PT ;  /* 0x000000010700780c */ /* 0x008fda0003f05270 */
[----:B0-----:R-:W0:Y:S02]  /*1a350*/  @P0 LDC.64 R2, c[0x0][0x440] ;  /* 0x00011000ff020b82 */ /* 0x001e240000000a00 */
        /* <DEDUP_REMOVED lines=8> */
[C---:B----4-:R-:W-:Y:S02]  /*1a3e0*/  IMAD R8, R10.reuse, UR5, R8 ;  /* 0x000000050a087c24 */ /* 0x050fe4000f8e0208 */
[----:B------:R-:W-:-:S04]  /*1a3f0*/  IMAD.WIDE.U32 R2, R10, UR4, R2 ;  /* 0x000000040a027c25 */ /* 0x000fc8000f8e0002 */
[----:B------:R-:W-:Y:S01]  /*1a400*/  IMAD.IADD R8, R8, 0x1, R3 ;  /* 0x0000000108087824 */ /* 0x000fe200078e0203 */
[----:B0-----:R-:W-:-:S04]  /*1a410*/  LEA R4, P0, R2, R4, 0x2 ;  /* 0x0000000402047211 */ /* 0x001fc800078010ff */
[----:B------:R-:W-:-:S05]  /*1a420*/  LEA.HI.X R5, R2, R5, R8, 0x2, P0 ;  /* 0x0000000502057211 */ /* 0x000fca00000f1408 */
[----:B------:R2:W5:Y:S04]  /*1a430*/  LDG.E R17, desc[UR42][R4.64] ;  /* 0x0000002a04117981 */ /* 0x000568000c1e1900 */
.L_x_7030:
[----:B--2---:R-:W-:Y:S01]  /*1a440*/  LEA R4, R21, UR39, 0x3 ;  /* 0x0000002715047c11 */ /* 0x004fe2000f8e18ff */
[----:B0-----:R-:W0:Y:S01]  /*1a450*/  S2R R2, SR_TID.X ;  /* 0x0000000000027919 */ /* 0x001e220000002100 */
[----:B------:R-:W-:-:S04]  /*1a460*/  SHF.L.U32 R3, R9, 0x1f, RZ ;  /* 0x0000001f09037819 */ /* 0x000fc800000006ff */
[----:B------:R-:W2:Y:S01]  /*1a470*/  SYNCS.PHASECHK.TRANS64.TRYWAIT P0, [R4+URZ+0x28880], R3 ;  /* 0x02888003040075a7 */ /* 0x000ea2000800017f */
[----:B0-----:R-:W-:-:S04]  /*1a480*/  LOP3.LUT R2, R2, 0x7f, RZ, 0xc0, !PT ;  /* 0x0000007f02027812 */ /* 0x001fc800078ec0ff */
[----:B------:R-:W-:Y:S01]  /*1a490*/  ISETP.NE.AND P1, PT, R2, RZ, PT ;  /* 0x000000ff0200720c */ /* 0x000fe20003f25270 */
[----:B--2---:R-:W-:-:S12]  /*1a4a0*/  @!P0 BRA `(.L_x_7031) ;  /* 0x00000028006c8947 */ /* 0x004fd80003800000 */
.L_x_7089:
        /* <DEDUP_REMOVED lines=9> */
.L_x_7033:
[----:B------:R-:W-:Y:S05]  /*1a540*/  BSYNC B1 ;  /* 0x0000000000017941 */ /* 0x000fea0003800000 */
.L_x_7032:
        /* <DEDUP_REMOVED lines=16> */
.L_x_7034:
[----:B------:R-:W-:-:S13]  /*1a650*/  @P0 ELECT P2, URZ, PT ;  /* 0x00000000003f082f */ /* 0x000fda0003840000 */
[----:B-----5:R-:W-:Y:S02]  /*1a660*/  @P2 R2UR UR37, R17 ;  /* 0x00000000112522ca */ /* 0x020fe400000e0000 */
[----:B------:R-:W-:-:S11]  /*1a670*/  @P2 PLOP3.LUT P0, PT, P2, PT, PT, 0x8, 0x0 ;  /* 0x000000000000281c */ /* 0x000fd6000170e170 */
[----:B------:R2:W-:Y:S01]  /*1a680*/  UTMALDG.4D [UR32], [UR4], desc[UR6] ;  /* 0x00000620040075b4 */ /* 0x0005e20008019000 */
[----:B------:R-:W-:Y:S01]  /*1a690*/  PLOP3.LUT P2, PT, PT, PT, PT, 0x8, 0x0 ;  /* 0x000000000000781c */ /* 0x000fe20003f4e170 */
[----:B--2---:R-:W-:-:S12]  /*1a6a0*/  @P0 BRA.U.ANY `(.L_x_7034) ;  /* 0xfffffffd00e80947 */ /* 0x004fd8000393ffff */
[----:B------:R-:W2:Y:S02]  /*1a6b0*/  SYNCS.PHASECHK.TRANS64.TRYWAIT P0, [R4+URZ+0x28840], R3 ;  /* 0x02884003040075a7 */ /* 0x000ea4000800017f */
[----:B--2---:R-:W-:Y:S05]  /*1a6c0*/  @!P0 BRA `(.L_x_7035) ;  /* 0x0000002400f88947 */ /* 0x004fea0003800000 */
.L_x_7090:
[----:B------:R-:W-:Y:S01]  /*1a6d0*/  BSSY B1, `(.L_x_7036) ;  /* 0x000000b000017945 */ /* 0x000fe20003800000 */
[----:B------:R-:W-:Y:S02]  /*1a6e0*/  IMAD.MOV.U32 R8, RZ, RZ, 0x0 ;  /* 0x00000000ff087424 */ /* 0x000fe400078e00ff */
[----:B-1----:R-:W-:Y:S01]  /*1a6f0*/  IMAD.MOV.U32 R9, RZ, RZ, 0x14f00000 ;  /* 0x14f00000ff097424 */ /* 0x002fe200078e00ff */
[----:B------:R-:W-:Y:S06]  /*1a700*/  @P1 BRA `(.L_x_7037) ;  /* 0x00000000001c1947 */ /* 0x000fec0003800000 */
[----:B------:R-:W1:Y:S01]  /*1a710*/  S2R R10, SR_TID.X ;  /* 0x00000000000a7919 */ /* 0x000e620000002100 */
[----:B0-2---:R-:W-:-:S04]  /*1a720*/  IMAD.MOV.U32 R3, RZ, RZ, 0x6000 ;  /* 0x00006000ff037424 */ /* 0x005fc800078e00ff */
[----:B------:R3:W-:Y:S01]  /*1a730*/  SYNCS.ARRIVE.TRANS64 RZ, [R4+URZ+0x28830], R3 ;  /* 0x0288300304ff79a7 */ /* 0x0007e2000800003f */
[----:B-1----:R-:W-:-:S04]  /*1a740*/  LOP3.LUT R10, R10, 0x1f, RZ, 0xc0, !PT ;  /* 0x0000001f0a0a7812 */ /* 0x002fc800078ec0ff */
[----:B------:R-:W-:-:S13]  /*1a750*/  ISETP.NE.AND P0, PT, R10, RZ, PT ;  /* 0x000000ff0a00720c */ /* 0x000fda0003f05270 */
[----:B---3--:R-:W-:Y:S05]  /*1a760*/  @!P0 BRA `(.L_x_7037) ;  /* 0x0000000000048947 */ /* 0x008fea0003800000 */
[----:B------:R-:W-:Y:S01]  /*1a770*/  BPT.TRAP 0x1 ;  /* 0x000000040000795c */ /* 0x000fe20000300000 */
.L_x_7037:
[----:B------:R-:W-:Y:S05]  /*1a780*/  BSYNC B1 ;  /* 0x0000000000017941 */ /* 0x000fea0003800000 */
.L_x_7036:
        /* <DEDUP_REMOVED lines=12> */
.L_x_7038:
[----:B------:R-:W-:-:S13]  /*1a850*/  @P0 ELECT P1, URZ, PT ;  /* 0x00000000003f082f */ /* 0x000fda0003820000 */
[----:B------:R-:W-:Y:S01]  /*1a860*/  @P1 R2UR UR13, R17 ;  /* 0x00000000110d12ca */ /* 0x000fe200000e0000 */
[----:B------:R-:W-:Y:S01]  /*1a870*/  UMOV UR12, UR36 ;  /* 0x00000024000c7c82 */ /* 0x000fe20008000000 */
[----:B------:R-:W-:-:S11]  /*1a880*/  @P1 PLOP3.LUT P0, PT, P1, PT, PT, 0x8, 0x0 ;  /* 0x000000000000181c */ /* 0x000fd60000f0e170 */
[----:B------:R3:W-:Y:S01]  /*1a890*/  UTMALDG.4D [UR8], [UR4], desc[UR6] ;  /* 0x00000608040075b4 */ /* 0x0007e20008019000 */
[----:B------:R-:W-:Y:S01]  /*1a8a0*/  PLOP3.LUT P1, PT, PT, PT, PT, 0x8, 0x0 ;  /* 0x000000000000781c */ /* 0x000fe20003f2e170 */
[----:B---3--:R-:W-:-:S12]  /*1a8b0*/  @P0 BRA.U.ANY `(.L_x_7038) ;  /* 0xfffffffd00e40947 */ /* 0x008fd8000393ffff */
.L_x_7029:
[----:B------:R-:W-:Y:S05]  /*1a8c0*/  BSYNC B0 ;  /* 0x0000000000007941 */ /* 0x000fea0003800000 */
.L_x_7028:
[----:B0-----:R-:W-:-:S05]  /*1a8d0*/  IMAD.U32 R2, RZ, RZ, UR41 ;  /* 0x00000029ff027e24 */ /* 0x001fca000f8e00ff */
[----:B------:R-:W-:-:S04]  /*1a8e0*/  LOP3.LUT R2, R2, 0x1, RZ, 0xfc, !PT ;  /* 0x0000000102027812 */ /* 0x000fc800078efcff */
[----:B------:R-:W-:-:S13]  /*1a8f0*/  ISETP.NE.AND P0, PT, R2, 0x3, PT ;  /* 0x000000030200780c */ /* 0x000fda0003f05270 */
[----:B------:R-:W-:Y:S05]  /*1a900*/  @!P0 BRA `(.L_x_7039) ;  /* 0x0000000000048947 */ /* 0x000fea0003800000 */
[----:B------:R-:W-:Y:S01]  /*1a910*/  BPT.TRAP 0x1 ;  /* 0x000000040000795c */ /* 0x000fe20000300000 */
.L_x_7039:
[----:B------:R-:W-:Y:S01]  /*1a920*/  LOP3.LUT R2, R0, 0x1, RZ, 0x3c, !PT ;  /* 0x0000000100027812 */ /* 0x000fe200078e3cff */
[----:B--2---:R-:W-:Y:S01]  /*1a930*/  IMAD.U32 R3, RZ, RZ, UR41 ;  /* 0x00000029ff037e24 */ /* 0x004fe2000f8e00ff */
[----:B------:R-:W-:Y:S02]  /*1a940*/  LEA R20, R6, UR39, 0x3 ;  /* 0x0000002706147c11 */ /* 0x000fe4000f8e18ff */
[----:B------:R-:W-:Y:S02]  /*1a950*/  SHF.L.U32 R2, R2, 0x1f, RZ ;  /* 0x0000001f02027819 */ /* 0x000fe400000006ff */
[----:B------:R-:W-:Y:S02]  /*1a960*/  LOP3.LUT R3, R3, 0x2, RZ, 0xfc, !PT ;  /* 0x0000000203037812 */ /* 0x000fe400078efcff */
[----:B------:R-:W0:Y:S02]  /*1a970*/  SYNCS.PHASECHK.TRANS64.TRYWAIT P0, [R20+URZ+0x28870], R2 ;  /* 0x02887002140075a7 */ /* 0x000e24000800017f */
[----:B------:R-:W-:Y:S01]  /*1a980*/  ISETP.NE.AND P1, PT, R3, 0x3, PT ;  /* 0x000000030300780c */ /* 0x000fe20003f25270 */
[----:B0-----:R-:W-:-:S12]  /*1a990*/  @!P0 BRA `(.L_x_7040) ;  /* 0x0000002400588947 */ /* 0x001fd80003800000 */
.L_x_7091:
[----:B------:R-:W-:Y:S05]  /*1a9a0*/  @!P1 BRA `(.L_x_7041) ;  /* 0x0000000000049947 */ /* 0x000fea0003800000 */
[----:B------:R-:W-:Y:S01]  /*1a9b0*/  BPT.TRAP 0x1 ;  /* 0x000000040000795c */ /* 0x000fe20000300000 */
.L_x_7041:
[----:B0-----:R-:W-:Y:S01]  /*1a9c0*/  SHF.L.U32 R2, R0, 0x1f, RZ ;  /* 0x0000001f00027819 */ /* 0x001fe200000006ff */
[----:B------:R-:W-:-:S03]  /*1a9d0*/  IMAD R0, R6, 0x6000, RZ ;  /* 0x0000600006007824 */ /* 0x000fc600078e02ff */
[----:B------:R-:W0:Y:S02]  /*1a9e0*/  SYNCS.PHASECHK.TRANS64.TRYWAIT P0, [R20+URZ+0x28860], R2 ;  /* 0x02886002140075a7 */ /* 0x000e24000800017f */
[----:B0-----:R-:W-:Y:S05]  /*1a9f0*/  @!P0 BRA `(.L_x_7042) ;  /* 0x0000002400548947 */ /* 0x001fea0003800000 */
.L_x_7092:
[----:B------:R-:W2:Y:S04]  /*1aa00*/  LDL R12, [R1] ;  /* 0x00000000010c7983 */ /* 0x000ea80000100800 */
[----:B------:R-:W3:Y:S04]  /*1aa10*/  LDL R14, [R1+0x14] ;  /* 0x00001400010e7983 */ /* 0x000ee80000100800 */
[----:B------:R-:W4:Y:S01]  /*1aa20*/  LDL R13, [R1+0xc] ;  /* 0x00000c00010d7983 */ /* 0x000f220000100800 */
[----:B------:R-:W-:Y:S05]  /*1aa30*/  WARPSYNC.ALL ;  /* 0x0000000000007948 */ /* 0x000fea0003800000 */
[----:B------:R-:W-:-:S04]  /*1aa40*/  IMAD.U32 R3, RZ, RZ, UR39 ;  /* 0x00000027ff037e24 */ /* 0x000fc8000f8e00ff */
[----:B------:R-:W-:Y:S02]  /*1aa50*/  VIADD R3, R3, 0x400 ;  /* 0x0000040003037836 */ /* 0x000fe40000000000 */
[C---:B0-----:R-:W-:Y:S01]  /*1aa60*/  VIADD R2, R0.reuse, 0x1000 ;  /* 0x0000100000027836 */ /* 0x041fe20000000000 */
[----:B------:R-:W0:Y:S02]  /*1aa70*/  S2R R15, SR_TID.X ;  /* 0x00000000000f7919 */ /* 0x000e240000002100 */
[----:B0-----:R-:W-:Y:S02]  /*1aa80*/  LOP3.LUT P0, RZ, R15, 0x4, RZ, 0xc0, !PT ;  /* 0x000000040fff7812 */ /* 0x001fe4000780c0ff */
[----:B--2---:R-:W-:-:S06]  /*1aa90*/  LOP3.LUT R4, R0, R12, RZ, 0xfc, !PT ;  /* 0x0000000c00047212 */ /* 0x004fcc00078efcff */
[----:B------:R-:W0:Y:S01]  /*1aaa0*/  LDSM.16.MT88.4 R4, [R4+UR39+0xc400] ;  /* 0x00c400270404783b */ /* 0x000e220008004200 */
[----:B---3--:R-:W-:Y:S02]  /*1aab0*/  IADD3 R18, R14, UR39, R0 ;  /* 0x000000270e127c10 */ /* 0x008fe4000fffe000 */
[----:B----4-:R-:W-:Y:S02]  /*1aac0*/  IADD3 R3, R3, R0, R13 ;  /* 0x0000000003037210 */ /* 0x010fe40007ffe00d */
[C-C-:B0-----:R-:W-:Y:S02]  /*1aad0*/  PRMT R8, R4.reuse, 0x6420, R5.reuse ;  /* 0x0000642004087816 */ /* 0x141fe40000000005 */
[----:B-1----:R-:W-:Y:S02]  /*1aae0*/  PRMT R9, R4, 0x7531, R5 ;  /* 0x0000753104097816 */ /* 0x002fe40000000005 */
[C-C-:B------:R-:W-:Y:S02]  /*1aaf0*/  PRMT R10, R6.reuse, 0x6420, R7.reuse ;  /* 0x00006420060a7816 */ /* 0x140fe40000000007 */
[----:B------:R-:W-:-:S02]  /*1ab00*/  PRMT R11, R6, 0x7531, R7 ;  /* 0x00007531060b7816 */ /* 0x000fc40000000007 */
[----:B------:R-:W0:Y:S04]  /*1ab10*/  LDSM.16.MT88.4 R4, [R18+0xc400] ;  /* 0x00c400001204783b */ /* 0x000e280000004200 */
[----:B------:R0:W-:Y:S02]  /*1ab20*/  STSM.16.M88.4 [R3], R8 ;  /* 0x0000000803007844 */ /* 0x0001e40000000200 */
[C-C-:B0-----:R-:W-:Y:S02]  /*1ab30*/  PRMT R8, R4.reuse, 0x6420, R5.reuse ;  /* 0x0000642004087816 */ /* 0x141fe40000000005 */
[----:B------:R-:W-:Y:S02]  /*1ab40*/  PRMT R9, R4, 0x7531, R5 ;  /* 0x0000753104097816 */ /* 0x000fe40000000005 */
[----:B------:R-:W-:-:S02]  /*1ab50*/  PRMT R10, R6, 0x6420, R7 ;  /* 0x00006420060a7816 */ /* 0x000fc40000000007 */
[----:B------:R-:W-:-:S05]  /*1ab60*/  PRMT R11, R6, 0x7531, R7 ;  /* 0x00007531060b7816 */ /* 0x000fca0000000007 */
[----:B------:R0:W-:Y:S02]  /*1ab70*/  STSM.16.M88.4 [R3+0x1000], R8 ;  /* 0x0010000803007844 */ /* 0x0001e40000000200 */
[----:B0-----:R-:W-:-:S05]  /*1ab80*/  IMAD.MOV.U32 R11, RZ, RZ, R12 ;  /* 0x000000ffff0b7224 */ /* 0x001fca00078e000c */
[----:B------:R-:W-:-:S05]  /*1ab90*/  LOP3.LUT R2, R2, R11, RZ, 0xfc, !PT ;  /* 0x0000000b02027212 */ /* 0x000fca00078efcff */
[----:B------:R-:W0:Y:S01]  /*1aba0*/  LDSM.16.MT88.4 R4, [R2+UR39+0xc400] ;  /* 0x00c400270204783b */ /* 0x000e220008004200 */
[----:B------:R-:W-:Y:S02]  /*1abb0*/  IMAD.MOV.U32 R9, RZ, RZ, R13 ;  /* 0x000000ffff097224 */ /* 0x000fe400078e000d */
[----:B------:R-:W-:Y:S02]  /*1abc0*/  IMAD.MOV.U32 R8, RZ, RZ, 0x20 ;  /* 0x00000020ff087424 */ /* 0x000fe400078e00ff */
[----:B------:R-:W-:-:S03]  /*1abd0*/  IMAD.U32 R10, RZ, RZ, UR39 ;  /* 0x00000027ff0a7e24 */ /* 0x000fc6000f8e00ff */
[----:B------:R-:W-:Y:S01]  /*1abe0*/  SEL R8, R8, 0xffffffe0, !P0 ;  /* 0xffffffe008087807 */ /* 0x000fe20004000000 */
[----:B------:R-:W-:Y:S01]  /*1abf0*/  VIADD R10, R10, 0x400 ;  /* 0x000004000a0a7836 */ /* 0x000fe20000000000 */
[C-C-:B0-----:R-:W-:Y:S02]  /*1ac00*/  PRMT R12, R4.reuse, 0x6420, R5.reuse ;  /* 0x00006420040c7816 */ /* 0x141fe40000000005 */
[----:B------:R-:W-:Y:S02]  /*1ac10*/  PRMT R13, R4, 0x7531, R5 ;  /* 0x00007531040d7816 */ /* 0x000fe40000000005 */
[C-C-:B------:R-:W-:Y:S02]  /*1ac20*/  PRMT R14, R6.reuse, 0x6420, R7.reuse ;  /* 0x00006420060e7816 */ /* 0x140fe40000000007 */
[----:B------:R-:W-:Y:S02]  /*1ac30*/  PRMT R15, R6, 0x7531, R7 ;  /* 0x00007531060f7816 */ /* 0x000fe40000000007 */
[----:B------:R-:W0:Y:S01]  /*1ac40*/  LDSM.16.MT88.4 R4, [R18+0xd400] ;  /* 0x00d400001204783b */ /* 0x000e220000004200 */
[----:B------:R-:W-:-:S05]  /*1ac50*/  IADD3 R2, R9, R0, R8 ;  /* 0x0000000009027210 */ /* 0x000fca0007ffe008 */
[----:B------:R-:W-:-:S05]  /*1ac60*/  IMAD.IADD R2, R2, 0x1, R10 ;  /* 0x0000000102027824 */ /* 0x000fca00078e020a */
[----:B------:R1:W-:Y:S02]  /*1ac70*/  STSM.16.M88.4 [R2], R12 ;  /* 0x0000000c02007844 */ /* 0x0003e40000000200 */
[----:B-1----:R-:W-:Y:S01]  /*1ac80*/  IMAD.MOV.U32 R15, RZ, RZ, R11 ;  /* 0x000000ffff0f7224 */ /* 0x002fe200078e000b */
[C-C-:B0-----:R-:W-:Y:S02]  /*1ac90*/  PRMT R8, R4.reuse, 0x6420, R5.reuse ;  /* 0x0000642004087816 */ /* 0x141fe40000000005 */
[----:B------:R-:W-:Y:S02]  /*1aca0*/  PRMT R9, R4, 0x7531, R5 ;  /* 0x0000753104097816 */ /* 0x000fe40000000005 */
[C-C-:B------:R-:W-:Y:S02]  /*1acb0*/  PRMT R10, R6.reuse, 0x6420, R7.reuse ;  /* 0x00006420060a7816 */ /* 0x140fe40000000007 */
[----:B------:R-:W-:Y:S01]  /*1acc0*/  PRMT R11, R6, 0x7531, R7 ;  /* 0x00007531060b7816 */ /* 0x000fe20000000007 */
[----:B------:R-:W-:-:S04]  /*1acd0*/  VIADD R4, R0, 0x2000 ;  /* 0x0000200000047836 */ /* 0x000fc80000000000 */
[----:B------:R0:W-:Y:S02]  /*1ace0*/  STSM.16.M88.4 [R2+0x1000], R8 ;  /* 0x0010000802007844 */ /* 0x0001e40000000200 */
[----:B0-----:R-:W-:-:S05]  /*1acf0*/  IMAD.MOV.U32 R11, RZ, RZ, R15 ;  /* 0x000000ffff0b7224 */ /* 0x001fca00078e000f */
[----:B------:R-:W-:-:S06]  /*1ad00*/  LOP3.LUT R4, R4, R11, RZ, 0xfc, !PT ;  /* 0x0000000b04047212 */ /* 0x000fcc00078efcff */
[----:B------:R-:W0:Y:S02]  /*1ad10*/  LDSM.16.MT88.4 R4, [R4+UR39+0xc400] ;  /* 0x00c400270404783b */ /* 0x000e240008004200 */
[C-C-:B0-----:R-:W-:Y:S02]  /*1ad20*/  PRMT R12, R4.reuse, 0x6420, R5.reuse ;  /* 0x00006420040c7816 */ /* 0x141fe40000000005 */
[----:B------:R-:W-:Y:S02]  /*1ad30*/  PRMT R13, R4, 0x7531, R5 ;  /* 0x00007531040d7816 */ /* 0x000fe40000000005 */
[C-C-:B------:R-:W-:Y:S02]  /*1ad40*/  PRMT R14, R6.reuse, 0x6420, R7.reuse ;  /* 0x00006420060e7816 */ /* 0x140fe40000000007 */
[----:B------:R-:W-:Y:S02]  /*1ad50*/  PRMT R15, R6, 0x7531, R7 ;  /* 0x00007531060f7816 */ /* 0x000fe40000000007 */
[----:B------:R-:W0:Y:S04]  /*1ad60*/  LDSM.16.MT88.4 R4, [R18+0xe400] ;  /* 0x00e400001204783b */ /* 0x000e280000004200 */
[----:B------:R1:W-:Y:S02]  /*1ad70*/  STSM.16.M88.4 [R3+0x2000], R12 ;  /* 0x0020000c03007844 */ /* 0x0003e40000000200 */
[----:B-1----:R-:W-:Y:S01]  /*1ad80*/  IMAD.MOV.U32 R15, RZ, RZ, R11 ;  /* 0x000000ffff0f7224 */ /* 0x002fe200078e000b */
[----:B0-----:R-:W-:-:S02]  /*1ad90*/  PRMT R8, R4, 0x6420, R5 ;  /* 0x0000642004087816 */ /* 0x001fc40000000005 */
        /* <DEDUP_REMOVED lines=23> */
[----:B------:R-:W0:Y:S01]  /*1af10*/  LDSM.16.MT88.4 R4, [R4+UR39+0xc400] ;  /* 0x00c400270404783b */ /* 0x000e220008004200 */
[----:B------:R-:W-:Y:S01]  /*1af20*/  VIADD R0, R0, 0x5000 ;  /* 0x0000500000007836 */ /* 0x000fe20000000000 */
[C-C-:B0-----:R-:W-:Y:S02]  /*1af30*/  PRMT R12, R4.reuse, 0x6420, R5.reuse ;  /* 0x00006420040c7816 */ /* 0x141fe40000000005 */
[----:B------:R-:W-:Y:S02]  /*1af40*/  PRMT R13, R4, 0x7531, R5 ;  /* 0x00007531040d7816 */ /* 0x000fe40000000005 */
[C-C-:B------:R-:W-:Y:S02]  /*1af50*/  PRMT R14, R6.reuse, 0x6420, R7.reuse ;  /* 0x00006420060e7816 */ /* 0x140fe40000000007 */
[----:B------:R-:W-:Y:S02]  /*1af60*/  PRMT R15, R6, 0x7531, R7 ;  /* 0x00007531060f7816 */ /* 0x000fe40000000007 */
[----:B------:R-:W0:Y:S04]  /*1af70*/  LDSM.16.MT88.4 R4, [R18+0x10400] ;  /* 0x010400001204783b */ /* 0x000e280000004200 */
[----:B------:R1:W-:Y:S02]  /*1af80*/  STSM.16.M88.4 [R3+0x4000], R12 ;  /* 0x0040000c03007844 */ /* 0x0003e40000000200 */
[----:B-1----:R-:W-:-:S05]  /*1af90*/  IMAD.MOV.U32 R15, RZ, RZ, R11 ;  /* 0x000000ffff0f7224 */ /* 0x002fca00078e000b */
[----:B------:R-:W-:Y:S02]  /*1afa0*/  LOP3.LUT R0, R0, R15, RZ, 0xfc, !PT ;  /* 0x0000000f00007212 */ /* 0x000fe400078efcff */
[C-C-:B0-----:R-:W-:Y:S02]  /*1afb0*/  PRMT R8, R4.reuse, 0x6420, R5.reuse ;  /* 0x0000642004087816 */ /* 0x141fe40000000005 */
[----:B------:R-:W-:Y:S02]  /*1afc0*/  PRMT R9, R4, 0x7531, R5 ;  /* 0x0000753104097816 */ /* 0x000fe40000000005 */
        /* <DEDUP_REMOVED lines=23> */
.L_x_7043:
[----:B------:R-:W2:Y:S01]  /*1b140*/  S2R R0, SR_TID.X ;  /* 0x0000000000007919 */ /* 0x000ea20000002100 */
[----:B0-----:R0:W-:Y:S01]  /*1b150*/  SYNCS.ARRIVE.TRANS64.A1T0 RZ, [R20+URZ+0x28850], RZ ;  /* 0x028850ff14ff79a7 */ /* 0x0011e2000810003f */
[----:B------:R-:W-:Y:S01]  /*1b160*/  IMAD.MOV.U32 R6, RZ, RZ, R21 ;  /* 0x000000ffff067224 */ /* 0x000fe200078e0015 */
[----:B--2---:R-:W-:Y:S01]  /*1b170*/  LOP3.LUT R0, R0, 0x7f, RZ, 0xc0, !PT ;  /* 0x0000007f00007812 */ /* 0x004fe200078ec0ff */
[----:B------:R-:W-:Y:S03]  /*1b180*/  BAR.SYNC.DEFER_BLOCKING 0x2, 0x80 ;  /* 0x0082000000007b1d */ /* 0x000fe60000010000 */
[----:B------:R-:W-:-:S03]  /*1b190*/  ISETP.NE.AND P0, PT, R0, RZ, PT ;  /* 0x000000ff0000720c */ /* 0x000fc60003f05270 */
[----:B------:R2:W5:Y:S10]  /*1b1a0*/  LDL R0, [R1+0x4] ;  /* 0x0000040001007983 */ /* 0x0005740000100800 */
[----:B0-----:R-:W-:-:S05]  /*1b1b0*/  @!P0 VIADD R20, R20, 0x28880 ;  /* 0x0002888014148836 */ /* 0x001fca0000000000 */
[----:B------:R-:W-:-:S04]  /*1b1c0*/  @!P0 PRMT R20, RZ, 0x654, R20 ;  /* 0x00000654ff148816 */ /* 0x000fc80000000014 */
[----:B------:R2:W-:Y:S01]  /*1b1d0*/  @!P0 SYNCS.ARRIVE.TRANS64.RED.A1T0 RZ, [R20+URZ], RZ ;  /* 0x000000ff14ff89a7 */ /* 0x0005e2000810043f */
[C---:B------:R-:W-:Y:S01]  /*1b1e0*/  ISETP.GT.AND P0, PT, R19.reuse, UR40, PT ;  /* 0x0000002813007c0c */ /* 0x040fe2000bf04270 */
[----:B------:R-:W-:-:S12]  /*1b1f0*/  VIADD R19, R19, 0xffffffff ;  /* 0xffffffff13137836 */ /* 0x000fd80000000000 */
[----:B--2---:R-:W-:Y:S05]  /*1b200*/  @P0 BRA `(.L_x_7044) ;  /* 0xfffffff0000c0947 */ /* 0x004fea000383ffff */
[----:B------:R-:W-:Y:S05]  /*1b210*/  BRA `(.L_x_7045) ;  /* 0x0000000000047947 */ /* 0x000fea0003800000 */
.L_x_7027:
[----:B------:R-:W-:-:S07]  /*1b220*/  IMAD.MOV.U32 R21, RZ, RZ, RZ ;  /* 0x000000ffff157224 */ /* 0x000fce00078e00ff */
.L_x_7045:
[----:B------:R-:W-:-:S04]  /*1b230*/  ULOP3.LUT UR4, UR41, 0x1, URZ, 0xfc, !UPT ;  /* 0x0000000129047892 */ /* 0x000fc8000f8efc3f */
[----:B------:R-:W-:-:S06]  /*1b240*/  UISETP.NE.AND UP0, UPT, UR4, 0x3, UPT ;  /* 0x000000030400788c */ /* 0x000fcc000bf05270 */
[----:B------:R-:W-:-:S13]  /*1b250*/  PLOP3.LUT P0, PT, PT, PT, UP0, 0x80, 0x0 ;  /* 0x000000000000781c */ /* 0x000fda0003f0f008 */
[----:B------:R-:W-:Y:S05]  /*1b260*/  @!P0 BRA `(.L_x_7046) ;  /* 0x0000000000048947 */ /* 0x000fea0003800000 */
[----:B------:R-:W-:Y:S01]  /*1b270*/  BPT.TRAP 0x1 ;  /* 0x000000040000795c */ /* 0x000fe20000300000 */
.L_x_7046:
[----:B-1---5:R-:W2:Y:S01]  /*1b280*/  LDL R0, [R1+0x4] ;  /* 0x0000040001007983 */ /* 0x022ea20000100800 */
[----:B------:R-:W-:Y:S01]  /*1b290*/  LEA R17, R21, UR39, 0x3 ;  /* 0x0000002715117c11 */ /* 0x000fe2000f8e18ff */
[----:B------:R-:W-:Y:S01]  /*1b2a0*/  BSSY B0, `(.L_x_7047) ;  /* 0x0000005000007945 */ /* 0x000fe20003800000 */
[----:B--2---:R-:W-:-:S04]  /*1b2b0*/  LOP3.LUT R0, R0, 0x1, RZ, 0x3c, !PT ;  /* 0x0000000100007812 */ /* 0x004fc800078e3cff */
[----:B------:R-:W-:-:S04]  /*1b2c0*/  SHF.L.U32 R0, R0, 0x1f, RZ ;  /* 0x0000001f00007819 */ /* 0x000fc800000006ff */
[----:B------:R-:W1:Y:S02]  /*1b2d0*/  SYNCS.PHASECHK.TRANS64.TRYWAIT P0, [R17+URZ+0x28870], R0 ;  /* 0x02887000110075a7 */ /* 0x000e64000800017f */
[----:B-1----:R-:W-:Y:S05]  /*1b2e0*/  @!P0 BRA `(.L_x_7048) ;  /* 0x0000001c002c8947 */ /* 0x002fea0003800000 */
.L_x_7093:
[----:B------:R-:W-:Y:S05]  /*1b2f0*/  BSYNC B0 ;  /* 0x0000000000007941 */ /* 0x000fea0003800000 */
.L_x_7047:
[----:B------:R-:W-:-:S06]  /*1b300*/  ULOP3.LUT UR4, UR41, 0x2, URZ, 0xfc, !UPT ;  /* 0x0000000229047892 */ /* 0x000fcc000f8efc3f */
[----:B-1----:R-:W-:-:S05]  /*1b310*/  IMAD.U32 R0, RZ, RZ, UR4 ;  /* 0x00000004ff007e24 */ /* 0x002fca000f8e00ff */
[----:B------:R-:W-:-:S13]  /*1b320*/  ISETP.NE.AND P1, PT, R0, 0x3, PT ;  /* 0x000000030000780c */ /* 0x000fda0003f25270 */
[----:B------:R-:W-:Y:S05]  /*1b330*/  @!P1 BRA `(.L_x_7049) ;  /* 0x0000000000049947 */ /* 0x000fea0003800000 */
[----:B------:R-:W-:Y:S01]  /*1b340*/  BPT.TRAP 0x1 ;  /* 0x000000040000795c */ /* 0x000fe20000300000 */
.L_x_7049:
[----:B------:R-:W2:Y:S04]  /*1b350*/  LDL R2, [R1+0x4] ;  /* 0x0000040001027983 */ /* 0x000ea80000100800 */
[----:B------:R-:W3:Y:S01]  /*1b360*/  LDL.LU R0, [R1] ;  /* 0x0000000001007983 */ /* 0x000ee20000300800 */
[----:B--2---:R-:W-:Y:S01]  /*1b370*/  SHF.L.U32 R4, R2, 0x1f, RZ ;  /* 0x0000001f02047819 */ /* 0x004fe200000006ff */
[----:B------:R-:W-:-:S03]  /*1b380*/  IMAD R2, R21, 0x6000, RZ ;  /* 0x0000600015027824 */ /* 0x000fc600078e02ff */
[----:B------:R-:W1:Y:S02]  /*1b390*/  SYNCS.PHASECHK.TRANS64.TRYWAIT P0, [R17+URZ+0x28860], R4 ;  /* 0x02886004110075a7 */ /* 0x000e64000800017f */
[----:B---3--:R-:W-:Y:S01]  /*1b3a0*/  LOP3.LUT R0, R2, R0, RZ, 0xfc, !PT ;  /* 0x0000000002007212 */ /* 0x008fe200078efcff */
[----:B-1----:R-:W-:Y:S06]  /*1b3b0*/  @!P0 BRA `(.L_x_7050) ;  /* 0x0000001c000c8947 */ /* 0x002fec0003800000 */
.L_x_7094:
[----:B------:R-:W2:Y:S01]  /*1b3c0*/  S2R R3, SR_TID.X ;  /* 0x0000000000037919 */ /* 0x000ea20000002100 */
[----:B------:R-:W-:Y:S01]  /*1b3d0*/  IMAD.MOV.U32 R5, RZ, RZ, 0x40 ;  /* 0x00000040ff057424 */ /* 0x000fe200078e00ff */
[----:B--2---:R-:W-:Y:S02]  /*1b3e0*/  LOP3.LUT P0, RZ, R3, 0x4, RZ, 0xc0, !PT ;  /* 0x0000000403ff7812 */ /* 0x004fe4000780c0ff */
[----:B------:R-:W2:Y:S01]  /*1b3f0*/  LDL.LU R3, [R1+0xc] ;  /* 0x00000c0001037983 */ /* 0x000ea20000300800 */
[----:B------:R-:W-:Y:S01]  /*1b400*/  VIADD R16, R0, UR39 ;  /* 0x0000002700107c36 */ /* 0x000fe20008000000 */
[----:B------:R-:W-:Y:S01]  /*1b410*/  SEL R5, R5, 0xffffffc0, !P0 ;  /* 0xffffffc005057807 */ /* 0x000fe20004000000 */
[----:B------:R-:W-:Y:S05]  /*1b420*/  WARPSYNC.ALL ;  /* 0x0000000000007948 */ /* 0x000fea0003800000 */
[----:B------:R-:W-:Y:S01]  /*1b430*/  IMAD.IADD R16, R5, 0x1, R16 ;  /* 0x0000000105107824 */ /* 0x000fe200078e0210 */
[----:B0-----:R-:W0:Y:S04]  /*1b440*/  LDSM.16.MT88.4 R8, [R0+UR39+0xc400] ;  /* 0x00c400270008783b */ /* 0x001e280008004200 */
[----:B-1----:R-:W1:Y:S01]  /*1b450*/  LDSM.16.MT88.4 R4, [R16+0xc400] ;  /* 0x00c400001004783b */ /* 0x002e620000004200 */
[----:B0-----:R-:W-:-:S02]  /*1b460*/  PRMT R12, R8, 0x6420, R9 ;  /* 0x00006420080c7816 */ /* 0x001fc40000000009 */
[----:B------:R-:W-:Y:S02]  /*1b470*/  PRMT R13, R8, 0x7531, R9 ;  /* 0x00007531080d7816 */ /* 0x000fe40000000009 */
[C-C-:B------:R-:W-:Y:S02]  /*1b480*/  PRMT R14, R10.reuse, 0x6420, R11.reuse ;  /* 0x000064200a0e7816 */ /* 0x140fe4000000000b */
[----:B------:R-:W-:Y:S02]  /*1b490*/  PRMT R15, R10, 0x7531, R11 ;  /* 0x000075310a0f7816 */ /* 0x000fe4000000000b */
[C-C-:B-1----:R-:W-:Y:S02]  /*1b4a0*/  PRMT R8, R4.reuse, 0x6420, R5.reuse ;  /* 0x0000642004087816 */ /* 0x142fe40000000005 */
[----:B------:R-:W-:Y:S02]  /*1b4b0*/  PRMT R9, R4, 0x7531, R5 ;  /* 0x0000753104097816 */ /* 0x000fe40000000005 */
[----:B------:R-:W-:-:S02]  /*1b4c0*/  PRMT R10, R6, 0x6420, R7 ;  /* 0x00006420060a7816 */ /* 0x000fc40000000007 */
[----:B------:R-:W-:Y:S02]  /*1b4d0*/  PRMT R11, R6, 0x7531, R7 ;  /* 0x00007531060b7816 */ /* 0x000fe40000000007 */
[----:B--2---:R-:W-:Y:S02]  /*1b4e0*/  IADD3 R2, R2, UR39, R3 ;  /* 0x0000002702027c10 */ /* 0x004fe4000fffe003 */
[----:B------:R-:W0:Y:S03]  /*1b4f0*/  S2R R3, SR_TID.X ;  /* 0x0000000000037919 */ /* 0x000e260000002100 */
[----:B------:R-:W-:Y:S04]  /*1b500*/  STSM.16.M88.4 [R2+0x400], R12 ;  /* 0x0004000c02007844 */ /* 0x000fe80000000200 */
[----:B------:R-:W-:Y:S04]  /*1b510*/  STSM.16.M88.4 [R2+0x1400], R8 ;  /* 0x0014000802007844 */ /* 0x000fe80000000200 */
[----:B------:R-:W1:Y:S04]  /*1b520*/  LDSM.16.MT88.4 R8, [R0+UR39+0xd400] ;  /* 0x00d400270008783b */ /* 0x000e680008004200 */
[----:B------:R-:W2:Y:S01]  /*1b530*/  LDSM.16.MT88.4 R4, [R16+0xd400] ;  /* 0x00d400001004783b */ /* 0x000ea20000004200 */
[----:B0-----:R-:W-:Y:S01]  /*1b540*/  LOP3.LUT P0, RZ, R3, 0x4, RZ, 0xc0, !PT ;  /* 0x0000000403ff7812 */ /* 0x001fe2000780c0ff */
[----:B------:R-:W-:-:S05]  /*1b550*/  IMAD.MOV.U32 R3, RZ, RZ, 0x20 ;  /* 0x00000020ff037424 */ /* 0x000fca00078e00ff */
[----:B------:R-:W-:-:S04]  /*1b560*/  SEL R3, R3, 0xffffffe0, !P0 ;  /* 0xffffffe003037807 */ /* 0x000fc80004000000 */
[----:B------:R-:W-:Y:S02]  /*1b570*/  IADD3 R3, R3, 0x400, R2 ;  /* 0x0000040003037810 */ /* 0x000fe40007ffe002 */
[C-C-:B-1----:R-:W-:Y:S02]  /*1b580*/  PRMT R12, R8.reuse, 0x6420, R9.reuse ;  /* 0x00006420080c7816 */ /* 0x142fe40000000009 */
[----:B------:R-:W-:Y:S02]  /*1b590*/  PRMT R13, R8, 0x7531, R9 ;  /* 0x00007531080d7816 */ /* 0x000fe40000000009 */
[C-C-:B------:R-:W-:Y:S02]  /*1b5a0*/  PRMT R14, R10.reuse, 0x6420, R11.reuse ;  /* 0x000064200a0e7816 */ /* 0x140fe4000000000b */
[----:B------:R-:W-:Y:S02]  /*1b5b0*/  PRMT R15, R10, 0x7531, R11 ;  /* 0x000075310a0f7816 */ /* 0x000fe4000000000b */
[----:B--2---:R-:W-:-:S02]  /*1b5c0*/  PRMT R8, R4, 0x6420, R5 ;  /* 0x0000642004087816 */ /* 0x004fc40000000005 */
[----:B------:R-:W-:Y:S02]  /*1b5d0*/  PRMT R9, R4, 0x7531, R5 ;  /* 0x0000753104097816 */ /* 0x000fe40000000005 */
[C-C-:B------:R-:W-:Y:S02]  /*1b5e0*/  PRMT R10, R6.reuse, 0x6420, R7.reuse ;  /* 0x00006420060a7816 */ /* 0x140fe40000000007 */
[----:B------:R-:W-:Y:S01]  /*1b5f0*/  PRMT R11, R6, 0x7531, R7 ;  /* 0x00007531060b7816 */ /* 0x000fe20000000007 */
[----:B------:R-:W-:Y:S04]  /*1b600*/  STSM.16.M88.4 [R3], R12 ;  /* 0x0000000c03007844 */ /* 0x000fe80000000200 */
[----:B------:R-:W-:Y:S04]  /*1b610*/  STSM.16.M88.4 [R3+0x1000], R8 ;  /* 0x0010000803007844 */ /* 0x000fe80000000200 */
[----:B------:R-:W0:Y:S04]  /*1b620*/  LDSM.16.MT88.4 R8, [R0+UR39+0xe400] ;  /* 0x00e400270008783b */ /* 0x000e280008004200 */
[----:B------:R-:W1:Y:S01]  /*1b630*/  LDSM.16.MT88.4 R4, [R16+0xe400] ;  /* 0x00e400001004783b */ /* 0x000e620000004200 */
[----:B0-----:R-:W-:-:S02]  /*1b640*/  PRMT R12, R8, 0x6420, R9 ;  /* 0x00006420080c7816 */ /* 0x001fc40000000009 */
[----:B------:R-:W-:Y:S02]  /*1b650*/  PRMT R13, R8, 0x7531, R9 ;  /* 0x00007531080d7816 */ /* 0x000fe40000000009 */
[C-C-:B------:R-:W-:Y:S02]  /*1b660*/  PRMT R14, R10.reuse, 0x6420, R11.reuse ;  /* 0x000064200a0e7816 */ /* 0x140fe4000000000b */
[----:B------:R-:W-:Y:S02]  /*1b670*/  PRMT R15, R10, 0x7531, R11 ;  /* 0x000075310a0f7816 */ /* 0x000fe4000000000b */
[C-C-:B-1----:R-:W-:Y:S02]  /*1b680*/  PRMT R8, R4.reuse, 0x6420, R5.reuse ;  /* 0x0000642004087816 */ /* 0x142fe40000000005 */
[----:B------:R-:W-:Y:S02]  /*1b690*/  PRMT R9, R4, 0x7531, R5 ;  /* 0x0000753104097816 */ /* 0x000fe40000000005 */
[----:B------:R-:W-:-:S02]  /*1b6a0*/  PRMT R10, R6, 0x6420, R7 ;  /* 0x00006420060a7816 */ /* 0x000fc40000000007 */
[----:B------:R-:W-:Y:S01]  /*1b6b0*/  PRMT R11, R6, 0x7531, R7 ;  /* 0x00007531060b7816 */ /* 0x000fe20000000007 */
[----:B------:R-:W-:Y:S04]  /*1b6c0*/  STSM.16.M88.4 [R2+0x2400], R12 ;  /* 0x0024000c02007844 */ /* 0x000fe80000000200 */
        /* <DEDUP_REMOVED lines=45> */
.L_x_7051:
[----:B0-----:R-:W2:Y:S01]  /*1b9a0*/  LDL.LU R3, [R1+0x4] ;  /* 0x0000040001037983 */ /* 0x001ea20000300800 */
[----:B-1----:R-:W-:Y:S01]  /*1b9b0*/  SYNCS.ARRIVE.TRANS64.A1T0 RZ, [R17+URZ+0x28850], RZ ;  /* 0x028850ff11ff79a7 */ /* 0x002fe2000810003f */
[----:B------:R-:W0:Y:S02]  /*1b9c0*/  S2R R0, SR_TID.X ;  /* 0x0000000000007919 */ /* 0x000e240000002100 */
        /* <DEDUP_REMOVED lines=10> */
[----:B--2---:R-:W-:Y:S01]  /*1ba70*/  LOP3.LUT R2, R3, R2, RZ, 0x3c, !PT ;  /* 0x0000000203027212 */ /* 0x004fe200078e3cff */
[----:B------:R-:W-:-:S07]  /*1ba80*/  IMAD.MOV.U32 R3, RZ, RZ, RZ ;  /* 0x000000ffff037224 */ /* 0x000fce00078e00ff */
.L_x_7004:
[----:B------:R-:W0:Y:S01]  /*1ba90*/  S2R R5, SR_CgaCtaId ;  /* 0x0000000000057919 */ /* 0x000e220000008800 */
[----:B------:R-:W-:Y:S02]  /*1baa0*/  MOV R4, 0x400 ;  /* 0x0000040000047802 */ /* 0x000fe40000000f00 */
[----:B------:R-:W-:Y:S02]  /*1bab0*/  SHF.L.U32 R3, R3, 0x1f, RZ ;  /* 0x0000001f03037819 */ /* 0x000fe400000006ff */
[----:B0-----:R-:W-:-:S04]  /*1bac0*/  LEA R6, R5, R4, 0x18 ;  /* 0x0000000405067211 */ /* 0x001fc800078ec0ff */
[----:B------:R-:W0:Y:S02]  /*1bad0*/  SYNCS.PHASECHK.TRANS64.TRYWAIT P0, [R6+URZ+0x28820], R3 ;  /* 0x02882003060075a7 */ /* 0x000e24000800017f */
[----:B0-----:R-:W-:Y:S05]  /*1bae0*/  @!P0 BRA `(.L_x_7052) ;  /* 0x0000001400548947 */ /* 0x001fea0003800000 */
.L_x_7095:
        /* <DEDUP_REMOVED lines=13> */
.L_x_7053:
[----:B------:R-:W-:Y:S01]  /*1bbc0*/  VIADD R8, R6, 0x28840 ;  /* 0x0002884006087836 */ /* 0x000fe20000000000 */
        /* <DEDUP_REMOVED lines=11> */
.L_x_7096:
[----:B------:R-:W1:Y:S02]  /*1bc80*/  SYNCS.PHASECHK.TRANS64.TRYWAIT P1, [R5+URZ], R2 ;  /* 0x00000002050075a7 */ /* 0x000e64000802017f */
[----:B-1----:R-:W-:Y:S05]  /*1bc90*/  @!P1 BRA `(.L_x_7055) ;  /* 0x0000001400109947 */ /* 0x002fea0003800000 */
.L_x_7097:
[----:B------:R-:W-:Y:S05]  /*1bca0*/  @!P0 BRA `(.L_x_7056) ;  /* 0x0000000000048947 */ /* 0x000fea0003800000 */
[----:B------:R-:W-:Y:S01]  /*1bcb0*/  BPT.TRAP 0x1 ;  /* 0x000000040000795c */ /* 0x000fe20000300000 */
.L_x_7056:
[----:B-1----:R-:W-:-:S04]  /*1bcc0*/  IMAD R5, R0, 0x8, R6 ;  /* 0x0000000800057824 */ /* 0x002fc800078e0206 */
[----:B------:R-:W1:Y:S02]  /*1bcd0*/  SYNCS.PHASECHK.TRANS64.TRYWAIT P1, [R5+URZ+0x28860], R4 ;  /* 0x02886004050075a7 */ /* 0x000e64000802017f */
[----:B-1----:R-:W-:Y:S05]  /*1bce0*/  @!P1 BRA `(.L_x_7057) ;  /* 0x0000001400109947 */ /* 0x002fea0003800000 */
.L_x_7098:
[----:B------:R-:W-:Y:S05]  /*1bcf0*/  @!P0 BRA `(.L_x_7058) ;  /* 0x0000000000048947 */ /* 0x000fea0003800000 */
[----:B------:R-:W-:Y:S01]  /*1bd00*/  BPT.TRAP 0x1 ;  /* 0x000000040000795c */ /* 0x000fe20000300000 */
.L_x_7058:
[----:B------:R-:W-:-:S04]  /*1bd10*/  IMAD R3, R3, 0x8, R6 ;  /* 0x0000000803037824 */ /* 0x000fc800078e0206 */
[----:B------:R-:W2:Y:S02]  /*1bd20*/  SYNCS.PHASECHK.TRANS64.TRYWAIT P1, [R3+URZ+0x28860], R2 ;  /* 0x02886002030075a7 */ /* 0x000ea4000802017f */
[----:B--2---:R-:W-:Y:S05]  /*1bd30*/  @!P1 BRA `(.L_x_7059) ;  /* 0x0000001400109947 */ /* 0x004fea0003800000 */
.L_x_7099:
[----:B------:R-:W-:Y:S05]  /*1bd40*/  @!P0 BRA `(.L_x_7060) ;  /* 0x0000000000048947 */ /* 0x000fea0003800000 */
[----:B------:R-:W-:Y:S01]  /*1bd50*/  BPT.TRAP 0x1 ;  /* 0x000000040000795c */ /* 0x000fe20000300000 */
.L_x_7060:
[----:B------:R-:W3:Y:S02]  /*1bd60*/  SYNCS.PHASECHK.TRANS64.TRYWAIT P0, [R5+URZ+0x28880], R4 ;  /* 0x02888004050075a7 */ /* 0x000ee4000800017f */
[----:B---3--:R-:W-:Y:S05]  /*1bd70*/  @!P0 BRA `(.L_x_7061) ;  /* 0x0000001400148947 */ /* 0x008fea0003800000 */
.L_x_7062:
[----:B----4-:R4:W0:Y:S02]  /*1bd80*/  SYNCS.PHASECHK.TRANS64.TRYWAIT P0, [R3+URZ+0x28880], R2 ;  /* 0x02888002030075a7 */ /* 0x010824000800017f */
[----:B0-----:R-:W-:Y:S05]  /*1bd90*/  @!P0 NANOSLEEP.SYNCS 0x989680 ;  /* 0x009896800000895d */ /* 0x001fea0003900000 */
[----:B------:R-:W0:Y:S02]  /*1bda0*/  @!P0 SYNCS.PHASECHK.TRANS64 P0, [R3+URZ+0x28880], R2 ;  /* 0x02888002030085a7 */ /* 0x000e24000800007f */
[----:B0-----:R-:W-:Y:S05]  /*1bdb0*/  @!P0 BRA `(.L_x_7062) ;  /* 0xfffffffc00f08947 */ /* 0x001fea000383ffff */
.L_x_6916:
[----:B------:R-:W-:Y:S05]  /*1bdc0*/  BSYNC B6 ;  /* 0x0000000000067941 */ /* 0x000fea0003800000 */
.L_x_6913:
[----:B------:R-:W-:Y:S05]  /*1bdd0*/  EXIT ;  /* 0x000000000000794d */ /* 0x000fea0003800000 */
.L_x_6926:
[----:B0-----:R-:W-:-:S04]  /*1bde0*/  IMAD.U32 R3, RZ, RZ, UR44 ;  /* 0x0000002cff037e24 */ /* 0x001fc8000f8e00ff */
[----:B------:R0:W1:Y:S03]  /*1bdf0*/  SYNCS.PHASECHK.TRANS64.TRYWAIT P0, [R3+URZ+0x28800], R8 ;  /* 0x02880008030075a7 */ /* 0x000066000800017f */
[----:B-1----:R-:W-:Y:S05]  /*1be00*/  @!P0 NANOSLEEP.SYNCS 0x989680 ;  /* 0x009896800000895d */ /* 0x002fea0003900000 */
[----:B------:R-:W1:Y:S02]  /*1be10*/  @!P0 SYNCS.PHASECHK.TRANS64 P0, [R3+URZ+0x28800], R8 ;  /* 0x02880008030085a7 */ /* 0x000e64000800007f */
[----:B-1----:R-:W-:Y:S05]  /*1be20*/  @!P0 BRA `(.L_x_6926) ;  /* 0xfffffffc00ec8947 */ /* 0x002fea000383ffff */
[----:B------:R-:W-:Y:S05]  /*1be30*/  BRA `(.L_x_7063) ;  /* 0xfffffe5c00187947 */ /* 0x000fea000383ffff */
.L_x_6930:
[----:B0-----:R-:W-:-:S04]  /*1be40*/  IMAD.U32 R3, RZ, RZ, UR44 ;  /* 0x0000002cff037e24 */ /* 0x001fc8000f8e00ff */
[----:B------:R0:W2:Y:S03]  /*1be50*/  SYNCS.PHASECHK.TRANS64.TRYWAIT P2, [R3+URZ+0x28830], R8 ;  /* 0x02883008030075a7 */ /* 0x0000a6000804017f */
[----:B--2---:R-:W-:Y:S05]  /*1be60*/  @!P2 NANOSLEEP.SYNCS 0x989680 ;  /* 0x009896800000a95d */ /* 0x004fea0003900000 */
[----:B------:R-:W2:Y:S02]  /*1be70*/  @!P2 SYNCS.PHASECHK.TRANS64 P2, [R3+URZ+0x28830], R8 ;  /* 0x028830080300a5a7 */ /* 0x000ea4000804007f */
[----:B--2---:R-:W-:Y:S05]  /*1be80*/  @!P2 BRA `(.L_x_6930) ;  /* 0xfffffffc00eca947 */ /* 0x004fea000383ffff */
[----:B------:R-:W-:Y:S05]  /*1be90*/  BRA `(.L_x_6929) ;  /* 0xfffffe5c00407947 */ /* 0x000fea000383ffff */
.L_x_6946:
[----:B-1----:R-:W-:-:S04]  /*1bea0*/  IMAD.U32 R13, RZ, RZ, UR8 ;  /* 0x00000008ff0d7e24 */ /* 0x002fc8000f8e00ff */
[----:B------:R1:W2:Y:S03]  /*1beb0*/  SYNCS.PHASECHK.TRANS64.TRYWAIT P2, [R13+URZ+0x28830], R12 ;  /* 0x0288300c0d0075a7 */ /* 0x0002a6000804017f */
[----:B--2---:R-:W-:Y:S05]  /*1bec0*/  @!P2 NANOSLEEP.SYNCS 0x989680 ;  /* 0x009896800000a95d */ /* 0x004fea0003900000 */
[----:B------:R-:W2:Y:S02]  /*1bed0*/  @!P2 SYNCS.PHASECHK.TRANS64 P2, [R13+URZ+0x28830], R12 ;  /* 0x0288300c0d00a5a7 */ /* 0x000ea4000804007f */
[----:B--2---:R-:W-:Y:S05]  /*1bee0*/  @!P2 BRA `(.L_x_6946) ;  /* 0xfffffffc00eca947 */ /* 0x004fea000383ffff */
[----:B------:R-:W-:Y:S05]  /*1bef0*/  BRA `(.L_x_6943) ;  /* 0xfffffeac00f07947 */ /* 0x000fea000383ffff */
.L_x_6950:
[----:B-1----:R-:W-:-:S04]  /*1bf00*/  IMAD.U32 R13, RZ, RZ, UR8 ;  /* 0x00000008ff0d7e24 */ /* 0x002fc8000f8e00ff */
[----:B------:R1:W2:Y:S03]  /*1bf10*/  SYNCS.PHASECHK.TRANS64.TRYWAIT P2, [R13+URZ+0x28850], R12 ;  /* 0x0288500c0d0075a7 */ /* 0x0002a6000804017f */
[----:B--2---:R-:W-:Y:S05]  /*1bf20*/  @!P2 NANOSLEEP.SYNCS 0x989680 ;  /* 0x009896800000a95d */ /* 0x004fea0003900000 */
[----:B------:R-:W2:Y:S02]  /*1bf30*/  @!P2 SYNCS.PHASECHK.TRANS64 P2, [R13+URZ+0x28850], R12 ;  /* 0x0288500c0d00a5a7 */ /* 0x000ea4000804007f */
[----:B--2---:R-:W-:Y:S05]  /*1bf40*/  @!P2 BRA `(.L_x_6950) ;  /* 0xfffffffc00eca947 */ /* 0x004fea000383ffff */
[----:B------:R-:W-:Y:S05]  /*1bf50*/  BRA `(.L_x_6947) ;  /* 0xfffffeb000687947 */ /* 0x000fea000383ffff */
.L_x_6968:
[----:B-1----:R-:W-:-:S04]  /*1bf60*/  IMAD.U32 R11, RZ, RZ, UR8 ;  /* 0x00000008ff0b7e24 */ /* 0x002fc8000f8e00ff */
[----:B------:R1:W2:Y:S03]  /*1bf70*/  SYNCS.PHASECHK.TRANS64.TRYWAIT P2, [R11+URZ+0x28830], R10 ;  /* 0x0288300a0b0075a7 */ /* 0x0002a6000804017f */
[----:B--2---:R-:W-:Y:S05]  /*1bf80*/  @!P2 NANOSLEEP.SYNCS 0x989680 ;  /* 0x009896800000a95d */ /* 0x004fea0003900000 */
[----:B------:R-:W2:Y:S02]  /*1bf90*/  @!P2 SYNCS.PHASECHK.TRANS64 P2, [R11+URZ+0x28830], R10 ;  /* 0x0288300a0b00a5a7 */ /* 0x000ea4000804007f */
[----:B--2---:R-:W-:Y:S05]  /*1bfa0*/  @!P2 BRA `(.L_x_6968) ;  /* 0xfffffffc00eca947 */ /* 0x004fea000383ffff */
[----:B------:R-:W-:Y:S05]  /*1bfb0*/  BRA `(.L_x_6965) ;  /* 0xffffff0400c87947 */ /* 0x000fea000383ffff */
.L_x_6972:
[----:B-1----:R-:W-:-:S04]  /*1bfc0*/  IMAD.U32 R11, RZ, RZ, UR8 ;  /* 0x00000008ff0b7e24 */ /* 0x002fc8000f8e00ff */
[----:B------:R1:W2:Y:S03]  /*1bfd0*/  SYNCS.PHASECHK.TRANS64.TRYWAIT P2, [R11+URZ+0x28850], R10 ;  /* 0x0288500a0b0075a7 */ /* 0x0002a6000804017f */
[----:B--2---:R-:W-:Y:S05]  /*1bfe0*/  @!P2 NANOSLEEP.SYNCS 0x989680 ;  /* 0x009896800000a95d */ /* 0x004fea0003900000 */
[----:B------:R-:W2:Y:S02]  /*1bff0*/  @!P2 SYNCS.PHASECHK.TRANS64 P2, [R11+URZ+0x28850], R10 ;  /* 0x0288500a0b00a5a7 */ /* 0x000ea4000804007f */
[----:B--2---:R-:W-:Y:S05]  /*1c000*/  @!P2 BRA `(.L_x_6972) ;  /* 0xfffffffc00eca947 */ /* 0x004fea000383ffff */
[----:B------:R-:W-:Y:S05]  /*1c010*/  BRA `(.L_x_6969) ;  /* 0xffffff0800687947 */ /* 0x000fea000383ffff */
.L_x_6979:
[----:B-1----:R-:W-:-:S04]  /*1c020*/  IMAD.U32 R11, RZ, RZ, UR8 ;  /* 0x00000008ff0b7e24 */ /* 0x002fc8000f8e00ff */
[----:B------:R1:W2:Y:S03]  /*1c030*/  SYNCS.PHASECHK.TRANS64.TRYWAIT P2, [R11+URZ+0x28830], R10 ;  /* 0x0288300a0b0075a7 */ /* 0x0002a6000804017f */
[----:B--2---:R-:W-:Y:S05]  /*1c040*/  @!P2 NANOSLEEP.SYNCS 0x989680 ;  /* 0x009896800000a95d */ /* 0x004fea0003900000 */
[----:B------:R-:W2:Y:S02]  /*1c050*/  @!P2 SYNCS.PHASECHK.TRANS64 P2, [R11+URZ+0x28830], R10 ;  /* 0x0288300a0b00a5a7 */ /* 0x000ea4000804007f */
[----:B--2---:R-:W-:Y:S05]  /*1c060*/  @!P2 BRA `(.L_x_6979) ;  /* 0xfffffffc00eca947 */ /* 0x004fea000383ffff */
[----:B------:R-:W-:Y:S05]  /*1c070*/  BRA `(.L_x_6976) ;  /* 0xffffff3800b87947 */ /* 0x000fea000383ffff */
.L_x_6983:
[----:B-1----:R-:W-:-:S04]  /*1c080*/  IMAD.U32 R11, RZ, RZ, UR8 ;  /* 0x00000008ff0b7e24 */ /* 0x002fc8000f8e00ff */
[----:B------:R1:W2:Y:S03]  /*1c090*/  SYNCS.PHASECHK.TRANS64.TRYWAIT P2, [R11+URZ+0x28850], R10 ;  /* 0x0288500a0b0075a7 */ /* 0x0002a6000804017f */
[----:B--2---:R-:W-:Y:S05]  /*1c0a0*/  @!P2 NANOSLEEP.SYNCS 0x989680 ;  /* 0x009896800000a95d */ /* 0x004fea0003900000 */
[----:B------:R-:W2:Y:S02]  /*1c0b0*/  @!P2 SYNCS.PHASECHK.TRANS64 P2, [R11+URZ+0x28850], R10 ;  /* 0x0288500a0b00a5a7 */ /* 0x000ea4000804007f */
[----:B--2---:R-:W-:Y:S05]  /*1c0c0*/  @!P2 BRA `(.L_x_6983) ;  /* 0xfffffffc00eca947 */ /* 0x004fea000383ffff */
[----:B------:R-:W-:Y:S05]  /*1c0d0*/  BRA `(.L_x_6980) ;  /* 0xffffff3c00387947 */ /* 0x000fea000383ffff */
.L_x_6997:
[----:B-1----:R-:W-:-:S04]  /*1c0e0*/  IMAD.U32 R3, RZ, RZ, UR9 ;  /* 0x00000009ff037e24 */ /* 0x002fc8000f8e00ff */
[----:B------:R1:W2:Y:S03]  /*1c0f0*/  SYNCS.PHASECHK.TRANS64.TRYWAIT P1, [R3+URZ+0x28850], R0 ;  /* 0x02885000030075a7 */ /* 0x0002a6000802017f */
[----:B--2---:R-:W-:Y:S05]  /*1c100*/  @!P1 NANOSLEEP.SYNCS 0x989680 ;  /* 0x009896800000995d */ /* 0x004fea0003900000 */
[----:B------:R-:W2:Y:S02]  /*1c110*/  @!P1 SYNCS.PHASECHK.TRANS64 P1, [R3+URZ+0x28850], R0 ;  /* 0x02885000030095a7 */ /* 0x000ea4000802007f */
[----:B--2---:R-:W-:Y:S05]  /*1c120*/  @!P1 BRA `(.L_x_6997) ;  /* 0xfffffffc00ec9947 */ /* 0x004fea000383ffff */
[----:B------:R-:W-:Y:S05]  /*1c130*/  BRA `(.L_x_6996) ;  /* 0xffffff8c00ac7947 */ /* 0x000fea000383ffff */
.L_x_7016:
[----:B------:R-:W-:Y:S02]  /*1c140*/  IMAD.MOV.U32 R13, RZ, RZ, R6 ;  /* 0x000000ffff0d7224 */ /* 0x000fe400078e0006 */
[----:B------:R-:W-:Y:S02]  /*1c150*/  IMAD.MOV.U32 R12, RZ, RZ, RZ ;  /* 0x000000ffff0c7224 */ /* 0x000fe400078e00ff */
[----:B------:R-:W-:Y:S02]  /*1c160*/  IMAD.MOV.U32 R11, RZ, RZ, 0x1f ;  /* 0x0000001fff0b7424 */ /* 0x000fe400078e00ff */
[----:B------:R-:W-:-:S07]  /*1c170*/  IMAD.MOV.U32 R15, RZ, RZ, -0x1 ;  /* 0xffffffffff0f7424 */ /* 0x000fce00078e00ff */
[----:B0-----:R-:W-:Y:S05]  /*1c180*/  WARPSYNC.COLLECTIVE R15, `(.L_x_7064) ;  /* 0x000000000f087348 */ /* 0x001fea0003c00000 */
[----:B------:R1:W2:Y:S02]  /*1c190*/  SHFL.IDX P6, R14, R13, R12, R11 ;  /* 0x0000000c0d0e7389 */ /* 0x0002a400000c000b */
[----:B012---:R-:W-:Y:S01]  /*1c1a0*/  ENDCOLLECTIVE ;  /* 0x000000000000791b */ /* 0x007fe20003800000 */
.L_x_7064:
[----:B------:R-:W-:Y:S05]  /*1c1b0*/  BRA `(.L_x_7065) ;  /* 0xffffffd000007947 */ /* 0x000fea000383ffff */
.L_x_7018:
[----:B------:R-:W-:Y:S01]  /*1c1c0*/  BSSY B0, `(.L_x_7066) ;  /* 0x0000006000007945 */ /* 0x000fe20003800000 */
[----:B------:R-:W-:-:S07]  /*1c1d0*/  IMAD.MOV.U32 R15, RZ, RZ, -0x1 ;  /* 0xffffffffff0f7424 */ /* 0x000fce00078e00ff */
[----:B01----:R-:W-:Y:S05]  /*1c1e0*/  WARPSYNC.COLLECTIVE R15, `(.L_x_7067) ;  /* 0x000000000f0c7348 */ /* 0x003fea0003c00000 */
[----:B------:R-:W-:Y:S02]  /*1c1f0*/  ELECT P6, UR62, PT ;  /* 0x00000000003e782f */ /* 0x000fe400038c0000 */
[----:B------:R-:W-:Y:S01]  /*1c200*/  MOV R14, UR62 ;  /* 0x0000003e000e7c02 */ /* 0x000fe20008000f00 */
[----:B01----:R-:W-:Y:S10]  /*1c210*/  ENDCOLLECTIVE ;  /* 0x000000000000791b */ /* 0x003ff40003800000 */
.L_x_7067:
[----:B------:R-:W-:Y:S05]  /*1c220*/  BSYNC B0 ;  /* 0x0000000000007941 */ /* 0x000fea0003800000 */
.L_x_7066:
[----:B------:R-:W-:Y:S05]  /*1c230*/  BRA `(.L_x_7068) ;  /* 0xffffffd000047947 */ /* 0x000fea000383ffff */
.L_x_7020:
[----:B--2---:R-:W-:-:S04]  /*1c240*/  IMAD.U32 R3, RZ, RZ, UR39 ;  /* 0x00000027ff037e24 */ /* 0x004fc8000f8e00ff */
[----:B------:R2:W3:Y:S03]  /*1c250*/  SYNCS.PHASECHK.TRANS64.TRYWAIT P0, [R3+URZ+0x28880], R2 ;  /* 0x02888002030075a7 */ /* 0x0004e6000800017f */
[----:B---3--:R-:W-:Y:S05]  /*1c260*/  @!P0 NANOSLEEP.SYNCS 0x989680 ;  /* 0x009896800000895d */ /* 0x008fea0003900000 */
[----:B------:R-:W3:Y:S02]  /*1c270*/  @!P0 SYNCS.PHASECHK.TRANS64 P0, [R3+URZ+0x28880], R2 ;  /* 0x02888002030085a7 */ /* 0x000ee4000800007f */
[----:B---3--:R-:W-:Y:S05]  /*1c280*/  @!P0 BRA `(.L_x_7020) ;  /* 0xfffffffc00ec8947 */ /* 0x008fea000383ffff */
[----:B------:R-:W-:Y:S05]  /*1c290*/  BRA `(.L_x_7069) ;  /* 0xffffffd000507947 */ /* 0x000fea000383ffff */
.L_x_7022:
[----:B--2---:R-:W-:-:S04]  /*1c2a0*/  IMAD.U32 R3, RZ, RZ, UR39 ;  /* 0x00000027ff037e24 */ /* 0x004fc8000f8e00ff */
[----:B------:R2:W3:Y:S03]  /*1c2b0*/  SYNCS.PHASECHK.TRANS64.TRYWAIT P0, [R3+URZ+0x28840], R2 ;  /* 0x02884002030075a7 */ /* 0x0004e6000800017f */
[----:B---3--:R-:W-:Y:S05]  /*1c2c0*/  @!P0 NANOSLEEP.SYNCS 0x989680 ;  /* 0x009896800000895d */ /* 0x008fea0003900000 */
[----:B------:R-:W3:Y:S02]  /*1c2d0*/  @!P0 SYNCS.PHASECHK.TRANS64 P0, [R3+URZ+0x28840], R2 ;  /* 0x02884002030085a7 */ /* 0x000ee4000800007f */
[----:B---3--:R-:W-:Y:S05]  /*1c2e0*/  @!P0 BRA `(.L_x_7022) ;  /* 0xfffffffc00ec8947 */ /* 0x008fea000383ffff */
[----:B------:R-:W-:Y:S05]  /*1c2f0*/  BRA `(.L_x_7070) ;  /* 0xffffffd000907947 */ /* 0x000fea000383ffff */
.L_x_7025:
        /* <DEDUP_REMOVED lines=9> */
.L_x_7071:
[----:B------:R-:W-:Y:S02]  /*1c390*/  IMAD.MOV.U32 R13, RZ, RZ, R0 ;  /* 0x000000ffff0d7224 */ /* 0x000fe400078e0000 */
[----:B------:R-:W-:-:S07]  /*1c3a0*/  IMAD.MOV.U32 R6, RZ, RZ, R14 ;  /* 0x000000ffff067224 */ /* 0x000fce00078e000e */
[----:B------:R-:W-:Y:S05]  /*1c3b0*/  WARPSYNC.COLLECTIVE R15, `(.L_x_7072) ;  /* 0x000000000f087348 */ /* 0x000fea0003c00000 */
[----:B------:R0:W1:Y:S02]  /*1c3c0*/  SHFL.IDX P6, R14, R13, R12, R11 ;  /* 0x0000000c0d0e7389 */ /* 0x00006400000c000b */
[----:B01----:R-:W-:Y:S01]  /*1c3d0*/  ENDCOLLECTIVE ;  /* 0x000000000000791b */ /* 0x003fe20003800000 */
.L_x_7072:
        /* <DEDUP_REMOVED lines=10> */
.L_x_7073:
        /* <DEDUP_REMOVED lines=11> */
[----:B------:R-:W-:Y:S02]  /*1c530*/  VIADD R10, R2, 0x20 ;  /* 0x00000020020a7836 */ /* 0x000fe40000000000 */
[----:B0-----:R-:W-:-:S10]  /*1c540*/  IMAD.MOV.U32 R6, RZ, RZ, R14 ;  /* 0x000000ffff067224 */ /* 0x001fd400078e000e */
[----:B------:R-:W-:Y:S05]  /*1c550*/  WARPSYNC.COLLECTIVE R15, `(.L_x_7074) ;  /* 0x000000000f087348 */ /* 0x000fea0003c00000 */
[----:B------:R0:W1:Y:S02]  /*1c560*/  SHFL.IDX P6, R14, R13, R12, R11 ;  /* 0x0000000c0d0e7389 */ /* 0x00006400000c000b */
[----:B01----:R-:W-:Y:S01]  /*1c570*/  ENDCOLLECTIVE ;  /* 0x000000000000791b */ /* 0x003fe20003800000 */
.L_x_7074:
[----:B------:R-:W-:Y:S02]  /*1c580*/  @!P1 VIADD R8, R4, UR39 ;  /* 0x0000002704089c36 */ /* 0x000fe40008000000 */
[----:B------:R-:W-:Y:S02]  /*1c590*/  IMAD.MOV.U32 R13, RZ, RZ, R5 ;  /* 0x000000ffff0d7224 */ /* 0x000fe400078e0005 */
[----:B------:R-:W-:Y:S02]  /*1c5a0*/  IMAD.MOV.U32 R12, RZ, RZ, 0x2 ;  /* 0x00000002ff0c7424 */ /* 0x000fe400078e00ff */
[----:B------:R-:W-:-:S07]  /*1c5b0*/  IMAD.MOV.U32 R7, RZ, RZ, R14 ;  /* 0x000000ffff077224 */ /* 0x000fce00078e000e */
[----:B------:R-:W-:Y:S05]  /*1c5c0*/  WARPSYNC.COLLECTIVE R15, `(.L_x_7075) ;  /* 0x000000000f087348 */ /* 0x000fea0003c00000 */
[----:B------:R0:W1:Y:S02]  /*1c5d0*/  SHFL.IDX P6, R14, R13, R12, R11 ;  /* 0x0000000c0d0e7389 */ /* 0x00006400000c000b */
[----:B01----:R-:W-:Y:S01]  /*1c5e0*/  ENDCOLLECTIVE ;  /* 0x000000000000791b */ /* 0x003fe20003800000 */
.L_x_7075:
        /* <DEDUP_REMOVED lines=16> */
.L_x_7076:
[----:B------:R-:W-:Y:S02]  /*1c6f0*/  @!P1 VIADD R8, R4, UR39 ;  /* 0x0000002704089c36 */ /* 0x000fe40008000000 */
[----:B------:R-:W-:Y:S02]  /*1c700*/  IMAD.MOV.U32 R13, RZ, RZ, R5 ;  /* 0x000000ffff0d7224 */ /* 0x000fe400078e0005 */
[----:B------:R-:W-:Y:S02]  /*1c710*/  IMAD.MOV.U32 R12, RZ, RZ, 0x3 ;  /* 0x00000003ff0c7424 */ /* 0x000fe400078e00ff */
[----:B------:R-:W-:-:S07]  /*1c720*/  IMAD.MOV.U32 R7, RZ, RZ, R14 ;  /* 0x000000ffff077224 */ /* 0x000fce00078e000e */
[----:B------:R-:W-:Y:S05]  /*1c730*/  WARPSYNC.COLLECTIVE R15, `(.L_x_7077) ;  /* 0x000000000f087348 */ /* 0x000fea0003c00000 */
[----:B------:R0:W1:Y:S02]  /*1c740*/  SHFL.IDX P6, R14, R13, R12, R11 ;  /* 0x0000000c0d0e7389 */ /* 0x00006400000c000b */
[----:B01----:R-:W-:Y:S01]  /*1c750*/  ENDCOLLECTIVE ;  /* 0x000000000000791b */ /* 0x003fe20003800000 */
.L_x_7077:
        /* <DEDUP_REMOVED lines=16> */
.L_x_7078:
[----:B------:R-:W-:Y:S02]  /*1c860*/  @!P1 VIADD R8, R4, UR39 ;  /* 0x0000002704089c36 */ /* 0x000fe40008000000 */
[----:B------:R-:W-:Y:S02]  /*1c870*/  IMAD.MOV.U32 R13, RZ, RZ, R5 ;  /* 0x000000ffff0d7224 */ /* 0x000fe400078e0005 */
[----:B------:R-:W-:Y:S02]  /*1c880*/  IMAD.MOV.U32 R12, RZ, RZ, 0x4 ;  /* 0x00000004ff0c7424 */ /* 0x000fe400078e00ff */
[----:B------:R-:W-:-:S07]  /*1c890*/  IMAD.MOV.U32 R7, RZ, RZ, R14 ;  /* 0x000000ffff077224 */ /* 0x000fce00078e000e */
[----:B------:R-:W-:Y:S05]  /*1c8a0*/  WARPSYNC.COLLECTIVE R15, `(.L_x_7079) ;  /* 0x000000000f087348 */ /* 0x000fea0003c00000 */
[----:B------:R0:W1:Y:S02]  /*1c8b0*/  SHFL.IDX P6, R14, R13, R12, R11 ;  /* 0x0000000c0d0e7389 */ /* 0x00006400000c000b */
[----:B01----:R-:W-:Y:S01]  /*1c8c0*/  ENDCOLLECTIVE ;  /* 0x000000000000791b */ /* 0x003fe20003800000 */
.L_x_7079:
        /* <DEDUP_REMOVED lines=16> */
.L_x_7080:
[----:B------:R-:W-:Y:S02]  /*1c9d0*/  @!P1 VIADD R8, R4, UR39 ;  /* 0x0000002704089c36 */ /* 0x000fe40008000000 */
[----:B------:R-:W-:Y:S02]  /*1c9e0*/  IMAD.MOV.U32 R13, RZ, RZ, R5 ;  /* 0x000000ffff0d7224 */ /* 0x000fe400078e0005 */
[----:B------:R-:W-:Y:S02]  /*1c9f0*/  IMAD.MOV.U32 R12, RZ, RZ, 0x5 ;  /* 0x00000005ff0c7424 */ /* 0x000fe400078e00ff */
[----:B------:R-:W-:-:S07]  /*1ca00*/  IMAD.MOV.U32 R7, RZ, RZ, R14 ;  /* 0x000000ffff077224 */ /* 0x000fce00078e000e */
[----:B------:R-:W-:Y:S05]  /*1ca10*/  WARPSYNC.COLLECTIVE R15, `(.L_x_7081) ;  /* 0x000000000f087348 */ /* 0x000fea0003c00000 */
[----:B------:R0:W1:Y:S02]  /*1ca20*/  SHFL.IDX P6, R14, R13, R12, R11 ;  /* 0x0000000c0d0e7389 */ /* 0x00006400000c000b */
[----:B01----:R-:W-:Y:S01]  /*1ca30*/  ENDCOLLECTIVE ;  /* 0x000000000000791b */ /* 0x003fe20003800000 */
.L_x_7081:
        /* <DEDUP_REMOVED lines=15> */
.L_x_7082:
[----:B------:R-:W-:Y:S02]  /*1cb30*/  @!P1 VIADD R8, R4, UR39 ;  /* 0x0000002704089c36 */ /* 0x000fe40008000000 */
[----:B------:R-:W-:Y:S02]  /*1cb40*/  IMAD.MOV.U32 R13, RZ, RZ, R5 ;  /* 0x000000ffff0d7224 */ /* 0x000fe400078e0005 */
[----:B------:R-:W-:Y:S02]  /*1cb50*/  IMAD.MOV.U32 R12, RZ, RZ, 0x6 ;  /* 0x00000006ff0c7424 */ /* 0x000fe400078e00ff */
[----:B------:R-:W-:-:S07]  /*1cb60*/  IMAD.MOV.U32 R7, RZ, RZ, R14 ;  /* 0x000000ffff077224 */ /* 0x000fce00078e000e */
[----:B------:R-:W-:Y:S05]  /*1cb70*/  WARPSYNC.COLLECTIVE R15, `(.L_x_7083) ;  /* 0x000000000f087348 */ /* 0x000fea0003c00000 */
[----:B------:R0:W1:Y:S02]  /*1cb80*/  SHFL.IDX P6, R14, R13, R12, R11 ;  /* 0x0000000c0d0e7389 */ /* 0x00006400000c000b */
[----:B01----:R-:W-:Y:S01]  /*1cb90*/  ENDCOLLECTIVE ;  /* 0x000000000000791b */ /* 0x003fe20003800000 */
.L_x_7083:
        /* <DEDUP_REMOVED lines=14> */
.L_x_7084:
        /* <DEDUP_REMOVED lines=9> */
.L_x_7085:
        /* <DEDUP_REMOVED lines=14> */
.L_x_7086:
[----:B------:R-:W-:Y:S05]  /*1cdf0*/  BRA `(.L_x_7087) ;  /* 0xffffffd000907947 */ /* 0x000fea000383ffff */
.L_x_7026:
[----:B-1----:R-:W-:-:S04]  /*1ce00*/  IMAD.U32 R2, RZ, RZ, UR39 ;  /* 0x00000027ff027e24 */ /* 0x002fc8000f8e00ff */
[----:B------:R1:W2:Y:S03]  /*1ce10*/  SYNCS.PHASECHK.TRANS64.TRYWAIT P0, [R2+URZ+0x28820], R0 ;  /* 0x02882000020075a7 */ /* 0x0002a6000800017f */
[----:B--2---:R-:W-:Y:S05]  /*1ce20*/  @!P0 NANOSLEEP.SYNCS 0x989680 ;  /* 0x009896800000895d */ /* 0x004fea0003900000 */
[----:B------:R-:W2:Y:S02]  /*1ce30*/  @!P0 SYNCS.PHASECHK.TRANS64 P0, [R2+URZ+0x28820], R0 ;  /* 0x02882000020085a7 */ /* 0x000ea4000800007f */
[----:B--2---:R-:W-:Y:S05]  /*1ce40*/  @!P0 BRA `(.L_x_7026) ;  /* 0xfffffffc00ec8947 */ /* 0x004fea000383ffff */
[----:B------:R-:W-:Y:S05]  /*1ce50*/  BRA `(.L_x_7088) ;  /* 0xffffffd000c87947 */ /* 0x000fea000383ffff */
.L_x_7031:
[----:B0-----:R0:W2:Y:S02]  /*1ce60*/  SYNCS.PHASECHK.TRANS64.TRYWAIT P0, [R4+URZ+0x28880], R3 ;  /* 0x02888003040075a7 */ /* 0x0010a4000800017f */
[----:B--2---:R-:W-:Y:S05]  /*1ce70*/  @!P0 NANOSLEEP.SYNCS 0x989680 ;  /* 0x009896800000895d */ /* 0x004fea0003900000 */
[----:B------:R-:W2:Y:S02]  /*1ce80*/  @!P0 SYNCS.PHASECHK.TRANS64 P0, [R4+URZ+0x28880], R3 ;  /* 0x02888003040085a7 */ /* 0x000ea4000800007f */
[----:B--2---:R-:W-:Y:S05]  /*1ce90*/  @!P0 BRA `(.L_x_7031) ;  /* 0xfffffffc00f08947 */ /* 0x004fea000383ffff */
[----:B------:R-:W-:Y:S05]  /*1cea0*/  BRA `(.L_x_7089) ;  /* 0xffffffd400807947 */ /* 0x000fea000383ffff */
.L_x_7035:
[----:B--2---:R2:W3:Y:S02]  /*1ceb0*/  SYNCS.PHASECHK.TRANS64.TRYWAIT P0, [R4+URZ+0x28840], R3 ;  /* 0x02884003040075a7 */ /* 0x0044e4000800017f */
[----:B---3--:R-:W-:Y:S05]  /*1cec0*/  @!P0 NANOSLEEP.SYNCS 0x989680 ;  /* 0x009896800000895d */ /* 0x008fea0003900000 */
[----:B------:R-:W3:Y:S02]  /*1ced0*/  @!P0 SYNCS.PHASECHK.TRANS64 P0, [R4+URZ+0x28840], R3 ;  /* 0x02884003040085a7 */ /* 0x000ee4000800007f */
[----:B---3--:R-:W-:Y:S05]  /*1cee0*/  @!P0 BRA `(.L_x_7035) ;  /* 0xfffffffc00f08947 */ /* 0x008fea000383ffff */
[----:B------:R-:W-:Y:S05]  /*1cef0*/  BRA `(.L_x_7090) ;  /* 0xffffffd400f47947 */ /* 0x000fea000383ffff */
.L_x_7040:
[----:B0-----:R0:W2:Y:S02]  /*1cf00*/  SYNCS.PHASECHK.TRANS64.TRYWAIT P0, [R20+URZ+0x28870], R2 ;  /* 0x02887002140075a7 */ /* 0x0010a4000800017f */
[----:B--2---:R-:W-:Y:S05]  /*1cf10*/  @!P0 NANOSLEEP.SYNCS 0x989680 ;  /* 0x009896800000895d */ /* 0x004fea0003900000 */
[----:B------:R-:W2:Y:S02]  /*1cf20*/  @!P0 SYNCS.PHASECHK.TRANS64 P0, [R20+URZ+0x28870], R2 ;  /* 0x02887002140085a7 */ /* 0x000ea4000800007f */
[----:B--2---:R-:W-:Y:S05]  /*1cf30*/  @!P0 BRA `(.L_x_7040) ;  /* 0xfffffffc00f08947 */ /* 0x004fea000383ffff */
[----:B------:R-:W-:Y:S05]  /*1cf40*/  BRA `(.L_x_7091) ;  /* 0xffffffd800947947 */ /* 0x000fea000383ffff */
.L_x_7042:
[----:B0-----:R0:W2:Y:S02]  /*1cf50*/  SYNCS.PHASECHK.TRANS64.TRYWAIT P0, [R20+URZ+0x28860], R2 ;  /* 0x02886002140075a7 */ /* 0x0010a4000800017f */
[----:B--2---:R-:W-:Y:S05]  /*1cf60*/  @!P0 NANOSLEEP.SYNCS 0x989680 ;  /* 0x009896800000895d */ /* 0x004fea0003900000 */
[----:B------:R-:W2:Y:S02]  /*1cf70*/  @!P0 SYNCS.PHASECHK.TRANS64 P0, [R20+URZ+0x28860], R2 ;  /* 0x02886002140085a7 */ /* 0x000ea4000800007f */
[----:B--2---:R-:W-:Y:S05]  /*1cf80*/  @!P0 BRA `(.L_x_7042) ;  /* 0xfffffffc00f08947 */ /* 0x004fea000383ffff */
[----:B------:R-:W-:Y:S05]  /*1cf90*/  BRA `(.L_x_7092) ;  /* 0xffffffd800987947 */ /* 0x000fea000383ffff */
.L_x_7048:
[----:B-1----:R1:W2:Y:S02]  /*1cfa0*/  SYNCS.PHASECHK.TRANS64.TRYWAIT P0, [R17+URZ+0x28870], R0 ;  /* 0x02887000110075a7 */ /* 0x0022a4000800017f */
[----:B--2---:R-:W-:Y:S05]  /*1cfb0*/  @!P0 NANOSLEEP.SYNCS 0x989680 ;  /* 0x009896800000895d */ /* 0x004fea0003900000 */
[----:B------:R-:W2:Y:S02]  /*1cfc0*/  @!P0 SYNCS.PHASECHK.TRANS64 P0, [R17+URZ+0x28870], R0 ;  /* 0x02887000110085a7 */ /* 0x000ea4000800007f */
[----:B--2---:R-:W-:Y:S05]  /*1cfd0*/  @!P0 BRA `(.L_x_7048) ;  /* 0xfffffffc00f08947 */ /* 0x004fea000383ffff */
[----:B------:R-:W-:Y:S05]  /*1cfe0*/  BRA `(.L_x_7093) ;  /* 0xffffffe000c07947 */ /* 0x000fea000383ffff */
.L_x_7050:
[----:B-1----:R1:W2:Y:S02]  /*1cff0*/  SYNCS.PHASECHK.TRANS64.TRYWAIT P0, [R17+URZ+0x28860], R4 ;  /* 0x02886004110075a7 */ /* 0x0022a4000800017f */
[----:B--2---:R-:W-:Y:S05]  /*1d000*/  @!P0 NANOSLEEP.SYNCS 0x989680 ;  /* 0x009896800000895d */ /* 0x004fea0003900000 */
[----:B------:R-:W2:Y:S02]  /*1d010*/  @!P0 SYNCS.PHASECHK.TRANS64 P0, [R17+URZ+0x28860], R4 ;  /* 0x02886004110085a7 */ /* 0x000ea4000800007f */
[----:B--2---:R-:W-:Y:S05]  /*1d020*/  @!P0 BRA `(.L_x_7050) ;  /* 0xfffffffc00f08947 */ /* 0x004fea000383ffff */
[----:B------:R-:W-:Y:S05]  /*1d030*/  BRA `(.L_x_7094) ;  /* 0xffffffe000e07947 */ /* 0x000fea000383ffff */
.L_x_7052:
[----:B0-----:R0:W1:Y:S02]  /*1d040*/  SYNCS.PHASECHK.TRANS64.TRYWAIT P0, [R6+URZ+0x28820], R3 ;  /* 0x02882003060075a7 */ /* 0x001064000800017f */
[----:B-1----:R-:W-:Y:S05]  /*1d050*/  @!P0 NANOSLEEP.SYNCS 0x989680 ;  /* 0x009896800000895d */ /* 0x002fea0003900000 */
[----:B------:R-:W1:Y:S02]  /*1d060*/  @!P0 SYNCS.PHASECHK.TRANS64 P0, [R6+URZ+0x28820], R3 ;  /* 0x02882003060085a7 */ /* 0x000e64000800007f */
[----:B-1----:R-:W-:Y:S05]  /*1d070*/  @!P0 BRA `(.L_x_7052) ;  /* 0xfffffffc00f08947 */ /* 0x002fea000383ffff */
[----:B------:R-:W-:Y:S05]  /*1d080*/  BRA `(.L_x_7095) ;  /* 0xffffffe800987947 */ /* 0x000fea000383ffff */
.L_x_7054:
[----:B0-----:R0:W1:Y:S02]  /*1d090*/  SYNCS.PHASECHK.TRANS64.TRYWAIT P1, [R7+URZ], R4 ;  /* 0x00000004070075a7 */ /* 0x001064000802017f */
[----:B-1----:R-:W-:Y:S05]  /*1d0a0*/  @!P1 NANOSLEEP.SYNCS 0x989680 ;  /* 0x009896800000995d */ /* 0x002fea0003900000 */
[----:B------:R-:W1:Y:S02]  /*1d0b0*/  @!P1 SYNCS.PHASECHK.TRANS64 P1, [R7+URZ], R4 ;  /* 0x00000004070095a7 */ /* 0x000e64000802007f */
[----:B-1----:R-:W-:Y:S05]  /*1d0c0*/  @!P1 BRA `(.L_x_7054) ;  /* 0xfffffffc00f09947 */ /* 0x002fea000383ffff */
[----:B------:R-:W-:Y:S05]  /*1d0d0*/  BRA `(.L_x_7096) ;  /* 0xffffffe800e87947 */ /* 0x000fea000383ffff */
.L_x_7055:
[----:B-1----:R1:W2:Y:S02]  /*1d0e0*/  SYNCS.PHASECHK.TRANS64.TRYWAIT P1, [R5+URZ], R2 ;  /* 0x00000002050075a7 */ /* 0x0022a4000802017f */
[----:B--2---:R-:W-:Y:S05]  /*1d0f0*/  @!P1 NANOSLEEP.SYNCS 0x989680 ;  /* 0x009896800000995d */ /* 0x004fea0003900000 */
[----:B------:R-:W2:Y:S02]  /*1d100*/  @!P1 SYNCS.PHASECHK.TRANS64 P1, [R5+URZ], R2 ;  /* 0x00000002050095a7 */ /* 0x000ea4000802007f */
[----:B--2---:R-:W-:Y:S05]  /*1d110*/  @!P1 BRA `(.L_x_7055) ;  /* 0xfffffffc00f09947 */ /* 0x004fea000383ffff */
[----:B------:R-:W-:Y:S05]  /*1d120*/  BRA `(.L_x_7097) ;  /* 0xffffffe800dc7947 */ /* 0x000fea000383ffff */
.L_x_7057:
[----:B-1----:R1:W2:Y:S02]  /*1d130*/  SYNCS.PHASECHK.TRANS64.TRYWAIT P1, [R5+URZ+0x28860], R4 ;  /* 0x02886004050075a7 */ /* 0x0022a4000802017f */
[----:B--2---:R-:W-:Y:S05]  /*1d140*/  @!P1 NANOSLEEP.SYNCS 0x989680 ;  /* 0x009896800000995d */ /* 0x004fea0003900000 */
[----:B------:R-:W2:Y:S02]  /*1d150*/  @!P1 SYNCS.PHASECHK.TRANS64 P1, [R5+URZ+0x28860], R4 ;  /* 0x02886004050095a7 */ /* 0x000ea4000802007f */
[----:B--2---:R-:W-:Y:S05]  /*1d160*/  @!P1 BRA `(.L_x_7057) ;  /* 0xfffffffc00f09947 */ /* 0x004fea000383ffff */
[----:B------:R-:W-:Y:S05]  /*1d170*/  BRA `(.L_x_7098) ;  /* 0xffffffe800dc7947 */ /* 0x000fea000383ffff */
.L_x_7059:
[----:B--2---:R2:W3:Y:S02]  /*1d180*/  SYNCS.PHASECHK.TRANS64.TRYWAIT P1, [R3+URZ+0x28860], R2 ;  /* 0x02886002030075a7 */ /* 0x0044e4000802017f */
[----:B---3--:R-:W-:Y:S05]  /*1d190*/  @!P1 NANOSLEEP.SYNCS 0x989680 ;  /* 0x009896800000995d */ /* 0x008fea0003900000 */
[----:B------:R-:W3:Y:S02]  /*1d1a0*/  @!P1 SYNCS.PHASECHK.TRANS64 P1, [R3+URZ+0x28860], R2 ;  /* 0x02886002030095a7 */ /* 0x000ee4000802007f */
[----:B---3--:R-:W-:Y:S05]  /*1d1b0*/  @!P1 BRA `(.L_x_7059) ;  /* 0xfffffffc00f09947 */ /* 0x008fea000383ffff */
[----:B------:R-:W-:Y:S05]  /*1d1c0*/  BRA `(.L_x_7099) ;  /* 0xffffffe800dc7947 */ /* 0x000fea000383ffff */
.L_x_7061:
[----:B---3--:R3:W4:Y:S02]  /*1d1d0*/  SYNCS.PHASECHK.TRANS64.TRYWAIT P0, [R5+URZ+0x28880], R4 ;  /* 0x02888004050075a7 */ /* 0x008724000800017f */
[----:B----4-:R-:W-:Y:S05]  /*1d1e0*/  @!P0 NANOSLEEP.SYNCS 0x989680 ;  /* 0x009896800000895d */ /* 0x010fea0003900000 */
[----:B------:R-:W4:Y:S02]  /*1d1f0*/  @!P0 SYNCS.PHASECHK.TRANS64 P0, [R5+URZ+0x28880], R4 ;  /* 0x02888004050085a7 */ /* 0x000f24000800007f */
[----:B----4-:R-:W-:Y:S05]  /*1d200*/  @!P0 BRA `(.L_x_7061) ;  /* 0xfffffffc00f08947 */ /* 0x010fea000383ffff */
[----:B------:R-:W-:Y:S05]  /*1d210*/  BRA `(.L_x_7062) ;  /* 0xffffffe800d87947 */ /* 0x000fea000383ffff */
.L_x_7100:
        /* <DEDUP_REMOVED lines=14> */
.L_x_13359:


//--------------------- .text._ZN7cutlass13device_kernelIN5flash11enable_sm90INS1_16FlashAttnFwdSm90INS1_25CollectiveMainloopFwdSm90ILi2EN4cute5tupleIJNS5_1CILi1EEES8_S8_EEENS6_IJNS7_ILi128EEENS7_ILi192EEESA_EEELi128ENS_12float_e4m3_tEfNS_4arch4Sm90ELb0ELb1ELb1ELb1ELb0ELb0ELb0ELb1ELb1ELb1ELb1ELb0EEENS1_21CollectiveEpilogueFwdINS6_IJSA_SA_SB_EEES9_NS_10bfloat16_tESF_Li256ELb1ELb1ELb1ELb1EEENS1_36VarlenDynamicPersistentTileSchedulerILi128ELi192ELi256ELi128ELb1ELb1ELb1ELb1ELb0ELb1EEEEEEEEEvNT_6ParamsE --------------------------
	.section	.text._ZN7cutlass13device_kernelIN5flash11enable_sm90INS1_16FlashAttnFwdSm90INS1_25CollectiveMainloopFwdSm90ILi2EN4cute5tupleIJNS5_1CILi1EEES8_S8_EEENS6_IJNS7_ILi128EEENS7_ILi192EEESA_EEELi128ENS_12float_e4m3_tEfNS_4arch4Sm90ELb0ELb1ELb1ELb1ELb0ELb0ELb0ELb1ELb1ELb1ELb1ELb0EEENS1_21CollectiveEpilogueFwdINS6_IJSA_SA_SB_EEES9_NS_10bfloat16_tESF_Li256ELb1ELb1ELb1ELb1EEENS1_36VarlenDynamicPersistentTileSchedulerILi128ELi192ELi256ELi128ELb1ELb1ELb1ELb1ELb0ELb1EEEEEEEEEvNT_6ParamsE,"ax",@progbits
	.align	128
.text._ZN7cutlass13device_kernelIN5flash11enable_sm90INS1_16FlashAttnFwdSm90INS1_25CollectiveMainloopFwdSm90ILi2EN4cute5tupleIJNS5_1CILi1EEES8_S8_EEENS6_IJNS7_ILi128EEENS7_ILi192EEESA_EEELi128ENS_12float_e4m3_tEfNS_4arch4Sm90ELb0ELb1ELb1ELb1ELb0ELb0ELb0ELb1ELb1ELb1ELb1ELb0EEENS1_21CollectiveEpilogueFwdINS6_IJSA_SA_SB_EEES9_NS_10bfloat16_tESF_Li256ELb1ELb1ELb1ELb1EEENS1_36VarlenDynamicPersistentTileSchedulerILi128ELi192ELi256ELi128ELb1ELb1ELb1ELb1ELb0ELb1EEEEEEEEEvNT_6ParamsE:
        .type           _ZN7cutlass13device_kernelIN5flash11enable_sm90INS1_16FlashAttnFwdSm90INS1_25CollectiveMainloopFwdSm90ILi2EN4cute5tupleIJNS5_1CILi1EEES8_S8_EEENS6_IJNS7_ILi128EEENS7_ILi192EEESA_EEELi128ENS_12float_e4m3_tEfNS_4arch4Sm90ELb0ELb1ELb1ELb1ELb0ELb0ELb0ELb1ELb1ELb1ELb1ELb0EEENS1_21CollectiveEpilogueFwdINS6_IJSA_SA_SB_EEES9_NS_10bfloat16_tESF_Li256ELb1ELb1ELb1ELb1EEENS1_36VarlenDynamicPersistentTileSchedulerILi128ELi192ELi256ELi128ELb1ELb1ELb1ELb1ELb0ELb1EEEEEEEEEvNT_6ParamsE,@function
        .size           _ZN7cutlass13device_kernelIN5flash11enable_sm90INS1_16FlashAttnFwdSm90INS1_25CollectiveMainloopFwdSm90ILi2EN4cute5tupleIJNS5_1CILi1EEES8_S8_EEENS6_IJNS7_ILi128EEENS7_ILi192EEESA_EEELi128ENS_12float_e4m3_tEfNS_4arch4Sm90ELb0ELb1ELb1ELb1ELb0ELb0ELb0ELb1ELb1ELb1ELb1ELb0EEENS1_21CollectiveEpilogueFwdINS6_IJSA_SA_SB_EEES9_NS_10bfloat16_tESF_Li256ELb1ELb1ELb1ELb1EEENS1_36VarlenDynamicPersistentTileSchedulerILi128ELi192ELi256ELi128ELb1ELb1ELb1ELb1ELb0ELb1EEEEEEEEEvNT_6ParamsE,(.L_x_13360 - _ZN7cutlass13device_kernelIN5flash11enable_sm90INS1_16FlashAttnFwdSm90INS1_25CollectiveMainloopFwdSm90ILi2EN4cute5tupleIJNS5_1CILi1EEES8_S8_EEENS6_IJNS7_ILi128EEENS7_ILi192EEESA_EEELi128ENS_12float_e4m3_tEfNS_4arch4Sm90ELb0ELb1ELb1ELb1ELb0ELb0ELb0ELb1ELb1ELb1ELb1ELb0EEENS1_21CollectiveEpilogueFwdINS6_IJSA_SA_SB_EEES9_NS_10bfloat16_tESF_Li256ELb1ELb1ELb1ELb1EEENS1_36VarlenDynamicPersistentTileSchedulerILi128ELi192ELi256ELi128ELb1ELb1ELb1ELb1ELb0ELb1EEEEEEEEEvNT_6ParamsE)
        .other          _ZN7cutlass13device_kernelIN5flash11enable_sm90INS1_16FlashAttnFwdSm90INS1_25CollectiveMainloopFwdSm90ILi2EN4cute5tupleIJNS5_1CILi1EEES8_S8_EEENS6_IJNS7_ILi128EEENS7_ILi192EEESA_EEELi128ENS_12float_e4m3_tEfNS_4arch4Sm90ELb0ELb1ELb1ELb1ELb0ELb0ELb0ELb1ELb1ELb1ELb1ELb0EEENS1_21CollectiveEpilogueFwdINS6_IJSA_SA_SB_EEES9_NS_10bfloat16_tESF_Li256ELb1ELb1ELb1ELb1EEENS1_36VarlenDynamicPersistentTileSchedulerILi128ELi192ELi256ELi128ELb1ELb1ELb1ELb1ELb0ELb1EEEEEEEEEvNT_6ParamsE,@"STO_CUDA_ENTRY STV_DEFAULT"
_ZN7cutlass13device_kernelIN5flash11enable_sm90INS1_16FlashAttnFwdSm90INS1_25CollectiveMainloopFwdSm90ILi2EN4cute5tupleIJNS5_1CILi1EEES8_S8_EEENS6_IJNS7_ILi128EEENS7_ILi192EEESA_EEELi128ENS_12float_e4m3_tEfNS_4arch4Sm90ELb0ELb1ELb1ELb1ELb0ELb0ELb0ELb1ELb1ELb1ELb1ELb0EEENS1_21CollectiveEpilogueFwdINS6_IJSA_SA_SB_EEES9_NS_10bfloat16_tESF_Li256ELb1ELb1ELb1ELb1EEENS1_36VarlenDynamicPersistentTileSchedulerILi128ELi192ELi256ELi128ELb1ELb1ELb1ELb1ELb0ELb1EEEEEEEEEvNT_6ParamsE:
        /* <DEDUP_REMOVED lines=18> */
.L_x_7102:
[----:B------:R-:W-:Y:S05]  /*0120*/  BSYNC B0 ;  /* 0x0000000000007941 */ /* 0x000fea0003800000 */
.L_x_7101:
        /* <DEDUP_REMOVED lines=41> */
.L_x_7103:
        /* <DEDUP_REMOVED lines=22> */
.L_x_7104:
        /* <DEDUP_REMOVED lines=18> */
.L_x_7105:
        /* <DEDUP_REMOVED lines=22> */
.L_x_7106:
        /* <DEDUP_REMOVED lines=22> */
.L_x_7107:
[----:B------:R-:W-:Y:S01]  /*0900*/  PLOP3.LUT P0, PT, PT, PT, UP0, 0x80, 0x0 ;  /* 0x000000000000781c */ /* 0x000fe20003f0f008 */
[----:B------:R-:W-:Y:S01]  /*0910*/  UMOV UR38, 0x1 ;  /* 0x0000000100267882 */ /* 0x000fe20000000000 */
[----:B------:R-:W-:Y:S01]  /*0920*/  NOP ;  /* 0x0000000000007918 */ /* 0x000fe20000000000 */
[----:B------:R-:W-:Y:S01]  /*0930*/  USEL UR38, UR38, 0x2, !UP0 ;  /* 0x0000000226267887 */ /* 0x000fe2000c000000 */
[----:B------:R-:W-:Y:S01]  /*0940*/  ULDC.64 UR50, c[0x0][0x208] ;  /* 0x0000820000327ab9 */ /* 0x000fe20000000a00 */
[----:B012-4-:R-:W-:Y:S08]  /*0950*/  BAR.SYNC.DEFER_BLOCKING 0x0 ;  /* 0x0000000000007b1d */ /* 0x017ff00000010000 */
[----:B------:R-:W-:Y:S05]  /*0960*/  @!P0 BRA `(.L_x_7108) ;  /* 0x0000019000808947 */ /* 0x000fea0003800000 */
.L_x_7109:
        /* <DEDUP_REMOVED lines=33> */
[----:B------:R-:W-:Y:S01]  /*0b80*/  LOP3.LUT R5, R2, 0x3fffff0, RZ, 0xc0, !PT ;  /* 0x03fffff002057812 */ /* 0x000fe200078ec0ff */
[----:B------:R-:W-:Y:S01]  /*0b90*/  IMAD.SHL.U32 R4, R4, 0x20, RZ ;  /* 0x0000002004047824 */ /* 0x000fe200078e00ff */
[----:B------:R-:W-:Y:S02]  /*0ba0*/  LEA.HI R2, R2, R7, RZ, 0x1 ;  /* 0x0000000702027211 */ /* 0x000fe400078f08ff */
[----:B------:R-:W-:Y:S01]  /*0bb0*/  SHF.R.S32.HI R9, RZ, 0x1f, R220 ;  /* 0x0000001fff097819 */ /* 0x000fe200000114dc */
[----:B------:R-:W-:Y:S01]  /*0bc0*/  IMAD.IADD R5, R234, 0x1, -R5 ;  /* 0x00000001ea057824 */ /* 0x000fe200078e0a05 */
[----:B------:R-:W-:-:S02]  /*0bd0*/  LOP3.LUT R4, R4, 0xfffffc00, RZ, 0xc0, !PT ;  /* 0xfffffc0004047812 */ /* 0x000fc400078ec0ff */
[----:B------:R-:W-:Y:S02]  /*0be0*/  LOP3.LUT R2, R2, 0x1ffffffe, RZ, 0xc0, !PT ;  /* 0x1ffffffe02027812 */ /* 0x000fe400078ec0ff */
[----:B------:R-:W-:Y:S01]  /*0bf0*/  LEA.HI R6, R9, R220, RZ, 0x2 ;  /* 0x000000dc09067211 */ /* 0x000fe200078f10ff */
[----:B------:R-:W-:Y:S01]  /*0c00*/  IMAD R5, R5, 0x40, R4 ;  /* 0x0000004005057824 */ /* 0x000fe200078e0204 */
[----:B------:R-:W-:Y:S01]  /*0c10*/  LEA.HI R4, R3, R234, RZ, 0x2 ;  /* 0x000000ea03047211 */ /* 0x000fe200078f10ff */
[----:B------:R-:W-:Y:S01]  /*0c20*/  IMAD.IADD R2, R7, 0x1, -R2 ;  /* 0x0000000107027824 */ /* 0x000fe200078e0a02 */
[--C-:B------:R-:W-:Y:S02]  /*0c30*/  SHF.R.S32.HI R8, RZ, 0x2, R6.reuse ;  /* 0x00000002ff087819 */ /* 0x100fe40000011406 */
[----:B------:R-:W-:Y:S01]  /*0c40*/  SHF.R.S32.HI R11, RZ, 0x1f, R6 ;  /* 0x0000001fff0b7819 */ /* 0x000fe20000011406 */
[----:B------:R-:W-:Y:S01]  /*0c50*/  IMAD R231, R2, 0x8, R5 ;  /* 0x0000000802e77824 */ /* 0x000fe200078e0205 */
[----:B------:R-:W-:-:S02]  /*0c60*/  LOP3.LUT R5, R4, 0xfffffffc, RZ, 0xc0, !PT ;  /* 0xfffffffc04057812 */ /* 0x000fc400078ec0ff */
[----:B------:R-:W-:Y:S02]  /*0c70*/  LEA.HI R3, R3, R234, RZ, 0x3 ;  /* 0x000000ea03037211 */ /* 0x000fe400078f18ff */
[----:B------:R-:W-:Y:S01]  /*0c80*/  LEA.HI R11, R11, R8, RZ, 0x3 ;  /* 0x000000080b0b7211 */ /* 0x000fe200078f18ff */
[----:B------:R-:W-:Y:S01]  /*0c90*/  IMAD.IADD R5, R234, 0x1, -R5 ;  /* 0x00000001ea057824 */ /* 0x000fe200078e0a05 */
[----:B------:R-:W-:Y:S02]  /*0ca0*/  SHF.R.S32.HI R229, RZ, 0x7, R0 ;  /* 0x00000007ffe57819 */ /* 0x000fe40000011400 */
[----:B------:R-:W-:Y:S02]  /*0cb0*/  LOP3.LUT R209, R3, 0xfffffff8, RZ, 0xc0, !PT ;  /* 0xfffffff803d17812 */ /* 0x000fe400078ec0ff */
[----:B------:R-:W-:Y:S02]  /*0cc0*/  LOP3.LUT R7, R6, 0x7ffffffc, RZ, 0xc0, !PT ;  /* 0x7ffffffc06077812 */ /* 0x000fe400078ec0ff */
[----:B------:R-:W-:Y:S01]  /*0cd0*/  LOP3.LUT R11, R11, 0xfffffff8, RZ, 0xc0, !PT ;  /* 0xfffffff80b0b7812 */ /* 0x000fe200078ec0ff */
[----:B------:R-:W-:Y:S01]  /*0ce0*/  IMAD.IADD R209, R234, 0x1, -R209 ;  /* 0x00000001ead17824 */ /* 0x000fe200078e0ad1 */
[----:B------:R-:W-:Y:S01]  /*0cf0*/  LEA.HI R9, R9, R220, RZ, 0x5 ;  /* 0x000000dc09097211 */ /* 0x000fe200078f28ff */
[----:B------:R-:W-:Y:S01]  /*0d00*/  IMAD.IADD R7, R220, 0x1, -R7 ;  /* 0x00000001dc077824 */ /* 0x000fe200078e0a07 */
[----:B------:R-:W-:Y:S01]  /*0d10*/  LEA.HI R0, R0, R229, RZ, 0x1 ;  /* 0x000000e500007211 */ /* 0x000fe200078f08ff */
[----:B------:R-:W-:Y:S01]  /*0d20*/  IMAD.IADD R8, R8, 0x1, -R11 ;  /* 0x0000000108087824 */ /* 0x000fe200078e0a0b */
[----:B------:R-:W-:Y:S01]  /*0d30*/  SHF.R.S32.HI R9, RZ, 0x5, R9 ;  /* 0x00000005ff097819 */ /* 0x000fe20000011409 */
[----:B------:R-:W-:Y:S01]  /*0d40*/  IMAD.SHL.U32 R23, R209, 0x8, RZ ;  /* 0x00000008d1177824 */ /* 0x000fe200078e00ff */
[----:B------:R-:W-:Y:S01]  /*0d50*/  LEA.HI R2, R5, R5, RZ, 0x1 ;  /* 0x0000000505027211 */ /* 0x000fe200078f08ff */
[----:B------:R-:W-:Y:S01]  /*0d60*/  IMAD.SHL.U32 R19, R7, 0x2, RZ ;  /* 0x0000000207137824 */ /* 0x000fe200078e00ff */
[----:B------:R-:W-:Y:S01]  /*0d70*/  LOP3.LUT R0, R0, 0x3fffffe, RZ, 0xc0, !PT ;  /* 0x03fffffe00007812 */ /* 0x000fe200078ec0ff */
[----:B------:R-:W-:Y:S01]  /*0d80*/  IMAD R9, R9, 0x10, R8 ;  /* 0x0000001009097824 */ /* 0x000fe200078e0208 */
[----:B------:R-:W-:Y:S01]  /*0d90*/  LOP3.LUT R2, R2, 0x1ffffffe, RZ, 0xc0, !PT ;  /* 0x1ffffffe02027812 */ /* 0x000fe200078ec0ff */
[----:B------:R-:W-:Y:S01]  /*0da0*/  VIADD R208, R23, 0x40 ;  /* 0x0000004017d07836 */ /* 0x000fe20000000000 */
[----:B------:R-:W-:Y:S01]  /*0db0*/  SHF.R.S32.HI R219, RZ, 0x3, R3 ;  /* 0x00000003ffdb7819 */ /* 0x000fe20000011403 */
[----:B------:R-:W-:Y:S01]  /*0dc0*/  IMAD.IADD R0, R229, 0x1, -R0 ;  /* 0x00000001e5007824 */ /* 0x000fe200078e0a00 */
[----:B------:R-:W-:Y:S01]  /*0dd0*/  SHF.R.S32.HI R233, RZ, 0x1f, R23 ;  /* 0x0000001fffe97819 */ /* 0x000fe20000011417 */
[C---:B------:R-:W-:Y:S01]  /*0de0*/  VIADD R218, R19.reuse, 0x40 ;  /* 0x0000004013da7836 */ /* 0x040fe20000000000 */
[----:B------:R-:W-:Y:S01]  /*0df0*/  SHF.R.S32.HI R232, RZ, 0x1f, R208 ;  /* 0x0000001fffe87819 */ /* 0x000fe200000114d0 */
        /* <DEDUP_REMOVED lines=17> */
[----:B------:R-:W-:-:S02]  /*0f10*/  VIADD R210, R19, 0x38 ;  /* 0x0000003813d27836 */ /* 0x000fc40000000000 */
[----:B------:R-:W-:-:S07]  /*0f20*/  IMAD R22, R5, 0x8, R230 ;  /* 0x0000000805167824 */ /* 0x000fce00078e02e6 */
.L_x_7217:
[----:B01-3--:R-:W0:Y:S01]  /*0f30*/  LDC.64 R6, c[0x0][0xa18] ;  /* 0x00028600ff067b82 */ /* 0x00be220000000a00 */
[----:B------:R-:W-:Y:S02]  /*0f40*/  IMAD.U32 R3, RZ, RZ, UR49 ;  /* 0x00000031ff037e24 */ /* 0x000fe4000f8e00ff */
[----:B--2---:R-:W-:-:S05]  /*0f50*/  IMAD.MOV.U32 R8, RZ, RZ, RZ ;  /* 0x000000ffff087224 */ /* 0x004fca00078e00ff */
[----:B------:R-:W1:Y:S08]  /*0f60*/  LDC R18, c[0x0][0x288] ;  /* 0x0000a200ff127b82 */ /* 0x000e700000000800 */
[----:B----4-:R-:W2:Y:S08]  /*0f70*/  LDC.64 R4, c[0x0][0xa28] ;  /* 0x00028a00ff047b82 */ /* 0x010eb00000000a00 */
[----:B------:R-:W3:Y:S01]  /*0f80*/  LDC.64 R10, c[0x0][0x418] ;  /* 0x00010600ff0a7b82 */ /* 0x000ee20000000a00 */
[----:B0-----:R-:W-:-:S07]  /*0f90*/  ISETP.NE.U32.AND P1, PT, R6, RZ, PT ;  /* 0x000000ff0600720c */ /* 0x001fce0003f25070 */
[----:B------:R-:W0:Y:S01]  /*0fa0*/  LDC R0, c[0x0][0x424] ;  /* 0x00010900ff007b82 */ /* 0x000e220000000800 */
[----:B------:R-:W-:-:S07]  /*0fb0*/  ISETP.NE.AND.EX P1, PT, R7, RZ, PT, P1 ;  /* 0x000000ff0700720c */ /* 0x000fce0003f25310 */
[----:B------:R-:W4:Y:S01]  /*0fc0*/  LDC R17, c[0x0][0x2f0] ;  /* 0x0000bc00ff117b82 */ /* 0x000f220000000800 */
[----:B--2---:R-:W-:Y:S01]  /*0fd0*/  ISETP.NE.U32.AND P0, PT, R4, RZ, PT ;  /* 0x000000ff0400720c */ /* 0x004fe20003f05070 */
[----:B------:R-:W-:Y:S01]  /*0fe0*/  ULOP3.LUT UR4, UR6, 0xff000000, URZ, 0xc0, !UPT ;  /* 0xff00000006047892 */ /* 0x000fe2000f8ec03f */
[----:B------:R-:W-:Y:S02]  /*0ff0*/  ULDC.64 UR8, c[0x0][0xa20] ;  /* 0x0002880000087ab9 */ /* 0x000fe40000000a00 */
[----:B------:R-:W-:-:S03]  /*1000*/  ISETP.NE.AND.EX P0, PT, R5, RZ, PT, P0 ;  /* 0x000000ff0500720c */ /* 0x000fc60003f05300 */
[----:B------:R-:W2:Y:S10]  /*1010*/  @P1 LDC.64 R6, c[0x0][0xa18] ;  /* 0x00028600ff061b82 */ /* 0x000eb40000000a00 */
[----:B------:R-:W3:Y:S01]  /*1020*/  @P0 LDC.64 R4, c[0x0][0xa28] ;  /* 0x00028a00ff040b82 */ /* 0x000ee20000000a00 */
[----:B--2---:R-:W-:-:S05]  /*1030*/  @P1 IMAD.WIDE R6, R3, 0x4, R6 ;  /* 0x0000000403061825 */ /* 0x004fca00078e0206 */
[----:B-1----:R1:W5:Y:S01]  /*1040*/  @P1 LDG.E R18, desc[UR50][R6.64] ;  /* 0x0000003206121981 */ /* 0x002362000c1e1900 */
[----:B---3--:R-:W-:Y:S01]  /*1050*/  @P0 IMAD.WIDE R4, R3, 0x4, R4 ;  /* 0x0000000403040825 */ /* 0x008fe200078e0204 */
[----:B------:R-:W-:Y:S01]  /*1060*/  ULOP3.LUT UR41, UR6, 0xff0000, URZ, 0xc0, !UPT ;  /* 0x00ff000006297892 */ /* 0x000fe2000f8ec03f */
[----:B------:R-:W-:Y:S01]  /*1070*/  ISETP.NE.U32.AND P2, PT, RZ, UR8, PT ;  /* 0x00000008ff007c0c */ /* 0x000fe2000bf45070 */
[----:B------:R-:W-:Y:S02]  /*1080*/  USHF.R.U32.HI UR4, URZ, 0x8, UR4 ;  /* 0x000000083f047899 */ /* 0x000fe40008011604 */
[----:B------:R1:W5:Y:S01]  /*1090*/  @P0 LDG.E R8, desc[UR50][R4.64] ;  /* 0x0000003204080981 */ /* 0x000362000c1e1900 */
[----:B------:R-:W-:Y:S01]  /*10a0*/  ISETP.NE.U32.AND P0, PT, R10, RZ, PT ;  /* 0x000000ff0a00720c */ /* 0x000fe20003f05070 */
[----:B------:R-:W-:Y:S01]  /*10b0*/  ULEA.HI UR41, UR41, UR4, URZ, 0x10 ;  /* 0x0000000429297291 */ /* 0x000fe2000f8f803f */
[----:B------:R-:W-:Y:S01]  /*10c0*/  ISETP.NE.AND.EX P2, PT, RZ, UR9, PT, P2 ;  /* 0x00000009ff007c0c */ /* 0x000fe2000bf45320 */
[----:B------:R-:W-:Y:S01]  /*10d0*/  ULOP3.LUT UR36, UR6, 0xffff, URZ, 0xc0, !UPT ;  /* 0x0000ffff06247892 */ /* 0x000fe2000f8ec03f */
[----:B------:R-:W-:-:S04]  /*10e0*/  ISETP.NE.AND.EX P0, PT, R11, RZ, PT, P0 ;  /* 0x000000ff0b00720c */ /* 0x000fc80003f05300 */
[----:B0-----:R-:W-:Y:S01]  /*10f0*/  SEL R0, R0, 0x1, P0 ;  /* 0x0000000100007807 */ /* 0x001fe20000000000 */
[----:B-1--4-:R-:W-:Y:S08]  /*1100*/  @P1 BRA `(.L_x_7110) ;  /* 0x0000000000281947 */ /* 0x012ff00003800000 */
[----:B------:R-:W-:Y:S02]  /*1110*/  ULDC.64 UR6, c[0x0][0xa00] ;  /* 0x0002800000067ab9 */ /* 0x000fe40000000a00 */
[----:B------:R-:W-:-:S04]  /*1120*/  ISETP.NE.U32.AND P0, PT, RZ, UR6, PT ;  /* 0x00000006ff007c0c */ /* 0x000fc8000bf05070 */
[----:B------:R-:W-:-:S13]  /*1130*/  ISETP.NE.AND.EX P0, PT, RZ, UR7, PT, P0 ;  /* 0x00000007ff007c0c */ /* 0x000fda000bf05300 */
[----:B------:R-:W-:Y:S05]  /*1140*/  @!P0 BRA `(.L_x_7110) ;  /* 0x0000000000188947 */ /* 0x000fea0003800000 */
[----:B------:R-:W0:Y:S01]  /*1150*/  LDC.64 R4, c[0x0][0xa00] ;  /* 0x00028000ff047b82 */ /* 0x000e220000000a00 */
[----:B------:R-:W-:-:S04]  /*1160*/  IMAD.U32 R3, RZ, RZ, UR49 ;  /* 0x00000031ff037e24 */ /* 0x000fc8000f8e00ff */
[----:B0-----:R-:W-:-:S05]  /*1170*/  IMAD.WIDE R4, R3, 0x4, R4 ;  /* 0x0000000403047825 */ /* 0x001fca00078e0204 */
[----:B-----5:R-:W2:Y:S04]  /*1180*/  LDG.E R18, desc[UR50][R4.64] ;  /* 0x0000003204127981 */ /* 0x020ea8000c1e1900 */
[----:B------:R-:W2:Y:S02]  /*1190*/  LDG.E R3, desc[UR50][R4.64+0x4] ;  /* 0x0000043204037981 */ /* 0x000ea4000c1e1900 */
[----:B--2---:R-:W-:-:S07]  /*11a0*/  IMAD.IADD R18, R3, 0x1, -R18 ;  /* 0x0000000103127824 */ /* 0x004fce00078e0a12 */
.L_x_7110:
[----:B------:R-:W-:Y:S01]  /*11b0*/  UMOV UR37, UR49 ;  /* 0x0000003100257c82 */ /* 0x000fe20008000000 */
[----:B------:R-:W-:Y:S01]  /*11c0*/  IMAD R17, R0, R17, RZ ;  /* 0x0000001100117224 */ /* 0x000fe200078e02ff */
[----:B------:R-:W-:Y:S06]  /*11d0*/  @!P2 BRA `(.L_x_7111) ;  /* 0x000000000018a947 */ /* 0x000fec0003800000 */
[----:B------:R-:W-:Y:S02]  /*11e0*/  ULDC.64 UR6, c[0x0][0xa20] ;  /* 0x0002880000067ab9 */ /* 0x000fe40000000a00 */
[----:B------:R-:W-:-:S06]  /*11f0*/  UIMAD.WIDE UR6, UR49, 0x4, UR6 ;  /* 0x00000004310678a5 */ /* 0x000fcc000f8e0206 */
[----:B------:R-:W-:Y:S02]  /*1200*/  IMAD.U32 R4, RZ, RZ, UR6 ;  /* 0x00000006ff047e24 */ /* 0x000fe4000f8e00ff */
[----:B------:R-:W-:-:S05]  /*1210*/  IMAD.U32 R5, RZ, RZ, UR7 ;  /* 0x00000007ff057e24 */ /* 0x000fca000f8e00ff */
[----:B------:R0:W5:Y:S01]  /*1220*/  LDG.E R17, desc[UR50][R4.64] ;  /* 0x0000003204117981 */ /* 0x000162000c1e1900 */
[----:B------:R-:W-:Y:S05]  /*1230*/  BRA `(.L_x_7112) ;  /* 0x0000000000287947 */ /* 0x000fea0003800000 */
.L_x_7111:
[----:B------:R-:W-:Y:S02]  /*1240*/  ULDC.64 UR6, c[0x0][0xa08] ;  /* 0x0002820000067ab9 */ /* 0x000fe40000000a00 */
[----:B------:R-:W-:-:S04]  /*1250*/  ISETP.NE.U32.AND P0, PT, RZ, UR6, PT ;  /* 0x00000006ff007c0c */ /* 0x000fc8000bf05070 */
[----:B------:R-:W-:-:S13]  /*1260*/  ISETP.NE.AND.EX P0, PT, RZ, UR7, PT, P0 ;  /* 0x00000007ff007c0c */ /* 0x000fda000bf05300 */
[----:B------:R-:W-:Y:S05]  /*1270*/  @!P0 BRA `(.L_x_7112) ;  /* 0x0000000000188947 */ /* 0x000fea0003800000 */
[----:B------:R-:W0:Y:S01]  /*1280*/  LDC.64 R4, c[0x0][0xa08] ;  /* 0x00028200ff047b82 */ /* 0x000e220000000a00 */
[----:B------:R-:W-:-:S04]  /*1290*/  IMAD.U32 R3, RZ, RZ, UR49 ;  /* 0x00000031ff037e24 */ /* 0x000fc8000f8e00ff */
[----:B0-----:R-:W-:-:S05]  /*12a0*/  IMAD.WIDE R4, R3, 0x4, R4 ;  /* 0x0000000403047825 */ /* 0x001fca00078e0204 */
[----:B------:R-:W2:Y:S04]  /*12b0*/  LDG.E R17, desc[UR50][R4.64] ;  /* 0x0000003204117981 */ /* 0x000ea8000c1e1900 */
[----:B------:R-:W2:Y:S02]  /*12c0*/  LDG.E R0, desc[UR50][R4.64+0x4] ;  /* 0x0000043204007981 */ /* 0x000ea4000c1e1900 */
[----:B--2---:R-:W-:-:S07]  /*12d0*/  IMAD.IADD R17, R0, 0x1, -R17 ;  /* 0x0000000100117824 */ /* 0x004fce00078e0a11 */
.L_x_7112:
[----:B------:R-:W-:Y:S01]  /*12e0*/  ULDC UR4, c[0x0][0x448] ;  /* 0x0001120000047ab9 */ /* 0x000fe20000000800 */
[----:B-----5:R-:W-:Y:S01]  /*12f0*/  IMAD.IADD R17, R17, 0x1, -R8 ;  /* 0x0000000111117824 */ /* 0x020fe200078e0a08 */
[----:B------:R-:W-:Y:S02]  /*1300*/  UISETP.NE.AND UP1, UPT, UR4, 0x1, UPT ;  /* 0x000000010400788c */ /* 0x000fe4000bf25270 */
[----:B------:R-:W-:Y:S02]  /*1310*/  USHF.L.U32 UR39, UR5, 0x7, URZ ;  /* 0x0000000705277899 */ /* 0x000fe4000800063f */
[----:B------:R-:W-:Y:S01]  /*1320*/  IADD3 R0, R17, 0x1, -R18 ;  /* 0x0000000111007810 */ /* 0x000fe20007ffe812 */
[----:B------:R-:W-:Y:S01]  /*1330*/  ULDC.64 UR4, c[0x0][0x9e0] ;  /* 0x0002780000047ab9 */ /* 0x000fe20000000a00 */
[----:B------:R-:W-:Y:S02]  /*1340*/  UIADD3 UR8, UR39, 0x7f, URZ ;  /* 0x0000007f27087890 */ /* 0x000fe4000fffe03f */
[----:B------:R-:W-:Y:S01]  /*1350*/  R2UR UR9, R0 ;  /* 0x00000000000972ca */ /* 0x000fe200000e0000 */
[----:B------:R-:W-:-:S02]  /*1360*/  UISETP.GE.AND UP0, UPT, UR5, 0x1, UPT ;  /* 0x000000010500788c */ /* 0x000fc4000bf06270 */
[----:B------:R-:W-:Y:S01]  /*1370*/  @UP1 ULDC UR6, c[0x0][0x44c] ;  /* 0x0001130000061ab9 */ /* 0x000fe20000000800 */
[----:B------:R-:W-:Y:S01]  /*1380*/  @UP1 ULDC UR10, c[0x0][0x450] ;  /* 0x00011400000a1ab9 */ /* 0x000fe20000000800 */
[----:B------:R-:W-:Y:S02]  /*1390*/  UIMAD.WIDE.U32 UR6, UR8, UR6, URZ ;  /* 0x00000006080672a5 */ /* 0x000fe4000f8e003f */
[----:B------:R-:W-:Y:S02]  /*13a0*/  PLOP3.LUT P1, PT, PT, PT, UP0, 0x80, 0x0 ;  /* 0x000000000000781c */ /* 0x000fe40003f2f008 */
[----:B------:R-:W-:-:S04]  /*13b0*/  @UP1 USHF.R.U32.HI UR8, URZ, UR10, UR7 ;  /* 0x0000000a3f081299 */ /* 0x000fc80008011607 */
        /* <DEDUP_REMOVED lines=14> */
.L_x_7114:
[----:B------:R-:W-:-:S11]  /*14a0*/  UISETP.NE.AND UP0, UPT, UR5, 0x1, UPT ;  /* 0x000000010500788c */ /* 0x000fd6000bf05270 */
[----:B------:R-:W-:Y:S02]  /*14b0*/  @UP0 ULDC.64 UR8, c[0x0][0x9e8] ;  /* 0x00027a0000080ab9 */ /* 0x000fe40000000a00 */
[----:B------:R-:W-:-:S04]  /*14c0*/  UIMAD.WIDE.U32 UR6, UR4, UR8, URZ ;  /* 0x00000008040672a5 */ /* 0x000fc8000f8e003f */
[----:B------:R-:W-:-:S12]  /*14d0*/  @UP0 USHF.R.U32.HI UR4, URZ, UR9, UR7 ;  /* 0x000000093f040299 */ /* 0x000fd80008011607 */
.L_x_7115:
[----:B------:R-:W-:-:S06]  /*14e0*/  UIMAD UR4, UR4, UR5, UR5 ;  /* 0x00000005040472a4 */ /* 0x000fcc000f8e0205 */
[----:B------:R-:W-:-:S07]  /*14f0*/  VIMNMX R0, R0, UR4, PT ;  /* 0x0000000400007c48 */ /* 0x000fce000bfe0100 */
.L_x_7113:
[C---:B------:R-:W-:Y:S01]  /*1500*/  IMAD.IADD R122, R17.reuse, 0x1, -R18 ;  /* 0x00000001117a7824 */ /* 0x040fe200078e0a12 */
[----:B------:R-:W-:Y:S01]  /*1510*/  @UP1 ULDC UR6, c[0x0][0x44c] ;  /* 0x0001130000061ab9 */ /* 0x000fe20000000800 */
[----:B------:R-:W-:Y:S01]  /*1520*/  VIADD R3, R0, 0xbf ;  /* 0x000000bf00037836 */ /* 0x000fe20000000000 */
[----:B------:R-:W-:Y:S01]  /*1530*/  UIMAD.WIDE.U32 UR6, UR39, UR6, URZ ;  /* 0x00000006270672a5 */ /* 0x000fe2000f8e003f */
[----:B------:R-:W-:Y:S01]  /*1540*/  VIADD R0, R17, 0xbf ;  /* 0x000000bf11007836 */ /* 0x000fe20000000000 */
[----:B------:R-:W-:Y:S01]  /*1550*/  R2UR UR8, R122 ;  /* 0x000000007a0872ca */ /* 0x000fe200000e0000 */
[----:B------:R-:W-:Y:S01]  /*1560*/  @UP1 ULDC UR9, c[0x0][0x450] ;  /* 0x0001140000091ab9 */ /* 0x000fe20000000800 */
[----:B0-----:R-:W-:Y:S01]  /*1570*/  IMAD.HI R4, R3, 0x2aaaaaab, RZ ;  /* 0x2aaaaaab03047827 */ /* 0x001fe200078e02ff */
        /* <DEDUP_REMOVED lines=22> */
.L_x_7117:
[----:B------:R-:W-:-:S11]  /*16e0*/  UISETP.NE.AND UP0, UPT, UR5, 0x1, UPT ;  /* 0x000000010500788c */ /* 0x000fd6000bf05270 */
[----:B------:R-:W-:Y:S02]  /*16f0*/  @UP0 ULDC.64 UR10, c[0x0][0x9e8] ;  /* 0x00027a00000a0ab9 */ /* 0x000fe40000000a00 */
[----:B------:R-:W-:-:S04]  /*1700*/  UIMAD.WIDE.U32 UR6, UR4, UR10, URZ ;  /* 0x0000000a040672a5 */ /* 0x000fc8000f8e003f */
[----:B------:R-:W-:-:S12]  /*1710*/  @UP0 USHF.R.U32.HI UR4, URZ, UR11, UR7 ;  /* 0x0000000b3f040299 */ /* 0x000fd80008011607 */
.L_x_7118:
[----:B------:R-:W-:-:S04]  /*1720*/  UIMAD UR4, UR4, UR5, URZ ;  /* 0x00000005040472a4 */ /* 0x000fc8000f8e023f */
[----:B------:R-:W-:-:S04]  /*1730*/  UISETP.LT.AND UP0, UPT, UR8, UR4, UPT ;  /* 0x000000040800728c */ /* 0x000fc8000bf01270 */
[----:B------:R-:W-:-:S12]  /*1740*/  USEL UR8, UR8, UR4, !UP0 ;  /* 0x0000000408087287 */ /* 0x000fd8000c000000 */
.L_x_7116:
[----:B------:R-:W-:Y:S02]  /*1750*/  UIMAD.WIDE UR4, UR8, 0x2aaaaaab, URZ ;  /* 0x2aaaaaab080478a5 */ /* 0x000fe4000f8e023f */
[----:B------:R-:W-:Y:S02]  /*1760*/  ULOP3.LUT UR40, UR41, 0xff, URZ, 0xc0, !UPT ;  /* 0x000000ff29287892 */ /* 0x000fe4000f8ec03f */
[----:B------:R-:W-:Y:S02]  /*1770*/  USHF.R.U32.HI UR4, URZ, 0x1f, UR5 ;  /* 0x0000001f3f047899 */ /* 0x000fe40008011605 */
[----:B------:R-:W-:Y:S02]  /*1780*/  USHF.R.U32.HI UR41, URZ, 0x10, UR41 ;  /* 0x000000103f297899 */ /* 0x000fe40008011629 */
[----:B------:R-:W-:-:S04]  /*1790*/  ULEA.HI.SX32 UR4, UR5, UR4, 0x1b ;  /* 0x0000000405047291 */ /* 0x000fc8000f8fda3f */
[----:B------:R-:W-:-:S04]  /*17a0*/  UISETP.LT.AND UP0, UPT, URZ, UR4, UPT ;  /* 0x000000043f00728c */ /* 0x000fc8000bf01270 */
[----:B------:R-:W-:-:S03]  /*17b0*/  USEL UR42, URZ, UR4, !UP0 ;  /* 0x000000043f2a7287 */ /* 0x000fc6000c000000 */
[----:B------:R-:W-:-:S03]  /*17c0*/  UMOV UR4, URZ ;  /* 0x0000003f00047c82 */ /* 0x000fc60008000000 */
[----:B------:R-:W-:-:S13]  /*17d0*/  ISETP.GT.AND P0, PT, R120, UR42, PT ;  /* 0x0000002a78007c0c */ /* 0x000fda000bf04270 */
[----:B------:R-:W-:Y:S05]  /*17e0*/  @!P0 BRA `(.L_x_7119) ;  /* 0x0000000000988947 */ /* 0x000fea0003800000 */
[----:B------:R-:W-:Y:S01]  /*17f0*/  UISETP.NE.AND UP0, UPT, UR41, URZ, UPT ;  /* 0x0000003f2900728c */ /* 0x000fe2000bf05270 */
[----:B------:R-:W-:-:S03]  /*1800*/  ULDC UR4, c[0x0][0x9f0] ;  /* 0x00027c0000047ab9 */ /* 0x000fc60000000800 */
[----:B------:R-:W-:-:S03]  /*1810*/  USEL UR9, UR41, UR4, UP0 ;  /* 0x0000000429097287 */ /* 0x000fc60008000000 */
[----:B------:R-:W-:-:S03]  /*1820*/  UMOV UR4, URZ ;  /* 0x0000003f00047c82 */ /* 0x000fc60008000000 */
[----:B------:R-:W-:-:S05]  /*1830*/  IMAD.U32 R5, RZ, RZ, UR9 ;  /* 0x00000009ff057e24 */ /* 0x000fca000f8e00ff */
        /* <DEDUP_REMOVED lines=33> */
.L_x_7119:
        /* <DEDUP_REMOVED lines=10> */
[----:B------:R-:W-:Y:S01]  /*1af0*/  ISETP.GT.AND P1, PT, R120, UR42, PT ;  /* 0x0000002a78007c0c */ /* 0x000fe2000bf24270 */
        /* <DEDUP_REMOVED lines=36> */
[----:B------:R-:W0:Y:S01]  /*1d40*/  SHFL.IDX PT, R0, R229, RZ, 0x1f ;  /* 0x00001fffe5007589 */ /* 0x000e2200000e0000 */
[----:B------:R-:W1:Y:S01]  /*1d50*/  S2UR UR43, SR_CgaCtaId ;  /* 0x00000000002b79c3 */ /* 0x000e620000008800 */
[----:B------:R-:W-:Y:S01]  /*1d60*/  UMOV UR45, 0x400 ;  /* 0x00000400002d7882 */ /* 0x000fe20000000000 */
[----:B0-----:R-:W-:Y:S01]  /*1d70*/  R2UR UR44, R0 ;  /* 0x00000000002c72ca */ /* 0x001fe200000e0000 */
[----:B-1----:R-:W-:-:S04]  /*1d80*/  ULEA UR45, UR43, UR45, 0x18 ;  /* 0x0000002d2b2d7291 */ /* 0x002fc8000f8ec03f */
[----:B------:R-:W-:-:S04]  /*1d90*/  UIADD3 UR5, UR45, 0x18400, URZ ;  /* 0x000184002d057890 */ /* 0x000fc8000fffe03f */
[----:B------:R-:W-:-:S04]  /*1da0*/  ULOP3.LUT UP0, URZ, UR5, 0x1bf, URZ, 0xc0, !UPT ;  /* 0x000001bf053f7892 */ /* 0x000fc8000f80c03f */
[----:B------:R-:W-:Y:S02]  /*1db0*/  ULEA.HI UR4, UR44, UR44, URZ, 0x1 ;  /* 0x0000002c2c047291 */ /* 0x000fe4000f8f083f */
[----:B------:R-:W-:Y:S02]  /*1dc0*/  PLOP3.LUT P0, PT, PT, PT, UP0, 0x80, 0x0 ;  /* 0x000000000000781c */ /* 0x000fe40003f0f008 */
        /* <DEDUP_REMOVED lines=22> */
.L_x_7121:
        /* <DEDUP_REMOVED lines=16> */
[----:B------:R-:W-:Y:S02]  /*2030*/  @UP0 UIMAD UR12, UR49, UR15, UR10 ;  /* 0x0000000f310c02a4 */ /* 0x000fe4000f8e020a */
[----:B------:R-:W-:-:S02]  /*2040*/  @UP1 UIMAD UR13, UR49, UR17, UR13 ;  /* 0x00000011310d12a4 */ /* 0x000fc4000f8e020d */
[----:B------:R-:W-:Y:S02]  /*2050*/  @UP0 UIMAD.WIDE.U32 UR8, UR49, UR14, URZ ;  /* 0x0000000e310802a5 */ /* 0x000fe4000f8e003f */
[----:B------:R-:W-:Y:S02]  /*2060*/  @UP1 UIMAD.WIDE.U32 UR10, UR49, UR16, URZ ;  /* 0x00000010310a12a5 */ /* 0x000fe4000f8e003f */
[----:B------:R-:W-:Y:S02]  /*2070*/  @UP0 UIADD3 UR9, UR9, UR12, URZ ;  /* 0x0000000c09090290 */ /* 0x000fe4000fffe03f */
[----:B------:R-:W-:Y:S01]  /*2080*/  @UP1 UIADD3 UR11, UR11, UR13, URZ ;  /* 0x0000000d0b0b1290 */ /* 0x000fe2000fffe03f */
[----:B------:R-:W-:Y:S02]  /*2090*/  @UP1 ULDC.64 UR14, c[0x0][0x9c0] ;  /* 0x00027000000e1ab9 */ /* 0x000fe40000000a00 */
[----:B------:R-:W-:Y:S01]  /*20a0*/  @UP0 ULDC.64 UR12, c[0x0][0x9b0] ;  /* 0x00026c00000c0ab9 */ /* 0x000fe20000000a00 */
[----:B------:R-:W-:-:S02]  /*20b0*/  @UP1 UIMAD.WIDE.U32 UR10, UR36, UR14, UR10 ;  /* 0x0000000e240a12a5 */ /* 0x000fc4000f8e000a */
[----:B------:R-:W-:Y:S02]  /*20c0*/  @UP0 UIMAD.WIDE.U32 UR8, UR36, UR12, UR8 ;  /* 0x0000000c240802a5 */ /* 0x000fe4000f8e0008 */
[----:B------:R-:W-:Y:S02]  /*20d0*/  @UP1 ULEA UR4, UP3, UR10, UR4, 0x2 ;  /* 0x000000040a041291 */ /* 0x000fe4000f86103f */
[----:B------:R-:W-:Y:S02]  /*20e0*/  @UP0 UIMAD UR12, UR36, UR13, UR9 ;  /* 0x0000000d240c02a4 */ /* 0x000fe4000f8e0209 */
[----:B------:R-:W-:Y:S02]  /*20f0*/  @UP1 UIMAD UR9, UR36, UR15, UR11 ;  /* 0x0000000f240912a4 */ /* 0x000fe4000f8e020b */
[----:B------:R-:W-:Y:S01]  /*2100*/  @UP0 ULEA UR6, UP2, UR8, UR6, 0x2 ;  /* 0x0000000608060291 */ /* 0x000fe2000f84103f */
[----:B------:R-:W-:Y:S01]  /*2110*/  IMAD.U32 R6, RZ, RZ, UR4 ;  /* 0x00000004ff067e24 */ /* 0x000fe2000f8e00ff */
[----:B------:R-:W-:-:S02]  /*2120*/  @UP1 ULEA.HI.X UR5, UR10, UR5, UR9, 0x2, UP3 ;  /* 0x000000050a051291 */ /* 0x000fc400098f1409 */
[----:B------:R-:W-:Y:S02]  /*2130*/  @UP0 ULEA.HI.X UR7, UR8, UR7, UR12, 0x2, UP2 ;  /* 0x0000000708070291 */ /* 0x000fe400090f140c */
[----:B------:R-:W-:Y:S02]  /*2140*/  IMAD.U32 R4, RZ, RZ, UR6 ;  /* 0x00000006ff047e24 */ /* 0x000fe4000f8e00ff */
[----:B------:R-:W-:Y:S02]  /*2150*/  IMAD.U32 R7, RZ, RZ, UR5 ;  /* 0x00000005ff077e24 */ /* 0x000fe4000f8e00ff */
[----:B------:R-:W-:-:S03]  /*2160*/  IMAD.U32 R5, RZ, RZ, UR7 ;  /* 0x00000007ff057e24 */ /* 0x000fc6000f8e00ff */
        /* <DEDUP_REMOVED lines=14> */
.L_x_7318:
[----:B------:R-:W-:Y:S05]  /*2250*/  @!P0 BRA `(.L_x_7123) ;  /* 0x0000000000048947 */ /* 0x000fea0003800000 */
[----:B------:R-:W-:Y:S01]  /*2260*/  BPT.TRAP 0x1 ;  /* 0x000000040000795c */ /* 0x000fe20000300000 */
.L_x_7123:
[----:B------:R-:W-:Y:S02]  /*2270*/  IMAD.U32 R125, RZ, RZ, UR52 ;  /* 0x00000034ff7d7e24 */ /* 0x000fe4000f8e00ff */
[----:B------:R-:W-:-:S03]  /*2280*/  IMAD.U32 R4, RZ, RZ, UR46 ;  /* 0x0000002eff047e24 */ /* 0x000fc6000f8e00ff */
[----:B------:R-:W-:Y:S02]  /*2290*/  LEA R125, R125, UR45, 0x3 ;  /* 0x0000002d7d7d7c11 */ /* 0x000fe4000f8e18ff */
[----:B------:R-:W-:-:S04]  /*22a0*/  SHF.L.U32 R4, R4, 0x1f, RZ ;  /* 0x0000001f04047819 */ /* 0x000fc800000006ff */
[----:B------:R1:W2:Y:S01]  /*22b0*/  SYNCS.PHASECHK.TRANS64.TRYWAIT P1, [R125+URZ+0x28830], R4 ;  /* 0x028830047d0075a7 */ /* 0x0002a2000802017f */
[----:B------:R-:W-:Y:S05]  /*22c0*/  @!P0 BRA `(.L_x_7124) ;  /* 0x0000000000048947 */ /* 0x000fea0003800000 */
[----:B------:R-:W-:Y:S01]  /*22d0*/  BPT.TRAP 0x1 ;  /* 0x000000040000795c */ /* 0x000fe20000300000 */
.L_x_7124:
[----:B0-----:R-:W0:Y:S01]  /*22e0*/  S2R R3, SR_TID.X ;  /* 0x0000000000037919 */ /* 0x001e220000002100 */
[----:B------:R-:W-:Y:S02]  /*22f0*/  LOP3.LUT R2, R2, 0xfffff7ff, RZ, 0xc0, !PT ;  /* 0xfffff7ff02027812 */ /* 0x000fe400078ec0ff */
[----:B0-----:R-:W-:-:S13]  /*2300*/  LOP3.LUT P2, RZ, R3, 0x7f, RZ, 0xc0, !PT ;  /* 0x0000007f03ff7812 */ /* 0x001fda000784c0ff */
[----:B------:R-:W-:Y:S01]  /*2310*/  @P2 LOP3.LUT R2, R2, 0x800, RZ, 0xfc, !PT ;  /* 0x0000080002022812 */ /* 0x000fe200078efcff */
[----:B--2---:R-:W-:Y:S06]  /*2320*/  @P1 BRA `(.L_x_7125) ;  /* 0x0000000000081947 */ /* 0x004fec0003800000 */
[----:B------:R-:W0:Y:S02]  /*2330*/  SYNCS.PHASECHK.TRANS64.TRYWAIT P1, [R125+URZ+0x28830], R4 ;  /* 0x028830047d0075a7 */ /* 0x000e24000802017f */
[----:B0-----:R-:W-:Y:S05]  /*2340*/  @!P1 BRA `(.L_x_7126) ;  /* 0x000001e000509947 */ /* 0x001fea0003800000 */
.L_x_7125:
[----:B------:R-:W-:Y:S05]  /*2350*/  WARPSYNC.ALL ;  /* 0x0000000000007948 */ /* 0x000fea0003800000 */
[----:B------:R-:W-:Y:S01]  /*2360*/  UIADD3 UR4, UR45, 0x1c400, URZ ;  /* 0x0001c4002d047890 */ /* 0x000fe2000fffe03f */
[----:B------:R-:W-:Y:S01]  /*2370*/  WARPGROUP.ARRIVE ;  /* 0x00000000000079c5 */ /* 0x000fe20000000000 */
[----:B------:R-:W-:-:S05]  /*2380*/  ULOP3.LUT UR16, UR53, 0x10000, URZ, 0xfc, !UPT ;  /* 0x0001000035107892 */ /* 0x000fca000f8efc3f */
[----:B------:R-:W2:Y:S01]  /*2390*/  S2R R146, SR_TID.X ;  /* 0x0000000000927919 */ /* 0x000ea20000002100 */
[----:B------:R-:W-:Y:S01]  /*23a0*/  USHF.R.U32.HI UR4, URZ, 0x4, UR4 ;  /* 0x000000043f047899 */ /* 0x000fe20008011604 */
[----:B------:R-:W-:Y:S01]  /*23b0*/  UMOV UR17, 0x40000040 ;  /* 0x4000004000117882 */ /* 0x000fe20000000000 */
[----:B------:R-:W-:Y:S02]  /*23c0*/  UMOV UR19, 0x40000040 ;  /* 0x4000004000137882 */ /* 0x000fe40000000000 */
[----:B------:R-:W-:Y:S01]  /*23d0*/  ULOP3.LUT UR4, UR4, 0x3fff, URZ, 0xc0, !UPT ;  /* 0x00003fff04047892 */ /* 0x000fe2000f8ec03f */
[----:B------:R-:W-:Y:S01]  /*23e0*/  UMOV UR5, 0x40000040 ;  /* 0x4000004000057882 */ /* 0x000fe20000000000 */
[----:B------:R-:W-:Y:S02]  /*23f0*/  UMOV UR7, 0x40000040 ;  /* 0x4000004000077882 */ /* 0x000fe40000000000 */
[----:B------:R-:W-:Y:S02]  /*2400*/  ULOP3.LUT UR20, UR4, 0x10000, URZ, 0xfc, !UPT ;  /* 0x0001000004147892 */ /* 0x000fe4000f8efc3f */
[----:B------:R-:W-:-:S02]  /*2410*/  UIADD3 UR4, UR16, 0x2, URZ ;  /* 0x0000000210047890 */ /* 0x000fc4000fffe03f */
[----:B------:R-:W-:Y:S02]  /*2420*/  UIMAD UR18, UR52, 0x600, UR20 ;  /* 0x00000600341278a4 */ /* 0x000fe4000f8e0214 */
[----:B------:R-:W-:Y:S02]  /*2430*/  UIADD3 UR8, UR16, 0x4, URZ ;  /* 0x0000000410087890 */ /* 0x000fe4000fffe03f */
[----:B------:R-:W-:Y:S02]  /*2440*/  UIADD3 UR6, UR18, 0x2, URZ ;  /* 0x0000000212067890 */ /* 0x000fe4000fffe03f */
[----:B------:R-:W-:Y:S01]  /*2450*/  UIADD3 UR10, UR18, 0x4, URZ ;  /* 0x00000004120a7890 */ /* 0x000fe2000fffe03f */
[----:B------:R-:W-:Y:S02]  /*2460*/  UMOV UR9, 0x40000040 ;  /* 0x4000004000097882 */ /* 0x000fe40000000000 */
[----:B------:R-:W-:Y:S01]  /*2470*/  QGMMA.64x192x32.F32.E4M3.E4M3 R24, gdesc[UR16], RZ, !UPT, gsb0 ;  /* 0x02e00000101879f3 */ /* 0x000fe2000c0008ff */
[----:B------:R-:W-:Y:S01]  /*2480*/  UMOV UR11, 0x40000040 ;  /* 0x40000040000b7882 */ /* 0x000fe20000000000 */
[----:B------:R-:W-:-:S02]  /*2490*/  UIADD3 UR12, UR16, 0x6, URZ ;  /* 0x00000006100c7890 */ /* 0x000fc4000fffe03f */
[----:B------:R-:W-:Y:S01]  /*24a0*/  UIADD3 UR14, UR18, 0x6, URZ ;  /* 0x00000006120e7890 */ /* 0x000fe2000fffe03f */
[----:B------:R-:W-:Y:S01]  /*24b0*/  UMOV UR13, 0x40000040 ;  /* 0x40000040000d7882 */ /* 0x000fe20000000000 */
[----:B------:R-:W-:Y:S01]  /*24c0*/  UMOV UR15, 0x40000040 ;  /* 0x40000040000f7882 */ /* 0x000fe20000000000 */
[----:B------:R-:W-:Y:S01]  /*24d0*/  ULDC UR21, c[0x0][0x9dc] ;  /* 0x0002770000157ab9 */ /* 0x000fe20000000800 */
[----:B--2---:R-:W-:Y:S01]  /*24e0*/  LOP3.LUT P3, RZ, R146, 0x7f, RZ, 0xc0, !PT ;  /* 0x0000007f92ff7812 */ /* 0x004fe2000786c0ff */
[----:B------:R-:W-:-:S12]  /*24f0*/  ULOP3.LUT UR21, URZ, UR21, URZ, 0x33, !UPT ;  /* 0x000000153f157292 */ /* 0x000fd8000f8e333f */
[----:B01----:R-:W-:-:S05]  /*2500*/  @!P3 VIADD R125, R125, 0x28840 ;  /* 0x000288407d7db836 */ /* 0x003fca0000000000 */
[----:B------:R-:W-:Y:S01]  /*2510*/  @!P3 PRMT R125, RZ, 0x654, R125 ;  /* 0x00000654ff7db816 */ /* 0x000fe2000000007d */
[----:B------:R-:W-:Y:S02]  /*2520*/  WARPGROUP.DEPBAR.LE gsb0, 0x0 ;  /* 0x00008000000079c5 */ /* 0x000fe40000010000 */
[----:B------:R-:W-:-:S06]  /*2530*/  WARPGROUP.ARRIVE ;  /* 0x00000000000079c5 */ /* 0x000fcc0000000000 */
[----:B------:R-:W-:Y:S01]  /*2540*/  QGMMA.64x192x32.F32.E4M3.E4M3 R24, gdesc[UR4], R24, gsb0 ;  /* 0x02e00000041879f3 */ /* 0x000fe20008000818 */
[----:B------:R-:W-:Y:S02]  /*2550*/  ULDC UR6, c[0x0][0x448] ;  /* 0x0001120000067ab9 */ /* 0x000fe40000000800 */
[----:B------:R-:W-:-:S06]  /*2560*/  UISETP.NE.AND UP0, UPT, UR6, 0x1, UPT ;  /* 0x000000010600788c */ /* 0x000fcc000bf05270 */
        /* <DEDUP_REMOVED lines=10> */
[C---:B------:R-:W-:Y:S01]  /*2610*/  FMUL.FTZ R139, R0.reuse, R57 ;  /* 0x00000039008b7220 */ /* 0x040fe20000410000 */
[----:B------:R-:W-:Y:S01]  /*2620*/  FMUL.FTZ R57, R0, R110 ;  /* 0x0000006e00397220 */ /* 0x000fe20000410000 */
[----:B------:R-:W-:Y:S02]  /*2630*/  VIADD R110, R22, UR39 ;  /* 0x00000027166e7c36 */ /* 0x000fe40008000000 */
[C---:B------:R-:W-:Y:S01]  /*2640*/  FMUL.FTZ R13, R0.reuse, R43 ;  /* 0x0000002b000d7220 */ /* 0x040fe20000410000 */
[C---:B------:R-:W-:Y:S01]  /*2650*/  FMUL.FTZ R7, R0.reuse, R31 ;  /* 0x0000001f00077220 */ /* 0x040fe20000410000 */
[----:B------:R-:W-:Y:S01]  /*2660*/  FMUL.FTZ R31, R0, R67 ;  /* 0x00000043001f7220 */ /* 0x000fe20000410000 */
[----:B------:R-:W-:Y:S01]  /*2670*/  @P1 IMAD.HI.U32 R43, R110, UR6, RZ ;  /* 0x000000066e2b1c27 */ /* 0x000fe2000f8e00ff */
[----:B------:R-:W-:-:S03]  /*2680*/  @UP0 ULDC UR6, c[0x0][0x450] ;  /* 0x0001140000060ab9 */ /* 0x000fc60000000800 */
[C---:B------:R-:W-:Y:S01]  /*2690*/  FMUL.FTZ R8, R0.reuse, R34 ;  /* 0x0000002200087220 */ /* 0x040fe20000410000 */
[C---:B------:R-:W-:Y:S01]  /*26a0*/  FMUL.FTZ R67, R0.reuse, R77 ;  /* 0x0000004d00437220 */ /* 0x040fe20000410000 */
[C---:B------:R-:W-:Y:S01]  /*26b0*/  FMUL.FTZ R34, R0.reuse, R75 ;  /* 0x0000004b00227220 */ /* 0x040fe20000410000 */
[----:B------:R-:W-:Y:S01]  /*26c0*/  @P2 SHF.R.U32.HI R110, RZ, UR6, R43 ;  /* 0x00000006ff6e2c19 */ /* 0x000fe2000801162b */
[C---:B------:R-:W-:Y:S01]  /*26d0*/  FMUL.FTZ R121, R0.reuse, R25 ;  /* 0x0000001900797220 */ /* 0x040fe20000410000 */
[C---:B------:R-:W-:Y:S01]  /*26e0*/  FMUL.FTZ R3, R0.reuse, R26 ;  /* 0x0000001a00037220 */ /* 0x040fe20000410000 */
[C---:B------:R-:W-:Y:S01]  /*26f0*/  FMUL.FTZ R5, R0.reuse, R27 ;  /* 0x0000001b00057220 */ /* 0x040fe20000410000 */
[----:B------:R-:W-:Y:S01]  /*2700*/  IMAD.MOV.U32 R75, RZ, RZ, -0xc0 ;  /* 0xffffff40ff4b7424 */ /* 0x000fe200078e00ff */
[----:B------:R-:W0:Y:S01]  /*2710*/  SHFL.IDX PT, R77, R110, RZ, 0x1c1f ;  /* 0x001c1fff6e4d7589 */ /* 0x000e2200000e0000 */
        /* <DEDUP_REMOVED lines=88> */
[----:B------:R-:W-:Y:S01]  /*2ca0*/  PLOP3.LUT P1, PT, PT, PT, UP1, 0x40, 0x0 ;  /* 0x000000000000781c */ /* 0x000fe20003f2e818 */
[----:B------:R-:W1:Y:S01]  /*2cb0*/  MUFU.TANH R4, R4 ;  /* 0x0000000400047308 */ /* 0x000e620000002400 */
[----:B------:R-:W-:Y:S01]  /*2cc0*/  IADD3 R75, R17, R146, -R19 ;  /* 0x00000092114b7210 */ /* 0x000fe20007ffe813 */
[----:B------:R-:W-:Y:S01]  /*2cd0*/  IMAD R74, R120, -0xc0, R17 ;  /* 0xffffff40784a7824 */ /* 0x000fe200078e0211 */
[----:B------:R2:W-:Y:S01]  /*2ce0*/  @!P3 SYNCS.ARRIVE.TRANS64.RED.A1T0 RZ, [R125+URZ], RZ ;  /* 0x000000ff7dffb9a7 */ /* 0x0005e2000810043f */
[----:B------:R-:W-:-:S02]  /*2cf0*/  VIADD R146, R146, 0xffffffff ;  /* 0xffffffff92927836 */ /* 0x000fc40000000000 */
[----:B------:R-:W-:Y:S01]  /*2d00*/  IMAD.IADD R75, R75, 0x1, -R18 ;  /* 0x000000014b4b7824 */ /* 0x000fe200078e0a12 */
[----:B------:R-:W-:Y:S01]  /*2d10*/  IADD3 R115, -R19, 0xc0, R74 ;  /* 0x000000c013737810 */ /* 0x000fe20007ffe14a */
[----:B------:R-:W3:Y:S01]  /*2d20*/  MUFU.TANH R121, R121 ;  /* 0x0000007900797308 */ /* 0x000ee20000002400 */
[----:B------:R-:W-:Y:S02]  /*2d30*/  IMAD.IADD R113, R146, 0x1, -R19 ;  /* 0x0000000192717824 */ /* 0x000fe400078e0a13 */
[C---:B------:R-:W-:Y:S02]  /*2d40*/  VIADD R118, R75.reuse, UR6 ;  /* 0x000000064b767c36 */ /* 0x040fe40008000000 */
[----:B------:R-:W-:-:S03]  /*2d50*/  VIADD R116, R75, UR21 ;  /* 0x000000154b747c36 */ /* 0x000fc60008000000 */
[----:B------:R-:W4:Y:S01]  /*2d60*/  MUFU.TANH R3, R3 ;  /* 0x0000000300037308 */ /* 0x000f220000002400 */
[----:B0-----:R-:W-:Y:S01]  /*2d70*/  VIADDMNMX R117, R77, R118, R115, PT ;  /* 0x000000764d757246 */ /* 0x001fe20003800173 */
[----:B------:R-:W-:-:S06]  /*2d80*/  IMAD.IADD R119, R116, 0x1, R77 ;  /* 0x0000000174777824 */ /* 0x000fcc00078e024d */
        /* <DEDUP_REMOVED lines=94> */
[----:B------:R-:W-:Y:S01]  /*3370*/  IADD3 R74, -R18, R17, R77 ;  /* 0x00000011124a7210 */ /* 0x000fe20007ffe14d */
        /* <DEDUP_REMOVED lines=11> */
.L_x_7129:
[----:B------:R-:W-:-:S06]  /*3430*/  UISETP.NE.AND UP2, UPT, UR7, 0x1, UPT ;  /* 0x000000010700788c */ /* 0x000fcc000bf45270 */
[----:B------:R-:W-:-:S05]  /*3440*/  PLOP3.LUT P1, PT, PT, PT, UP2, 0x80, 0x0 ;  /* 0x000000000000781c */ /* 0x000fca0003f2f028 */
[----:B------:R-:W-:-:S08]  /*3450*/  @UP2 ULDC.64 UR10, c[0x0][0x9e8] ;  /* 0x00027a00000a2ab9 */ /* 0x000fd00000000a00 */
[----:B------:R-:W-:-:S05]  /*3460*/  @P1 IMAD.HI.U32 R75, R74, UR10, RZ ;  /* 0x0000000a4a4b1c27 */ /* 0x000fca000f8e00ff */
[----:B------:R-:W-:-:S07]  /*3470*/  @P1 SHF.R.U32.HI R74, RZ, UR11, R75 ;  /* 0x0000000bff4a1c19 */ /* 0x000fce000801164b */
.L_x_7130:
[----:B------:R-:W-:Y:S05]  /*3480*/  BSYNC B0 ;  /* 0x0000000000007941 */ /* 0x000fea0003800000 */
.L_x_7128:
[----:B------:R-:W-:-:S05]  /*3490*/  IMAD R74, R74, UR7, R113 ;  /* 0x000000074a4a7c24 */ /* 0x000fca000f8e0271 */
[----:B------:R-:W-:Y:S02]  /*34a0*/  VIMNMX R119, R119, R74, !PT ;  /* 0x0000004a77777248 */ /* 0x000fe40007fe0100 */
[----:B------:R-:W-:-:S07]  /*34b0*/  VIADDMNMX R117, R74, UR7, R117, PT ;  /* 0x000000074a757c46 */ /* 0x000fce000b800175 */
.L_x_7127:
[C---:B------:R-:W-:Y:S02]  /*34c0*/  ISETP.GE.AND P1, PT, R146.reuse, 0x2, PT ;  /* 0x000000029200780c */ /* 0x040fe40003f26270 */
[C---:B------:R-:W-:Y:S02]  /*34d0*/  ISETP.GE.AND P5, PT, R146.reuse, 0x9, PT ;  /* 0x000000099200780c */ /* 0x040fe40003fa6270 */
[----:B------:R-:W-:Y:S02]  /*34e0*/  ISETP.GT.AND P2, PT, R119, 0x1, !P1 ;  /* 0x000000017700780c */ /* 0x000fe40004f44270 */
[----:B------:R-:W-:Y:S02]  /*34f0*/  ISETP.GE.AND P4, PT, R146, 0xa, PT ;  /* 0x0000000a9200780c */ /* 0x000fe40003f86270 */
[----:B------:R-:W-:Y:S02]  /*3500*/  ISETP.LT.OR P3, PT, R117, 0x2, P2 ;  /* 0x000000027500780c */ /* 0x000fe40001761670 */
[----:B------:R-:W-:-:S02]  /*3510*/  ISETP.GT.AND P2, PT, R119, 0x8, !P5 ;  /* 0x000000087700780c */ /* 0x000fc40006f44270 */
[----:B------:R-:W-:Y:S02]  /*3520*/  FSEL R121, R121, -INF , !P3 ;  /* 0xff80000079797808 */ /* 0x000fe40005800000 */
[----:B------:R-:W-:Y:S02]  /*3530*/  ISETP.GT.AND P3, PT, R119, 0x9, !P4 ;  /* 0x000000097700780c */ /* 0x000fe40006764270 */
[C---:B------:R-:W-:Y:S02]  /*3540*/  ISETP.LT.OR P2, PT, R117.reuse, 0x9, P2 ;  /* 0x000000097500780c */ /* 0x040fe40001741670 */
[----:B------:R-:W-:Y:S02]  /*3550*/  ISETP.LT.OR P3, PT, R117, 0xa, P3 ;  /* 0x0000000a7500780c */ /* 0x000fe40001f61670 */
[----:B0-----:R-:W-:Y:S02]  /*3560*/  FSEL R74, R123, -INF , !P2 ;  /* 0xff8000007b4a7808 */ /* 0x001fe40005000000 */
        /* <DEDUP_REMOVED lines=145> */
[C---:B------:R-:W-:Y:S02]  /*3e80*/  ISETP.GE.AND P4, PT, R146.reuse, 0x82, PT ;  /* 0x000000829200780c */ /* 0x040fe40003f86270 */
        /* <DEDUP_REMOVED lines=46> */
[----:B------:R-:W-:Y:S01]  /*4170*/  ISETP.GT.AND P3, PT, R119, 0xa8, !P4 ;  /* 0x000000a87700780c */ /* 0x000fe20006764270 */
[----:B------:R-:W0:Y:S01]  /*4180*/  SHFL.IDX PT, R105, R110, 0x1, 0x1c1f ;  /* 0x003c1f006e697f89 */ /* 0x000e2200000e0000 */
        /* <DEDUP_REMOVED lines=21> */
[----:B------:R-:W-:Y:S02]  /*42e0*/  ISETP.GE.AND P6, PT, R146, 0x1, PT ;  /* 0x000000019200780c */ /* 0x000fe40003fc6270 */
[----:B0-----:R-:W-:Y:S02]  /*42f0*/  VIADDMNMX R111, R105, R118, R115, PT ;  /* 0x00000076696f7246 */ /* 0x001fe40003800173 */
        /* <DEDUP_REMOVED lines=9> */
[----:B------:R-:W-:Y:S01]  /*4390*/  IMAD.IADD R112, R116, 0x1, R105 ;  /* 0x0000000174707824 */ /* 0x000fe200078e0269 */
[----:B------:R-:W-:-:S13]  /*43a0*/  PLOP3.LUT P6, PT, PT, PT, UP1, 0x40, 0x0 ;  /* 0x000000000000781c */ /* 0x000fda0003fce818 */
[----:B------:R-:W-:Y:S05]  /*43b0*/  @P6 BRA `(.L_x_7131) ;  /* 0x00000000005c6947 */ /* 0x000fea0003800000 */
        /* <DEDUP_REMOVED lines=13> */
.L_x_7133:
[----:B------:R-:W-:-:S06]  /*4490*/  UISETP.NE.AND UP2, UPT, UR7, 0x1, UPT ;  /* 0x000000010700788c */ /* 0x000fcc000bf45270 */
[----:B------:R-:W-:-:S05]  /*44a0*/  PLOP3.LUT P6, PT, PT, PT, UP2, 0x80, 0x0 ;  /* 0x000000000000781c */ /* 0x000fca0003fcf028 */
[----:B------:R-:W-:-:S08]  /*44b0*/  @UP2 ULDC.64 UR10, c[0x0][0x9e8] ;  /* 0x00027a00000a2ab9 */ /* 0x000fd00000000a00 */
[----:B------:R-:W-:Y:S01]  /*44c0*/  @P6 IMAD.HI.U32 R104, R4, UR10, RZ ;  /* 0x0000000a04686c27 */ /* 0x000fe2000f8e00ff */
[----:B------:R-:W-:-:S13]  /*44d0*/  PLOP3.LUT P6, PT, PT, PT, UP2, 0x80, 0x0 ;  /* 0x000000000000781c */ /* 0x000fda0003fcf028 */
[----:B------:R-:W-:-:S07]  /*44e0*/  @P6 SHF.R.U32.HI R4, RZ, UR11, R104 ;  /* 0x0000000bff046c19 */ /* 0x000fce0008011668 */
.L_x_7134:
[----:B------:R-:W-:Y:S05]  /*44f0*/  BSYNC B0 ;  /* 0x0000000000007941 */ /* 0x000fea0003800000 */
.L_x_7132:
[----:B------:R-:W-:-:S05]  /*4500*/  IMAD R4, R4, UR7, R113 ;  /* 0x0000000704047c24 */ /* 0x000fca000f8e0271 */
[----:B------:R-:W-:Y:S02]  /*4510*/  VIMNMX R112, R112, R4, !PT ;  /* 0x0000000470707248 */ /* 0x000fe40007fe0100 */
[----:B------:R-:W-:-:S07]  /*4520*/  VIADDMNMX R111, R4, UR7, R111, PT ;  /* 0x00000007046f7c46 */ /* 0x000fce000b80016f */
.L_x_7131:
[C---:B------:R-:W-:Y:S01]  /*4530*/  ISETP.GT.AND P1, PT, R112.reuse, 0x1, !P1 ;  /* 0x000000017000780c */ /* 0x040fe20004f24270 */
[----:B------:R-:W-:Y:S01]  /*4540*/  ULDC UR10, c[0x0][0x988] ;  /* 0x00026200000a7ab9 */ /* 0x000fe20000000800 */
[----:B------:R-:W-:Y:S01]  /*4550*/  ISETP.GT.AND P2, PT, R112, 0x10, !P2 ;  /* 0x000000107000780c */ /* 0x000fe20005744270 */
[----:B------:R-:W-:Y:S01]  /*4560*/  @UP0 ULDC UR14, c[0x0][0x44c] ;  /* 0x00011300000e0ab9 */ /* 0x000fe20000000800 */
[C---:B------:R-:W-:Y:S01]  /*4570*/  ISETP.LT.OR P1, PT, R111.reuse, 0x2, P1 ;  /* 0x000000026f00780c */ /* 0x040fe20000f21670 */
[----:B------:R-:W-:Y:S01]  /*4580*/  UIMAD.WIDE.U32 UR14, UR39, UR14, URZ ;  /* 0x0000000e270e72a5 */ /* 0x000fe2000f8e003f */
[----:B------:R-:W-:Y:S01]  /*4590*/  ISETP.LT.OR P2, PT, R111, 0x11, P2 ;  /* 0x000000116f00780c */ /* 0x000fe20001741670 */
[----:B------:R-:W-:Y:S01]  /*45a0*/  @UP0 ULDC UR19, c[0x0][0x450] ;  /* 0x0001140000130ab9 */ /* 0x000fe20000000800 */
[----:B------:R-:W-:Y:S01]  /*45b0*/  FSEL R109, R5, -INF , !P1 ;  /* 0xff800000056d7808 */ /* 0x000fe20004800000 */
[----:B------:R-:W-:Y:S01]  /*45c0*/  UMOV UR11, UR39 ;  /* 0x00000027000b7c82 */ /* 0x000fe20008000000 */
[----:B------:R-:W-:Y:S01]  /*45d0*/  ISETP.NE.AND P1, PT, R147, RZ, PT ;  /* 0x000000ff9300720c */ /* 0x000fe20003f25270 */
[----:B------:R-:W-:Y:S01]  /*45e0*/  @UP0 USHF.R.U32.HI UR11, URZ, UR19, UR15 ;  /* 0x000000133f0b0299 */ /* 0x000fe2000801160f */
[----:B------:R-:W-:-:S02]  /*45f0*/  FSEL R110, R8, -INF , !P2 ;  /* 0xff800000086e7808 */ /* 0x000fc40005000000 */
[----:B------:R-:W-:Y:S02]  /*4600*/  ISETP.GT.AND P1, PT, R112, 0x8, !P1 ;  /* 0x000000087000780c */ /* 0x000fe40004f24270 */
[----:B------:R-:W-:Y:S02]  /*4610*/  ISETP.NE.AND P2, PT, R158, RZ, PT ;  /* 0x000000ff9e00720c */ /* 0x000fe40003f45270 */
[----:B------:R-:W-:Y:S02]  /*4620*/  ISETP.LT.OR P1, PT, R111, 0x9, P1 ;  /* 0x000000096f00780c */ /* 0x000fe40000f21670 */
[----:B------:R-:W-:Y:S02]  /*4630*/  ISETP.NE.AND P6, PT, R160, RZ, PT ;  /* 0x000000ffa000720c */ /* 0x000fe40003fc5270 */
[----:B------:R-:W-:Y:S02]  /*4640*/  FSEL R108, R6, -INF , !P1 ;  /* 0xff800000066c7808 */ /* 0x000fe40004800000 */
[----:B------:R-:W-:-:S02]  /*4650*/  ISETP.NE.AND P1, PT, R125, RZ, PT ;  /* 0x000000ff7d00720c */ /* 0x000fc40003f25270 */
[C---:B------:R-:W-:Y:S02]  /*4660*/  ISETP.GT.AND P3, PT, R112.reuse, 0xb0, !P3 ;  /* 0x000000b07000780c */ /* 0x040fe40005f64270 */
[C---:B------:R-:W-:Y:S02]  /*4670*/  ISETP.GT.AND P1, PT, R112.reuse, 0x9, !P1 ;  /* 0x000000097000780c */ /* 0x040fe40004f24270 */
[----:B------:R-:W-:Y:S02]  /*4680*/  ISETP.GT.AND P4, PT, R112, 0xb1, !P4 ;  /* 0x000000b17000780c */ /* 0x000fe40006784270 */
[C---:B------:R-:W-:Y:S02]  /*4690*/  ISETP.LT.OR P1, PT, R111.reuse, 0xa, P1 ;  /* 0x0000000a6f00780c */ /* 0x040fe40000f21670 */
[----:B------:R-:W-:Y:S02]  /*46a0*/  ISETP.LT.OR P3, PT, R111, 0xb1, P3 ;  /* 0x000000b16f00780c */ /* 0x000fe40001f61670 */
        /* <DEDUP_REMOVED lines=22> */
[----:B------:R-:W-:Y:S02]  /*4810*/  ISETP.GT.AND P1, PT, R112, 0x20, !P2 ;  /* 0x000000207000780c */ /* 0x000fe40005724270 */
[----:B------:R-:W-:Y:S02]  /*4820*/  ISETP.NE.AND P2, PT, R161, RZ, PT ;  /* 0x000000ffa100720c */ /* 0x000fe40003f45270 */
[----:B------:R-:W-:-:S02]  /*4830*/  ISETP.LT.OR P1, PT, R111, 0x21, P1 ;  /* 0x000000216f00780c */ /* 0x000fc40000f21670 */
[----:B------:R-:W-:Y:S02]  /*4840*/  FMNMX.FTZ R6, R82, R7, !PT ;  /* 0x0000000752067209 */ /* 0x000fe40007810000 */
[----:B------:R-:W-:Y:S02]  /*4850*/  FSEL R12, R12, -INF , !P1 ;  /* 0xff8000000c0c7808 */ /* 0x000fe40004800000 */
[----:B------:R-:W-:Y:S02]  /*4860*/  ISETP.GT.AND P1, PT, R112, 0x21, !P6 ;  /* 0x000000217000780c */ /* 0x000fe40007724270 */
[----:B------:R-:W-:Y:S02]  /*4870*/  ISETP.NE.AND P6, PT, R162, RZ, PT ;  /* 0x000000ffa200720c */ /* 0x000fe40003fc5270 */
        /* <DEDUP_REMOVED lines=68> */
[C---:B------:R-:W-:Y:S02]  /*4cc0*/  ISETP.LT.OR P1, PT, R111.reuse, 0x4a, P1 ;  /* 0x0000004a6f00780c */ /* 0x040fe40000f21670 */
[----:B------:R-:W-:Y:S02]  /*4cd0*/  FMNMX.FTZ R6, R64, R7, !PT ;  /* 0x0000000740067209 */ /* 0x000fe40007810000 */
[----:B------:R-:W-:Y:S02]  /*4ce0*/  FSEL R28, R28, -INF , !P1 ;  /* 0xff8000001c1c7808 */ /* 0x000fe40004800000 */
[----:B------:R-:W-:Y:S02]  /*4cf0*/  ISETP.GT.AND P1, PT, R112, 0x50, !P6 ;  /* 0x000000507000780c */ /* 0x000fe40007724270 */
[----:B------:R-:W-:Y:S02]  /*4d00*/  ISETP.NE.AND P6, PT, R164, RZ, PT ;  /* 0x000000ffa400720c */ /* 0x000fe40003fc5270 */
        /* <DEDUP_REMOVED lines=19> */
[C---:B------:R-:W-:Y:S02]  /*4e40*/  ISETP.GT.AND P1, PT, R112.reuse, 0x59, !P1 ;  /* 0x000000597000780c */ /* 0x040fe40004f24270 */
[----:B------:R-:W-:Y:S01]  /*4e50*/  ISETP.GT.AND P5, PT, R112, 0xb8, !P5 ;  /* 0x000000b87000780c */ /* 0x000fe20006fa4270 */
[----:B------:R-:W0:Y:S01]  /*4e60*/  SHFL.BFLY PT, R7, R6, 0x2, 0x1f ;  /* 0x0c401f0006077f89 */ /* 0x000e2200000e0000 */
[C---:B------:R-:W-:Y:S02]  /*4e70*/  ISETP.LT.OR P1, PT, R111.reuse, 0x5a, P1 ;  /* 0x0000005a6f00780c */ /* 0x040fe40000f21670 */
[----:B------:R-:W-:Y:S02]  /*4e80*/  ISETP.LT.OR P4, PT, R111, 0xb2, P4 ;  /* 0x000000b26f00780c */ /* 0x000fe40002781670 */
[----:B------:R-:W-:Y:S02]  /*4e90*/  FSEL R32, R32, -INF , !P1 ;  /* 0xff80000020207808 */ /* 0x000fe40004800000 */
[----:B------:R-:W-:-:S02]  /*4ea0*/  ISETP.NE.AND P1, PT, R136, RZ, PT ;  /* 0x000000ff8800720c */ /* 0x000fc40003f25270 */
[----:B------:R-:W-:Y:S02]  /*4eb0*/  FSEL R39, R39, -INF , !P3 ;  /* 0xff80000027277808 */ /* 0x000fe40005800000 */
[----:B------:R-:W-:Y:S02]  /*4ec0*/  ISETP.GT.AND P1, PT, R112, 0x60, !P1 ;  /* 0x000000607000780c */ /* 0x000fe40004f24270 */
[C---:B------:R-:W-:Y:S02]  /*4ed0*/  ISETP.LT.OR P5, PT, R111.reuse, 0xb9, P5 ;  /* 0x000000b96f00780c */ /* 0x040fe40002fa1670 */
[----:B------:R-:W-:Y:S02]  /*4ee0*/  ISETP.LT.OR P1, PT, R111, 0x61, P1 ;  /* 0x000000616f00780c */ /* 0x000fe40000f21670 */
[----:B------:R-:W-:Y:S02]  /*4ef0*/  FSEL R40, R40, -INF , !P4 ;  /* 0xff80000028287808 */ /* 0x000fe40006000000 */
[----:B------:R-:W-:-:S02]  /*4f00*/  FSEL R35, R35, -INF , !P1 ;  /* 0xff80000023237808 */ /* 0x000fc40004800000 */
        /* <DEDUP_REMOVED lines=40> */
[----:B------:R-:W-:Y:S02]  /*5190*/  ISETP.NE.AND P1, PT, R156, RZ, PT ;  /* 0x000000ff9c00720c */ /* 0x000fe40003f25270 */
[----:B0-----:R-:W-:Y:S02]  /*51a0*/  FMNMX.FTZ R47, R6, R7, !PT ;  /* 0x00000007062f7209 */ /* 0x001fe40007810000 */
[----:B------:R-:W-:-:S04]  /*51b0*/  ISETP.GT.AND P1, PT, R112, 0x88, !P1 ;  /* 0x000000887000780c */ /* 0x000fc80004f24270 */
[----:B------:R-:W-:-:S04]  /*51c0*/  ISETP.LT.OR P1, PT, R111, 0x89, P1 ;  /* 0x000000896f00780c */ /* 0x000fc80000f21670 */
        /* <DEDUP_REMOVED lines=9> */
[----:B0-----:R-:W-:Y:S01]  /*5260*/  FMNMX.FTZ R7, R47, R50, !PT ;  /* 0x000000322f077209 */ /* 0x001fe20007810000 */
[----:B------:R-:W-:Y:S01]  /*5270*/  IMAD.U32 R50, RZ, RZ, UR10 ;  /* 0x0000000aff327e24 */ /* 0x000fe2000f8e00ff */
[----:B------:R-:W-:Y:S02]  /*5280*/  FSEL R9, R52, -INF , !P1 ;  /* 0xff80000034097808 */ /* 0x000fe40004800000 */
[----:B------:R-:W-:Y:S01]  /*5290*/  ISETP.NE.AND P1, PT, R142, RZ, PT ;  /* 0x000000ff8e00720c */ /* 0x000fe20003f25270 */
[----:B------:R-:W-:-:S03]  /*52a0*/  FFMA.FTZ R113, R7, R50, -8 ;  /* 0xc100000007717423 */ /* 0x000fc60000010032 */
        /* <DEDUP_REMOVED lines=42> */
[----:B------:R-:W-:Y:S01]  /*5550*/  MUFU.EX2 R77, R84 ;  /* 0x00000054004d7308 */ /* 0x000fe20000000800 */
        /* <DEDUP_REMOVED lines=12> */
[----:B------:R-:W-:Y:S01]  /*5620*/  ISETP.GT.AND P1, PT, R112, 0xa9, !P2 ;  /* 0x000000a97000780c */ /* 0x000fe20005724270 */
[--C-:B------:R-:W-:Y:S01]  /*5630*/  FFMA.FTZ R3, R114, UR10, -R113.reuse ;  /* 0x0000000a72037c23 */ /* 0x100fe20008010871 */
[----:B------:R-:W-:Y:S01]  /*5640*/  FMNMX.FTZ R6, R106, R81, !PT ;  /* 0x000000516a067209 */ /* 0x000fe20007810000 */
[--C-:B------:R-:W-:Y:S01]  /*5650*/  FFMA.FTZ R50, R121, UR10, -R113.reuse ;  /* 0x0000000a79327c23 */ /* 0x100fe20008010871 */
[----:B------:R0:W1:Y:S01]  /*5660*/  MUFU.EX2 R81, R86 ;  /* 0x0000005600517308 */ /* 0x0000620000000800 */
[----:B------:R-:W-:Y:S01]  /*5670*/  ISETP.LT.OR P1, PT, R111, 0xaa, P1 ;  /* 0x000000aa6f00780c */ /* 0x000fe20000f21670 */
[--C-:B------:R-:W-:Y:S01]  /*5680*/  FFMA.FTZ R98, R98, UR10, -R113.reuse ;  /* 0x0000000a62627c23 */ /* 0x100fe20008010871 */
[----:B------:R-:W-:Y:S01]  /*5690*/  FMNMX.FTZ R83, R105, R6, !PT ;  /* 0x0000000669537209 */ /* 0x000fe20007810000 */
[--C-:B------:R-:W-:Y:S01]  /*56a0*/  FFMA.FTZ R73, R73, UR10, -R113.reuse ;  /* 0x0000000a49497c23 */ /* 0x100fe20008010871 */
[----:B------:R-:W-:Y:S01]  /*56b0*/  FSEL R38, R38, -INF , !P1 ;  /* 0xff80000026267808 */ /* 0x000fe20004800000 */
[--C-:B------:R-:W-:Y:S01]  /*56c0*/  FFMA.FTZ R72, R72, UR10, -R113.reuse ;  /* 0x0000000a48487c23 */ /* 0x100fe20008010871 */
[----:B------:R-:W-:Y:S01]  /*56d0*/  FMNMX.FTZ R6, R12, R83, !PT ;  /* 0x000000530c067209 */ /* 0x000fe20007810000 */
[----:B------:R-:W-:Y:S01]  /*56e0*/  MUFU.EX2 R3, R3 ;  /* 0x0000000300037308 */ /* 0x000fe20000000800 */
[----:B0-----:R-:W-:-:S01]  /*56f0*/  FFMA.FTZ R86, R92, UR10, -R113 ;  /* 0x0000000a5c567c23 */ /* 0x001fc20008010871 */
[--C-:B------:R-:W-:Y:S01]  /*5700*/  FFMA.FTZ R92, R97, UR10, -R113.reuse ;  /* 0x0000000a615c7c23 */ /* 0x100fe20008010871 */
[----:B------:R-:W-:Y:S01]  /*5710*/  FMNMX.FTZ R83, R13, R6, !PT ;  /* 0x000000060d537209 */ /* 0x000fe20007810000 */
[--C-:B------:R-:W-:Y:S01]  /*5720*/  FFMA.FTZ R59, R59, UR10, -R113.reuse ;  /* 0x0000000a3b3b7c23 */ /* 0x100fe20008010871 */
[----:B------:R-:W-:Y:S01]  /*5730*/  ISETP.GT.AND P2, PT, R112, 0xb9, !P6 ;  /* 0x000000b97000780c */ /* 0x000fe20007744270 */
        /* <DEDUP_REMOVED lines=18> */
[----:B------:R0:W-:Y:S01]  /*5860*/  MUFU.EX2 R83, R89 ;  /* 0x0000005900537308 */ /* 0x0001e20000000800 */
[----:B------:R-:W-:-:S01]  /*5870*/  FFMA.FTZ R69, R69, UR10, -R113 ;  /* 0x0000000a45457c23 */ /* 0x000fc20008010871 */
[--C-:B------:R-:W-:Y:S01]  /*5880*/  FFMA.FTZ R70, R70, UR10, -R113.reuse ;  /* 0x0000000a46467c23 */ /* 0x100fe20008010871 */
[----:B------:R-:W-:Y:S01]  /*5890*/  FMNMX.FTZ R87, R25, R6, !PT ;  /* 0x0000000619577209 */ /* 0x000fe20007810000 */
[--C-:B------:R-:W-:Y:S01]  /*58a0*/  FFMA.FTZ R58, R58, UR10, -R113.reuse ;  /* 0x0000000a3a3a7c23 */ /* 0x100fe20008010871 */
[----:B------:R-:W-:-:S01]  /*58b0*/  FFMA.FTZ R71, R71, UR10, -R113 ;  /* 0x0000000a47477c23 */ /* 0x000fc20008010871 */
[----:B-1----:R-:W-:-:S02]  /*58c0*/  F2FP.SATFINITE.E4M3.F32.PACK_AB_MERGE_C R202, R84, R81, RZ ;  /* 0x0000005154ca723e */ /* 0x002fc400048070ff */
[----:B------:R-:W-:Y:S01]  /*58d0*/  FMNMX.FTZ R6, R26, R87, !PT ;  /* 0x000000571a067209 */ /* 0x000fe20007810000 */
[----:B------:R1:W-:Y:S01]  /*58e0*/  MUFU.EX2 R85, R90 ;  /* 0x0000005a00557308 */ /* 0x0003e20000000800 */
[----:B0-----:R-:W-:-:S01]  /*58f0*/  FFMA.FTZ R89, R94, UR10, -R113 ;  /* 0x0000000a5e597c23 */ /* 0x001fc20008010871 */
[----:B------:R-:W-:Y:S01]  /*5900*/  FFMA.FTZ R94, R99, UR10, -R113 ;  /* 0x0000000a635e7c23 */ /* 0x000fe20008010871 */
[----:B------:R-:W-:-:S04]  /*5910*/  FMNMX.FTZ R6, R27, R6, !PT ;  /* 0x000000061b067209 */ /* 0x000fc80007810000 */
[----:B------:R-:W-:Y:S01]  /*5920*/  FMNMX.FTZ R87, R29, R6, !PT ;  /* 0x000000061d577209 */ /* 0x000fe20007810000 */
[----:B------:R-:W0:Y:S01]  /*5930*/  MUFU.EX2 R52, R52 ;  /* 0x0000003400347308 */ /* 0x000e220000000800 */
[----:B-1----:R-:W-:-:S02]  /*5940*/  FFMA.FTZ R90, R95, UR10, -R113 ;  /* 0x0000000a5f5a7c23 */ /* 0x002fc40008010871 */
[----:B------:R-:W-:-:S04]  /*5950*/  FMNMX.FTZ R87, R28, R87, !PT ;  /* 0x000000571c577209 */ /* 0x000fc80007810000 */
[----:B------:R-:W-:Y:S01]  /*5960*/  FMNMX.FTZ R6, R30, R87, !PT ;  /* 0x000000571e067209 */ /* 0x000fe20007810000 */
[----:B------:R-:W-:Y:S03]  /*5970*/  MUFU.EX2 R49, R49 ;  /* 0x0000003100317308 */ /* 0x000fe60000000800 */
[----:B------:R-:W-:-:S04]  /*5980*/  FMNMX.FTZ R6, R31, R6, !PT ;  /* 0x000000061f067209 */ /* 0x000fc80007810000 */
[----:B------:R-:W-:Y:S01]  /*5990*/  FMNMX.FTZ R91, R33, R6, !PT ;  /* 0x00000006215b7209 */ /* 0x000fe20007810000 */
[----:B------:R1:W-:Y:S01]  /*59a0*/  MUFU.EX2 R87, R93 ;  /* 0x0000005d00577308 */ /* 0x0003e20000000800 */
[----:B0-----:R-:W-:Y:S02]  /*59b0*/  F2FP.SATFINITE.E4M3.F32.PACK_AB_MERGE_C R204, R52, R47, RZ ;  /* 0x0000002f34cc723e */ /* 0x001fe400048070ff */
[----:B------:R-:W-:Y:S02]  /*59c0*/  FMNMX.FTZ R6, R32, R91, !PT ;  /* 0x0000005b20067209 */ /* 0x000fe40007810000 */
[----:B------:R-:W-:Y:S02]  /*59d0*/  F2FP.SATFINITE.E4M3.F32.PACK_AB_MERGE_C R204, R50, R3, R204 ;  /* 0x0000000332cc723e */ /* 0x000fe400048070cc */
[----:B------:R-:W-:Y:S01]  /*59e0*/  FMNMX.FTZ R91, R35, R6, !PT ;  /* 0x00000006235b7209 */ /* 0x000fe20007810000 */
[----:B------:R-:W-:Y:S03]  /*59f0*/  MUFU.EX2 R54, R54 ;  /* 0x0000003600367308 */ /* 0x000fe60000000800 */
[----:B------:R-:W-:Y:S01]  /*5a00*/  FMNMX.FTZ R6, R34, R91, !PT ;  /* 0x0000005b22067209 */ /* 0x000fe20007810000 */
[--C-:B------:R-:W-:Y:S01]  /*5a10*/  FFMA.FTZ R91, R96, UR10, -R113.reuse ;  /* 0x0000000a605b7c23 */ /* 0x100fe20008010871 */
[----:B------:R-:W-:-:S01]  /*5a20*/  FFMA.FTZ R96, R101, UR10, -R113 ;  /* 0x0000000a65607c23 */ /* 0x000fc20008010871 */
[----:B------:R-:W-:Y:S01]  /*5a30*/  IMAD.U32 R101, RZ, RZ, UR10 ;  /* 0x0000000aff657e24 */ /* 0x000fe2000f8e00ff */
[----:B-1----:R-:W-:Y:S01]  /*5a40*/  FMNMX.FTZ R93, R37, R6, !PT ;  /* 0x00000006255d7209 */ /* 0x002fe20007810000 */
        /* <DEDUP_REMOVED lines=9> */
[----:B------:R1:W-:Y:S01]  /*5ae0*/  MUFU.EX2 R93, R98 ;  /* 0x00000062005d7308 */ /* 0x0003e20000000800 */
[----:B0-----:R-:W-:Y:S02]  /*5af0*/  F2FP.SATFINITE.E4M3.F32.PACK_AB_MERGE_C R206, R75, R74, RZ ;  /* 0x0000004a4bce723e */ /* 0x001fe400048070ff */
[----:B------:R-:W-:Y:S01]  /*5b00*/  FMNMX.FTZ R6, R4, R95, !PT ;  /* 0x0000005f04067209 */ /* 0x000fe20007810000 */
[----:B------:R-:W-:-:S01]  /*5b10*/  FFMA.FTZ R95, R100, UR10, -R113 ;  /* 0x0000000a645f7c23 */ /* 0x000fc20008010871 */
[----:B------:R-:W-:Y:S02]  /*5b20*/  F2FP.SATFINITE.E4M3.F32.PACK_AB_MERGE_C R206, R54, R49, R206 ;  /* 0x0000003136ce723e */ /* 0x000fe400048070ce */
[----:B------:R-:W-:Y:S01]  /*5b30*/  FMNMX.FTZ R97, R5, R6, !PT ;  /* 0x0000000605617209 */ /* 0x000fe20007810000 */
[----:B------:R-:W-:Y:S01]  /*5b40*/  MUFU.EX2 R76, R76 ;  /* 0x0000004c004c7308 */ /* 0x000fe20000000800 */
[----:B-1----:R-:W-:-:S02]  /*5b50*/  FFMA.FTZ R98, R103, UR10, -R113 ;  /* 0x0000000a67627c23 */ /* 0x002fc40008010871 */
[----:B------:R-:W-:-:S04]  /*5b60*/  FMNMX.FTZ R6, R8, R97, !PT ;  /* 0x0000006108067209 */ /* 0x000fc80007810000 */
[----:B------:R-:W-:Y:S01]  /*5b70*/  FMNMX.FTZ R97, R9, R6, !PT ;  /* 0x0000000609617209 */ /* 0x000fe20007810000 */
[----:B------:R-:W-:Y:S03]  /*5b80*/  MUFU.EX2 R78, R78 ;  /* 0x0000004e004e7308 */ /* 0x000fe60000000800 */
[----:B------:R-:W-:Y:S01]  /*5b90*/  FMNMX.FTZ R6, R10, R97, !PT ;  /* 0x000000610a067209 */ /* 0x000fe20007810000 */
[----:B------:R-:W-:-:S03]  /*5ba0*/  FFMA.FTZ R97, R102, UR10, -R113 ;  /* 0x0000000a66617c23 */ /* 0x000fc60008010871 */
[----:B------:R-:W-:Y:S01]  /*5bb0*/  FMNMX.FTZ R6, R11, R6, !PT ;  /* 0x000000060b067209 */ /* 0x000fe20007810000 */
[----:B------:R-:W0:Y:S03]  /*5bc0*/  MUFU.EX2 R79, R79 ;  /* 0x0000004f004f7308 */ /* 0x000e260000000800 */
[----:B------:R-:W-:-:S04]  /*5bd0*/  FMNMX.FTZ R99, R53, R6, !PT ;  /* 0x0000000635637209 */ /* 0x000fc80007810000 */
[----:B------:R-:W-:Y:S01]  /*5be0*/  FMNMX.FTZ R6, R56, R99, !PT ;  /* 0x0000006338067209 */ /* 0x000fe20007810000 */
[----:B------:R-:W1:Y:S03]  /*5bf0*/  MUFU.EX2 R80, R80 ;  /* 0x0000005000507308 */ /* 0x000e660000000800 */
[----:B------:R-:W-:-:S04]  /*5c00*/  FMNMX.FTZ R6, R55, R6, !PT ;  /* 0x0000000637067209 */ /* 0x000fc80007810000 */
[----:B------:R-:W-:Y:S01]  /*5c10*/  FMNMX.FTZ R99, R57, R6, !PT ;  /* 0x0000000639637209 */ /* 0x000fe20007810000 */
[----:B------:R-:W-:Y:S01]  /*5c20*/  MUFU.EX2 R82, R82 ;  /* 0x0000005200527308 */ /* 0x000fe20000000800 */
[----:B0-----:R-:W-:Y:S02]  /*5c30*/  F2FP.SATFINITE.E4M3.F32.PACK_AB_MERGE_C R200, R79, R78, RZ ;  /* 0x0000004e4fc8723e */ /* 0x001fe400048070ff */
[----:B------:R-:W-:Y:S02]  /*5c40*/  FMNMX.FTZ R6, R38, R99, !PT ;  /* 0x0000006326067209 */ /* 0x000fe40007810000 */
[----:B------:R-:W-:Y:S02]  /*5c50*/  F2FP.SATFINITE.E4M3.F32.PACK_AB_MERGE_C R200, R76, R51, R200 ;  /* 0x000000334cc8723e */ /* 0x000fe400048070c8 */
[----:B------:R-:W-:Y:S01]  /*5c60*/  FMNMX.FTZ R99, R39, R6, !PT ;  /* 0x0000000627637209 */ /* 0x000fe20007810000 */
[----:B------:R-:W0:Y:S01]  /*5c70*/  MUFU.EX2 R88, R88 ;  /* 0x0000005800587308 */ /* 0x000e220000000800 */
[----:B-1----:R-:W-:-:S02]  /*5c80*/  F2FP.SATFINITE.E4M3.F32.PACK_AB_MERGE_C R202, R80, R77, R202 ;  /* 0x0000004d50ca723e */ /* 0x002fc400048070ca */
[----:B------:R-:W-:-:S04]  /*5c90*/  FMNMX.FTZ R99, R40, R99, !PT ;  /* 0x0000006328637209 */ /* 0x000fc80007810000 */
[----:B------:R-:W-:Y:S01]  /*5ca0*/  FMNMX.FTZ R6, R44, R99, !PT ;  /* 0x000000632c067209 */ /* 0x000fe20007810000 */
[----:B------:R-:W-:Y:S03]  /*5cb0*/  MUFU.EX2 R86, R86 ;  /* 0x0000005600567308 */ /* 0x000fe60000000800 */
[----:B------:R-:W-:-:S05]  /*5cc0*/  FMNMX.FTZ R6, R43, R6, !PT ;  /* 0x000000062b067209 */ /* 0x000fca0007810000 */
[----:B------:R-:W1:Y:S01]  /*5cd0*/  SHFL.BFLY PT, R99, R6, 0x2, 0x1f ;  /* 0x0c401f0006637f89 */ /* 0x000e6200000e0000 */
[----:B------:R-:W-:Y:S01]  /*5ce0*/  MUFU.EX2 R89, R89 ;  /* 0x0000005900597308 */ /* 0x000fe20000000800 */
[----:B0-----:R-:W-:-:S04]  /*5cf0*/  F2FP.SATFINITE.E4M3.F32.PACK_AB_MERGE_C R196, R88, R85, RZ ;  /* 0x0000005558c4723e */ /* 0x001fc800048070ff */
[----:B------:R-:W-:-:S03]  /*5d00*/  F2FP.SATFINITE.E4M3.F32.PACK_AB_MERGE_C R196, R83, R82, R196 ;  /* 0x0000005253c4723e */ /* 0x000fc600048070c4 */
[----:B------:R-:W0:Y:S08]  /*5d10*/  MUFU.EX2 R90, R90 ;  /* 0x0000005a005a7308 */ /* 0x000e300000000800 */
[----:B------:R-:W2:Y:S01]  /*5d20*/  MUFU.EX2 R94, R94 ;  /* 0x0000005e005e7308 */ /* 0x000ea20000000800 */
[----:B-1----:R-:W-:-:S07]  /*5d30*/  FMNMX.FTZ R99, R6, R99, !PT ;  /* 0x0000006306637209 */ /* 0x002fce0007810000 */
[----:B------:R-:W-:Y:S01]  /*5d40*/  MUFU.EX2 R91, R91 ;  /* 0x0000005b005b7308 */ /* 0x000fe20000000800 */
[----:B0-----:R-:W-:Y:S01]  /*5d50*/  F2FP.SATFINITE.E4M3.F32.PACK_AB_MERGE_C R198, R90, R89, RZ ;  /* 0x000000595ac6723e */ /* 0x001fe200048070ff */
[----:B------:R-:W0:Y:S03]  /*5d60*/  SHFL.BFLY PT, R6, R99, 0x1, 0x1f ;  /* 0x0c201f0063067f89 */ /* 0x000e2600000e0000 */
[----:B------:R-:W-:-:S03]  /*5d70*/  F2FP.SATFINITE.E4M3.F32.PACK_AB_MERGE_C R198, R87, R86, R198 ;  /* 0x0000005657c6723e */ /* 0x000fc600048070c6 */
[----:B------:R-:W1:Y:S01]  /*5d80*/  MUFU.EX2 R92, R92 ;  /* 0x0000005c005c7308 */ /* 0x000e620000000800 */
[----:B--2---:R-:W-:-:S07]  /*5d90*/  F2FP.SATFINITE.E4M3.F32.PACK_AB_MERGE_C R192, R94, R93, RZ ;  /* 0x0000005d5ec0723e */ /* 0x004fce00048070ff */
[----:B------:R-:W-:Y:S08]  /*5da0*/  MUFU.EX2 R97, R97 ;  /* 0x0000006100617308 */ /* 0x000ff00000000800 */
[----:B------:R-:W-:Y:S01]  /*5db0*/  MUFU.EX2 R98, R98 ;  /* 0x0000006200627308 */ /* 0x000fe20000000800 */
[----:B-1----:R-:W-:Y:S02]  /*5dc0*/  F2FP.SATFINITE.E4M3.F32.PACK_AB_MERGE_C R192, R92, R91, R192 ;  /* 0x0000005b5cc0723e */ /* 0x002fe400048070c0 */
[----:B0-----:R-:W-:-:S04]  /*5dd0*/  FMNMX.FTZ R6, R99, R6, !PT ;  /* 0x0000000663067209 */ /* 0x001fc80007810000 */
[C---:B------:R-:W-:Y:S01]  /*5de0*/  FSETP.NEU.FTZ.AND P1, PT, R6.reuse, -INF , PT ;  /* 0xff8000000600780b */ /* 0x040fe20003f3d000 */
[----:B------:R-:W-:-:S01]  /*5df0*/  FFMA.FTZ R101, R6, R101, -8 ;  /* 0xc100000006657423 */ /* 0x000fc20000010065 */
[----:B------:R-:W-:Y:S04]  /*5e00*/  MUFU.EX2 R95, R95 ;  /* 0x0000005f005f7308 */ /* 0x000fe80000000800 */
[----:B------:R-:W-:Y:S02]  /*5e10*/  FSEL R101, R101, RZ, P1 ;  /* 0x000000ff65657208 */ /* 0x000fe40000800000 */
[----:B------:R-:W-:Y:S02]  /*5e20*/  PLOP3.LUT P1, PT, PT, PT, UP1, 0x40, 0x0 ;  /* 0x000000000000781c */ /* 0x000fe40003f2e818 */
        /* <DEDUP_REMOVED lines=20> */
[----:B------:R-:W-:Y:S01]  /*5f70*/  FADD.FTZ R35, R47, R110 ;  /* 0x0000006e2f237221 */ /* 0x000fe20000010000 */
[----:B------:R-:W-:-:S01]  /*5f80*/  FFMA.FTZ R29, R31, UR10, -R101 ;  /* 0x0000000a1f1d7c23 */ /* 0x000fc20008010865 */
[--C-:B------:R-:W-:Y:S01]  /*5f90*/  FFMA.FTZ R31, R33, UR10, -R101.reuse ;  /* 0x0000000a211f7c23 */ /* 0x100fe20008010865 */
[----:B------:R-:W-:-:S01]  /*5fa0*/  FFMA.FTZ R33, R34, UR10, -R101 ;  /* 0x0000000a22217c23 */ /* 0x000fc20008010865 */
[----:B------:R-:W1:Y:S01]  /*5fb0*/  MUFU.EX2 R103, R103 ;  /* 0x0000006700677308 */ /* 0x000e620000000800 */
[----:B------:R-:W-:-:S01]  /*5fc0*/  FFMA.FTZ R107, R107, UR10, -R101 ;  /* 0x0000000a6b6b7c23 */ /* 0x000fc20008010865 */
[----:B------:R-:W-:Y:S01]  /*5fd0*/  FADD.FTZ R34, R52, R35 ;  /* 0x0000002334227221 */ /* 0x000fe20000010000 */
[----:B------:R-:W-:-:S01]  /*5fe0*/  FFMA.FTZ R106, R106, UR10, -R101 ;  /* 0x0000000a6a6a7c23 */ /* 0x000fc20008010865 */
[--C-:B------:R-:W-:Y:S01]  /*5ff0*/  FFMA.FTZ R105, R105, UR10, -R101.reuse ;  /* 0x0000000a69697c23 */ /* 0x100fe20008010865 */
[----:B------:R-:W-:-:S01]  /*6000*/  FFMA.FTZ R12, R12, UR10, -R101 ;  /* 0x0000000a0c0c7c23 */ /* 0x000fc20008010865 */
[----:B------:R-:W-:Y:S01]  /*6010*/  FADD.FTZ R35, R49, R34 ;  /* 0x0000002231237221 */ /* 0x000fe20000010000 */
[----:B------:R-:W-:-:S01]  /*6020*/  FFMA.FTZ R34, R37, UR10, -R101 ;  /* 0x0000000a25227c23 */ /* 0x000fc20008010865 */
[----:B------:R-:W2:Y:S01]  /*6030*/  MUFU.EX2 R104, R104 ;  /* 0x0000006800687308 */ /* 0x000ea20000000800 */
[----:B------:R-:W-:-:S01]  /*6040*/  FFMA.FTZ R37, R36, UR10, -R101 ;  /* 0x0000000a24257c23 */ /* 0x000fc20008010865 */
[----:B0-----:R-:W-:Y:S01]  /*6050*/  FADD.FTZ R36, R99, R100 ;  /* 0x0000006463247221 */ /* 0x001fe20000010000 */
[----:B------:R-:W-:-:S01]  /*6060*/  FADD.FTZ R35, R54, R35 ;  /* 0x0000002336237221 */ /* 0x000fc20000010000 */
[--C-:B------:R-:W-:Y:S01]  /*6070*/  FFMA.FTZ R13, R13, UR10, -R101.reuse ;  /* 0x0000000a0d0d7c23 */ /* 0x100fe20008010865 */
[----:B------:R-:W-:-:S01]  /*6080*/  FFMA.FTZ R28, R28, UR10, -R101 ;  /* 0x0000000a1c1c7c23 */ /* 0x000fc20008010865 */
[----:B------:R-:W-:Y:S01]  /*6090*/  FFMA.FTZ R3, R48, UR10, -R101 ;  /* 0x0000000a30037c23 */ /* 0x000fe20008010865 */
[----:B------:R-:W-:-:S01]  /*60a0*/  FADD.FTZ R110, R74, R35 ;  /* 0x000000234a6e7221 */ /* 0x000fc20000010000 */
[----:B------:R-:W0:Y:S01]  /*60b0*/  MUFU.EX2 R102, R102 ;  /* 0x0000006600667308 */ /* 0x000e220000000800 */
[----:B-1----:R-:W-:-:S01]  /*60c0*/  FADD.FTZ R111, R103, R36 ;  /* 0x00000024676f7221 */ /* 0x002fc20000010000 */
[----:B------:R-:W-:Y:S01]  /*60d0*/  FFMA.FTZ R35, R42, UR10, -R101 ;  /* 0x0000000a2a237c23 */ /* 0x000fe20008010865 */
[----:B------:R-:W-:-:S01]  /*60e0*/  FADD.FTZ R110, R75, R110 ;  /* 0x0000006e4b6e7221 */ /* 0x000fc20000010000 */
[--C-:B------:R-:W-:Y:S01]  /*60f0*/  FFMA.FTZ R36, R41, UR10, -R101.reuse ;  /* 0x0000000a29247c23 */ /* 0x100fe20008010865 */
[----:B------:R-:W-:-:S01]  /*6100*/  FFMA.FTZ R32, R32, UR10, -R101 ;  /* 0x0000000a20207c23 */ /* 0x000fc20008010865 */
[----:B------:R-:W-:Y:S01]  /*6110*/  FFMA.FTZ R46, R46, UR10, -R101 ;  /* 0x0000000a2e2e7c23 */ /* 0x000fe20008010865 */
[----:B------:R-:W-:-:S01]  /*6120*/  FADD.FTZ R113, R51, R110 ;  /* 0x0000006e33717221 */ /* 0x000fc20000010000 */
[----:B------:R-:W1:Y:S01]  /*6130*/  MUFU.EX2 R107, R107 ;  /* 0x0000006b006b7308 */ /* 0x000e620000000800 */
[----:B--2---:R-:W-:-:S01]  /*6140*/  FADD.FTZ R111, R104, R111 ;  /* 0x0000006f686f7221 */ /* 0x004fc20000010000 */
[----:B------:R-:W-:Y:S01]  /*6150*/  FFMA.FTZ R45, R45, UR10, -R101 ;  /* 0x0000000a2d2d7c23 */ /* 0x000fe20008010865 */
[----:B------:R-:W-:-:S01]  /*6160*/  FADD.FTZ R113, R76, R113 ;  /* 0x000000714c717221 */ /* 0x000fc20000010000 */
[--C-:B------:R-:W-:Y:S01]  /*6170*/  FFMA.FTZ R4, R4, UR10, -R101.reuse ;  /* 0x0000000a04047c23 */ /* 0x100fe20008010865 */
[----:B------:R-:W-:-:S01]  /*6180*/  FFMA.FTZ R5, R5, UR10, -R101 ;  /* 0x0000000a05057c23 */ /* 0x000fc20008010865 */
[----:B------:R-:W-:Y:S01]  /*6190*/  FFMA.FTZ R8, R8, UR10, -R101 ;  /* 0x0000000a08087c23 */ /* 0x000fe20008010865 */
[----:B------:R-:W-:-:S01]  /*61a0*/  FADD.FTZ R110, R78, R113 ;  /* 0x000000714e6e7221 */ /* 0x000fc20000010000 */
[----:B------:R-:W2:Y:S01]  /*61b0*/  MUFU.EX2 R106, R106 ;  /* 0x0000006a006a7308 */ /* 0x000ea20000000800 */
[----:B0-----:R-:W-:-:S01]  /*61c0*/  FADD.FTZ R42, R102, R111 ;  /* 0x0000006f662a7221 */ /* 0x001fc20000010000 */
[----:B------:R-:W-:Y:S01]  /*61d0*/  FFMA.FTZ R9, R9, UR10, -R101 ;  /* 0x0000000a09097c23 */ /* 0x000fe20008010865 */
        /* <DEDUP_REMOVED lines=19> */
[----:B------:R-:W-:Y:S01]  /*6310*/  F2FP.SATFINITE.E4M3.F32.PACK_AB_MERGE_C R103, R104, R103, RZ ;  /* 0x000000676867723e */ /* 0x000fe200048070ff */
[----:B------:R-:W-:-:S01]  /*6320*/  FADD.FTZ R50, R82, R47 ;  /* 0x0000002f52327221 */ /* 0x000fc20000010000 */
[----:B------:R-:W2:Y:S01]  /*6330*/  MUFU.EX2 R13, R13 ;  /* 0x0000000d000d7308 */ /* 0x000ea20000000800 */
[----:B0-----:R-:W-:-:S01]  /*6340*/  FADD.FTZ R41, R105, R42 ;  /* 0x0000002a69297221 */ /* 0x001fc20000010000 */
[----:B------:R-:W-:Y:S01]  /*6350*/  F2FP.SATFINITE.E4M3.F32.PACK_AB_MERGE_C R105, R105, R106, RZ ;  /* 0x0000006a6969723e */ /* 0x000fe200048070ff */
[----:B------:R-:W-:-:S01]  /*6360*/  FADD.FTZ R50, R83, R50 ;  /* 0x0000003253327221 */ /* 0x000fc20000010000 */
[----:B------:R-:W-:-:S02]  /*6370*/  F2FP.SATFINITE.E4M3.F32.PACK_AB_MERGE_C R205, R100, R99, R103 ;  /* 0x0000006364cd723e */ /* 0x000fc40004807067 */
[----:B------:R-:W-:Y:S01]  /*6380*/  F2FP.SATFINITE.E4M3.F32.PACK_AB_MERGE_C R207, R107, R102, R105 ;  /* 0x000000666bcf723e */ /* 0x000fe20004807069 */
        /* <DEDUP_REMOVED lines=10> */
[----:B0-----:R-:W-:-:S01]  /*6430*/  FADD.FTZ R42, R108, R41 ;  /* 0x000000296c2a7221 */ /* 0x001fc20000010000 */
[----:B------:R-:W-:Y:S01]  /*6440*/  F2FP.SATFINITE.E4M3.F32.PACK_AB_MERGE_C R48, R98, R97, RZ ;  /* 0x000000616230723e */ /* 0x000fe200048070ff */
[----:B------:R-:W-:-:S03]  /*6450*/  FADD.FTZ R90, R90, R89 ;  /* 0x000000595a5a7221 */ /* 0x000fc60000010000 */
[----:B------:R-:W-:Y:S01]  /*6460*/  F2FP.SATFINITE.E4M3.F32.PACK_AB_MERGE_C R194, R96, R95, R48 ;  /* 0x0000005f60c2723e */ /* 0x000fe20004807030 */
[----:B------:R-:W-:-:S01]  /*6470*/  FADD.FTZ R47, R91, R90 ;  /* 0x0000005a5b2f7221 */ /* 0x000fc20000010000 */
[----:B------:R-:W0:Y:S01]  /*6480*/  MUFU.EX2 R15, R15 ;  /* 0x0000000f000f7308 */ /* 0x000e220000000800 */
[----:B-1----:R-:W-:-:S01]  /*6490*/  FADD.FTZ R41, R109, R42 ;  /* 0x0000002a6d297221 */ /* 0x002fc20000010000 */
[----:B------:R-:W-:Y:S01]  /*64a0*/  F2FP.SATFINITE.E4M3.F32.PACK_AB_MERGE_C R108, R109, R108, RZ ;  /* 0x0000006c6d6c723e */ /* 0x000fe200048070ff */
[----:B------:R-:W-:-:S03]  /*64b0*/  FADD.FTZ R92, R92, R47 ;  /* 0x0000002f5c5c7221 */ /* 0x000fc60000010000 */
[----:B------:R-:W-:Y:S01]  /*64c0*/  F2FP.SATFINITE.E4M3.F32.PACK_AB_MERGE_C R201, R13, R12, R108 ;  /* 0x0000000c0dc9723e */ /* 0x000fe2000480706c */
[----:B------:R-:W-:-:S01]  /*64d0*/  FADD.FTZ R93, R93, R92 ;  /* 0x0000005c5d5d7221 */ /* 0x000fc20000010000 */
        /* <DEDUP_REMOVED lines=10> */
[----:B------:R-:W-:-:S05]  /*6580*/  FADD.FTZ R98, R98, R97 ;  /* 0x0000006162627221 */ /* 0x000fca0000010000 */
        /* <DEDUP_REMOVED lines=13> */
[----:B-1----:R-:W-:-:S01]  /*6660*/  FADD.FTZ R42, R26, R41 ;  /* 0x000000291a2a7221 */ /* 0x002fc20000010000 */
[----:B------:R-:W-:-:S06]  /*6670*/  FFMA.FTZ R41, R38, UR10, -R101 ;  /* 0x0000000a26297c23 */ /* 0x000fcc0008010865 */
[----:B------:R-:W1:Y:S01]  /*6680*/  MUFU.EX2 R32, R32 ;  /* 0x0000002000207308 */ /* 0x000e620000000800 */
[----:B--2---:R-:W-:-:S07]  /*6690*/  FADD.FTZ R42, R29, R42 ;  /* 0x0000002a1d2a7221 */ /* 0x004fce0000010000 */
[----:B------:R-:W2:Y:S01]  /*66a0*/  MUFU.EX2 R30, R30 ;  /* 0x0000001e001e7308 */ /* 0x000ea20000000800 */
[----:B0-----:R-:W-:-:S07]  /*66b0*/  FADD.FTZ R47, R31, R42 ;  /* 0x0000002a1f2f7221 */ /* 0x001fce0000010000 */
        /* <DEDUP_REMOVED lines=12> */
[----:B------:R-:W-:Y:S01]  /*6780*/  MUFU.EX2 R59, R59 ;  /* 0x0000003b003b7308 */ /* 0x000fe20000000800 */
[----:B--2---:R-:W-:-:S01]  /*6790*/  FADD.FTZ R42, R37, R42 ;  /* 0x0000002a252a7221 */ /* 0x004fc20000010000 */
[----:B------:R-:W-:-:S04]  /*67a0*/  F2FP.SATFINITE.E4M3.F32.PACK_AB_MERGE_C R34, R37, R34, RZ ;  /* 0x000000222522723e */ /* 0x000fc800048070ff */
[----:B------:R-:W-:Y:S02]  /*67b0*/  F2FP.SATFINITE.E4M3.F32.PACK_AB_MERGE_C R193, R33, R30, R34 ;  /* 0x0000001e21c1723e */ /* 0x000fe40004807022 */
[----:B------:R-:W1:Y:S01]  /*67c0*/  MUFU.EX2 R60, R60 ;  /* 0x0000003c003c7308 */ /* 0x000e620000000800 */
[----:B0-----:R-:W-:-:S07]  /*67d0*/  FADD.FTZ R21, R35, R42 ;  /* 0x0000002a23157221 */ /* 0x001fce0000010000 */
[----:B------:R-:W0:Y:S08]  /*67e0*/  MUFU.EX2 R36, R36 ;  /* 0x0000002400247308 */ /* 0x000e300000000800 */
[----:B------:R-:W-:Y:S01]  /*67f0*/  MUFU.EX2 R73, R73 ;  /* 0x0000004900497308 */ /* 0x000fe20000000800 */
[----:B-1----:R-:W-:-:S07]  /*6800*/  F2FP.SATFINITE.E4M3.F32.PACK_AB_MERGE_C R24, R60, R59, RZ ;  /* 0x0000003b3c18723e */ /* 0x002fce00048070ff */
[----:B------:R-:W1:Y:S01]  /*6810*/  MUFU.EX2 R72, R72 ;  /* 0x0000004800487308 */ /* 0x000e620000000800 */
[----:B0-----:R-:W-:-:S07]  /*6820*/  FADD.FTZ R21, R36, R21 ;  /* 0x0000001524157221 */ /* 0x001fce0000010000 */
        /* <DEDUP_REMOVED lines=11> */
[----:B------:R-:W-:-:S04]  /*68e0*/  F2FP.SATFINITE.E4M3.F32.PACK_AB_MERGE_C R46, R45, R46, RZ ;  /* 0x0000002e2d2e723e */ /* 0x000fc800048070ff */
[----:B------:R-:W-:Y:S02]  /*68f0*/  F2FP.SATFINITE.E4M3.F32.PACK_AB_MERGE_C R195, R36, R35, R46 ;  /* 0x0000002324c3723e */ /* 0x000fe4000480702e */
[----:B------:R-:W1:Y:S08]  /*6900*/  MUFU.EX2 R3, R3 ;  /* 0x0000000300037308 */ /* 0x000e700000000800 */
[----:B------:R-:W-:Y:S01]  /*6910*/  MUFU.EX2 R61, R61 ;  /* 0x0000003d003d7308 */ /* 0x000fe20000000800 */
[----:B0-----:R-:W-:-:S07]  /*6920*/  F2FP.SATFINITE.E4M3.F32.PACK_AB_MERGE_C R28, R64, R63, RZ ;  /* 0x0000003f401c723e */ /* 0x001fce00048070ff */
[----:B------:R-:W0:Y:S01]  /*6930*/  MUFU.EX2 R62, R62 ;  /* 0x0000003e003e7308 */ /* 0x000e220000000800 */
[----:B-1----:R-:W-:-:S07]  /*6940*/  FADD.FTZ R21, R3, R24 ;  /* 0x0000001803157221 */ /* 0x002fce0000010000 */
        /* <DEDUP_REMOVED lines=12> */
[C---:B0-----:R-:W-:Y:S01]  /*6a10*/  F2FP.SATFINITE.E4M3.F32.PACK_AB_MERGE_C R12, R8.reuse, R5, RZ ;  /* 0x00000005080c723e */ /* 0x041fe200048070ff */
[----:B------:R-:W-:-:S03]  /*6a20*/  FADD.FTZ R8, R8, R13 ;  /* 0x0000000d08087221 */ /* 0x000fc60000010000 */
[----:B------:R-:W-:-:S03]  /*6a30*/  F2FP.SATFINITE.E4M3.F32.PACK_AB_MERGE_C R189, R4, R3, R12 ;  /* 0x0000000304bd723e */ /* 0x000fc6000480700c */
        /* <DEDUP_REMOVED lines=18> */
[----:B------:R-:W1:Y:S01]  /*6b60*/  MUFU.EX2 R57, R57 ;  /* 0x0000003900397308 */ /* 0x000e620000000800 */
[----:B0-----:R-:W-:-:S01]  /*6b70*/  FADD.FTZ R8, R56, R5 ;  /* 0x0000000538087221 */ /* 0x001fc20000010000 */
        /* <DEDUP_REMOVED lines=20> */
[----:B------:R-:W-:-:S06]  /*6cc0*/  FADD.FTZ R58, R58, R69 ;  /* 0x000000453a3a7221 */ /* 0x000fcc0000010000 */
[----:B------:R-:W1:Y:S01]  /*6cd0*/  MUFU.EX2 R43, R43 ;  /* 0x0000002b002b7308 */ /* 0x000e620000000800 */
[----:B--2---:R-:W-:-:S04]  /*6ce0*/  FADD.FTZ R3, R40, R3 ;  /* 0x0000000328037221 */ /* 0x004fc80000010000 */
[----:B0-----:R-:W-:Y:S01]  /*6cf0*/  FADD.FTZ R4, R44, R3 ;  /* 0x000000032c047221 */ /* 0x001fe20000010000 */
[----:B------:R-:W-:Y:S01]  /*6d00*/  VIADD R3, R120, 0xfffffffe ;  /* 0xfffffffe78037836 */ /* 0x000fe20000000000 */
[C---:B-1----:R-:W-:Y:S02]  /*6d10*/  F2FP.SATFINITE.E4M3.F32.PACK_AB_MERGE_C R5, R43.reuse, R44, RZ ;  /* 0x0000002c2b05723e */ /* 0x042fe400048070ff */
[----:B------:R-:W-:-:S02]  /*6d20*/  FADD.FTZ R4, R43, R4 ;  /* 0x000000042b047221 */ /* 0x000fc40000010000 */
[----:B------:R-:W-:Y:S01]  /*6d30*/  F2FP.SATFINITE.E4M3.F32.PACK_AB_MERGE_C R187, R40, R39, R5 ;  /* 0x0000002728bb723e */ /* 0x000fe20004807005 */
[----:B------:R-:W-:-:S01]  /*6d40*/  FADD.FTZ R5, R71, R58 ;  /* 0x0000003a47057221 */ /* 0x000fc20000010000 */
        /* <DEDUP_REMOVED lines=11> */
.L_x_7136:
[----:B------:R-:W-:-:S11]  /*6e00*/  UISETP.NE.AND UP2, UPT, UR7, 0x1, UPT ;  /* 0x000000010700788c */ /* 0x000fd6000bf45270 */
[----:B------:R-:W-:Y:S02]  /*6e10*/  @UP2 ULDC.64 UR18, c[0x0][0x9e8] ;  /* 0x00027a0000122ab9 */ /* 0x000fe40000000a00 */
[----:B------:R-:W-:-:S04]  /*6e20*/  UIMAD.WIDE.U32 UR14, UR11, UR18, URZ ;  /* 0x000000120b0e72a5 */ /* 0x000fc8000f8e003f */
[----:B------:R-:W-:-:S12]  /*6e30*/  @UP2 USHF.R.U32.HI UR11, URZ, UR19, UR15 ;  /* 0x000000133f0b2299 */ /* 0x000fd8000801160f */
.L_x_7137:
[----:B------:R-:W-:-:S04]  /*6e40*/  UIMAD UR7, UR11, UR7, UR7 ;  /* 0x000000070b0772a4 */ /* 0x000fc8000f8e0207 */
[----:B------:R-:W-:-:S04]  /*6e50*/  UISETP.LT.AND UP2, UPT, UR6, UR7, UPT ;  /* 0x000000070600728c */ /* 0x000fc8000bf41270 */
[----:B------:R-:W-:-:S12]  /*6e60*/  USEL UR6, UR6, UR7, UP2 ;  /* 0x0000000706067287 */ /* 0x000fd80009000000 */
.L_x_7135:
[----:B------:R-:W-:Y:S01]  /*6e70*/  UIMAD.WIDE UR6, UR6, 0x2aaaaaab, URZ ;  /* 0x2aaaaaab060678a5 */ /* 0x000fe2000f8e023f */
[----:B------:R-:W-:Y:S02]  /*6e80*/  CS2R R120, SRZ ;  /* 0x0000000000787805 */ /* 0x000fe4000001ff00 */
[----:B------:R-:W-:Y:S02]  /*6e90*/  CS2R R122, SRZ ;  /* 0x00000000007a7805 */ /* 0x000fe4000001ff00 */
        /* <DEDUP_REMOVED lines=68> */
[----:B------:R-:W-:Y:S01]  /*72e0*/  ULDC UR24, c[0x0][0x9e4] ;  /* 0x0002790000187ab9 */ /* 0x000fe20000000800 */
[----:B------:R-:W-:Y:S01]  /*72f0*/  ULDC UR23, c[0x0][0x988] ;  /* 0x0002620000177ab9 */ /* 0x000fe20000000800 */
[----:B------:R-:W-:-:S05]  /*7300*/  ULDC UR22, c[0x0][0x9e0] ;  /* 0x0002780000167ab9 */ /* 0x000fca0000000800 */
.L_x_7156:
        /* <DEDUP_REMOVED lines=9> */
.L_x_7140:
[----:B------:R-:W-:Y:S01]  /*73a0*/  ULEA UR6, UR26, UR45, 0x3 ;  /* 0x0000002d1a067291 */ /* 0x000fe2000f8e183f */
[----:B------:R-:W-:-:S05]  /*73b0*/  IMAD.U32 R8, RZ, RZ, UR25 ;  /* 0x00000019ff087e24 */ /* 0x000fca000f8e00ff */
[----:B------:R-:W-:-:S04]  /*73c0*/  SHF.L.U32 R8, R8, 0x1f, RZ ;  /* 0x0000001f08087819 */ /* 0x000fc800000006ff */
[----:B------:R0:W1:Y:S01]  /*73d0*/  SYNCS.PHASECHK.TRANS64.TRYWAIT P1, [UR6+0x28830], R8 ;  /* 0x02883008ff0075a7 */ /* 0x0000620008020146 */
[----:B------:R-:W-:Y:S05]  /*73e0*/  @!P0 BRA `(.L_x_7141) ;  /* 0x0000000000048947 */ /* 0x000fea0003800000 */
[----:B------:R-:W-:Y:S01]  /*73f0*/  BPT.TRAP 0x1 ;  /* 0x000000040000795c */ /* 0x000fe20000300000 */
.L_x_7141:
[----:B-1----:R-:W-:Y:S05]  /*7400*/  @P1 BRA `(.L_x_7139) ;  /* 0x0000000000081947 */ /* 0x002fea0003800000 */
[----:B------:R-:W1:Y:S02]  /*7410*/  SYNCS.PHASECHK.TRANS64.TRYWAIT P1, [UR6+0x28830], R8 ;  /* 0x02883008ff0075a7 */ /* 0x000e640008020146 */
[----:B-1----:R-:W-:Y:S05]  /*7420*/  @!P1 BRA `(.L_x_7142) ;  /* 0x00000190002c9947 */ /* 0x002fea0003800000 */
.L_x_7139:
        /* <DEDUP_REMOVED lines=27> */
.L_x_7144:
[----:B------:R-:W-:Y:S01]  /*75e0*/  ULEA UR6, UR52, UR45, 0x3 ;  /* 0x0000002d34067291 */ /* 0x000fe2000f8e183f */
[----:B------:R-:W-:-:S05]  /*75f0*/  IMAD.U32 R8, RZ, RZ, UR46 ;  /* 0x0000002eff087e24 */ /* 0x000fca000f8e00ff */
[----:B------:R-:W-:-:S04]  /*7600*/  SHF.L.U32 R8, R8, 0x1f, RZ ;  /* 0x0000001f08087819 */ /* 0x000fc800000006ff */
[----:B------:R0:W1:Y:S01]  /*7610*/  SYNCS.PHASECHK.TRANS64.TRYWAIT P1, [UR6+0x28850], R8 ;  /* 0x02885008ff0075a7 */ /* 0x0000620008020146 */
[----:B------:R-:W-:Y:S05]  /*7620*/  @!P0 BRA `(.L_x_7145) ;  /* 0x0000000000048947 */ /* 0x000fea0003800000 */
[----:B------:R-:W-:Y:S01]  /*7630*/  BPT.TRAP 0x1 ;  /* 0x000000040000795c */ /* 0x000fe20000300000 */
.L_x_7145:
[----:B-1----:R-:W-:Y:S05]  /*7640*/  @P1 BRA `(.L_x_7143) ;  /* 0x0000000000081947 */ /* 0x002fea0003800000 */
[----:B------:R-:W1:Y:S02]  /*7650*/  SYNCS.PHASECHK.TRANS64.TRYWAIT P1, [UR6+0x28850], R8 ;  /* 0x02885008ff0075a7 */ /* 0x000e640008020146 */
[----:B-1----:R-:W-:Y:S05]  /*7660*/  @!P1 BRA `(.L_x_7146) ;  /* 0x0000018c00b49947 */ /* 0x002fea0003800000 */
.L_x_7143:
[----:B------:R-:W-:Y:S01]  /*7670*/  UIADD3 UR6, UR45, 0x400, URZ ;  /* 0x000004002d067890 */ /* 0x000fe2000fffe03f */
[----:B------:R-:W-:Y:S01]  /*7680*/  WARPGROUP.ARRIVE ;  /* 0x00000000000079c5 */ /* 0x000fe20000000000 */
[----:B------:R-:W-:-:S05]  /*7690*/  UMOV UR7, 0x80000020 ;  /* 0x8000002000077882 */ /* 0x000fca0000000000 */
[----:B------:R-:W2:Y:S01]  /*76a0*/  S2R R235, SR_TID.X ;  /* 0x0000000000eb7919 */ /* 0x000ea20000002100 */
[----:B------:R-:W-:Y:S01]  /*76b0*/  USHF.R.U32.HI UR6, URZ, 0x4, UR6 ;  /* 0x000000043f067899 */ /* 0x000fe20008011606 */
[C---:B------:R-:W-:Y:S01]  /*76c0*/  FMUL.FTZ R12, R0.reuse, R28 ;  /* 0x0000001c000c7220 */ /* 0x040fe20000410000 */
[C---:B------:R-:W-:Y:S01]  /*76d0*/  FMUL.FTZ R28, R0.reuse, R38 ;  /* 0x00000026001c7220 */ /* 0x040fe20000410000 */
[C---:B------:R-:W-:Y:S01]  /*76e0*/  FMUL.FTZ R38, R0.reuse, R48 ;  /* 0x0000003000267220 */ /* 0x040fe20000410000 */
[----:B------:R-:W-:Y:S01]  /*76f0*/  ULOP3.LUT UR6, UR6, 0x3fff, URZ, 0xc0, !UPT ;  /* 0x00003fff06067892 */ /* 0x000fe2000f8ec03f */
[----:B------:R-:W-:Y:S01]  /*7700*/  PLOP3.LUT P1, PT, PT, PT, UP0, 0x80, 0x0 ;  /* 0x000000000000781c */ /* 0x000fe20003f2f008 */
[C---:B------:R-:W-:Y:S01]  /*7710*/  FMUL.FTZ R48, R0.reuse, R56 ;  /* 0x0000003800307220 */ /* 0x040fe20000410000 */
[C---:B------:R-:W-:Y:S01]  /*7720*/  FMUL.FTZ R56, R0.reuse, R64 ;  /* 0x0000004000387220 */ /* 0x040fe20000410000 */
[----:B------:R-:W-:Y:S01]  /*7730*/  ULOP3.LUT UR6, UR6, 0x10000, URZ, 0xfc, !UPT ;  /* 0x0001000006067892 */ /* 0x000fe2000f8efc3f */
[C---:B------:R-:W-:Y:S01]  /*7740*/  FMUL.FTZ R64, R0.reuse, R74 ;  /* 0x0000004a00407220 */ /* 0x040fe20000410000 */
[C---:B------:R-:W-:Y:S01]  /*7750*/  FMUL.FTZ R74, R0.reuse, R80 ;  /* 0x00000050004a7220 */ /* 0x040fe20000410000 */
[C---:B------:R-:W-:Y:S01]  /*7760*/  FMUL.FTZ R80, R0.reuse, R90 ;  /* 0x0000005a00507220 */ /* 0x040fe20000410000 */
[----:B------:R-:W-:Y:S01]  /*7770*/  UIMAD UR10, UR52, 0x600, UR6 ;  /* 0x00000600340a78a4 */ /* 0x000fe2000f8e0206 */
[----:B------:R-:W-:Y:S01]  /*7780*/  PLOP3.LUT P2, PT, PT, PT, UP0, 0x80, 0x0 ;  /* 0x000000000000781c */ /* 0x000fe20003f4f008 */
[C---:B------:R-:W-:Y:S01]  /*7790*/  FMUL.FTZ R90, R0.reuse, R96 ;  /* 0x00000060005a7220 */ /* 0x040fe20000410000 */
[C---:B------:R-:W-:Y:S01]  /*77a0*/  FMUL.FTZ R96, R0.reuse, R106 ;  /* 0x0000006a00607220 */ /* 0x040fe20000410000 */
[----:B------:R-:W-:Y:S01]  /*77b0*/  FMUL.FTZ R106, R0, R112 ;  /* 0x00000070006a7220 */ /* 0x000fe20000410000 */
[----:B------:R-:W-:-:S02]  /*77c0*/  VIADD R112, R22, UR39 ;  /* 0x0000002716707c36 */ /* 0x000fc40008000000 */
[C---:B------:R-:W-:Y:S01]  /*77d0*/  FMUL.FTZ R14, R0.reuse, R30 ;  /* 0x0000001e000e7220 */ /* 0x040fe20000410000 */
[----:B------:R-:W-:Y:S01]  /*77e0*/  UMOV UR6, UR10 ;  /* 0x0000000a00067c82 */ /* 0x000fe20008000000 */
[C---:B------:R-:W-:Y:S01]  /*77f0*/  FMUL.FTZ R15, R0.reuse, R31 ;  /* 0x0000001f000f7220 */ /* 0x040fe20000410000 */
[----:B------:R-:W-:Y:S01]  /*7800*/  QGMMA.64x128x32.F32.E4M3.E4M3 R120, R204, gdesc[UR4], R120, gsb0 ;  /* 0x01e00004cc787df3 */ /* 0x000fe20008000878 */
[----:B------:R-:W-:Y:S01]  /*7810*/  UIADD3 UR6, UR10, 0x2, URZ ;  /* 0x000000020a067890 */ /* 0x000fe2000fffe03f */
[C---:B------:R-:W-:Y:S01]  /*7820*/  FMUL.FTZ R30, R0.reuse, R40 ;  /* 0x00000028001e7220 */ /* 0x040fe20000410000 */
[----:B------:R-:W-:Y:S01]  /*7830*/  UMOV UR7, 0x80000020 ;  /* 0x8000002000077882 */ /* 0x000fe20000000000 */
[C---:B------:R-:W-:Y:S01]  /*7840*/  FMUL.FTZ R31, R0.reuse, R41 ;  /* 0x00000029001f7220 */ /* 0x040fe20000410000 */
[----:B------:R-:W-:Y:S02]  /*7850*/  IMAD.U32 R41, RZ, RZ, UR26 ;  /* 0x0000001aff297e24 */ /* 0x000fe4000f8e00ff */
[C---:B01----:R-:W-:Y:S01]  /*7860*/  FMUL.FTZ R8, R0.reuse, R24 ;  /* 0x0000001800087220 */ /* 0x043fe20000410000 */
[C---:B------:R-:W-:Y:S01]  /*7870*/  FMUL.FTZ R9, R0.reuse, R25 ;  /* 0x0000001900097220 */ /* 0x040fe20000410000 */
[C---:B------:R-:W-:Y:S01]  /*7880*/  FMUL.FTZ R11, R0.reuse, R27 ;  /* 0x0000001b000b7220 */ /* 0x040fe20000410000 */
[C---:B------:R-:W-:Y:S01]  /*7890*/  FMUL.FTZ R13, R0.reuse, R29 ;  /* 0x0000001d000d7220 */ /* 0x040fe20000410000 */
[----:B--2---:R-:W-:Y:S01]  /*78a0*/  LOP3.LUT P3, RZ, R235, 0x7f, RZ, 0xc0, !PT ;  /* 0x0000007febff7812 */ /* 0x004fe2000786c0ff */
        /* <DEDUP_REMOVED lines=37> */
[----:B------:R-:W-:Y:S01]  /*7b00*/  SHF.R.U32.HI R235, RZ, 0x7, R235 ;  /* 0x00000007ffeb7819 */ /* 0x000fe200000116eb */
[C---:B------:R-:W-:Y:S01]  /*7b10*/  FMUL.FTZ R62, R0.reuse, R71 ;  /* 0x00000047003e7220 */ /* 0x040fe20000410000 */
[C---:B------:R-:W-:Y:S01]  /*7b20*/  FMUL.FTZ R66, R0.reuse, R72 ;  /* 0x0000004800427220 */ /* 0x040fe20000410000 */
[C---:B------:R-:W-:Y:S01]  /*7b30*/  FMUL.FTZ R70, R0.reuse, R76 ;  /* 0x0000004c00467220 */ /* 0x040fe20000410000 */
[C---:B------:R-:W-:Y:S01]  /*7b40*/  FMUL.FTZ R68, R0.reuse, R78 ;  /* 0x0000004e00447220 */ /* 0x040fe20000410000 */
[C---:B------:R-:W-:Y:S01]  /*7b50*/  FMUL.FTZ R69, R0.reuse, R79 ;  /* 0x0000004f00457220 */ /* 0x040fe20000410000 */
[C---:B------:R-:W-:Y:S01]  /*7b60*/  FMUL.FTZ R75, R0.reuse, R81 ;  /* 0x00000051004b7220 */ /* 0x040fe20000410000 */
[----:B------:R-:W-:Y:S01]  /*7b70*/  FMUL.FTZ R73, R0, R83 ;  /* 0x0000005300497220 */ /* 0x000fe20000410000 */
[----:B------:R-:W-:-:S02]  /*7b80*/  @!P3 VIADD R41, R41, 0x28840 ;  /* 0x000288402929b836 */ /* 0x000fc40000000000 */
        /* <DEDUP_REMOVED lines=33> */
[----:B------:R-:W-:Y:S01]  /*7da0*/  @!P3 PRMT R41, RZ, 0x654, R41 ;  /* 0x00000654ff29b816 */ /* 0x000fe20000000029 */
[----:B------:R-:W-:-:S02]  /*7db0*/  IMAD R114, R3, -0xc0, RZ ;  /* 0xffffff4003727824 */ /* 0x000fc400078e02ff */
[----:B------:R-:W-:Y:S01]  /*7dc0*/  FMUL.FTZ R110, R0, R119 ;  /* 0x00000077006e7220 */ /* 0x000fe20000410000 */
[----:B------:R-:W0:Y:S01]  /*7dd0*/  MUFU.TANH R8, R8 ;  /* 0x0000000800087308 */ /* 0x000e220000002400 */
[----:B------:R-:W-:-:S07]  /*7de0*/  IMAD.IADD R109, R114, 0x1, -R19 ;  /* 0x00000001726d7824 */ /* 0x000fce00078e0a13 */
[----:B------:R-:W1:Y:S08]  /*7df0*/  MUFU.TANH R9, R9 ;  /* 0x0000000900097308 */ /* 0x000e700000002400 */
[----:B------:R-:W2:Y:S08]  /*7e00*/  MUFU.TANH R10, R10 ;  /* 0x0000000a000a7308 */ /* 0x000eb00000002400 */
[----:B------:R-:W3:Y:S08]  /*7e10*/  MUFU.TANH R11, R11 ;  /* 0x0000000b000b7308 */ /* 0x000ef00000002400 */
[----:B------:R-:W4:Y:S08]  /*7e20*/  MUFU.TANH R12, R12 ;  /* 0x0000000c000c7308 */ /* 0x000f300000002400 */
        /* <DEDUP_REMOVED lines=100> */
[----:B------:R-:W-:Y:S01]  /*8470*/  @UP0 ULDC UR6, c[0x0][0x44c] ;  /* 0x0001130000060ab9 */ /* 0x000fe20000000800 */
[----:B------:R-:W-:Y:S01]  /*8480*/  @UP0 ULDC UR7, c[0x0][0x450] ;  /* 0x0001140000070ab9 */ /* 0x000fe20000000800 */
[----:B------:R-:W-:Y:S01]  /*8490*/  @P1 IMAD.HI.U32 R40, R112, UR6, RZ ;  /* 0x0000000670281c27 */ /* 0x000fe2000f8e00ff */
[----:B------:R-:W-:-:S03]  /*84a0*/  PLOP3.LUT P1, PT, PT, PT, UP1, 0x40, 0x0 ;  /* 0x000000000000781c */ /* 0x000fc60003f2e818 */
[----:B------:R-:W0:Y:S01]  /*84b0*/  MUFU.TANH R96, R96 ;  /* 0x0000006000607308 */ /* 0x000e220000002400 */
[----:B------:R-:W-:Y:S02]  /*84c0*/  @P2 SHF.R.U32.HI R112, RZ, UR7, R40 ;  /* 0x00000007ff702c19 */ /* 0x000fe40008011628 */
[----:B------:R-:W-:-:S05]  /*84d0*/  IADD3 R40, -R235, 0xb, RZ ;  /* 0x0000000beb287810 */ /* 0x000fca0007ffe1ff */
        /* <DEDUP_REMOVED lines=16> */
[----:B------:R1:W-:Y:S02]  /*85e0*/  @!P3 SYNCS.ARRIVE.TRANS64.RED.A1T0 RZ, [R41+URZ], RZ ;  /* 0x000000ff29ffb9a7 */ /* 0x0003e4000810043f */
[----:B-1----:R-:W-:-:S04]  /*85f0*/  IADD3 R41, -R19, 0x1, R114 ;  /* 0x0000000113297810 */ /* 0x002fc80007ffe172 */
[----:B------:R-:W-:-:S05]  /*8600*/  IADD3 R41, -R18, R41, R17 ;  /* 0x0000002912297210 */ /* 0x000fca0007ffe111 */
[C---:B------:R-:W-:Y:S02]  /*8610*/  VIADD R118, R41.reuse, UR22 ;  /* 0x0000001629767c36 */ /* 0x040fe40008000000 */
[----:B------:R-:W-:Y:S02]  /*8620*/  VIADD R117, R41, UR21 ;  /* 0x0000001529757c36 */ /* 0x000fe40008000000 */
[--C-:B-----5:R-:W-:Y:S02]  /*8630*/  IMAD.IADD R116, R118, 0x1, R184.reuse ;  /* 0x0000000176747824 */ /* 0x120fe400078e02b8 */
[----:B------:R-:W-:Y:S01]  /*8640*/  IMAD.IADD R115, R117, 0x1, R184 ;  /* 0x0000000175737824 */ /* 0x000fe200078e02b8 */
[----:B0-234-:R-:W-:Y:S06]  /*8650*/  @P1 BRA `(.L_x_7147) ;  /* 0x0000000000541947 */ /* 0x01dfec0003800000 */
        /* <DEDUP_REMOVED lines=12> */
.L_x_7149:
[----:B------:R-:W-:-:S05]  /*8720*/  IMAD.U32 R184, RZ, RZ, UR24 ;  /* 0x00000018ffb87e24 */ /* 0x000fca000f8e00ff */
[----:B------:R-:W-:-:S13]  /*8730*/  ISETP.NE.AND P1, PT, R184, 0x1, PT ;  /* 0x00000001b800780c */ /* 0x000fda0003f25270 */
[----:B------:R-:W0:Y:S02]  /*8740*/  @P1 LDC.64 R40, c[0x0][0x9e8] ;  /* 0x00027a00ff281b82 */ /* 0x000e240000000a00 */
[----:B0-----:R-:W-:-:S05]  /*8750*/  @P1 IMAD.HI.U32 R40, R119, R40, RZ ;  /* 0x0000002877281227 */ /* 0x001fca00078e00ff */
[----:B------:R-:W-:-:S07]  /*8760*/  @P1 SHF.R.U32.HI R119, RZ, R41, R40 ;  /* 0x00000029ff771219 */ /* 0x000fce0000011628 */
.L_x_7150:
[----:B------:R-:W-:Y:S05]  /*8770*/  BSYNC B0 ;  /* 0x0000000000007941 */ /* 0x000fea0003800000 */
.L_x_7148:
[----:B------:R-:W-:-:S05]  /*8780*/  IMAD R119, R119, R184, R109 ;  /* 0x000000b877777224 */ /* 0x000fca00078e026d */
[----:B------:R-:W-:Y:S02]  /*8790*/  VIADDMNMX R116, R119, R184, R116, PT ;  /* 0x000000b877747246 */ /* 0x000fe40003800174 */
[----:B------:R-:W-:-:S07]  /*87a0*/  VIMNMX R115, R115, R119, !PT ;  /* 0x0000007773737248 */ /* 0x000fce0007fe0100 */
.L_x_7147:
[C---:B------:R-:W-:Y:S01]  /*87b0*/  ISETP.GE.AND P3, PT, R114.reuse, 0x9, PT ;  /* 0x000000097200780c */ /* 0x040fe20003f66270 */
[----:B------:R-:W0:Y:S01]  /*87c0*/  SHFL.IDX PT, R41, R112, 0x1, 0x1c1f ;  /* 0x003c1f0070297f89 */ /* 0x000e2200000e0000 */
[C---:B------:R-:W-:Y:S02]  /*87d0*/  ISETP.GE.AND P1, PT, R114.reuse, 0x2, PT ;  /* 0x000000027200780c */ /* 0x040fe40003f26270 */
[----:B------:R-:W-:Y:S02]  /*87e0*/  ISETP.GE.AND P4, PT, R114, 0xa, PT ;  /* 0x0000000a7200780c */ /* 0x000fe40003f86270 */
[----:B------:R-:W-:Y:S02]  /*87f0*/  LOP3.LUT R16, R16, 0xfffffffd, RZ, 0xc0, !PT ;  /* 0xfffffffd10107812 */ /* 0x000fe400078ec0ff */
[----:B------:R-:W-:Y:S02]  /*8800*/  ISETP.GT.AND P2, PT, R115, 0x1, !P1 ;  /* 0x000000017300780c */ /* 0x000fe40004f44270 */
[----:B------:R-:W-:-:S02]  /*8810*/  LOP3.LUT R2, R2, 0xfffffdff, RZ, 0xc0, !PT ;  /* 0xfffffdff02027812 */ /* 0x000fc400078ec0ff */
[----:B------:R-:W-:Y:S02]  /*8820*/  ISETP.LT.OR P2, PT, R116, 0x2, P2 ;  /* 0x000000027400780c */ /* 0x000fe40001741670 */
[----:B------:R-:W-:Y:S02]  /*8830*/  @P3 LOP3.LUT R16, R16, 0x2, RZ, 0xfc, !PT ;  /* 0x0000000210103812 */ /* 0x000fe400078efcff */
[----:B------:R-:W-:Y:S02]  /*8840*/  FSEL R40, R9, -INF , !P2 ;  /* 0xff80000009287808 */ /* 0x000fe40005000000 */
[----:B------:R-:W-:Y:S02]  /*8850*/  LOP3.LUT R16, R16, 0xfffffffb, RZ, 0xc0, !PT ;  /* 0xfffffffb10107812 */ /* 0x000fe400078ec0ff */
[----:B------:R-:W-:Y:S02]  /*8860*/  ISETP.GT.AND P3, PT, R115, 0x8, !P3 ;  /* 0x000000087300780c */ /* 0x000fe40005f64270 */
[----:B------:R-:W-:-:S02]  /*8870*/  @P4 LOP3.LUT R16, R16, 0x4, RZ, 0xfc, !PT ;  /* 0x0000000410104812 */ /* 0x000fc400078efcff */
[----:B------:R-:W-:Y:S01]  /*8880*/  ISETP.GT.AND P2, PT, R115, 0x9, !P4 ;  /* 0x000000097300780c */ /* 0x000fe20006744270 */
[--C-:B0-----:R-:W-:Y:S01]  /*8890*/  IMAD.IADD R118, R118, 0x1, R41.reuse ;  /* 0x0000000176767824 */ /* 0x101fe200078e0229 */
[----:B------:R-:W-:Y:S01]  /*88a0*/  ISETP.GE.AND P4, PT, R114, 0x11, PT ;  /* 0x000000117200780c */ /* 0x000fe20003f86270 */
[----:B------:R-:W-:Y:S01]  /*88b0*/  IMAD.IADD R117, R117, 0x1, R41 ;  /* 0x0000000175757824 */ /* 0x000fe200078e0229 */
[C---:B------:R-:W-:Y:S02]  /*88c0*/  ISETP.LT.OR P3, PT, R116.reuse, 0x9, P3 ;  /* 0x000000097400780c */ /* 0x040fe40001f61670 */
[----:B------:R-:W-:Y:S02]  /*88d0*/  ISETP.LT.OR P2, PT, R116, 0xa, P2 ;  /* 0x0000000a7400780c */ /* 0x000fe40001741670 */
[----:B------:R-:W-:Y:S02]  /*88e0*/  FSEL R12, R12, -INF , !P3 ;  /* 0xff8000000c0c7808 */ /* 0x000fe40005800000 */
[----:B------:R-:W-:-:S02]  /*88f0*/  ISETP.GE.AND P3, PT, R114, 0x12, PT ;  /* 0x000000127200780c */ /* 0x000fc40003f66270 */
[----:B------:R-:W-:Y:S02]  /*8900*/  LOP3.LUT R16, R16, 0xfffffff7, RZ, 0xc0, !PT ;  /* 0xfffffff710107812 */ /* 0x000fe400078ec0ff */
[----:B------:R-:W-:Y:S02]  /*8910*/  FSEL R13, R13, -INF , !P2 ;  /* 0xff8000000d0d7808 */ /* 0x000fe40005000000 */
[----:B------:R-:W-:Y:S02]  /*8920*/  ISETP.GT.AND P2, PT, R115, 0x10, !P4 ;  /* 0x000000107300780c */ /* 0x000fe40006744270 */
[----:B------:R-:W-:Y:S02]  /*8930*/  @P4 LOP3.LUT R16, R16, 0x8, RZ, 0xfc, !PT ;  /* 0x0000000810104812 */ /* 0x000fe400078efcff */
[----:B------:R-:W-:Y:S02]  /*8940*/  ISETP.LT.OR P2, PT, R116, 0x11, P2 ;  /* 0x000000117400780c */ /* 0x000fe40001741670 */
[----:B------:R-:W-:-:S02]  /*8950*/  LOP3.LUT R16, R16, 0xffffffef, RZ, 0xc0, !PT ;  /* 0xffffffef10107812 */ /* 0x000fc400078ec0ff */
[----:B------:R-:W-:Y:S02]  /*8960*/  FSEL R20, R20, -INF , !P2 ;  /* 0xff80000014147808 */ /* 0x000fe40005000000 */
[----:B------:R-:W-:Y:S02]  /*8970*/  @P3 LOP3.LUT R16, R16, 0x10, RZ, 0xfc, !PT ;  /* 0x0000001010103812 */ /* 0x000fe400078efcff */
[----:B------:R-:W-:Y:S02]  /*8980*/  ISETP.GT.AND P2, PT, R115, 0x11, !P3 ;  /* 0x000000117300780c */ /* 0x000fe40005f44270 */
[----:B------:R-:W-:Y:S02]  /*8990*/  ISETP.GE.AND P3, PT, R114, 0x19, PT ;  /* 0x000000197200780c */ /* 0x000fe40003f66270 */
[----:B------:R-:W-:Y:S02]  /*89a0*/  ISETP.LT.OR P2, PT, R116, 0x12, P2 ;  /* 0x000000127400780c */ /* 0x000fe40001741670 */
[----:B------:R-:W-:-:S02]  /*89b0*/  LOP3.LUT R16, R16, 0x7fffffff, RZ, 0xc0, !PT ;  /* 0x7fffffff10107812 */ /* 0x000fc400078ec0ff */
[----:B------:R-:W-:Y:S02]  /*89c0*/  FSEL R21, R21, -INF , !P2 ;  /* 0xff80000015157808 */ /* 0x000fe40005000000 */
[----:B------:R-:W-:-:S04]  /*89d0*/  ISETP.GT.AND P2, PT, R115, 0x18, !P3 ;  /* 0x000000187300780c */ /* 0x000fc80005f44270 */
[----:B------:R-:W-:Y:S02]  /*89e0*/  ISETP.LT.OR P2, PT, R116, 0x19, P2 ;  /* 0x000000197400780c */ /* 0x000fe40001741670 */
        /* <DEDUP_REMOVED lines=240> */
[----:B------:R-:W-:-:S13]  /*98f0*/  ISETP.GE.AND P6, PT, R114, 0xba, PT ;  /* 0x000000ba7200780c */ /* 0x000fda0003fc6270 */
[----:B------:R-:W-:Y:S02]  /*9900*/  @P6 LOP3.LUT R2, R2, 0x400, RZ, 0xfc, !PT ;  /* 0x0000040002026812 */ /* 0x000fe400078efcff */
[----:B------:R-:W-:-:S04]  /*9910*/  ISETP.GT.AND P6, PT, R115, 0xb9, !P6 ;  /* 0x000000b97300780c */ /* 0x000fc800077c4270 */
[----:B------:R-:W-:-:S04]  /*9920*/  ISETP.LT.OR P6, PT, R116, 0xba, P6 ;  /* 0x000000ba7400780c */ /* 0x000fc800037c1670 */
[----:B------:R-:W-:Y:S02]  /*9930*/  FSEL R113, R113, -INF , !P6 ;  /* 0xff80000071717808 */ /* 0x000fe40007000000 */
[----:B------:R-:W-:-:S13]  /*9940*/  PLOP3.LUT P6, PT, PT, PT, UP1, 0x40, 0x0 ;  /* 0x000000000000781c */ /* 0x000fda0003fce818 */
[----:B------:R-:W-:Y:S05]  /*9950*/  @P6 BRA `(.L_x_7151) ;  /* 0x0000000000546947 */ /* 0x000fea0003800000 */
        /* <DEDUP_REMOVED lines=12> */
.L_x_7153:
[----:B------:R-:W-:-:S05]  /*9a20*/  IMAD.U32 R112, RZ, RZ, UR24 ;  /* 0x00000018ff707e24 */ /* 0x000fca000f8e00ff */
[----:B------:R-:W-:-:S13]  /*9a30*/  ISETP.NE.AND P6, PT, R112, 0x1, PT ;  /* 0x000000017000780c */ /* 0x000fda0003fc5270 */
[----:B------:R-:W0:Y:S02]  /*9a40*/  @P6 LDC.64 R8, c[0x0][0x9e8] ;  /* 0x00027a00ff086b82 */ /* 0x000e240000000a00 */
[----:B0-----:R-:W-:-:S05]  /*9a50*/  @P6 IMAD.HI.U32 R8, R41, R8, RZ ;  /* 0x0000000829086227 */ /* 0x001fca00078e00ff */
[----:B------:R-:W-:-:S07]  /*9a60*/  @P6 SHF.R.U32.HI R41, RZ, R9, R8 ;  /* 0x00000009ff296219 */ /* 0x000fce0000011608 */
.L_x_7154:
[----:B------:R-:W-:Y:S05]  /*9a70*/  BSYNC B0 ;  /* 0x0000000000007941 */ /* 0x000fea0003800000 */
.L_x_7152:
[----:B------:R-:W-:-:S05]  /*9a80*/  IMAD R41, R41, R112, R109 ;  /* 0x0000007029297224 */ /* 0x000fca00078e026d */
[----:B------:R-:W-:Y:S02]  /*9a90*/  VIADDMNMX R118, R41, R112, R118, PT ;  /* 0x0000007029767246 */ /* 0x000fe40003800176 */
[----:B------:R-:W-:-:S07]  /*9aa0*/  VIMNMX R117, R117, R41, !PT ;  /* 0x0000002975757248 */ /* 0x000fce0007fe0100 */
.L_x_7151:
        /* <DEDUP_REMOVED lines=56> */
[----:B------:R-:W-:Y:S02]  /*9e30*/  ISETP.GT.AND P1, PT, R117, 0x21, !P6 ;  /* 0x000000217500780c */ /* 0x000fe40007724270 */
[----:B------:R-:W-:Y:S02]  /*9e40*/  LOP3.LUT P6, RZ, R16, 0x8000000, RZ, 0xc0, !PT ;  /* 0x0800000010ff7812 */ /* 0x000fe400078cc0ff */
        /* <DEDUP_REMOVED lines=65> */
[----:B------:R-:W-:Y:S02]  /*a260*/  ISETP.LT.OR P2, PT, R118, 0xaa, P2 ;  /* 0x000000aa7600780c */ /* 0x000fe40001741670 */
[----:B------:R-:W-:Y:S02]  /*a270*/  FSEL R54, R54, -INF , !P1 ;  /* 0xff80000036367808 */ /* 0x000fe40004800000 */
[----:B------:R-:W-:Y:S02]  /*a280*/  LOP3.LUT P1, RZ, R16, 0x10000000, RZ, 0xc0, !PT ;  /* 0x1000000010ff7812 */ /* 0x000fe4000782c0ff */
[C---:B------:R-:W-:Y:S02]  /*a290*/  ISETP.GT.AND P3, PT, R117.reuse, 0xb0, !P3 ;  /* 0x000000b07500780c */ /* 0x040fe40005f64270 */
[----:B------:R-:W-:Y:S02]  /*a2a0*/  ISETP.GT.AND P1, PT, R117, 0x49, !P1 ;  /* 0x000000497500780c */ /* 0x000fe40004f24270 */
[----:B------:R-:W-:-:S02]  /*a2b0*/  FSEL R101, R101, -INF , !P2 ;  /* 0xff80000065657808 */ /* 0x000fc40005000000 */
[----:B------:R-:W-:Y:S02]  /*a2c0*/  ISETP.LT.OR P1, PT, R118, 0x4a, P1 ;  /* 0x0000004a7600780c */ /* 0x000fe40000f21670 */
[----:B------:R-:W-:Y:S02]  /*a2d0*/  ISETP.GT.AND P4, PT, R117, 0xb1, !P4 ;  /* 0x000000b17500780c */ /* 0x000fe40006784270 */
[----:B------:R-:W-:Y:S02]  /*a2e0*/  FSEL R55, R55, -INF , !P1 ;  /* 0xff80000037377808 */ /* 0x000fe40004800000 */
[----:B------:R-:W-:Y:S02]  /*a2f0*/  ISETP.GT.AND P1, PT, R117, 0x50, !P6 ;  /* 0x000000507500780c */ /* 0x000fe40007724270 */
[----:B------:R-:W-:Y:S02]  /*a300*/  LOP3.LUT P6, RZ, R16, 0x10000, RZ, 0xc0, !PT ;  /* 0x0001000010ff7812 */ /* 0x000fe400078cc0ff */
[----:B------:R-:W-:-:S02]  /*a310*/  ISETP.LT.OR P1, PT, R118, 0x51, P1 ;  /* 0x000000517600780c */ /* 0x000fc40000f21670 */
[----:B0-----:R-:W-:Y:S02]  /*a320*/  FMNMX.FTZ R109, R41, R8, !PT ;  /* 0x00000008296d7209 */ /* 0x001fe40007810000 */
[----:B------:R-:W-:Y:S02]  /*a330*/  FSEL R58, R58, -INF , !P1 ;  /* 0xff8000003a3a7808 */ /* 0x000fe40004800000 */
[----:B------:R-:W-:Y:S01]  /*a340*/  LOP3.LUT P1, RZ, R16, 0x4000000, RZ, 0xc0, !PT ;  /* 0x0400000010ff7812 */ /* 0x000fe2000782c0ff */
[----:B------:R-:W0:Y:S01]  /*a350*/  SHFL.BFLY PT, R8, R109, 0x1, 0x1f ;  /* 0x0c201f006d087f89 */ /* 0x000e2200000e0000 */
        /* <DEDUP_REMOVED lines=9> */
[C---:B------:R-:W-:Y:S02]  /*a3f0*/  ISETP.LT.OR P5, PT, R118.reuse, 0xb9, P5 ;  /* 0x000000b97600780c */ /* 0x040fe40002fa1670 */
[----:B------:R-:W-:Y:S02]  /*a400*/  ISETP.LT.OR P1, PT, R118, 0x59, P1 ;  /* 0x000000597600780c */ /* 0x000fe40000f21670 */
[----:B------:R-:W-:Y:S02]  /*a410*/  FSEL R105, R105, -INF , !P4 ;  /* 0xff80000069697808 */ /* 0x000fe40006000000 */
[----:B------:R-:W-:Y:S02]  /*a420*/  FSEL R61, R61, -INF , !P1 ;  /* 0xff8000003d3d7808 */ /* 0x000fe40004800000 */
[----:B------:R-:W-:Y:S02]  /*a430*/  LOP3.LUT P1, RZ, R16, 0x1000000, RZ, 0xc0, !PT ;  /* 0x0100000010ff7812 */ /* 0x000fe4000782c0ff */
[----:B0-----:R-:W-:-:S02]  /*a440*/  FMNMX.FTZ R8, R109, R8, !PT ;  /* 0x000000086d087209 */ /* 0x001fc40007810000 */
[----:B------:R-:W-:Y:S02]  /*a450*/  ISETP.GT.AND P1, PT, R117, 0x59, !P1 ;  /* 0x000000597500780c */ /* 0x000fe40004f24270 */
[----:B------:R-:W-:Y:S02]  /*a460*/  FSEL R108, R108, -INF , !P5 ;  /* 0xff8000006c6c7808 */ /* 0x000fe40006800000 */
        /* <DEDUP_REMOVED lines=154> */
[----:B------:R-:W-:Y:S01]  /*ae10*/  FMNMX.FTZ R115, R61, R60, !PT ;  /* 0x0000003c3d737209 */ /* 0x000fe20007810000 */
[----:B------:R-:W-:-:S03]  /*ae20*/  FFMA.FTZ R60, R66, UR10, -R41 ;  /* 0x0000000a423c7c23 */ /* 0x000fc60008010829 */
[----:B------:R-:W-:Y:S02]  /*ae30*/  FMNMX.FTZ R115, R62, R115, !PT ;  /* 0x000000733e737209 */ /* 0x000fe40007810000 */
[----:B------:R-:W-:Y:S02]  /*ae40*/  MUFU.EX2 R13, R13 ;  /* 0x0000000d000d7308 */ /* 0x000fe40000000800 */
        /* <DEDUP_REMOVED lines=30> */
[----:B0-----:R-:W-:Y:S02]  /*b030*/  FSEL R114, R8, RZ, P1 ;  /* 0x000000ff08727208 */ /* 0x001fe40000800000 */
[----:B------:R-:W-:-:S03]  /*b040*/  FMNMX.FTZ R82, R100, R115, !PT ;  /* 0x0000007364527209 */ /* 0x000fc60007810000 */
[----:B------:R-:W-:Y:S01]  /*b050*/  FADD.FTZ R114, -R114, R7 ;  /* 0x0000000772727221 */ /* 0x000fe20000010100 */
[----:B------:R-:W-:Y:S01]  /*b060*/  FMNMX.FTZ R115, R101, R82, !PT ;  /* 0x0000005265737209 */ /* 0x000fe20007810000 */
[----:B------:R-:W-:Y:S02]  /*b070*/  MUFU.EX2 R31, R31 ;  /* 0x0000001f001f7308 */ /* 0x000fe40000000800 */
[----:B------:R-:W-:Y:S01]  /*b080*/  FMUL.FTZ R7, R114, UR10 ;  /* 0x0000000a72077c20 */ /* 0x000fe20008410000 */
[----:B------:R-:W-:-:S04]  /*b090*/  FMNMX.FTZ R86, R104, R115, !PT ;  /* 0x0000007368567209 */ /* 0x000fc80007810000 */
[----:B------:R-:W-:Y:S01]  /*b0a0*/  FMNMX.FTZ R115, R105, R86, !PT ;  /* 0x0000005669737209 */ /* 0x000fe20007810000 */
[----:B------:R0:W-:Y:S01]  /*b0b0*/  MUFU.EX2 R82, R112 ;  /* 0x0000007000527308 */ /* 0x0001e20000000800 */
        /* <DEDUP_REMOVED lines=10> */
[----:B------:R-:W1:Y:S01]  /*b160*/  MUFU.EX2 R7, R7 ;  /* 0x0000000700077308 */ /* 0x000e620000000800 */
[----:B0-----:R-:W0:Y:S07]  /*b170*/  SHFL.BFLY PT, R112, R115, 0x2, 0x1f ;  /* 0x0c401f0073707f89 */ /* 0x001e2e00000e0000 */
        /* <DEDUP_REMOVED lines=38> */
[----:B------:R-:W-:Y:S01]  /*b3e0*/  MUFU.EX2 R114, R114 ;  /* 0x0000007200727308 */ /* 0x000fe20000000800 */
[----:B------:R-:W-:-:S01]  /*b3f0*/  FFMA.FTZ R113, R61, UR10, -R112 ;  /* 0x0000000a3d717c23 */ /* 0x000fc20008010870 */
[----:B------:R-:W-:Y:S01]  /*b400*/  FFMA.FTZ R61, R64, UR10, -R112 ;  /* 0x0000000a403d7c23 */ /* 0x000fe20008010870 */
[----:B------:R-:W-:-:S01]  /*b410*/  FADD.FTZ R59, -R59, R6 ;  /* 0x000000063b3b7221 */ /* 0x000fc20000010100 */
[----:B------:R-:W-:Y:S01]  /*b420*/  FFMA.FTZ R64, R68, UR10, -R112 ;  /* 0x0000000a44407c23 */ /* 0x000fe20008010870 */
[----:B-1----:R-:W-:-:S01]  /*b430*/  FFMA.FTZ R68, R7, R5, R10 ;  /* 0x0000000507447223 */ /* 0x002fc2000001000a */
[--C-:B------:R-:W-:Y:S01]  /*b440*/  FFMA.FTZ R110, R110, UR10, -R112.reuse ;  /* 0x0000000a6e6e7c23 */ /* 0x100fe20008010870 */
[----:B------:R-:W-:Y:S01]  /*b450*/  FMUL.FTZ R116, R59, UR10 ;  /* 0x0000000a3b747c20 */ /* 0x000fe20008410000 */
[----:B------:R-:W-:Y:S01]  /*b460*/  MUFU.EX2 R9, R9 ;  /* 0x0000000900097308 */ /* 0x000fe20000000800 */
[----:B------:R-:W-:-:S01]  /*b470*/  FFMA.FTZ R59, R62, UR10, -R112 ;  /* 0x0000000a3e3b7c23 */ /* 0x000fc20008010870 */
[--C-:B------:R-:W-:Y:S01]  /*b480*/  FFMA.FTZ R62, R65, UR10, -R112.reuse ;  /* 0x0000000a413e7c23 */ /* 0x100fe20008010870 */
[----:B------:R-:W-:-:S05]  /*b490*/  FFMA.FTZ R65, R69, UR10, -R112 ;  /* 0x0000000a45417c23 */ /* 0x000fca0008010870 */
[----:B------:R-:W0:Y:S08]  /*b4a0*/  MUFU.EX2 R116, R116 ;  /* 0x0000007400747308 */ /* 0x000e300000000800 */
[----:B------:R-:W1:Y:S08]  /*b4b0*/  MUFU.EX2 R11, R11 ;  /* 0x0000000b000b7308 */ /* 0x000e700000000800 */
[----:B------:R-:W2:Y:S01]  /*b4c0*/  MUFU.EX2 R14, R14 ;  /* 0x0000000e000e7308 */ /* 0x000ea20000000800 */
[----:B0-----:R-:W-:-:S04]  /*b4d0*/  FFMA.FTZ R5, R116, R4, R9 ;  /* 0x0000000474057223 */ /* 0x001fc80000010009 */
[----:B------:R-:W-:-:S03]  /*b4e0*/  FADD.FTZ R4, R114, R5 ;  /* 0x0000000572047221 */ /* 0x000fc60000010000 */
[----:B------:R-:W0:Y:S01]  /*b4f0*/  MUFU.EX2 R15, R15 ;  /* 0x0000000f000f7308 */ /* 0x000e220000000800 */
[----:B-1----:R-:W-:-:S07]  /*b500*/  FADD.FTZ R5, R11, R4 ;  /* 0x000000040b057221 */ /* 0x002fce0000010000 */
[----:B------:R1:W-:Y:S01]  /*b510*/  MUFU.EX2 R6, R113 ;  /* 0x0000007100067308 */ /* 0x0003e20000000800 */
[----:B--2---:R-:W-:-:S07]  /*b520*/  FADD.FTZ R4, R14, R5 ;  /* 0x000000050e047221 */ /* 0x004fce0000010000 */
[----:B------:R-:W2:Y:S01]  /*b530*/  MUFU.EX2 R24, R24 ;  /* 0x0000001800187308 */ /* 0x000ea20000000800 */
[----:B-1----:R-:W-:-:S01]  /*b540*/  FADD.FTZ R113, R109, R68 ;  /* 0x000000446d717221 */ /* 0x002fc20000010000 */
[----:B0-----:R-:W-:-:S03]  /*b550*/  FADD.FTZ R5, R15, R4 ;  /* 0x000000040f057221 */ /* 0x001fc60000010000 */
[----:B------:R-:W-:-:S03]  /*b560*/  FADD.FTZ R68, R12, R113 ;  /* 0x000000710c447221 */ /* 0x000fc60000010000 */
[----:B------:R-:W0:Y:S01]  /*b570*/  MUFU.EX2 R25, R25 ;  /* 0x0000001900197308 */ /* 0x000e220000000800 */
[----:B------:R-:W-:-:S01]  /*b580*/  FADD.FTZ R69, R13, R68 ;  /* 0x000000440d457221 */ /* 0x000fc20000010000 */
[----:B------:R-:W-:-:S03]  /*b590*/  FFMA.FTZ R68, R72, UR10, -R112 ;  /* 0x0000000a48447c23 */ /* 0x000fc60008010870 */
[----:B------:R-:W-:Y:S01]  /*b5a0*/  FADD.FTZ R72, R20, R69 ;  /* 0x0000004514487221 */ /* 0x000fe20000010000 */
[----:B------:R-:W-:-:S02]  /*b5b0*/  FFMA.FTZ R69, R73, UR10, -R112 ;  /* 0x0000000a49457c23 */ /* 0x000fc40008010870 */
[----:B------:R-:W1:Y:S01]  /*b5c0*/  MUFU.EX2 R28, R28 ;  /* 0x0000001c001c7308 */ /* 0x000e620000000800 */
[----:B------:R-:W-:-:S01]  /*b5d0*/  FADD.FTZ R113, R21, R72 ;  /* 0x0000004815717221 */ /* 0x000fc20000010000 */
[----:B--2---:R-:W-:-:S03]  /*b5e0*/  FADD.FTZ R4, R24, R5 ;  /* 0x0000000518047221 */ /* 0x004fc60000010000 */
[----:B------:R-:W-:-:S03]  /*b5f0*/  FADD.FTZ R72, R26, R113 ;  /* 0x000000711a487221 */ /* 0x000fc60000010000 */
[----:B------:R-:W2:Y:S01]  /*b600*/  MUFU.EX2 R29, R29 ;  /* 0x0000001d001d7308 */ /* 0x000ea20000000800 */
[----:B0-----:R-:W-:-:S01]  /*b610*/  FADD.FTZ R5, R25, R4 ;  /* 0x0000000419057221 */ /* 0x001fc20000010000 */
[----:B------:R-:W-:Y:S01]  /*b620*/  FADD.FTZ R73, R27, R72 ;  /* 0x000000481b497221 */ /* 0x000fe20000010000 */
[----:B------:R-:W-:-:S03]  /*b630*/  FFMA.FTZ R72, R76, UR10, -R112 ;  /* 0x0000000a4c487c23 */ /* 0x000fc60008010870 */
[----:B------:R-:W-:Y:S01]  /*b640*/  FADD.FTZ R76, R30, R73 ;  /* 0x000000491e4c7221 */ /* 0x000fe20000010000 */
[----:B------:R-:W-:-:S01]  /*b650*/  FFMA.FTZ R73, R77, UR10, -R112 ;  /* 0x0000000a4d497c23 */ /* 0x000fc20008010870 */
[----:B------:R-:W0:Y:S01]  /*b660*/  MUFU.EX2 R32, R32 ;  /* 0x0000002000207308 */ /* 0x000e220000000800 */
[----:B-1----:R-:W-:-:S01]  /*b670*/  FADD.FTZ R4, R28, R5 ;  /* 0x000000051c047221 */ /* 0x002fc20000010000 */
[----:B------:R-:W-:-:S04]  /*b680*/  FADD.FTZ R113, R31, R76 ;  /* 0x0000004c1f717221 */ /* 0x000fc80000010000 */
[----:B------:R-:W-:Y:S02]  /*b690*/  FADD.FTZ R76, R34, R113 ;  /* 0x00000071224c7221 */ /* 0x000fe40000010000 */
[----:B------:R-:W1:Y:S01]  /*b6a0*/  MUFU.EX2 R33, R33 ;  /* 0x0000002100217308 */ /* 0x000e620000000800 */
[----:B--2---:R-:W-:-:S01]  /*b6b0*/  FADD.FTZ R5, R29, R4 ;  /* 0x000000041d057221 */ /* 0x004fc20000010000 */
[----:B------:R-:W-:Y:S01]  /*b6c0*/  FADD.FTZ R77, R35, R76 ;  /* 0x0000004c234d7221 */ /* 0x000fe20000010000 */
[----:B------:R-:W-:-:S03]  /*b6d0*/  FFMA.FTZ R76, R80, UR10, -R112 ;  /* 0x0000000a504c7c23 */ /* 0x000fc60008010870 */
[----:B------:R-:W-:Y:S01]  /*b6e0*/  FADD.FTZ R80, R38, R77 ;  /* 0x0000004d26507221 */ /* 0x000fe20000010000 */
[----:B------:R-:W-:-:S01]  /*b6f0*/  FFMA.FTZ R77, R81, UR10, -R112 ;  /* 0x0000000a514d7c23 */ /* 0x000fc20008010870 */
[----:B------:R-:W2:Y:S01]  /*b700*/  MUFU.EX2 R36, R36 ;  /* 0x0000002400247308 */ /* 0x000ea20000000800 */
[----:B0-----:R-:W-:-:S01]  /*b710*/  FADD.FTZ R4, R32, R5 ;  /* 0x0000000520047221 */ /* 0x001fc20000010000 */
[----:B------:R-:W-:-:S04]  /*b720*/  FADD.FTZ R113, R39, R80 ;  /* 0x0000005027717221 */ /* 0x000fc80000010000 */
[----:B------:R-:W-:Y:S02]  /*b730*/  FADD.FTZ R80, R40, R113 ;  /* 0x0000007128507221 */ /* 0x000fe40000010000 */
[----:B------:R-:W0:Y:S01]  /*b740*/  MUFU.EX2 R37, R37 ;  /* 0x0000002500257308 */ /* 0x000e220000000800 */
[----:B-1----:R-:W-:-:S01]  /*b750*/  FADD.FTZ R5, R33, R4 ;  /* 0x0000000421057221 */ /* 0x002fc20000010000 */
[----:B------:R-:W-:Y:S01]  /*b760*/  FADD.FTZ R81, R45, R80 ;  /* 0x000000502d517221 */ /* 0x000fe20000010000 */
[----:B------:R-:W-:-:S03]  /*b770*/  FFMA.FTZ R80, R84, UR10, -R112 ;  /* 0x0000000a54507c23 */ /* 0x000fc60008010870 */
[----:B------:R-:W-:Y:S01]  /*b780*/  FADD.FTZ R84, R44, R81 ;  /* 0x000000512c547221 */ /* 0x000fe20000010000 */
[----:B------:R-:W-:-:S01]  /*b790*/  FFMA.FTZ R81, R85, UR10, -R112 ;  /* 0x0000000a55517c23 */ /* 0x000fc20008010870 */
[----:B------:R-:W1:Y:S01]  /*b7a0*/  MUFU.EX2 R42, R42 ;  /* 0x0000002a002a7308 */ /* 0x000e620000000800 */
[----:B--2---:R-:W-:-:S01]  /*b7b0*/  FADD.FTZ R4, R36, R5 ;  /* 0x0000000524047221 */ /* 0x004fc20000010000 */
[----:B------:R-:W-:-:S04]  /*b7c0*/  FADD.FTZ R113, R49, R84 ;  /* 0x0000005431717221 */ /* 0x000fc80000010000 */
[----:B------:R-:W-:Y:S02]  /*b7d0*/  FADD.FTZ R84, R48, R113 ;  /* 0x0000007130547221 */ /* 0x000fe40000010000 */
        /* <DEDUP_REMOVED lines=8> */
[----:B------:R-:W-:Y:S01]  /*b860*/  FADD.FTZ R113, R57, R88 ;  /* 0x0000005839717221 */ /* 0x000fe20000010000 */
[----:B------:R-:W-:-:S05]  /*b870*/  FFMA.FTZ R89, R93, UR10, -R112 ;  /* 0x0000000a5d597c23 */ /* 0x000fca0008010870 */
        /* <DEDUP_REMOVED lines=14> */
[----:B------:R-:W-:-:S06]  /*b960*/  FADD.FTZ R4, R56, R113 ;  /* 0x0000007138047221 */ /* 0x000fcc0000010000 */
[----:B------:R-:W2:Y:S01]  /*b970*/  MUFU.EX2 R59, R59 ;  /* 0x0000003b003b7308 */ /* 0x000ea20000000800 */
[----:B0-----:R-:W-:-:S04]  /*b980*/  FADD.FTZ R5, R58, R5 ;  /* 0x000000053a057221 */ /* 0x001fc80000010000 */
[----:B------:R-:W-:-:S03]  /*b990*/  FADD.FTZ R88, R6, R5 ;  /* 0x0000000506587221 */ /* 0x000fc60000010000 */
        /* <DEDUP_REMOVED lines=20> */
[----:B0-----:R-:W-:-:S01]  /*bae0*/  FADD.FTZ R93, R65, R92 ;  /* 0x0000005c415d7221 */ /* 0x001fc20000010000 */
[----:B------:R-:W-:-:S06]  /*baf0*/  FFMA.FTZ R92, R96, UR10, -R112 ;  /* 0x0000000a605c7c23 */ /* 0x000fcc0008010870 */
[----:B------:R-:W0:Y:S01]  /*bb00*/  MUFU.EX2 R69, R69 ;  /* 0x0000004500457308 */ /* 0x000e220000000800 */
[----:B-1----:R-:W-:-:S01]  /*bb10*/  FADD.FTZ R96, R68, R93 ;  /* 0x0000005d44607221 */ /* 0x002fc20000010000 */
[----:B------:R-:W-:-:S06]  /*bb20*/  FFMA.FTZ R93, R99, UR10, -R112 ;  /* 0x0000000a635d7c23 */ /* 0x000fcc0008010870 */
        /* <DEDUP_REMOVED lines=27> */
[----:B------:R-:W-:-:S06]  /*bce0*/  FFMA.FTZ R100, R104, UR10, -R112 ;  /* 0x0000000a68647c23 */ /* 0x000fcc0008010870 */
        /* <DEDUP_REMOVED lines=50> */
.L_x_7155:
        /* <DEDUP_REMOVED lines=127> */
.L_x_7138:
[----:B------:R-:W-:Y:S01]  /*c800*/  ULDC UR6, c[0x0][0x448] ;  /* 0x0001120000067ab9 */ /* 0x000fe20000000800 */
[----:B------:R-:W-:Y:S01]  /*c810*/  IADD3 R8, R17, 0x1, -R18 ;  /* 0x0000000111087810 */ /* 0x000fe20007ffe812 */
[----:B------:R-:W-:Y:S01]  /*c820*/  UISETP.NE.AND UP0, UPT, UR6, 0x1, UPT ;  /* 0x000000010600788c */ /* 0x000fe2000bf05270 */
[----:B------:R-:W-:Y:S02]  /*c830*/  ULDC UR15, c[0x0][0x9e4] ;  /* 0x00027900000f7ab9 */ /* 0x000fe40000000800 */
[----:B------:R-:W-:Y:S01]  /*c840*/  R2UR UR14, R8 ;  /* 0x00000000080e72ca */ /* 0x000fe200000e0000 */
[----:B------:R-:W-:Y:S02]  /*c850*/  UISETP.GE.AND UP1, UPT, UR15, 0x1, UPT ;  /* 0x000000010f00788c */ /* 0x000fe4000bf26270 */
[----:B------:R-:W-:-:S04]  /*c860*/  UIADD3 UR11, UR39, 0x7f, URZ ;  /* 0x0000007f270b7890 */ /* 0x000fc8000fffe03f */
[----:B------:R-:W-:Y:S01]  /*c870*/  PLOP3.LUT P1, PT, PT, PT, UP1, 0x40, 0x0 ;  /* 0x000000000000781c */ /* 0x000fe20003f2e818 */
[----:B------:R-:W-:Y:S01]  /*c880*/  @UP0 ULDC UR6, c[0x0][0x44c] ;  /* 0x0001130000060ab9 */ /* 0x000fe20000000800 */
[----:B------:R-:W-:Y:S01]  /*c890*/  @UP0 ULDC UR18, c[0x0][0x450] ;  /* 0x0001140000120ab9 */ /* 0x000fe20000000800 */
        /* <DEDUP_REMOVED lines=16> */
.L_x_7158:
[----:B------:R-:W-:-:S11]  /*c9a0*/  UISETP.NE.AND UP2, UPT, UR15, 0x1, UPT ;  /* 0x000000010f00788c */ /* 0x000fd6000bf45270 */
[----:B------:R-:W-:Y:S02]  /*c9b0*/  @UP2 ULDC.64 UR18, c[0x0][0x9e8] ;  /* 0x00027a0000122ab9 */ /* 0x000fe40000000a00 */
[----:B------:R-:W-:-:S04]  /*c9c0*/  UIMAD.WIDE.U32 UR6, UR11, UR18, URZ ;  /* 0x000000120b0672a5 */ /* 0x000fc8000f8e003f */
[----:B------:R-:W-:-:S12]  /*c9d0*/  @UP2 USHF.R.U32.HI UR11, URZ, UR19, UR7 ;  /* 0x000000133f0b2299 */ /* 0x000fd80008011607 */
.L_x_7159:
[----:B------:R-:W-:-:S04]  /*c9e0*/  UIMAD UR11, UR11, UR15, URZ ;  /* 0x0000000f0b0b72a4 */ /* 0x000fc8000f8e023f */
[----:B------:R-:W-:-:S04]  /*c9f0*/  UISETP.LT.AND UP2, UPT, UR14, UR11, UPT ;  /* 0x0000000b0e00728c */ /* 0x000fc8000bf41270 */
[----:B------:R-:W-:-:S12]  /*ca00*/  USEL UR14, UR14, UR11, !UP2 ;  /* 0x0000000b0e0e7287 */ /* 0x000fd8000d000000 */
.L_x_7157:
        /* <DEDUP_REMOVED lines=12> */
.L_x_7170:
[----:B------:R-:W-:Y:S01]  /*cad0*/  ISETP.NE.AND P2, PT, RZ, UR44, PT ;  /* 0x0000002cff007c0c */ /* 0x000fe2000bf45270 */
[----:B------:R-:W-:-:S04]  /*cae0*/  UISETP.NE.AND UP2, UPT, UR52, 0x1, UPT ;  /* 0x000000013400788c */ /* 0x000fc8000bf45270 */
[----:B------:R-:W-:-:S04]  /*caf0*/  USEL UR46, URZ, 0x1, UP2 ;  /* 0x000000013f2e7887 */ /* 0x000fc80009000000 */
[----:B------:R-:W-:-:S04]  /*cb00*/  ULOP3.LUT UR46, UR25, UR46, URZ, 0x3c, !UPT ;  /* 0x0000002e192e7292 */ /* 0x000fc8000f8e3c3f */
[----:B------:R-:W-:Y:S08]  /*cb10*/  @P2 BRA `(.L_x_7161) ;  /* 0x0000000000382947 */ /* 0x000ff00003800000 */
[----:B------:R-:W-:Y:S05]  /*cb20*/  @!P0 BRA `(.L_x_7162) ;  /* 0x0000000000048947 */ /* 0x000fea0003800000 */
[----:B------:R-:W-:Y:S01]  /*cb30*/  BPT.TRAP 0x1 ;  /* 0x000000040000795c */ /* 0x000fe20000300000 */
.L_x_7162:
        /* <DEDUP_REMOVED lines=9> */
.L_x_7163:
[----:B-1----:R-:W-:Y:S05]  /*cbd0*/  @P1 BRA `(.L_x_7161) ;  /* 0x0000000000081947 */ /* 0x002fea0003800000 */
[----:B------:R-:W1:Y:S02]  /*cbe0*/  SYNCS.PHASECHK.TRANS64.TRYWAIT P1, [UR6+0x28830], R6 ;  /* 0x02883006ff0075a7 */ /* 0x000e640008020146 */
[----:B-1----:R-:W-:Y:S05]  /*cbf0*/  @!P1 BRA `(.L_x_7164) ;  /* 0x0000013800689947 */ /* 0x002fea0003800000 */
.L_x_7161:
[----:B-1----:R-:W1:Y:S01]  /*cc00*/  S2R R7, SR_TID.X ;  /* 0x0000000000077919 */ /* 0x002e620000002100 */
[----:B------:R-:W-:Y:S01]  /*cc10*/  UIADD3 UR23, UR52, 0x1, URZ ;  /* 0x0000000134177890 */ /* 0x000fe2000fffe03f */
[----:B------:R-:W-:Y:S01]  /*cc20*/  UMOV UR19, 0x40000040 ;  /* 0x4000004000137882 */ /* 0x000fe20000000000 */
[----:B------:R-:W-:Y:S02]  /*cc30*/  UMOV UR7, 0x40000040 ;  /* 0x4000004000077882 */ /* 0x000fe40000000000 */
[----:B------:R-:W-:Y:S01]  /*cc40*/  UISETP.NE.AND UP2, UPT, UR23, 0x2, UPT ;  /* 0x000000021700788c */ /* 0x000fe2000bf45270 */
[----:B------:R-:W-:Y:S01]  /*cc50*/  UMOV UR11, 0x40000040 ;  /* 0x40000040000b7882 */ /* 0x000fe20000000000 */
[----:B------:R-:W-:Y:S02]  /*cc60*/  UMOV UR15, 0x40000040 ;  /* 0x40000040000f7882 */ /* 0x000fe40000000000 */
[----:B------:R-:W-:-:S04]  /*cc70*/  USEL UR23, UR23, URZ, UP2 ;  /* 0x0000003f17177287 */ /* 0x000fc80009000000 */
[----:B------:R-:W-:-:S04]  /*cc80*/  UIMAD UR18, UR23, 0x600, UR20 ;  /* 0x00000600171278a4 */ /* 0x000fc8000f8e0214 */
[----:B------:R-:W-:Y:S02]  /*cc90*/  UIADD3 UR6, UR18, 0x2, URZ ;  /* 0x0000000212067890 */ /* 0x000fe4000fffe03f */
[----:B------:R-:W-:Y:S02]  /*cca0*/  UIADD3 UR10, UR18, 0x4, URZ ;  /* 0x00000004120a7890 */ /* 0x000fe4000fffe03f */
[----:B------:R-:W-:Y:S01]  /*ccb0*/  UIADD3 UR14, UR18, 0x6, URZ ;  /* 0x00000006120e7890 */ /* 0x000fe2000fffe03f */
        /* <DEDUP_REMOVED lines=18> */
.L_x_7166:
[----:B------:R-:W-:Y:S01]  /*cde0*/  ULEA UR6, UR52, UR45, 0x3 ;  /* 0x0000002d34067291 */ /* 0x000fe2000f8e183f */
[----:B------:R-:W-:-:S05]  /*cdf0*/  IMAD.U32 R6, RZ, RZ, UR25 ;  /* 0x00000019ff067e24 */ /* 0x000fca000f8e00ff */
[----:B------:R-:W-:-:S04]  /*ce00*/  SHF.L.U32 R6, R6, 0x1f, RZ ;  /* 0x0000001f06067819 */ /* 0x000fc800000006ff */
[----:B------:R0:W1:Y:S01]  /*ce10*/  SYNCS.PHASECHK.TRANS64.TRYWAIT P1, [UR6+0x28850], R6 ;  /* 0x02885006ff0075a7 */ /* 0x0000620008020146 */
[----:B------:R-:W-:Y:S05]  /*ce20*/  @!P0 BRA `(.L_x_7167) ;  /* 0x0000000000048947 */ /* 0x000fea0003800000 */
[----:B------:R-:W-:Y:S01]  /*ce30*/  BPT.TRAP 0x1 ;  /* 0x000000040000795c */ /* 0x000fe20000300000 */
.L_x_7167:
[----:B-1----:R-:W-:Y:S05]  /*ce40*/  @P1 BRA `(.L_x_7165) ;  /* 0x0000000000081947 */ /* 0x002fea0003800000 */
[----:B------:R-:W1:Y:S02]  /*ce50*/  SYNCS.PHASECHK.TRANS64.TRYWAIT P1, [UR6+0x28850], R6 ;  /* 0x02885006ff0075a7 */ /* 0x000e640008020146 */
[----:B-1----:R-:W-:Y:S05]  /*ce60*/  @!P1 BRA `(.L_x_7168) ;  /* 0x0000013400e49947 */ /* 0x002fea0003800000 */
.L_x_7165:
        /* <DEDUP_REMOVED lines=16> */
[----:B------:R-:W-:Y:S01]  /*cf70*/  UIMAD UR11, UR52, 0x600, UR6 ;  /* 0x00000600340b78a4 */ /* 0x000fe2000f8e0206 */
[----:B------:R-:W0:Y:S01]  /*cf80*/  MUFU.TANH R12, R12 ;  /* 0x0000000c000c7308 */ /* 0x000e220000002400 */
        /* <DEDUP_REMOVED lines=9> */
[----:B------:R-:W2:Y:S01]  /*d020*/  MUFU.TANH R10, R10 ;  /* 0x0000000a000a7308 */ /* 0x000ea20000002400 */
[----:B------:R-:W-:Y:S01]  /*d030*/  UMOV UR7, 0x80000020 ;  /* 0x8000002000077882 */ /* 0x000fe20000000000 */
[----:B-1----:R-:W-:Y:S01]  /*d040*/  FMNMX.FTZ R7, R11, R8, !PT ;  /* 0x000000080b077209 */ /* 0x002fe20007810000 */
[C---:B------:R-:W-:Y:S01]  /*d050*/  FMUL.FTZ R45, R0.reuse, R53 ;  /* 0x00000035002d7220 */ /* 0x040fe20000410000 */
[C---:B------:R-:W-:Y:S01]  /*d060*/  FMUL.FTZ R53, R0.reuse, R61 ;  /* 0x0000003d00357220 */ /* 0x040fe20000410000 */
[C---:B------:R-:W-:Y:S01]  /*d070*/  FMUL.FTZ R61, R0.reuse, R69 ;  /* 0x00000045003d7220 */ /* 0x040fe20000410000 */
[----:B------:R-:W-:Y:S01]  /*d080*/  FMUL.FTZ R30, R0, R38 ;  /* 0x00000026001e7220 */ /* 0x000fe20000410000 */
[----:B0-----:R-:W-:Y:S01]  /*d090*/  FMNMX.FTZ R6, R12, R9, !PT ;  /* 0x000000090c067209 */ /* 0x001fe20007810000 */
        /* <DEDUP_REMOVED lines=77> */
[----:B------:R-:W-:Y:S01]  /*d570*/  FMUL.FTZ R93, R0, R101 ;  /* 0x00000065005d7220 */ /* 0x000fe20000410000 */
[----:B------:R-:W-:Y:S01]  /*d580*/  UMOV UR10, UR24 ;  /* 0x00000018000a7c82 */ /* 0x000fe20008000000 */
[----:B------:R-:W1:Y:S01]  /*d590*/  S2R R235, SR_TID.X ;  /* 0x0000000000eb7919 */ /* 0x000e620000002100 */
[----:B------:R-:W3:Y:S01]  /*d5a0*/  MUFU.TANH R30, R30 ;  /* 0x0000001e001e7308 */ /* 0x000ee20000002400 */
[----:B--2---:R-:W-:-:S07]  /*d5b0*/  FMNMX.FTZ R95, R27, R94, !PT ;  /* 0x0000005e1b5f7209 */ /* 0x004fce0007810000 */
        /* <DEDUP_REMOVED lines=8> */
[----:B0-----:R-:W-:Y:S01]  /*d640*/  FMNMX.FTZ R95, R31, R94, !PT ;  /* 0x0000005e1f5f7209 */ /* 0x001fe20007810000 */
[----:B------:R-:W-:-:S06]  /*d650*/  FMUL.FTZ R94, R0, R102 ;  /* 0x00000066005e7220 */ /* 0x000fcc0000410000 */
[----:B------:R-:W0:Y:S01]  /*d660*/  MUFU.TANH R33, R33 ;  /* 0x0000002100217308 */ /* 0x000e220000002400 */
[----:B---3--:R-:W-:-:S07]  /*d670*/  FMNMX.FTZ R6, R32, R7, !PT ;  /* 0x0000000720067209 */ /* 0x008fce0007810000 */
[----:B------:R-:W2:Y:S01]  /*d680*/  MUFU.TANH R35, R35 ;  /* 0x0000002300237308 */ /* 0x000ea20000002400 */
[----:B-1----:R-:W-:Y:S01]  /*d690*/  FMNMX.FTZ R96, R34, R95, !PT ;  /* 0x0000005f22607209 */ /* 0x002fe20007810000 */
[----:B------:R-:W-:Y:S01]  /*d6a0*/  FMUL.FTZ R95, R0, R103 ;  /* 0x00000067005f7220 */ /* 0x000fe20000410000 */
[----:B------:R-:W-:Y:S02]  /*d6b0*/  WARPGROUP.DEPBAR.LE gsb0, 0x0 ;  /* 0x00008000000079c5 */ /* 0x000fe40000010000 */
[----:B------:R-:W-:-:S03]  /*d6c0*/  WARPGROUP.ARRIVE ;  /* 0x00000000000079c5 */ /* 0x000fc60000000000 */
[----:B------:R-:W1:Y:S01]  /*d6d0*/  MUFU.TANH R36, R36 ;  /* 0x0000002400247308 */ /* 0x000e620000002400 */
[----:B0-----:R-:W-:Y:S02]  /*d6e0*/  FMNMX.FTZ R7, R33, R6, !PT ;  /* 0x0000000621077209 */ /* 0x001fe40007810000 */
[----:B------:R-:W-:Y:S01]  /*d6f0*/  QGMMA.64x128x32.F32.E4M3.E4M3 R120, R200, gdesc[UR4], R120, gsb0 ;  /* 0x01e00004c8787df3 */ /* 0x000fe20008000878 */
[----:B------:R-:W-:Y:S01]  /*d700*/  UIADD3 UR6, UR11, 0x200, URZ ;  /* 0x000002000b067890 */ /* 0x000fe2000fffe03f */
[----:B------:R-:W-:-:S03]  /*d710*/  UMOV UR7, 0x80000020 ;  /* 0x8000002000077882 */ /* 0x000fc60000000000 */
        /* <DEDUP_REMOVED lines=32> */
[----:B0-----:R-:W-:Y:S01]  /*d920*/  FMNMX.FTZ R100, R50, R99, !PT ;  /* 0x0000006332647209 */ /* 0x001fe20007810000 */
[----:B------:R-:W-:-:S06]  /*d930*/  FMUL.FTZ R99, R0, R107 ;  /* 0x0000006b00637220 */ /* 0x000fcc0000410000 */
        /* <DEDUP_REMOVED lines=10> */
[----:B------:R-:W-:Y:S01]  /*d9e0*/  QGMMA.64x128x32.F32.E4M3.E4M3 R120, R196, gdesc[UR4], R120, gsb0 ;  /* 0x01e00004c4787df3 */ /* 0x000fe20008000878 */
[----:B------:R-:W-:Y:S01]  /*d9f0*/  UIADD3 UR6, UR11, 0x202, URZ ;  /* 0x000002020b067890 */ /* 0x000fe2000fffe03f */
[----:B------:R-:W-:-:S04]  /*da00*/  UMOV UR7, 0x80000020 ;  /* 0x8000002000077882 */ /* 0x000fc80000000000 */
        /* <DEDUP_REMOVED lines=41> */
[----:B------:R-:W-:Y:S01]  /*dca0*/  WARPGROUP.ARRIVE ;  /* 0x00000000000079c5 */ /* 0x000fe20000000000 */
[----:B------:R-:W-:-:S03]  /*dcb0*/  FMUL.FTZ R104, R0, R112 ;  /* 0x0000007000687220 */ /* 0x000fc60000410000 */
[----:B------:R-:W2:Y:S01]  /*dcc0*/  MUFU.TANH R73, R73 ;  /* 0x0000004900497308 */ /* 0x000ea20000002400 */
[----:B-1----:R-:W-:Y:S01]  /*dcd0*/  FMNMX.FTZ R6, R72, R7, !PT ;  /* 0x0000000748067209 */ /* 0x002fe20007810000 */
[----:B------:R-:W-:Y:S01]  /*dce0*/  QGMMA.64x128x32.F32.E4M3.E4M3 R120, R192, gdesc[UR4], R120, gsb0 ;  /* 0x01e00004c0787df3 */ /* 0x000fe20008000878 */
[----:B------:R-:W-:Y:S01]  /*dcf0*/  UIADD3 UR6, UR11, 0x400, URZ ;  /* 0x000004000b067890 */ /* 0x000fe2000fffe03f */
[----:B------:R-:W-:-:S04]  /*dd00*/  UMOV UR7, 0x80000020 ;  /* 0x8000002000077882 */ /* 0x000fc80000000000 */
        /* <DEDUP_REMOVED lines=33> */
[----:B------:R-:W-:Y:S01]  /*df20*/  FMUL.FTZ R108, R0, R116 ;  /* 0x00000074006c7220 */ /* 0x000fe20000410000 */
[----:B------:R-:W-:-:S05]  /*df30*/  IMAD.U32 R116, RZ, RZ, UR23 ;  /* 0x00000017ff747e24 */ /* 0x000fca000f8e00ff */
[----:B------:R-:W1:Y:S01]  /*df40*/  MUFU.TANH R89, R89 ;  /* 0x0000005900597308 */ /* 0x000e620000002400 */
[----:B0-----:R-:W-:-:S07]  /*df50*/  FMNMX.FTZ R6, R88, R7, !PT ;  /* 0x0000000758067209 */ /* 0x001fce0007810000 */
[----:B------:R-:W0:Y:S01]  /*df60*/  MUFU.TANH R91, R91 ;  /* 0x0000005b005b7308 */ /* 0x000e220000002400 */
[----:B--2---:R-:W-:Y:S01]  /*df70*/  FMNMX.FTZ R110, R90, R109, !PT ;  /* 0x0000006d5a6e7209 */ /* 0x004fe20007810000 */
[----:B------:R-:W-:-:S06]  /*df80*/  FMUL.FTZ R109, R0, R117 ;  /* 0x00000075006d7220 */ /* 0x000fcc0000410000 */
[----:B------:R-:W2:Y:S01]  /*df90*/  MUFU.TANH R92, R92 ;  /* 0x0000005c005c7308 */ /* 0x000ea20000002400 */
[----:B-1----:R-:W-:Y:S01]  /*dfa0*/  FMNMX.FTZ R7, R89, R6, !PT ;  /* 0x0000000659077209 */ /* 0x002fe20007810000 */
[----:B------:R-:W-:Y:S02]  /*dfb0*/  WARPGROUP.DEPBAR.LE gsb0, 0x0 ;  /* 0x00008000000079c5 */ /* 0x000fe40000010000 */
[----:B------:R-:W-:-:S04]  /*dfc0*/  WARPGROUP.ARRIVE ;  /* 0x00000000000079c5 */ /* 0x000fc80000000000 */
[----:B------:R-:W1:Y:S01]  /*dfd0*/  MUFU.TANH R94, R94 ;  /* 0x0000005e005e7308 */ /* 0x000e620000002400 */
[----:B0-----:R-:W-:Y:S01]  /*dfe0*/  FMNMX.FTZ R111, R91, R110, !PT ;  /* 0x0000006e5b6f7209 */ /* 0x001fe20007810000 */
[----:B------:R-:W-:Y:S01]  /*dff0*/  QGMMA.64x128x32.F32.E4M3.E4M3 R120, R188, gdesc[UR4], R120, gsb0 ;  /* 0x01e00004bc787df3 */ /* 0x000fe20008000878 */
[----:B------:R-:W-:Y:S01]  /*e000*/  UIADD3 UR6, UR11, 0x402, URZ ;  /* 0x000004020b067890 */ /* 0x000fe2000fffe03f */
[----:B------:R-:W-:-:S04]  /*e010*/  UMOV UR7, 0x80000020 ;  /* 0x8000002000077882 */ /* 0x000fc80000000000 */
        /* <DEDUP_REMOVED lines=39> */
[----:B------:R-:W-:Y:S01]  /*e290*/  WARPGROUP.ARRIVE ;  /* 0x00000000000079c5 */ /* 0x000fe20000000000 */
[----:B--2---:R-:W-:-:S05]  /*e2a0*/  FMNMX.FTZ R113, R109, R6, !PT ;  /* 0x000000066d717209 */ /* 0x004fca0007810000 */
[----:B------:R-:W-:Y:S01]  /*e2b0*/  QGMMA.64x128x32.F32.E4M3.E4M3 R120, R184, gdesc[UR4], R120, gsb0 ;  /* 0x01e00004b8787df3 */ /* 0x000fe20008000878 */
[----:B------:R-:W0:Y:S01]  /*e2c0*/  SHFL.BFLY PT, R6, R113, 0x2, 0x1f ;  /* 0x0c401f0071067f89 */ /* 0x000e2200000e0000 */
[----:B-1----:R-:W-:-:S05]  /*e2d0*/  FMNMX.FTZ R112, R111, R112, !PT ;  /* 0x000000706f707209 */ /* 0x002fca0007810000 */
[----:B------:R-:W1:Y:S01]  /*e2e0*/  SHFL.BFLY PT, R7, R112, 0x2, 0x1f ;  /* 0x0c401f0070077f89 */ /* 0x000e6200000e0000 */
[----:B0-----:R-:W-:Y:S01]  /*e2f0*/  FMNMX.FTZ R114, R113, R6, !PT ;  /* 0x0000000671727209 */ /* 0x001fe20007810000 */
[----:B------:R-:W-:Y:S01]  /*e300*/  IMAD.U32 R113, RZ, RZ, UR10 ;  /* 0x0000000aff717e24 */ /* 0x000fe2000f8e00ff */
[----:B-1----:R-:W-:Y:S01]  /*e310*/  FMNMX.FTZ R115, R112, R7, !PT ;  /* 0x0000000770737209 */ /* 0x002fe20007810000 */
[----:B------:R-:W-:Y:S02]  /*e320*/  IMAD.U32 R112, RZ, RZ, UR10 ;  /* 0x0000000aff707e24 */ /* 0x000fe4000f8e00ff */
[----:B------:R-:W0:Y:S04]  /*e330*/  SHFL.BFLY PT, R7, R114, 0x1, 0x1f ;  /* 0x0c201f0072077f89 */ /* 0x000e2800000e0000 */
[----:B------:R-:W1:Y:S01]  /*e340*/  SHFL.BFLY PT, R6, R115, 0x1, 0x1f ;  /* 0x0c201f0073067f89 */ /* 0x000e6200000e0000 */
[----:B0-----:R-:W-:-:S02]  /*e350*/  FMNMX.FTZ R7, R114, R7, !PT ;  /* 0x0000000772077209 */ /* 0x001fc40007810000 */
[----:B-1----:R-:W-:-:S03]  /*e360*/  FMNMX.FTZ R6, R115, R6, !PT ;  /* 0x0000000673067209 */ /* 0x002fc60007810000 */
[C---:B------:R-:W-:Y:S01]  /*e370*/  FFMA.FTZ R112, R7.reuse, R112, -8 ;  /* 0xc100000007707423 */ /* 0x040fe20000010070 */
[----:B------:R-:W-:-:S01]  /*e380*/  FADD.FTZ R8, -R7, R8 ;  /* 0x0000000807087221 */ /* 0x000fc20000010100 */
[----:B------:R-:W-:Y:S02]  /*e390*/  IADD3 R115, -R235, 0xb, RZ ;  /* 0x0000000beb737810 */ /* 0x000fe40007ffe1ff */
        /* <DEDUP_REMOVED lines=48> */
[----:B------:R-:W-:-:S01]  /*e6a0*/  FADD.FTZ R9, -R6, R9 ;  /* 0x0000000906097221 */ /* 0x000fc20000010100 */
[----:B------:R-:W-:Y:S01]  /*e6b0*/  FFMA.FTZ R112, R6, R113, -8 ;  /* 0xc100000006707423 */ /* 0x000fe20000010071 */
[----:B------:R-:W-:Y:S01]  /*e6c0*/  FMUL.FTZ R8, R8, UR10 ;  /* 0x0000000a08087c20 */ /* 0x000fe20008410000 */
[----:B------:R-:W-:Y:S01]  /*e6d0*/  MUFU.EX2 R11, R11 ;  /* 0x0000000b000b7308 */ /* 0x000fe20000000800 */
[----:B------:R-:W-:Y:S01]  /*e6e0*/  FMUL.FTZ R9, R9, UR10 ;  /* 0x0000000a09097c20 */ /* 0x000fe20008410000 */
        /* <DEDUP_REMOVED lines=42> */
[----:B------:R-:W1:Y:S01]  /*e990*/  S2R R235, SR_TID.X ;  /* 0x0000000000eb7919 */ /* 0x000e620000002100 */
[----:B------:R-:W-:-:S01]  /*e9a0*/  FFMA.FTZ R87, R87, UR10, -R112 ;  /* 0x0000000a57577c23 */ /* 0x000fc20008010870 */
[--C-:B------:R-:W-:Y:S01]  /*e9b0*/  FFMA.FTZ R90, R90, UR10, -R112.reuse ;  /* 0x0000000a5a5a7c23 */ /* 0x100fe20008010870 */
[----:B------:R-:W-:-:S01]  /*e9c0*/  FFMA.FTZ R91, R91, UR10, -R112 ;  /* 0x0000000a5b5b7c23 */ /* 0x000fc20008010870 */
[----:B------:R-:W3:Y:S01]  /*e9d0*/  MUFU.EX2 R14, R14 ;  /* 0x0000000e000e7308 */ /* 0x000ee20000000800 */
        /* <DEDUP_REMOVED lines=13> */
[----:B------:R-:W-:-:S02]  /*eab0*/  WARPGROUP.DEPBAR.LE gsb0, 0x0 ;  /* 0x00008000000079c5 */ /* 0x000fc40000010000 */
[----:B------:R-:W2:Y:S01]  /*eac0*/  MUFU.EX2 R15, R15 ;  /* 0x0000000f000f7308 */ /* 0x000ea20000000800 */
[----:B---3--:R-:W-:-:S07]  /*ead0*/  FADD.FTZ R4, R14, R5 ;  /* 0x000000050e047221 */ /* 0x008fce0000010000 */
[----:B------:R-:W3:Y:S01]  /*eae0*/  MUFU.EX2 R21, R21 ;  /* 0x0000001500157308 */ /* 0x000ee20000000800 */
[----:B0-----:R-:W-:-:S01]  /*eaf0*/  FADD.FTZ R114, R20, R113 ;  /* 0x0000007114727221 */ /* 0x001fc20000010000 */
[----:B-1----:R-:W-:-:S06]  /*eb00*/  LOP3.LUT P1, RZ, R235, 0x7f, RZ, 0xc0, !PT ;  /* 0x0000007febff7812 */ /* 0x002fcc000782c0ff */
        /* <DEDUP_REMOVED lines=146> */
[----:B------:R-:W-:-:S05]  /*f430*/  @!P1 LEA R4, R116, UR45, 0x3 ;  /* 0x0000002d74049c11 */ /* 0x000fca000f8e18ff */
[----:B------:R-:W-:Y:S01]  /*f440*/  @!P1 VIADD R4, R4, 0x28840 ;  /* 0x0002884004049836 */ /* 0x000fe20000000000 */
[----:B------:R-:W1:Y:S01]  /*f450*/  MUFU.EX2 R98, R98 ;  /* 0x0000006200627308 */ /* 0x000e620000000800 */
[----:B--2---:R-:W-:-:S03]  /*f460*/  FADD.FTZ R113, R95, R114 ;  /* 0x000000725f717221 */ /* 0x004fc60000010000 */
[----:B------:R-:W-:Y:S01]  /*f470*/  @!P1 PRMT R4, RZ, 0x654, R4 ;  /* 0x00000654ff049816 */ /* 0x000fe20000000004 */
[----:B------:R2:W-:Y:S06]  /*f480*/  BAR.ARV R115, 0x100 ;  /* 0x000400730000751d */ /* 0x0005ec0000002000 */
[----:B------:R-:W3:Y:S01]  /*f490*/  MUFU.EX2 R97, R97 ;  /* 0x0000006100617308 */ /* 0x000ee20000000800 */
[----:B0-----:R-:W-:-:S01]  /*f4a0*/  FADD.FTZ R114, R96, R5 ;  /* 0x0000000560727221 */ /* 0x001fc20000010000 */
[----:B------:R0:W-:Y:S01]  /*f4b0*/  @!P1 SYNCS.ARRIVE.TRANS64.RED.A1T0 RZ, [R4+URZ], RZ ;  /* 0x000000ff04ff99a7 */ /* 0x0001e2000810043f */
[----:B-1----:R-:W-:-:S05]  /*f4c0*/  FADD.FTZ R116, R98, R113 ;  /* 0x0000007162747221 */ /* 0x002fca0000010000 */
[----:B------:R-:W1:Y:S08]  /*f4d0*/  MUFU.EX2 R99, R99 ;  /* 0x0000006300637308 */ /* 0x000e700000000800 */
[----:B------:R-:W4:Y:S01]  /*f4e0*/  MUFU.EX2 R100, R100 ;  /* 0x0000006400647308 */ /* 0x000f220000000800 */
[----:B---3--:R-:W-:-:S07]  /*f4f0*/  FADD.FTZ R5, R97, R114 ;  /* 0x0000007261057221 */ /* 0x008fce0000010000 */
[----:B------:R-:W3:Y:S01]  /*f500*/  MUFU.EX2 R102, R102 ;  /* 0x0000006600667308 */ /* 0x000ee20000000800 */
[----:B-1----:R-:W-:-:S07]  /*f510*/  FADD.FTZ R113, R99, R116 ;  /* 0x0000007463717221 */ /* 0x002fce0000010000 */
[----:B------:R-:W1:Y:S01]  /*f520*/  MUFU.EX2 R101, R101 ;  /* 0x0000006500657308 */ /* 0x000e620000000800 */
[----:B----4-:R-:W-:-:S07]  /*f530*/  FADD.FTZ R112, R100, R5 ;  /* 0x0000000564707221 */ /* 0x010fce0000010000 */
[----:B------:R-:W4:Y:S01]  /*f540*/  MUFU.EX2 R103, R103 ;  /* 0x0000006700677308 */ /* 0x000f220000000800 */
[----:B---3--:R-:W-:-:S07]  /*f550*/  FADD.FTZ R114, R102, R113 ;  /* 0x0000007166727221 */ /* 0x008fce0000010000 */
[----:B------:R-:W0:Y:S01]  /*f560*/  MUFU.EX2 R104, R104 ;  /* 0x0000006800687308 */ /* 0x000e220000000800 */
[----:B-1----:R-:W-:-:S07]  /*f570*/  FADD.FTZ R5, R101, R112 ;  /* 0x0000007065057221 */ /* 0x002fce0000010000 */
[----:B------:R-:W1:Y:S01]  /*f580*/  MUFU.EX2 R106, R106 ;  /* 0x0000006a006a7308 */ /* 0x000e620000000800 */
[----:B----4-:R-:W-:-:S07]  /*f590*/  FADD.FTZ R113, R103, R114 ;  /* 0x0000007267717221 */ /* 0x010fce0000010000 */
        /* <DEDUP_REMOVED lines=11> */
[----:B---3--:R-:W-:-:S01]  /*f650*/  FADD.FTZ R113, R110, R113 ;  /* 0x000000716e717221 */ /* 0x008fc20000010000 */
[----:B0-----:R-:W-:-:S03]  /*f660*/  FADD.FTZ R5, R109, R4 ;  /* 0x000000046d057221 */ /* 0x001fc60000010000 */
[----:B-1----:R-:W-:Y:S01]  /*f670*/  FADD.FTZ R4, R111, R113 ;  /* 0x000000716f047221 */ /* 0x002fe20000010000 */
[----:B--2---:R-:W-:Y:S06]  /*f680*/  @!P0 BRA `(.L_x_7169) ;  /* 0x0000000000048947 */ /* 0x004fec0003800000 */
[----:B------:R-:W-:Y:S01]  /*f690*/  BPT.TRAP 0x1 ;  /* 0x000000040000795c */ /* 0x000fe20000300000 */
.L_x_7169:
        /* <DEDUP_REMOVED lines=124> */
.L_x_7160:
        /* <DEDUP_REMOVED lines=9> */
.L_x_7189:
[----:B------:R-:W-:Y:S01]  /*fef0*/  ISETP.NE.AND P2, PT, RZ, UR44, PT ;  /* 0x0000002cff007c0c */ /* 0x000fe2000bf45270 */
[----:B------:R-:W-:-:S04]  /*ff00*/  UISETP.NE.AND UP2, UPT, UR25, 0x1, UPT ;  /* 0x000000011900788c */ /* 0x000fc8000bf45270 */
[----:B------:R-:W-:-:S04]  /*ff10*/  USEL UR46, URZ, 0x1, UP2 ;  /* 0x000000013f2e7887 */ /* 0x000fc80009000000 */
[----:B------:R-:W-:-:S04]  /*ff20*/  ULOP3.LUT UR46, UR26, UR46, URZ, 0x3c, !UPT ;  /* 0x0000002e1a2e7292 */ /* 0x000fc8000f8e3c3f */
[----:B------:R-:W-:Y:S08]  /*ff30*/  @P2 BRA `(.L_x_7172) ;  /* 0x0000000000382947 */ /* 0x000ff00003800000 */
[----:B------:R-:W-:Y:S05]  /*ff40*/  @!P0 BRA `(.L_x_7173) ;  /* 0x0000000000048947 */ /* 0x000fea0003800000 */
[----:B------:R-:W-:Y:S01]  /*ff50*/  BPT.TRAP 0x1 ;  /* 0x000000040000795c */ /* 0x000fe20000300000 */
.L_x_7173:
        /* <DEDUP_REMOVED lines=9> */
.L_x_7174:
[----:B-1----:R-:W-:Y:S05]  /*fff0*/  @P1 BRA `(.L_x_7172) ;  /* 0x0000000000081947 */ /* 0x002fea0003800000 */
[----:B------:R-:W1:Y:S02]  /*10000*/  SYNCS.PHASECHK.TRANS64.TRYWAIT P1, [UR6+0x28830], R6 ;  /* 0x02883006ff0075a7 */ /* 0x000e640008020146 */
[----:B-1----:R-:W-:Y:S05]  /*10010*/  @!P1 BRA `(.L_x_7175) ;  /* 0x0000010400909947 */ /* 0x002fea0003800000 */
.L_x_7172:
        /* <DEDUP_REMOVED lines=30> */
.L_x_7177:
[----:B------:R-:W-:Y:S01]  /*10200*/  ULEA UR6, UR25, UR45, 0x3 ;  /* 0x0000002d19067291 */ /* 0x000fe2000f8e183f */
[----:B------:R-:W-:-:S05]  /*10210*/  IMAD.U32 R6, RZ, RZ, UR26 ;  /* 0x0000001aff067e24 */ /* 0x000fca000f8e00ff */
[----:B------:R-:W-:-:S04]  /*10220*/  SHF.L.U32 R6, R6, 0x1f, RZ ;  /* 0x0000001f06067819 */ /* 0x000fc800000006ff */
[----:B------:R0:W1:Y:S01]  /*10230*/  SYNCS.PHASECHK.TRANS64.TRYWAIT P1, [UR6+0x28850], R6 ;  /* 0x02885006ff0075a7 */ /* 0x0000620008020146 */
[----:B------:R-:W-:Y:S05]  /*10240*/  @!P0 BRA `(.L_x_7178) ;  /* 0x0000000000048947 */ /* 0x000fea0003800000 */
[----:B------:R-:W-:Y:S01]  /*10250*/  BPT.TRAP 0x1 ;  /* 0x000000040000795c */ /* 0x000fe20000300000 */
.L_x_7178:
[----:B-1----:R-:W-:Y:S05]  /*10260*/  @P1 BRA `(.L_x_7176) ;  /* 0x0000000000081947 */ /* 0x002fea0003800000 */
[----:B------:R-:W1:Y:S02]  /*10270*/  SYNCS.PHASECHK.TRANS64.TRYWAIT P1, [UR6+0x28850], R6 ;  /* 0x02885006ff0075a7 */ /* 0x000e640008020146 */
[----:B-1----:R-:W-:Y:S05]  /*10280*/  @!P1 BRA `(.L_x_7179) ;  /* 0x00000104000c9947 */ /* 0x002fea0003800000 */
.L_x_7176:
        /* <DEDUP_REMOVED lines=119> */
[----:B------:R-:W0:Y:S08]  /*10a00*/  MUFU.TANH R6, R6 ;  /* 0x0000000600067308 */ /* 0x000e300000002400 */
[----:B------:R-:W1:Y:S08]  /*10a10*/  MUFU.TANH R7, R7 ;  /* 0x0000000700077308 */ /* 0x000e700000002400 */
[----:B------:R-:W2:Y:S08]  /*10a20*/  MUFU.TANH R10, R10 ;  /* 0x0000000a000a7308 */ /* 0x000eb00000002400 */
[----:B------:R-:W3:Y:S08]  /*10a30*/  MUFU.TANH R11, R11 ;  /* 0x0000000b000b7308 */ /* 0x000ef00000002400 */
[----:B------:R-:W4:Y:S08]  /*10a40*/  MUFU.TANH R12, R12 ;  /* 0x0000000c000c7308 */ /* 0x000f300000002400 */
        /* <DEDUP_REMOVED lines=104> */
[----:B------:R-:W-:-:S05]  /*110d0*/  @P2 SHF.R.U32.HI R112, RZ, UR7, R41 ;  /* 0x00000007ff702c19 */ /* 0x000fca0008011629 */
[----:B------:R-:W5:Y:S02]  /*110e0*/  SHFL.IDX PT, R41, R112, RZ, 0x1c1f ;  /* 0x001c1fff70297589 */ /* 0x000f6400000e0000 */
        /* <DEDUP_REMOVED lines=17> */
[----:B-1----:R-:W-:Y:S01]  /*11200*/  IMAD.IADD R110, R114, 0x1, -R19 ;  /* 0x00000001726e7824 */ /* 0x002fe200078e0a13 */
[----:B--2---:R-:W-:-:S04]  /*11210*/  IADD3 R40, -R19, 0x1, R114 ;  /* 0x0000000113287810 */ /* 0x004fc80007ffe172 */
[----:B------:R-:W-:-:S05]  /*11220*/  IADD3 R40, -R18, R40, R17 ;  /* 0x0000002812287210 */ /* 0x000fca0007ffe111 */
[C---:B------:R-:W-:Y:S02]  /*11230*/  VIADD R118, R40.reuse, UR24 ;  /* 0x0000001828767c36 */ /* 0x040fe40008000000 */
[----:B------:R-:W-:Y:S02]  /*11240*/  VIADD R117, R40, UR21 ;  /* 0x0000001528757c36 */ /* 0x000fe40008000000 */
[--C-:B-----5:R-:W-:Y:S02]  /*11250*/  IMAD.IADD R116, R118, 0x1, R41.reuse ;  /* 0x0000000176747824 */ /* 0x120fe400078e0229 */
[----:B------:R-:W-:Y:S01]  /*11260*/  IMAD.IADD R115, R117, 0x1, R41 ;  /* 0x0000000175737824 */ /* 0x000fe200078e0229 */
[----:B0--34-:R-:W-:Y:S06]  /*11270*/  @P1 BRA `(.L_x_7180) ;  /* 0x0000000000541947 */ /* 0x019fec0003800000 */
        /* <DEDUP_REMOVED lines=12> */
.L_x_7182:
[----:B------:R-:W-:-:S05]  /*11340*/  IMAD.U32 R184, RZ, RZ, UR22 ;  /* 0x00000016ffb87e24 */ /* 0x000fca000f8e00ff */
[----:B------:R-:W-:-:S13]  /*11350*/  ISETP.NE.AND P1, PT, R184, 0x1, PT ;  /* 0x00000001b800780c */ /* 0x000fda0003f25270 */
[----:B------:R-:W0:Y:S02]  /*11360*/  @P1 LDC.64 R40, c[0x0][0x9e8] ;  /* 0x00027a00ff281b82 */ /* 0x000e240000000a00 */
[----:B0-----:R-:W-:-:S05]  /*11370*/  @P1 IMAD.HI.U32 R40, R119, R40, RZ ;  /* 0x0000002877281227 */ /* 0x001fca00078e00ff */
[----:B------:R-:W-:-:S07]  /*11380*/  @P1 SHF.R.U32.HI R119, RZ, R41, R40 ;  /* 0x00000029ff771219 */ /* 0x000fce0000011628 */
.L_x_7183:
[----:B------:R-:W-:Y:S05]  /*11390*/  BSYNC B0 ;  /* 0x0000000000007941 */ /* 0x000fea0003800000 */
.L_x_7181:
[----:B------:R-:W-:-:S05]  /*113a0*/  IMAD R119, R119, R184, R110 ;  /* 0x000000b877777224 */ /* 0x000fca00078e026e */
[----:B------:R-:W-:Y:S02]  /*113b0*/  VIADDMNMX R116, R119, R184, R116, PT ;  /* 0x000000b877747246 */ /* 0x000fe40003800174 */
[----:B------:R-:W-:-:S07]  /*113c0*/  VIMNMX R115, R115, R119, !PT ;  /* 0x0000007773737248 */ /* 0x000fce0007fe0100 */
.L_x_7180:
        /* <DEDUP_REMOVED lines=295> */
.L_x_7186:
[----:B------:R-:W-:-:S05]  /*12640*/  IMAD.U32 R119, RZ, RZ, UR22 ;  /* 0x00000016ff777e24 */ /* 0x000fca000f8e00ff */
[----:B------:R-:W-:-:S13]  /*12650*/  ISETP.NE.AND P6, PT, R119, 0x1, PT ;  /* 0x000000017700780c */ /* 0x000fda0003fc5270 */
[----:B------:R-:W0:Y:S02]  /*12660*/  @P6 LDC.64 R6, c[0x0][0x9e8] ;  /* 0x00027a00ff066b82 */ /* 0x000e240000000a00 */
[----:B0-----:R-:W-:-:S05]  /*12670*/  @P6 IMAD.HI.U32 R6, R115, R6, RZ ;  /* 0x0000000673066227 */ /* 0x001fca00078e00ff */
[----:B------:R-:W-:-:S07]  /*12680*/  @P6 SHF.R.U32.HI R115, RZ, R7, R6 ;  /* 0x00000007ff736219 */ /* 0x000fce0000011606 */
.L_x_7187:
[----:B------:R-:W-:Y:S05]  /*12690*/  BSYNC B0 ;  /* 0x0000000000007941 */ /* 0x000fea0003800000 */
.L_x_7185:
[----:B------:R-:W-:-:S05]  /*126a0*/  IMAD R110, R115, R119, R110 ;  /* 0x00000077736e7224 */ /* 0x000fca00078e026e */
[----:B------:R-:W-:Y:S02]  /*126b0*/  VIADDMNMX R118, R110, R119, R118, PT ;  /* 0x000000776e767246 */ /* 0x000fe40003800176 */
[----:B------:R-:W-:-:S07]  /*126c0*/  VIMNMX R117, R117, R110, !PT ;  /* 0x0000006e75757248 */ /* 0x000fce0007fe0100 */
.L_x_7184:
        /* <DEDUP_REMOVED lines=155> */
[----:B------:R-:W-:Y:S01]  /*13080*/  FSEL R107, R107, -INF , !P5 ;  /* 0xff8000006b6b7808 */ /* 0x000fe20006800000 */
[----:B------:R-:W-:-:S01]  /*13090*/  FFMA.FTZ R115, R7, R112, -8 ;  /* 0xc100000007737423 */ /* 0x000fc20000010070 */
        /* <DEDUP_REMOVED lines=192> */
[----:B------:R-:W-:-:S03]  /*13ca0*/  FFMA.FTZ R119, R108, UR10, -R115 ;  /* 0x0000000a6c777c23 */ /* 0x000fc60008010873 */
        /* <DEDUP_REMOVED lines=14> */
[----:B------:R-:W-:-:S01]  /*13d90*/  FFMA.FTZ R104, R111, UR10, -R115 ;  /* 0x0000000a6f687c23 */ /* 0x000fc20008010873 */
[----:B------:R-:W-:Y:S01]  /*13da0*/  FSEL R111, R7, RZ, P1 ;  /* 0x000000ff076f7208 */ /* 0x000fe20000800000 */
[----:B------:R-:W-:Y:S01]  /*13db0*/  IMAD.U32 R115, RZ, RZ, UR10 ;  /* 0x0000000aff737e24 */ /* 0x000fe2000f8e00ff */
[----:B------:R-:W0:Y:S02]  /*13dc0*/  SHFL.BFLY PT, R185, R112, 0x1, 0x1f ;  /* 0x0c201f0070b97f89 */ /* 0x000e2400000e0000 */
[----:B------:R-:W-:Y:S01]  /*13dd0*/  MUFU.EX2 R63, R63 ;  /* 0x0000003f003f7308 */ /* 0x000fe20000000800 */
[----:B------:R-:W-:-:S04]  /*13de0*/  FADD.FTZ R111, -R111, R8 ;  /* 0x000000086f6f7221 */ /* 0x000fc80000010100 */
[----:B------:R-:W-:-:S03]  /*13df0*/  FMUL.FTZ R111, R111, UR10 ;  /* 0x0000000a6f6f7c20 */ /* 0x000fc60008410000 */
[----:B------:R-:W-:Y:S08]  /*13e00*/  MUFU.EX2 R60, R60 ;  /* 0x0000003c003c7308 */ /* 0x000ff00000000800 */
[----:B------:R-:W1:Y:S01]  /*13e10*/  MUFU.EX2 R111, R111 ;  /* 0x0000006f006f7308 */ /* 0x000e620000000800 */
[----:B0-----:R-:W-:-:S07]  /*13e20*/  FMNMX.FTZ R6, R112, R185, !PT ;  /* 0x000000b970067209 */ /* 0x001fce0007810000 */
[----:B------:R-:W-:Y:S01]  /*13e30*/  MUFU.EX2 R67, R67 ;  /* 0x0000004300437308 */ /* 0x000fe20000000800 */
[C---:B------:R-:W-:Y:S01]  /*13e40*/  FSETP.NEU.FTZ.AND P1, PT, R6.reuse, -INF , PT ;  /* 0xff8000000600780b */ /* 0x040fe20003f3d000 */
[----:B------:R-:W-:-:S03]  /*13e50*/  FFMA.FTZ R8, R6, R115, -8 ;  /* 0xc100000006087423 */ /* 0x000fc60000010073 */
[----:B------:R-:W-:-:S03]  /*13e60*/  FSEL R106, R6, RZ, P1 ;  /* 0x000000ff066a7208 */ /* 0x000fc60000800000 */
[----:B------:R-:W-:Y:S01]  /*13e70*/  MUFU.EX2 R66, R66 ;  /* 0x0000004200427308 */ /* 0x000fe20000000800 */
[----:B------:R-:W-:Y:S01]  /*13e80*/  FSEL R8, R8, RZ, P1 ;  /* 0x000000ff08087208 */ /* 0x000fe20000800000 */
[----:B------:R-:W-:-:S04]  /*13e90*/  FADD.FTZ R106, -R106, R9 ;  /* 0x000000096a6a7221 */ /* 0x000fc80000010100 */
[--C-:B------:R-:W-:Y:S01]  /*13ea0*/  FFMA.FTZ R115, R10, UR10, -R8.reuse ;  /* 0x0000000a0a737c23 */ /* 0x100fe20008010808 */
[----:B------:R-:W-:-:S01]  /*13eb0*/  FFMA.FTZ R10, R11, UR10, -R8 ;  /* 0x0000000a0b0a7c23 */ /* 0x000fc20008010808 */
[--C-:B------:R-:W-:Y:S01]  /*13ec0*/  FFMA.FTZ R11, R14, UR10, -R8.reuse ;  /* 0x0000000a0e0b7c23 */ /* 0x100fe20008010808 */
[----:B------:R-:W-:-:S01]  /*13ed0*/  FFMA.FTZ R14, R15, UR10, -R8 ;  /* 0x0000000a0f0e7c23 */ /* 0x000fc20008010808 */
[----:B------:R-:W-:Y:S01]  /*13ee0*/  FMUL.FTZ R106, R106, UR10 ;  /* 0x0000000a6a6a7c20 */ /* 0x000fe20008410000 */
        /* <DEDUP_REMOVED lines=23> */
[----:B------:R-:W-:Y:S01]  /*14060*/  FFMA.FTZ R65, R68, UR10, -R8 ;  /* 0x0000000a44417c23 */ /* 0x000fe20008010808 */
[----:B-1----:R-:W-:-:S01]  /*14070*/  FFMA.FTZ R68, R111, R5, R110 ;  /* 0x000000056f447223 */ /* 0x002fc2000001006e */
[--C-:B------:R-:W-:Y:S01]  /*14080*/  FFMA.FTZ R61, R61, UR10, -R8.reuse ;  /* 0x0000000a3d3d7c23 */ /* 0x100fe20008010808 */
[----:B------:R-:W-:-:S02]  /*14090*/  FFMA.FTZ R62, R62, UR10, -R8 ;  /* 0x0000000a3e3e7c23 */ /* 0x000fc40008010808 */
[----:B------:R-:W-:Y:S01]  /*140a0*/  FADD.FTZ R185, R41, R68 ;  /* 0x0000004429b97221 */ /* 0x000fe20000010000 */
[----:B------:R-:W1:Y:S01]  /*140b0*/  MUFU.EX2 R11, R11 ;  /* 0x0000000b000b7308 */ /* 0x000e620000000800 */
[----:B0-----:R-:W-:-:S01]  /*140c0*/  FFMA.FTZ R5, R106, R4, R115 ;  /* 0x000000046a057223 */ /* 0x001fc20000010073 */
[----:B------:R-:W-:Y:S01]  /*140d0*/  FFMA.FTZ R68, R69, UR10, -R8 ;  /* 0x0000000a45447c23 */ /* 0x000fe20008010808 */
[----:B------:R-:W-:-:S04]  /*140e0*/  FADD.FTZ R108, R12, R185 ;  /* 0x000000b90c6c7221 */ /* 0x000fc80000010000 */
[----:B------:R-:W-:Y:S01]  /*140f0*/  FADD.FTZ R69, R13, R108 ;  /* 0x0000006c0d457221 */ /* 0x000fe20000010000 */
[----:B------:R-:W0:Y:S01]  /*14100*/  MUFU.EX2 R14, R14 ;  /* 0x0000000e000e7308 */ /* 0x000e220000000800 */
[----:B--2---:R-:W-:-:S07]  /*14110*/  FADD.FTZ R4, R10, R5 ;  /* 0x000000050a047221 */ /* 0x004fce0000010000 */
[----:B------:R-:W2:Y:S01]  /*14120*/  MUFU.EX2 R15, R15 ;  /* 0x0000000f000f7308 */ /* 0x000ea20000000800 */
[----:B-1----:R-:W-:-:S01]  /*14130*/  FADD.FTZ R5, R11, R4 ;  /* 0x000000040b057221 */ /* 0x002fc20000010000 */
[----:B------:R-:W-:Y:S01]  /*14140*/  FFMA.FTZ R4, R72, UR10, -R8 ;  /* 0x0000000a48047c23 */ /* 0x000fe20008010808 */
[----:B------:R-:W-:-:S04]  /*14150*/  FADD.FTZ R72, R20, R69 ;  /* 0x0000004514487221 */ /* 0x000fc80000010000 */
[----:B------:R-:W-:Y:S01]  /*14160*/  FADD.FTZ R69, R21, R72 ;  /* 0x0000004815457221 */ /* 0x000fe20000010000 */
[----:B------:R-:W1:Y:S01]  /*14170*/  MUFU.EX2 R24, R24 ;  /* 0x0000001800187308 */ /* 0x000e620000000800 */
[----:B0-----:R-:W-:-:S01]  /*14180*/  FADD.FTZ R108, R14, R5 ;  /* 0x000000050e6c7221 */ /* 0x001fc20000010000 */
[----:B------:R-:W-:Y:S01]  /*14190*/  FFMA.FTZ R72, R73, UR10, -R8 ;  /* 0x0000000a49487c23 */ /* 0x000fe20008010808 */
[----:B------:R-:W-:-:S01]  /*141a0*/  FADD.FTZ R112, R26, R69 ;  /* 0x000000451a707221 */ /* 0x000fc20000010000 */
[----:B------:R-:W-:-:S03]  /*141b0*/  FFMA.FTZ R69, R76, UR10, -R8 ;  /* 0x0000000a4c457c23 */ /* 0x000fc60008010808 */
[----:B------:R-:W-:Y:S01]  /*141c0*/  FADD.FTZ R73, R27, R112 ;  /* 0x000000701b497221 */ /* 0x000fe20000010000 */
[----:B------:R-:W0:Y:S01]  /*141d0*/  MUFU.EX2 R25, R25 ;  /* 0x0000001900197308 */ /* 0x000e220000000800 */
[----:B--2---:R-:W-:-:S02]  /*141e0*/  FADD.FTZ R5, R15, R108 ;  /* 0x0000006c0f057221 */ /* 0x004fc40000010000 */
[----:B------:R-:W-:-:S04]  /*141f0*/  FADD.FTZ R76, R30, R73 ;  /* 0x000000491e4c7221 */ /* 0x000fc80000010000 */
[----:B------:R-:W-:Y:S01]  /*14200*/  FADD.FTZ R73, R31, R76 ;  /* 0x0000004c1f497221 */ /* 0x000fe20000010000 */
        /* <DEDUP_REMOVED lines=8> */
[----:B-1----:R-:W-:-:S01]  /*14290*/  FADD.FTZ R5, R29, R108 ;  /* 0x0000006c1d057221 */ /* 0x002fc20000010000 */
[----:B------:R-:W-:Y:S01]  /*142a0*/  FADD.FTZ R108, R34, R73 ;  /* 0x00000049226c7221 */ /* 0x000fe20000010000 */
[----:B------:R-:W-:-:S03]  /*142b0*/  FFMA.FTZ R73, R80, UR10, -R8 ;  /* 0x0000000a50497c23 */ /* 0x000fc60008010808 */
[----:B------:R-:W-:Y:S02]  /*142c0*/  FADD.FTZ R77, R35, R108 ;  /* 0x0000006c234d7221 */ /* 0x000fe40000010000 */
[----:B------:R-:W1:Y:S02]  /*142d0*/  MUFU.EX2 R36, R36 ;  /* 0x0000002400247308 */ /* 0x000e640000000800 */
        /* <DEDUP_REMOVED lines=24> */
[----:B0-----:R-:W-:-:S01]  /*14460*/  FADD.FTZ R4, R32, R5 ;  /* 0x0000000520047221 */ /* 0x001fc20000010000 */
[----:B------:R-:W-:-:S03]  /*14470*/  FADD.FTZ R92, R60, R89 ;  /* 0x000000593c5c7221 */ /* 0x000fc60000010000 */
[----:B--2---:R-:W-:Y:S01]  /*14480*/  FADD.FTZ R5, R33, R4 ;  /* 0x0000000421057221 */ /* 0x004fe20000010000 */
[----:B------:R-:W-:-:S01]  /*14490*/  FADD.FTZ R89, R67, R92 ;  /* 0x0000005c43597221 */ /* 0x000fc20000010000 */
[----:B------:R-:W-:Y:S01]  /*144a0*/  FFMA.FTZ R92, R93, UR10, -R8 ;  /* 0x0000000a5d5c7c23 */ /* 0x000fe20008010808 */
[----:B------:R-:W0:Y:S01]  /*144b0*/  MUFU.EX2 R46, R46 ;  /* 0x0000002e002e7308 */ /* 0x000e220000000800 */
[----:B-1----:R-:W-:-:S01]  /*144c0*/  FADD.FTZ R4, R36, R5 ;  /* 0x0000000524047221 */ /* 0x002fc20000010000 */
[----:B------:R-:W-:Y:S01]  /*144d0*/  FADD.FTZ R108, R66, R89 ;  /* 0x00000059426c7221 */ /* 0x000fe20000010000 */
[----:B------:R-:W-:-:S02]  /*144e0*/  FFMA.FTZ R89, R96, UR10, -R8 ;  /* 0x0000000a60597c23 */ /* 0x000fc40008010808 */
        /* <DEDUP_REMOVED lines=35> */
[----:B------:R-:W-:-:S06]  /*14720*/  FFMA.FTZ R96, R99, UR10, -R8 ;  /* 0x0000000a63607c23 */ /* 0x000fcc0008010808 */
        /* <DEDUP_REMOVED lines=40> */
[--C-:B------:R-:W-:Y:S01]  /*149b0*/  FFMA.FTZ R101, R107, UR10, -R8.reuse ;  /* 0x0000000a6b657c23 */ /* 0x100fe20008010808 */
        /* <DEDUP_REMOVED lines=39> */
.L_x_7188:
        /* <DEDUP_REMOVED lines=123> */
.L_x_7171:
[----:B------:R-:W-:Y:S06]  /*153e0*/  BAR.ARV 0x8, 0x180 ;  /* 0x0206000000007b1d */ /* 0x000fec0000002000 */
[----:B------:R-:W-:Y:S05]  /*153f0*/  @!P0 BRA `(.L_x_7190) ;  /* 0x0000000000048947 */ /* 0x000fea0003800000 */
[----:B------:R-:W-:Y:S01]  /*15400*/  BPT.TRAP 0x1 ;  /* 0x000000040000795c */ /* 0x000fe20000300000 */
.L_x_7190:
[----:B------:R-:W-:Y:S01]  /*15410*/  ULEA UR9, UR52, UR45, 0x3 ;  /* 0x0000002d34097291 */ /* 0x000fe2000f8e183f */
[----:B------:R-:W-:-:S05]  /*15420*/  IMAD.U32 R0, RZ, RZ, UR46 ;  /* 0x0000002eff007e24 */ /* 0x000fca000f8e00ff */
[----:B------:R-:W-:-:S04]  /*15430*/  SHF.L.U32 R0, R0, 0x1f, RZ ;  /* 0x0000001f00007819 */ /* 0x000fc800000006ff */
[----:B------:R0:W1:Y:S01]  /*15440*/  SYNCS.PHASECHK.TRANS64.TRYWAIT P1, [UR9+0x28850], R0 ;  /* 0x02885000ff0075a7 */ /* 0x0000620008020149 */
[----:B------:R-:W-:Y:S05]  /*15450*/  @!P0 BRA `(.L_x_7191) ;  /* 0x0000000000048947 */ /* 0x000fea0003800000 */
[----:B------:R-:W-:Y:S01]  /*15460*/  BPT.TRAP 0x1 ;  /* 0x000000040000795c */ /* 0x000fe20000300000 */
.L_x_7191:
[----:B-1----:R-:W-:Y:S05]  /*15470*/  @P1 BRA `(.L_x_7192) ;  /* 0x0000000000081947 */ /* 0x002fea0003800000 */
[----:B------:R-:W1:Y:S02]  /*15480*/  SYNCS.PHASECHK.TRANS64.TRYWAIT P1, [UR9+0x28850], R0 ;  /* 0x02885000ff0075a7 */ /* 0x000e640008020149 */
[----:B-1----:R-:W-:Y:S05]  /*15490*/  @!P1 BRA `(.L_x_7193) ;  /* 0x000000b000a09947 */ /* 0x002fea0003800000 */
.L_x_7192:
        /* <DEDUP_REMOVED lines=15> */
[----:B------:R-:W-:Y:S01]  /*15590*/  QGMMA.64x128x32.F32.E4M3.E4M3 R120, R204, gdesc[UR4], R120, gsb0 ;  /* 0x01e00004cc787df3 */ /* 0x000fe20008000878 */
[----:B------:R-:W-:Y:S01]  /*155a0*/  UIADD3 UR6, UR8, 0x2, URZ ;  /* 0x0000000208067890 */ /* 0x000fe2000fffe03f */
[----:B------:R-:W-:Y:S01]  /*155b0*/  UMOV UR7, 0x80000020 ;  /* 0x8000002000077882 */ /* 0x000fe20000000000 */
[----:B------:R-:W-:Y:S02]  /*155c0*/  WARPGROUP.DEPBAR.LE gsb0, 0x0 ;  /* 0x00008000000079c5 */ /* 0x000fe40000010000 */
[----:B------:R-:W-:-:S07]  /*155d0*/  WARPGROUP.ARRIVE ;  /* 0x00000000000079c5 */ /* 0x000fce0000000000 */
[----:B------:R-:W-:Y:S01]  /*155e0*/  QGMMA.64x128x32.F32.E4M3.E4M3 R120, R200, gdesc[UR4], R120, gsb0 ;  /* 0x01e00004c8787df3 */ /* 0x000fe20008000878 */
[----:B------:R-:W-:Y:S01]  /*155f0*/  UIADD3 UR6, UR8, 0x200, URZ ;  /* 0x0000020008067890 */ /* 0x000fe2000fffe03f */
[----:B------:R-:W-:Y:S01]  /*15600*/  UMOV UR7, 0x80000020 ;  /* 0x8000002000077882 */ /* 0x000fe20000000000 */
[----:B------:R-:W-:Y:S02]  /*15610*/  WARPGROUP.DEPBAR.LE gsb0, 0x0 ;  /* 0x00008000000079c5 */ /* 0x000fe40000010000 */
[----:B------:R-:W-:-:S07]  /*15620*/  WARPGROUP.ARRIVE ;  /* 0x00000000000079c5 */ /* 0x000fce0000000000 */
[----:B------:R-:W-:Y:S01]  /*15630*/  QGMMA.64x128x32.F32.E4M3.E4M3 R120, R196, gdesc[UR4], R120, gsb0 ;  /* 0x01e00004c4787df3 */ /* 0x000fe20008000878 */
[----:B------:R-:W-:-:S04]  /*15640*/  @UP0 USHF.R.S32.HI UR6, URZ, 0x1f, UR49 ;  /* 0x0000001f3f060899 */ /* 0x000fc80008011431 */
[----:B------:R-:W-:-:S04]  /*15650*/  @UP0 UIMAD UR6, UR6, UR14, URZ ;  /* 0x0000000e060602a4 */ /* 0x000fc8000f8e023f */
[----:B------:R-:W-:-:S04]  /*15660*/  @UP0 UIMAD UR6, UR49, UR15, UR6 ;  /* 0x0000000f310602a4 */ /* 0x000fc8000f8e0206 */
[----:B------:R-:W-:-:S03]  /*15670*/  @UP0 UIADD3 UR5, UR5, UR6, URZ ;  /* 0x0000000605050290 */ /* 0x000fc6000fffe03f */
[----:B------:R-:W-:Y:S02]  /*15680*/  @UP0 ULDC.64 UR6, c[0x0][0x9d0] ;  /* 0x0002740000060ab9 */ /* 0x000fe40000000a00 */
[----:B------:R-:W-:-:S04]  /*15690*/  @UP0 UIMAD.WIDE.U32 UR4, UR36, UR6, UR4 ;  /* 0x00000006240402a5 */ /* 0x000fc8000f8e0004 */
[----:B------:R-:W-:Y:S02]  /*156a0*/  @UP0 ULEA UR6, UP1, UR4, UR12, 0x2 ;  /* 0x0000000c04060291 */ /* 0x000fe4000f82103f */
[----:B------:R-:W-:-:S04]  /*156b0*/  @UP0 UIMAD UR5, UR36, UR7, UR5 ;  /* 0x00000007240502a4 */ /* 0x000fc8000f8e0205 */
[----:B------:R-:W-:Y:S01]  /*156c0*/  IMAD.U32 R8, RZ, RZ, UR6 ;  /* 0x00000006ff087e24 */ /* 0x000fe2000f8e00ff */
[----:B------:R-:W-:Y:S02]  /*156d0*/  @UP0 ULEA.HI.X UR7, UR4, UR13, UR5, 0x2, UP1 ;  /* 0x0000000d04070291 */ /* 0x000fe400088f1405 */
[----:B------:R-:W-:-:S04]  /*156e0*/  UIADD3 UR6, UR8, 0x202, URZ ;  /* 0x0000020208067890 */ /* 0x000fc8000fffe03f */
[----:B------:R-:W-:Y:S01]  /*156f0*/  IMAD.U32 R9, RZ, RZ, UR7 ;  /* 0x00000007ff097e24 */ /* 0x000fe2000f8e00ff */
[----:B------:R-:W-:-:S04]  /*15700*/  UMOV UR7, 0x80000020 ;  /* 0x8000002000077882 */ /* 0x000fc80000000000 */
[----:B------:R2:W3:Y:S01]  /*15710*/  @P1 LDG.E R10, desc[UR50][R8.64] ;  /* 0x00000032080a1981 */ /* 0x0004e2000c1e1900 */
[----:B------:R-:W-:Y:S02]  /*15720*/  WARPGROUP.DEPBAR.LE gsb0, 0x0 ;  /* 0x00008000000079c5 */ /* 0x000fe40000010000 */
[----:B------:R-:W-:-:S06]  /*15730*/  WARPGROUP.ARRIVE ;  /* 0x00000000000079c5 */ /* 0x000fcc0000000000 */
[----:B------:R-:W-:Y:S01]  /*15740*/  QGMMA.64x128x32.F32.E4M3.E4M3 R120, R192, gdesc[UR4], R120, gsb0 ;  /* 0x01e00004c0787df3 */ /* 0x000fe20008000878 */
[----:B------:R-:W-:Y:S01]  /*15750*/  UIADD3 UR6, UR8, 0x400, URZ ;  /* 0x0000040008067890 */ /* 0x000fe2000fffe03f */
[----:B------:R-:W-:Y:S01]  /*15760*/  UMOV UR7, 0x80000020 ;  /* 0x8000002000077882 */ /* 0x000fe20000000000 */
[----:B------:R-:W-:Y:S01]  /*15770*/  UIADD3 UR8, UR8, 0x402, URZ ;  /* 0x0000040208087890 */ /* 0x000fe2000fffe03f */
[----:B01----:R-:W0:Y:S04]  /*15780*/  SHFL.BFLY PT, R0, R5, 0x2, 0x1f ;  /* 0x0c401f0005007f89 */ /* 0x003e2800000e0000 */
[----:B------:R-:W1:Y:S01]  /*15790*/  SHFL.BFLY PT, R11, R4, 0x2, 0x1f ;  /* 0x0c401f00040b7f89 */ /* 0x000e6200000e0000 */
[----:B------:R-:W-:Y:S02]  /*157a0*/  WARPGROUP.DEPBAR.LE gsb0, 0x0 ;  /* 0x00008000000079c5 */ /* 0x000fe40000010000 */
[----:B------:R-:W-:-:S06]  /*157b0*/  WARPGROUP.ARRIVE ;  /* 0x00000000000079c5 */ /* 0x000fcc0000000000 */
[----:B------:R-:W-:Y:S01]  /*157c0*/  QGMMA.64x128x32.F32.E4M3.E4M3 R120, R188, gdesc[UR4], R120, gsb0 ;  /* 0x01e00004bc787df3 */ /* 0x000fe20008000878 */
[----:B------:R-:W-:Y:S01]  /*157d0*/  UMOV UR6, UR8 ;  /* 0x0000000800067c82 */ /* 0x000fe20008000000 */
[----:B------:R-:W-:Y:S01]  /*157e0*/  UMOV UR7, 0x80000020 ;  /* 0x8000002000077882 */ /* 0x000fe20000000000 */
[----:B0-----:R-:W-:-:S01]  /*157f0*/  FADD.FTZ R0, R0, R5 ;  /* 0x0000000500007221 */ /* 0x001fc20000010000 */
[----:B-1----:R-:W-:-:S04]  /*15800*/  FADD.FTZ R11, R11, R4 ;  /* 0x000000040b0b7221 */ /* 0x002fc80000010000 */
[----:B------:R-:W0:Y:S04]  /*15810*/  SHFL.BFLY PT, R3, R0, 0x1, 0x1f ;  /* 0x0c201f0000037f89 */ /* 0x000e2800000e0000 */
[----:B--2---:R-:W1:Y:S01]  /*15820*/  SHFL.BFLY PT, R8, R11, 0x1, 0x1f ;  /* 0x0c201f000b087f89 */ /* 0x004e6200000e0000 */
        /* <DEDUP_REMOVED lines=16> */
[----:B------:R-:W2:Y:S01]  /*15930*/  @P1 MUFU.RCP R11, R14 ;  /* 0x0000000e000b1308 */ /* 0x000ea20000001000 */
        /* <DEDUP_REMOVED lines=10> */
[-C--:B---3--:R-:W-:Y:S01]  /*159e0*/  FMUL.FTZ R5, R5, R10.reuse ;  /* 0x0000000a05057220 */ /* 0x088fe20000410000 */
[----:B--2---:R-:W-:Y:S01]  /*159f0*/  FMUL.FTZ R11, R11, R10 ;  /* 0x0000000a0b0b7220 */ /* 0x004fe20000410000 */
[----:B------:R-:W-:-:S02]  /*15a00*/  WARPGROUP.DEPBAR.LE gsb0, 0x0 ;  /* 0x00008000000079c5 */ /* 0x000fc40000010000 */
[----:B------:R-:W-:Y:S05]  /*15a10*/  @!P0 BRA `(.L_x_7194) ;  /* 0x0000000000048947 */ /* 0x000fea0003800000 */
[----:B------:R-:W-:Y:S01]  /*15a20*/  BPT.TRAP 0x1 ;  /* 0x000000040000795c */ /* 0x000fe20000300000 */
.L_x_7194:
        /* <DEDUP_REMOVED lines=74> */
.L_x_7120:
        /* <DEDUP_REMOVED lines=9> */
[----:B------:R-:W-:Y:S02]  /*15f60*/  R2UR UR6, R38 ;  /* 0x00000000260672ca */ /* 0x000fe400000e0000 */
[----:B------:R-:W-:Y:S01]  /*15f70*/  R2UR UR49, R39 ;  /* 0x00000000273172ca */ /* 0x000fe200000e0000 */
[----:B------:R-:W-:Y:S06]  /*15f80*/  BAR.ARV 0x4, 0x180 ;  /* 0x0106000000007b1d */ /* 0x000fec0000002000 */
[----:B------:R-:W-:Y:S08]  /*15f90*/  @P0 BRA `(.L_x_7196) ;  /* 0x0000002c00b00947 */ /* 0x000ff00003800000 */
[----:B------:R-:W0:Y:S01]  /*15fa0*/  S2R R7, SR_TID.X ;  /* 0x0000000000077919 */ /* 0x000e220000002100 */
        /* <DEDUP_REMOVED lines=10> */
[----:B------:R-:W-:-:S03]  /*16050*/  UIMAD.WIDE UR8, UR37, 0x4, UR8 ;  /* 0x00000004250878a5 */ /* 0x000fc6000f8e0208 */
        /* <DEDUP_REMOVED lines=22> */
[----:B------:R-:W-:Y:S01]  /*161c0*/  SEL R39, R126, R127, P0 ;  /* 0x0000007f7e277207 */ /* 0x000fe20000000000 */
[----:B------:R-:W-:Y:S01]  /*161d0*/  IMAD.WIDE R8, R231, 0x2, R20 ;  /* 0x00000002e7087825 */ /* 0x000fe200078e0214 */
[----:B------:R-:W-:Y:S02]  /*161e0*/  SEL R28, R137, R28, P0 ;  /* 0x0000001c891c7207 */ /* 0x000fe40000000000 */
[----:B------:R-:W-:Y:S02]  /*161f0*/  SEL R126, R127, R126, P0 ;  /* 0x0000007e7f7e7207 */ /* 0x000fe40000000000 */
[----:B------:R-:W-:-:S02]  /*16200*/  IADD3 R95, P6, R8, 0x20, RZ ;  /* 0x00000020085f7810 */ /* 0x000fc40007fde0ff */
[C---:B------:R-:W-:Y:S02]  /*16210*/  IADD3 R111, P2, R8.reuse, 0x60, RZ ;  /* 0x00000060086f7810 */ /* 0x040fe40007f5e0ff */
[----:B------:R-:W-:Y:S01]  /*16220*/  LOP3.LUT R4, R95, 0x380, RZ, 0xc0, !PT ;  /* 0x000003805f047812 */ /* 0x000fe200078ec0ff */
[--C-:B------:R-:W-:Y:S01]  /*16230*/  IMAD.X R99, RZ, RZ, R9.reuse, P6 ;  /* 0x000000ffff637224 */ /* 0x100fe200030e0609 */
[----:B------:R-:W-:Y:S01]  /*16240*/  IADD3 R113, P3, R8, 0x4000, RZ ;  /* 0x0000400008717810 */ /* 0x000fe20007f7e0ff */
[--C-:B------:R-:W-:Y:S01]  /*16250*/  IMAD.X R13, RZ, RZ, R9.reuse, P2 ;  /* 0x000000ffff0d7224 */ /* 0x100fe200010e0609 */
[----:B------:R-:W-:Y:S02]  /*16260*/  SHF.R.U64 R4, R4, 0x3, RZ ;  /* 0x0000000304047819 */ /* 0x000fe400000012ff */
[C---:B------:R-:W-:Y:S01]  /*16270*/  IADD3 R119, P6, R8.reuse, 0x4060, RZ ;  /* 0x0000406008777810 */ /* 0x040fe20007fde0ff */
[----:B------:R-:W-:Y:S01]  /*16280*/  IMAD.X R11, RZ, RZ, R9, P3 ;  /* 0x000000ffff0b7224 */ /* 0x000fe200018e0609 */
[----:B------:R-:W-:-:S02]  /*16290*/  LOP3.LUT R5, R8, 0x380, RZ, 0xc0, !PT ;  /* 0x0000038008057812 */ /* 0x000fc400078ec0ff */
[----:B------:R-:W-:Y:S02]  /*162a0*/  LOP3.LUT R10, R111, 0x380, RZ, 0xc0, !PT ;  /* 0x000003806f0a7812 */ /* 0x000fe400078ec0ff */
[----:B------:R-:W-:Y:S02]  /*162b0*/  LOP3.LUT R98, R4, R95, RZ, 0x3c, !PT ;  /* 0x0000005f04627212 */ /* 0x000fe400078e3cff */
[----:B------:R-:W-:Y:S02]  /*162c0*/  IADD3 R97, P1, R8, 0x40, RZ ;  /* 0x0000004008617810 */ /* 0x000fe40007f3e0ff */
[----:B------:R-:W-:Y:S02]  /*162d0*/  LOP3.LUT R4, R113, 0x380, RZ, 0xc0, !PT ;  /* 0x0000038071047812 */ /* 0x000fe400078ec0ff */
[----:B------:R-:W-:Y:S01]  /*162e0*/  LOP3.LUT R40, R119, 0x380, RZ, 0xc0, !PT ;  /* 0x0000038077287812 */ /* 0x000fe200078ec0ff */
[----:B------:R-:W-:Y:S01]  /*162f0*/  IMAD.X R15, RZ, RZ, R9, P1 ;  /* 0x000000ffff0f7224 */ /* 0x000fe200008e0609 */
[----:B------:R-:W-:-:S02]  /*16300*/  SHF.R.U64 R5, R5, 0x3, RZ ;  /* 0x0000000305057819 */ /* 0x000fc400000012ff */
[----:B------:R-:W-:Y:S02]  /*16310*/  SHF.R.U64 R10, R10, 0x3, RZ ;  /* 0x000000030a0a7819 */ /* 0x000fe400000012ff */
[----:B------:R-:W-:Y:S02]  /*16320*/  LOP3.LUT R6, R97, 0x380, RZ, 0xc0, !PT ;  /* 0x0000038061067812 */ /* 0x000fe400078ec0ff */
[----:B------:R-:W-:Y:S02]  /*16330*/  SHF.R.U64 R4, R4, 0x3, RZ ;  /* 0x0000000304047819 */ /* 0x000fe400000012ff */
[----:B------:R-:W-:Y:S02]  /*16340*/  SHF.R.U64 R40, R40, 0x3, RZ ;  /* 0x0000000328287819 */ /* 0x000fe400000012ff */
[C---:B------:R-:W-:Y:S02]  /*16350*/  IADD3 R115, P4, R8.reuse, 0x4020, RZ ;  /* 0x0000402008737810 */ /* 0x040fe40007f9e0ff */
[----:B------:R-:W-:-:S02]  /*16360*/  IADD3 R117, P5, R8, 0x4040, RZ ;  /* 0x0000404008757810 */ /* 0x000fc40007fbe0ff */
[----:B------:R-:W-:Y:S01]  /*16370*/  LOP3.LUT R8, R5, R8, RZ, 0x3c, !PT ;  /* 0x0000000805087212 */ /* 0x000fe200078e3cff */
[--C-:B------:R-:W-:Y:S01]  /*16380*/  IMAD.X R5, RZ, RZ, R9.reuse, P6 ;  /* 0x000000ffff057224 */ /* 0x100fe200030e0609 */
[----:B------:R-:W-:Y:S01]  /*16390*/  LOP3.LUT R12, R10, R111, RZ, 0x3c, !PT ;  /* 0x0000006f0a0c7212 */ /* 0x000fe200078e3cff */
[--C-:B------:R-:W-:Y:S01]  /*163a0*/  IMAD.X R93, RZ, RZ, R9.reuse, P4 ;  /* 0x000000ffff5d7224 */ /* 0x100fe200020e0609 */
[----:B------:R-:W-:Y:S01]  /*163b0*/  SHF.R.U64 R6, R6, 0x3, RZ ;  /* 0x0000000306067819 */ /* 0x000fe200000012ff */
[----:B------:R-:W-:Y:S01]  /*163c0*/  IMAD.X R7, RZ, RZ, R9, P5 ;  /* 0x000000ffff077224 */ /* 0x000fe200028e0609 */
[----:B------:R-:W-:Y:S02]  /*163d0*/  LOP3.LUT R10, R4, R113, RZ, 0x3c, !PT ;  /* 0x00000071040a7212 */ /* 0x000fe400078e3cff */
[----:B------:R-:W-:Y:S02]  /*163e0*/  LOP3.LUT R4, R40, R119, RZ, 0x3c, !PT ;  /* 0x0000007728047212 */ /* 0x000fe400078e3cff */
[----:B------:R-:W-:-:S02]  /*163f0*/  LOP3.LUT R14, R6, R97, RZ, 0x3c, !PT ;  /* 0x00000061060e7212 */ /* 0x000fc400078e3cff */
[----:B------:R-:W-:Y:S02]  /*16400*/  LOP3.LUT R6, R115, 0x380, RZ, 0xc0, !PT ;  /* 0x0000038073067812 */ /* 0x000fe400078ec0ff */
[----:B------:R-:W-:Y:S02]  /*16410*/  MOV R94, R4 ;  /* 0x00000004005e7202 */ /* 0x000fe40000000f00 */
        /* <DEDUP_REMOVED lines=17> */
[----:B------:R-:W-:Y:S02]  /*16530*/  SHF.R.U64 R6, R6, 0x3, RZ ;  /* 0x0000000306067819 */ /* 0x000fe400000012ff */
[----:B------:R-:W-:Y:S02]  /*16540*/  SEL R146, R147, R146, P0 ;  /* 0x0000009293927207 */ /* 0x000fe40000000000 */
[----:B------:R-:W-:Y:S02]  /*16550*/  SEL R150, R151, R150, P0 ;  /* 0x0000009697967207 */ /* 0x000fe40000000000 */
[----:B------:R-:W-:Y:S02]  /*16560*/  SEL R55, R154, R155, P0 ;  /* 0x0000009b9a377207 */ /* 0x000fe40000000000 */
[----:B------:R-:W-:-:S02]  /*16570*/  SEL R57, R158, R159, P0 ;  /* 0x0000009f9e397207 */ /* 0x000fc40000000000 */
[----:B------:R-:W-:Y:S02]  /*16580*/  SHF.R.U64 R18, R18, 0x3, RZ ;  /* 0x0000000312127819 */ /* 0x000fe400000012ff */
[----:B------:R-:W-:Y:S02]  /*16590*/  SEL R154, R155, R154, P0 ;  /* 0x0000009a9b9a7207 */ /* 0x000fe40000000000 */
[----:B------:R-:W-:Y:S02]  /*165a0*/  SEL R158, R159, R158, P0 ;  /* 0x0000009e9f9e7207 */ /* 0x000fe40000000000 */
[----:B------:R-:W-:Y:S02]  /*165b0*/  SEL R162, R163, R162, P0 ;  /* 0x000000a2a3a27207 */ /* 0x000fe40000000000 */
[----:B------:R-:W-:Y:S02]  /*165c0*/  SEL R75, R168, R169, P0 ;  /* 0x000000a9a84b7207 */ /* 0x000fe40000000000 */
[----:B------:R-:W-:-:S02]  /*165d0*/  SEL R36, R169, R168, P0 ;  /* 0x000000a8a9247207 */ /* 0x000fc40000000000 */
[----:B------:R-:W-:Y:S02]  /*165e0*/  LOP3.LUT R92, R6, R115, RZ, 0x3c, !PT ;  /* 0x00000073065c7212 */ /* 0x000fe400078e3cff */
[----:B------:R-:W-:Y:S02]  /*165f0*/  SEL R77, R172, R173, P0 ;  /* 0x000000adac4d7207 */ /* 0x000fe40000000000 */
[----:B------:R-:W-:Y:S02]  /*16600*/  SEL R166, R167, R166, P0 ;  /* 0x000000a6a7a67207 */ /* 0x000fe40000000000 */
[----:B------:R-:W-:Y:S02]  /*16610*/  LOP3.LUT R6, R18, R117, RZ, 0x3c, !PT ;  /* 0x0000007512067212 */ /* 0x000fe400078e3cff */
        /* <DEDUP_REMOVED lines=8> */
[----:B------:R-:W-:Y:S02]  /*166a0*/  MOV R98, R98 ;  /* 0x0000006200627202 */ /* 0x000fe40000000f00 */
[----:B------:R-:W-:Y:S02]  /*166b0*/  SEL R34, R149, R34, P0 ;  /* 0x0000002295227207 */ /* 0x000fe40000000000 */
[----:B------:R-:W-:Y:S02]  /*166c0*/  SEL R37, R177, R176, P0 ;  /* 0x000000b0b1257207 */ /* 0x000fe40000000000 */
[----:B------:R-:W-:Y:S02]  /*166d0*/  SEL R67, R180, R181, P0 ;  /* 0x000000b5b4437207 */ /* 0x000fe40000000000 */
[----:B------:R-:W-:Y:S02]  /*166e0*/  SEL R81, R164, R165, P0 ;  /* 0x000000a5a4517207 */ /* 0x000fe40000000000 */
[----:B------:R-:W-:-:S02]  /*166f0*/  MOV R96, R12 ;  /* 0x0000000c00607202 */ /* 0x000fc40000000f00 */
[----:B------:R-:W-:Y:S02]  /*16700*/  MOV R92, R92 ;  /* 0x0000005c005c7202 */ /* 0x000fe40000000f00 */
[----:B------:R-:W-:Y:S02]  /*16710*/  SEL R38, R165, R164, P0 ;  /* 0x000000a4a5267207 */ /* 0x000fe40000000000 */
[----:B------:R-:W-:Y:S02]  /*16720*/  SEL R180, R181, R180, P0 ;  /* 0x000000b4b5b47207 */ /* 0x000fe40000000000 */
[----:B------:R-:W-:Y:S02]  /*16730*/  MOV R97, R8 ;  /* 0x0000000800617202 */ /* 0x000fe40000000f00 */
[----:B------:R-:W-:Y:S02]  /*16740*/  MOV R93, R6 ;  /* 0x00000006005d7202 */ /* 0x000fe40000000f00 */
[----:B------:R-:W-:-:S02]  /*16750*/  MOV R18, R10 ;  /* 0x0000000a00127202 */ /* 0x000fc40000000f00 */
[----:B------:R-:W-:Y:S02]  /*16760*/  SEL R170, R171, R170, P0 ;  /* 0x000000aaabaa7207 */ /* 0x000fe40000000000 */
[----:B------:R-:W-:Y:S02]  /*16770*/  MOV R95, R14 ;  /* 0x0000000e005f7202 */ /* 0x000fe40000000f00 */
        /* <DEDUP_REMOVED lines=37> */
[----:B------:R0:W-:Y:S04]  /*169d0*/  SHFL.IDX PT, R63, R36, R5, 0x1c1f ;  /* 0x001c1f05243f7589 */ /* 0x0001e800000e0000 */
[----:B------:R-:W-:Y:S04]  /*169e0*/  SHFL.IDX PT, R4, R109, R24, 0x1c1f ;  /* 0x001c1f186d047589 */ /* 0x000fe800000e0000 */
[----:B------:R-:W3:Y:S01]  /*169f0*/  SHFL.IDX PT, R86, R91, R24, 0x1c1f ;  /* 0x001c1f185b567589 */ /* 0x000ee200000e0000 */
[----:B0-----:R-:W-:-:S03]  /*16a00*/  SEL R36, R43, R28, P0 ;  /* 0x0000001c2b247207 */ /* 0x001fc60000000000 */
[----:B------:R-:W-:Y:S01]  /*16a10*/  SHFL.IDX PT, R12, R85, R24, 0x1c1f ;  /* 0x001c1f18550c7589 */ /* 0x000fe200000e0000 */
[----:B-1----:R-:W-:Y:S02]  /*16a20*/  SEL R78, R82, R83, P0 ;  /* 0x00000053524e7207 */ /* 0x002fe40000000000 */
[----:B------:R-:W-:Y:S01]  /*16a30*/  SEL R82, R83, R82, P0 ;  /* 0x0000005253527207 */ /* 0x000fe20000000000 */
[----:B------:R-:W0:Y:S04]  /*16a40*/  SHFL.IDX PT, R27, R27, R5, 0x1c1f ;  /* 0x001c1f051b1b7589 */ /* 0x000e2800000e0000 */
[----:B------:R-:W-:Y:S01]  /*16a50*/  SHFL.IDX PT, R61, R166, R5, 0x1c1f ;  /* 0x001c1f05a63d7589 */ /* 0x000fe200000e0000 */
[----:B--2---:R-:W-:Y:S02]  /*16a60*/  SEL R76, R74, R25, P0 ;  /* 0x000000194a4c7207 */ /* 0x004fe40000000000 */
[----:B------:R-:W-:Y:S01]  /*16a70*/  SEL R74, R25, R74, P0 ;  /* 0x0000004a194a7207 */ /* 0x000fe20000000000 */
[----:B------:R-:W-:Y:S04]  /*16a80*/  SHFL.IDX PT, R6, R105, R24, 0x1c1f ;  /* 0x001c1f1869067589 */ /* 0x000fe800000e0000 */
[----:B------:R-:W-:Y:S04]  /*16a90*/  SHFL.IDX PT, R8, R101, R24, 0x1c1f ;  /* 0x001c1f1865087589 */ /* 0x000fe800000e0000 */
[----:B------:R1:W-:Y:S01]  /*16aa0*/  SHFL.IDX PT, R56, R77, R24, 0x1c1f ;  /* 0x001c1f184d387589 */ /* 0x0003e200000e0000 */
[----:B---3--:R-:W-:-:S02]  /*16ab0*/  SEL R80, R86, R87, P0 ;  /* 0x0000005756507207 */ /* 0x008fc40000000000 */
[----:B------:R-:W-:Y:S01]  /*16ac0*/  SEL R86, R87, R86, P0 ;  /* 0x0000005657567207 */ /* 0x000fe20000000000 */
[----:B------:R-:W2:Y:S04]  /*16ad0*/  SHFL.IDX PT, R7, R29, R5, 0x1c1f ;  /* 0x001c1f051d077589 */ /* 0x000ea800000e0000 */
[----:B------:R-:W3:Y:S01]  /*16ae0*/  SHFL.IDX PT, R85, R30, R5, 0x1c1f ;  /* 0x001c1f051e557589 */ /* 0x000ee200000e0000 */
[----:B0-----:R-:W-:Y:S02]  /*16af0*/  SEL R75, R27, R4, P0 ;  /* 0x000000041b4b7207 */ /* 0x001fe40000000000 */
[----:B-1----:R-:W-:Y:S01]  /*16b00*/  SEL R77, R4, R27, P0 ;  /* 0x0000001b044d7207 */ /* 0x002fe20000000000 */
[----:B------:R-:W-:Y:S03]  /*16b10*/  SHFL.IDX PT, R57, R172, R5, 0x1c1f ;  /* 0x001c1f05ac397589 */ /* 0x000fe600000e0000 */
[----:B------:R-:W-:Y:S01]  /*16b20*/  F2FP.BF16.F32.PACK_AB R4, R77, R76 ;  /* 0x0000004c4d04723e */ /* 0x000fe200000010ff */
[----:B------:R-:W-:Y:S04]  /*16b30*/  SHFL.IDX PT, R66, R73, R24, 0x1c1f ;  /* 0x001c1f1849427589 */ /* 0x000fe800000e0000 */
[----:B------:R0:W1:Y:S04]  /*16b40*/  SHFL.IDX PT, R9, R32, R5, 0x1c1f ;  /* 0x001c1f0520097589 */ /* 0x00006800000e0000 */
[----:B------:R-:W4:Y:S04]  /*16b50*/  SHFL.IDX PT, R71, R182, R5, 0x1c1f ;  /* 0x001c1f05b6477589 */ /* 0x000f2800000e0000 */
[----:B------:R-:W-:Y:S01]  /*16b60*/  SHFL.IDX PT, R101, R174, R5, 0x1c1f ;  /* 0x001c1f05ae657589 */ /* 0x000fe200000e0000 */
[----:B--2---:R-:W-:-:S02]  /*16b70*/  SEL R83, R7, R6, P0 ;  /* 0x0000000607537207 */ /* 0x004fc40000000000 */
[----:B0-----:R-:W-:Y:S01]  /*16b80*/  SEL R32, R40, R41, P0 ;  /* 0x0000002928207207 */ /* 0x001fe20000000000 */
[----:B------:R-:W-:Y:S01]  /*16b90*/  SHFL.IDX PT, R10, R89, R24, 0x1c1f ;  /* 0x001c1f18590a7589 */ /* 0x000fe200000e0000 */
[----:B---3--:R-:W-:Y:S02]  /*16ba0*/  SEL R88, R84, R85, P0 ;  /* 0x0000005554587207 */ /* 0x008fe40000000000 */
[----:B------:R-:W-:Y:S01]  /*16bb0*/  SEL R84, R85, R84, P0 ;  /* 0x0000005455547207 */ /* 0x000fe20000000000 */
[----:B------:R0:W-:Y:S04]  /*16bc0*/  SHFL.IDX PT, R68, R79, R24, 0x1c1f ;  /* 0x001c1f184f447589 */ /* 0x0001e800000e0000 */
[----:B------:R2:W3:Y:S04]  /*16bd0*/  SHFL.IDX PT, R11, R34, R5, 0x1c1f ;  /* 0x001c1f05220b7589 */ /* 0x0004e800000e0000 */
[----:B------:R2:W3:Y:S01]  /*16be0*/  SHFL.IDX PT, R73, R31, R5, 0x1c1f ;  /* 0x001c1f051f497589 */ /* 0x0004e200000e0000 */
[----:B-1----:R-:W-:-:S02]  /*16bf0*/  SEL R87, R9, R8, P0 ;  /* 0x0000000809577207 */ /* 0x002fc40000000000 */
[----:B0-----:R-:W-:Y:S01]  /*16c00*/  SEL R79, R6, R7, P0 ;  /* 0x00000007064f7207 */ /* 0x001fe20000000000 */
[----:B------:R0:W1:Y:S01]  /*16c10*/  SHFL.IDX PT, R69, R33, R5, 0x1c1f ;  /* 0x001c1f0521457589 */ /* 0x00006200000e0000 */
[----:B----4-:R-:W-:Y:S02]  /*16c20*/  SEL R29, R70, R71, P0 ;  /* 0x00000047461d7207 */ /* 0x010fe40000000000 */
[----:B--2---:R-:W-:Y:S01]  /*16c30*/  SEL R34, R41, R40, P0 ;  /* 0x0000002829227207 */ /* 0x004fe20000000000 */
[----:B------:R2:W4:Y:S01]  /*16c40*/  SHFL.IDX PT, R65, R37, R5, 0x1c1f ;  /* 0x001c1f0525417589 */ /* 0x00052200000e0000 */
[----:B------:R-:W-:Y:S02]  /*16c50*/  SEL R40, R46, R49, P0 ;  /* 0x000000312e287207 */ /* 0x000fe40000000000 */
[----:B------:R-:W-:Y:S01]  /*16c60*/  SEL R41, R44, R47, P0 ;  /* 0x0000002f2c297207 */ /* 0x000fe20000000000 */
[----:B------:R3:W-:Y:S01]  /*16c70*/  SHFL.IDX PT, R14, R81, R24, 0x1c1f ;  /* 0x001c1f18510e7589 */ /* 0x0007e200000e0000 */
[----:B------:R-:W-:-:S02]  /*16c80*/  SEL R31, R71, R70, P0 ;  /* 0x00000046471f7207 */ /* 0x000fc40000000000 */
[----:B0-----:R-:W-:Y:S01]  /*16c90*/  SEL R33, R39, R26, P0 ;  /* 0x0000001a27217207 */ /* 0x001fe20000000000 */
[----:B------:R-:W-:Y:S01]  /*16ca0*/  SHFL.IDX PT, R67, R67, R24, 0x1c1f ;  /* 0x001c1f1843437589 */ /* 0x000fe200000e0000 */
[----:B------:R-:W-:Y:S02]  /*16cb0*/  F2FP.BF16.F32.PACK_AB R6, R75, R74 ;  /* 0x0000004a4b06723e */ /* 0x000fe400000010ff */
[----:B--2---:R-:W-:Y:S01]  /*16cc0*/  SEL R37, R42, R45, P0 ;  /* 0x0000002d2a257207 */ /* 0x004fe20000000000 */
[----:B------:R0:W2:Y:S01]  /*16cd0*/  SHFL.IDX PT, R13, R35, R5, 0x1c1f ;  /* 0x001c1f05230d7589 */ /* 0x0000a200000e0000 */
[----:B---3--:R-:W-:Y:S02]  /*16ce0*/  SEL R89, R10, R11, P0 ;  /* 0x0000000b0a597207 */ /* 0x008fe40000000000 */
[----:B------:R-:W-:Y:S01]  /*16cf0*/  SEL R81, R8, R9, P0 ;  /* 0x0000000908517207 */ /* 0x000fe20000000000 */
[----:B------:R3:W2:Y:S01]  /*16d00*/  SHFL.IDX PT, R15, R38, R5, 0x1c1f ;  /* 0x001c1f05260f7589 */ /* 0x0006a200000e0000 */
[----:B------:R-:W-:-:S02]  /*16d10*/  SEL R85, R11, R10, P0 ;  /* 0x0000000a0b557207 */ /* 0x000fc40000000000 */
[----:B------:R-:W-:Y:S01]  /*16d20*/  SEL R90, R72, R73, P0 ;  /* 0x00000049485a7207 */ /* 0x000fe20000000000 */
[----:B------:R-:W2:Y:S01]  /*16d30*/  SHFL.IDX PT, R24, R180, R5, 0x1c1f ;  /* 0x001c1f05b4187589 */ /* 0x000ea200000e0000 */
[----:B-1----:R-:W-:Y:S02]  /*16d40*/  SEL R70, R68, R69, P0 ;  /* 0x0000004544467207 */ /* 0x002fe40000000000 */
[----:B0-----:R-:W-:Y:S01]  /*16d50*/  SEL R35, R26, R39, P0 ;  /* 0x000000271a237207 */ /* 0x001fe20000000000 */
[----:B------:R-:W0:Y:S01]  /*16d60*/  SHFL.IDX PT, R103, R170, R5, 0x1c1f ;  /* 0x001c1f05aa677589 */ /* 0x000e2200000e0000 */
[----:B------:R-:W-:Y:S02]  /*16d70*/  SEL R39, R45, R42, P0 ;  /* 0x0000002a2d277207 */ /* 0x000fe40000000000 */
[----:B---3--:R-:W-:Y:S01]  /*16d80*/  SEL R38, R28, R43, P0 ;  /* 0x0000002b1c267207 */ /* 0x008fe20000000000 */
[----:B------:R1:W3:Y:S01]  /*16d90*/  SHFL.IDX PT, R105, R178, R5, 0x1c1f ;  /* 0x001c1f05b2697589 */ /* 0x0002e200000e0000 */
        /* <DEDUP_REMOVED lines=20> */
[----:B----4-:R-:W-:Y:S02]  /*16ee0*/  SEL R64, R66, R65, P0 ;  /* 0x0000004142407207 */ /* 0x010fe40000000000 */
[----:B------:R-:W-:Y:S02]  /*16ef0*/  SEL R72, R73, R72, P0 ;  /* 0x0000004849487207 */ /* 0x000fe40000000000 */
[----:B------:R-:W-:Y:S02]  /*16f00*/  SEL R68, R69, R68, P0 ;  /* 0x0000004445447207 */ /* 0x000fe40000000000 */
[----:B------:R-:W-:Y:S02]  /*16f10*/  SEL R66, R65, R66, P0 ;  /* 0x0000004241427207 */ /* 0x000fe40000000000 */
[----:B-1----:R-:W-:-:S02]  /*16f20*/  F2FP.BF16.F32.PACK_AB R5, R33, R32 ;  /* 0x000000202105723e */ /* 0x002fc400000010ff */
[----:B------:R-:W-:Y:S02]  /*16f30*/  F2FP.BF16.F32.PACK_AB R7, R35, R34 ;  /* 0x000000222307723e */ /* 0x000fe400000010ff */
[----:B--2---:R-:W-:Y:S02]  /*16f40*/  SEL R91, R12, R13, P0 ;  /* 0x0000000d0c5b7207 */ /* 0x004fe40000000000 */
[----:B------:R-:W-:Y:S01]  /*16f50*/  SEL R73, R13, R12, P0 ;  /* 0x0000000c0d497207 */ /* 0x000fe20000000000 */
[----:B------:R1:W-:Y:S01]  /*16f60*/  STSM.16.M88.4 [R97], R4 ;  /* 0x0000000461007844 */ /* 0x0003e20000000200 */
[----:B------:R-:W-:Y:S02]  /*16f70*/  SEL R71, R14, R15, P0 ;  /* 0x0000000f0e477207 */ /* 0x000fe40000000000 */
[----:B------:R-:W-:Y:S02]  /*16f80*/  SEL R69, R15, R14, P0 ;  /* 0x0000000e0f457207 */ /* 0x000fe40000000000 */
[----:B------:R-:W-:-:S02]  /*16f90*/  SEL R65, R67, R24, P0 ;  /* 0x0000001843417207 */ /* 0x000fc40000000000 */
[----:B------:R-:W-:Y:S02]  /*16fa0*/  F2FP.BF16.F32.PACK_AB R8, R79, R78 ;  /* 0x0000004e4f08723e */ /* 0x000fe400000010ff */
[----:B------:R-:W-:Y:S02]  /*16fb0*/  F2FP.BF16.F32.PACK_AB R9, R37, R36 ;  /* 0x000000242509723e */ /* 0x000fe400000010ff */
[----:B------:R-:W-:Y:S02]  /*16fc0*/  F2FP.BF16.F32.PACK_AB R10, R83, R82 ;  /* 0x00000052530a723e */ /* 0x000fe400000010ff */
[----:B------:R-:W-:Y:S02]  /*16fd0*/  F2FP.BF16.F32.PACK_AB R11, R39, R38 ;  /* 0x00000026270b723e */ /* 0x000fe400000010ff */
[----:B------:R-:W-:Y:S01]  /*16fe0*/  SEL R67, R24, R67, P0 ;  /* 0x0000004318437207 */ /* 0x000fe20000000000 */
[----:B-1----:R-:W-:Y:S01]  /*16ff0*/  IMAD.U32 R97, RZ, RZ, UR9 ;  /* 0x00000009ff617e24 */ /* 0x002fe2000f8e00ff */
[----:B------:R-:W-:Y:S01]  /*17000*/  F2FP.BF16.F32.PACK_AB R12, R81, R80 ;  /* 0x00000050510c723e */ /* 0x000fe200000010ff */
[----:B------:R1:W-:Y:S01]  /*17010*/  STSM.16.M88.4 [R98], R8 ;  /* 0x0000000862007844 */ /* 0x0003e20000000200 */
[----:B------:R-:W-:-:S02]  /*17020*/  F2FP.BF16.F32.PACK_AB R13, R41, R40 ;  /* 0x00000028290d723e */ /* 0x000fc400000010ff */
[----:B------:R-:W-:Y:S02]  /*17030*/  F2FP.BF16.F32.PACK_AB R14, R87, R86 ;  /* 0x00000056570e723e */ /* 0x000fe400000010ff */
[----:B------:R-:W-:Y:S02]  /*17040*/  F2FP.BF16.F32.PACK_AB R15, R43, R42 ;  /* 0x0000002a2b0f723e */ /* 0x000fe400000010ff */
[----:B------:R-:W-:Y:S02]  /*17050*/  F2FP.BF16.F32.PACK_AB R24, R89, R88 ;  /* 0x000000585918723e */ /* 0x000fe400000010ff */
[----:B------:R-:W-:Y:S01]  /*17060*/  F2FP.BF16.F32.PACK_AB R25, R45, R44 ;  /* 0x0000002c2d19723e */ /* 0x000fe200000010ff */
[----:B------:R-:W-:Y:S01]  /*17070*/  STSM.16.M88.4 [R95], R12 ;  /* 0x0000000c5f007844 */ /* 0x000fe20000000200 */
[----:B------:R-:W-:Y:S02]  /*17080*/  F2FP.BF16.F32.PACK_AB R26, R85, R84 ;  /* 0x00000054551a723e */ /* 0x000fe400000010ff */
[----:B------:R-:W-:-:S02]  /*17090*/  F2FP.BF16.F32.PACK_AB R27, R47, R46 ;  /* 0x0000002e2f1b723e */ /* 0x000fc400000010ff */
[----:B0-----:R-:W-:Y:S01]  /*170a0*/  SEL R56, R100, R103, P0 ;  /* 0x0000006764387207 */ /* 0x001fe20000000000 */
[----:B-1----:R-:W0:Y:S01]  /*170b0*/  LDC.64 R98, c[0x0][0xc08] ;  /* 0x00030200ff627b82 */ /* 0x002e220000000a00 */
[----:B------:R-:W-:Y:S01]  /*170c0*/  SEL R58, R103, R100, P0 ;  /* 0x00000064673a7207 */ /* 0x000fe20000000000 */
[----:B------:R1:W-:Y:S01]  /*170d0*/  STSM.16.M88.4 [R96], R24 ;  /* 0x0000001860007844 */ /* 0x0003e20000000200 */
[----:B---3--:R-:W-:Y:S02]  /*170e0*/  SEL R28, R102, R105, P0 ;  /* 0x00000069661c7207 */ /* 0x008fe40000000000 */
[----:B------:R-:W-:Y:S02]  /*170f0*/  SEL R30, R105, R102, P0 ;  /* 0x00000066691e7207 */ /* 0x000fe40000000000 */
[----:B------:R-:W-:Y:S02]  /*17100*/  F2FP.BF16.F32.PACK_AB R4, R91, R90 ;  /* 0x0000005a5b04723e */ /* 0x000fe400000010ff */
[----:B------:R-:W-:-:S02]  /*17110*/  F2FP.BF16.F32.PACK_AB R5, R49, R48 ;  /* 0x000000303105723e */ /* 0x000fc400000010ff */
[----:B------:R-:W-:Y:S02]  /*17120*/  F2FP.BF16.F32.PACK_AB R6, R73, R72 ;  /* 0x000000484906723e */ /* 0x000fe400000010ff */
[----:B------:R-:W-:Y:S02]  /*17130*/  F2FP.BF16.F32.PACK_AB R7, R51, R50 ;  /* 0x000000323307723e */ /* 0x000fe400000010ff */
[----:B------:R-:W-:Y:S02]  /*17140*/  F2FP.BF16.F32.PACK_AB R8, R71, R70 ;  /* 0x000000464708723e */ /* 0x000fe400000010ff */
[----:B------:R-:W-:Y:S01]  /*17150*/  F2FP.BF16.F32.PACK_AB R9, R53, R52 ;  /* 0x000000343509723e */ /* 0x000fe200000010ff */
[----:B------:R-:W-:Y:S01]  /*17160*/  STSM.16.M88.4 [R18], R4 ;  /* 0x0000000412007844 */ /* 0x000fe20000000200 */
[----:B------:R-:W-:Y:S01]  /*17170*/  F2FP.BF16.F32.PACK_AB R10, R69, R68 ;  /* 0x00000044450a723e */ /* 0x000fe200000010ff */
[----:B-1----:R-:W-:Y:S01]  /*17180*/  IMAD.U32 R96, RZ, RZ, UR8 ;  /* 0x00000008ff607e24 */ /* 0x002fe2000f8e00ff */
[----:B------:R-:W-:-:S02]  /*17190*/  F2FP.BF16.F32.PACK_AB R11, R55, R54 ;  /* 0x00000036370b723e */ /* 0x000fc400000010ff */
[----:B------:R-:W-:Y:S02]  /*171a0*/  F2FP.BF16.F32.PACK_AB R12, R61, R60 ;  /* 0x0000003c3d0c723e */ /* 0x000fe400000010ff */
        /* <DEDUP_REMOVED lines=9> */
[----:B------:R-:W-:-:S03]  /*17240*/  ISETP.NE.U32.AND P0, PT, RZ, UR10, PT ;  /* 0x0000000aff007c0c */ /* 0x000fc6000bf05070 */
[----:B------:R2:W-:Y:S01]  /*17250*/  STSM.16.M88.4 [R94], R24 ;  /* 0x000000185e007844 */ /* 0x0005e20000000200 */
[----:B------:R-:W-:Y:S01]  /*17260*/  ISETP.NE.AND.EX P0, PT, RZ, UR11, PT, P0 ;  /* 0x0000000bff007c0c */ /* 0x000fe2000bf05300 */
[----:B------:R-:W-:Y:S08]  /*17270*/  BAR.SYNC.DEFER_BLOCKING 0x1, 0x100 ;  /* 0x0044000000007b1d */ /* 0x000ff00000010000 */
[----:B-1----:R-:W1:Y:S04]  /*17280*/  LDC R93, c[0x0][0xbe8] ;  /* 0x0002fa00ff5d7b82 */ /* 0x002e680000000800 */
[----:B------:R-:W3:Y:S01]  /*17290*/  @P0 LDG.E R95, desc[UR50][R96.64] ;  /* 0x00000032605f0981 */ /* 0x000ee2000c1e1900 */
[----:B0-----:R-:W-:-:S02]  /*172a0*/  ISETP.NE.U32.AND P1, PT, R98, RZ, PT ;  /* 0x000000ff6200720c */ /* 0x001fc40003f25070 */
[----:B------:R-:W-:-:S11]  /*172b0*/  R2UR UR4, R99 ;  /* 0x00000000630472ca */ /* 0x000fd600000e0000 */
[----:B------:R-:W-:Y:S01]  /*172c0*/  VOTEU.ANY UP0, P1 ;  /* 0x00000000003f7886 */ /* 0x000fe20000800100 */
[----:B-1----:R-:W-:Y:S01]  /*172d0*/  ISETP.NE.AND P1, PT, R93, 0x1, PT ;  /* 0x000000015d00780c */ /* 0x002fe20003f25270 */
[----:B------:R-:W-:Y:S02]  /*172e0*/  UISETP.NE.AND.EX UP0, UPT, UR4, URZ, UPT, UP0 ;  /* 0x0000003f0400728c */ /* 0x000fe4000bf05300 */
[----:B------:R-:W-:Y:S01]  /*172f0*/  UISETP.GT.AND UP1, UPT, UR41, 0x1, UPT ;  /* 0x000000012900788c */ /* 0x000fe2000bf24270 */
[----:B------:R-:W-:Y:S01]  /*17300*/  UMOV UR18, 0x9b8 ;  /* 0x000009b800127882 */ /* 0x000fe20000000000 */
[----:B------:R-:W-:Y:S02]  /*17310*/  ULDC UR4, c[0x0][0xa88] ;  /* 0x0002a20000047ab9 */ /* 0x000fe40000000800 */
[----:B------:R-:W-:Y:S01]  /*17320*/  USEL UR18, UR18, 0x978, UP1 ;  /* 0x0000097812127887 */ /* 0x000fe20008800000 */
[----:B------:R-:W-:Y:S01]  /*17330*/  PLOP3.LUT P4, PT, PT, PT, UP0, 0x80, 0x0 ;  /* 0x000000000000781c */ /* 0x000fe20003f8f008 */
[----:B------:R-:W-:-:S03]  /*17340*/  IMAD.U32 R18, RZ, RZ, UR4 ;  /* 0x00000004ff127e24 */ /* 0x000fc6000f8e00ff */
[----:B------:R-:W-:Y:S01]  /*17350*/  @UP0 ULDC.64 UR8, c[0x0][0xc08] ;  /* 0x0003020000080ab9 */ /* 0x000fe20000000a00 */
[----:B------:R-:W0:Y:S01]  /*17360*/  @P1 LDC R6, c[0x0][0xbec] ;  /* 0x0002fb00ff061b82 */ /* 0x000e220000000800 */
[----:B------:R-:W-:-:S07]  /*17370*/  @UP0 UIMAD.WIDE UR8, UR37, 0x4, UR8 ;  /* 0x00000004250808a5 */ /* 0x000fce000f8e0208 */
[----:B------:R-:W1:Y:S01]  /*17380*/  @P1 LDC R9, c[0x0][0xbf0] ;  /* 0x0002fc00ff091b82 */ /* 0x000e620000000800 */
[----:B------:R-:W-:Y:S01]  /*17390*/  UISETP.NE.U32.AND UP0, UPT, UR10, URZ, UPT ;  /* 0x0000003f0a00728c */ /* 0x000fe2000bf05070 */
[----:B------:R-:W-:Y:S01]  /*173a0*/  IMAD.U32 R4, RZ, RZ, UR8 ;  /* 0x00000008ff047e24 */ /* 0x000fe2000f8e00ff */
[----:B------:R-:W-:Y:S01]  /*173b0*/  ULDC.64 UR12, c[0x0][UR18+0x218] ;  /* 0x00008600120c7abb */ /* 0x000fe20008000a00 */
[----:B------:R-:W-:Y:S01]  /*173c0*/  IMAD.U32 R5, RZ, RZ, UR9 ;  /* 0x00000009ff057e24 */ /* 0x000fe2000f8e00ff */
[----:B------:R-:W-:Y:S02]  /*173d0*/  UISETP.NE.AND.EX UP0, UPT, UR11, URZ, UPT, UP0 ;  /* 0x0000003f0b00728c */ /* 0x000fe4000bf05300 */
[----:B------:R-:W-:Y:S01]  /*173e0*/  USEL UR16, UR40, URZ, UP1 ;  /* 0x0000003f28107287 */ /* 0x000fe20008800000 */
[----:B------:R-:W-:Y:S01]  /*173f0*/  VIADD R13, R22, UR39 ;  /* 0x00000027160d7c36 */ /* 0x000fe20008000000 */
[----:B------:R-:W-:Y:S01]  /*17400*/  UMOV UR4, URZ ;  /* 0x0000003f00047c82 */ /* 0x000fe20008000000 */
[----:B------:R-:W-:Y:S01]  /*17410*/  UIMAD.WIDE.U32 UR8, UR12, UR36, URZ ;  /* 0x000000240c0872a5 */ /* 0x000fe2000f8e003f */
[----:B------:R0:W5:Y:S01]  /*17420*/  @P4 LDG.E R18, desc[UR50][R4.64] ;  /* 0x0000003204124981 */ /* 0x000162000c1e1900 */
[----:B------:R-:W-:Y:S01]  /*17430*/  ULDC.64 UR14, c[0x0][UR18+0x228] ;  /* 0x00008a00120e7abb */ /* 0x000fe20008000a00 */
[----:B------:R-:W-:Y:S01]  /*17440*/  UIMAD UR12, UR13, UR36, URZ ;  /* 0x000000240d0c72a4 */ /* 0x000fe2000f8e023f */
[----:B------:R-:W-:Y:S01]  /*17450*/  IMAD.MOV.U32 R7, RZ, RZ, R13 ;  /* 0x000000ffff077224 */ /* 0x000fe200078e000d */
[----:B------:R-:W-:-:S02]  /*17460*/  USHF.R.S32.HI UR17, URZ, 0x1f, UR37 ;  /* 0x0000001f3f117899 */ /* 0x000fc40008011425 */
[----:B------:R-:W-:Y:S02]  /*17470*/  USEL UR7, UR37, URZ, !UP0 ;  /* 0x0000003f25077287 */ /* 0x000fe4000c000000 */
[----:B------:R-:W-:Y:S01]  /*17480*/  UIMAD.WIDE.U32 UR20, UR14, UR16, URZ ;  /* 0x000000100e1472a5 */ /* 0x000fe2000f8e003f */
[----:B------:R-:W-:Y:S01]  /*17490*/  ULDC.64 UR10, c[0x0][UR18+0x220] ;  /* 0x00008800120a7abb */ /* 0x000fe20008000a00 */
[----:B------:R-:W-:Y:S01]  /*174a0*/  UIMAD UR14, UR15, UR16, URZ ;  /* 0x000000100f0e72a4 */ /* 0x000fe2000f8e023f */
[----:B0-----:R-:W-:Y:S01]  /*174b0*/  @P1 IMAD.HI.U32 R4, R13, R6, RZ ;  /* 0x000000060d041227 */ /* 0x001fe200078e00ff */
[----:B------:R-:W-:Y:S02]  /*174c0*/  UIADD3 UR15, UR9, UR12, URZ ;  /* 0x0000000c090f7290 */ /* 0x000fe4000fffe03f */
[----:B------:R-:W-:Y:S01]  /*174d0*/  USEL UR17, UR17, URZ, !UP0 ;  /* 0x0000003f11117287 */ /* 0x000fe2000c000000 */
[----:B------:R-:W-:Y:S01]  /*174e0*/  IMAD.U32 R5, RZ, RZ, UR21 ;  /* 0x00000015ff057e24 */ /* 0x000fe2000f8e00ff */
[----:B------:R-:W-:Y:S01]  /*174f0*/  UIMAD UR9, UR11, UR7, URZ ;  /* 0x000000070b0972a4 */ /* 0x000fe2000f8e023f */
[----:B-1----:R-:W-:Y:S01]  /*17500*/  @P1 SHF.R.U32.HI R7, RZ, R9, R4 ;  /* 0x00000009ff071219 */ /* 0x002fe20000011604 */
[----:B------:R-:W-:Y:S01]  /*17510*/  UIMAD.WIDE.U32 UR12, UR10, UR7, URZ ;  /* 0x000000070a0c72a5 */ /* 0x000fe2000f8e003f */
[----:B------:R-:W-:Y:S01]  /*17520*/  IMAD.U32 R4, RZ, RZ, UR20 ;  /* 0x00000014ff047e24 */ /* 0x000fe2000f8e00ff */
[----:B------:R-:W-:Y:S01]  /*17530*/  UIMAD UR9, UR10, UR17, UR9 ;  /* 0x000000110a0972a4 */ /* 0x000fe2000f8e0209 */
[--C-:B------:R-:W-:Y:S01]  /*17540*/  SHF.R.S32.HI R5, RZ, 0x1f, R7.reuse ;  /* 0x0000001fff057819 */ /* 0x100fe20000011407 */
[----:B------:R-:W-:Y:S01]  /*17550*/  UIADD3 UR14, UR21, UR14, URZ ;  /* 0x0000000e150e7290 */ /* 0x000fe2000fffe03f */
[----:B------:R-:W-:Y:S01]  /*17560*/  IMAD.MOV R6, RZ, RZ, -R7 ;  /* 0x000000ffff067224 */ /* 0x000fe200078e0a07 */
[----:B------:R-:W-:-:S03]  /*17570*/  UIADD3 UR9, UR13, UR9, URZ ;  /* 0x000000090d097290 */ /* 0x000fc6000fffe03f */
[----:B------:R-:W-:Y:S02]  /*17580*/  IMAD R9, R93, R6, R13 ;  /* 0x000000065d097224 */ /* 0x000fe400078e020d */
        /* <DEDUP_REMOVED lines=18> */
[----:B--2---:R-:W-:Y:S08]  /*176b0*/  @P4 BRA `(.L_x_7197) ;  /* 0x0000000000104947 */ /* 0x004ff00003800000 */
[----:B------:R-:W-:Y:S05]  /*176c0*/  @!P0 BRA `(.L_x_7197) ;  /* 0x00000000000c8947 */ /* 0x000fea0003800000 */
[----:B------:R-:W2:Y:S04]  /*176d0*/  LDG.E R5, desc[UR50][R96.64] ;  /* 0x0000003260057981 */ /* 0x000ea8000c1e1900 */
[----:B-----5:R-:W2:Y:S02]  /*176e0*/  LDG.E R18, desc[UR50][R96.64+0x4] ;  /* 0x0000043260127981 */ /* 0x020ea4000c1e1900 */
[----:B--2---:R-:W-:-:S07]  /*176f0*/  IMAD.IADD R18, R18, 0x1, -R5 ;  /* 0x0000000112127824 */ /* 0x004fce00078e0a05 */
.L_x_7197:
[----:B------:R-:W-:Y:S01]  /*17700*/  SHFL.IDX PT, R4, R8, RZ, 0x1c1f ;  /* 0x001c1fff08047589 */ /* 0x000fe200000e0000 */
[----:B------:R-:W-:Y:S01]  /*17710*/  VIADD R11, R230, UR39 ;  /* 0x00000027e60b7c36 */ /* 0x000fe20008000000 */
[----:B------:R-:W-:Y:S01]  /*17720*/  LOP3.LUT P0, RZ, R220, 0x3, RZ, 0xc0, !PT ;  /* 0x00000003dcff7812 */ /* 0x000fe2000780c0ff */
[----:B-----5:R-:W-:Y:S01]  /*17730*/  IMAD R18, R18, R93, RZ ;  /* 0x0000005d12127224 */ /* 0x020fe200078e02ff */
[----:B------:R-:W0:Y:S01]  /*17740*/  SHFL.IDX PT, R5, R9, RZ, 0x1c1f ;  /* 0x001c1fff09057589 */ /* 0x000e2200000e0000 */
[----:B------:R-:W-:-:S03]  /*17750*/  VIADD R25, R11, 0x8 ;  /* 0x000000080b197836 */ /* 0x000fc60000000000 */
[----:B------:R-:W-:Y:S01]  /*17760*/  SHFL.IDX PT, R6, R8, 0x1, 0x1c1f ;  /* 0x003c1f0008067f89 */ /* 0x000fe200000e0000 */
[-C--:B------:R-:W-:Y:S02]  /*17770*/  ISETP.GE.OR P2, PT, R11, R18.reuse, P0 ;  /* 0x000000120b00720c */ /* 0x080fe40000746670 */
[----:B------:R-:W-:Y:S01]  /*17780*/  ISETP.GE.OR P0, PT, R25, R18, P0 ;  /* 0x000000121900720c */ /* 0x000fe20000706670 */
[----:B------:R-:W1:Y:S10]  /*17790*/  SHFL.IDX PT, R7, R9, 0x1, 0x1c1f ;  /* 0x003c1f0009077f89 */ /* 0x000e7400000e0000 */
[----:B0-----:R0:W-:Y:S04]  /*177a0*/  @!P2 ST.E desc[UR50][R4.64], R3 ;  /* 0x000000030400a985 */ /* 0x0011e8000c101932 */
[----:B-1----:R0:W-:Y:S01]  /*177b0*/  @!P0 ST.E desc[UR50][R6.64], R0 ;  /* 0x0000000006008985 */ /* 0x0021e2000c101932 */
[----:B------:R-:W-:-:S13]  /*177c0*/  PLOP3.LUT P0, PT, PT, PT, UP1, 0x80, 0x0 ;  /* 0x000000000000781c */ /* 0x000fda0003f0f018 */
[----:B0-----:R-:W-:Y:S05]  /*177d0*/  @P0 BRA `(.L_x_7198) ;  /* 0x0000000800880947 */ /* 0x001fea0003800000 */
[----:B------:R-:W-:Y:S01]  /*177e0*/  IMAD R3, R219, 0x40, R23 ;  /* 0x00000040db037824 */ /* 0x000fe200078e0217 */
[----:B------:R-:W-:-:S03]  /*177f0*/  ULDC.64 UR12, c[0x0][0xaa0] ;  /* 0x0002a800000c7ab9 */ /* 0x000fc60000000a00 */
[----:B------:R-:W-:-:S03]  /*17800*/  IMAD.WIDE R20, R3, 0x2, R20 ;  /* 0x0000000203147825 */ /* 0x000fc600078e0214 */
[C---:B------:R-:W-:Y:S02]  /*17810*/  IADD3 R13, P6, R20.reuse, 0x1000, RZ ;  /* 0x00001000140d7810 */ /* 0x040fe40007fde0ff */
[----:B------:R-:W-:Y:S02]  /*17820*/  LOP3.LUT R7, R20, 0x380, RZ, 0xc0, !PT ;  /* 0x0000038014077812 */ /* 0x000fe400078ec0ff */
[----:B------:R-:W-:Y:S02]  /*17830*/  LOP3.LUT R12, R13, 0x380, RZ, 0xc0, !PT ;  /* 0x000003800d0c7812 */ /* 0x000fe400078ec0ff */
[----:B------:R-:W-:Y:S02]  /*17840*/  SHF.R.U64 R7, R7, 0x3, RZ ;  /* 0x0000000307077819 */ /* 0x000fe400000012ff */
[----:B------:R-:W-:Y:S02]  /*17850*/  SHF.R.U64 R12, R12, 0x3, RZ ;  /* 0x000000030c0c7819 */ /* 0x000fe400000012ff */
[----:B------:R-:W-:-:S02]  /*17860*/  IADD3 R5, P5, R20, 0x2000, RZ ;  /* 0x0000200014057810 */ /* 0x000fc40007fbe0ff */
[----:B------:R-:W-:Y:S02]  /*17870*/  IADD3 R9, P4, R20, 0x3000, RZ ;  /* 0x0000300014097810 */ /* 0x000fe40007f9e0ff */
[----:B------:R-:W-:Y:S01]  /*17880*/  LOP3.LUT R12, R12, R13, RZ, 0x3c, !PT ;  /* 0x0000000d0c0c7212 */ /* 0x000fe200078e3cff */
[--C-:B------:R-:W-:Y:S01]  /*17890*/  IMAD.X R13, RZ, RZ, R21.reuse, P6 ;  /* 0x000000ffff0d7224 */ /* 0x100fe200030e0615 */
[C---:B------:R-:W-:Y:S02]  /*178a0*/  IADD3 R41, P3, R20.reuse, 0x4000, RZ ;  /* 0x0000400014297810 */ /* 0x040fe40007f7e0ff */
[C---:B------:R-:W-:Y:S02]  /*178b0*/  IADD3 R37, P2, R20.reuse, 0x5000, RZ ;  /* 0x0000500014257810 */ /* 0x040fe40007f5e0ff */
[C---:B------:R-:W-:Y:S01]  /*178c0*/  IADD3 R33, P0, R20.reuse, 0x6000, RZ ;  /* 0x0000600014217810 */ /* 0x040fe20007f1e0ff */
[----:B------:R-:W-:Y:S01]  /*178d0*/  UIMAD UR10, UR11, UR12, URZ ;  /* 0x0000000c0b0a72a4 */ /* 0x000fe2000f8e023f */
[----:B------:R-:W-:Y:S01]  /*178e0*/  IADD3 R3, P6, R20, 0x7000, RZ ;  /* 0x0000700014037810 */ /* 0x000fe20007fde0ff */
[----:B------:R-:W-:Y:S01]  /*178f0*/  UIMAD.WIDE.U32 UR8, UR4, UR12, URZ ;  /* 0x0000000c040872a5 */ /* 0x000fe2000f8e003f */
[----:B------:R-:W-:Y:S01]  /*17900*/  LOP3.LUT R20, R7, R20, RZ, 0x3c, !PT ;  /* 0x0000001407147212 */ /* 0x000fe200078e3cff */
[----:B------:R-:W5:Y:S01]  /*17910*/  LD.E.128 R12, desc[UR50][R12.64] ;  /* 0x000000320c0c7980 */ /* 0x000f62000c101d00 */
[----:B------:R-:W-:Y:S01]  /*17920*/  LOP3.LUT R4, R5, 0x380, RZ, 0xc0, !PT ;  /* 0x0000038005047812 */ /* 0x000fe200078ec0ff */
[----:B------:R-:W-:Y:S01]  /*17930*/  IMAD.X R29, RZ, RZ, R21, P6 ;  /* 0x000000ffff1d7224 */ /* 0x000fe200030e0615 */
[----:B------:R-:W-:Y:S01]  /*17940*/  LOP3.LUT R8, R9, 0x380, RZ, 0xc0, !PT ;  /* 0x0000038009087812 */ /* 0x000fe200078ec0ff */
[----:B------:R0:W5:Y:S01]  /*17950*/  LD.E.128 R24, desc[UR50][R20.64] ;  /* 0x0000003214187980 */ /* 0x000162000c101d00 */
[----:B------:R-:W-:-:S02]  /*17960*/  LOP3.LUT R40, R41, 0x380, RZ, 0xc0, !PT ;  /* 0x0000038029287812 */ /* 0x000fc400078ec0ff */
[----:B------:R-:W-:Y:S02]  /*17970*/  LOP3.LUT R36, R37, 0x380, RZ, 0xc0, !PT ;  /* 0x0000038025247812 */ /* 0x000fe400078ec0ff */
[----:B------:R-:W-:Y:S02]  /*17980*/  LOP3.LUT R32, R33, 0x380, RZ, 0xc0, !PT ;  /* 0x0000038021207812 */ /* 0x000fe400078ec0ff */
[----:B------:R-:W-:Y:S02]  /*17990*/  SHF.R.U64 R4, R4, 0x3, RZ ;  /* 0x0000000304047819 */ /* 0x000fe400000012ff */
[----:B------:R-:W-:Y:S01]  /*179a0*/  SHF.R.U64 R8, R8, 0x3, RZ ;  /* 0x0000000308087819 */ /* 0x000fe200000012ff */
[----:B0-----:R-:W0:Y:S01]  /*179b0*/  @P1 LDC R20, c[0x0][0xbec] ;  /* 0x0002fb00ff141b82 */ /* 0x001e220000000800 */
        /* <DEDUP_REMOVED lines=13> */
[----:B------:R-:W-:Y:S01]  /*17a90*/  LOP3.LUT R0, R3, 0x380, RZ, 0xc0, !PT ;  /* 0x0000038003007812 */ /* 0x000fe200078ec0ff */
[----:B------:R-:W1:Y:S01]  /*17aa0*/  @P1 LDC R21, c[0x0][0xbf0] ;  /* 0x0002fc00ff151b82 */ /* 0x000e620000000800 */
[----:B------:R-:W-:Y:S01]  /*17ab0*/  UIMAD UR10, UR4, UR13, UR10 ;  /* 0x0000000d040a72a4 */ /* 0x000fe2000f8e020a */
[----:B------:R-:W5:Y:S01]  /*17ac0*/  LD.E.128 R4, desc[UR50][R4.64] ;  /* 0x0000003204047980 */ /* 0x000f62000c101d00 */
[----:B------:R-:W-:-:S02]  /*17ad0*/  SHF.R.U64 R0, R0, 0x3, RZ ;  /* 0x0000000300007819 */ /* 0x000fc400000012ff */
[----:B------:R-:W-:Y:S01]  /*17ae0*/  UIADD3 UR9, UR9, UR10, URZ ;  /* 0x0000000a09097290 */ /* 0x000fe2000fffe03f */
[----:B------:R-:W5:Y:S01]  /*17af0*/  LD.E.128 R8, desc[UR50][R8.64] ;  /* 0x0000003208087980 */ /* 0x000f62000c101d00 */
[----:B------:R-:W-:Y:S01]  /*17b00*/  LOP3.LUT R28, R0, R3, RZ, 0x3c, !PT ;  /* 0x00000003001c7212 */ /* 0x000fe200078e3cff */
[----:B------:R-:W-:Y:S01]  /*17b10*/  IMAD R0, R209, 0x20, R219 ;  /* 0x00000020d1007824 */ /* 0x000fe200078e02db */
[----:B------:R-:W-:Y:S01]  /*17b20*/  ULDC.64 UR10, c[0x0][0xae8] ;  /* 0x0002ba00000a7ab9 */ /* 0x000fe20000000a00 */
[----:B------:R-:W5:Y:S01]  /*17b30*/  LD.E.128 R40, desc[UR50][R40.64] ;  /* 0x0000003228287980 */ /* 0x000f62000c101d00 */
[----:B------:R-:W-:Y:S01]  /*17b40*/  UIMAD.WIDE.U32 UR8, UR36, UR10, UR8 ;  /* 0x0000000a240872a5 */ /* 0x000fe2000f8e0008 */
[----:B------:R-:W-:Y:S01]  /*17b50*/  VIADD R45, R0, UR39 ;  /* 0x00000027002d7c36 */ /* 0x000fe20008000000 */
[----:B------:R-:W-:Y:S01]  /*17b60*/  USHF.R.S32.HI UR4, URZ, 0x1f, UR7 ;  /* 0x0000001f3f047899 */ /* 0x000fe20008011407 */
[----:B------:R-:W5:Y:S01]  /*17b70*/  LD.E.128 R36, desc[UR50][R36.64] ;  /* 0x0000003224247980 */ /* 0x000f62000c101d00 */
[----:B------:R-:W-:Y:S01]  /*17b80*/  UIMAD UR9, UR36, UR11, UR9 ;  /* 0x0000000b240972a4 */ /* 0x000fe2000f8e0209 */
[----:B0-----:R-:W-:-:S02]  /*17b90*/  @P1 IMAD.HI.U32 R0, R45, R20, RZ ;  /* 0x000000142d001227 */ /* 0x001fc400078e00ff */
[----:B------:R-:W-:Y:S01]  /*17ba0*/  ULDC.64 UR10, c[0x0][0xaf0] ;  /* 0x0002bc00000a7ab9 */ /* 0x000fe20000000a00 */
[----:B------:R-:W5:Y:S01]  /*17bb0*/  LD.E.128 R32, desc[UR50][R32.64] ;  /* 0x0000003220207980 */ /* 0x000f62000c101d00 */
[----:B------:R-:W-:Y:S01]  /*17bc0*/  UIMAD UR4, UR4, UR10, URZ ;  /* 0x0000000a040472a4 */ /* 0x000fe2000f8e023f */
[----:B------:R-:W-:Y:S01]  /*17bd0*/  IMAD.MOV.U32 R3, RZ, RZ, R45 ;  /* 0x000000ffff037224 */ /* 0x000fe200078e002d */
[----:B------:R-:W-:Y:S01]  /*17be0*/  UIMAD.WIDE.U32 UR8, UR7, UR10, UR8 ;  /* 0x0000000a070872a5 */ /* 0x000fe2000f8e0008 */
[----:B------:R-:W5:Y:S01]  /*17bf0*/  LD.E.128 R28, desc[UR50][R28.64] ;  /* 0x000000321c1c7980 */ /* 0x000f62000c101d00 */
[----:B-1----:R-:W-:Y:S01]  /*17c00*/  @P1 SHF.R.U32.HI R3, RZ, R21, R0 ;  /* 0x00000015ff031219 */ /* 0x002fe20000011600 */
[----:B------:R-:W-:Y:S01]  /*17c10*/  UIMAD UR4, UR7, UR11, UR4 ;  /* 0x0000000b070472a4 */ /* 0x000fe2000f8e0204 */
[----:B------:R-:W-:Y:S01]  /*17c20*/  @!PT LDS RZ, [RZ] ;  /* 0x00000000fffff984 */ /* 0x000fe20000000800 */
[----:B------:R-:W-:Y:S01]  /*17c30*/  @!PT LDS RZ, [RZ] ;  /* 0x00000000fffff984 */ /* 0x000fe20000000800 */
[----:B------:R-:W-:Y:S01]  /*17c40*/  @!PT LDS RZ, [RZ] ;  /* 0x00000000fffff984 */ /* 0x000fe20000000800 */
[----:B------:R-:W-:Y:S01]  /*17c50*/  @!PT LDS RZ, [RZ] ;  /* 0x00000000fffff984 */ /* 0x000fe20000000800 */
[----:B------:R0:W-:Y:S06]  /*17c60*/  MEMBAR.ALL.CTA ;  /* 0x0000000000007992 */ /* 0x0001ec0000008000 */
[----:B0-----:R-:W0:Y:S01]  /*17c70*/  FENCE.VIEW.ASYNC.S ;  /* 0x00000000000073c6 */ /* 0x001e220000000000 */
[--C-:B------:R-:W-:Y:S01]  /*17c80*/  SHF.R.S32.HI R0, RZ, 0x1f, R3.reuse ;  /* 0x0000001fff007819 */ /* 0x100fe20000011403 */
[----:B------:R-:W-:Y:S01]  /*17c90*/  UIADD3 UR4, UR9, UR4, URZ ;  /* 0x0000000409047290 */ /* 0x000fe2000fffe03f */
[----:B------:R-:W-:Y:S01]  /*17ca0*/  IMAD.MOV R44, RZ, RZ, -R3 ;  /* 0x000000ffff2c7224 */ /* 0x000fe200078e0a03 */
[----:B------:R-:W-:Y:S01]  /*17cb0*/  ULDC.64 UR10, c[0x0][0xae0] ;  /* 0x0002b800000a7ab9 */ /* 0x000fe20000000a00 */
[----:B------:R-:W-:-:S02]  /*17cc0*/  IMAD.U32 R21, RZ, RZ, UR9 ;  /* 0x00000009ff157e24 */ /* 0x000fc4000f8e00ff */
[----:B------:R-:W-:Y:S02]  /*17cd0*/  IMAD R0, R0, UR10, RZ ;  /* 0x0000000a00007c24 */ /* 0x000fe4000f8e02ff */
[----:B------:R-:W-:Y:S02]  /*17ce0*/  IMAD R45, R93, R44, R45 ;  /* 0x0000002c5d2d7224 */ /* 0x000fe400078e022d */
[----:B------:R-:W-:Y:S01]  /*17cf0*/  IMAD.U32 R20, RZ, RZ, UR8 ;  /* 0x00000008ff147e24 */ /* 0x000fe2000f8e00ff */
[----:B------:R-:W-:Y:S01]  /*17d00*/  ULDC.64 UR8, c[0x0][0xad8] ;  /* 0x0002b60000087ab9 */ /* 0x000fe20000000a00 */
[----:B------:R-:W-:Y:S02]  /*17d10*/  IMAD.U32 R21, RZ, RZ, UR4 ;  /* 0x00000004ff157e24 */ /* 0x000fe4000f8e00ff */
[C---:B------:R-:W-:Y:S01]  /*17d20*/  IMAD R47, R3.reuse, UR11, R0 ;  /* 0x0000000b032f7c24 */ /* 0x040fe2000f8e0200 */
[----:B------:R-:W-:Y:S01]  /*17d30*/  SHF.R.S32.HI R0, RZ, 0x1f, R45 ;  /* 0x0000001fff007819 */ /* 0x000fe2000001142d */
[----:B------:R-:W-:-:S04]  /*17d40*/  IMAD.WIDE.U32 R20, R3, UR10, R20 ;  /* 0x0000000a03147c25 */ /* 0x000fc8000f8e0014 */
[----:B------:R-:W-:Y:S02]  /*17d50*/  IMAD.IADD R21, R21, 0x1, R47 ;  /* 0x0000000115157824 */ /* 0x000fe400078e022f */
[----:B------:R-:W-:Y:S02]  /*17d60*/  IMAD R0, R0, UR8, RZ ;  /* 0x0000000800007c24 */ /* 0x000fe4000f8e02ff */
[----:B------:R-:W-:Y:S02]  /*17d70*/  VIADD R49, R219, UR39 ;  /* 0x00000027db317c36 */ /* 0x000fe40008000000 */
[C---:B------:R-:W-:Y:S02]  /*17d80*/  IMAD R47, R45.reuse, UR9, R0 ;  /* 0x000000092d2f7c24 */ /* 0x040fe4000f8e0200 */
[----:B------:R-:W-:Y:S01]  /*17d90*/  IMAD.WIDE.U32 R20, R45, UR8, R20 ;  /* 0x000000082d147c25 */ /* 0x000fe2000f8e0014 */
[----:B------:R-:W-:Y:S01]  /*17da0*/  ISETP.GE.AND P2, PT, R49, R18, PT ;  /* 0x000000123100720c */ /* 0x000fe20003f46270 */
[----:B------:R-:W-:-:S02]  /*17db0*/  ULDC.64 UR8, c[0x0][0xa80] ;  /* 0x0002a00000087ab9 */ /* 0x000fc40000000a00 */
[----:B------:R-:W-:Y:S01]  /*17dc0*/  VIADD R3, R49, 0x20 ;  /* 0x0000002031037836 */ /* 0x000fe20000000000 */
[C---:B------:R-:W-:Y:S01]  /*17dd0*/  LEA R0, P3, R20.reuse, UR8, 0x1 ;  /* 0x0000000814007c11 */ /* 0x040fe2000f8608ff */
[----:B------:R-:W-:Y:S02]  /*17de0*/  IMAD.IADD R21, R21, 0x1, R47 ;  /* 0x0000000115157824 */ /* 0x000fe400078e022f */
[----:B------:R-:W-:Y:S01]  /*17df0*/  VIADD R17, R17, 0x28820 ;  /* 0x0002882011117836 */ /* 0x000fe20000000000 */
[-C--:B------:R-:W-:Y:S01]  /*17e00*/  ISETP.GE.AND P0, PT, R3, R18.reuse, PT ;  /* 0x000000120300720c */ /* 0x080fe20003f06270 */
[----:B------:R-:W-:Y:S01]  /*17e10*/  VIADD R3, R49, 0x40 ;  /* 0x0000004031037836 */ /* 0x000fe20000000000 */
[----:B------:R-:W-:Y:S02]  /*17e20*/  LEA.HI.X R46, R20, UR9, R21, 0x1, P3 ;  /* 0x00000009142e7c11 */ /* 0x000fe400098f0c15 */
[----:B------:R-:W-:Y:S01]  /*17e30*/  PRMT R17, RZ, 0x654, R17 ;  /* 0x00000654ff117816 */ /* 0x000fe20000000011 */
[----:B0-----:R0:W1:Y:S01]  /*17e40*/  SHFL.IDX PT, R44, R0, RZ, 0x181f ;  /* 0x00181fff002c7589 */ /* 0x00106200000e0000 */
[----:B------:R-:W-:Y:S01]  /*17e50*/  ISETP.GE.AND P1, PT, R3, R18, PT ;  /* 0x000000120300720c */ /* 0x000fe20003f26270 */
[----:B------:R-:W-:Y:S01]  /*17e60*/  BSSY B1, `(.L_x_7199) ;  /* 0x000000d000017945 */ /* 0x000fe20003800000 */
[----:B------:R0:W-:Y:S01]  /*17e70*/  SYNCS.ARRIVE.TRANS64.RED.A1T0 RZ, [R17+URZ], RZ ;  /* 0x000000ff11ff79a7 */ /* 0x0001e2000810043f */
[----:B------:R0:W2:Y:S02]  /*17e80*/  SHFL.IDX PT, R3, R46, RZ, 0x181f ;  /* 0x00181fff2e037589 */ /* 0x0000a400000e0000 */
[----:B------:R-:W-:Y:S08]  /*17e90*/  @P2 BRA `(.L_x_7200) ;  /* 0x0000000000242947 */ /* 0x000ff00003800000 */
[----:B------:R-:W-:Y:S02]  /*17ea0*/  ULDC UR4, c[0x0][0xac8] ;  /* 0x0002b20000047ab9 */ /* 0x000fe40000000800 */
[----:B------:R-:W-:Y:S02]  /*17eb0*/  ISETP.GE.AND P2, PT, R23, UR4, PT ;  /* 0x0000000417007c0c */ /* 0x000fe4000bf46270 */
[----:B------:R-:W-:-:S11]  /*17ec0*/  ISETP.GE.AND P3, PT, R208, UR4, PT ;  /* 0x00000004d0007c0c */ /* 0x000fd6000bf66270 */
[CC--:B-1----:R-:W-:Y:S02]  /*17ed0*/  @!P2 LEA R20, P4, R23.reuse, R44.reuse, 0x1 ;  /* 0x0000002c1714a211 */ /* 0x0c2fe400078808ff */
[C---:B------:R-:W-:Y:S02]  /*17ee0*/  @!P3 LEA R44, P5, R208.reuse, R44, 0x1 ;  /* 0x0000002cd02cb211 */ /* 0x040fe400078a08ff */
[-C--:B--2---:R-:W-:Y:S02]  /*17ef0*/  @!P2 LEA.HI.X R21, R23, R3.reuse, R233, 0x1, P4 ;  /* 0x000000031715a211 */ /* 0x084fe400020f0ce9 */
[----:B------:R-:W-:-:S03]  /*17f00*/  @!P3 LEA.HI.X R45, R208, R3, R232, 0x1, P5 ;  /* 0x00000003d02db211 */ /* 0x000fc600028f0ce8 */
[----:B-----5:R3:W-:Y:S04]  /*17f10*/  @!P2 ST.E.128 desc[UR50][R20.64], R24 ;  /* 0x000000181400a985 */ /* 0x0207e8000c101d32 */
[----:B------:R3:W-:Y:S02]  /*17f20*/  @!P3 ST.E.128 desc[UR50][R44.64], R40 ;  /* 0x000000282c00b985 */ /* 0x0007e4000c101d32 */
.L_x_7200:
[----:B------:R-:W-:Y:S05]  /*17f30*/  BSYNC B1 ;  /* 0x0000000000017941 */ /* 0x000fea0003800000 */
.L_x_7199:
[----:B--2---:R2:W4:Y:S01]  /*17f40*/  SHFL.IDX PT, R3, R46, 0x1, 0x181f ;  /* 0x00381f002e037f89 */ /* 0x00452200000e0000 */
[----:B------:R-:W-:Y:S03]  /*17f50*/  BSSY B1, `(.L_x_7201) ;  /* 0x000000c000017945 */ /* 0x000fe60003800000 */
[----:B---3-5:R2:W3:Y:S01]  /*17f60*/  SHFL.IDX PT, R24, R0, 0x1, 0x181f ;  /* 0x00381f0000187f89 */ /* 0x0284e200000e0000 */
[----:B------:R-:W-:Y:S05]  /*17f70*/  @P0 BRA `(.L_x_7202) ;  /* 0x0000000000240947 */ /* 0x000fea0003800000 */
[----:B------:R-:W-:Y:S02]  /*17f80*/  ULDC UR4, c[0x0][0xac8] ;  /* 0x0002b20000047ab9 */ /* 0x000fe40000000800 */
[----:B------:R-:W-:Y:S02]  /*17f90*/  ISETP.GE.AND P3, PT, R23, UR4, PT ;  /* 0x0000000417007c0c */ /* 0x000fe4000bf66270 */
[----:B------:R-:W-:-:S11]  /*17fa0*/  ISETP.GE.AND P4, PT, R208, UR4, PT ;  /* 0x00000004d0007c0c */ /* 0x000fd6000bf86270 */
[CC--:B---3--:R-:W-:Y:S02]  /*17fb0*/  @!P3 LEA R20, P0, R23.reuse, R24.reuse, 0x1 ;  /* 0x000000181714b211 */ /* 0x0c8fe400078008ff */
[C---:B------:R-:W-:Y:S02]  /*17fc0*/  @!P4 LEA R24, P2, R208.reuse, R24, 0x1 ;  /* 0x00000018d018c211 */ /* 0x040fe400078408ff */
[-C--:B----4-:R-:W-:Y:S02]  /*17fd0*/  @!P3 LEA.HI.X R21, R23, R3.reuse, R233, 0x1, P0 ;  /* 0x000000031715b211 */ /* 0x090fe400000f0ce9 */
[----:B------:R-:W-:-:S03]  /*17fe0*/  @!P4 LEA.HI.X R25, R208, R3, R232, 0x1, P2 ;  /* 0x00000003d019c211 */ /* 0x000fc600010f0ce8 */
[----:B------:R3:W-:Y:S04]  /*17ff0*/  @!P3 ST.E.128 desc[UR50][R20.64], R12 ;  /* 0x0000000c1400b985 */ /* 0x0007e8000c101d32 */
[----:B------:R3:W-:Y:S02]  /*18000*/  @!P4 ST.E.128 desc[UR50][R24.64], R36 ;  /* 0x000000241800c985 */ /* 0x0007e4000c101d32 */
.L_x_7202:
[----:B------:R-:W-:Y:S05]  /*18010*/  BSYNC B1 ;  /* 0x0000000000017941 */ /* 0x000fea0003800000 */
.L_x_7201:
[----:B----4-:R4:W0:Y:S01]  /*18020*/  SHFL.IDX PT, R3, R46, 0x2, 0x181f ;  /* 0x00581f002e037f89 */ /* 0x01082200000e0000 */
[----:B------:R-:W-:Y:S03]  /*18030*/  BSSY B1, `(.L_x_7203) ;  /* 0x000000c000017945 */ /* 0x000fe60003800000 */
[----:B---3--:R4:W3:Y:S01]  /*18040*/  SHFL.IDX PT, R14, R0, 0x2, 0x181f ;  /* 0x00581f00000e7f89 */ /* 0x0088e200000e0000 */
[----:B------:R-:W-:Y:S05]  /*18050*/  @P1 BRA `(.L_x_7204) ;  /* 0x0000000000241947 */ /* 0x000fea0003800000 */
[----:B------:R-:W-:Y:S02]  /*18060*/  ULDC UR4, c[0x0][0xac8] ;  /* 0x0002b20000047ab9 */ /* 0x000fe40000000800 */
[----:B------:R-:W-:Y:S02]  /*18070*/  ISETP.GE.AND P2, PT, R23, UR4, PT ;  /* 0x0000000417007c0c */ /* 0x000fe4000bf46270 */
[----:B------:R-:W-:-:S11]  /*18080*/  ISETP.GE.AND P3, PT, R208, UR4, PT ;  /* 0x00000004d0007c0c */ /* 0x000fd6000bf66270 */
[CC--:B---3--:R-:W-:Y:S02]  /*18090*/  @!P2 LEA R12, P0, R23.reuse, R14.reuse, 0x1 ;  /* 0x0000000e170ca211 */ /* 0x0c8fe400078008ff */
[C---:B------:R-:W-:Y:S02]  /*180a0*/  @!P3 LEA R14, P1, R208.reuse, R14, 0x1 ;  /* 0x0000000ed00eb211 */ /* 0x040fe400078208ff */
[-C--:B0-----:R-:W-:Y:S02]  /*180b0*/  @!P2 LEA.HI.X R13, R23, R3.reuse, R233, 0x1, P0 ;  /* 0x00000003170da211 */ /* 0x081fe400000f0ce9 */
[----:B------:R-:W-:-:S03]  /*180c0*/  @!P3 LEA.HI.X R15, R208, R3, R232, 0x1, P1 ;  /* 0x00000003d00fb211 */ /* 0x000fc600008f0ce8 */
[----:B------:R0:W-:Y:S04]  /*180d0*/  @!P2 ST.E.128 desc[UR50][R12.64], R4 ;  /* 0x000000040c00a985 */ /* 0x0001e8000c101d32 */
[----:B------:R0:W-:Y:S02]  /*180e0*/  @!P3 ST.E.128 desc[UR50][R14.64], R32 ;  /* 0x000000200e00b985 */ /* 0x0001e4000c101d32 */
.L_x_7204:
[----:B------:R-:W-:Y:S05]  /*180f0*/  BSYNC B1 ;  /* 0x0000000000017941 */ /* 0x000fea0003800000 */
.L_x_7203:
[----:B0-----:R-:W-:Y:S01]  /*18100*/  VIADD R3, R49, 0x60 ;  /* 0x0000006031037836 */ /* 0x001fe20000000000 */
[----:B--2-4-:R-:W0:Y:S04]  /*18110*/  SHFL.IDX PT, R46, R46, 0x3, 0x181f ;  /* 0x00781f002e2e7f89 */ /* 0x014e2800000e0000 */
[----:B------:R-:W-:Y:S01]  /*18120*/  ISETP.GE.AND P0, PT, R3, R18, PT ;  /* 0x000000120300720c */ /* 0x000fe20003f06270 */
[----:B------:R-:W2:-:S12]  /*18130*/  SHFL.IDX PT, R0, R0, 0x3, 0x181f ;  /* 0x00781f0000007f89 */ /* 0x000e9800000e0000 */
[----:B------:R-:W-:Y:S05]  /*18140*/  @P0 BRA `(.L_x_7205) ;  /* 0x0000001800700947 */ /* 0x000fea0003800000 */
[----:B------:R-:W-:Y:S02]  /*18150*/  ULDC UR4, c[0x0][0xac8] ;  /* 0x0002b20000047ab9 */ /* 0x000fe40000000800 */
[----:B------:R-:W-:-:S13]  /*18160*/  ISETP.GE.AND P1, PT, R23, UR4, PT ;  /* 0x0000000417007c0c */ /* 0x000fda000bf26270 */
[----:B--2---:R-:W-:-:S04]  /*18170*/  @!P1 LEA R4, P0, R23, R0, 0x1 ;  /* 0x0000000017049211 */ /* 0x004fc800078008ff */
        /* <DEDUP_REMOVED lines=8> */
.L_x_7198:
[----:B------:R-:W-:Y:S01]  /*18200*/  ULDC.64 UR12, c[0x0][0xb08] ;  /* 0x0002c200000c7ab9 */ /* 0x000fe20000000a00 */
[----:B------:R-:W0:Y:S01]  /*18210*/  @P1 LDC R0, c[0x0][0xbec] ;  /* 0x0002fb00ff001b82 */ /* 0x000e220000000800 */
[----:B------:R-:W-:Y:S01]  /*18220*/  UIMAD UR10, UR11, UR12, URZ ;  /* 0x0000000c0b0a72a4 */ /* 0x000fe2000f8e023f */
[----:B------:R-:W-:Y:S01]  /*18230*/  IMAD.MOV.U32 R3, RZ, RZ, R13 ;  /* 0x000000ffff037224 */ /* 0x000fe200078e000d */
[----:B------:R-:W-:Y:S01]  /*18240*/  UIMAD.WIDE.U32 UR8, UR4, UR12, URZ ;  /* 0x0000000c040872a5 */ /* 0x000fe2000f8e003f */
[----:B------:R-:W-:Y:S01]  /*18250*/  VIADD R17, R17, 0x28820 ;  /* 0x0002882011117836 */ /* 0x000fe20000000000 */
[----:B------:R-:W-:Y:S01]  /*18260*/  UIMAD UR10, UR4, UR13, UR10 ;  /* 0x0000000d040a72a4 */ /* 0x000fe2000f8e020a */
[----:B------:R-:W-:Y:S01]  /*18270*/  ISETP.GE.AND P0, PT, R11, R18, PT ;  /* 0x000000120b00720c */ /* 0x000fe20003f06270 */
[----:B------:R-:W-:Y:S01]  /*18280*/  USHF.R.S32.HI UR4, URZ, 0x1f, UR7 ;  /* 0x0000001f3f047899 */ /* 0x000fe20008011407 */
[----:B------:R-:W1:Y:S01]  /*18290*/  @P1 LDC R5, c[0x0][0xbf0] ;  /* 0x0002fc00ff051b82 */ /* 0x000e620000000800 */
[----:B------:R-:W-:Y:S01]  /*182a0*/  UIADD3 UR9, UR9, UR10, URZ ;  /* 0x0000000a09097290 */ /* 0x000fe2000fffe03f */
[----:B------:R-:W-:Y:S01]  /*182b0*/  PRMT R17, RZ, 0x654, R17 ;  /* 0x00000654ff117816 */ /* 0x000fe20000000011 */
[C---:B------:R-:W-:Y:S01]  /*182c0*/  VIADD R27, R19.reuse, 0x10 ;  /* 0x00000010131b7836 */ /* 0x040fe20000000000 */
[----:B------:R-:W-:Y:S01]  /*182d0*/  ULDC.64 UR10, c[0x0][0xb38] ;  /* 0x0002ce00000a7ab9 */ /* 0x000fe20000000a00 */
[C---:B------:R-:W-:Y:S01]  /*182e0*/  VIADD R95, R19.reuse, 0x20 ;  /* 0x00000020135f7836 */ /* 0x040fe20000000000 */
[----:B------:R-:W-:Y:S01]  /*182f0*/  UIMAD.WIDE.U32 UR8, UR36, UR10, UR8 ;  /* 0x0000000a240872a5 */ /* 0x000fe2000f8e0008 */
[C---:B------:R-:W-:Y:S01]  /*18300*/  VIADD R97, R19.reuse, 0x28 ;  /* 0x0000002813617836 */ /* 0x040fe20000000000 */
[----:B------:R2:W-:Y:S01]  /*18310*/  SYNCS.ARRIVE.TRANS64.RED.A1T0 RZ, [R17+URZ], RZ ;  /* 0x000000ff11ff79a7 */ /* 0x0005e2000810043f */
[----:B------:R-:W-:Y:S01]  /*18320*/  VIADD R99, R19, 0x30 ;  /* 0x0000003013637836 */ /* 0x000fe20000000000 */
[----:B------:R-:W-:Y:S01]  /*18330*/  UIMAD UR9, UR36, UR11, UR9 ;  /* 0x0000000b240972a4 */ /* 0x000fe2000f8e0209 */
[----:B------:R-:W-:Y:S01]  /*18340*/  BSSY B1, `(.L_x_7206) ;  /* 0x000006b000017945 */ /* 0x000fe20003800000 */
[----:B------:R-:W-:Y:S01]  /*18350*/  SHF.R.S32.HI R101, RZ, 0x1f, R210 ;  /* 0x0000001fff657819 */ /* 0x000fe200000114d2 */
[----:B------:R-:W-:Y:S01]  /*18360*/  ULDC.64 UR10, c[0x0][0xb40] ;  /* 0x0002d000000a7ab9 */ /* 0x000fe20000000a00 */
[----:B------:R-:W-:Y:S01]  /*18370*/  SHF.R.S32.HI R26, RZ, 0x1f, R27 ;  /* 0x0000001fff1a7819 */ /* 0x000fe2000001141b */
[----:B------:R-:W-:Y:S01]  /*18380*/  UIMAD UR4, UR4, UR10, URZ ;  /* 0x0000000a040472a4 */ /* 0x000fe2000f8e023f */
[----:B0-----:R-:W-:Y:S01]  /*18390*/  @P1 IMAD.HI.U32 R0, R13, R0, RZ ;  /* 0x000000000d001227 */ /* 0x001fe200078e00ff */
[----:B------:R-:W-:Y:S01]  /*183a0*/  UIMAD.WIDE.U32 UR8, UR7, UR10, UR8 ;  /* 0x0000000a070872a5 */ /* 0x000fe2000f8e0008 */
[----:B------:R-:W-:Y:S01]  /*183b0*/  SHF.R.S32.HI R94, RZ, 0x1f, R95 ;  /* 0x0000001fff5e7819 */ /* 0x000fe2000001145f */
[----:B------:R-:W-:Y:S01]  /*183c0*/  UIMAD UR4, UR7, UR11, UR4 ;  /* 0x0000000b070472a4 */ /* 0x000fe2000f8e0204 */
[----:B--2---:R-:W-:Y:S01]  /*183d0*/  VIADD R17, R19, 0x8 ;  /* 0x0000000813117836 */ /* 0x004fe20000000000 */
[----:B------:R-:W-:Y:S01]  /*183e0*/  SHF.R.S32.HI R96, RZ, 0x1f, R97 ;  /* 0x0000001fff607819 */ /* 0x000fe20000011461 */
        /* <DEDUP_REMOVED lines=8> */
[----:B------:R-:W-:Y:S02]  /*18470*/  UIMAD UR40, UR40, UR11, UR9 ;  /* 0x0000000b282872a4 */ /* 0x000fe4000f8e0209 */
[----:B------:R-:W-:Y:S01]  /*18480*/  IMAD R7, R93, R4, R13 ;  /* 0x000000045d077224 */ /* 0x000fe200078e020d */
[----:B------:R-:W-:Y:S01]  /*18490*/  ULDC.64 UR10, c[0x0][0xb30] ;  /* 0x0002cc00000a7ab9 */ /* 0x000fe20000000a00 */
[----:B------:R-:W-:Y:S02]  /*184a0*/  IMAD.U32 R5, RZ, RZ, UR9 ;  /* 0x00000009ff057e24 */ /* 0x000fe4000f8e00ff */
[----:B------:R-:W-:-:S02]  /*184b0*/  IMAD R0, R0, UR10, RZ ;  /* 0x0000000a00007c24 */ /* 0x000fc4000f8e02ff */
        /* <DEDUP_REMOVED lines=12> */
[----:B------:R-:W-:Y:S01]  /*18580*/  LEA R0, P1, R4, UR8, 0x2 ;  /* 0x0000000804007c11 */ /* 0x000fe2000f8210ff */
[----:B------:R-:W-:-:S03]  /*18590*/  VIADD R93, R19, 0x18 ;  /* 0x00000018135d7836 */ /* 0x000fc60000000000 */
[----:B------:R-:W-:Y:S01]  /*185a0*/  LEA.HI.X R3, R4, UR9, R3, 0x2, P1 ;  /* 0x0000000904037c11 */ /* 0x000fe200088f1403 */
[----:B------:R0:W1:Y:S01]  /*185b0*/  SHFL.IDX PT, R6, R0, RZ, 0x1c1f ;  /* 0x001c1fff00067589 */ /* 0x00006200000e0000 */
[----:B------:R-:W-:-:S03]  /*185c0*/  SHF.R.S32.HI R92, RZ, 0x1f, R93 ;  /* 0x0000001fff5c7819 */ /* 0x000fc6000001145d */
[----:B------:R0:W2:Y:S01]  /*185d0*/  SHFL.IDX PT, R7, R3, RZ, 0x1c1f ;  /* 0x001c1fff03077589 */ /* 0x0000a200000e0000 */
[----:B------:R-:W-:Y:S05]  /*185e0*/  @P0 BRA `(.L_x_7207) ;  /* 0x0000000400000947 */ /* 0x000fea0003800000 */
[----:B------:R-:W-:Y:S02]  /*185f0*/  ULDC UR4, c[0x0][0xac8] ;  /* 0x0002b20000047ab9 */ /* 0x000fe40000000800 */
[----:B------:R-:W-:Y:S02]  /*18600*/  ISETP.GE.AND P3, PT, R17, UR4, PT ;  /* 0x0000000411007c0c */ /* 0x000fe4000bf66270 */
[----:B------:R-:W-:Y:S02]  /*18610*/  ISETP.GE.AND P2, PT, R19, UR4, PT ;  /* 0x0000000413007c0c */ /* 0x000fe4000bf46270 */
[----:B------:R-:W-:Y:S02]  /*18620*/  ISETP.GE.AND P1, PT, R27, UR4, PT ;  /* 0x000000041b007c0c */ /* 0x000fe4000bf26270 */
[----:B------:R-:W-:Y:S02]  /*18630*/  ISETP.GE.AND P0, PT, R93, UR4, PT ;  /* 0x000000045d007c0c */ /* 0x000fe4000bf06270 */
[----:B------:R-:W-:-:S05]  /*18640*/  ISETP.GE.AND P4, PT, R95, UR4, PT ;  /* 0x000000045f007c0c */ /* 0x000fca000bf86270 */
[-C--:B-1----:R-:W-:Y:S02]  /*18650*/  @!P3 LEA R8, P5, R17, R6.reuse, 0x2 ;  /* 0x000000061108b211 */ /* 0x082fe400078a10ff */
[----:B--2---:R-:W-:Y:S02]  /*18660*/  @!P2 IMAD.WIDE R4, R19, 0x4, R6 ;  /* 0x000000041304a825 */ /* 0x004fe400078e0206 */
        /* <DEDUP_REMOVED lines=10> */
[----:B-1----:R-:W-:-:S03]  /*18710*/  @!P4 LEA R4, P1, R95, R6, 0x2 ;  /* 0x000000065f04c211 */ /* 0x002fc600078210ff */
[----:B------:R1:W-:Y:S01]  /*18720*/  @!P0 ST.E.64 desc[UR50][R12.64], R82 ;  /* 0x000000520c008985 */ /* 0x0003e2000c101b32 */
[----:B------:R-:W-:Y:S02]  /*18730*/  ISETP.GE.AND P0, PT, R210, UR4, PT ;  /* 0x00000004d2007c0c */ /* 0x000fe4000bf06270 */
[-C--:B------:R-:W-:Y:S02]  /*18740*/  @!P4 LEA.HI.X R5, R95, R7.reuse, R94, 0x2, P1 ;  /* 0x000000075f05c211 */ /* 0x080fe400008f145e */
[-C--:B------:R-:W-:Y:S02]  /*18750*/  @!P2 LEA R14, P6, R97, R6.reuse, 0x2 ;  /* 0x00000006610ea211 */ /* 0x080fe400078c10ff */
[----:B------:R-:W-:Y:S01]  /*18760*/  ISETP.GE.AND P1, PT, R218, UR4, PT ;  /* 0x00000004da007c0c */ /* 0x000fe2000bf26270 */
[----:B------:R4:W-:Y:S01]  /*18770*/  @!P4 ST.E.64 desc[UR50][R4.64], R80 ;  /* 0x000000500400c985 */ /* 0x0009e2000c101b32 */
[----:B------:R-:W-:Y:S02]  /*18780*/  @!P3 LEA R20, P5, R99, R6, 0x2 ;  /* 0x000000066314b211 */ /* 0x000fe400078a10ff */
[----:B------:R-:W-:-:S02]  /*18790*/  @!P2 LEA.HI.X R15, R97, R7, R96, 0x2, P6 ;  /* 0x00000007610fa211 */ /* 0x000fc400030f1460 */
[----:B------:R-:W-:Y:S02]  /*187a0*/  ISETP.GE.AND P4, PT, R217, UR4, PT ;  /* 0x00000004d9007c0c */ /* 0x000fe4000bf86270 */
[----:B------:R-:W-:Y:S01]  /*187b0*/  @!P3 LEA.HI.X R21, R99, R7, R98, 0x2, P5 ;  /* 0x000000076315b211 */ /* 0x000fe200028f1462 */
[----:B------:R5:W-:Y:S01]  /*187c0*/  @!P2 ST.E.64 desc[UR50][R14.64], R86 ;  /* 0x000000560e00a985 */ /* 0x000be2000c101b32 */
[----:B--2---:R-:W-:-:S03]  /*187d0*/  @!P0 LEA R8, P2, R210, R6, 0x2 ;  /* 0x00000006d2088211 */ /* 0x004fc600078410ff */
[----:B------:R-:W-:Y:S01]  /*187e0*/  @!P3 ST.E.64 desc[UR50][R20.64], R88 ;  /* 0x000000581400b985 */ /* 0x000fe2000c101b32 */
[----:B------:R-:W-:Y:S02]  /*187f0*/  ISETP.GE.AND P3, PT, R216, UR4, PT ;  /* 0x00000004d8007c0c */ /* 0x000fe4000bf66270 */
[-C--:B---3--:R-:W-:Y:S02]  /*18800*/  @!P1 LEA R10, P5, R218, R6.reuse, 0x2 ;  /* 0x00000006da0a9211 */ /* 0x088fe400078a10ff */
        /* <DEDUP_REMOVED lines=30> */
.L_x_7207:
[----:B------:R-:W-:Y:S05]  /*189f0*/  BSYNC B1 ;  /* 0x0000000000017941 */ /* 0x000fea0003800000 */
.L_x_7206:
[----:B------:R-:W-:Y:S01]  /*18a00*/  ISETP.GE.AND P0, PT, R25, R18, PT ;  /* 0x000000121900720c */ /* 0x000fe20003f06270 */
[----:B--2-4-:R2:W3:Y:S04]  /*18a10*/  SHFL.IDX PT, R7, R3, 0x1, 0x1c1f ;  /* 0x003c1f0003077f89 */ /* 0x0144e800000e0000 */
[----:B-1----:R2:W1:Y:S08]  /*18a20*/  SHFL.IDX PT, R6, R0, 0x1, 0x1c1f ;  /* 0x003c1f0000067f89 */ /* 0x00247000000e0000 */
[----:B--2---:R-:W-:Y:S05]  /*18a30*/  @P0 BRA `(.L_x_7205) ;  /* 0x0000001000340947 */ /* 0x004fea0003800000 */
[----:B------:R-:W-:Y:S02]  /*18a40*/  ULDC UR4, c[0x0][0xac8] ;  /* 0x0002b20000047ab9 */ /* 0x000fe40000000800 */
[----:B------:R-:W-:Y:S02]  /*18a50*/  ISETP.GE.AND P1, PT, R19, UR4, PT ;  /* 0x0000000413007c0c */ /* 0x000fe4000bf26270 */
[----:B------:R-:W-:Y:S02]  /*18a60*/  ISETP.GE.AND P0, PT, R17, UR4, PT ;  /* 0x0000000411007c0c */ /* 0x000fe4000bf06270 */
[----:B------:R-:W-:Y:S02]  /*18a70*/  ISETP.GE.AND P3, PT, R93, UR4, PT ;  /* 0x000000045d007c0c */ /* 0x000fe4000bf66270 */
[----:B------:R-:W-:Y:S02]  /*18a80*/  ISETP.GE.AND P2, PT, R27, UR4, PT ;  /* 0x000000041b007c0c */ /* 0x000fe4000bf46270 */
[----:B------:R-:W-:-:S02]  /*18a90*/  ISETP.GE.AND P4, PT, R95, UR4, PT ;  /* 0x000000045f007c0c */ /* 0x000fc4000bf86270 */
[----:B------:R-:W-:-:S03]  /*18aa0*/  ISETP.GE.AND P5, PT, R97, UR4, PT ;  /* 0x0000000461007c0c */ /* 0x000fc6000bfa6270 */
[----:B-1-3--:R-:W-:Y:S02]  /*18ab0*/  @!P1 IMAD.WIDE R4, R19, 0x4, R6 ;  /* 0x0000000413049825 */ /* 0x00afe400078e0206 */
[----:B------:R-:W-:-:S03]  /*18ac0*/  @!P0 LEA R8, P6, R17, R6, 0x2 ;  /* 0x0000000611088211 */ /* 0x000fc600078c10ff */
[----:B------:R1:W-:Y:S01]  /*18ad0*/  @!P1 ST.E.64 desc[UR50][R4.64], R32 ;  /* 0x0000002004009985 */ /* 0x0003e2000c101b32 */
[-C--:B------:R-:W-:Y:S02]  /*18ae0*/  @!P0 LEA.HI.X R9, R17, R7.reuse, R24, 0x2, P6 ;  /* 0x0000000711098211 */ /* 0x080fe400030f1418 */
[-C--:B------:R-:W-:Y:S02]  /*18af0*/  @!P3 LEA R12, P6, R93, R6.reuse, 0x2 ;  /* 0x000000065d0cb211 */ /* 0x080fe400078c10ff */
[-C--:B------:R-:W-:Y:S01]  /*18b00*/  @!P2 LEA R10, P1, R27, R6.reuse, 0x2 ;  /* 0x000000061b0aa211 */ /* 0x080fe200078210ff */
[----:B------:R2:W-:Y:S01]  /*18b10*/  @!P0 ST.E.64 desc[UR50][R8.64], R34 ;  /* 0x0000002208008985 */ /* 0x0005e2000c101b32 */
[-C--:B------:R-:W-:Y:S02]  /*18b20*/  @!P3 LEA.HI.X R13, R93, R7.reuse, R92, 0x2, P6 ;  /* 0x000000075d0db211 */ /* 0x080fe400030f145c */
[----:B------:R-:W-:Y:S02]  /*18b30*/  @!P2 LEA.HI.X R11, R27, R7, R26, 0x2, P1 ;  /* 0x000000071b0ba211 */ /* 0x000fe400008f141a */
[----:B------:R-:W-:-:S02]  /*18b40*/  @!P4 LEA R14, P6, R95, R6, 0x2 ;  /* 0x000000065f0ec211 */ /* 0x000fc400078c10ff */
[----:B------:R-:W-:Y:S01]  /*18b50*/  ISETP.GE.AND P1, PT, R99, UR4, PT ;  /* 0x0000000463007c0c */ /* 0x000fe2000bf26270 */
[----:B------:R-:W-:Y:S01]  /*18b60*/  @!P2 ST.E.64 desc[UR50][R10.64], R36 ;  /* 0x000000240a00a985 */ /* 0x000fe2000c101b32 */
[----:B------:R-:W-:Y:S02]  /*18b70*/  ISETP.GE.AND P0, PT, R210, UR4, PT ;  /* 0x00000004d2007c0c */ /* 0x000fe4000bf06270 */
[-C--:B------:R-:W-:Y:S01]  /*18b80*/  @!P4 LEA.HI.X R15, R95, R7.reuse, R94, 0x2, P6 ;  /* 0x000000075f0fc211 */ /* 0x080fe200030f145e */
[----:B------:R-:W-:Y:S01]  /*18b90*/  @!P3 ST.E.64 desc[UR50][R12.64], R38 ;  /* 0x000000260c00b985 */ /* 0x000fe2000c101b32 */
[C---:B-1----:R-:W-:Y:S02]  /*18ba0*/  @!P5 LEA R4, P6, R97.reuse, R6, 0x2 ;  /* 0x000000066104d211 */ /* 0x042fe400078c10ff */
[----:B------:R-:W-:Y:S01]  /*18bb0*/  ISETP.GE.AND P2, PT, R218, UR4, PT ;  /* 0x00000004da007c0c */ /* 0x000fe2000bf46270 */
[----:B------:R-:W-:Y:S01]  /*18bc0*/  @!P4 ST.E.64 desc[UR50][R14.64], R40 ;  /* 0x000000280e00c985 */ /* 0x000fe2000c101b32 */
[----:B------:R-:W-:-:S02]  /*18bd0*/  @!P5 LEA.HI.X R5, R97, R7, R96, 0x2, P6 ;  /* 0x000000076105d211 */ /* 0x000fc400030f1460 */
[----:B------:R-:W-:Y:S02]  /*18be0*/  ISETP.GE.AND P4, PT, R217, UR4, PT ;  /* 0x00000004d9007c0c */ /* 0x000fe4000bf86270 */
[CC--:B------:R-:W-:Y:S01]  /*18bf0*/  @!P1 LEA R20, P6, R99.reuse, R6.reuse, 0x2 ;  /* 0x0000000663149211 */ /* 0x0c0fe200078c10ff */
[----:B------:R1:W-:Y:S01]  /*18c00*/  @!P5 ST.E.64 desc[UR50][R4.64], R42 ;  /* 0x0000002a0400d985 */ /* 0x0003e2000c101b32 */
[-C--:B------:R-:W-:Y:S02]  /*18c10*/  @!P0 LEA R24, P5, R210, R6.reuse, 0x2 ;  /* 0x00000006d2188211 */ /* 0x080fe400078a10ff */
[-C--:B------:R-:W-:Y:S02]  /*18c20*/  @!P1 LEA.HI.X R21, R99, R7.reuse, R98, 0x2, P6 ;  /* 0x0000000763159211 */ /* 0x080fe400030f1462 */
[----:B------:R-:W-:Y:S02]  /*18c30*/  ISETP.GE.AND P3, PT, R216, UR4, PT ;  /* 0x00000004d8007c0c */ /* 0x000fe4000bf66270 */
[----:B------:R-:W-:Y:S01]  /*18c40*/  @!P0 LEA.HI.X R25, R210, R7, R101, 0x2, P5 ;  /* 0x00000007d2198211 */ /* 0x000fe200028f1465 */
[----:B------:R3:W-:Y:S01]  /*18c50*/  @!P1 ST.E.64 desc[UR50][R20.64], R44 ;  /* 0x0000002c14009985 */ /* 0x0007e2000c101b32 */
[----:B------:R-:W-:-:S02]  /*18c60*/  @!P2 LEA R26, P6, R218, R6, 0x2 ;  /* 0x00000006da1aa211 */ /* 0x000fc400078c10ff */
[----:B--2---:R-:W-:Y:S01]  /*18c70*/  @!P4 LEA R8, P1, R217, R6, 0x2 ;  /* 0x00000006d908c211 */ /* 0x004fe200078210ff */
[----:B------:R2:W-:Y:S01]  /*18c80*/  @!P0 ST.E.64 desc[UR50][R24.64], R46 ;  /* 0x0000002e18008985 */ /* 0x0005e2000c101b32 */
[-C--:B------:R-:W-:Y:S02]  /*18c90*/  @!P2 LEA.HI.X R27, R218, R7.reuse, R228, 0x2, P6 ;  /* 0x00000007da1ba211 */ /* 0x080fe400030f14e4 */
[----:B------:R-:W-:Y:S02]  /*18ca0*/  ISETP.GE.AND P0, PT, R215, UR4, PT ;  /* 0x00000004d7007c0c */ /* 0x000fe4000bf06270 */
[----:B------:R-:W-:Y:S01]  /*18cb0*/  ISETP.GE.AND P5, PT, R214, UR4, PT ;  /* 0x00000004d6007c0c */ /* 0x000fe2000bfa6270 */
[----:B------:R2:W-:Y:S01]  /*18cc0*/  @!P2 ST.E.64 desc[UR50][R26.64], R48 ;  /* 0x000000301a00a985 */ /* 0x0005e2000c101b32 */
[----:B------:R-:W-:Y:S02]  /*18cd0*/  @!P4 LEA.HI.X R9, R217, R7, R227, 0x2, P1 ;  /* 0x00000007d909c211 */ /* 0x000fe400008f14e3 */
[----:B------:R-:W-:-:S02]  /*18ce0*/  ISETP.GE.AND P2, PT, R213, UR4, PT ;  /* 0x00000004d5007c0c */ /* 0x000fc4000bf46270 */
[----:B------:R-:W-:Y:S01]  /*18cf0*/  ISETP.GE.AND P1, PT, R212, UR4, PT ;  /* 0x00000004d4007c0c */ /* 0x000fe2000bf26270 */
[----:B------:R2:W-:Y:S01]  /*18d00*/  @!P4 ST.E.64 desc[UR50][R8.64], R50 ;  /* 0x000000320800c985 */ /* 0x0005e2000c101b32 */
[----:B-1----:R-:W-:-:S03]  /*18d10*/  @!P3 LEA R4, P6, R216, R6, 0x2 ;  /* 0x00000006d804b211 */ /* 0x002fc600078c10ff */
[CC--:B------:R-:W-:Y:S02]  /*18d20*/  @!P0 LEA R10, P4, R215.reuse, R6.reuse, 0x2 ;  /* 0x00000006d70a8211 */ /* 0x0c0fe400078810ff */
[-C--:B------:R-:W-:Y:S02]  /*18d30*/  @!P3 LEA.HI.X R5, R216, R7.reuse, R226, 0x2, P6 ;  /* 0x00000007d805b211 */ /* 0x080fe400030f14e2 */
[-C--:B------:R-:W-:Y:S02]  /*18d40*/  @!P0 LEA.HI.X R11, R215, R7.reuse, R225, 0x2, P4 ;  /* 0x00000007d70b8211 */ /* 0x080fe400020f14e1 */
[-C--:B------:R-:W-:Y:S01]  /*18d50*/  @!P2 LEA R14, P4, R213, R6.reuse, 0x2 ;  /* 0x00000006d50ea211 */ /* 0x080fe200078810ff */
[----:B------:R2:W-:Y:S01]  /*18d60*/  @!P3 ST.E.64 desc[UR50][R4.64], R52 ;  /* 0x000000340400b985 */ /* 0x0005e2000c101b32 */
[-C--:B------:R-:W-:Y:S02]  /*18d70*/  @!P5 LEA R12, P3, R214, R6.reuse, 0x2 ;  /* 0x00000006d60cd211 */ /* 0x080fe400078610ff */
[----:B---3--:R-:W-:Y:S01]  /*18d80*/  @!P1 LEA R20, P6, R212, R6, 0x2 ;  /* 0x00000006d4149211 */ /* 0x008fe200078c10ff */
[----:B------:R2:W-:Y:S01]  /*18d90*/  @!P0 ST.E.64 desc[UR50][R10.64], R54 ;  /* 0x000000360a008985 */ /* 0x0005e2000c101b32 */
[----:B------:R-:W-:-:S02]  /*18da0*/  @!P5 LEA.HI.X R13, R214, R7, R224, 0x2, P3 ;  /* 0x00000007d60dd211 */ /* 0x000fc400018f14e0 */
[-C--:B------:R-:W-:Y:S02]  /*18db0*/  @!P2 LEA.HI.X R15, R213, R7.reuse, R223, 0x2, P4 ;  /* 0x00000007d50fa211 */ /* 0x080fe400020f14df */
[----:B------:R-:W-:Y:S01]  /*18dc0*/  @!P1 LEA.HI.X R21, R212, R7, R222, 0x2, P6 ;  /* 0x00000007d4159211 */ /* 0x000fe200030f14de */
[----:B------:R2:W-:Y:S01]  /*18dd0*/  @!P5 ST.E.64 desc[UR50][R12.64], R56 ;  /* 0x000000380c00d985 */ /* 0x0005e2000c101b32 */
[----:B------:R-:W-:-:S03]  /*18de0*/  ISETP.GE.AND P0, PT, R211, UR4, PT ;  /* 0x00000004d3007c0c */ /* 0x000fc6000bf06270 */
[----:B------:R2:W-:Y:S04]  /*18df0*/  @!P2 ST.E.64 desc[UR50][R14.64], R58 ;  /* 0x0000003a0e00a985 */ /* 0x0005e8000c101b32 */
[----:B------:R2:W-:Y:S06]  /*18e00*/  @!P1 ST.E.64 desc[UR50][R20.64], R28 ;  /* 0x0000001c14009985 */ /* 0x0005ec000c101b32 */
[----:B------:R-:W-:Y:S05]  /*18e10*/  @P0 BRA `(.L_x_7205) ;  /* 0x0000000c003c0947 */ /* 0x000fea0003800000 */
[----:B--2---:R-:W-:-:S04]  /*18e20*/  LEA R4, P0, R211, R6, 0x2 ;  /* 0x00000006d3047211 */ /* 0x004fc800078010ff */
[----:B------:R-:W-:-:S05]  /*18e30*/  LEA.HI.X R5, R211, R7, R221, 0x2, P0 ;  /* 0x00000007d3057211 */ /* 0x000fca00000f14dd */
[----:B------:R4:W-:Y:S01]  /*18e40*/  ST.E.64 desc[UR50][R4.64], R30 ;  /* 0x0000001e04007985 */ /* 0x0009e2000c101b32 */
[----:B------:R-:W-:Y:S05]  /*18e50*/  BRA `(.L_x_7205) ;  /* 0x0000000c002c7947 */ /* 0x000fea0003800000 */
.L_x_7196:
[----:B------:R-:W0:Y:S01]  /*18e60*/  LDC.64 R4, c[0x0][0xc00] ;  /* 0x00030000ff047b82 */ /* 0x000e220000000a00 */
[----:B------:R-:W-:Y:S01]  /*18e70*/  ULDC.64 UR8, c[0x0][0xc00] ;  /* 0x0003000000087ab9 */ /* 0x000fe20000000a00 */
[----:B------:R-:W-:Y:S01]  /*18e80*/  IMAD.MOV.U32 R3, RZ, RZ, RZ ;  /* 0x000000ffff037224 */ /* 0x000fe200078e00ff */
[----:B------:R-:W-:-:S05]  /*18e90*/  UIMAD.WIDE UR8, UR37, 0x4, UR8 ;  /* 0x00000004250878a5 */ /* 0x000fca000f8e0208 */
[----:B------:R-:W1:Y:S01]  /*18ea0*/  LDC.64 R6, c[0x0][0xc08] ;  /* 0x00030200ff067b82 */ /* 0x000e620000000a00 */
[----:B0-----:R-:W-:Y:S01]  /*18eb0*/  ISETP.NE.U32.AND P0, PT, R4, RZ, PT ;  /* 0x000000ff0400720c */ /* 0x001fe20003f05070 */
[----:B------:R-:W-:Y:S01]  /*18ec0*/  IMAD.U32 R4, RZ, RZ, UR8 ;  /* 0x00000008ff047e24 */ /* 0x000fe2000f8e00ff */
[----:B------:R-:W-:Y:S01]  /*18ed0*/  R2UR UR4, R5 ;  /* 0x00000000050472ca */ /* 0x000fe200000e0000 */
[----:B------:R-:W-:Y:S01]  /*18ee0*/  IMAD.U32 R5, RZ, RZ, UR9 ;  /* 0x00000009ff057e24 */ /* 0x000fe2000f8e00ff */
[----:B-1----:R-:W-:-:S09]  /*18ef0*/  ISETP.NE.U32.AND P1, PT, R6, RZ, PT ;  /* 0x000000ff0600720c */ /* 0x002fd20003f25070 */
[----:B------:R-:W-:Y:S02]  /*18f00*/  VOTEU.ANY UP0, P0 ;  /* 0x00000000003f7886 */ /* 0x000fe40000000100 */
[----:B------:R-:W-:Y:S01]  /*18f10*/  UISETP.NE.AND.EX UP0, UPT, UR4, URZ, UPT, UP0 ;  /* 0x0000003f0400728c */ /* 0x000fe2000bf05300 */
[----:B------:R-:W-:Y:S01]  /*18f20*/  R2UR UR4, R7 ;  /* 0x00000000070472ca */ /* 0x000fe200000e0000 */
[----:B------:R-:W-:-:S04]  /*18f30*/  VOTEU.ANY UP1, P1 ;  /* 0x00000000003f7886 */ /* 0x000fc80000820100 */
[----:B------:R-:W-:-:S08]  /*18f40*/  PLOP3.LUT P0, PT, PT, PT, UP0, 0x80, 0x0 ;  /* 0x000000000000781c */ /* 0x000fd00003f0f008 */
[----:B------:R-:W-:-:S06]  /*18f50*/  UISETP.NE.AND.EX UP1, UPT, UR4, URZ, UPT, UP1 ;  /* 0x0000003f0400728c */ /* 0x000fcc000bf25310 */
[----:B------:R-:W-:Y:S01]  /*18f60*/  PLOP3.LUT P1, PT, PT, PT, UP1, 0x80, 0x0 ;  /* 0x000000000000781c */ /* 0x000fe20003f2f018 */
[----:B------:R0:W5:Y:S01]  /*18f70*/  @P0 LDG.E R3, desc[UR50][R4.64] ;  /* 0x0000003204030981 */ /* 0x000162000c1e1900 */
[----:B------:R-:W-:Y:S02]  /*18f80*/  ULDC UR4, c[0x0][0xa88] ;  /* 0x0002a20000047ab9 */ /* 0x000fe40000000800 */
[----:B------:R-:W-:Y:S01]  /*18f90*/  IMAD.U32 R0, RZ, RZ, UR4 ;  /* 0x00000004ff007e24 */ /* 0x000fe2000f8e00ff */
[----:B------:R-:W-:Y:S02]  /*18fa0*/  @UP1 ULDC.64 UR8, c[0x0][0xc08] ;  /* 0x0003020000081ab9 */ /* 0x000fe40000000a00 */
[----:B------:R-:W-:-:S06]  /*18fb0*/  @UP1 UIMAD.WIDE UR8, UR37, 0x4, UR8 ;  /* 0x00000004250818a5 */ /* 0x000fcc000f8e0208 */
[----:B------:R-:W-:Y:S02]  /*18fc0*/  IMAD.U32 R6, RZ, RZ, UR8 ;  /* 0x00000008ff067e24 */ /* 0x000fe4000f8e00ff */
[----:B------:R-:W-:-:S05]  /*18fd0*/  IMAD.U32 R7, RZ, RZ, UR9 ;  /* 0x00000009ff077e24 */ /* 0x000fca000f8e00ff */
[----:B------:R0:W5:Y:S01]  /*18fe0*/  @P1 LDG.E R0, desc[UR50][R6.64] ;  /* 0x0000003206001981 */ /* 0x000162000c1e1900 */
[----:B------:R-:W-:Y:S05]  /*18ff0*/  @P1 BRA `(.L_x_7208) ;  /* 0x0000000000101947 */ /* 0x000fea0003800000 */
[----:B------:R-:W-:Y:S05]  /*19000*/  @!P0 BRA `(.L_x_7208) ;  /* 0x00000000000c8947 */ /* 0x000fea0003800000 */
[----:B0-----:R-:W2:Y:S04]  /*19010*/  LDG.E R7, desc[UR50][R4.64] ;  /* 0x0000003204077981 */ /* 0x001ea8000c1e1900 */
[----:B-----5:R-:W2:Y:S02]  /*19020*/  LDG.E R0, desc[UR50][R4.64+0x4] ;  /* 0x0000043204007981 */ /* 0x020ea4000c1e1900 */
[----:B--2---:R-:W-:-:S07]  /*19030*/  IMAD.IADD R0, R0, 0x1, -R7 ;  /* 0x0000000100007824 */ /* 0x004fce00078e0a07 */
.L_x_7208:
[----:B-----5:R-:W-:Y:S01]  /*19040*/  R2UR UR16, R3 ;  /* 0x00000000031072ca */ /* 0x020fe200000e0000 */
[----:B------:R-:W-:Y:S01]  /*19050*/  USHF.R.S32.HI UR7, URZ, 0x1f, UR37 ;  /* 0x0000001f3f077899 */ /* 0x000fe20008011425 */
[----:B------:R-:W-:Y:S01]  /*19060*/  ISETP.GT.AND P0, PT, R234, 0x7f, PT ;  /* 0x0000007fea00780c */ /* 0x000fe20003f04270 */
[----:B------:R-:W-:Y:S01]  /*19070*/  USEL UR4, UR37, URZ, !UP0 ;  /* 0x0000003f25047287 */ /* 0x000fe2000c000000 */
[----:B------:R-:W-:Y:S01]  /*19080*/  BSSY B1, `(.L_x_7209) ;  /* 0x000003a000017945 */ /* 0x000fe20003800000 */
[----:B------:R-:W-:-:S08]  /*19090*/  USEL UR7, UR7, URZ, !UP0 ;  /* 0x0000003f07077287 */ /* 0x000fd0000c000000 */
[----:B------:R-:W-:Y:S02]  /*190a0*/  USHF.R.S32.HI UR16, URZ, 0x1f, UR16 ;  /* 0x0000001f3f107899 */ /* 0x000fe40008011410 */
[----:B------:R-:W-:Y:S10]  /*190b0*/  @P0 BRA `(.L_x_7210) ;  /* 0x0000000000d80947 */ /* 0x000ff40003800000 */
[----:B0-----:R-:W0:Y:S01]  /*190c0*/  S2R R5, SR_TID.X ;  /* 0x0000000000057919 */ /* 0x001e220000002100 */
[----:B------:R-:W1:Y:S01]  /*190d0*/  LDC R9, c[0x0][0xbe8] ;  /* 0x0002fa00ff097b82 */ /* 0x000e620000000800 */
[----:B------:R-:W-:Y:S02]  /*190e0*/  IMAD.U32 R8, RZ, RZ, UR39 ;  /* 0x00000027ff087e24 */ /* 0x000fe4000f8e00ff */
[----:B-1----:R-:W-:-:S03]  /*190f0*/  IMAD R4, R0, R9, RZ ;  /* 0x0000000900047224 */ /* 0x002fc600078e02ff */
        /* <DEDUP_REMOVED lines=12> */
[----:B------:R-:W-:Y:S02]  /*191c0*/  UIMAD.WIDE.U32 UR14, UR8, UR36, URZ ;  /* 0x00000024080e72a5 */ /* 0x000fe4000f8e003f */
[----:B------:R-:W1:Y:S01]  /*191d0*/  @P0 LDC R10, c[0x0][0xbf0] ;  /* 0x0002fc00ff0a0b82 */ /* 0x000e620000000800 */
[----:B------:R-:W-:Y:S02]  /*191e0*/  UIMAD UR18, UR9, UR36, URZ ;  /* 0x00000024091272a4 */ /* 0x000fe4000f8e023f */
[----:B------:R-:W-:Y:S01]  /*191f0*/  UIMAD UR11, UR11, UR4, URZ ;  /* 0x000000040b0b72a4 */ /* 0x000fe2000f8e023f */
[----:B------:R-:W-:Y:S01]  /*19200*/  IMAD.U32 R4, RZ, RZ, UR14 ;  /* 0x0000000eff047e24 */ /* 0x000fe2000f8e00ff */
[----:B------:R-:W-:Y:S01]  /*19210*/  UIMAD.WIDE.U32 UR8, UR10, UR4, URZ ;  /* 0x000000040a0872a5 */ /* 0x000fe2000f8e003f */
[----:B------:R-:W-:Y:S01]  /*19220*/  IMAD.U32 R5, RZ, RZ, UR15 ;  /* 0x0000000fff057e24 */ /* 0x000fe2000f8e00ff */
[----:B------:R-:W-:-:S02]  /*19230*/  UIADD3 UR14, UR18, UR15, URZ ;  /* 0x0000000f120e7290 */ /* 0x000fc4000fffe03f */
[----:B------:R-:W-:Y:S01]  /*19240*/  UIMAD UR11, UR10, UR7, UR11 ;  /* 0x000000070a0b72a4 */ /* 0x000fe2000f8e020b */
[----:B------:R-:W-:-:S03]  /*19250*/  ULDC.64 UR12, c[0x0][UR17+0x228] ;  /* 0x00008a00110c7abb */ /* 0x000fc60008000a00 */
[----:B------:R-:W-:Y:S01]  /*19260*/  UIADD3 UR11, UR9, UR11, URZ ;  /* 0x0000000b090b7290 */ /* 0x000fe2000fffe03f */
[----:B------:R-:W-:Y:S01]  /*19270*/  IMAD.U32 R11, RZ, RZ, UR14 ;  /* 0x0000000eff0b7e24 */ /* 0x000fe2000f8e00ff */
[----:B------:R-:W-:Y:S01]  /*19280*/  UIMAD.WIDE.U32 UR20, UR12, UR19, URZ ;  /* 0x000000130c1472a5 */ /* 0x000fe2000f8e003f */
[----:B0-----:R-:W-:Y:S01]  /*19290*/  @P0 IMAD.HI.U32 R7, R8, R7, RZ ;  /* 0x0000000708070227 */ /* 0x001fe200078e00ff */
[----:B------:R-:W-:-:S04]  /*192a0*/  UIMAD UR10, UR13, UR19, URZ ;  /* 0x000000130d0a72a4 */ /* 0x000fc8000f8e023f */
[----:B------:R-:W-:Y:S01]  /*192b0*/  UIADD3 UR10, UR10, UR21, URZ ;  /* 0x000000150a0a7290 */ /* 0x000fe2000fffe03f */
[----:B-1----:R-:W-:Y:S02]  /*192c0*/  @P0 SHF.R.U32.HI R6, RZ, R10, R7 ;  /* 0x0000000aff060219 */ /* 0x002fe40000011607 */
[----:B------:R-:W-:Y:S01]  /*192d0*/  IADD3 R5, P0, P1, R4, UR8, R3 ;  /* 0x0000000804057c10 */ /* 0x000fe2000f91e003 */
[----:B------:R-:W-:Y:S01]  /*192e0*/  IMAD.U32 R4, RZ, RZ, UR16 ;  /* 0x00000010ff047e24 */ /* 0x000fe2000f8e00ff */
[----:B------:R-:W-:Y:S01]  /*192f0*/  ULDC.64 UR8, c[0x0][UR17+0x210] ;  /* 0x0000840011087abb */ /* 0x000fe20008000a00 */
[----:B------:R-:W-:-:S04]  /*19300*/  IMAD.MOV R7, RZ, RZ, -R6 ;  /* 0x000000ffff077224 */ /* 0x000fc800078e0a06 */
[----:B------:R-:W-:Y:S01]  /*19310*/  IMAD R7, R9, R7, R8 ;  /* 0x0000000709077224 */ /* 0x000fe200078e0208 */
[----:B------:R-:W-:Y:S02]  /*19320*/  IADD3.X R8, R11, UR11, R4, P0, P1 ;  /* 0x0000000b0b087c10 */ /* 0x000fe400087e2404 */
[----:B------:R-:W-:Y:S01]  /*19330*/  IADD3 R4, P0, P1, R6, UR20, R5 ;  /* 0x0000001406047c10 */ /* 0x000fe2000f91e005 */
[----:B------:R-:W-:Y:S01]  /*19340*/  IMAD R9, R7, UR9, RZ ;  /* 0x0000000907097c24 */ /* 0x000fe2000f8e02ff */
[----:B------:R-:W-:Y:S02]  /*19350*/  SHF.R.S32.HI R5, RZ, 0x1f, R6 ;  /* 0x0000001fff057819 */ /* 0x000fe40000011406 */
[----:B------:R-:W-:Y:S02]  /*19360*/  SHF.R.S32.HI R6, RZ, 0x1f, R7 ;  /* 0x0000001fff067819 */ /* 0x000fe40000011407 */
[----:B------:R-:W-:Y:S01]  /*19370*/  IADD3.X R5, R5, UR10, R8, P0, P1 ;  /* 0x0000000a05057c10 */ /* 0x000fe200087e2408 */
[----:B------:R-:W-:Y:S01]  /*19380*/  ULDC.64 UR10, c[0x0][0xba8] ;  /* 0x0002ea00000a7ab9 */ /* 0x000fe20000000a00 */
[----:B------:R-:W-:Y:S01]  /*19390*/  @!UP0 ULDC UR10, c[0x0][0xb50] ;  /* 0x0002d400000a8ab9 */ /* 0x000fe20000000800 */
[----:B------:R-:W-:Y:S01]  /*193a0*/  IMAD R9, R6, UR8, R9 ;  /* 0x0000000806097c24 */ /* 0x000fe2000f8e0209 */
[----:B------:R-:W-:Y:S01]  /*193b0*/  @!UP0 ULDC UR11, c[0x0][0xb54] ;  /* 0x0002d500000b8ab9 */ /* 0x000fe20000000800 */
[----:B------:R-:W-:-:S04]  /*193c0*/  IMAD.WIDE.U32 R4, R7, UR8, R4 ;  /* 0x0000000807047c25 */ /* 0x000fc8000f8e0004 */
[----:B------:R-:W-:Y:S01]  /*193d0*/  IMAD.IADD R5, R5, 0x1, R9 ;  /* 0x0000000105057824 */ /* 0x000fe200078e0209 */
[----:B------:R-:W-:-:S04]  /*193e0*/  LEA R6, P0, R4, UR10, 0x2 ;  /* 0x0000000a04067c11 */ /* 0x000fc8000f8010ff */
[----:B------:R-:W-:Y:S01]  /*193f0*/  LEA.HI.X R7, R4, UR11, R5, 0x2, P0 ;  /* 0x0000000b04077c11 */ /* 0x000fe200080f1405 */
[----:B------:R-:W-:-:S05]  /*19400*/  IMAD.MOV.U32 R5, RZ, RZ, -0x800000 ;  /* 0xff800000ff057424 */ /* 0x000fca00078e00ff */
[----:B------:R1:W-:Y:S03]  /*19410*/  STG.E desc[UR50][R6.64], R5 ;  /* 0x0000000506007986 */ /* 0x0003e6000c101932 */
.L_x_7210:
[----:B------:R-:W-:Y:S05]  /*19420*/  BSYNC B1 ;  /* 0x0000000000017941 */ /* 0x000fea0003800000 */
.L_x_7209:
[----:B------:R-:W-:-:S06]  /*19430*/  UISETP.GT.AND UP0, UPT, UR41, 0x1, UPT ;  /* 0x000000012900788c */ /* 0x000fcc000bf04270 */
[----:B------:R-:W-:-:S13]  /*19440*/  PLOP3.LUT P0, PT, PT, PT, UP0, 0x80, 0x0 ;  /* 0x000000000000781c */ /* 0x000fda0003f0f008 */
[----:B------:R-:W-:Y:S05]  /*19450*/  @P0 BRA `(.L_x_7205) ;  /* 0x0000000400ac0947 */ /* 0x000fea0003800000 */
[----:B------:R-:W2:Y:S01]  /*19460*/  LDC R11, c[0x0][0xbe8] ;  /* 0x0002fa00ff0b7b82 */ /* 0x000ea20000000800 */
[C---:B------:R-:W-:Y:S01]  /*19470*/  R2UR UR11, R3.reuse ;  /* 0x00000000030b72ca */ /* 0x040fe200000e0000 */
[----:B------:R-:W-:Y:S01]  /*19480*/  ULDC.64 UR12, c[0x0][0xaa0] ;  /* 0x0002a800000c7ab9 */ /* 0x000fe20000000a00 */
[----:B------:R-:W-:Y:S01]  /*19490*/  R2UR UR8, R3 ;  /* 0x00000000030872ca */ /* 0x000fe200000e0000 */
[----:B------:R-:W-:Y:S01]  /*194a0*/  UIMAD UR10, UR16, UR12, URZ ;  /* 0x0000000c100a72a4 */ /* 0x000fe2000f8e023f */
[----:B------:R-:W-:Y:S01]  /*194b0*/  IMAD R3, R209, 0x20, R219 ;  /* 0x00000020d1037824 */ /* 0x000fe200078e02db */
[----:B------:R-:W-:Y:S03]  /*194c0*/  BSSY B1, `(.L_x_7211) ;  /* 0x000003a000017945 */ /* 0x000fe60003800000 */
[----:B------:R-:W-:-:S04]  /*194d0*/  VIADD R8, R3, UR39 ;  /* 0x0000002703087c36 */ /* 0x000fc80008000000 */
[----:B------:R-:W-:Y:S01]  /*194e0*/  IMAD.MOV.U32 R3, RZ, RZ, R8 ;  /* 0x000000ffff037224 */ /* 0x000fe200078e0008 */
[----:B------:R-:W-:Y:S02]  /*194f0*/  UIMAD UR10, UR11, UR13, UR10 ;  /* 0x0000000d0b0a72a4 */ /* 0x000fe4000f8e020a */
[----:B------:R-:W-:-:S04]  /*19500*/  UIMAD.WIDE.U32 UR8, UR8, UR12, URZ ;  /* 0x0000000c080872a5 */ /* 0x000fc8000f8e003f */
[----:B------:R-:W-:-:S03]  /*19510*/  UIADD3 UR9, UR9, UR10, URZ ;  /* 0x0000000a09097290 */ /* 0x000fc6000fffe03f */
[----:B------:R-:W-:Y:S01]  /*19520*/  ULDC.64 UR10, c[0x0][0xae8] ;  /* 0x0002ba00000a7ab9 */ /* 0x000fe20000000a00 */
[----:B--2---:R-:W-:Y:S01]  /*19530*/  ISETP.NE.AND P0, PT, R11, 0x1, PT ;  /* 0x000000010b00780c */ /* 0x004fe20003f05270 */
[----:B------:R-:W-:-:S04]  /*19540*/  UIMAD.WIDE.U32 UR8, UR36, UR10, UR8 ;  /* 0x0000000a240872a5 */ /* 0x000fc8000f8e0008 */
[----:B------:R-:W-:-:S03]  /*19550*/  UIMAD UR9, UR36, UR11, UR9 ;  /* 0x0000000b240972a4 */ /* 0x000fc6000f8e0209 */
[----:B------:R-:W-:Y:S02]  /*19560*/  ULDC.64 UR10, c[0x0][0xaf0] ;  /* 0x0002bc00000a7ab9 */ /* 0x000fe40000000a00 */
[----:B------:R-:W-:Y:S02]  /*19570*/  UIMAD UR7, UR7, UR10, URZ ;  /* 0x0000000a070772a4 */ /* 0x000fe4000f8e023f */
[----:B------:R-:W-:Y:S01]  /*19580*/  UIMAD.WIDE.U32 UR8, UR4, UR10, UR8 ;  /* 0x0000000a040872a5 */ /* 0x000fe2000f8e0008 */
[----:B01----:R-:W0:Y:S01]  /*19590*/  @P0 LDC R5, c[0x0][0xbec] ;  /* 0x0002fb00ff050b82 */ /* 0x003e220000000800 */
[----:B------:R-:W-:-:S03]  /*195a0*/  UIMAD UR7, UR4, UR11, UR7 ;  /* 0x0000000b040772a4 */ /* 0x000fc6000f8e0207 */
[----:B------:R-:W-:Y:S01]  /*195b0*/  ULDC.64 UR10, c[0x0][0xae0] ;  /* 0x0002b800000a7ab9 */ /* 0x000fe20000000a00 */
[----:B------:R-:W-:-:S03]  /*195c0*/  UIADD3 UR4, UR9, UR7, URZ ;  /* 0x0000000709047290 */ /* 0x000fc6000fffe03f */
        /* <DEDUP_REMOVED lines=8> */
[----:B------:R-:W-:Y:S01]  /*19650*/  IMAD.U32 R4, RZ, RZ, UR8 ;  /* 0x00000008ff047e24 */ /* 0x000fe2000f8e00ff */
[----:B------:R-:W-:Y:S01]  /*19660*/  ULDC.64 UR8, c[0x0][0xad8] ;  /* 0x0002b60000087ab9 */ /* 0x000fe20000000a00 */
[----:B------:R-:W-:Y:S02]  /*19670*/  IMAD R7, R11, R7, R8 ;  /* 0x000000070b077224 */ /* 0x000fe400078e0208 */
[C---:B------:R-:W-:Y:S02]  /*19680*/  IMAD R9, R3.reuse, UR11, R6 ;  /* 0x0000000b03097c24 */ /* 0x040fe4000f8e0206 */
[----:B------:R-:W-:Y:S01]  /*19690*/  IMAD.WIDE.U32 R4, R3, UR10, R4 ;  /* 0x0000000a03047c25 */ /* 0x000fe2000f8e0004 */
[----:B------:R-:W-:-:S03]  /*196a0*/  SHF.R.S32.HI R3, RZ, 0x1f, R7 ;  /* 0x0000001fff037819 */ /* 0x000fc60000011407 */
[----:B------:R-:W-:Y:S02]  /*196b0*/  IMAD.IADD R5, R5, 0x1, R9 ;  /* 0x0000000105057824 */ /* 0x000fe400078e0209 */
[----:B------:R-:W-:Y:S02]  /*196c0*/  IMAD R6, R3, UR8, RZ ;  /* 0x0000000803067c24 */ /* 0x000fe4000f8e02ff */
[----:B------:R-:W-:Y:S02]  /*196d0*/  VIADD R8, R219, UR39 ;  /* 0x00000027db087c36 */ /* 0x000fe40008000000 */
[----:B------:R-:W-:Y:S02]  /*196e0*/  IMAD R11, R0, R11, RZ ;  /* 0x0000000b000b7224 */ /* 0x000fe400078e02ff */
[C---:B------:R-:W-:Y:S02]  /*196f0*/  IMAD R3, R7.reuse, UR9, R6 ;  /* 0x0000000907037c24 */ /* 0x040fe4000f8e0206 */
[----:B------:R-:W-:Y:S01]  /*19700*/  IMAD.WIDE.U32 R4, R7, UR8, R4 ;  /* 0x0000000807047c25 */ /* 0x000fe2000f8e0004 */
[----:B------:R-:W-:Y:S01]  /*19710*/  ISETP.GE.AND P2, PT, R8, R11, PT ;  /* 0x0000000b0800720c */ /* 0x000fe20003f46270 */
[----:B------:R-:W-:-:S02]  /*19720*/  ULDC.64 UR8, c[0x0][0xa80] ;  /* 0x0002a00000087ab9 */ /* 0x000fc40000000a00 */
        /* <DEDUP_REMOVED lines=19> */
.L_x_7212:
[----:B------:R-:W-:Y:S05]  /*19860*/  BSYNC B1 ;  /* 0x0000000000017941 */ /* 0x000fea0003800000 */
.L_x_7211:
        /* <DEDUP_REMOVED lines=13> */
.L_x_7214:
[----:B------:R-:W-:Y:S05]  /*19940*/  BSYNC B1 ;  /* 0x0000000000017941 */ /* 0x000fea0003800000 */
.L_x_7213:
        /* <DEDUP_REMOVED lines=13> */
.L_x_7216:
[----:B------:R-:W-:Y:S05]  /*19a20*/  BSYNC B1 ;  /* 0x0000000000017941 */ /* 0x000fea0003800000 */
.L_x_7215:
        /* <DEDUP_REMOVED lines=14> */
.L_x_7205:
[----:B------:R-:W-:Y:S05]  /*19b10*/  BSYNC B0 ;  /* 0x0000000000007941 */ /* 0x000fea0003800000 */
.L_x_7195:
[----:B------:R-:W-:Y:S02]  /*19b20*/  ULDC UR4, c[0x0][0xc3c] ;  /* 0x00030f0000047ab9 */ /* 0x000fe40000000800 */
[----:B------:R-:W-:-:S06]  /*19b30*/  UISETP.GE.AND UP0, UPT, UR49, UR4, UPT ;  /* 0x000000043100728c */ /* 0x000fcc000bf06270 */
[----:B------:R-:W-:-:S13]  /*19b40*/  PLOP3.LUT P0, PT, PT, PT, UP0, 0x80, 0x0 ;  /* 0x000000000000781c */ /* 0x000fda0003f0f008 */
[----:B------:R-:W-:Y:S05]  /*19b50*/  @!P0 BRA `(.L_x_7217) ;  /* 0xfffffe7000f48947 */ /* 0x000fea000383ffff */
[----:B------:R-:W-:Y:S05]  /*19b60*/  EXIT ;  /* 0x000000000000794d */ /* 0x000fea0003800000 */
.L_x_7108:
[----:B------:R-:W-:-:S08]  /*19b70*/  NOP ;  /* 0x0000000000007918 */ /* 0x000fd00000000000 */
[----:B------:R-:W0:-:S00]  /*19b80*/  USETMAXREG.DEALLOC.CTAPOOL 0x18 ;  /* 0x00000018000079c8 */ /* 0x000e0000080e0500 */
[----:B0-----:R-:W-:Y:S01]  /*19b90*/  LOP3.LUT R0, R0, 0x3, RZ, 0xc0, !PT ;  /* 0x0000000300007812 */ /* 0x001fe200078ec0ff */
[----:B------:R-:W-:Y:S01]  /*19ba0*/  IMAD.MOV.U32 R6, RZ, RZ, RZ ;  /* 0x000000ffff067224 */ /* 0x000fe200078e00ff */
[----:B------:R-:W-:-:S04]  /*19bb0*/  LOP3.LUT R16, R16, 0xfffffffd, RZ, 0xc0, !PT ;  /* 0xfffffffd10107812 */ /* 0x000fc800078ec0ff */
[----:B------:R-:W0:Y:S02]  /*19bc0*/  SHFL.IDX PT, R0, R0, RZ, 0x1f ;  /* 0x00001fff00007589 */ /* 0x000e2400000e0000 */
[----:B0-----:R-:W-:-:S13]  /*19bd0*/  ISETP.NE.AND P0, PT, R0, RZ, PT ;  /* 0x000000ff0000720c */ /* 0x001fda0003f05270 */
[----:B------:R-:W-:Y:S01]  /*19be0*/  @P0 LOP3.LUT R16, R16, 0x2, RZ, 0xfc, !PT ;  /* 0x0000000210100812 */ /* 0x000fe200078efcff */
[----:B------:R-:W-:Y:S06]  /*19bf0*/  @!P0 BRA `(.L_x_7218) ;  /* 0x00000000002c8947 */ /* 0x000fec0003800000 */
[----:B------:R-:W0:Y:S08]  /*19c00*/  S2UR UR5, SR_CgaCtaId ;  /* 0x00000000000579c3 */ /* 0x000e300000008800 */
[----:B------:R-:W-:Y:S06]  /*19c10*/  BAR.SYNC.DEFER_BLOCKING 0x5, 0x180 ;  /* 0x0146000000007b1d */ /* 0x000fec0000010000 */
[----:B------:R-:W-:-:S02]  /*19c20*/  UMOV UR4, 0x400 ;  /* 0x0000040000047882 */ /* 0x000fc40000000000 */
[----:B0-----:R-:W-:-:S09]  /*19c30*/  ULEA UR4, UR5, UR4, 0x18 ;  /* 0x0000000405047291 */ /* 0x001fd2000f8ec03f */
[----:B------:R-:W0:Y:S04]  /*19c40*/  LDS.128 R4, [UR4+0x288d0] ;  /* 0x0288d004ff047984 */ /* 0x000e280008000c00 */
[----:B0-----:R0:W-:Y:S01]  /*19c50*/  STL.64 [R1+0x10], R4 ;  /* 0x0000100401007387 */ /* 0x0011e20000100a00 */
[----:B------:R-:W-:-:S03]  /*19c60*/  IMAD.MOV.U32 R0, RZ, RZ, R7 ;  /* 0x000000ffff007224 */ /* 0x000fc600078e0007 */
[----:B------:R0:W-:Y:S02]  /*19c70*/  STL [R1+0x18], R6 ;  /* 0x0000180601007387 */ /* 0x0001e40000100800 */
[----:B------:R-:W-:Y:S01]  /*19c80*/  R2UR UR42, R0 ;  /* 0x00000000002a72ca */ /* 0x000fe200000e0000 */
[----:B------:R-:W-:Y:S06]  /*19c90*/  BAR.ARV 0x4, 0x180 ;  /* 0x0106000000007b1d */ /* 0x000fec0000002000 */
[----:B------:R-:W-:Y:S08]  /*19ca0*/  BRA `(.L_x_7219) ;  /* 0x0000000c00c47947 */ /* 0x000ff00003800000 */
.L_x_7218:
[----:B------:R-:W0:Y:S01]  /*19cb0*/  S2R R0, SR_TID.X ;  /* 0x0000000000007919 */ /* 0x000e220000002100 */
        /* <DEDUP_REMOVED lines=43> */
.L_x_7222:
        /* <DEDUP_REMOVED lines=39> */
.L_x_7220:
        /* <DEDUP_REMOVED lines=15> */
.L_x_7223:
        /* <DEDUP_REMOVED lines=62> */
.L_x_7224:
        /* <DEDUP_REMOVED lines=63> */
.L_x_7225:
[----:B01----:R-:W-:-:S05]  /*1aaa0*/  LOP3.LUT R3, RZ, R2, RZ, 0x33, !PT ;  /* 0x00000002ff037212 */ /* 0x003fca00078e33ff */
[----:B------:R-:W-:-:S05]  /*1aab0*/  IMAD.IADD R2, R6, 0x1, R3 ;  /* 0x0000000106027824 */ /* 0x000fca00078e0203 */
[----:B------:R1:W-:Y:S01]  /*1aac0*/  STL [R1+0x14], R2 ;  /* 0x0000140201007387 */ /* 0x0003e20000100800 */
[----:B------:R-:W-:Y:S05]  /*1aad0*/  BRA `(.L_x_7226) ;  /* 0x00000000000c7947 */ /* 0x000fea0003800000 */
.L_x_7221:
[----:B------:R0:W-:Y:S04]  /*1aae0*/  STL [R1+0x10], R7 ;  /* 0x0000100701007387 */ /* 0x0001e80000100800 */
[----:B------:R0:W-:Y:S04]  /*1aaf0*/  STL [R1+0x14], RZ ;  /* 0x000014ff01007387 */ /* 0x0001e80000100800 */
[----:B------:R0:W-:Y:S02]  /*1ab00*/  STL [R1+0x18], RZ ;  /* 0x000018ff01007387 */ /* 0x0001e40000100800 */
.L_x_7226:
        /* <DEDUP_REMOVED lines=11> */
.L_x_7219:
[----:B-1----:R-:W-:Y:S01]  /*1abc0*/  IMAD.MOV.U32 R0, RZ, RZ, 0x1 ;  /* 0x00000001ff007424 */ /* 0x002fe200078e00ff */
[----:B------:R-:W-:Y:S01]  /*1abd0*/  ULDC UR4, c[0x0][0xc3c] ;  /* 0x00030f0000047ab9 */ /* 0x000fe20000000800 */
[----:B------:R1:W-:Y:S01]  /*1abe0*/  STL [R1+0x4], RZ ;  /* 0x000004ff01007387 */ /* 0x0003e20000100800 */
[----:B------:R-:W-:-:S03]  /*1abf0*/  UISETP.GE.AND UP0, UPT, UR42, UR4, UPT ;  /* 0x000000042a00728c */ /* 0x000fc6000bf06270 */
[----:B------:R1:W-:Y:S03]  /*1ac00*/  STL [R1+0x8], R0 ;  /* 0x0000080001007387 */ /* 0x0003e60000100800 */
[----:B------:R-:W-:Y:S01]  /*1ac10*/  PLOP3.LUT P0, PT, PT, PT, UP0, 0x80, 0x0 ;  /* 0x000000000000781c */ /* 0x000fe20003f0f008 */
[----:B------:R1:W-:-:S12]  /*1ac20*/  STL [R1+0x38], RZ ;  /* 0x000038ff01007387 */ /* 0x0003d80000100800 */
[----:B-1----:R-:W-:Y:S05]  /*1ac30*/  @P0 BRA `(.L_x_7227) ;  /* 0x0000005000ec0947 */ /* 0x002fea0003800000 */
[----:B0-----:R-:W0:Y:S01]  /*1ac40*/  S2R R4, SR_TID.X ;  /* 0x0000000000047919 */ /* 0x001e220000002100 */
        /* <DEDUP_REMOVED lines=11> */
[----:B------:R-:W-:-:S03]  /*1ad00*/  IMAD.SHL.U32 R3, R4, 0x8, RZ ;  /* 0x0000000804037824 */ /* 0x000fc600078e00ff */
[----:B------:R-:W-:-:S04]  /*1ad10*/  LOP3.LUT R2, R0, 0x180, RZ, 0xc0, !PT ;  /* 0x0000018000027812 */ /* 0x000fc800078ec0ff */
[----:B------:R-:W-:-:S04]  /*1ad20*/  LOP3.LUT R2, R2, 0x10, R4, 0xf8, !PT ;  /* 0x0000001002027812 */ /* 0x000fc800078ef804 */
[----:B------:R-:W-:Y:S02]  /*1ad30*/  LOP3.LUT R5, R2, 0x30, R3, 0x78, !PT ;  /* 0x0000003002057812 */ /* 0x000fe400078e7803 */
        /* <DEDUP_REMOVED lines=14> */
[----:B------:R-:W-:Y:S01]  /*1ae20*/  LOP3.LUT R2, R0, 0x3f0, RZ, 0xc0, !PT ;  /* 0x000003f000027812 */ /* 0x000fe200078ec0ff */
[----:B------:R-:W-:Y:S02]  /*1ae30*/  IMAD.MOV.U32 R4, RZ, RZ, 0x20 ;  /* 0x00000020ff047424 */ /* 0x000fe400078e00ff */
[----:B------:R-:W-:Y:S01]  /*1ae40*/  STL [R1], R6 ;  /* 0x0000000601007387 */ /* 0x000fe20000100800 */
[----:B------:R-:W-:Y:S01]  /*1ae50*/  LOP3.LUT R3, R2, 0x70, R3, 0x78, !PT ;  /* 0x0000007002037812 */ /* 0x000fe200078e7803 */
[----:B------:R-:W-:Y:S01]  /*1ae60*/  IMAD.SHL.U32 R2, R7, 0x10, RZ ;  /* 0x0000001007027824 */ /* 0x000fe200078e00ff */
[----:B------:R-:W-:Y:S02]  /*1ae70*/  SEL R4, R4, 0xffffffe0, !P0 ;  /* 0xffffffe004047807 */ /* 0x000fe40004000000 */
[----:B------:R-:W-:Y:S01]  /*1ae80*/  LOP3.LUT R4, R5, 0x70, R0, 0xf8, !PT ;  /* 0x0000007005047812 */ /* 0x000fe200078ef800 */
[----:B------:R-:W-:Y:S01]  /*1ae90*/  IMAD.MOV.U32 R0, RZ, RZ, 0x1 ;  /* 0x00000001ff007424 */ /* 0x000fe200078e00ff */
[----:B------:R-:W-:Y:S01]  /*1aea0*/  LOP3.LUT R3, R3, 0x400, R2, 0xf8, !PT ;  /* 0x0000040003037812 */ /* 0x000fe200078ef802 */
[----:B------:R-:W-:-:S04]  /*1aeb0*/  IMAD.MOV.U32 R2, RZ, RZ, 0x40 ;  /* 0x00000040ff027424 */ /* 0x000fc800078e00ff */
[----:B------:R-:W-:Y:S01]  /*1aec0*/  IMAD.IADD R3, R18, 0x1, R3 ;  /* 0x0000000112037824 */ /* 0x000fe200078e0203 */
[----:B------:R-:W-:-:S04]  /*1aed0*/  SEL R2, R2, 0xffffffc0, !P0 ;  /* 0xffffffc002027807 */ /* 0x000fc80004000000 */
[----:B------:R-:W-:Y:S04]  /*1aee0*/  STL [R1+0x30], R3 ;  /* 0x0000300301007387 */ /* 0x000fe80000100800 */
[----:B------:R-:W-:Y:S04]  /*1aef0*/  STL [R1+0x38], RZ ;  /* 0x000038ff01007387 */ /* 0x000fe80000100800 */
[----:B------:R0:W-:Y:S04]  /*1af00*/  STL [R1+0x8], R0 ;  /* 0x0000080001007387 */ /* 0x0001e80000100800 */
[----:B------:R1:W-:Y:S01]  /*1af10*/  STL [R1+0x4], RZ ;  /* 0x000004ff01007387 */ /* 0x0003e20000100800 */
[----:B0-----:R-:W-:-:S05]  /*1af20*/  IMAD.IADD R0, R2, 0x1, R6 ;  /* 0x0000000102007824 */ /* 0x001fca00078e0206 */
[----:B------:R1:W-:Y:S02]  /*1af30*/  STL [R1+0x28], R0 ;  /* 0x0000280001007387 */ /* 0x0003e40000100800 */
.L_x_7301:
[----:B------:R-:W-:Y:S01]  /*1af40*/  ULDC.64 UR4, c[0x0][0xa28] ;  /* 0x00028a0000047ab9 */ /* 0x000fe20000000a00 */
[----:B------:R-:W-:Y:S01]  /*1af50*/  ULDC.64 UR8, c[0x0][0xa00] ;  /* 0x0002800000087ab9 */ /* 0x000fe20000000a00 */
[----:B------:R-:W-:Y:S01]  /*1af60*/  UISETP.NE.U32.AND UP0, UPT, UR4, URZ, UPT ;  /* 0x0000003f0400728c */ /* 0x000fe2000bf05070 */
[----:B------:R-:W-:Y:S01]  /*1af70*/  ISETP.NE.U32.AND P0, PT, RZ, UR8, PT ;  /* 0x00000008ff007c0c */ /* 0x000fe2000bf05070 */
[----:B------:R-:W-:Y:S01]  /*1af80*/  ULDC.64 UR6, c[0x0][0xa00] ;  /* 0x0002800000067ab9 */ /* 0x000fe20000000a00 */
[----:B-1----:R-:W-:Y:S01]  /*1af90*/  IMAD.MOV.U32 R0, RZ, RZ, RZ ;  /* 0x000000ffff007224 */ /* 0x002fe200078e00ff */
[----:B------:R-:W-:Y:S01]  /*1afa0*/  UISETP.NE.AND.EX UP0, UPT, UR5, URZ, UPT, UP0 ;  /* 0x0000003f0500728c */ /* 0x000fe2000bf05300 */
[----:B------:R-:W-:Y:S01]  /*1afb0*/  ISETP.NE.AND.EX P0, PT, RZ, UR9, PT, P0 ;  /* 0x00000009ff007c0c */ /* 0x000fe2000bf05300 */
[----:B------:R-:W-:Y:S01]  /*1afc0*/  UIMAD.WIDE UR6, UR42, 0x4, UR6 ;  /* 0x000000042a0678a5 */ /* 0x000fe2000f8e0206 */
[----:B0-----:R-:W2:Y:S01]  /*1afd0*/  LDL.LU R7, [R1+0x18] ;  /* 0x0000180001077983 */ /* 0x001ea20000300800 */
[----:B------:R-:W-:Y:S01]  /*1afe0*/  ULDC.64 UR10, c[0x0][0xa18] ;  /* 0x00028600000a7ab9 */ /* 0x000fe20000000a00 */
[----:B------:R-:W0:Y:S01]  /*1aff0*/  LDC R6, c[0x0][0x288] ;  /* 0x0000a200ff067b82 */ /* 0x000e220000000800 */
        /* <DEDUP_REMOVED lines=54> */
.L_x_7228:
        /* <DEDUP_REMOVED lines=9> */
.L_x_7229:
[----:B------:R-:W-:Y:S05]  /*1b3f0*/  @!P1 BRA `(.L_x_7230) ;  /* 0x0000000000149947 */ /* 0x000fea0003800000 */
[----:B-1----:R-:W-:Y:S02]  /*1b400*/  IMAD.U32 R2, RZ, RZ, UR8 ;  /* 0x00000008ff027e24 */ /* 0x002fe4000f8e00ff */
[----:B------:R-:W-:-:S05]  /*1b410*/  IMAD.U32 R3, RZ, RZ, UR9 ;  /* 0x00000009ff037e24 */ /* 0x000fca000f8e00ff */
[----:B------:R-:W2:Y:S04]  /*1b420*/  LDG.E R5, desc[UR50][R2.64] ;  /* 0x0000003202057981 */ /* 0x000ea8000c1e1900 */
[----:B------:R-:W2:Y:S02]  /*1b430*/  LDG.E R2, desc[UR50][R2.64+0x4] ;  /* 0x0000043202027981 */ /* 0x000ea4000c1e1900 */
[----:B--2---:R-:W-:-:S07]  /*1b440*/  IMAD.IADD R5, R2, 0x1, -R5 ;  /* 0x0000000102057824 */ /* 0x004fce00078e0a05 */
.L_x_7230:
[----:B------:R-:W2:Y:S01]  /*1b450*/  LDL.LU R4, [R1+0x14] ;  /* 0x0000140001047983 */ /* 0x000ea20000300800 */
[----:B-1----:R-:W1:Y:S01]  /*1b460*/  LDC R2, c[0x0][0x448] ;  /* 0x00011200ff027b82 */ /* 0x002e620000000800 */
[----:B-----5:R-:W-:Y:S01]  /*1b470*/  IMAD.IADD R0, R5, 0x1, -R0 ;  /* 0x0000000105007824 */ /* 0x020fe200078e0a00 */
[----:B-1----:R-:W-:-:S13]  /*1b480*/  ISETP.NE.AND P1, PT, R2, 0x1, PT ;  /* 0x000000010200780c */ /* 0x002fda0003f25270 */
[----:B------:R-:W1:Y:S08]  /*1b490*/  @P1 LDC R3, c[0x0][0x44c] ;  /* 0x00011300ff031b82 */ /* 0x000e700000000800 */
[----:B------:R-:W3:Y:S01]  /*1b4a0*/  @P1 LDC R2, c[0x0][0x450] ;  /* 0x00011400ff021b82 */ /* 0x000ee20000000800 */
[----:B--2---:R-:W-:-:S04]  /*1b4b0*/  IMAD.SHL.U32 R19, R4, 0x80, RZ ;  /* 0x0000008004137824 */ /* 0x004fc800078e00ff */
[----:B------:R-:W-:-:S04]  /*1b4c0*/  VIADD R4, R19, 0x7f ;  /* 0x0000007f13047836 */ /* 0x000fc80000000000 */
        /* <DEDUP_REMOVED lines=8> */
[----:B------:R-:W-:Y:S05]  /*1b550*/  @!P2 BRA `(.L_x_7231) ;  /* 0x000000000040a947 */ /* 0x000fea0003800000 */
        /* <DEDUP_REMOVED lines=10> */
.L_x_7232:
[----:B------:R-:W-:-:S13]  /*1b600*/  ISETP.NE.AND P0, PT, R3, 0x1, PT ;  /* 0x000000010300780c */ /* 0x000fda0003f05270 */
[----:B------:R-:W1:Y:S02]  /*1b610*/  @P0 LDC.64 R4, c[0x0][0x9e8] ;  /* 0x00027a00ff040b82 */ /* 0x000e640000000a00 */
[----:B-1----:R-:W-:-:S05]  /*1b620*/  @P0 IMAD.HI.U32 R4, R8, R4, RZ ;  /* 0x0000000408040227 */ /* 0x002fca00078e00ff */
[----:B------:R-:W-:-:S07]  /*1b630*/  @P0 SHF.R.U32.HI R8, RZ, R5, R4 ;  /* 0x00000005ff080219 */ /* 0x000fce0000011604 */
.L_x_7233:
[----:B------:R-:W-:-:S05]  /*1b640*/  IMAD R8, R8, R3, R3 ;  /* 0x0000000308087224 */ /* 0x000fca00078e0203 */
[----:B------:R-:W-:-:S07]  /*1b650*/  VIMNMX R2, R2, R8, PT ;  /* 0x0000000802027248 */ /* 0x000fce0003fe0100 */
.L_x_7231:
[----:B------:R-:W1:Y:S01]  /*1b660*/  @P1 LDC R5, c[0x0][0x44c] ;  /* 0x00011300ff051b82 */ /* 0x000e620000000800 */
[----:B------:R-:W-:Y:S01]  /*1b670*/  IMAD.MOV.U32 R4, RZ, RZ, R19 ;  /* 0x000000ffff047224 */ /* 0x000fe200078e0013 */
[----:B------:R-:W-:-:S06]  /*1b680*/  ULDC UR4, c[0x0][0x9dc] ;  /* 0x0002770000047ab9 */ /* 0x000fcc0000000800 */
[----:B------:R-:W2:Y:S01]  /*1b690*/  @P1 LDC R6, c[0x0][0x450] ;  /* 0x00011400ff061b82 */ /* 0x000ea20000000800 */
[----:B-1----:R-:W-:-:S05]  /*1b6a0*/  @P1 IMAD.HI.U32 R5, R19, R5, RZ ;  /* 0x0000000513051227 */ /* 0x002fca00078e00ff */
[----:B--2---:R-:W-:Y:S01]  /*1b6b0*/  @P1 SHF.R.U32.HI R4, RZ, R6, R5 ;  /* 0x00000006ff041219 */ /* 0x004fe20000011605 */
[----:B------:R-:W-:Y:S02]  /*1b6c0*/  VIADD R5, R2, 0xbf ;  /* 0x000000bf02057836 */ /* 0x000fe40000000000 */
[----:B------:R-:W-:Y:S01]  /*1b6d0*/  VIADD R2, R0, 0xbf ;  /* 0x000000bf00027836 */ /* 0x000fe20000000000 */
[----:B------:R-:W-:Y:S01]  /*1b6e0*/  IADD3 R6, R4, R0, -R9 ;  /* 0x0000000004067210 */ /* 0x000fe20007ffe809 */
[----:B------:R-:W-:-:S04]  /*1b6f0*/  IMAD.HI R5, R5, 0x2aaaaaab, RZ ;  /* 0x2aaaaaab05057827 */ /* 0x000fc800078e02ff */
[----:B------:R-:W-:Y:S01]  /*1b700*/  IMAD.HI R2, R2, 0x2aaaaaab, RZ ;  /* 0x2aaaaaab02027827 */ /* 0x000fe200078e02ff */
[----:B------:R-:W-:-:S04]  /*1b710*/  SHF.R.U32.HI R0, RZ, 0x1f, R5 ;  /* 0x0000001fff007819 */ /* 0x000fc80000011605 */
[----:B------:R-:W-:Y:S02]  /*1b720*/  SHF.R.U32.HI R4, RZ, 0x1f, R2 ;  /* 0x0000001fff047819 */ /* 0x000fe40000011602 */
[----:B------:R-:W-:Y:S02]  /*1b730*/  LEA.HI.SX32 R0, R5, R0, 0x1b ;  /* 0x0000000005007211 */ /* 0x000fe400078fdaff */
[----:B------:R-:W-:Y:S01]  /*1b740*/  LEA.HI.SX32 R4, R2, R4, 0x1b ;  /* 0x0000000402047211 */ /* 0x000fe200078fdaff */
[----:B------:R-:W-:-:S03]  /*1b750*/  VIADD R2, R6, -UR4 ;  /* 0x8000000406027c36 */ /* 0x000fc60008000000 */
        /* <DEDUP_REMOVED lines=11> */
.L_x_7235:
[----:B------:R-:W-:-:S13]  /*1b810*/  ISETP.NE.AND P0, PT, R3, 0x1, PT ;  /* 0x000000010300780c */ /* 0x000fda0003f05270 */
[----:B------:R-:W1:Y:S02]  /*1b820*/  @P0 LDC.64 R4, c[0x0][0x9e8] ;  /* 0x00027a00ff040b82 */ /* 0x000e640000000a00 */
[----:B-1----:R-:W-:-:S05]  /*1b830*/  @P0 IMAD.HI.U32 R4, R6, R4, RZ ;  /* 0x0000000406040227 */ /* 0x002fca00078e00ff */
[----:B------:R-:W-:-:S07]  /*1b840*/  @P0 SHF.R.U32.HI R6, RZ, R5, R4 ;  /* 0x00000005ff060219 */ /* 0x000fce0000011604 */
.L_x_7236:
[----:B------:R-:W-:-:S05]  /*1b850*/  IMAD R3, R6, R3, RZ ;  /* 0x0000000306037224 */ /* 0x000fca00078e02ff */
[----:B------:R-:W-:-:S07]  /*1b860*/  VIMNMX R2, R2, R3, !PT ;  /* 0x0000000302027248 */ /* 0x000fce0007fe0100 */
.L_x_7234:
[----:B------:R-:W-:Y:S01]  /*1b870*/  SHF.R.U32.HI R5, RZ, 0x10, R7 ;  /* 0x00000010ff057819 */ /* 0x000fe20000011607 */
[----:B------:R-:W-:-:S03]  /*1b880*/  IMAD.HI R2, R2, 0x2aaaaaab, RZ ;  /* 0x2aaaaaab02027827 */ /* 0x000fc600078e02ff */
[----:B------:R-:W-:Y:S02]  /*1b890*/  ISETP.NE.AND P0, PT, R5, RZ, PT ;  /* 0x000000ff0500720c */ /* 0x000fe40003f05270 */
[----:B------:R-:W-:-:S04]  /*1b8a0*/  SHF.R.U32.HI R3, RZ, 0x1f, R2 ;  /* 0x0000001fff037819 */ /* 0x000fc80000011602 */
[----:B------:R-:W-:Y:S01]  /*1b8b0*/  LEA.HI.SX32 R3, R2, R3, 0x1b ;  /* 0x0000000302037211 */ /* 0x000fe200078fdaff */
[----:B------:R-:W-:-:S03]  /*1b8c0*/  IMAD.MOV.U32 R2, RZ, RZ, RZ ;  /* 0x000000ffff027224 */ /* 0x000fc600078e00ff */
[----:B------:R-:W-:-:S03]  /*1b8d0*/  VIMNMX R4, RZ, R3, !PT ;  /* 0x00000003ff047248 */ /* 0x000fc60007fe0100 */
[----:B------:R-:W1:Y:S01]  /*1b8e0*/  @!P0 LDC R5, c[0x0][0x9f0] ;  /* 0x00027c00ff058b82 */ /* 0x000e620000000800 */
[----:B------:R-:W-:-:S13]  /*1b8f0*/  ISETP.GT.AND P1, PT, R0, R4, PT ;  /* 0x000000040000720c */ /* 0x000fda0003f24270 */
[----:B------:R-:W-:Y:S05]  /*1b900*/  @!P1 BRA `(.L_x_7237) ;  /* 0x0000000000689947 */ /* 0x000fea0003800000 */
[-C--:B-1----:R-:W-:Y:S02]  /*1b910*/  IABS R6, R5.reuse ;  /* 0x0000000500067213 */ /* 0x082fe40000000000 */
[----:B0-----:R-:W-:Y:S02]  /*1b920*/  IABS R9, R5 ;  /* 0x0000000500097213 */ /* 0x001fe40000000000 */
        /* <DEDUP_REMOVED lines=24> */
.L_x_7237:
        /* <DEDUP_REMOVED lines=15> */
[----:B-1----:R-:W1:Y:S01]  /*1bba0*/  POPC R5, UR4 ;  /* 0x0000000400057d09 */ /* 0x002e620008000000 */
[----:B--2---:R-:W-:-:S02]  /*1bbb0*/  ISETP.EQ.U32.AND P0, PT, R0, R3, PT ;  /* 0x000000030000720c */ /* 0x004fc40003f02070 */
[----:B------:R-:W1:Y:S11]  /*1bbc0*/  LDC.64 R2, c[0x0][0xc60] ;  /* 0x00031800ff027b82 */ /* 0x000e760000000a00 */
[----:B-1----:R-:W2:Y:S01]  /*1bbd0*/  @P0 ATOMG.E.ADD.STRONG.GPU PT, R3, desc[UR50][R2.64], R5 ;  /* 0x00000005020309a8 */ /* 0x002ea200081ee1f2 */
[----:B------:R-:W1:Y:S02]  /*1bbe0*/  S2R R4, SR_LTMASK ;  /* 0x0000000000047919 */ /* 0x000e640000003900 */
[----:B-1----:R-:W-:-:S04]  /*1bbf0*/  LOP3.LUT R4, R4, UR4, RZ, 0xc0, !PT ;  /* 0x0000000404047c12 */ /* 0x002fc8000f8ec0ff */
[----:B------:R-:W1:Y:S01]  /*1bc00*/  POPC R7, R4 ;  /* 0x0000000400077309 */ /* 0x000e620000000000 */
[----:B--2---:R-:W1:Y:S02]  /*1bc10*/  SHFL.IDX PT, R0, R3, R0, 0x1f ;  /* 0x00001f0003007589 */ /* 0x004e6400000e0000 */
[----:B-1----:R-:W-:-:S05]  /*1bc20*/  IADD3 R0, R0, UR40, R7 ;  /* 0x0000002800007c10 */ /* 0x002fca000fffe007 */
[----:B------:R2:W-:Y:S01]  /*1bc30*/  STL [R1+0x10], R0 ;  /* 0x0000100001007387 */ /* 0x0005e20000100800 */
[----:B------:R-:W-:Y:S05]  /*1bc40*/  BRA `(.L_x_7240) ;  /* 0x0000003000b87947 */ /* 0x000fea0003800000 */
.L_x_7239:
        /* <DEDUP_REMOVED lines=10> */
[----:B-1----:R-:W-:Y:S02]  /*1bcf0*/  IMAD.U32 R5, RZ, RZ, UR7 ;  /* 0x00000007ff057e24 */ /* 0x002fe4000f8e00ff */
        /* <DEDUP_REMOVED lines=9> */
.L_x_7242:
[----:B------:R-:W-:Y:S05]  /*1bd90*/  BSYNC B6 ;  /* 0x0000000000067941 */ /* 0x000fea0003800000 */
.L_x_7241:
[----:B------:R-:W-:Y:S01]  /*1bda0*/  VIADD R0, R18, 0xc400 ;  /* 0x0000c40012007836 */ /* 0x000fe20000000000 */
[----:B------:R-:W-:Y:S01]  /*1bdb0*/  LOP3.LUT R16, R16, 0xfffffffe, RZ, 0xc0, !PT ;  /* 0xfffffffe10107812 */ /* 0x000fe200078ec0ff */
[----:B------:R-:W-:Y:S03]  /*1bdc0*/  BSSY B6, `(.L_x_7243) ;  /* 0x0000014000067945 */ /* 0x000fe60003800000 */
[----:B------:R-:W-:-:S13]  /*1bdd0*/  LOP3.LUT P0, RZ, R0, 0x3ff, RZ, 0xc0, !PT ;  /* 0x000003ff00ff7812 */ /* 0x000fda000780c0ff */
[----:B------:R-:W-:Y:S01]  /*1bde0*/  @P0 LOP3.LUT R16, R16, 0x1, RZ, 0xfc, !PT ;  /* 0x0000000110100812 */ /* 0x000fe200078efcff */
[----:B------:R-:W-:Y:S06]  /*1bdf0*/  @!P0 BRA `(.L_x_7244) ;  /* 0x0000000000408947 */ /* 0x000fec0003800000 */
        /* <DEDUP_REMOVED lines=16> */
.L_x_7244:
[----:B------:R-:W-:Y:S05]  /*1bf00*/  BSYNC B6 ;  /* 0x0000000000067941 */ /* 0x000fea0003800000 */
.L_x_7243:
        /* <DEDUP_REMOVED lines=21> */
.L_x_7246:
[----:B------:R-:W-:Y:S05]  /*1c060*/  BSYNC B6 ;  /* 0x0000000000067941 */ /* 0x000fea0003800000 */
.L_x_7245:
        /* <DEDUP_REMOVED lines=19> */
.L_x_7248:
[----:B------:R-:W-:Y:S05]  /*1c1a0*/  BSYNC B6 ;  /* 0x0000000000067941 */ /* 0x000fea0003800000 */
.L_x_7247:
        /* <DEDUP_REMOVED lines=11> */
[----:B------:R3:W0:Y:S02]  /*1c260*/  @P0 LDG.E R8, desc[UR50][R2.64] ;  /* 0x0000003202080981 */ /* 0x000624000c1e1900 */
[----:B---3--:R-:W3:Y:S01]  /*1c270*/  LDC.64 R2, c[0x0][0x418] ;  /* 0x00010600ff027b82 */ /* 0x008ee20000000a00 */
[----:B--2---:R-:W-:-:S04]  /*1c280*/  SHF.R.U32.HI R0, RZ, 0x5, R0 ;  /* 0x00000005ff007819 */ /* 0x004fc80000011600 */
[----:B------:R-:W-:Y:S02]  /*1c290*/  LOP3.LUT R0, R0, 0x3, RZ, 0xc0, !PT ;  /* 0x0000000300007812 */ /* 0x000fe400078ec0ff */
[----:B---3--:R-:W-:Y:S01]  /*1c2a0*/  LOP3.LUT P0, RZ, R2, UR4, RZ, 0xfc, !PT ;  /* 0x0000000402ff7c12 */ /* 0x008fe2000f80fcff */
[----:B------:R-:W-:-:S03]  /*1c2b0*/  UMOV UR4, 0xffffffff ;  /* 0xffffffff00047882 */ /* 0x000fc60000000000 */
[----:B------:R-:W-:Y:S02]  /*1c2c0*/  LOP3.LUT P0, RZ, R3, UR5, RZ, 0xfc, P0 ;  /* 0x0000000503ff7c12 */ /* 0x000fe4000800fcff */
[----:B0-----:R-:W-:Y:S01]  /*1c2d0*/  SHF.R.S32.HI R9, RZ, 0x1f, R8 ;  /* 0x0000001fff097819 */ /* 0x001fe20000011408 */
[----:B------:R0:W-:Y:S01]  /*1c2e0*/  STL [R1+0xc], R8 ;  /* 0x00000c0801007387 */ /* 0x0001e20000100800 */
[----:B------:R-:W-:-:S03]  /*1c2f0*/  SEL R17, R8, RZ, !P0 ;  /* 0x000000ff08117207 */ /* 0x000fc60004000000 */
[----:B------:R0:W-:Y:S01]  /*1c300*/  STL [R1+0x1c], R9 ;  /* 0x00001c0901007387 */ /* 0x0001e20000100800 */
[----:B------:R-:W-:Y:S05]  /*1c310*/  BRA.DIV UR4, `(.L_x_7249) ;  /* 0x0000004604187947 */ /* 0x000fea000b800000 */
[----:B------:R2:W3:Y:S02]  /*1c320*/  SHFL.IDX PT, R14, R0, RZ, 0x1f ;  /* 0x00001fff000e7589 */ /* 0x0004e400000e0000 */
.L_x_7320:
[----:B---3--:R-:W-:Y:S02]  /*1c330*/  ISETP.NE.AND P0, PT, R14, RZ, PT ;  /* 0x000000ff0e00720c */ /* 0x008fe40003f05270 */
[----:B------:R-:W-:Y:S02]  /*1c340*/  PLOP3.LUT P1, PT, PT, PT, PT, 0x8, 0x0 ;  /* 0x000000000000781c */ /* 0x000fe40003f2e170 */
[----:B------:R-:W-:-:S11]  /*1c350*/  LOP3.LUT R16, R16, 0xfffffffe, RZ, 0xc0, !PT ;  /* 0xfffffffe10107812 */ /* 0x000fd600078ec0ff */
[----:B------:R-:W-:Y:S01]  /*1c360*/  @P1 LOP3.LUT R16, R16, 0x1, RZ, 0xfc, !PT ;  /* 0x0000000110101812 */ /* 0x000fe200078efcff */
[----:B------:R-:W-:Y:S06]  /*1c370*/  @P0 BRA `(.L_x_7250) ;  /* 0x0000000400580947 */ /* 0x000fec0003800000 */
[----:B--2---:R-:W2:Y:S01]  /*1c380*/  LDL R0, [R1+0x34] ;  /* 0x0000340001007983 */ /* 0x004ea20000100800 */
[----:B------:R-:W-:Y:S01]  /*1c390*/  UMOV UR4, 0xffffffff ;  /* 0xffffffff00047882 */ /* 0x000fe20000000000 */
[----:B--2---:R-:W-:Y:S02]  /*1c3a0*/  VIADD R0, R0, 0xffffffff ;  /* 0xffffffff00007836 */ /* 0x004fe40000000000 */
[----:B------:R-:W-:Y:S05]  /*1c3b0*/  BRA.DIV UR4, `(.L_x_7251) ;  /* 0x0000004604107947 */ /* 0x000fea000b800000 */
[----:B------:R-:W-:-:S13]  /*1c3c0*/  ELECT P6, URZ, PT ;  /* 0x00000000003f782f */ /* 0x000fda00038c0000 */
.L_x_7323:
        /* <DEDUP_REMOVED lines=21> */
.L_x_7252:
[----:B--2---:R-:W2:Y:S04]  /*1c520*/  LDL R2, [R1+0x4] ;  /* 0x0000040001027983 */ /* 0x004ea80000100800 */
[----:B------:R-:W3:Y:S01]  /*1c530*/  LDL R3, [R1+0x8] ;  /* 0x0000080001037983 */ /* 0x000ee20000100800 */
[----:B0-----:R-:W0:Y:S02]  /*1c540*/  S2R R8, SR_TID.X ;  /* 0x0000000000087919 */ /* 0x001e240000002100 */
[----:B0-----:R-:W-:-:S04]  /*1c550*/  LOP3.LUT R8, R8, 0x7f, RZ, 0xc0, !PT ;  /* 0x0000007f08087812 */ /* 0x001fc800078ec0ff */
[----:B------:R-:W-:Y:S01]  /*1c560*/  ISETP.NE.AND P1, PT, R8, RZ, PT ;  /* 0x000000ff0800720c */ /* 0x000fe20003f25270 */
[----:B--2---:R-:W-:Y:S01]  /*1c570*/  IMAD R2, R2, 0x8, R18 ;  /* 0x0000000802027824 */ /* 0x004fe200078e0212 */
[----:B---3--:R-:W-:-:S04]  /*1c580*/  SHF.L.U32 R4, R3, 0x1f, RZ ;  /* 0x0000001f03047819 */ /* 0x008fc800000006ff */
[----:B------:R-:W0:Y:S02]  /*1c590*/  SYNCS.PHASECHK.TRANS64.TRYWAIT P0, [R2+URZ+0x28880], R4 ;  /* 0x02888004020075a7 */ /* 0x000e24000800017f */
[----:B0-----:R-:W-:Y:S05]  /*1c5a0*/  @!P0 BRA `(.L_x_7253) ;  /* 0x0000004000b48947 */ /* 0x001fea0003800000 */
.L_x_7324:
[----:B------:R-:W-:Y:S05]  /*1c5b0*/  @P1 BRA `(.L_x_7254) ;  /* 0x00000000001c1947 */ /* 0x000fea0003800000 */
[----:B------:R-:W1:Y:S02]  /*1c5c0*/  S2R R3, SR_TID.X ;  /* 0x0000000000037919 */ /* 0x000e640000002100 */
[----:B-1----:R-:W-:Y:S01]  /*1c5d0*/  LOP3.LUT R5, R3, 0x1f, RZ, 0xc0, !PT ;  /* 0x0000001f03057812 */ /* 0x002fe200078ec0ff */
[----:B------:R-:W-:-:S03]  /*1c5e0*/  IMAD.MOV.U32 R3, RZ, RZ, 0x6000 ;  /* 0x00006000ff037424 */ /* 0x000fc600078e00ff */
[----:B------:R-:W-:Y:S01]  /*1c5f0*/  ISETP.NE.AND P0, PT, R5, RZ, PT ;  /* 0x000000ff0500720c */ /* 0x000fe20003f05270 */
[----:B------:R2:W-:-:S12]  /*1c600*/  SYNCS.ARRIVE.TRANS64 RZ, [R2+URZ+0x28870], R3 ;  /* 0x0288700302ff79a7 */ /* 0x0005d8000800003f */
[----:B--2---:R-:W-:Y:S05]  /*1c610*/  @!P0 BRA `(.L_x_7254) ;  /* 0x0000000000048947 */ /* 0x004fea0003800000 */
[----:B------:R-:W-:Y:S01]  /*1c620*/  BPT.TRAP 0x1 ;  /* 0x000000040000795c */ /* 0x000fe20000300000 */
.L_x_7254:
[----:B------:R-:W2:Y:S04]  /*1c630*/  LDL R3, [R1+0x4] ;  /* 0x0000040001037983 */ /* 0x000ea80000100800 */
[----:B-1----:R-:W3:Y:S01]  /*1c640*/  LDL R5, [R1+0x24] ;  /* 0x0000240001057983 */ /* 0x002ee20000100800 */
[----:B------:R-:W-:Y:S01]  /*1c650*/  R2UR UR33, R2 ;  /* 0x00000000022172ca */ /* 0x000fe200000e0000 */
[----:B------:R-:W-:Y:S01]  /*1c660*/  UIADD3 UR4, UP0, UR44, 0x470, URZ ;  /* 0x000004702c047890 */ /* 0x000fe2000ff1e03f */
[----:B-----5:R-:W-:Y:S01]  /*1c670*/  R2UR UR37, R17 ;  /* 0x00000000112572ca */ /* 0x020fe200000e0000 */
[----:B------:R-:W-:Y:S01]  /*1c680*/  UMOV UR6, 0x0 ;  /* 0x0000000000067882 */ /* 0x000fe20000000000 */
[----:B------:R-:W-:Y:S01]  /*1c690*/  UMOV UR7, 0x14f00000 ;  /* 0x14f0000000077882 */ /* 0x000fe20000000000 */
[----:B------:R-:W-:Y:S01]  /*1c6a0*/  UIADD3.X UR5, URZ, UR45, URZ, UP0, !UPT ;  /* 0x0000002d3f057290 */ /* 0x000fe200087fe43f */
[----:B------:R-:W-:-:S07]  /*1c6b0*/  UMOV UR34, URZ ;  /* 0x0000003f00227c82 */ /* 0x000fce0008000000 */
        /* <DEDUP_REMOVED lines=9> */
.L_x_7325:
        /* <DEDUP_REMOVED lines=8> */
.L_x_7256:
        /* <DEDUP_REMOVED lines=8> */
[----:B------:R-:W-:Y:S01]  /*1c850*/  UMOV UR10, URZ ;  /* 0x0000003f000a7c82 */ /* 0x000fe20008000000 */
[----:B------:R-:W-:Y:S01]  /*1c860*/  UMOV UR12, UR36 ;  /* 0x00000024000c7c82 */ /* 0x000fe20008000000 */
[----:B------:R-:W-:-:S02]  /*1c870*/  PLOP3.LUT P0, PT, PT, PT, PT, 0x80, 0x0 ;  /* 0x000000000000781c */ /* 0x000fc40003f0f070 */
[----:B------:R-:W-:Y:S01]  /*1c880*/  LOP3.LUT R16, R16, 0xfffffffe, RZ, 0xc0, !PT ;  /* 0xfffffffe10107812 */ /* 0x000fe200078ec0ff */
[----:B------:R-:W-:Y:S02]  /*1c890*/  UIADD3 UR8, UR8, 0x1c400, URZ ;  /* 0x0001c40008087890 */ /* 0x000fe4000fffe03f */
[----:B------:R-:W-:-:S08]  /*1c8a0*/  UIADD3 UR9, UR9, 0x28830, URZ ;  /* 0x0002883009097890 */ /* 0x000fd0000fffe03f */
[----:B------:R-:W-:Y:S01]  /*1c8b0*/  @P0 LOP3.LUT R16, R16, 0x1, RZ, 0xfc, !PT ;  /* 0x0000000110100812 */ /* 0x000fe200078efcff */
[----:B------:R3:W-:Y:S02]  /*1c8c0*/  UTMALDG.4D [UR8], [UR4], desc[UR6] ;  /* 0x00000608040075b4 */ /* 0x0007e40008019000 */
[----:B---3--:R-:W-:-:S04]  /*1c8d0*/  NOP ;  /* 0x0000000000007918 */ /* 0x008fc80000000000 */
.L_x_7250:
[----:B------:R-:W-:Y:S05]  /*1c8e0*/  WARPSYNC.ALL ;  /* 0x0000000000007948 */ /* 0x000fea0003800000 */
[----:B--2---:R-:W-:Y:S01]  /*1c8f0*/  VIADD R0, R18, 0x18400 ;  /* 0x0001840012007836 */ /* 0x004fe20000000000 */
[----:B------:R-:W-:Y:S01]  /*1c900*/  USHF.R.S32.HI UR4, URZ, 0x1f, UR43 ;  /* 0x0000001f3f047899 */ /* 0x000fe2000801142b */
        /* <DEDUP_REMOVED lines=9> */
[----:B01----:R-:W-:Y:S01]  /*1c9a0*/  MOV R2, 0x0 ;  /* 0x0000000000027802 */ /* 0x003fe20000000f00 */
        /* <DEDUP_REMOVED lines=15> */
.L_x_7258:
[----:B------:R-:W-:Y:S05]  /*1caa0*/  BSYNC B6 ;  /* 0x0000000000067941 */ /* 0x000fea0003800000 */
.L_x_7257:
[----:B0-----:R0:W5:Y:S01]  /*1cab0*/  LDL R9, [R1+0x30] ;  /* 0x0000300001097983 */ /* 0x0011620000100800 */
[----:B------:R-:W2:Y:S01]  /*1cac0*/  LDC R8, c[0x0][0x448] ;  /* 0x00011200ff087b82 */ /* 0x000ea20000000800 */
[----:B------:R-:W-:Y:S01]  /*1cad0*/  ULDC.64 UR8, c[0x0][0xa00] ;  /* 0x0002800000087ab9 */ /* 0x000fe20000000a00 */
[----:B------:R-:W-:Y:S01]  /*1cae0*/  ULDC.64 UR6, c[0x0][0x2d8] ;  /* 0x0000b60000067ab9 */ /* 0x000fe20000000a00 */
[----:B-1----:R-:W1:Y:S01]  /*1caf0*/  S2R R2, SR_TID.X ;  /* 0x0000000000027919 */ /* 0x002e620000002100 */
[----:B------:R-:W3:Y:S01]  /*1cb00*/  S2R R0, SR_TID.X ;  /* 0x0000000000007919 */ /* 0x000ee20000002100 */
[----:B------:R-:W-:Y:S01]  /*1cb10*/  UISETP.NE.U32.AND UP0, UPT, UR8, URZ, UPT ;  /* 0x0000003f0800728c */ /* 0x000fe2000bf05070 */
[----:B------:R-:W-:Y:S01]  /*1cb20*/  UMOV UR4, UR46 ;  /* 0x0000002e00047c82 */ /* 0x000fe20008000000 */
[----:B--2---:R-:W-:Y:S02]  /*1cb30*/  ISETP.NE.AND P0, PT, R8, 0x1, PT ;  /* 0x000000010800780c */ /* 0x004fe40003f05270 */
[----:B-1----:R-:W-:Y:S01]  /*1cb40*/  LOP3.LUT R2, R2, 0x7f, RZ, 0xc0, !PT ;  /* 0x0000007f02027812 */ /* 0x002fe200078ec0ff */
[----:B---3--:R-:W-:-:S03]  /*1cb50*/  IMAD.SHL.U32 R0, R0, 0x10, RZ ;  /* 0x0000001000007824 */ /* 0x008fc600078e00ff */
[----:B------:R-:W-:Y:S01]  /*1cb60*/  SHF.R.U32.HI R2, RZ, 0x3, R2 ;  /* 0x00000003ff027819 */ /* 0x000fe20000011602 */
[----:B------:R-:W-:Y:S01]  /*1cb70*/  UMOV UR5, UR37 ;  /* 0x0000002500057c82 */ /* 0x000fe20008000000 */
[----:B------:R-:W-:-:S05]  /*1cb80*/  UISETP.NE.AND.EX UP0, UPT, UR9, URZ, UPT, UP0 ;  /* 0x0000003f0900728c */ /* 0x000fca000bf05300 */
[----:B------:R-:W1:Y:S01]  /*1cb90*/  @P0 LDC R3, c[0x0][0x450] ;  /* 0x00011400ff030b82 */ /* 0x000e620000000800 */
[----:B------:R-:W-:Y:S01]  /*1cba0*/  LOP3.LUT R0, R2, 0x70, R0, 0xf8, !PT ;  /* 0x0000007002007812 */ /* 0x000fe200078ef800 */
[----:B------:R-:W-:Y:S01]  /*1cbb0*/  UIMAD.WIDE.U32 UR4, UR36, UR6, UR4 ;  /* 0x00000006240472a5 */ /* 0x000fe2000f8e0004 */
[----:B------:R-:W-:-:S05]  /*1cbc0*/  ULDC.64 UR8, c[0x0][0x2e0] ;  /* 0x0000b80000087ab9 */ /* 0x000fca0000000a00 */
[----:B------:R-:W2:Y:S01]  /*1cbd0*/  @P0 LDC R2, c[0x0][0x44c] ;  /* 0x00011300ff020b82 */ /* 0x000ea20000000800 */
[----:B------:R-:W-:Y:S01]  /*1cbe0*/  UIMAD UR5, UR36, UR7, UR5 ;  /* 0x00000007240572a4 */ /* 0x000fe2000f8e0205 */
[----:B------:R-:W-:Y:S01]  /*1cbf0*/  IMAD.IADD R0, R0, 0x1, R19 ;  /* 0x0000000100007824 */ /* 0x000fe200078e0213 */
[----:B------:R-:W-:-:S04]  /*1cc00*/  USEL UR7, UR42, URZ, !UP0 ;  /* 0x0000003f2a077287 */ /* 0x000fc8000c000000 */
[----:B------:R-:W-:Y:S02]  /*1cc10*/  UIMAD.WIDE.U32 UR4, UR7, UR8, UR4 ;  /* 0x00000008070472a5 */ /* 0x000fe4000f8e0004 */
[----:B------:R-:W-:-:S04]  /*1cc20*/  USHF.R.S32.HI UR6, URZ, 0x1f, UR42 ;  /* 0x0000001f3f067899 */ /* 0x000fc8000801142a */
[----:B------:R-:W-:Y:S01]  /*1cc30*/  IMAD.U32 R7, RZ, RZ, UR5 ;  /* 0x00000005ff077e24 */ /* 0x000fe2000f8e00ff */
[----:B------:R-:W-:Y:S01]  /*1cc40*/  USEL UR6, UR6, URZ, !UP0 ;  /* 0x0000003f06067287 */ /* 0x000fe2000c000000 */
[----:B------:R-:W-:-:S03]  /*1cc50*/  IMAD.MOV.U32 R4, RZ, RZ, R0 ;  /* 0x000000ffff047224 */ /* 0x000fc600078e0000 */
[----:B------:R-:W-:Y:S01]  /*1cc60*/  UIMAD UR6, UR6, UR8, URZ ;  /* 0x00000008060672a4 */ /* 0x000fe2000f8e023f */
[----:B------:R-:W3:Y:S01]  /*1cc70*/  S2R R7, SR_TID.X ;  /* 0x0000000000077919 */ /* 0x000ee20000002100 */
[----:B--2---:R-:W-:Y:S02]  /*1cc80*/  @P0 IMAD.HI.U32 R2, R0, R2, RZ ;  /* 0x0000000200020227 */ /* 0x004fe400078e00ff */
[----:B------:R-:W-:-:S03]  /*1cc90*/  UIMAD UR6, UR7, UR9, UR6 ;  /* 0x00000009070672a4 */ /* 0x000fc6000f8e0206 */
[----:B-1----:R-:W-:Y:S01]  /*1cca0*/  @P0 SHF.R.U32.HI R4, RZ, R3, R2 ;  /* 0x00000003ff040219 */ /* 0x002fe20000011602 */
[----:B------:R-:W-:Y:S01]  /*1ccb0*/  UIADD3 UR6, UR5, UR6, URZ ;  /* 0x0000000605067290 */ /* 0x000fe2000fffe03f */
[----:B------:R-:W-:Y:S02]  /*1ccc0*/  IMAD.U32 R6, RZ, RZ, UR4 ;  /* 0x00000004ff067e24 */ /* 0x000fe4000f8e00ff */
[--C-:B------:R-:W-:Y:S01]  /*1ccd0*/  SHF.R.S32.HI R5, RZ, 0x1f, R4.reuse ;  /* 0x0000001fff057819 */ /* 0x100fe20000011404 */
[----:B------:R-:W-:Y:S01]  /*1cce0*/  IMAD.MOV R2, RZ, RZ, -R4 ;  /* 0x000000ffff027224 */ /* 0x000fe200078e0a04 */
[----:B------:R-:W-:Y:S01]  /*1ccf0*/  ULDC.64 UR4, c[0x0][0x2d0] ;  /* 0x0000b40000047ab9 */ /* 0x000fe20000000a00 */
[----:B------:R-:W-:Y:S01]  /*1cd00*/  IMAD.U32 R3, RZ, RZ, UR6 ;  /* 0x00000006ff037e24 */ /* 0x000fe2000f8e00ff */
[----:B------:R-:W-:Y:S01]  /*1cd10*/  ULDC UR6, c[0x0][0x2b8] ;  /* 0x0000ae0000067ab9 */ /* 0x000fe20000000800 */
[----:B------:R-:W-:Y:S02]  /*1cd20*/  IMAD R0, R8, R2, R0 ;  /* 0x0000000208007224 */ /* 0x000fe400078e0200 */
[----:B------:R-:W-:-:S02]  /*1cd30*/  IMAD.MOV.U32 R2, RZ, RZ, R6 ;  /* 0x000000ffff027224 */ /* 0x000fc400078e0006 */
[----:B------:R-:W-:Y:S02]  /*1cd40*/  IMAD R5, R5, UR4, RZ ;  /* 0x0000000405057c24 */ /* 0x000fe4000f8e02ff */
[----:B------:R-:W-:-:S04]  /*1cd50*/  IMAD.WIDE.U32 R2, R4, UR4, R2 ;  /* 0x0000000404027c25 */ /* 0x000fc8000f8e0002 */
[----:B------:R-:W-:Y:S01]  /*1cd60*/  IMAD R4, R4, UR5, R5 ;  /* 0x0000000504047c24 */ /* 0x000fe2000f8e0205 */
[----:B------:R-:W-:-:S03]  /*1cd70*/  ULDC.64 UR4, c[0x0][0x2c8] ;  /* 0x0000b20000047ab9 */ /* 0x000fc60000000a00 */
[----:B------:R-:W-:Y:S01]  /*1cd80*/  IMAD.IADD R3, R3, 0x1, R4 ;  /* 0x0000000103037824 */ /* 0x000fe200078e0204 */
[----:B------:R-:W-:Y:S01]  /*1cd90*/  SHF.R.S32.HI R4, RZ, 0x1f, R0 ;  /* 0x0000001fff047819 */ /* 0x000fe20000011400 */
[----:B---3--:R-:W-:Y:S02]  /*1cda0*/  IMAD.SHL.U32 R10, R7, 0x10, RZ ;  /* 0x00000010070a7824 */ /* 0x008fe400078e00ff */
[----:B------:R-:W-:-:S04]  /*1cdb0*/  IMAD.WIDE.U32 R2, R0, UR4, R2 ;  /* 0x0000000400027c25 */ /* 0x000fc8000f8e0002 */
[----:B------:R-:W-:Y:S01]  /*1cdc0*/  IMAD R4, R4, UR4, RZ ;  /* 0x0000000404047c24 */ /* 0x000fe2000f8e02ff */
[----:B------:R-:W-:-:S03]  /*1cdd0*/  LOP3.LUT R10, R10, 0x70, RZ, 0xc0, !PT ;  /* 0x000000700a0a7812 */ /* 0x000fc600078ec0ff */
[----:B------:R-:W-:Y:S01]  /*1cde0*/  IMAD R0, R0, UR5, R4 ;  /* 0x0000000500007c24 */ /* 0x000fe2000f8e0204 */
[----:B------:R-:W-:Y:S02]  /*1cdf0*/  ULDC.64 UR4, c[0x0][0x280] ;  /* 0x0000a00000047ab9 */ /* 0x000fe40000000a00 */
[----:B------:R-:W-:Y:S01]  /*1ce00*/  IADD3 R4, P1, R2, UR4, RZ ;  /* 0x0000000402047c10 */ /* 0x000fe2000ff3e0ff */
[----:B------:R-:W-:Y:S01]  /*1ce10*/  UMOV UR4, 0xffffffff ;  /* 0xffffffff00047882 */ /* 0x000fe20000000000 */
[----:B------:R-:W-:Y:S02]  /*1ce20*/  ISETP.GE.AND P0, PT, R10, UR6, PT ;  /* 0x000000060a007c0c */ /* 0x000fe4000bf06270 */
[----:B------:R-:W-:Y:S01]  /*1ce30*/  IADD3.X R0, R3, UR5, R0, P1, !PT ;  /* 0x0000000503007c10 */ /* 0x000fe20008ffe400 */
[----:B0-----:R-:W-:Y:S10]  /*1ce40*/  BRA.DIV UR4, `(.L_x_7259) ;  /* 0x0000003a04b47947 */ /* 0x001ff4000b800000 */
[----:B------:R-:W2:Y:S01]  /*1ce50*/  LDL.LU R6, [R1+0x2c] ;  /* 0x00002c0001067983 */ /* 0x000ea20000300800 */
[----:B------:R-:W0:Y:S03]  /*1ce60*/  S2R R5, SR_TID.X ;  /* 0x0000000000057919 */ /* 0x000e260000002100 */
[----:B------:R-:W1:Y:S01]  /*1ce70*/  SHFL.IDX PT, R7, R4, RZ, 0x181f ;  /* 0x00181fff04077589 */ /* 0x000e6200000e0000 */
[----:B0-----:R-:W-:-:S04]  /*1ce80*/  LOP3.LUT R5, R5, 0x7f, RZ, 0xc0, !PT ;  /* 0x0000007f05057812 */ /* 0x001fc800078ec0ff */
[----:B------:R-:W-:-:S05]  /*1ce90*/  SHF.R.U32.HI R5, RZ, 0x3, R5 ;  /* 0x00000003ff057819 */ /* 0x000fca0000011605 */
[----:B------:R-:W-:-:S04]  /*1cea0*/  IMAD.IADD R2, R5, 0x1, R19 ;  /* 0x0000000105027824 */ /* 0x000fc800078e0213 */
[----:B------:R-:W-:Y:S02]  /*1ceb0*/  VIADD R5, R2, 0x10 ;  /* 0x0000001002057836 */ /* 0x000fe40000000000 */
[----:B--2---:R-:W-:Y:S02]  /*1cec0*/  IMAD R3, R6, R8, RZ ;  /* 0x0000000806037224 */ /* 0x004fe400078e02ff */
[----:B------:R-:W0:Y:S03]  /*1ced0*/  SHFL.IDX PT, R6, R0, RZ, 0x181f ;  /* 0x00181fff00067589 */ /* 0x000e2600000e0000 */
[----:B------:R-:W-:-:S13]  /*1cee0*/  ISETP.GE.AND P1, PT, R2, R3, PT ;  /* 0x000000030200720c */ /* 0x000fda0003f26270 */
[----:B-1----:R-:W-:-:S05]  /*1cef0*/  @!P1 IADD3 R7, P2, R10, R7, RZ ;  /* 0x000000070a079210 */ /* 0x002fca0007f5e0ff */
[----:B0-----:R-:W-:-:S05]  /*1cf00*/  @!P1 IMAD.X R6, RZ, RZ, R6, P2 ;  /* 0x000000ffff069224 */ /* 0x001fca00010e0606 */
        /* <DEDUP_REMOVED lines=56> */
[----:B------:R-:W-:Y:S01]  /*1d290*/  @!P1 IMAD.MOV.U32 R6, RZ, RZ, R5 ;  /* 0x000000ffff069224 */ /* 0x000fe200078e0005 */
[----:B------:R-:W0:Y:S04]  /*1d2a0*/  SHFL.IDX PT, R0, R0, 0x7, 0x181f ;  /* 0x00f81f0000007f89 */ /* 0x000e2800000e0000 */
[----:B------:R1:W-:Y:S04]  /*1d2b0*/  @!P1 LDGSTS.E.BYPASS.LTC128B.128 [R9+0x1b400], desc[UR50][R6.64], !P0 ;  /* 0x1b40000006099fae */ /* 0x0003e8000c101d72 */
[----:B------:R-:W2:Y:S02]  /*1d2c0*/  SHFL.IDX PT, R4, R4, 0x7, 0x181f ;  /* 0x00f81f0004047f89 */ /* 0x000ea400000e0000 */
.L_x_7342:
[----:B------:R-:W-:-:S05]  /*1d2d0*/  VIADD R2, R2, 0x70 ;  /* 0x0000007002027836 */ /* 0x000fca0000000000 */
[----:B------:R-:W-:-:S13]  /*1d2e0*/  ISETP.GE.AND P1, PT, R2, R3, PT ;  /* 0x000000030200720c */ /* 0x000fda0003f26270 */
[----:B--2---:R-:W-:-:S05]  /*1d2f0*/  @!P1 IADD3 R2, P2, R10, R4, RZ ;  /* 0x000000040a029210 */ /* 0x004fca0007f5e0ff */
[----:B0-----:R-:W-:-:S05]  /*1d300*/  @!P1 IMAD.X R3, RZ, RZ, R0, P2 ;  /* 0x000000ffff039224 */ /* 0x001fca00010e0600 */
[----:B------:R-:W-:Y:S01]  /*1d310*/  @!PT LDS RZ, [RZ] ;  /* 0x00000000fffff984 */ /* 0x000fe20000000800 */
[----:B------:R-:W-:Y:S01]  /*1d320*/  @!PT LDS RZ, [RZ] ;  /* 0x00000000fffff984 */ /* 0x000fe20000000800 */
[----:B------:R-:W-:Y:S01]  /*1d330*/  @!PT LDS RZ, [RZ] ;  /* 0x00000000fffff984 */ /* 0x000fe20000000800 */
[----:B------:R0:W-:Y:S01]  /*1d340*/  @!P1 LDGSTS.E.BYPASS.LTC128B.128 [R9+0x1bc00], desc[UR50][R2.64], !P0 ;  /* 0x1bc0000002099fae */ /* 0x0001e2000c101d72 */
[----:B------:R-:W-:Y:S01]  /*1d350*/  PLOP3.LUT P0, PT, PT, PT, PT, 0x80, 0x0 ;  /* 0x000000000000781c */ /* 0x000fe20003f0f070 */
[----:B------:R-:W-:-:S12]  /*1d360*/  NOP ;  /* 0x0000000000007918 */ /* 0x000fd80000000000 */
.L_x_7260:
        /* <DEDUP_REMOVED lines=18> */
.L_x_7343:
[----:B------:R-:W-:Y:S05]  /*1d490*/  BSYNC B0 ;  /* 0x0000000000007941 */ /* 0x000fea0003800000 */
.L_x_7261:
[----:B------:R-:W2:Y:S04]  /*1d4a0*/  LDL.LU R3, [R1+0x34] ;  /* 0x0000340001037983 */ /* 0x000ea80000300800 */
[----:B------:R-:W3:Y:S01]  /*1d4b0*/  LDL R2, [R1+0x18] ;  /* 0x0000180001027983 */ /* 0x000ee20000100800 */
[----:B--2---:R-:W-:-:S05]  /*1d4c0*/  VIADD R20, R3, 0xfffffffe ;  /* 0xfffffffe03147836 */ /* 0x004fca0000000000 */
[----:B---3--:R-:W-:-:S13]  /*1d4d0*/  ISETP.GE.AND P0, PT, R20, R2, PT ;  /* 0x000000021400720c */ /* 0x008fda0003f06270 */
[----:B------:R-:W-:Y:S05]  /*1d4e0*/  @!P0 BRA `(.L_x_7263) ;  /* 0x0000001000308947 */ /* 0x000fea0003800000 */
[----:B0-----:R0:W5:Y:S04]  /*1d4f0*/  LDL.LU R0, [R1+0x4] ;  /* 0x0000040001007983 */ /* 0x0011680000300800 */
[----:B-1----:R0:W5:Y:S02]  /*1d500*/  LDL.LU R6, [R1+0x8] ;  /* 0x0000080001067983 */ /* 0x0021640000300800 */
.L_x_7283:
[----:B-----5:R-:W-:Y:S01]  /*1d510*/  VIADD R3, R0, 0x1 ;  /* 0x0000000100037836 */ /* 0x020fe20000000000 */
[----:B------:R-:W-:Y:S01]  /*1d520*/  LOP3.LUT P1, RZ, R16, 0x1, RZ, 0xc0, !PT ;  /* 0x0000000110ff7812 */ /* 0x000fe2000782c0ff */
[----:B------:R-:W-:Y:S05]  /*1d530*/  YIELD ;  /* 0x0000000000007946 */ /* 0x000fea0003800000 */
[----:B------:R-:W-:Y:S01]  /*1d540*/  ISETP.NE.AND P0, PT, R3, 0x2, PT ;  /* 0x000000020300780c */ /* 0x000fe20003f05270 */
[----:B------:R-:W-:Y:S03]  /*1d550*/  BSSY B0, `(.L_x_7264) ;  /* 0x000006b000007945 */ /* 0x000fe60003800000 */
[----:B------:R-:W-:-:S02]  /*1d560*/  SEL R2, RZ, 0x1, P0 ;  /* 0x00000001ff027807 */ /* 0x000fc40000000000 */
[----:B------:R-:W-:Y:S02]  /*1d570*/  SEL R9, R3, RZ, P0 ;  /* 0x000000ff03097207 */ /* 0x000fe40000000000 */
        /* <DEDUP_REMOVED lines=28> */
.L_x_7266:
        /* <DEDUP_REMOVED lines=8> */
.L_x_7344:
[----:B------:R-:W-:Y:S05]  /*1d7c0*/  BSYNC B1 ;  /* 0x0000000000017941 */ /* 0x000fea0003800000 */
.L_x_7267:
        /* <DEDUP_REMOVED lines=9> */
.L_x_7270:
[----:B------:R-:W-:Y:S05]  /*1d860*/  BSYNC B1 ;  /* 0x0000000000017941 */ /* 0x000fea0003800000 */
.L_x_7269:
[----:B------:R-:W3:Y:S04]  /*1d870*/  LDL R2, [R1+0x4] ;  /* 0x0000040001027983 */ /* 0x000ee80000100800 */
[----:B------:R-:W4:Y:S01]  /*1d880*/  LDL R5, [R1+0x24] ;  /* 0x0000240001057983 */ /* 0x000f220000100800 */
[----:B-1----:R-:W-:Y:S01]  /*1d890*/  IMAD.MOV.U32 R9, RZ, RZ, RZ ;  /* 0x000000ffff097224 */ /* 0x002fe200078e00ff */
        /* <DEDUP_REMOVED lines=9> */
[----:B------:R-:W-:-:S07]  /*1d930*/  VIADD R8, R2, 0xc400 ;  /* 0x0000c40002087836 */ /* 0x000fce0000000000 */
.L_x_7271:
        /* <DEDUP_REMOVED lines=13> */
.L_x_7345:
[----:B------:R-:W-:Y:S05]  /*1da10*/  BSYNC B1 ;  /* 0x0000000000017941 */ /* 0x000fea0003800000 */
.L_x_7272:
        /* <DEDUP_REMOVED lines=11> */
.L_x_7275:
[----:B------:R-:W-:Y:S05]  /*1dad0*/  BSYNC B1 ;  /* 0x0000000000017941 */ /* 0x000fea0003800000 */
.L_x_7274:
        /* <DEDUP_REMOVED lines=8> */
.L_x_7276:
        /* <DEDUP_REMOVED lines=10> */
.L_x_7265:
[----:B------:R-:W-:Y:S05]  /*1dc00*/  BSYNC B0 ;  /* 0x0000000000007941 */ /* 0x000fea0003800000 */
.L_x_7264:
[----:B------:R-:W-:-:S06]  /*1dc10*/  UISETP.NE.AND UP0, UPT, UR39, 0x3, UPT ;  /* 0x000000032700788c */ /* 0x000fcc000bf05270 */
[----:B------:R-:W-:-:S13]  /*1dc20*/  PLOP3.LUT P0, PT, PT, PT, UP0, 0x80, 0x0 ;  /* 0x000000000000781c */ /* 0x000fda0003f0f008 */
[----:B------:R-:W-:Y:S05]  /*1dc30*/  @!P0 BRA `(.L_x_7277) ;  /* 0x0000000000048947 */ /* 0x000fea0003800000 */
[----:B------:R-:W-:Y:S01]  /*1dc40*/  BPT.TRAP 0x1 ;  /* 0x000000040000795c */ /* 0x000fe20000300000 */
.L_x_7277:
        /* <DEDUP_REMOVED lines=8> */
.L_x_7346:
[----:B------:R-:W-:Y:S05]  /*1dcd0*/  BSYNC B0 ;  /* 0x0000000000007941 */ /* 0x000fea0003800000 */
.L_x_7278:
[----:B------:R-:W-:Y:S05]  /*1dce0*/  @!P1 BRA `(.L_x_7280) ;  /* 0x0000000000049947 */ /* 0x000fea0003800000 */
[----:B------:R-:W-:Y:S01]  /*1dcf0*/  BPT.TRAP 0x1 ;  /* 0x000000040000795c */ /* 0x000fe20000300000 */
.L_x_7280:
[----:B--2---:R-:W-:Y:S01]  /*1dd00*/  SHF.L.U32 R2, R6, 0x1f, RZ ;  /* 0x0000001f06027819 */ /* 0x004fe200000006ff */
[----:B------:R-:W-:-:S03]  /*1dd10*/  IMAD R0, R0, 0x6000, RZ ;  /* 0x0000600000007824 */ /* 0x000fc600078e02ff */
[----:B------:R-:W2:Y:S02]  /*1dd20*/  SYNCS.PHASECHK.TRANS64.TRYWAIT P0, [R21+URZ+0x28860], R2 ;  /* 0x02886002150075a7 */ /* 0x000ea4000800017f */
[----:B--2---:R-:W-:Y:S05]  /*1dd30*/  @!P0 BRA `(.L_x_7281) ;  /* 0x0000003400e08947 */ /* 0x004fea0003800000 */
.L_x_7347:
[----:B------:R-:W2:Y:S04]  /*1dd40*/  LDL R12, [R1] ;  /* 0x00000000010c7983 */ /* 0x000ea80000100800 */
[----:B------:R-:W3:Y:S04]  /*1dd50*/  LDL R3, [R1+0x28] ;  /* 0x0000280001037983 */ /* 0x000ee80000100800 */
[----:B------:R-:W4:Y:S04]  /*1dd60*/  LDL R13, [R1+0x20] ;  /* 0x00002000010d7983 */ /* 0x000f280000100800 */
[----:B------:R0:W-:Y:S04]  /*1dd70*/  STL [R1+0x3c], R16 ;  /* 0x00003c1001007387 */ /* 0x0001e80000100800 */
[----:B0-----:R-:W4:Y:S01]  /*1dd80*/  LDL R16, [R1+0x14] ;  /* 0x0000140001107983 */ /* 0x001f220000100800 */
[----:B------:R-:W-:Y:S05]  /*1dd90*/  WARPSYNC.ALL ;  /* 0x0000000000007948 */ /* 0x000fea0003800000 */
[----:B------:R-:W0:Y:S02]  /*1dda0*/  S2R R14, SR_TID.X ;  /* 0x00000000000e7919 */ /* 0x000e240000002100 */
[----:B0-----:R-:W-:-:S02]  /*1ddb0*/  LOP3.LUT P0, RZ, R14, 0x4, RZ, 0xc0, !PT ;  /* 0x000000040eff7812 */ /* 0x001fc4000780c0ff */
[----:B--2---:R-:W-:-:S05]  /*1ddc0*/  LOP3.LUT R2, R0, R12, RZ, 0xfc, !PT ;  /* 0x0000000c00027212 */ /* 0x004fca00078efcff */
[----:B------:R-:W-:-:S05]  /*1ddd0*/  IMAD.IADD R2, R18, 0x1, R2 ;  /* 0x0000000112027824 */ /* 0x000fca00078e0202 */
[----:B------:R-:W1:Y:S01]  /*1dde0*/  LDSM.16.MT88.4 R4, [R2+0xc400] ;  /* 0x00c400000204783b */ /* 0x000e620000004200 */
[----:B---3--:R-:W-:Y:S02]  /*1ddf0*/  IADD3 R19, R18, R3, R0 ;  /* 0x0000000312137210 */ /* 0x008fe40007ffe000 */
[C-C-:B-1----:R-:W-:Y:S02]  /*1de00*/  PRMT R8, R4.reuse, 0x6420, R5.reuse ;  /* 0x0000642004087816 */ /* 0x142fe40000000005 */
[----:B------:R-:W-:Y:S02]  /*1de10*/  PRMT R9, R4, 0x7531, R5 ;  /* 0x0000753104097816 */ /* 0x000fe40000000005 */
[C-C-:B------:R-:W-:Y:S02]  /*1de20*/  PRMT R10, R6.reuse, 0x6420, R7.reuse ;  /* 0x00006420060a7816 */ /* 0x140fe40000000007 */
[----:B------:R-:W-:Y:S02]  /*1de30*/  PRMT R11, R6, 0x7531, R7 ;  /* 0x00007531060b7816 */ /* 0x000fe40000000007 */
[----:B------:R-:W0:Y:S01]  /*1de40*/  LDSM.16.MT88.4 R4, [R19+0xc400] ;  /* 0x00c400001304783b */ /* 0x000e220000004200 */
[----:B----4-:R-:W-:-:S05]  /*1de50*/  IADD3 R3, R16, R0, R13 ;  /* 0x0000000010037210 */ /* 0x010fca0007ffe00d */
[----:B------:R0:W-:Y:S01]  /*1de60*/  STSM.16.M88.4 [R3], R8 ;  /* 0x0000000803007844 */ /* 0x0001e20000000200 */
[----:B------:R-:W-:Y:S01]  /*1de70*/  VIADD R2, R0, 0x1000 ;  /* 0x0000100000027836 */ /* 0x000fe20000000000 */
[C-C-:B0-----:R-:W-:Y:S02]  /*1de80*/  PRMT R8, R4.reuse, 0x6420, R5.reuse ;  /* 0x0000642004087816 */ /* 0x141fe40000000005 */
[----:B------:R-:W-:Y:S02]  /*1de90*/  PRMT R9, R4, 0x7531, R5 ;  /* 0x0000753104097816 */ /* 0x000fe40000000005 */
[C-C-:B------:R-:W-:Y:S02]  /*1dea0*/  PRMT R10, R6.reuse, 0x6420, R7.reuse ;  /* 0x00006420060a7816 */ /* 0x140fe40000000007 */
[----:B------:R-:W-:-:S05]  /*1deb0*/  PRMT R11, R6, 0x7531, R7 ;  /* 0x00007531060b7816 */ /* 0x000fca0000000007 */
[----:B------:R0:W-:Y:S02]  /*1dec0*/  STSM.16.M88.4 [R3+0x1000], R8 ;  /* 0x0010000803007844 */ /* 0x0001e40000000200 */
[----:B0-----:R-:W-:-:S05]  /*1ded0*/  IMAD.MOV.U32 R11, RZ, RZ, R12 ;  /* 0x000000ffff0b7224 */ /* 0x001fca00078e000c */
[----:B------:R-:W-:-:S05]  /*1dee0*/  LOP3.LUT R2, R2, R11, RZ, 0xfc, !PT ;  /* 0x0000000b02027212 */ /* 0x000fca00078efcff */
[----:B------:R-:W-:-:S05]  /*1def0*/  IMAD.IADD R2, R18, 0x1, R2 ;  /* 0x0000000112027824 */ /* 0x000fca00078e0202 */
[----:B------:R-:W0:Y:S01]  /*1df00*/  LDSM.16.MT88.4 R4, [R2+0xc400] ;  /* 0x00c400000204783b */ /* 0x000e220000004200 */
[----:B------:R-:W-:Y:S02]  /*1df10*/  IMAD.MOV.U32 R10, RZ, RZ, R13 ;  /* 0x000000ffff0a7224 */ /* 0x000fe400078e000d */
[----:B------:R-:W-:-:S05]  /*1df20*/  IMAD.MOV.U32 R9, RZ, RZ, 0x20 ;  /* 0x00000020ff097424 */ /* 0x000fca00078e00ff */
[----:B------:R-:W-:Y:S02]  /*1df30*/  SEL R9, R9, 0xffffffe0, !P0 ;  /* 0xffffffe009097807 */ /* 0x000fe40004000000 */
[C-C-:B0-----:R-:W-:Y:S02]  /*1df40*/  PRMT R12, R4.reuse, 0x6420, R5.reuse ;  /* 0x00006420040c7816 */ /* 0x141fe40000000005 */
[----:B------:R-:W-:Y:S02]  /*1df50*/  PRMT R13, R4, 0x7531, R5 ;  /* 0x00007531040d7816 */ /* 0x000fe40000000005 */
[C-C-:B------:R-:W-:Y:S02]  /*1df60*/  PRMT R14, R6.reuse, 0x6420, R7.reuse ;  /* 0x00006420060e7816 */ /* 0x140fe40000000007 */
[----:B------:R-:W-:Y:S02]  /*1df70*/  PRMT R15, R6, 0x7531, R7 ;  /* 0x00007531060f7816 */ /* 0x000fe40000000007 */
[----:B------:R-:W0:Y:S01]  /*1df80*/  LDSM.16.MT88.4 R4, [R19+0xd400] ;  /* 0x00d400001304783b */ /* 0x000e220000004200 */
[----:B------:R-:W-:-:S05]  /*1df90*/  IADD3 R2, R10, R0, R9 ;  /* 0x000000000a027210 */ /* 0x000fca0007ffe009 */
[----:B------:R-:W-:Y:S02]  /*1dfa0*/  IMAD.IADD R2, R16, 0x1, R2 ;  /* 0x0000000110027824 */ /* 0x000fe400078e0202 */
[----:B------:R1:W5:Y:S04]  /*1dfb0*/  LDL.LU R16, [R1+0x3c] ;  /* 0x00003c0001107983 */ /* 0x0003680000300800 */
[----:B------:R2:W-:Y:S02]  /*1dfc0*/  STSM.16.M88.4 [R2], R12 ;  /* 0x0000000c02007844 */ /* 0x0005e40000000200 */
[----:B--2---:R-:W-:Y:S01]  /*1dfd0*/  IMAD.MOV.U32 R15, RZ, RZ, R11 ;  /* 0x000000ffff0f7224 */ /* 0x004fe200078e000b */
[C-C-:B0-----:R-:W-:Y:S02]  /*1dfe0*/  PRMT R8, R4.reuse, 0x6420, R5.reuse ;  /* 0x0000642004087816 */ /* 0x141fe40000000005 */
[----:B------:R-:W-:-:S02]  /*1dff0*/  PRMT R9, R4, 0x7531, R5 ;  /* 0x0000753104097816 */ /* 0x000fc40000000005 */
[C-C-:B------:R-:W-:Y:S02]  /*1e000*/  PRMT R10, R6.reuse, 0x6420, R7.reuse ;  /* 0x00006420060a7816 */ /* 0x140fe40000000007 */
[----:B------:R-:W-:Y:S01]  /*1e010*/  PRMT R11, R6, 0x7531, R7 ;  /* 0x00007531060b7816 */ /* 0x000fe20000000007 */
[----:B------:R-:W-:-:S04]  /*1e020*/  VIADD R4, R0, 0x2000 ;  /* 0x0000200000047836 */ /* 0x000fc80000000000 */
[----:B------:R0:W-:Y:S02]  /*1e030*/  STSM.16.M88.4 [R2+0x1000], R8 ;  /* 0x0010000802007844 */ /* 0x0001e40000000200 */
[----:B0-----:R-:W-:-:S05]  /*1e040*/  IMAD.MOV.U32 R11, RZ, RZ, R15 ;  /* 0x000000ffff0b7224 */ /* 0x001fca00078e000f */
[----:B------:R-:W-:-:S05]  /*1e050*/  LOP3.LUT R4, R4, R11, RZ, 0xfc, !PT ;  /* 0x0000000b04047212 */ /* 0x000fca00078efcff */
[----:B------:R-:W-:-:S06]  /*1e060*/  IMAD.IADD R4, R18, 0x1, R4 ;  /* 0x0000000112047824 */ /* 0x000fcc00078e0204 */
[----:B------:R-:W0:Y:S02]  /*1e070*/  LDSM.16.MT88.4 R4, [R4+0xc400] ;  /* 0x00c400000404783b */ /* 0x000e240000004200 */
[C-C-:B0-----:R-:W-:Y:S02]  /*1e080*/  PRMT R12, R4.reuse, 0x6420, R5.reuse ;  /* 0x00006420040c7816 */ /* 0x141fe40000000005 */
[----:B------:R-:W-:Y:S02]  /*1e090*/  PRMT R13, R4, 0x7531, R5 ;  /* 0x00007531040d7816 */ /* 0x000fe40000000005 */
[C-C-:B------:R-:W-:Y:S02]  /*1e0a0*/  PRMT R14, R6.reuse, 0x6420, R7.reuse ;  /* 0x00006420060e7816 */ /* 0x140fe40000000007 */
[----:B------:R-:W-:Y:S02]  /*1e0b0*/  PRMT R15, R6, 0x7531, R7 ;  /* 0x00007531060f7816 */ /* 0x000fe40000000007 */
[----:B------:R-:W0:Y:S04]  /*1e0c0*/  LDSM.16.MT88.4 R4, [R19+0xe400] ;  /* 0x00e400001304783b */ /* 0x000e280000004200 */
[----:B------:R2:W-:Y:S02]  /*1e0d0*/  STSM.16.M88.4 [R3+0x2000], R12 ;  /* 0x0020000c03007844 */ /* 0x0005e40000000200 */
[----:B--2---:R-:W-:Y:S01]  /*1e0e0*/  IMAD.MOV.U32 R15, RZ, RZ, R11 ;  /* 0x000000ffff0f7224 */ /* 0x004fe200078e000b */
[----:B0-----:R-:W-:-:S02]  /*1e0f0*/  PRMT R8, R4, 0x6420, R5 ;  /* 0x0000642004087816 */ /* 0x001fc40000000005 */
[----:B------:R-:W-:Y:S02]  /*1e100*/  PRMT R9, R4, 0x7531, R5 ;  /* 0x0000753104097816 */ /* 0x000fe40000000005 */
        /* <DEDUP_REMOVED lines=24> */
[----:B------:R-:W0:Y:S01]  /*1e290*/  LDSM.16.MT88.4 R4, [R4+0xc400] ;  /* 0x00c400000404783b */ /* 0x000e220000004200 */
[----:B------:R-:W-:Y:S01]  /*1e2a0*/  VIADD R0, R0, 0x5000 ;  /* 0x0000500000007836 */ /* 0x000fe20000000000 */
[C-C-:B0-----:R-:W-:Y:S02]  /*1e2b0*/  PRMT R12, R4.reuse, 0x6420, R5.reuse ;  /* 0x00006420040c7816 */ /* 0x141fe40000000005 */
[----:B------:R-:W-:Y:S02]  /*1e2c0*/  PRMT R13, R4, 0x7531, R5 ;  /* 0x00007531040d7816 */ /* 0x000fe40000000005 */
[C-C-:B------:R-:W-:Y:S02]  /*1e2d0*/  PRMT R14, R6.reuse, 0x6420, R7.reuse ;  /* 0x00006420060e7816 */ /* 0x140fe40000000007 */
[----:B------:R-:W-:Y:S02]  /*1e2e0*/  PRMT R15, R6, 0x7531, R7 ;  /* 0x00007531060f7816 */ /* 0x000fe40000000007 */
[----:B------:R-:W0:Y:S04]  /*1e2f0*/  LDSM.16.MT88.4 R4, [R19+0x10400] ;  /* 0x010400001304783b */ /* 0x000e280000004200 */
[----:B------:R2:W-:Y:S02]  /*1e300*/  STSM.16.M88.4 [R3+0x4000], R12 ;  /* 0x0040000c03007844 */ /* 0x0005e40000000200 */
[----:B--2---:R-:W-:-:S05]  /*1e310*/  IMAD.MOV.U32 R15, RZ, RZ, R11 ;  /* 0x000000ffff0f7224 */ /* 0x004fca00078e000b */
[----:B------:R-:W-:-:S05]  /*1e320*/  LOP3.LUT R0, R0, R15, RZ, 0xfc, !PT ;  /* 0x0000000f00007212 */ /* 0x000fca00078efcff */
        /* <DEDUP_REMOVED lines=26> */
.L_x_7282:
[----:B------:R-:W1:Y:S01]  /*1e4d0*/  S2R R0, SR_TID.X ;  /* 0x0000000000007919 */ /* 0x000e620000002100 */
[----:B0-----:R0:W-:Y:S01]  /*1e4e0*/  SYNCS.ARRIVE.TRANS64.A1T0 RZ, [R21+URZ+0x28850], RZ ;  /* 0x028850ff15ff79a7 */ /* 0x0011e2000810003f */
[----:B------:R2:W5:Y:S01]  /*1e4f0*/  LDL R6, [R1+0x8] ;  /* 0x0000080001067983 */ /* 0x0005620000100800 */
[----:B-1----:R-:W-:-:S03]  /*1e500*/  LOP3.LUT R2, R0, 0x7f, RZ, 0xc0, !PT ;  /* 0x0000007f00027812 */ /* 0x002fc600078ec0ff */
[----:B------:R-:W3:Y:S01]  /*1e510*/  LDL R0, [R1+0x18] ;  /* 0x0000180001007983 */ /* 0x000ee20000100800 */
[----:B------:R-:W-:Y:S01]  /*1e520*/  BAR.SYNC.DEFER_BLOCKING 0x2, 0x80 ;  /* 0x0082000000007b1d */ /* 0x000fe20000010000 */
[----:B------:R-:W-:-:S13]  /*1e530*/  ISETP.NE.AND P0, PT, R2, RZ, PT ;  /* 0x000000ff0200720c */ /* 0x000fda0003f05270 */
[----:B0-----:R-:W-:-:S05]  /*1e540*/  @!P0 VIADD R21, R21, 0x28880 ;  /* 0x0002888015158836 */ /* 0x001fca0000000000 */
[----:B------:R-:W-:-:S04]  /*1e550*/  @!P0 PRMT R21, RZ, 0x654, R21 ;  /* 0x00000654ff158816 */ /* 0x000fc80000000015 */
[----:B------:R2:W-:Y:S01]  /*1e560*/  @!P0 SYNCS.ARRIVE.TRANS64.RED.A1T0 RZ, [R21+URZ], RZ ;  /* 0x000000ff15ff89a7 */ /* 0x0005e2000810043f */
[C---:B---3--:R-:W-:Y:S01]  /*1e570*/  ISETP.GT.AND P0, PT, R20.reuse, R0, PT ;  /* 0x000000001400720c */ /* 0x048fe20003f04270 */
[----:B------:R-:W-:Y:S01]  /*1e580*/  VIADD R20, R20, 0xffffffff ;  /* 0xffffffff14147836 */ /* 0x000fe20000000000 */
[----:B------:R2:W5:Y:S11]  /*1e590*/  LDL R0, [R1+0x4] ;  /* 0x0000040001007983 */ /* 0x0005760000100800 */
[----:B--2---:R-:W-:Y:S05]  /*1e5a0*/  @P0 BRA `(.L_x_7283) ;  /* 0xffffffec00d80947 */ /* 0x004fea000383ffff */
.L_x_7263:
[----:B------:R-:W2:Y:S01]  /*1e5b0*/  S2R R2, SR_TID.X ;  /* 0x0000000000027919 */ /* 0x000ea20000002100 */
[----:B------:R-:W-:Y:S01]  /*1e5c0*/  BSSY B0, `(.L_x_7284) ;  /* 0x0000011000007945 */ /* 0x000fe20003800000 */
[----:B--2---:R-:W-:-:S04]  /*1e5d0*/  LOP3.LUT R2, R2, 0x7f, RZ, 0xc0, !PT ;  /* 0x0000007f02027812 */ /* 0x004fc800078ec0ff */
[----:B------:R-:W-:-:S13]  /*1e5e0*/  ISETP.NE.AND P0, PT, R2, RZ, PT ;  /* 0x000000ff0200720c */ /* 0x000fda0003f05270 */
[----:B------:R-:W-:Y:S05]  /*1e5f0*/  @P0 BRA `(.L_x_7285) ;  /* 0x0000000000340947 */ /* 0x000fea0003800000 */
[----:B------:R-:W2:Y:S01]  /*1e600*/  S2R R3, SR_LANEID ;  /* 0x0000000000037919 */ /* 0x000ea20000000000 */
[----:B------:R-:W-:Y:S02]  /*1e610*/  VOTEU.ANY UR4, UPT, PT ;  /* 0x0000000000047886 */ /* 0x000fe400038e0100 */
[----:B0----5:R-:W2:Y:S08]  /*1e620*/  FLO.U32 R0, UR4 ;  /* 0x0000000400007d00 */ /* 0x021eb000080e0000 */
[----:B------:R-:W0:Y:S01]  /*1e630*/  POPC R5, UR4 ;  /* 0x0000000400057d09 */ /* 0x000e220008000000 */
[----:B--2---:R-:W-:-:S02]  /*1e640*/  ISETP.EQ.U32.AND P1, PT, R0, R3, PT ;  /* 0x000000030000720c */ /* 0x004fc40003f22070 */
[----:B------:R-:W0:Y:S11]  /*1e650*/  LDC.64 R2, c[0x0][0xc60] ;  /* 0x00031800ff027b82 */ /* 0x000e360000000a00 */
[----:B0-----:R-:W2:Y:S01]  /*1e660*/  @P1 ATOMG.E.ADD.STRONG.GPU PT, R3, desc[UR50][R2.64], R5 ;  /* 0x00000005020319a8 */ /* 0x001ea200081ee1f2 */
[----:B------:R-:W0:Y:S02]  /*1e670*/  S2R R4, SR_LTMASK ;  /* 0x0000000000047919 */ /* 0x000e240000003900 */
[----:B0-----:R-:W-:-:S04]  /*1e680*/  LOP3.LUT R4, R4, UR4, RZ, 0xc0, !PT ;  /* 0x0000000404047c12 */ /* 0x001fc8000f8ec0ff */
[----:B-1----:R-:W0:Y:S01]  /*1e690*/  POPC R7, R4 ;  /* 0x0000000400077309 */ /* 0x002e220000000000 */
[----:B--2---:R-:W0:Y:S02]  /*1e6a0*/  SHFL.IDX PT, R0, R3, R0, 0x1f ;  /* 0x00001f0003007589 */ /* 0x004e2400000e0000 */
[----:B0-----:R-:W-:-:S05]  /*1e6b0*/  IADD3 R0, R0, UR40, R7 ;  /* 0x0000002800007c10 */ /* 0x001fca000fffe007 */
[----:B------:R2:W-:Y:S02]  /*1e6c0*/  STL [R1+0x10], R0 ;  /* 0x0000100001007387 */ /* 0x0005e40000100800 */
.L_x_7285:
[----:B------:R-:W-:Y:S05]  /*1e6d0*/  BSYNC B0 ;  /* 0x0000000000007941 */ /* 0x000fea0003800000 */
.L_x_7284:
[----:B------:R-:W-:-:S06]  /*1e6e0*/  UISETP.NE.AND UP0, UPT, UR39, 0x3, UPT ;  /* 0x000000032700788c */ /* 0x000fcc000bf05270 */
[----:B------:R-:W-:-:S13]  /*1e6f0*/  PLOP3.LUT P1, PT, PT, PT, UP0, 0x80, 0x0 ;  /* 0x000000000000781c */ /* 0x000fda0003f2f008 */
[----:B------:R-:W-:Y:S05]  /*1e700*/  @!P1 BRA `(.L_x_7286) ;  /* 0x0000000000049947 */ /* 0x000fea0003800000 */
[----:B------:R-:W-:Y:S01]  /*1e710*/  BPT.TRAP 0x1 ;  /* 0x000000040000795c */ /* 0x000fe20000300000 */
.L_x_7286:
[----:B------:R-:W3:Y:S04]  /*1e720*/  LDL R3, [R1+0x8] ;  /* 0x0000080001037983 */ /* 0x000ee80000100800 */
[----:B------:R-:W4:Y:S01]  /*1e730*/  LDL R2, [R1+0x4] ;  /* 0x0000040001027983 */ /* 0x000f220000100800 */
[----:B0-2--5:R-:W-:Y:S01]  /*1e740*/  IMAD.U32 R0, RZ, RZ, UR41 ;  /* 0x00000029ff007e24 */ /* 0x025fe2000f8e00ff */
[----:B------:R-:W-:Y:S04]  /*1e750*/  BSSY B0, `(.L_x_7287) ;  /* 0x0000007000007945 */ /* 0x000fe80003800000 */
[----:B------:R-:W-:-:S02]  /*1e760*/  ISETP.NE.AND P2, PT, R0, 0x3, PT ;  /* 0x000000030000780c */ /* 0x000fc40003f45270 */
[----:B---3--:R-:W-:-:S04]  /*1e770*/  LOP3.LUT R0, R3, 0x1, RZ, 0x3c, !PT ;  /* 0x0000000103007812 */ /* 0x008fc800078e3cff */
[----:B------:R-:W-:Y:S01]  /*1e780*/  SHF.L.U32 R0, R0, 0x1f, RZ ;  /* 0x0000001f00007819 */ /* 0x000fe200000006ff */
[----:B----4-:R-:W-:-:S04]  /*1e790*/  IMAD R19, R2, 0x8, R18 ;  /* 0x0000000802137824 */ /* 0x010fc800078e0212 */
[----:B------:R-:W0:Y:S02]  /*1e7a0*/  SYNCS.PHASECHK.TRANS64.TRYWAIT P1, [R19+URZ+0x28870], R0 ;  /* 0x02887000130075a7 */ /* 0x000e24000802017f */
[----:B0-----:R-:W-:Y:S05]  /*1e7b0*/  @!P1 BRA `(.L_x_7288) ;  /* 0x0000002c00549947 */ /* 0x001fea0003800000 */
.L_x_7348:
[----:B------:R-:W-:Y:S05]  /*1e7c0*/  BSYNC B0 ;  /* 0x0000000000007941 */ /* 0x000fea0003800000 */
.L_x_7287:
[----:B------:R-:W-:Y:S05]  /*1e7d0*/  @!P2 BRA `(.L_x_7289) ;  /* 0x000000000004a947 */ /* 0x000fea0003800000 */
[----:B------:R-:W-:Y:S01]  /*1e7e0*/  BPT.TRAP 0x1 ;  /* 0x000000040000795c */ /* 0x000fe20000300000 */
.L_x_7289:
[----:B0-----:R-:W2:Y:S02]  /*1e7f0*/  LDL R0, [R1+0x8] ;  /* 0x0000080001007983 */ /* 0x001ea40000100800 */
[----:B--2---:R-:W-:-:S04]  /*1e800*/  SHF.L.U32 R0, R0, 0x1f, RZ ;  /* 0x0000001f00007819 */ /* 0x004fc800000006ff */
[----:B------:R-:W0:Y:S02]  /*1e810*/  SYNCS.PHASECHK.TRANS64.TRYWAIT P1, [R19+URZ+0x28860], R0 ;  /* 0x02886000130075a7 */ /* 0x000e24000802017f */
[----:B0-----:R-:W-:Y:S05]  /*1e820*/  @!P1 BRA `(.L_x_7290) ;  /* 0x0000002c004c9947 */ /* 0x001fea0003800000 */
.L_x_7349:
[----:B------:R-:W0:Y:S04]  /*1e830*/  LDL R3, [R1+0x4] ;  /* 0x0000040001037983 */ /* 0x000e280000100800 */
[----:B------:R-:W2:Y:S04]  /*1e840*/  LDL R2, [R1] ;  /* 0x0000000001027983 */ /* 0x000ea80000100800 */
[----:B------:R-:W3:Y:S01]  /*1e850*/  LDL R12, [R1+0x20] ;  /* 0x00002000010c7983 */ /* 0x000ee20000100800 */
[----:B------:R-:W-:Y:S05]  /*1e860*/  WARPSYNC.ALL ;  /* 0x0000000000007948 */ /* 0x000fea0003800000 */
[----:B-1----:R-:W1:Y:S01]  /*1e870*/  S2R R9, SR_TID.X ;  /* 0x0000000000097919 */ /* 0x002e620000002100 */
[----:B------:R-:W-:Y:S01]  /*1e880*/  IMAD.MOV.U32 R13, RZ, RZ, 0x40 ;  /* 0x00000040ff0d7424 */ /* 0x000fe200078e00ff */
[----:B------:R-:W4:Y:S01]  /*1e890*/  S2R R14, SR_TID.X ;  /* 0x00000000000e7919 */ /* 0x000f220000002100 */
[----:B-1----:R-:W-:-:S04]  /*1e8a0*/  LOP3.LUT P1, RZ, R9, 0x4, RZ, 0xc0, !PT ;  /* 0x0000000409ff7812 */ /* 0x002fc8000782c0ff */
[----:B------:R-:W-:Y:S02]  /*1e8b0*/  SEL R13, R13, 0xffffffc0, !P1 ;  /* 0xffffffc00d0d7807 */ /* 0x000fe40004800000 */
[----:B----4-:R-:W-:Y:S01]  /*1e8c0*/  LOP3.LUT P1, RZ, R14, 0x4, RZ, 0xc0, !PT ;  /* 0x000000040eff7812 */ /* 0x010fe2000782c0ff */
[----:B0-----:R-:W-:-:S05]  /*1e8d0*/  IMAD R0, R3, 0x6000, RZ ;  /* 0x0000600003007824 */ /* 0x001fca00078e02ff */
[----:B--2---:R-:W-:Y:S02]  /*1e8e0*/  LOP3.LUT R3, R0, R2, RZ, 0xfc, !PT ;  /* 0x0000000200037212 */ /* 0x004fe400078efcff */
[----:B---3--:R-:W-:-:S03]  /*1e8f0*/  IADD3 R0, R18, R0, R12 ;  /* 0x0000000012007210 */ /* 0x008fc60007ffe00c */
[----:B------:R-:W-:Y:S02]  /*1e900*/  IMAD.IADD R2, R18, 0x1, R3 ;  /* 0x0000000112027824 */ /* 0x000fe400078e0203 */
[----:B------:R-:W-:Y:S02]  /*1e910*/  IMAD.MOV.U32 R3, RZ, RZ, 0x20 ;  /* 0x00000020ff037424 */ /* 0x000fe400078e00ff */
[----:B------:R-:W-:Y:S01]  /*1e920*/  IMAD.IADD R17, R13, 0x1, R2 ;  /* 0x000000010d117824 */ /* 0x000fe200078e0202 */
[----:B------:R-:W0:Y:S02]  /*1e930*/  LDSM.16.MT88.4 R4, [R2+0xc400] ;  /* 0x00c400000204783b */ /* 0x000e240000004200 */
[----:B------:R-:W-:-:S04]  /*1e940*/  SEL R3, R3, 0xffffffe0, !P1 ;  /* 0xffffffe003037807 */ /* 0x000fc80004800000 */
[----:B------:R-:W-:Y:S02]  /*1e950*/  IADD3 R3, R3, 0x400, R0 ;  /* 0x0000040003037810 */ /* 0x000fe40007ffe000 */
[C-C-:B0-----:R-:W-:Y:S02]  /*1e960*/  PRMT R8, R4.reuse, 0x6420, R5.reuse ;  /* 0x0000642004087816 */ /* 0x141fe40000000005 */
        /* <DEDUP_REMOVED lines=16> */
[----:B------:R-:W-:Y:S01]  /*1ea70*/  STSM.16.M88.4 [R3], R12 ;  /* 0x0000000c03007844 */ /* 0x000fe20000000200 */
        /* <DEDUP_REMOVED lines=61> */
.L_x_7291:
[----:B------:R-:W2:Y:S01]  /*1ee50*/  LDL.LU R0, [R1+0x4] ;  /* 0x0000040001007983 */ /* 0x000ea20000300800 */
[----:B0-----:R0:W-:Y:S03]  /*1ee60*/  SYNCS.ARRIVE.TRANS64.A1T0 RZ, [R19+URZ+0x28850], RZ ;  /* 0x028850ff13ff79a7 */ /* 0x0011e6000810003f */
[----:B-1----:R-:W3:Y:S01]  /*1ee70*/  LDL.LU R3, [R1+0x8] ;  /* 0x0000080001037983 */ /* 0x002ee20000300800 */
[----:B0-----:R-:W-:-:S05]  /*1ee80*/  @!P0 VIADD R19, R19, 0x28880 ;  /* 0x0002888013138836 */ /* 0x001fca0000000000 */
[----:B------:R-:W-:Y:S01]  /*1ee90*/  @!P0 PRMT R19, RZ, 0x654, R19 ;  /* 0x00000654ff138816 */ /* 0x000fe20000000013 */
[----:B------:R-:W-:Y:S06]  /*1eea0*/  BAR.SYNC.DEFER_BLOCKING 0x2, 0x80 ;  /* 0x0082000000007b1d */ /* 0x000fec0000010000 */
[----:B------:R0:W-:Y:S01]  /*1eeb0*/  @!P0 SYNCS.ARRIVE.TRANS64.RED.A1T0 RZ, [R19+URZ], RZ ;  /* 0x000000ff13ff89a7 */ /* 0x0001e2000810043f */
[----:B--2---:R-:W-:-:S05]  /*1eec0*/  VIADD R0, R0, 0x1 ;  /* 0x0000000100007836 */ /* 0x004fca0000000000 */
[----:B------:R-:W-:-:S04]  /*1eed0*/  ISETP.NE.AND P0, PT, R0, 0x2, PT ;  /* 0x000000020000780c */ /* 0x000fc80003f05270 */
[----:B------:R-:W-:Y:S02]  /*1eee0*/  SEL R2, RZ, 0x1, P0 ;  /* 0x00000001ff027807 */ /* 0x000fe40000000000 */
[----:B------:R-:W-:Y:S02]  /*1eef0*/  SEL R0, R0, RZ, P0 ;  /* 0x000000ff00007207 */ /* 0x000fe40000000000 */
[----:B---3--:R-:W-:-:S03]  /*1ef00*/  LOP3.LUT R3, R3, R2, RZ, 0x3c, !PT ;  /* 0x0000000203037212 */ /* 0x008fc600078e3cff */
[----:B------:R0:W-:Y:S04]  /*1ef10*/  STL [R1+0x4], R0 ;  /* 0x0000040001007387 */ /* 0x0001e80000100800 */
[----:B------:R0:W-:Y:S02]  /*1ef20*/  STL [R1+0x8], R3 ;  /* 0x0000080301007387 */ /* 0x0001e40000100800 */
.L_x_7240:
[----:B------:R-:W-:Y:S05]  /*1ef30*/  BSYNC B7 ;  /* 0x0000000000077941 */ /* 0x000fea0003800000 */
.L_x_7238:
[----:B------:R-:W-:-:S13]  /*1ef40*/  LOP3.LUT P0, RZ, R16, 0x2, RZ, 0xc0, !PT ;  /* 0x0000000210ff7812 */ /* 0x000fda000780c0ff */
[----:B------:R-:W-:Y:S05]  /*1ef50*/  @!P0 BRA `(.L_x_7292) ;  /* 0x0000000000308947 */ /* 0x000fea0003800000 */
[----:B------:R-:W3:Y:S08]  /*1ef60*/  S2UR UR5, SR_CgaCtaId ;  /* 0x00000000000579c3 */ /* 0x000ef00000008800 */
[----:B------:R-:W-:Y:S06]  /*1ef70*/  BAR.SYNC.DEFER_BLOCKING 0x5, 0x180 ;  /* 0x0146000000007b1d */ /* 0x000fec0000010000 */
[----:B------:R-:W-:-:S02]  /*1ef80*/  UMOV UR4, 0x400 ;  /* 0x0000040000047882 */ /* 0x000fc40000000000 */
[----:B---3--:R-:W-:-:S06]  /*1ef90*/  ULEA UR4, UR5, UR4, 0x18 ;  /* 0x0000000405047291 */ /* 0x008fcc000f8ec03f */
[----:B------:R-:W-:-:S05]  /*1efa0*/  IMAD.U32 R18, RZ, RZ, UR4 ;  /* 0x00000004ff127e24 */ /* 0x000fca000f8e00ff */
[----:B-1----:R-:W1:Y:S04]  /*1efb0*/  LDS.128 R4, [R18+0x288d0] ;  /* 0x0288d00012047984 */ /* 0x002e680000000c00 */
[----:B-1----:R1:W-:Y:S01]  /*1efc0*/  STL.64 [R1+0x10], R4 ;  /* 0x0000100401007387 */ /* 0x0023e20000100a00 */
[----:B0-2---:R-:W-:-:S03]  /*1efd0*/  IMAD.MOV.U32 R0, RZ, RZ, R7 ;  /* 0x000000ffff007224 */ /* 0x005fc600078e0007 */
[----:B------:R1:W-:Y:S02]  /*1efe0*/  STL [R1+0x18], R6 ;  /* 0x0000180601007387 */ /* 0x0003e40000100800 */
[----:B------:R-:W-:Y:S01]  /*1eff0*/  R2UR UR42, R0 ;  /* 0x00000000002a72ca */ /* 0x000fe200000e0000 */
[----:B------:R-:W-:Y:S06]  /*1f000*/  BAR.ARV 0x4, 0x180 ;  /* 0x0106000000007b1d */ /* 0x000fec0000002000 */
[----:B------:R-:W-:Y:S08]  /*1f010*/  BRA `(.L_x_7293) ;  /* 0x0000000c00e47947 */ /* 0x000ff00003800000 */
.L_x_7292:
[----:B0-2---:R-:W2:Y:S01]  /*1f020*/  LDL.LU R0, [R1+0x10] ;  /* 0x0000100001007983 */ /* 0x005ea20000300800 */
        /* <DEDUP_REMOVED lines=46> */
.L_x_7296:
        /* <DEDUP_REMOVED lines=38> */
.L_x_7294:
        /* <DEDUP_REMOVED lines=13> */
.L_x_7297:
        /* <DEDUP_REMOVED lines=63> */
.L_x_7298:
        /* <DEDUP_REMOVED lines=64> */
.L_x_7299:
[----:B-1----:R-:W-:-:S05]  /*1fe30*/  LOP3.LUT R3, RZ, R4, RZ, 0x33, !PT ;  /* 0x00000004ff037212 */ /* 0x002fca00078e33ff */
[----:B------:R-:W-:-:S05]  /*1fe40*/  IMAD.IADD R0, R0, 0x1, R3 ;  /* 0x0000000100007824 */ /* 0x000fca00078e0203 */
[----:B------:R1:W-:Y:S01]  /*1fe50*/  STL [R1+0x14], R0 ;  /* 0x0000140001007387 */ /* 0x0003e20000100800 */
[----:B------:R-:W-:Y:S05]  /*1fe60*/  BRA `(.L_x_7300) ;  /* 0x0000000000107947 */ /* 0x000fea0003800000 */
.L_x_7295:
[----:B------:R0:W-:Y:S01]  /*1fe70*/  STL [R1+0x10], R4 ;  /* 0x0000100401007387 */ /* 0x0001e20000100800 */
[----:B------:R-:W-:-:S03]  /*1fe80*/  ULDC UR42, c[0x0][0xc3c] ;  /* 0x00030f00002a7ab9 */ /* 0x000fc60000000800 */
[----:B------:R0:W-:Y:S04]  /*1fe90*/  STL [R1+0x14], RZ ;  /* 0x000014ff01007387 */ /* 0x0001e80000100800 */
[----:B------:R0:W-:Y:S02]  /*1fea0*/  STL [R1+0x18], RZ ;  /* 0x000018ff01007387 */ /* 0x0001e40000100800 */
.L_x_7300:
[----:B0-----:R-:W2:Y:S04]  /*1feb0*/  LDL R2, [R1+0x18] ;  /* 0x0000180001027983 */ /* 0x001ea80000100800 */
[----:B------:R-:W3:Y:S04]  /*1fec0*/  LDL R3, [R1+0x14] ;  /* 0x0000140001037983 */ /* 0x000ee80000100800 */
[----:B------:R-:W4:Y:S01]  /*1fed0*/  LDL R4, [R1+0x10] ;  /* 0x0000100001047983 */ /* 0x000f220000100800 */
[----:B-1----:R-:W0:Y:S02]  /*1fee0*/  S2R R0, SR_TID.X ;  /* 0x0000000000007919 */ /* 0x002e240000002100 */
        /* <DEDUP_REMOVED lines=12> */
.L_x_7293:
[----:B------:R-:W-:Y:S02]  /*1ffb0*/  ULDC UR4, c[0x0][0xc3c] ;  /* 0x00030f0000047ab9 */ /* 0x000fe40000000800 */
[----:B------:R-:W-:-:S06]  /*1ffc0*/  UISETP.GE.AND UP0, UPT, UR42, UR4, UPT ;  /* 0x000000042a00728c */ /* 0x000fcc000bf06270 */
[----:B------:R-:W-:-:S13]  /*1ffd0*/  PLOP3.LUT P0, PT, PT, PT, UP0, 0x80, 0x0 ;  /* 0x000000000000781c */ /* 0x000fda0003f0f008 */
[----:B------:R-:W-:Y:S05]  /*1ffe0*/  @!P0 BRA `(.L_x_7301) ;  /* 0xffffffac00d48947 */ /* 0x000fea000383ffff */
.L_x_7227:
        /* <DEDUP_REMOVED lines=12> */
.L_x_7350:
[----:B------:R-:W-:Y:S05]  /*200b0*/  BSYNC B0 ;  /* 0x0000000000007941 */ /* 0x000fea0003800000 */
.L_x_7302:
[----:B------:R-:W-:-:S03]  /*200c0*/  UMOV UR4, 0xffffffff ;  /* 0xffffffff00047882 */ /* 0x000fc60000000000 */
[----:B------:R-:W-:Y:S05]  /*200d0*/  BRA.DIV UR4, `(.L_x_7304) ;  /* 0x0000001604487947 */ /* 0x000fea000b800000 */
[----:B------:R-:W1:Y:S02]  /*200e0*/  S2R R2, SR_TID.X ;  /* 0x0000000000027919 */ /* 0x000e640000002100 */
[----:B-1----:R-:W-:-:S04]  /*200f0*/  SHF.R.U32.HI R2, RZ, 0x5, R2 ;  /* 0x00000005ff027819 */ /* 0x002fc80000011602 */
[----:B------:R-:W-:-:S05]  /*20100*/  LOP3.LUT R2, R2, 0x3, RZ, 0xc0, !PT ;  /* 0x0000000302027812 */ /* 0x000fca00078ec0ff */
[----:B------:R1:W2:Y:S02]  /*20110*/  SHFL.IDX PT, R14, R2, RZ, 0x1f ;  /* 0x00001fff020e7589 */ /* 0x0002a400000e0000 */
.L_x_7353:
[----:B--2---:R-:W-:Y:S01]  /*20120*/  ISETP.NE.AND P0, PT, R14, RZ, PT ;  /* 0x000000ff0e00720c */ /* 0x004fe20003f05270 */
[----:B------:R-:W-:-:S12]  /*20130*/  BSSY B0, `(.L_x_7305) ;  /* 0x000002e000007945 */ /* 0x000fd80003800000 */
[----:B------:R-:W-:Y:S05]  /*20140*/  @P0 BRA `(.L_x_7306) ;  /* 0x0000000000b00947 */ /* 0x000fea0003800000 */
[----:B------:R-:W-:-:S03]  /*20150*/  UMOV UR4, 0xffffffff ;  /* 0xffffffff00047882 */ /* 0x000fc60000000000 */
[----:B------:R-:W-:Y:S05]  /*20160*/  BRA.DIV UR4, `(.L_x_7307) ;  /* 0x0000001604587947 */ /* 0x000fea000b800000 */
[----:B------:R-:W-:-:S13]  /*20170*/  ELECT P6, URZ, PT ;  /* 0x00000000003f782f */ /* 0x000fda00038c0000 */
.L_x_7356:
[----:B------:R-:W-:Y:S05]  /*20180*/  @!P6 BRA `(.L_x_7306) ;  /* 0x0000000000a0e947 */ /* 0x000fea0003800000 */
[----:B------:R-:W-:-:S06]  /*20190*/  ULOP3.LUT UR4, UR38, 0x2, URZ, 0xfc, !UPT ;  /* 0x0000000226047892 */ /* 0x000fcc000f8efc3f */
[----:B-1----:R-:W-:-:S05]  /*201a0*/  IMAD.U32 R2, RZ, RZ, UR4 ;  /* 0x00000004ff027e24 */ /* 0x002fca000f8e00ff */
[----:B------:R-:W-:-:S13]  /*201b0*/  ISETP.NE.AND P0, PT, R2, 0x3, PT ;  /* 0x000000030200780c */ /* 0x000fda0003f05270 */
[----:B------:R-:W-:Y:S05]  /*201c0*/  @!P0 BRA `(.L_x_7308) ;  /* 0x0000000000048947 */ /* 0x000fea0003800000 */
[----:B------:R-:W-:Y:S01]  /*201d0*/  BPT.TRAP 0x1 ;  /* 0x000000040000795c */ /* 0x000fe20000300000 */
.L_x_7308:
        /* <DEDUP_REMOVED lines=14> */
.L_x_7357:
[----:B------:R-:W1:Y:S02]  /*202c0*/  SYNCS.PHASECHK.TRANS64.TRYWAIT P1, [R7+URZ], R2 ;  /* 0x00000002070075a7 */ /* 0x000e64000802017f */
[----:B-1----:R-:W-:Y:S05]  /*202d0*/  @!P1 BRA `(.L_x_7310) ;  /* 0x0000001400309947 */ /* 0x002fea0003800000 */
.L_x_7358:
[----:B------:R-:W-:Y:S05]  /*202e0*/  @!P0 BRA `(.L_x_7311) ;  /* 0x0000000000048947 */ /* 0x000fea0003800000 */
[----:B------:R-:W-:Y:S01]  /*202f0*/  BPT.TRAP 0x1 ;  /* 0x000000040000795c */ /* 0x000fe20000300000 */
.L_x_7311:
[----:B------:R-:W2:Y:S02]  /*20300*/  LDL.LU R4, [R1+0x4] ;  /* 0x0000040001047983 */ /* 0x000ea40000300800 */
[----:B--2---:R-:W-:-:S04]  /*20310*/  IMAD R4, R4, 0x8, R0 ;  /* 0x0000000804047824 */ /* 0x004fc800078e0200 */
[----:B------:R-:W2:Y:S02]  /*20320*/  SYNCS.PHASECHK.TRANS64.TRYWAIT P1, [R4+URZ+0x28860], R5 ;  /* 0x02886005040075a7 */ /* 0x000ea4000802017f */
[----:B--2---:R-:W-:Y:S05]  /*20330*/  @!P1 BRA `(.L_x_7312) ;  /* 0x00000014002c9947 */ /* 0x004fea0003800000 */
.L_x_7359:
[----:B------:R-:W-:Y:S05]  /*20340*/  @!P0 BRA `(.L_x_7313) ;  /* 0x0000000000048947 */ /* 0x000fea0003800000 */
[----:B------:R-:W-:Y:S01]  /*20350*/  BPT.TRAP 0x1 ;  /* 0x000000040000795c */ /* 0x000fe20000300000 */
.L_x_7313:
[----:B------:R-:W-:-:S04]  /*20360*/  IMAD R3, R3, 0x8, R0 ;  /* 0x0000000803037824 */ /* 0x000fc800078e0200 */
[----:B------:R-:W3:Y:S02]  /*20370*/  SYNCS.PHASECHK.TRANS64.TRYWAIT P1, [R3+URZ+0x28860], R2 ;  /* 0x02886002030075a7 */ /* 0x000ee4000802017f */
[----:B---3--:R-:W-:Y:S05]  /*20380*/  @!P1 BRA `(.L_x_7314) ;  /* 0x00000014002c9947 */ /* 0x008fea0003800000 */
.L_x_7360:
[----:B------:R-:W-:Y:S05]  /*20390*/  @!P0 BRA `(.L_x_7315) ;  /* 0x0000000000048947 */ /* 0x000fea0003800000 */
[----:B------:R-:W-:Y:S01]  /*203a0*/  BPT.TRAP 0x1 ;  /* 0x000000040000795c */ /* 0x000fe20000300000 */
.L_x_7315:
[----:B------:R-:W4:Y:S02]  /*203b0*/  SYNCS.PHASECHK.TRANS64.TRYWAIT P0, [R4+URZ+0x28880], R5 ;  /* 0x02888005040075a7 */ /* 0x000f24000800017f */
[----:B----4-:R-:W-:Y:S05]  /*203c0*/  @!P0 BRA `(.L_x_7316) ;  /* 0x0000001400308947 */ /* 0x010fea0003800000 */
.L_x_7317:
[----:B------:R0:W0:Y:S02]  /*203d0*/  SYNCS.PHASECHK.TRANS64.TRYWAIT P0, [R3+URZ+0x28880], R2 ;  /* 0x02888002030075a7 */ /* 0x000024000800017f */
[----:B0-----:R-:W-:Y:S05]  /*203e0*/  @!P0 NANOSLEEP.SYNCS 0x989680 ;  /* 0x009896800000895d */ /* 0x001fea0003900000 */
[----:B------:R-:W0:Y:S02]  /*203f0*/  @!P0 SYNCS.PHASECHK.TRANS64 P0, [R3+URZ+0x28880], R2 ;  /* 0x02888002030085a7 */ /* 0x000e24000800007f */
[----:B0-----:R-:W-:Y:S05]  /*20400*/  @!P0 BRA `(.L_x_7317) ;  /* 0xfffffffc00f08947 */ /* 0x001fea000383ffff */
.L_x_7306:
[----:B------:R-:W-:Y:S05]  /*20410*/  BSYNC B0 ;  /* 0x0000000000007941 */ /* 0x000fea0003800000 */
.L_x_7305:
[----:B------:R-:W-:Y:S05]  /*20420*/  EXIT ;  /* 0x000000000000794d */ /* 0x000fea0003800000 */
.L_x_7122:
[----:B0-----:R-:W-:-:S04]  /*20430*/  IMAD.U32 R3, RZ, RZ, UR45 ;  /* 0x0000002dff037e24 */ /* 0x001fc8000f8e00ff */
[----:B------:R0:W1:Y:S03]  /*20440*/  SYNCS.PHASECHK.TRANS64.TRYWAIT P1, [R3+URZ+0x28800], R8 ;  /* 0x02880008030075a7 */ /* 0x000066000802017f */
[----:B-1----:R-:W-:Y:S05]  /*20450*/  @!P1 NANOSLEEP.SYNCS 0x989680 ;  /* 0x009896800000995d */ /* 0x002fea0003900000 */
[----:B------:R-:W1:Y:S02]  /*20460*/  @!P1 SYNCS.PHASECHK.TRANS64 P1, [R3+URZ+0x28800], R8 ;  /* 0x02880008030095a7 */ /* 0x000e64000802007f */
[----:B-1----:R-:W-:Y:S05]  /*20470*/  @!P1 BRA `(.L_x_7122) ;  /* 0xfffffffc00ec9947 */ /* 0x002fea000383ffff */
[----:B------:R-:W-:Y:S05]  /*20480*/  BRA `(.L_x_7318) ;  /* 0xfffffe1c00707947 */ /* 0x000fea000383ffff */
.L_x_7126:
[----:B0-----:R0:W2:Y:S02]  /*20490*/  SYNCS.PHASECHK.TRANS64.TRYWAIT P1, [R125+URZ+0x28830], R4 ;  /* 0x028830047d0075a7 */ /* 0x0010a4000802017f */
[----:B--2---:R-:W-:Y:S05]  /*204a0*/  @!P1 NANOSLEEP.SYNCS 0x989680 ;  /* 0x009896800000995d */ /* 0x004fea0003900000 */
[----:B------:R-:W2:Y:S02]  /*204b0*/  @!P1 SYNCS.PHASECHK.TRANS64 P1, [R125+URZ+0x28830], R4 ;  /* 0x028830047d0095a7 */ /* 0x000ea4000802007f */
[----:B--2---:R-:W-:Y:S05]  /*204c0*/  @!P1 BRA `(.L_x_7126) ;  /* 0xfffffffc00f09947 */ /* 0x004fea000383ffff */
[----:B------:R-:W-:Y:S05]  /*204d0*/  BRA `(.L_x_7125) ;  /* 0xfffffe1c009c7947 */ /* 0x000fea000383ffff */
.L_x_7142:
[----:B-1----:R-:W-:-:S04]  /*204e0*/  IMAD.U32 R9, RZ, RZ, UR6 ;  /* 0x00000006ff097e24 */ /* 0x002fc8000f8e00ff */
[----:B------:R1:W2:Y:S03]  /*204f0*/  SYNCS.PHASECHK.TRANS64.TRYWAIT P1, [R9+URZ+0x28830], R8 ;  /* 0x02883008090075a7 */ /* 0x0002a6000802017f */
[----:B--2---:R-:W-:Y:S05]  /*20500*/  @!P1 NANOSLEEP.SYNCS 0x989680 ;  /* 0x009896800000995d */ /* 0x004fea0003900000 */
[----:B------:R-:W2:Y:S02]  /*20510*/  @!P1 SYNCS.PHASECHK.TRANS64 P1, [R9+URZ+0x28830], R8 ;  /* 0x02883008090095a7 */ /* 0x000ea4000802007f */
[----:B--2---:R-:W-:Y:S05]  /*20520*/  @!P1 BRA `(.L_x_7142) ;  /* 0xfffffffc00ec9947 */ /* 0x004fea000383ffff */
[----:B------:R-:W-:Y:S05]  /*20530*/  BRA `(.L_x_7139) ;  /* 0xfffffe6c00bc7947 */ /* 0x000fea000383ffff */
.L_x_7146:
[----:B-1----:R-:W-:-:S04]  /*20540*/  IMAD.U32 R9, RZ, RZ, UR6 ;  /* 0x00000006ff097e24 */ /* 0x002fc8000f8e00ff */
[----:B------:R1:W2:Y:S03]  /*20550*/  SYNCS.PHASECHK.TRANS64.TRYWAIT P1, [R9+URZ+0x28850], R8 ;  /* 0x02885008090075a7 */ /* 0x0002a6000802017f */
[----:B--2---:R-:W-:Y:S05]  /*20560*/  @!P1 NANOSLEEP.SYNCS 0x989680 ;  /* 0x009896800000995d */ /* 0x004fea0003900000 */
[----:B------:R-:W2:Y:S02]  /*20570*/  @!P1 SYNCS.PHASECHK.TRANS64 P1, [R9+URZ+0x28850], R8 ;  /* 0x02885008090095a7 */ /* 0x000ea4000802007f */
[----:B--2---:R-:W-:Y:S05]  /*20580*/  @!P1 BRA `(.L_x_7146) ;  /* 0xfffffffc00ec9947 */ /* 0x004fea000383ffff */
[----:B------:R-:W-:Y:S05]  /*20590*/  BRA `(.L_x_7143) ;  /* 0xfffffe7000347947 */ /* 0x000fea000383ffff */
.L_x_7164:
[----:B-1----:R-:W-:-:S04]  /*205a0*/  IMAD.U32 R7, RZ, RZ, UR6 ;  /* 0x00000006ff077e24 */ /* 0x002fc8000f8e00ff */
[----:B------:R1:W2:Y:S03]  /*205b0*/  SYNCS.PHASECHK.TRANS64.TRYWAIT P1, [R7+URZ+0x28830], R6 ;  /* 0x02883006070075a7 */ /* 0x0002a6000802017f */
[----:B--2---:R-:W-:Y:S05]  /*205c0*/  @!P1 NANOSLEEP.SYNCS 0x989680 ;  /* 0x009896800000995d */ /* 0x004fea0003900000 */
[----:B------:R-:W2:Y:S02]  /*205d0*/  @!P1 SYNCS.PHASECHK.TRANS64 P1, [R7+URZ+0x28830], R6 ;  /* 0x02883006070095a7 */ /* 0x000ea4000802007f */
[----:B--2---:R-:W-:Y:S05]  /*205e0*/  @!P1 BRA `(.L_x_7164) ;  /* 0xfffffffc00ec9947 */ /* 0x004fea000383ffff */
[----:B------:R-:W-:Y:S05]  /*205f0*/  BRA `(.L_x_7161) ;  /* 0xfffffec400807947 */ /* 0x000fea000383ffff */
.L_x_7168:
[----:B-1----:R-:W-:-:S04]  /*20600*/  IMAD.U32 R7, RZ, RZ, UR6 ;  /* 0x00000006ff077e24 */ /* 0x002fc8000f8e00ff */
[----:B------:R1:W2:Y:S03]  /*20610*/  SYNCS.PHASECHK.TRANS64.TRYWAIT P1, [R7+URZ+0x28850], R6 ;  /* 0x02885006070075a7 */ /* 0x0002a6000802017f */
[----:B--2---:R-:W-:Y:S05]  /*20620*/  @!P1 NANOSLEEP.SYNCS 0x989680 ;  /* 0x009896800000995d */ /* 0x004fea0003900000 */
[----:B------:R-:W2:Y:S02]  /*20630*/  @!P1 SYNCS.PHASECHK.TRANS64 P1, [R7+URZ+0x28850], R6 ;  /* 0x02885006070095a7 */ /* 0x000ea4000802007f */
[----:B--2---:R-:W-:Y:S05]  /*20640*/  @!P1 BRA `(.L_x_7168) ;  /* 0xfffffffc00ec9947 */ /* 0x004fea000383ffff */
[----:B------:R-:W-:Y:S05]  /*20650*/  BRA `(.L_x_7165) ;  /* 0xfffffec800047947 */ /* 0x000fea000383ffff */
.L_x_7175:
[----:B-1----:R-:W-:-:S04]  /*20660*/  IMAD.U32 R7, RZ, RZ, UR6 ;  /* 0x00000006ff077e24 */ /* 0x002fc8000f8e00ff */
[----:B------:R1:W2:Y:S03]  /*20670*/  SYNCS.PHASECHK.TRANS64.TRYWAIT P1, [R7+URZ+0x28830], R6 ;  /* 0x02883006070075a7 */ /* 0x0002a6000802017f */
[----:B--2---:R-:W-:Y:S05]  /*20680*/  @!P1 NANOSLEEP.SYNCS 0x989680 ;  /* 0x009896800000995d */ /* 0x004fea0003900000 */
[----:B------:R-:W2:Y:S02]  /*20690*/  @!P1 SYNCS.PHASECHK.TRANS64 P1, [R7+URZ+0x28830], R6 ;  /* 0x02883006070095a7 */ /* 0x000ea4000802007f */
[----:B--2---:R-:W-:Y:S05]  /*206a0*/  @!P1 BRA `(.L_x_7175) ;  /* 0xfffffffc00ec9947 */ /* 0x004fea000383ffff */
[----:B------:R-:W-:Y:S05]  /*206b0*/  BRA `(.L_x_7172) ;  /* 0xfffffef800587947 */ /* 0x000fea000383ffff */
.L_x_7179:
[----:B-1----:R-:W-:-:S04]  /*206c0*/  IMAD.U32 R7, RZ, RZ, UR6 ;  /* 0x00000006ff077e24 */ /* 0x002fc8000f8e00ff */
[----:B------:R1:W2:Y:S03]  /*206d0*/  SYNCS.PHASECHK.TRANS64.TRYWAIT P1, [R7+URZ+0x28850], R6 ;  /* 0x02885006070075a7 */ /* 0x0002a6000802017f */
[----:B--2---:R-:W-:Y:S05]  /*206e0*/  @!P1 NANOSLEEP.SYNCS 0x989680 ;  /* 0x009896800000995d */ /* 0x004fea0003900000 */
[----:B------:R-:W2:Y:S02]  /*206f0*/  @!P1 SYNCS.PHASECHK.TRANS64 P1, [R7+URZ+0x28850], R6 ;  /* 0x02885006070095a7 */ /* 0x000ea4000802007f */
[----:B--2---:R-:W-:Y:S05]  /*20700*/  @!P1 BRA `(.L_x_7179) ;  /* 0xfffffffc00ec9947 */ /* 0x004fea000383ffff */
[----:B------:R-:W-:Y:S05]  /*20710*/  BRA `(.L_x_7176) ;  /* 0xfffffef800dc7947 */ /* 0x000fea000383ffff */
.L_x_7193:
[----:B-1----:R-:W-:-:S04]  /*20720*/  IMAD.U32 R3, RZ, RZ, UR9 ;  /* 0x00000009ff037e24 */ /* 0x002fc8000f8e00ff */
[----:B------:R1:W2:Y:S03]  /*20730*/  SYNCS.PHASECHK.TRANS64.TRYWAIT P1, [R3+URZ+0x28850], R0 ;  /* 0x02885000030075a7 */ /* 0x0002a6000802017f */
[----:B--2---:R-:W-:Y:S05]  /*20740*/  @!P1 NANOSLEEP.SYNCS 0x989680 ;  /* 0x009896800000995d */ /* 0x004fea0003900000 */
[----:B------:R-:W2:Y:S02]  /*20750*/  @!P1 SYNCS.PHASECHK.TRANS64 P1, [R3+URZ+0x28850], R0 ;  /* 0x02885000030095a7 */ /* 0x000ea4000802007f */
[----:B--2---:R-:W-:Y:S05]  /*20760*/  @!P1 BRA `(.L_x_7193) ;  /* 0xfffffffc00ec9947 */ /* 0x004fea000383ffff */
[----:B------:R-:W-:Y:S05]  /*20770*/  BRA `(.L_x_7192) ;  /* 0xffffff4c00487947 */ /* 0x000fea000383ffff */
.L_x_7249:
[----:B------:R-:W-:Y:S02]  /*20780*/  IMAD.MOV.U32 R13, RZ, RZ, R0 ;  /* 0x000000ffff0d7224 */ /* 0x000fe400078e0000 */
[----:B------:R-:W-:Y:S02]  /*20790*/  IMAD.MOV.U32 R12, RZ, RZ, RZ ;  /* 0x000000ffff0c7224 */ /* 0x000fe400078e00ff */
[----:B------:R-:W-:Y:S02]  /*207a0*/  IMAD.MOV.U32 R11, RZ, RZ, 0x1f ;  /* 0x0000001fff0b7424 */ /* 0x000fe400078e00ff */
[----:B------:R-:W-:-:S07]  /*207b0*/  IMAD.MOV.U32 R15, RZ, RZ, -0x1 ;  /* 0xffffffffff0f7424 */ /* 0x000fce00078e00ff */
[----:B01----:R-:W-:Y:S05]  /*207c0*/  WARPSYNC.COLLECTIVE R15, `(.L_x_7319) ;  /* 0x000000000f087348 */ /* 0x003fea0003c00000 */
[----:B------:R2:W3:Y:S02]  /*207d0*/  SHFL.IDX P6, R14, R13, R12, R11 ;  /* 0x0000000c0d0e7389 */ /* 0x0004e400000c000b */
[----:B0123--:R-:W-:Y:S01]  /*207e0*/  ENDCOLLECTIVE ;  /* 0x000000000000791b */ /* 0x00ffe20003800000 */
.L_x_7319:
[----:B------:R-:W-:Y:S05]  /*207f0*/  BRA `(.L_x_7320) ;  /* 0xffffffb800cc7947 */ /* 0x000fea000383ffff */
.L_x_7251:
[----:B------:R-:W-:Y:S01]  /*20800*/  BSSY B0, `(.L_x_7321) ;  /* 0x0000006000007945 */ /* 0x000fe20003800000 */
[----:B------:R-:W-:-:S07]  /*20810*/  IMAD.MOV.U32 R15, RZ, RZ, -0x1 ;  /* 0xffffffffff0f7424 */ /* 0x000fce00078e00ff */
[----:B01----:R-:W-:Y:S05]  /*20820*/  WARPSYNC.COLLECTIVE R15, `(.L_x_7322) ;  /* 0x000000000f0c7348 */ /* 0x003fea0003c00000 */
[----:B------:R-:W-:Y:S02]  /*20830*/  ELECT P6, UR62, PT ;  /* 0x00000000003e782f */ /* 0x000fe400038c0000 */
[----:B------:R-:W-:Y:S01]  /*20840*/  MOV R14, UR62 ;  /* 0x0000003e000e7c02 */ /* 0x000fe20008000f00 */
[----:B01----:R-:W-:Y:S10]  /*20850*/  ENDCOLLECTIVE ;  /* 0x000000000000791b */ /* 0x003ff40003800000 */
.L_x_7322:
[----:B------:R-:W-:Y:S05]  /*20860*/  BSYNC B0 ;  /* 0x0000000000007941 */ /* 0x000fea0003800000 */
.L_x_7321:
[----:B------:R-:W-:Y:S05]  /*20870*/  BRA `(.L_x_7323) ;  /* 0xffffffb800d47947 */ /* 0x000fea000383ffff */
.L_x_7253:
[----:B0-----:R0:W2:Y:S02]  /*20880*/  SYNCS.PHASECHK.TRANS64.TRYWAIT P0, [R2+URZ+0x28880], R4 ;  /* 0x02888004020075a7 */ /* 0x0010a4000800017f */
[----:B--2---:R-:W-:Y:S05]  /*20890*/  @!P0 NANOSLEEP.SYNCS 0x989680 ;  /* 0x009896800000895d */ /* 0x004fea0003900000 */
[----:B------:R-:W2:Y:S02]  /*208a0*/  @!P0 SYNCS.PHASECHK.TRANS64 P0, [R2+URZ+0x28880], R4 ;  /* 0x02888004020085a7 */ /* 0x000ea4000800007f */
[----:B--2---:R-:W-:Y:S05]  /*208b0*/  @!P0 BRA `(.L_x_7253) ;  /* 0xfffffffc00f08947 */ /* 0x004fea000383ffff */
[----:B------:R-:W-:Y:S05]  /*208c0*/  BRA `(.L_x_7324) ;  /* 0xffffffbc00387947 */ /* 0x000fea000383ffff */
.L_x_7255:
[----:B-1----:R1:W2:Y:S02]  /*208d0*/  SYNCS.PHASECHK.TRANS64.TRYWAIT P0, [R2+URZ+0x28840], R4 ;  /* 0x02884004020075a7 */ /* 0x0022a4000800017f */
[----:B--2---:R-:W-:Y:S05]  /*208e0*/  @!P0 NANOSLEEP.SYNCS 0x989680 ;  /* 0x009896800000895d */ /* 0x004fea0003900000 */
[----:B------:R-:W2:Y:S02]  /*208f0*/  @!P0 SYNCS.PHASECHK.TRANS64 P0, [R2+URZ+0x28840], R4 ;  /* 0x02884004020085a7 */ /* 0x000ea4000800007f */
[----:B--2---:R-:W-:Y:S05]  /*20900*/  @!P0 BRA `(.L_x_7255) ;  /* 0xfffffffc00f08947 */ /* 0x004fea000383ffff */
[----:B------:R-:W-:Y:S05]  /*20910*/  BRA `(.L_x_7325) ;  /* 0xffffffbc008c7947 */ /* 0x000fea000383ffff */
.L_x_7259:
[----:B------:R-:W2:Y:S01]  /*20920*/  LDL.LU R11, [R1+0x2c] ;  /* 0x00002c00010b7983 */ /* 0x000ea20000300800 */
[----:B------:R-:W-:Y:S01]  /*20930*/  IMAD.MOV.U32 R13, RZ, RZ, R0 ;  /* 0x000000ffff0d7224 */ /* 0x000fe200078e0000 */
[----:B------:R-:W-:Y:S01]  /*20940*/  LOP3.LUT R7, R7, 0x7f, RZ, 0xc0, !PT ;  /* 0x0000007f07077812 */ /* 0x000fe200078ec0ff */
[----:B------:R-:W-:Y:S02]  /*20950*/  IMAD.MOV.U32 R12, RZ, RZ, RZ ;  /* 0x000000ffff0c7224 */ /* 0x000fe400078e00ff */
[----:B------:R-:W-:Y:S01]  /*20960*/  IMAD.MOV.U32 R15, RZ, RZ, -0x1 ;  /* 0xffffffffff0f7424 */ /* 0x000fe200078e00ff */
[----:B------:R-:W-:-:S05]  /*20970*/  SHF.R.U32.HI R5, RZ, 0x3, R7 ;  /* 0x00000003ff057819 */ /* 0x000fca0000011607 */
[----:B------:R-:W-:-:S04]  /*20980*/  IMAD.IADD R2, R5, 0x1, R19 ;  /* 0x0000000105027824 */ /* 0x000fc800078e0213 */
[C---:B------:R-:W-:Y:S02]  /*20990*/  VIADD R5, R2.reuse, 0x10 ;  /* 0x0000001002057836 */ /* 0x040fe40000000000 */
[----:B--2---:R-:W-:Y:S02]  /*209a0*/  IMAD R3, R11, R8, RZ ;  /* 0x000000080b037224 */ /* 0x004fe400078e02ff */
[----:B------:R-:W-:Y:S02]  /*209b0*/  IMAD.MOV.U32 R11, RZ, RZ, 0x181f ;  /* 0x0000181fff0b7424 */ /* 0x000fe400078e00ff */
[C---:B------:R-:W-:Y:S01]  /*209c0*/  VIADD R8, R2.reuse, 0x60 ;  /* 0x0000006002087836 */ /* 0x040fe20000000000 */
[----:B------:R-:W-:-:S13]  /*209d0*/  ISETP.GE.AND P1, PT, R2, R3, PT ;  /* 0x000000030200720c */ /* 0x000fda0003f26270 */
[----:B-----5:R-:W-:Y:S05]  /*209e0*/  WARPSYNC.COLLECTIVE R15, `(.L_x_7326) ;  /* 0x000000000f087348 */ /* 0x020fea0003c00000 */
[----:B------:R0:W1:Y:S02]  /*209f0*/  SHFL.IDX P6, R14, R13, R12, R11 ;  /* 0x0000000c0d0e7389 */ /* 0x00006400000c000b */
[----:B01---5:R-:W-:Y:S01]  /*20a00*/  ENDCOLLECTIVE ;  /* 0x000000000000791b */ /* 0x023fe20003800000 */
.L_x_7326:
[----:B------:R-:W-:Y:S02]  /*20a10*/  IMAD.MOV.U32 R13, RZ, RZ, R4 ;  /* 0x000000ffff0d7224 */ /* 0x000fe400078e0004 */
[----:B------:R-:W-:-:S07]  /*20a20*/  IMAD.MOV.U32 R6, RZ, RZ, R14 ;  /* 0x000000ffff067224 */ /* 0x000fce00078e000e */
[----:B------:R-:W-:Y:S05]  /*20a30*/  WARPSYNC.COLLECTIVE R15, `(.L_x_7327) ;  /* 0x000000000f087348 */ /* 0x000fea0003c00000 */
[----:B------:R0:W1:Y:S02]  /*20a40*/  SHFL.IDX P6, R14, R13, R12, R11 ;  /* 0x0000000c0d0e7389 */ /* 0x00006400000c000b */
[----:B01----:R-:W-:Y:S01]  /*20a50*/  ENDCOLLECTIVE ;  /* 0x000000000000791b */ /* 0x003fe20003800000 */
.L_x_7327:
[----:B------:R-:W-:Y:S02]  /*20a60*/  IMAD.MOV.U32 R13, RZ, RZ, R0 ;  /* 0x000000ffff0d7224 */ /* 0x000fe400078e0000 */
[----:B------:R-:W-:Y:S02]  /*20a70*/  IMAD.MOV.U32 R12, RZ, RZ, 0x1 ;  /* 0x00000001ff0c7424 */ /* 0x000fe400078e00ff */
[----:B------:R-:W-:-:S07]  /*20a80*/  IMAD.MOV.U32 R7, RZ, RZ, R14 ;  /* 0x000000ffff077224 */ /* 0x000fce00078e000e */
[----:B------:R-:W-:Y:S05]  /*20a90*/  WARPSYNC.COLLECTIVE R15, `(.L_x_7328) ;  /* 0x000000000f087348 */ /* 0x000fea0003c00000 */
[----:B------:R0:W1:Y:S02]  /*20aa0*/  SHFL.IDX P6, R14, R13, R12, R11 ;  /* 0x0000000c0d0e7389 */ /* 0x00006400000c000b */
[----:B01----:R-:W-:Y:S01]  /*20ab0*/  ENDCOLLECTIVE ;  /* 0x000000000000791b */ /* 0x003fe20003800000 */
.L_x_7328:
        /* <DEDUP_REMOVED lines=15> */
.L_x_7329:
[----:B------:R-:W-:Y:S02]  /*20bb0*/  IMAD.MOV.U32 R13, RZ, RZ, R0 ;  /* 0x000000ffff0d7224 */ /* 0x000fe400078e0000 */
[----:B------:R-:W-:Y:S02]  /*20bc0*/  IMAD.MOV.U32 R12, RZ, RZ, 0x2 ;  /* 0x00000002ff0c7424 */ /* 0x000fe400078e00ff */
[----:B------:R-:W-:-:S07]  /*20bd0*/  IMAD.MOV.U32 R5, RZ, RZ, R14 ;  /* 0x000000ffff057224 */ /* 0x000fce00078e000e */
[----:B------:R-:W-:Y:S05]  /*20be0*/  WARPSYNC.COLLECTIVE R15, `(.L_x_7330) ;  /* 0x000000000f087348 */ /* 0x000fea0003c00000 */
[----:B------:R0:W1:Y:S02]  /*20bf0*/  SHFL.IDX P6, R14, R13, R12, R11 ;  /* 0x0000000c0d0e7389 */ /* 0x00006400000c000b */
[----:B01----:R-:W-:Y:S01]  /*20c00*/  ENDCOLLECTIVE ;  /* 0x000000000000791b */ /* 0x003fe20003800000 */
.L_x_7330:
        /* <DEDUP_REMOVED lines=15> */
.L_x_7331:
[----:B------:R-:W-:Y:S02]  /*20d00*/  IMAD.MOV.U32 R13, RZ, RZ, R0 ;  /* 0x000000ffff0d7224 */ /* 0x000fe400078e0000 */
[----:B------:R-:W-:Y:S02]  /*20d10*/  IMAD.MOV.U32 R12, RZ, RZ, 0x3 ;  /* 0x00000003ff0c7424 */ /* 0x000fe400078e00ff */
[----:B------:R-:W-:-:S07]  /*20d20*/  IMAD.MOV.U32 R5, RZ, RZ, R14 ;  /* 0x000000ffff057224 */ /* 0x000fce00078e000e */
[----:B------:R-:W-:Y:S05]  /*20d30*/  WARPSYNC.COLLECTIVE R15, `(.L_x_7332) ;  /* 0x000000000f087348 */ /* 0x000fea0003c00000 */
[----:B------:R0:W1:Y:S02]  /*20d40*/  SHFL.IDX P6, R14, R13, R12, R11 ;  /* 0x0000000c0d0e7389 */ /* 0x00006400000c000b */
[----:B01----:R-:W-:Y:S01]  /*20d50*/  ENDCOLLECTIVE ;  /* 0x000000000000791b */ /* 0x003fe20003800000 */
.L_x_7332:
        /* <DEDUP_REMOVED lines=15> */
.L_x_7333:
[----:B------:R-:W-:Y:S02]  /*20e50*/  IMAD.MOV.U32 R13, RZ, RZ, R0 ;  /* 0x000000ffff0d7224 */ /* 0x000fe400078e0000 */
[----:B------:R-:W-:Y:S02]  /*20e60*/  IMAD.MOV.U32 R12, RZ, RZ, 0x4 ;  /* 0x00000004ff0c7424 */ /* 0x000fe400078e00ff */
[----:B------:R-:W-:-:S07]  /*20e70*/  IMAD.MOV.U32 R5, RZ, RZ, R14 ;  /* 0x000000ffff057224 */ /* 0x000fce00078e000e */
[----:B------:R-:W-:Y:S05]  /*20e80*/  WARPSYNC.COLLECTIVE R15, `(.L_x_7334) ;  /* 0x000000000f087348 */ /* 0x000fea0003c00000 */
[----:B------:R0:W1:Y:S02]  /*20e90*/  SHFL.IDX P6, R14, R13, R12, R11 ;  /* 0x0000000c0d0e7389 */ /* 0x00006400000c000b */
[----:B01----:R-:W-:Y:S01]  /*20ea0*/  ENDCOLLECTIVE ;  /* 0x000000000000791b */ /* 0x003fe20003800000 */
.L_x_7334:
        /* <DEDUP_REMOVED lines=15> */
.L_x_7335:
[----:B------:R-:W-:Y:S02]  /*20fa0*/  IMAD.MOV.U32 R13, RZ, RZ, R0 ;  /* 0x000000ffff0d7224 */ /* 0x000fe400078e0000 */
[----:B------:R-:W-:Y:S02]  /*20fb0*/  IMAD.MOV.U32 R12, RZ, RZ, 0x5 ;  /* 0x00000005ff0c7424 */ /* 0x000fe400078e00ff */
[----:B------:R-:W-:-:S07]  /*20fc0*/  IMAD.MOV.U32 R5, RZ, RZ, R14 ;  /* 0x000000ffff057224 */ /* 0x000fce00078e000e */
[----:B------:R-:W-:Y:S05]  /*20fd0*/  WARPSYNC.COLLECTIVE R15, `(.L_x_7336) ;  /* 0x000000000f087348 */ /* 0x000fea0003c00000 */
[----:B------:R0:W1:Y:S02]  /*20fe0*/  SHFL.IDX P6, R14, R13, R12, R11 ;  /* 0x0000000c0d0e7389 */ /* 0x00006400000c000b */
[----:B01----:R-:W-:Y:S01]  /*20ff0*/  ENDCOLLECTIVE ;  /* 0x000000000000791b */ /* 0x003fe20003800000 */
.L_x_7336:
        /* <DEDUP_REMOVED lines=15> */
.L_x_7337:
[----:B------:R-:W-:Y:S02]  /*210f0*/  IMAD.MOV.U32 R13, RZ, RZ, R0 ;  /* 0x000000ffff0d7224 */ /* 0x000fe400078e0000 */
[----:B------:R-:W-:Y:S02]  /*21100*/  IMAD.MOV.U32 R12, RZ, RZ, 0x6 ;  /* 0x00000006ff0c7424 */ /* 0x000fe400078e00ff */
[----:B------:R-:W-:-:S07]  /*21110*/  IMAD.MOV.U32 R5, RZ, RZ, R14 ;  /* 0x000000ffff057224 */ /* 0x000fce00078e000e */
[----:B------:R-:W-:Y:S05]  /*21120*/  WARPSYNC.COLLECTIVE R15, `(.L_x_7338) ;  /* 0x000000000f087348 */ /* 0x000fea0003c00000 */
[----:B------:R0:W1:Y:S02]  /*21130*/  SHFL.IDX P6, R14, R13, R12, R11 ;  /* 0x0000000c0d0e7389 */ /* 0x00006400000c000b */
[----:B01----:R-:W-:Y:S01]  /*21140*/  ENDCOLLECTIVE ;  /* 0x000000000000791b */ /* 0x003fe20003800000 */
.L_x_7338:
        /* <DEDUP_REMOVED lines=14> */
.L_x_7339:
[----:B------:R-:W-:Y:S02]  /*21230*/  IMAD.MOV.U32 R13, RZ, RZ, R0 ;  /* 0x000000ffff0d7224 */ /* 0x000fe400078e0000 */
[----:B------:R-:W-:Y:S02]  /*21240*/  IMAD.MOV.U32 R12, RZ, RZ, 0x7 ;  /* 0x00000007ff0c7424 */ /* 0x000fe400078e00ff */
[----:B------:R-:W-:-:S07]  /*21250*/  IMAD.MOV.U32 R5, RZ, RZ, R14 ;  /* 0x000000ffff057224 */ /* 0x000fce00078e000e */
[----:B------:R-:W-:Y:S05]  /*21260*/  WARPSYNC.COLLECTIVE R15, `(.L_x_7340) ;  /* 0x000000000f087348 */ /* 0x000fea0003c00000 */
[----:B------:R0:W1:Y:S02]  /*21270*/  SHFL.IDX P6, R14, R13, R12, R11 ;  /* 0x0000000c0d0e7389 */ /* 0x00006400000c000b */
[----:B01----:R-:W-:Y:S01]  /*21280*/  ENDCOLLECTIVE ;  /* 0x000000000000791b */ /* 0x003fe20003800000 */
.L_x_7340:
        /* <DEDUP_REMOVED lines=13> */
.L_x_7341:
[----:B------:R-:W-:Y:S01]  /*21360*/  IMAD.MOV.U32 R4, RZ, RZ, R14 ;  /* 0x000000ffff047224 */ /* 0x000fe200078e000e */
[----:B------:R-:W-:Y:S06]  /*21370*/  BRA `(.L_x_7342) ;  /* 0xffffffbc00d47947 */ /* 0x000fec000383ffff */
.L_x_7262:
[----:B0-----:R0:W2:Y:S02]  /*21380*/  SYNCS.PHASECHK.TRANS64.TRYWAIT P0, [R18+URZ+0x28820], R0 ;  /* 0x02882000120075a7 */ /* 0x0010a4000800017f */
[----:B--2---:R-:W-:Y:S05]  /*21390*/  @!P0 NANOSLEEP.SYNCS 0x989680 ;  /* 0x009896800000895d */ /* 0x004fea0003900000 */
[----:B------:R-:W2:Y:S02]  /*213a0*/  @!P0 SYNCS.PHASECHK.TRANS64 P0, [R18+URZ+0x28820], R0 ;  /* 0x02882000120085a7 */ /* 0x000ea4000800007f */
[----:B--2---:R-:W-:Y:S05]  /*213b0*/  @!P0 BRA `(.L_x_7262) ;  /* 0xfffffffc00f08947 */ /* 0x004fea000383ffff */
[----:B------:R-:W-:Y:S05]  /*213c0*/  BRA `(.L_x_7343) ;  /* 0xffffffc000307947 */ /* 0x000fea000383ffff */
.L_x_7268:
[----:B--2---:R2:W3:Y:S02]  /*213d0*/  SYNCS.PHASECHK.TRANS64.TRYWAIT P0, [R4+URZ+0x28880], R3 ;  /* 0x02888003040075a7 */ /* 0x0044e4000800017f */
[----:B---3--:R-:W-:Y:S05]  /*213e0*/  @!P0 NANOSLEEP.SYNCS 0x989680 ;  /* 0x009896800000895d */ /* 0x008fea0003900000 */
[----:B------:R-:W3:Y:S02]  /*213f0*/  @!P0 SYNCS.PHASECHK.TRANS64 P0, [R4+URZ+0x28880], R3 ;  /* 0x02888003040085a7 */ /* 0x000ee4000800007f */
[----:B---3--:R-:W-:Y:S05]  /*21400*/  @!P0 BRA `(.L_x_7268) ;  /* 0xfffffffc00f08947 */ /* 0x008fea000383ffff */
[----:B------:R-:W-:Y:S05]  /*21410*/  BRA `(.L_x_7344) ;  /* 0xffffffc000e87947 */ /* 0x000fea000383ffff */
.L_x_7273:
[----:B-1----:R1:W3:Y:S02]  /*21420*/  SYNCS.PHASECHK.TRANS64.TRYWAIT P0, [R4+URZ+0x28840], R3 ;  /* 0x02884003040075a7 */ /* 0x0022e4000800017f */
[----:B---3--:R-:W-:Y:S05]  /*21430*/  @!P0 NANOSLEEP.SYNCS 0x989680 ;  /* 0x009896800000895d */ /* 0x008fea0003900000 */
[----:B------:R-:W3:Y:S02]  /*21440*/  @!P0 SYNCS.PHASECHK.TRANS64 P0, [R4+URZ+0x28840], R3 ;  /* 0x02884003040085a7 */ /* 0x000ee4000800007f */
[----:B---3--:R-:W-:Y:S05]  /*21450*/  @!P0 BRA `(.L_x_7273) ;  /* 0xfffffffc00f08947 */ /* 0x008fea000383ffff */
[----:B------:R-:W-:Y:S05]  /*21460*/  BRA `(.L_x_7345) ;  /* 0xffffffc400687947 */ /* 0x000fea000383ffff */
.L_x_7279:
[----:B--2---:R2:W3:Y:S02]  /*21470*/  SYNCS.PHASECHK.TRANS64.TRYWAIT P0, [R21+URZ+0x28870], R2 ;  /* 0x02887002150075a7 */ /* 0x0044e4000800017f */
[----:B---3--:R-:W-:Y:S05]  /*21480*/  @!P0 NANOSLEEP.SYNCS 0x989680 ;  /* 0x009896800000895d */ /* 0x008fea0003900000 */
[----:B------:R-:W3:Y:S02]  /*21490*/  @!P0 SYNCS.PHASECHK.TRANS64 P0, [R21+URZ+0x28870], R2 ;  /* 0x02887002150085a7 */ /* 0x000ee4000800007f */
[----:B---3--:R-:W-:Y:S05]  /*214a0*/  @!P0 BRA `(.L_x_7279) ;  /* 0xfffffffc00f08947 */ /* 0x008fea000383ffff */
[----:B------:R-:W-:Y:S05]  /*214b0*/  BRA `(.L_x_7346) ;  /* 0xffffffc800047947 */ /* 0x000fea000383ffff */
.L_x_7281:
[----:B--2---:R2:W3:Y:S02]  /*214c0*/  SYNCS.PHASECHK.TRANS64.TRYWAIT P0, [R21+URZ+0x28860], R2 ;  /* 0x02886002150075a7 */ /* 0x0044e4000800017f */
[----:B---3--:R-:W-:Y:S05]  /*214d0*/  @!P0 NANOSLEEP.SYNCS 0x989680 ;  /* 0x009896800000895d */ /* 0x008fea0003900000 */
[----:B------:R-:W3:Y:S02]  /*214e0*/  @!P0 SYNCS.PHASECHK.TRANS64 P0, [R21+URZ+0x28860], R2 ;  /* 0x02886002150085a7 */ /* 0x000ee4000800007f */
[----:B---3--:R-:W-:Y:S05]  /*214f0*/  @!P0 BRA `(.L_x_7281) ;  /* 0xfffffffc00f08947 */ /* 0x008fea000383ffff */
[----:B------:R-:W-:Y:S05]  /*21500*/  BRA `(.L_x_7347) ;  /* 0xffffffc8000c7947 */ /* 0x000fea000383ffff */
.L_x_7288:
[----:B0-----:R0:W2:Y:S02]  /*21510*/  SYNCS.PHASECHK.TRANS64.TRYWAIT P1, [R19+URZ+0x28870], R0 ;  /* 0x02887000130075a7 */ /* 0x0010a4000802017f */
[----:B--2---:R-:W-:Y:S05]  /*21520*/  @!P1 NANOSLEEP.SYNCS 0x989680 ;  /* 0x009896800000995d */ /* 0x004fea0003900000 */
[----:B------:R-:W2:Y:S02]  /*21530*/  @!P1 SYNCS.PHASECHK.TRANS64 P1, [R19+URZ+0x28870], R0 ;  /* 0x02887000130095a7 */ /* 0x000ea4000802007f */
[----:B--2---:R-:W-:Y:S05]  /*21540*/  @!P1 BRA `(.L_x_7288) ;  /* 0xfffffffc00f09947 */ /* 0x004fea000383ffff */
[----:B------:R-:W-:Y:S05]  /*21550*/  BRA `(.L_x_7348) ;  /* 0xffffffd000987947 */ /* 0x000fea000383ffff */
.L_x_7290:
[----:B0-----:R0:W2:Y:S02]  /*21560*/  SYNCS.PHASECHK.TRANS64.TRYWAIT P1, [R19+URZ+0x28860], R0 ;  /* 0x02886000130075a7 */ /* 0x0010a4000802017f */
[----:B--2---:R-:W-:Y:S05]  /*21570*/  @!P1 NANOSLEEP.SYNCS 0x989680 ;  /* 0x009896800000995d */ /* 0x004fea0003900000 */
[----:B------:R-:W2:Y:S02]  /*21580*/  @!P1 SYNCS.PHASECHK.TRANS64 P1, [R19+URZ+0x28860], R0 ;  /* 0x02886000130095a7 */ /* 0x000ea4000802007f */
[----:B--2---:R-:W-:Y:S05]  /*21590*/  @!P1 BRA `(.L_x_7290) ;  /* 0xfffffffc00f09947 */ /* 0x004fea000383ffff */
[----:B------:R-:W-:Y:S05]  /*215a0*/  BRA `(.L_x_7349) ;  /* 0xffffffd000a07947 */ /* 0x000fea000383ffff */
.L_x_7303:
[----:B0-----:R0:W1:Y:S02]  /*215b0*/  SYNCS.PHASECHK.TRANS64.TRYWAIT P0, [R0+URZ+0x28820], R3 ;  /* 0x02882003000075a7 */ /* 0x001064000800017f */
[----:B-1----:R-:W-:Y:S05]  /*215c0*/  @!P0 NANOSLEEP.SYNCS 0x989680 ;  /* 0x009896800000895d */ /* 0x002fea0003900000 */
[----:B------:R-:W1:Y:S02]  /*215d0*/  @!P0 SYNCS.PHASECHK.TRANS64 P0, [R0+URZ+0x28820], R3 ;  /* 0x02882003000085a7 */ /* 0x000e64000800007f */
[----:B-1----:R-:W-:Y:S05]  /*215e0*/  @!P0 BRA `(.L_x_7303) ;  /* 0xfffffffc00f08947 */ /* 0x002fea000383ffff */
[----:B------:R-:W-:Y:S05]  /*215f0*/  BRA `(.L_x_7350) ;  /* 0xffffffe800ac7947 */ /* 0x000fea000383ffff */
.L_x_7304:
        /* <DEDUP_REMOVED lines=11> */
.L_x_7352:
[----:B------:R-:W-:Y:S05]  /*216b0*/  BSYNC B0 ;  /* 0x0000000000007941 */ /* 0x000fea0003800000 */
.L_x_7351:
[----:B------:R-:W-:Y:S05]  /*216c0*/  BRA `(.L_x_7353) ;  /* 0xffffffe800947947 */ /* 0x000fea000383ffff */
.L_x_7307:
[----:B------:R-:W-:Y:S01]  /*216d0*/  BSSY B1, `(.L_x_7354) ;  /* 0x0000006000017945 */ /* 0x000fe20003800000 */
[----:B------:R-:W-:-:S07]  /*216e0*/  IMAD.MOV.U32 R15, RZ, RZ, -0x1 ;  /* 0xffffffffff0f7424 */ /* 0x000fce00078e00ff */
[----:B01----:R-:W-:Y:S05]  /*216f0*/  WARPSYNC.COLLECTIVE R15, `(.L_x_7355) ;  /* 0x000000000f0c7348 */ /* 0x003fea0003c00000 */
[----:B------:R-:W-:Y:S02]  /*21700*/  ELECT P6, UR62, PT ;  /* 0x00000000003e782f */ /* 0x000fe400038c0000 */
[----:B------:R-:W-:Y:S01]  /*21710*/  MOV R14, UR62 ;  /* 0x0000003e000e7c02 */ /* 0x000fe20008000f00 */
[----:B01----:R-:W-:Y:S10]  /*21720*/  ENDCOLLECTIVE ;  /* 0x000000000000791b */ /* 0x003ff40003800000 */
.L_x_7355:
[----:B------:R-:W-:Y:S05]  /*21730*/  BSYNC B1 ;  /* 0x0000000000017941 */ /* 0x000fea0003800000 */
.L_x_7354:
[----:B------:R-:W-:Y:S05]  /*21740*/  BRA `(.L_x_7356) ;  /* 0xffffffe8008c7947 */ /* 0x000fea000383ffff */
.L_x_7309:
[----:B0-----:R0:W1:Y:S02]  /*21750*/  SYNCS.PHASECHK.TRANS64.TRYWAIT P1, [R6+URZ], R5 ;  /* 0x00000005060075a7 */ /* 0x001064000802017f */
[----:B-1----:R-:W-:Y:S05]  /*21760*/  @!P1 NANOSLEEP.SYNCS 0x989680 ;  /* 0x009896800000995d */ /* 0x002fea0003900000 */
[----:B------:R-:W1:Y:S02]  /*21770*/  @!P1 SYNCS.PHASECHK.TRANS64 P1, [R6+URZ], R5 ;  /* 0x00000005060095a7 */ /* 0x000e64000802007f */
[----:B-1----:R-:W-:Y:S05]  /*21780*/  @!P1 BRA `(.L_x_7309) ;  /* 0xfffffffc00f09947 */ /* 0x002fea000383ffff */
[----:B------:R-:W-:Y:S05]  /*21790*/  BRA `(.L_x_7357) ;  /* 0xffffffe800c87947 */ /* 0x000fea000383ffff */
.L_x_7310:
[----:B-1----:R1:W2:Y:S02]  /*217a0*/  SYNCS.PHASECHK.TRANS64.TRYWAIT P1, [R7+URZ], R2 ;  /* 0x00000002070075a7 */ /* 0x0022a4000802017f */
[----:B--2---:R-:W-:Y:S05]  /*217b0*/  @!P1 NANOSLEEP.SYNCS 0x989680 ;  /* 0x009896800000995d */ /* 0x004fea0003900000 */
[----:B------:R-:W2:Y:S02]  /*217c0*/  @!P1 SYNCS.PHASECHK.TRANS64 P1, [R7+URZ], R2 ;  /* 0x00000002070095a7 */ /* 0x000ea4000802007f */
[----:B--2---:R-:W-:Y:S05]  /*217d0*/  @!P1 BRA `(.L_x_7310) ;  /* 0xfffffffc00f09947 */ /* 0x004fea000383ffff */
[----:B------:R-:W-:Y:S05]  /*217e0*/  BRA `(.L_x_7358) ;  /* 0xffffffe800bc7947 */ /* 0x000fea000383ffff */
.L_x_7312:
[----:B--2---:R2:W3:Y:S02]  /*217f0*/  SYNCS.PHASECHK.TRANS64.TRYWAIT P1, [R4+URZ+0x28860], R5 ;  /* 0x02886005040075a7 */ /* 0x0044e4000802017f */
[----:B---3--:R-:W-:Y:S05]  /*21800*/  @!P1 NANOSLEEP.SYNCS 0x989680 ;  /* 0x009896800000995d */ /* 0x008fea0003900000 */
[----:B------:R-:W3:Y:S02]  /*21810*/  @!P1 SYNCS.PHASECHK.TRANS64 P1, [R4+URZ+0x28860], R5 ;  /* 0x02886005040095a7 */ /* 0x000ee4000802007f */
[----:B---3--:R-:W-:Y:S05]  /*21820*/  @!P1 BRA `(.L_x_7312) ;  /* 0xfffffffc00f09947 */ /* 0x008fea000383ffff */
[----:B------:R-:W-:Y:S05]  /*21830*/  BRA `(.L_x_7359) ;  /* 0xffffffe800c07947 */ /* 0x000fea000383ffff */
.L_x_7314:
[----:B---3--:R3:W4:Y:S02]  /*21840*/  SYNCS.PHASECHK.TRANS64.TRYWAIT P1, [R3+URZ+0x28860], R2 ;  /* 0x02886002030075a7 */ /* 0x008724000802017f */
[----:B----4-:R-:W-:Y:S05]  /*21850*/  @!P1 NANOSLEEP.SYNCS 0x989680 ;  /* 0x009896800000995d */ /* 0x010fea0003900000 */
[----:B------:R-:W4:Y:S02]  /*21860*/  @!P1 SYNCS.PHASECHK.TRANS64 P1, [R3+URZ+0x28860], R2 ;  /* 0x02886002030095a7 */ /* 0x000f24000802007f */
[----:B----4-:R-:W-:Y:S05]  /*21870*/  @!P1 BRA `(.L_x_7314) ;  /* 0xfffffffc00f09947 */ /* 0x010fea000383ffff */
[----:B------:R-:W-:Y:S05]  /*21880*/  BRA `(.L_x_7360) ;  /* 0xffffffe800c07947 */ /* 0x000fea000383ffff */
.L_x_7316:
[----:B----4-:R4:W0:Y:S02]  /*21890*/  SYNCS.PHASECHK.TRANS64.TRYWAIT P0, [R4+URZ+0x28880], R5 ;  /* 0x02888005040075a7 */ /* 0x010824000800017f */
[----:B0-----:R-:W-:Y:S05]  /*218a0*/  @!P0 NANOSLEEP.SYNCS 0x989680 ;  /* 0x009896800000895d */ /* 0x001fea0003900000 */
[----:B------:R-:W0:Y:S02]  /*218b0*/  @!P0 SYNCS.PHASECHK.TRANS64 P0, [R4+URZ+0x28880], R5 ;  /* 0x02888005040085a7 */ /* 0x000e24000800007f */
[----:B0-----:R-:W-:Y:S05]  /*218c0*/  @!P0 BRA `(.L_x_7316) ;  /* 0xfffffffc00f08947 */ /* 0x001fea000383ffff */
[----:B------:R-:W-:Y:S05]  /*218d0*/  BRA `(.L_x_7317) ;  /* 0xffffffe800bc7947 */ /* 0x000fea000383ffff */
.L_x_7361:
        /* <DEDUP_REMOVED lines=10> */
.L_x_13360:


//--------------------- .text._ZN7cutlass13device_kernelIN5flash11enable_sm90INS1_16FlashAttnFwdSm90INS1_25CollectiveMainloopFwdSm90ILi2EN4cute5tupleIJNS5_1CILi1EEES8_S8_EEENS6_IJNS7_ILi128EEENS7_ILi192EEESA_EEELi128ENS_12float_e4m3_tEfNS_4arch4Sm90ELb0ELb1ELb1ELb1ELb0ELb1ELb0ELb1ELb1ELb1ELb1ELb0EEENS1_21CollectiveEpilogueFwdINS6_IJSA_SA_SB_EEES9_NS_10bfloat16_tESF_Li256ELb1ELb1ELb1ELb1EEENS1_36VarlenDynamicPersistentTileSchedulerILi128ELi192ELi256ELi128ELb1ELb1ELb1ELb1ELb0ELb1EEEEEEEEEvNT_6ParamsE --------------------------
	.section	.text._ZN7cutlass13device_kernelIN5flash11enable_sm90INS1_16FlashAttnFwdSm90INS1_25CollectiveMainloopFwdSm90ILi2EN4cute5tupleIJNS5_1CILi1EEES8_S8_EEENS6_IJNS7_ILi128EEENS7_ILi192EEESA_EEELi128ENS_12float_e4m3_tEfNS_4arch4Sm90ELb0ELb1ELb1ELb1ELb0ELb1ELb0ELb1ELb1ELb1ELb1ELb0EEENS1_21CollectiveEpilogueFwdINS6_IJSA_SA_SB_EEES9_NS_10bfloat16_tESF_Li256ELb1ELb1ELb1ELb1EEENS1_36VarlenDynamicPersistentTileSchedulerILi128ELi192ELi256ELi128ELb1ELb1ELb1ELb1ELb0ELb1EEEEEEEEEvNT_6ParamsE,"ax",@progbits
	.align	128
.text._ZN7cutlass13device_kernelIN5flash11enable_sm90INS1_16FlashAttnFwdSm90INS1_25CollectiveMainloopFwdSm90ILi2EN4cute5tupleIJNS5_1CILi1EEES8_S8_EEENS6_IJNS7_ILi128EEENS7_ILi192EEESA_EEELi128ENS_12float_e4m3_tEfNS_4arch4Sm90ELb0ELb1ELb1ELb1ELb0ELb1ELb0ELb1ELb1ELb1ELb1ELb0EEENS1_21CollectiveEpilogueFwdINS6_IJSA_SA_SB_EEES9_NS_10bfloat16_tESF_Li256ELb1ELb1ELb1ELb1EEENS1_36VarlenDynamicPersistentTileSchedulerILi128ELi192ELi256ELi128ELb1ELb1ELb1ELb1ELb0ELb1EEEEEEEEEvNT_6ParamsE:
        .type           _ZN7cutlass13device_kernelIN5flash11enable_sm90INS1_16FlashAttnFwdSm90INS1_25CollectiveMainloopFwdSm90ILi2EN4cute5tupleIJNS5_1CILi1EEES8_S8_EEENS6_IJNS7_ILi128EEENS7_ILi192EEESA_EEELi128ENS_12float_e4m3_tEfNS_4arch4Sm90ELb0ELb1ELb1ELb1ELb0ELb1ELb0ELb1ELb1ELb1ELb1ELb0EEENS1_21CollectiveEpilogueFwdINS6_IJSA_SA_SB_EEES9_NS_10bfloat16_tESF_Li256ELb1ELb1ELb1ELb1EEENS1_36VarlenDynamicPersistentTileSchedulerILi128ELi192ELi256ELi128ELb1ELb1ELb1ELb1ELb0ELb1EEEEEEEEEvNT_6ParamsE,@function
        .size           _ZN7cutlass13device_kernelIN5flash11enable_sm90INS1_16FlashAttnFwdSm90INS1_25CollectiveMainloopFwdSm90ILi2EN4cute5tupleIJNS5_1CILi1EEES8_S8_EEENS6_IJNS7_ILi128EEENS7_ILi192EEESA_EEELi128ENS_12float_e4m3_tEfNS_4arch4Sm90ELb0ELb1ELb1ELb1ELb0ELb1ELb0ELb1ELb1ELb1ELb1ELb0EEENS1_21CollectiveEpilogueFwdINS6_IJSA_SA_SB_EEES9_NS_10bfloat16_tESF_Li256ELb1ELb1ELb1ELb1EEENS1_36VarlenDynamicPersistentTileSchedulerILi128ELi192ELi256ELi128ELb1ELb1ELb1ELb1ELb0ELb1EEEEEEEEEvNT_6ParamsE,(.L_x_13361 - _ZN7cutlass13device_kernelIN5flash11enable_sm90INS1_16FlashAttnFwdSm90INS1_25CollectiveMainloopFwdSm90ILi2EN4cute5tupleIJNS5_1CILi1EEES8_S8_EEENS6_IJNS7_ILi128EEENS7_ILi192EEESA_EEELi128ENS_12float_e4m3_tEfNS_4arch4Sm90ELb0ELb1ELb1ELb1ELb0ELb1ELb0ELb1ELb1ELb1ELb1ELb0EEENS1_21CollectiveEpilogueFwdINS6_IJSA_SA_SB_EEES9_NS_10bfloat16_tESF_Li256ELb1ELb1ELb1ELb1EEENS1_36VarlenDynamicPersistentTileSchedulerILi128ELi192ELi256ELi128ELb1ELb1ELb1ELb1ELb0ELb1EEEEEEEEEvNT_6ParamsE)
        .other          _ZN7cutlass13device_kernelIN5flash11enable_sm90INS1_16FlashAttnFwdSm90INS1_25CollectiveMainloopFwdSm90ILi2EN4cute5tupleIJNS5_1CILi1EEES8_S8_EEENS6_IJNS7_ILi128EEENS7_ILi192EEESA_EEELi128ENS_12float_e4m3_tEfNS_4arch4Sm90ELb0ELb1ELb1ELb1ELb0ELb1ELb0ELb1ELb1ELb1ELb1ELb0EEENS1_21CollectiveEpilogueFwdINS6_IJSA_SA_SB_EEES9_NS_10bfloat16_tESF_Li256ELb1ELb1ELb1ELb1EEENS1_36VarlenDynamicPersistentTileSchedulerILi128ELi192ELi256ELi128ELb1ELb1ELb1ELb1ELb0ELb1EEEEEEEEEvNT_6ParamsE,@"STO_CUDA_ENTRY STV_DEFAULT"
_ZN7cutlass13device_kernelIN5flash11enable_sm90INS1_16FlashAttnFwdSm90INS1_25CollectiveMainloopFwdSm90ILi2EN4cute5tupleIJNS5_1CILi1EEES8_S8_EEENS6_IJNS7_ILi128EEENS7_ILi192EEESA_EEELi128ENS_12float_e4m3_tEfNS_4arch4Sm90ELb0ELb1ELb1ELb1ELb0ELb1ELb0ELb1ELb1ELb1ELb1ELb0EEENS1_21CollectiveEpilogueFwdINS6_IJSA_SA_SB_EEES9_NS_10bfloat16_tESF_Li256ELb1ELb1ELb1ELb1EEENS1_36VarlenDynamicPersistentTileSchedulerILi128ELi192ELi256ELi128ELb1ELb1ELb1ELb1ELb0ELb1EEEEEEEEEvNT_6ParamsE:
        /* <DEDUP_REMOVED lines=24> */
.L_x_7363:
[----:B------:R-:W-:Y:S05]  /*0180*/  BSYNC B0 ;  /* 0x0000000000007941 */ /* 0x000fea0003800000 */
.L_x_7362:
        /* <DEDUP_REMOVED lines=41> */
.L_x_7364:
        /* <DEDUP_REMOVED lines=22> */
.L_x_7365:
        /* <DEDUP_REMOVED lines=18> */
.L_x_7366:
        /* <DEDUP_REMOVED lines=22> */
.L_x_7367:
        /* <DEDUP_REMOVED lines=22> */
.L_x_7368:
        /* <DEDUP_REMOVED lines=8> */
.L_x_7371:
[----:B------:R-:W-:-:S08]  /*09e0*/  NOP ;  /* 0x0000000000007918 */ /* 0x000fd00000000000 */
[----:B------:R-:W0:Y:S02]  /*09f0*/  USETMAXREG.TRY_ALLOC.CTAPOOL UP0, 0xf0 ;  /* 0x000000f0000079c8 */ /* 0x000e240008000600 */
[----:B0-----:R-:W-:-:S13]  /*0a00*/  PLOP3.LUT P0, PT, PT, PT, UP0, 0x80, 0x0 ;  /* 0x000000000000781c */ /* 0x001fda0003f0f008 */
[----:B------:R-:W-:Y:S05]  /*0a10*/  @!P0 BRA `(.L_x_7371) ;  /* 0xfffffffc00f08947 */ /* 0x000fea000383ffff */
[----:B------:R-:W0:Y:S01]  /*0a20*/  S2R R0, SR_TID.X ;  /* 0x0000000000007919 */ /* 0x000e220000002100 */
[----:B------:R-:W1:Y:S01]  /*0a30*/  S2UR UR40, SR_CgaCtaId ;  /* 0x00000000002879c3 */ /* 0x000e620000008800 */
[----:B------:R-:W-:Y:S01]  /*0a40*/  UMOV UR4, 0x400 ;  /* 0x0000040000047882 */ /* 0x000fe20000000000 */
[----:B------:R-:W-:-:S06]  /*0a50*/  LOP3.LUT R17, R17, 0xffffbfff, RZ, 0xc0, !PT ;  /* 0xffffbfff11117812 */ /* 0x000fcc00078ec0ff */
[----:B------:R-:W-:Y:S06]  /*0a60*/  BAR.ARV 0x8, 0x180 ;  /* 0x0206000000007b1d */ /* 0x000fec0000002000 */
[----:B-1----:R-:W-:-:S06]  /*0a70*/  ULEA UR4, UR40, UR4, 0x18 ;  /* 0x0000000428047291 */ /* 0x002fcc000f8ec03f */
[----:B------:R-:W-:Y:S01]  /*0a80*/  IMAD.U32 R18, RZ, RZ, UR4 ;  /* 0x00000004ff127e24 */ /* 0x000fe2000f8e00ff */
[----:B0-----:R-:W-:Y:S01]  /*0a90*/  SHF.R.U32.HI R0, RZ, 0x7, R0 ;  /* 0x00000007ff007819 */ /* 0x001fe20000011600 */
[----:B------:R-:W-:-:S03]  /*0aa0*/  ULDC UR4, c[0x0][0xc3c] ;  /* 0x00030f0000047ab9 */ /* 0x000fc60000000800 */
[----:B------:R-:W-:-:S13]  /*0ab0*/  ISETP.NE.AND P0, PT, R0, 0x1, PT ;  /* 0x000000010000780c */ /* 0x000fda0003f05270 */
[----:B------:R-:W-:Y:S01]  /*0ac0*/  @P0 LOP3.LUT R17, R17, 0x4000, RZ, 0xfc, !PT ;  /* 0x0000400011110812 */ /* 0x000fe200078efcff */
[----:B------:R-:W-:Y:S08]  /*0ad0*/  @!P0 BAR.ARV 0x9, 0x100 ;  /* 0x0244000000008b1d */ /* 0x000ff00000002000 */
[----:B------:R-:W-:Y:S06]  /*0ae0*/  BAR.SYNC.DEFER_BLOCKING 0x5, 0x180 ;  /* 0x0146000000007b1d */ /* 0x000fec0000010000 */
[----:B------:R-:W0:Y:S02]  /*0af0*/  LDS.128 R220, [R18+0x288d0] ;  /* 0x0288d00012dc7984 */ /* 0x000e240000000c00 */
[----:B------:R-:W-:Y:S06]  /*0b00*/  BAR.ARV 0x4, 0x180 ;  /* 0x0106000000007b1d */ /* 0x000fec0000002000 */
[----:B0-----:R-:W-:-:S13]  /*0b10*/  ISETP.GE.AND P0, PT, R223, UR4, PT ;  /* 0x00000004df007c0c */ /* 0x001fda000bf06270 */
[----:B------:R-:W-:Y:S05]  /*0b20*/  @P0 BRA `(.L_x_7372) ;  /* 0x000002fc000c0947 */ /* 0x000fea0003800000 */
[----:B------:R-:W0:Y:S01]  /*0b30*/  S2R R0, SR_TID.X ;  /* 0x0000000000007919 */ /* 0x000e220000002100 */
[----:B------:R-:W-:Y:S01]  /*0b40*/  IMAD.MOV.U32 R19, RZ, RZ, RZ ;  /* 0x000000ffff137224 */ /* 0x000fe200078e00ff */
[----:B------:R-:W-:Y:S01]  /*0b50*/  ULOP3.LUT UR41, UR36, 0x1, URZ, 0xfc, !UPT ;  /* 0x0000000124297892 */ /* 0x000fe2000f8efc3f */
[----:B------:R-:W-:Y:S01]  /*0b60*/  IMAD.MOV.U32 R218, RZ, RZ, RZ ;  /* 0x000000ffffda7224 */ /* 0x000fe200078e00ff */
[----:B------:R-:W-:Y:S01]  /*0b70*/  UMOV UR37, URZ ;  /* 0x0000003f00257c82 */ /* 0x000fe20008000000 */
[----:B------:R-:W-:Y:S02]  /*0b80*/  IMAD.MOV.U32 R211, RZ, RZ, RZ ;  /* 0x000000ffffd37224 */ /* 0x000fe400078e00ff */
[----:B------:R-:W-:Y:S02]  /*0b90*/  IMAD.MOV.U32 R212, RZ, RZ, RZ ;  /* 0x000000ffffd47224 */ /* 0x000fe400078e00ff */
[----:B0-----:R-:W-:-:S05]  /*0ba0*/  VIADD R12, R0, 0xffffff80 ;  /* 0xffffff80000c7836 */ /* 0x001fca0000000000 */
[----:B------:R-:W-:-:S04]  /*0bb0*/  SHF.R.S32.HI R0, RZ, 0x1f, R12 ;  /* 0x0000001fff007819 */ /* 0x000fc8000001140c */
[----:B------:R-:W-:-:S04]  /*0bc0*/  LEA.HI R2, R0, R12, RZ, 0x7 ;  /* 0x0000000c00027211 */ /* 0x000fc800078f38ff */
[----:B------:R-:W-:Y:S02]  /*0bd0*/  LOP3.LUT R3, R2, 0xffffff80, RZ, 0xc0, !PT ;  /* 0xffffff8002037812 */ /* 0x000fe400078ec0ff */
[----:B------:R-:W-:-:S03]  /*0be0*/  SHF.R.S32.HI R13, RZ, 0x7, R2 ;  /* 0x00000007ff0d7819 */ /* 0x000fc60000011402 */
[----:B------:R-:W-:-:S05]  /*0bf0*/  IMAD.IADD R10, R12, 0x1, -R3 ;  /* 0x000000010c0a7824 */ /* 0x000fca00078e0a03 */
[----:B------:R-:W-:-:S04]  /*0c00*/  SHF.R.S32.HI R8, RZ, 0x1f, R10 ;  /* 0x0000001fff087819 */ /* 0x000fc8000001140a */
[CC--:B------:R-:W-:Y:S02]  /*0c10*/  LEA.HI R9, R8.reuse, R10.reuse, RZ, 0x2 ;  /* 0x0000000a08097211 */ /* 0x0c0fe400078f10ff */
[----:B------:R-:W-:Y:S02]  /*0c20*/  LEA.HI R8, R8, R10, RZ, 0x5 ;  /* 0x0000000a08087211 */ /* 0x000fe400078f28ff */
        /* <DEDUP_REMOVED lines=11> */
[----:B------:R-:W-:Y:S01]  /*0ce0*/  LEA.HI R4, R4, R7, RZ, 0x1 ;  /* 0x0000000704047211 */ /* 0x000fe200078f08ff */
[----:B------:R-:W-:Y:S01]  /*0cf0*/  IMAD R11, R8, 0x10, R11 ;  /* 0x00000010080b7824 */ /* 0x000fe200078e020b */
[----:B------:R-:W-:Y:S01]  /*0d00*/  LEA.HI R6, R2, R13, RZ, 0x1 ;  /* 0x0000000d02067211 */ /* 0x000fe200078f08ff */
[----:B------:R-:W-:Y:S01]  /*0d10*/  IMAD.IADD R2, R12, 0x1, -R5 ;  /* 0x000000010c027824 */ /* 0x000fe200078e0a05 */
[----:B------:R-:W-:-:S02]  /*0d20*/  LOP3.LUT R4, R4, 0x1ffffffe, RZ, 0xc0, !PT ;  /* 0x1ffffffe04047812 */ /* 0x000fc400078ec0ff */
[----:B------:R-:W-:Y:S02]  /*0d30*/  LOP3.LUT R227, R3, 0xfffffc00, RZ, 0xc0, !PT ;  /* 0xfffffc0003e37812 */ /* 0x000fe400078ec0ff */
[----:B------:R-:W-:Y:S01]  /*0d40*/  LOP3.LUT R6, R6, 0x3fffffe, RZ, 0xc0, !PT ;  /* 0x03fffffe06067812 */ /* 0x000fe200078ec0ff */
[----:B------:R-:W-:Y:S01]  /*0d50*/  IMAD.IADD R4, R7, 0x1, -R4 ;  /* 0x0000000107047824 */ /* 0x000fe200078e0a04 */
[----:B------:R-:W-:Y:S01]  /*0d60*/  LOP3.LUT R9, R9, 0x7ffffffc, RZ, 0xc0, !PT ;  /* 0x7ffffffc09097812 */ /* 0x000fe200078ec0ff */
[----:B------:R-:W-:Y:S02]  /*0d70*/  IMAD R3, R2, 0x40, R227 ;  /* 0x0000004002037824 */ /* 0x000fe400078e02e3 */
[----:B------:R-:W-:Y:S02]  /*0d80*/  IMAD.IADD R6, R13, 0x1, -R6 ;  /* 0x000000010d067824 */ /* 0x000fe400078e0a06 */
[----:B------:R-:W-:Y:S01]  /*0d90*/  IMAD R2, R4, 0x8, R3 ;  /* 0x0000000804027824 */ /* 0x000fe200078e0203 */
[----:B------:R-:W-:Y:S01]  /*0da0*/  LEA.HI R3, R0, R12, RZ, 0x3 ;  /* 0x0000000c00037211 */ /* 0x000fe200078f18ff */
[----:B------:R-:W-:-:S02]  /*0db0*/  IMAD R6, R6, 0x40, R11 ;  /* 0x0000004006067824 */ /* 0x000fc400078e020b */
[----:B------:R-:W-:Y:S01]  /*0dc0*/  IMAD.IADD R9, R10, 0x1, -R9 ;  /* 0x000000010a097824 */ /* 0x000fe200078e0a09 */
[----:B------:R0:W-:Y:S01]  /*0dd0*/  STL [R1+0x34], R2 ;  /* 0x0000340201007387 */ /* 0x0001e20000100800 */
[----:B------:R-:W-:Y:S02]  /*0de0*/  LOP3.LUT R236, R3, 0xfffffff8, RZ, 0xc0, !PT ;  /* 0xfffffff803ec7812 */ /* 0x000fe400078ec0ff */
[----:B------:R-:W-:Y:S01]  /*0df0*/  IMAD.SHL.U32 R217, R9, 0x2, RZ ;  /* 0x0000000209d97824 */ /* 0x000fe200078e00ff */
[----:B------:R1:W-:Y:S02]  /*0e00*/  STL [R1+0x30], R6 ;  /* 0x0000300601007387 */ /* 0x0003e40000100800 */
[----:B------:R-:W-:Y:S01]  /*0e10*/  IMAD.IADD R236, R12, 0x1, -R236 ;  /* 0x000000010cec7824 */ /* 0x000fe200078e0aec */
[----:B0-----:R-:W-:-:S04]  /*0e20*/  LEA.HI R2, R0, R12, RZ, 0x2 ;  /* 0x0000000c00027211 */ /* 0x001fc800078f10ff */
[----:B------:R-:W-:Y:S02]  /*0e30*/  LOP3.LUT R0, R2, 0xfffffffc, RZ, 0xc0, !PT ;  /* 0xfffffffc02007812 */ /* 0x000fe400078ec0ff */
[--C-:B------:R-:W-:Y:S02]  /*0e40*/  SHF.R.S32.HI R210, RZ, 0x2, R2.reuse ;  /* 0x00000002ffd27819 */ /* 0x100fe40000011402 */
[----:B------:R-:W-:Y:S01]  /*0e50*/  SHF.R.S32.HI R3, RZ, 0x1f, R2 ;  /* 0x0000001fff037819 */ /* 0x000fe20000011402 */
[----:B------:R-:W-:Y:S02]  /*0e60*/  IMAD.IADD R0, R12, 0x1, -R0 ;  /* 0x000000010c007824 */ /* 0x000fe400078e0a00 */
[----:B------:R-:W-:Y:S01]  /*0e70*/  VIADD R7, R210, 0x40 ;  /* 0x00000040d2077836 */ /* 0x000fe20000000000 */
[----:B------:R-:W-:Y:S01]  /*0e80*/  LEA.HI R3, R3, R210, RZ, 0x3 ;  /* 0x000000d203037211 */ /* 0x000fe200078f18ff */
[C---:B------:R-:W-:Y:S01]  /*0e90*/  IMAD.SHL.U32 R22, R0.reuse, 0x10, RZ ;  /* 0x0000001000167824 */ /* 0x040fe200078e00ff */
[C---:B------:R-:W-:Y:S01]  /*0ea0*/  LEA.HI R2, R0.reuse, R0, RZ, 0x1 ;  /* 0x0000000000027211 */ /* 0x040fe200078f08ff */
[----:B------:R-:W-:Y:S01]  /*0eb0*/  IMAD.SHL.U32 R208, R0, 0x8, RZ ;  /* 0x0000000800d07824 */ /* 0x000fe200078e00ff */
[----:B------:R-:W-:Y:S01]  /*0ec0*/  LOP3.LUT R3, R3, 0xfffffff8, RZ, 0xc0, !PT ;  /* 0xfffffff803037812 */ /* 0x000fe200078ec0ff */
[----:B------:R-:W-:Y:S01]  /*0ed0*/  VIADD R4, R210, 0x80 ;  /* 0x00000080d2047836 */ /* 0x000fe20000000000 */
[----:B------:R-:W-:Y:S01]  /*0ee0*/  LOP3.LUT R5, R2, 0x1ffffffe, RZ, 0xc0, !PT ;  /* 0x1ffffffe02057812 */ /* 0x000fe200078ec0ff */
[----:B------:R-:W-:Y:S01]  /*0ef0*/  IMAD.SHL.U32 R225, R7, 0x80, RZ ;  /* 0x0000008007e17824 */ /* 0x000fe200078e00ff */
[----:B------:R-:W-:Y:S01]  /*0f00*/  SHF.R.S32.HI R2, RZ, 0x1f, R210 ;  /* 0x0000001fff027819 */ /* 0x000fe200000114d2 */
[----:B------:R-:W-:Y:S01]  /*0f10*/  IMAD.SHL.U32 R226, R4, 0x80, RZ ;  /* 0x0000008004e27824 */ /* 0x000fe200078e00ff */
[----:B------:R-:W-:Y:S01]  /*0f20*/  SHF.R.S32.HI R2, RZ, 0x1f, R4 ;  /* 0x0000001fff027819 */ /* 0x000fe20000011404 */
[----:B------:R-:W-:Y:S01]  /*0f30*/  IMAD.IADD R5, R0, 0x1, -R5 ;  /* 0x0000000100057824 */ /* 0x000fe200078e0a05 */
[----:B------:R-:W-:Y:S01]  /*0f40*/  SHF.R.S32.HI R0, RZ, 0x1f, R7 ;  /* 0x0000001fff007819 */ /* 0x000fe20000011407 */
[----:B------:R-:W-:Y:S01]  /*0f50*/  IMAD.IADD R213, R210, 0x1, -R3 ;  /* 0x00000001d2d57824 */ /* 0x000fe200078e0a03 */
[----:B------:R-:W-:Y:S01]  /*0f60*/  LOP3.LUT R225, R225, 0x380, RZ, 0xc0, !PT ;  /* 0x00000380e1e17812 */ /* 0x000fe200078ec0ff */
[----:B------:R-:W-:Y:S01]  /*0f70*/  VIADD R214, R208, 0x20 ;  /* 0x00000020d0d67836 */ /* 0x000fe20000000000 */
[----:B------:R-:W-:Y:S01]  /*0f80*/  LEA.HI R0, R0, R7, RZ, 0x3 ;  /* 0x0000000700007211 */ /* 0x000fe200078f18ff */
[----:B------:R-:W-:Y:S01]  /*0f90*/  IMAD R224, R5, 0x8, R6 ;  /* 0x0000000805e07824 */ /* 0x000fe200078e0206 */
[----:B------:R-:W-:-:S02]  /*0fa0*/  LEA.HI R2, R2, R4, RZ, 0x3 ;  /* 0x0000000402027211 */ /* 0x000fc400078f18ff */
[----:B------:R-:W-:Y:S01]  /*0fb0*/  SHF.R.U32.HI R4, RZ, 0x3, R225 ;  /* 0x00000003ff047819 */ /* 0x000fe200000116e1 */
[----:B------:R-:W-:Y:S01]  /*0fc0*/  IMAD.SHL.U32 R0, R0, 0x80, RZ ;  /* 0x0000008000007824 */ /* 0x000fe200078e00ff */
[--C-:B------:R-:W-:Y:S01]  /*0fd0*/  LOP3.LUT R3, R225, 0x70, R22.reuse, 0xf8, !PT ;  /* 0x00000070e1037812 */ /* 0x100fe200078ef816 */
[----:B------:R-:W-:Y:S01]  /*0fe0*/  IMAD.SHL.U32 R2, R2, 0x80, RZ ;  /* 0x0000008002027824 */ /* 0x000fe200078e00ff */
[----:B------:R-:W-:Y:S02]  /*0ff0*/  LOP3.LUT R226, R226, 0x380, RZ, 0xc0, !PT ;  /* 0x00000380e2e27812 */ /* 0x000fe400078ec0ff */
[----:B------:R-:W-:Y:S02]  /*1000*/  LOP3.LUT R234, R0, 0xfffffc00, RZ, 0xc0, !PT ;  /* 0xfffffc0000ea7812 */ /* 0x000fe400078ec0ff */
[----:B------:R-:W-:Y:S02]  /*1010*/  SHF.R.S32.HI R23, RZ, 0x1f, R22 ;  /* 0x0000001fff177819 */ /* 0x000fe40000011416 */
[----:B------:R-:W-:-:S02]  /*1020*/  LOP3.LUT R3, R234, R3, R4, 0xf6, !PT ;  /* 0x00000003ea037212 */ /* 0x000fc400078ef604 */
[----:B------:R-:W-:-:S03]  /*1030*/  LOP3.LUT R235, R2, 0xfffffc00, RZ, 0xc0, !PT ;  /* 0xfffffc0002eb7812 */ /* 0x000fc600078ec0ff */
[----:B------:R-:W-:-:S05]  /*1040*/  IMAD.IADD R0, R18, 0x1, R3 ;  /* 0x0000000112007824 */ /* 0x000fca00078e0203 */
[----:B------:R1:W-:Y:S02]  /*1050*/  STL [R1+0x24], R0 ;  /* 0x0000240001007387 */ /* 0x0003e40000100800 */
.L_x_7613:
[----:B------:R-:W-:Y:S05]  /*1060*/  YIELD ;  /* 0x0000000000007946 */ /* 0x000fea0003800000 */
[----:B------:R-:W-:Y:S01]  /*1070*/  ULDC.64 UR4, c[0x0][0xa28] ;  /* 0x00028a0000047ab9 */ /* 0x000fe20000000a00 */
[----:B01--45:R-:W0:Y:S01]  /*1080*/  LDC.64 R4, c[0x0][0xa08] ;  /* 0x00028200ff047b82 */ /* 0x033e220000000a00 */
        /* <DEDUP_REMOVED lines=9> */
[----:B---3--:R-:W2:Y:S01]  /*1120*/  @P1 LDC.64 R2, c[0x0][0xa28] ;  /* 0x00028a00ff021b82 */ /* 0x008ea20000000a00 */
[----:B------:R-:W-:Y:S01]  /*1130*/  ISETP.NE.AND.EX P0, PT, RZ, UR5, PT, P0 ;  /* 0x00000005ff007c0c */ /* 0x000fe2000bf05300 */
[----:B0-----:R-:W-:-:S06]  /*1140*/  IMAD.WIDE R8, R223, 0x4, R4 ;  /* 0x00000004df087825 */ /* 0x001fcc00078e0204 */
[----:B-1----:R-:W0:Y:S01]  /*1150*/  @P2 LDC.64 R6, c[0x0][0xa18] ;  /* 0x00028600ff062b82 */ /* 0x002e220000000a00 */
[----:B------:R-:W-:Y:S02]  /*1160*/  ULDC UR4, c[0x0][0x288] ;  /* 0x0000a20000047ab9 */ /* 0x000fe40000000800 */
[----:B------:R-:W-:Y:S01]  /*1170*/  IMAD.U32 R215, RZ, RZ, UR4 ;  /* 0x00000004ffd77e24 */ /* 0x000fe2000f8e00ff */
[----:B------:R-:W-:Y:S02]  /*1180*/  ULDC.64 UR4, c[0x0][0x418] ;  /* 0x0001060000047ab9 */ /* 0x000fe40000000a00 */
[----:B------:R-:W5:Y:S01]  /*1190*/  @P0 LDG.E R30, desc[UR38][R8.64] ;  /* 0x00000026081e0981 */ /* 0x000f62000c1e1900 */
[----:B--2---:R-:W-:-:S04]  /*11a0*/  @P1 IMAD.WIDE R2, R223, 0x4, R2 ;  /* 0x00000004df021825 */ /* 0x004fc800078e0202 */
        /* <DEDUP_REMOVED lines=12> */
[----:B-1----:R-:W-:Y:S06]  /*1270*/  @P2 BRA `(.L_x_7373) ;  /* 0x0000000000242947 */ /* 0x002fec0003800000 */
        /* <DEDUP_REMOVED lines=9> */
.L_x_7373:
[----:B------:R-:W-:Y:S01]  /*1310*/  ULDC.64 UR4, c[0x0][0xa20] ;  /* 0x0002880000047ab9 */ /* 0x000fe20000000a00 */
[----:B------:R0:W-:Y:S01]  /*1320*/  STL [R1], R223 ;  /* 0x000000df01007387 */ /* 0x0001e20000100800 */
        /* <DEDUP_REMOVED lines=8> */
[----:B------:R-:W0:Y:S02]  /*13b0*/  LDC.64 R4, c[0x0][0xa20] ;  /* 0x00028800ff047b82 */ /* 0x000e240000000a00 */
[----:B0-----:R-:W-:-:S05]  /*13c0*/  IMAD.WIDE R4, R223, 0x4, R4 ;  /* 0x00000004df047825 */ /* 0x001fca00078e0204 */
[----:B------:R0:W5:Y:S01]  /*13d0*/  LDG.E R29, desc[UR38][R4.64] ;  /* 0x00000026041d7981 */ /* 0x000162000c1e1900 */
[----:B------:R-:W-:Y:S05]  /*13e0*/  BRA `(.L_x_7375) ;  /* 0x0000000000107947 */ /* 0x000fea0003800000 */
.L_x_7374:
[----:B------:R-:W-:Y:S05]  /*13f0*/  @!P0 BRA `(.L_x_7375) ;  /* 0x00000000000c8947 */ /* 0x000fea0003800000 */
[----:B------:R-:W2:Y:S04]  /*1400*/  LDG.E R0, desc[UR38][R8.64] ;  /* 0x0000002608007981 */ /* 0x000ea8000c1e1900 */
[----:B------:R-:W2:Y:S02]  /*1410*/  LDG.E R29, desc[UR38][R8.64+0x4] ;  /* 0x00000426081d7981 */ /* 0x000ea4000c1e1900 */
[----:B--2---:R-:W-:-:S07]  /*1420*/  IMAD.IADD R29, R29, 0x1, -R0 ;  /* 0x000000011d1d7824 */ /* 0x004fce00078e0a00 */
.L_x_7375:
[----:B------:R-:W-:Y:S01]  /*1430*/  ULDC.64 UR4, c[0x0][0xa10] ;  /* 0x0002840000047ab9 */ /* 0x000fe20000000a00 */
[----:B------:R-:W1:Y:S01]  /*1440*/  LDC R8, c[0x0][0x448] ;  /* 0x00011200ff087b82 */ /* 0x000e620000000800 */
[----:B------:R-:W-:-:S04]  /*1450*/  ISETP.NE.U32.AND P0, PT, RZ, UR4, PT ;  /* 0x00000004ff007c0c */ /* 0x000fc8000bf05070 */
[----:B------:R-:W-:Y:S01]  /*1460*/  ISETP.NE.AND.EX P0, PT, RZ, UR5, PT, P0 ;  /* 0x00000005ff007c0c */ /* 0x000fe2000bf05300 */
[----:B------:R-:W-:Y:S02]  /*1470*/  ULDC.64 UR4, c[0x0][0xa30] ;  /* 0x00028c0000047ab9 */ /* 0x000fe40000000a00 */
[----:B------:R-:W-:Y:S01]  /*1480*/  ISETP.NE.U32.AND P1, PT, RZ, UR4, PT ;  /* 0x00000004ff007c0c */ /* 0x000fe2000bf25070 */
[----:B-----5:R-:W-:Y:S01]  /*1490*/  IMAD.MOV.U32 R24, RZ, RZ, R29 ;  /* 0x000000ffff187224 */ /* 0x020fe200078e001d */
[----:B------:R-:W2:Y:S02]  /*14a0*/  LDC.64 R12, c[0x0][0x9e0] ;  /* 0x00027800ff0c7b82 */ /* 0x000ea40000000a00 */
[----:B------:R-:W-:-:S06]  /*14b0*/  ISETP.NE.AND.EX P1, PT, RZ, UR5, PT, P1 ;  /* 0x00000005ff007c0c */ /* 0x000fcc000bf25310 */
[----:B0-----:R-:W0:Y:S08]  /*14c0*/  @P0 LDC.64 R4, c[0x0][0xa10] ;  /* 0x00028400ff040b82 */ /* 0x001e300000000a00 */
[----:B------:R-:W3:Y:S01]  /*14d0*/  @P1 LDC.64 R6, c[0x0][0xa30] ;  /* 0x00028c00ff061b82 */ /* 0x000ee20000000a00 */
[----:B0-----:R-:W-:-:S05]  /*14e0*/  @P0 IMAD.WIDE R4, R223, 0x4, R4 ;  /* 0x00000004df040825 */ /* 0x001fca00078e0204 */
[----:B------:R-:W4:Y:S04]  /*14f0*/  @P0 LDG.E R0, desc[UR38][R4.64] ;  /* 0x0000002604000981 */ /* 0x000f28000c1e1900 */
[----:B------:R-:W4:Y:S01]  /*1500*/  @P0 LDG.E R3, desc[UR38][R4.64+0x4] ;  /* 0x0000042604030981 */ /* 0x000f22000c1e1900 */
[----:B---3--:R-:W-:-:S05]  /*1510*/  @P1 IMAD.WIDE R6, R223, 0x4, R6 ;  /* 0x00000004df061825 */ /* 0x008fca00078e0206 */
[----:B------:R0:W5:Y:S01]  /*1520*/  @P1 LDG.E R24, desc[UR38][R6.64] ;  /* 0x0000002606181981 */ /* 0x000162000c1e1900 */
[----:B-1----:R-:W-:Y:S01]  /*1530*/  ISETP.NE.AND P1, PT, R8, 0x1, PT ;  /* 0x000000010800780c */ /* 0x002fe20003f25270 */
[----:B------:R-:W-:Y:S01]  /*1540*/  IMAD.SHL.U32 R219, R221, 0x80, RZ ;  /* 0x00000080dddb7824 */ /* 0x000fe200078e00ff */
[----:B--2---:R-:W-:Y:S01]  /*1550*/  ISETP.GE.AND P2, PT, R13, 0x1, PT ;  /* 0x000000010d00780c */ /* 0x004fe20003f46270 */
[----:B------:R-:W-:-:S10]  /*1560*/  IMAD.IADD R11, R29, 0x1, -R10 ;  /* 0x000000011d0b7824 */ /* 0x000fd400078e0a0a */
[----:B------:R-:W1:Y:S08]  /*1570*/  @P1 LDC R8, c[0x0][0x44c] ;  /* 0x00011300ff081b82 */ /* 0x000e700000000800 */
[----:B------:R-:W2:Y:S01]  /*1580*/  @P1 LDC R9, c[0x0][0x450] ;  /* 0x00011400ff091b82 */ /* 0x000ea20000000800 */
[----:B----4-:R-:W-:Y:S02]  /*1590*/  @P0 IMAD.IADD R2, R3, 0x1, -R0 ;  /* 0x0000000103020824 */ /* 0x010fe400078e0a00 */
[----:B------:R-:W-:-:S02]  /*15a0*/  VIADD R3, R219, 0x7f ;  /* 0x0000007fdb037836 */ /* 0x000fc40000000000 */
[----:B------:R-:W-:Y:S02]  /*15b0*/  IMAD.IADD R216, R11, 0x1, R2 ;  /* 0x000000010bd87824 */ /* 0x000fe400078e0202 */
[----:B-1----:R-:W-:-:S03]  /*15c0*/  @P1 IMAD.HI.U32 R4, R3, R8, RZ ;  /* 0x0000000803041227 */ /* 0x002fc600078e00ff */
[C---:B------:R-:W-:Y:S01]  /*15d0*/  IADD3 R28, R216.reuse, 0x1, -R215 ;  /* 0x00000001d81c7810 */ /* 0x040fe20007ffe8d7 */
[----:B------:R-:W-:Y:S01]  /*15e0*/  VIADD R0, R216, 0xbf ;  /* 0x000000bfd8007836 */ /* 0x000fe20000000000 */
[----:B--2---:R-:W-:-:S03]  /*15f0*/  @P1 SHF.R.U32.HI R3, RZ, R9, R4 ;  /* 0x00000009ff031219 */ /* 0x004fc60000011604 */
[----:B------:R-:W-:-:S04]  /*1600*/  IMAD.HI R0, R0, 0x2aaaaaab, RZ ;  /* 0x2aaaaaab00007827 */ /* 0x000fc800078e02ff */
[----:B0-----:R-:W-:Y:S01]  /*1610*/  IMAD.IADD R7, R28, 0x1, R3 ;  /* 0x000000011c077824 */ /* 0x001fe200078e0203 */
[----:B------:R-:W-:-:S04]  /*1620*/  SHF.R.U32.HI R27, RZ, 0x1f, R0 ;  /* 0x0000001fff1b7819 */ /* 0x000fc80000011600 */
[----:B------:R-:W-:Y:S01]  /*1630*/  LEA.HI.SX32 R27, R0, R27, 0x1b ;  /* 0x0000001b001b7211 */ /* 0x000fe200078fdaff */
        /* <DEDUP_REMOVED lines=13> */
.L_x_7378:
[----:B------:R-:W-:-:S13]  /*1710*/  ISETP.NE.AND P0, PT, R13, 0x1, PT ;  /* 0x000000010d00780c */ /* 0x000fda0003f05270 */
[----:B------:R-:W0:Y:S02]  /*1720*/  @P0 LDC.64 R4, c[0x0][0x9e8] ;  /* 0x00027a00ff040b82 */ /* 0x000e240000000a00 */
[----:B0-----:R-:W-:-:S05]  /*1730*/  @P0 IMAD.HI.U32 R4, R3, R4, RZ ;  /* 0x0000000403040227 */ /* 0x001fca00078e00ff */
[----:B------:R-:W-:-:S07]  /*1740*/  @P0 SHF.R.U32.HI R3, RZ, R5, R4 ;  /* 0x00000005ff030219 */ /* 0x000fce0000011604 */
.L_x_7379:
[----:B------:R-:W-:Y:S05]  /*1750*/  BSYNC B0 ;  /* 0x0000000000007941 */ /* 0x000fea0003800000 */
.L_x_7377:
[----:B------:R-:W-:-:S05]  /*1760*/  IMAD R3, R3, R13, R13 ;  /* 0x0000000d03037224 */ /* 0x000fca00078e020d */
[----:B------:R-:W-:-:S07]  /*1770*/  VIMNMX R0, R0, R3, PT ;  /* 0x0000000300007248 */ /* 0x000fce0003fe0100 */
.L_x_7376:
[----:B------:R-:W0:Y:S01]  /*1780*/  @P1 LDC R4, c[0x0][0x44c] ;  /* 0x00011300ff041b82 */ /* 0x000e220000000800 */
[----:B------:R-:W-:Y:S01]  /*1790*/  VIADD R0, R0, 0xbf ;  /* 0x000000bf00007836 */ /* 0x000fe20000000000 */
[----:B------:R-:W-:Y:S01]  /*17a0*/  ULDC UR4, c[0x0][0x9dc] ;  /* 0x0002770000047ab9 */ /* 0x000fe20000000800 */
[----:B------:R-:W-:Y:S02]  /*17b0*/  IMAD.MOV.U32 R5, RZ, RZ, R219 ;  /* 0x000000ffff057224 */ /* 0x000fe400078e00db */
[----:B------:R-:W-:-:S03]  /*17c0*/  IMAD.HI R0, R0, 0x2aaaaaab, RZ ;  /* 0x2aaaaaab00007827 */ /* 0x000fc600078e02ff */
[----:B------:R-:W1:Y:S01]  /*17d0*/  @P1 LDC R7, c[0x0][0x450] ;  /* 0x00011400ff071b82 */ /* 0x000e620000000800 */
[----:B------:R-:W-:Y:S01]  /*17e0*/  IMAD.IADD R120, R216, 0x1, -R215 ;  /* 0x00000001d8787824 */ /* 0x000fe200078e0ad7 */
[----:B------:R-:W-:-:S04]  /*17f0*/  SHF.R.U32.HI R3, RZ, 0x1f, R0 ;  /* 0x0000001fff037819 */ /* 0x000fc80000011600 */
[----:B------:R-:W-:-:S04]  /*1800*/  LEA.HI.SX32 R0, R0, R3, 0x1b ;  /* 0x0000000300007211 */ /* 0x000fc800078fdaff */
[----:B------:R-:W-:Y:S01]  /*1810*/  VIMNMX R8, R27, R0, PT ;  /* 0x000000001b087248 */ /* 0x000fe20003fe0100 */
[----:B0-----:R-:W-:-:S05]  /*1820*/  @P1 IMAD.HI.U32 R4, R219, R4, RZ ;  /* 0x00000004db041227 */ /* 0x001fca00078e00ff */
        /* <DEDUP_REMOVED lines=14> */
.L_x_7382:
[----:B------:R-:W-:-:S13]  /*1910*/  ISETP.NE.AND P0, PT, R13, 0x1, PT ;  /* 0x000000010d00780c */ /* 0x000fda0003f05270 */
[----:B------:R-:W0:Y:S02]  /*1920*/  @P0 LDC.64 R4, c[0x0][0x9e8] ;  /* 0x00027a00ff040b82 */ /* 0x000e240000000a00 */
[----:B0-----:R-:W-:-:S05]  /*1930*/  @P0 IMAD.HI.U32 R4, R3, R4, RZ ;  /* 0x0000000403040227 */ /* 0x001fca00078e00ff */
[----:B------:R-:W-:-:S07]  /*1940*/  @P0 SHF.R.U32.HI R3, RZ, R5, R4 ;  /* 0x00000005ff030219 */ /* 0x000fce0000011604 */
.L_x_7383:
[----:B------:R-:W-:Y:S05]  /*1950*/  BSYNC B0 ;  /* 0x0000000000007941 */ /* 0x000fea0003800000 */
.L_x_7381:
[----:B------:R-:W-:-:S05]  /*1960*/  IMAD R3, R3, R13, RZ ;  /* 0x0000000d03037224 */ /* 0x000fca00078e02ff */
[----:B------:R-:W-:-:S07]  /*1970*/  VIMNMX R0, R0, R3, !PT ;  /* 0x0000000300007248 */ /* 0x000fce0007fe0100 */
.L_x_7380:
[----:B------:R-:W-:Y:S01]  /*1980*/  IMAD.HI R0, R0, 0x2aaaaaab, RZ ;  /* 0x2aaaaaab00007827 */ /* 0x000fe200078e02ff */
[----:B------:R-:W-:Y:S01]  /*1990*/  LOP3.LUT R14, R237, 0xff, RZ, 0xc0, !PT ;  /* 0x000000ffed0e7812 */ /* 0x000fe200078ec0ff */
[----:B------:R-:W-:Y:S01]  /*19a0*/  BSSY B0, `(.L_x_7384) ;  /* 0x0000028000007945 */ /* 0x000fe20003800000 */
[----:B------:R-:W-:Y:S02]  /*19b0*/  SHF.R.U32.HI R237, RZ, 0x10, R237 ;  /* 0x00000010ffed7819 */ /* 0x000fe400000116ed */
[----:B------:R-:W-:Y:S01]  /*19c0*/  SHF.R.U32.HI R3, RZ, 0x1f, R0 ;  /* 0x0000001fff037819 */ /* 0x000fe20000011600 */
[----:B------:R0:W-:Y:S03]  /*19d0*/  STL [R1+0xc], R14 ;  /* 0x00000c0e01007387 */ /* 0x0001e60000100800 */
[----:B------:R-:W-:Y:S01]  /*19e0*/  LEA.HI.SX32 R3, R0, R3, 0x1b ;  /* 0x0000000300037211 */ /* 0x000fe200078fdaff */
[----:B------:R-:W-:-:S03]  /*19f0*/  IMAD.MOV.U32 R0, RZ, RZ, RZ ;  /* 0x000000ffff007224 */ /* 0x000fc600078e00ff */
[----:B------:R-:W-:-:S04]  /*1a00*/  VIMNMX R9, RZ, R3, !PT ;  /* 0x00000003ff097248 */ /* 0x000fc80007fe0100 */
[----:B------:R-:W-:-:S13]  /*1a10*/  ISETP.GT.AND P0, PT, R8, R9, PT ;  /* 0x000000090800720c */ /* 0x000fda0003f04270 */
        /* <DEDUP_REMOVED lines=32> */
.L_x_7385:
[----:B------:R-:W-:Y:S05]  /*1c20*/  BSYNC B0 ;  /* 0x0000000000007941 */ /* 0x000fea0003800000 */
.L_x_7384:
[----:B------:R-:W-:-:S05]  /*1c30*/  IMAD R3, R14, R0, R9 ;  /* 0x000000000e037224 */ /* 0x000fca00078e0209 */
        /* <DEDUP_REMOVED lines=36> */
.L_x_7388:
[----:B------:R-:W-:Y:S05]  /*1e80*/  BSYNC B6 ;  /* 0x0000000000067941 */ /* 0x000fea0003800000 */
.L_x_7387:
        /* <DEDUP_REMOVED lines=20> */
.L_x_7390:
[----:B------:R-:W-:Y:S05]  /*1fd0*/  BSYNC B6 ;  /* 0x0000000000067941 */ /* 0x000fea0003800000 */
.L_x_7389:
[----:B------:R-:W-:Y:S01]  /*1fe0*/  ULDC.64 UR4, c[0x0][0x9f8] ;  /* 0x00027e0000047ab9 */ /* 0x000fe20000000a00 */
[----:B------:R-:W-:Y:S01]  /*1ff0*/  IMAD.MOV.U32 R0, RZ, RZ, R223 ;  /* 0x000000ffff007224 */ /* 0x000fe200078e00df */
[----:B------:R-:W-:Y:S01]  /*2000*/  ISETP.NE.U32.AND P0, PT, RZ, UR4, PT ;  /* 0x00000004ff007c0c */ /* 0x000fe2000bf05070 */
[----:B------:R-:W0:Y:S01]  /*2010*/  S2R R20, SR_TID.X ;  /* 0x0000000000147919 */ /* 0x000e220000002100 */
[----:B------:R-:W1:Y:S01]  /*2020*/  LDC.64 R78, c[0x0][0x300] ;  /* 0x0000c000ff4e7b82 */ /* 0x000e620000000a00 */
[----:B------:R-:W-:Y:S01]  /*2030*/  IMAD.IADD R69, R30, 0x1, R29 ;  /* 0x000000011e457824 */ /* 0x000fe200078e021d */
[----:B------:R-:W-:Y:S01]  /*2040*/  ISETP.NE.AND.EX P0, PT, RZ, UR5, PT, P0 ;  /* 0x00000005ff007c0c */ /* 0x000fe2000bf05300 */
[----:B------:R-:W-:Y:S01]  /*2050*/  ULDC.64 UR4, c[0x0][0xa08] ;  /* 0x0002820000047ab9 */ /* 0x000fe20000000a00 */
[----:B------:R-:W-:-:S04]  /*2060*/  ULDC.64 UR6, c[0x0][0x310] ;  /* 0x0000c40000067ab9 */ /* 0x000fc80000000a00 */
[----:B------:R-:W2:Y:S08]  /*2070*/  LDC R41, c[0x0][0x3f4] ;  /* 0x0000fd00ff297b82 */ /* 0x000eb00000000800 */
[----:B------:R-:W3:Y:S08]  /*2080*/  @P0 LDC.64 R4, c[0x0][0x9f8] ;  /* 0x00027e00ff040b82 */ /* 0x000ef00000000a00 */
[----:B------:R-:W4:Y:S08]  /*2090*/  LDC.64 R110, c[0x0][0x3f8] ;  /* 0x0000fe00ff6e7b82 */ /* 0x000f300000000a00 */
[----:B------:R-:W2:Y:S01]  /*20a0*/  LDC.64 R34, c[0x0][0x408] ;  /* 0x00010200ff227b82 */ /* 0x000ea20000000a00 */
        /* <DEDUP_REMOVED lines=12> */
[----:B--2---:R-:W-:Y:S01]  /*2170*/  IMAD.WIDE.U32 R10, R210, R34, R22 ;  /* 0x00000022d20a7225 */ /* 0x004fe200078e0016 */
[----:B------:R-:W-:-:S02]  /*2180*/  ISETP.GE.AND P1, PT, R22, R41, PT ;  /* 0x000000291600720c */ /* 0x000fc40003f26270 */
[----:B------:R-:W-:Y:S01]  /*2190*/  SHF.R.S32.HI R209, RZ, 0x1f, R208 ;  /* 0x0000001fffd17819 */ /* 0x000fe200000114d0 */
[----:B------:R-:W-:Y:S01]  /*21a0*/  IMAD.IADD R7, R7, 0x1, R3 ;  /* 0x0000000107077824 */ /* 0x000fe200078e0203 */
[C-C-:B------:R-:W-:Y:S01]  /*21b0*/  SHF.L.U64.HI R82, R34.reuse, 0x6, R35.reuse ;  /* 0x0000000622527819 */ /* 0x140fe20000010223 */
[----:B------:R-:W-:Y:S01]  /*21c0*/  IMAD.MOV.U32 R64, RZ, RZ, R10 ;  /* 0x000000ffff407224 */ /* 0x000fe200078e000a */
[----:B------:R-:W-:Y:S01]  /*21d0*/  SHF.L.U64.HI R81, R34, 0x7, R35 ;  /* 0x0000000722517819 */ /* 0x000fe20000010223 */
[----:B---3--:R-:W-:Y:S01]  /*21e0*/  IMAD.WIDE.U32 R4, R232, UR4, R6 ;  /* 0x00000004e8047c25 */ /* 0x008fe2000f8e0006 */
[----:B------:R-:W-:Y:S02]  /*21f0*/  SHF.L.U64.HI R73, R78, 0x6, R79 ;  /* 0x000000064e497819 */ /* 0x000fe4000001024f */
[----:B----4-:R-:W-:Y:S01]  /*2200*/  SHF.L.U64.HI R86, R110, 0x6, R111 ;  /* 0x000000066e567819 */ /* 0x010fe2000001026f */
[----:B------:R-:W-:Y:S01]  /*2210*/  IMAD R5, R232, UR5, R5 ;  /* 0x00000005e8057c24 */ /* 0x000fe2000f8e0205 */
[----:B------:R-:W-:Y:S01]  /*2220*/  SHF.L.U64.HI R85, R110, 0x7, R111 ;  /* 0x000000076e557819 */ /* 0x000fe2000001026f */
[C---:B------:R-:W-:Y:S01]  /*2230*/  IMAD.SHL.U32 R80, R34.reuse, 0x40, RZ ;  /* 0x0000004022507824 */ /* 0x040fe200078e00ff */
[----:B------:R-:W-:Y:S01]  /*2240*/  SHF.R.U32.HI R122, RZ, 0x3, R226 ;  /* 0x00000003ff7a7819 */ /* 0x000fe200000116e2 */
[C---:B------:R-:W-:Y:S01]  /*2250*/  IMAD.SHL.U32 R29, R34.reuse, 0x80, RZ ;  /* 0x00000080221d7824 */ /* 0x040fe200078e00ff */
[----:B------:R-:W-:Y:S01]  /*2260*/  P2R R87, PR, RZ, 0x2 ;  /* 0x00000002ff577803 */ /* 0x000fe20000000000 */
[----:B------:R-:W-:-:S04]  /*2270*/  IMAD.WIDE.U32 R66, R34, 0xc0, RZ ;  /* 0x000000c022427825 */ /* 0x000fc800078e00ff */
[----:B------:R-:W-:-:S04]  /*2280*/  IMAD.WIDE.U32 R8, R210, R110, R22 ;  /* 0x0000006ed2087225 */ /* 0x000fc800078e0016 */
[----:B------:R-:W-:Y:S02]  /*2290*/  IMAD.SHL.U32 R72, R78, 0x40, RZ ;  /* 0x000000404e487824 */ /* 0x000fe400078e00ff */
[----:B------:R-:W-:Y:S02]  /*22a0*/  IMAD.SHL.U32 R84, R110, 0x40, RZ ;  /* 0x000000406e547824 */ /* 0x000fe400078e00ff */
[----:B------:R-:W-:-:S04]  /*22b0*/  IMAD.WIDE.U32 R76, R210, R78, R72 ;  /* 0x0000004ed24c7225 */ /* 0x000fc800078e0048 */
[----:B------:R-:W-:Y:S02]  /*22c0*/  IMAD.SHL.U32 R83, R110, 0x80, RZ ;  /* 0x000000806e537824 */ /* 0x000fe400078e00ff */
[----:B------:R-:W-:-:S04]  /*22d0*/  IMAD.WIDE.U32 R70, R210, R78, R22 ;  /* 0x0000004ed2467225 */ /* 0x000fc800078e0016 */
[----:B------:R-:W-:-:S04]  /*22e0*/  IMAD.WIDE.U32 R74, R78, 0xc0, RZ ;  /* 0x000000c04e4a7825 */ /* 0x000fc800078e00ff */
[C---:B------:R-:W-:Y:S02]  /*22f0*/  VIADD R40, R210.reuse, 0x40 ;  /* 0x00000040d2287836 */ /* 0x040fe40000000000 */
[----:B------:R-:W-:Y:S02]  /*2300*/  VIADD R38, R210, 0x80 ;  /* 0x00000080d2267836 */ /* 0x000fe40000000000 */
[----:B------:R-:W-:Y:S01]  /*2310*/  IMAD.SHL.U32 R114, R41, 0x2, RZ ;  /* 0x0000000229727824 */ /* 0x000fe200078e00ff */
[----:B------:R-:W-:Y:S02]  /*2320*/  SHF.R.S32.HI R3, RZ, 0x1f, R0 ;  /* 0x0000001fff037819 */ /* 0x000fe40000011400 */
[----:B------:R-:W-:Y:S02]  /*2330*/  SEL R7, R0, RZ, !P0 ;  /* 0x000000ff00077207 */ /* 0x000fe40004000000 */
[----:B------:R-:W-:Y:S02]  /*2340*/  SEL R3, R3, RZ, !P0 ;  /* 0x000000ff03037207 */ /* 0x000fe40004000000 */
[----:B------:R-:W-:Y:S01]  /*2350*/  IADD3 R68, P0, R210, R69, RZ ;  /* 0x00000045d2447210 */ /* 0x000fe20007f1e0ff */
[----:B------:R-:W-:-:S04]  /*2360*/  IMAD.WIDE.U32 R20, R7, UR6, R4 ;  /* 0x0000000607147c25 */ /* 0x000fc8000f8e0004 */
[----:B------:R-:W-:Y:S01]  /*2370*/  IMAD R0, R3, UR6, RZ ;  /* 0x0000000603007c24 */ /* 0x000fe2000f8e02ff */
[----:B------:R-:W-:Y:S01]  /*2380*/  IADD3 R95, P3, R20, 0x40, RZ ;  /* 0x00000040145f7810 */ /* 0x000fe20007f7e0ff */
[----:B------:R-:W-:Y:S01]  /*2390*/  IMAD.X R69, R36, 0x1, R43, P0 ;  /* 0x0000000124457824 */ /* 0x000fe200000e062b */
[----:B------:R-:W-:Y:S01]  /*23a0*/  IADD3 R109, P0, R72, R76, RZ ;  /* 0x0000004c486d7210 */ /* 0x000fe20007f1e0ff */
        /* <DEDUP_REMOVED lines=14> */
[----:B------:R-:W-:-:S03]  /*2490*/  ULDC UR4, c[0x0][0x2f4] ;  /* 0x0000bd0000047ab9 */ /* 0x000fc60000000800 */
[----:B------:R-:W-:Y:S02]  /*24a0*/  IMAD.IADD R3, R22, 0x1, R3 ;  /* 0x0000000116037824 */ /* 0x000fe400078e0203 */
[----:B------:R-:W-:-:S04]  /*24b0*/  IMAD.WIDE.U32 R6, R210, R34, R208 ;  /* 0x00000022d2067225 */ /* 0x000fc800078e00d0 */
[C---:B------:R-:W-:Y:S01]  /*24c0*/  IMAD R65, R210.reuse, R35, R0 ;  /* 0x00000023d2417224 */ /* 0x040fe200078e0200 */
[----:B------:R-:W-:Y:S01]  /*24d0*/  SHF.R.S32.HI R0, RZ, 0x1f, R3 ;  /* 0x0000001fff007819 */ /* 0x000fe20000011403 */
[----:B------:R-:W-:-:S03]  /*24e0*/  IMAD.WIDE.U32 R4, R210, R110, R208 ;  /* 0x0000006ed2047225 */ /* 0x000fc600078e00d0 */
[----:B------:R-:W-:Y:S01]  /*24f0*/  LEA.HI R32, R0, R3, RZ, 0x4 ;  /* 0x0000000300207211 */ /* 0x000fe200078f20ff */
[----:B------:R-:W-:Y:S02]  /*2500*/  IMAD.IADD R7, R7, 0x1, R65 ;  /* 0x0000000107077824 */ /* 0x000fe400078e0241 */
[----:B------:R-:W-:Y:S01]  /*2510*/  IMAD.IADD R65, R65, 0x1, R11 ;  /* 0x0000000141417824 */ /* 0x000fe200078e020b */
[----:B-----5:R-:W-:Y:S01]  /*2520*/  SHF.R.S32.HI R11, RZ, 0x1f, R24 ;  /* 0x0000001fff0b7819 */ /* 0x020fe20000011418 */
[----:B------:R-:W-:Y:S01]  /*2530*/  IMAD.SHL.U32 R3, R213, 0x80, RZ ;  /* 0x00000080d5037824 */ /* 0x000fe200078e00ff */
[----:B------:R-:W-:Y:S01]  /*2540*/  LOP3.LUT R99, R32, 0xfffffff0, RZ, 0xc0, !PT ;  /* 0xfffffff020637812 */ /* 0x000fe200078ec0ff */
[CC--:B------:R-:W-:Y:S01]  /*2550*/  IMAD.WIDE.U32 R30, R24.reuse, R34.reuse, R6 ;  /* 0x00000022181e7225 */ /* 0x0c0fe200078e0006 */
[----:B------:R-:W-:Y:S02]  /*2560*/  SHF.R.S32.HI R6, RZ, 0x1f, R40 ;  /* 0x0000001fff067819 */ /* 0x000fe40000011428 */
[----:B------:R-:W-:Y:S01]  /*2570*/  LOP3.LUT R3, R3, 0x380, RZ, 0xc0, !PT ;  /* 0x0000038003037812 */ /* 0x000fe200078ec0ff */
[-C--:B------:R-:W-:Y:S01]  /*2580*/  IMAD R0, R11, R34.reuse, RZ ;  /* 0x000000220b007224 */ /* 0x080fe200078e02ff */
[----:B------:R-:W-:Y:S01]  /*2590*/  SHF.R.S32.HI R100, RZ, 0x4, R32 ;  /* 0x00000004ff647819 */ /* 0x000fe20000011420 */
[----:B------:R-:W-:Y:S01]  /*25a0*/  IMAD.WIDE.U32 R64, R24, R34, R64 ;  /* 0x0000002218407225 */ /* 0x000fe200078e0040 */
[----:B------:R-:W-:-:S02]  /*25b0*/  SHF.R.U32.HI R113, RZ, 0x3, R3 ;  /* 0x00000003ff717819 */ /* 0x000fc40000011603 */
[----:B------:R-:W-:Y:S01]  /*25c0*/  SHF.R.S32.HI R96, RZ, 0x1f, R99 ;  /* 0x0000001fff607819 */ /* 0x000fe20000011463 */
[----:B------:R-:W-:Y:S01]  /*25d0*/  IMAD R34, R36, R78, RZ ;  /* 0x0000004e24227224 */ /* 0x000fe200078e02ff */
[----:B------:R-:W-:Y:S01]  /*25e0*/  SHF.R.U32.HI R36, RZ, 0x3, R225 ;  /* 0x00000003ff247819 */ /* 0x000fe200000116e1 */
[----:B------:R-:W-:Y:S02]  /*25f0*/  IMAD R10, R11, R110, RZ ;  /* 0x0000006e0b0a7224 */ /* 0x000fe400078e02ff */
[----:B------:R-:W-:Y:S02]  /*2600*/  IMAD.IADD R5, R5, 0x1, R13 ;  /* 0x0000000105057824 */ /* 0x000fe400078e020d */
[----:B------:R-:W-:Y:S02]  /*2610*/  IMAD.IADD R9, R13, 0x1, R9 ;  /* 0x000000010d097824 */ /* 0x000fe400078e0209 */
[----:B------:R-:W-:Y:S01]  /*2620*/  IMAD R107, R210, R79, R34 ;  /* 0x0000004fd26b7224 */ /* 0x000fe200078e0222 */
[----:B------:R-:W-:Y:S01]  /*2630*/  LOP3.LUT R34, R3, 0x30, R22, 0xf8, !PT ;  /* 0x0000003003227812 */ /* 0x000fe200078ef816 */
[----:B------:R-:W-:-:S02]  /*2640*/  IMAD R103, R24, R111, R10 ;  /* 0x0000006f18677224 */ /* 0x000fc400078e020a */
[-C--:B------:R-:W-:Y:S01]  /*2650*/  IMAD.WIDE.U32 R12, R24, R110.reuse, R4 ;  /* 0x0000006e180c7225 */ /* 0x080fe200078e0004 */
[----:B------:R-:W-:Y:S02]  /*2660*/  LOP3.LUT R34, R34, R113, RZ, 0x3c, !PT ;  /* 0x0000007122227212 */ /* 0x000fe400078e3cff */
[----:B------:R-:W-:Y:S01]  /*2670*/  SHF.R.S32.HI R5, RZ, 0x1f, R38 ;  /* 0x0000001fff057819 */ /* 0x000fe20000011426 */
[----:B------:R-:W-:-:S04]  /*2680*/  IMAD.WIDE.U32 R10, R24, R110, R8 ;  /* 0x0000006e180a7225 */ /* 0x000fc800078e0008 */
[----:B------:R-:W-:-:S04]  /*2690*/  IMAD.WIDE.U32 R8, R110, 0xc0, RZ ;  /* 0x000000c06e087825 */ /* 0x000fc800078e00ff */
[----:B------:R-:W-:Y:S01]  /*26a0*/  IMAD R101, R24, R35, R0 ;  /* 0x0000002318657224 */ /* 0x000fe200078e0200 */
[----:B------:R-:W-:Y:S01]  /*26b0*/  SHF.L.U64.HI R0, R78, 0x7, R79 ;  /* 0x000000074e007819 */ /* 0x000fe2000001024f */
[----:B------:R-:W-:Y:S02]  /*26c0*/  VIADD R4, R33, 0x8 ;  /* 0x0000000821047836 */ /* 0x000fe40000000000 */
[----:B------:R-:W-:Y:S02]  /*26d0*/  IMAD R35, R35, 0xc0, RZ ;  /* 0x000000c023237824 */ /* 0x000fe400078e02ff */
[----:B------:R-:W-:Y:S02]  /*26e0*/  IMAD R33, R79, 0xc0, RZ ;  /* 0x000000c04f217824 */ /* 0x000fe400078e02ff */
[----:B------:R-:W-:Y:S02]  /*26f0*/  IMAD.IADD R110, R107, 0x1, R77 ;  /* 0x000000016b6e7824 */ /* 0x000fe400078e024d */
[----:B------:R-:W-:Y:S01]  /*2700*/  IMAD.IADD R112, R75, 0x1, R33 ;  /* 0x000000014b707824 */ /* 0x000fe200078e0221 */
[--C-:B------:R-:W-:Y:S01]  /*2710*/  LOP3.LUT R33, R225, 0x70, R32.reuse, 0xf8, !PT ;  /* 0x00000070e1217812 */ /* 0x100fe200078ef820 */
[----:B------:R-:W-:Y:S01]  /*2720*/  IMAD.IADD R108, R67, 0x1, R35 ;  /* 0x00000001436c7824 */ /* 0x000fe200078e0223 */
[----:B------:R-:W-:Y:S01]  /*2730*/  LOP3.LUT R35, R226, 0x70, R32, 0xf8, !PT ;  /* 0x00000070e2237812 */ /* 0x000fe200078ef820 */
[----:B------:R-:W-:Y:S01]  /*2740*/  IMAD.IADD R106, R227, 0x1, R34 ;  /* 0x00000001e36a7824 */ /* 0x000fe200078e0222 */
[----:B------:R-:W-:Y:S01]  /*2750*/  LOP3.LUT R34, R3, 0x70, R32, 0xf8, !PT ;  /* 0x0000007003227812 */ /* 0x000fe200078ef820 */
[----:B------:R-:W-:Y:S01]  /*2760*/  IMAD.X R105, R110, 0x1, R73, P0 ;  /* 0x000000016e697824 */ /* 0x000fe200000e0649 */
[----:B------:R-:W-:Y:S01]  /*2770*/  IADD3 R97, P0, R20, R70, RZ ;  /* 0x0000004614617210 */ /* 0x000fe20007f1e0ff */
[----:B------:R-:W-:Y:S01]  /*2780*/  IMAD.IADD R107, R71, 0x1, R107 ;  /* 0x00000001476b7824 */ /* 0x000fe200078e026b */
[----:B------:R-:W-:Y:S01]  /*2790*/  LOP3.LUT R34, R34, R113, RZ, 0x3c, !PT ;  /* 0x0000007122227212 */ /* 0x000fe200078e3cff */
[----:B------:R-:W-:Y:S01]  /*27a0*/  IMAD.IADD R98, R21, 0x1, R37 ;  /* 0x0000000115627824 */ /* 0x000fe200078e0225 */
[----:B------:R-:W-:Y:S01]  /*27b0*/  LOP3.LUT R33, R33, R36, RZ, 0x3c, !PT ;  /* 0x0000002421217212 */ /* 0x000fe200078e3cff */
[C---:B------:R-:W-:Y:S01]  /*27c0*/  VIADD R7, R22.reuse, 0x40 ;  /* 0x0000004016077836 */ /* 0x040fe20000000000 */
[----:B------:R-:W-:Y:S01]  /*27d0*/  LOP3.LUT R90, R35, R122, RZ, 0x3c, !PT ;  /* 0x0000007a235a7212 */ /* 0x000fe200078e3cff */
[----:B------:R-:W-:Y:S01]  /*27e0*/  IMAD R111, R111, 0xc0, RZ ;  /* 0x000000c06f6f7824 */ /* 0x000fe200078e02ff */
[----:B------:R-:W-:Y:S01]  /*27f0*/  IADD3 R93, P2, R97, 0x40, RZ ;  /* 0x00000040615d7810 */ /* 0x000fe20007f5e0ff */
[----:B------:R-:W-:Y:S01]  /*2800*/  IMAD.X R94, R107, 0x1, R98, P0 ;  /* 0x000000016b5e7824 */ /* 0x000fe200000e0662 */
[----:B------:R-:W-:Y:S01]  /*2810*/  ISETP.GE.AND P0, PT, R22, UR4, PT ;  /* 0x0000000416007c0c */ /* 0x000fe2000bf06270 */
[----:B------:R-:W-:Y:S01]  /*2820*/  IMAD.IADD R104, R13, 0x1, R103 ;  /* 0x000000010d687824 */ /* 0x000fe200078e0267 */
[----:B------:R-:W-:Y:S01]  /*2830*/  ISETP.GE.AND P1, PT, R7, UR4, PT ;  /* 0x0000000407007c0c */ /* 0x000fe2000bf26270 */
[----:B------:R-:W-:-:S02]  /*2840*/  IMAD.IADD R102, R31, 0x1, R101 ;  /* 0x000000011f667824 */ /* 0x000fc400078e0265 */
[----:B------:R-:W-:Y:S02]  /*2850*/  IMAD.IADD R111, R9, 0x1, R111 ;  /* 0x00000001096f7824 */ /* 0x000fe400078e026f */
[----:B------:R-:W-:Y:S02]  /*2860*/  IMAD.IADD R103, R103, 0x1, R11 ;  /* 0x0000000167677824 */ /* 0x000fe400078e020b */
[----:B------:R-:W-:Y:S02]  /*2870*/  IMAD.IADD R101, R101, 0x1, R65 ;  /* 0x0000000165657824 */ /* 0x000fe400078e0241 */
[----:B------:R-:W-:Y:S02]  /*2880*/  IMAD.IADD R92, R227, 0x1, R34 ;  /* 0x00000001e35c7824 */ /* 0x000fe400078e0222 */
[----:B------:R-:W-:Y:S02]  /*2890*/  IMAD.IADD R91, R234, 0x1, R33 ;  /* 0x00000001ea5b7824 */ /* 0x000fe400078e0221 */
[----:B------:R-:W-:-:S02]  /*28a0*/  IMAD.IADD R90, R235, 0x1, R90 ;  /* 0x00000001eb5a7824 */ /* 0x000fc400078e025a */
[----:B------:R-:W-:Y:S02]  /*28b0*/  IMAD.X R89, RZ, RZ, R98, P3 ;  /* 0x000000ffff597224 */ /* 0x000fe400018e0662 */
[----:B------:R-:W-:Y:S02]  /*28c0*/  IMAD.X R88, RZ, RZ, R94, P2 ;  /* 0x000000ffff587224 */ /* 0x000fe400010e065e */
[----:B------:R-:W-:Y:S01]  /*28d0*/  IMAD.IADD R79, R15, 0x1, R39 ;  /* 0x000000010f4f7824 */ /* 0x000fe200078e0227 */
[----:B------:R-:W-:Y:S06]  /*28e0*/  @!P6 BAR.SYNC.DEFER_BLOCKING 0x9, 0x100 ;  /* 0x024400000000eb1d */ /* 0x000fec0000010000 */
.L_x_7456:
[----:B------:R-:W0:Y:S01]  /*28f0*/  LDC R116, c[0x0][0x3f4] ;  /* 0x0000fd00ff747b82 */ /* 0x000e220000000800 */
[----:B------:R-:W-:Y:S01]  /*2900*/  VIADD R25, R25, 0xffffffff ;  /* 0xffffffff19197836 */ /* 0x000fe20000000000 */
[----:B------:R-:W-:Y:S05]  /*2910*/  YIELD ;  /* 0x0000000000007946 */ /* 0x000fea0003800000 */
[----:B------:R-:W-:Y:S01]  /*2920*/  IMAD R123, R19, 0x6000, R106 ;  /* 0x00006000137b7824 */ /* 0x000fe200078e026a */
[----:B------:R-:W-:Y:S01]  /*2930*/  ISETP.GT.AND P3, PT, R25, R26, PT ;  /* 0x0000001a1900720c */ /* 0x000fe20003f64270 */
[----:B------:R-:W-:Y:S02]  /*2940*/  BSSY B0, `(.L_x_7391) ;  /* 0x0000702000007945 */ /* 0x000fe40003800000 */
[----:B------:R-:W-:Y:S01]  /*2950*/  IMAD.IADD R126, R18, 0x1, R123 ;  /* 0x00000001127e7824 */ /* 0x000fe200078e027b */
[----:B------:R-:W-:-:S02]  /*2960*/  P2R R121, PR, RZ, 0x8 ;  /* 0x00000008ff797803 */ /* 0x000fc40000000000 */
[----:B0-----:R-:W-:-:S13]  /*2970*/  ISETP.GE.AND P2, PT, R116, 0x1, PT ;  /* 0x000000017400780c */ /* 0x001fda0003f46270 */
        /* <DEDUP_REMOVED lines=43> */
.L_x_7395:
[----:B------:R-:W-:Y:S05]  /*2c30*/  BSYNC B1 ;  /* 0x0000000000017941 */ /* 0x000fea0003800000 */
.L_x_7394:
[----:B0-----:R-:W-:Y:S01]  /*2c40*/  VIADD R36, R210, 0x40 ;  /* 0x00000040d2247836 */ /* 0x001fe20000000000 */
[----:B------:R-:W-:Y:S01]  /*2c50*/  BSSY B1, `(.L_x_7396) ;  /* 0x0000020000017945 */ /* 0x000fe20003800000 */
[----:B------:R-:W-:Y:S02]  /*2c60*/  CS2R R48, SRZ ;  /* 0x0000000000307805 */ /* 0x000fe4000001ff00 */
[----:B------:R-:W-:Y:S02]  /*2c70*/  CS2R R46, SRZ ;  /* 0x00000000002e7805 */ /* 0x000fe4000001ff00 */
[----:B------:R-:W-:Y:S02]  /*2c80*/  CS2R R40, SRZ ;  /* 0x0000000000287805 */ /* 0x000fe4000001ff00 */
[----:B------:R-:W-:Y:S02]  /*2c90*/  ISETP.GE.AND P3, PT, R36, R127, PT ;  /* 0x0000007f2400720c */ /* 0x000fe40003f66270 */
[----:B------:R-:W-:-:S02]  /*2ca0*/  CS2R R36, SRZ ;  /* 0x0000000000247805 */ /* 0x000fc4000001ff00 */
[----:B------:R-:W-:Y:S02]  /*2cb0*/  CS2R R38, SRZ ;  /* 0x0000000000267805 */ /* 0x000fe4000001ff00 */
[----:B------:R-:W-:Y:S01]  /*2cc0*/  CS2R R42, SRZ ;  /* 0x00000000002a7805 */ /* 0x000fe2000001ff00 */
[----:B-----5:R-:W-:Y:S01]  /*2cd0*/  IMAD.MOV.U32 R129, RZ, RZ, R52 ;  /* 0x000000ffff817224 */ /* 0x020fe200078e0034 */
[----:B------:R-:W-:Y:S01]  /*2ce0*/  CS2R R50, SRZ ;  /* 0x0000000000327805 */ /* 0x000fe2000001ff00 */
[----:B------:R-:W-:-:S04]  /*2cf0*/  IMAD.MOV.U32 R135, RZ, RZ, R56 ;  /* 0x000000ffff877224 */ /* 0x000fc800078e0038 */
        /* <DEDUP_REMOVED lines=21> */
.L_x_7397:
[----:B------:R-:W-:Y:S05]  /*2e50*/  BSYNC B1 ;  /* 0x0000000000017941 */ /* 0x000fea0003800000 */
.L_x_7396:
[----:B0-----:R-:W-:Y:S01]  /*2e60*/  VIADD R60, R210, 0x80 ;  /* 0x00000080d23c7836 */ /* 0x001fe20000000000 */
[----:B------:R-:W-:Y:S04]  /*2e70*/  BSSY B1, `(.L_x_7398) ;  /* 0x0000015000017945 */ /* 0x000fe80003800000 */
[----:B------:R-:W-:-:S13]  /*2e80*/  ISETP.GE.AND P4, PT, R60, R127, PT ;  /* 0x0000007f3c00720c */ /* 0x000fda0003f86270 */
[----:B------:R-:W-:Y:S05]  /*2e90*/  @P4 BRA `(.L_x_7399) ;  /* 0x0000000000484947 */ /* 0x000fea0003800000 */
[----:B------:R-:W-:Y:S01]  /*2ea0*/  IADD3 R32, P5, P6, R12, R83, R32 ;  /* 0x000000530c207210 */ /* 0x000fe20007ebe020 */
[----:B------:R-:W-:-:S03]  /*2eb0*/  ULDC.64 UR4, c[0x0][0x3e8] ;  /* 0x0000fa0000047ab9 */ /* 0x000fc60000000a00 */
        /* <DEDUP_REMOVED lines=16> */
.L_x_7399:
[----:B------:R-:W-:Y:S05]  /*2fc0*/  BSYNC B1 ;  /* 0x0000000000017941 */ /* 0x000fea0003800000 */
.L_x_7398:
[----:B------:R-:W-:Y:S01]  /*2fd0*/  UISETP.NE.AND UP0, UPT, UR41, 0x3, UPT ;  /* 0x000000032900788c */ /* 0x000fe2000bf05270 */
[----:B------:R-:W-:Y:S02]  /*2fe0*/  IMAD.MOV.U32 R133, RZ, RZ, R54 ;  /* 0x000000ffff857224 */ /* 0x000fe400078e0036 */
[----:B------:R-:W-:Y:S02]  /*2ff0*/  IMAD.MOV.U32 R145, RZ, RZ, R58 ;  /* 0x000000ffff917224 */ /* 0x000fe400078e003a */
[----:B-----5:R-:W-:Y:S01]  /*3000*/  IMAD.MOV.U32 R124, RZ, RZ, R44 ;  /* 0x000000ffff7c7224 */ /* 0x020fe200078e002c */
[----:B------:R-:W-:Y:S01]  /*3010*/  PLOP3.LUT P5, PT, PT, PT, UP0, 0x80, 0x0 ;  /* 0x000000000000781c */ /* 0x000fe20003faf008 */
[----:B------:R-:W-:Y:S02]  /*3020*/  IMAD.MOV.U32 R130, RZ, RZ, R48 ;  /* 0x000000ffff827224 */ /* 0x000fe400078e0030 */
[----:B------:R-:W-:Y:S02]  /*3030*/  IMAD.MOV.U32 R125, RZ, RZ, R46 ;  /* 0x000000ffff7d7224 */ /* 0x000fe400078e002e */
[----:B------:R-:W-:-:S02]  /*3040*/  IMAD.MOV.U32 R131, RZ, RZ, R50 ;  /* 0x000000ffff837224 */ /* 0x000fc400078e0032 */
[----:B------:R-:W-:Y:S02]  /*3050*/  IMAD.MOV.U32 R60, RZ, RZ, R36 ;  /* 0x000000ffff3c7224 */ /* 0x000fe400078e0024 */
[----:B------:R-:W-:Y:S02]  /*3060*/  IMAD.MOV.U32 R62, RZ, RZ, R40 ;  /* 0x000000ffff3e7224 */ /* 0x000fe400078e0028 */
[----:B------:R-:W-:Y:S02]  /*3070*/  IMAD.MOV.U32 R61, RZ, RZ, R38 ;  /* 0x000000ffff3d7224 */ /* 0x000fe400078e0026 */
[----:B------:R-:W-:Y:S01]  /*3080*/  IMAD.MOV.U32 R63, RZ, RZ, R42 ;  /* 0x000000ffff3f7224 */ /* 0x000fe200078e002a */
[----:B------:R-:W-:Y:S06]  /*3090*/  @!P5 BRA `(.L_x_7400) ;  /* 0x000000000004d947 */ /* 0x000fec0003800000 */
[----:B------:R-:W-:Y:S01]  /*30a0*/  BPT.TRAP 0x1 ;  /* 0x000000040000795c */ /* 0x000fe20000300000 */
.L_x_7400:
[----:B------:R-:W-:Y:S01]  /*30b0*/  IMAD R115, R19, 0x8, R18 ;  /* 0x0000000813737824 */ /* 0x000fe200078e0212 */
[----:B------:R-:W-:Y:S01]  /*30c0*/  SHF.L.U32 R128, R218, 0x1f, RZ ;  /* 0x0000001fda807819 */ /* 0x000fe200000006ff */
[----:B------:R-:W-:Y:S03]  /*30d0*/  BSSY B1, `(.L_x_7401) ;  /* 0x0000003000017945 */ /* 0x000fe60003800000 */
[----:B------:R-:W1:Y:S02]  /*30e0*/  SYNCS.PHASECHK.TRANS64.TRYWAIT P6, [R115+URZ+0x28890], R128 ;  /* 0x02889080730075a7 */ /* 0x000e6400080c017f */
[----:B-1----:R-:W-:Y:S05]  /*30f0*/  @!P6 BRA `(.L_x_7402) ;  /* 0x000002d400a0e947 */ /* 0x002fea0003800000 */
.L_x_7760:
[----:B------:R-:W-:Y:S05]  /*3100*/  BSYNC B1 ;  /* 0x0000000000017941 */ /* 0x000fea0003800000 */
.L_x_7401:
[----:B------:R-:W-:Y:S01]  /*3110*/  BSSY B1, `(.L_x_7403) ;  /* 0x00000f5000017945 */ /* 0x000fe20003800000 */
[----:B------:R-:W-:-:S03]  /*3120*/  IMAD R136, R19, 0x6000, R106 ;  /* 0x0000600013887824 */ /* 0x000fc600078e026a */
        /* <DEDUP_REMOVED lines=54> */
[----:B------:R-:W-:Y:S01]  /*3490*/  HADD2.F32 R59, -RZ, R57.H1_H1 ;  /* 0x30000039ff3b7230 */ /* 0x000fe20000004100 */
[----:B------:R-:W-:Y:S01]  /*34a0*/  F2FP.SATFINITE.E4M3.F32.PACK_AB_MERGE_C R148, R146, R145, RZ ;  /* 0x000000919294723e */ /* 0x000fe200048070ff */
[----:B------:R-:W-:Y:S02]  /*34b0*/  HADD2.F32 R57, -RZ, R56.H0_H0 ;  /* 0x20000038ff397230 */ /* 0x000fe40000004100 */
[-C--:B------:R-:W-:Y:S01]  /*34c0*/  FMUL.FTZ R144, R58, R138.reuse ;  /* 0x0000008a3a907220 */ /* 0x080fe20000410000 */
[----:B------:R-:W-:Y:S02]  /*34d0*/  HADD2.F32 R140, -RZ, R140.H0_H0 ;  /* 0x2000008cff8c7230 */ /* 0x000fe40000004100 */
[----:B------:R-:W-:Y:S01]  /*34e0*/  FMUL.FTZ R143, R59, R138 ;  /* 0x0000008a3b8f7220 */ /* 0x000fe20000410000 */
[----:B------:R-:W-:Y:S01]  /*34f0*/  HADD2.F32 R56, -RZ, R56.H1_H1 ;  /* 0x30000038ff387230 */ /* 0x000fe20000004100 */
[----:B------:R-:W-:Y:S01]  /*3500*/  F2FP.SATFINITE.E4M3.F32.PACK_AB_MERGE_C R33, R33, R32, R148 ;  /* 0x000000202121723e */ /* 0x000fe20004807094 */
[----:B------:R-:W-:-:S02]  /*3510*/  HADD2.F32 R137, -RZ, R135.H1_H1 ;  /* 0x30000087ff897230 */ /* 0x000fc40000004100 */
[-C--:B------:R-:W-:Y:S01]  /*3520*/  FMUL.FTZ R141, R57, R140.reuse ;  /* 0x0000008c398d7220 */ /* 0x080fe20000410000 */
[----:B------:R-:W-:Y:S02]  /*3530*/  HADD2.F32 R135, -RZ, R135.H0_H0 ;  /* 0x20000087ff877230 */ /* 0x000fe40000004100 */
[----:B------:R-:W-:Y:S01]  /*3540*/  FMUL.FTZ R138, R56, R140 ;  /* 0x0000008c388a7220 */ /* 0x000fe20000410000 */
[-C--:B------:R-:W-:Y:S01]  /*3550*/  FFMA.FTZ R58, R58, R137.reuse, -R143 ;  /* 0x000000893a3a7223 */ /* 0x080fe2000001088f */
[----:B------:R-:W-:Y:S02]  /*3560*/  FFMA.FTZ R59, R59, R137, R144 ;  /* 0x000000893b3b7223 */ /* 0x000fe40000010090 */
[----:B------:R-:W-:Y:S01]  /*3570*/  FFMA.FTZ R143, R57, R135, -R138 ;  /* 0x00000087398f7223 */ /* 0x000fe2000001088a */
        /* <DEDUP_REMOVED lines=47> */
.L_x_7408:
[----:B------:R-:W-:Y:S05]  /*3870*/  BSYNC B3 ;  /* 0x0000000000037941 */ /* 0x000fea0003800000 */
.L_x_7407:
[----:B------:R-:W-:Y:S02]  /*3880*/  ULDC.64 UR4, c[0x0][0x2e8] ;  /* 0x0000ba0000047ab9 */ /* 0x000fe40000000a00 */
[----:B------:R-:W-:-:S04]  /*3890*/  IADD3 R56, P2, P6, R134, UR4, R20 ;  /* 0x0000000486387c10 */ /* 0x000fc8000fe5e014 */
[----:B------:R-:W-:-:S05]  /*38a0*/  IADD3.X R57, R132, UR5, R98, P2, P6 ;  /* 0x0000000584397c10 */ /* 0x000fca00097ec462 */
[----:B--2---:R2:W-:Y:S04]  /*38b0*/  STG.E.128 desc[UR38][R56.64], R32 ;  /* 0x0000002038007986 */ /* 0x0045e8000c101d26 */
.L_x_7406:
[----:B------:R-:W-:Y:S05]  /*38c0*/  BSYNC B2 ;  /* 0x0000000000027941 */ /* 0x000fea0003800000 */
.L_x_7405:
[----:B------:R-:W-:Y:S05]  /*38d0*/  @P1 BRA `(.L_x_7404) ;  /* 0x0000000400e01947 */ /* 0x000fea0003800000 */
[----:B------:R-:W-:Y:S01]  /*38e0*/  LOP3.LUT P2, RZ, R213, 0x4, RZ, 0xc0, !PT ;  /* 0x00000004d5ff7812 */ /* 0x000fe2000784c0ff */
[C---:B0-2---:R-:W-:Y:S01]  /*38f0*/  VIADD R33, R136.reuse, 0x40 ;  /* 0x0000004088217836 */ /* 0x045fe20000000000 */
[----:B------:R-:W-:Y:S11]  /*3900*/  BSSY B2, `(.L_x_7409) ;  /* 0x0000071000027945 */ /* 0x000ff60003800000 */
[----:B------:R-:W-:Y:S01]  /*3910*/  @P2 VIADD R33, R136, 0xffffffc0 ;  /* 0xffffffc088212836 */ /* 0x000fe20000000000 */
[----:B------:R-:W-:-:S03]  /*3920*/  ISETP.GE.AND P2, PT, R214, R116, PT ;  /* 0x00000074d600720c */ /* 0x000fc60003f46270 */
[----:B------:R-:W-:-:S06]  /*3930*/  IMAD.IADD R33, R18, 0x1, R33 ;  /* 0x0000000112217824 */ /* 0x000fcc00078e0221 */
[----:B------:R-:W0:Y:S04]  /*3940*/  LDS.128 R32, [R33+0x1c400] ;  /* 0x01c4000021207984 */ /* 0x000e280000000c00 */
[----:B------:R-:W-:Y:S05]  /*3950*/  @P2 BRA `(.L_x_7410) ;  /* 0x0000000400ac2947 */ /* 0x000fea0003800000 */
[----:B------:R-:W-:Y:S02]  /*3960*/  SHF.R.U32.HI R135, RZ, 0x8, R53 ;  /* 0x00000008ff877819 */ /* 0x000fe40000011635 */
[--C-:B------:R-:W-:Y:S02]  /*3970*/  SHF.R.U32.HI R57, RZ, 0x18, R55.reuse ;  /* 0x00000018ff397819 */ /* 0x100fe40000011637 */
[----:B------:R-:W-:Y:S02]  /*3980*/  LOP3.LUT R54, R55, 0xff, RZ, 0xc0, !PT ;  /* 0x000000ff37367812 */ /* 0x000fe400078ec0ff */
[----:B------:R-:W-:Y:S02]  /*3990*/  SHF.R.U32.HI R56, RZ, 0x8, R55 ;  /* 0x00000008ff387819 */ /* 0x000fe40000011637 */
[----:B------:R-:W-:Y:S02]  /*39a0*/  SHF.R.U32.HI R137, RZ, 0x18, R53 ;  /* 0x00000018ff897819 */ /* 0x000fe40000011635 */
[----:B------:R-:W-:Y:S01]  /*39b0*/  LOP3.LUT R52, R53, 0xff, RZ, 0xc0, !PT ;  /* 0x000000ff35347812 */ /* 0x000fe200078ec0ff */
[----:B------:R-:W-:Y:S01]  /*39c0*/  IMAD.SHL.U32 R56, R56, 0x100, RZ ;  /* 0x0000010038387824 */ /* 0x000fe200078e00ff */
[----:B------:R-:W-:-:S02]  /*39d0*/  SHF.R.U32.HI R58, RZ, 0x10, R55 ;  /* 0x00000010ff3a7819 */ /* 0x000fc40000011637 */
[----:B------:R-:W-:Y:S01]  /*39e0*/  PRMT R55, R57, 0x654, R54 ;  /* 0x0000065439377816 */ /* 0x000fe20000000036 */
[----:B------:R-:W-:Y:S01]  /*39f0*/  IMAD.SHL.U32 R54, R135, 0x100, RZ ;  /* 0x0000010087367824 */ /* 0x000fe200078e00ff */
[----:B------:R-:W-:Y:S01]  /*3a00*/  SHF.R.U32.HI R59, RZ, 0x10, R53 ;  /* 0x00000010ff3b7819 */ /* 0x000fe20000011635 */
[----:B------:R-:W-:Y:S01]  /*3a10*/  IMAD.U32 R58, R58, 0x10000, RZ ;  /* 0x000100003a3a7824 */ /* 0x000fe200078e00ff */
[----:B------:R-:W-:Y:S01]  /*3a20*/  PRMT R53, R137, 0x654, R52 ;  /* 0x0000065489357816 */ /* 0x000fe20000000034 */
[----:B0-----:R-:W-:Y:S01]  /*3a30*/  IMAD.MOV.U32 R52, RZ, RZ, R32 ;  /* 0x000000ffff347224 */ /* 0x001fe200078e0020 */
[----:B------:R-:W-:Y:S02]  /*3a40*/  LOP3.LUT R55, R55, 0xff00, R56, 0xf8, !PT ;  /* 0x0000ff0037377812 */ /* 0x000fe400078ef838 */
[----:B------:R-:W-:Y:S01]  /*3a50*/  LOP3.LUT R53, R53, 0xff00, R54, 0xf8, !PT ;  /* 0x0000ff0035357812 */ /* 0x000fe200078ef836 */
[----:B------:R-:W-:Y:S01]  /*3a60*/  IMAD.U32 R54, R59, 0x10000, RZ ;  /* 0x000100003b367824 */ /* 0x000fe200078e00ff */
[----:B------:R-:W-:-:S02]  /*3a70*/  F2FP.F16.E4M3.UNPACK_B R32, R33 ;  /* 0x00000021ff20723e */ /* 0x000fc400020006ff */
[----:B------:R-:W-:Y:S02]  /*3a80*/  F2FP.F16.E4M3.UNPACK_B R56, R133.H1 ;  /* 0x00000085ff38723e */ /* 0x000fe400030006ff */
[----:B------:R-:W-:Y:S02]  /*3a90*/  F2FP.F16.E4M3.UNPACK_B R33, R33.H1 ;  /* 0x00000021ff21723e */ /* 0x000fe400030006ff */
[----:B------:R-:W-:Y:S01]  /*3aa0*/  LOP3.LUT R135, R55, 0xff0000, R58, 0xf8, !PT ;  /* 0x00ff000037877812 */ /* 0x000fe200078ef83a */
[--C-:B------:R-:W-:Y:S01]  /*3ab0*/  HADD2.F32 R59, -RZ, R56.reuse.H1_H1 ;  /* 0x30000038ff3b7230 */ /* 0x100fe20000004100 */
[----:B------:R-:W-:Y:S01]  /*3ac0*/  F2FP.F16.E4M3.UNPACK_B R55, R129.H1 ;  /* 0x00000081ff37723e */ /* 0x000fe200030006ff */
[----:B------:R-:W-:Y:S01]  /*3ad0*/  HADD2.F32 R58, -RZ, R56.H0_H0 ;  /* 0x20000038ff3a7230 */ /* 0x000fe20000004100 */
[----:B------:R-:W-:Y:S01]  /*3ae0*/  LOP3.LUT R57, R53, 0xff0000, R54, 0xf8, !PT ;  /* 0x00ff000035397812 */ /* 0x000fe200078ef836 */
[----:B------:R-:W-:Y:S01]  /*3af0*/  HADD2.F32 R54, -RZ, R33.H1_H1 ;  /* 0x30000021ff367230 */ /* 0x000fe20000004100 */
[----:B------:R-:W-:Y:S01]  /*3b00*/  F2FP.F16.E4M3.UNPACK_B R133, R133 ;  /* 0x00000085ff85723e */ /* 0x000fe200020006ff */
[----:B------:R-:W-:Y:S01]  /*3b10*/  HADD2.F32 R56, -RZ, R55.H0_H0 ;  /* 0x20000037ff387230 */ /* 0x000fe20000004100 */
[----:B------:R-:W-:Y:S01]  /*3b20*/  F2FP.F16.E4M3.UNPACK_B R129, R129 ;  /* 0x00000081ff81723e */ /* 0x000fe200020006ff */
[----:B------:R-:W-:-:S02]  /*3b30*/  HADD2.F32 R53, -RZ, R32.H1_H1 ;  /* 0x30000020ff357230 */ /* 0x000fc40000004100 */
[-C--:B------:R-:W-:Y:S01]  /*3b40*/  FMUL.FTZ R138, R54, R59.reuse ;  /* 0x0000003b368a7220 */ /* 0x080fe20000410000 */
[----:B------:R-:W-:Y:S02]  /*3b50*/  HADD2.F32 R33, -RZ, R33.H0_H0 ;  /* 0x20000021ff217230 */ /* 0x000fe40000004100 */
[----:B------:R-:W-:Y:S02]  /*3b60*/  HADD2.F32 R55, -RZ, R55.H1_H1 ;  /* 0x30000037ff377230 */ /* 0x000fe40000004100 */
[----:B------:R-:W-:Y:S01]  /*3b70*/  FMUL.FTZ R137, R53, R58 ;  /* 0x0000003a35897220 */ /* 0x000fe20000410000 */
[----:B------:R-:W-:Y:S02]  /*3b80*/  HADD2.F32 R32, -RZ, R32.H0_H0 ;  /* 0x20000020ff207230 */ /* 0x000fe40000004100 */
[C---:B------:R-:W-:Y:S01]  /*3b90*/  FMUL.FTZ R59, R33.reuse, R59 ;  /* 0x0000003b213b7220 */ /* 0x040fe20000410000 */
[-C--:B------:R-:W-:Y:S01]  /*3ba0*/  FFMA.FTZ R140, R33, R55.reuse, -R138 ;  /* 0x00000037218c7223 */ /* 0x080fe2000001088a */
[----:B------:R-:W-:Y:S01]  /*3bb0*/  F2FP.F16.E4M3.UNPACK_B R33, R52.H1 ;  /* 0x00000034ff21723e */ /* 0x000fe200030006ff */
[C---:B------:R-:W-:Y:S01]  /*3bc0*/  FMUL.FTZ R58, R32.reuse, R58 ;  /* 0x0000003a203a7220 */ /* 0x040fe20000410000 */
[----:B------:R-:W-:Y:S01]  /*3bd0*/  FFMA.FTZ R32, R32, R56, -R137 ;  /* 0x0000003820207223 */ /* 0x000fe20000010889 */
[----:B------:R-:W-:Y:S01]  /*3be0*/  FFMA.FTZ R141, R54, R55, R59 ;  /* 0x00000037368d7223 */ /* 0x000fe2000001003b */
[----:B------:R-:W-:Y:S01]  /*3bf0*/  F2FP.F16.E4M3.UNPACK_B R52, R52 ;  /* 0x00000034ff34723e */ /* 0x000fe200020006ff */
[----:B------:R-:W-:Y:S01]  /*3c00*/  FFMA.FTZ R139, R53, R56, R58 ;  /* 0x00000038358b7223 */ /* 0x000fe2000001003a */
[----:B------:R-:W-:-:S02]  /*3c10*/  HADD2.F32 R56, -RZ, R133.H1_H1 ;  /* 0x30000085ff387230 */ /* 0x000fc40000004100 */
[--C-:B------:R-:W-:Y:S01]  /*3c20*/  HADD2.F32 R53, -RZ, R33.reuse.H0_H0 ;  /* 0x20000021ff357230 */ /* 0x100fe20000004100 */
[----:B------:R-:W-:Y:S01]  /*3c30*/  F2FP.SATFINITE.E4M3.F32.PACK_AB_MERGE_C R142, R141, R140, RZ ;  /* 0x0000008c8d8e723e */ /* 0x000fe200048070ff */
[----:B------:R-:W-:Y:S02]  /*3c40*/  HADD2.F32 R54, -RZ, R33.H1_H1 ;  /* 0x30000021ff367230 */ /* 0x000fe40000004100 */
[----:B------:R-:W-:Y:S02]  /*3c50*/  HADD2.F32 R55, -RZ, R129.H1_H1 ;  /* 0x30000081ff377230 */ /* 0x000fe40000004100 */
[-C--:B------:R-:W-:Y:S01]  /*3c60*/  FMUL.FTZ R137, R53, R56.reuse ;  /* 0x0000003835897220 */ /* 0x080fe20000410000 */
[----:B------:R-:W-:Y:S02]  /*3c70*/  HADD2.F32 R133, -RZ, R133.H0_H0 ;  /* 0x20000085ff857230 */ /* 0x000fe40000004100 */
[----:B------:R-:W-:Y:S01]  /*3c80*/  FMUL.FTZ R58, R54, R56 ;  /* 0x00000038363a7220 */ /* 0x000fe20000410000 */
[----:B------:R-:W-:-:S02]  /*3c90*/  HADD2.F32 R33, -RZ, R52.H0_H0 ;  /* 0x20000034ff217230 */ /* 0x000fc40000004100 */
[-C--:B------:R-:W-:Y:S01]  /*3ca0*/  FFMA.FTZ R137, R54, R55.reuse, R137 ;  /* 0x0000003736897223 */ /* 0x080fe20000010089 */
[----:B------:R-:W-:Y:S02]  /*3cb0*/  HADD2.F32 R52, -RZ, R52.H1_H1 ;  /* 0x30000034ff347230 */ /* 0x000fe40000004100 */
[----:B------:R-:W-:Y:S01]  /*3cc0*/  FFMA.FTZ R58, R53, R55, -R58 ;  /* 0x00000037353a7223 */ /* 0x000fe2000001083a */
[----:B------:R-:W-:Y:S02]  /*3cd0*/  HADD2.F32 R129, -RZ, R129.H0_H0 ;  /* 0x20000081ff817230 */ /* 0x000fe40000004100 */
[----:B------:R-:W-:Y:S01]  /*3ce0*/  FMUL.FTZ R59, R33, R133 ;  /* 0x00000085213b7220 */ /* 0x000fe20000410000 */
[----:B------:R-:W-:Y:S01]  /*3cf0*/  F2FP.F16.E4M3.UNPACK_B R55, R57.H1 ;  /* 0x00000039ff37723e */ /* 0x000fe200030006ff */
[C---:B------:R-:W-:Y:S01]  /*3d00*/  FMUL.FTZ R56, R52.reuse, R133 ;  /* 0x0000008534387220 */ /* 0x040fe20000410000 */
[----:B------:R-:W-:Y:S01]  /*3d10*/  F2FP.SATFINITE.E4M3.F32.PACK_AB_MERGE_C R141, R137, R58, RZ ;  /* 0x0000003a898d723e */ /* 0x000fe200048070ff */
[----:B------:R-:W-:Y:S01]  /*3d20*/  FFMA.FTZ R138, R52, R129, R59 ;  /* 0x00000081348a7223 */ /* 0x000fe2000001003b */
[----:B------:R-:W-:Y:S01]  /*3d30*/  F2FP.F16.E4M3.UNPACK_B R52, R35.H1 ;  /* 0x00000023ff34723e */ /* 0x000fe200030006ff */
[----:B------:R-:W-:Y:S01]  /*3d40*/  FFMA.FTZ R133, R33, R129, -R56 ;  /* 0x0000008121857223 */ /* 0x000fe20000010838 */
        /* <DEDUP_REMOVED lines=16> */
[-C--:B------:R-:W-:Y:S01]  /*3e50*/  FMUL.FTZ R140, R52, R59.reuse ;  /* 0x0000003b348c7220 */ /* 0x080fe20000410000 */
        /* <DEDUP_REMOVED lines=8> */
[--C-:B------:R-:W-:Y:S02]  /*3ee0*/  HADD2.F32 R33, -RZ, R34.reuse.H0_H0 ;  /* 0x20000022ff217230 */ /* 0x100fe40000004100 */
[----:B------:R-:W-:Y:S01]  /*3ef0*/  HADD2.F32 R35, -RZ, R35.H1_H1 ;  /* 0x30000023ff237230 */ /* 0x000fe20000004100 */
[----:B------:R-:W-:Y:S01]  /*3f00*/  F2FP.SATFINITE.E4M3.F32.PACK_AB_MERGE_C R59, R59, R140, RZ ;  /* 0x0000008c3b3b723e */ /* 0x000fe200048070ff */
[----:B------:R-:W-:Y:S01]  /*3f10*/  HADD2.F32 R34, -RZ, R34.H1_H1 ;  /* 0x30000022ff227230 */ /* 0x000fe20000004100 */
[----:B------:R-:W-:Y:S01]  /*3f20*/  F2FP.SATFINITE.E4M3.F32.PACK_AB_MERGE_C R56, R56, R129, RZ ;  /* 0x000000813838723e */ /* 0x000fe200048070ff */
[----:B------:R-:W-:-:S02]  /*3f30*/  HADD2.F32 R55, -RZ, R55.H0_H0 ;  /* 0x20000037ff377230 */ /* 0x000fc40000004100 */
[-C--:B------:R-:W-:Y:S01]  /*3f40*/  FMUL.FTZ R53, R35, R58.reuse ;  /* 0x0000003a23357220 */ /* 0x080fe20000410000 */
[----:B------:R-:W-:Y:S02]  /*3f50*/  HADD2.F32 R57, -RZ, R57.H0_H0 ;  /* 0x20000039ff397230 */ /* 0x000fe40000004100 */
[-C--:B------:R-:W-:Y:S01]  /*3f60*/  FMUL.FTZ R54, R34, R135.reuse ;  /* 0x0000008722367220 */ /* 0x080fe20000410000 */
[C---:B------:R-:W-:Y:S01]  /*3f70*/  FMUL.FTZ R58, R52.reuse, R58 ;  /* 0x0000003a343a7220 */ /* 0x040fe20000410000 */
[C---:B------:R-:W-:Y:S01]  /*3f80*/  FMUL.FTZ R135, R33.reuse, R135 ;  /* 0x0000008721877220 */ /* 0x040fe20000410000 */
[----:B------:R-:W-:Y:S01]  /*3f90*/  FFMA.FTZ R53, R52, R55, -R53 ;  /* 0x0000003734357223 */ /* 0x000fe20000010835 */
[----:B------:R-:W-:Y:S01]  /*3fa0*/  FFMA.FTZ R54, R33, R57, -R54 ;  /* 0x0000003921367223 */ /* 0x000fe20000010836 */
[----:B------:R-:W-:Y:S01]  /*3fb0*/  FFMA.FTZ R58, R35, R55, R58 ;  /* 0x00000037233a7223 */ /* 0x000fe2000001003a */
[----:B------:R-:W-:Y:S01]  /*3fc0*/  FFMA.FTZ R135, R34, R57, R135 ;  /* 0x0000003922877223 */ /* 0x000fe20000010087 */
[----:B------:R-:W-:-:S02]  /*3fd0*/  F2FP.SATFINITE.E4M3.F32.PACK_AB_MERGE_C R33, R139, R32, R142 ;  /* 0x000000208b21723e */ /* 0x000fc4000480708e */
[----:B------:R-:W-:Y:S02]  /*3fe0*/  F2FP.SATFINITE.E4M3.F32.PACK_AB_MERGE_C R32, R138, R133, R141 ;  /* 0x000000858a20723e */ /* 0x000fe4000480708d */
[----:B------:R-:W-:Y:S02]  /*3ff0*/  F2FP.SATFINITE.E4M3.F32.PACK_AB_MERGE_C R34, R135, R54, R59 ;  /* 0x000000368722723e */ /* 0x000fe4000480703b */
[----:B------:R-:W-:-:S07]  /*4000*/  F2FP.SATFINITE.E4M3.F32.PACK_AB_MERGE_C R35, R58, R53, R56 ;  /* 0x000000353a23723e */ /* 0x000fce0004807038 */
.L_x_7410:
[----:B------:R-:W-:Y:S05]  /*4010*/  BSYNC B2 ;  /* 0x0000000000027941 */ /* 0x000fea0003800000 */
.L_x_7409:
[----:B------:R-:W-:Y:S02]  /*4020*/  ULDC.64 UR4, c[0x0][0x2e8] ;  /* 0x0000ba0000047ab9 */ /* 0x000fe40000000a00 */
[----:B------:R-:W-:-:S04]  /*4030*/  IADD3 R52, P2, P6, R95, UR4, R134 ;  /* 0x000000045f347c10 */ /* 0x000fc8000fe5e086 */
[----:B------:R-:W-:-:S05]  /*4040*/  IADD3.X R53, R89, UR5, R132, P2, P6 ;  /* 0x0000000559357c10 */ /* 0x000fca00097ec484 */
[----:B0-----:R3:W-:Y:S04]  /*4050*/  STG.E.128 desc[UR38][R52.64], R32 ;  /* 0x0000002034007986 */ /* 0x0017e8000c101d26 */
.L_x_7404:
[----:B------:R-:W-:Y:S05]  /*4060*/  BSYNC B1 ;  /* 0x0000000000017941 */ /* 0x000fea0003800000 */
.L_x_7403:
        /* <DEDUP_REMOVED lines=11> */
[----:B------:R-:W-:Y:S02]  /*4120*/  LOP3.LUT R48, R49, 0xff, RZ, 0xc0, !PT ;  /* 0x000000ff31307812 */ /* 0x000fe400078ec0ff */
[--C-:B------:R-:W-:Y:S02]  /*4130*/  SHF.R.U32.HI R57, RZ, 0x8, R49.reuse ;  /* 0x00000008ff397819 */ /* 0x100fe40000011631 */
[----:B------:R-:W-:Y:S02]  /*4140*/  SHF.R.U32.HI R55, RZ, 0x10, R49 ;  /* 0x00000010ff377819 */ /* 0x000fe40000011631 */
[--C-:B------:R-:W-:Y:S02]  /*4150*/  SHF.R.U32.HI R54, RZ, 0x8, R51.reuse ;  /* 0x00000008ff367819 */ /* 0x100fe40000011633 */
[----:B------:R-:W-:-:S02]  /*4160*/  SHF.R.U32.HI R50, RZ, 0x18, R51 ;  /* 0x00000018ff327819 */ /* 0x000fc40000011633 */
[----:B------:R-:W-:Y:S02]  /*4170*/  LOP3.LUT R49, R51, 0xff, RZ, 0xc0, !PT ;  /* 0x000000ff33317812 */ /* 0x000fe400078ec0ff */
[----:B------:R-:W-:Y:S01]  /*4180*/  SHF.R.U32.HI R56, RZ, 0x10, R51 ;  /* 0x00000010ff387819 */ /* 0x000fe20000011633 */
[----:B------:R-:W-:Y:S01]  /*4190*/  IMAD.SHL.U32 R51, R54, 0x100, RZ ;  /* 0x0000010036337824 */ /* 0x000fe200078e00ff */
[----:B------:R-:W-:Y:S01]  /*41a0*/  PRMT R50, R50, 0x654, R49 ;  /* 0x0000065432327816 */ /* 0x000fe20000000031 */
[----:B------:R-:W-:Y:S01]  /*41b0*/  IMAD.SHL.U32 R49, R57, 0x100, RZ ;  /* 0x0000010039317824 */ /* 0x000fe200078e00ff */
[----:B------:R-:W-:Y:S01]  /*41c0*/  PRMT R48, R59, 0x654, R48 ;  /* 0x000006543b307816 */ /* 0x000fe20000000030 */
[----:B------:R-:W-:Y:S01]  /*41d0*/  IMAD.U32 R56, R56, 0x10000, RZ ;  /* 0x0001000038387824 */ /* 0x000fe200078e00ff */
[----:B------:R-:W-:Y:S01]  /*41e0*/  LOP3.LUT R51, R50, 0xff00, R51, 0xf8, !PT ;  /* 0x0000ff0032337812 */ /* 0x000fe200078ef833 */
[----:B------:R-:W-:Y:S01]  /*41f0*/  IMAD.U32 R50, R55, 0x10000, RZ ;  /* 0x0001000037327824 */ /* 0x000fe200078e00ff */
[----:B------:R-:W-:-:S02]  /*4200*/  LOP3.LUT R49, R48, 0xff00, R49, 0xf8, !PT ;  /* 0x0000ff0030317812 */ /* 0x000fc400078ef831 */
[----:B------:R-:W-:Y:S02]  /*4210*/  F2FP.F16.E4M3.UNPACK_B R54, R131.H1 ;  /* 0x00000083ff36723e */ /* 0x000fe400030006ff */
[-C--:B--2---:R-:W-:Y:S02]  /*4220*/  F2FP.F16.E4M3.UNPACK_B R48, R33.reuse ;  /* 0x00000021ff30723e */ /* 0x084fe400020006ff */
        /* <DEDUP_REMOVED lines=88> */
.L_x_7416:
[----:B------:R-:W-:Y:S05]  /*47b0*/  BSYNC B3 ;  /* 0x0000000000037941 */ /* 0x000fea0003800000 */
.L_x_7415:
[----:B------:R-:W-:Y:S02]  /*47c0*/  ULDC.64 UR4, c[0x0][0x2e8] ;  /* 0x0000ba0000047ab9 */ /* 0x000fe40000000a00 */
[----:B------:R-:W-:-:S04]  /*47d0*/  IADD3 R48, P2, P3, R53, UR4, R20 ;  /* 0x0000000435307c10 */ /* 0x000fc8000fb5e014 */
[----:B------:R-:W-:-:S05]  /*47e0*/  IADD3.X R49, R52, UR5, R98, P2, P3 ;  /* 0x0000000534317c10 */ /* 0x000fca00097e6462 */
[----:B--2---:R3:W-:Y:S04]  /*47f0*/  STG.E.128 desc[UR38][R48.64], R32 ;  /* 0x0000002030007986 */ /* 0x0047e8000c101d26 */
.L_x_7414:
[----:B------:R-:W-:Y:S05]  /*4800*/  BSYNC B2 ;  /* 0x0000000000027941 */ /* 0x000fea0003800000 */
.L_x_7413:
[----:B------:R-:W-:Y:S05]  /*4810*/  @P1 BRA `(.L_x_7412) ;  /* 0x0000000400e81947 */ /* 0x000fea0003800000 */
[----:B------:R-:W-:Y:S01]  /*4820*/  LOP3.LUT P2, RZ, R213, 0x4, RZ, 0xc0, !PT ;  /* 0x00000004d5ff7812 */ /* 0x000fe2000784c0ff */
[C---:B0-23--:R-:W-:Y:S01]  /*4830*/  VIADD R33, R136.reuse, 0x40 ;  /* 0x0000004088217836 */ /* 0x04dfe20000000000 */
[----:B------:R-:W-:Y:S11]  /*4840*/  BSSY B2, `(.L_x_7417) ;  /* 0x0000073000027945 */ /* 0x000ff60003800000 */
[----:B------:R-:W-:Y:S01]  /*4850*/  @P2 VIADD R33, R136, 0xffffffc0 ;  /* 0xffffffc088212836 */ /* 0x000fe20000000000 */
[----:B------:R-:W-:-:S03]  /*4860*/  ISETP.GE.AND P2, PT, R214, R116, PT ;  /* 0x00000074d600720c */ /* 0x000fc60003f46270 */
[----:B------:R-:W-:-:S06]  /*4870*/  IMAD.IADD R33, R18, 0x1, R33 ;  /* 0x0000000112217824 */ /* 0x000fcc00078e0221 */
[----:B------:R-:W0:Y:S04]  /*4880*/  LDS.128 R32, [R33+0x1e400] ;  /* 0x01e4000021207984 */ /* 0x000e280000000c00 */
[----:B------:R-:W-:Y:S05]  /*4890*/  @P2 BRA `(.L_x_7418) ;  /* 0x0000000400b42947 */ /* 0x000fea0003800000 */
[----:B------:R-:W-:Y:S01]  /*48a0*/  SHF.R.U32.HI R51, RZ, 0x10, R47 ;  /* 0x00000010ff337819 */ /* 0x000fe2000001162f */
[----:B0-----:R-:W-:Y:S01]  /*48b0*/  IMAD.MOV.U32 R46, RZ, RZ, R35 ;  /* 0x000000ffff2e7224 */ /* 0x001fe200078e0023 */
[--C-:B------:R-:W-:Y:S02]  /*48c0*/  SHF.R.U32.HI R49, RZ, 0x8, R47.reuse ;  /* 0x00000008ff317819 */ /* 0x100fe4000001162f */
[----:B------:R-:W-:Y:S02]  /*48d0*/  LOP3.LUT R48, R47, 0xff, RZ, 0xc0, !PT ;  /* 0x000000ff2f307812 */ /* 0x000fe400078ec0ff */
[----:B------:R-:W-:Y:S02]  /*48e0*/  SHF.R.U32.HI R47, RZ, 0x18, R47 ;  /* 0x00000018ff2f7819 */ /* 0x000fe4000001162f */
[----:B------:R-:W-:Y:S02]  /*48f0*/  SHF.R.U32.HI R50, RZ, 0x8, R45 ;  /* 0x00000008ff327819 */ /* 0x000fe4000001162d */
[----:B------:R-:W-:-:S02]  /*4900*/  LOP3.LUT R44, R45, 0xff, RZ, 0xc0, !PT ;  /* 0x000000ff2d2c7812 */ /* 0x000fc400078ec0ff */
[--C-:B------:R-:W-:Y:S02]  /*4910*/  SHF.R.U32.HI R55, RZ, 0x18, R45.reuse ;  /* 0x00000018ff377819 */ /* 0x100fe4000001162d */
[----:B------:R-:W-:Y:S01]  /*4920*/  SHF.R.U32.HI R54, RZ, 0x10, R45 ;  /* 0x00000010ff367819 */ /* 0x000fe2000001162d */
[----:B------:R-:W-:Y:S01]  /*4930*/  IMAD.MOV.U32 R45, RZ, RZ, R34 ;  /* 0x000000ffff2d7224 */ /* 0x000fe200078e0022 */
[----:B------:R-:W-:Y:S01]  /*4940*/  PRMT R48, R47, 0x654, R48 ;  /* 0x000006542f307816 */ /* 0x000fe20000000030 */
[----:B------:R-:W-:Y:S01]  /*4950*/  IMAD.SHL.U32 R47, R49, 0x100, RZ ;  /* 0x00000100312f7824 */ /* 0x000fe200078e00ff */
[----:B------:R-:W-:Y:S01]  /*4960*/  PRMT R35, R55, 0x654, R44 ;  /* 0x0000065437237816 */ /* 0x000fe2000000002c */
[----:B------:R-:W-:-:S03]  /*4970*/  IMAD.SHL.U32 R34, R50, 0x100, RZ ;  /* 0x0000010032227824 */ /* 0x000fc600078e00ff */
[----:B------:R-:W-:Y:S01]  /*4980*/  LOP3.LUT R50, R48, 0xff00, R47, 0xf8, !PT ;  /* 0x0000ff0030327812 */ /* 0x000fe200078ef82f */
[----:B------:R-:W-:Y:S01]  /*4990*/  IMAD.U32 R47, R51, 0x10000, RZ ;  /* 0x00010000332f7824 */ /* 0x000fe200078e00ff */
        /* <DEDUP_REMOVED lines=93> */
.L_x_7418:
[----:B------:R-:W-:Y:S05]  /*4f70*/  BSYNC B2 ;  /* 0x0000000000027941 */ /* 0x000fea0003800000 */
.L_x_7417:
[----:B------:R-:W-:Y:S02]  /*4f80*/  ULDC.64 UR4, c[0x0][0x2e8] ;  /* 0x0000ba0000047ab9 */ /* 0x000fe40000000a00 */
[----:B------:R-:W-:-:S04]  /*4f90*/  IADD3 R44, P2, P3, R95, UR4, R53 ;  /* 0x000000045f2c7c10 */ /* 0x000fc8000fb5e035 */
[----:B------:R-:W-:-:S05]  /*4fa0*/  IADD3.X R45, R89, UR5, R52, P2, P3 ;  /* 0x00000005592d7c10 */ /* 0x000fca00097e6434 */
[----:B0-----:R4:W-:Y:S04]  /*4fb0*/  STG.E.128 desc[UR38][R44.64], R32 ;  /* 0x000000202c007986 */ /* 0x0019e8000c101d26 */
.L_x_7412:
[----:B------:R-:W-:Y:S05]  /*4fc0*/  BSYNC B1 ;  /* 0x0000000000017941 */ /* 0x000fea0003800000 */
.L_x_7411:
[----:B------:R-:W-:Y:S05]  /*4fd0*/  @P4 BRA `(.L_x_7419) ;  /* 0x0000004800604947 */ /* 0x000fea0003800000 */
[----:B------:R-:W-:Y:S01]  /*4fe0*/  IADD3 R118, P2, P3, R109, R118, R22 ;  /* 0x000000766d767210 */ /* 0x000fe20007b5e016 */
[----:B------:R-:W-:Y:S03]  /*4ff0*/  BSSY B1, `(.L_x_7420) ;  /* 0x0000079000017945 */ /* 0x000fe60003800000 */
[----:B------:R-:W-:Y:S01]  /*5000*/  IADD3.X R117, R105, R117, R23, P2, P3 ;  /* 0x0000007569757210 */ /* 0x000fe200017e6417 */
[----:B------:R-:W-:Y:S08]  /*5010*/  @P0 BRA `(.L_x_7421) ;  /* 0x0000000400d80947 */ /* 0x000ff00003800000 */
[----:B0-234-:R0:W2:Y:S01]  /*5020*/  LDS.128 R32, [R126+0x20400] ;  /* 0x020400007e207984 */ /* 0x01d0a20000000c00 */
[----:B------:R-:W-:Y:S01]  /*5030*/  ISETP.GE.AND P2, PT, R208, R116, PT ;  /* 0x00000074d000720c */ /* 0x000fe20003f46270 */
[----:B------:R-:W-:-:S12]  /*5040*/  BSSY B2, `(.L_x_7422) ;  /* 0x000006f000027945 */ /* 0x000fd80003800000 */
[----:B0-----:R-:W-:Y:S05]  /*5050*/  @P2 BRA `(.L_x_7423) ;  /* 0x0000000400b42947 */ /* 0x001fea0003800000 */
[----:B------:R-:W-:Y:S01]  /*5060*/  SHF.R.U32.HI R47, RZ, 0x10, R43 ;  /* 0x00000010ff2f7819 */ /* 0x000fe2000001162b */
[----:B--2---:R-:W-:Y:S01]  /*5070*/  IMAD.MOV.U32 R42, RZ, RZ, R35 ;  /* 0x000000ffff2a7224 */ /* 0x004fe200078e0023 */
        /* <DEDUP_REMOVED lines=107> */
.L_x_7423:
[----:B------:R-:W-:Y:S05]  /*5730*/  BSYNC B2 ;  /* 0x0000000000027941 */ /* 0x000fea0003800000 */
.L_x_7422:
[----:B------:R-:W-:Y:S02]  /*5740*/  ULDC.64 UR4, c[0x0][0x2e8] ;  /* 0x0000ba0000047ab9 */ /* 0x000fe40000000a00 */
[----:B------:R-:W-:-:S04]  /*5750*/  IADD3 R40, P2, P3, R118, UR4, R20 ;  /* 0x0000000476287c10 */ /* 0x000fc8000fb5e014 */
[----:B------:R-:W-:-:S05]  /*5760*/  IADD3.X R41, R117, UR5, R98, P2, P3 ;  /* 0x0000000575297c10 */ /* 0x000fca00097e6462 */
[----:B--2---:R0:W-:Y:S04]  /*5770*/  STG.E.128 desc[UR38][R40.64], R32 ;  /* 0x0000002028007986 */ /* 0x0041e8000c101d26 */
.L_x_7421:
[----:B------:R-:W-:Y:S05]  /*5780*/  BSYNC B1 ;  /* 0x0000000000017941 */ /* 0x000fea0003800000 */
.L_x_7420:
[----:B------:R-:W-:Y:S05]  /*5790*/  @P1 BRA `(.L_x_7419) ;  /* 0x0000004000701947 */ /* 0x000fea0003800000 */
[----:B------:R-:W-:Y:S01]  /*57a0*/  LOP3.LUT P2, RZ, R213, 0x4, RZ, 0xc0, !PT ;  /* 0x00000004d5ff7812 */ /* 0x000fe2000784c0ff */
[C---:B0-234-:R-:W-:Y:S01]  /*57b0*/  VIADD R33, R136.reuse, 0x40 ;  /* 0x0000004088217836 */ /* 0x05dfe20000000000 */
        /* <DEDUP_REMOVED lines=113> */
.L_x_7425:
[----:B------:R-:W-:Y:S05]  /*5ed0*/  BSYNC B1 ;  /* 0x0000000000017941 */ /* 0x000fea0003800000 */
.L_x_7424:
[----:B------:R-:W-:Y:S02]  /*5ee0*/  ULDC.64 UR4, c[0x0][0x2e8] ;  /* 0x0000ba0000047ab9 */ /* 0x000fe40000000a00 */
[----:B------:R-:W-:-:S04]  /*5ef0*/  IADD3 R118, P2, P3, R95, UR4, R118 ;  /* 0x000000045f767c10 */ /* 0x000fc8000fb5e076 */
[----:B------:R-:W-:-:S05]  /*5f00*/  IADD3.X R119, R89, UR5, R117, P2, P3 ;  /* 0x0000000559777c10 */ /* 0x000fca00097e6475 */
[----:B0-----:R0:W-:Y:S01]  /*5f10*/  STG.E.128 desc[UR38][R118.64], R32 ;  /* 0x0000002076007986 */ /* 0x0011e2000c101d26 */
[----:B------:R-:W-:Y:S05]  /*5f20*/  BRA `(.L_x_7419) ;  /* 0x00000038008c7947 */ /* 0x000fea0003800000 */
.L_x_7393:
[C---:B------:R-:W-:Y:S01]  /*5f30*/  VIADD R35, R210.reuse, 0x40 ;  /* 0x00000040d2237836 */ /* 0x040fe20000000000 */
[----:B------:R-:W-:Y:S01]  /*5f40*/  CS2R R38, SRZ ;  /* 0x0000000000267805 */ /* 0x000fe2000001ff00 */
[----:B------:R-:W-:-:S03]  /*5f50*/  VIADD R37, R210, 0x80 ;  /* 0x00000080d2257836 */ /* 0x000fc60000000000 */
        /* <DEDUP_REMOVED lines=10> */
[----:B--2---:R-:W-:-:S04]  /*6000*/  @!P4 IADD3 R40, P2, P5, R10, R40, R32 ;  /* 0x000000280a28c210 */ /* 0x004fc80007d5e020 */
[----:B------:R-:W-:Y:S02]  /*6010*/  @!P4 IADD3.X R41, R103, R41, R124, P2, P5 ;  /* 0x000000296729c210 */ /* 0x000fe400017ea47c */
[----:B---3--:R-:W-:-:S04]  /*6020*/  @!P4 IADD3 R42, P2, P5, R64, R42, R34 ;  /* 0x0000002a402ac210 */ /* 0x008fc80007d5e022 */
[----:B------:R-:W-:Y:S02]  /*6030*/  @!P4 IADD3.X R43, R101, R43, R128, P2, P5 ;  /* 0x0000002b652bc210 */ /* 0x000fe400017ea480 */
[----:B------:R-:W-:-:S04]  /*6040*/  ISETP.GE.AND P2, PT, R37, R127, PT ;  /* 0x0000007f2500720c */ /* 0x000fc80003f46270 */
        /* <DEDUP_REMOVED lines=10> */
[----:B------:R-:W-:-:S03]  /*60f0*/  CS2R R34, SRZ ;  /* 0x0000000000227805 */ /* 0x000fc6000001ff00 */
[----:B------:R-:W-:Y:S01]  /*6100*/  @!P3 IMAD.X R49, R36, 0x1, R49, P5 ;  /* 0x000000012431b824 */ /* 0x000fe200028e0631 */
[----:B-1----:R-:W-:Y:S02]  /*6110*/  @!P3 IADD3 R50, P5, R33, R50, RZ ;  /* 0x000000322132b210 */ /* 0x002fe40007fbe0ff */
[----:B------:R-:W-:-:S03]  /*6120*/  CS2R R36, SRZ ;  /* 0x0000000000247805 */ /* 0x000fc6000001ff00 */
[----:B------:R-:W-:Y:S01]  /*6130*/  @!P3 IMAD.X R51, R32, 0x1, R51, P5 ;  /* 0x000000012033b824 */ /* 0x000fe200028e0633 */
[----:B------:R-:W-:Y:S02]  /*6140*/  CS2R R32, SRZ ;  /* 0x0000000000207805 */ /* 0x000fe4000001ff00 */
[----:B------:R0:W4:Y:S01]  /*6150*/  @!P4 LDG.E.128 R36, desc[UR38][R42.64] ;  /* 0x000000262a24c981 */ /* 0x000122000c1e1d00 */
[----:B------:R-:W-:Y:S02]  /*6160*/  CS2R R46, SRZ ;  /* 0x00000000002e7805 */ /* 0x000fe4000001ff00 */
[----:B------:R-:W-:Y:S01]  /*6170*/  CS2R R44, SRZ ;  /* 0x00000000002c7805 */ /* 0x000fe2000001ff00 */
[----:B------:R1:W5:Y:S05]  /*6180*/  @!P4 LDG.E.128 R32, desc[UR38][R40.64] ;  /* 0x000000262820c981 */ /* 0x00036a000c1e1d00 */
[----:B------:R3:W5:Y:S01]  /*6190*/  @!P3 LDG.E.128 R44, desc[UR38][R50.64] ;  /* 0x00000026322cb981 */ /* 0x000762000c1e1d00 */
[----:B0-----:R-:W-:-:S02]  /*61a0*/  CS2R R42, SRZ ;  /* 0x00000000002a7805 */ /* 0x001fc4000001ff00 */
[----:B-1----:R-:W-:-:S06]  /*61b0*/  CS2R R40, SRZ ;  /* 0x0000000000287805 */ /* 0x002fcc000001ff00 */
[----:B------:R0:W5:Y:S01]  /*61c0*/  @!P3 LDG.E.128 R40, desc[UR38][R48.64] ;  /* 0x000000263028b981 */ /* 0x000162000c1e1d00 */
[----:B--2---:R-:W-:-:S05]  /*61d0*/  @!P2 IADD3 R56, P3, R55, R56, RZ ;  /* 0x000000383738a210 */ /* 0x004fca0007f7e0ff */
[----:B------:R-:W-:Y:S01]  /*61e0*/  @!P2 IMAD.X R57, R54, 0x1, R57, P3 ;  /* 0x000000013639a824 */ /* 0x000fe200018e0639 */
[----:B---3--:R-:W-:Y:S02]  /*61f0*/  @!P2 IADD3 R58, P3, R53, R58, RZ ;  /* 0x0000003a353aa210 */ /* 0x008fe40007f7e0ff */
[----:B------:R-:W-:Y:S02]  /*6200*/  CS2R R50, SRZ ;  /* 0x0000000000327805 */ /* 0x000fe4000001ff00 */
[----:B------:R-:W-:Y:S02]  /*6210*/  CS2R R54, SRZ ;  /* 0x0000000000367805 */ /* 0x000fe4000001ff00 */
[----:B0-----:R-:W-:Y:S01]  /*6220*/  CS2R R48, SRZ ;  /* 0x0000000000307805 */ /* 0x001fe2000001ff00 */
[----:B------:R-:W-:Y:S01]  /*6230*/  @!P2 IMAD.X R59, R52, 0x1, R59, P3 ;  /* 0x00000001343ba824 */ /* 0x000fe200018e063b */
[----:B------:R-:W-:-:S04]  /*6240*/  CS2R R52, SRZ ;  /* 0x0000000000347805 */ /* 0x000fc8000001ff00 */
[----:B------:R-:W2:Y:S04]  /*6250*/  @!P2 LDG.E.128 R48, desc[UR38][R56.64] ;  /* 0x000000263830a981 */ /* 0x000ea8000c1e1d00 */
[----:B------:R-:W3:Y:S01]  /*6260*/  @!P2 LDG.E.128 R52, desc[UR38][R58.64] ;  /* 0x000000263a34a981 */ /* 0x000ee2000c1e1d00 */
[----:B------:R-:W-:-:S06]  /*6270*/  UISETP.NE.AND UP0, UPT, UR41, 0x3, UPT ;  /* 0x000000032900788c */ /* 0x000fcc000bf05270 */
[----:B------:R-:W-:Y:S02]  /*6280*/  PLOP3.LUT P5, PT, PT, PT, UP0, 0x80, 0x0 ;  /* 0x000000000000781c */ /* 0x000fe40003faf008 */
[----:B------:R-:W-:Y:S01]  /*6290*/  ISETP.GE.AND P2, PT, R22, R116, PT ;  /* 0x000000741600720c */ /* 0x000fe20003f46270 */
[----:B----4-:R-:W-:Y:S02]  /*62a0*/  IMAD.MOV.U32 R143, RZ, RZ, R38 ;  /* 0x000000ffff8f7224 */ /* 0x010fe400078e0026 */
[----:B------:R-:W-:Y:S02]  /*62b0*/  IMAD.MOV.U32 R145, RZ, RZ, R36 ;  /* 0x000000ffff917224 */ /* 0x000fe400078e0024 */
[----:B-----5:R-:W-:Y:S02]  /*62c0*/  IMAD.MOV.U32 R142, RZ, RZ, R34 ;  /* 0x000000ffff8e7224 */ /* 0x020fe400078e0022 */
[----:B------:R-:W-:Y:S02]  /*62d0*/  IMAD.MOV.U32 R144, RZ, RZ, R32 ;  /* 0x000000ffff907224 */ /* 0x000fe400078e0020 */
[----:B------:R-:W-:-:S02]  /*62e0*/  IMAD.MOV.U32 R134, RZ, RZ, R46 ;  /* 0x000000ffff867224 */ /* 0x000fc400078e002e */
[----:B------:R-:W-:Y:S02]  /*62f0*/  IMAD.MOV.U32 R138, RZ, RZ, R44 ;  /* 0x000000ffff8a7224 */ /* 0x000fe400078e002c */
[----:B------:R-:W-:Y:S02]  /*6300*/  IMAD.MOV.U32 R136, RZ, RZ, R42 ;  /* 0x000000ffff887224 */ /* 0x000fe400078e002a */
[----:B------:R-:W-:Y:S02]  /*6310*/  IMAD.MOV.U32 R137, RZ, RZ, R40 ;  /* 0x000000ffff897224 */ /* 0x000fe400078e0028 */
[----:B--2---:R-:W-:Y:S02]  /*6320*/  IMAD.MOV.U32 R129, RZ, RZ, R50 ;  /* 0x000000ffff817224 */ /* 0x004fe400078e0032 */
[----:B------:R-:W-:Y:S02]  /*6330*/  IMAD.MOV.U32 R130, RZ, RZ, R48 ;  /* 0x000000ffff827224 */ /* 0x000fe400078e0030 */
[----:B---3--:R-:W-:-:S02]  /*6340*/  IMAD.MOV.U32 R131, RZ, RZ, R54 ;  /* 0x000000ffff837224 */ /* 0x008fc400078e0036 */
[----:B------:R-:W-:Y:S01]  /*6350*/  IMAD.MOV.U32 R132, RZ, RZ, R52 ;  /* 0x000000ffff847224 */ /* 0x000fe200078e0034 */
[----:B------:R-:W-:Y:S06]  /*6360*/  @!P5 BRA `(.L_x_7426) ;  /* 0x000000000004d947 */ /* 0x000fec0003800000 */
[----:B------:R-:W-:Y:S01]  /*6370*/  BPT.TRAP 0x1 ;  /* 0x000000040000795c */ /* 0x000fe20000300000 */
.L_x_7426:
[----:B------:R-:W-:Y:S01]  /*6380*/  IMAD R115, R19, 0x8, R18 ;  /* 0x0000000813737824 */ /* 0x000fe200078e0212 */
[----:B------:R-:W-:Y:S01]  /*6390*/  SHF.L.U32 R128, R218, 0x1f, RZ ;  /* 0x0000001fda807819 */ /* 0x000fe200000006ff */
[----:B------:R-:W0:Y:S01]  /*63a0*/  LDC R133, c[0x0][0x2f4] ;  /* 0x0000bd00ff857b82 */ /* 0x000e220000000800 */
[----:B------:R-:W-:Y:S01]  /*63b0*/  IMAD.MOV.U32 R119, RZ, RZ, R117 ;  /* 0x000000ffff777224 */ /* 0x000fe200078e0075 */
[----:B------:R-:W-:Y:S01]  /*63c0*/  BSSY B1, `(.L_x_7427) ;  /* 0x0000005000017945 */ /* 0x000fe20003800000 */
[----:B------:R-:W1:Y:S05]  /*63d0*/  SYNCS.PHASECHK.TRANS64.TRYWAIT P3, [R115+URZ+0x28890], R128 ;  /* 0x02889080730075a7 */ /* 0x000e6a000806017f */
[----:B------:R-:W2:Y:S01]  /*63e0*/  LDC.64 R116, c[0x0][0x300] ;  /* 0x0000c000ff747b82 */ /* 0x000ea20000000a00 */
[----:B0-----:R-:W-:Y:S01]  /*63f0*/  IMAD.IADD R135, R133, 0x1, -R114 ;  /* 0x0000000185877824 */ /* 0x001fe200078e0a72 */
[----:B-1----:R-:W-:Y:S06]  /*6400*/  @!P3 BRA `(.L_x_7428) ;  /* 0x000002a000f0b947 */ /* 0x002fec0003800000 */
.L_x_7761:
[----:B------:R-:W-:Y:S05]  /*6410*/  BSYNC B1 ;  /* 0x0000000000017941 */ /* 0x000fea0003800000 */
.L_x_7427:
[----:B------:R-:W-:Y:S01]  /*6420*/  ISETP.GE.OR P3, PT, R210, R127, P0 ;  /* 0x0000007fd200720c */ /* 0x000fe20000766670 */
[----:B------:R-:W-:-:S12]  /*6430*/  BSSY B1, `(.L_x_7429) ;  /* 0x00000fa000017945 */ /* 0x000fd80003800000 */
[----:B------:R-:W-:Y:S05]  /*6440*/  @P3 BRA `(.L_x_7430) ;  /* 0x0000000c00e03947 */ /* 0x000fea0003800000 */
[----:B------:R-:W-:Y:S01]  /*6450*/  SHF.R.S32.HI R56, RZ, 0x1f, R210 ;  /* 0x0000001fff387819 */ /* 0x000fe200000114d2 */
[-C--:B--2---:R-:W-:Y:S01]  /*6460*/  IMAD.WIDE.U32 R124, R210, R116.reuse, R118 ;  /* 0x00000074d27c7225 */ /* 0x084fe200078e0076 */
[----:B------:R-:W-:Y:S01]  /*6470*/  ISETP.NE.AND P6, PT, R87, RZ, PT ;  /* 0x000000ff5700720c */ /* 0x000fe20003fc5270 */
[----:B------:R-:W-:Y:S02]  /*6480*/  BSSY B2, `(.L_x_7431) ;  /* 0x00000e9000027945 */ /* 0x000fe40003800000 */
[----:B------:R-:W-:Y:S01]  /*6490*/  IMAD R56, R56, R116, RZ ;  /* 0x0000007438387224 */ /* 0x000fe200078e02ff */
[----:B------:R-:W-:-:S03]  /*64a0*/  IADD3 R140, P3, P4, R20, R124, R99 ;  /* 0x0000007c148c7210 */ /* 0x000fc60007c7e063 */
        /* <DEDUP_REMOVED lines=12> */
[----:B------:R-:W-:-:S04]  /*6570*/  IMAD.IADD R56, R227, 0x1, R56 ;  /* 0x00000001e3387824 */ /* 0x000fc800078e0238 */
[----:B------:R-:W-:-:S04]  /*6580*/  IMAD R59, R19, 0x6000, R56 ;  /* 0x00006000133b7824 */ /* 0x000fc800078e0238 */
[----:B------:R-:W-:Y:S02]  /*6590*/  IMAD.IADD R60, R18, 0x1, R59 ;  /* 0x00000001123c7824 */ /* 0x000fe400078e023b */
[----:B------:R-:W1:Y:S04]  /*65a0*/  LDS.128 R56, [R57+0x1c400] ;  /* 0x01c4000039387984 */ /* 0x000e680000000c00 */
        /* <DEDUP_REMOVED lines=11> */
[----:B------:R-:W-:Y:S02]  /*6660*/  SHF.R.U32.HI R36, RZ, 0x18, R37 ;  /* 0x00000018ff247819 */ /* 0x000fe40000011625 */
[----:B------:R-:W-:Y:S02]  /*6670*/  LOP3.LUT R35, R37, 0xff, RZ, 0xc0, !PT ;  /* 0x000000ff25237812 */ /* 0x000fe400078ec0ff */
[----:B------:R-:W-:Y:S02]  /*6680*/  PRMT R32, R157, 0x654, R32 ;  /* 0x000006549d207816 */ /* 0x000fe40000000020 */
[----:B------:R-:W-:-:S02]  /*6690*/  SHF.R.U32.HI R147, RZ, 0x8, R39 ;  /* 0x00000008ff937819 */ /* 0x000fc40000011627 */
[--C-:B------:R-:W-:Y:S02]  /*66a0*/  SHF.R.U32.HI R148, RZ, 0x8, R37.reuse ;  /* 0x00000008ff947819 */ /* 0x100fe40000011625 */
[----:B------:R-:W-:Y:S02]  /*66b0*/  SHF.R.U32.HI R152, RZ, 0x10, R37 ;  /* 0x00000010ff987819 */ /* 0x000fe40000011625 */
[----:B------:R-:W-:Y:S02]  /*66c0*/  SHF.R.U32.HI R38, RZ, 0x18, R39 ;  /* 0x00000018ff267819 */ /* 0x000fe40000011627 */
[----:B------:R-:W-:Y:S01]  /*66d0*/  LOP3.LUT R37, R39, 0xff, RZ, 0xc0, !PT ;  /* 0x000000ff27257812 */ /* 0x000fe200078ec0ff */
[----:B------:R-:W-:Y:S01]  /*66e0*/  IMAD.U32 R152, R152, 0x10000, RZ ;  /* 0x0001000098987824 */ /* 0x000fe200078e00ff */
[----:B------:R-:W-:Y:S01]  /*66f0*/  PRMT R36, R36, 0x654, R35 ;  /* 0x0000065424247816 */ /* 0x000fe20000000023 */
[----:B------:R-:W-:Y:S01]  /*6700*/  IMAD.SHL.U32 R35, R149, 0x100, RZ ;  /* 0x0000010095237824 */ /* 0x000fe200078e00ff */
[----:B------:R-:W-:Y:S01]  /*6710*/  LOP3.LUT R32, R32, 0xff00, R33, 0xf8, !PT ;  /* 0x0000ff0020207812 */ /* 0x000fe200078ef821 */
[----:B------:R-:W-:Y:S01]  /*6720*/  IMAD.U32 R33, R153, 0x10000, RZ ;  /* 0x0001000099217824 */ /* 0x000fe200078e00ff */
[----:B------:R-:W-:Y:S01]  /*6730*/  SHF.R.U32.HI R154, RZ, 0x10, R39 ;  /* 0x00000010ff9a7819 */ /* 0x000fe20000011627 */
[----:B------:R-:W-:Y:S01]  /*6740*/  IMAD.SHL.U32 R39, R147, 0x100, RZ ;  /* 0x0000010093277824 */ /* 0x000fe200078e00ff */
[----:B------:R-:W-:-:S02]  /*6750*/  PRMT R34, R151, 0x654, R34 ;  /* 0x0000065497227816 */ /* 0x000fc40000000022 */
[----:B------:R-:W-:Y:S01]  /*6760*/  PRMT R38, R38, 0x654, R37 ;  /* 0x0000065426267816 */ /* 0x000fe20000000025 */
[----:B------:R-:W-:Y:S01]  /*6770*/  IMAD.SHL.U32 R37, R148, 0x100, RZ ;  /* 0x0000010094257824 */ /* 0x000fe200078e00ff */
[----:B------:R-:W-:Y:S01]  /*6780*/  LOP3.LUT R35, R34, 0xff00, R35, 0xf8, !PT ;  /* 0x0000ff0022237812 */ /* 0x000fe200078ef823 */
[----:B------:R-:W-:Y:S01]  /*6790*/  IMAD.U32 R154, R154, 0x10000, RZ ;  /* 0x000100009a9a7824 */ /* 0x000fe200078e00ff */
[----:B------:R-:W-:Y:S01]  /*67a0*/  LOP3.LUT R34, R32, 0xff0000, R33, 0xf8, !PT ;  /* 0x00ff000020227812 */ /* 0x000fe200078ef821 */
[----:B------:R-:W-:Y:S01]  /*67b0*/  IMAD.U32 R32, R150, 0x10000, RZ ;  /* 0x0001000096207824 */ /* 0x000fe200078e00ff */
        /* <DEDUP_REMOVED lines=8> */
[----:B------:R-:W-:Y:S01]  /*6840*/  F2FP.F16.E4M3.UNPACK_B R147, R144.H1 ;  /* 0x00000090ff93723e */ /* 0x000fe200030006ff */
[----:B------:R-:W-:Y:S01]  /*6850*/  HADD2.F32 R36, -RZ, R38.H0_H0 ;  /* 0x20000026ff247230 */ /* 0x000fe20000004100 */
[----:B------:R-:W-:Y:S01]  /*6860*/  LOP3.LUT R35, R149, 0xff0000, R152, 0xf8, !PT ;  /* 0x00ff000095237812 */ /* 0x000fe200078ef898 */
[----:B------:R-:W-:Y:S02]  /*6870*/  HADD2.F32 R152, -RZ, R150.H1_H1 ;  /* 0x30000096ff987230 */ /* 0x000fe40000004100 */
[----:B------:R-:W-:Y:S01]  /*6880*/  FMUL.FTZ R153, R37, R32 ;  /* 0x0000002025997220 */ /* 0x000fe20000410000 */
[----:B------:R-:W-:-:S02]  /*6890*/  HADD2.F32 R148, -RZ, R147.H0_H0 ;  /* 0x20000093ff947230 */ /* 0x000fc40000004100 */
[C---:B------:R-:W-:Y:S01]  /*68a0*/  FMUL.FTZ R156, R36.reuse, R32 ;  /* 0x00000020249c7220 */ /* 0x040fe20000410000 */
        /* <DEDUP_REMOVED lines=8> */
[----:B------:R-:W-:-:S02]  /*6930*/  F2FP.F16.E4M3.UNPACK_B R144, R56 ;  /* 0x00000038ff90723e */ /* 0x000fc400020006ff */
[----:B------:R-:W-:Y:S01]  /*6940*/  F2FP.F16.E4M3.UNPACK_B R60, R60 ;  /* 0x0000003cff3c723e */ /* 0x000fe200020006ff */
[C---:B------:R-:W-:Y:S01]  /*6950*/  FMUL.FTZ R152, R38.reuse, R152 ;  /* 0x0000009826987220 */ /* 0x040fe20000410000 */
[----:B------:R-:W-:Y:S01]  /*6960*/  LOP3.LUT R32, R151, 0xff0000, R154, 0xf8, !PT ;  /* 0x00ff000097207812 */ /* 0x000fe200078ef89a */
[----:B------:R-:W-:Y:S02]  /*6970*/  HADD2.F32 R151, -RZ, R150.H0_H0 ;  /* 0x20000096ff977230 */ /* 0x000fe40000004100 */
[-C--:B------:R-:W-:Y:S01]  /*6980*/  FFMA.FTZ R39, R38, R149.reuse, -R39 ;  /* 0x0000009526277223 */ /* 0x080fe20000010827 */
[----:B------:R-:W-:Y:S02]  /*6990*/  HADD2.F32 R56, -RZ, R144.H0_H0 ;  /* 0x20000090ff387230 */ /* 0x000fe40000004100 */
[----:B------:R-:W-:Y:S01]  /*69a0*/  FFMA.FTZ R38, R147, R149, R152 ;  /* 0x0000009593267223 */ /* 0x000fe20000010098 */
[----:B------:R-:W-:Y:S02]  /*69b0*/  HADD2.F32 R145, -RZ, R60.H0_H0 ;  /* 0x2000003cff917230 */ /* 0x000fe40000004100 */
[----:B------:R-:W-:-:S02]  /*69c0*/  HADD2.F32 R149, -RZ, R148.H0_H0 ;  /* 0x20000094ff957230 */ /* 0x000fc40000004100 */
[CC--:B------:R-:W-:Y:S01]  /*69d0*/  FMUL.FTZ R152, R56.reuse, R151.reuse ;  /* 0x0000009738987220 */ /* 0x0c0fe20000410000 */
[----:B------:R-:W-:Y:S02]  /*69e0*/  HADD2.F32 R150, -RZ, R150.H1_H1 ;  /* 0x30000096ff967230 */ /* 0x000fe40000004100 */
[C---:B------:R-:W-:Y:S01]  /*69f0*/  FMUL.FTZ R153, R145.reuse, R151 ;  /* 0x0000009791997220 */ /* 0x040fe20000410000 */
[----:B------:R-:W-:Y:S02]  /*6a00*/  HADD2.F32 R147, -RZ, R60.H1_H1 ;  /* 0x3000003cff937230 */ /* 0x000fe40000004100 */
[-C--:B------:R-:W-:Y:S01]  /*6a10*/  FFMA.FTZ R60, R145, R149.reuse, R152 ;  /* 0x00000095913c7223 */ /* 0x080fe20000010098 */
[----:B------:R-:W-:Y:S02]  /*6a20*/  HADD2.F32 R144, -RZ, R144.H1_H1 ;  /* 0x30000090ff907230 */ /* 0x000fe40000004100 */
[----:B------:R-:W-:Y:S01]  /*6a30*/  FFMA.FTZ R56, R56, R149, -R153 ;  /* 0x0000009538387223 */ /* 0x000fe20000010899 */
[----:B------:R-:W-:-:S02]  /*6a40*/  HADD2.F32 R145, -RZ, R148.H1_H1 ;  /* 0x30000094ff917230 */ /* 0x000fc40000004100 */
[CC--:B------:R-:W-:Y:S01]  /*6a50*/  FMUL.FTZ R149, R147.reuse, R150.reuse ;  /* 0x0000009693957220 */ /* 0x0c0fe20000410000 */
[----:B------:R-:W-:Y:S01]  /*6a60*/  F2FP.F16.E4M3.UNPACK_B R151, R143.H1 ;  /* 0x0000008fff97723e */ /* 0x000fe200030006ff */
[C---:B------:R-:W-:Y:S01]  /*6a70*/  FMUL.FTZ R152, R144.reuse, R150 ;  /* 0x0000009690987220 */ /* 0x040fe20000410000 */
        /* <DEDUP_REMOVED lines=10> */
[----:B------:R-:W-:Y:S01]  /*6b20*/  FMUL.FTZ R156, R149, R154 ;  /* 0x0000009a959c7220 */ /* 0x000fe20000410000 */
        /* <DEDUP_REMOVED lines=14> */
[----:B------:R-:W-:Y:S02]  /*6c10*/  HADD2.F32 R142, -RZ, R143.H0_H0 ;  /* 0x2000008fff8e7230 */ /* 0x000fe40000004100 */
[----:B------:R-:W-:Y:S01]  /*6c20*/  FFMA.FTZ R161, R148, R145, R151 ;  /* 0x0000009194a17223 */ /* 0x000fe20000010097 */
[--C-:B------:R-:W-:Y:S01]  /*6c30*/  HADD2.F32 R62, -RZ, R58.reuse.H0_H0 ;  /* 0x2000003aff3e7230 */ /* 0x100fe20000004100 */
[----:B------:R-:W-:Y:S01]  /*6c40*/  F2FP.SATFINITE.E4M3.F32.PACK_AB_MERGE_C R37, R38, R37, RZ ;  /* 0x000000252625723e */ /* 0x000fe200048070ff */
[----:B------:R-:W-:Y:S02]  /*6c50*/  HADD2.F32 R147, -RZ, R147.H1_H1 ;  /* 0x30000093ff937230 */ /* 0x000fe40000004100 */
[----:B------:R-:W-:Y:S01]  /*6c60*/  FMUL.FTZ R151, R142, R149 ;  /* 0x000000958e977220 */ /* 0x000fe20000410000 */
[----:B------:R-:W-:-:S02]  /*6c70*/  HADD2.F32 R58, -RZ, R58.H1_H1 ;  /* 0x3000003aff3a7230 */ /* 0x000fc40000004100 */
[----:B------:R-:W-:Y:S01]  /*6c80*/  FMUL.FTZ R149, R62, R149 ;  /* 0x000000953e957220 */ /* 0x000fe20000410000 */
[--C-:B------:R-:W-:Y:S01]  /*6c90*/  HADD2.F32 R145, -RZ, R144.reuse.H0_H0 ;  /* 0x20000090ff917230 */ /* 0x100fe20000004100 */
[----:B------:R-:W-:Y:S01]  /*6ca0*/  F2FP.SATFINITE.E4M3.F32.PACK_AB_MERGE_C R36, R39, R36, RZ ;  /* 0x000000242724723e */ /* 0x000fe200048070ff */
[----:B------:R-:W-:Y:S02]  /*6cb0*/  HADD2.F32 R143, -RZ, R143.H1_H1 ;  /* 0x3000008fff8f7230 */ /* 0x000fe40000004100 */
[----:B------:R-:W-:Y:S01]  /*6cc0*/  FMUL.FTZ R148, R58, R147 ;  /* 0x000000933a947220 */ /* 0x000fe20000410000 */
[----:B------:R-:W-:Y:S01]  /*6cd0*/  HADD2.F32 R144, -RZ, R144.H1_H1 ;  /* 0x30000090ff907230 */ /* 0x000fe20000004100 */
[----:B------:R-:W-:Y:S01]  /*6ce0*/  F2FP.F16.E4M3.UNPACK_B R38, R61 ;  /* 0x0000003dff26723e */ /* 0x000fe200020006ff */
[----:B------:R-:W-:Y:S01]  /*6cf0*/  FFMA.FTZ R151, R62, R145, -R151 ;  /* 0x000000913e977223 */ /* 0x000fe20000010897 */
[----:B------:R-:W-:Y:S01]  /*6d00*/  F2FP.F16.E4M3.UNPACK_B R39, R35 ;  /* 0x00000023ff27723e */ /* 0x000fe200020006ff */
[----:B------:R-:W-:Y:S01]  /*6d10*/  FFMA.FTZ R62, R142, R145, R149 ;  /* 0x000000918e3e7223 */ /* 0x000fe20000010095 */
[----:B------:R-:W-:Y:S01]  /*6d20*/  F2FP.SATFINITE.E4M3.F32.PACK_AB_MERGE_C R60, R155, R60, R37 ;  /* 0x0000003c9b3c723e */ /* 0x000fe20004807025 */
[C---:B------:R-:W-:Y:S01]  /*6d30*/  FMUL.FTZ R157, R143.reuse, R147 ;  /* 0x000000938f9d7220 */ /* 0x040fe20000410000 */
[----:B------:R-:W-:Y:S01]  /*6d40*/  F2FP.F16.E4M3.UNPACK_B R37, R57 ;  /* 0x00000039ff25723e */ /* 0x000fe200020006ff */
        /* <DEDUP_REMOVED lines=24> */
[----:B------:R-:W-:Y:S02]  /*6ed0*/  HADD2.F32 R142, -RZ, R61.H0_H0 ;  /* 0x2000003dff8e7230 */ /* 0x000fe40000004100 */
[----:B------:R-:W-:Y:S01]  /*6ee0*/  FFMA.FTZ R38, R38, R143, R145 ;  /* 0x0000008f26267223 */ /* 0x000fe20000010091 */
[----:B------:R-:W-:Y:S01]  /*6ef0*/  F2FP.F16.E4M3.UNPACK_B R34, R34.H1 ;  /* 0x00000022ff22723e */ /* 0x000fe200030006ff */
[----:B------:R-:W-:Y:S01]  /*6f00*/  HADD2.F32 R145, -RZ, R144.H0_H0 ;  /* 0x20000090ff917230 */ /* 0x000fe20000004100 */
[----:B------:R-:W-:Y:S01]  /*6f10*/  F2FP.SATFINITE.E4M3.F32.PACK_AB_MERGE_C R156, R159, R156, RZ ;  /* 0x0000009c9f9c723e */ /* 0x000fe200048070ff */
[----:B------:R-:W-:Y:S01]  /*6f20*/  HADD2.F32 R35, -RZ, R57.H0_H0 ;  /* 0x20000039ff237230 */ /* 0x000fe20000004100 */
[----:B------:R-:W-:Y:S01]  /*6f30*/  F2FP.F16.E4M3.UNPACK_B R147, R32 ;  /* 0x00000020ff93723e */ /* 0x000fe200020006ff */
[----:B------:R-:W-:-:S02]  /*6f40*/  HADD2.F32 R61, -RZ, R61.H1_H1 ;  /* 0x3000003dff3d7230 */ /* 0x000fc40000004100 */
[-C--:B------:R-:W-:Y:S01]  /*6f50*/  FMUL.FTZ R150, R142, R145.reuse ;  /* 0x000000918e967220 */ /* 0x080fe20000410000 */
[----:B------:R-:W-:Y:S02]  /*6f60*/  HADD2.F32 R148, -RZ, R144.H1_H1 ;  /* 0x30000090ff947230 */ /* 0x000fe40000004100 */
[----:B------:R-:W-:Y:S01]  /*6f70*/  FMUL.FTZ R145, R35, R145 ;  /* 0x0000009123917220 */ /* 0x000fe20000410000 */
[----:B------:R-:W-:Y:S01]  /*6f80*/  HADD2.F32 R57, -RZ, R57.H1_H1 ;  /* 0x30000039ff397230 */ /* 0x000fe20000004100 */
[----:B------:R-:W-:Y:S01]  /*6f90*/  F2FP.SATFINITE.E4M3.F32.PACK_AB_MERGE_C R58, R58, R151, R156 ;  /* 0x000000973a3a723e */ /* 0x000fe2000480709c */
[--C-:B------:R-:W-:Y:S02]  /*6fa0*/  HADD2.F32 R143, -RZ, R34.reuse.H0_H0 ;  /* 0x20000022ff8f7230 */ /* 0x100fe40000004100 */
[----:B------:R-:W-:Y:S02]  /*6fb0*/  HADD2.F32 R144, -RZ, R34.H1_H1 ;  /* 0x30000022ff907230 */ /* 0x000fe40000004100 */
[-C--:B------:R-:W-:Y:S01]  /*6fc0*/  FMUL.FTZ R34, R61, R148.reuse ;  /* 0x000000943d227220 */ /* 0x080fe20000410000 */
[C---:B------:R-:W-:Y:S01]  /*6fd0*/  FMUL.FTZ R148, R57.reuse, R148 ;  /* 0x0000009439947220 */ /* 0x040fe20000410000 */
[----:B------:R-:W-:Y:S01]  /*6fe0*/  FFMA.FTZ R152, R142, R143, R145 ;  /* 0x0000008f8e987223 */ /* 0x000fe20000010091 */
[----:B------:R-:W-:Y:S01]  /*6ff0*/  F2FP.F16.E4M3.UNPACK_B R142, R63 ;  /* 0x0000003fff8e723e */ /* 0x000fe200020006ff */
[-C--:B------:R-:W-:Y:S01]  /*7000*/  FFMA.FTZ R154, R57, R144.reuse, -R34 ;  /* 0x00000090399a7223 */ /* 0x080fe20000010822 */
[----:B------:R-:W-:Y:S01]  /*7010*/  FFMA.FTZ R153, R61, R144, R148 ;  /* 0x000000903d997223 */ /* 0x000fe20000010094 */
[----:B------:R-:W-:Y:S01]  /*7020*/  F2FP.F16.E4M3.UNPACK_B R34, R59 ;  /* 0x0000003bff22723e */ /* 0x000fe200020006ff */
[----:B------:R-:W-:Y:S01]  /*7030*/  FFMA.FTZ R151, R35, R143, -R150 ;  /* 0x0000008f23977223 */ /* 0x000fe20000010896 */
[----:B------:R-:W-:Y:S01]  /*7040*/  F2FP.F16.E4M3.UNPACK_B R63, R63.H1 ;  /* 0x0000003fff3f723e */ /* 0x000fe200030006ff */
        /* <DEDUP_REMOVED lines=11> */
[-C--:B------:R-:W-:Y:S01]  /*7100*/  FMUL.FTZ R158, R32, R149.reuse ;  /* 0x00000095209e7220 */ /* 0x080fe20000410000 */
[----:B------:R-:W-:Y:S02]  /*7110*/  HADD2.F32 R144, -RZ, R143.H0_H0 ;  /* 0x2000008fff907230 */ /* 0x000fe40000004100 */
[----:B------:R-:W-:Y:S01]  /*7120*/  FMUL.FTZ R150, R35, R150 ;  /* 0x0000009623967220 */ /* 0x000fe20000410000 */
        /* <DEDUP_REMOVED lines=30> */
.L_x_7432:
[----:B------:R-:W-:Y:S05]  /*7310*/  BSYNC B2 ;  /* 0x0000000000027941 */ /* 0x000fea0003800000 */
.L_x_7431:
        /* <DEDUP_REMOVED lines=11> */
.L_x_7430:
[----:B------:R-:W-:Y:S05]  /*73d0*/  BSYNC B1 ;  /* 0x0000000000017941 */ /* 0x000fea0003800000 */
.L_x_7429:
[----:B-1----:R-:W-:Y:S01]  /*73e0*/  VIADD R33, R210, 0x40 ;  /* 0x00000040d2217836 */ /* 0x002fe20000000000 */
[----:B------:R-:W-:Y:S04]  /*73f0*/  BSSY B1, `(.L_x_7433) ;  /* 0x0000103000017945 */ /* 0x000fe80003800000 */
[----:B------:R-:W-:-:S13]  /*7400*/  ISETP.GE.OR P3, PT, R33, R127, P0 ;  /* 0x0000007f2100720c */ /* 0x000fda0000766670 */
[----:B------:R-:W-:Y:S05]  /*7410*/  @P3 BRA `(.L_x_7434) ;  /* 0x0000001000003947 */ /* 0x000fea0003800000 */
[-C--:B--2---:R-:W-:Y:S01]  /*7420*/  IMAD R32, R6, R116.reuse, RZ ;  /* 0x0000007406207224 */ /* 0x084fe200078e02ff */
[----:B------:R-:W-:Y:S01]  /*7430*/  ISETP.NE.AND P6, PT, R87, RZ, PT ;  /* 0x000000ff5700720c */ /* 0x000fe20003fc5270 */
[C---:B------:R-:W-:Y:S01]  /*7440*/  IMAD.WIDE.U32 R56, R33.reuse, R116, R118 ;  /* 0x0000007421387225 */ /* 0x040fe200078e0076 */
[----:B------:R-:W-:Y:S01]  /*7450*/  SHF.R.U32.HI R34, RZ, 0x3, R225 ;  /* 0x00000003ff227819 */ /* 0x000fe200000116e1 */
[----:B------:R-:W-:Y:S02]  /*7460*/  BSSY B2, `(.L_x_7435) ;  /* 0x00000f0000027945 */ /* 0x000fe40003800000 */
[----:B------:R-:W-:Y:S01]  /*7470*/  IMAD R59, R33, R117, R32 ;  /* 0x00000075213b7224 */ /* 0x000fe200078e0220 */
[----:B------:R-:W-:Y:S02]  /*7480*/  SEL R32, R114, R135, !P6 ;  /* 0x0000008772207207 */ /* 0x000fe40007000000 */
[----:B------:R-:W-:Y:S01]  /*7490*/  IADD3 R58, P3, P4, R20, R56, R99 ;  /* 0x00000038143a7210 */ /* 0x000fe20007c7e063 */
        /* <DEDUP_REMOVED lines=8> */
[----:B------:R-:W-:Y:S02]  /*7520*/  IMAD.IADD R32, R234, 0x1, R33 ;  /* 0x00000001ea207824 */ /* 0x000fe400078e0221 */
        /* <DEDUP_REMOVED lines=9> */
[----:B------:R-:W-:Y:S01]  /*75c0*/  LOP3.LUT R42, R41, 0xff, RZ, 0xc0, !PT ;  /* 0x000000ff292a7812 */ /* 0x000fe200078ec0ff */
[----:B------:R-:W-:Y:S01]  /*75d0*/  IMAD.MOV.U32 R40, RZ, RZ, R34 ;  /* 0x000000ffff287224 */ /* 0x000fe200078e0022 */
[----:B------:R-:W-:Y:S01]  /*75e0*/  SHF.R.U32.HI R147, RZ, 0x18, R41 ;  /* 0x00000018ff937819 */ /* 0x000fe20000011629 */
[----:B------:R-:W-:Y:S01]  /*75f0*/  IMAD.SHL.U32 R32, R146, 0x100, RZ ;  /* 0x0000010092207824 */ /* 0x000fe200078e00ff */
[--C-:B------:R-:W-:Y:S02]  /*7600*/  SHF.R.U32.HI R145, RZ, 0x10, R43.reuse ;  /* 0x00000010ff917819 */ /* 0x100fe4000001162b */
[----:B------:R-:W-:Y:S02]  /*7610*/  SHF.R.U32.HI R144, RZ, 0x8, R43 ;  /* 0x00000008ff907819 */ /* 0x000fe4000001162b */
[----:B------:R-:W-:-:S02]  /*7620*/  LOP3.LUT R46, R43, 0xff, RZ, 0xc0, !PT ;  /* 0x000000ff2b2e7812 */ /* 0x000fc400078ec0ff */
[----:B------:R-:W-:Y:S02]  /*7630*/  SHF.R.U32.HI R139, RZ, 0x18, R43 ;  /* 0x00000018ff8b7819 */ /* 0x000fe4000001162b */
[--C-:B------:R-:W-:Y:S02]  /*7640*/  SHF.R.U32.HI R125, RZ, 0x8, R45.reuse ;  /* 0x00000008ff7d7819 */ /* 0x100fe4000001162d */
[----:B------:R-:W-:Y:S02]  /*7650*/  PRMT R43, R147, 0x654, R42 ;  /* 0x00000654932b7816 */ /* 0x000fe4000000002a */
[----:B------:R-:W-:Y:S01]  /*7660*/  LOP3.LUT R61, R45, 0xff, RZ, 0xc0, !PT ;  /* 0x000000ff2d3d7812 */ /* 0x000fe200078ec0ff */
[----:B------:R-:W-:Y:S01]  /*7670*/  IMAD.SHL.U32 R34, R125, 0x100, RZ ;  /* 0x000001007d227824 */ /* 0x000fe200078e00ff */
[----:B------:R-:W-:Y:S02]  /*7680*/  SHF.R.U32.HI R140, RZ, 0x18, R45 ;  /* 0x00000018ff8c7819 */ /* 0x000fe4000001162d */
[----:B------:R-:W-:Y:S01]  /*7690*/  LOP3.LUT R43, R43, 0xff00, R32, 0xf8, !PT ;  /* 0x0000ff002b2b7812 */ /* 0x000fe200078ef820 */
[----:B------:R-:W-:Y:S01]  /*76a0*/  IMAD.SHL.U32 R32, R144, 0x100, RZ ;  /* 0x0000010090207824 */ /* 0x000fe200078e00ff */
[----:B------:R-:W-:Y:S01]  /*76b0*/  SHF.R.U32.HI R148, RZ, 0x10, R41 ;  /* 0x00000010ff947819 */ /* 0x000fe20000011629 */
[----:B--2---:R-:W-:Y:S01]  /*76c0*/  IMAD.MOV.U32 R41, RZ, RZ, R38 ;  /* 0x000000ffff297224 */ /* 0x004fe200078e0026 */
[----:B------:R-:W-:-:S02]  /*76d0*/  SHF.R.U32.HI R143, RZ, 0x10, R45 ;  /* 0x00000010ff8f7819 */ /* 0x000fc4000001162d */
[--C-:B------:R-:W-:Y:S02]  /*76e0*/  SHF.R.U32.HI R142, RZ, 0x10, R47.reuse ;  /* 0x00000010ff8e7819 */ /* 0x100fe4000001162f */
[--C-:B------:R-:W-:Y:S02]  /*76f0*/  SHF.R.U32.HI R124, RZ, 0x8, R47.reuse ;  /* 0x00000008ff7c7819 */ /* 0x100fe4000001162f */
[----:B------:R-:W-:Y:S02]  /*7700*/  LOP3.LUT R62, R47, 0xff, RZ, 0xc0, !PT ;  /* 0x000000ff2f3e7812 */ /* 0x000fe400078ec0ff */
[----:B------:R-:W-:Y:S01]  /*7710*/  SHF.R.U32.HI R141, RZ, 0x18, R47 ;  /* 0x00000018ff8d7819 */ /* 0x000fe2000001162f */
[----:B------:R-:W-:Y:S01]  /*7720*/  IMAD.MOV.U32 R47, RZ, RZ, R36 ;  /* 0x000000ffff2f7224 */ /* 0x000fe200078e0024 */
        /* <DEDUP_REMOVED lines=8> */
[----:B------:R-:W-:Y:S02]  /*77b0*/  F2FP.F16.E4M3.UNPACK_B R61, R47.H1 ;  /* 0x0000002fff3d723e */ /* 0x000fe400030006ff */
[----:B------:R-:W-:Y:S01]  /*77c0*/  F2FP.F16.E4M3.UNPACK_B R45, R44.H1 ;  /* 0x0000002cff2d723e */ /* 0x000fe200030006ff */
[----:B------:R-:W-:Y:S01]  /*77d0*/  HADD2.F32 R34, -RZ, R124.H0_H0 ;  /* 0x2000007cff227230 */ /* 0x000fe20000004100 */
[----:B------:R-:W-:Y:S02]  /*77e0*/  PRMT R141, R141, 0x654, R62 ;  /* 0x000006548d8d7816 */ /* 0x000fe4000000003e */
[----:B------:R-:W-:Y:S01]  /*77f0*/  LOP3.LUT R36, R43, 0xff0000, R36, 0xf8, !PT ;  /* 0x00ff00002b247812 */ /* 0x000fe200078ef824 */
[----:B------:R-:W-:Y:S01]  /*7800*/  HADD2.F32 R43, -RZ, R61.H0_H0 ;  /* 0x2000003dff2b7230 */ /* 0x000fe20000004100 */
[----:B------:R-:W-:Y:S01]  /*7810*/  F2FP.F16.E4M3.UNPACK_B R46, R137.H1 ;  /* 0x00000089ff2e723e */ /* 0x000fe200030006ff */
[----:B------:R-:W-:Y:S01]  /*7820*/  HADD2.F32 R42, -RZ, R45.H0_H0 ;  /* 0x2000002dff2a7230 */ /* 0x000fe20000004100 */
[----:B------:R-:W-:Y:S01]  /*7830*/  LOP3.LUT R140, R141, 0xff00, R38, 0xf8, !PT ;  /* 0x0000ff008d8c7812 */ /* 0x000fe200078ef826 */
[----:B------:R-:W-:Y:S01]  /*7840*/  IMAD.U32 R38, R143, 0x10000, RZ ;  /* 0x000100008f267824 */ /* 0x000fe200078e00ff */
[----:B------:R-:W-:Y:S01]  /*7850*/  LOP3.LUT R32, R125, 0xff0000, R32, 0xf8, !PT ;  /* 0x00ff00007d207812 */ /* 0x000fe200078ef820 */
[----:B------:R-:W-:-:S02]  /*7860*/  IMAD.U32 R125, R142, 0x10000, RZ ;  /* 0x000100008e7d7824 */ /* 0x000fc400078e00ff */
[-C--:B------:R-:W-:Y:S01]  /*7870*/  FMUL.FTZ R141, R43, R34.reuse ;  /* 0x000000222b8d7220 */ /* 0x080fe20000410000 */
[----:B------:R-:W-:Y:S02]  /*7880*/  HADD2.F32 R62, -RZ, R46.H0_H0 ;  /* 0x2000002eff3e7230 */ /* 0x000fe40000004100 */
        /* <DEDUP_REMOVED lines=13> */
[----:B------:R-:W-:Y:S01]  /*7960*/  FMUL.FTZ R141, R62, R139 ;  /* 0x0000008b3e8d7220 */ /* 0x000fe20000410000 */
[----:B------:R-:W-:Y:S01]  /*7970*/  F2FP.F16.E4M3.UNPACK_B R137, R137 ;  /* 0x00000089ff89723e */ /* 0x000fe200020006ff */
[C---:B------:R-:W-:Y:S01]  /*7980*/  FMUL.FTZ R139, R46.reuse, R139 ;  /* 0x0000008b2e8b7220 */ /* 0x040fe20000410000 */
[----:B------:R-:W-:Y:S02]  /*7990*/  HADD2.F32 R61, -RZ, R47.H0_H0 ;  /* 0x2000002fff3d7230 */ /* 0x000fe40000004100 */
[-C--:B------:R-:W-:Y:S01]  /*79a0*/  FFMA.FTZ R141, R46, R125.reuse, -R141 ;  /* 0x0000007d2e8d7223 */ /* 0x080fe2000001088d */
[----:B------:R-:W-:Y:S02]  /*79b0*/  HADD2.F32 R45, -RZ, R44.H0_H0 ;  /* 0x2000002cff2d7230 */ /* 0x000fe40000004100 */
[----:B------:R-:W-:Y:S01]  /*79c0*/  FFMA.FTZ R144, R62, R125, R139 ;  /* 0x0000007d3e907223 */ /* 0x000fe2000001008b */
        /* <DEDUP_REMOVED lines=24> */
[----:B------:R-:W-:Y:S01]  /*7b50*/  F2FP.F16.E4M3.UNPACK_B R40, R40 ;  /* 0x00000028ff28723e */ /* 0x000fe200020006ff */
[----:B------:R-:W-:Y:S02]  /*7b60*/  HADD2.F32 R46, -RZ, R46.H1_H1 ;  /* 0x3000002eff2e7230 */ /* 0x000fe40000004100 */
[----:B------:R-:W-:Y:S01]  /*7b70*/  FMUL.FTZ R138, R45, R138 ;  /* 0x0000008a2d8a7220 */ /* 0x000fe20000410000 */
[----:B------:R-:W-:-:S02]  /*7b80*/  HADD2.F32 R44, -RZ, R44.H1_H1 ;  /* 0x3000002cff2c7230 */ /* 0x000fc40000004100 */
[----:B------:R-:W-:Y:S01]  /*7b90*/  FFMA.FTZ R146, R45, R124, -R146 ;  /* 0x0000007c2d927223 */ /* 0x000fe20000010892 */
[----:B------:R-:W-:Y:S02]  /*7ba0*/  HADD2.F32 R45, -RZ, R62.H1_H1 ;  /* 0x3000003eff2d7230 */ /* 0x000fe40000004100 */
[-C--:B------:R-:W-:Y:S01]  /*7bb0*/  FMUL.FTZ R137, R46, R47.reuse ;  /* 0x0000002f2e897220 */ /* 0x080fe20000410000 */
[----:B------:R-:W-:Y:S02]  /*7bc0*/  HADD2.F32 R62, -RZ, R134.H0_H0 ;  /* 0x20000086ff3e7230 */ /* 0x000fe40000004100 */
[C---:B------:R-:W-:Y:S01]  /*7bd0*/  FMUL.FTZ R47, R44.reuse, R47 ;  /* 0x0000002f2c2f7220 */ /* 0x040fe20000410000 */
[----:B------:R-:W-:Y:S01]  /*7be0*/  F2FP.F16.E4M3.UNPACK_B R136, R136 ;  /* 0x00000088ff88723e */ /* 0x000fe200020006ff */
[----:B------:R-:W-:Y:S01]  /*7bf0*/  FFMA.FTZ R145, R44, R45, -R137 ;  /* 0x0000002d2c917223 */ /* 0x000fe20000010889 */
[----:B------:R-:W-:Y:S01]  /*7c00*/  F2FP.F16.E4M3.UNPACK_B R44, R41 ;  /* 0x00000029ff2c723e */ /* 0x000fe200020006ff */
[----:B------:R-:W-:Y:S01]  /*7c10*/  FFMA.FTZ R147, R46, R45, R47 ;  /* 0x0000002d2e937223 */ /* 0x000fe2000001002f */
[----:B------:R-:W-:-:S02]  /*7c20*/  HADD2.F32 R41, -RZ, R40.H0_H0 ;  /* 0x20000028ff297230 */ /* 0x000fc40000004100 */
[----:B------:R-:W-:Y:S01]  /*7c30*/  FFMA.FTZ R138, R61, R124, R138 ;  /* 0x0000007c3d8a7223 */ /* 0x000fe2000001008a */
[----:B------:R-:W-:Y:S01]  /*7c40*/  HADD2.F32 R61, -RZ, R134.H1_H1 ;  /* 0x30000086ff3d7230 */ /* 0x000fe20000004100 */
[----:B------:R-:W-:Y:S01]  /*7c50*/  F2FP.SATFINITE.E4M3.F32.PACK_AB_MERGE_C R42, R141, R42, RZ ;  /* 0x0000002a8d2a723e */ /* 0x000fe200048070ff */
[----:B------:R-:W-:Y:S01]  /*7c60*/  HADD2.F32 R45, -RZ, R44.H0_H0 ;  /* 0x2000002cff2d7230 */ /* 0x000fe20000004100 */
[----:B------:R-:W-:Y:S01]  /*7c70*/  F2FP.SATFINITE.E4M3.F32.PACK_AB_MERGE_C R144, R144, R43, RZ ;  /* 0x0000002b9090723e */ /* 0x000fe200048070ff */
[----:B------:R-:W-:Y:S01]  /*7c80*/  HADD2.F32 R40, -RZ, R40.H1_H1 ;  /* 0x30000028ff287230 */ /* 0x000fe20000004100 */
[----:B------:R-:W-:Y:S01]  /*7c90*/  F2FP.SATFINITE.E4M3.F32.PACK_AB_MERGE_C R43, R140, R125, R42 ;  /* 0x0000007d8c2b723e */ /* 0x000fe2000480702a */
        /* <DEDUP_REMOVED lines=9> */
[----:B------:R-:W-:Y:S01]  /*7d30*/  F2FP.F16.E4M3.UNPACK_B R46, R37 ;  /* 0x00000025ff2e723e */ /* 0x000fe200020006ff */
[-C--:B------:R-:W-:Y:S01]  /*7d40*/  FFMA.FTZ R40, R40, R47.reuse, -R137 ;  /* 0x0000002f28287223 */ /* 0x080fe20000010889 */
[----:B------:R-:W-:Y:S01]  /*7d50*/  F2FP.F16.E4M3.UNPACK_B R125, R38 ;  /* 0x00000026ff7d723e */ /* 0x000fe200020006ff */
[----:B------:R-:W-:Y:S01]  /*7d60*/  FFMA.FTZ R124, R44, R47, R143 ;  /* 0x0000002f2c7c7223 */ /* 0x000fe2000001008f */
[----:B------:R-:W-:Y:S01]  /*7d70*/  F2FP.SATFINITE.E4M3.F32.PACK_AB_MERGE_C R145, R145, R146, RZ ;  /* 0x000000929191723e */ /* 0x000fe200048070ff */
[----:B------:R-:W-:Y:S01]  /*7d80*/  HADD2.F32 R47, -RZ, R46.H0_H0 ;  /* 0x2000002eff2f7230 */ /* 0x000fe20000004100 */
[----:B------:R-:W-:Y:S01]  /*7d90*/  F2FP.F16.E4M3.UNPACK_B R45, R33 ;  /* 0x00000021ff2d723e */ /* 0x000fe200020006ff */
[--C-:B------:R-:W-:Y:S01]  /*7da0*/  HADD2.F32 R134, -RZ, R125.reuse.H0_H0 ;  /* 0x2000007dff867230 */ /* 0x100fe20000004100 */
[----:B------:R-:W-:Y:S01]  /*7db0*/  F2FP.SATFINITE.E4M3.F32.PACK_AB_MERGE_C R138, R147, R138, RZ ;  /* 0x0000008a938a723e */ /* 0x000fe200048070ff */
[----:B------:R-:W-:Y:S01]  /*7dc0*/  HADD2.F32 R125, -RZ, R125.H1_H1 ;  /* 0x3000007dff7d7230 */ /* 0x000fe20000004100 */
[----:B------:R-:W-:Y:S01]  /*7dd0*/  F2FP.F16.E4M3.UNPACK_B R62, R36 ;  /* 0x00000024ff3e723e */ /* 0x000fe200020006ff */
[----:B------:R-:W-:Y:S01]  /*7de0*/  HADD2.F32 R44, -RZ, R45.H0_H0 ;  /* 0x2000002dff2c7230 */ /* 0x000fe20000004100 */
[----:B------:R-:W-:Y:S01]  /*7df0*/  F2FP.SATFINITE.E4M3.F32.PACK_AB_MERGE_C R41, R40, R41, R145 ;  /* 0x000000292829723e */ /* 0x000fe20004807091 */
[----:B------:R-:W-:Y:S01]  /*7e00*/  FMUL.FTZ R137, R47, R134 ;  /* 0x000000862f897220 */ /* 0x000fe20000410000 */
[----:B------:R-:W-:Y:S01]  /*7e10*/  F2FP.SATFINITE.E4M3.F32.PACK_AB_MERGE_C R40, R124, R61, R138 ;  /* 0x0000003d7c28723e */ /* 0x000fe2000480708a */
[----:B------:R-:W-:-:S02]  /*7e20*/  HADD2.F32 R124, -RZ, R62.H0_H0 ;  /* 0x2000003eff7c7230 */ /* 0x000fc40000004100 */
[----:B------:R-:W-:Y:S01]  /*7e30*/  FMUL.FTZ R134, R44, R134 ;  /* 0x000000862c867220 */ /* 0x000fe20000410000 */
[----:B------:R-:W-:Y:S01]  /*7e40*/  HADD2.F32 R61, -RZ, R46.H1_H1 ;  /* 0x3000002eff3d7230 */ /* 0x000fe20000004100 */
[----:B------:R-:W-:Y:S01]  /*7e50*/  F2FP.SATFINITE.E4M3.F32.PACK_AB_MERGE_C R42, R142, R139, R144 ;  /* 0x0000008b8e2a723e */ /* 0x000fe20004807090 */
[----:B------:R-:W-:Y:S02]  /*7e60*/  HADD2.F32 R46, -RZ, R45.H1_H1 ;  /* 0x3000002dff2e7230 */ /* 0x000fe40000004100 */
[-C--:B------:R-:W-:Y:S01]  /*7e70*/  FFMA.FTZ R44, R44, R124.reuse, -R137 ;  /* 0x0000007c2c2c7223 */ /* 0x080fe20000010889 */
[----:B------:R-:W-:Y:S02]  /*7e80*/  HADD2.F32 R62, -RZ, R62.H1_H1 ;  /* 0x3000003eff3e7230 */ /* 0x000fe40000004100 */
[-C--:B------:R-:W-:Y:S01]  /*7e90*/  FMUL.FTZ R137, R61, R125.reuse ;  /* 0x0000007d3d897220 */ /* 0x080fe20000410000 */
[----:B------:R-:W-:Y:S01]  /*7ea0*/  FFMA.FTZ R45, R47, R124, R134 ;  /* 0x0000007c2f2d7223 */ /* 0x000fe20000010086 */
[C---:B------:R-:W-:Y:S01]  /*7eb0*/  FMUL.FTZ R124, R46.reuse, R125 ;  /* 0x0000007d2e7c7220 */ /* 0x040fe20000410000 */
[----:B------:R-:W-:Y:S01]  /*7ec0*/  F2FP.F16.E4M3.UNPACK_B R47, R37.H1 ;  /* 0x00000025ff2f723e */ /* 0x000fe200030006ff */
[----:B------:R-:W-:Y:S01]  /*7ed0*/  FFMA.FTZ R139, R46, R62, -R137 ;  /* 0x0000003e2e8b7223 */ /* 0x000fe20000010889 */
[----:B------:R-:W-:Y:S01]  /*7ee0*/  F2FP.F16.E4M3.UNPACK_B R46, R38.H1 ;  /* 0x00000026ff2e723e */ /* 0x000fe200030006ff */
[----:B------:R-:W-:Y:S01]  /*7ef0*/  FFMA.FTZ R136, R61, R62, R124 ;  /* 0x0000003e3d887223 */ /* 0x000fe2000001007c */
[----:B------:R-:W-:Y:S01]  /*7f00*/  F2FP.F16.E4M3.UNPACK_B R33, R33.H1 ;  /* 0x00000021ff21723e */ /* 0x000fe200030006ff */
[----:B------:R-:W-:Y:S01]  /*7f10*/  HADD2.F32 R38, -RZ, R47.H0_H0 ;  /* 0x2000002fff267230 */ /* 0x000fe20000004100 */
[----:B------:R-:W-:Y:S01]  /*7f20*/  F2FP.F16.E4M3.UNPACK_B R36, R36.H1 ;  /* 0x00000024ff24723e */ /* 0x000fe200030006ff */
[----:B------:R-:W-:Y:S01]  /*7f30*/  HADD2.F32 R61, -RZ, R46.H0_H0 ;  /* 0x2000002eff3d7230 */ /* 0x000fe20000004100 */
[----:B------:R-:W-:Y:S01]  /*7f40*/  F2FP.F16.E4M3.UNPACK_B R125, R34.H1 ;  /* 0x00000022ff7d723e */ /* 0x000fe200030006ff */
[----:B------:R-:W-:-:S02]  /*7f50*/  HADD2.F32 R37, -RZ, R33.H0_H0 ;  /* 0x20000021ff257230 */ /* 0x000fc40000004100 */
[----:B------:R-:W-:Y:S02]  /*7f60*/  HADD2.F32 R47, -RZ, R47.H1_H1 ;  /* 0x3000002fff2f7230 */ /* 0x000fe40000004100 */
[-C--:B------:R-:W-:Y:S01]  /*7f70*/  FMUL.FTZ R124, R38, R61.reuse ;  /* 0x0000003d267c7220 */ /* 0x080fe20000410000 */
[----:B------:R-:W-:Y:S02]  /*7f80*/  HADD2.F32 R62, -RZ, R46.H1_H1 ;  /* 0x3000002eff3e7230 */ /* 0x000fe40000004100 */
[----:B------:R-:W-:Y:S01]  /*7f90*/  FMUL.FTZ R61, R37, R61 ;  /* 0x0000003d253d7220 */ /* 0x000fe20000410000 */
[--C-:B------:R-:W-:Y:S02]  /*7fa0*/  HADD2.F32 R46, -RZ, R36.reuse.H0_H0 ;  /* 0x20000024ff2e7230 */ /* 0x100fe40000004100 */
[----:B------:R-:W-:Y:S02]  /*7fb0*/  HADD2.F32 R33, -RZ, R33.H1_H1 ;  /* 0x30000021ff217230 */ /* 0x000fe40000004100 */
[----:B------:R-:W-:Y:S01]  /*7fc0*/  FMUL.FTZ R134, R47, R62 ;  /* 0x0000003e2f867220 */ /* 0x000fe20000410000 */
[----:B------:R-:W-:-:S02]  /*7fd0*/  HADD2.F32 R36, -RZ, R36.H1_H1 ;  /* 0x30000024ff247230 */ /* 0x000fc40000004100 */
[-C--:B------:R-:W-:Y:S01]  /*7fe0*/  FFMA.FTZ R138, R37, R46.reuse, -R124 ;  /* 0x0000002e258a7223 */ /* 0x080fe2000001087c */
[----:B------:R-:W-:Y:S01]  /*7ff0*/  FFMA.FTZ R140, R38, R46, R61 ;  /* 0x0000002e268c7223 */ /* 0x000fe2000001003d */
[----:B------:R-:W-:Y:S01]  /*8000*/  F2FP.F16.E4M3.UNPACK_B R38, R39 ;  /* 0x00000027ff26723e */ /* 0x000fe200020006ff */
[C---:B------:R-:W-:Y:S01]  /*8010*/  FMUL.FTZ R62, R33.reuse, R62 ;  /* 0x0000003e213e7220 */ /* 0x040fe20000410000 */
[----:B------:R-:W-:Y:S01]  /*8020*/  F2FP.F16.E4M3.UNPACK_B R124, R34 ;  /* 0x00000022ff7c723e */ /* 0x000fe200020006ff */
[----:B------:R-:W-:Y:S01]  /*8030*/  FFMA.FTZ R141, R33, R36, -R134 ;  /* 0x00000024218d7223 */ /* 0x000fe20000010886 */
[-C--:B------:R-:W-:Y:S01]  /*8040*/  F2FP.F16.E4M3.UNPACK_B R33, R35.reuse ;  /* 0x00000023ff21723e */ /* 0x080fe200020006ff */
[----:B------:R-:W-:Y:S01]  /*8050*/  HADD2.F32 R46, -RZ, R38.H0_H0 ;  /* 0x20000026ff2e7230 */ /* 0x000fe20000004100 */
[----:B------:R-:W-:Y:S01]  /*8060*/  F2FP.F16.E4M3.UNPACK_B R35, R35.H1 ;  /* 0x00000023ff23723e */ /* 0x000fe200030006ff */
[----:B------:R-:W-:Y:S01]  /*8070*/  HADD2.F32 R137, -RZ, R124.H0_H0 ;  /* 0x2000007cff897230 */ /* 0x000fe20000004100 */
[----:B------:R-:W-:Y:S01]  /*8080*/  F2FP.F16.E4M3.UNPACK_B R34, R32 ;  /* 0x00000020ff22723e */ /* 0x000fe200020006ff */
[----:B------:R-:W-:Y:S01]  /*8090*/  FFMA.FTZ R143, R47, R36, R62 ;  /* 0x000000242f8f7223 */ /* 0x000fe2000001003e */
[----:B------:R-:W-:Y:S01]  /*80a0*/  F2FP.F16.E4M3.UNPACK_B R39, R39.H1 ;  /* 0x00000027ff27723e */ /* 0x000fe200030006ff */
[----:B------:R-:W-:Y:S01]  /*80b0*/  HADD2.F32 R36, -RZ, R33.H0_H0 ;  /* 0x20000021ff247230 */ /* 0x000fe20000004100 */
[----:B------:R-:W-:Y:S01]  /*80c0*/  F2FP.F16.E4M3.UNPACK_B R47, R32.H1 ;  /* 0x00000020ff2f723e */ /* 0x000fe200030006ff */
[----:B------:R-:W-:-:S02]  /*80d0*/  HADD2.F32 R37, -RZ, R35.H0_H0 ;  /* 0x20000023ff257230 */ /* 0x000fc40000004100 */
[-C--:B------:R-:W-:Y:S01]  /*80e0*/  FMUL.FTZ R145, R46, R137.reuse ;  /* 0x000000892e917220 */ /* 0x080fe20000410000 */
[----:B------:R-:W-:Y:S02]  /*80f0*/  HADD2.F32 R134, -RZ, R125.H0_H0 ;  /* 0x2000007dff867230 */ /* 0x000fe40000004100 */
[C---:B------:R-:W-:Y:S01]  /*8100*/  FMUL.FTZ R137, R36.reuse, R137 ;  /* 0x0000008924897220 */ /* 0x040fe20000410000 */
[----:B------:R-:W-:Y:S01]  /*8110*/  HADD2.F32 R61, -RZ, R34.H0_H0 ;  /* 0x20000022ff3d7230 */ /* 0x000fe20000004100 */
[----:B------:R-:W-:Y:S01]  /*8120*/  F2FP.SATFINITE.E4M3.F32.PACK_AB_MERGE_C R138, R141, R138, RZ ;  /* 0x0000008a8d8a723e */ /* 0x000fe200048070ff */
[----:B------:R-:W-:Y:S02]  /*8130*/  HADD2.F32 R32, -RZ, R39.H0_H0 ;  /* 0x20000027ff207230 */ /* 0x000fe40000004100 */
[----:B------:R-:W-:Y:S01]  /*8140*/  FMUL.FTZ R147, R37, R134 ;  /* 0x0000008625937220 */ /* 0x000fe20000410000 */
[----:B------:R-:W-:Y:S02]  /*8150*/  HADD2.F32 R62, -RZ, R47.H0_H0 ;  /* 0x2000002fff3e7230 */ /* 0x000fe40000004100 */
[----:B------:R-:W-:Y:S01]  /*8160*/  FFMA.FTZ R145, R36, R61, -R145 ;  /* 0x0000003d24917223 */ /* 0x000fe20000010891 */
[----:B------:R-:W-:-:S02]  /*8170*/  HADD2.F32 R39, -RZ, R39.H1_H1 ;  /* 0x30000027ff277230 */ /* 0x000fc40000004100 */
[C---:B------:R-:W-:Y:S01]  /*8180*/  FMUL.FTZ R142, R32.reuse, R134 ;  /* 0x00000086208e7220 */ /* 0x040fe20000410000 */
[----:B------:R-:W-:Y:S02]  /*8190*/  HADD2.F32 R36, -RZ, R125.H1_H1 ;  /* 0x3000007dff247230 */ /* 0x000fe40000004100 */
[-C--:B------:R-:W-:Y:S01]  /*81a0*/  FFMA.FTZ R147, R32, R62.reuse, R147 ;  /* 0x0000003e20937223 */ /* 0x080fe20000010093 */
[----:B------:R-:W-:Y:S02]  /*81b0*/  HADD2.F32 R35, -RZ, R35.H1_H1 ;  /* 0x30000023ff237230 */ /* 0x000fe40000004100 */
[----:B------:R-:W-:Y:S01]  /*81c0*/  FFMA.FTZ R137, R46, R61, R137 ;  /* 0x0000003d2e897223 */ /* 0x000fe20000010089 */
[----:B------:R-:W-:Y:S02]  /*81d0*/  HADD2.F32 R38, -RZ, R38.H1_H1 ;  /* 0x30000026ff267230 */ /* 0x000fe40000004100 */
[----:B------:R-:W-:Y:S01]  /*81e0*/  FFMA.FTZ R142, R37, R62, -R142 ;  /* 0x0000003e258e7223 */ /* 0x000fe2000001088e */
[----:B------:R-:W-:-:S02]  /*81f0*/  HADD2.F32 R124, -RZ, R124.H1_H1 ;  /* 0x3000007cff7c7230 */ /* 0x000fc40000004100 */
[-C--:B------:R-:W-:Y:S01]  /*8200*/  FMUL.FTZ R46, R39, R36.reuse ;  /* 0x00000024272e7220 */ /* 0x080fe20000410000 */
[----:B------:R-:W-:Y:S02]  /*8210*/  HADD2.F32 R33, -RZ, R33.H1_H1 ;  /* 0x30000021ff217230 */ /* 0x000fe40000004100 */
[----:B------:R-:W-:Y:S01]  /*8220*/  FMUL.FTZ R62, R35, R36 ;  /* 0x00000024233e7220 */ /* 0x000fe20000410000 */
[----:B------:R-:W-:Y:S02]  /*8230*/  HADD2.F32 R32, -RZ, R47.H1_H1 ;  /* 0x3000002fff207230 */ /* 0x000fe40000004100 */
[CC--:B------:R-:W-:Y:S01]  /*8240*/  FMUL.FTZ R36, R38.reuse, R124.reuse ;  /* 0x0000007c26247220 */ /* 0x0c0fe20000410000 */
        /* <DEDUP_REMOVED lines=14> */
[----:B------:R-:W-:Y:S01]  /*8330*/  F2FP.SATFINITE.E4M3.F32.PACK_AB_MERGE_C R39, R34, R137, R62 ;  /* 0x000000892227723e */ /* 0x000fe2000480703e */
[----:B------:R-:W-:Y:S01]  /*8340*/  IMAD.MOV.U32 R34, RZ, RZ, R41 ;  /* 0x000000ffff227224 */ /* 0x000fe200078e0029 */
[----:B------:R-:W-:-:S07]  /*8350*/  F2FP.SATFINITE.E4M3.F32.PACK_AB_MERGE_C R37, R136, R45, R140 ;  /* 0x0000002d8825723e */ /* 0x000fce000480708c */
.L_x_7436:
[----:B------:R-:W-:Y:S05]  /*8360*/  BSYNC B2 ;  /* 0x0000000000027941 */ /* 0x000fea0003800000 */
.L_x_7435:
        /* <DEDUP_REMOVED lines=11> */
.L_x_7434:
[----:B------:R-:W-:Y:S05]  /*8420*/  BSYNC B1 ;  /* 0x0000000000017941 */ /* 0x000fea0003800000 */
.L_x_7433:
[----:B-1----:R-:W-:Y:S02]  /*8430*/  VIADD R33, R210, 0x80 ;  /* 0x00000080d2217836 */ /* 0x002fe40000000000 */
[-C--:B--2---:R-:W-:Y:S02]  /*8440*/  IMAD R32, R5, R116.reuse, RZ ;  /* 0x0000007405207224 */ /* 0x084fe400078e02ff */
[C---:B------:R-:W-:Y:S01]  /*8450*/  IMAD.WIDE.U32 R118, R33.reuse, R116, R118 ;  /* 0x0000007421767225 */ /* 0x040fe200078e0076 */
[----:B------:R-:W-:-:S03]  /*8460*/  ISETP.GE.OR P3, PT, R33, R127, P0 ;  /* 0x0000007f2100720c */ /* 0x000fc60000766670 */
[----:B------:R-:W-:-:S10]  /*8470*/  IMAD R45, R33, R117, R32 ;  /* 0x00000075212d7224 */ /* 0x000fd400078e0220 */
[----:B------:R-:W-:Y:S05]  /*8480*/  @P3 BRA `(.L_x_7419) ;  /* 0x0000001400343947 */ /* 0x000fea0003800000 */
[----:B------:R-:W1:Y:S01]  /*8490*/  LDC.64 R40, c[0x0][0x2e8] ;  /* 0x0000ba00ff287b82 */ /* 0x000e620000000a00 */
[----:B------:R-:W-:Y:S01]  /*84a0*/  IMAD.IADD R45, R119, 0x1, R45 ;  /* 0x00000001772d7824 */ /* 0x000fe200078e022d */
[----:B------:R-:W-:Y:S01]  /*84b0*/  IADD3 R43, P3, P4, R20, R118, R99 ;  /* 0x00000076142b7210 */ /* 0x000fe20007c7e063 */
[----:B------:R-:W-:Y:S01]  /*84c0*/  BSSY B1, `(.L_x_7437) ;  /* 0x00000ee000017945 */ /* 0x000fe20003800000 */
[----:B------:R-:W-:Y:S02]  /*84d0*/  ISETP.NE.AND P6, PT, R87, RZ, PT ;  /* 0x000000ff5700720c */ /* 0x000fe40003fc5270 */
[----:B------:R-:W-:Y:S02]  /*84e0*/  IADD3.X R32, R98, R45, R96, P3, P4 ;  /* 0x0000002d62207210 */ /* 0x000fe40001fe8460 */
[----:B------:R-:W-:Y:S02]  /*84f0*/  SEL R135, R114, R135, !P6 ;  /* 0x0000008772877207 */ /* 0x000fe40007000000 */
[----:B-1----:R-:W-:-:S05]  /*8500*/  IADD3 R42, P3, R43, R40, RZ ;  /* 0x000000282b2a7210 */ /* 0x002fca0007f7e0ff */
[----:B------:R-:W-:Y:S01]  /*8510*/  IMAD.X R43, R32, 0x1, R41, P3 ;  /* 0x00000001202b7824 */ /* 0x000fe200018e0629 */
[----:B------:R-:W-:-:S04]  /*8520*/  SHF.R.S32.HI R32, RZ, 0x1f, R135 ;  /* 0x0000001fff207819 */ /* 0x000fc80000011487 */
[----:B------:R-:W-:-:S04]  /*8530*/  LEA.HI R135, R32, R135, RZ, 0x5 ;  /* 0x0000008720877211 */ /* 0x000fc800078f28ff */
[----:B------:R-:W-:-:S05]  /*8540*/  LEA.HI.SX32 R47, R135, R100, 0x1b ;  /* 0x00000064872f7211 */ /* 0x000fca00078fdaff */
[----:B------:R-:W-:-:S05]  /*8550*/  IMAD.SHL.U32 R47, R47, 0x10, RZ ;  /* 0x000000102f2f7824 */ /* 0x000fca00078e00ff */
[----:B------:R-:W-:-:S04]  /*8560*/  LOP3.LUT R33, R226, 0x70, R47, 0xf8, !PT ;  /* 0x00000070e2217812 */ /* 0x000fc800078ef82f */
[----:B------:R-:W-:Y:S01]  /*8570*/  LOP3.LUT R32, R33, R122, RZ, 0x3c, !PT ;  /* 0x0000007a21207212 */ /* 0x000fe200078e3cff */
[----:B------:R-:W-:-:S04]  /*8580*/  IMAD R33, R19, 0x6000, R90 ;  /* 0x0000600013217824 */ /* 0x000fc800078e025a */
[----:B------:R-:W-:Y:S02]  /*8590*/  IMAD.IADD R32, R235, 0x1, R32 ;  /* 0x00000001eb207824 */ /* 0x000fe400078e0220 */
[----:B------:R-:W-:Y:S02]  /*85a0*/  IMAD.IADD R33, R18, 0x1, R33 ;  /* 0x0000000112217824 */ /* 0x000fe400078e0221 */
[----:B------:R-:W-:-:S04]  /*85b0*/  IMAD R35, R19, 0x6000, R32 ;  /* 0x0000600013237824 */ /* 0x000fc800078e0220 */
[----:B------:R-:W-:Y:S02]  /*85c0*/  IMAD.IADD R36, R18, 0x1, R35 ;  /* 0x0000000112247824 */ /* 0x000fe400078e0223 */
[----:B------:R-:W1:Y:S04]  /*85d0*/  LDS.128 R32, [R33+0x1c400] ;  /* 0x01c4000021207984 */ /* 0x000e680000000c00 */
[----:B------:R-:W2:Y:S01]  /*85e0*/  LDS.128 R36, [R36+0x1c400] ;  /* 0x01c4000024247984 */ /* 0x000ea20000000c00 */
[----:B------:R-:W-:Y:S05]  /*85f0*/  @P2 BRA `(.L_x_7438) ;  /* 0x0000000c00682947 */ /* 0x000fea0003800000 */
[--C-:B------:R-:W-:Y:S01]  /*8600*/  SHF.R.U32.HI R117, RZ, 0x8, R49.reuse ;  /* 0x00000008ff757819 */ /* 0x100fe20000011631 */
[----:B-1----:R-:W-:Y:S01]  /*8610*/  IMAD.MOV.U32 R48, RZ, RZ, R32 ;  /* 0x000000ffff307224 */ /* 0x002fe200078e0020 */
[--C-:B------:R-:W-:Y:S01]  /*8620*/  SHF.R.U32.HI R125, RZ, 0x18, R49.reuse ;  /* 0x00000018ff7d7819 */ /* 0x100fe20000011631 */
[----:B------:R-:W-:Y:S01]  /*8630*/  IMAD.MOV.U32 R44, RZ, RZ, R34 ;  /* 0x000000ffff2c7224 */ /* 0x000fe200078e0022 */
[----:B------:R-:W-:Y:S02]  /*8640*/  LOP3.LUT R46, R49, 0xff, RZ, 0xc0, !PT ;  /* 0x000000ff312e7812 */ /* 0x000fe400078ec0ff */
[----:B------:R-:W-:Y:S01]  /*8650*/  SHF.R.U32.HI R116, RZ, 0x10, R49 ;  /* 0x00000010ff747819 */ /* 0x000fe20000011631 */
[----:B------:R-:W-:Y:S01]  /*8660*/  IMAD.SHL.U32 R49, R117, 0x100, RZ ;  /* 0x0000010075317824 */ /* 0x000fe200078e00ff */
[--C-:B------:R-:W-:Y:S02]  /*8670*/  SHF.R.U32.HI R58, RZ, 0x8, R51.reuse ;  /* 0x00000008ff3a7819 */ /* 0x100fe40000011633 */
[----:B------:R-:W-:Y:S01]  /*8680*/  PRMT R32, R125, 0x654, R46 ;  /* 0x000006547d207816 */ /* 0x000fe2000000002e */
[----:B--2---:R-:W-:Y:S01]  /*8690*/  IMAD.MOV.U32 R46, RZ, RZ, R38 ;  /* 0x000000ffff2e7224 */ /* 0x004fe200078e0026 */
[----:B------:R-:W-:-:S02]  /*86a0*/  SHF.R.U32.HI R63, RZ, 0x18, R51 ;  /* 0x00000018ff3f7819 */ /* 0x000fc40000011633 */
[----:B------:R-:W-:Y:S02]  /*86b0*/  LOP3.LUT R50, R51, 0xff, RZ, 0xc0, !PT ;  /* 0x000000ff33327812 */ /* 0x000fe400078ec0ff */
[--C-:B------:R-:W-:Y:S02]  /*86c0*/  SHF.R.U32.HI R56, RZ, 0x8, R53.reuse ;  /* 0x00000008ff387819 */ /* 0x100fe40000011635 */
[--C-:B------:R-:W-:Y:S02]  /*86d0*/  SHF.R.U32.HI R61, RZ, 0x18, R53.reuse ;  /* 0x00000018ff3d7819 */ /* 0x100fe40000011635 */
[----:B------:R-:W-:Y:S02]  /*86e0*/  LOP3.LUT R52, R53, 0xff, RZ, 0xc0, !PT ;  /* 0x000000ff35347812 */ /* 0x000fe400078ec0ff */
[----:B------:R-:W-:Y:S01]  /*86f0*/  SHF.R.U32.HI R60, RZ, 0x10, R53 ;  /* 0x00000010ff3c7819 */ /* 0x000fe20000011635 */
[----:B------:R-:W-:Y:S01]  /*8700*/  IMAD.SHL.U32 R53, R58, 0x100, RZ ;  /* 0x000001003a357824 */ /* 0x000fe200078e00ff */
[----:B------:R-:W-:-:S02]  /*8710*/  SHF.R.U32.HI R57, RZ, 0x8, R55 ;  /* 0x00000008ff397819 */ /* 0x000fc40000011637 */
[----:B------:R-:W-:Y:S01]  /*8720*/  LOP3.LUT R32, R32, 0xff00, R49, 0xf8, !PT ;  /* 0x0000ff0020207812 */ /* 0x000fe200078ef831 */
[----:B------:R-:W-:Y:S01]  /*8730*/  IMAD.U32 R49, R116, 0x10000, RZ ;  /* 0x0001000074317824 */ /* 0x000fe200078e00ff */
[----:B------:R-:W-:Y:S01]  /*8740*/  SHF.R.U32.HI R62, RZ, 0x10, R51 ;  /* 0x00000010ff3e7819 */ /* 0x000fe20000011633 */
[----:B------:R-:W-:Y:S01]  /*8750*/  IMAD.MOV.U32 R51, RZ, RZ, R36 ;  /* 0x000000ffff337224 */ /* 0x000fe200078e0024 */
[----:B------:R-:W-:Y:S01]  /*8760*/  LOP3.LUT R54, R55, 0xff0000ff, RZ, 0xc0, !PT ;  /* 0xff0000ff37367812 */ /* 0x000fe200078ec0ff */
[----:B------:R-:W-:Y:S01]  /*8770*/  IMAD.SHL.U32 R57, R57, 0x100, RZ ;  /* 0x0000010039397824 */ /* 0x000fe200078e00ff */
[----:B------:R-:W-:Y:S01]  /*8780*/  SHF.R.U32.HI R59, RZ, 0x10, R55 ;  /* 0x00000010ff3b7819 */ /* 0x000fe20000011637 */
[----:B------:R-:W-:Y:S01]  /*8790*/  IMAD.SHL.U32 R55, R56, 0x100, RZ ;  /* 0x0000010038377824 */ /* 0x000fe200078e00ff */
[----:B------:R-:W-:Y:S02]  /*87a0*/  PRMT R50, R63, 0x654, R50 ;  /* 0x000006543f327816 */ /* 0x000fe40000000032 */
[----:B------:R-:W-:Y:S01]  /*87b0*/  PRMT R52, R61, 0x654, R52 ;  /* 0x000006543d347816 */ /* 0x000fe20000000034 */
[----:B------:R-:W-:Y:S01]  /*87c0*/  IMAD.U32 R59, R59, 0x10000, RZ ;  /* 0x000100003b3b7824 */ /* 0x000fe200078e00ff */
[----:B------:R-:W-:Y:S01]  /*87d0*/  LOP3.LUT R50, R50, 0xff00, R53, 0xf8, !PT ;  /* 0x0000ff0032327812 */ /* 0x000fe200078ef835 */
[----:B------:R-:W-:Y:S01]  /*87e0*/  IMAD.U32 R53, R62, 0x10000, RZ ;  /* 0x000100003e357824 */ /* 0x000fe200078e00ff */
[----:B------:R-:W-:-:S02]  /*87f0*/  LOP3.LUT R36, R32, 0xff0000, R49, 0xf8, !PT ;  /* 0x00ff000020247812 */ /* 0x000fc400078ef831 */
[----:B------:R-:W-:Y:S02]  /*8800*/  LOP3.LUT R38, R52, 0xff00, R55, 0xf8, !PT ;  /* 0x0000ff0034267812 */ /* 0x000fe400078ef837 */
[----:B------:R-:W-:Y:S02]  /*8810*/  F2FP.F16.E4M3.UNPACK_B R56, R132.H1 ;  /* 0x00000084ff38723e */ /* 0x000fe400030006ff */
[----:B------:R-:W-:Y:S02]  /*8820*/  F2FP.F16.E4M3.UNPACK_B R49, R48.H1 ;  /* 0x00000030ff31723e */ /* 0x000fe400030006ff */
[----:B------:R-:W-:Y:S01]  /*8830*/  F2FP.F16.E4M3.UNPACK_B R52, R51.H1 ;  /* 0x00000033ff34723e */ /* 0x000fe200030006ff */
[----:B------:R-:W-:Y:S01]  /*8840*/  HADD2.F32 R34, -RZ, R56.H0_H0 ;  /* 0x20000038ff227230 */ /* 0x000fe20000004100 */
[----:B------:R-:W-:Y:S01]  /*8850*/  LOP3.LUT R58, R54, 0xff00, R57, 0xf8, !PT ;  /* 0x0000ff00363a7812 */ /* 0x000fe200078ef839 */
[----:B------:R-:W-:Y:S01]  /*8860*/  IMAD.U32 R57, R60, 0x10000, RZ ;  /* 0x000100003c397824 */ /* 0x000fe200078e00ff */
[----:B------:R-:W-:Y:S01]  /*8870*/  LOP3.LUT R32, R50, 0xff0000, R53, 0xf8, !PT ;  /* 0x00ff000032207812 */ /* 0x000fe200078ef835 */
[----:B------:R-:W-:Y:S01]  /*8880*/  HADD2.F32 R50, -RZ, R49.H0_H0 ;  /* 0x20000031ff327230 */ /* 0x000fe20000004100 */
[----:B------:R-:W-:Y:S01]  /*8890*/  F2FP.F16.E4M3.UNPACK_B R54, R130.H1 ;  /* 0x00000082ff36723e */ /* 0x000fe200030006ff */
[----:B------:R-:W-:Y:S01]  /*88a0*/  HADD2.F32 R53, -RZ, R52.H0_H0 ;  /* 0x20000034ff357230 */ /* 0x000fe20000004100 */
[----:B------:R-:W-:Y:S01]  /*88b0*/  F2FP.F16.E4M3.UNPACK_B R132, R132 ;  /* 0x00000084ff84723e */ /* 0x000fe200020006ff */
[----:B------:R-:W-:-:S02]  /*88c0*/  HADD2.F32 R56, -RZ, R56.H1_H1 ;  /* 0x30000038ff387230 */ /* 0x000fc40000004100 */
[CC--:B------:R-:W-:Y:S01]  /*88d0*/  FMUL.FTZ R60, R50.reuse, R34.reuse ;  /* 0x00000022323c7220 */ /* 0x0c0fe20000410000 */
[--C-:B------:R-:W-:Y:S02]  /*88e0*/  HADD2.F32 R55, -RZ, R54.reuse.H0_H0 ;  /* 0x20000036ff377230 */ /* 0x100fe40000004100 */
[C---:B------:R-:W-:Y:S01]  /*88f0*/  FMUL.FTZ R61, R53.reuse, R34 ;  /* 0x00000022353d7220 */ /* 0x040fe20000410000 */
[----:B------:R-:W-:Y:S01]  /*8900*/  F2FP.F16.E4M3.UNPACK_B R51, R51 ;  /* 0x00000033ff33723e */ /* 0x000fe200020006ff */
[----:B------:R-:W-:Y:S01]  /*8910*/  HADD2.F32 R54, -RZ, R54.H1_H1 ;  /* 0x30000036ff367230 */ /* 0x000fe20000004100 */
[----:B------:R-:W-:Y:S01]  /*8920*/  F2FP.F16.E4M3.UNPACK_B R48, R48 ;  /* 0x00000030ff30723e */ /* 0x000fe200020006ff */
[-C--:B------:R-:W-:Y:S01]  /*8930*/  FFMA.FTZ R60, R53, R55.reuse, R60 ;  /* 0x00000037353c7223 */ /* 0x080fe2000001003c */
[----:B------:R-:W-:Y:S01]  /*8940*/  FFMA.FTZ R61, R50, R55, -R61 ;  /* 0x00000037323d7223 */ /* 0x000fe2000001083d */
[----:B------:R-:W-:Y:S01]  /*8950*/  HADD2.F32 R53, -RZ, R52.H1_H1 ;  /* 0x30000034ff357230 */ /* 0x000fe20000004100 */
[----:B------:R-:W-:Y:S01]  /*8960*/  LOP3.LUT R38, R38, 0xff0000, R57, 0xf8, !PT ;  /* 0x00ff000026267812 */ /* 0x000fe200078ef839 */
[----:B------:R-:W-:Y:S01]  /*8970*/  HADD2.F32 R50, -RZ, R49.H1_H1 ;  /* 0x30000031ff327230 */ /* 0x000fe20000004100 */
[----:B------:R-:W-:Y:S01]  /*8980*/  F2FP.F16.E4M3.UNPACK_B R130, R130 ;  /* 0x00000082ff82723e */ /* 0x000fe200020006ff */
[----:B------:R-:W-:-:S02]  /*8990*/  HADD2.F32 R55, -RZ, R132.H0_H0 ;  /* 0x20000084ff377230 */ /* 0x000fc40000004100 */
[CC--:B------:R-:W-:Y:S01]  /*89a0*/  FMUL.FTZ R57, R53.reuse, R56.reuse ;  /* 0x0000003835397220 */ /* 0x0c0fe20000410000 */
[--C-:B------:R-:W-:Y:S02]  /*89b0*/  HADD2.F32 R52, -RZ, R51.reuse.H0_H0 ;  /* 0x20000033ff347230 */ /* 0x100fe40000004100 */
[----:B------:R-:W-:Y:S01]  /*89c0*/  FMUL.FTZ R56, R50, R56 ;  /* 0x0000003832387220 */ /* 0x000fe20000410000 */
[----:B------:R-:W-:Y:S01]  /*89d0*/  HADD2.F32 R49, -RZ, R48.H0_H0 ;  /* 0x20000030ff317230 */ /* 0x000fe20000004100 */
[----:B------:R-:W-:Y:S01]  /*89e0*/  LOP3.LUT R34, R58, 0xff0000, R59, 0xf8, !PT ;  /* 0x00ff00003a227812 */ /* 0x000fe200078ef83b */
[-C--:B------:R-:W-:Y:S01]  /*89f0*/  FFMA.FTZ R58, R50, R54.reuse, -R57 ;  /* 0x00000036323a7223 */ /* 0x080fe20000010839 */
[----:B------:R-:W-:Y:S01]  /*8a00*/  FFMA.FTZ R63, R53, R54, R56 ;  /* 0x00000036353f7223 */ /* 0x000fe20000010038 */
[----:B------:R-:W-:Y:S02]  /*8a10*/  HADD2.F32 R132, -RZ, R132.H1_H1 ;  /* 0x30000084ff847230 */ /* 0x000fe40000004100 */
[----:B------:R-:W-:Y:S01]  /*8a20*/  FMUL.FTZ R54, R52, R55 ;  /* 0x0000003734367220 */ /* 0x000fe20000410000 */
[----:B------:R-:W-:-:S02]  /*8a30*/  HADD2.F32 R51, -RZ, R51.H1_H1 ;  /* 0x30000033ff337230 */ /* 0x000fc40000004100 */
[----:B------:R-:W-:Y:S01]  /*8a40*/  FMUL.FTZ R55, R49, R55 ;  /* 0x0000003731377220 */ /* 0x000fe20000410000 */
[----:B------:R-:W-:Y:S02]  /*8a50*/  HADD2.F32 R50, -RZ, R130.H0_H0 ;  /* 0x20000082ff327230 */ /* 0x000fe40000004100 */
[----:B------:R-:W-:Y:S02]  /*8a60*/  HADD2.F32 R48, -RZ, R48.H1_H1 ;  /* 0x30000030ff307230 */ /* 0x000fe40000004100 */
[----:B------:R-:W-:Y:S01]  /*8a70*/  FMUL.FTZ R53, R51, R132 ;  /* 0x0000008433357220 */ /* 0x000fe20000410000 */
[----:B------:R-:W-:Y:S02]  /*8a80*/  HADD2.F32 R130, -RZ, R130.H1_H1 ;  /* 0x30000082ff827230 */ /* 0x000fe40000004100 */
[-C--:B------:R-:W-:Y:S01]  /*8a90*/  FFMA.FTZ R56, R49, R50.reuse, -R54 ;  /* 0x0000003231387223 */ /* 0x080fe20000010836 */
[----:B------:R-:W-:Y:S01]  /*8aa0*/  FFMA.FTZ R57, R52, R50, R55 ;  /* 0x0000003234397223 */ /* 0x000fe20000010037 */
        /* <DEDUP_REMOVED lines=23> */
[----:B------:R-:W-:Y:S01]  /*8c20*/  F2FP.F16.E4M3.UNPACK_B R129, R129 ;  /* 0x00000081ff81723e */ /* 0x000fe200020006ff */
[-C--:B------:R-:W-:Y:S01]  /*8c30*/  FFMA.FTZ R125, R48, R53.reuse, -R49 ;  /* 0x00000035307d7223 */ /* 0x080fe20000010831 */
[----:B------:R-:W-:Y:S01]  /*8c40*/  F2FP.F16.E4M3.UNPACK_B R48, R46 ;  /* 0x0000002eff30723e */ /* 0x000fe200020006ff */
[--C-:B------:R-:W-:Y:S02]  /*8c50*/  HADD2.F32 R51, -RZ, R131.reuse.H0_H0 ;  /* 0x20000083ff337230 */ /* 0x100fe40000004100 */
[----:B------:R-:W-:Y:S01]  /*8c60*/  FFMA.FTZ R124, R50, R53, R55 ;  /* 0x00000035327c7223 */ /* 0x000fe20000010037 */
[----:B------:R-:W-:-:S02]  /*8c70*/  HADD2.F32 R131, -RZ, R131.H1_H1 ;  /* 0x30000083ff837230 */ /* 0x000fc40000004100 */
[----:B------:R-:W-:Y:S02]  /*8c80*/  HADD2.F32 R49, -RZ, R48.H0_H0 ;  /* 0x20000030ff317230 */ /* 0x000fe40000004100 */
[----:B------:R-:W-:Y:S02]  /*8c90*/  HADD2.F32 R46, -RZ, R44.H0_H0 ;  /* 0x2000002cff2e7230 */ /* 0x000fe40000004100 */
[----:B------:R-:W-:Y:S02]  /*8ca0*/  HADD2.F32 R48, -RZ, R48.H1_H1 ;  /* 0x30000030ff307230 */ /* 0x000fe40000004100 */
[-C--:B------:R-:W-:Y:S01]  /*8cb0*/  FMUL.FTZ R53, R49, R51.reuse ;  /* 0x0000003331357220 */ /* 0x080fe20000410000 */
[----:B------:R-:W-:Y:S02]  /*8cc0*/  HADD2.F32 R50, -RZ, R129.H0_H0 ;  /* 0x20000081ff327230 */ /* 0x000fe40000004100 */
[----:B------:R-:W-:Y:S01]  /*8cd0*/  FMUL.FTZ R52, R46, R51 ;  /* 0x000000332e347220 */ /* 0x000fe20000410000 */
[----:B------:R-:W-:-:S02]  /*8ce0*/  HADD2.F32 R44, -RZ, R44.H1_H1 ;  /* 0x3000002cff2c7230 */ /* 0x000fc40000004100 */
[----:B------:R-:W-:Y:S01]  /*8cf0*/  FMUL.FTZ R55, R48, R131 ;  /* 0x0000008330377220 */ /* 0x000fe20000410000 */
[----:B------:R-:W-:Y:S02]  /*8d00*/  HADD2.F32 R129, -RZ, R129.H1_H1 ;  /* 0x30000081ff817230 */ /* 0x000fe40000004100 */
[-C--:B------:R-:W-:Y:S01]  /*8d10*/  FFMA.FTZ R62, R49, R50.reuse, R52 ;  /* 0x00000032313e7223 */ /* 0x080fe20000010034 */
[----:B------:R-:W-:Y:S01]  /*8d20*/  FFMA.FTZ R51, R46, R50, -R53 ;  /* 0x000000322e337223 */ /* 0x000fe20000010835 */
[----:B------:R-:W-:Y:S01]  /*8d30*/  F2FP.F16.E4M3.UNPACK_B R52, R37 ;  /* 0x00000025ff34723e */ /* 0x000fe200020006ff */
[C---:B------:R-:W-:Y:S01]  /*8d40*/  FMUL.FTZ R131, R44.reuse, R131 ;  /* 0x000000832c837220 */ /* 0x040fe20000410000 */
[----:B------:R-:W-:Y:S01]  /*8d50*/  FFMA.FTZ R116, R44, R129, -R55 ;  /* 0x000000812c747223 */ /* 0x000fe20000010837 */
[----:B------:R-:W-:Y:S02]  /*8d60*/  F2FP.F16.E4M3.UNPACK_B R55, R38 ;  /* 0x00000026ff37723e */ /* 0x000fe400020006ff */
[----:B------:R-:W-:Y:S01]  /*8d70*/  F2FP.SATFINITE.E4M3.F32.PACK_AB_MERGE_C R49, R125, R54, RZ ;  /* 0x000000367d31723e */ /* 0x000fe200048070ff */
[--C-:B------:R-:W-:Y:S01]  /*8d80*/  HADD2.F32 R53, -RZ, R52.reuse.H0_H0 ;  /* 0x20000034ff357230 */ /* 0x100fe20000004100 */
[----:B------:R-:W-:Y:S01]  /*8d90*/  F2FP.F16.E4M3.UNPACK_B R50, R33 ;  /* 0x00000021ff32723e */ /* 0x000fe200020006ff */
[----:B------:R-:W-:Y:S01]  /*8da0*/  HADD2.F32 R52, -RZ, R52.H1_H1 ;  /* 0x30000034ff347230 */ /* 0x000fe20000004100 */
[----:B------:R-:W-:Y:S01]  /*8db0*/  F2FP.SATFINITE.E4M3.F32.PACK_AB_MERGE_C R46, R58, R61, RZ ;  /* 0x0000003d3a2e723e */ /* 0x000fe200048070ff */
[--C-:B------:R-:W-:Y:S01]  /*8dc0*/  HADD2.F32 R58, -RZ, R55.reuse.H0_H0 ;  /* 0x20000037ff3a7230 */ /* 0x100fe20000004100 */
[----:B------:R-:W-:Y:S01]  /*8dd0*/  F2FP.F16.E4M3.UNPACK_B R54, R36 ;  /* 0x00000024ff36723e */ /* 0x000fe200020006ff */
[----:B------:R-:W-:Y:S01]  /*8de0*/  HADD2.F32 R55, -RZ, R55.H1_H1 ;  /* 0x30000037ff377230 */ /* 0x000fe20000004100 */
[----:B------:R-:W-:Y:S01]  /*8df0*/  F2FP.SATFINITE.E4M3.F32.PACK_AB_MERGE_C R49, R116, R51, R49 ;  /* 0x000000337431723e */ /* 0x000fe20004807031 */
[----:B------:R-:W-:Y:S01]  /*8e00*/  HADD2.F32 R51, -RZ, R50.H0_H0 ;  /* 0x20000032ff337230 */ /* 0x000fe20000004100 */
[----:B------:R-:W-:Y:S01]  /*8e10*/  F2FP.SATFINITE.E4M3.F32.PACK_AB_MERGE_C R44, R63, R60, RZ ;  /* 0x0000003c3f2c723e */ /* 0x000fe200048070ff */
[----:B------:R-:W-:Y:S01]  /*8e20*/  FMUL.FTZ R60, R53, R58 ;  /* 0x0000003a353c7220 */ /* 0x000fe20000410000 */
[----:B------:R-:W-:Y:S01]  /*8e30*/  F2FP.SATFINITE.E4M3.F32.PACK_AB_MERGE_C R46, R59, R56, R46 ;  /* 0x000000383b2e723e */ /* 0x000fe2000480702e */
[----:B------:R-:W-:-:S02]  /*8e40*/  HADD2.F32 R56, -RZ, R54.H0_H0 ;  /* 0x20000036ff387230 */ /* 0x000fc40000004100 */
[----:B------:R-:W-:Y:S01]  /*8e50*/  FMUL.FTZ R58, R51, R58 ;  /* 0x0000003a333a7220 */ /* 0x000fe20000410000 */
[----:B------:R-:W-:Y:S01]  /*8e60*/  F2FP.SATFINITE.E4M3.F32.PACK_AB_MERGE_C R44, R132, R57, R44 ;  /* 0x00000039842c723e */ /* 0x000fe2000480702c */
[----:B------:R-:W-:Y:S02]  /*8e70*/  HADD2.F32 R50, -RZ, R50.H1_H1 ;  /* 0x30000032ff327230 */ /* 0x000fe40000004100 */
[-C--:B------:R-:W-:Y:S01]  /*8e80*/  FMUL.FTZ R57, R52, R55.reuse ;  /* 0x0000003734397220 */ /* 0x080fe20000410000 */
[-C--:B------:R-:W-:Y:S01]  /*8e90*/  FFMA.FTZ R58, R53, R56.reuse, R58 ;  /* 0x00000038353a7223 */ /* 0x080fe2000001003a */
[----:B------:R-:W-:Y:S02]  /*8ea0*/  HADD2.F32 R53, -RZ, R54.H1_H1 ;  /* 0x30000036ff357230 */ /* 0x000fe40000004100 */
[----:B------:R-:W-:Y:S01]  /*8eb0*/  FFMA.FTZ R60, R51, R56, -R60 ;  /* 0x00000038333c7223 */ /* 0x000fe2000001083c */
[----:B------:R-:W-:Y:S01]  /*8ec0*/  FMUL.FTZ R55, R50, R55 ;  /* 0x0000003732377220 */ /* 0x000fe20000410000 */
[----:B------:R-:W-:Y:S01]  /*8ed0*/  F2FP.F16.E4M3.UNPACK_B R33, R33.H1 ;  /* 0x00000021ff21723e */ /* 0x000fe200030006ff */
[----:B------:R-:W-:Y:S01]  /*8ee0*/  FFMA.FTZ R131, R48, R129, R131 ;  /* 0x0000008130837223 */ /* 0x000fe20000010083 */
[----:B------:R-:W-:Y:S01]  /*8ef0*/  FFMA.FTZ R59, R50, R53, -R57 ;  /* 0x00000035323b7223 */ /* 0x000fe20000010839 */
[----:B------:R-:W-:Y:S01]  /*8f00*/  F2FP.F16.E4M3.UNPACK_B R51, R37.H1 ;  /* 0x00000025ff33723e */ /* 0x000fe200030006ff */
[----:B------:R-:W-:Y:S01]  /*8f10*/  FFMA.FTZ R61, R52, R53, R55 ;  /* 0x00000035343d7223 */ /* 0x000fe20000010037 */
[----:B------:R-:W-:Y:S01]  /*8f20*/  F2FP.F16.E4M3.UNPACK_B R50, R38.H1 ;  /* 0x00000026ff32723e */ /* 0x000fe200030006ff */
[----:B------:R-:W-:Y:S01]  /*8f30*/  HADD2.F32 R37, -RZ, R33.H0_H0 ;  /* 0x20000021ff257230 */ /* 0x000fe20000004100 */
[----:B------:R-:W-:Y:S01]  /*8f40*/  F2FP.F16.E4M3.UNPACK_B R36, R36.H1 ;  /* 0x00000024ff24723e */ /* 0x000fe200030006ff */
[--C-:B------:R-:W-:Y:S01]  /*8f50*/  HADD2.F32 R38, -RZ, R51.reuse.H0_H0 ;  /* 0x20000033ff267230 */ /* 0x100fe20000004100 */
[----:B------:R-:W-:Y:S01]  /*8f60*/  F2FP.SATFINITE.E4M3.F32.PACK_AB_MERGE_C R48, R124, R117, RZ ;  /* 0x000000757c30723e */ /* 0x000fe200048070ff */
[--C-:B------:R-:W-:Y:S01]  /*8f70*/  HADD2.F32 R52, -RZ, R50.reuse.H0_H0 ;  /* 0x20000032ff347230 */ /* 0x100fe20000004100 */
[----:B------:R-:W-:Y:S01]  /*8f80*/  F2FP.F16.E4M3.UNPACK_B R55, R34.H1 ;  /* 0x00000022ff37723e */ /* 0x000fe200030006ff */
[----:B------:R-:W-:Y:S01]  /*8f90*/  HADD2.F32 R51, -RZ, R51.H1_H1 ;  /* 0x30000033ff337230 */ /* 0x000fe20000004100 */
[----:B------:R-:W-:Y:S01]  /*8fa0*/  F2FP.SATFINITE.E4M3.F32.PACK_AB_MERGE_C R48, R131, R62, R48 ;  /* 0x0000003e8330723e */ /* 0x000fe20004807030 */
[----:B------:R-:W-:-:S02]  /*8fb0*/  HADD2.F32 R54, -RZ, R50.H1_H1 ;  /* 0x30000032ff367230 */ /* 0x000fc40000004100 */
[CC--:B------:R-:W-:Y:S01]  /*8fc0*/  FMUL.FTZ R56, R38.reuse, R52.reuse ;  /* 0x0000003426387220 */ /* 0x0c0fe20000410000 */
[----:B------:R-:W-:Y:S02]  /*8fd0*/  HADD2.F32 R33, -RZ, R33.H1_H1 ;  /* 0x30000021ff217230 */ /* 0x000fe40000004100 */
[----:B------:R-:W-:Y:S01]  /*8fe0*/  FMUL.FTZ R53, R37, R52 ;  /* 0x0000003425357220 */ /* 0x000fe20000410000 */
[--C-:B------:R-:W-:Y:S02]  /*8ff0*/  HADD2.F32 R50, -RZ, R36.reuse.H0_H0 ;  /* 0x20000024ff327230 */ /* 0x100fe40000004100 */
[-C--:B------:R-:W-:Y:S01]  /*9000*/  FMUL.FTZ R52, R51, R54.reuse ;  /* 0x0000003633347220 */ /* 0x080fe20000410000 */
[----:B------:R-:W-:Y:S02]  /*9010*/  HADD2.F32 R36, -RZ, R36.H1_H1 ;  /* 0x30000024ff247230 */ /* 0x000fe40000004100 */
[----:B------:R-:W-:Y:S01]  /*9020*/  FMUL.FTZ R54, R33, R54 ;  /* 0x0000003621367220 */ /* 0x000fe20000410000 */
[----:B------:R-:W-:Y:S01]  /*9030*/  FFMA.FTZ R63, R38, R50, R53 ;  /* 0x00000032263f7223 */ /* 0x000fe20000010035 */
[----:B------:R-:W-:-:S02]  /*9040*/  F2FP.F16.E4M3.UNPACK_B R38, R39 ;  /* 0x00000027ff26723e */ /* 0x000fc400020006ff */
[----:B------:R-:W-:Y:S01]  /*9050*/  FFMA.FTZ R116, R51, R36, R54 ;  /* 0x0000002433747223 */ /* 0x000fe20000010036 */
[----:B------:R-:W-:Y:S01]  /*9060*/  F2FP.F16.E4M3.UNPACK_B R54, R34 ;  /* 0x00000022ff36723e */ /* 0x000fe200020006ff */
[----:B------:R-:W-:Y:S01]  /*9070*/  FFMA.FTZ R117, R33, R36, -R52 ;  /* 0x0000002421757223 */ /* 0x000fe20000010834 */
[-C--:B------:R-:W-:Y:S01]  /*9080*/  F2FP.F16.E4M3.UNPACK_B R33, R35.reuse ;  /* 0x00000023ff21723e */ /* 0x080fe200020006ff */
[----:B------:R-:W-:Y:S01]  /*9090*/  FFMA.FTZ R62, R37, R50, -R56 ;  /* 0x00000032253e7223 */ /* 0x000fe20000010838 */
[----:B------:R-:W-:Y:S01]  /*90a0*/  F2FP.F16.E4M3.UNPACK_B R35, R35.H1 ;  /* 0x00000023ff23723e */ /* 0x000fe200030006ff */
[----:B------:R-:W-:Y:S01]  /*90b0*/  HADD2.F32 R50, -RZ, R38.H0_H0 ;  /* 0x20000026ff327230 */ /* 0x000fe20000004100 */
[-C--:B------:R-:W-:Y:S01]  /*90c0*/  F2FP.F16.E4M3.UNPACK_B R34, R32.reuse ;  /* 0x00000020ff22723e */ /* 0x080fe200020006ff */
[----:B------:R-:W-:Y:S01]  /*90d0*/  HADD2.F32 R57, -RZ, R54.H0_H0 ;  /* 0x20000036ff397230 */ /* 0x000fe20000004100 */
        /* <DEDUP_REMOVED lines=44> */
.L_x_7438:
[----:B------:R-:W-:Y:S05]  /*93a0*/  BSYNC B1 ;  /* 0x0000000000017941 */ /* 0x000fea0003800000 */
.L_x_7437:
[----:B-1----:R3:W-:Y:S01]  /*93b0*/  STG.E.128 desc[UR38][R42.64], R32 ;  /* 0x000000202a007986 */ /* 0x0027e2000c101d26 */
[----:B------:R-:W-:-:S13]  /*93c0*/  ISETP.GE.AND P2, PT, R47, R133, PT ;  /* 0x000000852f00720c */ /* 0x000fda0003f46270 */
[----:B------:R-:W-:Y:S05]  /*93d0*/  @P2 BRA `(.L_x_7419) ;  /* 0x0000000400602947 */ /* 0x000fea0003800000 */
[--C-:B---3--:R-:W-:Y:S02]  /*93e0*/  SHF.R.S32.HI R32, RZ, 0x1f, R47.reuse ;  /* 0x0000001fff207819 */ /* 0x108fe4000001142f */
[----:B------:R-:W-:-:S04]  /*93f0*/  IADD3 R47, P2, P3, R20, R118, R47 ;  /* 0x00000076142f7210 */ /* 0x000fc80007b5e02f */
[----:B------:R-:W-:Y:S02]  /*9400*/  IADD3.X R32, R98, R45, R32, P2, P3 ;  /* 0x0000002d62207210 */ /* 0x000fe400017e6420 */
[----:B------:R-:W-:-:S05]  /*9410*/  IADD3 R40, P2, R47, R40, RZ ;  /* 0x000000282f287210 */ /* 0x000fca0007f5e0ff */
[----:B------:R-:W-:-:S05]  /*9420*/  IMAD.X R41, R32, 0x1, R41, P2 ;  /* 0x0000000120297824 */ /* 0x000fca00010e0629 */
[----:B--2---:R4:W-:Y:S01]  /*9430*/  STG.E.128 desc[UR38][R40.64], R36 ;  /* 0x0000002428007986 */ /* 0x0049e2000c101d26 */
[----:B------:R-:W-:Y:S05]  /*9440*/  BRA `(.L_x_7419) ;  /* 0x0000000400447947 */ /* 0x000fea0003800000 */
.L_x_7392:
[----:B------:R-:W-:-:S06]  /*9450*/  UISETP.NE.AND UP0, UPT, UR41, 0x3, UPT ;  /* 0x000000032900788c */ /* 0x000fcc000bf05270 */
[----:B------:R-:W-:-:S13]  /*9460*/  PLOP3.LUT P5, PT, PT, PT, UP0, 0x80, 0x0 ;  /* 0x000000000000781c */ /* 0x000fda0003faf008 */
[----:B------:R-:W-:Y:S05]  /*9470*/  @!P5 BRA `(.L_x_7439) ;  /* 0x000000000004d947 */ /* 0x000fea0003800000 */
[----:B------:R-:W-:Y:S01]  /*9480*/  BPT.TRAP 0x1 ;  /* 0x000000040000795c */ /* 0x000fe20000300000 */
.L_x_7439:
[----:B------:R-:W-:Y:S01]  /*9490*/  IMAD R115, R19, 0x8, R18 ;  /* 0x0000000813737824 */ /* 0x000fe200078e0212 */
[----:B------:R-:W-:Y:S01]  /*94a0*/  SHF.L.U32 R128, R218, 0x1f, RZ ;  /* 0x0000001fda807819 */ /* 0x000fe200000006ff */
[----:B------:R-:W-:Y:S01]  /*94b0*/  IMAD R127, R25, -0xc0, R2 ;  /* 0xffffff40197f7824 */ /* 0x000fe200078e0202 */
[----:B------:R-:W-:Y:S01]  /*94c0*/  BSSY B1, `(.L_x_7440) ;  /* 0x0000006000017945 */ /* 0x000fe20003800000 */
[----:B------:R-:W-:Y:S01]  /*94d0*/  SHF.R.S32.HI R33, RZ, 0x1f, R25 ;  /* 0x0000001fff217819 */ /* 0x000fe20000011419 */
[----:B------:R-:W0:Y:S01]  /*94e0*/  SYNCS.PHASECHK.TRANS64.TRYWAIT P2, [R115+URZ+0x28890], R128 ;  /* 0x02889080730075a7 */ /* 0x000e22000804017f */
[----:B------:R-:W-:Y:S01]  /*94f0*/  IMAD R32, R112, R25, RZ ;  /* 0x0000001970207224 */ /* 0x000fe200078e02ff */
[----:B------:R-:W-:Y:S01]  /*9500*/  VIMNMX R127, R127, 0xc0, PT ;  /* 0x000000c07f7f7848 */ /* 0x000fe20003fe0100 */
[----:B0-----:R-:W-:Y:S06]  /*9510*/  @!P2 BRA `(.L_x_7441) ;  /* 0x0000027000c0a947 */ /* 0x001fec0003800000 */
.L_x_7762:
[----:B------:R-:W-:Y:S05]  /*9520*/  BSYNC B1 ;  /* 0x0000000000017941 */ /* 0x000fea0003800000 */
.L_x_7440:
[----:B------:R-:W-:Y:S01]  /*9530*/  ISETP.GE.AND P2, PT, R210, R127, PT ;  /* 0x0000007fd200720c */ /* 0x000fe20003f46270 */
[----:B------:R-:W-:Y:S01]  /*9540*/  IMAD R33, R33, R74, R32 ;  /* 0x0000004a21217224 */ /* 0x000fe200078e0220 */
[----:B------:R-:W-:Y:S01]  /*9550*/  BSSY B1, `(.L_x_7442) ;  /* 0x0000014000017945 */ /* 0x000fe20003800000 */
[----:B------:R-:W-:-:S04]  /*9560*/  IMAD.WIDE.U32 R36, R74, R25, RZ ;  /* 0x000000194a247225 */ /* 0x000fc800078e00ff */
[----:B------:R-:W-:-:S06]  /*9570*/  IMAD.IADD R41, R33, 0x1, R37 ;  /* 0x0000000121297824 */ /* 0x000fcc00078e0225 */
        /* <DEDUP_REMOVED lines=17> */
.L_x_7443:
[----:B------:R-:W-:Y:S05]  /*9690*/  BSYNC B1 ;  /* 0x0000000000017941 */ /* 0x000fea0003800000 */
.L_x_7442:
        /* <DEDUP_REMOVED lines=22> */
.L_x_7445:
[----:B------:R-:W-:Y:S05]  /*9800*/  BSYNC B1 ;  /* 0x0000000000017941 */ /* 0x000fea0003800000 */
.L_x_7444:
[----:B-12---:R-:W-:-:S05]  /*9810*/  VIADD R32, R210, 0x80 ;  /* 0x00000080d2207836 */ /* 0x006fca0000000000 */
[----:B------:R-:W-:-:S13]  /*9820*/  ISETP.GE.AND P2, PT, R32, R127, PT ;  /* 0x0000007f2000720c */ /* 0x000fda0003f46270 */
[----:B------:R-:W-:Y:S05]  /*9830*/  @P2 BRA `(.L_x_7419) ;  /* 0x0000000000482947 */ /* 0x000fea0003800000 */
[----:B------:R-:W1:Y:S01]  /*9840*/  @!P0 LDC.64 R32, c[0x0][0x2e8] ;  /* 0x0000ba00ff208b82 */ /* 0x000e620000000a00 */
[----:B------:R-:W-:-:S05]  /*9850*/  LEA R38, P2, R78, R36, 0x7 ;  /* 0x000000244e267211 */ /* 0x000fca00078438ff */
[----:B------:R-:W-:Y:S01]  /*9860*/  IMAD.X R41, R41, 0x1, R0, P2 ;  /* 0x0000000129297824 */ /* 0x000fe200010e0600 */
[----:B-1----:R-:W-:-:S04]  /*9870*/  @!P0 IADD3 R36, P2, P3, R38, R32, R97 ;  /* 0x0000002026248210 */ /* 0x002fc80007b5e061 */
        /* <DEDUP_REMOVED lines=14> */
.L_x_7419:
[----:B------:R-:W-:Y:S05]  /*9960*/  BSYNC B0 ;  /* 0x0000000000007941 */ /* 0x000fea0003800000 */
.L_x_7391:
        /* <DEDUP_REMOVED lines=17> */
.L_x_7447:
[----:B------:R-:W-:Y:S05]  /*9a80*/  BSYNC B0 ;  /* 0x0000000000007941 */ /* 0x000fea0003800000 */
.L_x_7446:
[----:B------:R-:W1:Y:S01]  /*9a90*/  SYNCS.PHASECHK.TRANS64.TRYWAIT P3, [R115+URZ+0x288b0], R128 ;  /* 0x0288b080730075a7 */ /* 0x000e62000806017f */
[----:B------:R-:W-:Y:S01]  /*9aa0*/  ULDC UR42, c[0x0][0x2f4] ;  /* 0x0000bd00002a7ab9 */ /* 0x000fe20000000800 */
[----:B------:R-:W-:Y:S01]  /*9ab0*/  ULDC.64 UR46, c[0x0][0x328] ;  /* 0x0000ca00002e7ab9 */ /* 0x000fe20000000a00 */
[----:B------:R-:W-:Y:S01]  /*9ac0*/  ULDC.64 UR44, c[0x0][0x318] ;  /* 0x0000c600002c7ab9 */ /* 0x000fe20000000a00 */
[----:B------:R-:W-:Y:S04]  /*9ad0*/  BSSY B0, `(.L_x_7448) ;  /* 0x0000002000007945 */ /* 0x000fe80003800000 */
[----:B-1----:R-:W-:Y:S05]  /*9ae0*/  @!P3 BRA `(.L_x_7449) ;  /* 0x0000026c0060b947 */ /* 0x002fea0003800000 */
.L_x_7763:
[----:B------:R-:W-:Y:S05]  /*9af0*/  BSYNC B0 ;  /* 0x0000000000007941 */ /* 0x000fea0003800000 */
.L_x_7448:
[----:B------:R-:W-:Y:S01]  /*9b00*/  ISETP.GE.AND P3, PT, R210, R127, PT ;  /* 0x0000007fd200720c */ /* 0x000fe20003f66270 */
[----:B------:R-:W-:Y:S01]  /*9b10*/  BSSY B0, `(.L_x_7450) ;  /* 0x0000016000007945 */ /* 0x000fe20003800000 */
[----:B------:R-:W-:-:S11]  /*9b20*/  IMAD.WIDE R36, R25, 0xc0, R68 ;  /* 0x000000c019247825 */ /* 0x000fd600078e0244 */
[----:B------:R-:W-:Y:S05]  /*9b30*/  @P3 BRA `(.L_x_7451) ;  /* 0x00000000004c3947 */ /* 0x000fea0003800000 */
[----:B------:R-:W-:Y:S01]  /*9b40*/  ISETP.GE.AND P3, PT, R7, UR42, PT ;  /* 0x0000002a07007c0c */ /* 0x000fe2000bf66270 */
[----:B0-----:R-:W-:Y:S01]  /*9b50*/  IMAD.MOV.U32 R32, RZ, RZ, R14 ;  /* 0x000000ffff207224 */ /* 0x001fe200078e000e */
[----:B------:R-:W-:Y:S01]  /*9b60*/  PLOP3.LUT P4, PT, PT, PT, PT, 0x8, 0x0 ;  /* 0x000000000000781c */ /* 0x000fe20003f8e170 */
[----:B------:R-:W-:Y:S02]  /*9b70*/  IMAD.MOV.U32 R33, RZ, RZ, R79 ;  /* 0x000000ffff217224 */ /* 0x000fe400078e004f */
[----:B------:R-:W-:Y:S02]  /*9b80*/  IMAD R35, R37, UR46, RZ ;  /* 0x0000002e25237c24 */ /* 0x000fe4000f8e02ff */
[----:B------:R-:W-:-:S04]  /*9b90*/  IMAD.WIDE.U32 R32, R36, UR46, R32 ;  /* 0x0000002e24207c25 */ /* 0x000fc8000f8e0020 */
[----:B------:R-:W-:Y:S02]  /*9ba0*/  IMAD R35, R36, UR47, R35 ;  /* 0x0000002f24237c24 */ /* 0x000fe4000f8e0223 */
[----:B------:R-:W-:Y:S01]  /*9bb0*/  @!P3 LOP3.LUT P5, RZ, R213, 0x4, RZ, 0xc0, !PT ;  /* 0x00000004d5ffb812 */ /* 0x000fe200078ac0ff */
[----:B------:R-:W-:-:S03]  /*9bc0*/  @!P3 VIADD R40, R123, 0x40 ;  /* 0x000000407b28b836 */ /* 0x000fc60000000000 */
[----:B------:R-:W-:Y:S02]  /*9bd0*/  @!P3 PLOP3.LUT P4, PT, P5, PT, PT, 0x80, 0x0 ;  /* 0x000000000000b81c */ /* 0x000fe40002f8f070 */
[----:B------:R-:W-:-:S04]  /*9be0*/  IADD3 R38, P5, R32, UR44, RZ ;  /* 0x0000002c20267c10 */ /* 0x000fc8000ffbe0ff */
[----:B------:R-:W-:-:S07]  /*9bf0*/  IADD3.X R39, R33, UR45, R35, P5, !PT ;  /* 0x0000002d21277c10 */ /* 0x000fce000affe423 */
[----:B------:R-:W-:Y:S01]  /*9c00*/  @P4 VIADD R40, R123, 0xffffffc0 ;  /* 0xffffffc07b284836 */ /* 0x000fe20000000000 */
[----:B------:R-:W-:-:S03]  /*9c10*/  ISETP.GE.AND P4, PT, R22, UR42, PT ;  /* 0x0000002a16007c0c */ /* 0x000fc6000bf86270 */
[----:B------:R-:W-:-:S10]  /*9c20*/  @!P3 IMAD.IADD R40, R18, 0x1, R40 ;  /* 0x000000011228b824 */ /* 0x000fd400078e0228 */
[----:B------:R-:W0:Y:S04]  /*9c30*/  @!P4 LDS.128 R32, [R126+0xc400] ;  /* 0x00c400007e20c984 */ /* 0x000e280000000c00 */
[----:B0-----:R-:W-:Y:S04]  /*9c40*/  @!P4 STG.E.128 desc[UR38][R38.64], R32 ;  /* 0x000000202600c986 */ /* 0x001fe8000c101d26 */
[----:B------:R-:W0:Y:S04]  /*9c50*/  @!P3 LDS.128 R32, [R40+0xc400] ;  /* 0x00c400002820b984 */ /* 0x000e280000000c00 */
[----:B0-----:R2:W-:Y:S02]  /*9c60*/  @!P3 STG.E.128 desc[UR38][R38.64+0x40], R32 ;  /* 0x000040202600b986 */ /* 0x0015e4000c101d26 */
.L_x_7451:
[----:B------:R-:W-:Y:S05]  /*9c70*/  BSYNC B0 ;  /* 0x0000000000007941 */ /* 0x000fea0003800000 */
.L_x_7450:
[----:B0-2---:R-:W-:Y:S01]  /*9c80*/  VIADD R32, R210, 0x40 ;  /* 0x00000040d2207836 */ /* 0x005fe20000000000 */
[----:B------:R-:W-:Y:S04]  /*9c90*/  BSSY B0, `(.L_x_7452) ;  /* 0x0000018000007945 */ /* 0x000fe80003800000 */
[----:B------:R-:W-:-:S13]  /*9ca0*/  ISETP.GE.AND P3, PT, R32, R127, PT ;  /* 0x0000007f2000720c */ /* 0x000fda0003f66270 */
[----:B------:R-:W-:Y:S05]  /*9cb0*/  @P3 BRA `(.L_x_7453) ;  /* 0x0000000000543947 */ /* 0x000fea0003800000 */
[----:B------:R-:W-:Y:S01]  /*9cc0*/  ISETP.GE.AND P3, PT, R7, UR42, PT ;  /* 0x0000002a07007c0c */ /* 0x000fe2000bf66270 */
[----:B------:R-:W-:Y:S01]  /*9cd0*/  IMAD.MOV.U32 R32, RZ, RZ, R14 ;  /* 0x000000ffff207224 */ /* 0x000fe200078e000e */
[----:B------:R-:W-:Y:S01]  /*9ce0*/  PLOP3.LUT P4, PT, PT, PT, PT, 0x8, 0x0 ;  /* 0x000000000000781c */ /* 0x000fe20003f8e170 */
[----:B------:R-:W-:-:S10]  /*9cf0*/  IMAD.MOV.U32 R33, RZ, RZ, R79 ;  /* 0x000000ffff217224 */ /* 0x000fd400078e004f */
        /* <DEDUP_REMOVED lines=13> */
[----:B------:R-:W0:Y:S04]  /*9dd0*/  @!P4 LDS.128 R32, [R126+0xe400] ;  /* 0x00e400007e20c984 */ /* 0x000e280000000c00 */
[----:B0-----:R-:W-:Y:S04]  /*9de0*/  @!P4 STG.E.128 desc[UR38][R38.64], R32 ;  /* 0x000000202600c986 */ /* 0x001fe8000c101d26 */
[----:B------:R-:W0:Y:S04]  /*9df0*/  @!P3 LDS.128 R32, [R40+0xe400] ;  /* 0x00e400002820b984 */ /* 0x000e280000000c00 */
[----:B0-----:R0:W-:Y:S02]  /*9e00*/  @!P3 STG.E.128 desc[UR38][R38.64+0x40], R32 ;  /* 0x000040202600b986 */ /* 0x0011e4000c101d26 */
.L_x_7453:
[----:B------:R-:W-:Y:S05]  /*9e10*/  BSYNC B0 ;  /* 0x0000000000007941 */ /* 0x000fea0003800000 */
.L_x_7452:
[----:B0-----:R-:W-:Y:S01]  /*9e20*/  VIADD R32, R210, 0x80 ;  /* 0x00000080d2207836 */ /* 0x001fe20000000000 */
        /* <DEDUP_REMOVED lines=20> */
[----:B------:R-:W0:Y:S04]  /*9f70*/  @!P4 LDS.128 R32, [R126+0x10400] ;  /* 0x010400007e20c984 */ /* 0x000e280000000c00 */
[----:B0-----:R-:W-:Y:S04]  /*9f80*/  @!P4 STG.E.128 desc[UR38][R36.64], R32 ;  /* 0x000000202400c986 */ /* 0x001fe8000c101d26 */
[----:B------:R-:W0:Y:S04]  /*9f90*/  @!P3 LDS.128 R32, [R38+0x10400] ;  /* 0x010400002620b984 */ /* 0x000e280000000c00 */
[----:B0-----:R0:W-:Y:S02]  /*9fa0*/  @!P3 STG.E.128 desc[UR38][R36.64+0x40], R32 ;  /* 0x000040202400b986 */ /* 0x0011e4000c101d26 */
.L_x_7455:
[----:B------:R-:W-:Y:S05]  /*9fb0*/  BSYNC B0 ;  /* 0x0000000000007941 */ /* 0x000fea0003800000 */
.L_x_7454:
[----:B------:R-:W-:Y:S01]  /*9fc0*/  @!PT LDS RZ, [RZ] ;  /* 0x00000000fffff984 */ /* 0x000fe20000000800 */
[----:B------:R-:W-:Y:S01]  /*9fd0*/  @!PT LDS RZ, [RZ] ;  /* 0x00000000fffff984 */ /* 0x000fe20000000800 */
[----:B------:R-:W-:Y:S01]  /*9fe0*/  @!PT LDS RZ, [RZ] ;  /* 0x00000000fffff984 */ /* 0x000fe20000000800 */
[----:B------:R-:W-:Y:S01]  /*9ff0*/  @!PT LDS RZ, [RZ] ;  /* 0x00000000fffff984 */ /* 0x000fe20000000800 */
[----:B------:R2:W-:Y:S06]  /*a000*/  MEMBAR.ALL.CTA ;  /* 0x0000000000007992 */ /* 0x0005ec0000008000 */
[----:B--2---:R-:W2:Y:S01]  /*a010*/  FENCE.VIEW.ASYNC.S ;  /* 0x00000000000073c6 */ /* 0x004ea20000000000 */
[----:B-1----:R-:W-:Y:S01]  /*a020*/  @!P2 VIADD R115, R115, 0x288c0 ;  /* 0x000288c07373a836 */ /* 0x002fe20000000000 */
[----:B--2---:R1:W-:Y:S01]  /*a030*/  BAR.SYNC.DEFER_BLOCKING R4, 0x80 ;  /* 0x000200040000751d */ /* 0x0043e20000010000 */
[----:B------:R-:W-:Y:S01]  /*a040*/  ISETP.NE.AND P3, PT, R121, RZ, PT ;  /* 0x000000ff7900720c */ /* 0x000fe20003f65270 */
[----:B------:R-:W-:-:S02]  /*a050*/  VIADD R19, R19, 0x1 ;  /* 0x0000000113137836 */ /* 0x000fc40000000000 */
[----:B------:R-:W-:-:S04]  /*a060*/  @!P2 PRMT R115, RZ, 0x654, R115 ;  /* 0x00000654ff73a816 */ /* 0x000fc80000000073 */
[----:B------:R1:W-:Y:S01]  /*a070*/  @!P2 SYNCS.ARRIVE.TRANS64.RED.A1T0 RZ, [R115+URZ], RZ ;  /* 0x000000ff73ffa9a7 */ /* 0x0003e2000810043f */
[----:B------:R-:W-:-:S04]  /*a080*/  ISETP.NE.AND P2, PT, R19, 0x2, PT ;  /* 0x000000021300780c */ /* 0x000fc80003f45270 */
[----:B0-----:R-:W-:Y:S02]  /*a090*/  SEL R33, RZ, 0x1, P2 ;  /* 0x00000001ff217807 */ /* 0x001fe40001000000 */
[----:B------:R-:W-:Y:S02]  /*a0a0*/  SEL R19, R19, RZ, P2 ;  /* 0x000000ff13137207 */ /* 0x000fe40001000000 */
[----:B------:R-:W-:Y:S01]  /*a0b0*/  LOP3.LUT R218, R218, R33, RZ, 0x3c, !PT ;  /* 0x00000021dada7212 */ /* 0x000fe200078e3cff */
[----:B-1----:R-:W-:Y:S06]  /*a0c0*/  @P3 BRA `(.L_x_7456) ;  /* 0xffffff8800083947 */ /* 0x002fec000383ffff */
[----:B------:R-:W0:Y:S01]  /*a0d0*/  S2R R32, SR_TID.X ;  /* 0x0000000000207919 */ /* 0x000e220000002100 */
[----:B------:R-:W-:Y:S02]  /*a0e0*/  PLOP3.LUT P0, PT, PT, PT, PT, 0x8, 0x0 ;  /* 0x000000000000781c */ /* 0x000fe40003f0e170 */
[----:B0-----:R-:W-:-:S04]  /*a0f0*/  SHF.R.U32.HI R32, RZ, 0x7, R32 ;  /* 0x00000007ff207819 */ /* 0x001fc80000011620 */
[----:B------:R-:W-:-:S13]  /*a100*/  ISETP.NE.AND P3, PT, R32, 0x1, PT ;  /* 0x000000012000780c */ /* 0x000fda0003f65270 */
[----:B------:R-:W-:Y:S06]  /*a110*/  @!P3 BAR.ARV 0x9, 0x100 ;  /* 0x024400000000bb1d */ /* 0x000fec0000002000 */
.L_x_7386:
        /* <DEDUP_REMOVED lines=14> */
.L_x_7457:
        /* <DEDUP_REMOVED lines=13> */
.L_x_7460:
[----:B------:R-:W-:-:S13]  /*a2d0*/  ISETP.NE.AND P0, PT, R7, 0x1, PT ;  /* 0x000000010700780c */ /* 0x000fda0003f05270 */
[----:B------:R-:W0:Y:S02]  /*a2e0*/  @P0 LDC.64 R4, c[0x0][0x9e8] ;  /* 0x00027a00ff040b82 */ /* 0x000e240000000a00 */
[----:B0-----:R-:W-:-:S05]  /*a2f0*/  @P0 IMAD.HI.U32 R4, R2, R4, RZ ;  /* 0x0000000402040227 */ /* 0x001fca00078e00ff */
[----:B------:R-:W-:-:S07]  /*a300*/  @P0 SHF.R.U32.HI R2, RZ, R5, R4 ;  /* 0x00000005ff020219 */ /* 0x000fce0000011604 */
.L_x_7461:
[----:B------:R-:W-:Y:S05]  /*a310*/  BSYNC B0 ;  /* 0x0000000000007941 */ /* 0x000fea0003800000 */
.L_x_7459:
[----:B------:R-:W-:-:S05]  /*a320*/  IMAD R3, R2, R7, R7 ;  /* 0x0000000702037224 */ /* 0x000fca00078e0207 */
[----:B------:R-:W-:-:S07]  /*a330*/  VIMNMX R0, R0, R3, PT ;  /* 0x0000000300007248 */ /* 0x000fce0003fe0100 */
.L_x_7458:
[----:B------:R-:W0:Y:S01]  /*a340*/  @P1 LDC R2, c[0x0][0x44c] ;  /* 0x00011300ff021b82 */ /* 0x000e220000000800 */
[----:B------:R-:W-:Y:S01]  /*a350*/  VIADD R0, R0, 0xbf ;  /* 0x000000bf00007836 */ /* 0x000fe20000000000 */
[----:B------:R-:W-:Y:S01]  /*a360*/  ULDC UR4, c[0x0][0x9dc] ;  /* 0x0002770000047ab9 */ /* 0x000fe20000000800 */
[----:B------:R-:W-:Y:S02]  /*a370*/  IMAD.MOV.U32 R5, RZ, RZ, R219 ;  /* 0x000000ffff057224 */ /* 0x000fe400078e00db */
[----:B------:R-:W-:-:S03]  /*a380*/  IMAD.HI R0, R0, 0x2aaaaaab, RZ ;  /* 0x2aaaaaab00007827 */ /* 0x000fc600078e02ff */
[----:B------:R-:W1:Y:S02]  /*a390*/  @P1 LDC R9, c[0x0][0x450] ;  /* 0x00011400ff091b82 */ /* 0x000e640000000800 */
        /* <DEDUP_REMOVED lines=18> */
.L_x_7464:
[----:B------:R-:W-:-:S13]  /*a4c0*/  ISETP.NE.AND P0, PT, R7, 0x1, PT ;  /* 0x000000010700780c */ /* 0x000fda0003f05270 */
[----:B------:R-:W0:Y:S02]  /*a4d0*/  @P0 LDC.64 R4, c[0x0][0x9e8] ;  /* 0x00027a00ff040b82 */ /* 0x000e240000000a00 */
[----:B0-----:R-:W-:-:S05]  /*a4e0*/  @P0 IMAD.HI.U32 R4, R2, R4, RZ ;  /* 0x0000000402040227 */ /* 0x001fca00078e00ff */
[----:B------:R-:W-:-:S07]  /*a4f0*/  @P0 SHF.R.U32.HI R2, RZ, R5, R4 ;  /* 0x00000005ff020219 */ /* 0x000fce0000011604 */
.L_x_7465:
[----:B------:R-:W-:Y:S05]  /*a500*/  BSYNC B0 ;  /* 0x0000000000007941 */ /* 0x000fea0003800000 */
.L_x_7463:
[----:B------:R-:W-:-:S05]  /*a510*/  IMAD R3, R2, R7, RZ ;  /* 0x0000000702037224 */ /* 0x000fca00078e02ff */
[----:B------:R-:W-:-:S07]  /*a520*/  VIMNMX R0, R0, R3, !PT ;  /* 0x0000000300007248 */ /* 0x000fce0007fe0100 */
.L_x_7462:
[----:B------:R-:W-:Y:S01]  /*a530*/  IMAD.HI R0, R0, 0x2aaaaaab, RZ ;  /* 0x2aaaaaab00007827 */ /* 0x000fe200078e02ff */
[----:B------:R-:W-:Y:S04]  /*a540*/  BSSY B0, `(.L_x_7466) ;  /* 0x0000026000007945 */ /* 0x000fe80003800000 */
[----:B------:R-:W-:-:S04]  /*a550*/  SHF.R.U32.HI R3, RZ, 0x1f, R0 ;  /* 0x0000001fff037819 */ /* 0x000fc80000011600 */
[----:B------:R-:W-:Y:S01]  /*a560*/  LEA.HI.SX32 R3, R0, R3, 0x1b ;  /* 0x0000000300037211 */ /* 0x000fe200078fdaff */
[----:B------:R-:W-:-:S03]  /*a570*/  IMAD.MOV.U32 R0, RZ, RZ, RZ ;  /* 0x000000ffff007224 */ /* 0x000fc600078e00ff */
        /* <DEDUP_REMOVED lines=34> */
.L_x_7467:
[----:B------:R-:W-:Y:S05]  /*a7a0*/  BSYNC B0 ;  /* 0x0000000000007941 */ /* 0x000fea0003800000 */
.L_x_7466:
[----:B------:R-:W2:Y:S01]  /*a7b0*/  LDL R2, [R1+0xc] ;  /* 0x00000c0001027983 */ /* 0x000ea20000100800 */
[----:B------:R-:W-:Y:S02]  /*a7c0*/  PLOP3.LUT P0, PT, PT, PT, PT, 0x80, 0x0 ;  /* 0x000000000000781c */ /* 0x000fe40003f0f070 */
        /* <DEDUP_REMOVED lines=47> */
[----:B--2---:R-:W-:Y:S01]  /*aac0*/  IMAD R221, R2, R0, R221 ;  /* 0x0000000002dd7224 */ /* 0x004fe200078e02dd */
[----:B------:R-:W-:-:S04]  /*aad0*/  CS2R R2, SRZ ;  /* 0x0000000000027805 */ /* 0x000fc8000001ff00 */
[----:B------:R-:W-:Y:S02]  /*aae0*/  VIADDMNMX R121, R221, R0, R27, PT ;  /* 0x00000000dd797246 */ /* 0x000fe4000380011b */
[----:B------:R-:W-:Y:S01]  /*aaf0*/  CS2R R26, SRZ ;  /* 0x00000000001a7805 */ /* 0x000fe2000001ff00 */
[----:B------:R-:W-:Y:S01]  /*ab00*/  IMAD.MOV.U32 R0, RZ, RZ, RZ ;  /* 0x000000ffff007224 */ /* 0x000fe200078e00ff */
[----:B------:R-:W-:-:S13]  /*ab10*/  ISETP.GT.AND P1, PT, R121, R221, PT ;  /* 0x000000dd7900720c */ /* 0x000fda0003f24270 */
[----:B------:R-:W-:Y:S05]  /*ab20*/  @!P1 BRA `(.L_x_7468) ;  /* 0x0000019800349947 */ /* 0x000fea0003800000 */
[----:B------:R-:W-:-:S03]  /*ab30*/  UMOV UR4, 0xffffffff ;  /* 0xffffffff00047882 */ /* 0x000fc60000000000 */
[----:B------:R-:W-:Y:S05]  /*ab40*/  BRA.DIV UR4, `(.L_x_7469) ;  /* 0x0000025e045c7947 */ /* 0x000fea000b800000 */
[----:B------:R-:W0:Y:S02]  /*ab50*/  S2R R0, SR_TID.X ;  /* 0x0000000000007919 */ /* 0x000e240000002100 */
[----:B0-----:R-:W-:-:S05]  /*ab60*/  VIADD R2, R0, 0xffffff80 ;  /* 0xffffff8000027836 */ /* 0x001fca0000000000 */
[----:B------:R-:W-:-:S04]  /*ab70*/  SHF.R.S32.HI R0, RZ, 0x1f, R2 ;  /* 0x0000001fff007819 */ /* 0x000fc80000011402 */
[----:B------:R-:W-:-:S04]  /*ab80*/  LEA.HI R0, R0, R2, RZ, 0x7 ;  /* 0x0000000200007211 */ /* 0x000fc800078f38ff */
[----:B------:R-:W-:-:S05]  /*ab90*/  SHF.R.S32.HI R0, RZ, 0x7, R0 ;  /* 0x00000007ff007819 */ /* 0x000fca0000011400 */
[----:B------:R0:W1:Y:S02]  /*aba0*/  SHFL.IDX PT, R220, R0, RZ, 0x1f ;  /* 0x00001fff00dc7589 */ /* 0x00006400000e0000 */
.L_x_7766:
[----:B01----:R-:W-:Y:S01]  /*abb0*/  LEA.HI R0, R220, R220, RZ, 0x1 ;  /* 0x000000dcdc007211 */ /* 0x003fe200078f08ff */
[----:B------:R-:W-:Y:S01]  /*abc0*/  VIADD R26, R18, 0x18400 ;  /* 0x00018400121a7836 */ /* 0x000fe20000000000 */
[----:B------:R-:W-:Y:S02]  /*abd0*/  BSSY B6, `(.L_x_7470) ;  /* 0x0000018000067945 */ /* 0x000fe40003800000 */
[----:B------:R-:W-:Y:S02]  /*abe0*/  LOP3.LUT R3, R0, 0x1e, RZ, 0xc0, !PT ;  /* 0x0000001e00037812 */ /* 0x000fe400078ec0ff */
[----:B------:R-:W-:-:S03]  /*abf0*/  LOP3.LUT P0, RZ, R26, 0x1bf, RZ, 0xc0, !PT ;  /* 0x000001bf1aff7812 */ /* 0x000fc6000780c0ff */
        /* <DEDUP_REMOVED lines=21> */
.L_x_7471:
[----:B------:R-:W-:Y:S05]  /*ad50*/  BSYNC B6 ;  /* 0x0000000000067941 */ /* 0x000fea0003800000 */
.L_x_7470:
[----:B------:R-:W-:Y:S01]  /*ad60*/  ULDC.64 UR6, c[0x0][0x998] ;  /* 0x0002660000067ab9 */ /* 0x000fe20000000a00 */
[----:B------:R-:W-:Y:S01]  /*ad70*/  ULDC.64 UR4, c[0x0][0x990] ;  /* 0x0002640000047ab9 */ /* 0x000fe20000000a00 */
[----:B------:R-:W-:Y:S02]  /*ad80*/  ISETP.NE.U32.AND P1, PT, RZ, UR6, PT ;  /* 0x00000006ff007c0c */ /* 0x000fe4000bf25070 */
[----:B------:R-:W-:Y:S02]  /*ad90*/  ISETP.NE.U32.AND P0, PT, RZ, UR4, PT ;  /* 0x00000004ff007c0c */ /* 0x000fe4000bf05070 */
[----:B------:R-:W-:Y:S02]  /*ada0*/  ISETP.NE.AND.EX P1, PT, RZ, UR7, PT, P1 ;  /* 0x00000007ff007c0c */ /* 0x000fe4000bf25310 */
[----:B------:R-:W-:-:S11]  /*adb0*/  ISETP.NE.AND.EX P0, PT, RZ, UR5, PT, P0 ;  /* 0x00000005ff007c0c */ /* 0x000fd6000bf05300 */
[----:B------:R-:W0:Y:S01]  /*adc0*/  @P1 LDC.64 R8, c[0x0][0x9b8] ;  /* 0x00026e00ff081b82 */ /* 0x000e220000000a00 */
[--C-:B------:R-:W-:Y:S02]  /*add0*/  @P1 SHF.R.S32.HI R5, RZ, 0x1f, R223.reuse ;  /* 0x0000001fff051819 */ /* 0x100fe400000114df */
[----:B------:R-:W-:-:S05]  /*ade0*/  @P0 SHF.R.S32.HI R3, RZ, 0x1f, R223 ;  /* 0x0000001fff030819 */ /* 0x000fca00000114df */
[----:B------:R-:W1:Y:S08]  /*adf0*/  @P0 LDC.64 R6, c[0x0][0x9a8] ;  /* 0x00026a00ff060b82 */ /* 0x000e700000000a00 */
[----:B------:R-:W2:Y:S08]  /*ae00*/  @P0 LDC.64 R10, c[0x0][0x9b0] ;  /* 0x00026c00ff0a0b82 */ /* 0x000eb00000000a00 */
[----:B------:R-:W3:Y:S01]  /*ae10*/  @P1 LDC.64 R12, c[0x0][0x9c0] ;  /* 0x00027000ff0c1b82 */ /* 0x000ee20000000a00 */
[----:B0-----:R-:W-:-:S02]  /*ae20*/  @P1 IMAD R2, R5, R8, RZ ;  /* 0x0000000805021224 */ /* 0x001fc400078e02ff */
[----:B------:R-:W-:-:S04]  /*ae30*/  @P1 IMAD.WIDE.U32 R4, R223, R8, RZ ;  /* 0x00000008df041225 */ /* 0x000fc800078e00ff */
[----:B------:R-:W-:Y:S02]  /*ae40*/  @P1 IMAD R9, R223, R9, R2 ;  /* 0x00000009df091224 */ /* 0x000fe400078e0202 */
[-C--:B-1----:R-:W-:Y:S02]  /*ae50*/  @P0 IMAD R0, R3, R6.reuse, RZ ;  /* 0x0000000603000224 */ /* 0x082fe400078e02ff */
[----:B------:R-:W-:-:S04]  /*ae60*/  @P0 IMAD.WIDE.U32 R2, R223, R6, RZ ;  /* 0x00000006df020225 */ /* 0x000fc800078e00ff */
[----:B------:R-:W-:Y:S02]  /*ae70*/  @P0 IMAD R7, R223, R7, R0 ;  /* 0x00000007df070224 */ /* 0x000fe400078e0200 */
[----:B------:R-:W-:Y:S02]  /*ae80*/  @P1 IMAD.IADD R5, R5, 0x1, R9 ;  /* 0x0000000105051824 */ /* 0x000fe400078e0209 */
[----:B------:R-:W-:Y:S02]  /*ae90*/  @P0 IMAD.IADD R3, R3, 0x1, R7 ;  /* 0x0000000103030824 */ /* 0x000fe400078e0207 */
[----:B------:R-:W-:Y:S02]  /*aea0*/  IMAD.MOV.U32 R0, RZ, RZ, 0x3f800000 ;  /* 0x3f800000ff007424 */ /* 0x000fe400078e00ff */
[----:B--2---:R-:W-:-:S04]  /*aeb0*/  @P0 IMAD.WIDE.U32 R2, R232, R10, R2 ;  /* 0x0000000ae8020225 */ /* 0x004fc800078e0002 */
[----:B---3--:R-:W-:Y:S01]  /*aec0*/  @P1 IMAD.WIDE.U32 R6, R232, R12, R4 ;  /* 0x0000000ce8061225 */ /* 0x008fe200078e0004 */
        /* <DEDUP_REMOVED lines=25> */
.L_x_7475:
[----:B-1----:R1:W2:Y:S02]  /*b060*/  SYNCS.PHASECHK.TRANS64.TRYWAIT P0, [R18+URZ+0x28800], R3 ;  /* 0x02880003120075a7 */ /* 0x0022a4000800017f */
[----:B--2---:R-:W-:Y:S05]  /*b070*/  @!P0 NANOSLEEP.SYNCS 0x989680 ;  /* 0x009896800000895d */ /* 0x004fea0003900000 */
[----:B------:R-:W2:Y:S02]  /*b080*/  @!P0 SYNCS.PHASECHK.TRANS64 P0, [R18+URZ+0x28800], R3 ;  /* 0x02880003120085a7 */ /* 0x000ea4000800007f */
[----:B--2---:R-:W-:Y:S05]  /*b090*/  @!P0 BRA `(.L_x_7475) ;  /* 0xfffffffc00f08947 */ /* 0x004fea000383ffff */
.L_x_7474:
[----:B------:R-:W-:Y:S05]  /*b0a0*/  BSYNC B0 ;  /* 0x0000000000007941 */ /* 0x000fea0003800000 */
.L_x_7473:
[----:B------:R-:W-:Y:S05]  /*b0b0*/  BRA `(.L_x_7476) ;  /* 0x0000004c00bc7947 */ /* 0x000fea0003800000 */
.L_x_7472:
[----:B------:R-:W-:Y:S01]  /*b0c0*/  LOP3.LUT P0, RZ, R26, 0x3ff, RZ, 0xc0, !PT ;  /* 0x000003ff1aff7812 */ /* 0x000fe2000780c0ff */
        /* <DEDUP_REMOVED lines=29> */
.L_x_7478:
[----:B------:R-:W-:Y:S05]  /*b2a0*/  BSYNC B6 ;  /* 0x0000000000067941 */ /* 0x000fea0003800000 */
.L_x_7477:
[----:B------:R-:W0:Y:S01]  /*b2b0*/  S2R R20, SR_TID.X ;  /* 0x0000000000147919 */ /* 0x000e220000002100 */
[----:B------:R-:W-:Y:S01]  /*b2c0*/  ULDC.U8 UR4, c[0x0][0x410] ;  /* 0x0001040000047ab9 */ /* 0x000fe20000000000 */
[----:B------:R-:W-:Y:S01]  /*b2d0*/  BSSY B0, `(.L_x_7479) ;  /* 0x00004c5000007945 */ /* 0x000fe20003800000 */
[----:B------:R-:W-:Y:S01]  /*b2e0*/  ISETP.NE.AND P0, PT, RZ, UR4, PT ;  /* 0x00000004ff007c0c */ /* 0x000fe2000bf05270 */
[----:B------:R-:W-:Y:S02]  /*b2f0*/  IMAD.IADD R39, R210, 0x1, R219 ;  /* 0x00000001d2277824 */ /* 0x000fe400078e02db */
[----:B0-----:R-:W-:-:S05]  /*b300*/  VIADD R20, R20, 0xffffff80 ;  /* 0xffffff8014147836 */ /* 0x001fca0000000000 */
[----:B------:R-:W-:-:S04]  /*b310*/  SHF.R.S32.HI R0, RZ, 0x1f, R20 ;  /* 0x0000001fff007819 */ /* 0x000fc80000011414 */
[----:B------:R-:W-:-:S04]  /*b320*/  LEA.HI R0, R0, R20, RZ, 0x2 ;  /* 0x0000001400007211 */ /* 0x000fc800078f10ff */
[----:B------:R-:W-:-:S05]  /*b330*/  LOP3.LUT R0, R0, 0xfffffffc, RZ, 0xc0, !PT ;  /* 0xfffffffc00007812 */ /* 0x000fca00078ec0ff */
[----:B------:R-:W-:Y:S01]  /*b340*/  IMAD.IADD R4, R20, 0x1, -R0 ;  /* 0x0000000114047824 */ /* 0x000fe200078e0a00 */
[----:B------:R-:W-:Y:S06]  /*b350*/  @!P0 BRA `(.L_x_7480) ;  /* 0x0000002400ac8947 */ /* 0x000fec0003800000 */
[----:B------:R-:W0:Y:S01]  /*b360*/  LDC R38, c[0x0][0x448] ;  /* 0x00011200ff267b82 */ /* 0x000e220000000800 */
[----:B------:R-:W-:Y:S01]  /*b370*/  IMAD R3, R4, 0x40, R39 ;  /* 0x0000004004037824 */ /* 0x000fe200078e0227 */
[----:B------:R-:W-:Y:S01]  /*b380*/  ULDC.64 UR4, c[0x0][0x3f8] ;  /* 0x0000fe0000047ab9 */ /* 0x000fe20000000a00 */
[----:B------:R-:W-:Y:S01]  /*b390*/  IMAD.MOV.U32 R8, RZ, RZ, R26 ;  /* 0x000000ffff087224 */ /* 0x000fe200078e001a */
[----:B------:R-:W-:Y:S01]  /*b3a0*/  ULDC.64 UR6, c[0x0][0x408] ;  /* 0x0001020000067ab9 */ /* 0x000fe20000000a00 */
[----:B------:R-:W-:Y:S01]  /*b3b0*/  IMAD.MOV.U32 R9, RZ, RZ, R29 ;  /* 0x000000ffff097224 */ /* 0x000fe200078e001d */
[----:B------:R-:W-:Y:S01]  /*b3c0*/  ULDC.64 UR8, c[0x0][0x400] ;  /* 0x0001000000087ab9 */ /* 0x000fe20000000a00 */
[----:B------:R-:W-:Y:S01]  /*b3d0*/  IMAD.MOV.U32 R10, RZ, RZ, R24 ;  /* 0x000000ffff0a7224 */ /* 0x000fe200078e0018 */
[----:B------:R-:W-:Y:S01]  /*b3e0*/  SHF.R.S32.HI R37, RZ, 0x1f, R214 ;  /* 0x0000001fff257819 */ /* 0x000fe200000114d6 */
        /* <DEDUP_REMOVED lines=21> */
[----:B------:R0:W2:Y:S04]  /*b540*/  SHFL.IDX PT, R3, R5, RZ, 0x1c1f ;  /* 0x001c1fff05037589 */ /* 0x0000a800000e0000 */
[----:B------:R0:W3:Y:S04]  /*b550*/  SHFL.IDX PT, R4, R8, RZ, 0x1c1f ;  /* 0x001c1fff08047589 */ /* 0x0000e800000e0000 */
[----:B------:R0:W4:Y:S02]  /*b560*/  SHFL.IDX PT, R14, R7, RZ, 0x1c1f ;  /* 0x001c1fff070e7589 */ /* 0x00012400000e0000 */
.L_x_7772:
        /* <DEDUP_REMOVED lines=11> */
[----:B------:R-:W-:-:S11]  /*b620*/  ISETP.GE.AND P3, PT, R208, UR4, PT ;  /* 0x00000004d0007c0c */ /* 0x000fd6000bf66270 */
[----:B--2---:R-:W-:Y:S02]  /*b630*/  @!P4 IADD3 R24, P0, R214, R3, RZ ;  /* 0x00000003d618c210 */ /* 0x004fe40007f1e0ff */
[----:B----4-:R-:W-:-:S03]  /*b640*/  @!P3 IADD3 R12, P1, R208, R14, RZ ;  /* 0x0000000ed00cb210 */ /* 0x010fc60007f3e0ff */
[----:B-1----:R-:W-:Y:S01]  /*b650*/  @!P4 IMAD.X R25, R0, 0x1, R37, P0 ;  /* 0x000000010019c824 */ /* 0x002fe200000e0625 */
[----:B------:R-:W-:Y:S02]  /*b660*/  @!P3 IADD3 R10, P0, R208, R3, RZ ;  /* 0x00000003d00ab210 */ /* 0x000fe40007f1e0ff */
[----:B------:R-:W-:Y:S02]  /*b670*/  @!P3 SHF.R.S32.HI R3, RZ, 0x1f, R208 ;  /* 0x0000001fff03b819 */ /* 0x000fe400000114d0 */
[----:B------:R-:W-:Y:S02]  /*b680*/  @!P4 IADD3 R14, P2, R214, R14, RZ ;  /* 0x0000000ed60ec210 */ /* 0x000fe40007f5e0ff */
[----:B------:R-:W-:Y:S02]  /*b690*/  CS2R R30, SRZ ;  /* 0x00000000001e7805 */ /* 0x000fe4000001ff00 */
[----:B------:R-:W-:Y:S02]  /*b6a0*/  CS2R R28, SRZ ;  /* 0x00000000001c7805 */ /* 0x000fe4000001ff00 */
[----:B------:R-:W-:Y:S01]  /*b6b0*/  CS2R R26, SRZ ;  /* 0x00000000001a7805 */ /* 0x000fe2000001ff00 */
[--C-:B------:R-:W-:Y:S01]  /*b6c0*/  @!P3 IMAD.X R11, R0, 0x1, R3.reuse, P0 ;  /* 0x00000001000bb824 */ /* 0x100fe200000e0603 */
[----:B------:R1:W5:Y:S01]  /*b6d0*/  @!P4 LD.E.64 R20, desc[UR38][R24.64] ;  /* 0x000000261814c980 */ /* 0x000362000c101b00 */
[----:B---3--:R-:W-:-:S02]  /*b6e0*/  @!P3 IMAD.X R13, R4, 0x1, R3, P1 ;  /* 0x00000001040db824 */ /* 0x008fc400008e0603 */
[----:B------:R-:W-:Y:S01]  /*b6f0*/  @!P4 IMAD.X R15, R4, 0x1, R37, P2 ;  /* 0x00000001040fc824 */ /* 0x000fe200010e0625 */
[----:B------:R1:W5:Y:S04]  /*b700*/  @!P3 LD.E.64 R30, desc[UR38][R10.64] ;  /* 0x000000260a1eb980 */ /* 0x000368000c101b00 */
[----:B------:R1:W5:Y:S04]  /*b710*/  @!P3 LD.E.64 R28, desc[UR38][R12.64] ;  /* 0x000000260c1cb980 */ /* 0x000368000c101b00 */
[----:B------:R1:W5:Y:S02]  /*b720*/  @!P4 LD.E.64 R26, desc[UR38][R14.64] ;  /* 0x000000260e1ac980 */ /* 0x000364000c101b00 */
.L_x_7483:
[----:B------:R-:W-:Y:S05]  /*b730*/  BSYNC B1 ;  /* 0x0000000000017941 */ /* 0x000fea0003800000 */
.L_x_7482:
[----:B------:R-:W-:Y:S01]  /*b740*/  UMOV UR4, 0xffffffff ;  /* 0xffffffff00047882 */ /* 0x000fe20000000000 */
[----:B-1----:R-:W-:Y:S02]  /*b750*/  CS2R R24, SRZ ;  /* 0x0000000000187805 */ /* 0x002fe4000001ff00 */
[----:B------:R-:W-:Y:S05]  /*b760*/  BRA.DIV UR4, `(.L_x_7484) ;  /* 0x0000025604047947 */ /* 0x000fea000b800000 */
[----:B------:R1:W0:Y:S04]  /*b770*/  SHFL.IDX PT, R0, R6, 0x1, 0x1c1f ;  /* 0x003c1f0006007f89 */ /* 0x00022800000e0000 */
[----:B--2---:R1:W2:Y:S04]  /*b780*/  SHFL.IDX PT, R3, R5, 0x1, 0x1c1f ;  /* 0x003c1f0005037f89 */ /* 0x0042a800000e0000 */
[----:B---3--:R1:W3:Y:S04]  /*b790*/  SHFL.IDX PT, R4, R8, 0x1, 0x1c1f ;  /* 0x003c1f0008047f89 */ /* 0x0082e800000e0000 */
[----:B----4-:R1:W4:Y:S02]  /*b7a0*/  SHFL.IDX PT, R14, R7, 0x1, 0x1c1f ;  /* 0x003c1f00070e7f89 */ /* 0x01032400000e0000 */
.L_x_7778:
[----:B01----:R-:W-:Y:S01]  /*b7b0*/  VIADD R5, R39, 0x40 ;  /* 0x0000004027057836 */ /* 0x003fe20000000000 */
        /* <DEDUP_REMOVED lines=10> */
[----:B------:R-:W-:Y:S02]  /*b860*/  ISETP.GE.AND P5, PT, R214, UR4, PT ;  /* 0x00000004d6007c0c */ /* 0x000fe4000bfa6270 */
[----:B------:R-:W-:Y:S02]  /*b870*/  CS2R R12, SRZ ;  /* 0x00000000000c7805 */ /* 0x000fe4000001ff00 */
[----:B------:R-:W-:-:S05]  /*b880*/  CS2R R8, SRZ ;  /* 0x0000000000087805 */ /* 0x000fca000001ff00 */
[----:B--2---:R-:W-:-:S04]  /*b890*/  @!P4 IADD3 R6, P0, R208, R3, RZ ;  /* 0x00000003d006c210 */ /* 0x004fc80007f1e0ff */
[----:B------:R-:W-:Y:S02]  /*b8a0*/  @!P5 IADD3 R34, P2, R214, R3, RZ ;  /* 0x00000003d622d210 */ /* 0x000fe40007f5e0ff */
[-C--:B----4-:R-:W-:Y:S02]  /*b8b0*/  @!P4 IADD3 R32, P1, R208, R14.reuse, RZ ;  /* 0x0000000ed020c210 */ /* 0x090fe40007f3e0ff */
[----:B------:R-:W-:Y:S01]  /*b8c0*/  @!P4 SHF.R.S32.HI R3, RZ, 0x1f, R208 ;  /* 0x0000001fff03c819 */ /* 0x000fe200000114d0 */
[----:B------:R-:W-:Y:S01]  /*b8d0*/  @!P5 IMAD.X R35, R0, 0x1, R37, P2 ;  /* 0x000000010023d824 */ /* 0x000fe200010e0625 */
[----:B------:R-:W-:-:S03]  /*b8e0*/  @!P5 IADD3 R14, P3, R214, R14, RZ ;  /* 0x0000000ed60ed210 */ /* 0x000fc60007f7e0ff */
[--C-:B------:R-:W-:Y:S01]  /*b8f0*/  @!P4 IMAD.X R7, R0, 0x1, R3.reuse, P0 ;  /* 0x000000010007c824 */ /* 0x100fe200000e0603 */
[----:B------:R0:W5:Y:S01]  /*b900*/  @!P5 LD.E.64 R24, desc[UR38][R34.64] ;  /* 0x000000262218d980 */ /* 0x000162000c101b00 */
[C---:B---3--:R-:W-:Y:S02]  /*b910*/  @!P4 IMAD.X R33, R4.reuse, 0x1, R3, P1 ;  /* 0x000000010421c824 */ /* 0x048fe400008e0603 */
[----:B------:R-:W-:Y:S01]  /*b920*/  @!P5 IMAD.X R15, R4, 0x1, R37, P3 ;  /* 0x00000001040fd824 */ /* 0x000fe200018e0625 */
[----:B------:R0:W5:Y:S04]  /*b930*/  @!P4 LD.E.64 R10, desc[UR38][R6.64] ;  /* 0x00000026060ac980 */ /* 0x000168000c101b00 */
[----:B------:R0:W5:Y:S04]  /*b940*/  @!P4 LD.E.64 R12, desc[UR38][R32.64] ;  /* 0x00000026200cc980 */ /* 0x000168000c101b00 */
[----:B------:R0:W5:Y:S02]  /*b950*/  @!P5 LD.E.64 R8, desc[UR38][R14.64] ;  /* 0x000000260e08d980 */ /* 0x000164000c101b00 */
.L_x_7486:
[----:B------:R-:W-:Y:S05]  /*b960*/  BSYNC B1 ;  /* 0x0000000000017941 */ /* 0x000fea0003800000 */
.L_x_7485:
[----:B------:R-:W-:Y:S01]  /*b970*/  ULEA.HI UR4, UR37, UR37, URZ, 0x1 ;  /* 0x0000002525047291 */ /* 0x000fe2000f8f083f */
[C---:B------:R-:W-:Y:S01]  /*b980*/  IMAD.SHL.U32 R0, R213.reuse, 0x80, RZ ;  /* 0x00000080d5007824 */ /* 0x040fe200078e00ff */
[----:B0-----:R-:W-:Y:S01]  /*b990*/  VIADDMNMX R15, R38, -R219, 0x80, PT ;  /* 0x00000080260f7446 */ /* 0x001fe200038009db */
[----:B------:R-:W-:Y:S01]  /*b9a0*/  BSSY B1, `(.L_x_7487) ;  /* 0x0000010000017945 */ /* 0x000fe20003800000 */
[----:B------:R-:W-:Y:S01]  /*b9b0*/  ULOP3.LUT UR4, UR4, 0xfffffffe, URZ, 0xc0, !UPT ;  /* 0xfffffffe04047892 */ /* 0x000fe2000f8ec03f */
[----:B------:R-:W-:Y:S02]  /*b9c0*/  LOP3.LUT P2, RZ, R213, 0x4, RZ, 0xc0, !PT ;  /* 0x00000004d5ff7812 */ /* 0x000fe4000784c0ff */
[----:B--2---:R-:W-:Y:S01]  /*b9d0*/  LOP3.LUT R3, R0, 0x380, RZ, 0xc0, !PT ;  /* 0x0000038000037812 */ /* 0x004fe200078ec0ff */
[----:B------:R-:W-:Y:S01]  /*b9e0*/  UIADD3 UR4, UR37, -UR4, URZ ;  /* 0x8000000425047290 */ /* 0x000fe2000fffe03f */
[----:B------:R-:W-:Y:S02]  /*b9f0*/  ISETP.GE.AND P1, PT, R210, R15, PT ;  /* 0x0000000fd200720c */ /* 0x000fe40003f26270 */
[----:B------:R-:W-:-:S02]  /*ba00*/  LOP3.LUT R0, R3, 0x30, R22, 0xf8, !PT ;  /* 0x0000003003007812 */ /* 0x000fc400078ef816 */
[----:B------:R-:W-:Y:S01]  /*ba10*/  SHF.R.U32.HI R3, RZ, 0x3, R3 ;  /* 0x00000003ff037819 */ /* 0x000fe20000011603 */
[----:B------:R-:W-:-:S03]  /*ba20*/  IMAD.U32 R5, RZ, RZ, UR4 ;  /* 0x00000004ff057e24 */ /* 0x000fc6000f8e00ff */
[----:B------:R-:W-:Y:S02]  /*ba30*/  LOP3.LUT R3, R0, R3, RZ, 0x3c, !PT ;  /* 0x0000000300037212 */ /* 0x000fe400078e3cff */
[----:B------:R-:W-:Y:S02]  /*ba40*/  SHF.L.U32 R5, R5, 0x1f, RZ ;  /* 0x0000001f05057819 */ /* 0x000fe400000006ff */
[----:B------:R-:W-:Y:S02]  /*ba50*/  IADD3 R3, R18, R3, R227 ;  /* 0x0000000312037210 */ /* 0x000fe40007ffe0e3 */
[----:B------:R-:W0:Y:S03]  /*ba60*/  SYNCS.PHASECHK.TRANS64.TRYWAIT P0, [R18+URZ+0x28800], R5 ;  /* 0x02880005120075a7 */ /* 0x000e26000800017f */
[C---:B---3--:R-:W-:Y:S02]  /*ba70*/  VIADD R4, R3.reuse, 0x18400 ;  /* 0x0001840003047836 */ /* 0x048fe40000000000 */
[----:B------:R-:W-:Y:S01]  /*ba80*/  VIADD R0, R3, 0x18440 ;  /* 0x0001844003007836 */ /* 0x000fe20000000000 */
[----:B0-----:R-:W-:Y:S06]  /*ba90*/  @!P0 BRA `(.L_x_7488) ;  /* 0x0000025000a88947 */ /* 0x001fec0003800000 */
.L_x_7779:
[----:B------:R-:W-:Y:S05]  /*baa0*/  BSYNC B1 ;  /* 0x0000000000017941 */ /* 0x000fea0003800000 */
.L_x_7487:
[----:B------:R-:W-:Y:S01]  /*bab0*/  BSSY B1, `(.L_x_7489) ;  /* 0x00000fa000017945 */ /* 0x000fe20003800000 */
[----:B------:R-:W-:-:S03]  /*bac0*/  @P2 VIADD R0, R4, 0xffffffc0 ;  /* 0xffffffc004002836 */ /* 0x000fc60000000000 */
[----:B------:R-:W-:Y:S05]  /*bad0*/  @P1 BRA `(.L_x_7490) ;  /* 0x0000000c00dc1947 */ /* 0x000fea0003800000 */
[----:B0-----:R-:W0:Y:S01]  /*bae0*/  LDC R5, c[0x0][0x3f4] ;  /* 0x0000fd00ff057b82 */ /* 0x001e220000000800 */
[----:B------:R-:W-:Y:S01]  /*baf0*/  BSSY B2, `(.L_x_7491) ;  /* 0x000007a000027945 */ /* 0x000fe20003800000 */
[-C--:B0-----:R-:W-:Y:S02]  /*bb00*/  ISETP.GE.AND P0, PT, R208, R5.reuse, PT ;  /* 0x00000005d000720c */ /* 0x081fe40003f06270 */
[----:B------:R-:W-:-:S11]  /*bb10*/  ISETP.GE.AND P1, PT, R214, R5, PT ;  /* 0x00000005d600720c */ /* 0x000fd60003f26270 */
[----:B------:R-:W-:Y:S05]  /*bb20*/  @P0 BRA `(.L_x_7492) ;  /* 0x0000000400d80947 */ /* 0x000fea0003800000 */
[----:B------:R-:W0:Y:S01]  /*bb30*/  LDS.128 R4, [R3+0x18400] ;  /* 0x0184000003047984 */ /* 0x000e220000000c00 */
[----:B-----5:R-:W-:Y:S02]  /*bb40*/  SHF.R.U32.HI R35, RZ, 0x8, R31 ;  /* 0x00000008ff237819 */ /* 0x020fe4000001161f */
[----:B------:R-:W-:Y:S02]  /*bb50*/  LOP3.LUT R34, R31, 0xff, RZ, 0xc0, !PT ;  /* 0x000000ff1f227812 */ /* 0x000fe400078ec0ff */
[----:B------:R-:W-:Y:S02]  /*bb60*/  LOP3.LUT R35, R35, 0xff, RZ, 0xc0, !PT ;  /* 0x000000ff23237812 */ /* 0x000fe400078ec0ff */
        /* <DEDUP_REMOVED lines=8> */
[----:B------:R-:W-:Y:S01]  /*bbf0*/  PRMT R38, R39, 0x7604, R38 ;  /* 0x0000760427267816 */ /* 0x000fe20000000026 */
[----:B------:R-:W-:Y:S01]  /*bc00*/  IMAD.U32 R39, R40, 0x10000, RZ ;  /* 0x0001000028277824 */ /* 0x000fe200078e00ff */
[----:B----4-:R-:W-:-:S02]  /*bc10*/  LOP3.LUT R14, R30, 0xff, RZ, 0xc0, !PT ;  /* 0x000000ff1e0e7812 */ /* 0x010fc400078ec0ff */
[----:B------:R-:W-:Y:S02]  /*bc20*/  LOP3.LUT R33, R32, 0xff, RZ, 0xc0, !PT ;  /* 0x000000ff20217812 */ /* 0x000fe400078ec0ff */
[----:B------:R-:W-:Y:S02]  /*bc30*/  SHF.R.U32.HI R32, RZ, 0x8, R28 ;  /* 0x00000008ff207819 */ /* 0x000fe4000001161c */
[----:B------:R-:W-:Y:S02]  /*bc40*/  PRMT R33, R33, 0x7604, R14 ;  /* 0x0000760421217816 */ /* 0x000fe4000000000e */
[----:B------:R-:W-:Y:S02]  /*bc50*/  LOP3.LUT R14, R28, 0xff, RZ, 0xc0, !PT ;  /* 0x000000ff1c0e7812 */ /* 0x000fe400078ec0ff */
[----:B------:R-:W-:Y:S02]  /*bc60*/  LOP3.LUT R37, R32, 0xff, RZ, 0xc0, !PT ;  /* 0x000000ff20257812 */ /* 0x000fe400078ec0ff */
[----:B------:R-:W-:-:S02]  /*bc70*/  LOP3.LUT R35, R34, 0xff0000, R35, 0xf8, !PT ;  /* 0x00ff000022237812 */ /* 0x000fc400078ef823 */
[----:B------:R-:W-:Y:S02]  /*bc80*/  LOP3.LUT R39, R38, 0xff0000, R39, 0xf8, !PT ;  /* 0x00ff000026277812 */ /* 0x000fe400078ef827 */
[----:B------:R-:W-:Y:S02]  /*bc90*/  PRMT R37, R37, 0x7604, R14 ;  /* 0x0000760425257816 */ /* 0x000fe4000000000e */
[----:B------:R-:W-:Y:S02]  /*bca0*/  LOP3.LUT R39, R39, 0xff000000, R29, 0xf8, !PT ;  /* 0xff00000027277812 */ /* 0x000fe400078ef81d */
[----:B------:R-:W-:Y:S02]  /*bcb0*/  LOP3.LUT R35, R35, 0xff000000, R31, 0xf8, !PT ;  /* 0xff00000023237812 */ /* 0x000fe400078ef81f */
[----:B------:R-:W-:Y:S02]  /*bcc0*/  LOP3.LUT R33, R33, 0xff0000, R30, 0xf8, !PT ;  /* 0x00ff000021217812 */ /* 0x000fe400078ef81e */
[----:B0-----:R-:W-:-:S02]  /*bcd0*/  F2FP.F16.E4M3.UNPACK_B R14, R6.H1 ;  /* 0x00000006ff0e723e */ /* 0x001fc400030006ff */
[----:B------:R-:W-:Y:S02]  /*bce0*/  LOP3.LUT R37, R37, 0xff0000, R28, 0xf8, !PT ;  /* 0x00ff000025257812 */ /* 0x000fe400078ef81c */
[----:B------:R-:W-:Y:S02]  /*bcf0*/  F2FP.F16.E4M3.UNPACK_B R38, R39 ;  /* 0x00000027ff26723e */ /* 0x000fe400020006ff */
[----:B------:R-:W-:Y:S02]  /*bd00*/  F2FP.F16.E4M3.UNPACK_B R32, R35 ;  /* 0x00000023ff20723e */ /* 0x000fe400020006ff */
[----:B------:R-:W-:Y:S01]  /*bd10*/  LOP3.LUT R33, R33, 0xff000000, R30, 0xf8, !PT ;  /* 0xff00000021217812 */ /* 0x000fe200078ef81e */
        /* <DEDUP_REMOVED lines=11> */
[----:B------:R-:W-:Y:S01]  /*bdd0*/  FMUL.FTZ R40, R14, R37 ;  /* 0x000000250e287220 */ /* 0x000fe20000410000 */
[----:B------:R-:W-:Y:S01]  /*bde0*/  F2FP.F16.E4M3.UNPACK_B R14, R5 ;  /* 0x00000005ff0e723e */ /* 0x000fe200020006ff */
[--C-:B------:R-:W-:Y:S01]  /*bdf0*/  HADD2.F32 R5, -RZ, R29.reuse.H1_H1 ;  /* 0x3000001dff057230 */ /* 0x100fe20000004100 */
[----:B------:R-:W-:Y:S01]  /*be00*/  F2FP.F16.E4M3.UNPACK_B R39, R39.H1 ;  /* 0x00000027ff27723e */ /* 0x000fe200030006ff */
[C---:B------:R-:W-:Y:S01]  /*be10*/  FFMA.FTZ R43, R30.reuse, R37, -R43 ;  /* 0x000000251e2b7223 */ /* 0x040fe2000001082b */
[----:B------:R-:W-:Y:S01]  /*be20*/  FFMA.FTZ R44, R30, R41, R40 ;  /* 0x000000291e2c7223 */ /* 0x000fe20000010028 */
[----:B------:R-:W-:Y:S01]  /*be30*/  HADD2.F32 R29, -RZ, R29.H0_H0 ;  /* 0x2000001dff1d7230 */ /* 0x000fe20000004100 */
[----:B------:R-:W-:Y:S01]  /*be40*/  F2FP.F16.E4M3.UNPACK_B R35, R35.H1 ;  /* 0x00000023ff23723e */ /* 0x000fe200030006ff */
[C---:B------:R-:W-:Y:S01]  /*be50*/  FMUL.FTZ R30, R5.reuse, R38 ;  /* 0x00000026051e7220 */ /* 0x040fe20000410000 */
[----:B------:R-:W-:Y:S01]  /*be60*/  FMUL.FTZ R37, R5, R32 ;  /* 0x0000002005257220 */ /* 0x000fe20000410000 */
[----:B------:R-:W-:Y:S01]  /*be70*/  HADD2.F32 R5, -RZ, R31.H1_H1 ;  /* 0x3000001fff057230 */ /* 0x000fe20000004100 */
[----:B------:R-:W-:Y:S01]  /*be80*/  F2FP.F16.E4M3.UNPACK_B R7, R7.H1 ;  /* 0x00000007ff07723e */ /* 0x000fe200030006ff */
[----:B------:R-:W-:-:S02]  /*be90*/  HADD2.F32 R40, -RZ, R39.H0_H0 ;  /* 0x20000027ff287230 */ /* 0x000fc40000004100 */
[C---:B------:R-:W-:Y:S01]  /*bea0*/  FFMA.FTZ R41, R29.reuse, R32, -R30 ;  /* 0x000000201d297223 */ /* 0x040fe2000001081e */
[----:B------:R-:W-:Y:S02]  /*beb0*/  HADD2.F32 R30, -RZ, R35.H0_H0 ;  /* 0x20000023ff1e7230 */ /* 0x000fe40000004100 */
[----:B------:R-:W-:Y:S01]  /*bec0*/  FFMA.FTZ R42, R29, R38, R37 ;  /* 0x000000261d2a7223 */ /* 0x000fe20000010025 */
        /* <DEDUP_REMOVED lines=8> */
[----:B------:R-:W-:Y:S01]  /*bf50*/  F2FP.F16.E4M3.UNPACK_B R6, R4 ;  /* 0x00000004ff06723e */ /* 0x000fe200020006ff */
[----:B------:R-:W-:Y:S02]  /*bf60*/  HADD2.F32 R5, -RZ, R7.H0_H0 ;  /* 0x20000007ff057230 */ /* 0x000fe40000004100 */
[C---:B------:R-:W-:Y:S01]  /*bf70*/  FMUL.FTZ R32, R29.reuse, R38 ;  /* 0x000000261d207220 */ /* 0x040fe20000410000 */
[----:B------:R-:W-:Y:S01]  /*bf80*/  FMUL.FTZ R40, R29, R30 ;  /* 0x0000001e1d287220 */ /* 0x000fe20000410000 */
[----:B------:R-:W-:Y:S02]  /*bf90*/  F2FP.F16.E4M3.UNPACK_B R4, R4.H1 ;  /* 0x00000004ff04723e */ /* 0x000fe400030006ff */
[----:B------:R-:W-:Y:S01]  /*bfa0*/  F2FP.F16.E4M3.UNPACK_B R31, R34 ;  /* 0x00000022ff1f723e */ /* 0x000fe200020006ff */
[C---:B------:R-:W-:Y:S01]  /*bfb0*/  FFMA.FTZ R45, R5.reuse, R30, -R32 ;  /* 0x0000001e052d7223 */ /* 0x040fe20000010820 */
[-C--:B------:R-:W-:Y:S01]  /*bfc0*/  F2FP.F16.E4M3.UNPACK_B R29, R33.reuse ;  /* 0x00000021ff1d723e */ /* 0x080fe200020006ff */
[----:B------:R-:W-:Y:S01]  /*bfd0*/  FFMA.FTZ R48, R5, R38, R40 ;  /* 0x0000002605307223 */ /* 0x000fe20000010028 */
[----:B------:R-:W-:Y:S01]  /*bfe0*/  HADD2.F32 R7, -RZ, R4.H1_H1 ;  /* 0x30000004ff077230 */ /* 0x000fe20000004100 */
[----:B------:R-:W-:Y:S01]  /*bff0*/  F2FP.F16.E4M3.UNPACK_B R33, R33.H1 ;  /* 0x00000021ff21723e */ /* 0x000fe200030006ff */
[----:B------:R-:W-:Y:S01]  /*c000*/  HADD2.F32 R32, -RZ, R31.H1_H1 ;  /* 0x3000001fff207230 */ /* 0x000fe20000004100 */
[----:B------:R-:W-:Y:S01]  /*c010*/  F2FP.F16.E4M3.UNPACK_B R34, R34.H1 ;  /* 0x00000022ff22723e */ /* 0x000fe200030006ff */
[----:B------:R-:W-:-:S02]  /*c020*/  HADD2.F32 R30, -RZ, R29.H1_H1 ;  /* 0x3000001dff1e7230 */ /* 0x000fc40000004100 */
[----:B------:R-:W-:Y:S02]  /*c030*/  HADD2.F32 R5, -RZ, R4.H0_H0 ;  /* 0x20000004ff057230 */ /* 0x000fe40000004100 */
[C---:B------:R-:W-:Y:S01]  /*c040*/  FMUL.FTZ R38, R7.reuse, R32 ;  /* 0x0000002007267220 */ /* 0x040fe20000410000 */
[----:B------:R-:W-:Y:S02]  /*c050*/  HADD2.F32 R31, -RZ, R31.H0_H0 ;  /* 0x2000001fff1f7230 */ /* 0x000fe40000004100 */
[-C--:B------:R-:W-:Y:S01]  /*c060*/  FMUL.FTZ R40, R7, R30.reuse ;  /* 0x0000001e07287220 */ /* 0x080fe20000410000 */
[--C-:B------:R-:W-:Y:S02]  /*c070*/  HADD2.F32 R4, -RZ, R6.reuse.H1_H1 ;  /* 0x30000006ff047230 */ /* 0x100fe40000004100 */
[C---:B------:R-:W-:Y:S01]  /*c080*/  FFMA.FTZ R38, R5.reuse, R30, -R38 ;  /* 0x0000001e05267223 */ /* 0x040fe20000010826 */
[----:B------:R-:W-:Y:S02]  /*c090*/  HADD2.F32 R29, -RZ, R29.H0_H0 ;  /* 0x2000001dff1d7230 */ /* 0x000fe40000004100 */
[----:B------:R-:W-:Y:S01]  /*c0a0*/  FFMA.FTZ R35, R5, R32, R40 ;  /* 0x0000002005237223 */ /* 0x000fe20000010028 */
[----:B------:R-:W-:-:S02]  /*c0b0*/  HADD2.F32 R6, -RZ, R6.H0_H0 ;  /* 0x20000006ff067230 */ /* 0x000fc40000004100 */
[C---:B------:R-:W-:Y:S01]  /*c0c0*/  FMUL.FTZ R7, R4.reuse, R31 ;  /* 0x0000001f04077220 */ /* 0x040fe20000410000 */
[--C-:B------:R-:W-:Y:S02]  /*c0d0*/  HADD2.F32 R5, -RZ, R28.reuse.H1_H1 ;  /* 0x3000001cff057230 */ /* 0x100fe40000004100 */
[-C--:B------:R-:W-:Y:S01]  /*c0e0*/  FMUL.FTZ R4, R4, R29.reuse ;  /* 0x0000001d04047220 */ /* 0x080fe20000410000 */
[----:B------:R-:W-:Y:S02]  /*c0f0*/  HADD2.F32 R28, -RZ, R28.H0_H0 ;  /* 0x2000001cff1c7230 */ /* 0x000fe40000004100 */
[C---:B------:R-:W-:Y:S01]  /*c100*/  FFMA.FTZ R30, R6.reuse, R29, -R7 ;  /* 0x0000001d061e7223 */ /* 0x040fe20000010807 */
[----:B------:R-:W-:Y:S02]  /*c110*/  HADD2.F32 R29, -RZ, R34.H1_H1 ;  /* 0x30000022ff1d7230 */ /* 0x000fe40000004100 */
[----:B------:R-:W-:Y:S01]  /*c120*/  FFMA.FTZ R31, R6, R31, R4 ;  /* 0x0000001f061f7223 */ /* 0x000fe20000010004 */
[----:B------:R-:W-:-:S02]  /*c130*/  HADD2.F32 R6, -RZ, R33.H1_H1 ;  /* 0x30000021ff067230 */ /* 0x000fc40000004100 */
[----:B------:R-:W-:Y:S02]  /*c140*/  HADD2.F32 R7, -RZ, R34.H0_H0 ;  /* 0x20000022ff077230 */ /* 0x000fe40000004100 */
[C---:B------:R-:W-:Y:S01]  /*c150*/  FMUL.FTZ R37, R5.reuse, R29 ;  /* 0x0000001d05257220 */ /* 0x040fe20000410000 */
[--C-:B------:R-:W-:Y:S02]  /*c160*/  HADD2.F32 R4, -RZ, R14.reuse.H1_H1 ;  /* 0x3000000eff047230 */ /* 0x100fe40000004100 */
[-C--:B------:R-:W-:Y:S01]  /*c170*/  FMUL.FTZ R32, R5, R6.reuse ;  /* 0x0000000605207220 */ /* 0x080fe20000410000 */
[----:B------:R-:W-:Y:S02]  /*c180*/  HADD2.F32 R33, -RZ, R33.H0_H0 ;  /* 0x20000021ff217230 */ /* 0x000fe40000004100 */
[----:B------:R-:W-:Y:S01]  /*c190*/  FFMA.FTZ R37, R28, R6, -R37 ;  /* 0x000000061c257223 */ /* 0x000fe20000010825 */
[----:B------:R-:W-:Y:S02]  /*c1a0*/  HADD2.F32 R14, -RZ, R14.H0_H0 ;  /* 0x2000000eff0e7230 */ /* 0x000fe40000004100 */
[----:B------:R-:W-:Y:S01]  /*c1b0*/  FMUL.FTZ R5, R4, R7 ;  /* 0x0000000704057220 */ /* 0x000fe20000410000 */
[----:B------:R-:W-:Y:S01]  /*c1c0*/  FFMA.FTZ R32, R28, R29, R32 ;  /* 0x0000001d1c207223 */ /* 0x000fe20000010020 */
[----:B------:R-:W-:Y:S01]  /*c1d0*/  FMUL.FTZ R4, R4, R33 ;  /* 0x0000002104047220 */ /* 0x000fe20000410000 */
[----:B------:R-:W-:Y:S01]  /*c1e0*/  F2FP.SATFINITE.E4M3.F32.PACK_AB_MERGE_C R6, R44, R43, RZ ;  /* 0x0000002b2c06723e */ /* 0x000fe200048070ff */
[----:B------:R-:W-:-:S02]  /*c1f0*/  FFMA.FTZ R5, R14, R33, -R5 ;  /* 0x000000210e057223 */ /* 0x000fc40000010805 */
[----:B------:R-:W-:Y:S01]  /*c200*/  FFMA.FTZ R14, R14, R7, R4 ;  /* 0x000000070e0e7223 */ /* 0x000fe20000010004 */
        /* <DEDUP_REMOVED lines=8> */
.L_x_7492:
[----:B------:R-:W-:Y:S05]  /*c290*/  BSYNC B2 ;  /* 0x0000000000027941 */ /* 0x000fea0003800000 */
.L_x_7491:
[----:B------:R-:W-:Y:S05]  /*c2a0*/  @P1 BRA `(.L_x_7490) ;  /* 0x0000000400e81947 */ /* 0x000fea0003800000 */
[----:B0-----:R-:W0:Y:S01]  /*c2b0*/  LDS.128 R4, [R0] ;  /* 0x0000000000047984 */ /* 0x001e220000000c00 */
[----:B-----5:R-:W-:Y:S02]  /*c2c0*/  SHF.R.U32.HI R28, RZ, 0x8, R21 ;  /* 0x00000008ff1c7819 */ /* 0x020fe40000011615 */
[----:B------:R-:W-:Y:S02]  /*c2d0*/  SHF.R.U32.HI R32, RZ, 0x8, R27 ;  /* 0x00000008ff207819 */ /* 0x000fe4000001161b */
[----:B------:R-:W-:Y:S02]  /*c2e0*/  LOP3.LUT R31, R21, 0xff, RZ, 0xc0, !PT ;  /* 0x000000ff151f7812 */ /* 0x000fe400078ec0ff */
[----:B------:R-:W-:Y:S02]  /*c2f0*/  LOP3.LUT R35, R27, 0xff, RZ, 0xc0, !PT ;  /* 0x000000ff1b237812 */ /* 0x000fe400078ec0ff */
[----:B------:R-:W-:Y:S02]  /*c300*/  LOP3.LUT R28, R28, 0xff, RZ, 0xc0, !PT ;  /* 0x000000ff1c1c7812 */ /* 0x000fe400078ec0ff */
[----:B------:R-:W-:-:S02]  /*c310*/  LOP3.LUT R32, R32, 0xff, RZ, 0xc0, !PT ;  /* 0x000000ff20207812 */ /* 0x000fc400078ec0ff */
[----:B----4-:R-:W-:Y:S02]  /*c320*/  SHF.R.U32.HI R14, RZ, 0x8, R20 ;  /* 0x00000008ff0e7819 */ /* 0x010fe40000011614 */
        /* <DEDUP_REMOVED lines=27> */
[--C-:B------:R-:W-:Y:S01]  /*c4e0*/  HADD2.F32 R26, -RZ, R14.reuse.H0_H0 ;  /* 0x2000000eff1a7230 */ /* 0x100fe20000004100 */
[----:B------:R-:W-:Y:S01]  /*c4f0*/  F2FP.F16.E4M3.UNPACK_B R21, R6 ;  /* 0x00000006ff15723e */ /* 0x000fe200020006ff */
[----:B------:R-:W-:Y:S01]  /*c500*/  HADD2.F32 R14, -RZ, R14.H1_H1 ;  /* 0x3000000eff0e7230 */ /* 0x000fe20000004100 */
[----:B------:R-:W-:Y:S01]  /*c510*/  LOP3.LUT R29, R29, 0xff000000, R20, 0xf8, !PT ;  /* 0xff0000001d1d7812 */ /* 0x000fe200078ef814 */
        /* <DEDUP_REMOVED lines=82> */
[----:B------:R1:W-:Y:S02]  /*ca40*/  STS.128 [R0], R4 ;  /* 0x0000000400007388 */ /* 0x0003e40000000c00 */
.L_x_7490:
[----:B------:R-:W-:Y:S05]  /*ca50*/  BSYNC B1 ;  /* 0x0000000000017941 */ /* 0x000fea0003800000 */
.L_x_7489:
[----:B01----:R-:W-:-:S05]  /*ca60*/  VIADD R4, R210, 0x40 ;  /* 0x00000040d2047836 */ /* 0x003fca0000000000 */
[----:B------:R-:W-:-:S13]  /*ca70*/  ISETP.GE.AND P0, PT, R4, R15, PT ;  /* 0x0000000f0400720c */ /* 0x000fda0003f06270 */
[----:B------:R-:W-:Y:S05]  /*ca80*/  @P0 BRA `(.L_x_7493) ;  /* 0x0000003400240947 */ /* 0x000fea0003800000 */
[----:B------:R-:W0:Y:S01]  /*ca90*/  LDC R5, c[0x0][0x3f4] ;  /* 0x0000fd00ff057b82 */ /* 0x000e220000000800 */
[----:B------:R-:W-:Y:S01]  /*caa0*/  BSSY B1, `(.L_x_7494) ;  /* 0x000007e000017945 */ /* 0x000fe20003800000 */
[-C--:B0-----:R-:W-:Y:S02]  /*cab0*/  ISETP.GE.AND P0, PT, R208, R5.reuse, PT ;  /* 0x00000005d000720c */ /* 0x081fe40003f06270 */
[----:B------:R-:W-:-:S11]  /*cac0*/  ISETP.GE.AND P1, PT, R214, R5, PT ;  /* 0x00000005d600720c */ /* 0x000fd60003f26270 */
[----:B------:R-:W-:Y:S05]  /*cad0*/  @P0 BRA `(.L_x_7495) ;  /* 0x0000000400e80947 */ /* 0x000fea0003800000 */
[----:B------:R-:W0:Y:S01]  /*cae0*/  LDS.128 R4, [R3+0x1a400] ;  /* 0x01a4000003047984 */ /* 0x000e220000000c00 */
        /* <DEDUP_REMOVED lines=11> */
[----:B------:R-:W-:-:S02]  /*cba0*/  LOP3.LUT R15, R10, 0xff, RZ, 0xc0, !PT ;  /* 0x000000ff0a0f7812 */ /* 0x000fc400078ec0ff */
[----:B------:R-:W-:Y:S02]  /*cbb0*/  LOP3.LUT R14, R14, 0xff, RZ, 0xc0, !PT ;  /* 0x000000ff0e0e7812 */ /* 0x000fe400078ec0ff */
[----:B------:R-:W-:Y:S02]  /*cbc0*/  SHF.R.U32.HI R20, RZ, 0x10, R11 ;  /* 0x00000010ff147819 */ /* 0x000fe4000001160b */
[----:B------:R-:W-:Y:S02]  /*cbd0*/  LOP3.LUT R27, R12, 0xff, RZ, 0xc0, !PT ;  /* 0x000000ff0c1b7812 */ /* 0x000fe400078ec0ff */
[----:B------:R-:W-:Y:S02]  /*cbe0*/  LOP3.LUT R26, R26, 0xff, RZ, 0xc0, !PT ;  /* 0x000000ff1a1a7812 */ /* 0x000fe400078ec0ff */
[----:B------:R-:W-:Y:S02]  /*cbf0*/  LOP3.LUT R28, R28, 0xff, RZ, 0xc0, !PT ;  /* 0x000000ff1c1c7812 */ /* 0x000fe400078ec0ff */
[----:B------:R-:W-:-:S02]  /*cc00*/  PRMT R15, R14, 0x7604, R15 ;  /* 0x000076040e0f7816 */ /* 0x000fc4000000000f */
[----:B------:R-:W-:Y:S02]  /*cc10*/  LOP3.LUT R20, R20, 0xff, RZ, 0xc0, !PT ;  /* 0x000000ff14147812 */ /* 0x000fe400078ec0ff */
[----:B------:R-:W-:Y:S02]  /*cc20*/  SHF.R.U32.HI R14, RZ, 0x10, R10 ;  /* 0x00000010ff0e7819 */ /* 0x000fe4000001160a */
[----:B------:R-:W-:Y:S02]  /*cc30*/  PRMT R27, R26, 0x7604, R27 ;  /* 0x000076041a1b7816 */ /* 0x000fe4000000001b */
        /* <DEDUP_REMOVED lines=8> */
[----:B0-----:R-:W-:-:S02]  /*ccc0*/  F2FP.F16.E4M3.UNPACK_B R14, R6.H1 ;  /* 0x00000006ff0e723e */ /* 0x001fc400030006ff */
[----:B------:R-:W-:Y:S02]  /*ccd0*/  PRMT R27, R26, 0x7054, R27 ;  /* 0x000070541a1b7816 */ /* 0x000fe4000000001b */
[----:B------:R-:W-:Y:S01]  /*cce0*/  F2FP.F16.E4M3.UNPACK_B R30, R29 ;  /* 0x0000001dff1e723e */ /* 0x000fe200020006ff */
[--C-:B------:R-:W-:Y:S01]  /*ccf0*/  HADD2.F32 R13, -RZ, R14.reuse.H0_H0 ;  /* 0x2000000eff0d7230 */ /* 0x100fe20000004100 */
[----:B------:R-:W-:Y:S01]  /*cd00*/  F2FP.F16.E4M3.UNPACK_B R26, R21 ;  /* 0x00000015ff1a723e */ /* 0x000fe200020006ff */
[----:B------:R-:W-:Y:S01]  /*cd10*/  HADD2.F32 R14, -RZ, R14.H1_H1 ;  /* 0x3000000eff0e7230 */ /* 0x000fe20000004100 */
[----:B------:R-:W-:Y:S01]  /*cd20*/  LOP3.LUT R28, R27, 0xff000000, R12, 0xf8, !PT ;  /* 0xff0000001b1c7812 */ /* 0x000fe200078ef80c */
[----:B------:R-:W-:Y:S01]  /*cd30*/  HADD2.F32 R31, -RZ, R30.H1_H1 ;  /* 0x3000001eff1f7230 */ /* 0x000fe20000004100 */
[----:B------:R-:W-:Y:S01]  /*cd40*/  F2FP.F16.E4M3.UNPACK_B R12, R6 ;  /* 0x00000006ff0c723e */ /* 0x000fe200020006ff */
[----:B------:R-:W-:Y:S01]  /*cd50*/  HADD2.F32 R27, -RZ, R26.H1_H1 ;  /* 0x3000001aff1b7230 */ /* 0x000fe20000004100 */
[----:B------:R-:W-:Y:S01]  /*cd60*/  LOP3.LUT R20, R15, 0xff000000, R10, 0xf8, !PT ;  /* 0xff0000000f147812 */ /* 0x000fe200078ef80a */
[----:B------:R-:W-:-:S02]  /*cd70*/  HADD2.F32 R30, -RZ, R30.H0_H0 ;  /* 0x2000001eff1e7230 */ /* 0x000fc40000004100 */
[C---:B------:R-:W-:Y:S01]  /*cd80*/  FMUL.FTZ R32, R14.reuse, R31 ;  /* 0x0000001f0e207220 */ /* 0x040fe20000410000 */
[----:B------:R-:W-:Y:S01]  /*cd90*/  F2FP.F16.E4M3.UNPACK_B R10, R5 ;  /* 0x00000005ff0a723e */ /* 0x000fe200020006ff */
[----:B------:R-:W-:Y:S01]  /*cda0*/  FMUL.FTZ R14, R14, R27 ;  /* 0x0000001b0e0e7220 */ /* 0x000fe20000410000 */
[----:B------:R-:W-:Y:S01]  /*cdb0*/  F2FP.F16.E4M3.UNPACK_B R11, R5.H1 ;  /* 0x00000005ff0b723e */ /* 0x000fe200030006ff */
[----:B------:R-:W-:Y:S01]  /*cdc0*/  HADD2.F32 R5, -RZ, R12.H1_H1 ;  /* 0x3000000cff057230 */ /* 0x000fe20000004100 */
[----:B------:R-:W-:Y:S01]  /*cdd0*/  F2FP.F16.E4M3.UNPACK_B R15, R7 ;  /* 0x00000007ff0f723e */ /* 0x000fe200020006ff */
[----:B------:R-:W-:Y:S01]  /*cde0*/  HADD2.F32 R26, -RZ, R26.H0_H0 ;  /* 0x2000001aff1a7230 */ /* 0x000fe20000004100 */
[----:B------:R-:W-:Y:S01]  /*cdf0*/  F2FP.F16.E4M3.UNPACK_B R29, R29.H1 ;  /* 0x0000001dff1d723e */ /* 0x000fe200030006ff */
[C---:B------:R-:W-:Y:S01]  /*ce00*/  FFMA.FTZ R33, R13.reuse, R27, -R32 ;  /* 0x0000001b0d217223 */ /* 0x040fe20000010820 */
[----:B------:R-:W-:Y:S01]  /*ce10*/  F2FP.F16.E4M3.UNPACK_B R21, R21.H1 ;  /* 0x00000015ff15723e */ /* 0x000fe200030006ff */
[----:B------:R-:W-:Y:S01]  /*ce20*/  FFMA.FTZ R38, R13, R31, R14 ;  /* 0x0000001f0d267223 */ /* 0x000fe2000001000e */
[----:B------:R-:W-:-:S02]  /*ce30*/  HADD2.F32 R12, -RZ, R12.H0_H0 ;  /* 0x2000000cff0c7230 */ /* 0x000fc40000004100 */
[C---:B------:R-:W-:Y:S01]  /*ce40*/  FMUL.FTZ R13, R5.reuse, R30 ;  /* 0x0000001e050d7220 */ /* 0x040fe20000410000 */
[-C--:B------:R-:W-:Y:S01]  /*ce50*/  FMUL.FTZ R27, R5, R26.reuse ;  /* 0x0000001a051b7220 */ /* 0x080fe20000410000 */
[----:B------:R-:W-:Y:S01]  /*ce60*/  F2FP.F16.E4M3.UNPACK_B R7, R7.H1 ;  /* 0x00000007ff07723e */ /* 0x000fe200030006ff */
[----:B------:R-:W-:Y:S02]  /*ce70*/  HADD2.F32 R5, -RZ, R15.H1_H1 ;  /* 0x3000000fff057230 */ /* 0x000fe40000004100 */
        /* <DEDUP_REMOVED lines=15> */
[----:B------:R-:W-:Y:S01]  /*cf70*/  F2FP.F16.E4M3.UNPACK_B R4, R4.H1 ;  /* 0x00000004ff04723e */ /* 0x000fe200030006ff */
[-C--:B------:R-:W-:Y:S01]  /*cf80*/  FMUL.FTZ R30, R12, R21.reuse ;  /* 0x000000150c1e7220 */ /* 0x080fe20000410000 */
        /* <DEDUP_REMOVED lines=10> */
[----:B------:R-:W-:Y:S01]  /*d030*/  FMUL.FTZ R30, R7, R26 ;  /* 0x0000001a071e7220 */ /* 0x000fe20000410000 */
[----:B------:R-:W-:Y:S02]  /*d040*/  HADD2.F32 R15, -RZ, R13.H0_H0 ;  /* 0x2000000dff0f7230 */ /* 0x000fe40000004100 */
[----:B------:R-:W-:Y:S02]  /*d050*/  HADD2.F32 R4, -RZ, R6.H1_H1 ;  /* 0x30000006ff047230 */ /* 0x000fe40000004100 */
[-C--:B------:R-:W-:Y:S01]  /*d060*/  FFMA.FTZ R30, R5, R14.reuse, -R30 ;  /* 0x0000000e051e7223 */ /* 0x080fe2000001081e */
[----:B------:R-:W-:Y:S02]  /*d070*/  HADD2.F32 R13, -RZ, R12.H0_H0 ;  /* 0x2000000cff0d7230 */ /* 0x000fe40000004100 */
[----:B------:R-:W-:Y:S01]  /*d080*/  FMUL.FTZ R12, R7, R14 ;  /* 0x0000000e070c7220 */ /* 0x000fe20000410000 */
[----:B------:R-:W-:-:S02]  /*d090*/  HADD2.F32 R6, -RZ, R6.H0_H0 ;  /* 0x20000006ff067230 */ /* 0x000fc40000004100 */
[C---:B------:R-:W-:Y:S01]  /*d0a0*/  FMUL.FTZ R7, R4.reuse, R15 ;  /* 0x0000000f04077220 */ /* 0x040fe20000410000 */
[-C--:B------:R-:W-:Y:S01]  /*d0b0*/  FMUL.FTZ R4, R4, R13.reuse ;  /* 0x0000000d04047220 */ /* 0x080fe20000410000 */
[----:B------:R-:W-:Y:S02]  /*d0c0*/  FFMA.FTZ R21, R5, R26, R12 ;  /* 0x0000001a05157223 */ /* 0x000fe4000001000c */
[C---:B------:R-:W-:Y:S01]  /*d0d0*/  FFMA.FTZ R14, R6.reuse, R13, -R7 ;  /* 0x0000000d060e7223 */ /* 0x040fe20000010807 */
[----:B------:R-:W-:Y:S02]  /*d0e0*/  HADD2.F32 R5, -RZ, R11.H1_H1 ;  /* 0x3000000bff057230 */ /* 0x000fe40000004100 */
[----:B------:R-:W-:Y:S01]  /*d0f0*/  FFMA.FTZ R15, R6, R15, R4 ;  /* 0x0000000f060f7223 */ /* 0x000fe20000010004 */
[----:B------:R-:W-:Y:S02]  /*d100*/  HADD2.F32 R6, -RZ, R20.H1_H1 ;  /* 0x30000014ff067230 */ /* 0x000fe40000004100 */
[----:B------:R-:W-:-:S02]  /*d110*/  HADD2.F32 R12, -RZ, R28.H1_H1 ;  /* 0x3000001cff0c7230 */ /* 0x000fc40000004100 */
[----:B------:R-:W-:Y:S02]  /*d120*/  HADD2.F32 R13, -RZ, R28.H0_H0 ;  /* 0x2000001cff0d7230 */ /* 0x000fe40000004100 */
[C---:B------:R-:W-:Y:S01]  /*d130*/  FMUL.FTZ R27, R5.reuse, R6 ;  /* 0x00000006051b7220 */ /* 0x040fe20000410000 */
[----:B------:R-:W-:Y:S02]  /*d140*/  HADD2.F32 R4, -RZ, R10.H1_H1 ;  /* 0x3000000aff047230 */ /* 0x000fe40000004100 */
[----:B------:R-:W-:Y:S02]  /*d150*/  HADD2.F32 R7, -RZ, R20.H0_H0 ;  /* 0x20000014ff077230 */ /* 0x000fe40000004100 */
[----:B------:R-:W-:Y:S01]  /*d160*/  FMUL.FTZ R20, R5, R12 ;  /* 0x0000000c05147220 */ /* 0x000fe20000410000 */
[----:B------:R-:W-:Y:S02]  /*d170*/  HADD2.F32 R11, -RZ, R11.H0_H0 ;  /* 0x2000000bff0b7230 */ /* 0x000fe40000004100 */
[----:B------:R-:W-:Y:S01]  /*d180*/  FMUL.FTZ R5, R4, R13 ;  /* 0x0000000d04057220 */ /* 0x000fe20000410000 */
[----:B------:R-:W-:-:S02]  /*d190*/  HADD2.F32 R10, -RZ, R10.H0_H0 ;  /* 0x2000000aff0a7230 */ /* 0x000fc40000004100 */
[-C--:B------:R-:W-:Y:S01]  /*d1a0*/  FMUL.FTZ R4, R4, R7.reuse ;  /* 0x0000000704047220 */ /* 0x080fe20000410000 */
[C---:B------:R-:W-:Y:S01]  /*d1b0*/  FFMA.FTZ R20, R11.reuse, R6, -R20 ;  /* 0x000000060b147223 */ /* 0x040fe20000010814 */
[----:B------:R-:W-:Y:S01]  /*d1c0*/  FFMA.FTZ R27, R11, R12, R27 ;  /* 0x0000000c0b1b7223 */ /* 0x000fe2000001001b */
[C---:B------:R-:W-:Y:S01]  /*d1d0*/  FFMA.FTZ R5, R10.reuse, R7, -R5 ;  /* 0x000000070a057223 */ /* 0x040fe20000010805 */
[----:B------:R-:W-:Y:S01]  /*d1e0*/  FFMA.FTZ R10, R10, R13, R4 ;  /* 0x0000000d0a0a7223 */ /* 0x000fe20000010004 */
[----:B------:R-:W-:Y:S02]  /*d1f0*/  F2FP.SATFINITE.E4M3.F32.PACK_AB_MERGE_C R6, R38, R33, RZ ;  /* 0x000000212606723e */ /* 0x000fe400048070ff */
        /* <DEDUP_REMOVED lines=8> */
.L_x_7495:
[----:B------:R-:W-:Y:S05]  /*d280*/  BSYNC B1 ;  /* 0x0000000000017941 */ /* 0x000fea0003800000 */
.L_x_7494:
[----:B------:R-:W-:Y:S05]  /*d290*/  @P1 BRA `(.L_x_7493) ;  /* 0x0000002c00201947 */ /* 0x000fea0003800000 */
[----:B0-----:R-:W0:Y:S01]  /*d2a0*/  LDS.128 R4, [R0+0x2000] ;  /* 0x0020000000047984 */ /* 0x001e220000000c00 */
        /* <DEDUP_REMOVED lines=10> */
[----:B------:R-:W-:Y:S02]  /*d350*/  SHF.R.U32.HI R21, RZ, 0x10, R9 ;  /* 0x00000010ff157819 */ /* 0x000fe40000011609 */
[----:B----4-:R-:W-:-:S02]  /*d360*/  LOP3.LUT R14, R9, 0xff, RZ, 0xc0, !PT ;  /* 0x000000ff090e7812 */ /* 0x010fc400078ec0ff */
        /* <DEDUP_REMOVED lines=10> */
[--C-:B------:R-:W-:Y:S02]  /*d410*/  LOP3.LUT R11, R3, 0xff0000, R24.reuse, 0xf8, !PT ;  /* 0x00ff0000030b7812 */ /* 0x100fe400078ef818 */
[----:B------:R-:W-:Y:S02]  /*d420*/  LOP3.LUT R21, R21, 0xff000000, R9, 0xf8, !PT ;  /* 0xff00000015157812 */ /* 0x000fe400078ef809 */
[----:B------:R-:W-:Y:S02]  /*d430*/  LOP3.LUT R13, R13, 0xff000000, R25, 0xf8, !PT ;  /* 0xff0000000d0d7812 */ /* 0x000fe400078ef819 */
[----:B------:R-:W-:-:S02]  /*d440*/  LOP3.LUT R12, R11, 0xff000000, R24, 0xf8, !PT ;  /* 0xff0000000b0c7812 */ /* 0x000fc400078ef818 */
[-C--:B0-----:R-:W-:Y:S02]  /*d450*/  F2FP.F16.E4M3.UNPACK_B R3, R6.reuse.H1 ;  /* 0x00000006ff03723e */ /* 0x081fe400030006ff */
[--C-:B------:R-:W-:Y:S02]  /*d460*/  LOP3.LUT R15, R15, 0xff0000, R8.reuse, 0xf8, !PT ;  /* 0x00ff00000f0f7812 */ /* 0x100fe400078ef808 */
[----:B------:R-:W-:Y:S01]  /*d470*/  F2FP.F16.E4M3.UNPACK_B R24, R21 ;  /* 0x00000015ff18723e */ /* 0x000fe200020006ff */
[--C-:B------:R-:W-:Y:S01]  /*d480*/  HADD2.F32 R9, -RZ, R3.reuse.H0_H0 ;  /* 0x20000003ff097230 */ /* 0x100fe20000004100 */
[----:B------:R-:W-:Y:S02]  /*d490*/  F2FP.F16.E4M3.UNPACK_B R14, R13 ;  /* 0x0000000dff0e723e */ /* 0x000fe400020006ff */
[----:B------:R-:W-:Y:S01]  /*d4a0*/  LOP3.LUT R20, R15, 0xff000000, R8, 0xf8, !PT ;  /* 0xff0000000f147812 */ /* 0x000fe200078ef808 */
        /* <DEDUP_REMOVED lines=8> */
[----:B------:R-:W-:Y:S01]  /*d530*/  F2FP.F16.E4M3.UNPACK_B R7, R5 ;  /* 0x00000005ff07723e */ /* 0x000fe200020006ff */
[----:B------:R-:W-:Y:S01]  /*d540*/  FMUL.FTZ R30, R8, R15 ;  /* 0x0000000f081e7220 */ /* 0x000fe20000410000 */
[----:B------:R-:W-:Y:S01]  /*d550*/  F2FP.F16.E4M3.UNPACK_B R8, R5.H1 ;  /* 0x00000005ff08723e */ /* 0x000fe200030006ff */
[----:B------:R-:W-:Y:S02]  /*d560*/  HADD2.F32 R5, -RZ, R6.H1_H1 ;  /* 0x30000006ff057230 */ /* 0x000fe40000004100 */
[C---:B------:R-:W-:Y:S01]  /*d570*/  FFMA.FTZ R28, R9.reuse, R15, -R26 ;  /* 0x0000000f091c7223 */ /* 0x040fe2000001081a */
[----:B------:R-:W-:Y:S02]  /*d580*/  HADD2.F32 R14, -RZ, R14.H0_H0 ;  /* 0x2000000eff0e7230 */ /* 0x000fe40000004100 */
[----:B------:R-:W-:Y:S01]  /*d590*/  FFMA.FTZ R29, R9, R25, R30 ;  /* 0x00000019091d7223 */ /* 0x000fe2000001001e */
[----:B------:R-:W-:Y:S01]  /*d5a0*/  HADD2.F32 R6, -RZ, R6.H0_H0 ;  /* 0x20000006ff067230 */ /* 0x000fe20000004100 */
[----:B------:R-:W-:Y:S01]  /*d5b0*/  F2FP.F16.E4M3.UNPACK_B R21, R21.H1 ;  /* 0x00000015ff15723e */ /* 0x000fe200030006ff */
[C---:B------:R-:W-:Y:S01]  /*d5c0*/  FMUL.FTZ R9, R5.reuse, R24 ;  /* 0x0000001805097220 */ /* 0x040fe20000410000 */
[----:B------:R-:W-:Y:S01]  /*d5d0*/  F2FP.F16.E4M3.UNPACK_B R13, R13.H1 ;  /* 0x0000000dff0d723e */ /* 0x000fe200030006ff */
[----:B------:R-:W-:Y:S01]  /*d5e0*/  FMUL.FTZ R27, R5, R14 ;  /* 0x0000000e051b7220 */ /* 0x000fe20000410000 */
[----:B------:R-:W-:-:S02]  /*d5f0*/  HADD2.F32 R5, -RZ, R10.H1_H1 ;  /* 0x3000000aff057230 */ /* 0x000fc40000004100 */
[C---:B------:R-:W-:Y:S01]  /*d600*/  FFMA.FTZ R25, R6.reuse, R14, -R9 ;  /* 0x0000000e06197223 */ /* 0x040fe20000010809 */
[----:B------:R-:W-:Y:S02]  /*d610*/  HADD2.F32 R15, -RZ, R21.H0_H0 ;  /* 0x20000015ff0f7230 */ /* 0x000fe40000004100 */
[----:B------:R-:W-:Y:S01]  /*d620*/  FFMA.FTZ R26, R6, R24, R27 ;  /* 0x00000018061a7223 */ /* 0x000fe2000001001b */
[----:B------:R-:W-:Y:S01]  /*d630*/  HADD2.F32 R9, -RZ, R13.H0_H0 ;  /* 0x2000000dff097230 */ /* 0x000fe20000004100 */
[----:B------:R-:W-:Y:S01]  /*d640*/  F2FP.F16.E4M3.UNPACK_B R3, R4 ;  /* 0x00000004ff03723e */ /* 0x000fe200020006ff */
        /* <DEDUP_REMOVED lines=20> */
[--C-:B------:R-:W-:Y:S01]  /*d790*/  HADD2.F32 R6, -RZ, R4.reuse.H1_H1 ;  /* 0x30000004ff067230 */ /* 0x100fe20000004100 */
[----:B------:R-:W-:Y:S01]  /*d7a0*/  F2FP.SATFINITE.E4M3.F32.PACK_AB_MERGE_C R28, R29, R28, RZ ;  /* 0x0000001c1d1c723e */ /* 0x000fe200048070ff */
[----:B------:R-:W-:Y:S01]  /*d7b0*/  HADD2.F32 R10, -RZ, R9.H1_H1 ;  /* 0x30000009ff0a7230 */ /* 0x000fe20000004100 */
[----:B------:R-:W-:Y:S01]  /*d7c0*/  F2FP.SATFINITE.E4M3.F32.PACK_AB_MERGE_C R31, R32, R31, RZ ;  /* 0x0000001f201f723e */ /* 0x000fe200048070ff */
[----:B------:R-:W-:-:S02]  /*d7d0*/  HADD2.F32 R5, -RZ, R4.H0_H0 ;  /* 0x20000004ff057230 */ /* 0x000fc40000004100 */
[C---:B------:R-:W-:Y:S01]  /*d7e0*/  FMUL.FTZ R14, R6.reuse, R13 ;  /* 0x0000000d060e7220 */ /* 0x040fe20000410000 */
[----:B------:R-:W-:Y:S02]  /*d7f0*/  HADD2.F32 R4, -RZ, R3.H1_H1 ;  /* 0x30000003ff047230 */ /* 0x000fe40000004100 */
[-C--:B------:R-:W-:Y:S01]  /*d800*/  FMUL.FTZ R24, R6, R10.reuse ;  /* 0x0000000a06187220 */ /* 0x080fe20000410000 */
[----:B------:R-:W-:Y:S02]  /*d810*/  HADD2.F32 R9, -RZ, R9.H0_H0 ;  /* 0x20000009ff097230 */ /* 0x000fe40000004100 */
[C---:B------:R-:W-:Y:S01]  /*d820*/  FFMA.FTZ R14, R5.reuse, R10, -R14 ;  /* 0x0000000a050e7223 */ /* 0x040fe2000001080e */
[----:B------:R-:W-:Y:S02]  /*d830*/  HADD2.F32 R3, -RZ, R3.H0_H0 ;  /* 0x20000003ff037230 */ /* 0x000fe40000004100 */
[C---:B------:R-:W-:Y:S01]  /*d840*/  FMUL.FTZ R6, R4.reuse, R11 ;  /* 0x0000000b04067220 */ /* 0x040fe20000410000 */
[----:B------:R-:W-:Y:S01]  /*d850*/  FFMA.FTZ R13, R5, R13, R24 ;  /* 0x0000000d050d7223 */ /* 0x000fe20000010018 */
[----:B------:R-:W-:Y:S01]  /*d860*/  FMUL.FTZ R4, R4, R9 ;  /* 0x0000000904047220 */ /* 0x000fe20000410000 */
[----:B------:R-:W-:-:S02]  /*d870*/  HADD2.F32 R5, -RZ, R12.H1_H1 ;  /* 0x3000000cff057230 */ /* 0x000fc40000004100 */
[C---:B------:R-:W-:Y:S01]  /*d880*/  FFMA.FTZ R6, R3.reuse, R9, -R6 ;  /* 0x0000000903067223 */ /* 0x040fe20000010806 */
[----:B------:R-:W-:Y:S02]  /*d890*/  HADD2.F32 R9, -RZ, R20.H1_H1 ;  /* 0x30000014ff097230 */ /* 0x000fe40000004100 */
[----:B------:R-:W-:Y:S01]  /*d8a0*/  FFMA.FTZ R11, R3, R11, R4 ;  /* 0x0000000b030b7223 */ /* 0x000fe20000010004 */
[----:B------:R-:W-:Y:S01]  /*d8b0*/  HADD2.F32 R4, -RZ, R8.H1_H1 ;  /* 0x30000008ff047230 */ /* 0x000fe20000004100 */
[----:B------:R-:W-:Y:S01]  /*d8c0*/  F2FP.SATFINITE.E4M3.F32.PACK_AB_MERGE_C R13, R13, R14, RZ ;  /* 0x0000000e0d0d723e */ /* 0x000fe200048070ff */
[----:B------:R-:W-:Y:S01]  /*d8d0*/  HADD2.F32 R20, -RZ, R20.H0_H0 ;  /* 0x20000014ff147230 */ /* 0x000fe20000004100 */
[----:B------:R-:W-:Y:S01]  /*d8e0*/  F2FP.SATFINITE.E4M3.F32.PACK_AB_MERGE_C R26, R26, R25, R28 ;  /* 0x000000191a1a723e */ /* 0x000fe2000480701c */
[----:B------:R-:W-:Y:S02]  /*d8f0*/  HADD2.F32 R3, -RZ, R7.H1_H1 ;  /* 0x30000007ff037230 */ /* 0x000fe40000004100 */
[----:B------:R-:W-:Y:S01]  /*d900*/  FMUL.FTZ R15, R4, R9 ;  /* 0x00000009040f7220 */ /* 0x000fe20000410000 */
[----:B------:R-:W-:-:S02]  /*d910*/  HADD2.F32 R12, -RZ, R12.H0_H0 ;  /* 0x2000000cff0c7230 */ /* 0x000fc40000004100 */
[----:B------:R-:W-:Y:S01]  /*d920*/  FMUL.FTZ R10, R4, R5 ;  /* 0x00000005040a7220 */ /* 0x000fe20000410000 */
[----:B------:R-:W-:Y:S02]  /*d930*/  HADD2.F32 R8, -RZ, R8.H0_H0 ;  /* 0x20000008ff087230 */ /* 0x000fe40000004100 */
[C---:B------:R-:W-:Y:S01]  /*d940*/  FMUL.FTZ R4, R3.reuse, R20 ;  /* 0x0000001403047220 */ /* 0x040fe20000410000 */
[----:B------:R-:W-:Y:S02]  /*d950*/  HADD2.F32 R7, -RZ, R7.H0_H0 ;  /* 0x20000007ff077230 */ /* 0x000fe40000004100 */
[-C--:B------:R-:W-:Y:S01]  /*d960*/  FMUL.FTZ R3, R3, R12.reuse ;  /* 0x0000000c03037220 */ /* 0x080fe20000410000 */
[----:B------:R-:W-:Y:S01]  /*d970*/  F2FP.SATFINITE.E4M3.F32.PACK_AB_MERGE_C R27, R30, R27, R31 ;  /* 0x0000001b1e1b723e */ /* 0x000fe2000480701f */
[C---:B------:R-:W-:Y:S01]  /*d980*/  FFMA.FTZ R15, R8.reuse, R5, -R15 ;  /* 0x00000005080f7223 */ /* 0x040fe2000001080f */
[----:B------:R-:W-:Y:S01]  /*d990*/  FFMA.FTZ R10, R8, R9, R10 ;  /* 0x00000009080a7223 */ /* 0x000fe2000001000a */
[C---:B------:R-:W-:Y:S01]  /*d9a0*/  FFMA.FTZ R4, R7.reuse, R12, -R4 ;  /* 0x0000000c07047223 */ /* 0x040fe20000010804 */
[----:B------:R-:W-:Y:S01]  /*d9b0*/  FFMA.FTZ R3, R7, R20, R3 ;  /* 0x0000001407037223 */ /* 0x000fe20000010003 */
[----:B------:R-:W-:-:S02]  /*d9c0*/  F2FP.SATFINITE.E4M3.F32.PACK_AB_MERGE_C R24, R11, R6, R13 ;  /* 0x000000060b18723e */ /* 0x000fc4000480700d */
[----:B------:R-:W-:-:S04]  /*d9d0*/  F2FP.SATFINITE.E4M3.F32.PACK_AB_MERGE_C R10, R10, R15, RZ ;  /* 0x0000000f0a0a723e */ /* 0x000fc800048070ff */
[----:B------:R-:W-:-:S05]  /*d9e0*/  F2FP.SATFINITE.E4M3.F32.PACK_AB_MERGE_C R25, R3, R4, R10 ;  /* 0x000000040319723e */ /* 0x000fca000480700a */
[----:B------:R1:W-:Y:S01]  /*d9f0*/  STS.128 [R0+0x2000], R24 ;  /* 0x0020001800007388 */ /* 0x0003e20000000c00 */
[----:B------:R-:W-:Y:S05]  /*da00*/  BRA `(.L_x_7493) ;  /* 0x0000002400447947 */ /* 0x000fea0003800000 */
.L_x_7480:
        /* <DEDUP_REMOVED lines=38> */
[--C-:B---3--:R-:W-:Y:S02]  /*dc70*/  @!P1 IMAD.X R5, R3, 0x1, R23.reuse, P2 ;  /* 0x0000000103059824 */ /* 0x108fe400010e0617 */
[----:B----4-:R-:W-:Y:S02]  /*dc80*/  @!P1 IMAD.X R3, R7, 0x1, R23, P3 ;  /* 0x0000000107039824 */ /* 0x010fe400018e0617 */
[----:B------:R-:W-:Y:S02]  /*dc90*/  @!P1 IMAD.MOV.U32 R4, RZ, RZ, R0 ;  /* 0x000000ffff049224 */ /* 0x000fe400078e0000 */
[----:B------:R-:W-:Y:S02]  /*dca0*/  @!P1 IMAD.MOV.U32 R32, RZ, RZ, R14 ;  /* 0x000000ffff209224 */ /* 0x000fe400078e000e */
[----:B------:R-:W-:Y:S02]  /*dcb0*/  @!P1 IMAD.MOV.U32 R33, RZ, RZ, R3 ;  /* 0x000000ffff219224 */ /* 0x000fe400078e0003 */
[----:B------:R-:W2:Y:S04]  /*dcc0*/  @!P1 LD.E.128 R4, desc[UR38][R4.64] ;  /* 0x0000002604049980 */ /* 0x000ea8000c101d00 */
[----:B------:R-:W3:Y:S01]  /*dcd0*/  @!P1 LD.E.128 R32, desc[UR38][R32.64] ;  /* 0x0000002620209980 */ /* 0x000ee2000c101d00 */
[----:B------:R-:W-:-:S02]  /*dce0*/  CS2R R26, SRZ ;  /* 0x00000000001a7805 */ /* 0x000fc4000001ff00 */
[----:B------:R-:W-:Y:S02]  /*dcf0*/  CS2R R24, SRZ ;  /* 0x0000000000187805 */ /* 0x000fe4000001ff00 */
[----:B------:R-:W-:Y:S01]  /*dd00*/  CS2R R20, SRZ ;  /* 0x0000000000147805 */ /* 0x000fe2000001ff00 */
[----:B------:R-:W0:Y:S01]  /*dd10*/  SHFL.IDX PT, R29, R29, 0x1, 0x1c1f ;  /* 0x003c1f001d1d7f89 */ /* 0x000e2200000e0000 */
[----:B------:R-:W-:-:S03]  /*dd20*/  CS2R R8, SRZ ;  /* 0x0000000000087805 */ /* 0x000fc6000001ff00 */
[----:B------:R1:W4:Y:S04]  /*dd30*/  SHFL.IDX PT, R3, R10, 0x1, 0x1c1f ;  /* 0x003c1f000a037f89 */ /* 0x00032800000e0000 */
[----:B------:R1:W0:Y:S04]  /*dd40*/  SHFL.IDX PT, R14, R28, 0x1, 0x1c1f ;  /* 0x003c1f001c0e7f89 */ /* 0x00022800000e0000 */
[----:B------:R-:W0:Y:S01]  /*dd50*/  SHFL.IDX PT, R31, R31, 0x1, 0x1c1f ;  /* 0x003c1f001f1f7f89 */ /* 0x000e2200000e0000 */
        /* <DEDUP_REMOVED lines=9> */
.L_x_7789:
        /* <DEDUP_REMOVED lines=17> */
.L_x_7498:
[----:B------:R-:W-:Y:S05]  /*df00*/  BSYNC B1 ;  /* 0x0000000000017941 */ /* 0x000fea0003800000 */
.L_x_7497:
[----:B------:R-:W-:Y:S01]  /*df10*/  ULEA.HI UR4, UR37, UR37, URZ, 0x1 ;  /* 0x0000002525047291 */ /* 0x000fe2000f8f083f */
[----:B------:R-:W-:Y:S01]  /*df20*/  VIADD R0, R210, 0x40 ;  /* 0x00000040d2007836 */ /* 0x000fe20000000000 */
[----:B------:R-:W-:Y:S01]  /*df30*/  VIADDMNMX R11, R30, -R219, 0x80, PT ;  /* 0x000000801e0b7446 */ /* 0x000fe200038009db */
[----:B------:R-:W-:Y:S01]  /*df40*/  BSSY B1, `(.L_x_7499) ;  /* 0x0000009000017945 */ /* 0x000fe20003800000 */
[----:B------:R-:W-:Y:S02]  /*df50*/  ULOP3.LUT UR4, UR4, 0xfffffffe, URZ, 0xc0, !UPT ;  /* 0xfffffffe04047892 */ /* 0x000fe4000f8ec03f */
[-C--:B------:R-:W-:Y:S02]  /*df60*/  ISETP.GE.OR P2, PT, R210, R11.reuse, P0 ;  /* 0x0000000bd200720c */ /* 0x080fe40000746670 */
[----:B------:R-:W-:Y:S01]  /*df70*/  UIADD3 UR4, UR37, -UR4, URZ ;  /* 0x8000000425047290 */ /* 0x000fe2000fffe03f */
[----:B------:R-:W-:-:S05]  /*df80*/  ISETP.GE.OR P0, PT, R0, R11, P0 ;  /* 0x0000000b0000720c */ /* 0x000fca0000706670 */
[----:B------:R-:W-:-:S05]  /*df90*/  IMAD.U32 R3, RZ, RZ, UR4 ;  /* 0x00000004ff037e24 */ /* 0x000fca000f8e00ff */
[----:B------:R-:W-:-:S04]  /*dfa0*/  SHF.L.U32 R3, R3, 0x1f, RZ ;  /* 0x0000001f03037819 */ /* 0x000fc800000006ff */
[----:B------:R-:W0:Y:S02]  /*dfb0*/  SYNCS.PHASECHK.TRANS64.TRYWAIT P1, [R18+URZ+0x28800], R3 ;  /* 0x02880003120075a7 */ /* 0x000e24000802017f */
[----:B0-----:R-:W-:Y:S05]  /*dfc0*/  @!P1 BRA `(.L_x_7500) ;  /* 0x0000023000989947 */ /* 0x001fea0003800000 */
.L_x_7790:
[----:B------:R-:W-:Y:S05]  /*dfd0*/  BSYNC B1 ;  /* 0x0000000000017941 */ /* 0x000fea0003800000 */
.L_x_7499:
[----:B------:R-:W-:Y:S04]  /*dfe0*/  BSSY B1, `(.L_x_7501) ;  /* 0x0000100000017945 */ /* 0x000fe80003800000 */
[----:B------:R-:W-:Y:S05]  /*dff0*/  @P2 BRA `(.L_x_7502) ;  /* 0x0000000c00f82947 */ /* 0x000fea0003800000 */
[----:B------:R-:W-:Y:S02]  /*e000*/  SHF.R.U32.HI R0, RZ, 0x8, R26 ;  /* 0x00000008ff007819 */ /* 0x000fe4000001161a */
[----:B------:R-:W-:Y:S02]  /*e010*/  SHF.R.U32.HI R11, RZ, 0x8, R24 ;  /* 0x00000008ff0b7819 */ /* 0x000fe40000011618 */
[----:B0-----:R-:W-:Y:S02]  /*e020*/  LOP3.LUT R3, R26, 0xff, RZ, 0xc0, !PT ;  /* 0x000000ff1a037812 */ /* 0x001fe400078ec0ff */
[----:B------:R-:W-:Y:S02]  /*e030*/  LOP3.LUT R0, R0, 0xff, RZ, 0xc0, !PT ;  /* 0x000000ff00007812 */ /* 0x000fe400078ec0ff */
[----:B------:R-:W-:Y:S02]  /*e040*/  SHF.R.U32.HI R10, RZ, 0x8, R27 ;  /* 0x00000008ff0a7819 */ /* 0x000fe4000001161b */
[----:B------:R-:W-:-:S02]  /*e050*/  LOP3.LUT R12, R11, 0xff, RZ, 0xc0, !PT ;  /* 0x000000ff0b0c7812 */ /* 0x000fc400078ec0ff */
[----:B------:R-:W-:Y:S01]  /*e060*/  PRMT R11, R0, 0x7604, R3 ;  /* 0x00007604000b7816 */ /* 0x000fe20000000003 */
[----:B------:R-:W-:Y:S01]  /*e070*/  IMAD.SHL.U32 R3, R213, 0x80, RZ ;  /* 0x00000080d5037824 */ /* 0x000fe200078e00ff */
[----:B------:R-:W-:Y:S02]  /*e080*/  LOP3.LUT R13, R27, 0xff, RZ, 0xc0, !PT ;  /* 0x000000ff1b0d7812 */ /* 0x000fe400078ec0ff */
[----:B------:R-:W-:Y:S02]  /*e090*/  LOP3.LUT R10, R10, 0xff, RZ, 0xc0, !PT ;  /* 0x000000ff0a0a7812 */ /* 0x000fe400078ec0ff */
[----:B------:R-:W-:Y:S02]  /*e0a0*/  LOP3.LUT R15, R24, 0xff, RZ, 0xc0, !PT ;  /* 0x000000ff180f7812 */ /* 0x000fe400078ec0ff */
[----:B------:R-:W-:Y:S02]  /*e0b0*/  PRMT R39, R10, 0x7604, R13 ;  /* 0x000076040a277816 */ /* 0x000fe4000000000d */
[----:B------:R-:W-:-:S02]  /*e0c0*/  SHF.R.U32.HI R0, RZ, 0x8, R20 ;  /* 0x00000008ff007819 */ /* 0x000fc40000011614 */
[----:B------:R-:W-:Y:S01]  /*e0d0*/  LOP3.LUT R14, R3, 0x380, RZ, 0xc0, !PT ;  /* 0x00000380030e7812 */ /* 0x000fe200078ec0ff */
[----:B------:R-:W-:Y:S01]  /*e0e0*/  IMAD.IADD R3, R22, 0x1, R37 ;  /* 0x0000000116037824 */ /* 0x000fe200078e0225 */
[----:B------:R-:W-:Y:S02]  /*e0f0*/  SHF.R.U32.HI R10, RZ, 0x8, R25 ;  /* 0x00000008ff0a7819 */ /* 0x000fe40000011619 */
[----:B------:R-:W-:Y:S02]  /*e100*/  PRMT R41, R12, 0x7604, R15 ;  /* 0x000076040c297816 */ /* 0x000fe4000000000f */
[----:B------:R-:W-:Y:S02]  /*e110*/  LOP3.LUT R15, R20, 0xff, RZ, 0xc0, !PT ;  /* 0x000000ff140f7812 */ /* 0x000fe400078ec0ff */
[----:B------:R-:W-:Y:S02]  /*e120*/  LOP3.LUT R12, R0, 0xff, RZ, 0xc0, !PT ;  /* 0x000000ff000c7812 */ /* 0x000fe400078ec0ff */
[----:B------:R-:W-:-:S02]  /*e130*/  LOP3.LUT R13, R25, 0xff, RZ, 0xc0, !PT ;  /* 0x000000ff190d7812 */ /* 0x000fc400078ec0ff */
[----:B------:R-:W-:Y:S02]  /*e140*/  LOP3.LUT R10, R10, 0xff, RZ, 0xc0, !PT ;  /* 0x000000ff0a0a7812 */ /* 0x000fe400078ec0ff */
[----:B------:R-:W-:Y:S02]  /*e150*/  SHF.R.U32.HI R28, RZ, 0x3, R14 ;  /* 0x00000003ff1c7819 */ /* 0x000fe4000001160e */
[C---:B------:R-:W-:Y:S02]  /*e160*/  LOP3.LUT R3, R14.reuse, 0x70, R3, 0xf8, !PT ;  /* 0x000000700e037812 */ /* 0x040fe400078ef803 */
[----:B------:R-:W-:Y:S02]  /*e170*/  LOP3.LUT R0, R14, 0x70, R22, 0xf8, !PT ;  /* 0x000000700e007812 */ /* 0x000fe400078ef816 */
[----:B------:R-:W-:Y:S02]  /*e180*/  PRMT R45, R12, 0x7604, R15 ;  /* 0x000076040c2d7816 */ /* 0x000fe4000000000f */
[----:B------:R-:W-:-:S02]  /*e190*/  PRMT R43, R10, 0x7604, R13 ;  /* 0x000076040a2b7816 */ /* 0x000fc4000000000d */
[----:B------:R-:W-:Y:S02]  /*e1a0*/  SHF.R.U32.HI R12, RZ, 0x8, R8 ;  /* 0x00000008ff0c7819 */ /* 0x000fe40000011608 */
[----:B------:R-:W-:Y:S02]  /*e1b0*/  SHF.R.U32.HI R30, RZ, 0x8, R9 ;  /* 0x00000008ff1e7819 */ /* 0x000fe40000011609 */
[-C--:B------:R-:W-:Y:S02]  /*e1c0*/  LOP3.LUT R3, R3, R28.reuse, RZ, 0x3c, !PT ;  /* 0x0000001c03037212 */ /* 0x080fe400078e3cff */
[----:B------:R-:W-:Y:S02]  /*e1d0*/  SHF.R.U32.HI R10, RZ, 0x8, R21 ;  /* 0x00000008ff0a7819 */ /* 0x000fe40000011615 */
[----:B------:R-:W-:Y:S02]  /*e1e0*/  LOP3.LUT R0, R0, R28, RZ, 0x3c, !PT ;  /* 0x0000001c00007212 */ /* 0x000fe400078e3cff */
[----:B------:R-:W-:-:S02]  /*e1f0*/  LOP3.LUT R29, R21, 0xff, RZ, 0xc0, !PT ;  /* 0x000000ff151d7812 */ /* 0x000fc400078ec0ff */
[----:B------:R-:W-:Y:S02]  /*e200*/  LOP3.LUT R31, R8, 0xff, RZ, 0xc0, !PT ;  /* 0x000000ff081f7812 */ /* 0x000fe400078ec0ff */
[----:B------:R-:W-:Y:S02]  /*e210*/  LOP3.LUT R28, R12, 0xff, RZ, 0xc0, !PT ;  /* 0x000000ff0c1c7812 */ /* 0x000fe400078ec0ff */
[----:B------:R-:W-:Y:S02]  /*e220*/  LOP3.LUT R30, R30, 0xff, RZ, 0xc0, !PT ;  /* 0x000000ff1e1e7812 */ /* 0x000fe400078ec0ff */
[----:B------:R-:W-:Y:S02]  /*e230*/  LOP3.LUT R51, R9, 0xff, RZ, 0xc0, !PT ;  /* 0x000000ff09337812 */ /* 0x000fe400078ec0ff */
[----:B------:R-:W-:Y:S02]  /*e240*/  LOP3.LUT R10, R10, 0xff, RZ, 0xc0, !PT ;  /* 0x000000ff0a0a7812 */ /* 0x000fe400078ec0ff */
[----:B------:R-:W-:-:S02]  /*e250*/  IADD3 R3, R18, R3, R227 ;  /* 0x0000000312037210 */ /* 0x000fc40007ffe0e3 */
[----:B------:R-:W-:Y:S02]  /*e260*/  IADD3 R0, R18, R0, R227 ;  /* 0x0000000012007210 */ /* 0x000fe40007ffe0e3 */
[----:B------:R-:W-:Y:S02]  /*e270*/  PRMT R47, R10, 0x7604, R29 ;  /* 0x000076040a2f7816 */ /* 0x000fe4000000001d */
[----:B------:R-:W-:Y:S01]  /*e280*/  PRMT R49, R28, 0x7604, R31 ;  /* 0x000076041c317816 */ /* 0x000fe2000000001f */
[----:B------:R-:W-:Y:S01]  /*e290*/  LDS.128 R12, [R0+0x18400] ;  /* 0x01840000000c7984 */ /* 0x000fe20000000c00 */
[----:B------:R-:W-:Y:S02]  /*e2a0*/  PRMT R51, R30, 0x7604, R51 ;  /* 0x000076041e337816 */ /* 0x000fe40000000033 */
[----:B------:R-:W-:Y:S01]  /*e2b0*/  SHF.R.U32.HI R38, RZ, 0x10, R27 ;  /* 0x00000010ff267819 */ /* 0x000fe2000001161b */
[----:B------:R-:W0:Y:S01]  /*e2c0*/  LDS.128 R28, [R3+0x18400] ;  /* 0x01840000031c7984 */ /* 0x000e220000000c00 */
[----:B------:R-:W-:-:S02]  /*e2d0*/  SHF.R.U32.HI R42, RZ, 0x10, R25 ;  /* 0x00000010ff2a7819 */ /* 0x000fc40000011619 */
[----:B------:R-:W-:Y:S02]  /*e2e0*/  LOP3.LUT R38, R38, 0xff, RZ, 0xc0, !PT ;  /* 0x000000ff26267812 */ /* 0x000fe400078ec0ff */
        /* <DEDUP_REMOVED lines=16> */
[----:B------:R-:W-:-:S02]  /*e3f0*/  LOP3.LUT R39, R39, 0xff000000, R27, 0xf8, !PT ;  /* 0xff00000027277812 */ /* 0x000fc400078ef81b */
[----:B------:R-:W-:Y:S02]  /*e400*/  PRMT R51, R42, 0x7054, R51 ;  /* 0x000070542a337816 */ /* 0x000fe40000000033 */
[----:B------:R-:W-:Y:S02]  /*e410*/  LOP3.LUT R42, R41, 0xff000000, R24, 0xf8, !PT ;  /* 0xff000000292a7812 */ /* 0x000fe400078ef818 */
[----:B------:R-:W-:Y:S02]  /*e420*/  PRMT R11, R10, 0x7054, R11 ;  /* 0x000070540a0b7816 */ /* 0x000fe4000000000b */
[----:B------:R-:W-:Y:S02]  /*e430*/  PRMT R49, R40, 0x7054, R49 ;  /* 0x0000705428317816 */ /* 0x000fe40000000031 */
[----:B------:R-:W-:Y:S02]  /*e440*/  F2FP.F16.E4M3.UNPACK_B R44, R47.H1 ;  /* 0x0000002fff2c723e */ /* 0x000fe400030006ff */
[----:B0-----:R-:W-:-:S02]  /*e450*/  F2FP.F16.E4M3.UNPACK_B R24, R29.H1 ;  /* 0x0000001dff18723e */ /* 0x001fc400030006ff */
[----:B------:R-:W-:Y:S01]  /*e460*/  SHF.R.U32.HI R10, RZ, 0x10, R20 ;  /* 0x00000010ff0a7819 */ /* 0x000fe20000011614 */
[--C-:B------:R-:W-:Y:S01]  /*e470*/  HADD2.F32 R46, -RZ, R44.reuse.H0_H0 ;  /* 0x2000002cff2e7230 */ /* 0x100fe20000004100 */
[----:B------:R-:W-:Y:S01]  /*e480*/  F2FP.F16.E4M3.UNPACK_B R40, R39.H1 ;  /* 0x00000027ff28723e */ /* 0x000fe200030006ff */
[----:B------:R-:W-:Y:S01]  /*e490*/  HADD2.F32 R44, -RZ, R44.H1_H1 ;  /* 0x3000002cff2c7230 */ /* 0x000fe20000004100 */
[----:B------:R-:W-:Y:S02]  /*e4a0*/  LOP3.LUT R51, R51, 0xff000000, R9, 0xf8, !PT ;  /* 0xff00000033337812 */ /* 0x000fe400078ef809 */
[----:B------:R-:W-:Y:S01]  /*e4b0*/  LOP3.LUT R43, R43, 0xff000000, R25, 0xf8, !PT ;  /* 0xff0000002b2b7812 */ /* 0x000fe200078ef819 */
[----:B------:R-:W-:Y:S01]  /*e4c0*/  HADD2.F32 R25, -RZ, R24.H0_H0 ;  /* 0x20000018ff197230 */ /* 0x000fe20000004100 */
[-C--:B------:R-:W-:Y:S01]  /*e4d0*/  F2FP.F16.E4M3.UNPACK_B R9, R13.reuse ;  /* 0x0000000dff09723e */ /* 0x080fe200020006ff */
[--C-:B------:R-:W-:Y:S01]  /*e4e0*/  HADD2.F32 R41, -RZ, R40.reuse.H0_H0 ;  /* 0x20000028ff297230 */ /* 0x100fe20000004100 */
[----:B------:R-:W-:Y:S01]  /*e4f0*/  LOP3.LUT R10, R10, 0xff, RZ, 0xc0, !PT ;  /* 0x000000ff0a0a7812 */ /* 0x000fe200078ec0ff */
[----:B------:R-:W-:Y:S01]  /*e500*/  HADD2.F32 R40, -RZ, R40.H1_H1 ;  /* 0x30000028ff287230 */ /* 0x000fe20000004100 */
[----:B------:R-:W-:-:S02]  /*e510*/  F2FP.F16.E4M3.UNPACK_B R13, R13.H1 ;  /* 0x0000000dff0d723e */ /* 0x000fc400030006ff */
[----:B------:R-:W-:Y:S02]  /*e520*/  PRMT R45, R10, 0x7054, R45 ;  /* 0x000070540a2d7816 */ /* 0x000fe4000000002d */
[----:B------:R-:W-:Y:S01]  /*e530*/  LOP3.LUT R48, R49, 0xff000000, R8, 0xf8, !PT ;  /* 0xff00000031307812 */ /* 0x000fe200078ef808 */
[--C-:B------:R-:W-:Y:S02]  /*e540*/  HADD2.F32 R10, -RZ, R13.reuse.H0_H0 ;  /* 0x2000000dff0a7230 */ /* 0x100fe40000004100 */
[CC--:B------:R-:W-:Y:S01]  /*e550*/  FMUL.FTZ R49, R25.reuse, R46.reuse ;  /* 0x0000002e19317220 */ /* 0x0c0fe20000410000 */
[----:B------:R-:W-:Y:S01]  /*e560*/  FMUL.FTZ R25, R25, R41 ;  /* 0x0000002919197220 */ /* 0x000fe20000410000 */
[----:B------:R-:W-:Y:S01]  /*e570*/  F2FP.F16.E4M3.UNPACK_B R29, R29 ;  /* 0x0000001dff1d723e */ /* 0x000fe200020006ff */
[----:B------:R-:W-:Y:S01]  /*e580*/  HADD2.F32 R13, -RZ, R13.H1_H1 ;  /* 0x3000000dff0d7230 */ /* 0x000fe20000004100 */
[----:B------:R-:W-:Y:S01]  /*e590*/  F2FP.F16.E4M3.UNPACK_B R47, R47 ;  /* 0x0000002fff2f723e */ /* 0x000fe200020006ff */
[C---:B------:R-:W-:Y:S01]  /*e5a0*/  FFMA.FTZ R53, R10.reuse, R46, R25 ;  /* 0x0000002e0a357223 */ /* 0x040fe20000010019 */
[----:B------:R-:W-:Y:S01]  /*e5b0*/  FFMA.FTZ R52, R10, R41, -R49 ;  /* 0x000000290a347223 */ /* 0x000fe20000010831 */
[----:B------:R-:W-:Y:S01]  /*e5c0*/  F2FP.F16.E4M3.UNPACK_B R39, R39 ;  /* 0x00000027ff27723e */ /* 0x000fe200020006ff */
        /* <DEDUP_REMOVED lines=10> */
[----:B------:R-:W-:Y:S01]  /*e670*/  FFMA.FTZ R55, R13, R40, -R46 ;  /* 0x000000280d377223 */ /* 0x000fe2000001082e */
[-C--:B------:R-:W-:Y:S01]  /*e680*/  FMUL.FTZ R24, R24, R41.reuse ;  /* 0x0000002918187220 */ /* 0x080fe20000410000 */
[----:B------:R-:W-:Y:S01]  /*e690*/  LOP3.LUT R45, R45, 0xff000000, R20, 0xf8, !PT ;  /* 0xff0000002d2d7812 */ /* 0x000fe200078ef814 */
[C---:B------:R-:W-:Y:S01]  /*e6a0*/  FFMA.FTZ R46, R10.reuse, R41, -R25 ;  /* 0x000000290a2e7223 */ /* 0x040fe20000010819 */
[----:B------:R-:W-:Y:S01]  /*e6b0*/  F2FP.F16.E4M3.UNPACK_B R41, R51.H1 ;  /* 0x00000033ff29723e */ /* 0x000fe200030006ff */
[----:B------:R-:W-:Y:S01]  /*e6c0*/  FFMA.FTZ R54, R13, R44, R57 ;  /* 0x0000002c0d367223 */ /* 0x000fe20000010039 */
[----:B------:R-:W-:Y:S01]  /*e6d0*/  F2FP.F16.E4M3.UNPACK_B R25, R43.H1 ;  /* 0x0000002bff19723e */ /* 0x000fe200030006ff */
[----:B------:R-:W-:Y:S01]  /*e6e0*/  FFMA.FTZ R49, R10, R49, R24 ;  /* 0x000000310a317223 */ /* 0x000fe20000010018 */
[-C--:B------:R-:W-:Y:S01]  /*e6f0*/  F2FP.F16.E4M3.UNPACK_B R20, R15.reuse ;  /* 0x0000000fff14723e */ /* 0x080fe200020006ff */
[----:B------:R-:W-:Y:S01]  /*e700*/  HADD2.F32 R40, -RZ, R47.H1_H1 ;  /* 0x3000002fff287230 */ /* 0x000fe20000004100 */
        /* <DEDUP_REMOVED lines=10> */
[----:B------:R-:W-:Y:S01]  /*e7b0*/  LOP3.LUT R38, R11, 0xff000000, R26, 0xf8, !PT ;  /* 0xff0000000b267812 */ /* 0x000fe200078ef81a */
        /* <DEDUP_REMOVED lines=10> */
[-C--:B------:R-:W-:Y:S01]  /*e860*/  F2FP.F16.E4M3.UNPACK_B R21, R28.reuse ;  /* 0x0000001cff15723e */ /* 0x080fe200020006ff */
[----:B------:R-:W-:Y:S01]  /*e870*/  HADD2.F32 R40, -RZ, R41.H1_H1 ;  /* 0x30000029ff287230 */ /* 0x000fe20000004100 */
[----:B------:R-:W-:Y:S01]  /*e880*/  F2FP.F16.E4M3.UNPACK_B R28, R28.H1 ;  /* 0x0000001cff1c723e */ /* 0x000fe200030006ff */
[----:B------:R-:W-:Y:S01]  /*e890*/  HADD2.F32 R25, -RZ, R51.H0_H0 ;  /* 0x20000033ff197230 */ /* 0x000fe20000004100 */
[----:B------:R-:W-:Y:S01]  /*e8a0*/  F2FP.F16.E4M3.UNPACK_B R8, R12 ;  /* 0x0000000cff08723e */ /* 0x000fe200020006ff */
[----:B------:R-:W-:-:S02]  /*e8b0*/  HADD2.F32 R10, -RZ, R27.H0_H0 ;  /* 0x2000001bff0a7230 */ /* 0x000fc40000004100 */
[C---:B------:R-:W-:Y:S01]  /*e8c0*/  FMUL.FTZ R56, R31.reuse, R40 ;  /* 0x000000281f387220 */ /* 0x040fe20000410000 */
[----:B------:R-:W-:Y:S02]  /*e8d0*/  HADD2.F32 R15, -RZ, R15.H1_H1 ;  /* 0x3000000fff0f7230 */ /* 0x000fe40000004100 */
[-C--:B------:R-:W-:Y:S01]  /*e8e0*/  FMUL.FTZ R31, R31, R24.reuse ;  /* 0x000000181f1f7220 */ /* 0x080fe20000410000 */
[----:B------:R-:W-:Y:S02]  /*e8f0*/  HADD2.F32 R13, -RZ, R43.H0_H0 ;  /* 0x2000002bff0d7230 */ /* 0x000fe40000004100 */
[C---:B------:R-:W-:Y:S01]  /*e900*/  FMUL.FTZ R44, R10.reuse, R25 ;  /* 0x000000190a2c7220 */ /* 0x040fe20000410000 */
[----:B------:R-:W-:Y:S02]  /*e910*/  HADD2.F32 R9, -RZ, R20.H0_H0 ;  /* 0x20000014ff097230 */ /* 0x000fe40000004100 */
[----:B------:R-:W-:Y:S01]  /*e920*/  FFMA.FTZ R63, R15, R24, -R56 ;  /* 0x000000180f3f7223 */ /* 0x000fe20000010838 */
[----:B------:R-:W-:Y:S01]  /*e930*/  F2FP.F16.E4M3.UNPACK_B R24, R45.H1 ;  /* 0x0000002dff18723e */ /* 0x000fe200030006ff */
[-C--:B------:R-:W-:Y:S01]  /*e940*/  FMUL.FTZ R10, R10, R13.reuse ;  /* 0x0000000d0a0a7220 */ /* 0x080fe20000410000 */
[----:B------:R-:W-:Y:S01]  /*e950*/  F2FP.F16.E4M3.UNPACK_B R12, R12.H1 ;  /* 0x0000000cff0c723e */ /* 0x000fe200030006ff */
[C---:B------:R-:W-:Y:S01]  /*e960*/  FFMA.FTZ R56, R9.reuse, R13, -R44 ;  /* 0x0000000d09387223 */ /* 0x040fe2000001082c */
[----:B------:R-:W-:Y:S01]  /*e970*/  F2FP.F16.E4M3.UNPACK_B R13, R38.H1 ;  /* 0x00000026ff0d723e */ /* 0x000fe200030006ff */
[----:B------:R-:W-:Y:S01]  /*e980*/  FFMA.FTZ R57, R9, R25, R10 ;  /* 0x0000001909397223 */ /* 0x000fe2000001000a */
[----:B------:R-:W-:Y:S01]  /*e990*/  FFMA.FTZ R62, R15, R40, R31 ;  /* 0x000000280f3e7223 */ /* 0x000fe2000001001f */
[----:B------:R-:W-:Y:S01]  /*e9a0*/  HADD2.F32 R51, -RZ, R51.H1_H1 ;  /* 0x30000033ff337230 */ /* 0x000fe20000004100 */
[----:B------:R-:W-:Y:S01]  /*e9b0*/  F2FP.F16.E4M3.UNPACK_B R45, R45 ;  /* 0x0000002dff2d723e */ /* 0x000fe200020006ff */
[----:B------:R-:W-:Y:S01]  /*e9c0*/  HADD2.F32 R27, -RZ, R27.H1_H1 ;  /* 0x3000001bff1b7230 */ /* 0x000fe20000004100 */
[----:B------:R-:W-:Y:S01]  /*e9d0*/  F2FP.F16.E4M3.UNPACK_B R38, R38 ;  /* 0x00000026ff26723e */ /* 0x000fe200020006ff */
[----:B------:R-:W-:Y:S01]  /*e9e0*/  HADD2.F32 R25, -RZ, R24.H0_H0 ;  /* 0x20000018ff197230 */ /* 0x000fe20000004100 */
[----:B------:R-:W-:Y:S01]  /*e9f0*/  F2FP.F16.E4M3.UNPACK_B R26, R30 ;  /* 0x0000001eff1a723e */ /* 0x000fe200020006ff */
[----:B------:R-:W-:-:S02]  /*ea00*/  HADD2.F32 R10, -RZ, R28.H0_H0 ;  /* 0x2000001cff0a7230 */ /* 0x000fc40000004100 */
[C---:B------:R-:W-:Y:S01]  /*ea10*/  FMUL.FTZ R29, R27.reuse, R51 ;  /* 0x000000331b1d7220 */ /* 0x040fe20000410000 */
[----:B------:R-:W-:Y:S01]  /*ea20*/  HADD2.F32 R15, -RZ, R13.H0_H0 ;  /* 0x2000000dff0f7230 */ /* 0x000fe20000004100 */
[----:B------:R-:W-:Y:S01]  /*ea30*/  F2FP.F16.E4M3.UNPACK_B R30, R30.H1 ;  /* 0x0000001eff1e723e */ /* 0x000fe200030006ff */
[----:B------:R-:W-:Y:S02]  /*ea40*/  HADD2.F32 R43, -RZ, R43.H1_H1 ;  /* 0x3000002bff2b7230 */ /* 0x000fe40000004100 */
[C---:B------:R-:W-:Y:S01]  /*ea50*/  FMUL.FTZ R40, R10.reuse, R25 ;  /* 0x000000190a287220 */ /* 0x040fe20000410000 */
[----:B------:R-:W-:Y:S02]  /*ea60*/  HADD2.F32 R20, -RZ, R20.H1_H1 ;  /* 0x30000014ff147230 */ /* 0x000fe40000004100 */
[----:B------:R-:W-:Y:S01]  /*ea70*/  FMUL.FTZ R10, R10, R15 ;  /* 0x0000000f0a0a7220 */ /* 0x000fe20000410000 */
[----:B------:R-:W-:Y:S02]  /*ea80*/  HADD2.F32 R9, -RZ, R12.H0_H0 ;  /* 0x2000000cff097230 */ /* 0x000fe40000004100 */
[----:B------:R-:W-:Y:S01]  /*ea90*/  FMUL.FTZ R44, R27, R43 ;  /* 0x0000002b1b2c7220 */ /* 0x000fe20000410000 */
[----:B------:R-:W-:-:S02]  /*eaa0*/  HADD2.F32 R28, -RZ, R28.H1_H1 ;  /* 0x3000001cff1c7230 */ /* 0x000fc40000004100 */
[C---:B------:R-:W-:Y:S01]  /*eab0*/  FFMA.FTZ R59, R20.reuse, R43, -R29 ;  /* 0x0000002b143b7223 */ /* 0x040fe2000001081d */
[----:B------:R-:W-:Y:S02]  /*eac0*/  HADD2.F32 R13, -RZ, R13.H1_H1 ;  /* 0x3000000dff0d7230 */ /* 0x000fe40000004100 */
[C---:B------:R-:W-:Y:S01]  /*ead0*/  FFMA.FTZ R40, R9.reuse, R15, -R40 ;  /* 0x0000000f09287223 */ /* 0x040fe20000010828 */
[----:B------:R-:W-:Y:S01]  /*eae0*/  FFMA.FTZ R29, R9, R25, R10 ;  /* 0x00000019091d7223 */ /* 0x000fe2000001000a */
[----:B------:R-:W-:Y:S02]  /*eaf0*/  HADD2.F32 R9, -RZ, R24.H1_H1 ;  /* 0x30000018ff097230 */ /* 0x000fe40000004100 */
[----:B------:R-:W-:Y:S01]  /*eb00*/  FFMA.FTZ R58, R20, R51, R44 ;  /* 0x00000033143a7223 */ /* 0x000fe2000001002c */
[----:B------:R-:W-:Y:S01]  /*eb10*/  HADD2.F32 R12, -RZ, R12.H1_H1 ;  /* 0x3000000cff0c7230 */ /* 0x000fe20000004100 */
[----:B------:R-:W-:Y:S01]  /*eb20*/  F2FP.F16.E4M3.UNPACK_B R11, R14 ;  /* 0x0000000eff0b723e */ /* 0x000fe200020006ff */
[----:B------:R-:W-:-:S02]  /*eb30*/  HADD2.F32 R15, -RZ, R45.H0_H0 ;  /* 0x2000002dff0f7230 */ /* 0x000fc40000004100 */
[C---:B------:R-:W-:Y:S01]  /*eb40*/  FMUL.FTZ R25, R28.reuse, R9 ;  /* 0x000000091c197220 */ /* 0x040fe20000410000 */
[-C--:B------:R-:W-:Y:S01]  /*eb50*/  FMUL.FTZ R28, R28, R13.reuse ;  /* 0x0000000d1c1c7220 */ /* 0x080fe20000410000 */
[----:B------:R-:W-:Y:S01]  /*eb60*/  HADD2.F32 R10, -RZ, R21.H0_H0 ;  /* 0x20000015ff0a7230 */ /* 0x000fe20000004100 */
[----:B------:R-:W-:Y:S01]  /*eb70*/  F2FP.F16.E4M3.UNPACK_B R14, R14.H1 ;  /* 0x0000000eff0e723e */ /* 0x000fe200030006ff */
[C---:B------:R-:W-:Y:S01]  /*eb80*/  FFMA.FTZ R31, R12.reuse, R13, -R25 ;  /* 0x0000000d0c1f7223 */ /* 0x040fe20000010819 */
[----:B------:R-:W-:Y:S01]  /*eb90*/  FFMA.FTZ R44, R12, R9, R28 ;  /* 0x000000090c2c7223 */ /* 0x000fe2000001001c */
[----:B------:R-:W-:Y:S02]  /*eba0*/  HADD2.F32 R12, -RZ, R38.H0_H0 ;  /* 0x20000026ff0c7230 */ /* 0x000fe40000004100 */
[----:B------:R-:W-:Y:S01]  /*ebb0*/  FMUL.FTZ R20, R10, R15 ;  /* 0x0000000f0a147220 */ /* 0x000fe20000410000 */
[----:B------:R-:W-:Y:S02]  /*ebc0*/  HADD2.F32 R9, -RZ, R8.H0_H0 ;  /* 0x20000008ff097230 */ /* 0x000fe40000004100 */
        /* <DEDUP_REMOVED lines=24> */
[----:B------:R-:W-:Y:S01]  /*ed50*/  FMUL.FTZ R10, R30, R13 ;  /* 0x0000000d1e0a7220 */ /* 0x000fe20000410000 */
[----:B------:R-:W-:Y:S02]  /*ed60*/  HADD2.F32 R14, -RZ, R14.H1_H1 ;  /* 0x3000000eff0e7230 */ /* 0x000fe40000004100 */
[----:B------:R-:W-:Y:S01]  /*ed70*/  FFMA.FTZ R38, R8, R12, -R39 ;  /* 0x0000000c08267223 */ /* 0x000fe20000010827 */
[----:B------:R-:W-:Y:S02]  /*ed80*/  HADD2.F32 R12, -RZ, R48.H0_H0 ;  /* 0x20000030ff0c7230 */ /* 0x000fe40000004100 */
[----:B------:R-:W-:Y:S01]  /*ed90*/  FMUL.FTZ R39, R30, R21 ;  /* 0x000000151e277220 */ /* 0x000fe20000410000 */
[----:B------:R-:W-:Y:S01]  /*eda0*/  FFMA.FTZ R30, R8, R15, R9 ;  /* 0x0000000f081e7223 */ /* 0x000fe20000010009 */
[C---:B------:R-:W-:Y:S01]  /*edb0*/  FFMA.FTZ R43, R14.reuse, R21, R10 ;  /* 0x000000150e2b7223 */ /* 0x040fe2000001000a */
[----:B------:R-:W-:Y:S02]  /*edc0*/  HADD2.F32 R10, -RZ, R42.H0_H0 ;  /* 0x2000002aff0a7230 */ /* 0x000fe40000004100 */
[----:B------:R-:W-:Y:S01]  /*edd0*/  FFMA.FTZ R41, R14, R13, -R39 ;  /* 0x0000000d0e297223 */ /* 0x000fe20000010827 */
[----:B------:R-:W-:-:S02]  /*ede0*/  HADD2.F32 R9, -RZ, R26.H0_H0 ;  /* 0x2000001aff097230 */ /* 0x000fc40000004100 */
[----:B------:R-:W-:Y:S01]  /*edf0*/  HADD2.F32 R42, -RZ, R42.H1_H1 ;  /* 0x3000002aff2a7230 */ /* 0x000fe20000004100 */
[----:B------:R-:W-:Y:S01]  /*ee00*/  F2FP.SATFINITE.E4M3.F32.PACK_AB_MERGE_C R30, R43, R30, RZ ;  /* 0x0000001e2b1e723e */ /* 0x000fe200048070ff */
[----:B------:R-:W-:Y:S02]  /*ee10*/  HADD2.F32 R48, -RZ, R48.H1_H1 ;  /* 0x30000030ff307230 */ /* 0x000fe40000004100 */
[C---:B------:R-:W-:Y:S01]  /*ee20*/  FMUL.FTZ R13, R9.reuse, R12 ;  /* 0x0000000c090d7220 */ /* 0x040fe20000410000 */
[----:B------:R-:W-:Y:S02]  /*ee30*/  HADD2.F32 R26, -RZ, R26.H1_H1 ;  /* 0x3000001aff1a7230 */ /* 0x000fe40000004100 */
[----:B------:R-:W-:Y:S01]  /*ee40*/  FMUL.FTZ R9, R9, R10 ;  /* 0x0000000a09097220 */ /* 0x000fe20000410000 */
[--C-:B------:R-:W-:Y:S01]  /*ee50*/  HADD2.F32 R8, -RZ, R11.reuse.H0_H0 ;  /* 0x2000000bff087230 */ /* 0x100fe20000004100 */
[----:B------:R-:W-:Y:S01]  /*ee60*/  F2FP.SATFINITE.E4M3.F32.PACK_AB_MERGE_C R38, R41, R38, RZ ;  /* 0x000000262926723e */ /* 0x000fe200048070ff */
        /* <DEDUP_REMOVED lines=19> */
[----:B------:R1:W-:Y:S01]  /*efa0*/  STS.128 [R0+0x18400], R8 ;  /* 0x0184000800007388 */ /* 0x0003e20000000c00 */
[----:B------:R-:W-:Y:S02]  /*efb0*/  F2FP.SATFINITE.E4M3.F32.PACK_AB_MERGE_C R12, R28, R25, R12 ;  /* 0x000000191c0c723e */ /* 0x000fe4000480700c */
[----:B------:R-:W-:-:S05]  /*efc0*/  F2FP.SATFINITE.E4M3.F32.PACK_AB_MERGE_C R14, R39, R14, R30 ;  /* 0x0000000e270e723e */ /* 0x000fca000480701e */
[----:B------:R1:W-:Y:S02]  /*efd0*/  STS.128 [R3+0x18400], R12 ;  /* 0x0184000c03007388 */ /* 0x0003e40000000c00 */
.L_x_7502:
[----:B------:R-:W-:Y:S05]  /*efe0*/  BSYNC B1 ;  /* 0x0000000000017941 */ /* 0x000fea0003800000 */
.L_x_7501:
[----:B------:R-:W-:Y:S05]  /*eff0*/  @P0 BRA `(.L_x_7493) ;  /* 0x0000000c00c80947 */ /* 0x000fea0003800000 */
[----:B------:R-:W2:Y:S01]  /*f000*/  LDL R51, [R1+0x24] ;  /* 0x0000240001337983 */ /* 0x000ea20000100800 */
[----:B01---5:R-:W-:Y:S01]  /*f010*/  SHF.R.U32.HI R3, RZ, 0x8, R32 ;  /* 0x00000008ff037819 */ /* 0x023fe20000011620 */
[----:B------:R-:W-:Y:S01]  /*f020*/  IMAD.IADD R12, R22, 0x1, R37 ;  /* 0x00000001160c7824 */ /* 0x000fe200078e0225 */
[----:B------:R-:W-:Y:S02]  /*f030*/  LOP3.LUT R0, R32, 0xff, RZ, 0xc0, !PT ;  /* 0x000000ff20007812 */ /* 0x000fe400078ec0ff */
[----:B------:R-:W-:Y:S02]  /*f040*/  LOP3.LUT R3, R3, 0xff, RZ, 0xc0, !PT ;  /* 0x000000ff03037812 */ /* 0x000fe400078ec0ff */
[----:B------:R-:W-:Y:S02]  /*f050*/  SHF.R.U32.HI R9, RZ, 0x8, R33 ;  /* 0x00000008ff097819 */ /* 0x000fe40000011621 */
[----:B------:R-:W-:Y:S02]  /*f060*/  PRMT R21, R3, 0x7604, R0 ;  /* 0x0000760403157816 */ /* 0x000fe40000000000 */
[----:B------:R-:W-:-:S02]  /*f070*/  SHF.R.U32.HI R3, RZ, 0x8, R34 ;  /* 0x00000008ff037819 */ /* 0x000fc40000011622 */
[----:B------:R-:W-:Y:S02]  /*f080*/  LOP3.LUT R0, R34, 0xff, RZ, 0xc0, !PT ;  /* 0x000000ff22007812 */ /* 0x000fe400078ec0ff */
[----:B------:R-:W-:Y:S02]  /*f090*/  LOP3.LUT R3, R3, 0xff, RZ, 0xc0, !PT ;  /* 0x000000ff03037812 */ /* 0x000fe400078ec0ff */
[----:B------:R-:W-:Y:S02]  /*f0a0*/  SHF.R.U32.HI R13, RZ, 0x3, R225 ;  /* 0x00000003ff0d7819 */ /* 0x000fe400000116e1 */
[----:B------:R-:W-:Y:S02]  /*f0b0*/  PRMT R25, R3, 0x7604, R0 ;  /* 0x0000760403197816 */ /* 0x000fe40000000000 */
[----:B------:R-:W-:Y:S02]  /*f0c0*/  LOP3.LUT R0, R225, 0x70, R12, 0xf8, !PT ;  /* 0x00000070e1007812 */ /* 0x000fe400078ef80c */
[----:B------:R-:W-:-:S02]  /*f0d0*/  LOP3.LUT R8, R33, 0xff, RZ, 0xc0, !PT ;  /* 0x000000ff21087812 */ /* 0x000fc400078ec0ff */
[----:B------:R-:W-:Y:S02]  /*f0e0*/  LOP3.LUT R9, R9, 0xff, RZ, 0xc0, !PT ;  /* 0x000000ff09097812 */ /* 0x000fe400078ec0ff */
[----:B------:R-:W-:Y:S02]  /*f0f0*/  LOP3.LUT R3, R0, R13, RZ, 0x3c, !PT ;  /* 0x0000000d00037212 */ /* 0x000fe400078e3cff */
[----:B------:R-:W-:Y:S02]  /*f100*/  PRMT R20, R9, 0x7604, R8 ;  /* 0x0000760409147816 */ /* 0x000fe40000000008 */
[----:B------:R-:W-:Y:S02]  /*f110*/  SHF.R.U32.HI R9, RZ, 0x8, R35 ;  /* 0x00000008ff097819 */ /* 0x000fe40000011623 */
[----:B------:R-:W-:Y:S02]  /*f120*/  SHF.R.U32.HI R11, RZ, 0x8, R4 ;  /* 0x00000008ff0b7819 */ /* 0x000fe40000011604 */
[----:B------:R-:W-:-:S02]  /*f130*/  SHF.R.U32.HI R12, RZ, 0x8, R5 ;  /* 0x00000008ff0c7819 */ /* 0x000fc40000011605 */
[----:B------:R-:W-:Y:S02]  /*f140*/  IADD3 R0, R18, R3, R234 ;  /* 0x0000000312007210 */ /* 0x000fe40007ffe0ea */
        /* <DEDUP_REMOVED lines=12> */
[----:B------:R-:W-:Y:S02]  /*f210*/  PRMT R26, R3, 0x7604, R26 ;  /* 0x00007604031a7816 */ /* 0x000fe4000000001a */
[----:B------:R-:W-:Y:S02]  /*f220*/  SHF.R.U32.HI R3, RZ, 0x10, R33 ;  /* 0x00000010ff037819 */ /* 0x000fe40000011621 */
[----:B------:R-:W-:Y:S02]  /*f230*/  SHF.R.U32.HI R37, RZ, 0x10, R5 ;  /* 0x00000010ff257819 */ /* 0x000fe40000011605 */
[----:B------:R-:W-:Y:S01]  /*f240*/  PRMT R39, R28, 0x7604, R27 ;  /* 0x000076041c277816 */ /* 0x000fe2000000001b */
[----:B------:R-:W-:Y:S01]  /*f250*/  IMAD.U32 R3, R3, 0x10000, RZ ;  /* 0x0001000003037824 */ /* 0x000fe200078e00ff */
[----:B------:R-:W-:Y:S01]  /*f260*/  SHF.R.U32.HI R27, RZ, 0x10, R35 ;  /* 0x00000010ff1b7819 */ /* 0x000fe20000011623 */
[----:B------:R-:W-:Y:S01]  /*f270*/  IMAD.U32 R37, R37, 0x10000, RZ ;  /* 0x0001000025257824 */ /* 0x000fe200078e00ff */
[----:B------:R-:W-:-:S02]  /*f280*/  SHF.R.U32.HI R30, RZ, 0x8, R7 ;  /* 0x00000008ff1e7819 */ /* 0x000fc40000011607 */
[----:B------:R-:W-:Y:S01]  /*f290*/  LOP3.LUT R29, R7, 0xff, RZ, 0xc0, !PT ;  /* 0x000000ff071d7812 */ /* 0x000fe200078ec0ff */
[----:B------:R-:W-:Y:S01]  /*f2a0*/  IMAD.U32 R27, R27, 0x10000, RZ ;  /* 0x000100001b1b7824 */ /* 0x000fe200078e00ff */
[----:B------:R-:W-:Y:S02]  /*f2b0*/  LOP3.LUT R30, R30, 0xff, RZ, 0xc0, !PT ;  /* 0x000000ff1e1e7812 */ /* 0x000fe400078ec0ff */
[----:B------:R-:W-:Y:S02]  /*f2c0*/  LOP3.LUT R21, R21, 0xff0000, R32, 0xf8, !PT ;  /* 0x00ff000015157812 */ /* 0x000fe400078ef820 */
[----:B------:R-:W-:Y:S02]  /*f2d0*/  SHF.R.U32.HI R41, RZ, 0x10, R7 ;  /* 0x00000010ff297819 */ /* 0x000fe40000011607 */
[----:B------:R-:W-:Y:S02]  /*f2e0*/  LOP3.LUT R3, R20, 0xff0000, R3, 0xf8, !PT ;  /* 0x00ff000014037812 */ /* 0x000fe400078ef803 */
[----:B------:R-:W-:Y:S01]  /*f2f0*/  LOP3.LUT R37, R26, 0xff0000, R37, 0xf8, !PT ;  /* 0x00ff00001a257812 */ /* 0x000fe200078ef825 */
        /* <DEDUP_REMOVED lines=11> */
[----:B------:R-:W-:Y:S01]  /*f3b0*/  LOP3.LUT R41, R30, 0xff0000, R41, 0xf8, !PT ;  /* 0x00ff00001e297812 */ /* 0x000fe200078ef829 */
[--C-:B------:R-:W-:Y:S01]  /*f3c0*/  HADD2.F32 R24, -RZ, R20.reuse.H0_H0 ;  /* 0x20000014ff187230 */ /* 0x100fe20000004100 */
[----:B------:R-:W-:Y:S01]  /*f3d0*/  LOP3.LUT R30, R25, 0xff000000, R34, 0xf8, !PT ;  /* 0xff000000191e7812 */ /* 0x000fe200078ef822 */
[----:B------:R-:W-:Y:S01]  /*f3e0*/  HADD2.F32 R20, -RZ, R20.H1_H1 ;  /* 0x30000014ff147230 */ /* 0x000fe20000004100 */
[----:B------:R-:W-:-:S02]  /*f3f0*/  LOP3.LUT R31, R31, 0xff000000, R4, 0xf8, !PT ;  /* 0xff0000001f1f7812 */ /* 0x000fc400078ef804 */
[----:B------:R-:W-:Y:S01]  /*f400*/  LOP3.LUT R34, R29, 0xff000000, R35, 0xf8, !PT ;  /* 0xff0000001d227812 */ /* 0x000fe200078ef823 */
[--C-:B------:R-:W-:Y:S01]  /*f410*/  HADD2.F32 R35, -RZ, R33.reuse.H0_H0 ;  /* 0x20000021ff237230 */ /* 0x100fe20000004100 */
[----:B------:R-:W-:Y:S01]  /*f420*/  F2FP.F16.E4M3.UNPACK_B R21, R13.H1 ;  /* 0x0000000dff15723e */ /* 0x000fe200030006ff */
[----:B------:R-:W-:Y:S01]  /*f430*/  HADD2.F32 R29, -RZ, R28.H0_H0 ;  /* 0x2000001cff1d7230 */ /* 0x000fe20000004100 */
[----:B------:R-:W-:Y:S01]  /*f440*/  F2FP.F16.E4M3.UNPACK_B R37, R37.H1 ;  /* 0x00000025ff25723e */ /* 0x000fe200030006ff */
[----:B------:R-:W-:Y:S02]  /*f450*/  HADD2.F32 R33, -RZ, R33.H1_H1 ;  /* 0x30000021ff217230 */ /* 0x000fe40000004100 */
[C---:B------:R-:W-:Y:S01]  /*f460*/  FMUL.FTZ R38, R24.reuse, R35 ;  /* 0x0000002318267220 */ /* 0x040fe20000410000 */
[----:B------:R-:W-:Y:S01]  /*f470*/  F2FP.F16.E4M3.UNPACK_B R32, R32.H1 ;  /* 0x00000020ff20723e */ /* 0x000fe200030006ff */
[----:B------:R-:W-:Y:S01]  /*f480*/  FMUL.FTZ R40, R24, R29 ;  /* 0x0000001d18287220 */ /* 0x000fe20000410000 */
[----:B------:R-:W-:Y:S01]  /*f490*/  F2FP.F16.E4M3.UNPACK_B R25, R15 ;  /* 0x0000000fff19723e */ /* 0x000fe200020006ff */
[----:B------:R-:W-:Y:S01]  /*f4a0*/  FMUL.FTZ R43, R20, R33 ;  /* 0x00000021142b7220 */ /* 0x000fe20000410000 */
[----:B------:R-:W-:-:S02]  /*f4b0*/  F2FP.F16.E4M3.UNPACK_B R26, R15.H1 ;  /* 0x0000000fff1a723e */ /* 0x000fc400030006ff */
[-C--:B------:R-:W-:Y:S02]  /*f4c0*/  F2FP.F16.E4M3.UNPACK_B R15, R14.reuse ;  /* 0x0000000eff0f723e */ /* 0x080fe400020006ff */
[----:B------:R-:W-:Y:S01]  /*f4d0*/  F2FP.F16.E4M3.UNPACK_B R24, R14.H1 ;  /* 0x0000000eff18723e */ /* 0x000fe200030006ff */
[--C-:B------:R-:W-:Y:S01]  /*f4e0*/  HADD2.F32 R14, -RZ, R21.reuse.H0_H0 ;  /* 0x20000015ff0e7230 */ /* 0x100fe20000004100 */
[----:B------:R-:W-:Y:S01]  /*f4f0*/  LOP3.LUT R41, R41, 0xff000000, R7, 0xf8, !PT ;  /* 0xff00000029297812 */ /* 0x000fe200078ef807 */
[----:B------:R-:W-:Y:S01]  /*f500*/  HADD2.F32 R21, -RZ, R21.H1_H1 ;  /* 0x30000015ff157230 */ /* 0x000fe20000004100 */
[-C--:B------:R-:W-:Y:S02]  /*f510*/  F2FP.F16.E4M3.UNPACK_B R13, R12.reuse ;  /* 0x0000000cff0d723e */ /* 0x080fe400020006ff */
[----:B------:R-:W-:Y:S02]  /*f520*/  F2FP.F16.E4M3.UNPACK_B R12, R12.H1 ;  /* 0x0000000cff0c723e */ /* 0x000fe400030006ff */
[----:B------:R-:W-:-:S04]  /*f530*/  LOP3.LUT R39, R39, 0xff0000, R6, 0xf8, !PT ;  /* 0x00ff000027277812 */ /* 0x000fc800078ef806 */
[----:B------:R-:W-:Y:S01]  /*f540*/  LOP3.LUT R39, R39, 0xff000000, R6, 0xf8, !PT ;  /* 0xff00000027277812 */ /* 0x000fe200078ef806 */
[----:B--2---:R-:W0:Y:S02]  /*f550*/  LDS.128 R8, [R51+0x18400] ;  /* 0x0184000033087984 */ /* 0x004e240000000c00 */
[-C--:B0-----:R-:W-:Y:S02]  /*f560*/  F2FP.F16.E4M3.UNPACK_B R4, R9.reuse ;  /* 0x00000009ff04723e */ /* 0x081fe400020006ff */
[----:B------:R-:W-:Y:S02]  /*f570*/  F2FP.F16.E4M3.UNPACK_B R9, R9.H1 ;  /* 0x00000009ff09723e */ /* 0x000fe400030006ff */
[-C--:B------:R-:W-:Y:S01]  /*f580*/  F2FP.F16.E4M3.UNPACK_B R7, R11.reuse ;  /* 0x0000000bff07723e */ /* 0x080fe200020006ff */
[--C-:B------:R-:W-:Y:S01]  /*f590*/  HADD2.F32 R5, -RZ, R4.reuse.H0_H0 ;  /* 0x20000004ff057230 */ /* 0x100fe20000004100 */
[----:B------:R-:W-:Y:S01]  /*f5a0*/  F2FP.F16.E4M3.UNPACK_B R11, R11.H1 ;  /* 0x0000000bff0b723e */ /* 0x000fe200030006ff */
[----:B------:R-:W-:Y:S01]  /*f5b0*/  HADD2.F32 R4, -RZ, R4.H1_H1 ;  /* 0x30000004ff047230 */ /* 0x000fe20000004100 */
[----:B------:R-:W-:-:S02]  /*f5c0*/  F2FP.F16.E4M3.UNPACK_B R3, R8 ;  /* 0x00000008ff03723e */ /* 0x000fc400020006ff */
[C---:B------:R-:W-:Y:S01]  /*f5d0*/  FFMA.FTZ R38, R5.reuse, R29, -R38 ;  /* 0x0000001d05267223 */ /* 0x040fe20000010826 */
[----:B------:R-:W-:Y:S01]  /*f5e0*/  FFMA.FTZ R40, R5, R35, R40 ;  /* 0x0000002305287223 */ /* 0x000fe20000010028 */
[----:B------:R-:W-:Y:S01]  /*f5f0*/  HADD2.F32 R29, -RZ, R28.H1_H1 ;  /* 0x3000001cff1d7230 */ /* 0x000fe20000004100 */
[----:B------:R-:W-:Y:S01]  /*f600*/  F2FP.F16.E4M3.UNPACK_B R8, R8.H1 ;  /* 0x00000008ff08723e */ /* 0x000fe200030006ff */
[----:B------:R-:W-:Y:S01]  /*f610*/  HADD2.F32 R35, -RZ, R37.H0_H0 ;  /* 0x20000025ff237230 */ /* 0x000fe20000004100 */
[----:B------:R-:W-:Y:S01]  /*f620*/  F2FP.F16.E4M3.UNPACK_B R6, R10 ;  /* 0x0000000aff06723e */ /* 0x000fe200020006ff */
[----:B------:R-:W-:Y:S02]  /*f630*/  HADD2.F32 R28, -RZ, R32.H0_H0 ;  /* 0x20000020ff1c7230 */ /* 0x000fe40000004100 */
[----:B------:R-:W-:Y:S01]  /*f640*/  FMUL.FTZ R20, R20, R29 ;  /* 0x0000001d14147220 */ /* 0x000fe20000410000 */
[----:B------:R-:W-:Y:S02]  /*f650*/  HADD2.F32 R5, -RZ, R9.H0_H0 ;  /* 0x20000009ff057230 */ /* 0x000fe40000004100 */
[----:B------:R-:W-:Y:S01]  /*f660*/  FMUL.FTZ R42, R14, R35 ;  /* 0x000000230e2a7220 */ /* 0x000fe20000410000 */
[----:B------:R-:W-:Y:S01]  /*f670*/  FFMA.FTZ R43, R4, R29, -R43 ;  /* 0x0000001d042b7223 */ /* 0x000fe2000001082b */
[-C--:B------:R-:W-:Y:S01]  /*f680*/  FMUL.FTZ R14, R14, R28.reuse ;  /* 0x0000001c0e0e7220 */ /* 0x080fe20000410000 */
[----:B------:R-:W-:Y:S01]  /*f690*/  F2FP.F16.E4M3.UNPACK_B R29, R41 ;  /* 0x00000029ff1d723e */ /* 0x000fe200020006ff */
[----:B------:R-:W-:Y:S01]  /*f6a0*/  FFMA.FTZ R45, R4, R33, R20 ;  /* 0x00000021042d7223 */ /* 0x000fe20000010014 */
[C---:B------:R-:W-:Y:S01]  /*f6b0*/  FFMA.FTZ R42, R5.reuse, R28, -R42 ;  /* 0x0000001c052a7223 */ /* 0x040fe2000001082a */
[----:B------:R-:W-:Y:S01]  /*f6c0*/  FFMA.FTZ R35, R5, R35, R14 ;  /* 0x0000002305237223 */ /* 0x000fe2000001000e */
[-C--:B------:R-:W-:Y:S01]  /*f6d0*/  F2FP.F16.E4M3.UNPACK_B R14, R34.reuse ;  /* 0x00000022ff0e723e */ /* 0x080fe200020006ff */
[----:B------:R-:W-:Y:S01]  /*f6e0*/  HADD2.F32 R33, -RZ, R29.H0_H0 ;  /* 0x2000001dff217230 */ /* 0x000fe20000004100 */
[----:B------:R-:W-:Y:S01]  /*f6f0*/  F2FP.F16.E4M3.UNPACK_B R41, R41.H1 ;  /* 0x00000029ff29723e */ /* 0x000fe200030006ff */
[----:B------:R-:W-:Y:S01]  /*f700*/  HADD2.F32 R5, -RZ, R25.H0_H0 ;  /* 0x20000019ff057230 */ /* 0x000fe20000004100 */
[----:B------:R-:W-:Y:S01]  /*f710*/  F2FP.F16.E4M3.UNPACK_B R34, R34.H1 ;  /* 0x00000022ff22723e */ /* 0x000fe200030006ff */
[----:B------:R-:W-:Y:S01]  /*f720*/  HADD2.F32 R28, -RZ, R37.H1_H1 ;  /* 0x30000025ff1c7230 */ /* 0x000fe20000004100 */
[----:B------:R-:W-:Y:S01]  /*f730*/  F2FP.F16.E4M3.UNPACK_B R10, R10.H1 ;  /* 0x0000000aff0a723e */ /* 0x000fe200030006ff */
        /* <DEDUP_REMOVED lines=8> */
[----:B------:R-:W-:-:S02]  /*f7c0*/  HADD2.F32 R20, -RZ, R29.H1_H1 ;  /* 0x3000001dff147230 */ /* 0x000fc40000004100 */
[-C--:B------:R-:W-:Y:S01]  /*f7d0*/  FMUL.FTZ R21, R21, R32.reuse ;  /* 0x0000002015157220 */ /* 0x080fe20000410000 */
[----:B------:R-:W-:Y:S02]  /*f7e0*/  HADD2.F32 R25, -RZ, R25.H1_H1 ;  /* 0x30000019ff197230 */ /* 0x000fe40000004100 */
[C---:B------:R-:W-:Y:S01]  /*f7f0*/  FFMA.FTZ R37, R9.reuse, R32, -R44 ;  /* 0x0000002009257223 */ /* 0x040fe2000001082c */
[----:B------:R-:W-:Y:S02]  /*f800*/  HADD2.F32 R14, -RZ, R14.H1_H1 ;  /* 0x3000000eff0e7230 */ /* 0x000fe40000004100 */
[----:B------:R-:W-:Y:S01]  /*f810*/  FFMA.FTZ R44, R9, R28, R21 ;  /* 0x0000001c092c7223 */ /* 0x000fe20000010015 */
[----:B------:R-:W-:Y:S02]  /*f820*/  HADD2.F32 R7, -RZ, R7.H1_H1 ;  /* 0x30000007ff077230 */ /* 0x000fe40000004100 */
[----:B------:R-:W-:Y:S01]  /*f830*/  FMUL.FTZ R28, R25, R20 ;  /* 0x00000014191c7220 */ /* 0x000fe20000410000 */
[----:B------:R-:W-:-:S02]  /*f840*/  HADD2.F32 R21, -RZ, R41.H0_H0 ;  /* 0x20000029ff157230 */ /* 0x000fc40000004100 */
[-C--:B------:R-:W-:Y:S01]  /*f850*/  FMUL.FTZ R25, R25, R14.reuse ;  /* 0x0000000e19197220 */ /* 0x080fe20000410000 */
[----:B------:R-:W-:Y:S02]  /*f860*/  HADD2.F32 R5, -RZ, R26.H0_H0 ;  /* 0x2000001aff057230 */ /* 0x000fe40000004100 */
[----:B------:R-:W-:Y:S01]  /*f870*/  FFMA.FTZ R46, R4, R33, R46 ;  /* 0x00000021042e7223 */ /* 0x000fe2000001002e */
[----:B------:R-:W-:Y:S02]  /*f880*/  HADD2.F32 R9, -RZ, R34.H0_H0 ;  /* 0x20000022ff097230 */ /* 0x000fe40000004100 */
[C---:B------:R-:W-:Y:S01]  /*f890*/  FFMA.FTZ R48, R7.reuse, R14, -R28 ;  /* 0x0000000e07307223 */ /* 0x040fe2000001081c */
[----:B------:R-:W-:Y:S02]  /*f8a0*/  HADD2.F32 R41, -RZ, R41.H1_H1 ;  /* 0x30000029ff297230 */ /* 0x000fe40000004100 */
[----:B------:R-:W-:Y:S01]  /*f8b0*/  FFMA.FTZ R33, R7, R20, R25 ;  /* 0x0000001407217223 */ /* 0x000fe20000010019 */
[----:B------:R-:W-:Y:S01]  /*f8c0*/  HADD2.F32 R26, -RZ, R26.H1_H1 ;  /* 0x3000001aff1a7230 */ /* 0x000fe20000004100 */
[----:B------:R-:W-:Y:S01]  /*f8d0*/  F2FP.F16.E4M3.UNPACK_B R14, R31.H1 ;  /* 0x0000001fff0e723e */ /* 0x000fe200030006ff */
[----:B------:R-:W-:-:S02]  /*f8e0*/  HADD2.F32 R4, -RZ, R11.H0_H0 ;  /* 0x2000000bff047230 */ /* 0x000fc40000004100 */
[C---:B------:R-:W-:Y:S01]  /*f8f0*/  FMUL.FTZ R29, R5.reuse, R21 ;  /* 0x00000015051d7220 */ /* 0x040fe20000410000 */
[----:B------:R-:W-:Y:S01]  /*f900*/  HADD2.F32 R34, -RZ, R34.H1_H1 ;  /* 0x30000022ff227230 */ /* 0x000fe20000004100 */
[----:B------:R-:W-:Y:S01]  /*f910*/  F2FP.F16.E4M3.UNPACK_B R7, R27.H1 ;  /* 0x0000001bff07723e */ /* 0x000fe200030006ff */
[----:B------:R-:W-:Y:S01]  /*f920*/  FMUL.FTZ R32, R5, R9 ;  /* 0x0000000905207220 */ /* 0x000fe20000410000 */
[----:B------:R-:W-:Y:S02]  /*f930*/  HADD2.F32 R11, -RZ, R11.H1_H1 ;  /* 0x3000000bff0b7230 */ /* 0x000fe40000004100 */
[----:B------:R-:W-:Y:S01]  /*f940*/  FMUL.FTZ R28, R26, R41 ;  /* 0x000000291a1c7220 */ /* 0x000fe20000410000 */
[----:B------:R-:W-:Y:S01]  /*f950*/  FFMA.FTZ R49, R4, R9, -R29 ;  /* 0x0000000904317223 */ /* 0x000fe2000001081d */
[----:B------:R-:W-:Y:S02]  /*f960*/  HADD2.F32 R20, -RZ, R14.H0_H0 ;  /* 0x2000000eff147230 */ /* 0x000fe40000004100 */
[----:B------:R-:W-:Y:S01]  /*f970*/  FMUL.FTZ R26, R26, R34 ;  /* 0x000000221a1a7220 */ /* 0x000fe20000410000 */
[----:B------:R-:W-:-:S02]  /*f980*/  HADD2.F32 R5, -RZ, R12.H0_H0 ;  /* 0x2000000cff057230 */ /* 0x000fc40000004100 */
[----:B------:R-:W-:Y:S01]  /*f990*/  FFMA.FTZ R50, R4, R21, R32 ;  /* 0x0000001504327223 */ /* 0x000fe20000010020 */
[--C-:B------:R-:W-:Y:S02]  /*f9a0*/  HADD2.F32 R9, -RZ, R7.reuse.H0_H0 ;  /* 0x20000007ff097230 */ /* 0x100fe40000004100 */
[C---:B------:R-:W-:Y:S01]  /*f9b0*/  FFMA.FTZ R34, R11.reuse, R34, -R28 ;  /* 0x000000220b227223 */ /* 0x040fe2000001081c */
[----:B------:R-:W-:Y:S02]  /*f9c0*/  HADD2.F32 R4, -RZ, R8.H0_H0 ;  /* 0x20000008ff047230 */ /* 0x000fe40000004100 */
[----:B------:R-:W-:Y:S01]  /*f9d0*/  FFMA.FTZ R41, R11, R41, R26 ;  /* 0x000000290b297223 */ /* 0x000fe2000001001a */
[C---:B------:R-:W-:Y:S01]  /*f9e0*/  FMUL.FTZ R21, R5.reuse, R20 ;  /* 0x0000001405157220 */ /* 0x040fe20000410000 */
[----:B------:R-:W-:Y:S02]  /*f9f0*/  HADD2.F32 R11, -RZ, R14.H1_H1 ;  /* 0x3000000eff0b7230 */ /* 0x000fe40000004100 */
[----:B------:R-:W-:Y:S01]  /*fa00*/  FMUL.FTZ R5, R5, R9 ;  /* 0x0000000905057220 */ /* 0x000fe20000410000 */
[----:B------:R-:W-:Y:S01]  /*fa10*/  HADD2.F32 R12, -RZ, R12.H1_H1 ;  /* 0x3000000cff0c7230 */ /* 0x000fe20000004100 */
[----:B------:R-:W-:Y:S01]  /*fa20*/  F2FP.F16.E4M3.UNPACK_B R31, R31 ;  /* 0x0000001fff1f723e */ /* 0x000fe200020006ff */
[----:B------:R-:W-:-:S02]  /*fa30*/  HADD2.F32 R7, -RZ, R7.H1_H1 ;  /* 0x30000007ff077230 */ /* 0x000fc40000004100 */
[C---:B------:R-:W-:Y:S01]  /*fa40*/  FFMA.FTZ R25, R4.reuse, R9, -R21 ;  /* 0x0000000904197223 */ /* 0x040fe20000010815 */
[----:B------:R-:W-:Y:S02]  /*fa50*/  HADD2.F32 R8, -RZ, R8.H1_H1 ;  /* 0x30000008ff087230 */ /* 0x000fe40000004100 */
[----:B------:R-:W-:Y:S01]  /*fa60*/  FFMA.FTZ R28, R4, R20, R5 ;  /* 0x00000014041c7223 */ /* 0x000fe20000010005 */
[----:B------:R-:W-:Y:S01]  /*fa70*/  F2FP.F16.E4M3.UNPACK_B R27, R27 ;  /* 0x0000001bff1b723e */ /* 0x000fe200020006ff */
[C---:B------:R-:W-:Y:S01]  /*fa80*/  FMUL.FTZ R21, R12.reuse, R11 ;  /* 0x0000000b0c157220 */ /* 0x040fe20000410000 */
[-C--:B------:R-:W-:Y:S01]  /*fa90*/  FMUL.FTZ R12, R12, R7.reuse ;  /* 0x000000070c0c7220 */ /* 0x080fe20000410000 */
[----:B------:R-:W-:Y:S01]  /*faa0*/  HADD2.F32 R9, -RZ, R31.H0_H0 ;  /* 0x2000001fff097230 */ /* 0x000fe20000004100 */
[----:B------:R-:W-:Y:S01]  /*fab0*/  F2FP.SATFINITE.E4M3.F32.PACK_AB_MERGE_C R41, R41, R50, RZ ;  /* 0x000000322929723e */ /* 0x000fe200048070ff */
        /* <DEDUP_REMOVED lines=13> */
[C---:B------:R-:W-:Y:S01]  /*fb90*/  FMUL.FTZ R26, R13.reuse, R12 ;  /* 0x0000000c0d1a7220 */ /* 0x040fe20000410000 */
[----:B------:R-:W-:Y:S01]  /*fba0*/  FFMA.FTZ R20, R4, R9, R5 ;  /* 0x0000000904147223 */ /* 0x000fe20000010005 */
[----:B------:R-:W-:Y:S01]  /*fbb0*/  FMUL.FTZ R7, R13, R8 ;  /* 0x000000080d077220 */ /* 0x000fe20000410000 */
[----:B------:R-:W-:Y:S01]  /*fbc0*/  F2FP.F16.E4M3.UNPACK_B R5, R30.H1 ;  /* 0x0000001eff05723e */ /* 0x000fe200030006ff */
[C---:B------:R-:W-:Y:S01]  /*fbd0*/  FFMA.FTZ R13, R3.reuse, R8, -R26 ;  /* 0x00000008030d7223 */ /* 0x040fe2000001081a */
[----:B------:R-:W-:Y:S02]  /*fbe0*/  HADD2.F32 R8, -RZ, R11.H0_H0 ;  /* 0x2000000bff087230 */ /* 0x000fe40000004100 */
[----:B------:R-:W-:Y:S01]  /*fbf0*/  FFMA.FTZ R21, R3, R12, R7 ;  /* 0x0000000c03157223 */ /* 0x000fe20000010007 */
[----:B------:R-:W-:Y:S01]  /*fc00*/  HADD2.F32 R4, -RZ, R24.H0_H0 ;  /* 0x20000018ff047230 */ /* 0x000fe20000004100 */
[----:B------:R-:W-:Y:S01]  /*fc10*/  F2FP.F16.E4M3.UNPACK_B R30, R30 ;  /* 0x0000001eff1e723e */ /* 0x000fe200020006ff */
[----:B------:R-:W-:Y:S01]  /*fc20*/  HADD2.F32 R7, -RZ, R5.H0_H0 ;  /* 0x20000005ff077230 */ /* 0x000fe20000004100 */
[----:B------:R-:W-:Y:S01]  /*fc30*/  F2FP.F16.E4M3.UNPACK_B R39, R39 ;  /* 0x00000027ff27723e */ /* 0x000fe200020006ff */
[----:B------:R-:W-:-:S02]  /*fc40*/  HADD2.F32 R3, -RZ, R10.H0_H0 ;  /* 0x2000000aff037230 */ /* 0x000fc40000004100 */
[CC--:B------:R-:W-:Y:S01]  /*fc50*/  FMUL.FTZ R12, R4.reuse, R8.reuse ;  /* 0x00000008040c7220 */ /* 0x0c0fe20000410000 */
[----:B------:R-:W-:Y:S02]  /*fc60*/  HADD2.F32 R11, -RZ, R11.H1_H1 ;  /* 0x3000000bff0b7230 */ /* 0x000fe40000004100 */
[-C--:B------:R-:W-:Y:S01]  /*fc70*/  FMUL.FTZ R4, R4, R7.reuse ;  /* 0x0000000704047220 */ /* 0x080fe20000410000 */
[----:B------:R-:W-:Y:S02]  /*fc80*/  HADD2.F32 R24, -RZ, R24.H1_H1 ;  /* 0x30000018ff187230 */ /* 0x000fe40000004100 */
[C---:B------:R-:W-:Y:S01]  /*fc90*/  FFMA.FTZ R26, R3.reuse, R7, -R12 ;  /* 0x00000007031a7223 */ /* 0x040fe2000001080c */
[----:B------:R-:W-:Y:S02]  /*fca0*/  HADD2.F32 R5, -RZ, R5.H1_H1 ;  /* 0x30000005ff057230 */ /* 0x000fe40000004100 */
[----:B------:R-:W-:Y:S02]  /*fcb0*/  HADD2.F32 R10, -RZ, R10.H1_H1 ;  /* 0x3000000aff0a7230 */ /* 0x000fe40000004100 */
[C---:B------:R-:W-:Y:S01]  /*fcc0*/  FMUL.FTZ R7, R24.reuse, R11 ;  /* 0x0000000b18077220 */ /* 0x040fe20000410000 */
[----:B------:R-:W-:Y:S01]  /*fcd0*/  FMUL.FTZ R12, R24, R5 ;  /* 0x00000005180c7220 */ /* 0x000fe20000410000 */
[----:B------:R-:W-:-:S02]  /*fce0*/  FFMA.FTZ R24, R3, R8, R4 ;  /* 0x0000000803187223 */ /* 0x000fc40000010004 */
[C---:B------:R-:W-:Y:S01]  /*fcf0*/  FFMA.FTZ R27, R10.reuse, R5, -R7 ;  /* 0x000000050a1b7223 */ /* 0x040fe20000010807 */
[--C-:B------:R-:W-:Y:S02]  /*fd00*/  HADD2.F32 R5, -RZ, R30.reuse.H0_H0 ;  /* 0x2000001eff057230 */ /* 0x100fe40000004100 */
[----:B------:R-:W-:Y:S01]  /*fd10*/  FFMA.FTZ R11, R10, R11, R12 ;  /* 0x0000000b0a0b7223 */ /* 0x000fe2000001000c */
[----:B------:R-:W-:Y:S02]  /*fd20*/  HADD2.F32 R7, -RZ, R39.H0_H0 ;  /* 0x20000027ff077230 */ /* 0x000fe40000004100 */
[----:B------:R-:W-:Y:S02]  /*fd30*/  HADD2.F32 R4, -RZ, R15.H0_H0 ;  /* 0x2000000fff047230 */ /* 0x000fe40000004100 */
        /* <DEDUP_REMOVED lines=30> */
.L_x_7493:
[----:B------:R-:W-:Y:S05]  /*ff20*/  BSYNC B0 ;  /* 0x0000000000007941 */ /* 0x000fea0003800000 */
.L_x_7479:
[----:B------:R-:W-:Y:S01]  /*ff30*/  @!PT LDS RZ, [RZ] ;  /* 0x00000000fffff984 */ /* 0x000fe20000000800 */
[----:B------:R-:W-:Y:S01]  /*ff40*/  @!PT LDS RZ, [RZ] ;  /* 0x00000000fffff984 */ /* 0x000fe20000000800 */
[----:B------:R-:W-:Y:S01]  /*ff50*/  @!PT LDS RZ, [RZ] ;  /* 0x00000000fffff984 */ /* 0x000fe20000000800 */
[----:B------:R-:W-:Y:S01]  /*ff60*/  @!PT LDS RZ, [RZ] ;  /* 0x00000000fffff984 */ /* 0x000fe20000000800 */
[----:B------:R3:W-:Y:S06]  /*ff70*/  MEMBAR.ALL.CTA ;  /* 0x0000000000007992 */ /* 0x0007ec0000008000 */
[----:B---3--:R-:W3:Y:S01]  /*ff80*/  FENCE.VIEW.ASYNC.S ;  /* 0x00000000000073c6 */ /* 0x008ee20000000000 */
[----:B------:R-:W-:Y:S05]  /*ff90*/  WARPSYNC.ALL ;  /* 0x0000000000007948 */ /* 0x000fea0003800000 */
[----:B---3--:R-:W-:Y:S06]  /*ffa0*/  BAR.SYNC.DEFER_BLOCKING 0xd, 0x100 ;  /* 0x0344000000007b1d */ /* 0x008fec0000010000 */
.L_x_7476:
[----:B-12---:R-:W-:Y:S01]  /*ffb0*/  IMAD.U32 R0, RZ, RZ, UR41 ;  /* 0x00000029ff007e24 */ /* 0x006fe2000f8e00ff */
[----:B------:R-:W-:-:S04]  /*ffc0*/  LOP3.LUT R17, R17, 0xfffff7ff, RZ, 0xc0, !PT ;  /* 0xfffff7ff11117812 */ /* 0x000fc800078ec0ff */
[----:B------:R-:W-:-:S13]  /*ffd0*/  ISETP.NE.AND P0, PT, R0, 0x3, PT ;  /* 0x000000030000780c */ /* 0x000fda0003f05270 */
[----:B------:R-:W-:Y:S01]  /*ffe0*/  @P0 LOP3.LUT R17, R17, 0x800, RZ, 0xfc, !PT ;  /* 0x0000080011110812 */ /* 0x000fe200078efcff */
[----:B------:R-:W-:Y:S06]  /*fff0*/  @!P0 BRA `(.L_x_7503) ;  /* 0x0000000000048947 */ /* 0x000fec0003800000 */
[----:B------:R-:W-:Y:S01]  /*10000*/  BPT.TRAP 0x1 ;  /* 0x000000040000795c */ /* 0x000fe20000300000 */
.L_x_7503:
[----:B-----5:R-:W-:Y:S01]  /*10010*/  IMAD R20, R212, 0x8, R18 ;  /* 0x00000008d4147824 */ /* 0x020fe200078e0212 */
[----:B0-----:R-:W-:-:S04]  /*10020*/  SHF.L.U32 R3, R211, 0x1f, RZ ;  /* 0x0000001fd3037819 */ /* 0x001fc800000006ff */
[----:B------:R0:W1:Y:S01]  /*10030*/  SYNCS.PHASECHK.TRANS64.TRYWAIT P1, [R20+URZ+0x28830], R3 ;  /* 0x02883003140075a7 */ /* 0x000062000802017f */
[----:B------:R-:W-:Y:S05]  /*10040*/  @!P0 BRA `(.L_x_7504) ;  /* 0x0000000000048947 */ /* 0x000fea0003800000 */
[----:B------:R-:W-:Y:S01]  /*10050*/  BPT.TRAP 0x1 ;  /* 0x000000040000795c */ /* 0x000fe20000300000 */
.L_x_7504:
[----:B------:R-:W2:Y:S02]  /*10060*/  S2R R0, SR_TID.X ;  /* 0x0000000000007919 */ /* 0x000ea40000002100 */
[----:B--2---:R-:W-:-:S04]  /*10070*/  LOP3.LUT R0, R0, 0x7f, RZ, 0xc0, !PT ;  /* 0x0000007f00007812 */ /* 0x004fc800078ec0ff */
[----:B------:R-:W-:Y:S01]  /*10080*/  ISETP.NE.AND P0, PT, R0, RZ, PT ;  /* 0x000000ff0000720c */ /* 0x000fe20003f05270 */
[----:B-1----:R-:W-:-:S12]  /*10090*/  @P1 BRA `(.L_x_7505) ;  /* 0x0000000000081947 */ /* 0x002fd80003800000 */
[----:B------:R-:W1:Y:S02]  /*100a0*/  SYNCS.PHASECHK.TRANS64.TRYWAIT P1, [R20+URZ+0x28830], R3 ;  /* 0x02883003140075a7 */ /* 0x000e64000802017f */
[----:B-1----:R-:W-:Y:S05]  /*100b0*/  @!P1 BRA `(.L_x_7506) ;  /* 0x0000021000709947 */ /* 0x002fea0003800000 */
.L_x_7505:
[----:B------:R-:W-:Y:S05]  /*100c0*/  WARPSYNC.ALL ;  /* 0x0000000000007948 */ /* 0x000fea0003800000 */
[----:B------:R-:W-:Y:S01]  /*100d0*/  VIADD R0, R18, 0x1c400 ;  /* 0x0001c40012007836 */ /* 0x000fe20000000000 */
[----:B------:R-:W-:Y:S01]  /*100e0*/  LOP3.LUT R6, R36, 0x10000, RZ, 0xfc, !PT ;  /* 0x0001000024067812 */ /* 0x000fe200078efcff */
[----:B------:R-:W-:Y:S01]  /*100f0*/  IMAD.MOV.U32 R7, RZ, RZ, 0x40000040 ;  /* 0x40000040ff077424 */ /* 0x000fe200078e00ff */
[----:B------:R-:W-:Y:S01]  /*10100*/  WARPGROUP.ARRIVE ;  /* 0x00000000000079c5 */ /* 0x000fe20000000000 */
[----:B------:R-:W-:Y:S01]  /*10110*/  IMAD.MOV.U32 R15, RZ, RZ, 0x40000040 ;  /* 0x40000040ff0f7424 */ /* 0x000fe200078e00ff */
[----:B------:R-:W-:Y:S01]  /*10120*/  SHF.R.U32.HI R0, RZ, 0x4, R0 ;  /* 0x00000004ff007819 */ /* 0x000fe20000011600 */
[C---:B------:R-:W-:Y:S01]  /*10130*/  VIADD R12, R6.reuse, 0x2 ;  /* 0x00000002060c7836 */ /* 0x040fe20000000000 */
[----:B------:R-:W-:Y:S01]  /*10140*/  R2UR UR4, R6 ;  /* 0x00000000060472ca */ /* 0x000fe200000e0000 */
[----:B------:R-:W-:Y:S01]  /*10150*/  IMAD.MOV.U32 R13, RZ, RZ, 0x40000040 ;  /* 0x40000040ff0d7424 */ /* 0x000fe200078e00ff */
[----:B------:R-:W-:Y:S01]  /*10160*/  LOP3.LUT R0, R0, 0x3fff, RZ, 0xc0, !PT ;  /* 0x00003fff00007812 */ /* 0x000fe200078ec0ff */
[----:B------:R-:W-:Y:S01]  /*10170*/  IMAD.MOV.U32 R9, RZ, RZ, 0x40000040 ;  /* 0x40000040ff097424 */ /* 0x000fe200078e00ff */
[----:B------:R-:W-:Y:S01]  /*10180*/  R2UR UR5, R7 ;  /* 0x00000000070572ca */ /* 0x000fe200000e0000 */
[----:B------:R-:W-:Y:S01]  /*10190*/  VIADD R10, R6, 0x4 ;  /* 0x00000004060a7836 */ /* 0x000fe20000000000 */
[----:B------:R-:W-:Y:S01]  /*101a0*/  LOP3.LUT R5, R0, 0x10000, RZ, 0xfc, !PT ;  /* 0x0001000000057812 */ /* 0x000fe200078efcff */
[----:B------:R-:W-:Y:S01]  /*101b0*/  IMAD.MOV.U32 R11, RZ, RZ, 0x40000040 ;  /* 0x40000040ff0b7424 */ /* 0x000fe200078e00ff */
[----:B------:R-:W-:Y:S01]  /*101c0*/  R2UR UR7, R15 ;  /* 0x000000000f0772ca */ /* 0x000fe200000e0000 */
[----:B------:R-:W-:Y:S01]  /*101d0*/  IMAD.MOV.U32 R15, RZ, RZ, 0x40000040 ;  /* 0x40000040ff0f7424 */ /* 0x000fe200078e00ff */
[----:B------:R-:W2:Y:S01]  /*101e0*/  LDC R233, c[0x0][0x448] ;  /* 0x00011200ffe97b82 */ /* 0x000ea20000000800 */
[----:B----4-:R-:W-:Y:S01]  /*101f0*/  IMAD R14, R212, 0x600, R5 ;  /* 0x00000600d40e7824 */ /* 0x010fe200078e0205 */
[----:B------:R-:W-:Y:S01]  /*10200*/  LOP3.LUT R17, R17, 0xffffdfff, RZ, 0xc0, !PT ;  /* 0xffffdfff11117812 */ /* 0x000fe200078ec0ff */
[----:B01----:R-:W-:Y:S01]  /*10210*/  @!P0 VIADD R20, R20, 0x28840 ;  /* 0x0002884014148836 */ /* 0x003fe20000000000 */
[----:B------:R-:W-:Y:S01]  /*10220*/  ULDC UR27, c[0x0][0x9dc] ;  /* 0x00027700001b7ab9 */ /* 0x000fe20000000800 */
[C---:B------:R-:W-:Y:S01]  /*10230*/  VIADD R8, R14.reuse, 0x2 ;  /* 0x000000020e087836 */ /* 0x040fe20000000000 */
[----:B------:R-:W-:Y:S01]  /*10240*/  R2UR UR6, R14 ;  /* 0x000000000e0672ca */ /* 0x000fe200000e0000 */
[----:B------:R-:W-:Y:S01]  /*10250*/  ULOP3.LUT UR27, URZ, UR27, URZ, 0x33, !UPT ;  /* 0x0000001b3f1b7292 */ /* 0x000fe2000f8e333f */
[----:B------:R-:W-:-:S11]  /*10260*/  @!P0 PRMT R20, RZ, 0x654, R20 ;  /* 0x00000654ff148816 */ /* 0x000fd60000000014 */
[----:B------:R-:W-:Y:S01]  /*10270*/  QGMMA.64x192x32.F32.E4M3.E4M3 R24, gdesc[UR4], RZ, !UPT, gsb0 ;  /* 0x02e00000041879f3 */ /* 0x000fe2000c0008ff */
[----:B------:R-:W-:Y:S02]  /*10280*/  R2UR UR4, R12 ;  /* 0x000000000c0472ca */ /* 0x000fe400000e0000 */
[----:B------:R-:W-:Y:S02]  /*10290*/  R2UR UR5, R13 ;  /* 0x000000000d0572ca */ /* 0x000fe400000e0000 */
[----:B------:R-:W-:Y:S01]  /*102a0*/  R2UR UR6, R8 ;  /* 0x00000000080672ca */ /* 0x000fe200000e0000 */
[C---:B------:R-:W-:Y:S01]  /*102b0*/  VIADD R8, R14.reuse, 0x4 ;  /* 0x000000040e087836 */ /* 0x040fe20000000000 */
[----:B------:R-:W-:Y:S01]  /*102c0*/  R2UR UR7, R9 ;  /* 0x00000000090772ca */ /* 0x000fe200000e0000 */
[----:B------:R-:W-:Y:S01]  /*102d0*/  IMAD.MOV.U32 R9, RZ, RZ, 0x40000040 ;  /* 0x40000040ff097424 */ /* 0x000fe200078e00ff */
[----:B--2---:R-:W-:Y:S01]  /*102e0*/  ISETP.NE.AND P1, PT, R233, 0x1, PT ;  /* 0x00000001e900780c */ /* 0x004fe20003f25270 */
[----:B------:R-:W-:-:S12]  /*102f0*/  VIADD R14, R14, 0x6 ;  /* 0x000000060e0e7836 */ /* 0x000fd80000000000 */
[----:B------:R-:W-:-:S04]  /*10300*/  @P1 LOP3.LUT R17, R17, 0x2000, RZ, 0xfc, !PT ;  /* 0x0000200011111812 */ /* 0x000fc800078efcff */
[----:B------:R-:W-:Y:S01]  /*10310*/  LOP3.LUT R17, R17, 0xffffefff, RZ, 0xc0, !PT ;  /* 0xffffefff11117812 */ /* 0x000fe200078ec0ff */
[----:B------:R-:W-:Y:S02]  /*10320*/  WARPGROUP.DEPBAR.LE gsb0, 0x0 ;  /* 0x00008000000079c5 */ /* 0x000fe40000010000 */
[----:B------:R-:W-:-:S06]  /*10330*/  WARPGROUP.ARRIVE ;  /* 0x00000000000079c5 */ /* 0x000fcc0000000000 */
[----:B------:R-:W-:Y:S01]  /*10340*/  QGMMA.64x192x32.F32.E4M3.E4M3 R24, gdesc[UR4], R24, gsb0 ;  /* 0x02e00000041879f3 */ /* 0x000fe20008000818 */
        /* <DEDUP_REMOVED lines=8> */
[----:B------:R-:W-:Y:S01]  /*103d0*/  QGMMA.64x192x32.F32.E4M3.E4M3 R24, gdesc[UR4], R24, gsb0 ;  /* 0x02e00000041879f3 */ /* 0x000fe20008000818 */
[----:B------:R-:W-:Y:S02]  /*103e0*/  R2UR UR4, R8 ;  /* 0x00000000080472ca */ /* 0x000fe400000e0000 */
[----:B------:R-:W-:Y:S02]  /*103f0*/  R2UR UR5, R9 ;  /* 0x00000000090572ca */ /* 0x000fe400000e0000 */
[----:B------:R-:W-:Y:S02]  /*10400*/  R2UR UR6, R14 ;  /* 0x000000000e0672ca */ /* 0x000fe400000e0000 */
[----:B------:R-:W-:Y:S01]  /*10410*/  R2UR UR7, R15 ;  /* 0x000000000f0772ca */ /* 0x000fe200000e0000 */
[----:B------:R-:W0:Y:S08]  /*10420*/  @P1 LDC R14, c[0x0][0x44c] ;  /* 0x00011300ff0e1b82 */ /* 0x000e300000000800 */
[----:B------:R-:W1:Y:S01]  /*10430*/  @P1 LDC R15, c[0x0][0x450] ;  /* 0x00011400ff0f1b82 */ /* 0x000e620000000800 */
[----:B------:R-:W-:-:S02]  /*10440*/  WARPGROUP.DEPBAR.LE gsb0, 0x0 ;  /* 0x00008000000079c5 */ /* 0x000fc40000010000 */
[----:B------:R-:W-:-:S06]  /*10450*/  WARPGROUP.ARRIVE ;  /* 0x00000000000079c5 */ /* 0x000fcc0000000000 */
[----:B------:R-:W-:Y:S03]  /*10460*/  QGMMA.64x192x32.F32.E4M3.E4M3 R24, gdesc[UR4], R24, gsb0 ;  /* 0x02e00000041879f3 */ /* 0x000fe60008000818 */
        /* <DEDUP_REMOVED lines=14> */
[----:B------:R-:W-:-:S02]  /*10550*/  IMAD.IADD R101, R224, 0x1, R219 ;  /* 0x00000001e0657824 */ /* 0x000fc400078e02db */
        /* <DEDUP_REMOVED lines=9> */
[C---:B------:R-:W-:Y:S01]  /*105f0*/  FMUL.FTZ R28, R2.reuse, R29 ;  /* 0x0000001d021c7220 */ /* 0x040fe20000410000 */
[----:B------:R-:W0:Y:S01]  /*10600*/  LDC.64 R14, c[0x0][0x9e0] ;  /* 0x00027800ff0e7b82 */ /* 0x000e220000000a00 */
        /* <DEDUP_REMOVED lines=80> */
[----:B------:R-:W-:Y:S01]  /*10b10*/  IADD3 R102, R216, R114, -R217 ;  /* 0x00000072d8667210 */ /* 0x000fe20007ffe8d9 */
[----:B------:R2:W-:Y:S01]  /*10b20*/  @!P0 SYNCS.ARRIVE.TRANS64.RED.A1T0 RZ, [R20+URZ], RZ ;  /* 0x000000ff14ff89a7 */ /* 0x0005e2000810043f */
[----:B------:R-:W-:-:S03]  /*10b30*/  VIADD R114, R114, 0xffffffff ;  /* 0xffffffff72727836 */ /* 0x000fc60000000000 */
[----:B------:R-:W-:Y:S02]  /*10b40*/  IMAD.IADD R21, R102, 0x1, -R215 ;  /* 0x0000000166157824 */ /* 0x000fe400078e0ad7 */
[----:B------:R-:W3:Y:S01]  /*10b50*/  MUFU.TANH R122, R122 ;  /* 0x0000007a007a7308 */ /* 0x000ee20000002400 */
[----:B------:R-:W-:Y:S02]  /*10b60*/  IMAD.IADD R102, R114, 0x1, -R217 ;  /* 0x0000000172667824 */ /* 0x000fe400078e0ad9 */
[----:B--2---:R-:W-:Y:S01]  /*10b70*/  IMAD R20, R121, -0xc0, R216 ;  /* 0xffffff4079147824 */ /* 0x004fe200078e02d8 */
[----:B------:R-:W-:Y:S01]  /*10b80*/  @P1 LOP3.LUT R17, R17, 0x1000, RZ, 0xfc, !PT ;  /* 0x0000100011111812 */ /* 0x000fe200078efcff */
[C---:B------:R-:W-:Y:S02]  /*10b90*/  IMAD.IADD R110, R21.reuse, 0x1, R14 ;  /* 0x00000001156e7824 */ /* 0x040fe400078e020e */
[----:B------:R-:W-:Y:S01]  /*10ba0*/  VIADD R107, R21, UR27 ;  /* 0x0000001b156b7c36 */ /* 0x000fe20008000000 */
[----:B------:R-:W2:Y:S01]  /*10bb0*/  MUFU.TANH R0, R0 ;  /* 0x0000000000007308 */ /* 0x000ea20000002400 */
[----:B------:R-:W-:-:S02]  /*10bc0*/  IADD3 R111, -R217, 0xc0, R20 ;  /* 0x000000c0d96f7810 */ /* 0x000fc40007ffe114 */
[----:B-1----:R-:W-:Y:S02]  /*10bd0*/  IMAD.IADD R113, R107, 0x1, R116 ;  /* 0x000000016b717824 */ /* 0x002fe400078e0274 */
[----:B------:R-:W-:-:S03]  /*10be0*/  VIADDMNMX R112, R116, R110, R111, PT ;  /* 0x0000006e74707246 */ /* 0x000fc6000380016f */
[----:B------:R-:W1:Y:S08]  /*10bf0*/  MUFU.TANH R3, R3 ;  /* 0x0000000300037308 */ /* 0x000e700000002400 */
        /* <DEDUP_REMOVED lines=104> */
.L_x_7509:
[----:B------:R-:W-:-:S13]  /*11280*/  ISETP.NE.AND P1, PT, R15, 0x1, PT ;  /* 0x000000010f00780c */ /* 0x000fda0003f25270 */
[----:B------:R-:W1:Y:S02]  /*11290*/  @P1 LDC.64 R20, c[0x0][0x9e8] ;  /* 0x00027a00ff141b82 */ /* 0x000e640000000a00 */
[----:B-1----:R-:W-:-:S05]  /*112a0*/  @P1 IMAD.HI.U32 R20, R115, R20, RZ ;  /* 0x0000001473141227 */ /* 0x002fca00078e00ff */
[----:B------:R-:W-:-:S07]  /*112b0*/  @P1 SHF.R.U32.HI R115, RZ, R21, R20 ;  /* 0x00000015ff731219 */ /* 0x000fce0000011614 */
.L_x_7510:
[----:B------:R-:W-:Y:S05]  /*112c0*/  BSYNC B0 ;  /* 0x0000000000007941 */ /* 0x000fea0003800000 */
.L_x_7508:
[----:B------:R-:W-:-:S05]  /*112d0*/  IMAD R20, R115, R15, R102 ;  /* 0x0000000f73147224 */ /* 0x000fca00078e0266 */
[----:B------:R-:W-:Y:S02]  /*112e0*/  VIMNMX R113, R113, R20, !PT ;  /* 0x0000001471717248 */ /* 0x000fe40007fe0100 */
[----:B------:R-:W-:-:S07]  /*112f0*/  VIADDMNMX R112, R20, R15, R112, PT ;  /* 0x0000000f14707246 */ /* 0x000fce0003800170 */
.L_x_7507:
[C---:B------:R-:W-:Y:S01]  /*11300*/  ISETP.GE.AND P1, PT, R114.reuse, 0x2, PT ;  /* 0x000000027200780c */ /* 0x040fe20003f26270 */
[----:B------:R-:W1:Y:S01]  /*11310*/  SHFL.IDX PT, R20, R101, 0x1, 0x1c1f ;  /* 0x003c1f0065147f89 */ /* 0x000e6200000e0000 */
[----:B------:R-:W-:Y:S02]  /*11320*/  ISETP.GE.AND P4, PT, R114, 0xa, PT ;  /* 0x0000000a7200780c */ /* 0x000fe40003f86270 */
[----:B------:R-:W-:Y:S02]  /*11330*/  ISETP.GT.AND P2, PT, R113, 0x1, !P1 ;  /* 0x000000017100780c */ /* 0x000fe40004f44270 */
[----:B------:R-:W-:Y:S02]  /*11340*/  P2R R143, PR, RZ, 0x10 ;  /* 0x00000010ff8f7803 */ /* 0x000fe40000000000 */
[----:B------:R-:W-:Y:S02]  /*11350*/  ISETP.LT.OR P2, PT, R112, 0x2, P2 ;  /* 0x000000027000780c */ /* 0x000fe40001741670 */
[----:B------:R-:W-:-:S02]  /*11360*/  ISETP.GE.AND P6, PT, R114, 0xb2, PT ;  /* 0x000000b27200780c */ /* 0x000fc40003fc6270 */
[----:B------:R-:W-:Y:S02]  /*11370*/  FSEL R122, R122, -INF , !P2 ;  /* 0xff8000007a7a7808 */ /* 0x000fe40005000000 */
[----:B------:R-:W-:-:S04]  /*11380*/  ISETP.GE.AND P2, PT, R114, 0x9, PT ;  /* 0x000000097200780c */ /* 0x000fc80003f46270 */
[----:B------:R-:W-:-:S04]  /*11390*/  ISETP.GT.AND P3, PT, R113, 0x8, !P2 ;  /* 0x000000087100780c */ /* 0x000fc80005764270 */
[----:B------:R-:W-:Y:S02]  /*113a0*/  ISETP.LT.OR P3, PT, R112, 0x9, P3 ;  /* 0x000000097000780c */ /* 0x000fe40001f61670 */
[----:B-1----:R-:W-:Y:S01]  /*113b0*/  VIADDMNMX R110, R20, R110, R111, PT ;  /* 0x0000006e146e7246 */ /* 0x002fe2000380016f */
[----:B------:R-:W-:Y:S01]  /*113c0*/  IMAD.IADD R107, R107, 0x1, R20 ;  /* 0x000000016b6b7824 */ /* 0x000fe200078e0214 */
[----:B------:R-:W-:Y:S02]  /*113d0*/  FSEL R123, R123, -INF , !P3 ;  /* 0xff8000007b7b7808 */ /* 0x000fe40005800000 */
[----:B------:R-:W-:Y:S02]  /*113e0*/  ISETP.GT.AND P3, PT, R113, 0x9, !P4 ;  /* 0x000000097100780c */ /* 0x000fe40006764270 */
[----:B------:R-:W-:Y:S02]  /*113f0*/  ISETP.GE.AND P4, PT, R114, 0x11, PT ;  /* 0x000000117200780c */ /* 0x000fe40003f86270 */
[----:B------:R-:W-:-:S02]  /*11400*/  ISETP.LT.OR P3, PT, R112, 0xa, P3 ;  /* 0x0000000a7000780c */ /* 0x000fc40001f61670 */
[----:B------:R-:W-:Y:S02]  /*11410*/  P2R R142, PR, RZ, 0x10 ;  /* 0x00000010ff8e7803 */ /* 0x000fe40000000000 */
[----:B0-----:R-:W-:Y:S02]  /*11420*/  FSEL R28, R28, -INF , !P3 ;  /* 0xff8000001c1c7808 */ /* 0x001fe40005800000 */
        /* <DEDUP_REMOVED lines=10> */
[C---:B------:R-:W-:Y:S02]  /*114d0*/  ISETP.GT.AND P3, PT, R113.reuse, 0x18, !P4 ;  /* 0x000000187100780c */ /* 0x040fe40006764270 */
        /* <DEDUP_REMOVED lines=11> */
[----:B------:R-:W-:Y:S02]  /*11590*/  ISETP.LT.OR P3, PT, R112, 0x21, P3 ;  /* 0x000000217000780c */ /* 0x000fe40001f61670 */
        /* <DEDUP_REMOVED lines=177> */
[----:B------:R-:W-:-:S04]  /*120b0*/  ISETP.GT.AND P3, PT, R113, 0xb0, !P4 ;  /* 0x000000b07100780c */ /* 0x000fc80006764270 */
[----:B------:R-:W-:-:S04]  /*120c0*/  ISETP.LT.OR P3, PT, R112, 0xb1, P3 ;  /* 0x000000b17000780c */ /* 0x000fc80001f61670 */
[----:B------:R-:W-:Y:S02]  /*120d0*/  FSEL R106, R106, -INF , !P3 ;  /* 0xff8000006a6a7808 */ /* 0x000fe40005800000 */
        /* <DEDUP_REMOVED lines=16> */
[----:B------:R-:W-:-:S13]  /*121e0*/  ISETP.GE.AND P5, PT, R15, 0x1, PT ;  /* 0x000000010f00780c */ /* 0x000fda0003fa6270 */
[----:B------:R-:W-:Y:S05]  /*121f0*/  @!P5 BRA `(.L_x_7511) ;  /* 0x00000000004cd947 */ /* 0x000fea0003800000 */
        /* <DEDUP_REMOVED lines=11> */
.L_x_7513:
[----:B------:R-:W-:-:S13]  /*122b0*/  ISETP.NE.AND P5, PT, R15, 0x1, PT ;  /* 0x000000010f00780c */ /* 0x000fda0003fa5270 */
[----:B------:R-:W0:Y:S02]  /*122c0*/  @P5 LDC.64 R20, c[0x0][0x9e8] ;  /* 0x00027a00ff145b82 */ /* 0x000e240000000a00 */
[----:B0-----:R-:W-:-:S05]  /*122d0*/  @P5 IMAD.HI.U32 R20, R101, R20, RZ ;  /* 0x0000001465145227 */ /* 0x001fca00078e00ff */
[----:B------:R-:W-:-:S07]  /*122e0*/  @P5 SHF.R.U32.HI R101, RZ, R21, R20 ;  /* 0x00000015ff655219 */ /* 0x000fce0000011614 */
.L_x_7514:
[----:B------:R-:W-:Y:S05]  /*122f0*/  BSYNC B0 ;  /* 0x0000000000007941 */ /* 0x000fea0003800000 */
.L_x_7512:
[----:B------:R-:W-:-:S05]  /*12300*/  IMAD R102, R101, R15, R102 ;  /* 0x0000000f65667224 */ /* 0x000fca00078e0266 */
[----:B------:R-:W-:Y:S02]  /*12310*/  VIMNMX R107, R107, R102, !PT ;  /* 0x000000666b6b7248 */ /* 0x000fe40007fe0100 */
[----:B------:R-:W-:-:S07]  /*12320*/  VIADDMNMX R110, R102, R15, R110, PT ;  /* 0x0000000f666e7246 */ /* 0x000fce000380016e */
.L_x_7511:
[C---:B------:R-:W-:Y:S01]  /*12330*/  ISETP.GT.AND P1, PT, R107.reuse, 0x1, !P1 ;  /* 0x000000016b00780c */ /* 0x040fe20004f24270 */
[----:B------:R-:W-:Y:S01]  /*12340*/  ULDC UR28, c[0x0][0x988] ;  /* 0x00026200001c7ab9 */ /* 0x000fe20000000800 */
[----:B------:R-:W-:Y:S02]  /*12350*/  ISETP.GT.AND P2, PT, R107, 0x8, !P2 ;  /* 0x000000086b00780c */ /* 0x000fe40005744270 */
[C---:B------:R-:W-:Y:S02]  /*12360*/  ISETP.LT.OR P1, PT, R110.reuse, 0x2, P1 ;  /* 0x000000026e00780c */ /* 0x040fe40000f21670 */
[----:B------:R-:W-:Y:S02]  /*12370*/  ISETP.LT.OR P2, PT, R110, 0x9, P2 ;  /* 0x000000096e00780c */ /* 0x000fe40001741670 */
[----:B------:R-:W-:Y:S02]  /*12380*/  FSEL R3, R3, -INF , !P1 ;  /* 0xff80000003037808 */ /* 0x000fe40004800000 */
[----:B------:R-:W-:-:S02]  /*12390*/  ISETP.NE.AND P1, PT, R143, RZ, PT ;  /* 0x000000ff8f00720c */ /* 0x000fc40003f25270 */
[----:B------:R-:W-:Y:S02]  /*123a0*/  FSEL R24, R24, -INF , !P2 ;  /* 0xff80000018187808 */ /* 0x000fe40005000000 */
[----:B------:R-:W-:Y:S02]  /*123b0*/  ISETP.GT.AND P1, PT, R107, 0x9, !P1 ;  /* 0x000000096b00780c */ /* 0x000fe40004f24270 */
[----:B------:R-:W-:Y:S02]  /*123c0*/  ISETP.NE.AND P2, PT, R148, RZ, PT ;  /* 0x000000ff9400720c */ /* 0x000fe40003f45270 */
[----:B------:R-:W-:Y:S02]  /*123d0*/  ISETP.LT.OR P1, PT, R110, 0xa, P1 ;  /* 0x0000000a6e00780c */ /* 0x000fe40000f21670 */
[----:B------:R-:W-:Y:S02]  /*123e0*/  ISETP.NE.AND P5, PT, R154, RZ, PT ;  /* 0x000000ff9a00720c */ /* 0x000fe40003fa5270 */
[----:B------:R-:W-:-:S02]  /*123f0*/  FSEL R25, R25, -INF , !P1 ;  /* 0xff80000019197808 */ /* 0x000fc40004800000 */
[----:B------:R-:W-:Y:S02]  /*12400*/  ISETP.NE.AND P1, PT, R142, RZ, PT ;  /* 0x000000ff8e00720c */ /* 0x000fe40003f25270 */
[C---:B------:R-:W-:Y:S02]  /*12410*/  ISETP.GT.AND P4, PT, R107.reuse, RZ, !P4 ;  /* 0x000000ff6b00720c */ /* 0x040fe40006784270 */
[----:B------:R-:W-:Y:S02]  /*12420*/  ISETP.GT.AND P1, PT, R107, 0x10, !P1 ;  /* 0x000000106b00780c */ /* 0x000fe40004f24270 */
[C---:B------:R-:W-:Y:S02]  /*12430*/  ISETP.LT.OR P4, PT, R110.reuse, 0x1, P4 ;  /* 0x000000016e00780c */ /* 0x040fe40002781670 */
[----:B------:R-:W-:Y:S02]  /*12440*/  ISETP.LT.OR P1, PT, R110, 0x11, P1 ;  /* 0x000000116e00780c */ /* 0x000fe40000f21670 */
[----:B------:R-:W-:-:S02]  /*12450*/  FSEL R102, R0, -INF , !P4 ;  /* 0xff80000000667808 */ /* 0x000fc40006000000 */
[----:B------:R-:W-:Y:S02]  /*12460*/  FSEL R26, R26, -INF , !P1 ;  /* 0xff8000001a1a7808 */ /* 0x000fe40004800000 */
[----:B------:R-:W-:Y:S02]  /*12470*/  ISETP.NE.AND P1, PT, R141, RZ, PT ;  /* 0x000000ff8d00720c */ /* 0x000fe40003f25270 */
[C---:B------:R-:W-:Y:S02]  /*12480*/  ISETP.GT.AND P6, PT, R107.reuse, 0xb1, !P6 ;  /* 0x000000b16b00780c */ /* 0x040fe400077c4270 */
[----:B------:R-:W-:Y:S02]  /*12490*/  ISETP.GT.AND P1, PT, R107, 0x11, !P1 ;  /* 0x000000116b00780c */ /* 0x000fe40004f24270 */
[C---:B------:R-:W-:Y:S02]  /*124a0*/  ISETP.LT.OR P6, PT, R110.reuse, 0xb2, P6 ;  /* 0x000000b26e00780c */ /* 0x040fe400037c1670 */
[----:B------:R-:W-:-:S02]  /*124b0*/  ISETP.LT.OR P1, PT, R110, 0x12, P1 ;  /* 0x000000126e00780c */ /* 0x000fc40000f21670 */
[----:B------:R-:W-:Y:S02]  /*124c0*/  ISETP.GT.AND P3, PT, R107, 0xb8, !P3 ;  /* 0x000000b86b00780c */ /* 0x000fe40005f64270 */
[----:B------:R-:W-:Y:S02]  /*124d0*/  FSEL R27, R27, -INF , !P1 ;  /* 0xff8000001b1b7808 */ /* 0x000fe40004800000 */
[----:B------:R-:W-:Y:S02]  /*124e0*/  ISETP.NE.AND P1, PT, R140, RZ, PT ;  /* 0x000000ff8c00720c */ /* 0x000fe40003f25270 */
[----:B------:R-:W-:Y:S02]  /*124f0*/  FSEL R92, R92, -INF , !P6 ;  /* 0xff8000005c5c7808 */ /* 0x000fe40007000000 */
[----:B------:R-:W-:Y:S02]  /*12500*/  ISETP.GT.AND P1, PT, R107, 0x18, !P1 ;  /* 0x000000186b00780c */ /* 0x000fe40004f24270 */
[----:B------:R-:W-:-:S02]  /*12510*/  ISETP.LT.OR P3, PT, R110, 0xb9, P3 ;  /* 0x000000b96e00780c */ /* 0x000fc40001f61670 */
[----:B------:R-:W-:Y:S02]  /*12520*/  ISETP.LT.OR P1, PT, R110, 0x19, P1 ;  /* 0x000000196e00780c */ /* 0x000fe40000f21670 */
[----:B------:R-:W-:Y:S02]  /*12530*/  FSEL R93, R93, -INF , !P3 ;  /* 0xff8000005d5d7808 */ /* 0x000fe40005800000 */
        /* <DEDUP_REMOVED lines=145> */
[----:B------:R-:W-:-:S04]  /*12e50*/  ISETP.GT.AND P1, PT, R107, 0xa9, !P2 ;  /* 0x000000a96b00780c */ /* 0x000fc80005724270 */
[----:B------:R-:W-:-:S04]  /*12e60*/  ISETP.LT.OR P1, PT, R110, 0xaa, P1 ;  /* 0x000000aa6e00780c */ /* 0x000fc80000f21670 */
[----:B------:R-:W-:Y:S02]  /*12e70*/  FSEL R90, R90, -INF , !P1 ;  /* 0xff8000005a5a7808 */ /* 0x000fe40004800000 */
[----:B------:R-:W-:Y:S02]  /*12e80*/  ISETP.GT.AND P1, PT, R107, 0xb0, !P5 ;  /* 0x000000b06b00780c */ /* 0x000fe40006f24270 */
[----:B------:R-:W-:Y:S02]  /*12e90*/  ISETP.NE.AND P5, PT, R4, RZ, PT ;  /* 0x000000ff0400720c */ /* 0x000fe40003fa5270 */
[----:B------:R-:W-:Y:S02]  /*12ea0*/  FMNMX.FTZ R4, R115, R122, !PT ;  /* 0x0000007a73047209 */ /* 0x000fe40007810000 */
[----:B------:R-:W-:Y:S02]  /*12eb0*/  ISETP.LT.OR P1, PT, R110, 0xb1, P1 ;  /* 0x000000b16e00780c */ /* 0x000fe40000f21670 */
[----:B------:R-:W-:-:S02]  /*12ec0*/  FMNMX.FTZ R21, R123, R4, !PT ;  /* 0x000000047b157209 */ /* 0x000fc40007810000 */
        /* <DEDUP_REMOVED lines=54> */
[----:B------:R-:W-:Y:S02]  /*13230*/  ISETP.GT.AND P1, PT, R107, 0xb9, !P5 ;  /* 0x000000b96b00780c */ /* 0x000fe40006f24270 */
[----:B------:R-:W-:Y:S01]  /*13240*/  ISETP.NE.AND P5, PT, R233, 0x1, PT ;  /* 0x00000001e900780c */ /* 0x000fe20003fa5270 */
        /* <DEDUP_REMOVED lines=17> */
[----:B------:R0:W-:Y:S01]  /*13360*/  MUFU.EX2 R43, R114 ;  /* 0x00000072002b7308 */ /* 0x0001e20000000800 */
        /* <DEDUP_REMOVED lines=36> */
[----:B------:R-:W-:Y:S01]  /*135b0*/  FFMA.FTZ R109, R109, UR28, -R112 ;  /* 0x0000001c6d6d7c23 */ /* 0x000fe20008010870 */
[----:B------:R-:W-:Y:S01]  /*135c0*/  MUFU.EX2 R4, R4 ;  /* 0x0000000400047308 */ /* 0x000fe20000000800 */
[----:B------:R-:W-:-:S04]  /*135d0*/  FMNMX.FTZ R55, R45, R52, !PT ;  /* 0x000000342d377209 */ /* 0x000fc80007810000 */
[----:B------:R-:W-:Y:S01]  /*135e0*/  FMNMX.FTZ R54, R46, R55, !PT ;  /* 0x000000372e367209 */ /* 0x000fe20007810000 */
[----:B------:R-:W-:-:S02]  /*135f0*/  FFMA.FTZ R55, R58, UR28, -R112 ;  /* 0x0000001c3a377c23 */ /* 0x000fc40008010870 */
[----:B------:R0:W-:Y:S01]  /*13600*/  MUFU.EX2 R52, R114 ;  /* 0x0000007200347308 */ /* 0x0001e20000000800 */
[----:B------:R-:W-:-:S04]  /*13610*/  FMNMX.FTZ R59, R49, R54, !PT ;  /* 0x00000036313b7209 */ /* 0x000fc80007810000 */
[----:B------:R-:W-:-:S03]  /*13620*/  FMNMX.FTZ R54, R50, R59, !PT ;  /* 0x0000003b32367209 */ /* 0x000fc60007810000 */
[----:B------:R-:W1:Y:S01]  /*13630*/  MUFU.EX2 R101, R101 ;  /* 0x0000006500657308 */ /* 0x000e620000000800 */
[----:B------:R-:W-:Y:S01]  /*13640*/  FMNMX.FTZ R59, R53, R54, !PT ;  /* 0x00000036353b7209 */ /* 0x000fe20007810000 */
[----:B0-----:R-:W-:-:S03]  /*13650*/  FFMA.FTZ R114, R66, UR28, -R112 ;  /* 0x0000001c42727c23 */ /* 0x001fc60008010870 */
[----:B------:R-:W-:Y:S01]  /*13660*/  FMNMX.FTZ R58, R56, R59, !PT ;  /* 0x0000003b383a7209 */ /* 0x000fe20007810000 */
[----:B------:R-:W-:-:S02]  /*13670*/  FFMA.FTZ R59, R62, UR28, -R112 ;  /* 0x0000001c3e3b7c23 */ /* 0x000fc40008010870 */
[----:B------:R0:W-:Y:S01]  /*13680*/  MUFU.EX2 R54, R113 ;  /* 0x0000007100367308 */ /* 0x0001e20000000800 */
[----:B------:R-:W-:-:S04]  /*13690*/  FMNMX.FTZ R63, R57, R58, !PT ;  /* 0x0000003a393f7209 */ /* 0x000fc80007810000 */
[----:B------:R-:W-:-:S03]  /*136a0*/  FMNMX.FTZ R58, R60, R63, !PT ;  /* 0x0000003f3c3a7209 */ /* 0x000fc60007810000 */
[----:B------:R-:W-:Y:S01]  /*136b0*/  MUFU.EX2 R20, R20 ;  /* 0x0000001400147308 */ /* 0x000fe20000000800 */
[----:B------:R-:W-:Y:S01]  /*136c0*/  FMNMX.FTZ R63, R61, R58, !PT ;  /* 0x0000003a3d3f7209 */ /* 0x000fe20007810000 */
[--C-:B0-----:R-:W-:Y:S01]  /*136d0*/  FFMA.FTZ R113, R69, UR28, -R112.reuse ;  /* 0x0000001c45717c23 */ /* 0x101fe20008010870 */
[----:B-1----:R-:W-:Y:S02]  /*136e0*/  F2FP.SATFINITE.E4M3.F32.PACK_AB_MERGE_C R204, R101, R4, RZ ;  /* 0x0000000465cc723e */ /* 0x002fe400048070ff */
[----:B------:R-:W-:Y:S01]  /*136f0*/  FMNMX.FTZ R62, R64, R63, !PT ;  /* 0x0000003f403e7209 */ /* 0x000fe20007810000 */
[----:B------:R-:W-:-:S01]  /*13700*/  FFMA.FTZ R63, R65, UR28, -R112 ;  /* 0x0000001c413f7c23 */ /* 0x000fc20008010870 */
[----:B------:R-:W-:Y:S01]  /*13710*/  F2FP.SATFINITE.E4M3.F32.PACK_AB_MERGE_C R204, R21, R0, R204 ;  /* 0x0000000015cc723e */ /* 0x000fe200048070cc */
[----:B------:R0:W-:Y:S01]  /*13720*/  MUFU.EX2 R58, R114 ;  /* 0x00000072003a7308 */ /* 0x0001e20000000800 */
[----:B------:R-:W-:-:S04]  /*13730*/  FMNMX.FTZ R65, R67, R62, !PT ;  /* 0x0000003e43417209 */ /* 0x000fc80007810000 */
[----:B------:R-:W-:-:S03]  /*13740*/  FMNMX.FTZ R62, R68, R65, !PT ;  /* 0x00000041443e7209 */ /* 0x000fc60007810000 */
[----:B------:R-:W-:Y:S01]  /*13750*/  MUFU.EX2 R31, R31 ;  /* 0x0000001f001f7308 */ /* 0x000fe20000000800 */
        /* <DEDUP_REMOVED lines=14> */
[----:B------:R-:W1:Y:S01]  /*13840*/  MUFU.EX2 R111, R111 ;  /* 0x0000006f006f7308 */ /* 0x000e620000000800 */
[----:B------:R-:W-:-:S04]  /*13850*/  FMNMX.FTZ R73, R81, R70, !PT ;  /* 0x0000004651497209 */ /* 0x000fc80007810000 */
[----:B------:R-:W-:Y:S01]  /*13860*/  FMNMX.FTZ R74, R82, R73, !PT ;  /* 0x00000049524a7209 */ /* 0x000fe20007810000 */
[----:B------:R-:W-:-:S02]  /*13870*/  FFMA.FTZ R73, R124, UR28, -R112 ;  /* 0x0000001c7c497c23 */ /* 0x000fc40008010870 */
[----:B------:R-:W-:Y:S01]  /*13880*/  MUFU.EX2 R28, R28 ;  /* 0x0000001c001c7308 */ /* 0x000fe20000000800 */
[----:B0-----:R-:W-:-:S04]  /*13890*/  FMNMX.FTZ R113, R83, R74, !PT ;  /* 0x0000004a53717209 */ /* 0x001fc80007810000 */
[----:B------:R-:W-:-:S03]  /*138a0*/  FMNMX.FTZ R74, R84, R113, !PT ;  /* 0x00000071544a7209 */ /* 0x000fc60007810000 */
[----:B------:R-:W-:Y:S01]  /*138b0*/  MUFU.EX2 R35, R35 ;  /* 0x0000002300237308 */ /* 0x000fe20000000800 */
[----:B------:R-:W-:Y:S02]  /*138c0*/  FMNMX.FTZ R113, R85, R74, !PT ;  /* 0x0000004a55717209 */ /* 0x000fe40007810000 */
[----:B-1----:R-:W-:Y:S02]  /*138d0*/  F2FP.SATFINITE.E4M3.F32.PACK_AB_MERGE_C R206, R111, R32, RZ ;  /* 0x000000206fce723e */ /* 0x002fe400048070ff */
[----:B------:R-:W-:Y:S01]  /*138e0*/  FMNMX.FTZ R114, R86, R113, !PT ;  /* 0x0000007156727209 */ /* 0x000fe20007810000 */
[----:B------:R-:W-:Y:S01]  /*138f0*/  FFMA.FTZ R113, R126, UR28, -R112 ;  /* 0x0000001c7e717c23 */ /* 0x000fe20008010870 */
[----:B------:R-:W-:Y:S01]  /*13900*/  F2FP.SATFINITE.E4M3.F32.PACK_AB_MERGE_C R206, R31, R20, R206 ;  /* 0x000000141fce723e */ /* 0x000fe200048070ce */
        /* <DEDUP_REMOVED lines=12> */
[----:B------:R-:W-:Y:S01]  /*139d0*/  FMNMX.FTZ R116, R94, R115, !PT ;  /* 0x000000735e747209 */ /* 0x000fe20007810000 */
[--C-:B------:R-:W-:Y:S01]  /*139e0*/  FFMA.FTZ R115, R130, UR28, -R112.reuse ;  /* 0x0000001c82737c23 */ /* 0x100fe20008010870 */
[----:B------:R-:W-:-:S01]  /*139f0*/  FFMA.FTZ R112, R108, UR28, -R112 ;  /* 0x0000001c6c707c23 */ /* 0x000fc20008010870 */
[----:B------:R-:W0:Y:S01]  /*13a00*/  MUFU.EX2 R48, R48 ;  /* 0x0000003000307308 */ /* 0x000e220000000800 */
[----:B------:R-:W-:Y:S01]  /*13a10*/  F2FP.SATFINITE.E4M3.F32.PACK_AB_MERGE_C R200, R35, R28, R200 ;  /* 0x0000001c23c8723e */ /* 0x000fe200048070c8 */
[----:B------:R-:W1:Y:S06]  /*13a20*/  SHFL.BFLY PT, R117, R116, 0x2, 0x1f ;  /* 0x0c401f0074757f89 */ /* 0x000e6c00000e0000 */
[----:B------:R-:W-:Y:S08]  /*13a30*/  MUFU.EX2 R51, R51 ;  /* 0x0000003300337308 */ /* 0x000ff00000000800 */
[----:B------:R-:W2:Y:S01]  /*13a40*/  MUFU.EX2 R55, R55 ;  /* 0x0000003700377308 */ /* 0x000ea20000000800 */
[----:B0-----:R-:W-:-:S04]  /*13a50*/  F2FP.SATFINITE.E4M3.F32.PACK_AB_MERGE_C R202, R48, R47, RZ ;  /* 0x0000002f30ca723e */ /* 0x001fc800048070ff */
[----:B------:R-:W-:-:S03]  /*13a60*/  F2FP.SATFINITE.E4M3.F32.PACK_AB_MERGE_C R202, R43, R36, R202 ;  /* 0x000000242bca723e */ /* 0x000fc600048070ca */
[----:B------:R-:W-:Y:S01]  /*13a70*/  MUFU.EX2 R59, R59 ;  /* 0x0000003b003b7308 */ /* 0x000fe20000000800 */
[----:B-1----:R-:W-:-:S05]  /*13a80*/  FMNMX.FTZ R117, R116, R117, !PT ;  /* 0x0000007574757209 */ /* 0x002fca0007810000 */
[----:B------:R-:W0:Y:S02]  /*13a90*/  SHFL.BFLY PT, R222, R117, 0x1, 0x1f ;  /* 0x0c201f0075de7f89 */ /* 0x000e2400000e0000 */
[----:B------:R-:W1:Y:S01]  /*13aa0*/  MUFU.EX2 R63, R63 ;  /* 0x0000003f003f7308 */ /* 0x000e620000000800 */
[----:B--2---:R-:W-:-:S04]  /*13ab0*/  F2FP.SATFINITE.E4M3.F32.PACK_AB_MERGE_C R196, R55, R52, RZ ;  /* 0x0000003437c4723e */ /* 0x004fc800048070ff */
[----:B------:R-:W-:-:S03]  /*13ac0*/  F2FP.SATFINITE.E4M3.F32.PACK_AB_MERGE_C R196, R51, R44, R196 ;  /* 0x0000002c33c4723e */ /* 0x000fc600048070c4 */
[----:B------:R-:W2:Y:S08]  /*13ad0*/  MUFU.EX2 R69, R69 ;  /* 0x0000004500457308 */ /* 0x000eb00000000800 */
[----:B------:R-:W3:Y:S01]  /*13ae0*/  MUFU.EX2 R65, R65 ;  /* 0x0000004100417308 */ /* 0x000ee20000000800 */
[----:B-1----:R-:W-:-:S04]  /*13af0*/  F2FP.SATFINITE.E4M3.F32.PACK_AB_MERGE_C R198, R63, R58, RZ ;  /* 0x0000003a3fc6723e */ /* 0x002fc800048070ff */
[----:B------:R-:W-:Y:S02]  /*13b00*/  F2FP.SATFINITE.E4M3.F32.PACK_AB_MERGE_C R198, R59, R54, R198 ;  /* 0x000000363bc6723e */ /* 0x000fe400048070c6 */
[----:B0-----:R-:W-:Y:S01]  /*13b10*/  FMNMX.FTZ R222, R117, R222, !PT ;  /* 0x000000de75de7209 */ /* 0x001fe20007810000 */
[----:B------:R-:W-:Y:S01]  /*13b20*/  IMAD.U32 R117, RZ, RZ, UR28 ;  /* 0x0000001cff757e24 */ /* 0x000fe2000f8e00ff */
[----:B------:R-:W-:Y:S01]  /*13b30*/  MUFU.EX2 R74, R127 ;  /* 0x0000007f004a7308 */ /* 0x000fe20000000800 */
[----:B--2---:R-:W-:Y:S02]  /*13b40*/  F2FP.SATFINITE.E4M3.F32.PACK_AB_MERGE_C R192, R69, R66, RZ ;  /* 0x0000004245c0723e */ /* 0x004fe400048070ff */
[C---:B------:R-:W-:Y:S01]  /*13b50*/  FFMA.FTZ R116, R222.reuse, R117, -8 ;  /* 0xc1000000de747423 */ /* 0x040fe20000010075 */
[----:B------:R-:W-:-:S04]  /*13b60*/  FSETP.NEU.FTZ.AND P1, PT, R222, -INF , PT ;  /* 0xff800000de00780b */ /* 0x000fc80003f3d000 */
[----:B------:R-:W-:Y:S01]  /*13b70*/  FSEL R108, R116, RZ, P1 ;  /* 0x000000ff746c7208 */ /* 0x000fe20000800000 */
[----:B------:R-:W-:Y:S01]  /*13b80*/  MUFU.EX2 R113, R113 ;  /* 0x0000007100717308 */ /* 0x000fe20000000800 */
[----:B---3--:R-:W-:-:S03]  /*13b90*/  F2FP.SATFINITE.E4M3.F32.PACK_AB_MERGE_C R192, R65, R62, R192 ;  /* 0x0000003e41c0723e */ /* 0x008fc600048070c0 */
        /* <DEDUP_REMOVED lines=16> */
[----:B------:R-:W-:Y:S01]  /*13ca0*/  FADD.FTZ R67, R0, R21 ;  /* 0x0000001500437221 */ /* 0x000fe20000010000 */
[----:B------:R-:W-:-:S01]  /*13cb0*/  FFMA.FTZ R60, R61, UR28, -R108 ;  /* 0x0000001c3d3c7c23 */ /* 0x000fc2000801086c */
[--C-:B------:R-:W-:Y:S01]  /*13cc0*/  FFMA.FTZ R24, R24, UR28, -R108.reuse ;  /* 0x0000001c18187c23 */ /* 0x100fe2000801086c */
[----:B------:R-:W-:-:S01]  /*13cd0*/  FFMA.FTZ R61, R64, UR28, -R108 ;  /* 0x0000001c403d7c23 */ /* 0x000fc2000801086c */
[----:B------:R-:W-:Y:S01]  /*13ce0*/  FFMA.FTZ R64, R68, UR28, -R108 ;  /* 0x0000001c44407c23 */ /* 0x000fe2000801086c */
[----:B------:R-:W-:Y:S01]  /*13cf0*/  MUFU.EX2 R102, R102 ;  /* 0x0000006600667308 */ /* 0x000fe20000000800 */
[----:B------:R-:W-:-:S01]  /*13d00*/  FADD.FTZ R68, R4, R67 ;  /* 0x0000004304447221 */ /* 0x000fc20000010000 */
[--C-:B------:R-:W-:Y:S01]  /*13d10*/  FFMA.FTZ R25, R25, UR28, -R108.reuse ;  /* 0x0000001c19197c23 */ /* 0x100fe2000801086c */
[----:B------:R-:W-:-:S01]  /*13d20*/  FFMA.FTZ R26, R26, UR28, -R108 ;  /* 0x0000001c1a1a7c23 */ /* 0x000fc2000801086c */
[----:B------:R-:W-:Y:S01]  /*13d30*/  FFMA.FTZ R27, R27, UR28, -R108 ;  /* 0x0000001c1b1b7c23 */ /* 0x000fe2000801086c */
[----:B------:R-:W-:-:S01]  /*13d40*/  FADD.FTZ R119, R101, R68 ;  /* 0x0000004465777221 */ /* 0x000fc20000010000 */
        /* <DEDUP_REMOVED lines=36> */
[----:B------:R-:W-:Y:S01]  /*13f90*/  FFMA.FTZ R72, R76, UR28, -R108 ;  /* 0x0000001c4c487c23 */ /* 0x000fe2000801086c */
[----:B------:R-:W-:-:S04]  /*13fa0*/  F2FP.SATFINITE.E4M3.F32.PACK_AB_MERGE_C R24, R25, R24, RZ ;  /* 0x000000181918723e */ /* 0x000fc800048070ff */
[----:B------:R-:W-:Y:S01]  /*13fb0*/  F2FP.SATFINITE.E4M3.F32.PACK_AB_MERGE_C R205, R3, R102, R24 ;  /* 0x0000006603cd723e */ /* 0x000fe20004807018 */
[----:B------:R-:W2:Y:S01]  /*13fc0*/  MUFU.EX2 R29, R29 ;  /* 0x0000001d001d7308 */ /* 0x000ea20000000800 */
[----:B0-----:R-:W-:-:S01]  /*13fd0*/  FADD.FTZ R118, R26, R75 ;  /* 0x0000004b1a767221 */ /* 0x001fc20000010000 */
[----:B------:R-:W-:Y:S01]  /*13fe0*/  FADD.FTZ R75, R39, R122 ;  /* 0x0000007a274b7221 */ /* 0x000fe20000010000 */
[----:B------:R-:W-:-:S03]  /*13ff0*/  FFMA.FTZ R39, R78, UR28, -R108 ;  /* 0x0000001c4e277c23 */ /* 0x000fc6000801086c */
        /* <DEDUP_REMOVED lines=23> */
[----:B------:R-:W-:Y:S01]  /*14170*/  FADD.FTZ R28, R52, R31 ;  /* 0x0000001f341c7221 */ /* 0x000fe20000010000 */
[----:B------:R-:W-:-:S03]  /*14180*/  F2FP.SATFINITE.E4M3.F32.PACK_AB_MERGE_C R37, R38, R37, RZ ;  /* 0x000000252625723e */ /* 0x000fc600048070ff */
[----:B------:R-:W-:Y:S01]  /*14190*/  FADD.FTZ R55, R55, R28 ;  /* 0x0000001c37377221 */ /* 0x000fe20000010000 */
[----:B------:R-:W-:Y:S01]  /*141a0*/  F2FP.SATFINITE.E4M3.F32.PACK_AB_MERGE_C R201, R33, R30, R37 ;  /* 0x0000001e21c9723e */ /* 0x000fe20004807025 */
[----:B------:R-:W1:Y:S01]  /*141b0*/  MUFU.EX2 R42, R42 ;  /* 0x0000002a002a7308 */ /* 0x000e620000000800 */
[----:B--2---:R-:W-:-:S01]  /*141c0*/  FADD.FTZ R20, R34, R21 ;  /* 0x0000001522147221 */ /* 0x004fc20000010000 */
[----:B------:R-:W-:Y:S01]  /*141d0*/  FADD.FTZ R28, R54, R55 ;  /* 0x00000037361c7221 */ /* 0x000fe20000010000 */
[----:B------:R-:W-:-:S03]  /*141e0*/  FFMA.FTZ R21, R80, UR28, -R108 ;  /* 0x0000001c50157c23 */ /* 0x000fc6000801086c */
        /* <DEDUP_REMOVED lines=8> */
[----:B------:R-:W-:Y:S01]  /*14270*/  FADD.FTZ R65, R65, R28 ;  /* 0x0000001c41417221 */ /* 0x000fe20000010000 */
[----:B------:R-:W-:Y:S01]  /*14280*/  F2FP.SATFINITE.E4M3.F32.PACK_AB_MERGE_C R28, R113, R74, RZ ;  /* 0x0000004a711c723e */ /* 0x000fe200048070ff */
[----:B------:R-:W1:Y:S01]  /*14290*/  MUFU.EX2 R46, R46 ;  /* 0x0000002e002e7308 */ /* 0x000e620000000800 */
[----:B--2---:R-:W-:-:S01]  /*142a0*/  FADD.FTZ R20, R117, R20 ;  /* 0x0000001475147221 */ /* 0x004fc20000010000 */
[----:B------:R-:W-:Y:S01]  /*142b0*/  FADD.FTZ R66, R66, R65 ;  /* 0x0000004142427221 */ /* 0x000fe20000010000 */
[----:B------:R-:W-:-:S03]  /*142c0*/  F2FP.SATFINITE.E4M3.F32.PACK_AB_MERGE_C R42, R117, R42, RZ ;  /* 0x0000002a752a723e */ /* 0x000fc600048070ff */
[----:B------:R-:W-:Y:S01]  /*142d0*/  FADD.FTZ R69, R69, R66 ;  /* 0x0000004245457221 */ /* 0x000fe20000010000 */
[----:B------:R-:W-:Y:S01]  /*142e0*/  F2FP.SATFINITE.E4M3.F32.PACK_AB_MERGE_C R203, R41, R34, R42 ;  /* 0x0000002229cb723e */ /* 0x000fe2000480702a */
        /* <DEDUP_REMOVED lines=27> */
[----:B--2---:R-:W-:-:S01]  /*144a0*/  FADD.FTZ R20, R68, R25 ;  /* 0x0000001944147221 */ /* 0x004fc20000010000 */
[----:B------:R-:W-:-:S04]  /*144b0*/  F2FP.SATFINITE.E4M3.F32.PACK_AB_MERGE_C R67, R68, R67, RZ ;  /* 0x000000434443723e */ /* 0x000fc800048070ff */
[----:B------:R-:W-:Y:S02]  /*144c0*/  F2FP.SATFINITE.E4M3.F32.PACK_AB_MERGE_C R193, R64, R57, R67 ;  /* 0x0000003940c1723e */ /* 0x000fe40004807043 */
        /* <DEDUP_REMOVED lines=27> */
[----:B------:R-:W-:Y:S01]  /*14680*/  FADD.FTZ R110, R110, R107 ;  /* 0x0000006b6e6e7221 */ /* 0x000fe20000010000 */
[----:B------:R-:W0:Y:S03]  /*14690*/  @P5 LDC R25, c[0x0][0x450] ;  /* 0x00011400ff195b82 */ /* 0x000e260000000800 */
[----:B------:R-:W-:-:S02]  /*146a0*/  FADD.FTZ R115, R115, R110 ;  /* 0x0000006e73737221 */ /* 0x000fc40000010000 */
[----:B------:R-:W-:Y:S01]  /*146b0*/  MUFU.EX2 R98, R98 ;  /* 0x0000006200627308 */ /* 0x000fe20000000800 */
[----:B--2---:R-:W-:-:S07]  /*146c0*/  FADD.FTZ R4, R21, R4 ;  /* 0x0000000415047221 */ /* 0x004fce0000010000 */
[----:B------:R-:W2:Y:S01]  /*146d0*/  MUFU.EX2 R97, R97 ;  /* 0x0000006100617308 */ /* 0x000ea20000000800 */
[----:B-1----:R-:W-:-:S07]  /*146e0*/  FADD.FTZ R3, R81, R4 ;  /* 0x0000000451037221 */ /* 0x002fce0000010000 */
[----:B------:R-:W1:Y:S08]  /*146f0*/  MUFU.EX2 R82, R82 ;  /* 0x0000005200527308 */ /* 0x000e700000000800 */
[----:B------:R-:W-:Y:S01]  /*14700*/  MUFU.EX2 R96, R96 ;  /* 0x0000006000607308 */ /* 0x000fe20000000800 */
[----:B--2---:R-:W-:-:S07]  /*14710*/  F2FP.SATFINITE.E4M3.F32.PACK_AB_MERGE_C R20, R97, R98, RZ ;  /* 0x000000626114723e */ /* 0x004fce00048070ff */
[----:B------:R-:W2:Y:S01]  /*14720*/  MUFU.EX2 R95, R95 ;  /* 0x0000005f005f7308 */ /* 0x000ea20000000800 */
[C---:B-1----:R-:W-:Y:S01]  /*14730*/  F2FP.SATFINITE.E4M3.F32.PACK_AB_MERGE_C R81, R82.reuse, R81, RZ ;  /* 0x000000515251723e */ /* 0x042fe200048070ff */
[----:B------:R-:W-:-:S03]  /*14740*/  FADD.FTZ R82, R82, R3 ;  /* 0x0000000352527221 */ /* 0x000fc60000010000 */
[----:B------:R-:W-:Y:S01]  /*14750*/  F2FP.SATFINITE.E4M3.F32.PACK_AB_MERGE_C R189, R21, R0, R81 ;  /* 0x0000000015bd723e */ /* 0x000fe20004807051 */
[----:B------:R-:W-:Y:S02]  /*14760*/  IMAD.MOV.U32 R21, RZ, RZ, R219 ;  /* 0x000000ffff157224 */ /* 0x000fe400078e00db */
[----:B------:R-:W1:Y:S08]  /*14770*/  MUFU.EX2 R83, R83 ;  /* 0x0000005300537308 */ /* 0x000e700000000800 */
[----:B------:R-:W3:Y:S01]  /*14780*/  MUFU.EX2 R84, R84 ;  /* 0x0000005400547308 */ /* 0x000ee20000000800 */
[C---:B--2---:R-:W-:Y:S01]  /*14790*/  F2FP.SATFINITE.E4M3.F32.PACK_AB_MERGE_C R190, R95.reuse, R96, R20 ;  /* 0x000000605fbe723e */ /* 0x044fe20004807014 */
[----:B------:R-:W-:Y:S01]  /*147a0*/  FADD.FTZ R96, R96, R115 ;  /* 0x0000007360607221 */ /* 0x000fe20000010000 */
[----:B------:R-:W2:Y:S03]  /*147b0*/  @P5 LDC R20, c[0x0][0x44c] ;  /* 0x00011300ff145b82 */ /* 0x000ea60000000800 */
[----:B------:R-:W-:-:S02]  /*147c0*/  FADD.FTZ R95, R95, R96 ;  /* 0x000000605f5f7221 */ /* 0x000fc40000010000 */
[----:B------:R-:W4:Y:S01]  /*147d0*/  MUFU.EX2 R85, R85 ;  /* 0x0000005500557308 */ /* 0x000f220000000800 */
[----:B-1----:R-:W-:-:S01]  /*147e0*/  FADD.FTZ R3, R83, R82 ;  /* 0x0000005253037221 */ /* 0x002fc20000010000 */
[----:B------:R-:W-:-:S04]  /*147f0*/  FADD.FTZ R98, R98, R95 ;  /* 0x0000005f62627221 */ /* 0x000fc80000010000 */
[----:B------:R-:W-:Y:S02]  /*14800*/  FADD.FTZ R97, R97, R98 ;  /* 0x0000006261617221 */ /* 0x000fe40000010000 */
[----:B------:R-:W-:Y:S01]  /*14810*/  MUFU.EX2 R104, R104 ;  /* 0x0000006800687308 */ /* 0x000fe20000000800 */
[----:B---3--:R-:W-:-:S07]  /*14820*/  FADD.FTZ R4, R84, R3 ;  /* 0x0000000354047221 */ /* 0x008fce0000010000 */
[----:B------:R-:W1:Y:S01]  /*14830*/  MUFU.EX2 R103, R103 ;  /* 0x0000006700677308 */ /* 0x000e620000000800 */
[----:B----4-:R-:W-:-:S01]  /*14840*/  FADD.FTZ R3, R85, R4 ;  /* 0x0000000455037221 */ /* 0x010fc20000010000 */
[----:B--2---:R-:W-:-:S06]  /*14850*/  @P5 IMAD.HI.U32 R20, R219, R20, RZ ;  /* 0x00000014db145227 */ /* 0x004fcc00078e00ff */
[----:B------:R-:W2:Y:S01]  /*14860*/  MUFU.EX2 R86, R86 ;  /* 0x0000005600567308 */ /* 0x000ea20000000800 */
[----:B0-----:R-:W-:Y:S02]  /*14870*/  @P5 SHF.R.U32.HI R21, RZ, R25, R20 ;  /* 0x00000019ff155219 */ /* 0x001fe40000011614 */
[----:B------:R-:W-:-:S03]  /*14880*/  ISETP.GE.AND P5, PT, R15, 0x1, PT ;  /* 0x000000010f00780c */ /* 0x000fc60003fa6270 */
[----:B------:R-:W-:Y:S02]  /*14890*/  IMAD.IADD R21, R120, 0x1, R21 ;  /* 0x0000000178157824 */ /* 0x000fe400078e0215 */
[----:B------:R-:W-:Y:S01]  /*148a0*/  MUFU.EX2 R100, R100 ;  /* 0x0000006400647308 */ /* 0x000fe20000000800 */
[----:B-1----:R-:W-:Y:S01]  /*148b0*/  F2FP.SATFINITE.E4M3.F32.PACK_AB_MERGE_C R4, R103, R104, RZ ;  /* 0x000000686704723e */ /* 0x002fe200048070ff */
[----:B------:R-:W-:-:S06]  /*148c0*/  IMAD.IADD R14, R21, 0x1, R14 ;  /* 0x00000001150e7824 */ /* 0x000fcc00078e020e */
        /* <DEDUP_REMOVED lines=30> */
[----:B0-----:R-:W-:-:S01]  /*14ab0*/  FADD.FTZ R3, R91, R90 ;  /* 0x0000005a5b037221 */ /* 0x001fc20000010000 */
[----:B------:R-:W-:-:S06]  /*14ac0*/  FADD.FTZ R109, R109, R106 ;  /* 0x0000006a6d6d7221 */ /* 0x000fcc0000010000 */
[----:B------:R-:W0:Y:S01]  /*14ad0*/  MUFU.EX2 R94, R94 ;  /* 0x0000005e005e7308 */ /* 0x000e220000000800 */
[----:B--2---:R-:W-:-:S04]  /*14ae0*/  FADD.FTZ R0, R92, R3 ;  /* 0x000000035c007221 */ /* 0x004fc80000010000 */
[----:B-1----:R-:W-:Y:S01]  /*14af0*/  FADD.FTZ R3, R93, R0 ;  /* 0x000000005d037221 */ /* 0x002fe20000010000 */
[----:B------:R-:W-:Y:S01]  /*14b00*/  VIADD R0, R121, 0xfffffffe ;  /* 0xfffffffe79007836 */ /* 0x000fe20000000000 */
[C---:B0-----:R-:W-:Y:S02]  /*14b10*/  F2FP.SATFINITE.E4M3.F32.PACK_AB_MERGE_C R4, R94.reuse, R93, RZ ;  /* 0x0000005d5e04723e */ /* 0x041fe400048070ff */
[----:B------:R-:W-:-:S02]  /*14b20*/  FADD.FTZ R3, R94, R3 ;  /* 0x000000035e037221 */ /* 0x000fc40000010000 */
[----:B------:R-:W-:Y:S01]  /*14b30*/  F2FP.SATFINITE.E4M3.F32.PACK_AB_MERGE_C R187, R92, R91, R4 ;  /* 0x0000005b5cbb723e */ /* 0x000fe20004807004 */
[----:B------:R-:W-:-:S01]  /*14b40*/  FADD.FTZ R4, R112, R109 ;  /* 0x0000006d70047221 */ /* 0x000fc20000010000 */
        /* <DEDUP_REMOVED lines=12> */
.L_x_7517:
[----:B------:R-:W-:-:S13]  /*14c10*/  ISETP.NE.AND P1, PT, R15, 0x1, PT ;  /* 0x000000010f00780c */ /* 0x000fda0003f25270 */
[----:B------:R-:W0:Y:S02]  /*14c20*/  @P1 LDC.64 R24, c[0x0][0x9e8] ;  /* 0x00027a00ff181b82 */ /* 0x000e240000000a00 */
[----:B0-----:R-:W-:-:S05]  /*14c30*/  @P1 IMAD.HI.U32 R24, R20, R24, RZ ;  /* 0x0000001814181227 */ /* 0x001fca00078e00ff */
[----:B------:R-:W-:-:S07]  /*14c40*/  @P1 SHF.R.U32.HI R20, RZ, R25, R24 ;  /* 0x00000019ff141219 */ /* 0x000fce0000011618 */
.L_x_7518:
[----:B------:R-:W-:Y:S05]  /*14c50*/  BSYNC B0 ;  /* 0x0000000000007941 */ /* 0x000fea0003800000 */
.L_x_7516:
[----:B------:R-:W-:-:S05]  /*14c60*/  IMAD R15, R20, R15, R15 ;  /* 0x0000000f140f7224 */ /* 0x000fca00078e020f */
[----:B------:R-:W-:-:S07]  /*14c70*/  VIMNMX R14, R14, R15, PT ;  /* 0x0000000f0e0e7248 */ /* 0x000fce0003fe0100 */
.L_x_7515:
[----:B------:R-:W-:Y:S01]  /*14c80*/  IMAD.HI R14, R14, 0x2aaaaaab, RZ ;  /* 0x2aaaaaab0e0e7827 */ /* 0x000fe200078e02ff */
[----:B------:R-:W-:Y:S01]  /*14c90*/  ULDC UR24, c[0x0][0x9e4] ;  /* 0x0002790000187ab9 */ /* 0x000fe20000000800 */
[----:B------:R-:W-:Y:S01]  /*14ca0*/  ULDC UR4, c[0x0][0x9e4] ;  /* 0x0002790000047ab9 */ /* 0x000fe20000000800 */
[----:B------:R-:W-:Y:S01]  /*14cb0*/  ULDC UR5, c[0x0][0x988] ;  /* 0x0002620000057ab9 */ /* 0x000fe20000000800 */
[----:B------:R-:W-:Y:S01]  /*14cc0*/  ULDC UR7, c[0x0][0x988] ;  /* 0x0002620000077ab9 */ /* 0x000fe20000000800 */
[----:B------:R-:W-:Y:S01]  /*14cd0*/  SHF.R.U32.HI R15, RZ, 0x1f, R14 ;  /* 0x0000001fff0f7819 */ /* 0x000fe2000001160e */
[----:B------:R-:W-:Y:S01]  /*14ce0*/  ULDC UR6, c[0x0][0x988] ;  /* 0x0002620000067ab9 */ /* 0x000fe20000000800 */
[----:B------:R-:W-:Y:S01]  /*14cf0*/  ULDC UR26, c[0x0][0x9e0] ;  /* 0x00027800001a7ab9 */ /* 0x000fe20000000800 */
[----:B------:R-:W-:Y:S01]  /*14d00*/  ULDC UR25, c[0x0][0x9e0] ;  /* 0x0002780000197ab9 */ /* 0x000fe20000000800 */
[----:B------:R-:W-:Y:S02]  /*14d10*/  LEA.HI.SX32 R14, R14, R15, 0x1b ;  /* 0x0000000f0e0e7211 */ /* 0x000fe400078fdaff */
[----:B------:R-:W-:-:S02]  /*14d20*/  CS2R R120, SRZ ;  /* 0x0000000000787805 */ /* 0x000fc4000001ff00 */
[----:B------:R-:W-:Y:S02]  /*14d30*/  CS2R R122, SRZ ;  /* 0x00000000007a7805 */ /* 0x000fe4000001ff00 */
[----:B------:R-:W-:Y:S02]  /*14d40*/  CS2R R124, SRZ ;  /* 0x00000000007c7805 */ /* 0x000fe4000001ff00 */
[----:B------:R-:W-:Y:S02]  /*14d50*/  VIMNMX R229, R221, R14, !PT ;  /* 0x0000000edde57248 */ /* 0x000fe40007fe0100 */
[----:B------:R-:W-:Y:S02]  /*14d60*/  CS2R R126, SRZ ;  /* 0x00000000007e7805 */ /* 0x000fe4000001ff00 */
[----:B------:R-:W-:Y:S02]  /*14d70*/  CS2R R128, SRZ ;  /* 0x0000000000807805 */ /* 0x000fe4000001ff00 */
[----:B------:R-:W-:-:S02]  /*14d80*/  CS2R R130, SRZ ;  /* 0x0000000000827805 */ /* 0x000fc4000001ff00 */
[----:B------:R-:W-:Y:S02]  /*14d90*/  ISETP.GE.AND P1, PT, R0, R229, PT ;  /* 0x000000e50000720c */ /* 0x000fe40003f26270 */
        /* <DEDUP_REMOVED lines=59> */
.L_x_7538:
        /* <DEDUP_REMOVED lines=8> */
[----:B------:R-:W-:-:S05]  /*151d0*/  IMAD.U32 R15, RZ, RZ, UR41 ;  /* 0x00000029ff0f7e24 */ /* 0x000fca000f8e00ff */
[----:B------:R-:W-:-:S13]  /*151e0*/  ISETP.NE.AND P3, PT, R15, 0x3, PT ;  /* 0x000000030f00780c */ /* 0x000fda0003f65270 */
[----:B------:R-:W-:Y:S05]  /*151f0*/  @!P3 BRA `(.L_x_7521) ;  /* 0x000000000004b947 */ /* 0x000fea0003800000 */
[----:B------:R-:W-:Y:S01]  /*15200*/  BPT.TRAP 0x1 ;  /* 0x000000040000795c */ /* 0x000fe20000300000 */
.L_x_7521:
[----:B------:R-:W-:Y:S01]  /*15210*/  IMAD R15, R230, 0x8, R18 ;  /* 0x00000008e60f7824 */ /* 0x000fe200078e0212 */
[----:B------:R-:W-:-:S04]  /*15220*/  SHF.L.U32 R14, R231, 0x1f, RZ ;  /* 0x0000001fe70e7819 */ /* 0x000fc800000006ff */
[----:B------:R0:W1:Y:S01]  /*15230*/  SYNCS.PHASECHK.TRANS64.TRYWAIT P2, [R15+URZ+0x28830], R14 ;  /* 0x0288300e0f0075a7 */ /* 0x000062000804017f */
[----:B------:R-:W-:Y:S05]  /*15240*/  @!P3 BRA `(.L_x_7522) ;  /* 0x000000000004b947 */ /* 0x000fea0003800000 */
[----:B------:R-:W-:Y:S01]  /*15250*/  BPT.TRAP 0x1 ;  /* 0x000000040000795c */ /* 0x000fe20000300000 */
.L_x_7522:
[----:B------:R-:W-:Y:S04]  /*15260*/  BSSY B0, `(.L_x_7520) ;  /* 0x0000004000007945 */ /* 0x000fe80003800000 */
[----:B-1----:R-:W-:Y:S05]  /*15270*/  @P2 BRA `(.L_x_7523) ;  /* 0x0000000000082947 */ /* 0x002fea0003800000 */
[----:B------:R-:W1:Y:S02]  /*15280*/  SYNCS.PHASECHK.TRANS64.TRYWAIT P2, [R15+URZ+0x28830], R14 ;  /* 0x0288300e0f0075a7 */ /* 0x000e64000804017f */
[----:B-1----:R-:W-:Y:S05]  /*15290*/  @!P2 BRA `(.L_x_7524) ;  /* 0x000001c0000ca947 */ /* 0x002fea0003800000 */
.L_x_7523:
[----:B------:R-:W-:Y:S05]  /*152a0*/  BSYNC B0 ;  /* 0x0000000000007941 */ /* 0x000fea0003800000 */
.L_x_7520:
[----:B01----:R-:W0:Y:S01]  /*152b0*/  S2R R14, SR_TID.X ;  /* 0x00000000000e7919 */ /* 0x003e220000002100 */
[----:B------:R-:W-:Y:S05]  /*152c0*/  WARPSYNC.ALL ;  /* 0x0000000000007948 */ /* 0x000fea0003800000 */
[----:B------:R-:W-:Y:S01]  /*152d0*/  IMAD.MOV.U32 R15, RZ, RZ, 0x40000040 ;  /* 0x40000040ff0f7424 */ /* 0x000fe200078e00ff */
[----:B------:R-:W-:Y:S01]  /*152e0*/  R2UR UR8, R6 ;  /* 0x00000000060872ca */ /* 0x000fe200000e0000 */
[----:B------:R-:W-:Y:S01]  /*152f0*/  IMAD.MOV.U32 R25, RZ, RZ, 0x40000040 ;  /* 0x40000040ff197424 */ /* 0x000fe200078e00ff */
[----:B------:R-:W-:Y:S02]  /*15300*/  R2UR UR9, R7 ;  /* 0x00000000070972ca */ /* 0x000fe400000e0000 */
[----:B------:R-:W-:-:S02]  /*15310*/  R2UR UR11, R15 ;  /* 0x000000000f0b72ca */ /* 0x000fc400000e0000 */
        /* <DEDUP_REMOVED lines=17> */
[----:B------:R-:W-:Y:S02]  /*15430*/  R2UR UR14, R20 ;  /* 0x00000000140e72ca */ /* 0x000fe400000e0000 */
[----:B------:R-:W-:Y:S01]  /*15440*/  R2UR UR22, R14 ;  /* 0x000000000e1672ca */ /* 0x000fe200000e0000 */
[----:B0-----:R-:W-:-:S05]  /*15450*/  IMAD.MOV.U32 R21, RZ, RZ, 0x40000040 ;  /* 0x40000040ff157424 */ /* 0x001fca00078e00ff */
[----:B------:R-:W-:Y:S01]  /*15460*/  R2UR UR15, R21 ;  /* 0x00000000150f72ca */ /* 0x000fe200000e0000 */
        /* <DEDUP_REMOVED lines=12> */
[----:B------:R-:W-:Y:S05]  /*15530*/  @P1 BRA `(.L_x_7525) ;  /* 0x0000000000301947 */ /* 0x000fea0003800000 */
[----:B------:R-:W-:-:S05]  /*15540*/  IMAD.U32 R21, RZ, RZ, UR41 ;  /* 0x00000029ff157e24 */ /* 0x000fca000f8e00ff */
[----:B------:R-:W-:-:S13]  /*15550*/  ISETP.NE.AND P2, PT, R21, 0x3, PT ;  /* 0x000000031500780c */ /* 0x000fda0003f45270 */
[----:B------:R-:W-:Y:S05]  /*15560*/  @!P2 BRA `(.L_x_7526) ;  /* 0x000000000004a947 */ /* 0x000fea0003800000 */
[----:B------:R-:W-:Y:S01]  /*15570*/  BPT.TRAP 0x1 ;  /* 0x000000040000795c */ /* 0x000fe20000300000 */
.L_x_7526:
[----:B------:R-:W-:Y:S01]  /*15580*/  SHF.L.U32 R14, R211, 0x1f, RZ ;  /* 0x0000001fd30e7819 */ /* 0x000fe200000006ff */
[----:B------:R-:W-:-:S04]  /*15590*/  IMAD R15, R212, 0x8, R18 ;  /* 0x00000008d40f7824 */ /* 0x000fc800078e0212 */
[----:B------:R0:W1:Y:S01]  /*155a0*/  SYNCS.PHASECHK.TRANS64.TRYWAIT P1, [R15+URZ+0x28850], R14 ;  /* 0x0288500e0f0075a7 */ /* 0x000062000802017f */
[----:B------:R-:W-:Y:S05]  /*155b0*/  @!P2 BRA `(.L_x_7527) ;  /* 0x000000000004a947 */ /* 0x000fea0003800000 */
[----:B------:R-:W-:Y:S01]  /*155c0*/  BPT.TRAP 0x1 ;  /* 0x000000040000795c */ /* 0x000fe20000300000 */
.L_x_7527:
[----:B-1----:R-:W-:Y:S05]  /*155d0*/  @P1 BRA `(.L_x_7525) ;  /* 0x0000000000081947 */ /* 0x002fea0003800000 */
[----:B------:R-:W1:Y:S02]  /*155e0*/  SYNCS.PHASECHK.TRANS64.TRYWAIT P1, [R15+URZ+0x28850], R14 ;  /* 0x0288500e0f0075a7 */ /* 0x000e64000802017f */
[----:B-1----:R-:W-:Y:S05]  /*155f0*/  @!P1 BRA `(.L_x_7528) ;  /* 0x000001bc00489947 */ /* 0x002fea0003800000 */
.L_x_7525:
[----:B01----:R-:W-:Y:S01]  /*15600*/  VIADD R14, R18, 0x400 ;  /* 0x00000400120e7836 */ /* 0x003fe20000000000 */
[----:B------:R-:W-:Y:S05]  /*15610*/  WARPSYNC.ALL ;  /* 0x0000000000007948 */ /* 0x000fea0003800000 */
[----:B------:R-:W-:Y:S01]  /*15620*/  SHF.R.U32.HI R14, RZ, 0x4, R14 ;  /* 0x00000004ff0e7819 */ /* 0x000fe2000001160e */
[----:B------:R-:W-:Y:S01]  /*15630*/  IMAD.MOV.U32 R15, RZ, RZ, -0x7fffffe0 ;  /* 0x80000020ff0f7424 */ /* 0x000fe200078e00ff */
[----:B------:R-:W-:Y:S01]  /*15640*/  WARPGROUP.ARRIVE ;  /* 0x00000000000079c5 */ /* 0x000fe20000000000 */
[----:B------:R-:W-:Y:S01]  /*15650*/  IMAD.MOV.U32 R21, RZ, RZ, -0x7fffffe0 ;  /* 0x80000020ff157424 */ /* 0x000fe200078e00ff */
[----:B------:R-:W-:-:S04]  /*15660*/  LOP3.LUT R14, R14, 0x3fff, RZ, 0xc0, !PT ;  /* 0x00003fff0e0e7812 */ /* 0x000fc800078ec0ff */
[----:B------:R-:W0:Y:S01]  /*15670*/  S2R R211, SR_TID.X ;  /* 0x0000000000d37919 */ /* 0x000e220000002100 */
[----:B------:R-:W-:Y:S01]  /*15680*/  R2UR UR11, R15 ;  /* 0x000000000f0b72ca */ /* 0x000fe200000e0000 */
        /* <DEDUP_REMOVED lines=9> */
[----:B------:R-:W-:Y:S01]  /*15720*/  FMUL.FTZ R42, R2, R45 ;  /* 0x0000002d022a7220 */ /* 0x000fe20000410000 */
[C---:B------:R-:W-:Y:S01]  /*15730*/  VIADD R20, R14.reuse, 0x2 ;  /* 0x000000020e147836 */ /* 0x040fe20000000000 */
[----:B------:R-:W-:Y:S01]  /*15740*/  R2UR UR10, R14 ;  /* 0x000000000e0a72ca */ /* 0x000fe200000e0000 */
[----:B------:R-:W-:Y:S01]  /*15750*/  IMAD.MOV.U32 R45, RZ, RZ, -0x7fffffe0 ;  /* 0x80000020ff2d7424 */ /* 0x000fe200078e00ff */
[----:B------:R-:W-:Y:S01]  /*15760*/  ISETP.NE.AND P2, PT, R233, 0x1, PT ;  /* 0x00000001e900780c */ /* 0x000fe20003f45270 */
        /* <DEDUP_REMOVED lines=9> */
[----:B------:R-:W-:Y:S01]  /*15800*/  LOP3.LUT P1, RZ, R17, 0x1000, RZ, 0xc0, !PT ;  /* 0x0000100011ff7812 */ /* 0x000fe2000782c0ff */
[----:B------:R-:W-:Y:S01]  /*15810*/  QGMMA.64x128x32.F32.E4M3.E4M3 R120, R204, gdesc[UR8], R120, gsb0 ;  /* 0x01e00008cc787df3 */ /* 0x000fe20008000878 */
[----:B------:R-:W-:Y:S01]  /*15820*/  R2UR UR10, R20 ;  /* 0x00000000140a72ca */ /* 0x000fe200000e0000 */
[----:B------:R-:W-:Y:S01]  /*15830*/  VIADD R20, R14, 0x200 ;  /* 0x000002000e147836 */ /* 0x000fe20000000000 */
[----:B------:R-:W-:Y:S01]  /*15840*/  R2UR UR11, R21 ;  /* 0x00000000150b72ca */ /* 0x000fe200000e0000 */
[----:B------:R-:W-:Y:S01]  /*15850*/  IMAD.MOV.U32 R21, RZ, RZ, -0x7fffffe0 ;  /* 0x80000020ff157424 */ /* 0x000fe200078e00ff */
[----:B------:R-:W1:Y:S01]  /*15860*/  MUFU.TANH R15, R15 ;  /* 0x0000000f000f7308 */ /* 0x000e620000002400 */
[----:B0-----:R-:W-:-:S07]  /*15870*/  SHF.R.U32.HI R211, RZ, 0x7, R211 ;  /* 0x00000007ffd37819 */ /* 0x001fce00000116d3 */
[----:B------:R-:W0:Y:S08]  /*15880*/  MUFU.TANH R24, R24 ;  /* 0x0000001800187308 */ /* 0x000e300000002400 */
        /* <DEDUP_REMOVED lines=33> */
[C---:B------:R-:W-:Y:S01]  /*15aa0*/  FMUL.FTZ R20, R2.reuse, R25 ;  /* 0x0000001902147220 */ /* 0x040fe20000410000 */
        /* <DEDUP_REMOVED lines=66> */
[----:B------:R-:W5:Y:S01]  /*15ed0*/  @P2 LDC R113, c[0x0][0x450] ;  /* 0x00011400ff712b82 */ /* 0x000f620000000800 */
        /* <DEDUP_REMOVED lines=19> */
[----:B------:R-:W-:Y:S02]  /*16010*/  R2UR UR11, R45 ;  /* 0x000000002d0b72ca */ /* 0x000fe400000e0000 */
[----:B------:R-:W1:Y:S04]  /*16020*/  @P2 LDC R45, c[0x0][0x44c] ;  /* 0x00011300ff2d2b82 */ /* 0x000e680000000800 */
        /* <DEDUP_REMOVED lines=17> */
[----:B------:R-:W-:-:S07]  /*16140*/  WARPGROUP.DEPBAR.LE gsb0, 0x0 ;  /* 0x00008000000079c5 */ /* 0x000fce0000010000 */
[----:B------:R2:W0:Y:S01]  /*16150*/  MUFU.TANH R188, R44 ;  /* 0x0000002c00bc7308 */ /* 0x0004220000002400 */
[----:B------:R-:W-:Y:S01]  /*16160*/  WARPGROUP.ARRIVE ;  /* 0x00000000000079c5 */ /* 0x000fe20000000000 */
[C---:B------:R-:W-:Y:S01]  /*16170*/  FMUL.FTZ R189, R2.reuse, R104 ;  /* 0x0000006802bd7220 */ /* 0x040fe20000410000 */
[C---:B------:R-:W-:Y:S01]  /*16180*/  FMUL.FTZ R104, R2.reuse, R107 ;  /* 0x0000006b02687220 */ /* 0x040fe20000410000 */
[C---:B------:R-:W-:Y:S01]  /*16190*/  FMUL.FTZ R107, R2.reuse, R108 ;  /* 0x0000006c026b7220 */ /* 0x040fe20000410000 */
[C---:B------:R-:W-:Y:S01]  /*161a0*/  FMUL.FTZ R108, R2.reuse, R109 ;  /* 0x0000006d026c7220 */ /* 0x040fe20000410000 */
[----:B------:R-:W-:Y:S02]  /*161b0*/  FMUL.FTZ R109, R2, R114 ;  /* 0x00000072026d7220 */ /* 0x000fe40000410000 */
[----:B------:R-:W0:Y:S01]  /*161c0*/  MUFU.TANH R58, R58 ;  /* 0x0000003a003a7308 */ /* 0x000e220000002400 */
[----:B--2---:R-:W-:-:S05]  /*161d0*/  VIADD R44, R14, 0x402 ;  /* 0x000004020e2c7836 */ /* 0x004fca0000000000 */
[----:B------:R-:W-:Y:S02]  /*161e0*/  R2UR UR10, R44 ;  /* 0x000000002c0a72ca */ /* 0x000fe400000e0000 */
[----:B------:R-:W2:Y:S08]  /*161f0*/  MUFU.TANH R59, R59 ;  /* 0x0000003b003b7308 */ /* 0x000eb00000002400 */
[----:B------:R-:W0:Y:S03]  /*16200*/  MUFU.TANH R60, R60 ;  /* 0x0000003c003c7308 */ /* 0x000e260000002400 */
[----:B------:R-:W-:Y:S05]  /*16210*/  QGMMA.64x128x32.F32.E4M3.E4M3 R120, R184, gdesc[UR8], R120, gsb0 ;  /* 0x01e00008b8787df3 */ /* 0x000fea0008000878 */
        /* <DEDUP_REMOVED lines=19> */
[----:B------:R-:W-:-:S04]  /*16350*/  IMAD.IADD R184, R224, 0x1, R219 ;  /* 0x00000001e0b87824 */ /* 0x000fc800078e02db */
[----:B-1----:R-:W-:Y:S01]  /*16360*/  @P2 IMAD.HI.U32 R44, R184, R45, RZ ;  /* 0x0000002db82c2227 */ /* 0x002fe200078e00ff */
[----:B------:R-:W1:Y:S03]  /*16370*/  MUFU.TANH R79, R79 ;  /* 0x0000004f004f7308 */ /* 0x000e660000002400 */
[----:B------:R-:W-:Y:S01]  /*16380*/  @!P0 IMAD R45, R230, 0x8, R18 ;  /* 0x00000008e62d8824 */ /* 0x000fe200078e0212 */
[----:B-----5:R-:W-:Y:S01]  /*16390*/  @P2 SHF.R.U32.HI R184, RZ, R113, R44 ;  /* 0x00000071ffb82219 */ /* 0x020fe2000001162c */
[----:B------:R-:W-:Y:S01]  /*163a0*/  FMUL.FTZ R113, R2, R118 ;  /* 0x0000007602717220 */ /* 0x000fe20000410000 */
[----:B------:R-:W-:Y:S02]  /*163b0*/  IMAD R118, R0, -0xc0, RZ ;  /* 0xffffff4000767824 */ /* 0x000fe400078e02ff */
[----:B------:R-:W-:Y:S01]  /*163c0*/  @!P0 VIADD R44, R45, 0x28840 ;  /* 0x000288402d2c8836 */ /* 0x000fe20000000000 */
[----:B------:R-:W-:Y:S01]  /*163d0*/  IADD3 R45, -R211, 0xb, RZ ;  /* 0x0000000bd32d7810 */ /* 0x000fe20007ffe1ff */
[----:B------:R-:W0:Y:S01]  /*163e0*/  MUFU.TANH R80, R80 ;  /* 0x0000005000507308 */ /* 0x000e220000002400 */
[----:B------:R-:W-:-:S02]  /*163f0*/  IADD3 R115, -R217, 0x1, R118 ;  /* 0x00000001d9737810 */ /* 0x000fc40007ffe176 */
[----:B------:R-:W-:Y:S01]  /*16400*/  @!P0 PRMT R114, RZ, 0x654, R44 ;  /* 0x00000654ff728816 */ /* 0x000fe2000000002c */
[----:B------:R0:W-:Y:S06]  /*16410*/  BAR.ARV R45, 0x100 ;  /* 0x0004002d0000751d */ /* 0x0001ec0000002000 */
[----:B------:R5:W-:Y:S01]  /*16420*/  @!P0 SYNCS.ARRIVE.TRANS64.RED.A1T0 RZ, [R114+URZ], RZ ;  /* 0x000000ff72ff89a7 */ /* 0x000be2000810043f */
[----:B------:R-:W0:Y:S01]  /*16430*/  MUFU.TANH R81, R81 ;  /* 0x0000005100517308 */ /* 0x000e220000002400 */
[----:B------:R-:W3:Y:S01]  /*16440*/  SHFL.IDX PT, R44, R184, RZ, 0x1c1f ;  /* 0x001c1fffb82c7589 */ /* 0x000ee200000e0000 */
[----:B------:R-:W-:Y:S01]  /*16450*/  IADD3 R115, -R215, R115, R216 ;  /* 0x00000073d7737210 */ /* 0x000fe20007ffe1d8 */
[----:B-----5:R-:W-:-:S05]  /*16460*/  FMUL.FTZ R114, R2, R119 ;  /* 0x0000007702727220 */ /* 0x020fca0000410000 */
[----:B------:R-:W0:Y:S01]  /*16470*/  MUFU.TANH R82, R82 ;  /* 0x0000005200527308 */ /* 0x000e220000002400 */
[C---:B------:R-:W-:Y:S02]  /*16480*/  VIADD R187, R115.reuse, UR26 ;  /* 0x0000001a73bb7c36 */ /* 0x040fe40008000000 */
[----:B------:R-:W-:Y:S02]  /*16490*/  VIADD R186, R115, UR27 ;  /* 0x0000001b73ba7c36 */ /* 0x000fe40008000000 */
[----:B------:R-:W-:-:S03]  /*164a0*/  IMAD.IADD R115, R118, 0x1, -R217 ;  /* 0x0000000176737824 */ /* 0x000fc600078e0ad9 */
[----:B------:R-:W0:Y:S08]  /*164b0*/  MUFU.TANH R83, R83 ;  /* 0x0000005300537308 */ /* 0x000e300000002400 */
[----:B------:R-:W0:Y:S01]  /*164c0*/  MUFU.TANH R84, R84 ;  /* 0x0000005400547308 */ /* 0x000e220000002400 */
[--C-:B---3--:R-:W-:Y:S02]  /*164d0*/  IMAD.IADD R185, R187, 0x1, R44.reuse ;  /* 0x00000001bbb97824 */ /* 0x108fe400078e022c */
[----:B------:R-:W-:-:S05]  /*164e0*/  IMAD.IADD R119, R186, 0x1, R44 ;  /* 0x00000001ba777824 */ /* 0x000fca00078e022c */
[----:B------:R-:W3:Y:S08]  /*164f0*/  MUFU.TANH R85, R85 ;  /* 0x0000005500557308 */ /* 0x000ef00000002400 */
        /* <DEDUP_REMOVED lines=24> */
[----:B0-----:R-:W-:Y:S01]  /*16680*/  IADD3 R189, -R215, R216, R44 ;  /* 0x000000d8d7bd7210 */ /* 0x001fe20007ffe12c */
        /* <DEDUP_REMOVED lines=11> */
.L_x_7531:
[----:B------:R-:W-:-:S05]  /*16740*/  IMAD.U32 R190, RZ, RZ, UR24 ;  /* 0x00000018ffbe7e24 */ /* 0x000fca000f8e00ff */
[----:B------:R-:W-:-:S13]  /*16750*/  ISETP.NE.AND P1, PT, R190, 0x1, PT ;  /* 0x00000001be00780c */ /* 0x000fda0003f25270 */
[----:B------:R-:W0:Y:S02]  /*16760*/  @P1 LDC.64 R44, c[0x0][0x9e8] ;  /* 0x00027a00ff2c1b82 */ /* 0x000e240000000a00 */
[----:B0-----:R-:W-:-:S05]  /*16770*/  @P1 IMAD.HI.U32 R44, R189, R44, RZ ;  /* 0x0000002cbd2c1227 */ /* 0x001fca00078e00ff */
[----:B------:R-:W-:-:S07]  /*16780*/  @P1 SHF.R.U32.HI R189, RZ, R45, R44 ;  /* 0x0000002dffbd1219 */ /* 0x000fce000001162c */
.L_x_7532:
[----:B------:R-:W-:Y:S05]  /*16790*/  BSYNC B0 ;  /* 0x0000000000007941 */ /* 0x000fea0003800000 */
.L_x_7530:
[----:B------:R-:W-:-:S05]  /*167a0*/  IMAD R44, R189, R190, R115 ;  /* 0x000000bebd2c7224 */ /* 0x000fca00078e0273 */
[----:B------:R-:W-:Y:S02]  /*167b0*/  VIADDMNMX R185, R44, R190, R185, PT ;  /* 0x000000be2cb97246 */ /* 0x000fe400038001b9 */
[----:B------:R-:W-:-:S07]  /*167c0*/  VIMNMX R119, R119, R44, !PT ;  /* 0x0000002c77777248 */ /* 0x000fce0007fe0100 */
.L_x_7529:
[C---:B------:R-:W-:Y:S02]  /*167d0*/  ISETP.GE.AND P1, PT, R118.reuse, 0x2, PT ;  /* 0x000000027600780c */ /* 0x040fe40003f26270 */
[----:B------:R-:W-:Y:S02]  /*167e0*/  ISETP.GE.AND P3, PT, R118, 0x9, PT ;  /* 0x000000097600780c */ /* 0x000fe40003f66270 */
[----:B------:R-:W-:Y:S02]  /*167f0*/  ISETP.GT.AND P2, PT, R119, 0x1, !P1 ;  /* 0x000000017700780c */ /* 0x000fe40004f44270 */
[----:B------:R-:W-:Y:S02]  /*16800*/  LOP3.LUT R16, R16, 0xfffffffd, RZ, 0xc0, !PT ;  /* 0xfffffffd10107812 */ /* 0x000fe400078ec0ff */
[----:B------:R-:W-:Y:S02]  /*16810*/  ISETP.LT.OR P2, PT, R185, 0x2, P2 ;  /* 0x00000002b900780c */ /* 0x000fe40001741670 */
[----:B------:R-:W-:-:S02]  /*16820*/  LOP3.LUT R17, R17, 0xfffffdff, RZ, 0xc0, !PT ;  /* 0xfffffdff11117812 */ /* 0x000fc400078ec0ff */
[----:B0-----:R-:W-:Y:S02]  /*16830*/  FSEL R20, R20, -INF , !P2 ;  /* 0xff80000014147808 */ /* 0x001fe40005000000 */
[----:B------:R-:W-:Y:S02]  /*16840*/  ISETP.GT.AND P2, PT, R119, 0x8, !P3 ;  /* 0x000000087700780c */ /* 0x000fe40005f44270 */
[----:B------:R-:W-:Y:S02]  /*16850*/  @P3 LOP3.LUT R16, R16, 0x2, RZ, 0xfc, !PT ;  /* 0x0000000210103812 */ /* 0x000fe400078efcff */
        /* <DEDUP_REMOVED lines=264> */
[----:B------:R-:W-:Y:S02]  /*178e0*/  ISETP.GE.AND P6, PT, R118, 0xba, PT ;  /* 0x000000ba7600780c */ /* 0x000fe40003fc6270 */
[----:B------:R-:W0:Y:S11]  /*178f0*/  SHFL.IDX PT, R118, R184, 0x1, 0x1c1f ;  /* 0x003c1f00b8767f89 */ /* 0x000e3600000e0000 */
[----:B------:R-:W-:-:S02]  /*17900*/  @P6 LOP3.LUT R17, R17, 0x400, RZ, 0xfc, !PT ;  /* 0x0000040011116812 */ /* 0x000fc400078efcff */
[----:B------:R-:W-:-:S04]  /*17910*/  ISETP.GT.AND P6, PT, R119, 0xb9, !P6 ;  /* 0x000000b97700780c */ /* 0x000fc800077c4270 */
[----:B------:R-:W-:-:S04]  /*17920*/  ISETP.LT.OR P6, PT, R185, 0xba, P6 ;  /* 0x000000bab900780c */ /* 0x000fc800037c1670 */
[----:B------:R-:W-:Y:S02]  /*17930*/  FSEL R117, R117, -INF , !P6 ;  /* 0xff80000075757808 */ /* 0x000fe40007000000 */
[----:B------:R-:W-:Y:S01]  /*17940*/  LOP3.LUT P6, RZ, R17, 0x1000, RZ, 0xc0, !PT ;  /* 0x0000100011ff7812 */ /* 0x000fe200078cc0ff */
[--C-:B0-----:R-:W-:Y:S02]  /*17950*/  IMAD.IADD R187, R187, 0x1, R118.reuse ;  /* 0x00000001bbbb7824 */ /* 0x101fe400078e0276 */
[----:B------:R-:W-:-:S10]  /*17960*/  IMAD.IADD R186, R186, 0x1, R118 ;  /* 0x00000001baba7824 */ /* 0x000fd400078e0276 */
[----:B------:R-:W-:Y:S05]  /*17970*/  @!P6 BRA `(.L_x_7533) ;  /* 0x000000000054e947 */ /* 0x000fea0003800000 */
        /* <DEDUP_REMOVED lines=12> */
.L_x_7535:
[----:B------:R-:W-:-:S05]  /*17a40*/  IMAD.U32 R184, RZ, RZ, UR24 ;  /* 0x00000018ffb87e24 */ /* 0x000fca000f8e00ff */
[----:B------:R-:W-:-:S13]  /*17a50*/  ISETP.NE.AND P6, PT, R184, 0x1, PT ;  /* 0x00000001b800780c */ /* 0x000fda0003fc5270 */
[----:B------:R-:W0:Y:S02]  /*17a60*/  @P6 LDC.64 R14, c[0x0][0x9e8] ;  /* 0x00027a00ff0e6b82 */ /* 0x000e240000000a00 */
[----:B0-----:R-:W-:-:S05]  /*17a70*/  @P6 IMAD.HI.U32 R14, R118, R14, RZ ;  /* 0x0000000e760e6227 */ /* 0x001fca00078e00ff */
[----:B------:R-:W-:-:S07]  /*17a80*/  @P6 SHF.R.U32.HI R118, RZ, R15, R14 ;  /* 0x0000000fff766219 */ /* 0x000fce000001160e */
.L_x_7536:
[----:B------:R-:W-:Y:S05]  /*17a90*/  BSYNC B0 ;  /* 0x0000000000007941 */ /* 0x000fea0003800000 */
.L_x_7534:
[----:B------:R-:W-:-:S05]  /*17aa0*/  IMAD R115, R118, R184, R115 ;  /* 0x000000b876737224 */ /* 0x000fca00078e0273 */
[----:B------:R-:W-:Y:S02]  /*17ab0*/  VIADDMNMX R187, R115, R184, R187, PT ;  /* 0x000000b873bb7246 */ /* 0x000fe400038001bb */
[----:B------:R-:W-:-:S07]  /*17ac0*/  VIMNMX R186, R186, R115, !PT ;  /* 0x00000073baba7248 */ /* 0x000fce0007fe0100 */
.L_x_7533:
[----:B------:R-:W-:Y:S01]  /*17ad0*/  ISETP.GT.AND P1, PT, R186, 0x1, !P1 ;  /* 0x00000001ba00780c */ /* 0x000fe20004f24270 */
[----:B------:R-:W-:Y:S01]  /*17ae0*/  UMOV UR28, UR7 ;  /* 0x00000007001c7c82 */ /* 0x000fe20008000000 */
[----:B------:R-:W-:Y:S01]  /*17af0*/  LOP3.LUT P6, RZ, R17, 0x40, RZ, 0xc0, !PT ;  /* 0x0000004011ff7812 */ /* 0x000fe200078cc0ff */
[----:B------:R-:W-:Y:S01]  /*17b00*/  IMAD.U32 R119, RZ, RZ, UR28 ;  /* 0x0000001cff777e24 */ /* 0x000fe2000f8e00ff */
[----:B------:R-:W-:Y:S01]  /*17b10*/  ISETP.LT.OR P1, PT, R187, 0x2, P1 ;  /* 0x00000002bb00780c */ /* 0x000fe20000f21670 */
[----:B------:R-:W-:Y:S01]  /*17b20*/  IMAD.U32 R189, RZ, RZ, UR41 ;  /* 0x00000029ffbd7e24 */ /* 0x000fe2000f8e00ff */
        /* <DEDUP_REMOVED lines=124> */
[C---:B------:R-:W-:Y:S02]  /*182f0*/  ISETP.LT.OR P1, PT, R187.reuse, 0x4a, P1 ;  /* 0x0000004abb00780c */ /* 0x040fe40000f21670 */
[C---:B------:R-:W-:Y:S02]  /*18300*/  ISETP.LT.OR P3, PT, R187.reuse, 0xb1, P3 ;  /* 0x000000b1bb00780c */ /* 0x040fe40001f61670 */
        /* <DEDUP_REMOVED lines=8> */
[C---:B------:R-:W-:Y:S02]  /*18390*/  ISETP.GT.AND P4, PT, R186.reuse, 0xb1, !P4 ;  /* 0x000000b1ba00780c */ /* 0x040fe40006784270 */
[----:B------:R-:W-:Y:S02]  /*183a0*/  ISETP.GT.AND P1, PT, R186, 0x51, !P1 ;  /* 0x00000051ba00780c */ /* 0x000fe40004f24270 */
[----:B------:R-:W-:-:S02]  /*183b0*/  FSEL R109, R109, -INF , !P3 ;  /* 0xff8000006d6d7808 */ /* 0x000fc40005800000 */
[C---:B------:R-:W-:Y:S02]  /*183c0*/  ISETP.LT.OR P1, PT, R187.reuse, 0x52, P1 ;  /* 0x00000052bb00780c */ /* 0x040fe40000f21670 */
[----:B------:R-:W-:Y:S02]  /*183d0*/  ISETP.LT.OR P4, PT, R187, 0xb2, P4 ;  /* 0x000000b2bb00780c */ /* 0x000fe40002781670 */
[----:B------:R-:W-:Y:S02]  /*183e0*/  FSEL R66, R66, -INF , !P1 ;  /* 0xff80000042427808 */ /* 0x000fe40004800000 */
[----:B------:R-:W-:Y:S02]  /*183f0*/  LOP3.LUT P1, RZ, R16, 0x2000000, RZ, 0xc0, !PT ;  /* 0x0200000010ff7812 */ /* 0x000fe4000782c0ff */
[C---:B------:R-:W-:Y:S02]  /*18400*/  ISETP.GT.AND P5, PT, R186.reuse, 0xb8, !P5 ;  /* 0x000000b8ba00780c */ /* 0x040fe40006fa4270 */
[----:B------:R-:W-:-:S02]  /*18410*/  ISETP.GT.AND P1, PT, R186, 0x58, !P1 ;  /* 0x00000058ba00780c */ /* 0x000fc40004f24270 */
[----:B------:R-:W-:Y:S02]  /*18420*/  FSEL R110, R110, -INF , !P4 ;  /* 0xff8000006e6e7808 */ /* 0x000fe40006000000 */
[C---:B------:R-:W-:Y:S02]  /*18430*/  ISETP.LT.OR P1, PT, R187.reuse, 0x59, P1 ;  /* 0x00000059bb00780c */ /* 0x040fe40000f21670 */
[----:B------:R-:W-:Y:S02]  /*18440*/  ISETP.LT.OR P5, PT, R187, 0xb9, P5 ;  /* 0x000000b9bb00780c */ /* 0x000fe40002fa1670 */
[----:B------:R-:W-:Y:S02]  /*18450*/  FSEL R69, R69, -INF , !P1 ;  /* 0xff80000045457808 */ /* 0x000fe40004800000 */
[----:B------:R-:W-:Y:S02]  /*18460*/  LOP3.LUT P1, RZ, R16, 0x1000000, RZ, 0xc0, !PT ;  /* 0x0100000010ff7812 */ /* 0x000fe4000782c0ff */
[----:B0-----:R-:W-:-:S02]  /*18470*/  FMNMX.FTZ R14, R115, R14, !PT ;  /* 0x0000000e730e7209 */ /* 0x001fc40007810000 */
[----:B------:R-:W-:Y:S02]  /*18480*/  ISETP.GT.AND P1, PT, R186, 0x59, !P1 ;  /* 0x00000059ba00780c */ /* 0x000fe40004f24270 */
[----:B------:R-:W-:Y:S01]  /*18490*/  FSEL R113, R113, -INF , !P5 ;  /* 0xff80000071717808 */ /* 0x000fe20006800000 */
[----:B------:R-:W-:-:S01]  /*184a0*/  FFMA.FTZ R118, R14, R119, -8 ;  /* 0xc10000000e767423 */ /* 0x000fc20000010077 */
[----:B------:R-:W-:Y:S02]  /*184b0*/  ISETP.LT.OR P1, PT, R187, 0x5a, P1 ;  /* 0x0000005abb00780c */ /* 0x000fe40000f21670 */
[----:B------:R-:W-:Y:S02]  /*184c0*/  ISETP.NE.AND P3, PT, R189, 0x3, PT ;  /* 0x00000003bd00780c */ /* 0x000fe40003f65270 */
        /* <DEDUP_REMOVED lines=80> */
[----:B------:R-:W-:Y:S01]  /*189d0*/  ISETP.GT.AND P2, PT, R186, 0xb9, !P6 ;  /* 0x000000b9ba00780c */ /* 0x000fe20007744270 */
[----:B------:R-:W-:Y:S01]  /*189e0*/  IMAD.U32 R186, RZ, RZ, UR28 ;  /* 0x0000001cffba7e24 */ /* 0x000fe2000f8e00ff */
[----:B------:R-:W-:-:S02]  /*189f0*/  FSEL R21, R21, -INF , !P1 ;  /* 0xff80000015157808 */ /* 0x000fc40004800000 */
[----:B------:R-:W-:Y:S02]  /*18a00*/  FSETP.NEU.FTZ.AND P1, PT, R14, -INF , PT ;  /* 0xff8000000e00780b */ /* 0x000fe40003f3d000 */
[----:B------:R-:W-:Y:S02]  /*18a10*/  FMNMX.FTZ R115, R21, R222, !PT ;  /* 0x000000de15737209 */ /* 0x000fe40007810000 */
[----:B------:R-:W-:Y:S02]  /*18a20*/  FSEL R15, R118, RZ, P1 ;  /* 0x000000ff760f7208 */ /* 0x000fe40000800000 */
[----:B------:R-:W-:Y:S02]  /*18a30*/  FMNMX.FTZ R118, R24, R115, !PT ;  /* 0x0000007318767209 */ /* 0x000fe40007810000 */
[----:B------:R-:W-:Y:S01]  /*18a40*/  ISETP.LT.OR P2, PT, R187, 0xba, P2 ;  /* 0x000000babb00780c */ /* 0x000fe20001741670 */
[--C-:B------:R-:W-:Y:S01]  /*18a50*/  FFMA.FTZ R185, R93, UR28, -R15.reuse ;  /* 0x0000001c5db97c23 */ /* 0x100fe2000801080f */
[----:B------:R-:W-:Y:S01]  /*18a60*/  FMNMX.FTZ R115, R27, R118, !PT ;  /* 0x000000761b737209 */ /* 0x000fe20007810000 */
[--C-:B------:R-:W-:Y:S01]  /*18a70*/  FFMA.FTZ R45, R45, UR28, -R15.reuse ;  /* 0x0000001c2d2d7c23 */ /* 0x100fe2000801080f */
[----:B------:R-:W-:Y:S01]  /*18a80*/  FSEL R114, R114, -INF , !P2 ;  /* 0xff80000072727808 */ /* 0x000fe20005000000 */
        /* <DEDUP_REMOVED lines=46> */
[----:B------:R-:W-:Y:S01]  /*18d70*/  FFMA.FTZ R112, R112, UR28, -R15 ;  /* 0x0000001c70707c23 */ /* 0x000fe2000801080f */
[----:B------:R-:W-:Y:S02]  /*18d80*/  MUFU.EX2 R45, R45 ;  /* 0x0000002d002d7308 */ /* 0x000fe40000000800 */
[----:B------:R-:W-:-:S04]  /*18d90*/  FMNMX.FTZ R118, R54, R115, !PT ;  /* 0x0000007336767209 */ /* 0x000fc80007810000 */
[----:B------:R-:W-:Y:S02]  /*18da0*/  FMNMX.FTZ R115, R57, R118, !PT ;  /* 0x0000007639737209 */ /* 0x000fe40007810000 */
        /* <DEDUP_REMOVED lines=34> */
[----:B------:R-:W-:Y:S01]  /*18fd0*/  FMNMX.FTZ R119, R99, R118, !PT ;  /* 0x0000007663777209 */ /* 0x000fe20007810000 */
[--C-:B------:R-:W-:Y:S01]  /*18fe0*/  FFMA.FTZ R118, R89, UR28, -R15.reuse ;  /* 0x0000001c59767c23 */ /* 0x100fe2000801080f */
[----:B------:R-:W-:-:S02]  /*18ff0*/  FFMA.FTZ R89, R92, UR28, -R15 ;  /* 0x0000001c5c597c23 */ /* 0x000fc4000801080f */
        /* <DEDUP_REMOVED lines=19> */
[----:B0-----:R-:W-:Y:S01]  /*19130*/  FFMA.FTZ R185, R117, UR28, -R15 ;  /* 0x0000001c75b97c23 */ /* 0x001fe2000801080f */
[----:B------:R-:W-:Y:S01]  /*19140*/  FSEL R15, R14, RZ, P1 ;  /* 0x000000ff0e0f7208 */ /* 0x000fe20000800000 */
[----:B------:R-:W0:Y:S01]  /*19150*/  SHFL.BFLY PT, R184, R119, 0x2, 0x1f ;  /* 0x0c401f0077b87f89 */ /* 0x000e2200000e0000 */
[----:B------:R-:W-:Y:S03]  /*19160*/  MUFU.EX2 R52, R52 ;  /* 0x0000003400347308 */ /* 0x000fe60000000800 */
[----:B------:R-:W-:-:S04]  /*19170*/  FADD.FTZ R116, -R15, R228 ;  /* 0x000000e40f747221 */ /* 0x000fc80000010100 */
[----:B------:R-:W-:Y:S01]  /*19180*/  FMUL.FTZ R116, R116, UR28 ;  /* 0x0000001c74747c20 */ /* 0x000fe20008410000 */
[----:B------:R-:W-:Y:S08]  /*19190*/  MUFU.EX2 R55, R55 ;  /* 0x0000003700377308 */ /* 0x000ff00000000800 */
[----:B------:R-:W1:Y:S01]  /*191a0*/  MUFU.EX2 R116, R116 ;  /* 0x0000007400747308 */ /* 0x000e620000000800 */
        /* <DEDUP_REMOVED lines=36> */
[----:B0-----:R-:W-:-:S01]  /*193f0*/  FFMA.FTZ R185, R70, UR28, -R117 ;  /* 0x0000001c46b97c23 */ /* 0x001fc20008010875 */
[----:B------:R-:W-:Y:S01]  /*19400*/  MUFU.EX2 R186, R186 ;  /* 0x000000ba00ba7308 */ /* 0x000fe20000000800 */
[----:B------:R-:W-:-:S01]  /*19410*/  FFMA.FTZ R73, R73, UR28, -R117 ;  /* 0x0000001c49497c23 */ /* 0x000fc20008010875 */
[----:B------:R-:W-:Y:S01]  /*19420*/  FFMA.FTZ R74, R74, UR28, -R117 ;  /* 0x0000001c4a4a7c23 */ /* 0x000fe20008010875 */
[----:B------:R-:W-:-:S01]  /*19430*/  FADD.FTZ R70, -R69, R222 ;  /* 0x000000de45467221 */ /* 0x000fc20000010100 */
[--C-:B------:R-:W-:Y:S01]  /*19440*/  FFMA.FTZ R77, R77, UR28, -R117.reuse ;  /* 0x0000001c4d4d7c23 */ /* 0x100fe20008010875 */
[----:B------:R-:W-:-:S01]  /*19450*/  FFMA.FTZ R78, R78, UR28, -R117 ;  /* 0x0000001c4e4e7c23 */ /* 0x000fc20008010875 */
[--C-:B------:R-:W-:Y:S01]  /*19460*/  FFMA.FTZ R81, R81, UR28, -R117.reuse ;  /* 0x0000001c51517c23 */ /* 0x100fe20008010875 */
        /* <DEDUP_REMOVED lines=23> */
[----:B-1----:R-:W-:-:S02]  /*195e0*/  FFMA.FTZ R117, R116, R4, R45 ;  /* 0x0000000474757223 */ /* 0x002fc4000001002d */
[----:B------:R-:W1:Y:S01]  /*195f0*/  MUFU.EX2 R27, R27 ;  /* 0x0000001b001b7308 */ /* 0x000e620000000800 */
[----:B0-----:R-:W-:-:S01]  /*19600*/  FFMA.FTZ R4, R119, R3, R186 ;  /* 0x0000000377047223 */ /* 0x001fc200000100ba */
[----:B------:R-:W-:-:S03]  /*19610*/  FADD.FTZ R70, R20, R117 ;  /* 0x0000007514467221 */ /* 0x000fc60000010000 */
[----:B------:R-:W-:Y:S01]  /*19620*/  FADD.FTZ R3, R21, R4 ;  /* 0x0000000415037221 */ /* 0x000fe20000010000 */
[----:B------:R-:W-:-:S02]  /*19630*/  FADD.FTZ R117, R25, R70 ;  /* 0x0000004619757221 */ /* 0x000fc40000010000 */
        /* <DEDUP_REMOVED lines=155> */
[----:B-1----:R-:W-:-:S04]  /*19ff0*/  FADD.FTZ R3, R111, R4 ;  /* 0x000000046f037221 */ /* 0x002fc80000010000 */
[----:B------:R-:W-:Y:S01]  /*1a000*/  FADD.FTZ R4, R184, R3 ;  /* 0x00000003b8047221 */ /* 0x000fe20000010000 */
[----:B0-----:R-:W-:-:S04]  /*1a010*/  FADD.FTZ R185, R113, R70 ;  /* 0x0000004671b97221 */ /* 0x001fc80000010000 */
[----:B--2---:R-:W-:Y:S01]  /*1a020*/  FADD.FTZ R3, R114, R185 ;  /* 0x000000b972037221 */ /* 0x004fe20000010000 */
[----:B------:R-:W-:Y:S06]  /*1a030*/  @!P3 BRA `(.L_x_7537) ;  /* 0x000000000004b947 */ /* 0x000fec0003800000 */
[----:B------:R-:W-:Y:S01]  /*1a040*/  BPT.TRAP 0x1 ;  /* 0x000000040000795c */ /* 0x000fe20000300000 */
.L_x_7537:
[----:B------:R-:W-:Y:S01]  /*1a050*/  F2FP.SATFINITE.E4M3.F32.PACK_AB_MERGE_C R25, R26, R25, RZ ;  /* 0x000000191a19723e */ /* 0x000fe200048070ff */
[----:B------:R-:W-:Y:S01]  /*1a060*/  FMUL.FTZ R120, R120, R116 ;  /* 0x0000007478787220 */ /* 0x000fe20000410000 */
[----:B------:R-:W-:Y:S01]  /*1a070*/  F2FP.SATFINITE.E4M3.F32.PACK_AB_MERGE_C R24, R27, R24, RZ ;  /* 0x000000181b18723e */ /* 0x000fe200048070ff */
[-C--:B------:R-:W-:Y:S01]  /*1a080*/  FMUL.FTZ R121, R121, R116.reuse ;  /* 0x0000007479797220 */ /* 0x080fe20000410000 */
[----:B------:R-:W-:Y:S01]  /*1a090*/  F2FP.SATFINITE.E4M3.F32.PACK_AB_MERGE_C R204, R20, R45, R25 ;  /* 0x0000002d14cc723e */ /* 0x000fe20004807019 */
[----:B------:R-:W-:Y:S01]  /*1a0a0*/  IMAD R20, R212, 0x8, R18 ;  /* 0x00000008d4147824 */ /* 0x000fe200078e0212 */
[----:B------:R-:W-:Y:S01]  /*1a0b0*/  ISETP.GT.AND P1, PT, R0, R229, PT ;  /* 0x000000e50000720c */ /* 0x000fe20003f24270 */
[----:B------:R-:W-:Y:S01]  /*1a0c0*/  FMUL.FTZ R124, R124, R116 ;  /* 0x000000747c7c7220 */ /* 0x000fe20000410000 */
[----:B------:R-:W-:Y:S01]  /*1a0d0*/  F2FP.SATFINITE.E4M3.F32.PACK_AB_MERGE_C R205, R21, R186, R24 ;  /* 0x000000ba15cd723e */ /* 0x000fe20004807018 */
[----:B------:R-:W-:Y:S01]  /*1a0e0*/  IMAD.U32 R21, RZ, RZ, UR40 ;  /* 0x00000028ff157e24 */ /* 0x000fe2000f8e00ff */
[----:B------:R-:W-:Y:S01]  /*1a0f0*/  F2FP.SATFINITE.E4M3.F32.PACK_AB_MERGE_C R33, R34, R33, RZ ;  /* 0x000000212221723e */ /* 0x000fe200048070ff */
[----:B------:R-:W-:Y:S01]  /*1a100*/  VIADD R20, R20, 0x28860 ;  /* 0x0002886014147836 */ /* 0x000fe20000000000 */
[----:B------:R-:W-:Y:S01]  /*1a110*/  F2FP.SATFINITE.E4M3.F32.PACK_AB_MERGE_C R32, R35, R32, RZ ;  /* 0x000000202320723e */ /* 0x000fe200048070ff */
[-C--:B------:R-:W-:Y:S01]  /*1a120*/  FMUL.FTZ R125, R125, R116.reuse ;  /* 0x000000747d7d7220 */ /* 0x080fe20000410000 */
        /* <DEDUP_REMOVED lines=114> */
.L_x_7519:
[----:B------:R-:W0:Y:S01]  /*1a850*/  LDC R14, c[0x0][0x448] ;  /* 0x00011200ff0e7b82 */ /* 0x000e220000000800 */
[----:B------:R-:W-:Y:S01]  /*1a860*/  LOP3.LUT R17, R17, 0xffffefff, RZ, 0xc0, !PT ;  /* 0xffffefff11117812 */ /* 0x000fe200078ec0ff */
[----:B------:R-:W-:Y:S01]  /*1a870*/  ULDC UR8, c[0x0][0x9dc] ;  /* 0x0002770000087ab9 */ /* 0x000fe20000000800 */
[----:B------:R-:W-:-:S05]  /*1a880*/  IADD3 R21, R216, 0x1, -R215 ;  /* 0x00000001d8157810 */ /* 0x000fca0007ffe8d7 */
[----:B------:R-:W1:Y:S01]  /*1a890*/  LDC R26, c[0x0][0x9e4] ;  /* 0x00027900ff1a7b82 */ /* 0x000e620000000800 */
[----:B0-----:R-:W-:Y:S01]  /*1a8a0*/  ISETP.NE.AND P1, PT, R14, 0x1, PT ;  /* 0x000000010e00780c */ /* 0x001fe20003f25270 */
[----:B------:R-:W-:-:S12]  /*1a8b0*/  VIADD R14, R219, 0x7f ;  /* 0x0000007fdb0e7836 */ /* 0x000fd80000000000 */
[----:B------:R-:W0:Y:S01]  /*1a8c0*/  @P1 LDC R15, c[0x0][0x44c] ;  /* 0x00011300ff0f1b82 */ /* 0x000e220000000800 */
[----:B------:R-:W-:-:S04]  /*1a8d0*/  @P1 LOP3.LUT R17, R17, 0x1000, RZ, 0xfc, !PT ;  /* 0x0000100011111812 */ /* 0x000fc800078efcff */
[----:B------:R-:W-:-:S03]  /*1a8e0*/  LOP3.LUT R17, R17, 0xffffdfff, RZ, 0xc0, !PT ;  /* 0xffffdfff11117812 */ /* 0x000fc600078ec0ff */
[----:B------:R-:W2:Y:S01]  /*1a8f0*/  @P1 LDC R20, c[0x0][0x450] ;  /* 0x00011400ff141b82 */ /* 0x000ea20000000800 */
[----:B0-----:R-:W-:-:S05]  /*1a900*/  @P1 IMAD.HI.U32 R15, R14, R15, RZ ;  /* 0x0000000f0e0f1227 */ /* 0x001fca00078e00ff */
[----:B--2---:R-:W-:Y:S02]  /*1a910*/  @P1 SHF.R.U32.HI R14, RZ, R20, R15 ;  /* 0x00000014ff0e1219 */ /* 0x004fe4000001160f */
[----:B-1----:R-:W-:-:S03]  /*1a920*/  ISETP.GE.AND P1, PT, R26, 0x1, PT ;  /* 0x000000011a00780c */ /* 0x002fc60003f26270 */
[----:B------:R-:W-:-:S04]  /*1a930*/  IMAD.IADD R14, R14, 0x1, R21 ;  /* 0x000000010e0e7824 */ /* 0x000fc800078e0215 */
[----:B------:R-:W-:-:S06]  /*1a940*/  VIADD R15, R14, -UR8 ;  /* 0x800000080e0f7c36 */ /* 0x000fcc0008000000 */
[----:B------:R-:W-:Y:S01]  /*1a950*/  @P1 LOP3.LUT R17, R17, 0x2000, RZ, 0xfc, !PT ;  /* 0x0000200011111812 */ /* 0x000fe200078efcff */
        /* <DEDUP_REMOVED lines=11> */
.L_x_7541:
[----:B------:R-:W-:-:S13]  /*1aa10*/  ISETP.NE.AND P1, PT, R26, 0x1, PT ;  /* 0x000000011a00780c */ /* 0x000fda0003f25270 */
[----:B------:R-:W0:Y:S02]  /*1aa20*/  @P1 LDC.64 R20, c[0x0][0x9e8] ;  /* 0x00027a00ff141b82 */ /* 0x000e240000000a00 */
[----:B0-----:R-:W-:-:S05]  /*1aa30*/  @P1 IMAD.HI.U32 R20, R14, R20, RZ ;  /* 0x000000140e141227 */ /* 0x001fca00078e00ff */
[----:B------:R-:W-:-:S07]  /*1aa40*/  @P1 SHF.R.U32.HI R14, RZ, R21, R20 ;  /* 0x00000015ff0e1219 */ /* 0x000fce0000011614 */
.L_x_7542:
[----:B------:R-:W-:Y:S05]  /*1aa50*/  BSYNC B0 ;  /* 0x0000000000007941 */ /* 0x000fea0003800000 */
.L_x_7540:
[----:B------:R-:W-:-:S05]  /*1aa60*/  IMAD R14, R14, R26, RZ ;  /* 0x0000001a0e0e7224 */ /* 0x000fca00078e02ff */
[----:B------:R-:W-:-:S07]  /*1aa70*/  VIMNMX R15, R15, R14, !PT ;  /* 0x0000000e0f0f7248 */ /* 0x000fce0007fe0100 */
.L_x_7539:
[----:B------:R-:W-:-:S04]  /*1aa80*/  VIADD R15, R15, 0xbf ;  /* 0x000000bf0f0f7836 */ /* 0x000fc80000000000 */
[----:B------:R-:W-:-:S05]  /*1aa90*/  IMAD.HI R15, R15, 0x2aaaaaab, RZ ;  /* 0x2aaaaaab0f0f7827 */ /* 0x000fca00078e02ff */
[----:B------:R-:W-:-:S04]  /*1aaa0*/  SHF.R.U32.HI R14, RZ, 0x1f, R15 ;  /* 0x0000001fff0e7819 */ /* 0x000fc8000001160f */
[----:B------:R-:W-:-:S04]  /*1aab0*/  LEA.HI.SX32 R14, R15, R14, 0x1b ;  /* 0x0000000e0f0e7211 */ /* 0x000fc800078fdaff */
[----:B------:R-:W-:-:S04]  /*1aac0*/  VIMNMX R231, R221, R14, !PT ;  /* 0x0000000edde77248 */ /* 0x000fc80007fe0100 */
[----:B------:R-:W-:-:S13]  /*1aad0*/  ISETP.GE.AND P1, PT, R0, R231, PT ;  /* 0x000000e70000720c */ /* 0x000fda0003f26270 */
[----:B------:R-:W-:Y:S05]  /*1aae0*/  @!P1 BRA `(.L_x_7543) ;  /* 0x0000003400749947 */ /* 0x000fea0003800000 */
[----:B------:R-:W-:Y:S02]  /*1aaf0*/  IMAD.MOV.U32 R230, RZ, RZ, R222 ;  /* 0x000000ffffe67224 */ /* 0x000fe400078e00de */
[----:B------:R-:W-:Y:S02]  /*1ab00*/  IMAD.MOV.U32 R229, RZ, RZ, R228 ;  /* 0x000000ffffe57224 */ /* 0x000fe400078e00e4 */
[----:B------:R-:W-:-:S07]  /*1ab10*/  IMAD.MOV.U32 R14, RZ, RZ, R211 ;  /* 0x000000ffff0e7224 */ /* 0x000fce00078e00d3 */
.L_x_7554:
[----:B------:R-:W-:Y:S01]  /*1ab20*/  ISETP.NE.AND P1, PT, R212, 0x1, PT ;  /* 0x00000001d400780c */ /* 0x000fe20003f25270 */
[----:B------:R-:W-:Y:S05]  /*1ab30*/  YIELD ;  /* 0x0000000000007946 */ /* 0x000fea0003800000 */
[----:B------:R-:W-:Y:S02]  /*1ab40*/  SEL R211, RZ, 0x1, P1 ;  /* 0x00000001ffd37807 */ /* 0x000fe40000800000 */
[----:B------:R-:W-:Y:S02]  /*1ab50*/  ISETP.NE.AND P1, PT, R220, RZ, PT ;  /* 0x000000ffdc00720c */ /* 0x000fe40003f25270 */
[----:B------:R-:W-:-:S11]  /*1ab60*/  LOP3.LUT R211, R14, R211, RZ, 0x3c, !PT ;  /* 0x000000d30ed37212 */ /* 0x000fd600078e3cff */
[----:B------:R-:W-:Y:S05]  /*1ab70*/  @P1 BRA `(.L_x_7544) ;  /* 0x0000000000441947 */ /* 0x000fea0003800000 */
[----:B------:R-:W-:-:S05]  /*1ab80*/  IMAD.U32 R15, RZ, RZ, UR41 ;  /* 0x00000029ff0f7e24 */ /* 0x000fca000f8e00ff */
[----:B------:R-:W-:-:S13]  /*1ab90*/  ISETP.NE.AND P3, PT, R15, 0x3, PT ;  /* 0x000000030f00780c */ /* 0x000fda0003f65270 */
[----:B------:R-:W-:Y:S05]  /*1aba0*/  @!P3 BRA `(.L_x_7545) ;  /* 0x000000000004b947 */ /* 0x000fea0003800000 */
[----:B------:R-:W-:Y:S01]  /*1abb0*/  BPT.TRAP 0x1 ;  /* 0x000000040000795c */ /* 0x000fe20000300000 */
.L_x_7545:
        /* <DEDUP_REMOVED lines=8> */
.L_x_7546:
[----:B------:R-:W-:Y:S04]  /*1ac40*/  BSSY B0, `(.L_x_7544) ;  /* 0x0000004000007945 */ /* 0x000fe80003800000 */
[----:B-1----:R-:W-:Y:S05]  /*1ac50*/  @P2 BRA `(.L_x_7547) ;  /* 0x0000000000082947 */ /* 0x002fea0003800000 */
[----:B------:R-:W1:Y:S02]  /*1ac60*/  SYNCS.PHASECHK.TRANS64.TRYWAIT P2, [R15+URZ+0x28830], R20 ;  /* 0x028830140f0075a7 */ /* 0x000e64000804017f */
[----:B-1----:R-:W-:Y:S05]  /*1ac70*/  @!P2 BRA `(.L_x_7548) ;  /* 0x0000016400bca947 */ /* 0x002fea0003800000 */
.L_x_7547:
[----:B------:R-:W-:Y:S05]  /*1ac80*/  BSYNC B0 ;  /* 0x0000000000007941 */ /* 0x000fea0003800000 */
.L_x_7544:
[----:B01----:R-:W0:Y:S01]  /*1ac90*/  S2R R15, SR_TID.X ;  /* 0x00000000000f7919 */ /* 0x003e220000002100 */
[----:B------:R-:W-:Y:S01]  /*1aca0*/  VIADD R233, R212, 0x1 ;  /* 0x00000001d4e97836 */ /* 0x000fe20000000000 */
[----:B------:R-:W-:Y:S05]  /*1acb0*/  WARPSYNC.ALL ;  /* 0x0000000000007948 */ /* 0x000fea0003800000 */
[C---:B------:R-:W-:Y:S01]  /*1acc0*/  ISETP.NE.AND P2, PT, R233.reuse, 0x2, PT ;  /* 0x00000002e900780c */ /* 0x040fe20003f45270 */
[----:B------:R-:W-:Y:S01]  /*1acd0*/  IMAD.MOV.U32 R21, RZ, RZ, 0x40000040 ;  /* 0x40000040ff157424 */ /* 0x000fe200078e00ff */
[----:B------:R-:W-:Y:S01]  /*1ace0*/  R2UR UR8, R6 ;  /* 0x00000000060872ca */ /* 0x000fe200000e0000 */
[----:B------:R-:W-:Y:S01]  /*1acf0*/  IMAD.MOV.U32 R25, RZ, RZ, 0x40000040 ;  /* 0x40000040ff197424 */ /* 0x000fe200078e00ff */
[----:B------:R-:W-:Y:S01]  /*1ad00*/  SEL R233, R233, RZ, P2 ;  /* 0x000000ffe9e97207 */ /* 0x000fe20001000000 */
[----:B------:R-:W-:Y:S01]  /*1ad10*/  IMAD.MOV.U32 R27, RZ, RZ, 0x40000040 ;  /* 0x40000040ff1b7424 */ /* 0x000fe200078e00ff */
[----:B------:R-:W-:-:S02]  /*1ad20*/  R2UR UR9, R7 ;  /* 0x00000000070972ca */ /* 0x000fc400000e0000 */
[----:B------:R-:W-:Y:S01]  /*1ad30*/  R2UR UR11, R21 ;  /* 0x00000000150b72ca */ /* 0x000fe200000e0000 */
[----:B------:R-:W-:Y:S01]  /*1ad40*/  IMAD R20, R233, 0x600, R5 ;  /* 0x00000600e9147824 */ /* 0x000fe200078e0205 */
[----:B------:R-:W-:Y:S02]  /*1ad50*/  R2UR UR15, R25 ;  /* 0x00000000190f72ca */ /* 0x000fe400000e0000 */
[----:B------:R-:W-:Y:S01]  /*1ad60*/  R2UR UR19, R27 ;  /* 0x000000001b1372ca */ /* 0x000fe200000e0000 */
[C---:B------:R-:W-:Y:S01]  /*1ad70*/  VIADD R24, R20.reuse, 0x2 ;  /* 0x0000000214187836 */ /* 0x040fe20000000000 */
[C---:B------:R-:W-:Y:S01]  /*1ad80*/  R2UR UR10, R20.reuse ;  /* 0x00000000140a72ca */ /* 0x040fe200000e0000 */
[----:B------:R-:W-:Y:S01]  /*1ad90*/  VIADD R26, R20, 0x4 ;  /* 0x00000004141a7836 */ /* 0x000fe20000000000 */
[----:B------:R-:W-:Y:S01]  /*1ada0*/  R2UR UR12, R12 ;  /* 0x000000000c0c72ca */ /* 0x000fe200000e0000 */
[----:B------:R-:W-:Y:S01]  /*1adb0*/  VIADD R20, R20, 0x6 ;  /* 0x0000000614147836 */ /* 0x000fe20000000000 */
[----:B------:R-:W-:-:S02]  /*1adc0*/  R2UR UR14, R24 ;  /* 0x00000000180e72ca */ /* 0x000fc400000e0000 */
[----:B------:R-:W-:Y:S02]  /*1add0*/  R2UR UR18, R26 ;  /* 0x000000001a1272ca */ /* 0x000fe400000e0000 */
[----:B------:R-:W-:Y:S02]  /*1ade0*/  R2UR UR13, R13 ;  /* 0x000000000d0d72ca */ /* 0x000fe400000e0000 */
[----:B------:R-:W-:Y:S02]  /*1adf0*/  R2UR UR16, R10 ;  /* 0x000000000a1072ca */ /* 0x000fe400000e0000 */
[----:B0-----:R-:W-:Y:S02]  /*1ae00*/  SHF.R.U32.HI R15, RZ, 0x7, R15 ;  /* 0x00000007ff0f7819 */ /* 0x001fe4000001160f */
[----:B------:R-:W-:Y:S02]  /*1ae10*/  R2UR UR17, R11 ;  /* 0x000000000b1172ca */ /* 0x000fe400000e0000 */
[----:B------:R-:W-:Y:S01]  /*1ae20*/  R2UR UR22, R20 ;  /* 0x00000000141672ca */ /* 0x000fe200000e0000 */
[----:B------:R-:W-:Y:S01]  /*1ae30*/  VIADD R15, R15, 0x8 ;  /* 0x000000080f0f7836 */ /* 0x000fe20000000000 */
[----:B------:R-:W-:-:S02]  /*1ae40*/  R2UR UR23, R21 ;  /* 0x00000000151772ca */ /* 0x000fc400000e0000 */
[----:B------:R-:W-:Y:S02]  /*1ae50*/  R2UR UR20, R8 ;  /* 0x00000000081472ca */ /* 0x000fe400000e0000 */
[----:B------:R0:W-:Y:S01]  /*1ae60*/  BAR.SYNC.DEFER_BLOCKING R15, 0x100 ;  /* 0x0004000f0000751d */ /* 0x0001e20000010000 */
[----:B------:R-:W-:-:S05]  /*1ae70*/  R2UR UR21, R9 ;  /* 0x00000000091572ca */ /* 0x000fca00000e0000 */
        /* <DEDUP_REMOVED lines=13> */
[----:B------:R-:W-:-:S05]  /*1af50*/  IMAD.U32 R222, RZ, RZ, UR41 ;  /* 0x00000029ffde7e24 */ /* 0x000fca000f8e00ff */
[----:B------:R-:W-:-:S13]  /*1af60*/  ISETP.NE.AND P3, PT, R222, 0x3, PT ;  /* 0x00000003de00780c */ /* 0x000fda0003f65270 */
[----:B------:R-:W-:Y:S05]  /*1af70*/  @!P3 BRA `(.L_x_7550) ;  /* 0x000000000004b947 */ /* 0x000fea0003800000 */
[----:B------:R-:W-:Y:S01]  /*1af80*/  BPT.TRAP 0x1 ;  /* 0x000000040000795c */ /* 0x000fe20000300000 */
.L_x_7550:
[----:B------:R-:W-:Y:S01]  /*1af90*/  SHF.L.U32 R14, R14, 0x1f, RZ ;  /* 0x0000001f0e0e7819 */ /* 0x000fe200000006ff */
[----:B------:R-:W-:-:S04]  /*1afa0*/  IMAD R15, R212, 0x8, R18 ;  /* 0x00000008d40f7824 */ /* 0x000fc800078e0212 */
[----:B------:R0:W1:Y:S01]  /*1afb0*/  SYNCS.PHASECHK.TRANS64.TRYWAIT P1, [R15+URZ+0x28850], R14 ;  /* 0x0288500e0f0075a7 */ /* 0x000062000802017f */
[----:B------:R-:W-:Y:S05]  /*1afc0*/  @!P3 BRA `(.L_x_7551) ;  /* 0x000000000004b947 */ /* 0x000fea0003800000 */
[----:B------:R-:W-:Y:S01]  /*1afd0*/  BPT.TRAP 0x1 ;  /* 0x000000040000795c */ /* 0x000fe20000300000 */
.L_x_7551:
[----:B-1----:R-:W-:Y:S05]  /*1afe0*/  @P1 BRA `(.L_x_7549) ;  /* 0x0000000000081947 */ /* 0x002fea0003800000 */
[----:B------:R-:W1:Y:S02]  /*1aff0*/  SYNCS.PHASECHK.TRANS64.TRYWAIT P1, [R15+URZ+0x28850], R14 ;  /* 0x0288500e0f0075a7 */ /* 0x000e64000802017f */
[----:B-1----:R-:W-:Y:S05]  /*1b000*/  @!P1 BRA `(.L_x_7552) ;  /* 0x0000016000ec9947 */ /* 0x002fea0003800000 */
.L_x_7549:
[----:B------:R-:W-:Y:S05]  /*1b010*/  WARPSYNC.ALL ;  /* 0x0000000000007948 */ /* 0x000fea0003800000 */
[----:B01----:R-:W-:Y:S01]  /*1b020*/  VIADD R14, R18, 0x400 ;  /* 0x00000400120e7836 */ /* 0x003fe20000000000 */
[----:B------:R-:W-:Y:S01]  /*1b030*/  WARPGROUP.ARRIVE ;  /* 0x00000000000079c5 */ /* 0x000fe20000000000 */
[----:B------:R-:W-:Y:S01]  /*1b040*/  IMAD.MOV.U32 R15, RZ, RZ, -0x7fffffe0 ;  /* 0x80000020ff0f7424 */ /* 0x000fe200078e00ff */
[----:B------:R-:W-:Y:S01]  /*1b050*/  UMOV UR28, UR6 ;  /* 0x00000006001c7c82 */ /* 0x000fe20008000000 */
[----:B------:R-:W-:Y:S01]  /*1b060*/  IMAD.MOV.U32 R21, RZ, RZ, -0x7fffffe0 ;  /* 0x80000020ff157424 */ /* 0x000fe200078e00ff */
[----:B------:R-:W-:-:S02]  /*1b070*/  SHF.R.U32.HI R14, RZ, 0x4, R14 ;  /* 0x00000004ff0e7819 */ /* 0x000fc4000001160e */
[----:B------:R-:W-:Y:S01]  /*1b080*/  R2UR UR11, R15 ;  /* 0x000000000f0b72ca */ /* 0x000fe200000e0000 */
[----:B------:R-:W-:Y:S01]  /*1b090*/  FMUL.FTZ R15, R2, R24 ;  /* 0x00000018020f7220 */ /* 0x000fe20000410000 */
[----:B------:R-:W-:Y:S01]  /*1b0a0*/  LOP3.LUT R14, R14, 0x3fff, RZ, 0xc0, !PT ;  /* 0x00003fff0e0e7812 */ /* 0x000fe200078ec0ff */
[C---:B------:R-:W-:Y:S01]  /*1b0b0*/  FMUL.FTZ R24, R2.reuse, R27 ;  /* 0x0000001b02187220 */ /* 0x040fe20000410000 */
[C---:B------:R-:W-:Y:S01]  /*1b0c0*/  FMUL.FTZ R27, R2.reuse, R30 ;  /* 0x0000001e021b7220 */ /* 0x040fe20000410000 */
[----:B------:R-:W-:Y:S01]  /*1b0d0*/  FMUL.FTZ R30, R2, R33 ;  /* 0x00000021021e7220 */ /* 0x000fe20000410000 */
[----:B------:R-:W-:Y:S01]  /*1b0e0*/  LOP3.LUT R14, R14, 0x10000, RZ, 0xfc, !PT ;  /* 0x000100000e0e7812 */ /* 0x000fe200078efcff */
[----:B------:R-:W0:Y:S01]  /*1b0f0*/  MUFU.TANH R15, R15 ;  /* 0x0000000f000f7308 */ /* 0x000e220000002400 */
[C---:B------:R-:W-:Y:S01]  /*1b100*/  FMUL.FTZ R33, R2.reuse, R36 ;  /* 0x0000002402217220 */ /* 0x040fe20000410000 */
[C---:B------:R-:W-:Y:S01]  /*1b110*/  FMUL.FTZ R36, R2.reuse, R39 ;  /* 0x0000002702247220 */ /* 0x040fe20000410000 */
        /* <DEDUP_REMOVED lines=92> */
[----:B------:R-:W-:-:S04]  /*1b6e0*/  FMUL.FTZ R118, R2, R119 ;  /* 0x0000007702767220 */ /* 0x000fc80000410000 */
        /* <DEDUP_REMOVED lines=57> */
[----:B0-----:R-:W-:Y:S01]  /*1ba80*/  FMNMX.FTZ R47, R15, R229, !PT ;  /* 0x000000e50f2f7209 */ /* 0x001fe20007810000 */
[C---:B------:R-:W-:Y:S01]  /*1ba90*/  FMUL.FTZ R37, R2.reuse, R40 ;  /* 0x0000002802257220 */ /* 0x040fe20000410000 */
[C---:B------:R-:W-:Y:S01]  /*1baa0*/  FMUL.FTZ R40, R2.reuse, R43 ;  /* 0x0000002b02287220 */ /* 0x040fe20000410000 */
[----:B------:R-:W-:-:S03]  /*1bab0*/  FMUL.FTZ R43, R2, R46 ;  /* 0x0000002e022b7220 */ /* 0x000fc60000410000 */
[----:B------:R-:W0:Y:S01]  /*1bac0*/  MUFU.TANH R25, R25 ;  /* 0x0000001900197308 */ /* 0x000e220000002400 */
[----:B-1----:R-:W-:-:S07]  /*1bad0*/  FMNMX.FTZ R46, R20, R47, !PT ;  /* 0x0000002f142e7209 */ /* 0x002fce0007810000 */
[----:B------:R-:W1:Y:S08]  /*1bae0*/  MUFU.TANH R26, R26 ;  /* 0x0000001a001a7308 */ /* 0x000e700000002400 */
[----:B------:R-:W2:Y:S01]  /*1baf0*/  MUFU.TANH R29, R29 ;  /* 0x0000001d001d7308 */ /* 0x000ea20000002400 */
[----:B0-----:R-:W-:-:S07]  /*1bb00*/  FMNMX.FTZ R47, R25, R46, !PT ;  /* 0x0000002e192f7209 */ /* 0x001fce0007810000 */
[----:B------:R-:W-:Y:S01]  /*1bb10*/  MUFU.TANH R28, R28 ;  /* 0x0000001c001c7308 */ /* 0x000fe20000002400 */
[----:B-1----:R-:W-:-:S07]  /*1bb20*/  FMNMX.FTZ R47, R26, R47, !PT ;  /* 0x0000002f1a2f7209 */ /* 0x002fce0007810000 */
[----:B------:R-:W-:Y:S01]  /*1bb30*/  MUFU.TANH R31, R31 ;  /* 0x0000001f001f7308 */ /* 0x000fe20000002400 */
[----:B--2---:R-:W-:-:S04]  /*1bb40*/  FMNMX.FTZ R47, R29, R47, !PT ;  /* 0x0000002f1d2f7209 */ /* 0x004fc80007810000 */
[----:B------:R-:W-:-:S03]  /*1bb50*/  FMNMX.FTZ R47, R30, R47, !PT ;  /* 0x0000002f1e2f7209 */ /* 0x000fc60007810000 */
[----:B------:R-:W-:Y:S01]  /*1bb60*/  MUFU.TANH R32, R32 ;  /* 0x0000002000207308 */ /* 0x000fe20000002400 */
[----:B------:R-:W-:-:S07]  /*1bb70*/  FMNMX.FTZ R47, R33, R47, !PT ;  /* 0x0000002f212f7209 */ /* 0x000fce0007810000 */
[----:B------:R-:W0:Y:S08]  /*1bb80*/  MUFU.TANH R34, R34 ;  /* 0x0000002200227308 */ /* 0x000e300000002400 */
[----:B------:R-:W-:Y:S08]  /*1bb90*/  MUFU.TANH R35, R35 ;  /* 0x0000002300237308 */ /* 0x000ff00000002400 */
[----:B------:R-:W1:Y:S01]  /*1bba0*/  MUFU.TANH R37, R37 ;  /* 0x0000002500257308 */ /* 0x000e620000002400 */
[----:B0-----:R-:W-:-:S07]  /*1bbb0*/  FMNMX.FTZ R47, R34, R47, !PT ;  /* 0x0000002f222f7209 */ /* 0x001fce0007810000 */
[----:B------:R-:W0:Y:S08]  /*1bbc0*/  MUFU.TANH R38, R38 ;  /* 0x0000002600267308 */ /* 0x000e300000002400 */
[----:B------:R-:W2:Y:S01]  /*1bbd0*/  MUFU.TANH R41, R41 ;  /* 0x0000002900297308 */ /* 0x000ea20000002400 */
[----:B-1----:R-:W-:-:S07]  /*1bbe0*/  FMNMX.FTZ R47, R37, R47, !PT ;  /* 0x0000002f252f7209 */ /* 0x002fce0007810000 */
[----:B------:R-:W-:Y:S01]  /*1bbf0*/  MUFU.TANH R40, R40 ;  /* 0x0000002800287308 */ /* 0x000fe20000002400 */
[----:B0-----:R-:W-:-:S07]  /*1bc00*/  FMNMX.FTZ R47, R38, R47, !PT ;  /* 0x0000002f262f7209 */ /* 0x001fce0007810000 */
[----:B------:R-:W-:Y:S01]  /*1bc10*/  MUFU.TANH R43, R43 ;  /* 0x0000002b002b7308 */ /* 0x000fe20000002400 */
[----:B--2---:R-:W-:-:S04]  /*1bc20*/  FMNMX.FTZ R47, R41, R47, !PT ;  /* 0x0000002f292f7209 */ /* 0x004fc80007810000 */
[----:B------:R-:W-:-:S03]  /*1bc30*/  FMNMX.FTZ R47, R42, R47, !PT ;  /* 0x0000002f2a2f7209 */ /* 0x000fc60007810000 */
[----:B------:R-:W-:Y:S01]  /*1bc40*/  MUFU.TANH R44, R44 ;  /* 0x0000002c002c7308 */ /* 0x000fe20000002400 */
[----:B------:R-:W-:-:S04]  /*1bc50*/  FMNMX.FTZ R47, R45, R47, !PT ;  /* 0x0000002f2d2f7209 */ /* 0x000fc80007810000 */
[----:B------:R-:W-:-:S03]  /*1bc60*/  FMNMX.FTZ R47, R48, R47, !PT ;  /* 0x0000002f302f7209 */ /* 0x000fc60007810000 */
[----:B------:R-:W-:Y:S01]  /*1bc70*/  MUFU.TANH R78, R78 ;  /* 0x0000004e004e7308 */ /* 0x000fe20000002400 */
[----:B------:R-:W-:-:S04]  /*1bc80*/  FMNMX.FTZ R47, R51, R47, !PT ;  /* 0x0000002f332f7209 */ /* 0x000fc80007810000 */
[----:B------:R-:W-:Y:S01]  /*1bc90*/  FMNMX.FTZ R47, R52, R47, !PT ;  /* 0x0000002f342f7209 */ /* 0x000fe20007810000 */
[----:B------:R-:W-:Y:S02]  /*1bca0*/  WARPGROUP.DEPBAR.LE gsb0, 0x0 ;  /* 0x00008000000079c5 */ /* 0x000fe40000010000 */
[----:B------:R-:W-:Y:S01]  /*1bcb0*/  WARPGROUP.ARRIVE ;  /* 0x00000000000079c5 */ /* 0x000fe20000000000 */
[----:B------:R-:W-:Y:S01]  /*1bcc0*/  FMNMX.FTZ R47, R55, R47, !PT ;  /* 0x0000002f372f7209 */ /* 0x000fe20007810000 */
[----:B------:R-:W0:Y:S03]  /*1bcd0*/  MUFU.TANH R80, R80 ;  /* 0x0000005000507308 */ /* 0x000e260000002400 */
[----:B------:R-:W-:Y:S01]  /*1bce0*/  FMNMX.FTZ R47, R56, R47, !PT ;  /* 0x0000002f382f7209 */ /* 0x000fe20007810000 */
[----:B------:R-:W-:Y:S03]  /*1bcf0*/  QGMMA.64x128x32.F32.E4M3.E4M3 R120, R192, gdesc[UR8], R120, gsb0 ;  /* 0x01e00008c0787df3 */ /* 0x000fe60008000878 */
[----:B------:R-:W-:Y:S01]  /*1bd00*/  FMNMX.FTZ R47, R59, R47, !PT ;  /* 0x0000002f3b2f7209 */ /* 0x000fe20007810000 */
[----:B------:R-:W-:Y:S03]  /*1bd10*/  MUFU.TANH R81, R81 ;  /* 0x0000005100517308 */ /* 0x000fe60000002400 */
[----:B------:R-:W-:-:S04]  /*1bd20*/  FMNMX.FTZ R47, R60, R47, !PT ;  /* 0x0000002f3c2f7209 */ /* 0x000fc80007810000 */
[----:B------:R-:W-:Y:S01]  /*1bd30*/  FMNMX.FTZ R47, R63, R47, !PT ;  /* 0x0000002f3f2f7209 */ /* 0x000fe20007810000 */
[----:B------:R-:W1:Y:S03]  /*1bd40*/  MUFU.TANH R83, R83 ;  /* 0x0000005300537308 */ /* 0x000e660000002400 */
[----:B------:R-:W-:-:S04]  /*1bd50*/  FMNMX.FTZ R47, R64, R47, !PT ;  /* 0x0000002f402f7209 */ /* 0x000fc80007810000 */
[----:B------:R-:W-:Y:S01]  /*1bd60*/  FMNMX.FTZ R47, R67, R47, !PT ;  /* 0x0000002f432f7209 */ /* 0x000fe20007810000 */
[----:B------:R-:W-:Y:S03]  /*1bd70*/  MUFU.TANH R82, R82 ;  /* 0x0000005200527308 */ /* 0x000fe60000002400 */
[----:B------:R-:W-:-:S04]  /*1bd80*/  FMNMX.FTZ R47, R68, R47, !PT ;  /* 0x0000002f442f7209 */ /* 0x000fc80007810000 */
[----:B------:R-:W-:Y:S01]  /*1bd90*/  FMNMX.FTZ R47, R71, R47, !PT ;  /* 0x0000002f472f7209 */ /* 0x000fe20007810000 */
[----:B------:R-:W2:Y:S03]  /*1bda0*/  MUFU.TANH R84, R84 ;  /* 0x0000005400547308 */ /* 0x000ea60000002400 */
[----:B------:R-:W-:-:S04]  /*1bdb0*/  FMNMX.FTZ R47, R72, R47, !PT ;  /* 0x0000002f482f7209 */ /* 0x000fc80007810000 */
[----:B------:R-:W-:Y:S01]  /*1bdc0*/  FMNMX.FTZ R47, R75, R47, !PT ;  /* 0x0000002f4b2f7209 */ /* 0x000fe20007810000 */
[----:B------:R-:W-:Y:S03]  /*1bdd0*/  MUFU.TANH R85, R85 ;  /* 0x0000005500557308 */ /* 0x000fe60000002400 */
[----:B------:R-:W-:-:S04]  /*1bde0*/  FMNMX.FTZ R47, R76, R47, !PT ;  /* 0x0000002f4c2f7209 */ /* 0x000fc80007810000 */
[----:B------:R-:W-:Y:S01]  /*1bdf0*/  FMNMX.FTZ R47, R79, R47, !PT ;  /* 0x0000002f4f2f7209 */ /* 0x000fe20007810000 */
[----:B------:R-:W3:Y:S03]  /*1be00*/  MUFU.TANH R87, R87 ;  /* 0x0000005700577308 */ /* 0x000ee60000002400 */
[----:B0-----:R-:W-:-:S04]  /*1be10*/  FMNMX.FTZ R47, R80, R47, !PT ;  /* 0x0000002f502f7209 */ /* 0x001fc80007810000 */
[----:B-1----:R-:W-:Y:S01]  /*1be20*/  FMNMX.FTZ R47, R83, R47, !PT ;  /* 0x0000002f532f7209 */ /* 0x002fe20007810000 */
[----:B------:R-:W-:Y:S03]  /*1be30*/  MUFU.TANH R86, R86 ;  /* 0x0000005600567308 */ /* 0x000fe60000002400 */
[----:B--2---:R-:W-:-:S05]  /*1be40*/  FMNMX.FTZ R47, R84, R47, !PT ;  /* 0x0000002f542f7209 */ /* 0x004fca0007810000 */
[----:B------:R-:W0:Y:S01]  /*1be50*/  MUFU.TANH R88, R88 ;  /* 0x0000005800587308 */ /* 0x000e220000002400 */
[----:B---3--:R-:W-:-:S07]  /*1be60*/  FMNMX.FTZ R47, R87, R47, !PT ;  /* 0x0000002f572f7209 */ /* 0x008fce0007810000 */
        /* <DEDUP_REMOVED lines=14> */
[----:B0-----:R-:W-:Y:S01]  /*1bf50*/  FMNMX.FTZ R47, R96, R47, !PT ;  /* 0x0000002f602f7209 */ /* 0x001fe20007810000 */
[----:B------:R-:W-:-:S02]  /*1bf60*/  WARPGROUP.DEPBAR.LE gsb0, 0x0 ;  /* 0x00008000000079c5 */ /* 0x000fc40000010000 */
[----:B------:R-:W-:Y:S01]  /*1bf70*/  FMNMX.FTZ R193, R21, R230, !PT ;  /* 0x000000e615c17209 */ /* 0x000fe20007810000 */
[----:B------:R-:W-:-:S03]  /*1bf80*/  WARPGROUP.ARRIVE ;  /* 0x00000000000079c5 */ /* 0x000fc60000000000 */
[----:B------:R-:W-:Y:S01]  /*1bf90*/  FMNMX.FTZ R46, R24, R193, !PT ;  /* 0x000000c1182e7209 */ /* 0x000fe20007810000 */
[----:B------:R-:W-:Y:S03]  /*1bfa0*/  MUFU.TANH R98, R98 ;  /* 0x0000006200627308 */ /* 0x000fe60000002400 */
[----:B------:R-:W-:-:S04]  /*1bfb0*/  FMNMX.FTZ R46, R27, R46, !PT ;  /* 0x0000002e1b2e7209 */ /* 0x000fc80007810000 */
[----:B------:R-:W-:Y:S01]  /*1bfc0*/  FMNMX.FTZ R46, R28, R46, !PT ;  /* 0x0000002e1c2e7209 */ /* 0x000fe20007810000 */
[----:B------:R-:W0:Y:S01]  /*1bfd0*/  MUFU.TANH R100, R100 ;  /* 0x0000006400647308 */ /* 0x000e220000002400 */
[----:B-1----:R-:W-:Y:S02]  /*1bfe0*/  FMNMX.FTZ R47, R99, R47, !PT ;  /* 0x0000002f632f7209 */ /* 0x002fe40007810000 */
[----:B------:R-:W-:-:S04]  /*1bff0*/  FMNMX.FTZ R46, R31, R46, !PT ;  /* 0x0000002e1f2e7209 */ /* 0x000fc80007810000 */
[----:B------:R-:W-:Y:S01]  /*1c000*/  FMNMX.FTZ R46, R32, R46, !PT ;  /* 0x0000002e202e7209 */ /* 0x000fe20007810000 */
[----:B------:R-:W-:Y:S03]  /*1c010*/  MUFU.TANH R101, R101 ;  /* 0x0000006500657308 */ /* 0x000fe60000002400 */
[----:B------:R-:W-:-:S04]  /*1c020*/  FMNMX.FTZ R46, R35, R46, !PT ;  /* 0x0000002e232e7209 */ /* 0x000fc80007810000 */
[----:B------:R-:W-:Y:S01]  /*1c030*/  FMNMX.FTZ R46, R36, R46, !PT ;  /* 0x0000002e242e7209 */ /* 0x000fe20007810000 */
[----:B------:R-:W1:Y:S01]  /*1c040*/  MUFU.TANH R103, R103 ;  /* 0x0000006700677308 */ /* 0x000e620000002400 */
[----:B0-----:R-:W-:Y:S02]  /*1c050*/  FMNMX.FTZ R47, R100, R47, !PT ;  /* 0x0000002f642f7209 */ /* 0x001fe40007810000 */
[----:B------:R-:W-:-:S04]  /*1c060*/  FMNMX.FTZ R46, R39, R46, !PT ;  /* 0x0000002e272e7209 */ /* 0x000fc80007810000 */
        /* <DEDUP_REMOVED lines=50> */
[----:B------:R-:W1:Y:S03]  /*1c390*/  MUFU.TANH R117, R117 ;  /* 0x0000007500757308 */ /* 0x000e660000002400 */
[----:B------:R-:W-:-:S04]  /*1c3a0*/  FMNMX.FTZ R46, R101, R46, !PT ;  /* 0x0000002e652e7209 */ /* 0x000fc80007810000 */
[----:B------:R-:W-:Y:S01]  /*1c3b0*/  FMNMX.FTZ R46, R102, R46, !PT ;  /* 0x0000002e662e7209 */ /* 0x000fe20007810000 */
[----:B------:R-:W2:Y:S01]  /*1c3c0*/  MUFU.TANH R118, R118 ;  /* 0x0000007600767308 */ /* 0x000ea20000002400 */
[----:B0-----:R-:W-:Y:S01]  /*1c3d0*/  FMNMX.FTZ R228, R116, R47, !PT ;  /* 0x0000002f74e47209 */ /* 0x001fe20007810000 */
[----:B------:R-:W-:Y:S01]  /*1c3e0*/  IMAD.MOV.U32 R47, RZ, RZ, -0x7fffffe0 ;  /* 0x80000020ff2f7424 */ /* 0x000fe200078e00ff */
[----:B------:R-:W-:-:S04]  /*1c3f0*/  FMNMX.FTZ R46, R105, R46, !PT ;  /* 0x0000002e692e7209 */ /* 0x000fc80007810000 */
[----:B------:R-:W-:Y:S02]  /*1c400*/  FMNMX.FTZ R46, R106, R46, !PT ;  /* 0x0000002e6a2e7209 */ /* 0x000fe40007810000 */
[----:B------:R-:W-:Y:S02]  /*1c410*/  R2UR UR11, R47 ;  /* 0x000000002f0b72ca */ /* 0x000fe400000e0000 */
[----:B------:R-:W-:-:S04]  /*1c420*/  FMNMX.FTZ R46, R109, R46, !PT ;  /* 0x0000002e6d2e7209 */ /* 0x000fc80007810000 */
[----:B------:R-:W-:-:S04]  /*1c430*/  FMNMX.FTZ R46, R110, R46, !PT ;  /* 0x0000002e6e2e7209 */ /* 0x000fc80007810000 */
[----:B------:R-:W-:-:S04]  /*1c440*/  FMNMX.FTZ R46, R113, R46, !PT ;  /* 0x0000002e712e7209 */ /* 0x000fc80007810000 */
[----:B------:R-:W-:-:S04]  /*1c450*/  FMNMX.FTZ R46, R114, R46, !PT ;  /* 0x0000002e722e7209 */ /* 0x000fc80007810000 */
[----:B-1----:R-:W-:Y:S02]  /*1c460*/  FMNMX.FTZ R119, R117, R46, !PT ;  /* 0x0000002e75777209 */ /* 0x002fe40007810000 */
[----:B------:R-:W0:Y:S02]  /*1c470*/  SHFL.BFLY PT, R46, R228, 0x2, 0x1f ;  /* 0x0c401f00e42e7f89 */ /* 0x000e2400000e0000 */
[----:B--2---:R-:W-:-:S05]  /*1c480*/  FMNMX.FTZ R119, R118, R119, !PT ;  /* 0x0000007776777209 */ /* 0x004fca0007810000 */
[----:B------:R-:W1:Y:S01]  /*1c490*/  SHFL.BFLY PT, R192, R119, 0x2, 0x1f ;  /* 0x0c401f0077c07f89 */ /* 0x000e6200000e0000 */
[----:B0-----:R-:W-:Y:S01]  /*1c4a0*/  FMNMX.FTZ R228, R228, R46, !PT ;  /* 0x0000002ee4e47209 */ /* 0x001fe20007810000 */
[C---:B------:R-:W-:Y:S02]  /*1c4b0*/  VIADD R46, R14.reuse, 0x400 ;  /* 0x000004000e2e7836 */ /* 0x040fe40000000000 */
[----:B------:R-:W-:-:S03]  /*1c4c0*/  VIADD R14, R14, 0x402 ;  /* 0x000004020e0e7836 */ /* 0x000fc60000000000 */
[----:B------:R-:W-:Y:S02]  /*1c4d0*/  R2UR UR10, R46 ;  /* 0x000000002e0a72ca */ /* 0x000fe400000e0000 */
[----:B------:R-:W0:Y:S01]  /*1c4e0*/  SHFL.BFLY PT, R46, R228, 0x1, 0x1f ;  /* 0x0c201f00e42e7f89 */ /* 0x000e2200000e0000 */
[----:B-1----:R-:W-:-:S05]  /*1c4f0*/  FMNMX.FTZ R192, R119, R192, !PT ;  /* 0x000000c077c07209 */ /* 0x002fca0007810000 */
[----:B------:R-:W1:Y:S05]  /*1c500*/  SHFL.BFLY PT, R222, R192, 0x1, 0x1f ;  /* 0x0c201f00c0de7f89 */ /* 0x000e6a00000e0000 */
[----:B------:R-:W-:Y:S01]  /*1c510*/  QGMMA.64x128x32.F32.E4M3.E4M3 R120, R188, gdesc[UR8], R120, gsb0 ;  /* 0x01e00008bc787df3 */ /* 0x000fe20008000878 */
[----:B------:R-:W-:Y:S02]  /*1c520*/  R2UR UR10, R14 ;  /* 0x000000000e0a72ca */ /* 0x000fe400000e0000 */
[----:B0-----:R-:W-:-:S05]  /*1c530*/  FMNMX.FTZ R228, R228, R46, !PT ;  /* 0x0000002ee4e47209 */ /* 0x001fca0007810000 */
[----:B------:R-:W-:Y:S01]  /*1c540*/  FADD.FTZ R46, -R228, R229 ;  /* 0x000000e5e42e7221 */ /* 0x000fe20000010100 */
[----:B-1----:R-:W-:-:S03]  /*1c550*/  FMNMX.FTZ R222, R192, R222, !PT ;  /* 0x000000dec0de7209 */ /* 0x002fc60007810000 */
[----:B------:R-:W-:Y:S02]  /*1c560*/  FMUL.FTZ R47, R46, UR28 ;  /* 0x0000001c2e2f7c20 */ /* 0x000fe40008410000 */
[----:B------:R-:W-:-:S04]  /*1c570*/  FADD.FTZ R46, -R222, R230 ;  /* 0x000000e6de2e7221 */ /* 0x000fc80000010100 */
[----:B------:R-:W-:Y:S01]  /*1c580*/  FMUL.FTZ R46, R46, UR28 ;  /* 0x0000001c2e2e7c20 */ /* 0x000fe20008410000 */
[----:B------:R-:W-:Y:S08]  /*1c590*/  MUFU.EX2 R47, R47 ;  /* 0x0000002f002f7308 */ /* 0x000ff00000000800 */
[----:B------:R-:W-:Y:S01]  /*1c5a0*/  MUFU.EX2 R46, R46 ;  /* 0x0000002e002e7308 */ /* 0x000fe20000000800 */
[----:B------:R-:W-:-:S02]  /*1c5b0*/  WARPGROUP.DEPBAR.LE gsb0, 0x0 ;  /* 0x00008000000079c5 */ /* 0x000fc40000010000 */
[----:B------:R-:W-:Y:S01]  /*1c5c0*/  IMAD.U32 R189, RZ, RZ, UR28 ;  /* 0x0000001cffbd7e24 */ /* 0x000fe2000f8e00ff */
[----:B------:R-:W-:-:S03]  /*1c5d0*/  WARPGROUP.ARRIVE ;  /* 0x00000000000079c5 */ /* 0x000fc60000000000 */
[----:B------:R-:W-:-:S04]  /*1c5e0*/  FFMA.FTZ R189, R228, R189, -8 ;  /* 0xc1000000e4bd7423 */ /* 0x000fc800000100bd */
        /* <DEDUP_REMOVED lines=46> */
[--C-:B------:R-:W-:Y:S01]  /*1c8d0*/  FFMA.FTZ R111, R112, UR28, -R189.reuse ;  /* 0x0000001c706f7c23 */ /* 0x100fe200080108bd */
[----:B------:R-:W-:-:S01]  /*1c8e0*/  FFMA.FTZ R112, R115, UR28, -R189 ;  /* 0x0000001c73707c23 */ /* 0x000fc200080108bd */
[----:B------:R-:W-:Y:S01]  /*1c8f0*/  FFMA.FTZ R115, R116, UR28, -R189 ;  /* 0x0000001c74737c23 */ /* 0x000fe200080108bd */
[----:B------:R-:W-:-:S01]  /*1c900*/  FFMA.FTZ R116, R222, R15, -8 ;  /* 0xc1000000de747423 */ /* 0x000fc2000001000f */
[----:B------:R-:W0:Y:S01]  /*1c910*/  MUFU.EX2 R188, R188 ;  /* 0x000000bc00bc7308 */ /* 0x000e220000000800 */
[----:B------:R-:W-:Y:S02]  /*1c920*/  IMAD.MOV.U32 R15, RZ, RZ, -0x7fffffe0 ;  /* 0x80000020ff0f7424 */ /* 0x000fe400078e00ff */
[--C-:B------:R-:W-:Y:S01]  /*1c930*/  FFMA.FTZ R21, R21, UR28, -R116.reuse ;  /* 0x0000001c15157c23 */ /* 0x100fe20008010874 */
[----:B------:R-:W-:-:S01]  /*1c940*/  FFMA.FTZ R24, R24, UR28, -R116 ;  /* 0x0000001c18187c23 */ /* 0x000fc20008010874 */
[--C-:B------:R-:W-:Y:S01]  /*1c950*/  FFMA.FTZ R27, R27, UR28, -R116.reuse ;  /* 0x0000001c1b1b7c23 */ /* 0x100fe20008010874 */
[----:B------:R-:W-:-:S01]  /*1c960*/  FFMA.FTZ R28, R28, UR28, -R116 ;  /* 0x0000001c1c1c7c23 */ /* 0x000fc20008010874 */
[----:B------:R-:W-:Y:S01]  /*1c970*/  R2UR UR11, R15 ;  /* 0x000000000f0b72ca */ /* 0x000fe200000e0000 */
        /* <DEDUP_REMOVED lines=12> */
[----:B------:R-:W-:Y:S01]  /*1ca40*/  QGMMA.64x128x32.F32.E4M3.E4M3 R120, R184, gdesc[UR8], R120, gsb0 ;  /* 0x01e00008b8787df3 */ /* 0x000fe20008000878 */
[----:B------:R-:W-:-:S01]  /*1ca50*/  FFMA.FTZ R49, R49, UR28, -R116 ;  /* 0x0000001c31317c23 */ /* 0x000fc20008010874 */
[--C-:B------:R-:W-:Y:S01]  /*1ca60*/  FFMA.FTZ R50, R50, UR28, -R116.reuse ;  /* 0x0000001c32327c23 */ /* 0x100fe20008010874 */
        /* <DEDUP_REMOVED lines=10> */
[----:B--2---:R-:W-:-:S01]  /*1cb10*/  FFMA.FTZ R3, R46, R3, R21 ;  /* 0x000000032e037223 */ /* 0x004fc20000010015 */
        /* <DEDUP_REMOVED lines=47> */
[----:B------:R-:W-:Y:S02]  /*1ce10*/  WARPGROUP.DEPBAR.LE gsb0, 0x0 ;  /* 0x00008000000079c5 */ /* 0x000fe40000010000 */
[----:B------:R-:W-:Y:S01]  /*1ce20*/  IADD3 R186, -R207, 0xb, RZ ;  /* 0x0000000bcfba7810 */ /* 0x000fe20007ffe1ff */
[----:B------:R-:W-:-:S03]  /*1ce30*/  IMAD.U32 R187, RZ, RZ, UR41 ;  /* 0x00000029ffbb7e24 */ /* 0x000fc6000f8e00ff */
[----:B------:R-:W0:Y:S01]  /*1ce40*/  MUFU.EX2 R43, R43 ;  /* 0x0000002b002b7308 */ /* 0x000e220000000800 */
[----:B-1----:R-:W-:-:S01]  /*1ce50*/  FADD.FTZ R4, R40, R3 ;  /* 0x0000000328047221 */ /* 0x002fc20000010000 */
[----:B------:R-:W-:-:S06]  /*1ce60*/  ISETP.NE.AND P1, PT, R187, 0x3, PT ;  /* 0x00000003bb00780c */ /* 0x000fcc0003f25270 */
        /* <DEDUP_REMOVED lines=118> */
[----:B------:R-:W-:-:S06]  /*1d5d0*/  @!P0 IMAD R184, R233, 0x8, R18 ;  /* 0x00000008e9b88824 */ /* 0x000fcc00078e0212 */
[----:B------:R-:W2:Y:S01]  /*1d5e0*/  MUFU.EX2 R97, R97 ;  /* 0x0000006100617308 */ /* 0x000ea20000000800 */
[----:B0-----:R-:W-:-:S01]  /*1d5f0*/  FADD.FTZ R4, R94, R109 ;  /* 0x0000006d5e047221 */ /* 0x001fc20000010000 */
[----:B------:R-:W-:-:S06]  /*1d600*/  FFMA.FTZ R109, R114, UR28, -R116 ;  /* 0x0000001c726d7c23 */ /* 0x000fcc0008010874 */
[----:B------:R-:W-:Y:S01]  /*1d610*/  MUFU.EX2 R99, R99 ;  /* 0x0000006300637308 */ /* 0x000fe20000000800 */
[----:B-1----:R-:W-:-:S07]  /*1d620*/  FADD.FTZ R114, R96, R113 ;  /* 0x0000007160727221 */ /* 0x002fce0000010000 */
[----:B------:R-:W0:Y:S01]  /*1d630*/  MUFU.EX2 R98, R102 ;  /* 0x0000006600627308 */ /* 0x000e220000000800 */
[----:B--2---:R-:W-:-:S07]  /*1d640*/  FADD.FTZ R113, R97, R4 ;  /* 0x0000000461717221 */ /* 0x004fce0000010000 */
[----:B------:R-:W-:Y:S08]  /*1d650*/  MUFU.EX2 R100, R100 ;  /* 0x0000006400647308 */ /* 0x000ff00000000800 */
[----:B------:R-:W1:Y:S01]  /*1d660*/  MUFU.EX2 R101, R101 ;  /* 0x0000006500657308 */ /* 0x000e620000000800 */
[----:B0-----:R-:W-:-:S01]  /*1d670*/  FADD.FTZ R4, R98, R113 ;  /* 0x0000007162047221 */ /* 0x001fc20000010000 */
[----:B------:R-:W-:-:S06]  /*1d680*/  FFMA.FTZ R113, R117, UR28, -R116 ;  /* 0x0000001c75717c23 */ /* 0x000fcc0008010874 */
[----:B------:R-:W-:Y:S08]  /*1d690*/  MUFU.EX2 R103, R103 ;  /* 0x0000006700677308 */ /* 0x000ff00000000800 */
[----:B------:R-:W0:Y:S01]  /*1d6a0*/  MUFU.EX2 R102, R106 ;  /* 0x0000006a00667308 */ /* 0x000e220000000800 */
[----:B-1----:R-:W-:-:S07]  /*1d6b0*/  FADD.FTZ R117, R101, R4 ;  /* 0x0000000465757221 */ /* 0x002fce0000010000 */
[----:B------:R-:W-:Y:S08]  /*1d6c0*/  MUFU.EX2 R104, R104 ;  /* 0x0000006800687308 */ /* 0x000ff00000000800 */
[----:B------:R-:W1:Y:S01]  /*1d6d0*/  MUFU.EX2 R105, R105 ;  /* 0x0000006900697308 */ /* 0x000e620000000800 */
[----:B0-----:R-:W-:-:S07]  /*1d6e0*/  FADD.FTZ R4, R102, R117 ;  /* 0x0000007566047221 */ /* 0x001fce0000010000 */
[----:B------:R-:W-:Y:S08]  /*1d6f0*/  MUFU.EX2 R107, R107 ;  /* 0x0000006b006b7308 */ /* 0x000ff00000000800 */
[----:B------:R0:W2:Y:S01]  /*1d700*/  MUFU.EX2 R106, R3 ;  /* 0x00000003006a7308 */ /* 0x0000a20000000800 */
[----:B-1----:R-:W-:-:S07]  /*1d710*/  FADD.FTZ R117, R105, R4 ;  /* 0x0000000469757221 */ /* 0x002fce0000010000 */
[----:B------:R-:W-:Y:S01]  /*1d720*/  MUFU.EX2 R108, R108 ;  /* 0x0000006c006c7308 */ /* 0x000fe20000000800 */
[----:B0-----:R-:W-:-:S04]  /*1d730*/  FADD.FTZ R3, R99, R114 ;  /* 0x0000007263037221 */ /* 0x001fc80000010000 */
[----:B------:R-:W-:Y:S01]  /*1d740*/  FADD.FTZ R114, R100, R3 ;  /* 0x0000000364727221 */ /* 0x000fe20000010000 */
[----:B------:R-:W-:Y:S02]  /*1d750*/  @!P0 VIADD R3, R184, 0x28840 ;  /* 0x00028840b8038836 */ /* 0x000fe40000000000 */
[----:B------:R-:W0:Y:S01]  /*1d760*/  MUFU.EX2 R110, R110 ;  /* 0x0000006e006e7308 */ /* 0x000e220000000800 */
[----:B------:R-:W-:-:S01]  /*1d770*/  FADD.FTZ R185, R103, R114 ;  /* 0x0000007267b97221 */ /* 0x000fc20000010000 */
[----:B------:R-:W-:Y:S01]  /*1d780*/  FFMA.FTZ R114, R118, UR28, -R116 ;  /* 0x0000001c76727c23 */ /* 0x000fe20008010874 */
[----:B------:R-:W-:Y:S01]  /*1d790*/  @!P0 PRMT R3, RZ, 0x654, R3 ;  /* 0x00000654ff038816 */ /* 0x000fe20000000003 */
[----:B------:R1:W-:Y:S06]  /*1d7a0*/  BAR.ARV R186, 0x100 ;  /* 0x000400ba0000751d */ /* 0x0003ec0000002000 */
[----:B------:R-:W3:Y:S01]  /*1d7b0*/  MUFU.EX2 R111, R111 ;  /* 0x0000006f006f7308 */ /* 0x000ee20000000800 */
[----:B------:R-:W-:-:S01]  /*1d7c0*/  FADD.FTZ R116, R104, R185 ;  /* 0x000000b968747221 */ /* 0x000fc20000010000 */
[----:B------:R4:W-:Y:S01]  /*1d7d0*/  @!P0 SYNCS.ARRIVE.TRANS64.RED.A1T0 RZ, [R3+URZ], RZ ;  /* 0x000000ff03ff89a7 */ /* 0x0009e2000810043f */
[----:B--2---:R-:W-:-:S05]  /*1d7e0*/  FADD.FTZ R117, R106, R117 ;  /* 0x000000756a757221 */ /* 0x004fca0000010000 */
[----:B------:R-:W2:Y:S01]  /*1d7f0*/  MUFU.EX2 R109, R109 ;  /* 0x0000006d006d7308 */ /* 0x000ea20000000800 */
[----:B----4-:R-:W-:-:S01]  /*1d800*/  FADD.FTZ R3, R107, R116 ;  /* 0x000000746b037221 */ /* 0x010fc20000010000 */
[----:B0-----:R-:W-:-:S03]  /*1d810*/  FADD.FTZ R116, R110, R117 ;  /* 0x000000756e747221 */ /* 0x001fc60000010000 */
[----:B------:R-:W-:-:S03]  /*1d820*/  FADD.FTZ R4, R108, R3 ;  /* 0x000000036c047221 */ /* 0x000fc60000010000 */
        /* <DEDUP_REMOVED lines=12> */
.L_x_7553:
[----:B------:R-:W-:Y:S01]  /*1d8f0*/  F2FP.SATFINITE.E4M3.F32.PACK_AB_MERGE_C R15, R74, R15, RZ ;  /* 0x0000000f4a0f723e */ /* 0x000fe200048070ff */
[----:B------:R-:W-:Y:S01]  /*1d900*/  FMUL.FTZ R120, R120, R47 ;  /* 0x0000002f78787220 */ /* 0x000fe20000410000 */
[----:B------:R-:W-:Y:S01]  /*1d910*/  ISETP.GT.AND P1, PT, R0, R231, PT ;  /* 0x000000e70000720c */ /* 0x000fe20003f24270 */
[----:B------:R-:W-:Y:S01]  /*1d920*/  FMUL.FTZ R121, R121, R47 ;  /* 0x0000002f79797220 */ /* 0x000fe20000410000 */
[----:B------:R-:W-:Y:S01]  /*1d930*/  F2FP.SATFINITE.E4M3.F32.PACK_AB_MERGE_C R193, R14, R73, R15 ;  /* 0x000000490ec1723e */ /* 0x000fe2000480700f */
        /* <DEDUP_REMOVED lines=8> */
[-C--:B------:R-:W-:Y:S01]  /*1d9c0*/  FMUL.FTZ R125, R125, R47.reuse ;  /* 0x0000002f7d7d7220 */ /* 0x080fe20000410000 */
[----:B------:R-:W-:Y:S01]  /*1d9d0*/  PRMT R14, R15, 0x654, R14 ;  /* 0x000006540f0e7816 */ /* 0x000fe2000000000e */
[-C--:B------:R-:W-:Y:S01]  /*1d9e0*/  FMUL.FTZ R128, R128, R47.reuse ;  /* 0x0000002f80807220 */ /* 0x080fe20000410000 */
[----:B------:R-:W-:Y:S01]  /*1d9f0*/  F2FP.SATFINITE.E4M3.F32.PACK_AB_MERGE_C R38, R41, R38, RZ ;  /* 0x000000262926723e */ /* 0x000fe200048070ff */
[----:B------:R-:W-:Y:S01]  /*1da00*/  FMUL.FTZ R129, R129, R47 ;  /* 0x0000002f81817220 */ /* 0x000fe20000410000 */
[----:B------:R-:W-:Y:S01]  /*1da10*/  F2FP.SATFINITE.E4M3.F32.PACK_AB_MERGE_C R43, R44, R43, RZ ;  /* 0x0000002b2c2b723e */ /* 0x000fe200048070ff */
[----:B------:R0:W-:Y:S01]  /*1da20*/  SYNCS.ARRIVE.TRANS64.RED.A1T0 RZ, [R14+URZ], RZ ;  /* 0x000000ff0eff79a7 */ /* 0x0001e2000810043f */
        /* <DEDUP_REMOVED lines=101> */
[----:B0-----:R-:W-:Y:S02]  /*1e080*/  IMAD.MOV.U32 R14, RZ, RZ, R211 ;  /* 0x000000ffff0e7224 */ /* 0x001fe400078e00d3 */
[----:B------:R-:W-:Y:S01]  /*1e090*/  IMAD.MOV.U32 R212, RZ, RZ, R233 ;  /* 0x000000ffffd47224 */ /* 0x000fe200078e00e9 */
[----:B------:R-:W-:Y:S06]  /*1e0a0*/  @P1 BRA `(.L_x_7554) ;  /* 0xffffffc8009c1947 */ /* 0x000fec000383ffff */
[----:B------:R-:W-:-:S07]  /*1e0b0*/  IMAD.MOV.U32 R212, RZ, RZ, R233 ;  /* 0x000000ffffd47224 */ /* 0x000fce00078e00e9 */
.L_x_7543:
[----:B------:R-:W-:-:S13]  /*1e0c0*/  ISETP.GE.AND P1, PT, R0, R221, PT ;  /* 0x000000dd0000720c */ /* 0x000fda0003f26270 */
[----:B------:R-:W-:Y:S05]  /*1e0d0*/  @!P1 BRA `(.L_x_7555) ;  /* 0x0000005400d89947 */ /* 0x000fea0003800000 */
[----:B------:R-:W-:Y:S02]  /*1e0e0*/  IMAD.MOV.U32 R230, RZ, RZ, R222 ;  /* 0x000000ffffe67224 */ /* 0x000fe400078e00de */
[----:B------:R-:W-:Y:S02]  /*1e0f0*/  IMAD.MOV.U32 R229, RZ, RZ, R228 ;  /* 0x000000ffffe57224 */ /* 0x000fe400078e00e4 */
[----:B------:R-:W-:-:S07]  /*1e100*/  IMAD.MOV.U32 R14, RZ, RZ, R211 ;  /* 0x000000ffff0e7224 */ /* 0x000fce00078e00d3 */
.L_x_7574:
        /* <DEDUP_REMOVED lines=10> */
.L_x_7557:
        /* <DEDUP_REMOVED lines=8> */
.L_x_7558:
[----:B------:R-:W-:Y:S04]  /*1e230*/  BSSY B0, `(.L_x_7556) ;  /* 0x0000004000007945 */ /* 0x000fe80003800000 */
[----:B-1----:R-:W-:Y:S05]  /*1e240*/  @P2 BRA `(.L_x_7559) ;  /* 0x0000000000082947 */ /* 0x002fea0003800000 */
[----:B------:R-:W1:Y:S02]  /*1e250*/  SYNCS.PHASECHK.TRANS64.TRYWAIT P2, [R15+URZ+0x28830], R20 ;  /* 0x028830140f0075a7 */ /* 0x000e64000804017f */
[----:B-1----:R-:W-:Y:S05]  /*1e260*/  @!P2 BRA `(.L_x_7560) ;  /* 0x000001300068a947 */ /* 0x002fea0003800000 */
.L_x_7559:
[----:B------:R-:W-:Y:S05]  /*1e270*/  BSYNC B0 ;  /* 0x0000000000007941 */ /* 0x000fea0003800000 */
.L_x_7556:
        /* <DEDUP_REMOVED lines=48> */
.L_x_7562:
[----:B------:R-:W-:Y:S01]  /*1e580*/  SHF.L.U32 R14, R14, 0x1f, RZ ;  /* 0x0000001f0e0e7819 */ /* 0x000fe200000006ff */
[----:B------:R-:W-:-:S04]  /*1e590*/  IMAD R15, R212, 0x8, R18 ;  /* 0x00000008d40f7824 */ /* 0x000fc800078e0212 */
[----:B------:R0:W1:Y:S01]  /*1e5a0*/  SYNCS.PHASECHK.TRANS64.TRYWAIT P1, [R15+URZ+0x28850], R14 ;  /* 0x0288500e0f0075a7 */ /* 0x000062000802017f */
[----:B------:R-:W-:Y:S05]  /*1e5b0*/  @!P3 BRA `(.L_x_7563) ;  /* 0x000000000004b947 */ /* 0x000fea0003800000 */
[----:B------:R-:W-:Y:S01]  /*1e5c0*/  BPT.TRAP 0x1 ;  /* 0x000000040000795c */ /* 0x000fe20000300000 */
.L_x_7563:
[----:B-1----:R-:W-:Y:S05]  /*1e5d0*/  @P1 BRA `(.L_x_7561) ;  /* 0x0000000000081947 */ /* 0x002fea0003800000 */
[----:B------:R-:W1:Y:S02]  /*1e5e0*/  SYNCS.PHASECHK.TRANS64.TRYWAIT P1, [R15+URZ+0x28850], R14 ;  /* 0x0288500e0f0075a7 */ /* 0x000e64000802017f */
[----:B-1----:R-:W-:Y:S05]  /*1e5f0*/  @!P1 BRA `(.L_x_7564) ;  /* 0x0000012c00989947 */ /* 0x002fea0003800000 */
.L_x_7561:
[----:B01----:R-:W-:Y:S01]  /*1e600*/  VIADD R14, R18, 0x400 ;  /* 0x00000400120e7836 */ /* 0x003fe20000000000 */
[----:B------:R-:W-:Y:S05]  /*1e610*/  WARPSYNC.ALL ;  /* 0x0000000000007948 */ /* 0x000fea0003800000 */
[----:B------:R-:W-:Y:S01]  /*1e620*/  SHF.R.U32.HI R14, RZ, 0x4, R14 ;  /* 0x00000004ff0e7819 */ /* 0x000fe2000001160e */
[----:B------:R-:W-:Y:S01]  /*1e630*/  IMAD.MOV.U32 R15, RZ, RZ, -0x7fffffe0 ;  /* 0x80000020ff0f7424 */ /* 0x000fe200078e00ff */
[----:B------:R-:W-:Y:S01]  /*1e640*/  WARPGROUP.ARRIVE ;  /* 0x00000000000079c5 */ /* 0x000fe20000000000 */
[----:B------:R-:W-:Y:S01]  /*1e650*/  IMAD.MOV.U32 R21, RZ, RZ, -0x7fffffe0 ;  /* 0x80000020ff157424 */ /* 0x000fe200078e00ff */
[----:B------:R-:W-:Y:S01]  /*1e660*/  LOP3.LUT R14, R14, 0x3fff, RZ, 0xc0, !PT ;  /* 0x00003fff0e0e7812 */ /* 0x000fe200078ec0ff */
[----:B------:R-:W0:Y:S01]  /*1e670*/  LDC R222, c[0x0][0x448] ;  /* 0x00011200ffde7b82 */ /* 0x000e220000000800 */
[----:B------:R-:W-:Y:S01]  /*1e680*/  R2UR UR11, R15 ;  /* 0x000000000f0b72ca */ /* 0x000fe200000e0000 */
[----:B------:R-:W-:Y:S01]  /*1e690*/  FMUL.FTZ R15, R2, R24 ;  /* 0x00000018020f7220 */ /* 0x000fe20000410000 */
        /* <DEDUP_REMOVED lines=11> */
[----:B------:R-:W-:Y:S02]  /*1e750*/  IMAD.MOV.U32 R45, RZ, RZ, -0x7fffffe0 ;  /* 0x80000020ff2d7424 */ /* 0x000fe400078e00ff */
        /* <DEDUP_REMOVED lines=9> */
[----:B0-----:R-:W-:Y:S01]  /*1e7f0*/  ISETP.NE.AND P1, PT, R222, 0x1, PT ;  /* 0x00000001de00780c */ /* 0x001fe20003f25270 */
[----:B------:R-:W0:Y:S01]  /*1e800*/  MUFU.TANH R15, R15 ;  /* 0x0000000f000f7308 */ /* 0x000e220000002400 */
[----:B------:R-:W-:Y:S01]  /*1e810*/  QGMMA.64x128x32.F32.E4M3.E4M3 R120, R204, gdesc[UR8], R120, gsb0 ;  /* 0x01e00008cc787df3 */ /* 0x000fe20008000878 */
[----:B------:R-:W-:Y:S01]  /*1e820*/  R2UR UR10, R20 ;  /* 0x00000000140a72ca */ /* 0x000fe200000e0000 */
[----:B------:R-:W-:Y:S01]  /*1e830*/  VIADD R20, R14, 0x200 ;  /* 0x000002000e147836 */ /* 0x000fe20000000000 */
[----:B------:R-:W-:Y:S01]  /*1e840*/  R2UR UR11, R21 ;  /* 0x00000000150b72ca */ /* 0x000fe200000e0000 */
[----:B------:R-:W-:Y:S01]  /*1e850*/  IMAD.MOV.U32 R21, RZ, RZ, -0x7fffffe0 ;  /* 0x80000020ff157424 */ /* 0x000fe200078e00ff */
[----:B------:R-:W1:Y:S02]  /*1e860*/  S2R R222, SR_TID.X ;  /* 0x0000000000de7919 */ /* 0x000e640000002100 */
[----:B------:R-:W2:Y:S08]  /*1e870*/  MUFU.TANH R24, R24 ;  /* 0x0000001800187308 */ /* 0x000eb00000002400 */
[----:B------:R-:W3:Y:S08]  /*1e880*/  MUFU.TANH R27, R27 ;  /* 0x0000001b001b7308 */ /* 0x000ef00000002400 */
[----:B------:R-:W4:Y:S08]  /*1e890*/  MUFU.TANH R30, R30 ;  /* 0x0000001e001e7308 */ /* 0x000f300000002400 */
[----:B------:R-:W0:Y:S01]  /*1e8a0*/  MUFU.TANH R33, R33 ;  /* 0x0000002100217308 */ /* 0x000e220000002400 */
[----:B-1----:R-:W-:-:S07]  /*1e8b0*/  SHF.R.U32.HI R222, RZ, 0x7, R222 ;  /* 0x00000007ffde7819 */ /* 0x002fce00000116de */
        /* <DEDUP_REMOVED lines=119> */
[----:B------:R-:W5:Y:S04]  /*1f030*/  @P1 LDC R45, c[0x0][0x44c] ;  /* 0x00011300ff2d1b82 */ /* 0x000f680000000800 */
        /* <DEDUP_REMOVED lines=20> */
[----:B------:R-:W2:Y:S01]  /*1f180*/  LDC R191, c[0x0][0x9e4] ;  /* 0x00027900ffbf7b82 */ /* 0x000ea20000000800 */
[----:B------:R-:W-:-:S03]  /*1f190*/  IADD3 R189, -R222, 0xb, RZ ;  /* 0x0000000bdebd7810 */ /* 0x000fc60007ffe1ff */
[----:B------:R3:W0:Y:S08]  /*1f1a0*/  MUFU.TANH R188, R44 ;  /* 0x0000002c00bc7308 */ /* 0x0006300000002400 */
[----:B------:R-:W0:Y:S01]  /*1f1b0*/  MUFU.TANH R58, R58 ;  /* 0x0000003a003a7308 */ /* 0x000e220000002400 */
[----:B---3--:R-:W-:-:S05]  /*1f1c0*/  VIADD R44, R14, 0x402 ;  /* 0x000004020e2c7836 */ /* 0x008fca0000000000 */
[----:B------:R-:W-:Y:S02]  /*1f1d0*/  R2UR UR10, R44 ;  /* 0x000000002c0a72ca */ /* 0x000fe400000e0000 */
[----:B------:R-:W3:Y:S01]  /*1f1e0*/  @P1 LDC R44, c[0x0][0x450] ;  /* 0x00011400ff2c1b82 */ /* 0x000ee20000000800 */
[----:B------:R4:W0:Y:S08]  /*1f1f0*/  MUFU.TANH R14, R105 ;  /* 0x00000069000e7308 */ /* 0x0008300000002400 */
[----:B------:R-:W0:Y:S01]  /*1f200*/  MUFU.TANH R59, R59 ;  /* 0x0000003b003b7308 */ /* 0x000e220000002400 */
[C---:B----4-:R-:W-:Y:S01]  /*1f210*/  FMUL.FTZ R105, R2.reuse, R110 ;  /* 0x0000006e02697220 */ /* 0x050fe20000410000 */
[----:B------:R-:W-:Y:S01]  /*1f220*/  QGMMA.64x128x32.F32.E4M3.E4M3 R120, R184, gdesc[UR8], R120, gsb0 ;  /* 0x01e00008b8787df3 */ /* 0x000fe20008000878 */
[----:B------:R-:W-:-:S05]  /*1f230*/  FMUL.FTZ R110, R2, R115 ;  /* 0x00000073026e7220 */ /* 0x000fca0000410000 */
        /* <DEDUP_REMOVED lines=18> */
[----:B------:R-:W-:-:S05]  /*1f360*/  IMAD.IADD R184, R224, 0x1, R219 ;  /* 0x00000001e0b87824 */ /* 0x000fca00078e02db */
[----:B------:R-:W0:Y:S01]  /*1f370*/  MUFU.TANH R77, R77 ;  /* 0x0000004d004d7308 */ /* 0x000e220000002400 */
[----:B------:R-:W-:Y:S02]  /*1f380*/  IMAD R186, R0, -0xc0, RZ ;  /* 0xffffff4000ba7824 */ /* 0x000fe400078e02ff */
[----:B-----5:R-:W-:-:S03]  /*1f390*/  @P1 IMAD.HI.U32 R45, R184, R45, RZ ;  /* 0x0000002db82d1227 */ /* 0x020fc600078e00ff */
[----:B------:R-:W-:Y:S01]  /*1f3a0*/  IADD3 R113, -R217, 0x1, R186 ;  /* 0x00000001d9717810 */ /* 0x000fe20007ffe1ba */
[----:B------:R-:W-:Y:S01]  /*1f3b0*/  IMAD.IADD R115, R186, 0x1, -R217 ;  /* 0x00000001ba737824 */ /* 0x000fe200078e0ad9 */
[----:B---3--:R-:W-:Y:S01]  /*1f3c0*/  @P1 SHF.R.U32.HI R184, RZ, R44, R45 ;  /* 0x0000002cffb81219 */ /* 0x008fe2000001162d */
[----:B------:R-:W-:Y:S01]  /*1f3d0*/  @!P0 IMAD R45, R231, 0x8, R18 ;  /* 0x00000008e72d8824 */ /* 0x000fe200078e0212 */
[----:B------:R-:W-:Y:S01]  /*1f3e0*/  IADD3 R185, -R215, R113, R216 ;  /* 0x00000071d7b97210 */ /* 0x000fe20007ffe1d8 */
[----:B------:R-:W-:Y:S01]  /*1f3f0*/  FMUL.FTZ R113, R2, R119 ;  /* 0x0000007702717220 */ /* 0x000fe20000410000 */
[----:B--2---:R-:W-:Y:S01]  /*1f400*/  ISETP.GE.AND P1, PT, R191, 0x1, PT ;  /* 0x00000001bf00780c */ /* 0x004fe20003f26270 */
[----:B------:R-:W2:Y:S01]  /*1f410*/  SHFL.IDX PT, R44, R184, RZ, 0x1c1f ;  /* 0x001c1fffb82c7589 */ /* 0x000ea200000e0000 */
[----:B------:R-:W3:Y:S01]  /*1f420*/  MUFU.TANH R78, R78 ;  /* 0x0000004e004e7308 */ /* 0x000ee20000002400 */
[----:B------:R-:W-:Y:S02]  /*1f430*/  @!P0 VIADD R45, R45, 0x28840 ;  /* 0x000288402d2d8836 */ /* 0x000fe40000000000 */
[----:B------:R-:W-:-:S02]  /*1f440*/  VIADD R187, R185, UR25 ;  /* 0x00000019b9bb7c36 */ /* 0x000fc40008000000 */
[----:B------:R-:W-:Y:S01]  /*1f450*/  VIADD R185, R185, UR27 ;  /* 0x0000001bb9b97c36 */ /* 0x000fe20008000000 */
[----:B------:R-:W-:Y:S01]  /*1f460*/  @!P0 PRMT R45, RZ, 0x654, R45 ;  /* 0x00000654ff2d8816 */ /* 0x000fe2000000002d */
[----:B------:R0:W-:Y:S06]  /*1f470*/  BAR.ARV R189, 0x100 ;  /* 0x000400bd0000751d */ /* 0x0001ec0000002000 */
[----:B------:R-:W0:Y:S01]  /*1f480*/  MUFU.TANH R79, R79 ;  /* 0x0000004f004f7308 */ /* 0x000e220000002400 */
[----:B------:R0:W-:Y:S07]  /*1f490*/  @!P0 SYNCS.ARRIVE.TRANS64.RED.A1T0 RZ, [R45+URZ], RZ ;  /* 0x000000ff2dff89a7 */ /* 0x0001ee000810043f */
[----:B------:R-:W0:Y:S01]  /*1f4a0*/  MUFU.TANH R80, R80 ;  /* 0x0000005000507308 */ /* 0x000e220000002400 */
[----:B--2---:R-:W-:-:S02]  /*1f4b0*/  IMAD.IADD R119, R187, 0x1, R44 ;  /* 0x00000001bb777824 */ /* 0x004fc400078e022c */
[----:B------:R-:W-:-:S05]  /*1f4c0*/  IMAD.IADD R118, R185, 0x1, R44 ;  /* 0x00000001b9767824 */ /* 0x000fca00078e022c */
[----:B------:R-:W2:Y:S08]  /*1f4d0*/  MUFU.TANH R81, R81 ;  /* 0x0000005100517308 */ /* 0x000eb00000002400 */
        /* <DEDUP_REMOVED lines=40> */
.L_x_7567:
[----:B------:R-:W-:-:S05]  /*1f760*/  IMAD.U32 R190, RZ, RZ, UR4 ;  /* 0x00000004ffbe7e24 */ /* 0x000fca000f8e00ff */
[----:B------:R-:W-:-:S13]  /*1f770*/  ISETP.NE.AND P1, PT, R190, 0x1, PT ;  /* 0x00000001be00780c */ /* 0x000fda0003f25270 */
[----:B------:R-:W0:Y:S02]  /*1f780*/  @P1 LDC.64 R44, c[0x0][0x9e8] ;  /* 0x00027a00ff2c1b82 */ /* 0x000e240000000a00 */
[----:B0-----:R-:W-:-:S05]  /*1f790*/  @P1 IMAD.HI.U32 R44, R189, R44, RZ ;  /* 0x0000002cbd2c1227 */ /* 0x001fca00078e00ff */
[----:B------:R-:W-:-:S07]  /*1f7a0*/  @P1 SHF.R.U32.HI R189, RZ, R45, R44 ;  /* 0x0000002dffbd1219 */ /* 0x000fce000001162c */
.L_x_7568:
[----:B------:R-:W-:Y:S05]  /*1f7b0*/  BSYNC B0 ;  /* 0x0000000000007941 */ /* 0x000fea0003800000 */
.L_x_7566:
[----:B------:R-:W-:-:S05]  /*1f7c0*/  IMAD R189, R189, R190, R115 ;  /* 0x000000bebdbd7224 */ /* 0x000fca00078e0273 */
[----:B------:R-:W-:Y:S02]  /*1f7d0*/  VIADDMNMX R119, R189, R190, R119, PT ;  /* 0x000000bebd777246 */ /* 0x000fe40003800177 */
[----:B------:R-:W-:-:S07]  /*1f7e0*/  VIMNMX R118, R118, R189, !PT ;  /* 0x000000bd76767248 */ /* 0x000fce0007fe0100 */
.L_x_7565:
[C---:B------:R-:W-:Y:S01]  /*1f7f0*/  ISETP.GE.AND P1, PT, R186.reuse, 0x2, PT ;  /* 0x00000002ba00780c */ /* 0x040fe20003f26270 */
[----:B------:R-:W1:Y:S01]  /*1f800*/  SHFL.IDX PT, R184, R184, 0x1, 0x1c1f ;  /* 0x003c1f00b8b87f89 */ /* 0x000e6200000e0000 */
        /* <DEDUP_REMOVED lines=11> */
[----:B------:R-:W-:Y:S01]  /*1f8c0*/  FSEL R25, R25, -INF , !P2 ;  /* 0xff80000019197808 */ /* 0x000fe20005000000 */
[--C-:B-1----:R-:W-:Y:S01]  /*1f8d0*/  IMAD.IADD R187, R187, 0x1, R184.reuse ;  /* 0x00000001bbbb7824 */ /* 0x102fe200078e02b8 */
[----:B------:R-:W-:Y:S01]  /*1f8e0*/  ISETP.GT.AND P2, PT, R118, 0x9, !P3 ;  /* 0x000000097600780c */ /* 0x000fe20005f44270 */
[----:B------:R-:W-:-:S03]  /*1f8f0*/  IMAD.IADD R185, R185, 0x1, R184 ;  /* 0x00000001b9b97824 */ /* 0x000fc600078e02b8 */
        /* <DEDUP_REMOVED lines=278> */
.L_x_7571:
[----:B------:R-:W-:-:S05]  /*20a60*/  IMAD.U32 R118, RZ, RZ, UR4 ;  /* 0x00000004ff767e24 */ /* 0x000fca000f8e00ff */
[----:B------:R-:W-:-:S13]  /*20a70*/  ISETP.NE.AND P6, PT, R118, 0x1, PT ;  /* 0x000000017600780c */ /* 0x000fda0003fc5270 */
[----:B------:R-:W0:Y:S02]  /*20a80*/  @P6 LDC.64 R14, c[0x0][0x9e8] ;  /* 0x00027a00ff0e6b82 */ /* 0x000e240000000a00 */
[----:B0-----:R-:W-:-:S05]  /*20a90*/  @P6 IMAD.HI.U32 R14, R45, R14, RZ ;  /* 0x0000000e2d0e6227 */ /* 0x001fca00078e00ff */
[----:B------:R-:W-:-:S07]  /*20aa0*/  @P6 SHF.R.U32.HI R45, RZ, R15, R14 ;  /* 0x0000000fff2d6219 */ /* 0x000fce000001160e */
.L_x_7572:
[----:B------:R-:W-:Y:S05]  /*20ab0*/  BSYNC B0 ;  /* 0x0000000000007941 */ /* 0x000fea0003800000 */
.L_x_7570:
[----:B------:R-:W-:-:S05]  /*20ac0*/  IMAD R14, R45, R118, R115 ;  /* 0x000000762d0e7224 */ /* 0x000fca00078e0273 */
[----:B------:R-:W-:Y:S02]  /*20ad0*/  VIADDMNMX R187, R14, R118, R187, PT ;  /* 0x000000760ebb7246 */ /* 0x000fe400038001bb */
[----:B------:R-:W-:-:S07]  /*20ae0*/  VIMNMX R185, R185, R14, !PT ;  /* 0x0000000eb9b97248 */ /* 0x000fce0007fe0100 */
.L_x_7569:
        /* <DEDUP_REMOVED lines=131> */
[----:B------:R-:W-:Y:S02]  /*21320*/  ISETP.LT.OR P3, PT, R187, 0xb1, P3 ;  /* 0x000000b1bb00780c */ /* 0x000fe40001f61670 */
        /* <DEDUP_REMOVED lines=192> */
[----:B------:R-:W-:Y:S01]  /*21f30*/  FMNMX.FTZ R79, R85, R76, !PT ;  /* 0x0000004c554f7209 */ /* 0x000fe20007810000 */
[----:B------:R-:W-:-:S03]  /*21f40*/  FFMA.FTZ R76, R80, UR28, -R115 ;  /* 0x0000001c504c7c23 */ /* 0x000fc60008010873 */
[----:B------:R-:W-:-:S03]  /*21f50*/  FMNMX.FTZ R79, R86, R79, !PT ;  /* 0x0000004f564f7209 */ /* 0x000fc60007810000 */
[----:B------:R-:W-:Y:S01]  /*21f60*/  MUFU.EX2 R30, R30 ;  /* 0x0000001e001e7308 */ /* 0x000fe20000000800 */
[----:B------:R-:W-:-:S04]  /*21f70*/  FMNMX.FTZ R80, R88, R79, !PT ;  /* 0x0000004f58507209 */ /* 0x000fc80007810000 */
[----:B------:R-:W-:-:S03]  /*21f80*/  FMNMX.FTZ R79, R89, R80, !PT ;  /* 0x00000050594f7209 */ /* 0x000fc60007810000 */
        /* <DEDUP_REMOVED lines=12> */
[----:B0-----:R-:W-:Y:S01]  /*22050*/  FMNMX.FTZ R118, R104, R87, !PT ;  /* 0x0000005768767209 */ /* 0x001fe20007810000 */
[----:B------:R-:W-:-:S02]  /*22060*/  FFMA.FTZ R87, R92, UR28, -R115 ;  /* 0x0000001c5c577c23 */ /* 0x000fc40008010873 */
[----:B------:R-:W-:Y:S01]  /*22070*/  MUFU.EX2 R37, R37 ;  /* 0x0000002500257308 */ /* 0x000fe20000000800 */
[----:B-1----:R-:W-:Y:S01]  /*22080*/  FMNMX.FTZ R119, R105, R118, !PT ;  /* 0x0000007669777209 */ /* 0x002fe20007810000 */
[--C-:B--2---:R-:W-:Y:S01]  /*22090*/  FFMA.FTZ R184, R96, UR28, -R115.reuse ;  /* 0x0000001c60b87c23 */ /* 0x104fe20008010873 */
        /* <DEDUP_REMOVED lines=13> */
[----:B------:R-:W-:Y:S01]  /*22170*/  IMAD.U32 R117, RZ, RZ, UR28 ;  /* 0x0000001cff757e24 */ /* 0x000fe2000f8e00ff */
[----:B------:R-:W-:Y:S01]  /*22180*/  FMNMX.FTZ R118, R114, R93, !PT ;  /* 0x0000005d72767209 */ /* 0x000fe20007810000 */
[----:B------:R-:W-:Y:S01]  /*22190*/  MUFU.EX2 R38, R38 ;  /* 0x0000002600267308 */ /* 0x000fe20000000800 */
[----:B------:R-:W-:-:S02]  /*221a0*/  FSEL R116, R228, RZ, P1 ;  /* 0x000000ffe4747208 */ /* 0x000fc40000800000 */
[----:B------:R-:W-:-:S03]  /*221b0*/  FMNMX.FTZ R118, R113, R118, !PT ;  /* 0x0000007671767209 */ /* 0x000fc60007810000 */
[----:B------:R-:W-:Y:S02]  /*221c0*/  FADD.FTZ R116, -R116, R229 ;  /* 0x000000e574747221 */ /* 0x000fe40000010100 */
[----:B------:R-:W0:Y:S01]  /*221d0*/  SHFL.BFLY PT, R119, R118, 0x2, 0x1f ;  /* 0x0c401f0076777f89 */ /* 0x000e2200000e0000 */
[----:B------:R1:W-:Y:S01]  /*221e0*/  MUFU.EX2 R93, R184 ;  /* 0x000000b8005d7308 */ /* 0x0003e20000000800 */
[----:B------:R-:W-:-:S07]  /*221f0*/  FMUL.FTZ R116, R116, UR28 ;  /* 0x0000001c74747c20 */ /* 0x000fce0008410000 */
[----:B------:R-:W2:Y:S08]  /*22200*/  MUFU.EX2 R116, R116 ;  /* 0x0000007400747308 */ /* 0x000eb00000000800 */
        /* <DEDUP_REMOVED lines=37> */
[----:B-1----:R-:W-:-:S01]  /*22460*/  FFMA.FTZ R184, R70, UR28, -R117 ;  /* 0x0000001c46b87c23 */ /* 0x002fc20008010875 */
        /* <DEDUP_REMOVED lines=30> */
[----:B--2---:R-:W-:-:S02]  /*22650*/  FFMA.FTZ R117, R116, R4, R45 ;  /* 0x0000000474757223 */ /* 0x004fc4000001002d */
[----:B------:R-:W2:Y:S01]  /*22660*/  MUFU.EX2 R27, R27 ;  /* 0x0000001b001b7308 */ /* 0x000ea20000000800 */
[----:B0-----:R-:W-:-:S01]  /*22670*/  FFMA.FTZ R4, R119, R3, R118 ;  /* 0x0000000377047223 */ /* 0x001fc20000010076 */
[----:B------:R-:W-:-:S03]  /*22680*/  FADD.FTZ R117, R14, R117 ;  /* 0x000000750e757221 */ /* 0x000fc60000010000 */
[----:B------:R-:W-:Y:S01]  /*22690*/  FADD.FTZ R3, R15, R4 ;  /* 0x000000040f037221 */ /* 0x000fe20000010000 */
[----:B------:R-:W-:-:S02]  /*226a0*/  FADD.FTZ R4, R20, R117 ;  /* 0x0000007514047221 */ /* 0x000fc40000010000 */
        /* <DEDUP_REMOVED lines=156> */
.L_x_7573:
        /* <DEDUP_REMOVED lines=125> */
.L_x_7555:
[----:B------:R-:W-:Y:S01]  /*23840*/  IMAD.U32 R0, RZ, RZ, UR41 ;  /* 0x00000029ff007e24 */ /* 0x000fe2000f8e00ff */
[----:B------:R-:W-:Y:S05]  /*23850*/  WARPSYNC.ALL ;  /* 0x0000000000007948 */ /* 0x000fea0003800000 */
[----:B------:R-:W-:Y:S06]  /*23860*/  BAR.ARV 0x8, 0x180 ;  /* 0x0206000000007b1d */ /* 0x000fec0000002000 */
[----:B------:R-:W-:-:S13]  /*23870*/  ISETP.NE.AND P1, PT, R0, 0x3, PT ;  /* 0x000000030000780c */ /* 0x000fda0003f25270 */
[----:B------:R-:W-:Y:S05]  /*23880*/  @!P1 BRA `(.L_x_7575) ;  /* 0x0000000000049947 */ /* 0x000fea0003800000 */
[----:B------:R-:W-:Y:S01]  /*23890*/  BPT.TRAP 0x1 ;  /* 0x000000040000795c */ /* 0x000fe20000300000 */
.L_x_7575:
[----:B------:R-:W-:Y:S01]  /*238a0*/  IMAD R13, R212, 0x8, R18 ;  /* 0x00000008d40d7824 */ /* 0x000fe200078e0212 */
[----:B------:R-:W-:-:S04]  /*238b0*/  SHF.L.U32 R0, R211, 0x1f, RZ ;  /* 0x0000001fd3007819 */ /* 0x000fc800000006ff */
[----:B------:R0:W1:Y:S01]  /*238c0*/  SYNCS.PHASECHK.TRANS64.TRYWAIT P0, [R13+URZ+0x28850], R0 ;  /* 0x028850000d0075a7 */ /* 0x000062000800017f */
[----:B------:R-:W-:Y:S05]  /*238d0*/  @!P1 BRA `(.L_x_7576) ;  /* 0x0000000000049947 */ /* 0x000fea0003800000 */
[----:B------:R-:W-:Y:S01]  /*238e0*/  BPT.TRAP 0x1 ;  /* 0x000000040000795c */ /* 0x000fe20000300000 */
.L_x_7576:
[----:B------:R-:W-:-:S05]  /*238f0*/  VIADD R18, R18, 0x400 ;  /* 0x0000040012127836 */ /* 0x000fca0000000000 */
[----:B------:R-:W-:-:S04]  /*23900*/  SHF.R.U32.HI R18, RZ, 0x4, R18 ;  /* 0x00000004ff127819 */ /* 0x000fc80000011612 */
[----:B------:R-:W-:-:S04]  /*23910*/  LOP3.LUT R18, R18, 0x3fff, RZ, 0xc0, !PT ;  /* 0x00003fff12127812 */ /* 0x000fc800078ec0ff */
[----:B------:R-:W-:Y:S01]  /*23920*/  LOP3.LUT R7, R18, 0x10000, RZ, 0xfc, !PT ;  /* 0x0001000012077812 */ /* 0x000fe200078efcff */
[----:B-1----:R-:W-:Y:S06]  /*23930*/  @P0 BRA `(.L_x_7577) ;  /* 0x0000000000080947 */ /* 0x002fec0003800000 */
[----:B------:R-:W1:Y:S02]  /*23940*/  SYNCS.PHASECHK.TRANS64.TRYWAIT P0, [R13+URZ+0x28850], R0 ;  /* 0x028850000d0075a7 */ /* 0x000e64000800017f */
[----:B-1----:R-:W-:Y:S05]  /*23950*/  @!P0 BRA `(.L_x_7578) ;  /* 0x000000d800d48947 */ /* 0x002fea0003800000 */
.L_x_7577:
        /* <DEDUP_REMOVED lines=9> */
[----:B------:R-:W-:-:S04]  /*239f0*/  ISETP.NE.U32.AND P0, PT, RZ, UR4, PT ;  /* 0x00000004ff007c0c */ /* 0x000fc8000bf05070 */
[----:B------:R-:W-:-:S07]  /*23a00*/  ISETP.NE.AND.EX P0, PT, RZ, UR5, PT, P0 ;  /* 0x00000005ff007c0c */ /* 0x000fce000bf05300 */
[----:B------:R-:W-:Y:S01]  /*23a10*/  QGMMA.64x128x32.F32.E4M3.E4M3 R120, R204, gdesc[UR4], R120, gsb0 ;  /* 0x01e00004cc787df3 */ /* 0x000fe20008000878 */
[----:B------:R-:W-:Y:S01]  /*23a20*/  R2UR UR6, R8 ;  /* 0x00000000080672ca */ /* 0x000fe200000e0000 */
[----:B------:R-:W-:Y:S01]  /*23a30*/  VIADD R8, R6, 0x200 ;  /* 0x0000020006087836 */ /* 0x000fe20000000000 */
[----:B------:R-:W-:Y:S01]  /*23a40*/  R2UR UR7, R9 ;  /* 0x00000000090772ca */ /* 0x000fe200000e0000 */
[----:B------:R-:W-:Y:S02]  /*23a50*/  IMAD.MOV.U32 R9, RZ, RZ, -0x7fffffe0 ;  /* 0x80000020ff097424 */ /* 0x000fe400078e00ff */
[----:B------:R-:W2:Y:S01]  /*23a60*/  @P0 LDC.64 R10, c[0x0][0x9d0] ;  /* 0x00027400ff0a0b82 */ /* 0x000ea20000000a00 */
[----:B------:R-:W-:Y:S01]  /*23a70*/  @P0 SHF.R.S32.HI R5, RZ, 0x1f, R223 ;  /* 0x0000001fff050819 */ /* 0x000fe200000114df */
[----:B------:R-:W-:Y:S02]  /*23a80*/  WARPGROUP.DEPBAR.LE gsb0, 0x0 ;  /* 0x00008000000079c5 */ /* 0x000fe40000010000 */
[----:B------:R-:W-:-:S06]  /*23a90*/  WARPGROUP.ARRIVE ;  /* 0x00000000000079c5 */ /* 0x000fcc0000000000 */
[----:B------:R-:W-:Y:S01]  /*23aa0*/  QGMMA.64x128x32.F32.E4M3.E4M3 R120, R200, gdesc[UR4], R120, gsb0 ;  /* 0x01e00004c8787df3 */ /* 0x000fe20008000878 */
[----:B------:R-:W-:Y:S02]  /*23ab0*/  R2UR UR6, R8 ;  /* 0x00000000080672ca */ /* 0x000fe400000e0000 */
[----:B------:R-:W-:Y:S02]  /*23ac0*/  R2UR UR7, R9 ;  /* 0x00000000090772ca */ /* 0x000fe400000e0000 */
[----:B------:R-:W0:Y:S02]  /*23ad0*/  @P0 LDC.64 R8, c[0x0][0x9c8] ;  /* 0x00027200ff080b82 */ /* 0x000e240000000a00 */
[----:B01----:R-:W-:-:S04]  /*23ae0*/  @P0 IMAD R0, R5, R8, RZ ;  /* 0x0000000805000224 */ /* 0x003fc800078e02ff */
[C---:B------:R-:W-:Y:S02]  /*23af0*/  @P0 IMAD R5, R223.reuse, R9, R0 ;  /* 0x00000009df050224 */ /* 0x040fe400078e0200 */
[----:B------:R-:W-:-:S04]  /*23b00*/  @P0 IMAD.WIDE.U32 R8, R223, R8, RZ ;  /* 0x00000008df080225 */ /* 0x000fc800078e00ff */
[----:B------:R-:W-:Y:S02]  /*23b10*/  @P0 IMAD.IADD R9, R9, 0x1, R5 ;  /* 0x0000000109090824 */ /* 0x000fe400078e0205 */
[----:B------:R-:W-:Y:S02]  /*23b20*/  IMAD.MOV.U32 R0, RZ, RZ, 0x3f800000 ;  /* 0x3f800000ff007424 */ /* 0x000fe400078e00ff */
[----:B--2---:R-:W-:-:S04]  /*23b30*/  @P0 IMAD.WIDE.U32 R8, R232, R10, R8 ;  /* 0x0000000ae8080225 */ /* 0x004fc800078e0008 */
[----:B------:R-:W-:Y:S01]  /*23b40*/  @P0 IMAD R5, R232, R11, R9 ;  /* 0x0000000be8050224 */ /* 0x000fe200078e0209 */
[C---:B------:R-:W-:Y:S01]  /*23b50*/  @P0 LEA R10, P1, R8.reuse, UR4, 0x2 ;  /* 0x00000004080a0c11 */ /* 0x040fe2000f8210ff */
[----:B------:R-:W-:Y:S02]  /*23b60*/  WARPGROUP.DEPBAR.LE gsb0, 0x0 ;  /* 0x00008000000079c5 */ /* 0x000fe40000010000 */
[----:B------:R-:W-:Y:S01]  /*23b70*/  WARPGROUP.ARRIVE ;  /* 0x00000000000079c5 */ /* 0x000fe20000000000 */
[----:B------:R-:W-:Y:S01]  /*23b80*/  @P0 LEA.HI.X R11, R8, UR5, R5, 0x2, P1 ;  /* 0x00000005080b0c11 */ /* 0x000fe200088f1405 */
[----:B------:R-:W-:-:S04]  /*23b90*/  VIADD R8, R6, 0x202 ;  /* 0x0000020206087836 */ /* 0x000fc80000000000 */
[----:B------:R-:W-:Y:S01]  /*23ba0*/  QGMMA.64x128x32.F32.E4M3.E4M3 R120, R196, gdesc[UR4], R120, gsb0 ;  /* 0x01e00004c4787df3 */ /* 0x000fe20008000878 */
[----:B------:R-:W-:Y:S01]  /*23bb0*/  IMAD.MOV.U32 R9, RZ, RZ, -0x7fffffe0 ;  /* 0x80000020ff097424 */ /* 0x000fe200078e00ff */
[----:B------:R-:W-:Y:S01]  /*23bc0*/  R2UR UR6, R8 ;  /* 0x00000000080672ca */ /* 0x000fe200000e0000 */
[----:B------:R0:W2:Y:S03]  /*23bd0*/  @P0 LDG.E R0, desc[UR38][R10.64] ;  /* 0x000000260a000981 */ /* 0x0000a6000c1e1900 */
[----:B------:R-:W-:Y:S01]  /*23be0*/  R2UR UR7, R9 ;  /* 0x00000000090772ca */ /* 0x000fe200000e0000 */
[----:B------:R-:W-:Y:S02]  /*23bf0*/  VIADD R8, R6, 0x400 ;  /* 0x0000040006087836 */ /* 0x000fe40000000000 */
[----:B------:R-:W-:Y:S01]  /*23c00*/  IMAD.MOV.U32 R9, RZ, RZ, -0x7fffffe0 ;  /* 0x80000020ff097424 */ /* 0x000fe200078e00ff */
[----:B------:R-:W-:-:S02]  /*23c10*/  WARPGROUP.DEPBAR.LE gsb0, 0x0 ;  /* 0x00008000000079c5 */ /* 0x000fc40000010000 */
        /* <DEDUP_REMOVED lines=20> */
[----:B------:R-:W-:-:S04]  /*23d60*/  IMAD.MOV.U32 R3, RZ, RZ, RZ ;  /* 0x000000ffff037224 */ /* 0x000fc800078e00ff */
        /* <DEDUP_REMOVED lines=9> */
[----:B------:R-:W-:Y:S02]  /*23e00*/  IMAD.MOV.U32 R7, RZ, RZ, RZ ;  /* 0x000000ffff077224 */ /* 0x000fe400078e00ff */
[----:B------:R-:W0:Y:S01]  /*23e10*/  @P2 MUFU.LG2 R4, R4 ;  /* 0x0000000400042308 */ /* 0x000e220000000c00 */
[----:B------:R-:W-:-:S07]  /*23e20*/  IMAD.U32 R12, RZ, RZ, UR41 ;  /* 0x00000029ff0c7e24 */ /* 0x000fce000f8e00ff */
[----:B------:R-:W1:Y:S01]  /*23e30*/  @P1 MUFU.LG2 R2, R2 ;  /* 0x0000000200021308 */ /* 0x000e620000000c00 */
[----:B------:R-:W-:-:S07]  /*23e40*/  ISETP.NE.AND P3, PT, R12, 0x3, PT ;  /* 0x000000030c00780c */ /* 0x000fce0003f65270 */
[----:B------:R-:W3:Y:S01]  /*23e50*/  @P0 MUFU.RCP R7, R10 ;  /* 0x0000000a00070308 */ /* 0x000ee20000001000 */
[----:B------:R-:W-:Y:S02]  /*23e60*/  IMAD.U32 R6, RZ, RZ, UR28 ;  /* 0x0000001cff067e24 */ /* 0x000fe4000f8e00ff */
[----:B------:R-:W-:Y:S02]  /*23e70*/  IMAD.U32 R5, RZ, RZ, UR28 ;  /* 0x0000001cff057e24 */ /* 0x000fe4000f8e00ff */
[----:B0-----:R-:W-:Y:S01]  /*23e80*/  @P2 FMUL.FTZ R9, R4, 0.69314718246459960938 ;  /* 0x3f31721804092820 */ /* 0x001fe20000410000 */
[----:B------:R-:W-:Y:S01]  /*23e90*/  @P2 FMUL.FTZ R6, R6, 0.69314718246459960938 ;  /* 0x3f31721806062820 */ /* 0x000fe20000410000 */
[----:B------:R-:W-:Y:S01]  /*23ea0*/  @P1 FMUL.FTZ R5, R5, 0.69314718246459960938 ;  /* 0x3f31721805051820 */ /* 0x000fe20000410000 */
[----:B-1----:R-:W-:Y:S01]  /*23eb0*/  @P1 FMUL.FTZ R2, R2, 0.69314718246459960938 ;  /* 0x3f31721802021820 */ /* 0x002fe20000410000 */
[----:B------:R-:W-:Y:S02]  /*23ec0*/  IMAD.MOV.U32 R72, RZ, RZ, -0x800000 ;  /* 0xff800000ff487424 */ /* 0x000fe400078e00ff */
[----:B------:R-:W-:Y:S01]  /*23ed0*/  @P2 FFMA.FTZ R72, R6, R222, R9 ;  /* 0x000000de06482223 */ /* 0x000fe20000010009 */
[----:B------:R-:W-:-:S02]  /*23ee0*/  IMAD.MOV.U32 R62, RZ, RZ, -0x800000 ;  /* 0xff800000ff3e7424 */ /* 0x000fc400078e00ff */
[----:B------:R-:W-:Y:S01]  /*23ef0*/  @P1 FFMA.FTZ R62, R5, R228, R2 ;  /* 0x000000e4053e1223 */ /* 0x000fe20000010002 */
[-C--:B--2---:R-:W-:Y:S01]  /*23f00*/  FMUL.FTZ R9, R3, R0.reuse ;  /* 0x0000000003097220 */ /* 0x084fe20000410000 */
[----:B---3--:R-:W-:Y:S01]  /*23f10*/  FMUL.FTZ R7, R7, R0 ;  /* 0x0000000007077220 */ /* 0x008fe20000410000 */
[----:B------:R-:W-:Y:S02]  /*23f20*/  WARPGROUP.DEPBAR.LE gsb0, 0x0 ;  /* 0x00008000000079c5 */ /* 0x000fe40000010000 */
[----:B------:R-:W-:Y:S05]  /*23f30*/  @!P3 BRA `(.L_x_7579) ;  /* 0x000000000004b947 */ /* 0x000fea0003800000 */
[----:B------:R-:W-:Y:S01]  /*23f40*/  BPT.TRAP 0x1 ;  /* 0x000000040000795c */ /* 0x000fe20000300000 */
.L_x_7579:
[----:B------:R-:W-:Y:S02]  /*23f50*/  VIADD R212, R212, 0x1 ;  /* 0x00000001d4d47836 */ /* 0x000fe40000000000 */
[-C--:B------:R-:W-:Y:S01]  /*23f60*/  FMUL.FTZ R3, R120, R9.reuse ;  /* 0x0000000978037220 */ /* 0x080fe20000410000 */
[----:B------:R-:W-:Y:S02]  /*23f70*/  VIADD R0, R13, 0x28860 ;  /* 0x000288600d007836 */ /* 0x000fe40000000000 */
[-C--:B------:R-:W-:Y:S01]  /*23f80*/  FMUL.FTZ R8, R125, R9.reuse ;  /* 0x000000097d087220 */ /* 0x080fe20000410000 */
[----:B------:R-:W-:Y:S01]  /*23f90*/  IMAD.U32 R5, RZ, RZ, UR40 ;  /* 0x00000028ff057e24 */ /* 0x000fe2000f8e00ff */
[----:B------:R-:W-:Y:S01]  /*23fa0*/  ISETP.NE.AND P1, PT, R212, 0x2, PT ;  /* 0x00000002d400780c */ /* 0x000fe20003f25270 */
[-C--:B------:R-:W-:Y:S01]  /*23fb0*/  FMUL.FTZ R21, R128, R9.reuse ;  /* 0x0000000980157220 */ /* 0x080fe20000410000 */
[-C--:B------:R-:W-:Y:S01]  /*23fc0*/  FMUL.FTZ R133, R133, R9.reuse ;  /* 0x0000000985857220 */ /* 0x080fe20000410000 */
[-C--:B------:R-:W-:Y:S01]  /*23fd0*/  FMUL.FTZ R27, R136, R9.reuse ;  /* 0x00000009881b7220 */ /* 0x080fe20000410000 */
[----:B------:R-:W-:Y:S01]  /*23fe0*/  PRMT R2, R5, 0x654, R0 ;  /* 0x0000065405027816 */ /* 0x000fe20000000000 */
[-C--:B------:R-:W-:Y:S01]  /*23ff0*/  FMUL.FTZ R25, R141, R9.reuse ;  /* 0x000000098d197220 */ /* 0x080fe20000410000 */
[----:B------:R-:W-:Y:S01]  /*24000*/  SEL R10, RZ, 0x1, P1 ;  /* 0x00000001ff0a7807 */ /* 0x000fe20000800000 */
        /* <DEDUP_REMOVED lines=57> */
[-C--:B0-----:R-:W-:Y:S01]  /*243a0*/  FMUL.FTZ R2, R171, R7.reuse ;  /* 0x00000007ab027220 */ /* 0x081fe20000410000 */
[-C--:B------:R-:W-:Y:S01]  /*243b0*/  FMUL.FTZ R182, R182, R7.reuse ;  /* 0x00000007b6b67220 */ /* 0x080fe20000410000 */
[----:B------:R-:W-:Y:S01]  /*243c0*/  FMUL.FTZ R28, R179, R7 ;  /* 0x00000007b31c7220 */ /* 0x000fe20000410000 */
[----:B------:R-:W-:Y:S01]  /*243d0*/  LOP3.LUT R211, R211, R10, RZ, 0x3c, !PT ;  /* 0x0000000ad3d37212 */ /* 0x000fe200078e3cff */
[----:B------:R-:W-:Y:S01]  /*243e0*/  UIADD3 UR37, UR37, 0x1, URZ ;  /* 0x0000000125257890 */ /* 0x000fe2000fffe03f */
[----:B------:R-:W-:-:S11]  /*243f0*/  SEL R212, R212, RZ, P1 ;  /* 0x000000ffd4d47207 */ /* 0x000fd60000800000 */
.L_x_7468:
[----:B------:R-:W-:Y:S01]  /*24400*/  IMAD.SHL.U32 R111, R236, 0x8, RZ ;  /* 0x00000008ec6f7824 */ /* 0x000fe200078e00ff */
[----:B------:R-:W-:Y:S05]  /*24410*/  WARPSYNC.ALL ;  /* 0x0000000000007948 */ /* 0x000fea0003800000 */
[----:B------:R-:W-:Y:S01]  /*24420*/  VIADD R109, R111, 0x40 ;  /* 0x000000406f6d7836 */ /* 0x000fe20000000000 */
        /* <DEDUP_REMOVED lines=11> */
[----:B------:R-:W3:Y:S01]  /*244e0*/  S2R R11, SR_TID.X ;  /* 0x00000000000b7919 */ /* 0x000ee20000002100 */
[----:B------:R-:W-:Y:S01]  /*244f0*/  ULDC.64 UR4, c[0x4][0xa8] ;  /* 0x01002a0000047ab9 */ /* 0x000fe20000000a00 */
[----:B------:R-:W4:Y:S01]  /*24500*/  LDL R10, [R1+0x34] ;  /* 0x00003400010a7983 */ /* 0x000f220000100800 */
[----:B---3--:R-:W-:-:S05]  /*24510*/  IMAD.SHL.U32 R7, R11, 0x4, RZ ;  /* 0x000000040b077824 */ /* 0x008fca00078e00ff */
[----:B------:R-:W-:-:S04]  /*24520*/  LOP3.LUT R7, R7, 0xc, RZ, 0xc0, !PT ;  /* 0x0000000c07077812 */ /* 0x000fc800078ec0ff */
[----:B------:R-:W-:-:S05]  /*24530*/  IADD3 R34, P0, R7, UR4, RZ ;  /* 0x0000000407227c10 */ /* 0x000fca000ff1e0ff */
[----:B------:R-:W-:-:S05]  /*24540*/  IMAD.X R35, RZ, RZ, UR5, P0 ;  /* 0x00000005ff237e24 */ /* 0x000fca00080e06ff */
[----:B------:R3:W5:Y:S01]  /*24550*/  LDG.E.CONSTANT R34, desc[UR38][R34.64] ;  /* 0x0000002622227981 */ /* 0x000762000c1e9900 */
[----:B------:R-:W-:Y:S01]  /*24560*/  LOP3.LUT P0, R7, R11, 0x3, RZ, 0xc0, !PT ;  /* 0x000000030b077812 */ /* 0x000fe2000780c0ff */
[----:B------:R-:W-:Y:S01]  /*24570*/  UMOV UR4, 0xffffffff ;  /* 0xffffffff00047882 */ /* 0x000fe20000000000 */
[----:B------:R-:W0:Y:S02]  /*24580*/  S2R R9, SR_SWINHI ;  /* 0x0000000000097919 */ /* 0x000e240000002f00 */
[----:B------:R-:W-:-:S04]  /*24590*/  ISETP.EQ.OR P0, PT, R7, 0x3, !P0 ;  /* 0x000000030700780c */ /* 0x000fc80004702670 */
[----:B------:R-:W-:Y:S02]  /*245a0*/  SEL R7, R3, R14, P0 ;  /* 0x0000000e03077207 */ /* 0x000fe40000000000 */
[----:B------:R-:W-:Y:S02]  /*245b0*/  SEL R3, R14, R3, P0 ;  /* 0x000000030e037207 */ /* 0x000fe40000000000 */
[----:B------:R-:W-:Y:S02]  /*245c0*/  SEL R13, R5, R8, P0 ;  /* 0x00000008050d7207 */ /* 0x000fe40000000000 */
[----:B------:R-:W-:Y:S02]  /*245d0*/  SEL R5, R8, R5, P0 ;  /* 0x0000000508057207 */ /* 0x000fe40000000000 */
[----:B------:R-:W-:Y:S02]  /*245e0*/  MOV R74, R18 ;  /* 0x00000012004a7202 */ /* 0x000fe40000000f00 */
[----:B0-----:R-:W-:-:S03]  /*245f0*/  MOV R75, R9 ;  /* 0x00000009004b7202 */ /* 0x001fc60000000f00 */
[----:B----4-:R-:W-:-:S03]  /*24600*/  IMAD.WIDE R10, R10, 0x2, R74 ;  /* 0x000000020a0a7825 */ /* 0x010fc600078e024a */
[C---:B------:R-:W-:Y:S02]  /*24610*/  IADD3 R95, P5, R10.reuse, 0x4060, RZ ;  /* 0x000040600a5f7810 */ /* 0x040fe40007fbe0ff */
[C---:B------:R-:W-:Y:S02]  /*24620*/  IADD3 R15, P1, R10.reuse, 0x4040, RZ ;  /* 0x000040400a0f7810 */ /* 0x040fe40007f3e0ff */
[----:B------:R-:W-:Y:S02]  /*24630*/  LOP3.LUT R94, R95, 0x380, RZ, 0xc0, !PT ;  /* 0x000003805f5e7812 */ /* 0x000fe400078ec0ff */
[----:B------:R-:W-:Y:S02]  /*24640*/  LOP3.LUT R14, R15, 0x380, RZ, 0xc0, !PT ;  /* 0x000003800f0e7812 */ /* 0x000fe400078ec0ff */
[----:B------:R-:W-:Y:S02]  /*24650*/  IADD3 R9, P3, R10, 0x4000, RZ ;  /* 0x000040000a097810 */ /* 0x000fe40007f7e0ff */
        /* <DEDUP_REMOVED lines=40> */
[----:B------:R-:W-:Y:S01]  /*248e0*/  MOV R98, R98 ;  /* 0x0000006200627202 */ /* 0x000fe20000000f00 */
[----:B---3--:R-:W-:Y:S06]  /*248f0*/  BRA.DIV UR4, `(.L_x_7582) ;  /* 0x000000ce04007947 */ /* 0x008fec000b800000 */
[----:B------:R-:W-:Y:S01]  /*24900*/  SEL R53, R39, R32, P0 ;  /* 0x0000002027357207 */ /* 0x000fe20000000000 */
[----:B------:R-:W-:Y:S01]  /*24910*/  IMAD.MOV.U32 R11, RZ, RZ, RZ ;  /* 0x000000ffff0b7224 */ /* 0x000fe200078e00ff */
[----:B------:R-:W-:Y:S02]  /*24920*/  SEL R39, R32, R39, P0 ;  /* 0x0000002720277207 */ /* 0x000fe40000000000 */
[----:B------:R-:W-:Y:S01]  /*24930*/  SEL R9, R133, R132, P0 ;  /* 0x0000008485097207 */ /* 0x000fe20000000000 */
[----:B-----5:R-:W-:Y:S01]  /*24940*/  SHFL.IDX PT, R58, R53, R34, 0x1c1f ;  /* 0x001c1f22353a7589 */ /* 0x020fe200000e0000 */
[----:B------:R-:W-:Y:S02]  /*24950*/  SEL R127, R27, R36, P0 ;  /* 0x000000241b7f7207 */ /* 0x000fe40000000000 */
[----:B------:R-:W-:Y:S02]  /*24960*/  SEL R141, R140, R25, P0 ;  /* 0x000000198c8d7207 */ /* 0x000fe40000000000 */
[----:B------:R-:W-:-:S02]  /*24970*/  LOP3.LUT R32, R34, 0x2, RZ, 0x3c, !PT ;  /* 0x0000000222207812 */ /* 0x000fc400078e3cff */
        /* <DEDUP_REMOVED lines=28> */
[----:B------:R0:W3:Y:S01]  /*24b40*/  SHFL.IDX PT, R7, R3, R32, 0x1c1f ;  /* 0x001c1f2003077589 */ /* 0x0000e200000e0000 */
        /* <DEDUP_REMOVED lines=23> */
[----:B------:R-:W1:Y:S01]  /*24cc0*/  SHFL.IDX PT, R59, R59, R32, 0x1c1f ;  /* 0x001c1f203b3b7589 */ /* 0x000e6200000e0000 */
        /* <DEDUP_REMOVED lines=27> */
[----:B0-----:R-:W-:-:S02]  /*24e80*/  SEL R3, R0, R5, P0 ;  /* 0x0000000500037207 */ /* 0x001fc40000000000 */
[----:B---3--:R-:W-:Y:S01]  /*24e90*/  SEL R86, R4, R7, P0 ;  /* 0x0000000704567207 */ /* 0x008fe20000000000 */
[----:B------:R-:W0:Y:S01]  /*24ea0*/  SHFL.IDX PT, R69, R69, R32, 0x1c1f ;  /* 0x001c1f2045457589 */ /* 0x000e2200000e0000 */
[----:B------:R-:W-:Y:S02]  /*24eb0*/  SEL R96, R7, R4, P0 ;  /* 0x0000000407607207 */ /* 0x000fe40000000000 */
[----:B------:R-:W-:Y:S01]  /*24ec0*/  SEL R5, R5, R0, P0 ;  /* 0x0000000005057207 */ /* 0x000fe20000000000 */
[----:B------:R3:W-:Y:S01]  /*24ed0*/  SHFL.IDX PT, R26, R123, R34, 0x1c1f ;  /* 0x001c1f227b1a7589 */ /* 0x0007e200000e0000 */
[----:B------:R-:W-:Y:S02]  /*24ee0*/  SEL R85, R182, R87, P0 ;  /* 0x00000057b6557207 */ /* 0x000fe40000000000 */
[----:B------:R-:W-:Y:S01]  /*24ef0*/  SEL R0, R20, R27, P0 ;  /* 0x0000001b14007207 */ /* 0x000fe20000000000 */
[----:B------:R1:W-:Y:S01]  /*24f00*/  SHFL.IDX PT, R24, R125, R34, 0x1c1f ;  /* 0x001c1f227d187589 */ /* 0x0003e200000e0000 */
[----:B------:R-:W-:-:S02]  /*24f10*/  SEL R127, R10, R25, P0 ;  /* 0x000000190a7f7207 */ /* 0x000fc40000000000 */
[----:B------:R-:W-:Y:S01]  /*24f20*/  SEL R7, R25, R10, P0 ;  /* 0x0000000a19077207 */ /* 0x000fe20000000000 */
[----:B------:R-:W-:Y:S01]  /*24f30*/  SHFL.IDX PT, R70, R99, R34, 0x1c1f ;  /* 0x001c1f2263467589 */ /* 0x000fe200000e0000 */
[----:B----4-:R-:W-:Y:S02]  /*24f40*/  SEL R25, R28, R43, P0 ;  /* 0x0000002b1c197207 */ /* 0x010fe40000000000 */
[----:B---3--:R-:W-:Y:S01]  /*24f50*/  SEL R123, R6, R9, P0 ;  /* 0x00000009067b7207 */ /* 0x008fe20000000000 */
[----:B------:R-:W-:Y:S01]  /*24f60*/  SHFL.IDX PT, R29, R29, R32, 0x1c1f ;  /* 0x001c1f201d1d7589 */ /* 0x000fe200000e0000 */
[----:B------:R-:W-:Y:S02]  /*24f70*/  SEL R87, R87, R182, P0 ;  /* 0x000000b657577207 */ /* 0x000fe40000000000 */
[----:B-1----:R-:W-:Y:S01]  /*24f80*/  SEL R125, R9, R6, P0 ;  /* 0x00000006097d7207 */ /* 0x002fe20000000000 */
[----:B------:R-:W1:Y:S01]  /*24f90*/  SHFL.IDX PT, R31, R31, R32, 0x1c1f ;  /* 0x001c1f201f1f7589 */ /* 0x000e6200000e0000 */
[----:B------:R-:W-:-:S02]  /*24fa0*/  SEL R6, R27, R20, P0 ;  /* 0x000000141b067207 */ /* 0x000fc40000000000 */
[----:B------:R-:W-:Y:S01]  /*24fb0*/  SEL R27, R43, R28, P0 ;  /* 0x0000001c2b1b7207 */ /* 0x000fe20000000000 */
[----:B------:R-:W3:Y:S01]  /*24fc0*/  SHFL.IDX PT, R73, R73, R32, 0x1c1f ;  /* 0x001c1f2049497589 */ /* 0x000ee200000e0000 */
[----:B------:R-:W-:Y:S02]  /*24fd0*/  SEL R28, R52, R63, P0 ;  /* 0x0000003f341c7207 */ /* 0x000fe40000000000 */
[----:B------:R-:W-:Y:S01]  /*24fe0*/  SEL R108, R46, R59, P0 ;  /* 0x0000003b2e6c7207 */ /* 0x000fe20000000000 */
        /* <DEDUP_REMOVED lines=20> */
[----:B------:R-:W-:Y:S01]  /*25130*/  SEL R67, R69, R68, P0 ;  /* 0x0000004445437207 */ /* 0x000fe20000000000 */
[----:B------:R-:W0:Y:S01]  /*25140*/  SHFL.IDX PT, R42, R129, R32, 0x1c1f ;  /* 0x001c1f20812a7589 */ /* 0x000e2200000e0000 */
[----:B-1----:R-:W-:-:S02]  /*25150*/  SEL R8, R26, R31, P0 ;  /* 0x0000001f1a087207 */ /* 0x002fc40000000000 */
[----:B------:R-:W-:Y:S01]  /*25160*/  SEL R4, R31, R26, P0 ;  /* 0x0000001a1f047207 */ /* 0x000fe20000000000 */
[----:B------:R-:W1:Y:S01]  /*25170*/  SHFL.IDX PT, R39, R39, R32, 0x1c1f ;  /* 0x001c1f2027277589 */ /* 0x000e6200000e0000 */
[----:B------:R-:W-:Y:S02]  /*25180*/  SEL R9, R24, R29, P0 ;  /* 0x0000001d18097207 */ /* 0x000fe40000000000 */
[----:B------:R-:W-:Y:S01]  /*25190*/  SEL R21, R29, R24, P0 ;  /* 0x000000181d157207 */ /* 0x000fe20000000000 */
[----:B------:R-:W4:Y:S01]  /*251a0*/  SHFL.IDX PT, R41, R41, R32, 0x1c1f ;  /* 0x001c1f2029297589 */ /* 0x000f2200000e0000 */
[----:B---3--:R-:W-:Y:S02]  /*251b0*/  SEL R68, R70, R73, P0 ;  /* 0x0000004946447207 */ /* 0x008fe40000000000 */
[----:B------:R-:W-:Y:S01]  /*251c0*/  SEL R70, R73, R70, P0 ;  /* 0x0000004649467207 */ /* 0x000fe20000000000 */
[----:B------:R-:W3:Y:S04]  /*251d0*/  SHFL.IDX PT, R37, R37, R32, 0x1c1f ;  /* 0x001c1f2025257589 */ /* 0x000ee800000e0000 */
[----:B------:R-:W3:Y:S04]  /*251e0*/  SHFL.IDX PT, R76, R97, R32, 0x1c1f ;  /* 0x001c1f20614c7589 */ /* 0x000ee800000e0000 */
[----:B------:R-:W3:Y:S01]  /*251f0*/  SHFL.IDX PT, R83, R83, R32, 0x1c1f ;  /* 0x001c1f2053537589 */ /* 0x000ee200000e0000 */
        /* <DEDUP_REMOVED lines=9> */
[----:B----4-:R-:W-:-:S02]  /*25290*/  SEL R60, R54, R41, P0 ;  /* 0x00000029363c7207 */ /* 0x010fc40000000000 */
[----:B------:R-:W-:Y:S01]  /*252a0*/  SEL R54, R41, R54, P0 ;  /* 0x0000003629367207 */ /* 0x000fe20000000000 */
[----:B------:R-:W-:Y:S01]  /*252b0*/  SHFL.IDX PT, R78, R95, R34, 0x1c1f ;  /* 0x001c1f225f4e7589 */ /* 0x000fe200000e0000 */
[----:B---3--:R-:W-:Y:S02]  /*252c0*/  SEL R64, R66, R37, P0 ;  /* 0x0000002542407207 */ /* 0x008fe40000000000 */
[----:B------:R-:W-:Y:S01]  /*252d0*/  SEL R66, R37, R66, P0 ;  /* 0x0000004225427207 */ /* 0x000fe20000000000 */
[----:B------:R-:W-:Y:S01]  /*252e0*/  SHFL.IDX PT, R77, R77, R34, 0x1c1f ;  /* 0x001c1f224d4d7589 */ /* 0x000fe200000e0000 */
[----:B------:R-:W-:Y:S02]  /*252f0*/  SEL R69, R71, R76, P0 ;  /* 0x0000004c47457207 */ /* 0x000fe40000000000 */
[----:B------:R-:W-:Y:S01]  /*25300*/  SEL R71, R76, R71, P0 ;  /* 0x000000474c477207 */ /* 0x000fe20000000000 */
[----:B------:R-:W-:Y:S01]  /*25310*/  SHFL.IDX PT, R81, R81, R34, 0x1c1f ;  /* 0x001c1f2251517589 */ /* 0x000fe200000e0000 */
[----:B------:R-:W-:-:S02]  /*25320*/  SEL R114, R82, R83, P0 ;  /* 0x0000005352727207 */ /* 0x000fc40000000000 */
[----:B------:R-:W-:Y:S01]  /*25330*/  SEL R82, R83, R82, P0 ;  /* 0x0000005253527207 */ /* 0x000fe20000000000 */
[----:B------:R-:W0:Y:S04]  /*25340*/  SHFL.IDX PT, R47, R47, R32, 0x1c1f ;  /* 0x001c1f202f2f7589 */ /* 0x000e2800000e0000 */
[----:B------:R-:W1:Y:S04]  /*25350*/  SHFL.IDX PT, R49, R49, R32, 0x1c1f ;  /* 0x001c1f2031317589 */ /* 0x000e6800000e0000 */
[----:B------:R-:W2:Y:S04]  /*25360*/  SHFL.IDX PT, R51, R51, R32, 0x1c1f ;  /* 0x001c1f2033337589 */ /* 0x000ea800000e0000 */
[----:B------:R-:W3:Y:S04]  /*25370*/  SHFL.IDX PT, R80, R93, R32, 0x1c1f ;  /* 0x001c1f205d507589 */ /* 0x000ee800000e0000 */
[----:B------:R-:W4:Y:S04]  /*25380*/  SHFL.IDX PT, R79, R79, R32, 0x1c1f ;  /* 0x001c1f204f4f7589 */ /* 0x000f2800000e0000 */
[----:B------:R-:W4:Y:S04]  /*25390*/  SHFL.IDX PT, R84, R89, R32, 0x1c1f ;  /* 0x001c1f2059547589 */ /* 0x000f2800000e0000 */
[----:B------:R-:W4:Y:S01]  /*253a0*/  SHFL.IDX PT, R14, R33, R32, 0x1c1f ;  /* 0x001c1f20210e7589 */ /* 0x000f2200000e0000 */
[----:B0-----:R-:W-:-:S02]  /*253b0*/  SEL R29, R36, R47, P0 ;  /* 0x0000002f241d7207 */ /* 0x001fc40000000000 */
[----:B------:R-:W-:Y:S01]  /*253c0*/  SEL R31, R47, R36, P0 ;  /* 0x000000242f1f7207 */ /* 0x000fe20000000000 */
[----:B------:R-:W0:Y:S01]  /*253d0*/  SHFL.IDX PT, R2, R35, R34, 0x1c1f ;  /* 0x001c1f2223027589 */ /* 0x000e2200000e0000 */
[----:B-1----:R-:W-:Y:S02]  /*253e0*/  SEL R10, R38, R49, P0 ;  /* 0x00000031260a7207 */ /* 0x002fe40000000000 */
[----:B------:R-:W-:Y:S01]  /*253f0*/  SEL R30, R49, R38, P0 ;  /* 0x00000026311e7207 */ /* 0x000fe20000000000 */
[----:B------:R-:W1:Y:S01]  /*25400*/  SHFL.IDX PT, R85, R85, R34, 0x1c1f ;  /* 0x001c1f2255557589 */ /* 0x000e6200000e0000 */
[----:B--2---:R-:W-:Y:S02]  /*25410*/  SEL R20, R40, R51, P0 ;  /* 0x0000003328147207 */ /* 0x004fe40000000000 */
[----:B------:R-:W-:Y:S01]  /*25420*/  SEL R106, R51, R40, P0 ;  /* 0x00000028336a7207 */ /* 0x000fe20000000000 */
[----:B------:R2:W0:Y:S01]  /*25430*/  SHFL.IDX PT, R34, R87, R32, 0x1c1f ;  /* 0x001c1f2057227589 */ /* 0x00042200000e0000 */
[----:B---3--:R-:W-:-:S02]  /*25440*/  SEL R73, R77, R80, P0 ;  /* 0x000000504d497207 */ /* 0x008fc40000000000 */
[----:B----4-:R-:W-:Y:S02]  /*25450*/  SEL R110, R78, R79, P0 ;  /* 0x0000004f4e6e7207 */ /* 0x010fe40000000000 */
[----:B------:R-:W-:Y:S02]  /*25460*/  SEL R112, R79, R78, P0 ;  /* 0x0000004e4f707207 */ /* 0x000fe40000000000 */
[----:B------:R-:W-:Y:S02]  /*25470*/  SEL R89, R81, R84, P0 ;  /* 0x0000005451597207 */ /* 0x000fe40000000000 */
[----:B--2---:R-:W-:Y:S02]  /*25480*/  SEL R87, R80, R77, P0 ;  /* 0x0000004d50577207 */ /* 0x004fe40000000000 */
[----:B------:R-:W-:-:S07]  /*25490*/  SEL R91, R84, R81, P0 ;  /* 0x00000051545b7207 */ /* 0x000fce0000000000 */
.L_x_7855:
[----:B------:R-:W2:Y:S01]  /*254a0*/  LDL R83, [R1] ;  /* 0x0000000001537983 */ /* 0x000ea20000100800 */
[----:B------:R-:W-:Y:S05]  /*254b0*/  WARPSYNC.ALL ;  /* 0x0000000000007948 */ /* 0x000fea0003800000 */
[----:B------:R-:W-:Y:S01]  /*254c0*/  ULDC.64 UR6, c[0x0][0xc08] ;  /* 0x0003020000067ab9 */ /* 0x000fe20000000a00 */
[----:B0-----:R-:W-:Y:S01]  /*254d0*/  SEL R76, R2, R14, P0 ;  /* 0x0000000e024c7207 */ /* 0x001fe20000000000 */
[----:B------:R-:W2:Y:S01]  /*254e0*/  LDC.64 R80, c[0x0][0xc00] ;  /* 0x00030000ff507b82 */ /* 0x000ea20000000a00 */
[----:B------:R-:W-:Y:S01]  /*254f0*/  SEL R78, R14, R2, P0 ;  /* 0x000000020e4e7207 */ /* 0x000fe20000000000 */
[----:B------:R-:W-:Y:S01]  /*25500*/  ULDC.64 UR4, c[0x0][0xc00] ;  /* 0x0003000000047ab9 */ /* 0x000fe20000000a00 */
[----:B-1----:R-:W-:-:S02]  /*25510*/  SEL R77, R85, R34, P0 ;  /* 0x00000022554d7207 */ /* 0x002fc40000000000 */
[----:B------:R-:W-:Y:S02]  /*25520*/  SEL R79, R34, R85, P0 ;  /* 0x00000055224f7207 */ /* 0x000fe40000000000 */
[----:B------:R-:W-:Y:S01]  /*25530*/  ISETP.NE.U32.AND P0, PT, RZ, UR6, PT ;  /* 0x00000006ff007c0c */ /* 0x000fe2000bf05070 */
[----:B------:R-:W0:Y:S01]  /*25540*/  LDC R2, c[0x0][0xbe8] ;  /* 0x0002fa00ff027b82 */ /* 0x000e220000000800 */
[----:B------:R-:W-:Y:S02]  /*25550*/  F2FP.BF16.F32.PACK_AB R12, R3, R86 ;  /* 0x00000056030c723e */ /* 0x000fe400000010ff */
[----:B------:R-:W-:Y:S02]  /*25560*/  ISETP.NE.AND.EX P0, PT, RZ, UR7, PT, P0 ;  /* 0x00000007ff007c0c */ /* 0x000fe4000bf05300 */
[----:B------:R-:W-:Y:S02]  /*25570*/  F2FP.BF16.F32.PACK_AB R13, R115, R28 ;  /* 0x0000001c730d723e */ /* 0x000fe400000010ff */
[----:B------:R-:W-:-:S02]  /*25580*/  F2FP.BF16.F32.PACK_AB R14, R5, R96 ;  /* 0x00000060050e723e */ /* 0x000fc400000010ff */
[----:B------:R-:W-:Y:S01]  /*25590*/  F2FP.BF16.F32.PACK_AB R15, R119, R52 ;  /* 0x00000034770f723e */ /* 0x000fe200000010ff */
[----:B------:R-:W-:Y:S01]  /*255a0*/  BAR.SYNC.DEFER_BLOCKING 0x1, 0x100 ;  /* 0x0044000000007b1d */ /* 0x000fe20000010000 */
        /* <DEDUP_REMOVED lines=15> */
[----:B------:R-:W-:Y:S01]  /*256a0*/  STSM.16.M88.4 [R98], R32 ;  /* 0x0000002062007844 */ /* 0x000fe20000000200 */
        /* <DEDUP_REMOVED lines=8> */
[----:B------:R-:W-:Y:S01]  /*25730*/  STSM.16.M88.4 [R88], R44 ;  /* 0x0000002c58007844 */ /* 0x000fe20000000200 */
[----:B-1----:R-:W-:Y:S02]  /*25740*/  F2FP.BF16.F32.PACK_AB R12, R53, R20 ;  /* 0x00000014350c723e */ /* 0x002fe400000010ff */
[----:B------:R-:W-:Y:S01]  /*25750*/  F2FP.BF16.F32.PACK_AB R13, R89, R114 ;  /* 0x00000072590d723e */ /* 0x000fe200000010ff */
[----:B------:R-:W-:Y:S01]  /*25760*/  STSM.16.M88.4 [R90], R48 ;  /* 0x000000305a007844 */ /* 0x000fe20000000200 */
[----:B------:R-:W-:-:S02]  /*25770*/  F2FP.BF16.F32.PACK_AB R14, R55, R106 ;  /* 0x0000006a370e723e */ /* 0x000fc400000010ff */
[----:B------:R-:W-:Y:S01]  /*25780*/  F2FP.BF16.F32.PACK_AB R15, R91, R82 ;  /* 0x000000525b0f723e */ /* 0x000fe200000010ff */
[----:B---3--:R-:W1:Y:S01]  /*25790*/  @P0 LDC.64 R38, c[0x0][0xc08] ;  /* 0x00030200ff260b82 */ /* 0x008e620000000a00 */
[----:B------:R-:W-:Y:S02]  /*257a0*/  F2FP.BF16.F32.PACK_AB R32, R113, R108 ;  /* 0x0000006c7120723e */ /* 0x000fe400000010ff */
[----:B------:R-:W-:Y:S01]  /*257b0*/  F2FP.BF16.F32.PACK_AB R34, R117, R116 ;  /* 0x000000747522723e */ /* 0x000fe200000010ff */
[----:B------:R3:W-:Y:S01]  /*257c0*/  STSM.16.M88.4 [R92], R12 ;  /* 0x0000000c5c007844 */ /* 0x0007e20000000200 */
[----:B------:R-:W-:Y:S02]  /*257d0*/  F2FP.BF16.F32.PACK_AB R33, R77, R76 ;  /* 0x0000004c4d21723e */ /* 0x000fe400000010ff */
[----:B------:R-:W-:Y:S02]  /*257e0*/  F2FP.BF16.F32.PACK_AB R35, R79, R78 ;  /* 0x0000004e4f23723e */ /* 0x000fe400000010ff */
[----:B------:R-:W-:-:S03]  /*257f0*/  ISETP.NE.U32.AND P3, PT, RZ, UR4, PT ;  /* 0x00000004ff007c0c */ /* 0x000fc6000bf65070 */
[----:B------:R0:W-:Y:S01]  /*25800*/  STSM.16.M88.4 [R94], R32 ;  /* 0x000000205e007844 */ /* 0x0001e20000000200 */
[----:B------:R-:W-:Y:S01]  /*25810*/  BAR.SYNC.DEFER_BLOCKING 0x1, 0x100 ;  /* 0x0044000000007b1d */ /* 0x000fe20000010000 */
[----:B------:R-:W-:-:S05]  /*25820*/  ISETP.NE.AND.EX P3, PT, RZ, UR5, PT, P3 ;  /* 0x00000005ff007c0c */ /* 0x000fca000bf65330 */
[----:B------:R-:W-:Y:S02]  /*25830*/  ULDC UR6, c[0x0][0xa88] ;  /* 0x0002a20000067ab9 */ /* 0x000fe40000000800 */
[----:B----4-:R-:W-:Y:S02]  /*25840*/  IMAD.U32 R41, RZ, RZ, UR6 ;  /* 0x00000006ff297e24 */ /* 0x010fe4000f8e00ff */
[----:B--2---:R-:W-:-:S04]  /*25850*/  IMAD.WIDE R80, R83, 0x4, R80 ;  /* 0x0000000453507825 */ /* 0x004fc800078e0250 */
[----:B-1----:R-:W-:Y:S01]  /*25860*/  @P0 IMAD.WIDE R38, R83, 0x4, R38 ;  /* 0x0000000453260825 */ /* 0x002fe200078e0226 */
[----:B------:R1:W5:Y:S04]  /*25870*/  @P3 LDG.E R11, desc[UR38][R80.64] ;  /* 0x00000026500b3981 */ /* 0x000368000c1e1900 */
[----:B------:R1:W5:Y:S01]  /*25880*/  @P0 LDG.E R41, desc[UR38][R38.64] ;  /* 0x0000002626290981 */ /* 0x000362000c1e1900 */
[----:B---3--:R-:W-:Y:S01]  /*25890*/  IMAD.MOV.U32 R12, RZ, RZ, 0x9b8 ;  /* 0x000009b8ff0c7424 */ /* 0x008fe200078e00ff */
[----:B------:R-:W-:Y:S02]  /*258a0*/  ISETP.GT.AND P1, PT, R237, 0x1, PT ;  /* 0x00000001ed00780c */ /* 0x000fe40003f24270 */
[----:B0-----:R-:W-:Y:S02]  /*258b0*/  ISETP.NE.AND P2, PT, R2, 0x1, PT ;  /* 0x000000010200780c */ /* 0x001fe40003f45270 */
[----:B------:R-:W-:-:S04]  /*258c0*/  SEL R12, R12, 0x978, P1 ;  /* 0x000009780c0c7807 */ /* 0x000fc80000800000 */
[----:B------:R1:W0:Y:S08]  /*258d0*/  LDC.64 R34, c[0x0][R12+0x220] ;  /* 0x000088000c227b82 */ /* 0x0002300000000a00 */
[----:B------:R1:W2:Y:S08]  /*258e0*/  LDC.64 R36, c[0x0][R12+0x218] ;  /* 0x000086000c247b82 */ /* 0x0002b00000000a00 */
[----:B------:R1:W3:Y:S01]  /*258f0*/  LDC.64 R32, c[0x0][R12+0x228] ;  /* 0x00008a000c207b82 */ /* 0x0002e20000000a00 */
[----:B------:R-:W-:Y:S05]  /*25900*/  @P0 BRA `(.L_x_7583) ;  /* 0x0000000000100947 */ /* 0x000fea0003800000 */
[----:B------:R-:W-:Y:S05]  /*25910*/  @!P3 BRA `(.L_x_7583) ;  /* 0x00000000000cb947 */ /* 0x000fea0003800000 */
[----:B------:R-:W4:Y:S04]  /*25920*/  LDG.E R14, desc[UR38][R80.64] ;  /* 0x00000026500e7981 */ /* 0x000f28000c1e1900 */
[----:B-----5:R-:W4:Y:S02]  /*25930*/  LDG.E R41, desc[UR38][R80.64+0x4] ;  /* 0x0000042650297981 */ /* 0x020f24000c1e1900 */
[----:B----4-:R-:W-:-:S07]  /*25940*/  IMAD.IADD R41, R41, 0x1, -R14 ;  /* 0x0000000129297824 */ /* 0x010fce00078e0a0e */
.L_x_7583:
[----:B-1----:R-:W4:Y:S01]  /*25950*/  LDL R80, [R1+0xc] ;  /* 0x00000c0001507983 */ /* 0x002f220000100800 */
[----:B------:R-:W1:Y:S01]  /*25960*/  LDC.64 R12, c[0x0][R12+0x210] ;  /* 0x000084000c0c7b82 */ /* 0x000e620000000a00 */
[----:B------:R-:W-:Y:S02]  /*25970*/  ISETP.NE.U32.AND P0, PT, RZ, UR4, PT ;  /* 0x00000004ff007c0c */ /* 0x000fe4000bf05070 */
[----:B------:R-:W3:Y:S01]  /*25980*/  LDL R42, [R1+0x30] ;  /* 0x00003000012a7983 */ /* 0x000ee20000100800 */
[----:B------:R-:W-:Y:S02]  /*25990*/  SHF.R.S32.HI R39, RZ, 0x1f, R83 ;  /* 0x0000001fff277819 */ /* 0x000fe40000011453 */
[----:B------:R-:W-:Y:S02]  /*259a0*/  ISETP.NE.AND.EX P0, PT, RZ, UR5, PT, P0 ;  /* 0x00000005ff007c0c */ /* 0x000fe4000bf05300 */
[----:B------:R-:W1:Y:S02]  /*259b0*/  @P2 LDC R38, c[0x0][0xbec] ;  /* 0x0002fb00ff262b82 */ /* 0x000e640000000800 */
[----:B------:R-:W-:-:S06]  /*259c0*/  SEL R45, R83, RZ, !P0 ;  /* 0x000000ff532d7207 */ /* 0x000fcc0004000000 */
[----:B------:R-:W1:Y:S01]  /*259d0*/  @P2 LDC R49, c[0x0][0xbf0] ;  /* 0x0002fc00ff312b82 */ /* 0x000e620000000800 */
[----:B------:R-:W-:-:S07]  /*259e0*/  SEL R39, R39, RZ, !P0 ;  /* 0x000000ff27277207 */ /* 0x000fce0004000000 */
[----:B------:R-:W1:Y:S01]  /*259f0*/  LDC.64 R14, c[0x0][0xba8] ;  /* 0x0002ea00ff0e7b82 */ /* 0x000e620000000a00 */
[----:B0-----:R-:W-:Y:S01]  /*25a00*/  IMAD R35, R35, R45, RZ ;  /* 0x0000002d23237224 */ /* 0x001fe200078e02ff */
[----:B------:R-:W0:Y:S01]  /*25a10*/  S2R R40, SR_TID.X ;  /* 0x0000000000287919 */ /* 0x000e220000002100 */
[-C--:B--2---:R-:W-:Y:S02]  /*25a20*/  IMAD R43, R37, R232.reuse, RZ ;  /* 0x000000e8252b7224 */ /* 0x084fe400078e02ff */
[----:B------:R-:W-:Y:S02]  /*25a30*/  IMAD R47, R34, R39, R35 ;  /* 0x00000027222f7224 */ /* 0x000fe400078e0223 */
[----:B------:R-:W-:-:S04]  /*25a40*/  IMAD.WIDE.U32 R36, R36, R232, RZ ;  /* 0x000000e824247225 */ /* 0x000fc800078e00ff */
[----:B------:R-:W-:-:S04]  /*25a50*/  IMAD.WIDE.U32 R34, R34, R45, RZ ;  /* 0x0000002d22227225 */ /* 0x000fc800078e00ff */
[----:B------:R-:W-:Y:S01]  /*25a60*/  IMAD.IADD R51, R224, 0x1, R219 ;  /* 0x00000001e0337824 */ /* 0x000fe200078e02db */
[----:B-----5:R-:W-:-:S03]  /*25a70*/  IADD3 R36, P0, P3, R34, R36, R11 ;  /* 0x0000002422247210 */ /* 0x020fc60007b1e00b */
[----:B-1----:R-:W-:-:S04]  /*25a80*/  @P2 IMAD.HI.U32 R34, R51, R38, RZ ;  /* 0x0000002633222227 */ /* 0x002fc800078e00ff */
[----:B------:R-:W-:Y:S01]  /*25a90*/  IMAD.IADD R47, R35, 0x1, R47 ;  /* 0x00000001232f7824 */ /* 0x000fe200078e022f */
[----:B------:R-:W1:Y:S01]  /*25aa0*/  @!P1 LDC R14, c[0x0][0xb50] ;  /* 0x0002d400ff0e9b82 */ /* 0x000e620000000800 */
[----:B------:R-:W-:Y:S01]  /*25ab0*/  IMAD.MOV.U32 R35, RZ, RZ, R51 ;  /* 0x000000ffff237224 */ /* 0x000fe200078e0033 */
[----:B------:R-:W-:Y:S01]  /*25ac0*/  @P2 SHF.R.U32.HI R35, RZ, R49, R34 ;  /* 0x00000031ff232219 */ /* 0x000fe20000011622 */
[----:B------:R-:W-:Y:S01]  /*25ad0*/  IMAD.IADD R43, R37, 0x1, R43 ;  /* 0x00000001252b7824 */ /* 0x000fe200078e022b */
[----:B------:R-:W-:-:S04]  /*25ae0*/  SHF.R.S32.HI R46, RZ, 0x1f, R11 ;  /* 0x0000001fff2e7819 */ /* 0x000fc8000001140b */
[----:B------:R-:W2:Y:S01]  /*25af0*/  @!P1 LDC R15, c[0x0][0xb54] ;  /* 0x0002d500ff0f9b82 */ /* 0x000ea20000000800 */
[----:B------:R-:W-:Y:S01]  /*25b00*/  IADD3.X R34, R47, R43, R46, P0, P3 ;  /* 0x0000002b2f227210 */ /* 0x000fe200007e642e */
[----:B0-----:R-:W-:-:S05]  /*25b10*/  VIADD R44, R40, 0xffffff80 ;  /* 0xffffff80282c7836 */ /* 0x001fca0000000000 */
[----:B------:R-:W-:-:S04]  /*25b20*/  SHF.R.S32.HI R40, RZ, 0x1f, R44 ;  /* 0x0000001fff287819 */ /* 0x000fc8000001142c */
[----:B------:R-:W-:-:S04]  /*25b30*/  LEA.HI R40, R40, R44, RZ, 0x7 ;  /* 0x0000002c28287211 */ /* 0x000fc800078f38ff */
[----:B------:R-:W-:-:S05]  /*25b40*/  LOP3.LUT R40, R40, 0xffffff80, RZ, 0xc0, !PT ;  /* 0xffffff8028287812 */ /* 0x000fca00078ec0ff */
[----:B------:R-:W-:Y:S02]  /*25b50*/  IMAD.IADD R40, R44, 0x1, -R40 ;  /* 0x000000012c287824 */ /* 0x000fe400078e0a28 */
[----:B------:R-:W-:Y:S01]  /*25b60*/  IMAD R44, R41, R2, RZ ;  /* 0x00000002292c7224 */ /* 0x000fe200078e02ff */
[----:B----4-:R-:W-:-:S05]  /*25b70*/  SEL R39, R80, RZ, P1 ;  /* 0x000000ff50277207 */ /* 0x010fca0000800000 */
[-C--:B---3--:R-:W-:Y:S02]  /*25b80*/  IMAD R37, R33, R39.reuse, RZ ;  /* 0x0000002721257224 */ /* 0x088fe400078e02ff */
[----:B------:R-:W-:-:S04]  /*25b90*/  IMAD.WIDE.U32 R32, R32, R39, RZ ;  /* 0x0000002720207225 */ /* 0x000fc800078e00ff */
        /* <DEDUP_REMOVED lines=9> */
[----:B------:R-:W-:-:S04]  /*25c30*/  IMAD R13, R12, R37, R13 ;  /* 0x000000250c0d7224 */ /* 0x000fc800078e020d */
[----:B------:R-:W-:Y:S01]  /*25c40*/  IMAD.IADD R12, R33, 0x1, R13 ;  /* 0x00000001210c7824 */ /* 0x000fe200078e020d */
[----:B-1----:R-:W-:-:S04]  /*25c50*/  LEA R33, P0, R32, R14, 0x2 ;  /* 0x0000000e20217211 */ /* 0x002fc800078010ff */
[----:B--2---:R-:W-:Y:S01]  /*25c60*/  LEA.HI.X R32, R32, R15, R12, 0x2, P0 ;  /* 0x0000000f20207211 */ /* 0x004fe200000f140c */
[----:B------:R-:W-:Y:S01]  /*25c70*/  SHFL.IDX PT, R14, R33, 0x1, 0x1c1f ;  /* 0x003c1f00210e7f89 */ /* 0x000fe200000e0000 */
[----:B------:R-:W-:-:S03]  /*25c80*/  IMAD.IADD R35, R42, 0x1, R219 ;  /* 0x000000012a237824 */ /* 0x000fc600078e02db */
[----:B------:R-:W-:Y:S04]  /*25c90*/  SHFL.IDX PT, R12, R33, RZ, 0x1c1f ;  /* 0x001c1fff210c7589 */ /* 0x000fe800000e0000 */
[----:B------:R-:W0:Y:S04]  /*25ca0*/  SHFL.IDX PT, R13, R32, RZ, 0x1c1f ;  /* 0x001c1fff200d7589 */ /* 0x000e2800000e0000 */
        /* <DEDUP_REMOVED lines=8> */
[----:B------:R-:W1:Y:S01]  /*25d30*/  S2R R40, SR_TID.X ;  /* 0x0000000000287919 */ /* 0x000e620000002100 */
[----:B0-----:R-:W0:Y:S01]  /*25d40*/  @P2 LDC R13, c[0x0][0xbec] ;  /* 0x0002fb00ff0d2b82 */ /* 0x001e220000000800 */
[----:B------:R-:W-:-:S07]  /*25d50*/  ULDC.64 UR4, c[0x0][0xaa0] ;  /* 0x0002a80000047ab9 */ /* 0x000fce0000000a00 */
[----:B------:R-:W2:Y:S01]  /*25d60*/  @P2 LDC R15, c[0x0][0xbf0] ;  /* 0x0002fc00ff0f2b82 */ /* 0x000ea20000000800 */
[----:B-1----:R-:W-:-:S05]  /*25d70*/  VIADD R40, R40, 0xffffff80 ;  /* 0xffffff8028287836 */ /* 0x002fca0000000000 */
[----:B------:R-:W-:-:S04]  /*25d80*/  SHF.R.S32.HI R0, RZ, 0x1f, R40 ;  /* 0x0000001fff007819 */ /* 0x000fc80000011428 */
[----:B------:R-:W-:-:S04]  /*25d90*/  LEA.HI R0, R0, R40, RZ, 0x3 ;  /* 0x0000002800007211 */ /* 0x000fc800078f18ff */
[----:B------:R-:W-:-:S05]  /*25da0*/  SHF.R.S32.HI R56, RZ, 0x3, R0 ;  /* 0x00000003ff387819 */ /* 0x000fca0000011400 */
[----:B------:R-:W-:-:S04]  /*25db0*/  IMAD R3, R56, 0x40, R111 ;  /* 0x0000004038037824 */ /* 0x000fc800078e026f */
        /* <DEDUP_REMOVED lines=11> */
[--C-:B------:R-:W-:Y:S01]  /*25e70*/  IMAD.X R37, RZ, RZ, R75.reuse, P5 ;  /* 0x000000ffff257224 */ /* 0x100fe200028e064b */
[----:B------:R-:W-:Y:S01]  /*25e80*/  LOP3.LUT R0, R3, 0x380, RZ, 0xc0, !PT ;  /* 0x0000038003007812 */ /* 0x000fe200078ec0ff */
[----:B------:R-:W-:Y:S01]  /*25e90*/  IMAD.WIDE.U32 R8, R11, UR4, RZ ;  /* 0x000000040b087c25 */ /* 0x000fe2000f8e00ff */
[----:B------:R-:W-:Y:S01]  /*25ea0*/  IADD3 R5, P1, R74, 0x3000, RZ ;  /* 0x000030004a057810 */ /* 0x000fe20007f3e0ff */
[----:B------:R-:W5:Y:S01]  /*25eb0*/  LD.E.128 R28, desc[UR38][R28.64] ;  /* 0x000000261c1c7980 */ /* 0x000f62000c101d00 */
[----:B------:R-:W-:Y:S01]  /*25ec0*/  SHF.R.U64 R0, R0, 0x3, RZ ;  /* 0x0000000300007819 */ /* 0x000fe200000012ff */
[----:B------:R-:W-:Y:S01]  /*25ed0*/  IMAD.X R25, RZ, RZ, R75, P0 ;  /* 0x000000ffff197224 */ /* 0x000fe200000e064b */
[C---:B------:R-:W-:Y:S01]  /*25ee0*/  IADD3 R53, P3, R74.reuse, 0x4000, RZ ;  /* 0x000040004a357810 */ /* 0x040fe20007f7e0ff */
[----:B------:R-:W5:Y:S01]  /*25ef0*/  LD.E.128 R36, desc[UR38][R36.64] ;  /* 0x0000002624247980 */ /* 0x000f62000c101d00 */
[----:B------:R-:W-:-:S02]  /*25f00*/  IADD3 R41, P4, R74, 0x5000, RZ ;  /* 0x000050004a297810 */ /* 0x000fc40007f9e0ff */
[----:B------:R-:W-:Y:S02]  /*25f10*/  IADD3 R33, P5, R74, 0x6000, RZ ;  /* 0x000060004a217810 */ /* 0x000fe40007fbe0ff */
[----:B------:R-:W-:Y:S01]  /*25f20*/  LOP3.LUT R24, R0, R3, RZ, 0x3c, !PT ;  /* 0x0000000300187212 */ /* 0x000fe200078e3cff */
[----:B------:R-:W-:Y:S01]  /*25f30*/  IMAD R0, R46, UR4, RZ ;  /* 0x000000042e007c24 */ /* 0x000fe2000f8e02ff */
[----:B------:R-:W-:Y:S02]  /*25f40*/  LOP3.LUT R4, R5, 0x380, RZ, 0xc0, !PT ;  /* 0x0000038005047812 */ /* 0x000fe400078ec0ff */
[----:B------:R-:W-:Y:S02]  /*25f50*/  LOP3.LUT R52, R53, 0x380, RZ, 0xc0, !PT ;  /* 0x0000038035347812 */ /* 0x000fe400078ec0ff */
[----:B------:R-:W-:Y:S02]  /*25f60*/  LOP3.LUT R40, R41, 0x380, RZ, 0xc0, !PT ;  /* 0x0000038029287812 */ /* 0x000fe400078ec0ff */
[----:B------:R-:W-:Y:S01]  /*25f70*/  LOP3.LUT R32, R33, 0x380, RZ, 0xc0, !PT ;  /* 0x0000038021207812 */ /* 0x000fe200078ec0ff */
[----:B------:R-:W-:Y:S01]  /*25f80*/  IMAD R3, R11, UR5, R0 ;  /* 0x000000050b037c24 */ /* 0x000fe2000f8e0200 */
[----:B------:R-:W-:Y:S01]  /*25f90*/  LOP3.LUT R7, R74, 0x380, RZ, 0xc0, !PT ;  /* 0x000003804a077812 */ /* 0x000fe200078ec0ff */
[----:B------:R-:W5:Y:S01]  /*25fa0*/  LD.E.128 R24, desc[UR38][R24.64] ;  /* 0x0000002618187980 */ /* 0x000f62000c101d00 */
[----:B------:R-:W-:-:S02]  /*25fb0*/  SHF.R.U64 R4, R4, 0x3, RZ ;  /* 0x0000000304047819 */ /* 0x000fc400000012ff */
[----:B------:R-:W-:Y:S02]  /*25fc0*/  SHF.R.U64 R52, R52, 0x3, RZ ;  /* 0x0000000334347819 */ /* 0x000fe400000012ff */
[----:B------:R-:W-:Y:S02]  /*25fd0*/  SHF.R.U64 R40, R40, 0x3, RZ ;  /* 0x0000000328287819 */ /* 0x000fe400000012ff */
[----:B------:R-:W-:Y:S01]  /*25fe0*/  SHF.R.U64 R32, R32, 0x3, RZ ;  /* 0x0000000320207819 */ /* 0x000fe200000012ff */
[----:B------:R-:W-:Y:S01]  /*25ff0*/  IMAD.IADD R9, R9, 0x1, R3 ;  /* 0x0000000109097824 */ /* 0x000fe200078e0203 */
[----:B------:R-:W-:Y:S01]  /*26000*/  SHF.R.U64 R7, R7, 0x3, RZ ;  /* 0x0000000307077819 */ /* 0x000fe200000012ff */
[----:B------:R-:W-:Y:S01]  /*26010*/  IMAD R0, R236, 0x20, R56 ;  /* 0x00000020ec007824 */ /* 0x000fe200078e0238 */
        /* <DEDUP_REMOVED lines=8> */
[----:B------:R-:W-:Y:S01]  /*260a0*/  ULDC.64 UR4, c[0x0][0xae8] ;  /* 0x0002ba0000047ab9 */ /* 0x000fe20000000a00 */
[----:B------:R-:W-:Y:S01]  /*260b0*/  LOP3.LUT R74, R7, R74, RZ, 0x3c, !PT ;  /* 0x0000004a074a7212 */ /* 0x000fe200078e3cff */
[----:B------:R-:W-:Y:S01]  /*260c0*/  IMAD.WIDE.U32 R8, R232, UR4, R8 ;  /* 0x00000004e8087c25 */ /* 0x000fe2000f8e0008 */
[----:B------:R-:W-:Y:S01]  /*260d0*/  SHF.R.S32.HI R10, RZ, 0x1f, R45 ;  /* 0x0000001fff0a7819 */ /* 0x000fe2000001142d */
[----:B------:R-:W5:Y:S02]  /*260e0*/  LD.E.128 R4, desc[UR38][R4.64] ;  /* 0x0000002604047980 */ /* 0x000f64000c101d00 */
[----:B------:R-:W-:-:S02]  /*260f0*/  IMAD.IADD R12, R219, 0x1, R0 ;  /* 0x00000001db0c7824 */ /* 0x000fc400078e0200 */
[----:B------:R1:W5:Y:S01]  /*26100*/  LD.E.128 R48, desc[UR38][R74.64] ;  /* 0x000000264a307980 */ /* 0x000362000c101d00 */
[----:B------:R-:W-:Y:S01]  /*26110*/  IMAD R9, R232, UR5, R9 ;  /* 0x00000005e8097c24 */ /* 0x000fe2000f8e0209 */
[----:B------:R-:W-:Y:S01]  /*26120*/  ULDC.64 UR4, c[0x0][0xaf0] ;  /* 0x0002bc0000047ab9 */ /* 0x000fe20000000a00 */
[----:B0-----:R-:W-:Y:S01]  /*26130*/  @P2 IMAD.HI.U32 R0, R12, R13, RZ ;  /* 0x0000000d0c002227 */ /* 0x001fe200078e00ff */
[----:B------:R-:W5:Y:S04]  /*26140*/  LD.E.128 R52, desc[UR38][R52.64] ;  /* 0x0000002634347980 */ /* 0x000f68000c101d00 */
[----:B------:R-:W5:Y:S01]  /*26150*/  LD.E.128 R40, desc[UR38][R40.64] ;  /* 0x0000002628287980 */ /* 0x000f62000c101d00 */
[----:B------:R-:W-:-:S03]  /*26160*/  IMAD R10, R10, UR4, RZ ;  /* 0x000000040a0a7c24 */ /* 0x000fc6000f8e02ff */
[----:B------:R-:W5:Y:S01]  /*26170*/  LD.E.128 R32, desc[UR38][R32.64] ;  /* 0x0000002620207980 */ /* 0x000f62000c101d00 */
[----:B------:R-:W-:Y:S01]  /*26180*/  @!PT LDS RZ, [RZ] ;  /* 0x00000000fffff984 */ /* 0x000fe20000000800 */
[----:B------:R-:W-:Y:S01]  /*26190*/  @!PT LDS RZ, [RZ] ;  /* 0x00000000fffff984 */ /* 0x000fe20000000800 */
[----:B------:R-:W-:Y:S01]  /*261a0*/  @!PT LDS RZ, [RZ] ;  /* 0x00000000fffff984 */ /* 0x000fe20000000800 */
[----:B------:R-:W-:Y:S01]  /*261b0*/  @!PT LDS RZ, [RZ] ;  /* 0x00000000fffff984 */ /* 0x000fe20000000800 */
[----:B------:R0:W-:Y:S06]  /*261c0*/  MEMBAR.ALL.CTA ;  /* 0x0000000000007992 */ /* 0x0001ec0000008000 */
[----:B0-----:R-:W0:Y:S01]  /*261d0*/  FENCE.VIEW.ASYNC.S ;  /* 0x00000000000073c6 */ /* 0x001e220000000000 */
[----:B------:R-:W-:Y:S01]  /*261e0*/  IMAD.MOV.U32 R3, RZ, RZ, R12 ;  /* 0x000000ffff037224 */ /* 0x000fe200078e000c */
[----:B--2---:R-:W-:Y:S01]  /*261f0*/  @P2 SHF.R.U32.HI R3, RZ, R15, R0 ;  /* 0x0000000fff032219 */ /* 0x004fe20000011600 */
[----:B------:R-:W-:-:S02]  /*26200*/  IMAD R11, R45, UR5, R10 ;  /* 0x000000052d0b7c24 */ /* 0x000fc4000f8e020a */
[----:B------:R-:W-:Y:S01]  /*26210*/  IMAD.WIDE.U32 R8, R45, UR4, R8 ;  /* 0x000000042d087c25 */ /* 0x000fe2000f8e0008 */
[----:B------:R-:W-:Y:S01]  /*26220*/  SHF.R.S32.HI R0, RZ, 0x1f, R3 ;  /* 0x0000001fff007819 */ /* 0x000fe20000011403 */
[----:B------:R-:W-:Y:S02]  /*26230*/  ULDC.64 UR4, c[0x0][0xae0] ;  /* 0x0002b80000047ab9 */ /* 0x000fe40000000a00 */
[----:B------:R-:W-:Y:S02]  /*26240*/  IMAD.IADD R9, R9, 0x1, R11 ;  /* 0x0000000109097824 */ /* 0x000fe400078e020b */
[----:B------:R-:W-:Y:S02]  /*26250*/  IMAD.MOV R11, RZ, RZ, -R3 ;  /* 0x000000ffff0b7224 */ /* 0x000fe400078e0a03 */
[----:B------:R-:W-:Y:S02]  /*26260*/  IMAD R10, R0, UR4, RZ ;  /* 0x00000004000a7c24 */ /* 0x000fe4000f8e02ff */
[----:B------:R-:W-:-:S02]  /*26270*/  VIADD R0, R18, 0x28820 ;  /* 0x0002882012007836 */ /* 0x000fc40000000000 */
[----:B------:R-:W-:Y:S02]  /*26280*/  IMAD R11, R2, R11, R12 ;  /* 0x0000000b020b7224 */ /* 0x000fe400078e020c */
[C---:B------:R-:W-:Y:S01]  /*26290*/  IMAD R13, R3.reuse, UR5, R10 ;  /* 0x00000005030d7c24 */ /* 0x040fe2000f8e020a */
[----:B------:R-:W-:Y:S01]  /*262a0*/  PRMT R0, RZ, 0x654, R0 ;  /* 0x00000654ff007816 */ /* 0x000fe20000000000 */
[----:B------:R-:W-:Y:S01]  /*262b0*/  IMAD.WIDE.U32 R2, R3, UR4, R8 ;  /* 0x0000000403027c25 */ /* 0x000fe2000f8e0008 */
[----:B------:R-:W-:Y:S01]  /*262c0*/  SHF.R.S32.HI R8, RZ, 0x1f, R11 ;  /* 0x0000001fff087819 */ /* 0x000fe2000001140b */
[----:B------:R-:W-:Y:S01]  /*262d0*/  ULDC.64 UR4, c[0x0][0xad8] ;  /* 0x0002b60000047ab9 */ /* 0x000fe20000000a00 */
[----:B0-----:R0:W-:Y:S01]  /*262e0*/  SYNCS.ARRIVE.TRANS64.RED.A1T0 RZ, [R0+URZ], RZ ;  /* 0x000000ff00ff79a7 */ /* 0x0011e2000810043f */
[----:B------:R-:W-:Y:S02]  /*262f0*/  IMAD.IADD R3, R3, 0x1, R13 ;  /* 0x0000000103037824 */ /* 0x000fe400078e020d */
[----:B0-----:R-:W-:-:S02]  /*26300*/  IMAD R0, R8, UR4, RZ ;  /* 0x0000000408007c24 */ /* 0x001fc4000f8e02ff */
[----:B------:R-:W-:-:S04]  /*26310*/  IMAD.WIDE.U32 R8, R11, UR4, R2 ;  /* 0x000000040b087c25 */ /* 0x000fc8000f8e0002 */
[----:B------:R-:W-:Y:S01]  /*26320*/  IMAD R3, R11, UR5, R0 ;  /* 0x000000050b037c24 */ /* 0x000fe2000f8e0200 */
[----:B------:R-:W-:Y:S02]  /*26330*/  ULDC.64 UR4, c[0x0][0xa80] ;  /* 0x0002a00000047ab9 */ /* 0x000fe40000000a00 */
[----:B------:R-:W-:Y:S01]  /*26340*/  LEA R2, P0, R8, UR4, 0x1 ;  /* 0x0000000408027c11 */ /* 0x000fe2000f8008ff */
[----:B------:R-:W-:Y:S01]  /*26350*/  IMAD.IADD R3, R9, 0x1, R3 ;  /* 0x0000000109037824 */ /* 0x000fe200078e0203 */
[----:B------:R-:W-:Y:S01]  /*26360*/  UMOV UR4, 0xffffffff ;  /* 0xffffffff00047882 */ /* 0x000fe20000000000 */
[----:B------:R-:W-:-:S03]  /*26370*/  SHF.R.S32.HI R10, RZ, 0x1f, R109 ;  /* 0x0000001fff0a7819 */ /* 0x000fc6000001146d */
[----:B------:R-:W-:Y:S02]  /*26380*/  LEA.HI.X R3, R8, UR5, R3, 0x1, P0 ;  /* 0x0000000508037c11 */ /* 0x000fe400080f0c03 */
[----:B------:R-:W-:Y:S01]  /*26390*/  SHF.R.S32.HI R20, RZ, 0x1f, R111 ;  /* 0x0000001fff147819 */ /* 0x000fe2000001146f */
[----:B-1----:R-:W-:Y:S06]  /*263a0*/  BRA.DIV UR4, `(.L_x_7585) ;  /* 0x000000ce04c07947 */ /* 0x002fec000b800000 */
[----:B------:R0:W1:Y:S04]  /*263b0*/  SHFL.IDX PT, R0, R3, RZ, 0x181f ;  /* 0x00181fff03007589 */ /* 0x00006800000e0000 */
[----:B------:R0:W2:Y:S02]  /*263c0*/  SHFL.IDX PT, R14, R2, RZ, 0x181f ;  /* 0x00181fff020e7589 */ /* 0x0000a400000e0000 */
.L_x_7858:
[----:B------:R-:W-:Y:S01]  /*263d0*/  IMAD.IADD R219, R56, 0x1, R219 ;  /* 0x0000000138db7824 */ /* 0x000fe200078e02db */
[----:B------:R-:W-:Y:S04]  /*263e0*/  BSSY B1, `(.L_x_7586) ;  /* 0x000000c000017945 */ /* 0x000fe80003800000 */
[----:B------:R-:W-:-:S13]  /*263f0*/  ISETP.GE.AND P0, PT, R219, R44, PT ;  /* 0x0000002cdb00720c */ /* 0x000fda0003f06270 */
[----:B------:R-:W-:Y:S05]  /*26400*/  @P0 BRA `(.L_x_7587) ;  /* 0x0000000000240947 */ /* 0x000fea0003800000 */
[----:B------:R-:W-:Y:S02]  /*26410*/  ULDC UR4, c[0x0][0xac8] ;  /* 0x0002b20000047ab9 */ /* 0x000fe40000000800 */
[----:B------:R-:W-:Y:S02]  /*26420*/  ISETP.GE.AND P0, PT, R111, UR4, PT ;  /* 0x000000046f007c0c */ /* 0x000fe4000bf06270 */
[----:B------:R-:W-:-:S11]  /*26430*/  ISETP.GE.AND P1, PT, R109, UR4, PT ;  /* 0x000000046d007c0c */ /* 0x000fd6000bf26270 */
[-C--:B--2---:R-:W-:Y:S02]  /*26440*/  @!P0 LEA R8, P2, R111, R14.reuse, 0x1 ;  /* 0x0000000e6f088211 */ /* 0x084fe400078408ff */
[----:B------:R-:W-:Y:S02]  /*26450*/  @!P1 LEA R14, P3, R109, R14, 0x1 ;  /* 0x0000000e6d0e9211 */ /* 0x000fe400078608ff */
[-C--:B-1----:R-:W-:Y:S02]  /*26460*/  @!P0 LEA.HI.X R9, R111, R0.reuse, R20, 0x1, P2 ;  /* 0x000000006f098211 */ /* 0x082fe400010f0c14 */
[----:B------:R-:W-:-:S03]  /*26470*/  @!P1 LEA.HI.X R15, R109, R0, R10, 0x1, P3 ;  /* 0x000000006d0f9211 */ /* 0x000fc600018f0c0a */
[----:B-----5:R3:W-:Y:S04]  /*26480*/  @!P0 ST.E.128 desc[UR38][R8.64], R48 ;  /* 0x0000003008008985 */ /* 0x0207e8000c101d26 */
[----:B------:R3:W-:Y:S02]  /*26490*/  @!P1 ST.E.128 desc[UR38][R14.64], R52 ;  /* 0x000000340e009985 */ /* 0x0007e4000c101d26 */
.L_x_7587:
[----:B------:R-:W-:Y:S05]  /*264a0*/  BSYNC B1 ;  /* 0x0000000000017941 */ /* 0x000fea0003800000 */
.L_x_7586:
[----:B------:R-:W-:-:S03]  /*264b0*/  UMOV UR4, 0xffffffff ;  /* 0xffffffff00047882 */ /* 0x000fc60000000000 */
[----:B------:R-:W-:Y:S05]  /*264c0*/  BRA.DIV UR4, `(.L_x_7588) ;  /* 0x000000ce04ac7947 */ /* 0x000fea000b800000 */
[----:B-1----:R1:W4:Y:S04]  /*264d0*/  SHFL.IDX PT, R0, R3, 0x1, 0x181f ;  /* 0x00381f0003007f89 */ /* 0x00232800000e0000 */
[----:B--23--:R1:W2:Y:S02]  /*264e0*/  SHFL.IDX PT, R14, R2, 0x1, 0x181f ;  /* 0x00381f00020e7f89 */ /* 0x00c2a400000e0000 */
.L_x_7862:
[----:B------:R-:W-:Y:S01]  /*264f0*/  VIADD R9, R219, 0x20 ;  /* 0x00000020db097836 */ /* 0x000fe20000000000 */
        /* <DEDUP_REMOVED lines=8> */
[-C--:B----4-:R-:W-:Y:S02]  /*26580*/  @!P2 LEA.HI.X R9, R111, R0.reuse, R20, 0x1, P0 ;  /* 0x000000006f09a211 */ /* 0x090fe400000f0c14 */
[----:B------:R-:W-:-:S03]  /*26590*/  @!P3 LEA.HI.X R15, R109, R0, R10, 0x1, P1 ;  /* 0x000000006d0fb211 */ /* 0x000fc600008f0c0a */
[----:B-----5:R3:W-:Y:S04]  /*265a0*/  @!P2 ST.E.128 desc[UR38][R8.64], R36 ;  /* 0x000000240800a985 */ /* 0x0207e8000c101d26 */
[----:B------:R3:W-:Y:S02]  /*265b0*/  @!P3 ST.E.128 desc[UR38][R14.64], R40 ;  /* 0x000000280e00b985 */ /* 0x0007e4000c101d26 */
.L_x_7590:
[----:B------:R-:W-:Y:S05]  /*265c0*/  BSYNC B1 ;  /* 0x0000000000017941 */ /* 0x000fea0003800000 */
.L_x_7589:
[----:B------:R-:W-:-:S03]  /*265d0*/  UMOV UR4, 0xffffffff ;  /* 0xffffffff00047882 */ /* 0x000fc60000000000 */
[----:B------:R-:W-:Y:S05]  /*265e0*/  BRA.DIV UR4, `(.L_x_7591) ;  /* 0x000000ce04ac7947 */ /* 0x000fea000b800000 */
[----:B----4-:R4:W0:Y:S04]  /*265f0*/  SHFL.IDX PT, R0, R3, 0x2, 0x181f ;  /* 0x00581f0003007f89 */ /* 0x01082800000e0000 */
[----:B--23--:R4:W2:Y:S02]  /*26600*/  SHFL.IDX PT, R14, R2, 0x2, 0x181f ;  /* 0x00581f00020e7f89 */ /* 0x00c8a400000e0000 */
.L_x_7866:
        /* <DEDUP_REMOVED lines=9> */
[-C--:B0-----:R-:W-:Y:S02]  /*266a0*/  @!P2 LEA.HI.X R9, R111, R0.reuse, R20, 0x1, P0 ;  /* 0x000000006f09a211 */ /* 0x081fe400000f0c14 */
[----:B------:R-:W-:-:S03]  /*266b0*/  @!P3 LEA.HI.X R15, R109, R0, R10, 0x1, P1 ;  /* 0x000000006d0fb211 */ /* 0x000fc600008f0c0a */
[----:B-----5:R3:W-:Y:S04]  /*266c0*/  @!P2 ST.E.128 desc[UR38][R8.64], R28 ;  /* 0x0000001c0800a985 */ /* 0x0207e8000c101d26 */
[----:B------:R3:W-:Y:S02]  /*266d0*/  @!P3 ST.E.128 desc[UR38][R14.64], R32 ;  /* 0x000000200e00b985 */ /* 0x0007e4000c101d26 */
.L_x_7593:
[----:B------:R-:W-:Y:S05]  /*266e0*/  BSYNC B1 ;  /* 0x0000000000017941 */ /* 0x000fea0003800000 */
.L_x_7592:
[----:B------:R-:W-:-:S03]  /*266f0*/  UMOV UR4, 0xffffffff ;  /* 0xffffffff00047882 */ /* 0x000fc60000000000 */
[----:B------:R-:W-:Y:S05]  /*26700*/  BRA.DIV UR4, `(.L_x_7594) ;  /* 0x000000ce04ac7947 */ /* 0x000fea000b800000 */
[----:B0-----:R0:W0:Y:S04]  /*26710*/  SHFL.IDX PT, R0, R3, 0x3, 0x181f ;  /* 0x00781f0003007f89 */ /* 0x00102800000e0000 */
[----:B--23--:R2:W3:Y:S02]  /*26720*/  SHFL.IDX PT, R14, R2, 0x3, 0x181f ;  /* 0x00781f00020e7f89 */ /* 0x00c4e400000e0000 */
.L_x_7870:
[----:B01--4-:R-:W-:-:S05]  /*26730*/  VIADD R3, R219, 0x60 ;  /* 0x00000060db037836 */ /* 0x013fca0000000000 */
[----:B------:R-:W-:-:S13]  /*26740*/  ISETP.GE.AND P0, PT, R3, R44, PT ;  /* 0x0000002c0300720c */ /* 0x000fda0003f06270 */
[----:B------:R-:W-:Y:S05]  /*26750*/  @P0 BRA `(.L_x_7595) ;  /* 0x0000001800fc0947 */ /* 0x000fea0003800000 */
[----:B------:R-:W-:Y:S02]  /*26760*/  ULDC UR4, c[0x0][0xac8] ;  /* 0x0002b20000047ab9 */ /* 0x000fe40000000800 */
[----:B------:R-:W-:-:S13]  /*26770*/  ISETP.GE.AND P1, PT, R111, UR4, PT ;  /* 0x000000046f007c0c */ /* 0x000fda000bf26270 */
[----:B--23--:R-:W-:-:S04]  /*26780*/  @!P1 LEA R2, P0, R111, R14, 0x1 ;  /* 0x0000000e6f029211 */ /* 0x00cfc800078008ff */
[----:B------:R-:W-:Y:S02]  /*26790*/  @!P1 LEA.HI.X R3, R111, R0, R20, 0x1, P0 ;  /* 0x000000006f039211 */ /* 0x000fe400000f0c14 */
[----:B------:R-:W-:-:S03]  /*267a0*/  ISETP.GE.AND P0, PT, R109, UR4, PT ;  /* 0x000000046d007c0c */ /* 0x000fc6000bf06270 */
[----:B-----5:R4:W-:Y:S10]  /*267b0*/  @!P1 ST.E.128 desc[UR38][R2.64], R4 ;  /* 0x0000000402009985 */ /* 0x0209f4000c101d26 */
[----:B------:R-:W-:Y:S05]  /*267c0*/  @P0 BRA `(.L_x_7595) ;  /* 0x0000001800e00947 */ /* 0x000fea0003800000 */
[----:B------:R-:W-:-:S04]  /*267d0*/  LEA R14, P0, R109, R14, 0x1 ;  /* 0x0000000e6d0e7211 */ /* 0x000fc800078008ff */
[----:B------:R-:W-:-:S05]  /*267e0*/  LEA.HI.X R15, R109, R0, R10, 0x1, P0 ;  /* 0x000000006d0f7211 */ /* 0x000fca00000f0c0a */
[----:B------:R0:W-:Y:S01]  /*267f0*/  ST.E.128 desc[UR38][R14.64], R24 ;  /* 0x000000180e007985 */ /* 0x0001e2000c101d26 */
[----:B------:R-:W-:Y:S05]  /*26800*/  BRA `(.L_x_7595) ;  /* 0x0000001800d07947 */ /* 0x000fea0003800000 */
.L_x_7584:
[----:B------:R-:W1:Y:S01]  /*26810*/  @P2 LDC R32, c[0x0][0xbec] ;  /* 0x0002fb00ff202b82 */ /* 0x000e620000000800 */
[----:B------:R-:W-:Y:S01]  /*26820*/  ULDC.64 UR4, c[0x0][0xb08] ;  /* 0x0002c20000047ab9 */ /* 0x000fe20000000a00 */
[----:B------:R-:W-:Y:S01]  /*26830*/  ULDC.64 UR6, c[0x0][0xb30] ;  /* 0x0002cc0000067ab9 */ /* 0x000fe20000000a00 */
[----:B0-----:R-:W-:Y:S02]  /*26840*/  IMAD R14, R46, UR4, RZ ;  /* 0x000000042e0e7c24 */ /* 0x001fe4000f8e02ff */
[----:B------:R-:W-:-:S03]  /*26850*/  IMAD.WIDE.U32 R12, R11, UR4, RZ ;  /* 0x000000040b0c7c25 */ /* 0x000fc6000f8e00ff */
[----:B------:R-:W0:Y:S01]  /*26860*/  @P2 LDC R33, c[0x0][0xbf0] ;  /* 0x0002fc00ff212b82 */ /* 0x000e220000000800 */
[----:B------:R-:W-:Y:S01]  /*26870*/  IMAD R11, R11, UR5, R14 ;  /* 0x000000050b0b7c24 */ /* 0x000fe2000f8e020e */
[----:B------:R-:W-:Y:S01]  /*26880*/  ULDC.64 UR4, c[0x0][0xb38] ;  /* 0x0002ce0000047ab9 */ /* 0x000fe20000000a00 */
[----:B------:R-:W-:Y:S01]  /*26890*/  SHF.R.S32.HI R14, RZ, 0x1f, R45 ;  /* 0x0000001fff0e7819 */ /* 0x000fe2000001142d */
[----:B------:R-:W-:Y:S02]  /*268a0*/  VIADD R84, R217, 0x28 ;  /* 0x00000028d9547836 */ /* 0x000fe40000000000 */
[----:B------:R-:W-:Y:S02]  /*268b0*/  IMAD.IADD R13, R13, 0x1, R11 ;  /* 0x000000010d0d7824 */ /* 0x000fe400078e020b */
[----:B------:R-:W-:Y:S01]  /*268c0*/  IMAD.MOV.U32 R11, RZ, RZ, R51 ;  /* 0x000000ffff0b7224 */ /* 0x000fe200078e0033 */
[----:B------:R-:W-:Y:S01]  /*268d0*/  SHF.R.S32.HI R92, RZ, 0x1f, R84 ;  /* 0x0000001fff5c7819 */ /* 0x000fe20000011454 */
[----:B------:R-:W-:-:S04]  /*268e0*/  IMAD.WIDE.U32 R12, R232, UR4, R12 ;  /* 0x00000004e80c7c25 */ /* 0x000fc8000f8e000c */
[----:B------:R-:W-:Y:S01]  /*268f0*/  IMAD R13, R232, UR5, R13 ;  /* 0x00000005e80d7c24 */ /* 0x000fe2000f8e020d */
[----:B------:R-:W-:Y:S01]  /*26900*/  ULDC.64 UR4, c[0x0][0xb40] ;  /* 0x0002d00000047ab9 */ /* 0x000fe20000000a00 */
[----:B-1----:R-:W-:-:S04]  /*26910*/  @P2 IMAD.HI.U32 R32, R51, R32, RZ ;  /* 0x0000002033202227 */ /* 0x002fc800078e00ff */
[----:B------:R-:W-:Y:S02]  /*26920*/  IMAD R14, R14, UR4, RZ ;  /* 0x000000040e0e7c24 */ /* 0x000fe4000f8e02ff */
[----:B------:R-:W-:Y:S01]  /*26930*/  IMAD.WIDE.U32 R12, R45, UR4, R12 ;  /* 0x000000042d0c7c25 */ /* 0x000fe2000f8e000c */
[----:B0-----:R-:W-:-:S03]  /*26940*/  @P2 SHF.R.U32.HI R11, RZ, R33, R32 ;  /* 0x00000021ff0b2219 */ /* 0x001fc60000011620 */
[----:B------:R-:W-:Y:S01]  /*26950*/  IMAD R15, R45, UR5, R14 ;  /* 0x000000052d0f7c24 */ /* 0x000fe2000f8e020e */
[----:B------:R-:W-:Y:S01]  /*26960*/  ULDC.64 UR4, c[0x0][0xb48] ;  /* 0x0002d20000047ab9 */ /* 0x000fe20000000a00 */
[--C-:B------:R-:W-:Y:S01]  /*26970*/  SHF.R.S32.HI R14, RZ, 0x1f, R11.reuse ;  /* 0x0000001fff0e7819 */ /* 0x100fe2000001140b */
[----:B------:R-:W-:Y:S02]  /*26980*/  IMAD.MOV R33, RZ, RZ, -R11 ;  /* 0x000000ffff217224 */ /* 0x000fe400078e0a0b */
[----:B------:R-:W-:Y:S02]  /*26990*/  IMAD.IADD R13, R13, 0x1, R15 ;  /* 0x000000010d0d7824 */ /* 0x000fe400078e020f */
[----:B------:R-:W-:Y:S02]  /*269a0*/  IMAD R33, R2, R33, R51 ;  /* 0x0000002102217224 */ /* 0x000fe400078e0233 */
[----:B------:R-:W-:-:S03]  /*269b0*/  IMAD.WIDE.U32 R12, R80, UR4, R12 ;  /* 0x00000004500c7c25 */ /* 0x000fc6000f8e000c */
[----:B------:R-:W-:Y:S01]  /*269c0*/  SHF.R.S32.HI R2, RZ, 0x1f, R33 ;  /* 0x0000001fff027819 */ /* 0x000fe20000011421 */
[----:B------:R-:W-:Y:S02]  /*269d0*/  IMAD R14, R14, UR6, RZ ;  /* 0x000000060e0e7c24 */ /* 0x000fe4000f8e02ff */
[----:B------:R-:W-:Y:S01]  /*269e0*/  IMAD R13, R80, UR5, R13 ;  /* 0x00000005500d7c24 */ /* 0x000fe2000f8e020d */
[----:B------:R-:W-:Y:S01]  /*269f0*/  ULDC.64 UR4, c[0x0][0xb28] ;  /* 0x0002ca0000047ab9 */ /* 0x000fe20000000a00 */
[C---:B------:R-:W-:Y:S02]  /*26a00*/  IMAD R15, R11.reuse, UR7, R14 ;  /* 0x000000070b0f7c24 */ /* 0x040fe4000f8e020e */
        /* <DEDUP_REMOVED lines=10> */
[C---:B------:R-:W-:Y:S01]  /*26ab0*/  VIADD R95, R217.reuse, 0x30 ;  /* 0x00000030d95f7836 */ /* 0x040fe20000000000 */
[----:B------:R-:W-:Y:S01]  /*26ac0*/  UMOV UR4, 0xffffffff ;  /* 0xffffffff00047882 */ /* 0x000fe20000000000 */
[C---:B------:R-:W-:Y:S01]  /*26ad0*/  VIADD R93, R217.reuse, 0x38 ;  /* 0x00000038d95d7836 */ /* 0x040fe20000000000 */
[----:B------:R0:W-:Y:S01]  /*26ae0*/  SYNCS.ARRIVE.TRANS64.RED.A1T0 RZ, [R14+URZ], RZ ;  /* 0x000000ff0eff79a7 */ /* 0x0001e2000810043f */
[C---:B------:R-:W-:Y:S01]  /*26af0*/  VIADD R85, R217.reuse, 0x40 ;  /* 0x00000040d9557836 */ /* 0x040fe20000000000 */
[----:B------:R-:W-:Y:S01]  /*26b00*/  LEA.HI.X R32, R32, UR5, R11, 0x2, P0 ;  /* 0x0000000520207c11 */ /* 0x000fe200080f140b */
        /* <DEDUP_REMOVED lines=24> */
[----:B------:R-:W-:Y:S01]  /*26c90*/  SHF.R.S32.HI R104, RZ, 0x1f, R103 ;  /* 0x0000001fff687819 */ /* 0x000fe20000011467 */
[----:B0-----:R-:W-:Y:S06]  /*26ca0*/  BRA.DIV UR4, `(.L_x_7596) ;  /* 0x000000ca048c7947 */ /* 0x001fec000b800000 */
[----:B------:R0:W1:Y:S04]  /*26cb0*/  SHFL.IDX PT, R33, R32, RZ, 0x1c1f ;  /* 0x001c1fff20217589 */ /* 0x00006800000e0000 */
[----:B------:R0:W2:Y:S02]  /*26cc0*/  SHFL.IDX PT, R14, R2, RZ, 0x1c1f ;  /* 0x001c1fff020e7589 */ /* 0x0000a400000e0000 */
.L_x_7873:
        /* <DEDUP_REMOVED lines=8> */
[----:B-1----:R-:W-:Y:S02]  /*26d50*/  @!P0 IMAD.MOV.U32 R15, RZ, RZ, R33 ;  /* 0x000000ffff0f8224 */ /* 0x002fe400078e0021 */
[----:B------:R-:W-:Y:S01]  /*26d60*/  @!P0 IMAD.MOV.U32 R36, RZ, RZ, R86 ;  /* 0x000000ffff248224 */ /* 0x000fe200078e0056 */
[CC--:B--2---:R-:W-:Y:S01]  /*26d70*/  @!P3 LEA R12, P4, R94.reuse, R14.reuse, 0x2 ;  /* 0x0000000e5e0cb211 */ /* 0x0c4fe200078810ff */
[----:B------:R-:W-:Y:S02]  /*26d80*/  @!P0 IMAD.WIDE R34, R217, 0x4, R14 ;  /* 0x00000004d9228825 */ /* 0x000fe400078e020e */
[-C--:B------:R-:W-:Y:S02]  /*26d90*/  @!P1 LEA R40, P5, R101, R14.reuse, 0x2 ;  /* 0x0000000e65289211 */ /* 0x080fe400078a10ff */
[----:B------:R-:W-:Y:S01]  /*26da0*/  @!P0 IMAD.MOV.U32 R37, RZ, RZ, R3 ;  /* 0x000000ffff258224 */ /* 0x000fe200078e0003 */
[----:B------:R-:W-:Y:S01]  /*26db0*/  @!P3 LEA.HI.X R13, R94, R33, R98, 0x2, P4 ;  /* 0x000000215e0db211 */ /* 0x000fe200020f1462 */
[----:B------:R-:W-:Y:S01]  /*26dc0*/  @!P3 IMAD.MOV.U32 R97, RZ, RZ, R5 ;  /* 0x000000ffff61b224 */ /* 0x000fe200078e0005 */
[----:B------:R-:W-:-:S02]  /*26dd0*/  @!P2 LEA R38, P4, R99, R14, 0x2 ;  /* 0x0000000e6326a211 */ /* 0x000fc400078810ff */
[----:B------:R1:W-:Y:S01]  /*26de0*/  @!P0 ST.E.64 desc[UR38][R34.64], R36 ;  /* 0x0000002422008985 */ /* 0x0003e2000c101b26 */
[----:B------:R-:W-:Y:S02]  /*26df0*/  ISETP.GE.AND P0, PT, R103, UR4, PT ;  /* 0x0000000467007c0c */ /* 0x000fe4000bf06270 */
[-C--:B------:R-:W-:Y:S01]  /*26e00*/  @!P2 LEA.HI.X R39, R99, R33.reuse, R100, 0x2, P4 ;  /* 0x000000216327a211 */ /* 0x080fe200020f1464 */
[----:B------:R2:W-:Y:S01]  /*26e10*/  @!P3 ST.E.64 desc[UR38][R12.64], R96 ;  /* 0x000000600c00b985 */ /* 0x0005e2000c101b26 */
[----:B------:R-:W-:Y:S02]  /*26e20*/  ISETP.GE.AND P3, PT, R84, UR4, PT ;  /* 0x0000000454007c0c */ /* 0x000fe4000bf66270 */
[----:B------:R-:W-:Y:S01]  /*26e30*/  @!P1 LEA.HI.X R41, R101, R33, R102, 0x2, P5 ;  /* 0x0000002165299211 */ /* 0x000fe200028f1466 */
[----:B------:R-:W-:Y:S01]  /*26e40*/  @!P2 ST.E.64 desc[UR38][R38.64], R122 ;  /* 0x0000007a2600a985 */ /* 0x000fe2000c101b26 */
[----:B------:R-:W-:-:S03]  /*26e50*/  ISETP.GE.AND P2, PT, R95, UR4, PT ;  /* 0x000000045f007c0c */ /* 0x000fc6000bf46270 */
[----:B------:R-:W-:Y:S01]  /*26e60*/  @!P1 ST.E.64 desc[UR38][R40.64], R124 ;  /* 0x0000007c28009985 */ /* 0x000fe2000c101b26 */
[----:B------:R-:W-:Y:S01]  /*26e70*/  ISETP.GE.AND P1, PT, R93, UR4, PT ;  /* 0x000000045d007c0c */ /* 0x000fe2000bf26270 */
[----:B------:R-:W-:Y:S01]  /*26e80*/  @!P0 IMAD.MOV.U32 R126, RZ, RZ, R0 ;  /* 0x000000ffff7e8224 */ /* 0x000fe200078e0000 */
[----:B-1----:R-:W-:-:S03]  /*26e90*/  @!P0 LEA R34, P4, R103, R14, 0x2 ;  /* 0x0000000e67228211 */ /* 0x002fc600078810ff */
[C---:B--2---:R-:W-:Y:S02]  /*26ea0*/  @!P3 LEA R12, P5, R84.reuse, R14, 0x2 ;  /* 0x0000000e540cb211 */ /* 0x044fe400078a10ff */
[-C--:B------:R-:W-:Y:S02]  /*26eb0*/  @!P0 LEA.HI.X R35, R103, R33.reuse, R104, 0x2, P4 ;  /* 0x0000002167238211 */ /* 0x080fe400020f1468 */
[----:B------:R-:W-:-:S03]  /*26ec0*/  @!P3 LEA.HI.X R13, R84, R33, R92, 0x2, P5 ;  /* 0x00000021540db211 */ /* 0x000fc600028f145c */
[----:B------:R1:W-:Y:S01]  /*26ed0*/  @!P0 ST.E.64 desc[UR38][R34.64], R126 ;  /* 0x0000007e22008985 */ /* 0x0003e2000c101b26 */
[----:B------:R-:W-:Y:S02]  /*26ee0*/  ISETP.GE.AND P0, PT, R85, UR4, PT ;  /* 0x0000000455007c0c */ /* 0x000fe4000bf06270 */
[----:B------:R-:W-:-:S04]  /*26ef0*/  @!P1 LEA R36, P4, R93, R14, 0x2 ;  /* 0x0000000e5d249211 */ /* 0x000fc800078810ff */
[----:B------:R-:W-:Y:S01]  /*26f00*/  @!P1 LEA.HI.X R37, R93, R33, R88, 0x2, P4 ;  /* 0x000000215d259211 */ /* 0x000fe200020f1458 */
[----:B-1----:R-:W-:Y:S01]  /*26f10*/  @!P3 IMAD.MOV.U32 R34, RZ, RZ, R6 ;  /* 0x000000ffff22b224 */ /* 0x002fe200078e0006 */
[----:B------:R-:W-:Y:S01]  /*26f20*/  @!P2 LEA R6, P5, R95, R14, 0x2 ;  /* 0x0000000e5f06a211 */ /* 0x000fe200078a10ff */
[----:B------:R-:W-:-:S03]  /*26f30*/  @!P3 IMAD.MOV.U32 R35, RZ, RZ, R7 ;  /* 0x000000ffff23b224 */ /* 0x000fc600078e0007 */
[----:B------:R-:W-:Y:S02]  /*26f40*/  @!P2 LEA.HI.X R7, R95, R33, R90, 0x2, P5 ;  /* 0x000000215f07a211 */ /* 0x000fe400028f145a */
[----:B------:R1:W-:Y:S01]  /*26f50*/  @!P3 ST.E.64 desc[UR38][R12.64], R34 ;  /* 0x000000220c00b985 */ /* 0x0003e2000c101b26 */
[----:B------:R-:W-:Y:S02]  /*26f60*/  ISETP.GE.AND P3, PT, R83, UR4, PT ;  /* 0x0000000453007c0c */ /* 0x000fe4000bf66270 */
[----:B------:R-:W-:Y:S01]  /*26f70*/  ISETP.GE.AND P5, PT, R75, UR4, PT ;  /* 0x000000044b007c0c */ /* 0x000fe2000bfa6270 */
[----:B------:R2:W-:Y:S10]  /*26f80*/  @!P2 ST.E.64 desc[UR38][R6.64], R8 ;  /* 0x000000080600a985 */ /* 0x0005f4000c101b26 */
[----:B-1----:R-:W-:-:S02]  /*26f90*/  @!P3 LEA R12, P4, R83, R14, 0x2 ;  /* 0x0000000e530cb211 */ /* 0x002fc400078810ff */
[----:B------:R-:W-:Y:S02]  /*26fa0*/  @!P5 IMAD.MOV.U32 R11, RZ, RZ, R29 ;  /* 0x000000ffff0bd224 */ /* 0x000fe400078e001d */
[----:B--2---:R-:W-:Y:S01]  /*26fb0*/  @!P1 IMAD.MOV.U32 R6, RZ, RZ, R4 ;  /* 0x000000ffff069224 */ /* 0x004fe200078e0004 */
[----:B------:R-:W-:Y:S01]  /*26fc0*/  @!P0 LEA R4, P2, R85, R14, 0x2 ;  /* 0x0000000e55048211 */ /* 0x000fe200078410ff */
[----:B------:R-:W-:Y:S01]  /*26fd0*/  @!P1 IMAD.MOV.U32 R7, RZ, RZ, R21 ;  /* 0x000000ffff079224 */ /* 0x000fe200078e0015 */
[-C--:B------:R-:W-:Y:S02]  /*26fe0*/  @!P3 LEA.HI.X R13, R83, R33.reuse, R74, 0x2, P4 ;  /* 0x00000021530db211 */ /* 0x080fe400020f144a */
[----:B------:R-:W-:Y:S02]  /*26ff0*/  @!P0 LEA.HI.X R5, R85, R33, R80, 0x2, P2 ;  /* 0x0000002155058211 */ /* 0x000fe400010f1450 */
[----:B------:R1:W-:Y:S01]  /*27000*/  @!P1 ST.E.64 desc[UR38][R36.64], R6 ;  /* 0x0000000624009985 */ /* 0x0003e2000c101b26 */
[----:B------:R-:W-:-:S02]  /*27010*/  ISETP.GE.AND P1, PT, R51, UR4, PT ;  /* 0x0000000433007c0c */ /* 0x000fc4000bf26270 */
[----:B------:R-:W-:Y:S01]  /*27020*/  ISETP.GE.AND P4, PT, R42, UR4, PT ;  /* 0x000000042a007c0c */ /* 0x000fe2000bf86270 */
[----:B-1----:R-:W-:Y:S01]  /*27030*/  @!P0 IMAD.MOV.U32 R6, RZ, RZ, R24 ;  /* 0x000000ffff068224 */ /* 0x002fe200078e0018 */
[----:B------:R-:W-:Y:S01]  /*27040*/  @!P5 LEA R24, P2, R75, R14, 0x2 ;  /* 0x0000000e4b18d211 */ /* 0x000fe200078410ff */
[----:B------:R-:W-:-:S03]  /*27050*/  @!P0 IMAD.MOV.U32 R7, RZ, RZ, R25 ;  /* 0x000000ffff078224 */ /* 0x000fc600078e0019 */
[-C--:B------:R-:W-:Y:S02]  /*27060*/  @!P5 LEA.HI.X R25, R75, R33.reuse, R62, 0x2, P2 ;  /* 0x000000214b19d211 */ /* 0x080fe400010f143e */
[----:B------:R1:W-:Y:S01]  /*27070*/  @!P0 ST.E.64 desc[UR38][R4.64], R6 ;  /* 0x0000000604008985 */ /* 0x0003e2000c101b26 */
[----:B------:R-:W-:Y:S02]  /*27080*/  ISETP.GE.AND P0, PT, R49, UR4, PT ;  /* 0x0000000431007c0c */ /* 0x000fe4000bf06270 */
[----:B------:R-:W-:Y:S01]  /*27090*/  @!P1 LEA R8, P2, R51, R14, 0x2 ;  /* 0x0000000e33089211 */ /* 0x000fe200078410ff */
[----:B------:R-:W-:Y:S01]  /*270a0*/  @!P3 ST.E.64 desc[UR38][R12.64], R26 ;  /* 0x0000001a0c00b985 */ /* 0x000fe2000c101b26 */
[----:B------:R-:W-:Y:S02]  /*270b0*/  ISETP.GE.AND P3, PT, R47, UR4, PT ;  /* 0x000000042f007c0c */ /* 0x000fe4000bf66270 */
[----:B------:R-:W-:Y:S01]  /*270c0*/  @!P1 LEA.HI.X R9, R51, R33, R72, 0x2, P2 ;  /* 0x0000002133099211 */ /* 0x000fe200010f1448 */
[----:B------:R2:W-:Y:S01]  /*270d0*/  @!P5 ST.E.64 desc[UR38][R24.64], R10 ;  /* 0x0000000a1800d985 */ /* 0x0005e2000c101b26 */
[----:B------:R-:W-:-:S03]  /*270e0*/  ISETP.GE.AND P5, PT, R45, UR4, PT ;  /* 0x000000042d007c0c */ /* 0x000fc6000bfa6270 */
[----:B------:R3:W-:Y:S02]  /*270f0*/  @!P1 ST.E.64 desc[UR38][R8.64], R30 ;  /* 0x0000001e08009985 */ /* 0x0007e4000c101b26 */
[----:B-1----:R-:W-:Y:S01]  /*27100*/  @!P0 LEA R4, P2, R49, R14, 0x2 ;  /* 0x0000000e31048211 */ /* 0x002fe200078410ff */
[----:B------:R-:W-:-:S03]  /*27110*/  @!P0 IMAD.MOV.U32 R21, RZ, RZ, R53 ;  /* 0x000000ffff158224 */ /* 0x000fc600078e0035 */
[-C--:B------:R-:W-:Y:S01]  /*27120*/  @!P0 LEA.HI.X R5, R49, R33.reuse, R50, 0x2, P2 ;  /* 0x0000002131058211 */ /* 0x080fe200010f1432 */
[----:B------:R-:W-:Y:S01]  /*27130*/  @!P3 IMAD.MOV.U32 R107, RZ, RZ, R55 ;  /* 0x000000ffff6bb224 */ /* 0x000fe200078e0037 */
[-C--:B------:R-:W-:Y:S02]  /*27140*/  @!P3 LEA R6, P1, R47, R14.reuse, 0x2 ;  /* 0x0000000e2f06b211 */ /* 0x080fe400078210ff */
[----:B------:R-:W-:Y:S01]  /*27150*/  @!P5 IMAD.MOV.U32 R109, RZ, RZ, R113 ;  /* 0x000000ffff6dd224 */ /* 0x000fe200078e0071 */
[----:B------:R3:W-:Y:S01]  /*27160*/  @!P0 ST.E.64 desc[UR38][R4.64], R20 ;  /* 0x0000001404008985 */ /* 0x0007e2000c101b26 */
[-C--:B--2---:R-:W-:Y:S02]  /*27170*/  @!P5 LEA R10, P0, R45, R14.reuse, 0x2 ;  /* 0x0000000e2d0ad211 */ /* 0x084fe400078010ff */
[----:B------:R-:W-:Y:S02]  /*27180*/  @!P4 LEA R14, P2, R42, R14, 0x2 ;  /* 0x0000000e2a0ec211 */ /* 0x000fe400078410ff */
[----:B------:R-:W-:-:S02]  /*27190*/  @!P3 LEA.HI.X R7, R47, R33, R48, 0x2, P1 ;  /* 0x000000212f07b211 */ /* 0x000fc400008f1430 */
[-C--:B------:R-:W-:Y:S02]  /*271a0*/  @!P5 LEA.HI.X R11, R45, R33.reuse, R46, 0x2, P0 ;  /* 0x000000212d0bd211 */ /* 0x080fe400000f142e */
[----:B------:R-:W-:Y:S01]  /*271b0*/  @!P4 LEA.HI.X R15, R42, R33, R43, 0x2, P2 ;  /* 0x000000212a0fc211 */ /* 0x000fe200010f142b */
[----:B------:R3:W-:Y:S04]  /*271c0*/  @!P3 ST.E.64 desc[UR38][R6.64], R106 ;  /* 0x0000006a0600b985 */ /* 0x0007e8000c101b26 */
[----:B------:R3:W-:Y:S04]  /*271d0*/  @!P5 ST.E.64 desc[UR38][R10.64], R108 ;  /* 0x0000006c0a00d985 */ /* 0x0007e8000c101b26 */
[----:B------:R3:W-:Y:S02]  /*271e0*/  @!P4 ST.E.64 desc[UR38][R14.64], R116 ;  /* 0x000000740e00c985 */ /* 0x0007e4000c101b26 */
.L_x_7598:
[----:B------:R-:W-:Y:S05]  /*271f0*/  BSYNC B1 ;  /* 0x0000000000017941 */ /* 0x000fea0003800000 */
.L_x_7597:
[----:B------:R-:W-:-:S03]  /*27200*/  UMOV UR4, 0xffffffff ;  /* 0xffffffff00047882 */ /* 0x000fc60000000000 */
[----:B------:R-:W-:Y:S05]  /*27210*/  BRA.DIV UR4, `(.L_x_7599) ;  /* 0x000000c604647947 */ /* 0x000fea000b800000 */
[----:B------:R4:W0:Y:S04]  /*27220*/  SHFL.IDX PT, R3, R32, 0x1, 0x1c1f ;  /* 0x003c1f0020037f89 */ /* 0x00082800000e0000 */
[----:B--23--:R4:W2:Y:S02]  /*27230*/  SHFL.IDX PT, R14, R2, 0x1, 0x1c1f ;  /* 0x003c1f00020e7f89 */ /* 0x00c8a400000e0000 */
.L_x_7877:
[----:B------:R-:W-:-:S13]  /*27240*/  ISETP.GE.AND P0, PT, R81, R44, PT ;  /* 0x0000002c5100720c */ /* 0x000fda0003f06270 */
[----:B------:R-:W-:Y:S05]  /*27250*/  @P0 BRA `(.L_x_7595) ;  /* 0x00000010003c0947 */ /* 0x000fea0003800000 */
[----:B------:R-:W-:Y:S02]  /*27260*/  ULDC UR4, c[0x0][0xac8] ;  /* 0x0002b20000047ab9 */ /* 0x000fe40000000800 */
[----:B------:R-:W-:Y:S02]  /*27270*/  ISETP.GE.AND P2, PT, R94, UR4, PT ;  /* 0x000000045e007c0c */ /* 0x000fe4000bf46270 */
[----:B------:R-:W-:Y:S02]  /*27280*/  ISETP.GE.AND P1, PT, R99, UR4, PT ;  /* 0x0000000463007c0c */ /* 0x000fe4000bf26270 */
[----:B------:R-:W-:Y:S02]  /*27290*/  ISETP.GE.AND P0, PT, R101, UR4, PT ;  /* 0x0000000465007c0c */ /* 0x000fe4000bf06270 */
[----:B------:R-:W-:Y:S02]  /*272a0*/  ISETP.GE.AND P3, PT, R217, UR4, PT ;  /* 0x00000004d9007c0c */ /* 0x000fe4000bf66270 */
[----:B------:R-:W-:-:S05]  /*272b0*/  ISETP.GE.AND P5, PT, R103, UR4, PT ;  /* 0x0000000467007c0c */ /* 0x000fca000bfa6270 */
[----:B--2---:R-:W-:Y:S01]  /*272c0*/  @!P2 LEA R6, P4, R94, R14, 0x2 ;  /* 0x0000000e5e06a211 */ /* 0x004fe200078810ff */
[----:B------:R-:W-:-:S03]  /*272d0*/  @!P2 IMAD.MOV.U32 R53, RZ, RZ, R119 ;  /* 0x000000ffff35a224 */ /* 0x000fc600078e0077 */
[-C--:B0-----:R-:W-:Y:S02]  /*272e0*/  @!P2 LEA.HI.X R7, R94, R3.reuse, R98, 0x2, P4 ;  /* 0x000000035e07a211 */ /* 0x081fe400020f1462 */
[CC--:B------:R-:W-:Y:S01]  /*272f0*/  @!P1 LEA R8, P4, R99.reuse, R14.reuse, 0x2 ;  /* 0x0000000e63089211 */ /* 0x0c0fe200078810ff */
[----:B----4-:R-:W-:Y:S02]  /*27300*/  @!P3 IMAD.MOV.U32 R2, RZ, RZ, R14 ;  /* 0x000000ffff02b224 */ /* 0x010fe400078e000e */
[----:B------:R-:W-:Y:S01]  /*27310*/  @!P3 IMAD.MOV.U32 R29, RZ, RZ, R115 ;  /* 0x000000ffff1db224 */ /* 0x000fe200078e0073 */
[----:B------:R-:W-:Y:S01]  /*27320*/  @!P1 LEA.HI.X R9, R99, R3, R100, 0x2, P4 ;  /* 0x0000000363099211 */ /* 0x000fe200020f1464 */
[----:B------:R-:W-:Y:S01]  /*27330*/  @!P3 IMAD.WIDE R4, R217, 0x4, R2 ;  /* 0x00000004d904b825 */ /* 0x000fe200078e0202 */
[----:B------:R-:W-:-:S04]  /*27340*/  @!P0 LEA R10, P4, R101, R14, 0x2 ;  /* 0x0000000e650a8211 */ /* 0x000fc800078810ff */
[-C--:B------:R-:W-:Y:S01]  /*27350*/  @!P0 LEA.HI.X R11, R101, R3.reuse, R102, 0x2, P4 ;  /* 0x00000003650b8211 */ /* 0x080fe200020f1466 */
[----:B------:R-:W-:Y:S01]  /*27360*/  @!P3 ST.E.64 desc[UR38][R4.64], R28 ;  /* 0x0000001c0400b985 */ /* 0x000fe2000c101b26 */
[----:B------:R-:W-:Y:S02]  /*27370*/  @!P5 LEA R12, P4, R103, R14, 0x2 ;  /* 0x0000000e670cd211 */ /* 0x000fe400078810ff */
[----:B------:R-:W-:Y:S01]  /*27380*/  ISETP.GE.AND P3, PT, R95, UR4, PT ;  /* 0x000000045f007c0c */ /* 0x000fe2000bf66270 */
[----:B------:R0:W-:Y:S01]  /*27390*/  @!P2 ST.E.64 desc[UR38][R6.64], R52 ;  /* 0x000000340600a985 */ /* 0x0001e2000c101b26 */
[----:B------:R-:W-:Y:S02]  /*273a0*/  @!P5 LEA.HI.X R13, R103, R3, R104, 0x2, P4 ;  /* 0x00000003670dd211 */ /* 0x000fe400020f1468 */
[----:B------:R-:W-:Y:S01]  /*273b0*/  ISETP.GE.AND P4, PT, R84, UR4, PT ;  /* 0x0000000454007c0c */ /* 0x000fe2000bf86270 */
[----:B------:R2:W-:Y:S01]  /*273c0*/  @!P1 ST.E.64 desc[UR38][R8.64], R56 ;  /* 0x0000003808009985 */ /* 0x0005e2000c101b26 */
[----:B------:R-:W-:-:S02]  /*273d0*/  ISETP.GE.AND P2, PT, R93, UR4, PT ;  /* 0x000000045d007c0c */ /* 0x000fc4000bf46270 */
[----:B------:R-:W-:Y:S01]  /*273e0*/  ISETP.GE.AND P1, PT, R85, UR4, PT ;  /* 0x0000000455007c0c */ /* 0x000fe2000bf26270 */
[----:B------:R3:W-:Y:S04]  /*273f0*/  @!P0 ST.E.64 desc[UR38][R10.64], R58 ;  /* 0x0000003a0a008985 */ /* 0x0007e8000c101b26 */
[----:B------:R-:W-:Y:S01]  /*27400*/  @!P5 ST.E.64 desc[UR38][R12.64], R60 ;  /* 0x0000003c0c00d985 */ /* 0x000fe2000c101b26 */
[----:B0-----:R-:W-:-:S03]  /*27410*/  @!P3 LEA R6, P5, R95, R14, 0x2 ;  /* 0x0000000e5f06b211 */ /* 0x001fc600078a10ff */
[CC--:B------:R-:W-:Y:S01]  /*27420*/  @!P4 LEA R4, P0, R84.reuse, R14.reuse, 0x2 ;  /* 0x0000000e5404c211 */ /* 0x0c0fe200078010ff */
[----:B------:R-:W-:Y:S01]  /*27430*/  @!P4 IMAD.MOV.U32 R55, RZ, RZ, R63 ;  /* 0x000000ffff37c224 */ /* 0x000fe200078e003f */
[-C--:B------:R-:W-:Y:S02]  /*27440*/  @!P3 LEA.HI.X R7, R95, R3.reuse, R90, 0x2, P5 ;  /* 0x000000035f07b211 */ /* 0x080fe400028f145a */
[----:B------:R-:W-:Y:S02]  /*27450*/  @!P4 LEA.HI.X R5, R84, R3, R92, 0x2, P0 ;  /* 0x000000035405c211 */ /* 0x000fe400000f145c */
[----:B------:R-:W-:Y:S02]  /*27460*/  ISETP.GE.AND P0, PT, R83, UR4, PT ;  /* 0x0000000453007c0c */ /* 0x000fe4000bf06270 */
[----:B--2---:R-:W-:Y:S01]  /*27470*/  @!P2 LEA R8, P5, R93, R14, 0x2 ;  /* 0x0000000e5d08a211 */ /* 0x004fe200078a10ff */
[----:B------:R0:W-:Y:S01]  /*27480*/  @!P4 ST.E.64 desc[UR38][R4.64], R54 ;  /* 0x000000360400c985 */ /* 0x0001e2000c101b26 */
[----:B------:R-:W-:-:S02]  /*27490*/  ISETP.GE.AND P4, PT, R75, UR4, PT ;  /* 0x000000044b007c0c */ /* 0x000fc4000bf86270 */
[-C--:B------:R-:W-:Y:S01]  /*274a0*/  @!P2 LEA.HI.X R9, R93, R3.reuse, R88, 0x2, P5 ;  /* 0x000000035d09a211 */ /* 0x080fe200028f1458 */
[----:B------:R2:W-:Y:S01]  /*274b0*/  @!P3 ST.E.64 desc[UR38][R6.64], R64 ;  /* 0x000000400600b985 */ /* 0x0005e2000c101b26 */
[-C--:B---3--:R-:W-:Y:S02]  /*274c0*/  @!P1 LEA R10, P5, R85, R14.reuse, 0x2 ;  /* 0x0000000e550a9211 */ /* 0x088fe400078a10ff */
[----:B------:R-:W-:Y:S01]  /*274d0*/  ISETP.GE.AND P3, PT, R51, UR4, PT ;  /* 0x0000000433007c0c */ /* 0x000fe2000bf66270 */
[----:B------:R3:W-:Y:S01]  /*274e0*/  @!P2 ST.E.64 desc[UR38][R8.64], R66 ;  /* 0x000000420800a985 */ /* 0x0007e2000c101b26 */
[-C--:B------:R-:W-:Y:S02]  /*274f0*/  @!P1 LEA.HI.X R11, R85, R3.reuse, R80, 0x2, P5 ;  /* 0x00000003550b9211 */ /* 0x080fe400028f1450 */
[----:B------:R-:W-:Y:S02]  /*27500*/  @!P0 LEA R20, P5, R83, R14, 0x2 ;  /* 0x0000000e53148211 */ /* 0x000fe400078a10ff */
[----:B------:R-:W-:Y:S01]  /*27510*/  ISETP.GE.AND P2, PT, R49, UR4, PT ;  /* 0x0000000431007c0c */ /* 0x000fe2000bf46270 */
[----:B------:R4:W-:Y:S01]  /*27520*/  @!P1 ST.E.64 desc[UR38][R10.64], R68 ;  /* 0x000000440a009985 */ /* 0x0009e2000c101b26 */
[----:B------:R-:W-:Y:S01]  /*27530*/  @!P0 LEA.HI.X R21, R83, R3, R74, 0x2, P5 ;  /* 0x0000000353158211 */ /* 0x000fe200028f144a */
[----:B------:R-:W-:Y:S01]  /*27540*/  @!P4 IMAD.MOV.U32 R111, RZ, RZ, R73 ;  /* 0x000000ffff6fc224 */ /* 0x000fe200078e0049 */
[----:B------:R-:W-:-:S02]  /*27550*/  ISETP.GE.AND P1, PT, R47, UR4, PT ;  /* 0x000000042f007c0c */ /* 0x000fc4000bf26270 */
[-C--:B0-----:R-:W-:Y:S01]  /*27560*/  @!P4 LEA R4, P5, R75, R14.reuse, 0x2 ;  /* 0x0000000e4b04c211 */ /* 0x081fe200078a10ff */
[----:B------:R0:W-:Y:S01]  /*27570*/  @!P0 ST.E.64 desc[UR38][R20.64], R70 ;  /* 0x0000004614008985 */ /* 0x0001e2000c101b26 */
[-C--:B--2---:R-:W-:Y:S01]  /*27580*/  @!P3 LEA R6, P0, R51, R14.reuse, 0x2 ;  /* 0x0000000e3306b211 */ /* 0x084fe200078010ff */
[----:B------:R-:W-:Y:S01]  /*27590*/  @!P3 IMAD.MOV.U32 R113, RZ, RZ, R87 ;  /* 0x000000ffff71b224 */ /* 0x000fe200078e0057 */
[-C--:B------:R-:W-:Y:S02]  /*275a0*/  @!P4 LEA.HI.X R5, R75, R3.reuse, R62, 0x2, P5 ;  /* 0x000000034b05c211 */ /* 0x080fe400028f143e */
[----:B------:R-:W-:Y:S01]  /*275b0*/  ISETP.GE.AND P5, PT, R45, UR4, PT ;  /* 0x000000042d007c0c */ /* 0x000fe2000bfa6270 */
[----:B------:R-:W-:Y:S01]  /*275c0*/  @!P2 IMAD.MOV.U32 R115, RZ, RZ, R89 ;  /* 0x000000ffff73a224 */ /* 0x000fe200078e0059 */
[----:B------:R-:W-:Y:S01]  /*275d0*/  @!P3 LEA.HI.X R7, R51, R3, R72, 0x2, P0 ;  /* 0x000000033307b211 */ /* 0x000fe200000f1448 */
[----:B------:R0:W-:Y:S01]  /*275e0*/  @!P4 ST.E.64 desc[UR38][R4.64], R110 ;  /* 0x0000006e0400c985 */ /* 0x0001e2000c101b26 */
[----:B---3--:R-:W-:Y:S01]  /*275f0*/  @!P2 LEA R8, P0, R49, R14, 0x2 ;  /* 0x0000000e3108a211 */ /* 0x008fe200078010ff */
[----:B------:R-:W-:-:S02]  /*27600*/  @!P1 IMAD.MOV.U32 R83, RZ, RZ, R91 ;  /* 0x000000ffff539224 */ /* 0x000fc400078e005b */
[----:B------:R0:W-:Y:S01]  /*27610*/  @!P3 ST.E.64 desc[UR38][R6.64], R112 ;  /* 0x000000700600b985 */ /* 0x0001e2000c101b26 */
[----:B------:R-:W-:Y:S02]  /*27620*/  @!P2 LEA.HI.X R9, R49, R3, R50, 0x2, P0 ;  /* 0x000000033109a211 */ /* 0x000fe400000f1432 */
[----:B----4-:R-:W-:-:S03]  /*27630*/  @!P1 LEA R10, P0, R47, R14, 0x2 ;  /* 0x0000000e2f0a9211 */ /* 0x010fc600078010ff */
[----:B------:R0:W-:Y:S01]  /*27640*/  @!P2 ST.E.64 desc[UR38][R8.64], R114 ;  /* 0x000000720800a985 */ /* 0x0001e2000c101b26 */
[----:B------:R-:W-:Y:S02]  /*27650*/  @!P1 LEA.HI.X R11, R47, R3, R48, 0x2, P0 ;  /* 0x000000032f0b9211 */ /* 0x000fe400000f1430 */
[----:B------:R-:W-:-:S03]  /*27660*/  @!P5 LEA R12, P0, R45, R14, 0x2 ;  /* 0x0000000e2d0cd211 */ /* 0x000fc600078010ff */
[----:B------:R0:W-:Y:S01]  /*27670*/  @!P1 ST.E.64 desc[UR38][R10.64], R82 ;  /* 0x000000520a009985 */ /* 0x0001e2000c101b26 */
[----:B------:R-:W-:Y:S02]  /*27680*/  @!P5 LEA.HI.X R13, R45, R3, R46, 0x2, P0 ;  /* 0x000000032d0dd211 */ /* 0x000fe400000f142e */
[----:B------:R-:W-:-:S03]  /*27690*/  ISETP.GE.AND P0, PT, R42, UR4, PT ;  /* 0x000000042a007c0c */ /* 0x000fc6000bf06270 */
[----:B------:R0:W-:Y:S10]  /*276a0*/  @!P5 ST.E.64 desc[UR38][R12.64], R76 ;  /* 0x0000004c0c00d985 */ /* 0x0001f4000c101b26 */
[----:B------:R-:W-:Y:S05]  /*276b0*/  @P0 BRA `(.L_x_7595) ;  /* 0x0000000c00240947 */ /* 0x000fea0003800000 */
[----:B------:R-:W-:-:S04]  /*276c0*/  LEA R14, P0, R42, R14, 0x2 ;  /* 0x0000000e2a0e7211 */ /* 0x000fc800078010ff */
[----:B------:R-:W-:-:S05]  /*276d0*/  LEA.HI.X R15, R42, R3, R43, 0x2, P0 ;  /* 0x000000032a0f7211 */ /* 0x000fca00000f142b */
[----:B------:R2:W-:Y:S01]  /*276e0*/  ST.E.64 desc[UR38][R14.64], R78 ;  /* 0x0000004e0e007985 */ /* 0x0005e2000c101b26 */
[----:B------:R-:W-:Y:S05]  /*276f0*/  BRA `(.L_x_7595) ;  /* 0x0000000c00147947 */ /* 0x000fea0003800000 */
.L_x_7581:
[----:B------:R-:W3:Y:S01]  /*27700*/  LDL R0, [R1] ;  /* 0x0000000001007983 */ /* 0x000ee20000100800 */
[----:B------:R-:W-:Y:S01]  /*27710*/  ULDC.64 UR4, c[0x0][0xc08] ;  /* 0x0003020000047ab9 */ /* 0x000fe20000000a00 */
[----:B------:R-:W3:Y:S01]  /*27720*/  LDC.64 R2, c[0x0][0xc00] ;  /* 0x00030000ff027b82 */ /* 0x000ee20000000a00 */
[----:B------:R-:W-:Y:S01]  /*27730*/  ISETP.NE.U32.AND P0, PT, RZ, UR4, PT ;  /* 0x00000004ff007c0c */ /* 0x000fe2000bf05070 */
[----:B------:R-:W-:Y:S01]  /*27740*/  IMAD.MOV.U32 R13, RZ, RZ, RZ ;  /* 0x000000ffff0d7224 */ /* 0x000fe200078e00ff */
[----:B------:R-:W4:Y:S02]  /*27750*/  S2R R6, SR_TID.X ;  /* 0x0000000000067919 */ /* 0x000f240000002100 */
[----:B------:R-:W-:Y:S01]  /*27760*/  ISETP.NE.AND.EX P1, PT, RZ, UR5, PT, P0 ;  /* 0x00000005ff007c0c */ /* 0x000fe2000bf25300 */
[----:B------:R-:W-:Y:S02]  /*27770*/  ULDC.64 UR4, c[0x0][0xc00] ;  /* 0x0003000000047ab9 */ /* 0x000fe40000000a00 */
[----:B------:R-:W-:-:S04]  /*27780*/  ISETP.NE.U32.AND P0, PT, RZ, UR4, PT ;  /* 0x00000004ff007c0c */ /* 0x000fc8000bf05070 */
[----:B------:R-:W-:-:S06]  /*27790*/  ISETP.NE.AND.EX P0, PT, RZ, UR5, PT, P0 ;  /* 0x00000005ff007c0c */ /* 0x000fcc000bf05300 */
[----:B------:R-:W0:Y:S01]  /*277a0*/  @P1 LDC.64 R4, c[0x0][0xc08] ;  /* 0x00030200ff041b82 */ /* 0x000e220000000a00 */
[----:B------:R-:W-:Y:S02]  /*277b0*/  ULDC UR4, c[0x0][0xa88] ;  /* 0x0002a20000047ab9 */ /* 0x000fe40000000800 */
[----:B------:R-:W-:Y:S02]  /*277c0*/  IMAD.U32 R20, RZ, RZ, UR4 ;  /* 0x00000004ff147e24 */ /* 0x000fe4000f8e00ff */
[----:B---3--:R-:W-:-:S04]  /*277d0*/  IMAD.WIDE R2, R0, 0x4, R2 ;  /* 0x0000000400027825 */ /* 0x008fc800078e0202 */
[----:B0-----:R-:W-:Y:S01]  /*277e0*/  @P1 IMAD.WIDE R4, R0, 0x4, R4 ;  /* 0x0000000400041825 */ /* 0x001fe200078e0204 */
[----:B------:R0:W5:Y:S03]  /*277f0*/  @P0 LDG.E R13, desc[UR38][R2.64] ;  /* 0x00000026020d0981 */ /* 0x000166000c1e1900 */
[----:B----4-:R-:W-:Y:S01]  /*27800*/  VIADD R26, R6, 0xffffff80 ;  /* 0xffffff80061a7836 */ /* 0x010fe20000000000 */
[----:B------:R0:W5:Y:S01]  /*27810*/  @P1 LDG.E R20, desc[UR38][R4.64] ;  /* 0x0000002604141981 */ /* 0x000162000c1e1900 */
[----:B-1----:R-:W-:Y:S02]  /*27820*/  ISETP.GT.AND P2, PT, R237, 0x1, PT ;  /* 0x00000001ed00780c */ /* 0x002fe40003f44270 */
[----:B------:R-:W-:Y:S02]  /*27830*/  SHF.R.S32.HI R14, RZ, 0x1f, R0 ;  /* 0x0000001fff0e7819 */ /* 0x000fe40000011400 */
[----:B------:R-:W-:Y:S01]  /*27840*/  ISETP.GT.AND P3, PT, R26, 0x7f, PT ;  /* 0x0000007f1a00780c */ /* 0x000fe20003f64270 */
[----:B------:R-:W-:-:S12]  /*27850*/  @P1 BRA `(.L_x_7600) ;  /* 0x0000000000101947 */ /* 0x000fd80003800000 */
[----:B------:R-:W-:Y:S05]  /*27860*/  @!P0 BRA `(.L_x_7600) ;  /* 0x00000000000c8947 */ /* 0x000fea0003800000 */
[----:B0-----:R-:W3:Y:S04]  /*27870*/  LDG.E R5, desc[UR38][R2.64] ;  /* 0x0000002602057981 */ /* 0x001ee8000c1e1900 */
[----:B-----5:R-:W3:Y:S02]  /*27880*/  LDG.E R20, desc[UR38][R2.64+0x4] ;  /* 0x0000042602147981 */ /* 0x020ee4000c1e1900 */
[----:B---3--:R-:W-:-:S07]  /*27890*/  IMAD.IADD R20, R20, 0x1, -R5 ;  /* 0x0000000114147824 */ /* 0x008fce00078e0a05 */
.L_x_7600:
[----:B------:R-:W-:Y:S01]  /*278a0*/  BSSY B1, `(.L_x_7601) ;  /* 0x0000036000017945 */ /* 0x000fe20003800000 */
[----:B------:R-:W-:Y:S02]  /*278b0*/  SEL R21, R0, RZ, !P0 ;  /* 0x000000ff00157207 */ /* 0x000fe40004000000 */
[----:B------:R-:W-:Y:S02]  /*278c0*/  SEL R14, R14, RZ, !P0 ;  /* 0x000000ff0e0e7207 */ /* 0x000fe40004000000 */
[----:B-----5:R-:W-:Y:S01]  /*278d0*/  SHF.R.S32.HI R12, RZ, 0x1f, R13 ;  /* 0x0000001fff0c7819 */ /* 0x020fe2000001140d */
[----:B------:R-:W-:Y:S06]  /*278e0*/  @P3 BRA `(.L_x_7602) ;  /* 0x0000000000c43947 */ /* 0x000fec0003800000 */
[----:B------:R-:W1:Y:S01]  /*278f0*/  LDC R27, c[0x0][0xbe8] ;  /* 0x0002fa00ff1b7b82 */ /* 0x000e620000000800 */
[----:B------:R-:W-:Y:S01]  /*27900*/  IADD3 R25, R219, -0x80, R6 ;  /* 0xffffff80db197810 */ /* 0x000fe20007ffe006 */
[----:B-1----:R-:W-:-:S05]  /*27910*/  IMAD R0, R20, R27, RZ ;  /* 0x0000001b14007224 */ /* 0x002fca00078e02ff */
[----:B------:R-:W-:-:S13]  /*27920*/  ISETP.GE.AND P0, PT, R25, R0, PT ;  /* 0x000000001900720c */ /* 0x000fda0003f06270 */
[----:B------:R-:W-:Y:S05]  /*27930*/  @P0 BRA `(.L_x_7602) ;  /* 0x0000000000b00947 */ /* 0x000fea0003800000 */
[----:B------:R-:W3:Y:S01]  /*27940*/  LDL.LU R30, [R1+0xc] ;  /* 0x00000c00011e7983 */ /* 0x000ee20000300800 */
[----:B------:R-:W-:Y:S01]  /*27950*/  IMAD.MOV.U32 R0, RZ, RZ, 0x9b8 ;  /* 0x000009b8ff007424 */ /* 0x000fe200078e00ff */
[----:B------:R-:W-:Y:S01]  /*27960*/  ISETP.GT.AND P3, PT, R237, 0x1, PT ;  /* 0x00000001ed00780c */ /* 0x000fe20003f64270 */
[----:B------:R-:W1:Y:S01]  /*27970*/  LDC.64 R28, c[0x0][0xba8] ;  /* 0x0002ea00ff1c7b82 */ /* 0x000e620000000a00 */
[----:B------:R-:W-:Y:S01]  /*27980*/  ISETP.NE.AND P0, PT, R27, 0x1, PT ;  /* 0x000000011b00780c */ /* 0x000fe20003f05270 */
[----:B------:R-:W-:Y:S01]  /*27990*/  IMAD.MOV.U32 R15, RZ, RZ, R25 ;  /* 0x000000ffff0f7224 */ /* 0x000fe200078e0019 */
[----:B------:R-:W-:-:S05]  /*279a0*/  SEL R24, R0, 0x978, P3 ;  /* 0x0000097800187807 */ /* 0x000fca0001800000 */
[----:B------:R-:W4:Y:S08]  /*279b0*/  LDC.64 R6, c[0x0][R24+0x220] ;  /* 0x0000880018067b82 */ /* 0x000f300000000a00 */
[----:B0-----:R-:W0:Y:S08]  /*279c0*/  LDC.64 R2, c[0x0][R24+0x218] ;  /* 0x0000860018027b82 */ /* 0x001e300000000a00 */
[----:B------:R-:W5:Y:S08]  /*279d0*/  LDC.64 R8, c[0x0][R24+0x228] ;  /* 0x00008a0018087b82 */ /* 0x000f700000000a00 */
[----:B------:R-:W2:Y:S08]  /*279e0*/  LDC.64 R4, c[0x0][R24+0x210] ;  /* 0x0000840018047b82 */ /* 0x000eb00000000a00 */
[----:B------:R-:W0:Y:S08]  /*279f0*/  @P0 LDC R0, c[0x0][0xbec] ;  /* 0x0002fb00ff000b82 */ /* 0x000e300000000800 */
[----:B------:R-:W5:Y:S01]  /*27a00*/  @P0 LDC R33, c[0x0][0xbf0] ;  /* 0x0002fc00ff210b82 */ /* 0x000f620000000800 */
[----:B----4-:R-:W-:-:S07]  /*27a10*/  IMAD R7, R7, R21, RZ ;  /* 0x0000001507077224 */ /* 0x010fce00078e02ff */
[----:B-1----:R-:W1:Y:S01]  /*27a20*/  @!P3 LDC R28, c[0x0][0xb50] ;  /* 0x0002d400ff1cbb82 */ /* 0x002e620000000800 */
[----:B------:R-:W-:Y:S02]  /*27a30*/  IMAD R7, R6, R14, R7 ;  /* 0x0000000e06077224 */ /* 0x000fe400078e0207 */
[----:B0-----:R-:W-:-:S05]  /*27a40*/  @P0 IMAD.HI.U32 R0, R25, R0, RZ ;  /* 0x0000000019000227 */ /* 0x001fca00078e00ff */
[----:B------:R-:W0:Y:S01]  /*27a50*/  @!P3 LDC R29, c[0x0][0xb54] ;  /* 0x0002d500ff1dbb82 */ /* 0x000e220000000800 */
        /* <DEDUP_REMOVED lines=10> */
[----:B---3--:R-:W-:-:S05]  /*27b00*/  SEL R33, R30, RZ, P3 ;  /* 0x000000ff1e217207 */ /* 0x008fca0001800000 */
[----:B------:R-:W-:-:S04]  /*27b10*/  IMAD.WIDE.U32 R2, R8, R33, RZ ;  /* 0x0000002108027225 */ /* 0x000fc800078e00ff */
[----:B------:R-:W-:Y:S01]  /*27b20*/  IMAD R9, R9, R33, RZ ;  /* 0x0000002109097224 */ /* 0x000fe200078e02ff */
[----:B------:R-:W-:Y:S02]  /*27b30*/  IADD3 R2, P0, P1, R15, R10, R2 ;  /* 0x0000000a0f027210 */ /* 0x000fe4000791e002 */
[----:B------:R-:W-:Y:S01]  /*27b40*/  SHF.R.S32.HI R15, RZ, 0x1f, R15 ;  /* 0x0000001fff0f7819 */ /* 0x000fe2000001140f */
[----:B------:R-:W-:Y:S01]  /*27b50*/  IMAD.IADD R3, R9, 0x1, R3 ;  /* 0x0000000109037824 */ /* 0x000fe200078e0203 */
[----:B------:R-:W-:-:S04]  /*27b60*/  SHF.R.S32.HI R9, RZ, 0x1f, R7 ;  /* 0x0000001fff097819 */ /* 0x000fc80000011407 */
[----:B------:R-:W-:Y:S01]  /*27b70*/  IADD3.X R3, R15, R0, R3, P0, P1 ;  /* 0x000000000f037210 */ /* 0x000fe200007e2403 */
[----:B--2---:R-:W-:-:S04]  /*27b80*/  IMAD R0, R5, R7, RZ ;  /* 0x0000000705007224 */ /* 0x004fc800078e02ff */
[C---:B------:R-:W-:Y:S02]  /*27b90*/  IMAD R9, R4.reuse, R9, R0 ;  /* 0x0000000904097224 */ /* 0x040fe400078e0200 */
[----:B------:R-:W-:-:S04]  /*27ba0*/  IMAD.WIDE.U32 R2, R4, R7, R2 ;  /* 0x0000000704027225 */ /* 0x000fc800078e0002 */
[----:B------:R-:W-:Y:S01]  /*27bb0*/  IMAD.IADD R0, R3, 0x1, R9 ;  /* 0x0000000103007824 */ /* 0x000fe200078e0209 */
[----:B-1----:R-:W-:Y:S01]  /*27bc0*/  LEA R4, P0, R2, R28, 0x2 ;  /* 0x0000001c02047211 */ /* 0x002fe200078010ff */
[----:B------:R-:W-:-:S03]  /*27bd0*/  IMAD.MOV.U32 R3, RZ, RZ, -0x800000 ;  /* 0xff800000ff037424 */ /* 0x000fc600078e00ff */
[----:B0-----:R-:W-:-:S05]  /*27be0*/  LEA.HI.X R5, R2, R29, R0, 0x2, P0 ;  /* 0x0000001d02057211 */ /* 0x001fca00000f1400 */
[----:B------:R1:W-:Y:S04]  /*27bf0*/  STG.E desc[UR38][R4.64], R3 ;  /* 0x0000000304007986 */ /* 0x0003e8000c101926 */
.L_x_7602:
[----:B------:R-:W-:Y:S05]  /*27c00*/  BSYNC B1 ;  /* 0x0000000000017941 */ /* 0x000fea0003800000 */
.L_x_7601:
[----:B------:R-:W-:Y:S05]  /*27c10*/  @P2 BRA `(.L_x_7595) ;  /* 0x0000000400cc2947 */ /* 0x000fea0003800000 */
[----:B------:R-:W3:Y:S01]  /*27c20*/  LDC R25, c[0x0][0xbe8] ;  /* 0x0002fa00ff197b82 */ /* 0x000ee20000000800 */
[----:B0-----:R-:W-:Y:S01]  /*27c30*/  SHF.R.S32.HI R2, RZ, 0x1f, R26 ;  /* 0x0000001fff027819 */ /* 0x001fe2000001141a */
[----:B------:R-:W-:Y:S01]  /*27c40*/  ULDC.64 UR4, c[0x0][0xaa0] ;  /* 0x0002a80000047ab9 */ /* 0x000fe20000000a00 */
[----:B------:R-:W-:Y:S01]  /*27c50*/  ULDC.64 UR6, c[0x0][0xaf0] ;  /* 0x0002bc0000067ab9 */ /* 0x000fe20000000a00 */
[----:B------:R-:W-:Y:S01]  /*27c60*/  IMAD R0, R12, UR4, RZ ;  /* 0x000000040c007c24 */ /* 0x000fe2000f8e02ff */
[----:B------:R-:W-:Y:S01]  /*27c70*/  LEA.HI R6, R2, R26, RZ, 0x3 ;  /* 0x0000001a02067211 */ /* 0x000fe200078f18ff */
[----:B-1----:R-:W-:-:S03]  /*27c80*/  IMAD.WIDE.U32 R2, R13, UR4, RZ ;  /* 0x000000040d027c25 */ /* 0x002fc6000f8e00ff */
[----:B------:R-:W-:Y:S01]  /*27c90*/  SHF.R.S32.HI R6, RZ, 0x3, R6 ;  /* 0x00000003ff067819 */ /* 0x000fe20000011406 */
[----:B------:R-:W-:Y:S01]  /*27ca0*/  IMAD R5, R13, UR5, R0 ;  /* 0x000000050d057c24 */ /* 0x000fe2000f8e0200 */
[----:B------:R-:W-:-:S03]  /*27cb0*/  ULDC.64 UR4, c[0x0][0xae8] ;  /* 0x0002ba0000047ab9 */ /* 0x000fc60000000a00 */
[----:B------:R-:W-:Y:S02]  /*27cc0*/  IMAD R0, R236, 0x20, R6 ;  /* 0x00000020ec007824 */ /* 0x000fe400078e0206 */
[----:B------:R-:W-:Y:S02]  /*27cd0*/  IMAD.IADD R3, R3, 0x1, R5 ;  /* 0x0000000103037824 */ /* 0x000fe400078e0205 */
[----:B------:R-:W-:Y:S02]  /*27ce0*/  IMAD.IADD R9, R219, 0x1, R0 ;  /* 0x00000001db097824 */ /* 0x000fe400078e0200 */
[----:B------:R-:W-:Y:S01]  /*27cf0*/  IMAD.WIDE.U32 R2, R232, UR4, R2 ;  /* 0x00000004e8027c25 */ /* 0x000fe2000f8e0002 */
[----:B---3--:R-:W-:-:S03]  /*27d00*/  ISETP.NE.AND P0, PT, R25, 0x1, PT ;  /* 0x000000011900780c */ /* 0x008fc60003f05270 */
[----:B------:R-:W-:Y:S02]  /*27d10*/  IMAD.MOV.U32 R5, RZ, RZ, R9 ;  /* 0x000000ffff057224 */ /* 0x000fe400078e0009 */
[----:B------:R-:W-:Y:S01]  /*27d20*/  IMAD R3, R232, UR5, R3 ;  /* 0x00000005e8037c24 */ /* 0x000fe2000f8e0203 */
[----:B------:R-:W-:Y:S01]  /*27d30*/  ULDC.64 UR4, c[0x0][0xae0] ;  /* 0x0002b80000047ab9 */ /* 0x000fe20000000a00 */
[----:B------:R-:W-:-:S06]  /*27d40*/  IMAD.WIDE.U32 R2, R21, UR6, R2 ;  /* 0x0000000615027c25 */ /* 0x000fcc000f8e0002 */
[----:B------:R-:W0:Y:S08]  /*27d50*/  @P0 LDC R4, c[0x0][0xbec] ;  /* 0x0002fb00ff040b82 */ /* 0x000e300000000800 */
[----:B------:R-:W1:Y:S01]  /*27d60*/  @P0 LDC R7, c[0x0][0xbf0] ;  /* 0x0002fc00ff070b82 */ /* 0x000e620000000800 */
[----:B0-----:R-:W-:-:S04]  /*27d70*/  @P0 IMAD.HI.U32 R0, R9, R4, RZ ;  /* 0x0000000409000227 */ /* 0x001fc800078e00ff */
[----:B------:R-:W-:Y:S01]  /*27d80*/  IMAD R4, R14, UR6, RZ ;  /* 0x000000060e047c24 */ /* 0x000fe2000f8e02ff */
[----:B-1----:R-:W-:-:S03]  /*27d90*/  @P0 SHF.R.U32.HI R5, RZ, R7, R0 ;  /* 0x00000007ff050219 */ /* 0x002fc60000011600 */
[----:B------:R-:W-:Y:S01]  /*27da0*/  IMAD R7, R21, UR7, R4 ;  /* 0x0000000715077c24 */ /* 0x000fe2000f8e0204 */
[--C-:B------:R-:W-:Y:S01]  /*27db0*/  SHF.R.S32.HI R0, RZ, 0x1f, R5.reuse ;  /* 0x0000001fff007819 */ /* 0x100fe20000011405 */
        /* <DEDUP_REMOVED lines=12> */
[----:B------:R-:W-:Y:S01]  /*27e80*/  ULDC.64 UR4, c[0x0][0xa80] ;  /* 0x0002a00000047ab9 */ /* 0x000fe20000000a00 */
[----:B------:R-:W-:Y:S02]  /*27e90*/  SHF.R.S32.HI R7, RZ, 0x1f, R111 ;  /* 0x0000001fff077819 */ /* 0x000fe4000001146f */
[----:B------:R-:W-:Y:S01]  /*27ea0*/  IMAD.IADD R3, R5, 0x1, R3 ;  /* 0x0000000105037824 */ /* 0x000fe200078e0203 */
[C---:B------:R-:W-:Y:S01]  /*27eb0*/  LEA R2, P0, R4.reuse, UR4, 0x1 ;  /* 0x0000000404027c11 */ /* 0x040fe2000f8008ff */
[----:B------:R-:W-:Y:S01]  /*27ec0*/  UMOV UR4, 0xffffffff ;  /* 0xffffffff00047882 */ /* 0x000fe20000000000 */
[----:B------:R-:W-:Y:S02]  /*27ed0*/  SHF.R.S32.HI R5, RZ, 0x1f, R109 ;  /* 0x0000001fff057819 */ /* 0x000fe4000001146d */
[----:B------:R-:W-:Y:S01]  /*27ee0*/  LEA.HI.X R3, R4, UR5, R3, 0x1, P0 ;  /* 0x0000000504037c11 */ /* 0x000fe200080f0c03 */
[----:B------:R-:W-:Y:S08]  /*27ef0*/  BRA.DIV UR4, `(.L_x_7603) ;  /* 0x000000ba04747947 */ /* 0x000ff0000b800000 */
[----:B------:R0:W1:Y:S04]  /*27f00*/  SHFL.IDX PT, R0, R3, RZ, 0x181f ;  /* 0x00181fff03007589 */ /* 0x00006800000e0000 */
[----:B------:R0:W3:Y:S02]  /*27f10*/  SHFL.IDX PT, R14, R2, RZ, 0x181f ;  /* 0x00181fff020e7589 */ /* 0x0000e400000e0000 */
.L_x_7880:
[----:B------:R-:W-:Y:S01]  /*27f20*/  IMAD R25, R20, R25, RZ ;  /* 0x0000001914197224 */ /* 0x000fe200078e02ff */
[----:B------:R-:W-:Y:S01]  /*27f30*/  BSSY B1, `(.L_x_7604) ;  /* 0x000000d000017945 */ /* 0x000fe20003800000 */
[----:B------:R-:W-:-:S05]  /*27f40*/  IMAD.IADD R6, R6, 0x1, R219 ;  /* 0x0000000106067824 */ /* 0x000fca00078e02db */
[----:B------:R-:W-:-:S13]  /*27f50*/  ISETP.GE.AND P0, PT, R6, R25, PT ;  /* 0x000000190600720c */ /* 0x000fda0003f06270 */
[----:B------:R-:W-:Y:S05]  /*27f60*/  @P0 BRA `(.L_x_7605) ;  /* 0x0000000000240947 */ /* 0x000fea0003800000 */
[----:B------:R-:W-:Y:S02]  /*27f70*/  ULDC UR4, c[0x0][0xac8] ;  /* 0x0002b20000047ab9 */ /* 0x000fe40000000800 */
[----:B------:R-:W-:Y:S02]  /*27f80*/  ISETP.GE.AND P2, PT, R111, UR4, PT ;  /* 0x000000046f007c0c */ /* 0x000fe4000bf46270 */
[----:B------:R-:W-:-:S11]  /*27f90*/  ISETP.GE.AND P3, PT, R109, UR4, PT ;  /* 0x000000046d007c0c */ /* 0x000fd6000bf66270 */
[-C--:B---3--:R-:W-:Y:S02]  /*27fa0*/  @!P2 LEA R8, P0, R111, R14.reuse, 0x1 ;  /* 0x0000000e6f08a211 */ /* 0x088fe400078008ff */
[----:B------:R-:W-:Y:S02]  /*27fb0*/  @!P3 LEA R14, P1, R109, R14, 0x1 ;  /* 0x0000000e6d0eb211 */ /* 0x000fe400078208ff */
[-C--:B-1----:R-:W-:Y:S02]  /*27fc0*/  @!P2 LEA.HI.X R9, R111, R0.reuse, R7, 0x1, P0 ;  /* 0x000000006f09a211 */ /* 0x082fe400000f0c07 */
[----:B------:R-:W-:-:S03]  /*27fd0*/  @!P3 LEA.HI.X R15, R109, R0, R5, 0x1, P1 ;  /* 0x000000006d0fb211 */ /* 0x000fc600008f0c05 */
[----:B------:R4:W-:Y:S04]  /*27fe0*/  @!P2 ST.E.128 desc[UR38][R8.64], RZ ;  /* 0x000000ff0800a985 */ /* 0x0009e8000c101d26 */
[----:B------:R4:W-:Y:S02]  /*27ff0*/  @!P3 ST.E.128 desc[UR38][R14.64], RZ ;  /* 0x000000ff0e00b985 */ /* 0x0009e4000c101d26 */
.L_x_7605:
[----:B------:R-:W-:Y:S05]  /*28000*/  BSYNC B1 ;  /* 0x0000000000017941 */ /* 0x000fea0003800000 */
.L_x_7604:
[----:B------:R-:W-:-:S03]  /*28010*/  UMOV UR4, 0xffffffff ;  /* 0xffffffff00047882 */ /* 0x000fc60000000000 */
[----:B------:R-:W-:Y:S05]  /*28020*/  BRA.DIV UR4, `(.L_x_7606) ;  /* 0x000000ba045c7947 */ /* 0x000fea000b800000 */
[----:B-1----:R1:W0:Y:S04]  /*28030*/  SHFL.IDX PT, R0, R3, 0x1, 0x181f ;  /* 0x00381f0003007f89 */ /* 0x00222800000e0000 */
[----:B---34-:R1:W3:Y:S02]  /*28040*/  SHFL.IDX PT, R14, R2, 0x1, 0x181f ;  /* 0x00381f00020e7f89 */ /* 0x0182e400000e0000 */
.L_x_7884:
[----:B------:R-:W-:Y:S01]  /*28050*/  VIADD R4, R6, 0x20 ;  /* 0x0000002006047836 */ /* 0x000fe20000000000 */
[----:B------:R-:W-:Y:S04]  /*28060*/  BSSY B1, `(.L_x_7607) ;  /* 0x000000c000017945 */ /* 0x000fe80003800000 */
[----:B------:R-:W-:-:S13]  /*28070*/  ISETP.GE.AND P0, PT, R4, R25, PT ;  /* 0x000000190400720c */ /* 0x000fda0003f06270 */
[----:B------:R-:W-:Y:S05]  /*28080*/  @P0 BRA `(.L_x_7608) ;  /* 0x0000000000240947 */ /* 0x000fea0003800000 */
[----:B------:R-:W-:Y:S02]  /*28090*/  ULDC UR4, c[0x0][0xac8] ;  /* 0x0002b20000047ab9 */ /* 0x000fe40000000800 */
[----:B------:R-:W-:Y:S02]  /*280a0*/  ISETP.GE.AND P2, PT, R111, UR4, PT ;  /* 0x000000046f007c0c */ /* 0x000fe4000bf46270 */
[----:B------:R-:W-:-:S11]  /*280b0*/  ISETP.GE.AND P3, PT, R109, UR4, PT ;  /* 0x000000046d007c0c */ /* 0x000fd6000bf66270 */
[-C--:B---3--:R-:W-:Y:S02]  /*280c0*/  @!P2 LEA R8, P0, R111, R14.reuse, 0x1 ;  /* 0x0000000e6f08a211 */ /* 0x088fe400078008ff */
[----:B------:R-:W-:Y:S02]  /*280d0*/  @!P3 LEA R14, P1, R109, R14, 0x1 ;  /* 0x0000000e6d0eb211 */ /* 0x000fe400078208ff */
[-C--:B0-----:R-:W-:Y:S02]  /*280e0*/  @!P2 LEA.HI.X R9, R111, R0.reuse, R7, 0x1, P0 ;  /* 0x000000006f09a211 */ /* 0x081fe400000f0c07 */
[----:B------:R-:W-:-:S03]  /*280f0*/  @!P3 LEA.HI.X R15, R109, R0, R5, 0x1, P1 ;  /* 0x000000006d0fb211 */ /* 0x000fc600008f0c05 */
[----:B------:R4:W-:Y:S04]  /*28100*/  @!P2 ST.E.128 desc[UR38][R8.64], RZ ;  /* 0x000000ff0800a985 */ /* 0x0009e8000c101d26 */
[----:B------:R4:W-:Y:S02]  /*28110*/  @!P3 ST.E.128 desc[UR38][R14.64], RZ ;  /* 0x000000ff0e00b985 */ /* 0x0009e4000c101d26 */
.L_x_7608:
[----:B------:R-:W-:Y:S05]  /*28120*/  BSYNC B1 ;  /* 0x0000000000017941 */ /* 0x000fea0003800000 */
.L_x_7607:
[----:B------:R-:W-:-:S03]  /*28130*/  UMOV UR4, 0xffffffff ;  /* 0xffffffff00047882 */ /* 0x000fc60000000000 */
[----:B------:R-:W-:Y:S05]  /*28140*/  BRA.DIV UR4, `(.L_x_7609) ;  /* 0x000000ba045c7947 */ /* 0x000fea000b800000 */
[----:B0-----:R0:W0:Y:S04]  /*28150*/  SHFL.IDX PT, R0, R3, 0x2, 0x181f ;  /* 0x00581f0003007f89 */ /* 0x00102800000e0000 */
[----:B---34-:R3:W4:Y:S02]  /*28160*/  SHFL.IDX PT, R14, R2, 0x2, 0x181f ;  /* 0x00581f00020e7f89 */ /* 0x01872400000e0000 */
.L_x_7888:
[----:B------:R-:W-:Y:S01]  /*28170*/  VIADD R4, R6, 0x40 ;  /* 0x0000004006047836 */ /* 0x000fe20000000000 */
[----:B------:R-:W-:Y:S04]  /*28180*/  BSSY B1, `(.L_x_7610) ;  /* 0x000000c000017945 */ /* 0x000fe80003800000 */
[----:B------:R-:W-:-:S13]  /*28190*/  ISETP.GE.AND P0, PT, R4, R25, PT ;  /* 0x000000190400720c */ /* 0x000fda0003f06270 */
[----:B------:R-:W-:Y:S05]  /*281a0*/  @P0 BRA `(.L_x_7611) ;  /* 0x0000000000240947 */ /* 0x000fea0003800000 */
[----:B------:R-:W-:Y:S02]  /*281b0*/  ULDC UR4, c[0x0][0xac8] ;  /* 0x0002b20000047ab9 */ /* 0x000fe40000000800 */
[----:B------:R-:W-:Y:S02]  /*281c0*/  ISETP.GE.AND P2, PT, R111, UR4, PT ;  /* 0x000000046f007c0c */ /* 0x000fe4000bf46270 */
[----:B------:R-:W-:-:S11]  /*281d0*/  ISETP.GE.AND P3, PT, R109, UR4, PT ;  /* 0x000000046d007c0c */ /* 0x000fd6000bf66270 */
[-C--:B----4-:R-:W-:Y:S02]  /*281e0*/  @!P2 LEA R8, P0, R111, R14.reuse, 0x1 ;  /* 0x0000000e6f08a211 */ /* 0x090fe400078008ff */
[----:B------:R-:W-:Y:S02]  /*281f0*/  @!P3 LEA R14, P1, R109, R14, 0x1 ;  /* 0x0000000e6d0eb211 */ /* 0x000fe400078208ff */
[-C--:B0-----:R-:W-:Y:S02]  /*28200*/  @!P2 LEA.HI.X R9, R111, R0.reuse, R7, 0x1, P0 ;  /* 0x000000006f09a211 */ /* 0x081fe400000f0c07 */
[----:B------:R-:W-:-:S03]  /*28210*/  @!P3 LEA.HI.X R15, R109, R0, R5, 0x1, P1 ;  /* 0x000000006d0fb211 */ /* 0x000fc600008f0c05 */
[----:B------:R0:W-:Y:S04]  /*28220*/  @!P2 ST.E.128 desc[UR38][R8.64], RZ ;  /* 0x000000ff0800a985 */ /* 0x0001e8000c101d26 */
[----:B------:R0:W-:Y:S02]  /*28230*/  @!P3 ST.E.128 desc[UR38][R14.64], RZ ;  /* 0x000000ff0e00b985 */ /* 0x0001e4000c101d26 */
.L_x_7611:
[----:B------:R-:W-:Y:S05]  /*28240*/  BSYNC B1 ;  /* 0x0000000000017941 */ /* 0x000fea0003800000 */
.L_x_7610:
[----:B------:R-:W-:-:S03]  /*28250*/  UMOV UR4, 0xffffffff ;  /* 0xffffffff00047882 */ /* 0x000fc60000000000 */
[----:B------:R-:W-:Y:S05]  /*28260*/  BRA.DIV UR4, `(.L_x_7612) ;  /* 0x000000ba045c7947 */ /* 0x000fea000b800000 */
[----:B0-----:R0:W0:Y:S04]  /*28270*/  SHFL.IDX PT, R0, R3, 0x3, 0x181f ;  /* 0x00781f0003007f89 */ /* 0x00102800000e0000 */
[----:B----4-:R4:W0:Y:S02]  /*28280*/  SHFL.IDX PT, R14, R2, 0x3, 0x181f ;  /* 0x00781f00020e7f89 */ /* 0x01082400000e0000 */
.L_x_7892:
[----:B-1-34-:R-:W-:-:S05]  /*28290*/  VIADD R2, R6, 0x60 ;  /* 0x0000006006027836 */ /* 0x01afca0000000000 */
[----:B------:R-:W-:-:S13]  /*282a0*/  ISETP.GE.AND P0, PT, R2, R25, PT ;  /* 0x000000190200720c */ /* 0x000fda0003f06270 */
[----:B------:R-:W-:Y:S05]  /*282b0*/  @P0 BRA `(.L_x_7595) ;  /* 0x0000000000240947 */ /* 0x000fea0003800000 */
[----:B------:R-:W-:Y:S02]  /*282c0*/  ULDC UR4, c[0x0][0xac8] ;  /* 0x0002b20000047ab9 */ /* 0x000fe40000000800 */
[----:B------:R-:W-:Y:S02]  /*282d0*/  ISETP.GE.AND P2, PT, R111, UR4, PT ;  /* 0x000000046f007c0c */ /* 0x000fe4000bf46270 */
[----:B------:R-:W-:-:S11]  /*282e0*/  ISETP.GE.AND P3, PT, R109, UR4, PT ;  /* 0x000000046d007c0c */ /* 0x000fd6000bf66270 */
[-C--:B0-----:R-:W-:Y:S02]  /*282f0*/  @!P2 LEA R2, P0, R111, R14.reuse, 0x1 ;  /* 0x0000000e6f02a211 */ /* 0x081fe400078008ff */
[----:B------:R-:W-:Y:S02]  /*28300*/  @!P3 LEA R14, P1, R109, R14, 0x1 ;  /* 0x0000000e6d0eb211 */ /* 0x000fe400078208ff */
[-C--:B------:R-:W-:Y:S02]  /*28310*/  @!P2 LEA.HI.X R3, R111, R0.reuse, R7, 0x1, P0 ;  /* 0x000000006f03a211 */ /* 0x080fe400000f0c07 */
[----:B------:R-:W-:-:S03]  /*28320*/  @!P3 LEA.HI.X R15, R109, R0, R5, 0x1, P1 ;  /* 0x000000006d0fb211 */ /* 0x000fc600008f0c05 */
[----:B------:R3:W-:Y:S04]  /*28330*/  @!P2 ST.E.128 desc[UR38][R2.64], RZ ;  /* 0x000000ff0200a985 */ /* 0x0007e8000c101d26 */
[----:B------:R3:W-:Y:S02]  /*28340*/  @!P3 ST.E.128 desc[UR38][R14.64], RZ ;  /* 0x000000ff0e00b985 */ /* 0x0007e4000c101d26 */
.L_x_7595:
[----:B------:R-:W-:Y:S05]  /*28350*/  BSYNC B0 ;  /* 0x0000000000007941 */ /* 0x000fea0003800000 */
.L_x_7580:
[----:B------:R-:W-:Y:S02]  /*28360*/  ULDC UR4, c[0x0][0xc3c] ;  /* 0x00030f0000047ab9 */ /* 0x000fe40000000800 */
[----:B--2---:R-:W-:-:S13]  /*28370*/  ISETP.GE.AND P0, PT, R223, UR4, PT ;  /* 0x00000004df007c0c */ /* 0x004fda000bf06270 */
[----:B------:R-:W-:Y:S05]  /*28380*/  @!P0 BRA `(.L_x_7613) ;  /* 0xfffffd8c00348947 */ /* 0x000fea000383ffff */
[----:B------:R-:W-:Y:S05]  /*28390*/  BRA `(.L_x_7372) ;  /* 0x0000008000f07947 */ /* 0x000fea0003800000 */
.L_x_7370:
        /* <DEDUP_REMOVED lines=14> */
[----:B0-----:R3:W-:Y:S04]  /*28480*/  STL.64 [R1], R4 ;  /* 0x0000000401007387 */ /* 0x0017e80000100a00 */
[----:B------:R3:W-:Y:S01]  /*28490*/  STL.64 [R1+0x8], R6 ;  /* 0x0000080601007387 */ /* 0x0007e20000100a00 */
[----:B------:R-:W-:Y:S06]  /*284a0*/  BAR.ARV 0x4, 0x180 ;  /* 0x0106000000007b1d */ /* 0x000fec0000002000 */
[----:B------:R-:W-:Y:S05]  /*284b0*/  BRA `(.L_x_7615) ;  /* 0x0000000c00b47947 */ /* 0x000fea0003800000 */
.L_x_7614:
[----:B------:R-:W0:Y:S01]  /*284c0*/  S2R R0, SR_TID.X ;  /* 0x0000000000007919 */ /* 0x000e220000002100 */
[----:B------:R-:W-:Y:S01]  /*284d0*/  ULDC UR4, c[0x0][0xc3c] ;  /* 0x00030f0000047ab9 */ /* 0x000fe20000000800 */
[----:B------:R-:W1:Y:S01]  /*284e0*/  S2UR UR6, SR_CTAID.X ;  /* 0x00000000000679c3 */ /* 0x000e620000002500 */
[----:B------:R-:W-:Y:S01]  /*284f0*/  ULDC UR5, c[0x0][0xc38] ;  /* 0x00030e0000057ab9 */ /* 0x000fe20000000800 */
[----:B0-----:R-:W-:-:S04]  /*28500*/  LOP3.LUT R0, R0, 0x1f, RZ, 0xc0, !PT ;  /* 0x0000001f00007812 */ /* 0x001fc800078ec0ff */
[----:B------:R-:W-:-:S04]  /*28510*/  ISETP.NE.AND P0, PT, R0, 0x1f, PT ;  /* 0x0000001f0000780c */ /* 0x000fc80003f05270 */
[----:B------:R-:W-:-:S13]  /*28520*/  ISETP.GE.OR P1, PT, R0, UR4, !P0 ;  /* 0x0000000400007c0c */ /* 0x000fda000c726670 */
[----:B------:R-:W0:Y:S08]  /*28530*/  @!P1 LDC.64 R2, c[0x0][0xc80] ;  /* 0x00032000ff029b82 */ /* 0x000e300000000a00 */
[----:B------:R-:W2:Y:S01]  /*28540*/  @!P1 LDC.64 R4, c[0x0][0xc78] ;  /* 0x00031e00ff049b82 */ /* 0x000ea20000000a00 */
[----:B0-----:R-:W-:-:S05]  /*28550*/  @!P1 IMAD.WIDE.U32 R2, R0, 0x4, R2 ;  /* 0x0000000400029825 */ /* 0x001fca00078e0002 */
[----:B------:R2:W3:Y:S02]  /*28560*/  @!P1 LDG.E R6, desc[UR38][R2.64] ;  /* 0x0000002602069981 */ /* 0x0004e4000c1e1900 */
[----:B--2---:R-:W-:-:S04]  /*28570*/  @!P1 IMAD.WIDE.U32 R2, R0, 0x4, R4 ;  /* 0x0000000400029825 */ /* 0x004fc800078e0004 */
        /* <DEDUP_REMOVED lines=27> */
[----:B-1----:R-:W-:-:S13]  /*28730*/  ISETP.GT.AND P6, PT, R7, UR6, PT ;  /* 0x0000000607007c0c */ /* 0x002fda000bfc4270 */
[----:B------:R-:W-:Y:S05]  /*28740*/  @P6 BRA `(.L_x_7616) ;  /* 0x0000000000a86947 */ /* 0x000fea0003800000 */
[----:B------:R-:W-:Y:S01]  /*28750*/  IMAD.MOV.U32 R7, RZ, RZ, R4 ;  /* 0x000000ffff077224 */ /* 0x000fe200078e0004 */
[----:B------:R-:W-:Y:S01]  /*28760*/  UMOV UR4, URZ ;  /* 0x0000003f00047c82 */ /* 0x000fe20008000000 */
[----:B------:R-:W-:-:S05]  /*28770*/  ULDC UR5, c[0x0][0xc38] ;  /* 0x00030e0000057ab9 */ /* 0x000fca0000000800 */
.L_x_7618:
        /* <DEDUP_REMOVED lines=39> */
.L_x_7616:
        /* <DEDUP_REMOVED lines=12> */
.L_x_7619:
        /* <DEDUP_REMOVED lines=63> */
.L_x_7620:
        /* <DEDUP_REMOVED lines=61> */
.L_x_7621:
[----:B01----:R-:W-:-:S05]  /*29270*/  LOP3.LUT R3, RZ, R2, RZ, 0x33, !PT ;  /* 0x00000002ff037212 */ /* 0x003fca00078e33ff */
[----:B------:R-:W-:-:S05]  /*29280*/  IMAD.IADD R2, R4, 0x1, R3 ;  /* 0x0000000104027824 */ /* 0x000fca00078e0203 */
[----:B------:R1:W-:Y:S01]  /*29290*/  STL [R1+0x4], R2 ;  /* 0x0000040201007387 */ /* 0x0003e20000100800 */
[----:B------:R-:W-:Y:S05]  /*292a0*/  BRA `(.L_x_7622) ;  /* 0x0000000000107947 */ /* 0x000fea0003800000 */
.L_x_7617:
[----:B------:R-:W-:Y:S01]  /*292b0*/  IMAD.U32 R2, RZ, RZ, UR6 ;  /* 0x00000006ff027e24 */ /* 0x000fe2000f8e00ff */
[----:B------:R0:W-:Y:S04]  /*292c0*/  STL [R1+0x4], RZ ;  /* 0x000004ff01007387 */ /* 0x0001e80000100800 */
[----:B------:R0:W-:Y:S04]  /*292d0*/  STL [R1+0x8], RZ ;  /* 0x000008ff01007387 */ /* 0x0001e80000100800 */
[----:B------:R0:W-:Y:S02]  /*292e0*/  STL [R1], R2 ;  /* 0x0000000201007387 */ /* 0x0001e40000100800 */
.L_x_7622:
        /* <DEDUP_REMOVED lines=10> */
.L_x_7615:
        /* <DEDUP_REMOVED lines=9> */
[----:B------:R-:W5:Y:S01]  /*29420*/  S2UR UR5, SR_CgaCtaId ;  /* 0x00000000000579c3 */ /* 0x000f620000008800 */
[----:B------:R-:W-:Y:S01]  /*29430*/  UMOV UR4, 0x400 ;  /* 0x0000040000047882 */ /* 0x000fe20000000000 */
[----:B------:R-:W-:Y:S01]  /*29440*/  BSSY B7, `(.L_x_7623) ;  /* 0x00006f0000077945 */ /* 0x000fe20003800000 */
[----:B------:R-:W-:Y:S01]  /*29450*/  ULDC.64 UR42, c[0x0][0x198] ;  /* 0x00006600002a7ab9 */ /* 0x000fe20000000a00 */
[----:B------:R-:W-:Y:S02]  /*29460*/  ULOP3.LUT UR37, UR36, 0x1, URZ, 0xfc, !UPT ;  /* 0x0000000124257892 */ /* 0x000fe4000f8efc3f */
[----:B------:R-:W-:Y:S01]  /*29470*/  ULOP3.LUT UR41, UR36, 0x2, URZ, 0xfc, !UPT ;  /* 0x0000000224297892 */ /* 0x000fe2000f8efc3f */
[----:B------:R-:W-:Y:S01]  /*29480*/  ULDC UR40, c[0x0][0xc] ;  /* 0x0000030000287ab9 */ /* 0x000fe20000000800 */
[----:B-----5:R-:W-:-:S06]  /*29490*/  ULEA UR4, UR5, UR4, 0x18 ;  /* 0x0000000405047291 */ /* 0x020fcc000f8ec03f */
[----:B------:R-:W-:Y:S01]  /*294a0*/  IMAD.U32 R19, RZ, RZ, UR4 ;  /* 0x00000004ff137e24 */ /* 0x000fe2000f8e00ff */
[C---:B--2---:R-:W-:Y:S01]  /*294b0*/  LOP3.LUT R9, R10.reuse, 0x7f, RZ, 0xc0, !PT ;  /* 0x0000007f0a097812 */ /* 0x044fe200078ec0ff */
[C---:B01----:R-:W-:Y:S01]  /*294c0*/  IMAD.SHL.U32 R2, R10.reuse, 0x80, RZ ;  /* 0x000000800a027824 */ /* 0x043fe200078e00ff */
[C---:B------:R-:W-:Y:S01]  /*294d0*/  LOP3.LUT P0, RZ, R10.reuse, 0x4, RZ, 0xc0, !PT ;  /* 0x000000040aff7812 */ /* 0x040fe2000780c0ff */
[----:B---3--:R-:W-:Y:S02]  /*294e0*/  IMAD.SHL.U32 R5, R10, 0x8, RZ ;  /* 0x000000080a057824 */ /* 0x008fe400078e00ff */
[----:B----4-:R-:W-:-:S05]  /*294f0*/  IMAD.SHL.U32 R0, R9, 0x20, RZ ;  /* 0x0000002009007824 */ /* 0x010fca00078e00ff */
        /* <DEDUP_REMOVED lines=10> */
[----:B------:R-:W-:-:S04]  /*295a0*/  LOP3.LUT R4, R4, 0x30, R5, 0x78, !PT ;  /* 0x0000003004047812 */ /* 0x000fc800078e7805 */
[----:B------:R-:W-:Y:S02]  /*295b0*/  LOP3.LUT R3, R3, 0x70, R0, 0x78, !PT ;  /* 0x0000007003037812 */ /* 0x000fe400078e7800 */
[----:B------:R-:W-:Y:S02]  /*295c0*/  LOP3.LUT R6, R7, R4, RZ, 0xfc, !PT ;  /* 0x0000000407067212 */ /* 0x000fe400078efcff */
[----:B------:R-:W-:Y:S01]  /*295d0*/  LOP3.LUT R8, R3, 0xc00, R2, 0xf8, !PT ;  /* 0x00000c0003087812 */ /* 0x000fe200078ef802 */
[----:B------:R-:W-:Y:S01]  /*295e0*/  IMAD.SHL.U32 R3, R10, 0x2, RZ ;  /* 0x000000020a037824 */ /* 0x000fe200078e00ff */
[----:B------:R-:W-:Y:S01]  /*295f0*/  LOP3.LUT R2, R0, 0x3f0, RZ, 0xc0, !PT ;  /* 0x000003f000027812 */ /* 0x000fe200078ec0ff */
[----:B------:R-:W-:Y:S01]  /*29600*/  STL [R1+0x10], R6 ;  /* 0x0000100601007387 */ /* 0x000fe20000100800 */
[----:B------:R-:W-:Y:S02]  /*29610*/  SHF.R.U32.HI R4, RZ, 0x3, R9 ;  /* 0x00000003ff047819 */ /* 0x000fe40000011609 */
[----:B------:R-:W-:Y:S01]  /*29620*/  LOP3.LUT R3, R2, 0x70, R3, 0x78, !PT ;  /* 0x0000007002037812 */ /* 0x000fe200078e7803 */
[----:B------:R-:W-:Y:S01]  /*29630*/  IMAD.SHL.U32 R2, R9, 0x10, RZ ;  /* 0x0000001009027824 */ /* 0x000fe200078e00ff */
[----:B------:R-:W-:Y:S01]  /*29640*/  LOP3.LUT R0, R4, 0x70, R0, 0xf8, !PT ;  /* 0x0000007004007812 */ /* 0x000fe200078ef800 */
[----:B------:R-:W-:Y:S01]  /*29650*/  IMAD.MOV.U32 R0, RZ, RZ, 0x1 ;  /* 0x00000001ff007424 */ /* 0x000fe200078e00ff */
[----:B------:R-:W-:Y:S02]  /*29660*/  STL [R1+0x14], R8 ;  /* 0x0000140801007387 */ /* 0x000fe40000100800 */
[----:B------:R-:W-:Y:S01]  /*29670*/  LOP3.LUT R2, R3, 0x400, R2, 0xf8, !PT ;  /* 0x0000040003027812 */ /* 0x000fe200078ef802 */
[----:B------:R-:W-:-:S04]  /*29680*/  IMAD.MOV.U32 R3, RZ, RZ, 0x20 ;  /* 0x00000020ff037424 */ /* 0x000fc800078e00ff */
[----:B------:R-:W-:Y:S01]  /*29690*/  IMAD.IADD R2, R19, 0x1, R2 ;  /* 0x0000000113027824 */ /* 0x000fe200078e0202 */
[----:B------:R-:W-:Y:S01]  /*296a0*/  SEL R3, R3, 0xffffffe0, !P0 ;  /* 0xffffffe003037807 */ /* 0x000fe20004000000 */
[C---:B------:R-:W-:Y:S02]  /*296b0*/  VIADD R3, R8.reuse, 0x40 ;  /* 0x0000004008037836 */ /* 0x040fe40000000000 */
[----:B------:R-:W-:Y:S01]  /*296c0*/  @P0 VIADD R3, R8, 0xffffffc0 ;  /* 0xffffffc008030836 */ /* 0x000fe20000000000 */
[----:B------:R0:W-:Y:S04]  /*296d0*/  STL [R1+0x58], R2 ;  /* 0x0000580201007387 */ /* 0x0001e80000100800 */
[----:B------:R-:W-:Y:S04]  /*296e0*/  STL [R1+0x5c], RZ ;  /* 0x00005cff01007387 */ /* 0x000fe80000100800 */
[----:B------:R-:W-:Y:S01]  /*296f0*/  STL [R1+0x38], R3 ;  /* 0x0000380301007387 */ /* 0x000fe20000100800 */
[----:B0-----:R-:W-:-:S03]  /*29700*/  IMAD.MOV.U32 R2, RZ, RZ, 0x1 ;  /* 0x00000001ff027424 */ /* 0x001fc600078e00ff */
[----:B------:R0:W-:Y:S04]  /*29710*/  STL [R1+0x24], R0 ;  /* 0x0000240001007387 */ /* 0x0001e80000100800 */
[----:B------:R1:W-:Y:S04]  /*29720*/  STL [R1+0x1c], RZ ;  /* 0x00001cff01007387 */ /* 0x0003e80000100800 */
[----:B------:R1:W-:Y:S01]  /*29730*/  STL [R1+0x18], RZ ;  /* 0x000018ff01007387 */ /* 0x0003e20000100800 */
[----:B0-----:R-:W-:-:S03]  /*29740*/  LOP3.LUT R0, R6, 0x1000, RZ, 0xfc, !PT ;  /* 0x0000100006007812 */ /* 0x001fc600078efcff */
[----:B------:R1:W-:Y:S04]  /*29750*/  STL [R1+0x20], R2 ;  /* 0x0000200201007387 */ /* 0x0003e80000100800 */
[----:B------:R1:W-:Y:S02]  /*29760*/  STL [R1+0x3c], R0 ;  /* 0x00003c0001007387 */ /* 0x0003e40000100800 */
.L_x_7745:
[----:B--2---:R-:W2:Y:S01]  /*29770*/  LDL R14, [R1+0xc] ;  /* 0x00000c00010e7983 */ /* 0x004ea20000100800 */
[----:B------:R-:W-:Y:S05]  /*29780*/  YIELD ;  /* 0x0000000000007946 */ /* 0x000fea0003800000 */
[----:B------:R-:W-:Y:S01]  /*29790*/  ULDC.64 UR4, c[0x0][0xa28] ;  /* 0x00028a0000047ab9 */ /* 0x000fe20000000a00 */
[----:B------:R-:W-:Y:S02]  /*297a0*/  CS2R R6, SRZ ;  /* 0x0000000000067805 */ /* 0x000fe4000001ff00 */
[----:B------:R-:W-:Y:S01]  /*297b0*/  ISETP.NE.U32.AND P0, PT, RZ, UR4, PT ;  /* 0x00000004ff007c0c */ /* 0x000fe2000bf05070 */
[----:B------:R-:W0:Y:S01]  /*297c0*/  LDC.64 R12, c[0x0][0xa00] ;  /* 0x00028000ff0c7b82 */ /* 0x000e220000000a00 */
        /* <DEDUP_REMOVED lines=25> */
[----:B------:R3:W5:Y:S01]  /*29960*/  @P1 LDG.E R8, desc[UR38][R4.64] ;  /* 0x0000002604081981 */ /* 0x000762000c1e1900 */
[----:B0-----:R-:W-:-:S05]  /*29970*/  IMAD.WIDE R2, R14, 0x4, R2 ;  /* 0x000000040e027825 */ /* 0x001fca00078e0202 */
[----:B------:R3:W5:Y:S01]  /*29980*/  @P2 LDG.E R0, desc[UR38][R2.64] ;  /* 0x0000002602002981 */ /* 0x000762000c1e1900 */
[----:B-1----:R-:W-:-:S03]  /*29990*/  @P0 IMAD.WIDE R10, R14, 0x4, R10 ;  /* 0x000000040e0a0825 */ /* 0x002fc600078e020a */
[----:B--2---:R0:W-:Y:S02]  /*299a0*/  STL [R1+0x48], R7 ;  /* 0x0000480701007387 */ /* 0x0041e40000100800 */
[----:B0-----:R-:W-:Y:S01]  /*299b0*/  IMAD.U32 R7, RZ, RZ, UR4 ;  /* 0x00000004ff077e24 */ /* 0x001fe2000f8e00ff */
[----:B------:R-:W-:-:S05]  /*299c0*/  ULDC.64 UR4, c[0x0][0x418] ;  /* 0x0001060000047ab9 */ /* 0x000fca0000000a00 */
        /* <DEDUP_REMOVED lines=11> */
[----:B0-----:R-:W-:Y:S01]  /*29a80*/  IMAD.U32 R7, RZ, RZ, UR4 ;  /* 0x00000004ff077e24 */ /* 0x001fe2000f8e00ff */
[----:B---3--:R-:W-:Y:S06]  /*29a90*/  @P0 BRA `(.L_x_7624) ;  /* 0x0000000000140947 */ /* 0x008fec0003800000 */
[----:B------:R-:W-:Y:S05]  /*29aa0*/  @!P3 BRA `(.L_x_7624) ;  /* 0x000000000010b947 */ /* 0x000fea0003800000 */
[----:B------:R-:W2:Y:S04]  /*29ab0*/  LDG.E R9, desc[UR38][R12.64] ;  /* 0x000000260c097981 */ /* 0x000ea8000c1e1900 */
[----:B------:R-:W2:Y:S02]  /*29ac0*/  LDG.E R12, desc[UR38][R12.64+0x4] ;  /* 0x000004260c0c7981 */ /* 0x000ea4000c1e1900 */
[----:B--2--5:R-:W-:-:S05]  /*29ad0*/  IMAD.IADD R15, R12, 0x1, -R9 ;  /* 0x000000010c0f7824 */ /* 0x024fca00078e0a09 */
[----:B------:R0:W-:Y:S02]  /*29ae0*/  STL [R1+0x40], R15 ;  /* 0x0000400f01007387 */ /* 0x0001e40000100800 */
.L_x_7624:
        /* <DEDUP_REMOVED lines=16> */
.L_x_7625:
[----:B------:R-:W-:Y:S05]  /*29bf0*/  @!P1 BRA `(.L_x_7626) ;  /* 0x00000000000c9947 */ /* 0x000fea0003800000 */
[----:B------:R-:W2:Y:S04]  /*29c00*/  LDG.E R7, desc[UR38][R4.64] ;  /* 0x0000002604077981 */ /* 0x000ea8000c1e1900 */
[----:B------:R-:W2:Y:S02]  /*29c10*/  LDG.E R4, desc[UR38][R4.64+0x4] ;  /* 0x0000042604047981 */ /* 0x000ea4000c1e1900 */
[----:B--2---:R-:W-:-:S07]  /*29c20*/  IMAD.IADD R7, R4, 0x1, -R7 ;  /* 0x0000000104077824 */ /* 0x004fce00078e0a07 */
.L_x_7626:
        /* <DEDUP_REMOVED lines=18> */
[----:B------:R-:W-:-:S04]  /*29d50*/  IMAD.HI R2, R2, 0x2aaaaaab, RZ ;  /* 0x2aaaaaab02027827 */ /* 0x000fc800078e02ff */
[----:B------:R-:W-:Y:S01]  /*29d60*/  IMAD.IADD R6, R20, 0x1, R6 ;  /* 0x0000000114067824 */ /* 0x000fe200078e0206 */
[----:B------:R-:W-:-:S04]  /*29d70*/  SHF.R.U32.HI R3, RZ, 0x1f, R2 ;  /* 0x0000001fff037819 */ /* 0x000fc80000011602 */
[----:B------:R-:W-:Y:S02]  /*29d80*/  LEA.HI.SX32 R11, R2, R3, 0x1b ;  /* 0x00000003020b7211 */ /* 0x000fe400078fdaff */
[----:B------:R-:W1:Y:S03]  /*29d90*/  LDC.64 R2, c[0x0][0x9e0] ;  /* 0x00027800ff027b82 */ /* 0x000e660000000a00 */
[----:B------:R2:W-:Y:S01]  /*29da0*/  STL [R1+0x28], R11 ;  /* 0x0000280b01007387 */ /* 0x0005e20000100800 */
        /* <DEDUP_REMOVED lines=14> */
.L_x_7629:
[----:B------:R-:W-:-:S13]  /*29e90*/  ISETP.NE.AND P0, PT, R3, 0x1, PT ;  /* 0x000000010300780c */ /* 0x000fda0003f05270 */
[----:B------:R-:W1:Y:S02]  /*29ea0*/  @P0 LDC.64 R4, c[0x0][0x9e8] ;  /* 0x00027a00ff040b82 */ /* 0x000e640000000a00 */
[----:B-1----:R-:W-:-:S05]  /*29eb0*/  @P0 IMAD.HI.U32 R4, R2, R4, RZ ;  /* 0x0000000402040227 */ /* 0x002fca00078e00ff */
[----:B------:R-:W-:-:S07]  /*29ec0*/  @P0 SHF.R.U32.HI R2, RZ, R5, R4 ;  /* 0x00000005ff020219 */ /* 0x000fce0000011604 */
.L_x_7630:
[----:B------:R-:W-:Y:S05]  /*29ed0*/  BSYNC B0 ;  /* 0x0000000000007941 */ /* 0x000fea0003800000 */
.L_x_7628:
[----:B------:R-:W-:-:S05]  /*29ee0*/  IMAD R2, R2, R3, R3 ;  /* 0x0000000302027224 */ /* 0x000fca00078e0203 */
[----:B------:R-:W-:-:S07]  /*29ef0*/  VIMNMX R8, R8, R2, PT ;  /* 0x0000000208087248 */ /* 0x000fce0003fe0100 */
.L_x_7627:
[----:B------:R-:W1:Y:S01]  /*29f00*/  @P1 LDC R4, c[0x0][0x44c] ;  /* 0x00011300ff041b82 */ /* 0x000e620000000800 */
[----:B------:R-:W-:Y:S01]  /*29f10*/  VIADD R8, R8, 0xbf ;  /* 0x000000bf08087836 */ /* 0x000fe20000000000 */
[----:B------:R-:W-:Y:S01]  /*29f20*/  ULDC UR4, c[0x0][0x9dc] ;  /* 0x0002770000047ab9 */ /* 0x000fe20000000800 */
[----:B------:R-:W-:Y:S02]  /*29f30*/  IMAD.MOV.U32 R2, RZ, RZ, R12 ;  /* 0x000000ffff027224 */ /* 0x000fe400078e000c */
[----:B------:R-:W-:-:S03]  /*29f40*/  IMAD.HI R8, R8, 0x2aaaaaab, RZ ;  /* 0x2aaaaaab08087827 */ /* 0x000fc600078e02ff */
[----:B------:R-:W2:Y:S01]  /*29f50*/  @P1 LDC R5, c[0x0][0x450] ;  /* 0x00011400ff051b82 */ /* 0x000ea20000000800 */
[----:B------:R-:W-:Y:S01]  /*29f60*/  IMAD.IADD R21, R7, 0x1, -R15 ;  /* 0x0000000107157824 */ /* 0x000fe200078e0a0f */
[----:B------:R-:W-:-:S04]  /*29f70*/  SHF.R.U32.HI R7, RZ, 0x1f, R8 ;  /* 0x0000001fff077819 */ /* 0x000fc80000011608 */
[----:B------:R-:W-:-:S04]  /*29f80*/  LEA.HI.SX32 R7, R8, R7, 0x1b ;  /* 0x0000000708077211 */ /* 0x000fc800078fdaff */
        /* <DEDUP_REMOVED lines=16> */
.L_x_7633:
[----:B------:R-:W-:-:S13]  /*2a090*/  ISETP.NE.AND P0, PT, R3, 0x1, PT ;  /* 0x000000010300780c */ /* 0x000fda0003f05270 */
[----:B------:R-:W1:Y:S02]  /*2a0a0*/  @P0 LDC.64 R4, c[0x0][0x9e8] ;  /* 0x00027a00ff040b82 */ /* 0x000e640000000a00 */
[----:B-1----:R-:W-:-:S05]  /*2a0b0*/  @P0 IMAD.HI.U32 R4, R2, R4, RZ ;  /* 0x0000000402040227 */ /* 0x002fca00078e00ff */
[----:B------:R-:W-:-:S07]  /*2a0c0*/  @P0 SHF.R.U32.HI R2, RZ, R5, R4 ;  /* 0x00000005ff020219 */ /* 0x000fce0000011604 */
.L_x_7634:
[----:B------:R-:W-:Y:S05]  /*2a0d0*/  BSYNC B0 ;  /* 0x0000000000007941 */ /* 0x000fea0003800000 */
.L_x_7632:
[----:B------:R-:W-:-:S05]  /*2a0e0*/  IMAD R2, R2, R3, RZ ;  /* 0x0000000302027224 */ /* 0x000fca00078e02ff */
[----:B------:R-:W-:-:S07]  /*2a0f0*/  VIMNMX R6, R6, R2, !PT ;  /* 0x0000000206067248 */ /* 0x000fce0007fe0100 */
.L_x_7631:
[----:B------:R-:W-:Y:S01]  /*2a100*/  IMAD.HI R6, R6, 0x2aaaaaab, RZ ;  /* 0x2aaaaaab06067827 */ /* 0x000fe200078e02ff */
[----:B------:R-:W-:Y:S01]  /*2a110*/  LOP3.LUT R12, R18, 0xff, RZ, 0xc0, !PT ;  /* 0x000000ff120c7812 */ /* 0x000fe200078ec0ff */
[----:B------:R-:W-:Y:S01]  /*2a120*/  BSSY B0, `(.L_x_7635) ;  /* 0x0000027000007945 */ /* 0x000fe20003800000 */
[----:B------:R-:W-:Y:S01]  /*2a130*/  SHF.R.U32.HI R18, RZ, 0x10, R18 ;  /* 0x00000010ff127819 */ /* 0x000fe20000011612 */
[----:B------:R-:W-:Y:S01]  /*2a140*/  IMAD.MOV.U32 R4, RZ, RZ, RZ ;  /* 0x000000ffff047224 */ /* 0x000fe200078e00ff */
[----:B------:R-:W-:Y:S01]  /*2a150*/  SHF.R.U32.HI R2, RZ, 0x1f, R6 ;  /* 0x0000001fff027819 */ /* 0x000fe20000011606 */
[----:B------:R1:W-:Y:S03]  /*2a160*/  STL [R1+0x4], R12 ;  /* 0x0000040c01007387 */ /* 0x0003e60000100800 */
[----:B------:R-:W-:-:S04]  /*2a170*/  LEA.HI.SX32 R6, R6, R2, 0x1b ;  /* 0x0000000206067211 */ /* 0x000fc800078fdaff */
        /* <DEDUP_REMOVED lines=33> */
.L_x_7636:
[----:B------:R-:W-:Y:S05]  /*2a390*/  BSYNC B0 ;  /* 0x0000000000007941 */ /* 0x000fea0003800000 */
.L_x_7635:
[-C--:B------:R-:W-:Y:S01]  /*2a3a0*/  IMAD R6, R12, R4.reuse, R6 ;  /* 0x000000040c067224 */ /* 0x080fe200078e0206 */
[----:B------:R-:W-:Y:S03]  /*2a3b0*/  BSSY B0, `(.L_x_7637) ;  /* 0x00000e3000007945 */ /* 0x000fe60003800000 */
[C---:B------:R-:W-:Y:S01]  /*2a3c0*/  IMAD R2, R6.reuse, 0xc0, -R9 ;  /* 0x000000c006027824 */ /* 0x040fe200078e0a09 */
[----:B------:R-:W-:-:S04]  /*2a3d0*/  VIADDMNMX R4, R6, R4, R7, PT ;  /* 0x0000000406047246 */ /* 0x000fc80003800107 */
[----:B------:R-:W-:Y:S01]  /*2a3e0*/  VIMNMX R2, RZ, R2, !PT ;  /* 0x00000002ff027248 */ /* 0x000fe20007fe0100 */
[----:B------:R-:W-:-:S04]  /*2a3f0*/  IMAD R9, R4, 0xc0, -R9 ;  /* 0x000000c004097824 */ /* 0x000fc800078e0a09 */
[----:B------:R-:W-:Y:S01]  /*2a400*/  IMAD.WIDE.U32 R4, R2, -0x55555555, RZ ;  /* 0xaaaaaaab02047825 */ /* 0x000fe200078e00ff */
[----:B------:R-:W-:-:S04]  /*2a410*/  VIMNMX R10, R9, R10, PT ;  /* 0x0000000a090a7248 */ /* 0x000fc80003fe0100 */
        /* <DEDUP_REMOVED lines=17> */
.L_x_7895:
[----:B--2---:R-:W-:Y:S02]  /*2a530*/  ISETP.NE.AND P0, PT, R14, RZ, PT ;  /* 0x000000ff0e00720c */ /* 0x004fe40003f05270 */
[----:B------:R-:W-:-:S11]  /*2a540*/  PLOP3.LUT P6, PT, PT, PT, PT, 0x8, 0x0 ;  /* 0x000000000000781c */ /* 0x000fd60003fce170 */
[----:B------:R-:W-:Y:S05]  /*2a550*/  @P0 BRA `(.L_x_7640) ;  /* 0x00000000000c0947 */ /* 0x000fea0003800000 */
[----:B------:R-:W-:-:S03]  /*2a560*/  UMOV UR4, 0xffffffff ;  /* 0xffffffff00047882 */ /* 0x000fc60000000000 */
[----:B------:R-:W-:Y:S05]  /*2a570*/  BRA.DIV UR4, `(.L_x_7641) ;  /* 0x0000009a04147947 */ /* 0x000fea000b800000 */
[----:B------:R-:W-:-:S13]  /*2a580*/  ELECT P6, URZ, PT ;  /* 0x00000000003f782f */ /* 0x000fda00038c0000 */
.L_x_7640:
        /* <DEDUP_REMOVED lines=9> */
.L_x_7898:
[----:B------:R-:W-:Y:S05]  /*2a620*/  BSYNC B1 ;  /* 0x0000000000017941 */ /* 0x000fea0003800000 */
.L_x_7642:
        /* <DEDUP_REMOVED lines=12> */
.L_x_7899:
[----:B------:R-:W-:Y:S05]  /*2a6f0*/  BSYNC B2 ;  /* 0x0000000000027941 */ /* 0x000fea0003800000 */
.L_x_7646:
        /* <DEDUP_REMOVED lines=9> */
.L_x_7649:
[----:B------:R-:W-:Y:S05]  /*2a790*/  BSYNC B2 ;  /* 0x0000000000027941 */ /* 0x000fea0003800000 */
.L_x_7648:
[----:B------:R-:W3:Y:S01]  /*2a7a0*/  LDL R5, [R1+0x1c] ;  /* 0x00001c0001057983 */ /* 0x000ee20000100800 */
[----:B------:R-:W-:Y:S01]  /*2a7b0*/  IMAD.MOV.U32 R11, RZ, RZ, RZ ;  /* 0x000000ffff0b7224 */ /* 0x000fe200078e00ff */
[----:B------:R-:W-:Y:S01]  /*2a7c0*/  UIADD3 UR4, UP0, UR42, 0x570, URZ ;  /* 0x000005702a047890 */ /* 0x000fe2000ff1e03f */
[----:B-1----:R-:W-:Y:S01]  /*2a7d0*/  IMAD R4, R8, 0xc0, R0 ;  /* 0x000000c008047824 */ /* 0x002fe200078e0200 */
        /* <DEDUP_REMOVED lines=9> */
.L_x_7650:
        /* <DEDUP_REMOVED lines=13> */
.L_x_7900:
[----:B------:R-:W-:Y:S05]  /*2a940*/  BSYNC B2 ;  /* 0x0000000000027941 */ /* 0x000fea0003800000 */
.L_x_7651:
        /* <DEDUP_REMOVED lines=11> */
.L_x_7654:
[----:B------:R-:W-:Y:S05]  /*2aa00*/  BSYNC B2 ;  /* 0x0000000000027941 */ /* 0x000fea0003800000 */
.L_x_7653:
        /* <DEDUP_REMOVED lines=8> */
.L_x_7655:
        /* <DEDUP_REMOVED lines=10> */
.L_x_7645:
[----:B------:R-:W-:Y:S05]  /*2ab30*/  BSYNC B1 ;  /* 0x0000000000017941 */ /* 0x000fea0003800000 */
.L_x_7644:
[----:B-12---:R-:W2:Y:S04]  /*2ab40*/  LDL.LU R9, [R1+0x1c] ;  /* 0x00001c0001097983 */ /* 0x006ea80000300800 */
        /* <DEDUP_REMOVED lines=12> */
.L_x_7668:
        /* <DEDUP_REMOVED lines=13> */
.L_x_7901:
[----:B------:R-:W-:Y:S05]  /*2ace0*/  BSYNC B2 ;  /* 0x0000000000027941 */ /* 0x000fea0003800000 */
.L_x_7658:
        /* <DEDUP_REMOVED lines=9> */
.L_x_7661:
[----:B------:R-:W-:Y:S05]  /*2ad80*/  BSYNC B2 ;  /* 0x0000000000027941 */ /* 0x000fea0003800000 */
.L_x_7660:
        /* <DEDUP_REMOVED lines=12> */
.L_x_7662:
        /* <DEDUP_REMOVED lines=13> */
.L_x_7902:
[----:B------:R-:W-:Y:S05]  /*2af20*/  BSYNC B2 ;  /* 0x0000000000027941 */ /* 0x000fea0003800000 */
.L_x_7663:
        /* <DEDUP_REMOVED lines=11> */
.L_x_7666:
[----:B------:R-:W-:Y:S05]  /*2afe0*/  BSYNC B2 ;  /* 0x0000000000027941 */ /* 0x000fea0003800000 */
.L_x_7665:
        /* <DEDUP_REMOVED lines=8> */
.L_x_7667:
        /* <DEDUP_REMOVED lines=10> */
.L_x_7657:
[----:B------:R-:W-:Y:S05]  /*2b110*/  BSYNC B1 ;  /* 0x0000000000017941 */ /* 0x000fea0003800000 */
.L_x_7656:
[----:B------:R-:W1:Y:S04]  /*2b120*/  LDL.LU R6, [R1+0x1c] ;  /* 0x00001c0001067983 */ /* 0x000e680000300800 */
[----:B------:R-:W2:Y:S01]  /*2b130*/  LDL.LU R9, [R1+0x24] ;  /* 0x0000240001097983 */ /* 0x000ea20000300800 */
[C---:B------:R-:W-:Y:S01]  /*2b140*/  ISETP.GT.AND P2, PT, R4.reuse, R3, PT ;  /* 0x000000030400720c */ /* 0x040fe20003f44270 */
[----:B------:R-:W-:Y:S02]  /*2b150*/  VIADD R4, R4, 0xffffffff ;  /* 0xffffffff04047836 */ /* 0x000fe40000000000 */
[----:B-1----:R-:W-:-:S05]  /*2b160*/  VIADD R5, R6, 0x1 ;  /* 0x0000000106057836 */ /* 0x002fca0000000000 */
[----:B------:R-:W-:-:S04]  /*2b170*/  ISETP.NE.AND P1, PT, R5, 0x2, PT ;  /* 0x000000020500780c */ /* 0x000fc80003f25270 */
[----:B------:R-:W-:Y:S02]  /*2b180*/  SEL R6, RZ, 0x1, P1 ;  /* 0x00000001ff067807 */ /* 0x000fe40000800000 */
[----:B------:R-:W-:Y:S02]  /*2b190*/  SEL R5, R5, RZ, P1 ;  /* 0x000000ff05057207 */ /* 0x000fe40000800000 */
[----:B--2---:R-:W-:-:S05]  /*2b1a0*/  LOP3.LUT R9, R9, R6, RZ, 0x3c, !PT ;  /* 0x0000000609097212 */ /* 0x004fca00078e3cff */
[----:B------:R2:W-:Y:S04]  /*2b1b0*/  STL [R1+0x24], R9 ;  /* 0x0000240901007387 */ /* 0x0005e80000100800 */
[----:B------:R2:W-:Y:S01]  /*2b1c0*/  STL [R1+0x1c], R5 ;  /* 0x00001c0501007387 */ /* 0x0005e20000100800 */
[----:B------:R-:W-:Y:S05]  /*2b1d0*/  @P2 BRA `(.L_x_7668) ;  /* 0xfffffff8008c2947 */ /* 0x000fea000383ffff */
.L_x_7638:
[----:B------:R-:W-:Y:S05]  /*2b1e0*/  BSYNC B0 ;  /* 0x0000000000007941 */ /* 0x000fea0003800000 */
.L_x_7637:
[----:B-1----:R-:W3:Y:S01]  /*2b1f0*/  LDL R7, [R1+0x8] ;  /* 0x0000080001077983 */ /* 0x002ee20000100800 */
[----:B------:R-:W1:Y:S01]  /*2b200*/  LDC R0, c[0x0][0x448] ;  /* 0x00011200ff007b82 */ /* 0x000e620000000800 */
[----:B------:R-:W-:Y:S07]  /*2b210*/  @!P0 WARPSYNC.ALL ;  /* 0x0000000000008948 */ /* 0x000fee0003800000 */
[----:B------:R-:W-:Y:S01]  /*2b220*/  @!P0 BAR.SYNC.DEFER_BLOCKING 0xc, 0x180 ;  /* 0x0306000000008b1d */ /* 0x000fe20000010000 */
[----:B-1----:R-:W-:-:S13]  /*2b230*/  ISETP.NE.AND P1, PT, R0, 0x1, PT ;  /* 0x000000010000780c */ /* 0x002fda0003f25270 */
[----:B------:R-:W1:Y:S08]  /*2b240*/  @P1 LDC R2, c[0x0][0x44c] ;  /* 0x00011300ff021b82 */ /* 0x000e700000000800 */
[----:B------:R-:W4:Y:S01]  /*2b250*/  @P1 LDC R3, c[0x0][0x450] ;  /* 0x00011400ff031b82 */ /* 0x000f220000000800 */
[----:B---3--:R-:W-:-:S04]  /*2b260*/  VIADD R0, R7, 0x7f ;  /* 0x0000007f07007836 */ /* 0x008fc80000000000 */
[----:B-1----:R-:W-:-:S04]  /*2b270*/  @P1 IMAD.HI.U32 R2, R0, R2, RZ ;  /* 0x0000000200021227 */ /* 0x002fc800078e00ff */
[----:B------:R-:W-:Y:S01]  /*2b280*/  IMAD.MOV.U32 R6, RZ, RZ, R0 ;  /* 0x000000ffff067224 */ /* 0x000fe200078e0000 */
[----:B----4-:R-:W-:Y:S02]  /*2b290*/  @P1 SHF.R.U32.HI R6, RZ, R3, R2 ;  /* 0x00000003ff061219 */ /* 0x010fe40000011602 */
        /* <DEDUP_REMOVED lines=11> */
[----:B--2---:R-:W1:Y:S02]  /*2b350*/  @P0 LDC.64 R4, c[0x0][0x9e8] ;  /* 0x00027a00ff040b82 */ /* 0x004e640000000a00 */
[----:B-1----:R-:W-:-:S05]  /*2b360*/  @P0 IMAD.HI.U32 R4, R0, R4, RZ ;  /* 0x0000000400040227 */ /* 0x002fca00078e00ff */
[----:B------:R-:W-:-:S04]  /*2b370*/  @P0 SHF.R.U32.HI R0, RZ, R5, R4 ;  /* 0x00000005ff000219 */ /* 0x000fc80000011604 */
[----:B------:R-:W-:Y:S01]  /*2b380*/  LOP3.LUT R0, RZ, R0, RZ, 0x33, !PT ;  /* 0x00000000ff007212 */ /* 0x000fe200078e33ff */
[----:B------:R-:W-:Y:S06]  /*2b390*/  BRA `(.L_x_7672) ;  /* 0x0000000000107947 */ /* 0x000fec0003800000 */
.L_x_7671:
[----:B------:R-:W-:-:S13]  /*2b3a0*/  ISETP.NE.AND P0, PT, R3, 0x1, PT ;  /* 0x000000010300780c */ /* 0x000fda0003f05270 */
[----:B--2---:R-:W1:Y:S02]  /*2b3b0*/  @P0 LDC.64 R4, c[0x0][0x9e8] ;  /* 0x00027a00ff040b82 */ /* 0x004e640000000a00 */
[----:B-1----:R-:W-:-:S05]  /*2b3c0*/  @P0 IMAD.HI.U32 R4, R0, R4, RZ ;  /* 0x0000000400040227 */ /* 0x002fca00078e00ff */
[----:B------:R-:W-:-:S07]  /*2b3d0*/  @P0 SHF.R.U32.HI R0, RZ, R5, R4 ;  /* 0x00000005ff000219 */ /* 0x000fce0000011604 */
.L_x_7672:
[----:B------:R-:W-:Y:S05]  /*2b3e0*/  BSYNC B0 ;  /* 0x0000000000007941 */ /* 0x000fea0003800000 */
.L_x_7670:
[----:B------:R-:W-:-:S05]  /*2b3f0*/  IMAD R0, R0, R3, R3 ;  /* 0x0000000300007224 */ /* 0x000fca00078e0203 */
[----:B------:R-:W-:-:S07]  /*2b400*/  VIMNMX R2, R2, R0, PT ;  /* 0x0000000002027248 */ /* 0x000fce0003fe0100 */
.L_x_7669:
[----:B------:R-:W3:Y:S01]  /*2b410*/  LDL.LU R0, [R1+0x28] ;  /* 0x0000280001007983 */ /* 0x000ee20000300800 */
[----:B------:R-:W-:Y:S01]  /*2b420*/  VIADD R2, R2, 0xbf ;  /* 0x000000bf02027836 */ /* 0x000fe20000000000 */
[----:B------:R-:W1:Y:S01]  /*2b430*/  @P1 LDC R4, c[0x0][0x450] ;  /* 0x00011400ff041b82 */ /* 0x000e620000000800 */
[----:B------:R-:W-:Y:S02]  /*2b440*/  ULDC UR4, c[0x0][0x9dc] ;  /* 0x0002770000047ab9 */ /* 0x000fe40000000800 */
[----:B------:R-:W-:-:S05]  /*2b450*/  IMAD.HI R2, R2, 0x2aaaaaab, RZ ;  /* 0x2aaaaaab02027827 */ /* 0x000fca00078e02ff */
[----:B------:R-:W-:-:S04]  /*2b460*/  SHF.R.U32.HI R6, RZ, 0x1f, R2 ;  /* 0x0000001fff067819 */ /* 0x000fc80000011602 */
[----:B------:R-:W-:Y:S02]  /*2b470*/  LEA.HI.SX32 R6, R2, R6, 0x1b ;  /* 0x0000000602067211 */ /* 0x000fe400078fdaff */
[----:B------:R-:W4:Y:S02]  /*2b480*/  @P1 LDC R2, c[0x0][0x44c] ;  /* 0x00011300ff021b82 */ /* 0x000f240000000800 */
[----:B----4-:R-:W-:Y:S01]  /*2b490*/  @P1 IMAD.HI.U32 R2, R7, R2, RZ ;  /* 0x0000000207021227 */ /* 0x010fe200078e00ff */
[----:B---3--:R-:W-:-:S03]  /*2b4a0*/  VIMNMX R6, R0, R6, PT ;  /* 0x0000000600067248 */ /* 0x008fc60003fe0100 */
[----:B------:R-:W-:Y:S01]  /*2b4b0*/  IMAD.MOV.U32 R0, RZ, RZ, R7 ;  /* 0x000000ffff007224 */ /* 0x000fe200078e0007 */
        /* <DEDUP_REMOVED lines=9> */
[----:B--2---:R-:W1:Y:S02]  /*2b550*/  @P0 LDC.64 R4, c[0x0][0x9e8] ;  /* 0x00027a00ff040b82 */ /* 0x004e640000000a00 */
[----:B-1----:R-:W-:-:S05]  /*2b560*/  @P0 IMAD.HI.U32 R4, R0, R4, RZ ;  /* 0x0000000400040227 */ /* 0x002fca00078e00ff */
[----:B------:R-:W-:-:S04]  /*2b570*/  @P0 SHF.R.U32.HI R0, RZ, R5, R4 ;  /* 0x00000005ff000219 */ /* 0x000fc80000011604 */
[----:B------:R-:W-:Y:S01]  /*2b580*/  LOP3.LUT R0, RZ, R0, RZ, 0x33, !PT ;  /* 0x00000000ff007212 */ /* 0x000fe200078e33ff */
[----:B------:R-:W-:Y:S06]  /*2b590*/  BRA `(.L_x_7676) ;  /* 0x0000000000107947 */ /* 0x000fec0003800000 */
.L_x_7675:
[----:B------:R-:W-:-:S13]  /*2b5a0*/  ISETP.NE.AND P0, PT, R3, 0x1, PT ;  /* 0x000000010300780c */ /* 0x000fda0003f05270 */
[----:B--2---:R-:W1:Y:S02]  /*2b5b0*/  @P0 LDC.64 R4, c[0x0][0x9e8] ;  /* 0x00027a00ff040b82 */ /* 0x004e640000000a00 */
[----:B-1----:R-:W-:-:S05]  /*2b5c0*/  @P0 IMAD.HI.U32 R4, R0, R4, RZ ;  /* 0x0000000400040227 */ /* 0x002fca00078e00ff */
[----:B------:R-:W-:-:S07]  /*2b5d0*/  @P0 SHF.R.U32.HI R0, RZ, R5, R4 ;  /* 0x00000005ff000219 */ /* 0x000fce0000011604 */
.L_x_7676:
[----:B------:R-:W-:Y:S05]  /*2b5e0*/  BSYNC B0 ;  /* 0x0000000000007941 */ /* 0x000fea0003800000 */
.L_x_7674:
[----:B------:R-:W-:-:S05]  /*2b5f0*/  IMAD R0, R0, R3, RZ ;  /* 0x0000000300007224 */ /* 0x000fca00078e02ff */
[----:B------:R-:W-:-:S07]  /*2b600*/  VIMNMX R2, R2, R0, !PT ;  /* 0x0000000002027248 */ /* 0x000fce0007fe0100 */
.L_x_7673:
[----:B------:R-:W-:Y:S01]  /*2b610*/  ISETP.NE.AND P1, PT, R18, RZ, PT ;  /* 0x000000ff1200720c */ /* 0x000fe20003f25270 */
[----:B------:R-:W-:Y:S01]  /*2b620*/  IMAD.HI R2, R2, 0x2aaaaaab, RZ ;  /* 0x2aaaaaab02027827 */ /* 0x000fe200078e02ff */
[----:B------:R-:W-:Y:S04]  /*2b630*/  BSSY B0, `(.L_x_7677) ;  /* 0x0000023000007945 */ /* 0x000fe80003800000 */
[----:B------:R-:W-:-:S04]  /*2b640*/  SHF.R.U32.HI R0, RZ, 0x1f, R2 ;  /* 0x0000001fff007819 */ /* 0x000fc80000011602 */
[----:B------:R-:W-:Y:S01]  /*2b650*/  LEA.HI.SX32 R0, R2, R0, 0x1b ;  /* 0x0000000002007211 */ /* 0x000fe200078fdaff */
[----:B------:R-:W-:Y:S02]  /*2b660*/  IMAD.MOV.U32 R2, RZ, RZ, RZ ;  /* 0x000000ffff027224 */ /* 0x000fe400078e00ff */
        /* <DEDUP_REMOVED lines=10> */
[----:B--2---:R-:W-:Y:S02]  /*2b710*/  IMAD R5, R2, R4, RZ ;  /* 0x0000000402057224 */ /* 0x004fe400078e02ff */
        /* <DEDUP_REMOVED lines=20> */
.L_x_7678:
[----:B------:R-:W-:Y:S05]  /*2b860*/  BSYNC B0 ;  /* 0x0000000000007941 */ /* 0x000fea0003800000 */
.L_x_7677:
[----:B------:R-:W3:Y:S02]  /*2b870*/  LDL.LU R3, [R1+0x4] ;  /* 0x0000040001037983 */ /* 0x000ee40000300800 */
[----:B---3--:R-:W-:-:S05]  /*2b880*/  IMAD R0, R3, R2, R0 ;  /* 0x0000000203007224 */ /* 0x008fca00078e0200 */
[----:B------:R-:W-:Y:S01]  /*2b890*/  VIADDMNMX R3, R0, R2, R6, PT ;  /* 0x0000000200037246 */ /* 0x000fe20003800106 */
[----:B------:R3:W-:Y:S03]  /*2b8a0*/  STL [R1+0x2c], R0 ;  /* 0x00002c0001007387 */ /* 0x0007e60000100800 */
[----:B------:R-:W-:Y:S01]  /*2b8b0*/  ISETP.GT.AND P0, PT, R3, R0, PT ;  /* 0x000000000300720c */ /* 0x000fe20003f04270 */
[----:B------:R3:W-:-:S12]  /*2b8c0*/  STL [R1+0x44], R3 ;  /* 0x0000440301007387 */ /* 0x0007d80000100800 */
[----:B---3--:R-:W-:Y:S05]  /*2b8d0*/  @P0 BRA `(.L_x_7679) ;  /* 0x0000000000480947 */ /* 0x008fea0003800000 */
[----:B------:R-:W3:Y:S02]  /*2b8e0*/  S2R R3, SR_TID.X ;  /* 0x0000000000037919 */ /* 0x000ee40000002100 */
[----:B---3--:R-:W-:-:S04]  /*2b8f0*/  LOP3.LUT R3, R3, 0x7f, RZ, 0xc0, !PT ;  /* 0x0000007f03037812 */ /* 0x008fc800078ec0ff */
[----:B------:R-:W-:-:S13]  /*2b900*/  ISETP.NE.AND P0, PT, R3, RZ, PT ;  /* 0x000000ff0300720c */ /* 0x000fda0003f05270 */
[----:B------:R-:W-:Y:S05]  /*2b910*/  @P0 BRA `(.L_x_7680) ;  /* 0x0000003800040947 */ /* 0x000fea0003800000 */
[----:B------:R-:W3:Y:S01]  /*2b920*/  S2R R2, SR_LANEID ;  /* 0x0000000000027919 */ /* 0x000ee20000000000 */
[----:B------:R-:W-:Y:S01]  /*2b930*/  VOTEU.ANY UR4, UPT, PT ;  /* 0x0000000000047886 */ /* 0x000fe200038e0100 */
[----:B--2---:R-:W2:Y:S01]  /*2b940*/  LDC.64 R4, c[0x0][0xc60] ;  /* 0x00031800ff047b82 */ /* 0x004ea20000000a00 */
[----:B------:R-:W3:Y:S02]  /*2b950*/  FLO.U32 R0, UR4 ;  /* 0x0000000400007d00 */ /* 0x000ee400080e0000 */
        /* <DEDUP_REMOVED lines=8> */
[----:B------:R3:W-:Y:S01]  /*2b9e0*/  STL [R1], R0 ;  /* 0x0000000001007387 */ /* 0x0007e20000100800 */
[----:B------:R-:W-:Y:S05]  /*2b9f0*/  BRA `(.L_x_7680) ;  /* 0x0000003400cc7947 */ /* 0x000fea0003800000 */
.L_x_7679:
        /* <DEDUP_REMOVED lines=9> */
[----:B------:R-:W3:Y:S01]  /*2ba90*/  LDC.64 R2, c[0x4][R2] ;  /* 0x0100000002027b82 */ /* 0x000ee20000000a00 */
[----:B--2---:R-:W-:Y:S02]  /*2baa0*/  IMAD.U32 R5, RZ, RZ, UR7 ;  /* 0x00000007ff057e24 */ /* 0x004fe4000f8e00ff */
        /* <DEDUP_REMOVED lines=8> */
[----:B01-3--:R-:W-:Y:S05]  /*2bb30*/  CALL.ABS.NOINC R2 ;  /* 0x0000000002007343 */ /* 0x00bfea0003c00000 */
.L_x_7682:
[----:B------:R-:W-:Y:S05]  /*2bb40*/  BSYNC B6 ;  /* 0x0000000000067941 */ /* 0x000fea0003800000 */
.L_x_7681:
        /* <DEDUP_REMOVED lines=22> */
.L_x_7684:
[----:B------:R-:W-:Y:S05]  /*2bcb0*/  BSYNC B6 ;  /* 0x0000000000067941 */ /* 0x000fea0003800000 */
.L_x_7683:
        /* <DEDUP_REMOVED lines=21> */
.L_x_7686:
[----:B------:R-:W-:Y:S05]  /*2be10*/  BSYNC B6 ;  /* 0x0000000000067941 */ /* 0x000fea0003800000 */
.L_x_7685:
        /* <DEDUP_REMOVED lines=19> */
.L_x_7688:
[----:B------:R-:W-:Y:S05]  /*2bf50*/  BSYNC B6 ;  /* 0x0000000000067941 */ /* 0x000fea0003800000 */
.L_x_7687:
        /* <DEDUP_REMOVED lines=22> */
.L_x_7905:
[----:B---3--:R-:W-:Y:S02]  /*2c0c0*/  ISETP.NE.AND P0, PT, R14, RZ, PT ;  /* 0x000000ff0e00720c */ /* 0x008fe40003f05270 */
[----:B------:R-:W-:Y:S02]  /*2c0d0*/  PLOP3.LUT P1, PT, PT, PT, PT, 0x8, 0x0 ;  /* 0x000000000000781c */ /* 0x000fe40003f2e170 */
[----:B------:R-:W-:-:S11]  /*2c0e0*/  LOP3.LUT R16, R16, 0xfffffffe, RZ, 0xc0, !PT ;  /* 0xfffffffe10107812 */ /* 0x000fd600078ec0ff */
[----:B------:R-:W-:Y:S01]  /*2c0f0*/  @P1 LOP3.LUT R16, R16, 0x1, RZ, 0xfc, !PT ;  /* 0x0000000110101812 */ /* 0x000fe200078efcff */
[----:B------:R-:W-:Y:S06]  /*2c100*/  @P0 BRA `(.L_x_7690) ;  /* 0x0000000400600947 */ /* 0x000fec0003800000 */
[----:B------:R-:W-:-:S03]  /*2c110*/  UMOV UR4, 0xffffffff ;  /* 0xffffffff00047882 */ /* 0x000fc60000000000 */
[----:B------:R-:W-:Y:S05]  /*2c120*/  BRA.DIV UR4, `(.L_x_7691) ;  /* 0x0000007e04e07947 */ /* 0x000fea000b800000 */
[----:B------:R-:W-:-:S13]  /*2c130*/  ELECT P6, URZ, PT ;  /* 0x00000000003f782f */ /* 0x000fda00038c0000 */
.L_x_7908:
        /* <DEDUP_REMOVED lines=24> */
.L_x_7692:
        /* <DEDUP_REMOVED lines=9> */
.L_x_7909:
        /* <DEDUP_REMOVED lines=8> */
.L_x_7694:
        /* <DEDUP_REMOVED lines=17> */
[----:B------:R-:W3:Y:S02]  /*2c4e0*/  SYNCS.PHASECHK.TRANS64.TRYWAIT P0, [R0+URZ+0x28840], R3 ;  /* 0x02884003000075a7 */ /* 0x000ee4000800017f */
[----:B--23--:R-:W-:Y:S05]  /*2c4f0*/  @!P0 BRA `(.L_x_7695) ;  /* 0x0000007c00208947 */ /* 0x00cfea0003800000 */
.L_x_7910:
        /* <DEDUP_REMOVED lines=8> */
.L_x_7696:
        /* <DEDUP_REMOVED lines=8> */
[----:B------:R-:W-:Y:S01]  /*2c600*/  R2UR UR13, R18 ;  /* 0x00000000120d72ca */ /* 0x000fe200000e0000 */
[----:B------:R-:W-:Y:S01]  /*2c610*/  UMOV UR10, URZ ;  /* 0x0000003f000a7c82 */ /* 0x000fe20008000000 */
[----:B------:R-:W-:-:S02]  /*2c620*/  PLOP3.LUT P0, PT, PT, PT, PT, 0x80, 0x0 ;  /* 0x000000000000781c */ /* 0x000fc40003f0f070 */
[----:B------:R-:W-:Y:S01]  /*2c630*/  LOP3.LUT R16, R16, 0xfffffffe, RZ, 0xc0, !PT ;  /* 0xfffffffe10107812 */ /* 0x000fe200078ec0ff */
[----:B------:R-:W-:Y:S02]  /*2c640*/  UIADD3 UR8, UR8, 0x1c400, URZ ;  /* 0x0001c40008087890 */ /* 0x000fe4000fffe03f */
[----:B------:R-:W-:-:S08]  /*2c650*/  UIADD3 UR9, UR9, 0x28830, URZ ;  /* 0x0002883009097890 */ /* 0x000fd0000fffe03f */
[----:B------:R-:W-:Y:S01]  /*2c660*/  @P0 LOP3.LUT R16, R16, 0x1, RZ, 0xfc, !PT ;  /* 0x0000000110100812 */ /* 0x000fe200078efcff */
[----:B------:R3:W-:Y:S02]  /*2c670*/  UTMALDG.4D [UR8], [UR4], desc[UR6] ;  /* 0x00000608040075b4 */ /* 0x0007e40008019000 */
[----:B---3--:R-:W-:-:S04]  /*2c680*/  NOP ;  /* 0x0000000000007918 */ /* 0x008fc80000000000 */
.L_x_7690:
[----:B-12---:R-:W2:Y:S01]  /*2c690*/  LDL.LU R3, [R1+0x48] ;  /* 0x0000480001037983 */ /* 0x006ea20000300800 */
        /* <DEDUP_REMOVED lines=30> */
.L_x_7698:
[----:B------:R-:W-:Y:S05]  /*2c880*/  BSYNC B6 ;  /* 0x0000000000067941 */ /* 0x000fea0003800000 */
.L_x_7697:
[----:B-1----:R-:W2:Y:S01]  /*2c890*/  LDL.LU R0, [R1+0x48] ;  /* 0x0000480001007983 */ /* 0x002ea20000300800 */
[----:B------:R-:W-:Y:S01]  /*2c8a0*/  ULDC.64 UR6, c[0x0][0xa00] ;  /* 0x0002800000067ab9 */ /* 0x000fe20000000a00 */
[----:B------:R-:W-:Y:S01]  /*2c8b0*/  ULDC.64 UR4, c[0x0][0x2d8] ;  /* 0x0000b60000047ab9 */ /* 0x000fe20000000a00 */
[----:B------:R-:W1:Y:S01]  /*2c8c0*/  LDC R7, c[0x0][0x448] ;  /* 0x00011200ff077b82 */ /* 0x000e620000000800 */
[----:B------:R-:W2:Y:S04]  /*2c8d0*/  LDL.LU.64 R2, [R1+0x50] ;  /* 0x0000500001027983 */ /* 0x000ea80000300a00 */
[----:B------:R-:W3:Y:S04]  /*2c8e0*/  LDL R6, [R1+0xc] ;  /* 0x00000c0001067983 */ /* 0x000ee80000100800 */
[----:B------:R-:W4:Y:S01]  /*2c8f0*/  LDL R12, [R1+0x8] ;  /* 0x00000800010c7983 */ /* 0x000f220000100800 */
[----:B------:R-:W-:Y:S01]  /*2c900*/  ISETP.NE.U32.AND P0, PT, RZ, UR6, PT ;  /* 0x00000006ff007c0c */ /* 0x000fe2000bf05070 */
[----:B------:R-:W-:-:S03]  /*2c910*/  ULDC UR6, c[0x0][0x2b8] ;  /* 0x0000ae0000067ab9 */ /* 0x000fc60000000800 */
[----:B------:R-:W-:Y:S01]  /*2c920*/  ISETP.NE.AND.EX P0, PT, RZ, UR7, PT, P0 ;  /* 0x00000007ff007c0c */ /* 0x000fe2000bf05300 */
[----:B------:R-:W0:Y:S02]  /*2c930*/  S2R R5, SR_TID.X ;  /* 0x0000000000057919 */ /* 0x000e240000002100 */
[----:B0-----:R-:W-:-:S04]  /*2c940*/  LOP3.LUT R5, R5, 0x7f, RZ, 0xc0, !PT ;  /* 0x0000007f05057812 */ /* 0x001fc800078ec0ff */
[----:B------:R-:W-:Y:S01]  /*2c950*/  SHF.R.U32.HI R5, RZ, 0x3, R5 ;  /* 0x00000003ff057819 */ /* 0x000fe20000011605 */
[----:B--2---:R-:W-:Y:S01]  /*2c960*/  IMAD.MOV.U32 R3, RZ, RZ, R0 ;  /* 0x000000ffff037224 */ /* 0x004fe200078e0000 */
[----:B---3--:R-:W-:-:S04]  /*2c970*/  SHF.R.S32.HI R0, RZ, 0x1f, R6 ;  /* 0x0000001fff007819 */ /* 0x008fc80000011406 */
[----:B------:R-:W-:Y:S02]  /*2c980*/  SEL R4, R0, RZ, !P0 ;  /* 0x000000ff00047207 */ /* 0x000fe40004000000 */
[----:B------:R-:W-:Y:S02]  /*2c990*/  SEL R0, R6, RZ, !P0 ;  /* 0x000000ff06007207 */ /* 0x000fe40004000000 */
[----:B------:R-:W0:Y:S01]  /*2c9a0*/  S2R R6, SR_TID.X ;  /* 0x0000000000067919 */ /* 0x000e220000002100 */
[----:B------:R-:W-:-:S04]  /*2c9b0*/  IMAD.WIDE.U32 R2, R17, UR4, R2 ;  /* 0x0000000411027c25 */ /* 0x000fc8000f8e0002 */
[----:B------:R-:W-:Y:S01]  /*2c9c0*/  IMAD R3, R17, UR5, R3 ;  /* 0x0000000511037c24 */ /* 0x000fe2000f8e0203 */
[----:B------:R-:W-:Y:S02]  /*2c9d0*/  ULDC.64 UR4, c[0x0][0x2e0] ;  /* 0x0000b80000047ab9 */ /* 0x000fe40000000a00 */
[----:B------:R-:W-:Y:S02]  /*2c9e0*/  IMAD R4, R4, UR4, RZ ;  /* 0x0000000404047c24 */ /* 0x000fe4000f8e02ff */
[----:B------:R-:W-:-:S04]  /*2c9f0*/  IMAD.WIDE.U32 R2, R0, UR4, R2 ;  /* 0x0000000400027c25 */ /* 0x000fc8000f8e0002 */
[----:B------:R-:W-:Y:S01]  /*2ca00*/  IMAD R0, R0, UR5, R4 ;  /* 0x0000000500007c24 */ /* 0x000fe2000f8e0204 */
[----:B-1----:R-:W-:Y:S01]  /*2ca10*/  ISETP.NE.AND P0, PT, R7, 0x1, PT ;  /* 0x000000010700780c */ /* 0x002fe20003f05270 */
[----:B------:R-:W1:Y:S01]  /*2ca20*/  S2R R10, SR_TID.X ;  /* 0x00000000000a7919 */ /* 0x000e620000002100 */
[----:B------:R-:W-:Y:S01]  /*2ca30*/  ULDC.64 UR4, c[0x0][0x2d0] ;  /* 0x0000b40000047ab9 */ /* 0x000fe20000000a00 */
[----:B0-----:R-:W-:-:S10]  /*2ca40*/  IMAD.SHL.U32 R8, R6, 0x10, RZ ;  /* 0x0000001006087824 */ /* 0x001fd400078e00ff */
[----:B------:R-:W0:Y:S01]  /*2ca50*/  @P0 LDC R6, c[0x0][0x450] ;  /* 0x00011400ff060b82 */ /* 0x000e220000000800 */
[----:B------:R-:W-:-:S05]  /*2ca60*/  LOP3.LUT R8, R5, 0x70, R8, 0xf8, !PT ;  /* 0x0000007005087812 */ /* 0x000fca00078ef808 */
[----:B----4-:R-:W-:Y:S02]  /*2ca70*/  IMAD.IADD R4, R8, 0x1, R12 ;  /* 0x0000000108047824 */ /* 0x010fe400078e020c */
[----:B------:R-:W2:Y:S01]  /*2ca80*/  @P0 LDC R5, c[0x0][0x44c] ;  /* 0x00011300ff050b82 */ /* 0x000ea20000000800 */
[----:B------:R3:W5:Y:S01]  /*2ca90*/  LDL R8, [R1+0x58] ;  /* 0x0000580001087983 */ /* 0x0007620000100800 */
[----:B------:R-:W-:Y:S02]  /*2caa0*/  IMAD.IADD R3, R3, 0x1, R0 ;  /* 0x0000000103037824 */ /* 0x000fe400078e0200 */
[----:B------:R-:W-:Y:S02]  /*2cab0*/  IMAD.MOV.U32 R0, RZ, RZ, R4 ;  /* 0x000000ffff007224 */ /* 0x000fe400078e0004 */
[----:B--2---:R-:W-:-:S05]  /*2cac0*/  @P0 IMAD.HI.U32 R5, R4, R5, RZ ;  /* 0x0000000504050227 */ /* 0x004fca00078e00ff */
        /* <DEDUP_REMOVED lines=10> */
[----:B-1----:R-:W-:Y:S02]  /*2cb70*/  IMAD.SHL.U32 R9, R10, 0x10, RZ ;  /* 0x000000100a097824 */ /* 0x002fe400078e00ff */
[----:B------:R-:W-:-:S04]  /*2cb80*/  IMAD.WIDE.U32 R2, R4, UR4, R2 ;  /* 0x0000000404027c25 */ /* 0x000fc8000f8e0002 */
[----:B------:R-:W-:Y:S01]  /*2cb90*/  IMAD R0, R0, UR4, RZ ;  /* 0x0000000400007c24 */ /* 0x000fe2000f8e02ff */
[----:B------:R-:W-:-:S03]  /*2cba0*/  LOP3.LUT R9, R9, 0x70, RZ, 0xc0, !PT ;  /* 0x0000007009097812 */ /* 0x000fc600078ec0ff */
[----:B------:R-:W-:Y:S01]  /*2cbb0*/  IMAD R0, R4, UR5, R0 ;  /* 0x0000000504007c24 */ /* 0x000fe2000f8e0200 */
[----:B------:R-:W-:Y:S02]  /*2cbc0*/  ULDC.64 UR4, c[0x0][0x280] ;  /* 0x0000a00000047ab9 */ /* 0x000fe40000000a00 */
[----:B------:R-:W-:Y:S01]  /*2cbd0*/  IADD3 R4, P1, R2, UR4, RZ ;  /* 0x0000000402047c10 */ /* 0x000fe2000ff3e0ff */
[----:B------:R-:W-:Y:S01]  /*2cbe0*/  UMOV UR4, 0xffffffff ;  /* 0xffffffff00047882 */ /* 0x000fe20000000000 */
[----:B------:R-:W-:Y:S02]  /*2cbf0*/  LOP3.LUT R10, R10, 0x7f, RZ, 0xc0, !PT ;  /* 0x0000007f0a0a7812 */ /* 0x000fe400078ec0ff */
[----:B------:R-:W-:Y:S02]  /*2cc00*/  ISETP.GE.AND P0, PT, R9, UR6, PT ;  /* 0x0000000609007c0c */ /* 0x000fe4000bf06270 */
[----:B------:R-:W-:Y:S02]  /*2cc10*/  IADD3.X R3, R3, UR5, R0, P1, !PT ;  /* 0x0000000503037c10 */ /* 0x000fe40008ffe400 */
[----:B------:R-:W-:Y:S01]  /*2cc20*/  SHF.R.U32.HI R10, RZ, 0x3, R10 ;  /* 0x00000003ff0a7819 */ /* 0x000fe2000001160a */
[----:B---3--:R-:W-:Y:S08]  /*2cc30*/  BRA.DIV UR4, `(.L_x_7699) ;  /* 0x0000007604647947 */ /* 0x008ff0000b800000 */
        /* <DEDUP_REMOVED lines=67> */
[----:B------:R0:W1:Y:S04]  /*2d070*/  SHFL.IDX PT, R5, R3, 0x7, 0x181f ;  /* 0x00f81f0003057f89 */ /* 0x00006800000e0000 */
[----:B------:R0:W-:Y:S04]  /*2d080*/  @!P1 LDGSTS.E.BYPASS.LTC128B.128 [R8+0x1b400], desc[UR38][R6.64], !P0 ;  /* 0x1b40000006089fae */ /* 0x0001e8000c101d66 */
[----:B------:R0:W2:Y:S02]  /*2d090*/  SHFL.IDX PT, R3, R4, 0x7, 0x181f ;  /* 0x00f81f0004037f89 */ /* 0x0000a400000e0000 */
.L_x_7927:
        /* <DEDUP_REMOVED lines=10> */
.L_x_7700:
        /* <DEDUP_REMOVED lines=18> */
.L_x_7928:
[----:B------:R-:W-:Y:S05]  /*2d260*/  BSYNC B0 ;  /* 0x0000000000007941 */ /* 0x000fea0003800000 */
.L_x_7701:
[----:B------:R-:W2:Y:S04]  /*2d270*/  LDL.LU R2, [R1+0x44] ;  /* 0x0000440001027983 */ /* 0x000ea80000300800 */
[----:B------:R-:W3:Y:S01]  /*2d280*/  LDL R3, [R1+0x2c] ;  /* 0x00002c0001037983 */ /* 0x000ee20000100800 */
[----:B--2---:R-:W-:-:S05]  /*2d290*/  VIADD R2, R2, 0xfffffffe ;  /* 0xfffffffe02027836 */ /* 0x004fca0000000000 */
[----:B---3--:R-:W-:-:S13]  /*2d2a0*/  ISETP.GE.AND P0, PT, R2, R3, PT ;  /* 0x000000030200720c */ /* 0x008fda0003f06270 */
[----:B------:R-:W-:Y:S05]  /*2d2b0*/  @!P0 BRA `(.L_x_7703) ;  /* 0x0000001000888947 */ /* 0x000fea0003800000 */
[----:B0-----:R0:W5:Y:S04]  /*2d2c0*/  LDL.LU R0, [R1+0x18] ;  /* 0x0000180001007983 */ /* 0x0011680000300800 */
[----:B------:R0:W5:Y:S02]  /*2d2d0*/  LDL.LU R3, [R1+0x20] ;  /* 0x0000200001037983 */ /* 0x0001640000300800 */
.L_x_7723:
[----:B-----5:R-:W-:Y:S01]  /*2d2e0*/  VIADD R5, R0, 0x1 ;  /* 0x0000000100057836 */ /* 0x020fe20000000000 */
[----:B------:R-:W-:Y:S01]  /*2d2f0*/  LOP3.LUT P1, RZ, R16, 0x1, RZ, 0xc0, !PT ;  /* 0x0000000110ff7812 */ /* 0x000fe2000782c0ff */
[----:B------:R-:W-:Y:S05]  /*2d300*/  YIELD ;  /* 0x0000000000007946 */ /* 0x000fea0003800000 */
[----:B------:R-:W-:Y:S01]  /*2d310*/  ISETP.NE.AND P0, PT, R5, 0x2, PT ;  /* 0x000000020500780c */ /* 0x000fe20003f05270 */
[----:B------:R-:W-:Y:S03]  /*2d320*/  BSSY B0, `(.L_x_7704) ;  /* 0x000006b000007945 */ /* 0x000fe60003800000 */
[----:B------:R-:W-:-:S02]  /*2d330*/  SEL R4, RZ, 0x1, P0 ;  /* 0x00000001ff047807 */ /* 0x000fc40000000000 */
[----:B0-----:R-:W-:Y:S02]  /*2d340*/  SEL R10, R5, RZ, P0 ;  /* 0x000000ff050a7207 */ /* 0x001fe40000000000 */
        /* <DEDUP_REMOVED lines=28> */
.L_x_7706:
        /* <DEDUP_REMOVED lines=8> */
.L_x_7929:
[----:B------:R-:W-:Y:S05]  /*2d590*/  BSYNC B1 ;  /* 0x0000000000017941 */ /* 0x000fea0003800000 */
.L_x_7707:
        /* <DEDUP_REMOVED lines=9> */
.L_x_7710:
[----:B------:R-:W-:Y:S05]  /*2d630*/  BSYNC B1 ;  /* 0x0000000000017941 */ /* 0x000fea0003800000 */
.L_x_7709:
        /* <DEDUP_REMOVED lines=13> */
.L_x_7711:
        /* <DEDUP_REMOVED lines=13> */
.L_x_7930:
[----:B------:R-:W-:Y:S05]  /*2d7e0*/  BSYNC B1 ;  /* 0x0000000000017941 */ /* 0x000fea0003800000 */
.L_x_7712:
        /* <DEDUP_REMOVED lines=11> */
.L_x_7715:
[----:B------:R-:W-:Y:S05]  /*2d8a0*/  BSYNC B1 ;  /* 0x0000000000017941 */ /* 0x000fea0003800000 */
.L_x_7714:
        /* <DEDUP_REMOVED lines=8> */
.L_x_7716:
        /* <DEDUP_REMOVED lines=10> */
.L_x_7705:
[----:B------:R-:W-:Y:S05]  /*2d9d0*/  BSYNC B0 ;  /* 0x0000000000007941 */ /* 0x000fea0003800000 */
.L_x_7704:
[----:B------:R-:W-:-:S06]  /*2d9e0*/  UISETP.NE.AND UP0, UPT, UR37, 0x3, UPT ;  /* 0x000000032500788c */ /* 0x000fcc000bf05270 */
[----:B------:R-:W-:-:S13]  /*2d9f0*/  PLOP3.LUT P0, PT, PT, PT, UP0, 0x80, 0x0 ;  /* 0x000000000000781c */ /* 0x000fda0003f0f008 */
[----:B------:R-:W-:Y:S05]  /*2da00*/  @!P0 BRA `(.L_x_7717) ;  /* 0x0000000000048947 */ /* 0x000fea0003800000 */
[----:B------:R-:W-:Y:S01]  /*2da10*/  BPT.TRAP 0x1 ;  /* 0x000000040000795c */ /* 0x000fe20000300000 */
.L_x_7717:
        /* <DEDUP_REMOVED lines=8> */
.L_x_7931:
[----:B------:R-:W-:Y:S05]  /*2daa0*/  BSYNC B0 ;  /* 0x0000000000007941 */ /* 0x000fea0003800000 */
.L_x_7718:
[----:B------:R-:W-:Y:S05]  /*2dab0*/  @!P1 BRA `(.L_x_7720) ;  /* 0x0000000000049947 */ /* 0x000fea0003800000 */
[----:B------:R-:W-:Y:S01]  /*2dac0*/  BPT.TRAP 0x1 ;  /* 0x000000040000795c */ /* 0x000fe20000300000 */
.L_x_7720:
[----:B------:R-:W-:Y:S01]  /*2dad0*/  SHF.L.U32 R3, R3, 0x1f, RZ ;  /* 0x0000001f03037819 */ /* 0x000fe200000006ff */
[----:B------:R-:W-:-:S03]  /*2dae0*/  IMAD R0, R0, 0x6000, RZ ;  /* 0x0000600000007824 */ /* 0x000fc600078e02ff */
[----:B------:R-:W3:Y:S02]  /*2daf0*/  SYNCS.PHASECHK.TRANS64.TRYWAIT P0, [R20+URZ+0x28860], R3 ;  /* 0x02886003140075a7 */ /* 0x000ee4000800017f */
[----:B---3--:R-:W-:Y:S05]  /*2db00*/  @!P0 BRA `(.L_x_7721) ;  /* 0x0000007000948947 */ /* 0x008fea0003800000 */
.L_x_7932:
[----:B------:R-:W3:Y:S04]  /*2db10*/  LDL R13, [R1+0x14] ;  /* 0x00001400010d7983 */ /* 0x000ee80000100800 */
[----:B------:R-:W4:Y:S04]  /*2db20*/  LDL R12, [R1+0x38] ;  /* 0x00003800010c7983 */ /* 0x000f280000100800 */
[----:B------:R-:W4:Y:S04]  /*2db30*/  LDL R14, [R1+0x10] ;  /* 0x00001000010e7983 */ /* 0x000f280000100800 */
[----:B------:R0:W-:Y:S04]  /*2db40*/  STL [R1+0x64], R16 ;  /* 0x0000641001007387 */ /* 0x0001e80000100800 */
[----:B0-----:R-:W4:Y:S01]  /*2db50*/  LDL R16, [R1+0x4] ;  /* 0x0000040001107983 */ /* 0x001f220000100800 */
[----:B------:R-:W-:Y:S05]  /*2db60*/  WARPSYNC.ALL ;  /* 0x0000000000007948 */ /* 0x000fea0003800000 */
[----:B------:R0:W-:Y:S02]  /*2db70*/  STL [R1+0x60], R2 ;  /* 0x0000600201007387 */ /* 0x0001e40000100800 */
[----:B0-----:R-:W-:Y:S01]  /*2db80*/  IMAD.MOV.U32 R2, RZ, RZ, 0x20 ;  /* 0x00000020ff027424 */ /* 0x001fe200078e00ff */
[----:B---3--:R-:W-:-:S05]  /*2db90*/  LOP3.LUT R3, R0, R13, RZ, 0xfc, !PT ;  /* 0x0000000d00037212 */ /* 0x008fca00078efcff */
[----:B------:R-:W-:-:S05]  /*2dba0*/  IMAD.IADD R3, R19, 0x1, R3 ;  /* 0x0000000113037824 */ /* 0x000fca00078e0203 */
[----:B--2---:R4:W0:Y:S02]  /*2dbb0*/  LDSM.16.MT88.4 R4, [R3+0xc400] ;  /* 0x00c400000304783b */ /* 0x0048240000004200 */
[----:B----4-:R-:W-:Y:S02]  /*2dbc0*/  IADD3 R3, R19, R12, R0 ;  /* 0x0000000c13037210 */ /* 0x010fe40007ffe000 */
[----:B------:R-:W-:Y:S02]  /*2dbd0*/  LOP3.LUT R12, R0, R14, RZ, 0xfc, !PT ;  /* 0x0000000e000c7212 */ /* 0x000fe400078efcff */
[C-C-:B0-----:R-:W-:Y:S02]  /*2dbe0*/  PRMT R8, R4.reuse, 0x6420, R5.reuse ;  /* 0x0000642004087816 */ /* 0x141fe40000000005 */
[----:B-1----:R-:W-:Y:S02]  /*2dbf0*/  PRMT R9, R4, 0x7531, R5 ;  /* 0x0000753104097816 */ /* 0x002fe40000000005 */
[----:B------:R-:W-:-:S02]  /*2dc00*/  PRMT R10, R6, 0x6420, R7 ;  /* 0x00006420060a7816 */ /* 0x000fc40000000007 */
[----:B------:R-:W-:Y:S02]  /*2dc10*/  PRMT R11, R6, 0x7531, R7 ;  /* 0x00007531060b7816 */ /* 0x000fe40000000007 */
[----:B------:R-:W0:Y:S01]  /*2dc20*/  LDSM.16.MT88.4 R4, [R3+0xc400] ;  /* 0x00c400000304783b */ /* 0x000e220000004200 */
[----:B------:R-:W-:-:S05]  /*2dc30*/  IMAD.IADD R12, R16, 0x1, R12 ;  /* 0x00000001100c7824 */ /* 0x000fca00078e020c */
[----:B------:R0:W-:Y:S02]  /*2dc40*/  STSM.16.M88.4 [R12], R8 ;  /* 0x000000080c007844 */ /* 0x0001e40000000200 */
[C-C-:B0-----:R-:W-:Y:S02]  /*2dc50*/  PRMT R8, R4.reuse, 0x6420, R5.reuse ;  /* 0x0000642004087816 */ /* 0x141fe40000000005 */
[----:B------:R-:W-:Y:S01]  /*2dc60*/  PRMT R9, R4, 0x7531, R5 ;  /* 0x0000753104097816 */ /* 0x000fe20000000005 */
[----:B------:R-:W-:-:S05]  /*2dc70*/  VIADD R4, R0, 0x1000 ;  /* 0x0000100000047836 */ /* 0x000fca0000000000 */
[----:B------:R-:W-:Y:S02]  /*2dc80*/  LOP3.LUT R5, R4, R14, RZ, 0xfc, !PT ;  /* 0x0000000e04057212 */ /* 0x000fe400078efcff */
[C-C-:B------:R-:W-:Y:S02]  /*2dc90*/  PRMT R10, R6.reuse, 0x6420, R7.reuse ;  /* 0x00006420060a7816 */ /* 0x140fe40000000007 */
[----:B------:R-:W-:Y:S01]  /*2dca0*/  PRMT R11, R6, 0x7531, R7 ;  /* 0x00007531060b7816 */ /* 0x000fe20000000007 */
[----:B------:R-:W-:-:S05]  /*2dcb0*/  IMAD.IADD R5, R16, 0x1, R5 ;  /* 0x0000000110057824 */ /* 0x000fca00078e0205 */
[----:B------:R0:W-:Y:S02]  /*2dcc0*/  STSM.16.M88.4 [R5], R8 ;  /* 0x0000000805007844 */ /* 0x0001e40000000200 */
[----:B0-----:R-:W-:-:S05]  /*2dcd0*/  IMAD.MOV.U32 R11, RZ, RZ, R13 ;  /* 0x000000ffff0b7224 */ /* 0x001fca00078e000d */
[----:B------:R-:W-:Y:S01]  /*2dce0*/  LOP3.LUT R4, R4, R11, RZ, 0xfc, !PT ;  /* 0x0000000b04047212 */ /* 0x000fe200078efcff */
[----:B------:R-:W-:Y:S02]  /*2dcf0*/  IMAD.MOV.U32 R10, RZ, RZ, R14 ;  /* 0x000000ffff0a7224 */ /* 0x000fe400078e000e */
[----:B------:R-:W0:Y:S02]  /*2dd00*/  S2R R14, SR_TID.X ;  /* 0x00000000000e7919 */ /* 0x000e240000002100 */
[----:B------:R-:W-:-:S06]  /*2dd10*/  IMAD.IADD R4, R19, 0x1, R4 ;  /* 0x0000000113047824 */ /* 0x000fcc00078e0204 */
[----:B------:R-:W1:Y:S01]  /*2dd20*/  LDSM.16.MT88.4 R4, [R4+0xc400] ;  /* 0x00c400000404783b */ /* 0x000e620000004200 */
[----:B0-----:R-:W-:-:S04]  /*2dd30*/  LOP3.LUT P0, RZ, R14, 0x4, RZ, 0xc0, !PT ;  /* 0x000000040eff7812 */ /* 0x001fc8000780c0ff */
[----:B------:R-:W-:-:S05]  /*2dd40*/  SEL R2, R2, 0xffffffe0, !P0 ;  /* 0xffffffe002027807 */ /* 0x000fca0004000000 */
[----:B------:R-:W-:-:S05]  /*2dd50*/  IMAD.IADD R21, R2, 0x1, R0 ;  /* 0x0000000102157824 */ /* 0x000fca00078e0200 */
[--C-:B------:R-:W-:Y:S02]  /*2dd60*/  IADD3 R2, R16, R21, R10.reuse ;  /* 0x0000001510027210 */ /* 0x100fe40007ffe00a */
[C-C-:B-1----:R-:W-:Y:S02]  /*2dd70*/  PRMT R12, R4.reuse, 0x6420, R5.reuse ;  /* 0x00006420040c7816 */ /* 0x142fe40000000005 */
[----:B------:R-:W-:Y:S02]  /*2dd80*/  PRMT R13, R4, 0x7531, R5 ;  /* 0x00007531040d7816 */ /* 0x000fe40000000005 */
[C-C-:B------:R-:W-:Y:S02]  /*2dd90*/  PRMT R14, R6.reuse, 0x6420, R7.reuse ;  /* 0x00006420060e7816 */ /* 0x140fe40000000007 */
[----:B------:R-:W-:Y:S02]  /*2dda0*/  PRMT R15, R6, 0x7531, R7 ;  /* 0x00007531060f7816 */ /* 0x000fe40000000007 */
[----:B------:R-:W0:Y:S04]  /*2ddb0*/  LDSM.16.MT88.4 R4, [R3+0xd400] ;  /* 0x00d400000304783b */ /* 0x000e280000004200 */
[----:B------:R1:W-:Y:S04]  /*2ddc0*/  STSM.16.M88.4 [R2], R12 ;  /* 0x0000000c02007844 */ /* 0x0003e80000000200 */
[----:B-1----:R-:W2:Y:S01]  /*2ddd0*/  LDL R13, [R1+0x3c] ;  /* 0x00003c00010d7983 */ /* 0x002ea20000100800 */
[----:B------:R-:W-:-:S02]  /*2dde0*/  IMAD.MOV.U32 R14, RZ, RZ, R10 ;  /* 0x000000ffff0e7224 */ /* 0x000fc400078e000a */
[----:B------:R-:W-:Y:S01]  /*2ddf0*/  IMAD.MOV.U32 R15, RZ, RZ, R11 ;  /* 0x000000ffff0f7224 */ /* 0x000fe200078e000b */
[C-C-:B0-----:R-:W-:Y:S02]  /*2de00*/  PRMT R8, R4.reuse, 0x6420, R5.reuse ;  /* 0x0000642004087816 */ /* 0x141fe40000000005 */
[----:B------:R-:W-:Y:S02]  /*2de10*/  PRMT R9, R4, 0x7531, R5 ;  /* 0x0000753104097816 */ /* 0x000fe40000000005 */
[C-C-:B------:R-:W-:Y:S02]  /*2de20*/  PRMT R10, R6.reuse, 0x6420, R7.reuse ;  /* 0x00006420060a7816 */ /* 0x140fe40000000007 */
[----:B------:R-:W-:Y:S02]  /*2de30*/  PRMT R11, R6, 0x7531, R7 ;  /* 0x00007531060b7816 */ /* 0x000fe40000000007 */
[----:B--2---:R-:W-:-:S05]  /*2de40*/  IADD3 R21, R16, R13, R21 ;  /* 0x0000000d10157210 */ /* 0x004fca0007ffe015 */
[----:B------:R0:W-:Y:S02]  /*2de50*/  STSM.16.M88.4 [R21], R8 ;  /* 0x0000000815007844 */ /* 0x0001e40000000200 */
[----:B0-----:R-:W-:Y:S02]  /*2de60*/  IMAD.MOV.U32 R11, RZ, RZ, R15 ;  /* 0x000000ffff0b7224 */ /* 0x001fe400078e000f */
[----:B------:R-:W-:-:S05]  /*2de70*/  VIADD R8, R0, 0x2000 ;  /* 0x0000200000087836 */ /* 0x000fca0000000000 */
        /* <DEDUP_REMOVED lines=12> */
[----:B-1----:R-:W-:Y:S02]  /*2df40*/  IMAD.MOV.U32 R14, RZ, RZ, R10 ;  /* 0x000000ffff0e7224 */ /* 0x002fe400078e000a */
[----:B------:R-:W-:Y:S01]  /*2df50*/  IMAD.MOV.U32 R15, RZ, RZ, R11 ;  /* 0x000000ffff0f7224 */ /* 0x000fe200078e000b */
        /* <DEDUP_REMOVED lines=9> */
[----:B------:R-:W-:-:S05]  /*2dff0*/  LOP3.LUT R4, R4, R11, RZ, 0xfc, !PT ;  /* 0x0000000b04047212 */ /* 0x000fca00078efcff */
[----:B------:R-:W-:-:S06]  /*2e000*/  IMAD.IADD R4, R19, 0x1, R4 ;  /* 0x0000000113047824 */ /* 0x000fcc00078e0204 */
        /* <DEDUP_REMOVED lines=27> */
[----:B------:R-:W-:-:S02]  /*2e1c0*/  IMAD.IADD R8, R16, 0x1, R8 ;  /* 0x0000000110087824 */ /* 0x000fc400078e0208 */
[----:B------:R-:W-:-:S03]  /*2e1d0*/  VIADD R0, R0, 0x5000 ;  /* 0x0000500000007836 */ /* 0x000fc60000000000 */
[----:B------:R1:W-:Y:S02]  /*2e1e0*/  STSM.16.M88.4 [R8], R12 ;  /* 0x0000000c08007844 */ /* 0x0003e40000000200 */
[----:B-1----:R-:W-:Y:S02]  /*2e1f0*/  IMAD.MOV.U32 R14, RZ, RZ, R10 ;  /* 0x000000ffff0e7224 */ /* 0x002fe400078e000a */
[----:B------:R-:W-:Y:S01]  /*2e200*/  IMAD.MOV.U32 R15, RZ, RZ, R11 ;  /* 0x000000ffff0f7224 */ /* 0x000fe200078e000b */
[C-C-:B0-----:R-:W-:Y:S02]  /*2e210*/  PRMT R8, R4.reuse, 0x6420, R5.reuse ;  /* 0x0000642004087816 */ /* 0x141fe40000000005 */
[----:B------:R-:W-:Y:S02]  /*2e220*/  PRMT R9, R4, 0x7531, R5 ;  /* 0x0000753104097816 */ /* 0x000fe40000000005 */
[C---:B------:R-:W-:Y:S02]  /*2e230*/  LOP3.LUT R4, R0.reuse, R14, RZ, 0xfc, !PT ;  /* 0x0000000e00047212 */ /* 0x040fe400078efcff */
[----:B------:R-:W-:-:S02]  /*2e240*/  LOP3.LUT R0, R0, R15, RZ, 0xfc, !PT ;  /* 0x0000000f00007212 */ /* 0x000fc400078efcff */
[--C-:B------:R-:W-:Y:S01]  /*2e250*/  PRMT R10, R6, 0x6420, R7.reuse ;  /* 0x00006420060a7816 */ /* 0x100fe20000000007 */
[----:B------:R-:W-:Y:S01]  /*2e260*/  IMAD.IADD R4, R16, 0x1, R4 ;  /* 0x0000000110047824 */ /* 0x000fe200078e0204 */
[----:B------:R-:W-:Y:S01]  /*2e270*/  PRMT R11, R6, 0x7531, R7 ;  /* 0x00007531060b7816 */ /* 0x000fe20000000007 */
[----:B------:R-:W-:Y:S01]  /*2e280*/  IMAD.IADD R0, R19, 0x1, R0 ;  /* 0x0000000113007824 */ /* 0x000fe200078e0200 */
[----:B------:R0:W5:Y:S04]  /*2e290*/  LDL.LU R16, [R1+0x64] ;  /* 0x0000640001107983 */ /* 0x0001680000300800 */
[----:B------:R-:W-:Y:S04]  /*2e2a0*/  STSM.16.M88.4 [R4], R8 ;  /* 0x0000000804007844 */ /* 0x000fe80000000200 */
[----:B------:R-:W1:Y:S02]  /*2e2b0*/  LDSM.16.MT88.4 R4, [R0+0xc400] ;  /* 0x00c400000004783b */ /* 0x000e640000004200 */
[----:B-1----:R-:W-:-:S02]  /*2e2c0*/  PRMT R12, R4, 0x6420, R5 ;  /* 0x00006420040c7816 */ /* 0x002fc40000000005 */
[----:B------:R-:W-:Y:S02]  /*2e2d0*/  PRMT R13, R4, 0x7531, R5 ;  /* 0x00007531040d7816 */ /* 0x000fe40000000005 */
[C-C-:B------:R-:W-:Y:S02]  /*2e2e0*/  PRMT R14, R6.reuse, 0x6420, R7.reuse ;  /* 0x00006420060e7816 */ /* 0x140fe40000000007 */
[----:B------:R-:W-:Y:S02]  /*2e2f0*/  PRMT R15, R6, 0x7531, R7 ;  /* 0x00007531060f7816 */ /* 0x000fe40000000007 */
[----:B------:R-:W1:Y:S04]  /*2e300*/  LDSM.16.MT88.4 R4, [R3+0x11400] ;  /* 0x011400000304783b */ /* 0x000e680000004200 */
[----:B------:R2:W-:Y:S04]  /*2e310*/  STSM.16.M88.4 [R2+0x4000], R12 ;  /* 0x0040000c02007844 */ /* 0x0005e80000000200 */
[----:B--2---:R0:W5:Y:S01]  /*2e320*/  LDL.LU R2, [R1+0x60] ;  /* 0x0000600001027983 */ /* 0x0041620000300800 */
[----:B-1----:R-:W-:-:S02]  /*2e330*/  PRMT R8, R4, 0x6420, R5 ;  /* 0x0000642004087816 */ /* 0x002fc40000000005 */
        /* <DEDUP_REMOVED lines=12> */
.L_x_7722:
[----:B------:R-:W2:Y:S01]  /*2e400*/  S2R R0, SR_TID.X ;  /* 0x0000000000007919 */ /* 0x000ea20000002100 */
        /* <DEDUP_REMOVED lines=11> */
[----:B------:R3:W5:Y:S11]  /*2e4c0*/  LDL R0, [R1+0x18] ;  /* 0x0000180001007983 */ /* 0x0007760000100800 */
[----:B---3--:R-:W-:Y:S05]  /*2e4d0*/  @P0 BRA `(.L_x_7723) ;  /* 0xffffffec00800947 */ /* 0x008fea000383ffff */
.L_x_7703:
[----:B------:R-:W1:Y:S01]  /*2e4e0*/  S2R R4, SR_TID.X ;  /* 0x0000000000047919 */ /* 0x000e620000002100 */
[----:B------:R-:W-:Y:S01]  /*2e4f0*/  BSSY B0, `(.L_x_7724) ;  /* 0x0000011000007945 */ /* 0x000fe20003800000 */
[----:B-1----:R-:W-:-:S04]  /*2e500*/  LOP3.LUT R4, R4, 0x7f, RZ, 0xc0, !PT ;  /* 0x0000007f04047812 */ /* 0x002fc800078ec0ff */
[----:B------:R-:W-:-:S13]  /*2e510*/  ISETP.NE.AND P0, PT, R4, RZ, PT ;  /* 0x000000ff0400720c */ /* 0x000fda0003f05270 */
[----:B------:R-:W-:Y:S05]  /*2e520*/  @P0 BRA `(.L_x_7725) ;  /* 0x0000000000340947 */ /* 0x000fea0003800000 */
[----:B------:R-:W1:Y:S01]  /*2e530*/  S2R R2, SR_LANEID ;  /* 0x0000000000027919 */ /* 0x000e620000000000 */
[----:B------:R-:W-:Y:S01]  /*2e540*/  VOTEU.ANY UR4, UPT, PT ;  /* 0x0000000000047886 */ /* 0x000fe200038e0100 */
[----:B------:R-:W2:Y:S01]  /*2e550*/  LDC.64 R4, c[0x0][0xc60] ;  /* 0x00031800ff047b82 */ /* 0x000ea20000000a00 */
[----:B0----5:R-:W1:Y:S02]  /*2e560*/  FLO.U32 R0, UR4 ;  /* 0x0000000400007d00 */ /* 0x021e6400080e0000 */
[----:B-1----:R-:W-:-:S06]  /*2e570*/  ISETP.EQ.U32.AND P1, PT, R0, R2, PT ;  /* 0x000000020000720c */ /* 0x002fcc0003f22070 */
[----:B------:R-:W2:Y:S07]  /*2e580*/  POPC R2, UR4 ;  /* 0x0000000400027d09 */ /* 0x000eae0008000000 */
[----:B--2---:R-:W2:Y:S04]  /*2e590*/  @P1 ATOMG.E.ADD.STRONG.GPU PT, R2, desc[UR38][R4.64], R2 ;  /* 0x00000002040219a8 */ /* 0x004ea800081ee1e6 */
[----:B--2---:R0:W1:Y:S02]  /*2e5a0*/  SHFL.IDX PT, R2, R2, R0, 0x1f ;  /* 0x00001f0002027589 */ /* 0x00406400000e0000 */
[----:B0-----:R-:W0:Y:S02]  /*2e5b0*/  S2R R0, SR_LTMASK ;  /* 0x0000000000007919 */ /* 0x001e240000003900 */
[----:B0-----:R-:W-:-:S06]  /*2e5c0*/  LOP3.LUT R0, R0, UR4, RZ, 0xc0, !PT ;  /* 0x0000000400007c12 */ /* 0x001fcc000f8ec0ff */
[----:B------:R-:W1:Y:S02]  /*2e5d0*/  POPC R0, R0 ;  /* 0x0000000000007309 */ /* 0x000e640000000000 */
[----:B-1----:R-:W-:-:S05]  /*2e5e0*/  IADD3 R0, R2, UR40, R0 ;  /* 0x0000002802007c10 */ /* 0x002fca000fffe000 */
[----:B------:R1:W-:Y:S02]  /*2e5f0*/  STL [R1], R0 ;  /* 0x0000000001007387 */ /* 0x0003e40000100800 */
.L_x_7725:
[----:B------:R-:W-:Y:S05]  /*2e600*/  BSYNC B0 ;  /* 0x0000000000007941 */ /* 0x000fea0003800000 */
.L_x_7724:
[----:B------:R-:W-:-:S06]  /*2e610*/  UISETP.NE.AND UP0, UPT, UR37, 0x3, UPT ;  /* 0x000000032500788c */ /* 0x000fcc000bf05270 */
[----:B------:R-:W-:-:S13]  /*2e620*/  PLOP3.LUT P1, PT, PT, PT, UP0, 0x80, 0x0 ;  /* 0x000000000000781c */ /* 0x000fda0003f2f008 */
[----:B------:R-:W-:Y:S05]  /*2e630*/  @!P1 BRA `(.L_x_7726) ;  /* 0x0000000000049947 */ /* 0x000fea0003800000 */
[----:B------:R-:W-:Y:S01]  /*2e640*/  BPT.TRAP 0x1 ;  /* 0x000000040000795c */ /* 0x000fe20000300000 */
.L_x_7726:
        /* <DEDUP_REMOVED lines=10> */
.L_x_7933:
[----:B------:R-:W-:Y:S05]  /*2e6f0*/  BSYNC B0 ;  /* 0x0000000000007941 */ /* 0x000fea0003800000 */
.L_x_7727:
[----:B------:R-:W-:Y:S05]  /*2e700*/  @!P2 BRA `(.L_x_7729) ;  /* 0x000000000004a947 */ /* 0x000fea0003800000 */
[----:B------:R-:W-:Y:S01]  /*2e710*/  BPT.TRAP 0x1 ;  /* 0x000000040000795c */ /* 0x000fe20000300000 */
.L_x_7729:
[----:B0-----:R-:W2:Y:S02]  /*2e720*/  LDL R2, [R1+0x20] ;  /* 0x0000200001027983 */ /* 0x001ea40000100800 */
[----:B--2---:R-:W-:-:S04]  /*2e730*/  SHF.L.U32 R2, R2, 0x1f, RZ ;  /* 0x0000001f02027819 */ /* 0x004fc800000006ff */
[----:B------:R-:W0:Y:S02]  /*2e740*/  SYNCS.PHASECHK.TRANS64.TRYWAIT P1, [R0+URZ+0x28860], R2 ;  /* 0x02886002000075a7 */ /* 0x000e24000802017f */
[----:B0-----:R-:W-:Y:S05]  /*2e750*/  @!P1 BRA `(.L_x_7730) ;  /* 0x0000006400a89947 */ /* 0x001fea0003800000 */
.L_x_7934:
[----:B------:R-:W2:Y:S04]  /*2e760*/  LDL R4, [R1+0x18] ;  /* 0x0000180001047983 */ /* 0x000ea80000100800 */
[----:B------:R-:W3:Y:S04]  /*2e770*/  LDL R12, [R1+0x14] ;  /* 0x00001400010c7983 */ /* 0x000ee80000100800 */
[----:B------:R-:W4:Y:S04]  /*2e780*/  LDL R3, [R1+0x38] ;  /* 0x0000380001037983 */ /* 0x000f280000100800 */
[----:B------:R-:W4:Y:S04]  /*2e790*/  LDL R13, [R1+0x10] ;  /* 0x00001000010d7983 */ /* 0x000f280000100800 */
[----:B------:R0:W-:Y:S04]  /*2e7a0*/  STL [R1+0x60], R0 ;  /* 0x0000600001007387 */ /* 0x0001e80000100800 */
[----:B0-----:R-:W4:Y:S01]  /*2e7b0*/  LDL.LU R0, [R1+0x4] ;  /* 0x0000040001007983 */ /* 0x001f220000300800 */
[----:B------:R-:W-:Y:S05]  /*2e7c0*/  WARPSYNC.ALL ;  /* 0x0000000000007948 */ /* 0x000fea0003800000 */
[----:B------:R-:W0:Y:S01]  /*2e7d0*/  S2R R14, SR_TID.X ;  /* 0x00000000000e7919 */ /* 0x000e220000002100 */
[----:B------:R-:W-:Y:S01]  /*2e7e0*/  IMAD.MOV.U32 R17, RZ, RZ, 0x20 ;  /* 0x00000020ff117424 */ /* 0x000fe200078e00ff */
[----:B0-----:R-:W-:-:S04]  /*2e7f0*/  LOP3.LUT P1, RZ, R14, 0x4, RZ, 0xc0, !PT ;  /* 0x000000040eff7812 */ /* 0x001fc8000782c0ff */
[----:B------:R-:W-:Y:S01]  /*2e800*/  SEL R17, R17, 0xffffffe0, !P1 ;  /* 0xffffffe011117807 */ /* 0x000fe20004800000 */
[----:B--2---:R-:W-:-:S05]  /*2e810*/  IMAD R18, R4, 0x6000, RZ ;  /* 0x0000600004127824 */ /* 0x004fca00078e02ff */
[----:B---3--:R-:W-:-:S05]  /*2e820*/  LOP3.LUT R2, R18, R12, RZ, 0xfc, !PT ;  /* 0x0000000c12027212 */ /* 0x008fca00078efcff */
[----:B------:R-:W-:-:S05]  /*2e830*/  IMAD.IADD R2, R19, 0x1, R2 ;  /* 0x0000000113027824 */ /* 0x000fca00078e0202 */
[----:B------:R4:W0:Y:S02]  /*2e840*/  LDSM.16.MT88.4 R4, [R2+0xc400] ;  /* 0x00c400000204783b */ /* 0x0008240000004200 */
[----:B----4-:R-:W-:Y:S02]  /*2e850*/  IADD3 R2, R19, R3, R18 ;  /* 0x0000000313027210 */ /* 0x010fe40007ffe012 */
[----:B------:R-:W-:Y:S02]  /*2e860*/  LOP3.LUT R3, R18, R13, RZ, 0xfc, !PT ;  /* 0x0000000d12037212 */ /* 0x000fe400078efcff */
[C-C-:B0-----:R-:W-:Y:S02]  /*2e870*/  PRMT R8, R4.reuse, 0x6420, R5.reuse ;  /* 0x0000642004087816 */ /* 0x141fe40000000005 */
[----:B------:R-:W-:Y:S02]  /*2e880*/  PRMT R9, R4, 0x7531, R5 ;  /* 0x0000753104097816 */ /* 0x000fe40000000005 */
        /* <DEDUP_REMOVED lines=17> */
[----:B------:R-:W-:Y:S02]  /*2e9a0*/  IMAD.MOV.U32 R10, RZ, RZ, R13 ;  /* 0x000000ffff0a7224 */ /* 0x000fe400078e000d */
[----:B------:R-:W-:-:S05]  /*2e9b0*/  IMAD.IADD R3, R17, 0x1, R18 ;  /* 0x0000000111037824 */ /* 0x000fca00078e0212 */
[--C-:B------:R-:W-:Y:S02]  /*2e9c0*/  IADD3 R17, R0, R3, R10.reuse ;  /* 0x0000000300117210 */ /* 0x100fe40007ffe00a */
[C-C-:B0-----:R-:W-:Y:S02]  /*2e9d0*/  PRMT R12, R4.reuse, 0x6420, R5.reuse ;  /* 0x00006420040c7816 */ /* 0x141fe40000000005 */
        /* <DEDUP_REMOVED lines=71> */
[----:B-1----:R-:W-:Y:S01]  /*2ee50*/  IMAD.MOV.U32 R14, RZ, RZ, R10 ;  /* 0x000000ffff0e7224 */ /* 0x002fe200078e000a */
[C-C-:B0-----:R-:W-:Y:S02]  /*2ee60*/  PRMT R8, R4.reuse, 0x6420, R5.reuse ;  /* 0x0000642004087816 */ /* 0x141fe40000000005 */
[----:B------:R-:W-:Y:S02]  /*2ee70*/  PRMT R9, R4, 0x7531, R5 ;  /* 0x0000753104097816 */ /* 0x000fe40000000005 */
[----:B------:R-:W-:-:S05]  /*2ee80*/  LOP3.LUT R4, R18, R14, RZ, 0xfc, !PT ;  /* 0x0000000e12047212 */ /* 0x000fca00078efcff */
[----:B------:R-:W-:Y:S02]  /*2ee90*/  IMAD.IADD R4, R0, 0x1, R4 ;  /* 0x0000000100047824 */ /* 0x000fe400078e0204 */
[----:B------:R0:W5:Y:S01]  /*2eea0*/  LDL.LU R0, [R1+0x60] ;  /* 0x0000600001007983 */ /* 0x0001620000300800 */
[----:B------:R-:W-:Y:S01]  /*2eeb0*/  IMAD.MOV.U32 R15, RZ, RZ, R11 ;  /* 0x000000ffff0f7224 */ /* 0x000fe200078e000b */
[C-C-:B------:R-:W-:Y:S02]  /*2eec0*/  PRMT R10, R6.reuse, 0x6420, R7.reuse ;  /* 0x00006420060a7816 */ /* 0x140fe40000000007 */
[----:B------:R-:W-:Y:S02]  /*2eed0*/  PRMT R11, R6, 0x7531, R7 ;  /* 0x00007531060b7816 */ /* 0x000fe40000000007 */
[----:B------:R-:W-:-:S03]  /*2eee0*/  LOP3.LUT R18, R18, R15, RZ, 0xfc, !PT ;  /* 0x0000000f12127212 */ /* 0x000fc600078efcff */
[----:B------:R1:W-:Y:S04]  /*2eef0*/  STSM.16.M88.4 [R4], R8 ;  /* 0x0000000804007844 */ /* 0x0003e80000000200 */
[----:B------:R-:W-:Y:S01]  /*2ef00*/  LDSM.16.MT88.4 R4, [R2+0x11400] ;  /* 0x011400000204783b */ /* 0x000fe20000004200 */
[----:B-1----:R-:W-:-:S06]  /*2ef10*/  IMAD.IADD R8, R19, 0x1, R18 ;  /* 0x0000000113087824 */ /* 0x002fcc00078e0212 */
[----:B------:R-:W1:Y:S02]  /*2ef20*/  LDSM.16.MT88.4 R8, [R8+0xc400] ;  /* 0x00c400000808783b */ /* 0x000e640000004200 */
[C-C-:B-1----:R-:W-:Y:S02]  /*2ef30*/  PRMT R12, R8.reuse, 0x6420, R9.reuse ;  /* 0x00006420080c7816 */ /* 0x142fe40000000009 */
[----:B------:R-:W-:Y:S02]  /*2ef40*/  PRMT R13, R8, 0x7531, R9 ;  /* 0x00007531080d7816 */ /* 0x000fe40000000009 */
[C-C-:B------:R-:W-:Y:S02]  /*2ef50*/  PRMT R14, R10.reuse, 0x6420, R11.reuse ;  /* 0x000064200a0e7816 */ /* 0x140fe4000000000b */
[----:B------:R-:W-:Y:S02]  /*2ef60*/  PRMT R15, R10, 0x7531, R11 ;  /* 0x000075310a0f7816 */ /* 0x000fe4000000000b */
[----:B------:R-:W-:-:S02]  /*2ef70*/  PRMT R8, R4, 0x6420, R5 ;  /* 0x0000642004087816 */ /* 0x000fc40000000005 */
        /* <DEDUP_REMOVED lines=13> */
.L_x_7731:
[----:B------:R-:W2:Y:S01]  /*2f050*/  LDL.LU R2, [R1+0x18] ;  /* 0x0000180001027983 */ /* 0x000ea20000300800 */
[----:B-1---5:R1:W-:Y:S03]  /*2f060*/  SYNCS.ARRIVE.TRANS64.A1T0 RZ, [R0+URZ+0x28850], RZ ;  /* 0x028850ff00ff79a7 */ /* 0x0223e6000810003f */
[----:B0-----:R-:W3:Y:S01]  /*2f070*/  LDL.LU R3, [R1+0x20] ;  /* 0x0000200001037983 */ /* 0x001ee20000300800 */
[----:B-1----:R-:W-:-:S05]  /*2f080*/  @!P0 VIADD R0, R0, 0x28880 ;  /* 0x0002888000008836 */ /* 0x002fca0000000000 */
[----:B------:R-:W-:Y:S01]  /*2f090*/  @!P0 PRMT R0, RZ, 0x654, R0 ;  /* 0x00000654ff008816 */ /* 0x000fe20000000000 */
[----:B------:R-:W-:Y:S06]  /*2f0a0*/  BAR.SYNC.DEFER_BLOCKING 0x2, 0x80 ;  /* 0x0082000000007b1d */ /* 0x000fec0000010000 */
[----:B------:R2:W-:Y:S02]  /*2f0b0*/  @!P0 SYNCS.ARRIVE.TRANS64.RED.A1T0 RZ, [R0+URZ], RZ ;  /* 0x000000ff00ff89a7 */ /* 0x0005e4000810043f */
[----:B--2---:R-:W-:-:S05]  /*2f0c0*/  VIADD R0, R2, 0x1 ;  /* 0x0000000102007836 */ /* 0x004fca0000000000 */
[----:B------:R-:W-:-:S04]  /*2f0d0*/  ISETP.NE.AND P0, PT, R0, 0x2, PT ;  /* 0x000000020000780c */ /* 0x000fc80003f05270 */
[----:B------:R-:W-:Y:S02]  /*2f0e0*/  SEL R2, RZ, 0x1, P0 ;  /* 0x00000001ff027807 */ /* 0x000fe40000000000 */
[----:B------:R-:W-:Y:S02]  /*2f0f0*/  SEL R0, R0, RZ, P0 ;  /* 0x000000ff00007207 */ /* 0x000fe40000000000 */
[----:B---3--:R-:W-:-:S03]  /*2f100*/  LOP3.LUT R3, R3, R2, RZ, 0x3c, !PT ;  /* 0x0000000203037212 */ /* 0x008fc600078e3cff */
[----:B------:R0:W-:Y:S04]  /*2f110*/  STL [R1+0x18], R0 ;  /* 0x0000180001007387 */ /* 0x0001e80000100800 */
[----:B------:R0:W-:Y:S02]  /*2f120*/  STL [R1+0x20], R3 ;  /* 0x0000200301007387 */ /* 0x0001e40000100800 */
.L_x_7680:
[----:B------:R-:W-:-:S13]  /*2f130*/  LOP3.LUT P0, RZ, R16, 0x2, RZ, 0xc0, !PT ;  /* 0x0000000210ff7812 */ /* 0x000fda000780c0ff */
[----:B------:R-:W-:Y:S05]  /*2f140*/  @!P0 BRA `(.L_x_7732) ;  /* 0x00000000002c8947 */ /* 0x000fea0003800000 */
[----:B------:R-:W-:Y:S05]  /*2f150*/  WARPSYNC.ALL ;  /* 0x0000000000007948 */ /* 0x000fea0003800000 */
[----:B------:R-:W4:Y:S08]  /*2f160*/  S2UR UR5, SR_CgaCtaId ;  /* 0x00000000000579c3 */ /* 0x000f300000008800 */
[----:B------:R-:W-:Y:S06]  /*2f170*/  BAR.SYNC.DEFER_BLOCKING 0x5, 0x180 ;  /* 0x0146000000007b1d */ /* 0x000fec0000010000 */
[----:B------:R-:W-:-:S02]  /*2f180*/  UMOV UR4, 0x400 ;  /* 0x0000040000047882 */ /* 0x000fc40000000000 */
[----:B----4-:R-:W-:-:S06]  /*2f190*/  ULEA UR4, UR5, UR4, 0x18 ;  /* 0x0000000405047291 */ /* 0x010fcc000f8ec03f */
[----:B------:R-:W-:-:S05]  /*2f1a0*/  IMAD.U32 R19, RZ, RZ, UR4 ;  /* 0x00000004ff137e24 */ /* 0x000fca000f8e00ff */
[----:B--2---:R-:W2:Y:S04]  /*2f1b0*/  LDS.128 R4, [R19+0x288d0] ;  /* 0x0288d00013047984 */ /* 0x004ea80000000c00 */
[----:B--2---:R2:W-:Y:S04]  /*2f1c0*/  STL.64 [R1], R4 ;  /* 0x0000000401007387 */ /* 0x0045e80000100a00 */
[----:B------:R2:W-:Y:S01]  /*2f1d0*/  STL.64 [R1+0x8], R6 ;  /* 0x0000080601007387 */ /* 0x0005e20000100a00 */
[----:B------:R-:W-:Y:S06]  /*2f1e0*/  BAR.ARV 0x4, 0x180 ;  /* 0x0106000000007b1d */ /* 0x000fec0000002000 */
[----:B------:R-:W-:Y:S05]  /*2f1f0*/  BRA `(.L_x_7733) ;  /* 0x0000001000407947 */ /* 0x000fea0003800000 */
.L_x_7732:
[----:B0--3--:R-:W0:Y:S01]  /*2f200*/  S2R R0, SR_TID.X ;  /* 0x0000000000007919 */ /* 0x009e220000002100 */
[----:B------:R-:W-:Y:S01]  /*2f210*/  UMOV UR4, 0xffffffff ;  /* 0xffffffff00047882 */ /* 0x000fe20000000000 */
[----:B0-----:R-:W-:-:S04]  /*2f220*/  LOP3.LUT R17, R0, 0x1f, RZ, 0xc0, !PT ;  /* 0x0000001f00117812 */ /* 0x001fc800078ec0ff */
[----:B------:R-:W-:Y:S01]  /*2f230*/  ISETP.NE.AND P0, PT, R17, 0x1f, PT ;  /* 0x0000001f1100780c */ /* 0x000fe20003f05270 */
[----:B------:R-:W-:-:S12]  /*2f240*/  BRA.DIV UR4, `(.L_x_7734) ;  /* 0x0000005e04007947 */ /* 0x000fd8000b800000 */
[----:B------:R-:W3:Y:S01]  /*2f250*/  LDL.LU R0, [R1] ;  /* 0x0000000001007983 */ /* 0x000ee20000300800 */
[----:B------:R-:W-:-:S03]  /*2f260*/  ULDC UR4, c[0x0][0xc3c] ;  /* 0x00030f0000047ab9 */ /* 0x000fc60000000800 */
[----:B------:R-:W4:Y:S01]  /*2f270*/  LDL R2, [R1+0xc] ;  /* 0x00000c0001027983 */ /* 0x000f220000100800 */
[----:B---3--:R-:W-:Y:S02]  /*2f280*/  IMAD.MOV.U32 R11, RZ, RZ, R0 ;  /* 0x000000ffff0b7224 */ /* 0x008fe400078e0000 */
[----:B----4-:R-:W-:-:S05]  /*2f290*/  IMAD.IADD R4, R2, 0x1, R17 ;  /* 0x0000000102047824 */ /* 0x010fca00078e0211 */
[----:B------:R-:W-:-:S13]  /*2f2a0*/  ISETP.GE.OR P1, PT, R4, UR4, !P0 ;  /* 0x0000000404007c0c */ /* 0x000fda000c726670 */
[----:B------:R-:W0:Y:S08]  /*2f2b0*/  @!P1 LDC.64 R2, c[0x0][0xc80] ;  /* 0x00032000ff029b82 */ /* 0x000e300000000a00 */
[----:B------:R-:W3:Y:S01]  /*2f2c0*/  @!P1 LDC.64 R6, c[0x0][0xc78] ;  /* 0x00031e00ff069b82 */ /* 0x000ee20000000a00 */
[----:B0-----:R-:W-:-:S05]  /*2f2d0*/  @!P1 IMAD.WIDE R2, R4, 0x4, R2 ;  /* 0x0000000404029825 */ /* 0x001fca00078e0202 */
[----:B------:R3:W4:Y:S02]  /*2f2e0*/  @!P1 LDG.E R0, desc[UR38][R2.64] ;  /* 0x0000002602009981 */ /* 0x000724000c1e1900 */
[----:B---3--:R-:W-:-:S06]  /*2f2f0*/  @!P1 IMAD.WIDE R2, R4, 0x4, R6 ;  /* 0x0000000404029825 */ /* 0x008fcc00078e0206 */
[----:B------:R-:W3:Y:S01]  /*2f300*/  @!P1 LDG.E R2, desc[UR38][R2.64] ;  /* 0x0000002602029981 */ /* 0x000ee2000c1e1900 */
[----:B------:R-:W-:Y:S01]  /*2f310*/  IMAD.MOV.U32 R4, RZ, RZ, RZ ;  /* 0x000000ffff047224 */ /* 0x000fe200078e00ff */
[C---:B------:R-:W-:Y:S01]  /*2f320*/  ISETP.GE.U32.AND P2, PT, R17.reuse, 0x2, PT ;  /* 0x000000021100780c */ /* 0x040fe20003f46070 */
[----:B------:R-:W-:Y:S01]  /*2f330*/  IMAD.MOV.U32 R6, RZ, RZ, RZ ;  /* 0x000000ffff067224 */ /* 0x000fe200078e00ff */
[C---:B------:R-:W-:Y:S01]  /*2f340*/  ISETP.GE.U32.AND P3, PT, R17.reuse, 0x4, PT ;  /* 0x000000041100780c */ /* 0x040fe20003f66070 */
[----:B--2---:R-:W-:Y:S01]  /*2f350*/  SHFL.IDX PT, R5, R11, RZ, 0x1f ;  /* 0x00001fff0b057589 */ /* 0x004fe200000e0000 */
[C---:B------:R-:W-:Y:S01]  /*2f360*/  ISETP.GE.U32.AND P4, PT, R17.reuse, 0x8, PT ;  /* 0x000000081100780c */ /* 0x040fe20003f86070 */
[----:B------:R-:W-:Y:S01]  /*2f370*/  IMAD.MOV.U32 R8, RZ, RZ, RZ ;  /* 0x000000ffff087224 */ /* 0x000fe200078e00ff */
[----:B------:R-:W-:Y:S01]  /*2f380*/  ISETP.GE.U32.AND P5, PT, R17, 0x10, PT ;  /* 0x000000101100780c */ /* 0x000fe20003fa6070 */
[----:B------:R-:W-:Y:S01]  /*2f390*/  SHFL.IDX PT, R10, R11, 0x1, 0x1f ;  /* 0x00201f000b0a7f89 */ /* 0x000fe200000e0000 */
[----:B----4-:R-:W-:-:S02]  /*2f3a0*/  @!P1 IMAD.MOV.U32 R4, RZ, RZ, R0 ;  /* 0x000000ffff049224 */ /* 0x010fc400078e0000 */
[----:B---3--:R-:W-:Y:S01]  /*2f3b0*/  @!P1 IMAD.MOV.U32 R6, RZ, RZ, R2 ;  /* 0x000000ffff069224 */ /* 0x008fe200078e0002 */
        /* <DEDUP_REMOVED lines=17> */
[----:B------:R0:W2:Y:S02]  /*2f4d0*/  SHFL.IDX PT, R9, R3, 0x1f, 0x1f ;  /* 0x03e01f0003097f89 */ /* 0x0000a400000e0000 */
.L_x_7944:
[----:B------:R-:W-:Y:S01]  /*2f4e0*/  ULDC UR4, c[0x0][0xc38] ;  /* 0x00030e0000047ab9 */ /* 0x000fe20000000800 */
[----:B------:R-:W-:Y:S02]  /*2f4f0*/  IMAD.MOV.U32 R7, RZ, RZ, R3 ;  /* 0x000000ffff077224 */ /* 0x000fe400078e0003 */
[----:B------:R-:W-:-:S04]  /*2f500*/  IMAD.U32 R2, RZ, RZ, UR4 ;  /* 0x00000004ff027e24 */ /* 0x000fc8000f8e00ff */
[----:B--2---:R-:W-:-:S04]  /*2f510*/  IMAD R9, R9, R2, RZ ;  /* 0x0000000209097224 */ /* 0x004fc800078e02ff */
[----:B------:R-:W-:-:S05]  /*2f520*/  IMAD.IADD R0, R10, 0x1, R9 ;  /* 0x000000010a007824 */ /* 0x000fca00078e0209 */
[----:B------:R-:W-:-:S13]  /*2f530*/  ISETP.GT.AND P6, PT, R0, R5, PT ;  /* 0x000000050000720c */ /* 0x000fda0003fc4270 */
[----:B------:R-:W-:Y:S05]  /*2f540*/  @P6 BRA `(.L_x_7735) ;  /* 0x0000000000b06947 */ /* 0x000fea0003800000 */
.L_x_7738:
        /* <DEDUP_REMOVED lines=11> */
[----:B--2---:R-:W0:Y:S02]  /*2f600*/  @!P6 LDC.64 R2, c[0x0][0xc80] ;  /* 0x00032000ff02eb82 */ /* 0x004e240000000a00 */
        /* <DEDUP_REMOVED lines=25> */
.L_x_7952:
[----:B------:R-:W-:Y:S02]  /*2f7a0*/  ULDC UR4, c[0x0][0xc38] ;  /* 0x00030e0000047ab9 */ /* 0x000fe40000000800 */
[----:B------:R-:W-:-:S04]  /*2f7b0*/  IMAD.U32 R2, RZ, RZ, UR4 ;  /* 0x00000004ff027e24 */ /* 0x000fc8000f8e00ff */
[----:B--2---:R-:W-:-:S04]  /*2f7c0*/  IMAD R9, R9, R2, RZ ;  /* 0x0000000209097224 */ /* 0x004fc800078e02ff */
[----:B------:R-:W-:-:S05]  /*2f7d0*/  IMAD.IADD R0, R9, 0x1, R0 ;  /* 0x0000000109007824 */ /* 0x000fca00078e0200 */
[----:B------:R-:W-:-:S13]  /*2f7e0*/  ISETP.GT.AND P6, PT, R0, R5, PT ;  /* 0x000000050000720c */ /* 0x000fda0003fc4270 */
[----:B------:R-:W-:Y:S05]  /*2f7f0*/  @!P6 BRA `(.L_x_7738) ;  /* 0xfffffffc0054e947 */ /* 0x000fea000383ffff */
[----:B------:R-:W-:-:S07]  /*2f800*/  IMAD.MOV.U32 R7, RZ, RZ, R3 ;  /* 0x000000ffff077224 */ /* 0x000fce00078e0003 */
.L_x_7735:
        /* <DEDUP_REMOVED lines=8> */
[----:B0-----:R0:W3:Y:S04]  /*2f890*/  SHFL.IDX PT, R4, R4, R0, 0x1f ;  /* 0x00001f0004047589 */ /* 0x0010e800000e0000 */
[----:B------:R0:W4:Y:S01]  /*2f8a0*/  SHFL.IDX PT, R6, R6, R0, 0x1f ;  /* 0x00001f0006067589 */ /* 0x00012200000e0000 */
[----:B--2---:R-:W-:-:S05]  /*2f8b0*/  IMAD.IADD R10, R0, 0x1, R10 ;  /* 0x00000001000a7824 */ /* 0x004fca00078e020a */
[----:B---34-:R0:W-:Y:S02]  /*2f8c0*/  STL [R1+0xc], R10 ;  /* 0x00000c0a01007387 */ /* 0x0181e40000100800 */
.L_x_7957:
[----:B------:R-:W-:-:S13]  /*2f8d0*/  ISETP.NE.AND P0, PT, R3, RZ, PT ;  /* 0x000000ff0300720c */ /* 0x000fda0003f05270 */
[----:B------:R-:W-:Y:S05]  /*2f8e0*/  @!P0 BRA `(.L_x_7740) ;  /* 0x0000000000148947 */ /* 0x000fea0003800000 */
[----:B------:R-:W-:Y:S01]  /*2f8f0*/  UMOV UR4, 0xffffffff ;  /* 0xffffffff00047882 */ /* 0x000fe20000000000 */
[----:B0-----:R-:W-:Y:S02]  /*2f900*/  VIADD R0, R0, 0xffffffff ;  /* 0xffffffff00007836 */ /* 0x001fe40000000000 */
[----:B------:R-:W-:Y:S05]  /*2f910*/  BRA.DIV UR4, `(.L_x_7741) ;  /* 0x0000005e04ec7947 */ /* 0x000fea000b800000 */
[----:B------:R0:W3:Y:S02]  /*2f920*/  SHFL.IDX PT, R0, R7, R0, 0x1f ;  /* 0x00001f0007007589 */ /* 0x0000e400000e0000 */
.L_x_7960:
[----:B---3--:R-:W-:-:S07]  /*2f930*/  IMAD.MOV.U32 R8, RZ, RZ, R0 ;  /* 0x000000ffff087224 */ /* 0x008fce00078e0000 */
.L_x_7740:
[----:B------:R-:W-:Y:S01]  /*2f940*/  ISETP.NE.AND P0, PT, R6, 0x1, PT ;  /* 0x000000010600780c */ /* 0x000fe20003f05270 */
[----:B0-----:R-:W-:-:S05]  /*2f950*/  IMAD R0, R8, R2, R9 ;  /* 0x0000000208007224 */ /* 0x001fca00078e0209 */
[----:B------:R0:W-:Y:S02]  /*2f960*/  STL [R1], R0 ;  /* 0x0000000001007387 */ /* 0x0001e40000100800 */
[----:B0-----:R-:W-:-:S05]  /*2f970*/  IMAD.IADD R0, R5, 0x1, -R0 ;  /* 0x0000000105007824 */ /* 0x001fca00078e0a00 */
[----:B------:R-:W-:Y:S05]  /*2f980*/  @!P0 BRA `(.L_x_7742) ;  /* 0x0000000000e08947 */ /* 0x000fea0003800000 */
        /* <DEDUP_REMOVED lines=56> */
.L_x_7742:
[----:B------:R-:W3:Y:S01]  /*2fd10*/  LDL R3, [R1+0xc] ;  /* 0x00000c0001037983 */ /* 0x000ee20000100800 */
[----:B------:R-:W3:Y:S02]  /*2fd20*/  LDC.64 R6, c[0x0][0xc90] ;  /* 0x00032400ff067b82 */ /* 0x000ee40000000a00 */
[----:B---3--:R-:W-:-:S05]  /*2fd30*/  IMAD.WIDE R6, R3, 0x4, R6 ;  /* 0x0000000403067825 */ /* 0x008fca00078e0206 */
[----:B------:R-:W3:Y:S02]  /*2fd40*/  LDG.E R3, desc[UR38][R6.64] ;  /* 0x0000002606037981 */ /* 0x000ee4000c1e1900 */
[----:B---3--:R-:W-:-:S05]  /*2fd50*/  IMAD R9, R4, R3, RZ ;  /* 0x0000000304097224 */ /* 0x008fca00078e02ff */
        /* <DEDUP_REMOVED lines=60> */
.L_x_7743:
[----:B------:R-:W-:-:S05]  /*30120*/  LOP3.LUT R0, RZ, R0, RZ, 0x33, !PT ;  /* 0x00000000ff007212 */ /* 0x000fca00078e33ff */
[----:B------:R-:W-:-:S05]  /*30130*/  IMAD.IADD R0, R4, 0x1, R0 ;  /* 0x0000000104007824 */ /* 0x000fca00078e0200 */
[----:B------:R4:W-:Y:S01]  /*30140*/  STL [R1+0x4], R0 ;  /* 0x0000040001007387 */ /* 0x0009e20000100800 */
[----:B------:R-:W-:Y:S05]  /*30150*/  BRA `(.L_x_7744) ;  /* 0x0000000000287947 */ /* 0x000fea0003800000 */
.L_x_7736:
        /* <DEDUP_REMOVED lines=10> */
.L_x_7744:
[----:B0--3--:R-:W3:Y:S04]  /*30200*/  LDL R2, [R1+0xc] ;  /* 0x00000c0001027983 */ /* 0x009ee80000100800 */
[----:B------:R-:W5:Y:S04]  /*30210*/  LDL R3, [R1+0x8] ;  /* 0x0000080001037983 */ /* 0x000f680000100800 */
[----:B------:R-:W2:Y:S04]  /*30220*/  LDL R4, [R1] ;  /* 0x0000000001047983 */ /* 0x000ea80000100800 */
[----:B------:R-:W2:Y:S01]  /*30230*/  LDL R5, [R1+0x4] ;  /* 0x0000040001057983 */ /* 0x000ea20000100800 */
[----:B----4-:R-:W0:Y:S01]  /*30240*/  S2R R0, SR_TID.X ;  /* 0x0000000000007919 */ /* 0x010e220000002100 */
[----:B------:R-:W-:Y:S05]  /*30250*/  WARPSYNC.ALL ;  /* 0x0000000000007948 */ /* 0x000fea0003800000 */
[----:B0-----:R-:W-:Y:S01]  /*30260*/  LOP3.LUT R0, R0, 0x1f, RZ, 0xc0, !PT ;  /* 0x0000001f00007812 */ /* 0x001fe200078ec0ff */
[----:B------:R-:W-:Y:S03]  /*30270*/  BAR.SYNC.DEFER_BLOCKING 0x4, 0x180 ;  /* 0x0106000000007b1d */ /* 0x000fe60000010000 */
[----:B------:R-:W-:-:S13]  /*30280*/  ISETP.NE.AND P0, PT, R0, RZ, PT ;  /* 0x000000ff0000720c */ /* 0x000fda0003f05270 */
[----:B------:R-:W0:Y:S01]  /*30290*/  @!P0 S2R R0, SR_CgaCtaId ;  /* 0x0000000000008919 */ /* 0x000e220000008800 */
[----:B---3--:R-:W-:Y:S01]  /*302a0*/  IMAD.MOV.U32 R7, RZ, RZ, R2 ;  /* 0x000000ffff077224 */ /* 0x008fe200078e0002 */
[----:B------:R-:W-:Y:S01]  /*302b0*/  @!P0 MOV R2, 0x400 ;  /* 0x0000040000028802 */ /* 0x000fe20000000f00 */
[----:B-----5:R-:W-:-:S03]  /*302c0*/  IMAD.MOV.U32 R6, RZ, RZ, R3 ;  /* 0x000000ffff067224 */ /* 0x020fc600078e0003 */
[----:B0-----:R-:W-:-:S05]  /*302d0*/  @!P0 LEA R19, R0, R2, 0x18 ;  /* 0x0000000200138211 */ /* 0x001fca00078ec0ff */
[----:B--2---:R0:W-:Y:S01]  /*302e0*/  @!P0 STS.128 [R19+0x288d0], R4 ;  /* 0x0288d00413008388 */ /* 0x0041e20000000c00 */
[----:B------:R-:W-:Y:S06]  /*302f0*/  BAR.ARV 0x5, 0x180 ;  /* 0x0146000000007b1d */ /* 0x000fec0000002000 */
.L_x_7733:
[----:B0--3--:R-:W3:Y:S01]  /*30300*/  LDL R0, [R1+0xc] ;  /* 0x00000c0001007983 */ /* 0x009ee20000100800 */
[----:B------:R-:W-:Y:S02]  /*30310*/  ULDC UR4, c[0x0][0xc3c] ;  /* 0x00030f0000047ab9 */ /* 0x000fe40000000800 */
[----:B---3--:R-:W-:-:S13]  /*30320*/  ISETP.GE.AND P0, PT, R0, UR4, PT ;  /* 0x0000000400007c0c */ /* 0x008fda000bf06270 */
[----:B------:R-:W-:Y:S05]  /*30330*/  @!P0 BRA `(.L_x_7745) ;  /* 0xffffff94000c8947 */ /* 0x000fea000383ffff */
[----:B------:R-:W-:Y:S05]  /*30340*/  BSYNC B7 ;  /* 0x0000000000077941 */ /* 0x000fea0003800000 */
.L_x_7623:
[----:B----4-:R-:W4:Y:S01]  /*30350*/  LDL.LU R0, [R1+0x5c] ;  /* 0x00005c0001007983 */ /* 0x010f220000300800 */
[----:B------:R-:W-:Y:S01]  /*30360*/  BSSY B0, `(.L_x_7746) ;  /* 0x000000b000007945 */ /* 0x000fe20003800000 */
[----:B--23--:R-:W2:Y:S01]  /*30370*/  S2R R5, SR_CgaCtaId ;  /* 0x0000000000057919 */ /* 0x00cea20000008800 */
[----:B----4-:R-:W-:-:S05]  /*30380*/  VIADD R0, R0, 0x1 ;  /* 0x0000000100007836 */ /* 0x010fca0000000000 */
[----:B01----:R-:W-:-:S04]  /*30390*/  LEA.HI R2, R0, R0, RZ, 0x1 ;  /* 0x0000000000027211 */ /* 0x003fc800078f08ff */
[----:B------:R-:W-:-:S05]  /*303a0*/  LOP3.LUT R3, R2, 0xfffffffe, RZ, 0xc0, !PT ;  /* 0xfffffffe02037812 */ /* 0x000fca00078ec0ff */
[----:B------:R-:W-:Y:S01]  /*303b0*/  IMAD.IADD R3, R0, 0x1, -R3 ;  /* 0x0000000100037824 */ /* 0x000fe200078e0a03 */
[----:B------:R-:W-:-:S04]  /*303c0*/  MOV R0, 0x400 ;  /* 0x0000040000007802 */ /* 0x000fc80000000f00 */
[----:B--2---:R-:W-:Y:S02]  /*303d0*/  LEA R0, R5, R0, 0x18 ;  /* 0x0000000005007211 */ /* 0x004fe400078ec0ff */
[----:B------:R-:W-:-:S04]  /*303e0*/  SHF.L.U32 R3, R3, 0x1f, RZ ;  /* 0x0000001f03037819 */ /* 0x000fc800000006ff */
[----:B------:R-:W0:Y:S02]  /*303f0*/  SYNCS.PHASECHK.TRANS64.TRYWAIT P0, [R0+URZ+0x28820], R3 ;  /* 0x02882003000075a7 */ /* 0x000e24000800017f */
[----:B0-----:R-:W-:Y:S05]  /*30400*/  @!P0 BRA `(.L_x_7747) ;  /* 0x00000054005c8947 */ /* 0x001fea0003800000 */
.L_x_7961:
[----:B------:R-:W-:Y:S05]  /*30410*/  BSYNC B0 ;  /* 0x0000000000007941 */ /* 0x000fea0003800000 */
.L_x_7746:
[----:B------:R-:W-:-:S03]  /*30420*/  UMOV UR4, 0xffffffff ;  /* 0xffffffff00047882 */ /* 0x000fc60000000000 */
[----:B------:R-:W-:Y:S05]  /*30430*/  BRA.DIV UR4, `(.L_x_7748) ;  /* 0x0000005604647947 */ /* 0x000fea000b800000 */
[----:B------:R-:W1:Y:S02]  /*30440*/  S2R R2, SR_TID.X ;  /* 0x0000000000027919 */ /* 0x000e640000002100 */
[----:B-1----:R-:W-:-:S04]  /*30450*/  SHF.R.U32.HI R2, RZ, 0x5, R2 ;  /* 0x00000005ff027819 */ /* 0x002fc80000011602 */
[----:B------:R-:W-:-:S05]  /*30460*/  LOP3.LUT R2, R2, 0x3, RZ, 0xc0, !PT ;  /* 0x0000000302027812 */ /* 0x000fca00078ec0ff */
[----:B------:R1:W2:Y:S02]  /*30470*/  SHFL.IDX PT, R14, R2, RZ, 0x1f ;  /* 0x00001fff020e7589 */ /* 0x0002a400000e0000 */
.L_x_7964:
[----:B--2---:R-:W-:-:S13]  /*30480*/  ISETP.NE.AND P0, PT, R14, RZ, PT ;  /* 0x000000ff0e00720c */ /* 0x004fda0003f05270 */
[----:B------:R-:W-:Y:S05]  /*30490*/  @P0 BRA `(.L_x_7372) ;  /* 0x0000000000b00947 */ /* 0x000fea0003800000 */
[----:B------:R-:W-:-:S03]  /*304a0*/  UMOV UR4, 0xffffffff ;  /* 0xffffffff00047882 */ /* 0x000fc60000000000 */
[----:B------:R-:W-:Y:S05]  /*304b0*/  BRA.DIV UR4, `(.L_x_7749) ;  /* 0x0000005604787947 */ /* 0x000fea000b800000 */
[----:B------:R-:W-:-:S13]  /*304c0*/  ELECT P6, URZ, PT ;  /* 0x00000000003f782f */ /* 0x000fda00038c0000 */
.L_x_7967:
[----:B------:R-:W-:Y:S05]  /*304d0*/  @!P6 BRA `(.L_x_7372) ;  /* 0x0000000000a0e947 */ /* 0x000fea0003800000 */
[----:B------:R-:W-:-:S06]  /*304e0*/  ULOP3.LUT UR4, UR36, 0x2, URZ, 0xfc, !UPT ;  /* 0x0000000224047892 */ /* 0x000fcc000f8efc3f */
[----:B-1----:R-:W-:-:S05]  /*304f0*/  IMAD.U32 R2, RZ, RZ, UR4 ;  /* 0x00000004ff027e24 */ /* 0x002fca000f8e00ff */
[----:B------:R-:W-:-:S13]  /*30500*/  ISETP.NE.AND P0, PT, R2, 0x3, PT ;  /* 0x000000030200780c */ /* 0x000fda0003f05270 */
[----:B------:R-:W-:Y:S05]  /*30510*/  @!P0 BRA `(.L_x_7750) ;  /* 0x0000000000048947 */ /* 0x000fea0003800000 */
[----:B------:R-:W-:Y:S01]  /*30520*/  BPT.TRAP 0x1 ;  /* 0x000000040000795c */ /* 0x000fe20000300000 */
.L_x_7750:
        /* <DEDUP_REMOVED lines=14> */
.L_x_7968:
[----:B------:R-:W1:Y:S02]  /*30610*/  SYNCS.PHASECHK.TRANS64.TRYWAIT P1, [R7+URZ], R2 ;  /* 0x00000002070075a7 */ /* 0x000e64000802017f */
[----:B-1----:R-:W-:Y:S05]  /*30620*/  @!P1 BRA `(.L_x_7752) ;  /* 0x0000005400509947 */ /* 0x002fea0003800000 */
.L_x_7969:
[----:B------:R-:W-:Y:S05]  /*30630*/  @!P0 BRA `(.L_x_7753) ;  /* 0x0000000000048947 */ /* 0x000fea0003800000 */
[----:B------:R-:W-:Y:S01]  /*30640*/  BPT.TRAP 0x1 ;  /* 0x000000040000795c */ /* 0x000fe20000300000 */
.L_x_7753:
[----:B------:R-:W2:Y:S02]  /*30650*/  LDL.LU R4, [R1+0x18] ;  /* 0x0000180001047983 */ /* 0x000ea40000300800 */
[----:B--2---:R-:W-:-:S04]  /*30660*/  IMAD R4, R4, 0x8, R0 ;  /* 0x0000000804047824 */ /* 0x004fc800078e0200 */
[----:B------:R-:W2:Y:S02]  /*30670*/  SYNCS.PHASECHK.TRANS64.TRYWAIT P1, [R4+URZ+0x28860], R5 ;  /* 0x02886005040075a7 */ /* 0x000ea4000802017f */
[----:B--2---:R-:W-:Y:S05]  /*30680*/  @!P1 BRA `(.L_x_7754) ;  /* 0x00000054004c9947 */ /* 0x004fea0003800000 */
.L_x_7970:
[----:B------:R-:W-:Y:S05]  /*30690*/  @!P0 BRA `(.L_x_7755) ;  /* 0x0000000000048947 */ /* 0x000fea0003800000 */
[----:B------:R-:W-:Y:S01]  /*306a0*/  BPT.TRAP 0x1 ;  /* 0x000000040000795c */ /* 0x000fe20000300000 */
.L_x_7755:
[----:B------:R-:W-:-:S04]  /*306b0*/  IMAD R3, R3, 0x8, R0 ;  /* 0x0000000803037824 */ /* 0x000fc800078e0200 */
[----:B------:R-:W3:Y:S02]  /*306c0*/  SYNCS.PHASECHK.TRANS64.TRYWAIT P1, [R3+URZ+0x28860], R2 ;  /* 0x02886002030075a7 */ /* 0x000ee4000802017f */
[----:B---3--:R-:W-:Y:S05]  /*306d0*/  @!P1 BRA `(.L_x_7756) ;  /* 0x00000054004c9947 */ /* 0x008fea0003800000 */
.L_x_7971:
[----:B------:R-:W-:Y:S05]  /*306e0*/  @!P0 BRA `(.L_x_7757) ;  /* 0x0000000000048947 */ /* 0x000fea0003800000 */
[----:B------:R-:W-:Y:S01]  /*306f0*/  BPT.TRAP 0x1 ;  /* 0x000000040000795c */ /* 0x000fe20000300000 */
.L_x_7757:
[----:B------:R-:W4:Y:S02]  /*30700*/  SYNCS.PHASECHK.TRANS64.TRYWAIT P0, [R4+URZ+0x28880], R5 ;  /* 0x02888005040075a7 */ /* 0x000f24000800017f */
[----:B----4-:R-:W-:Y:S05]  /*30710*/  @!P0 BRA `(.L_x_7758) ;  /* 0x0000005400508947 */ /* 0x010fea0003800000 */
.L_x_7759:
[----:B------:R0:W0:Y:S02]  /*30720*/  SYNCS.PHASECHK.TRANS64.TRYWAIT P0, [R3+URZ+0x28880], R2 ;  /* 0x02888002030075a7 */ /* 0x000024000800017f */
[----:B0-----:R-:W-:Y:S05]  /*30730*/  @!P0 NANOSLEEP.SYNCS 0x989680 ;  /* 0x009896800000895d */ /* 0x001fea0003900000 */
[----:B------:R-:W0:Y:S02]  /*30740*/  @!P0 SYNCS.PHASECHK.TRANS64 P0, [R3+URZ+0x28880], R2 ;  /* 0x02888002030085a7 */ /* 0x000e24000800007f */
[----:B0-----:R-:W-:Y:S05]  /*30750*/  @!P0 BRA `(.L_x_7759) ;  /* 0xfffffffc00f08947 */ /* 0x001fea000383ffff */
.L_x_7372:
[----:B------:R-:W-:Y:S05]  /*30760*/  BSYNC B8 ;  /* 0x0000000000087941 */ /* 0x000fea0003800000 */
.L_x_7369:
[----:B------:R-:W-:Y:S05]  /*30770*/  EXIT ;  /* 0x000000000000794d */ /* 0x000fea0003800000 */
.L_x_7402:
[----:B-1----:R1:W2:Y:S02]  /*30780*/  SYNCS.PHASECHK.TRANS64.TRYWAIT P6, [R115+URZ+0x28890], R128 ;  /* 0x02889080730075a7 */ /* 0x0022a400080c017f */
[----:B--2---:R-:W-:Y:S05]  /*30790*/  @!P6 NANOSLEEP.SYNCS 0x989680 ;  /* 0x009896800000e95d */ /* 0x004fea0003900000 */
[----:B------:R-:W2:Y:S02]  /*307a0*/  @!P6 SYNCS.PHASECHK.TRANS64 P6, [R115+URZ+0x28890], R128 ;  /* 0x028890807300e5a7 */ /* 0x000ea400080c007f */
[----:B--2---:R-:W-:Y:S05]  /*307b0*/  @!P6 BRA `(.L_x_7402) ;  /* 0xfffffffc00f0e947 */ /* 0x004fea000383ffff */
[----:B------:R-:W-:Y:S05]  /*307c0*/  BRA `(.L_x_7760) ;  /* 0xfffffd28004c7947 */ /* 0x000fea000383ffff */
.L_x_7428:
[----:B0-----:R0:W1:Y:S02]  /*307d0*/  SYNCS.PHASECHK.TRANS64.TRYWAIT P3, [R115+URZ+0x28890], R128 ;  /* 0x02889080730075a7 */ /* 0x001064000806017f */
[----:B-1----:R-:W-:Y:S05]  /*307e0*/  @!P3 NANOSLEEP.SYNCS 0x989680 ;  /* 0x009896800000b95d */ /* 0x002fea0003900000 */
[----:B------:R-:W1:Y:S02]  /*307f0*/  @!P3 SYNCS.PHASECHK.TRANS64 P3, [R115+URZ+0x28890], R128 ;  /* 0x028890807300b5a7 */ /* 0x000e64000806007f */
[----:B-1----:R-:W-:Y:S05]  /*30800*/  @!P3 BRA `(.L_x_7428) ;  /* 0xfffffffc00f0b947 */ /* 0x002fea000383ffff */
[----:B------:R-:W-:Y:S05]  /*30810*/  BRA `(.L_x_7761) ;  /* 0xfffffd5800fc7947 */ /* 0x000fea000383ffff */
.L_x_7441:
[----:B0-----:R0:W1:Y:S02]  /*30820*/  SYNCS.PHASECHK.TRANS64.TRYWAIT P2, [R115+URZ+0x28890], R128 ;  /* 0x02889080730075a7 */ /* 0x001064000804017f */
[----:B-1----:R-:W-:Y:S05]  /*30830*/  @!P2 NANOSLEEP.SYNCS 0x989680 ;  /* 0x009896800000a95d */ /* 0x002fea0003900000 */
[----:B------:R-:W1:Y:S02]  /*30840*/  @!P2 SYNCS.PHASECHK.TRANS64 P2, [R115+URZ+0x28890], R128 ;  /* 0x028890807300a5a7 */ /* 0x000e64000804007f */
[----:B-1----:R-:W-:Y:S05]  /*30850*/  @!P2 BRA `(.L_x_7441) ;  /* 0xfffffffc00f0a947 */ /* 0x002fea000383ffff */
[----:B------:R-:W-:Y:S05]  /*30860*/  BRA `(.L_x_7762) ;  /* 0xfffffd8c002c7947 */ /* 0x000fea000383ffff */
.L_x_7449:
[----:B-1----:R1:W2:Y:S02]  /*30870*/  SYNCS.PHASECHK.TRANS64.TRYWAIT P3, [R115+URZ+0x288b0], R128 ;  /* 0x0288b080730075a7 */ /* 0x0022a4000806017f */
[----:B--2---:R-:W-:Y:S05]  /*30880*/  @!P3 NANOSLEEP.SYNCS 0x989680 ;  /* 0x009896800000b95d */ /* 0x004fea0003900000 */
[----:B------:R-:W2:Y:S02]  /*30890*/  @!P3 SYNCS.PHASECHK.TRANS64 P3, [R115+URZ+0x288b0], R128 ;  /* 0x0288b0807300b5a7 */ /* 0x000ea4000806007f */
[----:B--2---:R-:W-:Y:S05]  /*308a0*/  @!P3 BRA `(.L_x_7449) ;  /* 0xfffffffc00f0b947 */ /* 0x004fea000383ffff */
[----:B------:R-:W-:Y:S05]  /*308b0*/  BRA `(.L_x_7763) ;  /* 0xfffffd90008c7947 */ /* 0x000fea000383ffff */
.L_x_7469:
[----:B------:R-:W0:Y:S01]  /*308c0*/  S2R R7, SR_TID.X ;  /* 0x0000000000077919 */ /* 0x000e220000002100 */
[----:B------:R-:W-:Y:S01]  /*308d0*/  BSSY B0, `(.L_x_7764) ;  /* 0x000000c000007945 */ /* 0x000fe20003800000 */
[----:B------:R-:W-:Y:S02]  /*308e0*/  IMAD.MOV.U32 R12, RZ, RZ, RZ ;  /* 0x000000ffff0c7224 */ /* 0x000fe400078e00ff */
[----:B------:R-:W-:Y:S02]  /*308f0*/  IMAD.MOV.U32 R11, RZ, RZ, 0x1f ;  /* 0x0000001fff0b7424 */ /* 0x000fe400078e00ff */
        /* <DEDUP_REMOVED lines=9> */
.L_x_7765:
[----:B------:R-:W-:Y:S05]  /*30990*/  BSYNC B0 ;  /* 0x0000000000007941 */ /* 0x000fea0003800000 */
.L_x_7764:
[----:B------:R-:W-:Y:S01]  /*309a0*/  IMAD.MOV.U32 R220, RZ, RZ, R14 ;  /* 0x000000ffffdc7224 */ /* 0x000fe200078e000e */
[----:B------:R-:W-:Y:S06]  /*309b0*/  BRA `(.L_x_7766) ;  /* 0xfffffda0007c7947 */ /* 0x000fec000383ffff */
.L_x_7481:
        /* <DEDUP_REMOVED lines=8> */
.L_x_7768:
[----:B------:R-:W-:Y:S05]  /*30a40*/  BSYNC B1 ;  /* 0x0000000000017941 */ /* 0x000fea0003800000 */
.L_x_7767:
        /* <DEDUP_REMOVED lines=8> */
.L_x_7769:
[----:B------:R-:W-:Y:S02]  /*30ad0*/  IMAD.MOV.U32 R13, RZ, RZ, R8 ;  /* 0x000000ffff0d7224 */ /* 0x000fe400078e0008 */
[----:B------:R-:W-:-:S07]  /*30ae0*/  IMAD.MOV.U32 R3, RZ, RZ, R14 ;  /* 0x000000ffff037224 */ /* 0x000fce00078e000e */
[----:B------:R-:W-:Y:S05]  /*30af0*/  WARPSYNC.COLLECTIVE R15, `(.L_x_7770) ;  /* 0x000000000f087348 */ /* 0x000fea0003c00000 */
[----:B------:R0:W1:Y:S02]  /*30b00*/  SHFL.IDX P6, R14, R13, R12, R11 ;  /* 0x0000000c0d0e7389 */ /* 0x00006400000c000b */
[----:B01----:R-:W-:Y:S01]  /*30b10*/  ENDCOLLECTIVE ;  /* 0x000000000000791b */ /* 0x003fe20003800000 */
.L_x_7770:
[----:B------:R-:W-:Y:S02]  /*30b20*/  IMAD.MOV.U32 R13, RZ, RZ, R7 ;  /* 0x000000ffff0d7224 */ /* 0x000fe400078e0007 */
[----:B------:R-:W-:-:S07]  /*30b30*/  IMAD.MOV.U32 R4, RZ, RZ, R14 ;  /* 0x000000ffff047224 */ /* 0x000fce00078e000e */
[----:B------:R-:W-:Y:S05]  /*30b40*/  WARPSYNC.COLLECTIVE R15, `(.L_x_7771) ;  /* 0x000000000f087348 */ /* 0x000fea0003c00000 */
[----:B------:R0:W1:Y:S02]  /*30b50*/  SHFL.IDX P6, R14, R13, R12, R11 ;  /* 0x0000000c0d0e7389 */ /* 0x00006400000c000b */
[----:B01----:R-:W-:Y:S01]  /*30b60*/  ENDCOLLECTIVE ;  /* 0x000000000000791b */ /* 0x003fe20003800000 */
.L_x_7771:
[----:B------:R-:W-:Y:S05]  /*30b70*/  BRA `(.L_x_7772) ;  /* 0xfffffda8007c7947 */ /* 0x000fea000383ffff */
.L_x_7484:
[----:B------:R-:W-:Y:S01]  /*30b80*/  BSSY B1, `(.L_x_7773) ;  /* 0x0000008000017945 */ /* 0x000fe20003800000 */
[----:B------:R-:W-:Y:S02]  /*30b90*/  IMAD.MOV.U32 R13, RZ, RZ, R6 ;  /* 0x000000ffff0d7224 */ /* 0x000fe400078e0006 */
[----:B------:R-:W-:Y:S02]  /*30ba0*/  IMAD.MOV.U32 R12, RZ, RZ, 0x1 ;  /* 0x00000001ff0c7424 */ /* 0x000fe400078e00ff */
[----:B------:R-:W-:Y:S02]  /*30bb0*/  IMAD.MOV.U32 R11, RZ, RZ, 0x1c1f ;  /* 0x00001c1fff0b7424 */ /* 0x000fe400078e00ff */
[----:B------:R-:W-:-:S07]  /*30bc0*/  IMAD.MOV.U32 R15, RZ, RZ, -0x1 ;  /* 0xffffffffff0f7424 */ /* 0x000fce00078e00ff */
[----:B0-2345:R-:W-:Y:S05]  /*30bd0*/  WARPSYNC.COLLECTIVE R15, `(.L_x_7774) ;  /* 0x000000000f087348 */ /* 0x03dfea0003c00000 */
[----:B----4-:R1:W4:Y:S02]  /*30be0*/  SHFL.IDX P6, R14, R13, R12, R11 ;  /* 0x0000000c0d0e7389 */ /* 0x01032400000c000b */
[----:B012345:R-:W-:Y:S01]  /*30bf0*/  ENDCOLLECTIVE ;  /* 0x000000000000791b */ /* 0x03ffe20003800000 */
.L_x_7774:
[----:B------:R-:W-:Y:S05]  /*30c00*/  BSYNC B1 ;  /* 0x0000000000017941 */ /* 0x000fea0003800000 */
.L_x_7773:
        /* <DEDUP_REMOVED lines=8> */
.L_x_7775:
[----:B------:R-:W-:Y:S02]  /*30c90*/  IMAD.MOV.U32 R13, RZ, RZ, R8 ;  /* 0x000000ffff0d7224 */ /* 0x000fe400078e0008 */
[----:B------:R-:W-:-:S07]  /*30ca0*/  IMAD.MOV.U32 R3, RZ, RZ, R14 ;  /* 0x000000ffff037224 */ /* 0x000fce00078e000e */
[----:B------:R-:W-:Y:S05]  /*30cb0*/  WARPSYNC.COLLECTIVE R15, `(.L_x_7776) ;  /* 0x000000000f087348 */ /* 0x000fea0003c00000 */
[----:B------:R0:W1:Y:S02]  /*30cc0*/  SHFL.IDX P6, R14, R13, R12, R11 ;  /* 0x0000000c0d0e7389 */ /* 0x00006400000c000b */
[----:B01----:R-:W-:Y:S01]  /*30cd0*/  ENDCOLLECTIVE ;  /* 0x000000000000791b */ /* 0x003fe20003800000 */
.L_x_7776:
[----:B------:R-:W-:Y:S02]  /*30ce0*/  IMAD.MOV.U32 R13, RZ, RZ, R7 ;  /* 0x000000ffff0d7224 */ /* 0x000fe400078e0007 */
[----:B------:R-:W-:-:S07]  /*30cf0*/  IMAD.MOV.U32 R4, RZ, RZ, R14 ;  /* 0x000000ffff047224 */ /* 0x000fce00078e000e */
[----:B------:R-:W-:Y:S05]  /*30d00*/  WARPSYNC.COLLECTIVE R15, `(.L_x_7777) ;  /* 0x000000000f087348 */ /* 0x000fea0003c00000 */
[----:B------:R0:W1:Y:S02]  /*30d10*/  SHFL.IDX P6, R14, R13, R12, R11 ;  /* 0x0000000c0d0e7389 */ /* 0x00006400000c000b */
[----:B01----:R-:W-:Y:S01]  /*30d20*/  ENDCOLLECTIVE ;  /* 0x000000000000791b */ /* 0x003fe20003800000 */
.L_x_7777:
[----:B------:R-:W-:Y:S05]  /*30d30*/  BRA `(.L_x_7778) ;  /* 0xfffffda8009c7947 */ /* 0x000fea000383ffff */
.L_x_7488:
[----:B0-----:R0:W1:Y:S02]  /*30d40*/  SYNCS.PHASECHK.TRANS64.TRYWAIT P0, [R18+URZ+0x28800], R5 ;  /* 0x02880005120075a7 */ /* 0x001064000800017f */
[----:B-1----:R-:W-:Y:S05]  /*30d50*/  @!P0 NANOSLEEP.SYNCS 0x989680 ;  /* 0x009896800000895d */ /* 0x002fea0003900000 */
[----:B------:R-:W1:Y:S02]  /*30d60*/  @!P0 SYNCS.PHASECHK.TRANS64 P0, [R18+URZ+0x28800], R5 ;  /* 0x02880005120085a7 */ /* 0x000e64000800007f */
[----:B-1----:R-:W-:Y:S05]  /*30d70*/  @!P0 BRA `(.L_x_7488) ;  /* 0xfffffffc00f08947 */ /* 0x002fea000383ffff */
[----:B------:R-:W-:Y:S05]  /*30d80*/  BRA `(.L_x_7779) ;  /* 0xfffffdac00447947 */ /* 0x000fea000383ffff */
.L_x_7496:
        /* <DEDUP_REMOVED lines=9> */
.L_x_7781:
[----:B------:R-:W-:Y:S05]  /*30e20*/  BSYNC B1 ;  /* 0x0000000000017941 */ /* 0x000fea0003800000 */
.L_x_7780:
[----:B------:R-:W-:Y:S01]  /*30e30*/  IMAD.MOV.U32 R13, RZ, RZ, R29 ;  /* 0x000000ffff0d7224 */ /* 0x000fe200078e001d */
[----:B------:R-:W-:Y:S01]  /*30e40*/  ISETP.GE.AND P0, PT, R22, R37, PT ;  /* 0x000000251600720c */ /* 0x000fe20003f06270 */
[----:B------:R-:W-:Y:S02]  /*30e50*/  IMAD.MOV.U32 R12, RZ, RZ, RZ ;  /* 0x000000ffff0c7224 */ /* 0x000fe400078e00ff */
[----:B------:R-:W-:Y:S02]  /*30e60*/  IMAD.MOV.U32 R11, RZ, RZ, 0x1c1f ;  /* 0x00001c1fff0b7424 */ /* 0x000fe400078e00ff */
[----:B------:R-:W-:Y:S02]  /*30e70*/  IMAD.MOV.U32 R15, RZ, RZ, -0x1 ;  /* 0xffffffffff0f7424 */ /* 0x000fe400078e00ff */
[----:B------:R-:W-:Y:S02]  /*30e80*/  IMAD.MOV.U32 R3, RZ, RZ, R14 ;  /* 0x000000ffff037224 */ /* 0x000fe400078e000e */
[----:B------:R-:W-:-:S07]  /*30e90*/  IMAD R30, R215, R30, RZ ;  /* 0x0000001ed71e7224 */ /* 0x000fce00078e02ff */
[----:B------:R-:W-:Y:S05]  /*30ea0*/  WARPSYNC.COLLECTIVE R15, `(.L_x_7782) ;  /* 0x000000000f087348 */ /* 0x000fea0003c00000 */
[----:B------:R0:W1:Y:S02]  /*30eb0*/  SHFL.IDX P6, R14, R13, R12, R11 ;  /* 0x0000000c0d0e7389 */ /* 0x00006400000c000b */
[----:B01----:R-:W-:Y:S01]  /*30ec0*/  ENDCOLLECTIVE ;  /* 0x000000000000791b */ /* 0x003fe20003800000 */
.L_x_7782:
[----:B------:R-:W-:Y:S01]  /*30ed0*/  ISETP.GE.OR P1, PT, R39, R30, P0 ;  /* 0x0000001e2700720c */ /* 0x000fe20000726670 */
[----:B------:R-:W-:Y:S02]  /*30ee0*/  IMAD.MOV.U32 R13, RZ, RZ, R31 ;  /* 0x000000ffff0d7224 */ /* 0x000fe400078e001f */
[----:B------:R-:W-:-:S10]  /*30ef0*/  IMAD.MOV.U32 R5, RZ, RZ, R14 ;  /* 0x000000ffff057224 */ /* 0x000fd400078e000e */
[----:B------:R-:W-:Y:S05]  /*30f00*/  WARPSYNC.COLLECTIVE R15, `(.L_x_7783) ;  /* 0x000000000f087348 */ /* 0x000fea0003c00000 */
[----:B------:R0:W1:Y:S02]  /*30f10*/  SHFL.IDX P6, R14, R13, R12, R11 ;  /* 0x0000000c0d0e7389 */ /* 0x00006400000c000b */
[----:B01----:R-:W-:Y:S01]  /*30f20*/  ENDCOLLECTIVE ;  /* 0x000000000000791b */ /* 0x003fe20003800000 */
.L_x_7783:
        /* <DEDUP_REMOVED lines=8> */
.L_x_7784:
[----:B------:R-:W-:-:S05]  /*30fb0*/  @!P1 IADD3 R14, P3, R22, R14, RZ ;  /* 0x0000000e160e9210 */ /* 0x000fca0007f7e0ff */
[----:B------:R-:W-:Y:S02]  /*30fc0*/  @!P1 IMAD.X R3, R7, 0x1, R23, P3 ;  /* 0x0000000107039824 */ /* 0x000fe400018e0617 */
[----:B------:R-:W-:Y:S01]  /*30fd0*/  @!P1 IMAD.MOV.U32 R32, RZ, RZ, R14 ;  /* 0x000000ffff209224 */ /* 0x000fe200078e000e */
[----:B------:R-:W5:Y:S01]  /*30fe0*/  @!P1 LD.E.128 R4, desc[UR38][R4.64] ;  /* 0x0000002604049980 */ /* 0x000f62000c101d00 */
[----:B------:R-:W-:-:S06]  /*30ff0*/  @!P1 IMAD.MOV.U32 R33, RZ, RZ, R3 ;  /* 0x000000ffff219224 */ /* 0x000fcc00078e0003 */
[----:B------:R-:W5:Y:S01]  /*31000*/  @!P1 LD.E.128 R32, desc[UR38][R32.64] ;  /* 0x0000002620209980 */ /* 0x000f62000c101d00 */
[----:B------:R-:W-:Y:S01]  /*31010*/  IMAD.MOV.U32 R13, RZ, RZ, R10 ;  /* 0x000000ffff0d7224 */ /* 0x000fe200078e000a */
[----:B------:R-:W-:Y:S01]  /*31020*/  CS2R R26, SRZ ;  /* 0x00000000001a7805 */ /* 0x000fe2000001ff00 */
[----:B------:R-:W-:Y:S01]  /*31030*/  IMAD.MOV.U32 R12, RZ, RZ, 0x1 ;  /* 0x00000001ff0c7424 */ /* 0x000fe200078e00ff */
[----:B------:R-:W-:Y:S02]  /*31040*/  CS2R R24, SRZ ;  /* 0x0000000000187805 */ /* 0x000fe4000001ff00 */
[----:B------:R-:W-:Y:S02]  /*31050*/  CS2R R20, SRZ ;  /* 0x0000000000147805 */ /* 0x000fe4000001ff00 */
[----:B------:R-:W-:-:S07]  /*31060*/  CS2R R8, SRZ ;  /* 0x0000000000087805 */ /* 0x000fce000001ff00 */
[----:B-----5:R-:W-:Y:S05]  /*31070*/  WARPSYNC.COLLECTIVE R15, `(.L_x_7785) ;  /* 0x000000000f087348 */ /* 0x020fea0003c00000 */
[----:B------:R0:W1:Y:S02]  /*31080*/  SHFL.IDX P6, R14, R13, R12, R11 ;  /* 0x0000000c0d0e7389 */ /* 0x00006400000c000b */
[----:B01---5:R-:W-:Y:S01]  /*31090*/  ENDCOLLECTIVE ;  /* 0x000000000000791b */ /* 0x023fe20003800000 */
.L_x_7785:
[----:B------:R-:W-:Y:S02]  /*310a0*/  IMAD.MOV.U32 R13, RZ, RZ, R29 ;  /* 0x000000ffff0d7224 */ /* 0x000fe400078e001d */
[----:B------:R-:W-:-:S07]  /*310b0*/  IMAD.MOV.U32 R3, RZ, RZ, R14 ;  /* 0x000000ffff037224 */ /* 0x000fce00078e000e */
[----:B------:R-:W-:Y:S05]  /*310c0*/  WARPSYNC.COLLECTIVE R15, `(.L_x_7786) ;  /* 0x000000000f087348 */ /* 0x000fea0003c00000 */
[----:B------:R0:W1:Y:S02]  /*310d0*/  SHFL.IDX P6, R14, R13, R12, R11 ;  /* 0x0000000c0d0e7389 */ /* 0x00006400000c000b */
[----:B01----:R-:W-:Y:S01]  /*310e0*/  ENDCOLLECTIVE ;  /* 0x000000000000791b */ /* 0x003fe20003800000 */
.L_x_7786:
[----:B------:R-:W-:Y:S02]  /*310f0*/  IMAD.MOV.U32 R13, RZ, RZ, R31 ;  /* 0x000000ffff0d7224 */ /* 0x000fe400078e001f */
[----:B------:R-:W-:-:S07]  /*31100*/  IMAD.MOV.U32 R29, RZ, RZ, R14 ;  /* 0x000000ffff1d7224 */ /* 0x000fce00078e000e */
[----:B------:R-:W-:Y:S05]  /*31110*/  WARPSYNC.COLLECTIVE R15, `(.L_x_7787) ;  /* 0x000000000f087348 */ /* 0x000fea0003c00000 */
[----:B------:R0:W1:Y:S02]  /*31120*/  SHFL.IDX P6, R14, R13, R12, R11 ;  /* 0x0000000c0d0e7389 */ /* 0x00006400000c000b */
[----:B01----:R-:W-:Y:S01]  /*31130*/  ENDCOLLECTIVE ;  /* 0x000000000000791b */ /* 0x003fe20003800000 */
.L_x_7787:
[----:B------:R-:W-:Y:S02]  /*31140*/  IMAD.MOV.U32 R13, RZ, RZ, R28 ;  /* 0x000000ffff0d7224 */ /* 0x000fe400078e001c */
[----:B------:R-:W-:-:S07]  /*31150*/  IMAD.MOV.U32 R31, RZ, RZ, R14 ;  /* 0x000000ffff1f7224 */ /* 0x000fce00078e000e */
[----:B------:R-:W-:Y:S05]  /*31160*/  WARPSYNC.COLLECTIVE R15, `(.L_x_7788) ;  /* 0x000000000f087348 */ /* 0x000fea0003c00000 */
[----:B------:R0:W1:Y:S02]  /*31170*/  SHFL.IDX P6, R14, R13, R12, R11 ;  /* 0x0000000c0d0e7389 */ /* 0x00006400000c000b */
[----:B01----:R-:W-:Y:S01]  /*31180*/  ENDCOLLECTIVE ;  /* 0x000000000000791b */ /* 0x003fe20003800000 */
.L_x_7788:
        /* <DEDUP_REMOVED lines=10> */
.L_x_7500:
[----:B0-----:R0:W1:Y:S02]  /*31230*/  SYNCS.PHASECHK.TRANS64.TRYWAIT P1, [R18+URZ+0x28800], R3 ;  /* 0x02880003120075a7 */ /* 0x001064000802017f */
[----:B-1----:R-:W-:Y:S05]  /*31240*/  @!P1 NANOSLEEP.SYNCS 0x989680 ;  /* 0x009896800000995d */ /* 0x002fea0003900000 */
[----:B------:R-:W1:Y:S02]  /*31250*/  @!P1 SYNCS.PHASECHK.TRANS64 P1, [R18+URZ+0x28800], R3 ;  /* 0x02880003120095a7 */ /* 0x000e64000802007f */
[----:B-1----:R-:W-:Y:S05]  /*31260*/  @!P1 BRA `(.L_x_7500) ;  /* 0xfffffffc00f09947 */ /* 0x002fea000383ffff */
[----:B------:R-:W-:Y:S05]  /*31270*/  BRA `(.L_x_7790) ;  /* 0xfffffdcc00547947 */ /* 0x000fea000383ffff */
.L_x_7506:
[----:B-1----:R1:W2:Y:S02]  /*31280*/  SYNCS.PHASECHK.TRANS64.TRYWAIT P1, [R20+URZ+0x28830], R3 ;  /* 0x02883003140075a7 */ /* 0x0022a4000802017f */
[----:B--2---:R-:W-:Y:S05]  /*31290*/  @!P1 NANOSLEEP.SYNCS 0x989680 ;  /* 0x009896800000995d */ /* 0x004fea0003900000 */
[----:B------:R-:W2:Y:S02]  /*312a0*/  @!P1 SYNCS.PHASECHK.TRANS64 P1, [R20+URZ+0x28830], R3 ;  /* 0x02883003140095a7 */ /* 0x000ea4000802007f */
[----:B--2---:R-:W-:Y:S05]  /*312b0*/  @!P1 BRA `(.L_x_7506) ;  /* 0xfffffffc00f09947 */ /* 0x004fea000383ffff */
[----:B------:R-:W-:Y:S05]  /*312c0*/  BRA `(.L_x_7505) ;  /* 0xfffffdec007c7947 */ /* 0x000fea000383ffff */
.L_x_7524:
[----:B-1----:R1:W2:Y:S02]  /*312d0*/  SYNCS.PHASECHK.TRANS64.TRYWAIT P2, [R15+URZ+0x28830], R14 ;  /* 0x0288300e0f0075a7 */ /* 0x0022a4000804017f */
[----:B--2---:R-:W-:Y:S05]  /*312e0*/  @!P2 NANOSLEEP.SYNCS 0x989680 ;  /* 0x009896800000a95d */ /* 0x004fea0003900000 */
[----:B------:R-:W2:Y:S02]  /*312f0*/  @!P2 SYNCS.PHASECHK.TRANS64 P2, [R15+URZ+0x28830], R14 ;  /* 0x0288300e0f00a5a7 */ /* 0x000ea4000804007f */
[----:B--2---:R-:W-:Y:S05]  /*31300*/  @!P2 BRA `(.L_x_7524) ;  /* 0xfffffffc00f0a947 */ /* 0x004fea000383ffff */
[----:B------:R-:W-:Y:S05]  /*31310*/  BRA `(.L_x_7523) ;  /* 0xfffffe3c00e07947 */ /* 0x000fea000383ffff */
.L_x_7528:
[----:B-1----:R1:W2:Y:S02]  /*31320*/  SYNCS.PHASECHK.TRANS64.TRYWAIT P1, [R15+URZ+0x28850], R14 ;  /* 0x0288500e0f0075a7 */ /* 0x0022a4000802017f */
[----:B--2---:R-:W-:Y:S05]  /*31330*/  @!P1 NANOSLEEP.SYNCS 0x989680 ;  /* 0x009896800000995d */ /* 0x004fea0003900000 */
[----:B------:R-:W2:Y:S02]  /*31340*/  @!P1 SYNCS.PHASECHK.TRANS64 P1, [R15+URZ+0x28850], R14 ;  /* 0x0288500e0f0095a7 */ /* 0x000ea4000802007f */
[----:B--2---:R-:W-:Y:S05]  /*31350*/  @!P1 BRA `(.L_x_7528) ;  /* 0xfffffffc00f09947 */ /* 0x004fea000383ffff */
[----:B------:R-:W-:Y:S05]  /*31360*/  BRA `(.L_x_7525) ;  /* 0xfffffe4000a47947 */ /* 0x000fea000383ffff */
.L_x_7548:
[----:B-1----:R1:W2:Y:S02]  /*31370*/  SYNCS.PHASECHK.TRANS64.TRYWAIT P2, [R15+URZ+0x28830], R20 ;  /* 0x028830140f0075a7 */ /* 0x0022a4000804017f */
[----:B--2---:R-:W-:Y:S05]  /*31380*/  @!P2 NANOSLEEP.SYNCS 0x989680 ;  /* 0x009896800000a95d */ /* 0x004fea0003900000 */
[----:B------:R-:W2:Y:S02]  /*31390*/  @!P2 SYNCS.PHASECHK.TRANS64 P2, [R15+URZ+0x28830], R20 ;  /* 0x028830140f00a5a7 */ /* 0x000ea4000804007f */
[----:B--2---:R-:W-:Y:S05]  /*313a0*/  @!P2 BRA `(.L_x_7548) ;  /* 0xfffffffc00f0a947 */ /* 0x004fea000383ffff */
[----:B------:R-:W-:Y:S05]  /*313b0*/  BRA `(.L_x_7547) ;  /* 0xfffffe9800307947 */ /* 0x000fea000383ffff */
.L_x_7552:
[----:B-1----:R1:W2:Y:S02]  /*313c0*/  SYNCS.PHASECHK.TRANS64.TRYWAIT P1, [R15+URZ+0x28850], R14 ;  /* 0x0288500e0f0075a7 */ /* 0x0022a4000802017f */
[----:B--2---:R-:W-:Y:S05]  /*313d0*/  @!P1 NANOSLEEP.SYNCS 0x989680 ;  /* 0x009896800000995d */ /* 0x004fea0003900000 */
[----:B------:R-:W2:Y:S02]  /*313e0*/  @!P1 SYNCS.PHASECHK.TRANS64 P1, [R15+URZ+0x28850], R14 ;  /* 0x0288500e0f0095a7 */ /* 0x000ea4000802007f */
[----:B--2---:R-:W-:Y:S05]  /*313f0*/  @!P1 BRA `(.L_x_7552) ;  /* 0xfffffffc00f09947 */ /* 0x004fea000383ffff */
[----:B------:R-:W-:Y:S05]  /*31400*/  BRA `(.L_x_7549) ;  /* 0xfffffe9c00007947 */ /* 0x000fea000383ffff */
.L_x_7560:
[----:B-1----:R1:W2:Y:S02]  /*31410*/  SYNCS.PHASECHK.TRANS64.TRYWAIT P2, [R15+URZ+0x28830], R20 ;  /* 0x028830140f0075a7 */ /* 0x0022a4000804017f */
[----:B--2---:R-:W-:Y:S05]  /*31420*/  @!P2 NANOSLEEP.SYNCS 0x989680 ;  /* 0x009896800000a95d */ /* 0x004fea0003900000 */
[----:B------:R-:W2:Y:S02]  /*31430*/  @!P2 SYNCS.PHASECHK.TRANS64 P2, [R15+URZ+0x28830], R20 ;  /* 0x028830140f00a5a7 */ /* 0x000ea4000804007f */
[----:B--2---:R-:W-:Y:S05]  /*31440*/  @!P2 BRA `(.L_x_7560) ;  /* 0xfffffffc00f0a947 */ /* 0x004fea000383ffff */
[----:B------:R-:W-:Y:S05]  /*31450*/  BRA `(.L_x_7559) ;  /* 0xfffffecc00847947 */ /* 0x000fea000383ffff */
.L_x_7564:
[----:B-1----:R1:W2:Y:S02]  /*31460*/  SYNCS.PHASECHK.TRANS64.TRYWAIT P1, [R15+URZ+0x28850], R14 ;  /* 0x0288500e0f0075a7 */ /* 0x0022a4000802017f */
[----:B--2---:R-:W-:Y:S05]  /*31470*/  @!P1 NANOSLEEP.SYNCS 0x989680 ;  /* 0x009896800000995d */ /* 0x004fea0003900000 */
[----:B------:R-:W2:Y:S02]  /*31480*/  @!P1 SYNCS.PHASECHK.TRANS64 P1, [R15+URZ+0x28850], R14 ;  /* 0x0288500e0f0095a7 */ /* 0x000ea4000802007f */
[----:B--2---:R-:W-:Y:S05]  /*31490*/  @!P1 BRA `(.L_x_7564) ;  /* 0xfffffffc00f09947 */ /* 0x004fea000383ffff */
[----:B------:R-:W-:Y:S05]  /*314a0*/  BRA `(.L_x_7561) ;  /* 0xfffffed000547947 */ /* 0x000fea000383ffff */
.L_x_7578:
[----:B-1----:R1:W2:Y:S02]  /*314b0*/  SYNCS.PHASECHK.TRANS64.TRYWAIT P0, [R13+URZ+0x28850], R0 ;  /* 0x028850000d0075a7 */ /* 0x0022a4000800017f */
[----:B--2---:R-:W-:Y:S05]  /*314c0*/  @!P0 NANOSLEEP.SYNCS 0x989680 ;  /* 0x009896800000895d */ /* 0x004fea0003900000 */
[----:B------:R-:W2:Y:S02]  /*314d0*/  @!P0 SYNCS.PHASECHK.TRANS64 P0, [R13+URZ+0x28850], R0 ;  /* 0x028850000d0085a7 */ /* 0x000ea4000800007f */
[----:B--2---:R-:W-:Y:S05]  /*314e0*/  @!P0 BRA `(.L_x_7578) ;  /* 0xfffffffc00f08947 */ /* 0x004fea000383ffff */
[----:B------:R-:W-:Y:S05]  /*314f0*/  BRA `(.L_x_7577) ;  /* 0xffffff2400187947 */ /* 0x000fea000383ffff */
.L_x_7582:
[----:B------:R-:W-:Y:S01]  /*31500*/  SEL R137, R45, R12, P0 ;  /* 0x0000000c2d897207 */ /* 0x000fe20000000000 */
[----:B------:R-:W-:Y:S01]  /*31510*/  IMAD.MOV.U32 R11, RZ, RZ, 0x1c1f ;  /* 0x00001c1fff0b7424 */ /* 0x000fe200078e00ff */
[----:B------:R-:W-:Y:S01]  /*31520*/  SEL R45, R12, R45, P0 ;  /* 0x0000002d0c2d7207 */ /* 0x000fe20000000000 */
[----:B-----5:R-:W-:Y:S01]  /*31530*/  IMAD.MOV.U32 R12, RZ, RZ, R34 ;  /* 0x000000ffff0c7224 */ /* 0x020fe200078e0022 */
[----:B------:R-:W-:Y:S01]  /*31540*/  SEL R119, R59, R0, P0 ;  /* 0x000000003b777207 */ /* 0x000fe20000000000 */
[----:B------:R-:W-:Y:S01]  /*31550*/  IMAD.MOV.U32 R15, RZ, RZ, -0x1 ;  /* 0xffffffffff0f7424 */ /* 0x000fe200078e00ff */
[----:B------:R-:W-:Y:S02]  /*31560*/  SEL R59, R0, R59, P0 ;  /* 0x0000003b003b7207 */ /* 0x000fe40000000000 */
[----:B------:R-:W-:-:S07]  /*31570*/  SEL R53, R39, R32, P0 ;  /* 0x0000002027357207 */ /* 0x000fce0000000000 */
[----:B-12---:R-:W-:Y:S05]  /*31580*/  WARPSYNC.COLLECTIVE R15, `(.L_x_7791) ;  /* 0x000000000f087348 */ /* 0x006fea0003c00000 */
[----:B------:R0:W3:Y:S02]  /*31590*/  SHFL.IDX P6, R14, R13, R12, R11 ;  /* 0x0000000c0d0e7389 */ /* 0x0000e400000c000b */
[----:B0123--:R-:W-:Y:S01]  /*315a0*/  ENDCOLLECTIVE ;  /* 0x000000000000791b */ /* 0x00ffe20003800000 */
.L_x_7791:
[----:B------:R-:W-:Y:S02]  /*315b0*/  SEL R39, R32, R39, P0 ;  /* 0x0000002720277207 */ /* 0x000fe40000000000 */
[----:B------:R-:W-:Y:S02]  /*315c0*/  LOP3.LUT R32, R34, 0x2, RZ, 0x3c, !PT ;  /* 0x0000000222207812 */ /* 0x000fe400078e3cff */
        /* <DEDUP_REMOVED lines=16> */
.L_x_7792:
        /* <DEDUP_REMOVED lines=19> */
.L_x_7793:
        /* <DEDUP_REMOVED lines=18> */
.L_x_7794:
        /* <DEDUP_REMOVED lines=19> */
.L_x_7795:
        /* <DEDUP_REMOVED lines=9> */
[----:B------:R-:W-:-:S07]  /*31ae0*/  IMAD.MOV.U32 R6, RZ, RZ, R14 ;  /* 0x000000ffff067224 */ /* 0x000fce00078e000e */
[----:B------:R-:W-:Y:S05]  /*31af0*/  WARPSYNC.COLLECTIVE R15, `(.L_x_7796) ;  /* 0x000000000f087348 */ /* 0x000fea0003c00000 */
[----:B------:R0:W1:Y:S02]  /*31b00*/  SHFL.IDX P6, R14, R13, R12, R11 ;  /* 0x0000000c0d0e7389 */ /* 0x00006400000c000b */
[----:B01----:R-:W-:Y:S01]  /*31b10*/  ENDCOLLECTIVE ;  /* 0x000000000000791b */ /* 0x003fe20003800000 */
.L_x_7796:
[----:B------:R-:W-:Y:S02]  /*31b20*/  IMAD.MOV.U32 R13, RZ, RZ, R9 ;  /* 0x000000ffff0d7224 */ /* 0x000fe400078e0009 */
[----:B------:R-:W-:Y:S02]  /*31b30*/  IMAD.MOV.U32 R12, RZ, RZ, R32 ;  /* 0x000000ffff0c7224 */ /* 0x000fe400078e0020 */
[----:B------:R-:W-:-:S07]  /*31b40*/  IMAD.MOV.U32 R8, RZ, RZ, R14 ;  /* 0x000000ffff087224 */ /* 0x000fce00078e000e */
[----:B------:R-:W-:Y:S05]  /*31b50*/  WARPSYNC.COLLECTIVE R15, `(.L_x_7797) ;  /* 0x000000000f087348 */ /* 0x000fea0003c00000 */
[----:B------:R0:W1:Y:S02]  /*31b60*/  SHFL.IDX P6, R14, R13, R12, R11 ;  /* 0x0000000c0d0e7389 */ /* 0x00006400000c000b */
[----:B01----:R-:W-:Y:S01]  /*31b70*/  ENDCOLLECTIVE ;  /* 0x000000000000791b */ /* 0x003fe20003800000 */
.L_x_7797:
[----:B------:R-:W-:Y:S02]  /*31b80*/  IMAD.MOV.U32 R13, RZ, RZ, R21 ;  /* 0x000000ffff0d7224 */ /* 0x000fe400078e0015 */
[----:B------:R-:W-:-:S07]  /*31b90*/  IMAD.MOV.U32 R9, RZ, RZ, R14 ;  /* 0x000000ffff097224 */ /* 0x000fce00078e000e */
[----:B------:R-:W-:Y:S05]  /*31ba0*/  WARPSYNC.COLLECTIVE R15, `(.L_x_7798) ;  /* 0x000000000f087348 */ /* 0x000fea0003c00000 */
[----:B------:R0:W1:Y:S02]  /*31bb0*/  SHFL.IDX P6, R14, R13, R12, R11 ;  /* 0x0000000c0d0e7389 */ /* 0x00006400000c000b */
[----:B01----:R-:W-:Y:S01]  /*31bc0*/  ENDCOLLECTIVE ;  /* 0x000000000000791b */ /* 0x003fe20003800000 */
.L_x_7798:
[----:B------:R-:W-:Y:S02]  /*31bd0*/  IMAD.MOV.U32 R13, RZ, RZ, R141 ;  /* 0x000000ffff0d7224 */ /* 0x000fe400078e008d */
[----:B------:R-:W-:Y:S02]  /*31be0*/  IMAD.MOV.U32 R12, RZ, RZ, R34 ;  /* 0x000000ffff0c7224 */ /* 0x000fe400078e0022 */
[----:B------:R-:W-:-:S07]  /*31bf0*/  IMAD.MOV.U32 R21, RZ, RZ, R14 ;  /* 0x000000ffff157224 */ /* 0x000fce00078e000e */
[----:B------:R-:W-:Y:S05]  /*31c00*/  WARPSYNC.COLLECTIVE R15, `(.L_x_7799) ;  /* 0x000000000f087348 */ /* 0x000fea0003c00000 */
[----:B------:R0:W1:Y:S02]  /*31c10*/  SHFL.IDX P6, R14, R13, R12, R11 ;  /* 0x0000000c0d0e7389 */ /* 0x00006400000c000b */
[----:B01----:R-:W-:Y:S01]  /*31c20*/  ENDCOLLECTIVE ;  /* 0x000000000000791b */ /* 0x003fe20003800000 */
.L_x_7799:
[----:B------:R-:W-:Y:S02]  /*31c30*/  SEL R122, R8, R21, P0 ;  /* 0x00000015087a7207 */ /* 0x000fe40000000000 */
[----:B------:R-:W-:Y:S01]  /*31c40*/  SEL R124, R21, R8, P0 ;  /* 0x00000008157c7207 */ /* 0x000fe20000000000 */
[----:B------:R-:W-:Y:S02]  /*31c50*/  IMAD.MOV.U32 R13, RZ, RZ, R127 ;  /* 0x000000ffff0d7224 */ /* 0x000fe400078e007f */
[----:B------:R-:W-:-:S07]  /*31c60*/  IMAD.MOV.U32 R10, RZ, RZ, R14 ;  /* 0x000000ffff0a7224 */ /* 0x000fce00078e000e */
[----:B------:R-:W-:Y:S05]  /*31c70*/  WARPSYNC.COLLECTIVE R15, `(.L_x_7800) ;  /* 0x000000000f087348 */ /* 0x000fea0003c00000 */
[----:B------:R0:W1:Y:S02]  /*31c80*/  SHFL.IDX P6, R14, R13, R12, R11 ;  /* 0x0000000c0d0e7389 */ /* 0x00006400000c000b */
[----:B01----:R-:W-:Y:S01]  /*31c90*/  ENDCOLLECTIVE ;  /* 0x000000000000791b */ /* 0x003fe20003800000 */
.L_x_7800:
[----:B------:R-:W-:Y:S02]  /*31ca0*/  IMAD.MOV.U32 R13, RZ, RZ, R25 ;  /* 0x000000ffff0d7224 */ /* 0x000fe400078e0019 */
[----:B------:R-:W-:Y:S02]  /*31cb0*/  IMAD.MOV.U32 R12, RZ, RZ, R32 ;  /* 0x000000ffff0c7224 */ /* 0x000fe400078e0020 */
[----:B------:R-:W-:-:S07]  /*31cc0*/  IMAD.MOV.U32 R20, RZ, RZ, R14 ;  /* 0x000000ffff147224 */ /* 0x000fce00078e000e */
[----:B------:R-:W-:Y:S05]  /*31cd0*/  WARPSYNC.COLLECTIVE R15, `(.L_x_7801) ;  /* 0x000000000f087348 */ /* 0x000fea0003c00000 */
[----:B------:R0:W1:Y:S02]  /*31ce0*/  SHFL.IDX P6, R14, R13, R12, R11 ;  /* 0x0000000c0d0e7389 */ /* 0x00006400000c000b */
[----:B01----:R-:W-:Y:S01]  /*31cf0*/  ENDCOLLECTIVE ;  /* 0x000000000000791b */ /* 0x003fe20003800000 */
.L_x_7801:
[----:B------:R-:W-:Y:S02]  /*31d00*/  IMAD.MOV.U32 R13, RZ, RZ, R27 ;  /* 0x000000ffff0d7224 */ /* 0x000fe400078e001b */
[----:B------:R-:W-:-:S07]  /*31d10*/  IMAD.MOV.U32 R25, RZ, RZ, R14 ;  /* 0x000000ffff197224 */ /* 0x000fce00078e000e */
[----:B------:R-:W-:Y:S05]  /*31d20*/  WARPSYNC.COLLECTIVE R15, `(.L_x_7802) ;  /* 0x000000000f087348 */ /* 0x000fea0003c00000 */
[----:B------:R0:W1:Y:S02]  /*31d30*/  SHFL.IDX P6, R14, R13, R12, R11 ;  /* 0x0000000c0d0e7389 */ /* 0x00006400000c000b */
[----:B01----:R-:W-:Y:S01]  /*31d40*/  ENDCOLLECTIVE ;  /* 0x000000000000791b */ /* 0x003fe20003800000 */
.L_x_7802:
        /* <DEDUP_REMOVED lines=9> */
.L_x_7803:
        /* <DEDUP_REMOVED lines=8> */
.L_x_7804:
[----:B------:R-:W-:Y:S02]  /*31e60*/  IMAD.MOV.U32 R13, RZ, RZ, R29 ;  /* 0x000000ffff0d7224 */ /* 0x000fe400078e001d */
[----:B------:R-:W-:Y:S02]  /*31e70*/  IMAD.MOV.U32 R12, RZ, RZ, R32 ;  /* 0x000000ffff0c7224 */ /* 0x000fe400078e0020 */
[----:B------:R-:W-:-:S07]  /*31e80*/  IMAD.MOV.U32 R26, RZ, RZ, R14 ;  /* 0x000000ffff1a7224 */ /* 0x000fce00078e000e */
[----:B------:R-:W-:Y:S05]  /*31e90*/  WARPSYNC.COLLECTIVE R15, `(.L_x_7805) ;  /* 0x000000000f087348 */ /* 0x000fea0003c00000 */
[----:B------:R0:W1:Y:S02]  /*31ea0*/  SHFL.IDX P6, R14, R13, R12, R11 ;  /* 0x0000000c0d0e7389 */ /* 0x00006400000c000b */
[----:B01----:R-:W-:Y:S01]  /*31eb0*/  ENDCOLLECTIVE ;  /* 0x000000000000791b */ /* 0x003fe20003800000 */
.L_x_7805:
[----:B------:R-:W-:Y:S02]  /*31ec0*/  IMAD.MOV.U32 R13, RZ, RZ, R31 ;  /* 0x000000ffff0d7224 */ /* 0x000fe400078e001f */
[----:B------:R-:W-:-:S07]  /*31ed0*/  IMAD.MOV.U32 R29, RZ, RZ, R14 ;  /* 0x000000ffff1d7224 */ /* 0x000fce00078e000e */
[----:B------:R-:W-:Y:S05]  /*31ee0*/  WARPSYNC.COLLECTIVE R15, `(.L_x_7806) ;  /* 0x000000000f087348 */ /* 0x000fea0003c00000 */
[----:B------:R0:W1:Y:S02]  /*31ef0*/  SHFL.IDX P6, R14, R13, R12, R11 ;  /* 0x0000000c0d0e7389 */ /* 0x00006400000c000b */
[----:B01----:R-:W-:Y:S01]  /*31f00*/  ENDCOLLECTIVE ;  /* 0x000000000000791b */ /* 0x003fe20003800000 */
.L_x_7806:
        /* <DEDUP_REMOVED lines=8> */
.L_x_7807:
[----:B------:R-:W-:Y:S02]  /*31f90*/  SEL R8, R26, R31, P0 ;  /* 0x0000001f1a087207 */ /* 0x000fe40000000000 */
[----:B------:R-:W-:Y:S01]  /*31fa0*/  SEL R4, R31, R26, P0 ;  /* 0x0000001a1f047207 */ /* 0x000fe20000000000 */
[----:B------:R-:W-:Y:S02]  /*31fb0*/  IMAD.MOV.U32 R13, RZ, RZ, R137 ;  /* 0x000000ffff0d7224 */ /* 0x000fe400078e0089 */
[----:B------:R-:W-:-:S07]  /*31fc0*/  IMAD.MOV.U32 R28, RZ, RZ, R14 ;  /* 0x000000ffff1c7224 */ /* 0x000fce00078e000e */
[----:B------:R-:W-:Y:S05]  /*31fd0*/  WARPSYNC.COLLECTIVE R15, `(.L_x_7808) ;  /* 0x000000000f087348 */ /* 0x000fea0003c00000 */
[----:B------:R0:W1:Y:S02]  /*31fe0*/  SHFL.IDX P6, R14, R13, R12, R11 ;  /* 0x0000000c0d0e7389 */ /* 0x00006400000c000b */
[----:B01----:R-:W-:Y:S01]  /*31ff0*/  ENDCOLLECTIVE ;  /* 0x000000000000791b */ /* 0x003fe20003800000 */
.L_x_7808:
[----:B------:R-:W-:Y:S02]  /*32000*/  IMAD.MOV.U32 R13, RZ, RZ, R43 ;  /* 0x000000ffff0d7224 */ /* 0x000fe400078e002b */
[----:B------:R-:W-:Y:S02]  /*32010*/  IMAD.MOV.U32 R12, RZ, RZ, R32 ;  /* 0x000000ffff0c7224 */ /* 0x000fe400078e0020 */
[----:B------:R-:W-:-:S07]  /*32020*/  IMAD.MOV.U32 R30, RZ, RZ, R14 ;  /* 0x000000ffff1e7224 */ /* 0x000fce00078e000e */
[----:B------:R-:W-:Y:S05]  /*32030*/  WARPSYNC.COLLECTIVE R15, `(.L_x_7809) ;  /* 0x000000000f087348 */ /* 0x000fea0003c00000 */
[----:B------:R0:W1:Y:S02]  /*32040*/  SHFL.IDX P6, R14, R13, R12, R11 ;  /* 0x0000000c0d0e7389 */ /* 0x00006400000c000b */
[----:B01----:R-:W-:Y:S01]  /*32050*/  ENDCOLLECTIVE ;  /* 0x000000000000791b */ /* 0x003fe20003800000 */
.L_x_7809:
[----:B------:R-:W-:Y:S02]  /*32060*/  IMAD.MOV.U32 R13, RZ, RZ, R45 ;  /* 0x000000ffff0d7224 */ /* 0x000fe400078e002d */
[----:B------:R-:W-:-:S07]  /*32070*/  IMAD.MOV.U32 R43, RZ, RZ, R14 ;  /* 0x000000ffff2b7224 */ /* 0x000fce00078e000e */
[----:B------:R-:W-:Y:S05]  /*32080*/  WARPSYNC.COLLECTIVE R15, `(.L_x_7810) ;  /* 0x000000000f087348 */ /* 0x000fea0003c00000 */
[----:B------:R0:W1:Y:S02]  /*32090*/  SHFL.IDX P6, R14, R13, R12, R11 ;  /* 0x0000000c0d0e7389 */ /* 0x00006400000c000b */
[----:B01----:R-:W-:Y:S01]  /*320a0*/  ENDCOLLECTIVE ;  /* 0x000000000000791b */ /* 0x003fe20003800000 */
.L_x_7810:
        /* <DEDUP_REMOVED lines=8> */
.L_x_7811:
[----:B------:R-:W-:Y:S02]  /*32130*/  SEL R24, R30, R45, P0 ;  /* 0x0000002d1e187207 */ /* 0x000fe40000000000 */
[----:B------:R-:W-:Y:S01]  /*32140*/  SEL R26, R45, R30, P0 ;  /* 0x0000001e2d1a7207 */ /* 0x000fe20000000000 */
[----:B------:R-:W-:Y:S02]  /*32150*/  IMAD.MOV.U32 R13, RZ, RZ, R133 ;  /* 0x000000ffff0d7224 */ /* 0x000fe400078e0085 */
[----:B------:R-:W-:-:S07]  /*32160*/  IMAD.MOV.U32 R36, RZ, RZ, R14 ;  /* 0x000000ffff247224 */ /* 0x000fce00078e000e */
[----:B------:R-:W-:Y:S05]  /*32170*/  WARPSYNC.COLLECTIVE R15, `(.L_x_7812) ;  /* 0x000000000f087348 */ /* 0x000fea0003c00000 */
[----:B------:R0:W1:Y:S02]  /*32180*/  SHFL.IDX P6, R14, R13, R12, R11 ;  /* 0x0000000c0d0e7389 */ /* 0x00006400000c000b */
[----:B01----:R-:W-:Y:S01]  /*32190*/  ENDCOLLECTIVE ;  /* 0x000000000000791b */ /* 0x003fe20003800000 */
.L_x_7812:
[----:B------:R-:W-:Y:S02]  /*321a0*/  IMAD.MOV.U32 R13, RZ, RZ, R47 ;  /* 0x000000ffff0d7224 */ /* 0x000fe400078e002f */
[----:B------:R-:W-:Y:S02]  /*321b0*/  IMAD.MOV.U32 R12, RZ, RZ, R32 ;  /* 0x000000ffff0c7224 */ /* 0x000fe400078e0020 */
[----:B------:R-:W-:-:S07]  /*321c0*/  IMAD.MOV.U32 R38, RZ, RZ, R14 ;  /* 0x000000ffff267224 */ /* 0x000fce00078e000e */
[----:B------:R-:W-:Y:S05]  /*321d0*/  WARPSYNC.COLLECTIVE R15, `(.L_x_7813) ;  /* 0x000000000f087348 */ /* 0x000fea0003c00000 */
[----:B------:R0:W1:Y:S02]  /*321e0*/  SHFL.IDX P6, R14, R13, R12, R11 ;  /* 0x0000000c0d0e7389 */ /* 0x00006400000c000b */
[----:B01----:R-:W-:Y:S01]  /*321f0*/  ENDCOLLECTIVE ;  /* 0x000000000000791b */ /* 0x003fe20003800000 */
.L_x_7813:
[----:B------:R-:W-:Y:S02]  /*32200*/  IMAD.MOV.U32 R13, RZ, RZ, R49 ;  /* 0x000000ffff0d7224 */ /* 0x000fe400078e0031 */
[----:B------:R-:W-:-:S07]  /*32210*/  IMAD.MOV.U32 R47, RZ, RZ, R14 ;  /* 0x000000ffff2f7224 */ /* 0x000fce00078e000e */
[----:B------:R-:W-:Y:S05]  /*32220*/  WARPSYNC.COLLECTIVE R15, `(.L_x_7814) ;  /* 0x000000000f087348 */ /* 0x000fea0003c00000 */
[----:B------:R0:W1:Y:S02]  /*32230*/  SHFL.IDX P6, R14, R13, R12, R11 ;  /* 0x0000000c0d0e7389 */ /* 0x00006400000c000b */
[----:B01----:R-:W-:Y:S01]  /*32240*/  ENDCOLLECTIVE ;  /* 0x000000000000791b */ /* 0x003fe20003800000 */
.L_x_7814:
        /* <DEDUP_REMOVED lines=8> */
.L_x_7815:
[----:B------:R-:W-:Y:S02]  /*322d0*/  SEL R10, R38, R49, P0 ;  /* 0x00000031260a7207 */ /* 0x000fe40000000000 */
[----:B------:R-:W-:Y:S01]  /*322e0*/  SEL R30, R49, R38, P0 ;  /* 0x00000026311e7207 */ /* 0x000fe20000000000 */
[----:B------:R-:W-:Y:S02]  /*322f0*/  IMAD.MOV.U32 R13, RZ, RZ, R131 ;  /* 0x000000ffff0d7224 */ /* 0x000fe400078e0083 */
[----:B------:R-:W-:-:S07]  /*32300*/  IMAD.MOV.U32 R55, RZ, RZ, R14 ;  /* 0x000000ffff377224 */ /* 0x000fce00078e000e */
[----:B------:R-:W-:Y:S05]  /*32310*/  WARPSYNC.COLLECTIVE R15, `(.L_x_7816) ;  /* 0x000000000f087348 */ /* 0x000fea0003c00000 */
[----:B------:R0:W1:Y:S02]  /*32320*/  SHFL.IDX P6, R14, R13, R12, R11 ;  /* 0x0000000c0d0e7389 */ /* 0x00006400000c000b */
[----:B01----:R-:W-:Y:S01]  /*32330*/  ENDCOLLECTIVE ;  /* 0x000000000000791b */ /* 0x003fe20003800000 */
.L_x_7816:
[----:B------:R-:W-:Y:S02]  /*32340*/  IMAD.MOV.U32 R13, RZ, RZ, R129 ;  /* 0x000000ffff0d7224 */ /* 0x000fe400078e0081 */
[----:B------:R-:W-:Y:S02]  /*32350*/  IMAD.MOV.U32 R12, RZ, RZ, R32 ;  /* 0x000000ffff0c7224 */ /* 0x000fe400078e0020 */
[----:B------:R-:W-:-:S07]  /*32360*/  IMAD.MOV.U32 R40, RZ, RZ, R14 ;  /* 0x000000ffff287224 */ /* 0x000fce00078e000e */
[----:B------:R-:W-:Y:S05]  /*32370*/  WARPSYNC.COLLECTIVE R15, `(.L_x_7817) ;  /* 0x000000000f087348 */ /* 0x000fea0003c00000 */
[----:B------:R0:W1:Y:S02]  /*32380*/  SHFL.IDX P6, R14, R13, R12, R11 ;  /* 0x0000000c0d0e7389 */ /* 0x00006400000c000b */
[----:B01----:R-:W-:Y:S01]  /*32390*/  ENDCOLLECTIVE ;  /* 0x000000000000791b */ /* 0x003fe20003800000 */
.L_x_7817:
[----:B------:R-:W-:Y:S02]  /*323a0*/  IMAD.MOV.U32 R13, RZ, RZ, R51 ;  /* 0x000000ffff0d7224 */ /* 0x000fe400078e0033 */
[----:B------:R-:W-:-:S07]  /*323b0*/  IMAD.MOV.U32 R42, RZ, RZ, R14 ;  /* 0x000000ffff2a7224 */ /* 0x000fce00078e000e */
[----:B------:R-:W-:Y:S05]  /*323c0*/  WARPSYNC.COLLECTIVE R15, `(.L_x_7818) ;  /* 0x000000000f087348 */ /* 0x000fea0003c00000 */
[----:B------:R0:W1:Y:S02]  /*323d0*/  SHFL.IDX P6, R14, R13, R12, R11 ;  /* 0x0000000c0d0e7389 */ /* 0x00006400000c000b */
[----:B01----:R-:W-:Y:S01]  /*323e0*/  ENDCOLLECTIVE ;  /* 0x000000000000791b */ /* 0x003fe20003800000 */
.L_x_7818:
[----:B------:R-:W-:Y:S02]  /*323f0*/  IMAD.MOV.U32 R13, RZ, RZ, R121 ;  /* 0x000000ffff0d7224 */ /* 0x000fe400078e0079 */
[----:B------:R-:W-:Y:S02]  /*32400*/  IMAD.MOV.U32 R12, RZ, RZ, R34 ;  /* 0x000000ffff0c7224 */ /* 0x000fe400078e0022 */
[----:B------:R-:W-:-:S07]  /*32410*/  IMAD.MOV.U32 R51, RZ, RZ, R14 ;  /* 0x000000ffff337224 */ /* 0x000fce00078e000e */
[----:B------:R-:W-:Y:S05]  /*32420*/  WARPSYNC.COLLECTIVE R15, `(.L_x_7819) ;  /* 0x000000000f087348 */ /* 0x000fea0003c00000 */
[----:B------:R0:W1:Y:S02]  /*32430*/  SHFL.IDX P6, R14, R13, R12, R11 ;  /* 0x0000000c0d0e7389 */ /* 0x00006400000c000b */
[----:B01----:R-:W-:Y:S01]  /*32440*/  ENDCOLLECTIVE ;  /* 0x000000000000791b */ /* 0x003fe20003800000 */
.L_x_7819:
[----:B------:R-:W-:Y:S02]  /*32450*/  SEL R20, R40, R51, P0 ;  /* 0x0000003328147207 */ /* 0x000fe40000000000 */
[----:B------:R-:W-:Y:S01]  /*32460*/  SEL R106, R51, R40, P0 ;  /* 0x00000028336a7207 */ /* 0x000fe20000000000 */
[----:B------:R-:W-:Y:S02]  /*32470*/  IMAD.MOV.U32 R13, RZ, RZ, R119 ;  /* 0x000000ffff0d7224 */ /* 0x000fe400078e0077 */
[----:B------:R-:W-:-:S07]  /*32480*/  IMAD.MOV.U32 R44, RZ, RZ, R14 ;  /* 0x000000ffff2c7224 */ /* 0x000fce00078e000e */
[----:B------:R-:W-:Y:S05]  /*32490*/  WARPSYNC.COLLECTIVE R15, `(.L_x_7820) ;  /* 0x000000000f087348 */ /* 0x000fea0003c00000 */
[----:B------:R0:W1:Y:S02]  /*324a0*/  SHFL.IDX P6, R14, R13, R12, R11 ;  /* 0x0000000c0d0e7389 */ /* 0x00006400000c000b */
[----:B01----:R-:W-:Y:S01]  /*324b0*/  ENDCOLLECTIVE ;  /* 0x000000000000791b */ /* 0x003fe20003800000 */
.L_x_7820:
[----:B------:R-:W-:Y:S02]  /*324c0*/  IMAD.MOV.U32 R13, RZ, RZ, R57 ;  /* 0x000000ffff0d7224 */ /* 0x000fe400078e0039 */
[----:B------:R-:W-:Y:S02]  /*324d0*/  IMAD.MOV.U32 R12, RZ, RZ, R32 ;  /* 0x000000ffff0c7224 */ /* 0x000fe400078e0020 */
[----:B------:R-:W-:-:S07]  /*324e0*/  IMAD.MOV.U32 R46, RZ, RZ, R14 ;  /* 0x000000ffff2e7224 */ /* 0x000fce00078e000e */
[----:B------:R-:W-:Y:S05]  /*324f0*/  WARPSYNC.COLLECTIVE R15, `(.L_x_7821) ;  /* 0x000000000f087348 */ /* 0x000fea0003c00000 */
[----:B------:R0:W1:Y:S02]  /*32500*/  SHFL.IDX P6, R14, R13, R12, R11 ;  /* 0x0000000c0d0e7389 */ /* 0x00006400000c000b */
[----:B01----:R-:W-:Y:S01]  /*32510*/  ENDCOLLECTIVE ;  /* 0x000000000000791b */ /* 0x003fe20003800000 */
.L_x_7821:
[----:B------:R-:W-:Y:S02]  /*32520*/  IMAD.MOV.U32 R13, RZ, RZ, R59 ;  /* 0x000000ffff0d7224 */ /* 0x000fe400078e003b */
[----:B------:R-:W-:-:S07]  /*32530*/  IMAD.MOV.U32 R57, RZ, RZ, R14 ;  /* 0x000000ffff397224 */ /* 0x000fce00078e000e */
[----:B------:R-:W-:Y:S05]  /*32540*/  WARPSYNC.COLLECTIVE R15, `(.L_x_7822) ;  /* 0x000000000f087348 */ /* 0x000fea0003c00000 */
[----:B------:R0:W1:Y:S02]  /*32550*/  SHFL.IDX P6, R14, R13, R12, R11 ;  /* 0x0000000c0d0e7389 */ /* 0x00006400000c000b */
[----:B01----:R-:W-:Y:S01]  /*32560*/  ENDCOLLECTIVE ;  /* 0x000000000000791b */ /* 0x003fe20003800000 */
.L_x_7822:
[----:B------:R-:W-:Y:S01]  /*32570*/  IMAD.MOV.U32 R13, RZ, RZ, R117 ;  /* 0x000000ffff0d7224 */ /* 0x000fe200078e0075 */
[----:B------:R-:W-:Y:S01]  /*32580*/  SEL R117, R57, R44, P0 ;  /* 0x0000002c39757207 */ /* 0x000fe20000000000 */
[----:B------:R-:W-:Y:S02]  /*32590*/  IMAD.MOV.U32 R12, RZ, RZ, R34 ;  /* 0x000000ffff0c7224 */ /* 0x000fe400078e0022 */
[----:B------:R-:W-:-:S07]  /*325a0*/  IMAD.MOV.U32 R59, RZ, RZ, R14 ;  /* 0x000000ffff3b7224 */ /* 0x000fce00078e000e */
[----:B------:R-:W-:Y:S05]  /*325b0*/  WARPSYNC.COLLECTIVE R15, `(.L_x_7823) ;  /* 0x000000000f087348 */ /* 0x000fea0003c00000 */
[----:B------:R0:W1:Y:S02]  /*325c0*/  SHFL.IDX P6, R14, R13, R12, R11 ;  /* 0x0000000c0d0e7389 */ /* 0x00006400000c000b */
[----:B01----:R-:W-:Y:S01]  /*325d0*/  ENDCOLLECTIVE ;  /* 0x000000000000791b */ /* 0x003fe20003800000 */
.L_x_7823:
[----:B------:R-:W-:Y:S02]  /*325e0*/  SEL R108, R46, R59, P0 ;  /* 0x0000003b2e6c7207 */ /* 0x000fe40000000000 */
[----:B------:R-:W-:Y:S01]  /*325f0*/  SEL R116, R59, R46, P0 ;  /* 0x0000002e3b747207 */ /* 0x000fe20000000000 */
[----:B------:R-:W-:Y:S02]  /*32600*/  IMAD.MOV.U32 R13, RZ, RZ, R115 ;  /* 0x000000ffff0d7224 */ /* 0x000fe400078e0073 */
[----:B------:R-:W-:-:S07]  /*32610*/  IMAD.MOV.U32 R48, RZ, RZ, R14 ;  /* 0x000000ffff307224 */ /* 0x000fce00078e000e */
[----:B------:R-:W-:Y:S05]  /*32620*/  WARPSYNC.COLLECTIVE R15, `(.L_x_7824) ;  /* 0x000000000f087348 */ /* 0x000fea0003c00000 */
[----:B------:R0:W1:Y:S02]  /*32630*/  SHFL.IDX P6, R14, R13, R12, R11 ;  /* 0x0000000c0d0e7389 */ /* 0x00006400000c000b */
[----:B01----:R-:W-:Y:S01]  /*32640*/  ENDCOLLECTIVE ;  /* 0x000000000000791b */ /* 0x003fe20003800000 */
.L_x_7824:
[----:B------:R-:W-:Y:S02]  /*32650*/  IMAD.MOV.U32 R13, RZ, RZ, R61 ;  /* 0x000000ffff0d7224 */ /* 0x000fe400078e003d */
[----:B------:R-:W-:Y:S02]  /*32660*/  IMAD.MOV.U32 R12, RZ, RZ, R32 ;  /* 0x000000ffff0c7224 */ /* 0x000fe400078e0020 */
[----:B------:R-:W-:-:S07]  /*32670*/  IMAD.MOV.U32 R52, RZ, RZ, R14 ;  /* 0x000000ffff347224 */ /* 0x000fce00078e000e */
[----:B------:R-:W-:Y:S05]  /*32680*/  WARPSYNC.COLLECTIVE R15, `(.L_x_7825) ;  /* 0x000000000f087348 */ /* 0x000fea0003c00000 */
[----:B------:R0:W1:Y:S02]  /*32690*/  SHFL.IDX P6, R14, R13, R12, R11 ;  /* 0x0000000c0d0e7389 */ /* 0x00006400000c000b */
[----:B01----:R-:W-:Y:S01]  /*326a0*/  ENDCOLLECTIVE ;  /* 0x000000000000791b */ /* 0x003fe20003800000 */
.L_x_7825:
[----:B------:R-:W-:Y:S02]  /*326b0*/  IMAD.MOV.U32 R13, RZ, RZ, R63 ;  /* 0x000000ffff0d7224 */ /* 0x000fe400078e003f */
[----:B------:R-:W-:-:S07]  /*326c0*/  IMAD.MOV.U32 R61, RZ, RZ, R14 ;  /* 0x000000ffff3d7224 */ /* 0x000fce00078e000e */
[----:B------:R-:W-:Y:S05]  /*326d0*/  WARPSYNC.COLLECTIVE R15, `(.L_x_7826) ;  /* 0x000000000f087348 */ /* 0x000fea0003c00000 */
[----:B------:R0:W1:Y:S02]  /*326e0*/  SHFL.IDX P6, R14, R13, R12, R11 ;  /* 0x0000000c0d0e7389 */ /* 0x00006400000c000b */
[----:B01----:R-:W-:Y:S01]  /*326f0*/  ENDCOLLECTIVE ;  /* 0x000000000000791b */ /* 0x003fe20003800000 */
.L_x_7826:
        /* <DEDUP_REMOVED lines=9> */
.L_x_7827:
        /* <DEDUP_REMOVED lines=9> */
.L_x_7828:
[----:B------:R-:W-:Y:S02]  /*32820*/  IMAD.MOV.U32 R13, RZ, RZ, R65 ;  /* 0x000000ffff0d7224 */ /* 0x000fe400078e0041 */
[----:B------:R-:W-:Y:S02]  /*32830*/  IMAD.MOV.U32 R12, RZ, RZ, R32 ;  /* 0x000000ffff0c7224 */ /* 0x000fe400078e0020 */
[----:B------:R-:W-:-:S07]  /*32840*/  IMAD.MOV.U32 R58, RZ, RZ, R14 ;  /* 0x000000ffff3a7224 */ /* 0x000fce00078e000e */
[----:B------:R-:W-:Y:S05]  /*32850*/  WARPSYNC.COLLECTIVE R15, `(.L_x_7829) ;  /* 0x000000000f087348 */ /* 0x000fea0003c00000 */
[----:B------:R0:W1:Y:S02]  /*32860*/  SHFL.IDX P6, R14, R13, R12, R11 ;  /* 0x0000000c0d0e7389 */ /* 0x00006400000c000b */
[----:B01----:R-:W-:Y:S01]  /*32870*/  ENDCOLLECTIVE ;  /* 0x000000000000791b */ /* 0x003fe20003800000 */
.L_x_7829:
[----:B------:R-:W-:Y:S02]  /*32880*/  IMAD.MOV.U32 R13, RZ, RZ, R39 ;  /* 0x000000ffff0d7224 */ /* 0x000fe400078e0027 */
[----:B------:R-:W-:-:S07]  /*32890*/  IMAD.MOV.U32 R65, RZ, RZ, R14 ;  /* 0x000000ffff417224 */ /* 0x000fce00078e000e */
[----:B------:R-:W-:Y:S05]  /*328a0*/  WARPSYNC.COLLECTIVE R15, `(.L_x_7830) ;  /* 0x000000000f087348 */ /* 0x000fea0003c00000 */
[----:B------:R0:W1:Y:S02]  /*328b0*/  SHFL.IDX P6, R14, R13, R12, R11 ;  /* 0x0000000c0d0e7389 */ /* 0x00006400000c000b */
[----:B01----:R-:W-:Y:S01]  /*328c0*/  ENDCOLLECTIVE ;  /* 0x000000000000791b */ /* 0x003fe20003800000 */
.L_x_7830:
        /* <DEDUP_REMOVED lines=8> */
.L_x_7831:
[----:B------:R-:W-:Y:S02]  /*32950*/  SEL R56, R58, R39, P0 ;  /* 0x000000273a387207 */ /* 0x000fe40000000000 */
[----:B------:R-:W-:Y:S01]  /*32960*/  SEL R58, R39, R58, P0 ;  /* 0x0000003a273a7207 */ /* 0x000fe20000000000 */
[----:B------:R-:W-:Y:S02]  /*32970*/  IMAD.MOV.U32 R13, RZ, RZ, R105 ;  /* 0x000000ffff0d7224 */ /* 0x000fe400078e0069 */
[----:B------:R-:W-:-:S07]  /*32980*/  IMAD.MOV.U32 R64, RZ, RZ, R14 ;  /* 0x000000ffff407224 */ /* 0x000fce00078e000e */
[----:B------:R-:W-:Y:S05]  /*32990*/  WARPSYNC.COLLECTIVE R15, `(.L_x_7832) ;  /* 0x000000000f087348 */ /* 0x000fea0003c00000 */
[----:B------:R0:W1:Y:S02]  /*329a0*/  SHFL.IDX P6, R14, R13, R12, R11 ;  /* 0x0000000c0d0e7389 */ /* 0x00006400000c000b */
[----:B01----:R-:W-:Y:S01]  /*329b0*/  ENDCOLLECTIVE ;  /* 0x000000000000791b */ /* 0x003fe20003800000 */
.L_x_7832:
[----:B------:R-:W-:Y:S02]  /*329c0*/  IMAD.MOV.U32 R13, RZ, RZ, R67 ;  /* 0x000000ffff0d7224 */ /* 0x000fe400078e0043 */
[----:B------:R-:W-:Y:S02]  /*329d0*/  IMAD.MOV.U32 R12, RZ, RZ, R32 ;  /* 0x000000ffff0c7224 */ /* 0x000fe400078e0020 */
[----:B------:R-:W-:-:S07]  /*329e0*/  IMAD.MOV.U32 R54, RZ, RZ, R14 ;  /* 0x000000ffff367224 */ /* 0x000fce00078e000e */
[----:B------:R-:W-:Y:S05]  /*329f0*/  WARPSYNC.COLLECTIVE R15, `(.L_x_7833) ;  /* 0x000000000f087348 */ /* 0x000fea0003c00000 */
[----:B------:R0:W1:Y:S02]  /*32a00*/  SHFL.IDX P6, R14, R13, R12, R11 ;  /* 0x0000000c0d0e7389 */ /* 0x00006400000c000b */
[----:B01----:R-:W-:Y:S01]  /*32a10*/  ENDCOLLECTIVE ;  /* 0x000000000000791b */ /* 0x003fe20003800000 */
.L_x_7833:
[----:B------:R-:W-:Y:S02]  /*32a20*/  IMAD.MOV.U32 R13, RZ, RZ, R41 ;  /* 0x000000ffff0d7224 */ /* 0x000fe400078e0029 */
[----:B------:R-:W-:-:S07]  /*32a30*/  IMAD.MOV.U32 R67, RZ, RZ, R14 ;  /* 0x000000ffff437224 */ /* 0x000fce00078e000e */
[----:B------:R-:W-:Y:S05]  /*32a40*/  WARPSYNC.COLLECTIVE R15, `(.L_x_7834) ;  /* 0x000000000f087348 */ /* 0x000fea0003c00000 */
[----:B------:R0:W1:Y:S02]  /*32a50*/  SHFL.IDX P6, R14, R13, R12, R11 ;  /* 0x0000000c0d0e7389 */ /* 0x00006400000c000b */
[----:B01----:R-:W-:Y:S01]  /*32a60*/  ENDCOLLECTIVE ;  /* 0x000000000000791b */ /* 0x003fe20003800000 */
.L_x_7834:
        /* <DEDUP_REMOVED lines=8> */
.L_x_7835:
[----:B------:R-:W-:Y:S02]  /*32af0*/  SEL R60, R54, R41, P0 ;  /* 0x00000029363c7207 */ /* 0x000fe40000000000 */
[----:B------:R-:W-:Y:S01]  /*32b00*/  SEL R54, R41, R54, P0 ;  /* 0x0000003629367207 */ /* 0x000fe20000000000 */
[----:B------:R-:W-:Y:S02]  /*32b10*/  IMAD.MOV.U32 R13, RZ, RZ, R101 ;  /* 0x000000ffff0d7224 */ /* 0x000fe400078e0065 */
[----:B------:R-:W-:-:S07]  /*32b20*/  IMAD.MOV.U32 R68, RZ, RZ, R14 ;  /* 0x000000ffff447224 */ /* 0x000fce00078e000e */
[----:B------:R-:W-:Y:S05]  /*32b30*/  WARPSYNC.COLLECTIVE R15, `(.L_x_7836) ;  /* 0x000000000f087348 */ /* 0x000fea0003c00000 */
[----:B------:R0:W1:Y:S02]  /*32b40*/  SHFL.IDX P6, R14, R13, R12, R11 ;  /* 0x0000000c0d0e7389 */ /* 0x00006400000c000b */
[----:B01----:R-:W-:Y:S01]  /*32b50*/  ENDCOLLECTIVE ;  /* 0x000000000000791b */ /* 0x003fe20003800000 */
.L_x_7836:
[----:B------:R-:W-:Y:S02]  /*32b60*/  IMAD.MOV.U32 R13, RZ, RZ, R69 ;  /* 0x000000ffff0d7224 */ /* 0x000fe400078e0045 */
[----:B------:R-:W-:Y:S02]  /*32b70*/  IMAD.MOV.U32 R12, RZ, RZ, R32 ;  /* 0x000000ffff0c7224 */ /* 0x000fe400078e0020 */
[----:B------:R-:W-:-:S07]  /*32b80*/  IMAD.MOV.U32 R66, RZ, RZ, R14 ;  /* 0x000000ffff427224 */ /* 0x000fce00078e000e */
[----:B------:R-:W-:Y:S05]  /*32b90*/  WARPSYNC.COLLECTIVE R15, `(.L_x_7837) ;  /* 0x000000000f087348 */ /* 0x000fea0003c00000 */
[----:B------:R0:W1:Y:S02]  /*32ba0*/  SHFL.IDX P6, R14, R13, R12, R11 ;  /* 0x0000000c0d0e7389 */ /* 0x00006400000c000b */
[----:B01----:R-:W-:Y:S01]  /*32bb0*/  ENDCOLLECTIVE ;  /* 0x000000000000791b */ /* 0x003fe20003800000 */
.L_x_7837:
[----:B------:R-:W-:Y:S02]  /*32bc0*/  IMAD.MOV.U32 R13, RZ, RZ, R37 ;  /* 0x000000ffff0d7224 */ /* 0x000fe400078e0025 */
[----:B------:R-:W-:-:S07]  /*32bd0*/  IMAD.MOV.U32 R69, RZ, RZ, R14 ;  /* 0x000000ffff457224 */ /* 0x000fce00078e000e */
[----:B------:R-:W-:Y:S05]  /*32be0*/  WARPSYNC.COLLECTIVE R15, `(.L_x_7838) ;  /* 0x000000000f087348 */ /* 0x000fea0003c00000 */
[----:B------:R0:W1:Y:S02]  /*32bf0*/  SHFL.IDX P6, R14, R13, R12, R11 ;  /* 0x0000000c0d0e7389 */ /* 0x00006400000c000b */
[----:B01----:R-:W-:Y:S01]  /*32c00*/  ENDCOLLECTIVE ;  /* 0x000000000000791b */ /* 0x003fe20003800000 */
.L_x_7838:
        /* <DEDUP_REMOVED lines=8> */
.L_x_7839:
[----:B------:R-:W-:Y:S02]  /*32c90*/  SEL R64, R66, R37, P0 ;  /* 0x0000002542407207 */ /* 0x000fe40000000000 */
[----:B------:R-:W-:Y:S01]  /*32ca0*/  SEL R66, R37, R66, P0 ;  /* 0x0000004225427207 */ /* 0x000fe20000000000 */
[----:B------:R-:W-:Y:S02]  /*32cb0*/  IMAD.MOV.U32 R13, RZ, RZ, R99 ;  /* 0x000000ffff0d7224 */ /* 0x000fe400078e0063 */
[----:B------:R-:W-:-:S07]  /*32cc0*/  IMAD.MOV.U32 R71, RZ, RZ, R14 ;  /* 0x000000ffff477224 */ /* 0x000fce00078e000e */
[----:B------:R-:W-:Y:S05]  /*32cd0*/  WARPSYNC.COLLECTIVE R15, `(.L_x_7840) ;  /* 0x000000000f087348 */ /* 0x000fea0003c00000 */
[----:B------:R0:W1:Y:S02]  /*32ce0*/  SHFL.IDX P6, R14, R13, R12, R11 ;  /* 0x0000000c0d0e7389 */ /* 0x00006400000c000b */
[----:B01----:R-:W-:Y:S01]  /*32cf0*/  ENDCOLLECTIVE ;  /* 0x000000000000791b */ /* 0x003fe20003800000 */
.L_x_7840:
[----:B------:R-:W-:Y:S02]  /*32d00*/  IMAD.MOV.U32 R13, RZ, RZ, R97 ;  /* 0x000000ffff0d7224 */ /* 0x000fe400078e0061 */
[----:B------:R-:W-:Y:S02]  /*32d10*/  IMAD.MOV.U32 R12, RZ, RZ, R32 ;  /* 0x000000ffff0c7224 */ /* 0x000fe400078e0020 */
[----:B------:R-:W-:-:S07]  /*32d20*/  IMAD.MOV.U32 R70, RZ, RZ, R14 ;  /* 0x000000ffff467224 */ /* 0x000fce00078e000e */
[----:B------:R-:W-:Y:S05]  /*32d30*/  WARPSYNC.COLLECTIVE R15, `(.L_x_7841) ;  /* 0x000000000f087348 */ /* 0x000fea0003c00000 */
[----:B------:R0:W1:Y:S02]  /*32d40*/  SHFL.IDX P6, R14, R13, R12, R11 ;  /* 0x0000000c0d0e7389 */ /* 0x00006400000c000b */
[----:B01----:R-:W-:Y:S01]  /*32d50*/  ENDCOLLECTIVE ;  /* 0x000000000000791b */ /* 0x003fe20003800000 */
.L_x_7841:
[----:B------:R-:W-:Y:S02]  /*32d60*/  IMAD.MOV.U32 R13, RZ, RZ, R73 ;  /* 0x000000ffff0d7224 */ /* 0x000fe400078e0049 */
[----:B------:R-:W-:-:S07]  /*32d70*/  IMAD.MOV.U32 R76, RZ, RZ, R14 ;  /* 0x000000ffff4c7224 */ /* 0x000fce00078e000e */
[----:B------:R-:W-:Y:S05]  /*32d80*/  WARPSYNC.COLLECTIVE R15, `(.L_x_7842) ;  /* 0x000000000f087348 */ /* 0x000fea0003c00000 */
[----:B------:R0:W1:Y:S02]  /*32d90*/  SHFL.IDX P6, R14, R13, R12, R11 ;  /* 0x0000000c0d0e7389 */ /* 0x00006400000c000b */
[----:B01----:R-:W-:Y:S01]  /*32da0*/  ENDCOLLECTIVE ;  /* 0x000000000000791b */ /* 0x003fe20003800000 */
.L_x_7842:
        /* <DEDUP_REMOVED lines=8> */
.L_x_7843:
[----:B------:R-:W-:Y:S02]  /*32e30*/  SEL R68, R70, R73, P0 ;  /* 0x0000004946447207 */ /* 0x000fe40000000000 */
[----:B------:R-:W-:Y:S01]  /*32e40*/  SEL R70, R73, R70, P0 ;  /* 0x0000004649467207 */ /* 0x000fe20000000000 */
[----:B------:R-:W-:Y:S02]  /*32e50*/  IMAD.MOV.U32 R13, RZ, RZ, R95 ;  /* 0x000000ffff0d7224 */ /* 0x000fe400078e005f */
[----:B------:R-:W-:-:S07]  /*32e60*/  IMAD.MOV.U32 R77, RZ, RZ, R14 ;  /* 0x000000ffff4d7224 */ /* 0x000fce00078e000e */
[----:B------:R-:W-:Y:S05]  /*32e70*/  WARPSYNC.COLLECTIVE R15, `(.L_x_7844) ;  /* 0x000000000f087348 */ /* 0x000fea0003c00000 */
[----:B------:R0:W1:Y:S02]  /*32e80*/  SHFL.IDX P6, R14, R13, R12, R11 ;  /* 0x0000000c0d0e7389 */ /* 0x00006400000c000b */
[----:B01----:R-:W-:Y:S01]  /*32e90*/  ENDCOLLECTIVE ;  /* 0x000000000000791b */ /* 0x003fe20003800000 */
.L_x_7844:
[----:B------:R-:W-:Y:S02]  /*32ea0*/  IMAD.MOV.U32 R13, RZ, RZ, R93 ;  /* 0x000000ffff0d7224 */ /* 0x000fe400078e005d */
[----:B------:R-:W-:Y:S02]  /*32eb0*/  IMAD.MOV.U32 R12, RZ, RZ, R32 ;  /* 0x000000ffff0c7224 */ /* 0x000fe400078e0020 */
[----:B------:R-:W-:-:S07]  /*32ec0*/  IMAD.MOV.U32 R78, RZ, RZ, R14 ;  /* 0x000000ffff4e7224 */ /* 0x000fce00078e000e */
[----:B------:R-:W-:Y:S05]  /*32ed0*/  WARPSYNC.COLLECTIVE R15, `(.L_x_7845) ;  /* 0x000000000f087348 */ /* 0x000fea0003c00000 */
[----:B------:R0:W1:Y:S02]  /*32ee0*/  SHFL.IDX P6, R14, R13, R12, R11 ;  /* 0x0000000c0d0e7389 */ /* 0x00006400000c000b */
[----:B01----:R-:W-:Y:S01]  /*32ef0*/  ENDCOLLECTIVE ;  /* 0x000000000000791b */ /* 0x003fe20003800000 */
.L_x_7845:
[----:B------:R-:W-:Y:S02]  /*32f00*/  IMAD.MOV.U32 R13, RZ, RZ, R79 ;  /* 0x000000ffff0d7224 */ /* 0x000fe400078e004f */
[----:B------:R-:W-:-:S07]  /*32f10*/  IMAD.MOV.U32 R80, RZ, RZ, R14 ;  /* 0x000000ffff507224 */ /* 0x000fce00078e000e */
[----:B------:R-:W-:Y:S05]  /*32f20*/  WARPSYNC.COLLECTIVE R15, `(.L_x_7846) ;  /* 0x000000000f087348 */ /* 0x000fea0003c00000 */
[----:B------:R0:W1:Y:S02]  /*32f30*/  SHFL.IDX P6, R14, R13, R12, R11 ;  /* 0x0000000c0d0e7389 */ /* 0x00006400000c000b */
[----:B01----:R-:W-:Y:S01]  /*32f40*/  ENDCOLLECTIVE ;  /* 0x000000000000791b */ /* 0x003fe20003800000 */
.L_x_7846:
[----:B------:R-:W-:Y:S01]  /*32f50*/  SEL R73, R77, R80, P0 ;  /* 0x000000504d497207 */ /* 0x000fe20000000000 */
[----:B------:R-:W-:Y:S02]  /*32f60*/  IMAD.MOV.U32 R13, RZ, RZ, R81 ;  /* 0x000000ffff0d7224 */ /* 0x000fe400078e0051 */
[----:B------:R-:W-:Y:S02]  /*32f70*/  IMAD.MOV.U32 R12, RZ, RZ, R34 ;  /* 0x000000ffff0c7224 */ /* 0x000fe400078e0022 */
[----:B------:R-:W-:-:S07]  /*32f80*/  IMAD.MOV.U32 R79, RZ, RZ, R14 ;  /* 0x000000ffff4f7224 */ /* 0x000fce00078e000e */
[----:B------:R-:W-:Y:S05]  /*32f90*/  WARPSYNC.COLLECTIVE R15, `(.L_x_7847) ;  /* 0x000000000f087348 */ /* 0x000fea0003c00000 */
[----:B------:R0:W1:Y:S02]  /*32fa0*/  SHFL.IDX P6, R14, R13, R12, R11 ;  /* 0x0000000c0d0e7389 */ /* 0x00006400000c000b */
[----:B01----:R-:W-:Y:S01]  /*32fb0*/  ENDCOLLECTIVE ;  /* 0x000000000000791b */ /* 0x003fe20003800000 */
.L_x_7847:
[----:B------:R-:W-:Y:S02]  /*32fc0*/  SEL R110, R78, R79, P0 ;  /* 0x0000004f4e6e7207 */ /* 0x000fe40000000000 */
[----:B------:R-:W-:Y:S01]  /*32fd0*/  SEL R112, R79, R78, P0 ;  /* 0x0000004e4f707207 */ /* 0x000fe20000000000 */
[----:B------:R-:W-:Y:S02]  /*32fe0*/  IMAD.MOV.U32 R13, RZ, RZ, R91 ;  /* 0x000000ffff0d7224 */ /* 0x000fe400078e005b */
[----:B------:R-:W-:-:S07]  /*32ff0*/  IMAD.MOV.U32 R81, RZ, RZ, R14 ;  /* 0x000000ffff517224 */ /* 0x000fce00078e000e */
[----:B------:R-:W-:Y:S05]  /*33000*/  WARPSYNC.COLLECTIVE R15, `(.L_x_7848) ;  /* 0x000000000f087348 */ /* 0x000fea0003c00000 */
[----:B------:R0:W1:Y:S02]  /*33010*/  SHFL.IDX P6, R14, R13, R12, R11 ;  /* 0x0000000c0d0e7389 */ /* 0x00006400000c000b */
[----:B01----:R-:W-:Y:S01]  /*33020*/  ENDCOLLECTIVE ;  /* 0x000000000000791b */ /* 0x003fe20003800000 */
.L_x_7848:
[----:B------:R-:W-:Y:S02]  /*33030*/  IMAD.MOV.U32 R13, RZ, RZ, R89 ;  /* 0x000000ffff0d7224 */ /* 0x000fe400078e0059 */
[----:B------:R-:W-:Y:S02]  /*33040*/  IMAD.MOV.U32 R12, RZ, RZ, R32 ;  /* 0x000000ffff0c7224 */ /* 0x000fe400078e0020 */
[----:B------:R-:W-:-:S07]  /*33050*/  IMAD.MOV.U32 R82, RZ, RZ, R14 ;  /* 0x000000ffff527224 */ /* 0x000fce00078e000e */
[----:B------:R-:W-:Y:S05]  /*33060*/  WARPSYNC.COLLECTIVE R15, `(.L_x_7849) ;  /* 0x000000000f087348 */ /* 0x000fea0003c00000 */
[----:B------:R0:W1:Y:S02]  /*33070*/  SHFL.IDX P6, R14, R13, R12, R11 ;  /* 0x0000000c0d0e7389 */ /* 0x00006400000c000b */
[----:B01----:R-:W-:Y:S01]  /*33080*/  ENDCOLLECTIVE ;  /* 0x000000000000791b */ /* 0x003fe20003800000 */
.L_x_7849:
[----:B------:R-:W-:Y:S02]  /*33090*/  IMAD.MOV.U32 R13, RZ, RZ, R83 ;  /* 0x000000ffff0d7224 */ /* 0x000fe400078e0053 */
[----:B------:R-:W-:-:S07]  /*330a0*/  IMAD.MOV.U32 R84, RZ, RZ, R14 ;  /* 0x000000ffff547224 */ /* 0x000fce00078e000e */
[----:B------:R-:W-:Y:S05]  /*330b0*/  WARPSYNC.COLLECTIVE R15, `(.L_x_7850) ;  /* 0x000000000f087348 */ /* 0x000fea0003c00000 */
[----:B------:R0:W1:Y:S02]  /*330c0*/  SHFL.IDX P6, R14, R13, R12, R11 ;  /* 0x0000000c0d0e7389 */ /* 0x00006400000c000b */
[----:B01----:R-:W-:Y:S01]  /*330d0*/  ENDCOLLECTIVE ;  /* 0x000000000000791b */ /* 0x003fe20003800000 */
.L_x_7850:
        /* <DEDUP_REMOVED lines=8> */
.L_x_7851:
[----:B------:R-:W-:Y:S02]  /*33160*/  SEL R114, R82, R83, P0 ;  /* 0x0000005352727207 */ /* 0x000fe40000000000 */
[----:B------:R-:W-:Y:S01]  /*33170*/  SEL R82, R83, R82, P0 ;  /* 0x0000005253527207 */ /* 0x000fe20000000000 */
[----:B------:R-:W-:Y:S02]  /*33180*/  IMAD.MOV.U32 R13, RZ, RZ, R35 ;  /* 0x000000ffff0d7224 */ /* 0x000fe400078e0023 */
[----:B------:R-:W-:-:S07]  /*33190*/  IMAD.MOV.U32 R85, RZ, RZ, R14 ;  /* 0x000000ffff557224 */ /* 0x000fce00078e000e */
[----:B------:R-:W-:Y:S05]  /*331a0*/  WARPSYNC.COLLECTIVE R15, `(.L_x_7852) ;  /* 0x000000000f087348 */ /* 0x000fea0003c00000 */
[----:B------:R0:W1:Y:S02]  /*331b0*/  SHFL.IDX P6, R14, R13, R12, R11 ;  /* 0x0000000c0d0e7389 */ /* 0x00006400000c000b */
[----:B01----:R-:W-:Y:S01]  /*331c0*/  ENDCOLLECTIVE ;  /* 0x000000000000791b */ /* 0x003fe20003800000 */
.L_x_7852:
[----:B------:R-:W-:Y:S01]  /*331d0*/  IMAD.MOV.U32 R13, RZ, RZ, R87 ;  /* 0x000000ffff0d7224 */ /* 0x000fe200078e0057 */
[----:B------:R-:W-:Y:S01]  /*331e0*/  SEL R87, R80, R77, P0 ;  /* 0x0000004d50577207 */ /* 0x000fe20000000000 */
[----:B------:R-:W-:Y:S02]  /*331f0*/  IMAD.MOV.U32 R12, RZ, RZ, R32 ;  /* 0x000000ffff0c7224 */ /* 0x000fe400078e0020 */
[----:B------:R-:W-:-:S07]  /*33200*/  IMAD.MOV.U32 R2, RZ, RZ, R14 ;  /* 0x000000ffff027224 */ /* 0x000fce00078e000e */
[----:B------:R-:W-:Y:S05]  /*33210*/  WARPSYNC.COLLECTIVE R15, `(.L_x_7853) ;  /* 0x000000000f087348 */ /* 0x000fea0003c00000 */
[----:B------:R0:W1:Y:S02]  /*33220*/  SHFL.IDX P6, R14, R13, R12, R11 ;  /* 0x0000000c0d0e7389 */ /* 0x00006400000c000b */
[----:B01----:R-:W-:Y:S01]  /*33230*/  ENDCOLLECTIVE ;  /* 0x000000000000791b */ /* 0x003fe20003800000 */
.L_x_7853:
[----:B------:R-:W-:Y:S02]  /*33240*/  IMAD.MOV.U32 R13, RZ, RZ, R33 ;  /* 0x000000ffff0d7224 */ /* 0x000fe400078e0021 */
[----:B------:R-:W-:-:S07]  /*33250*/  IMAD.MOV.U32 R34, RZ, RZ, R14 ;  /* 0x000000ffff227224 */ /* 0x000fce00078e000e */
[----:B------:R-:W-:Y:S05]  /*33260*/  WARPSYNC.COLLECTIVE R15, `(.L_x_7854) ;  /* 0x000000000f087348 */ /* 0x000fea0003c00000 */
[----:B------:R0:W1:Y:S02]  /*33270*/  SHFL.IDX P6, R14, R13, R12, R11 ;  /* 0x0000000c0d0e7389 */ /* 0x00006400000c000b */
[----:B01----:R-:W-:Y:S01]  /*33280*/  ENDCOLLECTIVE ;  /* 0x000000000000791b */ /* 0x003fe20003800000 */
.L_x_7854:
[----:B------:R-:W-:Y:S01]  /*33290*/  IMAD.MOV.U32 R11, RZ, RZ, RZ ;  /* 0x000000ffff0b7224 */ /* 0x000fe200078e00ff */
[----:B------:R-:W-:Y:S06]  /*332a0*/  BRA `(.L_x_7855) ;  /* 0xffffff20007c7947 */ /* 0x000fec000383ffff */
.L_x_7585:
[----:B------:R-:W-:Y:S02]  /*332b0*/  IMAD.MOV.U32 R13, RZ, RZ, R3 ;  /* 0x000000ffff0d7224 */ /* 0x000fe400078e0003 */
[----:B------:R-:W-:Y:S02]  /*332c0*/  IMAD.MOV.U32 R12, RZ, RZ, RZ ;  /* 0x000000ffff0c7224 */ /* 0x000fe400078e00ff */
[----:B------:R-:W-:Y:S02]  /*332d0*/  IMAD.MOV.U32 R11, RZ, RZ, 0x181f ;  /* 0x0000181fff0b7424 */ /* 0x000fe400078e00ff */
[----:B------:R-:W-:-:S07]  /*332e0*/  IMAD.MOV.U32 R15, RZ, RZ, -0x1 ;  /* 0xffffffffff0f7424 */ /* 0x000fce00078e00ff */
[----:B-----5:R-:W-:Y:S05]  /*332f0*/  WARPSYNC.COLLECTIVE R15, `(.L_x_7856) ;  /* 0x000000000f087348 */ /* 0x020fea0003c00000 */
[----:B------:R0:W1:Y:S02]  /*33300*/  SHFL.IDX P6, R14, R13, R12, R11 ;  /* 0x0000000c0d0e7389 */ /* 0x00006400000c000b */
[----:B01---5:R-:W-:Y:S01]  /*33310*/  ENDCOLLECTIVE ;  /* 0x000000000000791b */ /* 0x023fe20003800000 */
.L_x_7856:
[----:B------:R-:W-:Y:S02]  /*33320*/  IMAD.MOV.U32 R13, RZ, RZ, R2 ;  /* 0x000000ffff0d7224 */ /* 0x000fe400078e0002 */
[----:B------:R-:W-:-:S07]  /*33330*/  IMAD.MOV.U32 R0, RZ, RZ, R14 ;  /* 0x000000ffff007224 */ /* 0x000fce00078e000e */
[----:B------:R-:W-:Y:S05]  /*33340*/  WARPSYNC.COLLECTIVE R15, `(.L_x_7857) ;  /* 0x000000000f087348 */ /* 0x000fea0003c00000 */
[----:B------:R0:W1:Y:S02]  /*33350*/  SHFL.IDX P6, R14, R13, R12, R11 ;  /* 0x0000000c0d0e7389 */ /* 0x00006400000c000b */
[----:B01----:R-:W-:Y:S01]  /*33360*/  ENDCOLLECTIVE ;  /* 0x000000000000791b */ /* 0x003fe20003800000 */
.L_x_7857:
[----:B------:R-:W-:Y:S05]  /*33370*/  BRA `(.L_x_7858) ;  /* 0xffffff3000147947 */ /* 0x000fea000383ffff */
.L_x_7588:
[----:B------:R-:W-:Y:S01]  /*33380*/  BSSY B1, `(.L_x_7859) ;  /* 0x0000008000017945 */ /* 0x000fe20003800000 */
[----:B------:R-:W-:Y:S02]  /*33390*/  IMAD.MOV.U32 R13, RZ, RZ, R3 ;  /* 0x000000ffff0d7224 */ /* 0x000fe400078e0003 */
[----:B------:R-:W-:Y:S02]  /*333a0*/  IMAD.MOV.U32 R12, RZ, RZ, 0x1 ;  /* 0x00000001ff0c7424 */ /* 0x000fe400078e00ff */
[----:B------:R-:W-:Y:S02]  /*333b0*/  IMAD.MOV.U32 R11, RZ, RZ, 0x181f ;  /* 0x0000181fff0b7424 */ /* 0x000fe400078e00ff */
[----:B---3--:R-:W-:-:S07]  /*333c0*/  IMAD.MOV.U32 R15, RZ, RZ, -0x1 ;  /* 0xffffffffff0f7424 */ /* 0x008fce00078e00ff */
[----:B012--5:R-:W-:Y:S05]  /*333d0*/  WARPSYNC.COLLECTIVE R15, `(.L_x_7860) ;  /* 0x000000000f087348 */ /* 0x027fea0003c00000 */
[----:B--2---:R2:W3:Y:S02]  /*333e0*/  SHFL.IDX P6, R14, R13, R12, R11 ;  /* 0x0000000c0d0e7389 */ /* 0x0044e400000c000b */
[----:B0123-5:R-:W-:Y:S01]  /*333f0*/  ENDCOLLECTIVE ;  /* 0x000000000000791b */ /* 0x02ffe20003800000 */
.L_x_7860:
[----:B------:R-:W-:Y:S05]  /*33400*/  BSYNC B1 ;  /* 0x0000000000017941 */ /* 0x000fea0003800000 */
.L_x_7859:
        /* <DEDUP_REMOVED lines=8> */
.L_x_7861:
[----:B------:R-:W-:Y:S05]  /*33490*/  BRA `(.L_x_7862) ;  /* 0xffffff3000147947 */ /* 0x000fea000383ffff */
.L_x_7591:
[----:B------:R-:W-:Y:S01]  /*334a0*/  BSSY B1, `(.L_x_7863) ;  /* 0x0000008000017945 */ /* 0x000fe20003800000 */
[----:B------:R-:W-:Y:S02]  /*334b0*/  IMAD.MOV.U32 R13, RZ, RZ, R3 ;  /* 0x000000ffff0d7224 */ /* 0x000fe400078e0003 */
[----:B------:R-:W-:Y:S02]  /*334c0*/  IMAD.MOV.U32 R12, RZ, RZ, 0x2 ;  /* 0x00000002ff0c7424 */ /* 0x000fe400078e00ff */
[----:B------:R-:W-:Y:S02]  /*334d0*/  IMAD.MOV.U32 R11, RZ, RZ, 0x181f ;  /* 0x0000181fff0b7424 */ /* 0x000fe400078e00ff */
[----:B---3--:R-:W-:-:S07]  /*334e0*/  IMAD.MOV.U32 R15, RZ, RZ, -0x1 ;  /* 0xffffffffff0f7424 */ /* 0x008fce00078e00ff */
[----:B012-45:R-:W-:Y:S05]  /*334f0*/  WARPSYNC.COLLECTIVE R15, `(.L_x_7864) ;  /* 0x000000000f087348 */ /* 0x037fea0003c00000 */
[----:B--2---:R2:W3:Y:S02]  /*33500*/  SHFL.IDX P6, R14, R13, R12, R11 ;  /* 0x0000000c0d0e7389 */ /* 0x0044e400000c000b */
[----:B012345:R-:W-:Y:S01]  /*33510*/  ENDCOLLECTIVE ;  /* 0x000000000000791b */ /* 0x03ffe20003800000 */
.L_x_7864:
[----:B------:R-:W-:Y:S05]  /*33520*/  BSYNC B1 ;  /* 0x0000000000017941 */ /* 0x000fea0003800000 */
.L_x_7863:
        /* <DEDUP_REMOVED lines=8> */
.L_x_7865:
[----:B------:R-:W-:Y:S05]  /*335b0*/  BRA `(.L_x_7866) ;  /* 0xffffff3000147947 */ /* 0x000fea000383ffff */
.L_x_7594:
        /* <DEDUP_REMOVED lines=8> */
.L_x_7868:
[----:B------:R-:W-:Y:S05]  /*33640*/  BSYNC B1 ;  /* 0x0000000000017941 */ /* 0x000fea0003800000 */
.L_x_7867:
        /* <DEDUP_REMOVED lines=8> */
.L_x_7869:
[----:B------:R-:W-:Y:S05]  /*336d0*/  BRA `(.L_x_7870) ;  /* 0xffffff3000147947 */ /* 0x000fea000383ffff */
.L_x_7596:
[----:B------:R-:W-:Y:S02]  /*336e0*/  IMAD.MOV.U32 R13, RZ, RZ, R32 ;  /* 0x000000ffff0d7224 */ /* 0x000fe400078e0020 */
[----:B------:R-:W-:Y:S02]  /*336f0*/  IMAD.MOV.U32 R12, RZ, RZ, RZ ;  /* 0x000000ffff0c7224 */ /* 0x000fe400078e00ff */
[----:B------:R-:W-:Y:S02]  /*33700*/  IMAD.MOV.U32 R11, RZ, RZ, 0x1c1f ;  /* 0x00001c1fff0b7424 */ /* 0x000fe400078e00ff */
[----:B------:R-:W-:-:S07]  /*33710*/  IMAD.MOV.U32 R15, RZ, RZ, -0x1 ;  /* 0xffffffffff0f7424 */ /* 0x000fce00078e00ff */
[----:B------:R-:W-:Y:S05]  /*33720*/  WARPSYNC.COLLECTIVE R15, `(.L_x_7871) ;  /* 0x000000000f087348 */ /* 0x000fea0003c00000 */
[----:B------:R0:W1:Y:S02]  /*33730*/  SHFL.IDX P6, R14, R13, R12, R11 ;  /* 0x0000000c0d0e7389 */ /* 0x00006400000c000b */
[----:B01----:R-:W-:Y:S01]  /*33740*/  ENDCOLLECTIVE ;  /* 0x000000000000791b */ /* 0x003fe20003800000 */
.L_x_7871:
[----:B------:R-:W-:Y:S02]  /*33750*/  IMAD.MOV.U32 R13, RZ, RZ, R2 ;  /* 0x000000ffff0d7224 */ /* 0x000fe400078e0002 */
[----:B------:R-:W-:-:S07]  /*33760*/  IMAD.MOV.U32 R33, RZ, RZ, R14 ;  /* 0x000000ffff217224 */ /* 0x000fce00078e000e */
[----:B------:R-:W-:Y:S05]  /*33770*/  WARPSYNC.COLLECTIVE R15, `(.L_x_7872) ;  /* 0x000000000f087348 */ /* 0x000fea0003c00000 */
[----:B------:R0:W1:Y:S02]  /*33780*/  SHFL.IDX P6, R14, R13, R12, R11 ;  /* 0x0000000c0d0e7389 */ /* 0x00006400000c000b */
[----:B01----:R-:W-:Y:S01]  /*33790*/  ENDCOLLECTIVE ;  /* 0x000000000000791b */ /* 0x003fe20003800000 */
.L_x_7872:
[----:B------:R-:W-:Y:S05]  /*337a0*/  BRA `(.L_x_7873) ;  /* 0xffffff3400487947 */ /* 0x000fea000383ffff */
.L_x_7599:
[----:B------:R-:W-:Y:S01]  /*337b0*/  BSSY B1, `(.L_x_7874) ;  /* 0x0000008000017945 */ /* 0x000fe20003800000 */
[----:B------:R-:W-:Y:S02]  /*337c0*/  IMAD.MOV.U32 R13, RZ, RZ, R32 ;  /* 0x000000ffff0d7224 */ /* 0x000fe400078e0020 */
[----:B------:R-:W-:Y:S02]  /*337d0*/  IMAD.MOV.U32 R12, RZ, RZ, 0x1 ;  /* 0x00000001ff0c7424 */ /* 0x000fe400078e00ff */
[----:B---3--:R-:W-:Y:S02]  /*337e0*/  IMAD.MOV.U32 R11, RZ, RZ, 0x1c1f ;  /* 0x00001c1fff0b7424 */ /* 0x008fe400078e00ff */
[----:B------:R-:W-:-:S07]  /*337f0*/  IMAD.MOV.U32 R15, RZ, RZ, -0x1 ;  /* 0xffffffffff0f7424 */ /* 0x000fce00078e00ff */
[----:B012---:R-:W-:Y:S05]  /*33800*/  WARPSYNC.COLLECTIVE R15, `(.L_x_7875) ;  /* 0x000000000f087348 */ /* 0x007fea0003c00000 */
[----:B--2---:R2:W3:Y:S02]  /*33810*/  SHFL.IDX P6, R14, R13, R12, R11 ;  /* 0x0000000c0d0e7389 */ /* 0x0044e400000c000b */
[----:B0123--:R-:W-:Y:S01]  /*33820*/  ENDCOLLECTIVE ;  /* 0x000000000000791b */ /* 0x00ffe20003800000 */
.L_x_7875:
[----:B------:R-:W-:Y:S05]  /*33830*/  BSYNC B1 ;  /* 0x0000000000017941 */ /* 0x000fea0003800000 */
.L_x_7874:
        /* <DEDUP_REMOVED lines=8> */
.L_x_7876:
[----:B------:R-:W-:Y:S05]  /*338c0*/  BRA `(.L_x_7877) ;  /* 0xffffff38005c7947 */ /* 0x000fea000383ffff */
.L_x_7603:
[----:B------:R-:W-:Y:S02]  /*338d0*/  IMAD.MOV.U32 R13, RZ, RZ, R3 ;  /* 0x000000ffff0d7224 */ /* 0x000fe400078e0003 */
[----:B------:R-:W-:Y:S02]  /*338e0*/  IMAD.MOV.U32 R12, RZ, RZ, RZ ;  /* 0x000000ffff0c7224 */ /* 0x000fe400078e00ff */
[----:B------:R-:W-:Y:S02]  /*338f0*/  IMAD.MOV.U32 R11, RZ, RZ, 0x181f ;  /* 0x0000181fff0b7424 */ /* 0x000fe400078e00ff */
[----:B------:R-:W-:-:S07]  /*33900*/  IMAD.MOV.U32 R15, RZ, RZ, -0x1 ;  /* 0xffffffffff0f7424 */ /* 0x000fce00078e00ff */
[----:B--2---:R-:W-:Y:S05]  /*33910*/  WARPSYNC.COLLECTIVE R15, `(.L_x_7878) ;  /* 0x000000000f087348 */ /* 0x004fea0003c00000 */
[----:B------:R0:W1:Y:S02]  /*33920*/  SHFL.IDX P6, R14, R13, R12, R11 ;  /* 0x0000000c0d0e7389 */ /* 0x00006400000c000b */
[----:B012---:R-:W-:Y:S01]  /*33930*/  ENDCOLLECTIVE ;  /* 0x000000000000791b */ /* 0x007fe20003800000 */
.L_x_7878:
[----:B------:R-:W-:Y:S02]  /*33940*/  IMAD.MOV.U32 R13, RZ, RZ, R2 ;  /* 0x000000ffff0d7224 */ /* 0x000fe400078e0002 */
[----:B------:R-:W-:-:S07]  /*33950*/  IMAD.MOV.U32 R0, RZ, RZ, R14 ;  /* 0x000000ffff007224 */ /* 0x000fce00078e000e */
[----:B------:R-:W-:Y:S05]  /*33960*/  WARPSYNC.COLLECTIVE R15, `(.L_x_7879) ;  /* 0x000000000f087348 */ /* 0x000fea0003c00000 */
[----:B------:R0:W1:Y:S02]  /*33970*/  SHFL.IDX P6, R14, R13, R12, R11 ;  /* 0x0000000c0d0e7389 */ /* 0x00006400000c000b */
[----:B01----:R-:W-:Y:S01]  /*33980*/  ENDCOLLECTIVE ;  /* 0x000000000000791b */ /* 0x003fe20003800000 */
.L_x_7879:
[----:B------:R-:W-:Y:S05]  /*33990*/  BRA `(.L_x_7880) ;  /* 0xffffff4400607947 */ /* 0x000fea000383ffff */
.L_x_7606:
[----:B------:R-:W-:Y:S01]  /*339a0*/  BSSY B1, `(.L_x_7881) ;  /* 0x0000008000017945 */ /* 0x000fe20003800000 */
[----:B------:R-:W-:Y:S02]  /*339b0*/  IMAD.MOV.U32 R13, RZ, RZ, R3 ;  /* 0x000000ffff0d7224 */ /* 0x000fe400078e0003 */
[----:B------:R-:W-:Y:S02]  /*339c0*/  IMAD.MOV.U32 R12, RZ, RZ, 0x1 ;  /* 0x00000001ff0c7424 */ /* 0x000fe400078e00ff */
[----:B------:R-:W-:Y:S02]  /*339d0*/  IMAD.MOV.U32 R11, RZ, RZ, 0x181f ;  /* 0x0000181fff0b7424 */ /* 0x000fe400078e00ff */
[----:B----4-:R-:W-:-:S07]  /*339e0*/  IMAD.MOV.U32 R15, RZ, RZ, -0x1 ;  /* 0xffffffffff0f7424 */ /* 0x010fce00078e00ff */
[----:B0123--:R-:W-:Y:S05]  /*339f0*/  WARPSYNC.COLLECTIVE R15, `(.L_x_7882) ;  /* 0x000000000f087348 */ /* 0x00ffea0003c00000 */
[----:B---3--:R3:W4:Y:S02]  /*33a00*/  SHFL.IDX P6, R14, R13, R12, R11 ;  /* 0x0000000c0d0e7389 */ /* 0x00872400000c000b */
[----:B01234-:R-:W-:Y:S01]  /*33a10*/  ENDCOLLECTIVE ;  /* 0x000000000000791b */ /* 0x01ffe20003800000 */
.L_x_7882:
[----:B------:R-:W-:Y:S05]  /*33a20*/  BSYNC B1 ;  /* 0x0000000000017941 */ /* 0x000fea0003800000 */
.L_x_7881:
        /* <DEDUP_REMOVED lines=8> */
.L_x_7883:
[----:B------:R-:W-:Y:S05]  /*33ab0*/  BRA `(.L_x_7884) ;  /* 0xffffff4400647947 */ /* 0x000fea000383ffff */
.L_x_7609:
        /* <DEDUP_REMOVED lines=8> */
.L_x_7886:
[----:B------:R-:W-:Y:S05]  /*33b40*/  BSYNC B1 ;  /* 0x0000000000017941 */ /* 0x000fea0003800000 */
.L_x_7885:
        /* <DEDUP_REMOVED lines=8> */
.L_x_7887:
[----:B------:R-:W-:Y:S05]  /*33bd0*/  BRA `(.L_x_7888) ;  /* 0xffffff4400647947 */ /* 0x000fea000383ffff */
.L_x_7612:
[----:B------:R-:W-:Y:S01]  /*33be0*/  BSSY B1, `(.L_x_7889) ;  /* 0x0000008000017945 */ /* 0x000fe20003800000 */
[----:B------:R-:W-:Y:S02]  /*33bf0*/  IMAD.MOV.U32 R13, RZ, RZ, R3 ;  /* 0x000000ffff0d7224 */ /* 0x000fe400078e0003 */
[----:B------:R-:W-:Y:S02]  /*33c00*/  IMAD.MOV.U32 R12, RZ, RZ, 0x3 ;  /* 0x00000003ff0c7424 */ /* 0x000fe400078e00ff */
[----:B------:R-:W-:Y:S02]  /*33c10*/  IMAD.MOV.U32 R11, RZ, RZ, 0x181f ;  /* 0x0000181fff0b7424 */ /* 0x000fe400078e00ff */
[----:B0-----:R-:W-:-:S07]  /*33c20*/  IMAD.MOV.U32 R15, RZ, RZ, -0x1 ;  /* 0xffffffffff0f7424 */ /* 0x001fce00078e00ff */
[----:B-1234-:R-:W-:Y:S05]  /*33c30*/  WARPSYNC.COLLECTIVE R15, `(.L_x_7890) ;  /* 0x000000000f087348 */ /* 0x01efea0003c00000 */
[----:B----4-:R0:W4:Y:S02]  /*33c40*/  SHFL.IDX P6, R14, R13, R12, R11 ;  /* 0x0000000c0d0e7389 */ /* 0x01012400000c000b */
[----:B01234-:R-:W-:Y:S01]  /*33c50*/  ENDCOLLECTIVE ;  /* 0x000000000000791b */ /* 0x01ffe20003800000 */
.L_x_7890:
[----:B------:R-:W-:Y:S05]  /*33c60*/  BSYNC B1 ;  /* 0x0000000000017941 */ /* 0x000fea0003800000 */
.L_x_7889:
        /* <DEDUP_REMOVED lines=8> */
.L_x_7891:
[----:B------:R-:W-:Y:S05]  /*33cf0*/  BRA `(.L_x_7892) ;  /* 0xffffff4400647947 */ /* 0x000fea000383ffff */
.L_x_7639:
[----:B------:R-:W1:Y:S01]  /*33d00*/  S2R R11, SR_TID.X ;  /* 0x00000000000b7919 */ /* 0x000e620000002100 */
[----:B------:R-:W-:Y:S01]  /*33d10*/  BSSY B1, `(.L_x_7893) ;  /* 0x000000a000017945 */ /* 0x000fe20003800000 */
[----:B------:R-:W-:Y:S02]  /*33d20*/  IMAD.MOV.U32 R12, RZ, RZ, RZ ;  /* 0x000000ffff0c7224 */ /* 0x000fe400078e00ff */
[----:B0-----:R-:W-:Y:S01]  /*33d30*/  IMAD.MOV.U32 R15, RZ, RZ, -0x1 ;  /* 0xffffffffff0f7424 */ /* 0x001fe200078e00ff */
[----:B-1----:R-:W-:-:S04]  /*33d40*/  SHF.R.U32.HI R11, RZ, 0x5, R11 ;  /* 0x00000005ff0b7819 */ /* 0x002fc8000001160b */
[----:B------:R-:W-:-:S05]  /*33d50*/  LOP3.LUT R11, R11, 0x3, RZ, 0xc0, !PT ;  /* 0x000000030b0b7812 */ /* 0x000fca00078ec0ff */
[----:B------:R-:W-:Y:S02]  /*33d60*/  IMAD.MOV.U32 R13, RZ, RZ, R11 ;  /* 0x000000ffff0d7224 */ /* 0x000fe400078e000b */
[----:B------:R-:W-:-:S07]  /*33d70*/  IMAD.MOV.U32 R11, RZ, RZ, 0x1f ;  /* 0x0000001fff0b7424 */ /* 0x000fce00078e00ff */
[----:B------:R-:W-:Y:S05]  /*33d80*/  WARPSYNC.COLLECTIVE R15, `(.L_x_7894) ;  /* 0x000000000f087348 */ /* 0x000fea0003c00000 */
[----:B------:R0:W1:Y:S02]  /*33d90*/  SHFL.IDX P6, R14, R13, R12, R11 ;  /* 0x0000000c0d0e7389 */ /* 0x00006400000c000b */
[----:B01----:R-:W-:Y:S01]  /*33da0*/  ENDCOLLECTIVE ;  /* 0x000000000000791b */ /* 0x003fe20003800000 */
.L_x_7894:
[----:B------:R-:W-:Y:S05]  /*33db0*/  BSYNC B1 ;  /* 0x0000000000017941 */ /* 0x000fea0003800000 */
.L_x_7893:
[----:B------:R-:W-:Y:S05]  /*33dc0*/  BRA `(.L_x_7895) ;  /* 0xffffff6400d87947 */ /* 0x000fea000383ffff */
.L_x_7641:
[----:B------:R-:W-:Y:S01]  /*33dd0*/  BSSY B1, `(.L_x_7896) ;  /* 0x0000006000017945 */ /* 0x000fe20003800000 */
[----:B0-----:R-:W-:-:S07]  /*33de0*/  IMAD.MOV.U32 R15, RZ, RZ, -0x1 ;  /* 0xffffffffff0f7424 */ /* 0x001fce00078e00ff */
[----:B-1----:R-:W-:Y:S05]  /*33df0*/  WARPSYNC.COLLECTIVE R15, `(.L_x_7897) ;  /* 0x000000000f0c7348 */ /* 0x002fea0003c00000 */
[----:B------:R-:W-:Y:S02]  /*33e00*/  ELECT P6, UR62, PT ;  /* 0x00000000003e782f */ /* 0x000fe400038c0000 */
[----:B------:R-:W-:Y:S01]  /*33e10*/  MOV R14, UR62 ;  /* 0x0000003e000e7c02 */ /* 0x000fe20008000f00 */
[----:B-1----:R-:W-:Y:S10]  /*33e20*/  ENDCOLLECTIVE ;  /* 0x000000000000791b */ /* 0x002ff40003800000 */
.L_x_7897:
[----:B------:R-:W-:Y:S05]  /*33e30*/  BSYNC B1 ;  /* 0x0000000000017941 */ /* 0x000fea0003800000 */
.L_x_7896:
[----:B------:R-:W-:Y:S05]  /*33e40*/  BRA `(.L_x_7640) ;  /* 0xffffff6400d07947 */ /* 0x000fea000383ffff */
.L_x_7643:
[----:B-1----:R1:W2:Y:S02]  /*33e50*/  SYNCS.PHASECHK.TRANS64.TRYWAIT P0, [R19+URZ+0x28820], R4 ;  /* 0x02882004130075a7 */ /* 0x0022a4000800017f */
[----:B--2---:R-:W-:Y:S05]  /*33e60*/  @!P0 NANOSLEEP.SYNCS 0x989680 ;  /* 0x009896800000895d */ /* 0x004fea0003900000 */
[----:B------:R-:W2:Y:S02]  /*33e70*/  @!P0 SYNCS.PHASECHK.TRANS64 P0, [R19+URZ+0x28820], R4 ;  /* 0x02882004130085a7 */ /* 0x000ea4000800007f */
[----:B--2---:R-:W-:Y:S05]  /*33e80*/  @!P0 BRA `(.L_x_7643) ;  /* 0xfffffffc00f08947 */ /* 0x004fea000383ffff */
[----:B------:R-:W-:Y:S05]  /*33e90*/  BRA `(.L_x_7898) ;  /* 0xffffff6400e07947 */ /* 0x000fea000383ffff */
.L_x_7647:
[----:B--2---:R2:W3:Y:S02]  /*33ea0*/  SYNCS.PHASECHK.TRANS64.TRYWAIT P0, [R7+URZ+0x288a0], R9 ;  /* 0x0288a009070075a7 */ /* 0x0044e4000800017f */
[----:B---3--:R-:W-:Y:S05]  /*33eb0*/  @!P0 NANOSLEEP.SYNCS 0x989680 ;  /* 0x009896800000895d */ /* 0x008fea0003900000 */
[----:B------:R-:W3:Y:S02]  /*33ec0*/  @!P0 SYNCS.PHASECHK.TRANS64 P0, [R7+URZ+0x288a0], R9 ;  /* 0x0288a009070085a7 */ /* 0x000ee4000800007f */
[----:B---3--:R-:W-:Y:S05]  /*33ed0*/  @!P0 BRA `(.L_x_7647) ;  /* 0xfffffffc00f08947 */ /* 0x008fea000383ffff */
[----:B------:R-:W-:Y:S05]  /*33ee0*/  BRA `(.L_x_7899) ;  /* 0xffffff6800007947 */ /* 0x000fea000383ffff */
.L_x_7652:
[----:B-1----:R1:W3:Y:S02]  /*33ef0*/  SYNCS.PHASECHK.TRANS64.TRYWAIT P0, [R7+URZ+0x288c0], R9 ;  /* 0x0288c009070075a7 */ /* 0x0022e4000800017f */
[----:B---3--:R-:W-:Y:S05]  /*33f00*/  @!P0 NANOSLEEP.SYNCS 0x989680 ;  /* 0x009896800000895d */ /* 0x008fea0003900000 */
[----:B------:R-:W3:Y:S02]  /*33f10*/  @!P0 SYNCS.PHASECHK.TRANS64 P0, [R7+URZ+0x288c0], R9 ;  /* 0x0288c009070085a7 */ /* 0x000ee4000800007f */
[----:B---3--:R-:W-:Y:S05]  /*33f20*/  @!P0 BRA `(.L_x_7652) ;  /* 0xfffffffc00f08947 */ /* 0x008fea000383ffff */
[----:B------:R-:W-:Y:S05]  /*33f30*/  BRA `(.L_x_7900) ;  /* 0xffffff6800807947 */ /* 0x000fea000383ffff */
.L_x_7659:
[----:B-1----:R1:W2:Y:S02]  /*33f40*/  SYNCS.PHASECHK.TRANS64.TRYWAIT P1, [R5+URZ+0x288a0], R6 ;  /* 0x0288a006050075a7 */ /* 0x0022a4000802017f */
[----:B--2---:R-:W-:Y:S05]  /*33f50*/  @!P1 NANOSLEEP.SYNCS 0x989680 ;  /* 0x009896800000995d */ /* 0x004fea0003900000 */
[----:B------:R-:W2:Y:S02]  /*33f60*/  @!P1 SYNCS.PHASECHK.TRANS64 P1, [R5+URZ+0x288a0], R6 ;  /* 0x0288a006050095a7 */ /* 0x000ea4000802007f */
[----:B--2---:R-:W-:Y:S05]  /*33f70*/  @!P1 BRA `(.L_x_7659) ;  /* 0xfffffffc00f09947 */ /* 0x004fea000383ffff */
[----:B------:R-:W-:Y:S05]  /*33f80*/  BRA `(.L_x_7901) ;  /* 0xffffff6c00547947 */ /* 0x000fea000383ffff */
.L_x_7664:
[----:B--2---:R2:W3:Y:S02]  /*33f90*/  SYNCS.PHASECHK.TRANS64.TRYWAIT P1, [R5+URZ+0x288c0], R6 ;  /* 0x0288c006050075a7 */ /* 0x0044e4000802017f */
[----:B---3--:R-:W-:Y:S05]  /*33fa0*/  @!P1 NANOSLEEP.SYNCS 0x989680 ;  /* 0x009896800000995d */ /* 0x008fea0003900000 */
[----:B------:R-:W3:Y:S02]  /*33fb0*/  @!P1 SYNCS.PHASECHK.TRANS64 P1, [R5+URZ+0x288c0], R6 ;  /* 0x0288c006050095a7 */ /* 0x000ee4000802007f */
[----:B---3--:R-:W-:Y:S05]  /*33fc0*/  @!P1 BRA `(.L_x_7664) ;  /* 0xfffffffc00f09947 */ /* 0x008fea000383ffff */
[----:B------:R-:W-:Y:S05]  /*33fd0*/  BRA `(.L_x_7902) ;  /* 0xffffff6c00d07947 */ /* 0x000fea000383ffff */
.L_x_7689:
        /* <DEDUP_REMOVED lines=11> */
.L_x_7904:
[----:B------:R-:W-:Y:S05]  /*34090*/  BSYNC B0 ;  /* 0x0000000000007941 */ /* 0x000fea0003800000 */
.L_x_7903:
[----:B------:R-:W-:Y:S05]  /*340a0*/  BRA `(.L_x_7905) ;  /* 0xffffff8000047947 */ /* 0x000fea000383ffff */
.L_x_7691:
[----:B------:R-:W-:Y:S01]  /*340b0*/  BSSY B0, `(.L_x_7906) ;  /* 0x0000006000007945 */ /* 0x000fe20003800000 */
[----:B0-----:R-:W-:-:S07]  /*340c0*/  IMAD.MOV.U32 R15, RZ, RZ, -0x1 ;  /* 0xffffffffff0f7424 */ /* 0x001fce00078e00ff */
[----:B-12---:R-:W-:Y:S05]  /*340d0*/  WARPSYNC.COLLECTIVE R15, `(.L_x_7907) ;  /* 0x000000000f0c7348 */ /* 0x006fea0003c00000 */
[----:B------:R-:W-:Y:S02]  /*340e0*/  ELECT P6, UR62, PT ;  /* 0x00000000003e782f */ /* 0x000fe400038c0000 */
[----:B------:R-:W-:Y:S01]  /*340f0*/  MOV R14, UR62 ;  /* 0x0000003e000e7c02 */ /* 0x000fe20008000f00 */
[----:B-12---:R-:W-:Y:S10]  /*34100*/  ENDCOLLECTIVE ;  /* 0x000000000000791b */ /* 0x006ff40003800000 */
.L_x_7907:
[----:B------:R-:W-:Y:S05]  /*34110*/  BSYNC B0 ;  /* 0x0000000000007941 */ /* 0x000fea0003800000 */
.L_x_7906:
[----:B------:R-:W-:Y:S05]  /*34120*/  BRA `(.L_x_7908) ;  /* 0xffffff8000047947 */ /* 0x000fea000383ffff */
.L_x_7693:
[----:B-1----:R1:W2:Y:S02]  /*34130*/  SYNCS.PHASECHK.TRANS64.TRYWAIT P0, [R0+URZ+0x28880], R3 ;  /* 0x02888003000075a7 */ /* 0x0022a4000800017f */
[----:B--2---:R-:W-:Y:S05]  /*34140*/  @!P0 NANOSLEEP.SYNCS 0x989680 ;  /* 0x009896800000895d */ /* 0x004fea0003900000 */
[----:B------:R-:W2:Y:S02]  /*34150*/  @!P0 SYNCS.PHASECHK.TRANS64 P0, [R0+URZ+0x28880], R3 ;  /* 0x02888003000085a7 */ /* 0x000ea4000800007f */
[----:B--2---:R-:W-:Y:S05]  /*34160*/  @!P0 BRA `(.L_x_7693) ;  /* 0xfffffffc00f08947 */ /* 0x004fea000383ffff */
[----:B------:R-:W-:Y:S05]  /*34170*/  BRA `(.L_x_7909) ;  /* 0xffffff8000747947 */ /* 0x000fea000383ffff */
.L_x_7695:
[----:B--2---:R2:W3:Y:S02]  /*34180*/  SYNCS.PHASECHK.TRANS64.TRYWAIT P0, [R0+URZ+0x28840], R3 ;  /* 0x02884003000075a7 */ /* 0x0044e4000800017f */
[----:B---3--:R-:W-:Y:S05]  /*34190*/  @!P0 NANOSLEEP.SYNCS 0x989680 ;  /* 0x009896800000895d */ /* 0x008fea0003900000 */
[----:B------:R-:W3:Y:S02]  /*341a0*/  @!P0 SYNCS.PHASECHK.TRANS64 P0, [R0+URZ+0x28840], R3 ;  /* 0x02884003000085a7 */ /* 0x000ee4000800007f */
[----:B---3--:R-:W-:Y:S05]  /*341b0*/  @!P0 BRA `(.L_x_7695) ;  /* 0xfffffffc00f08947 */ /* 0x008fea000383ffff */
[----:B------:R-:W-:Y:S05]  /*341c0*/  BRA `(.L_x_7910) ;  /* 0xffffff8000cc7947 */ /* 0x000fea000383ffff */
.L_x_7699:
        /* <DEDUP_REMOVED lines=13> */
.L_x_7911:
[----:B------:R-:W-:Y:S02]  /*342a0*/  IMAD.MOV.U32 R13, RZ, RZ, R4 ;  /* 0x000000ffff0d7224 */ /* 0x000fe400078e0004 */
[----:B------:R-:W-:-:S07]  /*342b0*/  IMAD.MOV.U32 R6, RZ, RZ, R14 ;  /* 0x000000ffff067224 */ /* 0x000fce00078e000e */
[----:B------:R-:W-:Y:S05]  /*342c0*/  WARPSYNC.COLLECTIVE R15, `(.L_x_7912) ;  /* 0x000000000f087348 */ /* 0x000fea0003c00000 */
[----:B------:R0:W1:Y:S02]  /*342d0*/  SHFL.IDX P6, R14, R13, R12, R11 ;  /* 0x0000000c0d0e7389 */ /* 0x00006400000c000b */
[----:B01----:R-:W-:Y:S01]  /*342e0*/  ENDCOLLECTIVE ;  /* 0x000000000000791b */ /* 0x003fe20003800000 */
.L_x_7912:
[----:B------:R-:W-:Y:S02]  /*342f0*/  IMAD.MOV.U32 R13, RZ, RZ, R3 ;  /* 0x000000ffff0d7224 */ /* 0x000fe400078e0003 */
[----:B------:R-:W-:Y:S02]  /*34300*/  IMAD.MOV.U32 R12, RZ, RZ, 0x1 ;  /* 0x00000001ff0c7424 */ /* 0x000fe400078e00ff */
[----:B------:R-:W-:-:S07]  /*34310*/  IMAD.MOV.U32 R7, RZ, RZ, R14 ;  /* 0x000000ffff077224 */ /* 0x000fce00078e000e */
[----:B------:R-:W-:Y:S05]  /*34320*/  WARPSYNC.COLLECTIVE R15, `(.L_x_7913) ;  /* 0x000000000f087348 */ /* 0x000fea0003c00000 */
[----:B------:R0:W1:Y:S02]  /*34330*/  SHFL.IDX P6, R14, R13, R12, R11 ;  /* 0x0000000c0d0e7389 */ /* 0x00006400000c000b */
[----:B01----:R-:W-:Y:S01]  /*34340*/  ENDCOLLECTIVE ;  /* 0x000000000000791b */ /* 0x003fe20003800000 */
.L_x_7913:
        /* <DEDUP_REMOVED lines=15> */
.L_x_7914:
[----:B------:R-:W-:Y:S02]  /*34440*/  IMAD.MOV.U32 R13, RZ, RZ, R3 ;  /* 0x000000ffff0d7224 */ /* 0x000fe400078e0003 */
[----:B------:R-:W-:Y:S02]  /*34450*/  IMAD.MOV.U32 R12, RZ, RZ, 0x2 ;  /* 0x00000002ff0c7424 */ /* 0x000fe400078e00ff */
[----:B------:R-:W-:-:S07]  /*34460*/  IMAD.MOV.U32 R5, RZ, RZ, R14 ;  /* 0x000000ffff057224 */ /* 0x000fce00078e000e */
[----:B------:R-:W-:Y:S05]  /*34470*/  WARPSYNC.COLLECTIVE R15, `(.L_x_7915) ;  /* 0x000000000f087348 */ /* 0x000fea0003c00000 */
[----:B------:R0:W1:Y:S02]  /*34480*/  SHFL.IDX P6, R14, R13, R12, R11 ;  /* 0x0000000c0d0e7389 */ /* 0x00006400000c000b */
[----:B01----:R-:W-:Y:S01]  /*34490*/  ENDCOLLECTIVE ;  /* 0x000000000000791b */ /* 0x003fe20003800000 */
.L_x_7915:
        /* <DEDUP_REMOVED lines=15> */
.L_x_7916:
[----:B------:R-:W-:Y:S02]  /*34590*/  IMAD.MOV.U32 R13, RZ, RZ, R3 ;  /* 0x000000ffff0d7224 */ /* 0x000fe400078e0003 */
[----:B------:R-:W-:Y:S02]  /*345a0*/  IMAD.MOV.U32 R12, RZ, RZ, 0x3 ;  /* 0x00000003ff0c7424 */ /* 0x000fe400078e00ff */
[----:B------:R-:W-:-:S07]  /*345b0*/  IMAD.MOV.U32 R5, RZ, RZ, R14 ;  /* 0x000000ffff057224 */ /* 0x000fce00078e000e */
[----:B------:R-:W-:Y:S05]  /*345c0*/  WARPSYNC.COLLECTIVE R15, `(.L_x_7917) ;  /* 0x000000000f087348 */ /* 0x000fea0003c00000 */
[----:B------:R0:W1:Y:S02]  /*345d0*/  SHFL.IDX P6, R14, R13, R12, R11 ;  /* 0x0000000c0d0e7389 */ /* 0x00006400000c000b */
[----:B01----:R-:W-:Y:S01]  /*345e0*/  ENDCOLLECTIVE ;  /* 0x000000000000791b */ /* 0x003fe20003800000 */
.L_x_7917:
        /* <DEDUP_REMOVED lines=15> */
.L_x_7918:
[----:B------:R-:W-:Y:S02]  /*346e0*/  IMAD.MOV.U32 R13, RZ, RZ, R3 ;  /* 0x000000ffff0d7224 */ /* 0x000fe400078e0003 */
[----:B------:R-:W-:Y:S02]  /*346f0*/  IMAD.MOV.U32 R12, RZ, RZ, 0x4 ;  /* 0x00000004ff0c7424 */ /* 0x000fe400078e00ff */
[----:B------:R-:W-:-:S07]  /*34700*/  IMAD.MOV.U32 R5, RZ, RZ, R14 ;  /* 0x000000ffff057224 */ /* 0x000fce00078e000e */
[----:B------:R-:W-:Y:S05]  /*34710*/  WARPSYNC.COLLECTIVE R15, `(.L_x_7919) ;  /* 0x000000000f087348 */ /* 0x000fea0003c00000 */
[----:B------:R0:W1:Y:S02]  /*34720*/  SHFL.IDX P6, R14, R13, R12, R11 ;  /* 0x0000000c0d0e7389 */ /* 0x00006400000c000b */
[----:B01----:R-:W-:Y:S01]  /*34730*/  ENDCOLLECTIVE ;  /* 0x000000000000791b */ /* 0x003fe20003800000 */
.L_x_7919:
        /* <DEDUP_REMOVED lines=15> */
.L_x_7920:
[----:B------:R-:W-:Y:S02]  /*34830*/  IMAD.MOV.U32 R13, RZ, RZ, R3 ;  /* 0x000000ffff0d7224 */ /* 0x000fe400078e0003 */
[----:B------:R-:W-:Y:S02]  /*34840*/  IMAD.MOV.U32 R12, RZ, RZ, 0x5 ;  /* 0x00000005ff0c7424 */ /* 0x000fe400078e00ff */
[----:B------:R-:W-:-:S07]  /*34850*/  IMAD.MOV.U32 R5, RZ, RZ, R14 ;  /* 0x000000ffff057224 */ /* 0x000fce00078e000e */
[----:B------:R-:W-:Y:S05]  /*34860*/  WARPSYNC.COLLECTIVE R15, `(.L_x_7921) ;  /* 0x000000000f087348 */ /* 0x000fea0003c00000 */
[----:B------:R0:W1:Y:S02]  /*34870*/  SHFL.IDX P6, R14, R13, R12, R11 ;  /* 0x0000000c0d0e7389 */ /* 0x00006400000c000b */
[----:B01----:R-:W-:Y:S01]  /*34880*/  ENDCOLLECTIVE ;  /* 0x000000000000791b */ /* 0x003fe20003800000 */
.L_x_7921:
        /* <DEDUP_REMOVED lines=15> */
.L_x_7922:
[----:B------:R-:W-:Y:S02]  /*34980*/  IMAD.MOV.U32 R13, RZ, RZ, R3 ;  /* 0x000000ffff0d7224 */ /* 0x000fe400078e0003 */
[----:B------:R-:W-:Y:S02]  /*34990*/  IMAD.MOV.U32 R12, RZ, RZ, 0x6 ;  /* 0x00000006ff0c7424 */ /* 0x000fe400078e00ff */
[----:B------:R-:W-:-:S07]  /*349a0*/  IMAD.MOV.U32 R5, RZ, RZ, R14 ;  /* 0x000000ffff057224 */ /* 0x000fce00078e000e */
[----:B------:R-:W-:Y:S05]  /*349b0*/  WARPSYNC.COLLECTIVE R15, `(.L_x_7923) ;  /* 0x000000000f087348 */ /* 0x000fea0003c00000 */
[----:B------:R0:W1:Y:S02]  /*349c0*/  SHFL.IDX P6, R14, R13, R12, R11 ;  /* 0x0000000c0d0e7389 */ /* 0x00006400000c000b */
[----:B01----:R-:W-:Y:S01]  /*349d0*/  ENDCOLLECTIVE ;  /* 0x000000000000791b */ /* 0x003fe20003800000 */
.L_x_7923:
        /* <DEDUP_REMOVED lines=13> */
.L_x_7924:
        /* <DEDUP_REMOVED lines=8> */
.L_x_7925:
        /* <DEDUP_REMOVED lines=13> */
.L_x_7926:
[----:B------:R-:W-:Y:S01]  /*34c00*/  IMAD.MOV.U32 R3, RZ, RZ, R14 ;  /* 0x000000ffff037224 */ /* 0x000fe200078e000e */
[----:B------:R-:W-:Y:S06]  /*34c10*/  BRA `(.L_x_7927) ;  /* 0xffffff8400207947 */ /* 0x000fec000383ffff */
.L_x_7702:
[----:B0-----:R0:W1:Y:S02]  /*34c20*/  SYNCS.PHASECHK.TRANS64.TRYWAIT P0, [R19+URZ+0x28820], R0 ;  /* 0x02882000130075a7 */ /* 0x001064000800017f */
[----:B-1----:R-:W-:Y:S05]  /*34c30*/  @!P0 NANOSLEEP.SYNCS 0x989680 ;  /* 0x009896800000895d */ /* 0x002fea0003900000 */
[----:B------:R-:W1:Y:S02]  /*34c40*/  @!P0 SYNCS.PHASECHK.TRANS64 P0, [R19+URZ+0x28820], R0 ;  /* 0x02882000130085a7 */ /* 0x000e64000800007f */
[----:B-1----:R-:W-:Y:S05]  /*34c50*/  @!P0 BRA `(.L_x_7702) ;  /* 0xfffffffc00f08947 */ /* 0x002fea000383ffff */
[----:B------:R-:W-:Y:S05]  /*34c60*/  BRA `(.L_x_7928) ;  /* 0xffffff84007c7947 */ /* 0x000fea000383ffff */
.L_x_7708:
[----:B--2---:R2:W3:Y:S02]  /*34c70*/  SYNCS.PHASECHK.TRANS64.TRYWAIT P0, [R6+URZ+0x28880], R5 ;  /* 0x02888005060075a7 */ /* 0x0044e4000800017f */
[----:B---3--:R-:W-:Y:S05]  /*34c80*/  @!P0 NANOSLEEP.SYNCS 0x989680 ;  /* 0x009896800000895d */ /* 0x008fea0003900000 */
[----:B------:R-:W3:Y:S02]  /*34c90*/  @!P0 SYNCS.PHASECHK.TRANS64 P0, [R6+URZ+0x28880], R5 ;  /* 0x02888005060085a7 */ /* 0x000ee4000800007f */
[----:B---3--:R-:W-:Y:S05]  /*34ca0*/  @!P0 BRA `(.L_x_7708) ;  /* 0xfffffffc00f08947 */ /* 0x008fea000383ffff */
[----:B------:R-:W-:Y:S05]  /*34cb0*/  BRA `(.L_x_7929) ;  /* 0xffffff8800347947 */ /* 0x000fea000383ffff */
.L_x_7713:
[----:B-1----:R1:W3:Y:S02]  /*34cc0*/  SYNCS.PHASECHK.TRANS64.TRYWAIT P0, [R6+URZ+0x28840], R5 ;  /* 0x02884005060075a7 */ /* 0x0022e4000800017f */
[----:B---3--:R-:W-:Y:S05]  /*34cd0*/  @!P0 NANOSLEEP.SYNCS 0x989680 ;  /* 0x009896800000895d */ /* 0x008fea0003900000 */
[----:B------:R-:W3:Y:S02]  /*34ce0*/  @!P0 SYNCS.PHASECHK.TRANS64 P0, [R6+URZ+0x28840], R5 ;  /* 0x02884005060085a7 */ /* 0x000ee4000800007f */
[----:B---3--:R-:W-:Y:S05]  /*34cf0*/  @!P0 BRA `(.L_x_7713) ;  /* 0xfffffffc00f08947 */ /* 0x008fea000383ffff */
[----:B------:R-:W-:Y:S05]  /*34d00*/  BRA `(.L_x_7930) ;  /* 0xffffff8800b47947 */ /* 0x000fea000383ffff */
.L_x_7719:
[----:B--2---:R2:W3:Y:S02]  /*34d10*/  SYNCS.PHASECHK.TRANS64.TRYWAIT P0, [R20+URZ+0x28870], R4 ;  /* 0x02887004140075a7 */ /* 0x0044e4000800017f */
[----:B---3--:R-:W-:Y:S05]  /*34d20*/  @!P0 NANOSLEEP.SYNCS 0x989680 ;  /* 0x009896800000895d */ /* 0x008fea0003900000 */
[----:B------:R-:W3:Y:S02]  /*34d30*/  @!P0 SYNCS.PHASECHK.TRANS64 P0, [R20+URZ+0x28870], R4 ;  /* 0x02887004140085a7 */ /* 0x000ee4000800007f */
[----:B---3--:R-:W-:Y:S05]  /*34d40*/  @!P0 BRA `(.L_x_7719) ;  /* 0xfffffffc00f08947 */ /* 0x008fea000383ffff */
[----:B------:R-:W-:Y:S05]  /*34d50*/  BRA `(.L_x_7931) ;  /* 0xffffff8c00507947 */ /* 0x000fea000383ffff */
.L_x_7721:
[----:B---3--:R3:W4:Y:S02]  /*34d60*/  SYNCS.PHASECHK.TRANS64.TRYWAIT P0, [R20+URZ+0x28860], R3 ;  /* 0x02886003140075a7 */ /* 0x008724000800017f */
[----:B----4-:R-:W-:Y:S05]  /*34d70*/  @!P0 NANOSLEEP.SYNCS 0x989680 ;  /* 0x009896800000895d */ /* 0x010fea0003900000 */
[----:B------:R-:W4:Y:S02]  /*34d80*/  @!P0 SYNCS.PHASECHK.TRANS64 P0, [R20+URZ+0x28860], R3 ;  /* 0x02886003140085a7 */ /* 0x000f24000800007f */
[----:B----4-:R-:W-:Y:S05]  /*34d90*/  @!P0 BRA `(.L_x_7721) ;  /* 0xfffffffc00f08947 */ /* 0x010fea000383ffff */
[----:B------:R-:W-:Y:S05]  /*34da0*/  BRA `(.L_x_7932) ;  /* 0xffffff8c00587947 */ /* 0x000fea000383ffff */
.L_x_7728:
[----:B0-----:R0:W1:Y:S02]  /*34db0*/  SYNCS.PHASECHK.TRANS64.TRYWAIT P1, [R0+URZ+0x28870], R2 ;  /* 0x02887002000075a7 */ /* 0x001064000802017f */
[----:B-1----:R-:W-:Y:S05]  /*34dc0*/  @!P1 NANOSLEEP.SYNCS 0x989680 ;  /* 0x009896800000995d */ /* 0x002fea0003900000 */
[----:B------:R-:W1:Y:S02]  /*34dd0*/  @!P1 SYNCS.PHASECHK.TRANS64 P1, [R0+URZ+0x28870], R2 ;  /* 0x02887002000095a7 */ /* 0x000e64000802007f */
[----:B-1----:R-:W-:Y:S05]  /*34de0*/  @!P1 BRA `(.L_x_7728) ;  /* 0xfffffffc00f09947 */ /* 0x002fea000383ffff */
[----:B------:R-:W-:Y:S05]  /*34df0*/  BRA `(.L_x_7933) ;  /* 0xffffff98003c7947 */ /* 0x000fea000383ffff */
.L_x_7730:
[----:B0-----:R0:W1:Y:S02]  /*34e00*/  SYNCS.PHASECHK.TRANS64.TRYWAIT P1, [R0+URZ+0x28860], R2 ;  /* 0x02886002000075a7 */ /* 0x001064000802017f */
[----:B-1----:R-:W-:Y:S05]  /*34e10*/  @!P1 NANOSLEEP.SYNCS 0x989680 ;  /* 0x009896800000995d */ /* 0x002fea0003900000 */
[----:B------:R-:W1:Y:S02]  /*34e20*/  @!P1 SYNCS.PHASECHK.TRANS64 P1, [R0+URZ+0x28860], R2 ;  /* 0x02886002000095a7 */ /* 0x000e64000802007f */
[----:B-1----:R-:W-:Y:S05]  /*34e30*/  @!P1 BRA `(.L_x_7730) ;  /* 0xfffffffc00f09947 */ /* 0x002fea000383ffff */
[----:B------:R-:W-:Y:S05]  /*34e40*/  BRA `(.L_x_7934) ;  /* 0xffffff9800447947 */ /* 0x000fea000383ffff */
.L_x_7734:
[----:B------:R-:W3:Y:S01]  /*34e50*/  LDL R2, [R1] ;  /* 0x0000000001027983 */ /* 0x000ee20000100800 */
[----:B------:R-:W-:Y:S01]  /*34e60*/  BSSY B0, `(.L_x_7935) ;  /* 0x0000008000007945 */ /* 0x000fe20003800000 */
[----:B------:R-:W-:Y:S02]  /*34e70*/  IMAD.MOV.U32 R12, RZ, RZ, RZ ;  /* 0x000000ffff0c7224 */ /* 0x000fe400078e00ff */
[----:B------:R-:W-:Y:S02]  /*34e80*/  IMAD.MOV.U32 R11, RZ, RZ, 0x1f ;  /* 0x0000001fff0b7424 */ /* 0x000fe400078e00ff */
[----:B------:R-:W-:Y:S02]  /*34e90*/  IMAD.MOV.U32 R15, RZ, RZ, -0x1 ;  /* 0xffffffffff0f7424 */ /* 0x000fe400078e00ff */
[----:B---3--:R-:W-:-:S07]  /*34ea0*/  IMAD.MOV.U32 R13, RZ, RZ, R2 ;  /* 0x000000ffff0d7224 */ /* 0x008fce00078e0002 */
[----:B-12---:R-:W-:Y:S05]  /*34eb0*/  WARPSYNC.COLLECTIVE R15, `(.L_x_7936) ;  /* 0x000000000f087348 */ /* 0x006fea0003c00000 */
[----:B------:R0:W3:Y:S02]  /*34ec0*/  SHFL.IDX P6, R14, R13, R12, R11 ;  /* 0x0000000c0d0e7389 */ /* 0x0000e400000c000b */
[----:B0123--:R-:W-:Y:S01]  /*34ed0*/  ENDCOLLECTIVE ;  /* 0x000000000000791b */ /* 0x00ffe20003800000 */
.L_x_7936:
[----:B------:R-:W-:Y:S05]  /*34ee0*/  BSYNC B0 ;  /* 0x0000000000007941 */ /* 0x000fea0003800000 */
.L_x_7935:
        /* <DEDUP_REMOVED lines=9> */
.L_x_7937:
        /* <DEDUP_REMOVED lines=26> */
.L_x_7938:
        /* <DEDUP_REMOVED lines=8> */
.L_x_7939:
        /* <DEDUP_REMOVED lines=8> */
.L_x_7940:
        /* <DEDUP_REMOVED lines=8> */
.L_x_7941:
        /* <DEDUP_REMOVED lines=8> */
.L_x_7942:
        /* <DEDUP_REMOVED lines=9> */
.L_x_7943:
[----:B------:R-:W-:Y:S01]  /*353b0*/  IMAD.MOV.U32 R9, RZ, RZ, R14 ;  /* 0x000000ffff097224 */ /* 0x000fe200078e000e */
[----:B------:R-:W-:Y:S06]  /*353c0*/  BRA `(.L_x_7944) ;  /* 0xffffffa000447947 */ /* 0x000fec000383ffff */
.L_x_7737:
[----:B------:R-:W-:Y:S01]  /*353d0*/  BSSY B0, `(.L_x_7945) ;  /* 0x0000008000007945 */ /* 0x000fe20003800000 */
[----:B------:R-:W-:Y:S02]  /*353e0*/  IMAD.MOV.U32 R13, RZ, RZ, R2 ;  /* 0x000000ffff0d7224 */ /* 0x000fe400078e0002 */
[----:B------:R-:W-:Y:S02]  /*353f0*/  IMAD.MOV.U32 R12, RZ, RZ, 0x1 ;  /* 0x00000001ff0c7424 */ /* 0x000fe400078e00ff */
[----:B------:R-:W-:Y:S02]  /*35400*/  IMAD.MOV.U32 R11, RZ, RZ, RZ ;  /* 0x000000ffff0b7224 */ /* 0x000fe400078e00ff */
[----:B------:R-:W-:-:S07]  /*35410*/  IMAD.MOV.U32 R15, RZ, RZ, -0x1 ;  /* 0xffffffffff0f7424 */ /* 0x000fce00078e00ff */
[----:B-1----:R-:W-:Y:S05]  /*35420*/  WARPSYNC.COLLECTIVE R15, `(.L_x_7946) ;  /* 0x000000000f087348 */ /* 0x002fea0003c00000 */
[----:B------:R0:W2:Y:S02]  /*35430*/  SHFL.UP P6, R14, R13, R12, R11 ;  /* 0x0400000c0d0e7389 */ /* 0x0000a400000c000b */
[----:B012---:R-:W-:Y:S01]  /*35440*/  ENDCOLLECTIVE ;  /* 0x000000000000791b */ /* 0x007fe20003800000 */
.L_x_7946:
[----:B------:R-:W-:Y:S05]  /*35450*/  BSYNC B0 ;  /* 0x0000000000007941 */ /* 0x000fea0003800000 */
.L_x_7945:
        /* <DEDUP_REMOVED lines=10> */
.L_x_7947:
        /* <DEDUP_REMOVED lines=8> */
.L_x_7948:
        /* <DEDUP_REMOVED lines=8> */
.L_x_7949:
        /* <DEDUP_REMOVED lines=8> */
.L_x_7950:
        /* <DEDUP_REMOVED lines=9> */
.L_x_7951:
[----:B------:R-:W-:Y:S01]  /*35710*/  IMAD.MOV.U32 R9, RZ, RZ, R14 ;  /* 0x000000ffff097224 */ /* 0x000fe200078e000e */
[----:B------:R-:W-:Y:S06]  /*35720*/  BRA `(.L_x_7952) ;  /* 0xffffffa0001c7947 */ /* 0x000fec000383ffff */
.L_x_7739:
[----:B------:R-:W-:Y:S01]  /*35730*/  BSSY B0, `(.L_x_7953) ;  /* 0x0000006000007945 */ /* 0x000fe20003800000 */
[----:B------:R-:W-:Y:S01]  /*35740*/  PLOP3.LUT P6, PT, P6, PT, PT, 0x8, 0x0 ;  /* 0x000000000000781c */ /* 0x000fe200037ce170 */
[----:B------:R-:W-:-:S12]  /*35750*/  IMAD.MOV.U32 R15, RZ, RZ, -0x1 ;  /* 0xffffffffff0f7424 */ /* 0x000fd800078e00ff */
[----:B01----:R-:W-:Y:S05]  /*35760*/  WARPSYNC.COLLECTIVE R15, `(.L_x_7954) ;  /* 0x000000000f087348 */ /* 0x003fea0003c00000 */
[----:B------:R-:W-:Y:S01]  /*35770*/  VOTE.ANY R14, PT, P6 ;  /* 0x00000000000e7806 */ /* 0x000fe200030e0100 */
[----:B01----:R-:W-:Y:S06]  /*35780*/  ENDCOLLECTIVE ;  /* 0x000000000000791b */ /* 0x003fec0003800000 */
.L_x_7954:
[----:B------:R-:W-:Y:S05]  /*35790*/  BSYNC B0 ;  /* 0x0000000000007941 */ /* 0x000fea0003800000 */
.L_x_7953:
        /* <DEDUP_REMOVED lines=10> */
.L_x_7955:
[----:B------:R-:W-:Y:S02]  /*35840*/  IMAD.MOV.U32 R13, RZ, RZ, R6 ;  /* 0x000000ffff0d7224 */ /* 0x000fe400078e0006 */
[----:B------:R-:W-:-:S07]  /*35850*/  IMAD.MOV.U32 R4, RZ, RZ, R14 ;  /* 0x000000ffff047224 */ /* 0x000fce00078e000e */
[----:B------:R-:W-:Y:S05]  /*35860*/  WARPSYNC.COLLECTIVE R15, `(.L_x_7956) ;  /* 0x000000000f087348 */ /* 0x000fea0003c00000 */
[----:B------:R0:W1:Y:S02]  /*35870*/  SHFL.IDX P6, R14, R13, R12, R11 ;  /* 0x0000000c0d0e7389 */ /* 0x00006400000c000b */
[----:B01----:R-:W-:Y:S01]  /*35880*/  ENDCOLLECTIVE ;  /* 0x000000000000791b */ /* 0x003fe20003800000 */
.L_x_7956:
[----:B------:R-:W-:Y:S02]  /*35890*/  IMAD.MOV.U32 R6, RZ, RZ, R14 ;  /* 0x000000ffff067224 */ /* 0x000fe400078e000e */
[----:B------:R-:W-:-:S05]  /*358a0*/  IMAD.IADD R10, R0, 0x1, R10 ;  /* 0x00000001000a7824 */ /* 0x000fca00078e020a */
[----:B------:R2:W-:Y:S01]  /*358b0*/  STL [R1+0xc], R10 ;  /* 0x00000c0a01007387 */ /* 0x0005e20000100800 */
[----:B------:R-:W-:Y:S05]  /*358c0*/  BRA `(.L_x_7957) ;  /* 0xffffffa000007947 */ /* 0x000fea000383ffff */
.L_x_7741:
[----:B------:R-:W-:Y:S01]  /*358d0*/  BSSY B0, `(.L_x_7958) ;  /* 0x0000008000007945 */ /* 0x000fe20003800000 */
[----:B------:R-:W-:Y:S02]  /*358e0*/  IMAD.MOV.U32 R13, RZ, RZ, R7 ;  /* 0x000000ffff0d7224 */ /* 0x000fe400078e0007 */
[----:B------:R-:W-:Y:S02]  /*358f0*/  IMAD.MOV.U32 R12, RZ, RZ, R0 ;  /* 0x000000ffff0c7224 */ /* 0x000fe400078e0000 */
[----:B------:R-:W-:Y:S02]  /*35900*/  IMAD.MOV.U32 R11, RZ, RZ, 0x1f ;  /* 0x0000001fff0b7424 */ /* 0x000fe400078e00ff */
[----:B------:R-:W-:-:S07]  /*35910*/  IMAD.MOV.U32 R15, RZ, RZ, -0x1 ;  /* 0xffffffffff0f7424 */ /* 0x000fce00078e00ff */
[----:B-12---:R-:W-:Y:S05]  /*35920*/  WARPSYNC.COLLECTIVE R15, `(.L_x_7959) ;  /* 0x000000000f087348 */ /* 0x006fea0003c00000 */
[----:B------:R0:W3:Y:S02]  /*35930*/  SHFL.IDX P6, R14, R13, R12, R11 ;  /* 0x0000000c0d0e7389 */ /* 0x0000e400000c000b */
[----:B0123--:R-:W-:Y:S01]  /*35940*/  ENDCOLLECTIVE ;  /* 0x000000000000791b */ /* 0x00ffe20003800000 */
.L_x_7959:
[----:B------:R-:W-:Y:S05]  /*35950*/  BSYNC B0 ;  /* 0x0000000000007941 */ /* 0x000fea0003800000 */
.L_x_7958:
[----:B------:R-:W-:Y:S01]  /*35960*/  IMAD.MOV.U32 R0, RZ, RZ, R14 ;  /* 0x000000ffff007224 */ /* 0x000fe200078e000e */
[----:B------:R-:W-:Y:S06]  /*35970*/  BRA `(.L_x_7960) ;  /* 0xffffff9c00ec7947 */ /* 0x000fec000383ffff */
.L_x_7747:
[----:B0-----:R0:W1:Y:S02]  /*35980*/  SYNCS.PHASECHK.TRANS64.TRYWAIT P0, [R0+URZ+0x28820], R3 ;  /* 0x02882003000075a7 */ /* 0x001064000800017f */
[----:B-1----:R-:W-:Y:S05]  /*35990*/  @!P0 NANOSLEEP.SYNCS 0x989680 ;  /* 0x009896800000895d */ /* 0x002fea0003900000 */
[----:B------:R-:W1:Y:S02]  /*359a0*/  @!P0 SYNCS.PHASECHK.TRANS64 P0, [R0+URZ+0x28820], R3 ;  /* 0x02882003000085a7 */ /* 0x000e64000800007f */
[----:B-1----:R-:W-:Y:S05]  /*359b0*/  @!P0 BRA `(.L_x_7747) ;  /* 0xfffffffc00f08947 */ /* 0x002fea000383ffff */
[----:B------:R-:W-:Y:S05]  /*359c0*/  BRA `(.L_x_7961) ;  /* 0xffffffa800907947 */ /* 0x000fea000383ffff */
.L_x_7748:
        /* <DEDUP_REMOVED lines=11> */
.L_x_7963:
[----:B------:R-:W-:Y:S05]  /*35a80*/  BSYNC B0 ;  /* 0x0000000000007941 */ /* 0x000fea0003800000 */
.L_x_7962:
[----:B------:R-:W-:Y:S05]  /*35a90*/  BRA `(.L_x_7964) ;  /* 0xffffffa800787947 */ /* 0x000fea000383ffff */
.L_x_7749:
[----:B------:R-:W-:Y:S01]  /*35aa0*/  BSSY B0, `(.L_x_7965) ;  /* 0x0000006000007945 */ /* 0x000fe20003800000 */
[----:B------:R-:W-:-:S07]  /*35ab0*/  IMAD.MOV.U32 R15, RZ, RZ, -0x1 ;  /* 0xffffffffff0f7424 */ /* 0x000fce00078e00ff */
[----:B01----:R-:W-:Y:S05]  /*35ac0*/  WARPSYNC.COLLECTIVE R15, `(.L_x_7966) ;  /* 0x000000000f0c7348 */ /* 0x003fea0003c00000 */
[----:B------:R-:W-:Y:S02]  /*35ad0*/  ELECT P6, UR62, PT ;  /* 0x00000000003e782f */ /* 0x000fe400038c0000 */
[----:B------:R-:W-:Y:S01]  /*35ae0*/  MOV R14, UR62 ;  /* 0x0000003e000e7c02 */ /* 0x000fe20008000f00 */
[----:B01----:R-:W-:Y:S10]  /*35af0*/  ENDCOLLECTIVE ;  /* 0x000000000000791b */ /* 0x003ff40003800000 */
.L_x_7966:
[----:B------:R-:W-:Y:S05]  /*35b00*/  BSYNC B0 ;  /* 0x0000000000007941 */ /* 0x000fea0003800000 */
.L_x_7965:
[----:B------:R-:W-:Y:S05]  /*35b10*/  BRA `(.L_x_7967) ;  /* 0xffffffa8006c7947 */ /* 0x000fea000383ffff */
.L_x_7751:
[----:B0-----:R0:W1:Y:S02]  /*35b20*/  SYNCS.PHASECHK.TRANS64.TRYWAIT P1, [R6+URZ], R5 ;  /* 0x00000005060075a7 */ /* 0x001064000802017f */
[----:B-1----:R-:W-:Y:S05]  /*35b30*/  @!P1 NANOSLEEP.SYNCS 0x989680 ;  /* 0x009896800000995d */ /* 0x002fea0003900000 */
[----:B------:R-:W1:Y:S02]  /*35b40*/  @!P1 SYNCS.PHASECHK.TRANS64 P1, [R6+URZ], R5 ;  /* 0x00000005060095a7 */ /* 0x000e64000802007f */
[----:B-1----:R-:W-:Y:S05]  /*35b50*/  @!P1 BRA `(.L_x_7751) ;  /* 0xfffffffc00f09947 */ /* 0x002fea000383ffff */
[----:B------:R-:W-:Y:S05]  /*35b60*/  BRA `(.L_x_7968) ;  /* 0xffffffa800a87947 */ /* 0x000fea000383ffff */
.L_x_7752:
[----:B-1----:R1:W2:Y:S02]  /*35b70*/  SYNCS.PHASECHK.TRANS64.TRYWAIT P1, [R7+URZ], R2 ;  /* 0x00000002070075a7 */ /* 0x0022a4000802017f */
[----:B--2---:R-:W-:Y:S05]  /*35b80*/  @!P1 NANOSLEEP.SYNCS 0x989680 ;  /* 0x009896800000995d */ /* 0x004fea0003900000 */
[----:B------:R-:W2:Y:S02]  /*35b90*/  @!P1 SYNCS.PHASECHK.TRANS64 P1, [R7+URZ], R2 ;  /* 0x00000002070095a7 */ /* 0x000ea4000802007f */
[----:B--2---:R-:W-:Y:S05]  /*35ba0*/  @!P1 BRA `(.L_x_7752) ;  /* 0xfffffffc00f09947 */ /* 0x004fea000383ffff */
[----:B------:R-:W-:Y:S05]  /*35bb0*/  BRA `(.L_x_7969) ;  /* 0xffffffa8009c7947 */ /* 0x000fea000383ffff */
.L_x_7754:
[----:B--2---:R2:W3:Y:S02]  /*35bc0*/  SYNCS.PHASECHK.TRANS64.TRYWAIT P1, [R4+URZ+0x28860], R5 ;  /* 0x02886005040075a7 */ /* 0x0044e4000802017f */
[----:B---3--:R-:W-:Y:S05]  /*35bd0*/  @!P1 NANOSLEEP.SYNCS 0x989680 ;  /* 0x009896800000995d */ /* 0x008fea0003900000 */
[----:B------:R-:W3:Y:S02]  /*35be0*/  @!P1 SYNCS.PHASECHK.TRANS64 P1, [R4+URZ+0x28860], R5 ;  /* 0x02886005040095a7 */ /* 0x000ee4000802007f */
[----:B---3--:R-:W-:Y:S05]  /*35bf0*/  @!P1 BRA `(.L_x_7754) ;  /* 0xfffffffc00f09947 */ /* 0x008fea000383ffff */
[----:B------:R-:W-:Y:S05]  /*35c00*/  BRA `(.L_x_7970) ;  /* 0xffffffa800a07947 */ /* 0x000fea000383ffff */
.L_x_7756:
[----:B---3--:R3:W4:Y:S02]  /*35c10*/  SYNCS.PHASECHK.TRANS64.TRYWAIT P1, [R3+URZ+0x28860], R2 ;  /* 0x02886002030075a7 */ /* 0x008724000802017f */
[----:B----4-:R-:W-:Y:S05]  /*35c20*/  @!P1 NANOSLEEP.SYNCS 0x989680 ;  /* 0x009896800000995d */ /* 0x010fea0003900000 */
[----:B------:R-:W4:Y:S02]  /*35c30*/  @!P1 SYNCS.PHASECHK.TRANS64 P1, [R3+URZ+0x28860], R2 ;  /* 0x02886002030095a7 */ /* 0x000f24000802007f */
[----:B----4-:R-:W-:Y:S05]  /*35c40*/  @!P1 BRA `(.L_x_7756) ;  /* 0xfffffffc00f09947 */ /* 0x010fea000383ffff */
[----:B------:R-:W-:Y:S05]  /*35c50*/  BRA `(.L_x_7971) ;  /* 0xffffffa800a07947 */ /* 0x000fea000383ffff */
.L_x_7758:
[----:B----4-:R4:W0:Y:S02]  /*35c60*/  SYNCS.PHASECHK.TRANS64.TRYWAIT P0, [R4+URZ+0x28880], R5 ;  /* 0x02888005040075a7 */ /* 0x010824000800017f */
[----:B0-----:R-:W-:Y:S05]  /*35c70*/  @!P0 NANOSLEEP.SYNCS 0x989680 ;  /* 0x009896800000895d */ /* 0x001fea0003900000 */
[----:B------:R-:W0:Y:S02]  /*35c80*/  @!P0 SYNCS.PHASECHK.TRANS64 P0, [R4+URZ+0x28880], R5 ;  /* 0x02888005040085a7 */ /* 0x000e24000800007f */
[----:B0-----:R-:W-:Y:S05]  /*35c90*/  @!P0 BRA `(.L_x_7758) ;  /* 0xfffffffc00f08947 */ /* 0x001fea000383ffff */
[----:B------:R-:W-:Y:S05]  /*35ca0*/  BRA `(.L_x_7759) ;  /* 0xffffffa8009c7947 */ /* 0x000fea000383ffff */
.L_x_7972:
        /* <DEDUP_REMOVED lines=13> */
.L_x_13361:


//--------------------- .text._ZN7cutlass13device_kernelIN5flash11enable_sm90INS1_16FlashAttnFwdSm90INS1_25CollectiveMainloopFwdSm90ILi2EN4cute5tupleIJNS5_1CILi1EEES8_S8_EEENS6_IJNS7_ILi128EEENS7_ILi224EEESA_EEELi128ENS_12float_e4m3_tEfNS_4arch4Sm90ELb1ELb0ELb1ELb0ELb0ELb0ELb0ELb1ELb1ELb1ELb1ELb0EEENS1_21CollectiveEpilogueFwdINS6_IJSA_SA_SB_EEES9_NS_10bfloat16_tESF_Li256ELb0ELb1ELb1ELb1EEENS1_19SingleTileSchedulerILb0ELb1ELb1ELi128EEEEEEEEEvNT_6ParamsE --------------------------
	.section	.text._ZN7cutlass13device_kernelIN5flash11enable_sm90INS1_16FlashAttnFwdSm90INS1_25CollectiveMainloopFwdSm90ILi2EN4cute5tupleIJNS5_1CILi1EEES8_S8_EEENS6_IJNS7_ILi128EEENS7_ILi224EEESA_EEELi128ENS_12float_e4m3_tEfNS_4arch4Sm90ELb1ELb0ELb1ELb0ELb0ELb0ELb0ELb1ELb1ELb1ELb1ELb0EEENS1_21CollectiveEpilogueFwdINS6_IJSA_SA_SB_EEES9_NS_10bfloat16_tESF_Li256ELb0ELb1ELb1ELb1EEENS1_19SingleTileSchedulerILb0ELb1ELb1ELi128EEEEEEEEEvNT_6ParamsE,"ax",@progbits
	.align	128
.text._ZN7cutlass13device_kernelIN5flash11enable_sm90INS1_16FlashAttnFwdSm90INS1_25CollectiveMainloopFwdSm90ILi2EN4cute5tupleIJNS5_1CILi1EEES8_S8_EEENS6_IJNS7_ILi128EEENS7_ILi224EEESA_EEELi128ENS_12float_e4m3_tEfNS_4arch4Sm90ELb1ELb0ELb1ELb0ELb0ELb0ELb0ELb1ELb1ELb1ELb1ELb0EEENS1_21CollectiveEpilogueFwdINS6_IJSA_SA_SB_EEES9_NS_10bfloat16_tESF_Li256ELb0ELb1ELb1ELb1EEENS1_19SingleTileSchedulerILb0ELb1ELb1ELi128EEEEEEEEEvNT_6ParamsE:
        .type           _ZN7cutlass13device_kernelIN5flash11enable_sm90INS1_16FlashAttnFwdSm90INS1_25CollectiveMainloopFwdSm90ILi2EN4cute5tupleIJNS5_1CILi1EEES8_S8_EEENS6_IJNS7_ILi128EEENS7_ILi224EEESA_EEELi128ENS_12float_e4m3_tEfNS_4arch4Sm90ELb1ELb0ELb1ELb0ELb0ELb0ELb0ELb1ELb1ELb1ELb1ELb0EEENS1_21CollectiveEpilogueFwdINS6_IJSA_SA_SB_EEES9_NS_10bfloat16_tESF_Li256ELb0ELb1ELb1ELb1EEENS1_19SingleTileSchedulerILb0ELb1ELb1ELi128EEEEEEEEEvNT_6ParamsE,@function
        .size           _ZN7cutlass13device_kernelIN5flash11enable_sm90INS1_16FlashAttnFwdSm90INS1_25CollectiveMainloopFwdSm90ILi2EN4cute5tupleIJNS5_1CILi1EEES8_S8_EEENS6_IJNS7_ILi128EEENS7_ILi224EEESA_EEELi128ENS_12float_e4m3_tEfNS_4arch4Sm90ELb1ELb0ELb1ELb0ELb0ELb0ELb0ELb1ELb1ELb1ELb1ELb0EEENS1_21CollectiveEpilogueFwdINS6_IJSA_SA_SB_EEES9_NS_10bfloat16_tESF_Li256ELb0ELb1ELb1ELb1EEENS1_19SingleTileSchedulerILb0ELb1ELb1ELi128EEEEEEEEEvNT_6ParamsE,(.L_x_13362 - _ZN7cutlass13device_kernelIN5flash11enable_sm90INS1_16FlashAttnFwdSm90INS1_25CollectiveMainloopFwdSm90ILi2EN4cute5tupleIJNS5_1CILi1EEES8_S8_EEENS6_IJNS7_ILi128EEENS7_ILi224EEESA_EEELi128ENS_12float_e4m3_tEfNS_4arch4Sm90ELb1ELb0ELb1ELb0ELb0ELb0ELb0ELb1ELb1ELb1ELb1ELb0EEENS1_21CollectiveEpilogueFwdINS6_IJSA_SA_SB_EEES9_NS_10bfloat16_tESF_Li256ELb0ELb1ELb1ELb1EEENS1_19SingleTileSchedulerILb0ELb1ELb1ELi128EEEEEEEEEvNT_6ParamsE)
        .other          _ZN7cutlass13device_kernelIN5flash11enable_sm90INS1_16FlashAttnFwdSm90INS1_25CollectiveMainloopFwdSm90ILi2EN4cute5tupleIJNS5_1CILi1EEES8_S8_EEENS6_IJNS7_ILi128EEENS7_ILi224EEESA_EEELi128ENS_12float_e4m3_tEfNS_4arch4Sm90ELb1ELb0ELb1ELb0ELb0ELb0ELb0ELb1ELb1ELb1ELb1ELb0EEENS1_21CollectiveEpilogueFwdINS6_IJSA_SA_SB_EEES9_NS_10bfloat16_tESF_Li256ELb0ELb1ELb1ELb1EEENS1_19SingleTileSchedulerILb0ELb1ELb1ELi128EEEEEEEEEvNT_6ParamsE,@"STO_CUDA_ENTRY STV_DEFAULT"
_ZN7cutlass13device_kernelIN5flash11enable_sm90INS1_16FlashAttnFwdSm90INS1_25CollectiveMainloopFwdSm90ILi2EN4cute5tupleIJNS5_1CILi1EEES8_S8_EEENS6_IJNS7_ILi128EEENS7_ILi224EEESA_EEELi128ENS_12float_e4m3_tEfNS_4arch4Sm90ELb1ELb0ELb1ELb0ELb0ELb0ELb0ELb1ELb1ELb1ELb1ELb0EEENS1_21CollectiveEpilogueFwdINS6_IJSA_SA_SB_EEES9_NS_10bfloat16_tESF_Li256ELb0ELb1ELb1ELb1EEENS1_19SingleTileSchedulerILb0ELb1ELb1ELi128EEEEEEEEEvNT_6ParamsE:
        /* <DEDUP_REMOVED lines=17> */
.L_x_7974:
[----:B------:R-:W-:Y:S05]  /*0110*/  BSYNC B0 ;  /* 0x0000000000007941 */ /* 0x000fea0003800000 */
.L_x_7973:
        /* <DEDUP_REMOVED lines=40> */
.L_x_7975:
        /* <DEDUP_REMOVED lines=22> */
.L_x_7976:
        /* <DEDUP_REMOVED lines=18> */
.L_x_7977:
        /* <DEDUP_REMOVED lines=22> */
.L_x_7978:
        /* <DEDUP_REMOVED lines=22> */
.L_x_7979:
        /* <DEDUP_REMOVED lines=9> */
.L_x_7982:
        /* <DEDUP_REMOVED lines=24> */
[----:B------:R-:W-:Y:S02]  /*0af0*/  IMAD.MOV.U32 R2, RZ, RZ, RZ ;  /* 0x000000ffff027224 */ /* 0x000fe400078e00ff */
[----:B------:R-:W-:-:S04]  /*0b00*/  IMAD.MOV.U32 R23, RZ, RZ, RZ ;  /* 0x000000ffff177224 */ /* 0x000fc800078e00ff */
        /* <DEDUP_REMOVED lines=8> */
[C---:B------:R-:W-:Y:S01]  /*0b90*/  @P1 VIADD R0, R22.reuse, 0x7f ;  /* 0x0000007f16001836 */ /* 0x040fe20000000000 */
[----:B---3--:R-:W-:Y:S02]  /*0ba0*/  IADD3 R3, -R3, 0xe0, RZ ;  /* 0x000000e003037810 */ /* 0x008fe40007ffe1ff */
[----:B------:R-:W1:Y:S01]  /*0bb0*/  @P1 LDC R5, c[0x0][0x44c] ;  /* 0x00011300ff051b82 */ /* 0x000e620000000800 */
[----:B------:R-:W-:-:S07]  /*0bc0*/  VIADD R4, R22, 0x7f ;  /* 0x0000007f16047836 */ /* 0x000fce0000000000 */
[----:B------:R-:W3:Y:S01]  /*0bd0*/  @P1 LDC R9, c[0x0][0x450] ;  /* 0x00011400ff091b82 */ /* 0x000ee20000000800 */
[----:B0-----:R-:W-:Y:S01]  /*0be0*/  SEL R16, R16, 0x1, P0 ;  /* 0x0000000110107807 */ /* 0x001fe20000000000 */
[----:B-1----:R-:W-:-:S04]  /*0bf0*/  @P1 IMAD.HI.U32 R0, R0, R5, RZ ;  /* 0x0000000500001227 */ /* 0x002fc800078e00ff */
[CC--:B--2---:R-:W-:Y:S02]  /*0c00*/  IMAD R5, R16.reuse, R7.reuse, R3 ;  /* 0x0000000710057224 */ /* 0x0c4fe400078e0203 */
[----:B------:R-:W-:Y:S01]  /*0c10*/  IMAD R3, R16, R7, 0xdf ;  /* 0x000000df10037424 */ /* 0x000fe200078e0207 */
[----:B---3--:R-:W-:Y:S02]  /*0c20*/  @P1 SHF.R.U32.HI R4, RZ, R9, R0 ;  /* 0x00000009ff041219 */ /* 0x008fe40000011600 */
[----:B------:R-:W-:Y:S01]  /*0c30*/  SHF.R.U32.HI R0, RZ, 0x10, R18 ;  /* 0x00000010ff007819 */ /* 0x000fe20000011612 */
[----:B------:R-:W-:Y:S01]  /*0c40*/  IMAD.HI R2, R3, -0x6db6db6d, R2 ;  /* 0x9249249303027827 */ /* 0x000fe200078e0202 */
[----:B------:R-:W-:Y:S02]  /*0c50*/  LOP3.LUT R18, R18, 0xffff, RZ, 0xc0, !PT ;  /* 0x0000ffff12127812 */ /* 0x000fe400078ec0ff */
[----:B------:R-:W-:Y:S01]  /*0c60*/  ISETP.NE.AND P0, PT, R0, RZ, PT ;  /* 0x000000ff0000720c */ /* 0x000fe20003f05270 */
[----:B------:R-:W-:Y:S01]  /*0c70*/  IMAD.IADD R5, R5, 0x1, R4 ;  /* 0x0000000105057824 */ /* 0x000fe200078e0204 */
[----:B------:R-:W-:Y:S01]  /*0c80*/  SHF.R.U32.HI R3, RZ, 0x1f, R2 ;  /* 0x0000001fff037819 */ /* 0x000fe20000011602 */
[----:B------:R-:W-:-:S03]  /*0c90*/  IMAD.MOV.U32 R4, RZ, RZ, RZ ;  /* 0x000000ffff047224 */ /* 0x000fc600078e00ff */
[----:B------:R-:W-:Y:S01]  /*0ca0*/  LEA.HI.SX32 R3, R2, R3, 0x19 ;  /* 0x0000000302037211 */ /* 0x000fe200078fcaff */
[----:B------:R-:W-:-:S05]  /*0cb0*/  IMAD.HI R4, R5, -0x6db6db6d, R4 ;  /* 0x9249249305047827 */ /* 0x000fca00078e0204 */
[----:B------:R-:W-:Y:S01]  /*0cc0*/  SHF.R.U32.HI R5, RZ, 0x1f, R4 ;  /* 0x0000001fff057819 */ /* 0x000fe20000011604 */
[----:B------:R-:W0:Y:S03]  /*0cd0*/  @!P0 LDC R0, c[0x0][0x9f0] ;  /* 0x00027c00ff008b82 */ /* 0x000e260000000800 */
[----:B------:R-:W-:-:S04]  /*0ce0*/  LEA.HI.SX32 R4, R4, R5, 0x19 ;  /* 0x0000000504047211 */ /* 0x000fc800078fcaff */
        /* <DEDUP_REMOVED lines=30> */
.L_x_7984:
        /* <DEDUP_REMOVED lines=8> */
[----:B0-----:R-:W-:Y:S01]  /*0f50*/  IMAD.MOV.U32 R0, RZ, RZ, RZ ;  /* 0x000000ffff007224 */ /* 0x001fe200078e00ff */
        /* <DEDUP_REMOVED lines=67> */
.L_x_7986:
        /* <DEDUP_REMOVED lines=45> */
.L_x_8077:
[----:B------:R-:W-:Y:S05]  /*1660*/  @!P1 BRA `(.L_x_7988) ;  /* 0x0000000000049947 */ /* 0x000fea0003800000 */
[----:B------:R-:W-:Y:S01]  /*1670*/  BPT.TRAP 0x1 ;  /* 0x000000040000795c */ /* 0x000fe20000300000 */
.L_x_7988:
[----:B------:R1:W2:Y:S01]  /*1680*/  SYNCS.PHASECHK.TRANS64.TRYWAIT P2, [UR41+0x2e830], R6 ;  /* 0x02e83006ff0075a7 */ /* 0x0002a20008040169 */
[----:B------:R-:W-:Y:S05]  /*1690*/  @!P1 BRA `(.L_x_7989) ;  /* 0x0000000000049947 */ /* 0x000fea0003800000 */
[----:B------:R-:W-:Y:S01]  /*16a0*/  BPT.TRAP 0x1 ;  /* 0x000000040000795c */ /* 0x000fe20000300000 */
.L_x_7989:
        /* <DEDUP_REMOVED lines=8> */
.L_x_7990:
[----:B------:R-:W-:Y:S05]  /*1730*/  WARPSYNC.ALL ;  /* 0x0000000000007948 */ /* 0x000fea0003800000 */
[----:B0-----:R-:W-:Y:S01]  /*1740*/  IMAD.MOV.U32 R3, RZ, RZ, 0x40000040 ;  /* 0x40000040ff037424 */ /* 0x001fe200078e00ff */
        /* <DEDUP_REMOVED lines=25> */
[----:B------:R-:W0:Y:S01]  /*18e0*/  LDC R7, c[0x0][0x448] ;  /* 0x00011200ff077b82 */ /* 0x000e220000000800 */
        /* <DEDUP_REMOVED lines=8> */
[----:B------:R-:W-:Y:S01]  /*1970*/  LEA.HI R140, R140, R137, RZ, 0x2 ;  /* 0x000000898c8c7211 */ /* 0x000fe200078f10ff */
[----:B------:R-:W-:Y:S01]  /*1980*/  UMOV UR11, 0x40000040 ;  /* 0x40000040000b7882 */ /* 0x000fe20000000000 */
[----:B------:R-:W-:Y:S01]  /*1990*/  UIADD3 UR5, UR6, 0x202, URZ ;  /* 0x0000020206057890 */ /* 0x000fe2000fffe03f */
[----:B------:R-:W-:Y:S01]  /*19a0*/  IMAD.IADD R8, R137, 0x1, -R8 ;  /* 0x0000000189087824 */ /* 0x000fe200078e0a08 */
[----:B------:R-:W-:Y:S01]  /*19b0*/  UMOV UR22, UR8 ;  /* 0x0000000800167c82 */ /* 0x000fe20008000000 */
[----:B------:R-:W-:Y:S01]  /*19c0*/  UIADD3 UR8, UR4, 0x2, URZ ;  /* 0x0000000204087890 */ /* 0x000fe2000fffe03f */
[----:B------:R-:W-:Y:S01]  /*19d0*/  LOP3.LUT R140, R140, 0xfffffffc, RZ, 0xc0, !PT ;  /* 0xfffffffc8c8c7812 */ /* 0x000fe200078ec0ff */
[----:B------:R-:W-:-:S02]  /*19e0*/  UIADD3 UR7, UR6, 0x302, URZ ;  /* 0x0000030206077890 */ /* 0x000fc4000fffe03f */
[----:B------:R-:W-:Y:S02]  /*19f0*/  UIADD3 UR12, UR4, 0x4, URZ ;  /* 0x00000004040c7890 */ /* 0x000fe4000fffe03f */
[----:B------:R-:W-:Y:S01]  /*1a00*/  UIADD3 UR14, UR6, 0x4, URZ ;  /* 0x00000004060e7890 */ /* 0x000fe2000fffe03f */
[----:B------:R-:W-:Y:S01]  /*1a10*/  IMAD.IADD R140, R137, 0x1, -R140 ;  /* 0x00000001898c7824 */ /* 0x000fe200078e0a8c */
[----:B------:R-:W-:Y:S01]  /*1a20*/  UMOV UR13, 0x40000040 ;  /* 0x40000040000d7882 */ /* 0x000fe20000000000 */
[----:B------:R-:W-:Y:S01]  /*1a30*/  UMOV UR15, 0x40000040 ;  /* 0x40000040000f7882 */ /* 0x000fe20000000000 */
[----:B0-----:R-:W-:Y:S01]  /*1a40*/  ISETP.NE.AND P2, PT, R7, 0x1, PT ;  /* 0x000000010700780c */ /* 0x001fe20003f45270 */
[----:B------:R-:W-:Y:S01]  /*1a50*/  UMOV UR42, URZ ;  /* 0x0000003f002a7c82 */ /* 0x000fe20008000000 */
[----:B------:R-:W-:Y:S01]  /*1a60*/  SHF.R.S32.HI R7, RZ, 0x1f, R8 ;  /* 0x0000001fff077819 */ /* 0x000fe20000011408 */
        /* <DEDUP_REMOVED lines=112> */
[C---:B--2---:R-:W-:Y:S01]  /*2170*/  FMUL.FTZ R5, R0.reuse, R120 ;  /* 0x0000007800057220 */ /* 0x044fe20000410000 */
[C---:B------:R-:W-:Y:S01]  /*2180*/  FMUL.FTZ R120, R0.reuse, R122 ;  /* 0x0000007a00787220 */ /* 0x040fe20000410000 */
[C---:B------:R-:W-:Y:S01]  /*2190*/  FMUL.FTZ R122, R0.reuse, R126 ;  /* 0x0000007e007a7220 */ /* 0x040fe20000410000 */
[C---:B------:R-:W-:Y:S01]  /*21a0*/  FMUL.FTZ R126, R0.reuse, R134 ;  /* 0x00000086007e7220 */ /* 0x040fe20000410000 */
[C---:B------:R-:W-:Y:S01]  /*21b0*/  FMUL.FTZ R10, R0.reuse, R128 ;  /* 0x00000080000a7220 */ /* 0x040fe20000410000 */
[----:B------:R-:W-:Y:S01]  /*21c0*/  QGMMA.64x32x32.F32.E4M3.E4M3 R104, gdesc[UR16], R104, gsb0 ;  /* 0x00600000106879f3 */ /* 0x000fe20008000868 */
[----:B------:R-:W-:Y:S01]  /*21d0*/  UIADD3 UR18, UR6, 0x206, URZ ;  /* 0x0000020606127890 */ /* 0x000fe2000fffe03f */
[C---:B-1----:R-:W-:Y:S01]  /*21e0*/  FMUL.FTZ R6, R0.reuse, R124 ;  /* 0x0000007c00067220 */ /* 0x042fe20000410000 */
[----:B------:R-:W-:Y:S01]  /*21f0*/  UMOV UR19, 0x40000040 ;  /* 0x4000004000137882 */ /* 0x000fe20000000000 */
[C---:B------:R-:W-:Y:S01]  /*2200*/  FMUL.FTZ R124, R0.reuse, R130 ;  /* 0x00000082007c7220 */ /* 0x040fe20000410000 */
[C---:B------:R-:W-:Y:S01]  /*2210*/  FMUL.FTZ R4, R0.reuse, R121 ;  /* 0x0000007900047220 */ /* 0x040fe20000410000 */
[----:B------:R-:W0:Y:S01]  /*2220*/  @P2 LDC R130, c[0x0][0x450] ;  /* 0x00011400ff822b82 */ /* 0x000e220000000800 */
        /* <DEDUP_REMOVED lines=10> */
[----:B------:R-:W3:Y:S08]  /*22d0*/  MUFU.TANH R122, R122 ;  /* 0x0000007a007a7308 */ /* 0x000ef00000002400 */
        /* <DEDUP_REMOVED lines=15> */
[----:B------:R-:W1:Y:S01]  /*23d0*/  @P2 LDC R118, c[0x0][0x44c] ;  /* 0x00011300ff762b82 */ /* 0x000e620000000800 */
        /* <DEDUP_REMOVED lines=10> */
[----:B------:R-:W-:Y:S01]  /*2480*/  FMUL.FTZ R117, R0, R119 ;  /* 0x0000007700757220 */ /* 0x000fe20000410000 */
        /* <DEDUP_REMOVED lines=14> */
[C---:B------:R-:W-:Y:S01]  /*2570*/  FMUL.FTZ R101, R0.reuse, R90 ;  /* 0x0000005a00657220 */ /* 0x040fe20000410000 */
[C---:B------:R-:W-:Y:S01]  /*2580*/  FMUL.FTZ R90, R0.reuse, R91 ;  /* 0x0000005b005a7220 */ /* 0x040fe20000410000 */
[C---:B------:R-:W-:Y:S01]  /*2590*/  FMUL.FTZ R91, R0.reuse, R94 ;  /* 0x0000005e005b7220 */ /* 0x040fe20000410000 */
[C---:B------:R-:W-:Y:S01]  /*25a0*/  FMUL.FTZ R94, R0.reuse, R98 ;  /* 0x00000062005e7220 */ /* 0x040fe20000410000 */
        /* <DEDUP_REMOVED lines=9> */
[----:B------:R-:W-:-:S05]  /*2640*/  FMUL.FTZ R97, R0, R97 ;  /* 0x0000006100617220 */ /* 0x000fca0000410000 */
[----:B------:R-:W5:Y:S08]  /*2650*/  MUFU.TANH R117, R117 ;  /* 0x0000007500757308 */ /* 0x000f700000002400 */
[----:B------:R-:W5:Y:S08]  /*2660*/  MUFU.TANH R101, R101 ;  /* 0x0000006500657308 */ /* 0x000f700000002400 */
[----:B------:R-:W5:Y:S08]  /*2670*/  MUFU.TANH R90, R90 ;  /* 0x0000005a005a7308 */ /* 0x000f700000002400 */
[----:B------:R-:W5:Y:S08]  /*2680*/  MUFU.TANH R91, R91 ;  /* 0x0000005b005b7308 */ /* 0x000f700000002400 */
[----:B------:R-:W5:Y:S08]  /*2690*/  MUFU.TANH R89, R89 ;  /* 0x0000005900597308 */ /* 0x000f700000002400 */
[----:B------:R-:W5:Y:S01]  /*26a0*/  MUFU.TANH R94, R94 ;  /* 0x0000005e005e7308 */ /* 0x000f620000002400 */
[----:B------:R-:W-:-:S02]  /*26b0*/  WARPGROUP.DEPBAR.LE gsb0, 0x0 ;  /* 0x00008000000079c5 */ /* 0x000fc40000010000 */
[C---:B------:R-:W-:Y:S01]  /*26c0*/  FMUL.FTZ R146, R0.reuse, R74 ;  /* 0x0000004a00927220 */ /* 0x040fe20000410000 */
[C---:B------:R-:W-:Y:S01]  /*26d0*/  FMUL.FTZ R74, R0.reuse, R75 ;  /* 0x0000004b004a7220 */ /* 0x040fe20000410000 */
[----:B------:R-:W-:Y:S01]  /*26e0*/  FMUL.FTZ R134, R0, R78 ;  /* 0x0000004e00867220 */ /* 0x000fe20000410000 */
[----:B------:R-:W-:Y:S01]  /*26f0*/  LEA.HI R75, R138, R138, RZ, 0x1 ;  /* 0x0000008a8a4b7211 */ /* 0x000fe200078f08ff */
[C---:B------:R-:W-:Y:S01]  /*2700*/  FMUL.FTZ R78, R0.reuse, R82 ;  /* 0x00000052004e7220 */ /* 0x040fe20000410000 */
[C---:B------:R-:W-:Y:S01]  /*2710*/  FMUL.FTZ R82, R0.reuse, R83 ;  /* 0x0000005300527220 */ /* 0x040fe20000410000 */
[C---:B------:R-:W-:Y:S01]  /*2720*/  FMUL.FTZ R128, R0.reuse, R79 ;  /* 0x0000004f00807220 */ /* 0x040fe20000410000 */
[-C--:B------:R-:W-:Y:S01]  /*2730*/  LEA.HI R83, R7, R8.reuse, RZ, 0x2 ;  /* 0x0000000807537211 */ /* 0x080fe200078f10ff */
[----:B------:R-:W-:Y:S01]  /*2740*/  FMUL.FTZ R98, R0, R87 ;  /* 0x0000005700627220 */ /* 0x000fe20000410000 */
[----:B------:R-:W-:Y:S01]  /*2750*/  LOP3.LUT R79, R75, 0x3fffffe, RZ, 0xc0, !PT ;  /* 0x03fffffe4b4f7812 */ /* 0x000fe200078ec0ff */
[----:B------:R-:W-:Y:S01]  /*2760*/  WARPGROUP.ARRIVE ;  /* 0x00000000000079c5 */ /* 0x000fe20000000000 */
[----:B------:R-:W-:Y:S01]  /*2770*/  LEA.HI R75, R7, R8, RZ, 0x5 ;  /* 0x00000008074b7211 */ /* 0x000fe200078f28ff */
[----:B------:R-:W5:Y:S01]  /*2780*/  MUFU.TANH R95, R95 ;  /* 0x0000005f005f7308 */ /* 0x000f620000002400 */
[----:B------:R-:W-:Y:S01]  /*2790*/  SHF.R.S32.HI R7, RZ, 0x2, R83 ;  /* 0x00000002ff077819 */ /* 0x000fe20000011453 */
[----:B------:R-:W-:Y:S01]  /*27a0*/  IMAD.IADD R79, R138, 0x1, -R79 ;  /* 0x000000018a4f7824 */ /* 0x000fe200078e0a4f */
[----:B------:R-:W-:Y:S01]  /*27b0*/  SHF.R.S32.HI R102, RZ, 0x1f, R83 ;  /* 0x0000001fff667819 */ /* 0x000fe20000011453 */
[----:B------:R-:W-:Y:S01]  /*27c0*/  QGMMA.64x32x32.F32.E4M3.E4M3 R56, gdesc[UR16], R56, gsb0 ;  /* 0x00600000103879f3 */ /* 0x000fe20008000838 */
[----:B------:R-:W-:Y:S01]  /*27d0*/  SHF.R.S32.HI R75, RZ, 0x5, R75 ;  /* 0x00000005ff4b7819 */ /* 0x000fe2000001144b */
[----:B------:R-:W-:Y:S01]  /*27e0*/  UIADD3 UR18, UR6, 0x506, URZ ;  /* 0x0000050606127890 */ /* 0x000fe2000fffe03f */
[-C--:B------:R-:W-:Y:S01]  /*27f0*/  LEA.HI R102, R102, R7.reuse, RZ, 0x3 ;  /* 0x0000000766667211 */ /* 0x080fe200078f18ff */
[----:B------:R-:W-:Y:S01]  /*2800*/  UMOV UR19, 0x40000040 ;  /* 0x4000004000137882 */ /* 0x000fe20000000000 */
[----:B------:R-:W-:Y:S01]  /*2810*/  LEA.HI R87, R140, R140, RZ, 0x1 ;  /* 0x0000008c8c577211 */ /* 0x000fe200078f08ff */
[----:B------:R-:W-:Y:S01]  /*2820*/  IMAD R75, R75, 0x10, R22 ;  /* 0x000000104b4b7824 */ /* 0x000fe200078e0216 */
[----:B------:R-:W-:Y:S01]  /*2830*/  LOP3.LUT R102, R102, 0xfffffff8, RZ, 0xc0, !PT ;  /* 0xfffffff866667812 */ /* 0x000fe200078ec0ff */
[----:B------:R-:W5:Y:S01]  /*2840*/  MUFU.TANH R152, R152 ;  /* 0x0000009800987308 */ /* 0x000f620000002400 */
[----:B------:R-:W-:Y:S01]  /*2850*/  LOP3.LUT R87, R87, 0x1ffffffe, RZ, 0xc0, !PT ;  /* 0x1ffffffe57577812 */ /* 0x000fe200078ec0ff */
[C---:B------:R-:W-:Y:S01]  /*2860*/  FMUL.FTZ R86, R0.reuse, R86 ;  /* 0x0000005600567220 */ /* 0x040fe20000410000 */
[----:B------:R-:W-:Y:S01]  /*2870*/  IADD3 R102, R75, R7, -R102 ;  /* 0x000000074b667210 */ /* 0x000fe20007ffe866 */
[----:B------:R-:W-:Y:S01]  /*2880*/  FMUL.FTZ R72, R0, R72 ;  /* 0x0000004800487220 */ /* 0x000fe20000410000 */
[----:B------:R-:W-:Y:S01]  /*2890*/  LOP3.LUT R83, R83, 0x7ffffffc, RZ, 0xc0, !PT ;  /* 0x7ffffffc53537812 */ /* 0x000fe200078ec0ff */
[----:B------:R-:W-:-:S02]  /*28a0*/  IMAD.IADD R7, R140, 0x1, -R87 ;  /* 0x000000018c077824 */ /* 0x000fc400078e0a57 */
[C---:B------:R-:W-:Y:S01]  /*28b0*/  FMUL.FTZ R73, R0.reuse, R73 ;  /* 0x0000004900497220 */ /* 0x040fe20000410000 */
[----:B------:R-:W-:Y:S01]  /*28c0*/  IMAD R102, R79, 0x40, R102 ;  /* 0x000000404f667824 */ /* 0x000fe200078e0266 */
[----:B------:R-:W5:Y:S01]  /*28d0*/  MUFU.TANH R148, R148 ;  /* 0x0000009400947308 */ /* 0x000f620000002400 */
[----:B------:R-:W-:Y:S02]  /*28e0*/  IMAD R87, R23, -0xe0, R136 ;  /* 0xffffff2017577824 */ /* 0x000fe400078e0288 */
[C---:B------:R-:W-:Y:S01]  /*28f0*/  FMUL.FTZ R76, R0.reuse, R76 ;  /* 0x0000004c004c7220 */ /* 0x040fe20000410000 */
[----:B------:R-:W-:Y:S02]  /*2900*/  IMAD R7, R7, 0x8, R102 ;  /* 0x0000000807077824 */ /* 0x000fe400078e0266 */
[C---:B------:R-:W-:Y:S01]  /*2910*/  FMUL.FTZ R77, R0.reuse, R77 ;  /* 0x0000004d004d7220 */ /* 0x040fe20000410000 */
[----:B------:R-:W-:Y:S02]  /*2920*/  IMAD.MOV.U32 R102, RZ, RZ, -0xe0 ;  /* 0xffffff20ff667424 */ /* 0x000fe400078e00ff */
[C---:B------:R-:W-:Y:S01]  /*2930*/  FMUL.FTZ R80, R0.reuse, R80 ;  /* 0x0000005000507220 */ /* 0x040fe20000410000 */
[----:B-1----:R-:W-:Y:S01]  /*2940*/  @P2 IMAD.HI.U32 R75, R7, R118, RZ ;  /* 0x00000076074b2227 */ /* 0x002fe200078e00ff */
[----:B------:R-:W1:Y:S03]  /*2950*/  MUFU.TANH R146, R146 ;  /* 0x0000009200927308 */ /* 0x000e660000002400 */
[C---:B------:R-:W-:Y:S01]  /*2960*/  FMUL.FTZ R81, R0.reuse, R81 ;  /* 0x0000005100517220 */ /* 0x040fe20000410000 */
[----:B------:R-:W-:Y:S01]  /*2970*/  FMUL.FTZ R84, R0, R84 ;  /* 0x0000005400547220 */ /* 0x000fe20000410000 */
[----:B------:R-:W-:Y:S01]  /*2980*/  IMAD.MOV.U32 R79, RZ, RZ, R7 ;  /* 0x000000ffff4f7224 */ /* 0x000fe200078e0007 */
[----:B0-----:R-:W-:Y:S01]  /*2990*/  @P2 SHF.R.U32.HI R79, RZ, R130, R75 ;  /* 0x00000082ff4f2219 */ /* 0x001fe2000001164b */
[----:B------:R-:W-:Y:S01]  /*29a0*/  IMAD.IADD R8, R8, 0x1, -R83 ;  /* 0x0000000108087824 */ /* 0x000fe200078e0a53 */
[----:B------:R-:W0:Y:S01]  /*29b0*/  LDC R75, c[0x0][0x288] ;  /* 0x0000a200ff4b7b82 */ /* 0x000e220000000800 */
[----:B------:R-:W-:Y:S01]  /*29c0*/  IMAD R99, R23, R102, 0xe1 ;  /* 0x000000e117637424 */ /* 0x000fe200078e0266 */
[----:B------:R-:W1:Y:S01]  /*29d0*/  MUFU.TANH R74, R74 ;  /* 0x0000004a004a7308 */ /* 0x000e620000002400 */
[----:B------:R-:W2:Y:S01]  /*29e0*/  SHFL.IDX PT, R103, R79, 0x1, 0x1c1f ;  /* 0x003c1f004f677f89 */ /* 0x000ea200000e0000 */
[----:B------:R-:W-:-:S02]  /*29f0*/  VIADD R83, R87, 0xe0 ;  /* 0x000000e057537836 */ /* 0x000fc40000000000 */
[----:B------:R-:W-:Y:S01]  /*2a00*/  FMUL.FTZ R85, R0, R85 ;  /* 0x0000005500557220 */ /* 0x000fe20000410000 */
[C---:B------:R-:W-:Y:S01]  /*2a10*/  IMAD R99, R8.reuse, -0x2, R99 ;  /* 0xfffffffe08637824 */ /* 0x040fe200078e0263 */
[----:B------:R-:W1:Y:S01]  /*2a20*/  SHFL.IDX PT, R79, R79, RZ, 0x1c1f ;  /* 0x001c1fff4f4f7589 */ /* 0x000e6200000e0000 */
[----:B------:R-:W-:Y:S01]  /*2a30*/  IMAD R83, R8, -0x2, R83 ;  /* 0xfffffffe08537824 */ /* 0x000fe200078e0253 */
[----:B------:R-:W1:Y:S08]  /*2a40*/  MUFU.TANH R134, R134 ;  /* 0x0000008600867308 */ /* 0x000e700000002400 */
[----:B------:R-:W1:Y:S01]  /*2a50*/  MUFU.TANH R128, R128 ;  /* 0x0000008000807308 */ /* 0x000e620000002400 */
[----:B0-----:R-:W-:-:S07]  /*2a60*/  IADD3 R102, R99, -R75, R136 ;  /* 0x8000004b63667210 */ /* 0x001fce0007ffe088 */
[----:B------:R-:W0:Y:S01]  /*2a70*/  MUFU.TANH R78, R78 ;  /* 0x0000004e004e7308 */ /* 0x000e220000002400 */
[----:B--2---:R-:W-:Y:S01]  /*2a80*/  VIADDMNMX R87, R103, R102, R83, PT ;  /* 0x0000006667577246 */ /* 0x004fe20003800153 */
[----:B------:R-:W-:Y:S02]  /*2a90*/  WARPGROUP.DEPBAR.LE gsb0, 0x0 ;  /* 0x00008000000079c5 */ /* 0x000fe40000010000 */
[----:B------:R-:W-:Y:S01]  /*2aa0*/  WARPGROUP.ARRIVE ;  /* 0x00000000000079c5 */ /* 0x000fe20000000000 */
[C---:B------:R-:W-:Y:S01]  /*2ab0*/  ISETP.GT.AND P5, PT, R87.reuse, RZ, PT ;  /* 0x000000ff5700720c */ /* 0x040fe20003fa4270 */
[----:B------:R-:W-:Y:S01]  /*2ac0*/  FMUL.FTZ R58, R0, R58 ;  /* 0x0000003a003a7220 */ /* 0x000fe20000410000 */
[C---:B------:R-:W-:Y:S01]  /*2ad0*/  ISETP.GT.AND P6, PT, R87.reuse, 0x1, PT ;  /* 0x000000015700780c */ /* 0x040fe20003fc4270 */
[----:B------:R-:W2:Y:S01]  /*2ae0*/  MUFU.TANH R82, R82 ;  /* 0x0000005200527308 */ /* 0x000ea20000002400 */
[----:B------:R-:W-:Y:S01]  /*2af0*/  ISETP.GT.AND P3, PT, R87, 0x8, PT ;  /* 0x000000085700780c */ /* 0x000fe20003f64270 */
[----:B------:R-:W-:Y:S01]  /*2b00*/  QGMMA.64x32x32.F32.E4M3.E4M3 R40, gdesc[UR16], R40, gsb0 ;  /* 0x00600000102879f3 */ /* 0x000fe20008000828 */
[----:B------:R-:W-:Y:S01]  /*2b10*/  FSEL R130, R120, -INF , P5 ;  /* 0xff80000078827808 */ /* 0x000fe20002800000 */
[----:B------:R-:W-:Y:S01]  /*2b20*/  UIADD3 UR18, UR6, 0x606, URZ ;  /* 0x0000060606127890 */ /* 0x000fe2000fffe03f */
[----:B------:R-:W-:Y:S01]  /*2b30*/  FSEL R132, R121, -INF , P6 ;  /* 0xff80000079847808 */ /* 0x000fe20003000000 */
[----:B------:R-:W-:Y:S01]  /*2b40*/  UMOV UR19, 0x40000040 ;  /* 0x4000004000137882 */ /* 0x000fe20000000000 */
[C---:B------:R-:W-:Y:S01]  /*2b50*/  ISETP.GT.AND P4, PT, R87.reuse, 0x9, PT ;  /* 0x000000095700780c */ /* 0x040fe20003f84270 */
[----:B------:R-:W2:Y:S01]  /*2b60*/  MUFU.TANH R86, R86 ;  /* 0x0000005600567308 */ /* 0x000ea20000002400 */
[----:B---3--:R-:W-:Y:S01]  /*2b70*/  FSEL R140, R122, -INF , P3 ;  /* 0xff8000007a8c7808 */ /* 0x008fe20001800000 */
[----:B------:R-:W-:Y:S01]  /*2b80*/  FMUL.FTZ R59, R0, R59 ;  /* 0x0000003b003b7220 */ /* 0x000fe20000410000 */
[----:B------:R-:W-:Y:S01]  /*2b90*/  FMNMX.FTZ R99, R130, R132, !PT ;  /* 0x0000008482637209 */ /* 0x000fe20007810000 */
[C---:B------:R-:W-:Y:S01]  /*2ba0*/  FMUL.FTZ R62, R0.reuse, R62 ;  /* 0x0000003e003e7220 */ /* 0x040fe20000410000 */
[----:B------:R-:W-:Y:S01]  /*2bb0*/  ISETP.GT.AND P5, PT, R87, 0x10, PT ;  /* 0x000000105700780c */ /* 0x000fe20003fa4270 */
[----:B------:R-:W-:Y:S01]  /*2bc0*/  FMUL.FTZ R63, R0, R63 ;  /* 0x0000003f003f7220 */ /* 0x000fe20000410000 */
[----:B----4-:R-:W-:Y:S01]  /*2bd0*/  FSEL R142, R123, -INF , P4 ;  /* 0xff8000007b8e7808 */ /* 0x010fe20002000000 */
[----:B------:R-:W3:Y:S01]  /*2be0*/  MUFU.TANH R98, R98 ;  /* 0x0000006200627308 */ /* 0x000ee20000002400 */
[----:B------:R-:W-:Y:S01]  /*2bf0*/  FMNMX.FTZ R99, R140, R99, !PT ;  /* 0x000000638c637209 */ /* 0x000fe20007810000 */
[C---:B------:R-:W-:Y:S01]  /*2c00*/  FMUL.FTZ R66, R0.reuse, R66 ;  /* 0x0000004200427220 */ /* 0x040fe20000410000 */
[C---:B------:R-:W-:Y:S01]  /*2c10*/  ISETP.GT.AND P6, PT, R87.reuse, 0x11, PT ;  /* 0x000000115700780c */ /* 0x040fe20003fc4270 */
[----:B------:R-:W-:Y:S01]  /*2c20*/  FMUL.FTZ R67, R0, R67 ;  /* 0x0000004300437220 */ /* 0x000fe20000410000 */
[----:B-----5:R-:W-:Y:S01]  /*2c30*/  FSEL R144, R124, -INF , P5 ;  /* 0xff8000007c907808 */ /* 0x020fe20002800000 */
[----:B------:R-:W-:Y:S01]  /*2c40*/  FMUL.FTZ R70, R0, R70 ;  /* 0x0000004600467220 */ /* 0x000fe20000410000 */
[----:B------:R-:W-:Y:S01]  /*2c50*/  FMNMX.FTZ R99, R142, R99, !PT ;  /* 0x000000638e637209 */ /* 0x000fe20007810000 */
[----:B------:R-:W4:Y:S01]  /*2c60*/  MUFU.TANH R58, R58 ;  /* 0x0000003a003a7308 */ /* 0x000f220000002400 */
[----:B------:R-:W-:Y:S01]  /*2c70*/  ISETP.GT.AND P3, PT, R87, 0x18, PT ;  /* 0x000000185700780c */ /* 0x000fe20003f64270 */
[C---:B------:R-:W-:Y:S01]  /*2c80*/  FMUL.FTZ R71, R0.reuse, R71 ;  /* 0x0000004700477220 */ /* 0x040fe20000410000 */
[----:B------:R-:W-:Y:S01]  /*2c90*/  FSEL R150, R125, -INF , P6 ;  /* 0xff8000007d967808 */ /* 0x000fe20003000000 */
[----:B------:R-:W-:Y:S01]  /*2ca0*/  FMUL.FTZ R56, R0, R56 ;  /* 0x0000003800387220 */ /* 0x000fe20000410000 */
[----:B------:R-:W-:Y:S01]  /*2cb0*/  FMNMX.FTZ R99, R144, R99, !PT ;  /* 0x0000006390637209 */ /* 0x000fe20007810000 */
[----:B------:R-:W-:Y:S01]  /*2cc0*/  FMUL.FTZ R57, R0, R57 ;  /* 0x0000003900397220 */ /* 0x000fe20000410000 */
[C---:B------:R-:W-:Y:S01]  /*2cd0*/  ISETP.GT.AND P4, PT, R87.reuse, 0x19, PT ;  /* 0x000000195700780c */ /* 0x040fe20003f84270 */
[----:B------:R-:W5:Y:S01]  /*2ce0*/  MUFU.TANH R59, R59 ;  /* 0x0000003b003b7308 */ /* 0x000f620000002400 */
[----:B------:R-:W-:Y:S01]  /*2cf0*/  FSEL R164, R126, -INF , P3 ;  /* 0xff8000007ea47808 */ /* 0x000fe20001800000 */
[----:B------:R-:W-:Y:S01]  /*2d00*/  FMUL.FTZ R60, R0, R60 ;  /* 0x0000003c003c7220 */ /* 0x000fe20000410000 */
[----:B------:R-:W-:Y:S01]  /*2d10*/  FMNMX.FTZ R99, R150, R99, !PT ;  /* 0x0000006396637209 */ /* 0x000fe20007810000 */
[C---:B------:R-:W-:Y:S01]  /*2d20*/  FMUL.FTZ R61, R0.reuse, R61 ;  /* 0x0000003d003d7220 */ /* 0x040fe20000410000 */
[----:B------:R-:W-:Y:S01]  /*2d30*/  ISETP.GT.AND P3, PT, R87, 0x20, PT ;  /* 0x000000205700780c */ /* 0x000fe20003f64270 */
[----:B------:R-:W-:Y:S01]  /*2d40*/  FMUL.FTZ R64, R0, R64 ;  /* 0x0000004000407220 */ /* 0x000fe20000410000 */
[----:B------:R-:W-:Y:S01]  /*2d50*/  FSEL R166, R127, -INF , P4 ;  /* 0xff8000007fa67808 */ /* 0x000fe20002000000 */
[----:B------:R-:W5:Y:S01]  /*2d60*/  MUFU.TANH R62, R62 ;  /* 0x0000003e003e7308 */ /* 0x000f620000002400 */
        /* <DEDUP_REMOVED lines=8> */
[----:B------:R-:W-:-:S02]  /*2df0*/  ISETP.GT.AND P3, PT, R87, 0x28, PT ;  /* 0x000000285700780c */ /* 0x000fc40003f64270 */
[----:B------:R-:W-:Y:S02]  /*2e00*/  FSEL R170, R113, -INF , P4 ;  /* 0xff80000071aa7808 */ /* 0x000fe40002000000 */
[----:B------:R-:W-:Y:S02]  /*2e10*/  FMNMX.FTZ R99, R168, R99, !PT ;  /* 0x00000063a8637209 */ /* 0x000fe40007810000 */
[C---:B------:R-:W-:Y:S01]  /*2e20*/  ISETP.GT.AND P4, PT, R87.reuse, 0x29, PT ;  /* 0x000000295700780c */ /* 0x040fe20003f84270 */
[----:B------:R-:W5:Y:S01]  /*2e30*/  MUFU.TANH R66, R66 ;  /* 0x0000004200427308 */ /* 0x000f620000002400 */
[----:B------:R-:W-:Y:S02]  /*2e40*/  FSEL R172, R110, -INF , P3 ;  /* 0xff8000006eac7808 */ /* 0x000fe40001800000 */
[----:B------:R-:W-:Y:S02]  /*2e50*/  FMNMX.FTZ R99, R170, R99, !PT ;  /* 0x00000063aa637209 */ /* 0x000fe40007810000 */
[----:B------:R-:W-:Y:S01]  /*2e60*/  ISETP.GT.AND P3, PT, R87, 0x30, PT ;  /* 0x000000305700780c */ /* 0x000fe20003f64270 */
[----:B------:R-:W-:-:S02]  /*2e70*/  WARPGROUP.DEPBAR.LE gsb0, 0x0 ;  /* 0x00008000000079c5 */ /* 0x000fc40000010000 */
[----:B------:R-:W-:Y:S01]  /*2e80*/  FSEL R176, R111, -INF , P4 ;  /* 0xff8000006fb07808 */ /* 0x000fe20002000000 */
[----:B------:R-:W-:Y:S01]  /*2e90*/  WARPGROUP.ARRIVE ;  /* 0x00000000000079c5 */ /* 0x000fe20000000000 */
[----:B------:R-:W-:Y:S01]  /*2ea0*/  FMNMX.FTZ R99, R172, R99, !PT ;  /* 0x00000063ac637209 */ /* 0x000fe20007810000 */
[----:B------:R-:W5:Y:S01]  /*2eb0*/  MUFU.TANH R67, R67 ;  /* 0x0000004300437308 */ /* 0x000f620000002400 */
[C---:B------:R-:W-:Y:S01]  /*2ec0*/  ISETP.GT.AND P4, PT, R87.reuse, 0x31, PT ;  /* 0x000000315700780c */ /* 0x040fe20003f84270 */
[----:B------:R-:W-:Y:S01]  /*2ed0*/  FMUL.FTZ R42, R0, R42 ;  /* 0x0000002a002a7220 */ /* 0x000fe20000410000 */
[----:B------:R-:W-:Y:S01]  /*2ee0*/  FSEL R178, R114, -INF , P3 ;  /* 0xff80000072b27808 */ /* 0x000fe20001800000 */
[----:B------:R-:W-:Y:S01]  /*2ef0*/  QGMMA.64x32x32.F32.E4M3.E4M3 R24, gdesc[UR16], R24, gsb0 ;  /* 0x00600000101879f3 */ /* 0x000fe20008000818 */
[----:B------:R-:W-:Y:S01]  /*2f00*/  FMNMX.FTZ R99, R176, R99, !PT ;  /* 0x00000063b0637209 */ /* 0x000fe20007810000 */
[C---:B------:R-:W-:Y:S01]  /*2f10*/  FMUL.FTZ R43, R0.reuse, R43 ;  /* 0x0000002b002b7220 */ /* 0x040fe20000410000 */
[----:B------:R-:W-:Y:S01]  /*2f20*/  ISETP.GT.AND P3, PT, R87, 0x38, PT ;  /* 0x000000385700780c */ /* 0x000fe20003f64270 */
[----:B------:R-:W5:Y:S01]  /*2f30*/  MUFU.TANH R70, R70 ;  /* 0x0000004600467308 */ /* 0x000f620000002400 */
[----:B------:R-:W-:Y:S01]  /*2f40*/  FSEL R184, R115, -INF , P4 ;  /* 0xff80000073b87808 */ /* 0x000fe20002000000 */
[----:B------:R-:W-:Y:S01]  /*2f50*/  FMUL.FTZ R46, R0, R46 ;  /* 0x0000002e002e7220 */ /* 0x000fe20000410000 */
[----:B------:R-:W-:Y:S01]  /*2f60*/  FMNMX.FTZ R99, R178, R99, !PT ;  /* 0x00000063b2637209 */ /* 0x000fe20007810000 */
[C---:B------:R-:W-:Y:S01]  /*2f70*/  FMUL.FTZ R54, R0.reuse, R54 ;  /* 0x0000003600367220 */ /* 0x040fe20000410000 */
[C---:B------:R-:W-:Y:S01]  /*2f80*/  ISETP.GT.AND P6, PT, R87.reuse, 0x39, PT ;  /* 0x000000395700780c */ /* 0x040fe20003fc4270 */
[----:B------:R-:W-:Y:S01]  /*2f90*/  FMUL.FTZ R47, R0, R47 ;  /* 0x0000002f002f7220 */ /* 0x000fe20000410000 */
[----:B------:R-:W-:Y:S01]  /*2fa0*/  FSEL R182, R116, -INF , P3 ;  /* 0xff80000074b67808 */ /* 0x000fe20001800000 */
[----:B------:R-:W5:Y:S01]  /*2fb0*/  MUFU.TANH R71, R71 ;  /* 0x0000004700477308 */ /* 0x000f620000002400 */
[----:B------:R-:W-:Y:S01]  /*2fc0*/  FMNMX.FTZ R99, R184, R99, !PT ;  /* 0x00000063b8637209 */ /* 0x000fe20007810000 */
[C---:B------:R-:W-:Y:S01]  /*2fd0*/  FMUL.FTZ R50, R0.reuse, R50 ;  /* 0x0000003200327220 */ /* 0x040fe20000410000 */
[----:B------:R-:W-:Y:S01]  /*2fe0*/  ISETP.GT.AND P4, PT, R87, 0x40, PT ;  /* 0x000000405700780c */ /* 0x000fe20003f84270 */
[C---:B------:R-:W-:Y:S01]  /*2ff0*/  FMUL.FTZ R51, R0.reuse, R51 ;  /* 0x0000003300337220 */ /* 0x040fe20000410000 */
[----:B------:R-:W-:Y:S01]  /*3000*/  FSEL R180, R117, -INF , P6 ;  /* 0xff80000075b47808 */ /* 0x000fe20003000000 */
[----:B------:R-:W-:Y:S01]  /*3010*/  FMUL.FTZ R55, R0, R55 ;  /* 0x0000003700377220 */ /* 0x000fe20000410000 */
[----:B------:R-:W-:Y:S01]  /*3020*/  FMNMX.FTZ R99, R182, R99, !PT ;  /* 0x00000063b6637209 */ /* 0x000fe20007810000 */
[----:B------:R-:W-:Y:S01]  /*3030*/  MUFU.TANH R46, R46 ;  /* 0x0000002e002e7308 */ /* 0x000fe20000002400 */
[----:B------:R-:W-:Y:S01]  /*3040*/  ISETP.GT.AND P5, PT, R87, 0x41, PT ;  /* 0x000000415700780c */ /* 0x000fe20003fa4270 */
[C---:B------:R-:W-:Y:S01]  /*3050*/  FMUL.FTZ R40, R0.reuse, R40 ;  /* 0x0000002800287220 */ /* 0x040fe20000410000 */
[----:B------:R-:W-:Y:S01]  /*3060*/  FSEL R174, R101, -INF , P4 ;  /* 0xff80000065ae7808 */ /* 0x000fe20002000000 */
[----:B------:R-:W-:Y:S01]  /*3070*/  FMUL.FTZ R41, R0, R41 ;  /* 0x0000002900297220 */ /* 0x000fe20000410000 */
[----:B------:R-:W-:Y:S01]  /*3080*/  FMNMX.FTZ R99, R180, R99, !PT ;  /* 0x00000063b4637209 */ /* 0x000fe20007810000 */
[----:B------:R-:W-:Y:S01]  /*3090*/  IMAD.U32 R101, RZ, RZ, UR41 ;  /* 0x00000029ff657e24 */ /* 0x000fe2000f8e00ff */
[----:B------:R-:W-:Y:S01]  /*30a0*/  ISETP.GT.AND P3, PT, R87, 0x48, PT ;  /* 0x000000485700780c */ /* 0x000fe20003f64270 */
[----:B------:R-:W-:Y:S01]  /*30b0*/  MUFU.TANH R47, R47 ;  /* 0x0000002f002f7308 */ /* 0x000fe20000002400 */
[----:B------:R-:W-:Y:S01]  /*30c0*/  FSEL R162, R90, -INF , P5 ;  /* 0xff8000005aa27808 */ /* 0x000fe20002800000 */
[----:B------:R-:W-:Y:S01]  /*30d0*/  @!P0 VIADD R101, R101, 0x2e840 ;  /* 0x0002e84065658836 */ /* 0x000fe20000000000 */
[----:B------:R-:W-:-:S02]  /*30e0*/  FMNMX.FTZ R99, R174, R99, !PT ;  /* 0x00000063ae637209 */ /* 0x000fc40007810000 */
[----:B------:R-:W-:Y:S02]  /*30f0*/  ISETP.GT.AND P4, PT, R87, 0x49, PT ;  /* 0x000000495700780c */ /* 0x000fe40003f84270 */
[----:B------:R-:W-:Y:S01]  /*3100*/  FSEL R160, R91, -INF , P3 ;  /* 0xff8000005ba07808 */ /* 0x000fe20001800000 */
[----:B------:R1:W-:Y:S01]  /*3110*/  MUFU.TANH R90, R43 ;  /* 0x0000002b005a7308 */ /* 0x0003e20000002400 */
[----:B------:R-:W-:Y:S02]  /*3120*/  FMNMX.FTZ R99, R162, R99, !PT ;  /* 0x00000063a2637209 */ /* 0x000fe40007810000 */
[----:B------:R-:W-:Y:S02]  /*3130*/  ISETP.GT.AND P5, PT, R87, 0x50, PT ;  /* 0x000000505700780c */ /* 0x000fe40003fa4270 */
[----:B------:R-:W-:Y:S02]  /*3140*/  FSEL R158, R89, -INF , P4 ;  /* 0xff800000599e7808 */ /* 0x000fe40002000000 */
[----:B------:R-:W-:Y:S01]  /*3150*/  FMNMX.FTZ R99, R160, R99, !PT ;  /* 0x00000063a0637209 */ /* 0x000fe20007810000 */
[----:B------:R-:W5:Y:S01]  /*3160*/  MUFU.TANH R89, R42 ;  /* 0x0000002a00597308 */ /* 0x000f620000002400 */
        /* <DEDUP_REMOVED lines=9> */
[----:B------:R-:W-:Y:S02]  /*3200*/  WARPGROUP.DEPBAR.LE gsb0, 0x0 ;  /* 0x00008000000079c5 */ /* 0x000fe40000010000 */
[----:B------:R-:W-:Y:S01]  /*3210*/  FMNMX.FTZ R99, R154, R99, !PT ;  /* 0x000000639a637209 */ /* 0x000fe20007810000 */
[C---:B------:R-:W-:Y:S01]  /*3220*/  FMUL.FTZ R26, R0.reuse, R26 ;  /* 0x0000001a001a7220 */ /* 0x040fe20000410000 */
[C---:B------:R-:W-:Y:S01]  /*3230*/  ISETP.GT.AND P4, PT, R87.reuse, 0x60, PT ;  /* 0x000000605700780c */ /* 0x040fe20003f84270 */
[----:B-1----:R-:W-:Y:S01]  /*3240*/  FMUL.FTZ R43, R0, R30 ;  /* 0x0000001e002b7220 */ /* 0x002fe20000410000 */
        /* <DEDUP_REMOVED lines=9> */
[----:B------:R-:W-:Y:S01]  /*32e0*/  MUFU.TANH R43, R43 ;  /* 0x0000002b002b7308 */ /* 0x000fe20000002400 */
[C---:B------:R-:W-:Y:S01]  /*32f0*/  ISETP.GT.AND P4, PT, R87.reuse, 0x68, PT ;  /* 0x000000685700780c */ /* 0x040fe20003f84270 */
[----:B------:R-:W-:Y:S01]  /*3300*/  FMUL.FTZ R39, R0, R39 ;  /* 0x0000002700277220 */ /* 0x000fe20000410000 */
[----:B------:R-:W-:Y:S01]  /*3310*/  FSEL R138, R74, -INF , P3 ;  /* 0xff8000004a8a7808 */ /* 0x000fe20001800000 */
[----:B------:R-:W-:Y:S01]  /*3320*/  FMUL.FTZ R91, R0, R36 ;  /* 0x00000024005b7220 */ /* 0x000fe20000410000 */
[----:B------:R-:W-:Y:S01]  /*3330*/  FMNMX.FTZ R99, R146, R99, !PT ;  /* 0x0000006392637209 */ /* 0x000fe20007810000 */
[----:B------:R-:W-:Y:S01]  /*3340*/  FMUL.FTZ R95, R0, R37 ;  /* 0x00000025005f7220 */ /* 0x000fe20000410000 */
[----:B------:R-:W-:Y:S01]  /*3350*/  ISETP.GT.AND P3, PT, R87, 0x69, PT ;  /* 0x000000695700780c */ /* 0x000fe20003f64270 */
[----:B------:R-:W1:Y:S01]  /*3360*/  MUFU.TANH R74, R50 ;  /* 0x00000032004a7308 */ /* 0x000e620000002400 */
[----:B------:R-:W-:-:S02]  /*3370*/  FSEL R134, R134, -INF , P4 ;  /* 0xff80000086867808 */ /* 0x000fc40002000000 */
[----:B------:R-:W-:Y:S02]  /*3380*/  FMNMX.FTZ R99, R138, R99, !PT ;  /* 0x000000638a637209 */ /* 0x000fe40007810000 */
[C---:B------:R-:W-:Y:S02]  /*3390*/  ISETP.GT.AND P4, PT, R87.reuse, 0x70, PT ;  /* 0x000000705700780c */ /* 0x040fe40003f84270 */
[----:B------:R-:W-:Y:S01]  /*33a0*/  FSEL R128, R128, -INF , P3 ;  /* 0xff80000080807808 */ /* 0x000fe20001800000 */
[----:B------:R-:W-:Y:S01]  /*33b0*/  MUFU.TANH R31, R31 ;  /* 0x0000001f001f7308 */ /* 0x000fe20000002400 */
[----:B------:R-:W-:Y:S02]  /*33c0*/  FMNMX.FTZ R99, R134, R99, !PT ;  /* 0x0000006386637209 */ /* 0x000fe40007810000 */
[----:B------:R-:W-:Y:S02]  /*33d0*/  ISETP.GT.AND P3, PT, R87, 0x71, PT ;  /* 0x000000715700780c */ /* 0x000fe40003f64270 */
[----:B0-----:R-:W-:-:S02]  /*33e0*/  FSEL R126, R78, -INF , P4 ;  /* 0xff8000004e7e7808 */ /* 0x001fc40002000000 */
[----:B------:R-:W-:Y:S01]  /*33f0*/  FMNMX.FTZ R99, R128, R99, !PT ;  /* 0x0000006380637209 */ /* 0x000fe20007810000 */
[----:B------:R0:W1:Y:S01]  /*3400*/  MUFU.TANH R78, R54 ;  /* 0x00000036004e7308 */ /* 0x0000620000002400 */
[C---:B------:R-:W-:Y:S02]  /*3410*/  ISETP.GT.AND P4, PT, R87.reuse, 0x78, PT ;  /* 0x000000785700780c */ /* 0x040fe40003f84270 */
[----:B--2---:R-:W-:Y:S02]  /*3420*/  FSEL R124, R82, -INF , P3 ;  /* 0xff800000527c7808 */ /* 0x004fe40001800000 */
[----:B------:R-:W-:Y:S02]  /*3430*/  FMNMX.FTZ R99, R126, R99, !PT ;  /* 0x000000637e637209 */ /* 0x000fe40007810000 */
[----:B------:R-:W-:Y:S01]  /*3440*/  ISETP.GT.AND P3, PT, R87, 0x79, PT ;  /* 0x000000795700780c */ /* 0x000fe20003f64270 */
[----:B------:R-:W-:Y:S01]  /*3450*/  MUFU.TANH R35, R35 ;  /* 0x0000002300237308 */ /* 0x000fe20000002400 */
[----:B------:R-:W-:-:S02]  /*3460*/  FSEL R122, R86, -INF , P4 ;  /* 0xff800000567a7808 */ /* 0x000fc40002000000 */
[----:B------:R-:W-:Y:S02]  /*3470*/  FMNMX.FTZ R99, R124, R99, !PT ;  /* 0x000000637c637209 */ /* 0x000fe40007810000 */
[C---:B------:R-:W-:Y:S02]  /*3480*/  ISETP.GT.AND P4, PT, R87.reuse, 0x80, PT ;  /* 0x000000805700780c */ /* 0x040fe40003f84270 */
[----:B---3--:R-:W-:Y:S01]  /*3490*/  FSEL R120, R98, -INF , P3 ;  /* 0xff80000062787808 */ /* 0x008fe20001800000 */
[----:B------:R-:W-:Y:S01]  /*34a0*/  MUFU.TANH R39, R39 ;  /* 0x0000002700277308 */ /* 0x000fe20000002400 */
[----:B------:R-:W-:Y:S02]  /*34b0*/  FMNMX.FTZ R99, R122, R99, !PT ;  /* 0x000000637a637209 */ /* 0x000fe40007810000 */
[----:B------:R-:W-:Y:S02]  /*34c0*/  ISETP.GT.AND P3, PT, R87, 0x81, PT ;  /* 0x000000815700780c */ /* 0x000fe40003f64270 */
[----:B----4-:R-:W-:-:S02]  /*34d0*/  FSEL R118, R58, -INF , P4 ;  /* 0xff8000003a767808 */ /* 0x010fc40002000000 */
[----:B------:R-:W-:Y:S01]  /*34e0*/  FMNMX.FTZ R99, R120, R99, !PT ;  /* 0x0000006378637209 */ /* 0x000fe20007810000 */
[----:B------:R-:W-:Y:S01]  /*34f0*/  MUFU.TANH R5, R5 ;  /* 0x0000000500057308 */ /* 0x000fe20000002400 */
[----:B------:R-:W-:Y:S02]  /*3500*/  ISETP.GT.AND P4, PT, R87, 0x88, PT ;  /* 0x000000885700780c */ /* 0x000fe40003f84270 */
[----:B-----5:R-:W-:Y:S02]  /*3510*/  FSEL R116, R59, -INF , P3 ;  /* 0xff8000003b747808 */ /* 0x020fe40001800000 */
[----:B------:R-:W-:Y:S02]  /*3520*/  FMNMX.FTZ R99, R118, R99, !PT ;  /* 0x0000006376637209 */ /* 0x000fe40007810000 */
[----:B------:R-:W-:Y:S01]  /*3530*/  ISETP.GT.AND P3, PT, R87, 0x89, PT ;  /* 0x000000895700780c */ /* 0x000fe20003f64270 */
[----:B------:R-:W2:Y:S01]  /*3540*/  MUFU.TANH R59, R26 ;  /* 0x0000001a003b7308 */ /* 0x000ea20000002400 */
[----:B------:R-:W-:-:S02]  /*3550*/  FSEL R114, R62, -INF , P4 ;  /* 0xff8000003e727808 */ /* 0x000fc40002000000 */
[----:B------:R-:W-:Y:S02]  /*3560*/  FMNMX.FTZ R99, R116, R99, !PT ;  /* 0x0000006374637209 */ /* 0x000fe40007810000 */
[----:B------:R-:W-:Y:S02]  /*3570*/  ISETP.GT.AND P4, PT, R87, 0x90, PT ;  /* 0x000000905700780c */ /* 0x000fe40003f84270 */
[----:B------:R-:W-:Y:S01]  /*3580*/  FSEL R112, R63, -INF , P3 ;  /* 0xff8000003f707808 */ /* 0x000fe20001800000 */
[----:B------:R-:W-:Y:S01]  /*3590*/  MUFU.TANH R4, R4 ;  /* 0x0000000400047308 */ /* 0x000fe20000002400 */
[----:B------:R-:W-:Y:S02]  /*35a0*/  FMNMX.FTZ R99, R114, R99, !PT ;  /* 0x0000006372637209 */ /* 0x000fe40007810000 */
[----:B------:R-:W-:Y:S02]  /*35b0*/  ISETP.GT.AND P3, PT, R87, 0x91, PT ;  /* 0x000000915700780c */ /* 0x000fe40003f64270 */
[----:B------:R-:W-:-:S02]  /*35c0*/  FSEL R110, R66, -INF , P4 ;  /* 0xff800000426e7808 */ /* 0x000fc40002000000 */
[----:B------:R-:W-:Y:S01]  /*35d0*/  FMNMX.FTZ R99, R112, R99, !PT ;  /* 0x0000006370637209 */ /* 0x000fe20007810000 */
[----:B------:R3:W4:Y:S01]  /*35e0*/  MUFU.TANH R63, R27 ;  /* 0x0000001b003f7308 */ /* 0x0007220000002400 */
[----:B------:R-:W-:Y:S02]  /*35f0*/  ISETP.GT.AND P4, PT, R87, 0x98, PT ;  /* 0x000000985700780c */ /* 0x000fe40003f84270 */
[----:B------:R-:W-:Y:S01]  /*3600*/  FSEL R62, R67, -INF , P3 ;  /* 0xff800000433e7808 */ /* 0x000fe20001800000 */
[----:B------:R-:W-:Y:S01]  /*3610*/  FMUL.FTZ R67, R0, R32 ;  /* 0x0000002000437220 */ /* 0x000fe20000410000 */
[----:B------:R-:W-:Y:S02]  /*3620*/  FMNMX.FTZ R99, R110, R99, !PT ;  /* 0x000000636e637209 */ /* 0x000fe40007810000 */
[----:B------:R-:W-:Y:S01]  /*3630*/  ISETP.GT.AND P3, PT, R87, 0x99, PT ;  /* 0x000000995700780c */ /* 0x000fe20003f64270 */
[----:B------:R-:W-:Y:S01]  /*3640*/  MUFU.TANH R6, R6 ;  /* 0x0000000600067308 */ /* 0x000fe20000002400 */
[----:B0-----:R-:W-:Y:S01]  /*3650*/  FSEL R54, R70, -INF , P4 ;  /* 0xff80000046367808 */ /* 0x001fe20002000000 */
[----:B---3--:R-:W-:Y:S01]  /*3660*/  FMUL.FTZ R27, R0, R34 ;  /* 0x00000022001b7220 */ /* 0x008fe20000410000 */
[----:B------:R-:W-:-:S02]  /*3670*/  FMNMX.FTZ R99, R62, R99, !PT ;  /* 0x000000633e637209 */ /* 0x000fc40007810000 */
[----:B------:R-:W-:Y:S02]  /*3680*/  ISETP.GT.AND P4, PT, R87, 0xa0, PT ;  /* 0x000000a05700780c */ /* 0x000fe40003f84270 */
[----:B------:R-:W-:Y:S01]  /*3690*/  FSEL R42, R71, -INF , P3 ;  /* 0xff800000472a7808 */ /* 0x000fe20001800000 */
[----:B------:R0:W3:Y:S01]  /*36a0*/  MUFU.TANH R86, R27 ;  /* 0x0000001b00567308 */ /* 0x0000e20000002400 */
[----:B------:R-:W-:Y:S01]  /*36b0*/  FMNMX.FTZ R99, R54, R99, !PT ;  /* 0x0000006336637209 */ /* 0x000fe20007810000 */
[----:B------:R-:W-:Y:S01]  /*36c0*/  FMUL.FTZ R71, R0, R29 ;  /* 0x0000001d00477220 */ /* 0x000fe20000410000 */
[----:B------:R-:W-:Y:S02]  /*36d0*/  ISETP.GT.AND P3, PT, R87, 0xa1, PT ;  /* 0x000000a15700780c */ /* 0x000fe40003f64270 */
[----:B------:R-:W-:Y:S01]  /*36e0*/  FSEL R30, R89, -INF , P4 ;  /* 0xff800000591e7808 */ /* 0x000fe20002000000 */
[----:B------:R-:W-:Y:S01]  /*36f0*/  IMAD.U32 R89, RZ, RZ, UR4 ;  /* 0x00000004ff597e24 */ /* 0x000fe2000f8e00ff */
[----:B------:R-:W-:Y:S01]  /*3700*/  FMNMX.FTZ R99, R42, R99, !PT ;  /* 0x000000632a637209 */ /* 0x000fe20007810000 */
[----:B------:R-:W-:Y:S01]  /*3710*/  MUFU.TANH R9, R9 ;  /* 0x0000000900097308 */ /* 0x000fe20000002400 */
[----:B------:R-:W-:Y:S01]  /*3720*/  ISETP.GT.AND P4, PT, R87, 0xa8, PT ;  /* 0x000000a85700780c */ /* 0x000fe20003f84270 */
[----:B0-----:R-:W-:Y:S01]  /*3730*/  FMUL.FTZ R27, R0, R38 ;  /* 0x00000026001b7220 */ /* 0x001fe20000410000 */
[----:B------:R-:W-:Y:S01]  /*3740*/  FSEL R26, R90, -INF , P3 ;  /* 0xff8000005a1a7808 */ /* 0x000fe20001800000 */
[----:B------:R-:W0:Y:S01]  /*3750*/  S2UR UR4, SR_CgaCtaId ;  /* 0x00000000000479c3 */ /* 0x000e220000008800 */
[----:B------:R-:W-:-:S02]  /*3760*/  FMNMX.FTZ R99, R30, R99, !PT ;  /* 0x000000631e637209 */ /* 0x000fc40007810000 */
[C---:B------:R-:W-:Y:S01]  /*3770*/  ISETP.GT.AND P3, PT, R87.reuse, 0xa9, PT ;  /* 0x000000a95700780c */ /* 0x040fe20003f64270 */
[----:B------:R-:W5:Y:S01]  /*3780*/  MUFU.TANH R27, R27 ;  /* 0x0000001b001b7308 */ /* 0x000f620000002400 */
[----:B------:R-:W-:Y:S02]  /*3790*/  FSEL R46, R46, -INF , P4 ;  /* 0xff8000002e2e7808 */ /* 0x000fe40002000000 */
[----:B------:R-:W-:Y:S02]  /*37a0*/  FMNMX.FTZ R99, R26, R99, !PT ;  /* 0x000000631a637209 */ /* 0x000fe40007810000 */
[----:B------:R-:W-:Y:S02]  /*37b0*/  ISETP.GT.AND P4, PT, R87, 0xb0, PT ;  /* 0x000000b05700780c */ /* 0x000fe40003f84270 */
[----:B------:R-:W-:Y:S01]  /*37c0*/  FSEL R50, R47, -INF , P3 ;  /* 0xff8000002f327808 */ /* 0x000fe20001800000 */
[----:B------:R-:W-:Y:S01]  /*37d0*/  FMUL.FTZ R47, R0, R45 ;  /* 0x0000002d002f7220 */ /* 0x000fe20000410000 */
[----:B------:R-:W-:Y:S01]  /*37e0*/  FMNMX.FTZ R99, R46, R99, !PT ;  /* 0x000000632e637209 */ /* 0x000fe20007810000 */
[----:B------:R-:W-:Y:S01]  /*37f0*/  FMUL.FTZ R45, R0, R48 ;  /* 0x00000030002d7220 */ /* 0x000fe20000410000 */
[----:B------:R-:W-:Y:S01]  /*3800*/  ISETP.GT.AND P3, PT, R87, 0xb1, PT ;  /* 0x000000b15700780c */ /* 0x000fe20003f64270 */
[----:B------:R-:W0:Y:S01]  /*3810*/  MUFU.TANH R10, R10 ;  /* 0x0000000a000a7308 */ /* 0x000e220000002400 */
[----:B-1----:R-:W-:-:S02]  /*3820*/  FSEL R58, R74, -INF , P4 ;  /* 0xff8000004a3a7808 */ /* 0x002fc40002000000 */
[----:B------:R-:W-:Y:S02]  /*3830*/  FMNMX.FTZ R99, R50, R99, !PT ;  /* 0x0000006332637209 */ /* 0x000fe40007810000 */
[----:B------:R-:W-:Y:S02]  /*3840*/  ISETP.GT.AND P4, PT, R87, 0xb8, PT ;  /* 0x000000b85700780c */ /* 0x000fe40003f84270 */
[----:B------:R-:W-:Y:S01]  /*3850*/  FSEL R34, R51, -INF , P3 ;  /* 0xff80000033227808 */ /* 0x000fe20001800000 */
[----:B------:R-:W1:Y:S01]  /*3860*/  MUFU.TANH R12, R12 ;  /* 0x0000000c000c7308 */ /* 0x000e620000002400 */
[----:B------:R-:W-:Y:S01]  /*3870*/  FMNMX.FTZ R99, R58, R99, !PT ;  /* 0x000000633a637209 */ /* 0x000fe20007810000 */
[C---:B------:R-:W-:Y:S01]  /*3880*/  FMUL.FTZ R51, R0.reuse, R49 ;  /* 0x0000003100337220 */ /* 0x040fe20000410000 */
[----:B------:R-:W-:Y:S01]  /*3890*/  ISETP.GT.AND P3, PT, R87, 0xb9, PT ;  /* 0x000000b95700780c */ /* 0x000fe20003f64270 */
[----:B------:R-:W-:Y:S01]  /*38a0*/  FMUL.FTZ R49, R0, R52 ;  /* 0x0000003400317220 */ /* 0x000fe20000410000 */
[----:B------:R-:W-:-:S02]  /*38b0*/  FSEL R70, R78, -INF , P4 ;  /* 0xff8000004e467808 */ /* 0x000fc40002000000 */
[----:B------:R-:W-:Y:S01]  /*38c0*/  FMNMX.FTZ R99, R34, R99, !PT ;  /* 0x0000006322637209 */ /* 0x000fe20007810000 */
[----:B------:R-:W1:Y:S01]  /*38d0*/  MUFU.TANH R11, R11 ;  /* 0x0000000b000b7308 */ /* 0x000e620000002400 */
[----:B------:R-:W-:Y:S02]  /*38e0*/  ISETP.GT.AND P4, PT, R87, 0xc0, PT ;  /* 0x000000c05700780c */ /* 0x000fe40003f84270 */
[----:B------:R-:W-:Y:S01]  /*38f0*/  FSEL R66, R55, -INF , P3 ;  /* 0xff80000037427808 */ /* 0x000fe20001800000 */
[----:B------:R-:W-:Y:S01]  /*3900*/  FMUL.FTZ R55, R0, R53 ;  /* 0x0000003500377220 */ /* 0x000fe20000410000 */
[----:B------:R-:W-:Y:S01]  /*3910*/  FMNMX.FTZ R99, R70, R99, !PT ;  /* 0x0000006346637209 */ /* 0x000fe20007810000 */
[C---:B------:R-:W-:Y:S01]  /*3920*/  FMUL.FTZ R53, R0.reuse, R24 ;  /* 0x0000001800357220 */ /* 0x040fe20000410000 */
[----:B------:R-:W-:Y:S01]  /*3930*/  ISETP.GT.AND P3, PT, R87, 0xc1, PT ;  /* 0x000000c15700780c */ /* 0x000fe20003f64270 */
[----:B------:R-:W1:Y:S01]  /*3940*/  MUFU.TANH R13, R13 ;  /* 0x0000000d000d7308 */ /* 0x000e620000002400 */
[----:B--2---:R-:W-:Y:S01]  /*3950*/  FSEL R74, R59, -INF , P4 ;  /* 0xff8000003b4a7808 */ /* 0x004fe20002000000 */
[----:B------:R-:W-:Y:S01]  /*3960*/  FMUL.FTZ R59, R0, R28 ;  /* 0x0000001c003b7220 */ /* 0x000fe20000410000 */
[----:B------:R-:W-:-:S02]  /*3970*/  FMNMX.FTZ R99, R66, R99, !PT ;  /* 0x0000006342637209 */ /* 0x000fc40007810000 */
[----:B------:R-:W-:Y:S02]  /*3980*/  ISETP.GT.AND P4, PT, R87, 0xc8, PT ;  /* 0x000000c85700780c */ /* 0x000fe40003f84270 */
[----:B----4-:R-:W-:Y:S01]  /*3990*/  FSEL R38, R63, -INF , P3 ;  /* 0xff8000003f267808 */ /* 0x010fe20001800000 */
[----:B------:R-:W-:Y:S01]  /*39a0*/  FMUL.FTZ R63, R0, R25 ;  /* 0x00000019003f7220 */ /* 0x000fe20000410000 */
[----:B------:R-:W-:Y:S01]  /*39b0*/  FMNMX.FTZ R99, R74, R99, !PT ;  /* 0x000000634a637209 */ /* 0x000fe20007810000 */
[----:B------:R-:W2:Y:S01]  /*39c0*/  MUFU.TANH R14, R14 ;  /* 0x0000000e000e7308 */ /* 0x000ea20000002400 */
[----:B------:R-:W-:Y:S02]  /*39d0*/  ISETP.GT.AND P3, PT, R87, 0xc9, PT ;  /* 0x000000c95700780c */ /* 0x000fe40003f64270 */
[----:B------:R-:W-:Y:S01]  /*39e0*/  FSEL R82, R43, -INF , P4 ;  /* 0xff8000002b527808 */ /* 0x000fe20002000000 */
[----:B------:R-:W-:Y:S01]  /*39f0*/  FMUL.FTZ R43, R0, R44 ;  /* 0x0000002c002b7220 */ /* 0x000fe20000410000 */
[----:B------:R-:W-:-:S02]  /*3a00*/  FMNMX.FTZ R99, R38, R99, !PT ;  /* 0x0000006326637209 */ /* 0x000fc40007810000 */
[----:B------:R-:W-:Y:S01]  /*3a10*/  ISETP.GT.AND P4, PT, R87, 0xd0, PT ;  /* 0x000000d05700780c */ /* 0x000fe20003f84270 */
[----:B------:R-:W4:Y:S01]  /*3a20*/  MUFU.TANH R20, R20 ;  /* 0x0000001400147308 */ /* 0x000f220000002400 */
[----:B------:R-:W-:Y:S02]  /*3a30*/  FSEL R78, R31, -INF , P3 ;  /* 0xff8000001f4e7808 */ /* 0x000fe40001800000 */
[----:B------:R-:W-:Y:S02]  /*3a40*/  FMNMX.FTZ R99, R82, R99, !PT ;  /* 0x0000006352637209 */ /* 0x000fe40007810000 */
[----:B------:R-:W-:Y:S02]  /*3a50*/  ISETP.GT.AND P3, PT, R87, 0xd1, PT ;  /* 0x000000d15700780c */ /* 0x000fe40003f64270 */
[----:B---3--:R-:W-:Y:S01]  /*3a60*/  FSEL R86, R86, -INF , P4 ;  /* 0xff80000056567808 */ /* 0x008fe20002000000 */
[----:B------:R-:W3:Y:S01]  /*3a70*/  MUFU.TANH R15, R15 ;  /* 0x0000000f000f7308 */ /* 0x000ee20000002400 */
[----:B------:R-:W-:-:S02]  /*3a80*/  FMNMX.FTZ R99, R78, R99, !PT ;  /* 0x000000634e637209 */ /* 0x000fc40007810000 */
[----:B------:R-:W-:Y:S02]  /*3a90*/  ISETP.GT.AND P4, PT, R87, 0xd8, PT ;  /* 0x000000d85700780c */ /* 0x000fe40003f84270 */
[----:B------:R-:W-:Y:S02]  /*3aa0*/  FSEL R44, R35, -INF , P3 ;  /* 0xff800000232c7808 */ /* 0x000fe40001800000 */
[----:B------:R-:W-:Y:S01]  /*3ab0*/  FMNMX.FTZ R99, R86, R99, !PT ;  /* 0x0000006356637209 */ /* 0x000fe20007810000 */
[----:B------:R-:W3:Y:S01]  /*3ac0*/  MUFU.TANH R21, R21 ;  /* 0x0000001500157308 */ /* 0x000ee20000002400 */
[----:B------:R-:W-:Y:S01]  /*3ad0*/  ISETP.GT.AND P3, PT, R87, 0xd9, PT ;  /* 0x000000d95700780c */ /* 0x000fe20003f64270 */
[----:B------:R-:W-:Y:S01]  /*3ae0*/  FMUL.FTZ R87, R0, R33 ;  /* 0x0000002100577220 */ /* 0x000fe20000410000 */
[----:B-----5:R-:W-:Y:S02]  /*3af0*/  FSEL R94, R27, -INF , P4 ;  /* 0xff8000001b5e7808 */ /* 0x020fe40002000000 */
[----:B------:R-:W-:-:S02]  /*3b00*/  FMNMX.FTZ R99, R44, R99, !PT ;  /* 0x000000632c637209 */ /* 0x000fc40007810000 */
[----:B------:R-:W-:Y:S01]  /*3b10*/  FSEL R98, R39, -INF , P3 ;  /* 0xff80000027627808 */ /* 0x000fe20001800000 */
[----:B------:R-:W5:Y:S01]  /*3b20*/  MUFU.TANH R104, R104 ;  /* 0x0000006800687308 */ /* 0x000f620000002400 */
[----:B------:R-:W-:Y:S02]  /*3b30*/  FMNMX.FTZ R99, R94, R99, !PT ;  /* 0x000000635e637209 */ /* 0x000fe40007810000 */
[----:B------:R-:W-:Y:S02]  /*3b40*/  VIADDMNMX R83, R79, R102, R83, PT ;  /* 0x000000664f537246 */ /* 0x000fe40003800153 */
[----:B------:R-:W-:Y:S02]  /*3b50*/  FMNMX.FTZ R99, R98, R99, !PT ;  /* 0x0000006362637209 */ /* 0x000fe40007810000 */
[C---:B------:R-:W-:Y:S01]  /*3b60*/  ISETP.GT.AND P4, PT, R83.reuse, 0x1, PT ;  /* 0x000000015300780c */ /* 0x040fe20003f84270 */
[----:B------:R-:W5:Y:S01]  /*3b70*/  MUFU.TANH R108, R108 ;  /* 0x0000006c006c7308 */ /* 0x000f620000002400 */
[----:B------:R-:W-:Y:S01]  /*3b80*/  ISETP.GT.AND P5, PT, R83, 0x8, PT ;  /* 0x000000085300780c */ /* 0x000fe20003fa4270 */
[----:B------:R-:W0:Y:S01]  /*3b90*/  SHFL.BFLY PT, R48, R99, 0x2, 0x1f ;  /* 0x0c401f0063307f89 */ /* 0x000e2200000e0000 */
[----:B------:R-:W-:-:S02]  /*3ba0*/  FSEL R79, R4, -INF , P4 ;  /* 0xff800000044f7808 */ /* 0x000fc40002000000 */
[----:B------:R-:W-:Y:S02]  /*3bb0*/  ISETP.GT.AND P4, PT, R83, 0x10, PT ;  /* 0x000000105300780c */ /* 0x000fe40003f84270 */
[----:B------:R-:W-:Y:S01]  /*3bc0*/  @!P0 PRMT R101, RZ, 0x654, R101 ;  /* 0x00000654ff658816 */ /* 0x000fe20000000065 */
[----:B------:R-:W5:Y:S03]  /*3bd0*/  MUFU.TANH R105, R105 ;  /* 0x0000006900697308 */ /* 0x000f660000002400 */
[----:B------:R5:W-:Y:S05]  /*3be0*/  @!P0 SYNCS.ARRIVE.TRANS64.RED.A1T0 RZ, [R101+URZ], RZ ;  /* 0x000000ff65ff89a7 */ /* 0x000bea000810043f */
[----:B------:R-:W5:Y:S08]  /*3bf0*/  MUFU.TANH R109, R109 ;  /* 0x0000006d006d7308 */ /* 0x000f700000002400 */
[----:B------:R-:W5:Y:S01]  /*3c00*/  MUFU.TANH R88, R88 ;  /* 0x0000005800587308 */ /* 0x000f620000002400 */
[----:B0-----:R-:W-:-:S05]  /*3c10*/  FMNMX.FTZ R48, R99, R48, !PT ;  /* 0x0000003063307209 */ /* 0x001fca0007810000 */
[----:B------:R-:W0:Y:S02]  /*3c20*/  SHFL.BFLY PT, R25, R48, 0x1, 0x1f ;  /* 0x0c201f0030197f89 */ /* 0x000e2400000e0000 */
[----:B------:R-:W5:Y:S08]  /*3c30*/  MUFU.TANH R106, R106 ;  /* 0x0000006a006a7308 */ /* 0x000f700000002400 */
[----:B------:R-:W5:Y:S08]  /*3c40*/  MUFU.TANH R92, R92 ;  /* 0x0000005c005c7308 */ /* 0x000f700000002400 */
[----:B------:R-:W5:Y:S01]  /*3c50*/  MUFU.TANH R107, R107 ;  /* 0x0000006b006b7308 */ /* 0x000f620000002400 */
[----:B0-----:R-:W-:-:S07]  /*3c60*/  FMNMX.FTZ R90, R48, R25, !PT ;  /* 0x00000019305a7209 */ /* 0x001fce0007810000 */
[----:B------:R-:W0:Y:S01]  /*3c70*/  MUFU.TANH R93, R93 ;  /* 0x0000005d005d7308 */ /* 0x000e220000002400 */
[C---:B------:R-:W-:Y:S01]  /*3c80*/  FSETP.NEU.FTZ.AND P3, PT, R90.reuse, -INF , PT ;  /* 0xff8000005a00780b */ /* 0x040fe20003f7d000 */
[----:B------:R-:W-:-:S06]  /*3c90*/  FFMA.FTZ R25, R90, R89, -8 ;  /* 0xc10000005a197423 */ /* 0x000fcc0000010059 */
[----:B------:R-:W0:Y:S01]  /*3ca0*/  MUFU.TANH R97, R97 ;  /* 0x0000006100617308 */ /* 0x000e220000002400 */
[----:B------:R-:W-:Y:S02]  /*3cb0*/  FSEL R25, R25, RZ, P3 ;  /* 0x000000ff19197208 */ /* 0x000fe40001800000 */
[----:B------:R-:W-:-:S03]  /*3cc0*/  ISETP.GT.AND P3, PT, R83, RZ, PT ;  /* 0x000000ff5300720c */ /* 0x000fc60003f64270 */
[-CC-:B------:R-:W-:Y:S01]  /*3cd0*/  FFMA.FTZ R24, R130, R89.reuse, -R25.reuse ;  /* 0x0000005982187223 */ /* 0x180fe20000010819 */
[----:B------:R-:W-:Y:S01]  /*3ce0*/  FSEL R130, R5, -INF , P3 ;  /* 0xff80000005827808 */ /* 0x000fe20001800000 */
[-CC-:B------:R-:W-:Y:S01]  /*3cf0*/  FFMA.FTZ R27, R132, R89.reuse, -R25.reuse ;  /* 0x00000059841b7223 */ /* 0x180fe20000010819 */
[----:B------:R-:W-:Y:S01]  /*3d00*/  ISETP.GT.AND P3, PT, R83, 0x9, PT ;  /* 0x000000095300780c */ /* 0x000fe20003f64270 */
[-CC-:B------:R-:W-:Y:S01]  /*3d10*/  FFMA.FTZ R28, R140, R89.reuse, -R25.reuse ;  /* 0x000000598c1c7223 */ /* 0x180fe20000010819 */
[----:B------:R-:W-:Y:S01]  /*3d20*/  FSEL R132, R6, -INF , P5 ;  /* 0xff80000006847808 */ /* 0x000fe20002800000 */
        /* <DEDUP_REMOVED lines=13> */
[C---:B------:R-:W-:Y:S01]  /*3e00*/  ISETP.GT.AND P4, PT, R83.reuse, 0x18, PT ;  /* 0x000000185300780c */ /* 0x040fe20003f84270 */
[-CC-:B------:R-:W-:Y:S01]  /*3e10*/  FFMA.FTZ R35, R168, R89.reuse, -R25.reuse ;  /* 0x00000059a8237223 */ /* 0x180fe20000010819 */
[----:B-1----:R-:W-:Y:S01]  /*3e20*/  FSEL R144, R12, -INF , P3 ;  /* 0xff8000000c907808 */ /* 0x002fe20001800000 */
[--C-:B------:R-:W-:Y:S01]  /*3e30*/  FFMA.FTZ R12, R156, R89, -R25.reuse ;  /* 0x000000599c0c7223 */ /* 0x100fe20000010819 */
[----:B------:R-:W-:Y:S01]  /*3e40*/  FMNMX.FTZ R99, R142, R99, !PT ;  /* 0x000000638e637209 */ /* 0x000fe20007810000 */
[----:B------:R-:W1:Y:S01]  /*3e50*/  MUFU.TANH R96, R96 ;  /* 0x0000006000607308 */ /* 0x000e620000002400 */
[----:B------:R-:W-:Y:S01]  /*3e60*/  ISETP.GT.AND P3, PT, R83, 0x19, PT ;  /* 0x000000195300780c */ /* 0x000fe20003f64270 */
[-CC-:B------:R-:W-:Y:S01]  /*3e70*/  FFMA.FTZ R48, R170, R89.reuse, -R25.reuse ;  /* 0x00000059aa307223 */ /* 0x180fe20000010819 */
[----:B------:R-:W-:Y:S01]  /*3e80*/  FSEL R150, R11, -INF , P4 ;  /* 0xff8000000b967808 */ /* 0x000fe20002000000 */
[--C-:B------:R-:W-:Y:S01]  /*3e90*/  FFMA.FTZ R11, R158, R89, -R25.reuse ;  /* 0x000000599e0b7223 */ /* 0x100fe20000010819 */
[----:B------:R-:W-:Y:S01]  /*3ea0*/  FMNMX.FTZ R99, R144, R99, !PT ;  /* 0x0000006390637209 */ /* 0x000fe20007810000 */
[-CC-:B------:R-:W-:Y:S01]  /*3eb0*/  FFMA.FTZ R37, R172, R89.reuse, -R25.reuse ;  /* 0x00000059ac257223 */ /* 0x180fe20000010819 */
[----:B------:R-:W-:Y:S01]  /*3ec0*/  ISETP.GT.AND P4, PT, R83, 0x20, PT ;  /* 0x000000205300780c */ /* 0x000fe20003f84270 */
[----:B------:R-:W1:Y:S01]  /*3ed0*/  MUFU.TANH R100, R100 ;  /* 0x0000006400647308 */ /* 0x000e620000002400 */
[----:B------:R-:W-:Y:S01]  /*3ee0*/  FSEL R162, R13, -INF , P3 ;  /* 0xff8000000da27808 */ /* 0x000fe20001800000 */
[--C-:B------:R-:W-:Y:S01]  /*3ef0*/  FFMA.FTZ R13, R154, R89, -R25.reuse ;  /* 0x000000599a0d7223 */ /* 0x100fe20000010819 */
[----:B------:R-:W-:Y:S01]  /*3f00*/  FMNMX.FTZ R99, R150, R99, !PT ;  /* 0x0000006396637209 */ /* 0x000fe20007810000 */
[-CC-:B------:R-:W-:Y:S01]  /*3f10*/  FFMA.FTZ R6, R174, R89.reuse, -R25.reuse ;  /* 0x00000059ae067223 */ /* 0x180fe20000010819 */
[C---:B------:R-:W-:Y:S01]  /*3f20*/  ISETP.GT.AND P3, PT, R83.reuse, 0x21, PT ;  /* 0x000000215300780c */ /* 0x040fe20003f64270 */
[--C-:B------:R-:W-:Y:S01]  /*3f30*/  FFMA.FTZ R52, R176, R89, -R25.reuse ;  /* 0x00000059b0347223 */ /* 0x100fe20000010819 */
[----:B--2---:R-:W-:Y:S01]  /*3f40*/  FSEL R164, R14, -INF , P4 ;  /* 0xff8000000ea47808 */ /* 0x004fe20002000000 */
[----:B------:R-:W2:Y:S01]  /*3f50*/  MUFU.TANH R72, R72 ;  /* 0x0000004800487308 */ /* 0x000ea20000002400 */
[----:B------:R-:W-:Y:S01]  /*3f60*/  FMNMX.FTZ R99, R162, R99, !PT ;  /* 0x00000063a2637209 */ /* 0x000fe20007810000 */
[-CC-:B------:R-:W-:Y:S01]  /*3f70*/  FFMA.FTZ R14, R152, R89.reuse, -R25.reuse ;  /* 0x00000059980e7223 */ /* 0x180fe20000010819 */
[C---:B------:R-:W-:Y:S01]  /*3f80*/  ISETP.GT.AND P4, PT, R83.reuse, 0x28, PT ;  /* 0x000000285300780c */ /* 0x040fe20003f84270 */
[-CC-:B------:R-:W-:Y:S01]  /*3f90*/  FFMA.FTZ R39, R178, R89.reuse, -R25.reuse ;  /* 0x00000059b2277223 */ /* 0x180fe20000010819 */
[----:B----4-:R-:W-:Y:S01]  /*3fa0*/  FSEL R160, R20, -INF , P3 ;  /* 0xff80000014a07808 */ /* 0x010fe20001800000 */
[--C-:B------:R-:W-:Y:S01]  /*3fb0*/  FFMA.FTZ R20, R138, R89, -R25.reuse ;  /* 0x000000598a147223 */ /* 0x100fe20000010819 */
[----:B------:R-:W-:Y:S01]  /*3fc0*/  FMNMX.FTZ R99, R164, R99, !PT ;  /* 0x00000063a4637209 */ /* 0x000fe20007810000 */
[----:B------:R-:W4:Y:S01]  /*3fd0*/  MUFU.TANH R73, R73 ;  /* 0x0000004900497308 */ /* 0x000f220000002400 */
[----:B------:R-:W-:Y:S01]  /*3fe0*/  ISETP.GT.AND P3, PT, R83, 0x29, PT ;  /* 0x000000295300780c */ /* 0x000fe20003f64270 */
[-CC-:B------:R-:W-:Y:S01]  /*3ff0*/  FFMA.FTZ R4, R180, R89.reuse, -R25.reuse ;  /* 0x00000059b4047223 */ /* 0x180fe20000010819 */
[----:B---3--:R-:W-:Y:S01]  /*4000*/  FSEL R166, R15, -INF , P4 ;  /* 0xff8000000fa67808 */ /* 0x008fe20002000000 */
        /* <DEDUP_REMOVED lines=11> */
[----:B-----5:R-:W-:Y:S01]  /*40c0*/  FSEL R104, R104, -INF , P4 ;  /* 0xff80000068687808 */ /* 0x020fe20002000000 */
[----:B------:R-:W5:Y:S01]  /*40d0*/  MUFU.TANH R77, R77 ;  /* 0x0000004d004d7308 */ /* 0x000f620000002400 */
[----:B------:R-:W-:Y:S01]  /*40e0*/  FMNMX.FTZ R99, R158, R99, !PT ;  /* 0x000000639e637209 */ /* 0x000fe20007810000 */
[-CC-:B------:R-:W-:Y:S01]  /*40f0*/  FFMA.FTZ R42, R42, R89.reuse, -R25.reuse ;  /* 0x000000592a2a7223 */ /* 0x180fe20000010819 */
[----:B------:R-:W-:Y:S01]  /*4100*/  ISETP.GT.AND P4, PT, R83, 0x38, PT ;  /* 0x000000385300780c */ /* 0x000fe20003f84270 */
[----:B------:R-:W-:Y:S01]  /*4110*/  FFMA.FTZ R30, R30, R89, -R25 ;  /* 0x000000591e1e7223 */ /* 0x000fe20000010819 */
        /* <DEDUP_REMOVED lines=10> */
[C---:B------:R-:W-:Y:S02]  /*41c0*/  ISETP.GT.AND P3, PT, R83.reuse, 0x41, PT ;  /* 0x000000415300780c */ /* 0x040fe40003f64270 */
[----:B------:R-:W-:Y:S01]  /*41d0*/  FSEL R168, R88, -INF , P4 ;  /* 0xff80000058a87808 */ /* 0x000fe20002000000 */
[----:B------:R-:W5:Y:S01]  /*41e0*/  MUFU.TANH R84, R84 ;  /* 0x0000005400547308 */ /* 0x000f620000002400 */
[----:B------:R-:W-:Y:S02]  /*41f0*/  FMNMX.FTZ R99, R154, R99, !PT ;  /* 0x000000639a637209 */ /* 0x000fe40007810000 */
[----:B------:R-:W-:Y:S02]  /*4200*/  ISETP.GT.AND P4, PT, R83, 0x48, PT ;  /* 0x000000485300780c */ /* 0x000fe40003f84270 */
[----:B------:R-:W-:-:S02]  /*4210*/  FSEL R106, R106, -INF , P3 ;  /* 0xff8000006a6a7808 */ /* 0x000fc40001800000 */
[----:B------:R-:W-:Y:S01]  /*4220*/  FMNMX.FTZ R99, R168, R99, !PT ;  /* 0x00000063a8637209 */ /* 0x000fe20007810000 */
[----:B------:R-:W5:Y:S01]  /*4230*/  MUFU.TANH R85, R85 ;  /* 0x0000005500557308 */ /* 0x000f620000002400 */
[C---:B------:R-:W-:Y:S02]  /*4240*/  ISETP.GT.AND P3, PT, R83.reuse, 0x49, PT ;  /* 0x000000495300780c */ /* 0x040fe40003f64270 */
[----:B------:R-:W-:Y:S02]  /*4250*/  FSEL R92, R92, -INF , P4 ;  /* 0xff8000005c5c7808 */ /* 0x000fe40002000000 */
[----:B------:R-:W-:Y:S02]  /*4260*/  FMNMX.FTZ R99, R106, R99, !PT ;  /* 0x000000636a637209 */ /* 0x000fe40007810000 */
[----:B------:R-:W-:Y:S01]  /*4270*/  ISETP.GT.AND P4, PT, R83, 0x50, PT ;  /* 0x000000505300780c */ /* 0x000fe20003f84270 */
[----:B------:R-:W5:Y:S01]  /*4280*/  MUFU.TANH R56, R56 ;  /* 0x0000003800387308 */ /* 0x000f620000002400 */
[----:B------:R-:W-:-:S02]  /*4290*/  FSEL R148, R107, -INF , P3 ;  /* 0xff8000006b947808 */ /* 0x000fc40001800000 */
[----:B------:R-:W-:Y:S02]  /*42a0*/  FMNMX.FTZ R99, R92, R99, !PT ;  /* 0x000000635c637209 */ /* 0x000fe40007810000 */
[----:B------:R-:W-:Y:S02]  /*42b0*/  ISETP.GT.AND P3, PT, R83, 0x51, PT ;  /* 0x000000515300780c */ /* 0x000fe40003f64270 */
[----:B0-----:R-:W-:Y:S01]  /*42c0*/  FSEL R152, R93, -INF , P4 ;  /* 0xff8000005d987808 */ /* 0x001fe20002000000 */
[----:B------:R-:W0:Y:S01]  /*42d0*/  MUFU.TANH R57, R57 ;  /* 0x0000003900397308 */ /* 0x000e220000002400 */
[----:B------:R-:W-:Y:S02]  /*42e0*/  FMNMX.FTZ R99, R148, R99, !PT ;  /* 0x0000006394637209 */ /* 0x000fe40007810000 */
[----:B------:R-:W-:Y:S02]  /*42f0*/  ISETP.GT.AND P4, PT, R83, 0x58, PT ;  /* 0x000000585300780c */ /* 0x000fe40003f84270 */
[----:B------:R-:W-:-:S02]  /*4300*/  FSEL R146, R97, -INF , P3 ;  /* 0xff80000061927808 */ /* 0x000fc40001800000 */
[----:B------:R-:W-:Y:S01]  /*4310*/  FMNMX.FTZ R99, R152, R99, !PT ;  /* 0x0000006398637209 */ /* 0x000fe20007810000 */
[----:B------:R-:W0:Y:S01]  /*4320*/  MUFU.TANH R60, R60 ;  /* 0x0000003c003c7308 */ /* 0x000e220000002400 */
[C---:B------:R-:W-:Y:S02]  /*4330*/  ISETP.GT.AND P3, PT, R83.reuse, 0x59, PT ;  /* 0x000000595300780c */ /* 0x040fe40003f64270 */
[----:B-1----:R-:W-:Y:S02]  /*4340*/  FSEL R96, R96, -INF , P4 ;  /* 0xff80000060607808 */ /* 0x002fe40002000000 */
[----:B------:R-:W-:Y:S02]  /*4350*/  FMNMX.FTZ R99, R146, R99, !PT ;  /* 0x0000006392637209 */ /* 0x000fe40007810000 */
[----:B------:R-:W-:Y:S01]  /*4360*/  ISETP.GT.AND P4, PT, R83, 0x60, PT ;  /* 0x000000605300780c */ /* 0x000fe20003f84270 */
[----:B------:R-:W1:Y:S01]  /*4370*/  MUFU.TANH R61, R61 ;  /* 0x0000003d003d7308 */ /* 0x000e620000002400 */
[----:B------:R-:W-:-:S02]  /*4380*/  FSEL R100, R100, -INF , P3 ;  /* 0xff80000064647808 */ /* 0x000fc40001800000 */
[----:B------:R-:W-:Y:S02]  /*4390*/  FMNMX.FTZ R99, R96, R99, !PT ;  /* 0x0000006360637209 */ /* 0x000fe40007810000 */
[C---:B------:R-:W-:Y:S02]  /*43a0*/  ISETP.GT.AND P3, PT, R83.reuse, 0x61, PT ;  /* 0x000000615300780c */ /* 0x040fe40003f64270 */
[----:B--2---:R-:W-:Y:S01]  /*43b0*/  FSEL R138, R72, -INF , P4 ;  /* 0xff800000488a7808 */ /* 0x004fe20002000000 */
[--C-:B------:R-:W-:Y:S01]  /*43c0*/  FFMA.FTZ R72, R134, R89, -R25.reuse ;  /* 0x0000005986487223 */ /* 0x100fe20000010819 */
[----:B------:R-:W-:Y:S01]  /*43d0*/  FMNMX.FTZ R99, R100, R99, !PT ;  /* 0x0000006364637209 */ /* 0x000fe20007810000 */
[----:B------:R-:W2:Y:S01]  /*43e0*/  MUFU.TANH R64, R64 ;  /* 0x0000004000407308 */ /* 0x000ea20000002400 */
[----:B------:R-:W-:Y:S02]  /*43f0*/  ISETP.GT.AND P4, PT, R83, 0x68, PT ;  /* 0x000000685300780c */ /* 0x000fe40003f84270 */
[----:B----4-:R-:W-:Y:S01]  /*4400*/  FSEL R134, R73, -INF , P3 ;  /* 0xff80000049867808 */ /* 0x010fe20001800000 */
[----:B------:R-:W-:Y:S01]  /*4410*/  FFMA.FTZ R73, R126, R89, -R25 ;  /* 0x000000597e497223 */ /* 0x000fe20000010819 */
[----:B------:R-:W-:-:S02]  /*4420*/  FMNMX.FTZ R99, R138, R99, !PT ;  /* 0x000000638a637209 */ /* 0x000fc40007810000 */
[C---:B------:R-:W-:Y:S01]  /*4430*/  ISETP.GT.AND P3, PT, R83.reuse, 0x69, PT ;  /* 0x000000695300780c */ /* 0x040fe20003f64270 */
[----:B------:R-:W4:Y:S01]  /*4440*/  MUFU.TANH R65, R65 ;  /* 0x0000004100417308 */ /* 0x000f220000002400 */
[----:B---3--:R-:W-:Y:S01]  /*4450*/  FSEL R170, R76, -INF , P4 ;  /* 0xff8000004caa7808 */ /* 0x008fe20002000000 */
[----:B------:R-:W-:Y:S01]  /*4460*/  FFMA.FTZ R76, R128, R89, -R25 ;  /* 0x00000059804c7223 */ /* 0x000fe20000010819 */
[----:B------:R-:W-:Y:S02]  /*4470*/  FMNMX.FTZ R99, R134, R99, !PT ;  /* 0x0000006386637209 */ /* 0x000fe40007810000 */
[----:B------:R-:W-:Y:S02]  /*4480*/  ISETP.GT.AND P4, PT, R83, 0x70, PT ;  /* 0x000000705300780c */ /* 0x000fe40003f84270 */
[----:B-----5:R-:W-:Y:S01]  /*4490*/  FSEL R128, R77, -INF , P3 ;  /* 0xff8000004d807808 */ /* 0x020fe20001800000 */
[----:B------:R-:W3:Y:S01]  /*44a0*/  MUFU.TANH R68, R68 ;  /* 0x0000004400447308 */ /* 0x000ee20000002400 */
[----:B------:R-:W-:-:S02]  /*44b0*/  FMNMX.FTZ R99, R170, R99, !PT ;  /* 0x00000063aa637209 */ /* 0x000fc40007810000 */
[C---:B------:R-:W-:Y:S02]  /*44c0*/  ISETP.GT.AND P3, PT, R83.reuse, 0x71, PT ;  /* 0x000000715300780c */ /* 0x040fe40003f64270 */
[----:B------:R-:W-:Y:S02]  /*44d0*/  FSEL R80, R80, -INF , P4 ;  /* 0xff80000050507808 */ /* 0x000fe40002000000 */
[----:B------:R-:W-:Y:S01]  /*44e0*/  FMNMX.FTZ R99, R128, R99, !PT ;  /* 0x0000006380637209 */ /* 0x000fe20007810000 */
[----:B------:R5:W-:Y:S01]  /*44f0*/  MUFU.EX2 R77, R76 ;  /* 0x0000004c004d7308 */ /* 0x000be20000000800 */
[----:B------:R-:W-:Y:S02]  /*4500*/  ISETP.GT.AND P4, PT, R83, 0x78, PT ;  /* 0x000000785300780c */ /* 0x000fe40003f84270 */
[----:B------:R-:W-:Y:S02]  /*4510*/  FSEL R126, R81, -INF , P3 ;  /* 0xff800000517e7808 */ /* 0x000fe40001800000 */
[----:B------:R-:W-:-:S02]  /*4520*/  FMNMX.FTZ R99, R80, R99, !PT ;  /* 0x0000006350637209 */ /* 0x000fc40007810000 */
[C---:B------:R-:W-:Y:S01]  /*4530*/  ISETP.GT.AND P3, PT, R83.reuse, 0x79, PT ;  /* 0x000000795300780c */ /* 0x040fe20003f64270 */
[----:B------:R-:W3:Y:S01]  /*4540*/  MUFU.TANH R69, R69 ;  /* 0x0000004500457308 */ /* 0x000ee20000002400 */
[----:B------:R-:W-:Y:S01]  /*4550*/  FSEL R84, R84, -INF , P4 ;  /* 0xff80000054547808 */ /* 0x000fe20002000000 */
[----:B-----5:R-:W-:Y:S01]  /*4560*/  FFMA.FTZ R76, R124, R89, -R25 ;  /* 0x000000597c4c7223 */ /* 0x020fe20000010819 */
[----:B------:R-:W-:Y:S02]  /*4570*/  FMNMX.FTZ R99, R126, R99, !PT ;  /* 0x000000637e637209 */ /* 0x000fe40007810000 */
[----:B------:R-:W-:Y:S02]  /*4580*/  ISETP.GT.AND P4, PT, R83, 0x80, PT ;  /* 0x000000805300780c */ /* 0x000fe40003f84270 */
[----:B------:R-:W-:Y:S01]  /*4590*/  FSEL R124, R85, -INF , P3 ;  /* 0xff800000557c7808 */ /* 0x000fe20001800000 */
[----:B------:R-:W5:Y:S01]  /*45a0*/  MUFU.TANH R40, R40 ;  /* 0x0000002800287308 */ /* 0x000f620000002400 */
[----:B------:R-:W-:-:S02]  /*45b0*/  FMNMX.FTZ R99, R84, R99, !PT ;  /* 0x0000006354637209 */ /* 0x000fc40007810000 */
[C---:B------:R-:W-:Y:S02]  /*45c0*/  ISETP.GT.AND P3, PT, R83.reuse, 0x81, PT ;  /* 0x000000815300780c */ /* 0x040fe40003f64270 */
[----:B------:R-:W-:Y:S01]  /*45d0*/  FSEL R172, R56, -INF , P4 ;  /* 0xff80000038ac7808 */ /* 0x000fe20002000000 */
[--C-:B------:R-:W-:Y:S01]  /*45e0*/  FFMA.FTZ R56, R122, R89, -R25.reuse ;  /* 0x000000597a387223 */ /* 0x100fe20000010819 */
[----:B------:R-:W-:Y:S01]  /*45f0*/  FMNMX.FTZ R99, R124, R99, !PT ;  /* 0x000000637c637209 */ /* 0x000fe20007810000 */
[----:B------:R-:W5:Y:S01]  /*4600*/  MUFU.TANH R41, R41 ;  /* 0x0000002900297308 */ /* 0x000f620000002400 */
[----:B------:R-:W-:Y:S02]  /*4610*/  ISETP.GT.AND P4, PT, R83, 0x88, PT ;  /* 0x000000885300780c */ /* 0x000fe40003f84270 */
[----:B0-----:R-:W-:Y:S01]  /*4620*/  FSEL R122, R57, -INF , P3 ;  /* 0xff800000397a7808 */ /* 0x001fe20001800000 */
[----:B------:R-:W-:Y:S01]  /*4630*/  FFMA.FTZ R57, R120, R89, -R25 ;  /* 0x0000005978397223 */ /* 0x000fe20000010819 */
[----:B------:R-:W-:-:S02]  /*4640*/  FMNMX.FTZ R99, R172, R99, !PT ;  /* 0x00000063ac637209 */ /* 0x000fc40007810000 */
[C---:B------:R-:W-:Y:S01]  /*4650*/  ISETP.GT.AND P3, PT, R83.reuse, 0x89, PT ;  /* 0x000000895300780c */ /* 0x040fe20003f64270 */
[----:B------:R-:W0:Y:S01]  /*4660*/  MUFU.TANH R43, R43 ;  /* 0x0000002b002b7308 */ /* 0x000e220000002400 */
[----:B------:R-:W-:Y:S01]  /*4670*/  FSEL R174, R60, -INF , P4 ;  /* 0xff8000003cae7808 */ /* 0x000fe20002000000 */
[--C-:B------:R-:W-:Y:S01]  /*4680*/  FFMA.FTZ R60, R118, R89, -R25.reuse ;  /* 0x00000059763c7223 */ /* 0x100fe20000010819 */
[----:B------:R-:W-:Y:S02]  /*4690*/  FMNMX.FTZ R99, R122, R99, !PT ;  /* 0x000000637a637209 */ /* 0x000fe40007810000 */
[----:B------:R-:W-:Y:S02]  /*46a0*/  ISETP.GT.AND P4, PT, R83, 0x90, PT ;  /* 0x000000905300780c */ /* 0x000fe40003f84270 */
[----:B-1----:R-:W-:Y:S01]  /*46b0*/  FSEL R120, R61, -INF , P3 ;  /* 0xff8000003d787808 */ /* 0x002fe20001800000 */
[----:B------:R-:W1:Y:S01]  /*46c0*/  MUFU.TANH R47, R47 ;  /* 0x0000002f002f7308 */ /* 0x000e620000002400 */
[----:B------:R-:W-:Y:S01]  /*46d0*/  FMNMX.FTZ R99, R174, R99, !PT ;  /* 0x00000063ae637209 */ /* 0x000fe20007810000 */
[----:B------:R-:W-:Y:S01]  /*46e0*/  FFMA.FTZ R61, R116, R89, -R25 ;  /* 0x00000059743d7223 */ /* 0x000fe20000010819 */
[----:B------:R-:W-:-:S02]  /*46f0*/  ISETP.GT.AND P3, PT, R83, 0x91, PT ;  /* 0x000000915300780c */ /* 0x000fc40003f64270 */
[----:B--2---:R-:W-:Y:S02]  /*4700*/  FSEL R64, R64, -INF , P4 ;  /* 0xff80000040407808 */ /* 0x004fe40002000000 */
[----:B------:R-:W-:Y:S01]  /*4710*/  FMNMX.FTZ R99, R120, R99, !PT ;  /* 0x0000006378637209 */ /* 0x000fe20007810000 */
[----:B------:R-:W2:Y:S01]  /*4720*/  MUFU.TANH R45, R45 ;  /* 0x0000002d002d7308 */ /* 0x000ea20000002400 */
[----:B------:R-:W-:Y:S02]  /*4730*/  ISETP.GT.AND P4, PT, R83, 0x98, PT ;  /* 0x000000985300780c */ /* 0x000fe40003f84270 */
[----:B----4-:R-:W-:Y:S02]  /*4740*/  FSEL R118, R65, -INF , P3 ;  /* 0xff80000041767808 */ /* 0x010fe40001800000 */
[----:B------:R-:W-:Y:S02]  /*4750*/  FMNMX.FTZ R99, R64, R99, !PT ;  /* 0x0000006340637209 */ /* 0x000fe40007810000 */
[----:B------:R-:W-:Y:S01]  /*4760*/  ISETP.GT.AND P3, PT, R83, 0x99, PT ;  /* 0x000000995300780c */ /* 0x000fe20003f64270 */
[----:B------:R-:W4:Y:S01]  /*4770*/  MUFU.TANH R51, R51 ;  /* 0x0000003300337308 */ /* 0x000f220000002400 */
[----:B---3--:R-:W-:-:S02]  /*4780*/  FSEL R68, R68, -INF , P4 ;  /* 0xff80000044447808 */ /* 0x008fc40002000000 */
[----:B------:R-:W-:Y:S02]  /*4790*/  FMNMX.FTZ R99, R118, R99, !PT ;  /* 0x0000006376637209 */ /* 0x000fe40007810000 */
[----:B------:R-:W-:Y:S02]  /*47a0*/  ISETP.GT.AND P4, PT, R83, 0xa0, PT ;  /* 0x000000a05300780c */ /* 0x000fe40003f84270 */
[----:B------:R-:W-:Y:S01]  /*47b0*/  FSEL R116, R69, -INF , P3 ;  /* 0xff80000045747808 */ /* 0x000fe20001800000 */
[----:B------:R-:W3:Y:S01]  /*47c0*/  MUFU.TANH R49, R49 ;  /* 0x0000003100317308 */ /* 0x000ee20000002400 */
[----:B------:R-:W-:Y:S02]  /*47d0*/  FMNMX.FTZ R99, R68, R99, !PT ;  /* 0x0000006344637209 */ /* 0x000fe40007810000 */
[C---:B------:R-:W-:Y:S02]  /*47e0*/  ISETP.GT.AND P3, PT, R83.reuse, 0xa1, PT ;  /* 0x000000a15300780c */ /* 0x040fe40003f64270 */
[----:B-----5:R-:W-:Y:S01]  /*47f0*/  FSEL R176, R40, -INF , P4 ;  /* 0xff80000028b07808 */ /* 0x020fe20002000000 */
[----:B------:R-:W-:Y:S01]  /*4800*/  FFMA.FTZ R40, R114, R89, -R25 ;  /* 0x0000005972287223 */ /* 0x000fe20000010819 */
[----:B------:R-:W-:Y:S01]  /*4810*/  FMNMX.FTZ R99, R116, R99, !PT ;  /* 0x0000006374637209 */ /* 0x000fe20007810000 */
[----:B------:R-:W-:Y:S01]  /*4820*/  MUFU.TANH R55, R55 ;  /* 0x0000003700377308 */ /* 0x000fe20000002400 */
[----:B------:R-:W-:-:S02]  /*4830*/  ISETP.GT.AND P4, PT, R83, 0xa8, PT ;  /* 0x000000a85300780c */ /* 0x000fc40003f84270 */
[----:B------:R-:W-:Y:S01]  /*4840*/  FSEL R114, R41, -INF , P3 ;  /* 0xff80000029727808 */ /* 0x000fe20001800000 */
[--C-:B------:R-:W-:Y:S01]  /*4850*/  FFMA.FTZ R41, R112, R89, -R25.reuse ;  /* 0x0000005970297223 */ /* 0x100fe20000010819 */
[----:B------:R-:W-:Y:S02]  /*4860*/  FMNMX.FTZ R99, R176, R99, !PT ;  /* 0x00000063b0637209 */ /* 0x000fe40007810000 */
[----:B------:R-:W-:Y:S01]  /*4870*/  ISETP.GT.AND P3, PT, R83, 0xa9, PT ;  /* 0x000000a95300780c */ /* 0x000fe20003f64270 */
[----:B------:R-:W5:Y:S01]  /*4880*/  MUFU.TANH R53, R53 ;  /* 0x0000003500357308 */ /* 0x000f620000002400 */
[----:B0-----:R-:W-:Y:S01]  /*4890*/  FSEL R178, R43, -INF , P4 ;  /* 0xff8000002bb27808 */ /* 0x001fe20002000000 */
[----:B------:R-:W-:Y:S01]  /*48a0*/  FFMA.FTZ R43, R110, R89, -R25 ;  /* 0x000000596e2b7223 */ /* 0x000fe20000010819 */
[----:B------:R-:W-:Y:S02]  /*48b0*/  FMNMX.FTZ R99, R114, R99, !PT ;  /* 0x0000006372637209 */ /* 0x000fe40007810000 */
[----:B------:R-:W-:-:S02]  /*48c0*/  ISETP.GT.AND P4, PT, R83, 0xb0, PT ;  /* 0x000000b05300780c */ /* 0x000fc40003f84270 */
[----:B-1----:R-:W-:Y:S01]  /*48d0*/  FSEL R112, R47, -INF , P3 ;  /* 0xff8000002f707808 */ /* 0x002fe20001800000 */
[----:B------:R-:W-:Y:S01]  /*48e0*/  MUFU.TANH R63, R63 ;  /* 0x0000003f003f7308 */ /* 0x000fe20000002400 */
[----:B------:R-:W-:Y:S01]  /*48f0*/  FMNMX.FTZ R99, R178, R99, !PT ;  /* 0x00000063b2637209 */ /* 0x000fe20007810000 */
[-CC-:B------:R-:W-:Y:S01]  /*4900*/  FFMA.FTZ R47, R26, R89.reuse, -R25.reuse ;  /* 0x000000591a2f7223 */ /* 0x180fe20000010819 */
[----:B------:R-:W-:Y:S01]  /*4910*/  ISETP.GT.AND P3, PT, R83, 0xb1, PT ;  /* 0x000000b15300780c */ /* 0x000fe20003f64270 */
[-CC-:B------:R-:W-:Y:S01]  /*4920*/  FFMA.FTZ R26, R46, R89.reuse, -R25.reuse ;  /* 0x000000592e1a7223 */ /* 0x180fe20000010819 */
[----:B--2---:R-:W-:Y:S01]  /*4930*/  FSEL R180, R45, -INF , P4 ;  /* 0xff8000002db47808 */ /* 0x004fe20002000000 */
[--C-:B------:R-:W-:Y:S01]  /*4940*/  FFMA.FTZ R45, R54, R89, -R25.reuse ;  /* 0x00000059362d7223 */ /* 0x100fe20000010819 */
[----:B------:R-:W-:Y:S01]  /*4950*/  FMNMX.FTZ R99, R112, R99, !PT ;  /* 0x0000006370637209 */ /* 0x000fe20007810000 */
[----:B------:R-:W0:Y:S01]  /*4960*/  MUFU.TANH R59, R59 ;  /* 0x0000003b003b7308 */ /* 0x000e220000002400 */
[----:B------:R-:W-:Y:S01]  /*4970*/  ISETP.GT.AND P4, PT, R83, 0xb8, PT ;  /* 0x000000b85300780c */ /* 0x000fe20003f84270 */
[-CC-:B------:R-:W-:Y:S01]  /*4980*/  FFMA.FTZ R46, R58, R89.reuse, -R25.reuse ;  /* 0x000000593a2e7223 */ /* 0x180fe20000010819 */
[----:B----4-:R-:W-:Y:S01]  /*4990*/  FSEL R110, R51, -INF , P3 ;  /* 0xff800000336e7808 */ /* 0x010fe20001800000 */
[--C-:B------:R-:W-:Y:S01]  /*49a0*/  FFMA.FTZ R58, R82, R89, -R25.reuse ;  /* 0x00000059523a7223 */ /* 0x100fe20000010819 */
[----:B------:R-:W-:Y:S01]  /*49b0*/  FMNMX.FTZ R99, R180, R99, !PT ;  /* 0x00000063b4637209 */ /* 0x000fe20007810000 */
[--C-:B------:R-:W-:Y:S01]  /*49c0*/  FFMA.FTZ R51, R34, R89, -R25.reuse ;  /* 0x0000005922337223 */ /* 0x100fe20000010819 */
[----:B------:R-:W-:Y:S01]  /*49d0*/  ISETP.GT.AND P3, PT, R83, 0xb9, PT ;  /* 0x000000b95300780c */ /* 0x000fe20003f64270 */
[----:B------:R3:W-:Y:S01]  /*49e0*/  MUFU.EX2 R5, R182 ;  /* 0x000000b600057308 */ /* 0x0007e20000000800 */
[----:B------:R-:W-:Y:S01]  /*49f0*/  FMNMX.FTZ R99, R110, R99, !PT ;  /* 0x000000636e637209 */ /* 0x000fe20007810000 */
[----:B------:R-:W-:-:S06]  /*4a00*/  FFMA.FTZ R34, R70, R89, -R25 ;  /* 0x0000005946227223 */ /* 0x000fcc0000010819 */
[----:B------:R-:W1:Y:S01]  /*4a10*/  MUFU.TANH R71, R71 ;  /* 0x0000004700477308 */ /* 0x000e620000002400 */
[----:B---3--:R-:W-:Y:S01]  /*4a20*/  FSEL R182, R49, -INF , P4 ;  /* 0xff80000031b67808 */ /* 0x008fe20002000000 */
[--C-:B------:R-:W-:Y:S01]  /*4a30*/  FFMA.FTZ R49, R50, R89, -R25.reuse ;  /* 0x0000005932317223 */ /* 0x100fe20000010819 */
[----:B------:R-:W-:Y:S02]  /*4a40*/  ISETP.GT.AND P4, PT, R83, 0xc0, PT ;  /* 0x000000c05300780c */ /* 0x000fe40003f84270 */
[----:B------:R-:W-:Y:S02]  /*4a50*/  FMNMX.FTZ R99, R182, R99, !PT ;  /* 0x00000063b6637209 */ /* 0x000fe40007810000 */
[----:B-----5:R-:W-:Y:S01]  /*4a60*/  FSEL R186, R53, -INF , P4 ;  /* 0xff80000035ba7808 */ /* 0x020fe20002000000 */
[----:B------:R2:W-:Y:S01]  /*4a70*/  MUFU.EX2 R102, R184 ;  /* 0x000000b800667308 */ /* 0x0005e20000000800 */
[----:B------:R-:W-:Y:S01]  /*4a80*/  ISETP.GT.AND P4, PT, R83, 0xc8, PT ;  /* 0x000000c85300780c */ /* 0x000fe20003f84270 */
[----:B------:R-:W-:-:S03]  /*4a90*/  FFMA.FTZ R53, R66, R89, -R25 ;  /* 0x0000005942357223 */ /* 0x000fc60000010819 */
[----:B0-----:R-:W-:Y:S01]  /*4aa0*/  FSEL R188, R59, -INF , P4 ;  /* 0xff8000003bbc7808 */ /* 0x001fe20002000000 */
[-CC-:B------:R-:W-:Y:S01]  /*4ab0*/  FFMA.FTZ R59, R78, R89.reuse, -R25.reuse ;  /* 0x000000594e3b7223 */ /* 0x180fe20000010819 */
[----:B------:R-:W-:Y:S01]  /*4ac0*/  ISETP.GT.AND P4, PT, R83, 0xd0, PT ;  /* 0x000000d05300780c */ /* 0x000fe20003f84270 */
[----:B------:R-:W0:Y:S01]  /*4ad0*/  MUFU.TANH R67, R67 ;  /* 0x0000004300437308 */ /* 0x000e220000002400 */
[----:B--2---:R-:W-:Y:S01]  /*4ae0*/  FSEL R184, R55, -INF , P3 ;  /* 0xff80000037b87808 */ /* 0x004fe20001800000 */
[-CC-:B------:R-:W-:Y:S01]  /*4af0*/  FFMA.FTZ R55, R38, R89.reuse, -R25.reuse ;  /* 0x0000005926377223 */ /* 0x180fe20000010819 */
[----:B------:R-:W-:Y:S01]  /*4b00*/  ISETP.GT.AND P3, PT, R83, 0xc1, PT ;  /* 0x000000c15300780c */ /* 0x000fe20003f64270 */
[----:B------:R-:W-:Y:S01]  /*4b10*/  FFMA.FTZ R38, R86, R89, -R25 ;  /* 0x0000005956267223 */ /* 0x000fe20000010819 */
[----:B------:R-:W-:Y:S02]  /*4b20*/  FMNMX.FTZ R99, R184, R99, !PT ;  /* 0x00000063b8637209 */ /* 0x000fe40007810000 */
[----:B------:R-:W-:Y:S01]  /*4b30*/  FSEL R54, R63, -INF , P3 ;  /* 0xff8000003f367808 */ /* 0x000fe20001800000 */
[----:B------:R-:W2:Y:S01]  /*4b40*/  MUFU.TANH R87, R87 ;  /* 0x0000005700577308 */ /* 0x000ea20000002400 */
[----:B------:R-:W-:-:S02]  /*4b50*/  FMNMX.FTZ R99, R186, R99, !PT ;  /* 0x00000063ba637209 */ /* 0x000fc40007810000 */
[----:B------:R-:W-:Y:S02]  /*4b60*/  ISETP.GT.AND P3, PT, R83, 0xc9, PT ;  /* 0x000000c95300780c */ /* 0x000fe40003f64270 */
[----:B------:R-:W-:Y:S02]  /*4b70*/  FMNMX.FTZ R99, R54, R99, !PT ;  /* 0x0000006336637209 */ /* 0x000fe40007810000 */
[----:B-1----:R-:W-:Y:S01]  /*4b80*/  FSEL R192, R71, -INF , P3 ;  /* 0xff80000047c07808 */ /* 0x002fe20001800000 */
[----:B------:R-:W1:Y:S01]  /*4b90*/  MUFU.TANH R91, R91 ;  /* 0x0000005b005b7308 */ /* 0x000e620000002400 */
[----:B------:R-:W-:Y:S02]  /*4ba0*/  FMNMX.FTZ R99, R188, R99, !PT ;  /* 0x00000063bc637209 */ /* 0x000fe40007810000 */
[----:B------:R-:W-:Y:S02]  /*4bb0*/  ISETP.GT.AND P3, PT, R83, 0xd1, PT ;  /* 0x000000d15300780c */ /* 0x000fe40003f64270 */
[----:B0-----:R-:W-:Y:S01]  /*4bc0*/  FSEL R190, R67, -INF , P4 ;  /* 0xff80000043be7808 */ /* 0x001fe20002000000 */
[--C-:B------:R-:W-:Y:S01]  /*4bd0*/  FFMA.FTZ R67, R44, R89, -R25.reuse ;  /* 0x000000592c437223 */ /* 0x100fe20000010819 */
[----:B------:R-:W-:Y:S01]  /*4be0*/  FMNMX.FTZ R99, R192, R99, !PT ;  /* 0x00000063c0637209 */ /* 0x000fe20007810000 */
[----:B------:R-:W0:Y:S01]  /*4bf0*/  MUFU.TANH R95, R95 ;  /* 0x0000005f005f7308 */ /* 0x000e220000002400 */
[----:B------:R-:W-:Y:S01]  /*4c00*/  ISETP.GT.AND P4, PT, R83, 0xd8, PT ;  /* 0x000000d85300780c */ /* 0x000fe20003f84270 */
[----:B------:R-:W-:Y:S01]  /*4c10*/  FFMA.FTZ R44, R94, R89, -R25 ;  /* 0x000000595e2c7223 */ /* 0x000fe20000010819 */
[----:B--2---:R-:W-:-:S02]  /*4c20*/  FSEL R194, R87, -INF , P3 ;  /* 0xff80000057c27808 */ /* 0x004fc40001800000 */
[----:B------:R-:W-:Y:S02]  /*4c30*/  FMNMX.FTZ R99, R190, R99, !PT ;  /* 0x00000063be637209 */ /* 0x000fe40007810000 */
[----:B------:R-:W-:Y:S01]  /*4c40*/  ISETP.GT.AND P3, PT, R83, 0xd9, PT ;  /* 0x000000d95300780c */ /* 0x000fe20003f64270 */
[----:B------:R-:W-:Y:S01]  /*4c50*/  MUFU.EX2 R24, R24 ;  /* 0x0000001800187308 */ /* 0x000fe20000000800 */
[----:B-1----:R-:W-:Y:S02]  /*4c60*/  FSEL R196, R91, -INF , P4 ;  /* 0xff8000005bc47808 */ /* 0x002fe40002000000 */
[----:B------:R-:W-:-:S04]  /*4c70*/  FMNMX.FTZ R99, R194, R99, !PT ;  /* 0x00000063c2637209 */ /* 0x000fc80007810000 */
[----:B------:R-:W-:Y:S01]  /*4c80*/  FMNMX.FTZ R99, R196, R99, !PT ;  /* 0x00000063c4637209 */ /* 0x000fe20007810000 */
[----:B------:R-:W1:Y:S01]  /*4c90*/  MUFU.EX2 R27, R27 ;  /* 0x0000001b001b7308 */ /* 0x000e620000000800 */
[----:B0-----:R-:W-:-:S04]  /*4ca0*/  FSEL R198, R95, -INF , P3 ;  /* 0xff8000005fc67808 */ /* 0x001fc80001800000 */
[----:B------:R-:W-:-:S03]  /*4cb0*/  FMNMX.FTZ R99, R198, R99, !PT ;  /* 0x00000063c6637209 */ /* 0x000fc60007810000 */
[----:B------:R-:W-:Y:S02]  /*4cc0*/  MUFU.EX2 R28, R28 ;  /* 0x0000001c001c7308 */ /* 0x000fe40000000800 */
[----:B------:R-:W0:Y:S06]  /*4cd0*/  SHFL.BFLY PT, R50, R99, 0x2, 0x1f ;  /* 0x0c401f0063327f89 */ /* 0x000e2c00000e0000 */
[----:B------:R-:W2:Y:S01]  /*4ce0*/  MUFU.EX2 R29, R29 ;  /* 0x0000001d001d7308 */ /* 0x000ea20000000800 */
[----:B-1----:R-:W-:-:S07]  /*4cf0*/  FADD.FTZ R105, R24, R27 ;  /* 0x0000001b18697221 */ /* 0x002fce0000010000 */
[----:B------:R-:W-:Y:S08]  /*4d00*/  MUFU.EX2 R31, R31 ;  /* 0x0000001f001f7308 */ /* 0x000ff00000000800 */
[----:B------:R-:W-:Y:S01]  /*4d10*/  MUFU.EX2 R32, R32 ;  /* 0x0000002000207308 */ /* 0x000fe20000000800 */
[----:B--2---:R-:W-:Y:S02]  /*4d20*/  F2FP.SATFINITE.E4M3.F32.PACK_AB_MERGE_C R225, R29, R28, RZ ;  /* 0x0000001c1de1723e */ /* 0x004fe400048070ff */
[----:B0-----:R-:W-:Y:S01]  /*4d30*/  FMNMX.FTZ R63, R99, R50, !PT ;  /* 0x00000032633f7209 */ /* 0x001fe20007810000 */
[-CC-:B------:R-:W-:Y:S01]  /*4d40*/  FFMA.FTZ R50, R74, R89.reuse, -R25.reuse ;  /* 0x000000594a327223 */ /* 0x180fe20000010819 */
[----:B------:R-:W-:Y:S01]  /*4d50*/  FFMA.FTZ R25, R98, R89, -R25 ;  /* 0x0000005962197223 */ /* 0x000fe20000010819 */
[----:B------:R-:W-:-:S02]  /*4d60*/  F2FP.SATFINITE.E4M3.F32.PACK_AB_MERGE_C R225, R27, R24, R225 ;  /* 0x000000181be1723e */ /* 0x000fc400048070e1 */
[----:B------:R-:W0:Y:S01]  /*4d70*/  SHFL.BFLY PT, R88, R63, 0x1, 0x1f ;  /* 0x0c201f003f587f89 */ /* 0x000e2200000e0000 */
[----:B------:R-:W-:Y:S08]  /*4d80*/  MUFU.EX2 R33, R33 ;  /* 0x0000002100217308 */ /* 0x000ff00000000800 */
[----:B------:R-:W1:Y:S08]  /*4d90*/  MUFU.EX2 R36, R36 ;  /* 0x0000002400247308 */ /* 0x000e700000000800 */
[----:B------:R-:W-:Y:S01]  /*4da0*/  MUFU.EX2 R35, R35 ;  /* 0x0000002300237308 */ /* 0x000fe20000000800 */
[----:B0-----:R-:W-:-:S07]  /*4db0*/  FMNMX.FTZ R88, R63, R88, !PT ;  /* 0x000000583f587209 */ /* 0x001fce0007810000 */
[----:B------:R-:W-:Y:S01]  /*4dc0*/  MUFU.EX2 R48, R48 ;  /* 0x0000003000307308 */ /* 0x000fe20000000800 */
[----:B-1----:R-:W-:Y:S02]  /*4dd0*/  F2FP.SATFINITE.E4M3.F32.PACK_AB_MERGE_C R227, R36, R33, RZ ;  /* 0x0000002124e3723e */ /* 0x002fe400048070ff */
[C---:B------:R-:W-:Y:S01]  /*4de0*/  FSETP.NEU.FTZ.AND P3, PT, R88.reuse, -INF , PT ;  /* 0xff8000005800780b */ /* 0x040fe20003f7d000 */
[----:B------:R-:W-:Y:S01]  /*4df0*/  FFMA.FTZ R71, R88, R89, -8 ;  /* 0xc100000058477423 */ /* 0x000fe20000010059 */
[----:B------:R-:W-:-:S03]  /*4e00*/  F2FP.SATFINITE.E4M3.F32.PACK_AB_MERGE_C R227, R32, R31, R227 ;  /* 0x0000001f20e3723e */ /* 0x000fc600048070e3 */
[----:B------:R0:W-:Y:S01]  /*4e10*/  MUFU.EX2 R63, R67 ;  /* 0x00000043003f7308 */ /* 0x0001e20000000800 */
[----:B------:R-:W-:-:S05]  /*4e20*/  FSEL R71, R71, RZ, P3 ;  /* 0x000000ff47477208 */ /* 0x000fca0001800000 */
[-CC-:B------:R-:W-:Y:S01]  /*4e30*/  FFMA.FTZ R65, R130, R89.reuse, -R71.reuse ;  /* 0x0000005982417223 */ /* 0x180fe20000010847 */
[-CC-:B------:R-:W-:Y:S01]  /*4e40*/  FFMA.FTZ R66, R79, R89.reuse, -R71.reuse ;  /* 0x000000594f427223 */ /* 0x180fe20000010847 */
[-CC-:B------:R-:W-:Y:S01]  /*4e50*/  FFMA.FTZ R79, R132, R89.reuse, -R71.reuse ;  /* 0x00000059844f7223 */ /* 0x180fe20000010847 */
[-CC-:B------:R-:W-:Y:S01]  /*4e60*/  FFMA.FTZ R82, R140, R89.reuse, -R71.reuse ;  /* 0x000000598c527223 */ /* 0x180fe20000010847 */
[-CC-:B0-----:R-:W-:Y:S01]  /*4e70*/  FFMA.FTZ R67, R142, R89.reuse, -R71.reuse ;  /* 0x000000598e437223 */ /* 0x181fe20000010847 */
[-CC-:B------:R-:W-:Y:S01]  /*4e80*/  FFMA.FTZ R70, R144, R89.reuse, -R71.reuse ;  /* 0x0000005990467223 */ /* 0x180fe20000010847 */
[----:B------:R-:W-:Y:S01]  /*4e90*/  MUFU.EX2 R65, R65 ;  /* 0x0000004100417308 */ /* 0x000fe20000000800 */
[-CC-:B------:R-:W-:Y:S01]  /*4ea0*/  FFMA.FTZ R85, R150, R89.reuse, -R71.reuse ;  /* 0x0000005996557223 */ /* 0x180fe20000010847 */
[-C--:B------:R-:W-:Y:S01]  /*4eb0*/  FFMA.FTZ R97, R126, R89.reuse, -R71 ;  /* 0x000000597e617223 */ /* 0x080fe20000010847 */
[----:B------:R-:W-:Y:S01]  /*4ec0*/  FADD.FTZ R126, R28, R105 ;  /* 0x000000691c7e7221 */ /* 0x000fe20000010000 */
[-CC-:B------:R-:W-:Y:S01]  /*4ed0*/  FFMA.FTZ R107, R124, R89.reuse, -R71.reuse ;  /* 0x000000597c6b7223 */ /* 0x180fe20000010847 */
[-CC-:B------:R-:W-:Y:S01]  /*4ee0*/  FFMA.FTZ R94, R162, R89.reuse, -R71.reuse ;  /* 0x00000059a25e7223 */ /* 0x180fe20000010847 */
[-CC-:B------:R-:W-:Y:S01]  /*4ef0*/  FFMA.FTZ R69, R164, R89.reuse, -R71.reuse ;  /* 0x00000059a4457223 */ /* 0x180fe20000010847 */
[----:B------:R-:W-:Y:S01]  /*4f00*/  FADD.FTZ R126, R29, R126 ;  /* 0x0000007e1d7e7221 */ /* 0x000fe20000010000 */
[----:B------:R-:W0:Y:S01]  /*4f10*/  MUFU.EX2 R66, R66 ;  /* 0x0000004200427308 */ /* 0x000e220000000800 */
[-CC-:B------:R-:W-:Y:S01]  /*4f20*/  FFMA.FTZ R101, R122, R89.reuse, -R71.reuse ;  /* 0x000000597a657223 */ /* 0x180fe20000010847 */
[-CC-:B------:R-:W-:Y:S01]  /*4f30*/  FFMA.FTZ R74, R160, R89.reuse, -R71.reuse ;  /* 0x00000059a04a7223 */ /* 0x180fe20000010847 */
[----:B------:R-:W-:Y:S01]  /*4f40*/  FADD.FTZ R113, R31, R126 ;  /* 0x0000007e1f717221 */ /* 0x000fe20000010000 */
        /* <DEDUP_REMOVED lines=25> */
[-CC-:B------:R-:W-:Y:S01]  /*50e0*/  FFMA.FTZ R109, R128, R89.reuse, -R71.reuse ;  /* 0x00000059806d7223 */ /* 0x180fe20000010847 */
[----:B------:R-:W-:Y:S01]  /*50f0*/  FADD.FTZ R119, R33, R124 ;  /* 0x0000007c21777221 */ /* 0x000fe20000010000 */
[-C--:B------:R-:W-:Y:S01]  /*5100*/  FFMA.FTZ R80, R80, R89.reuse, -R71 ;  /* 0x0000005950507223 */ /* 0x080fe20000010847 */
[----:B------:R-:W1:Y:S01]  /*5110*/  MUFU.EX2 R70, R70 ;  /* 0x0000004600467308 */ /* 0x000e620000000800 */
[----:B--2---:R-:W-:Y:S01]  /*5120*/  FADD.FTZ R122, R82, R105 ;  /* 0x00000069527a7221 */ /* 0x004fe20000010000 */
[-C--:B------:R-:W-:Y:S01]  /*5130*/  FFMA.FTZ R105, R118, R89.reuse, -R71 ;  /* 0x0000005976697223 */ /* 0x080fe20000010847 */
[----:B------:R-:W-:Y:S01]  /*5140*/  FADD.FTZ R118, R36, R119 ;  /* 0x0000007724767221 */ /* 0x000fe20000010000 */
[-CC-:B------:R-:W-:Y:S01]  /*5150*/  FFMA.FTZ R84, R84, R89.reuse, -R71.reuse ;  /* 0x0000005954547223 */ /* 0x180fe20000010847 */
[-CC-:B------:R-:W-:Y:S01]  /*5160*/  FFMA.FTZ R172, R172, R89.reuse, -R71.reuse ;  /* 0x00000059acac7223 */ /* 0x180fe20000010847 */
[-CC-:B------:R-:W-:Y:S01]  /*5170*/  FFMA.FTZ R111, R174, R89.reuse, -R71.reuse ;  /* 0x00000059ae6f7223 */ /* 0x180fe20000010847 */
[----:B------:R-:W-:Y:S01]  /*5180*/  FADD.FTZ R119, R35, R118 ;  /* 0x0000007623777221 */ /* 0x000fe20000010000 */
[----:B------:R-:W2:Y:S01]  /*5190*/  MUFU.EX2 R85, R85 ;  /* 0x0000005500557308 */ /* 0x000ea20000000800 */
[----:B0-----:R-:W-:Y:S01]  /*51a0*/  FADD.FTZ R117, R67, R122 ;  /* 0x0000007a43757221 */ /* 0x001fe20000010000 */
[-C--:B------:R-:W-:Y:S01]  /*51b0*/  FFMA.FTZ R120, R120, R89.reuse, -R71 ;  /* 0x0000005978787223 */ /* 0x080fe20000010847 */
[----:B------:R-:W-:Y:S01]  /*51c0*/  FADD.FTZ R118, R48, R119 ;  /* 0x0000007730767221 */ /* 0x000fe20000010000 */
[-CC-:B------:R-:W-:Y:S01]  /*51d0*/  FFMA.FTZ R116, R116, R89.reuse, -R71.reuse ;  /* 0x0000005974747223 */ /* 0x180fe20000010847 */
[-CC-:B------:R-:W-:Y:S01]  /*51e0*/  FFMA.FTZ R176, R176, R89.reuse, -R71.reuse ;  /* 0x00000059b0b07223 */ /* 0x180fe20000010847 */
        /* <DEDUP_REMOVED lines=9> */
[-CC-:B------:R-:W-:Y:S01]  /*5280*/  FFMA.FTZ R186, R186, R89.reuse, -R71.reuse ;  /* 0x00000059baba7223 */ /* 0x180fe20000010847 */
[----:B------:R-:W1:Y:S01]  /*5290*/  MUFU.EX2 R69, R69 ;  /* 0x0000004500457308 */ /* 0x000e620000000800 */
[----:B--2---:R-:W-:Y:S01]  /*52a0*/  FADD.FTZ R117, R85, R68 ;  /* 0x0000004455757221 */ /* 0x004fe20000010000 */
[-CC-:B------:R-:W-:Y:S01]  /*52b0*/  FFMA.FTZ R54, R54, R89.reuse, -R71.reuse ;  /* 0x0000005936367223 */ /* 0x180fe20000010847 */
[----:B------:R-:W2:Y:S01]  /*52c0*/  @P2 LDC R31, c[0x0][0x450] ;  /* 0x00011400ff1f2b82 */ /* 0x000ea20000000800 */
[-CC-:B------:R-:W-:Y:S01]  /*52d0*/  FFMA.FTZ R188, R188, R89.reuse, -R71.reuse ;  /* 0x00000059bcbc7223 */ /* 0x180fe20000010847 */
[-CC-:B------:R-:W-:Y:S01]  /*52e0*/  FFMA.FTZ R192, R192, R89.reuse, -R71.reuse ;  /* 0x00000059c0c07223 */ /* 0x180fe20000010847 */
[-CC-:B------:R-:W-:Y:S01]  /*52f0*/  FFMA.FTZ R190, R190, R89.reuse, -R71.reuse ;  /* 0x00000059bebe7223 */ /* 0x180fe20000010847 */
[-C--:B------:R-:W-:Y:S01]  /*5300*/  FFMA.FTZ R194, R194, R89.reuse, -R71 ;  /* 0x00000059c2c27223 */ /* 0x080fe20000010847 */
[----:B------:R-:W3:Y:S01]  /*5310*/  MUFU.EX2 R37, R37 ;  /* 0x0000002500257308 */ /* 0x000ee20000000800 */
[----:B0-----:R-:W-:Y:S01]  /*5320*/  FADD.FTZ R68, R94, R117 ;  /* 0x000000755e447221 */ /* 0x001fe20000010000 */
[-CC-:B------:R-:W-:Y:S01]  /*5330*/  FFMA.FTZ R196, R196, R89.reuse, -R71.reuse ;  /* 0x00000059c4c47223 */ /* 0x180fe20000010847 */
[----:B------:R-:W-:Y:S01]  /*5340*/  FFMA.FTZ R71, R198, R89, -R71 ;  /* 0x00000059c6477223 */ /* 0x000fe20000010847 */
[----:B------:R-:W-:-:S02]  /*5350*/  F2FP.SATFINITE.E4M3.F32.PACK_AB_MERGE_C R224, R82, R79, RZ ;  /* 0x0000004f52e0723e */ /* 0x000fc400048070ff */
[----:B------:R-:W-:Y:S02]  /*5360*/  CS2R R32, SRZ ;  /* 0x0000000000207805 */ /* 0x000fe4000001ff00 */
[----:B------:R-:W-:Y:S01]  /*5370*/  F2FP.SATFINITE.E4M3.F32.PACK_AB_MERGE_C R226, R94, R85, RZ ;  /* 0x000000555ee2723e */ /* 0x000fe200048070ff */
[----:B------:R-:W0:Y:S01]  /*5380*/  MUFU.EX2 R74, R74 ;  /* 0x0000004a004a7308 */ /* 0x000e220000000800 */
[----:B-1----:R-:W-:Y:S01]  /*5390*/  FADD.FTZ R117, R69, R68 ;  /* 0x0000004445757221 */ /* 0x002fe20000010000 */
[----:B------:R-:W-:Y:S02]  /*53a0*/  F2FP.SATFINITE.E4M3.F32.PACK_AB_MERGE_C R224, R66, R65, R224 ;  /* 0x0000004142e0723e */ /* 0x000fe400048070e0 */
[----:B------:R-:W-:Y:S02]  /*53b0*/  F2FP.SATFINITE.E4M3.F32.PACK_AB_MERGE_C R226, R70, R67, R226 ;  /* 0x0000004346e2723e */ /* 0x000fe400048070e2 */
[----:B------:R-:W-:Y:S02]  /*53c0*/  CS2R R66, SRZ ;  /* 0x0000000000427805 */ /* 0x000fe4000001ff00 */
[----:B------:R-:W1:Y:S01]  /*53d0*/  MUFU.EX2 R52, R52 ;  /* 0x0000003400347308 */ /* 0x000e620000000800 */
[----:B---3--:R-:W-:-:S07]  /*53e0*/  FADD.FTZ R119, R37, R118 ;  /* 0x0000007625777221 */ /* 0x008fce0000010000 */
[----:B------:R-:W3:Y:S01]  /*53f0*/  MUFU.EX2 R91, R91 ;  /* 0x0000005b005b7308 */ /* 0x000ee20000000800 */
[----:B0-----:R-:W-:-:S07]  /*5400*/  FADD.FTZ R68, R74, R117 ;  /* 0x000000754a447221 */ /* 0x001fce0000010000 */
[----:B------:R-:W0:Y:S01]  /*5410*/  MUFU.EX2 R39, R39 ;  /* 0x0000002700277308 */ /* 0x000e220000000800 */
[C---:B-1----:R-:W-:Y:S01]  /*5420*/  FADD.FTZ R118, R52.reuse, R119 ;  /* 0x0000007734767221 */ /* 0x042fe20000010000 */
[----:B------:R-:W-:-:S04]  /*5430*/  F2FP.SATFINITE.E4M3.F32.PACK_AB_MERGE_C R221, R52, R37, RZ ;  /* 0x0000002534dd723e */ /* 0x000fc800048070ff */
[----:B------:R-:W-:Y:S02]  /*5440*/  F2FP.SATFINITE.E4M3.F32.PACK_AB_MERGE_C R221, R48, R35, R221 ;  /* 0x0000002330dd723e */ /* 0x000fe400048070dd */
[----:B------:R-:W1:Y:S01]  /*5450*/  MUFU.EX2 R98, R98 ;  /* 0x0000006200627308 */ /* 0x000e620000000800 */
[----:B---3--:R-:W-:-:S07]  /*5460*/  FADD.FTZ R117, R91, R68 ;  /* 0x000000445b757221 */ /* 0x008fce0000010000 */
[----:B------:R-:W3:Y:S01]  /*5470*/  MUFU.EX2 R78, R78 ;  /* 0x0000004e004e7308 */ /* 0x000ee20000000800 */
[----:B0-----:R-:W-:-:S04]  /*5480*/  FADD.FTZ R119, R39, R118 ;  /* 0x0000007627777221 */ /* 0x001fc80000010000 */
[----:B------:R-:W-:-:S03]  /*5490*/  FADD.FTZ R122, R102, R119 ;  /* 0x00000077667a7221 */ /* 0x000fc60000010000 */
[----:B------:R-:W0:Y:S01]  /*54a0*/  MUFU.EX2 R81, R81 ;  /* 0x0000005100517308 */ /* 0x000e220000000800 */
[C---:B-1----:R-:W-:Y:S01]  /*54b0*/  FADD.FTZ R117, R98.reuse, R117 ;  /* 0x0000007562757221 */ /* 0x042fe20000010000 */
[----:B------:R-:W-:-:S04]  /*54c0*/  F2FP.SATFINITE.E4M3.F32.PACK_AB_MERGE_C R91, R98, R91, RZ ;  /* 0x0000005b625b723e */ /* 0x000fc800048070ff */
[----:B------:R-:W-:Y:S02]  /*54d0*/  F2FP.SATFINITE.E4M3.F32.PACK_AB_MERGE_C R220, R74, R69, R91 ;  /* 0x000000454adc723e */ /* 0x000fe4000480705b */
[----:B------:R-:W1:Y:S01]  /*54e0*/  MUFU.EX2 R4, R4 ;  /* 0x0000000400047308 */ /* 0x000e620000000800 */
[----:B---3--:R-:W-:Y:S01]  /*54f0*/  FADD.FTZ R118, R78, R117 ;  /* 0x000000754e767221 */ /* 0x008fe20000010000 */
[----:B------:R-:W-:-:S06]  /*5500*/  FADD.FTZ R117, R5, R122 ;  /* 0x0000007a05757221 */ /* 0x000fcc0000010000 */
        /* <DEDUP_REMOVED lines=9> */
[----:B0-----:R-:W-:-:S07]  /*55a0*/  FADD.FTZ R122, R6, R119 ;  /* 0x00000077067a7221 */ /* 0x001fce0000010000 */
[----:B------:R-:W-:Y:S01]  /*55b0*/  MUFU.EX2 R83, R83 ;  /* 0x0000005300537308 */ /* 0x000fe20000000800 */
[C---:B-1----:R-:W-:Y:S01]  /*55c0*/  FADD.FTZ R118, R104.reuse, R117 ;  /* 0x0000007568767221 */ /* 0x042fe20000010000 */
[----:B------:R-:W-:-:S04]  /*55d0*/  F2FP.SATFINITE.E4M3.F32.PACK_AB_MERGE_C R95, R104, R95, RZ ;  /* 0x0000005f685f723e */ /* 0x000fc800048070ff */
[----:B------:R-:W-:Y:S02]  /*55e0*/  F2FP.SATFINITE.E4M3.F32.PACK_AB_MERGE_C R222, R81, R78, R95 ;  /* 0x0000004e51de723e */ /* 0x000fe4000480705f */
[----:B------:R-:W-:Y:S01]  /*55f0*/  CS2R R78, SRZ ;  /* 0x00000000004e7805 */ /* 0x000fe2000001ff00 */
[----:B------:R-:W-:Y:S01]  /*5600*/  MUFU.EX2 R10, R10 ;  /* 0x0000000a000a7308 */ /* 0x000fe20000000800 */
[----:B---3--:R-:W-:-:S07]  /*5610*/  FADD.FTZ R117, R9, R122 ;  /* 0x0000007a09757221 */ /* 0x008fce0000010000 */
[----:B------:R-:W-:Y:S08]  /*5620*/  MUFU.EX2 R86, R86 ;  /* 0x0000005600567308 */ /* 0x000ff00000000800 */
[----:B------:R-:W0:Y:S08]  /*5630*/  MUFU.EX2 R11, R11 ;  /* 0x0000000b000b7308 */ /* 0x000e300000000800 */
[----:B------:R-:W1:Y:S08]  /*5640*/  MUFU.EX2 R99, R99 ;  /* 0x0000006300637308 */ /* 0x000e700000000800 */
[----:B------:R-:W3:Y:S01]  /*5650*/  MUFU.EX2 R12, R12 ;  /* 0x0000000c000c7308 */ /* 0x000ee20000000800 */
[----:B0-----:R-:W-:-:S04]  /*5660*/  F2FP.SATFINITE.E4M3.F32.PACK_AB_MERGE_C R217, R11, R10, RZ ;  /* 0x0000000a0bd9723e */ /* 0x001fc800048070ff */
[----:B------:R-:W-:-:S03]  /*5670*/  F2FP.SATFINITE.E4M3.F32.PACK_AB_MERGE_C R217, R9, R6, R217 ;  /* 0x0000000609d9723e */ /* 0x000fc600048070d9 */
[----:B------:R-:W0:Y:S08]  /*5680*/  MUFU.EX2 R106, R106 ;  /* 0x0000006a006a7308 */ /* 0x000e300000000800 */
[----:B------:R-:W4:Y:S08]  /*5690*/  MUFU.EX2 R13, R13 ;  /* 0x0000000d000d7308 */ /* 0x000f300000000800 */
[----:B------:R-:W5:Y:S08]  /*56a0*/  MUFU.EX2 R87, R87 ;  /* 0x0000005700577308 */ /* 0x000f700000000800 */
[----:B------:R2:W-:Y:S08]  /*56b0*/  MUFU.EX2 R68, R113 ;  /* 0x0000007100447308 */ /* 0x0005f00000000800 */
[----:B------:R-:W5:Y:S01]  /*56c0*/  MUFU.EX2 R14, R14 ;  /* 0x0000000e000e7308 */ /* 0x000f620000000800 */
[----:B--2---:R-:W-:Y:S01]  /*56d0*/  FADD.FTZ R113, R83, R118 ;  /* 0x0000007653717221 */ /* 0x004fe20000010000 */
[----:B------:R-:W-:-:S03]  /*56e0*/  FADD.FTZ R118, R10, R117 ;  /* 0x000000750a767221 */ /* 0x000fc60000010000 */
[----:B------:R-:W-:Y:S01]  /*56f0*/  FADD.FTZ R28, R86, R113 ;  /* 0x00000071561c7221 */ /* 0x000fe20000010000 */
[----:B------:R-:W-:Y:S02]  /*5700*/  FADD.FTZ R113, R11, R118 ;  /* 0x000000760b717221 */ /* 0x000fe40000010000 */
[----:B------:R-:W2:Y:S01]  /*5710*/  MUFU.EX2 R92, R92 ;  /* 0x0000005c005c7308 */ /* 0x000ea20000000800 */
[----:B-1----:R-:W-:Y:S01]  /*5720*/  FADD.FTZ R29, R99, R28 ;  /* 0x0000001c631d7221 */ /* 0x002fe20000010000 */
[----:B---3--:R-:W-:Y:S01]  /*5730*/  FADD.FTZ R36, R12, R113 ;  /* 0x000000710c247221 */ /* 0x008fe20000010000 */
[C---:B0-----:R-:W-:Y:S02]  /*5740*/  F2FP.SATFINITE.E4M3.F32.PACK_AB_MERGE_C R99, R106.reuse, R99, RZ ;  /* 0x000000636a63723e */ /* 0x041fe400048070ff */
[----:B------:R-:W-:Y:S01]  /*5750*/  FADD.FTZ R28, R106, R29 ;  /* 0x0000001d6a1c7221 */ /* 0x000fe20000010000 */
[----:B----4-:R-:W-:Y:S01]  /*5760*/  FADD.FTZ R29, R13, R36 ;  /* 0x000000240d1d7221 */ /* 0x010fe20000010000 */
[----:B------:R-:W-:Y:S01]  /*5770*/  F2FP.SATFINITE.E4M3.F32.PACK_AB_MERGE_C R216, R86, R83, R99 ;  /* 0x0000005356d8723e */ /* 0x000fe20004807063 */
[----:B------:R-:W0:Y:S01]  /*5780*/  MUFU.EX2 R21, R21 ;  /* 0x0000001500157308 */ /* 0x000e220000000800 */
[----:B-----5:R-:W-:Y:S01]  /*5790*/  FADD.FTZ R5, R87, R28 ;  /* 0x0000001c57057221 */ /* 0x020fe20000010000 */
[----:B------:R-:W-:Y:S01]  /*57a0*/  FADD.FTZ R28, R14, R29 ;  /* 0x0000001d0e1c7221 */ /* 0x000fe20000010000 */
[----:B------:R-:W-:Y:S01]  /*57b0*/  CS2R R36, SRZ ;  /* 0x0000000000247805 */ /* 0x000fe2000001ff00 */
[----:B------:R-:W1:Y:S01]  /*57c0*/  @P2 LDC R29, c[0x0][0x44c] ;  /* 0x00011300ff1d2b82 */ /* 0x000e620000000800 */
[----:B------:R-:W-:-:S03]  /*57d0*/  CS2R R82, SRZ ;  /* 0x0000000000527805 */ /* 0x000fc6000001ff00 */
[----:B------:R-:W3:Y:S01]  /*57e0*/  MUFU.EX2 R103, R103 ;  /* 0x0000006700677308 */ /* 0x000ee20000000800 */
[----:B--2---:R-:W-:-:S07]  /*57f0*/  FADD.FTZ R10, R92, R5 ;  /* 0x000000055c0a7221 */ /* 0x004fce0000010000 */
[----:B------:R-:W2:Y:S01]  /*5800*/  MUFU.EX2 R15, R15 ;  /* 0x0000000f000f7308 */ /* 0x000ea20000000800 */
[C---:B0-----:R-:W-:Y:S01]  /*5810*/  FADD.FTZ R28, R21.reuse, R28 ;  /* 0x0000001c151c7221 */ /* 0x041fe20000010000 */
[----:B------:R-:W-:-:S04]  /*5820*/  F2FP.SATFINITE.E4M3.F32.PACK_AB_MERGE_C R219, R21, R14, RZ ;  /* 0x0000000e15db723e */ /* 0x000fc800048070ff */
[----:B------:R-:W-:Y:S02]  /*5830*/  F2FP.SATFINITE.E4M3.F32.PACK_AB_MERGE_C R219, R13, R12, R219 ;  /* 0x0000000c0ddb723e */ /* 0x000fe400048070db */
[----:B------:R-:W0:Y:S01]  /*5840*/  MUFU.EX2 R108, R108 ;  /* 0x0000006c006c7308 */ /* 0x000e220000000800 */
[----:B---3--:R-:W-:-:S07]  /*5850*/  FADD.FTZ R11, R103, R10 ;  /* 0x0000000a670b7221 */ /* 0x008fce0000010000 */
[----:B------:R-:W3:Y:S01]  /*5860*/  MUFU.EX2 R20, R20 ;  /* 0x0000001400147308 */ /* 0x000ee20000000800 */
[----:B--2---:R-:W-:-:S07]  /*5870*/  FADD.FTZ R21, R15, R28 ;  /* 0x0000001c0f157221 */ /* 0x004fce0000010000 */
[----:B------:R-:W2:Y:S01]  /*5880*/  MUFU.EX2 R93, R93 ;  /* 0x0000005d005d7308 */ /* 0x000ea20000000800 */
[C---:B0-----:R-:W-:Y:S01]  /*5890*/  FADD.FTZ R10, R108.reuse, R11 ;  /* 0x0000000b6c0a7221 */ /* 0x041fe20000010000 */
[----:B------:R-:W-:-:S04]  /*58a0*/  F2FP.SATFINITE.E4M3.F32.PACK_AB_MERGE_C R103, R108, R103, RZ ;  /* 0x000000676c67723e */ /* 0x000fc800048070ff */
[----:B------:R-:W-:Y:S02]  /*58b0*/  F2FP.SATFINITE.E4M3.F32.PACK_AB_MERGE_C R218, R92, R87, R103 ;  /* 0x000000575cda723e */ /* 0x000fe40004807067 */
[----:B------:R-:W-:Y:S01]  /*58c0*/  CS2R R86, SRZ ;  /* 0x0000000000567805 */ /* 0x000fe2000001ff00 */
[----:B------:R-:W0:Y:S01]  /*58d0*/  MUFU.EX2 R72, R72 ;  /* 0x0000004800487308 */ /* 0x000e220000000800 */
[----:B---3--:R-:W-:-:S07]  /*58e0*/  FADD.FTZ R21, R20, R21 ;  /* 0x0000001514157221 */ /* 0x008fce0000010000 */
[----:B------:R-:W3:Y:S01]  /*58f0*/  MUFU.EX2 R96, R96 ;  /* 0x0000006000607308 */ /* 0x000ee20000000800 */
[----:B--2---:R-:W-:-:S07]  /*5900*/  FADD.FTZ R11, R93, R10 ;  /* 0x0000000a5d0b7221 */ /* 0x004fce0000010000 */
[----:B------:R-:W2:Y:S01]  /*5910*/  MUFU.EX2 R100, R100 ;  /* 0x0000006400647308 */ /* 0x000ea20000000800 */
[----:B0-----:R-:W-:Y:S01]  /*5920*/  FADD.FTZ R10, R72, R21 ;  /* 0x00000015480a7221 */ /* 0x001fe20000010000 */
[----:B------:R-:W-:-:S03]  /*5930*/  F2FP.SATFINITE.E4M3.F32.PACK_AB_MERGE_C R213, R77, R72, RZ ;  /* 0x000000484dd5723e */ /* 0x000fc600048070ff */
[----:B------:R-:W-:Y:S01]  /*5940*/  FADD.FTZ R14, R77, R10 ;  /* 0x0000000a4d0e7221 */ /* 0x000fe20000010000 */
[----:B------:R-:W-:Y:S02]  /*5950*/  F2FP.SATFINITE.E4M3.F32.PACK_AB_MERGE_C R213, R20, R15, R213 ;  /* 0x0000000f14d5723e */ /* 0x000fe400048070d5 */
[----:B------:R-:W0:Y:S01]  /*5960*/  MUFU.EX2 R73, R73 ;  /* 0x0000004900497308 */ /* 0x000e220000000800 */
[----:B---3--:R-:W-:-:S07]  /*5970*/  FADD.FTZ R21, R96, R11 ;  /* 0x0000000b60157221 */ /* 0x008fce0000010000 */
[----:B------:R-:W3:Y:S01]  /*5980*/  MUFU.EX2 R109, R109 ;  /* 0x0000006d006d7308 */ /* 0x000ee20000000800 */
[----:B--2---:R-:W-:-:S07]  /*5990*/  FADD.FTZ R10, R100, R21 ;  /* 0x00000015640a7221 */ /* 0x004fce0000010000 */
[----:B------:R-:W2:Y:S01]  /*59a0*/  MUFU.EX2 R76, R76 ;  /* 0x0000004c004c7308 */ /* 0x000ea20000000800 */
[----:B0-----:R-:W-:-:S07]  /*59b0*/  FADD.FTZ R21, R73, R14 ;  /* 0x0000000e49157221 */ /* 0x001fce0000010000 */
[----:B------:R-:W0:Y:S01]  /*59c0*/  MUFU.EX2 R80, R80 ;  /* 0x0000005000507308 */ /* 0x000e220000000800 */
[C---:B---3--:R-:W-:Y:S01]  /*59d0*/  F2FP.SATFINITE.E4M3.F32.PACK_AB_MERGE_C R100, R109.reuse, R100, RZ ;  /* 0x000000646d64723e */ /* 0x048fe200048070ff */
[----:B------:R-:W-:-:S03]  /*59e0*/  FADD.FTZ R109, R109, R10 ;  /* 0x0000000a6d6d7221 */ /* 0x000fc60000010000 */
[----:B------:R-:W-:-:S03]  /*59f0*/  F2FP.SATFINITE.E4M3.F32.PACK_AB_MERGE_C R212, R96, R93, R100 ;  /* 0x0000005d60d4723e */ /* 0x000fc60004807064 */
        /* <DEDUP_REMOVED lines=9> */
[C---:B0-----:R-:W-:Y:S01]  /*5a90*/  F2FP.SATFINITE.E4M3.F32.PACK_AB_MERGE_C R215, R57.reuse, R56, RZ ;  /* 0x0000003839d7723e */ /* 0x041fe200048070ff */
[----:B------:R-:W-:-:S03]  /*5aa0*/  FADD.FTZ R57, R57, R14 ;  /* 0x0000000e39397221 */ /* 0x000fc60000010000 */
[----:B------:R-:W-:Y:S02]  /*5ab0*/  F2FP.SATFINITE.E4M3.F32.PACK_AB_MERGE_C R215, R76, R73, R215 ;  /* 0x000000494cd7723e */ /* 0x000fe400048070d7 */
[----:B------:R-:W-:Y:S02]  /*5ac0*/  CS2R R72, SRZ ;  /* 0x0000000000487805 */ /* 0x000fe4000001ff00 */
[----:B------:R-:W-:Y:S01]  /*5ad0*/  CS2R R76, SRZ ;  /* 0x00000000004c7805 */ /* 0x000fe2000001ff00 */
[----:B------:R-:W0:Y:S01]  /*5ae0*/  MUFU.EX2 R107, R107 ;  /* 0x0000006b006b7308 */ /* 0x000e220000000800 */
[----:B---3--:R-:W-:-:S07]  /*5af0*/  FADD.FTZ R6, R84, R21 ;  /* 0x0000001554067221 */ /* 0x008fce0000010000 */
[----:B------:R-:W3:Y:S01]  /*5b00*/  MUFU.EX2 R61, R61 ;  /* 0x0000003d003d7308 */ /* 0x000ee20000000800 */
[----:B--2---:R-:W-:Y:S01]  /*5b10*/  FADD.FTZ R10, R60, R57 ;  /* 0x000000393c0a7221 */ /* 0x004fe20000010000 */
[----:B------:R-:W-:-:S06]  /*5b20*/  CS2R R56, SRZ ;  /* 0x0000000000387805 */ /* 0x000fcc000001ff00 */
        /* <DEDUP_REMOVED lines=15> */
[C---:B--2---:R-:W-:Y:S01]  /*5c20*/  FADD.FTZ R10, R41.reuse, R10 ;  /* 0x0000000a290a7221 */ /* 0x044fe20000010000 */
[----:B------:R-:W-:Y:S02]  /*5c30*/  F2FP.SATFINITE.E4M3.F32.PACK_AB_MERGE_C R209, R41, R40, RZ ;  /* 0x0000002829d1723e */ /* 0x000fe400048070ff */
[----:B------:R-:W-:Y:S02]  /*5c40*/  CS2R R40, SRZ ;  /* 0x0000000000287805 */ /* 0x000fe4000001ff00 */
[----:B------:R-:W-:Y:S02]  /*5c50*/  F2FP.SATFINITE.E4M3.F32.PACK_AB_MERGE_C R209, R61, R60, R209 ;  /* 0x0000003c3dd1723e */ /* 0x000fe400048070d1 */
[----:B------:R-:W-:Y:S01]  /*5c60*/  CS2R R60, SRZ ;  /* 0x00000000003c7805 */ /* 0x000fe2000001ff00 */
[----:B------:R-:W2:Y:S01]  /*5c70*/  MUFU.EX2 R120, R120 ;  /* 0x0000007800787308 */ /* 0x000ea20000000800 */
[----:B0-----:R-:W-:-:S07]  /*5c80*/  FADD.FTZ R15, R111, R6 ;  /* 0x000000066f0f7221 */ /* 0x001fce0000010000 */
[----:B------:R-:W0:Y:S01]  /*5c90*/  MUFU.EX2 R62, R62 ;  /* 0x0000003e003e7308 */ /* 0x000e220000000800 */
[----:B---3--:R-:W-:-:S07]  /*5ca0*/  FADD.FTZ R21, R43, R10 ;  /* 0x0000000a2b157221 */ /* 0x008fce0000010000 */
[----:B------:R-:W-:Y:S01]  /*5cb0*/  MUFU.EX2 R45, R45 ;  /* 0x0000002d002d7308 */ /* 0x000fe20000000800 */
[C---:B--2---:R-:W-:Y:S01]  /*5cc0*/  FADD.FTZ R15, R120.reuse, R15 ;  /* 0x0000000f780f7221 */ /* 0x044fe20000010000 */
[----:B------:R-:W-:-:S03]  /*5cd0*/  F2FP.SATFINITE.E4M3.F32.PACK_AB_MERGE_C R111, R120, R111, RZ ;  /* 0x0000006f786f723e */ /* 0x000fc600048070ff */
[----:B------:R-:W-:Y:S01]  /*5ce0*/  FADD.FTZ R6, R68, R15 ;  /* 0x0000000f44067221 */ /* 0x000fe20000010000 */
[----:B------:R-:W-:Y:S02]  /*5cf0*/  F2FP.SATFINITE.E4M3.F32.PACK_AB_MERGE_C R208, R101, R64, R111 ;  /* 0x0000004065d0723e */ /* 0x000fe4000480706f */
[----:B------:R-:W-:Y:S01]  /*5d00*/  CS2R R64, SRZ ;  /* 0x0000000000407805 */ /* 0x000fe2000001ff00 */
[----:B------:R-:W2:Y:S01]  /*5d10*/  MUFU.EX2 R42, R42 ;  /* 0x0000002a002a7308 */ /* 0x000ea20000000800 */
[----:B0-----:R-:W-:-:S07]  /*5d20*/  FADD.FTZ R10, R62, R21 ;  /* 0x000000153e0a7221 */ /* 0x001fce0000010000 */
[----:B------:R-:W0:Y:S08]  /*5d30*/  MUFU.EX2 R105, R105 ;  /* 0x0000006900697308 */ /* 0x000e300000000800 */
[----:B------:R-:W3:Y:S01]  /*5d40*/  MUFU.EX2 R115, R115 ;  /* 0x0000007300737308 */ /* 0x000ee20000000800 */
[----:B--2---:R-:W-:Y:S01]  /*5d50*/  F2FP.SATFINITE.E4M3.F32.PACK_AB_MERGE_C R211, R42, R45, RZ ;  /* 0x0000002d2ad3723e */ /* 0x004fe200048070ff */
[----:B------:R-:W-:-:S03]  /*5d60*/  FADD.FTZ R45, R45, R10 ;  /* 0x0000000a2d2d7221 */ /* 0x000fc60000010000 */
[----:B------:R-:W-:Y:S01]  /*5d70*/  F2FP.SATFINITE.E4M3.F32.PACK_AB_MERGE_C R211, R62, R43, R211 ;  /* 0x0000002b3ed3723e */ /* 0x000fe200048070d3 */
[----:B------:R-:W-:Y:S01]  /*5d80*/  FADD.FTZ R45, R42, R45 ;  /* 0x0000002d2a2d7221 */ /* 0x000fe20000010000 */
[----:B------:R-:W-:Y:S01]  /*5d90*/  CS2R R42, SRZ ;  /* 0x00000000002a7805 */ /* 0x000fe2000001ff00 */
[----:B------:R-:W-:Y:S01]  /*5da0*/  MUFU.EX2 R26, R26 ;  /* 0x0000001a001a7308 */ /* 0x000fe20000000800 */
[----:B0-----:R-:W-:-:S07]  /*5db0*/  FADD.FTZ R6, R105, R6 ;  /* 0x0000000669067221 */ /* 0x001fce0000010000 */
[----:B------:R-:W0:Y:S01]  /*5dc0*/  MUFU.EX2 R49, R49 ;  /* 0x0000003100317308 */ /* 0x000e220000000800 */
[----:B---3--:R-:W-:-:S07]  /*5dd0*/  FADD.FTZ R21, R115, R6 ;  /* 0x0000000673157221 */ /* 0x008fce0000010000 */
[----:B------:R-:W2:Y:S08]  /*5de0*/  MUFU.EX2 R30, R30 ;  /* 0x0000001e001e7308 */ /* 0x000eb00000000800 */
[----:B------:R-:W3:Y:S01]  /*5df0*/  MUFU.EX2 R116, R116 ;  /* 0x0000007400747308 */ /* 0x000ee20000000800 */
[----:B0-----:R-:W-:-:S07]  /*5e00*/  F2FP.SATFINITE.E4M3.F32.PACK_AB_MERGE_C R10, R49, R26, RZ ;  /* 0x0000001a310a723e */ /* 0x001fce00048070ff */
[----:B------:R-:W0:Y:S01]  /*5e10*/  MUFU.EX2 R47, R47 ;  /* 0x0000002f002f7308 */ /* 0x000e220000000800 */
[----:B--2---:R-:W-:-:S07]  /*5e20*/  FADD.FTZ R6, R30, R45 ;  /* 0x0000002d1e067221 */ /* 0x004fce0000010000 */
[----:B------:R-:W2:Y:S01]  /*5e30*/  MUFU.EX2 R4, R176 ;  /* 0x000000b000047308 */ /* 0x000ea20000000800 */
[C---:B---3--:R-:W-:Y:S01]  /*5e40*/  FADD.FTZ R21, R116.reuse, R21 ;  /* 0x0000001574157221 */ /* 0x048fe20000010000 */
[----:B------:R-:W-:-:S04]  /*5e50*/  F2FP.SATFINITE.E4M3.F32.PACK_AB_MERGE_C R115, R116, R115, RZ ;  /* 0x000000737473723e */ /* 0x000fc800048070ff */
[----:B------:R-:W-:Y:S02]  /*5e60*/  F2FP.SATFINITE.E4M3.F32.PACK_AB_MERGE_C R210, R105, R68, R115 ;  /* 0x0000004469d2723e */ /* 0x000fe40004807073 */
[----:B------:R-:W-:Y:S01]  /*5e70*/  CS2R R68, SRZ ;  /* 0x0000000000447805 */ /* 0x000fe2000001ff00 */
[----:B------:R-:W3:Y:S01]  /*5e80*/  MUFU.EX2 R5, R114 ;  /* 0x0000007200057308 */ /* 0x000ee20000000800 */
[C---:B0-----:R-:W-:Y:S01]  /*5e90*/  F2FP.SATFINITE.E4M3.F32.PACK_AB_MERGE_C R205, R47.reuse, R30, R10 ;  /* 0x0000001e2fcd723e */ /* 0x041fe2000480700a */
[----:B------:R-:W-:-:S04]  /*5ea0*/  FADD.FTZ R47, R47, R6 ;  /* 0x000000062f2f7221 */ /* 0x000fc80000010000 */
[----:B------:R-:W-:Y:S02]  /*5eb0*/  FADD.FTZ R26, R26, R47 ;  /* 0x0000002f1a1a7221 */ /* 0x000fe40000010000 */
[----:B------:R-:W0:Y:S01]  /*5ec0*/  MUFU.EX2 R178, R178 ;  /* 0x000000b200b27308 */ /* 0x000e220000000800 */
[----:B--2---:R-:W-:Y:S01]  /*5ed0*/  FADD.FTZ R6, R4, R21 ;  /* 0x0000001504067221 */ /* 0x004fe20000010000 */
[----:B------:R-:W-:-:S06]  /*5ee0*/  FADD.FTZ R49, R49, R26 ;  /* 0x0000001a31317221 */ /* 0x000fcc0000010000 */
[----:B------:R-:W2:Y:S01]  /*5ef0*/  MUFU.EX2 R11, R112 ;  /* 0x00000070000b7308 */ /* 0x000ea20000000800 */
[----:B---3--:R-:W-:-:S07]  /*5f00*/  FADD.FTZ R27, R5, R6 ;  /* 0x00000006051b7221 */ /* 0x008fce0000010000 */
[----:B------:R-:W3:Y:S01]  /*5f10*/  MUFU.EX2 R180, R180 ;  /* 0x000000b400b47308 */ /* 0x000ee20000000800 */
[----:B0-----:R-:W-:-:S07]  /*5f20*/  FADD.FTZ R6, R178, R27 ;  /* 0x0000001bb2067221 */ /* 0x001fce0000010000 */
[----:B------:R-:W0:Y:S01]  /*5f30*/  MUFU.EX2 R9, R110 ;  /* 0x0000006e00097308 */ /* 0x000e220000000800 */
[C---:B--2---:R-:W-:Y:S01]  /*5f40*/  F2FP.SATFINITE.E4M3.F32.PACK_AB_MERGE_C R178, R11.reuse, R178, RZ ;  /* 0x000000b20bb2723e */ /* 0x044fe200048070ff */
[----:B------:R-:W-:-:S03]  /*5f50*/  FADD.FTZ R11, R11, R6 ;  /* 0x000000060b0b7221 */ /* 0x000fc60000010000 */
[----:B------:R-:W-:-:S03]  /*5f60*/  F2FP.SATFINITE.E4M3.F32.PACK_AB_MERGE_C R204, R5, R4, R178 ;  /* 0x0000000405cc723e */ /* 0x000fc600048070b2 */
[----:B------:R-:W2:Y:S01]  /*5f70*/  MUFU.EX2 R182, R182 ;  /* 0x000000b600b67308 */ /* 0x000ea20000000800 */
[----:B---3--:R-:W-:-:S07]  /*5f80*/  FADD.FTZ R6, R180, R11 ;  /* 0x0000000bb4067221 */ /* 0x008fce0000010000 */
[----:B------:R-:W3:Y:S01]  /*5f90*/  MUFU.EX2 R13, R184 ;  /* 0x000000b8000d7308 */ /* 0x000ee20000000800 */
[----:B0-----:R-:W-:-:S07]  /*5fa0*/  FADD.FTZ R27, R9, R6 ;  /* 0x00000006091b7221 */ /* 0x001fce0000010000 */
[----:B------:R-:W0:Y:S01]  /*5fb0*/  MUFU.EX2 R186, R186 ;  /* 0x000000ba00ba7308 */ /* 0x000e220000000800 */
[----:B--2---:R-:W-:Y:S01]  /*5fc0*/  FADD.FTZ R6, R182, R27 ;  /* 0x0000001bb6067221 */ /* 0x004fe20000010000 */
[----:B------:R-:W-:-:S06]  /*5fd0*/  CS2R R26, SRZ ;  /* 0x00000000001a7805 */ /* 0x000fcc000001ff00 */
[----:B------:R-:W2:Y:S01]  /*5fe0*/  MUFU.EX2 R15, R54 ;  /* 0x00000036000f7308 */ /* 0x000ea20000000800 */
[C---:B---3--:R-:W-:Y:S01]  /*5ff0*/  F2FP.SATFINITE.E4M3.F32.PACK_AB_MERGE_C R182, R13.reuse, R182, RZ ;  /* 0x000000b60db6723e */ /* 0x048fe200048070ff */
[----:B------:R-:W-:-:S03]  /*6000*/  FADD.FTZ R13, R13, R6 ;  /* 0x000000060d0d7221 */ /* 0x000fc60000010000 */
[----:B------:R-:W-:-:S03]  /*6010*/  F2FP.SATFINITE.E4M3.F32.PACK_AB_MERGE_C R206, R9, R180, R182 ;  /* 0x000000b409ce723e */ /* 0x000fc600048070b6 */
[----:B------:R-:W-:Y:S01]  /*6020*/  MUFU.EX2 R34, R34 ;  /* 0x0000002200227308 */ /* 0x000fe20000000800 */
[----:B0-----:R-:W-:-:S07]  /*6030*/  FADD.FTZ R6, R186, R13 ;  /* 0x0000000dba067221 */ /* 0x001fce0000010000 */
[----:B------:R-:W0:Y:S01]  /*6040*/  MUFU.EX2 R53, R53 ;  /* 0x0000003500357308 */ /* 0x000e220000000800 */
[----:B--2---:R-:W-:Y:S01]  /*6050*/  FADD.FTZ R13, R15, R6 ;  /* 0x000000060f0d7221 */ /* 0x004fe20000010000 */
[----:B-1----:R-:W-:Y:S01]  /*6060*/  @P2 IMAD.HI.U32 R6, R22, R29, RZ ;  /* 0x0000001d16062227 */ /* 0x002fe200078e00ff */
[----:B------:R-:W-:-:S04]  /*6070*/  CS2R R28, SRZ ;  /* 0x00000000001c7805 */ /* 0x000fc8000001ff00 */
[----:B------:R-:W-:Y:S01]  /*6080*/  @P2 SHF.R.U32.HI R22, RZ, R31, R6 ;  /* 0x0000001fff162219 */ /* 0x000fe20000011606 */
[----:B------:R-:W1:Y:S01]  /*6090*/  MUFU.EX2 R46, R46 ;  /* 0x0000002e002e7308 */ /* 0x000e620000000800 */
[----:B------:R-:W-:Y:S02]  /*60a0*/  CS2R R30, SRZ ;  /* 0x00000000001e7805 */ /* 0x000fe4000001ff00 */
[----:B------:R-:W-:Y:S01]  /*60b0*/  IADD3 R137, R22, -R75, R136 ;  /* 0x8000004b16897210 */ /* 0x000fe20007ffe088 */
[----:B------:R-:W-:Y:S01]  /*60c0*/  IMAD.MOV.U32 R136, RZ, RZ, RZ ;  /* 0x000000ffff887224 */ /* 0x000fe200078e00ff */
[----:B------:R-:W-:-:S03]  /*60d0*/  CS2R R74, SRZ ;  /* 0x00000000004a7805 */ /* 0x000fc6000001ff00 */
[----:B------:R-:W2:Y:S01]  /*60e0*/  MUFU.EX2 R51, R51 ;  /* 0x0000003300337308 */ /* 0x000ea20000000800 */
[----:B0-----:R-:W-:Y:S01]  /*60f0*/  F2FP.SATFINITE.E4M3.F32.PACK_AB_MERGE_C R12, R53, R34, RZ ;  /* 0x00000022350c723e */ /* 0x001fe200048070ff */
[----:B------:R-:W-:-:S05]  /*6100*/  IMAD.HI R136, R137, -0x6db6db6d, R136 ;  /* 0x9249249389887827 */ /* 0x000fca00078e0288 */
[----:B------:R-:W-:Y:S01]  /*6110*/  SHF.R.U32.HI R9, RZ, 0x1f, R136 ;  /* 0x0000001fff097819 */ /* 0x000fe20000011688 */
[----:B------:R-:W0:Y:S01]  /*6120*/  MUFU.EX2 R188, R188 ;  /* 0x000000bc00bc7308 */ /* 0x000e220000000800 */
[----:B-1----:R-:W-:Y:S01]  /*6130*/  FADD.FTZ R10, R46, R49 ;  /* 0x000000312e0a7221 */ /* 0x002fe20000010000 */
[----:B------:R-:W-:Y:S02]  /*6140*/  CS2R R48, SRZ ;  /* 0x0000000000307805 */ /* 0x000fe4000001ff00 */
[----:B------:R-:W-:-:S04]  /*6150*/  LEA.HI.SX32 R9, R136, R9, 0x19 ;  /* 0x0000000988097211 */ /* 0x000fc800078fcaff */
[----:B------:R-:W1:Y:S01]  /*6160*/  MUFU.EX2 R21, R192 ;  /* 0x000000c000157308 */ /* 0x000e620000000800 */
[C---:B--2---:R-:W-:Y:S01]  /*6170*/  F2FP.SATFINITE.E4M3.F32.PACK_AB_MERGE_C R207, R51.reuse, R46, R12 ;  /* 0x0000002e33cf723e */ /* 0x044fe2000480700c */
[----:B------:R-:W-:Y:S01]  /*6180*/  FADD.FTZ R51, R51, R10 ;  /* 0x0000000a33337221 */ /* 0x000fe20000010000 */
[----:B------:R-:W-:-:S03]  /*6190*/  CS2R R46, SRZ ;  /* 0x00000000002e7805 */ /* 0x000fc6000001ff00 */
[----:B------:R-:W-:Y:S02]  /*61a0*/  FADD.FTZ R34, R34, R51 ;  /* 0x0000003322227221 */ /* 0x000fe40000010000 */
[----:B------:R-:W-:Y:S01]  /*61b0*/  MUFU.EX2 R44, R44 ;  /* 0x0000002c002c7308 */ /* 0x000fe20000000800 */
[----:B0-----:R-:W-:Y:S01]  /*61c0*/  FADD.FTZ R4, R188, R13 ;  /* 0x0000000dbc047221 */ /* 0x001fe20000010000 */
[----:B------:R-:W-:Y:S01]  /*61d0*/  FADD.FTZ R53, R53, R34 ;  /* 0x0000002235357221 */ /* 0x000fe20000010000 */
[----:B------:R-:W-:-:S05]  /*61e0*/  CS2R R34, SRZ ;  /* 0x0000000000227805 */ /* 0x000fca000001ff00 */
[----:B------:R-:W0:Y:S01]  /*61f0*/  MUFU.EX2 R25, R25 ;  /* 0x0000001900197308 */ /* 0x000e220000000800 */
[C---:B-1----:R-:W-:Y:S01]  /*6200*/  F2FP.SATFINITE.E4M3.F32.PACK_AB_MERGE_C R188, R21.reuse, R188, RZ ;  /* 0x000000bc15bc723e */ /* 0x042fe200048070ff */
[----:B------:R-:W-:-:S03]  /*6210*/  FADD.FTZ R21, R21, R4 ;  /* 0x0000000415157221 */ /* 0x000fc60000010000 */
[----:B------:R-:W-:-:S03]  /*6220*/  F2FP.SATFINITE.E4M3.F32.PACK_AB_MERGE_C R200, R15, R186, R188 ;  /* 0x000000ba0fc8723e */ /* 0x000fc600048070bc */
[----:B------:R-:W-:Y:S08]  /*6230*/  MUFU.EX2 R58, R58 ;  /* 0x0000003a003a7308 */ /* 0x000ff00000000800 */
[----:B------:R-:W1:Y:S01]  /*6240*/  MUFU.EX2 R59, R59 ;  /* 0x0000003b003b7308 */ /* 0x000e620000000800 */
[----:B0-----:R-:W-:-:S07]  /*6250*/  F2FP.SATFINITE.E4M3.F32.PACK_AB_MERGE_C R4, R25, R44, RZ ;  /* 0x0000002c1904723e */ /* 0x001fce00048070ff */
[----:B------:R-:W0:Y:S08]  /*6260*/  MUFU.EX2 R38, R38 ;  /* 0x0000002600267308 */ /* 0x000e300000000800 */
[----:B------:R-:W2:Y:S01]  /*6270*/  MUFU.EX2 R50, R50 ;  /* 0x0000003200327308 */ /* 0x000ea20000000800 */
[----:B-1----:R-:W-:-:S07]  /*6280*/  F2FP.SATFINITE.E4M3.F32.PACK_AB_MERGE_C R12, R59, R58, RZ ;  /* 0x0000003a3b0c723e */ /* 0x002fce00048070ff */
[----:B------:R-:W1:Y:S01]  /*6290*/  MUFU.EX2 R190, R190 ;  /* 0x000000be00be7308 */ /* 0x000e620000000800 */
[----:B0-----:R-:W-:-:S07]  /*62a0*/  F2FP.SATFINITE.E4M3.F32.PACK_AB_MERGE_C R203, R63, R38, R4 ;  /* 0x000000263fcb723e */ /* 0x001fce0004807004 */
[----:B------:R-:W0:Y:S01]  /*62b0*/  MUFU.EX2 R55, R55 ;  /* 0x0000003700377308 */ /* 0x000e220000000800 */
[----:B--2---:R-:W-:Y:S01]  /*62c0*/  FADD.FTZ R10, R50, R53 ;  /* 0x00000035320a7221 */ /* 0x004fe20000010000 */
[----:B------:R-:W-:-:S06]  /*62d0*/  CS2R R52, SRZ ;  /* 0x0000000000347805 */ /* 0x000fcc000001ff00 */
[----:B------:R-:W2:Y:S01]  /*62e0*/  MUFU.EX2 R11, R194 ;  /* 0x000000c2000b7308 */ /* 0x000ea20000000800 */
[----:B-1----:R-:W-:-:S07]  /*62f0*/  FADD.FTZ R4, R190, R21 ;  /* 0x00000015be047221 */ /* 0x002fce0000010000 */
[----:B------:R-:W1:Y:S01]  /*6300*/  MUFU.EX2 R196, R196 ;  /* 0x000000c400c47308 */ /* 0x000e620000000800 */
[C---:B0-----:R-:W-:Y:S01]  /*6310*/  F2FP.SATFINITE.E4M3.F32.PACK_AB_MERGE_C R201, R55.reuse, R50, R12 ;  /* 0x0000003237c9723e */ /* 0x041fe2000480700c */
[----:B------:R-:W-:Y:S01]  /*6320*/  FADD.FTZ R55, R55, R10 ;  /* 0x0000000a37377221 */ /* 0x000fe20000010000 */
[----:B------:R-:W-:Y:S01]  /*6330*/  VIADD R12, R23, 0xfffffffe ;  /* 0xfffffffe170c7836 */ /* 0x000fe20000000000 */
[----:B------:R-:W-:Y:S02]  /*6340*/  CS2R R50, SRZ ;  /* 0x0000000000327805 */ /* 0x000fe4000001ff00 */
[----:B------:R-:W-:Y:S01]  /*6350*/  FADD.FTZ R58, R58, R55 ;  /* 0x000000373a3a7221 */ /* 0x000fe20000010000 */
[----:B------:R-:W-:Y:S01]  /*6360*/  CS2R R54, SRZ ;  /* 0x0000000000367805 */ /* 0x000fe2000001ff00 */
[----:B------:R-:W0:Y:S01]  /*6370*/  MUFU.EX2 R71, R71 ;  /* 0x0000004700477308 */ /* 0x000e220000000800 */
[----:B--2---:R-:W-:Y:S01]  /*6380*/  FADD.FTZ R5, R11, R4 ;  /* 0x000000040b057221 */ /* 0x004fe20000010000 */
[----:B------:R-:W-:-:S04]  /*6390*/  FADD.FTZ R59, R59, R58 ;  /* 0x0000003a3b3b7221 */ /* 0x000fc80000010000 */
[----:B------:R-:W-:Y:S01]  /*63a0*/  FADD.FTZ R6, R38, R59 ;  /* 0x0000003b26067221 */ /* 0x000fe20000010000 */
[----:B------:R-:W-:Y:S02]  /*63b0*/  CS2R R38, SRZ ;  /* 0x0000000000267805 */ /* 0x000fe4000001ff00 */
[----:B------:R-:W-:Y:S01]  /*63c0*/  CS2R R58, SRZ ;  /* 0x00000000003a7805 */ /* 0x000fe2000001ff00 */
[----:B------:R-:W-:Y:S01]  /*63d0*/  FADD.FTZ R63, R63, R6 ;  /* 0x000000063f3f7221 */ /* 0x000fe20000010000 */
[----:B-1----:R-:W-:-:S03]  /*63e0*/  FADD.FTZ R6, R196, R5 ;  /* 0x00000005c4067221 */ /* 0x002fc60000010000 */
[----:B------:R-:W-:Y:S01]  /*63f0*/  FADD.FTZ R44, R44, R63 ;  /* 0x0000003f2c2c7221 */ /* 0x000fe20000010000 */
[----:B------:R-:W-:Y:S02]  /*6400*/  CS2R R62, SRZ ;  /* 0x00000000003e7805 */ /* 0x000fe4000001ff00 */
[----:B0-----:R-:W-:Y:S01]  /*6410*/  F2FP.SATFINITE.E4M3.F32.PACK_AB_MERGE_C R4, R71, R196, RZ ;  /* 0x000000c44704723e */ /* 0x001fe200048070ff */
[----:B------:R-:W-:Y:S01]  /*6420*/  FADD.FTZ R5, R25, R44 ;  /* 0x0000002c19057221 */ /* 0x000fe20000010000 */
[----:B------:R-:W-:Y:S01]  /*6430*/  FADD.FTZ R6, R71, R6 ;  /* 0x0000000647067221 */ /* 0x000fe20000010000 */
[----:B------:R-:W-:Y:S02]  /*6440*/  CS2R R24, SRZ ;  /* 0x0000000000187805 */ /* 0x000fe4000001ff00 */
[----:B------:R-:W-:Y:S01]  /*6450*/  F2FP.SATFINITE.E4M3.F32.PACK_AB_MERGE_C R202, R11, R190, R4 ;  /* 0x000000be0bca723e */ /* 0x000fe20004807004 */
[----:B------:R-:W-:Y:S01]  /*6460*/  IMAD.MOV.U32 R4, RZ, RZ, RZ ;  /* 0x000000ffff047224 */ /* 0x000fe200078e00ff */
[----:B------:R-:W-:-:S02]  /*6470*/  VIMNMX R11, R18, R9, !PT ;  /* 0x00000009120b7248 */ /* 0x000fc40007fe0100 */
[----:B------:R-:W-:Y:S02]  /*6480*/  CS2R R44, SRZ ;  /* 0x00000000002c7805 */ /* 0x000fe4000001ff00 */
[----:B------:R-:W-:Y:S02]  /*6490*/  CS2R R70, SRZ ;  /* 0x0000000000467805 */ /* 0x000fe4000001ff00 */
[----:B------:R-:W-:-:S13]  /*64a0*/  ISETP.GE.AND P3, PT, R12, R11, PT ;  /* 0x0000000b0c00720c */ /* 0x000fda0003f66270 */
[----:B------:R-:W-:Y:S05]  /*64b0*/  @!P3 BRA `(.L_x_7992) ;  /* 0x000000540050b947 */ /* 0x000fea0003800000 */
        /* <DEDUP_REMOVED lines=36> */
[----:B------:R-:W-:Y:S01]  /*6700*/  ULDC UR5, c[0x0][0x288] ;  /* 0x0000a20000057ab9 */ /* 0x000fe20000000800 */
[----:B------:R-:W-:-:S05]  /*6710*/  ULDC UR7, c[0x0][0x2f0] ;  /* 0x0000bc0000077ab9 */ /* 0x000fca0000000800 */
.L_x_8002:
[----:B------:R-:W-:Y:S01]  /*6720*/  ISETP.NE.AND P4, PT, RZ, UR40, PT ;  /* 0x00000028ff007c0c */ /* 0x000fe2000bf85270 */
[----:B------:R-:W-:-:S04]  /*6730*/  UISETP.NE.AND UP0, UPT, UR43, 0x1, UPT ;  /* 0x000000012b00788c */ /* 0x000fc8000bf05270 */
[----:B------:R-:W-:-:S06]  /*6740*/  USEL UR10, URZ, 0x1, UP0 ;  /* 0x000000013f0a7887 */ /* 0x000fcc0008000000 */
[----:B------:R-:W-:Y:S02]  /*6750*/  LOP3.LUT R4, R13, UR10, RZ, 0x3c, !PT ;  /* 0x0000000a0d047c12 */ /* 0x000fe4000f8e3cff */
[----:B------:R-:W-:Y:S05]  /*6760*/  @P4 BRA `(.L_x_7993) ;  /* 0x0000000000344947 */ /* 0x000fea0003800000 */
[----:B------:R-:W-:Y:S05]  /*6770*/  @!P1 BRA `(.L_x_7994) ;  /* 0x0000000000049947 */ /* 0x000fea0003800000 */
[----:B------:R-:W-:Y:S01]  /*6780*/  BPT.TRAP 0x1 ;  /* 0x000000040000795c */ /* 0x000fe20000300000 */
.L_x_7994:
        /* <DEDUP_REMOVED lines=8> */
.L_x_7995:
[----:B-1----:R-:W-:Y:S05]  /*6810*/  @P3 BRA `(.L_x_7993) ;  /* 0x0000000000083947 */ /* 0x002fea0003800000 */
[----:B------:R-:W1:Y:S02]  /*6820*/  SYNCS.PHASECHK.TRANS64.TRYWAIT P3, [UR10+0x2e830], R14 ;  /* 0x02e8300eff0075a7 */ /* 0x000e64000806014a */
[----:B-1----:R-:W-:Y:S05]  /*6830*/  @!P3 BRA `(.L_x_7996) ;  /* 0x000001000038b947 */ /* 0x002fea0003800000 */
.L_x_7993:
        /* <DEDUP_REMOVED lines=187> */
.L_x_7998:
[----:B------:R-:W-:Y:S01]  /*73f0*/  ULEA UR10, UR43, UR41, 0x3 ;  /* 0x000000292b0a7291 */ /* 0x000fe2000f8e183f */
[----:B------:R-:W-:-:S08]  /*7400*/  SHF.L.U32 R13, R13, 0x1f, RZ ;  /* 0x0000001f0d0d7819 */ /* 0x000fd000000006ff */
[----:B------:R0:W1:Y:S01]  /*7410*/  SYNCS.PHASECHK.TRANS64.TRYWAIT P3, [UR10+0x2e850], R13 ;  /* 0x02e8500dff0075a7 */ /* 0x000062000806014a */
[----:B------:R-:W-:Y:S05]  /*7420*/  @!P1 BRA `(.L_x_7999) ;  /* 0x0000000000049947 */ /* 0x000fea0003800000 */
[----:B------:R-:W-:Y:S01]  /*7430*/  BPT.TRAP 0x1 ;  /* 0x000000040000795c */ /* 0x000fe20000300000 */
.L_x_7999:
[----:B-1----:R-:W-:Y:S05]  /*7440*/  @P3 BRA `(.L_x_7997) ;  /* 0x0000000000083947 */ /* 0x002fea0003800000 */
[----:B------:R-:W1:Y:S02]  /*7450*/  SYNCS.PHASECHK.TRANS64.TRYWAIT P3, [UR10+0x2e850], R13 ;  /* 0x02e8500dff0075a7 */ /* 0x000e64000806014a */
[----:B-1----:R-:W-:Y:S05]  /*7460*/  @!P3 BRA `(.L_x_8000) ;  /* 0x000000f40044b947 */ /* 0x002fea0003800000 */
.L_x_7997:
[C---:B------:R-:W-:Y:S01]  /*7470*/  FMUL.FTZ R20, R0.reuse, R187 ;  /* 0x000000bb00147220 */ /* 0x040fe20000410000 */
[C---:B------:R-:W-:Y:S01]  /*7480*/  FMUL.FTZ R187, R0.reuse, R194 ;  /* 0x000000c200bb7220 */ /* 0x040fe20000410000 */
[C---:B------:R-:W-:Y:S01]  /*7490*/  FMUL.FTZ R21, R0.reuse, R188 ;  /* 0x000000bc00157220 */ /* 0x040fe20000410000 */
[----:B------:R-:W2:Y:S01]  /*74a0*/  @P2 LDC R194, c[0x0][0x44c] ;  /* 0x00011300ffc22b82 */ /* 0x000ea20000000800 */
[C---:B------:R-:W-:Y:S01]  /*74b0*/  FMUL.FTZ R188, R0.reuse, R195 ;  /* 0x000000c300bc7220 */ /* 0x040fe20000410000 */
[C---:B------:R-:W-:Y:S01]  /*74c0*/  FMUL.FTZ R15, R0.reuse, R186 ;  /* 0x000000ba000f7220 */ /* 0x040fe20000410000 */
[C---:B------:R-:W-:Y:S01]  /*74d0*/  FMUL.FTZ R186, R0.reuse, R193 ;  /* 0x000000c100ba7220 */ /* 0x040fe20000410000 */
[C---:B------:R-:W-:Y:S01]  /*74e0*/  FMUL.FTZ R193, R0.reuse, R125 ;  /* 0x0000007d00c17220 */ /* 0x040fe20000410000 */
[----:B------:R-:W-:Y:S02]  /*74f0*/  IMAD.MOV.U32 R125, RZ, RZ, R7 ;  /* 0x000000ffff7d7224 */ /* 0x000fe400078e0007 */
[C---:B------:R-:W-:Y:S01]  /*7500*/  FMUL.FTZ R23, R0.reuse, R190 ;  /* 0x000000be00177220 */ /* 0x040fe20000410000 */
[C---:B------:R-:W-:Y:S01]  /*7510*/  FMUL.FTZ R190, R0.reuse, R197 ;  /* 0x000000c500be7220 */ /* 0x040fe20000410000 */
[----:B------:R-:W3:Y:S01]  /*7520*/  @P2 LDC R195, c[0x0][0x450] ;  /* 0x00011400ffc32b82 */ /* 0x000ee20000000800 */
[C---:B01----:R-:W-:Y:S01]  /*7530*/  FMUL.FTZ R13, R0.reuse, R184 ;  /* 0x000000b8000d7220 */ /* 0x043fe20000410000 */
[C---:B------:R-:W-:Y:S01]  /*7540*/  FMUL.FTZ R14, R0.reuse, R185 ;  /* 0x000000b9000e7220 */ /* 0x040fe20000410000 */
[C---:B------:R-:W-:Y:S01]  /*7550*/  FMUL.FTZ R22, R0.reuse, R189 ;  /* 0x000000bd00167220 */ /* 0x040fe20000410000 */
[----:B------:R-:W-:Y:S01]  /*7560*/  UIADD3 UR10, UR41, 0x400, URZ ;  /* 0x00000400290a7890 */ /* 0x000fe2000fffe03f */
[----:B------:R-:W-:Y:S01]  /*7570*/  MUFU.TANH R21, R21 ;  /* 0x0000001500157308 */ /* 0x000fe20000002400 */
[C---:B------:R-:W-:Y:S01]  /*7580*/  FMUL.FTZ R185, R0.reuse, R192 ;  /* 0x000000c000b97220 */ /* 0x040fe20000410000 */
[C---:B------:R-:W-:Y:S01]  /*7590*/  FMUL.FTZ R189, R0.reuse, R196 ;  /* 0x000000c400bd7220 */ /* 0x040fe20000410000 */
[----:B------:R-:W-:Y:S01]  /*75a0*/  USHF.R.U32.HI UR10, URZ, 0x4, UR10 ;  /* 0x000000043f0a7899 */ /* 0x000fe2000801160a */
[C---:B------:R-:W-:Y:S01]  /*75b0*/  FMUL.FTZ R196, R0.reuse, R131 ;  /* 0x0000008300c47220 */ /* 0x040fe20000410000 */
[C---:B------:R-:W-:Y:S01]  /*75c0*/  FMUL.FTZ R192, R0.reuse, R199 ;  /* 0x000000c700c07220 */ /* 0x040fe20000410000 */
[----:B------:R-:W-:Y:S01]  /*75d0*/  WARPGROUP.ARRIVE ;  /* 0x00000000000079c5 */ /* 0x000fe20000000000 */
[----:B------:R-:W-:Y:S01]  /*75e0*/  ULOP3.LUT UR10, UR10, 0x3fff, URZ, 0xc0, !UPT ;  /* 0x00003fff0a0a7892 */ /* 0x000fe2000f8ec03f */
[----:B------:R-:W0:Y:S01]  /*75f0*/  MUFU.TANH R13, R13 ;  /* 0x0000000d000d7308 */ /* 0x000e220000002400 */
[----:B------:R-:W-:Y:S01]  /*7600*/  FMUL.FTZ R168, R0, R168 ;  /* 0x000000a800a87220 */ /* 0x000fe20000410000 */
[----:B------:R-:W-:Y:S01]  /*7610*/  UMOV UR11, 0xc0000010 ;  /* 0xc0000010000b7882 */ /* 0x000fe20000000000 */
[----:B--2---:R-:W-:Y:S01]  /*7620*/  @P2 IMAD.HI.U32 R194, R7, R194, RZ ;  /* 0x000000c207c22227 */ /* 0x004fe200078e00ff */
[----:B------:R-:W-:-:S03]  /*7630*/  ULOP3.LUT UR10, UR10, 0x10000, URZ, 0xfc, !UPT ;  /* 0x000100000a0a7892 */ /* 0x000fc6000f8efc3f */
[C---:B------:R-:W-:Y:S01]  /*7640*/  FMUL.FTZ R169, R0.reuse, R169 ;  /* 0x000000a900a97220 */ /* 0x040fe20000410000 */
[C---:B------:R-:W-:Y:S01]  /*7650*/  FMUL.FTZ R172, R0.reuse, R172 ;  /* 0x000000ac00ac7220 */ /* 0x040fe20000410000 */
[C---:B------:R-:W-:Y:S01]  /*7660*/  FMUL.FTZ R173, R0.reuse, R173 ;  /* 0x000000ad00ad7220 */ /* 0x040fe20000410000 */
[----:B------:R-:W1:Y:S01]  /*7670*/  MUFU.TANH R14, R14 ;  /* 0x0000000e000e7308 */ /* 0x000e620000002400 */
[----:B------:R-:W-:Y:S01]  /*7680*/  UIMAD UR10, UR43, 0x700, UR10 ;  /* 0x000007002b0a78a4 */ /* 0x000fe2000f8e020a */
[C---:B------:R-:W-:Y:S01]  /*7690*/  FMUL.FTZ R176, R0.reuse, R176 ;  /* 0x000000b000b07220 */ /* 0x040fe20000410000 */
[----:B---3--:R-:W-:Y:S01]  /*76a0*/  @P2 SHF.R.U32.HI R125, RZ, R195, R194 ;  /* 0x000000c3ff7d2219 */ /* 0x008fe200000116c2 */
[----:B------:R-:W-:Y:S02]  /*76b0*/  IMAD.MOV.U32 R195, RZ, RZ, -0xe0 ;  /* 0xffffff20ffc37424 */ /* 0x000fe400078e00ff */
[C---:B------:R-:W-:Y:S01]  /*76c0*/  FMUL.FTZ R177, R0.reuse, R177 ;  /* 0x000000b100b17220 */ /* 0x040fe20000410000 */
[C---:B------:R-:W-:Y:S01]  /*76d0*/  FMUL.FTZ R180, R0.reuse, R180 ;  /* 0x000000b400b47220 */ /* 0x040fe20000410000 */
[----:B------:R-:W-:Y:S01]  /*76e0*/  FMUL.FTZ R184, R0, R191 ;  /* 0x000000bf00b87220 */ /* 0x000fe20000410000 */
[----:B------:R-:W2:Y:S01]  /*76f0*/  SHFL.IDX PT, R197, R125, RZ, 0x1c1f ;  /* 0x001c1fff7dc57589 */ /* 0x000ea200000e0000 */
[----:B------:R-:W-:Y:S01]  /*7700*/  IMAD R195, R12, R195, 0x1 ;  /* 0x000000010cc37424 */ /* 0x000fe200078e02c3 */
[----:B------:R-:W3:Y:S01]  /*7710*/  MUFU.TANH R22, R22 ;  /* 0x0000001600167308 */ /* 0x000ee20000002400 */
[----:B------:R-:W-:Y:S01]  /*7720*/  QGMMA.64x128x32.F32.E4M3.E4M3 R24, R224, gdesc[UR8], R24, gsb0 ;  /* 0x01e00008e0187df3 */ /* 0x000fe20008000818 */
[----:B------:R-:W-:Y:S01]  /*7730*/  FMUL.FTZ R191, R0, R198 ;  /* 0x000000c600bf7220 */ /* 0x000fe20000410000 */
[----:B------:R-:W-:-:S02]  /*7740*/  IMAD R195, R8, -0x2, R195 ;  /* 0xfffffffe08c37824 */ /* 0x000fc400078e02c3 */
[C---:B------:R-:W-:Y:S01]  /*7750*/  FMUL.FTZ R181, R0.reuse, R181 ;  /* 0x000000b500b57220 */ /* 0x040fe20000410000 */
[C---:B------:R-:W-:Y:S01]  /*7760*/  FMUL.FTZ R152, R0.reuse, R152 ;  /* 0x0000009800987220 */ /* 0x040fe20000410000 */
[----:B------:R-:W-:Y:S01]  /*7770*/  FMUL.FTZ R153, R0, R153 ;  /* 0x0000009900997220 */ /* 0x000fe20000410000 */
[----:B------:R-:W-:Y:S01]  /*7780*/  IMAD R194, R16, UR7, R195 ;  /* 0x0000000710c27c24 */ /* 0x000fe2000f8e02c3 */
        /* <DEDUP_REMOVED lines=14> */
[--C-:B--2---:R-:W-:Y:S01]  /*7870*/  IADD3 R195, R197, -UR5, R194.reuse ;  /* 0x80000005c5c37c10 */ /* 0x104fe2000fffe0c2 */
[C---:B------:R-:W-:Y:S01]  /*7880*/  FMUL.FTZ R197, R0.reuse, R132 ;  /* 0x0000008400c57220 */ /* 0x040fe20000410000 */
[----:B------:R-:W2:Y:S01]  /*7890*/  MUFU.TANH R189, R189 ;  /* 0x000000bd00bd7308 */ /* 0x000ea20000002400 */
        /* <DEDUP_REMOVED lines=9> */
[----:B-1----:R-:W-:Y:S01]  /*7930*/  FSEL R14, R14, -INF , P4 ;  /* 0xff8000000e0e7808 */ /* 0x002fe20002000000 */
[C---:B------:R-:W-:Y:S01]  /*7940*/  FMUL.FTZ R121, R0.reuse, R121 ;  /* 0x0000007900797220 */ /* 0x040fe20000410000 */
[----:B------:R-:W-:Y:S01]  /*7950*/  FMNMX.FTZ R199, R131, R10, !PT ;  /* 0x0000000a83c77209 */ /* 0x000fe20007810000 */
[----:B------:R-:W-:Y:S01]  /*7960*/  UIADD3 UR14, UR10, 0x100, URZ ;  /* 0x000001000a0e7890 */ /* 0x000fe2000fffe03f */
[----:B------:R-:W-:Y:S01]  /*7970*/  ISETP.GT.AND P4, PT, R195, 0x9, PT ;  /* 0x00000009c300780c */ /* 0x000fe20003f84270 */
[----:B------:R-:W-:Y:S01]  /*7980*/  FMUL.FTZ R124, R0, R124 ;  /* 0x0000007c007c7220 */ /* 0x000fe20000410000 */
[----:B------:R-:W-:Y:S01]  /*7990*/  FSEL R132, R21, -INF , P3 ;  /* 0xff80000015847808 */ /* 0x000fe20001800000 */
[----:B------:R-:W1:Y:S01]  /*79a0*/  MUFU.TANH R168, R168 ;  /* 0x000000a800a87308 */ /* 0x000e620000002400 */
[----:B------:R-:W-:Y:S01]  /*79b0*/  FMNMX.FTZ R199, R14, R199, !PT ;  /* 0x000000c70ec77209 */ /* 0x000fe20007810000 */
[----:B------:R-:W-:Y:S01]  /*79c0*/  UMOV UR15, 0xc0000010 ;  /* 0xc0000010000f7882 */ /* 0x000fe20000000000 */
[C---:B------:R-:W-:Y:S01]  /*79d0*/  ISETP.GT.AND P3, PT, R195.reuse, 0x10, PT ;  /* 0x00000010c300780c */ /* 0x040fe20003f64270 */
[----:B------:R-:W-:Y:S01]  /*79e0*/  FMUL.FTZ R128, R0, R128 ;  /* 0x0000008000807220 */ /* 0x000fe20000410000 */
[----:B---3--:R-:W-:Y:S01]  /*79f0*/  FSEL R22, R22, -INF , P4 ;  /* 0xff80000016167808 */ /* 0x008fe20002000000 */
[----:B------:R-:W-:Y:S01]  /*7a00*/  FMUL.FTZ R129, R0, R129 ;  /* 0x0000008100817220 */ /* 0x000fe20000410000 */
[----:B------:R-:W-:Y:S01]  /*7a10*/  FMNMX.FTZ R199, R132, R199, !PT ;  /* 0x000000c784c77209 */ /* 0x000fe20007810000 */
[----:B------:R3:W-:Y:S01]  /*7a20*/  MUFU.TANH R13, R196 ;  /* 0x000000c4000d7308 */ /* 0x0007e20000002400 */
[----:B------:R-:W-:Y:S01]  /*7a30*/  ISETP.GT.AND P4, PT, R195, 0x11, PT ;  /* 0x00000011c300780c */ /* 0x000fe20003f84270 */
[C---:B------:R-:W-:Y:S01]  /*7a40*/  FMUL.FTZ R133, R0.reuse, R133 ;  /* 0x0000008500857220 */ /* 0x040fe20000410000 */
[----:B----4-:R-:W-:Y:S01]  /*7a50*/  FSEL R185, R185, -INF , P3 ;  /* 0xff800000b9b97808 */ /* 0x010fe20001800000 */
[----:B------:R-:W-:Y:S01]  /*7a60*/  FMUL.FTZ R97, R0, R97 ;  /* 0x0000006100617220 */ /* 0x000fe20000410000 */
[C---:B------:R-:W-:Y:S01]  /*7a70*/  ISETP.GT.AND P3, PT, R195.reuse, 0x18, PT ;  /* 0x00000018c300780c */ /* 0x040fe20003f64270 */
[----:B------:R-:W4:Y:S01]  /*7a80*/  SHFL.IDX PT, R125, R125, 0x1, 0x1c1f ;  /* 0x003c1f007d7d7f89 */ /* 0x000f2200000e0000 */
[----:B-----5:R-:W-:Y:S01]  /*7a90*/  FSEL R186, R186, -INF , P4 ;  /* 0xff800000baba7808 */ /* 0x020fe20002000000 */
[----:B------:R-:W5:Y:S01]  /*7aa0*/  MUFU.TANH R169, R169 ;  /* 0x000000a900a97308 */ /* 0x000f620000002400 */
[----:B---3--:R-:W-:Y:S01]  /*7ab0*/  FMNMX.FTZ R196, R22, R199, !PT ;  /* 0x000000c716c47209 */ /* 0x008fe20007810000 */
[C---:B------:R-:W-:Y:S01]  /*7ac0*/  FMUL.FTZ R170, R0.reuse, R170 ;  /* 0x000000aa00aa7220 */ /* 0x040fe20000410000 */
[----:B------:R-:W-:Y:S01]  /*7ad0*/  ISETP.GT.AND P4, PT, R195, 0x19, PT ;  /* 0x00000019c300780c */ /* 0x000fe20003f84270 */
[C---:B------:R-:W-:Y:S01]  /*7ae0*/  FMUL.FTZ R171, R0.reuse, R171 ;  /* 0x000000ab00ab7220 */ /* 0x040fe20000410000 */
[----:B--2---:R-:W-:Y:S01]  /*7af0*/  FSEL R189, R189, -INF , P3 ;  /* 0xff800000bdbd7808 */ /* 0x004fe20001800000 */
[----:B------:R-:W-:Y:S01]  /*7b00*/  FMUL.FTZ R174, R0, R174 ;  /* 0x000000ae00ae7220 */ /* 0x000fe20000410000 */
[C---:B------:R-:W-:Y:S01]  /*7b10*/  ISETP.GT.AND P3, PT, R195.reuse, 0x20, PT ;  /* 0x00000020c300780c */ /* 0x040fe20003f64270 */
[----:B------:R2:W-:Y:S01]  /*7b20*/  MUFU.TANH R21, R197 ;  /* 0x000000c500157308 */ /* 0x0005e20000002400 */
[----:B0-----:R-:W-:Y:S01]  /*7b30*/  FSEL R190, R190, -INF , P4 ;  /* 0xff800000bebe7808 */ /* 0x001fe20002000000 */
[C---:B------:R-:W-:Y:S01]  /*7b40*/  FMUL.FTZ R175, R0.reuse, R175 ;  /* 0x000000af00af7220 */ /* 0x040fe20000410000 */
[C---:B------:R-:W-:Y:S01]  /*7b50*/  ISETP.GT.AND P4, PT, R195.reuse, 0x21, PT ;  /* 0x00000021c300780c */ /* 0x040fe20003f84270 */
[----:B------:R-:W-:Y:S01]  /*7b60*/  FMUL.FTZ R178, R0, R178 ;  /* 0x000000b200b27220 */ /* 0x000fe20000410000 */
[----:B-1----:R-:W-:Y:S01]  /*7b70*/  FSEL R168, R168, -INF , P3 ;  /* 0xff800000a8a87808 */ /* 0x002fe20001800000 */
[C---:B------:R-:W-:Y:S01]  /*7b80*/  FMUL.FTZ R179, R0.reuse, R179 ;  /* 0x000000b300b37220 */ /* 0x040fe20000410000 */
[----:B------:R-:W-:Y:S01]  /*7b90*/  ISETP.GT.AND P3, PT, R195, 0x28, PT ;  /* 0x00000028c300780c */ /* 0x000fe20003f64270 */
[----:B------:R-:W0:Y:S01]  /*7ba0*/  MUFU.TANH R172, R172 ;  /* 0x000000ac00ac7308 */ /* 0x000e220000002400 */
[----:B--2---:R-:W-:Y:S01]  /*7bb0*/  FMNMX.FTZ R197, R185, R196, !PT ;  /* 0x000000c4b9c57209 */ /* 0x004fe20007810000 */
[C---:B------:R-:W-:Y:S01]  /*7bc0*/  FMUL.FTZ R182, R0.reuse, R182 ;  /* 0x000000b600b67220 */ /* 0x040fe20000410000 */
[----:B-----5:R-:W-:Y:S01]  /*7bd0*/  FSEL R169, R169, -INF , P4 ;  /* 0xff800000a9a97808 */ /* 0x020fe20002000000 */
[----:B------:R-:W-:Y:S01]  /*7be0*/  FMUL.FTZ R183, R0, R183 ;  /* 0x000000b700b77220 */ /* 0x000fe20000410000 */
[----:B------:R-:W-:Y:S01]  /*7bf0*/  FMNMX.FTZ R196, R186, R197, !PT ;  /* 0x000000c5bac47209 */ /* 0x000fe20007810000 */
[C---:B------:R-:W-:Y:S01]  /*7c00*/  FMUL.FTZ R154, R0.reuse, R154 ;  /* 0x0000009a009a7220 */ /* 0x040fe20000410000 */
[----:B------:R-:W-:Y:S01]  /*7c10*/  ISETP.GT.AND P4, PT, R195, 0x29, PT ;  /* 0x00000029c300780c */ /* 0x000fe20003f84270 */
[----:B------:R-:W1:Y:S01]  /*7c20*/  MUFU.TANH R173, R173 ;  /* 0x000000ad00ad7308 */ /* 0x000e620000002400 */
[----:B------:R-:W-:Y:S01]  /*7c30*/  FMNMX.FTZ R197, R189, R196, !PT ;  /* 0x000000c4bdc57209 */ /* 0x000fe20007810000 */
[C---:B------:R-:W-:Y:S01]  /*7c40*/  FMUL.FTZ R196, R0.reuse, R104 ;  /* 0x0000006800c47220 */ /* 0x040fe20000410000 */
[C---:B------:R-:W-:Y:S01]  /*7c50*/  ISETP.GT.AND P5, PT, R195.reuse, 0xa8, PT ;  /* 0x000000a8c300780c */ /* 0x040fe20003fa4270 */
[----:B------:R-:W-:Y:S01]  /*7c60*/  FMUL.FTZ R155, R0, R155 ;  /* 0x0000009b009b7220 */ /* 0x000fe20000410000 */
[----:B------:R-:W-:Y:S01]  /*7c70*/  FMNMX.FTZ R197, R190, R197, !PT ;  /* 0x000000c5bec57209 */ /* 0x000fe20007810000 */
[----:B------:R-:W-:Y:S01]  /*7c80*/  FMUL.FTZ R158, R0, R158 ;  /* 0x0000009e009e7220 */ /* 0x000fe20000410000 */
[----:B------:R-:W-:Y:S01]  /*7c90*/  ISETP.GT.AND P6, PT, R195, 0xb8, PT ;  /* 0x000000b8c300780c */ /* 0x000fe20003fc4270 */
[----:B------:R-:W2:Y:S01]  /*7ca0*/  MUFU.TANH R176, R176 ;  /* 0x000000b000b07308 */ /* 0x000ea20000002400 */
[----:B------:R-:W-:Y:S01]  /*7cb0*/  FMNMX.FTZ R198, R168, R197, !PT ;  /* 0x000000c5a8c67209 */ /* 0x000fe20007810000 */
[----:B------:R-:W-:Y:S01]  /*7cc0*/  FMUL.FTZ R197, R0, R105 ;  /* 0x0000006900c57220 */ /* 0x000fe20000410000 */
[----:B0-----:R-:W-:Y:S01]  /*7cd0*/  FSEL R172, R172, -INF , P3 ;  /* 0xff800000acac7808 */ /* 0x001fe20001800000 */
[C---:B------:R-:W-:Y:S01]  /*7ce0*/  FMUL.FTZ R159, R0.reuse, R159 ;  /* 0x0000009f009f7220 */ /* 0x040fe20000410000 */
[----:B------:R-:W-:Y:S01]  /*7cf0*/  FMNMX.FTZ R199, R169, R198, !PT ;  /* 0x000000c6a9c77209 */ /* 0x000fe20007810000 */
[C---:B------:R-:W-:Y:S01]  /*7d00*/  FMUL.FTZ R162, R0.reuse, R162 ;  /* 0x000000a200a27220 */ /* 0x040fe20000410000 */
[----:B------:R-:W-:Y:S01]  /*7d10*/  ISETP.GT.AND P3, PT, R195, 0x30, PT ;  /* 0x00000030c300780c */ /* 0x000fe20003f64270 */
[----:B------:R-:W0:Y:S01]  /*7d20*/  MUFU.TANH R177, R177 ;  /* 0x000000b100b17308 */ /* 0x000e220000002400 */
[----:B-1----:R-:W-:Y:S01]  /*7d30*/  FSEL R173, R173, -INF , P4 ;  /* 0xff800000adad7808 */ /* 0x002fe20002000000 */
[----:B------:R-:W-:Y:S01]  /*7d40*/  FMUL.FTZ R163, R0, R163 ;  /* 0x000000a300a37220 */ /* 0x000fe20000410000 */
[----:B------:R-:W-:Y:S01]  /*7d50*/  FMNMX.FTZ R198, R172, R199, !PT ;  /* 0x000000c7acc67209 */ /* 0x000fe20007810000 */
[C---:B------:R-:W-:Y:S01]  /*7d60*/  FMUL.FTZ R166, R0.reuse, R166 ;  /* 0x000000a600a67220 */ /* 0x040fe20000410000 */
[----:B------:R-:W-:Y:S01]  /*7d70*/  ISETP.GT.AND P4, PT, R195, 0x31, PT ;  /* 0x00000031c300780c */ /* 0x000fe20003f84270 */
[----:B------:R-:W-:Y:S01]  /*7d80*/  FMUL.FTZ R167, R0, R167 ;  /* 0x000000a700a77220 */ /* 0x000fe20000410000 */
[----:B------:R-:W-:Y:S01]  /*7d90*/  FMNMX.FTZ R199, R173, R198, !PT ;  /* 0x000000c6adc77209 */ /* 0x000fe20007810000 */
[----:B------:R-:W1:Y:S01]  /*7da0*/  MUFU.TANH R180, R180 ;  /* 0x000000b400b47308 */ /* 0x000e620000002400 */
[----:B--2---:R-:W-:Y:S01]  /*7db0*/  FSEL R176, R176, -INF , P3 ;  /* 0xff800000b0b07808 */ /* 0x004fe20001800000 */
[C---:B------:R-:W-:Y:S01]  /*7dc0*/  FMUL.FTZ R138, R0.reuse, R138 ;  /* 0x0000008a008a7220 */ /* 0x040fe20000410000 */
[----:B------:R-:W-:Y:S01]  /*7dd0*/  ISETP.GT.AND P3, PT, R195, 0x38, PT ;  /* 0x00000038c300780c */ /* 0x000fe20003f64270 */
[----:B------:R-:W-:Y:S01]  /*7de0*/  FMUL.FTZ R139, R0, R139 ;  /* 0x0000008b008b7220 */ /* 0x000fe20000410000 */
[----:B------:R-:W-:Y:S01]  /*7df0*/  FMNMX.FTZ R198, R176, R199, !PT ;  /* 0x000000c7b0c67209 */ /* 0x000fe20007810000 */
[C---:B------:R-:W-:Y:S01]  /*7e00*/  FMUL.FTZ R142, R0.reuse, R142 ;  /* 0x0000008e008e7220 */ /* 0x040fe20000410000 */
[----:B----4-:R-:W-:Y:S01]  /*7e10*/  IADD3 R194, R125, -UR5, R194 ;  /* 0x800000057dc27c10 */ /* 0x010fe2000fffe0c2 */
[----:B------:R-:W2:Y:S01]  /*7e20*/  MUFU.TANH R181, R181 ;  /* 0x000000b500b57308 */ /* 0x000ea20000002400 */
[----:B0-----:R-:W-:Y:S01]  /*7e30*/  FSEL R177, R177, -INF , P4 ;  /* 0xff800000b1b17808 */ /* 0x001fe20002000000 */
[C---:B------:R-:W-:Y:S01]  /*7e40*/  FMUL.FTZ R143, R0.reuse, R143 ;  /* 0x0000008f008f7220 */ /* 0x040fe20000410000 */
[----:B------:R-:W-:Y:S01]  /*7e50*/  ISETP.GT.AND P4, PT, R195, 0x39, PT ;  /* 0x00000039c300780c */ /* 0x000fe20003f84270 */
[C---:B------:R-:W-:Y:S01]  /*7e60*/  FMUL.FTZ R146, R0.reuse, R146 ;  /* 0x0000009200927220 */ /* 0x040fe20000410000 */
[----:B------:R-:W-:Y:S01]  /*7e70*/  FMNMX.FTZ R199, R177, R198, !PT ;  /* 0x000000c6b1c77209 */ /* 0x000fe20007810000 */
[C---:B------:R-:W-:Y:S01]  /*7e80*/  FMUL.FTZ R147, R0.reuse, R147 ;  /* 0x0000009300937220 */ /* 0x040fe20000410000 */
[----:B------:R-:W-:Y:S01]  /*7e90*/  FMUL.FTZ R150, R0, R150 ;  /* 0x0000009600967220 */ /* 0x000fe20000410000 */
[----:B------:R-:W0:Y:S01]  /*7ea0*/  MUFU.TANH R152, R152 ;  /* 0x0000009800987308 */ /* 0x000e220000002400 */
[----:B-1----:R-:W-:Y:S01]  /*7eb0*/  FSEL R180, R180, -INF , P3 ;  /* 0xff800000b4b47808 */ /* 0x002fe20001800000 */
[C---:B------:R-:W-:Y:S01]  /*7ec0*/  FMUL.FTZ R151, R0.reuse, R151 ;  /* 0x0000009700977220 */ /* 0x040fe20000410000 */
[----:B------:R-:W-:Y:S01]  /*7ed0*/  ISETP.GT.AND P3, PT, R195, 0x40, PT ;  /* 0x00000040c300780c */ /* 0x000fe20003f64270 */
[----:B------:R-:W-:Y:S01]  /*7ee0*/  FMUL.FTZ R122, R0, R122 ;  /* 0x0000007a007a7220 */ /* 0x000fe20000410000 */
[----:B------:R-:W-:Y:S01]  /*7ef0*/  FMNMX.FTZ R198, R180, R199, !PT ;  /* 0x000000c7b4c67209 */ /* 0x000fe20007810000 */
[C---:B------:R-:W-:Y:S01]  /*7f00*/  FMUL.FTZ R123, R0.reuse, R123 ;  /* 0x0000007b007b7220 */ /* 0x040fe20000410000 */
[C---:B------:R-:W-:Y:S01]  /*7f10*/  FMUL.FTZ R126, R0.reuse, R126 ;  /* 0x0000007e007e7220 */ /* 0x040fe20000410000 */
[----:B------:R-:W1:Y:S01]  /*7f20*/  MUFU.TANH R153, R153 ;  /* 0x0000009900997308 */ /* 0x000e620000002400 */
[----:B--2---:R-:W-:Y:S01]  /*7f30*/  FSEL R181, R181, -INF , P4 ;  /* 0xff800000b5b57808 */ /* 0x004fe20002000000 */
[C---:B------:R-:W-:Y:S01]  /*7f40*/  FMUL.FTZ R127, R0.reuse, R127 ;  /* 0x0000007f007f7220 */ /* 0x040fe20000410000 */
[----:B------:R-:W-:Y:S01]  /*7f50*/  ISETP.GT.AND P4, PT, R195, 0x41, PT ;  /* 0x00000041c300780c */ /* 0x000fe20003f84270 */
[C---:B------:R-:W-:Y:S01]  /*7f60*/  FMUL.FTZ R130, R0.reuse, R130 ;  /* 0x0000008200827220 */ /* 0x040fe20000410000 */
[----:B------:R-:W-:Y:S01]  /*7f70*/  FMNMX.FTZ R199, R181, R198, !PT ;  /* 0x000000c6b5c77209 */ /* 0x000fe20007810000 */
[C---:B------:R-:W-:Y:S01]  /*7f80*/  FMUL.FTZ R134, R0.reuse, R134 ;  /* 0x0000008600867220 */ /* 0x040fe20000410000 */
[----:B------:R-:W-:Y:S01]  /*7f90*/  FMUL.FTZ R114, R0, R114 ;  /* 0x0000007200727220 */ /* 0x000fe20000410000 */
[----:B------:R-:W2:Y:S01]  /*7fa0*/  MUFU.TANH R156, R156 ;  /* 0x0000009c009c7308 */ /* 0x000ea20000002400 */
[----:B0-----:R-:W-:Y:S01]  /*7fb0*/  FSEL R152, R152, -INF , P3 ;  /* 0xff80000098987808 */ /* 0x001fe20001800000 */
[C---:B------:R-:W-:Y:S01]  /*7fc0*/  FMUL.FTZ R115, R0.reuse, R115 ;  /* 0x0000007300737220 */ /* 0x040fe20000410000 */
[----:B------:R-:W-:Y:S01]  /*7fd0*/  ISETP.GT.AND P3, PT, R195, 0x48, PT ;  /* 0x00000048c300780c */ /* 0x000fe20003f64270 */
[----:B------:R-:W-:Y:S01]  /*7fe0*/  FMUL.FTZ R118, R0, R118 ;  /* 0x0000007600767220 */ /* 0x000fe20000410000 */
[----:B------:R-:W-:Y:S01]  /*7ff0*/  FMNMX.FTZ R198, R152, R199, !PT ;  /* 0x000000c798c67209 */ /* 0x000fe20007810000 */
[----:B------:R-:W-:-:S02]  /*8000*/  WARPGROUP.DEPBAR.LE gsb0, 0x0 ;  /* 0x00008000000079c5 */ /* 0x000fc40000010000 */
[----:B------:R-:W0:Y:S01]  /*8010*/  MUFU.TANH R157, R157 ;  /* 0x0000009d009d7308 */ /* 0x000e220000002400 */
[----:B-1----:R-:W-:Y:S01]  /*8020*/  FSEL R153, R153, -INF , P4 ;  /* 0xff80000099997808 */ /* 0x002fe20002000000 */
[----:B------:R-:W-:Y:S01]  /*8030*/  WARPGROUP.ARRIVE ;  /* 0x00000000000079c5 */ /* 0x000fe20000000000 */
[----:B------:R-:W-:Y:S01]  /*8040*/  ISETP.GT.AND P4, PT, R195, 0x49, PT ;  /* 0x00000049c300780c */ /* 0x000fe20003f84270 */
[C---:B------:R-:W-:Y:S01]  /*8050*/  FMUL.FTZ R119, R0.reuse, R119 ;  /* 0x0000007700777220 */ /* 0x040fe20000410000 */
[----:B------:R-:W-:Y:S01]  /*8060*/  FMNMX.FTZ R199, R153, R198, !PT ;  /* 0x000000c699c77209 */ /* 0x000fe20007810000 */
[C---:B------:R-:W-:Y:S01]  /*8070*/  FMUL.FTZ R198, R0.reuse, R112 ;  /* 0x0000007000c67220 */ /* 0x040fe20000410000 */
[----:B------:R-:W-:Y:S01]  /*8080*/  FMUL.FTZ R90, R0, R90 ;  /* 0x0000005a005a7220 */ /* 0x000fe20000410000 */
[----:B------:R-:W1:Y:S01]  /*8090*/  MUFU.TANH R160, R160 ;  /* 0x000000a000a07308 */ /* 0x000e620000002400 */
[----:B--2---:R-:W-:Y:S01]  /*80a0*/  FSEL R156, R156, -INF , P3 ;  /* 0xff8000009c9c7808 */ /* 0x004fe20001800000 */
[----:B------:R-:W-:Y:S01]  /*80b0*/  QGMMA.64x128x32.F32.E4M3.E4M3 R24, R220, gdesc[UR12], R24, gsb0 ;  /* 0x01e0000cdc187df3 */ /* 0x000fe20008000818 */
[----:B------:R-:W-:Y:S01]  /*80c0*/  ISETP.GT.AND P3, PT, R195, 0x50, PT ;  /* 0x00000050c300780c */ /* 0x000fe20003f64270 */
[----:B------:R-:W-:Y:S01]  /*80d0*/  UIADD3 UR14, UR10, 0x200, URZ ;  /* 0x000002000a0e7890 */ /* 0x000fe2000fffe03f */
[C---:B------:R-:W-:Y:S01]  /*80e0*/  FMUL.FTZ R91, R0.reuse, R91 ;  /* 0x0000005b005b7220 */ /* 0x040fe20000410000 */
[----:B------:R-:W-:Y:S01]  /*80f0*/  UMOV UR15, 0xc0000010 ;  /* 0xc0000010000f7882 */ /* 0x000fe20000000000 */
[C---:B------:R-:W-:Y:S01]  /*8100*/  FMUL.FTZ R94, R0.reuse, R94 ;  /* 0x0000005e005e7220 */ /* 0x040fe20000410000 */
[----:B------:R-:W2:Y:S01]  /*8110*/  MUFU.TANH R161, R161 ;  /* 0x000000a100a17308 */ /* 0x000ea20000002400 */
[----:B0-----:R-:W-:Y:S01]  /*8120*/  FSEL R157, R157, -INF , P4 ;  /* 0xff8000009d9d7808 */ /* 0x001fe20002000000 */
[C---:B------:R-:W-:Y:S01]  /*8130*/  FMUL.FTZ R95, R0.reuse, R95 ;  /* 0x0000005f005f7220 */ /* 0x040fe20000410000 */
[----:B------:R-:W-:Y:S01]  /*8140*/  ISETP.GT.AND P4, PT, R195, 0x51, PT ;  /* 0x00000051c300780c */ /* 0x000fe20003f84270 */
[C---:B------:R-:W-:Y:S01]  /*8150*/  FMUL.FTZ R98, R0.reuse, R98 ;  /* 0x0000006200627220 */ /* 0x040fe20000410000 */
[C---:B------:R-:W-:Y:S01]  /*8160*/  FMUL.FTZ R99, R0.reuse, R99 ;  /* 0x0000006300637220 */ /* 0x040fe20000410000 */
[----:B------:R-:W-:Y:S01]  /*8170*/  FMUL.FTZ R102, R0, R102 ;  /* 0x0000006600667220 */ /* 0x000fe20000410000 */
[----:B------:R-:W-:Y:S01]  /*8180*/  UMOV UR11, 0xc0000010 ;  /* 0xc0000010000b7882 */ /* 0x000fe20000000000 */
[----:B------:R0:W-:Y:S01]  /*8190*/  MUFU.TANH R105, R196 ;  /* 0x000000c400697308 */ /* 0x0001e20000002400 */
[----:B-1----:R-:W-:-:S02]  /*81a0*/  FSEL R160, R160, -INF , P3 ;  /* 0xff800000a0a07808 */ /* 0x002fc40001800000 */
[----:B------:R-:W-:-:S05]  /*81b0*/  ISETP.GT.AND P3, PT, R195, 0x58, PT ;  /* 0x00000058c300780c */ /* 0x000fca0003f64270 */
[----:B------:R-:W1:Y:S01]  /*81c0*/  MUFU.TANH R164, R164 ;  /* 0x000000a400a47308 */ /* 0x000e620000002400 */
[----:B0-----:R-:W-:Y:S01]  /*81d0*/  FMUL.FTZ R196, R0, R107 ;  /* 0x0000006b00c47220 */ /* 0x001fe20000410000 */
[----:B--2---:R-:W-:Y:S02]  /*81e0*/  FSEL R161, R161, -INF , P4 ;  /* 0xff800000a1a17808 */ /* 0x004fe40002000000 */
[----:B------:R-:W-:-:S04]  /*81f0*/  ISETP.GT.AND P4, PT, R195, 0x59, PT ;  /* 0x00000059c300780c */ /* 0x000fc80003f84270 */
[----:B------:R0:W-:Y:S08]  /*8200*/  MUFU.TANH R104, R135 ;  /* 0x0000008700687308 */ /* 0x0001f00000002400 */
[----:B------:R-:W-:Y:S01]  /*8210*/  MUFU.TANH R165, R165 ;  /* 0x000000a500a57308 */ /* 0x000fe20000002400 */
[----:B0-----:R-:W-:Y:S01]  /*8220*/  FMUL.FTZ R135, R0, R106 ;  /* 0x0000006a00877220 */ /* 0x001fe20000410000 */
[----:B-1----:R-:W-:-:S02]  /*8230*/  FSEL R164, R164, -INF , P3 ;  /* 0xff800000a4a47808 */ /* 0x002fc40001800000 */
[----:B------:R-:W-:-:S04]  /*8240*/  ISETP.GT.AND P3, PT, R195, 0x60, PT ;  /* 0x00000060c300780c */ /* 0x000fc80003f64270 */
[----:B------:R0:W-:Y:S08]  /*8250*/  MUFU.TANH R106, R197 ;  /* 0x000000c5006a7308 */ /* 0x0001f00000002400 */
[----:B------:R-:W1:Y:S01]  /*8260*/  MUFU.TANH R136, R136 ;  /* 0x0000008800887308 */ /* 0x000e620000002400 */
[----:B0-----:R-:W-:-:S07]  /*8270*/  FMUL.FTZ R197, R0, R108 ;  /* 0x0000006c00c57220 */ /* 0x001fce0000410000 */
[----:B------:R0:W-:Y:S08]  /*8280*/  MUFU.TANH R108, R196 ;  /* 0x000000c4006c7308 */ /* 0x0001f00000002400 */
[----:B------:R-:W2:Y:S01]  /*8290*/  MUFU.TANH R137, R137 ;  /* 0x0000008900897308 */ /* 0x000ea20000002400 */
[----:B0-----:R-:W-:Y:S02]  /*82a0*/  FMNMX.FTZ R196, R156, R199, !PT ;  /* 0x000000c79cc47209 */ /* 0x001fe40007810000 */
[----:B-1----:R-:W-:-:S02]  /*82b0*/  FSEL R136, R136, -INF , P3 ;  /* 0xff80000088887808 */ /* 0x002fc40001800000 */
[----:B------:R-:W-:Y:S02]  /*82c0*/  FMNMX.FTZ R199, R157, R196, !PT ;  /* 0x000000c49dc77209 */ /* 0x000fe40007810000 */
[----:B------:R-:W-:Y:S01]  /*82d0*/  ISETP.GT.AND P3, PT, R195, 0x68, PT ;  /* 0x00000068c300780c */ /* 0x000fe20003f64270 */
[----:B------:R-:W0:Y:S01]  /*82e0*/  MUFU.TANH R140, R140 ;  /* 0x0000008c008c7308 */ /* 0x000e220000002400 */
[----:B------:R-:W-:-:S04]  /*82f0*/  FMNMX.FTZ R196, R160, R199, !PT ;  /* 0x000000c7a0c47209 */ /* 0x000fc80007810000 */
[----:B------:R-:W-:Y:S02]  /*8300*/  FMNMX.FTZ R199, R161, R196, !PT ;  /* 0x000000c4a1c77209 */ /* 0x000fe40007810000 */
[----:B------:R-:W-:Y:S01]  /*8310*/  FSEL R196, R165, -INF , P4 ;  /* 0xff800000a5c47808 */ /* 0x000fe20002000000 */
[----:B------:R-:W-:Y:S01]  /*8320*/  MUFU.TANH R141, R141 ;  /* 0x0000008d008d7308 */ /* 0x000fe20000002400 */
[----:B------:R-:W-:Y:S01]  /*8330*/  FMNMX.FTZ R199, R164, R199, !PT ;  /* 0x000000c7a4c77209 */ /* 0x000fe20007810000 */
[----:B------:R-:W-:Y:S01]  /*8340*/  FMUL.FTZ R165, R0, R116 ;  /* 0x0000007400a57220 */ /* 0x000fe20000410000 */
[----:B------:R-:W-:Y:S02]  /*8350*/  ISETP.GT.AND P4, PT, R195, 0x61, PT ;  /* 0x00000061c300780c */ /* 0x000fe40003f84270 */
[----:B------:R-:W-:Y:S02]  /*8360*/  FMNMX.FTZ R199, R196, R199, !PT ;  /* 0x000000c7c4c77209 */ /* 0x000fe40007810000 */
[----:B--2---:R-:W-:Y:S01]  /*8370*/  FSEL R116, R137, -INF , P4 ;  /* 0xff80000089747808 */ /* 0x004fe20002000000 */
[----:B------:R-:W1:Y:S01]  /*8380*/  MUFU.TANH R144, R144 ;  /* 0x0000009000907308 */ /* 0x000e620000002400 */
[----:B------:R-:W-:Y:S01]  /*8390*/  FMNMX.FTZ R199, R136, R199, !PT ;  /* 0x000000c788c77209 */ /* 0x000fe20007810000 */
[----:B------:R-:W-:Y:S01]  /*83a0*/  FMUL.FTZ R137, R0, R117 ;  /* 0x0000007500897220 */ /* 0x000fe20000410000 */
[----:B------:R-:W-:-:S02]  /*83b0*/  ISETP.GT.AND P4, PT, R195, 0x69, PT ;  /* 0x00000069c300780c */ /* 0x000fc40003f84270 */
[----:B0-----:R-:W-:Y:S02]  /*83c0*/  FSEL R140, R140, -INF , P3 ;  /* 0xff8000008c8c7808 */ /* 0x001fe40001800000 */
[----:B------:R-:W-:Y:S01]  /*83d0*/  FMNMX.FTZ R199, R116, R199, !PT ;  /* 0x000000c774c77209 */ /* 0x000fe20007810000 */
[----:B------:R-:W-:Y:S01]  /*83e0*/  MUFU.TANH R145, R145 ;  /* 0x0000009100917308 */ /* 0x000fe20000002400 */
[----:B------:R-:W-:Y:S02]  /*83f0*/  ISETP.GT.AND P3, PT, R195, 0x70, PT ;  /* 0x00000070c300780c */ /* 0x000fe40003f64270 */
[----:B------:R-:W-:-:S05]  /*8400*/  FMNMX.FTZ R199, R140, R199, !PT ;  /* 0x000000c78cc77209 */ /* 0x000fca0007810000 */
[----:B------:R-:W0:Y:S01]  /*8410*/  MUFU.TANH R148, R148 ;  /* 0x0000009400947308 */ /* 0x000e220000002400 */
[----:B-1----:R-:W-:Y:S02]  /*8420*/  FSEL R144, R144, -INF , P3 ;  /* 0xff80000090907808 */ /* 0x002fe40001800000 */
[----:B------:R-:W-:-:S05]  /*8430*/  ISETP.GT.AND P3, PT, R195, 0x78, PT ;  /* 0x00000078c300780c */ /* 0x000fca0003f64270 */
[----:B------:R1:W-:Y:S08]  /*8440*/  MUFU.TANH R107, R135 ;  /* 0x00000087006b7308 */ /* 0x0003f00000002400 */
[----:B------:R-:W-:Y:S01]  /*8450*/  MUFU.TANH R149, R149 ;  /* 0x0000009500957308 */ /* 0x000fe20000002400 */
[----:B-1----:R-:W-:Y:S01]  /*8460*/  FMUL.FTZ R135, R0, R109 ;  /* 0x0000006d00877220 */ /* 0x002fe20000410000 */
[----:B0-----:R-:W-:-:S02]  /*8470*/  FSEL R148, R148, -INF , P3 ;  /* 0xff80000094947808 */ /* 0x001fc40001800000 */
[----:B------:R-:W-:-:S04]  /*8480*/  ISETP.GT.AND P3, PT, R195, 0x80, PT ;  /* 0x00000080c300780c */ /* 0x000fc80003f64270 */
[----:B------:R0:W1:Y:S08]  /*8490*/  MUFU.TANH R109, R197 ;  /* 0x000000c5006d7308 */ /* 0x0000700000002400 */
[----:B------:R-:W2:Y:S01]  /*84a0*/  MUFU.TANH R120, R120 ;  /* 0x0000007800787308 */ /* 0x000ea20000002400 */
[----:B0-----:R-:W-:Y:S01]  /*84b0*/  FMUL.FTZ R197, R0, R113 ;  /* 0x0000007100c57220 */ /* 0x001fe20000410000 */
[----:B------:R-:W-:-:S02]  /*84c0*/  WARPGROUP.DEPBAR.LE gsb0, 0x0 ;  /* 0x00008000000079c5 */ /* 0x000fc40000010000 */
[----:B------:R-:W-:-:S04]  /*84d0*/  WARPGROUP.ARRIVE ;  /* 0x00000000000079c5 */ /* 0x000fc80000000000 */
[----:B------:R0:W-:Y:S01]  /*84e0*/  MUFU.TANH R113, R198 ;  /* 0x000000c600717308 */ /* 0x0001e20000002400 */
[----:B-1----:R-:W-:Y:S01]  /*84f0*/  FSEL R234, R109, -INF , P5 ;  /* 0xff8000006dea7808 */ /* 0x002fe20002800000 */
[----:B------:R-:W-:Y:S01]  /*8500*/  QGMMA.64x128x32.F32.E4M3.E4M3 R24, R216, gdesc[UR12], R24, gsb0 ;  /* 0x01e0000cd8187df3 */ /* 0x000fe20008000818 */
[----:B------:R-:W-:Y:S01]  /*8510*/  ISETP.GT.AND P5, PT, R195, 0xb1, PT ;  /* 0x000000b1c300780c */ /* 0x000fe20003fa4270 */
[----:B------:R-:W-:Y:S01]  /*8520*/  UIADD3 UR14, UR10, 0x300, URZ ;  /* 0x000003000a0e7890 */ /* 0x000fe2000fffe03f */
[----:B------:R-:W-:-:S03]  /*8530*/  UMOV UR15, 0xc0000010 ;  /* 0xc0000010000f7882 */ /* 0x000fc60000000000 */
[----:B------:R-:W1:Y:S01]  /*8540*/  MUFU.TANH R121, R121 ;  /* 0x0000007900797308 */ /* 0x000e620000002400 */
[----:B0-----:R-:W-:Y:S01]  /*8550*/  FSEL R198, R141, -INF , P4 ;  /* 0xff8000008dc67808 */ /* 0x001fe20002000000 */
[----:B------:R-:W-:Y:S01]  /*8560*/  FMUL.FTZ R141, R0, R88 ;  /* 0x00000058008d7220 */ /* 0x000fe20000410000 */
[----:B------:R-:W-:Y:S02]  /*8570*/  ISETP.GT.AND P4, PT, R195, 0x71, PT ;  /* 0x00000071c300780c */ /* 0x000fe40003f84270 */
[----:B------:R-:W-:Y:S02]  /*8580*/  FMNMX.FTZ R199, R198, R199, !PT ;  /* 0x000000c7c6c77209 */ /* 0x000fe40007810000 */
[----:B------:R-:W-:Y:S01]  /*8590*/  FSEL R224, R145, -INF , P4 ;  /* 0xff80000091e07808 */ /* 0x000fe20002000000 */
[----:B------:R-:W0:Y:S01]  /*85a0*/  MUFU.TANH R124, R124 ;  /* 0x0000007c007c7308 */ /* 0x000e220000002400 */
[----:B------:R-:W-:Y:S01]  /*85b0*/  FMNMX.FTZ R199, R144, R199, !PT ;  /* 0x000000c790c77209 */ /* 0x000fe20007810000 */
[----:B------:R-:W-:Y:S01]  /*85c0*/  FMUL.FTZ R145, R0, R89 ;  /* 0x0000005900917220 */ /* 0x000fe20000410000 */
[----:B------:R-:W-:-:S02]  /*85d0*/  ISETP.GT.AND P4, PT, R195, 0x79, PT ;  /* 0x00000079c300780c */ /* 0x000fc40003f84270 */
[----:B------:R-:W-:Y:S02]  /*85e0*/  FMNMX.FTZ R199, R224, R199, !PT ;  /* 0x000000c7e0c77209 */ /* 0x000fe40007810000 */
[----:B------:R-:W-:Y:S01]  /*85f0*/  FSEL R226, R149, -INF , P4 ;  /* 0xff80000095e27808 */ /* 0x000fe20002000000 */
[----:B------:R-:W3:Y:S01]  /*8600*/  MUFU.TANH R193, R193 ;  /* 0x000000c100c17308 */ /* 0x000ee20000002400 */
[----:B------:R-:W-:Y:S01]  /*8610*/  FMNMX.FTZ R199, R148, R199, !PT ;  /* 0x000000c794c77209 */ /* 0x000fe20007810000 */
[----:B------:R-:W-:Y:S01]  /*8620*/  FMUL.FTZ R149, R0, R92 ;  /* 0x0000005c00957220 */ /* 0x000fe20000410000 */
[C---:B------:R-:W-:Y:S02]  /*8630*/  ISETP.GT.AND P4, PT, R195.reuse, 0x81, PT ;  /* 0x00000081c300780c */ /* 0x040fe40003f84270 */
[----:B--2---:R-:W-:Y:S02]  /*8640*/  FSEL R120, R120, -INF , P3 ;  /* 0xff80000078787808 */ /* 0x004fe40001800000 */
[----:B------:R-:W-:Y:S01]  /*8650*/  FMNMX.FTZ R199, R226, R199, !PT ;  /* 0x000000c7e2c77209 */ /* 0x000fe20007810000 */
[----:B------:R-:W2:Y:S01]  /*8660*/  MUFU.TANH R128, R128 ;  /* 0x0000008000807308 */ /* 0x000ea20000002400 */
[----:B------:R-:W-:-:S02]  /*8670*/  ISETP.GT.AND P3, PT, R195, 0x88, PT ;  /* 0x00000088c300780c */ /* 0x000fc40003f64270 */
[----:B-1----:R-:W-:Y:S02]  /*8680*/  FSEL R92, R121, -INF , P4 ;  /* 0xff800000795c7808 */ /* 0x002fe40002000000 */
[----:B------:R-:W-:Y:S02]  /*8690*/  FMNMX.FTZ R199, R120, R199, !PT ;  /* 0x000000c778c77209 */ /* 0x000fe40007810000 */
[C---:B------:R-:W-:Y:S01]  /*86a0*/  ISETP.GT.AND P4, PT, R195.reuse, 0x89, PT ;  /* 0x00000089c300780c */ /* 0x040fe20003f84270 */
[----:B------:R-:W1:Y:S01]  /*86b0*/  MUFU.TANH R129, R129 ;  /* 0x0000008100817308 */ /* 0x000e620000002400 */
[----:B0-----:R-:W-:Y:S02]  /*86c0*/  FSEL R124, R124, -INF , P3 ;  /* 0xff8000007c7c7808 */ /* 0x001fe40001800000 */
[----:B------:R-:W-:Y:S02]  /*86d0*/  FMNMX.FTZ R199, R92, R199, !PT ;  /* 0x000000c75cc77209 */ /* 0x000fe40007810000 */
[----:B------:R-:W-:-:S02]  /*86e0*/  ISETP.GT.AND P3, PT, R195, 0x90, PT ;  /* 0x00000090c300780c */ /* 0x000fc40003f64270 */
[----:B---3--:R-:W-:Y:S01]  /*86f0*/  FSEL R228, R193, -INF , P4 ;  /* 0xff800000c1e47808 */ /* 0x008fe20002000000 */
[----:B------:R-:W0:Y:S01]  /*8700*/  MUFU.TANH R133, R133 ;  /* 0x0000008500857308 */ /* 0x000e220000002400 */
[----:B------:R-:W-:Y:S02]  /*8710*/  FMNMX.FTZ R199, R124, R199, !PT ;  /* 0x000000c77cc77209 */ /* 0x000fe40007810000 */
[C---:B------:R-:W-:Y:S02]  /*8720*/  ISETP.GT.AND P4, PT, R195.reuse, 0x91, PT ;  /* 0x00000091c300780c */ /* 0x040fe40003f84270 */
[----:B--2---:R-:W-:Y:S02]  /*8730*/  FSEL R128, R128, -INF , P3 ;  /* 0xff80000080807808 */ /* 0x004fe40001800000 */
[----:B------:R-:W-:Y:S01]  /*8740*/  FMNMX.FTZ R199, R228, R199, !PT ;  /* 0x000000c7e4c77209 */ /* 0x000fe20007810000 */
[----:B------:R2:W-:Y:S01]  /*8750*/  MUFU.TANH R89, R141 ;  /* 0x0000008d00597308 */ /* 0x0005e20000002400 */
[----:B------:R-:W-:-:S02]  /*8760*/  ISETP.GT.AND P3, PT, R195, 0x98, PT ;  /* 0x00000098c300780c */ /* 0x000fc40003f64270 */
[----:B------:R-:W-:Y:S02]  /*8770*/  FMNMX.FTZ R199, R128, R199, !PT ;  /* 0x000000c780c77209 */ /* 0x000fe40007810000 */
[----:B------:R-:W-:Y:S02]  /*8780*/  FSEL R230, R21, -INF , P3 ;  /* 0xff80000015e67808 */ /* 0x000fe40001800000 */
[----:B------:R-:W-:Y:S01]  /*8790*/  ISETP.GT.AND P3, PT, R195, 0xa0, PT ;  /* 0x000000a0c300780c */ /* 0x000fe20003f64270 */
[----:B------:R-:W3:Y:S01]  /*87a0*/  MUFU.TANH R112, R135 ;  /* 0x0000008700707308 */ /* 0x000ee20000002400 */
[C---:B--2---:R-:W-:Y:S01]  /*87b0*/  FMUL.FTZ R141, R0.reuse, R93 ;  /* 0x0000005d008d7220 */ /* 0x044fe20000410000 */
[----:B------:R-:W-:Y:S01]  /*87c0*/  FMUL.FTZ R93, R0, R96 ;  /* 0x00000060005d7220 */ /* 0x000fe20000410000 */
[----:B-1----:R-:W-:Y:S02]  /*87d0*/  FSEL R96, R129, -INF , P4 ;  /* 0xff80000081607808 */ /* 0x002fe40002000000 */
[----:B------:R-:W-:-:S02]  /*87e0*/  ISETP.GT.AND P4, PT, R195, 0x99, PT ;  /* 0x00000099c300780c */ /* 0x000fc40003f84270 */
[----:B------:R-:W-:Y:S01]  /*87f0*/  FMNMX.FTZ R199, R96, R199, !PT ;  /* 0x000000c760c77209 */ /* 0x000fe20007810000 */
[----:B------:R-:W-:Y:S01]  /*8800*/  MUFU.TANH R88, R137 ;  /* 0x0000008900587308 */ /* 0x000fe20000002400 */
[----:B0-----:R-:W-:Y:S02]  /*8810*/  FSEL R232, R133, -INF , P4 ;  /* 0xff80000085e87808 */ /* 0x001fe40002000000 */
[----:B------:R-:W-:Y:S02]  /*8820*/  FMNMX.FTZ R199, R230, R199, !PT ;  /* 0x000000c7e6c77209 */ /* 0x000fe40007810000 */
[----:B------:R-:W-:Y:S02]  /*8830*/  ISETP.GT.AND P4, PT, R195, 0xa1, PT ;  /* 0x000000a1c300780c */ /* 0x000fe40003f84270 */
[----:B------:R-:W-:Y:S01]  /*8840*/  FMNMX.FTZ R199, R232, R199, !PT ;  /* 0x000000c7e8c77209 */ /* 0x000fe20007810000 */
[----:B------:R0:W-:Y:S01]  /*8850*/  MUFU.TANH R137, R145 ;  /* 0x0000009100897308 */ /* 0x0001e20000002400 */
[----:B------:R-:W-:-:S02]  /*8860*/  FSEL R106, R106, -INF , P4 ;  /* 0xff8000006a6a7808 */ /* 0x000fc40002000000 */
[----:B------:R-:W-:-:S04]  /*8870*/  ISETP.GT.AND P4, PT, R195, 0xb0, PT ;  /* 0x000000b0c300780c */ /* 0x000fc80003f84270 */
[----:B------:R-:W-:Y:S01]  /*8880*/  FSEL R236, R113, -INF , P4 ;  /* 0xff80000071ec7808 */ /* 0x000fe20002000000 */
[----:B------:R-:W1:Y:S01]  /*8890*/  MUFU.TANH R135, R197 ;  /* 0x000000c500877308 */ /* 0x000e620000002400 */
[----:B0-----:R-:W-:Y:S01]  /*88a0*/  FMUL.FTZ R145, R0, R100 ;  /* 0x0000006400917220 */ /* 0x001fe20000410000 */
[----:B------:R-:W-:Y:S02]  /*88b0*/  FSEL R100, R105, -INF , P3 ;  /* 0xff80000069647808 */ /* 0x000fe40001800000 */
[----:B------:R-:W-:Y:S02]  /*88c0*/  ISETP.GT.AND P3, PT, R195, 0xa9, PT ;  /* 0x000000a9c300780c */ /* 0x000fe40003f64270 */
[----:B------:R-:W-:Y:S02]  /*88d0*/  FMNMX.FTZ R199, R100, R199, !PT ;  /* 0x000000c764c77209 */ /* 0x000fe40007810000 */
[----:B------:R-:W0:Y:S01]  /*88e0*/  MUFU.TANH R117, R165 ;  /* 0x000000a500757308 */ /* 0x000e220000002400 */
[----:B---3--:R-:W-:-:S02]  /*88f0*/  FSEL R112, R112, -INF , P3 ;  /* 0xff80000070707808 */ /* 0x008fc40001800000 */
[----:B------:R-:W-:Y:S02]  /*8900*/  FMNMX.FTZ R199, R106, R199, !PT ;  /* 0x000000c76ac77209 */ /* 0x000fe40007810000 */
[----:B------:R-:W-:Y:S02]  /*8910*/  ISETP.GT.AND P3, PT, R195, 0xb9, PT ;  /* 0x000000b9c300780c */ /* 0x000fe40003f64270 */
[----:B------:R-:W-:Y:S01]  /*8920*/  FMNMX.FTZ R199, R234, R199, !PT ;  /* 0x000000c7eac77209 */ /* 0x000fe20007810000 */
[----:B------:R2:W-:Y:S01]  /*8930*/  MUFU.TANH R129, R93 ;  /* 0x0000005d00817308 */ /* 0x0005e20000002400 */
[----:B-1----:R-:W-:Y:S02]  /*8940*/  FSEL R135, R135, -INF , P5 ;  /* 0xff80000087877808 */ /* 0x002fe40002800000 */
[----:B------:R-:W-:Y:S02]  /*8950*/  FMNMX.FTZ R199, R112, R199, !PT ;  /* 0x000000c770c77209 */ /* 0x000fe40007810000 */
[----:B------:R-:W-:-:S02]  /*8960*/  ISETP.GT.AND P4, PT, R195, 0xc0, PT ;  /* 0x000000c0c300780c */ /* 0x000fc40003f84270 */
[----:B------:R-:W-:Y:S01]  /*8970*/  FMNMX.FTZ R199, R236, R199, !PT ;  /* 0x000000c7ecc77209 */ /* 0x000fe20007810000 */
[----:B------:R-:W1:Y:S01]  /*8980*/  MUFU.TANH R121, R149 ;  /* 0x0000009500797308 */ /* 0x000e620000002400 */
[----:B--2---:R-:W-:Y:S02]  /*8990*/  FSEL R93, R88, -INF , P3 ;  /* 0xff800000585d7808 */ /* 0x004fe40001800000 */
[----:B0-----:R-:W-:Y:S02]  /*89a0*/  FSEL R21, R117, -INF , P6 ;  /* 0xff80000075157808 */ /* 0x001fe40003000000 */
[----:B------:R-:W-:Y:S02]  /*89b0*/  FMNMX.FTZ R88, R135, R199, !PT ;  /* 0x000000c787587209 */ /* 0x000fe40007810000 */
[----:B------:R-:W-:Y:S01]  /*89c0*/  ISETP.GT.AND P5, PT, R195, 0xc1, PT ;  /* 0x000000c1c300780c */ /* 0x000fe20003fa4270 */
[----:B------:R-:W0:Y:S01]  /*89d0*/  MUFU.TANH R141, R141 ;  /* 0x0000008d008d7308 */ /* 0x000e220000002400 */
[----:B------:R-:W-:-:S02]  /*89e0*/  FMNMX.FTZ R88, R21, R88, !PT ;  /* 0x0000005815587209 */ /* 0x000fc40007810000 */
[----:B------:R-:W-:Y:S02]  /*89f0*/  ISETP.GT.AND P6, PT, R195, 0xc8, PT ;  /* 0x000000c8c300780c */ /* 0x000fe40003fc4270 */
[----:B------:R-:W-:Y:S02]  /*8a00*/  FMNMX.FTZ R88, R93, R88, !PT ;  /* 0x000000585d587209 */ /* 0x000fe40007810000 */
[----:B------:R-:W-:Y:S01]  /*8a10*/  FSEL R105, R137, -INF , P5 ;  /* 0xff80000089697808 */ /* 0x000fe20002800000 */
[----:B------:R2:W3:Y:S01]  /*8a20*/  MUFU.TANH R133, R97 ;  /* 0x0000006100857308 */ /* 0x0004e20000002400 */
[----:B------:R-:W-:Y:S02]  /*8a30*/  ISETP.GT.AND P3, PT, R195, 0xc9, PT ;  /* 0x000000c9c300780c */ /* 0x000fe40003f64270 */
[----:B-1----:R-:W-:Y:S01]  /*8a40*/  FSEL R109, R121, -INF , P6 ;  /* 0xff800000796d7808 */ /* 0x002fe20003000000 */
[----:B------:R-:W-:Y:S01]  /*8a50*/  FMUL.FTZ R121, R0, R111 ;  /* 0x0000006f00797220 */ /* 0x000fe20000410000 */
[----:B------:R-:W-:-:S02]  /*8a60*/  ISETP.GT.AND P5, PT, R195, 0xd1, PT ;  /* 0x000000d1c300780c */ /* 0x000fc40003fa4270 */
[----:B------:R-:W-:Y:S01]  /*8a70*/  ISETP.GT.AND P6, PT, R195, 0xd8, PT ;  /* 0x000000d8c300780c */ /* 0x000fe20003fc4270 */
[----:B------:R-:W1:Y:S01]  /*8a80*/  MUFU.TANH R145, R145 ;  /* 0x0000009100917308 */ /* 0x000e620000002400 */
[----:B--2---:R-:W-:Y:S02]  /*8a90*/  FSEL R97, R89, -INF , P4 ;  /* 0xff80000059617808 */ /* 0x004fe40002000000 */
[----:B------:R-:W-:Y:S02]  /*8aa0*/  ISETP.GT.AND P4, PT, R195, 0xd0, PT ;  /* 0x000000d0c300780c */ /* 0x000fe40003f84270 */
[----:B------:R-:W-:Y:S01]  /*8ab0*/  FMNMX.FTZ R89, R97, R88, !PT ;  /* 0x0000005861597209 */ /* 0x000fe20007810000 */
[C---:B------:R-:W-:Y:S01]  /*8ac0*/  FMUL.FTZ R88, R0.reuse, R101 ;  /* 0x0000006500587220 */ /* 0x040fe20000410000 */
[----:B0-----:R-:W-:Y:S01]  /*8ad0*/  FSEL R113, R141, -INF , P3 ;  /* 0xff8000008d717808 */ /* 0x001fe20001800000 */
[----:B------:R-:W-:Y:S01]  /*8ae0*/  FMUL.FTZ R101, R0, R110 ;  /* 0x0000006e00657220 */ /* 0x000fe20000410000 */
[----:B------:R-:W-:Y:S01]  /*8af0*/  FMNMX.FTZ R89, R105, R89, !PT ;  /* 0x0000005969597209 */ /* 0x000fe20007810000 */
[----:B------:R-:W-:Y:S01]  /*8b00*/  MUFU.TANH R15, R15 ;  /* 0x0000000f000f7308 */ /* 0x000fe20000002400 */
[----:B------:R-:W-:Y:S01]  /*8b10*/  FSEL R110, R129, -INF , P4 ;  /* 0xff800000816e7808 */ /* 0x000fe20002000000 */
[----:B------:R-:W-:-:S02]  /*8b20*/  WARPGROUP.DEPBAR.LE gsb0, 0x0 ;  /* 0x00008000000079c5 */ /* 0x000fc40000010000 */
[----:B------:R-:W-:Y:S01]  /*8b30*/  FMNMX.FTZ R89, R109, R89, !PT ;  /* 0x000000596d597209 */ /* 0x000fe20007810000 */
[----:B------:R-:W-:Y:S01]  /*8b40*/  WARPGROUP.ARRIVE ;  /* 0x00000000000079c5 */ /* 0x000fe20000000000 */
[----:B---3--:R-:W-:Y:S02]  /*8b50*/  FSEL R117, R133, -INF , P5 ;  /* 0xff80000085757808 */ /* 0x008fe40002800000 */
[----:B------:R-:W0:Y:S01]  /*8b60*/  MUFU.TANH R88, R88 ;  /* 0x0000005800587308 */ /* 0x000e220000002400 */
[----:B------:R-:W-:Y:S02]  /*8b70*/  FMNMX.FTZ R89, R113, R89, !PT ;  /* 0x0000005971597209 */ /* 0x000fe40007810000 */
[----:B------:R-:W-:Y:S01]  /*8b80*/  ISETP.GT.AND P3, PT, R195, 0xd9, PT ;  /* 0x000000d9c300780c */ /* 0x000fe20003f64270 */
[----:B------:R-:W-:Y:S01]  /*8b90*/  QGMMA.64x128x32.F32.E4M3.E4M3 R24, R212, gdesc[UR12], R24, gsb0 ;  /* 0x01e0000cd4187df3 */ /* 0x000fe20008000818 */
[----:B------:R-:W-:Y:S01]  /*8ba0*/  FMNMX.FTZ R89, R110, R89, !PT ;  /* 0x000000596e597209 */ /* 0x000fe20007810000 */
[----:B------:R-:W-:Y:S01]  /*8bb0*/  UIADD3 UR14, UR10, 0x400, URZ ;  /* 0x000004000a0e7890 */ /* 0x000fe2000fffe03f */
[----:B-1----:R-:W-:Y:S01]  /*8bc0*/  FSEL R111, R145, -INF , P6 ;  /* 0xff800000916f7808 */ /* 0x002fe20003000000 */
[----:B------:R-:W1:Y:S01]  /*8bd0*/  MUFU.TANH R20, R20 ;  /* 0x0000001400147308 */ /* 0x000e620000002400 */
[----:B------:R-:W-:Y:S01]  /*8be0*/  FMNMX.FTZ R89, R117, R89, !PT ;  /* 0x0000005975597209 */ /* 0x000fe20007810000 */
[----:B------:R-:W-:Y:S01]  /*8bf0*/  UMOV UR15, 0xc0000010 ;  /* 0xc0000010000f7882 */ /* 0x000fe20000000000 */
[----:B------:R-:W-:-:S02]  /*8c00*/  ISETP.GT.AND P4, PT, R194, RZ, PT ;  /* 0x000000ffc200720c */ /* 0x000fc40003f84270 */
[----:B------:R-:W-:-:S03]  /*8c10*/  ISETP.GT.AND P5, PT, R194, 0x1, PT ;  /* 0x00000001c200780c */ /* 0x000fc60003fa4270 */
[----:B------:R-:W-:Y:S01]  /*8c20*/  MUFU.TANH R23, R23 ;  /* 0x0000001700177308 */ /* 0x000fe20000002400 */
[----:B0-----:R-:W-:Y:S02]  /*8c30*/  FSEL R129, R88, -INF , P3 ;  /* 0xff80000058817808 */ /* 0x001fe40001800000 */
[----:B------:R-:W-:-:S04]  /*8c40*/  FMNMX.FTZ R88, R111, R89, !PT ;  /* 0x000000596f587209 */ /* 0x000fc80007810000 */
[----:B------:R-:W-:Y:S01]  /*8c50*/  FMNMX.FTZ R88, R129, R88, !PT ;  /* 0x0000005881587209 */ /* 0x000fe20007810000 */
[----:B------:R-:W0:Y:S01]  /*8c60*/  MUFU.TANH R184, R184 ;  /* 0x000000b800b87308 */ /* 0x000e220000002400 */
[----:B-1----:R-:W-:Y:S02]  /*8c70*/  FSEL R20, R20, -INF , P5 ;  /* 0xff80000014147808 */ /* 0x002fe40002800000 */
[----:B------:R-:W-:Y:S01]  /*8c80*/  ISETP.GT.AND P5, PT, R194, 0x9, PT ;  /* 0x00000009c200780c */ /* 0x000fe20003fa4270 */
[----:B------:R-:W1:Y:S04]  /*8c90*/  SHFL.BFLY PT, R89, R88, 0x2, 0x1f ;  /* 0x0c401f0058597f89 */ /* 0x000e6800000e0000 */
[----:B------:R-:W-:Y:S08]  /*8ca0*/  MUFU.TANH R187, R187 ;  /* 0x000000bb00bb7308 */ /* 0x000ff00000002400 */
[----:B------:R-:W2:Y:S01]  /*8cb0*/  MUFU.TANH R188, R188 ;  /* 0x000000bc00bc7308 */ /* 0x000ea20000002400 */
[----:B0-----:R-:W-:-:S02]  /*8cc0*/  FSEL R184, R184, -INF , P5 ;  /* 0xff800000b8b87808 */ /* 0x001fc40002800000 */
[----:B------:R-:W-:-:S05]  /*8cd0*/  ISETP.GT.AND P5, PT, R194, 0x11, PT ;  /* 0x00000011c200780c */ /* 0x000fca0003fa4270 */
[----:B------:R-:W-:Y:S01]  /*8ce0*/  MUFU.TANH R191, R191 ;  /* 0x000000bf00bf7308 */ /* 0x000fe20000002400 */
[----:B-1----:R-:W-:Y:S02]  /*8cf0*/  FMNMX.FTZ R133, R88, R89, !PT ;  /* 0x0000005958857209 */ /* 0x002fe40007810000 */
[----:B------:R-:W0:Y:S05]  /*8d00*/  LDC R89, c[0x0][0x988] ;  /* 0x00026200ff597b82 */ /* 0x000e2a0000000800 */
[----:B------:R-:W1:Y:S01]  /*8d10*/  MUFU.TANH R192, R192 ;  /* 0x000000c000c07308 */ /* 0x000e620000002400 */
[----:B------:R-:W3:Y:S01]  /*8d20*/  SHFL.BFLY PT, R88, R133, 0x1, 0x1f ;  /* 0x0c201f0085587f89 */ /* 0x000ee200000e0000 */
[----:B--2---:R-:W-:-:S02]  /*8d30*/  FSEL R188, R188, -INF , P5 ;  /* 0xff800000bcbc7808 */ /* 0x004fc40002800000 */
[----:B------:R-:W-:-:S04]  /*8d40*/  ISETP.GT.AND P5, PT, R194, 0x19, PT ;  /* 0x00000019c200780c */ /* 0x000fc80003fa4270 */
[----:B------:R-:W2:Y:S08]  /*8d50*/  MUFU.TANH R170, R170 ;  /* 0x000000aa00aa7308 */ /* 0x000eb00000002400 */
[----:B------:R-:W4:Y:S01]  /*8d60*/  MUFU.TANH R171, R171 ;  /* 0x000000ab00ab7308 */ /* 0x000f220000002400 */
[----:B-1----:R-:W-:Y:S02]  /*8d70*/  FSEL R192, R192, -INF , P5 ;  /* 0xff800000c0c07808 */ /* 0x002fe40002800000 */
[----:B------:R-:W-:-:S05]  /*8d80*/  ISETP.GT.AND P5, PT, R194, 0x21, PT ;  /* 0x00000021c200780c */ /* 0x000fca0003fa4270 */
[----:B------:R-:W1:Y:S01]  /*8d90*/  MUFU.TANH R174, R174 ;  /* 0x000000ae00ae7308 */ /* 0x000e620000002400 */
[----:B---3--:R-:W-:Y:S01]  /*8da0*/  FMNMX.FTZ R88, R133, R88, !PT ;  /* 0x0000005885587209 */ /* 0x008fe20007810000 */
[----:B------:R-:W-:-:S03]  /*8db0*/  FMUL.FTZ R133, R0, R103 ;  /* 0x0000006700857220 */ /* 0x000fc60000410000 */
[C---:B------:R-:W-:Y:S01]  /*8dc0*/  FSETP.NEU.FTZ.AND P3, PT, R88.reuse, -INF , PT ;  /* 0xff8000005800780b */ /* 0x040fe20003f7d000 */
[----:B0-----:R-:W-:-:S02]  /*8dd0*/  FFMA.FTZ R220, R88, R89, -8 ;  /* 0xc100000058dc7423 */ /* 0x001fc40000010059 */
[----:B------:R-:W0:Y:S03]  /*8de0*/  MUFU.TANH R175, R175 ;  /* 0x000000af00af7308 */ /* 0x000e260000002400 */
        /* <DEDUP_REMOVED lines=15> */
[----:B------:R-:W3:Y:S01]  /*8ee0*/  MUFU.TANH R178, R178 ;  /* 0x000000b200b27308 */ /* 0x000ee20000002400 */
[----:B------:R-:W-:Y:S01]  /*8ef0*/  FSEL R152, R187, -INF , P4 ;  /* 0xff800000bb987808 */ /* 0x000fe20002000000 */
[--C-:B------:R-:W-:Y:S01]  /*8f00*/  FFMA.FTZ R149, R172, R89, -R220.reuse ;  /* 0x00000059ac957223 */ /* 0x100fe200000108dc */
[----:B------:R-:W-:Y:S01]  /*8f10*/  FMNMX.FTZ R23, R184, R23, !PT ;  /* 0x00000017b8177209 */ /* 0x000fe20007810000 */
[-CC-:B------:R-:W-:Y:S01]  /*8f20*/  FFMA.FTZ R172, R173, R89.reuse, -R220.reuse ;  /* 0x00000059adac7223 */ /* 0x180fe200000108dc */
[----:B------:R-:W-:Y:S01]  /*8f30*/  ISETP.GT.AND P4, PT, R194, 0x18, PT ;  /* 0x00000018c200780c */ /* 0x000fe20003f84270 */
[--C-:B------:R-:W-:Y:S01]  /*8f40*/  FFMA.FTZ R173, R160, R89, -R220.reuse ;  /* 0x00000059a0ad7223 */ /* 0x100fe200000108dc */
[----:B------:R-:W-:Y:S01]  /*8f50*/  FMNMX.FTZ R23, R152, R23, !PT ;  /* 0x0000001798177209 */ /* 0x000fe20007810000 */
[----:B------:R5:W-:Y:S01]  /*8f60*/  MUFU.EX2 R15, R169 ;  /* 0x000000a9000f7308 */ /* 0x000be20000000800 */
[----:B------:R-:W-:Y:S01]  /*8f70*/  FSEL R218, R191, -INF , P4 ;  /* 0xff800000bfda7808 */ /* 0x000fe20002000000 */
[--C-:B------:R-:W-:Y:S01]  /*8f80*/  FFMA.FTZ R165, R176, R89, -R220.reuse ;  /* 0x00000059b0a57223 */ /* 0x100fe200000108dc */
[----:B------:R-:W-:Y:S01]  /*8f90*/  FMNMX.FTZ R23, R188, R23, !PT ;  /* 0x00000017bc177209 */ /* 0x000fe20007810000 */
[-CC-:B------:R-:W-:Y:S01]  /*8fa0*/  FFMA.FTZ R176, R177, R89.reuse, -R220.reuse ;  /* 0x00000059b1b07223 */ /* 0x180fe200000108dc */
[----:B------:R-:W-:Y:S01]  /*8fb0*/  ISETP.GT.AND P4, PT, R194, 0x20, PT ;  /* 0x00000020c200780c */ /* 0x000fe20003f84270 */
[--C-:B------:R-:W-:Y:S01]  /*8fc0*/  FFMA.FTZ R177, R100, R89, -R220.reuse ;  /* 0x0000005964b17223 */ /* 0x100fe200000108dc */
[----:B------:R-:W-:Y:S01]  /*8fd0*/  FMNMX.FTZ R153, R218, R23, !PT ;  /* 0x00000017da997209 */ /* 0x000fe20007810000 */
[----:B------:R-:W-:Y:S01]  /*8fe0*/  MUFU.TANH R179, R179 ;  /* 0x000000b300b37308 */ /* 0x000fe20000002400 */
[----:B--2---:R-:W-:Y:S01]  /*8ff0*/  FSEL R170, R170, -INF , P4 ;  /* 0xff800000aaaa7808 */ /* 0x004fe20002000000 */
[--C-:B-----5:R-:W-:Y:S01]  /*9000*/  FFMA.FTZ R169, R156, R89, -R220.reuse ;  /* 0x000000599ca97223 */ /* 0x120fe200000108dc */
[----:B------:R-:W-:Y:S01]  /*9010*/  FMNMX.FTZ R153, R192, R153, !PT ;  /* 0x00000099c0997209 */ /* 0x000fe20007810000 */
[-CC-:B------:R-:W-:Y:S01]  /*9020*/  FFMA.FTZ R141, R189, R89.reuse, -R220.reuse ;  /* 0x00000059bd8d7223 */ /* 0x180fe200000108dc */
[----:B----4-:R-:W-:Y:S01]  /*9030*/  FSEL R156, R171, -INF , P5 ;  /* 0xff800000ab9c7808 */ /* 0x010fe20002800000 */
[--C-:B------:R-:W-:Y:S01]  /*9040*/  FFMA.FTZ R171, R157, R89, -R220.reuse ;  /* 0x000000599dab7223 */ /* 0x100fe200000108dc */
[----:B------:R-:W-:Y:S01]  /*9050*/  ISETP.GT.AND P4, PT, R194, 0x28, PT ;  /* 0x00000028c200780c */ /* 0x000fe20003f84270 */
[----:B------:R-:W2:Y:S01]  /*9060*/  MUFU.TANH R182, R182 ;  /* 0x000000b600b67308 */ /* 0x000ea20000002400 */
[----:B------:R-:W-:Y:S01]  /*9070*/  FMNMX.FTZ R157, R170, R153, !PT ;  /* 0x00000099aa9d7209 */ /* 0x000fe20007810000 */
[-CC-:B------:R-:W-:Y:S01]  /*9080*/  FFMA.FTZ R103, R131, R89.reuse, -R220.reuse ;  /* 0x0000005983677223 */ /* 0x180fe200000108dc */
[----:B------:R-:W-:Y:S01]  /*9090*/  ISETP.GT.AND P5, PT, R194, 0x29, PT ;  /* 0x00000029c200780c */ /* 0x000fe20003fa4270 */
[-CC-:B------:R-:W-:Y:S01]  /*90a0*/  FFMA.FTZ R14, R14, R89.reuse, -R220.reuse ;  /* 0x000000590e0e7223 */ /* 0x180fe200000108dc */
[----:B-1----:R-:W-:Y:S01]  /*90b0*/  FSEL R174, R174, -INF , P4 ;  /* 0xff800000aeae7808 */ /* 0x002fe20002000000 */
[--C-:B------:R-:W-:Y:S01]  /*90c0*/  FFMA.FTZ R131, R132, R89, -R220.reuse ;  /* 0x0000005984837223 */ /* 0x100fe200000108dc */
[----:B------:R-:W-:Y:S01]  /*90d0*/  FMNMX.FTZ R157, R156, R157, !PT ;  /* 0x0000009d9c9d7209 */ /* 0x000fe20007810000 */
[----:B------:R-:W1:Y:S01]  /*90e0*/  MUFU.TANH R183, R183 ;  /* 0x000000b700b77308 */ /* 0x000e620000002400 */
[----:B------:R-:W-:Y:S01]  /*90f0*/  ISETP.GT.AND P4, PT, R194, 0x30, PT ;  /* 0x00000030c200780c */ /* 0x000fe20003f84270 */
[----:B------:R-:W-:Y:S01]  /*9100*/  FFMA.FTZ R22, R22, R89, -R220 ;  /* 0x0000005916167223 */ /* 0x000fe200000108dc */
[----:B0-----:R-:W-:Y:S01]  /*9110*/  FSEL R175, R175, -INF , P5 ;  /* 0xff800000afaf7808 */ /* 0x001fe20002800000 */
[----:B------:R-:W-:-:S02]  /*9120*/  WARPGROUP.DEPBAR.LE gsb0, 0x0 ;  /* 0x00008000000079c5 */ /* 0x000fc40000010000 */
[----:B------:R-:W-:Y:S01]  /*9130*/  FMNMX.FTZ R160, R174, R157, !PT ;  /* 0x0000009daea07209 */ /* 0x000fe20007810000 */
[----:B------:R-:W-:Y:S01]  /*9140*/  WARPGROUP.ARRIVE ;  /* 0x00000000000079c5 */ /* 0x000fe20000000000 */
[----:B------:R-:W0:Y:S01]  /*9150*/  MUFU.TANH R154, R154 ;  /* 0x0000009a009a7308 */ /* 0x000e220000002400 */
[----:B------:R-:W-:Y:S01]  /*9160*/  ISETP.GT.AND P5, PT, R194, 0x31, PT ;  /* 0x00000031c200780c */ /* 0x000fe20003fa4270 */
[-CC-:B------:R-:W-:Y:S01]  /*9170*/  FFMA.FTZ R132, R185, R89.reuse, -R220.reuse ;  /* 0x00000059b9847223 */ /* 0x180fe200000108dc */
[----:B---3--:R-:W-:Y:S01]  /*9180*/  FSEL R178, R178, -INF , P4 ;  /* 0xff800000b2b27808 */ /* 0x008fe20002000000 */
[-CC-:B------:R-:W-:Y:S01]  /*9190*/  FFMA.FTZ R216, R181, R89.reuse, -R220.reuse ;  /* 0x00000059b5d87223 */ /* 0x180fe200000108dc */
[----:B------:R-:W-:Y:S01]  /*91a0*/  ISETP.GT.AND P4, PT, R194, 0x38, PT ;  /* 0x00000038c200780c */ /* 0x000fe20003f84270 */
[----:B------:R-:W-:Y:S01]  /*91b0*/  QGMMA.64x128x32.F32.E4M3.E4M3 R24, R208, gdesc[UR12], R24, gsb0 ;  /* 0x01e0000cd0187df3 */ /* 0x000fe20008000818 */
[----:B------:R-:W-:Y:S01]  /*91c0*/  UIADD3 UR14, UR10, 0x500, URZ ;  /* 0x000005000a0e7890 */ /* 0x000fe2000fffe03f */
[----:B------:R3:W-:Y:S01]  /*91d0*/  MUFU.EX2 R23, R169 ;  /* 0x000000a900177308 */ /* 0x0007e20000000800 */
[----:B--2---:R-:W-:Y:S01]  /*91e0*/  FSEL R182, R182, -INF , P4 ;  /* 0xff800000b6b67808 */ /* 0x004fe20002000000 */
[----:B------:R-:W-:Y:S01]  /*91f0*/  UMOV UR15, 0xc0000010 ;  /* 0xc0000010000f7882 */ /* 0x000fe20000000000 */
[----:B------:R-:W-:Y:S01]  /*9200*/  ISETP.GT.AND P4, PT, R194, 0x40, PT ;  /* 0x00000040c200780c */ /* 0x000fe20003f84270 */
[-CC-:B------:R-:W-:Y:S01]  /*9210*/  FFMA.FTZ R161, R161, R89.reuse, -R220.reuse ;  /* 0x00000059a1a17223 */ /* 0x180fe200000108dc */
[----:B------:R-:W-:Y:S01]  /*9220*/  FSEL R189, R88, RZ, P3 ;  /* 0x000000ff58bd7208 */ /* 0x000fe20001800000 */
[-CC-:B------:R-:W-:Y:S01]  /*9230*/  FFMA.FTZ R164, R164, R89.reuse, -R220.reuse ;  /* 0x00000059a4a47223 */ /* 0x180fe200000108dc */
[----:B------:R-:W-:-:S01]  /*9240*/  FFMA.FTZ R136, R136, R89, -R220 ;  /* 0x0000005988887223 */ /* 0x000fc200000108dc */
[----:B------:R-:W2:Y:S01]  /*9250*/  MUFU.TANH R155, R155 ;  /* 0x0000009b009b7308 */ /* 0x000ea20000002400 */
[----:B---3--:R-:W-:Y:S01]  /*9260*/  FMNMX.FTZ R169, R175, R160, !PT ;  /* 0x000000a0afa97209 */ /* 0x008fe20007810000 */
[-CC-:B------:R-:W-:Y:S01]  /*9270*/  FFMA.FTZ R140, R140, R89.reuse, -R220.reuse ;  /* 0x000000598c8c7223 */ /* 0x180fe200000108dc */
[----:B------:R-:W-:Y:S01]  /*9280*/  FSEL R160, R179, -INF , P5 ;  /* 0xff800000b3a07808 */ /* 0x000fe20002800000 */
[--C-:B------:R-:W-:Y:S01]  /*9290*/  FFMA.FTZ R179, R106, R89, -R220.reuse ;  /* 0x000000596ab37223 */ /* 0x100fe200000108dc */
[----:B------:R-:W-:Y:S01]  /*92a0*/  FMNMX.FTZ R169, R178, R169, !PT ;  /* 0x000000a9b2a97209 */ /* 0x000fe20007810000 */
[--C-:B------:R-:W-:Y:S01]  /*92b0*/  FFMA.FTZ R224, R224, R89, -R220.reuse ;  /* 0x00000059e0e07223 */ /* 0x100fe200000108dc */
[----:B------:R-:W-:Y:S01]  /*92c0*/  ISETP.GT.AND P5, PT, R194, 0x39, PT ;  /* 0x00000039c200780c */ /* 0x000fe20003fa4270 */
[----:B------:R-:W3:Y:S01]  /*92d0*/  MUFU.TANH R158, R158 ;  /* 0x0000009e009e7308 */ /* 0x000ee20000002400 */
[----:B------:R-:W-:Y:S01]  /*92e0*/  FMNMX.FTZ R169, R160, R169, !PT ;  /* 0x000000a9a0a97209 */ /* 0x000fe20007810000 */
[-CC-:B------:R-:W-:Y:S01]  /*92f0*/  FFMA.FTZ R226, R226, R89.reuse, -R220.reuse ;  /* 0x00000059e2e27223 */ /* 0x180fe200000108dc */
[----:B-1----:R-:W-:Y:S01]  /*9300*/  FSEL R183, R183, -INF , P5 ;  /* 0xff800000b7b77808 */ /* 0x002fe20002800000 */
[--C-:B------:R-:W-:Y:S01]  /*9310*/  FFMA.FTZ R120, R120, R89, -R220.reuse ;  /* 0x0000005978787223 */ /* 0x100fe200000108dc */
[----:B------:R-:W-:Y:S01]  /*9320*/  FMNMX.FTZ R169, R182, R169, !PT ;  /* 0x000000a9b6a97209 */ /* 0x000fe20007810000 */
[-CC-:B------:R-:W-:Y:S01]  /*9330*/  FFMA.FTZ R96, R96, R89.reuse, -R220.reuse ;  /* 0x0000005960607223 */ /* 0x180fe200000108dc */
[----:B------:R-:W-:Y:S01]  /*9340*/  ISETP.GT.AND P5, PT, R194, 0x41, PT ;  /* 0x00000041c200780c */ /* 0x000fe20003fa4270 */
[----:B------:R-:W-:Y:S01]  /*9350*/  MUFU.TANH R159, R159 ;  /* 0x0000009f009f7308 */ /* 0x000fe20000002400 */
[----:B0-----:R-:W-:Y:S01]  /*9360*/  FSEL R154, R154, -INF , P4 ;  /* 0xff8000009a9a7808 */ /* 0x001fe20002000000 */
[--C-:B------:R-:W-:Y:S01]  /*9370*/  FFMA.FTZ R112, R112, R89, -R220.reuse ;  /* 0x0000005970707223 */ /* 0x100fe200000108dc */
[----:B------:R-:W-:Y:S01]  /*9380*/  FMNMX.FTZ R169, R183, R169, !PT ;  /* 0x000000a9b7a97209 */ /* 0x000fe20007810000 */
[-CC-:B------:R-:W-:Y:S01]  /*9390*/  FFMA.FTZ R21, R21, R89.reuse, -R220.reuse ;  /* 0x0000005915157223 */ /* 0x180fe200000108dc */
[C---:B------:R-:W-:Y:S01]  /*93a0*/  ISETP.GT.AND P4, PT, R194.reuse, 0x48, PT ;  /* 0x00000048c200780c */ /* 0x040fe20003f84270 */
[----:B------:R-:W-:Y:S01]  /*93b0*/  FFMA.FTZ R111, R111, R89, -R220 ;  /* 0x000000596f6f7223 */ /* 0x000fe200000108dc */
[----:B--2---:R-:W-:Y:S01]  /*93c0*/  FSEL R155, R155, -INF , P5 ;  /* 0xff8000009b9b7808 */ /* 0x004fe20002800000 */
[----:B------:R-:W0:Y:S01]  /*93d0*/  MUFU.TANH R162, R162 ;  /* 0x000000a200a27308 */ /* 0x000e220000002400 */
[----:B------:R-:W-:Y:S01]  /*93e0*/  ISETP.GT.AND P5, PT, R194, 0x49, PT ;  /* 0x00000049c200780c */ /* 0x000fe20003fa4270 */
[----:B------:R-:W-:Y:S01]  /*93f0*/  UIADD3 UR10, UR10, 0x600, URZ ;  /* 0x000006000a0a7890 */ /* 0x000fe2000fffe03f */
[----:B---3--:R-:W-:-:S02]  /*9400*/  FSEL R158, R158, -INF , P4 ;  /* 0xff8000009e9e7808 */ /* 0x008fc40002000000 */
[----:B------:R-:W-:-:S03]  /*9410*/  ISETP.GT.AND P4, PT, R194, 0x50, PT ;  /* 0x00000050c200780c */ /* 0x000fc60003f84270 */
[----:B------:R1:W-:Y:S08]  /*9420*/  MUFU.EX2 R157, R173 ;  /* 0x000000ad009d7308 */ /* 0x0003f00000000800 */
[----:B------:R-:W2:Y:S01]  /*9430*/  MUFU.TANH R163, R163 ;  /* 0x000000a300a37308 */ /* 0x000ea20000002400 */
[----:B-1----:R-:W-:-:S01]  /*9440*/  FFMA.FTZ R173, R196, R89, -R220 ;  /* 0x00000059c4ad7223 */ /* 0x002fc200000108dc */
[----:B------:R-:W-:-:S02]  /*9450*/  FMNMX.FTZ R196, R154, R169, !PT ;  /* 0x000000a99ac47209 */ /* 0x000fc40007810000 */
[----:B0-----:R-:W-:Y:S02]  /*9460*/  FSEL R162, R162, -INF , P4 ;  /* 0xff800000a2a27808 */ /* 0x001fe40002000000 */
[----:B------:R-:W-:Y:S02]  /*9470*/  ISETP.GT.AND P4, PT, R194, 0x58, PT ;  /* 0x00000058c200780c */ /* 0x000fe40003f84270 */
[----:B------:R-:W0:Y:S08]  /*9480*/  MUFU.TANH R166, R166 ;  /* 0x000000a600a67308 */ /* 0x000e300000002400 */
[----:B------:R1:W-:Y:S08]  /*9490*/  MUFU.EX2 R153, R171 ;  /* 0x000000ab00997308 */ /* 0x0003f00000000800 */
[----:B------:R-:W3:Y:S01]  /*94a0*/  MUFU.TANH R167, R167 ;  /* 0x000000a700a77308 */ /* 0x000ee20000002400 */
[----:B-1----:R-:W-:-:S02]  /*94b0*/  FMNMX.FTZ R171, R155, R196, !PT ;  /* 0x000000c49bab7209 */ /* 0x002fc40007810000 */
[----:B------:R-:W-:Y:S01]  /*94c0*/  FSEL R196, R159, -INF , P5 ;  /* 0xff8000009fc47808 */ /* 0x000fe20002800000 */
[----:B------:R-:W-:-:S01]  /*94d0*/  FFMA.FTZ R159, R116, R89, -R220 ;  /* 0x00000059749f7223 */ /* 0x000fc200000108dc */
[----:B------:R-:W-:Y:S02]  /*94e0*/  FMNMX.FTZ R171, R158, R171, !PT ;  /* 0x000000ab9eab7209 */ /* 0x000fe40007810000 */
[----:B------:R-:W-:Y:S01]  /*94f0*/  ISETP.GT.AND P5, PT, R194, 0x51, PT ;  /* 0x00000051c200780c */ /* 0x000fe20003fa4270 */
[----:B------:R-:W1:Y:S01]  /*9500*/  MUFU.TANH R138, R138 ;  /* 0x0000008a008a7308 */ /* 0x000e620000002400 */
[----:B------:R-:W-:Y:S02]  /*9510*/  FMNMX.FTZ R171, R196, R171, !PT ;  /* 0x000000abc4ab7209 */ /* 0x000fe40007810000 */
[----:B--2---:R-:W-:Y:S02]  /*9520*/  FSEL R163, R163, -INF , P5 ;  /* 0xff800000a3a37808 */ /* 0x004fe40002800000 */
[----:B------:R-:W-:-:S02]  /*9530*/  FMNMX.FTZ R116, R162, R171, !PT ;  /* 0x000000aba2747209 */ /* 0x000fc40007810000 */
[----:B------:R-:W-:Y:S01]  /*9540*/  ISETP.GT.AND P5, PT, R194, 0x59, PT ;  /* 0x00000059c200780c */ /* 0x000fe20003fa4270 */
[----:B------:R-:W2:Y:S01]  /*9550*/  MUFU.TANH R139, R139 ;  /* 0x0000008b008b7308 */ /* 0x000ea20000002400 */
[----:B0-----:R-:W-:Y:S02]  /*9560*/  FSEL R166, R166, -INF , P4 ;  /* 0xff800000a6a67808 */ /* 0x001fe40002000000 */
[----:B------:R-:W-:Y:S02]  /*9570*/  FMNMX.FTZ R171, R163, R116, !PT ;  /* 0x00000074a3ab7209 */ /* 0x000fe40007810000 */
[----:B------:R-:W-:Y:S02]  /*9580*/  ISETP.GT.AND P4, PT, R194, 0x60, PT ;  /* 0x00000060c200780c */ /* 0x000fe40003f84270 */
[----:B---3--:R-:W-:Y:S01]  /*9590*/  FSEL R116, R167, -INF , P5 ;  /* 0xff800000a7747808 */ /* 0x008fe20002800000 */
[----:B------:R-:W0:Y:S01]  /*95a0*/  MUFU.TANH R142, R142 ;  /* 0x0000008e008e7308 */ /* 0x000e220000002400 */
[----:B------:R-:W-:Y:S01]  /*95b0*/  FMNMX.FTZ R171, R166, R171, !PT ;  /* 0x000000aba6ab7209 */ /* 0x000fe20007810000 */
[----:B------:R-:W-:Y:S01]  /*95c0*/  FFMA.FTZ R167, R198, R89, -R220 ;  /* 0x00000059c6a77223 */ /* 0x000fe200000108dc */
[----:B------:R-:W-:-:S02]  /*95d0*/  ISETP.GT.AND P5, PT, R194, 0x61, PT ;  /* 0x00000061c200780c */ /* 0x000fc40003fa4270 */
[----:B-1----:R-:W-:Y:S02]  /*95e0*/  FSEL R138, R138, -INF , P4 ;  /* 0xff8000008a8a7808 */ /* 0x002fe40002000000 */
[----:B------:R-:W-:Y:S01]  /*95f0*/  FMNMX.FTZ R171, R116, R171, !PT ;  /* 0x000000ab74ab7209 */ /* 0x000fe20007810000 */
[----:B------:R-:W1:Y:S01]  /*9600*/  MUFU.TANH R143, R143 ;  /* 0x0000008f008f7308 */ /* 0x000e620000002400 */
[----:B------:R-:W-:Y:S02]  /*9610*/  ISETP.GT.AND P4, PT, R194, 0x68, PT ;  /* 0x00000068c200780c */ /* 0x000fe40003f84270 */
[----:B--2---:R-:W-:Y:S02]  /*9620*/  FSEL R139, R139, -INF , P5 ;  /* 0xff8000008b8b7808 */ /* 0x004fe40002800000 */
[----:B------:R-:W-:Y:S02]  /*9630*/  FMNMX.FTZ R198, R138, R171, !PT ;  /* 0x000000ab8ac67209 */ /* 0x000fe40007810000 */
[----:B------:R-:W-:Y:S01]  /*9640*/  ISETP.GT.AND P5, PT, R194, 0x69, PT ;  /* 0x00000069c200780c */ /* 0x000fe20003fa4270 */
[----:B------:R-:W2:Y:S01]  /*9650*/  MUFU.TANH R146, R146 ;  /* 0x0000009200927308 */ /* 0x000ea20000002400 */
[----:B0-----:R-:W-:-:S02]  /*9660*/  FSEL R142, R142, -INF , P4 ;  /* 0xff8000008e8e7808 */ /* 0x001fc40002000000 */
[----:B------:R-:W-:Y:S02]  /*9670*/  FMNMX.FTZ R171, R139, R198, !PT ;  /* 0x000000c68bab7209 */ /* 0x000fe40007810000 */
[----:B------:R-:W-:Y:S02]  /*9680*/  ISETP.GT.AND P4, PT, R194, 0x70, PT ;  /* 0x00000070c200780c */ /* 0x000fe40003f84270 */
[----:B------:R-:W-:Y:S01]  /*9690*/  FMNMX.FTZ R171, R142, R171, !PT ;  /* 0x000000ab8eab7209 */ /* 0x000fe20007810000 */
[----:B------:R-:W0:Y:S01]  /*96a0*/  MUFU.TANH R147, R147 ;  /* 0x0000009300937308 */ /* 0x000e220000002400 */
[----:B-1----:R-:W-:Y:S01]  /*96b0*/  FSEL R198, R143, -INF , P5 ;  /* 0xff8000008fc67808 */ /* 0x002fe20002800000 */
[----:B------:R-:W-:Y:S01]  /*96c0*/  FFMA.FTZ R143, R144, R89, -R220 ;  /* 0x00000059908f7223 */ /* 0x000fe200000108dc */
[----:B------:R-:W-:Y:S02]  /*96d0*/  ISETP.GT.AND P5, PT, R194, 0x71, PT ;  /* 0x00000071c200780c */ /* 0x000fe40003fa4270 */
[----:B------:R-:W-:-:S03]  /*96e0*/  FMNMX.FTZ R171, R198, R171, !PT ;  /* 0x000000abc6ab7209 */ /* 0x000fc60007810000 */
[----:B------:R-:W1:Y:S01]  /*96f0*/  MUFU.TANH R150, R150 ;  /* 0x0000009600967308 */ /* 0x000e620000002400 */
[----:B--2---:R-:W-:Y:S02]  /*9700*/  FSEL R146, R146, -INF , P4 ;  /* 0xff80000092927808 */ /* 0x004fe40002000000 */
[----:B------:R-:W-:Y:S02]  /*9710*/  ISETP.GT.AND P4, PT, R194, 0x78, PT ;  /* 0x00000078c200780c */ /* 0x000fe40003f84270 */
[----:B------:R-:W-:-:S03]  /*9720*/  FMNMX.FTZ R171, R146, R171, !PT ;  /* 0x000000ab92ab7209 */ /* 0x000fc60007810000 */
[----:B------:R-:W2:Y:S01]  /*9730*/  MUFU.TANH R151, R151 ;  /* 0x0000009700977308 */ /* 0x000ea20000002400 */
[----:B0-----:R-:W-:Y:S01]  /*9740*/  FSEL R144, R147, -INF , P5 ;  /* 0xff80000093907808 */ /* 0x001fe20002800000 */
[----:B------:R-:W-:Y:S01]  /*9750*/  FFMA.FTZ R147, R148, R89, -R220 ;  /* 0x0000005994937223 */ /* 0x000fe200000108dc */
[----:B------:R-:W-:Y:S01]  /*9760*/  ISETP.GT.AND P5, PT, R194, 0x79, PT ;  /* 0x00000079c200780c */ /* 0x000fe20003fa4270 */
[----:B------:R-:W-:Y:S02]  /*9770*/  WARPGROUP.DEPBAR.LE gsb0, 0x0 ;  /* 0x00008000000079c5 */ /* 0x000fe40000010000 */
[----:B------:R-:W-:Y:S01]  /*9780*/  FMNMX.FTZ R171, R144, R171, !PT ;  /* 0x000000ab90ab7209 */ /* 0x000fe20007810000 */
[----:B------:R-:W-:Y:S01]  /*9790*/  WARPGROUP.ARRIVE ;  /* 0x00000000000079c5 */ /* 0x000fe20000000000 */
[----:B------:R-:W0:Y:S01]  /*97a0*/  MUFU.TANH R122, R122 ;  /* 0x0000007a007a7308 */ /* 0x000e220000002400 */
[----:B-1----:R-:W-:Y:S02]  /*97b0*/  FSEL R150, R150, -INF , P4 ;  /* 0xff80000096967808 */ /* 0x002fe40002000000 */
[----:B------:R-:W-:-:S02]  /*97c0*/  ISETP.GT.AND P4, PT, R194, 0x80, PT ;  /* 0x00000080c200780c */ /* 0x000fc40003f84270 */
[----:B------:R-:W-:Y:S01]  /*97d0*/  FMNMX.FTZ R148, R150, R171, !PT ;  /* 0x000000ab96947209 */ /* 0x000fe20007810000 */
[----:B------:R-:W-:Y:S02]  /*97e0*/  QGMMA.64x128x32.F32.E4M3.E4M3 R24, R204, gdesc[UR12], R24, gsb0 ;  /* 0x01e0000ccc187df3 */ /* 0x000fe40008000818 */
[----:B------:R-:W1:Y:S01]  /*97f0*/  MUFU.TANH R123, R123 ;  /* 0x0000007b007b7308 */ /* 0x000e620000002400 */
[----:B--2---:R-:W-:Y:S02]  /*9800*/  FSEL R151, R151, -INF , P5 ;  /* 0xff80000097977808 */ /* 0x004fe40002800000 */
[----:B------:R-:W-:Y:S02]  /*9810*/  ISETP.GT.AND P5, PT, R194, 0x81, PT ;  /* 0x00000081c200780c */ /* 0x000fe40003fa4270 */
[----:B------:R-:W-:-:S03]  /*9820*/  FMNMX.FTZ R171, R151, R148, !PT ;  /* 0x0000009497ab7209 */ /* 0x000fc60007810000 */
[----:B------:R-:W2:Y:S01]  /*9830*/  MUFU.TANH R126, R126 ;  /* 0x0000007e007e7308 */ /* 0x000ea20000002400 */
[----:B0-----:R-:W-:Y:S02]  /*9840*/  FSEL R122, R122, -INF , P4 ;  /* 0xff8000007a7a7808 */ /* 0x001fe40002000000 */
[----:B------:R-:W-:Y:S02]  /*9850*/  ISETP.GT.AND P4, PT, R194, 0x88, PT ;  /* 0x00000088c200780c */ /* 0x000fe40003f84270 */
[----:B------:R-:W-:-:S03]  /*9860*/  FMNMX.FTZ R171, R122, R171, !PT ;  /* 0x000000ab7aab7209 */ /* 0x000fc60007810000 */
        /* <DEDUP_REMOVED lines=10> */
[----:B0-----:R-:W-:Y:S02]  /*9910*/  FSEL R127, R127, -INF , P5 ;  /* 0xff8000007f7f7808 */ /* 0x001fe40002800000 */
[----:B------:R-:W-:Y:S02]  /*9920*/  ISETP.GT.AND P5, PT, R194, 0x91, PT ;  /* 0x00000091c200780c */ /* 0x000fe40003fa4270 */
[----:B------:R-:W-:Y:S02]  /*9930*/  FMNMX.FTZ R171, R127, R171, !PT ;  /* 0x000000ab7fab7209 */ /* 0x000fe40007810000 */
[----:B------:R-:W-:Y:S01]  /*9940*/  FSEL R13, R13, -INF , P5 ;  /* 0xff8000000d0d7808 */ /* 0x000fe20002800000 */
[----:B------:R-:W-:Y:S01]  /*9950*/  MUFU.TANH R101, R101 ;  /* 0x0000006500657308 */ /* 0x000fe20000002400 */
[----:B-1----:R-:W-:Y:S02]  /*9960*/  FSEL R130, R130, -INF , P4 ;  /* 0xff80000082827808 */ /* 0x002fe40002000000 */
[----:B------:R-:W-:-:S02]  /*9970*/  ISETP.GT.AND P4, PT, R194, 0x98, PT ;  /* 0x00000098c200780c */ /* 0x000fc40003f84270 */
[----:B------:R-:W-:Y:S02]  /*9980*/  FMNMX.FTZ R92, R130, R171, !PT ;  /* 0x000000ab825c7209 */ /* 0x000fe40007810000 */
[----:B------:R-:W-:Y:S01]  /*9990*/  ISETP.GT.AND P5, PT, R194, 0x99, PT ;  /* 0x00000099c200780c */ /* 0x000fe20003fa4270 */
[----:B------:R-:W0:Y:S01]  /*99a0*/  MUFU.TANH R121, R121 ;  /* 0x0000007900797308 */ /* 0x000e220000002400 */
[----:B--2---:R-:W-:Y:S02]  /*99b0*/  FSEL R134, R134, -INF , P4 ;  /* 0xff80000086867808 */ /* 0x004fe40002000000 */
[----:B------:R-:W-:Y:S01]  /*99c0*/  FMNMX.FTZ R171, R13, R92, !PT ;  /* 0x0000005c0dab7209 */ /* 0x000fe20007810000 */
[----:B------:R-:W-:-:S01]  /*99d0*/  FFMA.FTZ R92, R124, R89, -R220 ;  /* 0x000000597c5c7223 */ /* 0x000fc200000108dc */
[----:B------:R-:W-:Y:S02]  /*99e0*/  ISETP.GT.AND P4, PT, R194, 0xa0, PT ;  /* 0x000000a0c200780c */ /* 0x000fe40003f84270 */
[----:B------:R-:W-:Y:S01]  /*99f0*/  FSEL R104, R104, -INF , P5 ;  /* 0xff80000068687808 */ /* 0x000fe20002800000 */
[----:B------:R-:W1:Y:S01]  /*9a00*/  MUFU.TANH R114, R114 ;  /* 0x0000007200727308 */ /* 0x000e620000002400 */
[----:B------:R-:W-:-:S02]  /*9a10*/  FMNMX.FTZ R171, R134, R171, !PT ;  /* 0x000000ab86ab7209 */ /* 0x000fc40007810000 */
[----:B------:R-:W-:Y:S02]  /*9a20*/  ISETP.GT.AND P5, PT, R194, 0xa1, PT ;  /* 0x000000a1c200780c */ /* 0x000fe40003fa4270 */
[----:B------:R-:W-:Y:S01]  /*9a30*/  FSEL R124, R107, -INF , P4 ;  /* 0xff8000006b7c7808 */ /* 0x000fe20002000000 */
[----:B------:R-:W-:Y:S01]  /*9a40*/  FFMA.FTZ R107, R128, R89, -R220 ;  /* 0x00000059806b7223 */ /* 0x000fe200000108dc */
[----:B------:R-:W-:Y:S01]  /*9a50*/  FMNMX.FTZ R171, R104, R171, !PT ;  /* 0x000000ab68ab7209 */ /* 0x000fe20007810000 */
[----:B------:R-:W2:Y:S01]  /*9a60*/  MUFU.TANH R115, R115 ;  /* 0x0000007300737308 */ /* 0x000ea20000002400 */
[----:B------:R-:W-:Y:S02]  /*9a70*/  ISETP.GT.AND P4, PT, R194, 0xa8, PT ;  /* 0x000000a8c200780c */ /* 0x000fe40003f84270 */
[----:B------:R-:W-:Y:S02]  /*9a80*/  FSEL R108, R108, -INF , P5 ;  /* 0xff8000006c6c7808 */ /* 0x000fe40002800000 */
[----:B------:R-:W-:-:S02]  /*9a90*/  FMNMX.FTZ R171, R124, R171, !PT ;  /* 0x000000ab7cab7209 */ /* 0x000fc40007810000 */
[----:B------:R-:W-:Y:S01]  /*9aa0*/  ISETP.GT.AND P5, PT, R194, 0xa9, PT ;  /* 0x000000a9c200780c */ /* 0x000fe20003fa4270 */
[----:B------:R3:W-:Y:S01]  /*9ab0*/  MUFU.EX2 R169, R173 ;  /* 0x000000ad00a97308 */ /* 0x0007e20000000800 */
[----:B------:R-:W-:Y:S02]  /*9ac0*/  FMNMX.FTZ R171, R108, R171, !PT ;  /* 0x000000ab6cab7209 */ /* 0x000fe40007810000 */
[----:B0-----:R-:W-:Y:S02]  /*9ad0*/  FSEL R121, R121, -INF , P5 ;  /* 0xff80000079797808 */ /* 0x001fe40002800000 */
[----:B------:R-:W-:-:S03]  /*9ae0*/  ISETP.GT.AND P5, PT, R194, 0xb1, PT ;  /* 0x000000b1c200780c */ /* 0x000fc60003fa4270 */
[----:B------:R-:W0:Y:S01]  /*9af0*/  MUFU.TANH R118, R118 ;  /* 0x0000007600767308 */ /* 0x000e220000002400 */
[----:B---3--:R-:W-:-:S01]  /*9b00*/  FFMA.FTZ R173, R228, R89, -R220 ;  /* 0x00000059e4ad7223 */ /* 0x008fc200000108dc */
[----:B------:R-:W-:Y:S02]  /*9b10*/  FSEL R228, R101, -INF , P4 ;  /* 0xff80000065e47808 */ /* 0x000fe40002000000 */
[----:B------:R-:W-:Y:S02]  /*9b20*/  ISETP.GT.AND P4, PT, R194, 0xb0, PT ;  /* 0x000000b0c200780c */ /* 0x000fe40003f84270 */
[----:B------:R-:W-:Y:S02]  /*9b30*/  FMNMX.FTZ R128, R228, R171, !PT ;  /* 0x000000abe4807209 */ /* 0x000fe40007810000 */
[----:B------:R-:W3:Y:S01]  /*9b40*/  MUFU.TANH R119, R119 ;  /* 0x0000007700777308 */ /* 0x000ee20000002400 */
[----:B-1----:R-:W-:Y:S02]  /*9b50*/  FSEL R114, R114, -INF , P4 ;  /* 0xff80000072727808 */ /* 0x002fe40002000000 */
[----:B------:R-:W-:-:S02]  /*9b60*/  FMNMX.FTZ R171, R121, R128, !PT ;  /* 0x0000008079ab7209 */ /* 0x000fc40007810000 */
[----:B------:R-:W-:Y:S02]  /*9b70*/  ISETP.GT.AND P4, PT, R194, 0xb8, PT ;  /* 0x000000b8c200780c */ /* 0x000fe40003f84270 */
[----:B--2---:R-:W-:Y:S01]  /*9b80*/  FSEL R128, R115, -INF , P5 ;  /* 0xff80000073807808 */ /* 0x004fe20002800000 */
[----:B------:R-:W1:Y:S01]  /*9b90*/  MUFU.TANH R90, R90 ;  /* 0x0000005a005a7308 */ /* 0x000e620000002400 */
[----:B------:R-:W-:Y:S01]  /*9ba0*/  FMNMX.FTZ R171, R114, R171, !PT ;  /* 0x000000ab72ab7209 */ /* 0x000fe20007810000 */
[----:B------:R-:W-:Y:S01]  /*9bb0*/  FFMA.FTZ R115, R230, R89, -R220 ;  /* 0x00000059e6737223 */ /* 0x000fe200000108dc */
[----:B------:R-:W-:Y:S02]  /*9bc0*/  ISETP.GT.AND P5, PT, R194, 0xb9, PT ;  /* 0x000000b9c200780c */ /* 0x000fe40003fa4270 */
[----:B0-----:R-:W-:Y:S02]  /*9bd0*/  FSEL R118, R118, -INF , P4 ;  /* 0xff80000076767808 */ /* 0x001fe40002000000 */
[----:B------:R-:W-:Y:S01]  /*9be0*/  FMNMX.FTZ R171, R128, R171, !PT ;  /* 0x000000ab80ab7209 */ /* 0x000fe20007810000 */
[----:B------:R-:W0:Y:S01]  /*9bf0*/  MUFU.TANH R91, R91 ;  /* 0x0000005b005b7308 */ /* 0x000e220000002400 */
[----:B------:R-:W-:-:S02]  /*9c00*/  ISETP.GT.AND P4, PT, R194, 0xc0, PT ;  /* 0x000000c0c200780c */ /* 0x000fc40003f84270 */
[----:B---3--:R-:W-:Y:S02]  /*9c10*/  FSEL R119, R119, -INF , P5 ;  /* 0xff80000077777808 */ /* 0x008fe40002800000 */
[----:B------:R-:W-:Y:S02]  /*9c20*/  FMNMX.FTZ R171, R118, R171, !PT ;  /* 0x000000ab76ab7209 */ /* 0x000fe40007810000 */
[----:B------:R-:W-:Y:S01]  /*9c30*/  ISETP.GT.AND P5, PT, R194, 0xc1, PT ;  /* 0x000000c1c200780c */ /* 0x000fe20003fa4270 */
[----:B------:R-:W-:Y:S01]  /*9c40*/  MUFU.TANH R94, R94 ;  /* 0x0000005e005e7308 */ /* 0x000fe20000002400 */
[----:B-1----:R-:W-:Y:S02]  /*9c50*/  FSEL R230, R90, -INF , P4 ;  /* 0xff8000005ae67808 */ /* 0x002fe40002000000 */
[----:B------:R-:W-:Y:S02]  /*9c60*/  FMNMX.FTZ R171, R119, R171, !PT ;  /* 0x000000ab77ab7209 */ /* 0x000fe40007810000 */
[----:B------:R-:W-:-:S02]  /*9c70*/  ISETP.GT.AND P4, PT, R194, 0xc8, PT ;  /* 0x000000c8c200780c */ /* 0x000fc40003f84270 */
[----:B------:R-:W-:Y:S01]  /*9c80*/  FMNMX.FTZ R90, R230, R171, !PT ;  /* 0x000000abe65a7209 */ /* 0x000fe20007810000 */
[----:B------:R-:W1:Y:S01]  /*9c90*/  MUFU.TANH R95, R95 ;  /* 0x0000005f005f7308 */ /* 0x000e620000002400 */
[----:B0-----:R-:W-:Y:S02]  /*9ca0*/  FSEL R91, R91, -INF , P5 ;  /* 0xff8000005b5b7808 */ /* 0x001fe40002800000 */
[----:B------:R-:W-:Y:S02]  /*9cb0*/  ISETP.GT.AND P5, PT, R194, 0xc9, PT ;  /* 0x000000c9c200780c */ /* 0x000fe40003fa4270 */
[----:B------:R-:W-:-:S03]  /*9cc0*/  FMNMX.FTZ R171, R91, R90, !PT ;  /* 0x0000005a5bab7209 */ /* 0x000fc60007810000 */
[----:B------:R-:W0:Y:S08]  /*9cd0*/  MUFU.TANH R98, R98 ;  /* 0x0000006200627308 */ /* 0x000e300000002400 */
[----:B------:R-:W2:Y:S01]  /*9ce0*/  MUFU.TANH R99, R99 ;  /* 0x0000006300637308 */ /* 0x000ea20000002400 */
[----:B-1----:R-:W-:Y:S02]  /*9cf0*/  FSEL R95, R95, -INF , P5 ;  /* 0xff8000005f5f7808 */ /* 0x002fe40002800000 */
[----:B------:R-:W-:Y:S01]  /*9d00*/  ISETP.GT.AND P5, PT, R194, 0xd1, PT ;  /* 0x000000d1c200780c */ /* 0x000fe20003fa4270 */
[----:B------:R-:W-:-:S02]  /*9d10*/  WARPGROUP.DEPBAR.LE gsb0, 0x0 ;  /* 0x00008000000079c5 */ /* 0x000fc40000010000 */
[----:B------:R-:W-:Y:S02]  /*9d20*/  WARPGROUP.ARRIVE ;  /* 0x00000000000079c5 */ /* 0x000fe40000000000 */
[----:B------:R1:W-:Y:S04]  /*9d30*/  MUFU.EX2 R101, R173 ;  /* 0x000000ad00657308 */ /* 0x0003e80000000800 */
[----:B------:R-:W-:Y:S04]  /*9d40*/  QGMMA.64x128x32.F32.E4M3.E4M3 R24, R200, gdesc[UR8], R24, gsb0 ;  /* 0x01e00008c8187df3 */ /* 0x000fe80008000818 */
[----:B------:R-:W3:Y:S01]  /*9d50*/  MUFU.TANH R102, R102 ;  /* 0x0000006600667308 */ /* 0x000ee20000002400 */
[----:B-1----:R-:W-:-:S01]  /*9d60*/  FFMA.FTZ R173, R232, R89, -R220 ;  /* 0x00000059e8ad7223 */ /* 0x002fc200000108dc */
[----:B------:R-:W-:-:S02]  /*9d70*/  FSEL R232, R94, -INF , P4 ;  /* 0xff8000005ee87808 */ /* 0x000fc40002000000 */
[----:B------:R-:W-:Y:S02]  /*9d80*/  ISETP.GT.AND P4, PT, R194, 0xd0, PT ;  /* 0x000000d0c200780c */ /* 0x000fe40003f84270 */
[----:B------:R-:W-:Y:S02]  /*9d90*/  FMNMX.FTZ R90, R232, R171, !PT ;  /* 0x000000abe85a7209 */ /* 0x000fe40007810000 */
[----:B------:R-:W1:Y:S01]  /*9da0*/  MUFU.TANH R133, R133 ;  /* 0x0000008500857308 */ /* 0x000e620000002400 */
[----:B0-----:R-:W-:Y:S02]  /*9db0*/  FSEL R100, R98, -INF , P4 ;  /* 0xff80000062647808 */ /* 0x001fe40002000000 */
[----:B------:R-:W-:Y:S02]  /*9dc0*/  FMNMX.FTZ R171, R95, R90, !PT ;  /* 0x0000005a5fab7209 */ /* 0x000fe40007810000 */
[----:B------:R-:W-:Y:S02]  /*9dd0*/  ISETP.GT.AND P4, PT, R194, 0xd8, PT ;  /* 0x000000d8c200780c */ /* 0x000fe40003f84270 */
[----:B--2---:R-:W-:Y:S01]  /*9de0*/  FSEL R99, R99, -INF , P5 ;  /* 0xff80000063637808 */ /* 0x004fe20002800000 */
[----:B------:R0:W-:Y:S01]  /*9df0*/  MUFU.EX2 R94, R173 ;  /* 0x000000ad005e7308 */ /* 0x0001e20000000800 */
[----:B------:R-:W-:-:S02]  /*9e00*/  FMNMX.FTZ R90, R100, R171, !PT ;  /* 0x000000ab645a7209 */ /* 0x000fc40007810000 */
[----:B------:R-:W-:Y:S01]  /*9e10*/  ISETP.GT.AND P5, PT, R194, 0xd9, PT ;  /* 0x000000d9c200780c */ /* 0x000fe20003fa4270 */
[----:B------:R-:W-:-:S01]  /*9e20*/  FFMA.FTZ R194, R135, R89, -R220 ;  /* 0x0000005987c27223 */ /* 0x000fc200000108dc */
[----:B---3--:R-:W-:-:S03]  /*9e30*/  FSEL R102, R102, -INF , P4 ;  /* 0xff80000066667808 */ /* 0x008fc60002000000 */
[----:B------:R2:W-:Y:S01]  /*9e40*/  MUFU.EX2 R98, R177 ;  /* 0x000000b100627308 */ /* 0x0005e20000000800 */
[----:B0-----:R-:W-:Y:S02]  /*9e50*/  FMNMX.FTZ R173, R99, R90, !PT ;  /* 0x0000005a63ad7209 */ /* 0x001fe40007810000 */
[----:B-1----:R-:W-:Y:S01]  /*9e60*/  FSEL R106, R133, -INF , P5 ;  /* 0xff800000856a7808 */ /* 0x002fe20002800000 */
[----:B------:R-:W-:-:S01]  /*9e70*/  FFMA.FTZ R133, R234, R89, -R220 ;  /* 0x00000059ea857223 */ /* 0x000fc200000108dc */
[----:B------:R-:W-:Y:S01]  /*9e80*/  FMNMX.FTZ R173, R102, R173, !PT ;  /* 0x000000ad66ad7209 */ /* 0x000fe20007810000 */
[----:B------:R-:W-:-:S01]  /*9e90*/  FFMA.FTZ R234, R93, R89, -R220 ;  /* 0x000000595dea7223 */ /* 0x000fc200000108dc */
[-CC-:B------:R-:W-:Y:S01]  /*9ea0*/  FFMA.FTZ R93, R97, R89.reuse, -R220.reuse ;  /* 0x00000059615d7223 */ /* 0x180fe200000108dc */
[----:B------:R-:W-:-:S01]  /*9eb0*/  FFMA.FTZ R97, R109, R89, -R220 ;  /* 0x000000596d617223 */ /* 0x000fc200000108dc */
[----:B------:R-:W-:Y:S01]  /*9ec0*/  FMNMX.FTZ R90, R106, R173, !PT ;  /* 0x000000ad6a5a7209 */ /* 0x000fe20007810000 */
[----:B------:R-:W-:-:S01]  /*9ed0*/  FFMA.FTZ R173, R236, R89, -R220 ;  /* 0x00000059ecad7223 */ /* 0x000fc200000108dc */
[-CC-:B------:R-:W-:Y:S01]  /*9ee0*/  FFMA.FTZ R236, R105, R89.reuse, -R220.reuse ;  /* 0x0000005969ec7223 */ /* 0x180fe200000108dc */
[----:B------:R-:W-:-:S01]  /*9ef0*/  FFMA.FTZ R105, R113, R89, -R220 ;  /* 0x0000005971697223 */ /* 0x000fc200000108dc */
[-CC-:B------:R-:W-:Y:S01]  /*9f00*/  FFMA.FTZ R109, R110, R89.reuse, -R220.reuse ;  /* 0x000000596e6d7223 */ /* 0x180fe200000108dc */
[----:B--2---:R-:W0:Y:S01]  /*9f10*/  SHFL.BFLY PT, R177, R90, 0x2, 0x1f ;  /* 0x0c401f005ab17f89 */ /* 0x004e2200000e0000 */
[----:B------:R-:W-:-:S01]  /*9f20*/  FFMA.FTZ R110, R117, R89, -R220 ;  /* 0x00000059756e7223 */ /* 0x000fc200000108dc */
[----:B------:R-:W-:Y:S01]  /*9f30*/  MUFU.EX2 R103, R103 ;  /* 0x0000006700677308 */ /* 0x000fe20000000800 */
[----:B------:R-:W-:-:S07]  /*9f40*/  FFMA.FTZ R220, R129, R89, -R220 ;  /* 0x0000005981dc7223 */ /* 0x000fce00000108dc */
        /* <DEDUP_REMOVED lines=13> */
[----:B------:R0:W-:Y:S01]  /*a020*/  MUFU.EX2 R171, R179 ;  /* 0x000000b300ab7308 */ /* 0x0001e20000000800 */
[----:B------:R-:W-:-:S01]  /*a030*/  FFMA.FTZ R187, R116, R89, -R113 ;  /* 0x0000005974bb7223 */ /* 0x000fc20000010871 */
[----:B------:R-:W-:Y:S01]  /*a040*/  FFMA.FTZ R116, R138, R89, -R113 ;  /* 0x000000598a747223 */ /* 0x000fe20000010871 */
[----:B------:R-:W-:-:S01]  /*a050*/  FADD.FTZ R138, -R189, R10 ;  /* 0x0000000abd8a7221 */ /* 0x000fc20000010100 */
        /* <DEDUP_REMOVED lines=16> */
[----:B------:R-:W1:Y:S01]  /*a160*/  MUFU.EX2 R138, R138 ;  /* 0x0000008a008a7308 */ /* 0x000e620000000800 */
[----:B0-----:R-:W-:-:S01]  /*a170*/  FFMA.FTZ R179, R156, R89, -R113 ;  /* 0x000000599cb37223 */ /* 0x001fc20000010871 */
        /* <DEDUP_REMOVED lines=18> */
[----:B------:R-:W-:Y:S01]  /*a2a0*/  FFMA.FTZ R197, R108, R89, -R113 ;  /* 0x000000596cc57223 */ /* 0x000fe20000010871 */
[----:B------:R-:W-:-:S01]  /*a2b0*/  FADD.FTZ R146, R14, R193 ;  /* 0x000000c10e927221 */ /* 0x000fc20000010000 */
[-CC-:B------:R-:W-:Y:S01]  /*a2c0*/  FFMA.FTZ R191, R144, R89.reuse, -R113.reuse ;  /* 0x0000005990bf7223 */ /* 0x180fe20000010871 */
[----:B------:R-:W-:-:S01]  /*a2d0*/  FFMA.FTZ R144, R150, R89, -R113 ;  /* 0x0000005996907223 */ /* 0x000fc20000010871 */
[----:B------:R-:W1:Y:S01]  /*a2e0*/  MUFU.EX2 R20, R20 ;  /* 0x0000001400147308 */ /* 0x000e620000000800 */
        /* <DEDUP_REMOVED lines=8> */
[----:B--2---:R-:W-:-:S01]  /*a370*/  FADD.FTZ R5, R117, R6 ;  /* 0x0000000675057221 */ /* 0x004fc20000010000 */
[----:B------:R-:W-:Y:S01]  /*a380*/  FADD.FTZ R146, R132, R193 ;  /* 0x000000c184927221 */ /* 0x000fe20000010000 */
[----:B------:R-:W-:-:S01]  /*a390*/  FFMA.FTZ R193, R148, R89, -R113 ;  /* 0x0000005994c17223 */ /* 0x000fc20000010871 */
[-CC-:B------:R-:W-:Y:S01]  /*a3a0*/  FFMA.FTZ R130, R130, R89.reuse, -R113.reuse ;  /* 0x0000005982827223 */ /* 0x180fe20000010871 */
[----:B------:R-:W-:-:S01]  /*a3b0*/  FFMA.FTZ R13, R13, R89, -R113 ;  /* 0x000000590d0d7223 */ /* 0x000fc20000010871 */
[----:B------:R-:W-:Y:S01]  /*a3c0*/  FADD.FTZ R146, R137, R146 ;  /* 0x0000009289927221 */ /* 0x000fe20000010000 */
[----:B------:R-:W-:-:S01]  /*a3d0*/  FFMA.FTZ R134, R134, R89, -R113 ;  /* 0x0000005986867223 */ /* 0x000fc20000010871 */
[----:B------:R-:W2:Y:S01]  /*a3e0*/  MUFU.EX2 R135, R135 ;  /* 0x0000008700877308 */ /* 0x000ea20000000800 */
[----:B-1----:R-:W-:-:S01]  /*a3f0*/  FADD.FTZ R6, R20, R5 ;  /* 0x0000000514067221 */ /* 0x002fc20000010000 */
[----:B------:R-:W-:-:S02]  /*a400*/  WARPGROUP.DEPBAR.LE gsb0, 0x0 ;  /* 0x00008000000079c5 */ /* 0x000fc40000010000 */
[----:B------:R-:W-:-:S01]  /*a410*/  FFMA.FTZ R121, R121, R89, -R113 ;  /* 0x0000005979797223 */ /* 0x000fc20000010871 */
[-CC-:B------:R-:W-:Y:S01]  /*a420*/  FFMA.FTZ R114, R114, R89.reuse, -R113.reuse ;  /* 0x0000005972727223 */ /* 0x180fe20000010871 */
[----:B------:R-:W-:-:S01]  /*a430*/  FFMA.FTZ R118, R118, R89, -R113 ;  /* 0x0000005976767223 */ /* 0x000fc20000010871 */
[----:B------:R-:W-:Y:S01]  /*a440*/  FFMA.FTZ R119, R119, R89, -R113 ;  /* 0x0000005977777223 */ /* 0x000fe20000010871 */
[----:B------:R-:W1:Y:S01]  /*a450*/  MUFU.EX2 R152, R152 ;  /* 0x0000009800987308 */ /* 0x000e620000000800 */
[----:B0-----:R-:W-:-:S01]  /*a460*/  FADD.FTZ R6, R129, R6 ;  /* 0x0000000681067221 */ /* 0x001fc20000010000 */
[-CC-:B------:R-:W-:Y:S01]  /*a470*/  FFMA.FTZ R91, R91, R89.reuse, -R113.reuse ;  /* 0x000000595b5b7223 */ /* 0x180fe20000010871 */
[----:B------:R-:W-:-:S01]  /*a480*/  FFMA.FTZ R95, R95, R89, -R113 ;  /* 0x000000595f5f7223 */ /* 0x000fc20000010871 */
[----:B------:R-:W-:Y:S02]  /*a490*/  IMAD.U32 R148, RZ, RZ, UR42 ;  /* 0x0000002aff947e24 */ /* 0x000fe4000f8e00ff */
[----:B------:R-:W-:-:S01]  /*a4a0*/  FFMA.FTZ R100, R100, R89, -R113 ;  /* 0x0000005964647223 */ /* 0x000fc20000010871 */
[-CC-:B------:R-:W-:Y:S01]  /*a4b0*/  FFMA.FTZ R99, R99, R89.reuse, -R113.reuse ;  /* 0x0000005963637223 */ /* 0x180fe20000010871 */
[----:B------:R-:W-:-:S01]  /*a4c0*/  FFMA.FTZ R102, R102, R89, -R113 ;  /* 0x0000005966667223 */ /* 0x000fc20000010871 */
[----:B------:R-:W0:Y:S01]  /*a4d0*/  MUFU.EX2 R177, R177 ;  /* 0x000000b100b17308 */ /* 0x000e220000000800 */
[----:B--2---:R-:W-:-:S01]  /*a4e0*/  FADD.FTZ R5, R135, R6 ;  /* 0x0000000687057221 */ /* 0x004fc20000010000 */
[----:B------:R-:W-:Y:S01]  /*a4f0*/  @!P0 LEA R148, R148, UR41, 0x3 ;  /* 0x0000002994948c11 */ /* 0x000fe2000f8e18ff */
[----:B------:R-:W-:-:S05]  /*a500*/  FFMA.FTZ R106, R106, R89, -R113 ;  /* 0x000000596a6a7223 */ /* 0x000fca0000010871 */
[----:B------:R-:W2:Y:S01]  /*a510*/  MUFU.EX2 R184, R184 ;  /* 0x000000b800b87308 */ /* 0x000ea20000000800 */
[----:B-1----:R-:W-:-:S01]  /*a520*/  FADD.FTZ R6, R152, R5 ;  /* 0x0000000598067221 */ /* 0x002fc20000010000 */
[----:B------:R-:W-:-:S06]  /*a530*/  FADD.FTZ R5, R141, R146 ;  /* 0x000000928d057221 */ /* 0x000fcc0000010000 */
[----:B------:R-:W1:Y:S01]  /*a540*/  MUFU.EX2 R145, R145 ;  /* 0x0000009100917308 */ /* 0x000e620000000800 */
[----:B0-----:R-:W-:-:S01]  /*a550*/  FADD.FTZ R195, R177, R6 ;  /* 0x00000006b1c37221 */ /* 0x001fc20000010000 */
        /* <DEDUP_REMOVED lines=39> */
[----:B--2---:R-:W-:-:S01]  /*a7d0*/  FADD.FTZ R146, R222, R195 ;  /* 0x000000c3de927221 */ /* 0x004fc20000010000 */
[-CC-:B------:R-:W-:Y:S01]  /*a7e0*/  FFMA.FTZ R195, R104, R89.reuse, -R113.reuse ;  /* 0x0000005968c37223 */ /* 0x180fe20000010871 */
[----:B------:R-:W-:-:S02]  /*a7f0*/  FFMA.FTZ R104, R124, R89, -R113 ;  /* 0x000000597c687223 */ /* 0x000fc40000010871 */
[----:B------:R-:W-:-:S03]  /*a800*/  FADD.FTZ R146, R23, R146 ;  /* 0x0000009217927221 */ /* 0x000fc60000010000 */
[----:B------:R-:W2:Y:S01]  /*a810*/  MUFU.EX2 R185, R185 ;  /* 0x000000b900b97308 */ /* 0x000ea20000000800 */
[----:B-1----:R-:W-:-:S01]  /*a820*/  FADD.FTZ R5, R155, R6 ;  /* 0x000000069b057221 */ /* 0x002fc20000010000 */
[----:B------:R-:W-:-:S04]  /*a830*/  FADD.FTZ R146, R153, R146 ;  /* 0x0000009299927221 */ /* 0x000fc80000010000 */
[----:B------:R-:W-:Y:S02]  /*a840*/  FADD.FTZ R146, R157, R146 ;  /* 0x000000929d927221 */ /* 0x000fe40000010000 */
        /* <DEDUP_REMOVED lines=12> */
[----:B------:R-:W-:-:S03]  /*a910*/  FADD.FTZ R5, R169, R6 ;  /* 0x00000006a9057221 */ /* 0x000fc60000010000 */
        /* <DEDUP_REMOVED lines=64> */
[----:B------:R-:W-:-:S03]  /*ad20*/  FFMA.FTZ R128, R232, R89, -R113 ;  /* 0x00000059e8807223 */ /* 0x000fc60000010871 */
[----:B------:R-:W-:-:S03]  /*ad30*/  FADD.FTZ R201, R94, R201 ;  /* 0x000000c95ec97221 */ /* 0x000fc60000010000 */
[----:B------:R-:W1:Y:S01]  /*ad40*/  MUFU.EX2 R104, R104 ;  /* 0x0000006800687308 */ /* 0x000e620000000800 */
[----:B0-----:R-:W-:-:S07]  /*ad50*/  FADD.FTZ R6, R134, R5 ;  /* 0x0000000586067221 */ /* 0x001fce0000010000 */
        /* <DEDUP_REMOVED lines=69> */
.L_x_8001:
        /* <DEDUP_REMOVED lines=133> */
.L_x_7992:
        /* <DEDUP_REMOVED lines=8> */
.L_x_8013:
        /* <DEDUP_REMOVED lines=9> */
.L_x_8005:
[----:B------:R-:W-:Y:S01]  /*bb10*/  ULEA UR7, UR42, UR41, 0x3 ;  /* 0x000000292a077291 */ /* 0x000fe2000f8e183f */
[----:B------:R-:W-:-:S08]  /*bb20*/  SHF.L.U32 R11, R4, 0x1f, RZ ;  /* 0x0000001f040b7819 */ /* 0x000fd000000006ff */
[----:B------:R0:W1:Y:S01]  /*bb30*/  SYNCS.PHASECHK.TRANS64.TRYWAIT P2, [UR7+0x2e830], R11 ;  /* 0x02e8300bff0075a7 */ /* 0x0000620008040147 */
[----:B------:R-:W-:Y:S05]  /*bb40*/  @!P1 BRA `(.L_x_8006) ;  /* 0x0000000000049947 */ /* 0x000fea0003800000 */
[----:B------:R-:W-:Y:S01]  /*bb50*/  BPT.TRAP 0x1 ;  /* 0x000000040000795c */ /* 0x000fe20000300000 */
.L_x_8006:
[----:B-1----:R-:W-:Y:S05]  /*bb60*/  @P2 BRA `(.L_x_8004) ;  /* 0x0000000000082947 */ /* 0x002fea0003800000 */
[----:B------:R-:W1:Y:S02]  /*bb70*/  SYNCS.PHASECHK.TRANS64.TRYWAIT P2, [UR7+0x2e830], R11 ;  /* 0x02e8300bff0075a7 */ /* 0x000e640008040147 */
[----:B-1----:R-:W-:Y:S05]  /*bb80*/  @!P2 BRA `(.L_x_8007) ;  /* 0x000000ac0094a947 */ /* 0x002fea0003800000 */
.L_x_8004:
        /* <DEDUP_REMOVED lines=186> */
.L_x_8009:
[----:B------:R-:W-:Y:S01]  /*c730*/  ULEA UR7, UR5, UR41, 0x3 ;  /* 0x0000002905077291 */ /* 0x000fe2000f8e183f */
[----:B------:R-:W-:-:S08]  /*c740*/  SHF.L.U32 R10, R10, 0x1f, RZ ;  /* 0x0000001f0a0a7819 */ /* 0x000fd000000006ff */
[----:B------:R2:W3:Y:S01]  /*c750*/  SYNCS.PHASECHK.TRANS64.TRYWAIT P2, [UR7+0x2e850], R10 ;  /* 0x02e8500aff0075a7 */ /* 0x0004e20008040147 */
[----:B------:R-:W-:Y:S05]  /*c760*/  @!P1 BRA `(.L_x_8010) ;  /* 0x0000000000049947 */ /* 0x000fea0003800000 */
[----:B------:R-:W-:Y:S01]  /*c770*/  BPT.TRAP 0x1 ;  /* 0x000000040000795c */ /* 0x000fe20000300000 */
.L_x_8010:
[----:B---3--:R-:W-:Y:S05]  /*c780*/  @P2 BRA `(.L_x_8008) ;  /* 0x0000000000082947 */ /* 0x008fea0003800000 */
[----:B------:R-:W3:Y:S02]  /*c790*/  SYNCS.PHASECHK.TRANS64.TRYWAIT P2, [UR7+0x2e850], R10 ;  /* 0x02e8500aff0075a7 */ /* 0x000ee40008040147 */
[----:B---3--:R-:W-:Y:S05]  /*c7a0*/  @!P2 BRA `(.L_x_8011) ;  /* 0x000000a000a4a947 */ /* 0x008fea0003800000 */
.L_x_8008:
[----:B------:R-:W-:Y:S01]  /*c7b0*/  UIADD3 UR7, UR41, 0x400, URZ ;  /* 0x0000040029077890 */ /* 0x000fe2000fffe03f */
[----:B------:R-:W-:Y:S01]  /*c7c0*/  WARPGROUP.ARRIVE ;  /* 0x00000000000079c5 */ /* 0x000fe20000000000 */
[----:B------:R-:W-:Y:S01]  /*c7d0*/  UMOV UR11, 0xc0000010 ;  /* 0xc0000010000b7882 */ /* 0x000fe20000000000 */
[----:B------:R-:W-:Y:S01]  /*c7e0*/  UMOV UR15, 0xc0000010 ;  /* 0xc0000010000f7882 */ /* 0x000fe20000000000 */
[----:B------:R-:W-:Y:S01]  /*c7f0*/  USHF.R.U32.HI UR7, URZ, 0x4, UR7 ;  /* 0x000000043f077899 */ /* 0x000fe20008011607 */
[C---:B01----:R-:W-:Y:S01]  /*c800*/  FMUL.FTZ R11, R0.reuse, R184 ;  /* 0x000000b8000b7220 */ /* 0x043fe20000410000 */
[C---:B------:R-:W-:Y:S01]  /*c810*/  FMUL.FTZ R14, R0.reuse, R186 ;  /* 0x000000ba000e7220 */ /* 0x040fe20000410000 */
[C---:B--2---:R-:W-:Y:S01]  /*c820*/  FMUL.FTZ R10, R0.reuse, R185 ;  /* 0x000000b9000a7220 */ /* 0x044fe20000410000 */
        /* <DEDUP_REMOVED lines=330> */
[----:B------:R-:W-:Y:S06]  /*dcd0*/  QGMMA.64x128x32.F32.E4M3.E4M3 R24, R204, gdesc[UR12], R24, gsb0 ;  /* 0x01e0000ccc187df3 */ /* 0x000fec0008000818 */
        /* <DEDUP_REMOVED lines=44> */
[C---:B------:R-:W-:Y:S01]  /*dfa0*/  FADD.FTZ R8, -R88.reuse, R8 ;  /* 0x0000000858087221 */ /* 0x040fe20000010100 */
[----:B-1----:R-:W-:-:S03]  /*dfb0*/  FFMA.FTZ R224, R88, R89, -8 ;  /* 0xc100000058e07423 */ /* 0x002fc60000010059 */
        /* <DEDUP_REMOVED lines=10> */
[-C--:B------:R-:W-:Y:S01]  /*e060*/  FMUL.FTZ R8, R8, R89.reuse ;  /* 0x0000005908087220 */ /* 0x080fe20000410000 */
[----:B------:R-:W-:-:S01]  /*e070*/  FFMA.FTZ R23, R23, R89, -R224 ;  /* 0x0000005917177223 */ /* 0x000fc200000108e0 */
[----:B------:R-:W1:Y:S01]  /*e080*/  MUFU.EX2 R226, R226 ;  /* 0x000000e200e27308 */ /* 0x000e620000000800 */
[----:B0-----:R-:W-:-:S01]  /*e090*/  FFMA.FTZ R175, R188, R89, -R224 ;  /* 0x00000059bcaf7223 */ /* 0x001fc200000108e0 */
[-C--:B------:R-:W-:Y:S01]  /*e0a0*/  FFMA.FTZ R188, R90, R89.reuse, -8 ;  /* 0xc10000005abc7423 */ /* 0x080fe20000010059 */
        /* <DEDUP_REMOVED lines=27> */
[-C--:B------:R-:W-:Y:S01]  /*e260*/  FFMA.FTZ R193, R236, R89.reuse, -R188 ;  /* 0x00000059ecc17223 */ /* 0x080fe200000108bc */
        /* <DEDUP_REMOVED lines=91> */
[----:B------:R-:W-:Y:S01]  /*e820*/  FFMA.FTZ R93, R93, R89, -R224 ;  /* 0x000000595d5d7223 */ /* 0x000fe200000108e0 */
[----:B------:R-:W-:-:S02]  /*e830*/  IMAD.U32 R196, RZ, RZ, UR42 ;  /* 0x0000002affc47e24 */ /* 0x000fc4000f8e00ff */
[-CC-:B------:R-:W-:Y:S01]  /*e840*/  FFMA.FTZ R96, R96, R89.reuse, -R224.reuse ;  /* 0x0000005960607223 */ /* 0x180fe200000108e0 */
[----:B------:R-:W-:-:S01]  /*e850*/  FFMA.FTZ R97, R97, R89, -R224 ;  /* 0x0000005961617223 */ /* 0x000fc200000108e0 */
[-C--:B------:R-:W-:Y:S01]  /*e860*/  FFMA.FTZ R100, R100, R89.reuse, -R224 ;  /* 0x0000005964647223 */ /* 0x080fe200000108e0 */
[----:B------:R-:W-:-:S01]  /*e870*/  FFMA.FTZ R102, R102, R89, -R188 ;  /* 0x0000005966667223 */ /* 0x000fc200000108bc */
[----:B------:R-:W2:Y:S01]  /*e880*/  MUFU.EX2 R190, R190 ;  /* 0x000000be00be7308 */ /* 0x000ea20000000800 */
[----:B0-----:R-:W-:-:S01]  /*e890*/  FADD.FTZ R5, R185, R6 ;  /* 0x00000006b9057221 */ /* 0x001fc20000010000 */
[----:B------:R-:W-:Y:S01]  /*e8a0*/  @!P0 LEA R196, R196, UR41, 0x3 ;  /* 0x00000029c4c48c11 */ /* 0x000fe2000f8e18ff */
[----:B------:R-:W-:-:S01]  /*e8b0*/  FFMA.FTZ R101, R101, R89, -R224 ;  /* 0x0000005965657223 */ /* 0x000fc200000108e0 */
[----:B------:R-:W-:Y:S01]  /*e8c0*/  FFMA.FTZ R103, R103, R89, -R188 ;  /* 0x0000005967677223 */ /* 0x000fe200000108bc */
[----:B------:R-:W-:-:S03]  /*e8d0*/  WARPGROUP.DEPBAR.LE gsb0, 0x0 ;  /* 0x00008000000079c5 */ /* 0x000fc60000010000 */
        /* <DEDUP_REMOVED lines=167> */
[----:B------:R2:W-:Y:S06]  /*f350*/  BAR.ARV R19, 0x100 ;  /* 0x000400130000751d */ /* 0x0005ec0000002000 */
[----:B------:R-:W3:Y:S01]  /*f360*/  MUFU.EX2 R169, R169 ;  /* 0x000000a900a97308 */ /* 0x000ee20000000800 */
[----:B0-----:R-:W-:-:S01]  /*f370*/  FADD.FTZ R6, R117, R6 ;  /* 0x0000000675067221 */ /* 0x001fc20000010000 */
[----:B------:R0:W-:Y:S06]  /*f380*/  @!P0 SYNCS.ARRIVE.TRANS64.RED.A1T0 RZ, [R5+URZ], RZ ;  /* 0x000000ff05ff89a7 */ /* 0x0001ec000810043f */
[----:B------:R-:W4:Y:S01]  /*f390*/  MUFU.EX2 R173, R173 ;  /* 0x000000ad00ad7308 */ /* 0x000f220000000800 */
[----:B-1----:R-:W-:-:S07]  /*f3a0*/  FADD.FTZ R98, R119, R98 ;  /* 0x0000006277627221 */ /* 0x002fce0000010000 */
[----:B------:R-:W1:Y:S01]  /*f3b0*/  MUFU.EX2 R186, R186 ;  /* 0x000000ba00ba7308 */ /* 0x000e620000000800 */
[----:B---3--:R-:W-:-:S07]  /*f3c0*/  FADD.FTZ R99, R169, R6 ;  /* 0x00000006a9637221 */ /* 0x008fce0000010000 */
[----:B------:R-:W3:Y:S01]  /*f3d0*/  MUFU.EX2 R192, R192 ;  /* 0x000000c000c07308 */ /* 0x000ee20000000800 */
[----:B----4-:R-:W-:-:S07]  /*f3e0*/  FADD.FTZ R195, R173, R98 ;  /* 0x00000062adc37221 */ /* 0x010fce0000010000 */
[----:B------:R-:W4:Y:S01]  /*f3f0*/  MUFU.EX2 R92, R92 ;  /* 0x0000005c005c7308 */ /* 0x000f220000000800 */
[----:B-1----:R-:W-:-:S07]  /*f400*/  FADD.FTZ R99, R186, R99 ;  /* 0x00000063ba637221 */ /* 0x002fce0000010000 */
[----:B------:R-:W1:Y:S01]  /*f410*/  MUFU.EX2 R91, R91 ;  /* 0x0000005b005b7308 */ /* 0x000e620000000800 */
[----:B---3--:R-:W-:-:S07]  /*f420*/  FADD.FTZ R6, R192, R195 ;  /* 0x000000c3c0067221 */ /* 0x008fce0000010000 */
[----:B------:R-:W0:Y:S01]  /*f430*/  MUFU.EX2 R93, R93 ;  /* 0x0000005d005d7308 */ /* 0x000e220000000800 */
[----:B----4-:R-:W-:-:S07]  /*f440*/  FADD.FTZ R98, R92, R99 ;  /* 0x000000635c627221 */ /* 0x010fce0000010000 */
        /* <DEDUP_REMOVED lines=17> */
[----:B---3--:R-:W-:-:S01]  /*f560*/  FADD.FTZ R98, R197, R98 ;  /* 0x00000062c5627221 */ /* 0x008fc20000010000 */
[----:B-1----:R-:W-:-:S03]  /*f570*/  FADD.FTZ R6, R101, R6 ;  /* 0x0000000665067221 */ /* 0x002fc60000010000 */
[----:B0-----:R-:W-:Y:S01]  /*f580*/  FADD.FTZ R5, R103, R98 ;  /* 0x0000006267057221 */ /* 0x001fe20000010000 */
[----:B--2---:R-:W-:Y:S06]  /*f590*/  @!P1 BRA `(.L_x_8012) ;  /* 0x0000000000049947 */ /* 0x004fec0003800000 */
[----:B------:R-:W-:Y:S01]  /*f5a0*/  BPT.TRAP 0x1 ;  /* 0x000000040000795c */ /* 0x000fe20000300000 */
.L_x_8012:
        /* <DEDUP_REMOVED lines=131> */
.L_x_8003:
[----:B------:R-:W-:Y:S06]  /*fde0*/  BAR.ARV 0x8, 0x180 ;  /* 0x0206000000007b1d */ /* 0x000fec0000002000 */
[----:B------:R-:W-:Y:S05]  /*fdf0*/  @!P1 BRA `(.L_x_8014) ;  /* 0x0000000000049947 */ /* 0x000fea0003800000 */
[----:B------:R-:W-:Y:S01]  /*fe00*/  BPT.TRAP 0x1 ;  /* 0x000000040000795c */ /* 0x000fe20000300000 */
.L_x_8014:
[----:B------:R-:W-:Y:S01]  /*fe10*/  ULEA UR5, UR42, UR41, 0x3 ;  /* 0x000000292a057291 */ /* 0x000fe2000f8e183f */
[----:B------:R-:W-:-:S08]  /*fe20*/  SHF.L.U32 R4, R4, 0x1f, RZ ;  /* 0x0000001f04047819 */ /* 0x000fd000000006ff */
[----:B------:R0:W1:Y:S01]  /*fe30*/  SYNCS.PHASECHK.TRANS64.TRYWAIT P0, [UR5+0x2e850], R4 ;  /* 0x02e85004ff0075a7 */ /* 0x0000620008000145 */
[----:B------:R-:W-:Y:S05]  /*fe40*/  @!P1 BRA `(.L_x_8015) ;  /* 0x0000000000049947 */ /* 0x000fea0003800000 */
[----:B------:R-:W-:Y:S01]  /*fe50*/  BPT.TRAP 0x1 ;  /* 0x000000040000795c */ /* 0x000fe20000300000 */
.L_x_8015:
[----:B-1----:R-:W-:Y:S05]  /*fe60*/  @P0 BRA `(.L_x_8016) ;  /* 0x0000000000080947 */ /* 0x002fea0003800000 */
[----:B------:R-:W1:Y:S02]  /*fe70*/  SYNCS.PHASECHK.TRANS64.TRYWAIT P0, [UR5+0x2e850], R4 ;  /* 0x02e85004ff0075a7 */ /* 0x000e640008000145 */
[----:B-1----:R-:W-:Y:S05]  /*fe80*/  @!P0 BRA `(.L_x_8017) ;  /* 0x0000006c00048947 */ /* 0x002fea0003800000 */
.L_x_8016:
        /* <DEDUP_REMOVED lines=10> */
[----:B------:R-:W-:Y:S01]  /*ff30*/  QGMMA.64x128x32.F32.E4M3.E4M3 R24, R224, gdesc[UR40], R24, gsb0 ;  /* 0x01e00028e0187df3 */ /* 0x000fe20008000818 */
        /* <DEDUP_REMOVED lines=37> */
[----:B------:R-:W-:Y:S01]  /*10190*/  UIADD3 UR42, UR42, 0x600, URZ ;  /* 0x000006002a2a7890 */ /* 0x000fe2000fffe03f */
[----:B------:R-:W3:Y:S01]  /*101a0*/  SHFL.BFLY PT, R7, R6, 0x2, 0x1f ;  /* 0x0c401f0006077f89 */ /* 0x000ee200000e0000 */
[----:B------:R-:W-:-:S03]  /*101b0*/  UMOV UR43, 0xc0000010 ;  /* 0xc0000010002b7882 */ /* 0x000fc60000000000 */
[----:B------:R-:W4:Y:S01]  /*101c0*/  SHFL.BFLY PT, R2, R5, 0x2, 0x1f ;  /* 0x0c401f0005027f89 */ /* 0x000f2200000e0000 */
[----:B------:R-:W-:Y:S02]  /*101d0*/  WARPGROUP.DEPBAR.LE gsb0, 0x0 ;  /* 0x00008000000079c5 */ /* 0x000fe40000010000 */
[----:B------:R-:W-:-:S06]  /*101e0*/  WARPGROUP.ARRIVE ;  /* 0x00000000000079c5 */ /* 0x000fcc0000000000 */
[----:B------:R-:W-:Y:S01]  /*101f0*/  QGMMA.64x128x32.F32.E4M3.E4M3 R24, R204, gdesc[UR4], R24, gsb0 ;  /* 0x01e00004cc187df3 */ /* 0x000fe20008000818 */
        /* <DEDUP_REMOVED lines=34> */
.L_x_8018:
        /* <DEDUP_REMOVED lines=68> */
.L_x_7985:
        /* <DEDUP_REMOVED lines=10> */
[----:B------:R-:W-:-:S05]  /*10900*/  ULDC.64 UR4, c[0x0][0xbd0] ;  /* 0x0002f40000047ab9 */ /* 0x000fca0000000a00 */
        /* <DEDUP_REMOVED lines=20> */
[----:B------:R-:W-:Y:S02]  /*10a50*/  SEL R12, R26, R27, P0 ;  /* 0x0000001b1a0c7207 */ /* 0x000fe40000000000 */
[----:B------:R-:W-:Y:S02]  /*10a60*/  SEL R77, R27, R26, P0 ;  /* 0x0000001a1b4d7207 */ /* 0x000fe40000000000 */
        /* <DEDUP_REMOVED lines=11> */
[----:B------:R-:W-:Y:S01]  /*10b20*/  LEA.HI R30, R4, R7, RZ, 0x2 ;  /* 0x00000007041e7211 */ /* 0x000fe200078f10ff */
[----:B------:R-:W0:Y:S01]  /*10b30*/  S2R R75, SR_CTAID.X ;  /* 0x00000000004b7919 */ /* 0x000e220000002500 */
[--C-:B------:R-:W-:Y:S02]  /*10b40*/  SHF.R.S32.HI R4, RZ, 0x2, R27.reuse ;  /* 0x00000002ff047819 */ /* 0x100fe4000001141b */
[----:B------:R-:W-:-:S02]  /*10b50*/  SHF.R.S32.HI R13, RZ, 0x1f, R27 ;  /* 0x0000001fff0d7819 */ /* 0x000fc4000001141b */
[----:B------:R-:W-:Y:S02]  /*10b60*/  SEL R14, R32, R33, P0 ;  /* 0x00000021200e7207 */ /* 0x000fe40000000000 */
[----:B------:R-:W-:Y:S02]  /*10b70*/  SEL R15, R33, R32, P0 ;  /* 0x00000020210f7207 */ /* 0x000fe40000000000 */
[----:B------:R-:W-:Y:S02]  /*10b80*/  LOP3.LUT R32, R30, 0xfffffffc, RZ, 0xc0, !PT ;  /* 0xfffffffc1e207812 */ /* 0x000fe400078ec0ff */
[----:B------:R-:W-:Y:S02]  /*10b90*/  SHF.R.S32.HI R8, RZ, 0x7, R3 ;  /* 0x00000007ff087819 */ /* 0x000fe40000011403 */
[----:B------:R-:W-:Y:S01]  /*10ba0*/  SEL R102, R28, R29, P0 ;  /* 0x0000001d1c667207 */ /* 0x000fe20000000000 */
[----:B------:R-:W-:Y:S01]  /*10bb0*/  IMAD.IADD R31, R7, 0x1, -R32 ;  /* 0x00000001071f7824 */ /* 0x000fe200078e0a20 */
[----:B------:R-:W-:Y:S01]  /*10bc0*/  SEL R109, R29, R28, P0 ;  /* 0x0000001c1d6d7207 */ /* 0x000fe20000000000 */
[----:B------:R-:W-:Y:S01]  /*10bd0*/  IMAD.WIDE.U32 R32, R17, UR4, RZ ;  /* 0x0000000411207c25 */ /* 0x000fe2000f8e00ff */
[----:B------:R-:W-:-:S02]  /*10be0*/  SEL R24, R48, R49, P0 ;  /* 0x0000003130187207 */ /* 0x000fc40000000000 */
[----:B------:R-:W-:Y:S02]  /*10bf0*/  SEL R21, R49, R48, P0 ;  /* 0x0000003031157207 */ /* 0x000fe40000000000 */
[----:B------:R-:W-:Y:S02]  /*10c00*/  LEA.HI R30, R13, R4, RZ, 0x3 ;  /* 0x000000040d1e7211 */ /* 0x000fe400078f18ff */
[----:B------:R-:W-:Y:S02]  /*10c10*/  SEL R48, R34, R35, P0 ;  /* 0x0000002322307207 */ /* 0x000fe40000000000 */
[----:B------:R-:W-:Y:S02]  /*10c20*/  SEL R29, R35, R34, P0 ;  /* 0x00000022231d7207 */ /* 0x000fe40000000000 */
[----:B------:R-:W-:Y:S02]  /*10c30*/  SEL R34, R82, R83, P0 ;  /* 0x0000005352227207 */ /* 0x000fe40000000000 */
[----:B------:R-:W-:-:S02]  /*10c40*/  SEL R37, R83, R82, P0 ;  /* 0x0000005253257207 */ /* 0x000fc40000000000 */
[----:B------:R-:W-:Y:S01]  /*10c50*/  LEA.HI R3, R3, R8, RZ, 0x1 ;  /* 0x0000000803037211 */ /* 0x000fe200078f08ff */
[----:B------:R-:W1:Y:S01]  /*10c60*/  LDC R82, c[0x0][0xbe8] ;  /* 0x0002fa00ff527b82 */ /* 0x000e620000000800 */
[----:B------:R-:W-:Y:S02]  /*10c70*/  LOP3.LUT R7, R30, 0xfffffff8, RZ, 0xc0, !PT ;  /* 0xfffffff81e077812 */ /* 0x000fe400078ec0ff */
[----:B------:R-:W-:Y:S02]  /*10c80*/  LEA.HI R25, R25, R68, RZ, 0x5 ;  /* 0x0000004419197211 */ /* 0x000fe400078f28ff */
[----:B------:R-:W-:Y:S01]  /*10c90*/  LOP3.LUT R3, R3, 0x3fffffe, RZ, 0xc0, !PT ;  /* 0x03fffffe03037812 */ /* 0x000fe200078ec0ff */
[----:B------:R-:W-:Y:S01]  /*10ca0*/  IMAD.IADD R4, R4, 0x1, -R7 ;  /* 0x0000000104047824 */ /* 0x000fe200078e0a07 */
[----:B------:R-:W-:Y:S02]  /*10cb0*/  SHF.R.S32.HI R13, RZ, 0x1f, R17 ;  /* 0x0000001fff0d7819 */ /* 0x000fe40000011411 */
[----:B------:R-:W-:Y:S01]  /*10cc0*/  SHF.R.S32.HI R25, RZ, 0x5, R25 ;  /* 0x00000005ff197819 */ /* 0x000fe20000011419 */
[----:B------:R-:W-:Y:S01]  /*10cd0*/  IMAD.IADD R3, R8, 0x1, -R3 ;  /* 0x0000000108037824 */ /* 0x000fe200078e0a03 */
[----:B------:R-:W-:Y:S01]  /*10ce0*/  SEL R10, R42, R43, P0 ;  /* 0x0000002b2a0a7207 */ /* 0x000fe20000000000 */
[----:B------:R-:W-:Y:S01]  /*10cf0*/  IMAD R8, R13, UR4, RZ ;  /* 0x000000040d087c24 */ /* 0x000fe2000f8e02ff */
[----:B------:R-:W-:Y:S01]  /*10d00*/  SEL R69, R43, R42, P0 ;  /* 0x0000002a2b457207 */ /* 0x000fe20000000000 */
[----:B------:R-:W-:Y:S01]  /*10d10*/  IMAD R4, R25, 0x10, R4 ;  /* 0x0000001019047824 */ /* 0x000fe200078e0204 */
[----:B------:R-:W-:Y:S01]  /*10d20*/  LEA.HI R25, R31, R31, RZ, 0x1 ;  /* 0x0000001f1f197211 */ /* 0x000fe200078f08ff */
[----:B------:R-:W-:Y:S01]  /*10d30*/  IMAD R7, R17, UR5, R8 ;  /* 0x0000000511077c24 */ /* 0x000fe2000f8e0208 */
[----:B------:R-:W-:Y:S01]  /*10d40*/  SEL R90, R64, R65, P0 ;  /* 0x00000041405a7207 */ /* 0x000fe20000000000 */
[----:B------:R-:W-:Y:S01]  /*10d50*/  IMAD R8, R13, UR6, RZ ;  /* 0x000000060d087c24 */ /* 0x000fe2000f8e02ff */
[----:B------:R-:W-:Y:S01]  /*10d60*/  LOP3.LUT R30, R25, 0x1ffffffe, RZ, 0xc0, !PT ;  /* 0x1ffffffe191e7812 */ /* 0x000fe200078ec0ff */
[----:B------:R-:W-:Y:S01]  /*10d70*/  IMAD R3, R3, 0x40, R4 ;  /* 0x0000004003037824 */ /* 0x000fe200078e0204 */
[----:B------:R-:W-:Y:S01]  /*10d80*/  SEL R97, R65, R64, P0 ;  /* 0x0000004041617207 */ /* 0x000fe20000000000 */
[----:B------:R-:W-:Y:S01]  /*10d90*/  IMAD R13, R17, UR7, R8 ;  /* 0x00000007110d7c24 */ /* 0x000fe2000f8e0208 */
[----:B------:R-:W-:Y:S01]  /*10da0*/  SEL R8, R86, R87, P0 ;  /* 0x0000005756087207 */ /* 0x000fe20000000000 */
[----:B------:R-:W-:Y:S01]  /*10db0*/  IMAD.IADD R30, R31, 0x1, -R30 ;  /* 0x000000011f1e7824 */ /* 0x000fe200078e0a1e */
[----:B------:R-:W-:Y:S01]  /*10dc0*/  SEL R87, R87, R86, P0 ;  /* 0x0000005657577207 */ /* 0x000fe20000000000 */
[----:B------:R-:W-:Y:S01]  /*10dd0*/  IMAD.IADD R33, R33, 0x1, R7 ;  /* 0x0000000121217824 */ /* 0x000fe200078e0207 */
[----:B------:R-:W-:Y:S01]  /*10de0*/  SEL R64, R46, R47, P0 ;  /* 0x0000002f2e407207 */ /* 0x000fe20000000000 */
[----:B------:R-:W-:Y:S01]  /*10df0*/  IMAD R4, R30, 0x8, R3 ;  /* 0x000000081e047824 */ /* 0x000fe200078e0203 */
[----:B------:R-:W-:Y:S01]  /*10e00*/  SEL R11, R47, R46, P0 ;  /* 0x0000002e2f0b7207 */ /* 0x000fe20000000000 */
[----:B------:R-:W3:Y:S01]  /*10e10*/  S2UR UR4, SR_CTAID.Y ;  /* 0x00000000000479c3 */ /* 0x000ee20000002600 */
[----:B------:R-:W-:-:S02]  /*10e20*/  SEL R40, R70, R71, P0 ;  /* 0x0000004746287207 */ /* 0x000fc40000000000 */
[----:B------:R-:W-:Y:S01]  /*10e30*/  SEL R47, R71, R70, P0 ;  /* 0x00000046472f7207 */ /* 0x000fe20000000000 */
[C---:B0-----:R-:W-:Y:S01]  /*10e40*/  IMAD R70, R75.reuse, 0x80, R3 ;  /* 0x000000804b467824 */ /* 0x041fe200078e0203 */
[----:B-1----:R-:W-:Y:S01]  /*10e50*/  ISETP.NE.AND P2, PT, R82, 0x1, PT ;  /* 0x000000015200780c */ /* 0x002fe20003f45270 */
[----:B------:R-:W-:Y:S01]  /*10e60*/  IMAD R75, R75, 0x80, R4 ;  /* 0x000000804b4b7824 */ /* 0x000fe200078e0204 */
[----:B------:R-:W-:Y:S02]  /*10e70*/  SEL R96, R60, R61, P0 ;  /* 0x0000003d3c607207 */ /* 0x000fe40000000000 */
[----:B------:R-:W-:Y:S02]  /*10e80*/  SEL R103, R61, R60, P0 ;  /* 0x0000003c3d677207 */ /* 0x000fe40000000000 */
[----:B------:R-:W-:Y:S02]  /*10e90*/  SEL R28, R80, R81, P0 ;  /* 0x00000051501c7207 */ /* 0x000fe40000000000 */
[----:B------:R-:W-:-:S02]  /*10ea0*/  SEL R89, R81, R80, P0 ;  /* 0x0000005051597207 */ /* 0x000fc40000000000 */
[----:B------:R-:W-:Y:S02]  /*10eb0*/  SEL R60, R50, R51, P0 ;  /* 0x00000033323c7207 */ /* 0x000fe40000000000 */
[----:B------:R-:W-:Y:S01]  /*10ec0*/  SEL R65, R51, R50, P0 ;  /* 0x0000003233417207 */ /* 0x000fe20000000000 */
[----:B------:R-:W0:Y:S01]  /*10ed0*/  @P2 LDC R84, c[0x0][0xbec] ;  /* 0x0002fb00ff542b82 */ /* 0x000e220000000800 */
[----:B------:R-:W-:Y:S02]  /*10ee0*/  SEL R94, R56, R57, P0 ;  /* 0x00000039385e7207 */ /* 0x000fe40000000000 */
[----:B------:R-:W-:Y:S02]  /*10ef0*/  SEL R101, R57, R56, P0 ;  /* 0x0000003839657207 */ /* 0x000fe40000000000 */
[----:B------:R-:W-:Y:S02]  /*10f00*/  SEL R16, R38, R39, P0 ;  /* 0x0000002726107207 */ /* 0x000fe40000000000 */
[----:B------:R-:W-:Y:S01]  /*10f10*/  SEL R81, R39, R38, P0 ;  /* 0x0000002627517207 */ /* 0x000fe20000000000 */
[----:B------:R-:W-:Y:S01]  /*10f20*/  IMAD.WIDE.U32 R38, R17, UR6, RZ ;  /* 0x0000000611267c25 */ /* 0x000fe2000f8e00ff */
[----:B------:R-:W-:Y:S01]  /*10f30*/  SEL R46, R66, R67, P0 ;  /* 0x00000043422e7207 */ /* 0x000fe20000000000 */
[----:B------:R-:W1:Y:S01]  /*10f40*/  @P2 LDC R83, c[0x0][0xbf0] ;  /* 0x0002fc00ff532b82 */ /* 0x000e620000000800 */
[----:B------:R-:W-:Y:S01]  /*10f50*/  SEL R51, R67, R66, P0 ;  /* 0x0000004243337207 */ /* 0x000fe20000000000 */
[----:B------:R-:W-:Y:S01]  /*10f60*/  IMAD.IADD R39, R39, 0x1, R13 ;  /* 0x0000000127277824 */ /* 0x000fe200078e020d */
[----:B------:R-:W-:Y:S01]  /*10f70*/  LOP3.LUT R27, R27, 0x7ffffffc, RZ, 0xc0, !PT ;  /* 0x7ffffffc1b1b7812 */ /* 0x000fe200078ec0ff */
[----:B------:R-:W-:Y:S01]  /*10f80*/  ULDC.64 UR6, c[0x0][0xb48] ;  /* 0x0002d20000067ab9 */ /* 0x000fe20000000a00 */
[----:B------:R-:W-:-:S02]  /*10f90*/  SEL R98, R52, R53, P0 ;  /* 0x0000003534627207 */ /* 0x000fc40000000000 */
[----:B------:R-:W-:Y:S02]  /*10fa0*/  SEL R105, R53, R52, P0 ;  /* 0x0000003435697207 */ /* 0x000fe40000000000 */
[C---:B------:R-:W-:Y:S01]  /*10fb0*/  LOP3.LUT P1, RZ, R68.reuse, 0x3, RZ, 0xc0, !PT ;  /* 0x0000000344ff7812 */ /* 0x040fe2000782c0ff */
[----:B------:R-:W-:Y:S01]  /*10fc0*/  IMAD.IADD R68, R68, 0x1, -R27 ;  /* 0x0000000144447824 */ /* 0x000fe200078e0a1b */
        /* <DEDUP_REMOVED lines=8> */
[----:B--2---:R2:W-:Y:S04]  /*11050*/  SHFL.IDX PT, R42, R12, R5, 0x1c1f ;  /* 0x001c1f050c2a7589 */ /* 0x0045e800000e0000 */
[----:B------:R-:W-:Y:S04]  /*11060*/  SHFL.IDX PT, R3, R8, R5, 0x1c1f ;  /* 0x001c1f0508037589 */ /* 0x000fe800000e0000 */
[----:B------:R-:W-:Y:S01]  /*11070*/  SHFL.IDX PT, R6, R6, R5, 0x1c1f ;  /* 0x001c1f0506067589 */ /* 0x000fe200000e0000 */
[----:B--2---:R-:W-:-:S03]  /*11080*/  LOP3.LUT R12, R5, 0x2, RZ, 0x3c, !PT ;  /* 0x00000002050c7812 */ /* 0x004fc600078e3cff */
[----:B------:R-:W-:Y:S04]  /*11090*/  SHFL.IDX PT, R66, R10, R5, 0x1c1f ;  /* 0x001c1f050a427589 */ /* 0x000fe800000e0000 */
[----:B------:R2:W-:Y:S04]  /*110a0*/  SHFL.IDX PT, R8, R87, R12, 0x1c1f ;  /* 0x001c1f0c57087589 */ /* 0x0005e800000e0000 */
[----:B------:R-:W-:Y:S04]  /*110b0*/  SHFL.IDX PT, R9, R9, R12, 0x1c1f ;  /* 0x001c1f0c09097589 */ /* 0x000fe800000e0000 */
[----:B------:R-:W-:Y:S01]  /*110c0*/  SHFL.IDX PT, R7, R102, R5, 0x1c1f ;  /* 0x001c1f0566077589 */ /* 0x000fe200000e0000 */
[----:B--2---:R-:W2:Y:S03]  /*110d0*/  LDC.64 R86, c[0x0][0xbd8] ;  /* 0x0002f600ff567b82 */ /* 0x004ea60000000a00 */
        /* <DEDUP_REMOVED lines=17> */
[----:B------:R-:W5:Y:S04]  /*111f0*/  SHFL.IDX PT, R44, R103, R12, 0x1c1f ;  /* 0x001c1f0c672c7589 */ /* 0x000f6800000e0000 */
[----:B------:R-:W-:Y:S04]  /*11200*/  SHFL.IDX PT, R25, R98, R5, 0x1c1f ;  /* 0x001c1f0562197589 */ /* 0x000fe800000e0000 */
[----:B------:R3:W-:Y:S04]  /*11210*/  SHFL.IDX PT, R54, R92, R5, 0x1c1f ;  /* 0x001c1f055c367589 */ /* 0x0007e800000e0000 */
[----:B------:R-:W0:Y:S04]  /*11220*/  SHFL.IDX PT, R26, R105, R12, 0x1c1f ;  /* 0x001c1f0c691a7589 */ /* 0x000e2800000e0000 */
[----:B------:R-:W-:Y:S01]  /*11230*/  SHFL.IDX PT, R55, R99, R12, 0x1c1f ;  /* 0x001c1f0c63377589 */ /* 0x000fe200000e0000 */
[----:B---3--:R-:W3:Y:S03]  /*11240*/  @P2 LDC R92, c[0x0][0xbec] ;  /* 0x0002fb00ff5c2b82 */ /* 0x008ee60000000800 */
[----:B------:R1:W-:Y:S04]  /*11250*/  SHFL.IDX PT, R45, R90, R5, 0x1c1f ;  /* 0x001c1f055a2d7589 */ /* 0x0003e800000e0000 */
[----:B------:R-:W2:Y:S04]  /*11260*/  SHFL.IDX PT, R58, R97, R12, 0x1c1f ;  /* 0x001c1f0c613a7589 */ /* 0x000ea800000e0000 */
[----:B------:R-:W-:Y:S01]  /*11270*/  SHFL.IDX PT, R62, R88, R5, 0x1c1f ;  /* 0x001c1f05583e7589 */ /* 0x000fe200000e0000 */
[----:B-1----:R-:W1:Y:S03]  /*11280*/  LDC R90, c[0x0][0xc50] ;  /* 0x00031400ff5a7b82 */ /* 0x002e660000000800 */
[----:B------:R-:W2:Y:S04]  /*11290*/  SHFL.IDX PT, R63, R93, R12, 0x1c1f ;  /* 0x001c1f0c5d3f7589 */ /* 0x000ea800000e0000 */
[----:B------:R4:W-:Y:S04]  /*112a0*/  SHFL.IDX PT, R74, R89, R12, 0x1c1f ;  /* 0x001c1f0c594a7589 */ /* 0x0009e800000e0000 */
[----:B------:R-:W-:Y:S01]  /*112b0*/  SHFL.IDX PT, R59, R72, R5, 0x1c1f ;  /* 0x001c1f05483b7589 */ /* 0x000fe200000e0000 */
[----:B---3--:R-:W-:-:S03]  /*112c0*/  @P2 IMAD.HI.U32 R92, R75, R92, RZ ;  /* 0x0000005c4b5c2227 */ /* 0x008fc600078e00ff */
[----:B------:R3:W-:Y:S01]  /*112d0*/  SHFL.IDX PT, R73, R28, R5, 0x1c1f ;  /* 0x001c1f051c497589 */ /* 0x0007e200000e0000 */
[----:B----4-:R-:W4:Y:S03]  /*112e0*/  LDC.64 R88, c[0x0][0xb40] ;  /* 0x0002d000ff587b82 */ /* 0x010f260000000a00 */
[----:B------:R-:W-:Y:S04]  /*112f0*/  SHFL.IDX PT, R48, R48, R5, 0x1c1f ;  /* 0x001c1f0530307589 */ /* 0x000fe800000e0000 */
[----:B------:R-:W-:Y:S01]  /*11300*/  SHFL.IDX PT, R64, R64, R5, 0x1c1f ;  /* 0x001c1f0540407589 */ /* 0x000fe200000e0000 */
[----:B---3--:R-:W-:-:S03]  /*11310*/  SEL R28, R30, R31, P0 ;  /* 0x0000001f1e1c7207 */ /* 0x008fc60000000000 */
[----:B------:R-:W-:Y:S01]  /*11320*/  SHFL.IDX PT, R60, R60, R5, 0x1c1f ;  /* 0x001c1f053c3c7589 */ /* 0x000fe200000e0000 */
[----:B------:R-:W-:Y:S02]  /*11330*/  SEL R30, R31, R30, P0 ;  /* 0x0000001e1f1e7207 */ /* 0x000fe40000000000 */
[----:B-----5:R-:W-:Y:S01]  /*11340*/  SEL R31, R44, R27, P0 ;  /* 0x0000001b2c1f7207 */ /* 0x020fe20000000000 */
[----:B------:R-:W-:Y:S04]  /*11350*/  SHFL.IDX PT, R56, R56, R5, 0x1c1f ;  /* 0x001c1f0538387589 */ /* 0x000fe800000e0000 */
[----:B------:R-:W-:Y:S04]  /*11360*/  SHFL.IDX PT, R52, R52, R5, 0x1c1f ;  /* 0x001c1f0534347589 */ /* 0x000fe800000e0000 */
[----:B------:R-:W-:Y:S01]  /*11370*/  SHFL.IDX PT, R50, R50, R5, 0x1c1f ;  /* 0x001c1f0532327589 */ /* 0x000fe200000e0000 */
[----:B----4-:R-:W-:-:S03]  /*11380*/  IMAD.WIDE.U32 R38, R88, UR36, R38 ;  /* 0x0000002458267c25 */ /* 0x010fc6000f8e0026 */
[----:B------:R-:W-:Y:S04]  /*11390*/  SHFL.IDX PT, R46, R46, R5, 0x1c1f ;  /* 0x001c1f052e2e7589 */ /* 0x000fe800000e0000 */
[----:B------:R-:W-:Y:S04]  /*113a0*/  SHFL.IDX PT, R40, R40, R5, 0x1c1f ;  /* 0x001c1f0528287589 */ /* 0x000fe800000e0000 */
[----:B------:R-:W-:Y:S04]  /*113b0*/  SHFL.IDX PT, R36, R36, R5, 0x1c1f ;  /* 0x001c1f0524247589 */ /* 0x000fe800000e0000 */
[----:B------:R3:W-:Y:S04]  /*113c0*/  SHFL.IDX PT, R4, R20, R5, 0x1c1f ;  /* 0x001c1f0514047589 */ /* 0x0007e800000e0000 */
[----:B------:R4:W-:Y:S04]  /*113d0*/  SHFL.IDX PT, R34, R34, R5, 0x1c1f ;  /* 0x001c1f0522227589 */ /* 0x0009e800000e0000 */
[----:B------:R-:W5:Y:S01]  /*113e0*/  SHFL.IDX PT, R72, R95, R12, 0x1c1f ;  /* 0x001c1f0c5f487589 */ /* 0x000f6200000e0000 */
[----:B---3--:R-:W-:-:S03]  /*113f0*/  SEL R20, R24, R21, P0 ;  /* 0x0000001518147207 */ /* 0x008fc60000000000 */
[----:B------:R-:W3:Y:S01]  /*11400*/  SHFL.IDX PT, R76, R91, R12, 0x1c1f ;  /* 0x001c1f0c5b4c7589 */ /* 0x000ee200000e0000 */
[----:B------:R-:W-:Y:S02]  /*11410*/  SEL R24, R21, R24, P0 ;  /* 0x0000001815187207 */ /* 0x000fe40000000000 */
[----:B----4-:R-:W-:Y:S01]  /*11420*/  SEL R5, R3, R8, P0 ;  /* 0x0000000803057207 */ /* 0x010fe20000000000 */
[----:B------:R4:W-:Y:S01]  /*11430*/  SHFL.IDX PT, R78, R85, R12, 0x1c1f ;  /* 0x001c1f0c554e7589 */ /* 0x0009e200000e0000 */
[----:B------:R-:W-:Y:S02]  /*11440*/  SEL R3, R8, R3, P0 ;  /* 0x0000000308037207 */ /* 0x000fe40000000000 */
[----:B------:R-:W-:Y:S01]  /*11450*/  SEL R8, R6, R9, P0 ;  /* 0x0000000906087207 */ /* 0x000fe20000000000 */
[----:B------:R-:W3:Y:S01]  /*11460*/  SHFL.IDX PT, R77, R77, R12, 0x1c1f ;  /* 0x001c1f0c4d4d7589 */ /* 0x000ee200000e0000 */
[----:B------:R-:W-:Y:S02]  /*11470*/  SEL R6, R9, R6, P0 ;  /* 0x0000000609067207 */ /* 0x000fe40000000000 */
[----:B------:R-:W-:Y:S01]  /*11480*/  SEL R9, R7, R10, P0 ;  /* 0x0000000a07097207 */ /* 0x000fe20000000000 */
[----:B------:R-:W-:Y:S01]  /*11490*/  SHFL.IDX PT, R80, R81, R12, 0x1c1f ;  /* 0x001c1f0c51507589 */ /* 0x000fe200000e0000 */
[----:B------:R-:W-:Y:S01]  /*114a0*/  SEL R7, R10, R7, P0 ;  /* 0x000000070a077207 */ /* 0x000fe20000000000 */
[----:B----4-:R-:W4:Y:S01]  /*114b0*/  @P2 LDC R85, c[0x0][0xbf0] ;  /* 0x0002fc00ff552b82 */ /* 0x010f220000000800 */
[----:B------:R-:W-:Y:S01]  /*114c0*/  SEL R10, R14, R15, P0 ;  /* 0x0000000f0e0a7207 */ /* 0x000fe20000000000 */
[----:B------:R1:W3:Y:S01]  /*114d0*/  SHFL.IDX PT, R79, R29, R12, 0x1c1f ;  /* 0x001c1f0c1d4f7589 */ /* 0x0002e200000e0000 */
[----:B------:R-:W-:-:S02]  /*114e0*/  SEL R14, R15, R14, P0 ;  /* 0x0000000e0f0e7207 */ /* 0x000fc40000000000 */
[----:B------:R-:W-:Y:S01]  /*114f0*/  SEL R15, R16, R13, P0 ;  /* 0x0000000d100f7207 */ /* 0x000fe20000000000 */
[----:B------:R5:W-:Y:S01]  /*11500*/  SHFL.IDX PT, R67, R11, R12, 0x1c1f ;  /* 0x001c1f0c0b437589 */ /* 0x000be200000e0000 */
[----:B0-----:R-:W-:Y:S02]  /*11510*/  SEL R21, R25, R26, P0 ;  /* 0x0000001a19157207 */ /* 0x001fe40000000000 */
[----:B------:R-:W-:Y:S01]  /*11520*/  SEL R25, R26, R25, P0 ;  /* 0x000000191a197207 */ /* 0x000fe20000000000 */
[----:B------:R-:W-:Y:S01]  /*11530*/  SHFL.IDX PT, R69, R69, R12, 0x1c1f ;  /* 0x001c1f0c45457589 */ /* 0x000fe200000e0000 */
[----:B--2---:R-:W-:Y:S02]  /*11540*/  SEL R26, R58, R45, P0 ;  /* 0x0000002d3a1a7207 */ /* 0x004fe40000000000 */
[----:B-1----:R-:W-:Y:S01]  /*11550*/  SEL R29, R27, R44, P0 ;  /* 0x0000002c1b1d7207 */ /* 0x002fe20000000000 */
[----:B------:R-:W-:Y:S01]  /*11560*/  SHFL.IDX PT, R61, R61, R12, 0x1c1f ;  /* 0x001c1f0c3d3d7589 */ /* 0x000fe200000e0000 */
[----:B------:R-:W-:-:S02]  /*11570*/  SEL R27, R55, R54, P0 ;  /* 0x00000036371b7207 */ /* 0x000fc40000000000 */
[----:B-----5:R-:W-:Y:S01]  /*11580*/  SEL R11, R13, R16, P0 ;  /* 0x000000100d0b7207 */ /* 0x020fe20000000000 */
[----:B------:R-:W-:Y:S01]  /*11590*/  SHFL.IDX PT, R65, R65, R12, 0x1c1f ;  /* 0x001c1f0c41417589 */ /* 0x000fe200000e0000 */
[----:B------:R-:W-:Y:S01]  /*115a0*/  SEL R13, R18, R19, P0 ;  /* 0x00000013120d7207 */ /* 0x000fe20000000000 */
[----:B------:R-:W-:Y:S02]  /*115b0*/  IMAD R16, R86, UR37, RZ ;  /* 0x0000002556107c24 */ /* 0x000fe4000f8e02ff */
[----:B------:R-:W-:Y:S02]  /*115c0*/  SHFL.IDX PT, R53, R53, R12, 0x1c1f ;  /* 0x001c1f0c35357589 */ /* 0x000fe400000e0000 */
[----:B------:R-:W-:Y:S01]  /*115d0*/  IMAD R81, R87, UR36, R16 ;  /* 0x0000002457517c24 */ /* 0x000fe2000f8e0210 */
[----:B------:R-:W-:Y:S01]  /*115e0*/  SEL R16, R62, R63, P0 ;  /* 0x0000003f3e107207 */ /* 0x000fe20000000000 */
[----:B------:R-:W-:Y:S04]  /*115f0*/  SHFL.IDX PT, R57, R57, R12, 0x1c1f ;  /* 0x001c1f0c39397589 */ /* 0x000fe800000e0000 */
[----:B------:R-:W-:Y:S04]  /*11600*/  SHFL.IDX PT, R47, R47, R12, 0x1c1f ;  /* 0x001c1f0c2f2f7589 */ /* 0x000fe800000e0000 */
[----:B------:R-:W-:Y:S04]  /*11610*/  SHFL.IDX PT, R51, R51, R12, 0x1c1f ;  /* 0x001c1f0c33337589 */ /* 0x000fe800000e0000 */
[----:B------:R-:W-:Y:S04]  /*11620*/  SHFL.IDX PT, R35, R35, R12, 0x1c1f ;  /* 0x001c1f0c23237589 */ /* 0x000fe800000e0000 */
[----:B------:R-:W-:Y:S04]  /*11630*/  SHFL.IDX PT, R41, R41, R12, 0x1c1f ;  /* 0x001c1f0c29297589 */ /* 0x000fe800000e0000 */
[----:B------:R0:W-:Y:S02]  /*11640*/  SHFL.IDX PT, R37, R37, R12, 0x1c1f ;  /* 0x001c1f0c25257589 */ /* 0x0001e400000e0000 */
[----:B0-----:R-:W-:-:S02]  /*11650*/  SEL R12, R22, R23, P0 ;  /* 0x00000017160c7207 */ /* 0x001fc40000000000 */
[----:B------:R-:W-:Y:S02]  /*11660*/  SEL R22, R23, R22, P0 ;  /* 0x0000001617167207 */ /* 0x000fe40000000000 */
[----:B------:R-:W-:Y:S02]  /*11670*/  SEL R23, R19, R18, P0 ;  /* 0x0000001213177207 */ /* 0x000fe40000000000 */
[----:B------:R-:W-:Y:S01]  /*11680*/  SEL R19, R54, R55, P0 ;  /* 0x0000003736137207 */ /* 0x000fe20000000000 */
[----:B------:R-:W-:Y:S01]  /*11690*/  @P2 IMAD.HI.U32 R54, R75, R84, RZ ;  /* 0x000000544b362227 */ /* 0x000fe200078e00ff */
[----:B------:R-:W-:-:S03]  /*116a0*/  SEL R18, R45, R58, P0 ;  /* 0x0000003a2d127207 */ /* 0x000fc60000000000 */
[----:B------:R-:W-:Y:S01]  /*116b0*/  IMAD.WIDE.U32 R44, R86, UR36, R32 ;  /* 0x00000024562c7c25 */ /* 0x000fe2000f8e0020 */
[----:B------:R-:W-:Y:S02]  /*116c0*/  SEL R32, R63, R62, P0 ;  /* 0x0000003e3f207207 */ /* 0x000fe40000000000 */
[----:B------:R-:W-:Y:S01]  /*116d0*/  SEL R33, R72, R59, P0 ;  /* 0x0000003b48217207 */ /* 0x000fe20000000000 */
[----:B------:R-:W-:Y:S01]  /*116e0*/  IMAD.MOV R55, RZ, RZ, -R17 ;  /* 0x000000ffff377224 */ /* 0x000fe200078e0a11 */
[----:B------:R-:W-:Y:S01]  /*116f0*/  SEL R17, R59, R72, P0 ;  /* 0x000000483b117207 */ /* 0x000fe20000000000 */
[----:B------:R-:W-:Y:S01]  /*11700*/  IMAD.MOV.U32 R63, RZ, RZ, R75 ;  /* 0x000000ffff3f7224 */ /* 0x000fe200078e004b */
[----:B------:R-:W-:Y:S01]  /*11710*/  @P2 SHF.R.U32.HI R63, RZ, R83, R54 ;  /* 0x00000053ff3f2219 */ /* 0x000fe20000011636 */
[----:B------:R-:W-:Y:S01]  /*11720*/  IMAD R83, R90, R55, UR4 ;  /* 0x000000045a537e24 */ /* 0x000fe2000f8e0237 */
[----:B------:R-:W-:Y:S01]  /*11730*/  ULDC.64 UR4, c[0x0][0xbe0] ;  /* 0x0002f80000047ab9 */ /* 0x000fe20000000a00 */
[----:B------:R-:W-:-:S02]  /*11740*/  IMAD R58, R88, UR37, RZ ;  /* 0x00000025583a7c24 */ /* 0x000fc4000f8e02ff */
[----:B------:R-:W-:Y:S01]  /*11750*/  IMAD.IADD R45, R45, 0x1, R81 ;  /* 0x000000012d2d7824 */ /* 0x000fe200078e0251 */
[----:B------:R-:W-:Y:S01]  /*11760*/  SHF.R.S32.HI R62, RZ, 0x1f, R83 ;  /* 0x0000001fff3e7819 */ /* 0x000fe20000011453 */
[----:B------:R-:W-:Y:S02]  /*11770*/  IMAD R55, R89, UR36, R58 ;  /* 0x0000002459377c24 */ /* 0x000fe4000f8e023a */
[----:B------:R-:W-:Y:S02]  /*11780*/  IMAD.MOV.U32 R54, RZ, RZ, R38 ;  /* 0x000000ffff367224 */ /* 0x000fe400078e0026 */
[----:B------:R-:W-:Y:S02]  /*11790*/  IMAD.IADD R55, R39, 0x1, R55 ;  /* 0x0000000127377824 */ /* 0x000fe400078e0237 */
[----:B------:R-:W-:Y:S02]  /*117a0*/  IMAD R39, R62, UR4, RZ ;  /* 0x000000043e277c24 */ /* 0x000fe4000f8e02ff */
[----:B------:R-:W-:Y:S01]  /*117b0*/  IMAD.MOV.U32 R59, RZ, RZ, R75 ;  /* 0x000000ffff3b7224 */ /* 0x000fe200078e004b */
[----:B----4-:R-:W-:Y:S01]  /*117c0*/  @P2 SHF.R.U32.HI R59, RZ, R85, R92 ;  /* 0x00000055ff3b2219 */ /* 0x010fe2000001165c */
[----:B------:R-:W-:-:S02]  /*117d0*/  IMAD R58, R83, UR5, R39 ;  /* 0x00000005533a7c24 */ /* 0x000fc4000f8e0227 */
[----:B------:R-:W-:Y:S01]  /*117e0*/  IMAD.WIDE.U32 R38, R83, UR4, R44 ;  /* 0x0000000453267c25 */ /* 0x000fe2000f8e002c */
[----:B------:R-:W-:-:S03]  /*117f0*/  ULDC.64 UR4, c[0x0][0xb30] ;  /* 0x0002cc0000047ab9 */ /* 0x000fc60000000a00 */
[----:B------:R-:W-:Y:S01]  /*11800*/  IMAD R62, R62, UR6, RZ ;  /* 0x000000063e3e7c24 */ /* 0x000fe2000f8e02ff */
[----:B------:R-:W-:Y:S01]  /*11810*/  IADD3 R38, P2, R63, R38, RZ ;  /* 0x000000263f267210 */ /* 0x000fe20007f5e0ff */
[C---:B------:R-:W-:Y:S01]  /*11820*/  IMAD.WIDE.U32 R44, R83.reuse, UR6, R54 ;  /* 0x00000006532c7c25 */ /* 0x040fe2000f8e0036 */
[----:B------:R-:W-:Y:S02]  /*11830*/  SHF.R.S32.HI R55, RZ, 0x1f, R63 ;  /* 0x0000001fff377819 */ /* 0x000fe4000001143f */
[----:B------:R-:W-:Y:S01]  /*11840*/  SHF.R.S32.HI R54, RZ, 0x1f, R59 ;  /* 0x0000001fff367819 */ /* 0x000fe2000001143b */
[----:B------:R-:W-:Y:S01]  /*11850*/  IMAD R81, R83, UR7, R62 ;  /* 0x0000000753517c24 */ /* 0x000fe2000f8e023e */
[----:B------:R-:W-:Y:S01]  /*11860*/  IADD3.X R39, R55, R39, R58, P2, !PT ;  /* 0x0000002737277210 */ /* 0x000fe200017fe43a */
[----:B------:R-:W-:Y:S01]  /*11870*/  IMAD.MOV R62, RZ, RZ, -R63 ;  /* 0x000000ffff3e7224 */ /* 0x000fe200078e0a3f */
[----:B------:R-:W-:Y:S01]  /*11880*/  ULDC.64 UR6, c[0x0][0xbc8] ;  /* 0x0002f20000067ab9 */ /* 0x000fe20000000a00 */
[----:B------:R-:W-:-:S02]  /*11890*/  IMAD.MOV R63, RZ, RZ, -R59 ;  /* 0x000000ffff3f7224 */ /* 0x000fc400078e0a3b */
[----:B------:R-:W-:Y:S02]  /*118a0*/  IMAD R54, R54, UR4, RZ ;  /* 0x0000000436367c24 */ /* 0x000fe4000f8e02ff */
        /* <DEDUP_REMOVED lines=20> */
[----:B------:R-:W-:Y:S01]  /*119f0*/  SEL R58, R74, R73, P0 ;  /* 0x000000494a3a7207 */ /* 0x000fe20000000000 */
        /* <DEDUP_REMOVED lines=11> */
[----:B------:R-:W-:Y:S01]  /*11ab0*/  ULDC.64 UR8, c[0x0][0xb00] ;  /* 0x0002c00000087ab9 */ /* 0x000fe20000000a00 */
[----:B------:R-:W-:Y:S01]  /*11ac0*/  ISETP.GE.OR P1, PT, R82, R81, P1 ;  /* 0x000000515200720c */ /* 0x000fe20000f26670 */
[----:B------:R-:W-:Y:S01]  /*11ad0*/  UPRMT UR4, URZ, 0x654, UR4 ;  /* 0x000006543f047896 */ /* 0x000fe20008000004 */
[----:B------:R1:W2:Y:S01]  /*11ae0*/  SHFL.IDX PT, R75, R45, 0x1, 0x1c1f ;  /* 0x003c1f002d4b7f89 */ /* 0x0002a200000e0000 */
[----:B------:R-:W-:-:S02]  /*11af0*/  LEA R84, P3, R44, UR8, 0x2 ;  /* 0x000000082c547c11 */ /* 0x000fc4000f8610ff */
[----:B---3--:R-:W-:Y:S02]  /*11b00*/  SEL R55, R71, R76, P0 ;  /* 0x0000004c47377207 */ /* 0x008fe40000000000 */
[----:B------:R-:W-:Y:S01]  /*11b10*/  LEA.HI.X R85, R44, UR9, R39, 0x2, P3 ;  /* 0x000000092c557c11 */ /* 0x000fe200098f1427 */
[----:B------:R3:W4:Y:S01]  /*11b20*/  SHFL.IDX PT, R62, R84, RZ, 0x1c1f ;  /* 0x001c1fff543e7589 */ /* 0x00072200000e0000 */
[----:B------:R-:W-:Y:S01]  /*11b30*/  ISETP.GE.AND P3, PT, R70, R81, PT ;  /* 0x000000514600720c */ /* 0x000fe20003f66270 */
[----:B------:R-:W-:Y:S01]  /*11b40*/  SYNCS.ARRIVE.TRANS64.RED.A1T0 RZ, [UR4], RZ ;  /* 0x000000ffffff79a7 */ /* 0x000fe20008100404 */
[----:B------:R-:W-:Y:S01]  /*11b50*/  SEL R59, R76, R71, P0 ;  /* 0x000000474c3b7207 */ /* 0x000fe20000000000 */
[----:B------:R3:W3:Y:S01]  /*11b60*/  SHFL.IDX PT, R63, R85, RZ, 0x1c1f ;  /* 0x001c1fff553f7589 */ /* 0x0006e200000e0000 */
[----:B------:R-:W-:Y:S01]  /*11b70*/  SEL R38, R42, R77, P0 ;  /* 0x0000004d2a267207 */ /* 0x000fe20000000000 */
[----:B------:R-:W-:Y:S01]  /*11b80*/  IMAD.SHL.U32 R71, R68, 0x2, RZ ;  /* 0x0000000244477824 */ /* 0x000fe200078e00ff */
[----:B------:R-:W-:-:S02]  /*11b90*/  SEL R39, R43, R78, P0 ;  /* 0x0000004e2b277207 */ /* 0x000fc40000000000 */
[----:B------:R-:W-:Y:S02]  /*11ba0*/  SEL R44, R48, R79, P0 ;  /* 0x0000004f302c7207 */ /* 0x000fe40000000000 */
[----:B-1----:R-:W-:Y:S02]  /*11bb0*/  SEL R45, R49, R80, P0 ;  /* 0x00000050312d7207 */ /* 0x002fe40000000000 */
        /* <DEDUP_REMOVED lines=18> */
[C-C-:B---34-:R-:W-:Y:S02]  /*11ce0*/  @!P2 IMAD.WIDE R72, R71.reuse, 0x4, R62.reuse ;  /* 0x000000044748a825 */ /* 0x158fe400078e023e */
        /* <DEDUP_REMOVED lines=41> */
[----:B------:R0:W-:Y:S02]  /*11f80*/  @!P6 ST.E.64 desc[UR38][R6.64], R20 ;  /* 0x000000140600e985 */ /* 0x0001e4000c101b26 */
[--C-:B------:R-:W-:Y:S02]  /*11f90*/  @!P4 IMAD.WIDE R8, R73, 0x4, R62.reuse ;  /* 0x000000044908c825 */ /* 0x100fe400078e023e */
[----:B------:R-:W-:Y:S02]  /*11fa0*/  @!P5 ST.E.64 desc[UR38][R14.64], R24 ;  /* 0x000000180e00d985 */ /* 0x000fe4000c101b26 */
[----:B------:R-:W-:Y:S02]  /*11fb0*/  VIADD R12, R71, 0x58 ;  /* 0x00000058470c7836 */ /* 0x000fe40000000000 */
[----:B-1----:R-:W-:Y:S01]  /*11fc0*/  @!P1 IMAD.WIDE R10, R13, 0x4, R62 ;  /* 0x000000040d0a9825 */ /* 0x002fe200078e023e */
[----:B------:R1:W-:Y:S02]  /*11fd0*/  @!P4 ST.E.64 desc[UR38][R8.64], R28 ;  /* 0x0000001c0800c985 */ /* 0x0003e4000c101b26 */
[----:B------:R-:W-:Y:S01]  /*11fe0*/  ISETP.GE.AND P2, PT, R12, UR4, PT ;  /* 0x000000040c007c0c */ /* 0x000fe2000bf46270 */
[C---:B------:R-:W-:Y:S01]  /*11ff0*/  VIADD R13, R71.reuse, 0x60 ;  /* 0x00000060470d7836 */ /* 0x040fe20000000000 */
[----:B------:R2:W-:Y:S01]  /*12000*/  @!P1 ST.E.64 desc[UR38][R10.64], R30 ;  /* 0x0000001e0a009985 */ /* 0x0005e2000c101b26 */
[C---:B------:R-:W-:Y:S01]  /*12010*/  VIADD R22, R71.reuse, 0x68 ;  /* 0x0000006847167836 */ /* 0x040fe20000000000 */
[----:B------:R-:W-:Y:S01]  /*12020*/  ISETP.GE.AND P1, PT, R0, UR4, PT ;  /* 0x0000000400007c0c */ /* 0x000fe2000bf26270 */
[----:B0-----:R-:W-:Y:S01]  /*12030*/  VIADD R7, R71, 0x78 ;  /* 0x0000007847077836 */ /* 0x001fe20000000000 */
        /* <DEDUP_REMOVED lines=29> */
.L_x_8021:
[----:B------:R-:W-:Y:S05]  /*12210*/  BSYNC B0 ;  /* 0x0000000000007941 */ /* 0x000fea0003800000 */
.L_x_8020:
        /* <DEDUP_REMOVED lines=122> */
.L_x_8019:
        /* <DEDUP_REMOVED lines=55> */
.L_x_7981:
        /* <DEDUP_REMOVED lines=18> */
.L_x_8022:
[----:B------:R-:W-:Y:S01]  /*12e50*/  ULDC UR8, c[0x0][0xc50] ;  /* 0x0003140000087ab9 */ /* 0x000fe20000000800 */
[----:B------:R-:W-:Y:S01]  /*12e60*/  UMOV UR36, UR6 ;  /* 0x0000000600247c82 */ /* 0x000fe20008000000 */
[----:B------:R-:W-:-:S11]  /*12e70*/  UISETP.NE.AND UP0, UPT, UR8, 0x1, UPT ;  /* 0x000000010800788c */ /* 0x000fd6000bf05270 */
[----:B------:R-:W-:Y:S01]  /*12e80*/  @UP0 ULDC UR4, c[0x0][0xc54] ;  /* 0x0003150000040ab9 */ /* 0x000fe20000000800 */
[----:B------:R-:W-:Y:S01]  /*12e90*/  @UP0 ULDC UR7, c[0x0][0xc58] ;  /* 0x0003160000070ab9 */ /* 0x000fe20000000800 */
[----:B------:R-:W-:-:S04]  /*12ea0*/  UIMAD.WIDE.U32 UR4, UR6, UR4, URZ ;  /* 0x00000004060472a5 */ /* 0x000fc8000f8e003f */
[----:B------:R-:W-:-:S12]  /*12eb0*/  @UP0 USHF.R.U32.HI UR36, URZ, UR7, UR5 ;  /* 0x000000073f240299 */ /* 0x000fd80008011605 */
.L_x_8023:
        /* <DEDUP_REMOVED lines=19> */
[----:B------:R-:W-:Y:S01]  /*12ff0*/  @UP1 ULDC UR11, c[0x0][0x450] ;  /* 0x00011400000b1ab9 */ /* 0x000fe20000000800 */
[----:B------:R-:W-:Y:S02]  /*13000*/  ULDC UR9, c[0x0][0x2f0] ;  /* 0x0000bc0000097ab9 */ /* 0x000fe40000000800 */
[----:B------:R-:W-:Y:S02]  /*13010*/  UIMAD UR10, UR7, UR9, UR10 ;  /* 0x00000009070a72a4 */ /* 0x000fe4000f8e020a */
[----:B0-----:R-:W-:-:S04]  /*13020*/  USHF.L.U32 UR41, UR41, 0x7, URZ ;  /* 0x0000000729297899 */ /* 0x001fc8000800063f */
[----:B------:R-:W-:-:S04]  /*13030*/  UIADD3 UR6, UR41, 0x7f, URZ ;  /* 0x0000007f29067890 */ /* 0x000fc8000fffe03f */
[----:B------:R-:W-:-:S04]  /*13040*/  UIMAD.WIDE.U32 UR4, UR6, UR4, URZ ;  /* 0x00000004060472a5 */ /* 0x000fc8000f8e003f */
[----:B------:R-:W-:Y:S02]  /*13050*/  @UP1 USHF.R.U32.HI UR6, URZ, UR11, UR5 ;  /* 0x0000000b3f061299 */ /* 0x000fe40008011605 */
[----:B------:R-:W-:Y:S02]  /*13060*/  UIMAD UR5, UR7, UR9, 0xdf ;  /* 0x000000df070574a4 */ /* 0x000fe4000f8e0209 */
[----:B------:R-:W-:Y:S01]  /*13070*/  UIADD3 UR7, UR10, UR6, URZ ;  /* 0x000000060a077290 */ /* 0x000fe2000fffe03f */
[----:B------:R-:W-:Y:S02]  /*13080*/  UMOV UR4, URZ ;  /* 0x0000003f00047c82 */ /* 0x000fe40008000000 */
[----:B------:R-:W-:Y:S01]  /*13090*/  UMOV UR6, URZ ;  /* 0x0000003f00067c82 */ /* 0x000fe20008000000 */
[----:B------:R-:W-:Y:S02]  /*130a0*/  UIMAD.WIDE UR4, UR5, -0x6db6db6d, UR4 ;  /* 0x92492493050478a5 */ /* 0x000fe4000f8e0204 */
[----:B------:R-:W-:-:S02]  /*130b0*/  UIMAD.WIDE UR6, UR7, -0x6db6db6d, UR6 ;  /* 0x92492493070678a5 */ /* 0x000fc4000f8e0206 */
[----:B------:R-:W-:Y:S02]  /*130c0*/  USHF.R.U32.HI UR9, URZ, 0x1f, UR5 ;  /* 0x0000001f3f097899 */ /* 0x000fe40008011605 */
[----:B------:R-:W-:Y:S02]  /*130d0*/  USHF.R.U32.HI UR4, URZ, 0x1f, UR7 ;  /* 0x0000001f3f047899 */ /* 0x000fe40008011607 */
[----:B------:R-:W-:Y:S02]  /*130e0*/  ULEA.HI.SX32 UR9, UR5, UR9, 0x19 ;  /* 0x0000000905097291 */ /* 0x000fe4000f8fca3f */
[----:B------:R-:W-:Y:S02]  /*130f0*/  ULEA.HI.SX32 UR4, UR7, UR4, 0x19 ;  /* 0x0000000407047291 */ /* 0x000fe4000f8fca3f */
[----:B------:R-:W-:Y:S02]  /*13100*/  USHF.R.U32.HI UR7, URZ, 0x10, UR8 ;  /* 0x000000103f077899 */ /* 0x000fe40008011608 */
[----:B------:R-:W-:-:S02]  /*13110*/  UISETP.LT.AND UP0, UPT, UR9, UR4, UPT ;  /* 0x000000040900728c */ /* 0x000fc4000bf01270 */
[----:B------:R-:W-:Y:S02]  /*13120*/  ULOP3.LUT UR5, UR8, 0xffff, URZ, 0xc0, !UPT ;  /* 0x0000ffff08057892 */ /* 0x000fe4000f8ec03f */
        /* <DEDUP_REMOVED lines=34> */
.L_x_8025:
        /* <DEDUP_REMOVED lines=30> */
.L_x_8026:
        /* <DEDUP_REMOVED lines=20> */
.L_x_8027:
        /* <DEDUP_REMOVED lines=20> */
.L_x_8028:
        /* <DEDUP_REMOVED lines=18> */
.L_x_8029:
        /* <DEDUP_REMOVED lines=14> */
[----:B------:R-:W-:Y:S01]  /*139b0*/  IMAD.SHL.U32 R19, R6, 0x10, RZ ;  /* 0x0000001006137824 */ /* 0x000fe200078e00ff */
[----:B------:R-:W-:Y:S01]  /*139c0*/  SHF.R.U32.HI R5, RZ, 0x5, R8 ;  /* 0x00000005ff057819 */ /* 0x000fe20000011608 */
[----:B------:R-:W-:Y:S01]  /*139d0*/  UMOV UR4, 0xffffffff ;  /* 0xffffffff00047882 */ /* 0x000fe20000000000 */
[----:B------:R-:W-:Y:S01]  /*139e0*/  LOP3.LUT R4, R4, 0x10, R6, 0xf8, !PT ;  /* 0x0000001004047812 */ /* 0x000fe200078ef806 */
[----:B0-----:R-:W0:Y:S01]  /*139f0*/  LDC.64 R2, c[0x0][0x418] ;  /* 0x00010600ff027b82 */ /* 0x001e220000000a00 */
[----:B------:R-:W-:-:S02]  /*13a00*/  LOP3.LUT R19, R19, 0x70, RZ, 0xc0, !PT ;  /* 0x0000007013137812 */ /* 0x000fc400078ec0ff */
[----:B------:R-:W-:Y:S02]  /*13a10*/  LOP3.LUT R7, R4, 0x10, R7, 0x78, !PT ;  /* 0x0000001004077812 */ /* 0x000fe400078e7807 */
[C---:B------:R-:W-:Y:S02]  /*13a20*/  LOP3.LUT R4, R0.reuse, 0x60, RZ, 0xc0, !PT ;  /* 0x0000006000047812 */ /* 0x040fe400078ec0ff */
[----:B------:R-:W-:Y:S02]  /*13a30*/  LOP3.LUT R0, R0, 0x100, RZ, 0xc0, !PT ;  /* 0x0000010000007812 */ /* 0x000fe400078ec0ff */
[----:B------:R-:W-:Y:S01]  /*13a40*/  SHF.R.U32.HI R6, RZ, 0x5, R6 ;  /* 0x00000005ff067819 */ /* 0x000fe20000011606 */
[----:B------:R-:W-:-:S03]  /*13a50*/  IMAD R4, R5, 0x200, R4 ;  /* 0x0000020005047824 */ /* 0x000fc600078e0204 */
[----:B------:R-:W-:Y:S02]  /*13a60*/  LOP3.LUT R6, R6, 0x3, RZ, 0xc0, !PT ;  /* 0x0000000306067812 */ /* 0x000fe400078ec0ff */
[----:B------:R-:W-:-:S05]  /*13a70*/  IADD3 R0, R7, R4, R0 ;  /* 0x0000000407007210 */ /* 0x000fca0007ffe000 */
[----:B------:R1:W-:Y:S01]  /*13a80*/  STL [R1+0x10], R0 ;  /* 0x0000100001007387 */ /* 0x0003e20000100800 */
[----:B0-----:R-:W-:-:S04]  /*13a90*/  ISETP.NE.U32.AND P0, PT, R2, RZ, PT ;  /* 0x000000ff0200720c */ /* 0x001fc80003f05070 */
[----:B------:R-:W-:Y:S02]  /*13aa0*/  ISETP.NE.AND.EX P2, PT, R3, RZ, PT, P0 ;  /* 0x000000ff0300720c */ /* 0x000fe40003f45300 */
[----:B-1----:R-:W-:-:S05]  /*13ab0*/  LOP3.LUT R0, R18, 0x380, RZ, 0xc0, !PT ;  /* 0x0000038012007812 */ /* 0x002fca00078ec0ff */
[----:B------:R-:W-:-:S05]  /*13ac0*/  IMAD R0, R5, 0x10, R0 ;  /* 0x0000001005007824 */ /* 0x000fca00078e0200 */
[----:B------:R-:W-:Y:S01]  /*13ad0*/  LOP3.LUT R5, R0, R19, RZ, 0x3c, !PT ;  /* 0x0000001300057212 */ /* 0x000fe200078e3cff */
[----:B------:R-:W-:-:S03]  /*13ae0*/  IMAD.MOV.U32 R0, RZ, RZ, 0x40 ;  /* 0x00000040ff007424 */ /* 0x000fc600078e00ff */
[----:B------:R-:W-:Y:S02]  /*13af0*/  LOP3.LUT R18, R5, 0xc00, R18, 0xf8, !PT ;  /* 0x00000c0005127812 */ /* 0x000fe400078ef812 */
[----:B------:R-:W-:Y:S02]  /*13b00*/  SEL R4, R0, 0xffffffc0, !P1 ;  /* 0xffffffc000047807 */ /* 0x000fe40004800000 */
[----:B------:R-:W-:Y:S02]  /*13b10*/  P2R R0, PR, RZ, 0x4 ;  /* 0x00000004ff007803 */ /* 0x000fe40000000000 */
[----:B--2---:R-:W-:Y:S01]  /*13b20*/  SHF.R.S32.HI R10, RZ, 0x1f, R9 ;  /* 0x0000001fff0a7819 */ /* 0x004fe20000011409 */
[----:B------:R0:W-:Y:S01]  /*13b30*/  STL [R1], R9 ;  /* 0x0000000901007387 */ /* 0x0001e20000100800 */
[----:B------:R-:W-:-:S03]  /*13b40*/  SEL R16, R9, RZ, !P2 ;  /* 0x000000ff09107207 */ /* 0x000fc60005000000 */
[----:B------:R0:W-:Y:S04]  /*13b50*/  STL [R1+0x14], R0 ;  /* 0x0000140001007387 */ /* 0x0001e80000100800 */
[----:B------:R0:W-:Y:S01]  /*13b60*/  STL [R1+0x8], R10 ;  /* 0x0000080a01007387 */ /* 0x0001e20000100800 */
[----:B------:R-:W-:Y:S05]  /*13b70*/  BRA.DIV UR4, `(.L_x_8030) ;  /* 0x0000002e04e07947 */ /* 0x000fea000b800000 */
[----:B------:R1:W2:Y:S02]  /*13b80*/  SHFL.IDX PT, R14, R6, RZ, 0x1f ;  /* 0x00001fff060e7589 */ /* 0x0002a400000e0000 */
.L_x_8079:
        /* <DEDUP_REMOVED lines=9> */
.L_x_8082:
        /* <DEDUP_REMOVED lines=20> */
.L_x_8033:
[----:B0-----:R-:W-:Y:S01]  /*13d60*/  IMAD.MOV.U32 R2, RZ, RZ, 0x1 ;  /* 0x00000001ff027424 */ /* 0x001fe200078e00ff */
[----:B------:R-:W-:-:S04]  /*13d70*/  ISETP.NE.AND P1, PT, R8, RZ, PT ;  /* 0x000000ff0800720c */ /* 0x000fc80003f25270 */
[----:B------:R-:W-:-:S04]  /*13d80*/  SHF.L.U32 R2, R2, 0x1f, RZ ;  /* 0x0000001f02027819 */ /* 0x000fc800000006ff */
[----:B------:R-:W0:Y:S02]  /*13d90*/  SYNCS.PHASECHK.TRANS64.TRYWAIT P0, [UR40+0x2e880], R2 ;  /* 0x02e88002ff0075a7 */ /* 0x000e240008000168 */
[----:B0-----:R-:W-:Y:S05]  /*13da0*/  @!P0 BRA `(.L_x_8034) ;  /* 0x0000002c00948947 */ /* 0x001fea0003800000 */
.L_x_8083:
[----:B------:R-:W-:Y:S05]  /*13db0*/  @P1 BRA `(.L_x_8035) ;  /* 0x0000000000181947 */ /* 0x000fea0003800000 */
[----:B------:R-:W2:Y:S01]  /*13dc0*/  S2R R4, SR_TID.X ;  /* 0x0000000000047919 */ /* 0x000ea20000002100 */
[----:B0-----:R-:W-:-:S04]  /*13dd0*/  IMAD.MOV.U32 R3, RZ, RZ, 0x7000 ;  /* 0x00007000ff037424 */ /* 0x001fc800078e00ff */
[----:B------:R3:W-:Y:S01]  /*13de0*/  SYNCS.ARRIVE.TRANS64 RZ, [UR40+0x2e870], R3 ;  /* 0x02e87003ffff79a7 */ /* 0x0007e20008000028 */
[----:B--2---:R-:W-:-:S13]  /*13df0*/  LOP3.LUT P0, RZ, R4, 0x1f, RZ, 0xc0, !PT ;  /* 0x0000001f04ff7812 */ /* 0x004fda000780c0ff */
[----:B---3--:R-:W-:Y:S05]  /*13e00*/  @!P0 BRA `(.L_x_8035) ;  /* 0x0000000000048947 */ /* 0x008fea0003800000 */
[----:B------:R-:W-:Y:S01]  /*13e10*/  BPT.TRAP 0x1 ;  /* 0x000000040000795c */ /* 0x000fe20000300000 */
.L_x_8035:
        /* <DEDUP_REMOVED lines=15> */
.L_x_8084:
[----:B------:R-:W-:Y:S05]  /*13f10*/  @P1 BRA `(.L_x_8037) ;  /* 0x0000000000181947 */ /* 0x000fea0003800000 */
[----:B0-----:R-:W0:Y:S01]  /*13f20*/  S2R R3, SR_TID.X ;  /* 0x0000000000037919 */ /* 0x001e220000002100 */
[----:B------:R-:W-:-:S04]  /*13f30*/  IMAD.MOV.U32 R2, RZ, RZ, 0x7000 ;  /* 0x00007000ff027424 */ /* 0x000fc800078e00ff */
[----:B------:R2:W-:Y:S01]  /*13f40*/  SYNCS.ARRIVE.TRANS64 RZ, [UR40+0x2e830], R2 ;  /* 0x02e83002ffff79a7 */ /* 0x0005e20008000028 */
[----:B0-----:R-:W-:-:S13]  /*13f50*/  LOP3.LUT P0, RZ, R3, 0x1f, RZ, 0xc0, !PT ;  /* 0x0000001f03ff7812 */ /* 0x001fda000780c0ff */
[----:B--2---:R-:W-:Y:S05]  /*13f60*/  @!P0 BRA `(.L_x_8037) ;  /* 0x0000000000048947 */ /* 0x004fea0003800000 */
[----:B------:R-:W-:Y:S01]  /*13f70*/  BPT.TRAP 0x1 ;  /* 0x000000040000795c */ /* 0x000fe20000300000 */
.L_x_8037:
        /* <DEDUP_REMOVED lines=9> */
[----:B------:R-:W-:Y:S01]  /*14010*/  UMOV UR6, 0x0 ;  /* 0x0000000000067882 */ /* 0x000fe20000000000 */
[----:B------:R-:W-:Y:S01]  /*14020*/  UMOV UR7, 0x14f00000 ;  /* 0x14f0000000077882 */ /* 0x000fe20000000000 */
[----:B------:R-:W-:Y:S01]  /*14030*/  UMOV UR10, URZ ;  /* 0x0000003f000a7c82 */ /* 0x000fe20008000000 */
[----:B------:R-:W-:Y:S01]  /*14040*/  UMOV UR12, UR36 ;  /* 0x00000024000c7c82 */ /* 0x000fe20008000000 */
[----:B------:R2:W-:Y:S03]  /*14050*/  STL [R1+0xc], R0 ;  /* 0x00000c0001007387 */ /* 0x0005e60000100800 */
[----:B------:R2:W-:Y:S01]  /*14060*/  UTMALDG.4D [UR8], [UR4], desc[UR6] ;  /* 0x00000608040075b4 */ /* 0x0005e20008019000 */
[----:B------:R-:W-:-:S02]  /*14070*/  NOP ;  /* 0x0000000000007918 */ /* 0x000fc40000000000 */
.L_x_8031:
        /* <DEDUP_REMOVED lines=22> */
.L_x_8038:
[----:B------:R-:W2:Y:S01]  /*141e0*/  S2R R5, SR_CTAID.Z ;  /* 0x0000000000057919 */ /* 0x000ea20000002700 */
[----:B------:R-:W3:Y:S01]  /*141f0*/  LDC R8, c[0x0][0x448] ;  /* 0x00011200ff087b82 */ /* 0x000ee20000000800 */
[----:B------:R-:W-:Y:S01]  /*14200*/  USHF.R.S32.HI UR4, URZ, 0x1f, UR36 ;  /* 0x0000001f3f047899 */ /* 0x000fe20008011424 */
[----:B------:R-:W4:Y:S01]  /*14210*/  S2R R7, SR_TID.X ;  /* 0x0000000000077919 */ /* 0x000f220000002100 */
[----:B------:R-:W-:Y:S02]  /*14220*/  ULDC.64 UR8, c[0x0][0x2d8] ;  /* 0x0000b60000087ab9 */ /* 0x000fe40000000a00 */
[----:B------:R-:W-:Y:S01]  /*14230*/  UIMAD UR6, UR4, UR8, URZ ;  /* 0x00000008040672a4 */ /* 0x000fe2000f8e023f */
[----:B------:R-:W5:Y:S02]  /*14240*/  S2R R4, SR_CTAID.X ;  /* 0x0000000000047919 */ /* 0x000f640000002500 */
[----:B0-----:R-:W0:Y:S01]  /*14250*/  LDC.64 R2, c[0x0][0x2e0] ;  /* 0x0000b800ff027b82 */ /* 0x001e220000000a00 */
[----:B------:R-:W-:-:S02]  /*14260*/  UIMAD.WIDE.U32 UR4, UR36, UR8, URZ ;  /* 0x00000008240472a5 */ /* 0x000fc4000f8e003f */
[----:B------:R-:W-:-:S04]  /*14270*/  UIMAD UR6, UR36, UR9, UR6 ;  /* 0x00000009240672a4 */ /* 0x000fc8000f8e0206 */
[----:B------:R-:W-:Y:S01]  /*14280*/  UIADD3 UR5, UR5, UR6, URZ ;  /* 0x0000000605057290 */ /* 0x000fe2000fffe03f */
[----:B---3--:R-:W-:Y:S02]  /*14290*/  ISETP.NE.AND P0, PT, R8, 0x1, PT ;  /* 0x000000010800780c */ /* 0x008fe40003f05270 */
[----:B--2---:R-:W-:Y:S02]  /*142a0*/  SHF.R.S32.HI R0, RZ, 0x1f, R5 ;  /* 0x0000001fff007819 */ /* 0x004fe40000011405 */
[----:B----4-:R-:W-:-:S03]  /*142b0*/  LOP3.LUT R9, R7, 0x7f, RZ, 0xc0, !PT ;  /* 0x0000007f07097812 */ /* 0x010fc600078ec0ff */
[----:B0-----:R-:W-:-:S06]  /*142c0*/  IMAD R0, R0, R2, RZ ;  /* 0x0000000200007224 */ /* 0x001fcc00078e02ff */
[----:B-1----:R-:W0:Y:S01]  /*142d0*/  @P0 LDC R6, c[0x0][0x44c] ;  /* 0x00011300ff060b82 */ /* 0x002e220000000800 */
[----:B------:R-:W-:Y:S01]  /*142e0*/  SHF.R.U32.HI R7, RZ, 0x3, R7 ;  /* 0x00000003ff077819 */ /* 0x000fe20000011607 */
[C---:B------:R-:W-:Y:S02]  /*142f0*/  IMAD R0, R5.reuse, R3, R0 ;  /* 0x0000000305007224 */ /* 0x040fe400078e0200 */
[----:B------:R-:W-:Y:S01]  /*14300*/  IMAD.WIDE.U32 R2, R5, R2, UR4 ;  /* 0x0000000405027e25 */ /* 0x000fe2000f8e0002 */
[----:B------:R-:W-:-:S03]  /*14310*/  ULDC.64 UR4, c[0x0][0x2d0] ;  /* 0x0000b40000047ab9 */ /* 0x000fc60000000a00 */
[----:B------:R-:W1:Y:S01]  /*14320*/  @P0 LDC R5, c[0x0][0x450] ;  /* 0x00011400ff050b82 */ /* 0x000e620000000800 */
[----:B------:R-:W-:Y:S01]  /*14330*/  IMAD.IADD R3, R3, 0x1, R0 ;  /* 0x0000000103037824 */ /* 0x000fe200078e0200 */
[----:B------:R-:W-:-:S05]  /*14340*/  LEA.HI R0, R9, R19, RZ, 0x1d ;  /* 0x0000001309007211 */ /* 0x000fca00078fe8ff */
[----:B-----5:R-:W-:-:S04]  /*14350*/  IMAD R0, R4, 0x80, R0 ;  /* 0x0000008004007824 */ /* 0x020fc800078e0200 */
        /* <DEDUP_REMOVED lines=17> */
[----:B------:R-:W-:-:S03]  /*14470*/  ULDC UR4, c[0x0][0x2b8] ;  /* 0x0000ae0000047ab9 */ /* 0x000fc60000000800 */
[----:B------:R-:W-:Y:S01]  /*14480*/  IADD3.X R2, R3, UR5, R4, P0, !PT ;  /* 0x0000000503027c10 */ /* 0x000fe200087fe404 */
[----:B------:R-:W-:Y:S01]  /*14490*/  IMAD.SHL.U32 R3, R7, 0x80, RZ ;  /* 0x0000008007037824 */ /* 0x000fe200078e00ff */
[----:B------:R-:W-:Y:S01]  /*144a0*/  ISETP.GE.AND P0, PT, R19, UR4, PT ;  /* 0x0000000413007c0c */ /* 0x000fe2000bf06270 */
[----:B------:R-:W-:Y:S01]  /*144b0*/  IMAD.SHL.U32 R4, R7, 0x10, RZ ;  /* 0x0000001007047824 */ /* 0x000fe200078e00ff */
[----:B------:R-:W-:Y:S02]  /*144c0*/  UMOV UR4, 0xffffffff ;  /* 0xffffffff00047882 */ /* 0x000fe40000000000 */
        /* <DEDUP_REMOVED lines=85> */
[----:B------:R0:W-:Y:S04]  /*14a20*/  @!P1 LDGSTS.E.BYPASS.LTC128B.128 [R8+0x1f400], desc[UR38][R6.64], !P0 ;  /* 0x1f40000006089fae */ /* 0x0001e8000c101d66 */
[----:B0-----:R0:W1:Y:S02]  /*14a30*/  SHFL.IDX PT, R6, R2, 0x7, 0x181f ;  /* 0x00f81f0002067f89 */ /* 0x00106400000e0000 */
.L_x_8101:
[----:B------:R-:W-:-:S05]  /*14a40*/  VIADD R5, R5, 0x70 ;  /* 0x0000007005057836 */ /* 0x000fca0000000000 */
[----:B------:R-:W-:-:S13]  /*14a50*/  ISETP.GE.AND P1, PT, R5, R3, PT ;  /* 0x000000030500720c */ /* 0x000fda0003f26270 */
[----:B0-----:R-:W-:Y:S01]  /*14a60*/  @!P1 IADD3 R2, P2, R19, R0, RZ ;  /* 0x0000000013029210 */ /* 0x001fe20007f5e0ff */
[----:B------:R-:W-:Y:S02]  /*14a70*/  @!P1 VIADD R5, R4, UR40 ;  /* 0x0000002804059c36 */ /* 0x000fe40008000000 */
[----:B------:R-:W-:Y:S02]  /*14a80*/  IMAD.MOV.U32 R0, RZ, RZ, 0x1 ;  /* 0x00000001ff007424 */ /* 0x000fe400078e00ff */
[----:B-1----:R-:W-:-:S03]  /*14a90*/  @!P1 IMAD.X R3, RZ, RZ, R6, P2 ;  /* 0x000000ffff039224 */ /* 0x002fc600010e0606 */
[----:B------:R-:W-:Y:S02]  /*14aa0*/  SHF.L.U32 R0, R0, 0x1f, RZ ;  /* 0x0000001f00007819 */ /* 0x000fe400000006ff */
        /* <DEDUP_REMOVED lines=8> */
[----:B------:R-:W2:Y:S01]  /*14b30*/  LDL R7, [R1+0x4] ;  /* 0x0000040001077983 */ /* 0x000ea20000100800 */
[----:B------:R-:W-:Y:S01]  /*14b40*/  SYNCS.ARRIVE.TRANS64.A1T0 RZ, [UR40+0x2e800], RZ ;  /* 0x02e800ffffff79a7 */ /* 0x000fe20008100028 */
[----:B------:R-:W-:Y:S01]  /*14b50*/  VIADD R17, R17, 0xfffffffe ;  /* 0xfffffffe11117836 */ /* 0x000fe20000000000 */
[----:B------:R-:W1:Y:S04]  /*14b60*/  SYNCS.PHASECHK.TRANS64.TRYWAIT P0, [UR40+0x2e820], R0 ;  /* 0x02e82000ff0075a7 */ /* 0x000e680008000168 */
[----:B--2---:R-:W-:Y:S01]  /*14b70*/  ISETP.GE.AND P1, PT, R17, R7, PT ;  /* 0x000000071100720c */ /* 0x004fe20003f26270 */
[----:B01----:R-:W-:-:S12]  /*14b80*/  @!P0 BRA `(.L_x_8040) ;  /* 0x0000002c00108947 */ /* 0x003fd80003800000 */
.L_x_8102:
[----:B------:R-:W-:Y:S01]  /*14b90*/  IMAD.MOV.U32 R21, RZ, RZ, 0x1 ;  /* 0x00000001ff157424 */ /* 0x000fe200078e00ff */
[----:B------:R-:W-:Y:S06]  /*14ba0*/  @!P1 BRA `(.L_x_8041) ;  /* 0x0000001000289947 */ /* 0x000fec0003800000 */
[----:B------:R-:W2:Y:S01]  /*14bb0*/  LDL R3, [R1+0x18] ;  /* 0x0000180001037983 */ /* 0x000ea20000100800 */
[----:B0-----:R-:W0:Y:S01]  /*14bc0*/  S2R R2, SR_TID.X ;  /* 0x0000000000027919 */ /* 0x001e220000002100 */
[----:B------:R-:W-:Y:S01]  /*14bd0*/  IMAD.MOV.U32 R6, RZ, RZ, 0x1 ;  /* 0x00000001ff067424 */ /* 0x000fe200078e00ff */
[----:B0-----:R-:W-:Y:S01]  /*14be0*/  LOP3.LUT P0, RZ, R2, 0x4, RZ, 0xc0, !PT ;  /* 0x0000000402ff7812 */ /* 0x001fe2000780c0ff */
[----:B------:R-:W-:-:S05]  /*14bf0*/  IMAD.MOV.U32 R2, RZ, RZ, 0x40 ;  /* 0x00000040ff027424 */ /* 0x000fca00078e00ff */
[----:B------:R-:W-:-:S05]  /*14c00*/  SEL R2, R2, 0xffffffc0, !P0 ;  /* 0xffffffc002027807 */ /* 0x000fca0004000000 */
[----:B------:R-:W-:Y:S01]  /*14c10*/  IMAD.IADD R2, R2, 0x1, R18 ;  /* 0x0000000102027824 */ /* 0x000fe200078e0212 */
[C---:B--2---:R-:W-:Y:S02]  /*14c20*/  LOP3.LUT R4, R3.reuse, 0x1, RZ, 0xfc, !PT ;  /* 0x0000000103047812 */ /* 0x044fe400078efcff */
[----:B------:R-:W-:-:S03]  /*14c30*/  LOP3.LUT R0, R3, 0x2, RZ, 0xfc, !PT ;  /* 0x0000000203007812 */ /* 0x000fc600078efcff */
[----:B------:R-:W-:Y:S04]  /*14c40*/  STL [R1+0x20], R4 ;  /* 0x0000200401007387 */ /* 0x000fe80000100800 */
[----:B------:R0:W-:Y:S02]  /*14c50*/  STL [R1+0x1c], R0 ;  /* 0x00001c0001007387 */ /* 0x0001e40000100800 */
[----:B0-----:R-:W-:-:S07]  /*14c60*/  IMAD.MOV.U32 R0, RZ, RZ, RZ ;  /* 0x000000ffff007224 */ /* 0x001fce00078e00ff */
.L_x_8058:
        /* <DEDUP_REMOVED lines=10> */
[----:B------:R-:W-:Y:S01]  /*14d10*/  IMAD.MOV.U32 R7, RZ, RZ, R17 ;  /* 0x000000ffff077224 */ /* 0x000fe200078e0011 */
[----:B--2---:R-:W-:-:S13]  /*14d20*/  ISETP.NE.AND P1, PT, R2, RZ, PT ;  /* 0x000000ff0200720c */ /* 0x004fda0003f25270 */
[----:B------:R-:W-:Y:S05]  /*14d30*/  @!P1 BRA `(.L_x_8044) ;  /* 0x0000000000509947 */ /* 0x000fea0003800000 */
[----:B------:R-:W2:Y:S01]  /*14d40*/  LDL R8, [R1+0x8] ;  /* 0x0000080001087983 */ /* 0x000ea20000100800 */
[----:B------:R-:W0:Y:S01]  /*14d50*/  LDC R5, c[0x0][0x43c] ;  /* 0x00010f00ff057b82 */ /* 0x000e220000000800 */
[----:B------:R-:W-:Y:S02]  /*14d60*/  ULDC.64 UR4, c[0x0][0x428] ;  /* 0x00010a0000047ab9 */ /* 0x000fe40000000a00 */
[----:B------:R-:W3:Y:S01]  /*14d70*/  LDL R9, [R1] ;  /* 0x0000000001097983 */ /* 0x000ee20000100800 */
        /* <DEDUP_REMOVED lines=16> */
.L_x_8044:
[----:B0-----:R-:W-:Y:S01]  /*14e80*/  LEA R4, R20, UR40, 0x3 ;  /* 0x0000002814047c11 */ /* 0x001fe2000f8e18ff */
[----:B------:R-:W0:Y:S01]  /*14e90*/  S2R R2, SR_TID.X ;  /* 0x0000000000027919 */ /* 0x000e220000002100 */
[----:B------:R-:W-:-:S04]  /*14ea0*/  SHF.L.U32 R3, R21, 0x1f, RZ ;  /* 0x0000001f15037819 */ /* 0x000fc800000006ff */
[----:B------:R-:W1:Y:S01]  /*14eb0*/  SYNCS.PHASECHK.TRANS64.TRYWAIT P0, [R4+URZ+0x2e880], R3 ;  /* 0x02e88003040075a7 */ /* 0x000e62000800017f */
[----:B0-----:R-:W-:-:S04]  /*14ec0*/  LOP3.LUT R2, R2, 0x7f, RZ, 0xc0, !PT ;  /* 0x0000007f02027812 */ /* 0x001fc800078ec0ff */
[----:B------:R-:W-:Y:S01]  /*14ed0*/  ISETP.NE.AND P1, PT, R2, RZ, PT ;  /* 0x000000ff0200720c */ /* 0x000fe20003f25270 */
[----:B-1----:R-:W-:-:S12]  /*14ee0*/  @!P0 BRA `(.L_x_8045) ;  /* 0x0000002800508947 */ /* 0x002fd80003800000 */
.L_x_8103:
        /* <DEDUP_REMOVED lines=9> */
.L_x_8047:
[----:B------:R-:W-:Y:S05]  /*14f80*/  BSYNC B1 ;  /* 0x0000000000017941 */ /* 0x000fea0003800000 */
.L_x_8046:
        /* <DEDUP_REMOVED lines=16> */
.L_x_8048:
        /* <DEDUP_REMOVED lines=8> */
.L_x_8104:
        /* <DEDUP_REMOVED lines=11> */
.L_x_8051:
[----:B------:R-:W-:Y:S05]  /*151c0*/  BSYNC B1 ;  /* 0x0000000000017941 */ /* 0x000fea0003800000 */
.L_x_8050:
        /* <DEDUP_REMOVED lines=12> */
.L_x_8052:
[----:B------:R-:W-:-:S13]  /*15290*/  @P0 ELECT P1, URZ, PT ;  /* 0x00000000003f082f */ /* 0x000fda0003820000 */
[----:B------:R-:W-:Y:S01]  /*152a0*/  @P1 R2UR UR13, R16 ;  /* 0x00000000100d12ca */ /* 0x000fe200000e0000 */
[----:B------:R-:W-:Y:S01]  /*152b0*/  UMOV UR12, UR36 ;  /* 0x00000024000c7c82 */ /* 0x000fe20008000000 */
[----:B------:R-:W-:-:S11]  /*152c0*/  @P1 PLOP3.LUT P0, PT, P1, PT, PT, 0x8, 0x0 ;  /* 0x000000000000181c */ /* 0x000fd60000f0e170 */
[----:B------:R2:W-:Y:S01]  /*152d0*/  UTMALDG.4D [UR8], [UR4], desc[UR6] ;  /* 0x00000608040075b4 */ /* 0x0005e20008019000 */
[----:B------:R-:W-:Y:S01]  /*152e0*/  PLOP3.LUT P1, PT, PT, PT, PT, 0x8, 0x0 ;  /* 0x000000000000781c */ /* 0x000fe20003f2e170 */
[----:B--2---:R-:W-:-:S12]  /*152f0*/  @P0 BRA.U.ANY `(.L_x_8052) ;  /* 0xfffffffd00e40947 */ /* 0x004fd8000393ffff */
.L_x_8043:
[----:B------:R-:W-:Y:S05]  /*15300*/  BSYNC B0 ;  /* 0x0000000000007941 */ /* 0x000fea0003800000 */
.L_x_8042:
[----:B------:R-:W2:Y:S02]  /*15310*/  LDL R2, [R1+0x20] ;  /* 0x0000200001027983 */ /* 0x000ea40000100800 */
[----:B--2---:R-:W-:-:S13]  /*15320*/  ISETP.NE.AND P0, PT, R2, 0x3, PT ;  /* 0x000000030200780c */ /* 0x004fda0003f05270 */
[----:B------:R-:W-:Y:S05]  /*15330*/  @!P0 BRA `(.L_x_8053) ;  /* 0x0000000000048947 */ /* 0x000fea0003800000 */
[----:B------:R-:W-:Y:S01]  /*15340*/  BPT.TRAP 0x1 ;  /* 0x000000040000795c */ /* 0x000fe20000300000 */
.L_x_8053:
[----:B01----:R-:W2:Y:S01]  /*15350*/  LDL R3, [R1+0x1c] ;  /* 0x00001c0001037983 */ /* 0x003ea20000100800 */
[----:B------:R-:W-:Y:S02]  /*15360*/  LOP3.LUT R2, R6, 0x1, RZ, 0x3c, !PT ;  /* 0x0000000106027812 */ /* 0x000fe400078e3cff */
[----:B------:R-:W-:Y:S02]  /*15370*/  LEA R19, R0, UR40, 0x3 ;  /* 0x0000002800137c11 */ /* 0x000fe4000f8e18ff */
[----:B------:R-:W-:-:S04]  /*15380*/  SHF.L.U32 R2, R2, 0x1f, RZ ;  /* 0x0000001f02027819 */ /* 0x000fc800000006ff */
[----:B------:R-:W0:Y:S01]  /*15390*/  SYNCS.PHASECHK.TRANS64.TRYWAIT P0, [R19+URZ+0x2e870], R2 ;  /* 0x02e87002130075a7 */ /* 0x000e22000800017f */
[----:B--2---:R-:W-:Y:S01]  /*153a0*/  ISETP.NE.AND P1, PT, R3, 0x3, PT ;  /* 0x000000030300780c */ /* 0x004fe20003f25270 */
[----:B0-----:R-:W-:-:S12]  /*153b0*/  @!P0 BRA `(.L_x_8054) ;  /* 0x0000002400448947 */ /* 0x001fd80003800000 */
.L_x_8105:
[----:B------:R-:W-:Y:S05]  /*153c0*/  @!P1 BRA `(.L_x_8055) ;  /* 0x0000000000049947 */ /* 0x000fea0003800000 */
[----:B------:R-:W-:Y:S01]  /*153d0*/  BPT.TRAP 0x1 ;  /* 0x000000040000795c */ /* 0x000fe20000300000 */
.L_x_8055:
[----:B------:R-:W-:Y:S01]  /*153e0*/  SHF.L.U32 R3, R6, 0x1f, RZ ;  /* 0x0000001f06037819 */ /* 0x000fe200000006ff */
[----:B0-----:R-:W-:-:S03]  /*153f0*/  IMAD R2, R0, 0x7000, RZ ;  /* 0x0000700000027824 */ /* 0x001fc600078e02ff */
[----:B------:R-:W0:Y:S02]  /*15400*/  SYNCS.PHASECHK.TRANS64.TRYWAIT P0, [R19+URZ+0x2e860], R3 ;  /* 0x02e86003130075a7 */ /* 0x000e24000800017f */
[----:B0-----:R-:W-:Y:S05]  /*15410*/  @!P0 BRA `(.L_x_8056) ;  /* 0x0000002400408947 */ /* 0x001fea0003800000 */
.L_x_8106:
[----:B------:R-:W2:Y:S01]  /*15420*/  LDL R12, [R1+0x10] ;  /* 0x00001000010c7983 */ /* 0x000ea20000100800 */
[----:B------:R-:W-:Y:S01]  /*15430*/  LOP3.LUT R4, R2, R18, RZ, 0xfc, !PT ;  /* 0x0000001202047212 */ /* 0x000fe200078efcff */
[----:B------:R-:W-:Y:S05]  /*15440*/  WARPSYNC.ALL ;  /* 0x0000000000007948 */ /* 0x000fea0003800000 */
[----:B------:R-:W1:Y:S01]  /*15450*/  S2R R0, SR_TID.X ;  /* 0x0000000000007919 */ /* 0x000e620000002100 */
[----:B------:R-:W-:Y:S01]  /*15460*/  IMAD.MOV.U32 R13, RZ, RZ, 0x40 ;  /* 0x00000040ff0d7424 */ /* 0x000fe200078e00ff */
[----:B------:R-:W3:Y:S01]  /*15470*/  LDSM.16.MT88.4 R4, [R4+UR40+0xe400] ;  /* 0x00e400280404783b */ /* 0x000ee20008004200 */
[----:B-1----:R-:W-:Y:S01]  /*15480*/  LOP3.LUT P0, RZ, R0, 0x4, RZ, 0xc0, !PT ;  /* 0x0000000400ff7812 */ /* 0x002fe2000780c0ff */
[----:B------:R-:W-:-:S03]  /*15490*/  IMAD.U32 R0, RZ, RZ, UR40 ;  /* 0x00000028ff007e24 */ /* 0x000fc6000f8e00ff */
[----:B------:R-:W-:Y:S01]  /*154a0*/  SEL R13, R13, 0xffffffc0, !P0 ;  /* 0xffffffc00d0d7807 */ /* 0x000fe20004000000 */
[----:B------:R-:W-:-:S04]  /*154b0*/  VIADD R0, R0, 0x400 ;  /* 0x0000040000007836 */ /* 0x000fc80000000000 */
[----:B------:R-:W-:Y:S01]  /*154c0*/  IMAD.IADD R13, R13, 0x1, R18 ;  /* 0x000000010d0d7824 */ /* 0x000fe200078e0212 */
[----:B---3--:R-:W-:-:S04]  /*154d0*/  PRMT R8, R4, 0x6420, R5 ;  /* 0x0000642004087816 */ /* 0x008fc80000000005 */
[----:B0-----:R-:W-:Y:S02]  /*154e0*/  IADD3 R3, R13, UR40, R2 ;  /* 0x000000280d037c10 */ /* 0x001fe4000fffe002 */
[----:B------:R-:W-:Y:S02]  /*154f0*/  PRMT R9, R4, 0x7531, R5 ;  /* 0x0000753104097816 */ /* 0x000fe40000000005 */
[C-C-:B------:R-:W-:Y:S02]  /*15500*/  PRMT R10, R6.reuse, 0x6420, R7.reuse ;  /* 0x00006420060a7816 */ /* 0x140fe40000000007 */
[----:B------:R-:W-:Y:S02]  /*15510*/  PRMT R11, R6, 0x7531, R7 ;  /* 0x00007531060b7816 */ /* 0x000fe40000000007 */
[----:B------:R-:W0:Y:S01]  /*15520*/  LDSM.16.MT88.4 R4, [R3+0xe400] ;  /* 0x00e400000304783b */ /* 0x000e220000004200 */
[----:B--2---:R-:W-:-:S05]  /*15530*/  IADD3 R0, R0, R2, R12 ;  /* 0x0000000200007210 */ /* 0x004fca0007ffe00c */
[----:B------:R0:W-:Y:S02]  /*15540*/  STSM.16.M88.4 [R0], R8 ;  /* 0x0000000800007844 */ /* 0x0001e40000000200 */
[C-C-:B0-----:R-:W-:Y:S02]  /*15550*/  PRMT R8, R4.reuse, 0x6420, R5.reuse ;  /* 0x0000642004087816 */ /* 0x141fe40000000005 */
        /* <DEDUP_REMOVED lines=96> */
.L_x_8057:
        /* <DEDUP_REMOVED lines=15> */
.L_x_8041:
[----:B------:R-:W-:-:S07]  /*15c50*/  IMAD.MOV.U32 R20, RZ, RZ, RZ ;  /* 0x000000ffff147224 */ /* 0x000fce00078e00ff */
.L_x_8059:
[----:B0-----:R-:W2:Y:S02]  /*15c60*/  LDL R2, [R1+0x18] ;  /* 0x0000180001027983 */ /* 0x001ea40000100800 */
[----:B--2---:R-:W-:-:S04]  /*15c70*/  LOP3.LUT R0, R2, 0x1, RZ, 0xfc, !PT ;  /* 0x0000000102007812 */ /* 0x004fc800078efcff */
[----:B------:R-:W-:-:S13]  /*15c80*/  ISETP.NE.AND P0, PT, R0, 0x3, PT ;  /* 0x000000030000780c */ /* 0x000fda0003f05270 */
[----:B------:R-:W-:Y:S05]  /*15c90*/  @!P0 BRA `(.L_x_8060) ;  /* 0x0000000000048947 */ /* 0x000fea0003800000 */
[----:B------:R-:W-:Y:S01]  /*15ca0*/  BPT.TRAP 0x1 ;  /* 0x000000040000795c */ /* 0x000fe20000300000 */
.L_x_8060:
        /* <DEDUP_REMOVED lines=9> */
.L_x_8107:
[----:B------:R-:W-:Y:S05]  /*15d40*/  BSYNC B0 ;  /* 0x0000000000007941 */ /* 0x000fea0003800000 */
.L_x_8061:
[----:B------:R-:W-:Y:S05]  /*15d50*/  @!P1 BRA `(.L_x_8063) ;  /* 0x0000000000049947 */ /* 0x000fea0003800000 */
[----:B------:R-:W-:Y:S01]  /*15d60*/  BPT.TRAP 0x1 ;  /* 0x000000040000795c */ /* 0x000fe20000300000 */
.L_x_8063:
[----:B0-----:R-:W2:Y:S01]  /*15d70*/  LDL R2, [R1] ;  /* 0x0000000001027983 */ /* 0x001ea20000100800 */
[----:B------:R-:W-:Y:S01]  /*15d80*/  SHF.L.U32 R0, R21, 0x1f, RZ ;  /* 0x0000001f15007819 */ /* 0x000fe200000006ff */
[----:B------:R-:W-:-:S03]  /*15d90*/  IMAD R13, R20, 0x7000, RZ ;  /* 0x00007000140d7824 */ /* 0x000fc600078e02ff */
[----:B--2---:R0:W1:Y:S02]  /*15da0*/  SYNCS.PHASECHK.TRANS64.TRYWAIT P0, [R2+URZ+0x2e860], R0 ;  /* 0x02e86000020075a7 */ /* 0x004064000800017f */
[----:B0-----:R-:W-:Y:S01]  /*15db0*/  LOP3.LUT R2, R13, R18, RZ, 0xfc, !PT ;  /* 0x000000120d027212 */ /* 0x001fe200078efcff */
[----:B-1----:R-:W-:Y:S06]  /*15dc0*/  @!P0 BRA `(.L_x_8064) ;  /* 0x0000001c00008947 */ /* 0x002fec0003800000 */
.L_x_8108:
[----:B------:R-:W2:Y:S01]  /*15dd0*/  LDL.LU R12, [R1+0x10] ;  /* 0x00001000010c7983 */ /* 0x000ea20000300800 */
[----:B------:R-:W-:Y:S01]  /*15de0*/  IMAD.MOV.U32 R4, RZ, RZ, 0x40 ;  /* 0x00000040ff047424 */ /* 0x000fe200078e00ff */
[----:B0-----:R-:W0:Y:S01]  /*15df0*/  S2R R3, SR_TID.X ;  /* 0x0000000000037919 */ /* 0x001e220000002100 */
[----:B------:R-:W-:Y:S05]  /*15e00*/  WARPSYNC.ALL ;  /* 0x0000000000007948 */ /* 0x000fea0003800000 */
[----:B------:R-:W1:Y:S01]  /*15e10*/  LDSM.16.MT88.4 R8, [R2+UR40+0xe400] ;  /* 0x00e400280208783b */ /* 0x000e620008004200 */
[----:B0-----:R-:W-:Y:S01]  /*15e20*/  LOP3.LUT P0, RZ, R3, 0x4, RZ, 0xc0, !PT ;  /* 0x0000000403ff7812 */ /* 0x001fe2000780c0ff */
[----:B------:R-:W-:-:S03]  /*15e30*/  VIADD R3, R2, UR40 ;  /* 0x0000002802037c36 */ /* 0x000fc60008000000 */
[----:B------:R-:W-:-:S05]  /*15e40*/  SEL R4, R4, 0xffffffc0, !P0 ;  /* 0xffffffc004047807 */ /* 0x000fca0004000000 */
[----:B------:R-:W-:-:S05]  /*15e50*/  IMAD.IADD R3, R4, 0x1, R3 ;  /* 0x0000000104037824 */ /* 0x000fca00078e0203 */
[----:B------:R-:W0:Y:S01]  /*15e60*/  LDSM.16.MT88.4 R4, [R3+0xe400] ;  /* 0x00e400000304783b */ /* 0x000e220000004200 */
[C-C-:B-1----:R-:W-:Y:S02]  /*15e70*/  PRMT R14, R10.reuse, 0x6420, R11.reuse ;  /* 0x000064200a0e7816 */ /* 0x142fe4000000000b */
[----:B------:R-:W-:Y:S02]  /*15e80*/  PRMT R15, R10, 0x7531, R11 ;  /* 0x000075310a0f7816 */ /* 0x000fe4000000000b */
[C-C-:B0-----:R-:W-:Y:S02]  /*15e90*/  PRMT R10, R6.reuse, 0x6420, R7.reuse ;  /* 0x00006420060a7816 */ /* 0x141fe40000000007 */
[----:B------:R-:W-:Y:S02]  /*15ea0*/  PRMT R11, R6, 0x7531, R7 ;  /* 0x00007531060b7816 */ /* 0x000fe40000000007 */
[----:B--2---:R-:W-:Y:S02]  /*15eb0*/  IADD3 R0, R13, UR40, R12 ;  /* 0x000000280d007c10 */ /* 0x004fe4000fffe00c */
[----:B------:R-:W-:-:S02]  /*15ec0*/  PRMT R12, R8, 0x6420, R9 ;  /* 0x00006420080c7816 */ /* 0x000fc40000000009 */
[----:B------:R-:W-:Y:S02]  /*15ed0*/  PRMT R13, R8, 0x7531, R9 ;  /* 0x00007531080d7816 */ /* 0x000fe40000000009 */
[C-C-:B------:R-:W-:Y:S02]  /*15ee0*/  PRMT R8, R4.reuse, 0x6420, R5.reuse ;  /* 0x0000642004087816 */ /* 0x140fe40000000005 */
        /* <DEDUP_REMOVED lines=83> */
.L_x_8065:
        /* <DEDUP_REMOVED lines=9> */
[----:B0-----:R-:W-:-:S05]  /*164b0*/  VIADD R0, R20, 0x1 ;  /* 0x0000000114007836 */ /* 0x001fca0000000000 */
[----:B------:R-:W-:-:S04]  /*164c0*/  ISETP.NE.AND P0, PT, R0, 0x2, PT ;  /* 0x000000020000780c */ /* 0x000fc80003f05270 */
[----:B------:R-:W-:Y:S02]  /*164d0*/  SEL R2, RZ, 0x1, P0 ;  /* 0x00000001ff027807 */ /* 0x000fe40000000000 */
[----:B------:R-:W-:Y:S02]  /*164e0*/  SEL R0, R0, RZ, P0 ;  /* 0x000000ff00007207 */ /* 0x000fe40000000000 */
[----:B------:R-:W-:Y:S01]  /*164f0*/  LOP3.LUT R21, R21, R2, RZ, 0x3c, !PT ;  /* 0x0000000215157212 */ /* 0x000fe200078e3cff */
[----:B------:R-:W-:-:S07]  /*16500*/  IMAD.MOV.U32 R2, RZ, RZ, RZ ;  /* 0x000000ffff027224 */ /* 0x000fce00078e00ff */
.L_x_8024:
[----:B------:R-:W0:Y:S01]  /*16510*/  S2R R4, SR_CgaCtaId ;  /* 0x0000000000047919 */ /* 0x000e220000008800 */
[----:B------:R-:W-:Y:S02]  /*16520*/  MOV R3, 0x400 ;  /* 0x0000040000037802 */ /* 0x000fe40000000f00 */
[----:B------:R-:W-:Y:S02]  /*16530*/  SHF.L.U32 R2, R2, 0x1f, RZ ;  /* 0x0000001f02027819 */ /* 0x000fe400000006ff */
[----:B0-----:R-:W-:-:S04]  /*16540*/  LEA R7, R4, R3, 0x18 ;  /* 0x0000000304077211 */ /* 0x001fc800078ec0ff */
[----:B------:R-:W0:Y:S02]  /*16550*/  SYNCS.PHASECHK.TRANS64.TRYWAIT P0, [R7+URZ+0x2e820], R2 ;  /* 0x02e82002070075a7 */ /* 0x000e24000800017f */
[----:B0-----:R-:W-:Y:S05]  /*16560*/  @!P0 BRA `(.L_x_8066) ;  /* 0x0000001400308947 */ /* 0x001fea0003800000 */
.L_x_8109:
        /* <DEDUP_REMOVED lines=13> */
.L_x_8067:
        /* <DEDUP_REMOVED lines=12> */
.L_x_8110:
[----:B------:R-:W1:Y:S02]  /*16700*/  SYNCS.PHASECHK.TRANS64.TRYWAIT P1, [R5+URZ], R2 ;  /* 0x00000002050075a7 */ /* 0x000e64000802017f */
[----:B-1----:R-:W-:Y:S05]  /*16710*/  @!P1 BRA `(.L_x_8069) ;  /* 0x0000001000ec9947 */ /* 0x002fea0003800000 */
.L_x_8111:
[----:B------:R-:W-:Y:S05]  /*16720*/  @!P0 BRA `(.L_x_8070) ;  /* 0x0000000000048947 */ /* 0x000fea0003800000 */
[----:B------:R-:W-:Y:S01]  /*16730*/  BPT.TRAP 0x1 ;  /* 0x000000040000795c */ /* 0x000fe20000300000 */
.L_x_8070:
[----:B------:R-:W-:-:S04]  /*16740*/  IMAD R0, R0, 0x8, R7 ;  /* 0x0000000800007824 */ /* 0x000fc800078e0207 */
[----:B------:R-:W2:Y:S02]  /*16750*/  SYNCS.PHASECHK.TRANS64.TRYWAIT P1, [R0+URZ+0x2e860], R3 ;  /* 0x02e86003000075a7 */ /* 0x000ea4000802017f */
[----:B--2---:R-:W-:Y:S05]  /*16760*/  @!P1 BRA `(.L_x_8071) ;  /* 0x0000001000ec9947 */ /* 0x004fea0003800000 */
.L_x_8112:
[----:B------:R-:W-:Y:S05]  /*16770*/  @!P0 BRA `(.L_x_8072) ;  /* 0x0000000000048947 */ /* 0x000fea0003800000 */
[----:B------:R-:W-:Y:S01]  /*16780*/  BPT.TRAP 0x1 ;  /* 0x000000040000795c */ /* 0x000fe20000300000 */
.L_x_8072:
[----:B-1----:R-:W-:-:S04]  /*16790*/  IMAD R5, R4, 0x8, R7 ;  /* 0x0000000804057824 */ /* 0x002fc800078e0207 */
[----:B------:R-:W1:Y:S02]  /*167a0*/  SYNCS.PHASECHK.TRANS64.TRYWAIT P1, [R5+URZ+0x2e860], R2 ;  /* 0x02e86002050075a7 */ /* 0x000e64000802017f */
[----:B-1----:R-:W-:Y:S05]  /*167b0*/  @!P1 BRA `(.L_x_8073) ;  /* 0x0000001000ec9947 */ /* 0x002fea0003800000 */
.L_x_8113:
[----:B------:R-:W-:Y:S05]  /*167c0*/  @!P0 BRA `(.L_x_8074) ;  /* 0x0000000000048947 */ /* 0x000fea0003800000 */
[----:B------:R-:W-:Y:S01]  /*167d0*/  BPT.TRAP 0x1 ;  /* 0x000000040000795c */ /* 0x000fe20000300000 */
.L_x_8074:
[----:B------:R-:W3:Y:S02]  /*167e0*/  SYNCS.PHASECHK.TRANS64.TRYWAIT P0, [R0+URZ+0x2e880], R3 ;  /* 0x02e88003000075a7 */ /* 0x000ee4000800017f */
[----:B---3--:R-:W-:Y:S05]  /*167f0*/  @!P0 BRA `(.L_x_8075) ;  /* 0x0000001000f08947 */ /* 0x008fea0003800000 */
.L_x_8076:
[----:B----4-:R4:W0:Y:S02]  /*16800*/  SYNCS.PHASECHK.TRANS64.TRYWAIT P0, [R5+URZ+0x2e880], R2 ;  /* 0x02e88002050075a7 */ /* 0x010824000800017f */
[----:B0-----:R-:W-:Y:S05]  /*16810*/  @!P0 NANOSLEEP.SYNCS 0x989680 ;  /* 0x009896800000895d */ /* 0x001fea0003900000 */
[----:B------:R-:W0:Y:S02]  /*16820*/  @!P0 SYNCS.PHASECHK.TRANS64 P0, [R5+URZ+0x2e880], R2 ;  /* 0x02e88002050085a7 */ /* 0x000e24000800007f */
[----:B0-----:R-:W-:Y:S05]  /*16830*/  @!P0 BRA `(.L_x_8076) ;  /* 0xfffffffc00f08947 */ /* 0x001fea000383ffff */
.L_x_7983:
[----:B------:R-:W-:Y:S05]  /*16840*/  BSYNC B6 ;  /* 0x0000000000067941 */ /* 0x000fea0003800000 */
.L_x_7980:
[----:B------:R-:W-:Y:S05]  /*16850*/  EXIT ;  /* 0x000000000000794d */ /* 0x000fea0003800000 */
.L_x_7987:
[----:B0-----:R-:W-:-:S04]  /*16860*/  IMAD.U32 R3, RZ, RZ, UR41 ;  /* 0x00000029ff037e24 */ /* 0x001fc8000f8e00ff */
[----:B------:R0:W1:Y:S03]  /*16870*/  SYNCS.PHASECHK.TRANS64.TRYWAIT P0, [R3+URZ+0x2e800], R6 ;  /* 0x02e80006030075a7 */ /* 0x000066000800017f */
[----:B-1----:R-:W-:Y:S05]  /*16880*/  @!P0 NANOSLEEP.SYNCS 0x989680 ;  /* 0x009896800000895d */ /* 0x002fea0003900000 */
[----:B------:R-:W1:Y:S02]  /*16890*/  @!P0 SYNCS.PHASECHK.TRANS64 P0, [R3+URZ+0x2e800], R6 ;  /* 0x02e80006030085a7 */ /* 0x000e64000800007f */
[----:B-1----:R-:W-:Y:S05]  /*168a0*/  @!P0 BRA `(.L_x_7987) ;  /* 0xfffffffc00ec8947 */ /* 0x002fea000383ffff */
[----:B------:R-:W-:Y:S05]  /*168b0*/  BRA `(.L_x_8077) ;  /* 0xfffffeac00687947 */ /* 0x000fea000383ffff */
.L_x_7991:
[----:B--2---:R-:W-:-:S04]  /*168c0*/  IMAD.U32 R5, RZ, RZ, UR41 ;  /* 0x00000029ff057e24 */ /* 0x004fc8000f8e00ff */
[----:B------:R2:W3:Y:S03]  /*168d0*/  SYNCS.PHASECHK.TRANS64.TRYWAIT P2, [R5+URZ+0x2e830], R6 ;  /* 0x02e83006050075a7 */ /* 0x0004e6000804017f */
[----:B---3--:R-:W-:Y:S05]  /*168e0*/  @!P2 NANOSLEEP.SYNCS 0x989680 ;  /* 0x009896800000a95d */ /* 0x008fea0003900000 */
[----:B------:R-:W3:Y:S02]  /*168f0*/  @!P2 SYNCS.PHASECHK.TRANS64 P2, [R5+URZ+0x2e830], R6 ;  /* 0x02e830060500a5a7 */ /* 0x000ee4000804007f */
[----:B---3--:R-:W-:Y:S05]  /*16900*/  @!P2 BRA `(.L_x_7991) ;  /* 0xfffffffc00eca947 */ /* 0x008fea000383ffff */
[----:B------:R-:W-:Y:S05]  /*16910*/  BRA `(.L_x_7990) ;  /* 0xfffffeac00847947 */ /* 0x000fea000383ffff */
.L_x_7996:
[----:B-1----:R-:W-:-:S04]  /*16920*/  IMAD.U32 R15, RZ, RZ, UR10 ;  /* 0x0000000aff0f7e24 */ /* 0x002fc8000f8e00ff */
[----:B------:R1:W2:Y:S03]  /*16930*/  SYNCS.PHASECHK.TRANS64.TRYWAIT P3, [R15+URZ+0x2e830], R14 ;  /* 0x02e8300e0f0075a7 */ /* 0x0002a6000806017f */
[----:B--2---:R-:W-:Y:S05]  /*16940*/  @!P3 NANOSLEEP.SYNCS 0x989680 ;  /* 0x009896800000b95d */ /* 0x004fea0003900000 */
[----:B------:R-:W2:Y:S02]  /*16950*/  @!P3 SYNCS.PHASECHK.TRANS64 P3, [R15+URZ+0x2e830], R14 ;  /* 0x02e8300e0f00b5a7 */ /* 0x000ea4000806007f */
[----:B--2---:R-:W-:Y:S05]  /*16960*/  @!P3 BRA `(.L_x_7996) ;  /* 0xfffffffc00ecb947 */ /* 0x004fea000383ffff */
[----:B------:R-:W-:Y:S05]  /*16970*/  BRA `(.L_x_7993) ;  /* 0xfffffefc00b07947 */ /* 0x000fea000383ffff */
.L_x_8000:
[----:B-1----:R-:W-:-:S04]  /*16980*/  IMAD.U32 R14, RZ, RZ, UR10 ;  /* 0x0000000aff0e7e24 */ /* 0x002fc8000f8e00ff */
[----:B------:R1:W2:Y:S03]  /*16990*/  SYNCS.PHASECHK.TRANS64.TRYWAIT P3, [R14+URZ+0x2e850], R13 ;  /* 0x02e8500d0e0075a7 */ /* 0x0002a6000806017f */
[----:B--2---:R-:W-:Y:S05]  /*169a0*/  @!P3 NANOSLEEP.SYNCS 0x989680 ;  /* 0x009896800000b95d */ /* 0x004fea0003900000 */
[----:B------:R-:W2:Y:S02]  /*169b0*/  @!P3 SYNCS.PHASECHK.TRANS64 P3, [R14+URZ+0x2e850], R13 ;  /* 0x02e8500d0e00b5a7 */ /* 0x000ea4000806007f */
[----:B--2---:R-:W-:Y:S05]  /*169c0*/  @!P3 BRA `(.L_x_8000) ;  /* 0xfffffffc00ecb947 */ /* 0x004fea000383ffff */
[----:B------:R-:W-:Y:S05]  /*169d0*/  BRA `(.L_x_7997) ;  /* 0xffffff0800a47947 */ /* 0x000fea000383ffff */
.L_x_8007:
[----:B-1----:R-:W-:-:S04]  /*169e0*/  IMAD.U32 R14, RZ, RZ, UR7 ;  /* 0x00000007ff0e7e24 */ /* 0x002fc8000f8e00ff */
[----:B------:R1:W2:Y:S03]  /*169f0*/  SYNCS.PHASECHK.TRANS64.TRYWAIT P2, [R14+URZ+0x2e830], R11 ;  /* 0x02e8300b0e0075a7 */ /* 0x0002a6000804017f */
[----:B--2---:R-:W-:Y:S05]  /*16a00*/  @!P2 NANOSLEEP.SYNCS 0x989680 ;  /* 0x009896800000a95d */ /* 0x004fea0003900000 */
[----:B------:R-:W2:Y:S02]  /*16a10*/  @!P2 SYNCS.PHASECHK.TRANS64 P2, [R14+URZ+0x2e830], R11 ;  /* 0x02e8300b0e00a5a7 */ /* 0x000ea4000804007f */
[----:B--2---:R-:W-:Y:S05]  /*16a20*/  @!P2 BRA `(.L_x_8007) ;  /* 0xfffffffc00eca947 */ /* 0x004fea000383ffff */
[----:B------:R-:W-:Y:S05]  /*16a30*/  BRA `(.L_x_8004) ;  /* 0xffffff5000547947 */ /* 0x000fea000383ffff */
.L_x_8011:
[----:B01----:R-:W-:-:S04]  /*16a40*/  IMAD.U32 R11, RZ, RZ, UR7 ;  /* 0x00000007ff0b7e24 */ /* 0x003fc8000f8e00ff */
[----:B------:R0:W1:Y:S03]  /*16a50*/  SYNCS.PHASECHK.TRANS64.TRYWAIT P2, [R11+URZ+0x2e850], R10 ;  /* 0x02e8500a0b0075a7 */ /* 0x000066000804017f */
[----:B-1----:R-:W-:Y:S05]  /*16a60*/  @!P2 NANOSLEEP.SYNCS 0x989680 ;  /* 0x009896800000a95d */ /* 0x002fea0003900000 */
[----:B------:R-:W1:Y:S02]  /*16a70*/  @!P2 SYNCS.PHASECHK.TRANS64 P2, [R11+URZ+0x2e850], R10 ;  /* 0x02e8500a0b00a5a7 */ /* 0x000e64000804007f */
[----:B-1----:R-:W-:Y:S05]  /*16a80*/  @!P2 BRA `(.L_x_8011) ;  /* 0xfffffffc00eca947 */ /* 0x002fea000383ffff */
[----:B------:R-:W-:Y:S05]  /*16a90*/  BRA `(.L_x_8008) ;  /* 0xffffff5c00447947 */ /* 0x000fea000383ffff */
.L_x_8017:
[----:B-1----:R-:W-:-:S04]  /*16aa0*/  IMAD.U32 R3, RZ, RZ, UR5 ;  /* 0x00000005ff037e24 */ /* 0x002fc8000f8e00ff */
[----:B------:R1:W2:Y:S03]  /*16ab0*/  SYNCS.PHASECHK.TRANS64.TRYWAIT P0, [R3+URZ+0x2e850], R4 ;  /* 0x02e85004030075a7 */ /* 0x0002a6000800017f */
[----:B--2---:R-:W-:Y:S05]  /*16ac0*/  @!P0 NANOSLEEP.SYNCS 0x989680 ;  /* 0x009896800000895d */ /* 0x004fea0003900000 */
[----:B------:R-:W2:Y:S02]  /*16ad0*/  @!P0 SYNCS.PHASECHK.TRANS64 P0, [R3+URZ+0x2e850], R4 ;  /* 0x02e85004030085a7 */ /* 0x000ea4000800007f */
[----:B--2---:R-:W-:Y:S05]  /*16ae0*/  @!P0 BRA `(.L_x_8017) ;  /* 0xfffffffc00ec8947 */ /* 0x004fea000383ffff */
[----:B------:R-:W-:Y:S05]  /*16af0*/  BRA `(.L_x_8016) ;  /* 0xffffff9000e47947 */ /* 0x000fea000383ffff */
.L_x_8030:
[----:B------:R-:W-:Y:S02]  /*16b00*/  IMAD.MOV.U32 R13, RZ, RZ, R6 ;  /* 0x000000ffff0d7224 */ /* 0x000fe400078e0006 */
[----:B------:R-:W-:Y:S02]  /*16b10*/  IMAD.MOV.U32 R12, RZ, RZ, RZ ;  /* 0x000000ffff0c7224 */ /* 0x000fe400078e00ff */
[----:B------:R-:W-:Y:S02]  /*16b20*/  IMAD.MOV.U32 R11, RZ, RZ, 0x1f ;  /* 0x0000001fff0b7424 */ /* 0x000fe400078e00ff */
[----:B------:R-:W-:-:S07]  /*16b30*/  IMAD.MOV.U32 R15, RZ, RZ, -0x1 ;  /* 0xffffffffff0f7424 */ /* 0x000fce00078e00ff */
[----:B0-----:R-:W-:Y:S05]  /*16b40*/  WARPSYNC.COLLECTIVE R15, `(.L_x_8078) ;  /* 0x000000000f087348 */ /* 0x001fea0003c00000 */
[----:B------:R1:W2:Y:S02]  /*16b50*/  SHFL.IDX P6, R14, R13, R12, R11 ;  /* 0x0000000c0d0e7389 */ /* 0x0002a400000c000b */
[----:B012---:R-:W-:Y:S01]  /*16b60*/  ENDCOLLECTIVE ;  /* 0x000000000000791b */ /* 0x007fe20003800000 */
.L_x_8078:
[----:B------:R-:W-:Y:S05]  /*16b70*/  BRA `(.L_x_8079) ;  /* 0xffffffd000047947 */ /* 0x000fea000383ffff */
.L_x_8032:
[----:B------:R-:W-:Y:S01]  /*16b80*/  BSSY B0, `(.L_x_8080) ;  /* 0x0000006000007945 */ /* 0x000fe20003800000 */
[----:B------:R-:W-:-:S07]  /*16b90*/  IMAD.MOV.U32 R15, RZ, RZ, -0x1 ;  /* 0xffffffffff0f7424 */ /* 0x000fce00078e00ff */
[----:B-1----:R-:W-:Y:S05]  /*16ba0*/  WARPSYNC.COLLECTIVE R15, `(.L_x_8081) ;  /* 0x000000000f0c7348 */ /* 0x002fea0003c00000 */
[----:B------:R-:W-:Y:S02]  /*16bb0*/  ELECT P6, UR62, PT ;  /* 0x00000000003e782f */ /* 0x000fe400038c0000 */
[----:B------:R-:W-:Y:S01]  /*16bc0*/  MOV R14, UR62 ;  /* 0x0000003e000e7c02 */ /* 0x000fe20008000f00 */
[----:B-1----:R-:W-:Y:S10]  /*16bd0*/  ENDCOLLECTIVE ;  /* 0x000000000000791b */ /* 0x002ff40003800000 */
.L_x_8081:
[----:B------:R-:W-:Y:S05]  /*16be0*/  BSYNC B0 ;  /* 0x0000000000007941 */ /* 0x000fea0003800000 */
.L_x_8080:
[----:B------:R-:W-:Y:S05]  /*16bf0*/  BRA `(.L_x_8082) ;  /* 0xffffffd000087947 */ /* 0x000fea000383ffff */
.L_x_8034:
[----:B0-----:R-:W-:-:S04]  /*16c00*/  IMAD.U32 R3, RZ, RZ, UR40 ;  /* 0x00000028ff037e24 */ /* 0x001fc8000f8e00ff */
[----:B------:R0:W2:Y:S03]  /*16c10*/  SYNCS.PHASECHK.TRANS64.TRYWAIT P0, [R3+URZ+0x2e880], R2 ;  /* 0x02e88002030075a7 */ /* 0x0000a6000800017f */
[----:B--2---:R-:W-:Y:S05]  /*16c20*/  @!P0 NANOSLEEP.SYNCS 0x989680 ;  /* 0x009896800000895d */ /* 0x004fea0003900000 */
[----:B------:R-:W2:Y:S02]  /*16c30*/  @!P0 SYNCS.PHASECHK.TRANS64 P0, [R3+URZ+0x2e880], R2 ;  /* 0x02e88002030085a7 */ /* 0x000ea4000800007f */
[----:B--2---:R-:W-:Y:S05]  /*16c40*/  @!P0 BRA `(.L_x_8034) ;  /* 0xfffffffc00ec8947 */ /* 0x004fea000383ffff */
[----:B------:R-:W-:Y:S05]  /*16c50*/  BRA `(.L_x_8083) ;  /* 0xffffffd000547947 */ /* 0x000fea000383ffff */
.L_x_8036:
[----:B0-----:R-:W-:-:S04]  /*16c60*/  IMAD.U32 R3, RZ, RZ, UR40 ;  /* 0x00000028ff037e24 */ /* 0x001fc8000f8e00ff */
[----:B------:R0:W2:Y:S03]  /*16c70*/  SYNCS.PHASECHK.TRANS64.TRYWAIT P0, [R3+URZ+0x2e840], R2 ;  /* 0x02e84002030075a7 */ /* 0x0000a6000800017f */
[----:B--2---:R-:W-:Y:S05]  /*16c80*/  @!P0 NANOSLEEP.SYNCS 0x989680 ;  /* 0x009896800000895d */ /* 0x004fea0003900000 */
[----:B------:R-:W2:Y:S02]  /*16c90*/  @!P0 SYNCS.PHASECHK.TRANS64 P0, [R3+URZ+0x2e840], R2 ;  /* 0x02e84002030085a7 */ /* 0x000ea4000800007f */
[----:B--2---:R-:W-:Y:S05]  /*16ca0*/  @!P0 BRA `(.L_x_8036) ;  /* 0xfffffffc00ec8947 */ /* 0x004fea000383ffff */
[----:B------:R-:W-:Y:S05]  /*16cb0*/  BRA `(.L_x_8084) ;  /* 0xffffffd000947947 */ /* 0x000fea000383ffff */
.L_x_8039:
        /* <DEDUP_REMOVED lines=8> */
.L_x_8085:
[----:B------:R-:W-:Y:S02]  /*16d40*/  IMAD.MOV.U32 R13, RZ, RZ, R0 ;  /* 0x000000ffff0d7224 */ /* 0x000fe400078e0000 */
[----:B------:R-:W-:-:S07]  /*16d50*/  IMAD.MOV.U32 R6, RZ, RZ, R14 ;  /* 0x000000ffff067224 */ /* 0x000fce00078e000e */
[----:B------:R-:W-:Y:S05]  /*16d60*/  WARPSYNC.COLLECTIVE R15, `(.L_x_8086) ;  /* 0x000000000f087348 */ /* 0x000fea0003c00000 */
[----:B------:R0:W1:Y:S02]  /*16d70*/  SHFL.IDX P6, R14, R13, R12, R11 ;  /* 0x0000000c0d0e7389 */ /* 0x00006400000c000b */
[----:B01----:R-:W-:Y:S01]  /*16d80*/  ENDCOLLECTIVE ;  /* 0x000000000000791b */ /* 0x003fe20003800000 */
.L_x_8086:
        /* <DEDUP_REMOVED lines=10> */
.L_x_8087:
        /* <DEDUP_REMOVED lines=16> */
.L_x_8088:
[----:B------:R-:W-:Y:S02]  /*16f30*/  @!P1 VIADD R8, R4, UR40 ;  /* 0x0000002804089c36 */ /* 0x000fe40008000000 */
[----:B------:R-:W-:Y:S02]  /*16f40*/  IMAD.MOV.U32 R13, RZ, RZ, R2 ;  /* 0x000000ffff0d7224 */ /* 0x000fe400078e0002 */
[----:B------:R-:W-:Y:S02]  /*16f50*/  IMAD.MOV.U32 R12, RZ, RZ, 0x2 ;  /* 0x00000002ff0c7424 */ /* 0x000fe400078e00ff */
[----:B------:R-:W-:-:S07]  /*16f60*/  IMAD.MOV.U32 R7, RZ, RZ, R14 ;  /* 0x000000ffff077224 */ /* 0x000fce00078e000e */
[----:B------:R-:W-:Y:S05]  /*16f70*/  WARPSYNC.COLLECTIVE R15, `(.L_x_8089) ;  /* 0x000000000f087348 */ /* 0x000fea0003c00000 */
[----:B------:R0:W1:Y:S02]  /*16f80*/  SHFL.IDX P6, R14, R13, R12, R11 ;  /* 0x0000000c0d0e7389 */ /* 0x00006400000c000b */
[----:B01----:R-:W-:Y:S01]  /*16f90*/  ENDCOLLECTIVE ;  /* 0x000000000000791b */ /* 0x003fe20003800000 */
.L_x_8089:
        /* <DEDUP_REMOVED lines=16> */
.L_x_8090:
[----:B------:R-:W-:Y:S02]  /*170a0*/  @!P1 VIADD R8, R4, UR40 ;  /* 0x0000002804089c36 */ /* 0x000fe40008000000 */
[----:B------:R-:W-:Y:S02]  /*170b0*/  IMAD.MOV.U32 R13, RZ, RZ, R2 ;  /* 0x000000ffff0d7224 */ /* 0x000fe400078e0002 */
[----:B------:R-:W-:Y:S02]  /*170c0*/  IMAD.MOV.U32 R12, RZ, RZ, 0x3 ;  /* 0x00000003ff0c7424 */ /* 0x000fe400078e00ff */
[----:B------:R-:W-:-:S07]  /*170d0*/  IMAD.MOV.U32 R7, RZ, RZ, R14 ;  /* 0x000000ffff077224 */ /* 0x000fce00078e000e */
[----:B------:R-:W-:Y:S05]  /*170e0*/  WARPSYNC.COLLECTIVE R15, `(.L_x_8091) ;  /* 0x000000000f087348 */ /* 0x000fea0003c00000 */
[----:B------:R0:W1:Y:S02]  /*170f0*/  SHFL.IDX P6, R14, R13, R12, R11 ;  /* 0x0000000c0d0e7389 */ /* 0x00006400000c000b */
[----:B01----:R-:W-:Y:S01]  /*17100*/  ENDCOLLECTIVE ;  /* 0x000000000000791b */ /* 0x003fe20003800000 */
.L_x_8091:
        /* <DEDUP_REMOVED lines=16> */
.L_x_8092:
[----:B------:R-:W-:Y:S02]  /*17210*/  @!P1 VIADD R8, R4, UR40 ;  /* 0x0000002804089c36 */ /* 0x000fe40008000000 */
[----:B------:R-:W-:Y:S02]  /*17220*/  IMAD.MOV.U32 R13, RZ, RZ, R2 ;  /* 0x000000ffff0d7224 */ /* 0x000fe400078e0002 */
[----:B------:R-:W-:Y:S02]  /*17230*/  IMAD.MOV.U32 R12, RZ, RZ, 0x4 ;  /* 0x00000004ff0c7424 */ /* 0x000fe400078e00ff */
[----:B------:R-:W-:-:S07]  /*17240*/  IMAD.MOV.U32 R7, RZ, RZ, R14 ;  /* 0x000000ffff077224 */ /* 0x000fce00078e000e */
[----:B------:R-:W-:Y:S05]  /*17250*/  WARPSYNC.COLLECTIVE R15, `(.L_x_8093) ;  /* 0x000000000f087348 */ /* 0x000fea0003c00000 */
[----:B------:R0:W1:Y:S02]  /*17260*/  SHFL.IDX P6, R14, R13, R12, R11 ;  /* 0x0000000c0d0e7389 */ /* 0x00006400000c000b */
[----:B01----:R-:W-:Y:S01]  /*17270*/  ENDCOLLECTIVE ;  /* 0x000000000000791b */ /* 0x003fe20003800000 */
.L_x_8093:
        /* <DEDUP_REMOVED lines=16> */
.L_x_8094:
[----:B------:R-:W-:Y:S02]  /*17380*/  @!P1 VIADD R8, R4, UR40 ;  /* 0x0000002804089c36 */ /* 0x000fe40008000000 */
[----:B------:R-:W-:Y:S02]  /*17390*/  IMAD.MOV.U32 R13, RZ, RZ, R2 ;  /* 0x000000ffff0d7224 */ /* 0x000fe400078e0002 */
[----:B------:R-:W-:Y:S02]  /*173a0*/  IMAD.MOV.U32 R12, RZ, RZ, 0x5 ;  /* 0x00000005ff0c7424 */ /* 0x000fe400078e00ff */
[----:B------:R-:W-:-:S07]  /*173b0*/  IMAD.MOV.U32 R7, RZ, RZ, R14 ;  /* 0x000000ffff077224 */ /* 0x000fce00078e000e */
[----:B------:R-:W-:Y:S05]  /*173c0*/  WARPSYNC.COLLECTIVE R15, `(.L_x_8095) ;  /* 0x000000000f087348 */ /* 0x000fea0003c00000 */
[----:B------:R0:W1:Y:S02]  /*173d0*/  SHFL.IDX P6, R14, R13, R12, R11 ;  /* 0x0000000c0d0e7389 */ /* 0x00006400000c000b */
[----:B01----:R-:W-:Y:S01]  /*173e0*/  ENDCOLLECTIVE ;  /* 0x000000000000791b */ /* 0x003fe20003800000 */
.L_x_8095:
        /* <DEDUP_REMOVED lines=16> */
.L_x_8096:
[----:B------:R-:W-:Y:S02]  /*174f0*/  @!P1 VIADD R8, R4, UR40 ;  /* 0x0000002804089c36 */ /* 0x000fe40008000000 */
[----:B------:R-:W-:Y:S02]  /*17500*/  IMAD.MOV.U32 R13, RZ, RZ, R2 ;  /* 0x000000ffff0d7224 */ /* 0x000fe400078e0002 */
[----:B------:R-:W-:Y:S02]  /*17510*/  IMAD.MOV.U32 R12, RZ, RZ, 0x6 ;  /* 0x00000006ff0c7424 */ /* 0x000fe400078e00ff */
[----:B------:R-:W-:-:S07]  /*17520*/  IMAD.MOV.U32 R7, RZ, RZ, R14 ;  /* 0x000000ffff077224 */ /* 0x000fce00078e000e */
[----:B------:R-:W-:Y:S05]  /*17530*/  WARPSYNC.COLLECTIVE R15, `(.L_x_8097) ;  /* 0x000000000f087348 */ /* 0x000fea0003c00000 */
[----:B------:R0:W1:Y:S02]  /*17540*/  SHFL.IDX P6, R14, R13, R12, R11 ;  /* 0x0000000c0d0e7389 */ /* 0x00006400000c000b */
[----:B01----:R-:W-:Y:S01]  /*17550*/  ENDCOLLECTIVE ;  /* 0x000000000000791b */ /* 0x003fe20003800000 */
.L_x_8097:
        /* <DEDUP_REMOVED lines=14> */
.L_x_8098:
        /* <DEDUP_REMOVED lines=9> */
.L_x_8099:
        /* <DEDUP_REMOVED lines=14> */
.L_x_8100:
[----:B------:R-:W-:Y:S01]  /*177b0*/  IMAD.MOV.U32 R0, RZ, RZ, R14 ;  /* 0x000000ffff007224 */ /* 0x000fe200078e000e */
[----:B------:R-:W-:Y:S06]  /*177c0*/  BRA `(.L_x_8101) ;  /* 0xffffffd0009c7947 */ /* 0x000fec000383ffff */
.L_x_8040:
[----:B0-----:R-:W-:-:S04]  /*177d0*/  IMAD.U32 R2, RZ, RZ, UR40 ;  /* 0x00000028ff027e24 */ /* 0x001fc8000f8e00ff */
[----:B------:R0:W1:Y:S03]  /*177e0*/  SYNCS.PHASECHK.TRANS64.TRYWAIT P0, [R2+URZ+0x2e820], R0 ;  /* 0x02e82000020075a7 */ /* 0x000066000800017f */
[----:B-1----:R-:W-:Y:S05]  /*177f0*/  @!P0 NANOSLEEP.SYNCS 0x989680 ;  /* 0x009896800000895d */ /* 0x002fea0003900000 */
[----:B------:R-:W1:Y:S02]  /*17800*/  @!P0 SYNCS.PHASECHK.TRANS64 P0, [R2+URZ+0x2e820], R0 ;  /* 0x02e82000020085a7 */ /* 0x000e64000800007f */
[----:B-1----:R-:W-:Y:S05]  /*17810*/  @!P0 BRA `(.L_x_8040) ;  /* 0xfffffffc00ec8947 */ /* 0x002fea000383ffff */
[----:B------:R-:W-:Y:S05]  /*17820*/  BRA `(.L_x_8102) ;  /* 0xffffffd000d87947 */ /* 0x000fea000383ffff */
.L_x_8045:
[----:B0-----:R0:W1:Y:S02]  /*17830*/  SYNCS.PHASECHK.TRANS64.TRYWAIT P0, [R4+URZ+0x2e880], R3 ;  /* 0x02e88003040075a7 */ /* 0x001064000800017f */
[----:B-1----:R-:W-:Y:S05]  /*17840*/  @!P0 NANOSLEEP.SYNCS 0x989680 ;  /* 0x009896800000895d */ /* 0x002fea0003900000 */
[----:B------:R-:W1:Y:S02]  /*17850*/  @!P0 SYNCS.PHASECHK.TRANS64 P0, [R4+URZ+0x2e880], R3 ;  /* 0x02e88003040085a7 */ /* 0x000e64000800007f */
[----:B-1----:R-:W-:Y:S05]  /*17860*/  @!P0 BRA `(.L_x_8045) ;  /* 0xfffffffc00f08947 */ /* 0x002fea000383ffff */
[----:B------:R-:W-:Y:S05]  /*17870*/  BRA `(.L_x_8103) ;  /* 0xffffffd4009c7947 */ /* 0x000fea000383ffff */
.L_x_8049:
[----:B-1----:R1:W2:Y:S02]  /*17880*/  SYNCS.PHASECHK.TRANS64.TRYWAIT P0, [R4+URZ+0x2e840], R3 ;  /* 0x02e84003040075a7 */ /* 0x0022a4000800017f */
[----:B--2---:R-:W-:Y:S05]  /*17890*/  @!P0 NANOSLEEP.SYNCS 0x989680 ;  /* 0x009896800000895d */ /* 0x004fea0003900000 */
[----:B------:R-:W2:Y:S02]  /*178a0*/  @!P0 SYNCS.PHASECHK.TRANS64 P0, [R4+URZ+0x2e840], R3 ;  /* 0x02e84003040085a7 */ /* 0x000ea4000800007f */
[----:B--2---:R-:W-:Y:S05]  /*178b0*/  @!P0 BRA `(.L_x_8049) ;  /* 0xfffffffc00f08947 */ /* 0x004fea000383ffff */
[----:B------:R-:W-:Y:S05]  /*178c0*/  BRA `(.L_x_8104) ;  /* 0xffffffd800107947 */ /* 0x000fea000383ffff */
.L_x_8054:
[----:B0-----:R0:W1:Y:S02]  /*178d0*/  SYNCS.PHASECHK.TRANS64.TRYWAIT P0, [R19+URZ+0x2e870], R2 ;  /* 0x02e87002130075a7 */ /* 0x001064000800017f */
[----:B-1----:R-:W-:Y:S05]  /*178e0*/  @!P0 NANOSLEEP.SYNCS 0x989680 ;  /* 0x009896800000895d */ /* 0x002fea0003900000 */
[----:B------:R-:W1:Y:S02]  /*178f0*/  @!P0 SYNCS.PHASECHK.TRANS64 P0, [R19+URZ+0x2e870], R2 ;  /* 0x02e87002130085a7 */ /* 0x000e64000800007f */
[----:B-1----:R-:W-:Y:S05]  /*17900*/  @!P0 BRA `(.L_x_8054) ;  /* 0xfffffffc00f08947 */ /* 0x002fea000383ffff */
[----:B------:R-:W-:Y:S05]  /*17910*/  BRA `(.L_x_8105) ;  /* 0xffffffd800a87947 */ /* 0x000fea000383ffff */
.L_x_8056:
[----:B0-----:R0:W1:Y:S02]  /*17920*/  SYNCS.PHASECHK.TRANS64.TRYWAIT P0, [R19+URZ+0x2e860], R3 ;  /* 0x02e86003130075a7 */ /* 0x001064000800017f */
[----:B-1----:R-:W-:Y:S05]  /*17930*/  @!P0 NANOSLEEP.SYNCS 0x989680 ;  /* 0x009896800000895d */ /* 0x002fea0003900000 */
[----:B------:R-:W1:Y:S02]  /*17940*/  @!P0 SYNCS.PHASECHK.TRANS64 P0, [R19+URZ+0x2e860], R3 ;  /* 0x02e86003130085a7 */ /* 0x000e64000800007f */
[----:B-1----:R-:W-:Y:S05]  /*17950*/  @!P0 BRA `(.L_x_8056) ;  /* 0xfffffffc00f08947 */ /* 0x002fea000383ffff */
[----:B------:R-:W-:Y:S05]  /*17960*/  BRA `(.L_x_8106) ;  /* 0xffffffd800ac7947 */ /* 0x000fea000383ffff */
.L_x_8062:
[----:B0-----:R-:W2:Y:S02]  /*17970*/  LDL R2, [R1] ;  /* 0x0000000001027983 */ /* 0x001ea40000100800 */
[----:B--2---:R0:W1:Y:S02]  /*17980*/  SYNCS.PHASECHK.TRANS64.TRYWAIT P0, [R2+URZ+0x2e870], R0 ;  /* 0x02e87000020075a7 */ /* 0x004064000800017f */
[----:B-1----:R-:W-:Y:S05]  /*17990*/  @!P0 NANOSLEEP.SYNCS 0x989680 ;  /* 0x009896800000895d */ /* 0x002fea0003900000 */
[----:B------:R-:W1:Y:S02]  /*179a0*/  @!P0 SYNCS.PHASECHK.TRANS64 P0, [R2+URZ+0x2e870], R0 ;  /* 0x02e87000020085a7 */ /* 0x000e64000800007f */
[----:B-1----:R-:W-:Y:S05]  /*179b0*/  @!P0 BRA `(.L_x_8062) ;  /* 0xfffffffc00ec8947 */ /* 0x002fea000383ffff */
[----:B------:R-:W-:Y:S05]  /*179c0*/  BRA `(.L_x_8107) ;  /* 0xffffffe000dc7947 */ /* 0x000fea000383ffff */
.L_x_8064:
[----:B0-----:R-:W2:Y:S02]  /*179d0*/  LDL R3, [R1] ;  /* 0x0000000001037983 */ /* 0x001ea40000100800 */
[----:B--2---:R0:W1:Y:S02]  /*179e0*/  SYNCS.PHASECHK.TRANS64.TRYWAIT P0, [R3+URZ+0x2e860], R0 ;  /* 0x02e86000030075a7 */ /* 0x004064000800017f */
[----:B-1----:R-:W-:Y:S05]  /*179f0*/  @!P0 NANOSLEEP.SYNCS 0x989680 ;  /* 0x009896800000895d */ /* 0x002fea0003900000 */
[----:B------:R-:W1:Y:S02]  /*17a00*/  @!P0 SYNCS.PHASECHK.TRANS64 P0, [R3+URZ+0x2e860], R0 ;  /* 0x02e86000030085a7 */ /* 0x000e64000800007f */
[----:B-1----:R-:W-:Y:S05]  /*17a10*/  @!P0 BRA `(.L_x_8064) ;  /* 0xfffffffc00ec8947 */ /* 0x002fea000383ffff */
[----:B------:R-:W-:Y:S05]  /*17a20*/  BRA `(.L_x_8108) ;  /* 0xffffffe000e87947 */ /* 0x000fea000383ffff */
.L_x_8066:
[----:B0-----:R0:W1:Y:S02]  /*17a30*/  SYNCS.PHASECHK.TRANS64.TRYWAIT P0, [R7+URZ+0x2e820], R2 ;  /* 0x02e82002070075a7 */ /* 0x001064000800017f */
[----:B-1----:R-:W-:Y:S05]  /*17a40*/  @!P0 NANOSLEEP.SYNCS 0x989680 ;  /* 0x009896800000895d */ /* 0x002fea0003900000 */
[----:B------:R-:W1:Y:S02]  /*17a50*/  @!P0 SYNCS.PHASECHK.TRANS64 P0, [R7+URZ+0x2e820], R2 ;  /* 0x02e82002070085a7 */ /* 0x000e64000800007f */
[----:B-1----:R-:W-:Y:S05]  /*17a60*/  @!P0 BRA `(.L_x_8066) ;  /* 0xfffffffc00f08947 */ /* 0x002fea000383ffff */
[----:B------:R-:W-:Y:S05]  /*17a70*/  BRA `(.L_x_8109) ;  /* 0xffffffe800bc7947 */ /* 0x000fea000383ffff */
.L_x_8068:
[----:B0-----:R0:W1:Y:S02]  /*17a80*/  SYNCS.PHASECHK.TRANS64.TRYWAIT P1, [R6+URZ], R3 ;  /* 0x00000003060075a7 */ /* 0x001064000802017f */
[----:B-1----:R-:W-:Y:S05]  /*17a90*/  @!P1 NANOSLEEP.SYNCS 0x989680 ;  /* 0x009896800000995d */ /* 0x002fea0003900000 */
[----:B------:R-:W1:Y:S02]  /*17aa0*/  @!P1 SYNCS.PHASECHK.TRANS64 P1, [R6+URZ], R3 ;  /* 0x00000003060095a7 */ /* 0x000e64000802007f */
[----:B-1----:R-:W-:Y:S05]  /*17ab0*/  @!P1 BRA `(.L_x_8068) ;  /* 0xfffffffc00f09947 */ /* 0x002fea000383ffff */
[----:B------:R-:W-:Y:S05]  /*17ac0*/  BRA `(.L_x_8110) ;  /* 0xffffffec000c7947 */ /* 0x000fea000383ffff */
.L_x_8069:
[----:B-1----:R1:W2:Y:S02]  /*17ad0*/  SYNCS.PHASECHK.TRANS64.TRYWAIT P1, [R5+URZ], R2 ;  /* 0x00000002050075a7 */ /* 0x0022a4000802017f */
[----:B--2---:R-:W-:Y:S05]  /*17ae0*/  @!P1 NANOSLEEP.SYNCS 0x989680 ;  /* 0x009896800000995d */ /* 0x004fea0003900000 */
[----:B------:R-:W2:Y:S02]  /*17af0*/  @!P1 SYNCS.PHASECHK.TRANS64 P1, [R5+URZ], R2 ;  /* 0x00000002050095a7 */ /* 0x000ea4000802007f */
[----:B--2---:R-:W-:Y:S05]  /*17b00*/  @!P1 BRA `(.L_x_8069) ;  /* 0xfffffffc00f09947 */ /* 0x004fea000383ffff */
[----:B------:R-:W-:Y:S05]  /*17b10*/  BRA `(.L_x_8111) ;  /* 0xffffffec00007947 */ /* 0x000fea000383ffff */
.L_x_8071:
[----:B--2---:R2:W3:Y:S02]  /*17b20*/  SYNCS.PHASECHK.TRANS64.TRYWAIT P1, [R0+URZ+0x2e860], R3 ;  /* 0x02e86003000075a7 */ /* 0x0044e4000802017f */
[----:B---3--:R-:W-:Y:S05]  /*17b30*/  @!P1 NANOSLEEP.SYNCS 0x989680 ;  /* 0x009896800000995d */ /* 0x008fea0003900000 */
[----:B------:R-:W3:Y:S02]  /*17b40*/  @!P1 SYNCS.PHASECHK.TRANS64 P1, [R0+URZ+0x2e860], R3 ;  /* 0x02e86003000095a7 */ /* 0x000ee4000802007f */
[----:B---3--:R-:W-:Y:S05]  /*17b50*/  @!P1 BRA `(.L_x_8071) ;  /* 0xfffffffc00f09947 */ /* 0x008fea000383ffff */
[----:B------:R-:W-:Y:S05]  /*17b60*/  BRA `(.L_x_8112) ;  /* 0xffffffec00007947 */ /* 0x000fea000383ffff */
.L_x_8073:
[----:B-1----:R1:W3:Y:S02]  /*17b70*/  SYNCS.PHASECHK.TRANS64.TRYWAIT P1, [R5+URZ+0x2e860], R2 ;  /* 0x02e86002050075a7 */ /* 0x0022e4000802017f */
[----:B---3--:R-:W-:Y:S05]  /*17b80*/  @!P1 NANOSLEEP.SYNCS 0x989680 ;  /* 0x009896800000995d */ /* 0x008fea0003900000 */
[----:B------:R-:W3:Y:S02]  /*17b90*/  @!P1 SYNCS.PHASECHK.TRANS64 P1, [R5+URZ+0x2e860], R2 ;  /* 0x02e86002050095a7 */ /* 0x000ee4000802007f */
[----:B---3--:R-:W-:Y:S05]  /*17ba0*/  @!P1 BRA `(.L_x_8073) ;  /* 0xfffffffc00f09947 */ /* 0x008fea000383ffff */
[----:B------:R-:W-:Y:S05]  /*17bb0*/  BRA `(.L_x_8113) ;  /* 0xffffffec00007947 */ /* 0x000fea000383ffff */
.L_x_8075:
[----:B---3--:R3:W4:Y:S02]  /*17bc0*/  SYNCS.PHASECHK.TRANS64.TRYWAIT P0, [R0+URZ+0x2e880], R3 ;  /* 0x02e88003000075a7 */ /* 0x008724000800017f */
[----:B----4-:R-:W-:Y:S05]  /*17bd0*/  @!P0 NANOSLEEP.SYNCS 0x989680 ;  /* 0x009896800000895d */ /* 0x010fea0003900000 */
[----:B------:R-:W4:Y:S02]  /*17be0*/  @!P0 SYNCS.PHASECHK.TRANS64 P0, [R0+URZ+0x2e880], R3 ;  /* 0x02e88003000085a7 */ /* 0x000f24000800007f */
[----:B----4-:R-:W-:Y:S05]  /*17bf0*/  @!P0 BRA `(.L_x_8075) ;  /* 0xfffffffc00f08947 */ /* 0x010fea000383ffff */
[----:B------:R-:W-:Y:S05]  /*17c00*/  BRA `(.L_x_8076) ;  /* 0xffffffe800fc7947 */ /* 0x000fea000383ffff */
.L_x_8114:
        /* <DEDUP_REMOVED lines=15> */
.L_x_13362:


//--------------------- .text._ZN7cutlass13device_kernelIN5flash11enable_sm90INS1_16FlashAttnFwdSm90INS1_25CollectiveMainloopFwdSm90ILi2EN4cute5tupleIJNS5_1CILi1EEES8_S8_EEENS6_IJNS7_ILi128EEENS7_ILi224EEESA_EEELi128ENS_12float_e4m3_tEfNS_4arch4Sm90ELb1ELb0ELb1ELb1ELb0ELb0ELb0ELb1ELb1ELb1ELb1ELb0EEENS1_21CollectiveEpilogueFwdINS6_IJSA_SA_SB_EEES9_NS_10bfloat16_tESF_Li256ELb1ELb1ELb1ELb1EEENS1_36VarlenDynamicPersistentTileSchedulerILi128ELi224ELi256ELi128ELb1ELb1ELb1ELb1ELb1ELb1EEEEEEEEEvNT_6ParamsE --------------------------
	.section	.text._ZN7cutlass13device_kernelIN5flash11enable_sm90INS1_16FlashAttnFwdSm90INS1_25CollectiveMainloopFwdSm90ILi2EN4cute5tupleIJNS5_1CILi1EEES8_S8_EEENS6_IJNS7_ILi128EEENS7_ILi224EEESA_EEELi128ENS_12float_e4m3_tEfNS_4arch4Sm90ELb1ELb0ELb1ELb1ELb0ELb0ELb0ELb1ELb1ELb1ELb1ELb0EEENS1_21CollectiveEpilogueFwdINS6_IJSA_SA_SB_EEES9_NS_10bfloat16_tESF_Li256ELb1ELb1ELb1ELb1EEENS1_36VarlenDynamicPersistentTileSchedulerILi128ELi224ELi256ELi128ELb1ELb1ELb1ELb1ELb1ELb1EEEEEEEEEvNT_6ParamsE,"ax",@progbits
	.align	128
.text._ZN7cutlass13device_kernelIN5flash11enable_sm90INS1_16FlashAttnFwdSm90INS1_25CollectiveMainloopFwdSm90ILi2EN4cute5tupleIJNS5_1CILi1EEES8_S8_EEENS6_IJNS7_ILi128EEENS7_ILi224EEESA_EEELi128ENS_12float_e4m3_tEfNS_4arch4Sm90ELb1ELb0ELb1ELb1ELb0ELb0ELb0ELb1ELb1ELb1ELb1ELb0EEENS1_21CollectiveEpilogueFwdINS6_IJSA_SA_SB_EEES9_NS_10bfloat16_tESF_Li256ELb1ELb1ELb1ELb1EEENS1_36VarlenDynamicPersistentTileSchedulerILi128ELi224ELi256ELi128ELb1ELb1ELb1ELb1ELb1ELb1EEEEEEEEEvNT_6ParamsE:
        .type           _ZN7cutlass13device_kernelIN5flash11enable_sm90INS1_16FlashAttnFwdSm90INS1_25CollectiveMainloopFwdSm90ILi2EN4cute5tupleIJNS5_1CILi1EEES8_S8_EEENS6_IJNS7_ILi128EEENS7_ILi224EEESA_EEELi128ENS_12float_e4m3_tEfNS_4arch4Sm90ELb1ELb0ELb1ELb1ELb0ELb0ELb0ELb1ELb1ELb1ELb1ELb0EEENS1_21CollectiveEpilogueFwdINS6_IJSA_SA_SB_EEES9_NS_10bfloat16_tESF_Li256ELb1ELb1ELb1ELb1EEENS1_36VarlenDynamicPersistentTileSchedulerILi128ELi224ELi256ELi128ELb1ELb1ELb1ELb1ELb1ELb1EEEEEEEEEvNT_6ParamsE,@function
        .size           _ZN7cutlass13device_kernelIN5flash11enable_sm90INS1_16FlashAttnFwdSm90INS1_25CollectiveMainloopFwdSm90ILi2EN4cute5tupleIJNS5_1CILi1EEES8_S8_EEENS6_IJNS7_ILi128EEENS7_ILi224EEESA_EEELi128ENS_12float_e4m3_tEfNS_4arch4Sm90ELb1ELb0ELb1ELb1ELb0ELb0ELb0ELb1ELb1ELb1ELb1ELb0EEENS1_21CollectiveEpilogueFwdINS6_IJSA_SA_SB_EEES9_NS_10bfloat16_tESF_Li256ELb1ELb1ELb1ELb1EEENS1_36VarlenDynamicPersistentTileSchedulerILi128ELi224ELi256ELi128ELb1ELb1ELb1ELb1ELb1ELb1EEEEEEEEEvNT_6ParamsE,(.L_x_13363 - _ZN7cutlass13device_kernelIN5flash11enable_sm90INS1_16FlashAttnFwdSm90INS1_25CollectiveMainloopFwdSm90ILi2EN4cute5tupleIJNS5_1CILi1EEES8_S8_EEENS6_IJNS7_ILi128EEENS7_ILi224EEESA_EEELi128ENS_12float_e4m3_tEfNS_4arch4Sm90ELb1ELb0ELb1ELb1ELb0ELb0ELb0ELb1ELb1ELb1ELb1ELb0EEENS1_21CollectiveEpilogueFwdINS6_IJSA_SA_SB_EEES9_NS_10bfloat16_tESF_Li256ELb1ELb1ELb1ELb1EEENS1_36VarlenDynamicPersistentTileSchedulerILi128ELi224ELi256ELi128ELb1ELb1ELb1ELb1ELb1ELb1EEEEEEEEEvNT_6ParamsE)
        .other          _ZN7cutlass13device_kernelIN5flash11enable_sm90INS1_16FlashAttnFwdSm90INS1_25CollectiveMainloopFwdSm90ILi2EN4cute5tupleIJNS5_1CILi1EEES8_S8_EEENS6_IJNS7_ILi128EEENS7_ILi224EEESA_EEELi128ENS_12float_e4m3_tEfNS_4arch4Sm90ELb1ELb0ELb1ELb1ELb0ELb0ELb0ELb1ELb1ELb1ELb1ELb0EEENS1_21CollectiveEpilogueFwdINS6_IJSA_SA_SB_EEES9_NS_10bfloat16_tESF_Li256ELb1ELb1ELb1ELb1EEENS1_36VarlenDynamicPersistentTileSchedulerILi128ELi224ELi256ELi128ELb1ELb1ELb1ELb1ELb1ELb1EEEEEEEEEvNT_6ParamsE,@"STO_CUDA_ENTRY STV_DEFAULT"
_ZN7cutlass13device_kernelIN5flash11enable_sm90INS1_16FlashAttnFwdSm90INS1_25CollectiveMainloopFwdSm90ILi2EN4cute5tupleIJNS5_1CILi1EEES8_S8_EEENS6_IJNS7_ILi128EEENS7_ILi224EEESA_EEELi128ENS_12float_e4m3_tEfNS_4arch4Sm90ELb1ELb0ELb1ELb1ELb0ELb0ELb0ELb1ELb1ELb1ELb1ELb0EEENS1_21CollectiveEpilogueFwdINS6_IJSA_SA_SB_EEES9_NS_10bfloat16_tESF_Li256ELb1ELb1ELb1ELb1EEENS1_36VarlenDynamicPersistentTileSchedulerILi128ELi224ELi256ELi128ELb1ELb1ELb1ELb1ELb1ELb1EEEEEEEEEvNT_6ParamsE:
        /* <DEDUP_REMOVED lines=18> */
.L_x_8116:
[----:B------:R-:W-:Y:S05]  /*0120*/  BSYNC B0 ;  /* 0x0000000000007941 */ /* 0x000fea0003800000 */
.L_x_8115:
        /* <DEDUP_REMOVED lines=41> */
.L_x_8117:
        /* <DEDUP_REMOVED lines=22> */
.L_x_8118:
        /* <DEDUP_REMOVED lines=18> */
.L_x_8119:
        /* <DEDUP_REMOVED lines=22> */
.L_x_8120:
        /* <DEDUP_REMOVED lines=22> */
.L_x_8121:
[----:B------:R-:W-:Y:S01]  /*0900*/  PLOP3.LUT P0, PT, PT, PT, UP0, 0x80, 0x0 ;  /* 0x000000000000781c */ /* 0x000fe20003f0f008 */
[----:B------:R-:W-:Y:S01]  /*0910*/  UMOV UR38, 0x1 ;  /* 0x0000000100267882 */ /* 0x000fe20000000000 */
[----:B------:R-:W-:Y:S01]  /*0920*/  NOP ;  /* 0x0000000000007918 */ /* 0x000fe20000000000 */
[----:B------:R-:W-:Y:S01]  /*0930*/  USEL UR38, UR38, 0x2, !UP0 ;  /* 0x0000000226267887 */ /* 0x000fe2000c000000 */
[----:B------:R-:W-:Y:S01]  /*0940*/  ULDC.64 UR54, c[0x0][0x208] ;  /* 0x0000820000367ab9 */ /* 0x000fe20000000a00 */
[----:B012-4-:R-:W-:Y:S08]  /*0950*/  BAR.SYNC.DEFER_BLOCKING 0x0 ;  /* 0x0000000000007b1d */ /* 0x017ff00000010000 */
[----:B------:R-:W-:Y:S05]  /*0960*/  @!P0 BRA `(.L_x_8122) ;  /* 0x00000144009c8947 */ /* 0x000fea0003800000 */
.L_x_8123:
        /* <DEDUP_REMOVED lines=33> */
[----:B------:R-:W-:Y:S02]  /*0b80*/  SHF.R.S32.HI R6, RZ, 0x4, R3 ;  /* 0x00000004ff067819 */ /* 0x000fe40000011403 */
[----:B------:R-:W-:Y:S02]  /*0b90*/  SHF.R.S32.HI R7, RZ, 0x1f, R11 ;  /* 0x0000001fff077819 */ /* 0x000fe4000001140b */
[----:B------:R-:W-:-:S02]  /*0ba0*/  LOP3.LUT R4, R3, 0x3fffff0, RZ, 0xc0, !PT ;  /* 0x03fffff003047812 */ /* 0x000fc400078ec0ff */
[----:B------:R-:W-:Y:S02]  /*0bb0*/  LEA.HI R3, R3, R6, RZ, 0x1 ;  /* 0x0000000603037211 */ /* 0x000fe400078f08ff */
[----:B------:R-:W-:Y:S01]  /*0bc0*/  LEA.HI R8, R7, R11, RZ, 0x2 ;  /* 0x0000000b07087211 */ /* 0x000fe200078f10ff */
[----:B------:R-:W-:Y:S01]  /*0bd0*/  IMAD.IADD R4, R12, 0x1, -R4 ;  /* 0x000000010c047824 */ /* 0x000fe200078e0a04 */
[----:B------:R-:W-:Y:S02]  /*0be0*/  LOP3.LUT R3, R3, 0x1ffffffe, RZ, 0xc0, !PT ;  /* 0x1ffffffe03037812 */ /* 0x000fe400078ec0ff */
[--C-:B------:R-:W-:Y:S01]  /*0bf0*/  SHF.R.S32.HI R9, RZ, 0x2, R8.reuse ;  /* 0x00000002ff097819 */ /* 0x100fe20000011408 */
[----:B------:R-:W-:Y:S01]  /*0c00*/  IMAD R4, R4, 0x40, R5 ;  /* 0x0000004004047824 */ /* 0x000fe200078e0205 */
[----:B------:R-:W-:Y:S01]  /*0c10*/  SHF.R.S32.HI R10, RZ, 0x1f, R8 ;  /* 0x0000001fff0a7819 */ /* 0x000fe20000011408 */
[----:B------:R-:W-:Y:S01]  /*0c20*/  IMAD.IADD R3, R6, 0x1, -R3 ;  /* 0x0000000106037824 */ /* 0x000fe200078e0a03 */
[----:B------:R-:W-:-:S02]  /*0c30*/  SHF.R.S32.HI R6, RZ, 0x7, R2 ;  /* 0x00000007ff067819 */ /* 0x000fc40000011402 */
[----:B------:R-:W-:Y:S01]  /*0c40*/  LEA.HI R10, R10, R9, RZ, 0x3 ;  /* 0x000000090a0a7211 */ /* 0x000fe200078f18ff */
[----:B------:R-:W-:Y:S01]  /*0c50*/  IMAD R3, R3, 0x8, R4 ;  /* 0x0000000803037824 */ /* 0x000fe200078e0204 */
[----:B------:R-:W-:Y:S02]  /*0c60*/  LEA.HI R7, R7, R11, RZ, 0x5 ;  /* 0x0000000b07077211 */ /* 0x000fe400078f28ff */
[----:B------:R-:W-:Y:S02]  /*0c70*/  LOP3.LUT R10, R10, 0xfffffff8, RZ, 0xc0, !PT ;  /* 0xfffffff80a0a7812 */ /* 0x000fe400078ec0ff */
[----:B------:R-:W-:Y:S01]  /*0c80*/  LEA.HI R2, R2, R6, RZ, 0x1 ;  /* 0x0000000602027211 */ /* 0x000fe200078f08ff */
[----:B------:R0:W-:Y:S01]  /*0c90*/  STL [R1+0x40], R3 ;  /* 0x0000400301007387 */ /* 0x0001e20000100800 */
[----:B------:R-:W-:Y:S01]  /*0ca0*/  LEA.HI R5, R0, R12, RZ, 0x2 ;  /* 0x0000000c00057211 */ /* 0x000fe200078f10ff */
[----:B------:R-:W-:Y:S01]  /*0cb0*/  IMAD.IADD R10, R9, 0x1, -R10 ;  /* 0x00000001090a7824 */ /* 0x000fe200078e0a0a */
[----:B------:R-:W-:-:S02]  /*0cc0*/  SHF.R.S32.HI R7, RZ, 0x5, R7 ;  /* 0x00000005ff077819 */ /* 0x000fc40000011407 */
[----:B------:R-:W-:Y:S02]  /*0cd0*/  LOP3.LUT R2, R2, 0x3fffffe, RZ, 0xc0, !PT ;  /* 0x03fffffe02027812 */ /* 0x000fe400078ec0ff */
[----:B------:R-:W-:Y:S01]  /*0ce0*/  LEA.HI R0, R0, R12, RZ, 0x3 ;  /* 0x0000000c00007211 */ /* 0x000fe200078f18ff */
[----:B------:R-:W-:Y:S01]  /*0cf0*/  IMAD R7, R7, 0x10, R10 ;  /* 0x0000001007077824 */ /* 0x000fe200078e020a */
[----:B------:R-:W-:Y:S01]  /*0d00*/  LOP3.LUT R5, R5, 0xfffffffc, RZ, 0xc0, !PT ;  /* 0xfffffffc05057812 */ /* 0x000fe200078ec0ff */
[----:B------:R-:W-:Y:S01]  /*0d10*/  IMAD.IADD R2, R6, 0x1, -R2 ;  /* 0x0000000106027824 */ /* 0x000fe200078e0a02 */
[----:B------:R-:W-:Y:S02]  /*0d20*/  LOP3.LUT R22, R0, 0xfffffff8, RZ, 0xc0, !PT ;  /* 0xfffffff800167812 */ /* 0x000fe400078ec0ff */
[----:B------:R-:W-:Y:S01]  /*0d30*/  LOP3.LUT R8, R8, 0x7ffffffc, RZ, 0xc0, !PT ;  /* 0x7ffffffc08087812 */ /* 0x000fe200078ec0ff */
[----:B------:R-:W-:Y:S02]  /*0d40*/  IMAD.IADD R5, R12, 0x1, -R5 ;  /* 0x000000010c057824 */ /* 0x000fe400078e0a05 */
[----:B------:R-:W-:-:S02]  /*0d50*/  IMAD R2, R2, 0x40, R7 ;  /* 0x0000004002027824 */ /* 0x000fc400078e0207 */
[----:B------:R-:W-:Y:S01]  /*0d60*/  IMAD.IADD R22, R12, 0x1, -R22 ;  /* 0x000000010c167824 */ /* 0x000fe200078e0a16 */
[----:B0-----:R-:W-:Y:S01]  /*0d70*/  LEA.HI R3, R5, R5, RZ, 0x1 ;  /* 0x0000000505037211 */ /* 0x001fe200078f08ff */
[----:B------:R-:W-:Y:S01]  /*0d80*/  IMAD.IADD R8, R11, 0x1, -R8 ;  /* 0x000000010b087824 */ /* 0x000fe200078e0a08 */
[----:B------:R0:W-:Y:S01]  /*0d90*/  STL [R1+0x3c], R2 ;  /* 0x00003c0201007387 */ /* 0x0001e20000100800 */
[----:B------:R-:W-:Y:S01]  /*0da0*/  IMAD.SHL.U32 R16, R22, 0x8, RZ ;  /* 0x0000000816107824 */ /* 0x000fe200078e00ff */
[----:B------:R-:W-:Y:S01]  /*0db0*/  LOP3.LUT R4, R3, 0x1ffffffe, RZ, 0xc0, !PT ;  /* 0x1ffffffe03047812 */ /* 0x000fe200078ec0ff */
[----:B------:R-:W-:Y:S02]  /*0dc0*/  IMAD.SHL.U32 R17, R8, 0x2, RZ ;  /* 0x0000000208117824 */ /* 0x000fe400078e00ff */
        /* <DEDUP_REMOVED lines=32> */
[----:B------:R-:W-:-:S02]  /*0fd0*/  SHF.R.S32.HI R3, RZ, 0x1f, R228 ;  /* 0x0000001fff037819 */ /* 0x000fc400000114e4 */
[----:B0-----:R-:W-:-:S07]  /*0fe0*/  SHF.R.S32.HI R0, RZ, 0x1f, R23 ;  /* 0x0000001fff007819 */ /* 0x001fce0000011417 */
.L_x_8184:
[----:B0-2-4-:R-:W0:Y:S01]  /*0ff0*/  LDC.64 R2, c[0x0][0xc88] ;  /* 0x00032200ff027b82 */ /* 0x015e220000000a00 */
[----:B------:R-:W-:Y:S01]  /*1000*/  ULDC.64 UR8, c[0x0][0xa28] ;  /* 0x00028a0000087ab9 */ /* 0x000fe20000000a00 */
[----:B------:R-:W-:Y:S01]  /*1010*/  ULDC.64 UR10, c[0x0][0xa18] ;  /* 0x00028600000a7ab9 */ /* 0x000fe20000000a00 */
[----:B------:R-:W-:Y:S01]  /*1020*/  ULOP3.LUT UR4, UR6, 0xff000000, URZ, 0xc0, !UPT ;  /* 0xff00000006047892 */ /* 0x000fe2000f8ec03f */
        /* <DEDUP_REMOVED lines=19> */
[----:B---3--:R-:W-:Y:S01]  /*1160*/  IMAD.U32 R5, RZ, RZ, UR11 ;  /* 0x0000000bff057e24 */ /* 0x008fe2000f8e00ff */
        /* <DEDUP_REMOVED lines=32> */
.L_x_8124:
        /* <DEDUP_REMOVED lines=8> */
.L_x_8125:
        /* <DEDUP_REMOVED lines=13> */
.L_x_8126:
        /* <DEDUP_REMOVED lines=10> */
[----:B------:R-:W-:-:S04]  /*1560*/  UIMAD.WIDE.U32 UR4, UR6, UR4, URZ ;  /* 0x00000004060472a5 */ /* 0x000fc8000f8e003f */
[----:B------:R-:W-:Y:S02]  /*1570*/  @UP0 USHF.R.U32.HI UR6, URZ, UR8, UR5 ;  /* 0x000000083f060299 */ /* 0x000fe40008011605 */
[----:B------:R-:W-:Y:S02]  /*1580*/  UIADD3 UR5, UR50, 0xdf, URZ ;  /* 0x000000df32057890 */ /* 0x000fe4000fffe03f */
        /* <DEDUP_REMOVED lines=51> */
.L_x_8127:
        /* <DEDUP_REMOVED lines=26> */
[----:B------:R-:W-:Y:S01]  /*1a60*/  CS2R R60, SRZ ;  /* 0x00000000003c7805 */ /* 0x000fe2000001ff00 */
[----:B------:R-:W-:Y:S01]  /*1a70*/  IMAD.MOV.U32 R90, RZ, RZ, RZ ;  /* 0x000000ffff5a7224 */ /* 0x000fe200078e00ff */
        /* <DEDUP_REMOVED lines=52> */
.L_x_8129:
        /* <DEDUP_REMOVED lines=42> */
.L_x_8279:
[----:B------:R-:W-:Y:S05]  /*2060*/  @!P1 BRA `(.L_x_8131) ;  /* 0x0000000000049947 */ /* 0x000fea0003800000 */
[----:B------:R-:W-:Y:S01]  /*2070*/  BPT.TRAP 0x1 ;  /* 0x000000040000795c */ /* 0x000fe20000300000 */
.L_x_8131:
[----:B0-----:R-:W-:Y:S02]  /*2080*/  IMAD.U32 R2, RZ, RZ, UR52 ;  /* 0x00000034ff027e24 */ /* 0x001fe4000f8e00ff */
[----:B------:R-:W-:-:S03]  /*2090*/  IMAD.U32 R3, RZ, RZ, UR47 ;  /* 0x0000002fff037e24 */ /* 0x000fc6000f8e00ff */
[----:B------:R-:W-:Y:S02]  /*20a0*/  LEA R2, R2, UR41, 0x3 ;  /* 0x0000002902027c11 */ /* 0x000fe4000f8e18ff */
[----:B------:R-:W-:-:S04]  /*20b0*/  SHF.L.U32 R3, R3, 0x1f, RZ ;  /* 0x0000001f03037819 */ /* 0x000fc800000006ff */
[----:B------:R0:W1:Y:S01]  /*20c0*/  SYNCS.PHASECHK.TRANS64.TRYWAIT P0, [R2+URZ+0x2e830], R3 ;  /* 0x02e83003020075a7 */ /* 0x000062000800017f */
[----:B------:R-:W-:Y:S05]  /*20d0*/  @!P1 BRA `(.L_x_8132) ;  /* 0x0000000000049947 */ /* 0x000fea0003800000 */
[----:B------:R-:W-:Y:S01]  /*20e0*/  BPT.TRAP 0x1 ;  /* 0x000000040000795c */ /* 0x000fe20000300000 */
.L_x_8132:
[----:B-1----:R-:W-:Y:S05]  /*20f0*/  @P0 BRA `(.L_x_8133) ;  /* 0x0000000000080947 */ /* 0x002fea0003800000 */
[----:B------:R-:W1:Y:S02]  /*2100*/  SYNCS.PHASECHK.TRANS64.TRYWAIT P0, [R2+URZ+0x2e830], R3 ;  /* 0x02e83003020075a7 */ /* 0x000e64000800017f */
[----:B-1----:R-:W-:Y:S05]  /*2110*/  @!P0 BRA `(.L_x_8134) ;  /* 0x00000194005c8947 */ /* 0x002fea0003800000 */
.L_x_8133:
[----:B------:R-:W2:Y:S01]  /*2120*/  S2R R5, SR_TID.X ;  /* 0x0000000000057919 */ /* 0x000ea20000002100 */
[----:B------:R-:W-:-:S04]  /*2130*/  UIADD3 UR4, UR41, 0x20400, URZ ;  /* 0x0002040029047890 */ /* 0x000fc8000fffe03f */
[----:B------:R-:W-:-:S04]  /*2140*/  USHF.R.U32.HI UR4, URZ, 0x4, UR4 ;  /* 0x000000043f047899 */ /* 0x000fc80008011604 */
[----:B------:R-:W-:-:S06]  /*2150*/  ULOP3.LUT UR4, UR4, 0x3fff, URZ, 0xc0, !UPT ;  /* 0x00003fff04047892 */ /* 0x000fcc000f8ec03f */
[----:B------:R-:W-:Y:S01]  /*2160*/  IMAD.U32 R4, RZ, RZ, UR4 ;  /* 0x00000004ff047e24 */ /* 0x000fe2000f8e00ff */
[----:B------:R-:W-:Y:S05]  /*2170*/  WARPSYNC.ALL ;  /* 0x0000000000007948 */ /* 0x000fea0003800000 */
[----:B------:R-:W-:Y:S02]  /*2180*/  LOP3.LUT R4, R4, 0x10000, RZ, 0xfc, !PT ;  /* 0x0001000004047812 */ /* 0x000fe400078efcff */
[----:B--2---:R-:W-:Y:S02]  /*2190*/  LOP3.LUT P0, RZ, R5, 0x7f, RZ, 0xc0, !PT ;  /* 0x0000007f05ff7812 */ /* 0x004fe4000780c0ff */
[----:B------:R-:W-:Y:S01]  /*21a0*/  R2UR UR20, R4 ;  /* 0x00000000041472ca */ /* 0x000fe200000e0000 */
[----:B------:R-:W-:Y:S01]  /*21b0*/  ULOP3.LUT UR12, UR56, 0x10000, URZ, 0xfc, !UPT ;  /* 0x00010000380c7892 */ /* 0x000fe2000f8efc3f */
[----:B------:R-:W-:Y:S01]  /*21c0*/  WARPGROUP.ARRIVE ;  /* 0x00000000000079c5 */ /* 0x000fe20000000000 */
[----:B------:R-:W-:Y:S01]  /*21d0*/  UMOV UR17, 0x40000040 ;  /* 0x4000004000117882 */ /* 0x000fe20000000000 */
[----:B------:R-:W-:Y:S01]  /*21e0*/  UMOV UR19, 0x40000040 ;  /* 0x4000004000137882 */ /* 0x000fe20000000000 */
[----:B------:R-:W-:-:S06]  /*21f0*/  UIADD3 UR7, UR12, 0x2, URZ ;  /* 0x000000020c077890 */ /* 0x000fcc000fffe03f */
[----:B01----:R-:W-:Y:S01]  /*2200*/  @!P0 VIADD R2, R2, 0x2e840 ;  /* 0x0002e84002028836 */ /* 0x003fe20000000000 */
[----:B------:R-:W-:Y:S02]  /*2210*/  UIADD3 UR11, UR12, 0x4, URZ ;  /* 0x000000040c0b7890 */ /* 0x000fe4000fffe03f */
[----:B------:R-:W-:Y:S01]  /*2220*/  UMOV UR16, UR12 ;  /* 0x0000000c00107c82 */ /* 0x000fe20008000000 */
[----:B------:R-:W-:Y:S01]  /*2230*/  UIADD3 UR12, UR12, 0x6, URZ ;  /* 0x000000060c0c7890 */ /* 0x000fe2000fffe03f */
[----:B------:R-:W-:Y:S01]  /*2240*/  UMOV UR15, 0x40000040 ;  /* 0x40000040000f7882 */ /* 0x000fe20000000000 */
[----:B------:R-:W-:Y:S02]  /*2250*/  UIMAD UR20, UR52, 0x700, UR20 ;  /* 0x00000700341478a4 */ /* 0x000fe4000f8e0214 */
[----:B------:R-:W-:Y:S02]  /*2260*/  UIADD3 UR56, UR53, -0x2, URZ ;  /* 0xfffffffe35387890 */ /* 0x000fe4000fffe03f */
[----:B------:R-:W-:-:S02]  /*2270*/  UIADD3 UR4, UR20, 0x200, URZ ;  /* 0x0000020014047890 */ /* 0x000fc4000fffe03f */
[----:B------:R-:W-:Y:S02]  /*2280*/  UIADD3 UR5, UR20, 0x300, URZ ;  /* 0x0000030014057890 */ /* 0x000fe4000fffe03f */
[----:B------:R-:W-:Y:S01]  /*2290*/  UMOV UR18, UR20 ;  /* 0x0000001400127c82 */ /* 0x000fe20008000000 */
[----:B------:R-:W-:Y:S01]  /*22a0*/  UIADD3 UR6, UR20, 0x400, URZ ;  /* 0x0000040014067890 */ /* 0x000fe2000fffe03f */
[----:B------:R-:W-:Y:S01]  /*22b0*/  QGMMA.64x32x32.F32.E4M3.E4M3 R120, gdesc[UR16], RZ, !UPT, gsb0 ;  /* 0x00600000107879f3 */ /* 0x000fe2000c0008ff */
[----:B------:R-:W-:Y:S01]  /*22c0*/  UIADD3 UR18, UR20, 0x100, URZ ;  /* 0x0000010014127890 */ /* 0x000fe2000fffe03f */
[----:B------:R-:W-:Y:S01]  /*22d0*/  UMOV UR19, 0x40000040 ;  /* 0x4000004000137882 */ /* 0x000fe20000000000 */
[----:B------:R-:W-:Y:S02]  /*22e0*/  UIADD3 UR8, UR20, 0x202, URZ ;  /* 0x0000020214087890 */ /* 0x000fe4000fffe03f */
[----:B------:R-:W-:Y:S02]  /*22f0*/  UIADD3 UR9, UR20, 0x302, URZ ;  /* 0x0000030214097890 */ /* 0x000fe4000fffe03f */
[----:B------:R-:W-:-:S02]  /*2300*/  UIADD3 UR10, UR20, 0x402, URZ ;  /* 0x00000402140a7890 */ /* 0x000fc4000fffe03f */
        /* <DEDUP_REMOVED lines=103> */
[----:B------:R-:W-:Y:S01]  /*2980*/  UMOV UR10, UR6 ;  /* 0x00000006000a7c82 */ /* 0x000fe20008000000 */
[----:B------:R-:W-:Y:S01]  /*2990*/  UMOV UR11, 0x40000040 ;  /* 0x40000040000b7882 */ /* 0x000fe20000000000 */
[----:B------:R-:W-:Y:S02]  /*29a0*/  ULDC UR6, c[0x0][0x448] ;  /* 0x0001120000067ab9 */ /* 0x000fe40000000800 */
[----:B------:R-:W-:-:S06]  /*29b0*/  UISETP.NE.AND UP0, UPT, UR6, 0x1, UPT ;  /* 0x000000010600788c */ /* 0x000fcc000bf05270 */
[----:B------:R-:W-:-:S05]  /*29c0*/  PLOP3.LUT P2, PT, PT, PT, UP0, 0x80, 0x0 ;  /* 0x000000000000781c */ /* 0x000fca0003f4f008 */
[----:B------:R-:W-:Y:S01]  /*29d0*/  @UP0 ULDC UR6, c[0x0][0x44c] ;  /* 0x0001130000060ab9 */ /* 0x000fe20000000800 */
        /* <DEDUP_REMOVED lines=24> */
[----:B------:R-:W0:Y:S01]  /*2b60*/  MUFU.TANH R136, R136 ;  /* 0x0000008800887308 */ /* 0x000e220000002400 */
[----:B------:R-:W-:Y:S01]  /*2b70*/  UMOV UR15, 0x40000040 ;  /* 0x40000040000f7882 */ /* 0x000fe20000000000 */
        /* <DEDUP_REMOVED lines=51> */
[----:B------:R-:W-:Y:S01]  /*2eb0*/  FMUL.FTZ R95, R0, R102 ;  /* 0x00000066005f7220 */ /* 0x000fe20000410000 */
[----:B------:R-:W-:Y:S01]  /*2ec0*/  VIADD R101, R18, UR36 ;  /* 0x0000002412657c36 */ /* 0x000fe20008000000 */
        /* <DEDUP_REMOVED lines=32> */
[----:B------:R-:W-:Y:S01]  /*30d0*/  UIADD3 UR14, UR20, 0x506, URZ ;  /* 0x00000506140e7890 */ /* 0x000fe2000fffe03f */
[C---:B------:R-:W-:Y:S01]  /*30e0*/  FMUL.FTZ R98, R0.reuse, R72 ;  /* 0x0000004800627220 */ /* 0x040fe20000410000 */
[C---:B------:R-:W-:Y:S01]  /*30f0*/  FMUL.FTZ R72, R0.reuse, R74 ;  /* 0x0000004a00487220 */ /* 0x040fe20000410000 */
[C---:B------:R-:W-:Y:S01]  /*3100*/  FMUL.FTZ R74, R0.reuse, R78 ;  /* 0x0000004e004a7220 */ /* 0x040fe20000410000 */
[----:B------:R-:W-:Y:S01]  /*3110*/  UMOV UR15, 0x40000040 ;  /* 0x40000040000f7882 */ /* 0x000fe20000000000 */
        /* <DEDUP_REMOVED lines=11> */
[----:B------:R-:W5:Y:S01]  /*31d0*/  MUFU.TANH R102, R102 ;  /* 0x0000006600667308 */ /* 0x000f620000002400 */
[----:B------:R-:W-:-:S02]  /*31e0*/  WARPGROUP.DEPBAR.LE gsb0, 0x0 ;  /* 0x00008000000079c5 */ /* 0x000fc40000010000 */
[----:B------:R-:W-:Y:S01]  /*31f0*/  FMUL.FTZ R83, R0, R56 ;  /* 0x0000003800537220 */ /* 0x000fe20000410000 */
[----:B------:R-:W-:Y:S01]  /*3200*/  @P2 IMAD.HI.U32 R56, R101, UR6, RZ ;  /* 0x0000000665382c27 */ /* 0x000fe2000f8e00ff */
[----:B------:R-:W-:-:S03]  /*3210*/  @UP0 ULDC UR6, c[0x0][0x450] ;  /* 0x0001140000060ab9 */ /* 0x000fc60000000800 */
[C---:B------:R-:W-:Y:S01]  /*3220*/  FMUL.FTZ R114, R0.reuse, R60 ;  /* 0x0000003c00727220 */ /* 0x040fe20000410000 */
[----:B------:R-:W-:Y:S01]  /*3230*/  WARPGROUP.ARRIVE ;  /* 0x00000000000079c5 */ /* 0x000fe20000000000 */
[----:B------:R-:W-:Y:S01]  /*3240*/  IMAD.U32 R60, RZ, RZ, UR51 ;  /* 0x00000033ff3c7e24 */ /* 0x000fe2000f8e00ff */
[----:B------:R-:W-:Y:S01]  /*3250*/  @P2 SHF.R.U32.HI R101, RZ, UR6, R56 ;  /* 0x00000006ff652c19 */ /* 0x000fe20008011638 */
[----:B------:R-:W-:Y:S01]  /*3260*/  UIMAD UR6, UR53, -0xe0, URZ ;  /* 0xffffff20350678a4 */ /* 0x000fe2000f8e023f */
[C---:B------:R-:W-:Y:S01]  /*3270*/  FMUL.FTZ R86, R0.reuse, R57 ;  /* 0x0000003900567220 */ /* 0x040fe20000410000 */
[C---:B------:R-:W-:Y:S01]  /*3280*/  FMUL.FTZ R57, R0.reuse, R59 ;  /* 0x0000003b00397220 */ /* 0x040fe20000410000 */
[----:B------:R-:W-:Y:S01]  /*3290*/  QGMMA.64x32x32.F32.E4M3.E4M3 R40, gdesc[UR12], R40, gsb0 ;  /* 0x006000000c2879f3 */ /* 0x000fe20008000828 */
[----:B------:R-:W0:Y:S01]  /*32a0*/  SHFL.IDX PT, R82, R101, RZ, 0x1c1f ;  /* 0x001c1fff65527589 */ /* 0x000e2200000e0000 */
[C---:B------:R-:W-:Y:S01]  /*32b0*/  FMUL.FTZ R59, R0.reuse, R63 ;  /* 0x0000003f003b7220 */ /* 0x040fe20000410000 */
[----:B------:R-:W-:Y:S01]  /*32c0*/  IMAD.U32 R56, RZ, RZ, UR6 ;  /* 0x00000006ff387e24 */ /* 0x000fe2000f8e00ff */
[----:B------:R-:W-:Y:S01]  /*32d0*/  UIMAD UR6, UR53, -0xe0, UR50 ;  /* 0xffffff20350678a4 */ /* 0x000fe2000f8e0232 */
[C---:B------:R-:W-:Y:S01]  /*32e0*/  FMUL.FTZ R63, R0.reuse, R66 ;  /* 0x00000042003f7220 */ /* 0x040fe20000410000 */
[----:B------:R-:W-:Y:S01]  /*32f0*/  UIADD3 UR14, UR20, 0x606, URZ ;  /* 0x00000606140e7890 */ /* 0x000fe2000fffe03f */
[----:B------:R-:W5:Y:S01]  /*3300*/  MUFU.TANH R80, R80 ;  /* 0x0000005000507308 */ /* 0x000f620000002400 */
[C---:B------:R-:W-:Y:S01]  /*3310*/  IADD3 R97, -R17.reuse, 0xe1, R56 ;  /* 0x000000e111617810 */ /* 0x040fe20007ffe138 */
[----:B------:R-:W-:Y:S01]  /*3320*/  FMUL.FTZ R56, R0, R58 ;  /* 0x0000003a00387220 */ /* 0x000fe20000410000 */
[----:B------:R-:W-:Y:S01]  /*3330*/  IMAD.U32 R100, RZ, RZ, UR6 ;  /* 0x00000006ff647e24 */ /* 0x000fe2000f8e00ff */
[----:B------:R-:W-:Y:S01]  /*3340*/  UMOV UR15, 0x40000040 ;  /* 0x40000040000f7882 */ /* 0x000fe20000000000 */
[----:B------:R-:W-:Y:S01]  /*3350*/  IADD3 R97, -R60, UR50, R97 ;  /* 0x000000323c617c10 */ /* 0x000fe2000fffe161 */
[C---:B------:R-:W-:Y:S01]  /*3360*/  FMUL.FTZ R116, R0.reuse, R61 ;  /* 0x0000003d00747220 */ /* 0x040fe20000410000 */
[C---:B------:R-:W-:Y:S01]  /*3370*/  FMUL.FTZ R64, R0.reuse, R64 ;  /* 0x0000004000407220 */ /* 0x040fe20000410000 */
[----:B------:R-:W-:Y:S01]  /*3380*/  IADD3 R100, -R17, 0xe0, R100 ;  /* 0x000000e011647810 */ /* 0x000fe20007ffe164 */
[----:B------:R-:W5:Y:S01]  /*3390*/  MUFU.TANH R81, R81 ;  /* 0x0000005100517308 */ /* 0x000f620000002400 */
[C---:B------:R-:W-:Y:S01]  /*33a0*/  FMUL.FTZ R65, R0.reuse, R65 ;  /* 0x0000004100417220 */ /* 0x040fe20000410000 */
[C---:B------:R-:W-:Y:S01]  /*33b0*/  FMUL.FTZ R68, R0.reuse, R68 ;  /* 0x0000004400447220 */ /* 0x040fe20000410000 */
[C---:B------:R-:W-:Y:S01]  /*33c0*/  FMUL.FTZ R69, R0.reuse, R69 ;  /* 0x0000004500457220 */ /* 0x040fe20000410000 */
[----:B------:R-:W-:Y:S01]  /*33d0*/  FMUL.FTZ R61, R0, R70 ;  /* 0x00000046003d7220 */ /* 0x000fe20000410000 */
[----:B------:R-:W-:-:S02]  /*33e0*/  @UP0 ULDC UR6, c[0x0][0x44c] ;  /* 0x0001130000060ab9 */ /* 0x000fc40000000800 */
[----:B------:R-:W-:Y:S01]  /*33f0*/  UIMAD.WIDE.U32 UR6, UR36, UR6, URZ ;  /* 0x00000006240672a5 */ /* 0x000fe2000f8e003f */
[----:B------:R-:W5:Y:S01]  /*3400*/  MUFU.TANH R84, R84 ;  /* 0x0000005400547308 */ /* 0x000f620000002400 */
[----:B0-----:R-:W-:-:S04]  /*3410*/  VIADDMNMX R82, R82, R97, R100, PT ;  /* 0x0000006152527246 */ /* 0x001fc80003800164 */
[C---:B------:R-:W-:Y:S01]  /*3420*/  ISETP.GT.AND P5, PT, R82.reuse, RZ, PT ;  /* 0x000000ff5200720c */ /* 0x040fe20003fa4270 */
[----:B------:R-:W-:Y:S01]  /*3430*/  UMOV UR6, URZ ;  /* 0x0000003f00067c82 */ /* 0x000fe20008000000 */
[C---:B------:R-:W-:Y:S01]  /*3440*/  ISETP.GT.AND P6, PT, R82.reuse, 0x1, PT ;  /* 0x000000015200780c */ /* 0x040fe20003fc4270 */
[----:B------:R-:W0:Y:S01]  /*3450*/  MUFU.TANH R85, R85 ;  /* 0x0000005500557308 */ /* 0x000e220000002400 */
[----:B------:R-:W-:Y:S02]  /*3460*/  ISETP.GT.AND P3, PT, R82, 0x8, PT ;  /* 0x000000085200780c */ /* 0x000fe40003f64270 */
[----:B------:R-:W-:Y:S02]  /*3470*/  FSEL R87, R136, -INF , P5 ;  /* 0xff80000088577808 */ /* 0x000fe40002800000 */
[----:B-1----:R-:W-:Y:S02]  /*3480*/  FSEL R115, R138, -INF , P6 ;  /* 0xff8000008a737808 */ /* 0x002fe40003000000 */
[----:B------:R-:W-:Y:S01]  /*3490*/  ISETP.GT.AND P4, PT, R82, 0x9, PT ;  /* 0x000000095200780c */ /* 0x000fe20003f84270 */
[----:B------:R-:W1:Y:S01]  /*34a0*/  MUFU.TANH R83, R83 ;  /* 0x0000005300537308 */ /* 0x000e620000002400 */
[----:B--2---:R-:W-:-:S02]  /*34b0*/  FSEL R119, R137, -INF , P3 ;  /* 0xff80000089777808 */ /* 0x004fc40001800000 */
[----:B------:R-:W-:Y:S02]  /*34c0*/  FMNMX.FTZ R58, R87, R115, !PT ;  /* 0x00000073573a7209 */ /* 0x000fe40007810000 */
[----:B------:R-:W-:Y:S02]  /*34d0*/  ISETP.GT.AND P5, PT, R82, 0x10, PT ;  /* 0x000000105200780c */ /* 0x000fe40003fa4270 */
[----:B---3--:R-:W-:Y:S01]  /*34e0*/  FSEL R131, R125, -INF , P4 ;  /* 0xff8000007d837808 */ /* 0x008fe20002000000 */
[----:B------:R-:W2:Y:S01]  /*34f0*/  MUFU.TANH R86, R86 ;  /* 0x0000005600567308 */ /* 0x000ea20000002400 */
[----:B------:R-:W-:Y:S01]  /*3500*/  FMNMX.FTZ R60, R119, R58, !PT ;  /* 0x0000003a773c7209 */ /* 0x000fe20007810000 */
[----:B------:R-:W-:Y:S01]  /*3510*/  FMUL.FTZ R58, R0, R62 ;  /* 0x0000003e003a7220 */ /* 0x000fe20000410000 */
[----:B------:R-:W-:Y:S02]  /*3520*/  ISETP.GT.AND P6, PT, R82, 0x11, PT ;  /* 0x000000115200780c */ /* 0x000fe40003fc4270 */
[----:B----4-:R-:W-:-:S02]  /*3530*/  FSEL R133, R128, -INF , P5 ;  /* 0xff80000080857808 */ /* 0x010fc40002800000 */
[----:B------:R-:W-:Y:S01]  /*3540*/  FMNMX.FTZ R62, R131, R60, !PT ;  /* 0x0000003c833e7209 */ /* 0x000fe20007810000 */
[----:B------:R-:W3:Y:S01]  /*3550*/  MUFU.TANH R114, R114 ;  /* 0x0000007200727308 */ /* 0x000ee20000002400 */
[----:B------:R-:W-:Y:S01]  /*3560*/  ISETP.GT.AND P3, PT, R82, 0x18, PT ;  /* 0x000000185200780c */ /* 0x000fe20003f64270 */
[----:B------:R-:W-:Y:S01]  /*3570*/  FMUL.FTZ R60, R0, R67 ;  /* 0x00000043003c7220 */ /* 0x000fe20000410000 */
[----:B-----5:R-:W-:Y:S01]  /*3580*/  FSEL R135, R124, -INF , P6 ;  /* 0xff8000007c877808 */ /* 0x020fe20003000000 */
[----:B------:R-:W-:Y:S02]  /*3590*/  WARPGROUP.DEPBAR.LE gsb0, 0x0 ;  /* 0x00008000000079c5 */ /* 0x000fe40000010000 */
[----:B------:R-:W-:Y:S01]  /*35a0*/  FMNMX.FTZ R66, R133, R62, !PT ;  /* 0x0000003e85427209 */ /* 0x000fe20007810000 */
[----:B------:R-:W-:Y:S01]  /*35b0*/  WARPGROUP.ARRIVE ;  /* 0x00000000000079c5 */ /* 0x000fe20000000000 */
[----:B------:R-:W-:Y:S01]  /*35c0*/  ISETP.GT.AND P4, PT, R82, 0x19, PT ;  /* 0x000000195200780c */ /* 0x000fe20003f84270 */
[C---:B------:R-:W-:Y:S01]  /*35d0*/  FMUL.FTZ R41, R0.reuse, R41 ;  /* 0x0000002900297220 */ /* 0x040fe20000410000 */
[----:B------:R-:W-:Y:S01]  /*35e0*/  FSEL R141, R121, -INF , P3 ;  /* 0xff800000798d7808 */ /* 0x000fe20001800000 */
[----:B------:R-:W-:Y:S01]  /*35f0*/  FMUL.FTZ R40, R0, R40 ;  /* 0x0000002800287220 */ /* 0x000fe20000410000 */
[----:B------:R-:W-:Y:S01]  /*3600*/  FMNMX.FTZ R66, R135, R66, !PT ;  /* 0x0000004287427209 */ /* 0x000fe20007810000 */
[----:B------:R-:W-:Y:S01]  /*3610*/  QGMMA.64x32x32.F32.E4M3.E4M3 R24, gdesc[UR12], R24, gsb0 ;  /* 0x006000000c1879f3 */ /* 0x000fe20008000818 */
[----:B------:R-:W-:Y:S01]  /*3620*/  ISETP.GT.AND P3, PT, R82, 0x20, PT ;  /* 0x000000205200780c */ /* 0x000fe20003f64270 */
[----:B------:R-:W-:Y:S01]  /*3630*/  FMUL.FTZ R45, R0, R45 ;  /* 0x0000002d002d7220 */ /* 0x000fe20000410000 */
[----:B------:R-:W-:Y:S01]  /*3640*/  FSEL R143, R120, -INF , P4 ;  /* 0xff800000788f7808 */ /* 0x000fe20002000000 */
[----:B------:R-:W-:Y:S01]  /*3650*/  FMUL.FTZ R62, R0, R71 ;  /* 0x00000047003e7220 */ /* 0x000fe20000410000 */
[----:B------:R-:W-:Y:S01]  /*3660*/  FMNMX.FTZ R66, R141, R66, !PT ;  /* 0x000000428d427209 */ /* 0x000fe20007810000 */
[----:B------:R-:W-:Y:S01]  /*3670*/  MUFU.TANH R71, R40 ;  /* 0x0000002800477308 */ /* 0x000fe20000002400 */
        /* <DEDUP_REMOVED lines=27> */
[----:B------:R-:W-:Y:S01]  /*3830*/  @UP0 ULDC UR14, c[0x0][0x450] ;  /* 0x00011400000e0ab9 */ /* 0x000fe20000000800 */
[----:B------:R-:W-:Y:S01]  /*3840*/  FMNMX.FTZ R66, R155, R66, !PT ;  /* 0x000000429b427209 */ /* 0x000fe20007810000 */
[----:B------:R-:W-:Y:S01]  /*3850*/  @UP0 USHF.R.U32.HI UR11, URZ, UR14, UR7 ;  /* 0x0000000e3f0b0299 */ /* 0x000fe20008011607 */
[----:B------:R-:W-:Y:S01]  /*3860*/  ISETP.GT.AND P3, PT, R82, 0x38, PT ;  /* 0x000000385200780c */ /* 0x000fe20003f64270 */
[----:B------:R-:W-:Y:S01]  /*3870*/  MUFU.TANH R109, R49 ;  /* 0x00000031006d7308 */ /* 0x000fe20000002400 */
[----:B------:R-:W-:Y:S01]  /*3880*/  FSEL R157, R113, -INF , P4 ;  /* 0xff800000719d7808 */ /* 0x000fe20002000000 */
[----:B------:R-:W-:Y:S01]  /*3890*/  UIADD3 UR7, UR11, UR50, -UR51 ;  /* 0x000000320b077290 */ /* 0x000fe2000fffe833 */
[----:B------:R-:W-:-:S02]  /*38a0*/  FMNMX.FTZ R66, R153, R66, !PT ;  /* 0x0000004299427209 */ /* 0x000fc40007810000 */
[----:B------:R-:W-:Y:S01]  /*38b0*/  ISETP.GT.AND P6, PT, R82, 0x39, PT ;  /* 0x000000395200780c */ /* 0x000fe20003fc4270 */
[----:B------:R-:W-:Y:S01]  /*38c0*/  UIMAD.WIDE UR6, UR7, -0x6db6db6d, UR6 ;  /* 0x92492493070678a5 */ /* 0x000fe2000f8e0206 */
[----:B------:R-:W-:Y:S01]  /*38d0*/  FSEL R151, R112, -INF , P3 ;  /* 0xff80000070977808 */ /* 0x000fe20001800000 */
[----:B------:R-:W5:Y:S01]  /*38e0*/  MUFU.TANH R65, R65 ;  /* 0x0000004100417308 */ /* 0x000f620000002400 */
[----:B------:R-:W-:Y:S01]  /*38f0*/  FMNMX.FTZ R66, R157, R66, !PT ;  /* 0x000000429d427209 */ /* 0x000fe20007810000 */
[----:B------:R-:W-:Y:S01]  /*3900*/  USHF.R.U32.HI UR6, URZ, 0x1f, UR7 ;  /* 0x0000001f3f067899 */ /* 0x000fe20008011607 */
[C---:B------:R-:W-:Y:S02]  /*3910*/  ISETP.GT.AND P4, PT, R82.reuse, 0x40, PT ;  /* 0x000000405200780c */ /* 0x040fe40003f84270 */
[----:B------:R-:W-:Y:S01]  /*3920*/  FSEL R139, R139, -INF , P6 ;  /* 0xff8000008b8b7808 */ /* 0x000fe20003000000 */
[----:B------:R-:W-:Y:S01]  /*3930*/  ULEA.HI.SX32 UR6, UR7, UR6, 0x19 ;  /* 0x0000000607067291 */ /* 0x000fe2000f8fca3f */
[----:B------:R-:W-:Y:S01]  /*3940*/  FMNMX.FTZ R66, R151, R66, !PT ;  /* 0x0000004297427209 */ /* 0x000fe20007810000 */
[----:B------:R-:W5:Y:S01]  /*3950*/  MUFU.TANH R68, R68 ;  /* 0x0000004400447308 */ /* 0x000f620000002400 */
[----:B------:R-:W-:Y:S01]  /*3960*/  ISETP.GT.AND P5, PT, R82, 0x41, PT ;  /* 0x000000415200780c */ /* 0x000fe20003fa4270 */
[----:B------:R-:W-:Y:S01]  /*3970*/  UISETP.LT.AND UP1, UPT, UR39, UR6, UPT ;  /* 0x000000062700728c */ /* 0x000fe2000bf21270 */
[----:B------:R-:W-:-:S02]  /*3980*/  FSEL R137, R106, -INF , P4 ;  /* 0xff8000006a897808 */ /* 0x000fc40002000000 */
[----:B------:R-:W-:Y:S01]  /*3990*/  FMNMX.FTZ R66, R139, R66, !PT ;  /* 0x000000428b427209 */ /* 0x000fe20007810000 */
[----:B------:R-:W-:Y:S02]  /*39a0*/  WARPGROUP.DEPBAR.LE gsb0, 0x0 ;  /* 0x00008000000079c5 */ /* 0x000fe40000010000 */
[----:B------:R-:W-:Y:S01]  /*39b0*/  ISETP.GT.AND P3, PT, R82, 0x48, PT ;  /* 0x000000485200780c */ /* 0x000fe20003f64270 */
[----:B------:R0:W-:Y:S01]  /*39c0*/  MUFU.TANH R106, R41 ;  /* 0x00000029006a7308 */ /* 0x0001e20000002400 */
[----:B------:R-:W-:Y:S01]  /*39d0*/  FSEL R129, R129, -INF , P5 ;  /* 0xff80000081817808 */ /* 0x000fe20002800000 */
[C---:B------:R-:W-:Y:S01]  /*39e0*/  FMUL.FTZ R26, R0.reuse, R26 ;  /* 0x0000001a001a7220 */ /* 0x040fe20000410000 */
[----:B------:R-:W-:Y:S01]  /*39f0*/  FMNMX.FTZ R66, R137, R66, !PT ;  /* 0x0000004289427209 */ /* 0x000fe20007810000 */
[----:B------:R-:W-:Y:S01]  /*3a00*/  FMUL.FTZ R27, R0, R27 ;  /* 0x0000001b001b7220 */ /* 0x000fe20000410000 */
[C---:B------:R-:W-:Y:S01]  /*3a10*/  ISETP.GT.AND P4, PT, R82.reuse, 0x49, PT ;  /* 0x000000495200780c */ /* 0x040fe20003f84270 */
[----:B------:R-:W-:Y:S01]  /*3a20*/  USEL UR53, UR39, UR6, !UP1 ;  /* 0x0000000627357287 */ /* 0x000fe2000c800000 */
[----:B------:R-:W-:Y:S01]  /*3a30*/  FSEL R127, R127, -INF , P3 ;  /* 0xff8000007f7f7808 */ /* 0x000fe20001800000 */
[----:B------:R-:W5:Y:S01]  /*3a40*/  MUFU.TANH R69, R69 ;  /* 0x0000004500457308 */ /* 0x000f620000002400 */
[----:B------:R-:W-:Y:S01]  /*3a50*/  FMNMX.FTZ R66, R129, R66, !PT ;  /* 0x0000004281427209 */ /* 0x000fe20007810000 */
[----:B------:R-:W-:Y:S01]  /*3a60*/  UISETP.GE.AND UP1, UPT, UR56, UR53, UPT ;  /* 0x000000353800728c */ /* 0x000fe2000bf26270 */
[----:B------:R-:W-:-:S02]  /*3a70*/  ISETP.GT.AND P5, PT, R82, 0x50, PT ;  /* 0x000000505200780c */ /* 0x000fc40003fa4270 */
[----:B------:R-:W-:Y:S02]  /*3a80*/  FSEL R125, R89, -INF , P4 ;  /* 0xff800000597d7808 */ /* 0x000fe40002000000 */
[----:B------:R-:W-:Y:S01]  /*3a90*/  FMNMX.FTZ R66, R127, R66, !PT ;  /* 0x000000427f427209 */ /* 0x000fe20007810000 */
[----:B------:R-:W5:Y:S01]  /*3aa0*/  MUFU.TANH R89, R44 ;  /* 0x0000002c00597308 */ /* 0x000f620000002400 */
        /* <DEDUP_REMOVED lines=12> */
[----:B------:R-:W-:-:S02]  /*3b70*/  FSEL R113, R111, -INF , P3 ;  /* 0xff8000006f717808 */ /* 0x000fc40001800000 */
[----:B------:R-:W-:Y:S01]  /*3b80*/  FMNMX.FTZ R66, R117, R66, !PT ;  /* 0x0000004275427209 */ /* 0x000fe20007810000 */
[----:B------:R-:W-:Y:S01]  /*3b90*/  MUFU.TANH R6, R6 ;  /* 0x0000000600067308 */ /* 0x000fe20000002400 */
        /* <DEDUP_REMOVED lines=14> */
[----:B------:R1:W5:Y:S01]  /*3c80*/  MUFU.TANH R102, R52 ;  /* 0x0000003400667308 */ /* 0x0003620000002400 */
[----:B------:R-:W-:Y:S02]  /*3c90*/  ISETP.GT.AND P3, PT, R82, 0x71, PT ;  /* 0x000000715200780c */ /* 0x000fe40003f64270 */
[----:B0-----:R-:W-:Y:S02]  /*3ca0*/  FSEL R41, R80, -INF , P4 ;  /* 0xff80000050297808 */ /* 0x001fe40002000000 */
[----:B------:R-:W-:Y:S02]  /*3cb0*/  FMNMX.FTZ R66, R99, R66, !PT ;  /* 0x0000004263427209 */ /* 0x000fe40007810000 */
[----:B------:R-:W-:Y:S01]  /*3cc0*/  ISETP.GT.AND P4, PT, R82, 0x78, PT ;  /* 0x000000785200780c */ /* 0x000fe20003f84270 */
[----:B------:R-:W-:Y:S01]  /*3cd0*/  MUFU.TANH R8, R8 ;  /* 0x0000000800087308 */ /* 0x000fe20000002400 */
[----:B------:R-:W-:Y:S01]  /*3ce0*/  FSEL R40, R81, -INF , P3 ;  /* 0xff80000051287808 */ /* 0x000fe20001800000 */
[----:B-1----:R-:W-:Y:S01]  /*3cf0*/  FMUL.FTZ R52, R0, R43 ;  /* 0x0000002b00347220 */ /* 0x002fe20000410000 */
[----:B------:R-:W-:-:S02]  /*3d00*/  FMNMX.FTZ R45, R41, R66, !PT ;  /* 0x00000042292d7209 */ /* 0x000fc40007810000 */
[----:B------:R-:W-:Y:S02]  /*3d10*/  ISETP.GT.AND P3, PT, R82, 0x79, PT ;  /* 0x000000795200780c */ /* 0x000fe40003f64270 */
[----:B------:R-:W-:Y:S01]  /*3d20*/  FSEL R44, R84, -INF , P4 ;  /* 0xff800000542c7808 */ /* 0x000fe20002000000 */
[----:B------:R-:W-:Y:S01]  /*3d30*/  MUFU.TANH R9, R9 ;  /* 0x0000000900097308 */ /* 0x000fe20000002400 */
[----:B------:R-:W-:Y:S02]  /*3d40*/  FMNMX.FTZ R49, R40, R45, !PT ;  /* 0x0000002d28317209 */ /* 0x000fe40007810000 */
[----:B------:R-:W-:Y:S02]  /*3d50*/  ISETP.GT.AND P4, PT, R82, 0x80, PT ;  /* 0x000000805200780c */ /* 0x000fe40003f84270 */
[----:B------:R-:W-:Y:S02]  /*3d60*/  FSEL R45, R85, -INF , P3 ;  /* 0xff800000552d7808 */ /* 0x000fe40001800000 */
[----:B------:R-:W-:Y:S01]  /*3d70*/  FMNMX.FTZ R48, R44, R49, !PT ;  /* 0x000000312c307209 */ /* 0x000fe20007810000 */
[----:B------:R-:W-:Y:S01]  /*3d80*/  FMUL.FTZ R49, R0, R42 ;  /* 0x0000002a00317220 */ /* 0x000fe20000410000 */
[----:B------:R-:W-:Y:S01]  /*3d90*/  ISETP.GT.AND P3, PT, R82, 0x81, PT ;  /* 0x000000815200780c */ /* 0x000fe20003f64270 */
[----:B------:R4:W0:Y:S01]  /*3da0*/  MUFU.TANH R84, R53 ;  /* 0x0000003500547308 */ /* 0x0008220000002400 */
[----:B------:R-:W-:-:S02]  /*3db0*/  FSEL R42, R83, -INF , P4 ;  /* 0xff800000532a7808 */ /* 0x000fc40002000000 */
[----:B------:R-:W-:Y:S02]  /*3dc0*/  FMNMX.FTZ R67, R45, R48, !PT ;  /* 0x000000302d437209 */ /* 0x000fe40007810000 */
[----:B------:R-:W-:Y:S02]  /*3dd0*/  ISETP.GT.AND P4, PT, R82, 0x88, PT ;  /* 0x000000885200780c */ /* 0x000fe40003f84270 */
[----:B--2---:R-:W-:Y:S01]  /*3de0*/  FSEL R48, R86, -INF , P3 ;  /* 0xff80000056307808 */ /* 0x004fe20001800000 */
[----:B------:R-:W-:Y:S01]  /*3df0*/  MUFU.TANH R10, R10 ;  /* 0x0000000a000a7308 */ /* 0x000fe20000002400 */
[----:B------:R-:W-:Y:S02]  /*3e00*/  FMNMX.FTZ R67, R42, R67, !PT ;  /* 0x000000432a437209 */ /* 0x000fe40007810000 */
[----:B------:R-:W-:Y:S02]  /*3e10*/  ISETP.GT.AND P3, PT, R82, 0x89, PT ;  /* 0x000000895200780c */ /* 0x000fe40003f64270 */
[----:B---3--:R-:W-:-:S02]  /*3e20*/  FSEL R43, R114, -INF , P4 ;  /* 0xff800000722b7808 */ /* 0x008fc40002000000 */
[----:B------:R-:W-:Y:S01]  /*3e30*/  FMNMX.FTZ R66, R48, R67, !PT ;  /* 0x0000004330427209 */ /* 0x000fe20007810000 */
[----:B------:R-:W-:Y:S01]  /*3e40*/  MUFU.TANH R11, R11 ;  /* 0x0000000b000b7308 */ /* 0x000fe20000002400 */
[----:B------:R-:W-:Y:S02]  /*3e50*/  ISETP.GT.AND P4, PT, R82, 0x90, PT ;  /* 0x000000905200780c */ /* 0x000fe40003f84270 */
[----:B----4-:R-:W-:Y:S02]  /*3e60*/  FSEL R53, R116, -INF , P3 ;  /* 0xff80000074357808 */ /* 0x010fe40001800000 */
[----:B------:R-:W-:Y:S01]  /*3e70*/  FMNMX.FTZ R70, R43, R66, !PT ;  /* 0x000000422b467209 */ /* 0x000fe20007810000 */
[----:B------:R-:W-:Y:S01]  /*3e80*/  FMUL.FTZ R66, R0, R24 ;  /* 0x0000001800427220 */ /* 0x000fe20000410000 */
[----:B------:R-:W-:Y:S01]  /*3e90*/  ISETP.GT.AND P3, PT, R82, 0x91, PT ;  /* 0x000000915200780c */ /* 0x000fe20003f64270 */
[----:B------:R-:W1:Y:S01]  /*3ea0*/  SHFL.IDX PT, R116, R101, 0x1, 0x1c1f ;  /* 0x003c1f0065747f89 */ /* 0x000e6200000e0000 */
[----:B-----5:R-:W-:Y:S01]  /*3eb0*/  FSEL R24, R64, -INF , P4 ;  /* 0xff80000040187808 */ /* 0x020fe20002000000 */
[----:B------:R2:W3:Y:S01]  /*3ec0*/  MUFU.TANH R83, R66 ;  /* 0x0000004200537308 */ /* 0x0004e20000002400 */
[----:B------:R-:W-:-:S02]  /*3ed0*/  FMNMX.FTZ R67, R53, R70, !PT ;  /* 0x0000004635437209 */ /* 0x000fc40007810000 */
[----:B------:R-:W-:Y:S02]  /*3ee0*/  ISETP.GT.AND P4, PT, R82, 0x98, PT ;  /* 0x000000985200780c */ /* 0x000fe40003f84270 */
[----:B------:R-:W-:Y:S02]  /*3ef0*/  FSEL R64, R65, -INF , P3 ;  /* 0xff80000041407808 */ /* 0x000fe40001800000 */
[----:B------:R-:W-:Y:S01]  /*3f00*/  FMNMX.FTZ R65, R24, R67, !PT ;  /* 0x0000004318417209 */ /* 0x000fe20007810000 */
[----:B------:R-:W-:Y:S01]  /*3f10*/  FMUL.FTZ R67, R0, R25 ;  /* 0x0000001900437220 */ /* 0x000fe20000410000 */
[----:B------:R-:W-:Y:S01]  /*3f20*/  FSEL R25, R68, -INF , P4 ;  /* 0xff80000044197808 */ /* 0x000fe20002000000 */
[----:B------:R-:W-:Y:S01]  /*3f30*/  MUFU.TANH R12, R12 ;  /* 0x0000000c000c7308 */ /* 0x000fe20000002400 */
[----:B------:R-:W-:Y:S02]  /*3f40*/  ISETP.GT.AND P3, PT, R82, 0x99, PT ;  /* 0x000000995200780c */ /* 0x000fe40003f64270 */
[----:B------:R-:W-:-:S02]  /*3f50*/  FMNMX.FTZ R68, R64, R65, !PT ;  /* 0x0000004140447209 */ /* 0x000fc40007810000 */
[----:B------:R-:W-:Y:S02]  /*3f60*/  ISETP.GT.AND P4, PT, R82, 0xa0, PT ;  /* 0x000000a05200780c */ /* 0x000fe40003f84270 */
[----:B------:R-:W-:Y:S01]  /*3f70*/  FSEL R65, R69, -INF , P3 ;  /* 0xff80000045417808 */ /* 0x000fe20001800000 */
[----:B------:R4:W5:Y:S01]  /*3f80*/  MUFU.TANH R85, R67 ;  /* 0x0000004300557308 */ /* 0x0009620000002400 */
[----:B------:R-:W-:Y:S01]  /*3f90*/  FMNMX.FTZ R70, R25, R68, !PT ;  /* 0x0000004419467209 */ /* 0x000fe20007810000 */
[----:B------:R-:W-:Y:S01]  /*3fa0*/  FMUL.FTZ R68, R0, R28 ;  /* 0x0000001c00447220 */ /* 0x000fe20000410000 */
[C---:B------:R-:W-:Y:S02]  /*3fb0*/  ISETP.GT.AND P3, PT, R82.reuse, 0xa1, PT ;  /* 0x000000a15200780c */ /* 0x040fe40003f64270 */
[----:B------:R-:W-:Y:S02]  /*3fc0*/  FSEL R28, R71, -INF , P4 ;  /* 0xff800000471c7808 */ /* 0x000fe40002000000 */
[----:B------:R-:W-:Y:S01]  /*3fd0*/  FMNMX.FTZ R69, R65, R70, !PT ;  /* 0x0000004641457209 */ /* 0x000fe20007810000 */
[----:B------:R0:W1:Y:S01]  /*3fe0*/  MUFU.TANH R86, R68 ;  /* 0x0000004400567308 */ /* 0x0000620000002400 */
[----:B------:R-:W-:-:S02]  /*3ff0*/  ISETP.GT.AND P4, PT, R82, 0xa8, PT ;  /* 0x000000a85200780c */ /* 0x000fc40003f84270 */
[----:B--2---:R-:W-:Y:S02]  /*4000*/  FSEL R66, R106, -INF , P3 ;  /* 0xff8000006a427808 */ /* 0x004fe40001800000 */
[----:B------:R-:W-:Y:S01]  /*4010*/  FMNMX.FTZ R71, R28, R69, !PT ;  /* 0x000000451c477209 */ /* 0x000fe20007810000 */
[----:B------:R-:W-:Y:S01]  /*4020*/  FMUL.FTZ R69, R0, R29 ;  /* 0x0000001d00457220 */ /* 0x000fe20000410000 */
[----:B------:R-:W-:Y:S01]  /*4030*/  ISETP.GT.AND P3, PT, R82, 0xa9, PT ;  /* 0x000000a95200780c */ /* 0x000fe20003f64270 */
[----:B------:R-:W-:Y:S01]  /*4040*/  MUFU.TANH R13, R13 ;  /* 0x0000000d000d7308 */ /* 0x000fe20000002400 */
[----:B------:R-:W-:Y:S02]  /*4050*/  FSEL R29, R89, -INF , P4 ;  /* 0xff800000591d7808 */ /* 0x000fe40002000000 */
[----:B------:R-:W-:Y:S02]  /*4060*/  FMNMX.FTZ R70, R66, R71, !PT ;  /* 0x0000004742467209 */ /* 0x000fe40007810000 */
[----:B------:R-:W-:-:S02]  /*4070*/  ISETP.GT.AND P4, PT, R82, 0xb0, PT ;  /* 0x000000b05200780c */ /* 0x000fc40003f84270 */
[----:B----4-:R-:W-:Y:S01]  /*4080*/  FSEL R67, R108, -INF , P3 ;  /* 0xff8000006c437808 */ /* 0x010fe20001800000 */
[----:B------:R2:W4:Y:S01]  /*4090*/  MUFU.TANH R89, R69 ;  /* 0x0000004500597308 */ /* 0x0005220000002400 */
[----:B------:R-:W-:Y:S01]  /*40a0*/  FMNMX.FTZ R80, R29, R70, !PT ;  /* 0x000000461d507209 */ /* 0x000fe20007810000 */
[----:B------:R-:W-:Y:S01]  /*40b0*/  FMUL.FTZ R70, R0, R32 ;  /* 0x0000002000467220 */ /* 0x000fe20000410000 */
[----:B------:R-:W-:Y:S01]  /*40c0*/  ISETP.GT.AND P3, PT, R82, 0xb1, PT ;  /* 0x000000b15200780c */ /* 0x000fe20003f64270 */
[----:B------:R-:W-:Y:S01]  /*40d0*/  FMUL.FTZ R108, R0, R38 ;  /* 0x00000026006c7220 */ /* 0x000fe20000410000 */
[----:B0-----:R-:W-:Y:S02]  /*40e0*/  FSEL R68, R98, -INF , P4 ;  /* 0xff80000062447808 */ /* 0x001fe40002000000 */
[----:B------:R-:W-:Y:S01]  /*40f0*/  FMNMX.FTZ R71, R67, R80, !PT ;  /* 0x0000005043477209 */ /* 0x000fe20007810000 */
[----:B------:R3:W0:Y:S01]  /*4100*/  MUFU.TANH R98, R70 ;  /* 0x0000004600627308 */ /* 0x0006220000002400 */
[----:B------:R-:W-:-:S02]  /*4110*/  ISETP.GT.AND P4, PT, R82, 0xb8, PT ;  /* 0x000000b85200780c */ /* 0x000fc40003f84270 */
[----:B------:R-:W-:Y:S01]  /*4120*/  FSEL R32, R109, -INF , P3 ;  /* 0xff8000006d207808 */ /* 0x000fe20001800000 */
[----:B------:R-:W-:Y:S01]  /*4130*/  FMUL.FTZ R109, R0, R39 ;  /* 0x00000027006d7220 */ /* 0x000fe20000410000 */
[----:B------:R-:W-:Y:S01]  /*4140*/  FMNMX.FTZ R81, R68, R71, !PT ;  /* 0x0000004744517209 */ /* 0x000fe20007810000 */
[----:B------:R-:W-:Y:S01]  /*4150*/  FMUL.FTZ R71, R0, R33 ;  /* 0x0000002100477220 */ /* 0x000fe20000410000 */
[----:B------:R-:W-:Y:S01]  /*4160*/  ISETP.GT.AND P3, PT, R82, 0xb9, PT ;  /* 0x000000b95200780c */ /* 0x000fe20003f64270 */
[----:B------:R-:W-:Y:S01]  /*4170*/  MUFU.TANH R14, R14 ;  /* 0x0000000e000e7308 */ /* 0x000fe20000002400 */
[----:B--2---:R-:W-:Y:S02]  /*4180*/  FSEL R69, R102, -INF , P4 ;  /* 0xff80000066457808 */ /* 0x004fe40002000000 */
[----:B------:R-:W-:Y:S01]  /*4190*/  FMNMX.FTZ R80, R32, R81, !PT ;  /* 0x0000005120507209 */ /* 0x000fe20007810000 */
[----:B------:R-:W-:Y:S01]  /*41a0*/  FMUL.FTZ R81, R0, R36 ;  /* 0x0000002400517220 */ /* 0x000fe20000410000 */
[----:B------:R-:W-:-:S02]  /*41b0*/  ISETP.GT.AND P4, PT, R82, 0xc0, PT ;  /* 0x000000c05200780c */ /* 0x000fc40003f84270 */
[----:B------:R-:W-:Y:S01]  /*41c0*/  FSEL R33, R84, -INF , P3 ;  /* 0xff80000054217808 */ /* 0x000fe20001800000 */
[----:B------:R4:W2:Y:S01]  /*41d0*/  MUFU.TANH R102, R71 ;  /* 0x0000004700667308 */ /* 0x0008a20000002400 */
[----:B------:R-:W-:Y:S02]  /*41e0*/  FMNMX.FTZ R80, R69, R80, !PT ;  /* 0x0000005045507209 */ /* 0x000fe40007810000 */
[----:B------:R-:W-:Y:S02]  /*41f0*/  ISETP.GT.AND P3, PT, R82, 0xc1, PT ;  /* 0x000000c15200780c */ /* 0x000fe40003f64270 */
[----:B---3--:R-:W-:Y:S02]  /*4200*/  FSEL R70, R83, -INF , P4 ;  /* 0xff80000053467808 */ /* 0x008fe40002000000 */
[----:B------:R-:W-:Y:S01]  /*4210*/  FMNMX.FTZ R83, R33, R80, !PT ;  /* 0x0000005021537209 */ /* 0x000fe20007810000 */
[----:B------:R0:W3:Y:S01]  /*4220*/  MUFU.TANH R106, R81 ;  /* 0x00000051006a7308 */ /* 0x0000e20000002400 */
[----:B-----5:R-:W-:-:S02]  /*4230*/  FSEL R36, R85, -INF , P3 ;  /* 0xff80000055247808 */ /* 0x020fc40001800000 */
[----:B------:R-:W-:Y:S02]  /*4240*/  ISETP.GT.AND P4, PT, R82, 0xc8, PT ;  /* 0x000000c85200780c */ /* 0x000fe40003f84270 */
[----:B------:R-:W-:Y:S01]  /*4250*/  FMNMX.FTZ R85, R70, R83, !PT ;  /* 0x0000005346557209 */ /* 0x000fe20007810000 */
[----:B------:R-:W-:Y:S01]  /*4260*/  FMUL.FTZ R83, R0, R37 ;  /* 0x0000002500537220 */ /* 0x000fe20000410000 */
[----:B------:R-:W-:Y:S01]  /*4270*/  ISETP.GT.AND P3, PT, R82, 0xc9, PT ;  /* 0x000000c95200780c */ /* 0x000fe20003f64270 */
[----:B------:R-:W-:Y:S01]  /*4280*/  MUFU.TANH R15, R15 ;  /* 0x0000000f000f7308 */ /* 0x000fe20000002400 */
[----:B-1----:R-:W-:Y:S02]  /*4290*/  FSEL R80, R86, -INF , P4 ;  /* 0xff80000056507808 */ /* 0x002fe40002000000 */
[----:B------:R-:W-:Y:S02]  /*42a0*/  FMNMX.FTZ R85, R36, R85, !PT ;  /* 0x0000005524557209 */ /* 0x000fe40007810000 */
[----:B------:R-:W-:-:S02]  /*42b0*/  ISETP.GT.AND P4, PT, R82, 0xd0, PT ;  /* 0x000000d05200780c */ /* 0x000fc40003f84270 */
[----:B----4-:R-:W-:Y:S01]  /*42c0*/  FSEL R71, R89, -INF , P3 ;  /* 0xff80000059477808 */ /* 0x010fe20001800000 */
[----:B------:R1:W4:Y:S01]  /*42d0*/  MUFU.TANH R86, R83 ;  /* 0x0000005300567308 */ /* 0x0003220000002400 */
[----:B------:R-:W-:Y:S02]  /*42e0*/  FMNMX.FTZ R84, R80, R85, !PT ;  /* 0x0000005550547209 */ /* 0x000fe40007810000 */
[----:B------:R-:W-:Y:S02]  /*42f0*/  ISETP.GT.AND P3, PT, R82, 0xd1, PT ;  /* 0x000000d15200780c */ /* 0x000fe40003f64270 */
[----:B0-----:R-:W-:Y:S02]  /*4300*/  FSEL R81, R98, -INF , P4 ;  /* 0xff80000062517808 */ /* 0x001fe40002000000 */
[----:B------:R-:W-:Y:S01]  /*4310*/  FMNMX.FTZ R84, R71, R84, !PT ;  /* 0x0000005447547209 */ /* 0x000fe20007810000 */
[----:B------:R-:W0:Y:S01]  /*4320*/  MUFU.TANH R20, R20 ;  /* 0x0000001400147308 */ /* 0x000e220000002400 */
[----:B------:R-:W-:Y:S01]  /*4330*/  ISETP.GT.AND P4, PT, R82, 0xd8, PT ;  /* 0x000000d85200780c */ /* 0x000fe20003f84270 */
[----:B-1----:R-:W-:Y:S01]  /*4340*/  FMUL.FTZ R83, R0, R47 ;  /* 0x0000002f00537220 */ /* 0x002fe20000410000 */
[----:B--2---:R-:W-:Y:S01]  /*4350*/  FSEL R37, R102, -INF , P3 ;  /* 0xff80000066257808 */ /* 0x004fe20001800000 */
[----:B------:R-:W-:Y:S01]  /*4360*/  FMUL.FTZ R102, R0, R34 ;  /* 0x0000002200667220 */ /* 0x000fe20000410000 */
[----:B------:R-:W-:-:S02]  /*4370*/  FMNMX.FTZ R84, R81, R84, !PT ;  /* 0x0000005451547209 */ /* 0x000fc40007810000 */
[----:B------:R-:W-:Y:S01]  /*4380*/  ISETP.GT.AND P3, PT, R82, 0xd9, PT ;  /* 0x000000d95200780c */ /* 0x000fe20003f64270 */
[----:B------:R-:W1:Y:S01]  /*4390*/  MUFU.TANH R21, R21 ;  /* 0x0000001500157308 */ /* 0x000e620000002400 */
[----:B---3--:R-:W-:Y:S01]  /*43a0*/  FSEL R47, R106, -INF , P4 ;  /* 0xff8000006a2f7808 */ /* 0x008fe20002000000 */
[----:B------:R-:W-:Y:S01]  /*43b0*/  FMUL.FTZ R106, R0, R35 ;  /* 0x00000023006a7220 */ /* 0x000fe20000410000 */
[----:B------:R-:W-:Y:S02]  /*43c0*/  FMNMX.FTZ R84, R37, R84, !PT ;  /* 0x0000005425547209 */ /* 0x000fe40007810000 */
[----:B----4-:R-:W-:Y:S02]  /*43d0*/  FSEL R82, R86, -INF , P3 ;  /* 0xff80000056527808 */ /* 0x010fe40001800000 */
[----:B------:R-:W-:Y:S01]  /*43e0*/  FMNMX.FTZ R85, R47, R84, !PT ;  /* 0x000000542f557209 */ /* 0x000fe20007810000 */
[----:B------:R-:W2:Y:S01]  /*43f0*/  MUFU.TANH R104, R104 ;  /* 0x0000006800687308 */ /* 0x000ea20000002400 */
[----:B------:R-:W-:-:S02]  /*4400*/  VIADDMNMX R116, R116, R97, R100, PT ;  /* 0x0000006174747246 */ /* 0x000fc40003800164 */
[----:B------:R-:W-:Y:S02]  /*4410*/  FMNMX.FTZ R85, R82, R85, !PT ;  /* 0x0000005552557209 */ /* 0x000fe40007810000 */
[C---:B------:R-:W-:Y:S02]  /*4420*/  ISETP.GT.AND P4, PT, R116.reuse, 0x1, PT ;  /* 0x000000017400780c */ /* 0x040fe40003f84270 */
[----:B------:R-:W-:Y:S01]  /*4430*/  ISETP.GT.AND P5, PT, R116, 0x8, PT ;  /* 0x000000087400780c */ /* 0x000fe20003fa4270 */
[----:B------:R-:W3:Y:S01]  /*4440*/  SHFL.BFLY PT, R84, R85, 0x2, 0x1f ;  /* 0x0c401f0055547f89 */ /* 0x000ee200000e0000 */
[----:B------:R-:W-:Y:S01]  /*4450*/  FSEL R100, R5, -INF , P4 ;  /* 0xff80000005647808 */ /* 0x000fe20002000000 */
[----:B------:R-:W4:Y:S01]  /*4460*/  MUFU.TANH R105, R105 ;  /* 0x0000006900697308 */ /* 0x000f220000002400 */
[----:B------:R-:W-:Y:S02]  /*4470*/  FSEL R6, R6, -INF , P5 ;  /* 0xff80000006067808 */ /* 0x000fe40002800000 */
[----:B------:R-:W-:-:S05]  /*4480*/  ISETP.GT.AND P4, PT, R116, 0x10, PT ;  /* 0x000000107400780c */ /* 0x000fca0003f84270 */
[----:B------:R-:W5:Y:S08]  /*4490*/  MUFU.TANH R88, R88 ;  /* 0x0000005800587308 */ /* 0x000f700000002400 */
[----:B------:R-:W5:Y:S01]  /*44a0*/  MUFU.TANH R90, R90 ;  /* 0x0000005a005a7308 */ /* 0x000f620000002400 */
[----:B---3--:R-:W-:Y:S01]  /*44b0*/  FMNMX.FTZ R86, R85, R84, !PT ;  /* 0x0000005455567209 */ /* 0x008fe20007810000 */
[----:B------:R-:W-:Y:S01]  /*44c0*/  FMUL.FTZ R84, R0, R30 ;  /* 0x0000001e00547220 */ /* 0x000fe20000410000 */
[----:B------:R-:W-:-:S05]  /*44d0*/  IMAD.U32 R30, RZ, RZ, UR10 ;  /* 0x0000000aff1e7e24 */ /* 0x000fca000f8e00ff */
[----:B------:R-:W3:Y:S01]  /*44e0*/  MUFU.TANH R91, R91 ;  /* 0x0000005b005b7308 */ /* 0x000ee20000002400 */
[----:B------:R-:W-:Y:S01]  /*44f0*/  FMUL.FTZ R85, R0, R31 ;  /* 0x0000001f00557220 */ /* 0x000fe20000410000 */
[----:B------:R-:W0:Y:S06]  /*4500*/  SHFL.BFLY PT, R89, R86, 0x1, 0x1f ;  /* 0x0c201f0056597f89 */ /* 0x000e2c00000e0000 */
[----:B------:R-:W3:Y:S08]  /*4510*/  MUFU.TANH R92, R92 ;  /* 0x0000005c005c7308 */ /* 0x000ef00000002400 */
[----:B------:R-:W3:Y:S08]  /*4520*/  MUFU.TANH R93, R93 ;  /* 0x0000005d005d7308 */ /* 0x000ef00000002400 */
[----:B------:R-:W3:Y:S01]  /*4530*/  MUFU.TANH R94, R94 ;  /* 0x0000005e005e7308 */ /* 0x000ee20000002400 */
[----:B0-----:R-:W-:-:S04]  /*4540*/  FMNMX.FTZ R89, R86, R89, !PT ;  /* 0x0000005956597209 */ /* 0x001fc80007810000 */
[C---:B------:R-:W-:Y:S01]  /*4550*/  FSETP.NEU.FTZ.AND P3, PT, R89.reuse, -INF , PT ;  /* 0xff8000005900780b */ /* 0x040fe20003f7d000 */
[----:B------:R-:W-:-:S02]  /*4560*/  FFMA.FTZ R30, R89, R30, -8 ;  /* 0xc1000000591e7423 */ /* 0x000fc4000001001e */
[----:B------:R-:W0:Y:S03]  /*4570*/  MUFU.TANH R95, R95 ;  /* 0x0000005f005f7308 */ /* 0x000e260000002400 */
[----:B------:R-:W-:Y:S02]  /*4580*/  FSEL R30, R30, RZ, P3 ;  /* 0x000000ff1e1e7208 */ /* 0x000fe40001800000 */
[----:B------:R-:W-:-:S03]  /*4590*/  ISETP.GT.AND P3, PT, R116, RZ, PT ;  /* 0x000000ff7400720c */ /* 0x000fc60003f64270 */
[----:B------:R-:W0:Y:S01]  /*45a0*/  MUFU.TANH R96, R96 ;  /* 0x0000006000607308 */ /* 0x000e220000002400 */
        /* <DEDUP_REMOVED lines=8> */
[----:B------:R-:W0:Y:S01]  /*4630*/  MUFU.TANH R72, R72 ;  /* 0x0000004800487308 */ /* 0x000e220000002400 */
[----:B------:R-:W-:Y:S01]  /*4640*/  FMNMX.FTZ R118, R6, R101, !PT ;  /* 0x0000006506767209 */ /* 0x000fe20007810000 */
[--C-:B------:R-:W-:Y:S01]  /*4650*/  FFMA.FTZ R31, R87, UR10, -R30.reuse ;  /* 0x0000000a571f7c23 */ /* 0x100fe2000801081e */
[----:B------:R-:W-:Y:S01]  /*4660*/  ISETP.GT.AND P3, PT, R116, 0x11, PT ;  /* 0x000000117400780c */ /* 0x000fe20003f64270 */
[--C-:B------:R-:W-:Y:S01]  /*4670*/  FFMA.FTZ R34, R115, UR10, -R30.reuse ;  /* 0x0000000a73227c23 */ /* 0x100fe2000801081e */
[----:B------:R-:W-:Y:S01]  /*4680*/  FSEL R101, R8, -INF , P4 ;  /* 0xff80000008657808 */ /* 0x000fe20002000000 */
[--C-:B------:R-:W-:Y:S01]  /*4690*/  FFMA.FTZ R35, R119, UR10, -R30.reuse ;  /* 0x0000000a77237c23 */ /* 0x100fe2000801081e */
[----:B------:R-:W-:Y:S01]  /*46a0*/  FMNMX.FTZ R118, R7, R118, !PT ;  /* 0x0000007607767209 */ /* 0x000fe20007810000 */
[----:B------:R-:W0:Y:S01]  /*46b0*/  MUFU.TANH R73, R73 ;  /* 0x0000004900497308 */ /* 0x000e220000002400 */
[C---:B------:R-:W-:Y:S01]  /*46c0*/  ISETP.GT.AND P4, PT, R116.reuse, 0x18, PT ;  /* 0x000000187400780c */ /* 0x040fe20003f84270 */
[--C-:B------:R-:W-:Y:S01]  /*46d0*/  FFMA.FTZ R39, R133, UR10, -R30.reuse ;  /* 0x0000000a85277c23 */ /* 0x100fe2000801081e */
[----:B------:R-:W-:Y:S01]  /*46e0*/  FSEL R9, R9, -INF , P3 ;  /* 0xff80000009097808 */ /* 0x000fe20001800000 */
[--C-:B------:R-:W-:Y:S01]  /*46f0*/  FFMA.FTZ R98, R135, UR10, -R30.reuse ;  /* 0x0000000a87627c23 */ /* 0x100fe2000801081e */
[----:B------:R-:W-:Y:S01]  /*4700*/  FMNMX.FTZ R120, R101, R118, !PT ;  /* 0x0000007665787209 */ /* 0x000fe20007810000 */
[--C-:B------:R-:W-:Y:S01]  /*4710*/  FFMA.FTZ R86, R141, UR10, -R30.reuse ;  /* 0x0000000a8d567c23 */ /* 0x100fe2000801081e */
[----:B------:R-:W-:Y:S01]  /*4720*/  ISETP.GT.AND P3, PT, R116, 0x19, PT ;  /* 0x000000197400780c */ /* 0x000fe20003f64270 */
[----:B------:R-:W0:Y:S01]  /*4730*/  MUFU.TANH R74, R74 ;  /* 0x0000004a004a7308 */ /* 0x000e220000002400 */
[----:B------:R-:W-:Y:S01]  /*4740*/  FSEL R118, R10, -INF , P4 ;  /* 0xff8000000a767808 */ /* 0x000fe20002000000 */
[--C-:B------:R-:W-:Y:S01]  /*4750*/  FFMA.FTZ R87, R143, UR10, -R30.reuse ;  /* 0x0000000a8f577c23 */ /* 0x100fe2000801081e */
[----:B------:R-:W-:Y:S01]  /*4760*/  FMNMX.FTZ R131, R9, R120, !PT ;  /* 0x0000007809837209 */ /* 0x000fe20007810000 */
[--C-:B------:R-:W-:Y:S01]  /*4770*/  FFMA.FTZ R110, R145, UR10, -R30.reuse ;  /* 0x0000000a916e7c23 */ /* 0x100fe2000801081e */
[----:B------:R-:W-:Y:S01]  /*4780*/  ISETP.GT.AND P4, PT, R116, 0x20, PT ;  /* 0x000000207400780c */ /* 0x000fe20003f84270 */
[--C-:B------:R-:W-:Y:S01]  /*4790*/  FFMA.FTZ R115, R147, UR10, -R30.reuse ;  /* 0x0000000a93737c23 */ /* 0x100fe2000801081e */
        /* <DEDUP_REMOVED lines=10> */
[----:B------:R-:W-:Y:S01]  /*4840*/  ISETP.GT.AND P4, PT, R116, 0x28, PT ;  /* 0x000000287400780c */ /* 0x000fe20003f84270 */
        /* <DEDUP_REMOVED lines=14> */
[----:B------:R2:W-:Y:S01]  /*4930*/  MUFU.EX2 R14, R124 ;  /* 0x0000007c000e7308 */ /* 0x0005e20000000800 */
        /* <DEDUP_REMOVED lines=10> */
[----:B-1----:R-:W-:Y:S01]  /*49e0*/  FSEL R21, R21, -INF , P3 ;  /* 0xff80000015157808 */ /* 0x002fe20001800000 */
[--C-:B------:R-:W-:Y:S01]  /*49f0*/  FFMA.FTZ R44, R44, UR10, -R30.reuse ;  /* 0x0000000a2c2c7c23 */ /* 0x100fe2000801081e */
[----:B--2---:R-:W-:Y:S01]  /*4a00*/  FMNMX.FTZ R124, R20, R127, !PT ;  /* 0x0000007f147c7209 */ /* 0x004fe20007810000 */
[--C-:B------:R-:W-:Y:S01]  /*4a10*/  FFMA.FTZ R45, R45, UR10, -R30.reuse ;  /* 0x0000000a2d2d7c23 */ /* 0x100fe2000801081e */
[----:B------:R-:W-:Y:S01]  /*4a20*/  ISETP.GT.AND P3, PT, R116, 0x39, PT ;  /* 0x000000397400780c */ /* 0x000fe20003f64270 */
[----:B------:R-:W1:Y:S01]  /*4a30*/  MUFU.TANH R79, R79 ;  /* 0x0000004f004f7308 */ /* 0x000e620000002400 */
[----:B------:R-:W-:Y:S01]  /*4a40*/  FSEL R122, R104, -INF , P4 ;  /* 0xff800000687a7808 */ /* 0x000fe20002000000 */
[--C-:B------:R-:W-:Y:S01]  /*4a50*/  FFMA.FTZ R42, R42, UR10, -R30.reuse ;  /* 0x0000000a2a2a7c23 */ /* 0x100fe2000801081e */
[----:B------:R-:W-:Y:S01]  /*4a60*/  FMNMX.FTZ R123, R21, R124, !PT ;  /* 0x0000007c157b7209 */ /* 0x000fe20007810000 */
[--C-:B------:R-:W-:Y:S01]  /*4a70*/  FFMA.FTZ R43, R43, UR10, -R30.reuse ;  /* 0x0000000a2b2b7c23 */ /* 0x100fe2000801081e */
[----:B------:R-:W-:Y:S01]  /*4a80*/  ISETP.GT.AND P4, PT, R116, 0x40, PT ;  /* 0x000000407400780c */ /* 0x000fe20003f84270 */
[--C-:B------:R-:W-:Y:S01]  /*4a90*/  FFMA.FTZ R24, R24, UR10, -R30.reuse ;  /* 0x0000000a18187c23 */ /* 0x100fe2000801081e */
[----:B----4-:R-:W-:Y:S01]  /*4aa0*/  FSEL R105, R105, -INF , P3 ;  /* 0xff80000069697808 */ /* 0x010fe20001800000 */
[----:B------:R2:W-:Y:S01]  /*4ab0*/  MUFU.EX2 R104, R126 ;  /* 0x0000007e00687308 */ /* 0x0005e20000000800 */
[----:B------:R-:W-:Y:S01]  /*4ac0*/  FMNMX.FTZ R124, R122, R123, !PT ;  /* 0x0000007b7a7c7209 */ /* 0x000fe20007810000 */
[--C-:B------:R-:W-:Y:S01]  /*4ad0*/  FFMA.FTZ R25, R25, UR10, -R30.reuse ;  /* 0x0000000a19197c23 */ /* 0x100fe2000801081e */
[----:B------:R-:W-:Y:S01]  /*4ae0*/  ISETP.GT.AND P3, PT, R116, 0x41, PT ;  /* 0x000000417400780c */ /* 0x000fe20003f64270 */
[--C-:B------:R-:W-:Y:S01]  /*4af0*/  FFMA.FTZ R29, R29, UR10, -R30.reuse ;  /* 0x0000000a1d1d7c23 */ /* 0x100fe2000801081e */
[----:B-----5:R-:W-:Y:S01]  /*4b00*/  FSEL R123, R88, -INF , P4 ;  /* 0xff800000587b7808 */ /* 0x020fe20002000000 */
[--C-:B------:R-:W-:Y:S01]  /*4b10*/  FFMA.FTZ R33, R33, UR10, -R30.reuse ;  /* 0x0000000a21217c23 */ /* 0x100fe2000801081e */
[----:B------:R-:W-:Y:S01]  /*4b20*/  FMNMX.FTZ R124, R105, R124, !PT ;  /* 0x0000007c697c7209 */ /* 0x000fe20007810000 */
[----:B------:R-:W4:Y:S01]  /*4b30*/  MUFU.TANH R56, R56 ;  /* 0x0000003800387308 */ /* 0x000f220000002400 */
[----:B------:R-:W-:Y:S01]  /*4b40*/  ISETP.GT.AND P4, PT, R116, 0x48, PT ;  /* 0x000000487400780c */ /* 0x000fe20003f84270 */
[--C-:B--2---:R-:W-:Y:S01]  /*4b50*/  FFMA.FTZ R126, R117, UR10, -R30.reuse ;  /* 0x0000000a757e7c23 */ /* 0x104fe2000801081e */
[----:B------:R-:W-:Y:S01]  /*4b60*/  FSEL R90, R90, -INF , P3 ;  /* 0xff8000005a5a7808 */ /* 0x000fe20001800000 */
[--C-:B------:R-:W-:Y:S01]  /*4b70*/  FFMA.FTZ R36, R36, UR10, -R30.reuse ;  /* 0x0000000a24247c23 */ /* 0x100fe2000801081e */
[----:B------:R-:W-:Y:S01]  /*4b80*/  FMNMX.FTZ R127, R123, R124, !PT ;  /* 0x0000007c7b7f7209 */ /* 0x000fe20007810000 */
[--C-:B------:R-:W-:Y:S01]  /*4b90*/  FFMA.FTZ R124, R113, UR10, -R30.reuse ;  /* 0x0000000a717c7c23 */ /* 0x100fe2000801081e */
[----:B------:R-:W-:Y:S01]  /*4ba0*/  ISETP.GT.AND P3, PT, R116, 0x49, PT ;  /* 0x000000497400780c */ /* 0x000fe20003f64270 */
[----:B------:R-:W2:Y:S01]  /*4bb0*/  MUFU.TANH R57, R57 ;  /* 0x0000003900397308 */ /* 0x000ea20000002400 */
[----:B---3--:R-:W-:Y:S01]  /*4bc0*/  FSEL R117, R91, -INF , P4 ;  /* 0xff8000005b757808 */ /* 0x008fe20002000000 */
[--C-:B------:R-:W-:Y:S01]  /*4bd0*/  FFMA.FTZ R37, R37, UR10, -R30.reuse ;  /* 0x0000000a25257c23 */ /* 0x100fe2000801081e */
[----:B------:R-:W-:Y:S01]  /*4be0*/  FMNMX.FTZ R88, R90, R127, !PT ;  /* 0x0000007f5a587209 */ /* 0x000fe20007810000 */
[--C-:B------:R-:W-:Y:S01]  /*4bf0*/  FFMA.FTZ R127, R107, UR10, -R30.reuse ;  /* 0x0000000a6b7f7c23 */ /* 0x100fe2000801081e */
[----:B------:R-:W-:Y:S01]  /*4c00*/  ISETP.GT.AND P4, PT, R116, 0x50, PT ;  /* 0x000000507400780c */ /* 0x000fe20003f84270 */
[----:B------:R-:W-:Y:S01]  /*4c10*/  FFMA.FTZ R47, R47, UR10, -R30 ;  /* 0x0000000a2f2f7c23 */ /* 0x000fe2000801081e */
[----:B------:R-:W-:Y:S01]  /*4c20*/  FSEL R92, R92, -INF , P3 ;  /* 0xff8000005c5c7808 */ /* 0x000fe20001800000 */
[----:B------:R3:W-:Y:S01]  /*4c30*/  MUFU.EX2 R91, R126 ;  /* 0x0000007e005b7308 */ /* 0x0007e20000000800 */
[----:B------:R-:W-:-:S02]  /*4c40*/  FMNMX.FTZ R113, R117, R88, !PT ;  /* 0x0000005875717209 */ /* 0x000fc40007810000 */
[----:B------:R-:W-:Y:S02]  /*4c50*/  ISETP.GT.AND P3, PT, R116, 0x51, PT ;  /* 0x000000517400780c */ /* 0x000fe40003f64270 */
[----:B------:R-:W-:Y:S02]  /*4c60*/  FSEL R93, R93, -INF , P4 ;  /* 0xff8000005d5d7808 */ /* 0x000fe40002000000 */
[----:B------:R-:W-:Y:S01]  /*4c70*/  FMNMX.FTZ R88, R92, R113, !PT ;  /* 0x000000715c587209 */ /* 0x000fe20007810000 */
[----:B------:R-:W5:Y:S01]  /*4c80*/  MUFU.TANH R58, R58 ;  /* 0x0000003a003a7308 */ /* 0x000f620000002400 */
[----:B------:R-:W-:Y:S01]  /*4c90*/  ISETP.GT.AND P4, PT, R116, 0x58, PT ;  /* 0x000000587400780c */ /* 0x000fe20003f84270 */
[----:B---3--:R-:W-:Y:S01]  /*4ca0*/  FFMA.FTZ R126, R111, UR10, -R30 ;  /* 0x0000000a6f7e7c23 */ /* 0x008fe2000801081e */
[----:B------:R-:W-:Y:S02]  /*4cb0*/  FSEL R94, R94, -INF , P3 ;  /* 0xff8000005e5e7808 */ /* 0x000fe40001800000 */
[----:B------:R-:W-:-:S02]  /*4cc0*/  FMNMX.FTZ R113, R93, R88, !PT ;  /* 0x000000585d717209 */ /* 0x000fc40007810000 */
[----:B------:R-:W-:Y:S01]  /*4cd0*/  ISETP.GT.AND P3, PT, R116, 0x59, PT ;  /* 0x000000597400780c */ /* 0x000fe20003f64270 */
[----:B------:R-:W3:Y:S01]  /*4ce0*/  MUFU.TANH R59, R59 ;  /* 0x0000003b003b7308 */ /* 0x000ee20000002400 */
[----:B0-----:R-:W-:Y:S02]  /*4cf0*/  FSEL R111, R95, -INF , P4 ;  /* 0xff8000005f6f7808 */ /* 0x001fe40002000000 */
[----:B------:R-:W-:Y:S02]  /*4d00*/  FMNMX.FTZ R88, R94, R113, !PT ;  /* 0x000000715e587209 */ /* 0x000fe40007810000 */
[----:B------:R-:W-:Y:S02]  /*4d10*/  ISETP.GT.AND P4, PT, R116, 0x60, PT ;  /* 0x000000607400780c */ /* 0x000fe40003f84270 */
[----:B------:R-:W-:Y:S01]  /*4d20*/  FSEL R96, R96, -INF , P3 ;  /* 0xff80000060607808 */ /* 0x000fe20001800000 */
[----:B------:R0:W-:Y:S01]  /*4d30*/  MUFU.EX2 R95, R126 ;  /* 0x0000007e005f7308 */ /* 0x0001e20000000800 */
[----:B------:R-:W-:-:S02]  /*4d40*/  FMNMX.FTZ R113, R111, R88, !PT ;  /* 0x000000586f717209 */ /* 0x000fc40007810000 */
[----:B------:R-:W-:Y:S02]  /*4d50*/  ISETP.GT.AND P3, PT, R116, 0x61, PT ;  /* 0x000000617400780c */ /* 0x000fe40003f64270 */
[----:B------:R-:W-:Y:S02]  /*4d60*/  FSEL R107, R72, -INF , P4 ;  /* 0xff800000486b7808 */ /* 0x000fe40002000000 */
[----:B------:R-:W-:Y:S01]  /*4d70*/  FMNMX.FTZ R88, R96, R113, !PT ;  /* 0x0000007160587209 */ /* 0x000fe20007810000 */
[----:B------:R-:W3:Y:S01]  /*4d80*/  MUFU.TANH R63, R63 ;  /* 0x0000003f003f7308 */ /* 0x000ee20000002400 */
[----:B------:R-:W-:Y:S01]  /*4d90*/  ISETP.GT.AND P4, PT, R116, 0x68, PT ;  /* 0x000000687400780c */ /* 0x000fe20003f84270 */
[----:B0-----:R-:W-:Y:S01]  /*4da0*/  FFMA.FTZ R126, R103, UR10, -R30 ;  /* 0x0000000a677e7c23 */ /* 0x001fe2000801081e */
[----:B------:R-:W-:Y:S02]  /*4db0*/  FSEL R73, R73, -INF , P3 ;  /* 0xff80000049497808 */ /* 0x000fe40001800000 */
[----:B------:R-:W-:-:S02]  /*4dc0*/  FMNMX.FTZ R88, R107, R88, !PT ;  /* 0x000000586b587209 */ /* 0x000fc40007810000 */
[----:B------:R-:W-:Y:S01]  /*4dd0*/  ISETP.GT.AND P3, PT, R116, 0x69, PT ;  /* 0x000000697400780c */ /* 0x000fe20003f64270 */
[----:B------:R-:W0:Y:S01]  /*4de0*/  MUFU.TANH R60, R60 ;  /* 0x0000003c003c7308 */ /* 0x000e220000002400 */
[----:B------:R-:W-:Y:S02]  /*4df0*/  FSEL R103, R74, -INF , P4 ;  /* 0xff8000004a677808 */ /* 0x000fe40002000000 */
[----:B------:R-:W-:Y:S02]  /*4e00*/  FMNMX.FTZ R88, R73, R88, !PT ;  /* 0x0000005849587209 */ /* 0x000fe40007810000 */
[----:B------:R-:W-:Y:S02]  /*4e10*/  ISETP.GT.AND P4, PT, R116, 0x70, PT ;  /* 0x000000707400780c */ /* 0x000fe40003f84270 */
[----:B------:R-:W-:Y:S01]  /*4e20*/  FSEL R75, R75, -INF , P3 ;  /* 0xff8000004b4b7808 */ /* 0x000fe20001800000 */
[----:B------:R-:W0:Y:S01]  /*4e30*/  MUFU.TANH R61, R61 ;  /* 0x0000003d003d7308 */ /* 0x000e220000002400 */
[----:B------:R-:W-:-:S02]  /*4e40*/  FMNMX.FTZ R88, R103, R88, !PT ;  /* 0x0000005867587209 */ /* 0x000fc40007810000 */
[----:B------:R-:W-:Y:S02]  /*4e50*/  ISETP.GT.AND P3, PT, R116, 0x71, PT ;  /* 0x000000717400780c */ /* 0x000fe40003f64270 */
[----:B------:R-:W-:Y:S02]  /*4e60*/  FSEL R76, R76, -INF , P4 ;  /* 0xff8000004c4c7808 */ /* 0x000fe40002000000 */
[----:B------:R-:W-:Y:S01]  /*4e70*/  FMNMX.FTZ R113, R75, R88, !PT ;  /* 0x000000584b717209 */ /* 0x000fe20007810000 */
[----:B------:R-:W0:Y:S01]  /*4e80*/  MUFU.TANH R62, R62 ;  /* 0x0000003e003e7308 */ /* 0x000e220000002400 */
[----:B------:R-:W-:Y:S02]  /*4e90*/  ISETP.GT.AND P4, PT, R116, 0x78, PT ;  /* 0x000000787400780c */ /* 0x000fe40003f84270 */
[----:B------:R-:W-:Y:S02]  /*4ea0*/  FSEL R77, R77, -INF , P3 ;  /* 0xff8000004d4d7808 */ /* 0x000fe40001800000 */
[----:B------:R-:W-:-:S02]  /*4eb0*/  FMNMX.FTZ R88, R76, R113, !PT ;  /* 0x000000714c587209 */ /* 0x000fc40007810000 */
[----:B------:R-:W-:Y:S01]  /*4ec0*/  ISETP.GT.AND P3, PT, R116, 0x79, PT ;  /* 0x000000797400780c */ /* 0x000fe20003f64270 */
[----:B------:R-:W0:Y:S01]  /*4ed0*/  MUFU.TANH R49, R49 ;  /* 0x0000003100317308 */ /* 0x000e220000002400 */
[----:B------:R-:W-:Y:S02]  /*4ee0*/  FSEL R78, R78, -INF , P4 ;  /* 0xff8000004e4e7808 */ /* 0x000fe40002000000 */
[----:B------:R-:W-:Y:S02]  /*4ef0*/  FMNMX.FTZ R113, R77, R88, !PT ;  /* 0x000000584d717209 */ /* 0x000fe40007810000 */
[----:B------:R-:W-:Y:S02]  /*4f00*/  ISETP.GT.AND P4, PT, R116, 0x80, PT ;  /* 0x000000807400780c */ /* 0x000fe40003f84270 */
[----:B-1----:R-:W-:Y:S01]  /*4f10*/  FSEL R79, R79, -INF , P3 ;  /* 0xff8000004f4f7808 */ /* 0x002fe20001800000 */
[----:B------:R-:W1:Y:S01]  /*4f20*/  MUFU.TANH R52, R52 ;  /* 0x0000003400347308 */ /* 0x000e620000002400 */
[----:B------:R-:W-:-:S02]  /*4f30*/  FMNMX.FTZ R88, R78, R113, !PT ;  /* 0x000000714e587209 */ /* 0x000fc40007810000 */
[----:B------:R-:W-:Y:S02]  /*4f40*/  ISETP.GT.AND P3, PT, R116, 0x81, PT ;  /* 0x000000817400780c */ /* 0x000fe40003f64270 */
[----:B----4-:R-:W-:Y:S02]  /*4f50*/  FSEL R56, R56, -INF , P4 ;  /* 0xff80000038387808 */ /* 0x010fe40002000000 */
[----:B------:R-:W-:Y:S01]  /*4f60*/  FMNMX.FTZ R113, R79, R88, !PT ;  /* 0x000000584f717209 */ /* 0x000fe20007810000 */
[----:B------:R-:W4:Y:S01]  /*4f70*/  MUFU.TANH R46, R46 ;  /* 0x0000002e002e7308 */ /* 0x000f220000002400 */
[----:B------:R-:W-:Y:S02]  /*4f80*/  ISETP.GT.AND P4, PT, R116, 0x88, PT ;  /* 0x000000887400780c */ /* 0x000fe40003f84270 */
[----:B--2---:R-:W-:Y:S02]  /*4f90*/  FSEL R57, R57, -INF , P3 ;  /* 0xff80000039397808 */ /* 0x004fe40001800000 */
[----:B------:R-:W-:-:S02]  /*4fa0*/  FMNMX.FTZ R88, R56, R113, !PT ;  /* 0x0000007138587209 */ /* 0x000fc40007810000 */
[----:B------:R-:W-:Y:S01]  /*4fb0*/  ISETP.GT.AND P3, PT, R116, 0x89, PT ;  /* 0x000000897400780c */ /* 0x000fe20003f64270 */
[----:B------:R-:W2:Y:S01]  /*4fc0*/  MUFU.TANH R83, R83 ;  /* 0x0000005300537308 */ /* 0x000ea20000002400 */
[----:B-----5:R-:W-:Y:S02]  /*4fd0*/  FSEL R58, R58, -INF , P4 ;  /* 0xff8000003a3a7808 */ /* 0x020fe40002000000 */
[----:B------:R-:W-:Y:S02]  /*4fe0*/  FMNMX.FTZ R113, R57, R88, !PT ;  /* 0x0000005839717209 */ /* 0x000fe40007810000 */
[----:B------:R-:W-:Y:S02]  /*4ff0*/  ISETP.GT.AND P4, PT, R116, 0x90, PT ;  /* 0x000000907400780c */ /* 0x000fe40003f84270 */
[----:B---3--:R-:W-:Y:S01]  /*5000*/  FSEL R59, R59, -INF , P3 ;  /* 0xff8000003b3b7808 */ /* 0x008fe20001800000 */
[----:B------:R3:W-:Y:S01]  /*5010*/  MUFU.EX2 R72, R127 ;  /* 0x0000007f00487308 */ /* 0x0007e20000000800 */
[----:B------:R-:W-:-:S02]  /*5020*/  FMNMX.FTZ R88, R58, R113, !PT ;  /* 0x000000713a587209 */ /* 0x000fc40007810000 */
[C---:B------:R-:W-:Y:S02]  /*5030*/  ISETP.GT.AND P3, PT, R116.reuse, 0x91, PT ;  /* 0x000000917400780c */ /* 0x040fe40003f64270 */
[----:B------:R-:W-:Y:S02]  /*5040*/  FSEL R63, R63, -INF , P4 ;  /* 0xff8000003f3f7808 */ /* 0x000fe40002000000 */
[----:B------:R-:W-:Y:S01]  /*5050*/  FMNMX.FTZ R88, R59, R88, !PT ;  /* 0x000000583b587209 */ /* 0x000fe20007810000 */
[----:B------:R-:W5:Y:S01]  /*5060*/  MUFU.TANH R50, R50 ;  /* 0x0000003200327308 */ /* 0x000f620000002400 */
[----:B------:R-:W-:Y:S02]  /*5070*/  ISETP.GT.AND P4, PT, R116, 0x98, PT ;  /* 0x000000987400780c */ /* 0x000fe40003f84270 */
[----:B0-----:R-:W-:Y:S02]  /*5080*/  FSEL R60, R60, -INF , P3 ;  /* 0xff8000003c3c7808 */ /* 0x001fe40001800000 */
[----:B------:R-:W-:-:S02]  /*5090*/  FMNMX.FTZ R113, R63, R88, !PT ;  /* 0x000000583f717209 */ /* 0x000fc40007810000 */
[----:B------:R-:W-:Y:S01]  /*50a0*/  ISETP.GT.AND P3, PT, R116, 0x99, PT ;  /* 0x000000997400780c */ /* 0x000fe20003f64270 */
[----:B------:R-:W-:Y:S01]  /*50b0*/  MUFU.TANH R51, R51 ;  /* 0x0000003300337308 */ /* 0x000fe20000002400 */
[----:B------:R-:W-:Y:S02]  /*50c0*/  FSEL R61, R61, -INF , P4 ;  /* 0xff8000003d3d7808 */ /* 0x000fe40002000000 */
[----:B------:R-:W-:Y:S02]  /*50d0*/  FMNMX.FTZ R88, R60, R113, !PT ;  /* 0x000000713c587209 */ /* 0x000fe40007810000 */
[----:B------:R-:W-:Y:S02]  /*50e0*/  ISETP.GT.AND P4, PT, R116, 0xa0, PT ;  /* 0x000000a07400780c */ /* 0x000fe40003f84270 */
[----:B------:R-:W-:Y:S01]  /*50f0*/  FSEL R62, R62, -INF , P3 ;  /* 0xff8000003e3e7808 */ /* 0x000fe20001800000 */
[----:B------:R-:W0:Y:S01]  /*5100*/  MUFU.TANH R54, R54 ;  /* 0x0000003600367308 */ /* 0x000e220000002400 */
[----:B---3--:R-:W-:-:S02]  /*5110*/  FMNMX.FTZ R127, R61, R88, !PT ;  /* 0x000000583d7f7209 */ /* 0x008fc40007810000 */
[----:B------:R-:W-:Y:S02]  /*5120*/  ISETP.GT.AND P3, PT, R116, 0xa1, PT ;  /* 0x000000a17400780c */ /* 0x000fe40003f64270 */
[----:B------:R-:W-:Y:S02]  /*5130*/  FSEL R113, R49, -INF , P4 ;  /* 0xff80000031717808 */ /* 0x000fe40002000000 */
[----:B------:R-:W-:Y:S01]  /*5140*/  FMNMX.FTZ R48, R62, R127, !PT ;  /* 0x0000007f3e307209 */ /* 0x000fe20007810000 */
[----:B------:R4:W-:Y:S01]  /*5150*/  MUFU.EX2 R74, R126 ;  /* 0x0000007e004a7308 */ /* 0x0009e20000000800 */
[----:B------:R-:W-:Y:S02]  /*5160*/  ISETP.GT.AND P4, PT, R116, 0xa8, PT ;  /* 0x000000a87400780c */ /* 0x000fe40003f84270 */
[----:B-1----:R-:W-:Y:S02]  /*5170*/  FSEL R52, R52, -INF , P3 ;  /* 0xff80000034347808 */ /* 0x002fe40001800000 */
[----:B------:R-:W-:-:S02]  /*5180*/  FMNMX.FTZ R127, R113, R48, !PT ;  /* 0x00000030717f7209 */ /* 0x000fc40007810000 */
[----:B------:R-:W-:Y:S01]  /*5190*/  ISETP.GT.AND P3, PT, R116, 0xa9, PT ;  /* 0x000000a97400780c */ /* 0x000fe20003f64270 */
[----:B------:R-:W1:Y:S01]  /*51a0*/  MUFU.TANH R55, R55 ;  /* 0x0000003700377308 */ /* 0x000e620000002400 */
[----:B----4-:R-:W-:Y:S01]  /*51b0*/  FSEL R126, R46, -INF , P4 ;  /* 0xff8000002e7e7808 */ /* 0x010fe20002000000 */
[----:B------:R-:W-:Y:S01]  /*51c0*/  FFMA.FTZ R46, R53, UR10, -R30 ;  /* 0x0000000a352e7c23 */ /* 0x000fe2000801081e */
[----:B------:R-:W-:Y:S02]  /*51d0*/  FMNMX.FTZ R127, R52, R127, !PT ;  /* 0x0000007f347f7209 */ /* 0x000fe40007810000 */
[----:B------:R-:W-:Y:S02]  /*51e0*/  ISETP.GT.AND P4, PT, R116, 0xb0, PT ;  /* 0x000000b07400780c */ /* 0x000fe40003f84270 */
[----:B--2---:R-:W-:Y:S01]  /*51f0*/  FSEL R83, R83, -INF , P3 ;  /* 0xff80000053537808 */ /* 0x004fe20001800000 */
[----:B------:R-:W2:Y:S01]  /*5200*/  MUFU.TANH R26, R26 ;  /* 0x0000001a001a7308 */ /* 0x000ea20000002400 */
[----:B------:R-:W-:-:S02]  /*5210*/  FMNMX.FTZ R48, R126, R127, !PT ;  /* 0x0000007f7e307209 */ /* 0x000fc40007810000 */
[----:B------:R-:W-:Y:S02]  /*5220*/  ISETP.GT.AND P3, PT, R116, 0xb1, PT ;  /* 0x000000b17400780c */ /* 0x000fe40003f64270 */
[----:B-----5:R-:W-:Y:S01]  /*5230*/  FSEL R127, R50, -INF , P4 ;  /* 0xff800000327f7808 */ /* 0x020fe20002000000 */
[----:B------:R-:W-:Y:S01]  /*5240*/  FFMA.FTZ R50, R64, UR10, -R30 ;  /* 0x0000000a40327c23 */ /* 0x000fe2000801081e */
[----:B------:R-:W-:Y:S01]  /*5250*/  FMNMX.FTZ R48, R83, R48, !PT ;  /* 0x0000003053307209 */ /* 0x000fe20007810000 */
[----:B------:R3:W-:Y:S01]  /*5260*/  MUFU.EX2 R49, R128 ;  /* 0x0000008000317308 */ /* 0x0007e20000000800 */
[----:B------:R-:W-:-:S04]  /*5270*/  ISETP.GT.AND P4, PT, R116, 0xb8, PT ;  /* 0x000000b87400780c */ /* 0x000fc80003f84270 */
[----:B0-----:R-:W-:Y:S02]  /*5280*/  FSEL R54, R54, -INF , P4 ;  /* 0xff80000036367808 */ /* 0x001fe40002000000 */
[C---:B------:R-:W-:Y:S01]  /*5290*/  ISETP.GT.AND P4, PT, R116.reuse, 0xc0, PT ;  /* 0x000000c07400780c */ /* 0x040fe20003f84270 */
[----:B------:R-:W0:Y:S01]  /*52a0*/  MUFU.TANH R27, R27 ;  /* 0x0000001b001b7308 */ /* 0x000e220000002400 */
[----:B---3--:R-:W-:Y:S02]  /*52b0*/  FSEL R128, R51, -INF , P3 ;  /* 0xff80000033807808 */ /* 0x008fe40001800000 */
[----:B------:R-:W-:Y:S02]  /*52c0*/  FMNMX.FTZ R51, R127, R48, !PT ;  /* 0x000000307f337209 */ /* 0x000fe40007810000 */
[----:B------:R-:W-:Y:S02]  /*52d0*/  ISETP.GT.AND P3, PT, R116, 0xb9, PT ;  /* 0x000000b97400780c */ /* 0x000fe40003f64270 */
[----:B------:R-:W-:Y:S01]  /*52e0*/  FMNMX.FTZ R51, R128, R51, !PT ;  /* 0x0000003380337209 */ /* 0x000fe20007810000 */
[----:B------:R-:W3:Y:S01]  /*52f0*/  MUFU.TANH R84, R84 ;  /* 0x0000005400547308 */ /* 0x000ee20000002400 */
[----:B-1----:R-:W-:-:S02]  /*5300*/  FSEL R55, R55, -INF , P3 ;  /* 0xff80000037377808 */ /* 0x002fc40001800000 */
[----:B------:R-:W-:Y:S02]  /*5310*/  FMNMX.FTZ R48, R54, R51, !PT ;  /* 0x0000003336307209 */ /* 0x000fe40007810000 */
[----:B------:R-:W-:Y:S02]  /*5320*/  ISETP.GT.AND P3, PT, R116, 0xc1, PT ;  /* 0x000000c17400780c */ /* 0x000fe40003f64270 */
[----:B--2---:R-:W-:Y:S01]  /*5330*/  FSEL R64, R26, -INF , P4 ;  /* 0xff8000001a407808 */ /* 0x004fe20002000000 */
[----:B------:R-:W1:Y:S01]  /*5340*/  MUFU.TANH R85, R85 ;  /* 0x0000005500557308 */ /* 0x000e620000002400 */
[----:B------:R-:W-:Y:S01]  /*5350*/  FMNMX.FTZ R53, R55, R48, !PT ;  /* 0x0000003037357209 */ /* 0x000fe20007810000 */
[----:B------:R-:W-:Y:S01]  /*5360*/  FFMA.FTZ R26, R65, UR10, -R30 ;  /* 0x0000000a411a7c23 */ /* 0x000fe2000801081e */
[----:B------:R-:W-:Y:S02]  /*5370*/  ISETP.GT.AND P4, PT, R116, 0xc8, PT ;  /* 0x000000c87400780c */ /* 0x000fe40003f84270 */
[----:B0-----:R-:W-:-:S02]  /*5380*/  FSEL R130, R27, -INF , P3 ;  /* 0xff8000001b827808 */ /* 0x001fc40001800000 */
[----:B------:R-:W-:Y:S01]  /*5390*/  FMNMX.FTZ R53, R64, R53, !PT ;  /* 0x0000003540357209 */ /* 0x000fe20007810000 */
[----:B------:R-:W0:Y:S01]  /*53a0*/  MUFU.TANH R102, R102 ;  /* 0x0000006600667308 */ /* 0x000e220000002400 */
[----:B------:R-:W-:Y:S02]  /*53b0*/  ISETP.GT.AND P3, PT, R116, 0xc9, PT ;  /* 0x000000c97400780c */ /* 0x000fe40003f64270 */
[----:B---3--:R-:W-:Y:S02]  /*53c0*/  FSEL R84, R84, -INF , P4 ;  /* 0xff80000054547808 */ /* 0x008fe40002000000 */
[----:B------:R-:W-:Y:S02]  /*53d0*/  FMNMX.FTZ R53, R130, R53, !PT ;  /* 0x0000003582357209 */ /* 0x000fe40007810000 */
[----:B------:R-:W-:Y:S01]  /*53e0*/  ISETP.GT.AND P4, PT, R116, 0xd0, PT ;  /* 0x000000d07400780c */ /* 0x000fe20003f84270 */
[----:B------:R-:W2:Y:S01]  /*53f0*/  MUFU.TANH R106, R106 ;  /* 0x0000006a006a7308 */ /* 0x000ea20000002400 */
[----:B-1----:R-:W-:-:S02]  /*5400*/  FSEL R85, R85, -INF , P3 ;  /* 0xff80000055557808 */ /* 0x002fc40001800000 */
[----:B------:R-:W-:Y:S02]  /*5410*/  FMNMX.FTZ R48, R84, R53, !PT ;  /* 0x0000003554307209 */ /* 0x000fe40007810000 */
[----:B------:R-:W-:Y:S02]  /*5420*/  ISETP.GT.AND P3, PT, R116, 0xd1, PT ;  /* 0x000000d17400780c */ /* 0x000fe40003f64270 */
[----:B------:R-:W-:Y:S01]  /*5430*/  FMNMX.FTZ R27, R85, R48, !PT ;  /* 0x00000030551b7209 */ /* 0x000fe20007810000 */
[----:B------:R-:W1:Y:S01]  /*5440*/  MUFU.TANH R108, R108 ;  /* 0x0000006c006c7308 */ /* 0x000e620000002400 */
[----:B0-----:R-:W-:Y:S02]  /*5450*/  FSEL R102, R102, -INF , P4 ;  /* 0xff80000066667808 */ /* 0x001fe40002000000 */
[----:B------:R-:W-:Y:S02]  /*5460*/  ISETP.GT.AND P4, PT, R116, 0xd8, PT ;  /* 0x000000d87400780c */ /* 0x000fe40003f84270 */
[----:B------:R-:W-:-:S03]  /*5470*/  FMNMX.FTZ R53, R102, R27, !PT ;  /* 0x0000001b66357209 */ /* 0x000fc60007810000 */
[----:B------:R-:W0:Y:S01]  /*5480*/  MUFU.TANH R109, R109 ;  /* 0x0000006d006d7308 */ /* 0x000e220000002400 */
[----:B--2---:R-:W-:Y:S02]  /*5490*/  FSEL R106, R106, -INF , P3 ;  /* 0xff8000006a6a7808 */ /* 0x004fe40001800000 */
[----:B------:R-:W-:Y:S02]  /*54a0*/  ISETP.GT.AND P3, PT, R116, 0xd9, PT ;  /* 0x000000d97400780c */ /* 0x000fe40003f64270 */
[----:B------:R-:W-:-:S03]  /*54b0*/  FMNMX.FTZ R53, R106, R53, !PT ;  /* 0x000000356a357209 */ /* 0x000fc60007810000 */
[----:B------:R2:W-:Y:S01]  /*54c0*/  MUFU.EX2 R51, R50 ;  /* 0x0000003200337308 */ /* 0x0005e20000000800 */
[----:B-1----:R-:W-:-:S04]  /*54d0*/  FSEL R108, R108, -INF , P4 ;  /* 0xff8000006c6c7808 */ /* 0x002fc80002000000 */
[----:B------:R-:W-:Y:S01]  /*54e0*/  FMNMX.FTZ R48, R108, R53, !PT ;  /* 0x000000356c307209 */ /* 0x000fe20007810000 */
[----:B------:R-:W-:-:S01]  /*54f0*/  FFMA.FTZ R53, R32, UR10, -R30 ;  /* 0x0000000a20357c23 */ /* 0x000fc2000801081e */
[--C-:B------:R-:W-:Y:S01]  /*5500*/  FFMA.FTZ R32, R69, UR10, -R30.reuse ;  /* 0x0000000a45207c23 */ /* 0x100fe2000801081e */
[----:B------:R-:W-:Y:S01]  /*5510*/  MUFU.EX2 R31, R31 ;  /* 0x0000001f001f7308 */ /* 0x000fe20000000800 */
[----:B0-----:R-:W-:Y:S01]  /*5520*/  FSEL R109, R109, -INF , P3 ;  /* 0xff8000006d6d7808 */ /* 0x001fe20001800000 */
[--C-:B--2---:R-:W-:Y:S01]  /*5530*/  FFMA.FTZ R50, R28, UR10, -R30.reuse ;  /* 0x0000000a1c327c23 */ /* 0x104fe2000801081e */
[----:B------:R-:W-:-:S02]  /*5540*/  FFMA.FTZ R28, R66, UR10, -R30 ;  /* 0x0000000a421c7c23 */ /* 0x000fc4000801081e */
[----:B------:R-:W-:Y:S01]  /*5550*/  FMNMX.FTZ R65, R109, R48, !PT ;  /* 0x000000306d417209 */ /* 0x000fe20007810000 */
[----:B------:R-:W-:-:S01]  /*5560*/  FFMA.FTZ R48, R67, UR10, -R30 ;  /* 0x0000000a43307c23 */ /* 0x000fc2000801081e */
[--C-:B------:R-:W-:Y:S01]  /*5570*/  FFMA.FTZ R67, R71, UR10, -R30.reuse ;  /* 0x0000000a47437c23 */ /* 0x100fe2000801081e */
[----:B------:R-:W0:Y:S02]  /*5580*/  MUFU.EX2 R34, R34 ;  /* 0x0000002200227308 */ /* 0x000e240000000800 */
[----:B------:R-:W1:Y:S06]  /*5590*/  SHFL.BFLY PT, R66, R65, 0x2, 0x1f ;  /* 0x0c401f0041427f89 */ /* 0x000e6c00000e0000 */
[----:B------:R2:W-:Y:S08]  /*55a0*/  MUFU.EX2 R27, R50 ;  /* 0x00000032001b7308 */ /* 0x0005f00000000800 */
[----:B------:R-:W-:Y:S01]  /*55b0*/  MUFU.EX2 R35, R35 ;  /* 0x0000002300237308 */ /* 0x000fe20000000800 */
[----:B--2---:R-:W-:-:S01]  /*55c0*/  FFMA.FTZ R50, R68, UR10, -R30 ;  /* 0x0000000a44327c23 */ /* 0x004fc2000801081e */
[----:B------:R-:W-:Y:S01]  /*55d0*/  FFMA.FTZ R68, R81, UR10, -R30 ;  /* 0x0000000a51447c23 */ /* 0x000fe2000801081e */
[----:B0-----:R-:W-:-:S05]  /*55e0*/  FADD.FTZ R132, R31, R34 ;  /* 0x000000221f847221 */ /* 0x001fca0000010000 */
[----:B------:R-:W0:Y:S01]  /*55f0*/  MUFU.EX2 R38, R38 ;  /* 0x0000002600267308 */ /* 0x000e220000000800 */
[----:B-1----:R-:W-:Y:S01]  /*5600*/  FMNMX.FTZ R69, R65, R66, !PT ;  /* 0x0000004241457209 */ /* 0x002fe20007810000 */
[--C-:B------:R-:W-:Y:S01]  /*5610*/  FFMA.FTZ R65, R70, UR10, -R30.reuse ;  /* 0x0000000a46417c23 */ /* 0x100fe2000801081e */
[----:B------:R-:W-:-:S01]  /*5620*/  FFMA.FTZ R66, R80, UR10, -R30 ;  /* 0x0000000a50427c23 */ /* 0x000fc2000801081e */
[----:B------:R-:W-:Y:S02]  /*5630*/  FFMA.FTZ R30, R82, UR10, -R30 ;  /* 0x0000000a521e7c23 */ /* 0x000fe4000801081e */
[----:B------:R-:W1:Y:S02]  /*5640*/  SHFL.BFLY PT, R88, R69, 0x1, 0x1f ;  /* 0x0c201f0045587f89 */ /* 0x000e6400000e0000 */
[----:B------:R-:W2:Y:S08]  /*5650*/  MUFU.EX2 R39, R39 ;  /* 0x0000002700277308 */ /* 0x000eb00000000800 */
[----:B------:R-:W-:Y:S01]  /*5660*/  MUFU.EX2 R98, R98 ;  /* 0x0000006200627308 */ /* 0x000fe20000000800 */
[----:B0-----:R-:W-:-:S04]  /*5670*/  F2FP.SATFINITE.E4M3.F32.PACK_AB_MERGE_C R224, R38, R35, RZ ;  /* 0x0000002326e0723e */ /* 0x001fc800048070ff */
[----:B------:R-:W-:-:S03]  /*5680*/  F2FP.SATFINITE.E4M3.F32.PACK_AB_MERGE_C R224, R34, R31, R224 ;  /* 0x0000001f22e0723e */ /* 0x000fc600048070e0 */
[----:B------:R-:W-:Y:S01]  /*5690*/  MUFU.EX2 R86, R86 ;  /* 0x0000005600567308 */ /* 0x000fe20000000800 */
[----:B-1----:R-:W-:Y:S01]  /*56a0*/  FMNMX.FTZ R88, R69, R88, !PT ;  /* 0x0000005845587209 */ /* 0x002fe20007810000 */
        /* <DEDUP_REMOVED lines=19> */
[----:B------:R-:W-:Y:S01]  /*57e0*/  FFMA.FTZ R78, R79, UR10, -R70 ;  /* 0x0000000a4f4e7c23 */ /* 0x000fe20008010846 */
[----:B------:R-:W-:-:S01]  /*57f0*/  FADD.FTZ R79, R35, R132 ;  /* 0x00000084234f7221 */ /* 0x000fc20000010000 */
        /* <DEDUP_REMOVED lines=12> */
[----:B--2---:R-:W-:Y:S01]  /*58c0*/  FADD.FTZ R79, R39, R132 ;  /* 0x00000084274f7221 */ /* 0x004fe20000010000 */
[----:B------:R-:W-:-:S01]  /*58d0*/  FFMA.FTZ R77, R56, UR10, -R70 ;  /* 0x0000000a384d7c23 */ /* 0x000fc20008010846 */
[----:B------:R-:W-:Y:S01]  /*58e0*/  @!P0 PRMT R56, RZ, 0x654, R2 ;  /* 0x00000654ff388816 */ /* 0x000fe20000000002 */
[----:B------:R-:W-:-:S01]  /*58f0*/  FFMA.FTZ R116, R15, UR10, -R70 ;  /* 0x0000000a0f747c23 */ /* 0x000fc20008010846 */
[----:B------:R-:W2:Y:S01]  /*5900*/  MUFU.EX2 R82, R82 ;  /* 0x0000005200527308 */ /* 0x000ea20000000800 */
[----:B0-----:R-:W-:-:S01]  /*5910*/  FADD.FTZ R134, R3, R80 ;  /* 0x0000005003867221 */ /* 0x001fc20000010000 */
[----:B------:R-:W-:Y:S01]  /*5920*/  FADD.FTZ R79, R98, R79 ;  /* 0x0000004f624f7221 */ /* 0x000fe20000010000 */
[----:B------:R0:W-:Y:S01]  /*5930*/  @!P0 SYNCS.ARRIVE.TRANS64.RED.A1T0 RZ, [R56+URZ], RZ ;  /* 0x000000ff38ff89a7 */ /* 0x0001e2000810043f */
[----:B------:R-:W-:-:S01]  /*5940*/  FFMA.FTZ R11, R20, UR10, -R70 ;  /* 0x0000000a140b7c23 */ /* 0x000fc20008010846 */
[--C-:B------:R-:W-:Y:S01]  /*5950*/  FFMA.FTZ R20, R21, UR10, -R70.reuse ;  /* 0x0000000a15147c23 */ /* 0x100fe20008010846 */
[----:B------:R-:W-:-:S01]  /*5960*/  FFMA.FTZ R118, R105, UR10, -R70 ;  /* 0x0000000a69767c23 */ /* 0x000fc20008010846 */
[----:B------:R-:W-:Y:S01]  /*5970*/  FFMA.FTZ R15, R123, UR10, -R70 ;  /* 0x0000000a7b0f7c23 */ /* 0x000fe20008010846 */
[----:B------:R-:W3:Y:S01]  /*5980*/  MUFU.EX2 R6, R6 ;  /* 0x0000000600067308 */ /* 0x000ee20000000800 */
[----:B-1----:R-:W-:-:S01]  /*5990*/  FADD.FTZ R107, R69, R134 ;  /* 0x00000086456b7221 */ /* 0x002fc20000010000 */
[--C-:B------:R-:W-:Y:S01]  /*59a0*/  FFMA.FTZ R90, R90, UR10, -R70.reuse ;  /* 0x0000000a5a5a7c23 */ /* 0x100fe20008010846 */
[----:B0-----:R-:W-:-:S01]  /*59b0*/  FFMA.FTZ R56, R58, UR10, -R70 ;  /* 0x0000000a3a387c23 */ /* 0x001fc20008010846 */
[----:B------:R-:W-:Y:S01]  /*59c0*/  FADD.FTZ R58, R86, R79 ;  /* 0x0000004f563a7221 */ /* 0x000fe20000010000 */
[----:B------:R-:W-:-:S01]  /*59d0*/  FFMA.FTZ R105, R117, UR10, -R70 ;  /* 0x0000000a75697c23 */ /* 0x000fc20008010846 */
[--C-:B------:R-:W-:Y:S01]  /*59e0*/  FFMA.FTZ R21, R93, UR10, -R70.reuse ;  /* 0x0000000a5d157c23 */ /* 0x100fe20008010846 */
[----:B------:R-:W-:-:S01]  /*59f0*/  FFMA.FTZ R93, R111, UR10, -R70 ;  /* 0x0000000a6f5d7c23 */ /* 0x000fc20008010846 */
[----:B------:R-:W0:Y:S01]  /*5a00*/  MUFU.EX2 R7, R7 ;  /* 0x0000000700077308 */ /* 0x000e220000000800 */
[----:B--2---:R-:W-:-:S01]  /*5a10*/  FADD.FTZ R107, R82, R107 ;  /* 0x0000006b526b7221 */ /* 0x004fc20000010000 */
[----:B------:R-:W-:Y:S01]  /*5a20*/  FADD.FTZ R79, R87, R58 ;  /* 0x0000003a574f7221 */ /* 0x000fe20000010000 */
[----:B------:R-:W-:-:S01]  /*5a30*/  FFMA.FTZ R58, R60, UR10, -R70 ;  /* 0x0000000a3c3a7c23 */ /* 0x000fc20008010846 */
[--C-:B------:R-:W-:Y:S01]  /*5a40*/  FFMA.FTZ R63, R63, UR10, -R70.reuse ;  /* 0x0000000a3f3f7c23 */ /* 0x100fe20008010846 */
[----:B------:R-:W-:-:S01]  /*5a50*/  FFMA.FTZ R96, R96, UR10, -R70 ;  /* 0x0000000a60607c23 */ /* 0x000fc20008010846 */
[--C-:B------:R-:W-:Y:S01]  /*5a60*/  FFMA.FTZ R103, R103, UR10, -R70.reuse ;  /* 0x0000000a67677c23 */ /* 0x100fe20008010846 */
[----:B------:R-:W-:-:S01]  /*5a70*/  FFMA.FTZ R62, R62, UR10, -R70 ;  /* 0x0000000a3e3e7c23 */ /* 0x000fc20008010846 */
[----:B------:R-:W-:Y:S01]  /*5a80*/  MUFU.EX2 R71, R71 ;  /* 0x0000004700477308 */ /* 0x000fe20000000800 */
[----:B---3--:R-:W-:-:S01]  /*5a90*/  FADD.FTZ R132, R6, R107 ;  /* 0x0000006b06847221 */ /* 0x008fc20000010000 */
[----:B------:R-:W-:Y:S01]  /*5aa0*/  F2FP.SATFINITE.E4M3.F32.PACK_AB_MERGE_C R225, R82, R69, RZ ;  /* 0x0000004552e1723e */ /* 0x000fe200048070ff */
[----:B------:R-:W-:-:S01]  /*5ab0*/  FFMA.FTZ R57, R57, UR10, -R70 ;  /* 0x0000000a39397c23 */ /* 0x000fc20008010846 */
[--C-:B------:R-:W-:Y:S01]  /*5ac0*/  FFMA.FTZ R59, R59, UR10, -R70.reuse ;  /* 0x0000000a3b3b7c23 */ /* 0x100fe20008010846 */
[----:B------:R-:W-:-:S01]  /*5ad0*/  FFMA.FTZ R113, R113, UR10, -R70 ;  /* 0x0000000a71717c23 */ /* 0x000fc20008010846 */
[----:B------:R-:W-:Y:S01]  /*5ae0*/  F2FP.SATFINITE.E4M3.F32.PACK_AB_MERGE_C R225, R80, R3, R225 ;  /* 0x0000000350e1723e */ /* 0x000fe200048070e1 */
        /* <DEDUP_REMOVED lines=13> */
[----:B------:R-:W-:Y:S01]  /*5bc0*/  FFMA.FTZ R108, R108, UR10, -R70 ;  /* 0x0000000a6c6c7c23 */ /* 0x000fe20008010846 */
[----:B------:R-:W-:-:S02]  /*5bd0*/  F2FP.SATFINITE.E4M3.F32.PACK_AB_MERGE_C R226, R87, R86, RZ ;  /* 0x0000005657e2723e */ /* 0x000fc400048070ff */
[----:B------:R-:W-:Y:S01]  /*5be0*/  CS2R R86, SRZ ;  /* 0x0000000000567805 */ /* 0x000fe2000001ff00 */
[----:B------:R-:W0:Y:S01]  /*5bf0*/  MUFU.EX2 R115, R115 ;  /* 0x0000007300737308 */ /* 0x000e220000000800 */
[----:B-1----:R-:W-:Y:S02]  /*5c00*/  F2FP.SATFINITE.E4M3.F32.PACK_AB_MERGE_C R227, R100, R71, RZ ;  /* 0x0000004764e3723e */ /* 0x002fe400048070ff */
[----:B------:R-:W-:Y:S02]  /*5c10*/  F2FP.SATFINITE.E4M3.F32.PACK_AB_MERGE_C R226, R98, R39, R226 ;  /* 0x0000002762e2723e */ /* 0x000fe400048070e2 */
[----:B------:R-:W-:-:S03]  /*5c20*/  F2FP.SATFINITE.E4M3.F32.PACK_AB_MERGE_C R227, R7, R6, R227 ;  /* 0x0000000607e3723e */ /* 0x000fc600048070e3 */
[----:B------:R-:W-:Y:S08]  /*5c30*/  MUFU.EX2 R12, R12 ;  /* 0x0000000c000c7308 */ /* 0x000ff00000000800 */
[----:B------:R-:W1:Y:S08]  /*5c40*/  MUFU.EX2 R112, R112 ;  /* 0x0000007000707308 */ /* 0x000e700000000800 */
[----:B------:R-:W2:Y:S08]  /*5c50*/  MUFU.EX2 R13, R13 ;  /* 0x0000000d000d7308 */ /* 0x000eb00000000800 */
[----:B------:R3:W-:Y:S08]  /*5c60*/  MUFU.EX2 R2, R77 ;  /* 0x0000004d00027308 */ /* 0x0007f00000000800 */
[----:B------:R-:W4:Y:S01]  /*5c70*/  MUFU.EX2 R119, R119 ;  /* 0x0000007700777308 */ /* 0x000f220000000800 */
[----:B---3--:R-:W-:-:S01]  /*5c80*/  FADD.FTZ R77, R71, R132 ;  /* 0x00000084474d7221 */ /* 0x008fc20000010000 */
[----:B------:R-:W-:-:S03]  /*5c90*/  FADD.FTZ R132, R110, R79 ;  /* 0x0000004f6e847221 */ /* 0x000fc60000010000 */
[----:B------:R-:W-:Y:S01]  /*5ca0*/  FADD.FTZ R60, R100, R77 ;  /* 0x0000004d643c7221 */ /* 0x000fe20000010000 */
[----:B------:R-:W-:-:S01]  /*5cb0*/  FFMA.FTZ R77, R61, UR10, -R70 ;  /* 0x0000000a3d4d7c23 */ /* 0x000fc20008010846 */
[----:B0-----:R-:W-:Y:S01]  /*5cc0*/  FADD.FTZ R79, R115, R132 ;  /* 0x00000084734f7221 */ /* 0x001fe20000010000 */
[----:B------:R-:W0:Y:S01]  /*5cd0*/  MUFU.EX2 R116, R116 ;  /* 0x0000007400747308 */ /* 0x000e220000000800 */
[----:B------:R-:W-:-:S02]  /*5ce0*/  FADD.FTZ R61, R9, R60 ;  /* 0x0000003c093d7221 */ /* 0x000fc40000010000 */
[----:B-1----:R-:W-:Y:S01]  /*5cf0*/  FADD.FTZ R132, R112, R79 ;  /* 0x0000004f70847221 */ /* 0x002fe20000010000 */
[----:B------:R-:W-:-:S01]  /*5d00*/  FFMA.FTZ R79, R52, UR10, -R70 ;  /* 0x0000000a344f7c23 */ /* 0x000fc20008010846 */
[----:B------:R-:W-:-:S03]  /*5d10*/  FADD.FTZ R60, R12, R61 ;  /* 0x0000003d0c3c7221 */ /* 0x000fc60000010000 */
[----:B------:R-:W1:Y:S01]  /*5d20*/  MUFU.EX2 R114, R114 ;  /* 0x0000007200727308 */ /* 0x000e620000000800 */
[----:B--2---:R-:W-:-:S01]  /*5d30*/  FADD.FTZ R61, R13, R60 ;  /* 0x0000003c0d3d7221 */ /* 0x004fc20000010000 */
[C---:B----4-:R-:W-:Y:S01]  /*5d40*/  FADD.FTZ R107, R119.reuse, R132 ;  /* 0x00000084776b7221 */ /* 0x050fe20000010000 */
[----:B------:R-:W-:-:S04]  /*5d50*/  F2FP.SATFINITE.E4M3.F32.PACK_AB_MERGE_C R220, R119, R112, RZ ;  /* 0x0000007077dc723e */ /* 0x000fc800048070ff */
[----:B------:R-:W-:Y:S01]  /*5d60*/  F2FP.SATFINITE.E4M3.F32.PACK_AB_MERGE_C R220, R115, R110, R220 ;  /* 0x0000006e73dc723e */ /* 0x000fe200048070dc */
        /* <DEDUP_REMOVED lines=29> */
[----:B------:R-:W-:Y:S08]  /*5f40*/  MUFU.EX2 R90, R90 ;  /* 0x0000005a005a7308 */ /* 0x000ff00000000800 */
[----:B------:R-:W-:Y:S01]  /*5f50*/  MUFU.EX2 R105, R105 ;  /* 0x0000006900697308 */ /* 0x000fe20000000800 */
[----:B-1----:R-:W-:-:S04]  /*5f60*/  FADD.FTZ R111, R129, R132 ;  /* 0x00000084816f7221 */ /* 0x002fc80000010000 */
[----:B------:R-:W-:-:S03]  /*5f70*/  FADD.FTZ R132, R14, R111 ;  /* 0x0000006f0e847221 */ /* 0x000fc60000010000 */
[----:B------:R-:W0:Y:S08]  /*5f80*/  MUFU.EX2 R125, R125 ;  /* 0x0000007d007d7308 */ /* 0x000e300000000800 */
[----:B------:R-:W1:Y:S08]  /*5f90*/  MUFU.EX2 R120, R120 ;  /* 0x0000007800787308 */ /* 0x000e700000000800 */
[----:B------:R-:W-:Y:S01]  /*5fa0*/  MUFU.EX2 R21, R21 ;  /* 0x0000001500157308 */ /* 0x000fe20000000800 */
[----:B0-----:R-:W-:-:S04]  /*5fb0*/  F2FP.SATFINITE.E4M3.F32.PACK_AB_MERGE_C R216, R125, R14, RZ ;  /* 0x0000000e7dd8723e */ /* 0x001fc800048070ff */
[----:B------:R-:W-:-:S03]  /*5fc0*/  F2FP.SATFINITE.E4M3.F32.PACK_AB_MERGE_C R216, R129, R10, R216 ;  /* 0x0000000a81d8723e */ /* 0x000fc600048070d8 */
[----:B------:R0:W-:Y:S01]  /*5fd0*/  MUFU.EX2 R52, R63 ;  /* 0x0000003f00347308 */ /* 0x0001e20000000800 */
[----:B-1----:R-:W-:-:S04]  /*5fe0*/  F2FP.SATFINITE.E4M3.F32.PACK_AB_MERGE_C R217, R120, R105, RZ ;  /* 0x0000006978d9723e */ /* 0x002fc800048070ff */
[----:B------:R-:W-:-:S03]  /*5ff0*/  F2FP.SATFINITE.E4M3.F32.PACK_AB_MERGE_C R217, R90, R15, R217 ;  /* 0x0000000f5ad9723e */ /* 0x000fc600048070d9 */
[----:B------:R-:W-:Y:S01]  /*6000*/  MUFU.EX2 R121, R121 ;  /* 0x0000007900797308 */ /* 0x000fe20000000800 */
[----:B0-----:R-:W-:-:S04]  /*6010*/  FADD.FTZ R63, R15, R54 ;  /* 0x000000360f3f7221 */ /* 0x001fc80000010000 */
[----:B------:R-:W-:-:S03]  /*6020*/  FADD.FTZ R54, R90, R63 ;  /* 0x0000003f5a367221 */ /* 0x000fc60000010000 */
[----:B------:R-:W-:Y:S01]  /*6030*/  MUFU.EX2 R92, R92 ;  /* 0x0000005c005c7308 */ /* 0x000fe20000000800 */
[----:B------:R-:W-:-:S07]  /*6040*/  FADD.FTZ R63, R105, R54 ;  /* 0x00000036693f7221 */ /* 0x000fce0000010000 */
[----:B------:R-:W-:Y:S08]  /*6050*/  MUFU.EX2 R93, R93 ;  /* 0x0000005d005d7308 */ /* 0x000ff00000000800 */
[----:B------:R-:W0:Y:S08]  /*6060*/  MUFU.EX2 R124, R124 ;  /* 0x0000007c007c7308 */ /* 0x000e300000000800 */
[----:B------:R1:W-:Y:S08]  /*6070*/  MUFU.EX2 R55, R77 ;  /* 0x0000004d00377308 */ /* 0x0003f00000000800 */
[----:B------:R-:W2:Y:S01]  /*6080*/  MUFU.EX2 R96, R96 ;  /* 0x0000006000607308 */ /* 0x000ea20000000800 */
[----:B-1----:R-:W-:-:S01]  /*6090*/  FADD.FTZ R77, R125, R132 ;  /* 0x000000847d4d7221 */ /* 0x002fc20000010000 */
[----:B------:R-:W-:Y:S01]  /*60a0*/  FADD.FTZ R132, R120, R63 ;  /* 0x0000003f78847221 */ /* 0x000fe20000010000 */
[----:B0-----:R-:W-:-:S02]  /*60b0*/  F2FP.SATFINITE.E4M3.F32.PACK_AB_MERGE_C R218, R124, R91, RZ ;  /* 0x0000005b7cda723e */ /* 0x001fc400048070ff */
[----:B------:R-:W-:Y:S01]  /*60c0*/  FADD.FTZ R134, R104, R77 ;  /* 0x0000004d68867221 */ /* 0x000fe20000010000 */
[----:B------:R-:W-:-:S01]  /*60d0*/  FADD.FTZ R35, R21, R132 ;  /* 0x0000008415237221 */ /* 0x000fc20000010000 */
[C---:B------:R-:W-:Y:S01]  /*60e0*/  F2FP.SATFINITE.E4M3.F32.PACK_AB_MERGE_C R218, R121.reuse, R104, R218 ;  /* 0x0000006879da723e */ /* 0x040fe200048070da */
[----:B------:R-:W-:Y:S01]  /*60f0*/  MUFU.EX2 R81, R81 ;  /* 0x0000005100517308 */ /* 0x000fe20000000800 */
[----:B------:R-:W-:-:S01]  /*6100*/  FADD.FTZ R134, R121, R134 ;  /* 0x0000008679867221 */ /* 0x000fc20000010000 */
[----:B------:R-:W-:-:S03]  /*6110*/  FADD.FTZ R38, R92, R35 ;  /* 0x000000235c267221 */ /* 0x000fc60000010000 */
[----:B------:R-:W-:Y:S01]  /*6120*/  FADD.FTZ R63, R91, R134 ;  /* 0x000000865b3f7221 */ /* 0x000fe20000010000 */
[----:B------:R-:W-:-:S02]  /*6130*/  FADD.FTZ R69, R93, R38 ;  /* 0x000000265d457221 */ /* 0x000fc40000010000 */
[----:B------:R-:W-:Y:S01]  /*6140*/  MUFU.EX2 R94, R94 ;  /* 0x0000005e005e7308 */ /* 0x000fe20000000800 */
[----:B------:R-:W-:-:S01]  /*6150*/  FADD.FTZ R38, R124, R63 ;  /* 0x0000003f7c267221 */ /* 0x000fc20000010000 */
[----:B--2---:R-:W-:-:S03]  /*6160*/  F2FP.SATFINITE.E4M3.F32.PACK_AB_MERGE_C R219, R96, R93, RZ ;  /* 0x0000005d60db723e */ /* 0x004fc600048070ff */
[----:B------:R-:W-:Y:S01]  /*6170*/  FADD.FTZ R13, R95, R38 ;  /* 0x000000265f0d7221 */ /* 0x000fe20000010000 */
[----:B------:R-:W-:Y:S02]  /*6180*/  F2FP.SATFINITE.E4M3.F32.PACK_AB_MERGE_C R219, R92, R21, R219 ;  /* 0x000000155cdb723e */ /* 0x000fe400048070db */
[----:B------:R-:W-:Y:S01]  /*6190*/  CS2R R38, SRZ ;  /* 0x0000000000267805 */ /* 0x000fe2000001ff00 */
[----:B------:R-:W-:Y:S01]  /*61a0*/  MUFU.EX2 R103, R103 ;  /* 0x0000006700677308 */ /* 0x000fe20000000800 */
[----:B------:R-:W-:-:S04]  /*61b0*/  FADD.FTZ R13, R72, R13 ;  /* 0x0000000d480d7221 */ /* 0x000fc80000010000 */
[----:B------:R-:W-:-:S03]  /*61c0*/  FADD.FTZ R14, R74, R13 ;  /* 0x0000000d4a0e7221 */ /* 0x000fc60000010000 */
[----:B------:R-:W0:Y:S08]  /*61d0*/  MUFU.EX2 R99, R99 ;  /* 0x0000006300637308 */ /* 0x000e300000000800 */
[----:B------:R-:W-:Y:S08]  /*61e0*/  MUFU.EX2 R61, R58 ;  /* 0x0000003a003d7308 */ /* 0x000ff00000000800 */
[----:B------:R-:W1:Y:S01]  /*61f0*/  MUFU.EX2 R122, R122 ;  /* 0x0000007a007a7308 */ /* 0x000e620000000800 */
[----:B0-----:R-:W-:-:S01]  /*6200*/  FADD.FTZ R14, R99, R14 ;  /* 0x0000000e630e7221 */ /* 0x001fc20000010000 */
[----:B------:R-:W-:-:S04]  /*6210*/  F2FP.SATFINITE.E4M3.F32.PACK_AB_MERGE_C R212, R99, R74, RZ ;  /* 0x0000004a63d4723e */ /* 0x000fc800048070ff */
[----:B------:R-:W-:Y:S02]  /*6220*/  F2FP.SATFINITE.E4M3.F32.PACK_AB_MERGE_C R212, R72, R95, R212 ;  /* 0x0000005f48d4723e */ /* 0x000fe400048070d4 */
[----:B------:R0:W-:Y:S08]  /*6230*/  MUFU.EX2 R58, R62 ;  /* 0x0000003e003a7308 */ /* 0x0001f00000000800 */
[----:B------:R-:W2:Y:S01]  /*6240*/  MUFU.EX2 R41, R41 ;  /* 0x0000002900297308 */ /* 0x000ea20000000800 */
[----:B0-----:R-:W-:-:S01]  /*6250*/  FADD.FTZ R62, R96, R69 ;  /* 0x00000045603e7221 */ /* 0x001fc20000010000 */
[----:B-1----:R-:W-:-:S03]  /*6260*/  F2FP.SATFINITE.E4M3.F32.PACK_AB_MERGE_C R213, R122, R103, RZ ;  /* 0x000000677ad5723e */ /* 0x002fc600048070ff */
[----:B------:R-:W-:Y:S01]  /*6270*/  FADD.FTZ R5, R81, R62 ;  /* 0x0000003e51057221 */ /* 0x000fe20000010000 */
[C---:B------:R-:W-:Y:S02]  /*6280*/  F2FP.SATFINITE.E4M3.F32.PACK_AB_MERGE_C R213, R94.reuse, R81, R213 ;  /* 0x000000515ed5723e */ /* 0x040fe400048070d5 */
[----:B------:R-:W-:Y:S01]  /*6290*/  CS2R R80, SRZ ;  /* 0x0000000000507805 */ /* 0x000fe2000001ff00 */
[----:B------:R-:W0:Y:S01]  /*62a0*/  MUFU.EX2 R73, R73 ;  /* 0x0000004900497308 */ /* 0x000e220000000800 */
[----:B------:R-:W-:-:S04]  /*62b0*/  FADD.FTZ R8, R94, R5 ;  /* 0x000000055e087221 */ /* 0x000fc80000010000 */
[----:B------:R-:W-:-:S03]  /*62c0*/  FADD.FTZ R5, R103, R8 ;  /* 0x0000000867057221 */ /* 0x000fc60000010000 */
[----:B------:R-:W1:Y:S01]  /*62d0*/  MUFU.EX2 R40, R40 ;  /* 0x0000002800287308 */ /* 0x000e620000000800 */
[----:B------:R-:W-:-:S01]  /*62e0*/  FADD.FTZ R8, R122, R5 ;  /* 0x000000057a087221 */ /* 0x000fc20000010000 */
[----:B--2---:R-:W-:-:S06]  /*62f0*/  FADD.FTZ R13, R41, R14 ;  /* 0x0000000e290d7221 */ /* 0x004fcc0000010000 */
[----:B------:R-:W2:Y:S01]  /*6300*/  MUFU.EX2 R76, R76 ;  /* 0x0000004c004c7308 */ /* 0x000ea20000000800 */
[----:B0-----:R-:W-:-:S07]  /*6310*/  FADD.FTZ R63, R73, R8 ;  /* 0x00000008493f7221 */ /* 0x001fce0000010000 */
[----:B------:R-:W0:Y:S01]  /*6320*/  MUFU.EX2 R44, R44 ;  /* 0x0000002c002c7308 */ /* 0x000e220000000800 */
[----:B-1----:R-:W-:-:S07]  /*6330*/  FADD.FTZ R13, R40, R13 ;  /* 0x0000000d280d7221 */ /* 0x002fce0000010000 */
[----:B------:R-:W1:Y:S01]  /*6340*/  MUFU.EX2 R75, R75 ;  /* 0x0000004b004b7308 */ /* 0x000e620000000800 */
[----:B--2---:R-:W-:-:S01]  /*6350*/  FADD.FTZ R8, R76, R63 ;  /* 0x0000003f4c087221 */ /* 0x004fc20000010000 */
[----:B------:R-:W-:-:S06]  /*6360*/  CS2R R62, SRZ ;  /* 0x00000000003e7805 */ /* 0x000fcc000001ff00 */
[----:B------:R-:W2:Y:S01]  /*6370*/  MUFU.EX2 R45, R45 ;  /* 0x0000002d002d7308 */ /* 0x000ea20000000800 */
[----:B0-----:R-:W-:-:S07]  /*6380*/  FADD.FTZ R14, R44, R13 ;  /* 0x0000000d2c0e7221 */ /* 0x001fce0000010000 */
[----:B------:R-:W0:Y:S01]  /*6390*/  MUFU.EX2 R78, R78 ;  /* 0x0000004e004e7308 */ /* 0x000e220000000800 */
[----:B-1----:R-:W-:-:S07]  /*63a0*/  FADD.FTZ R3, R75, R8 ;  /* 0x000000084b037221 */ /* 0x002fce0000010000 */
[----:B------:R-:W1:Y:S01]  /*63b0*/  MUFU.EX2 R42, R42 ;  /* 0x0000002a002a7308 */ /* 0x000e620000000800 */
[C---:B--2---:R-:W-:Y:S01]  /*63c0*/  F2FP.SATFINITE.E4M3.F32.PACK_AB_MERGE_C R44, R45.reuse, R44, RZ ;  /* 0x0000002c2d2c723e */ /* 0x044fe200048070ff */
[----:B------:R-:W-:-:S03]  /*63d0*/  FADD.FTZ R45, R45, R14 ;  /* 0x0000000e2d2d7221 */ /* 0x000fc60000010000 */
[----:B------:R-:W-:Y:S02]  /*63e0*/  F2FP.SATFINITE.E4M3.F32.PACK_AB_MERGE_C R214, R40, R41, R44 ;  /* 0x0000002928d6723e */ /* 0x000fe4000480702c */
[----:B------:R-:W-:Y:S01]  /*63f0*/  CS2R R40, SRZ ;  /* 0x0000000000287805 */ /* 0x000fe2000001ff00 */
        /* <DEDUP_REMOVED lines=8> */
[----:B------:R-:W-:Y:S02]  /*6480*/  CS2R R44, SRZ ;  /* 0x00000000002c7805 */ /* 0x000fe4000001ff00 */
[----:B------:R-:W-:Y:S02]  /*6490*/  CS2R R74, SRZ ;  /* 0x00000000004a7805 */ /* 0x000fe4000001ff00 */
[----:B------:R-:W-:Y:S01]  /*64a0*/  CS2R R76, SRZ ;  /* 0x00000000004c7805 */ /* 0x000fe2000001ff00 */
[----:B------:R-:W-:-:S01]  /*64b0*/  FADD.FTZ R8, R49, R8 ;  /* 0x0000000831087221 */ /* 0x000fc20000010000 */
        /* <DEDUP_REMOVED lines=12> */
[C---:B0-----:R-:W-:Y:S01]  /*6580*/  F2FP.SATFINITE.E4M3.F32.PACK_AB_MERGE_C R56, R59.reuse, R56, RZ ;  /* 0x000000383b38723e */ /* 0x041fe200048070ff */
[----:B------:R-:W-:-:S03]  /*6590*/  FADD.FTZ R59, R59, R6 ;  /* 0x000000063b3b7221 */ /* 0x000fc60000010000 */
[----:B------:R-:W-:Y:S01]  /*65a0*/  F2FP.SATFINITE.E4M3.F32.PACK_AB_MERGE_C R209, R57, R2, R56 ;  /* 0x0000000239d1723e */ /* 0x000fe20004807038 */
[----:B------:R-:W-:-:S01]  /*65b0*/  FADD.FTZ R8, R52, R59 ;  /* 0x0000003b34087221 */ /* 0x000fc20000010000 */
[----:B------:R-:W-:Y:S01]  /*65c0*/  CS2R R56, SRZ ;  /* 0x0000000000387805 */ /* 0x000fe2000001ff00 */
[----:B------:R-:W0:Y:S01]  /*65d0*/  MUFU.EX2 R26, R26 ;  /* 0x0000001a001a7308 */ /* 0x000e220000000800 */
[----:B-1----:R-:W-:-:S01]  /*65e0*/  FADD.FTZ R6, R24, R7 ;  /* 0x0000000718067221 */ /* 0x002fc20000010000 */
[----:B------:R-:W-:-:S03]  /*65f0*/  FADD.FTZ R8, R61, R8 ;  /* 0x000000083d087221 */ /* 0x000fc60000010000 */
[----:B------:R-:W-:Y:S01]  /*6600*/  FADD.FTZ R6, R51, R6 ;  /* 0x0000000633067221 */ /* 0x000fe20000010000 */
[----:B------:R-:W-:-:S01]  /*6610*/  FADD.FTZ R9, R55, R8 ;  /* 0x0000000837097221 */ /* 0x000fc20000010000 */
[----:B------:R-:W-:Y:S01]  /*6620*/  F2FP.SATFINITE.E4M3.F32.PACK_AB_MERGE_C R55, R58, R55, RZ ;  /* 0x000000373a37723e */ /* 0x000fe200048070ff */
[----:B------:R-:W1:Y:S01]  /*6630*/  MUFU.EX2 R54, R113 ;  /* 0x0000007100367308 */ /* 0x000e620000000800 */
[----:B--2---:R-:W-:-:S01]  /*6640*/  FADD.FTZ R7, R25, R6 ;  /* 0x0000000619077221 */ /* 0x004fc20000010000 */
[----:B------:R-:W-:Y:S01]  /*6650*/  FADD.FTZ R9, R58, R9 ;  /* 0x000000093a097221 */ /* 0x000fe20000010000 */
[----:B------:R-:W-:Y:S02]  /*6660*/  F2FP.SATFINITE.E4M3.F32.PACK_AB_MERGE_C R211, R61, R52, R55 ;  /* 0x000000343dd3723e */ /* 0x000fe40004807037 */
[----:B------:R-:W-:-:S03]  /*6670*/  CS2R R58, SRZ ;  /* 0x00000000003a7805 */ /* 0x000fc6000001ff00 */
[----:B------:R-:W2:Y:S01]  /*6680*/  MUFU.EX2 R28, R28 ;  /* 0x0000001c001c7308 */ /* 0x000ea20000000800 */
[C---:B0-----:R-:W-:Y:S01]  /*6690*/  F2FP.SATFINITE.E4M3.F32.PACK_AB_MERGE_C R25, R26.reuse, R25, RZ ;  /* 0x000000191a19723e */ /* 0x041fe200048070ff */
[----:B------:R-:W-:-:S03]  /*66a0*/  FADD.FTZ R26, R26, R7 ;  /* 0x000000071a1a7221 */ /* 0x000fc60000010000 */
[----:B------:R-:W-:Y:S01]  /*66b0*/  F2FP.SATFINITE.E4M3.F32.PACK_AB_MERGE_C R210, R51, R24, R25 ;  /* 0x0000001833d2723e */ /* 0x000fe20004807019 */
[----:B------:R-:W-:-:S01]  /*66c0*/  FADD.FTZ R7, R27, R26 ;  /* 0x0000001a1b077221 */ /* 0x000fc20000010000 */
[----:B------:R-:W-:Y:S01]  /*66d0*/  CS2R R24, SRZ ;  /* 0x0000000000187805 */ /* 0x000fe2000001ff00 */
[----:B------:R0:W3:Y:S01]  /*66e0*/  MUFU.EX2 R35, R79 ;  /* 0x0000004f00237308 */ /* 0x0000e20000000800 */
[----:B-1----:R-:W-:-:S07]  /*66f0*/  FADD.FTZ R6, R54, R9 ;  /* 0x0000000936067221 */ /* 0x002fce0000010000 */
[----:B------:R-:W1:Y:S01]  /*6700*/  MUFU.EX2 R29, R29 ;  /* 0x0000001d001d7308 */ /* 0x000e620000000800 */
[----:B--2---:R-:W-:-:S01]  /*6710*/  FADD.FTZ R8, R28, R7 ;  /* 0x000000071c087221 */ /* 0x004fc20000010000 */
[----:B0-----:R-:W-:-:S06]  /*6720*/  CS2R R78, SRZ ;  /* 0x00000000004e7805 */ /* 0x001fcc000001ff00 */
[----:B------:R-:W0:Y:S01]  /*6730*/  MUFU.EX2 R126, R126 ;  /* 0x0000007e007e7308 */ /* 0x000e220000000800 */
[----:B---3--:R-:W-:-:S07]  /*6740*/  FADD.FTZ R7, R35, R6 ;  /* 0x0000000623077221 */ /* 0x008fce0000010000 */
[----:B------:R-:W2:Y:S01]  /*6750*/  MUFU.EX2 R48, R48 ;  /* 0x0000003000307308 */ /* 0x000ea20000000800 */
[----:B-1----:R-:W-:-:S07]  /*6760*/  FADD.FTZ R9, R29, R8 ;  /* 0x000000081d097221 */ /* 0x002fce0000010000 */
[----:B------:R-:W1:Y:S01]  /*6770*/  MUFU.EX2 R83, R83 ;  /* 0x0000005300537308 */ /* 0x000e620000000800 */
[----:B0-----:R-:W-:-:S07]  /*6780*/  FADD.FTZ R6, R126, R7 ;  /* 0x000000077e067221 */ /* 0x001fce0000010000 */
[----:B------:R-:W0:Y:S01]  /*6790*/  MUFU.EX2 R50, R50 ;  /* 0x0000003200327308 */ /* 0x000e220000000800 */
[----:B--2---:R-:W-:-:S01]  /*67a0*/  FADD.FTZ R9, R48, R9 ;  /* 0x0000000930097221 */ /* 0x004fc20000010000 */
[----:B------:R-:W-:Y:S02]  /*67b0*/  F2FP.SATFINITE.E4M3.F32.PACK_AB_MERGE_C R29, R48, R29, RZ ;  /* 0x0000001d301d723e */ /* 0x000fe400048070ff */
[----:B------:R-:W-:Y:S02]  /*67c0*/  CS2R R48, SRZ ;  /* 0x0000000000307805 */ /* 0x000fe4000001ff00 */
[----:B------:R-:W-:Y:S02]  /*67d0*/  F2FP.SATFINITE.E4M3.F32.PACK_AB_MERGE_C R204, R28, R27, R29 ;  /* 0x0000001b1ccc723e */ /* 0x000fe4000480701d */
[----:B------:R-:W-:Y:S01]  /*67e0*/  CS2R R26, SRZ ;  /* 0x00000000001a7805 */ /* 0x000fe2000001ff00 */
[----:B------:R-:W2:Y:S01]  /*67f0*/  MUFU.EX2 R5, R127 ;  /* 0x0000007f00057308 */ /* 0x000ea20000000800 */
[----:B-1----:R-:W-:-:S01]  /*6800*/  FADD.FTZ R6, R83, R6 ;  /* 0x0000000653067221 */ /* 0x002fc20000010000 */
[----:B------:R-:W-:-:S02]  /*6810*/  F2FP.SATFINITE.E4M3.F32.PACK_AB_MERGE_C R126, R83, R126, RZ ;  /* 0x0000007e537e723e */ /* 0x000fc400048070ff */
[----:B------:R-:W-:Y:S02]  /*6820*/  CS2R R28, SRZ ;  /* 0x00000000001c7805 */ /* 0x000fe4000001ff00 */
[----:B------:R-:W-:Y:S02]  /*6830*/  CS2R R82, SRZ ;  /* 0x0000000000527805 */ /* 0x000fe4000001ff00 */
[----:B------:R-:W-:Y:S02]  /*6840*/  F2FP.SATFINITE.E4M3.F32.PACK_AB_MERGE_C R205, R35, R54, R126 ;  /* 0x0000003623cd723e */ /* 0x000fe4000480707e */
[----:B------:R-:W-:Y:S01]  /*6850*/  CS2R R34, SRZ ;  /* 0x0000000000227805 */ /* 0x000fe2000001ff00 */
[----:B------:R-:W1:Y:S01]  /*6860*/  MUFU.EX2 R53, R53 ;  /* 0x0000003500357308 */ /* 0x000e620000000800 */
[----:B0-----:R-:W-:-:S01]  /*6870*/  FADD.FTZ R8, R50, R9 ;  /* 0x0000000932087221 */ /* 0x001fc20000010000 */
[----:B------:R-:W-:-:S06]  /*6880*/  CS2R R54, SRZ ;  /* 0x0000000000367805 */ /* 0x000fcc000001ff00 */
        /* <DEDUP_REMOVED lines=12> */
[----:B------:R-:W-:-:S04]  /*6950*/  F2FP.SATFINITE.E4M3.F32.PACK_AB_MERGE_C R32, R33, R32, RZ ;  /* 0x000000202120723e */ /* 0x000fc800048070ff */
[----:B------:R-:W-:Y:S02]  /*6960*/  F2FP.SATFINITE.E4M3.F32.PACK_AB_MERGE_C R206, R53, R50, R32 ;  /* 0x0000003235ce723e */ /* 0x000fe40004807020 */
[----:B------:R-:W-:Y:S01]  /*6970*/  CS2R R32, SRZ ;  /* 0x0000000000207805 */ /* 0x000fe2000001ff00 */
[----:B------:R-:W0:Y:S01]  /*6980*/  MUFU.EX2 R64, R64 ;  /* 0x0000004000407308 */ /* 0x000e220000000800 */
[----:B--2---:R-:W-:-:S01]  /*6990*/  FADD.FTZ R9, R60, R9 ;  /* 0x000000093c097221 */ /* 0x004fc20000010000 */
[----:B------:R-:W-:Y:S02]  /*69a0*/  F2FP.SATFINITE.E4M3.F32.PACK_AB_MERGE_C R107, R60, R107, RZ ;  /* 0x0000006b3c6b723e */ /* 0x000fe400048070ff */
[----:B------:R-:W-:Y:S02]  /*69b0*/  CS2R R50, SRZ ;  /* 0x0000000000327805 */ /* 0x000fe4000001ff00 */
[----:B------:R-:W-:Y:S02]  /*69c0*/  CS2R R52, SRZ ;  /* 0x0000000000347805 */ /* 0x000fe4000001ff00 */
[----:B------:R-:W-:-:S02]  /*69d0*/  CS2R R60, SRZ ;  /* 0x00000000003c7805 */ /* 0x000fc4000001ff00 */
        /* <DEDUP_REMOVED lines=16> */
[----:B------:R-:W-:-:S03]  /*6ae0*/  F2FP.SATFINITE.E4M3.F32.PACK_AB_MERGE_C R200, R36, R65, R66 ;  /* 0x0000004124c8723e */ /* 0x000fc60004807042 */
[----:B------:R-:W1:Y:S01]  /*6af0*/  MUFU.EX2 R102, R102 ;  /* 0x0000006600667308 */ /* 0x000e620000000800 */
[C---:B0-----:R-:W-:Y:S01]  /*6b00*/  F2FP.SATFINITE.E4M3.F32.PACK_AB_MERGE_C R84, R85.reuse, R84, RZ ;  /* 0x000000545554723e */ /* 0x041fe200048070ff */
[----:B------:R-:W-:-:S03]  /*6b10*/  FADD.FTZ R85, R85, R6 ;  /* 0x0000000655557221 */ /* 0x000fc60000010000 */
[----:B------:R-:W-:Y:S02]  /*6b20*/  F2FP.SATFINITE.E4M3.F32.PACK_AB_MERGE_C R201, R3, R64, R84 ;  /* 0x0000004003c9723e */ /* 0x000fe40004807054 */
[----:B------:R-:W-:Y:S01]  /*6b30*/  CS2R R64, SRZ ;  /* 0x0000000000407805 */ /* 0x000fe2000001ff00 */
[----:B------:R-:W0:Y:S01]  /*6b40*/  MUFU.EX2 R37, R37 ;  /* 0x0000002500257308 */ /* 0x000e220000000800 */
[----:B--2---:R-:W-:-:S01]  /*6b50*/  FADD.FTZ R2, R68, R67 ;  /* 0x0000004344027221 */ /* 0x004fc20000010000 */
[----:B------:R-:W-:-:S06]  /*6b60*/  CS2R R66, SRZ ;  /* 0x0000000000427805 */ /* 0x000fcc000001ff00 */
[----:B------:R-:W2:Y:S01]  /*6b70*/  MUFU.EX2 R7, R106 ;  /* 0x0000006a00077308 */ /* 0x000ea20000000800 */
[----:B-1----:R-:W-:-:S01]  /*6b80*/  FADD.FTZ R6, R102, R85 ;  /* 0x0000005566067221 */ /* 0x002fc20000010000 */
[----:B------:R-:W-:-:S06]  /*6b90*/  CS2R R84, SRZ ;  /* 0x0000000000547805 */ /* 0x000fcc000001ff00 */
[----:B------:R-:W-:Y:S01]  /*6ba0*/  MUFU.EX2 R47, R47 ;  /* 0x0000002f002f7308 */ /* 0x000fe20000000800 */
[----:B0-----:R-:W-:-:S07]  /*6bb0*/  FADD.FTZ R2, R37, R2 ;  /* 0x0000000225027221 */ /* 0x001fce0000010000 */
[----:B------:R-:W0:Y:S01]  /*6bc0*/  MUFU.EX2 R30, R30 ;  /* 0x0000001e001e7308 */ /* 0x000e220000000800 */
[----:B--2---:R-:W-:-:S07]  /*6bd0*/  FADD.FTZ R3, R7, R6 ;  /* 0x0000000607037221 */ /* 0x004fce0000010000 */
[----:B------:R-:W1:Y:S08]  /*6be0*/  MUFU.EX2 R108, R108 ;  /* 0x0000006c006c7308 */ /* 0x000e700000000800 */
[----:B------:R2:W3:Y:S01]  /*6bf0*/  MUFU.EX2 R9, R70 ;  /* 0x0000004600097308 */ /* 0x0004e20000000800 */
[----:B0-----:R-:W-:Y:S01]  /*6c00*/  F2FP.SATFINITE.E4M3.F32.PACK_AB_MERGE_C R5, R30, R47, RZ ;  /* 0x0000002f1e05723e */ /* 0x001fe200048070ff */
[----:B------:R-:W-:-:S03]  /*6c10*/  FADD.FTZ R47, R47, R2 ;  /* 0x000000022f2f7221 */ /* 0x000fc60000010000 */
[----:B------:R-:W-:Y:S02]  /*6c20*/  F2FP.SATFINITE.E4M3.F32.PACK_AB_MERGE_C R202, R37, R68, R5 ;  /* 0x0000004425ca723e */ /* 0x000fe40004807005 */
[----:B------:R-:W-:Y:S02]  /*6c30*/  CS2R R36, SRZ ;  /* 0x0000000000247805 */ /* 0x000fe4000001ff00 */
[----:B------:R-:W-:Y:S01]  /*6c40*/  CS2R R68, SRZ ;  /* 0x0000000000447805 */ /* 0x000fe2000001ff00 */
[----:B-1----:R-:W-:-:S01]  /*6c50*/  FADD.FTZ R2, R108, R3 ;  /* 0x000000036c027221 */ /* 0x002fc20000010000 */
[----:B------:R-:W-:Y:S01]  /*6c60*/  FADD.FTZ R3, R30, R47 ;  /* 0x0000002f1e037221 */ /* 0x000fe20000010000 */
[----:B------:R-:W-:Y:S02]  /*6c70*/  CS2R R30, SRZ ;  /* 0x00000000001e7805 */ /* 0x000fe4000001ff00 */
[----:B------:R-:W-:Y:S02]  /*6c80*/  CS2R R46, SRZ ;  /* 0x00000000002e7805 */ /* 0x000fe4000001ff00 */
[----:B--2---:R-:W-:-:S02]  /*6c90*/  CS2R R70, SRZ ;  /* 0x0000000000467805 */ /* 0x004fc4000001ff00 */
[C---:B---3--:R-:W-:Y:S01]  /*6ca0*/  F2FP.SATFINITE.E4M3.F32.PACK_AB_MERGE_C R6, R9.reuse, R108, RZ ;  /* 0x0000006c0906723e */ /* 0x048fe200048070ff */
[----:B------:R-:W-:-:S03]  /*6cb0*/  FADD.FTZ R2, R9, R2 ;  /* 0x0000000209027221 */ /* 0x000fc60000010000 */
[----:B------:R-:W-:Y:S01]  /*6cc0*/  F2FP.SATFINITE.E4M3.F32.PACK_AB_MERGE_C R203, R7, R102, R6 ;  /* 0x0000006607cb723e */ /* 0x000fe20004807006 */
        /* <DEDUP_REMOVED lines=38> */
.L_x_8145:
[----:B------:R-:W-:Y:S01]  /*6f30*/  ISETP.NE.AND P4, PT, RZ, UR45, PT ;  /* 0x0000002dff007c0c */ /* 0x000fe2000bf85270 */
[----:B------:R-:W-:-:S04]  /*6f40*/  UISETP.NE.AND UP1, UPT, UR58, 0x1, UPT ;  /* 0x000000013a00788c */ /* 0x000fc8000bf25270 */
[----:B------:R-:W-:-:S04]  /*6f50*/  USEL UR47, URZ, 0x1, UP1 ;  /* 0x000000013f2f7887 */ /* 0x000fc80008800000 */
[----:B------:R-:W-:-:S04]  /*6f60*/  ULOP3.LUT UR47, UR59, UR47, URZ, 0x3c, !UPT ;  /* 0x0000002f3b2f7292 */ /* 0x000fc8000f8e3c3f */
[----:B------:R-:W-:Y:S08]  /*6f70*/  @P4 BRA `(.L_x_8136) ;  /* 0x0000000000384947 */ /* 0x000ff00003800000 */
[----:B------:R-:W-:Y:S05]  /*6f80*/  @!P1 BRA `(.L_x_8137) ;  /* 0x0000000000049947 */ /* 0x000fea0003800000 */
[----:B------:R-:W-:Y:S01]  /*6f90*/  BPT.TRAP 0x1 ;  /* 0x000000040000795c */ /* 0x000fe20000300000 */
.L_x_8137:
        /* <DEDUP_REMOVED lines=9> */
.L_x_8138:
[----:B-1----:R-:W-:Y:S05]  /*7030*/  @P3 BRA `(.L_x_8136) ;  /* 0x0000000000083947 */ /* 0x002fea0003800000 */
[----:B------:R-:W1:Y:S02]  /*7040*/  SYNCS.PHASECHK.TRANS64.TRYWAIT P3, [UR6+0x2e830], R7 ;  /* 0x02e83007ff0075a7 */ /* 0x000e640008060146 */
[----:B-1----:R-:W-:Y:S05]  /*7050*/  @!P3 BRA `(.L_x_8139) ;  /* 0x0000014400a0b947 */ /* 0x002fea0003800000 */
.L_x_8136:
        /* <DEDUP_REMOVED lines=189> */
.L_x_8141:
[----:B------:R-:W-:Y:S01]  /*7c30*/  ULEA UR6, UR58, UR41, 0x3 ;  /* 0x000000293a067291 */ /* 0x000fe2000f8e183f */
[----:B------:R-:W-:-:S05]  /*7c40*/  IMAD.U32 R7, RZ, RZ, UR59 ;  /* 0x0000003bff077e24 */ /* 0x000fca000f8e00ff */
[----:B------:R-:W-:-:S04]  /*7c50*/  SHF.L.U32 R7, R7, 0x1f, RZ ;  /* 0x0000001f07077819 */ /* 0x000fc800000006ff */
[----:B------:R0:W1:Y:S01]  /*7c60*/  SYNCS.PHASECHK.TRANS64.TRYWAIT P3, [UR6+0x2e850], R7 ;  /* 0x02e85007ff0075a7 */ /* 0x0000620008060146 */
[----:B------:R-:W-:Y:S05]  /*7c70*/  @!P1 BRA `(.L_x_8142) ;  /* 0x0000000000049947 */ /* 0x000fea0003800000 */
[----:B------:R-:W-:Y:S01]  /*7c80*/  BPT.TRAP 0x1 ;  /* 0x000000040000795c */ /* 0x000fe20000300000 */
.L_x_8142:
[----:B-1----:R-:W-:Y:S05]  /*7c90*/  @P3 BRA `(.L_x_8140) ;  /* 0x0000000000083947 */ /* 0x002fea0003800000 */
[----:B------:R-:W1:Y:S02]  /*7ca0*/  SYNCS.PHASECHK.TRANS64.TRYWAIT P3, [UR6+0x2e850], R7 ;  /* 0x02e85007ff0075a7 */ /* 0x000e640008060146 */
[----:B-1----:R-:W-:Y:S05]  /*7cb0*/  @!P3 BRA `(.L_x_8143) ;  /* 0x0000013800a0b947 */ /* 0x002fea0003800000 */
.L_x_8140:
[----:B------:R-:W-:Y:S01]  /*7cc0*/  UIADD3 UR6, UR41, 0x400, URZ ;  /* 0x0000040029067890 */ /* 0x000fe2000fffe03f */
[----:B------:R-:W-:Y:S01]  /*7cd0*/  WARPGROUP.ARRIVE ;  /* 0x00000000000079c5 */ /* 0x000fe20000000000 */
[----:B------:R-:W-:Y:S01]  /*7ce0*/  UMOV UR7, 0xc0000010 ;  /* 0xc000001000077882 */ /* 0x000fe20000000000 */
[C---:B------:R-:W-:Y:S01]  /*7cf0*/  FMUL.FTZ R12, R0.reuse, R189 ;  /* 0x000000bd000c7220 */ /* 0x040fe20000410000 */
[----:B------:R-:W-:Y:S01]  /*7d00*/  USHF.R.U32.HI UR6, URZ, 0x4, UR6 ;  /* 0x000000043f067899 */ /* 0x000fe20008011606 */
[----:B------:R-:W-:Y:S01]  /*7d10*/  FMUL.FTZ R189, R0, R122 ;  /* 0x0000007a00bd7220 */ /* 0x000fe20000410000 */
[----:B------:R-:W-:Y:S02]  /*7d20*/  VIADD R122, R18, UR36 ;  /* 0x00000024127a7c36 */ /* 0x000fe40008000000 */
[C---:B------:R-:W-:Y:S01]  /*7d30*/  FMUL.FTZ R13, R0.reuse, R190 ;  /* 0x000000be000d7220 */ /* 0x040fe20000410000 */
[----:B------:R-:W-:Y:S01]  /*7d40*/  ULOP3.LUT UR6, UR6, 0x3fff, URZ, 0xc0, !UPT ;  /* 0x00003fff06067892 */ /* 0x000fe2000f8ec03f */
[C---:B------:R-:W-:Y:S01]  /*7d50*/  FMUL.FTZ R15, R0.reuse, R192 ;  /* 0x000000c0000f7220 */ /* 0x040fe20000410000 */
[----:B------:R-:W-:Y:S01]  /*7d60*/  UIMAD UR10, UR56, -0xe0, URZ ;  /* 0xffffff20380a78a4 */ /* 0x000fe2000f8e023f */
[C---:B01----:R-:W-:Y:S01]  /*7d70*/  FMUL.FTZ R7, R0.reuse, R184 ;  /* 0x000000b800077220 */ /* 0x043fe20000410000 */
[----:B------:R-:W-:Y:S01]  /*7d80*/  ULOP3.LUT UR6, UR6, 0x10000, URZ, 0xfc, !UPT ;  /* 0x0001000006067892 */ /* 0x000fe2000f8efc3f */
[C---:B------:R-:W-:Y:S01]  /*7d90*/  FMUL.FTZ R21, R0.reuse, R194 ;  /* 0x000000c200157220 */ /* 0x040fe20000410000 */
[C---:B------:R-:W-:Y:S01]  /*7da0*/  FMUL.FTZ R8, R0.reuse, R185 ;  /* 0x000000b900087220 */ /* 0x040fe20000410000 */
[----:B------:R-:W-:Y:S01]  /*7db0*/  FMUL.FTZ R14, R0, R191 ;  /* 0x000000bf000e7220 */ /* 0x000fe20000410000 */
[----:B------:R-:W-:Y:S01]  /*7dc0*/  UIMAD UR11, UR58, 0x700, UR6 ;  /* 0x000007003a0b78a4 */ /* 0x000fe2000f8e0206 */
[----:B------:R-:W-:Y:S01]  /*7dd0*/  IMAD.U32 R192, RZ, RZ, UR10 ;  /* 0x0000000affc07e24 */ /* 0x000fe2000f8e00ff */
[----:B------:R-:W0:Y:S01]  /*7de0*/  MUFU.TANH R7, R7 ;  /* 0x0000000700077308 */ /* 0x000e220000002400 */
[----:B------:R-:W-:-:S02]  /*7df0*/  IMAD.U32 R194, RZ, RZ, UR51 ;  /* 0x00000033ffc27e24 */ /* 0x000fc4000f8e00ff */
[C---:B------:R-:W-:Y:S01]  /*7e00*/  FMUL.FTZ R11, R0.reuse, R188 ;  /* 0x000000bc000b7220 */ /* 0x040fe20000410000 */
[C---:B------:R-:W-:Y:S01]  /*7e10*/  FMUL.FTZ R20, R0.reuse, R193 ;  /* 0x000000c100147220 */ /* 0x040fe20000410000 */
[----:B------:R-:W-:Y:S01]  /*7e20*/  IADD3 R191, -R17, 0x1, R192 ;  /* 0x0000000111bf7810 */ /* 0x000fe20007ffe1c0 */
[----:B------:R-:W-:Y:S01]  /*7e30*/  UMOV UR6, UR11 ;  /* 0x0000000b00067c82 */ /* 0x000fe20008000000 */
[----:B------:R-:W-:Y:S01]  /*7e40*/  FMUL.FTZ R185, R0, R196 ;  /* 0x000000c400b97220 */ /* 0x000fe20000410000 */
[----:B------:R-:W-:Y:S01]  /*7e50*/  QGMMA.64x128x32.F32.E4M3.E4M3 R24, R224, gdesc[UR4], R24, gsb0 ;  /* 0x01e00004e0187df3 */ /* 0x000fe20008000818 */
[----:B------:R-:W-:Y:S01]  /*7e60*/  UIADD3 UR6, UR11, 0x100, URZ ;  /* 0x000001000b067890 */ /* 0x000fe2000fffe03f */
[----:B------:R-:W-:Y:S01]  /*7e70*/  IADD3 R191, -R194, UR50, R191 ;  /* 0x00000032c2bf7c10 */ /* 0x000fe2000fffe1bf */
[----:B------:R-:W-:Y:S01]  /*7e80*/  UMOV UR7, 0xc0000010 ;  /* 0xc000001000077882 */ /* 0x000fe20000000000 */
        /* <DEDUP_REMOVED lines=58> */
[----:B------:R-:W-:Y:S01]  /*8230*/  UMOV UR10, UR52 ;  /* 0x00000034000a7c82 */ /* 0x000fe20008000000 */
        /* <DEDUP_REMOVED lines=51> */
[----:B------:R-:W5:Y:S01]  /*8570*/  MUFU.TANH R156, R156 ;  /* 0x0000009c009c7308 */ /* 0x000f620000002400 */
[----:B------:R-:W-:-:S02]  /*8580*/  WARPGROUP.DEPBAR.LE gsb0, 0x0 ;  /* 0x00008000000079c5 */ /* 0x000fc40000010000 */
[----:B------:R-:W-:-:S06]  /*8590*/  WARPGROUP.ARRIVE ;  /* 0x00000000000079c5 */ /* 0x000fcc0000000000 */
[----:B------:R-:W0:Y:S01]  /*85a0*/  S2R R227, SR_TID.X ;  /* 0x0000000000e37919 */ /* 0x000e220000002100 */
[----:B------:R-:W5:Y:S01]  /*85b0*/  MUFU.TANH R157, R157 ;  /* 0x0000009d009d7308 */ /* 0x000f620000002400 */
[----:B------:R-:W-:Y:S01]  /*85c0*/  QGMMA.64x128x32.F32.E4M3.E4M3 R24, R220, gdesc[UR4], R24, gsb0 ;  /* 0x01e00004dc187df3 */ /* 0x000fe20008000818 */
[----:B------:R-:W-:Y:S01]  /*85d0*/  UIADD3 UR6, UR11, 0x200, URZ ;  /* 0x000002000b067890 */ /* 0x000fe2000fffe03f */
[----:B------:R-:W-:-:S05]  /*85e0*/  UMOV UR7, 0xc0000010 ;  /* 0xc000001000077882 */ /* 0x000fca0000000000 */
        /* <DEDUP_REMOVED lines=17> */
[----:B------:R-:W-:Y:S01]  /*8700*/  MUFU.TANH R128, R128 ;  /* 0x0000008000807308 */ /* 0x000fe20000002400 */
[----:B------:R-:W-:-:S02]  /*8710*/  WARPGROUP.DEPBAR.LE gsb0, 0x0 ;  /* 0x00008000000079c5 */ /* 0x000fc40000010000 */
[----:B------:R-:W-:-:S05]  /*8720*/  WARPGROUP.ARRIVE ;  /* 0x00000000000079c5 */ /* 0x000fca0000000000 */
[----:B------:R-:W-:Y:S01]  /*8730*/  MUFU.TANH R104, R104 ;  /* 0x0000006800687308 */ /* 0x000fe20000002400 */
[----:B------:R-:W-:Y:S01]  /*8740*/  QGMMA.64x128x32.F32.E4M3.E4M3 R24, R216, gdesc[UR4], R24, gsb0 ;  /* 0x01e00004d8187df3 */ /* 0x000fe20008000818 */
        /* <DEDUP_REMOVED lines=47> */
[----:B------:R-:W-:Y:S01]  /*8a40*/  @UP0 ULDC UR6, c[0x0][0x44c] ;  /* 0x0001130000060ab9 */ /* 0x000fe20000000800 */
[----:B------:R-:W-:Y:S01]  /*8a50*/  UMOV UR7, 0xc0000010 ;  /* 0xc000001000077882 */ /* 0x000fe20000000000 */
[----:B------:R-:W-:Y:S01]  /*8a60*/  @P2 IMAD.HI.U32 R190, R122, UR6, RZ ;  /* 0x000000067abe2c27 */ /* 0x000fe2000f8e00ff */
[----:B------:R-:W-:-:S03]  /*8a70*/  @UP0 ULDC UR6, c[0x0][0x450] ;  /* 0x0001140000060ab9 */ /* 0x000fc60000000800 */
[----:B------:R-:W-:Y:S01]  /*8a80*/  MUFU.TANH R167, R167 ;  /* 0x000000a700a77308 */ /* 0x000fe20000002400 */
[----:B------:R-:W-:Y:S01]  /*8a90*/  @P2 SHF.R.U32.HI R122, RZ, UR6, R190 ;  /* 0x00000006ff7a2c19 */ /* 0x000fe200080116be */
[----:B------:R-:W-:-:S04]  /*8aa0*/  UIADD3 UR6, UR11, 0x500, URZ ;  /* 0x000005000b067890 */ /* 0x000fc8000fffe03f */
[----:B------:R-:W1:Y:S02]  /*8ab0*/  SHFL.IDX PT, R190, R122, RZ, 0x1c1f ;  /* 0x001c1fff7abe7589 */ /* 0x000e6400000e0000 */
[----:B------:R-:W-:Y:S02]  /*8ac0*/  MUFU.TANH R138, R138 ;  /* 0x0000008a008a7308 */ /* 0x000fe40000002400 */
[----:B------:R-:W2:Y:S06]  /*8ad0*/  SHFL.IDX PT, R122, R122, 0x1, 0x1c1f ;  /* 0x003c1f007a7a7f89 */ /* 0x000eac00000e0000 */
[----:B------:R-:W-:Y:S08]  /*8ae0*/  MUFU.TANH R139, R139 ;  /* 0x0000008b008b7308 */ /* 0x000ff00000002400 */
[----:B------:R-:W-:Y:S01]  /*8af0*/  MUFU.TANH R142, R142 ;  /* 0x0000008e008e7308 */ /* 0x000fe20000002400 */
[----:B-1----:R-:W-:-:S07]  /*8b00*/  IMAD.IADD R190, R191, 0x1, R190 ;  /* 0x00000001bfbe7824 */ /* 0x002fce00078e02be */
[----:B------:R-:W-:Y:S01]  /*8b10*/  MUFU.TANH R143, R143 ;  /* 0x0000008f008f7308 */ /* 0x000fe20000002400 */
[----:B--2---:R-:W-:Y:S01]  /*8b20*/  IMAD.IADD R191, R191, 0x1, R122 ;  /* 0x00000001bfbf7824 */ /* 0x004fe200078e027a */
[C---:B------:R-:W-:Y:S02]  /*8b30*/  ISETP.GT.AND P3, PT, R190.reuse, RZ, PT ;  /* 0x000000ffbe00720c */ /* 0x040fe40003f64270 */
[C---:B------:R-:W-:Y:S02]  /*8b40*/  ISETP.GT.AND P4, PT, R190.reuse, 0x1, PT ;  /* 0x00000001be00780c */ /* 0x040fe40003f84270 */
[----:B------:R-:W-:Y:S02]  /*8b50*/  FSEL R193, R7, -INF , P3 ;  /* 0xff80000007c17808 */ /* 0x000fe40001800000 */
[----:B------:R-:W-:Y:S01]  /*8b60*/  MUFU.TANH R146, R146 ;  /* 0x0000009200927308 */ /* 0x000fe20000002400 */
[----:B------:R-:W-:Y:S02]  /*8b70*/  ISETP.GT.AND P3, PT, R190, 0x8, PT ;  /* 0x00000008be00780c */ /* 0x000fe40003f64270 */
[----:B------:R-:W-:-:S02]  /*8b80*/  FSEL R8, R8, -INF , P4 ;  /* 0xff80000008087808 */ /* 0x000fc40002000000 */
[----:B------:R-:W-:Y:S02]  /*8b90*/  FMNMX.FTZ R195, R193, R6, !PT ;  /* 0x00000006c1c37209 */ /* 0x000fe40007810000 */
[----:B------:R-:W-:Y:S01]  /*8ba0*/  ISETP.GT.AND P4, PT, R190, 0x9, PT ;  /* 0x00000009be00780c */ /* 0x000fe20003f84270 */
[----:B------:R1:W2:Y:S01]  /*8bb0*/  MUFU.TANH R7, R192 ;  /* 0x000000c000077308 */ /* 0x0002a20000002400 */
[----:B------:R-:W-:Y:S02]  /*8bc0*/  FSEL R11, R11, -INF , P3 ;  /* 0xff8000000b0b7808 */ /* 0x000fe40001800000 */
[----:B------:R-:W-:Y:S02]  /*8bd0*/  FMNMX.FTZ R194, R8, R195, !PT ;  /* 0x000000c308c27209 */ /* 0x000fe40007810000 */
[----:B------:R-:W-:Y:S02]  /*8be0*/  ISETP.GT.AND P3, PT, R190, 0x10, PT ;  /* 0x00000010be00780c */ /* 0x000fe40003f64270 */
[----:B---3--:R-:W-:Y:S01]  /*8bf0*/  FSEL R12, R12, -INF , P4 ;  /* 0xff8000000c0c7808 */ /* 0x008fe20002000000 */
[----:B------:R-:W-:Y:S01]  /*8c00*/  MUFU.TANH R147, R147 ;  /* 0x0000009300937308 */ /* 0x000fe20000002400 */
[----:B------:R-:W-:-:S02]  /*8c10*/  FMNMX.FTZ R195, R11, R194, !PT ;  /* 0x000000c20bc37209 */ /* 0x000fc40007810000 */
[----:B------:R-:W-:Y:S02]  /*8c20*/  ISETP.GT.AND P4, PT, R190, 0x11, PT ;  /* 0x00000011be00780c */ /* 0x000fe40003f84270 */
[----:B----4-:R-:W-:Y:S02]  /*8c30*/  FSEL R15, R15, -INF , P3 ;  /* 0xff8000000f0f7808 */ /* 0x010fe40001800000 */
[----:B------:R-:W-:Y:S01]  /*8c40*/  FMNMX.FTZ R130, R12, R195, !PT ;  /* 0x000000c30c827209 */ /* 0x000fe20007810000 */
[----:B------:R-:W-:Y:S01]  /*8c50*/  MUFU.TANH R150, R150 ;  /* 0x0000009600967308 */ /* 0x000fe20000002400 */
[----:B------:R-:W-:Y:S02]  /*8c60*/  ISETP.GT.AND P3, PT, R190, 0x18, PT ;  /* 0x00000018be00780c */ /* 0x000fe40003f64270 */
[----:B-----5:R-:W-:Y:S02]  /*8c70*/  FSEL R20, R20, -INF , P4 ;  /* 0xff80000014147808 */ /* 0x020fe40002000000 */
[----:B------:R-:W-:Y:S01]  /*8c80*/  FMNMX.FTZ R195, R15, R130, !PT ;  /* 0x000000820fc37209 */ /* 0x000fe20007810000 */
[----:B------:R-:W-:Y:S01]  /*8c90*/  FMUL.FTZ R130, R0, R131 ;  /* 0x0000008300827220 */ /* 0x000fe20000410000 */
[----:B------:R-:W-:Y:S01]  /*8ca0*/  ISETP.GT.AND P4, PT, R190, 0x19, PT ;  /* 0x00000019be00780c */ /* 0x000fe20003f84270 */
[C---:B------:R-:W-:Y:S01]  /*8cb0*/  FMUL.FTZ R131, R0.reuse, R132 ;  /* 0x0000008400837220 */ /* 0x040fe20000410000 */
[----:B------:R-:W-:Y:S01]  /*8cc0*/  FSEL R185, R185, -INF , P3 ;  /* 0xff800000b9b97808 */ /* 0x000fe20001800000 */
[----:B------:R-:W-:Y:S01]  /*8cd0*/  FMUL.FTZ R132, R0, R133 ;  /* 0x0000008500847220 */ /* 0x000fe20000410000 */
[----:B-1----:R-:W-:Y:S01]  /*8ce0*/  FMNMX.FTZ R192, R20, R195, !PT ;  /* 0x000000c314c07209 */ /* 0x002fe20007810000 */
[----:B------:R-:W-:Y:S01]  /*8cf0*/  MUFU.TANH R151, R151 ;  /* 0x0000009700977308 */ /* 0x000fe20000002400 */
[----:B------:R-:W-:-:S02]  /*8d00*/  ISETP.GT.AND P3, PT, R190, 0x20, PT ;  /* 0x00000020be00780c */ /* 0x000fc40003f64270 */
[----:B------:R-:W-:Y:S02]  /*8d10*/  FSEL R186, R186, -INF , P4 ;  /* 0xff800000baba7808 */ /* 0x000fe40002000000 */
[----:B------:R-:W-:Y:S02]  /*8d20*/  FMNMX.FTZ R195, R185, R192, !PT ;  /* 0x000000c0b9c37209 */ /* 0x000fe40007810000 */
[----:B------:R-:W-:Y:S01]  /*8d30*/  ISETP.GT.AND P4, PT, R190, 0x21, PT ;  /* 0x00000021be00780c */ /* 0x000fe20003f84270 */
[----:B------:R-:W1:Y:S01]  /*8d40*/  MUFU.TANH R131, R131 ;  /* 0x0000008300837308 */ /* 0x000e620000002400 */
[----:B------:R-:W-:Y:S02]  /*8d50*/  FSEL R168, R168, -INF , P3 ;  /* 0xff800000a8a87808 */ /* 0x000fe40001800000 */
[----:B------:R-:W-:Y:S02]  /*8d60*/  FMNMX.FTZ R195, R186, R195, !PT ;  /* 0x000000c3bac37209 */ /* 0x000fe40007810000 */
[----:B------:R-:W-:-:S02]  /*8d70*/  ISETP.GT.AND P3, PT, R190, 0x28, PT ;  /* 0x00000028be00780c */ /* 0x000fc40003f64270 */
[----:B------:R-:W-:Y:S01]  /*8d80*/  FSEL R169, R169, -INF , P4 ;  /* 0xff800000a9a97808 */ /* 0x000fe20002000000 */
[----:B------:R-:W3:Y:S01]  /*8d90*/  MUFU.TANH R132, R132 ;  /* 0x0000008400847308 */ /* 0x000ee20000002400 */
[----:B------:R-:W-:Y:S02]  /*8da0*/  FMNMX.FTZ R192, R168, R195, !PT ;  /* 0x000000c3a8c07209 */ /* 0x000fe40007810000 */
[----:B------:R-:W-:Y:S02]  /*8db0*/  ISETP.GT.AND P4, PT, R190, 0x29, PT ;  /* 0x00000029be00780c */ /* 0x000fe40003f84270 */
[----:B------:R-:W-:Y:S02]  /*8dc0*/  FSEL R172, R172, -INF , P3 ;  /* 0xff800000acac7808 */ /* 0x000fe40001800000 */
[----:B------:R-:W-:Y:S01]  /*8dd0*/  FMNMX.FTZ R133, R169, R192, !PT ;  /* 0x000000c0a9857209 */ /* 0x000fe20007810000 */
[----:B------:R-:W-:Y:S01]  /*8de0*/  MUFU.TANH R189, R189 ;  /* 0x000000bd00bd7308 */ /* 0x000fe20000002400 */
[----:B------:R-:W-:-:S02]  /*8df0*/  ISETP.GT.AND P3, PT, R190, 0x30, PT ;  /* 0x00000030be00780c */ /* 0x000fc40003f64270 */
[----:B------:R-:W-:Y:S02]  /*8e00*/  FSEL R173, R173, -INF , P4 ;  /* 0xff800000adad7808 */ /* 0x000fe40002000000 */
[----:B------:R-:W-:Y:S01]  /*8e10*/  FMNMX.FTZ R192, R172, R133, !PT ;  /* 0x00000085acc07209 */ /* 0x000fe20007810000 */
[----:B------:R-:W-:Y:S01]  /*8e20*/  FMUL.FTZ R133, R0, R134 ;  /* 0x0000008600857220 */ /* 0x000fe20000410000 */
[----:B------:R-:W-:Y:S01]  /*8e30*/  ISETP.GT.AND P4, PT, R190, 0x31, PT ;  /* 0x00000031be00780c */ /* 0x000fe20003f84270 */
[----:B------:R-:W-:Y:S01]  /*8e40*/  FMUL.FTZ R134, R0, R135 ;  /* 0x0000008700867220 */ /* 0x000fe20000410000 */
[----:B------:R-:W-:Y:S01]  /*8e50*/  FSEL R176, R176, -INF , P3 ;  /* 0xff800000b0b07808 */ /* 0x000fe20001800000 */
[----:B------:R-:W-:Y:S01]  /*8e60*/  MUFU.TANH R123, R123 ;  /* 0x0000007b007b7308 */ /* 0x000fe20000002400 */
        /* <DEDUP_REMOVED lines=8> */
[----:B------:R-:W-:Y:S01]  /*8ef0*/  ISETP.GT.AND P3, PT, R190, 0x40, PT ;  /* 0x00000040be00780c */ /* 0x000fe20003f64270 */
[----:B------:R-:W-:Y:S01]  /*8f00*/  MUFU.TANH R127, R127 ;  /* 0x0000007f007f7308 */ /* 0x000fe20000002400 */
[----:B------:R-:W-:-:S02]  /*8f10*/  FSEL R181, R181, -INF , P4 ;  /* 0xff800000b5b57808 */ /* 0x000fc40002000000 */
[----:B------:R-:W-:Y:S02]  /*8f20*/  FMNMX.FTZ R192, R180, R135, !PT ;  /* 0x00000087b4c07209 */ /* 0x000fe40007810000 */
[----:B------:R-:W-:Y:S02]  /*8f30*/  ISETP.GT.AND P4, PT, R190, 0x41, PT ;  /* 0x00000041be00780c */ /* 0x000fe40003f84270 */
[----:B------:R-:W-:Y:S01]  /*8f40*/  FSEL R152, R152, -INF , P3 ;  /* 0xff80000098987808 */ /* 0x000fe20001800000 */
[----:B------:R-:W-:Y:S01]  /*8f50*/  MUFU.TANH R129, R129 ;  /* 0x0000008100817308 */ /* 0x000fe20000002400 */
[----:B------:R-:W-:Y:S01]  /*8f60*/  FMNMX.FTZ R135, R181, R192, !PT ;  /* 0x000000c0b5877209 */ /* 0x000fe20007810000 */
[----:B------:R-:W-:Y:S02]  /*8f70*/  WARPGROUP.DEPBAR.LE gsb0, 0x0 ;  /* 0x00008000000079c5 */ /* 0x000fe40000010000 */
[----:B------:R-:W-:Y:S01]  /*8f80*/  ISETP.GT.AND P3, PT, R190, 0x48, PT ;  /* 0x00000048be00780c */ /* 0x000fe20003f64270 */
[----:B------:R-:W-:Y:S01]  /*8f90*/  WARPGROUP.ARRIVE ;  /* 0x00000000000079c5 */ /* 0x000fe20000000000 */
[----:B------:R-:W-:-:S02]  /*8fa0*/  FSEL R153, R153, -INF , P4 ;  /* 0xff80000099997808 */ /* 0x000fc40002000000 */
[----:B------:R-:W-:Y:S01]  /*8fb0*/  FMNMX.FTZ R192, R152, R135, !PT ;  /* 0x0000008798c07209 */ /* 0x000fe20007810000 */
[----:B------:R-:W-:Y:S01]  /*8fc0*/  MUFU.TANH R130, R130 ;  /* 0x0000008200827308 */ /* 0x000fe20000002400 */
[----:B------:R-:W-:Y:S01]  /*8fd0*/  ISETP.GT.AND P4, PT, R190, 0x49, PT ;  /* 0x00000049be00780c */ /* 0x000fe20003f84270 */
[----:B------:R-:W-:Y:S01]  /*8fe0*/  QGMMA.64x128x32.F32.E4M3.E4M3 R24, R204, gdesc[UR4], R24, gsb0 ;  /* 0x01e00004cc187df3 */ /* 0x000fe20008000818 */
[----:B------:R-:W-:Y:S01]  /*8ff0*/  FSEL R156, R156, -INF , P3 ;  /* 0xff8000009c9c7808 */ /* 0x000fe20001800000 */
[----:B------:R-:W-:Y:S01]  /*9000*/  UIADD3 UR6, UR11, 0x600, URZ ;  /* 0x000006000b067890 */ /* 0x000fe2000fffe03f */
[----:B------:R-:W-:Y:S01]  /*9010*/  FMNMX.FTZ R135, R153, R192, !PT ;  /* 0x000000c099877209 */ /* 0x000fe20007810000 */
[----:B------:R-:W-:Y:S01]  /*9020*/  UMOV UR7, 0xc0000010 ;  /* 0xc000001000077882 */ /* 0x000fe20000000000 */
[----:B------:R-:W-:Y:S01]  /*9030*/  ISETP.GT.AND P3, PT, R190, 0x50, PT ;  /* 0x00000050be00780c */ /* 0x000fe20003f64270 */
[----:B------:R-:W-:Y:S01]  /*9040*/  MUFU.TANH R133, R133 ;  /* 0x0000008500857308 */ /* 0x000fe20000002400 */
        /* <DEDUP_REMOVED lines=14> */
[----:B------:R-:W-:Y:S01]  /*9130*/  MUFU.TANH R107, R107 ;  /* 0x0000006b006b7308 */ /* 0x000fe20000002400 */
[----:B0-----:R-:W-:-:S02]  /*9140*/  FSEL R165, R165, -INF , P4 ;  /* 0xff800000a5a57808 */ /* 0x001fc40002000000 */
        /* <DEDUP_REMOVED lines=46> */
[C---:B------:R-:W-:Y:S02]  /*9430*/  ISETP.GT.AND P4, PT, R190.reuse, 0x91, PT ;  /* 0x00000091be00780c */ /* 0x040fe40003f84270 */
[----:B--2---:R-:W-:Y:S01]  /*9440*/  FSEL R7, R7, -INF , P3 ;  /* 0xff80000007077808 */ /* 0x004fe20001800000 */
[----:B------:R-:W-:Y:S01]  /*9450*/  MUFU.TANH R99, R99 ;  /* 0x0000006300637308 */ /* 0x000fe20000002400 */
[----:B------:R-:W-:Y:S02]  /*9460*/  FMNMX.FTZ R192, R125, R192, !PT ;  /* 0x000000c07dc07209 */ /* 0x000fe40007810000 */
[----:B------:R-:W-:Y:S02]  /*9470*/  ISETP.GT.AND P3, PT, R190, 0x98, PT ;  /* 0x00000098be00780c */ /* 0x000fe40003f64270 */
[----:B------:R-:W-:-:S02]  /*9480*/  FSEL R128, R128, -INF , P4 ;  /* 0xff80000080807808 */ /* 0x000fc40002000000 */
[----:B------:R-:W-:Y:S01]  /*9490*/  FMNMX.FTZ R135, R7, R192, !PT ;  /* 0x000000c007877209 */ /* 0x000fe20007810000 */
[----:B------:R-:W-:Y:S01]  /*94a0*/  MUFU.TANH R102, R102 ;  /* 0x0000006600667308 */ /* 0x000fe20000002400 */
[----:B------:R-:W-:Y:S02]  /*94b0*/  ISETP.GT.AND P4, PT, R190, 0x99, PT ;  /* 0x00000099be00780c */ /* 0x000fe40003f84270 */
[----:B-1----:R-:W-:Y:S02]  /*94c0*/  FSEL R131, R131, -INF , P3 ;  /* 0xff80000083837808 */ /* 0x002fe40001800000 */
[----:B------:R-:W-:Y:S02]  /*94d0*/  FMNMX.FTZ R192, R128, R135, !PT ;  /* 0x0000008780c07209 */ /* 0x000fe40007810000 */
[----:B------:R-:W-:Y:S02]  /*94e0*/  ISETP.GT.AND P3, PT, R190, 0xa0, PT ;  /* 0x000000a0be00780c */ /* 0x000fe40003f64270 */
[----:B---3--:R-:W-:-:S02]  /*94f0*/  FSEL R132, R132, -INF , P4 ;  /* 0xff80000084847808 */ /* 0x008fc40002000000 */
[----:B------:R-:W-:Y:S02]  /*9500*/  FMNMX.FTZ R135, R131, R192, !PT ;  /* 0x000000c083877209 */ /* 0x000fe40007810000 */
[----:B------:R-:W-:Y:S02]  /*9510*/  ISETP.GT.AND P4, PT, R190, 0xa1, PT ;  /* 0x000000a1be00780c */ /* 0x000fe40003f84270 */
[----:B------:R-:W-:Y:S02]  /*9520*/  FSEL R104, R104, -INF , P3 ;  /* 0xff80000068687808 */ /* 0x000fe40001800000 */
[----:B------:R-:W-:Y:S02]  /*9530*/  FMNMX.FTZ R135, R132, R135, !PT ;  /* 0x0000008784877209 */ /* 0x000fe40007810000 */
[----:B------:R-:W-:Y:S02]  /*9540*/  ISETP.GT.AND P3, PT, R190, 0xa8, PT ;  /* 0x000000a8be00780c */ /* 0x000fe40003f64270 */
[----:B------:R-:W-:-:S02]  /*9550*/  FSEL R105, R105, -INF , P4 ;  /* 0xff80000069697808 */ /* 0x000fc40002000000 */
[----:B------:R-:W-:Y:S01]  /*9560*/  FMNMX.FTZ R192, R104, R135, !PT ;  /* 0x0000008768c07209 */ /* 0x000fe20007810000 */
[----:B------:R-:W-:Y:S02]  /*9570*/  WARPGROUP.DEPBAR.LE gsb0, 0x0 ;  /* 0x00008000000079c5 */ /* 0x000fe40000010000 */
[----:B------:R-:W-:Y:S01]  /*9580*/  ISETP.GT.AND P4, PT, R190, 0xa9, PT ;  /* 0x000000a9be00780c */ /* 0x000fe20003f84270 */
[----:B------:R-:W-:Y:S01]  /*9590*/  WARPGROUP.ARRIVE ;  /* 0x00000000000079c5 */ /* 0x000fe20000000000 */
[----:B------:R-:W-:Y:S02]  /*95a0*/  FSEL R108, R108, -INF , P3 ;  /* 0xff8000006c6c7808 */ /* 0x000fe40001800000 */
[----:B------:R-:W-:Y:S02]  /*95b0*/  FMNMX.FTZ R135, R105, R192, !PT ;  /* 0x000000c069877209 */ /* 0x000fe40007810000 */
[----:B------:R-:W-:Y:S01]  /*95c0*/  ISETP.GT.AND P3, PT, R190, 0xb0, PT ;  /* 0x000000b0be00780c */ /* 0x000fe20003f64270 */
[----:B------:R-:W-:Y:S01]  /*95d0*/  QGMMA.64x128x32.F32.E4M3.E4M3 R24, R200, gdesc[UR4], R24, gsb0 ;  /* 0x01e00004c8187df3 */ /* 0x000fe20008000818 */
[----:B------:R-:W-:-:S02]  /*95e0*/  FSEL R109, R109, -INF , P4 ;  /* 0xff8000006d6d7808 */ /* 0x000fc40002000000 */
[----:B------:R-:W-:Y:S02]  /*95f0*/  FMNMX.FTZ R192, R108, R135, !PT ;  /* 0x000000876cc07209 */ /* 0x000fe40007810000 */
[----:B------:R-:W-:Y:S02]  /*9600*/  ISETP.GT.AND P4, PT, R190, 0xb1, PT ;  /* 0x000000b1be00780c */ /* 0x000fe40003f84270 */
[----:B------:R-:W-:Y:S02]  /*9610*/  FSEL R112, R112, -INF , P3 ;  /* 0xff80000070707808 */ /* 0x000fe40001800000 */
[----:B------:R-:W-:Y:S02]  /*9620*/  FMNMX.FTZ R135, R109, R192, !PT ;  /* 0x000000c06d877209 */ /* 0x000fe40007810000 */
[----:B------:R-:W-:Y:S02]  /*9630*/  ISETP.GT.AND P3, PT, R190, 0xb8, PT ;  /* 0x000000b8be00780c */ /* 0x000fe40003f64270 */
        /* <DEDUP_REMOVED lines=12> */
[----:B------:R-:W-:Y:S01]  /*9700*/  FSEL R135, R89, -INF , P4 ;  /* 0xff80000059877808 */ /* 0x000fe20002000000 */
[----:B------:R-:W-:Y:S01]  /*9710*/  FMUL.FTZ R89, R0, R101 ;  /* 0x0000006500597220 */ /* 0x000fe20000410000 */
[----:B------:R-:W-:-:S02]  /*9720*/  FMNMX.FTZ R192, R88, R195, !PT ;  /* 0x000000c358c07209 */ /* 0x000fc40007810000 */
[----:B------:R-:W-:Y:S02]  /*9730*/  ISETP.GT.AND P4, PT, R190, 0xc9, PT ;  /* 0x000000c9be00780c */ /* 0x000fe40003f84270 */
[----:B------:R-:W-:Y:S01]  /*9740*/  FSEL R92, R92, -INF , P3 ;  /* 0xff8000005c5c7808 */ /* 0x000fe20001800000 */
[----:B------:R-:W0:Y:S01]  /*9750*/  MUFU.TANH R89, R89 ;  /* 0x0000005900597308 */ /* 0x000e220000002400 */
[----:B------:R-:W-:Y:S02]  /*9760*/  FMNMX.FTZ R101, R135, R192, !PT ;  /* 0x000000c087657209 */ /* 0x000fe40007810000 */
[----:B------:R-:W-:Y:S02]  /*9770*/  ISETP.GT.AND P3, PT, R190, 0xd0, PT ;  /* 0x000000d0be00780c */ /* 0x000fe40003f64270 */
[----:B------:R-:W-:Y:S02]  /*9780*/  FSEL R93, R93, -INF , P4 ;  /* 0xff8000005d5d7808 */ /* 0x000fe40002000000 */
[----:B------:R-:W-:Y:S01]  /*9790*/  FMNMX.FTZ R192, R92, R101, !PT ;  /* 0x000000655cc07209 */ /* 0x000fe20007810000 */
[----:B------:R-:W-:Y:S01]  /*97a0*/  FMUL.FTZ R101, R0, R110 ;  /* 0x0000006e00657220 */ /* 0x000fe20000410000 */
[----:B------:R-:W-:-:S02]  /*97b0*/  ISETP.GT.AND P4, PT, R190, 0xd1, PT ;  /* 0x000000d1be00780c */ /* 0x000fc40003f84270 */
[----:B------:R-:W-:Y:S02]  /*97c0*/  FSEL R96, R96, -INF , P3 ;  /* 0xff80000060607808 */ /* 0x000fe40001800000 */
[----:B------:R-:W-:Y:S01]  /*97d0*/  FMNMX.FTZ R195, R93, R192, !PT ;  /* 0x000000c05dc37209 */ /* 0x000fe20007810000 */
[----:B------:R-:W-:Y:S01]  /*97e0*/  FMUL.FTZ R192, R0, R111 ;  /* 0x0000006f00c07220 */ /* 0x000fe20000410000 */
[----:B------:R-:W-:Y:S01]  /*97f0*/  ISETP.GT.AND P3, PT, R190, 0xd8, PT ;  /* 0x000000d8be00780c */ /* 0x000fe20003f64270 */
[----:B------:R-:W1:Y:S01]  /*9800*/  MUFU.TANH R101, R101 ;  /* 0x0000006500657308 */ /* 0x000e620000002400 */
[----:B------:R-:W-:Y:S02]  /*9810*/  FSEL R97, R97, -INF , P4 ;  /* 0xff80000061617808 */ /* 0x000fe40002000000 */
[----:B------:R-:W-:Y:S02]  /*9820*/  FMNMX.FTZ R194, R96, R195, !PT ;  /* 0x000000c360c27209 */ /* 0x000fe40007810000 */
[----:B------:R-:W-:-:S02]  /*9830*/  ISETP.GT.AND P4, PT, R190, 0xd9, PT ;  /* 0x000000d9be00780c */ /* 0x000fc40003f84270 */
[----:B------:R-:W-:Y:S02]  /*9840*/  FSEL R110, R100, -INF , P3 ;  /* 0xff800000646e7808 */ /* 0x000fe40001800000 */
[----:B------:R-:W-:Y:S01]  /*9850*/  FMNMX.FTZ R195, R97, R194, !PT ;  /* 0x000000c261c37209 */ /* 0x000fe20007810000 */
[----:B------:R2:W3:Y:S01]  /*9860*/  MUFU.TANH R100, R192 ;  /* 0x000000c000647308 */ /* 0x0004e20000002400 */
[----:B0-----:R-:W-:Y:S02]  /*9870*/  FSEL R111, R89, -INF , P4 ;  /* 0xff800000596f7808 */ /* 0x001fe40002000000 */
[----:B------:R-:W-:Y:S02]  /*9880*/  FMNMX.FTZ R190, R110, R195, !PT ;  /* 0x000000c36ebe7209 */ /* 0x000fe40007810000 */
[----:B------:R-:W-:Y:S02]  /*9890*/  ISETP.GT.AND P4, PT, R191, RZ, PT ;  /* 0x000000ffbf00720c */ /* 0x000fe40003f84270 */
[----:B------:R-:W-:-:S02]  /*98a0*/  FMNMX.FTZ R89, R111, R190, !PT ;  /* 0x000000be6f597209 */ /* 0x000fc40007810000 */
[----:B------:R-:W-:Y:S01]  /*98b0*/  ISETP.GT.AND P5, PT, R191, 0x1, PT ;  /* 0x00000001bf00780c */ /* 0x000fe20003fa4270 */
[----:B--2---:R-:W-:Y:S01]  /*98c0*/  FMUL.FTZ R192, R0, R103 ;  /* 0x0000006700c07220 */ /* 0x004fe20000410000 */
[----:B------:R-:W-:Y:S01]  /*98d0*/  FSEL R122, R9, -INF , P4 ;  /* 0xff800000097a7808 */ /* 0x000fe20002000000 */
[----:B------:R-:W0:Y:S01]  /*98e0*/  SHFL.BFLY PT, R190, R89, 0x2, 0x1f ;  /* 0x0c401f0059be7f89 */ /* 0x000e2200000e0000 */
[C---:B------:R-:W-:Y:S02]  /*98f0*/  ISETP.GT.AND P4, PT, R191.reuse, 0x8, PT ;  /* 0x00000008bf00780c */ /* 0x040fe40003f84270 */
[----:B------:R-:W-:Y:S01]  /*9900*/  FSEL R10, R10, -INF , P5 ;  /* 0xff8000000a0a7808 */ /* 0x000fe20002800000 */
[----:B------:R-:W2:Y:S01]  /*9910*/  MUFU.TANH R192, R192 ;  /* 0x000000c000c07308 */ /* 0x000ea20000002400 */
[----:B------:R-:W-:Y:S02]  /*9920*/  FMNMX.FTZ R195, R122, R5, !PT ;  /* 0x000000057ac37209 */ /* 0x000fe40007810000 */
[----:B------:R-:W-:-:S02]  /*9930*/  ISETP.GT.AND P5, PT, R191, 0x9, PT ;  /* 0x00000009bf00780c */ /* 0x000fc40003fa4270 */
[----:B------:R-:W-:Y:S02]  /*9940*/  FSEL R13, R13, -INF , P4 ;  /* 0xff8000000d0d7808 */ /* 0x000fe40002000000 */
[C---:B------:R-:W-:Y:S02]  /*9950*/  ISETP.GT.AND P4, PT, R191.reuse, 0x10, PT ;  /* 0x00000010bf00780c */ /* 0x040fe40003f84270 */
[----:B------:R-:W-:Y:S02]  /*9960*/  FSEL R14, R14, -INF , P5 ;  /* 0xff8000000e0e7808 */ /* 0x000fe40002800000 */
[----:B------:R-:W-:Y:S02]  /*9970*/  ISETP.GT.AND P5, PT, R191, 0x11, PT ;  /* 0x00000011bf00780c */ /* 0x000fe40003fa4270 */
[----:B------:R-:W-:Y:S02]  /*9980*/  FSEL R21, R21, -INF , P4 ;  /* 0xff80000015157808 */ /* 0x000fe40002000000 */
[----:B------:R-:W-:-:S02]  /*9990*/  ISETP.GT.AND P4, PT, R191, 0x18, PT ;  /* 0x00000018bf00780c */ /* 0x000fc40003f84270 */
[----:B------:R-:W-:Y:S02]  /*99a0*/  FSEL R184, R184, -INF , P5 ;  /* 0xff800000b8b87808 */ /* 0x000fe40002800000 */
[----:B------:R-:W-:Y:S02]  /*99b0*/  ISETP.GT.AND P5, PT, R191, 0x19, PT ;  /* 0x00000019bf00780c */ /* 0x000fe40003fa4270 */
[----:B0-----:R-:W-:Y:S02]  /*99c0*/  FMNMX.FTZ R190, R89, R190, !PT ;  /* 0x000000be59be7209 */ /* 0x001fe40007810000 */
[----:B------:R-:W-:Y:S02]  /*99d0*/  FSEL R187, R187, -INF , P4 ;  /* 0xff800000bbbb7808 */ /* 0x000fe40002000000 */
[----:B------:R-:W-:Y:S01]  /*99e0*/  ISETP.GT.AND P4, PT, R191, 0x20, PT ;  /* 0x00000020bf00780c */ /* 0x000fe20003f84270 */
[----:B------:R-:W0:Y:S01]  /*99f0*/  SHFL.BFLY PT, R89, R190, 0x1, 0x1f ;  /* 0x0c201f00be597f89 */ /* 0x000e2200000e0000 */
[----:B------:R-:W-:-:S02]  /*9a00*/  FSEL R188, R188, -INF , P5 ;  /* 0xff800000bcbc7808 */ /* 0x000fc40002800000 */
[C---:B------:R-:W-:Y:S02]  /*9a10*/  ISETP.GT.AND P5, PT, R191.reuse, 0x21, PT ;  /* 0x00000021bf00780c */ /* 0x040fe40003fa4270 */
[----:B------:R-:W-:Y:S02]  /*9a20*/  FSEL R170, R170, -INF , P4 ;  /* 0xff800000aaaa7808 */ /* 0x000fe40002000000 */
[----:B------:R-:W-:Y:S02]  /*9a30*/  ISETP.GT.AND P4, PT, R191, 0x28, PT ;  /* 0x00000028bf00780c */ /* 0x000fe40003f84270 */
[----:B------:R-:W-:Y:S02]  /*9a40*/  FSEL R171, R171, -INF , P5 ;  /* 0xff800000abab7808 */ /* 0x000fe40002800000 */
[----:B------:R-:W-:Y:S02]  /*9a50*/  ISETP.GT.AND P5, PT, R191, 0x29, PT ;  /* 0x00000029bf00780c */ /* 0x000fe40003fa4270 */
[----:B------:R-:W-:-:S02]  /*9a60*/  FSEL R174, R174, -INF , P4 ;  /* 0xff800000aeae7808 */ /* 0x000fc40002000000 */
[----:B------:R-:W-:Y:S02]  /*9a70*/  ISETP.GT.AND P4, PT, R191, 0x30, PT ;  /* 0x00000030bf00780c */ /* 0x000fe40003f84270 */
[----:B------:R-:W-:Y:S02]  /*9a80*/  FSEL R175, R175, -INF , P5 ;  /* 0xff800000afaf7808 */ /* 0x000fe40002800000 */
[C---:B------:R-:W-:Y:S02]  /*9a90*/  ISETP.GT.AND P5, PT, R191.reuse, 0x31, PT ;  /* 0x00000031bf00780c */ /* 0x040fe40003fa4270 */
[----:B------:R-:W-:Y:S02]  /*9aa0*/  FSEL R178, R178, -INF , P4 ;  /* 0xff800000b2b27808 */ /* 0x000fe40002000000 */
[----:B------:R-:W-:Y:S02]  /*9ab0*/  ISETP.GT.AND P4, PT, R191, 0x38, PT ;  /* 0x00000038bf00780c */ /* 0x000fe40003f84270 */
[----:B0-----:R-:W-:Y:S01]  /*9ac0*/  FMNMX.FTZ R89, R190, R89, !PT ;  /* 0x00000059be597209 */ /* 0x001fe20007810000 */
[----:B------:R-:W-:Y:S01]  /*9ad0*/  IMAD.U32 R190, RZ, RZ, UR10 ;  /* 0x0000000affbe7e24 */ /* 0x000fe2000f8e00ff */
[----:B------:R-:W-:-:S02]  /*9ae0*/  FSEL R179, R179, -INF , P5 ;  /* 0xff800000b3b37808 */ /* 0x000fc40002800000 */
[C---:B------:R-:W-:Y:S01]  /*9af0*/  FSETP.NEU.FTZ.AND P3, PT, R89.reuse, -INF , PT ;  /* 0xff8000005900780b */ /* 0x040fe20003f7d000 */
[----:B------:R-:W-:-:S01]  /*9b00*/  FFMA.FTZ R190, R89, R190, -8 ;  /* 0xc100000059be7423 */ /* 0x000fc200000100be */
[C---:B------:R-:W-:Y:S01]  /*9b10*/  ISETP.GT.AND P5, PT, R191.reuse, 0x39, PT ;  /* 0x00000039bf00780c */ /* 0x040fe20003fa4270 */
[----:B------:R-:W-:Y:S02]  /*9b20*/  WARPGROUP.DEPBAR.LE gsb0, 0x0 ;  /* 0x00008000000079c5 */ /* 0x000fe40000010000 */
[----:B------:R-:W-:Y:S02]  /*9b30*/  FSEL R182, R182, -INF , P4 ;  /* 0xff800000b6b67808 */ /* 0x000fe40002000000 */
[----:B------:R-:W-:Y:S02]  /*9b40*/  FSEL R103, R190, RZ, P3 ;  /* 0x000000ffbe677208 */ /* 0x000fe40001800000 */
[----:B------:R-:W-:Y:S02]  /*9b50*/  ISETP.GT.AND P4, PT, R191, 0x40, PT ;  /* 0x00000040bf00780c */ /* 0x000fe40003f84270 */
[----:B------:R-:W-:Y:S01]  /*9b60*/  FSEL R183, R183, -INF , P5 ;  /* 0xff800000b7b77808 */ /* 0x000fe20002800000 */
[--C-:B------:R-:W-:Y:S01]  /*9b70*/  FFMA.FTZ R9, R180, UR10, -R103.reuse ;  /* 0x0000000ab4097c23 */ /* 0x100fe20008010867 */
[----:B------:R-:W-:-:S01]  /*9b80*/  FFMA.FTZ R190, R193, UR10, -R103 ;  /* 0x0000000ac1be7c23 */ /* 0x000fc20008010867 */
[----:B------:R-:W-:Y:S01]  /*9b90*/  FMNMX.FTZ R180, R10, R195, !PT ;  /* 0x000000c30ab47209 */ /* 0x000fe20007810000 */
        /* <DEDUP_REMOVED lines=10> */
[----:B------:R0:W-:Y:S01]  /*9c40*/  MUFU.EX2 R180, R194 ;  /* 0x000000c200b47308 */ /* 0x0001e20000000800 */
        /* <DEDUP_REMOVED lines=9> */
[--C-:B0-----:R-:W-:Y:S01]  /*9ce0*/  FFMA.FTZ R194, R164, UR10, -R103.reuse ;  /* 0x0000000aa4c27c23 */ /* 0x101fe20008010867 */
[----:B------:R-:W-:Y:S01]  /*9cf0*/  FMNMX.FTZ R181, R187, R186, !PT ;  /* 0x000000babbb57209 */ /* 0x000fe20007810000 */
[--C-:B------:R-:W-:Y:S01]  /*9d00*/  FFMA.FTZ R172, R172, UR10, -R103.reuse ;  /* 0x0000000aacac7c23 */ /* 0x100fe20008010867 */
[----:B------:R-:W-:Y:S01]  /*9d10*/  FSEL R155, R155, -INF , P5 ;  /* 0xff8000009b9b7808 */ /* 0x000fe20002800000 */
[--C-:B------:R-:W-:Y:S01]  /*9d20*/  FFMA.FTZ R173, R173, UR10, -R103.reuse ;  /* 0x0000000aadad7c23 */ /* 0x100fe20008010867 */
        /* <DEDUP_REMOVED lines=65> */
[----:B------:R-:W-:Y:S01]  /*a140*/  FFMA.FTZ R110, R110, UR10, -R103 ;  /* 0x0000000a6e6e7c23 */ /* 0x000fe20008010867 */
[----:B------:R-:W-:Y:S01]  /*a150*/  ISETP.GT.AND P5, PT, R191, 0x69, PT ;  /* 0x00000069bf00780c */ /* 0x000fe20003fa4270 */
[----:B------:R-:W-:Y:S01]  /*a160*/  MUFU.EX2 R190, R190 ;  /* 0x000000be00be7308 */ /* 0x000fe20000000800 */
[----:B------:R-:W-:-:S02]  /*a170*/  FMNMX.FTZ R186, R138, R181, !PT ;  /* 0x000000b58aba7209 */ /* 0x000fc40007810000 */
        /* <DEDUP_REMOVED lines=33> */
[----:B------:R0:W-:Y:S01]  /*a390*/  MUFU.EX2 R126, R194 ;  /* 0x000000c2007e7308 */ /* 0x0001e20000000800 */
[----:B------:R-:W-:Y:S02]  /*a3a0*/  FSEL R127, R127, -INF , P5 ;  /* 0xff8000007f7f7808 */ /* 0x000fe40002800000 */
[----:B------:R-:W-:Y:S02]  /*a3b0*/  FMNMX.FTZ R186, R148, R181, !PT ;  /* 0x000000b594ba7209 */ /* 0x000fe40007810000 */
[----:B------:R-:W-:-:S02]  /*a3c0*/  ISETP.GT.AND P5, PT, R191, 0x91, PT ;  /* 0x00000091bf00780c */ /* 0x000fc40003fa4270 */
[----:B------:R-:W-:Y:S01]  /*a3d0*/  FSEL R149, R129, -INF , P4 ;  /* 0xff80000081957808 */ /* 0x000fe20002000000 */
[----:B------:R-:W-:Y:S01]  /*a3e0*/  MUFU.EX2 R185, R185 ;  /* 0x000000b900b97308 */ /* 0x000fe20000000800 */
[----:B------:R-:W-:Y:S01]  /*a3f0*/  FMNMX.FTZ R186, R127, R186, !PT ;  /* 0x000000ba7fba7209 */ /* 0x000fe20007810000 */
[----:B0-----:R-:W-:Y:S01]  /*a400*/  FFMA.FTZ R194, R124, UR10, -R103 ;  /* 0x0000000a7cc27c23 */ /* 0x001fe20008010867 */
        /* <DEDUP_REMOVED lines=10> */
[----:B0-----:R-:W-:Y:S01]  /*a4b0*/  FFMA.FTZ R195, R125, UR10, -R103 ;  /* 0x0000000a7dc37c23 */ /* 0x001fe20008010867 */
        /* <DEDUP_REMOVED lines=10> */
[----:B-1----:R-:W-:Y:S02]  /*a560*/  FSEL R124, R101, -INF , P4 ;  /* 0xff800000657c7808 */ /* 0x002fe40002000000 */
[----:B------:R-:W-:Y:S02]  /*a570*/  FMNMX.FTZ R181, R107, R186, !PT ;  /* 0x000000ba6bb57209 */ /* 0x000fe40007810000 */
[C---:B------:R-:W-:Y:S01]  /*a580*/  ISETP.GT.AND P4, PT, R191.reuse, 0xb0, PT ;  /* 0x000000b0bf00780c */ /* 0x040fe20003f84270 */
[----:B------:R0:W-:Y:S01]  /*a590*/  MUFU.EX2 R101, R194 ;  /* 0x000000c200657308 */ /* 0x0001e20000000800 */
[----:B---3--:R-:W-:Y:S02]  /*a5a0*/  FSEL R100, R100, -INF , P5 ;  /* 0xff80000064647808 */ /* 0x008fe40002800000 */
        /* <DEDUP_REMOVED lines=24> */
[----:B------:R-:W-:-:S01]  /*a730*/  FFMA.FTZ R181, R132, UR10, -R103 ;  /* 0x0000000a84b57c23 */ /* 0x000fc20008010867 */
[----:B------:R-:W-:Y:S01]  /*a740*/  ISETP.GT.AND P5, PT, R191, 0xc9, PT ;  /* 0x000000c9bf00780c */ /* 0x000fe20003fa4270 */
[----:B------:R-:W-:Y:S01]  /*a750*/  MUFU.EX2 R9, R9 ;  /* 0x0000000900097308 */ /* 0x000fe20000000800 */
[----:B------:R-:W-:-:S02]  /*a760*/  FSEL R131, R94, -INF , P4 ;  /* 0xff8000005e837808 */ /* 0x000fc40002000000 */
[----:B------:R-:W-:Y:S02]  /*a770*/  FMNMX.FTZ R186, R91, R186, !PT ;  /* 0x000000ba5bba7209 */ /* 0x000fe40007810000 */
[----:B------:R-:W-:Y:S02]  /*a780*/  ISETP.GT.AND P4, PT, R191, 0xd0, PT ;  /* 0x000000d0bf00780c */ /* 0x000fe40003f84270 */
[----:B------:R-:W-:Y:S01]  /*a790*/  FSEL R95, R95, -INF , P5 ;  /* 0xff8000005f5f7808 */ /* 0x000fe20002800000 */
[----:B------:R-:W-:Y:S01]  /*a7a0*/  MUFU.EX2 R152, R152 ;  /* 0x0000009800987308 */ /* 0x000fe20000000800 */
[----:B------:R-:W-:Y:S02]  /*a7b0*/  FMNMX.FTZ R186, R131, R186, !PT ;  /* 0x000000ba83ba7209 */ /* 0x000fe40007810000 */
[----:B------:R-:W-:Y:S02]  /*a7c0*/  ISETP.GT.AND P5, PT, R191, 0xd1, PT ;  /* 0x000000d1bf00780c */ /* 0x000fe40003fa4270 */
[----:B------:R-:W-:-:S02]  /*a7d0*/  FSEL R98, R98, -INF , P4 ;  /* 0xff80000062627808 */ /* 0x000fc40002000000 */
[----:B0-----:R-:W-:Y:S01]  /*a7e0*/  FMNMX.FTZ R195, R95, R186, !PT ;  /* 0x000000ba5fc37209 */ /* 0x001fe20007810000 */
[----:B------:R-:W-:-:S01]  /*a7f0*/  FFMA.FTZ R186, R104, UR10, -R103 ;  /* 0x0000000a68ba7c23 */ /* 0x000fc20008010867 */
[----:B------:R-:W-:Y:S01]  /*a800*/  ISETP.GT.AND P4, PT, R191, 0xd8, PT ;  /* 0x000000d8bf00780c */ /* 0x000fe20003f84270 */
[----:B------:R-:W-:Y:S01]  /*a810*/  MUFU.EX2 R153, R153 ;  /* 0x0000009900997308 */ /* 0x000fe20000000800 */
[----:B------:R-:W-:Y:S02]  /*a820*/  FSEL R99, R99, -INF , P5 ;  /* 0xff80000063637808 */ /* 0x000fe40002800000 */
[----:B------:R-:W-:Y:S02]  /*a830*/  FMNMX.FTZ R132, R98, R195, !PT ;  /* 0x000000c362847209 */ /* 0x000fe40007810000 */
[----:B------:R-:W-:Y:S02]  /*a840*/  ISETP.GT.AND P5, PT, R191, 0xd9, PT ;  /* 0x000000d9bf00780c */ /* 0x000fe40003fa4270 */
[----:B------:R-:W-:Y:S01]  /*a850*/  FSEL R104, R102, -INF , P4 ;  /* 0xff80000066687808 */ /* 0x000fe20002000000 */
[----:B------:R-:W-:Y:S01]  /*a860*/  MUFU.EX2 R156, R156 ;  /* 0x0000009c009c7308 */ /* 0x000fe20000000800 */
[----:B------:R-:W-:-:S02]  /*a870*/  FMNMX.FTZ R191, R99, R132, !PT ;  /* 0x0000008463bf7209 */ /* 0x000fc40007810000 */
[----:B--2---:R-:W-:Y:S02]  /*a880*/  FSEL R192, R192, -INF , P5 ;  /* 0xff800000c0c07808 */ /* 0x004fe40002800000 */
[----:B------:R-:W-:Y:S02]  /*a890*/  FMNMX.FTZ R191, R104, R191, !PT ;  /* 0x000000bf68bf7209 */ /* 0x000fe40007810000 */
[----:B------:R-:W-:Y:S01]  /*a8a0*/  FSEL R195, R89, RZ, P3 ;  /* 0x000000ff59c37208 */ /* 0x000fe20001800000 */
[----:B------:R0:W-:Y:S01]  /*a8b0*/  MUFU.EX2 R102, R186 ;  /* 0x000000ba00667308 */ /* 0x0001e20000000800 */
[----:B------:R-:W-:-:S03]  /*a8c0*/  FMNMX.FTZ R132, R192, R191, !PT ;  /* 0x000000bfc0847209 */ /* 0x000fc60007810000 */
[----:B------:R-:W-:Y:S02]  /*a8d0*/  FADD.FTZ R195, -R195, R6 ;  /* 0x00000006c3c37221 */ /* 0x000fe40000010100 */
[----:B------:R-:W0:Y:S02]  /*a8e0*/  SHFL.BFLY PT, R191, R132, 0x2, 0x1f ;  /* 0x0c401f0084bf7f89 */ /* 0x000e2400000e0000 */
[----:B------:R-:W-:Y:S01]  /*a8f0*/  FMUL.FTZ R195, R195, UR10 ;  /* 0x0000000ac3c37c20 */ /* 0x000fe20008410000 */
[----:B------:R-:W-:Y:S08]  /*a900*/  MUFU.EX2 R157, R157 ;  /* 0x0000009d009d7308 */ /* 0x000ff00000000800 */
[----:B------:R-:W-:Y:S08]  /*a910*/  MUFU.EX2 R160, R160 ;  /* 0x000000a000a07308 */ /* 0x000ff00000000800 */
[----:B------:R-:W-:Y:S01]  /*a920*/  MUFU.EX2 R161, R161 ;  /* 0x000000a100a17308 */ /* 0x000fe20000000800 */
[----:B0-----:R-:W-:Y:S01]  /*a930*/  FMNMX.FTZ R186, R132, R191, !PT ;  /* 0x000000bf84ba7209 */ /* 0x001fe20007810000 */
[--C-:B------:R-:W-:Y:S01]  /*a940*/  FFMA.FTZ R132, R88, UR10, -R103.reuse ;  /* 0x0000000a58847c23 */ /* 0x100fe20008010867 */
[----:B------:R-:W-:-:S05]  /*a950*/  FFMA.FTZ R103, R111, UR10, -R103 ;  /* 0x0000000a6f677c23 */ /* 0x000fca0008010867 */
        /* <DEDUP_REMOVED lines=8> */
[----:B------:R-:W-:-:S02]  /*a9e0*/  FFMA.FTZ R186, R88, R191, -8 ;  /* 0xc100000058ba7423 */ /* 0x000fc400000100bf */
[----:B------:R-:W-:Y:S03]  /*a9f0*/  MUFU.EX2 R141, R141 ;  /* 0x0000008d008d7308 */ /* 0x000fe60000000800 */
[----:B------:R-:W-:-:S05]  /*aa00*/  FSEL R111, R186, RZ, P4 ;  /* 0x000000ffba6f7208 */ /* 0x000fca0002000000 */
[----:B------:R-:W-:Y:S01]  /*aa10*/  MUFU.EX2 R144, R144 ;  /* 0x0000009000907308 */ /* 0x000fe20000000800 */
[----:B------:R-:W-:-:S01]  /*aa20*/  FFMA.FTZ R6, R142, UR10, -R111 ;  /* 0x0000000a8e067c23 */ /* 0x000fc2000801086f */
[----:B------:R-:W-:Y:S01]  /*aa30*/  FSEL R142, R88, RZ, P4 ;  /* 0x000000ff588e7208 */ /* 0x000fe20002000000 */
[----:B------:R-:W-:-:S01]  /*aa40*/  FFMA.FTZ R191, R122, UR10, -R111 ;  /* 0x0000000a7abf7c23 */ /* 0x000fc2000801086f */
[--C-:B------:R-:W-:Y:S01]  /*aa50*/  FFMA.FTZ R10, R10, UR10, -R111.reuse ;  /* 0x0000000a0a0a7c23 */ /* 0x100fe2000801086f */
[----:B------:R-:W-:-:S01]  /*aa60*/  FFMA.FTZ R13, R13, UR10, -R111 ;  /* 0x0000000a0d0d7c23 */ /* 0x000fc2000801086f */
[----:B------:R-:W-:Y:S01]  /*aa70*/  FFMA.FTZ R14, R14, UR10, -R111 ;  /* 0x0000000a0e0e7c23 */ /* 0x000fe2000801086f */
[----:B------:R-:W-:-:S01]  /*aa80*/  FADD.FTZ R142, -R142, R5 ;  /* 0x000000058e8e7221 */ /* 0x000fc20000010100 */
[--C-:B------:R-:W-:Y:S01]  /*aa90*/  FFMA.FTZ R21, R21, UR10, -R111.reuse ;  /* 0x0000000a15157c23 */ /* 0x100fe2000801086f */
[----:B------:R-:W0:Y:S01]  /*aaa0*/  MUFU.EX2 R5, R195 ;  /* 0x000000c300057308 */ /* 0x000e220000000800 */
        /* <DEDUP_REMOVED lines=32> */
[----:B-1----:R-:W-:-:S01]  /*acb0*/  FFMA.FTZ R3, R142, R2, R191 ;  /* 0x000000028e037223 */ /* 0x002fc200000100bf */
[----:B------:R-:W-:Y:S01]  /*acc0*/  FADD.FTZ R188, R12, R195 ;  /* 0x000000c30cbc7221 */ /* 0x000fe20000010000 */
[----:B------:R-:W-:-:S01]  /*acd0*/  FFMA.FTZ R146, R146, UR10, -R111 ;  /* 0x0000000a92927c23 */ /* 0x000fc2000801086f */
[--C-:B------:R-:W-:Y:S01]  /*ace0*/  FFMA.FTZ R147, R147, UR10, -R111.reuse ;  /* 0x0000000a93937c23 */ /* 0x100fe2000801086f */
[----:B------:R-:W-:-:S01]  /*acf0*/  FFMA.FTZ R150, R150, UR10, -R111 ;  /* 0x0000000a96967c23 */ /* 0x000fc2000801086f */
[----:B------:R-:W-:Y:S01]  /*ad00*/  FADD.FTZ R189, R15, R188 ;  /* 0x000000bc0fbd7221 */ /* 0x000fe20000010000 */
        /* <DEDUP_REMOVED lines=19> */
[----:B------:R-:W-:-:S06]  /*ae40*/  FFMA.FTZ R119, R119, UR10, -R111 ;  /* 0x0000000a77777c23 */ /* 0x000fcc000801086f */
        /* <DEDUP_REMOVED lines=19> */
[----:B------:R-:W-:-:S06]  /*af80*/  FADD.FTZ R2, R177, R2 ;  /* 0x00000002b1027221 */ /* 0x000fcc0000010000 */
[----:B------:R-:W1:Y:S01]  /*af90*/  MUFU.EX2 R178, R178 ;  /* 0x000000b200b27308 */ /* 0x000e620000000800 */
[----:B0-----:R-:W-:-:S07]  /*afa0*/  FADD.FTZ R188, R174, R189 ;  /* 0x000000bdaebc7221 */ /* 0x001fce0000010000 */
[----:B------:R-:W0:Y:S01]  /*afb0*/  MUFU.EX2 R179, R179 ;  /* 0x000000b300b37308 */ /* 0x000e220000000800 */
[----:B--2---:R-:W-:-:S07]  /*afc0*/  FADD.FTZ R189, R175, R188 ;  /* 0x000000bcafbd7221 */ /* 0x004fce0000010000 */
        /* <DEDUP_REMOVED lines=9> */
[----:B-1----:R-:W-:-:S01]  /*b060*/  FADD.FTZ R3, R183, R2 ;  /* 0x00000002b7037221 */ /* 0x002fc20000010000 */
[----:B------:R-:W-:-:S06]  /*b070*/  FADD.FTZ R2, R152, R189 ;  /* 0x000000bd98027221 */ /* 0x000fcc0000010000 */
        /* <DEDUP_REMOVED lines=41> */
[----:B--2---:R-:W-:-:S04]  /*b310*/  FADD.FTZ R3, R145, R2 ;  /* 0x0000000291037221 */ /* 0x004fc80000010000 */
[----:B------:R-:W-:-:S03]  /*b320*/  FADD.FTZ R2, R126, R3 ;  /* 0x000000037e027221 */ /* 0x000fc60000010000 */
        /* <DEDUP_REMOVED lines=15> */
[----:B-1----:R-:W-:-:S01]  /*b420*/  FADD.FTZ R3, R123, R188 ;  /* 0x000000bc7b037221 */ /* 0x002fc20000010000 */
[----:B------:R-:W-:Y:S01]  /*b430*/  FADD.FTZ R188, R114, R125 ;  /* 0x0000007d72bc7221 */ /* 0x000fe20000010000 */
[----:B------:R-:W-:-:S01]  /*b440*/  FFMA.FTZ R125, R128, UR10, -R111 ;  /* 0x0000000a807d7c23 */ /* 0x000fc2000801086f */
[--C-:B------:R-:W-:Y:S01]  /*b450*/  FFMA.FTZ R128, R91, UR10, -R111.reuse ;  /* 0x0000000a5b807c23 */ /* 0x100fe2000801086f */
[----:B------:R-:W-:-:S03]  /*b460*/  FFMA.FTZ R91, R131, UR10, -R111 ;  /* 0x0000000a835b7c23 */ /* 0x000fc6000801086f */
        /* <DEDUP_REMOVED lines=44> */
[--C-:B------:R-:W-:Y:S01]  /*b730*/  FFMA.FTZ R98, R99, UR10, -R111.reuse ;  /* 0x0000000a63627c23 */ /* 0x100fe2000801086f */
[----:B------:R-:W-:-:S05]  /*b740*/  FFMA.FTZ R99, R104, UR10, -R111 ;  /* 0x0000000a68637c23 */ /* 0x000fca000801086f */
[----:B------:R-:W2:Y:S01]  /*b750*/  MUFU.EX2 R118, R118 ;  /* 0x0000007600767308 */ /* 0x000ea20000000800 */
[----:B-1----:R-:W-:-:S07]  /*b760*/  FADD.FTZ R131, R115, R194 ;  /* 0x000000c273837221 */ /* 0x002fce0000010000 */
[----:B------:R-:W1:Y:S01]  /*b770*/  MUFU.EX2 R117, R117 ;  /* 0x0000007500757308 */ /* 0x000e620000000800 */
[----:B0-----:R-:W-:-:S07]  /*b780*/  FADD.FTZ R194, R116, R3 ;  /* 0x0000000374c27221 */ /* 0x001fce0000010000 */
[----:B------:R-:W0:Y:S01]  /*b790*/  MUFU.EX2 R119, R119 ;  /* 0x0000007700777308 */ /* 0x000e220000000800 */
[----:B--2---:R-:W-:-:S01]  /*b7a0*/  FADD.FTZ R196, R118, R131 ;  /* 0x0000008376c47221 */ /* 0x004fc20000010000 */
[----:B------:R-:W-:-:S05]  /*b7b0*/  IMAD.U32 R131, RZ, RZ, UR57 ;  /* 0x00000039ff837e24 */ /* 0x000fca000f8e00ff */
[----:B------:R-:W-:Y:S01]  /*b7c0*/  @!P0 LEA R131, R131, UR41, 0x3 ;  /* 0x0000002983838c11 */ /* 0x000fe2000f8e18ff */
[----:B------:R-:W2:Y:S01]  /*b7d0*/  MUFU.EX2 R132, R132 ;  /* 0x0000008400847308 */ /* 0x000ea20000000800 */
[----:B-1----:R-:W-:-:S01]  /*b7e0*/  FADD.FTZ R3, R117, R194 ;  /* 0x000000c275037221 */ /* 0x002fc20000010000 */
        /* <DEDUP_REMOVED lines=11> */
[----:B0-----:R-:W-:-:S01]  /*b8a0*/  FADD.FTZ R131, R135, R104 ;  /* 0x0000006887837221 */ /* 0x001fc20000010000 */
[----:B------:R-:W-:-:S06]  /*b8b0*/  FFMA.FTZ R104, R192, UR10, -R111 ;  /* 0x0000000ac0687c23 */ /* 0x000fcc000801086f */
        /* <DEDUP_REMOVED lines=26> */
.L_x_8144:
        /* <DEDUP_REMOVED lines=14> */
[----:B------:R-:W-:Y:S01]  /*bb40*/  UMOV UR58, UR57 ;  /* 0x00000039003a7c82 */ /* 0x000fe20008000000 */
        /* <DEDUP_REMOVED lines=118> */
[----:B------:R-:W-:Y:S01]  /*c2b0*/  UMOV UR52, UR57 ;  /* 0x0000003900347c82 */ /* 0x000fe20008000000 */
[----:B------:R-:W-:-:S05]  /*c2c0*/  UMOV UR56, UR7 ;  /* 0x0000000700387c82 */ /* 0x000fca0008000000 */
.L_x_8135:
        /* <DEDUP_REMOVED lines=8> */
.L_x_8156:
        /* <DEDUP_REMOVED lines=9> */
.L_x_8148:
[----:B------:R-:W-:Y:S01]  /*c3e0*/  ULEA UR6, UR52, UR41, 0x3 ;  /* 0x0000002934067291 */ /* 0x000fe2000f8e183f */
[----:B------:R-:W-:-:S05]  /*c3f0*/  IMAD.U32 R7, RZ, RZ, UR47 ;  /* 0x0000002fff077e24 */ /* 0x000fca000f8e00ff */
[----:B------:R-:W-:-:S04]  /*c400*/  SHF.L.U32 R7, R7, 0x1f, RZ ;  /* 0x0000001f07077819 */ /* 0x000fc800000006ff */
[----:B------:R0:W1:Y:S01]  /*c410*/  SYNCS.PHASECHK.TRANS64.TRYWAIT P2, [UR6+0x2e830], R7 ;  /* 0x02e83007ff0075a7 */ /* 0x0000620008040146 */
[----:B------:R-:W-:Y:S05]  /*c420*/  @!P1 BRA `(.L_x_8149) ;  /* 0x0000000000049947 */ /* 0x000fea0003800000 */
[----:B------:R-:W-:Y:S01]  /*c430*/  BPT.TRAP 0x1 ;  /* 0x000000040000795c */ /* 0x000fe20000300000 */
.L_x_8149:
[----:B-1----:R-:W-:Y:S05]  /*c440*/  @P2 BRA `(.L_x_8147) ;  /* 0x0000000000082947 */ /* 0x002fea0003800000 */
[----:B------:R-:W1:Y:S02]  /*c450*/  SYNCS.PHASECHK.TRANS64.TRYWAIT P2, [UR6+0x2e830], R7 ;  /* 0x02e83007ff0075a7 */ /* 0x000e640008040146 */
[----:B-1----:R-:W-:Y:S05]  /*c460*/  @!P2 BRA `(.L_x_8150) ;  /* 0x000000f000cca947 */ /* 0x002fea0003800000 */
.L_x_8147:
[----:B-1----:R-:W1:Y:S01]  /*c470*/  S2R R8, SR_TID.X ;  /* 0x0000000000087919 */ /* 0x002e620000002100 */
[----:B------:R-:W-:Y:S01]  /*c480*/  R2UR UR57, R4 ;  /* 0x00000000043972ca */ /* 0x000fe200000e0000 */
[----:B------:R-:W-:Y:S01]  /*c490*/  UMOV UR19, 0x40000040 ;  /* 0x4000004000137882 */ /* 0x000fe20000000000 */
[----:B------:R-:W-:Y:S01]  /*c4a0*/  UMOV UR20, UR16 ;  /* 0x0000001000147c82 */ /* 0x000fe20008000000 */
[----:B------:R-:W-:Y:S01]  /*c4b0*/  UMOV UR21, UR17 ;  /* 0x0000001100157c82 */ /* 0x000fe20008000000 */
        /* <DEDUP_REMOVED lines=9> */
[----:B------:R-:W-:Y:S01]  /*c550*/  UIMAD UR57, UR52, 0x700, UR57 ;  /* 0x00000700343978a4 */ /* 0x000fe2000f8e0239 */
[----:B------:R-:W-:Y:S01]  /*c560*/  UMOV UR35, 0x40000040 ;  /* 0x4000004000237882 */ /* 0x000fe20000000000 */
[----:B------:R-:W-:-:S02]  /*c570*/  UMOV UR7, 0x40000040 ;  /* 0x4000004000077882 */ /* 0x000fc40000000000 */
[----:B------:R-:W-:Y:S02]  /*c580*/  UIADD3 UR22, UR57, 0x100, URZ ;  /* 0x0000010039167890 */ /* 0x000fe4000fffe03f */
[----:B------:R-:W-:Y:S02]  /*c590*/  UIADD3 UR26, UR57, 0x200, URZ ;  /* 0x00000200391a7890 */ /* 0x000fe4000fffe03f */
[----:B------:R-:W-:Y:S01]  /*c5a0*/  UMOV UR18, UR57 ;  /* 0x0000003900127c82 */ /* 0x000fe20008000000 */
[----:B------:R-:W-:Y:S02]  /*c5b0*/  UIADD3 UR30, UR57, 0x300, URZ ;  /* 0x00000300391e7890 */ /* 0x000fe4000fffe03f */
[----:B------:R-:W-:Y:S02]  /*c5c0*/  UIADD3 UR34, UR57, 0x400, URZ ;  /* 0x0000040039227890 */ /* 0x000fe4000fffe03f */
[----:B------:R-:W-:Y:S02]  /*c5d0*/  UIADD3 UR6, UR57, 0x2, URZ ;  /* 0x0000000239067890 */ /* 0x000fe4000fffe03f */
[----:B------:R-:W-:Y:S01]  /*c5e0*/  UIADD3 UR10, UR57, 0x602, URZ ;  /* 0x00000602390a7890 */ /* 0x000fe2000fffe03f */
[----:B------:R-:W-:Y:S01]  /*c5f0*/  UMOV UR11, 0x40000040 ;  /* 0x40000040000b7882 */ /* 0x000fe20000000000 */
[----:B-1----:R-:W-:Y:S01]  /*c600*/  SHF.R.U32.HI R8, RZ, 0x7, R8 ;  /* 0x00000007ff087819 */ /* 0x002fe20000011608 */
[----:B------:R-:W-:Y:S01]  /*c610*/  UIADD3 UR14, UR57, 0x6, URZ ;  /* 0x00000006390e7890 */ /* 0x000fe2000fffe03f */
[----:B------:R-:W-:-:S03]  /*c620*/  UMOV UR15, 0x40000040 ;  /* 0x40000040000f7882 */ /* 0x000fc60000000000 */
        /* <DEDUP_REMOVED lines=158> */
.L_x_8152:
[----:B------:R-:W-:Y:S01]  /*d010*/  ULEA UR6, UR51, UR41, 0x3 ;  /* 0x0000002933067291 */ /* 0x000fe2000f8e183f */
[----:B------:R-:W-:-:S05]  /*d020*/  IMAD.U32 R7, RZ, RZ, UR53 ;  /* 0x00000035ff077e24 */ /* 0x000fca000f8e00ff */
[----:B------:R-:W-:-:S04]  /*d030*/  SHF.L.U32 R7, R7, 0x1f, RZ ;  /* 0x0000001f07077819 */ /* 0x000fc800000006ff */
[----:B------:R0:W1:Y:S01]  /*d040*/  SYNCS.PHASECHK.TRANS64.TRYWAIT P2, [UR6+0x2e850], R7 ;  /* 0x02e85007ff0075a7 */ /* 0x0000620008040146 */
[----:B------:R-:W-:Y:S05]  /*d050*/  @!P1 BRA `(.L_x_8153) ;  /* 0x0000000000049947 */ /* 0x000fea0003800000 */
[----:B------:R-:W-:Y:S01]  /*d060*/  BPT.TRAP 0x1 ;  /* 0x000000040000795c */ /* 0x000fe20000300000 */
.L_x_8153:
[----:B-1----:R-:W-:Y:S05]  /*d070*/  @P2 BRA `(.L_x_8151) ;  /* 0x0000000000082947 */ /* 0x002fea0003800000 */
[----:B------:R-:W1:Y:S02]  /*d080*/  SYNCS.PHASECHK.TRANS64.TRYWAIT P2, [UR6+0x2e850], R7 ;  /* 0x02e85007ff0075a7 */ /* 0x000e640008040146 */
[----:B-1----:R-:W-:Y:S05]  /*d090*/  @!P2 BRA `(.L_x_8154) ;  /* 0x000000e400d8a947 */ /* 0x002fea0003800000 */
.L_x_8151:
        /* <DEDUP_REMOVED lines=157> */
[----:B------:R-:W-:-:S06]  /*da70*/  UMOV UR10, UR50 ;  /* 0x00000032000a7c82 */ /* 0x000fcc0008000000 */
        /* <DEDUP_REMOVED lines=95> */
[----:B--2---:R-:W-:Y:S01]  /*e070*/  FMNMX.FTZ R88, R144, R89, !PT ;  /* 0x0000005990587209 */ /* 0x004fe20007810000 */
[----:B------:R-:W-:-:S04]  /*e080*/  UIADD3 UR6, UR11, 0x400, URZ ;  /* 0x000004000b067890 */ /* 0x000fc8000fffe03f */
[----:B------:R-:W1:Y:S01]  /*e090*/  MUFU.TANH R145, R145 ;  /* 0x0000009100917308 */ /* 0x000e620000002400 */
[----:B------:R-:W-:-:S07]  /*e0a0*/  UMOV UR7, 0xc0000010 ;  /* 0xc000001000077882 */ /* 0x000fce0000000000 */
        /* <DEDUP_REMOVED lines=117> */
[----:B--2---:R-:W-:Y:S01]  /*e800*/  FMNMX.FTZ R192, R102, R191, !PT ;  /* 0x000000bf66c07209 */ /* 0x004fe20007810000 */
[----:B------:R-:W-:-:S03]  /*e810*/  WARPGROUP.DEPBAR.LE gsb0, 0x0 ;  /* 0x00008000000079c5 */ /* 0x000fc60000010000 */
[----:B0-----:R-:W-:Y:S01]  /*e820*/  FMNMX.FTZ R192, R103, R192, !PT ;  /* 0x000000c067c07209 */ /* 0x001fe20007810000 */
[----:B------:R-:W-:-:S04]  /*e830*/  WARPGROUP.ARRIVE ;  /* 0x00000000000079c5 */ /* 0x000fc80000000000 */
[----:B------:R-:W0:Y:S02]  /*e840*/  SHFL.BFLY PT, R89, R192, 0x2, 0x1f ;  /* 0x0c401f00c0597f89 */ /* 0x000e2400000e0000 */
[----:B------:R-:W-:Y:S01]  /*e850*/  QGMMA.64x128x32.F32.E4M3.E4M3 R24, R200, gdesc[UR4], R24, gsb0 ;  /* 0x01e00004c8187df3 */ /* 0x000fe20008000818 */
[----:B-1----:R-:W-:Y:S01]  /*e860*/  FMNMX.FTZ R191, R193, R88, !PT ;  /* 0x00000058c1bf7209 */ /* 0x002fe20007810000 */
[----:B------:R-:W-:-:S04]  /*e870*/  IMAD.U32 R193, RZ, RZ, UR10 ;  /* 0x0000000affc17e24 */ /* 0x000fc8000f8e00ff */
[----:B------:R-:W1:Y:S01]  /*e880*/  SHFL.BFLY PT, R88, R191, 0x1, 0x1f ;  /* 0x0c201f00bf587f89 */ /* 0x000e6200000e0000 */
[----:B0-----:R-:W-:Y:S01]  /*e890*/  FMNMX.FTZ R194, R192, R89, !PT ;  /* 0x00000059c0c27209 */ /* 0x001fe20007810000 */
[----:B------:R-:W-:-:S04]  /*e8a0*/  IMAD.U32 R192, RZ, RZ, UR10 ;  /* 0x0000000affc07e24 */ /* 0x000fc8000f8e00ff */
[----:B------:R-:W0:Y:S01]  /*e8b0*/  SHFL.BFLY PT, R195, R194, 0x1, 0x1f ;  /* 0x0c201f00c2c37f89 */ /* 0x000e2200000e0000 */
[----:B-1----:R-:W-:-:S05]  /*e8c0*/  FMNMX.FTZ R89, R191, R88, !PT ;  /* 0x00000058bf597209 */ /* 0x002fca0007810000 */
        /* <DEDUP_REMOVED lines=10> */
[----:B0-----:R-:W-:Y:S01]  /*e970*/  FMNMX.FTZ R88, R194, R195, !PT ;  /* 0x000000c3c2587209 */ /* 0x001fe20007810000 */
        /* <DEDUP_REMOVED lines=119> */
[----:B------:R-:W-:-:S02]  /*f0f0*/  IMAD.U32 R195, RZ, RZ, UR52 ;  /* 0x00000034ffc37e24 */ /* 0x000fc4000f8e00ff */
[----:B------:R-:W-:-:S01]  /*f100*/  FFMA.FTZ R99, R99, UR10, -R191 ;  /* 0x0000000a63637c23 */ /* 0x000fc200080108bf */
[----:B------:R-:W-:Y:S01]  /*f110*/  FFMA.FTZ R102, R102, UR10, -R191 ;  /* 0x0000000a66667c23 */ /* 0x000fe200080108bf */
[----:B------:R-:W-:Y:S01]  /*f120*/  IADD3 R194, -R227, 0xb, RZ ;  /* 0x0000000be3c27810 */ /* 0x000fe20007ffe1ff */
[----:B------:R-:W1:Y:S01]  /*f130*/  MUFU.EX2 R14, R14 ;  /* 0x0000000e000e7308 */ /* 0x000e620000000800 */
[----:B0-----:R-:W-:-:S01]  /*f140*/  FADD.FTZ R193, R13, R2 ;  /* 0x000000020dc17221 */ /* 0x001fc20000010000 */
[----:B------:R-:W-:Y:S01]  /*f150*/  @!P0 LEA R195, R195, UR41, 0x3 ;  /* 0x00000029c3c38c11 */ /* 0x000fe2000f8e18ff */
[----:B------:R-:W-:-:S01]  /*f160*/  FFMA.FTZ R103, R103, UR10, -R191 ;  /* 0x0000000a67677c23 */ /* 0x000fc200080108bf */
[----:B------:R-:W-:-:S04]  /*f170*/  WARPGROUP.DEPBAR.LE gsb0, 0x0 ;  /* 0x00008000000079c5 */ /* 0x000fc80000010000 */
        /* <DEDUP_REMOVED lines=190> */
[----:B------:R-:W1:Y:S01]  /*fd60*/  MUFU.EX2 R94, R94 ;  /* 0x0000005e005e7308 */ /* 0x000e620000000800 */
[----:B--2---:R-:W-:-:S07]  /*fd70*/  FADD.FTZ R3, R91, R192 ;  /* 0x000000c05b037221 */ /* 0x004fce0000010000 */
[----:B------:R-:W2:Y:S01]  /*fd80*/  MUFU.EX2 R93, R93 ;  /* 0x0000005d005d7308 */ /* 0x000ea20000000800 */
[----:B---3--:R-:W-:-:S07]  /*fd90*/  FADD.FTZ R192, R92, R193 ;  /* 0x000000c15cc07221 */ /* 0x008fce0000010000 */
[----:B------:R-:W3:Y:S01]  /*fda0*/  MUFU.EX2 R95, R95 ;  /* 0x0000005f005f7308 */ /* 0x000ee20000000800 */
[----:B-1----:R-:W-:-:S07]  /*fdb0*/  FADD.FTZ R194, R94, R3 ;  /* 0x000000035ec27221 */ /* 0x002fce0000010000 */
        /* <DEDUP_REMOVED lines=20> */
.L_x_8155:
        /* <DEDUP_REMOVED lines=133> */
.L_x_8146:
[----:B------:R-:W-:Y:S06]  /*10750*/  BAR.ARV 0x8, 0x180 ;  /* 0x0206000000007b1d */ /* 0x000fec0000002000 */
[----:B------:R-:W-:Y:S05]  /*10760*/  @!P1 BRA `(.L_x_8157) ;  /* 0x0000000000049947 */ /* 0x000fea0003800000 */
[----:B------:R-:W-:Y:S01]  /*10770*/  BPT.TRAP 0x1 ;  /* 0x000000040000795c */ /* 0x000fe20000300000 */
.L_x_8157:
[----:B------:R-:W-:Y:S01]  /*10780*/  ULEA UR5, UR52, UR41, 0x3 ;  /* 0x0000002934057291 */ /* 0x000fe2000f8e183f */
[----:B------:R-:W-:-:S05]  /*10790*/  IMAD.U32 R0, RZ, RZ, UR47 ;  /* 0x0000002fff007e24 */ /* 0x000fca000f8e00ff */
[----:B------:R-:W-:-:S04]  /*107a0*/  SHF.L.U32 R0, R0, 0x1f, RZ ;  /* 0x0000001f00007819 */ /* 0x000fc800000006ff */
[----:B------:R0:W1:Y:S01]  /*107b0*/  SYNCS.PHASECHK.TRANS64.TRYWAIT P0, [UR5+0x2e850], R0 ;  /* 0x02e85000ff0075a7 */ /* 0x0000620008000145 */
[----:B------:R-:W-:Y:S05]  /*107c0*/  @!P1 BRA `(.L_x_8158) ;  /* 0x0000000000049947 */ /* 0x000fea0003800000 */
[----:B------:R-:W-:Y:S01]  /*107d0*/  BPT.TRAP 0x1 ;  /* 0x000000040000795c */ /* 0x000fe20000300000 */
.L_x_8158:
[----:B-1----:R-:W-:Y:S05]  /*107e0*/  @P0 BRA `(.L_x_8159) ;  /* 0x0000000000080947 */ /* 0x002fea0003800000 */
[----:B------:R-:W1:Y:S02]  /*107f0*/  SYNCS.PHASECHK.TRANS64.TRYWAIT P0, [UR5+0x2e850], R0 ;  /* 0x02e85000ff0075a7 */ /* 0x000e640008000145 */
[----:B-1----:R-:W-:Y:S05]  /*10800*/  @!P0 BRA `(.L_x_8160) ;  /* 0x000000b000148947 */ /* 0x002fea0003800000 */
.L_x_8159:
[----:B------:R-:W-:Y:S01]  /*10810*/  UIADD3 UR41, UR41, 0x400, URZ ;  /* 0x0000040029297890 */ /* 0x000fe2000fffe03f */
[----:B------:R-:W-:Y:S01]  /*10820*/  WARPGROUP.ARRIVE ;  /* 0x00000000000079c5 */ /* 0x000fe20000000000 */
[----:B------:R-:W-:Y:S02]  /*10830*/  UMOV UR7, 0xc0000010 ;  /* 0xc000001000077882 */ /* 0x000fe40000000000 */
[----:B------:R-:W-:-:S04]  /*10840*/  USHF.R.U32.HI UR41, URZ, 0x4, UR41 ;  /* 0x000000043f297899 */ /* 0x000fc80008011629 */
[----:B------:R-:W-:-:S04]  /*10850*/  ULOP3.LUT UR41, UR41, 0x3fff, URZ, 0xc0, !UPT ;  /* 0x00003fff29297892 */ /* 0x000fc8000f8ec03f */
[----:B------:R-:W-:-:S04]  /*10860*/  ULOP3.LUT UR4, UR41, 0x10000, URZ, 0xfc, !UPT ;  /* 0x0001000029047892 */ /* 0x000fc8000f8efc3f */
[----:B------:R-:W-:-:S07]  /*10870*/  UIMAD UR4, UR52, 0x700, UR4 ;  /* 0x00000700340478a4 */ /* 0x000fce000f8e0204 */
[----:B------:R-:W-:Y:S02]  /*10880*/  UMOV UR6, UR4 ;  /* 0x0000000400067c82 */ /* 0x000fe40008000000 */
        /* <DEDUP_REMOVED lines=27> */
[----:B------:R-:W-:Y:S01]  /*10a40*/  @P0 LEA R6, P2, R4, UR6, 0x2 ;  /* 0x0000000604060c11 */ /* 0x000fe2000f8410ff */
[----:B------:R-:W-:-:S03]  /*10a50*/  UIADD3 UR6, UR4, 0x400, URZ ;  /* 0x0000040004067890 */ /* 0x000fc6000fffe03f */
[----:B------:R-:W-:Y:S01]  /*10a60*/  @P0 LEA.HI.X R7, R4, UR7, R5, 0x2, P2 ;  /* 0x0000000704070c11 */ /* 0x000fe200090f1405 */
[----:B------:R-:W-:Y:S01]  /*10a70*/  UMOV UR7, 0xc0000010 ;  /* 0xc000001000077882 */ /* 0x000fe20000000000 */
[----:B------:R-:W-:-:S06]  /*10a80*/  IMAD.MOV.U32 R4, RZ, RZ, 0x3f800000 ;  /* 0x3f800000ff047424 */ /* 0x000fcc00078e00ff */
[----:B------:R0:W2:Y:S01]  /*10a90*/  @P0 LDG.E R4, desc[UR54][R6.64] ;  /* 0x0000003606040981 */ /* 0x0000a2000c1e1900 */
[----:B------:R-:W-:Y:S02]  /*10aa0*/  WARPGROUP.DEPBAR.LE gsb0, 0x0 ;  /* 0x00008000000079c5 */ /* 0x000fe40000010000 */
[----:B------:R-:W-:-:S06]  /*10ab0*/  WARPGROUP.ARRIVE ;  /* 0x00000000000079c5 */ /* 0x000fcc0000000000 */
[----:B------:R-:W-:Y:S01]  /*10ac0*/  QGMMA.64x128x32.F32.E4M3.E4M3 R24, R208, gdesc[UR4], R24, gsb0 ;  /* 0x01e00004d0187df3 */ /* 0x000fe20008000818 */
[----:B------:R-:W-:Y:S01]  /*10ad0*/  UIADD3 UR6, UR4, 0x500, URZ ;  /* 0x0000050004067890 */ /* 0x000fe2000fffe03f */
[----:B------:R-:W-:Y:S01]  /*10ae0*/  UMOV UR7, 0xc0000010 ;  /* 0xc000001000077882 */ /* 0x000fe20000000000 */
[----:B------:R-:W1:Y:S04]  /*10af0*/  SHFL.BFLY PT, R0, R3, 0x2, 0x1f ;  /* 0x0c401f0003007f89 */ /* 0x000e6800000e0000 */
[----:B------:R-:W3:Y:S01]  /*10b00*/  SHFL.BFLY PT, R9, R2, 0x2, 0x1f ;  /* 0x0c401f0002097f89 */ /* 0x000ee200000e0000 */
[----:B------:R-:W-:Y:S02]  /*10b10*/  WARPGROUP.DEPBAR.LE gsb0, 0x0 ;  /* 0x00008000000079c5 */ /* 0x000fe40000010000 */
[----:B------:R-:W-:-:S06]  /*10b20*/  WARPGROUP.ARRIVE ;  /* 0x00000000000079c5 */ /* 0x000fcc0000000000 */
[----:B------:R-:W-:Y:S01]  /*10b30*/  QGMMA.64x128x32.F32.E4M3.E4M3 R24, R204, gdesc[UR4], R24, gsb0 ;  /* 0x01e00004cc187df3 */ /* 0x000fe20008000818 */
[----:B------:R-:W-:Y:S01]  /*10b40*/  UIADD3 UR6, UR4, 0x600, URZ ;  /* 0x0000060004067890 */ /* 0x000fe2000fffe03f */
[----:B------:R-:W-:Y:S01]  /*10b50*/  UMOV UR7, 0xc0000010 ;  /* 0xc000001000077882 */ /* 0x000fe20000000000 */
[----:B-1----:R-:W-:-:S01]  /*10b60*/  FADD.FTZ R0, R0, R3 ;  /* 0x0000000300007221 */ /* 0x002fc20000010000 */
        /* <DEDUP_REMOVED lines=35> */
.L_x_8161:
        /* <DEDUP_REMOVED lines=74> */
.L_x_8128:
        /* <DEDUP_REMOVED lines=15> */
[----:B------:R-:W2:Y:S01]  /*11330*/  LDL R92, [R1+0x40] ;  /* 0x00004000015c7983 */ /* 0x000ea20000100800 */
[----:B0-----:R-:W-:-:S05]  /*11340*/  IMAD.SHL.U32 R4, R108, 0x4, RZ ;  /* 0x000000046c047824 */ /* 0x001fca00078e00ff */
[----:B------:R-:W-:Y:S01]  /*11350*/  LOP3.LUT R4, R4, 0xc, RZ, 0xc0, !PT ;  /* 0x0000000c04047812 */ /* 0x000fe200078ec0ff */
[----:B------:R-:W-:Y:S03]  /*11360*/  BAR.SYNC.DEFER_BLOCKING 0x1, 0x100 ;  /* 0x0044000000007b1d */ /* 0x000fe60000010000 */
[----:B------:R-:W-:-:S05]  /*11370*/  IADD3 R4, P0, R4, UR8, RZ ;  /* 0x0000000804047c10 */ /* 0x000fca000ff1e0ff */
[----:B------:R-:W-:Y:S01]  /*11380*/  IMAD.X R5, RZ, RZ, UR9, P0 ;  /* 0x00000009ff057e24 */ /* 0x000fe200080e06ff */
[----:B------:R-:W-:-:S04]  /*11390*/  ULDC.64 UR8, c[0x0][0xc00] ;  /* 0x0003000000087ab9 */ /* 0x000fc80000000a00 */
[----:B------:R0:W3:Y:S01]  /*113a0*/  LDG.E.CONSTANT R24, desc[UR54][R4.64] ;  /* 0x0000003604187981 */ /* 0x0000e2000c1e9900 */
        /* <DEDUP_REMOVED lines=70> */
[----:B--2---:R-:W-:-:S03]  /*11810*/  IMAD.WIDE R10, R92, 0x2, R20 ;  /* 0x000000025c0a7825 */ /* 0x004fc600078e0214 */
[C---:B------:R-:W-:Y:S02]  /*11820*/  IADD3 R51, P6, R10.reuse, 0x20, RZ ;  /* 0x000000200a337810 */ /* 0x040fe40007fde0ff */
[C---:B------:R-:W-:Y:S02]  /*11830*/  IADD3 R55, P1, R10.reuse, 0x40, RZ ;  /* 0x000000400a377810 */ /* 0x040fe40007f3e0ff */
[----:B------:R-:W-:Y:S01]  /*11840*/  LOP3.LUT R4, R51, 0x380, RZ, 0xc0, !PT ;  /* 0x0000038033047812 */ /* 0x000fe200078ec0ff */
[--C-:B------:R-:W-:Y:S01]  /*11850*/  IMAD.X R101, RZ, RZ, R11.reuse, P6 ;  /* 0x000000ffff657224 */ /* 0x100fe200030e060b */
[----:B------:R-:W-:Y:S01]  /*11860*/  LOP3.LUT R6, R55, 0x380, RZ, 0xc0, !PT ;  /* 0x0000038037067812 */ /* 0x000fe200078ec0ff */
[----:B------:R-:W-:Y:S01]  /*11870*/  IMAD.X R15, RZ, RZ, R11, P1 ;  /* 0x000000ffff0f7224 */ /* 0x000fe200008e060b */
[----:B------:R-:W-:Y:S02]  /*11880*/  IADD3 R63, P2, R10, 0x60, RZ ;  /* 0x000000600a3f7810 */ /* 0x000fe40007f5e0ff */
[----:B------:R-:W-:-:S02]  /*11890*/  SHF.R.U64 R4, R4, 0x3, RZ ;  /* 0x0000000304047819 */ /* 0x000fc400000012ff */
[----:B------:R-:W-:Y:S01]  /*118a0*/  SHF.R.U64 R6, R6, 0x3, RZ ;  /* 0x0000000306067819 */ /* 0x000fe200000012ff */
[--C-:B------:R-:W-:Y:S01]  /*118b0*/  IMAD.X R13, RZ, RZ, R11.reuse, P2 ;  /* 0x000000ffff0d7224 */ /* 0x100fe200010e060b */
[C---:B------:R-:W-:Y:S02]  /*118c0*/  IADD3 R71, P3, R10.reuse, 0x4000, RZ ;  /* 0x000040000a477810 */ /* 0x040fe40007f7e0ff */
[C---:B------:R-:W-:Y:S02]  /*118d0*/  IADD3 R75, P4, R10.reuse, 0x4020, RZ ;  /* 0x000040200a4b7810 */ /* 0x040fe40007f9e0ff */
[----:B------:R-:W-:Y:S01]  /*118e0*/  IADD3 R79, P5, R10, 0x4040, RZ ;  /* 0x000040400a4f7810 */ /* 0x000fe20007fbe0ff */
[--C-:B------:R-:W-:Y:S01]  /*118f0*/  IMAD.X R95, RZ, RZ, R11.reuse, P3 ;  /* 0x000000ffff5f7224 */ /* 0x100fe200018e060b */
[----:B------:R-:W-:Y:S01]  /*11900*/  LOP3.LUT R8, R63, 0x380, RZ, 0xc0, !PT ;  /* 0x000003803f087812 */ /* 0x000fe200078ec0ff */
[--C-:B------:R-:W-:Y:S01]  /*11910*/  IMAD.X R9, RZ, RZ, R11.reuse, P4 ;  /* 0x000000ffff097224 */ /* 0x100fe200020e060b */
[----:B------:R-:W-:Y:S01]  /*11920*/  LOP3.LUT R100, R4, R51, RZ, 0x3c, !PT ;  /* 0x0000003304647212 */ /* 0x000fe200078e3cff */
[----:B------:R-:W-:Y:S01]  /*11930*/  IMAD.X R7, RZ, RZ, R11, P5 ;  /* 0x000000ffff077224 */ /* 0x000fe200028e060b */
[----:B------:R-:W-:-:S02]  /*11940*/  LOP3.LUT R14, R6, R55, RZ, 0x3c, !PT ;  /* 0x00000037060e7212 */ /* 0x000fc400078e3cff */
        /* <DEDUP_REMOVED lines=8> */
[----:B------:R-:W-:Y:S01]  /*119d0*/  LOP3.LUT R5, R10, 0x380, RZ, 0xc0, !PT ;  /* 0x000003800a057812 */ /* 0x000fe200078ec0ff */
[----:B---3--:R-:W-:Y:S01]  /*119e0*/  SHFL.IDX PT, R51, R121, R24, 0x1c1f ;  /* 0x001c1f1879337589 */ /* 0x008fe200000e0000 */
[----:B------:R-:W-:Y:S02]  /*119f0*/  LOP3.LUT R12, R8, R63, RZ, 0x3c, !PT ;  /* 0x0000003f080c7212 */ /* 0x000fe400078e3cff */
[----:B------:R-:W-:Y:S01]  /*11a00*/  LOP3.LUT R50, R83, 0x380, RZ, 0xc0, !PT ;  /* 0x0000038053327812 */ /* 0x000fe200078ec0ff */
[----:B------:R-:W-:Y:S01]  /*11a10*/  SHFL.IDX PT, R88, R153, R24, 0x1c1f ;  /* 0x001c1f1899587589 */ /* 0x000fe200000e0000 */
[----:B------:R-:W-:-:S02]  /*11a20*/  LOP3.LUT R94, R4, R71, RZ, 0x3c, !PT ;  /* 0x00000047045e7212 */ /* 0x000fc400078e3cff */
[----:B------:R-:W-:Y:S01]  /*11a30*/  LOP3.LUT R8, R6, R75, RZ, 0x3c, !PT ;  /* 0x0000004b06087212 */ /* 0x000fe200078e3cff */
[----:B------:R-:W-:Y:S01]  /*11a40*/  SHFL.IDX PT, R86, R149, R24, 0x1c1f ;  /* 0x001c1f1895567589 */ /* 0x000fe200000e0000 */
[----:B------:R-:W-:Y:S02]  /*11a50*/  LOP3.LUT R6, R30, R79, RZ, 0x3c, !PT ;  /* 0x0000004f1e067212 */ /* 0x000fe400078e3cff */
[----:B------:R-:W-:Y:S01]  /*11a60*/  SHF.R.U64 R5, R5, 0x3, RZ ;  /* 0x0000000305057819 */ /* 0x000fe200000012ff */
[----:B------:R-:W-:Y:S01]  /*11a70*/  SHFL.IDX PT, R55, R115, R24, 0x1c1f ;  /* 0x001c1f1873377589 */ /* 0x000fe200000e0000 */
[----:B------:R-:W-:Y:S02]  /*11a80*/  SHF.R.U64 R50, R50, 0x3, RZ ;  /* 0x0000000332327819 */ /* 0x000fe400000012ff */
[----:B------:R-:W-:Y:S01]  /*11a90*/  MOV R94, R94 ;  /* 0x0000005e005e7202 */ /* 0x000fe20000000f00 */
[----:B------:R-:W-:Y:S01]  /*11aa0*/  SHFL.IDX PT, R82, R145, R24, 0x1c1f ;  /* 0x001c1f1891527589 */ /* 0x000fe200000e0000 */
[----:B------:R-:W-:-:S02]  /*11ab0*/  MOV R95, R6 ;  /* 0x00000006005f7202 */ /* 0x000fc40000000f00 */
[----:B------:R-:W-:Y:S01]  /*11ac0*/  LOP3.LUT R10, R5, R10, RZ, 0x3c, !PT ;  /* 0x0000000a050a7212 */ /* 0x000fe200078e3cff */
[----:B------:R-:W-:Y:S01]  /*11ad0*/  IMAD.X R5, RZ, RZ, R11, P6 ;  /* 0x000000ffff057224 */ /* 0x000fe200030e060b */
[----:B------:R-:W-:Y:S01]  /*11ae0*/  LOP3.LUT R6, R24, 0x2, RZ, 0x3c, !PT ;  /* 0x0000000218067812 */ /* 0x000fe200078e3cff */
[----:B------:R-:W-:Y:S01]  /*11af0*/  SHFL.IDX PT, R52, R119, R24, 0x1c1f ;  /* 0x001c1f1877347589 */ /* 0x000fe200000e0000 */
[----:B------:R-:W-:Y:S02]  /*11b00*/  LOP3.LUT R4, R50, R83, RZ, 0x3c, !PT ;  /* 0x0000005332047212 */ /* 0x000fe400078e3cff */
        /* <DEDUP_REMOVED lines=9> */
[----:B------:R-:W1:Y:S04]  /*11ba0*/  SHFL.IDX PT, R87, R26, R6, 0x1c1f ;  /* 0x001c1f061a577589 */ /* 0x000e6800000e0000 */
[----:B------:R-:W-:Y:S04]  /*11bb0*/  SHFL.IDX PT, R45, R45, R6, 0x1c1f ;  /* 0x001c1f062d2d7589 */ /* 0x000fe800000e0000 */
[----:B------:R-:W-:Y:S04]  /*11bc0*/  SHFL.IDX PT, R46, R46, R6, 0x1c1f ;  /* 0x001c1f062e2e7589 */ /* 0x000fe800000e0000 */
[----:B------:R-:W-:Y:S04]  /*11bd0*/  SHFL.IDX PT, R4, R155, R24, 0x1c1f ;  /* 0x001c1f189b047589 */ /* 0x000fe800000e0000 */
[----:B------:R-:W-:Y:S04]  /*11be0*/  SHFL.IDX PT, R54, R117, R24, 0x1c1f ;  /* 0x001c1f1875367589 */ /* 0x000fe800000e0000 */
[----:B------:R-:W-:Y:S01]  /*11bf0*/  SHFL.IDX PT, R57, R57, R24, 0x1c1f ;  /* 0x001c1f1839397589 */ /* 0x000fe200000e0000 */
[----:B0-----:R-:W-:-:S02]  /*11c00*/  SEL R92, R88, R25, P0 ;  /* 0x00000019585c7207 */ /* 0x001fc40000000000 */
[----:B------:R-:W-:Y:S01]  /*11c10*/  SEL R88, R25, R88, P0 ;  /* 0x0000005819587207 */ /* 0x000fe20000000000 */
[----:B------:R-:W-:Y:S01]  /*11c20*/  SHFL.IDX PT, R106, R59, R24, 0x1c1f ;  /* 0x001c1f183b6a7589 */ /* 0x000fe200000e0000 */
[----:B-1----:R-:W-:Y:S02]  /*11c30*/  SEL R90, R86, R87, P0 ;  /* 0x00000057565a7207 */ /* 0x002fe40000000000 */
[----:B------:R-:W-:Y:S01]  /*11c40*/  SEL R86, R87, R86, P0 ;  /* 0x0000005657567207 */ /* 0x000fe20000000000 */
[----:B------:R-:W-:Y:S04]  /*11c50*/  SHFL.IDX PT, R27, R27, R6, 0x1c1f ;  /* 0x001c1f061b1b7589 */ /* 0x000fe800000e0000 */
[----:B------:R-:W0:Y:S04]  /*11c60*/  SHFL.IDX PT, R83, R28, R6, 0x1c1f ;  /* 0x001c1f061c537589 */ /* 0x000e2800000e0000 */
[----:B------:R-:W-:Y:S04]  /*11c70*/  SHFL.IDX PT, R47, R47, R6, 0x1c1f ;  /* 0x001c1f062f2f7589 */ /* 0x000fe800000e0000 */
[----:B------:R-:W1:Y:S04]  /*11c80*/  SHFL.IDX PT, R49, R49, R6, 0x1c1f ;  /* 0x001c1f0631317589 */ /* 0x000e6800000e0000 */
[----:B------:R-:W-:Y:S04]  /*11c90*/  SHFL.IDX PT, R48, R48, R6, 0x1c1f ;  /* 0x001c1f0630307589 */ /* 0x000fe800000e0000 */
[----:B------:R-:W-:Y:S04]  /*11ca0*/  SHFL.IDX PT, R5, R151, R24, 0x1c1f ;  /* 0x001c1f1897057589 */ /* 0x000fe800000e0000 */
[----:B------:R-:W-:Y:S04]  /*11cb0*/  SHFL.IDX PT, R78, R141, R24, 0x1c1f ;  /* 0x001c1f188d4e7589 */ /* 0x000fe800000e0000 */
[----:B------:R-:W-:Y:S01]  /*11cc0*/  SHFL.IDX PT, R53, R53, R24, 0x1c1f ;  /* 0x001c1f1835357589 */ /* 0x000fe200000e0000 */
[----:B0-----:R-:W-:-:S02]  /*11cd0*/  SEL R84, R82, R83, P0 ;  /* 0x0000005352547207 */ /* 0x001fc40000000000 */
[----:B------:R-:W-:Y:S01]  /*11ce0*/  SEL R82, R83, R82, P0 ;  /* 0x0000005253527207 */ /* 0x000fe20000000000 */
[----:B------:R-:W-:Y:S04]  /*11cf0*/  SHFL.IDX PT, R56, R113, R24, 0x1c1f ;  /* 0x001c1f1871387589 */ /* 0x000fe800000e0000 */
[----:B------:R-:W0:Y:S04]  /*11d00*/  SHFL.IDX PT, R8, R29, R6, 0x1c1f ;  /* 0x001c1f061d087589 */ /* 0x000e2800000e0000 */
[----:B------:R-:W2:Y:S04]  /*11d10*/  SHFL.IDX PT, R79, R32, R6, 0x1c1f ;  /* 0x001c1f06204f7589 */ /* 0x000ea800000e0000 */
[----:B------:R1:W-:Y:S04]  /*11d20*/  SHFL.IDX PT, R28, R43, R6, 0x1c1f ;  /* 0x001c1f062b1c7589 */ /* 0x0003e800000e0000 */
[----:B------:R3:W-:Y:S04]  /*11d30*/  SHFL.IDX PT, R59, R93, R6, 0x1c1f ;  /* 0x001c1f065d3b7589 */ /* 0x0007e800000e0000 */
[----:B------:R-:W-:Y:S01]  /*11d40*/  SHFL.IDX PT, R7, R147, R24, 0x1c1f ;  /* 0x001c1f1893077589 */ /* 0x000fe200000e0000 */
[----:B-1----:R-:W-:-:S03]  /*11d50*/  SEL R43, R54, R49, P0 ;  /* 0x00000031362b7207 */ /* 0x002fc60000000000 */
[----:B------:R-:W-:Y:S01]  /*11d60*/  SHFL.IDX PT, R74, R137, R24, 0x1c1f ;  /* 0x001c1f18894a7589 */ /* 0x000fe200000e0000 */
[----:B---3--:R-:W-:-:S03]  /*11d70*/  SEL R93, R4, R27, P0 ;  /* 0x0000001b045d7207 */ /* 0x008fc60000000000 */
[----:B------:R-:W-:Y:S01]  /*11d80*/  SHFL.IDX PT, R66, R81, R24, 0x1c1f ;  /* 0x001c1f1851427589 */ /* 0x000fe200000e0000 */
[----:B0-----:R-:W-:-:S03]  /*11d90*/  SEL R87, R8, R5, P0 ;  /* 0x0000000508577207 */ /* 0x001fc60000000000 */
[----:B------:R-:W-:Y:S01]  /*11da0*/  SHFL.IDX PT, R64, R85, R24, 0x1c1f ;  /* 0x001c1f1855407589 */ /* 0x000fe200000e0000 */
[----:B--2---:R-:W-:Y:S02]  /*11db0*/  SEL R80, R78, R79, P0 ;  /* 0x0000004f4e507207 */ /* 0x004fe40000000000 */
[----:B------:R-:W-:Y:S01]  /*11dc0*/  SEL R78, R79, R78, P0 ;  /* 0x0000004e4f4e7207 */ /* 0x000fe20000000000 */
[----:B------:R-:W-:Y:S04]  /*11dd0*/  SHFL.IDX PT, R102, R69, R24, 0x1c1f ;  /* 0x001c1f1845667589 */ /* 0x000fe800000e0000 */
[----:B------:R-:W-:Y:S04]  /*11de0*/  SHFL.IDX PT, R72, R65, R24, 0x1c1f ;  /* 0x001c1f1841487589 */ /* 0x000fe800000e0000 */
[----:B------:R0:W1:Y:S04]  /*11df0*/  SHFL.IDX PT, R10, R34, R6, 0x1c1f ;  /* 0x001c1f06220a7589 */ /* 0x00006800000e0000 */
[----:B------:R-:W2:Y:S04]  /*11e00*/  SHFL.IDX PT, R73, R73, R6, 0x1c1f ;  /* 0x001c1f0649497589 */ /* 0x000ea800000e0000 */
[----:B------:R3:W4:Y:S01]  /*11e10*/  SHFL.IDX PT, R75, R33, R6, 0x1c1f ;  /* 0x001c1f06214b7589 */ /* 0x00072200000e0000 */
[----:B0-----:R-:W-:-:S03]  /*11e20*/  SEL R34, R51, R44, P0 ;  /* 0x0000002c33227207 */ /* 0x001fc60000000000 */
[----:B------:R-:W-:Y:S04]  /*11e30*/  SHFL.IDX PT, R101, R77, R6, 0x1c1f ;  /* 0x001c1f064d657589 */ /* 0x000fe800000e0000 */
[----:B------:R-:W-:Y:S04]  /*11e40*/  SHFL.IDX PT, R103, R103, R6, 0x1c1f ;  /* 0x001c1f0667677589 */ /* 0x000fe800000e0000 */
[----:B------:R-:W-:Y:S04]  /*11e50*/  SHFL.IDX PT, R9, R143, R24, 0x1c1f ;  /* 0x001c1f188f097589 */ /* 0x000fe800000e0000 */
[----:B------:R-:W-:Y:S01]  /*11e60*/  SHFL.IDX PT, R70, R133, R24, 0x1c1f ;  /* 0x001c1f1885467589 */ /* 0x000fe200000e0000 */
[----:B-1----:R-:W-:-:S02]  /*11e70*/  SEL R85, R7, R10, P0 ;  /* 0x0000000a07557207 */ /* 0x002fc40000000000 */
[----:B------:R-:W-:Y:S01]  /*11e80*/  SEL R83, R10, R7, P0 ;  /* 0x000000070a537207 */ /* 0x000fe20000000000 */
[----:B------:R-:W-:Y:S01]  /*11e90*/  SHFL.IDX PT, R68, R129, R24, 0x1c1f ;  /* 0x001c1f1881447589 */ /* 0x000fe200000e0000 */
[----:B--2---:R-:W-:Y:S02]  /*11ea0*/  SEL R29, R72, R73, P0 ;  /* 0x00000049481d7207 */ /* 0x004fe40000000000 */
[----:B---3--:R-:W-:Y:S01]  /*11eb0*/  SEL R33, R73, R72, P0 ;  /* 0x0000004849217207 */ /* 0x008fe20000000000 */
[----:B------:R-:W-:Y:S01]  /*11ec0*/  SHFL.IDX PT, R62, R125, R24, 0x1c1f ;  /* 0x001c1f187d3e7589 */ /* 0x000fe200000e0000 */
[----:B----4-:R-:W-:Y:S02]  /*11ed0*/  SEL R76, R74, R75, P0 ;  /* 0x0000004b4a4c7207 */ /* 0x010fe40000000000 */
[----:B------:R-:W-:Y:S01]  /*11ee0*/  SEL R74, R75, R74, P0 ;  /* 0x0000004a4b4a7207 */ /* 0x000fe20000000000 */
[----:B------:R-:W-:Y:S01]  /*11ef0*/  SHFL.IDX PT, R104, R67, R24, 0x1c1f ;  /* 0x001c1f1843687589 */ /* 0x000fe200000e0000 */
[----:B------:R-:W-:-:S03]  /*11f00*/  F2FP.BF16.F32.PACK_AB R10, R87, R86 ;  /* 0x00000056570a723e */ /* 0x000fc600000010ff */
[----:B------:R0:W1:Y:S04]  /*11f10*/  SHFL.IDX PT, R12, R36, R6, 0x1c1f ;  /* 0x001c1f06240c7589 */ /* 0x00006800000e0000 */
[----:B------:R2:W3:Y:S04]  /*11f20*/  SHFL.IDX PT, R71, R35, R6, 0x1c1f ;  /* 0x001c1f0623477589 */ /* 0x0004e800000e0000 */
[----:B------:R4:W3:Y:S01]  /*11f30*/  SHFL.IDX PT, R69, R38, R6, 0x1c1f ;  /* 0x001c1f0626457589 */ /* 0x0008e200000e0000 */
[----:B0-----:R-:W-:-:S03]  /*11f40*/  SEL R36, R44, R51, P0 ;  /* 0x000000332c247207 */ /* 0x001fc60000000000 */
[----:B------:R0:W3:Y:S01]  /*11f50*/  SHFL.IDX PT, R65, R39, R6, 0x1c1f ;  /* 0x001c1f0627417589 */ /* 0x0000e200000e0000 */
[----:B------:R-:W-:Y:S02]  /*11f60*/  SEL R44, R46, R55, P0 ;  /* 0x000000372e2c7207 */ /* 0x000fe40000000000 */
[----:B--2---:R-:W-:Y:S01]  /*11f70*/  SEL R35, R50, R45, P0 ;  /* 0x0000002d32237207 */ /* 0x004fe20000000000 */
[----:B------:R-:W-:Y:S01]  /*11f80*/  SHFL.IDX PT, R11, R139, R24, 0x1c1f ;  /* 0x001c1f188b0b7589 */ /* 0x000fe200000e0000 */
[----:B----4-:R-:W-:-:S03]  /*11f90*/  SEL R38, R53, R28, P0 ;  /* 0x0000001c35267207 */ /* 0x010fc60000000000 */
[----:B------:R-:W-:Y:S01]  /*11fa0*/  SHFL.IDX PT, R13, R135, R24, 0x1c1f ;  /* 0x001c1f18870d7589 */ /* 0x000fe200000e0000 */
[----:B0-----:R-:W-:-:S03]  /*11fb0*/  SEL R39, R52, R47, P0 ;  /* 0x0000002f34277207 */ /* 0x001fc60000000000 */
[----:B------:R-:W-:Y:S01]  /*11fc0*/  SHFL.IDX PT, R15, R131, R24, 0x1c1f ;  /* 0x001c1f18830f7589 */ /* 0x000fe200000e0000 */
[----:B-1----:R-:W-:Y:S02]  /*11fd0*/  SEL R81, R9, R12, P0 ;  /* 0x0000000c09517207 */ /* 0x002fe40000000000 */
[----:B------:R-:W-:Y:S01]  /*11fe0*/  SEL R79, R12, R9, P0 ;  /* 0x000000090c4f7207 */ /* 0x000fe20000000000 */
[----:B------:R-:W-:Y:S01]  /*11ff0*/  SHFL.IDX PT, R63, R127, R24, 0x1c1f ;  /* 0x001c1f187f3f7589 */ /* 0x000fe200000e0000 */
[----:B---3--:R-:W-:Y:S02]  /*12000*/  SEL R72, R70, R71, P0 ;  /* 0x0000004746487207 */ /* 0x008fe40000000000 */
[----:B------:R-:W-:Y:S01]  /*12010*/  SEL R70, R71, R70, P0 ;  /* 0x0000004647467207 */ /* 0x000fe20000000000 */
[----:B------:R-:W-:Y:S01]  /*12020*/  SHFL.IDX PT, R61, R61, R24, 0x1c1f ;  /* 0x001c1f183d3d7589 */ /* 0x000fe200000e0000 */
[----:B------:R-:W-:Y:S02]  /*12030*/  F2FP.BF16.F32.PACK_AB R9, R39, R38 ;  /* 0x000000262709723e */ /* 0x000fe400000010ff */
[----:B------:R-:W-:Y:S01]  /*12040*/  F2FP.BF16.F32.PACK_AB R12, R85, R84 ;  /* 0x00000054550c723e */ /* 0x000fe200000010ff */
[----:B------:R0:W-:Y:S04]  /*12050*/  SHFL.IDX PT, R60, R89, R24, 0x1c1f ;  /* 0x001c1f18593c7589 */ /* 0x0001e800000e0000 */
[----:B------:R1:W2:Y:S04]  /*12060*/  SHFL.IDX PT, R14, R37, R6, 0x1c1f ;  /* 0x001c1f06250e7589 */ /* 0x0002a800000e0000 */
[----:B------:R-:W3:Y:S01]  /*12070*/  SHFL.IDX PT, R67, R111, R6, 0x1c1f ;  /* 0x001c1f066f437589 */ /* 0x000ee200000e0000 */
[----:B0-----:R-:W-:-:S03]  /*12080*/  SEL R89, R27, R4, P0 ;  /* 0x000000041b597207 */ /* 0x001fc60000000000 */
[----:B------:R0:W4:Y:S01]  /*12090*/  SHFL.IDX PT, R24, R40, R6, 0x1c1f ;  /* 0x001c1f0628187589 */ /* 0x00012200000e0000 */
[----:B------:R-:W-:Y:S02]  /*120a0*/  F2FP.BF16.F32.PACK_AB R4, R93, R92 ;  /* 0x0000005c5d04723e */ /* 0x000fe400000010ff */
[----:B-1----:R-:W-:Y:S01]  /*120b0*/  SEL R37, R45, R50, P0 ;  /* 0x000000322d257207 */ /* 0x002fe20000000000 */
[----:B------:R1:W4:Y:S01]  /*120c0*/  SHFL.IDX PT, R58, R41, R6, 0x1c1f ;  /* 0x001c1f06293a7589 */ /* 0x00032200000e0000 */
[----:B------:R-:W-:Y:S02]  /*120d0*/  SEL R45, R49, R54, P0 ;  /* 0x00000036312d7207 */ /* 0x000fe40000000000 */
[----:B------:R-:W-:Y:S01]  /*120e0*/  SEL R49, R59, R56, P0 ;  /* 0x000000383b317207 */ /* 0x000fe20000000000 */
[----:B------:R2:W4:Y:S01]  /*120f0*/  SHFL.IDX PT, R26, R42, R6, 0x1c1f ;  /* 0x001c1f062a1a7589 */ /* 0x00052200000e0000 */
[----:B------:R-:W-:Y:S02]  /*12100*/  SEL R54, R66, R103, P0 ;  /* 0x0000006742367207 */ /* 0x000fe40000000000 */
[----:B0-----:R-:W-:Y:S01]  /*12110*/  SEL R40, R28, R53, P0 ;  /* 0x000000351c287207 */ /* 0x001fe20000000000 */
[----:B------:R0:W4:Y:S01]  /*12120*/  SHFL.IDX PT, R32, R91, R6, 0x1c1f ;  /* 0x001c1f065b207589 */ /* 0x00012200000e0000 */
[----:B------:R-:W-:-:S02]  /*12130*/  F2FP.BF16.F32.PACK_AB R7, R37, R36 ;  /* 0x000000242507723e */ /* 0x000fc400000010ff */
[----:B-1----:R-:W-:Y:S01]  /*12140*/  SEL R41, R47, R52, P0 ;  /* 0x000000342f297207 */ /* 0x002fe20000000000 */
[----:B------:R-:W-:Y:S01]  /*12150*/  SHFL.IDX PT, R105, R105, R6, 0x1c1f ;  /* 0x001c1f0669697589 */ /* 0x000fe200000e0000 */
[----:B------:R-:W-:Y:S02]  /*12160*/  SEL R47, R56, R59, P0 ;  /* 0x0000003b382f7207 */ /* 0x000fe40000000000 */
[----:B--2---:R-:W-:Y:S01]  /*12170*/  SEL R42, R55, R46, P0 ;  /* 0x0000002e372a7207 */ /* 0x004fe20000000000 */
[----:B------:R-:W1:Y:S01]  /*12180*/  SHFL.IDX PT, R107, R107, R6, 0x1c1f ;  /* 0x001c1f066b6b7589 */ /* 0x000e6200000e0000 */
[----:B------:R-:W-:Y:S02]  /*12190*/  SEL R46, R57, R48, P0 ;  /* 0x00000030392e7207 */ /* 0x000fe40000000000 */
[----:B0-----:R-:W-:Y:S01]  /*121a0*/  SEL R91, R5, R8, P0 ;  /* 0x00000008055b7207 */ /* 0x001fe20000000000 */
[----:B------:R0:W2:Y:S01]  /*121b0*/  SHFL.IDX PT, R109, R109, R6, 0x1c1f ;  /* 0x001c1f066d6d7589 */ /* 0x0000a200000e0000 */
        /* <DEDUP_REMOVED lines=8> */
[----:B---3--:R-:W-:Y:S02]  /*12240*/  SEL R51, R60, R67, P0 ;  /* 0x000000433c337207 */ /* 0x008fe40000000000 */
[----:B------:R-:W-:Y:S02]  /*12250*/  SEL R53, R67, R60, P0 ;  /* 0x0000003c43357207 */ /* 0x000fe40000000000 */
[----:B------:R-:W-:Y:S02]  /*12260*/  SEL R68, R69, R68, P0 ;  /* 0x0000004445447207 */ /* 0x000fe40000000000 */
[----:B------:R-:W-:Y:S02]  /*12270*/  SEL R62, R65, R62, P0 ;  /* 0x0000003e413e7207 */ /* 0x000fe40000000000 */
[----:B------:R-:W-:-:S02]  /*12280*/  F2FP.BF16.F32.PACK_AB R5, R35, R34 ;  /* 0x000000222305723e */ /* 0x000fc400000010ff */
[----:B0-----:R-:W-:Y:S02]  /*12290*/  F2FP.BF16.F32.PACK_AB R6, R89, R88 ;  /* 0x000000585906723e */ /* 0x001fe400000010ff */
[----:B----4-:R-:W-:Y:S02]  /*122a0*/  SEL R73, R13, R24, P0 ;  /* 0x000000180d497207 */ /* 0x010fe40000000000 */
[----:B------:R-:W-:Y:S01]  /*122b0*/  SEL R71, R24, R13, P0 ;  /* 0x0000000d18477207 */ /* 0x000fe20000000000 */
[----:B------:R0:W-:Y:S01]  /*122c0*/  STSM.16.M88.4 [R99], R4 ;  /* 0x0000000463007844 */ /* 0x0001e20000000200 */
[----:B------:R-:W-:Y:S02]  /*122d0*/  SEL R67, R15, R58, P0 ;  /* 0x0000003a0f437207 */ /* 0x000fe40000000000 */
[----:B------:R-:W-:Y:S02]  /*122e0*/  SEL R69, R58, R15, P0 ;  /* 0x0000000f3a457207 */ /* 0x000fe40000000000 */
[----:B------:R-:W-:-:S02]  /*122f0*/  SEL R65, R63, R26, P0 ;  /* 0x0000001a3f417207 */ /* 0x000fc40000000000 */
[----:B------:R-:W-:Y:S02]  /*12300*/  F2FP.BF16.F32.PACK_AB R8, R91, R90 ;  /* 0x0000005a5b08723e */ /* 0x000fe400000010ff */
[----:B------:R-:W-:Y:S02]  /*12310*/  F2FP.BF16.F32.PACK_AB R11, R41, R40 ;  /* 0x00000028290b723e */ /* 0x000fe400000010ff */
[----:B------:R-:W-:Y:S02]  /*12320*/  SEL R50, R61, R32, P0 ;  /* 0x000000203d327207 */ /* 0x000fe40000000000 */
[----:B------:R-:W-:Y:S01]  /*12330*/  SEL R52, R32, R61, P0 ;  /* 0x0000003d20347207 */ /* 0x000fe20000000000 */
[----:B------:R-:W-:Y:S01]  /*12340*/  STSM.16.M88.4 [R100], R8 ;  /* 0x0000000864007844 */ /* 0x000fe20000000200 */
[----:B------:R-:W-:Y:S01]  /*12350*/  SEL R63, R26, R63, P0 ;  /* 0x0000003f1a3f7207 */ /* 0x000fe20000000000 */
[----:B0-----:R-:W-:Y:S01]  /*12360*/  IMAD.U32 R99, RZ, RZ, UR9 ;  /* 0x00000009ff637e24 */ /* 0x001fe2000f8e00ff */
        /* <DEDUP_REMOVED lines=8> */
[----:B-1----:R-:W-:Y:S02]  /*123f0*/  SEL R58, R104, R107, P0 ;  /* 0x0000006b683a7207 */ /* 0x002fe40000000000 */
[----:B------:R-:W-:Y:S01]  /*12400*/  SEL R60, R107, R104, P0 ;  /* 0x000000686b3c7207 */ /* 0x000fe20000000000 */
[----:B------:R0:W-:Y:S01]  /*12410*/  STSM.16.M88.4 [R98], R24 ;  /* 0x0000001862007844 */ /* 0x0001e20000000200 */
[----:B------:R-:W-:Y:S02]  /*12420*/  SEL R59, R102, R105, P0 ;  /* 0x00000069663b7207 */ /* 0x000fe40000000000 */
[----:B------:R-:W-:Y:S02]  /*12430*/  SEL R61, R105, R102, P0 ;  /* 0x00000066693d7207 */ /* 0x000fe40000000000 */
[----:B--2---:R-:W-:Y:S02]  /*12440*/  SEL R28, R106, R109, P0 ;  /* 0x0000006d6a1c7207 */ /* 0x004fe40000000000 */
[----:B------:R-:W-:-:S02]  /*12450*/  SEL R32, R109, R106, P0 ;  /* 0x0000006a6d207207 */ /* 0x000fc40000000000 */
[----:B------:R-:W-:Y:S02]  /*12460*/  F2FP.BF16.F32.PACK_AB R4, R77, R76 ;  /* 0x0000004c4d04723e */ /* 0x000fe400000010ff */
[----:B------:R-:W-:Y:S02]  /*12470*/  F2FP.BF16.F32.PACK_AB R5, R51, R50 ;  /* 0x000000323305723e */ /* 0x000fe400000010ff */
[----:B------:R-:W-:Y:S02]  /*12480*/  F2FP.BF16.F32.PACK_AB R6, R75, R74 ;  /* 0x0000004a4b06723e */ /* 0x000fe400000010ff */
[----:B------:R-:W-:Y:S01]  /*12490*/  F2FP.BF16.F32.PACK_AB R7, R53, R52 ;  /* 0x000000343507723e */ /* 0x000fe200000010ff */
[----:B0-----:R-:W-:Y:S01]  /*124a0*/  IMAD.U32 R98, RZ, RZ, UR8 ;  /* 0x00000008ff627e24 */ /* 0x001fe2000f8e00ff */
[----:B------:R-:W-:Y:S01]  /*124b0*/  F2FP.BF16.F32.PACK_AB R8, R73, R72 ;  /* 0x000000484908723e */ /* 0x000fe200000010ff */
[----:B------:R-:W-:Y:S01]  /*124c0*/  ULDC.64 UR8, c[0x0][0xc08] ;  /* 0x0003020000087ab9 */ /* 0x000fe20000000a00 */
        /* <DEDUP_REMOVED lines=9> */
[----:B------:R-:W-:-:S02]  /*12560*/  F2FP.BF16.F32.PACK_AB R24, R65, R64 ;  /* 0x000000404118723e */ /* 0x000fc400000010ff */
[----:B------:R-:W-:Y:S01]  /*12570*/  F2FP.BF16.F32.PACK_AB R25, R29, R28 ;  /* 0x0000001c1d19723e */ /* 0x000fe200000010ff */
[----:B------:R2:W-:Y:S01]  /*12580*/  STSM.16.M88.4 [R95], R12 ;  /* 0x0000000c5f007844 */ /* 0x0005e20000000200 */
[----:B------:R-:W-:Y:S01]  /*12590*/  F2FP.BF16.F32.PACK_AB R26, R63, R62 ;  /* 0x0000003e3f1a723e */ /* 0x000fe200000010ff */
[----:B0-----:R-:W0:Y:S01]  /*125a0*/  LDC R94, c[0x0][0xbe8] ;  /* 0x0002fa00ff5e7b82 */ /* 0x001e220000000800 */
[----:B------:R-:W-:Y:S02]  /*125b0*/  F2FP.BF16.F32.PACK_AB R27, R33, R32 ;  /* 0x00000020211b723e */ /* 0x000fe400000010ff */
[----:B------:R-:W-:-:S03]  /*125c0*/  ISETP.NE.U32.AND P0, PT, RZ, UR10, PT ;  /* 0x0000000aff007c0c */ /* 0x000fc6000bf05070 */
[----:B------:R3:W-:Y:S02]  /*125d0*/  STSM.16.M88.4 [R96], R24 ;  /* 0x0000001860007844 */ /* 0x0007e40000000200 */
[----:B------:R-:W-:Y:S01]  /*125e0*/  BAR.SYNC.DEFER_BLOCKING 0x1, 0x100 ;  /* 0x0044000000007b1d */ /* 0x000fe20000010000 */
[----:B------:R-:W-:-:S13]  /*125f0*/  ISETP.NE.AND.EX P0, PT, RZ, UR11, PT, P0 ;  /* 0x0000000bff007c0c */ /* 0x000fda000bf05300 */
[----:B------:R-:W4:Y:S01]  /*12600*/  @P0 LDG.E R97, desc[UR54][R98.64] ;  /* 0x0000003662610981 */ /* 0x000f22000c1e1900 */
[----:B------:R-:W-:Y:S01]  /*12610*/  UISETP.NE.U32.AND UP0, UPT, UR8, URZ, UPT ;  /* 0x0000003f0800728c */ /* 0x000fe2000bf05070 */
[----:B0-----:R-:W-:Y:S01]  /*12620*/  ISETP.NE.AND P1, PT, R94, 0x1, PT ;  /* 0x000000015e00780c */ /* 0x001fe20003f25270 */
[----:B------:R-:W-:Y:S02]  /*12630*/  ULDC UR4, c[0x0][0xa88] ;  /* 0x0002a20000047ab9 */ /* 0x000fe40000000800 */
[----:B------:R-:W-:Y:S01]  /*12640*/  UISETP.NE.AND.EX UP0, UPT, UR9, URZ, UPT, UP0 ;  /* 0x0000003f0900728c */ /* 0x000fe2000bf05300 */
[----:B-1----:R-:W-:Y:S01]  /*12650*/  IMAD.U32 R9, RZ, RZ, UR4 ;  /* 0x00000004ff097e24 */ /* 0x002fe2000f8e00ff */
[----:B------:R-:W-:-:S04]  /*12660*/  UMOV UR16, 0x9b8 ;  /* 0x000009b800107882 */ /* 0x000fc80000000000 */
[----:B------:R-:W-:-:S04]  /*12670*/  PLOP3.LUT P4, PT, PT, PT, UP0, 0x80, 0x0 ;  /* 0x000000000000781c */ /* 0x000fc80003f8f008 */
[----:B------:R-:W0:Y:S01]  /*12680*/  @P1 LDC R6, c[0x0][0xbec] ;  /* 0x0002fb00ff061b82 */ /* 0x000e220000000800 */
[----:B------:R-:W-:-:S04]  /*12690*/  @UP0 ULEA UR8, UP1, UR43, UR8, 0x2 ;  /* 0x000000082b080291 */ /* 0x000fc8000f82103f */
[----:B------:R-:W-:Y:S02]  /*126a0*/  @UP0 ULEA.HI.X UR9, UR43, UR9, UR42, 0x2, UP1 ;  /* 0x000000092b090291 */ /* 0x000fe400088f142a */
[----:B------:R-:W-:Y:S01]  /*126b0*/  UISETP.GT.AND UP1, UPT, UR46, 0x1, UPT ;  /* 0x000000012e00788c */ /* 0x000fe2000bf24270 */
[----:B------:R-:W1:Y:S01]  /*126c0*/  @P1 LDC R11, c[0x0][0xbf0] ;  /* 0x0002fc00ff0b1b82 */ /* 0x000e620000000800 */
[----:B------:R-:W-:Y:S02]  /*126d0*/  IMAD.U32 R4, RZ, RZ, UR8 ;  /* 0x00000008ff047e24 */ /* 0x000fe4000f8e00ff */
[----:B------:R-:W-:Y:S01]  /*126e0*/  USEL UR16, UR16, 0x978, UP1 ;  /* 0x0000097810107887 */ /* 0x000fe20008800000 */
[----:B------:R-:W-:Y:S01]  /*126f0*/  IMAD.U32 R5, RZ, RZ, UR9 ;  /* 0x00000009ff057e24 */ /* 0x000fe2000f8e00ff */
[----:B------:R-:W-:Y:S01]  /*12700*/  UISETP.NE.U32.AND UP0, UPT, UR10, URZ, UPT ;  /* 0x0000003f0a00728c */ /* 0x000fe2000bf05070 */
[----:B--2---:R-:W-:Y:S01]  /*12710*/  VIADD R15, R18, UR36 ;  /* 0x00000024120f7c36 */ /* 0x004fe20008000000 */
[----:B------:R-:W-:-:S02]  /*12720*/  UMOV UR4, URZ ;  /* 0x0000003f00047c82 */ /* 0x000fc40008000000 */
[----:B------:R-:W-:Y:S01]  /*12730*/  UISETP.NE.AND.EX UP0, UPT, UR11, URZ, UPT, UP0 ;  /* 0x0000003f0b00728c */ /* 0x000fe2000bf05300 */
[----:B------:R0:W5:Y:S01]  /*12740*/  @P4 LDG.E R9, desc[UR54][R4.64] ;  /* 0x0000003604094981 */ /* 0x000162000c1e1900 */
[----:B------:R-:W-:Y:S01]  /*12750*/  USEL UR7, UR37, URZ, UP1 ;  /* 0x0000003f25077287 */ /* 0x000fe20008800000 */
[----:B------:R-:W-:Y:S01]  /*12760*/  IMAD.MOV.U32 R7, RZ, RZ, R15 ;  /* 0x000000ffff077224 */ /* 0x000fe200078e000f */
[----:B------:R-:W-:Y:S02]  /*12770*/  USEL UR43, UR43, URZ, !UP0 ;  /* 0x0000003f2b2b7287 */ /* 0x000fe4000c000000 */
[----:B------:R-:W-:Y:S01]  /*12780*/  ULDC.64 UR10, c[0x0][UR16+0x218] ;  /* 0x00008600100a7abb */ /* 0x000fe20008000a00 */
[----:B------:R-:W-:Y:S01]  /*12790*/  ULDC.64 UR14, c[0x0][UR16+0x228] ;  /* 0x00008a00100e7abb */ /* 0x000fe20008000a00 */
[----:B------:R-:W-:Y:S01]  /*127a0*/  ULDC.64 UR12, c[0x0][UR16+0x220] ;  /* 0x00008800100c7abb */ /* 0x000fe20008000a00 */
[----:B------:R-:W-:Y:S02]  /*127b0*/  UIMAD.WIDE.U32 UR8, UR10, UR44, URZ ;  /* 0x0000002c0a0872a5 */ /* 0x000fe4000f8e003f */
[----:B------:R-:W-:Y:S01]  /*127c0*/  UIMAD.WIDE.U32 UR18, UR14, UR7, URZ ;  /* 0x000000070e1272a5 */ /* 0x000fe2000f8e003f */
[----:B0-----:R-:W-:Y:S01]  /*127d0*/  @P1 IMAD.HI.U32 R4, R15, R6, RZ ;  /* 0x000000060f041227 */ /* 0x001fe200078e00ff */
[----:B------:R-:W-:-:S02]  /*127e0*/  UIMAD UR10, UR11, UR44, URZ ;  /* 0x0000002c0b0a72a4 */ /* 0x000fc4000f8e023f */
[----:B------:R-:W-:Y:S02]  /*127f0*/  UIMAD UR14, UR15, UR7, URZ ;  /* 0x000000070f0e72a4 */ /* 0x000fe4000f8e023f */
[----:B------:R-:W-:Y:S01]  /*12800*/  USEL UR42, UR42, URZ, !UP0 ;  /* 0x0000003f2a2a7287 */ /* 0x000fe2000c000000 */
[----:B-1----:R-:W-:Y:S01]  /*12810*/  @P1 SHF.R.U32.HI R7, RZ, R11, R4 ;  /* 0x0000000bff071219 */ /* 0x002fe20000011604 */
[----:B------:R-:W-:Y:S01]  /*12820*/  UIMAD UR7, UR13, UR43, URZ ;  /* 0x0000002b0d0772a4 */ /* 0x000fe2000f8e023f */
[----:B------:R-:W-:Y:S01]  /*12830*/  IMAD.U32 R4, RZ, RZ, UR18 ;  /* 0x00000012ff047e24 */ /* 0x000fe2000f8e00ff */
[----:B------:R-:W-:Y:S01]  /*12840*/  UIADD3 UR9, UR9, UR10, URZ ;  /* 0x0000000a09097290 */ /* 0x000fe2000fffe03f */
[----:B------:R-:W-:Y:S01]  /*12850*/  IMAD.U32 R5, RZ, RZ, UR19 ;  /* 0x00000013ff057e24 */ /* 0x000fe2000f8e00ff */
[----:B------:R-:W-:Y:S01]  /*12860*/  UIMAD.WIDE.U32 UR10, UR12, UR43, URZ ;  /* 0x0000002b0c0a72a5 */ /* 0x000fe2000f8e003f */
[--C-:B------:R-:W-:Y:S01]  /*12870*/  IMAD.MOV R11, RZ, RZ, -R7.reuse ;  /* 0x000000ffff0b7224 */ /* 0x100fe200078e0a07 */
[----:B------:R-:W-:Y:S01]  /*12880*/  UIMAD UR7, UR12, UR42, UR7 ;  /* 0x0000002a0c0772a4 */ /* 0x000fe2000f8e0207 */
[----:B------:R-:W-:Y:S01]  /*12890*/  SHF.R.S32.HI R5, RZ, 0x1f, R7 ;  /* 0x0000001fff057819 */ /* 0x000fe20000011407 */
[----:B------:R-:W-:Y:S01]  /*128a0*/  UIADD3 UR14, UR19, UR14, URZ ;  /* 0x0000000e130e7290 */ /* 0x000fe2000fffe03f */
[----:B------:R-:W-:Y:S01]  /*128b0*/  IMAD R11, R94, R11, R15 ;  /* 0x0000000b5e0b7224 */ /* 0x000fe200078e020f */
[----:B------:R-:W-:-:S04]  /*128c0*/  UIADD3 UR7, UR11, UR7, URZ ;  /* 0x000000070b077290 */ /* 0x000fc8000fffe03f */
[----:B------:R-:W-:Y:S01]  /*128d0*/  IMAD.U32 R8, RZ, RZ, UR14 ;  /* 0x0000000eff087e24 */ /* 0x000fe2000f8e00ff */
        /* <DEDUP_REMOVED lines=22> */
.L_x_8164:
[----:B------:R-:W2:Y:S01]  /*12a40*/  LDL R12, [R1+0x3c] ;  /* 0x00003c00010c7983 */ /* 0x000ea20000100800 */
[----:B------:R-:W0:Y:S03]  /*12a50*/  S2R R4, SR_TID.X ;  /* 0x0000000000047919 */ /* 0x000e260000002100 */
[----:B------:R-:W-:Y:S04]  /*12a60*/  SHFL.IDX PT, R5, R10, RZ, 0x1c1f ;  /* 0x001c1fff0a057589 */ /* 0x000fe800000e0000 */
[----:B------:R-:W-:Y:S04]  /*12a70*/  SHFL.IDX PT, R6, R8, 0x1, 0x1c1f ;  /* 0x003c1f0008067f89 */ /* 0x000fe800000e0000 */
[----:B------:R-:W-:Y:S01]  /*12a80*/  SHFL.IDX PT, R7, R10, 0x1, 0x1c1f ;  /* 0x003c1f000a077f89 */ /* 0x000fe200000e0000 */
[----:B0-----:R-:W-:-:S05]  /*12a90*/  VIADD R13, R4, 0xffffff80 ;  /* 0xffffff80040d7836 */ /* 0x001fca0000000000 */
[----:B------:R-:W-:-:S04]  /*12aa0*/  SHF.R.S32.HI R11, RZ, 0x1f, R13 ;  /* 0x0000001fff0b7819 */ /* 0x000fc8000001140d */
[----:B------:R-:W-:Y:S01]  /*12ab0*/  LEA.HI R11, R11, R13, RZ, 0x7 ;  /* 0x0000000d0b0b7211 */ /* 0x000fe200078f38ff */
[----:B------:R-:W0:Y:S03]  /*12ac0*/  SHFL.IDX PT, R4, R8, RZ, 0x1c1f ;  /* 0x001c1fff08047589 */ /* 0x000e2600000e0000 */
[----:B------:R-:W-:Y:S01]  /*12ad0*/  LOP3.LUT R11, R11, 0xffffff80, RZ, 0xc0, !PT ;  /* 0xffffff800b0b7812 */ /* 0x000fe200078ec0ff */
[----:B-----5:R-:W-:-:S04]  /*12ae0*/  IMAD R30, R9, R94, RZ ;  /* 0x0000005e091e7224 */ /* 0x020fc800078e02ff */
[----:B------:R-:W-:-:S05]  /*12af0*/  IMAD.IADD R11, R13, 0x1, -R11 ;  /* 0x000000010d0b7824 */ /* 0x000fca00078e0a0b */
[----:B------:R-:W-:Y:S01]  /*12b00*/  LOP3.LUT P0, RZ, R11, 0x3, RZ, 0xc0, !PT ;  /* 0x000000030bff7812 */ /* 0x000fe2000780c0ff */
[----:B--2---:R-:W-:-:S04]  /*12b10*/  VIADD R13, R12, UR36 ;  /* 0x000000240c0d7c36 */ /* 0x004fc80008000000 */
[C---:B------:R-:W-:Y:S01]  /*12b20*/  VIADD R25, R13.reuse, 0x8 ;  /* 0x000000080d197836 */ /* 0x040fe20000000000 */
[----:B------:R-:W-:-:S04]  /*12b30*/  ISETP.GE.OR P2, PT, R13, R30, P0 ;  /* 0x0000001e0d00720c */ /* 0x000fc80000746670 */
[----:B------:R-:W-:-:S09]  /*12b40*/  ISETP.GE.OR P0, PT, R25, R30, P0 ;  /* 0x0000001e1900720c */ /* 0x000fd20000706670 */
[----:B0-----:R0:W-:Y:S04]  /*12b50*/  @!P2 ST.E desc[UR54][R4.64], R2 ;  /* 0x000000020400a985 */ /* 0x0011e8000c101936 */
[----:B------:R0:W-:Y:S01]  /*12b60*/  @!P0 ST.E desc[UR54][R6.64], R0 ;  /* 0x0000000006008985 */ /* 0x0001e2000c101936 */
[----:B------:R-:W-:-:S13]  /*12b70*/  PLOP3.LUT P0, PT, PT, PT, UP1, 0x80, 0x0 ;  /* 0x000000000000781c */ /* 0x000fda0003f0f018 */
[----:B0-----:R-:W-:Y:S05]  /*12b80*/  @P0 BRA `(.L_x_8165) ;  /* 0x0000000800a00947 */ /* 0x001fea0003800000 */
[----:B------:R-:W-:Y:S01]  /*12b90*/  VIADD R11, R108, 0xffffff80 ;  /* 0xffffff806c0b7836 */ /* 0x000fe20000000000 */
[----:B------:R-:W-:Y:S01]  /*12ba0*/  ULDC.64 UR10, c[0x0][0xaa0] ;  /* 0x0002a800000a7ab9 */ /* 0x000fe20000000a00 */
[----:B------:R-:W0:Y:S03]  /*12bb0*/  @P1 LDC R49, c[0x0][0xbf0] ;  /* 0x0002fc00ff311b82 */ /* 0x000e260000000800 */
        /* <DEDUP_REMOVED lines=20> */
[----:B------:R-:W5:Y:S01]  /*12d00*/  LD.E.128 R8, desc[UR54][R8.64] ;  /* 0x0000003608087980 */ /* 0x000f62000c101d00 */
[----:B------:R-:W-:Y:S01]  /*12d10*/  LOP3.LUT R24, R25, 0x380, RZ, 0xc0, !PT ;  /* 0x0000038019187812 */ /* 0x000fe200078ec0ff */
[----:B------:R-:W-:Y:S01]  /*12d20*/  IMAD.X R45, RZ, RZ, R21, P6 ;  /* 0x000000ffff2d7224 */ /* 0x000fe200030e0615 */
        /* <DEDUP_REMOVED lines=31> */
[----:B------:R-:W-:Y:S01]  /*12f20*/  VIADD R2, R0, UR36 ;  /* 0x0000002400027c36 */ /* 0x000fe20008000000 */
[----:B------:R-:W5:Y:S02]  /*12f30*/  LD.E.128 R32, desc[UR54][R32.64] ;  /* 0x0000003620207980 */ /* 0x000f64000c101d00 */
[----:B------:R-:W-:-:S02]  /*12f40*/  UIMAD.WIDE.U32 UR8, UR44, UR10, UR8 ;  /* 0x0000000a2c0872a5 */ /* 0x000fc4000f8e0008 */
[----:B------:R-:W-:Y:S01]  /*12f50*/  USHF.R.S32.HI UR4, URZ, 0x1f, UR43 ;  /* 0x0000001f3f047899 */ /* 0x000fe2000801142b */
[----:B------:R-:W5:Y:S01]  /*12f60*/  LD.E.128 R36, desc[UR54][R36.64] ;  /* 0x0000003624247980 */ /* 0x000f62000c101d00 */
[----:B------:R-:W-:-:S03]  /*12f70*/  UIMAD UR9, UR44, UR11, UR9 ;  /* 0x0000000b2c0972a4 */ /* 0x000fc6000f8e0209 */
[----:B------:R-:W-:Y:S01]  /*12f80*/  ULDC.64 UR10, c[0x0][0xaf0] ;  /* 0x0002bc00000a7ab9 */ /* 0x000fe20000000a00 */
[----:B------:R-:W5:Y:S01]  /*12f90*/  LD.E.128 R40, desc[UR54][R40.64] ;  /* 0x0000003628287980 */ /* 0x000f62000c101d00 */
[----:B------:R-:W-:Y:S01]  /*12fa0*/  UIMAD UR4, UR4, UR10, URZ ;  /* 0x0000000a040472a4 */ /* 0x000fe2000f8e023f */
[----:B------:R-:W-:Y:S01]  /*12fb0*/  IMAD.MOV.U32 R29, RZ, RZ, R2 ;  /* 0x000000ffff1d7224 */ /* 0x000fe200078e0002 */
[----:B------:R-:W-:Y:S01]  /*12fc0*/  UIMAD.WIDE.U32 UR8, UR43, UR10, UR8 ;  /* 0x0000000a2b0872a5 */ /* 0x000fe2000f8e0008 */
[----:B------:R-:W5:Y:S01]  /*12fd0*/  LD.E.128 R44, desc[UR54][R44.64] ;  /* 0x000000362c2c7980 */ /* 0x000f62000c101d00 */
[----:B------:R-:W-:-:S03]  /*12fe0*/  UIMAD UR4, UR43, UR11, UR4 ;  /* 0x0000000b2b0472a4 */ /* 0x000fc6000f8e0204 */
[----:B------:R-:W-:Y:S01]  /*12ff0*/  ULDC.64 UR10, c[0x0][0xae0] ;  /* 0x0002b800000a7ab9 */ /* 0x000fe20000000a00 */
[----:B-1----:R-:W-:Y:S01]  /*13000*/  @P1 IMAD.HI.U32 R0, R2, R21, RZ ;  /* 0x0000001502001227 */ /* 0x002fe200078e00ff */
[----:B------:R-:W-:Y:S01]  /*13010*/  @!PT LDS RZ, [RZ] ;  /* 0x00000000fffff984 */ /* 0x000fe20000000800 */
[----:B------:R-:W-:Y:S01]  /*13020*/  @!PT LDS RZ, [RZ] ;  /* 0x00000000fffff984 */ /* 0x000fe20000000800 */
[----:B------:R-:W-:Y:S01]  /*13030*/  @!PT LDS RZ, [RZ] ;  /* 0x00000000fffff984 */ /* 0x000fe20000000800 */
[----:B------:R-:W-:Y:S01]  /*13040*/  @!PT LDS RZ, [RZ] ;  /* 0x00000000fffff984 */ /* 0x000fe20000000800 */
[----:B------:R1:W-:Y:S06]  /*13050*/  MEMBAR.ALL.CTA ;  /* 0x0000000000007992 */ /* 0x0003ec0000008000 */
[----:B-1----:R-:W1:Y:S01]  /*13060*/  FENCE.VIEW.ASYNC.S ;  /* 0x00000000000073c6 */ /* 0x002e620000000000 */
[----:B0-----:R-:W-:Y:S01]  /*13070*/  @P1 SHF.R.U32.HI R29, RZ, R49, R0 ;  /* 0x00000031ff1d1219 */ /* 0x001fe20000011600 */
[----:B------:R-:W-:-:S03]  /*13080*/  UIADD3 UR4, UR9, UR4, URZ ;  /* 0x0000000409047290 */ /* 0x000fc6000fffe03f */
[--C-:B------:R-:W-:Y:S01]  /*13090*/  SHF.R.S32.HI R0, RZ, 0x1f, R29.reuse ;  /* 0x0000001fff007819 */ /* 0x100fe2000001141d */
[----:B------:R-:W-:Y:S02]  /*130a0*/  IMAD.MOV R49, RZ, RZ, -R29 ;  /* 0x000000ffff317224 */ /* 0x000fe400078e0a1d */
[----:B------:R-:W-:Y:S02]  /*130b0*/  IMAD.U32 R21, RZ, RZ, UR9 ;  /* 0x00000009ff157e24 */ /* 0x000fe4000f8e00ff */
[----:B------:R-:W-:Y:S02]  /*130c0*/  IMAD R0, R0, UR10, RZ ;  /* 0x0000000a00007c24 */ /* 0x000fe4000f8e02ff */
[----:B------:R-:W-:Y:S02]  /*130d0*/  IMAD R49, R94, R49, R2 ;  /* 0x000000315e317224 */ /* 0x000fe400078e0202 */
[----:B------:R-:W-:Y:S01]  /*130e0*/  IMAD.U32 R20, RZ, RZ, UR8 ;  /* 0x00000008ff147e24 */ /* 0x000fe2000f8e00ff */
[----:B------:R-:W-:Y:S01]  /*130f0*/  ULDC.64 UR8, c[0x0][0xad8] ;  /* 0x0002b60000087ab9 */ /* 0x000fe20000000a00 */
[----:B------:R-:W-:-:S02]  /*13100*/  IMAD.U32 R21, RZ, RZ, UR4 ;  /* 0x00000004ff157e24 */ /* 0x000fc4000f8e00ff */
        /* <DEDUP_REMOVED lines=18> */
[----:B-1----:R0:W-:Y:S01]  /*13230*/  SYNCS.ARRIVE.TRANS64.RED.A1T0 RZ, [R3+URZ], RZ ;  /* 0x000000ff03ff79a7 */ /* 0x0021e2000810043f */
        /* <DEDUP_REMOVED lines=16> */
.L_x_8167:
[----:B------:R-:W-:Y:S05]  /*13340*/  BSYNC B1 ;  /* 0x0000000000017941 */ /* 0x000fea0003800000 */
.L_x_8166:
        /* <DEDUP_REMOVED lines=13> */
.L_x_8169:
[----:B------:R-:W-:Y:S05]  /*13420*/  BSYNC B1 ;  /* 0x0000000000017941 */ /* 0x000fea0003800000 */
.L_x_8168:
        /* <DEDUP_REMOVED lines=13> */
.L_x_8171:
[----:B------:R-:W-:Y:S05]  /*13500*/  BSYNC B1 ;  /* 0x0000000000017941 */ /* 0x000fea0003800000 */
.L_x_8170:
        /* <DEDUP_REMOVED lines=16> */
.L_x_8165:
[----:B------:R-:W-:Y:S01]  /*13610*/  ULDC.64 UR10, c[0x0][0xb08] ;  /* 0x0002c200000a7ab9 */ /* 0x000fe20000000a00 */
[----:B------:R-:W0:Y:S01]  /*13620*/  @P1 LDC R0, c[0x0][0xbec] ;  /* 0x0002fb00ff001b82 */ /* 0x000e220000000800 */
[----:B------:R-:W-:Y:S01]  /*13630*/  UIMAD UR7, UR12, UR10, URZ ;  /* 0x0000000a0c0772a4 */ /* 0x000fe2000f8e023f */
[----:B------:R-:W-:Y:S01]  /*13640*/  IMAD.MOV.U32 R7, RZ, RZ, R15 ;  /* 0x000000ffff077224 */ /* 0x000fe200078e000f */
[----:B------:R-:W-:Y:S01]  /*13650*/  UIMAD.WIDE.U32 UR8, UR4, UR10, URZ ;  /* 0x0000000a040872a5 */ /* 0x000fe2000f8e003f */
[----:B------:R-:W-:Y:S01]  /*13660*/  ISETP.GE.AND P0, PT, R13, R30, PT ;  /* 0x0000001e0d00720c */ /* 0x000fe20003f06270 */
[----:B------:R-:W-:Y:S01]  /*13670*/  UIMAD UR7, UR4, UR11, UR7 ;  /* 0x0000000b040772a4 */ /* 0x000fe2000f8e0207 */
[----:B------:R-:W-:Y:S01]  /*13680*/  VIADD R2, R3, 0x2e820 ;  /* 0x0002e82003027836 */ /* 0x000fe20000000000 */
[----:B------:R-:W-:Y:S01]  /*13690*/  USHF.R.S32.HI UR4, URZ, 0x1f, UR43 ;  /* 0x0000001f3f047899 */ /* 0x000fe2000801142b */
[----:B------:R-:W1:Y:S01]  /*136a0*/  @P1 LDC R5, c[0x0][0xbf0] ;  /* 0x0002fc00ff051b82 */ /* 0x000e620000000800 */
[----:B------:R-:W-:Y:S01]  /*136b0*/  UIADD3 UR9, UR9, UR7, URZ ;  /* 0x0000000709097290 */ /* 0x000fe2000fffe03f */
[C---:B------:R-:W-:Y:S01]  /*136c0*/  VIADD R21, R17.reuse, 0x8 ;  /* 0x0000000811157836 */ /* 0x040fe20000000000 */
[----:B------:R-:W-:Y:S01]  /*136d0*/  ULDC.64 UR10, c[0x0][0xb38] ;  /* 0x0002ce00000a7ab9 */ /* 0x000fe20000000a00 */
[----:B------:R-:W-:Y:S01]  /*136e0*/  PRMT R2, RZ, 0x654, R2 ;  /* 0x00000654ff027816 */ /* 0x000fe20000000002 */
[----:B------:R-:W-:Y:S01]  /*136f0*/  UIMAD.WIDE.U32 UR8, UR44, UR10, UR8 ;  /* 0x0000000a2c0872a5 */ /* 0x000fe2000f8e0008 */
[C---:B------:R-:W-:Y:S01]  /*13700*/  VIADD R105, R17.reuse, 0x20 ;  /* 0x0000002011697836 */ /* 0x040fe20000000000 */
[----:B------:R-:W-:Y:S01]  /*13710*/  BSSY B1, `(.L_x_8173) ;  /* 0x0000078000017945 */ /* 0x000fe20003800000 */
[C---:B------:R-:W-:Y:S01]  /*13720*/  VIADD R107, R17.reuse, 0x18 ;  /* 0x00000018116b7836 */ /* 0x040fe20000000000 */
[----:B------:R-:W-:Y:S01]  /*13730*/  UIMAD UR9, UR44, UR11, UR9 ;  /* 0x0000000b2c0972a4 */ /* 0x000fe2000f8e0209 */
[----:B------:R-:W-:Y:S01]  /*13740*/  VIADD R109, R17, 0x10 ;  /* 0x00000010116d7836 */ /* 0x000fe20000000000 */
[----:B------:R2:W-:Y:S01]  /*13750*/  SYNCS.ARRIVE.TRANS64.RED.A1T0 RZ, [R2+URZ], RZ ;  /* 0x000000ff02ff79a7 */ /* 0x0005e2000810043f */
[----:B------:R-:W-:Y:S01]  /*13760*/  ULDC.64 UR10, c[0x0][0xb40] ;  /* 0x0002d000000a7ab9 */ /* 0x000fe20000000a00 */
[----:B------:R-:W-:Y:S01]  /*13770*/  SHF.R.S32.HI R24, RZ, 0x1f, R21 ;  /* 0x0000001fff187819 */ /* 0x000fe20000011415 */
[----:B------:R-:W-:Y:S01]  /*13780*/  UIMAD UR4, UR4, UR10, URZ ;  /* 0x0000000a040472a4 */ /* 0x000fe2000f8e023f */
[----:B------:R-:W-:Y:S01]  /*13790*/  SHF.R.S32.HI R26, RZ, 0x1f, R23 ;  /* 0x0000001fff1a7819 */ /* 0x000fe20000011417 */
[----:B------:R-:W-:Y:S01]  /*137a0*/  UIMAD.WIDE.U32 UR8, UR43, UR10, UR8 ;  /* 0x0000000a2b0872a5 */ /* 0x000fe2000f8e0008 */
[----:B0-----:R-:W-:Y:S01]  /*137b0*/  @P1 IMAD.HI.U32 R0, R15, R0, RZ ;  /* 0x000000000f001227 */ /* 0x001fe200078e00ff */
[----:B------:R-:W-:Y:S01]  /*137c0*/  UIMAD UR4, UR43, UR11, UR4 ;  /* 0x0000000b2b0472a4 */ /* 0x000fe2000f8e0204 */
[----:B------:R-:W-:-:S02]  /*137d0*/  SHF.R.S32.HI R27, RZ, 0x1f, R228 ;  /* 0x0000001fff1b7819 */ /* 0x000fc400000114e4 */
[----:B------:R-:W-:Y:S01]  /*137e0*/  ULDC.64 UR10, c[0x0][0xb48] ;  /* 0x0002d200000a7ab9 */ /* 0x000fe20000000a00 */
[----:B------:R-:W-:Y:S01]  /*137f0*/  UIADD3 UR9, UR9, UR4, URZ ;  /* 0x0000000409097290 */ /* 0x000fe2000fffe03f */
[----:B------:R-:W-:Y:S01]  /*13800*/  SHF.R.S32.HI R95, RZ, 0x1f, R229 ;  /* 0x0000001fff5f7819 */ /* 0x000fe200000114e5 */
[C---:B------:R-:W-:Y:S01]  /*13810*/  VIADD R104, R17.reuse, 0x20 ;  /* 0x0000002011687836 */ /* 0x040fe20000000000 */
[----:B-1----:R-:W-:Y:S01]  /*13820*/  @P1 SHF.R.U32.HI R7, RZ, R5, R0 ;  /* 0x00000005ff071219 */ /* 0x002fe20000011600 */
[----:B------:R-:W-:Y:S01]  /*13830*/  UIMAD.WIDE.U32 UR8, UR37, UR10, UR8 ;  /* 0x0000000a250872a5 */ /* 0x000fe2000f8e0008 */
[----:B------:R-:W-:Y:S01]  /*13840*/  SHF.R.S32.HI R96, RZ, 0x1f, R230 ;  /* 0x0000001fff607819 */ /* 0x000fe200000114e6 */
[----:B------:R-:W-:Y:S01]  /*13850*/  VIADD R106, R17, 0x18 ;  /* 0x00000018116a7836 */ /* 0x000fe20000000000 */
[--C-:B------:R-:W-:Y:S01]  /*13860*/  SHF.R.S32.HI R0, RZ, 0x1f, R7.reuse ;  /* 0x0000001fff007819 */ /* 0x100fe20000011407 */
[----:B------:R-:W-:Y:S01]  /*13870*/  IMAD.MOV R9, RZ, RZ, -R7 ;  /* 0x000000ffff097224 */ /* 0x000fe200078e0a07 */
[----:B------:R-:W-:-:S02]  /*13880*/  UIMAD UR37, UR37, UR11, UR9 ;  /* 0x0000000b252572a4 */ /* 0x000fc4000f8e0209 */
[----:B------:R-:W-:Y:S01]  /*13890*/  IMAD.U32 R5, RZ, RZ, UR9 ;  /* 0x00000009ff057e24 */ /* 0x000fe2000f8e00ff */
[----:B------:R-:W-:Y:S01]  /*138a0*/  SHF.R.S32.HI R97, RZ, 0x1f, R231 ;  /* 0x0000001fff617819 */ /* 0x000fe200000114e7 */
[----:B------:R-:W-:Y:S01]  /*138b0*/  ULDC.64 UR10, c[0x0][0xb30] ;  /* 0x0002cc00000a7ab9 */ /* 0x000fe20000000a00 */
[----:B------:R-:W-:Y:S01]  /*138c0*/  IMAD R9, R94, R9, R15 ;  /* 0x000000095e097224 */ /* 0x000fe200078e020f */
        /* <DEDUP_REMOVED lines=23> */
[----:B------:R-:W-:-:S03]  /*13a40*/  VIADD R108, R17, 0x10 ;  /* 0x00000010116c7836 */ /* 0x000fc60000000000 */
[----:B------:R-:W-:Y:S02]  /*13a50*/  LEA.HI.X R20, R4, UR9, R3, 0x2, P1 ;  /* 0x0000000904147c11 */ /* 0x000fe400088f1403 */
[----:B------:R2:W0:Y:S04]  /*13a60*/  SHFL.IDX PT, R4, R0, RZ, 0x1c1f ;  /* 0x001c1fff00047589 */ /* 0x00042800000e0000 */
[----:B------:R2:W1:Y:S01]  /*13a70*/  SHFL.IDX PT, R5, R20, RZ, 0x1c1f ;  /* 0x001c1fff14057589 */ /* 0x00046200000e0000 */
[----:B------:R-:W-:Y:S05]  /*13a80*/  @P0 BRA `(.L_x_8174) ;  /* 0x0000000400000947 */ /* 0x000fea0003800000 */
[----:B------:R-:W-:Y:S02]  /*13a90*/  ULDC UR4, c[0x0][0xac8] ;  /* 0x0002b20000047ab9 */ /* 0x000fe40000000800 */
[----:B------:R-:W-:Y:S02]  /*13aa0*/  ISETP.GE.AND P3, PT, R21, UR4, PT ;  /* 0x0000000415007c0c */ /* 0x000fe4000bf66270 */
[----:B------:R-:W-:Y:S02]  /*13ab0*/  ISETP.GE.AND P2, PT, R17, UR4, PT ;  /* 0x0000000411007c0c */ /* 0x000fe4000bf46270 */
[----:B------:R-:W-:Y:S02]  /*13ac0*/  ISETP.GE.AND P1, PT, R108, UR4, PT ;  /* 0x000000046c007c0c */ /* 0x000fe4000bf26270 */
[----:B------:R-:W-:Y:S02]  /*13ad0*/  ISETP.GE.AND P0, PT, R106, UR4, PT ;  /* 0x000000046a007c0c */ /* 0x000fe4000bf06270 */
[----:B------:R-:W-:-:S05]  /*13ae0*/  ISETP.GE.AND P4, PT, R104, UR4, PT ;  /* 0x0000000468007c0c */ /* 0x000fca000bf86270 */
[-C--:B0-----:R-:W-:Y:S02]  /*13af0*/  @!P3 LEA R6, P5, R21, R4.reuse, 0x2 ;  /* 0x000000041506b211 */ /* 0x081fe400078a10ff */
[----:B-12---:R-:W-:Y:S02]  /*13b00*/  @!P2 IMAD.WIDE R2, R17, 0x4, R4 ;  /* 0x000000041102a825 */ /* 0x006fe400078e0204 */
        /* <DEDUP_REMOVED lines=56> */
.L_x_8174:
[----:B------:R-:W-:Y:S05]  /*13e90*/  BSYNC B1 ;  /* 0x0000000000017941 */ /* 0x000fea0003800000 */
.L_x_8173:
[----:B------:R-:W-:Y:S01]  /*13ea0*/  ISETP.GE.AND P0, PT, R25, R30, PT ;  /* 0x0000001e1900720c */ /* 0x000fe20003f06270 */
[----:B-1-3--:R1:W3:Y:S04]  /*13eb0*/  SHFL.IDX PT, R5, R20, 0x1, 0x1c1f ;  /* 0x003c1f0014057f89 */ /* 0x00a2e800000e0000 */
[----:B0-----:R1:W0:Y:S08]  /*13ec0*/  SHFL.IDX PT, R4, R0, 0x1, 0x1c1f ;  /* 0x003c1f0000047f89 */ /* 0x00123000000e0000 */
[----:B-1----:R-:W-:Y:S05]  /*13ed0*/  @P0 BRA `(.L_x_8172) ;  /* 0x00000010002c0947 */ /* 0x002fea0003800000 */
[----:B------:R-:W-:Y:S02]  /*13ee0*/  ULDC UR4, c[0x0][0xac8] ;  /* 0x0002b20000047ab9 */ /* 0x000fe40000000800 */
[----:B------:R-:W-:Y:S02]  /*13ef0*/  ISETP.GE.AND P1, PT, R21, UR4, PT ;  /* 0x0000000415007c0c */ /* 0x000fe4000bf26270 */
[----:B------:R-:W-:Y:S02]  /*13f00*/  ISETP.GE.AND P4, PT, R17, UR4, PT ;  /* 0x0000000411007c0c */ /* 0x000fe4000bf86270 */
[----:B------:R-:W-:Y:S02]  /*13f10*/  ISETP.GE.AND P0, PT, R108, UR4, PT ;  /* 0x000000046c007c0c */ /* 0x000fe4000bf06270 */
[----:B------:R-:W-:-:S07]  /*13f20*/  ISETP.GE.AND P2, PT, R106, UR4, PT ;  /* 0x000000046a007c0c */ /* 0x000fce000bf46270 */
[-C--:B0-----:R-:W-:Y:S02]  /*13f30*/  @!P1 LEA R6, P3, R21, R4.reuse, 0x2 ;  /* 0x0000000415069211 */ /* 0x081fe400078610ff */
[----:B--23--:R-:W-:Y:S02]  /*13f40*/  @!P4 IMAD.WIDE R2, R17, 0x4, R4 ;  /* 0x000000041102c825 */ /* 0x00cfe400078e0204 */
[----:B------:R-:W-:Y:S02]  /*13f50*/  @!P1 LEA.HI.X R7, R21, R5, R24, 0x2, P3 ;  /* 0x0000000515079211 */ /* 0x000fe400018f1418 */
[----:B------:R-:W-:Y:S01]  /*13f60*/  ISETP.GE.AND P3, PT, R104, UR4, PT ;  /* 0x0000000468007c0c */ /* 0x000fe2000bf66270 */
[----:B------:R-:W-:Y:S01]  /*13f70*/  @!P4 ST.E.64 desc[UR54][R2.64], R34 ;  /* 0x000000220200c985 */ /* 0x000fe2000c101b36 */
[----:B------:R-:W-:Y:S02]  /*13f80*/  ISETP.GE.AND P4, PT, R237, UR4, PT ;  /* 0x00000004ed007c0c */ /* 0x000fe4000bf86270 */
[-C--:B------:R-:W-:Y:S01]  /*13f90*/  @!P0 LEA R8, P5, R108, R4.reuse, 0x2 ;  /* 0x000000046c088211 */ /* 0x080fe200078a10ff */
[----:B------:R0:W-:Y:S01]  /*13fa0*/  @!P1 ST.E.64 desc[UR54][R6.64], R36 ;  /* 0x0000002406009985 */ /* 0x0001e2000c101b36 */
[----:B------:R-:W-:-:S02]  /*13fb0*/  @!P2 LEA R10, P1, R106, R4, 0x2 ;  /* 0x000000046a0aa211 */ /* 0x000fc400078210ff */
[-C--:B------:R-:W-:Y:S02]  /*13fc0*/  @!P0 LEA.HI.X R9, R108, R5.reuse, R109, 0x2, P5 ;  /* 0x000000056c098211 */ /* 0x080fe400028f146d */
[----:B------:R-:W-:Y:S02]  /*13fd0*/  @!P2 LEA.HI.X R11, R106, R5, R107, 0x2, P1 ;  /* 0x000000056a0ba211 */ /* 0x000fe400008f146b */
[----:B------:R-:W-:Y:S01]  /*13fe0*/  ISETP.GE.AND P1, PT, R235, UR4, PT ;  /* 0x00000004eb007c0c */ /* 0x000fe2000bf26270 */
[----:B------:R1:W-:Y:S01]  /*13ff0*/  @!P0 ST.E.64 desc[UR54][R8.64], R38 ;  /* 0x0000002608008985 */ /* 0x0003e2000c101b36 */
[----:B------:R-:W-:Y:S02]  /*14000*/  ISETP.GE.AND P0, PT, R236, UR4, PT ;  /* 0x00000004ec007c0c */ /* 0x000fe4000bf06270 */
[-C--:B------:R-:W-:Y:S01]  /*14010*/  @!P3 LEA R12, P6, R104, R4.reuse, 0x2 ;  /* 0x00000004680cb211 */ /* 0x080fe200078c10ff */
[----:B------:R2:W-:Y:S01]  /*14020*/  @!P2 ST.E.64 desc[UR54][R10.64], R40 ;  /* 0x000000280a00a985 */ /* 0x0005e2000c101b36 */
[----:B------:R-:W-:-:S02]  /*14030*/  @!P4 LEA R14, P5, R237, R4, 0x2 ;  /* 0x00000004ed0ec211 */ /* 0x000fc400078a10ff */
[-C--:B------:R-:W-:Y:S02]  /*14040*/  @!P3 LEA.HI.X R13, R104, R5.reuse, R105, 0x2, P6 ;  /* 0x00000005680db211 */ /* 0x080fe400030f1469 */
[----:B------:R-:W-:Y:S02]  /*14050*/  ISETP.GE.AND P2, PT, R234, UR4, PT ;  /* 0x00000004ea007c0c */ /* 0x000fe4000bf46270 */
[----:B------:R-:W-:Y:S01]  /*14060*/  @!P4 LEA.HI.X R15, R237, R5, R103, 0x2, P5 ;  /* 0x00000005ed0fc211 */ /* 0x000fe200028f1467 */
[----:B------:R3:W-:Y:S01]  /*14070*/  @!P3 ST.E.64 desc[UR54][R12.64], R42 ;  /* 0x0000002a0c00b985 */ /* 0x0007e2000c101b36 */
[-C--:B0-----:R-:W-:Y:S02]  /*14080*/  @!P1 LEA R6, P5, R235, R4.reuse, 0x2 ;  /* 0x00000004eb069211 */ /* 0x081fe400078a10ff */
[----:B------:R-:W-:Y:S01]  /*14090*/  @!P0 LEA R2, P3, R236, R4, 0x2 ;  /* 0x00000004ec028211 */ /* 0x000fe200078610ff */
[----:B------:R-:W-:Y:S01]  /*140a0*/  @!P4 ST.E.64 desc[UR54][R14.64], R44 ;  /* 0x0000002c0e00c985 */ /* 0x000fe2000c101b36 */
[----:B------:R-:W-:-:S02]  /*140b0*/  ISETP.GE.AND P4, PT, R233, UR4, PT ;  /* 0x00000004e9007c0c */ /* 0x000fc4000bf86270 */
[-C--:B------:R-:W-:Y:S02]  /*140c0*/  @!P0 LEA.HI.X R3, R236, R5.reuse, R102, 0x2, P3 ;  /* 0x00000005ec038211 */ /* 0x080fe400018f1466 */
[----:B------:R-:W-:Y:S02]  /*140d0*/  ISETP.GE.AND P3, PT, R232, UR4, PT ;  /* 0x00000004e8007c0c */ /* 0x000fe4000bf66270 */
[CC--:B-1----:R-:W-:Y:S01]  /*140e0*/  @!P2 LEA R8, P6, R234.reuse, R4.reuse, 0x2 ;  /* 0x00000004ea08a211 */ /* 0x0c2fe200078c10ff */
        /* <DEDUP_REMOVED lines=33> */
.L_x_8163:
        /* <DEDUP_REMOVED lines=31> */
.L_x_8175:
        /* <DEDUP_REMOVED lines=56> */
.L_x_8177:
[----:B------:R-:W-:Y:S05]  /*14870*/  BSYNC B1 ;  /* 0x0000000000017941 */ /* 0x000fea0003800000 */
.L_x_8176:
[----:B------:R-:W-:-:S06]  /*14880*/  UISETP.GT.AND UP0, UPT, UR46, 0x1, UPT ;  /* 0x000000012e00788c */ /* 0x000fcc000bf04270 */
[----:B------:R-:W-:-:S13]  /*14890*/  PLOP3.LUT P0, PT, PT, PT, UP0, 0x80, 0x0 ;  /* 0x000000000000781c */ /* 0x000fda0003f0f008 */
[----:B------:R-:W-:Y:S05]  /*148a0*/  @P0 BRA `(.L_x_8172) ;  /* 0x0000000400b80947 */ /* 0x000fea0003800000 */
[----:B------:R-:W1:Y:S01]  /*148b0*/  LDC R11, c[0x0][0xbe8] ;  /* 0x0002fa00ff0b7b82 */ /* 0x000e620000000800 */
[----:B------:R-:W-:Y:S01]  /*148c0*/  SHF.R.S32.HI R8, RZ, 0x1f, R10 ;  /* 0x0000001fff087819 */ /* 0x000fe2000001140a */
[----:B------:R-:W-:Y:S01]  /*148d0*/  ULDC.64 UR10, c[0x0][0xaa0] ;  /* 0x0002a800000a7ab9 */ /* 0x000fe20000000a00 */
[----:B------:R-:W-:Y:S01]  /*148e0*/  BSSY B1, `(.L_x_8178) ;  /* 0x0000040000017945 */ /* 0x000fe20003800000 */
[----:B------:R-:W-:Y:S01]  /*148f0*/  UIMAD UR7, UR16, UR10, URZ ;  /* 0x0000000a100772a4 */ /* 0x000fe2000f8e023f */
[----:B------:R-:W-:Y:S01]  /*14900*/  LEA.HI R8, R8, R10, RZ, 0x3 ;  /* 0x0000000a08087211 */ /* 0x000fe200078f18ff */
[----:B------:R-:W-:Y:S01]  /*14910*/  UIMAD.WIDE.U32 UR8, UR4, UR10, URZ ;  /* 0x0000000a040872a5 */ /* 0x000fe2000f8e003f */
[----:B------:R-:W-:Y:S01]  /*14920*/  SHF.R.S32.HI R10, RZ, 0x1f, R19 ;  /* 0x0000001fff0a7819 */ /* 0x000fe20000011413 */
[----:B------:R-:W-:Y:S01]  /*14930*/  UIMAD UR7, UR4, UR11, UR7 ;  /* 0x0000000b040772a4 */ /* 0x000fe2000f8e0207 */
[----:B------:R-:W-:Y:S02]  /*14940*/  SHF.R.S32.HI R8, RZ, 0x3, R8 ;  /* 0x00000003ff087819 */ /* 0x000fe40000011408 */
[----:B------:R-:W-:Y:S01]  /*14950*/  ULDC.64 UR10, c[0x0][0xae8] ;  /* 0x0002ba00000a7ab9 */ /* 0x000fe20000000a00 */
[----:B------:R-:W-:Y:S01]  /*14960*/  UIADD3 UR9, UR9, UR7, URZ ;  /* 0x0000000709097290 */ /* 0x000fe2000fffe03f */
[----:B------:R-:W-:Y:S01]  /*14970*/  SHF.R.S32.HI R12, RZ, 0x1f, R16 ;  /* 0x0000001fff0c7819 */ /* 0x000fe20000011410 */
[----:B------:R-:W-:-:S02]  /*14980*/  IMAD R2, R22, 0x20, R8 ;  /* 0x0000002016027824 */ /* 0x000fc400078e0208 */
[----:B------:R-:W-:Y:S02]  /*14990*/  UIMAD.WIDE.U32 UR8, UR44, UR10, UR8 ;  /* 0x0000000a2c0872a5 */ /* 0x000fe4000f8e0008 */
[----:B------:R-:W-:Y:S02]  /*149a0*/  VIADD R6, R2, UR36 ;  /* 0x0000002402067c36 */ /* 0x000fe40008000000 */
[----:B------:R-:W-:Y:S02]  /*149b0*/  UIMAD UR9, UR44, UR11, UR9 ;  /* 0x0000000b2c0972a4 */ /* 0x000fe4000f8e0209 */
[----:B0-----:R-:W-:Y:S01]  /*149c0*/  IMAD.MOV.U32 R5, RZ, RZ, R6 ;  /* 0x000000ffff057224 */ /* 0x001fe200078e0006 */
[----:B------:R-:W-:Y:S01]  /*149d0*/  ULDC.64 UR10, c[0x0][0xaf0] ;  /* 0x0002bc00000a7ab9 */ /* 0x000fe20000000a00 */
[----:B-1----:R-:W-:Y:S01]  /*149e0*/  ISETP.NE.AND P0, PT, R11, 0x1, PT ;  /* 0x000000010b00780c */ /* 0x002fe20003f05270 */
[----:B------:R-:W-:Y:S02]  /*149f0*/  UIMAD UR42, UR42, UR10, URZ ;  /* 0x0000000a2a2a72a4 */ /* 0x000fe4000f8e023f */
[----:B------:R-:W-:-:S02]  /*14a00*/  UIMAD.WIDE.U32 UR8, UR43, UR10, UR8 ;  /* 0x0000000a2b0872a5 */ /* 0x000fc4000f8e0008 */
        /* <DEDUP_REMOVED lines=45> */
.L_x_8179:
[----:B------:R-:W-:Y:S05]  /*14ce0*/  BSYNC B1 ;  /* 0x0000000000017941 */ /* 0x000fea0003800000 */
.L_x_8178:
        /* <DEDUP_REMOVED lines=13> */
.L_x_8181:
[----:B------:R-:W-:Y:S05]  /*14dc0*/  BSYNC B1 ;  /* 0x0000000000017941 */ /* 0x000fea0003800000 */
.L_x_8180:
        /* <DEDUP_REMOVED lines=13> */
.L_x_8183:
[----:B------:R-:W-:Y:S05]  /*14ea0*/  BSYNC B1 ;  /* 0x0000000000017941 */ /* 0x000fea0003800000 */
.L_x_8182:
        /* <DEDUP_REMOVED lines=14> */
.L_x_8172:
[----:B------:R-:W-:Y:S05]  /*14f90*/  BSYNC B0 ;  /* 0x0000000000007941 */ /* 0x000fea0003800000 */
.L_x_8162:
[----:B------:R-:W-:Y:S02]  /*14fa0*/  ULDC UR4, c[0x0][0xc3c] ;  /* 0x00030f0000047ab9 */ /* 0x000fe40000000800 */
[----:B------:R-:W-:-:S13]  /*14fb0*/  ISETP.GE.AND P0, PT, R31, UR4, PT ;  /* 0x000000041f007c0c */ /* 0x000fda000bf06270 */
[----:B------:R-:W-:Y:S05]  /*14fc0*/  @!P0 BRA `(.L_x_8184) ;  /* 0xfffffec000088947 */ /* 0x000fea000383ffff */
[----:B------:R-:W-:Y:S05]  /*14fd0*/  EXIT ;  /* 0x000000000000794d */ /* 0x000fea0003800000 */
.L_x_8122:
        /* <DEDUP_REMOVED lines=20> */
.L_x_8185:
        /* <DEDUP_REMOVED lines=44> */
.L_x_8189:
        /* <DEDUP_REMOVED lines=39> */
.L_x_8187:
        /* <DEDUP_REMOVED lines=15> */
.L_x_8190:
        /* <DEDUP_REMOVED lines=62> */
.L_x_8191:
        /* <DEDUP_REMOVED lines=63> */
.L_x_8192:
[----:B01----:R-:W-:-:S05]  /*15f10*/  LOP3.LUT R3, RZ, R2, RZ, 0x33, !PT ;  /* 0x00000002ff037212 */ /* 0x003fca00078e33ff */
[----:B------:R-:W-:-:S05]  /*15f20*/  IMAD.IADD R2, R6, 0x1, R3 ;  /* 0x0000000106027824 */ /* 0x000fca00078e0203 */
[----:B------:R1:W-:Y:S01]  /*15f30*/  STL [R1+0x14], R2 ;  /* 0x0000140201007387 */ /* 0x0003e20000100800 */
[----:B------:R-:W-:Y:S05]  /*15f40*/  BRA `(.L_x_8193) ;  /* 0x00000000000c7947 */ /* 0x000fea0003800000 */
.L_x_8188:
[----:B------:R0:W-:Y:S04]  /*15f50*/  STL [R1+0x10], R7 ;  /* 0x0000100701007387 */ /* 0x0001e80000100800 */
[----:B------:R0:W-:Y:S04]  /*15f60*/  STL [R1+0x14], RZ ;  /* 0x000014ff01007387 */ /* 0x0001e80000100800 */
[----:B------:R0:W-:Y:S02]  /*15f70*/  STL [R1+0x18], RZ ;  /* 0x000018ff01007387 */ /* 0x0001e40000100800 */
.L_x_8193:
        /* <DEDUP_REMOVED lines=11> */
.L_x_8186:
        /* <DEDUP_REMOVED lines=46> */
[----:B------:R-:W-:-:S04]  /*16310*/  SEL R3, R3, 0xffffffc0, !P0 ;  /* 0xffffffc003037807 */ /* 0x000fc80004000000 */
[----:B------:R-:W-:Y:S04]  /*16320*/  STL [R1+0x30], R2 ;  /* 0x0000300201007387 */ /* 0x000fe80000100800 */
[----:B------:R-:W-:Y:S04]  /*16330*/  STL [R1+0x34], RZ ;  /* 0x000034ff01007387 */ /* 0x000fe80000100800 */
[----:B------:R0:W-:Y:S04]  /*16340*/  STL [R1+0x4], R0 ;  /* 0x0000040001007387 */ /* 0x0001e80000100800 */
[----:B------:R1:W-:Y:S01]  /*16350*/  STL [R1], RZ ;  /* 0x000000ff01007387 */ /* 0x0003e20000100800 */
[----:B0-----:R-:W-:-:S07]  /*16360*/  IMAD.IADD R0, R3, 0x1, R19 ;  /* 0x0000000103007824 */ /* 0x001fce00078e0213 */
.L_x_8262:
[----:B------:R-:W-:Y:S01]  /*16370*/  ULDC.64 UR4, c[0x0][0xc88] ;  /* 0x0003220000047ab9 */ /* 0x000fe20000000a00 */
[----:B------:R-:W-:Y:S01]  /*16380*/  IMAD.MOV.U32 R0, RZ, RZ, RZ ;  /* 0x000000ffff007224 */ /* 0x000fe200078e00ff */
[----:B------:R-:W-:Y:S01]  /*16390*/  UIMAD.WIDE UR4, UR42, 0x4, UR4 ;  /* 0x000000042a0478a5 */ /* 0x000fe2000f8e0204 */
[----:B--2---:R-:W2:Y:S01]  /*163a0*/  LDL.LU R12, [R1+0x18] ;  /* 0x00001800010c7983 */ /* 0x004ea20000300800 */
        /* <DEDUP_REMOVED lines=9> */
[----:B------:R-:W4:Y:S03]  /*16440*/  LDC R10, c[0x0][0x424] ;  /* 0x00010900ff0a7b82 */ /* 0x000f260000000800 */
[----:B------:R-:W-:-:S05]  /*16450*/  UISETP.NE.AND.EX UP0, UPT, UR5, URZ, UPT, UP0 ;  /* 0x0000003f0500728c */ /* 0x000fca000bf05300 */
[----:B------:R-:W0:Y:S01]  /*16460*/  LDC R11, c[0x0][0x2f0] ;  /* 0x0000bc00ff0b7b82 */ /* 0x000e220000000800 */
        /* <DEDUP_REMOVED lines=16> */
[----:B---3--:R-:W-:Y:S01]  /*16570*/  IMAD.U32 R2, RZ, RZ, UR4 ;  /* 0x00000004ff027e24 */ /* 0x008fe2000f8e00ff */
[----:B------:R-:W-:Y:S01]  /*16580*/  UIADD3 UR4, UP0, UR48, UR6, URZ ;  /* 0x0000000630047290 */ /* 0x000fe2000ff1e03f */
[----:B------:R-:W-:-:S02]  /*16590*/  ISETP.NE.AND.EX P0, PT, RZ, UR7, PT, P0 ;  /* 0x00000007ff007c0c */ /* 0x000fc4000bf05300 */
[----:B------:R-:W-:Y:S01]  /*165a0*/  IMAD.U32 R3, RZ, RZ, UR5 ;  /* 0x00000005ff037e24 */ /* 0x000fe2000f8e00ff */
[----:B------:R-:W-:-:S04]  /*165b0*/  UIADD3.X UR5, UR49, UR7, URZ, UP0, !UPT ;  /* 0x0000000731057290 */ /* 0x000fc800087fe43f */
[----:B------:R-:W3:Y:S01]  /*165c0*/  @P2 LDG.E R8, desc[UR54][R2.64] ;  /* 0x0000003602082981 */ /* 0x000ee2000c1e1900 */
        /* <DEDUP_REMOVED lines=8> */
[----:B------:R-:W-:-:S04]  /*16650*/  IMAD.U32 R4, RZ, RZ, UR4 ;  /* 0x00000004ff047e24 */ /* 0x000fc8000f8e00ff */
        /* <DEDUP_REMOVED lines=9> */
[----:B---3--:R-:W-:Y:S02]  /*166f0*/  @P2 R2UR UR47, R8 ;  /* 0x00000000082f22ca */ /* 0x008fe400000e0000 */
[----:B------:R-:W-:-:S04]  /*16700*/  LOP3.LUT R8, R12, 0xff0000, RZ, 0xc0, !PT ;  /* 0x00ff00000c087812 */ /* 0x000fc800078ec0ff */
[----:B------:R-:W-:Y:S01]  /*16710*/  LEA.HI R8, R8, R4, RZ, 0x10 ;  /* 0x0000000408087211 */ /* 0x000fe200078f80ff */
[----:B----4-:R-:W-:Y:S08]  /*16720*/  @P3 BRA `(.L_x_8195) ;  /* 0x0000000000103947 */ /* 0x010ff00003800000 */
[----:B------:R-:W-:Y:S05]  /*16730*/  @!P2 BRA `(.L_x_8195) ;  /* 0x00000000000ca947 */ /* 0x000fea0003800000 */
[----:B-----5:R-:W2:Y:S04]  /*16740*/  LDG.E R18, desc[UR54][R2.64] ;  /* 0x0000003602127981 */ /* 0x020ea8000c1e1900 */
[----:B------:R-:W2:Y:S02]  /*16750*/  LDG.E R2, desc[UR54][R2.64+0x4] ;  /* 0x0000043602027981 */ /* 0x000ea4000c1e1900 */
[----:B--2---:R-:W-:-:S07]  /*16760*/  IMAD.IADD R18, R2, 0x1, -R18 ;  /* 0x0000000102127824 */ /* 0x004fce00078e0a12 */
.L_x_8195:
        /* <DEDUP_REMOVED lines=17> */
.L_x_8196:
[----:B------:R-:W-:Y:S05]  /*16880*/  @!P0 BRA `(.L_x_8197) ;  /* 0x00000000000c8947 */ /* 0x000fea0003800000 */
[----:B------:R-:W2:Y:S04]  /*16890*/  LDG.E R2, desc[UR54][R6.64] ;  /* 0x0000003606027981 */ /* 0x000ea8000c1e1900 */
[----:B------:R-:W2:Y:S02]  /*168a0*/  LDG.E R6, desc[UR54][R6.64+0x4] ;  /* 0x0000043606067981 */ /* 0x000ea4000c1e1900 */
[----:B--2---:R-:W-:-:S07]  /*168b0*/  IMAD.IADD R2, R6, 0x1, -R2 ;  /* 0x0000000106027824 */ /* 0x004fce00078e0a02 */
.L_x_8197:
[----:B0-----:R-:W2:Y:S01]  /*168c0*/  LDL R3, [R1+0x14] ;  /* 0x0000140001037983 */ /* 0x001ea20000100800 */
[----:B-----5:R-:W-:Y:S02]  /*168d0*/  IMAD.IADD R2, R2, 0x1, -R0 ;  /* 0x0000000102027824 */ /* 0x020fe400078e0a00 */
[----:B------:R-:W0:Y:S02]  /*168e0*/  LDC R0, c[0x0][0x448] ;  /* 0x00011200ff007b82 */ /* 0x000e240000000800 */
[C---:B------:R-:W-:Y:S01]  /*168f0*/  VIADD R5, R2.reuse, 0xdf ;  /* 0x000000df02057836 */ /* 0x040fe20000000000 */
[----:B------:R-:W-:Y:S02]  /*16900*/  IADD3 R2, R2, 0xe0, -R18 ;  /* 0x000000e002027810 */ /* 0x000fe40007ffe812 */
[----:B0-----:R-:W-:-:S13]  /*16910*/  ISETP.NE.AND P0, PT, R0, 0x1, PT ;  /* 0x000000010000780c */ /* 0x001fda0003f05270 */
[----:B------:R-:W0:Y:S08]  /*16920*/  @P0 LDC R4, c[0x0][0x44c] ;  /* 0x00011300ff040b82 */ /* 0x000e300000000800 */
[----:B------:R-:W3:Y:S01]  /*16930*/  @P0 LDC R0, c[0x0][0x450] ;  /* 0x00011400ff000b82 */ /* 0x000ee20000000800 */
[----:B--2---:R-:W-:-:S04]  /*16940*/  IMAD.SHL.U32 R3, R3, 0x80, RZ ;  /* 0x0000008003037824 */ /* 0x004fc800078e00ff */
[----:B------:R-:W-:-:S04]  /*16950*/  VIADD R3, R3, 0x7f ;  /* 0x0000007f03037836 */ /* 0x000fc80000000000 */
[----:B0-----:R-:W-:-:S05]  /*16960*/  @P0 IMAD.HI.U32 R4, R3, R4, RZ ;  /* 0x0000000403040227 */ /* 0x001fca00078e00ff */
[----:B---3--:R-:W-:Y:S01]  /*16970*/  @P0 SHF.R.U32.HI R3, RZ, R0, R4 ;  /* 0x00000000ff030219 */ /* 0x008fe20000011604 */
[----:B------:R-:W-:-:S04]  /*16980*/  IMAD.MOV.U32 R4, RZ, RZ, RZ ;  /* 0x000000ffff047224 */ /* 0x000fc800078e00ff */
[----:B------:R-:W-:-:S04]  /*16990*/  IMAD.HI R4, R5, -0x6db6db6d, R4 ;  /* 0x9249249305047827 */ /* 0x000fc800078e0204 */
[----:B------:R-:W-:Y:S01]  /*169a0*/  IMAD.IADD R3, R2, 0x1, R3 ;  /* 0x0000000102037824 */ /* 0x000fe200078e0203 */
[----:B------:R-:W-:Y:S01]  /*169b0*/  SHF.R.U32.HI R0, RZ, 0x1f, R4 ;  /* 0x0000001fff007819 */ /* 0x000fe20000011604 */
[----:B------:R-:W-:-:S03]  /*169c0*/  IMAD.MOV.U32 R2, RZ, RZ, RZ ;  /* 0x000000ffff027224 */ /* 0x000fc600078e00ff */
[----:B------:R-:W-:Y:S01]  /*169d0*/  LEA.HI.SX32 R0, R4, R0, 0x19 ;  /* 0x0000000004007211 */ /* 0x000fe200078fcaff */
[----:B------:R-:W-:Y:S01]  /*169e0*/  IMAD.HI R2, R3, -0x6db6db6d, R2 ;  /* 0x9249249303027827 */ /* 0x000fe200078e0202 */
[----:B------:R-:W-:-:S04]  /*169f0*/  SHF.R.U32.HI R4, RZ, 0x10, R8 ;  /* 0x00000010ff047819 */ /* 0x000fc80000011608 */
[----:B------:R-:W-:Y:S02]  /*16a00*/  ISETP.NE.AND P0, PT, R4, RZ, PT ;  /* 0x000000ff0400720c */ /* 0x000fe40003f05270 */
[----:B------:R-:W-:-:S04]  /*16a10*/  SHF.R.U32.HI R3, RZ, 0x1f, R2 ;  /* 0x0000001fff037819 */ /* 0x000fc80000011602 */
[----:B------:R-:W-:Y:S01]  /*16a20*/  LEA.HI.SX32 R3, R2, R3, 0x19 ;  /* 0x0000000302037211 */ /* 0x000fe200078fcaff */
[----:B------:R-:W-:-:S03]  /*16a30*/  IMAD.MOV.U32 R2, RZ, RZ, RZ ;  /* 0x000000ffff027224 */ /* 0x000fc600078e00ff */
[----:B------:R-:W-:-:S03]  /*16a40*/  VIMNMX R0, R0, R3, PT ;  /* 0x0000000300007248 */ /* 0x000fc60003fe0100 */
[----:B------:R-:W0:Y:S01]  /*16a50*/  @!P0 LDC R4, c[0x0][0x9f0] ;  /* 0x00027c00ff048b82 */ /* 0x000e220000000800 */
        /* <DEDUP_REMOVED lines=28> */
.L_x_8198:
        /* <DEDUP_REMOVED lines=26> */
.L_x_8200:
        /* <DEDUP_REMOVED lines=20> */
.L_x_8203:
[----:B------:R-:W-:Y:S05]  /*16f00*/  BSYNC B6 ;  /* 0x0000000000067941 */ /* 0x000fea0003800000 */
.L_x_8202:
        /* <DEDUP_REMOVED lines=21> */
.L_x_8205:
[----:B------:R-:W-:Y:S05]  /*17060*/  BSYNC B6 ;  /* 0x0000000000067941 */ /* 0x000fea0003800000 */
.L_x_8204:
        /* <DEDUP_REMOVED lines=21> */
.L_x_8207:
[----:B------:R-:W-:Y:S05]  /*171c0*/  BSYNC B6 ;  /* 0x0000000000067941 */ /* 0x000fea0003800000 */
.L_x_8206:
        /* <DEDUP_REMOVED lines=19> */
.L_x_8209:
[----:B------:R-:W-:Y:S05]  /*17300*/  BSYNC B6 ;  /* 0x0000000000067941 */ /* 0x000fea0003800000 */
.L_x_8208:
        /* <DEDUP_REMOVED lines=24> */
.L_x_8281:
        /* <DEDUP_REMOVED lines=10> */
.L_x_8284:
        /* <DEDUP_REMOVED lines=21> */
.L_x_8213:
[----:B--2---:R-:W0:Y:S04]  /*17680*/  LDL R3, [R1] ;  /* 0x0000000001037983 */ /* 0x004e280000100800 */
        /* <DEDUP_REMOVED lines=8> */
.L_x_8285:
        /* <DEDUP_REMOVED lines=8> */
.L_x_8215:
        /* <DEDUP_REMOVED lines=18> */
.L_x_8286:
        /* <DEDUP_REMOVED lines=8> */
.L_x_8217:
        /* <DEDUP_REMOVED lines=10> */
[----:B------:R-:W-:-:S02]  /*179d0*/  UMOV UR12, UR36 ;  /* 0x00000024000c7c82 */ /* 0x000fc40008000000 */
[----:B------:R-:W-:Y:S01]  /*179e0*/  P2R R0, PR, RZ, 0x1 ;  /* 0x00000001ff007803 */ /* 0x000fe20000000000 */
[----:B------:R-:W-:Y:S02]  /*179f0*/  UIADD3 UR8, UR8, 0x20400, URZ ;  /* 0x0002040008087890 */ /* 0x000fe4000fffe03f */
[----:B------:R-:W-:Y:S02]  /*17a00*/  UIADD3 UR9, UR9, 0x2e830, URZ ;  /* 0x0002e83009097890 */ /* 0x000fe4000fffe03f */
[----:B------:R4:W-:Y:S07]  /*17a10*/  STL [R1+0x1c], R0 ;  /* 0x00001c0001007387 */ /* 0x0009ee0000100800 */
[----:B------:R4:W-:Y:S01]  /*17a20*/  UTMALDG.4D [UR8], [UR4], desc[UR6] ;  /* 0x00000608040075b4 */ /* 0x0009e20008019000 */
[----:B------:R-:W-:-:S02]  /*17a30*/  NOP ;  /* 0x0000000000007918 */ /* 0x000fc40000000000 */
.L_x_8211:
[----:B------:R-:W-:Y:S05]  /*17a40*/  WARPSYNC.ALL ;  /* 0x0000000000007948 */ /* 0x000fea0003800000 */
[----:B--2-4-:R-:W-:Y:S01]  /*17a50*/  VIADD R0, R17, 0x1c400 ;  /* 0x0001c40011007836 */ /* 0x014fe20000000000 */
        /* <DEDUP_REMOVED lines=27> */
[----:B------:R-:W-:Y:S02]  /*17c10*/  IMAD.MOV.U32 R12, RZ, RZ, 0x1 ;  /* 0x00000001ff0c7424 */ /* 0x000fe400078e00ff */
[----:B------:R-:W-:-:S07]  /*17c20*/  IMAD.MOV.U32 R13, RZ, RZ, RZ ;  /* 0x000000ffff0d7224 */ /* 0x000fce00078e00ff */
[----:B------:R-:W-:-:S07]  /*17c30*/  LEPC R20, `(.L_x_8219) ;  /* 0x000000001014794e */ /* 0x000fce0000000000 */
[----:B01----:R-:W-:Y:S05]  /*17c40*/  CALL.ABS.NOINC R2 ;  /* 0x0000000002007343 */ /* 0x003fea0003c00000 */
.L_x_8219:
[----:B------:R-:W-:Y:S05]  /*17c50*/  BSYNC B6 ;  /* 0x0000000000067941 */ /* 0x000fea0003800000 */
.L_x_8218:
[----:B---3--:R-:W2:Y:S01]  /*17c60*/  LDL R8, [R1+0x14] ;  /* 0x0000140001087983 */ /* 0x008ea20000100800 */
[----:B------:R-:W3:Y:S01]  /*17c70*/  LDC R5, c[0x0][0x448] ;  /* 0x00011200ff057b82 */ /* 0x000ee20000000800 */
[----:B------:R-:W-:Y:S02]  /*17c80*/  ULDC.64 UR6, c[0x0][0x2d8] ;  /* 0x0000b60000067ab9 */ /* 0x000fe40000000a00 */
[----:B------:R4:W5:Y:S01]  /*17c90*/  LDL R9, [R1+0x30] ;  /* 0x0000300001097983 */ /* 0x0009620000100800 */
[----:B------:R-:W1:Y:S01]  /*17ca0*/  S2R R2, SR_TID.X ;  /* 0x0000000000027919 */ /* 0x000e620000002100 */
[----:B------:R-:W-:Y:S01]  /*17cb0*/  UMOV UR4, UR48 ;  /* 0x0000003000047c82 */ /* 0x000fe20008000000 */
[----:B------:R-:W-:Y:S01]  /*17cc0*/  UMOV UR5, UR37 ;  /* 0x0000002500057c82 */ /* 0x000fe20008000000 */
[----:B------:R-:W-:Y:S01]  /*17cd0*/  ULDC.64 UR8, c[0x0][0x2e0] ;  /* 0x0000b80000087ab9 */ /* 0x000fe20000000a00 */
[----:B---3--:R-:W-:-:S13]  /*17ce0*/  ISETP.NE.AND P0, PT, R5, 0x1, PT ;  /* 0x000000010500780c */ /* 0x008fda0003f05270 */
[----:B0-----:R-:W0:Y:S01]  /*17cf0*/  @P0 LDC R3, c[0x0][0x44c] ;  /* 0x00011300ff030b82 */ /* 0x001e220000000800 */
[C---:B-1----:R-:W-:Y:S01]  /*17d00*/  LOP3.LUT R0, R2.reuse, 0x7f, RZ, 0xc0, !PT ;  /* 0x0000007f02007812 */ /* 0x042fe200078ec0ff */
[----:B------:R-:W-:-:S03]  /*17d10*/  IMAD.SHL.U32 R2, R2, 0x10, RZ ;  /* 0x0000001002027824 */ /* 0x000fc600078e00ff */
[----:B------:R-:W-:-:S03]  /*17d20*/  SHF.R.U32.HI R0, RZ, 0x3, R0 ;  /* 0x00000003ff007819 */ /* 0x000fc60000011600 */
        /* <DEDUP_REMOVED lines=11> */
[----:B------:R-:W-:Y:S01]  /*17de0*/  LOP3.LUT R10, R10, 0x70, RZ, 0xc0, !PT ;  /* 0x000000700a0a7812 */ /* 0x000fe200078ec0ff */
        /* <DEDUP_REMOVED lines=23> */
[----:B----4-:R-:W-:Y:S09]  /*17f60*/  BRA.DIV UR4, `(.L_x_8220) ;  /* 0x0000003a04bc7947 */ /* 0x010ff2000b800000 */
[----:B------:R-:W2:Y:S01]  /*17f70*/  LDL.LU R8, [R1+0x14] ;  /* 0x0000140001087983 */ /* 0x000ea20000300800 */
[----:B------:R-:W0:Y:S03]  /*17f80*/  S2R R6, SR_TID.X ;  /* 0x0000000000067919 */ /* 0x000e260000002100 */
[----:B------:R-:W1:Y:S01]  /*17f90*/  SHFL.IDX PT, R7, R2, RZ, 0x181f ;  /* 0x00181fff02077589 */ /* 0x000e6200000e0000 */
[----:B------:R-:W-:Y:S01]  /*17fa0*/  IMAD R3, R18, R5, RZ ;  /* 0x0000000512037224 */ /* 0x000fe200078e02ff */
[----:B0-----:R-:W-:-:S04]  /*17fb0*/  LOP3.LUT R6, R6, 0x7f, RZ, 0xc0, !PT ;  /* 0x0000007f06067812 */ /* 0x001fc800078ec0ff */
[----:B------:R-:W-:Y:S02]  /*17fc0*/  SHF.R.U32.HI R11, RZ, 0x3, R6 ;  /* 0x00000003ff0b7819 */ /* 0x000fe40000011606 */
[----:B------:R-:W0:Y:S03]  /*17fd0*/  SHFL.IDX PT, R6, R0, RZ, 0x181f ;  /* 0x00181fff00067589 */ /* 0x000e2600000e0000 */
[----:B--2---:R-:W-:-:S05]  /*17fe0*/  IMAD R4, R8, 0x80, R11 ;  /* 0x0000008008047824 */ /* 0x004fca00078e020b */
        /* <DEDUP_REMOVED lines=8> */
[----:B------:R-:W-:-:S03]  /*18070*/  VIADD R5, R4, 0x10 ;  /* 0x0000001004057836 */ /* 0x000fc60000000000 */
[----:B0-----:R-:W0:Y:S04]  /*18080*/  SHFL.IDX PT, R7, R2, 0x1, 0x181f ;  /* 0x00381f0002077f89 */ /* 0x001e2800000e0000 */
[----:B------:R-:W1:Y:S01]  /*18090*/  SHFL.IDX PT, R6, R0, 0x1, 0x181f ;  /* 0x00381f0000067f89 */ /* 0x000e6200000e0000 */
[----:B------:R-:W-:-:S13]  /*180a0*/  ISETP.GE.AND P1, PT, R5, R3, PT ;  /* 0x000000030500720c */ /* 0x000fda0003f26270 */
[----:B0-----:R-:W-:-:S05]  /*180b0*/  @!P1 IADD3 R7, P2, R10, R7, RZ ;  /* 0x000000070a079210 */ /* 0x001fca0007f5e0ff */
[----:B-1----:R-:W-:-:S05]  /*180c0*/  @!P1 IMAD.X R6, RZ, RZ, R6, P2 ;  /* 0x000000ffff069224 */ /* 0x002fca00010e0606 */
[----:B------:R-:W-:-:S04]  /*180d0*/  @!P1 LOP3.LUT R7, R7, R6, RZ, 0x3c, !PT ;  /* 0x0000000607079212 */ /* 0x000fc800078e3cff */
[----:B------:R-:W-:-:S04]  /*180e0*/  @!P1 LOP3.LUT R6, R7, R6, RZ, 0x3c, !PT ;  /* 0x0000000607069212 */ /* 0x000fc800078e3cff */
[----:B------:R-:W-:-:S05]  /*180f0*/  @!P1 LOP3.LUT R7, R7, R6, RZ, 0x3c, !PT ;  /* 0x0000000607079212 */ /* 0x000fca00078e3cff */
[----:B------:R0:W-:Y:S01]  /*18100*/  @!P1 LDGSTS.E.BYPASS.LTC128B.128 [R9+0x1cc00], desc[UR54][R6.64], !P0 ;  /* 0x1cc0000006099fae */ /* 0x0001e2000c101d76 */
        /* <DEDUP_REMOVED lines=48> */
[----:B------:R-:W-:Y:S01]  /*18410*/  @!P1 LOP3.LUT R7, R7, R6, RZ, 0x3c, !PT ;  /* 0x0000000607079212 */ /* 0x000fe200078e3cff */
[----:B------:R-:W0:Y:S04]  /*18420*/  SHFL.IDX PT, R0, R0, 0x7, 0x181f ;  /* 0x00f81f0000007f89 */ /* 0x000e2800000e0000 */
[----:B------:R1:W-:Y:S04]  /*18430*/  @!P1 LDGSTS.E.BYPASS.LTC128B.128 [R9+0x1f400], desc[UR54][R6.64], !P0 ;  /* 0x1f40000006099fae */ /* 0x0003e8000c101d76 */
[----:B------:R-:W2:Y:S02]  /*18440*/  SHFL.IDX PT, R2, R2, 0x7, 0x181f ;  /* 0x00f81f0002027f89 */ /* 0x000ea400000e0000 */
.L_x_8303:
        /* <DEDUP_REMOVED lines=10> */
.L_x_8221:
        /* <DEDUP_REMOVED lines=18> */
.L_x_8304:
[----:B------:R-:W-:Y:S05]  /*18610*/  BSYNC B0 ;  /* 0x0000000000007941 */ /* 0x000fea0003800000 */
.L_x_8222:
[----:B------:R-:W2:Y:S04]  /*18620*/  LDL.LU R3, [R1+0x2c] ;  /* 0x00002c0001037983 */ /* 0x000ea80000300800 */
[----:B------:R-:W4:Y:S01]  /*18630*/  LDL R2, [R1+0xc] ;  /* 0x00000c0001027983 */ /* 0x000f220000100800 */
[----:B--2---:R-:W-:-:S05]  /*18640*/  VIADD R18, R3, 0xfffffffe ;  /* 0xfffffffe03127836 */ /* 0x004fca0000000000 */
[----:B----4-:R-:W-:-:S13]  /*18650*/  ISETP.GE.AND P0, PT, R18, R2, PT ;  /* 0x000000021200720c */ /* 0x010fda0003f06270 */
[----:B------:R-:W-:Y:S05]  /*18660*/  @!P0 BRA `(.L_x_8224) ;  /* 0x0000001000388947 */ /* 0x000fea0003800000 */
[----:B-1-3--:R1:W5:Y:S04]  /*18670*/  LDL.LU R6, [R1+0x4] ;  /* 0x0000040001067983 */ /* 0x00a3680000300800 */
[----:B0-----:R1:W5:Y:S02]  /*18680*/  LDL.LU R0, [R1] ;  /* 0x0000000001007983 */ /* 0x0013640000300800 */
.L_x_8244:
        /* <DEDUP_REMOVED lines=36> */
.L_x_8227:
        /* <DEDUP_REMOVED lines=8> */
.L_x_8305:
[----:B------:R-:W-:Y:S05]  /*18950*/  BSYNC B1 ;  /* 0x0000000000017941 */ /* 0x000fea0003800000 */
.L_x_8228:
        /* <DEDUP_REMOVED lines=9> */
.L_x_8231:
[----:B------:R-:W-:Y:S05]  /*189f0*/  BSYNC B1 ;  /* 0x0000000000017941 */ /* 0x000fea0003800000 */
.L_x_8230:
[----:B------:R-:W3:Y:S04]  /*18a00*/  LDL R2, [R1] ;  /* 0x0000000001027983 */ /* 0x000ee80000100800 */
[----:B------:R-:W4:Y:S01]  /*18a10*/  LDL R5, [R1+0x24] ;  /* 0x0000240001057983 */ /* 0x000f220000100800 */
[----:B0-----:R-:W-:Y:S01]  /*18a20*/  IMAD.MOV.U32 R9, RZ, RZ, RZ ;  /* 0x000000ffff097224 */ /* 0x001fe200078e00ff */
        /* <DEDUP_REMOVED lines=10> */
.L_x_8232:
        /* <DEDUP_REMOVED lines=13> */
.L_x_8306:
[----:B------:R-:W-:Y:S05]  /*18ba0*/  BSYNC B1 ;  /* 0x0000000000017941 */ /* 0x000fea0003800000 */
.L_x_8233:
        /* <DEDUP_REMOVED lines=11> */
.L_x_8236:
[----:B------:R-:W-:Y:S05]  /*18c60*/  BSYNC B1 ;  /* 0x0000000000017941 */ /* 0x000fea0003800000 */
.L_x_8235:
[----:B------:R-:W-:Y:S01]  /*18c70*/  R2UR UR10, R9 ;  /* 0x00000000090a72ca */ /* 0x000fe200000e0000 */
[----:B------:R-:W-:Y:S01]  /*18c80*/  UIADD3 UR4, UP0, UR44, 0x370, URZ ;  /* 0x000003702c047890 */ /* 0x000fe2000ff1e03f */
[----:B------:R-:W-:Y:S01]  /*18c90*/  R2UR UR6, R10 ;  /* 0x000000000a0672ca */ /* 0x000fe200000e0000 */
[----:B------:R-:W-:Y:S01]  /*18ca0*/  VIADD R2, R2, 0x20400 ;  /* 0x0002040002027836 */ /* 0x000fe20000000000 */
[----:B------:R-:W-:Y:S01]  /*18cb0*/  R2UR UR7, R11 ;  /* 0x000000000b0772ca */ /* 0x000fe200000e0000 */
[----:B0-2---:R-:W-:Y:S01]  /*18cc0*/  VIADD R4, R4, 0x2e830 ;  /* 0x0002e83004047836 */ /* 0x005fe20000000000 */
[----:B------:R-:W-:Y:S01]  /*18cd0*/  PLOP3.LUT P0, PT, PT, PT, PT, 0x80, 0x0 ;  /* 0x000000000000781c */ /* 0x000fe20003f0f070 */
[----:B------:R-:W-:-:S12]  /*18ce0*/  UIADD3.X UR5, URZ, UR45, URZ, UP0, !UPT ;  /* 0x0000002d3f057290 */ /* 0x000fd800087fe43f */
.L_x_8237:
        /* <DEDUP_REMOVED lines=10> */
.L_x_8226:
[----:B------:R-:W-:Y:S05]  /*18d90*/  BSYNC B0 ;  /* 0x0000000000007941 */ /* 0x000fea0003800000 */
.L_x_8225:
[----:B------:R-:W-:-:S06]  /*18da0*/  UISETP.NE.AND UP0, UPT, UR39, 0x3, UPT ;  /* 0x000000032700788c */ /* 0x000fcc000bf05270 */
[----:B------:R-:W-:-:S13]  /*18db0*/  PLOP3.LUT P0, PT, PT, PT, UP0, 0x80, 0x0 ;  /* 0x000000000000781c */ /* 0x000fda0003f0f008 */
[----:B------:R-:W-:Y:S05]  /*18dc0*/  @!P0 BRA `(.L_x_8238) ;  /* 0x0000000000048947 */ /* 0x000fea0003800000 */
[----:B------:R-:W-:Y:S01]  /*18dd0*/  BPT.TRAP 0x1 ;  /* 0x000000040000795c */ /* 0x000fe20000300000 */
.L_x_8238:
        /* <DEDUP_REMOVED lines=8> */
.L_x_8307:
[----:B------:R-:W-:Y:S05]  /*18e60*/  BSYNC B0 ;  /* 0x0000000000007941 */ /* 0x000fea0003800000 */
.L_x_8239:
[----:B------:R-:W-:Y:S05]  /*18e70*/  @!P1 BRA `(.L_x_8241) ;  /* 0x0000000000049947 */ /* 0x000fea0003800000 */
[----:B------:R-:W-:Y:S01]  /*18e80*/  BPT.TRAP 0x1 ;  /* 0x000000040000795c */ /* 0x000fe20000300000 */
.L_x_8241:
[----:B------:R-:W-:Y:S01]  /*18e90*/  SHF.L.U32 R3, R6, 0x1f, RZ ;  /* 0x0000001f06037819 */ /* 0x000fe200000006ff */
[----:B--2---:R-:W-:-:S03]  /*18ea0*/  IMAD R2, R0, 0x7000, RZ ;  /* 0x0000700000027824 */ /* 0x004fc600078e02ff */
[----:B------:R-:W2:Y:S02]  /*18eb0*/  SYNCS.PHASECHK.TRANS64.TRYWAIT P0, [R20+URZ+0x2e860], R3 ;  /* 0x02e86003140075a7 */ /* 0x000ea4000800017f */
[----:B--2---:R-:W-:Y:S05]  /*18ec0*/  @!P0 BRA `(.L_x_8242) ;  /* 0x0000003400e08947 */ /* 0x004fea0003800000 */
.L_x_8308:
[----:B------:R-:W3:Y:S04]  /*18ed0*/  LDL R13, [R1+0x28] ;  /* 0x00002800010d7983 */ /* 0x000ee80000100800 */
[----:B------:R-:W3:Y:S01]  /*18ee0*/  LDL R12, [R1+0x20] ;  /* 0x00002000010c7983 */ /* 0x000ee20000100800 */
[----:B------:R-:W-:Y:S01]  /*18ef0*/  LOP3.LUT R0, R2, R19, RZ, 0xfc, !PT ;  /* 0x0000001302007212 */ /* 0x000fe200078efcff */
[----:B------:R-:W-:Y:S05]  /*18f00*/  WARPSYNC.ALL ;  /* 0x0000000000007948 */ /* 0x000fea0003800000 */
[----:B0-----:R-:W0:Y:S01]  /*18f10*/  S2R R9, SR_TID.X ;  /* 0x0000000000097919 */ /* 0x001e220000002100 */
[----:B------:R-:W-:-:S02]  /*18f20*/  IMAD.IADD R0, R17, 0x1, R0 ;  /* 0x0000000111007824 */ /* 0x000fc400078e0200 */
[----:B------:R-:W-:-:S03]  /*18f30*/  IMAD.MOV.U32 R14, RZ, RZ, 0x40 ;  /* 0x00000040ff0e7424 */ /* 0x000fc600078e00ff */
[----:B------:R-:W4:Y:S01]  /*18f40*/  LDSM.16.MT88.4 R4, [R0+0xe400] ;  /* 0x00e400000004783b */ /* 0x000f220000004200 */
[----:B0-----:R-:W-:-:S04]  /*18f50*/  LOP3.LUT P0, RZ, R9, 0x4, RZ, 0xc0, !PT ;  /* 0x0000000409ff7812 */ /* 0x001fc8000780c0ff */
[----:B------:R-:W-:-:S05]  /*18f60*/  SEL R14, R14, 0xffffffc0, !P0 ;  /* 0xffffffc00e0e7807 */ /* 0x000fca0004000000 */
[----:B------:R-:W-:-:S05]  /*18f70*/  IMAD.IADD R14, R14, 0x1, R19 ;  /* 0x000000010e0e7824 */ /* 0x000fca00078e0213 */
[----:B--2---:R-:W-:Y:S02]  /*18f80*/  IADD3 R3, R17, R14, R2 ;  /* 0x0000000e11037210 */ /* 0x004fe40007ffe002 */
[C-C-:B----4-:R-:W-:Y:S02]  /*18f90*/  PRMT R8, R4.reuse, 0x6420, R5.reuse ;  /* 0x0000642004087816 */ /* 0x150fe40000000005 */
[----:B------:R-:W-:Y:S02]  /*18fa0*/  PRMT R9, R4, 0x7531, R5 ;  /* 0x0000753104097816 */ /* 0x000fe40000000005 */
[C-C-:B------:R-:W-:Y:S02]  /*18fb0*/  PRMT R10, R6.reuse, 0x6420, R7.reuse ;  /* 0x00006420060a7816 */ /* 0x140fe40000000007 */
[----:B------:R-:W-:Y:S02]  /*18fc0*/  PRMT R11, R6, 0x7531, R7 ;  /* 0x00007531060b7816 */ /* 0x000fe40000000007 */
[----:B------:R-:W0:Y:S02]  /*18fd0*/  LDSM.16.MT88.4 R4, [R3+0xe400] ;  /* 0x00e400000304783b */ /* 0x000e240000004200 */
[----:B0-----:R-:W-:-:S02]  /*18fe0*/  PRMT R14, R6, 0x6420, R7 ;  /* 0x00006420060e7816 */ /* 0x001fc40000000007 */
[----:B------:R-:W-:Y:S02]  /*18ff0*/  PRMT R15, R6, 0x7531, R7 ;  /* 0x00007531060f7816 */ /* 0x000fe40000000007 */
[----:B---3--:R-:W-:Y:S02]  /*19000*/  IADD3 R0, R12, R2, R13 ;  /* 0x000000020c007210 */ /* 0x008fe40007ffe00d */
[C-C-:B------:R-:W-:Y:S02]  /*19010*/  PRMT R12, R4.reuse, 0x6420, R5.reuse ;  /* 0x00006420040c7816 */ /* 0x140fe40000000005 */
[----:B------:R-:W-:Y:S01]  /*19020*/  PRMT R13, R4, 0x7531, R5 ;  /* 0x00007531040d7816 */ /* 0x000fe20000000005 */
[----:B------:R-:W-:Y:S01]  /*19030*/  VIADD R4, R2, 0x1000 ;  /* 0x0000100002047836 */ /* 0x000fe20000000000 */
[----:B------:R-:W-:Y:S04]  /*19040*/  STSM.16.M88.4 [R0], R8 ;  /* 0x0000000800007844 */ /* 0x000fe80000000200 */
[----:B------:R-:W-:Y:S01]  /*19050*/  LOP3.LUT R4, R4, R19, RZ, 0xfc, !PT ;  /* 0x0000001304047212 */ /* 0x000fe200078efcff */
[----:B------:R-:W-:Y:S04]  /*19060*/  STSM.16.M88.4 [R0+0x800], R12 ;  /* 0x0008000c00007844 */ /* 0x000fe80000000200 */
[----:B------:R-:W-:-:S05]  /*19070*/  IMAD.IADD R4, R17, 0x1, R4 ;  /* 0x0000000111047824 */ /* 0x000fca00078e0204 */
[----:B------:R-:W0:Y:S02]  /*19080*/  LDSM.16.MT88.4 R8, [R4+0xe400] ;  /* 0x00e400000408783b */ /* 0x000e240000004200 */
[C-C-:B0-----:R-:W-:Y:S02]  /*19090*/  PRMT R4, R8.reuse, 0x6420, R9.reuse ;  /* 0x0000642008047816 */ /* 0x141fe40000000009 */
[----:B------:R-:W-:Y:S02]  /*190a0*/  PRMT R5, R8, 0x7531, R9 ;  /* 0x0000753108057816 */ /* 0x000fe40000000009 */
[C-C-:B------:R-:W-:Y:S02]  /*190b0*/  PRMT R6, R10.reuse, 0x6420, R11.reuse ;  /* 0x000064200a067816 */ /* 0x140fe4000000000b */
[----:B------:R-:W-:Y:S02]  /*190c0*/  PRMT R7, R10, 0x7531, R11 ;  /* 0x000075310a077816 */ /* 0x000fe4000000000b */
[----:B------:R-:W0:Y:S04]  /*190d0*/  LDSM.16.MT88.4 R8, [R3+0xf400] ;  /* 0x00f400000308783b */ /* 0x000e280000004200 */
[----:B------:R2:W-:Y:S02]  /*190e0*/  STSM.16.M88.4 [R0+0x1000], R4 ;  /* 0x0010000400007844 */ /* 0x0005e40000000200 */
[----:B--2---:R-:W-:-:S05]  /*190f0*/  VIADD R4, R2, 0x2000 ;  /* 0x0000200002047836 */ /* 0x004fca0000000000 */
        /* <DEDUP_REMOVED lines=44> */
[C---:B--2---:R-:W-:Y:S02]  /*193c0*/  VIADD R4, R2.reuse, 0x5000 ;  /* 0x0000500002047836 */ /* 0x044fe40000000000 */
[----:B------:R-:W-:-:S03]  /*193d0*/  VIADD R2, R2, 0x6000 ;  /* 0x0000600002027836 */ /* 0x000fc60000000000 */
[-C--:B------:R-:W-:Y:S02]  /*193e0*/  LOP3.LUT R4, R4, R19.reuse, RZ, 0xfc, !PT ;  /* 0x0000001304047212 */ /* 0x080fe400078efcff */
[----:B------:R-:W-:-:S03]  /*193f0*/  LOP3.LUT R2, R2, R19, RZ, 0xfc, !PT ;  /* 0x0000001302027212 */ /* 0x000fc600078efcff */
[C---:B------:R-:W-:Y:S02]  /*19400*/  IMAD.IADD R4, R17.reuse, 0x1, R4 ;  /* 0x0000000111047824 */ /* 0x040fe400078e0204 */
        /* <DEDUP_REMOVED lines=38> */
.L_x_8243:
[----:B0-----:R-:W0:Y:S01]  /*19670*/  S2R R0, SR_TID.X ;  /* 0x0000000000007919 */ /* 0x001e220000002100 */
[----:B--2---:R2:W-:Y:S01]  /*19680*/  SYNCS.ARRIVE.TRANS64.A1T0 RZ, [R20+URZ+0x2e850], RZ ;  /* 0x02e850ff14ff79a7 */ /* 0x0045e2000810003f */
[----:B------:R4:W5:Y:S01]  /*19690*/  LDL R6, [R1+0x4] ;  /* 0x0000040001067983 */ /* 0x0009620000100800 */
[----:B0-----:R-:W-:-:S03]  /*196a0*/  LOP3.LUT R2, R0, 0x7f, RZ, 0xc0, !PT ;  /* 0x0000007f00027812 */ /* 0x001fc600078ec0ff */
        /* <DEDUP_REMOVED lines=8> */
[----:B------:R4:W5:Y:S11]  /*19730*/  LDL R0, [R1] ;  /* 0x0000000001007983 */ /* 0x0009760000100800 */
[----:B----4-:R-:W-:Y:S05]  /*19740*/  @P0 BRA `(.L_x_8244) ;  /* 0xffffffec00d00947 */ /* 0x010fea000383ffff */
.L_x_8224:
        /* <DEDUP_REMOVED lines=14> */
[----:B-1-3--:R-:W0:Y:S01]  /*19830*/  POPC R7, R4 ;  /* 0x0000000400077309 */ /* 0x00ae220000000000 */
[----:B--2---:R-:W0:Y:S02]  /*19840*/  SHFL.IDX PT, R0, R3, R0, 0x1f ;  /* 0x00001f0003007589 */ /* 0x004e2400000e0000 */
[----:B0-----:R-:W-:-:S05]  /*19850*/  IADD3 R0, R0, UR40, R7 ;  /* 0x0000002800007c10 */ /* 0x001fca000fffe007 */
[----:B------:R2:W-:Y:S02]  /*19860*/  STL [R1+0x10], R0 ;  /* 0x0000100001007387 */ /* 0x0005e40000100800 */
.L_x_8246:
[----:B------:R-:W-:Y:S05]  /*19870*/  BSYNC B0 ;  /* 0x0000000000007941 */ /* 0x000fea0003800000 */
.L_x_8245:
[----:B------:R-:W-:-:S06]  /*19880*/  UISETP.NE.AND UP0, UPT, UR39, 0x3, UPT ;  /* 0x000000032700788c */ /* 0x000fcc000bf05270 */
[----:B------:R-:W-:-:S13]  /*19890*/  PLOP3.LUT P1, PT, PT, PT, UP0, 0x80, 0x0 ;  /* 0x000000000000781c */ /* 0x000fda0003f2f008 */
[----:B------:R-:W-:Y:S05]  /*198a0*/  @!P1 BRA `(.L_x_8247) ;  /* 0x0000000000049947 */ /* 0x000fea0003800000 */
[----:B------:R-:W-:Y:S01]  /*198b0*/  BPT.TRAP 0x1 ;  /* 0x000000040000795c */ /* 0x000fe20000300000 */
.L_x_8247:
[----:B------:R-:W4:Y:S04]  /*198c0*/  LDL R3, [R1+0x4] ;  /* 0x0000040001037983 */ /* 0x000f280000100800 */
[----:B------:R-:W3:Y:S01]  /*198d0*/  LDL R2, [R1] ;  /* 0x0000000001027983 */ /* 0x000ee20000100800 */
[----:B0-2--5:R-:W-:Y:S01]  /*198e0*/  IMAD.U32 R0, RZ, RZ, UR41 ;  /* 0x00000029ff007e24 */ /* 0x025fe2000f8e00ff */
[----:B------:R-:W-:Y:S04]  /*198f0*/  BSSY B0, `(.L_x_8248) ;  /* 0x0000007000007945 */ /* 0x000fe80003800000 */
[----:B------:R-:W-:-:S02]  /*19900*/  ISETP.NE.AND P2, PT, R0, 0x3, PT ;  /* 0x000000030000780c */ /* 0x000fc40003f45270 */
[----:B----4-:R-:W-:-:S04]  /*19910*/  LOP3.LUT R3, R3, 0x1, RZ, 0x3c, !PT ;  /* 0x0000000103037812 */ /* 0x010fc800078e3cff */
[----:B------:R-:W-:Y:S01]  /*19920*/  SHF.L.U32 R3, R3, 0x1f, RZ ;  /* 0x0000001f03037819 */ /* 0x000fe200000006ff */
[----:B---3--:R-:W-:-:S04]  /*19930*/  IMAD R16, R2, 0x8, R17 ;  /* 0x0000000802107824 */ /* 0x008fc800078e0211 */
[----:B------:R-:W0:Y:S02]  /*19940*/  SYNCS.PHASECHK.TRANS64.TRYWAIT P1, [R16+URZ+0x2e870], R3 ;  /* 0x02e87003100075a7 */ /* 0x000e24000802017f */
[----:B0-----:R-:W-:Y:S05]  /*19950*/  @!P1 BRA `(.L_x_8249) ;  /* 0x0000002c00509947 */ /* 0x001fea0003800000 */
.L_x_8309:
[----:B------:R-:W-:Y:S05]  /*19960*/  BSYNC B0 ;  /* 0x0000000000007941 */ /* 0x000fea0003800000 */
.L_x_8248:
[----:B------:R-:W-:Y:S05]  /*19970*/  @!P2 BRA `(.L_x_8250) ;  /* 0x000000000004a947 */ /* 0x000fea0003800000 */
[----:B------:R-:W-:Y:S01]  /*19980*/  BPT.TRAP 0x1 ;  /* 0x000000040000795c */ /* 0x000fe20000300000 */
.L_x_8250:
[----:B------:R-:W0:Y:S02]  /*19990*/  LDL R0, [R1+0x4] ;  /* 0x0000040001007983 */ /* 0x000e240000100800 */
[----:B0-----:R-:W-:-:S04]  /*199a0*/  SHF.L.U32 R3, R0, 0x1f, RZ ;  /* 0x0000001f00037819 */ /* 0x001fc800000006ff */
[----:B------:R-:W0:Y:S02]  /*199b0*/  SYNCS.PHASECHK.TRANS64.TRYWAIT P1, [R16+URZ+0x2e860], R3 ;  /* 0x02e86003100075a7 */ /* 0x000e24000802017f */
[----:B0-----:R-:W-:Y:S05]  /*199c0*/  @!P1 BRA `(.L_x_8251) ;  /* 0x0000002c00489947 */ /* 0x001fea0003800000 */
.L_x_8310:
[----:B------:R-:W2:Y:S04]  /*199d0*/  LDL R18, [R1] ;  /* 0x0000000001127983 */ /* 0x000ea80000100800 */
[----:B------:R-:W3:Y:S01]  /*199e0*/  LDL R12, [R1+0x28] ;  /* 0x00002800010c7983 */ /* 0x000ee20000100800 */
[----:B-1----:R-:W1:Y:S01]  /*199f0*/  S2R R9, SR_TID.X ;  /* 0x0000000000097919 */ /* 0x002e620000002100 */
[----:B------:R-:W-:Y:S05]  /*19a00*/  WARPSYNC.ALL ;  /* 0x0000000000007948 */ /* 0x000fea0003800000 */
[----:B------:R-:W-:Y:S01]  /*19a10*/  IMAD.MOV.U32 R13, RZ, RZ, 0x40 ;  /* 0x00000040ff0d7424 */ /* 0x000fe200078e00ff */
[----:B-1----:R-:W-:-:S04]  /*19a20*/  LOP3.LUT P1, RZ, R9, 0x4, RZ, 0xc0, !PT ;  /* 0x0000000409ff7812 */ /* 0x002fc8000782c0ff */
[----:B------:R-:W-:Y:S01]  /*19a30*/  SEL R13, R13, 0xffffffc0, !P1 ;  /* 0xffffffc00d0d7807 */ /* 0x000fe20004800000 */
        /* <DEDUP_REMOVED lines=97> */
.L_x_8252:
        /* <DEDUP_REMOVED lines=13> */
.L_x_8201:
[----:B------:R-:W-:Y:S05]  /*1a120*/  BSYNC B7 ;  /* 0x0000000000077941 */ /* 0x000fea0003800000 */
.L_x_8199:
[----:B0-2---:R-:W2:Y:S02]  /*1a130*/  LDL R0, [R1+0x38] ;  /* 0x0000380001007983 */ /* 0x005ea40000100800 */
        /* <DEDUP_REMOVED lines=14> */
.L_x_8253:
        /* <DEDUP_REMOVED lines=13> */
[----:B------:R-:W2:Y:S01]  /*1a2f0*/  @!P1 LDC.64 R4, c[0x0][0xc78] ;  /* 0x00031e00ff049b82 */ /* 0x000ea20000000a00 */
[----:B0-----:R-:W-:-:S05]  /*1a300*/  @!P1 IMAD.WIDE R2, R6, 0x4, R2 ;  /* 0x0000000406029825 */ /* 0x001fca00078e0202 */
[----:B------:R2:W3:Y:S02]  /*1a310*/  @!P1 LDG.E R0, desc[UR54][R2.64] ;  /* 0x0000003602009981 */ /* 0x0004e4000c1e1900 */
[----:B--2---:R-:W-:-:S05]  /*1a320*/  @!P1 IMAD.WIDE R2, R6, 0x4, R4 ;  /* 0x0000000406029825 */ /* 0x004fca00078e0204 */
[----:B------:R-:W3:Y:S01]  /*1a330*/  @!P1 LDG.E R7, desc[UR54][R2.64] ;  /* 0x0000003602079981 */ /* 0x000ee2000c1e1900 */
[C---:B------:R-:W-:Y:S02]  /*1a340*/  ISETP.NE.AND P1, PT, R10.reuse, RZ, PT ;  /* 0x000000ff0a00720c */ /* 0x040fe40003f25270 */
        /* <DEDUP_REMOVED lines=11> */
[----:B0-----:R-:W-:Y:S02]  /*1a400*/  SEL R3, R8, RZ, P3 ;  /* 0x000000ff08037207 */ /* 0x001fe40001800000 */
[----:B------:R-:W0:Y:S03]  /*1a410*/  LDC R8, c[0x0][0xc38] ;  /* 0x00030e00ff087b82 */ /* 0x000e260000000800 */
[----:B------:R-:W-:Y:S02]  /*1a420*/  IMAD.IADD R4, R6, 0x1, R3 ;  /* 0x0000000106047824 */ /* 0x000fe400078e0203 */
[----:B------:R-:W-:Y:S04]  /*1a430*/  SHFL.IDX PT, R6, R9, 0x1, 0x1f ;  /* 0x00201f0009067f89 */ /* 0x000fe800000e0000 */
[----:B------:R-:W2:Y:S02]  /*1a440*/  SHFL.UP PT, R2, R4, 0x8, RZ ;  /* 0x0500000004027989 */ /* 0x000ea400000e00ff */
[----:B--2---:R-:W-:-:S05]  /*1a450*/  SEL R3, R2, RZ, P4 ;  /* 0x000000ff02037207 */ /* 0x004fca0002000000 */
[----:B------:R-:W-:Y:S02]  /*1a460*/  IMAD.IADD R5, R4, 0x1, R3 ;  /* 0x0000000104057824 */ /* 0x000fe400078e0203 */
[----:B------:R-:W-:Y:S04]  /*1a470*/  SHFL.IDX PT, R4, R9, RZ, 0x1f ;  /* 0x00001fff09047589 */ /* 0x000fe800000e0000 */
[----:B------:R-:W2:Y:S02]  /*1a480*/  SHFL.UP PT, R2, R5, 0x10, RZ ;  /* 0x0600000005027989 */ /* 0x000ea400000e00ff */
[----:B--2---:R-:W-:-:S05]  /*1a490*/  SEL R2, R2, RZ, P5 ;  /* 0x000000ff02027207 */ /* 0x004fca0002800000 */
[----:B------:R-:W-:Y:S02]  /*1a4a0*/  IMAD.IADD R2, R5, 0x1, R2 ;  /* 0x0000000105027824 */ /* 0x000fe400078e0202 */
[----:B------:R-:W-:-:S03]  /*1a4b0*/  IMAD.MOV.U32 R5, RZ, RZ, RZ ;  /* 0x000000ffff057224 */ /* 0x000fc600078e00ff */
[----:B------:R-:W0:Y:S02]  /*1a4c0*/  SHFL.IDX PT, R3, R2, 0x1f, 0x1f ;  /* 0x03e01f0002037f89 */ /* 0x000e2400000e0000 */
[----:B0-----:R-:W-:-:S04]  /*1a4d0*/  IMAD R3, R3, R8, RZ ;  /* 0x0000000803037224 */ /* 0x001fc800078e02ff */
[----:B------:R-:W-:-:S05]  /*1a4e0*/  IMAD.IADD R6, R6, 0x1, R3 ;  /* 0x0000000106067824 */ /* 0x000fca00078e0203 */
[----:B------:R-:W-:-:S13]  /*1a4f0*/  ISETP.GT.AND P6, PT, R6, R4, PT ;  /* 0x000000040600720c */ /* 0x000fda0003fc4270 */
[----:B------:R-:W-:Y:S05]  /*1a500*/  @P6 BRA `(.L_x_8255) ;  /* 0x0000000000986947 */ /* 0x000fea0003800000 */
.L_x_8257:
[----:B------:R-:W-:-:S04]  /*1a510*/  UIADD3 UR42, UR42, 0x1f, URZ ;  /* 0x0000001f2a2a7890 */ /* 0x000fc8000fffe03f */
[----:B------:R-:W-:-:S06]  /*1a520*/  UISETP.GE.AND UP0, UPT, UR42, UR4, UPT ;  /* 0x000000042a00728c */ /* 0x000fcc000bf06270 */
[----:B------:R-:W-:-:S13]  /*1a530*/  PLOP3.LUT P6, PT, PT, PT, UP0, 0x40, 0x0 ;  /* 0x000000000000781c */ /* 0x000fda0003fce808 */
[----:B------:R-:W-:Y:S05]  /*1a540*/  @!P6 BRA `(.L_x_8256) ;  /* 0x0000000800c8e947 */ /* 0x000fea0003800000 */
[----:B------:R-:W0:Y:S01]  /*1a550*/  S2R R0, SR_TID.X ;  /* 0x0000000000007919 */ /* 0x000e220000002100 */
[----:B------:R-:W2:Y:S01]  /*1a560*/  LDC R8, c[0x0][0xc38] ;  /* 0x00030e00ff087b82 */ /* 0x000ea20000000800 */
[----:B0-----:R-:W-:-:S05]  /*1a570*/  LOP3.LUT R0, R0, 0x1f, RZ, 0xc0, !PT ;  /* 0x0000001f00007812 */ /* 0x001fca00078ec0ff */
[----:B------:R-:W-:Y:S02]  /*1a580*/  VIADD R7, R0, UR42 ;  /* 0x0000002a00077c36 */ /* 0x000fe40008000000 */
[----:B------:R-:W-:-:S03]  /*1a590*/  IMAD.MOV.U32 R0, RZ, RZ, RZ ;  /* 0x000000ffff007224 */ /* 0x000fc600078e00ff */
[----:B------:R-:W-:-:S13]  /*1a5a0*/  ISETP.GE.OR P6, PT, R7, UR4, !P0 ;  /* 0x0000000407007c0c */ /* 0x000fda000c7c6670 */
[----:B------:R-:W0:Y:S02]  /*1a5b0*/  @!P6 LDC.64 R2, c[0x0][0xc80] ;  /* 0x00032000ff02eb82 */ /* 0x000e240000000a00 */
[----:B0-----:R-:W-:-:S05]  /*1a5c0*/  @!P6 IMAD.WIDE R2, R7, 0x4, R2 ;  /* 0x000000040702e825 */ /* 0x001fca00078e0202 */
[----:B------:R0:W3:Y:S02]  /*1a5d0*/  @!P6 LDG.E R0, desc[UR54][R2.64] ;  /* 0x000000360200e981 */ /* 0x0000e4000c1e1900 */
[----:B0-----:R-:W0:Y:S02]  /*1a5e0*/  @!P6 LDC.64 R2, c[0x0][0xc78] ;  /* 0x00031e00ff02eb82 */ /* 0x001e240000000a00 */
[----:B0-----:R-:W-:-:S04]  /*1a5f0*/  @!P6 IMAD.WIDE R2, R7, 0x4, R2 ;  /* 0x000000040702e825 */ /* 0x001fc800078e0202 */
[----:B------:R-:W-:-:S06]  /*1a600*/  IMAD.MOV.U32 R7, RZ, RZ, RZ ;  /* 0x000000ffff077224 */ /* 0x000fcc00078e00ff */
[----:B------:R-:W3:Y:S02]  /*1a610*/  @!P6 LDG.E R7, desc[UR54][R2.64] ;  /* 0x000000360207e981 */ /* 0x000ee4000c1e1900 */
        /* <DEDUP_REMOVED lines=16> */
[----:B------:R-:W2:Y:S02]  /*1a720*/  SHFL.IDX PT, R3, R2, 0x1f, 0x1f ;  /* 0x03e01f0002037f89 */ /* 0x000ea400000e0000 */
[----:B--2---:R-:W-:-:S04]  /*1a730*/  IMAD R3, R3, R8, RZ ;  /* 0x0000000803037224 */ /* 0x004fc800078e02ff */
[----:B------:R-:W-:-:S05]  /*1a740*/  IMAD.IADD R6, R3, 0x1, R6 ;  /* 0x0000000103067824 */ /* 0x000fca00078e0206 */
[----:B------:R-:W-:-:S13]  /*1a750*/  ISETP.GT.AND P6, PT, R6, R4, PT ;  /* 0x000000040600720c */ /* 0x000fda0003fc4270 */
[----:B------:R-:W-:Y:S05]  /*1a760*/  @!P6 BRA `(.L_x_8257) ;  /* 0xfffffffc0068e947 */ /* 0x000fea000383ffff */
.L_x_8255:
[----:B------:R-:W-:-:S04]  /*1a770*/  IMAD.IADD R6, R6, 0x1, -R3 ;  /* 0x0000000106067824 */ /* 0x000fc800078e0a03 */
[----:B------:R-:W-:-:S05]  /*1a780*/  IMAD R3, R2, R8, R6 ;  /* 0x0000000802037224 */ /* 0x000fca00078e0206 */
[----:B------:R-:W-:-:S13]  /*1a790*/  ISETP.GT.AND P0, PT, R3, R4, PT ;  /* 0x000000040300720c */ /* 0x000fda0003f04270 */
[----:B------:R-:W-:Y:S02]  /*1a7a0*/  VOTEU.ANY UR5, UPT, !P0 ;  /* 0x0000000000057886 */ /* 0x000fe400040e0100 */
[----:B------:R-:W-:Y:S01]  /*1a7b0*/  ISETP.NE.AND P0, PT, RZ, UR5, PT ;  /* 0x00000005ff007c0c */ /* 0x000fe2000bf05270 */
[----:B------:R-:W-:-:S06]  /*1a7c0*/  UPOPC UR4, UR5 ;  /* 0x00000005000472bf */ /* 0x000fcc0008000000 */
[----:B------:R-:W-:-:S05]  /*1a7d0*/  IMAD.U32 R3, RZ, RZ, UR4 ;  /* 0x00000004ff037e24 */ /* 0x000fca000f8e00ff */
[----:B------:R0:W2:Y:S04]  /*1a7e0*/  SHFL.IDX PT, R0, R0, R3, 0x1f ;  /* 0x00001f0300007589 */ /* 0x0000a800000e0000 */
[----:B------:R0:W3:Y:S01]  /*1a7f0*/  SHFL.IDX PT, R7, R7, R3, 0x1f ;  /* 0x00001f0307077589 */ /* 0x0000e200000e0000 */
[----:B------:R-:W-:Y:S05]  /*1a800*/  @!P0 BRA `(.L_x_8258) ;  /* 0x00000000000c8947 */ /* 0x000fea0003800000 */
[----:B------:R-:W-:-:S06]  /*1a810*/  UIADD3 UR5, UR4, -0x1, URZ ;  /* 0xffffffff04057890 */ /* 0x000fcc000fffe03f */
[----:B------:R-:W-:-:S06]  /*1a820*/  IMAD.U32 R5, RZ, RZ, UR5 ;  /* 0x00000005ff057e24 */ /* 0x000fcc000f8e00ff */
[----:B------:R4:W0:Y:S02]  /*1a830*/  SHFL.IDX PT, R5, R2, R5, 0x1f ;  /* 0x00001f0502057589 */ /* 0x00082400000e0000 */
.L_x_8258:
[----:B0---4-:R-:W-:Y:S01]  /*1a840*/  IMAD R2, R5, R8, R6 ;  /* 0x0000000805027224 */ /* 0x011fe200078e0206 */
[----:B---3--:R-:W-:Y:S01]  /*1a850*/  ISETP.NE.AND P0, PT, R7, 0x1, PT ;  /* 0x000000010700780c */ /* 0x008fe20003f05270 */
[----:B------:R-:W-:Y:S02]  /*1a860*/  UIADD3 UR42, UR4, UR42, URZ ;  /* 0x0000002a042a7290 */ /* 0x000fe4000fffe03f */
[----:B------:R-:W-:Y:S01]  /*1a870*/  IMAD.IADD R4, R4, 0x1, -R2 ;  /* 0x0000000104047824 */ /* 0x000fe200078e0a02 */
[----:B------:R0:W-:Y:S09]  /*1a880*/  STL [R1+0x10], R2 ;  /* 0x0000100201007387 */ /* 0x0001f20000100800 */
[----:B------:R-:W-:Y:S05]  /*1a890*/  @!P0 BRA `(.L_x_8259) ;  /* 0x0000000000e48947 */ /* 0x000fea0003800000 */
[----:B--2---:R-:W-:-:S04]  /*1a8a0*/  IABS R5, R0 ;  /* 0x0000000000057213 */ /* 0x004fc80000000000 */
[----:B0-----:R-:W0:Y:S08]  /*1a8b0*/  I2F.RP R2, R5 ;  /* 0x0000000500027306 */ /* 0x001e300000209400 */
        /* <DEDUP_REMOVED lines=55> */
.L_x_8259:
[----:B------:R-:W-:Y:S02]  /*1ac30*/  ULDC.64 UR4, c[0x0][0xc90] ;  /* 0x0003240000047ab9 */ /* 0x000fe40000000a00 */
[----:B------:R-:W-:-:S06]  /*1ac40*/  UIMAD.WIDE UR4, UR42, 0x4, UR4 ;  /* 0x000000042a0478a5 */ /* 0x000fcc000f8e0204 */
[----:B0-----:R-:W-:Y:S02]  /*1ac50*/  IMAD.U32 R2, RZ, RZ, UR4 ;  /* 0x00000004ff027e24 */ /* 0x001fe4000f8e00ff */
[----:B------:R-:W-:-:S05]  /*1ac60*/  IMAD.U32 R3, RZ, RZ, UR5 ;  /* 0x00000005ff037e24 */ /* 0x000fca000f8e00ff */
[----:B------:R-:W2:Y:S02]  /*1ac70*/  LDG.E R6, desc[UR54][R2.64] ;  /* 0x0000003602067981 */ /* 0x000ea4000c1e1900 */
[----:B--2---:R-:W-:-:S05]  /*1ac80*/  IMAD R5, R0, R6, RZ ;  /* 0x0000000600057224 */ /* 0x004fca00078e02ff */
        /* <DEDUP_REMOVED lines=28> */
[----:B------:R-:W-:Y:S02]  /*1ae50*/  VIADDMNMX R6, R3, R8, R6, PT ;  /* 0x0000000803067246 */ /* 0x000fe40003800106 */
[----:B------:R-:W-:Y:S02]  /*1ae60*/  IADD3 R7, R7, 0x1000000, R4 ;  /* 0x0100000007077810 */ /* 0x000fe40007ffe004 */
        /* <DEDUP_REMOVED lines=28> */
.L_x_8260:
[----:B0-----:R-:W-:-:S05]  /*1b030*/  LOP3.LUT R3, RZ, R4, RZ, 0x33, !PT ;  /* 0x00000004ff037212 */ /* 0x001fca00078e33ff */
[----:B------:R-:W-:-:S05]  /*1b040*/  IMAD.IADD R0, R0, 0x1, R3 ;  /* 0x0000000100007824 */ /* 0x000fca00078e0203 */
[----:B------:R3:W-:Y:S01]  /*1b050*/  STL [R1+0x14], R0 ;  /* 0x0000140001007387 */ /* 0x0007e20000100800 */
[----:B------:R-:W-:Y:S05]  /*1b060*/  BRA `(.L_x_8261) ;  /* 0x0000000000107947 */ /* 0x000fea0003800000 */
.L_x_8256:
[----:B------:R0:W-:Y:S01]  /*1b070*/  STL [R1+0x10], R4 ;  /* 0x0000100401007387 */ /* 0x0001e20000100800 */
[----:B------:R-:W-:-:S03]  /*1b080*/  ULDC UR42, c[0x0][0xc3c] ;  /* 0x00030f00002a7ab9 */ /* 0x000fc60000000800 */
[----:B------:R0:W-:Y:S04]  /*1b090*/  STL [R1+0x14], RZ ;  /* 0x000014ff01007387 */ /* 0x0001e80000100800 */
[----:B------:R0:W-:Y:S02]  /*1b0a0*/  STL [R1+0x18], RZ ;  /* 0x000018ff01007387 */ /* 0x0001e40000100800 */
.L_x_8261:
[----:B------:R-:W4:Y:S04]  /*1b0b0*/  LDL R3, [R1+0x14] ;  /* 0x0000140001037983 */ /* 0x000f280000100800 */
[----:B--2---:R-:W2:Y:S04]  /*1b0c0*/  LDL R2, [R1+0x18] ;  /* 0x0000180001027983 */ /* 0x004ea80000100800 */
[----:B0-----:R-:W5:Y:S01]  /*1b0d0*/  LDL R4, [R1+0x10] ;  /* 0x0000100001047983 */ /* 0x001f620000100800 */
[----:B---3--:R-:W0:Y:S02]  /*1b0e0*/  S2R R0, SR_TID.X ;  /* 0x0000000000007919 */ /* 0x008e240000002100 */
[----:B0-----:R-:W-:Y:S01]  /*1b0f0*/  LOP3.LUT R0, R0, 0x1f, RZ, 0xc0, !PT ;  /* 0x0000001f00007812 */ /* 0x001fe200078ec0ff */
[----:B------:R-:W-:Y:S03]  /*1b100*/  BAR.SYNC.DEFER_BLOCKING 0x4, 0x180 ;  /* 0x0106000000007b1d */ /* 0x000fe60000010000 */
[----:B------:R-:W-:-:S13]  /*1b110*/  ISETP.NE.AND P0, PT, R0, RZ, PT ;  /* 0x000000ff0000720c */ /* 0x000fda0003f05270 */
[----:B------:R-:W-:Y:S01]  /*1b120*/  @!P0 MOV R0, 0x400 ;  /* 0x0000040000008802 */ /* 0x000fe20000000f00 */
[----:B----4-:R-:W-:Y:S02]  /*1b130*/  IMAD.MOV.U32 R5, RZ, RZ, R3 ;  /* 0x000000ffff057224 */ /* 0x010fe400078e0003 */
[----:B------:R-:W0:Y:S01]  /*1b140*/  @!P0 S2R R3, SR_CgaCtaId ;  /* 0x0000000000038919 */ /* 0x000e220000008800 */
[----:B--2---:R-:W-:Y:S01]  /*1b150*/  IMAD.MOV.U32 R6, RZ, RZ, R2 ;  /* 0x000000ffff067224 */ /* 0x004fe200078e0002 */
[----:B0-----:R-:W-:Y:S01]  /*1b160*/  @!P0 LEA R17, R3, R0, 0x18 ;  /* 0x0000000003118211 */ /* 0x001fe200078ec0ff */
[----:B------:R-:W-:-:S04]  /*1b170*/  IMAD.U32 R0, RZ, RZ, UR42 ;  /* 0x0000002aff007e24 */ /* 0x000fc8000f8e00ff */
[----:B------:R-:W-:-:S05]  /*1b180*/  @!P0 IMAD.MOV.U32 R7, RZ, RZ, R0 ;  /* 0x000000ffff078224 */ /* 0x000fca00078e0000 */
[----:B-----5:R0:W-:Y:S01]  /*1b190*/  @!P0 STS.128 [R17+0x2e8d0], R4 ;  /* 0x02e8d00411008388 */ /* 0x0201e20000000c00 */
[----:B------:R-:W-:Y:S06]  /*1b1a0*/  BAR.ARV 0x5, 0x180 ;  /* 0x0146000000007b1d */ /* 0x000fec0000002000 */
.L_x_8254:
[----:B------:R-:W-:Y:S02]  /*1b1b0*/  ULDC UR4, c[0x0][0xc3c] ;  /* 0x00030f0000047ab9 */ /* 0x000fe40000000800 */
[----:B------:R-:W-:-:S06]  /*1b1c0*/  UISETP.GE.AND UP0, UPT, UR42, UR4, UPT ;  /* 0x000000042a00728c */ /* 0x000fcc000bf06270 */
[----:B------:R-:W-:-:S13]  /*1b1d0*/  PLOP3.LUT P0, PT, PT, PT, UP0, 0x80, 0x0 ;  /* 0x000000000000781c */ /* 0x000fda0003f0f008 */
[----:B------:R-:W-:Y:S05]  /*1b1e0*/  @!P0 BRA `(.L_x_8262) ;  /* 0xffffffb000608947 */ /* 0x000fea000383ffff */
.L_x_8194:
[----:B------:R-:W3:Y:S01]  /*1b1f0*/  LDL.LU R0, [R1+0x34] ;  /* 0x0000340001007983 */ /* 0x000ee20000300800 */
[----:B------:R-:W-:Y:S01]  /*1b200*/  BSSY B0, `(.L_x_8263) ;  /* 0x000000b000007945 */ /* 0x000fe20003800000 */
[----:B012---:R-:W0:Y:S01]  /*1b210*/  S2R R5, SR_CgaCtaId ;  /* 0x0000000000057919 */ /* 0x007e220000008800 */
[----:B---3--:R-:W-:-:S05]  /*1b220*/  VIADD R0, R0, 0x1 ;  /* 0x0000000100007836 */ /* 0x008fca0000000000 */
        /* <DEDUP_REMOVED lines=8> */
.L_x_8311:
[----:B------:R-:W-:Y:S05]  /*1b2b0*/  BSYNC B0 ;  /* 0x0000000000007941 */ /* 0x000fea0003800000 */
.L_x_8263:
[----:B------:R-:W-:-:S03]  /*1b2c0*/  UMOV UR4, 0xffffffff ;  /* 0xffffffff00047882 */ /* 0x000fc60000000000 */
[----:B------:R-:W-:Y:S05]  /*1b2d0*/  BRA.DIV UR4, `(.L_x_8265) ;  /* 0x00000016042c7947 */ /* 0x000fea000b800000 */
[----:B------:R-:W1:Y:S02]  /*1b2e0*/  S2R R2, SR_TID.X ;  /* 0x0000000000027919 */ /* 0x000e640000002100 */
[----:B-1----:R-:W-:-:S04]  /*1b2f0*/  SHF.R.U32.HI R2, RZ, 0x5, R2 ;  /* 0x00000005ff027819 */ /* 0x002fc80000011602 */
[----:B------:R-:W-:-:S05]  /*1b300*/  LOP3.LUT R2, R2, 0x3, RZ, 0xc0, !PT ;  /* 0x0000000302027812 */ /* 0x000fca00078ec0ff */
[----:B------:R1:W2:Y:S02]  /*1b310*/  SHFL.IDX PT, R14, R2, RZ, 0x1f ;  /* 0x00001fff020e7589 */ /* 0x0002a400000e0000 */
.L_x_8314:
[----:B--2---:R-:W-:Y:S01]  /*1b320*/  ISETP.NE.AND P0, PT, R14, RZ, PT ;  /* 0x000000ff0e00720c */ /* 0x004fe20003f05270 */
[----:B------:R-:W-:-:S12]  /*1b330*/  BSSY B0, `(.L_x_8266) ;  /* 0x000002e000007945 */ /* 0x000fd80003800000 */
[----:B------:R-:W-:Y:S05]  /*1b340*/  @P0 BRA `(.L_x_8267) ;  /* 0x0000000000b00947 */ /* 0x000fea0003800000 */
[----:B------:R-:W-:-:S03]  /*1b350*/  UMOV UR4, 0xffffffff ;  /* 0xffffffff00047882 */ /* 0x000fc60000000000 */
[----:B------:R-:W-:Y:S05]  /*1b360*/  BRA.DIV UR4, `(.L_x_8268) ;  /* 0x00000016043c7947 */ /* 0x000fea000b800000 */
[----:B------:R-:W-:-:S13]  /*1b370*/  ELECT P6, URZ, PT ;  /* 0x00000000003f782f */ /* 0x000fda00038c0000 */
.L_x_8317:
[----:B------:R-:W-:Y:S05]  /*1b380*/  @!P6 BRA `(.L_x_8267) ;  /* 0x0000000000a0e947 */ /* 0x000fea0003800000 */
[----:B------:R-:W-:-:S06]  /*1b390*/  ULOP3.LUT UR4, UR38, 0x2, URZ, 0xfc, !UPT ;  /* 0x0000000226047892 */ /* 0x000fcc000f8efc3f */
[----:B-1----:R-:W-:-:S05]  /*1b3a0*/  IMAD.U32 R2, RZ, RZ, UR4 ;  /* 0x00000004ff027e24 */ /* 0x002fca000f8e00ff */
[----:B------:R-:W-:-:S13]  /*1b3b0*/  ISETP.NE.AND P0, PT, R2, 0x3, PT ;  /* 0x000000030200780c */ /* 0x000fda0003f05270 */
[----:B------:R-:W-:Y:S05]  /*1b3c0*/  @!P0 BRA `(.L_x_8269) ;  /* 0x0000000000048947 */ /* 0x000fea0003800000 */
[----:B------:R-:W-:Y:S01]  /*1b3d0*/  BPT.TRAP 0x1 ;  /* 0x000000040000795c */ /* 0x000fe20000300000 */
.L_x_8269:
        /* <DEDUP_REMOVED lines=14> */
.L_x_8318:
[----:B------:R-:W1:Y:S02]  /*1b4c0*/  SYNCS.PHASECHK.TRANS64.TRYWAIT P1, [R7+URZ], R2 ;  /* 0x00000002070075a7 */ /* 0x000e64000802017f */
[----:B-1----:R-:W-:Y:S05]  /*1b4d0*/  @!P1 BRA `(.L_x_8271) ;  /* 0x0000001400149947 */ /* 0x002fea0003800000 */
.L_x_8319:
[----:B------:R-:W-:Y:S05]  /*1b4e0*/  @!P0 BRA `(.L_x_8272) ;  /* 0x0000000000048947 */ /* 0x000fea0003800000 */
[----:B------:R-:W-:Y:S01]  /*1b4f0*/  BPT.TRAP 0x1 ;  /* 0x000000040000795c */ /* 0x000fe20000300000 */
.L_x_8272:
[----:B------:R-:W2:Y:S02]  /*1b500*/  LDL.LU R4, [R1] ;  /* 0x0000000001047983 */ /* 0x000ea40000300800 */
[----:B--2---:R-:W-:-:S04]  /*1b510*/  IMAD R4, R4, 0x8, R0 ;  /* 0x0000000804047824 */ /* 0x004fc800078e0200 */
[----:B------:R-:W2:Y:S02]  /*1b520*/  SYNCS.PHASECHK.TRANS64.TRYWAIT P1, [R4+URZ+0x2e860], R5 ;  /* 0x02e86005040075a7 */ /* 0x000ea4000802017f */
[----:B--2---:R-:W-:Y:S05]  /*1b530*/  @!P1 BRA `(.L_x_8273) ;  /* 0x0000001400109947 */ /* 0x004fea0003800000 */
.L_x_8320:
[----:B------:R-:W-:Y:S05]  /*1b540*/  @!P0 BRA `(.L_x_8274) ;  /* 0x0000000000048947 */ /* 0x000fea0003800000 */
[----:B------:R-:W-:Y:S01]  /*1b550*/  BPT.TRAP 0x1 ;  /* 0x000000040000795c */ /* 0x000fe20000300000 */
.L_x_8274:
[----:B------:R-:W-:-:S04]  /*1b560*/  IMAD R3, R3, 0x8, R0 ;  /* 0x0000000803037824 */ /* 0x000fc800078e0200 */
[----:B------:R-:W3:Y:S02]  /*1b570*/  SYNCS.PHASECHK.TRANS64.TRYWAIT P1, [R3+URZ+0x2e860], R2 ;  /* 0x02e86002030075a7 */ /* 0x000ee4000802017f */
[----:B---3--:R-:W-:Y:S05]  /*1b580*/  @!P1 BRA `(.L_x_8275) ;  /* 0x0000001400109947 */ /* 0x008fea0003800000 */
.L_x_8321:
[----:B------:R-:W-:Y:S05]  /*1b590*/  @!P0 BRA `(.L_x_8276) ;  /* 0x0000000000048947 */ /* 0x000fea0003800000 */
[----:B------:R-:W-:Y:S01]  /*1b5a0*/  BPT.TRAP 0x1 ;  /* 0x000000040000795c */ /* 0x000fe20000300000 */
.L_x_8276:
[----:B------:R-:W4:Y:S02]  /*1b5b0*/  SYNCS.PHASECHK.TRANS64.TRYWAIT P0, [R4+URZ+0x2e880], R5 ;  /* 0x02e88005040075a7 */ /* 0x000f24000800017f */
[----:B----4-:R-:W-:Y:S05]  /*1b5c0*/  @!P0 BRA `(.L_x_8277) ;  /* 0x0000001400148947 */ /* 0x010fea0003800000 */
.L_x_8278:
[----:B------:R0:W0:Y:S02]  /*1b5d0*/  SYNCS.PHASECHK.TRANS64.TRYWAIT P0, [R3+URZ+0x2e880], R2 ;  /* 0x02e88002030075a7 */ /* 0x000024000800017f */
[----:B0-----:R-:W-:Y:S05]  /*1b5e0*/  @!P0 NANOSLEEP.SYNCS 0x989680 ;  /* 0x009896800000895d */ /* 0x001fea0003900000 */
[----:B------:R-:W0:Y:S02]  /*1b5f0*/  @!P0 SYNCS.PHASECHK.TRANS64 P0, [R3+URZ+0x2e880], R2 ;  /* 0x02e88002030085a7 */ /* 0x000e24000800007f */
[----:B0-----:R-:W-:Y:S05]  /*1b600*/  @!P0 BRA `(.L_x_8278) ;  /* 0xfffffffc00f08947 */ /* 0x001fea000383ffff */
.L_x_8267:
[----:B------:R-:W-:Y:S05]  /*1b610*/  BSYNC B0 ;  /* 0x0000000000007941 */ /* 0x000fea0003800000 */
.L_x_8266:
[----:B------:R-:W-:Y:S05]  /*1b620*/  EXIT ;  /* 0x000000000000794d */ /* 0x000fea0003800000 */
.L_x_8130:
[----:B0-----:R-:W-:-:S04]  /*1b630*/  IMAD.U32 R3, RZ, RZ, UR41 ;  /* 0x00000029ff037e24 */ /* 0x001fc8000f8e00ff */
[----:B------:R0:W1:Y:S03]  /*1b640*/  SYNCS.PHASECHK.TRANS64.TRYWAIT P0, [R3+URZ+0x2e800], R2 ;  /* 0x02e80002030075a7 */ /* 0x000066000800017f */
[----:B-1----:R-:W-:Y:S05]  /*1b650*/  @!P0 NANOSLEEP.SYNCS 0x989680 ;  /* 0x009896800000895d */ /* 0x002fea0003900000 */
[----:B------:R-:W1:Y:S02]  /*1b660*/  @!P0 SYNCS.PHASECHK.TRANS64 P0, [R3+URZ+0x2e800], R2 ;  /* 0x02e80002030085a7 */ /* 0x000e64000800007f */
[----:B-1----:R-:W-:Y:S05]  /*1b670*/  @!P0 BRA `(.L_x_8130) ;  /* 0xfffffffc00ec8947 */ /* 0x002fea000383ffff */
[----:B------:R-:W-:Y:S05]  /*1b680*/  BRA `(.L_x_8279) ;  /* 0xfffffe6800747947 */ /* 0x000fea000383ffff */
.L_x_8134:
[----:B-1----:R1:W2:Y:S02]  /*1b690*/  SYNCS.PHASECHK.TRANS64.TRYWAIT P0, [R2+URZ+0x2e830], R3 ;  /* 0x02e83003020075a7 */ /* 0x0022a4000800017f */
[----:B--2---:R-:W-:Y:S05]  /*1b6a0*/  @!P0 NANOSLEEP.SYNCS 0x989680 ;  /* 0x009896800000895d */ /* 0x004fea0003900000 */
[----:B------:R-:W2:Y:S02]  /*1b6b0*/  @!P0 SYNCS.PHASECHK.TRANS64 P0, [R2+URZ+0x2e830], R3 ;  /* 0x02e83003020085a7 */ /* 0x000ea4000800007f */
[----:B--2---:R-:W-:Y:S05]  /*1b6c0*/  @!P0 BRA `(.L_x_8134) ;  /* 0xfffffffc00f08947 */ /* 0x004fea000383ffff */
[----:B------:R-:W-:Y:S05]  /*1b6d0*/  BRA `(.L_x_8133) ;  /* 0xfffffe6800907947 */ /* 0x000fea000383ffff */
.L_x_8139:
[----:B-1----:R-:W-:-:S04]  /*1b6e0*/  IMAD.U32 R8, RZ, RZ, UR6 ;  /* 0x00000006ff087e24 */ /* 0x002fc8000f8e00ff */
[----:B------:R1:W2:Y:S03]  /*1b6f0*/  SYNCS.PHASECHK.TRANS64.TRYWAIT P3, [R8+URZ+0x2e830], R7 ;  /* 0x02e83007080075a7 */ /* 0x0002a6000806017f */
[----:B--2---:R-:W-:Y:S05]  /*1b700*/  @!P3 NANOSLEEP.SYNCS 0x989680 ;  /* 0x009896800000b95d */ /* 0x004fea0003900000 */
[----:B------:R-:W2:Y:S02]  /*1b710*/  @!P3 SYNCS.PHASECHK.TRANS64 P3, [R8+URZ+0x2e830], R7 ;  /* 0x02e830070800b5a7 */ /* 0x000ea4000806007f */
[----:B--2---:R-:W-:Y:S05]  /*1b720*/  @!P3 BRA `(.L_x_8139) ;  /* 0xfffffffc00ecb947 */ /* 0x004fea000383ffff */
[----:B------:R-:W-:Y:S05]  /*1b730*/  BRA `(.L_x_8136) ;  /* 0xfffffeb800487947 */ /* 0x000fea000383ffff */
.L_x_8143:
[----:B-1----:R-:W-:-:S04]  /*1b740*/  IMAD.U32 R8, RZ, RZ, UR6 ;  /* 0x00000006ff087e24 */ /* 0x002fc8000f8e00ff */
[----:B------:R1:W2:Y:S03]  /*1b750*/  SYNCS.PHASECHK.TRANS64.TRYWAIT P3, [R8+URZ+0x2e850], R7 ;  /* 0x02e85007080075a7 */ /* 0x0002a6000806017f */
[----:B--2---:R-:W-:Y:S05]  /*1b760*/  @!P3 NANOSLEEP.SYNCS 0x989680 ;  /* 0x009896800000b95d */ /* 0x004fea0003900000 */
[----:B------:R-:W2:Y:S02]  /*1b770*/  @!P3 SYNCS.PHASECHK.TRANS64 P3, [R8+URZ+0x2e850], R7 ;  /* 0x02e850070800b5a7 */ /* 0x000ea4000806007f */
[----:B--2---:R-:W-:Y:S05]  /*1b780*/  @!P3 BRA `(.L_x_8143) ;  /* 0xfffffffc00ecb947 */ /* 0x004fea000383ffff */
[----:B------:R-:W-:Y:S05]  /*1b790*/  BRA `(.L_x_8140) ;  /* 0xfffffec400487947 */ /* 0x000fea000383ffff */
.L_x_8150:
[----:B-1----:R-:W-:-:S04]  /*1b7a0*/  IMAD.U32 R8, RZ, RZ, UR6 ;  /* 0x00000006ff087e24 */ /* 0x002fc8000f8e00ff */
[----:B------:R1:W2:Y:S03]  /*1b7b0*/  SYNCS.PHASECHK.TRANS64.TRYWAIT P2, [R8+URZ+0x2e830], R7 ;  /* 0x02e83007080075a7 */ /* 0x0002a6000804017f */
[----:B--2---:R-:W-:Y:S05]  /*1b7c0*/  @!P2 NANOSLEEP.SYNCS 0x989680 ;  /* 0x009896800000a95d */ /* 0x004fea0003900000 */
[----:B------:R-:W2:Y:S02]  /*1b7d0*/  @!P2 SYNCS.PHASECHK.TRANS64 P2, [R8+URZ+0x2e830], R7 ;  /* 0x02e830070800a5a7 */ /* 0x000ea4000804007f */
[----:B--2---:R-:W-:Y:S05]  /*1b7e0*/  @!P2 BRA `(.L_x_8150) ;  /* 0xfffffffc00eca947 */ /* 0x004fea000383ffff */
[----:B------:R-:W-:Y:S05]  /*1b7f0*/  BRA `(.L_x_8147) ;  /* 0xffffff0c001c7947 */ /* 0x000fea000383ffff */
.L_x_8154:
[----:B-1----:R-:W-:-:S04]  /*1b800*/  IMAD.U32 R8, RZ, RZ, UR6 ;  /* 0x00000006ff087e24 */ /* 0x002fc8000f8e00ff */
[----:B------:R1:W2:Y:S03]  /*1b810*/  SYNCS.PHASECHK.TRANS64.TRYWAIT P2, [R8+URZ+0x2e850], R7 ;  /* 0x02e85007080075a7 */ /* 0x0002a6000804017f */
[----:B--2---:R-:W-:Y:S05]  /*1b820*/  @!P2 NANOSLEEP.SYNCS 0x989680 ;  /* 0x009896800000a95d */ /* 0x004fea0003900000 */
[----:B------:R-:W2:Y:S02]  /*1b830*/  @!P2 SYNCS.PHASECHK.TRANS64 P2, [R8+URZ+0x2e850], R7 ;  /* 0x02e850070800a5a7 */ /* 0x000ea4000804007f */
[----:B--2---:R-:W-:Y:S05]  /*1b840*/  @!P2 BRA `(.L_x_8154) ;  /* 0xfffffffc00eca947 */ /* 0x004fea000383ffff */
[----:B------:R-:W-:Y:S05]  /*1b850*/  BRA `(.L_x_8151) ;  /* 0xffffff1800107947 */ /* 0x000fea000383ffff */
.L_x_8160:
[----:B-1----:R-:W-:-:S04]  /*1b860*/  IMAD.U32 R5, RZ, RZ, UR5 ;  /* 0x00000005ff057e24 */ /* 0x002fc8000f8e00ff */
[----:B------:R1:W2:Y:S03]  /*1b870*/  SYNCS.PHASECHK.TRANS64.TRYWAIT P0, [R5+URZ+0x2e850], R0 ;  /* 0x02e85000050075a7 */ /* 0x0002a6000800017f */
[----:B--2---:R-:W-:Y:S05]  /*1b880*/  @!P0 NANOSLEEP.SYNCS 0x989680 ;  /* 0x009896800000895d */ /* 0x004fea0003900000 */
[----:B------:R-:W2:Y:S02]  /*1b890*/  @!P0 SYNCS.PHASECHK.TRANS64 P0, [R5+URZ+0x2e850], R0 ;  /* 0x02e85000050085a7 */ /* 0x000ea4000800007f */
[----:B--2---:R-:W-:Y:S05]  /*1b8a0*/  @!P0 BRA `(.L_x_8160) ;  /* 0xfffffffc00ec8947 */ /* 0x004fea000383ffff */
[----:B------:R-:W-:Y:S05]  /*1b8b0*/  BRA `(.L_x_8159) ;  /* 0xffffff4c00d47947 */ /* 0x000fea000383ffff */
.L_x_8210:
[----:B------:R-:W-:Y:S02]  /*1b8c0*/  IMAD.MOV.U32 R13, RZ, RZ, R0 ;  /* 0x000000ffff0d7224 */ /* 0x000fe400078e0000 */
[----:B------:R-:W-:Y:S02]  /*1b8d0*/  IMAD.MOV.U32 R12, RZ, RZ, RZ ;  /* 0x000000ffff0c7224 */ /* 0x000fe400078e00ff */
[----:B------:R-:W-:Y:S02]  /*1b8e0*/  IMAD.MOV.U32 R11, RZ, RZ, 0x1f ;  /* 0x0000001fff0b7424 */ /* 0x000fe400078e00ff */
[----:B------:R-:W-:-:S07]  /*1b8f0*/  IMAD.MOV.U32 R15, RZ, RZ, -0x1 ;  /* 0xffffffffff0f7424 */ /* 0x000fce00078e00ff */
[----:B01-3--:R-:W-:Y:S05]  /*1b900*/  WARPSYNC.COLLECTIVE R15, `(.L_x_8280) ;  /* 0x000000000f087348 */ /* 0x00bfea0003c00000 */
[----:B------:R2:W4:Y:S02]  /*1b910*/  SHFL.IDX P6, R14, R13, R12, R11 ;  /* 0x0000000c0d0e7389 */ /* 0x00052400000c000b */
[----:B01234-:R-:W-:Y:S01]  /*1b920*/  ENDCOLLECTIVE ;  /* 0x000000000000791b */ /* 0x01ffe20003800000 */
.L_x_8280:
[----:B------:R-:W-:Y:S05]  /*1b930*/  BRA `(.L_x_8281) ;  /* 0xffffffb800d47947 */ /* 0x000fea000383ffff */
.L_x_8212:
[----:B------:R-:W-:Y:S01]  /*1b940*/  BSSY B0, `(.L_x_8282) ;  /* 0x0000006000007945 */ /* 0x000fe20003800000 */
[----:B------:R-:W-:-:S07]  /*1b950*/  IMAD.MOV.U32 R15, RZ, RZ, -0x1 ;  /* 0xffffffffff0f7424 */ /* 0x000fce00078e00ff */
[----:B01-3--:R-:W-:Y:S05]  /*1b960*/  WARPSYNC.COLLECTIVE R15, `(.L_x_8283) ;  /* 0x000000000f0c7348 */ /* 0x00bfea0003c00000 */
[----:B------:R-:W-:Y:S02]  /*1b970*/  ELECT P6, UR62, PT ;  /* 0x00000000003e782f */ /* 0x000fe400038c0000 */
[----:B------:R-:W-:Y:S01]  /*1b980*/  MOV R14, UR62 ;  /* 0x0000003e000e7c02 */ /* 0x000fe20008000f00 */
[----:B01-3--:R-:W-:Y:S10]  /*1b990*/  ENDCOLLECTIVE ;  /* 0x000000000000791b */ /* 0x00bff40003800000 */
.L_x_8283:
[----:B------:R-:W-:Y:S05]  /*1b9a0*/  BSYNC B0 ;  /* 0x0000000000007941 */ /* 0x000fea0003800000 */
.L_x_8282:
[----:B------:R-:W-:Y:S05]  /*1b9b0*/  BRA `(.L_x_8284) ;  /* 0xffffffb800dc7947 */ /* 0x000fea000383ffff */
.L_x_8214:
[----:B0-----:R0:W2:Y:S02]  /*1b9c0*/  SYNCS.PHASECHK.TRANS64.TRYWAIT P0, [R4+URZ+0x2e880], R3 ;  /* 0x02e88003040075a7 */ /* 0x0010a4000800017f */
[----:B--2---:R-:W-:Y:S05]  /*1b9d0*/  @!P0 NANOSLEEP.SYNCS 0x989680 ;  /* 0x009896800000895d */ /* 0x004fea0003900000 */
[----:B------:R-:W2:Y:S02]  /*1b9e0*/  @!P0 SYNCS.PHASECHK.TRANS64 P0, [R4+URZ+0x2e880], R3 ;  /* 0x02e88003040085a7 */ /* 0x000ea4000800007f */
[----:B--2---:R-:W-:Y:S05]  /*1b9f0*/  @!P0 BRA `(.L_x_8214) ;  /* 0xfffffffc00f08947 */ /* 0x004fea000383ffff */
[----:B------:R-:W-:Y:S05]  /*1ba00*/  BRA `(.L_x_8285) ;  /* 0xffffffbc00407947 */ /* 0x000fea000383ffff */
.L_x_8216:
[----:B--2---:R2:W3:Y:S02]  /*1ba10*/  SYNCS.PHASECHK.TRANS64.TRYWAIT P0, [R4+URZ+0x2e840], R3 ;  /* 0x02e84003040075a7 */ /* 0x0044e4000800017f */
[----:B---3--:R-:W-:Y:S05]  /*1ba20*/  @!P0 NANOSLEEP.SYNCS 0x989680 ;  /* 0x009896800000895d */ /* 0x008fea0003900000 */
[----:B------:R-:W3:Y:S02]  /*1ba30*/  @!P0 SYNCS.PHASECHK.TRANS64 P0, [R4+URZ+0x2e840], R3 ;  /* 0x02e84003040085a7 */ /* 0x000ee4000800007f */
[----:B---3--:R-:W-:Y:S05]  /*1ba40*/  @!P0 BRA `(.L_x_8216) ;  /* 0xfffffffc00f08947 */ /* 0x008fea000383ffff */
[----:B------:R-:W-:Y:S05]  /*1ba50*/  BRA `(.L_x_8286) ;  /* 0xffffffbc00947947 */ /* 0x000fea000383ffff */
.L_x_8220:
        /* <DEDUP_REMOVED lines=11> */
.L_x_8287:
[C---:B------:R-:W-:Y:S01]  /*1bb10*/  VIADD R5, R4.reuse, 0x10 ;  /* 0x0000001004057836 */ /* 0x040fe20000000000 */
[C---:B------:R-:W-:Y:S01]  /*1bb20*/  ISETP.GE.AND P1, PT, R4.reuse, R3, PT ;  /* 0x000000030400720c */ /* 0x040fe20003f26270 */
[----:B------:R-:W-:Y:S02]  /*1bb30*/  VIADD R8, R4, 0x60 ;  /* 0x0000006004087836 */ /* 0x000fe40000000000 */
[----:B------:R-:W-:Y:S02]  /*1bb40*/  IMAD.MOV.U32 R13, RZ, RZ, R2 ;  /* 0x000000ffff0d7224 */ /* 0x000fe400078e0002 */
[----:B------:R-:W-:-:S08]  /*1bb50*/  IMAD.MOV.U32 R6, RZ, RZ, R14 ;  /* 0x000000ffff067224 */ /* 0x000fd000078e000e */
[----:B------:R-:W-:Y:S05]  /*1bb60*/  WARPSYNC.COLLECTIVE R15, `(.L_x_8288) ;  /* 0x000000000f087348 */ /* 0x000fea0003c00000 */
[----:B------:R0:W1:Y:S02]  /*1bb70*/  SHFL.IDX P6, R14, R13, R12, R11 ;  /* 0x0000000c0d0e7389 */ /* 0x00006400000c000b */
[----:B01----:R-:W-:Y:S01]  /*1bb80*/  ENDCOLLECTIVE ;  /* 0x000000000000791b */ /* 0x003fe20003800000 */
.L_x_8288:
[----:B------:R-:W-:Y:S02]  /*1bb90*/  IMAD.MOV.U32 R13, RZ, RZ, R0 ;  /* 0x000000ffff0d7224 */ /* 0x000fe400078e0000 */
[----:B------:R-:W-:Y:S02]  /*1bba0*/  IMAD.MOV.U32 R12, RZ, RZ, 0x1 ;  /* 0x00000001ff0c7424 */ /* 0x000fe400078e00ff */
[----:B------:R-:W-:-:S07]  /*1bbb0*/  IMAD.MOV.U32 R7, RZ, RZ, R14 ;  /* 0x000000ffff077224 */ /* 0x000fce00078e000e */
[----:B------:R-:W-:Y:S05]  /*1bbc0*/  WARPSYNC.COLLECTIVE R15, `(.L_x_8289) ;  /* 0x000000000f087348 */ /* 0x000fea0003c00000 */
[----:B------:R0:W1:Y:S02]  /*1bbd0*/  SHFL.IDX P6, R14, R13, R12, R11 ;  /* 0x0000000c0d0e7389 */ /* 0x00006400000c000b */
[----:B01----:R-:W-:Y:S01]  /*1bbe0*/  ENDCOLLECTIVE ;  /* 0x000000000000791b */ /* 0x003fe20003800000 */
.L_x_8289:
        /* <DEDUP_REMOVED lines=16> */
.L_x_8290:
[----:B------:R-:W-:Y:S02]  /*1bcf0*/  IMAD.MOV.U32 R13, RZ, RZ, R0 ;  /* 0x000000ffff0d7224 */ /* 0x000fe400078e0000 */
[----:B------:R-:W-:Y:S02]  /*1bd00*/  IMAD.MOV.U32 R12, RZ, RZ, 0x2 ;  /* 0x00000002ff0c7424 */ /* 0x000fe400078e00ff */
[----:B------:R-:W-:-:S07]  /*1bd10*/  IMAD.MOV.U32 R7, RZ, RZ, R14 ;  /* 0x000000ffff077224 */ /* 0x000fce00078e000e */
[----:B------:R-:W-:Y:S05]  /*1bd20*/  WARPSYNC.COLLECTIVE R15, `(.L_x_8291) ;  /* 0x000000000f087348 */ /* 0x000fea0003c00000 */
[----:B------:R0:W1:Y:S02]  /*1bd30*/  SHFL.IDX P6, R14, R13, R12, R11 ;  /* 0x0000000c0d0e7389 */ /* 0x00006400000c000b */
[----:B01----:R-:W-:Y:S01]  /*1bd40*/  ENDCOLLECTIVE ;  /* 0x000000000000791b */ /* 0x003fe20003800000 */
.L_x_8291:
        /* <DEDUP_REMOVED lines=16> */
.L_x_8292:
[----:B------:R-:W-:Y:S02]  /*1be50*/  IMAD.MOV.U32 R13, RZ, RZ, R0 ;  /* 0x000000ffff0d7224 */ /* 0x000fe400078e0000 */
[----:B------:R-:W-:Y:S02]  /*1be60*/  IMAD.MOV.U32 R12, RZ, RZ, 0x3 ;  /* 0x00000003ff0c7424 */ /* 0x000fe400078e00ff */
[----:B------:R-:W-:-:S07]  /*1be70*/  IMAD.MOV.U32 R7, RZ, RZ, R14 ;  /* 0x000000ffff077224 */ /* 0x000fce00078e000e */
[----:B------:R-:W-:Y:S05]  /*1be80*/  WARPSYNC.COLLECTIVE R15, `(.L_x_8293) ;  /* 0x000000000f087348 */ /* 0x000fea0003c00000 */
[----:B------:R0:W1:Y:S02]  /*1be90*/  SHFL.IDX P6, R14, R13, R12, R11 ;  /* 0x0000000c0d0e7389 */ /* 0x00006400000c000b */
[----:B01----:R-:W-:Y:S01]  /*1bea0*/  ENDCOLLECTIVE ;  /* 0x000000000000791b */ /* 0x003fe20003800000 */
.L_x_8293:
        /* <DEDUP_REMOVED lines=16> */
.L_x_8294:
[----:B------:R-:W-:Y:S02]  /*1bfb0*/  IMAD.MOV.U32 R13, RZ, RZ, R0 ;  /* 0x000000ffff0d7224 */ /* 0x000fe400078e0000 */
[----:B------:R-:W-:Y:S02]  /*1bfc0*/  IMAD.MOV.U32 R12, RZ, RZ, 0x4 ;  /* 0x00000004ff0c7424 */ /* 0x000fe400078e00ff */
[----:B------:R-:W-:-:S07]  /*1bfd0*/  IMAD.MOV.U32 R7, RZ, RZ, R14 ;  /* 0x000000ffff077224 */ /* 0x000fce00078e000e */
[----:B------:R-:W-:Y:S05]  /*1bfe0*/  WARPSYNC.COLLECTIVE R15, `(.L_x_8295) ;  /* 0x000000000f087348 */ /* 0x000fea0003c00000 */
[----:B------:R0:W1:Y:S02]  /*1bff0*/  SHFL.IDX P6, R14, R13, R12, R11 ;  /* 0x0000000c0d0e7389 */ /* 0x00006400000c000b */
[----:B01----:R-:W-:Y:S01]  /*1c000*/  ENDCOLLECTIVE ;  /* 0x000000000000791b */ /* 0x003fe20003800000 */
.L_x_8295:
        /* <DEDUP_REMOVED lines=16> */
.L_x_8296:
[----:B------:R-:W-:Y:S02]  /*1c110*/  IMAD.MOV.U32 R13, RZ, RZ, R0 ;  /* 0x000000ffff0d7224 */ /* 0x000fe400078e0000 */
[----:B------:R-:W-:Y:S02]  /*1c120*/  IMAD.MOV.U32 R12, RZ, RZ, 0x5 ;  /* 0x00000005ff0c7424 */ /* 0x000fe400078e00ff */
[----:B------:R-:W-:-:S07]  /*1c130*/  IMAD.MOV.U32 R7, RZ, RZ, R14 ;  /* 0x000000ffff077224 */ /* 0x000fce00078e000e */
[----:B------:R-:W-:Y:S05]  /*1c140*/  WARPSYNC.COLLECTIVE R15, `(.L_x_8297) ;  /* 0x000000000f087348 */ /* 0x000fea0003c00000 */
[----:B------:R0:W1:Y:S02]  /*1c150*/  SHFL.IDX P6, R14, R13, R12, R11 ;  /* 0x0000000c0d0e7389 */ /* 0x00006400000c000b */
[----:B01----:R-:W-:Y:S01]  /*1c160*/  ENDCOLLECTIVE ;  /* 0x000000000000791b */ /* 0x003fe20003800000 */
.L_x_8297:
        /* <DEDUP_REMOVED lines=15> */
.L_x_8298:
[----:B------:R-:W-:Y:S02]  /*1c260*/  IMAD.MOV.U32 R13, RZ, RZ, R0 ;  /* 0x000000ffff0d7224 */ /* 0x000fe400078e0000 */
[----:B------:R-:W-:Y:S02]  /*1c270*/  IMAD.MOV.U32 R12, RZ, RZ, 0x6 ;  /* 0x00000006ff0c7424 */ /* 0x000fe400078e00ff */
[----:B------:R-:W-:-:S07]  /*1c280*/  IMAD.MOV.U32 R7, RZ, RZ, R14 ;  /* 0x000000ffff077224 */ /* 0x000fce00078e000e */
[----:B------:R-:W-:Y:S05]  /*1c290*/  WARPSYNC.COLLECTIVE R15, `(.L_x_8299) ;  /* 0x000000000f087348 */ /* 0x000fea0003c00000 */
[----:B------:R0:W1:Y:S02]  /*1c2a0*/  SHFL.IDX P6, R14, R13, R12, R11 ;  /* 0x0000000c0d0e7389 */ /* 0x00006400000c000b */
[----:B01----:R-:W-:Y:S01]  /*1c2b0*/  ENDCOLLECTIVE ;  /* 0x000000000000791b */ /* 0x003fe20003800000 */
.L_x_8299:
        /* <DEDUP_REMOVED lines=15> */
.L_x_8300:
[----:B------:R-:W-:Y:S02]  /*1c3b0*/  IMAD.MOV.U32 R13, RZ, RZ, R0 ;  /* 0x000000ffff0d7224 */ /* 0x000fe400078e0000 */
[----:B------:R-:W-:Y:S02]  /*1c3c0*/  IMAD.MOV.U32 R12, RZ, RZ, 0x7 ;  /* 0x00000007ff0c7424 */ /* 0x000fe400078e00ff */
[----:B------:R-:W-:-:S07]  /*1c3d0*/  IMAD.MOV.U32 R7, RZ, RZ, R14 ;  /* 0x000000ffff077224 */ /* 0x000fce00078e000e */
[----:B------:R-:W-:Y:S05]  /*1c3e0*/  WARPSYNC.COLLECTIVE R15, `(.L_x_8301) ;  /* 0x000000000f087348 */ /* 0x000fea0003c00000 */
[----:B------:R0:W1:Y:S02]  /*1c3f0*/  SHFL.IDX P6, R14, R13, R12, R11 ;  /* 0x0000000c0d0e7389 */ /* 0x00006400000c000b */
[----:B01----:R-:W-:Y:S01]  /*1c400*/  ENDCOLLECTIVE ;  /* 0x000000000000791b */ /* 0x003fe20003800000 */
.L_x_8301:
        /* <DEDUP_REMOVED lines=10> */
.L_x_8302:
[----:B------:R-:W-:Y:S01]  /*1c4b0*/  @!PT LDS RZ, [RZ] ;  /* 0x00000000fffff984 */ /* 0x000fe20000000800 */
[----:B------:R-:W-:Y:S01]  /*1c4c0*/  @!PT LDS RZ, [RZ] ;  /* 0x00000000fffff984 */ /* 0x000fe20000000800 */
[----:B------:R-:W-:Y:S01]  /*1c4d0*/  @!PT LDS RZ, [RZ] ;  /* 0x00000000fffff984 */ /* 0x000fe20000000800 */
[----:B------:R3:W-:Y:S01]  /*1c4e0*/  @!P1 LDGSTS.E.BYPASS.LTC128B.128 [R9+0x1f400], desc[UR54][R6.64], !P0 ;  /* 0x1f40000006099fae */ /* 0x0007e2000c101d76 */
[----:B------:R-:W-:Y:S01]  /*1c4f0*/  IMAD.MOV.U32 R2, RZ, RZ, R14 ;  /* 0x000000ffff027224 */ /* 0x000fe200078e000e */
[----:B------:R-:W-:Y:S06]  /*1c500*/  BRA `(.L_x_8303) ;  /* 0xffffffbc00d07947 */ /* 0x000fec000383ffff */
.L_x_8223:
[----:B0-----:R0:W2:Y:S02]  /*1c510*/  SYNCS.PHASECHK.TRANS64.TRYWAIT P0, [R17+URZ+0x2e820], R0 ;  /* 0x02e82000110075a7 */ /* 0x0010a4000800017f */
[----:B--2---:R-:W-:Y:S05]  /*1c520*/  @!P0 NANOSLEEP.SYNCS 0x989680 ;  /* 0x009896800000895d */ /* 0x004fea0003900000 */
[----:B------:R-:W2:Y:S02]  /*1c530*/  @!P0 SYNCS.PHASECHK.TRANS64 P0, [R17+URZ+0x2e820], R0 ;  /* 0x02e82000110085a7 */ /* 0x000ea4000800007f */
[----:B--2---:R-:W-:Y:S05]  /*1c540*/  @!P0 BRA `(.L_x_8223) ;  /* 0xfffffffc00f08947 */ /* 0x004fea000383ffff */
[----:B------:R-:W-:Y:S05]  /*1c550*/  BRA `(.L_x_8304) ;  /* 0xffffffc0002c7947 */ /* 0x000fea000383ffff */
.L_x_8229:
[----:B--2---:R2:W3:Y:S02]  /*1c560*/  SYNCS.PHASECHK.TRANS64.TRYWAIT P0, [R4+URZ+0x2e880], R3 ;  /* 0x02e88003040075a7 */ /* 0x0044e4000800017f */
[----:B---3--:R-:W-:Y:S05]  /*1c570*/  @!P0 NANOSLEEP.SYNCS 0x989680 ;  /* 0x009896800000895d */ /* 0x008fea0003900000 */
[----:B------:R-:W3:Y:S02]  /*1c580*/  @!P0 SYNCS.PHASECHK.TRANS64 P0, [R4+URZ+0x2e880], R3 ;  /* 0x02e88003040085a7 */ /* 0x000ee4000800007f */
[----:B---3--:R-:W-:Y:S05]  /*1c590*/  @!P0 BRA `(.L_x_8229) ;  /* 0xfffffffc00f08947 */ /* 0x008fea000383ffff */
[----:B------:R-:W-:Y:S05]  /*1c5a0*/  BRA `(.L_x_8305) ;  /* 0xffffffc000e87947 */ /* 0x000fea000383ffff */
.L_x_8234:
[----:B0-----:R0:W3:Y:S02]  /*1c5b0*/  SYNCS.PHASECHK.TRANS64.TRYWAIT P0, [R4+URZ+0x2e840], R3 ;  /* 0x02e84003040075a7 */ /* 0x0010e4000800017f */
[----:B---3--:R-:W-:Y:S05]  /*1c5c0*/  @!P0 NANOSLEEP.SYNCS 0x989680 ;  /* 0x009896800000895d */ /* 0x008fea0003900000 */
[----:B------:R-:W3:Y:S02]  /*1c5d0*/  @!P0 SYNCS.PHASECHK.TRANS64 P0, [R4+URZ+0x2e840], R3 ;  /* 0x02e84003040085a7 */ /* 0x000ee4000800007f */
[----:B---3--:R-:W-:Y:S05]  /*1c5e0*/  @!P0 BRA `(.L_x_8234) ;  /* 0xfffffffc00f08947 */ /* 0x008fea000383ffff */
[----:B------:R-:W-:Y:S05]  /*1c5f0*/  BRA `(.L_x_8306) ;  /* 0xffffffc400687947 */ /* 0x000fea000383ffff */
.L_x_8240:
[----:B--2---:R2:W3:Y:S02]  /*1c600*/  SYNCS.PHASECHK.TRANS64.TRYWAIT P0, [R20+URZ+0x2e870], R2 ;  /* 0x02e87002140075a7 */ /* 0x0044e4000800017f */
[----:B---3--:R-:W-:Y:S05]  /*1c610*/  @!P0 NANOSLEEP.SYNCS 0x989680 ;  /* 0x009896800000895d */ /* 0x008fea0003900000 */
[----:B------:R-:W3:Y:S02]  /*1c620*/  @!P0 SYNCS.PHASECHK.TRANS64 P0, [R20+URZ+0x2e870], R2 ;  /* 0x02e87002140085a7 */ /* 0x000ee4000800007f */
[----:B---3--:R-:W-:Y:S05]  /*1c630*/  @!P0 BRA `(.L_x_8240) ;  /* 0xfffffffc00f08947 */ /* 0x008fea000383ffff */
[----:B------:R-:W-:Y:S05]  /*1c640*/  BRA `(.L_x_8307) ;  /* 0xffffffc800047947 */ /* 0x000fea000383ffff */
.L_x_8242:
[----:B--2---:R2:W3:Y:S02]  /*1c650*/  SYNCS.PHASECHK.TRANS64.TRYWAIT P0, [R20+URZ+0x2e860], R3 ;  /* 0x02e86003140075a7 */ /* 0x0044e4000800017f */
[----:B---3--:R-:W-:Y:S05]  /*1c660*/  @!P0 NANOSLEEP.SYNCS 0x989680 ;  /* 0x009896800000895d */ /* 0x008fea0003900000 */
[----:B------:R-:W3:Y:S02]  /*1c670*/  @!P0 SYNCS.PHASECHK.TRANS64 P0, [R20+URZ+0x2e860], R3 ;  /* 0x02e86003140085a7 */ /* 0x000ee4000800007f */
[----:B---3--:R-:W-:Y:S05]  /*1c680*/  @!P0 BRA `(.L_x_8242) ;  /* 0xfffffffc00f08947 */ /* 0x008fea000383ffff */
[----:B------:R-:W-:Y:S05]  /*1c690*/  BRA `(.L_x_8308) ;  /* 0xffffffc8000c7947 */ /* 0x000fea000383ffff */
.L_x_8249:
[----:B0-----:R0:W2:Y:S02]  /*1c6a0*/  SYNCS.PHASECHK.TRANS64.TRYWAIT P1, [R16+URZ+0x2e870], R3 ;  /* 0x02e87003100075a7 */ /* 0x0010a4000802017f */
[----:B--2---:R-:W-:Y:S05]  /*1c6b0*/  @!P1 NANOSLEEP.SYNCS 0x989680 ;  /* 0x009896800000995d */ /* 0x004fea0003900000 */
[----:B------:R-:W2:Y:S02]  /*1c6c0*/  @!P1 SYNCS.PHASECHK.TRANS64 P1, [R16+URZ+0x2e870], R3 ;  /* 0x02e87003100095a7 */ /* 0x000ea4000802007f */
[----:B--2---:R-:W-:Y:S05]  /*1c6d0*/  @!P1 BRA `(.L_x_8249) ;  /* 0xfffffffc00f09947 */ /* 0x004fea000383ffff */
[----:B------:R-:W-:Y:S05]  /*1c6e0*/  BRA `(.L_x_8309) ;  /* 0xffffffd0009c7947 */ /* 0x000fea000383ffff */
.L_x_8251:
[----:B0-----:R0:W2:Y:S02]  /*1c6f0*/  SYNCS.PHASECHK.TRANS64.TRYWAIT P1, [R16+URZ+0x2e860], R3 ;  /* 0x02e86003100075a7 */ /* 0x0010a4000802017f */
[----:B--2---:R-:W-:Y:S05]  /*1c700*/  @!P1 NANOSLEEP.SYNCS 0x989680 ;  /* 0x009896800000995d */ /* 0x004fea0003900000 */
[----:B------:R-:W2:Y:S02]  /*1c710*/  @!P1 SYNCS.PHASECHK.TRANS64 P1, [R16+URZ+0x2e860], R3 ;  /* 0x02e86003100095a7 */ /* 0x000ea4000802007f */
[----:B--2---:R-:W-:Y:S05]  /*1c720*/  @!P1 BRA `(.L_x_8251) ;  /* 0xfffffffc00f09947 */ /* 0x004fea000383ffff */
[----:B------:R-:W-:Y:S05]  /*1c730*/  BRA `(.L_x_8310) ;  /* 0xffffffd000a47947 */ /* 0x000fea000383ffff */
.L_x_8264:
[----:B0-----:R0:W1:Y:S02]  /*1c740*/  SYNCS.PHASECHK.TRANS64.TRYWAIT P0, [R0+URZ+0x2e820], R3 ;  /* 0x02e82003000075a7 */ /* 0x001064000800017f */
[----:B-1----:R-:W-:Y:S05]  /*1c750*/  @!P0 NANOSLEEP.SYNCS 0x989680 ;  /* 0x009896800000895d */ /* 0x002fea0003900000 */
[----:B------:R-:W1:Y:S02]  /*1c760*/  @!P0 SYNCS.PHASECHK.TRANS64 P0, [R0+URZ+0x2e820], R3 ;  /* 0x02e82003000085a7 */ /* 0x000e64000800007f */
[----:B-1----:R-:W-:Y:S05]  /*1c770*/  @!P0 BRA `(.L_x_8264) ;  /* 0xfffffffc00f08947 */ /* 0x002fea000383ffff */
[----:B------:R-:W-:Y:S05]  /*1c780*/  BRA `(.L_x_8311) ;  /* 0xffffffe800c87947 */ /* 0x000fea000383ffff */
.L_x_8265:
        /* <DEDUP_REMOVED lines=11> */
.L_x_8313:
[----:B------:R-:W-:Y:S05]  /*1c840*/  BSYNC B0 ;  /* 0x0000000000007941 */ /* 0x000fea0003800000 */
.L_x_8312:
[----:B------:R-:W-:Y:S05]  /*1c850*/  BRA `(.L_x_8314) ;  /* 0xffffffe800b07947 */ /* 0x000fea000383ffff */
.L_x_8268:
[----:B------:R-:W-:Y:S01]  /*1c860*/  BSSY B1, `(.L_x_8315) ;  /* 0x0000006000017945 */ /* 0x000fe20003800000 */
[----:B------:R-:W-:-:S07]  /*1c870*/  IMAD.MOV.U32 R15, RZ, RZ, -0x1 ;  /* 0xffffffffff0f7424 */ /* 0x000fce00078e00ff */
[----:B01----:R-:W-:Y:S05]  /*1c880*/  WARPSYNC.COLLECTIVE R15, `(.L_x_8316) ;  /* 0x000000000f0c7348 */ /* 0x003fea0003c00000 */
[----:B------:R-:W-:Y:S02]  /*1c890*/  ELECT P6, UR62, PT ;  /* 0x00000000003e782f */ /* 0x000fe400038c0000 */
[----:B------:R-:W-:Y:S01]  /*1c8a0*/  MOV R14, UR62 ;  /* 0x0000003e000e7c02 */ /* 0x000fe20008000f00 */
[----:B01----:R-:W-:Y:S10]  /*1c8b0*/  ENDCOLLECTIVE ;  /* 0x000000000000791b */ /* 0x003ff40003800000 */
.L_x_8316:
[----:B------:R-:W-:Y:S05]  /*1c8c0*/  BSYNC B1 ;  /* 0x0000000000017941 */ /* 0x000fea0003800000 */
.L_x_8315:
[----:B------:R-:W-:Y:S05]  /*1c8d0*/  BRA `(.L_x_8317) ;  /* 0xffffffe800a87947 */ /* 0x000fea000383ffff */
.L_x_8270:
[----:B0-----:R0:W1:Y:S02]  /*1c8e0*/  SYNCS.PHASECHK.TRANS64.TRYWAIT P1, [R6+URZ], R5 ;  /* 0x00000005060075a7 */ /* 0x001064000802017f */
[----:B-1----:R-:W-:Y:S05]  /*1c8f0*/  @!P1 NANOSLEEP.SYNCS 0x989680 ;  /* 0x009896800000995d */ /* 0x002fea0003900000 */
[----:B------:R-:W1:Y:S02]  /*1c900*/  @!P1 SYNCS.PHASECHK.TRANS64 P1, [R6+URZ], R5 ;  /* 0x00000005060095a7 */ /* 0x000e64000802007f */
[----:B-1----:R-:W-:Y:S05]  /*1c910*/  @!P1 BRA `(.L_x_8270) ;  /* 0xfffffffc00f09947 */ /* 0x002fea000383ffff */
[----:B------:R-:W-:Y:S05]  /*1c920*/  BRA `(.L_x_8318) ;  /* 0xffffffe800e47947 */ /* 0x000fea000383ffff */
.L_x_8271:
[----:B-1----:R1:W2:Y:S02]  /*1c930*/  SYNCS.PHASECHK.TRANS64.TRYWAIT P1, [R7+URZ], R2 ;  /* 0x00000002070075a7 */ /* 0x0022a4000802017f */
[----:B--2---:R-:W-:Y:S05]  /*1c940*/  @!P1 NANOSLEEP.SYNCS 0x989680 ;  /* 0x009896800000995d */ /* 0x004fea0003900000 */
[----:B------:R-:W2:Y:S02]  /*1c950*/  @!P1 SYNCS.PHASECHK.TRANS64 P1, [R7+URZ], R2 ;  /* 0x00000002070095a7 */ /* 0x000ea4000802007f */
[----:B--2---:R-:W-:Y:S05]  /*1c960*/  @!P1 BRA `(.L_x_8271) ;  /* 0xfffffffc00f09947 */ /* 0x004fea000383ffff */
[----:B------:R-:W-:Y:S05]  /*1c970*/  BRA `(.L_x_8319) ;  /* 0xffffffe800d87947 */ /* 0x000fea000383ffff */
.L_x_8273:
[----:B--2---:R2:W3:Y:S02]  /*1c980*/  SYNCS.PHASECHK.TRANS64.TRYWAIT P1, [R4+URZ+0x2e860], R5 ;  /* 0x02e86005040075a7 */ /* 0x0044e4000802017f */
[----:B---3--:R-:W-:Y:S05]  /*1c990*/  @!P1 NANOSLEEP.SYNCS 0x989680 ;  /* 0x009896800000995d */ /* 0x008fea0003900000 */
[----:B------:R-:W3:Y:S02]  /*1c9a0*/  @!P1 SYNCS.PHASECHK.TRANS64 P1, [R4+URZ+0x2e860], R5 ;  /* 0x02e86005040095a7 */ /* 0x000ee4000802007f */
[----:B---3--:R-:W-:Y:S05]  /*1c9b0*/  @!P1 BRA `(.L_x_8273) ;  /* 0xfffffffc00f09947 */ /* 0x008fea000383ffff */
[----:B------:R-:W-:Y:S05]  /*1c9c0*/  BRA `(.L_x_8320) ;  /* 0xffffffe800dc7947 */ /* 0x000fea000383ffff */
.L_x_8275:
[----:B---3--:R3:W4:Y:S02]  /*1c9d0*/  SYNCS.PHASECHK.TRANS64.TRYWAIT P1, [R3+URZ+0x2e860], R2 ;  /* 0x02e86002030075a7 */ /* 0x008724000802017f */
[----:B----4-:R-:W-:Y:S05]  /*1c9e0*/  @!P1 NANOSLEEP.SYNCS 0x989680 ;  /* 0x009896800000995d */ /* 0x010fea0003900000 */
[----:B------:R-:W4:Y:S02]  /*1c9f0*/  @!P1 SYNCS.PHASECHK.TRANS64 P1, [R3+URZ+0x2e860], R2 ;  /* 0x02e86002030095a7 */ /* 0x000f24000802007f */
[----:B----4-:R-:W-:Y:S05]  /*1ca00*/  @!P1 BRA `(.L_x_8275) ;  /* 0xfffffffc00f09947 */ /* 0x010fea000383ffff */
[----:B------:R-:W-:Y:S05]  /*1ca10*/  BRA `(.L_x_8321) ;  /* 0xffffffe800dc7947 */ /* 0x000fea000383ffff */
.L_x_8277:
[----:B----4-:R4:W0:Y:S02]  /*1ca20*/  SYNCS.PHASECHK.TRANS64.TRYWAIT P0, [R4+URZ+0x2e880], R5 ;  /* 0x02e88005040075a7 */ /* 0x010824000800017f */
[----:B0-----:R-:W-:Y:S05]  /*1ca30*/  @!P0 NANOSLEEP.SYNCS 0x989680 ;  /* 0x009896800000895d */ /* 0x001fea0003900000 */
[----:B------:R-:W0:Y:S02]  /*1ca40*/  @!P0 SYNCS.PHASECHK.TRANS64 P0, [R4+URZ+0x2e880], R5 ;  /* 0x02e88005040085a7 */ /* 0x000e24000800007f */
[----:B0-----:R-:W-:Y:S05]  /*1ca50*/  @!P0 BRA `(.L_x_8277) ;  /* 0xfffffffc00f08947 */ /* 0x001fea000383ffff */
[----:B------:R-:W-:Y:S05]  /*1ca60*/  BRA `(.L_x_8278) ;  /* 0xffffffe800d87947 */ /* 0x000fea000383ffff */
.L_x_8322:
        /* <DEDUP_REMOVED lines=9> */
.L_x_13363:


//--------------------- .text._ZN7cutlass13device_kernelIN5flash11enable_sm90INS1_16FlashAttnFwdSm90INS1_25CollectiveMainloopFwdSm90ILi2EN4cute5tupleIJNS5_1CILi1EEES8_S8_EEENS6_IJNS7_ILi128EEENS7_ILi224EEESA_EEELi128ENS_12float_e4m3_tEfNS_4arch4Sm90ELb1ELb0ELb1ELb1ELb0ELb1ELb0ELb1ELb1ELb1ELb1ELb0EEENS1_21CollectiveEpilogueFwdINS6_IJSA_SA_SB_EEES9_NS_10bfloat16_tESF_Li256ELb1ELb1ELb1ELb1EEENS1_36VarlenDynamicPersistentTileSchedulerILi128ELi224ELi256ELi128ELb1ELb1ELb1ELb1ELb1ELb1EEEEEEEEEvNT_6ParamsE --------------------------
	.section	.text._ZN7cutlass13device_kernelIN5flash11enable_sm90INS1_16FlashAttnFwdSm90INS1_25CollectiveMainloopFwdSm90ILi2EN4cute5tupleIJNS5_1CILi1EEES8_S8_EEENS6_IJNS7_ILi128EEENS7_ILi224EEESA_EEELi128ENS_12float_e4m3_tEfNS_4arch4Sm90ELb1ELb0ELb1ELb1ELb0ELb1ELb0ELb1ELb1ELb1ELb1ELb0EEENS1_21CollectiveEpilogueFwdINS6_IJSA_SA_SB_EEES9_NS_10bfloat16_tESF_Li256ELb1ELb1ELb1ELb1EEENS1_36VarlenDynamicPersistentTileSchedulerILi128ELi224ELi256ELi128ELb1ELb1ELb1ELb1ELb1ELb1EEEEEEEEEvNT_6ParamsE,"ax",@progbits
	.align	128
.text._ZN7cutlass13device_kernelIN5flash11enable_sm90INS1_16FlashAttnFwdSm90INS1_25CollectiveMainloopFwdSm90ILi2EN4cute5tupleIJNS5_1CILi1EEES8_S8_EEENS6_IJNS7_ILi128EEENS7_ILi224EEESA_EEELi128ENS_12float_e4m3_tEfNS_4arch4Sm90ELb1ELb0ELb1ELb1ELb0ELb1ELb0ELb1ELb1ELb1ELb1ELb0EEENS1_21CollectiveEpilogueFwdINS6_IJSA_SA_SB_EEES9_NS_10bfloat16_tESF_Li256ELb1ELb1ELb1ELb1EEENS1_36VarlenDynamicPersistentTileSchedulerILi128ELi224ELi256ELi128ELb1ELb1ELb1ELb1ELb1ELb1EEEEEEEEEvNT_6ParamsE:
        .type           _ZN7cutlass13device_kernelIN5flash11enable_sm90INS1_16FlashAttnFwdSm90INS1_25CollectiveMainloopFwdSm90ILi2EN4cute5tupleIJNS5_1CILi1EEES8_S8_EEENS6_IJNS7_ILi128EEENS7_ILi224EEESA_EEELi128ENS_12float_e4m3_tEfNS_4arch4Sm90ELb1ELb0ELb1ELb1ELb0ELb1ELb0ELb1ELb1ELb1ELb1ELb0EEENS1_21CollectiveEpilogueFwdINS6_IJSA_SA_SB_EEES9_NS_10bfloat16_tESF_Li256ELb1ELb1ELb1ELb1EEENS1_36VarlenDynamicPersistentTileSchedulerILi128ELi224ELi256ELi128ELb1ELb1ELb1ELb1ELb1ELb1EEEEEEEEEvNT_6ParamsE,@function
        .size           _ZN7cutlass13device_kernelIN5flash11enable_sm90INS1_16FlashAttnFwdSm90INS1_25CollectiveMainloopFwdSm90ILi2EN4cute5tupleIJNS5_1CILi1EEES8_S8_EEENS6_IJNS7_ILi128EEENS7_ILi224EEESA_EEELi128ENS_12float_e4m3_tEfNS_4arch4Sm90ELb1ELb0ELb1ELb1ELb0ELb1ELb0ELb1ELb1ELb1ELb1ELb0EEENS1_21CollectiveEpilogueFwdINS6_IJSA_SA_SB_EEES9_NS_10bfloat16_tESF_Li256ELb1ELb1ELb1ELb1EEENS1_36VarlenDynamicPersistentTileSchedulerILi128ELi224ELi256ELi128ELb1ELb1ELb1ELb1ELb1ELb1EEEEEEEEEvNT_6ParamsE,(.L_x_13364 - _ZN7cutlass13device_kernelIN5flash11enable_sm90INS1_16FlashAttnFwdSm90INS1_25CollectiveMainloopFwdSm90ILi2EN4cute5tupleIJNS5_1CILi1EEES8_S8_EEENS6_IJNS7_ILi128EEENS7_ILi224EEESA_EEELi128ENS_12float_e4m3_tEfNS_4arch4Sm90ELb1ELb0ELb1ELb1ELb0ELb1ELb0ELb1ELb1ELb1ELb1ELb0EEENS1_21CollectiveEpilogueFwdINS6_IJSA_SA_SB_EEES9_NS_10bfloat16_tESF_Li256ELb1ELb1ELb1ELb1EEENS1_36VarlenDynamicPersistentTileSchedulerILi128ELi224ELi256ELi128ELb1ELb1ELb1ELb1ELb1ELb1EEEEEEEEEvNT_6ParamsE)
        .other          _ZN7cutlass13device_kernelIN5flash11enable_sm90INS1_16FlashAttnFwdSm90INS1_25CollectiveMainloopFwdSm90ILi2EN4cute5tupleIJNS5_1CILi1EEES8_S8_EEENS6_IJNS7_ILi128EEENS7_ILi224EEESA_EEELi128ENS_12float_e4m3_tEfNS_4arch4Sm90ELb1ELb0ELb1ELb1ELb0ELb1ELb0ELb1ELb1ELb1ELb1ELb0EEENS1_21CollectiveEpilogueFwdINS6_IJSA_SA_SB_EEES9_NS_10bfloat16_tESF_Li256ELb1ELb1ELb1ELb1EEENS1_36VarlenDynamicPersistentTileSchedulerILi128ELi224ELi256ELi128ELb1ELb1ELb1ELb1ELb1ELb1EEEEEEEEEvNT_6ParamsE,@"STO_CUDA_ENTRY STV_DEFAULT"
_ZN7cutlass13device_kernelIN5flash11enable_sm90INS1_16FlashAttnFwdSm90INS1_25CollectiveMainloopFwdSm90ILi2EN4cute5tupleIJNS5_1CILi1EEES8_S8_EEENS6_IJNS7_ILi128EEENS7_ILi224EEESA_EEELi128ENS_12float_e4m3_tEfNS_4arch4Sm90ELb1ELb0ELb1ELb1ELb0ELb1ELb0ELb1ELb1ELb1ELb1ELb0EEENS1_21CollectiveEpilogueFwdINS6_IJSA_SA_SB_EEES9_NS_10bfloat16_tESF_Li256ELb1ELb1ELb1ELb1EEENS1_36VarlenDynamicPersistentTileSchedulerILi128ELi224ELi256ELi128ELb1ELb1ELb1ELb1ELb1ELb1EEEEEEEEEvNT_6ParamsE:
        /* <DEDUP_REMOVED lines=24> */
.L_x_8324:
[----:B------:R-:W-:Y:S05]  /*0180*/  BSYNC B0 ;  /* 0x0000000000007941 */ /* 0x000fea0003800000 */
.L_x_8323:
        /* <DEDUP_REMOVED lines=41> */
.L_x_8325:
        /* <DEDUP_REMOVED lines=22> */
.L_x_8326:
        /* <DEDUP_REMOVED lines=18> */
.L_x_8327:
        /* <DEDUP_REMOVED lines=22> */
.L_x_8328:
        /* <DEDUP_REMOVED lines=22> */
.L_x_8329:
[----:B0-----:R-:W-:Y:S01]  /*0960*/  UMOV UR4, 0x1 ;  /* 0x0000000100047882 */ /* 0x001fe20000000000 */
[----:B------:R-:W-:Y:S01]  /*0970*/  PLOP3.LUT P0, PT, PT, PT, UP0, 0x80, 0x0 ;  /* 0x000000000000781c */ /* 0x000fe20003f0f008 */
[----:B------:R-:W-:Y:S01]  /*0980*/  USEL UR4, UR4, 0x2, !UP0 ;  /* 0x0000000204047887 */ /* 0x000fe2000c000000 */
[----:B------:R-:W-:Y:S01]  /*0990*/  NOP ;  /* 0x0000000000007918 */ /* 0x000fe20000000000 */
[----:B------:R-:W-:Y:S04]  /*09a0*/  BSSY B8, `(.L_x_8330) ;  /* 0x0002f67000087945 */ /* 0x000fe80003800000 */
[----:B------:R-:W-:-:S05]  /*09b0*/  IMAD.U32 R2, RZ, RZ, UR4 ;  /* 0x00000004ff027e24 */ /* 0x000fca000f8e00ff */
[----:B------:R0:W-:Y:S01]  /*09c0*/  STL [R1+0xc8], R2 ;  /* 0x0000c80201007387 */ /* 0x0001e20000100800 */
[----:B-12-4-:R-:W-:Y:S06]  /*09d0*/  BAR.SYNC.DEFER_BLOCKING 0x0 ;  /* 0x0000000000007b1d */ /* 0x016fec0000010000 */
[----:B------:R-:W-:Y:S05]  /*09e0*/  @!P0 BRA `(.L_x_8331) ;  /* 0x0000027000e48947 */ /* 0x000fea0003800000 */
.L_x_8332:
[----:B------:R-:W-:-:S08]  /*09f0*/  NOP ;  /* 0x0000000000007918 */ /* 0x000fd00000000000 */
[----:B------:R-:W1:Y:S02]  /*0a00*/  USETMAXREG.TRY_ALLOC.CTAPOOL UP0, 0xf0 ;  /* 0x000000f0000079c8 */ /* 0x000e640008000600 */
[----:B-1----:R-:W-:-:S13]  /*0a10*/  PLOP3.LUT P0, PT, PT, PT, UP0, 0x80, 0x0 ;  /* 0x000000000000781c */ /* 0x002fda0003f0f008 */
[----:B------:R-:W-:Y:S05]  /*0a20*/  @!P0 BRA `(.L_x_8332) ;  /* 0xfffffffc00f08947 */ /* 0x000fea000383ffff */
[----:B------:R-:W1:Y:S01]  /*0a30*/  S2R R0, SR_TID.X ;  /* 0x0000000000007919 */ /* 0x000e620000002100 */
[----:B------:R-:W2:Y:S01]  /*0a40*/  S2UR UR5, SR_CgaCtaId ;  /* 0x00000000000579c3 */ /* 0x000ea20000008800 */
[----:B------:R-:W-:-:S07]  /*0a50*/  UMOV UR4, 0x400 ;  /* 0x0000040000047882 */ /* 0x000fce0000000000 */
[----:B------:R-:W-:Y:S06]  /*0a60*/  BAR.ARV 0x8, 0x180 ;  /* 0x0206000000007b1d */ /* 0x000fec0000002000 */
[----:B--2---:R-:W-:-:S06]  /*0a70*/  ULEA UR4, UR5, UR4, 0x18 ;  /* 0x0000000405047291 */ /* 0x004fcc000f8ec03f */
[----:B------:R-:W-:Y:S01]  /*0a80*/  IMAD.U32 R16, RZ, RZ, UR4 ;  /* 0x00000004ff107e24 */ /* 0x000fe2000f8e00ff */
[----:B-1----:R-:W-:Y:S01]  /*0a90*/  SHF.R.U32.HI R0, RZ, 0x7, R0 ;  /* 0x00000007ff007819 */ /* 0x002fe20000011600 */
[----:B------:R-:W-:-:S03]  /*0aa0*/  ULDC UR4, c[0x0][0xc3c] ;  /* 0x00030f0000047ab9 */ /* 0x000fc60000000800 */
[----:B------:R-:W-:Y:S01]  /*0ab0*/  ISETP.NE.AND P0, PT, R0, 0x1, PT ;  /* 0x000000010000780c */ /* 0x000fe20003f05270 */
[----:B------:R-:W-:-:S05]  /*0ac0*/  IMAD.U32 R0, RZ, RZ, UR5 ;  /* 0x00000005ff007e24 */ /* 0x000fca000f8e00ff */
[----:B------:R-:W-:Y:S07]  /*0ad0*/  STL [R1+0x5c], R0 ;  /* 0x00005c0001007387 */ /* 0x000fee0000100800 */
[----:B------:R-:W-:Y:S08]  /*0ae0*/  @!P0 BAR.ARV 0x9, 0x100 ;  /* 0x0244000000008b1d */ /* 0x000ff00000002000 */
[----:B------:R-:W-:Y:S06]  /*0af0*/  BAR.SYNC.DEFER_BLOCKING 0x5, 0x180 ;  /* 0x0146000000007b1d */ /* 0x000fec0000010000 */
[----:B------:R-:W1:Y:S02]  /*0b00*/  LDS.128 R12, [R16+0x2e8d0] ;  /* 0x02e8d000100c7984 */ /* 0x000e640000000c00 */
[----:B------:R-:W-:Y:S06]  /*0b10*/  BAR.ARV 0x4, 0x180 ;  /* 0x0106000000007b1d */ /* 0x000fec0000002000 */
[----:B-1----:R-:W-:-:S13]  /*0b20*/  ISETP.GE.AND P0, PT, R15, UR4, PT ;  /* 0x000000040f007c0c */ /* 0x002fda000bf06270 */
[----:B------:R-:W-:Y:S05]  /*0b30*/  @P0 BRA `(.L_x_8333) ;  /* 0x000002f400340947 */ /* 0x000fea0003800000 */
[----:B0-----:R-:W2:Y:S01]  /*0b40*/  LDL R2, [R1+0xc8] ;  /* 0x0000c80001027983 */ /* 0x001ea20000100800 */
[----:B------:R-:W-:Y:S02]  /*0b50*/  IMAD.MOV.U32 R234, RZ, RZ, RZ ;  /* 0x000000ffffea7224 */ /* 0x000fe400078e00ff */
[----:B------:R-:W-:Y:S01]  /*0b60*/  IMAD.MOV.U32 R231, RZ, RZ, RZ ;  /* 0x000000ffffe77224 */ /* 0x000fe200078e00ff */
[----:B------:R-:W0:Y:S02]  /*0b70*/  S2R R0, SR_TID.X ;  /* 0x0000000000007919 */ /* 0x000e240000002100 */
[----:B0-----:R-:W-:-:S05]  /*0b80*/  VIADD R11, R0, 0xffffff80 ;  /* 0xffffff80000b7836 */ /* 0x001fca0000000000 */
[----:B------:R-:W-:Y:S02]  /*0b90*/  SHF.R.S32.HI R0, RZ, 0x1f, R11 ;  /* 0x0000001fff007819 */ /* 0x000fe4000001140b */
[----:B--2---:R-:W-:Y:S02]  /*0ba0*/  R2UR UR4, R2 ;  /* 0x00000000020472ca */ /* 0x004fe400000e0000 */
[----:B------:R-:W-:-:S04]  /*0bb0*/  LEA.HI R2, R0, R11, RZ, 0x7 ;  /* 0x0000000b00027211 */ /* 0x000fc800078f38ff */
[----:B------:R-:W-:Y:S02]  /*0bc0*/  LOP3.LUT R3, R2, 0xffffff80, RZ, 0xc0, !PT ;  /* 0xffffff8002037812 */ /* 0x000fe400078ec0ff */
[----:B------:R-:W-:-:S03]  /*0bd0*/  SHF.R.S32.HI R12, RZ, 0x7, R2 ;  /* 0x00000007ff0c7819 */ /* 0x000fc60000011402 */
[----:B------:R-:W-:Y:S01]  /*0be0*/  IMAD.IADD R21, R11, 0x1, -R3 ;  /* 0x000000010b157824 */ /* 0x000fe200078e0a03 */
[----:B------:R-:W-:Y:S01]  /*0bf0*/  LEA.HI R2, R2, R12, RZ, 0x1 ;  /* 0x0000000c02027211 */ /* 0x000fe200078f08ff */
[----:B------:R-:W-:-:S03]  /*0c00*/  ULOP3.LUT UR4, UR4, 0x1, URZ, 0xfc, !UPT ;  /* 0x0000000104047892 */ /* 0x000fc6000f8efc3f */
[----:B------:R-:W-:Y:S02]  /*0c10*/  SHF.R.S32.HI R6, RZ, 0x1f, R21 ;  /* 0x0000001fff067819 */ /* 0x000fe40000011415 */
[----:B------:R-:W-:Y:S02]  /*0c20*/  LOP3.LUT R2, R2, 0x3fffffe, RZ, 0xc0, !PT ;  /* 0x03fffffe02027812 */ /* 0x000fe400078ec0ff */
[CC--:B------:R-:W-:Y:S02]  /*0c30*/  LEA.HI R8, R6.reuse, R21.reuse, RZ, 0x2 ;  /* 0x0000001506087211 */ /* 0x0c0fe400078f10ff */
[----:B------:R-:W-:Y:S02]  /*0c40*/  LEA.HI R6, R6, R21, RZ, 0x5 ;  /* 0x0000001506067211 */ /* 0x000fe400078f28ff */
[--C-:B------:R-:W-:Y:S02]  /*0c50*/  SHF.R.S32.HI R5, RZ, 0x2, R8.reuse ;  /* 0x00000002ff057819 */ /* 0x100fe40000011408 */
[----:B------:R-:W-:-:S02]  /*0c60*/  SHF.R.S32.HI R4, RZ, 0x1f, R8 ;  /* 0x0000001fff047819 */ /* 0x000fc40000011408 */
[----:B------:R-:W-:Y:S02]  /*0c70*/  SHF.R.S32.HI R6, RZ, 0x5, R6 ;  /* 0x00000005ff067819 */ /* 0x000fe40000011406 */
[----:B------:R-:W-:Y:S02]  /*0c80*/  LEA.HI R3, R4, R5, RZ, 0x3 ;  /* 0x0000000504037211 */ /* 0x000fe400078f18ff */
        /* <DEDUP_REMOVED lines=9> */
[----:B------:R-:W-:Y:S01]  /*0d20*/  IADD3 R2, R12, -R2, RZ ;  /* 0x800000020c027210 */ /* 0x000fe20007ffe0ff */
[----:B------:R-:W-:Y:S01]  /*0d30*/  IMAD.IADD R5, R11, 0x1, -R5 ;  /* 0x000000010b057824 */ /* 0x000fe200078e0a05 */
[----:B------:R-:W-:Y:S01]  /*0d40*/  LOP3.LUT R4, R4, 0x1ffffffe, RZ, 0xc0, !PT ;  /* 0x1ffffffe04047812 */ /* 0x000fe200078ec0ff */
[----:B------:R-:W-:Y:S01]  /*0d50*/  IMAD.MOV.U32 R6, RZ, RZ, R14 ;  /* 0x000000ffff067224 */ /* 0x000fe200078e000e */
[----:B------:R-:W-:Y:S01]  /*0d60*/  LOP3.LUT R17, R3, 0xfffffc00, RZ, 0xc0, !PT ;  /* 0xfffffc0003117812 */ /* 0x000fe200078ec0ff */
[----:B------:R-:W-:Y:S01]  /*0d70*/  IMAD R20, R2, 0x40, R9 ;  /* 0x0000004002147824 */ /* 0x000fe200078e0209 */
[----:B------:R-:W-:Y:S01]  /*0d80*/  LEA.HI R2, R0, R11, RZ, 0x2 ;  /* 0x0000000b00027211 */ /* 0x000fe200078f10ff */
[----:B------:R-:W-:Y:S01]  /*0d90*/  IMAD.IADD R4, R7, 0x1, -R4 ;  /* 0x0000000107047824 */ /* 0x000fe200078e0a04 */
[----:B------:R-:W-:Y:S01]  /*0da0*/  LOP3.LUT R8, R8, 0x7ffffffc, RZ, 0xc0, !PT ;  /* 0x7ffffffc08087812 */ /* 0x000fe200078ec0ff */
[----:B------:R-:W-:Y:S01]  /*0db0*/  IMAD R5, R5, 0x40, R17 ;  /* 0x0000004005057824 */ /* 0x000fe200078e0211 */
[----:B------:R-:W-:Y:S01]  /*0dc0*/  SHF.R.S32.HI R228, RZ, 0x2, R2 ;  /* 0x00000002ffe47819 */ /* 0x000fe20000011402 */
[----:B------:R-:W-:-:S02]  /*0dd0*/  IMAD.MOV.U32 R7, RZ, RZ, R15 ;  /* 0x000000ffff077224 */ /* 0x000fc400078e000f */
[----:B------:R-:W-:Y:S01]  /*0de0*/  IMAD R3, R4, 0x8, R5 ;  /* 0x0000000804037824 */ /* 0x000fe200078e0205 */
[----:B------:R-:W-:Y:S01]  /*0df0*/  LEA.HI R4, R0, R11, RZ, 0x3 ;  /* 0x0000000b00047211 */ /* 0x000fe200078f18ff */
[----:B------:R-:W-:Y:S01]  /*0e00*/  VIADD R15, R228, 0xc0 ;  /* 0x000000c0e40f7836 */ /* 0x000fe20000000000 */
[----:B------:R-:W-:Y:S01]  /*0e10*/  LOP3.LUT R0, R2, 0xfffffffc, RZ, 0xc0, !PT ;  /* 0xfffffffc02007812 */ /* 0x000fe200078ec0ff */
[----:B------:R-:W-:Y:S01]  /*0e20*/  IMAD.MOV.U32 R5, RZ, RZ, R13 ;  /* 0x000000ffff057224 */ /* 0x000fe200078e000d */
[----:B------:R0:W-:Y:S01]  /*0e30*/  STL [R1+0xbc], R3 ;  /* 0x0000bc0301007387 */ /* 0x0001e20000100800 */
[C---:B------:R-:W-:Y:S01]  /*0e40*/  IADD3 R25, R228.reuse, 0x40, RZ ;  /* 0x00000040e4197810 */ /* 0x040fe20007ffe0ff */
[----:B------:R-:W-:Y:S01]  /*0e50*/  VIADD R24, R228, 0x80 ;  /* 0x00000080e4187836 */ /* 0x000fe20000000000 */
[----:B------:R-:W-:Y:S01]  /*0e60*/  SHF.R.S32.HI R12, RZ, 0x1f, R15 ;  /* 0x0000001fff0c7819 */ /* 0x000fe2000001140f */
[----:B------:R-:W-:Y:S01]  /*0e70*/  STL [R1+0xb8], R20 ;  /* 0x0000b81401007387 */ /* 0x000fe20000100800 */
[----:B------:R-:W-:Y:S01]  /*0e80*/  IMAD.IADD R13, R11, 0x1, -R0 ;  /* 0x000000010b0d7824 */ /* 0x000fe200078e0a00 */
[----:B------:R-:W-:Y:S01]  /*0e90*/  SHF.R.S32.HI R0, RZ, 0x1f, R228 ;  /* 0x0000001fff007819 */ /* 0x000fe200000114e4 */
[----:B------:R-:W-:Y:S01]  /*0ea0*/  IMAD.SHL.U32 R9, R24, 0x80, RZ ;  /* 0x0000008018097824 */ /* 0x000fe200078e00ff */
[----:B------:R-:W-:Y:S01]  /*0eb0*/  STL [R1], RZ ;  /* 0x000000ff01007387 */ /* 0x000fe20000100800 */
[----:B------:R-:W-:Y:S01]  /*0ec0*/  SHF.R.S32.HI R10, RZ, 0x1f, R24 ;  /* 0x0000001fff0a7819 */ /* 0x000fe20000011418 */
[----:B0-----:R-:W-:Y:S01]  /*0ed0*/  IMAD.U32 R3, RZ, RZ, UR4 ;  /* 0x00000004ff037e24 */ /* 0x001fe2000f8e00ff */
[----:B------:R-:W-:Y:S01]  /*0ee0*/  LEA.HI R12, R12, R15, RZ, 0x3 ;  /* 0x0000000f0c0c7211 */ /* 0x000fe200078f18ff */
[----:B------:R-:W-:Y:S01]  /*0ef0*/  IMAD.SHL.U32 R18, R13, 0x10, RZ ;  /* 0x000000100d127824 */ /* 0x000fe200078e00ff */
[----:B------:R-:W-:Y:S01]  /*0f00*/  LEA.HI R10, R10, R24, RZ, 0x3 ;  /* 0x000000180a0a7211 */ /* 0x000fe200078f18ff */
[----:B------:R-:W-:Y:S01]  /*0f10*/  IMAD.IADD R8, R21, 0x1, -R8 ;  /* 0x0000000115087824 */ /* 0x000fe200078e0a08 */
[----:B------:R0:W-:Y:S01]  /*0f20*/  STL [R1+0x4c], R3 ;  /* 0x00004c0301007387 */ /* 0x0001e20000100800 */
[----:B------:R-:W-:Y:S01]  /*0f30*/  LOP3.LUT R9, R9, 0x380, RZ, 0xc0, !PT ;  /* 0x0000038009097812 */ /* 0x000fe200078ec0ff */
[----:B------:R-:W-:Y:S01]  /*0f40*/  IMAD.SHL.U32 R12, R12, 0x80, RZ ;  /* 0x000000800c0c7824 */ /* 0x000fe200078e00ff */
[C---:B------:R-:W-:Y:S01]  /*0f50*/  LEA.HI R0, R13.reuse, R13, RZ, 0x1 ;  /* 0x0000000d0d007211 */ /* 0x040fe200078f08ff */
[----:B------:R-:W-:Y:S01]  /*0f60*/  IMAD.SHL.U32 R10, R10, 0x80, RZ ;  /* 0x000000800a0a7824 */ /* 0x000fe200078e00ff */
[----:B------:R-:W-:Y:S01]  /*0f70*/  UMOV UR4, URZ ;  /* 0x0000003f00047c82 */ /* 0x000fe20008000000 */
[----:B------:R-:W-:Y:S01]  /*0f80*/  IMAD.SHL.U32 R8, R8, 0x2, RZ ;  /* 0x0000000208087824 */ /* 0x000fe200078e00ff */
[----:B------:R-:W-:Y:S01]  /*0f90*/  LOP3.LUT R0, R0, 0x1ffffffe, RZ, 0xc0, !PT ;  /* 0x1ffffffe00007812 */ /* 0x000fe200078ec0ff */
[----:B------:R-:W-:Y:S01]  /*0fa0*/  IMAD.SHL.U32 R22, R13, 0x8, RZ ;  /* 0x000000080d167824 */ /* 0x000fe200078e00ff */
[----:B------:R-:W-:Y:S01]  /*0fb0*/  SHF.R.S32.HI R19, RZ, 0x1f, R18 ;  /* 0x0000001fff137819 */ /* 0x000fe20000011412 */
[----:B------:R-:W-:Y:S01]  /*0fc0*/  IMAD.MOV.U32 R17, RZ, RZ, RZ ;  /* 0x000000ffff117224 */ /* 0x000fe200078e00ff */
[----:B0-----:R-:W-:Y:S01]  /*0fd0*/  SHF.R.S32.HI R3, RZ, 0x1f, R2 ;  /* 0x0000001fff037819 */ /* 0x001fe20000011402 */
[----:B------:R-:W-:Y:S01]  /*0fe0*/  VIADD R230, R22, 0x20 ;  /* 0x0000002016e67836 */ /* 0x000fe20000000000 */
[----:B------:R-:W-:-:S02]  /*0ff0*/  LOP3.LUT R2, R4, 0xfffffff8, RZ, 0xc0, !PT ;  /* 0xfffffff804027812 */ /* 0x000fc400078ec0ff */
[----:B------:R-:W-:Y:S02]  /*1000*/  LEA.HI R3, R3, R228, RZ, 0x3 ;  /* 0x000000e403037211 */ /* 0x000fe400078f18ff */
[----:B------:R-:W-:Y:S01]  /*1010*/  SHF.R.S32.HI R4, RZ, 0x3, R4 ;  /* 0x00000003ff047819 */ /* 0x000fe20000011404 */
[----:B------:R-:W-:Y:S01]  /*1020*/  IMAD.IADD R14, R11, 0x1, -R2 ;  /* 0x000000010b0e7824 */ /* 0x000fe200078e0a02 */
[----:B------:R-:W-:Y:S01]  /*1030*/  SHF.R.S32.HI R4, RZ, 0x1f, R25 ;  /* 0x0000001fff047819 */ /* 0x000fe20000011419 */
[----:B------:R-:W-:Y:S01]  /*1040*/  IMAD.SHL.U32 R11, R15, 0x80, RZ ;  /* 0x000000800f0b7824 */ /* 0x000fe200078e00ff */
[----:B------:R-:W-:Y:S01]  /*1050*/  LOP3.LUT R3, R3, 0xfffffff8, RZ, 0xc0, !PT ;  /* 0xfffffff803037812 */ /* 0x000fe200078ec0ff */
[----:B------:R-:W-:Y:S01]  /*1060*/  IMAD.SHL.U32 R14, R14, 0x8, RZ ;  /* 0x000000080e0e7824 */ /* 0x000fe200078e00ff */
[----:B------:R-:W-:Y:S01]  /*1070*/  LEA.HI R4, R4, R25, RZ, 0x3 ;  /* 0x0000001904047211 */ /* 0x000fe200078f18ff */
[----:B------:R-:W-:Y:S01]  /*1080*/  IMAD.SHL.U32 R2, R25, 0x80, RZ ;  /* 0x0000008019027824 */ /* 0x000fe200078e00ff */
[----:B------:R-:W-:Y:S01]  /*1090*/  IADD3 R0, R13, -R0, RZ ;  /* 0x800000000d007210 */ /* 0x000fe20007ffe0ff */
[----:B------:R-:W-:Y:S01]  /*10a0*/  IMAD.IADD R229, R228, 0x1, -R3 ;  /* 0x00000001e4e57824 */ /* 0x000fe200078e0a03 */
[----:B------:R-:W-:Y:S01]  /*10b0*/  LOP3.LUT R3, R11, 0x380, RZ, 0xc0, !PT ;  /* 0x000003800b037812 */ /* 0x000fe200078ec0ff */
[----:B------:R-:W-:Y:S01]  /*10c0*/  IMAD.SHL.U32 R4, R4, 0x80, RZ ;  /* 0x0000008004047824 */ /* 0x000fe200078e00ff */
[----:B------:R-:W-:Y:S01]  /*10d0*/  SHF.R.S32.HI R3, RZ, 0x1f, R14 ;  /* 0x0000001fff037819 */ /* 0x000fe2000001140e */
[----:B------:R-:W-:Y:S01]  /*10e0*/  VIADD R11, R14, 0x40 ;  /* 0x000000400e0b7836 */ /* 0x000fe20000000000 */
[----:B------:R-:W-:Y:S01]  /*10f0*/  LOP3.LUT R2, R2, 0x380, RZ, 0xc0, !PT ;  /* 0x0000038002027812 */ /* 0x000fe200078ec0ff */
[----:B------:R-:W-:Y:S01]  /*1100*/  STL [R1+0x70], R14 ;  /* 0x0000700e01007387 */ /* 0x000fe20000100800 */
[----:B------:R-:W-:-:S02]  /*1110*/  SHF.R.S32.HI R23, RZ, 0x1f, R22 ;  /* 0x0000001fff177819 */ /* 0x000fc40000011416 */
[----:B------:R-:W-:Y:S01]  /*1120*/  SHF.R.U32.HI R9, RZ, 0x3, R2 ;  /* 0x00000003ff097819 */ /* 0x000fe20000011602 */
[----:B------:R0:W-:Y:S01]  /*1130*/  STL [R1+0xc4], R3 ;  /* 0x0000c40301007387 */ /* 0x0001e20000100800 */
[----:B------:R-:W-:-:S03]  /*1140*/  LOP3.LUT R2, R2, 0x70, R18, 0xf8, !PT ;  /* 0x0000007002027812 */ /* 0x000fc600078ef812 */
[----:B------:R-:W-:Y:S01]  /*1150*/  STL [R1+0x8c], R11 ;  /* 0x00008c0b01007387 */ /* 0x000fe20000100800 */
[----:B0-----:R-:W-:Y:S02]  /*1160*/  LOP3.LUT R3, R4, 0xfffffc00, RZ, 0xc0, !PT ;  /* 0xfffffc0004037812 */ /* 0x001fe400078ec0ff */
[----:B------:R-:W-:-:S03]  /*1170*/  SHF.R.S32.HI R4, RZ, 0x1f, R11 ;  /* 0x0000001fff047819 */ /* 0x000fc6000001140b */
[----:B------:R0:W-:Y:S04]  /*1180*/  STL [R1+0x78], R3 ;  /* 0x0000780301007387 */ /* 0x0001e80000100800 */
[----:B------:R1:W-:Y:S04]  /*1190*/  STL [R1+0xc0], R4 ;  /* 0x0000c00401007387 */ /* 0x0003e80000100800 */
[----:B------:R-:W-:Y:S01]  /*11a0*/  STL [R1+0x50], R8 ;  /* 0x0000500801007387 */ /* 0x000fe20000100800 */
[----:B0-----:R-:W-:Y:S01]  /*11b0*/  LOP3.LUT R3, R3, R2, R9, 0xf6, !PT ;  /* 0x0000000203037212 */ /* 0x001fe200078ef609 */
[----:B------:R-:W-:Y:S01]  /*11c0*/  VIADD R2, R8, 0x78 ;  /* 0x0000007808027836 */ /* 0x000fe20000000000 */
[----:B------:R-:W-:-:S02]  /*11d0*/  LOP3.LUT R9, R12, 0xfffffc00, RZ, 0xc0, !PT ;  /* 0xfffffc000c097812 */ /* 0x000fc400078ec0ff */
[----:B-1----:R-:W-:Y:S01]  /*11e0*/  LOP3.LUT R4, R10, 0xfffffc00, RZ, 0xc0, !PT ;  /* 0xfffffc000a047812 */ /* 0x002fe200078ec0ff */
[----:B------:R-:W-:-:S04]  /*11f0*/  IMAD.IADD R3, R16, 0x1, R3 ;  /* 0x0000000110037824 */ /* 0x000fc800078e0203 */
[----:B------:R0:W-:Y:S04]  /*1200*/  STL [R1+0x84], R4 ;  /* 0x0000840401007387 */ /* 0x0001e80000100800 */
[----:B------:R-:W-:Y:S04]  /*1210*/  STL [R1+0x80], R9 ;  /* 0x0000800901007387 */ /* 0x000fe80000100800 */
[----:B------:R-:W-:Y:S01]  /*1220*/  STL [R1+0xa8], R2 ;  /* 0x0000a80201007387 */ /* 0x000fe20000100800 */
[----:B0-----:R-:W-:-:S03]  /*1230*/  VIADD R4, R8, 0x70 ;  /* 0x0000007008047836 */ /* 0x001fc60000000000 */
[----:B------:R0:W-:Y:S04]  /*1240*/  STL [R1+0xb4], R3 ;  /* 0x0000b40301007387 */ /* 0x0001e80000100800 */
[----:B------:R1:W-:Y:S01]  /*1250*/  STL [R1+0xa4], R4 ;  /* 0x0000a40401007387 */ /* 0x0003e20000100800 */
[----:B0-----:R-:W-:Y:S01]  /*1260*/  SHF.R.S32.HI R3, RZ, 0x1f, R2 ;  /* 0x0000001fff037819 */ /* 0x001fe20000011402 */
[----:B------:R-:W-:Y:S02]  /*1270*/  IMAD R2, R0, 0x8, R20 ;  /* 0x0000000800027824 */ /* 0x000fe400078e0214 */
[----:B------:R-:W-:Y:S02]  /*1280*/  IMAD.U32 R0, RZ, RZ, UR4 ;  /* 0x00000004ff007e24 */ /* 0x000fe4000f8e00ff */
[----:B------:R1:W-:Y:S04]  /*1290*/  STL [R1+0xb0], R3 ;  /* 0x0000b00301007387 */ /* 0x0003e80000100800 */
[----:B------:R1:W-:Y:S04]  /*12a0*/  STL [R1+0x7c], R2 ;  /* 0x00007c0201007387 */ /* 0x0003e80000100800 */
[----:B------:R1:W-:Y:S02]  /*12b0*/  STL [R1+0xac], R0 ;  /* 0x0000ac0001007387 */ /* 0x0003e40000100800 */
.L_x_8532:
[----:B0123--:R-:W0:Y:S01]  /*12c0*/  LDC.64 R2, c[0x0][0xc88] ;  /* 0x00032200ff027b82 */ /* 0x00fe220000000a00 */
[----:B------:R-:W-:Y:S01]  /*12d0*/  ULDC.64 UR4, c[0x0][0x208] ;  /* 0x0000820000047ab9 */ /* 0x000fe20000000a00 */
[----:B0-----:R-:W-:-:S05]  /*12e0*/  IMAD.WIDE R2, R7, 0x4, R2 ;  /* 0x0000000407027825 */ /* 0x001fca00078e0202 */
[----:B-----5:R-:W2:Y:S01]  /*12f0*/  LDG.E R28, desc[UR4][R2.64] ;  /* 0x00000004021c7981 */ /* 0x020ea2000c1e1900 */
[----:B------:R-:W-:Y:S05]  /*1300*/  YIELD ;  /* 0x0000000000007946 */ /* 0x000fea0003800000 */
[----:B------:R-:W-:Y:S01]  /*1310*/  ULDC.64 UR4, c[0x0][0xa28] ;  /* 0x00028a0000047ab9 */ /* 0x000fe20000000a00 */
[----:B------:R-:W-:Y:S01]  /*1320*/  ULDC.64 UR8, c[0x0][0xa18] ;  /* 0x0002860000087ab9 */ /* 0x000fe20000000a00 */
[----:B------:R-:W-:Y:S01]  /*1330*/  ISETP.NE.U32.AND P1, PT, RZ, UR4, PT ;  /* 0x00000004ff007c0c */ /* 0x000fe2000bf25070 */
[----:B------:R-:W-:Y:S01]  /*1340*/  ULDC.64 UR10, c[0x0][0x208] ;  /* 0x00008200000a7ab9 */ /* 0x000fe20000000a00 */
[----:B----4-:R-:W-:Y:S01]  /*1350*/  MOV R15, RZ ;  /* 0x000000ff000f7202 */ /* 0x010fe20000000f00 */
[----:B------:R-:W-:Y:S01]  /*1360*/  ULDC.64 UR6, c[0x0][0xa08] ;  /* 0x0002820000067ab9 */ /* 0x000fe20000000a00 */
[----:B------:R-:W-:Y:S01]  /*1370*/  ISETP.NE.AND.EX P1, PT, RZ, UR5, PT, P1 ;  /* 0x00000005ff007c0c */ /* 0x000fe2000bf25310 */
[----:B------:R-:W-:Y:S01]  /*1380*/  IMAD.MOV.U32 R27, RZ, RZ, RZ ;  /* 0x000000ffff1b7224 */ /* 0x000fe200078e00ff */
        /* <DEDUP_REMOVED lines=18> */
[----:B------:R1:W-:Y:S04]  /*14b0*/  STL [R1+0x98], R29 ;  /* 0x0000981d01007387 */ /* 0x0003e80000100800 */
[----:B------:R-:W-:Y:S01]  /*14c0*/  @P2 IADD3 R10, P1, R30, UR8, RZ ;  /* 0x000000081e0a2c10 */ /* 0x000fe2000ff3e0ff */
[----:B------:R1:W5:Y:S03]  /*14d0*/  @P0 LDG.E R27, desc[UR10][R12.64] ;  /* 0x0000000a0c1b0981 */ /* 0x000366000c1e1900 */
        /* <DEDUP_REMOVED lines=13> */
[----:B------:R-:W-:Y:S06]  /*15b0*/  @P2 BRA `(.L_x_8334) ;  /* 0x00000000002c2947 */ /* 0x000fec0003800000 */
[----:B------:R-:W-:Y:S02]  /*15c0*/  ULDC.64 UR4, c[0x0][0xa00] ;  /* 0x0002800000047ab9 */ /* 0x000fe40000000a00 */
[----:B------:R-:W-:-:S04]  /*15d0*/  ISETP.NE.U32.AND P1, PT, RZ, UR4, PT ;  /* 0x00000004ff007c0c */ /* 0x000fc8000bf25070 */
[----:B------:R-:W-:-:S13]  /*15e0*/  ISETP.NE.AND.EX P1, PT, RZ, UR5, PT, P1 ;  /* 0x00000005ff007c0c */ /* 0x000fda000bf25310 */
[----:B------:R-:W-:Y:S05]  /*15f0*/  @!P1 BRA `(.L_x_8334) ;  /* 0x00000000001c9947 */ /* 0x000fea0003800000 */
[----:B-1----:R-:W0:Y:S01]  /*1600*/  LDC.64 R8, c[0x0][0xa00] ;  /* 0x00028000ff087b82 */ /* 0x002e220000000a00 */
[----:B------:R-:W-:Y:S01]  /*1610*/  ULDC.64 UR4, c[0x0][0x208] ;  /* 0x0000820000047ab9 */ /* 0x000fe20000000a00 */
[----:B0-----:R-:W-:-:S05]  /*1620*/  IMAD.WIDE R8, R28, 0x4, R8 ;  /* 0x000000041c087825 */ /* 0x001fca00078e0208 */
[----:B------:R-:W2:Y:S04]  /*1630*/  LDG.E R0, desc[UR4][R8.64] ;  /* 0x0000000408007981 */ /* 0x000ea8000c1e1900 */
[----:B------:R-:W2:Y:S02]  /*1640*/  LDG.E R3, desc[UR4][R8.64+0x4] ;  /* 0x0000040408037981 */ /* 0x000ea4000c1e1900 */
[----:B--2---:R-:W-:-:S05]  /*1650*/  IMAD.IADD R14, R3, 0x1, -R0 ;  /* 0x00000001030e7824 */ /* 0x004fca00078e0a00 */
[----:B------:R0:W-:Y:S02]  /*1660*/  STL [R1+0x40], R14 ;  /* 0x0000400e01007387 */ /* 0x0001e40000100800 */
.L_x_8334:
        /* <DEDUP_REMOVED lines=10> */
[----:B------:R-:W-:Y:S01]  /*1710*/  IADD3 R6, P0, R30, UR4, RZ ;  /* 0x000000041e067c10 */ /* 0x000fe2000ff1e0ff */
[----:B------:R-:W-:-:S03]  /*1720*/  ULDC.64 UR6, c[0x0][0x208] ;  /* 0x0000820000067ab9 */ /* 0x000fc60000000a00 */
[----:B------:R-:W-:-:S05]  /*1730*/  IADD3.X R7, R29, UR5, RZ, P0, !PT ;  /* 0x000000051d077c10 */ /* 0x000fca00087fe4ff */
[----:B------:R1:W5:Y:S01]  /*1740*/  LDG.E R26, desc[UR6][R6.64] ;  /* 0x00000006061a7981 */ /* 0x000362000c1e1900 */
[----:B------:R-:W-:Y:S05]  /*1750*/  BRA `(.L_x_8336) ;  /* 0x0000000000147947 */ /* 0x000fea0003800000 */
.L_x_8335:
[----:B------:R-:W-:Y:S05]  /*1760*/  @!P0 BRA `(.L_x_8336) ;  /* 0x0000000000108947 */ /* 0x000fea0003800000 */
[----:B------:R-:W-:Y:S02]  /*1770*/  ULDC.64 UR4, c[0x0][0x208] ;  /* 0x0000820000047ab9 */ /* 0x000fe40000000a00 */
[----:B------:R-:W2:Y:S04]  /*1780*/  LDG.E R3, desc[UR4][R12.64] ;  /* 0x000000040c037981 */ /* 0x000ea8000c1e1900 */
[----:B------:R-:W2:Y:S02]  /*1790*/  LDG.E R26, desc[UR4][R12.64+0x4] ;  /* 0x000004040c1a7981 */ /* 0x000ea4000c1e1900 */
[----:B--2---:R-:W-:-:S07]  /*17a0*/  IMAD.IADD R26, R26, 0x1, -R3 ;  /* 0x000000011a1a7824 */ /* 0x004fce00078e0a03 */
.L_x_8336:
[----:B------:R-:W-:Y:S01]  /*17b0*/  ULDC.64 UR4, c[0x0][0xa10] ;  /* 0x0002840000047ab9 */ /* 0x000fe20000000a00 */
[----:B------:R-:W-:Y:S01]  /*17c0*/  ULDC.64 UR6, c[0x0][0x208] ;  /* 0x0000820000067ab9 */ /* 0x000fe20000000a00 */
[----:B------:R-:W-:Y:S01]  /*17d0*/  ISETP.NE.U32.AND P0, PT, RZ, UR4, PT ;  /* 0x00000004ff007c0c */ /* 0x000fe2000bf05070 */
[----:B------:R-:W2:Y:S03]  /*17e0*/  LDC R4, c[0x0][0x448] ;  /* 0x00011200ff047b82 */ /* 0x000ea60000000800 */
        /* <DEDUP_REMOVED lines=14> */
[----:B------:R-:W-:Y:S01]  /*18d0*/  IADD3 R15, -R15, R26, RZ ;  /* 0x0000001a0f0f7210 */ /* 0x000fe20007ffe1ff */
[----:B-1----:R-:W-:Y:S01]  /*18e0*/  IMAD.MOV.U32 R6, RZ, RZ, RZ ;  /* 0x000000ffff067224 */ /* 0x002fe200078e00ff */
[----:B------:R-:W-:Y:S01]  /*18f0*/  LOP3.LUT R12, R10, 0xff, RZ, 0xc0, !PT ;  /* 0x000000ff0a0c7812 */ /* 0x000fe200078ec0ff */
[----:B------:R-:W-:Y:S01]  /*1900*/  VIADD R4, R5, 0x7f ;  /* 0x0000007f05047836 */ /* 0x000fe20000000000 */
[----:B------:R1:W-:Y:S01]  /*1910*/  STL [R1+0x54], R5 ;  /* 0x0000540501007387 */ /* 0x0003e20000100800 */
[----:B------:R-:W-:Y:S01]  /*1920*/  BSSY B0, `(.L_x_8337) ;  /* 0x0000036000007945 */ /* 0x000fe20003800000 */
[----:B----4-:R-:W-:-:S05]  /*1930*/  SHF.R.U32.HI R8, RZ, 0x10, R10 ;  /* 0x00000010ff087819 */ /* 0x010fca000001160a */
[----:B------:R-:W2:Y:S08]  /*1940*/  @P1 LDC R11, c[0x0][0x44c] ;  /* 0x00011300ff0b1b82 */ /* 0x000eb00000000800 */
[----:B------:R-:W4:Y:S01]  /*1950*/  @P1 LDC R7, c[0x0][0x450] ;  /* 0x00011400ff071b82 */ /* 0x000f220000000800 */
[----:B---3--:R-:W-:Y:S02]  /*1960*/  @P0 IMAD.IADD R2, R3, 0x1, -R0 ;  /* 0x0000000103020824 */ /* 0x008fe400078e0a00 */
[----:B--2---:R-:W-:-:S04]  /*1970*/  @P1 IMAD.HI.U32 R0, R4, R11, RZ ;  /* 0x0000000b04001227 */ /* 0x004fc800078e00ff */
[----:B-1----:R-:W-:Y:S01]  /*1980*/  IMAD.IADD R5, R15, 0x1, R2 ;  /* 0x000000010f057824 */ /* 0x002fe200078e0202 */
[----:B----4-:R-:W-:Y:S01]  /*1990*/  @P1 SHF.R.U32.HI R4, RZ, R7, R0 ;  /* 0x00000007ff041219 */ /* 0x010fe20000011600 */
[----:B------:R-:W-:-:S03]  /*19a0*/  IMAD.MOV.U32 R0, RZ, RZ, RZ ;  /* 0x000000ffff007224 */ /* 0x000fc600078e00ff */
[----:B------:R-:W-:Y:S01]  /*19b0*/  IADD3 R137, R5, 0xe0, -R14 ;  /* 0x000000e005897810 */ /* 0x000fe20007ffe80e */
[----:B------:R1:W-:Y:S04]  /*19c0*/  STL [R1+0x60], R5 ;  /* 0x0000600501007387 */ /* 0x0003e80000100800 */
[----:B------:R-:W-:Y:S01]  /*19d0*/  IMAD.IADD R7, R137, 0x1, R4 ;  /* 0x0000000189077824 */ /* 0x000fe200078e0204 */
[----:B------:R2:W-:Y:S01]  /*19e0*/  STL [R1+0xa0], R12 ;  /* 0x0000a00c01007387 */ /* 0x0005e20000100800 */
[----:B------:R-:W-:Y:S02]  /*19f0*/  IMAD.MOV.U32 R4, RZ, RZ, RZ ;  /* 0x000000ffff047224 */ /* 0x000fe400078e00ff */
[----:B------:R-:W-:Y:S01]  /*1a00*/  IMAD.HI R6, R7, -0x6db6db6d, R6 ;  /* 0x9249249307067827 */ /* 0x000fe200078e0206 */
[----:B------:R2:W-:Y:S03]  /*1a10*/  STL [R1+0x90], R8 ;  /* 0x0000900801007387 */ /* 0x0005e60000100800 */
[----:B-1----:R-:W-:-:S04]  /*1a20*/  VIADD R5, R5, 0xdf ;  /* 0x000000df05057836 */ /* 0x002fc80000000000 */
[----:B------:R-:W-:Y:S01]  /*1a30*/  IMAD.HI R4, R5, -0x6db6db6d, R4 ;  /* 0x9249249305047827 */ /* 0x000fe200078e0204 */
[----:B------:R-:W-:-:S04]  /*1a40*/  SHF.R.U32.HI R5, RZ, 0x1f, R6 ;  /* 0x0000001fff057819 */ /* 0x000fc80000011606 */
[----:B------:R-:W-:Y:S02]  /*1a50*/  SHF.R.U32.HI R3, RZ, 0x1f, R4 ;  /* 0x0000001fff037819 */ /* 0x000fe40000011604 */
[----:B------:R-:W-:Y:S02]  /*1a60*/  LEA.HI.SX32 R5, R6, R5, 0x19 ;  /* 0x0000000506057211 */ /* 0x000fe400078fcaff */
[----:B------:R-:W-:-:S04]  /*1a70*/  LEA.HI.SX32 R138, R4, R3, 0x19 ;  /* 0x00000003048a7211 */ /* 0x000fc800078fcaff */
[----:B------:R-:W-:-:S04]  /*1a80*/  VIMNMX R9, R138, R5, PT ;  /* 0x000000058a097248 */ /* 0x000fc80003fe0100 */
[----:B------:R-:W-:-:S13]  /*1a90*/  ISETP.GE.AND P0, PT, R9, 0x1, PT ;  /* 0x000000010900780c */ /* 0x000fda0003f06270 */
[----:B--2---:R-:W-:Y:S05]  /*1aa0*/  @!P0 BRA `(.L_x_8338) ;  /* 0x0000000000748947 */ /* 0x004fea0003800000 */
        /* <DEDUP_REMOVED lines=29> */
.L_x_8338:
[----:B------:R-:W-:Y:S05]  /*1c80*/  BSYNC B0 ;  /* 0x0000000000007941 */ /* 0x000fea0003800000 */
.L_x_8337:
        /* <DEDUP_REMOVED lines=11> */
[----:B------:R-:W-:Y:S02]  /*1d40*/  @P0 VIADD R5, R4, 0xdf ;  /* 0x000000df04050836 */ /* 0x000fe40000000000 */
        /* <DEDUP_REMOVED lines=27> */
.L_x_8341:
[----:B------:R-:W-:Y:S05]  /*1f00*/  BSYNC B6 ;  /* 0x0000000000067941 */ /* 0x000fea0003800000 */
.L_x_8340:
        /* <DEDUP_REMOVED lines=20> */
.L_x_8343:
[----:B------:R-:W-:Y:S05]  /*2050*/  BSYNC B6 ;  /* 0x0000000000067941 */ /* 0x000fea0003800000 */
.L_x_8342:
[----:B------:R-:W-:Y:S01]  /*2060*/  ULDC.64 UR4, c[0x0][0x9f8] ;  /* 0x00027e0000047ab9 */ /* 0x000fe20000000a00 */
[----:B------:R-:W-:Y:S01]  /*2070*/  IMAD.MOV.U32 R0, RZ, RZ, R28 ;  /* 0x000000ffff007224 */ /* 0x000fe200078e001c */
[----:B------:R-:W-:Y:S01]  /*2080*/  ISETP.NE.U32.AND P0, PT, RZ, UR4, PT ;  /* 0x00000004ff007c0c */ /* 0x000fe2000bf05070 */
[----:B------:R-:W-:Y:S01]  /*2090*/  ULDC.64 UR6, c[0x0][0x208] ;  /* 0x0000820000067ab9 */ /* 0x000fe20000000a00 */
[----:B------:R-:W2:Y:S01]  /*20a0*/  LDL R51, [R1+0x78] ;  /* 0x0000780001337983 */ /* 0x000ea20000100800 */
[----:B------:R-:W1:Y:S01]  /*20b0*/  LDC.64 R40, c[0x0][0x300] ;  /* 0x0000c000ff287b82 */ /* 0x000e620000000a00 */
[----:B------:R-:W-:Y:S02]  /*20c0*/  ISETP.NE.AND.EX P0, PT, RZ, UR5, PT, P0 ;  /* 0x00000005ff007c0c */ /* 0x000fe4000bf05300 */
[----:B------:R-:W3:Y:S04]  /*20d0*/  LDL R50, [R1+0x84] ;  /* 0x0000840001327983 */ /* 0x000ee80000100800 */
[----:B------:R-:W4:Y:S01]  /*20e0*/  LDL R48, [R1+0x80] ;  /* 0x0000800001307983 */ /* 0x000f220000100800 */
[----:B------:R-:W-:Y:S01]  /*20f0*/  IMAD.IADD R27, R27, 0x1, R26 ;  /* 0x000000011b1b7824 */ /* 0x000fe200078e021a */
[----:B------:R-:W0:Y:S05]  /*2100*/  LDC R15, c[0x0][0x3f4] ;  /* 0x0000fd00ff0f7b82 */ /* 0x000e2a0000000800 */
[----:B------:R-:W-:Y:S01]  /*2110*/  @P0 IADD3 R4, P1, R30, UR4, RZ ;  /* 0x000000041e040c10 */ /* 0x000fe2000ff3e0ff */
[----:B------:R-:W0:Y:S02]  /*2120*/  S2R R20, SR_TID.X ;  /* 0x0000000000147919 */ /* 0x000e240000002100 */
[----:B------:R-:W0:Y:S01]  /*2130*/  LDC.64 R96, c[0x0][0x408] ;  /* 0x00010200ff607b82 */ /* 0x000e220000000a00 */
[----:B------:R-:W-:Y:S01]  /*2140*/  @P0 IADD3.X R5, R29, UR5, RZ, P1, !PT ;  /* 0x000000051d050c10 */ /* 0x000fe20008ffe4ff */
[----:B------:R-:W-:-:S04]  /*2150*/  ULDC.64 UR4, c[0x0][0xa08] ;  /* 0x0002820000047ab9 */ /* 0x000fc80000000a00 */
[----:B------:R0:W2:Y:S01]  /*2160*/  @P0 LDG.E R0, desc[UR6][R4.64] ;  /* 0x0000000604000981 */ /* 0x0000a2000c1e1900 */
[----:B------:R-:W-:Y:S01]  /*2170*/  SHF.R.S32.HI R21, RZ, 0x1f, R27 ;  /* 0x0000001fff157819 */ /* 0x000fe2000001141b */
[-C--:B-1----:R-:W-:Y:S01]  /*2180*/  IMAD.WIDE.U32 R6, R27, R40.reuse, RZ ;  /* 0x000000281b067225 */ /* 0x082fe200078e00ff */
[----:B------:R-:W-:Y:S01]  /*2190*/  ISETP.NE.U32.AND P0, PT, RZ, UR4, PT ;  /* 0x00000004ff007c0c */ /* 0x000fe2000bf05070 */
[----:B------:R-:W1:Y:S01]  /*21a0*/  LDC.64 R28, c[0x0][0x3f8] ;  /* 0x0000fe00ff1c7b82 */ /* 0x000e620000000a00 */
[----:B------:R-:W-:Y:S01]  /*21b0*/  ULDC.64 UR6, c[0x0][0x310] ;  /* 0x0000c40000067ab9 */ /* 0x000fe20000000a00 */
[----:B------:R-:W-:Y:S01]  /*21c0*/  IMAD R8, R21, R40, RZ ;  /* 0x0000002815087224 */ /* 0x000fe200078e02ff */
[----:B------:R-:W-:Y:S01]  /*21d0*/  ISETP.NE.AND.EX P0, PT, RZ, UR5, PT, P0 ;  /* 0x00000005ff007c0c */ /* 0x000fe2000bf05300 */
[----:B------:R-:W-:Y:S01]  /*21e0*/  ULDC.64 UR4, c[0x0][0x308] ;  /* 0x0000c20000047ab9 */ /* 0x000fe20000000a00 */
[----:B0-----:R-:W-:Y:S01]  /*21f0*/  VIADD R14, R228, 0x80 ;  /* 0x00000080e40e7836 */ /* 0x001fe20000000000 */
[----:B------:R-:W-:Y:S01]  /*2200*/  ISETP.GE.AND P2, PT, R18, R15, PT ;  /* 0x0000000f1200720c */ /* 0x000fe20003f46270 */
[----:B------:R-:W-:Y:S01]  /*2210*/  IMAD R3, R27, R41, R8 ;  /* 0x000000291b037224 */ /* 0x000fe200078e0208 */
[----:B------:R-:W-:Y:S01]  /*2220*/  SHF.L.U64.HI R103, R40, 0x6, R41 ;  /* 0x0000000628677819 */ /* 0x000fe20000010229 */
[----:B------:R-:W-:Y:S01]  /*2230*/  VIADD R26, R228, 0x40 ;  /* 0x00000040e41a7836 */ /* 0x000fe20000000000 */
[----:B------:R-:W-:Y:S01]  /*2240*/  SHF.R.S32.HI R123, RZ, 0x1f, R14 ;  /* 0x0000001fff7b7819 */ /* 0x000fe2000001140e */
[----:B------:R-:W-:-:S02]  /*2250*/  IMAD.IADD R7, R7, 0x1, R3 ;  /* 0x0000000107077824 */ /* 0x000fc400078e0203 */
[----:B------:R-:W-:Y:S01]  /*2260*/  VIADD R13, R228, 0xc0 ;  /* 0x000000c0e40d7836 */ /* 0x000fe20000000000 */
[----:B------:R-:W-:Y:S01]  /*2270*/  SHF.R.S32.HI R128, RZ, 0x1f, R26 ;  /* 0x0000001fff807819 */ /* 0x000fe2000001141a */
[C---:B------:R-:W-:Y:S01]  /*2280*/  IMAD.WIDE.U32 R4, R31.reuse, UR4, R6 ;  /* 0x000000041f047c25 */ /* 0x040fe2000f8e0006 */
[C---:B------:R-:W-:Y:S02]  /*2290*/  SHF.L.U64.HI R26, R40.reuse, 0x7, R41 ;  /* 0x00000007281a7819 */ /* 0x040fe40000010229 */
[----:B------:R-:W-:Y:S01]  /*22a0*/  SHF.R.S32.HI R122, RZ, 0x1f, R13 ;  /* 0x0000001fff7a7819 */ /* 0x000fe2000001140d */
[----:B------:R-:W-:Y:S01]  /*22b0*/  IMAD R5, R31, UR5, R5 ;  /* 0x000000051f057c24 */ /* 0x000fe2000f8e0205 */
[----:B------:R-:W-:Y:S01]  /*22c0*/  SHF.R.U32.HI R30, RZ, 0x7, R20 ;  /* 0x00000007ff1e7819 */ /* 0x000fe20000011614 */
[----:B------:R-:W-:Y:S01]  /*22d0*/  IMAD.SHL.U32 R102, R40, 0x40, RZ ;  /* 0x0000004028667824 */ /* 0x000fe200078e00ff */
[----:B------:R-:W-:Y:S01]  /*22e0*/  SHF.R.S32.HI R20, RZ, 0x1f, R228 ;  /* 0x0000001fff147819 */ /* 0x000fe200000114e4 */
[----:B------:R-:W-:Y:S01]  /*22f0*/  IMAD R13, R41, 0xe0, RZ ;  /* 0x000000e0290d7824 */ /* 0x000fe200078e02ff */
[C---:B------:R-:W-:Y:S01]  /*2300*/  ISETP.NE.AND P6, PT, R30.reuse, 0x1, PT ;  /* 0x000000011e00780c */ /* 0x040fe20003fc5270 */
[----:B------:R-:W-:Y:S01]  /*2310*/  VIADD R136, R30, 0x8 ;  /* 0x000000081e887836 */ /* 0x000fe20000000000 */
[----:B-1----:R-:W-:Y:S01]  /*2320*/  SHF.L.U64.HI R12, R28, 0x6, R29 ;  /* 0x000000061c0c7819 */ /* 0x002fe2000001021d */
[----:B------:R-:W0:Y:S01]  /*2330*/  S2R R30, SR_TID.X ;  /* 0x00000000001e7919 */ /* 0x000e220000002100 */
[----:B------:R-:W-:-:S04]  /*2340*/  IMAD.WIDE.U32 R8, R228, R28, R18 ;  /* 0x0000001ce4087225 */ /* 0x000fc800078e0012 */
[----:B------:R-:W-:Y:S02]  /*2350*/  IMAD.MOV.U32 R88, RZ, RZ, R8 ;  /* 0x000000ffff587224 */ /* 0x000fe400078e0008 */
[-C--:B------:R-:W-:Y:S02]  /*2360*/  IMAD R14, R20, R40.reuse, RZ ;  /* 0x00000028140e7224 */ /* 0x080fe400078e02ff */
[C---:B------:R-:W-:Y:S02]  /*2370*/  VIADD R35, R228.reuse, 0x40 ;  /* 0x00000040e4237836 */ /* 0x040fe40000000000 */
[----:B------:R-:W-:-:S04]  /*2380*/  IMAD.WIDE.U32 R134, R228, R40, R102 ;  /* 0x00000028e4867225 */ /* 0x000fc800078e0066 */
[C---:B------:R-:W-:Y:S02]  /*2390*/  VIADD R34, R228.reuse, 0x80 ;  /* 0x00000080e4227836 */ /* 0x040fe40000000000 */
[----:B------:R-:W-:-:S04]  /*23a0*/  IMAD.WIDE.U32 R10, R228, R96, R18 ;  /* 0x00000060e40a7225 */ /* 0x000fc800078e0012 */
[----:B------:R-:W-:Y:S02]  /*23b0*/  IMAD.SHL.U32 R35, R35, 0x80, RZ ;  /* 0x0000008023237824 */ /* 0x000fe400078e00ff */
[----:B------:R-:W-:Y:S02]  /*23c0*/  VIADD R53, R228, 0xc0 ;  /* 0x000000c0e4357836 */ /* 0x000fe40000000000 */
[----:B------:R-:W-:Y:S02]  /*23d0*/  IMAD.SHL.U32 R120, R15, 0x2, RZ ;  /* 0x000000020f787824 */ /* 0x000fe400078e00ff */
[----:B------:R-:W-:-:S04]  /*23e0*/  IMAD.WIDE.U32 R130, R40, 0xe0, RZ ;  /* 0x000000e028827825 */ /* 0x000fc800078e00ff */
[----:B------:R-:W-:-:S04]  /*23f0*/  IMAD.WIDE.U32 R90, R28, 0xe0, RZ ;  /* 0x000000e01c5a7825 */ /* 0x000fc800078e00ff */
[----:B0-----:R-:W-:Y:S02]  /*2400*/  VIADD R30, R30, 0xffffff80 ;  /* 0xffffff801e1e7836 */ /* 0x001fe40000000000 */
[----:B------:R-:W-:Y:S01]  /*2410*/  IMAD.SHL.U32 R34, R34, 0x80, RZ ;  /* 0x0000008022227824 */ /* 0x000fe200078e00ff */
[----:B------:R-:W-:Y:S01]  /*2420*/  LOP3.LUT R35, R35, 0x380, RZ, 0xc0, !PT ;  /* 0x0000038023237812 */ /* 0x000fe200078ec0ff */
[----:B------:R-:W-:Y:S01]  /*2430*/  IMAD.SHL.U32 R53, R53, 0x80, RZ ;  /* 0x0000008035357824 */ /* 0x000fe200078e00ff */
[----:B------:R-:W-:Y:S01]  /*2440*/  SHF.R.S32.HI R52, RZ, 0x1f, R30 ;  /* 0x0000001fff347819 */ /* 0x000fe2000001141e */
[----:B------:R-:W-:Y:S01]  /*2450*/  IMAD.WIDE.U32 R100, R228, R40, R18 ;  /* 0x00000028e4647225 */ /* 0x000fe200078e0012 */
[----:B------:R-:W-:Y:S02]  /*2460*/  LOP3.LUT R34, R34, 0x380, RZ, 0xc0, !PT ;  /* 0x0000038022227812 */ /* 0x000fe400078ec0ff */
[----:B------:R-:W-:Y:S01]  /*2470*/  LEA.HI R52, R52, R30, RZ, 0x5 ;  /* 0x0000001e34347211 */ /* 0x000fe200078f28ff */
[----:B------:R-:W-:Y:S01]  /*2480*/  IMAD.MOV.U32 R94, RZ, RZ, R10 ;  /* 0x000000ffff5e7224 */ /* 0x000fe200078e000a */
[----:B------:R-:W-:Y:S01]  /*2490*/  LOP3.LUT R53, R53, 0x380, RZ, 0xc0, !PT ;  /* 0x0000038035357812 */ /* 0x000fe200078ec0ff */
[----:B------:R-:W-:Y:S01]  /*24a0*/  IMAD.SHL.U32 R10, R28, 0x40, RZ ;  /* 0x000000401c0a7824 */ /* 0x000fe200078e00ff */
[----:B------:R-:W-:Y:S01]  /*24b0*/  SHF.R.U32.HI R140, RZ, 0x3, R34 ;  /* 0x00000003ff8c7819 */ /* 0x000fe20000011622 */
[----:B------:R-:W-:Y:S01]  /*24c0*/  IMAD.SHL.U32 R52, R52, 0x20, RZ ;  /* 0x0000002034347824 */ /* 0x000fe200078e00ff */
[----:B------:R-:W-:Y:S01]  /*24d0*/  SHF.R.U32.HI R139, RZ, 0x3, R53 ;  /* 0x00000003ff8b7819 */ /* 0x000fe20000011635 */
[----:B------:R-:W-:-:S03]  /*24e0*/  IMAD R111, R97, 0xe0, RZ ;  /* 0x000000e0616f7824 */ /* 0x000fc600078e02ff */
[----:B------:R-:W-:Y:S02]  /*24f0*/  LOP3.LUT R52, R52, 0xfffffc00, RZ, 0xc0, !PT ;  /* 0xfffffc0034347812 */ /* 0x000fe400078ec0ff */
[----:B--2---:R-:W-:Y:S02]  /*2500*/  SHF.R.S32.HI R3, RZ, 0x1f, R0 ;  /* 0x0000001fff037819 */ /* 0x004fe40000011400 */
[----:B------:R-:W-:Y:S02]  /*2510*/  SEL R7, R0, RZ, !P0 ;  /* 0x000000ff00077207 */ /* 0x000fe40004000000 */
[----:B------:R-:W-:Y:S02]  /*2520*/  SEL R3, R3, RZ, !P0 ;  /* 0x000000ff03037207 */ /* 0x000fe40004000000 */
[----:B------:R-:W-:Y:S01]  /*2530*/  IADD3 R98, P0, R228, R27, RZ ;  /* 0x0000001be4627210 */ /* 0x000fe20007f1e0ff */
[----:B------:R-:W-:-:S04]  /*2540*/  IMAD.WIDE.U32 R42, R7, UR6, R4 ;  /* 0x00000006072a7c25 */ /* 0x000fc8000f8e0004 */
[----:B------:R-:W-:Y:S02]  /*2550*/  IMAD R0, R3, UR6, RZ ;  /* 0x0000000603007c24 */ /* 0x000fe4000f8e02ff */
[----:B------:R-:W-:Y:S02]  /*2560*/  IMAD R27, R228, R41, R14 ;  /* 0x00000029e41b7224 */ /* 0x000fe400078e020e */
        /* <DEDUP_REMOVED lines=16> */
[----:B------:R-:W-:-:S03]  /*2670*/  IMAD.WIDE.U32 R6, R228, R96, R22 ;  /* 0x00000060e4067225 */ /* 0x000fc600078e0016 */
[----:B------:R-:W-:Y:S01]  /*2680*/  SHF.R.S32.HI R8, RZ, 0x1f, R3 ;  /* 0x0000001fff087819 */ /* 0x000fe20000011403 */
[C---:B------:R-:W-:Y:S01]  /*2690*/  IMAD R95, R228.reuse, R97, R0 ;  /* 0x00000061e45f7224 */ /* 0x040fe200078e0200 */
[----:B------:R-:W-:Y:S01]  /*26a0*/  P2R R0, PR, RZ, 0x4 ;  /* 0x00000004ff007803 */ /* 0x000fe20000000000 */
[----:B------:R-:W-:Y:S01]  /*26b0*/  VIADD R41, R228, 0x40 ;  /* 0x00000040e4297836 */ /* 0x000fe20000000000 */
[----:B------:R-:W-:Y:S01]  /*26c0*/  LEA.HI R36, R8, R3, RZ, 0x4 ;  /* 0x0000000308247211 */ /* 0x000fe200078f20ff */
[----:B------:R-:W-:Y:S01]  /*26d0*/  IMAD.IADD R93, R7, 0x1, R95 ;  /* 0x00000001075d7824 */ /* 0x000fe200078e025f */
[----:B-----5:R-:W-:Y:S01]  /*26e0*/  SHF.R.S32.HI R7, RZ, 0x1f, R121 ;  /* 0x0000001fff077819 */ /* 0x020fe20000011479 */
[----:B------:R-:W-:Y:S01]  /*26f0*/  IMAD.MOV.U32 R92, RZ, RZ, R6 ;  /* 0x000000ffff5c7224 */ /* 0x000fe200078e0006 */
[----:B------:R-:W-:Y:S01]  /*2700*/  SHF.L.U32 R3, R229, 0x7, RZ ;  /* 0x00000007e5037819 */ /* 0x000fe200000006ff */
[----:B------:R-:W-:Y:S01]  /*2710*/  IMAD.SHL.U32 R41, R41, 0x80, RZ ;  /* 0x0000008029297824 */ /* 0x000fe200078e00ff */
[----:B------:R-:W-:Y:S01]  /*2720*/  IADD3 R95, R95, R11, RZ ;  /* 0x0000000b5f5f7210 */ /* 0x000fe20007ffe0ff */
[----:B------:R-:W-:Y:S01]  /*2730*/  IMAD.X R99, R20, 0x1, R21, P0 ;  /* 0x0000000114637824 */ /* 0x000fe200000e0615 */
[----:B------:R-:W-:Y:S01]  /*2740*/  LOP3.LUT R3, R3, 0x380, RZ, 0xc0, !PT ;  /* 0x0000038003037812 */ /* 0x000fe200078ec0ff */
[----:B------:R-:W-:Y:S01]  /*2750*/  IMAD R6, R7, R28, RZ ;  /* 0x0000001c07067224 */ /* 0x000fe200078e02ff */
[----:B------:R-:W-:Y:S01]  /*2760*/  IADD3 R15, P0, R102, R134, RZ ;  /* 0x00000086660f7210 */ /* 0x000fe20007f1e0ff */
[----:B------:R-:W-:Y:S01]  /*2770*/  IMAD.IADD R20, R27, 0x1, R135 ;  /* 0x000000011b147824 */ /* 0x000fe200078e0287 */
[----:B------:R-:W-:Y:S01]  /*2780*/  SHF.R.U32.HI R21, RZ, 0x3, R3 ;  /* 0x00000003ff157819 */ /* 0x000fe20000011603 */
[----:B------:R-:W-:Y:S01]  /*2790*/  IMAD.WIDE.U32 R4, R228, R28, R22 ;  /* 0x0000001ce4047225 */ /* 0x000fe200078e0016 */
[----:B------:R-:W-:-:S02]  /*27a0*/  LOP3.LUT R38, R3, 0x70, R36, 0xf8, !PT ;  /* 0x0000007003267812 */ /* 0x000fc400078ef824 */
[----:B------:R-:W-:Y:S01]  /*27b0*/  LOP3.LUT R41, R41, 0x380, RZ, 0xc0, !PT ;  /* 0x0000038029297812 */ /* 0x000fe200078ec0ff */
[----:B------:R-:W-:Y:S01]  /*27c0*/  IMAD R31, R121, R29, R6 ;  /* 0x0000001d791f7224 */ /* 0x000fe200078e0206 */
[----:B------:R-:W-:Y:S01]  /*27d0*/  SHF.L.U64.HI R11, R28, 0x7, R29 ;  /* 0x000000071c0b7819 */ /* 0x000fe2000001021d */
[----:B------:R-:W-:Y:S01]  /*27e0*/  IMAD.IADD R14, R131, 0x1, R13 ;  /* 0x00000001830e7824 */ /* 0x000fe200078e020d */
[----:B------:R-:W-:Y:S01]  /*27f0*/  SHF.L.U64.HI R8, R96, 0x6, R97 ;  /* 0x0000000660087819 */ /* 0x000fe20000010261 */
[----:B------:R-:W-:Y:S02]  /*2800*/  IMAD R29, R29, 0xe0, RZ ;  /* 0x000000e01d1d7824 */ /* 0x000fe400078e02ff */
[----:B------:R-:W-:Y:S01]  /*2810*/  IMAD.X R13, R20, 0x1, R103, P0 ;  /* 0x00000001140d7824 */ /* 0x000fe200000e0667 */
[----:B------:R-:W-:Y:S01]  /*2820*/  IADD3 R110, P0, R15, R102, RZ ;  /* 0x000000660f6e7210 */ /* 0x000fe20007f1e0ff */
[----:B------:R-:W-:Y:S01]  /*2830*/  IMAD.IADD R5, R5, 0x1, R89 ;  /* 0x0000000105057824 */ /* 0x000fe200078e0259 */
[----:B------:R-:W-:Y:S01]  /*2840*/  LOP3.LUT R37, R35, 0x70, R36, 0xf8, !PT ;  /* 0x0000007023257812 */ /* 0x000fe200078ef824 */
[----:B------:R-:W-:Y:S01]  /*2850*/  IMAD.IADD R89, R89, 0x1, R9 ;  /* 0x0000000159597824 */ /* 0x000fe200078e0209 */
[----:B------:R-:W-:Y:S01]  /*2860*/  SHF.R.U32.HI R41, RZ, 0x3, R41 ;  /* 0x00000003ff297819 */ /* 0x000fe20000011629 */
[----:B------:R-:W-:Y:S01]  /*2870*/  IMAD.SHL.U32 R9, R28, 0x80, RZ ;  /* 0x000000801c097824 */ /* 0x000fe200078e00ff */
[----:B------:R-:W-:Y:S01]  /*2880*/  LOP3.LUT R38, R38, R21, RZ, 0x3c, !PT ;  /* 0x0000001526267212 */ /* 0x000fe200078e3cff */
[----:B------:R-:W-:Y:S01]  /*2890*/  IMAD R6, R7, R96, RZ ;  /* 0x0000006007067224 */ /* 0x000fe200078e02ff */
[----:B------:R-:W-:Y:S01]  /*28a0*/  IADD3 R112, R91, R29, RZ ;  /* 0x0000001d5b707210 */ /* 0x000fe20007ffe0ff */
[----:B------:R-:W-:Y:S01]  /*28b0*/  IMAD.WIDE.U32 R46, R121, R28, R4 ;  /* 0x0000001c792e7225 */ /* 0x000fe200078e0004 */
[----:B------:R-:W-:-:S02]  /*28c0*/  LOP3.LUT R39, R34, 0x70, R36, 0xf8, !PT ;  /* 0x0000007022277812 */ /* 0x000fc400078ef824 */
[----:B------:R-:W-:Y:S01]  /*28d0*/  SHF.R.S32.HI R34, RZ, 0x4, R36 ;  /* 0x00000004ff227819 */ /* 0x000fe20000011424 */
[----:B------:R-:W-:Y:S01]  /*28e0*/  IMAD.WIDE.U32 R88, R121, R28, R88 ;  /* 0x0000001c79587225 */ /* 0x000fe200078e0058 */
[----:B------:R-:W-:Y:S02]  /*28f0*/  LOP3.LUT R35, R36, 0xfffffff0, RZ, 0xc0, !PT ;  /* 0xfffffff024237812 */ /* 0x000fe400078ec0ff */
[----:B------:R-:W-:Y:S01]  /*2900*/  LOP3.LUT R118, R37, R41, RZ, 0x3c, !PT ;  /* 0x0000002925767212 */ /* 0x000fe200078e3cff */
[----:B------:R-:W-:Y:S01]  /*2910*/  IMAD.X R29, R13, 0x1, R103, P0 ;  /* 0x000000010d1d7824 */ /* 0x000fe200000e0667 */
[----:B------:R-:W-:Y:S01]  /*2920*/  LOP3.LUT R28, R3, 0x30, R18, 0xf8, !PT ;  /* 0x00000030031c7812 */ /* 0x000fe200078ef812 */
[----:B------:R-:W-:Y:S01]  /*2930*/  IMAD.IADD R119, R52, 0x1, R38 ;  /* 0x0000000134777824 */ /* 0x000fe200078e0226 */
[----:B------:R-:W-:Y:S01]  /*2940*/  LOP3.LUT R36, R53, 0x70, R36, 0xf8, !PT ;  /* 0x0000007035247812 */ /* 0x000fe200078ef824 */
[----:B------:R-:W-:Y:S01]  /*2950*/  IMAD.IADD R27, R101, 0x1, R27 ;  /* 0x00000001651b7824 */ /* 0x000fe200078e021b */
[----:B------:R-:W-:Y:S01]  /*2960*/  IADD3 R37, P0, R42, R100, RZ ;  /* 0x000000642a257210 */ /* 0x000fe20007f1e0ff */
[----:B------:R-:W-:Y:S01]  /*2970*/  IMAD.IADD R38, R43, 0x1, R49 ;  /* 0x000000012b267824 */ /* 0x000fe200078e0231 */
[----:B------:R-:W-:Y:S01]  /*2980*/  LOP3.LUT R114, R39, R140, RZ, 0x3c, !PT ;  /* 0x0000008c27727212 */ /* 0x000fe200078e3cff */
[C---:B------:R-:W-:Y:S01]  /*2990*/  IMAD R33, R121.reuse, R97, R6 ;  /* 0x0000006179217224 */ /* 0x040fe200078e0206 */
[C---:B------:R-:W-:Y:S01]  /*29a0*/  SHF.L.U64.HI R7, R96.reuse, 0x7, R97 ;  /* 0x0000000760077819 */ /* 0x040fe20000010261 */
[----:B------:R-:W-:Y:S01]  /*29b0*/  IMAD.SHL.U32 R6, R96, 0x40, RZ ;  /* 0x0000004060067824 */ /* 0x000fe200078e00ff */
[----:B------:R-:W-:Y:S01]  /*29c0*/  LOP3.LUT R28, R28, R21, RZ, 0x3c, !PT ;  /* 0x000000151c1c7212 */ /* 0x000fe200078e3cff */
[----:B------:R-:W-:Y:S01]  /*29d0*/  IMAD.SHL.U32 R5, R96, 0x80, RZ ;  /* 0x0000008060057824 */ /* 0x000fe200078e00ff */
[----:B------:R-:W-:Y:S01]  /*29e0*/  LOP3.LUT R113, R36, R139, RZ, 0x3c, !PT ;  /* 0x0000008b24717212 */ /* 0x000fe200078e3cff */
[----:B------:R-:W-:Y:S01]  /*29f0*/  IMAD.WIDE.U32 R92, R121, R96, R92 ;  /* 0x00000060795c7225 */ /* 0x000fe200078e005c */
[----:B------:R-:W-:-:S02]  /*2a00*/  IADD3 R39, P3, R42, 0x40, RZ ;  /* 0x000000402a277810 */ /* 0x000fc40007f7e0ff */
[----:B------:R-:W-:Y:S01]  /*2a10*/  IADD3 R41, P2, R37, 0x40, RZ ;  /* 0x0000004025297810 */ /* 0x000fe20007f5e0ff */
[----:B------:R-:W-:-:S04]  /*2a20*/  IMAD.WIDE.U32 R94, R121, R96, R94 ;  /* 0x00000060795e7225 */ /* 0x000fc800078e005e */
[----:B------:R-:W-:Y:S02]  /*2a30*/  VIADD R4, R18, 0x40 ;  /* 0x0000004012047836 */ /* 0x000fe40000000000 */
[----:B------:R-:W-:-:S04]  /*2a40*/  IMAD.WIDE.U32 R96, R96, 0xe0, RZ ;  /* 0x000000e060607825 */ /* 0x000fc800078e00ff */
[----:B------:R-:W-:Y:S01]  /*2a50*/  IMAD.X R104, R27, 0x1, R38, P0 ;  /* 0x000000011b687824 */ /* 0x000fe200000e0626 */
[----:B------:R-:W-:Y:S01]  /*2a60*/  SHF.R.S32.HI R36, RZ, 0x1f, R35 ;  /* 0x0000001fff247819 */ /* 0x000fe20000011423 */
[----:B------:R-:W-:Y:S01]  /*2a70*/  IMAD.IADD R30, R47, 0x1, R31 ;  /* 0x000000012f1e7824 */ /* 0x000fe200078e021f */
[----:B------:R-:W-:Y:S01]  /*2a80*/  ISETP.GE.AND P0, PT, R18, UR4, PT ;  /* 0x0000000412007c0c */ /* 0x000fe2000bf06270 */
[----:B------:R-:W-:Y:S01]  /*2a90*/  IMAD.IADD R32, R93, 0x1, R33 ;  /* 0x000000015d207824 */ /* 0x000fe200078e0221 */
[----:B------:R-:W-:Y:S01]  /*2aa0*/  IADD3 R33, R33, R95, RZ ;  /* 0x0000005f21217210 */ /* 0x000fe20007ffe0ff */
[----:B------:R-:W-:Y:S01]  /*2ab0*/  IMAD.IADD R111, R97, 0x1, R111 ;  /* 0x00000001616f7824 */ /* 0x000fe200078e026f */
[----:B------:R-:W-:Y:S01]  /*2ac0*/  ISETP.GE.AND P1, PT, R4, UR4, PT ;  /* 0x0000000404007c0c */ /* 0x000fe2000bf26270 */
[----:B------:R-:W-:Y:S02]  /*2ad0*/  IMAD.IADD R28, R52, 0x1, R28 ;  /* 0x00000001341c7824 */ /* 0x000fe400078e021c */
[----:B------:R-:W-:-:S02]  /*2ae0*/  IMAD.IADD R31, R31, 0x1, R89 ;  /* 0x000000011f1f7824 */ /* 0x000fc400078e0259 */
[----:B------:R-:W-:Y:S02]  /*2af0*/  IMAD.IADD R118, R51, 0x1, R118 ;  /* 0x0000000133767824 */ /* 0x000fe400078e0276 */
[----:B---3--:R-:W-:Y:S02]  /*2b00*/  IMAD.IADD R114, R50, 0x1, R114 ;  /* 0x0000000132727824 */ /* 0x008fe400078e0272 */
[----:B----4-:R-:W-:Y:S02]  /*2b10*/  IMAD.IADD R113, R48, 0x1, R113 ;  /* 0x0000000130717824 */ /* 0x010fe400078e0271 */
[----:B------:R-:W-:Y:S02]  /*2b20*/  IMAD.X R105, RZ, RZ, R38, P3 ;  /* 0x000000ffff697224 */ /* 0x000fe400018e0626 */
[----:B------:R-:W-:Y:S02]  /*2b30*/  IMAD.X R106, RZ, RZ, R104, P2 ;  /* 0x000000ffff6a7224 */ /* 0x000fe400010e0668 */
[----:B------:R-:W-:Y:S01]  /*2b40*/  IMAD.IADD R107, R45, 0x1, R107 ;  /* 0x000000012d6b7824 */ /* 0x000fe200078e026b */
[----:B------:R-:W-:Y:S06]  /*2b50*/  @!P6 BAR.SYNC.DEFER_BLOCKING 0x9, 0x100 ;  /* 0x024400000000eb1d */ /* 0x000fec0000010000 */
.L_x_8427:
[----:B0-----:R-:W0:Y:S01]  /*2b60*/  LDC R126, c[0x0][0x3f4] ;  /* 0x0000fd00ff7e7b82 */ /* 0x001e220000000800 */
[----:B------:R-:W-:Y:S01]  /*2b70*/  IADD3 R25, R25, -0x1, RZ ;  /* 0xffffffff19197810 */ /* 0x000fe20007ffe0ff */
[----:B------:R-:W-:Y:S01]  /*2b80*/  IMAD R115, R17, 0x7000, R28 ;  /* 0x0000700011737824 */ /* 0x000fe200078e021c */
[----:B------:R-:W-:Y:S05]  /*2b90*/  YIELD ;  /* 0x0000000000007946 */ /* 0x000fea0003800000 */
[----:B------:R-:W-:Y:S01]  /*2ba0*/  ISETP.GT.AND P3, PT, R25, R24, PT ;  /* 0x000000181900720c */ /* 0x000fe20003f64270 */
[----:B------:R-:W-:Y:S01]  /*2bb0*/  BSSY B0, `(.L_x_8344) ;  /* 0x0000993000007945 */ /* 0x000fe20003800000 */
[----:B------:R-:W-:-:S02]  /*2bc0*/  IMAD.IADD R116, R16, 0x1, R115 ;  /* 0x0000000110747824 */ /* 0x000fc400078e0273 */
[----:B------:R-:W-:Y:S02]  /*2bd0*/  P2R R109, PR, RZ, 0x8 ;  /* 0x00000008ff6d7803 */ /* 0x000fe40000000000 */
        /* <DEDUP_REMOVED lines=31> */
[----:B------:R-:W-:Y:S01]  /*2dd0*/  CS2R R82, SRZ ;  /* 0x0000000000527805 */ /* 0x000fe2000001ff00 */
[----:B------:R-:W-:Y:S01]  /*2de0*/  ULDC.64 UR6, c[0x0][0x208] ;  /* 0x0000820000067ab9 */ /* 0x000fe20000000a00 */
        /* <DEDUP_REMOVED lines=12> */
.L_x_8348:
[----:B------:R-:W-:Y:S05]  /*2eb0*/  BSYNC B1 ;  /* 0x0000000000017941 */ /* 0x000fea0003800000 */
.L_x_8347:
        /* <DEDUP_REMOVED lines=12> */
[----:B------:R-:W-:Y:S01]  /*2f80*/  CS2R R58, SRZ ;  /* 0x00000000003a7805 */ /* 0x000fe2000001ff00 */
[----:B-----5:R-:W-:Y:S01]  /*2f90*/  IMAD.MOV.U32 R133, RZ, RZ, R76 ;  /* 0x000000ffff857224 */ /* 0x020fe200078e004c */
[----:B------:R-:W-:Y:S01]  /*2fa0*/  CS2R R74, SRZ ;  /* 0x00000000004a7805 */ /* 0x000fe2000001ff00 */
[----:B------:R-:W-:Y:S01]  /*2fb0*/  IMAD.MOV.U32 R143, RZ, RZ, R80 ;  /* 0x000000ffff8f7224 */ /* 0x000fe200078e0050 */
[----:B------:R-:W-:Y:S06]  /*2fc0*/  @P3 BRA `(.L_x_8350) ;  /* 0x0000000000543947 */ /* 0x000fec0003800000 */
[----:B------:R-:W-:Y:S01]  /*2fd0*/  IADD3 R84, P4, P5, R46, R48, R10 ;  /* 0x000000302e547210 */ /* 0x000fe20007d9e00a */
[----:B------:R-:W-:Y:S01]  /*2fe0*/  ULDC.64 UR4, c[0x0][0x3e8] ;  /* 0x0000fa0000047ab9 */ /* 0x000fe20000000a00 */
[----:B------:R-:W-:Y:S02]  /*2ff0*/  CS2R R72, SRZ ;  /* 0x0000000000487805 */ /* 0x000fe4000001ff00 */
[----:B------:R-:W-:Y:S02]  /*3000*/  CS2R R74, SRZ ;  /* 0x00000000004a7805 */ /* 0x000fe4000001ff00 */
[----:B------:R-:W-:Y:S01]  /*3010*/  IADD3.X R69, R30, R129, R12, P4, P5 ;  /* 0x000000811e457210 */ /* 0x000fe200027ea40c */
[----:B------:R-:W-:Y:S01]  /*3020*/  ULDC.64 UR6, c[0x0][0x208] ;  /* 0x0000820000067ab9 */ /* 0x000fe20000000a00 */
        /* <DEDUP_REMOVED lines=15> */
.L_x_8350:
[----:B------:R-:W-:Y:S05]  /*3120*/  BSYNC B1 ;  /* 0x0000000000017941 */ /* 0x000fea0003800000 */
.L_x_8349:
        /* <DEDUP_REMOVED lines=26> */
.L_x_8352:
[----:B------:R-:W-:Y:S05]  /*32d0*/  BSYNC B1 ;  /* 0x0000000000017941 */ /* 0x000fea0003800000 */
.L_x_8351:
[----:B0-----:R-:W-:Y:S01]  /*32e0*/  VIADD R84, R228, 0xc0 ;  /* 0x000000c0e4547836 */ /* 0x001fe20000000000 */
[----:B------:R-:W-:Y:S04]  /*32f0*/  BSSY B1, `(.L_x_8353) ;  /* 0x000001e000017945 */ /* 0x000fe80003800000 */
        /* <DEDUP_REMOVED lines=8> */
[----:B------:R-:W-:Y:S01]  /*3380*/  ULDC.64 UR6, c[0x0][0x208] ;  /* 0x0000820000067ab9 */ /* 0x000fe20000000a00 */
        /* <DEDUP_REMOVED lines=20> */
.L_x_8354:
[----:B------:R-:W-:Y:S05]  /*34d0*/  BSYNC B1 ;  /* 0x0000000000017941 */ /* 0x000fea0003800000 */
.L_x_8353:
[----:B0-----:R-:W2:Y:S01]  /*34e0*/  LDL R48, [R1+0x4c] ;  /* 0x00004c0001307983 */ /* 0x001ea20000100800 */
[----:B------:R-:W-:Y:S01]  /*34f0*/  IMAD.MOV.U32 R153, RZ, RZ, R78 ;  /* 0x000000ffff997224 */ /* 0x000fe200078e004e */
[----:B-----5:R-:W-:Y:S01]  /*3500*/  MOV R84, R52 ;  /* 0x0000003400547202 */ /* 0x020fe20000000f00 */
        /* <DEDUP_REMOVED lines=12> */
[----:B--2---:R-:W-:-:S13]  /*35d0*/  R2UR UR4, R48 ;  /* 0x00000000300472ca */ /* 0x004fda00000e0000 */
[----:B------:R-:W-:-:S06]  /*35e0*/  UISETP.NE.AND UP0, UPT, UR4, 0x3, UPT ;  /* 0x000000030400788c */ /* 0x000fcc000bf05270 */
[----:B------:R-:W-:-:S13]  /*35f0*/  PLOP3.LUT P5, PT, PT, PT, UP0, 0x80, 0x0 ;  /* 0x000000000000781c */ /* 0x000fda0003faf008 */
[----:B------:R-:W-:Y:S05]  /*3600*/  @!P5 BRA `(.L_x_8355) ;  /* 0x000000000004d947 */ /* 0x000fea0003800000 */
[----:B------:R-:W-:Y:S01]  /*3610*/  BPT.TRAP 0x1 ;  /* 0x000000040000795c */ /* 0x000fe20000300000 */
.L_x_8355:
[----:B------:R-:W2:Y:S01]  /*3620*/  LDL R48, [R1] ;  /* 0x0000000001307983 */ /* 0x000ea20000100800 */
[----:B------:R-:W-:Y:S01]  /*3630*/  IMAD R108, R17, 0x8, R16 ;  /* 0x00000008116c7824 */ /* 0x000fe200078e0210 */
[----:B------:R-:W-:Y:S01]  /*3640*/  BSSY B1, `(.L_x_8356) ;  /* 0x0000004000017945 */ /* 0x000fe20003800000 */
[----:B--2---:R-:W-:-:S04]  /*3650*/  SHF.L.U32 R129, R48, 0x1f, RZ ;  /* 0x0000001f30817819 */ /* 0x004fc800000006ff */
[----:B------:R-:W0:Y:S02]  /*3660*/  SYNCS.PHASECHK.TRANS64.TRYWAIT P6, [R108+URZ+0x2e890], R129 ;  /* 0x02e890816c0075a7 */ /* 0x000e2400080c017f */
[----:B0-----:R-:W-:Y:S05]  /*3670*/  @!P6 BRA `(.L_x_8357) ;  /* 0x000002c8006ce947 */ /* 0x001fea0003800000 */
.L_x_8663:
[----:B------:R-:W-:Y:S05]  /*3680*/  BSYNC B1 ;  /* 0x0000000000017941 */ /* 0x000fea0003800000 */
.L_x_8356:
        /* <DEDUP_REMOVED lines=15> */
[--C-:B------:R-:W-:Y:S02]  /*3780*/  SHF.R.U32.HI R157, RZ, 0x10, R83.reuse ;  /* 0x00000010ff9d7819 */ /* 0x100fe40000011653 */
[----:B------:R-:W-:-:S02]  /*3790*/  SHF.R.U32.HI R155, RZ, 0x8, R83 ;  /* 0x00000008ff9b7819 */ /* 0x000fc40000011653 */
[----:B------:R-:W-:Y:S02]  /*37a0*/  LOP3.LUT R82, R83, 0xff, RZ, 0xc0, !PT ;  /* 0x000000ff53527812 */ /* 0x000fe400078ec0ff */
        /* <DEDUP_REMOVED lines=23> */
[--C-:B------:R-:W-:Y:S01]  /*3920*/  HADD2.F32 R156, -RZ, R49.reuse.H1_H1 ;  /* 0x30000031ff9c7230 */ /* 0x100fe20000004100 */
[----:B------:R-:W-:Y:S01]  /*3930*/  F2FP.F16.E4M3.UNPACK_B R154, R154 ;  /* 0x0000009aff9a723e */ /* 0x000fe200020006ff */
[----:B------:R-:W-:Y:S02]  /*3940*/  HADD2.F32 R155, -RZ, R49.H0_H0 ;  /* 0x20000031ff9b7230 */ /* 0x000fe40000004100 */
[----:B------:R-:W-:Y:S01]  /*3950*/  FFMA.FTZ R49, R83, R158, R162 ;  /* 0x0000009e53317223 */ /* 0x000fe200000100a2 */
[----:B------:R-:W-:Y:S02]  /*3960*/  HADD2.F32 R157, -RZ, R157.H1_H1 ;  /* 0x3000009dff9d7230 */ /* 0x000fe40000004100 */
[----:B------:R-:W-:Y:S01]  /*3970*/  FMUL.FTZ R164, R156, R160 ;  /* 0x000000a09ca47220 */ /* 0x000fe20000410000 */
[----:B------:R-:W-:Y:S01]  /*3980*/  F2FP.F16.E4M3.UNPACK_B R83, R82.H1 ;  /* 0x00000052ff53723e */ /* 0x000fe200030006ff */
[C---:B------:R-:W-:Y:S01]  /*3990*/  FMUL.FTZ R159, R155.reuse, R160 ;  /* 0x000000a09b9f7220 */ /* 0x040fe20000410000 */
[----:B------:R-:W-:Y:S01]  /*39a0*/  FFMA.FTZ R48, R48, R158, -R161 ;  /* 0x0000009e30307223 */ /* 0x000fe200000108a1 */
[-C--:B------:R-:W-:Y:S01]  /*39b0*/  FFMA.FTZ R164, R155, R157.reuse, -R164 ;  /* 0x0000009d9ba47223 */ /* 0x080fe200000108a4 */
[----:B------:R-:W-:Y:S01]  /*39c0*/  F2FP.F16.E4M3.UNPACK_B R82, R82 ;  /* 0x00000052ff52723e */ /* 0x000fe200020006ff */
[----:B------:R-:W-:Y:S01]  /*39d0*/  FFMA.FTZ R161, R156, R157, R159 ;  /* 0x0000009d9ca17223 */ /* 0x000fe2000001009f */
[--C-:B------:R-:W-:Y:S01]  /*39e0*/  HADD2.F32 R157, -RZ, R154.reuse.H1_H1 ;  /* 0x3000009aff9d7230 */ /* 0x100fe20000004100 */
[----:B------:R-:W-:Y:S01]  /*39f0*/  F2FP.F16.E4M3.UNPACK_B R156, R143 ;  /* 0x0000008fff9c723e */ /* 0x000fe200020006ff */
[----:B------:R-:W-:Y:S01]  /*3a00*/  HADD2.F32 R158, -RZ, R154.H0_H0 ;  /* 0x2000009aff9e7230 */ /* 0x000fe20000004100 */
[----:B------:R-:W-:Y:S01]  /*3a10*/  F2FP.F16.E4M3.UNPACK_B R163, R81.H1 ;  /* 0x00000051ffa3723e */ /* 0x000fe200030006ff */
[----:B------:R-:W-:-:S02]  /*3a20*/  HADD2.F32 R154, -RZ, R83.H0_H0 ;  /* 0x20000053ff9a7230 */ /* 0x000fc40000004100 */
[----:B------:R-:W-:Y:S02]  /*3a30*/  HADD2.F32 R155, -RZ, R83.H1_H1 ;  /* 0x30000053ff9b7230 */ /* 0x000fe40000004100 */
[--C-:B------:R-:W-:Y:S02]  /*3a40*/  HADD2.F32 R83, -RZ, R82.reuse.H0_H0 ;  /* 0x20000052ff537230 */ /* 0x100fe40000004100 */
[-C--:B------:R-:W-:Y:S01]  /*3a50*/  FMUL.FTZ R162, R154, R157.reuse ;  /* 0x0000009d9aa27220 */ /* 0x080fe20000410000 */
[----:B------:R-:W-:Y:S02]  /*3a60*/  HADD2.F32 R143, -RZ, R82.H1_H1 ;  /* 0x30000052ff8f7230 */ /* 0x000fe40000004100 */
[----:B------:R-:W-:Y:S01]  /*3a70*/  FMUL.FTZ R159, R155, R157 ;  /* 0x0000009d9b9f7220 */ /* 0x000fe20000410000 */
        /* <DEDUP_REMOVED lines=15> */
[----:B------:R-:W-:Y:S01]  /*3b70*/  F2FP.F16.E4M3.UNPACK_B R155, R80.H1 ;  /* 0x00000050ff9b723e */ /* 0x000fe200030006ff */
[----:B------:R-:W-:Y:S01]  /*3b80*/  HADD2.F32 R81, -RZ, R156.H1_H1 ;  /* 0x3000009cff517230 */ /* 0x000fe20000004100 */
[----:B------:R-:W-:Y:S01]  /*3b90*/  F2FP.SATFINITE.E4M3.F32.PACK_AB_MERGE_C R143, R161, R164, RZ ;  /* 0x000000a4a18f723e */ /* 0x000fe200048070ff */
[----:B------:R-:W-:Y:S01]  /*3ba0*/  HADD2.F32 R164, -RZ, R162.H1_H1 ;  /* 0x300000a2ffa47230 */ /* 0x000fe20000004100 */
[----:B------:R-:W-:Y:S01]  /*3bb0*/  F2FP.F16.E4M3.UNPACK_B R159, R80 ;  /* 0x00000050ff9f723e */ /* 0x000fe200020006ff */
[----:B------:R-:W-:-:S02]  /*3bc0*/  HADD2.F32 R161, -RZ, R155.H1_H1 ;  /* 0x3000009bffa17230 */ /* 0x000fc40000004100 */
[-C--:B------:R-:W-:Y:S01]  /*3bd0*/  FMUL.FTZ R80, R158, R160.reuse ;  /* 0x000000a09e507220 */ /* 0x080fe20000410000 */
[----:B------:R-:W-:Y:S02]  /*3be0*/  HADD2.F32 R156, -RZ, R156.H0_H0 ;  /* 0x2000009cff9c7230 */ /* 0x000fe40000004100 */
[C---:B------:R-:W-:Y:S01]  /*3bf0*/  FMUL.FTZ R167, R157.reuse, R160 ;  /* 0x000000a09da77220 */ /* 0x040fe20000410000 */
[----:B------:R-:W-:Y:S02]  /*3c00*/  HADD2.F32 R160, -RZ, R159.H1_H1 ;  /* 0x3000009fffa07230 */ /* 0x000fe40000004100 */
[----:B------:R-:W-:Y:S01]  /*3c10*/  FFMA.FTZ R80, R157, R161, -R80 ;  /* 0x000000a19d507223 */ /* 0x000fe20000010850 */
        /* <DEDUP_REMOVED lines=9> */
[--C-:B------:R-:W-:Y:S01]  /*3cb0*/  HADD2.F32 R81, -RZ, R50.reuse.H0_H0 ;  /* 0x20000032ff517230 */ /* 0x100fe20000004100 */
[----:B------:R-:W-:Y:S01]  /*3cc0*/  F2FP.SATFINITE.E4M3.F32.PACK_AB_MERGE_C R49, R49, R48, R143 ;  /* 0x000000303131723e */ /* 0x000fe2000480708f */
[----:B------:R-:W-:Y:S02]  /*3cd0*/  HADD2.F32 R157, -RZ, R157.H1_H1 ;  /* 0x3000009dff9d7230 */ /* 0x000fe40000004100 */
[----:B------:R-:W-:Y:S01]  /*3ce0*/  FMUL.FTZ R160, R156, R163 ;  /* 0x000000a39ca07220 */ /* 0x000fe20000410000 */
[----:B------:R-:W-:Y:S01]  /*3cf0*/  HADD2.F32 R50, -RZ, R50.H1_H1 ;  /* 0x30000032ff327230 */ /* 0x000fe20000004100 */
[----:B------:R-:W-:Y:S01]  /*3d00*/  F2FP.SATFINITE.E4M3.F32.PACK_AB_MERGE_C R164, R164, R165, RZ ;  /* 0x000000a5a4a4723e */ /* 0x000fe200048070ff */
        /* <DEDUP_REMOVED lines=13> */
[----:B------:R-:W-:-:S07]  /*3de0*/  F2FP.SATFINITE.E4M3.F32.PACK_AB_MERGE_C R50, R161, R158, R164 ;  /* 0x0000009ea132723e */ /* 0x000fce00048070a4 */
.L_x_8363:
[----:B------:R-:W-:Y:S05]  /*3df0*/  BSYNC B3 ;  /* 0x0000000000037941 */ /* 0x000fea0003800000 */
.L_x_8362:
[----:B------:R-:W-:Y:S01]  /*3e00*/  ULDC.64 UR4, c[0x0][0x2e8] ;  /* 0x0000ba0000047ab9 */ /* 0x000fe20000000a00 */
[----:B------:R-:W-:Y:S01]  /*3e10*/  ULDC.64 UR6, c[0x0][0x208] ;  /* 0x0000820000067ab9 */ /* 0x000fe20000000a00 */
[----:B------:R-:W-:-:S04]  /*3e20*/  IADD3 R80, P2, P6, R152, UR4, R42 ;  /* 0x0000000498507c10 */ /* 0x000fc8000fe5e02a */
[----:B------:R-:W-:-:S05]  /*3e30*/  IADD3.X R81, R151, UR5, R38, P2, P6 ;  /* 0x0000000597517c10 */ /* 0x000fca00097ec426 */
[----:B--2---:R1:W-:Y:S04]  /*3e40*/  STG.E.128 desc[UR6][R80.64], R48 ;  /* 0x0000003050007986 */ /* 0x0043e8000c101d06 */
.L_x_8361:
[----:B------:R-:W-:Y:S05]  /*3e50*/  BSYNC B2 ;  /* 0x0000000000027941 */ /* 0x000fea0003800000 */
.L_x_8360:
[----:B------:R-:W-:Y:S05]  /*3e60*/  @P1 BRA `(.L_x_8359) ;  /* 0x0000000400e41947 */ /* 0x000fea0003800000 */
[----:B------:R-:W-:Y:S01]  /*3e70*/  LOP3.LUT P2, RZ, R229, 0x4, RZ, 0xc0, !PT ;  /* 0x00000004e5ff7812 */ /* 0x000fe2000784c0ff */
[C---:B-1----:R-:W-:Y:S01]  /*3e80*/  VIADD R49, R144.reuse, 0x40 ;  /* 0x0000004090317836 */ /* 0x042fe20000000000 */
[----:B------:R-:W-:Y:S11]  /*3e90*/  BSSY B2, `(.L_x_8364) ;  /* 0x0000071000027945 */ /* 0x000ff60003800000 */
[----:B------:R-:W-:-:S02]  /*3ea0*/  @P2 IADD3 R49, R144, -0x40, RZ ;  /* 0xffffffc090312810 */ /* 0x000fc40007ffe0ff */
        /* <DEDUP_REMOVED lines=16> */
[----:B-1----:R-:W-:Y:S01]  /*3fb0*/  IMAD.MOV.U32 R78, RZ, RZ, R48 ;  /* 0x000000ffff4e7224 */ /* 0x002fe200078e0030 */
[----:B------:R-:W-:Y:S01]  /*3fc0*/  LOP3.LUT R76, R76, 0xff00, R77, 0xf8, !PT ;  /* 0x0000ff004c4c7812 */ /* 0x000fe200078ef84d */
[----:B------:R-:W-:Y:S01]  /*3fd0*/  IMAD.U32 R77, R81, 0x10000, RZ ;  /* 0x00010000514d7824 */ /* 0x000fe200078e00ff */
[----:B------:R-:W-:Y:S01]  /*3fe0*/  LOP3.LUT R79, R79, 0xff00, R80, 0xf8, !PT ;  /* 0x0000ff004f4f7812 */ /* 0x000fe200078ef850 */
[----:B------:R-:W-:Y:S01]  /*3ff0*/  IMAD.U32 R82, R82, 0x10000, RZ ;  /* 0x0001000052527824 */ /* 0x000fe200078e00ff */
[----:B------:R-:W-:-:S02]  /*4000*/  F2FP.F16.E4M3.UNPACK_B R48, R49 ;  /* 0x00000031ff30723e */ /* 0x000fc400020006ff */
[----:B------:R-:W-:Y:S02]  /*4010*/  F2FP.F16.E4M3.UNPACK_B R80, R153.H1 ;  /* 0x00000099ff50723e */ /* 0x000fe400030006ff */
[----:B------:R-:W-:Y:S02]  /*4020*/  LOP3.LUT R76, R76, 0xff0000, R77, 0xf8, !PT ;  /* 0x00ff00004c4c7812 */ /* 0x000fe400078ef84d */
[----:B------:R-:W-:Y:S01]  /*4030*/  LOP3.LUT R77, R79, 0xff0000, R82, 0xf8, !PT ;  /* 0x00ff00004f4d7812 */ /* 0x000fe200078ef852 */
[----:B------:R-:W-:Y:S01]  /*4040*/  HADD2.F32 R79, -RZ, R48.H1_H1 ;  /* 0x30000030ff4f7230 */ /* 0x000fe20000004100 */
[----:B------:R-:W-:Y:S01]  /*4050*/  F2FP.F16.E4M3.UNPACK_B R82, R133.H1 ;  /* 0x00000085ff52723e */ /* 0x000fe200030006ff */
[----:B------:R-:W-:Y:S01]  /*4060*/  HADD2.F32 R143, -RZ, R80.H0_H0 ;  /* 0x20000050ff8f7230 */ /* 0x000fe20000004100 */
[----:B------:R-:W-:Y:S01]  /*4070*/  F2FP.F16.E4M3.UNPACK_B R49, R49.H1 ;  /* 0x00000031ff31723e */ /* 0x000fe200030006ff */
[----:B------:R-:W-:Y:S01]  /*4080*/  HADD2.F32 R48, -RZ, R48.H0_H0 ;  /* 0x20000030ff307230 */ /* 0x000fe20000004100 */
[----:B------:R-:W-:Y:S01]  /*4090*/  F2FP.F16.E4M3.UNPACK_B R153, R153 ;  /* 0x00000099ff99723e */ /* 0x000fe200020006ff */
        /* <DEDUP_REMOVED lines=16> */
[----:B------:R-:W-:Y:S01]  /*41a0*/  HADD2.F32 R83, -RZ, R153.H1_H1 ;  /* 0x30000099ff537230 */ /* 0x000fe20000004100 */
[----:B------:R-:W-:Y:S01]  /*41b0*/  F2FP.F16.E4M3.UNPACK_B R155, R77 ;  /* 0x0000004dff9b723e */ /* 0x000fe200020006ff */
[----:B------:R-:W-:-:S02]  /*41c0*/  HADD2.F32 R82, -RZ, R79.H1_H1 ;  /* 0x3000004fff527230 */ /* 0x000fc40000004100 */
[----:B------:R-:W-:Y:S02]  /*41d0*/  HADD2.F32 R81, -RZ, R79.H0_H0 ;  /* 0x2000004fff517230 */ /* 0x000fe40000004100 */
[--C-:B------:R-:W-:Y:S02]  /*41e0*/  HADD2.F32 R79, -RZ, R78.reuse.H0_H0 ;  /* 0x2000004eff4f7230 */ /* 0x100fe40000004100 */
[-C--:B------:R-:W-:Y:S01]  /*41f0*/  FMUL.FTZ R156, R82, R83.reuse ;  /* 0x00000053529c7220 */ /* 0x080fe20000410000 */
[----:B------:R-:W-:Y:S02]  /*4200*/  HADD2.F32 R80, -RZ, R78.H1_H1 ;  /* 0x3000004eff507230 */ /* 0x000fe40000004100 */
[----:B------:R-:W-:Y:S01]  /*4210*/  FMUL.FTZ R83, R81, R83 ;  /* 0x0000005351537220 */ /* 0x000fe20000410000 */
[----:B------:R-:W-:Y:S02]  /*4220*/  HADD2.F32 R153, -RZ, R153.H0_H0 ;  /* 0x20000099ff997230 */ /* 0x000fe40000004100 */
[----:B------:R-:W-:-:S02]  /*4230*/  HADD2.F32 R78, -RZ, R133.H1_H1 ;  /* 0x30000085ff4e7230 */ /* 0x000fc40000004100 */
[----:B------:R-:W-:Y:S02]  /*4240*/  HADD2.F32 R133, -RZ, R133.H0_H0 ;  /* 0x20000085ff857230 */ /* 0x000fe40000004100 */
[-C--:B------:R-:W-:Y:S01]  /*4250*/  FMUL.FTZ R154, R80, R153.reuse ;  /* 0x00000099509a7220 */ /* 0x080fe20000410000 */
[----:B------:R-:W-:Y:S01]  /*4260*/  FMUL.FTZ R153, R79, R153 ;  /* 0x000000994f997220 */ /* 0x000fe20000410000 */
[-C--:B------:R-:W-:Y:S01]  /*4270*/  FFMA.FTZ R82, R82, R78.reuse, R83 ;  /* 0x0000004e52527223 */ /* 0x080fe20000010053 */
[----:B------:R-:W-:Y:S01]  /*4280*/  FFMA.FTZ R81, R81, R78, -R156 ;  /* 0x0000004e51517223 */ /* 0x000fe2000001089c */
[----:B------:R-:W-:Y:S01]  /*4290*/  F2FP.F16.E4M3.UNPACK_B R83, R51.H1 ;  /* 0x00000033ff53723e */ /* 0x000fe200030006ff */
[----:B------:R-:W-:Y:S01]  /*42a0*/  FFMA.FTZ R78, R79, R133, -R154 ;  /* 0x000000854f4e7223 */ /* 0x000fe2000001089a */
[----:B------:R-:W-:Y:S01]  /*42b0*/  F2FP.F16.E4M3.UNPACK_B R156, R77.H1 ;  /* 0x0000004dff9c723e */ /* 0x000fe200030006ff */
[----:B------:R-:W-:Y:S01]  /*42c0*/  FFMA.FTZ R79, R80, R133, R153 ;  /* 0x00000085504f7223 */ /* 0x000fe20000010099 */
[----:B------:R-:W-:Y:S01]  /*42d0*/  F2FP.SATFINITE.E4M3.F32.PACK_AB_MERGE_C R80, R158, R143, RZ ;  /* 0x0000008f9e50723e */ /* 0x000fe200048070ff */
[--C-:B------:R-:W-:Y:S01]  /*42e0*/  HADD2.F32 R133, -RZ, R83.reuse.H0_H0 ;  /* 0x20000053ff857230 */ /* 0x100fe20000004100 */
[----:B------:R-:W-:Y:S01]  /*42f0*/  F2FP.SATFINITE.E4M3.F32.PACK_AB_MERGE_C R81, R82, R81, RZ ;  /* 0x000000515251723e */ /* 0x000fe200048070ff */
[----:B------:R-:W-:Y:S01]  /*4300*/  HADD2.F32 R83, -RZ, R83.H1_H1 ;  /* 0x30000053ff537230 */ /* 0x000fe20000004100 */
[----:B------:R-:W-:Y:S01]  /*4310*/  F2FP.F16.E4M3.UNPACK_B R153, R76.H1 ;  /* 0x0000004cff99723e */ /* 0x000fe200030006ff */
[----:B------:R-:W-:Y:S01]  /*4320*/  HADD2.F32 R158, -RZ, R156.H1_H1 ;  /* 0x3000009cff9e7230 */ /* 0x000fe20000004100 */
[----:B------:R-:W-:Y:S01]  /*4330*/  F2FP.F16.E4M3.UNPACK_B R82, R50.H1 ;  /* 0x00000032ff52723e */ /* 0x000fe200030006ff */
        /* <DEDUP_REMOVED lines=38> */
.L_x_8365:
[----:B------:R-:W-:Y:S05]  /*45a0*/  BSYNC B2 ;  /* 0x0000000000027941 */ /* 0x000fea0003800000 */
.L_x_8364:
[----:B------:R-:W-:Y:S01]  /*45b0*/  ULDC.64 UR4, c[0x0][0x2e8] ;  /* 0x0000ba0000047ab9 */ /* 0x000fe20000000a00 */
[----:B------:R-:W-:Y:S01]  /*45c0*/  ULDC.64 UR6, c[0x0][0x208] ;  /* 0x0000820000067ab9 */ /* 0x000fe20000000a00 */
[----:B------:R-:W-:-:S04]  /*45d0*/  IADD3 R76, P2, P6, R39, UR4, R152 ;  /* 0x00000004274c7c10 */ /* 0x000fc8000fe5e098 */
[----:B------:R-:W-:-:S05]  /*45e0*/  IADD3.X R77, R105, UR5, R151, P2, P6 ;  /* 0x00000005694d7c10 */ /* 0x000fca00097ec497 */
[----:B-1----:R2:W-:Y:S04]  /*45f0*/  STG.E.128 desc[UR6][R76.64], R48 ;  /* 0x000000304c007986 */ /* 0x0025e8000c101d06 */
.L_x_8359:
[----:B------:R-:W-:Y:S05]  /*4600*/  BSYNC B1 ;  /* 0x0000000000017941 */ /* 0x000fea0003800000 */
.L_x_8358:
        /* <DEDUP_REMOVED lines=72> */
[----:B------:R-:W-:Y:S01]  /*4a90*/  F2FP.SATFINITE.E4M3.F32.PACK_AB_MERGE_C R78, R154, R133, RZ ;  /* 0x000000859a4e723e */ /* 0x000fe200048070ff */
[----:B------:R-:W-:Y:S01]  /*4aa0*/  HADD2.F32 R150, -RZ, R150.H0_H0 ;  /* 0x20000096ff967230 */ /* 0x000fe20000004100 */
[----:B------:R-:W-:Y:S01]  /*4ab0*/  F2FP.SATFINITE.E4M3.F32.PACK_AB_MERGE_C R79, R80, R79, RZ ;  /* 0x0000004f504f723e */ /* 0x000fe200048070ff */
[--C-:B------:R-:W-:Y:S01]  /*4ac0*/  HADD2.F32 R82, -RZ, R81.reuse.H0_H0 ;  /* 0x20000051ff527230 */ /* 0x100fe20000004100 */
[----:B------:R-:W-:Y:S01]  /*4ad0*/  F2FP.F16.E4M3.UNPACK_B R80, R50.H1 ;  /* 0x00000032ff50723e */ /* 0x000fe200030006ff */
[----:B------:R-:W-:Y:S01]  /*4ae0*/  HADD2.F32 R81, -RZ, R81.H1_H1 ;  /* 0x30000051ff517230 */ /* 0x000fe20000004100 */
[----:B------:R-:W-:-:S02]  /*4af0*/  F2FP.F16.E4M3.UNPACK_B R133, R72.H1 ;  /* 0x00000048ff85723e */ /* 0x000fc400030006ff */
[----:B------:R-:W-:Y:S01]  /*4b00*/  F2FP.F16.E4M3.UNPACK_B R149, R73 ;  /* 0x00000049ff95723e */ /* 0x000fe200020006ff */
[--C-:B------:R-:W-:Y:S01]  /*4b10*/  HADD2.F32 R73, -RZ, R80.reuse.H1_H1 ;  /* 0x30000050ff497230 */ /* 0x100fe20000004100 */
        /* <DEDUP_REMOVED lines=8> */
[C---:B------:R-:W-:Y:S01]  /*4ba0*/  FMUL.FTZ R153, R73.reuse, R151 ;  /* 0x0000009749997220 */ /* 0x040fe20000410000 */
        /* <DEDUP_REMOVED lines=27> */
.L_x_8371:
[----:B------:R-:W-:Y:S05]  /*4d60*/  BSYNC B3 ;  /* 0x0000000000037941 */ /* 0x000fea0003800000 */
.L_x_8370:
[----:B------:R-:W-:Y:S01]  /*4d70*/  ULDC.64 UR4, c[0x0][0x2e8] ;  /* 0x0000ba0000047ab9 */ /* 0x000fe20000000a00 */
[----:B------:R-:W-:Y:S01]  /*4d80*/  ULDC.64 UR6, c[0x0][0x208] ;  /* 0x0000820000067ab9 */ /* 0x000fe20000000a00 */
[----:B------:R-:W-:-:S04]  /*4d90*/  IADD3 R72, P2, P3, R77, UR4, R42 ;  /* 0x000000044d487c10 */ /* 0x000fc8000fb5e02a */
[----:B------:R-:W-:-:S05]  /*4da0*/  IADD3.X R73, R76, UR5, R38, P2, P3 ;  /* 0x000000054c497c10 */ /* 0x000fca00097e6426 */
[----:B--2---:R2:W-:Y:S04]  /*4db0*/  STG.E.128 desc[UR6][R72.64], R48 ;  /* 0x0000003048007986 */ /* 0x0045e8000c101d06 */
.L_x_8369:
[----:B------:R-:W-:Y:S05]  /*4dc0*/  BSYNC B2 ;  /* 0x0000000000027941 */ /* 0x000fea0003800000 */
.L_x_8368:
[----:B------:R-:W-:Y:S05]  /*4dd0*/  @P1 BRA `(.L_x_8367) ;  /* 0x0000000400e81947 */ /* 0x000fea0003800000 */
[----:B------:R-:W-:Y:S01]  /*4de0*/  LOP3.LUT P2, RZ, R229, 0x4, RZ, 0xc0, !PT ;  /* 0x00000004e5ff7812 */ /* 0x000fe2000784c0ff */
[----:B------:R-:W-:Y:S01]  /*4df0*/  BSSY B2, `(.L_x_8372) ;  /* 0x0000073000027945 */ /* 0x000fe20003800000 */
[----:B-12---:R-:W-:-:S11]  /*4e00*/  IADD3 R49, R144, 0x40, RZ ;  /* 0x0000004090317810 */ /* 0x006fd60007ffe0ff */
        /* <DEDUP_REMOVED lines=11> */
[--C-:B------:R-:W-:Y:S01]  /*4ec0*/  SHF.R.U32.HI R70, RZ, 0x18, R71.reuse ;  /* 0x00000018ff467819 */ /* 0x100fe20000011647 */
[----:B------:R-:W-:Y:S01]  /*4ed0*/  IMAD.SHL.U32 R72, R72, 0x100, RZ ;  /* 0x0000010048487824 */ /* 0x000fe200078e00ff */
[----:B------:R-:W-:Y:S02]  /*4ee0*/  SHF.R.U32.HI R75, RZ, 0x10, R71 ;  /* 0x00000010ff4b7819 */ /* 0x000fe40000011647 */
[----:B------:R-:W-:Y:S01]  /*4ef0*/  PRMT R71, R73, 0x654, R68 ;  /* 0x0000065449477816 */ /* 0x000fe20000000044 */
[----:B------:R-:W-:Y:S01]  /*4f00*/  IMAD.SHL.U32 R68, R74, 0x100, RZ ;  /* 0x000001004a447824 */ /* 0x000fe200078e00ff */
[----:B------:R-:W-:Y:S01]  /*4f10*/  PRMT R73, R70, 0x654, R69 ;  /* 0x0000065446497816 */ /* 0x000fe20000000045 */
[----:B-1----:R-:W-:Y:S02]  /*4f20*/  IMAD.MOV.U32 R69, RZ, RZ, R49 ;  /* 0x000000ffff457224 */ /* 0x002fe400078e0031 */
        /* <DEDUP_REMOVED lines=39> */
[----:B------:R-:W-:Y:S01]  /*51a0*/  HADD2.F32 R148, -RZ, R148.H0_H0 ;  /* 0x20000094ff947230 */ /* 0x000fe20000004100 */
[----:B------:R-:W-:Y:S01]  /*51b0*/  F2FP.F16.E4M3.UNPACK_B R81, R68.H1 ;  /* 0x00000044ff51723e */ /* 0x000fe200030006ff */
[----:B------:R-:W-:-:S02]  /*51c0*/  HADD2.F32 R70, -RZ, R147.H1_H1 ;  /* 0x30000093ff467230 */ /* 0x000fc40000004100 */
        /* <DEDUP_REMOVED lines=8> */
[-C--:B------:R-:W-:Y:S01]  /*5250*/  F2FP.F16.E4M3.UNPACK_B R78, R49.reuse.H1 ;  /* 0x00000031ff4e723e */ /* 0x080fe200030006ff */
[----:B------:R-:W-:Y:S01]  /*5260*/  HADD2.F32 R82, -RZ, R81.H1_H1 ;  /* 0x30000051ff527230 */ /* 0x000fe20000004100 */
[----:B------:R-:W-:Y:S01]  /*5270*/  F2FP.SATFINITE.E4M3.F32.PACK_AB_MERGE_C R147, R79, R80, RZ ;  /* 0x000000504f93723e */ /* 0x000fe200048070ff */
[--C-:B------:R-:W-:Y:S01]  /*5280*/  HADD2.F32 R74, -RZ, R73.reuse.H0_H0 ;  /* 0x20000049ff4a7230 */ /* 0x100fe20000004100 */
[----:B------:R-:W-:Y:S01]  /*5290*/  F2FP.F16.E4M3.UNPACK_B R72, R50.H1 ;  /* 0x00000032ff48723e */ /* 0x000fe200030006ff */
[----:B------:R-:W-:Y:S01]  /*52a0*/  HADD2.F32 R73, -RZ, R73.H1_H1 ;  /* 0x30000049ff497230 */ /* 0x000fe20000004100 */
        /* <DEDUP_REMOVED lines=39> */
.L_x_8373:
[----:B------:R-:W-:Y:S05]  /*5520*/  BSYNC B2 ;  /* 0x0000000000027941 */ /* 0x000fea0003800000 */
.L_x_8372:
[----:B------:R-:W-:Y:S01]  /*5530*/  ULDC.64 UR4, c[0x0][0x2e8] ;  /* 0x0000ba0000047ab9 */ /* 0x000fe20000000a00 */
[----:B------:R-:W-:Y:S01]  /*5540*/  ULDC.64 UR6, c[0x0][0x208] ;  /* 0x0000820000067ab9 */ /* 0x000fe20000000a00 */
[----:B------:R-:W-:-:S04]  /*5550*/  IADD3 R68, P2, P3, R39, UR4, R77 ;  /* 0x0000000427447c10 */ /* 0x000fc8000fb5e04d */
[----:B------:R-:W-:-:S05]  /*5560*/  IADD3.X R69, R105, UR5, R76, P2, P3 ;  /* 0x0000000569457c10 */ /* 0x000fca00097e644c */
[----:B-1----:R3:W-:Y:S04]  /*5570*/  STG.E.128 desc[UR6][R68.64], R48 ;  /* 0x0000003044007986 */ /* 0x0027e8000c101d06 */
.L_x_8367:
[----:B------:R-:W-:Y:S05]  /*5580*/  BSYNC B1 ;  /* 0x0000000000017941 */ /* 0x000fea0003800000 */
.L_x_8366:
        /* <DEDUP_REMOVED lines=118> */
.L_x_8379:
[----:B------:R-:W-:Y:S05]  /*5cf0*/  BSYNC B3 ;  /* 0x0000000000037941 */ /* 0x000fea0003800000 */
.L_x_8378:
[----:B------:R-:W-:Y:S01]  /*5d00*/  ULDC.64 UR4, c[0x0][0x2e8] ;  /* 0x0000ba0000047ab9 */ /* 0x000fe20000000a00 */
[----:B------:R-:W-:Y:S01]  /*5d10*/  ULDC.64 UR6, c[0x0][0x208] ;  /* 0x0000820000067ab9 */ /* 0x000fe20000000a00 */
[----:B------:R-:W-:-:S04]  /*5d20*/  IADD3 R64, P2, P3, R69, UR4, R42 ;  /* 0x0000000445407c10 */ /* 0x000fc8000fb5e02a */
[----:B------:R-:W-:-:S05]  /*5d30*/  IADD3.X R65, R68, UR5, R38, P2, P3 ;  /* 0x0000000544417c10 */ /* 0x000fca00097e6426 */
[----:B--2---:R3:W-:Y:S04]  /*5d40*/  STG.E.128 desc[UR6][R64.64], R48 ;  /* 0x0000003040007986 */ /* 0x0047e8000c101d06 */
.L_x_8377:
[----:B------:R-:W-:Y:S05]  /*5d50*/  BSYNC B2 ;  /* 0x0000000000027941 */ /* 0x000fea0003800000 */
.L_x_8376:
[----:B------:R-:W-:Y:S05]  /*5d60*/  @P1 BRA `(.L_x_8375) ;  /* 0x0000000400e41947 */ /* 0x000fea0003800000 */
[----:B------:R-:W-:Y:S01]  /*5d70*/  LOP3.LUT P2, RZ, R229, 0x4, RZ, 0xc0, !PT ;  /* 0x00000004e5ff7812 */ /* 0x000fe2000784c0ff */
[C---:B-123--:R-:W-:Y:S01]  /*5d80*/  VIADD R49, R144.reuse, 0x40 ;  /* 0x0000004090317836 */ /* 0x04efe20000000000 */
[----:B------:R-:W-:Y:S11]  /*5d90*/  BSSY B2, `(.L_x_8380) ;  /* 0x0000071000027945 */ /* 0x000ff60003800000 */
[----:B------:R-:W-:Y:S01]  /*5da0*/  @P2 VIADD R49, R144, 0xffffffc0 ;  /* 0xffffffc090312836 */ /* 0x000fe20000000000 */
        /* <DEDUP_REMOVED lines=111> */
.L_x_8381:
[----:B------:R-:W-:Y:S05]  /*64a0*/  BSYNC B2 ;  /* 0x0000000000027941 */ /* 0x000fea0003800000 */
.L_x_8380:
[----:B------:R-:W-:Y:S01]  /*64b0*/  ULDC.64 UR4, c[0x0][0x2e8] ;  /* 0x0000ba0000047ab9 */ /* 0x000fe20000000a00 */
[----:B------:R-:W-:Y:S01]  /*64c0*/  ULDC.64 UR6, c[0x0][0x208] ;  /* 0x0000820000067ab9 */ /* 0x000fe20000000a00 */
[----:B------:R-:W-:-:S04]  /*64d0*/  IADD3 R60, P2, P3, R39, UR4, R69 ;  /* 0x00000004273c7c10 */ /* 0x000fc8000fb5e045 */
[----:B------:R-:W-:-:S05]  /*64e0*/  IADD3.X R61, R105, UR5, R68, P2, P3 ;  /* 0x00000005693d7c10 */ /* 0x000fca00097e6444 */
[----:B-1----:R4:W-:Y:S04]  /*64f0*/  STG.E.128 desc[UR6][R60.64], R48 ;  /* 0x000000303c007986 */ /* 0x0029e8000c101d06 */
.L_x_8375:
[----:B------:R-:W-:Y:S05]  /*6500*/  BSYNC B1 ;  /* 0x0000000000017941 */ /* 0x000fea0003800000 */
.L_x_8374:
        /* <DEDUP_REMOVED lines=21> */
[----:B------:R-:W-:Y:S01]  /*6660*/  IMAD.U32 R61, R61, 0x10000, RZ ;  /* 0x000100003d3d7824 */ /* 0x000fe200078e00ff */
[----:B--2---:R-:W-:Y:S02]  /*6670*/  MOV R56, R48 ;  /* 0x0000003000387202 */ /* 0x004fe40000000f00 */
        /* <DEDUP_REMOVED lines=93> */
.L_x_8386:
[----:B------:R-:W-:Y:S05]  /*6c50*/  BSYNC B2 ;  /* 0x0000000000027941 */ /* 0x000fea0003800000 */
.L_x_8385:
[----:B------:R-:W-:Y:S01]  /*6c60*/  ULDC.64 UR4, c[0x0][0x2e8] ;  /* 0x0000ba0000047ab9 */ /* 0x000fe20000000a00 */
[----:B------:R-:W-:Y:S01]  /*6c70*/  ULDC.64 UR6, c[0x0][0x208] ;  /* 0x0000820000067ab9 */ /* 0x000fe20000000a00 */
[----:B------:R-:W-:-:S04]  /*6c80*/  IADD3 R56, P2, P3, R124, UR4, R42 ;  /* 0x000000047c387c10 */ /* 0x000fc8000fb5e02a */
[----:B------:R-:W-:-:S05]  /*6c90*/  IADD3.X R57, R127, UR5, R38, P2, P3 ;  /* 0x000000057f397c10 */ /* 0x000fca00097e6426 */
[----:B--2---:R1:W-:Y:S04]  /*6ca0*/  STG.E.128 desc[UR6][R56.64], R48 ;  /* 0x0000003038007986 */ /* 0x0043e8000c101d06 */
.L_x_8384:
[----:B------:R-:W-:Y:S05]  /*6cb0*/  BSYNC B1 ;  /* 0x0000000000017941 */ /* 0x000fea0003800000 */
.L_x_8383:
[----:B------:R-:W-:Y:S05]  /*6cc0*/  @P1 BRA `(.L_x_8382) ;  /* 0x0000005800041947 */ /* 0x000fea0003800000 */
[----:B------:R-:W-:Y:S01]  /*6cd0*/  LOP3.LUT P2, RZ, R229, 0x4, RZ, 0xc0, !PT ;  /* 0x00000004e5ff7812 */ /* 0x000fe2000784c0ff */
[C---:B-1234-:R-:W-:Y:S01]  /*6ce0*/  VIADD R49, R144.reuse, 0x40 ;  /* 0x0000004090317836 */ /* 0x05efe20000000000 */
[----:B------:R-:W-:Y:S11]  /*6cf0*/  BSSY B1, `(.L_x_8387) ;  /* 0x000006f000017945 */ /* 0x000ff60003800000 */
[----:B------:R-:W-:Y:S01]  /*6d00*/  @P2 VIADD R49, R144, 0xffffffc0 ;  /* 0xffffffc090312836 */ /* 0x000fe20000000000 */
[----:B------:R-:W-:-:S03]  /*6d10*/  ISETP.GE.AND P2, PT, R230, R126, PT ;  /* 0x0000007ee600720c */ /* 0x000fc60003f46270 */
[----:B------:R-:W-:-:S06]  /*6d20*/  IMAD.IADD R49, R16, 0x1, R49 ;  /* 0x0000000110317824 */ /* 0x000fcc00078e0231 */
[----:B------:R-:W1:Y:S04]  /*6d30*/  LDS.128 R48, [R49+0x26400] ;  /* 0x0264000031307984 */ /* 0x000e680000000c00 */
[----:B------:R-:W-:Y:S05]  /*6d40*/  @P2 BRA `(.L_x_8388) ;  /* 0x0000000400a42947 */ /* 0x000fea0003800000 */
[----:B------:R-:W-:Y:S01]  /*6d50*/  SHF.R.U32.HI R60, RZ, 0x10, R53 ;  /* 0x00000010ff3c7819 */ /* 0x000fe20000011635 */
[----:B-1----:R-:W-:Y:S01]  /*6d60*/  IMAD.MOV.U32 R54, RZ, RZ, R51 ;  /* 0x000000ffff367224 */ /* 0x002fe200078e0033 */
[--C-:B------:R-:W-:Y:S02]  /*6d70*/  SHF.R.U32.HI R58, RZ, 0x8, R53.reuse ;  /* 0x00000008ff3a7819 */ /* 0x100fe40000011635 */
[----:B------:R-:W-:Y:S02]  /*6d80*/  LOP3.LUT R52, R53, 0xff, RZ, 0xc0, !PT ;  /* 0x000000ff35347812 */ /* 0x000fe400078ec0ff */
[----:B------:R-:W-:Y:S01]  /*6d90*/  SHF.R.U32.HI R59, RZ, 0x18, R53 ;  /* 0x00000018ff3b7819 */ /* 0x000fe20000011635 */
[----:B------:R-:W-:Y:S01]  /*6da0*/  IMAD.SHL.U32 R51, R58, 0x100, RZ ;  /* 0x000001003a337824 */ /* 0x000fe200078e00ff */
[--C-:B------:R-:W-:Y:S02]  /*6db0*/  SHF.R.U32.HI R53, RZ, 0x8, R55.reuse ;  /* 0x00000008ff357819 */ /* 0x100fe40000011637 */
[----:B------:R-:W-:-:S02]  /*6dc0*/  SHF.R.U32.HI R57, RZ, 0x10, R55 ;  /* 0x00000010ff397819 */ /* 0x000fc40000011637 */
[----:B------:R-:W-:Y:S01]  /*6dd0*/  LOP3.LUT R56, R55, 0xff0000ff, RZ, 0xc0, !PT ;  /* 0xff0000ff37387812 */ /* 0x000fe200078ec0ff */
[----:B------:R-:W-:Y:S01]  /*6de0*/  IMAD.SHL.U32 R55, R53, 0x100, RZ ;  /* 0x0000010035377824 */ /* 0x000fe200078e00ff */
[----:B------:R-:W-:-:S04]  /*6df0*/  PRMT R52, R59, 0x654, R52 ;  /* 0x000006543b347816 */ /* 0x000fc80000000034 */
[----:B------:R-:W-:Y:S01]  /*6e00*/  LOP3.LUT R53, R52, 0xff00, R51, 0xf8, !PT ;  /* 0x0000ff0034357812 */ /* 0x000fe200078ef833 */
[----:B------:R-:W-:Y:S01]  /*6e10*/  IMAD.U32 R52, R60, 0x10000, RZ ;  /* 0x000100003c347824 */ /* 0x000fe200078e00ff */
[----:B------:R-:W-:Y:S01]  /*6e20*/  LOP3.LUT R58, R56, 0xff00, R55, 0xf8, !PT ;  /* 0x0000ff00383a7812 */ /* 0x000fe200078ef837 */
[----:B------:R-:W-:Y:S01]  /*6e30*/  IMAD.U32 R55, R57, 0x10000, RZ ;  /* 0x0001000039377824 */ /* 0x000fe200078e00ff */
[----:B------:R-:W-:Y:S02]  /*6e40*/  F2FP.F16.E4M3.UNPACK_B R51, R49 ;  /* 0x00000031ff33723e */ /* 0x000fe400020006ff */
[----:B------:R-:W-:Y:S02]  /*6e50*/  F2FP.F16.E4M3.UNPACK_B R56, R85.H1 ;  /* 0x00000055ff38723e */ /* 0x000fe400030006ff */
[----:B------:R-:W-:Y:S02]  /*6e60*/  F2FP.F16.E4M3.UNPACK_B R49, R49.H1 ;  /* 0x00000031ff31723e */ /* 0x000fe400030006ff */
[----:B------:R-:W-:Y:S01]  /*6e70*/  LOP3.LUT R57, R53, 0xff0000, R52, 0xf8, !PT ;  /* 0x00ff000035397812 */ /* 0x000fe200078ef834 */
[--C-:B------:R-:W-:Y:S01]  /*6e80*/  HADD2.F32 R52, -RZ, R51.reuse.H1_H1 ;  /* 0x30000033ff347230 */ /* 0x100fe20000004100 */
[----:B------:R-:W-:Y:S01]  /*6e90*/  LOP3.LUT R59, R58, 0xff0000, R55, 0xf8, !PT ;  /* 0x00ff00003a3b7812 */ /* 0x000fe200078ef837 */
[--C-:B------:R-:W-:Y:S01]  /*6ea0*/  HADD2.F32 R58, -RZ, R56.reuse.H0_H0 ;  /* 0x20000038ff3a7230 */ /* 0x100fe20000004100 */
[----:B------:R-:W-:Y:S01]  /*6eb0*/  F2FP.F16.E4M3.UNPACK_B R55, R84.H1 ;  /* 0x00000054ff37723e */ /* 0x000fe200030006ff */
[----:B------:R-:W-:Y:S01]  /*6ec0*/  HADD2.F32 R51, -RZ, R51.H0_H0 ;  /* 0x20000033ff337230 */ /* 0x000fe20000004100 */
[----:B------:R-:W-:Y:S01]  /*6ed0*/  F2FP.F16.E4M3.UNPACK_B R85, R85 ;  /* 0x00000055ff55723e */ /* 0x000fe200020006ff */
[----:B------:R-:W-:-:S02]  /*6ee0*/  HADD2.F32 R60, -RZ, R56.H1_H1 ;  /* 0x30000038ff3c7230 */ /* 0x000fc40000004100 */
[-C--:B------:R-:W-:Y:S01]  /*6ef0*/  FMUL.FTZ R62, R52, R58.reuse ;  /* 0x0000003a343e7220 */ /* 0x080fe20000410000 */
[--C-:B------:R-:W-:Y:S02]  /*6f00*/  HADD2.F32 R53, -RZ, R49.reuse.H1_H1 ;  /* 0x30000031ff357230 */ /* 0x100fe40000004100 */
[----:B------:R-:W-:Y:S01]  /*6f10*/  FMUL.FTZ R61, R51, R58 ;  /* 0x0000003a333d7220 */ /* 0x000fe20000410000 */
[----:B------:R-:W-:Y:S01]  /*6f20*/  HADD2.F32 R49, -RZ, R49.H0_H0 ;  /* 0x20000031ff317230 */ /* 0x000fe20000004100 */
[----:B------:R-:W-:Y:S01]  /*6f30*/  F2FP.F16.E4M3.UNPACK_B R84, R84 ;  /* 0x00000054ff54723e */ /* 0x000fe200020006ff */
[--C-:B------:R-:W-:Y:S02]  /*6f40*/  HADD2.F32 R58, -RZ, R55.reuse.H1_H1 ;  /* 0x30000037ff3a7230 */ /* 0x100fe40000004100 */
[-C--:B------:R-:W-:Y:S01]  /*6f50*/  FMUL.FTZ R64, R53, R60.reuse ;  /* 0x0000003c35407220 */ /* 0x080fe20000410000 */
[----:B------:R-:W-:Y:S02]  /*6f60*/  HADD2.F32 R56, -RZ, R55.H0_H0 ;  /* 0x20000037ff387230 */ /* 0x000fe40000004100 */
[----:B------:R-:W-:Y:S01]  /*6f70*/  FMUL.FTZ R60, R49, R60 ;  /* 0x0000003c313c7220 */ /* 0x000fe20000410000 */
[----:B------:R-:W-:-:S02]  /*6f80*/  HADD2.F32 R55, -RZ, R85.H1_H1 ;  /* 0x30000055ff377230 */ /* 0x000fc40000004100 */
[----:B------:R-:W-:Y:S01]  /*6f90*/  FFMA.FTZ R64, R49, R58, -R64 ;  /* 0x0000003a31407223 */ /* 0x000fe20000010840 */
[----:B------:R-:W-:Y:S01]  /*6fa0*/  F2FP.F16.E4M3.UNPACK_B R49, R48.H1 ;  /* 0x00000030ff31723e */ /* 0x000fe200030006ff */
[----:B------:R-:W-:Y:S01]  /*6fb0*/  FFMA.FTZ R62, R51, R56, -R62 ;  /* 0x00000038333e7223 */ /* 0x000fe2000001083e */
[----:B------:R-:W-:Y:S01]  /*6fc0*/  F2FP.F16.E4M3.UNPACK_B R48, R48 ;  /* 0x00000030ff30723e */ /* 0x000fe200020006ff */
[----:B------:R-:W-:Y:S01]  /*6fd0*/  FFMA.FTZ R63, R52, R56, R61 ;  /* 0x00000038343f7223 */ /* 0x000fe2000001003d */
[----:B------:R-:W-:Y:S02]  /*6fe0*/  HADD2.F32 R85, -RZ, R85.H0_H0 ;  /* 0x20000055ff557230 */ /* 0x000fe40000004100 */
[----:B------:R-:W-:Y:S01]  /*6ff0*/  FFMA.FTZ R65, R53, R58, R60 ;  /* 0x0000003a35417223 */ /* 0x000fe2000001003c */
[--C-:B------:R-:W-:Y:S02]  /*7000*/  HADD2.F32 R51, -RZ, R49.reuse.H0_H0 ;  /* 0x20000031ff337230 */ /* 0x100fe40000004100 */
[----:B------:R-:W-:-:S02]  /*7010*/  HADD2.F32 R52, -RZ, R49.H1_H1 ;  /* 0x30000031ff347230 */ /* 0x000fc40000004100 */
[--C-:B------:R-:W-:Y:S01]  /*7020*/  HADD2.F32 R49, -RZ, R48.reuse.H0_H0 ;  /* 0x20000030ff317230 */ /* 0x100fe20000004100 */
[----:B------:R-:W-:Y:S01]  /*7030*/  F2FP.SATFINITE.E4M3.F32.PACK_AB_MERGE_C R68, R65, R64, RZ ;  /* 0x000000404144723e */ /* 0x000fe200048070ff */
[----:B------:R-:W-:Y:S02]  /*7040*/  HADD2.F32 R48, -RZ, R48.H1_H1 ;  /* 0x30000030ff307230 */ /* 0x000fe40000004100 */
[-C--:B------:R-:W-:Y:S01]  /*7050*/  FMUL.FTZ R58, R52, R55.reuse ;  /* 0x00000037343a7220 */ /* 0x080fe20000410000 */
[--C-:B------:R-:W-:Y:S02]  /*7060*/  HADD2.F32 R53, -RZ, R84.reuse.H1_H1 ;  /* 0x30000054ff357230 */ /* 0x100fe40000004100 */
[----:B------:R-:W-:Y:S01]  /*7070*/  FMUL.FTZ R55, R51, R55 ;  /* 0x0000003733377220 */ /* 0x000fe20000410000 */
        /* <DEDUP_REMOVED lines=54> */
.L_x_8388:
[----:B------:R-:W-:Y:S05]  /*73e0*/  BSYNC B1 ;  /* 0x0000000000017941 */ /* 0x000fea0003800000 */
.L_x_8387:
[----:B------:R-:W-:Y:S01]  /*73f0*/  ULDC.64 UR4, c[0x0][0x2e8] ;  /* 0x0000ba0000047ab9 */ /* 0x000fe20000000a00 */
[----:B------:R-:W-:Y:S01]  /*7400*/  ULDC.64 UR6, c[0x0][0x208] ;  /* 0x0000820000067ab9 */ /* 0x000fe20000000a00 */
[----:B------:R-:W-:-:S04]  /*7410*/  IADD3 R52, P2, P3, R39, UR4, R124 ;  /* 0x0000000427347c10 */ /* 0x000fc8000fb5e07c */
[----:B------:R-:W-:-:S05]  /*7420*/  IADD3.X R53, R105, UR5, R127, P2, P3 ;  /* 0x0000000569357c10 */ /* 0x000fca00097e647f */
[----:B-1----:R1:W-:Y:S01]  /*7430*/  STG.E.128 desc[UR6][R52.64], R48 ;  /* 0x0000003034007986 */ /* 0x0023e2000c101d06 */
[----:B------:R-:W-:Y:S05]  /*7440*/  BRA `(.L_x_8382) ;  /* 0x0000005000247947 */ /* 0x000fea0003800000 */
.L_x_8346:
[----:B------:R-:W2:Y:S01]  /*7450*/  LDL R52, [R1+0x4c] ;  /* 0x00004c0001347983 */ /* 0x000ea20000100800 */
[C---:B------:R-:W-:Y:S01]  /*7460*/  ISETP.GE.AND P5, PT, R228.reuse, R117, PT ;  /* 0x00000075e400720c */ /* 0x040fe20003fa6270 */
[----:B------:R-:W-:Y:S01]  /*7470*/  VIADD R61, R228, 0x40 ;  /* 0x00000040e43d7836 */ /* 0x000fe20000000000 */
[----:B------:R-:W-:Y:S01]  /*7480*/  P2R R60, PR, RZ, 0x1 ;  /* 0x00000001ff3c7803 */ /* 0x000fe20000000000 */
[----:B------:R-:W-:Y:S01]  /*7490*/  ULDC.64 UR6, c[0x0][0x208] ;  /* 0x0000820000067ab9 */ /* 0x000fe20000000a00 */
[----:B------:R-:W-:-:S13]  /*74a0*/  ISETP.GE.OR P5, PT, R18, R126, P5 ;  /* 0x0000007e1200720c */ /* 0x000fda0002fa6670 */
        /* <DEDUP_REMOVED lines=8> */
[----:B------:R-:W-:-:S02]  /*7530*/  CS2R R78, SRZ ;  /* 0x00000000004e7805 */ /* 0x000fc4000001ff00 */
[----:B------:R-:W-:Y:S02]  /*7540*/  CS2R R76, SRZ ;  /* 0x00000000004c7805 */ /* 0x000fe4000001ff00 */
[----:B--2---:R-:W-:Y:S01]  /*7550*/  R2UR UR4, R52 ;  /* 0x00000000340472ca */ /* 0x004fe200000e0000 */
[----:B------:R-:W-:-:S05]  /*7560*/  VIADD R52, R228, 0xc0 ;  /* 0x000000c0e4347836 */ /* 0x000fca0000000000 */
[----:B------:R-:W-:-:S04]  /*7570*/  ISETP.GE.AND P2, PT, R52, R117, PT ;  /* 0x000000753400720c */ /* 0x000fc80003f46270 */
[----:B------:R-:W-:-:S13]  /*7580*/  ISETP.GE.OR P2, PT, R18, R126, P2 ;  /* 0x0000007e1200720c */ /* 0x000fda0001746670 */
[----:B------:R-:W0:Y:S01]  /*7590*/  @!P2 LDC.64 R52, c[0x0][0x3f8] ;  /* 0x0000fe00ff34ab82 */ /* 0x000e220000000a00 */
[----:B------:R-:W-:Y:S01]  /*75a0*/  @!P2 MOV R49, R129 ;  /* 0x000000810031a202 */ /* 0x000fe20000000f00 */
[----:B------:R-:W-:-:S06]  /*75b0*/  @!P2 IMAD.MOV.U32 R51, RZ, RZ, R108 ;  /* 0x000000ffff33a224 */ /* 0x000fcc00078e006c */
[----:B------:R-:W2:Y:S08]  /*75c0*/  @!P2 LDC.64 R80, c[0x0][0x3e8] ;  /* 0x0000fa00ff50ab82 */ /* 0x000eb00000000a00 */
[----:B------:R-:W3:Y:S01]  /*75d0*/  @!P2 LDC.64 R82, c[0x0][0x400] ;  /* 0x00010000ff52ab82 */ /* 0x000ee20000000a00 */
[----:B0-----:R-:W-:-:S04]  /*75e0*/  @!P2 IMAD.WIDE.U32 R54, R52, 0xc0, R48 ;  /* 0x000000c03436a825 */ /* 0x001fc800078e0030 */
[----:B------:R-:W-:-:S04]  /*75f0*/  @!P2 IMAD R53, R53, 0xc0, RZ ;  /* 0x000000c03535a824 */ /* 0x000fc800078e02ff */
[----:B------:R-:W-:Y:S01]  /*7600*/  @!P2 IMAD.IADD R52, R55, 0x1, R53 ;  /* 0x000000013734a824 */ /* 0x000fe200078e0235 */
[----:B--2---:R-:W-:-:S04]  /*7610*/  @!P2 IADD3 R80, P3, P4, R88, R80, R54 ;  /* 0x000000505850a210 */ /* 0x004fc80007c7e036 */
[----:B------:R-:W-:Y:S02]  /*7620*/  @!P2 IADD3.X R81, R31, R81, R52, P3, P4 ;  /* 0x000000511f51a210 */ /* 0x000fe40001fe8434 */
[----:B------:R-:W0:Y:S03]  /*7630*/  @!P2 LDC.64 R52, c[0x0][0x408] ;  /* 0x00010200ff34ab82 */ /* 0x000e260000000a00 */
[----:B------:R-:W2:Y:S01]  /*7640*/  @!P2 LDG.E.128 R72, desc[UR6][R80.64] ;  /* 0x000000065048a981 */ /* 0x000ea2000c1e1d00 */
[----:B0-----:R-:W-:-:S04]  /*7650*/  @!P2 IMAD.WIDE.U32 R54, R52, 0xc0, R50 ;  /* 0x000000c03436a825 */ /* 0x001fc800078e0032 */
[----:B------:R-:W-:Y:S01]  /*7660*/  @!P2 IMAD R53, R53, 0xc0, RZ ;  /* 0x000000c03535a824 */ /* 0x000fe200078e02ff */
[----:B---3--:R-:W-:-:S03]  /*7670*/  @!P2 IADD3 R82, P3, P4, R94, R82, R54 ;  /* 0x000000525e52a210 */ /* 0x008fc60007c7e036 */
[----:B------:R-:W-:-:S05]  /*7680*/  @!P2 IMAD.IADD R52, R55, 0x1, R53 ;  /* 0x000000013734a824 */ /* 0x000fca00078e0235 */
[----:B------:R-:W-:Y:S02]  /*7690*/  @!P2 IADD3.X R83, R33, R83, R52, P3, P4 ;  /* 0x000000532153a210 */ /* 0x000fe40001fe8434 */
[----:B-1----:R-:W-:-:S03]  /*76a0*/  @!P5 IADD3 R58, P3, P4, R94, R58, R50 ;  /* 0x0000003a5e3ad210 */ /* 0x002fc60007c7e032 */
[----:B------:R-:W3:Y:S01]  /*76b0*/  @!P2 LDG.E.128 R76, desc[UR6][R82.64] ;  /* 0x00000006524ca981 */ /* 0x000ee2000c1e1d00 */
        /* <DEDUP_REMOVED lines=11> */
[----:B------:R-:W4:Y:S03]  /*7770*/  @!P3 LDC.64 R68, c[0x0][0x3e8] ;  /* 0x0000fa00ff44bb82 */ /* 0x000f260000000a00 */
[----:B------:R-:W-:Y:S02]  /*7780*/  @!P3 IADD3.X R48, R31, R11, R129, P0, P6 ;  /* 0x0000000b1f30b210 */ /* 0x000fe400007ec481 */
[----:B------:R-:W-:-:S03]  /*7790*/  @!P4 IADD3 R53, P0, P6, R94, R50, R6 ;  /* 0x000000325e35c210 */ /* 0x000fc60007e1e006 */
[----:B------:R-:W5:Y:S01]  /*77a0*/  @!P3 LDC.64 R84, c[0x0][0x400] ;  /* 0x00010000ff54bb82 */ /* 0x000f620000000a00 */
[----:B------:R-:W-:Y:S02]  /*77b0*/  @!P4 IADD3.X R52, R33, R108, R8, P0, P6 ;  /* 0x0000006c2134c210 */ /* 0x000fe400007ec408 */
[----:B------:R-:W-:-:S04]  /*77c0*/  @!P3 IADD3 R51, P0, P6, R94, R5, R50 ;  /* 0x000000055e33b210 */ /* 0x000fc80007e1e032 */
[----:B------:R-:W-:Y:S02]  /*77d0*/  @!P3 IADD3.X R108, R33, R7, R108, P0, P6 ;  /* 0x00000007216cb210 */ /* 0x000fe400007ec46c */
[----:B0-----:R-:W-:Y:S02]  /*77e0*/  @!P4 IADD3 R64, P6, R55, R64, RZ ;  /* 0x000000403740c210 */ /* 0x001fe40007fde0ff */
[----:B------:R-:W-:-:S03]  /*77f0*/  ISETP.NE.AND P0, PT, R60, RZ, PT ;  /* 0x000000ff3c00720c */ /* 0x000fc60003f05270 */
[----:B------:R-:W-:Y:S01]  /*7800*/  @!P4 IMAD.X R65, R54, 0x1, R65, P6 ;  /* 0x000000013641c824 */ /* 0x000fe200030e0641 */
[----:B-1----:R-:W-:Y:S02]  /*7810*/  @!P4 IADD3 R66, P6, R53, R66, RZ ;  /* 0x000000423542c210 */ /* 0x002fe40007fde0ff */
[----:B------:R-:W-:-:S03]  /*7820*/  CS2R R54, SRZ ;  /* 0x0000000000367805 */ /* 0x000fc6000001ff00 */
[----:B------:R-:W-:Y:S01]  /*7830*/  @!P4 IMAD.X R67, R52, 0x1, R67, P6 ;  /* 0x000000013443c824 */ /* 0x000fe200030e0643 */
[----:B----4-:R-:W-:Y:S02]  /*7840*/  @!P3 IADD3 R68, P6, R49, R68, RZ ;  /* 0x000000443144b210 */ /* 0x010fe40007fde0ff */
[----:B------:R-:W-:-:S03]  /*7850*/  CS2R R52, SRZ ;  /* 0x0000000000347805 */ /* 0x000fc6000001ff00 */
[----:B------:R-:W-:Y:S01]  /*7860*/  @!P3 IMAD.X R69, R48, 0x1, R69, P6 ;  /* 0x000000013045b824 */ /* 0x000fe200030e0645 */
[----:B-----5:R-:W-:Y:S02]  /*7870*/  @!P3 IADD3 R84, P6, R51, R84, RZ ;  /* 0x000000543354b210 */ /* 0x020fe40007fde0ff */
[----:B------:R-:W-:Y:S02]  /*7880*/  CS2R R50, SRZ ;  /* 0x0000000000327805 */ /* 0x000fe4000001ff00 */
[----:B------:R-:W-:Y:S01]  /*7890*/  CS2R R48, SRZ ;  /* 0x0000000000307805 */ /* 0x000fe2000001ff00 */
[----:B------:R0:W4:Y:S01]  /*78a0*/  @!P5 LDG.E.128 R52, desc[UR6][R58.64] ;  /* 0x000000063a34d981 */ /* 0x000122000c1e1d00 */
[----:B------:R-:W-:Y:S01]  /*78b0*/  CS2R R60, SRZ ;  /* 0x00000000003c7805 */ /* 0x000fe2000001ff00 */
[----:B------:R-:W-:-:S03]  /*78c0*/  @!P3 IMAD.X R85, R108, 0x1, R85, P6 ;  /* 0x000000016c55b824 */ /* 0x000fc600030e0655 */
[----:B------:R1:W5:Y:S04]  /*78d0*/  @!P5 LDG.E.128 R48, desc[UR6][R56.64] ;  /* 0x000000063830d981 */ /* 0x000368000c1e1d00 */
[----:B------:R1:W5:Y:S01]  /*78e0*/  @!P4 LDG.E.128 R60, desc[UR6][R66.64] ;  /* 0x00000006423cc981 */ /* 0x000362000c1e1d00 */
[----:B0-----:R-:W-:Y:S02]  /*78f0*/  CS2R R58, SRZ ;  /* 0x00000000003a7805 */ /* 0x001fe4000001ff00 */
[----:B-1----:R-:W-:Y:S02]  /*7900*/  CS2R R56, SRZ ;  /* 0x0000000000387805 */ /* 0x002fe4000001ff00 */
[----:B------:R-:W-:-:S04]  /*7910*/  CS2R R66, SRZ ;  /* 0x0000000000427805 */ /* 0x000fc8000001ff00 */
[----:B------:R0:W5:Y:S02]  /*7920*/  @!P4 LDG.E.128 R56, desc[UR6][R64.64] ;  /* 0x000000064038c981 */ /* 0x000164000c1e1d00 */
[----:B0-----:R-:W-:-:S06]  /*7930*/  CS2R R64, SRZ ;  /* 0x0000000000407805 */ /* 0x001fcc000001ff00 */
[----:B------:R0:W5:Y:S02]  /*7940*/  @!P3 LDG.E.128 R64, desc[UR6][R68.64] ;  /* 0x000000064440b981 */ /* 0x000164000c1e1d00 */
[----:B0-----:R-:W-:-:S06]  /*7950*/  CS2R R68, SRZ ;  /* 0x0000000000447805 */ /* 0x001fcc000001ff00 */
[----:B------:R-:W5:Y:S01]  /*7960*/  @!P3 LDG.E.128 R68, desc[UR6][R84.64] ;  /* 0x000000065444b981 */ /* 0x000f62000c1e1d00 */
[----:B------:R-:W-:-:S06]  /*7970*/  UISETP.NE.AND UP0, UPT, UR4, 0x3, UPT ;  /* 0x000000030400788c */ /* 0x000fcc000bf05270 */
[----:B------:R-:W-:Y:S02]  /*7980*/  PLOP3.LUT P5, PT, PT, PT, UP0, 0x80, 0x0 ;  /* 0x000000000000781c */ /* 0x000fe40003faf008 */
[----:B------:R-:W-:Y:S01]  /*7990*/  ISETP.GE.AND P2, PT, R18, R126, PT ;  /* 0x0000007e1200720c */ /* 0x000fe20003f46270 */
[----:B--2---:R-:W-:Y:S02]  /*79a0*/  IMAD.MOV.U32 R141, RZ, RZ, R74 ;  /* 0x000000ffff8d7224 */ /* 0x004fe400078e004a */
[----:B------:R-:W-:Y:S01]  /*79b0*/  IMAD.MOV.U32 R142, RZ, RZ, R72 ;  /* 0x000000ffff8e7224 */ /* 0x000fe200078e0048 */
[----:B---3--:R-:W-:Y:S01]  /*79c0*/  MOV R143, R78 ;  /* 0x0000004e008f7202 */ /* 0x008fe20000000f00 */
[----:B------:R-:W-:Y:S01]  /*79d0*/  IMAD.MOV.U32 R144, RZ, RZ, R76 ;  /* 0x000000ffff907224 */ /* 0x000fe200078e004c */
[----:B----4-:R-:W-:Y:S01]  /*79e0*/  MOV R156, R54 ;  /* 0x00000036009c7202 */ /* 0x010fe20000000f00 */
[----:B------:R-:W-:Y:S02]  /*79f0*/  IMAD.MOV.U32 R155, RZ, RZ, R52 ;  /* 0x000000ffff9b7224 */ /* 0x000fe400078e0034 */
[----:B-----5:R-:W-:-:S02]  /*7a00*/  IMAD.MOV.U32 R158, RZ, RZ, R50 ;  /* 0x000000ffff9e7224 */ /* 0x020fc400078e0032 */
        /* <DEDUP_REMOVED lines=11> */
.L_x_8389:
[----:B------:R-:W2:Y:S01]  /*7ac0*/  LDL R80, [R1] ;  /* 0x0000000001507983 */ /* 0x000ea20000100800 */
[----:B------:R-:W-:Y:S01]  /*7ad0*/  IMAD R108, R17, 0x8, R16 ;  /* 0x00000008116c7824 */ /* 0x000fe200078e0210 */
[----:B------:R-:W0:Y:S01]  /*7ae0*/  LDC R145, c[0x0][0x2f4] ;  /* 0x0000bd00ff917b82 */ /* 0x000e220000000800 */
[----:B------:R-:W-:Y:S01]  /*7af0*/  IMAD.MOV.U32 R125, RZ, RZ, R127 ;  /* 0x000000ffff7d7224 */ /* 0x000fe200078e007f */
[----:B------:R-:W-:Y:S06]  /*7b00*/  BSSY B1, `(.L_x_8390) ;  /* 0x0000006000017945 */ /* 0x000fec0003800000 */
[----:B------:R-:W1:Y:S01]  /*7b10*/  LDC.64 R126, c[0x0][0x300] ;  /* 0x0000c000ff7e7b82 */ /* 0x000e620000000a00 */
[----:B0-----:R-:W-:Y:S01]  /*7b20*/  IMAD.IADD R146, R145, 0x1, -R120 ;  /* 0x0000000191927824 */ /* 0x001fe200078e0a78 */
[----:B--2---:R-:W-:-:S04]  /*7b30*/  SHF.L.U32 R129, R80, 0x1f, RZ ;  /* 0x0000001f50817819 */ /* 0x004fc800000006ff */
[----:B------:R-:W0:Y:S02]  /*7b40*/  SYNCS.PHASECHK.TRANS64.TRYWAIT P3, [R108+URZ+0x2e890], R129 ;  /* 0x02e890816c0075a7 */ /* 0x000e24000806017f */
[----:B01----:R-:W-:Y:S05]  /*7b50*/  @!P3 BRA `(.L_x_8391) ;  /* 0x000002840048b947 */ /* 0x003fea0003800000 */
.L_x_8664:
[----:B------:R-:W-:Y:S05]  /*7b60*/  BSYNC B1 ;  /* 0x0000000000017941 */ /* 0x000fea0003800000 */
.L_x_8390:
[----:B------:R-:W-:Y:S01]  /*7b70*/  ISETP.GE.OR P3, PT, R228, R117, P0 ;  /* 0x00000075e400720c */ /* 0x000fe20000766670 */
[----:B------:R-:W-:-:S12]  /*7b80*/  BSSY B1, `(.L_x_8392) ;  /* 0x0000102000017945 */ /* 0x000fd80003800000 */
[----:B------:R-:W-:Y:S05]  /*7b90*/  @P3 BRA `(.L_x_8393) ;  /* 0x0000001000003947 */ /* 0x000fea0003800000 */
[----:B------:R-:W1:Y:S01]  /*7ba0*/  S2R R81, SR_TID.X ;  /* 0x0000000000517919 */ /* 0x000e620000002100 */
[----:B------:R-:W-:Y:S01]  /*7bb0*/  SHF.R.S32.HI R80, RZ, 0x1f, R228 ;  /* 0x0000001fff507819 */ /* 0x000fe200000114e4 */
[-C--:B------:R-:W-:Y:S01]  /*7bc0*/  IMAD.WIDE.U32 R132, R228, R126.reuse, R124 ;  /* 0x0000007ee4847225 */ /* 0x080fe200078e007c */
[----:B------:R-:W-:Y:S01]  /*7bd0*/  ISETP.NE.AND P6, PT, R0, RZ, PT ;  /* 0x000000ff0000720c */ /* 0x000fe20003fc5270 */
[----:B------:R-:W-:Y:S02]  /*7be0*/  BSSY B2, `(.L_x_8394) ;  /* 0x00000ef000027945 */ /* 0x000fe40003800000 */
[----:B------:R-:W-:Y:S01]  /*7bf0*/  IMAD R80, R80, R126, RZ ;  /* 0x0000007e50507224 */ /* 0x000fe200078e02ff */
[----:B------:R-:W-:-:S03]  /*7c00*/  IADD3 R160, P3, P4, R42, R132, R35 ;  /* 0x000000842aa07210 */ /* 0x000fc60007c7e023 */
[----:B------:R-:W-:Y:S01]  /*7c10*/  IMAD R159, R228, R127, R80 ;  /* 0x0000007fe49f7224 */ /* 0x000fe200078e0250 */
[----:B------:R-:W-:-:S03]  /*7c20*/  SEL R80, R120, R146, !P6 ;  /* 0x0000009278507207 */ /* 0x000fc60007000000 */
[----:B------:R-:W-:-:S05]  /*7c30*/  IMAD.IADD R159, R159, 0x1, R133 ;  /* 0x000000019f9f7824 */ /* 0x000fca00078e0285 */
[----:B------:R-:W-:Y:S01]  /*7c40*/  IADD3.X R164, R38, R159, R36, P3, P4 ;  /* 0x0000009f26a47210 */ /* 0x000fe20001fe8424 */
[----:B-1----:R-:W-:Y:S01]  /*7c50*/  VIADD R83, R81, 0xffffff80 ;  /* 0xffffff8051537836 */ /* 0x002fe20000000000 */
[----:B------:R-:W-:-:S04]  /*7c60*/  SHF.R.S32.HI R81, RZ, 0x1f, R80 ;  /* 0x0000001fff517819 */ /* 0x000fc80000011450 */
[----:B------:R-:W-:Y:S02]  /*7c70*/  LEA.HI R81, R81, R80, RZ, 0x5 ;  /* 0x0000005051517211 */ /* 0x000fe400078f28ff */
[----:B------:R-:W-:Y:S02]  /*7c80*/  SHF.R.S32.HI R82, RZ, 0x1f, R83 ;  /* 0x0000001fff527819 */ /* 0x000fe40000011453 */
[----:B------:R-:W-:Y:S02]  /*7c90*/  LEA.HI.SX32 R81, R81, R34, 0x1b ;  /* 0x0000002251517211 */ /* 0x000fe400078fdaff */
[----:B------:R-:W-:-:S03]  /*7ca0*/  LEA.HI R82, R82, R83, RZ, 0x5 ;  /* 0x0000005352527211 */ /* 0x000fc600078f28ff */
[----:B------:R-:W-:Y:S02]  /*7cb0*/  IMAD.SHL.U32 R161, R81, 0x10, RZ ;  /* 0x0000001051a17824 */ /* 0x000fe400078e00ff */
[----:B------:R-:W-:Y:S02]  /*7cc0*/  IMAD.SHL.U32 R82, R82, 0x20, RZ ;  /* 0x0000002052527824 */ /* 0x000fe400078e00ff */
[----:B------:R-:W-:Y:S01]  /*7cd0*/  IMAD R81, R17, 0x7000, R119 ;  /* 0x0000700011517824 */ /* 0x000fe200078e0277 */
[----:B------:R-:W-:Y:S02]  /*7ce0*/  LOP3.LUT R80, R3, 0x70, R161, 0xf8, !PT ;  /* 0x0000007003507812 */ /* 0x000fe400078ef8a1 */
[----:B------:R-:W-:Y:S01]  /*7cf0*/  LOP3.LUT R82, R82, 0xfffffc00, RZ, 0xc0, !PT ;  /* 0xfffffc0052527812 */ /* 0x000fe200078ec0ff */
[----:B------:R-:W-:Y:S01]  /*7d00*/  IMAD.IADD R81, R16, 0x1, R81 ;  /* 0x0000000110517824 */ /* 0x000fe200078e0251 */
        /* <DEDUP_REMOVED lines=8> */
[----:B------:R-:W-:Y:S02]  /*7d90*/  LOP3.LUT R163, R49, 0xff, RZ, 0xc0, !PT ;  /* 0x000000ff31a37812 */ /* 0x000fe400078ec0ff */
[--C-:B------:R-:W-:Y:S02]  /*7da0*/  SHF.R.U32.HI R50, RZ, 0x8, R49.reuse ;  /* 0x00000008ff327819 */ /* 0x100fe40000011631 */
[----:B------:R-:W-:Y:S02]  /*7db0*/  SHF.R.U32.HI R52, RZ, 0x10, R49 ;  /* 0x00000010ff347819 */ /* 0x000fe40000011631 */
[----:B------:R-:W-:Y:S02]  /*7dc0*/  SHF.R.U32.HI R49, RZ, 0x18, R51 ;  /* 0x00000018ff317819 */ /* 0x000fe40000011633 */
[----:B------:R-:W-:-:S02]  /*7dd0*/  LOP3.LUT R162, R51, 0xff, RZ, 0xc0, !PT ;  /* 0x000000ff33a27812 */ /* 0x000fc400078ec0ff */
[----:B------:R-:W-:Y:S02]  /*7de0*/  PRMT R48, R48, 0x654, R163 ;  /* 0x0000065430307816 */ /* 0x000fe400000000a3 */
[----:B------:R-:W-:Y:S02]  /*7df0*/  SHF.R.U32.HI R54, RZ, 0x8, R51 ;  /* 0x00000008ff367819 */ /* 0x000fe40000011633 */
[--C-:B------:R-:W-:Y:S02]  /*7e00*/  SHF.R.U32.HI R165, RZ, 0x8, R53.reuse ;  /* 0x00000008ffa57819 */ /* 0x100fe40000011635 */
[----:B------:R-:W-:Y:S02]  /*7e10*/  SHF.L.U32 R163, R50, 0x8, RZ ;  /* 0x0000000832a37819 */ /* 0x000fe400000006ff */
[----:B------:R-:W-:Y:S01]  /*7e20*/  SHF.R.U32.HI R167, RZ, 0x18, R53 ;  /* 0x00000018ffa77819 */ /* 0x000fe20000011635 */
[----:B------:R-:W-:Y:S01]  /*7e30*/  IMAD.SHL.U32 R165, R165, 0x100, RZ ;  /* 0x00000100a5a57824 */ /* 0x000fe200078e00ff */
[----:B------:R-:W-:-:S02]  /*7e40*/  LOP3.LUT R166, R53, 0xff, RZ, 0xc0, !PT ;  /* 0x000000ff35a67812 */ /* 0x000fc400078ec0ff */
[----:B------:R-:W-:Y:S01]  /*7e50*/  PRMT R162, R49, 0x654, R162 ;  /* 0x0000065431a27816 */ /* 0x000fe200000000a2 */
[----:B------:R-:W-:Y:S01]  /*7e60*/  IMAD.U32 R49, R52, 0x10000, RZ ;  /* 0x0001000034317824 */ /* 0x000fe200078e00ff */
[----:B------:R-:W-:Y:S01]  /*7e70*/  LOP3.LUT R48, R48, 0xff00, R163, 0xf8, !PT ;  /* 0x0000ff0030307812 */ /* 0x000fe200078ef8a3 */
[----:B------:R-:W-:Y:S01]  /*7e80*/  IMAD.SHL.U32 R163, R54, 0x100, RZ ;  /* 0x0000010036a37824 */ /* 0x000fe200078e00ff */
[----:B------:R-:W-:Y:S02]  /*7e90*/  SHF.R.U32.HI R51, RZ, 0x10, R51 ;  /* 0x00000010ff337819 */ /* 0x000fe40000011633 */
[----:B------:R-:W-:Y:S02]  /*7ea0*/  PRMT R166, R167, 0x654, R166 ;  /* 0x00000654a7a67816 */ /* 0x000fe400000000a6 */
[----:B------:R-:W-:Y:S02]  /*7eb0*/  SHF.R.U32.HI R168, RZ, 0x8, R55 ;  /* 0x00000008ffa87819 */ /* 0x000fe40000011637 */
[----:B------:R-:W-:Y:S01]  /*7ec0*/  LOP3.LUT R50, R48, 0xff0000, R49, 0xf8, !PT ;  /* 0x00ff000030327812 */ /* 0x000fe200078ef831 */
[----:B------:R-:W-:Y:S01]  /*7ed0*/  IMAD.U32 R48, R51, 0x10000, RZ ;  /* 0x0001000033307824 */ /* 0x000fe200078e00ff */
[----:B------:R-:W-:Y:S01]  /*7ee0*/  LOP3.LUT R163, R162, 0xff00, R163, 0xf8, !PT ;  /* 0x0000ff00a2a37812 */ /* 0x000fe200078ef8a3 */
[----:B------:R-:W-:Y:S01]  /*7ef0*/  IMAD.SHL.U32 R168, R168, 0x100, RZ ;  /* 0x00000100a8a87824 */ /* 0x000fe200078e00ff */
[----:B------:R-:W-:-:S02]  /*7f00*/  LOP3.LUT R167, R166, 0xff00, R165, 0xf8, !PT ;  /* 0x0000ff00a6a77812 */ /* 0x000fc400078ef8a5 */
[--C-:B------:R-:W-:Y:S02]  /*7f10*/  SHF.R.U32.HI R170, RZ, 0x18, R55.reuse ;  /* 0x00000018ffaa7819 */ /* 0x100fe40000011637 */
[----:B------:R-:W-:Y:S02]  /*7f20*/  LOP3.LUT R169, R55, 0xff, RZ, 0xc0, !PT ;  /* 0x000000ff37a97812 */ /* 0x000fe400078ec0ff */
[----:B------:R-:W-:Y:S02]  /*7f30*/  F2FP.F16.E4M3.UNPACK_B R166, R155.H1 ;  /* 0x0000009bffa6723e */ /* 0x000fe400030006ff */
[----:B--2---:R-:W-:Y:S02]  /*7f40*/  F2FP.F16.E4M3.UNPACK_B R162, R84.H1 ;  /* 0x00000054ffa2723e */ /* 0x004fe400030006ff */
[----:B-1----:R-:W-:Y:S01]  /*7f50*/  F2FP.F16.E4M3.UNPACK_B R54, R80.H1 ;  /* 0x00000050ff36723e */ /* 0x002fe200030006ff */
[----:B------:R-:W-:Y:S01]  /*7f60*/  HADD2.F32 R49, -RZ, R166.H0_H0 ;  /* 0x200000a6ff317230 */ /* 0x000fe20000004100 */
[----:B------:R-:W-:-:S02]  /*7f70*/  SHF.R.U32.HI R55, RZ, 0x10, R55 ;  /* 0x00000010ff377819 */ /* 0x000fc40000011637 */
[----:B------:R-:W-:Y:S01]  /*7f80*/  SHF.R.U32.HI R53, RZ, 0x10, R53 ;  /* 0x00000010ff357819 */ /* 0x000fe20000011635 */
[----:B------:R-:W-:Y:S01]  /*7f90*/  HADD2.F32 R52, -RZ, R54.H0_H0 ;  /* 0x20000036ff347230 */ /* 0x000fe20000004100 */
[----:B------:R-:W-:Y:S01]  /*7fa0*/  PRMT R169, R170, 0x654, R169 ;  /* 0x00000654aaa97816 */ /* 0x000fe200000000a9 */
[----:B------:R-:W-:Y:S01]  /*7fb0*/  IMAD.U32 R170, R55, 0x10000, RZ ;  /* 0x0001000037aa7824 */ /* 0x000fe200078e00ff */
[----:B------:R-:W-:Y:S01]  /*7fc0*/  LOP3.LUT R48, R163, 0xff0000, R48, 0xf8, !PT ;  /* 0x00ff0000a3307812 */ /* 0x000fe200078ef830 */
[--C-:B------:R-:W-:Y:S01]  /*7fd0*/  HADD2.F32 R163, -RZ, R162.reuse.H0_H0 ;  /* 0x200000a2ffa37230 */ /* 0x100fe20000004100 */
[----:B------:R-:W-:Y:S01]  /*7fe0*/  F2FP.F16.E4M3.UNPACK_B R165, R157.H1 ;  /* 0x0000009dffa5723e */ /* 0x000fe200030006ff */
[-C--:B------:R-:W-:Y:S01]  /*7ff0*/  FMUL.FTZ R172, R52, R49.reuse ;  /* 0x0000003134ac7220 */ /* 0x080fe20000410000 */
[----:B------:R-:W-:Y:S01]  /*8000*/  LOP3.LUT R169, R169, 0xff00, R168, 0xf8, !PT ;  /* 0x0000ff00a9a97812 */ /* 0x000fe200078ef8a8 */
[----:B------:R-:W-:Y:S02]  /*8010*/  IMAD.U32 R168, R53, 0x10000, RZ ;  /* 0x0001000035a87824 */ /* 0x000fe400078e00ff */
[----:B------:R-:W-:Y:S01]  /*8020*/  FMUL.FTZ R53, R163, R49 ;  /* 0x00000031a3357220 */ /* 0x000fe20000410000 */
[----:B------:R-:W-:Y:S01]  /*8030*/  HADD2.F32 R55, -RZ, R165.H0_H0 ;  /* 0x200000a5ff377230 */ /* 0x000fe20000004100 */
[----:B------:R-:W-:Y:S01]  /*8040*/  F2FP.F16.E4M3.UNPACK_B R84, R84 ;  /* 0x00000054ff54723e */ /* 0x000fe200020006ff */
[----:B------:R-:W-:Y:S01]  /*8050*/  HADD2.F32 R162, -RZ, R162.H1_H1 ;  /* 0x300000a2ffa27230 */ /* 0x000fe20000004100 */
[----:B------:R-:W-:Y:S01]  /*8060*/  LOP3.LUT R51, R167, 0xff0000, R168, 0xf8, !PT ;  /* 0x00ff0000a7337812 */ /* 0x000fe200078ef8a8 */
[----:B------:R-:W-:-:S02]  /*8070*/  HADD2.F32 R167, -RZ, R166.H1_H1 ;  /* 0x300000a6ffa77230 */ /* 0x000fc40000004100 */
[-C--:B------:R-:W-:Y:S01]  /*8080*/  FFMA.FTZ R53, R52, R55.reuse, -R53 ;  /* 0x0000003734357223 */ /* 0x080fe20000010835 */
[----:B------:R-:W-:Y:S01]  /*8090*/  FFMA.FTZ R52, R163, R55, R172 ;  /* 0x00000037a3347223 */ /* 0x000fe200000100ac */
[----:B------:R-:W-:Y:S01]  /*80a0*/  F2FP.F16.E4M3.UNPACK_B R163, R155 ;  /* 0x0000009bffa3723e */ /* 0x000fe200020006ff */
[----:B------:R-:W-:Y:S01]  /*80b0*/  HADD2.F32 R54, -RZ, R54.H1_H1 ;  /* 0x30000036ff367230 */ /* 0x000fe20000004100 */
[----:B------:R-:W-:Y:S01]  /*80c0*/  F2FP.F16.E4M3.UNPACK_B R155, R80 ;  /* 0x00000050ff9b723e */ /* 0x000fe200020006ff */
[----:B------:R-:W-:Y:S01]  /*80d0*/  HADD2.F32 R55, -RZ, R165.H1_H1 ;  /* 0x300000a5ff377230 */ /* 0x000fe20000004100 */
[----:B------:R-:W-:Y:S01]  /*80e0*/  LOP3.LUT R49, R169, 0xff0000, R170, 0xf8, !PT ;  /* 0x00ff0000a9317812 */ /* 0x000fe200078ef8aa */
[----:B------:R-:W-:Y:S01]  /*80f0*/  FMUL.FTZ R169, R162, R167 ;  /* 0x000000a7a2a97220 */ /* 0x000fe20000410000 */
        /* <DEDUP_REMOVED lines=20> */
[----:B------:R-:W-:Y:S01]  /*8240*/  FFMA.FTZ R157, R163, R168, R172 ;  /* 0x000000a8a39d7223 */ /* 0x000fe200000100ac */
[----:B------:R-:W-:Y:S01]  /*8250*/  F2FP.F16.E4M3.UNPACK_B R169, R158.H1 ;  /* 0x0000009effa9723e */ /* 0x000fe200030006ff */
[----:B------:R-:W-:Y:S01]  /*8260*/  FFMA.FTZ R155, R155, R168, -R162 ;  /* 0x000000a89b9b7223 */ /* 0x000fe200000108a2 */
[-C--:B------:R-:W-:Y:S01]  /*8270*/  F2FP.F16.E4M3.UNPACK_B R162, R82.reuse.H1 ;  /* 0x00000052ffa2723e */ /* 0x080fe200030006ff */
[----:B------:R-:W-:Y:S01]  /*8280*/  HADD2.F32 R170, -RZ, R167.H0_H0 ;  /* 0x200000a7ffaa7230 */ /* 0x000fe20000004100 */
[----:B------:R-:W-:Y:S01]  /*8290*/  F2FP.F16.E4M3.UNPACK_B R82, R82 ;  /* 0x00000052ff52723e */ /* 0x000fe200020006ff */
[----:B------:R-:W-:Y:S01]  /*82a0*/  HADD2.F32 R166, -RZ, R165.H0_H0 ;  /* 0x200000a5ffa67230 */ /* 0x000fe20000004100 */
[----:B------:R-:W-:Y:S01]  /*82b0*/  F2FP.SATFINITE.E4M3.F32.PACK_AB_MERGE_C R53, R54, R53, RZ ;  /* 0x000000353635723e */ /* 0x000fe200048070ff */
[----:B------:R-:W-:Y:S01]  /*82c0*/  HADD2.F32 R163, -RZ, R162.H0_H0 ;  /* 0x200000a2ffa37230 */ /* 0x000fe20000004100 */
[----:B------:R-:W-:Y:S01]  /*82d0*/  F2FP.SATFINITE.E4M3.F32.PACK_AB_MERGE_C R52, R55, R52, RZ ;  /* 0x000000343734723e */ /* 0x000fe200048070ff */
[----:B------:R-:W-:-:S02]  /*82e0*/  HADD2.F32 R172, -RZ, R167.H1_H1 ;  /* 0x300000a7ffac7230 */ /* 0x000fc40000004100 */
[CC--:B------:R-:W-:Y:S01]  /*82f0*/  FMUL.FTZ R174, R166.reuse, R170.reuse ;  /* 0x000000aaa6ae7220 */ /* 0x0c0fe20000410000 */
[----:B------:R-:W-:Y:S02]  /*8300*/  HADD2.F32 R168, -RZ, R169.H0_H0 ;  /* 0x200000a9ffa87230 */ /* 0x000fe40000004100 */
[----:B------:R-:W-:Y:S01]  /*8310*/  FMUL.FTZ R171, R163, R170 ;  /* 0x000000aaa3ab7220 */ /* 0x000fe20000410000 */
[----:B------:R-:W-:Y:S01]  /*8320*/  HADD2.F32 R167, -RZ, R165.H1_H1 ;  /* 0x300000a5ffa77230 */ /* 0x000fe20000004100 */
[----:B------:R-:W-:Y:S01]  /*8330*/  F2FP.SATFINITE.E4M3.F32.PACK_AB_MERGE_C R80, R155, R80, R53 ;  /* 0x000000509b50723e */ /* 0x000fe20004807035 */
[----:B------:R-:W-:Y:S02]  /*8340*/  HADD2.F32 R165, -RZ, R162.H1_H1 ;  /* 0x300000a2ffa57230 */ /* 0x000fe40000004100 */
[----:B------:R-:W-:Y:S01]  /*8350*/  FFMA.FTZ R162, R163, R168, -R174 ;  /* 0x000000a8a3a27223 */ /* 0x000fe200000108ae */
[----:B------:R-:W-:Y:S02]  /*8360*/  HADD2.F32 R170, -RZ, R169.H1_H1 ;  /* 0x300000a9ffaa7230 */ /* 0x000fe40000004100 */
[----:B------:R-:W-:Y:S01]  /*8370*/  FMUL.FTZ R174, R167, R172 ;  /* 0x000000aca7ae7220 */ /* 0x000fe20000410000 */
[----:B------:R-:W-:Y:S01]  /*8380*/  FFMA.FTZ R163, R166, R168, R171 ;  /* 0x000000a8a6a37223 */ /* 0x000fe200000100ab */
[C---:B------:R-:W-:Y:S01]  /*8390*/  FMUL.FTZ R172, R165.reuse, R172 ;  /* 0x000000aca5ac7220 */ /* 0x040fe20000410000 */
[----:B------:R-:W-:Y:S01]  /*83a0*/  F2FP.F16.E4M3.UNPACK_B R168, R156 ;  /* 0x0000009cffa8723e */ /* 0x000fe200020006ff */
[----:B------:R-:W-:Y:S01]  /*83b0*/  FFMA.FTZ R165, R165, R170, -R174 ;  /* 0x000000aaa5a57223 */ /* 0x000fe200000108ae */
[----:B------:R-:W-:Y:S01]  /*83c0*/  F2FP.F16.E4M3.UNPACK_B R166, R86 ;  /* 0x00000056ffa6723e */ /* 0x000fe200020006ff */
[----:B------:R-:W-:Y:S01]  /*83d0*/  FFMA.FTZ R156, R167, R170, R172 ;  /* 0x000000aaa79c7223 */ /* 0x000fe200000100ac */
[----:B------:R-:W-:Y:S01]  /*83e0*/  HADD2.F32 R86, -RZ, R82.H0_H0 ;  /* 0x20000052ff567230 */ /* 0x000fe20000004100 */
[----:B------:R-:W-:Y:S01]  /*83f0*/  F2FP.F16.E4M3.UNPACK_B R54, R85 ;  /* 0x00000055ff36723e */ /* 0x000fe200020006ff */
[--C-:B------:R-:W-:Y:S01]  /*8400*/  HADD2.F32 R170, -RZ, R168.reuse.H0_H0 ;  /* 0x200000a8ffaa7230 */ /* 0x100fe20000004100 */
[----:B------:R-:W-:Y:S01]  /*8410*/  F2FP.F16.E4M3.UNPACK_B R55, R51 ;  /* 0x00000033ff37723e */ /* 0x000fe200020006ff */
[----:B------:R-:W-:Y:S01]  /*8420*/  HADD2.F32 R173, -RZ, R168.H1_H1 ;  /* 0x300000a8ffad7230 */ /* 0x000fe20000004100 */
[----:B------:R-:W-:Y:S01]  /*8430*/  F2FP.F16.E4M3.UNPACK_B R168, R158 ;  /* 0x0000009effa8723e */ /* 0x000fe200020006ff */
[--C-:B------:R-:W-:Y:S01]  /*8440*/  HADD2.F32 R167, -RZ, R166.reuse.H0_H0 ;  /* 0x200000a6ffa77230 */ /* 0x100fe20000004100 */
[----:B------:R-:W-:Y:S01]  /*8450*/  F2FP.F16.E4M3.UNPACK_B R53, R81 ;  /* 0x00000051ff35723e */ /* 0x000fe200020006ff */
[----:B------:R-:W-:Y:S01]  /*8460*/  HADD2.F32 R166, -RZ, R166.H1_H1 ;  /* 0x300000a6ffa67230 */ /* 0x000fe20000004100 */
[----:B------:R-:W-:Y:S01]  /*8470*/  F2FP.SATFINITE.E4M3.F32.PACK_AB_MERGE_C R84, R157, R84, R52 ;  /* 0x000000549d54723e */ /* 0x000fe20004807034 */
[----:B------:R-:W-:-:S02]  /*8480*/  HADD2.F32 R158, -RZ, R82.H1_H1 ;  /* 0x30000052ff9e7230 */ /* 0x000fc40000004100 */
[-C--:B------:R-:W-:Y:S01]  /*8490*/  FMUL.FTZ R175, R167, R170.reuse ;  /* 0x000000aaa7af7220 */ /* 0x080fe20000410000 */
[--C-:B------:R-:W-:Y:S02]  /*84a0*/  HADD2.F32 R169, -RZ, R168.reuse.H0_H0 ;  /* 0x200000a8ffa97230 */ /* 0x100fe40000004100 */
[-C--:B------:R-:W-:Y:S01]  /*84b0*/  FMUL.FTZ R177, R166, R173.reuse ;  /* 0x000000ada6b17220 */ /* 0x080fe20000410000 */
[----:B------:R-:W-:Y:S02]  /*84c0*/  HADD2.F32 R171, -RZ, R168.H1_H1 ;  /* 0x300000a8ffab7230 */ /* 0x000fe40000004100 */
[----:B------:R-:W-:Y:S01]  /*84d0*/  FMUL.FTZ R170, R86, R170 ;  /* 0x000000aa56aa7220 */ /* 0x000fe20000410000 */
[----:B------:R-:W-:Y:S01]  /*84e0*/  FMUL.FTZ R173, R158, R173 ;  /* 0x000000ad9ead7220 */ /* 0x000fe20000410000 */
[-C--:B------:R-:W-:Y:S01]  /*84f0*/  FFMA.FTZ R82, R86, R169.reuse, -R175 ;  /* 0x000000a956527223 */ /* 0x080fe200000108af */
[----:B------:R-:W-:Y:S01]  /*8500*/  F2FP.SATFINITE.E4M3.F32.PACK_AB_MERGE_C R162, R165, R162, RZ ;  /* 0x000000a2a5a2723e */ /* 0x000fe200048070ff */
[----:B------:R-:W-:Y:S01]  /*8510*/  FFMA.FTZ R86, R167, R169, R170 ;  /* 0x000000a9a7567223 */ /* 0x000fe200000100aa */
[-C--:B------:R-:W-:Y:S01]  /*8520*/  FFMA.FTZ R177, R158, R171.reuse, -R177 ;  /* 0x000000ab9eb17223 */ /* 0x080fe200000108b1 */
[----:B------:R-:W-:Y:S01]  /*8530*/  FFMA.FTZ R173, R166, R171, R173 ;  /* 0x000000aba6ad7223 */ /* 0x000fe200000100ad */
[----:B------:R-:W-:Y:S01]  /*8540*/  F2FP.SATFINITE.E4M3.F32.PACK_AB_MERGE_C R163, R156, R163, RZ ;  /* 0x000000a39ca3723e */ /* 0x000fe200048070ff */
[----:B------:R-:W-:Y:S01]  /*8550*/  HADD2.F32 R155, -RZ, R54.H0_H0 ;  /* 0x20000036ff9b7230 */ /* 0x000fe20000004100 */
[----:B------:R-:W-:Y:S01]  /*8560*/  F2FP.F16.E4M3.UNPACK_B R156, R50 ;  /* 0x00000032ff9c723e */ /* 0x000fe200020006ff */
[----:B------:R-:W-:Y:S01]  /*8570*/  HADD2.F32 R158, -RZ, R55.H0_H0 ;  /* 0x20000037ff9e7230 */ /* 0x000fe20000004100 */
[----:B------:R-:W-:Y:S01]  /*8580*/  F2FP.SATFINITE.E4M3.F32.PACK_AB_MERGE_C R82, R177, R82, R162 ;  /* 0x00000052b152723e */ /* 0x000fe200048070a2 */
[----:B------:R-:W-:Y:S01]  /*8590*/  HADD2.F32 R52, -RZ, R53.H0_H0 ;  /* 0x20000035ff347230 */ /* 0x000fe20000004100 */
[----:B------:R-:W-:Y:S01]  /*85a0*/  F2FP.SATFINITE.E4M3.F32.PACK_AB_MERGE_C R86, R173, R86, R163 ;  /* 0x00000056ad56723e */ /* 0x000fe200048070a3 */
[----:B------:R-:W-:-:S02]  /*85b0*/  HADD2.F32 R157, -RZ, R156.H0_H0 ;  /* 0x2000009cff9d7230 */ /* 0x000fc40000004100 */
[CC--:B------:R-:W-:Y:S01]  /*85c0*/  FMUL.FTZ R163, R155.reuse, R158.reuse ;  /* 0x0000009e9ba37220 */ /* 0x0c0fe20000410000 */
[----:B------:R-:W-:Y:S02]  /*85d0*/  HADD2.F32 R54, -RZ, R54.H1_H1 ;  /* 0x30000036ff367230 */ /* 0x000fe40000004100 */
[C---:B------:R-:W-:Y:S01]  /*85e0*/  FMUL.FTZ R162, R52.reuse, R158 ;  /* 0x0000009e34a27220 */ /* 0x040fe20000410000 */
[----:B------:R-:W-:Y:S02]  /*85f0*/  HADD2.F32 R158, -RZ, R55.H1_H1 ;  /* 0x30000037ff9e7230 */ /* 0x000fe40000004100 */
[-C--:B------:R-:W-:Y:S01]  /*8600*/  FFMA.FTZ R52, R52, R157.reuse, -R163 ;  /* 0x0000009d34347223 */ /* 0x080fe200000108a3 */
[----:B------:R-:W-:Y:S02]  /*8610*/  HADD2.F32 R55, -RZ, R53.H1_H1 ;  /* 0x30000035ff377230 */ /* 0x000fe40000004100 */
[----:B------:R-:W-:Y:S01]  /*8620*/  FFMA.FTZ R53, R155, R157, R162 ;  /* 0x0000009d9b357223 */ /* 0x000fe200000100a2 */
[----:B------:R-:W-:-:S02]  /*8630*/  HADD2.F32 R156, -RZ, R156.H1_H1 ;  /* 0x3000009cff9c7230 */ /* 0x000fc40000004100 */
[CC--:B------:R-:W-:Y:S01]  /*8640*/  FMUL.FTZ R162, R54.reuse, R158.reuse ;  /* 0x0000009e36a27220 */ /* 0x0c0fe20000410000 */
[----:B------:R-:W-:Y:S01]  /*8650*/  F2FP.F16.E4M3.UNPACK_B R85, R85.H1 ;  /* 0x00000055ff55723e */ /* 0x000fe200030006ff */
[C---:B------:R-:W-:Y:S01]  /*8660*/  FMUL.FTZ R155, R55.reuse, R158 ;  /* 0x0000009e379b7220 */ /* 0x040fe20000410000 */
[----:B------:R-:W-:Y:S01]  /*8670*/  F2FP.F16.E4M3.UNPACK_B R157, R51.H1 ;  /* 0x00000033ff9d723e */ /* 0x000fe200030006ff */
[-C--:B------:R-:W-:Y:S01]  /*8680*/  FFMA.FTZ R55, R55, R156.reuse, -R162 ;  /* 0x0000009c37377223 */ /* 0x080fe200000108a2 */
[----:B------:R-:W-:Y:S01]  /*8690*/  F2FP.F16.E4M3.UNPACK_B R81, R81.H1 ;  /* 0x00000051ff51723e */ /* 0x000fe200030006ff */
[----:B------:R-:W-:Y:S01]  /*86a0*/  FFMA.FTZ R54, R54, R156, R155 ;  /* 0x0000009c36367223 */ /* 0x000fe2000001009b */
[----:B------:R-:W-:Y:S01]  /*86b0*/  F2FP.F16.E4M3.UNPACK_B R50, R50.H1 ;  /* 0x00000032ff32723e */ /* 0x000fe200030006ff */
[----:B------:R-:W-:Y:S01]  /*86c0*/  HADD2.F32 R155, -RZ, R85.H0_H0 ;  /* 0x20000055ff9b7230 */ /* 0x000fe20000004100 */
[----:B------:R-:W-:Y:S01]  /*86d0*/  F2FP.F16.E4M3.UNPACK_B R165, R87.H1 ;  /* 0x00000057ffa5723e */ /* 0x000fe200030006ff */
[----:B------:R-:W-:-:S02]  /*86e0*/  HADD2.F32 R162, -RZ, R157.H0_H0 ;  /* 0x2000009dffa27230 */ /* 0x000fc40000004100 */
[----:B------:R-:W-:Y:S02]  /*86f0*/  HADD2.F32 R156, -RZ, R85.H1_H1 ;  /* 0x30000055ff9c7230 */ /* 0x000fe40000004100 */
[----:B------:R-:W-:Y:S02]  /*8700*/  HADD2.F32 R51, -RZ, R81.H0_H0 ;  /* 0x20000051ff337230 */ /* 0x000fe40000004100 */
[-C--:B------:R-:W-:Y:S01]  /*8710*/  FMUL.FTZ R166, R155, R162.reuse ;  /* 0x000000a29ba67220 */ /* 0x080fe20000410000 */
[----:B------:R-:W-:Y:S02]  /*8720*/  HADD2.F32 R85, -RZ, R157.H1_H1 ;  /* 0x3000009dff557230 */ /* 0x000fe40000004100 */
[----:B------:R-:W-:Y:S02]  /*8730*/  HADD2.F32 R81, -RZ, R81.H1_H1 ;  /* 0x30000051ff517230 */ /* 0x000fe40000004100 */
[----:B------:R-:W-:Y:S01]  /*8740*/  FMUL.FTZ R162, R51, R162 ;  /* 0x000000a233a27220 */ /* 0x000fe20000410000 */
[----:B------:R-:W-:-:S02]  /*8750*/  HADD2.F32 R158, -RZ, R50.H0_H0 ;  /* 0x20000032ff9e7230 */ /* 0x000fc40000004100 */
[CC--:B------:R-:W-:Y:S01]  /*8760*/  FMUL.FTZ R168, R156.reuse, R85.reuse ;  /* 0x000000559ca87220 */ /* 0x0c0fe20000410000 */
[----:B------:R-:W-:Y:S02]  /*8770*/  HADD2.F32 R157, -RZ, R50.H1_H1 ;  /* 0x30000032ff9d7230 */ /* 0x000fe40000004100 */
[----:B------:R-:W-:Y:S01]  /*8780*/  FMUL.FTZ R163, R81, R85 ;  /* 0x0000005551a37220 */ /* 0x000fe20000410000 */
[----:B------:R-:W-:Y:S01]  /*8790*/  F2FP.F16.E4M3.UNPACK_B R85, R87 ;  /* 0x00000057ff55723e */ /* 0x000fe200020006ff */
[-C--:B------:R-:W-:Y:S01]  /*87a0*/  FFMA.FTZ R50, R51, R158.reuse, -R166 ;  /* 0x0000009e33327223 */ /* 0x080fe200000108a6 */
[----:B------:R-:W-:Y:S01]  /*87b0*/  FFMA.FTZ R51, R155, R158, R162 ;  /* 0x0000009e9b337223 */ /* 0x000fe200000100a2 */
[----:B------:R-:W-:Y:S01]  /*87c0*/  FFMA.FTZ R81, R81, R157, -R168 ;  /* 0x0000009d51517223 */ /* 0x000fe200000108a8 */
[----:B------:R-:W-:Y:S01]  /*87d0*/  F2FP.F16.E4M3.UNPACK_B R155, R83 ;  /* 0x00000053ff9b723e */ /* 0x000fe200020006ff */
[----:B------:R-:W-:Y:S01]  /*87e0*/  FFMA.FTZ R156, R156, R157, R163 ;  /* 0x0000009d9c9c7223 */ /* 0x000fe200000100a3 */
[----:B------:R-:W-:Y:S01]  /*87f0*/  F2FP.F16.E4M3.UNPACK_B R168, R49.H1 ;  /* 0x00000031ffa8723e */ /* 0x000fe200030006ff */
[----:B------:R-:W-:Y:S01]  /*8800*/  HADD2.F32 R163, -RZ, R165.H0_H0 ;  /* 0x200000a5ffa37230 */ /* 0x000fe20000004100 */
[----:B------:R-:W-:Y:S01]  /*8810*/  F2FP.F16.E4M3.UNPACK_B R83, R83.H1 ;  /* 0x00000053ff53723e */ /* 0x000fe200030006ff */
        /* <DEDUP_REMOVED lines=15> */
[----:B------:R-:W-:Y:S01]  /*8910*/  FFMA.FTZ R163, R163, R167, R170 ;  /* 0x000000a7a3a37223 */ /* 0x000fe200000100aa */
[----:B------:R-:W-:Y:S02]  /*8920*/  HADD2.F32 R170, -RZ, R168.H1_H1 ;  /* 0x300000a8ffaa7230 */ /* 0x000fe40000004100 */
[-C--:B------:R-:W-:Y:S01]  /*8930*/  FFMA.FTZ R157, R157, R166.reuse, -R172 ;  /* 0x000000a69d9d7223 */ /* 0x080fe200000108ac */
        /* <DEDUP_REMOVED lines=25> */
.L_x_8395:
[----:B------:R-:W-:Y:S05]  /*8ad0*/  BSYNC B2 ;  /* 0x0000000000027941 */ /* 0x000fea0003800000 */
.L_x_8394:
[----:B------:R-:W-:Y:S01]  /*8ae0*/  ISETP.GE.AND P3, PT, R161, R145, PT ;  /* 0x00000091a100720c */ /* 0x000fe20003f66270 */
[----:B------:R-:W-:Y:S01]  /*8af0*/  ULDC.64 UR4, c[0x0][0x2e8] ;  /* 0x0000ba0000047ab9 */ /* 0x000fe20000000a00 */
[----:B------:R-:W-:-:S11]  /*8b00*/  ULDC.64 UR6, c[0x0][0x208] ;  /* 0x0000820000067ab9 */ /* 0x000fd60000000a00 */
        /* <DEDUP_REMOVED lines=9> */
.L_x_8393:
[----:B------:R-:W-:Y:S05]  /*8ba0*/  BSYNC B1 ;  /* 0x0000000000017941 */ /* 0x000fea0003800000 */
.L_x_8392:
[----:B-1----:R-:W-:Y:S01]  /*8bb0*/  VIADD R49, R228, 0x40 ;  /* 0x00000040e4317836 */ /* 0x002fe20000000000 */
[----:B------:R-:W-:Y:S04]  /*8bc0*/  BSSY B1, `(.L_x_8396) ;  /* 0x000010b000017945 */ /* 0x000fe80003800000 */
[----:B------:R-:W-:-:S13]  /*8bd0*/  ISETP.GE.OR P3, PT, R49, R117, P0 ;  /* 0x000000753100720c */ /* 0x000fda0000766670 */
[----:B------:R-:W-:Y:S05]  /*8be0*/  @P3 BRA `(.L_x_8397) ;  /* 0x0000001000203947 */ /* 0x000fea0003800000 */
[----:B------:R-:W2:Y:S01]  /*8bf0*/  LDL R50, [R1+0x78] ;  /* 0x0000780001327983 */ /* 0x000ea20000100800 */
[-C--:B------:R-:W-:Y:S01]  /*8c00*/  IMAD R48, R128, R126.reuse, RZ ;  /* 0x0000007e80307224 */ /* 0x080fe200078e02ff */
[----:B------:R-:W-:Y:S01]  /*8c10*/  ISETP.NE.AND P6, PT, R0, RZ, PT ;  /* 0x000000ff0000720c */ /* 0x000fe20003fc5270 */
[C---:B------:R-:W-:Y:S01]  /*8c20*/  IMAD.WIDE.U32 R80, R49.reuse, R126, R124 ;  /* 0x0000007e31507225 */ /* 0x040fe200078e007c */
[----:B------:R-:W-:Y:S03]  /*8c30*/  BSSY B2, `(.L_x_8398) ;  /* 0x00000f7000027945 */ /* 0x000fe60003800000 */
[----:B------:R-:W-:Y:S01]  /*8c40*/  IMAD R83, R49, R127, R48 ;  /* 0x0000007f31537224 */ /* 0x000fe200078e0230 */
[----:B------:R-:W-:Y:S01]  /*8c50*/  SEL R48, R120, R146, !P6 ;  /* 0x0000009278307207 */ /* 0x000fe20007000000 */
[----:B------:R-:W-:Y:S01]  /*8c60*/  VIADD R51, R228, 0x40 ;  /* 0x00000040e4337836 */ /* 0x000fe20000000000 */
[----:B------:R-:W-:Y:S01]  /*8c70*/  IADD3 R82, P3, P4, R42, R80, R35 ;  /* 0x000000502a527210 */ /* 0x000fe20007c7e023 */
[----:B------:R-:W-:Y:S01]  /*8c80*/  VIADD R52, R228, 0x40 ;  /* 0x00000040e4347836 */ /* 0x000fe20000000000 */
[----:B------:R-:W-:Y:S01]  /*8c90*/  SHF.R.S32.HI R49, RZ, 0x1f, R48 ;  /* 0x0000001fff317819 */ /* 0x000fe20000011430 */
[----:B------:R-:W-:Y:S01]  /*8ca0*/  IMAD.IADD R83, R81, 0x1, R83 ;  /* 0x0000000151537824 */ /* 0x000fe200078e0253 */
[----:B------:R-:W-:Y:S01]  /*8cb0*/  SHF.L.U32 R51, R51, 0x7, RZ ;  /* 0x0000000733337819 */ /* 0x000fe200000006ff */
[----:B------:R-:W-:Y:S01]  /*8cc0*/  IMAD.SHL.U32 R52, R52, 0x80, RZ ;  /* 0x0000008034347824 */ /* 0x000fe200078e00ff */
[----:B------:R-:W-:-:S02]  /*8cd0*/  LEA.HI R49, R49, R48, RZ, 0x5 ;  /* 0x0000003031317211 */ /* 0x000fc400078f28ff */
[----:B------:R-:W-:Y:S02]  /*8ce0*/  LOP3.LUT R51, R51, 0x380, RZ, 0xc0, !PT ;  /* 0x0000038033337812 */ /* 0x000fe400078ec0ff */
[----:B------:R-:W-:Y:S02]  /*8cf0*/  LEA.HI.SX32 R49, R49, R34, 0x1b ;  /* 0x0000002231317211 */ /* 0x000fe400078fdaff */
[----:B------:R-:W-:Y:S02]  /*8d00*/  LOP3.LUT R52, R52, 0x380, RZ, 0xc0, !PT ;  /* 0x0000038034347812 */ /* 0x000fe400078ec0ff */
[----:B------:R-:W-:Y:S01]  /*8d10*/  SHF.R.U32.HI R51, RZ, 0x3, R51 ;  /* 0x00000003ff337819 */ /* 0x000fe20000011633 */
[----:B------:R-:W-:Y:S01]  /*8d20*/  IMAD.SHL.U32 R85, R49, 0x10, RZ ;  /* 0x0000001031557824 */ /* 0x000fe200078e00ff */
[----:B------:R-:W-:Y:S01]  /*8d30*/  IADD3.X R86, R38, R83, R36, P3, P4 ;  /* 0x0000005326567210 */ /* 0x000fe20001fe8424 */
[----:B------:R-:W-:-:S03]  /*8d40*/  IMAD R49, R17, 0x7000, R118 ;  /* 0x0000700011317824 */ /* 0x000fc600078e0276 */
[----:B------:R-:W-:Y:S01]  /*8d50*/  LOP3.LUT R48, R52, 0x70, R85, 0xf8, !PT ;  /* 0x0000007034307812 */ /* 0x000fe200078ef855 */
[----:B------:R-:W-:-:S03]  /*8d60*/  IMAD.IADD R49, R16, 0x1, R49 ;  /* 0x0000000110317824 */ /* 0x000fc600078e0231 */
[----:B------:R-:W-:-:S05]  /*8d70*/  LOP3.LUT R48, R48, R51, RZ, 0x3c, !PT ;  /* 0x0000003330307212 */ /* 0x000fca00078e3cff */
[----:B--2---:R-:W-:-:S04]  /*8d80*/  IMAD.IADD R48, R50, 0x1, R48 ;  /* 0x0000000132307824 */ /* 0x004fc800078e0230 */
        /* <DEDUP_REMOVED lines=12> */
[----:B------:R-:W-:Y:S02]  /*8e50*/  LOP3.LUT R133, R61, 0xff, RZ, 0xc0, !PT ;  /* 0x000000ff3d857812 */ /* 0x000fe400078ec0ff */
[----:B------:R-:W-:Y:S01]  /*8e60*/  SHF.R.U32.HI R160, RZ, 0x18, R61 ;  /* 0x00000018ffa07819 */ /* 0x000fe2000001163d */
[----:B------:R-:W-:Y:S01]  /*8e70*/  IMAD.SHL.U32 R50, R159, 0x100, RZ ;  /* 0x000001009f327824 */ /* 0x000fe200078e00ff */
[----:B------:R-:W-:-:S02]  /*8e80*/  PRMT R87, R162, 0x654, R87 ;  /* 0x00000654a2577816 */ /* 0x000fc40000000057 */
[--C-:B------:R-:W-:Y:S02]  /*8e90*/  SHF.R.U32.HI R161, RZ, 0x8, R59.reuse ;  /* 0x00000008ffa17819 */ /* 0x100fe4000001163b */
[----:B------:R-:W-:Y:S02]  /*8ea0*/  LOP3.LUT R132, R59, 0xff, RZ, 0xc0, !PT ;  /* 0x000000ff3b847812 */ /* 0x000fe400078ec0ff */
[----:B------:R-:W-:Y:S02]  /*8eb0*/  SHF.R.U32.HI R157, RZ, 0x18, R59 ;  /* 0x00000018ff9d7819 */ /* 0x000fe4000001163b */
[----:B------:R-:W-:Y:S01]  /*8ec0*/  SHF.R.U32.HI R84, RZ, 0x10, R57 ;  /* 0x00000010ff547819 */ /* 0x000fe20000011639 */
[----:B--2---:R-:W-:Y:S01]  /*8ed0*/  IMAD.MOV.U32 R57, RZ, RZ, R54 ;  /* 0x000000ffff397224 */ /* 0x004fe200078e0036 */
[----:B------:R-:W-:Y:S02]  /*8ee0*/  SHF.R.U32.HI R62, RZ, 0x10, R59 ;  /* 0x00000010ff3e7819 */ /* 0x000fe4000001163b */
[----:B------:R-:W-:Y:S01]  /*8ef0*/  SHF.R.U32.HI R58, RZ, 0x10, R61 ;  /* 0x00000010ff3a7819 */ /* 0x000fe2000001163d */
[----:B------:R-:W-:Y:S01]  /*8f00*/  IMAD.MOV.U32 R61, RZ, RZ, R52 ;  /* 0x000000ffff3d7224 */ /* 0x000fe200078e0034 */
[----:B------:R-:W-:Y:S01]  /*8f10*/  LOP3.LUT R155, R63, 0xff, RZ, 0xc0, !PT ;  /* 0x000000ff3f9b7812 */ /* 0x000fe200078ec0ff */
[----:B------:R-:W-:Y:S01]  /*8f20*/  IMAD.U32 R52, R84, 0x10000, RZ ;  /* 0x0001000054347824 */ /* 0x000fe200078e00ff */
[----:B------:R-:W-:-:S02]  /*8f30*/  SHF.R.U32.HI R156, RZ, 0x18, R63 ;  /* 0x00000018ff9c7819 */ /* 0x000fc4000001163f */
[--C-:B------:R-:W-:Y:S02]  /*8f40*/  SHF.R.U32.HI R59, RZ, 0x10, R63.reuse ;  /* 0x00000010ff3b7819 */ /* 0x100fe4000001163f */
[----:B------:R-:W-:Y:S02]  /*8f50*/  SHF.R.U32.HI R158, RZ, 0x8, R63 ;  /* 0x00000008ff9e7819 */ /* 0x000fe4000001163f */
[----:B------:R-:W-:Y:S01]  /*8f60*/  PRMT R133, R160, 0x654, R133 ;  /* 0x00000654a0857816 */ /* 0x000fe20000000085 */
[----:B------:R-:W-:Y:S01]  /*8f70*/  IMAD.U32 R59, R59, 0x10000, RZ ;  /* 0x000100003b3b7824 */ /* 0x000fe200078e00ff */
[----:B------:R-:W-:Y:S01]  /*8f80*/  LOP3.LUT R87, R87, 0xff00, R48, 0xf8, !PT ;  /* 0x0000ff0057577812 */ /* 0x000fe200078ef830 */
[----:B------:R-:W-:Y:S01]  /*8f90*/  IMAD.SHL.U32 R54, R158, 0x100, RZ ;  /* 0x000001009e367824 */ /* 0x000fe200078e00ff */
[----:B------:R-:W-:Y:S02]  /*8fa0*/  PRMT R63, R157, 0x654, R132 ;  /* 0x000006549d3f7816 */ /* 0x000fe40000000084 */
[----:B------:R-:W-:-:S02]  /*8fb0*/  SHF.L.U32 R48, R161, 0x8, RZ ;  /* 0x00000008a1307819 */ /* 0x000fc400000006ff */
[----:B------:R-:W-:Y:S02]  /*8fc0*/  PRMT R157, R156, 0x654, R155 ;  /* 0x000006549c9d7816 */ /* 0x000fe4000000009b */
        /* <DEDUP_REMOVED lines=9> */
[----:B------:R-:W-:-:S02]  /*9060*/  F2FP.F16.E4M3.UNPACK_B R132, R152.H1 ;  /* 0x00000098ff84723e */ /* 0x000fc400030006ff */
[----:B------:R-:W-:Y:S01]  /*9070*/  LOP3.LUT R48, R63, 0xff0000, R48, 0xf8, !PT ;  /* 0x00ff00003f307812 */ /* 0x000fe200078ef830 */
[----:B------:R-:W-:Y:S01]  /*9080*/  HADD2.F32 R63, -RZ, R62.H0_H0 ;  /* 0x2000003eff3f7230 */ /* 0x000fe20000004100 */
[----:B------:R-:W-:Y:S01]  /*9090*/  LOP3.LUT R158, R157, 0xff00, R54, 0xf8, !PT ;  /* 0x0000ff009d9e7812 */ /* 0x000fe200078ef836 */
[----:B------:R-:W-:Y:S02]  /*90a0*/  IMAD.U32 R54, R58, 0x10000, RZ ;  /* 0x000100003a367824 */ /* 0x000fe400078e00ff */
[-C--:B------:R-:W-:Y:S01]  /*90b0*/  FMUL.FTZ R58, R87, R50.reuse ;  /* 0x00000032573a7220 */ /* 0x080fe20000410000 */
[----:B------:R-:W-:Y:S02]  /*90c0*/  HADD2.F32 R156, -RZ, R132.H0_H0 ;  /* 0x20000084ff9c7230 */ /* 0x000fe40000004100 */
[C---:B------:R-:W-:Y:S01]  /*90d0*/  FMUL.FTZ R160, R63.reuse, R50 ;  /* 0x000000323fa07220 */ /* 0x040fe20000410000 */
[----:B------:R-:W-:Y:S01]  /*90e0*/  LOP3.LUT R50, R158, 0xff0000, R59, 0xf8, !PT ;  /* 0x00ff00009e327812 */ /* 0x000fe200078ef83b */
[----:B------:R-:W-:Y:S01]  /*90f0*/  HADD2.F32 R62, -RZ, R62.H1_H1 ;  /* 0x3000003eff3e7230 */ /* 0x000fe20000004100 */
[----:B------:R-:W-:Y:S01]  /*9100*/  F2FP.F16.E4M3.UNPACK_B R154, R154 ;  /* 0x0000009aff9a723e */ /* 0x000fe200020006ff */
[----:B------:R-:W-:Y:S01]  /*9110*/  FFMA.FTZ R58, R63, R156, -R58 ;  /* 0x0000009c3f3a7223 */ /* 0x000fe2000001083a */
[----:B------:R-:W-:-:S02]  /*9120*/  HADD2.F32 R63, -RZ, R133.H1_H1 ;  /* 0x30000085ff3f7230 */ /* 0x000fc40000004100 */
[----:B------:R-:W-:Y:S01]  /*9130*/  FFMA.FTZ R59, R87, R156, R160 ;  /* 0x0000009c573b7223 */ /* 0x000fe200000100a0 */
[----:B------:R-:W-:Y:S01]  /*9140*/  HADD2.F32 R133, -RZ, R84.H1_H1 ;  /* 0x30000054ff857230 */ /* 0x000fe20000004100 */
[----:B------:R-:W-:Y:S01]  /*9150*/  F2FP.F16.E4M3.UNPACK_B R87, R61 ;  /* 0x0000003dff57723e */ /* 0x000fe200020006ff */
[----:B------:R-:W-:Y:S01]  /*9160*/  HADD2.F32 R156, -RZ, R154.H0_H0 ;  /* 0x2000009aff9c7230 */ /* 0x000fe20000004100 */
[----:B------:R-:W-:Y:S01]  /*9170*/  F2FP.F16.E4M3.UNPACK_B R84, R60 ;  /* 0x0000003cff54723e */ /* 0x000fe200020006ff */
[-C--:B------:R-:W-:Y:S01]  /*9180*/  FMUL.FTZ R60, R62, R63.reuse ;  /* 0x0000003f3e3c7220 */ /* 0x080fe20000410000 */
[----:B------:R-:W-:Y:S01]  /*9190*/  LOP3.LUT R54, R155, 0xff0000, R54, 0xf8, !PT ;  /* 0x00ff00009b367812 */ /* 0x000fe200078ef836 */
[----:B------:R-:W-:Y:S01]  /*91a0*/  HADD2.F32 R155, -RZ, R132.H1_H1 ;  /* 0x30000084ff9b7230 */ /* 0x000fe20000004100 */
[----:B------:R-:W-:Y:S01]  /*91b0*/  F2FP.F16.E4M3.UNPACK_B R152, R152 ;  /* 0x00000098ff98723e */ /* 0x000fe200020006ff */
[----:B------:R-:W-:Y:S01]  /*91c0*/  FMUL.FTZ R61, R133, R63 ;  /* 0x0000003f853d7220 */ /* 0x000fe20000410000 */
[----:B------:R-:W-:-:S02]  /*91d0*/  HADD2.F32 R132, -RZ, R87.H0_H0 ;  /* 0x20000057ff847230 */ /* 0x000fc40000004100 */
[----:B------:R-:W-:Y:S02]  /*91e0*/  HADD2.F32 R63, -RZ, R84.H0_H0 ;  /* 0x20000054ff3f7230 */ /* 0x000fe40000004100 */
[-C--:B------:R-:W-:Y:S01]  /*91f0*/  FFMA.FTZ R61, R62, R155.reuse, -R61 ;  /* 0x0000009b3e3d7223 */ /* 0x080fe2000001083d */
[----:B------:R-:W-:Y:S02]  /*9200*/  HADD2.F32 R62, -RZ, R152.H0_H0 ;  /* 0x20000098ff3e7230 */ /* 0x000fe40000004100 */
[----:B------:R-:W-:Y:S01]  /*9210*/  FFMA.FTZ R60, R133, R155, R60 ;  /* 0x0000009b853c7223 */ /* 0x000fe2000001003c */
[CC--:B------:R-:W-:Y:S01]  /*9220*/  FMUL.FTZ R158, R132.reuse, R156.reuse ;  /* 0x0000009c849e7220 */ /* 0x0c0fe20000410000 */
[C---:B------:R-:W-:Y:S01]  /*9230*/  FMUL.FTZ R133, R63.reuse, R156 ;  /* 0x0000009c3f857220 */ /* 0x040fe20000410000 */
[----:B------:R-:W-:Y:S01]  /*9240*/  HADD2.F32 R154, -RZ, R154.H1_H1 ;  /* 0x3000009aff9a7230 */ /* 0x000fe20000004100 */
[----:B------:R-:W-:Y:S01]  /*9250*/  F2FP.F16.E4M3.UNPACK_B R155, R153.H1 ;  /* 0x00000099ff9b723e */ /* 0x000fe200030006ff */
[-C--:B------:R-:W-:Y:S01]  /*9260*/  FFMA.FTZ R63, R63, R62.reuse, -R158 ;  /* 0x0000003e3f3f7223 */ /* 0x080fe2000001089e */
[----:B------:R-:W-:Y:S01]  /*9270*/  FFMA.FTZ R62, R132, R62, R133 ;  /* 0x0000003e843e7223 */ /* 0x000fe20000010085 */
[----:B------:R-:W-:Y:S01]  /*9280*/  HADD2.F32 R87, -RZ, R87.H1_H1 ;  /* 0x30000057ff577230 */ /* 0x000fe20000004100 */
[----:B------:R-:W-:Y:S01]  /*9290*/  F2FP.F16.E4M3.UNPACK_B R156, R151.H1 ;  /* 0x00000097ff9c723e */ /* 0x000fe200030006ff */
[----:B------:R-:W-:Y:S01]  /*92a0*/  HADD2.F32 R84, -RZ, R84.H1_H1 ;  /* 0x30000054ff547230 */ /* 0x000fe20000004100 */
[----:B------:R-:W-:Y:S01]  /*92b0*/  F2FP.F16.E4M3.UNPACK_B R132, R56.H1 ;  /* 0x00000038ff84723e */ /* 0x000fe200030006ff */
[----:B------:R-:W-:Y:S01]  /*92c0*/  HADD2.F32 R133, -RZ, R152.H1_H1 ;  /* 0x30000098ff857230 */ /* 0x000fe20000004100 */
[----:B------:R-:W-:Y:S01]  /*92d0*/  F2FP.F16.E4M3.UNPACK_B R152, R57.H1 ;  /* 0x00000039ff98723e */ /* 0x000fe200030006ff */
[-C--:B------:R-:W-:Y:S01]  /*92e0*/  FMUL.FTZ R157, R87, R154.reuse ;  /* 0x0000009a579d7220 */ /* 0x080fe20000410000 */
[----:B------:R-:W-:Y:S01]  /*92f0*/  FMUL.FTZ R160, R84, R154 ;  /* 0x0000009a54a07220 */ /* 0x000fe20000410000 */
[----:B------:R-:W-:Y:S01]  /*9300*/  HADD2.F32 R158, -RZ, R155.H0_H0 ;  /* 0x2000009bff9e7230 */ /* 0x000fe20000004100 */
[----:B------:R-:W-:Y:S01]  /*9310*/  F2FP.F16.E4M3.UNPACK_B R153, R153 ;  /* 0x00000099ff99723e */ /* 0x000fe200020006ff */
[----:B------:R-:W-:-:S02]  /*9320*/  HADD2.F32 R154, -RZ, R152.H0_H0 ;  /* 0x20000098ff9a7230 */ /* 0x000fc40000004100 */
[-C--:B------:R-:W-:Y:S01]  /*9330*/  FFMA.FTZ R84, R84, R133.reuse, -R157 ;  /* 0x0000008554547223 */ /* 0x080fe2000001089d */
        /* <DEDUP_REMOVED lines=12> */
[C---:B------:R-:W-:Y:S01]  /*9400*/  FMUL.FTZ R133, R155.reuse, R159 ;  /* 0x0000009f9b857220 */ /* 0x040fe20000410000 */
[----:B------:R-:W-:Y:S01]  /*9410*/  FFMA.FTZ R161, R154, R157, R161 ;  /* 0x0000009d9aa17223 */ /* 0x000fe200000100a1 */
[----:B------:R-:W-:Y:S01]  /*9420*/  FMUL.FTZ R158, R152, R159 ;  /* 0x0000009f989e7220 */ /* 0x000fe20000410000 */
[----:B------:R-:W-:Y:S01]  /*9430*/  F2FP.SATFINITE.E4M3.F32.PACK_AB_MERGE_C R60, R60, R59, RZ ;  /* 0x0000003b3c3c723e */ /* 0x000fe200048070ff */
[-C--:B------:R-:W-:Y:S01]  /*9440*/  FFMA.FTZ R157, R152, R156.reuse, -R133 ;  /* 0x0000009c989d7223 */ /* 0x080fe20000010885 */
[----:B------:R-:W-:Y:S01]  /*9450*/  F2FP.F16.E4M3.UNPACK_B R133, R57 ;  /* 0x00000039ff85723e */ /* 0x000fe200020006ff */
[----:B------:R-:W-:Y:S01]  /*9460*/  FFMA.FTZ R162, R155, R156, R158 ;  /* 0x0000009c9ba27223 */ /* 0x000fe2000001009e */
[----:B------:R-:W-:Y:S01]  /*9470*/  F2FP.F16.E4M3.UNPACK_B R152, R151 ;  /* 0x00000097ff98723e */ /* 0x000fe200020006ff */
[----:B------:R-:W-:Y:S01]  /*9480*/  HADD2.F32 R156, -RZ, R153.H0_H0 ;  /* 0x20000099ff9c7230 */ /* 0x000fe20000004100 */
[----:B------:R-:W-:Y:S01]  /*9490*/  F2FP.SATFINITE.E4M3.F32.PACK_AB_MERGE_C R157, R157, R132, RZ ;  /* 0x000000849d9d723e */ /* 0x000fe200048070ff */
[----:B------:R-:W-:Y:S01]  /*94a0*/  HADD2.F32 R151, -RZ, R133.H0_H0 ;  /* 0x20000085ff977230 */ /* 0x000fe20000004100 */
[----:B------:R-:W-:Y:S01]  /*94b0*/  F2FP.SATFINITE.E4M3.F32.PACK_AB_MERGE_C R59, R84, R63, R58 ;  /* 0x0000003f543b723e */ /* 0x000fe2000480703a */
[----:B------:R-:W-:Y:S01]  /*94c0*/  HADD2.F32 R153, -RZ, R153.H1_H1 ;  /* 0x30000099ff997230 */ /* 0x000fe20000004100 */
[----:B------:R-:W-:Y:S01]  /*94d0*/  F2FP.F16.E4M3.UNPACK_B R132, R53 ;  /* 0x00000035ff84723e */ /* 0x000fe200020006ff */
[----:B------:R-:W-:-:S02]  /*94e0*/  HADD2.F32 R57, -RZ, R56.H0_H0 ;  /* 0x20000038ff397230 */ /* 0x000fc40000004100 */
[----:B------:R-:W-:Y:S01]  /*94f0*/  FMUL.FTZ R158, R151, R156 ;  /* 0x0000009c979e7220 */ /* 0x000fe20000410000 */
[----:B------:R-:W-:Y:S01]  /*9500*/  HADD2.F32 R133, -RZ, R133.H1_H1 ;  /* 0x30000085ff857230 */ /* 0x000fe20000004100 */
[----:B------:R-:W-:Y:S01]  /*9510*/  F2FP.F16.E4M3.UNPACK_B R63, R54 ;  /* 0x00000036ff3f723e */ /* 0x000fe200020006ff */
[----:B------:R-:W-:Y:S02]  /*9520*/  HADD2.F32 R56, -RZ, R56.H1_H1 ;  /* 0x30000038ff387230 */ /* 0x000fe40000004100 */
[----:B------:R-:W-:Y:S01]  /*9530*/  FMUL.FTZ R156, R57, R156 ;  /* 0x0000009c399c7220 */ /* 0x000fe20000410000 */
[--C-:B------:R-:W-:Y:S02]  /*9540*/  HADD2.F32 R154, -RZ, R152.reuse.H0_H0 ;  /* 0x20000098ff9a7230 */ /* 0x100fe40000004100 */
[-C--:B------:R-:W-:Y:S01]  /*9550*/  FMUL.FTZ R155, R133, R153.reuse ;  /* 0x00000099859b7220 */ /* 0x080fe20000410000 */
[----:B------:R-:W-:Y:S02]  /*9560*/  HADD2.F32 R152, -RZ, R152.H1_H1 ;  /* 0x30000098ff987230 */ /* 0x000fe40000004100 */
[C---:B------:R-:W-:Y:S01]  /*9570*/  FMUL.FTZ R160, R56.reuse, R153 ;  /* 0x0000009938a07220 */ /* 0x040fe20000410000 */
[----:B------:R-:W-:Y:S01]  /*9580*/  F2FP.F16.E4M3.UNPACK_B R61, R49 ;  /* 0x00000031ff3d723e */ /* 0x000fe200020006ff */
[-C--:B------:R-:W-:Y:S01]  /*9590*/  FFMA.FTZ R57, R57, R154.reuse, -R158 ;  /* 0x0000009a39397223 */ /* 0x080fe2000001089e */
[----:B------:R-:W-:Y:S01]  /*95a0*/  FFMA.FTZ R156, R151, R154, R156 ;  /* 0x0000009a979c7223 */ /* 0x000fe2000001009c */
[-C--:B------:R-:W-:Y:S01]  /*95b0*/  FFMA.FTZ R56, R56, R152.reuse, -R155 ;  /* 0x0000009838387223 */ /* 0x080fe2000001089b */
        /* <DEDUP_REMOVED lines=8> */
[----:B------:R-:W-:Y:S01]  /*9640*/  HADD2.F32 R132, -RZ, R132.H1_H1 ;  /* 0x30000084ff847230 */ /* 0x000fe20000004100 */
[----:B------:R-:W-:Y:S01]  /*9650*/  F2FP.SATFINITE.E4M3.F32.PACK_AB_MERGE_C R56, R151, R156, R161 ;  /* 0x0000009c9738723e */ /* 0x000fe200048070a1 */
[-C--:B------:R-:W-:Y:S01]  /*9660*/  FMUL.FTZ R151, R62, R133.reuse ;  /* 0x000000853e977220 */ /* 0x080fe20000410000 */
[----:B------:R-:W-:Y:S01]  /*9670*/  FMUL.FTZ R153, R60, R133 ;  /* 0x000000853c997220 */ /* 0x000fe20000410000 */
[----:B------:R-:W-:Y:S01]  /*9680*/  HADD2.F32 R87, -RZ, R84.H0_H0 ;  /* 0x20000054ff577230 */ /* 0x000fe20000004100 */
[----:B------:R-:W-:Y:S01]  /*9690*/  F2FP.F16.E4M3.UNPACK_B R52, R52.H1 ;  /* 0x00000034ff34723e */ /* 0x000fe200030006ff */
[----:B------:R-:W-:Y:S01]  /*96a0*/  HADD2.F32 R133, -RZ, R63.H1_H1 ;  /* 0x3000003fff857230 */ /* 0x000fe20000004100 */
[----:B------:R-:W-:Y:S01]  /*96b0*/  F2FP.F16.E4M3.UNPACK_B R156, R50 ;  /* 0x00000032ff9c723e */ /* 0x000fe200020006ff */
[----:B------:R-:W-:-:S02]  /*96c0*/  HADD2.F32 R63, -RZ, R61.H1_H1 ;  /* 0x3000003dff3f7230 */ /* 0x000fc40000004100 */
[-C--:B------:R-:W-:Y:S01]  /*96d0*/  FFMA.FTZ R60, R60, R87.reuse, -R151 ;  /* 0x000000573c3c7223 */ /* 0x080fe20000010897 */
[----:B------:R-:W-:Y:S01]  /*96e0*/  FFMA.FTZ R61, R62, R87, R153 ;  /* 0x000000573e3d7223 */ /* 0x000fe20000010099 */
[----:B------:R-:W-:Y:S02]  /*96f0*/  HADD2.F32 R87, -RZ, R84.H1_H1 ;  /* 0x30000054ff577230 */ /* 0x000fe40000004100 */
[CC--:B------:R-:W-:Y:S01]  /*9700*/  FMUL.FTZ R152, R132.reuse, R133.reuse ;  /* 0x0000008584987220 */ /* 0x0c0fe20000410000 */
[C---:B------:R-:W-:Y:S01]  /*9710*/  FMUL.FTZ R151, R63.reuse, R133 ;  /* 0x000000853f977220 */ /* 0x040fe20000410000 */
[----:B------:R-:W-:Y:S02]  /*9720*/  F2FP.F16.E4M3.UNPACK_B R84, R53.H1 ;  /* 0x00000035ff54723e */ /* 0x000fe400030006ff */
[----:B------:R-:W-:Y:S01]  /*9730*/  F2FP.F16.E4M3.UNPACK_B R133, R54.H1 ;  /* 0x00000036ff85723e */ /* 0x000fe200030006ff */
[----:B------:R-:W-:Y:S01]  /*9740*/  FFMA.FTZ R54, R132, R87, R151 ;  /* 0x0000005784367223 */ /* 0x000fe20000010097 */
[----:B------:R-:W-:Y:S01]  /*9750*/  F2FP.F16.E4M3.UNPACK_B R62, R49.H1 ;  /* 0x00000031ff3e723e */ /* 0x000fe200030006ff */
[----:B------:R-:W-:Y:S01]  /*9760*/  FFMA.FTZ R49, R63, R87, -R152 ;  /* 0x000000573f317223 */ /* 0x000fe20000010898 */
[----:B------:R-:W-:Y:S01]  /*9770*/  HADD2.F32 R63, -RZ, R84.H0_H0 ;  /* 0x20000054ff3f7230 */ /* 0x000fe20000004100 */
[----:B------:R-:W-:Y:S01]  /*9780*/  F2FP.F16.E4M3.UNPACK_B R157, R50.H1 ;  /* 0x00000032ff9d723e */ /* 0x000fe200030006ff */
[----:B------:R-:W-:-:S02]  /*9790*/  HADD2.F32 R132, -RZ, R133.H0_H0 ;  /* 0x20000085ff847230 */ /* 0x000fc40000004100 */
[----:B------:R-:W-:Y:S02]  /*97a0*/  HADD2.F32 R53, -RZ, R62.H0_H0 ;  /* 0x2000003eff357230 */ /* 0x000fe40000004100 */
[----:B------:R-:W-:Y:S02]  /*97b0*/  HADD2.F32 R87, -RZ, R84.H1_H1 ;  /* 0x30000054ff577230 */ /* 0x000fe40000004100 */
[-C--:B------:R-:W-:Y:S01]  /*97c0*/  FMUL.FTZ R152, R63, R132.reuse ;  /* 0x000000843f987220 */ /* 0x080fe20000410000 */
[----:B------:R-:W-:Y:S02]  /*97d0*/  HADD2.F32 R151, -RZ, R133.H1_H1 ;  /* 0x30000085ff977230 */ /* 0x000fe40000004100 */
[----:B------:R-:W-:Y:S01]  /*97e0*/  FMUL.FTZ R132, R53, R132 ;  /* 0x0000008435847220 */ /* 0x000fe20000410000 */
[----:B------:R-:W-:Y:S02]  /*97f0*/  HADD2.F32 R84, -RZ, R52.H0_H0 ;  /* 0x20000034ff547230 */ /* 0x000fe40000004100 */
[----:B------:R-:W-:-:S02]  /*9800*/  HADD2.F32 R62, -RZ, R62.H1_H1 ;  /* 0x3000003eff3e7230 */ /* 0x000fc40000004100 */
        /* <DEDUP_REMOVED lines=9> */
[----:B------:R-:W-:Y:S01]  /*98a0*/  F2FP.F16.E4M3.UNPACK_B R51, R51.H1 ;  /* 0x00000033ff33723e */ /* 0x000fe200030006ff */
        /* <DEDUP_REMOVED lines=19> */
[----:B------:R-:W-:-:S02]  /*99e0*/  HADD2.F32 R133, -RZ, R133.H1_H1 ;  /* 0x30000085ff857230 */ /* 0x000fc40000004100 */
[-C--:B------:R-:W-:Y:S01]  /*99f0*/  FFMA.FTZ R164, R87, R155.reuse, -R164 ;  /* 0x0000009b57a47223 */ /* 0x080fe200000108a4 */
[----:B------:R-:W-:Y:S02]  /*9a00*/  HADD2.F32 R154, -RZ, R157.H1_H1 ;  /* 0x3000009dff9a7230 */ /* 0x000fe40000004100 */
[----:B------:R-:W-:Y:S01]  /*9a10*/  FFMA.FTZ R159, R50, R155, R159 ;  /* 0x0000009b329f7223 */ /* 0x000fe2000001009f */
[----:B------:R-:W-:Y:S01]  /*9a20*/  HADD2.F32 R51, -RZ, R51.H1_H1 ;  /* 0x30000033ff337230 */ /* 0x000fe20000004100 */
[----:B------:R-:W-:Y:S01]  /*9a30*/  F2FP.SATFINITE.E4M3.F32.PACK_AB_MERGE_C R49, R49, R60, R52 ;  /* 0x0000003c3131723e */ /* 0x000fe20004807034 */
[----:B------:R-:W-:Y:S01]  /*9a40*/  HADD2.F32 R132, -RZ, R132.H1_H1 ;  /* 0x30000084ff847230 */ /* 0x000fe20000004100 */
[----:B------:R-:W-:Y:S01]  /*9a50*/  F2FP.SATFINITE.E4M3.F32.PACK_AB_MERGE_C R53, R54, R61, R53 ;  /* 0x0000003d3635723e */ /* 0x000fe20004807035 */
[----:B------:R-:W-:Y:S02]  /*9a60*/  HADD2.F32 R87, -RZ, R156.H1_H1 ;  /* 0x3000009cff577230 */ /* 0x000fe40000004100 */
[----:B------:R-:W-:-:S02]  /*9a70*/  HADD2.F32 R55, -RZ, R152.H1_H1 ;  /* 0x30000098ff377230 */ /* 0x000fc40000004100 */
[-C--:B------:R-:W-:Y:S01]  /*9a80*/  FMUL.FTZ R152, R133, R154.reuse ;  /* 0x0000009a85987220 */ /* 0x080fe20000410000 */
[----:B------:R-:W-:Y:S02]  /*9a90*/  HADD2.F32 R50, -RZ, R153.H1_H1 ;  /* 0x30000099ff327230 */ /* 0x000fe40000004100 */
[C---:B------:R-:W-:Y:S01]  /*9aa0*/  FMUL.FTZ R154, R51.reuse, R154 ;  /* 0x0000009a339a7220 */ /* 0x040fe20000410000 */
[----:B------:R-:W-:Y:S02]  /*9ab0*/  HADD2.F32 R84, -RZ, R84.H1_H1 ;  /* 0x30000054ff547230 */ /* 0x000fe40000004100 */
[-C--:B------:R-:W-:Y:S01]  /*9ac0*/  FMUL.FTZ R151, R132, R87.reuse ;  /* 0x0000005784977220 */ /* 0x080fe20000410000 */
[----:B------:R-:W-:Y:S02]  /*9ad0*/  IMAD.MOV.U32 R52, RZ, RZ, R58 ;  /* 0x000000ffff347224 */ /* 0x000fe400078e003a */
[-C--:B------:R-:W-:Y:S01]  /*9ae0*/  FFMA.FTZ R51, R51, R50.reuse, -R152 ;  /* 0x0000003233337223 */ /* 0x080fe20000010898 */
[----:B------:R-:W-:Y:S01]  /*9af0*/  FFMA.FTZ R154, R133, R50, R154 ;  /* 0x00000032859a7223 */ /* 0x000fe2000001009a */
[C---:B------:R-:W-:Y:S01]  /*9b00*/  FMUL.FTZ R87, R84.reuse, R87 ;  /* 0x0000005754577220 */ /* 0x040fe20000410000 */
[-C--:B------:R-:W-:Y:S01]  /*9b10*/  FFMA.FTZ R151, R84, R55.reuse, -R151 ;  /* 0x0000003754977223 */ /* 0x080fe20000010897 */
[----:B------:R-:W-:Y:S01]  /*9b20*/  IMAD.MOV.U32 R50, RZ, RZ, R57 ;  /* 0x000000ffff327224 */ /* 0x000fe200078e0039 */
[----:B------:R-:W-:Y:S01]  /*9b30*/  F2FP.SATFINITE.E4M3.F32.PACK_AB_MERGE_C R51, R51, R164, RZ ;  /* 0x000000a43333723e */ /* 0x000fe200048070ff */
[----:B------:R-:W-:Y:S01]  /*9b40*/  FFMA.FTZ R87, R132, R55, R87 ;  /* 0x0000003784577223 */ /* 0x000fe20000010057 */
[----:B------:R-:W-:Y:S01]  /*9b50*/  F2FP.SATFINITE.E4M3.F32.PACK_AB_MERGE_C R154, R154, R159, RZ ;  /* 0x0000009f9a9a723e */ /* 0x000fe200048070ff */
[----:B------:R-:W-:Y:S01]  /*9b60*/  IMAD.MOV.U32 R54, RZ, RZ, R56 ;  /* 0x000000ffff367224 */ /* 0x000fe200078e0038 */
[----:B------:R-:W-:Y:S01]  /*9b70*/  F2FP.SATFINITE.E4M3.F32.PACK_AB_MERGE_C R51, R151, R48, R51 ;  /* 0x000000309733723e */ /* 0x000fe20004807033 */
[----:B------:R-:W-:Y:S01]  /*9b80*/  IMAD.MOV.U32 R48, RZ, RZ, R59 ;  /* 0x000000ffff307224 */ /* 0x000fe200078e003b */
[----:B------:R-:W-:-:S07]  /*9b90*/  F2FP.SATFINITE.E4M3.F32.PACK_AB_MERGE_C R55, R87, R162, R154 ;  /* 0x000000a25737723e */ /* 0x000fce000480709a */
.L_x_8399:
[----:B------:R-:W-:Y:S05]  /*9ba0*/  BSYNC B2 ;  /* 0x0000000000027941 */ /* 0x000fea0003800000 */
.L_x_8398:
        /* <DEDUP_REMOVED lines=12> */
.L_x_8397:
[----:B------:R-:W-:Y:S05]  /*9c70*/  BSYNC B1 ;  /* 0x0000000000017941 */ /* 0x000fea0003800000 */
.L_x_8396:
        /* <DEDUP_REMOVED lines=12> */
[----:B------:R-:W-:-:S02]  /*9d40*/  IADD3 R58, P3, P4, R42, R56, R35 ;  /* 0x000000382a3a7210 */ /* 0x000fc40007c7e023 */
[----:B------:R-:W-:Y:S01]  /*9d50*/  SHF.R.S32.HI R49, RZ, 0x1f, R48 ;  /* 0x0000001fff317819 */ /* 0x000fe20000011430 */
[----:B------:R-:W-:Y:S01]  /*9d60*/  IMAD.SHL.U32 R51, R51, 0x80, RZ ;  /* 0x0000008033337824 */ /* 0x000fe200078e00ff */
[----:B------:R-:W-:Y:S02]  /*9d70*/  IADD3 R59, R57, R59, RZ ;  /* 0x0000003b393b7210 */ /* 0x000fe40007ffe0ff */
[----:B------:R-:W-:Y:S02]  /*9d80*/  LEA.HI R49, R49, R48, RZ, 0x5 ;  /* 0x0000003031317211 */ /* 0x000fe400078f28ff */
[----:B------:R-:W-:Y:S02]  /*9d90*/  LOP3.LUT R51, R51, 0x380, RZ, 0xc0, !PT ;  /* 0x0000038033337812 */ /* 0x000fe400078ec0ff */
[----:B------:R-:W-:Y:S02]  /*9da0*/  LEA.HI.SX32 R49, R49, R34, 0x1b ;  /* 0x0000002231317211 */ /* 0x000fe400078fdaff */
[----:B------:R-:W-:-:S03]  /*9db0*/  IADD3.X R80, R38, R59, R36, P3, P4 ;  /* 0x0000003b26507210 */ /* 0x000fc60001fe8424 */
[----:B------:R-:W-:-:S05]  /*9dc0*/  IMAD.SHL.U32 R61, R49, 0x10, RZ ;  /* 0x00000010313d7824 */ /* 0x000fca00078e00ff */
[----:B------:R-:W-:-:S04]  /*9dd0*/  LOP3.LUT R49, R51, 0x70, R61, 0xf8, !PT ;  /* 0x0000007033317812 */ /* 0x000fc800078ef83d */
[----:B------:R-:W-:-:S05]  /*9de0*/  LOP3.LUT R49, R49, R140, RZ, 0x3c, !PT ;  /* 0x0000008c31317212 */ /* 0x000fca00078e3cff */
[----:B--2---:R-:W-:Y:S02]  /*9df0*/  IMAD.IADD R48, R50, 0x1, R49 ;  /* 0x0000000132307824 */ /* 0x004fe400078e0231 */
        /* <DEDUP_REMOVED lines=9> */
[----:B------:R-:W-:Y:S01]  /*9e90*/  SHF.R.U32.HI R152, RZ, 0x18, R65 ;  /* 0x00000018ff987819 */ /* 0x000fe20000011641 */
[----:B------:R-:W-:Y:S01]  /*9ea0*/  IMAD.MOV.U32 R60, RZ, RZ, R49 ;  /* 0x000000ffff3c7224 */ /* 0x000fe200078e0031 */
[----:B------:R-:W-:Y:S01]  /*9eb0*/  LOP3.LUT R63, R65, 0xff, RZ, 0xc0, !PT ;  /* 0x000000ff413f7812 */ /* 0x000fe200078ec0ff */
[----:B--2---:R-:W-:Y:S01]  /*9ec0*/  IMAD.MOV.U32 R66, RZ, RZ, R52 ;  /* 0x000000ffff427224 */ /* 0x004fe200078e0034 */
[----:B------:R-:W-:Y:S01]  /*9ed0*/  SHF.R.U32.HI R132, RZ, 0x10, R65 ;  /* 0x00000010ff847819 */ /* 0x000fe20000011641 */
[----:B------:R-:W-:Y:S01]  /*9ee0*/  IMAD.MOV.U32 R65, RZ, RZ, R48 ;  /* 0x000000ffff417224 */ /* 0x000fe200078e0030 */
[--C-:B------:R-:W-:Y:S01]  /*9ef0*/  SHF.R.U32.HI R87, RZ, 0x18, R67.reuse ;  /* 0x00000018ff577819 */ /* 0x100fe20000011643 */
[----:B------:R-:W-:Y:S01]  /*9f00*/  IMAD.SHL.U32 R48, R133, 0x100, RZ ;  /* 0x0000010085307824 */ /* 0x000fe200078e00ff */
[----:B------:R-:W-:Y:S01]  /*9f10*/  LOP3.LUT R64, R67, 0xff, RZ, 0xc0, !PT ;  /* 0x000000ff43407812 */ /* 0x000fe200078ec0ff */
[----:B------:R-:W-:Y:S01]  /*9f20*/  IMAD.U32 R49, R132, 0x10000, RZ ;  /* 0x0001000084317824 */ /* 0x000fe200078e00ff */
[----:B------:R-:W-:-:S02]  /*9f30*/  SHF.R.U32.HI R86, RZ, 0x8, R67 ;  /* 0x00000008ff567819 */ /* 0x000fc40000011643 */
[----:B------:R-:W-:Y:S02]  /*9f40*/  SHF.R.U32.HI R85, RZ, 0x10, R67 ;  /* 0x00000010ff557819 */ /* 0x000fe40000011643 */
[--C-:B------:R-:W-:Y:S02]  /*9f50*/  SHF.R.U32.HI R82, RZ, 0x8, R69.reuse ;  /* 0x00000008ff527819 */ /* 0x100fe40000011645 */
[--C-:B------:R-:W-:Y:S02]  /*9f60*/  SHF.R.U32.HI R84, RZ, 0x18, R69.reuse ;  /* 0x00000018ff547819 */ /* 0x100fe40000011645 */
[----:B------:R-:W-:Y:S01]  /*9f70*/  LOP3.LUT R67, R69, 0xff, RZ, 0xc0, !PT ;  /* 0x000000ff45437812 */ /* 0x000fe200078ec0ff */
[----:B------:R-:W-:Y:S01]  /*9f80*/  IMAD.SHL.U32 R50, R82, 0x100, RZ ;  /* 0x0000010052327824 */ /* 0x000fe200078e00ff */
[----:B------:R-:W-:Y:S02]  /*9f90*/  SHF.R.U32.HI R70, RZ, 0x10, R69 ;  /* 0x00000010ff467819 */ /* 0x000fe40000011645 */
[----:B------:R-:W-:-:S02]  /*9fa0*/  SHF.R.U32.HI R69, RZ, 0x8, R71 ;  /* 0x00000008ff457819 */ /* 0x000fc40000011647 */
[----:B------:R-:W-:Y:S02]  /*9fb0*/  PRMT R63, R152, 0x654, R63 ;  /* 0x00000654983f7816 */ /* 0x000fe4000000003f */
[----:B------:R-:W-:Y:S01]  /*9fc0*/  SHF.R.U32.HI R81, RZ, 0x18, R71 ;  /* 0x00000018ff517819 */ /* 0x000fe20000011647 */
[----:B------:R-:W-:Y:S01]  /*9fd0*/  IMAD.SHL.U32 R69, R69, 0x100, RZ ;  /* 0x0000010045457824 */ /* 0x000fe200078e00ff */
[----:B------:R-:W-:Y:S02]  /*9fe0*/  LOP3.LUT R68, R71, 0xff, RZ, 0xc0, !PT ;  /* 0x000000ff47447812 */ /* 0x000fe400078ec0ff */
[----:B------:R-:W-:Y:S02]  /*9ff0*/  PRMT R67, R84, 0x654, R67 ;  /* 0x0000065454437816 */ /* 0x000fe40000000043 */
[----:B------:R-:W-:Y:S02]  /*a000*/  LOP3.LUT R48, R63, 0xff00, R48, 0xf8, !PT ;  /* 0x0000ff003f307812 */ /* 0x000fe400078ef830 */
[----:B------:R-:W-:Y:S01]  /*a010*/  PRMT R68, R81, 0x654, R68 ;  /* 0x0000065451447816 */ /* 0x000fe20000000044 */
[----:B------:R-:W-:Y:S01]  /*a020*/  IMAD.U32 R81, R70, 0x10000, RZ ;  /* 0x0001000046517824 */ /* 0x000fe200078e00ff */
[----:B------:R-:W-:-:S02]  /*a030*/  PRMT R64, R87, 0x654, R64 ;  /* 0x0000065457407816 */ /* 0x000fc40000000040 */
[----:B------:R-:W-:Y:S02]  /*a040*/  SHF.L.U32 R63, R86, 0x8, RZ ;  /* 0x00000008563f7819 */ /* 0x000fe400000006ff */
[----:B------:R-:W-:Y:S02]  /*a050*/  LOP3.LUT R52, R67, 0xff00, R50, 0xf8, !PT ;  /* 0x0000ff0043347812 */ /* 0x000fe400078ef832 */
[----:B------:R-:W-:Y:S01]  /*a060*/  LOP3.LUT R50, R48, 0xff0000, R49, 0xf8, !PT ;  /* 0x00ff000030327812 */ /* 0x000fe200078ef831 */
[----:B------:R-:W-:Y:S01]  /*a070*/  IMAD.U32 R48, R85, 0x10000, RZ ;  /* 0x0001000055307824 */ /* 0x000fe200078e00ff */
[----:B------:R-:W-:Y:S02]  /*a080*/  SHF.R.U32.HI R83, RZ, 0x10, R71 ;  /* 0x00000010ff537819 */ /* 0x000fe40000011647 */
[----:B------:R-:W-:Y:S02]  /*a090*/  LOP3.LUT R82, R68, 0xff00, R69, 0xf8, !PT ;  /* 0x0000ff0044527812 */ /* 0x000fe400078ef845 */
[----:B------:R-:W-:Y:S01]  /*a0a0*/  LOP3.LUT R63, R64, 0xff00, R63, 0xf8, !PT ;  /* 0x0000ff00403f7812 */ /* 0x000fe200078ef83f */
[----:B------:R-:W-:Y:S01]  /*a0b0*/  IMAD.U32 R83, R83, 0x10000, RZ ;  /* 0x0001000053537824 */ /* 0x000fe200078e00ff */
[----:B------:R-:W-:-:S02]  /*a0c0*/  F2FP.F16.E4M3.UNPACK_B R71, R150.H1 ;  /* 0x00000096ff47723e */ /* 0x000fc400030006ff */
        /* <DEDUP_REMOVED lines=110> */
[----:B------:R-:W-:Y:S01]  /*a7b0*/  FFMA.FTZ R53, R71, R70, R82 ;  /* 0x0000004647357223 */ /* 0x000fe20000010052 */
[----:B------:R-:W-:Y:S01]  /*a7c0*/  HADD2.F32 R68, -RZ, R69.H0_H0 ;  /* 0x20000045ff447230 */ /* 0x000fe20000004100 */
[----:B------:R-:W-:Y:S01]  /*a7d0*/  F2FP.SATFINITE.E4M3.F32.PACK_AB_MERGE_C R132, R133, R132, RZ ;  /* 0x000000848584723e */ /* 0x000fe200048070ff */
[----:B------:R-:W-:Y:S01]  /*a7e0*/  HADD2.F32 R83, -RZ, R81.H0_H0 ;  /* 0x20000051ff537230 */ /* 0x000fe20000004100 */
[----:B------:R-:W-:Y:S01]  /*a7f0*/  F2FP.SATFINITE.E4M3.F32.PACK_AB_MERGE_C R62, R62, R85, R87 ;  /* 0x000000553e3e723e */ /* 0x000fe20004807057 */
[----:B------:R-:W-:Y:S01]  /*a800*/  HADD2.F32 R52, -RZ, R67.H0_H0 ;  /* 0x20000043ff347230 */ /* 0x000fe20000004100 */
[----:B------:R-:W-:Y:S01]  /*a810*/  F2FP.SATFINITE.E4M3.F32.PACK_AB_MERGE_C R54, R147, R54, R132 ;  /* 0x000000369336723e */ /* 0x000fe20004807084 */
[----:B------:R-:W-:Y:S02]  /*a820*/  HADD2.F32 R69, -RZ, R69.H1_H1 ;  /* 0x30000045ff457230 */ /* 0x000fe40000004100 */
[----:B------:R-:W-:-:S02]  /*a830*/  HADD2.F32 R82, -RZ, R81.H1_H1 ;  /* 0x30000051ff527230 */ /* 0x000fc40000004100 */
[-C--:B------:R-:W-:Y:S01]  /*a840*/  FMUL.FTZ R81, R68, R83.reuse ;  /* 0x0000005344517220 */ /* 0x080fe20000410000 */
[--C-:B------:R-:W-:Y:S02]  /*a850*/  HADD2.F32 R71, -RZ, R50.reuse.H0_H0 ;  /* 0x20000032ff477230 */ /* 0x100fe40000004100 */
[C---:B------:R-:W-:Y:S01]  /*a860*/  FMUL.FTZ R83, R52.reuse, R83 ;  /* 0x0000005334537220 */ /* 0x040fe20000410000 */
        /* <DEDUP_REMOVED lines=10> */
[----:B------:R-:W-:-:S02]  /*a910*/  F2FP.F16.E4M3.UNPACK_B R51, R51.H1 ;  /* 0x00000033ff33723e */ /* 0x000fc400030006ff */
[-C--:B------:R-:W-:Y:S01]  /*a920*/  F2FP.F16.E4M3.UNPACK_B R83, R49.reuse ;  /* 0x00000031ff53723e */ /* 0x080fe200020006ff */
[----:B------:R-:W-:Y:S01]  /*a930*/  HADD2.F32 R70, -RZ, R68.H0_H0 ;  /* 0x20000044ff467230 */ /* 0x000fe20000004100 */
[----:B------:R-:W-:Y:S01]  /*a940*/  F2FP.F16.E4M3.UNPACK_B R84, R49.H1 ;  /* 0x00000031ff54723e */ /* 0x000fe200030006ff */
[----:B------:R-:W-:Y:S01]  /*a950*/  HADD2.F32 R67, -RZ, R51.H0_H0 ;  /* 0x20000033ff437230 */ /* 0x000fe20000004100 */
[----:B------:R-:W-:Y:S01]  /*a960*/  F2FP.F16.E4M3.UNPACK_B R69, R55.H1 ;  /* 0x00000037ff45723e */ /* 0x000fe200030006ff */
[----:B------:R-:W-:Y:S01]  /*a970*/  HADD2.F32 R85, -RZ, R83.H0_H0 ;  /* 0x20000053ff557230 */ /* 0x000fe20000004100 */
[-C--:B------:R-:W-:Y:S01]  /*a980*/  F2FP.F16.E4M3.UNPACK_B R71, R48.reuse.H1 ;  /* 0x00000030ff47723e */ /* 0x080fe200030006ff */
[----:B------:R-:W-:Y:S01]  /*a990*/  HADD2.F32 R86, -RZ, R84.H0_H0 ;  /* 0x20000054ff567230 */ /* 0x000fe20000004100 */
[----:B------:R-:W-:Y:S01]  /*a9a0*/  F2FP.F16.E4M3.UNPACK_B R49, R48 ;  /* 0x00000030ff31723e */ /* 0x000fe200020006ff */
[----:B------:R-:W-:Y:S02]  /*a9b0*/  HADD2.F32 R55, -RZ, R52.H0_H0 ;  /* 0x20000034ff377230 */ /* 0x000fe40000004100 */
[----:B------:R-:W-:Y:S01]  /*a9c0*/  FMUL.FTZ R148, R70, R85 ;  /* 0x0000005546947220 */ /* 0x000fe20000410000 */
[----:B------:R-:W-:-:S02]  /*a9d0*/  HADD2.F32 R48, -RZ, R69.H0_H0 ;  /* 0x20000045ff307230 */ /* 0x000fc40000004100 */
[-C--:B------:R-:W-:Y:S01]  /*a9e0*/  FMUL.FTZ R147, R67, R86.reuse ;  /* 0x0000005643937220 */ /* 0x080fe20000410000 */
[----:B------:R-:W-:Y:S02]  /*a9f0*/  HADD2.F32 R82, -RZ, R71.H0_H0 ;  /* 0x20000047ff527230 */ /* 0x000fe40000004100 */
[----:B------:R-:W-:Y:S01]  /*aa00*/  FMUL.FTZ R85, R55, R85 ;  /* 0x0000005537557220 */ /* 0x000fe20000410000 */
[----:B------:R-:W-:Y:S02]  /*aa10*/  HADD2.F32 R81, -RZ, R49.H0_H0 ;  /* 0x20000031ff517230 */ /* 0x000fe40000004100 */
[C---:B------:R-:W-:Y:S01]  /*aa20*/  FMUL.FTZ R150, R48.reuse, R86 ;  /* 0x0000005630967220 */ /* 0x040fe20000410000 */
[----:B------:R-:W-:Y:S02]  /*aa30*/  HADD2.F32 R69, -RZ, R69.H1_H1 ;  /* 0x30000045ff457230 */ /* 0x000fe40000004100 */
[----:B------:R-:W-:Y:S01]  /*aa40*/  FFMA.FTZ R147, R48, R82, R147 ;  /* 0x0000005230937223 */ /* 0x000fe20000010093 */
[----:B------:R-:W-:-:S02]  /*aa50*/  HADD2.F32 R84, -RZ, R84.H1_H1 ;  /* 0x30000054ff547230 */ /* 0x000fc40000004100 */
[-C--:B------:R-:W-:Y:S01]  /*aa60*/  FFMA.FTZ R85, R70, R81.reuse, R85 ;  /* 0x0000005146557223 */ /* 0x080fe20000010055 */
[----:B------:R-:W-:Y:S02]  /*aa70*/  HADD2.F32 R51, -RZ, R51.H1_H1 ;  /* 0x30000033ff337230 */ /* 0x000fe40000004100 */
[----:B------:R-:W-:Y:S01]  /*aa80*/  FFMA.FTZ R148, R55, R81, -R148 ;  /* 0x0000005137947223 */ /* 0x000fe20000010894 */
[----:B------:R-:W-:Y:S02]  /*aa90*/  HADD2.F32 R68, -RZ, R68.H1_H1 ;  /* 0x30000044ff447230 */ /* 0x000fe40000004100 */
[-C--:B------:R-:W-:Y:S01]  /*aaa0*/  FMUL.FTZ R70, R69, R84.reuse ;  /* 0x0000005445467220 */ /* 0x080fe20000410000 */
[----:B------:R-:W-:Y:S02]  /*aab0*/  HADD2.F32 R83, -RZ, R83.H1_H1 ;  /* 0x30000053ff537230 */ /* 0x000fe40000004100 */
[----:B------:R-:W-:Y:S01]  /*aac0*/  FMUL.FTZ R84, R51, R84 ;  /* 0x0000005433547220 */ /* 0x000fe20000410000 */
[----:B------:R-:W-:-:S02]  /*aad0*/  HADD2.F32 R48, -RZ, R71.H1_H1 ;  /* 0x30000047ff307230 */ /* 0x000fc40000004100 */
[----:B------:R-:W-:Y:S01]  /*aae0*/  FFMA.FTZ R150, R67, R82, -R150 ;  /* 0x0000005243967223 */ /* 0x000fe20000010896 */
[----:B------:R-:W-:Y:S02]  /*aaf0*/  HADD2.F32 R52, -RZ, R52.H1_H1 ;  /* 0x30000034ff347230 */ /* 0x000fe40000004100 */
[-C--:B------:R-:W-:Y:S01]  /*ab00*/  FMUL.FTZ R55, R68, R83.reuse ;  /* 0x0000005344377220 */ /* 0x080fe20000410000 */
        /* <DEDUP_REMOVED lines=8> */
[----:B------:R-:W-:Y:S01]  /*ab90*/  F2FP.SATFINITE.E4M3.F32.PACK_AB_MERGE_C R87, R132, R87, RZ ;  /* 0x000000578457723e */ /* 0x000fe200048070ff */
[----:B------:R-:W-:Y:S01]  /*aba0*/  IMAD.MOV.U32 R48, RZ, RZ, R64 ;  /* 0x000000ffff307224 */ /* 0x000fe200078e0040 */
[----:B------:R-:W-:Y:S01]  /*abb0*/  F2FP.SATFINITE.E4M3.F32.PACK_AB_MERGE_C R84, R84, R147, RZ ;  /* 0x000000935454723e */ /* 0x000fe200048070ff */
[----:B------:R-:W-:Y:S01]  /*abc0*/  IMAD.MOV.U32 R52, RZ, RZ, R63 ;  /* 0x000000ffff347224 */ /* 0x000fe200078e003f */
[----:B------:R-:W-:Y:S01]  /*abd0*/  F2FP.SATFINITE.E4M3.F32.PACK_AB_MERGE_C R49, R60, R65, R50 ;  /* 0x000000413c31723e */ /* 0x000fe20004807032 */
[----:B------:R-:W-:Y:S01]  /*abe0*/  IMAD.MOV.U32 R50, RZ, RZ, R62 ;  /* 0x000000ffff327224 */ /* 0x000fe200078e003e */
[----:B------:R-:W-:-:S02]  /*abf0*/  F2FP.SATFINITE.E4M3.F32.PACK_AB_MERGE_C R51, R55, R148, R51 ;  /* 0x000000943733723e */ /* 0x000fc40004807033 */
[----:B------:R-:W-:Y:S02]  /*ac00*/  F2FP.SATFINITE.E4M3.F32.PACK_AB_MERGE_C R53, R53, R66, R87 ;  /* 0x000000423535723e */ /* 0x000fe40004807057 */
[----:B------:R-:W-:-:S07]  /*ac10*/  F2FP.SATFINITE.E4M3.F32.PACK_AB_MERGE_C R55, R68, R85, R84 ;  /* 0x000000554437723e */ /* 0x000fce0004807054 */
.L_x_8403:
[----:B------:R-:W-:Y:S05]  /*ac20*/  BSYNC B2 ;  /* 0x0000000000027941 */ /* 0x000fea0003800000 */
.L_x_8402:
        /* <DEDUP_REMOVED lines=12> */
.L_x_8401:
[----:B------:R-:W-:Y:S05]  /*acf0*/  BSYNC B1 ;  /* 0x0000000000017941 */ /* 0x000fea0003800000 */
.L_x_8400:
[----:B-1----:R-:W-:Y:S02]  /*ad00*/  VIADD R49, R228, 0xc0 ;  /* 0x000000c0e4317836 */ /* 0x002fe40000000000 */
[-C--:B------:R-:W-:Y:S02]  /*ad10*/  IMAD R48, R122, R126.reuse, RZ ;  /* 0x0000007e7a307224 */ /* 0x080fe400078e02ff */
[C---:B------:R-:W-:Y:S01]  /*ad20*/  IMAD.WIDE.U32 R124, R49.reuse, R126, R124 ;  /* 0x0000007e317c7225 */ /* 0x040fe200078e007c */
[----:B------:R-:W-:-:S03]  /*ad30*/  ISETP.GE.OR P3, PT, R49, R117, P0 ;  /* 0x000000753100720c */ /* 0x000fc60000766670 */
[----:B------:R-:W-:-:S10]  /*ad40*/  IMAD R61, R49, R127, R48 ;  /* 0x0000007f313d7224 */ /* 0x000fd400078e0230 */
[----:B------:R-:W-:Y:S05]  /*ad50*/  @P3 BRA `(.L_x_8382) ;  /* 0x0000001400e03947 */ /* 0x000fea0003800000 */
[----:B------:R-:W2:Y:S01]  /*ad60*/  LDL R50, [R1+0x80] ;  /* 0x0000800001327983 */ /* 0x000ea20000100800 */
[----:B------:R-:W1:Y:S01]  /*ad70*/  LDC.64 R56, c[0x0][0x2e8] ;  /* 0x0000ba00ff387b82 */ /* 0x000e620000000a00 */
[----:B------:R-:W-:Y:S01]  /*ad80*/  ISETP.NE.AND P6, PT, R0, RZ, PT ;  /* 0x000000ff0000720c */ /* 0x000fe20003fc5270 */
[----:B------:R-:W-:Y:S01]  /*ad90*/  VIADD R51, R228, 0xc0 ;  /* 0x000000c0e4337836 */ /* 0x000fe20000000000 */
[----:B------:R-:W-:Y:S01]  /*ada0*/  IADD3 R59, P3, P4, R42, R124, R35 ;  /* 0x0000007c2a3b7210 */ /* 0x000fe20007c7e023 */
[----:B------:R-:W-:Y:S01]  /*adb0*/  IMAD.IADD R61, R125, 0x1, R61 ;  /* 0x000000017d3d7824 */ /* 0x000fe200078e023d */
[----:B------:R-:W-:Y:S01]  /*adc0*/  SEL R146, R120, R146, !P6 ;  /* 0x0000009278927207 */ /* 0x000fe20007000000 */
[----:B------:R-:W-:Y:S01]  /*add0*/  IMAD.SHL.U32 R51, R51, 0x80, RZ ;  /* 0x0000008033337824 */ /* 0x000fe200078e00ff */
[----:B------:R-:W-:Y:S02]  /*ade0*/  BSSY B1, `(.L_x_8404) ;  /* 0x00000ec000017945 */ /* 0x000fe40003800000 */
[----:B------:R-:W-:-:S02]  /*adf0*/  SHF.R.S32.HI R49, RZ, 0x1f, R146 ;  /* 0x0000001fff317819 */ /* 0x000fc40000011492 */
[----:B------:R-:W-:Y:S02]  /*ae00*/  IADD3.X R48, R38, R61, R36, P3, P4 ;  /* 0x0000003d26307210 */ /* 0x000fe40001fe8424 */
[----:B------:R-:W-:Y:S02]  /*ae10*/  LEA.HI R49, R49, R146, RZ, 0x5 ;  /* 0x0000009231317211 */ /* 0x000fe400078f28ff */
[----:B------:R-:W-:Y:S02]  /*ae20*/  LOP3.LUT R51, R51, 0x380, RZ, 0xc0, !PT ;  /* 0x0000038033337812 */ /* 0x000fe400078ec0ff */
[----:B------:R-:W-:-:S05]  /*ae30*/  LEA.HI.SX32 R49, R49, R34, 0x1b ;  /* 0x0000002231317211 */ /* 0x000fca00078fdaff */
[----:B------:R-:W-:Y:S01]  /*ae40*/  IMAD.SHL.U32 R63, R49, 0x10, RZ ;  /* 0x00000010313f7824 */ /* 0x000fe200078e00ff */
[----:B-1----:R-:W-:Y:S01]  /*ae50*/  IADD3 R58, P3, R59, R56, RZ ;  /* 0x000000383b3a7210 */ /* 0x002fe20007f7e0ff */
[----:B------:R-:W-:-:S03]  /*ae60*/  IMAD R49, R17, 0x7000, R113 ;  /* 0x0000700011317824 */ /* 0x000fc600078e0271 */
[----:B------:R-:W-:Y:S01]  /*ae70*/  IADD3.X R59, R48, R57, RZ, P3, !PT ;  /* 0x00000039303b7210 */ /* 0x000fe20001ffe4ff */
[----:B------:R-:W-:Y:S01]  /*ae80*/  IMAD.IADD R49, R16, 0x1, R49 ;  /* 0x0000000110317824 */ /* 0x000fe200078e0231 */
[----:B------:R-:W-:-:S04]  /*ae90*/  LOP3.LUT R48, R51, 0x70, R63, 0xf8, !PT ;  /* 0x0000007033307812 */ /* 0x000fc800078ef83f */
[----:B------:R-:W-:-:S05]  /*aea0*/  LOP3.LUT R48, R48, R139, RZ, 0x3c, !PT ;  /* 0x0000008b30307212 */ /* 0x000fca00078e3cff */
[----:B--2---:R-:W-:-:S04]  /*aeb0*/  IMAD.IADD R48, R50, 0x1, R48 ;  /* 0x0000000132307824 */ /* 0x004fc800078e0230 */
[----:B------:R-:W-:-:S04]  /*aec0*/  IMAD R51, R17, 0x7000, R48 ;  /* 0x0000700011337824 */ /* 0x000fc800078e0230 */
[----:B------:R-:W-:Y:S02]  /*aed0*/  IMAD.IADD R52, R16, 0x1, R51 ;  /* 0x0000000110347824 */ /* 0x000fe400078e0233 */
[----:B------:R-:W1:Y:S04]  /*aee0*/  LDS.128 R48, [R49+0x20400] ;  /* 0x0204000031307984 */ /* 0x000e680000000c00 */
[----:B------:R-:W2:Y:S01]  /*aef0*/  LDS.128 R52, [R52+0x20400] ;  /* 0x0204000034347984 */ /* 0x000ea20000000c00 */
[----:B------:R-:W-:Y:S05]  /*af00*/  @P2 BRA `(.L_x_8405) ;  /* 0x0000000c00642947 */ /* 0x000fea0003800000 */
[----:B------:R-:W-:Y:S01]  /*af10*/  SHF.R.U32.HI R82, RZ, 0x8, R73 ;  /* 0x00000008ff527819 */ /* 0x000fe20000011649 */
[----:B-1----:R-:W-:Y:S01]  /*af20*/  IMAD.MOV.U32 R66, RZ, RZ, R48 ;  /* 0x000000ffff427224 */ /* 0x002fe200078e0030 */
[----:B------:R-:W-:Y:S01]  /*af30*/  LOP3.LUT R64, R73, 0xff, RZ, 0xc0, !PT ;  /* 0x000000ff49407812 */ /* 0x000fe200078ec0ff */
[----:B------:R-:W-:Y:S01]  /*af40*/  IMAD.MOV.U32 R60, RZ, RZ, R49 ;  /* 0x000000ffff3c7224 */ /* 0x000fe200078e0031 */
[--C-:B------:R-:W-:Y:S01]  /*af50*/  SHF.R.U32.HI R81, RZ, 0x18, R73.reuse ;  /* 0x00000018ff517819 */ /* 0x100fe20000011649 */
[----:B------:R-:W-:Y:S01]  /*af60*/  IMAD.SHL.U32 R48, R82, 0x100, RZ ;  /* 0x0000010052307824 */ /* 0x000fe200078e00ff */
[----:B------:R-:W-:Y:S01]  /*af70*/  SHF.R.U32.HI R83, RZ, 0x10, R73 ;  /* 0x00000010ff537819 */ /* 0x000fe20000011649 */
[----:B--2---:R-:W-:Y:S01]  /*af80*/  IMAD.MOV.U32 R69, RZ, RZ, R52 ;  /* 0x000000ffff457224 */ /* 0x004fe200078e0034 */
[----:B------:R-:W-:Y:S01]  /*af90*/  SHF.R.U32.HI R73, RZ, 0x8, R77 ;  /* 0x00000008ff497819 */ /* 0x000fe2000001164d */
[----:B------:R-:W-:Y:S01]  /*afa0*/  IMAD.MOV.U32 R62, RZ, RZ, R50 ;  /* 0x000000ffff3e7224 */ /* 0x000fe200078e0032 */
[----:B------:R-:W-:Y:S01]  /*afb0*/  PRMT R49, R81, 0x654, R64 ;  /* 0x0000065451317816 */ /* 0x000fe20000000040 */
[----:B------:R-:W-:Y:S01]  /*afc0*/  IMAD.U32 R50, R83, 0x10000, RZ ;  /* 0x0001000053327824 */ /* 0x000fe200078e00ff */
[----:B------:R-:W-:Y:S01]  /*afd0*/  SHF.R.U32.HI R78, RZ, 0x8, R75 ;  /* 0x00000008ff4e7819 */ /* 0x000fe2000001164b */
[----:B------:R-:W-:Y:S01]  /*afe0*/  IMAD.SHL.U32 R52, R73, 0x100, RZ ;  /* 0x0000010049347824 */ /* 0x000fe200078e00ff */
[----:B------:R-:W-:-:S02]  /*aff0*/  LOP3.LUT R65, R75, 0xff, RZ, 0xc0, !PT ;  /* 0x000000ff4b417812 */ /* 0x000fc400078ec0ff */
[----:B------:R-:W-:Y:S02]  /*b000*/  SHF.R.U32.HI R76, RZ, 0x18, R75 ;  /* 0x00000018ff4c7819 */ /* 0x000fe4000001164b */
[----:B------:R-:W-:Y:S02]  /*b010*/  LOP3.LUT R67, R77, 0xff, RZ, 0xc0, !PT ;  /* 0x000000ff4d437812 */ /* 0x000fe400078ec0ff */
[----:B------:R-:W-:Y:S02]  /*b020*/  SHF.R.U32.HI R70, RZ, 0x18, R77 ;  /* 0x00000018ff467819 */ /* 0x000fe4000001164d */
[----:B------:R-:W-:Y:S02]  /*b030*/  LOP3.LUT R49, R49, 0xff00, R48, 0xf8, !PT ;  /* 0x0000ff0031317812 */ /* 0x000fe400078ef830 */
[----:B------:R-:W-:Y:S02]  /*b040*/  SHF.R.U32.HI R80, RZ, 0x10, R75 ;  /* 0x00000010ff507819 */ /* 0x000fe4000001164b */
[----:B------:R-:W-:-:S02]  /*b050*/  SHF.R.U32.HI R68, RZ, 0x8, R79 ;  /* 0x00000008ff447819 */ /* 0x000fc4000001164f */
[----:B------:R-:W-:Y:S02]  /*b060*/  PRMT R65, R76, 0x654, R65 ;  /* 0x000006544c417816 */ /* 0x000fe40000000041 */
[----:B------:R-:W-:Y:S01]  /*b070*/  SHF.L.U32 R48, R78, 0x8, RZ ;  /* 0x000000084e307819 */ /* 0x000fe200000006ff */
[----:B------:R-:W-:Y:S01]  /*b080*/  IMAD.SHL.U32 R64, R68, 0x100, RZ ;  /* 0x0000010044407824 */ /* 0x000fe200078e00ff */
[----:B------:R-:W-:Y:S02]  /*b090*/  PRMT R67, R70, 0x654, R67 ;  /* 0x0000065446437816 */ /* 0x000fe40000000043 */
[----:B------:R-:W-:Y:S01]  /*b0a0*/  LOP3.LUT R65, R65, 0xff00, R48, 0xf8, !PT ;  /* 0x0000ff0041417812 */ /* 0x000fe200078ef830 */
[----:B------:R-:W-:Y:S01]  /*b0b0*/  IMAD.U32 R48, R80, 0x10000, RZ ;  /* 0x0001000050307824 */ /* 0x000fe200078e00ff */
[----:B------:R-:W-:Y:S02]  /*b0c0*/  LOP3.LUT R75, R67, 0xff00, R52, 0xf8, !PT ;  /* 0x0000ff00434b7812 */ /* 0x000fe400078ef834 */
[----:B------:R-:W-:-:S02]  /*b0d0*/  LOP3.LUT R71, R79, 0xff0000ff, RZ, 0xc0, !PT ;  /* 0xff0000ff4f477812 */ /* 0x000fc400078ec0ff */
[----:B------:R-:W-:Y:S02]  /*b0e0*/  F2FP.F16.E4M3.UNPACK_B R73, R144.H1 ;  /* 0x00000090ff49723e */ /* 0x000fe400030006ff */
[----:B------:R-:W-:Y:S02]  /*b0f0*/  F2FP.F16.E4M3.UNPACK_B R70, R69.H1 ;  /* 0x00000045ff46723e */ /* 0x000fe400030006ff */
[----:B------:R-:W-:Y:S02]  /*b100*/  F2FP.F16.E4M3.UNPACK_B R67, R66.H1 ;  /* 0x00000042ff43723e */ /* 0x000fe400030006ff */
[----:B------:R-:W-:Y:S02]  /*b110*/  SHF.R.U32.HI R74, RZ, 0x10, R77 ;  /* 0x00000010ff4a7819 */ /* 0x000fe4000001164d */
[----:B------:R-:W-:Y:S02]  /*b120*/  SHF.R.U32.HI R72, RZ, 0x10, R79 ;  /* 0x00000010ff487819 */ /* 0x000fe4000001164f */
[----:B------:R-:W-:Y:S01]  /*b130*/  LOP3.LUT R77, R71, 0xff00, R64, 0xf8, !PT ;  /* 0x0000ff00474d7812 */ /* 0x000fe200078ef840 */
[----:B------:R-:W-:Y:S01]  /*b140*/  HADD2.F32 R64, -RZ, R67.H0_H0 ;  /* 0x20000043ff407230 */ /* 0x000fe20000004100 */
[----:B------:R-:W-:Y:S01]  /*b150*/  LOP3.LUT R50, R49, 0xff0000, R50, 0xf8, !PT ;  /* 0x00ff000031327812 */ /* 0x000fe200078ef832 */
[----:B------:R-:W-:Y:S01]  /*b160*/  HADD2.F32 R49, -RZ, R73.H0_H0 ;  /* 0x20000049ff317230 */ /* 0x000fe20000004100 */
[----:B------:R-:W-:Y:S01]  /*b170*/  LOP3.LUT R48, R65, 0xff0000, R48, 0xf8, !PT ;  /* 0x00ff000041307812 */ /* 0x000fe200078ef830 */
[----:B------:R-:W-:Y:S01]  /*b180*/  HADD2.F32 R65, -RZ, R70.H0_H0 ;  /* 0x20000046ff417230 */ /* 0x000fe20000004100 */
[----:B------:R-:W-:Y:S01]  /*b190*/  F2FP.F16.E4M3.UNPACK_B R68, R142.H1 ;  /* 0x0000008eff44723e */ /* 0x000fe200030006ff */
[----:B------:R-:W-:-:S02]  /*b1a0*/  IMAD.U32 R52, R74, 0x10000, RZ ;  /* 0x000100004a347824 */ /* 0x000fc400078e00ff */
[-C--:B------:R-:W-:Y:S01]  /*b1b0*/  FMUL.FTZ R74, R64, R49.reuse ;  /* 0x00000031404a7220 */ /* 0x080fe20000410000 */
[----:B------:R-:W-:Y:S02]  /*b1c0*/  IMAD.U32 R72, R72, 0x10000, RZ ;  /* 0x0001000048487824 */ /* 0x000fe400078e00ff */
[----:B------:R-:W-:Y:S01]  /*b1d0*/  FMUL.FTZ R79, R65, R49 ;  /* 0x00000031414f7220 */ /* 0x000fe20000410000 */
[--C-:B------:R-:W-:Y:S01]  /*b1e0*/  HADD2.F32 R71, -RZ, R68.reuse.H0_H0 ;  /* 0x20000044ff477230 */ /* 0x100fe20000004100 */
[----:B------:R-:W-:Y:S02]  /*b1f0*/  F2FP.F16.E4M3.UNPACK_B R144, R144 ;  /* 0x00000090ff90723e */ /* 0x000fe400020006ff */
        /* <DEDUP_REMOVED lines=10> */
[----:B------:R-:W-:-:S02]  /*b2a0*/  HADD2.F32 R73, -RZ, R144.H0_H0 ;  /* 0x20000090ff497230 */ /* 0x000fc40000004100 */
[C---:B------:R-:W-:Y:S01]  /*b2b0*/  FMUL.FTZ R75, R71.reuse, R74 ;  /* 0x0000004a474b7220 */ /* 0x040fe20000410000 */
        /* <DEDUP_REMOVED lines=44> */
[----:B------:R-:W-:Y:S01]  /*b580*/  HADD2.F32 R54, -RZ, R62.H0_H0 ;  /* 0x2000003eff367230 */ /* 0x000fe20000004100 */
[----:B------:R-:W-:Y:S01]  /*b590*/  F2FP.SATFINITE.E4M3.F32.PACK_AB_MERGE_C R64, R79, R64, RZ ;  /* 0x000000404f40723e */ /* 0x000fe200048070ff */
[----:B------:R-:W-:Y:S01]  /*b5a0*/  HADD2.F32 R67, -RZ, R66.H0_H0 ;  /* 0x20000042ff437230 */ /* 0x000fe20000004100 */
[----:B------:R-:W-:Y:S01]  /*b5b0*/  F2FP.SATFINITE.E4M3.F32.PACK_AB_MERGE_C R65, R76, R65, RZ ;  /* 0x000000414c41723e */ /* 0x000fe200048070ff */
[----:B------:R-:W-:-:S02]  /*b5c0*/  HADD2.F32 R143, -RZ, R143.H1_H1 ;  /* 0x3000008fff8f7230 */ /* 0x000fc40000004100 */
[-C--:B------:R-:W-:Y:S01]  /*b5d0*/  FMUL.FTZ R70, R54, R69.reuse ;  /* 0x0000004536467220 */ /* 0x080fe20000410000 */
[----:B------:R-:W-:Y:S02]  /*b5e0*/  HADD2.F32 R66, -RZ, R66.H1_H1 ;  /* 0x30000042ff427230 */ /* 0x000fe40000004100 */
[----:B------:R-:W-:Y:S01]  /*b5f0*/  FMUL.FTZ R71, R67, R69 ;  /* 0x0000004543477220 */ /* 0x000fe20000410000 */
[--C-:B------:R-:W-:Y:S01]  /*b600*/  HADD2.F32 R68, -RZ, R141.reuse.H0_H0 ;  /* 0x2000008dff447230 */ /* 0x100fe20000004100 */
[----:B------:R-:W-:Y:S01]  /*b610*/  F2FP.SATFINITE.E4M3.F32.PACK_AB_MERGE_C R72, R83, R72, RZ ;  /* 0x000000485348723e */ /* 0x000fe200048070ff */
        /* <DEDUP_REMOVED lines=8> */
[----:B------:R-:W-:Y:S01]  /*b6a0*/  F2FP.SATFINITE.E4M3.F32.PACK_AB_MERGE_C R62, R73, R78, RZ ;  /* 0x0000004e493e723e */ /* 0x000fe200048070ff */
[----:B------:R-:W-:Y:S01]  /*b6b0*/  FFMA.FTZ R143, R66, R141, R143 ;  /* 0x0000008d428f7223 */ /* 0x000fe2000001008f */
[----:B------:R-:W-:Y:S01]  /*b6c0*/  F2FP.F16.E4M3.UNPACK_B R73, R52 ;  /* 0x00000034ff49723e */ /* 0x000fe200020006ff */
[----:B------:R-:W-:Y:S01]  /*b6d0*/  HADD2.F32 R69, -RZ, R68.H0_H0 ;  /* 0x20000044ff457230 */ /* 0x000fe20000004100 */
[----:B------:R-:W-:-:S02]  /*b6e0*/  F2FP.F16.E4M3.UNPACK_B R67, R60 ;  /* 0x0000003cff43723e */ /* 0x000fc400020006ff */
[----:B------:R-:W-:Y:S01]  /*b6f0*/  F2FP.SATFINITE.E4M3.F32.PACK_AB_MERGE_C R64, R77, R74, R64 ;  /* 0x0000004a4d40723e */ /* 0x000fe20004807040 */
[----:B------:R-:W-:Y:S01]  /*b700*/  HADD2.F32 R74, -RZ, R73.H0_H0 ;  /* 0x20000049ff4a7230 */ /* 0x000fe20000004100 */
[----:B------:R-:W-:Y:S01]  /*b710*/  F2FP.F16.E4M3.UNPACK_B R71, R50 ;  /* 0x00000032ff47723e */ /* 0x000fe200020006ff */
[----:B------:R-:W-:Y:S01]  /*b720*/  HADD2.F32 R66, -RZ, R67.H0_H0 ;  /* 0x20000043ff427230 */ /* 0x000fe20000004100 */
[----:B------:R-:W-:Y:S01]  /*b730*/  F2FP.SATFINITE.E4M3.F32.PACK_AB_MERGE_C R62, R81, R54, R62 ;  /* 0x00000036513e723e */ /* 0x000fe2000480703e */
[----:B------:R-:W-:Y:S01]  /*b740*/  HADD2.F32 R73, -RZ, R73.H1_H1 ;  /* 0x30000049ff497230 */ /* 0x000fe20000004100 */
        /* <DEDUP_REMOVED lines=10> */
[-C--:B------:R-:W-:Y:S01]  /*b7f0*/  FMUL.FTZ R75, R70, R73.reuse ;  /* 0x00000049464b7220 */ /* 0x080fe20000410000 */
[C---:B------:R-:W-:Y:S01]  /*b800*/  FMUL.FTZ R73, R68.reuse, R73 ;  /* 0x0000004944497220 */ /* 0x040fe20000410000 */
[----:B------:R-:W-:Y:S02]  /*b810*/  F2FP.F16.E4M3.UNPACK_B R69, R53.H1 ;  /* 0x00000035ff45723e */ /* 0x000fe400030006ff */
[----:B------:R-:W-:Y:S01]  /*b820*/  F2FP.F16.E4M3.UNPACK_B R72, R52.H1 ;  /* 0x00000034ff48723e */ /* 0x000fe200030006ff */
[-C--:B------:R-:W-:Y:S01]  /*b830*/  FFMA.FTZ R53, R68, R71.reuse, -R75 ;  /* 0x0000004744357223 */ /* 0x080fe2000001084b */
[----:B------:R-:W-:Y:S01]  /*b840*/  F2FP.F16.E4M3.UNPACK_B R60, R60.H1 ;  /* 0x0000003cff3c723e */ /* 0x000fe200030006ff */
[----:B------:R-:W-:Y:S01]  /*b850*/  FFMA.FTZ R78, R70, R71, R73 ;  /* 0x00000047464e7223 */ /* 0x000fe20000010049 */
        /* <DEDUP_REMOVED lines=9> */
[----:B------:R-:W-:Y:S02]  /*b8f0*/  HADD2.F32 R60, -RZ, R60.H1_H1 ;  /* 0x3000003cff3c7230 */ /* 0x000fe40000004100 */
[--C-:B------:R-:W-:Y:S02]  /*b900*/  HADD2.F32 R71, -RZ, R50.reuse.H0_H0 ;  /* 0x20000032ff477230 */ /* 0x100fe40000004100 */
[----:B------:R-:W-:Y:S01]  /*b910*/  FMUL.FTZ R81, R69, R72 ;  /* 0x0000004845517220 */ /* 0x000fe20000410000 */
[----:B------:R-:W-:-:S02]  /*b920*/  HADD2.F32 R70, -RZ, R50.H1_H1 ;  /* 0x30000032ff467230 */ /* 0x000fc40000004100 */
[----:B------:R-:W-:Y:S01]  /*b930*/  FMUL.FTZ R72, R60, R72 ;  /* 0x000000483c487220 */ /* 0x000fe20000410000 */
[----:B------:R-:W-:Y:S01]  /*b940*/  F2FP.F16.E4M3.UNPACK_B R50, R51 ;  /* 0x00000033ff32723e */ /* 0x000fe200020006ff */
[----:B------:R-:W-:Y:S01]  /*b950*/  FFMA.FTZ R79, R68, R71, R73 ;  /* 0x00000047444f7223 */ /* 0x000fe20000010049 */
[----:B------:R-:W-:Y:S01]  /*b960*/  F2FP.F16.E4M3.UNPACK_B R73, R49 ;  /* 0x00000031ff49723e */ /* 0x000fe200020006ff */
[-C--:B------:R-:W-:Y:S01]  /*b970*/  FFMA.FTZ R80, R60, R70.reuse, -R81 ;  /* 0x000000463c507223 */ /* 0x080fe20000010851 */
[----:B------:R-:W-:Y:S01]  /*b980*/  F2FP.F16.E4M3.UNPACK_B R60, R55 ;  /* 0x00000037ff3c723e */ /* 0x000fe200020006ff */
[----:B------:R-:W-:Y:S01]  /*b990*/  FFMA.FTZ R77, R52, R71, -R75 ;  /* 0x00000047344d7223 */ /* 0x000fe2000001084b */
[----:B------:R-:W-:Y:S01]  /*b9a0*/  F2FP.F16.E4M3.UNPACK_B R51, R51.H1 ;  /* 0x00000033ff33723e */ /* 0x000fe200030006ff */
[----:B------:R-:W-:Y:S01]  /*b9b0*/  FFMA.FTZ R82, R69, R70, R72 ;  /* 0x0000004645527223 */ /* 0x000fe20000010048 */
[----:B------:R-:W-:Y:S01]  /*b9c0*/  F2FP.F16.E4M3.UNPACK_B R68, R55.H1 ;  /* 0x00000037ff44723e */ /* 0x000fe200030006ff */
[----:B------:R-:W-:Y:S01]  /*b9d0*/  HADD2.F32 R52, -RZ, R50.H0_H0 ;  /* 0x20000032ff347230 */ /* 0x000fe20000004100 */
[-C--:B------:R-:W-:Y:S01]  /*b9e0*/  F2FP.F16.E4M3.UNPACK_B R70, R48.reuse.H1 ;  /* 0x00000030ff46723e */ /* 0x080fe200030006ff */
        /* <DEDUP_REMOVED lines=23> */
[C---:B------:R-:W-:Y:S01]  /*bb60*/  FMUL.FTZ R69, R51.reuse, R74 ;  /* 0x0000004a33457220 */ /* 0x040fe20000410000 */
[----:B------:R-:W-:Y:S02]  /*bb70*/  HADD2.F32 R70, -RZ, R70.H1_H1 ;  /* 0x30000046ff467230 */ /* 0x000fe40000004100 */
[----:B------:R-:W-:Y:S01]  /*bb80*/  FFMA.FTZ R81, R52, R71, -R81 ;  /* 0x0000004734517223 */ /* 0x000fe20000010851 */
[----:B------:R-:W-:Y:S02]  /*bb90*/  HADD2.F32 R50, -RZ, R50.H1_H1 ;  /* 0x30000032ff327230 */ /* 0x000fe40000004100 */
[-C--:B------:R-:W-:Y:S01]  /*bba0*/  FMUL.FTZ R55, R60, R73.reuse ;  /* 0x000000493c377220 */ /* 0x080fe20000410000 */
[----:B------:R-:W-:Y:S02]  /*bbb0*/  HADD2.F32 R49, -RZ, R49.H1_H1 ;  /* 0x30000031ff317230 */ /* 0x000fe40000004100 */
[-C--:B------:R-:W-:Y:S01]  /*bbc0*/  FFMA.FTZ R51, R51, R70.reuse, -R48 ;  /* 0x0000004633337223 */ /* 0x080fe20000010830 */
[----:B------:R-:W-:Y:S01]  /*bbd0*/  FFMA.FTZ R68, R68, R70, R69 ;  /* 0x0000004644447223 */ /* 0x000fe20000010045 */
[----:B------:R-:W-:Y:S01]  /*bbe0*/  FMUL.FTZ R73, R50, R73 ;  /* 0x0000004932497220 */ /* 0x000fe20000410000 */
[----:B------:R-:W-:-:S02]  /*bbf0*/  IMAD.MOV.U32 R48, RZ, RZ, R64 ;  /* 0x000000ffff307224 */ /* 0x000fc400078e0040 */
[-C--:B------:R-:W-:Y:S01]  /*bc00*/  FFMA.FTZ R50, R50, R49.reuse, -R55 ;  /* 0x0000003132327223 */ /* 0x080fe20000010837 */
[----:B------:R-:W-:Y:S01]  /*bc10*/  F2FP.SATFINITE.E4M3.F32.PACK_AB_MERGE_C R51, R51, R86, RZ ;  /* 0x000000563333723e */ /* 0x000fe200048070ff */
[----:B------:R-:W-:Y:S01]  /*bc20*/  FFMA.FTZ R73, R60, R49, R73 ;  /* 0x000000313c497223 */ /* 0x000fe20000010049 */
[----:B------:R-:W-:Y:S01]  /*bc30*/  F2FP.SATFINITE.E4M3.F32.PACK_AB_MERGE_C R68, R68, R75, RZ ;  /* 0x0000004b4444723e */ /* 0x000fe200048070ff */
[----:B------:R-:W-:Y:S01]  /*bc40*/  IMAD.MOV.U32 R52, RZ, RZ, R65 ;  /* 0x000000ffff347224 */ /* 0x000fe200078e0041 */
[----:B------:R-:W-:Y:S02]  /*bc50*/  F2FP.SATFINITE.E4M3.F32.PACK_AB_MERGE_C R49, R53, R66, R77 ;  /* 0x000000423531723e */ /* 0x000fe4000480704d */
[----:B------:R-:W-:Y:S01]  /*bc60*/  F2FP.SATFINITE.E4M3.F32.PACK_AB_MERGE_C R51, R50, R81, R51 ;  /* 0x000000513233723e */ /* 0x000fe20004807033 */
[----:B------:R-:W-:Y:S01]  /*bc70*/  IMAD.MOV.U32 R50, RZ, RZ, R62 ;  /* 0x000000ffff327224 */ /* 0x000fe200078e003e */
[----:B------:R-:W-:Y:S02]  /*bc80*/  F2FP.SATFINITE.E4M3.F32.PACK_AB_MERGE_C R53, R78, R67, R79 ;  /* 0x000000434e35723e */ /* 0x000fe4000480704f */
[----:B------:R-:W-:-:S07]  /*bc90*/  F2FP.SATFINITE.E4M3.F32.PACK_AB_MERGE_C R55, R73, R84, R68 ;  /* 0x000000544937723e */ /* 0x000fce0004807044 */
.L_x_8405:
[----:B------:R-:W-:Y:S05]  /*bca0*/  BSYNC B1 ;  /* 0x0000000000017941 */ /* 0x000fea0003800000 */
.L_x_8404:
[----:B------:R-:W-:Y:S01]  /*bcb0*/  ISETP.GE.AND P2, PT, R63, R145, PT ;  /* 0x000000913f00720c */ /* 0x000fe20003f46270 */
[----:B------:R-:W-:Y:S02]  /*bcc0*/  ULDC.64 UR4, c[0x0][0x208] ;  /* 0x0000820000047ab9 */ /* 0x000fe40000000a00 */
[----:B-1----:R1:W-:Y:S10]  /*bcd0*/  STG.E.128 desc[UR4][R58.64], R48 ;  /* 0x000000303a007986 */ /* 0x0023f4000c101d04 */
[----:B------:R-:W-:Y:S05]  /*bce0*/  @P2 BRA `(.L_x_8382) ;  /* 0x0000000400fc2947 */ /* 0x000fea0003800000 */
[--C-:B-1----:R-:W-:Y:S01]  /*bcf0*/  SHF.R.S32.HI R48, RZ, 0x1f, R63.reuse ;  /* 0x0000001fff307819 */ /* 0x102fe2000001143f */
[----:B------:R-:W-:Y:S01]  /*bd00*/  ULDC.64 UR4, c[0x0][0x208] ;  /* 0x0000820000047ab9 */ /* 0x000fe20000000a00 */
[----:B------:R-:W-:-:S04]  /*bd10*/  IADD3 R63, P2, P3, R42, R124, R63 ;  /* 0x0000007c2a3f7210 */ /* 0x000fc80007b5e03f */
[----:B------:R-:W-:Y:S02]  /*bd20*/  IADD3.X R48, R38, R61, R48, P2, P3 ;  /* 0x0000003d26307210 */ /* 0x000fe400017e6430 */
[----:B------:R-:W-:-:S05]  /*bd30*/  IADD3 R56, P2, R63, R56, RZ ;  /* 0x000000383f387210 */ /* 0x000fca0007f5e0ff */
[----:B------:R-:W-:-:S05]  /*bd40*/  IMAD.X R57, R48, 0x1, R57, P2 ;  /* 0x0000000130397824 */ /* 0x000fca00010e0639 */
[----:B--2---:R1:W-:Y:S01]  /*bd50*/  STG.E.128 desc[UR4][R56.64], R52 ;  /* 0x0000003438007986 */ /* 0x0043e2000c101d04 */
[----:B------:R-:W-:Y:S05]  /*bd60*/  BRA `(.L_x_8382) ;  /* 0x0000000400dc7947 */ /* 0x000fea0003800000 */
.L_x_8345:
[----:B------:R-:W2:Y:S02]  /*bd70*/  LDL R48, [R1+0x4c] ;  /* 0x00004c0001307983 */ /* 0x000ea40000100800 */
[----:B--2---:R-:W-:-:S13]  /*bd80*/  R2UR UR4, R48 ;  /* 0x00000000300472ca */ /* 0x004fda00000e0000 */
[----:B------:R-:W-:-:S06]  /*bd90*/  UISETP.NE.AND UP0, UPT, UR4, 0x3, UPT ;  /* 0x000000030400788c */ /* 0x000fcc000bf05270 */
[----:B------:R-:W-:-:S13]  /*bda0*/  PLOP3.LUT P5, PT, PT, PT, UP0, 0x80, 0x0 ;  /* 0x000000000000781c */ /* 0x000fda0003faf008 */
[----:B------:R-:W-:Y:S05]  /*bdb0*/  @!P5 BRA `(.L_x_8406) ;  /* 0x000000000004d947 */ /* 0x000fea0003800000 */
[----:B------:R-:W-:Y:S01]  /*bdc0*/  BPT.TRAP 0x1 ;  /* 0x000000040000795c */ /* 0x000fe20000300000 */
.L_x_8406:
[----:B------:R-:W2:Y:S01]  /*bdd0*/  LDL R48, [R1] ;  /* 0x0000000001307983 */ /* 0x000ea20000100800 */
[----:B------:R-:W-:Y:S01]  /*bde0*/  IMAD R108, R17, 0x8, R16 ;  /* 0x00000008116c7824 */ /* 0x000fe200078e0210 */
[----:B------:R-:W-:Y:S01]  /*bdf0*/  BSSY B1, `(.L_x_8407) ;  /* 0x0000008000017945 */ /* 0x000fe20003800000 */
[----:B------:R-:W-:Y:S01]  /*be00*/  IMAD R117, R25, -0xe0, R2 ;  /* 0xffffff2019757824 */ /* 0x000fe200078e0202 */
[----:B------:R-:W-:-:S04]  /*be10*/  SHF.R.S32.HI R49, RZ, 0x1f, R25 ;  /* 0x0000001fff317819 */ /* 0x000fc80000011419 */
[----:B------:R-:W-:Y:S02]  /*be20*/  VIMNMX R117, R117, 0xe0, PT ;  /* 0x000000e075757848 */ /* 0x000fe40003fe0100 */
[----:B--2---:R-:W-:Y:S01]  /*be30*/  SHF.L.U32 R129, R48, 0x1f, RZ ;  /* 0x0000001f30817819 */ /* 0x004fe200000006ff */
[----:B------:R-:W-:-:S03]  /*be40*/  IMAD R48, R14, R25, RZ ;  /* 0x000000190e307224 */ /* 0x000fc600078e02ff */
[----:B------:R-:W0:Y:S02]  /*be50*/  SYNCS.PHASECHK.TRANS64.TRYWAIT P2, [R108+URZ+0x2e890], R129 ;  /* 0x02e890816c0075a7 */ /* 0x000e24000804017f */
[----:B0-----:R-:W-:Y:S05]  /*be60*/  @!P2 BRA `(.L_x_8408) ;  /* 0x000002400098a947 */ /* 0x001fea0003800000 */
.L_x_8665:
[----:B------:R-:W-:Y:S05]  /*be70*/  BSYNC B1 ;  /* 0x0000000000017941 */ /* 0x000fea0003800000 */
.L_x_8407:
[----:B------:R-:W-:Y:S01]  /*be80*/  ISETP.GE.AND P2, PT, R228, R117, PT ;  /* 0x00000075e400720c */ /* 0x000fe20003f46270 */
[----:B------:R-:W-:Y:S01]  /*be90*/  IMAD R49, R49, R130, R48 ;  /* 0x0000008231317224 */ /* 0x000fe200078e0230 */
[----:B------:R-:W-:Y:S01]  /*bea0*/  BSSY B1, `(.L_x_8409) ;  /* 0x0000016000017945 */ /* 0x000fe20003800000 */
[----:B------:R-:W-:-:S05]  /*beb0*/  IMAD.WIDE.U32 R52, R130, R25, RZ ;  /* 0x0000001982347225 */ /* 0x000fca00078e00ff */
[----:B------:R-:W-:-:S05]  /*bec0*/  IADD3 R57, R49, R53, RZ ;  /* 0x0000003531397210 */ /* 0x000fca0007ffe0ff */
[----:B------:R-:W-:Y:S05]  /*bed0*/  @P2 BRA `(.L_x_8410) ;  /* 0x0000000000482947 */ /* 0x000fea0003800000 */
[----:B------:R-:W1:Y:S01]  /*bee0*/  @!P0 LDS.128 R48, [R116+0x20400] ;  /* 0x0204000074308984 */ /* 0x000e620000000c00 */
[----:B------:R-:W2:Y:S01]  /*bef0*/  @!P0 LDC.64 R54, c[0x0][0x2e8] ;  /* 0x0000ba00ff368b82 */ /* 0x000ea20000000a00 */
[----:B------:R-:W-:Y:S01]  /*bf00*/  ULDC.64 UR4, c[0x0][0x208] ;  /* 0x0000820000047ab9 */ /* 0x000fe20000000a00 */
[----:B--2---:R-:W-:-:S04]  /*bf10*/  @!P0 IADD3 R54, P2, P3, R52, R54, R37 ;  /* 0x0000003634368210 */ /* 0x004fc80007b5e025 */
[----:B------:R-:W-:-:S05]  /*bf20*/  @!P0 IADD3.X R55, R57, R55, R104, P2, P3 ;  /* 0x0000003739378210 */ /* 0x000fca00017e6468 */
[----:B-1----:R1:W-:Y:S01]  /*bf30*/  @!P0 STG.E.128 desc[UR4][R54.64], R48 ;  /* 0x0000003036008986 */ /* 0x0023e2000c101d04 */
[----:B------:R-:W-:Y:S05]  /*bf40*/  @P1 BRA `(.L_x_8410) ;  /* 0x00000000002c1947 */ /* 0x000fea0003800000 */
[----:B------:R-:W-:Y:S01]  /*bf50*/  ULDC.64 UR4, c[0x0][0x2e8] ;  /* 0x0000ba0000047ab9 */ /* 0x000fe20000000a00 */
[----:B-1----:R-:W-:Y:S01]  /*bf60*/  VIADD R48, R28, 0x40 ;  /* 0x000000401c307836 */ /* 0x002fe20000000000 */
[----:B------:R-:W-:Y:S01]  /*bf70*/  IADD3 R54, P2, P3, R41, UR4, R52 ;  /* 0x0000000429367c10 */ /* 0x000fe2000fb5e034 */
[----:B------:R-:W-:-:S03]  /*bf80*/  ULDC.64 UR6, c[0x0][0x208] ;  /* 0x0000820000067ab9 */ /* 0x000fc60000000a00 */
[----:B------:R-:W-:Y:S02]  /*bf90*/  IADD3.X R55, R106, UR5, R57, P2, P3 ;  /* 0x000000056a377c10 */ /* 0x000fe400097e6439 */
[----:B------:R-:W-:-:S13]  /*bfa0*/  LOP3.LUT P2, RZ, R229, 0x4, RZ, 0xc0, !PT ;  /* 0x00000004e5ff7812 */ /* 0x000fda000784c0ff */
[----:B------:R-:W-:-:S04]  /*bfb0*/  @P2 VIADD R48, R28, 0xffffffc0 ;  /* 0xffffffc01c302836 */ /* 0x000fc80000000000 */
[----:B------:R-:W-:-:S04]  /*bfc0*/  IMAD R49, R17, 0x7000, R48 ;  /* 0x0000700011317824 */ /* 0x000fc800078e0230 */
[----:B------:R-:W-:-:S06]  /*bfd0*/  IMAD.IADD R49, R16, 0x1, R49 ;  /* 0x0000000110317824 */ /* 0x000fcc00078e0231 */
[----:B------:R-:W1:Y:S04]  /*bfe0*/  LDS.128 R48, [R49+0x20400] ;  /* 0x0204000031307984 */ /* 0x000e680000000c00 */
[----:B-1----:R2:W-:Y:S02]  /*bff0*/  STG.E.128 desc[UR6][R54.64], R48 ;  /* 0x0000003036007986 */ /* 0x0025e4000c101d06 */
.L_x_8410:
[----:B------:R-:W-:Y:S05]  /*c000*/  BSYNC B1 ;  /* 0x0000000000017941 */ /* 0x000fea0003800000 */
.L_x_8409:
[----:B-12---:R-:W-:Y:S01]  /*c010*/  VIADD R48, R228, 0x40 ;  /* 0x00000040e4307836 */ /* 0x006fe20000000000 */
[----:B------:R-:W-:Y:S04]  /*c020*/  BSSY B1, `(.L_x_8411) ;  /* 0x0000017000017945 */ /* 0x000fe80003800000 */
[----:B------:R-:W-:-:S13]  /*c030*/  ISETP.GE.AND P2, PT, R48, R117, PT ;  /* 0x000000753000720c */ /* 0x000fda0003f46270 */
[----:B------:R-:W-:Y:S05]  /*c040*/  @P2 BRA `(.L_x_8412) ;  /* 0x0000000000502947 */ /* 0x000fea0003800000 */
[----:B------:R-:W1:Y:S01]  /*c050*/  @!P0 LDS.128 R48, [R116+0x22400] ;  /* 0x0224000074308984 */ /* 0x000e620000000c00 */
[----:B------:R-:W2:Y:S01]  /*c060*/  @!P0 LDC.64 R54, c[0x0][0x2e8] ;  /* 0x0000ba00ff368b82 */ /* 0x000ea20000000a00 */
[----:B------:R-:W-:Y:S01]  /*c070*/  IADD3 R56, P2, R102, R52, RZ ;  /* 0x0000003466387210 */ /* 0x000fe20007f5e0ff */
[----:B------:R-:W-:-:S04]  /*c080*/  ULDC.64 UR4, c[0x0][0x208] ;  /* 0x0000820000047ab9 */ /* 0x000fc80000000a00 */
[----:B------:R-:W-:Y:S01]  /*c090*/  IMAD.X R59, R57, 0x1, R103, P2 ;  /* 0x00000001393b7824 */ /* 0x000fe200010e0667 */
        /* <DEDUP_REMOVED lines=15> */
.L_x_8412:
[----:B------:R-:W-:Y:S05]  /*c190*/  BSYNC B1 ;  /* 0x0000000000017941 */ /* 0x000fea0003800000 */
.L_x_8411:
[----:B-12---:R-:W-:Y:S01]  /*c1a0*/  VIADD R48, R228, 0x80 ;  /* 0x00000080e4307836 */ /* 0x006fe20000000000 */
[----:B------:R-:W-:Y:S04]  /*c1b0*/  BSSY B1, `(.L_x_8413) ;  /* 0x0000017000017945 */ /* 0x000fe80003800000 */
[----:B------:R-:W-:-:S13]  /*c1c0*/  ISETP.GE.AND P2, PT, R48, R117, PT ;  /* 0x000000753000720c */ /* 0x000fda0003f46270 */
[----:B------:R-:W-:Y:S05]  /*c1d0*/  @P2 BRA `(.L_x_8414) ;  /* 0x0000000000502947 */ /* 0x000fea0003800000 */
[----:B------:R-:W1:Y:S01]  /*c1e0*/  @!P0 LDS.128 R48, [R116+0x24400] ;  /* 0x0244000074308984 */ /* 0x000e620000000c00 */
[----:B------:R-:W2:Y:S01]  /*c1f0*/  @!P0 LDC.64 R54, c[0x0][0x2e8] ;  /* 0x0000ba00ff368b82 */ /* 0x000ea20000000a00 */
[----:B------:R-:W-:Y:S01]  /*c200*/  LEA R56, P2, R40, R52, 0x7 ;  /* 0x0000003428387211 */ /* 0x000fe200078438ff */
        /* <DEDUP_REMOVED lines=12> */
[----:B------:R-:W-:-:S05]  /*c2d0*/  @P2 IADD3 R48, R28, -0x40, RZ ;  /* 0xffffffc01c302810 */ /* 0x000fca0007ffe0ff */
[----:B------:R-:W-:-:S04]  /*c2e0*/  IMAD R49, R17, 0x7000, R48 ;  /* 0x0000700011317824 */ /* 0x000fc800078e0230 */
[----:B------:R-:W-:-:S06]  /*c2f0*/  IMAD.IADD R49, R16, 0x1, R49 ;  /* 0x0000000110317824 */ /* 0x000fcc00078e0231 */
[----:B------:R-:W1:Y:S04]  /*c300*/  LDS.128 R48, [R49+0x24400] ;  /* 0x0244000031307984 */ /* 0x000e680000000c00 */
[----:B-1----:R2:W-:Y:S02]  /*c310*/  STG.E.128 desc[UR6][R54.64], R48 ;  /* 0x0000003036007986 */ /* 0x0025e4000c101d06 */
.L_x_8414:
[----:B------:R-:W-:Y:S05]  /*c320*/  BSYNC B1 ;  /* 0x0000000000017941 */ /* 0x000fea0003800000 */
.L_x_8413:
[----:B-12---:R-:W-:-:S05]  /*c330*/  VIADD R48, R228, 0xc0 ;  /* 0x000000c0e4307836 */ /* 0x006fca0000000000 */
[----:B------:R-:W-:-:S13]  /*c340*/  ISETP.GE.AND P2, PT, R48, R117, PT ;  /* 0x000000753000720c */ /* 0x000fda0003f46270 */
[----:B------:R-:W-:Y:S05]  /*c350*/  @P2 BRA `(.L_x_8382) ;  /* 0x0000000000602947 */ /* 0x000fea0003800000 */
[----:B------:R-:W1:Y:S01]  /*c360*/  LDC.64 R50, c[0x0][0x300] ;  /* 0x0000c000ff327b82 */ /* 0x000e620000000a00 */
[----:B------:R-:W-:Y:S01]  /*c370*/  IMAD.MOV.U32 R54, RZ, RZ, R52 ;  /* 0x000000ffff367224 */ /* 0x000fe200078e0034 */
[----:B------:R-:W-:Y:S01]  /*c380*/  ULDC.64 UR4, c[0x0][0x208] ;  /* 0x0000820000047ab9 */ /* 0x000fe20000000a00 */
        /* <DEDUP_REMOVED lines=21> */
.L_x_8382:
[----:B------:R-:W-:Y:S05]  /*c4e0*/  BSYNC B0 ;  /* 0x0000000000007941 */ /* 0x000fea0003800000 */
.L_x_8344:
        /* <DEDUP_REMOVED lines=17> */
.L_x_8416:
[----:B------:R-:W-:Y:S05]  /*c600*/  BSYNC B0 ;  /* 0x0000000000007941 */ /* 0x000fea0003800000 */
.L_x_8415:
[----:B------:R-:W2:Y:S01]  /*c610*/  SYNCS.PHASECHK.TRANS64.TRYWAIT P3, [R108+URZ+0x2e8b0], R129 ;  /* 0x02e8b0816c0075a7 */ /* 0x000ea2000806017f */
[----:B------:R-:W-:Y:S01]  /*c620*/  ULDC.64 UR4, c[0x0][0x318] ;  /* 0x0000c60000047ab9 */ /* 0x000fe20000000a00 */
[----:B------:R-:W-:Y:S01]  /*c630*/  ULDC.64 UR60, c[0x0][0x328] ;  /* 0x0000ca00003c7ab9 */ /* 0x000fe20000000a00 */
[----:B------:R-:W-:Y:S01]  /*c640*/  IMAD.U32 R233, RZ, RZ, UR4 ;  /* 0x00000004ffe97e24 */ /* 0x000fe2000f8e00ff */
[----:B------:R-:W-:Y:S01]  /*c650*/  BSSY B0, `(.L_x_8417) ;  /* 0x0000003000007945 */ /* 0x000fe20003800000 */
[----:B------:R-:W-:-:S03]  /*c660*/  IMAD.U32 R232, RZ, RZ, UR5 ;  /* 0x00000005ffe87e24 */ /* 0x000fc6000f8e00ff */
[----:B--2---:R-:W-:Y:S05]  /*c670*/  @!P3 BRA `(.L_x_8418) ;  /* 0x0000023800a8b947 */ /* 0x004fea0003800000 */
.L_x_8666:
[----:B------:R-:W-:Y:S05]  /*c680*/  BSYNC B0 ;  /* 0x0000000000007941 */ /* 0x000fea0003800000 */
.L_x_8417:
[----:B------:R-:W-:Y:S01]  /*c690*/  ISETP.GE.AND P3, PT, R228, R117, PT ;  /* 0x00000075e400720c */ /* 0x000fe20003f66270 */
[----:B------:R-:W-:Y:S01]  /*c6a0*/  BSSY B0, `(.L_x_8419) ;  /* 0x000001a000007945 */ /* 0x000fe20003800000 */
[----:B------:R-:W-:-:S11]  /*c6b0*/  IMAD.WIDE R52, R25, 0xe0, R98 ;  /* 0x000000e019347825 */ /* 0x000fd600078e0262 */
[----:B------:R-:W-:Y:S05]  /*c6c0*/  @P3 BRA `(.L_x_8420) ;  /* 0x00000000005c3947 */ /* 0x000fea0003800000 */
[----:B------:R-:W-:Y:S01]  /*c6d0*/  ULDC UR6, c[0x0][0x2f4] ;  /* 0x0000bd0000067ab9 */ /* 0x000fe20000000800 */
[----:B------:R-:W-:Y:S01]  /*c6e0*/  PLOP3.LUT P4, PT, PT, PT, PT, 0x8, 0x0 ;  /* 0x000000000000781c */ /* 0x000fe20003f8e170 */
[----:B------:R-:W-:Y:S01]  /*c6f0*/  IMAD.MOV.U32 R49, RZ, RZ, R107 ;  /* 0x000000ffff317224 */ /* 0x000fe200078e006b */
[----:B------:R-:W-:Y:S01]  /*c700*/  ISETP.GE.AND P3, PT, R4, UR6, PT ;  /* 0x0000000604007c0c */ /* 0x000fe2000bf66270 */
[----:B------:R-:W-:Y:S01]  /*c710*/  IMAD R51, R53, UR60, RZ ;  /* 0x0000003c35337c24 */ /* 0x000fe2000f8e02ff */
[----:B------:R-:W-:Y:S02]  /*c720*/  R2UR UR5, R233 ;  /* 0x00000000e90572ca */ /* 0x000fe400000e0000 */
[----:B-1----:R-:W-:Y:S01]  /*c730*/  MOV R48, R44 ;  /* 0x0000002c00307202 */ /* 0x002fe20000000f00 */
[----:B------:R-:W-:Y:S01]  /*c740*/  IMAD R51, R52, UR61, R51 ;  /* 0x0000003d34337c24 */ /* 0x000fe2000f8e0233 */
[----:B------:R-:W-:-:S03]  /*c750*/  R2UR UR4, R232 ;  /* 0x00000000e80472ca */ /* 0x000fc600000e0000 */
[----:B------:R-:W-:-:S04]  /*c760*/  IMAD.WIDE.U32 R48, R52, UR60, R48 ;  /* 0x0000003c34307c25 */ /* 0x000fc8000f8e0030 */
[----:B------:R-:W-:Y:S01]  /*c770*/  @!P3 LOP3.LUT P5, RZ, R229, 0x4, RZ, 0xc0, !PT ;  /* 0x00000004e5ffb812 */ /* 0x000fe200078ac0ff */
[----:B------:R-:W-:-:S03]  /*c780*/  @!P3 VIADD R56, R115, 0x40 ;  /* 0x000000407338b836 */ /* 0x000fc60000000000 */
[----:B------:R-:W-:Y:S02]  /*c790*/  @!P3 PLOP3.LUT P4, PT, P5, PT, PT, 0x80, 0x0 ;  /* 0x000000000000b81c */ /* 0x000fe40002f8f070 */
[----:B------:R-:W-:-:S04]  /*c7a0*/  IADD3 R54, P5, R48, UR5, RZ ;  /* 0x0000000530367c10 */ /* 0x000fc8000ffbe0ff */
[----:B------:R-:W-:Y:S01]  /*c7b0*/  IADD3.X R55, R49, UR4, R51, P5, !PT ;  /* 0x0000000431377c10 */ /* 0x000fe2000affe433 */
[----:B------:R-:W-:-:S06]  /*c7c0*/  ULDC.64 UR4, c[0x0][0x208] ;  /* 0x0000820000047ab9 */ /* 0x000fcc0000000a00 */
[----:B------:R-:W-:Y:S01]  /*c7d0*/  @P4 VIADD R56, R115, 0xffffffc0 ;  /* 0xffffffc073384836 */ /* 0x000fe20000000000 */
[----:B------:R-:W-:-:S03]  /*c7e0*/  ISETP.GE.AND P4, PT, R18, UR6, PT ;  /* 0x0000000612007c0c */ /* 0x000fc6000bf86270 */
[----:B------:R-:W-:-:S10]  /*c7f0*/  @!P3 IMAD.IADD R56, R16, 0x1, R56 ;  /* 0x000000011038b824 */ /* 0x000fd400078e0238 */
[----:B------:R-:W1:Y:S04]  /*c800*/  @!P4 LDS.128 R48, [R116+0xe400] ;  /* 0x00e400007430c984 */ /* 0x000e680000000c00 */
[----:B-1----:R-:W-:Y:S04]  /*c810*/  @!P4 STG.E.128 desc[UR4][R54.64], R48 ;  /* 0x000000303600c986 */ /* 0x002fe8000c101d04 */
[----:B------:R-:W1:Y:S04]  /*c820*/  @!P3 LDS.128 R48, [R56+0xe400] ;  /* 0x00e400003830b984 */ /* 0x000e680000000c00 */
[----:B-1----:R3:W-:Y:S02]  /*c830*/  @!P3 STG.E.128 desc[UR4][R54.64+0x40], R48 ;  /* 0x000040303600b986 */ /* 0x0027e4000c101d04 */
.L_x_8420:
[----:B------:R-:W-:Y:S05]  /*c840*/  BSYNC B0 ;  /* 0x0000000000007941 */ /* 0x000fea0003800000 */
.L_x_8419:
[----:B-1-3--:R-:W-:Y:S01]  /*c850*/  VIADD R48, R228, 0x40 ;  /* 0x00000040e4307836 */ /* 0x00afe20000000000 */
[----:B------:R-:W-:Y:S04]  /*c860*/  BSSY B0, `(.L_x_8421) ;  /* 0x000001c000007945 */ /* 0x000fe80003800000 */
[----:B------:R-:W-:-:S13]  /*c870*/  ISETP.GE.AND P3, PT, R48, R117, PT ;  /* 0x000000753000720c */ /* 0x000fda0003f66270 */
[----:B------:R-:W-:Y:S05]  /*c880*/  @P3 BRA `(.L_x_8422) ;  /* 0x0000000000643947 */ /* 0x000fea0003800000 */
[----:B------:R-:W-:Y:S01]  /*c890*/  ULDC UR6, c[0x0][0x2f4] ;  /* 0x0000bd0000067ab9 */ /* 0x000fe20000000800 */
[----:B------:R-:W-:Y:S01]  /*c8a0*/  PLOP3.LUT P4, PT, PT, PT, PT, 0x8, 0x0 ;  /* 0x000000000000781c */ /* 0x000fe20003f8e170 */
[----:B------:R-:W-:Y:S01]  /*c8b0*/  IMAD.MOV.U32 R48, RZ, RZ, R44 ;  /* 0x000000ffff307224 */ /* 0x000fe200078e002c */
[----:B------:R-:W-:Y:S01]  /*c8c0*/  ISETP.GE.AND P3, PT, R4, UR6, PT ;  /* 0x0000000604007c0c */ /* 0x000fe2000bf66270 */
[----:B------:R-:W-:Y:S01]  /*c8d0*/  IMAD.MOV.U32 R49, RZ, RZ, R107 ;  /* 0x000000ffff317224 */ /* 0x000fe200078e006b */
[----:B------:R-:W-:Y:S02]  /*c8e0*/  R2UR UR4, R233 ;  /* 0x00000000e90472ca */ /* 0x000fe400000e0000 */
[----:B------:R-:W-:-:S09]  /*c8f0*/  R2UR UR7, R232 ;  /* 0x00000000e80772ca */ /* 0x000fd200000e0000 */
        /* <DEDUP_REMOVED lines=9> */
[----:B------:R-:W-:Y:S01]  /*c990*/  IMAD R51, R51, UR61, R50 ;  /* 0x0000003d33337c24 */ /* 0x000fe2000f8e0232 */
[----:B------:R-:W-:Y:S01]  /*c9a0*/  ULDC.64 UR4, c[0x0][0x208] ;  /* 0x0000820000047ab9 */ /* 0x000fe20000000a00 */
[----:B------:R-:W-:-:S03]  /*c9b0*/  @!P3 IMAD.IADD R56, R16, 0x1, R56 ;  /* 0x000000011038b824 */ /* 0x000fc600078e0238 */
[----:B------:R-:W-:Y:S02]  /*c9c0*/  IADD3.X R55, R49, UR7, R51, P4, !PT ;  /* 0x0000000731377c10 */ /* 0x000fe4000a7fe433 */
[----:B------:R-:W-:-:S13]  /*c9d0*/  ISETP.GE.AND P4, PT, R18, UR6, PT ;  /* 0x0000000612007c0c */ /* 0x000fda000bf86270 */
[----:B------:R-:W1:Y:S04]  /*c9e0*/  @!P4 LDS.128 R48, [R116+0x10400] ;  /* 0x010400007430c984 */ /* 0x000e680000000c00 */
[----:B-1----:R-:W-:Y:S04]  /*c9f0*/  @!P4 STG.E.128 desc[UR4][R54.64], R48 ;  /* 0x000000303600c986 */ /* 0x002fe8000c101d04 */
[----:B------:R-:W1:Y:S04]  /*ca00*/  @!P3 LDS.128 R48, [R56+0x10400] ;  /* 0x010400003830b984 */ /* 0x000e680000000c00 */
[----:B-1----:R1:W-:Y:S02]  /*ca10*/  @!P3 STG.E.128 desc[UR4][R54.64+0x40], R48 ;  /* 0x000040303600b986 */ /* 0x0023e4000c101d04 */
.L_x_8422:
[----:B------:R-:W-:Y:S05]  /*ca20*/  BSYNC B0 ;  /* 0x0000000000007941 */ /* 0x000fea0003800000 */
.L_x_8421:
[----:B-1----:R-:W-:Y:S01]  /*ca30*/  IADD3 R48, R228, 0x80, RZ ;  /* 0x00000080e4307810 */ /* 0x002fe20007ffe0ff */
[----:B------:R-:W-:Y:S03]  /*ca40*/  BSSY B0, `(.L_x_8423) ;  /* 0x000001c000007945 */ /* 0x000fe60003800000 */
        /* <DEDUP_REMOVED lines=27> */
.L_x_8424:
[----:B------:R-:W-:Y:S05]  /*cc00*/  BSYNC B0 ;  /* 0x0000000000007941 */ /* 0x000fea0003800000 */
.L_x_8423:
[----:B-1----:R-:W-:Y:S01]  /*cc10*/  VIADD R48, R228, 0xc0 ;  /* 0x000000c0e4307836 */ /* 0x002fe20000000000 */
[----:B------:R-:W-:Y:S04]  /*cc20*/  BSSY B0, `(.L_x_8425) ;  /* 0x000001c000007945 */ /* 0x000fe80003800000 */
[----:B------:R-:W-:-:S13]  /*cc30*/  ISETP.GE.AND P3, PT, R48, R117, PT ;  /* 0x000000753000720c */ /* 0x000fda0003f66270 */
[----:B------:R-:W-:Y:S05]  /*cc40*/  @P3 BRA `(.L_x_8426) ;  /* 0x0000000000643947 */ /* 0x000fea0003800000 */
[----:B------:R-:W-:Y:S01]  /*cc50*/  ULDC UR6, c[0x0][0x2f4] ;  /* 0x0000bd0000067ab9 */ /* 0x000fe20000000800 */
[----:B------:R-:W-:Y:S01]  /*cc60*/  PLOP3.LUT P4, PT, PT, PT, PT, 0x8, 0x0 ;  /* 0x000000000000781c */ /* 0x000fe20003f8e170 */
[----:B------:R-:W-:Y:S01]  /*cc70*/  IMAD.MOV.U32 R48, RZ, RZ, R44 ;  /* 0x000000ffff307224 */ /* 0x000fe200078e002c */
[----:B------:R-:W-:Y:S02]  /*cc80*/  ISETP.GE.AND P3, PT, R4, UR6, PT ;  /* 0x0000000604007c0c */ /* 0x000fe4000bf66270 */
[----:B------:R-:W-:Y:S02]  /*cc90*/  R2UR UR4, R233 ;  /* 0x00000000e90472ca */ /* 0x000fe400000e0000 */
[----:B------:R-:W-:Y:S02]  /*cca0*/  MOV R49, R107 ;  /* 0x0000006b00317202 */ /* 0x000fe40000000f00 */
[----:B------:R-:W-:-:S07]  /*ccb0*/  R2UR UR7, R232 ;  /* 0x00000000e80772ca */ /* 0x000fce00000e0000 */
        /* <DEDUP_REMOVED lines=10> */
[----:B------:R-:W-:Y:S01]  /*cd60*/  @!P3 IMAD.IADD R54, R16, 0x1, R54 ;  /* 0x000000011036b824 */ /* 0x000fe200078e0236 */
[----:B------:R-:W-:Y:S02]  /*cd70*/  ULDC.64 UR4, c[0x0][0x208] ;  /* 0x0000820000047ab9 */ /* 0x000fe40000000a00 */
[----:B------:R-:W-:Y:S02]  /*cd80*/  IADD3.X R53, R49, UR7, R51, P4, !PT ;  /* 0x0000000731357c10 */ /* 0x000fe4000a7fe433 */
[----:B------:R-:W-:-:S13]  /*cd90*/  ISETP.GE.AND P4, PT, R18, UR6, PT ;  /* 0x0000000612007c0c */ /* 0x000fda000bf86270 */
[----:B------:R-:W1:Y:S04]  /*cda0*/  @!P4 LDS.128 R48, [R116+0x14400] ;  /* 0x014400007430c984 */ /* 0x000e680000000c00 */
[----:B-1----:R-:W-:Y:S04]  /*cdb0*/  @!P4 STG.E.128 desc[UR4][R52.64], R48 ;  /* 0x000000303400c986 */ /* 0x002fe8000c101d04 */
[----:B------:R-:W1:Y:S04]  /*cdc0*/  @!P3 LDS.128 R48, [R54+0x14400] ;  /* 0x014400003630b984 */ /* 0x000e680000000c00 */
[----:B-1----:R1:W-:Y:S02]  /*cdd0*/  @!P3 STG.E.128 desc[UR4][R52.64+0x40], R48 ;  /* 0x000040303400b986 */ /* 0x0023e4000c101d04 */
.L_x_8426:
[----:B------:R-:W-:Y:S05]  /*cde0*/  BSYNC B0 ;  /* 0x0000000000007941 */ /* 0x000fea0003800000 */
.L_x_8425:
[----:B-1----:R-:W3:Y:S01]  /*cdf0*/  LDL.LU R49, [R1] ;  /* 0x0000000001317983 */ /* 0x002ee20000300800 */
[----:B0-2---:R-:W-:Y:S01]  /*ce00*/  @!P2 VIADD R108, R108, 0x2e8c0 ;  /* 0x0002e8c06c6ca836 */ /* 0x005fe20000000000 */
[----:B------:R-:W-:Y:S01]  /*ce10*/  ISETP.NE.AND P3, PT, R109, RZ, PT ;  /* 0x000000ff6d00720c */ /* 0x000fe20003f65270 */
        /* <DEDUP_REMOVED lines=13> */
[----:B---3--:R-:W-:-:S05]  /*cef0*/  LOP3.LUT R49, R49, R48, RZ, 0x3c, !PT ;  /* 0x0000003031317212 */ /* 0x008fca00078e3cff */
[----:B------:R0:W-:Y:S01]  /*cf00*/  STL [R1], R49 ;  /* 0x0000003101007387 */ /* 0x0001e20000100800 */
[----:B------:R-:W-:Y:S05]  /*cf10*/  @P3 BRA `(.L_x_8427) ;  /* 0xffffff5c00103947 */ /* 0x000fea000383ffff */
[----:B0-----:R-:W0:Y:S01]  /*cf20*/  S2R R49, SR_TID.X ;  /* 0x0000000000317919 */ /* 0x001e220000002100 */
[----:B------:R-:W-:Y:S02]  /*cf30*/  PLOP3.LUT P0, PT, PT, PT, PT, 0x8, 0x0 ;  /* 0x000000000000781c */ /* 0x000fe40003f0e170 */
[----:B0-----:R-:W-:-:S04]  /*cf40*/  SHF.R.U32.HI R49, RZ, 0x7, R49 ;  /* 0x00000007ff317819 */ /* 0x001fc80000011631 */
[----:B------:R-:W-:-:S13]  /*cf50*/  ISETP.NE.AND P3, PT, R49, 0x1, PT ;  /* 0x000000013100780c */ /* 0x000fda0003f65270 */
[----:B------:R-:W-:Y:S06]  /*cf60*/  @!P3 BAR.ARV 0x9, 0x100 ;  /* 0x024400000000bb1d */ /* 0x000fec0000002000 */
.L_x_8339:
[----:B------:R-:W2:Y:S01]  /*cf70*/  LDL R2, [R1+0x54] ;  /* 0x0000540001027983 */ /* 0x000ea20000100800 */
[----:B------:R-:W1:Y:S01]  /*cf80*/  LDC R0, c[0x0][0x448] ;  /* 0x00011200ff007b82 */ /* 0x000e620000000800 */
[----:B------:R-:W-:Y:S01]  /*cf90*/  IMAD.MOV.U32 R136, RZ, RZ, RZ ;  /* 0x000000ffff887224 */ /* 0x000fe200078e00ff */
[----:B-1----:R-:W-:-:S13]  /*cfa0*/  ISETP.NE.AND P1, PT, R0, 0x1, PT ;  /* 0x000000010000780c */ /* 0x002fda0003f25270 */
[----:B------:R-:W1:Y:S08]  /*cfb0*/  @P1 LDC R3, c[0x0][0x44c] ;  /* 0x00011300ff031b82 */ /* 0x000e700000000800 */
[----:B------:R-:W3:Y:S01]  /*cfc0*/  @P1 LDC R0, c[0x0][0x450] ;  /* 0x00011400ff001b82 */ /* 0x000ee20000000800 */
[----:B--2---:R-:W-:-:S04]  /*cfd0*/  VIADD R2, R2, 0x7f ;  /* 0x0000007f02027836 */ /* 0x004fc80000000000 */
[----:B-1----:R-:W-:-:S05]  /*cfe0*/  @P1 IMAD.HI.U32 R3, R2, R3, RZ ;  /* 0x0000000302031227 */ /* 0x002fca00078e00ff */
[----:B---3--:R-:W-:-:S05]  /*cff0*/  @P1 SHF.R.U32.HI R2, RZ, R0, R3 ;  /* 0x00000000ff021219 */ /* 0x008fca0000011603 */
[----:B------:R-:W-:Y:S02]  /*d000*/  IMAD.IADD R3, R137, 0x1, R2 ;  /* 0x0000000189037824 */ /* 0x000fe400078e0202 */
[----:B------:R-:W-:-:S04]  /*d010*/  IMAD.MOV.U32 R2, RZ, RZ, RZ ;  /* 0x000000ffff027224 */ /* 0x000fc800078e00ff */
[----:B------:R-:W-:-:S05]  /*d020*/  IMAD.HI R2, R3, -0x6db6db6d, R2 ;  /* 0x9249249303027827 */ /* 0x000fca00078e0202 */
[----:B------:R-:W-:-:S04]  /*d030*/  SHF.R.U32.HI R3, RZ, 0x1f, R2 ;  /* 0x0000001fff037819 */ /* 0x000fc80000011602 */
[----:B------:R-:W-:-:S04]  /*d040*/  LEA.HI.SX32 R3, R2, R3, 0x19 ;  /* 0x0000000302037211 */ /* 0x000fc800078fcaff */
[----:B------:R-:W-:-:S04]  /*d050*/  VIMNMX R9, R138, R3, PT ;  /* 0x000000038a097248 */ /* 0x000fc80003fe0100 */
[----:B------:R-:W-:Y:S01]  /*d060*/  ISETP.GE.AND P1, PT, R9, 0x1, PT ;  /* 0x000000010900780c */ /* 0x000fe20003f26270 */
[----:B------:R-:W-:-:S12]  /*d070*/  @P0 BRA `(.L_x_8428) ;  /* 0x00000000000c0947 */ /* 0x000fd80003800000 */
[----:B------:R-:W1:Y:S01]  /*d080*/  FENCE.VIEW.ASYNC.G ;  /* 0x00000000000073c6 */ /* 0x000e620000000100 */
[----:B------:R-:W-:Y:S05]  /*d090*/  WARPSYNC.ALL ;  /* 0x0000000000007948 */ /* 0x000fea0003800000 */
[----:B-1----:R-:W-:Y:S06]  /*d0a0*/  BAR.ARV 0xc, 0x180 ;  /* 0x0306000000007b1d */ /* 0x002fec0000002000 */
.L_x_8428:
[----:B------:R-:W-:Y:S04]  /*d0b0*/  BSSY B0, `(.L_x_8429) ;  /* 0x0000021000007945 */ /* 0x000fe80003800000 */
[----:B------:R-:W-:Y:S05]  /*d0c0*/  @!P1 BRA `(.L_x_8430) ;  /* 0x00000000007c9947 */ /* 0x000fea0003800000 */
[----:B------:R-:W2:Y:S01]  /*d0d0*/  LDL R0, [R1+0x90] ;  /* 0x0000900001007983 */ /* 0x000ea20000100800 */
[----:B------:R-:W-:Y:S01]  /*d0e0*/  ULDC UR4, c[0x0][0x9f0] ;  /* 0x00027c0000047ab9 */ /* 0x000fe20000000800 */
[----:B--2---:R-:W-:-:S04]  /*d0f0*/  ISETP.NE.AND P0, PT, R0, RZ, PT ;  /* 0x000000ff0000720c */ /* 0x004fc80003f05270 */
[----:B------:R-:W-:-:S04]  /*d100*/  SEL R6, R0, UR4, P0 ;  /* 0x0000000400067c07 */ /* 0x000fc80008000000 */
[-C--:B------:R-:W-:Y:S02]  /*d110*/  IABS R5, R6.reuse ;  /* 0x0000000600057213 */ /* 0x080fe40000000000 */
[----:B------:R-:W-:Y:S02]  /*d120*/  IABS R10, R6 ;  /* 0x00000006000a7213 */ /* 0x000fe40000000000 */
[----:B------:R-:W1:Y:S01]  /*d130*/  I2F.RP R4, R5 ;  /* 0x0000000500047306 */ /* 0x000e620000209400 */
[----:B------:R-:W-:Y:S02]  /*d140*/  IADD3 R0, R6, -0x1, R9 ;  /* 0xffffffff06007810 */ /* 0x000fe40007ffe009 */
[----:B------:R-:W-:-:S05]  /*d150*/  IMAD.MOV R10, RZ, RZ, -R10 ;  /* 0x000000ffff0a7224 */ /* 0x000fca00078e0a0a */
        /* <DEDUP_REMOVED lines=22> */
.L_x_8430:
[----:B------:R-:W-:Y:S05]  /*d2c0*/  BSYNC B0 ;  /* 0x0000000000007941 */ /* 0x000fea0003800000 */
.L_x_8429:
[----:B------:R-:W2:Y:S01]  /*d2d0*/  LDL R0, [R1+0xa0] ;  /* 0x0000a00001007983 */ /* 0x000ea20000100800 */
[----:B------:R-:W-:Y:S02]  /*d2e0*/  PLOP3.LUT P0, PT, PT, PT, PT, 0x80, 0x0 ;  /* 0x000000000000781c */ /* 0x000fe40003f0f070 */
        /* <DEDUP_REMOVED lines=16> */
[----:B------:R-:W-:Y:S02]  /*d3f0*/  MOV R123, RZ ;  /* 0x000000ff007b7202 */ /* 0x000fe40000000f00 */
        /* <DEDUP_REMOVED lines=25> */
[----:B------:R1:W-:Y:S01]  /*d590*/  STL [R1+0x58], R4 ;  /* 0x0000580401007387 */ /* 0x0003e20000100800 */
[----:B------:R-:W-:-:S04]  /*d5a0*/  VIADDMNMX R136, R4, R136, R9, PT ;  /* 0x0000008804887246 */ /* 0x000fc80003800109 */
[----:B------:R-:W-:-:S13]  /*d5b0*/  ISETP.GT.AND P1, PT, R136, R4, PT ;  /* 0x000000048800720c */ /* 0x000fda0003f24270 */
[----:B-1----:R-:W-:Y:S05]  /*d5c0*/  @!P1 BRA `(.L_x_8431) ;  /* 0x0000016000e89947 */ /* 0x002fea0003800000 */
[----:B------:R-:W-:-:S03]  /*d5d0*/  UMOV UR4, 0xffffffff ;  /* 0xffffffff00047882 */ /* 0x000fc60000000000 */
[----:B------:R-:W-:Y:S05]  /*d5e0*/  BRA.DIV UR4, `(.L_x_8432) ;  /* 0x0000022a04e07947 */ /* 0x000fea000b800000 */
[----:B------:R-:W1:Y:S02]  /*d5f0*/  S2R R0, SR_TID.X ;  /* 0x0000000000007919 */ /* 0x000e640000002100 */
[----:B-1----:R-:W-:-:S05]  /*d600*/  VIADD R2, R0, 0xffffff80 ;  /* 0xffffff8000027836 */ /* 0x002fca0000000000 */
[----:B------:R-:W-:-:S04]  /*d610*/  SHF.R.S32.HI R0, RZ, 0x1f, R2 ;  /* 0x0000001fff007819 */ /* 0x000fc80000011402 */
[----:B------:R-:W-:-:S04]  /*d620*/  LEA.HI R0, R0, R2, RZ, 0x7 ;  /* 0x0000000200007211 */ /* 0x000fc800078f38ff */
[----:B------:R-:W-:-:S06]  /*d630*/  SHF.R.S32.HI R0, RZ, 0x7, R0 ;  /* 0x00000007ff007819 */ /* 0x000fcc0000011400 */
[----:B------:R-:W1:Y:S04]  /*d640*/  SHFL.IDX PT, R0, R0, RZ, 0x1f ;  /* 0x00001fff00007589 */ /* 0x000e6800000e0000 */
[----:B-1----:R1:W-:Y:S02]  /*d650*/  STL [R1+0x44], R0 ;  /* 0x0000440001007387 */ /* 0x0023e40000100800 */
.L_x_8669:
        /* <DEDUP_REMOVED lines=15> */
[----:B------:R1:W3:Y:S01]  /*d750*/  LDC.64 R2, c[0x4][R0] ;  /* 0x0100000000027b82 */ /* 0x0002e20000000a00 */
        /* <DEDUP_REMOVED lines=8> */
[----:B-1----:R-:W-:-:S07]  /*d7e0*/  IMAD.MOV.U32 R13, RZ, RZ, RZ ;  /* 0x000000ffff0d7224 */ /* 0x002fce00078e00ff */
[----:B------:R-:W-:-:S07]  /*d7f0*/  LEPC R20, `(.L_x_8434) ;  /* 0x000000001014794e */ /* 0x000fce0000000000 */
[----:B0-23-5:R-:W-:Y:S05]  /*d800*/  CALL.ABS.NOINC R2 ;  /* 0x0000000002007343 */ /* 0x02dfea0003c00000 */
.L_x_8434:
[----:B------:R-:W-:Y:S05]  /*d810*/  BSYNC B6 ;  /* 0x0000000000067941 */ /* 0x000fea0003800000 */
.L_x_8433:
[----:B------:R-:W3:Y:S01]  /*d820*/  LDL R2, [R1+0x9c] ;  /* 0x00009c0001027983 */ /* 0x000ee20000100800 */
[----:B------:R-:W-:Y:S01]  /*d830*/  ULDC.64 UR4, c[0x0][0x990] ;  /* 0x0002640000047ab9 */ /* 0x000fe20000000a00 */
[----:B------:R-:W-:Y:S02]  /*d840*/  ULDC.64 UR6, c[0x0][0x998] ;  /* 0x0002660000067ab9 */ /* 0x000fe40000000a00 */
[----:B------:R-:W4:Y:S04]  /*d850*/  LDL R21, [R1+0x88] ;  /* 0x0000880001157983 */ /* 0x000f280000100800 */
[----:B------:R-:W2:Y:S01]  /*d860*/  LDL R20, [R1+0x74] ;  /* 0x0000740001147983 */ /* 0x000ea20000100800 */
[----:B------:R-:W-:Y:S01]  /*d870*/  ISETP.NE.U32.AND P0, PT, RZ, UR4, PT ;  /* 0x00000004ff007c0c */ /* 0x000fe2000bf05070 */
[----:B------:R-:W-:Y:S01]  /*d880*/  ULDC.64 UR8, c[0x0][0x208] ;  /* 0x0000820000087ab9 */ /* 0x000fe20000000a00 */
[----:B------:R-:W-:-:S02]  /*d890*/  ISETP.NE.U32.AND P1, PT, RZ, UR6, PT ;  /* 0x00000006ff007c0c */ /* 0x000fc4000bf25070 */
[----:B------:R-:W-:Y:S02]  /*d8a0*/  ISETP.NE.AND.EX P0, PT, RZ, UR5, PT, P0 ;  /* 0x00000005ff007c0c */ /* 0x000fe4000bf05300 */
[----:B------:R-:W-:-:S11]  /*d8b0*/  ISETP.NE.AND.EX P1, PT, RZ, UR7, PT, P1 ;  /* 0x00000007ff007c0c */ /* 0x000fd6000bf25310 */
[----:B------:R-:W3:Y:S08]  /*d8c0*/  @P0 LDC.64 R6, c[0x0][0x9a8] ;  /* 0x00026a00ff060b82 */ /* 0x000ef00000000a00 */
[----:B------:R-:W1:Y:S08]  /*d8d0*/  @P1 LDC.64 R8, c[0x0][0x9b8] ;  /* 0x00026e00ff081b82 */ /* 0x000e700000000a00 */
[----:B------:R-:W0:Y:S08]  /*d8e0*/  @P0 LDC.64 R10, c[0x0][0x9b0] ;  /* 0x00026c00ff0a0b82 */ /* 0x000e300000000a00 */
[----:B------:R-:W2:Y:S01]  /*d8f0*/  @P1 LDC.64 R12, c[0x0][0x9c0] ;  /* 0x00027000ff0c1b82 */ /* 0x000ea20000000a00 */
[----:B---3--:R-:W-:-:S02]  /*d900*/  @P0 IMAD R0, R2, R6, RZ ;  /* 0x0000000602000224 */ /* 0x008fc400078e02ff */
[-C--:B-1----:R-:W-:Y:S02]  /*d910*/  @P1 IMAD R2, R2, R8.reuse, RZ ;  /* 0x0000000802021224 */ /* 0x082fe400078e02ff */
[----:B----4-:R-:W-:-:S04]  /*d920*/  @P1 IMAD.WIDE.U32 R4, R21, R8, RZ ;  /* 0x0000000815041225 */ /* 0x010fc800078e00ff */
[C---:B------:R-:W-:Y:S02]  /*d930*/  @P1 IMAD R9, R21.reuse, R9, R2 ;  /* 0x0000000915091224 */ /* 0x040fe400078e0202 */
[C---:B------:R-:W-:Y:S02]  /*d940*/  @P0 IMAD R7, R21.reuse, R7, R0 ;  /* 0x0000000715070224 */ /* 0x040fe400078e0200 */
[----:B------:R-:W-:Y:S01]  /*d950*/  @P0 IMAD.WIDE.U32 R2, R21, R6, RZ ;  /* 0x0000000615020225 */ /* 0x000fe200078e00ff */
[----:B------:R-:W-:-:S03]  /*d960*/  @P1 IADD3 R5, R5, R9, RZ ;  /* 0x0000000905051210 */ /* 0x000fc60007ffe0ff */
[----:B------:R-:W-:Y:S02]  /*d970*/  @P0 IMAD.IADD R3, R3, 0x1, R7 ;  /* 0x0000000103030824 */ /* 0x000fe400078e0207 */
[----:B--2---:R-:W-:-:S04]  /*d980*/  @P1 IMAD.WIDE.U32 R6, R20, R12, R4 ;  /* 0x0000000c14061225 */ /* 0x004fc800078e0004 */
        /* <DEDUP_REMOVED lines=29> */
.L_x_8438:
[----:B-1----:R1:W2:Y:S02]  /*db60*/  SYNCS.PHASECHK.TRANS64.TRYWAIT P0, [R16+URZ+0x2e800], R3 ;  /* 0x02e80003100075a7 */ /* 0x0022a4000800017f */
[----:B--2---:R-:W-:Y:S05]  /*db70*/  @!P0 NANOSLEEP.SYNCS 0x989680 ;  /* 0x009896800000895d */ /* 0x004fea0003900000 */
[----:B------:R-:W2:Y:S02]  /*db80*/  @!P0 SYNCS.PHASECHK.TRANS64 P0, [R16+URZ+0x2e800], R3 ;  /* 0x02e80003100085a7 */ /* 0x000ea4000800007f */
[----:B--2---:R-:W-:Y:S05]  /*db90*/  @!P0 BRA `(.L_x_8438) ;  /* 0xfffffffc00f08947 */ /* 0x004fea000383ffff */
.L_x_8437:
[----:B------:R-:W-:Y:S05]  /*dba0*/  BSYNC B0 ;  /* 0x0000000000007941 */ /* 0x000fea0003800000 */
.L_x_8436:
[----:B------:R-:W-:Y:S05]  /*dbb0*/  BRA `(.L_x_8439) ;  /* 0x0000005000487947 */ /* 0x000fea0003800000 */
.L_x_8435:
        /* <DEDUP_REMOVED lines=30> */
.L_x_8441:
[----:B------:R-:W-:Y:S05]  /*dda0*/  BSYNC B6 ;  /* 0x0000000000067941 */ /* 0x000fea0003800000 */
.L_x_8440:
[----:B------:R-:W2:Y:S01]  /*ddb0*/  LDL R39, [R1+0x54] ;  /* 0x0000540001277983 */ /* 0x000ea20000100800 */
[----:B------:R-:W-:Y:S01]  /*ddc0*/  ULDC.U8 UR4, c[0x0][0x410] ;  /* 0x0001040000047ab9 */ /* 0x000fe20000000000 */
[----:B------:R-:W-:Y:S01]  /*ddd0*/  BSSY B0, `(.L_x_8442) ;  /* 0x00004e8000007945 */ /* 0x000fe20003800000 */
[----:B------:R-:W-:Y:S01]  /*dde0*/  ISETP.NE.AND P0, PT, RZ, UR4, PT ;  /* 0x00000004ff007c0c */ /* 0x000fe2000bf05270 */
[----:B--2---:R-:W-:-:S12]  /*ddf0*/  IMAD.IADD R41, R228, 0x1, R39 ;  /* 0x00000001e4297824 */ /* 0x004fd800078e0227 */
[----:B------:R-:W-:Y:S05]  /*de00*/  @!P0 BRA `(.L_x_8443) ;  /* 0x0000002400e88947 */ /* 0x000fea0003800000 */
[----:B------:R-:W0:Y:S01]  /*de10*/  LDC R37, c[0x0][0x448] ;  /* 0x00011200ff257b82 */ /* 0x000e220000000800 */
[----:B------:R-:W1:Y:S01]  /*de20*/  S2R R20, SR_TID.X ;  /* 0x0000000000147919 */ /* 0x000e620000002100 */
[----:B------:R-:W-:Y:S01]  /*de30*/  ULDC.64 UR4, c[0x0][0x3f8] ;  /* 0x0000fe0000047ab9 */ /* 0x000fe20000000a00 */
[----:B------:R-:W-:Y:S01]  /*de40*/  IMAD.MOV.U32 R4, RZ, RZ, R24 ;  /* 0x000000ffff047224 */ /* 0x000fe200078e0018 */
[----:B------:R-:W-:Y:S01]  /*de50*/  ULDC.64 UR6, c[0x0][0x408] ;  /* 0x0001020000067ab9 */ /* 0x000fe20000000a00 */
[----:B------:R-:W-:Y:S01]  /*de60*/  IMAD.MOV.U32 R8, RZ, RZ, R26 ;  /* 0x000000ffff087224 */ /* 0x000fe200078e001a */
[----:B------:R-:W-:Y:S01]  /*de70*/  ULDC.64 UR8, c[0x0][0x400] ;  /* 0x0001000000087ab9 */ /* 0x000fe20000000a00 */
[----:B------:R-:W-:Y:S01]  /*de80*/  IMAD.MOV.U32 R9, RZ, RZ, R31 ;  /* 0x000000ffff097224 */ /* 0x000fe200078e001f */
[----:B------:R-:W-:Y:S02]  /*de90*/  SHF.R.S32.HI R38, RZ, 0x1f, R230 ;  /* 0x0000001fff267819 */ /* 0x000fe400000114e6 */
[----:B0-----:R-:W-:Y:S01]  /*dea0*/  ISETP.NE.AND P0, PT, R37, 0x1, PT ;  /* 0x000000012500780c */ /* 0x001fe20003f05270 */
[----:B-1----:R-:W-:-:S12]  /*deb0*/  VIADD R21, R20, 0xffffff80 ;  /* 0xffffff8014157836 */ /* 0x002fd80000000000 */
[----:B------:R-:W0:Y:S01]  /*dec0*/  @P0 LDC R0, c[0x0][0x44c] ;  /* 0x00011300ff000b82 */ /* 0x000e220000000800 */
[----:B------:R-:W-:-:S04]  /*ded0*/  SHF.R.S32.HI R20, RZ, 0x1f, R21 ;  /* 0x0000001fff147819 */ /* 0x000fc80000011415 */
[----:B------:R-:W-:-:S03]  /*dee0*/  LEA.HI R20, R20, R21, RZ, 0x2 ;  /* 0x0000001514147211 */ /* 0x000fc600078f10ff */
[----:B------:R-:W1:Y:S01]  /*def0*/  @P0 LDC R5, c[0x0][0x450] ;  /* 0x00011400ff050b82 */ /* 0x000e620000000800 */
[----:B------:R-:W-:-:S05]  /*df00*/  LOP3.LUT R20, R20, 0xfffffffc, RZ, 0xc0, !PT ;  /* 0xfffffffc14147812 */ /* 0x000fca00078ec0ff */
[----:B------:R-:W-:-:S04]  /*df10*/  IMAD.IADD R20, R21, 0x1, -R20 ;  /* 0x0000000115147824 */ /* 0x000fc800078e0a14 */
[----:B------:R-:W-:-:S04]  /*df20*/  IMAD R3, R20, 0x40, R41 ;  /* 0x0000004014037824 */ /* 0x000fc800078e0229 */
[----:B0-----:R-:W-:-:S05]  /*df30*/  @P0 IMAD.HI.U32 R0, R3, R0, RZ ;  /* 0x0000000003000227 */ /* 0x001fca00078e00ff */
[----:B-1----:R-:W-:Y:S01]  /*df40*/  @P0 SHF.R.U32.HI R3, RZ, R5, R0 ;  /* 0x00000005ff030219 */ /* 0x002fe20000011600 */
[----:B------:R-:W-:-:S03]  /*df50*/  IMAD.MOV.U32 R5, RZ, RZ, R29 ;  /* 0x000000ffff057224 */ /* 0x000fc600078e001d */
        /* <DEDUP_REMOVED lines=8> */
[----:B------:R-:W-:Y:S02]  /*dfe0*/  UMOV UR4, 0xffffffff ;  /* 0xffffffff00047882 */ /* 0x000fe40000000000 */
[----:B------:R-:W-:Y:S01]  /*dff0*/  IMAD R3, R3, UR7, R6 ;  /* 0x0000000703037c24 */ /* 0x000fe2000f8e0206 */
[----:B------:R-:W-:Y:S02]  /*e000*/  IADD3 R6, P1, R8, UR8, RZ ;  /* 0x0000000808067c10 */ /* 0x000fe4000ff3e0ff */
[----:B------:R-:W-:Y:S02]  /*e010*/  IADD3.X R4, R5, UR5, R7, P0, !PT ;  /* 0x0000000505047c10 */ /* 0x000fe400087fe407 */
[----:B------:R-:W-:Y:S01]  /*e020*/  IADD3.X R8, R9, UR9, R3, P1, !PT ;  /* 0x0000000909087c10 */ /* 0x000fe20008ffe403 */
[----:B------:R-:W-:Y:S08]  /*e030*/  BRA.DIV UR4, `(.L_x_8444) ;  /* 0x00000222048c7947 */ /* 0x000ff0000b800000 */
[----:B------:R0:W1:Y:S04]  /*e040*/  SHFL.IDX PT, R3, R4, RZ, 0x1c1f ;  /* 0x001c1fff04037589 */ /* 0x00006800000e0000 */
[----:B------:R0:W2:Y:S04]  /*e050*/  SHFL.IDX PT, R5, R0, RZ, 0x1c1f ;  /* 0x001c1fff00057589 */ /* 0x0000a800000e0000 */
[----:B------:R0:W3:Y:S04]  /*e060*/  SHFL.IDX PT, R7, R8, RZ, 0x1c1f ;  /* 0x001c1fff08077589 */ /* 0x0000e800000e0000 */
[----:B------:R0:W4:Y:S02]  /*e070*/  SHFL.IDX PT, R14, R6, RZ, 0x1c1f ;  /* 0x001c1fff060e7589 */ /* 0x00012400000e0000 */
.L_x_8675:
        /* <DEDUP_REMOVED lines=15> */
[----:B------:R-:W-:Y:S01]  /*e170*/  CS2R R26, SRZ ;  /* 0x00000000001a7805 */ /* 0x000fe2000001ff00 */
[----:B------:R-:W-:-:S04]  /*e180*/  ULDC.64 UR6, c[0x0][0x208] ;  /* 0x0000820000067ab9 */ /* 0x000fc80000000a00 */
[----:B--2---:R-:W-:-:S04]  /*e190*/  @!P4 IADD3 R24, P0, R230, R5, RZ ;  /* 0x00000005e618c210 */ /* 0x004fc80007f1e0ff */
[-C--:B----4-:R-:W-:Y:S02]  /*e1a0*/  @!P3 IADD3 R12, P1, R22, R14.reuse, RZ ;  /* 0x0000000e160cb210 */ /* 0x090fe40007f3e0ff */
[----:B------:R-:W-:Y:S01]  /*e1b0*/  @!P4 IADD3 R14, P2, R230, R14, RZ ;  /* 0x0000000ee60ec210 */ /* 0x000fe20007f5e0ff */
[--C-:B-1----:R-:W-:Y:S01]  /*e1c0*/  @!P4 IMAD.X R25, R3, 0x1, R38.reuse, P0 ;  /* 0x000000010319c824 */ /* 0x102fe200000e0626 */
[----:B------:R-:W-:Y:S01]  /*e1d0*/  @!P3 IADD3 R10, P0, R22, R5, RZ ;  /* 0x00000005160ab210 */ /* 0x000fe20007f1e0ff */
[C---:B---3--:R-:W-:Y:S02]  /*e1e0*/  @!P3 IMAD.X R13, R7.reuse, 0x1, R23, P1 ;  /* 0x00000001070db824 */ /* 0x048fe400008e0617 */
[----:B------:R-:W-:Y:S01]  /*e1f0*/  @!P4 IMAD.X R15, R7, 0x1, R38, P2 ;  /* 0x00000001070fc824 */ /* 0x000fe200010e0626 */
[----:B------:R-:W-:Y:S01]  /*e200*/  @!P3 IADD3.X R11, R3, R23, RZ, P0, !PT ;  /* 0x00000017030bb210 */ /* 0x000fe200007fe4ff */
[----:B------:R1:W5:Y:S04]  /*e210*/  @!P4 LD.E.64 R20, desc[UR6][R24.64] ;  /* 0x000000061814c980 */ /* 0x000368000c101b00 */
[----:B------:R1:W5:Y:S04]  /*e220*/  @!P3 LD.E.64 R28, desc[UR6][R10.64] ;  /* 0x000000060a1cb980 */ /* 0x000368000c101b00 */
[----:B------:R1:W5:Y:S04]  /*e230*/  @!P3 LD.E.64 R30, desc[UR6][R12.64] ;  /* 0x000000060c1eb980 */ /* 0x000368000c101b00 */
[----:B------:R1:W5:Y:S02]  /*e240*/  @!P4 LD.E.64 R26, desc[UR6][R14.64] ;  /* 0x000000060e1ac980 */ /* 0x000364000c101b00 */
.L_x_8446:
[----:B------:R-:W-:Y:S05]  /*e250*/  BSYNC B1 ;  /* 0x0000000000017941 */ /* 0x000fea0003800000 */
.L_x_8445:
[----:B------:R-:W-:Y:S01]  /*e260*/  UMOV UR4, 0xffffffff ;  /* 0xffffffff00047882 */ /* 0x000fe20000000000 */
[----:B-1----:R-:W-:Y:S02]  /*e270*/  CS2R R24, SRZ ;  /* 0x0000000000187805 */ /* 0x002fe4000001ff00 */
[----:B------:R-:W-:Y:S05]  /*e280*/  BRA.DIV UR4, `(.L_x_8447) ;  /* 0x0000022204687947 */ /* 0x000fea000b800000 */
[----:B------:R1:W0:Y:S04]  /*e290*/  SHFL.IDX PT, R3, R4, 0x1, 0x1c1f ;  /* 0x003c1f0004037f89 */ /* 0x00022800000e0000 */
[----:B--2---:R1:W2:Y:S04]  /*e2a0*/  SHFL.IDX PT, R5, R0, 0x1, 0x1c1f ;  /* 0x003c1f0000057f89 */ /* 0x0042a800000e0000 */
[----:B---3--:R1:W3:Y:S04]  /*e2b0*/  SHFL.IDX PT, R7, R8, 0x1, 0x1c1f ;  /* 0x003c1f0008077f89 */ /* 0x0082e800000e0000 */
[----:B----4-:R1:W4:Y:S02]  /*e2c0*/  SHFL.IDX PT, R14, R6, 0x1, 0x1c1f ;  /* 0x003c1f00060e7f89 */ /* 0x01032400000e0000 */
.L_x_8681:
        /* <DEDUP_REMOVED lines=9> */
[----:B------:R-:W-:Y:S01]  /*e360*/  ISETP.GE.AND P4, PT, R230, UR4, PT ;  /* 0x00000004e6007c0c */ /* 0x000fe2000bf86270 */
[----:B------:R-:W-:Y:S01]  /*e370*/  ULDC.64 UR6, c[0x0][0x208] ;  /* 0x0000820000067ab9 */ /* 0x000fe20000000a00 */
[----:B------:R-:W-:Y:S02]  /*e380*/  ISETP.GE.AND P3, PT, R22, UR4, PT ;  /* 0x0000000416007c0c */ /* 0x000fe4000bf66270 */
[----:B------:R-:W-:-:S09]  /*e390*/  CS2R R10, SRZ ;  /* 0x00000000000a7805 */ /* 0x000fd2000001ff00 */
[CC--:B--2---:R-:W-:Y:S02]  /*e3a0*/  @!P4 IADD3 R32, P0, R230.reuse, R5.reuse, RZ ;  /* 0x00000005e620c210 */ /* 0x0c4fe40007f1e0ff */
[-C--:B----4-:R-:W-:Y:S02]  /*e3b0*/  @!P4 IADD3 R34, P2, R230, R14.reuse, RZ ;  /* 0x0000000ee622c210 */ /* 0x090fe40007f5e0ff */
[C---:B------:R-:W-:Y:S01]  /*e3c0*/  @!P3 IADD3 R14, P1, R22.reuse, R14, RZ ;  /* 0x0000000e160eb210 */ /* 0x040fe20007f3e0ff */
[--C-:B------:R-:W-:Y:S01]  /*e3d0*/  @!P4 IMAD.X R33, R3, 0x1, R38.reuse, P0 ;  /* 0x000000010321c824 */ /* 0x100fe200000e0626 */
[----:B------:R-:W-:Y:S02]  /*e3e0*/  @!P3 IADD3 R4, P0, R22, R5, RZ ;  /* 0x000000051604b210 */ /* 0x000fe40007f1e0ff */
[----:B------:R-:W-:Y:S02]  /*e3f0*/  CS2R R12, SRZ ;  /* 0x00000000000c7805 */ /* 0x000fe4000001ff00 */
[----:B------:R-:W-:Y:S01]  /*e400*/  CS2R R8, SRZ ;  /* 0x0000000000087805 */ /* 0x000fe2000001ff00 */
[----:B---3--:R-:W-:Y:S01]  /*e410*/  @!P4 IMAD.X R35, R7, 0x1, R38, P2 ;  /* 0x000000010723c824 */ /* 0x008fe200010e0626 */
[----:B------:R0:W5:Y:S01]  /*e420*/  @!P4 LD.E.64 R24, desc[UR6][R32.64] ;  /* 0x000000062018c980 */ /* 0x000162000c101b00 */
[----:B------:R-:W-:-:S02]  /*e430*/  @!P3 IMAD.X R5, R3, 0x1, R23, P0 ;  /* 0x000000010305b824 */ /* 0x000fc400000e0617 */
[----:B------:R-:W-:Y:S01]  /*e440*/  @!P3 IMAD.X R15, R7, 0x1, R23, P1 ;  /* 0x00000001070fb824 */ /* 0x000fe200008e0617 */
[----:B------:R0:W5:Y:S04]  /*e450*/  @!P4 LD.E.64 R8, desc[UR6][R34.64] ;  /* 0x000000062208c980 */ /* 0x000168000c101b00 */
[----:B------:R0:W5:Y:S04]  /*e460*/  @!P3 LD.E.64 R10, desc[UR6][R4.64] ;  /* 0x00000006040ab980 */ /* 0x000168000c101b00 */
[----:B------:R0:W5:Y:S02]  /*e470*/  @!P3 LD.E.64 R12, desc[UR6][R14.64] ;  /* 0x000000060e0cb980 */ /* 0x000164000c101b00 */
.L_x_8449:
[----:B------:R-:W-:Y:S05]  /*e480*/  BSYNC B1 ;  /* 0x0000000000017941 */ /* 0x000fea0003800000 */
.L_x_8448:
[----:B------:R-:W2:Y:S01]  /*e490*/  LDL R0, [R1+0xac] ;  /* 0x0000ac0001007983 */ /* 0x000ea20000100800 */
[----:B0-----:R-:W-:Y:S01]  /*e4a0*/  VIADDMNMX R15, R37, -R39, 0x80, PT ;  /* 0x00000080250f7446 */ /* 0x001fe20003800927 */
[----:B------:R-:W-:Y:S01]  /*e4b0*/  BSSY B1, `(.L_x_8450) ;  /* 0x0000019000017945 */ /* 0x000fe20003800000 */
[----:B------:R-:W-:Y:S01]  /*e4c0*/  LOP3.LUT P2, RZ, R229, 0x4, RZ, 0xc0, !PT ;  /* 0x00000004e5ff7812 */ /* 0x000fe2000784c0ff */
[----:B------:R-:W0:Y:S01]  /*e4d0*/  S2R R4, SR_TID.X ;  /* 0x0000000000047919 */ /* 0x000e220000002100 */
[----:B------:R-:W-:Y:S01]  /*e4e0*/  ISETP.GE.AND P1, PT, R228, R15, PT ;  /* 0x0000000fe400720c */ /* 0x000fe20003f26270 */
[----:B0-----:R-:W-:-:S05]  /*e4f0*/  VIADD R6, R4, 0xffffff80 ;  /* 0xffffff8004067836 */ /* 0x001fca0000000000 */
[----:B------:R-:W-:-:S04]  /*e500*/  SHF.R.S32.HI R4, RZ, 0x1f, R6 ;  /* 0x0000001fff047819 */ /* 0x000fc80000011406 */
[----:B------:R-:W-:-:S05]  /*e510*/  LEA.HI R4, R4, R6, RZ, 0x5 ;  /* 0x0000000604047211 */ /* 0x000fca00078f28ff */
[----:B------:R-:W-:-:S05]  /*e520*/  IMAD.SHL.U32 R4, R4, 0x20, RZ ;  /* 0x0000002004047824 */ /* 0x000fca00078e00ff */
[----:B------:R-:W-:Y:S02]  /*e530*/  LOP3.LUT R4, R4, 0xfffffc00, RZ, 0xc0, !PT ;  /* 0xfffffc0004047812 */ /* 0x000fe400078ec0ff */
[----:B--2---:R-:W-:Y:S01]  /*e540*/  R2UR UR5, R0 ;  /* 0x00000000000572ca */ /* 0x004fe200000e0000 */
[----:B------:R-:W-:-:S05]  /*e550*/  IMAD.SHL.U32 R0, R229, 0x80, RZ ;  /* 0x00000080e5007824 */ /* 0x000fca00078e00ff */
[----:B------:R-:W-:-:S04]  /*e560*/  LOP3.LUT R3, R0, 0x380, RZ, 0xc0, !PT ;  /* 0x0000038000037812 */ /* 0x000fc800078ec0ff */
[----:B------:R-:W-:Y:S02]  /*e570*/  LOP3.LUT R0, R3, 0x30, R18, 0xf8, !PT ;  /* 0x0000003003007812 */ /* 0x000fe400078ef812 */
[----:B------:R-:W-:Y:S01]  /*e580*/  SHF.R.U32.HI R3, RZ, 0x3, R3 ;  /* 0x00000003ff037819 */ /* 0x000fe20000011603 */
[----:B------:R-:W-:-:S03]  /*e590*/  ULEA.HI UR4, UR5, UR5, URZ, 0x1 ;  /* 0x0000000505047291 */ /* 0x000fc6000f8f083f */
[----:B------:R-:W-:Y:S01]  /*e5a0*/  LOP3.LUT R3, R0, R3, RZ, 0x3c, !PT ;  /* 0x0000000300037212 */ /* 0x000fe200078e3cff */
[----:B------:R-:W-:-:S03]  /*e5b0*/  ULOP3.LUT UR4, UR4, 0xfffffffe, URZ, 0xc0, !UPT ;  /* 0xfffffffe04047892 */ /* 0x000fc6000f8ec03f */
[----:B------:R-:W-:Y:S01]  /*e5c0*/  IADD3 R3, R16, R3, R4 ;  /* 0x0000000310037210 */ /* 0x000fe20007ffe004 */
[----:B------:R-:W-:-:S03]  /*e5d0*/  UIADD3 UR4, UR5, -UR4, URZ ;  /* 0x8000000405047290 */ /* 0x000fc6000fffe03f */
[C---:B------:R-:W-:Y:S01]  /*e5e0*/  IADD3 R4, R3.reuse, 0x1c400, RZ ;  /* 0x0001c40003047810 */ /* 0x040fe20007ffe0ff */
[----:B------:R-:W-:Y:S02]  /*e5f0*/  VIADD R0, R3, 0x1c440 ;  /* 0x0001c44003007836 */ /* 0x000fe40000000000 */
[----:B------:R-:W-:-:S05]  /*e600*/  IMAD.U32 R5, RZ, RZ, UR4 ;  /* 0x00000004ff057e24 */ /* 0x000fca000f8e00ff */
[----:B------:R-:W-:-:S04]  /*e610*/  SHF.L.U32 R5, R5, 0x1f, RZ ;  /* 0x0000001f05057819 */ /* 0x000fc800000006ff */
[----:B------:R-:W0:Y:S02]  /*e620*/  SYNCS.PHASECHK.TRANS64.TRYWAIT P0, [R16+URZ+0x2e800], R5 ;  /* 0x02e80005100075a7 */ /* 0x000e24000800017f */
[----:B0-----:R-:W-:Y:S05]  /*e630*/  @!P0 BRA `(.L_x_8451) ;  /* 0x0000021c00ec8947 */ /* 0x001fea0003800000 */
.L_x_8682:
[----:B------:R-:W-:Y:S05]  /*e640*/  BSYNC B1 ;  /* 0x0000000000017941 */ /* 0x000fea0003800000 */
.L_x_8450:
        /* <DEDUP_REMOVED lines=8> */
[----:B---3--:R-:W0:Y:S01]  /*e6d0*/  LDS.128 R4, [R3+0x1c400] ;  /* 0x01c4000003047984 */ /* 0x008e220000000c00 */
        /* <DEDUP_REMOVED lines=8> */
[----:B------:R-:W-:Y:S01]  /*e760*/  LOP3.LUT R39, R39, 0xff, RZ, 0xc0, !PT ;  /* 0x000000ff27277812 */ /* 0x000fe200078ec0ff */
[----:B------:R-:W-:Y:S01]  /*e770*/  IMAD.U32 R35, R35, 0x10000, RZ ;  /* 0x0001000023237824 */ /* 0x000fe200078e00ff */
[----:B------:R-:W-:Y:S02]  /*e780*/  SHF.R.U32.HI R40, RZ, 0x10, R31 ;  /* 0x00000010ff287819 */ /* 0x000fe4000001161f */
[----:B----4-:R-:W-:Y:S02]  /*e790*/  LOP3.LUT R14, R28, 0xff, RZ, 0xc0, !PT ;  /* 0x000000ff1c0e7812 */ /* 0x010fe400078ec0ff */
[----:B------:R-:W-:-:S02]  /*e7a0*/  LOP3.LUT R33, R32, 0xff, RZ, 0xc0, !PT ;  /* 0x000000ff20217812 */ /* 0x000fc400078ec0ff */
[----:B------:R-:W-:Y:S01]  /*e7b0*/  PRMT R38, R39, 0x7604, R38 ;  /* 0x0000760427267816 */ /* 0x000fe20000000026 */
[----:B------:R-:W-:Y:S01]  /*e7c0*/  IMAD.U32 R39, R40, 0x10000, RZ ;  /* 0x0001000028277824 */ /* 0x000fe200078e00ff */
        /* <DEDUP_REMOVED lines=9> */
[----:B0-----:R-:W-:Y:S02]  /*e860*/  F2FP.F16.E4M3.UNPACK_B R14, R6.H1 ;  /* 0x00000006ff0e723e */ /* 0x001fe400030006ff */
[----:B------:R-:W-:-:S02]  /*e870*/  LOP3.LUT R37, R37, 0xff0000, R30, 0xf8, !PT ;  /* 0x00ff000025257812 */ /* 0x000fc400078ef81e */
[----:B------:R-:W-:Y:S02]  /*e880*/  F2FP.F16.E4M3.UNPACK_B R38, R39 ;  /* 0x00000027ff26723e */ /* 0x000fe400020006ff */
[----:B------:R-:W-:Y:S02]  /*e890*/  F2FP.F16.E4M3.UNPACK_B R32, R35 ;  /* 0x00000023ff20723e */ /* 0x000fe400020006ff */
[----:B------:R-:W-:Y:S01]  /*e8a0*/  LOP3.LUT R34, R37, 0xff000000, R30, 0xf8, !PT ;  /* 0xff00000025227812 */ /* 0x000fe200078ef81e */
[--C-:B------:R-:W-:Y:S01]  /*e8b0*/  HADD2.F32 R30, -RZ, R14.reuse.H0_H0 ;  /* 0x2000000eff1e7230 */ /* 0x100fe20000004100 */
[--C-:B------:R-:W-:Y:S01]  /*e8c0*/  LOP3.LUT R33, R33, 0xff0000, R28.reuse, 0xf8, !PT ;  /* 0x00ff000021217812 */ /* 0x100fe200078ef81c */
[----:B------:R-:W-:Y:S01]  /*e8d0*/  HADD2.F32 R14, -RZ, R14.H1_H1 ;  /* 0x3000000eff0e7230 */ /* 0x000fe20000004100 */
[----:B------:R-:W-:Y:S01]  /*e8e0*/  F2FP.F16.E4M3.UNPACK_B R29, R6 ;  /* 0x00000006ff1d723e */ /* 0x000fe200020006ff */
[----:B------:R-:W-:Y:S01]  /*e8f0*/  HADD2.F32 R41, -RZ, R38.H1_H1 ;  /* 0x30000026ff297230 */ /* 0x000fe20000004100 */
[----:B------:R-:W-:Y:S01]  /*e900*/  LOP3.LUT R33, R33, 0xff000000, R28, 0xf8, !PT ;  /* 0xff00000021217812 */ /* 0x000fe200078ef81c */
[----:B------:R-:W-:Y:S01]  /*e910*/  HADD2.F32 R37, -RZ, R32.H1_H1 ;  /* 0x30000020ff257230 */ /* 0x000fe20000004100 */
[----:B------:R-:W-:Y:S01]  /*e920*/  F2FP.F16.E4M3.UNPACK_B R28, R5.H1 ;  /* 0x00000005ff1c723e */ /* 0x000fe200030006ff */
[----:B------:R-:W-:-:S02]  /*e930*/  HADD2.F32 R38, -RZ, R38.H0_H0 ;  /* 0x20000026ff267230 */ /* 0x000fc40000004100 */
[C---:B------:R-:W-:Y:S01]  /*e940*/  FMUL.FTZ R43, R14.reuse, R41 ;  /* 0x000000290e2b7220 */ /* 0x040fe20000410000 */
[----:B------:R-:W-:Y:S02]  /*e950*/  HADD2.F32 R32, -RZ, R32.H0_H0 ;  /* 0x20000020ff207230 */ /* 0x000fe40000004100 */
[----:B------:R-:W-:Y:S01]  /*e960*/  FMUL.FTZ R40, R14, R37 ;  /* 0x000000250e287220 */ /* 0x000fe20000410000 */
[----:B------:R-:W-:Y:S01]  /*e970*/  F2FP.F16.E4M3.UNPACK_B R14, R5 ;  /* 0x00000005ff0e723e */ /* 0x000fe200020006ff */
[--C-:B------:R-:W-:Y:S01]  /*e980*/  HADD2.F32 R5, -RZ, R29.reuse.H1_H1 ;  /* 0x3000001dff057230 */ /* 0x100fe20000004100 */
[----:B------:R-:W-:Y:S01]  /*e990*/  F2FP.F16.E4M3.UNPACK_B R31, R7 ;  /* 0x00000007ff1f723e */ /* 0x000fe200020006ff */
[C---:B------:R-:W-:Y:S01]  /*e9a0*/  FFMA.FTZ R43, R30.reuse, R37, -R43 ;  /* 0x000000251e2b7223 */ /* 0x040fe2000001082b */
        /* <DEDUP_REMOVED lines=72> */
.L_x_8455:
[----:B------:R-:W-:Y:S05]  /*ee30*/  BSYNC B2 ;  /* 0x0000000000027941 */ /* 0x000fea0003800000 */
.L_x_8454:
[----:B------:R-:W-:Y:S05]  /*ee40*/  @P1 BRA `(.L_x_8453) ;  /* 0x0000000400e81947 */ /* 0x000fea0003800000 */
[----:B0--3--:R-:W0:Y:S01]  /*ee50*/  LDS.128 R4, [R0] ;  /* 0x0000000000047984 */ /* 0x009e220000000c00 */
        /* <DEDUP_REMOVED lines=121> */
.L_x_8453:
[----:B------:R-:W-:Y:S05]  /*f5f0*/  BSYNC B1 ;  /* 0x0000000000017941 */ /* 0x000fea0003800000 */
.L_x_8452:
        /* <DEDUP_REMOVED lines=8> */
[----:B---3--:R-:W0:Y:S01]  /*f680*/  LDS.128 R4, [R3+0x1e400] ;  /* 0x01e4000003047984 */ /* 0x008e220000000c00 */
        /* <DEDUP_REMOVED lines=121> */
.L_x_8458:
[----:B------:R-:W-:Y:S05]  /*fe20*/  BSYNC B1 ;  /* 0x0000000000017941 */ /* 0x000fea0003800000 */
.L_x_8457:
[----:B------:R-:W-:Y:S05]  /*fe30*/  @P1 BRA `(.L_x_8456) ;  /* 0x0000002c00841947 */ /* 0x000fea0003800000 */
[----:B0--3--:R-:W0:Y:S01]  /*fe40*/  LDS.128 R4, [R0+0x2000] ;  /* 0x0020000000047984 */ /* 0x009e220000000c00 */
        /* <DEDUP_REMOVED lines=78> */
[----:B------:R-:W-:Y:S01]  /*10330*/  HADD2.F32 R6, -RZ, R4.H1_H1 ;  /* 0x30000004ff067230 */ /* 0x000fe20000004100 */
[----:B------:R-:W-:Y:S01]  /*10340*/  F2FP.SATFINITE.E4M3.F32.PACK_AB_MERGE_C R28, R29, R28, RZ ;  /* 0x0000001c1d1c723e */ /* 0x000fe200048070ff */
[----:B------:R-:W-:-:S02]  /*10350*/  HADD2.F32 R10, -RZ, R9.H1_H1 ;  /* 0x30000009ff0a7230 */ /* 0x000fc40000004100 */
[----:B------:R-:W-:Y:S02]  /*10360*/  HADD2.F32 R5, -RZ, R4.H0_H0 ;  /* 0x20000004ff057230 */ /* 0x000fe40000004100 */
        /* <DEDUP_REMOVED lines=13> */
[----:B------:R-:W-:Y:S02]  /*10440*/  HADD2.F32 R4, -RZ, R8.H1_H1 ;  /* 0x30000008ff047230 */ /* 0x000fe40000004100 */
[----:B------:R-:W-:Y:S02]  /*10450*/  HADD2.F32 R20, -RZ, R20.H0_H0 ;  /* 0x20000014ff147230 */ /* 0x000fe40000004100 */
[----:B------:R-:W-:Y:S02]  /*10460*/  HADD2.F32 R3, -RZ, R7.H1_H1 ;  /* 0x30000007ff037230 */ /* 0x000fe40000004100 */
[----:B------:R-:W-:Y:S01]  /*10470*/  FMUL.FTZ R15, R4, R9 ;  /* 0x00000009040f7220 */ /* 0x000fe20000410000 */
[----:B------:R-:W-:-:S02]  /*10480*/  HADD2.F32 R12, -RZ, R12.H0_H0 ;  /* 0x2000000cff0c7230 */ /* 0x000fc40000004100 */
        /* <DEDUP_REMOVED lines=18> */
.L_x_8443:
[----:B------:R-:W0:Y:S01]  /*105b0*/  S2R R0, SR_TID.X ;  /* 0x0000000000007919 */ /* 0x000e220000002100 */
[----:B------:R-:W1:Y:S01]  /*105c0*/  LDC R34, c[0x0][0x448] ;  /* 0x00011200ff227b82 */ /* 0x000e620000000800 */
[----:B------:R-:W-:Y:S01]  /*105d0*/  IMAD.MOV.U32 R4, RZ, RZ, R24 ;  /* 0x000000ffff047224 */ /* 0x000fe200078e0018 */
[----:B------:R-:W-:Y:S01]  /*105e0*/  ULDC.64 UR4, c[0x0][0x3f8] ;  /* 0x0000fe0000047ab9 */ /* 0x000fe20000000a00 */
[----:B------:R-:W-:Y:S01]  /*105f0*/  IMAD.MOV.U32 R6, RZ, RZ, R26 ;  /* 0x000000ffff067224 */ /* 0x000fe200078e001a */
[----:B------:R-:W-:Y:S01]  /*10600*/  ULDC.64 UR6, c[0x0][0x408] ;  /* 0x0001020000067ab9 */ /* 0x000fe20000000a00 */
[----:B------:R-:W-:Y:S01]  /*10610*/  IMAD.MOV.U32 R7, RZ, RZ, R31 ;  /* 0x000000ffff077224 */ /* 0x000fe200078e001f */
[----:B------:R-:W-:Y:S01]  /*10620*/  ULDC.64 UR8, c[0x0][0x400] ;  /* 0x0001000000087ab9 */ /* 0x000fe20000000a00 */
[----:B-1----:R-:W-:Y:S01]  /*10630*/  ISETP.NE.AND P0, PT, R34, 0x1, PT ;  /* 0x000000012200780c */ /* 0x002fe20003f05270 */
[----:B0-----:R-:W-:-:S05]  /*10640*/  VIADD R0, R0, 0xffffff80 ;  /* 0xffffff8000007836 */ /* 0x001fca0000000000 */
[----:B------:R-:W-:-:S07]  /*10650*/  SHF.R.S32.HI R3, RZ, 0x1f, R0 ;  /* 0x0000001fff037819 */ /* 0x000fce0000011400 */
[----:B------:R-:W0:Y:S01]  /*10660*/  @P0 LDC R5, c[0x0][0x450] ;  /* 0x00011400ff050b82 */ /* 0x000e220000000800 */
[----:B------:R-:W-:-:S04]  /*10670*/  LEA.HI R3, R3, R0, RZ, 0x2 ;  /* 0x0000000003037211 */ /* 0x000fc800078f10ff */
[----:B------:R-:W-:-:S05]  /*10680*/  LOP3.LUT R3, R3, 0xfffffffc, RZ, 0xc0, !PT ;  /* 0xfffffffc03037812 */ /* 0x000fca00078ec0ff */
[----:B------:R-:W-:Y:S02]  /*10690*/  IMAD.IADD R3, R0, 0x1, -R3 ;  /* 0x0000000100037824 */ /* 0x000fe400078e0a03 */
[----:B------:R-:W1:Y:S02]  /*106a0*/  @P0 LDC R0, c[0x0][0x44c] ;  /* 0x00011300ff000b82 */ /* 0x000e640000000800 */
[----:B------:R-:W-:-:S04]  /*106b0*/  IMAD R3, R3, 0x40, R41 ;  /* 0x0000004003037824 */ /* 0x000fc800078e0229 */
[----:B-1----:R-:W-:-:S05]  /*106c0*/  @P0 IMAD.HI.U32 R0, R3, R0, RZ ;  /* 0x0000000003000227 */ /* 0x002fca00078e00ff */
[----:B0-----:R-:W-:Y:S02]  /*106d0*/  @P0 SHF.R.U32.HI R3, RZ, R5, R0 ;  /* 0x00000005ff030219 */ /* 0x001fe40000011600 */
[----:B------:R-:W-:Y:S02]  /*106e0*/  MOV R5, R29 ;  /* 0x0000001d00057202 */ /* 0x000fe40000000f00 */
        /* <DEDUP_REMOVED lines=15> */
[----:B------:R-:W0:Y:S01]  /*107e0*/  LDC R39, c[0x0][0x3f4] ;  /* 0x0000fd00ff277b82 */ /* 0x000e220000000800 */
[----:B------:R-:W-:Y:S02]  /*107f0*/  ULDC.64 UR4, c[0x0][0x208] ;  /* 0x0000820000047ab9 */ /* 0x000fe40000000a00 */
        /* <DEDUP_REMOVED lines=8> */
[----:B---3--:R-:W-:-:S03]  /*10880*/  @!P1 IADD3 R14, P3, R18, R14, RZ ;  /* 0x0000000e120e9210 */ /* 0x008fc60007f7e0ff */
[--C-:B----4-:R-:W-:Y:S02]  /*10890*/  @!P1 IMAD.X R5, R3, 0x1, R19.reuse, P2 ;  /* 0x0000000103059824 */ /* 0x110fe400010e0613 */
[----:B-----5:R-:W-:Y:S02]  /*108a0*/  @!P1 IMAD.X R3, R7, 0x1, R19, P3 ;  /* 0x0000000107039824 */ /* 0x020fe400018e0613 */
        /* <DEDUP_REMOVED lines=22> */
.L_x_8692:
        /* <DEDUP_REMOVED lines=11> */
[C---:B------:R-:W-:Y:S01]  /*10ac0*/  IADD3 R8, P1, R18.reuse, R35, RZ ;  /* 0x0000002312087210 */ /* 0x040fe20007f3e0ff */
[----:B------:R-:W-:Y:S01]  /*10ad0*/  ULDC.64 UR4, c[0x0][0x208] ;  /* 0x0000820000047ab9 */ /* 0x000fe20000000a00 */
[----:B------:R-:W-:-:S03]  /*10ae0*/  IADD3 R4, P2, R18, R14, RZ ;  /* 0x0000000e12047210 */ /* 0x000fc60007f5e0ff */
[--C-:B------:R-:W-:Y:S02]  /*10af0*/  IMAD.X R9, R3, 0x1, R19.reuse, P1 ;  /* 0x0000000103097824 */ /* 0x100fe400008e0613 */
[----:B------:R-:W-:-:S04]  /*10b00*/  IMAD.X R5, R37, 0x1, R19, P2 ;  /* 0x0000000125057824 */ /* 0x000fc800010e0613 */
[----:B------:R-:W5:Y:S04]  /*10b10*/  LD.E.128 R8, desc[UR4][R8.64] ;  /* 0x0000000408087980 */ /* 0x000f68000c101d00 */
[----:B------:R-:W5:Y:S02]  /*10b20*/  LD.E.128 R4, desc[UR4][R4.64] ;  /* 0x0000000404047980 */ /* 0x000f64000c101d00 */
.L_x_8461:
[----:B------:R-:W-:Y:S05]  /*10b30*/  BSYNC B1 ;  /* 0x0000000000017941 */ /* 0x000fea0003800000 */
.L_x_8460:
[----:B------:R-:W2:Y:S04]  /*10b40*/  LDL R0, [R1+0xac] ;  /* 0x0000ac0001007983 */ /* 0x000ea80000100800 */
[----:B------:R-:W3:Y:S01]  /*10b50*/  LDL R12, [R1+0x54] ;  /* 0x00005400010c7983 */ /* 0x000ee20000100800 */
[----:B------:R-:W-:Y:S01]  /*10b60*/  BSSY B1, `(.L_x_8462) ;  /* 0x000000d000017945 */ /* 0x000fe20003800000 */
[----:B--2---:R-:W-:Y:S01]  /*10b70*/  R2UR UR5, R0 ;  /* 0x00000000000572ca */ /* 0x004fe200000e0000 */
[----:B------:R-:W-:Y:S01]  /*10b80*/  VIADD R0, R228, 0x40 ;  /* 0x00000040e4007836 */ /* 0x000fe20000000000 */
[----:B---3--:R-:W-:-:S04]  /*10b90*/  VIADDMNMX R13, R34, -R12, 0x80, PT ;  /* 0x00000080220d7446 */ /* 0x008fc8000380090c */
[-C--:B------:R-:W-:Y:S02]  /*10ba0*/  ISETP.GE.OR P2, PT, R228, R13.reuse, P0 ;  /* 0x0000000de400720c */ /* 0x080fe40000746670 */
[----:B------:R-:W-:-:S05]  /*10bb0*/  ISETP.GE.OR P0, PT, R0, R13, P0 ;  /* 0x0000000d0000720c */ /* 0x000fca0000706670 */
[----:B------:R-:W-:-:S04]  /*10bc0*/  ULEA.HI UR4, UR5, UR5, URZ, 0x1 ;  /* 0x0000000505047291 */ /* 0x000fc8000f8f083f */
[----:B------:R-:W-:-:S04]  /*10bd0*/  ULOP3.LUT UR4, UR4, 0xfffffffe, URZ, 0xc0, !UPT ;  /* 0xfffffffe04047892 */ /* 0x000fc8000f8ec03f */
[----:B------:R-:W-:-:S06]  /*10be0*/  UIADD3 UR4, UR5, -UR4, URZ ;  /* 0x8000000405047290 */ /* 0x000fcc000fffe03f */
[----:B------:R-:W-:-:S05]  /*10bf0*/  IMAD.U32 R3, RZ, RZ, UR4 ;  /* 0x00000004ff037e24 */ /* 0x000fca000f8e00ff */
[----:B------:R-:W-:-:S04]  /*10c00*/  SHF.L.U32 R3, R3, 0x1f, RZ ;  /* 0x0000001f03037819 */ /* 0x000fc800000006ff */
[----:B------:R-:W0:Y:S02]  /*10c10*/  SYNCS.PHASECHK.TRANS64.TRYWAIT P1, [R16+URZ+0x2e800], R3 ;  /* 0x02e80003100075a7 */ /* 0x000e24000802017f */
[----:B0-----:R-:W-:Y:S05]  /*10c20*/  @!P1 BRA `(.L_x_8463) ;  /* 0x000001fc00b49947 */ /* 0x001fea0003800000 */
.L_x_8693:
[----:B------:R-:W-:Y:S05]  /*10c30*/  BSYNC B1 ;  /* 0x0000000000017941 */ /* 0x000fea0003800000 */
.L_x_8462:
[----:B------:R-:W-:Y:S04]  /*10c40*/  BSSY B1, `(.L_x_8464) ;  /* 0x0000106000017945 */ /* 0x000fe80003800000 */
[----:B------:R-:W-:Y:S05]  /*10c50*/  @P2 BRA `(.L_x_8465) ;  /* 0x0000001000102947 */ /* 0x000fea0003800000 */
[----:B------:R-:W1:Y:S01]  /*10c60*/  S2R R26, SR_TID.X ;  /* 0x00000000001a7919 */ /* 0x000e620000002100 */
[----:B------:R-:W-:Y:S02]  /*10c70*/  SHF.R.U32.HI R0, RZ, 0x8, R32 ;  /* 0x00000008ff007819 */ /* 0x000fe40000011620 */
[----:B0-----:R-:W-:Y:S02]  /*10c80*/  LOP3.LUT R3, R32, 0xff, RZ, 0xc0, !PT ;  /* 0x000000ff20037812 */ /* 0x001fe400078ec0ff */
[----:B------:R-:W-:Y:S02]  /*10c90*/  LOP3.LUT R0, R0, 0xff, RZ, 0xc0, !PT ;  /* 0x000000ff00007812 */ /* 0x000fe400078ec0ff */
[----:B------:R-:W-:Y:S02]  /*10ca0*/  SHF.R.U32.HI R12, RZ, 0x8, R33 ;  /* 0x00000008ff0c7819 */ /* 0x000fe40000011621 */
[----:B------:R-:W-:Y:S02]  /*10cb0*/  SHF.R.U32.HI R14, RZ, 0x8, R30 ;  /* 0x00000008ff0e7819 */ /* 0x000fe4000001161e */
[----:B------:R-:W-:Y:S01]  /*10cc0*/  PRMT R35, R0, 0x7604, R3 ;  /* 0x0000760400237816 */ /* 0x000fe20000000003 */
[----:B------:R-:W-:Y:S01]  /*10cd0*/  IMAD.SHL.U32 R3, R229, 0x80, RZ ;  /* 0x00000080e5037824 */ /* 0x000fe200078e00ff */
[----:B------:R-:W-:-:S02]  /*10ce0*/  LOP3.LUT R13, R33, 0xff, RZ, 0xc0, !PT ;  /* 0x000000ff210d7812 */ /* 0x000fc400078ec0ff */
[----:B------:R-:W-:Y:S02]  /*10cf0*/  LOP3.LUT R12, R12, 0xff, RZ, 0xc0, !PT ;  /* 0x000000ff0c0c7812 */ /* 0x000fe400078ec0ff */
[----:B------:R-:W-:Y:S02]  /*10d00*/  LOP3.LUT R15, R30, 0xff, RZ, 0xc0, !PT ;  /* 0x000000ff1e0f7812 */ /* 0x000fe400078ec0ff */
[----:B------:R-:W-:Y:S02]  /*10d10*/  LOP3.LUT R14, R14, 0xff, RZ, 0xc0, !PT ;  /* 0x000000ff0e0e7812 */ /* 0x000fe400078ec0ff */
[----:B------:R-:W-:Y:S02]  /*10d20*/  PRMT R38, R12, 0x7604, R13 ;  /* 0x000076040c267816 */ /* 0x000fe4000000000d */
[----:B------:R-:W-:Y:S02]  /*10d30*/  SHF.R.U32.HI R0, RZ, 0x8, R28 ;  /* 0x00000008ff007819 */ /* 0x000fe4000001161c */
[----:B------:R-:W-:-:S02]  /*10d40*/  SHF.R.U32.HI R13, RZ, 0x8, R31 ;  /* 0x00000008ff0d7819 */ /* 0x000fc4000001161f */
[----:B------:R-:W-:Y:S01]  /*10d50*/  LOP3.LUT R12, R3, 0x380, RZ, 0xc0, !PT ;  /* 0x00000380030c7812 */ /* 0x000fe200078ec0ff */
[----:B------:R-:W-:Y:S01]  /*10d60*/  IMAD.IADD R3, R18, 0x1, R39 ;  /* 0x0000000112037824 */ /* 0x000fe200078e0227 */
[----:B------:R-:W-:Y:S02]  /*10d70*/  PRMT R41, R14, 0x7604, R15 ;  /* 0x000076040e297816 */ /* 0x000fe4000000000f */
[----:B------:R-:W-:Y:S01]  /*10d80*/  LOP3.LUT R15, R0, 0xff, RZ, 0xc0, !PT ;  /* 0x000000ff000f7812 */ /* 0x000fe200078ec0ff */
[----:B-1----:R-:W-:Y:S01]  /*10d90*/  VIADD R26, R26, 0xffffff80 ;  /* 0xffffff801a1a7836 */ /* 0x002fe20000000000 */
[----:B------:R-:W-:Y:S02]  /*10da0*/  LOP3.LUT R14, R31, 0xff, RZ, 0xc0, !PT ;  /* 0x000000ff1f0e7812 */ /* 0x000fe400078ec0ff */
[----:B------:R-:W-:Y:S02]  /*10db0*/  LOP3.LUT R13, R13, 0xff, RZ, 0xc0, !PT ;  /* 0x000000ff0d0d7812 */ /* 0x000fe400078ec0ff */
[----:B------:R-:W-:-:S02]  /*10dc0*/  SHF.R.S32.HI R40, RZ, 0x1f, R26 ;  /* 0x0000001fff287819 */ /* 0x000fc4000001141a */
[----:B------:R-:W-:Y:S02]  /*10dd0*/  LOP3.LUT R0, R12, 0x70, R18, 0xf8, !PT ;  /* 0x000000700c007812 */ /* 0x000fe400078ef812 */
[----:B------:R-:W-:Y:S02]  /*10de0*/  LEA.HI R40, R40, R26, RZ, 0x5 ;  /* 0x0000001a28287211 */ /* 0x000fe400078f28ff */
[----:B------:R-:W-:Y:S02]  /*10df0*/  SHF.R.U32.HI R25, RZ, 0x3, R12 ;  /* 0x00000003ff197819 */ /* 0x000fe4000001160c */
[----:B------:R-:W-:Y:S02]  /*10e00*/  SHF.L.U32 R40, R40, 0x5, RZ ;  /* 0x0000000528287819 */ /* 0x000fe400000006ff */
[----:B------:R-:W-:Y:S02]  /*10e10*/  LOP3.LUT R12, R12, 0x70, R3, 0xf8, !PT ;  /* 0x000000700c0c7812 */ /* 0x000fe400078ef803 */
[----:B------:R-:W-:-:S02]  /*10e20*/  LOP3.LUT R24, R28, 0xff, RZ, 0xc0, !PT ;  /* 0x000000ff1c187812 */ /* 0x000fc400078ec0ff */
[----:B------:R-:W-:Y:S02]  /*10e30*/  PRMT R45, R13, 0x7604, R14 ;  /* 0x000076040d2d7816 */ /* 0x000fe4000000000e */
[-C--:B------:R-:W-:Y:S02]  /*10e40*/  LOP3.LUT R3, R0, R25.reuse, RZ, 0x3c, !PT ;  /* 0x0000001900037212 */ /* 0x080fe400078e3cff */
[----:B------:R-:W-:Y:S02]  /*10e50*/  LOP3.LUT R40, R40, 0xfffffc00, RZ, 0xc0, !PT ;  /* 0xfffffc0028287812 */ /* 0x000fe400078ec0ff */
[----:B------:R-:W-:Y:S02]  /*10e60*/  SHF.R.U32.HI R13, RZ, 0x8, R29 ;  /* 0x00000008ff0d7819 */ /* 0x000fe4000001161d */
[----:B------:R-:W-:Y:S02]  /*10e70*/  PRMT R47, R15, 0x7604, R24 ;  /* 0x000076040f2f7816 */ /* 0x000fe40000000018 */
[----:B------:R-:W-:-:S02]  /*10e80*/  LOP3.LUT R25, R12, R25, RZ, 0x3c, !PT ;  /* 0x000000190c197212 */ /* 0x000fc400078e3cff */
[----:B------:R-:W-:Y:S02]  /*10e90*/  IADD3 R0, R16, R3, R40 ;  /* 0x0000000310007210 */ /* 0x000fe40007ffe028 */
[----:B------:R-:W-:Y:S02]  /*10ea0*/  LOP3.LUT R24, R29, 0xff, RZ, 0xc0, !PT ;  /* 0x000000ff1d187812 */ /* 0x000fe400078ec0ff */
[----:B------:R-:W-:Y:S02]  /*10eb0*/  SHF.R.U32.HI R12, RZ, 0x8, R20 ;  /* 0x00000008ff0c7819 */ /* 0x000fe40000011614 */
[----:B------:R-:W-:Y:S02]  /*10ec0*/  LOP3.LUT R3, R13, 0xff, RZ, 0xc0, !PT ;  /* 0x000000ff0d037812 */ /* 0x000fe400078ec0ff */
[----:B------:R-:W-:Y:S02]  /*10ed0*/  LOP3.LUT R27, R20, 0xff, RZ, 0xc0, !PT ;  /* 0x000000ff141b7812 */ /* 0x000fe400078ec0ff */
[----:B------:R-:W-:-:S02]  /*10ee0*/  LOP3.LUT R26, R12, 0xff, RZ, 0xc0, !PT ;  /* 0x000000ff0c1a7812 */ /* 0x000fc400078ec0ff */
[----:B------:R-:W-:Y:S01]  /*10ef0*/  PRMT R49, R3, 0x7604, R24 ;  /* 0x0000760403317816 */ /* 0x000fe20000000018 */
[----:B------:R-:W-:Y:S01]  /*10f00*/  LDS.128 R12, [R0+0x1c400] ;  /* 0x01c40000000c7984 */ /* 0x000fe20000000c00 */
[----:B------:R-:W-:Y:S02]  /*10f10*/  IADD3 R3, R16, R25, R40 ;  /* 0x0000001910037210 */ /* 0x000fe40007ffe028 */
[----:B------:R-:W-:Y:S02]  /*10f20*/  PRMT R51, R26, 0x7604, R27 ;  /* 0x000076041a337816 */ /* 0x000fe4000000001b */
[----:B------:R-:W-:Y:S01]  /*10f30*/  SHF.R.U32.HI R34, RZ, 0x8, R21 ;  /* 0x00000008ff227819 */ /* 0x000fe20000011615 */
[----:B------:R-:W0:Y:S01]  /*10f40*/  LDS.128 R24, [R3+0x1c400] ;  /* 0x01c4000003187984 */ /* 0x000e220000000c00 */
[----:B------:R-:W-:Y:S02]  /*10f50*/  LOP3.LUT R37, R21, 0xff, RZ, 0xc0, !PT ;  /* 0x000000ff15257812 */ /* 0x000fe400078ec0ff */
[----:B------:R-:W-:-:S02]  /*10f60*/  LOP3.LUT R34, R34, 0xff, RZ, 0xc0, !PT ;  /* 0x000000ff22227812 */ /* 0x000fc400078ec0ff */
[----:B------:R-:W-:Y:S02]  /*10f70*/  SHF.R.U32.HI R40, RZ, 0x10, R30 ;  /* 0x00000010ff287819 */ /* 0x000fe4000001161e */
[----:B------:R-:W-:Y:S02]  /*10f80*/  PRMT R44, R34, 0x7604, R37 ;  /* 0x00007604222c7816 */ /* 0x000fe40000000025 */
[----:B------:R-:W-:Y:S02]  /*10f90*/  SHF.R.U32.HI R37, RZ, 0x10, R33 ;  /* 0x00000010ff257819 */ /* 0x000fe40000011621 */
[----:B------:R-:W-:Y:S02]  /*10fa0*/  SHF.R.U32.HI R34, RZ, 0x10, R32 ;  /* 0x00000010ff227819 */ /* 0x000fe40000011620 */
[----:B------:R-:W-:Y:S02]  /*10fb0*/  LOP3.LUT R37, R37, 0xff, RZ, 0xc0, !PT ;  /* 0x000000ff25257812 */ /* 0x000fe400078ec0ff */
[----:B------:R-:W-:-:S02]  /*10fc0*/  LOP3.LUT R34, R34, 0xff, RZ, 0xc0, !PT ;  /* 0x000000ff22227812 */ /* 0x000fc400078ec0ff */
[----:B------:R-:W-:Y:S02]  /*10fd0*/  PRMT R37, R37, 0x7054, R38 ;  /* 0x0000705425257816 */ /* 0x000fe40000000026 */
[----:B------:R-:W-:Y:S02]  /*10fe0*/  SHF.R.U32.HI R38, RZ, 0x10, R29 ;  /* 0x00000010ff267819 */ /* 0x000fe4000001161d */
[----:B------:R-:W-:Y:S02]  /*10ff0*/  LOP3.LUT R40, R40, 0xff, RZ, 0xc0, !PT ;  /* 0x000000ff28287812 */ /* 0x000fe400078ec0ff */
[----:B------:R-:W-:Y:S02]  /*11000*/  LOP3.LUT R38, R38, 0xff, RZ, 0xc0, !PT ;  /* 0x000000ff26267812 */ /* 0x000fe400078ec0ff */
[----:B------:R-:W-:Y:S02]  /*11010*/  SHF.R.U32.HI R42, RZ, 0x10, R31 ;  /* 0x00000010ff2a7819 */ /* 0x000fe4000001161f */
[----:B------:R-:W-:-:S02]  /*11020*/  PRMT R35, R34, 0x7054, R35 ;  /* 0x0000705422237816 */ /* 0x000fc40000000023 */
[----:B------:R-:W-:Y:S02]  /*11030*/  PRMT R43, R40, 0x7054, R41 ;  /* 0x00007054282b7816 */ /* 0x000fe40000000029 */
[----:B------:R-:W-:Y:S02]  /*11040*/  SHF.R.U32.HI R34, RZ, 0x10, R28 ;  /* 0x00000010ff227819 */ /* 0x000fe4000001161c */
[----:B------:R-:W-:Y:S02]  /*11050*/  SHF.R.U32.HI R40, RZ, 0x10, R20 ;  /* 0x00000010ff287819 */ /* 0x000fe40000011614 */
[----:B------:R-:W-:Y:S02]  /*11060*/  PRMT R49, R38, 0x7054, R49 ;  /* 0x0000705426317816 */ /* 0x000fe40000000031 */
[----:B------:R-:W-:Y:S02]  /*11070*/  SHF.R.U32.HI R41, RZ, 0x10, R21 ;  /* 0x00000010ff297819 */ /* 0x000fe40000011615 */
[----:B------:R-:W-:-:S02]  /*11080*/  LOP3.LUT R42, R42, 0xff, RZ, 0xc0, !PT ;  /* 0x000000ff2a2a7812 */ /* 0x000fc400078ec0ff */
[----:B------:R-:W-:Y:S02]  /*11090*/  LOP3.LUT R34, R34, 0xff, RZ, 0xc0, !PT ;  /* 0x000000ff22227812 */ /* 0x000fe400078ec0ff */
[----:B------:R-:W-:Y:S02]  /*110a0*/  LOP3.LUT R40, R40, 0xff, RZ, 0xc0, !PT ;  /* 0x000000ff28287812 */ /* 0x000fe400078ec0ff */
[----:B------:R-:W-:Y:S02]  /*110b0*/  LOP3.LUT R49, R49, 0xff000000, R29, 0xf8, !PT ;  /* 0xff00000031317812 */ /* 0x000fe400078ef81d */
[----:B------:R-:W-:Y:S02]  /*110c0*/  LOP3.LUT R41, R41, 0xff, RZ, 0xc0, !PT ;  /* 0x000000ff29297812 */ /* 0x000fe400078ec0ff */
[----:B------:R-:W-:Y:S02]  /*110d0*/  PRMT R45, R42, 0x7054, R45 ;  /* 0x000070542a2d7816 */ /* 0x000fe4000000002d */
[----:B------:R-:W-:-:S02]  /*110e0*/  PRMT R47, R34, 0x7054, R47 ;  /* 0x00007054222f7816 */ /* 0x000fc4000000002f */
[----:B------:R-:W-:Y:S02]  /*110f0*/  PRMT R51, R40, 0x7054, R51 ;  /* 0x0000705428337816 */ /* 0x000fe40000000033 */
[----:B------:R-:W-:Y:S02]  /*11100*/  LOP3.LUT R42, R37, 0xff000000, R33, 0xf8, !PT ;  /* 0xff000000252a7812 */ /* 0x000fe400078ef821 */
[----:B------:R-:W-:Y:S02]  /*11110*/  F2FP.F16.E4M3.UNPACK_B R46, R49.H1 ;  /* 0x00000031ff2e723e */ /* 0x000fe400030006ff */
[----:B0-----:R-:W-:Y:S02]  /*11120*/  F2FP.F16.E4M3.UNPACK_B R34, R25.H1 ;  /* 0x00000019ff22723e */ /* 0x001fe400030006ff */
[----:B------:R-:W-:Y:S02]  /*11130*/  PRMT R53, R41, 0x7054, R44 ;  /* 0x0000705429357816 */ /* 0x000fe4000000002c */
[----:B------:R-:W-:-:S02]  /*11140*/  LOP3.LUT R41, R35, 0xff000000, R32, 0xf8, !PT ;  /* 0xff00000023297812 */ /* 0x000fc400078ef820 */
[----:B------:R-:W-:Y:S02]  /*11150*/  LOP3.LUT R30, R43, 0xff000000, R30, 0xf8, !PT ;  /* 0xff0000002b1e7812 */ /* 0x000fe400078ef81e */
[----:B------:R-:W-:Y:S02]  /*11160*/  LOP3.LUT R44, R45, 0xff000000, R31, 0xf8, !PT ;  /* 0xff0000002d2c7812 */ /* 0x000fe400078ef81f */
[----:B------:R-:W-:Y:S02]  /*11170*/  LOP3.LUT R47, R47, 0xff000000, R28, 0xf8, !PT ;  /* 0xff0000002f2f7812 */ /* 0x000fe400078ef81c */
[----:B------:R-:W-:Y:S01]  /*11180*/  LOP3.LUT R48, R51, 0xff000000, R20, 0xf8, !PT ;  /* 0xff00000033307812 */ /* 0x000fe200078ef814 */
[----:B------:R-:W-:Y:S01]  /*11190*/  HADD2.F32 R51, -RZ, R46.H0_H0 ;  /* 0x2000002eff337230 */ /* 0x000fe20000004100 */
[----:B------:R-:W-:Y:S02]  /*111a0*/  F2FP.F16.E4M3.UNPACK_B R43, R42.H1 ;  /* 0x0000002aff2b723e */ /* 0x000fe400030006ff */
[----:B------:R-:W-:-:S02]  /*111b0*/  F2FP.F16.E4M3.UNPACK_B R31, R15 ;  /* 0x0000000fff1f723e */ /* 0x000fc400020006ff */
[----:B------:R-:W-:Y:S01]  /*111c0*/  F2FP.F16.E4M3.UNPACK_B R32, R15.H1 ;  /* 0x0000000fff20723e */ /* 0x000fe200030006ff */
[----:B------:R-:W-:Y:S01]  /*111d0*/  HADD2.F32 R45, -RZ, R43.H0_H0 ;  /* 0x2000002bff2d7230 */ /* 0x000fe20000004100 */
[-C--:B------:R-:W-:Y:S02]  /*111e0*/  F2FP.F16.E4M3.UNPACK_B R28, R13.reuse.H1 ;  /* 0x0000000dff1c723e */ /* 0x080fe400030006ff */
[-C--:B------:R-:W-:Y:S02]  /*111f0*/  F2FP.F16.E4M3.UNPACK_B R15, R12.reuse ;  /* 0x0000000cff0f723e */ /* 0x080fe400020006ff */
[----:B------:R-:W-:Y:S01]  /*11200*/  F2FP.F16.E4M3.UNPACK_B R20, R12.H1 ;  /* 0x0000000cff14723e */ /* 0x000fe200030006ff */
[--C-:B------:R-:W-:Y:S01]  /*11210*/  HADD2.F32 R12, -RZ, R34.reuse.H0_H0 ;  /* 0x20000022ff0c7230 */ /* 0x100fe20000004100 */
[----:B------:R-:W-:Y:S01]  /*11220*/  LOP3.LUT R50, R53, 0xff000000, R21, 0xf8, !PT ;  /* 0xff00000035327812 */ /* 0x000fe200078ef815 */
[----:B------:R-:W-:Y:S01]  /*11230*/  HADD2.F32 R34, -RZ, R34.H1_H1 ;  /* 0x30000022ff227230 */ /* 0x000fe20000004100 */
[----:B------:R-:W-:-:S02]  /*11240*/  F2FP.F16.E4M3.UNPACK_B R21, R13 ;  /* 0x0000000dff15723e */ /* 0x000fc400020006ff */
[-C--:B------:R-:W-:Y:S01]  /*11250*/  F2FP.F16.E4M3.UNPACK_B R13, R14.reuse ;  /* 0x0000000eff0d723e */ /* 0x080fe200020006ff */
[----:B------:R-:W-:Y:S01]  /*11260*/  FMUL.FTZ R53, R12, R51 ;  /* 0x000000330c357220 */ /* 0x000fe20000410000 */
[----:B------:R-:W-:Y:S01]  /*11270*/  F2FP.F16.E4M3.UNPACK_B R29, R14.H1 ;  /* 0x0000000eff1d723e */ /* 0x000fe200030006ff */
[--C-:B------:R-:W-:Y:S01]  /*11280*/  HADD2.F32 R14, -RZ, R28.reuse.H0_H0 ;  /* 0x2000001cff0e7230 */ /* 0x100fe20000004100 */
[----:B------:R-:W-:Y:S01]  /*11290*/  F2FP.F16.E4M3.UNPACK_B R33, R25 ;  /* 0x00000019ff21723e */ /* 0x000fe200020006ff */
[----:B------:R-:W-:Y:S01]  /*112a0*/  HADD2.F32 R28, -RZ, R28.H1_H1 ;  /* 0x3000001cff1c7230 */ /* 0x000fe20000004100 */
[-C--:B------:R-:W-:Y:S02]  /*112b0*/  F2FP.F16.E4M3.UNPACK_B R38, R27.reuse ;  /* 0x0000001bff26723e */ /* 0x080fe400020006ff */
[----:B------:R-:W-:Y:S02]  /*112c0*/  F2FP.F16.E4M3.UNPACK_B R40, R27.H1 ;  /* 0x0000001bff28723e */ /* 0x000fe400030006ff */
[----:B------:R-:W-:-:S02]  /*112d0*/  F2FP.F16.E4M3.UNPACK_B R25, R24 ;  /* 0x00000018ff19723e */ /* 0x000fc400020006ff */
[----:B------:R-:W-:Y:S01]  /*112e0*/  F2FP.F16.E4M3.UNPACK_B R27, R24.H1 ;  /* 0x00000018ff1b723e */ /* 0x000fe200030006ff */
[-C--:B------:R-:W-:Y:S01]  /*112f0*/  FMUL.FTZ R24, R12, R45.reuse ;  /* 0x0000002d0c187220 */ /* 0x080fe20000410000 */
[C---:B------:R-:W-:Y:S01]  /*11300*/  FFMA.FTZ R12, R14.reuse, R45, -R53 ;  /* 0x0000002d0e0c7223 */ /* 0x040fe20000010835 */
[----:B------:R-:W-:Y:S01]  /*11310*/  F2FP.F16.E4M3.UNPACK_B R49, R49 ;  /* 0x00000031ff31723e */ /* 0x000fe200020006ff */
[----:B------:R-:W-:Y:S01]  /*11320*/  HADD2.F32 R53, -RZ, R46.H1_H1 ;  /* 0x3000002eff357230 */ /* 0x000fe20000004100 */
[----:B------:R-:W-:Y:S01]  /*11330*/  F2FP.F16.E4M3.UNPACK_B R42, R42 ;  /* 0x0000002aff2a723e */ /* 0x000fe200020006ff */
[----:B------:R-:W-:Y:S01]  /*11340*/  HADD2.F32 R45, -RZ, R43.H1_H1 ;  /* 0x3000002bff2d7230 */ /* 0x000fe20000004100 */
[-C--:B------:R-:W-:Y:S01]  /*11350*/  F2FP.F16.E4M3.UNPACK_B R35, R26.reuse ;  /* 0x0000001aff23723e */ /* 0x080fe200020006ff */
[----:B------:R-:W-:Y:S01]  /*11360*/  FFMA.FTZ R14, R14, R51, R24 ;  /* 0x000000330e0e7223 */ /* 0x000fe20000010018 */
[----:B------:R-:W-:Y:S01]  /*11370*/  F2FP.F16.E4M3.UNPACK_B R37, R26.H1 ;  /* 0x0000001aff25723e */ /* 0x000fe200030006ff */
[----:B------:R-:W-:-:S02]  /*11380*/  HADD2.F32 R51, -RZ, R49.H0_H0 ;  /* 0x20000031ff337230 */ /* 0x000fc40000004100 */
[C---:B------:R-:W-:Y:S01]  /*11390*/  FMUL.FTZ R57, R34.reuse, R53 ;  /* 0x0000003522397220 */ /* 0x040fe20000410000 */
[----:B------:R-:W-:Y:S02]  /*113a0*/  HADD2.F32 R26, -RZ, R33.H0_H0 ;  /* 0x20000021ff1a7230 */ /* 0x000fe40000004100 */
[-C--:B------:R-:W-:Y:S01]  /*113b0*/  FMUL.FTZ R34, R34, R45.reuse ;  /* 0x0000002d22227220 */ /* 0x080fe20000410000 */
[----:B------:R-:W-:Y:S02]  /*113c0*/  HADD2.F32 R43, -RZ, R42.H0_H0 ;  /* 0x2000002aff2b7230 */ /* 0x000fe40000004100 */
[----:B------:R-:W-:Y:S01]  /*113d0*/  FFMA.FTZ R57, R28, R45, -R57 ;  /* 0x0000002d1c397223 */ /* 0x000fe20000010839 */
[----:B------:R-:W-:Y:S02]  /*113e0*/  HADD2.F32 R24, -RZ, R21.H0_H0 ;  /* 0x20000015ff187230 */ /* 0x000fe40000004100 */
[----:B------:R-:W-:Y:S01]  /*113f0*/  FMUL.FTZ R55, R26, R51 ;  /* 0x000000331a377220 */ /* 0x000fe20000410000 */
[----:B------:R-:W-:Y:S01]  /*11400*/  FFMA.FTZ R53, R28, R53, R34 ;  /* 0x000000351c357223 */ /* 0x000fe20000010022 */
[----:B------:R-:W-:Y:S01]  /*11410*/  FMUL.FTZ R26, R26, R43 ;  /* 0x0000002b1a1a7220 */ /* 0x000fe20000410000 */
[----:B------:R-:W-:Y:S01]  /*11420*/  F2FP.F16.E4M3.UNPACK_B R45, R50.H1 ;  /* 0x00000032ff2d723e */ /* 0x000fe200030006ff */
[----:B------:R-:W-:Y:S01]  /*11430*/  HADD2.F32 R34, -RZ, R49.H1_H1 ;  /* 0x30000031ff227230 */ /* 0x000fe20000004100 */
[----:B------:R-:W-:Y:S01]  /*11440*/  F2FP.F16.E4M3.UNPACK_B R28, R44.H1 ;  /* 0x0000002cff1c723e */ /* 0x000fe200030006ff */
[----:B------:R-:W-:Y:S01]  /*11450*/  FFMA.FTZ R51, R24, R51, R26 ;  /* 0x0000003318337223 */ /* 0x000fe2000001001a */
[----:B------:R-:W-:-:S02]  /*11460*/  HADD2.F32 R33, -RZ, R33.H1_H1 ;  /* 0x30000021ff217230 */ /* 0x000fc40000004100 */
[----:B------:R-:W-:Y:S01]  /*11470*/  FFMA.FTZ R55, R24, R43, -R55 ;  /* 0x0000002b18377223 */ /* 0x000fe20000010837 */
[----:B------:R-:W-:Y:S01]  /*11480*/  HADD2.F32 R42, -RZ, R42.H1_H1 ;  /* 0x3000002aff2a7230 */ /* 0x000fe20000004100 */
[----:B------:R-:W-:Y:S01]  /*11490*/  F2FP.F16.E4M3.UNPACK_B R50, R50 ;  /* 0x00000032ff32723e */ /* 0x000fe200020006ff */
        /* <DEDUP_REMOVED lines=9> */
[-C--:B------:R-:W-:Y:S01]  /*11530*/  FMUL.FTZ R26, R26, R43.reuse ;  /* 0x0000002b1a1a7220 */ /* 0x080fe20000410000 */
[----:B------:R-:W-:Y:S02]  /*11540*/  HADD2.F32 R45, -RZ, R45.H1_H1 ;  /* 0x3000002dff2d7230 */ /* 0x000fe40000004100 */
[C---:B------:R-:W-:Y:S01]  /*11550*/  FFMA.FTZ R46, R21.reuse, R42, -R46 ;  /* 0x0000002a152e7223 */ /* 0x040fe2000001082e */
[----:B------:R-:W-:Y:S01]  /*11560*/  FFMA.FTZ R42, R21, R34, R33 ;  /* 0x00000022152a7223 */ /* 0x000fe20000010021 */
[----:B------:R-:W-:Y:S02]  /*11570*/  HADD2.F32 R40, -RZ, R40.H1_H1 ;  /* 0x30000028ff287230 */ /* 0x000fe40000004100 */
[C---:B------:R-:W-:Y:S01]  /*11580*/  FFMA.FTZ R56, R24.reuse, R43, -R59 ;  /* 0x0000002b18387223 */ /* 0x040fe2000001083b */
[----:B------:R-:W-:Y:S01]  /*11590*/  FFMA.FTZ R58, R24, R49, R26 ;  /* 0x00000031183a7223 */ /* 0x000fe2000001001a */
[----:B------:R-:W-:-:S02]  /*115a0*/  HADD2.F32 R33, -RZ, R28.H1_H1 ;  /* 0x3000001cff217230 */ /* 0x000fc40000004100 */
[----:B------:R-:W-:Y:S02]  /*115b0*/  HADD2.F32 R28, -RZ, R50.H0_H0 ;  /* 0x20000032ff1c7230 */ /* 0x000fe40000004100 */
[C---:B------:R-:W-:Y:S01]  /*115c0*/  FMUL.FTZ R49, R40.reuse, R45 ;  /* 0x0000002d28317220 */ /* 0x040fe20000410000 */
[----:B------:R-:W-:Y:S02]  /*115d0*/  HADD2.F32 R24, -RZ, R38.H0_H0 ;  /* 0x20000026ff187230 */ /* 0x000fe40000004100 */
[----:B------:R-:W-:Y:S01]  /*115e0*/  FMUL.FTZ R40, R40, R33 ;  /* 0x0000002128287220 */ /* 0x000fe20000410000 */
[----:B------:R-:W-:Y:S02]  /*115f0*/  HADD2.F32 R32, -RZ, R32.H1_H1 ;  /* 0x30000020ff207230 */ /* 0x000fe40000004100 */
[----:B------:R-:W-:Y:S02]  /*11600*/  HADD2.F32 R26, -RZ, R44.H0_H0 ;  /* 0x2000002cff1a7230 */ /* 0x000fe40000004100 */
[----:B------:R-:W-:Y:S01]  /*11610*/  FMUL.FTZ R34, R24, R28 ;  /* 0x0000001c18227220 */ /* 0x000fe20000410000 */
[----:B------:R-:W-:-:S02]  /*11620*/  HADD2.F32 R21, -RZ, R31.H0_H0 ;  /* 0x2000001fff157230 */ /* 0x000fc40000004100 */
[C---:B------:R-:W-:Y:S01]  /*11630*/  FFMA.FTZ R61, R32.reuse, R33, -R49 ;  /* 0x00000021203d7223 */ /* 0x040fe20000010831 */
[----:B------:R-:W-:Y:S01]  /*11640*/  FFMA.FTZ R63, R32, R45, R40 ;  /* 0x0000002d203f7223 */ /* 0x000fe20000010028 */
[-C--:B------:R-:W-:Y:S01]  /*11650*/  FMUL.FTZ R43, R24, R26.reuse ;  /* 0x0000001a182b7220 */ /* 0x080fe20000410000 */
[----:B------:R-:W-:Y:S01]  /*11660*/  F2FP.F16.E4M3.UNPACK_B R32, R47.H1 ;  /* 0x0000002fff20723e */ /* 0x000fe200030006ff */
[C---:B------:R-:W-:Y:S01]  /*11670*/  FFMA.FTZ R49, R21.reuse, R26, -R34 ;  /* 0x0000001a15317223 */ /* 0x040fe20000010822 */
[----:B------:R-:W-:Y:S01]  /*11680*/  F2FP.F16.E4M3.UNPACK_B R26, R41.H1 ;  /* 0x00000029ff1a723e */ /* 0x000fe200030006ff */
[----:B------:R-:W-:Y:S01]  /*11690*/  FFMA.FTZ R52, R21, R28, R43 ;  /* 0x0000001c15347223 */ /* 0x000fe2000001002b */
[----:B------:R-:W-:Y:S01]  /*116a0*/  HADD2.F32 R50, -RZ, R50.H1_H1 ;  /* 0x30000032ff327230 */ /* 0x000fe20000004100 */
[----:B------:R-:W-:Y:S01]  /*116b0*/  F2FP.F16.E4M3.UNPACK_B R47, R47 ;  /* 0x0000002fff2f723e */ /* 0x000fe200020006ff */
[----:B------:R-:W-:Y:S01]  /*116c0*/  HADD2.F32 R38, -RZ, R38.H1_H1 ;  /* 0x30000026ff267230 */ /* 0x000fe20000004100 */
[----:B------:R-:W-:Y:S01]  /*116d0*/  F2FP.F16.E4M3.UNPACK_B R41, R41 ;  /* 0x00000029ff29723e */ /* 0x000fe200020006ff */
[----:B------:R-:W-:Y:S01]  /*116e0*/  HADD2.F32 R33, -RZ, R32.H0_H0 ;  /* 0x20000020ff217230 */ /* 0x000fe20000004100 */
[----:B------:R-:W-:Y:S01]  /*116f0*/  F2FP.SATFINITE.E4M3.F32.PACK_AB_MERGE_C R58, R63, R58, RZ ;  /* 0x0000003a3f3a723e */ /* 0x000fe200048070ff */
[----:B------:R-:W-:-:S02]  /*11700*/  HADD2.F32 R24, -RZ, R27.H0_H0 ;  /* 0x2000001bff187230 */ /* 0x000fc40000004100 */
[----:B------:R-:W-:Y:S01]  /*11710*/  FMUL.FTZ R40, R38, R50 ;  /* 0x0000003226287220 */ /* 0x000fe20000410000 */
[----:B------:R-:W-:Y:S02]  /*11720*/  HADD2.F32 R44, -RZ, R44.H1_H1 ;  /* 0x3000002cff2c7230 */ /* 0x000fe40000004100 */
[----:B------:R-:W-:Y:S02]  /*11730*/  HADD2.F32 R28, -RZ, R26.H0_H0 ;  /* 0x2000001aff1c7230 */ /* 0x000fe40000004100 */
[----:B------:R-:W-:Y:S01]  /*11740*/  FMUL.FTZ R34, R24, R33 ;  /* 0x0000002118227220 */ /* 0x000fe20000410000 */
[----:B------:R-:W-:Y:S02]  /*11750*/  HADD2.F32 R31, -RZ, R31.H1_H1 ;  /* 0x3000001fff1f7230 */ /* 0x000fe40000004100 */
[----:B------:R-:W-:Y:S01]  /*11760*/  FMUL.FTZ R43, R38, R44 ;  /* 0x0000002c262b7220 */ /* 0x000fe20000410000 */
[----:B------:R-:W-:Y:S02]  /*11770*/  HADD2.F32 R21, -RZ, R20.H0_H0 ;  /* 0x20000014ff157230 */ /* 0x000fe40000004100 */
[----:B------:R-:W-:Y:S01]  /*11780*/  FMUL.FTZ R24, R24, R28 ;  /* 0x0000001c18187220 */ /* 0x000fe20000410000 */
[----:B------:R-:W-:-:S02]  /*11790*/  HADD2.F32 R32, -RZ, R32.H1_H1 ;  /* 0x30000020ff207230 */ /* 0x000fc40000004100 */
[C---:B------:R-:W-:Y:S01]  /*117a0*/  FFMA.FTZ R54, R31.reuse, R44, -R40 ;  /* 0x0000002c1f367223 */ /* 0x040fe20000010828 */
[----:B------:R-:W-:Y:S02]  /*117b0*/  HADD2.F32 R27, -RZ, R27.H1_H1 ;  /* 0x3000001bff1b7230 */ /* 0x000fe40000004100 */
[----:B------:R-:W-:Y:S01]  /*117c0*/  FFMA.FTZ R59, R31, R50, R43 ;  /* 0x000000321f3b7223 */ /* 0x000fe2000001002b */
[----:B------:R-:W-:Y:S02]  /*117d0*/  HADD2.F32 R26, -RZ, R26.H1_H1 ;  /* 0x3000001aff1a7230 */ /* 0x000fe40000004100 */
[C---:B------:R-:W-:Y:S01]  /*117e0*/  FFMA.FTZ R40, R21.reuse, R33, R24 ;  /* 0x0000002115287223 */ /* 0x040fe20000010018 */
[----:B------:R-:W-:Y:S02]  /*117f0*/  HADD2.F32 R20, -RZ, R20.H1_H1 ;  /* 0x30000014ff147230 */ /* 0x000fe40000004100 */
[----:B------:R-:W-:Y:S01]  /*11800*/  FFMA.FTZ R38, R21, R28, -R34 ;  /* 0x0000001c15267223 */ /* 0x000fe20000010822 */
[C---:B------:R-:W-:Y:S01]  /*11810*/  FMUL.FTZ R31, R27.reuse, R32 ;  /* 0x000000201b1f7220 */ /* 0x040fe20000410000 */
[----:B------:R-:W-:Y:S01]  /*11820*/  FMUL.FTZ R33, R27, R26 ;  /* 0x0000001a1b217220 */ /* 0x000fe20000410000 */
[----:B------:R-:W-:Y:S01]  /*11830*/  HADD2.F32 R27, -RZ, R47.H0_H0 ;  /* 0x2000002fff1b7230 */ /* 0x000fe20000004100 */
[----:B------:R-:W-:Y:S01]  /*11840*/  F2FP.F16.E4M3.UNPACK_B R28, R48.H1 ;  /* 0x00000030ff1c723e */ /* 0x000fe200030006ff */
[----:B------:R-:W-:-:S02]  /*11850*/  HADD2.F32 R21, -RZ, R25.H0_H0 ;  /* 0x20000019ff157230 */ /* 0x000fc40000004100 */
[C---:B------:R-:W-:Y:S01]  /*11860*/  FFMA.FTZ R43, R20.reuse, R26, -R31 ;  /* 0x0000001a142b7223 */ /* 0x040fe2000001081f */
        /* <DEDUP_REMOVED lines=29> */
[----:B------:R-:W-:Y:S02]  /*11a40*/  HADD2.F32 R29, -RZ, R29.H1_H1 ;  /* 0x3000001dff1d7230 */ /* 0x000fe40000004100 */
[C---:B------:R-:W-:Y:S01]  /*11a50*/  FMUL.FTZ R24, R37.reuse, R28 ;  /* 0x0000001c25187220 */ /* 0x040fe20000410000 */
[--C-:B------:R-:W-:Y:S02]  /*11a60*/  HADD2.F32 R20, -RZ, R35.reuse.H0_H0 ;  /* 0x20000023ff147230 */ /* 0x100fe40000004100 */
[-C--:B------:R-:W-:Y:S01]  /*11a70*/  FMUL.FTZ R21, R37, R26.reuse ;  /* 0x0000001a25157220 */ /* 0x080fe20000410000 */
[----:B------:R-:W-:Y:S02]  /*11a80*/  HADD2.F32 R35, -RZ, R35.H1_H1 ;  /* 0x30000023ff237230 */ /* 0x000fe40000004100 */
[----:B------:R-:W-:Y:S01]  /*11a90*/  FFMA.FTZ R37, R29, R26, -R24 ;  /* 0x0000001a1d257223 */ /* 0x000fe20000010818 */
[----:B------:R-:W-:-:S02]  /*11aa0*/  HADD2.F32 R24, -RZ, R48.H0_H0 ;  /* 0x20000030ff187230 */ /* 0x000fc40000004100 */
[----:B------:R-:W-:Y:S01]  /*11ab0*/  FFMA.FTZ R50, R29, R28, R21 ;  /* 0x0000001c1d327223 */ /* 0x000fe20000010015 */
[----:B------:R-:W-:Y:S02]  /*11ac0*/  HADD2.F32 R21, -RZ, R30.H0_H0 ;  /* 0x2000001eff157230 */ /* 0x000fe40000004100 */
[----:B------:R-:W-:Y:S02]  /*11ad0*/  HADD2.F32 R48, -RZ, R48.H1_H1 ;  /* 0x30000030ff307230 */ /* 0x000fe40000004100 */
[C---:B------:R-:W-:Y:S01]  /*11ae0*/  FMUL.FTZ R26, R20.reuse, R24 ;  /* 0x00000018141a7220 */ /* 0x040fe20000410000 */
[----:B------:R-:W-:Y:S02]  /*11af0*/  HADD2.F32 R30, -RZ, R30.H1_H1 ;  /* 0x3000001eff1e7230 */ /* 0x000fe40000004100 */
[----:B------:R-:W-:Y:S01]  /*11b00*/  FMUL.FTZ R25, R20, R21 ;  /* 0x0000001514197220 */ /* 0x000fe20000410000 */
[--C-:B------:R-:W-:Y:S02]  /*11b10*/  HADD2.F32 R15, -RZ, R13.reuse.H0_H0 ;  /* 0x2000000dff0f7230 */ /* 0x100fe40000004100 */
[----:B------:R-:W-:Y:S01]  /*11b20*/  FMUL.FTZ R28, R35, R48 ;  /* 0x00000030231c7220 */ /* 0x000fe20000410000 */
[----:B------:R-:W-:-:S02]  /*11b30*/  HADD2.F32 R13, -RZ, R13.H1_H1 ;  /* 0x3000000dff0d7230 */ /* 0x000fc40000004100 */
[----:B------:R-:W-:Y:S01]  /*11b40*/  FMUL.FTZ R35, R35, R30 ;  /* 0x0000001e23237220 */ /* 0x000fe20000410000 */
[----:B------:R-:W-:Y:S01]  /*11b50*/  F2FP.SATFINITE.E4M3.F32.PACK_AB_MERGE_C R50, R50, R27, RZ ;  /* 0x0000001b3232723e */ /* 0x000fe200048070ff */
        /* <DEDUP_REMOVED lines=20> */
.L_x_8465:
[----:B------:R-:W-:Y:S05]  /*11ca0*/  BSYNC B1 ;  /* 0x0000000000017941 */ /* 0x000fea0003800000 */
.L_x_8464:
[----:B------:R-:W-:Y:S05]  /*11cb0*/  @P0 BRA `(.L_x_8456) ;  /* 0x0000000c00e40947 */ /* 0x000fea0003800000 */
[----:B-1----:R-:W2:Y:S04]  /*11cc0*/  LDL R25, [R1+0x78] ;  /* 0x0000780001197983 */ /* 0x002ea80000100800 */
[----:B------:R-:W3:Y:S01]  /*11cd0*/  LDL R49, [R1+0xb4] ;  /* 0x0000b40001317983 */ /* 0x000ee20000100800 */
[----:B0----5:R-:W-:Y:S01]  /*11ce0*/  SHF.R.U32.HI R3, RZ, 0x8, R8 ;  /* 0x00000008ff037819 */ /* 0x021fe20000011608 */
[----:B------:R-:W-:Y:S01]  /*11cf0*/  VIADD R24, R228, 0x40 ;  /* 0x00000040e4187836 */ /* 0x000fe20000000000 */
[----:B------:R-:W-:Y:S01]  /*11d00*/  LOP3.LUT R0, R8, 0xff, RZ, 0xc0, !PT ;  /* 0x000000ff08007812 */ /* 0x000fe200078ec0ff */
[----:B------:R-:W-:Y:S01]  /*11d10*/  IMAD.IADD R39, R18, 0x1, R39 ;  /* 0x0000000112277824 */ /* 0x000fe200078e0227 */
[----:B------:R-:W-:Y:S01]  /*11d20*/  LOP3.LUT R3, R3, 0xff, RZ, 0xc0, !PT ;  /* 0x000000ff03037812 */ /* 0x000fe200078ec0ff */
[----:B------:R-:W-:Y:S01]  /*11d30*/  IMAD.SHL.U32 R24, R24, 0x80, RZ ;  /* 0x0000008018187824 */ /* 0x000fe200078e00ff */
[----:B------:R-:W-:-:S02]  /*11d40*/  SHF.R.U32.HI R13, RZ, 0x8, R9 ;  /* 0x00000008ff0d7819 */ /* 0x000fc40000011609 */
[----:B------:R-:W-:Y:S02]  /*11d50*/  PRMT R21, R3, 0x7604, R0 ;  /* 0x0000760403157816 */ /* 0x000fe40000000000 */
[----:B------:R-:W-:Y:S02]  /*11d60*/  SHF.R.U32.HI R3, RZ, 0x8, R10 ;  /* 0x00000008ff037819 */ /* 0x000fe4000001160a */
[----:B------:R-:W-:Y:S02]  /*11d70*/  LOP3.LUT R0, R10, 0xff, RZ, 0xc0, !PT ;  /* 0x000000ff0a007812 */ /* 0x000fe400078ec0ff */
[----:B------:R-:W-:Y:S02]  /*11d80*/  LOP3.LUT R3, R3, 0xff, RZ, 0xc0, !PT ;  /* 0x000000ff03037812 */ /* 0x000fe400078ec0ff */
[----:B------:R-:W-:Y:S02]  /*11d90*/  LOP3.LUT R24, R24, 0x380, RZ, 0xc0, !PT ;  /* 0x0000038018187812 */ /* 0x000fe400078ec0ff */
[----:B------:R-:W-:-:S02]  /*11da0*/  PRMT R29, R3, 0x7604, R0 ;  /* 0x00007604031d7816 */ /* 0x000fc40000000000 */
[----:B------:R-:W-:Y:S01]  /*11db0*/  LOP3.LUT R0, R24, 0x70, R39, 0xf8, !PT ;  /* 0x0000007018007812 */ /* 0x000fe200078ef827 */
[----:B------:R-:W-:Y:S01]  /*11dc0*/  VIADD R24, R228, 0x40 ;  /* 0x00000040e4187836 */ /* 0x000fe20000000000 */
[----:B------:R-:W-:Y:S02]  /*11dd0*/  LOP3.LUT R12, R9, 0xff, RZ, 0xc0, !PT ;  /* 0x000000ff090c7812 */ /* 0x000fe400078ec0ff */
[----:B------:R-:W-:Y:S01]  /*11de0*/  LOP3.LUT R13, R13, 0xff, RZ, 0xc0, !PT ;  /* 0x000000ff0d0d7812 */ /* 0x000fe200078ec0ff */
[----:B------:R-:W-:Y:S01]  /*11df0*/  IMAD.SHL.U32 R24, R24, 0x80, RZ ;  /* 0x0000008018187824 */ /* 0x000fe200078e00ff */
[----:B------:R-:W-:Y:S02]  /*11e00*/  SHF.R.U32.HI R15, RZ, 0x8, R4 ;  /* 0x00000008ff0f7819 */ /* 0x000fe40000011604 */
[----:B------:R-:W-:Y:S02]  /*11e10*/  PRMT R20, R13, 0x7604, R12 ;  /* 0x000076040d147816 */ /* 0x000fe4000000000c */
[----:B------:R-:W-:-:S02]  /*11e20*/  LOP3.LUT R24, R24, 0x380, RZ, 0xc0, !PT ;  /* 0x0000038018187812 */ /* 0x000fc400078ec0ff */
[----:B------:R-:W-:Y:S02]  /*11e30*/  SHF.R.U32.HI R13, RZ, 0x8, R11 ;  /* 0x00000008ff0d7819 */ /* 0x000fe4000001160b */
[----:B------:R-:W-:Y:S02]  /*11e40*/  SHF.R.U32.HI R24, RZ, 0x3, R24 ;  /* 0x00000003ff187819 */ /* 0x000fe40000011618 */
[----:B------:R-:W-:Y:S02]  /*11e50*/  LOP3.LUT R12, R11, 0xff, RZ, 0xc0, !PT ;  /* 0x000000ff0b0c7812 */ /* 0x000fe400078ec0ff */
[----:B------:R-:W-:Y:S02]  /*11e60*/  LOP3.LUT R3, R0, R24, RZ, 0x3c, !PT ;  /* 0x0000001800037212 */ /* 0x000fe400078e3cff */
[----:B------:R-:W-:Y:S02]  /*11e70*/  SHF.R.U32.HI R24, RZ, 0x8, R5 ;  /* 0x00000008ff187819 */ /* 0x000fe40000011605 */
[----:B------:R-:W-:-:S02]  /*11e80*/  LOP3.LUT R14, R4, 0xff, RZ, 0xc0, !PT ;  /* 0x000000ff040e7812 */ /* 0x000fc400078ec0ff */
[----:B------:R-:W-:Y:S02]  /*11e90*/  LOP3.LUT R13, R13, 0xff, RZ, 0xc0, !PT ;  /* 0x000000ff0d0d7812 */ /* 0x000fe400078ec0ff */
[----:B------:R-:W-:Y:S02]  /*11ea0*/  LOP3.LUT R15, R15, 0xff, RZ, 0xc0, !PT ;  /* 0x000000ff0f0f7812 */ /* 0x000fe400078ec0ff */
[----:B------:R-:W-:Y:S02]  /*11eb0*/  PRMT R28, R13, 0x7604, R12 ;  /* 0x000076040d1c7816 */ /* 0x000fe4000000000c */
[----:B------:R-:W-:Y:S02]  /*11ec0*/  PRMT R35, R15, 0x7604, R14 ;  /* 0x000076040f237816 */ /* 0x000fe4000000000e */
[----:B------:R-:W-:Y:S02]  /*11ed0*/  SHF.R.U32.HI R32, RZ, 0x8, R6 ;  /* 0x00000008ff207819 */ /* 0x000fe40000011606 */
[----:B------:R-:W-:-:S02]  /*11ee0*/  LOP3.LUT R30, R5, 0xff, RZ, 0xc0, !PT ;  /* 0x000000ff051e7812 */ /* 0x000fc400078ec0ff */
[----:B------:R-:W-:Y:S02]  /*11ef0*/  LOP3.LUT R31, R6, 0xff, RZ, 0xc0, !PT ;  /* 0x000000ff061f7812 */ /* 0x000fe400078ec0ff */
[----:B------:R-:W-:Y:S02]  /*11f00*/  LOP3.LUT R32, R32, 0xff, RZ, 0xc0, !PT ;  /* 0x000000ff20207812 */ /* 0x000fe400078ec0ff */
[----:B------:R-:W-:Y:S02]  /*11f10*/  SHF.R.U32.HI R37, RZ, 0x10, R5 ;  /* 0x00000010ff257819 */ /* 0x000fe40000011605 */
[----:B------:R-:W-:Y:S02]  /*11f20*/  PRMT R39, R32, 0x7604, R31 ;  /* 0x0000760420277816 */ /* 0x000fe4000000001f */
        /* <DEDUP_REMOVED lines=9> */
[----:B------:R-:W-:Y:S02]  /*11fc0*/  PRMT R34, R34, 0x7604, R33 ;  /* 0x0000760422227816 */ /* 0x000fe40000000021 */
        /* <DEDUP_REMOVED lines=9> */
[----:B------:R-:W-:-:S04]  /*12060*/  LOP3.LUT R21, R21, 0xff0000, R8, 0xf8, !PT ;  /* 0x00ff000015157812 */ /* 0x000fc800078ef808 */
[----:B------:R-:W-:Y:S02]  /*12070*/  LOP3.LUT R29, R21, 0xff000000, R8, 0xf8, !PT ;  /* 0xff000000151d7812 */ /* 0x000fe400078ef808 */
[----:B--2---:R-:W-:Y:S02]  /*12080*/  IADD3 R0, R16, R3, R25 ;  /* 0x0000000310007210 */ /* 0x004fe40007ffe019 */
[----:B------:R-:W-:Y:S01]  /*12090*/  LOP3.LUT R3, R24, 0xff, RZ, 0xc0, !PT ;  /* 0x000000ff18037812 */ /* 0x000fe200078ec0ff */
[----:B---3--:R-:W0:Y:S03]  /*120a0*/  LDS.128 R12, [R49+0x1c400] ;  /* 0x01c40000310c7984 */ /* 0x008e260000000c00 */
[----:B------:R-:W-:Y:S01]  /*120b0*/  PRMT R30, R3, 0x7604, R30 ;  /* 0x00007604031e7816 */ /* 0x000fe2000000001e */
[----:B------:R-:W1:Y:S01]  /*120c0*/  LDS.128 R24, [R0+0x1c400] ;  /* 0x01c4000000187984 */ /* 0x000e620000000c00 */
[----:B------:R-:W-:-:S02]  /*120d0*/  SHF.R.U32.HI R3, RZ, 0x10, R9 ;  /* 0x00000010ff037819 */ /* 0x000fc40000011609 */
[----:B------:R-:W-:-:S03]  /*120e0*/  LOP3.LUT R37, R30, 0xff0000, R37, 0xf8, !PT ;  /* 0x00ff00001e257812 */ /* 0x000fc600078ef825 */
[----:B------:R-:W-:Y:S01]  /*120f0*/  IMAD.U32 R3, R3, 0x10000, RZ ;  /* 0x0001000003037824 */ /* 0x000fe200078e00ff */
[----:B------:R-:W-:-:S04]  /*12100*/  LOP3.LUT R37, R37, 0xff000000, R5, 0xf8, !PT ;  /* 0xff00000025257812 */ /* 0x000fc800078ef805 */
[----:B------:R-:W-:Y:S02]  /*12110*/  LOP3.LUT R3, R20, 0xff0000, R3, 0xf8, !PT ;  /* 0x00ff000014037812 */ /* 0x000fe400078ef803 */
[-C--:B------:R-:W-:Y:S02]  /*12120*/  F2FP.F16.E4M3.UNPACK_B R33, R37.reuse ;  /* 0x00000025ff21723e */ /* 0x080fe400020006ff */
[----:B------:R-:W-:Y:S02]  /*12130*/  LOP3.LUT R20, R3, 0xff000000, R9, 0xf8, !PT ;  /* 0xff00000003147812 */ /* 0x000fe400078ef809 */
[----:B------:R-:W-:Y:S01]  /*12140*/  F2FP.F16.E4M3.UNPACK_B R37, R37.H1 ;  /* 0x00000025ff25723e */ /* 0x000fe200030006ff */
[----:B------:R-:W-:Y:S01]  /*12150*/  HADD2.F32 R38, -RZ, R33.H0_H0 ;  /* 0x20000021ff267230 */ /* 0x000fe20000004100 */
[----:B------:R-:W-:-:S03]  /*12160*/  F2FP.F16.E4M3.UNPACK_B R11, R20 ;  /* 0x00000014ff0b723e */ /* 0x000fc600020006ff */
[----:B------:R-:W-:Y:S02]  /*12170*/  HADD2.F32 R39, -RZ, R37.H0_H0 ;  /* 0x20000025ff277230 */ /* 0x000fe40000004100 */
[----:B------:R-:W-:Y:S01]  /*12180*/  HADD2.F32 R30, -RZ, R11.H0_H0 ;  /* 0x2000000bff1e7230 */ /* 0x000fe20000004100 */
[-C--:B0-----:R-:W-:Y:S02]  /*12190*/  F2FP.F16.E4M3.UNPACK_B R4, R13.reuse ;  /* 0x0000000dff04723e */ /* 0x081fe400020006ff */
[----:B------:R-:W-:Y:S02]  /*121a0*/  F2FP.F16.E4M3.UNPACK_B R13, R13.H1 ;  /* 0x0000000dff0d723e */ /* 0x000fe400030006ff */
[-C--:B-1----:R-:W-:Y:S01]  /*121b0*/  F2FP.F16.E4M3.UNPACK_B R6, R25.reuse ;  /* 0x00000019ff06723e */ /* 0x082fe200020006ff */
[--C-:B------:R-:W-:Y:S01]  /*121c0*/  HADD2.F32 R9, -RZ, R4.reuse.H0_H0 ;  /* 0x20000004ff097230 */ /* 0x100fe20000004100 */
[----:B------:R-:W-:Y:S01]  /*121d0*/  F2FP.F16.E4M3.UNPACK_B R25, R25.H1 ;  /* 0x00000019ff19723e */ /* 0x000fe200030006ff */
[----:B------:R-:W-:Y:S01]  /*121e0*/  HADD2.F32 R4, -RZ, R4.H1_H1 ;  /* 0x30000004ff047230 */ /* 0x000fe20000004100 */
[----:B------:R-:W-:Y:S01]  /*121f0*/  F2FP.F16.E4M3.UNPACK_B R28, R27 ;  /* 0x0000001bff1c723e */ /* 0x000fe200020006ff */
[----:B------:R-:W-:Y:S01]  /*12200*/  HADD2.F32 R5, -RZ, R6.H0_H0 ;  /* 0x20000006ff057230 */ /* 0x000fe20000004100 */
[----:B------:R-:W-:-:S02]  /*12210*/  F2FP.F16.E4M3.UNPACK_B R8, R15 ;  /* 0x0000000fff08723e */ /* 0x000fc400020006ff */
[----:B------:R-:W-:Y:S02]  /*12220*/  F2FP.F16.E4M3.UNPACK_B R27, R27.H1 ;  /* 0x0000001bff1b723e */ /* 0x000fe400030006ff */
[C---:B------:R-:W-:Y:S01]  /*12230*/  FMUL.FTZ R42, R5.reuse, R38 ;  /* 0x00000026052a7220 */ /* 0x040fe20000410000 */
[-C--:B------:R-:W-:Y:S01]  /*12240*/  FMUL.FTZ R31, R5, R30.reuse ;  /* 0x0000001e051f7220 */ /* 0x080fe20000410000 */
[----:B------:R-:W-:Y:S02]  /*12250*/  F2FP.F16.E4M3.UNPACK_B R15, R15.H1 ;  /* 0x0000000fff0f723e */ /* 0x000fe400030006ff */
[C---:B------:R-:W-:Y:S01]  /*12260*/  FFMA.FTZ R5, R9.reuse, R30, -R42 ;  /* 0x0000001e09057223 */ /* 0x040fe2000001082a */
[----:B------:R-:W-:Y:S01]  /*12270*/  FFMA.FTZ R9, R9, R38, R31 ;  /* 0x0000002609097223 */ /* 0x000fe2000001001f */
[----:B------:R-:W-:Y:S01]  /*12280*/  HADD2.F32 R31, -RZ, R11.H1_H1 ;  /* 0x3000000bff1f7230 */ /* 0x000fe20000004100 */
[----:B------:R-:W-:Y:S01]  /*12290*/  F2FP.F16.E4M3.UNPACK_B R30, R20.H1 ;  /* 0x00000014ff1e723e */ /* 0x000fe200030006ff */
[----:B------:R-:W-:Y:S01]  /*122a0*/  HADD2.F32 R38, -RZ, R33.H1_H1 ;  /* 0x30000021ff267230 */ /* 0x000fe20000004100 */
[-C--:B------:R-:W-:Y:S01]  /*122b0*/  F2FP.F16.E4M3.UNPACK_B R10, R24.reuse ;  /* 0x00000018ff0a723e */ /* 0x080fe200020006ff */
[----:B------:R-:W-:Y:S01]  /*122c0*/  HADD2.F32 R11, -RZ, R6.H1_H1 ;  /* 0x30000006ff0b7230 */ /* 0x000fe20000004100 */
[----:B------:R-:W-:Y:S01]  /*122d0*/  F2FP.F16.E4M3.UNPACK_B R24, R24.H1 ;  /* 0x00000018ff18723e */ /* 0x000fe200030006ff */
[----:B------:R-:W-:Y:S01]  /*122e0*/  HADD2.F32 R20, -RZ, R25.H0_H0 ;  /* 0x20000019ff147230 */ /* 0x000fe20000004100 */
[----:B------:R-:W-:Y:S01]  /*122f0*/  F2FP.F16.E4M3.UNPACK_B R3, R12 ;  /* 0x0000000cff03723e */ /* 0x000fe200020006ff */
[----:B------:R-:W-:-:S02]  /*12300*/  HADD2.F32 R33, -RZ, R30.H0_H0 ;  /* 0x2000001eff217230 */ /* 0x000fc40000004100 */
[CC--:B------:R-:W-:Y:S01]  /*12310*/  FMUL.FTZ R43, R11.reuse, R38.reuse ;  /* 0x000000260b2b7220 */ /* 0x0c0fe20000410000 */
[----:B------:R-:W-:Y:S02]  /*12320*/  HADD2.F32 R6, -RZ, R13.H0_H0 ;  /* 0x2000000dff067230 */ /* 0x000fe40000004100 */
[C---:B------:R-:W-:Y:S01]  /*12330*/  FMUL.FTZ R45, R20.reuse, R39 ;  /* 0x00000027142d7220 */ /* 0x040fe20000410000 */
[----:B------:R-:W-:Y:S01]  /*12340*/  FMUL.FTZ R11, R11, R31 ;  /* 0x0000001f0b0b7220 */ /* 0x000fe20000410000 */
[----:B------:R-:W-:Y:S01]  /*12350*/  FMUL.FTZ R20, R20, R33 ;  /* 0x0000002114147220 */ /* 0x000fe20000410000 */
[----:B------:R-:W-:Y:S01]  /*12360*/  FFMA.FTZ R42, R4, R31, -R43 ;  /* 0x0000001f042a7223 */ /* 0x000fe2000001082b */
[----:B------:R-:W-:Y:S01]  /*12370*/  FFMA.FTZ R45, R6, R33, -R45 ;  /* 0x00000021062d7223 */ /* 0x000fe2000001082d */
[----:B------:R-:W-:Y:S01]  /*12380*/  FFMA.FTZ R38, R4, R38, R11 ;  /* 0x0000002604267223 */ /* 0x000fe2000001000b */
[----:B------:R-:W-:Y:S01]  /*12390*/  F2FP.F16.E4M3.UNPACK_B R33, R41 ;  /* 0x00000029ff21723e */ /* 0x000fe200020006ff */
[----:B------:R-:W-:Y:S01]  /*123a0*/  FFMA.FTZ R39, R6, R39, R20 ;  /* 0x0000002706277223 */ /* 0x000fe20000010014 */
[-C--:B------:R-:W-:Y:S01]  /*123b0*/  F2FP.F16.E4M3.UNPACK_B R11, R34.reuse ;  /* 0x00000022ff0b723e */ /* 0x080fe200020006ff */
[----:B------:R-:W-:Y:S01]  /*123c0*/  HADD2.F32 R20, -RZ, R37.H1_H1 ;  /* 0x30000025ff147230 */ /* 0x000fe20000004100 */
[----:B------:R-:W-:Y:S01]  /*123d0*/  F2FP.F16.E4M3.UNPACK_B R41, R41.H1 ;  /* 0x00000029ff29723e */ /* 0x000fe200030006ff */
[----:B------:R-:W-:Y:S01]  /*123e0*/  HADD2.F32 R25, -RZ, R25.H1_H1 ;  /* 0x30000019ff197230 */ /* 0x000fe20000004100 */
[----:B------:R-:W-:Y:S01]  /*123f0*/  F2FP.F16.E4M3.UNPACK_B R34, R34.H1 ;  /* 0x00000022ff22723e */ /* 0x000fe200030006ff */
[----:B------:R-:W-:Y:S01]  /*12400*/  HADD2.F32 R37, -RZ, R33.H0_H0 ;  /* 0x20000021ff257230 */ /* 0x000fe20000004100 */
[----:B------:R-:W-:Y:S01]  /*12410*/  F2FP.F16.E4M3.UNPACK_B R12, R12.H1 ;  /* 0x0000000cff0c723e */ /* 0x000fe200030006ff */
[----:B------:R-:W-:-:S02]  /*12420*/  HADD2.F32 R6, -RZ, R28.H0_H0 ;  /* 0x2000001cff067230 */ /* 0x000fc40000004100 */
[C---:B------:R-:W-:Y:S01]  /*12430*/  FMUL.FTZ R44, R25.reuse, R20 ;  /* 0x00000014192c7220 */ /* 0x040fe20000410000 */
[----:B------:R-:W-:Y:S01]  /*12440*/  HADD2.F32 R30, -RZ, R30.H1_H1 ;  /* 0x3000001eff1e7230 */ /* 0x000fe20000004100 */
[----:B------:R-:W-:Y:S01]  /*12450*/  F2FP.F16.E4M3.UNPACK_B R21, R26 ;  /* 0x0000001aff15723e */ /* 0x000fe200020006ff */
[----:B------:R-:W-:Y:S02]  /*12460*/  HADD2.F32 R31, -RZ, R11.H0_H0 ;  /* 0x2000000bff1f7230 */ /* 0x000fe40000004100 */
[C---:B------:R-:W-:Y:S01]  /*12470*/  FMUL.FTZ R43, R6.reuse, R37 ;  /* 0x00000025062b7220 */ /* 0x040fe20000410000 */
[----:B------:R-:W-:Y:S02]  /*12480*/  HADD2.F32 R13, -RZ, R13.H1_H1 ;  /* 0x3000000dff0d7230 */ /* 0x000fe40000004100 */
[----:B------:R-:W-:Y:S01]  /*12490*/  FMUL.FTZ R25, R25, R30 ;  /* 0x0000001e19197220 */ /* 0x000fe20000410000 */
[----:B------:R-:W-:Y:S02]  /*124a0*/  HADD2.F32 R4, -RZ, R8.H0_H0 ;  /* 0x20000008ff047230 */ /* 0x000fe40000004100 */
[----:B------:R-:W-:Y:S01]  /*124b0*/  FMUL.FTZ R6, R6, R31 ;  /* 0x0000001f06067220 */ /* 0x000fe20000410000 */
[----:B------:R-:W-:-:S02]  /*124c0*/  HADD2.F32 R33, -RZ, R33.H1_H1 ;  /* 0x30000021ff217230 */ /* 0x000fc40000004100 */
[C---:B------:R-:W-:Y:S01]  /*124d0*/  FFMA.FTZ R46, R13.reuse, R20, R25 ;  /* 0x000000140d2e7223 */ /* 0x040fe20000010019 */
[----:B------:R-:W-:Y:S02]  /*124e0*/  HADD2.F32 R28, -RZ, R28.H1_H1 ;  /* 0x3000001cff1c7230 */ /* 0x000fe40000004100 */
[C---:B------:R-:W-:Y:S01]  /*124f0*/  FFMA.FTZ R37, R4.reuse, R37, R6 ;  /* 0x0000002504257223 */ /* 0x040fe20000010006 */
[----:B------:R-:W-:Y:S02]  /*12500*/  HADD2.F32 R25, -RZ, R41.H0_H0 ;  /* 0x20000029ff197230 */ /* 0x000fe40000004100 */
[----:B------:R-:W-:Y:S01]  /*12510*/  FFMA.FTZ R44, R13, R30, -R44 ;  /* 0x0000001e0d2c7223 */ /* 0x000fe2000001082c */
[----:B------:R-:W-:Y:S02]  /*12520*/  HADD2.F32 R6, -RZ, R27.H0_H0 ;  /* 0x2000001bff067230 */ /* 0x000fe40000004100 */
[----:B------:R-:W-:Y:S01]  /*12530*/  FFMA.FTZ R43, R4, R31, -R43 ;  /* 0x0000001f042b7223 */ /* 0x000fe2000001082b */
[----:B------:R-:W-:-:S02]  /*12540*/  HADD2.F32 R11, -RZ, R11.H1_H1 ;  /* 0x3000000bff0b7230 */ /* 0x000fc40000004100 */
[----:B------:R-:W-:Y:S01]  /*12550*/  FMUL.FTZ R31, R28, R33 ;  /* 0x000000211c1f7220 */ /* 0x000fe20000410000 */
[----:B------:R-:W-:Y:S02]  /*12560*/  HADD2.F32 R13, -RZ, R34.H0_H0 ;  /* 0x20000022ff0d7230 */ /* 0x000fe40000004100 */
[----:B------:R-:W-:Y:S01]  /*12570*/  FMUL.FTZ R47, R6, R25 ;  /* 0x00000019062f7220 */ /* 0x000fe20000410000 */
[----:B------:R-:W-:Y:S02]  /*12580*/  HADD2.F32 R4, -RZ, R15.H0_H0 ;  /* 0x2000000fff047230 */ /* 0x000fe40000004100 */
[----:B------:R-:W-:Y:S01]  /*12590*/  FMUL.FTZ R28, R28, R11 ;  /* 0x0000000b1c1c7220 */ /* 0x000fe20000410000 */
[----:B------:R-:W-:Y:S02]  /*125a0*/  HADD2.F32 R8, -RZ, R8.H1_H1 ;  /* 0x30000008ff087230 */ /* 0x000fe40000004100 */
[----:B------:R-:W-:Y:S01]  /*125b0*/  FMUL.FTZ R6, R6, R13 ;  /* 0x0000000d06067220 */ /* 0x000fe20000410000 */
[----:B------:R-:W-:-:S02]  /*125c0*/  HADD2.F32 R34, -RZ, R34.H1_H1 ;  /* 0x30000022ff227230 */ /* 0x000fc40000004100 */
[----:B------:R-:W-:Y:S01]  /*125d0*/  FFMA.FTZ R47, R4, R13, -R47 ;  /* 0x0000000d042f7223 */ /* 0x000fe2000001082f */
[----:B------:R-:W-:Y:S01]  /*125e0*/  F2FP.F16.E4M3.UNPACK_B R13, R35.H1 ;  /* 0x00000023ff0d723e */ /* 0x000fe200030006ff */
[C---:B------:R-:W-:Y:S01]  /*125f0*/  FFMA.FTZ R48, R8.reuse, R11, -R31 ;  /* 0x0000000b08307223 */ /* 0x040fe2000001081f */
[----:B------:R-:W-:Y:S01]  /*12600*/  FFMA.FTZ R50, R8, R33, R28 ;  /* 0x0000002108327223 */ /* 0x000fe2000001001c */
[----:B------:R-:W-:Y:S01]  /*12610*/  HADD2.F32 R20, -RZ, R41.H1_H1 ;  /* 0x30000029ff147230 */ /* 0x000fe20000004100 */
[----:B------:R-:W-:Y:S01]  /*12620*/  F2FP.F16.E4M3.UNPACK_B R8, R29.H1 ;  /* 0x0000001dff08723e */ /* 0x000fe200030006ff */
[----:B------:R-:W-:Y:S02]  /*12630*/  HADD2.F32 R27, -RZ, R27.H1_H1 ;  /* 0x3000001bff1b7230 */ /* 0x000fe40000004100 */
[----:B------:R-:W-:Y:S01]  /*12640*/  FFMA.FTZ R33, R4, R25, R6 ;  /* 0x0000001904217223 */ /* 0x000fe20000010006 */
        /* <DEDUP_REMOVED lines=26> */
[----:B------:R-:W-:Y:S01]  /*127f0*/  HADD2.F32 R4, -RZ, R3.H0_H0 ;  /* 0x20000003ff047230 */ /* 0x000fe20000004100 */
[----:B------:R-:W-:Y:S01]  /*12800*/  F2FP.F16.E4M3.UNPACK_B R26, R26.H1 ;  /* 0x0000001aff1a723e */ /* 0x000fe200030006ff */
[----:B------:R-:W-:Y:S02]  /*12810*/  HADD2.F32 R35, -RZ, R35.H1_H1 ;  /* 0x30000023ff237230 */ /* 0x000fe40000004100 */
[C---:B------:R-:W-:Y:S01]  /*12820*/  FMUL.FTZ R15, R6.reuse, R13 ;  /* 0x0000000d060f7220 */ /* 0x040fe20000410000 */
[----:B------:R-:W-:Y:S02]  /*12830*/  HADD2.F32 R10, -RZ, R10.H1_H1 ;  /* 0x3000000aff0a7230 */ /* 0x000fe40000004100 */
[-C--:B------:R-:W-:Y:S01]  /*12840*/  FMUL.FTZ R25, R6, R11.reuse ;  /* 0x0000000b06197220 */ /* 0x080fe20000410000 */
[----:B------:R-:W-:Y:S01]  /*12850*/  HADD2.F32 R29, -RZ, R29.H1_H1 ;  /* 0x3000001dff1d7230 */ /* 0x000fe20000004100 */
[----:B------:R-:W-:Y:S01]  /*12860*/  F2FP.F16.E4M3.UNPACK_B R12, R40.H1 ;  /* 0x00000028ff0c723e */ /* 0x000fe200030006ff */
[----:B------:R-:W-:Y:S01]  /*12870*/  HADD2.F32 R3, -RZ, R3.H1_H1 ;  /* 0x30000003ff037230 */ /* 0x000fe20000004100 */
[-C--:B------:R-:W-:Y:S01]  /*12880*/  F2FP.F16.E4M3.UNPACK_B R7, R14.reuse ;  /* 0x0000000eff07723e */ /* 0x080fe200020006ff */
[----:B------:R-:W-:Y:S01]  /*12890*/  FFMA.FTZ R15, R4, R11, -R15 ;  /* 0x0000000b040f7223 */ /* 0x000fe2000001080f */
[----:B------:R-:W-:Y:S01]  /*128a0*/  F2FP.F16.E4M3.UNPACK_B R14, R14.H1 ;  /* 0x0000000eff0e723e */ /* 0x000fe200030006ff */
[----:B------:R-:W-:Y:S01]  /*128b0*/  FMUL.FTZ R8, R10, R35 ;  /* 0x000000230a087220 */ /* 0x000fe20000410000 */
[----:B------:R-:W-:Y:S01]  /*128c0*/  FFMA.FTZ R25, R4, R13, R25 ;  /* 0x0000000d04197223 */ /* 0x000fe20000010019 */
        /* <DEDUP_REMOVED lines=13> */
[----:B------:R-:W-:Y:S01]  /*129a0*/  F2FP.F16.E4M3.UNPACK_B R40, R40 ;  /* 0x00000028ff28723e */ /* 0x000fe200020006ff */
[----:B------:R-:W-:-:S02]  /*129b0*/  HADD2.F32 R13, -RZ, R12.H1_H1 ;  /* 0x3000000cff0d7230 */ /* 0x000fc40000004100 */
[C---:B------:R-:W-:Y:S01]  /*129c0*/  FFMA.FTZ R12, R3.reuse, R8, -R6 ;  /* 0x00000008030c7223 */ /* 0x040fe20000010806 */
[----:B------:R-:W-:Y:S02]  /*129d0*/  HADD2.F32 R14, -RZ, R14.H1_H1 ;  /* 0x3000000eff0e7230 */ /* 0x000fe40000004100 */
[C---:B------:R-:W-:Y:S01]  /*129e0*/  FMUL.FTZ R6, R26.reuse, R11 ;  /* 0x0000000b1a067220 */ /* 0x040fe20000410000 */
[----:B------:R-:W-:Y:S02]  /*129f0*/  HADD2.F32 R8, -RZ, R40.H0_H0 ;  /* 0x20000028ff087230 */ /* 0x000fe40000004100 */
[-C--:B------:R-:W-:Y:S01]  /*12a00*/  FMUL.FTZ R29, R26, R13.reuse ;  /* 0x0000000d1a1d7220 */ /* 0x080fe20000410000 */
[----:B------:R-:W-:Y:S01]  /*12a10*/  FFMA.FTZ R26, R3, R10, R4 ;  /* 0x0000000a031a7223 */ /* 0x000fe20000010004 */
[C---:B------:R-:W-:Y:S01]  /*12a20*/  FFMA.FTZ R13, R14.reuse, R13, R6 ;  /* 0x0000000d0e0d7223 */ /* 0x040fe20000010006 */
[----:B------:R-:W-:Y:S02]  /*12a30*/  HADD2.F32 R6, -RZ, R32.H0_H0 ;  /* 0x20000020ff067230 */ /* 0x000fe40000004100 */
[----:B------:R-:W-:Y:S01]  /*12a40*/  FFMA.FTZ R29, R14, R11, -R29 ;  /* 0x0000000b0e1d7223 */ /* 0x000fe2000001081d */
[--C-:B------:R-:W-:Y:S01]  /*12a50*/  HADD2.F32 R4, -RZ, R21.reuse.H0_H0 ;  /* 0x20000015ff047230 */ /* 0x100fe20000004100 */
[----:B------:R-:W-:Y:S01]  /*12a60*/  F2FP.SATFINITE.E4M3.F32.PACK_AB_MERGE_C R44, R44, R45, RZ ;  /* 0x0000002d2c2c723e */ /* 0x000fe200048070ff */
[----:B------:R-:W-:Y:S01]  /*12a70*/  HADD2.F32 R40, -RZ, R40.H1_H1 ;  /* 0x30000028ff287230 */ /* 0x000fe20000004100 */
[----:B------:R-:W-:Y:S01]  /*12a80*/  F2FP.SATFINITE.E4M3.F32.PACK_AB_MERGE_C R39, R46, R39, RZ ;  /* 0x000000272e27723e */ /* 0x000fe200048070ff */
[----:B------:R-:W-:-:S02]  /*12a90*/  HADD2.F32 R21, -RZ, R21.H1_H1 ;  /* 0x30000015ff157230 */ /* 0x000fc40000004100 */
[C---:B------:R-:W-:Y:S01]  /*12aa0*/  FMUL.FTZ R10, R4.reuse, R8 ;  /* 0x00000008040a7220 */ /* 0x040fe20000410000 */
[----:B------:R-:W-:Y:S02]  /*12ab0*/  HADD2.F32 R32, -RZ, R32.H1_H1 ;  /* 0x30000020ff207230 */ /* 0x000fe40000004100 */
[----:B------:R-:W-:Y:S01]  /*12ac0*/  FMUL.FTZ R11, R4, R6 ;  /* 0x00000006040b7220 */ /* 0x000fe20000410000 */
        /* <DEDUP_REMOVED lines=24> */
.L_x_8456:
[----:B------:R-:W-:Y:S05]  /*12c50*/  BSYNC B0 ;  /* 0x0000000000007941 */ /* 0x000fea0003800000 */
.L_x_8442:
        /* <DEDUP_REMOVED lines=8> */
.L_x_8439:
[----:B0-2---:R-:W2:Y:S02]  /*12ce0*/  LDL R0, [R1+0x4c] ;  /* 0x00004c0001007983 */ /* 0x005ea40000100800 */
[----:B--2---:R-:W-:-:S13]  /*12cf0*/  R2UR UR4, R0 ;  /* 0x00000000000472ca */ /* 0x004fda00000e0000 */
[----:B------:R-:W-:-:S05]  /*12d00*/  IMAD.U32 R0, RZ, RZ, UR4 ;  /* 0x00000004ff007e24 */ /* 0x000fca000f8e00ff */
[----:B------:R-:W-:-:S13]  /*12d10*/  ISETP.NE.AND P1, PT, R0, 0x3, PT ;  /* 0x000000030000780c */ /* 0x000fda0003f25270 */
[----:B------:R-:W-:Y:S05]  /*12d20*/  @!P1 BRA `(.L_x_8466) ;  /* 0x0000000000049947 */ /* 0x000fea0003800000 */
[----:B------:R-:W-:Y:S01]  /*12d30*/  BPT.TRAP 0x1 ;  /* 0x000000040000795c */ /* 0x000fe20000300000 */
.L_x_8466:
[----:B------:R-:W-:Y:S01]  /*12d40*/  IMAD R0, R231, 0x8, R16 ;  /* 0x00000008e7007824 */ /* 0x000fe200078e0210 */
[----:B-----5:R-:W-:-:S04]  /*12d50*/  SHF.L.U32 R5, R234, 0x1f, RZ ;  /* 0x0000001fea057819 */ /* 0x020fc800000006ff */
[----:B------:R0:W2:Y:S01]  /*12d60*/  SYNCS.PHASECHK.TRANS64.TRYWAIT P0, [R0+URZ+0x2e830], R5 ;  /* 0x02e83005000075a7 */ /* 0x0000a2000800017f */
[----:B------:R-:W-:Y:S05]  /*12d70*/  @!P1 BRA `(.L_x_8467) ;  /* 0x0000000000049947 */ /* 0x000fea0003800000 */
[----:B------:R-:W-:Y:S01]  /*12d80*/  BPT.TRAP 0x1 ;  /* 0x000000040000795c */ /* 0x000fe20000300000 */
.L_x_8467:
[----:B-1----:R-:W1:Y:S02]  /*12d90*/  S2R R3, SR_TID.X ;  /* 0x0000000000037919 */ /* 0x002e640000002100 */
[----:B-1----:R-:W-:Y:S02]  /*12da0*/  LOP3.LUT R4, R3, 0x7f, RZ, 0xc0, !PT ;  /* 0x0000007f03047812 */ /* 0x002fe400078ec0ff */
[----:B------:R-:W-:Y:S02]  /*12db0*/  IADD3 R3, R16, 0x20400, RZ ;  /* 0x0002040010037810 */ /* 0x000fe40007ffe0ff */
[----:B------:R-:W-:Y:S02]  /*12dc0*/  ISETP.NE.AND P2, PT, R4, RZ, PT ;  /* 0x000000ff0400720c */ /* 0x000fe40003f45270 */
[----:B------:R-:W-:-:S04]  /*12dd0*/  SHF.R.U32.HI R3, RZ, 0x4, R3 ;  /* 0x00000004ff037819 */ /* 0x000fc80000011603 */
[----:B------:R-:W-:Y:S01]  /*12de0*/  LOP3.LUT R3, R3, 0x3fff, RZ, 0xc0, !PT ;  /* 0x00003fff03037812 */ /* 0x000fe200078ec0ff */
[----:B--2---:R-:W-:Y:S06]  /*12df0*/  @P0 BRA `(.L_x_8468) ;  /* 0x0000000000080947 */ /* 0x004fec0003800000 */
[----:B------:R-:W1:Y:S02]  /*12e00*/  SYNCS.PHASECHK.TRANS64.TRYWAIT P0, [R0+URZ+0x2e830], R5 ;  /* 0x02e83005000075a7 */ /* 0x000e64000800017f */
[----:B-1----:R-:W-:Y:S05]  /*12e10*/  @!P0 BRA `(.L_x_8469) ;  /* 0x000001dc004c8947 */ /* 0x002fea0003800000 */
.L_x_8468:
[----:B------:R-:W-:Y:S01]  /*12e20*/  LOP3.LUT R3, R3, 0x10000, RZ, 0xfc, !PT ;  /* 0x0001000003037812 */ /* 0x000fe200078efcff */
[----:B------:R-:W-:Y:S05]  /*12e30*/  WARPSYNC.ALL ;  /* 0x0000000000007948 */ /* 0x000fea0003800000 */
[----:B------:R2:W-:Y:S01]  /*12e40*/  STL [R1+0x48], R3 ;  /* 0x0000480301007387 */ /* 0x0005e20000100800 */
[----:B------:R-:W-:Y:S01]  /*12e50*/  IMAD R12, R231, 0x700, R3 ;  /* 0x00000700e70c7824 */ /* 0x000fe200078e0203 */
[----:B------:R-:W-:Y:S01]  /*12e60*/  LOP3.LUT R4, R36, 0x10000, RZ, 0xfc, !PT ;  /* 0x0001000024047812 */ /* 0x000fe200078efcff */
[----:B------:R-:W-:Y:S01]  /*12e70*/  IMAD.MOV.U32 R13, RZ, RZ, 0x40000040 ;  /* 0x40000040ff0d7424 */ /* 0x000fe200078e00ff */
[----:B------:R-:W5:Y:S01]  /*12e80*/  LDL R137, [R1+0x7c] ;  /* 0x00007c0001897983 */ /* 0x000f620000100800 */
[----:B01----:R-:W-:Y:S01]  /*12e90*/  IMAD.MOV.U32 R5, RZ, RZ, 0x40000040 ;  /* 0x40000040ff057424 */ /* 0x003fe200078e00ff */
[----:B------:R-:W-:-:S02]  /*12ea0*/  R2UR UR6, R12 ;  /* 0x000000000c0672ca */ /* 0x000fc400000e0000 */
[----:B------:R-:W-:Y:S01]  /*12eb0*/  R2UR UR7, R13 ;  /* 0x000000000d0772ca */ /* 0x000fe200000e0000 */
[----:B------:R-:W5:Y:S01]  /*12ec0*/  LDL R148, [R1+0x54] ;  /* 0x0000540001947983 */ /* 0x000f620000100800 */
[----:B------:R-:W-:Y:S02]  /*12ed0*/  R2UR UR4, R4 ;  /* 0x00000000040472ca */ /* 0x000fe400000e0000 */
[----:B------:R-:W-:Y:S01]  /*12ee0*/  R2UR UR5, R5 ;  /* 0x00000000050572ca */ /* 0x000fe200000e0000 */
[----:B------:R-:W-:Y:S01]  /*12ef0*/  WARPGROUP.ARRIVE ;  /* 0x00000000000079c5 */ /* 0x000fe20000000000 */
[----:B------:R-:W5:Y:S04]  /*12f00*/  LDL R144, [R1+0x60] ;  /* 0x0000600001907983 */ /* 0x000f680000100800 */
[----:B------:R-:W5:Y:S04]  /*12f10*/  LDL R138, [R1+0x50] ;  /* 0x00005000018a7983 */ /* 0x000f680000100800 */
[----:B------:R-:W5:Y:S03]  /*12f20*/  LDL R146, [R1+0x40] ;  /* 0x0000400001927983 */ /* 0x000f660000100800 */
[----:B------:R-:W-:Y:S01]  /*12f30*/  QGMMA.64x32x32.F32.E4M3.E4M3 R120, gdesc[UR4], RZ, !UPT, gsb0 ;  /* 0x00600000047879f3 */ /* 0x000fe2000c0008ff */
[----:B------:R-:W-:-:S02]  /*12f40*/  VIADD R6, R12, 0x100 ;  /* 0x000001000c067836 */ /* 0x000fc40000000000 */
[----:B---3--:R-:W-:Y:S01]  /*12f50*/  IMAD.MOV.U32 R7, RZ, RZ, 0x40000040 ;  /* 0x40000040ff077424 */ /* 0x008fe200078e00ff */
[----:B------:R-:W-:Y:S02]  /*12f60*/  R2UR UR4, R4 ;  /* 0x00000000040472ca */ /* 0x000fe400000e0000 */
[----:B------:R-:W-:Y:S02]  /*12f70*/  R2UR UR6, R6 ;  /* 0x00000000060672ca */ /* 0x000fe400000e0000 */
[----:B------:R-:W-:Y:S02]  /*12f80*/  R2UR UR7, R7 ;  /* 0x00000000070772ca */ /* 0x000fe400000e0000 */
        /* <DEDUP_REMOVED lines=48> */
[----:B------:R-:W-:Y:S01]  /*13290*/  QGMMA.64x32x32.F32.E4M3.E4M3 R24, gdesc[UR24], RZ, !UPT, gsb0 ;  /* 0x00600000181879f3 */ /* 0x000fe2000c0008ff */
[----:B----4-:R-:W-:Y:S02]  /*132a0*/  VIADD R14, R12, 0x2 ;  /* 0x000000020c0e7836 */ /* 0x010fe40000000000 */
[----:B------:R-:W-:Y:S02]  /*132b0*/  VIADD R10, R4, 0x2 ;  /* 0x00000002040a7836 */ /* 0x000fe40000000000 */
[----:B------:R-:W-:Y:S02]  /*132c0*/  IMAD.MOV.U32 R15, RZ, RZ, 0x40000040 ;  /* 0x40000040ff0f7424 */ /* 0x000fe400078e00ff */
[----:B------:R-:W-:Y:S01]  /*132d0*/  IMAD.MOV.U32 R11, RZ, RZ, 0x40000040 ;  /* 0x40000040ff0b7424 */ /* 0x000fe200078e00ff */
[----:B------:R-:W-:Y:S02]  /*132e0*/  R2UR UR30, R14 ;  /* 0x000000000e1e72ca */ /* 0x000fe400000e0000 */
[----:B------:R-:W-:-:S02]  /*132f0*/  R2UR UR31, R15 ;  /* 0x000000000f1f72ca */ /* 0x000fc400000e0000 */
[----:B------:R-:W-:Y:S02]  /*13300*/  R2UR UR28, R10 ;  /* 0x000000000a1c72ca */ /* 0x000fe400000e0000 */
        /* <DEDUP_REMOVED lines=165> */
[----:B------:R-:W-:Y:S01]  /*13d60*/  R2UR UR7, R15 ;  /* 0x000000000f0772ca */ /* 0x000fe200000e0000 */
[----:B------:R-:W0:Y:S01]  /*13d70*/  LDC R14, c[0x0][0x448] ;  /* 0x00011200ff0e7b82 */ /* 0x000e220000000800 */
[----:B------:R-:W-:Y:S01]  /*13d80*/  R2UR UR5, R7 ;  /* 0x00000000070572ca */ /* 0x000fe200000e0000 */
[----:B------:R-:W-:-:S02]  /*13d90*/  WARPGROUP.DEPBAR.LE gsb0, 0x0 ;  /* 0x00008000000079c5 */ /* 0x000fc40000010000 */
[----:B------:R-:W-:-:S10]  /*13da0*/  WARPGROUP.ARRIVE ;  /* 0x00000000000079c5 */ /* 0x000fd40000000000 */
[----:B------:R-:W-:Y:S01]  /*13db0*/  QGMMA.64x32x32.F32.E4M3.E4M3 R56, gdesc[UR4], R56, gsb0 ;  /* 0x00600000043879f3 */ /* 0x000fe20008000838 */
[----:B0-----:R-:W-:Y:S01]  /*13dc0*/  ISETP.NE.AND P0, PT, R14, 0x1, PT ;  /* 0x000000010e00780c */ /* 0x001fe20003f05270 */
[C---:B------:R-:W-:Y:S01]  /*13dd0*/  FMUL.FTZ R20, R2.reuse, R124 ;  /* 0x0000007c02147220 */ /* 0x040fe20000410000 */
[C---:B------:R-:W-:Y:S01]  /*13de0*/  FMUL.FTZ R124, R2.reuse, R128 ;  /* 0x00000080027c7220 */ /* 0x040fe20000410000 */
[----:B------:R-:W-:-:S10]  /*13df0*/  FMUL.FTZ R128, R2, R133 ;  /* 0x0000008502807220 */ /* 0x000fd40000410000 */
[----:B------:R-:W0:Y:S08]  /*13e00*/  @P0 LDC R15, c[0x0][0x44c] ;  /* 0x00011300ff0f0b82 */ /* 0x000e300000000800 */
[----:B------:R-:W1:Y:S01]  /*13e10*/  @P0 LDC R133, c[0x0][0x450] ;  /* 0x00011400ff850b82 */ /* 0x000e620000000800 */
[C---:B--2---:R-:W-:Y:S01]  /*13e20*/  FMUL.FTZ R3, R2.reuse, R120 ;  /* 0x0000007802037220 */ /* 0x044fe20000410000 */
        /* <DEDUP_REMOVED lines=8> */
[----:B------:R-:W-:-:S02]  /*13eb0*/  WARPGROUP.DEPBAR.LE gsb0, 0x0 ;  /* 0x00008000000079c5 */ /* 0x000fc40000010000 */
[----:B------:R-:W-:Y:S01]  /*13ec0*/  FMUL.FTZ R132, R2, R56 ;  /* 0x0000003802847220 */ /* 0x000fe20000410000 */
[----:B-----5:R-:W-:-:S04]  /*13ed0*/  IMAD.IADD R56, R137, 0x1, R148 ;  /* 0x0000000189387824 */ /* 0x020fc800078e0294 */
[----:B0-----:R-:W-:-:S05]  /*13ee0*/  @P0 IMAD.HI.U32 R14, R56, R15, RZ ;  /* 0x0000000f380e0227 */ /* 0x001fca00078e00ff */
[----:B-1----:R-:W-:-:S05]  /*13ef0*/  @P0 SHF.R.U32.HI R56, RZ, R133, R14 ;  /* 0x00000085ff380219 */ /* 0x002fca000001160e */
[----:B------:R-:W0:Y:S01]  /*13f00*/  SHFL.IDX PT, R137, R56, RZ, 0x1c1f ;  /* 0x001c1fff38897589 */ /* 0x000e2200000e0000 */
[----:B------:R-:W-:Y:S02]  /*13f10*/  IMAD R14, R136, -0xe0, RZ ;  /* 0xffffff20880e7824 */ /* 0x000fe400078e02ff */
[C---:B------:R-:W-:Y:S01]  /*13f20*/  FMUL.FTZ R133, R2.reuse, R64 ;  /* 0x0000004002857220 */ /* 0x040fe20000410000 */
[----:B------:R-:W1:Y:S01]  /*13f30*/  MUFU.TANH R3, R3 ;  /* 0x0000000300037308 */ /* 0x000e620000002400 */
[----:B------:R-:W-:Y:S01]  /*13f40*/  FMUL.FTZ R134, R2, R65 ;  /* 0x0000004102867220 */ /* 0x000fe20000410000 */
[----:B------:R-:W-:Y:S01]  /*13f50*/  IMAD R64, R136, -0xe0, R144 ;  /* 0xffffff2088407824 */ /* 0x000fe200078e0290 */
[----:B------:R-:W-:Y:S01]  /*13f60*/  IADD3 R65, -R138, 0xe1, R14 ;  /* 0x000000e18a417810 */ /* 0x000fe20007ffe10e */
[----:B------:R-:W-:Y:S01]  /*13f70*/  FMUL.FTZ R21, R2, R125 ;  /* 0x0000007d02157220 */ /* 0x000fe20000410000 */
[----:B------:R-:W-:-:S03]  /*13f80*/  IMAD.MOV.U32 R15, RZ, RZ, 0x40000040 ;  /* 0x40000040ff0f7424 */ /* 0x000fc600078e00ff */
[----:B------:R-:W2:Y:S01]  /*13f90*/  MUFU.TANH R13, R13 ;  /* 0x0000000d000d7308 */ /* 0x000ea20000002400 */
[----:B------:R-:W-:Y:S02]  /*13fa0*/  IADD3 R64, -R138, 0xe0, R64 ;  /* 0x000000e08a407810 */ /* 0x000fe40007ffe140 */
[----:B------:R-:W-:Y:S02]  /*13fb0*/  IADD3 R65, -R146, R65, R144 ;  /* 0x0000004192417210 */ /* 0x000fe40007ffe190 */
[----:B------:R-:W-:-:S03]  /*13fc0*/  IADD3 R14, R12, 0x506, RZ ;  /* 0x000005060c0e7810 */ /* 0x000fc60007ffe0ff */
[----:B------:R-:W-:Y:S01]  /*13fd0*/  MUFU.TANH R20, R20 ;  /* 0x0000001400147308 */ /* 0x000fe20000002400 */
[----:B------:R-:W-:Y:S01]  /*13fe0*/  R2UR UR7, R15 ;  /* 0x000000000f0772ca */ /* 0x000fe200000e0000 */
[----:B------:R-:W-:Y:S01]  /*13ff0*/  FMUL.FTZ R125, R2, R129 ;  /* 0x00000081027d7220 */ /* 0x000fe20000410000 */
[----:B------:R-:W-:Y:S02]  /*14000*/  R2UR UR6, R14 ;  /* 0x000000000e0672ca */ /* 0x000fe400000e0000 */
[----:B0-----:R-:W-:-:S03]  /*14010*/  VIADDMNMX R15, R137, R65, R64, PT ;  /* 0x00000041890f7246 */ /* 0x001fc60003800140 */
[----:B------:R-:W0:Y:S01]  /*14020*/  MUFU.TANH R21, R21 ;  /* 0x0000001500157308 */ /* 0x000e220000002400 */
[----:B------:R-:W-:Y:S02]  /*14030*/  R2UR UR4, R6 ;  /* 0x00000000060472ca */ /* 0x000fe400000e0000 */
[----:B------:R-:W-:Y:S01]  /*14040*/  R2UR UR5, R7 ;  /* 0x00000000070572ca */ /* 0x000fe200000e0000 */
[C---:B------:R-:W-:Y:S01]  /*14050*/  FMUL.FTZ R129, R2.reuse, R131 ;  /* 0x0000008302817220 */ /* 0x040fe20000410000 */
[C---:B------:R-:W-:Y:S01]  /*14060*/  ISETP.GT.AND P3, PT, R15.reuse, RZ, PT ;  /* 0x000000ff0f00720c */ /* 0x040fe20003f64270 */
[C---:B------:R-:W-:Y:S01]  /*14070*/  FMUL.FTZ R131, R2.reuse, R135 ;  /* 0x0000008702837220 */ /* 0x040fe20000410000 */
[C---:B------:R-:W-:Y:S01]  /*14080*/  ISETP.GT.AND P5, PT, R15.reuse, 0x1, PT ;  /* 0x000000010f00780c */ /* 0x040fe20003fa4270 */
[----:B------:R-:W3:Y:S01]  /*14090*/  MUFU.TANH R124, R124 ;  /* 0x0000007c007c7308 */ /* 0x000ee20000002400 */
[C---:B------:R-:W-:Y:S01]  /*140a0*/  FMUL.FTZ R135, R2.reuse, R68 ;  /* 0x0000004402877220 */ /* 0x040fe20000410000 */
[----:B------:R-:W-:Y:S01]  /*140b0*/  FMUL.FTZ R68, R2, R69 ;  /* 0x0000004502447220 */ /* 0x000fe20000410000 */
[----:B------:R-:W-:Y:S01]  /*140c0*/  ISETP.GT.AND P4, PT, R15, 0x8, PT ;  /* 0x000000080f00780c */ /* 0x000fe20003f84270 */
[----:B------:R-:W-:Y:S01]  /*140d0*/  WARPGROUP.ARRIVE ;  /* 0x00000000000079c5 */ /* 0x000fe20000000000 */
[----:B-1----:R-:W-:-:S02]  /*140e0*/  FSEL R3, R3, -INF , P3 ;  /* 0xff80000003037808 */ /* 0x002fc40001800000 */
[----:B--2---:R-:W-:Y:S01]  /*140f0*/  FSEL R69, R13, -INF , P5 ;  /* 0xff8000000d457808 */ /* 0x004fe20002800000 */
[----:B------:R-:W1:Y:S01]  /*14100*/  MUFU.TANH R125, R125 ;  /* 0x0000007d007d7308 */ /* 0x000e620000002400 */
[----:B------:R-:W-:Y:S01]  /*14110*/  ISETP.GT.AND P3, PT, R15, 0x9, PT ;  /* 0x000000090f00780c */ /* 0x000fe20003f64270 */
[C---:B------:R-:W-:Y:S01]  /*14120*/  FMUL.FTZ R104, R2.reuse, R104 ;  /* 0x0000006802687220 */ /* 0x040fe20000410000 */
[----:B------:R-:W-:Y:S01]  /*14130*/  FMNMX.FTZ R140, R3, R69, !PT ;  /* 0x00000045038c7209 */ /* 0x000fe20007810000 */
[----:B------:R-:W-:Y:S04]  /*14140*/  QGMMA.64x32x32.F32.E4M3.E4M3 R40, gdesc[UR4], R40, gsb0 ;  /* 0x00600000042879f3 */ /* 0x000fe80008000828 */
[----:B------:R-:W2:Y:S01]  /*14150*/  MUFU.TANH R120, R120 ;  /* 0x0000007800787308 */ /* 0x000ea20000002400 */
[----:B------:R-:W-:Y:S01]  /*14160*/  FMUL.FTZ R13, R2, R58 ;  /* 0x0000003a020d7220 */ /* 0x000fe20000410000 */
[----:B------:R-:W-:-:S06]  /*14170*/  ISETP.GT.AND P5, PT, R15, 0x10, PT ;  /* 0x000000100f00780c */ /* 0x000fcc0003fa4270 */
[----:B------:R4:W-:Y:S01]  /*14180*/  MUFU.TANH R14, R135 ;  /* 0x00000087000e7308 */ /* 0x0009e20000002400 */
[----:B0-----:R-:W-:Y:S01]  /*14190*/  FSEL R21, R21, -INF , P3 ;  /* 0xff80000015157808 */ /* 0x001fe20001800000 */
[C---:B------:R-:W-:Y:S01]  /*141a0*/  FMUL.FTZ R105, R2.reuse, R105 ;  /* 0x0000006902697220 */ /* 0x040fe20000410000 */
[----:B------:R-:W-:Y:S01]  /*141b0*/  FMUL.FTZ R58, R2, R59 ;  /* 0x0000003b023a7220 */ /* 0x000fe20000410000 */
[----:B----4-:R-:W-:-:S04]  /*141c0*/  FSEL R135, R20, -INF , P4 ;  /* 0xff80000014877808 */ /* 0x010fc80002000000 */
[----:B------:R-:W0:Y:S01]  /*141d0*/  MUFU.TANH R128, R128 ;  /* 0x0000008000807308 */ /* 0x000e220000002400 */
[C---:B------:R-:W-:Y:S01]  /*141e0*/  FMUL.FTZ R59, R2.reuse, R62 ;  /* 0x0000003e023b7220 */ /* 0x040fe20000410000 */
[----:B------:R-:W-:Y:S01]  /*141f0*/  FMNMX.FTZ R142, R135, R140, !PT ;  /* 0x0000008c878e7209 */ /* 0x000fe20007810000 */
[C---:B------:R-:W-:Y:S01]  /*14200*/  FMUL.FTZ R62, R2.reuse, R63 ;  /* 0x0000003f023e7220 */ /* 0x040fe20000410000 */
[----:B------:R-:W-:Y:S01]  /*14210*/  ISETP.GT.AND P3, PT, R15, 0x11, PT ;  /* 0x000000110f00780c */ /* 0x000fe20003f64270 */
[----:B------:R-:W-:Y:S01]  /*14220*/  FMUL.FTZ R108, R2, R108 ;  /* 0x0000006c026c7220 */ /* 0x000fe20000410000 */
[----:B---3--:R-:W-:Y:S02]  /*14230*/  FSEL R63, R124, -INF , P5 ;  /* 0xff8000007c3f7808 */ /* 0x008fe40002800000 */
[----:B------:R-:W3:Y:S01]  /*14240*/  MUFU.TANH R104, R104 ;  /* 0x0000006800687308 */ /* 0x000ee20000002400 */
[----:B------:R-:W-:Y:S01]  /*14250*/  FMNMX.FTZ R142, R21, R142, !PT ;  /* 0x0000008e158e7209 */ /* 0x000fe20007810000 */
[----:B------:R-:W-:Y:S01]  /*14260*/  FMUL.FTZ R109, R2, R109 ;  /* 0x0000006d026d7220 */ /* 0x000fe20000410000 */
[----:B------:R-:W-:-:S02]  /*14270*/  ISETP.GT.AND P4, PT, R15, 0x18, PT ;  /* 0x000000180f00780c */ /* 0x000fc40003f84270 */
[----:B-1----:R-:W-:Y:S02]  /*14280*/  FSEL R125, R125, -INF , P3 ;  /* 0xff8000007d7d7808 */ /* 0x002fe40001800000 */
[----:B------:R-:W-:Y:S01]  /*14290*/  FMNMX.FTZ R142, R63, R142, !PT ;  /* 0x0000008e3f8e7209 */ /* 0x000fe20007810000 */
[----:B------:R-:W1:Y:S01]  /*142a0*/  MUFU.TANH R105, R105 ;  /* 0x0000006900697308 */ /* 0x000e620000002400 */
[C---:B------:R-:W-:Y:S01]  /*142b0*/  FMUL.FTZ R138, R2.reuse, R67 ;  /* 0x00000043028a7220 */ /* 0x040fe20000410000 */
[----:B------:R-:W-:Y:S01]  /*142c0*/  ISETP.GT.AND P3, PT, R15, 0x19, PT ;  /* 0x000000190f00780c */ /* 0x000fe20003f64270 */
[----:B------:R-:W-:Y:S01]  /*142d0*/  FMUL.FTZ R112, R2, R112 ;  /* 0x0000007002707220 */ /* 0x000fe20000410000 */
[----:B--2---:R-:W-:Y:S02]  /*142e0*/  FSEL R67, R120, -INF , P4 ;  /* 0xff80000078437808 */ /* 0x004fe40002000000 */
[----:B------:R-:W-:Y:S02]  /*142f0*/  FMNMX.FTZ R142, R125, R142, !PT ;  /* 0x0000008e7d8e7209 */ /* 0x000fe40007810000 */
[----:B------:R-:W2:Y:S01]  /*14300*/  MUFU.TANH R108, R108 ;  /* 0x0000006c006c7308 */ /* 0x000ea20000002400 */
[C---:B------:R-:W-:Y:S01]  /*14310*/  FMUL.FTZ R140, R2.reuse, R71 ;  /* 0x00000047028c7220 */ /* 0x040fe20000410000 */
[----:B------:R-:W-:Y:S01]  /*14320*/  ISETP.GT.AND P4, PT, R15, 0x20, PT ;  /* 0x000000200f00780c */ /* 0x000fe20003f84270 */
[----:B------:R-:W-:Y:S01]  /*14330*/  FMUL.FTZ R113, R2, R113 ;  /* 0x0000007102717220 */ /* 0x000fe20000410000 */
[----:B0-----:R-:W-:-:S02]  /*14340*/  FSEL R71, R128, -INF , P3 ;  /* 0xff80000080477808 */ /* 0x001fc40001800000 */
[----:B------:R-:W-:Y:S02]  /*14350*/  FMNMX.FTZ R142, R67, R142, !PT ;  /* 0x0000008e438e7209 */ /* 0x000fe40007810000 */
        /* <DEDUP_REMOVED lines=10> */
[----:B------:R1:W-:Y:S01]  /*14400*/  MUFU.TANH R20, R13 ;  /* 0x0000000d00147308 */ /* 0x0003e20000002400 */
[----:B------:R-:W-:Y:S01]  /*14410*/  ISETP.GT.AND P3, PT, R15, 0x29, PT ;  /* 0x000000290f00780c */ /* 0x000fe20003f64270 */
[----:B------:R-:W-:Y:S01]  /*14420*/  FMUL.FTZ R88, R2, R88 ;  /* 0x0000005802587220 */ /* 0x000fe20000410000 */
[----:B------:R-:W-:-:S05]  /*14430*/  FMNMX.FTZ R142, R105, R142, !PT ;  /* 0x0000008e698e7209 */ /* 0x000fca0007810000 */
[----:B------:R-:W4:Y:S01]  /*14440*/  MUFU.TANH R113, R113 ;  /* 0x0000007100717308 */ /* 0x000f220000002400 */
[----:B-1----:R-:W-:-:S05]  /*14450*/  IMAD.MOV.U32 R13, RZ, RZ, 0x40000040 ;  /* 0x40000040ff0d7424 */ /* 0x002fca00078e00ff */
[----:B------:R-:W-:Y:S02]  /*14460*/  R2UR UR7, R13 ;  /* 0x000000000d0772ca */ /* 0x000fe400000e0000 */
[----:B------:R-:W1:Y:S01]  /*14470*/  MUFU.TANH R116, R116 ;  /* 0x0000007400747308 */ /* 0x000e620000002400 */
[----:B--2---:R-:W-:Y:S01]  /*14480*/  FSEL R13, R108, -INF , P4 ;  /* 0xff8000006c0d7808 */ /* 0x004fe20002000000 */
[C---:B------:R-:W-:Y:S01]  /*14490*/  FMUL.FTZ R89, R2.reuse, R89 ;  /* 0x0000005902597220 */ /* 0x040fe20000410000 */
[----:B------:R-:W-:Y:S02]  /*144a0*/  ISETP.GT.AND P4, PT, R15, 0x30, PT ;  /* 0x000000300f00780c */ /* 0x000fe40003f84270 */
[----:B0-----:R-:W-:Y:S02]  /*144b0*/  FSEL R109, R109, -INF , P3 ;  /* 0xff8000006d6d7808 */ /* 0x001fe40001800000 */
[----:B------:R-:W-:Y:S01]  /*144c0*/  FMNMX.FTZ R142, R13, R142, !PT ;  /* 0x0000008e0d8e7209 */ /* 0x000fe20007810000 */
[----:B------:R-:W0:Y:S01]  /*144d0*/  MUFU.TANH R117, R117 ;  /* 0x0000007500757308 */ /* 0x000e220000002400 */
[----:B------:R-:W-:Y:S01]  /*144e0*/  ISETP.GT.AND P5, PT, R15, 0x31, PT ;  /* 0x000000310f00780c */ /* 0x000fe20003fa4270 */
[----:B------:R-:W-:Y:S01]  /*144f0*/  FMUL.FTZ R92, R2, R92 ;  /* 0x0000005c025c7220 */ /* 0x000fe20000410000 */
[----:B---3--:R-:W-:-:S02]  /*14500*/  FSEL R139, R112, -INF , P4 ;  /* 0xff800000708b7808 */ /* 0x008fc40002000000 */
[----:B------:R-:W-:-:S03]  /*14510*/  FMNMX.FTZ R142, R109, R142, !PT ;  /* 0x0000008e6d8e7209 */ /* 0x000fc60007810000 */
[----:B------:R-:W2:Y:S01]  /*14520*/  MUFU.TANH R88, R88 ;  /* 0x0000005800587308 */ /* 0x000ea20000002400 */
[----:B------:R-:W-:Y:S01]  /*14530*/  ISETP.GT.AND P3, PT, R15, 0x38, PT ;  /* 0x000000380f00780c */ /* 0x000fe20003f64270 */
[----:B------:R-:W-:Y:S01]  /*14540*/  FMUL.FTZ R93, R2, R93 ;  /* 0x0000005d025d7220 */ /* 0x000fe20000410000 */
[----:B----4-:R-:W-:Y:S02]  /*14550*/  FSEL R113, R113, -INF , P5 ;  /* 0xff80000071717808 */ /* 0x010fe40002800000 */
        /* <DEDUP_REMOVED lines=9> */
[----:B0-----:R-:W-:Y:S02]  /*145f0*/  FSEL R117, R117, -INF , P4 ;  /* 0xff80000075757808 */ /* 0x001fe40002000000 */
[----:B------:R-:W-:-:S03]  /*14600*/  FMNMX.FTZ R142, R141, R142, !PT ;  /* 0x0000008e8d8e7209 */ /* 0x000fc60007810000 */
[----:B------:R-:W0:Y:S01]  /*14610*/  MUFU.TANH R93, R93 ;  /* 0x0000005d005d7308 */ /* 0x000e220000002400 */
[----:B------:R-:W-:Y:S01]  /*14620*/  ISETP.GT.AND P3, PT, R15, 0x41, PT ;  /* 0x000000410f00780c */ /* 0x000fe20003f64270 */
[----:B------:R-:W-:Y:S01]  /*14630*/  FMUL.FTZ R100, R2, R100 ;  /* 0x0000006402647220 */ /* 0x000fe20000410000 */
[----:B--2---:R-:W-:Y:S02]  /*14640*/  FSEL R143, R88, -INF , P5 ;  /* 0xff800000588f7808 */ /* 0x004fe40002800000 */
[----:B------:R-:W-:-:S03]  /*14650*/  FMNMX.FTZ R142, R117, R142, !PT ;  /* 0x0000008e758e7209 */ /* 0x000fc60007810000 */
[----:B------:R-:W2:Y:S01]  /*14660*/  MUFU.TANH R96, R96 ;  /* 0x0000006000607308 */ /* 0x000ea20000002400 */
[----:B------:R-:W-:Y:S01]  /*14670*/  ISETP.GT.AND P4, PT, R15, 0x48, PT ;  /* 0x000000480f00780c */ /* 0x000fe20003f84270 */
[----:B------:R-:W-:Y:S01]  /*14680*/  FMUL.FTZ R101, R2, R101 ;  /* 0x0000006502657220 */ /* 0x000fe20000410000 */
[----:B---3--:R-:W-:Y:S02]  /*14690*/  FSEL R89, R89, -INF , P3 ;  /* 0xff80000059597808 */ /* 0x008fe40001800000 */
[----:B------:R-:W-:-:S03]  /*146a0*/  FMNMX.FTZ R142, R143, R142, !PT ;  /* 0x0000008e8f8e7209 */ /* 0x000fc60007810000 */
[----:B------:R-:W3:Y:S01]  /*146b0*/  MUFU.TANH R97, R97 ;  /* 0x0000006100617308 */ /* 0x000ee20000002400 */
[----:B------:R-:W-:Y:S02]  /*146c0*/  WARPGROUP.DEPBAR.LE gsb0, 0x0 ;  /* 0x00008000000079c5 */ /* 0x000fe40000010000 */
[C---:B------:R-:W-:Y:S01]  /*146d0*/  FMUL.FTZ R157, R2.reuse, R41 ;  /* 0x00000029029d7220 */ /* 0x040fe20000410000 */
[----:B------:R-:W-:Y:S01]  /*146e0*/  ISETP.GT.AND P5, PT, R15, 0x49, PT ;  /* 0x000000490f00780c */ /* 0x000fe20003fa4270 */
[----:B------:R-:W-:Y:S01]  /*146f0*/  FMUL.FTZ R72, R2, R72 ;  /* 0x0000004802487220 */ /* 0x000fe20000410000 */
[----:B-1----:R-:W-:Y:S02]  /*14700*/  FSEL R41, R92, -INF , P4 ;  /* 0xff8000005c297808 */ /* 0x002fe40002000000 */
[----:B------:R-:W1:Y:S01]  /*14710*/  MUFU.TANH R100, R100 ;  /* 0x0000006400647308 */ /* 0x000e620000002400 */
[----:B------:R-:W-:Y:S01]  /*14720*/  FMNMX.FTZ R142, R89, R142, !PT ;  /* 0x0000008e598e7209 */ /* 0x000fe20007810000 */
[----:B------:R-:W-:Y:S01]  /*14730*/  VIADD R12, R12, 0x606 ;  /* 0x000006060c0c7836 */ /* 0x000fe20000000000 */
[----:B------:R-:W-:Y:S01]  /*14740*/  ISETP.GT.AND P3, PT, R15, 0x50, PT ;  /* 0x000000500f00780c */ /* 0x000fe20003f64270 */
[----:B------:R-:W-:Y:S01]  /*14750*/  FMUL.FTZ R73, R2, R73 ;  /* 0x0000004902497220 */ /* 0x000fe20000410000 */
[----:B0-----:R-:W-:-:S02]  /*14760*/  FSEL R93, R93, -INF , P5 ;  /* 0xff8000005d5d7808 */ /* 0x001fc40002800000 */
[----:B------:R-:W-:Y:S01]  /*14770*/  FMNMX.FTZ R142, R41, R142, !PT ;  /* 0x0000008e298e7209 */ /* 0x000fe20007810000 */
[----:B------:R-:W0:Y:S01]  /*14780*/  MUFU.TANH R101, R101 ;  /* 0x0000006500657308 */ /* 0x000e220000002400 */
[----:B------:R-:W-:Y:S02]  /*14790*/  R2UR UR6, R12 ;  /* 0x000000000c0672ca */ /* 0x000fe400000e0000 */
[----:B------:R-:W-:Y:S02]  /*147a0*/  R2UR UR4, R6 ;  /* 0x00000000060472ca */ /* 0x000fe400000e0000 */
[----:B------:R-:W-:Y:S01]  /*147b0*/  R2UR UR5, R7 ;  /* 0x00000000070572ca */ /* 0x000fe200000e0000 */
[----:B------:R-:W-:Y:S01]  /*147c0*/  FMUL.FTZ R76, R2, R76 ;  /* 0x0000004c024c7220 */ /* 0x000fe20000410000 */
[----:B------:R-:W-:Y:S01]  /*147d0*/  ISETP.GT.AND P4, PT, R15, 0x51, PT ;  /* 0x000000510f00780c */ /* 0x000fe20003f84270 */
[----:B------:R-:W4:Y:S01]  /*147e0*/  MUFU.TANH R72, R72 ;  /* 0x0000004800487308 */ /* 0x000f220000002400 */
[----:B--2---:R-:W-:-:S02]  /*147f0*/  FSEL R145, R96, -INF , P3 ;  /* 0xff80000060917808 */ /* 0x004fc40001800000 */
[----:B------:R-:W-:Y:S01]  /*14800*/  FMNMX.FTZ R142, R93, R142, !PT ;  /* 0x0000008e5d8e7209 */ /* 0x000fe20007810000 */
[C---:B------:R-:W-:Y:S01]  /*14810*/  FMUL.FTZ R77, R2.reuse, R77 ;  /* 0x0000004d024d7220 */ /* 0x040fe20000410000 */
[----:B------:R-:W-:Y:S01]  /*14820*/  ISETP.GT.AND P5, PT, R15, 0x58, PT ;  /* 0x000000580f00780c */ /* 0x000fe20003fa4270 */
[----:B------:R-:W-:Y:S01]  /*14830*/  WARPGROUP.ARRIVE ;  /* 0x00000000000079c5 */ /* 0x000fe20000000000 */
[----:B---3--:R-:W-:Y:S01]  /*14840*/  FSEL R97, R97, -INF , P4 ;  /* 0xff80000061617808 */ /* 0x008fe20002000000 */
[----:B------:R-:W2:Y:S01]  /*14850*/  MUFU.TANH R73, R73 ;  /* 0x0000004900497308 */ /* 0x000ea20000002400 */
[----:B------:R-:W-:Y:S01]  /*14860*/  FMNMX.FTZ R142, R145, R142, !PT ;  /* 0x0000008e918e7209 */ /* 0x000fe20007810000 */
[C---:B------:R-:W-:Y:S01]  /*14870*/  FMUL.FTZ R161, R2.reuse, R44 ;  /* 0x0000002c02a17220 */ /* 0x040fe20000410000 */
[C---:B------:R-:W-:Y:S01]  /*14880*/  FMUL.FTZ R44, R2.reuse, R45 ;  /* 0x0000002d022c7220 */ /* 0x040fe20000410000 */
[----:B------:R-:W-:Y:S01]  /*14890*/  ISETP.GT.AND P3, PT, R15, 0x59, PT ;  /* 0x000000590f00780c */ /* 0x000fe20003f64270 */
[----:B------:R-:W-:Y:S01]  /*148a0*/  FMUL.FTZ R80, R2, R80 ;  /* 0x0000005002507220 */ /* 0x000fe20000410000 */
[----:B-1----:R-:W-:Y:S01]  /*148b0*/  FSEL R45, R100, -INF , P5 ;  /* 0xff800000642d7808 */ /* 0x002fe20002800000 */
[----:B------:R-:W-:Y:S01]  /*148c0*/  QGMMA.64x32x32.F32.E4M3.E4M3 R24, gdesc[UR4], R24, gsb0 ;  /* 0x00600000041879f3 */ /* 0x000fe20008000818 */
[----:B------:R-:W1:Y:S01]  /*148d0*/  MUFU.TANH R76, R76 ;  /* 0x0000004c004c7308 */ /* 0x000e620000002400 */
[----:B------:R-:W-:Y:S01]  /*148e0*/  FMNMX.FTZ R142, R97, R142, !PT ;  /* 0x0000008e618e7209 */ /* 0x000fe20007810000 */
[C---:B------:R-:W-:Y:S01]  /*148f0*/  FMUL.FTZ R81, R2.reuse, R81 ;  /* 0x0000005102517220 */ /* 0x040fe20000410000 */
[----:B------:R-:W-:Y:S01]  /*14900*/  ISETP.GT.AND P4, PT, R15, 0x60, PT ;  /* 0x000000600f00780c */ /* 0x000fe20003f84270 */
[C---:B------:R-:W-:Y:S01]  /*14910*/  FMUL.FTZ R84, R2.reuse, R84 ;  /* 0x0000005402547220 */ /* 0x040fe20000410000 */
[----:B0-----:R-:W-:Y:S01]  /*14920*/  FSEL R101, R101, -INF , P3 ;  /* 0xff80000065657808 */ /* 0x001fe20001800000 */
[C---:B------:R-:W-:Y:S01]  /*14930*/  FMUL.FTZ R85, R2.reuse, R85 ;  /* 0x0000005502557220 */ /* 0x040fe20000410000 */
[----:B------:R-:W-:Y:S01]  /*14940*/  FMNMX.FTZ R142, R45, R142, !PT ;  /* 0x0000008e2d8e7209 */ /* 0x000fe20007810000 */
[----:B------:R-:W0:Y:S01]  /*14950*/  MUFU.TANH R77, R77 ;  /* 0x0000004d004d7308 */ /* 0x000e220000002400 */
[----:B------:R-:W-:Y:S01]  /*14960*/  ISETP.GT.AND P3, PT, R15, 0x61, PT ;  /* 0x000000610f00780c */ /* 0x000fe20003f64270 */
[----:B------:R-:W-:Y:S01]  /*14970*/  FMUL.FTZ R165, R2, R49 ;  /* 0x0000003102a57220 */ /* 0x000fe20000410000 */
[----:B----4-:R-:W-:Y:S01]  /*14980*/  FSEL R147, R72, -INF , P4 ;  /* 0xff80000048937808 */ /* 0x010fe20002000000 */
[C---:B------:R-:W-:Y:S01]  /*14990*/  FMUL.FTZ R57, R2.reuse, R57 ;  /* 0x0000003902397220 */ /* 0x040fe20000410000 */
[----:B------:R-:W-:Y:S01]  /*149a0*/  FMNMX.FTZ R142, R101, R142, !PT ;  /* 0x0000008e658e7209 */ /* 0x000fe20007810000 */
[----:B------:R-:W-:-:S02]  /*149b0*/  FMUL.FTZ R60, R2, R60 ;  /* 0x0000003c023c7220 */ /* 0x000fc40000410000 */
[----:B------:R-:W3:Y:S01]  /*149c0*/  MUFU.TANH R80, R80 ;  /* 0x0000005000507308 */ /* 0x000ee20000002400 */
[----:B------:R-:W-:Y:S01]  /*149d0*/  ISETP.GT.AND P4, PT, R15, 0x68, PT ;  /* 0x000000680f00780c */ /* 0x000fe20003f84270 */
[----:B------:R-:W-:Y:S01]  /*149e0*/  FMUL.FTZ R61, R2, R61 ;  /* 0x0000003d023d7220 */ /* 0x000fe20000410000 */
[----:B--2---:R-:W-:-:S05]  /*149f0*/  FSEL R73, R73, -INF , P3 ;  /* 0xff80000049497808 */ /* 0x004fca0001800000 */
[----:B------:R-:W-:Y:S01]  /*14a00*/  MUFU.TANH R132, R132 ;  /* 0x0000008400847308 */ /* 0x000fe20000002400 */
[----:B------:R-:W-:Y:S01]  /*14a10*/  FMNMX.FTZ R142, R147, R142, !PT ;  /* 0x0000008e938e7209 */ /* 0x000fe20007810000 */
[----:B------:R-:W-:Y:S01]  /*14a20*/  FMUL.FTZ R163, R2, R48 ;  /* 0x0000003002a37220 */ /* 0x000fe20000410000 */
[----:B------:R-:W-:-:S05]  /*14a30*/  ISETP.GT.AND P3, PT, R15, 0x69, PT ;  /* 0x000000690f00780c */ /* 0x000fca0003f64270 */
[----:B------:R-:W-:Y:S01]  /*14a40*/  MUFU.TANH R133, R133 ;  /* 0x0000008500857308 */ /* 0x000fe20000002400 */
[----:B-1----:R-:W-:Y:S01]  /*14a50*/  FSEL R49, R76, -INF , P4 ;  /* 0xff8000004c317808 */ /* 0x002fe20002000000 */
[----:B------:R-:W-:Y:S01]  /*14a60*/  FMUL.FTZ R159, R2, R40 ;  /* 0x00000028029f7220 */ /* 0x000fe20000410000 */
[----:B------:R-:W-:-:S05]  /*14a70*/  FMNMX.FTZ R142, R73, R142, !PT ;  /* 0x0000008e498e7209 */ /* 0x000fca0007810000 */
[----:B------:R-:W-:Y:S08]  /*14a80*/  MUFU.TANH R134, R134 ;  /* 0x0000008600867308 */ /* 0x000ff00000002400 */
[----:B------:R-:W-:Y:S01]  /*14a90*/  MUFU.TANH R68, R68 ;  /* 0x0000004400447308 */ /* 0x000fe20000002400 */
[----:B------:R-:W-:Y:S01]  /*14aa0*/  FMUL.FTZ R167, R2, R52 ;  /* 0x0000003402a77220 */ /* 0x000fe20000410000 */
[----:B------:R-:W-:Y:S01]  /*14ab0*/  SHFL.IDX PT, R56, R56, 0x1, 0x1c1f ;  /* 0x003c1f0038387f89 */ /* 0x000fe200000e0000 */
[----:B------:R-:W-:-:S05]  /*14ac0*/  ULDC UR4, c[0x0][0x988] ;  /* 0x0002620000047ab9 */ /* 0x000fca0000000800 */
[----:B------:R-:W1:Y:S01]  /*14ad0*/  MUFU.TANH R81, R81 ;  /* 0x0000005100517308 */ /* 0x000e620000002400 */
[----:B------:R-:W-:Y:S02]  /*14ae0*/  ISETP.GT.AND P4, PT, R15, 0x70, PT ;  /* 0x000000700f00780c */ /* 0x000fe40003f84270 */
[----:B0-----:R-:W-:-:S05]  /*14af0*/  FSEL R77, R77, -INF , P3 ;  /* 0xff8000004d4d7808 */ /* 0x001fca0001800000 */
[----:B------:R-:W0:Y:S01]  /*14b00*/  MUFU.TANH R84, R84 ;  /* 0x0000005400547308 */ /* 0x000e220000002400 */
[----:B------:R-:W-:Y:S02]  /*14b10*/  FMNMX.FTZ R142, R49, R142, !PT ;  /* 0x0000008e318e7209 */ /* 0x000fe40007810000 */
[----:B------:R-:W-:-:S05]  /*14b20*/  ISETP.GT.AND P3, PT, R15, 0x71, PT ;  /* 0x000000710f00780c */ /* 0x000fca0003f64270 */
[----:B------:R-:W2:Y:S01]  /*14b30*/  MUFU.TANH R85, R85 ;  /* 0x0000005500557308 */ /* 0x000ea20000002400 */
[----:B---3--:R-:W-:Y:S02]  /*14b40*/  FSEL R149, R80, -INF , P4 ;  /* 0xff80000050957808 */ /* 0x008fe40002000000 */
[----:B------:R-:W-:Y:S02]  /*14b50*/  FMNMX.FTZ R142, R77, R142, !PT ;  /* 0x0000008e4d8e7209 */ /* 0x000fe40007810000 */
[----:B------:R-:W-:Y:S02]  /*14b60*/  ISETP.GT.AND P4, PT, R15, 0x78, PT ;  /* 0x000000780f00780c */ /* 0x000fe40003f84270 */
[----:B-1----:R-:W-:Y:S01]  /*14b70*/  FSEL R81, R81, -INF , P3 ;  /* 0xff80000051517808 */ /* 0x002fe20001800000 */
[----:B------:R-:W1:Y:S01]  /*14b80*/  MUFU.TANH R57, R57 ;  /* 0x0000003900397308 */ /* 0x000e620000002400 */
[----:B------:R-:W-:Y:S01]  /*14b90*/  FMNMX.FTZ R142, R149, R142, !PT ;  /* 0x0000008e958e7209 */ /* 0x000fe20007810000 */
[----:B------:R-:W-:Y:S01]  /*14ba0*/  FMUL.FTZ R48, R2, R53 ;  /* 0x0000003502307220 */ /* 0x000fe20000410000 */
[----:B------:R-:W-:-:S02]  /*14bb0*/  ISETP.GT.AND P3, PT, R15, 0x79, PT ;  /* 0x000000790f00780c */ /* 0x000fc40003f64270 */
[----:B0-----:R-:W-:Y:S02]  /*14bc0*/  FSEL R53, R84, -INF , P4 ;  /* 0xff80000054357808 */ /* 0x001fe40002000000 */
[----:B------:R-:W-:Y:S01]  /*14bd0*/  FMNMX.FTZ R142, R81, R142, !PT ;  /* 0x0000008e518e7209 */ /* 0x000fe20007810000 */
[----:B------:R-:W0:Y:S01]  /*14be0*/  MUFU.TANH R60, R60 ;  /* 0x0000003c003c7308 */ /* 0x000e220000002400 */
[----:B------:R-:W-:Y:S02]  /*14bf0*/  ISETP.GT.AND P4, PT, R15, 0x80, PT ;  /* 0x000000800f00780c */ /* 0x000fe40003f84270 */
[----:B--2---:R-:W-:Y:S02]  /*14c00*/  FSEL R85, R85, -INF , P3 ;  /* 0xff80000055557808 */ /* 0x004fe40001800000 */
[----:B------:R-:W-:-:S03]  /*14c10*/  FMNMX.FTZ R142, R53, R142, !PT ;  /* 0x0000008e358e7209 */ /* 0x000fc60007810000 */
[----:B------:R-:W2:Y:S01]  /*14c20*/  MUFU.TANH R61, R61 ;  /* 0x0000003d003d7308 */ /* 0x000ea20000002400 */
[----:B------:R-:W-:Y:S02]  /*14c30*/  ISETP.GT.AND P3, PT, R15, 0x81, PT ;  /* 0x000000810f00780c */ /* 0x000fe40003f64270 */
[----:B------:R-:W-:Y:S02]  /*14c40*/  FSEL R151, R132, -INF , P4 ;  /* 0xff80000084977808 */ /* 0x000fe40002000000 */
[----:B------:R-:W-:Y:S02]  /*14c50*/  FMNMX.FTZ R142, R85, R142, !PT ;  /* 0x0000008e558e7209 */ /* 0x000fe40007810000 */
[----:B------:R-:W-:Y:S02]  /*14c60*/  ISETP.GT.AND P4, PT, R15, 0x88, PT ;  /* 0x000000880f00780c */ /* 0x000fe40003f84270 */
[----:B-1----:R-:W-:Y:S02]  /*14c70*/  FSEL R57, R57, -INF , P3 ;  /* 0xff80000039397808 */ /* 0x002fe40001800000 */
[----:B------:R-:W-:Y:S01]  /*14c80*/  FMNMX.FTZ R142, R151, R142, !PT ;  /* 0x0000008e978e7209 */ /* 0x000fe20007810000 */
[C---:B------:R-:W-:Y:S01]  /*14c90*/  FMUL.FTZ R40, R2.reuse, R42 ;  /* 0x0000002a02287220 */ /* 0x040fe20000410000 */
[----:B------:R-:W-:Y:S01]  /*14ca0*/  FMUL.FTZ R42, R2, R43 ;  /* 0x0000002b022a7220 */ /* 0x000fe20000410000 */
[----:B------:R-:W-:-:S02]  /*14cb0*/  ISETP.GT.AND P3, PT, R15, 0x89, PT ;  /* 0x000000890f00780c */ /* 0x000fc40003f64270 */
[----:B0-----:R-:W-:Y:S02]  /*14cc0*/  FSEL R43, R60, -INF , P4 ;  /* 0xff8000003c2b7808 */ /* 0x001fe40002000000 */
[----:B------:R-:W-:Y:S02]  /*14cd0*/  FMNMX.FTZ R142, R57, R142, !PT ;  /* 0x0000008e398e7209 */ /* 0x000fe40007810000 */
[----:B------:R-:W-:Y:S02]  /*14ce0*/  ISETP.GT.AND P4, PT, R15, 0x90, PT ;  /* 0x000000900f00780c */ /* 0x000fe40003f84270 */
[----:B--2---:R-:W-:Y:S02]  /*14cf0*/  FSEL R61, R61, -INF , P3 ;  /* 0xff8000003d3d7808 */ /* 0x004fe40001800000 */
[----:B------:R-:W-:Y:S01]  /*14d00*/  FMNMX.FTZ R142, R43, R142, !PT ;  /* 0x0000008e2b8e7209 */ /* 0x000fe20007810000 */
[----:B------:R-:W0:Y:S01]  /*14d10*/  MUFU.TANH R159, R159 ;  /* 0x0000009f009f7308 */ /* 0x000e220000002400 */
[----:B------:R-:W-:-:S02]  /*14d20*/  ISETP.GT.AND P3, PT, R15, 0x91, PT ;  /* 0x000000910f00780c */ /* 0x000fc40003f64270 */
[----:B------:R-:W-:Y:S02]  /*14d30*/  FSEL R133, R133, -INF , P4 ;  /* 0xff80000085857808 */ /* 0x000fe40002000000 */
[----:B------:R-:W-:Y:S02]  /*14d40*/  FMNMX.FTZ R142, R61, R142, !PT ;  /* 0x0000008e3d8e7209 */ /* 0x000fe40007810000 */
[----:B------:R-:W-:Y:S01]  /*14d50*/  ISETP.GT.AND P4, PT, R15, 0x98, PT ;  /* 0x000000980f00780c */ /* 0x000fe20003f84270 */
[----:B------:R-:W1:Y:S01]  /*14d60*/  MUFU.TANH R157, R157 ;  /* 0x0000009d009d7308 */ /* 0x000e620000002400 */
[----:B------:R-:W-:Y:S02]  /*14d70*/  FSEL R153, R134, -INF , P3 ;  /* 0xff80000086997808 */ /* 0x000fe40001800000 */
[----:B------:R-:W-:Y:S01]  /*14d80*/  FMNMX.FTZ R142, R133, R142, !PT ;  /* 0x0000008e858e7209 */ /* 0x000fe20007810000 */
[----:B------:R-:W-:Y:S02]  /*14d90*/  WARPGROUP.DEPBAR.LE gsb0, 0x0 ;  /* 0x00008000000079c5 */ /* 0x000fe40000010000 */
[----:B------:R-:W-:Y:S01]  /*14da0*/  FMUL.FTZ R52, R2, R25 ;  /* 0x0000001902347220 */ /* 0x000fe20000410000 */
[----:B------:R-:W-:Y:S01]  /*14db0*/  ISETP.GT.AND P3, PT, R15, 0x99, PT ;  /* 0x000000990f00780c */ /* 0x000fe20003f64270 */
[----:B------:R-:W2:Y:S01]  /*14dc0*/  MUFU.TANH R161, R161 ;  /* 0x000000a100a17308 */ /* 0x000ea20000002400 */
[----:B------:R-:W-:-:S02]  /*14dd0*/  FSEL R25, R14, -INF , P4 ;  /* 0xff8000000e197808 */ /* 0x000fc40002000000 */
[----:B------:R-:W-:Y:S02]  /*14de0*/  FMNMX.FTZ R142, R153, R142, !PT ;  /* 0x0000008e998e7209 */ /* 0x000fe40007810000 */
[----:B------:R-:W-:Y:S02]  /*14df0*/  ISETP.GT.AND P4, PT, R15, 0xa0, PT ;  /* 0x000000a00f00780c */ /* 0x000fe40003f84270 */
[----:B------:R-:W-:Y:S01]  /*14e00*/  FSEL R155, R68, -INF , P3 ;  /* 0xff800000449b7808 */ /* 0x000fe20001800000 */
[----:B------:R-:W3:Y:S01]  /*14e10*/  MUFU.TANH R44, R44 ;  /* 0x0000002c002c7308 */ /* 0x000ee20000002400 */
[----:B------:R-:W-:Y:S02]  /*14e20*/  FMNMX.FTZ R142, R25, R142, !PT ;  /* 0x0000008e198e7209 */ /* 0x000fe40007810000 */
[----:B------:R-:W-:Y:S02]  /*14e30*/  ISETP.GT.AND P3, PT, R15, 0xa1, PT ;  /* 0x000000a10f00780c */ /* 0x000fe40003f64270 */
[----:B0-----:R-:W-:-:S02]  /*14e40*/  FSEL R159, R159, -INF , P4 ;  /* 0xff8000009f9f7808 */ /* 0x001fc40002000000 */
[----:B------:R-:W-:Y:S01]  /*14e50*/  FMNMX.FTZ R142, R155, R142, !PT ;  /* 0x0000008e9b8e7209 */ /* 0x000fe20007810000 */
[----:B------:R-:W0:Y:S01]  /*14e60*/  MUFU.TANH R163, R163 ;  /* 0x000000a300a37308 */ /* 0x000e220000002400 */
[----:B------:R-:W-:Y:S02]  /*14e70*/  ISETP.GT.AND P4, PT, R15, 0xa8, PT ;  /* 0x000000a80f00780c */ /* 0x000fe40003f84270 */
        /* <DEDUP_REMOVED lines=8> */
[----:B------:R-:W-:Y:S01]  /*14f00*/  FMUL.FTZ R14, R2, R29 ;  /* 0x0000001d020e7220 */ /* 0x000fe20000410000 */
[----:B------:R-:W-:Y:S02]  /*14f10*/  ISETP.GT.AND P4, PT, R15, 0xb0, PT ;  /* 0x000000b00f00780c */ /* 0x000fe40003f84270 */
[----:B---3--:R-:W-:Y:S02]  /*14f20*/  FSEL R29, R44, -INF , P3 ;  /* 0xff8000002c1d7808 */ /* 0x008fe40001800000 */
[----:B------:R-:W-:Y:S02]  /*14f30*/  FMNMX.FTZ R142, R161, R142, !PT ;  /* 0x0000008ea18e7209 */ /* 0x000fe40007810000 */
[----:B------:R-:W-:Y:S01]  /*14f40*/  MUFU.TANH R48, R48 ;  /* 0x0000003000307308 */ /* 0x000fe20000002400 */
[----:B------:R-:W-:Y:S01]  /*14f50*/  ISETP.GT.AND P3, PT, R15, 0xb1, PT ;  /* 0x000000b10f00780c */ /* 0x000fe20003f64270 */
[----:B------:R-:W-:Y:S01]  /*14f60*/  FMUL.FTZ R28, R2, R28 ;  /* 0x0000001c021c7220 */ /* 0x000fe20000410000 */
[----:B0-----:R-:W-:-:S02]  /*14f70*/  FSEL R163, R163, -INF , P4 ;  /* 0xff800000a3a37808 */ /* 0x001fc40002000000 */
[----:B------:R-:W-:-:S03]  /*14f80*/  FMNMX.FTZ R142, R29, R142, !PT ;  /* 0x0000008e1d8e7209 */ /* 0x000fc60007810000 */
        /* <DEDUP_REMOVED lines=11> */
[----:B------:R-:W-:-:S05]  /*15040*/  FMNMX.FTZ R142, R167, R142, !PT ;  /* 0x0000008ea78e7209 */ /* 0x000fca0007810000 */
[----:B------:R3:W4:Y:S01]  /*15050*/  MUFU.TANH R60, R14 ;  /* 0x0000000e003c7308 */ /* 0x0007220000002400 */
[----:B0-----:R-:W-:Y:S01]  /*15060*/  FSEL R171, R24, -INF , P4 ;  /* 0xff80000018ab7808 */ /* 0x001fe20002000000 */
[C---:B------:R-:W-:Y:S01]  /*15070*/  FMUL.FTZ R36, R2.reuse, R36 ;  /* 0x0000002402247220 */ /* 0x040fe20000410000 */
[----:B---3--:R-:W-:Y:S01]  /*15080*/  FMUL.FTZ R14, R2, R33 ;  /* 0x00000021020e7220 */ /* 0x008fe20000410000 */
[----:B------:R-:W-:-:S04]  /*15090*/  FSEL R33, R48, -INF , P3 ;  /* 0xff80000030217808 */ /* 0x000fc80001800000 */
[----:B------:R-:W0:Y:S01]  /*150a0*/  MUFU.TANH R32, R32 ;  /* 0x0000002000207308 */ /* 0x000e220000002400 */
[----:B------:R-:W-:Y:S02]  /*150b0*/  ISETP.GT.AND P3, PT, R15, 0xc1, PT ;  /* 0x000000c10f00780c */ /* 0x000fe40003f64270 */
[----:B------:R-:W-:Y:S02]  /*150c0*/  FMNMX.FTZ R142, R33, R142, !PT ;  /* 0x0000008e218e7209 */ /* 0x000fe40007810000 */
[----:B------:R-:W-:Y:S02]  /*150d0*/  ISETP.GT.AND P4, PT, R15, 0xc8, PT ;  /* 0x000000c80f00780c */ /* 0x000fe40003f84270 */
[----:B-1----:R-:W-:Y:S01]  /*150e0*/  FSEL R169, R52, -INF , P3 ;  /* 0xff80000034a97808 */ /* 0x002fe20001800000 */
[----:B------:R1:W3:Y:S01]  /*150f0*/  MUFU.TANH R175, R14 ;  /* 0x0000000e00af7308 */ /* 0x0002e20000002400 */
[----:B------:R-:W-:Y:S02]  /*15100*/  FMNMX.FTZ R142, R171, R142, !PT ;  /* 0x0000008eab8e7209 */ /* 0x000fe40007810000 */
[----:B------:R-:W-:-:S02]  /*15110*/  ISETP.GT.AND P3, PT, R15, 0xc9, PT ;  /* 0x000000c90f00780c */ /* 0x000fc40003f64270 */
[----:B--2---:R-:W-:Y:S01]  /*15120*/  FSEL R173, R28, -INF , P4 ;  /* 0xff8000001cad7808 */ /* 0x004fe20002000000 */
[----:B-1----:R-:W-:Y:S02]  /*15130*/  FMUL.FTZ R14, R2, R37 ;  /* 0x00000025020e7220 */ /* 0x002fe40000410000 */
[----:B------:R-:W1:Y:S01]  /*15140*/  MUFU.TANH R36, R36 ;  /* 0x0000002400247308 */ /* 0x000e620000002400 */
[----:B------:R-:W-:Y:S02]  /*15150*/  FMNMX.FTZ R142, R169, R142, !PT ;  /* 0x0000008ea98e7209 */ /* 0x000fe40007810000 */
[----:B------:R-:W-:Y:S02]  /*15160*/  ISETP.GT.AND P4, PT, R15, 0xd0, PT ;  /* 0x000000d00f00780c */ /* 0x000fe40003f84270 */
[----:B----4-:R-:W-:Y:S02]  /*15170*/  FSEL R37, R60, -INF , P3 ;  /* 0xff8000003c257808 */ /* 0x010fe40001800000 */
[----:B------:R-:W-:Y:S01]  /*15180*/  FMNMX.FTZ R142, R173, R142, !PT ;  /* 0x0000008ead8e7209 */ /* 0x000fe20007810000 */
[----:B------:R-:W2:Y:S01]  /*15190*/  MUFU.TANH R14, R14 ;  /* 0x0000000e000e7308 */ /* 0x000ea20000002400 */
[----:B------:R-:W-:-:S02]  /*151a0*/  ISETP.GT.AND P3, PT, R15, 0xd1, PT ;  /* 0x000000d10f00780c */ /* 0x000fc40003f64270 */
[----:B0-----:R-:W-:Y:S02]  /*151b0*/  FSEL R177, R32, -INF , P4 ;  /* 0xff80000020b17808 */ /* 0x001fe40002000000 */
[----:B------:R-:W-:Y:S02]  /*151c0*/  FMNMX.FTZ R142, R37, R142, !PT ;  /* 0x0000008e258e7209 */ /* 0x000fe40007810000 */
[----:B------:R-:W-:Y:S02]  /*151d0*/  ISETP.GT.AND P4, PT, R15, 0xd8, PT ;  /* 0x000000d80f00780c */ /* 0x000fe40003f84270 */
[----:B---3--:R-:W-:Y:S02]  /*151e0*/  FSEL R175, R175, -INF , P3 ;  /* 0xff800000afaf7808 */ /* 0x008fe40001800000 */
[----:B------:R-:W-:Y:S01]  /*151f0*/  FMNMX.FTZ R142, R177, R142, !PT ;  /* 0x0000008eb18e7209 */ /* 0x000fe20007810000 */
[----:B------:R-:W-:Y:S01]  /*15200*/  FMUL.FTZ R28, R2, R47 ;  /* 0x0000002f021c7220 */ /* 0x000fe20000410000 */
[----:B------:R-:W-:-:S02]  /*15210*/  ISETP.GT.AND P3, PT, R15, 0xd9, PT ;  /* 0x000000d90f00780c */ /* 0x000fc40003f64270 */
[----:B-1----:R-:W-:Y:S02]  /*15220*/  FSEL R47, R36, -INF , P4 ;  /* 0xff800000242f7808 */ /* 0x002fe40002000000 */
[----:B------:R-:W-:Y:S02]  /*15230*/  FMNMX.FTZ R142, R175, R142, !PT ;  /* 0x0000008eaf8e7209 */ /* 0x000fe40007810000 */
[----:B--2---:R-:W-:Y:S02]  /*15240*/  FSEL R15, R14, -INF , P3 ;  /* 0xff8000000e0f7808 */ /* 0x004fe40001800000 */
[----:B------:R-:W-:-:S04]  /*15250*/  FMNMX.FTZ R142, R47, R142, !PT ;  /* 0x0000008e2f8e7209 */ /* 0x000fc80007810000 */
[----:B------:R-:W-:-:S05]  /*15260*/  FMNMX.FTZ R142, R15, R142, !PT ;  /* 0x0000008e0f8e7209 */ /* 0x000fca0007810000 */
[----:B------:R-:W0:Y:S01]  /*15270*/  SHFL.BFLY PT, R179, R142, 0x2, 0x1f ;  /* 0x0c401f008eb37f89 */ /* 0x000e2200000e0000 */
[----:B------:R-:W1:Y:S01]  /*15280*/  MUFU.TANH R121, R121 ;  /* 0x0000007900797308 */ /* 0x000e620000002400 */
[----:B0-----:R-:W-:-:S05]  /*15290*/  FMNMX.FTZ R179, R142, R179, !PT ;  /* 0x000000b38eb37209 */ /* 0x001fca0007810000 */
[----:B------:R-:W0:Y:S02]  /*152a0*/  SHFL.BFLY PT, R14, R179, 0x1, 0x1f ;  /* 0x0c201f00b30e7f89 */ /* 0x000e2400000e0000 */
[----:B------:R-:W2:Y:S01]  /*152b0*/  MUFU.TANH R122, R122 ;  /* 0x0000007a007a7308 */ /* 0x000ea20000002400 */
[----:B------:R-:W-:Y:S01]  /*152c0*/  IMAD.U32 R88, RZ, RZ, UR4 ;  /* 0x00000004ff587e24 */ /* 0x000fe2000f8e00ff */
[----:B------:R-:W-:-:S06]  /*152d0*/  VIADDMNMX R64, R56, R65, R64, PT ;  /* 0x0000004138407246 */ /* 0x000fcc0003800140 */
[----:B------:R-:W3:Y:S01]  /*152e0*/  MUFU.TANH R123, R123 ;  /* 0x0000007b007b7308 */ /* 0x000ee20000002400 */
[----:B------:R-:W-:Y:S01]  /*152f0*/  FMUL.FTZ R48, R2, R38 ;  /* 0x0000002602307220 */ /* 0x000fe20000410000 */
[----:B------:R-:W-:-:S06]  /*15300*/  ISETP.GT.AND P4, PT, R64, RZ, PT ;  /* 0x000000ff4000720c */ /* 0x000fcc0003f84270 */
[----:B------:R-:W4:Y:S01]  /*15310*/  MUFU.TANH R126, R126 ;  /* 0x0000007e007e7308 */ /* 0x000f220000002400 */
[----:B0-----:R-:W-:-:S07]  /*15320*/  FMNMX.FTZ R14, R179, R14, !PT ;  /* 0x0000000eb30e7209 */ /* 0x001fce0007810000 */
[----:B------:R-:W0:Y:S01]  /*15330*/  MUFU.TANH R127, R127 ;  /* 0x0000007f007f7308 */ /* 0x000e220000002400 */
[----:B------:R-:W-:Y:S02]  /*15340*/  ISETP.GT.AND P5, PT, R64, 0x1, PT ;  /* 0x000000014000780c */ /* 0x000fe40003fa4270 */
[C---:B------:R-:W-:Y:S01]  /*15350*/  FSETP.NEU.FTZ.AND P3, PT, R14.reuse, -INF , PT ;  /* 0xff8000000e00780b */ /* 0x040fe20003f7d000 */
[----:B------:R-:W-:-:S01]  /*15360*/  FFMA.FTZ R38, R14, R88, -8 ;  /* 0xc10000000e267423 */ /* 0x000fc20000010058 */
[----:B-1----:R-:W-:Y:S02]  /*15370*/  FSEL R121, R121, -INF , P4 ;  /* 0xff80000079797808 */ /* 0x002fe40002000000 */
[----:B--2---:R-:W-:Y:S01]  /*15380*/  FSEL R122, R122, -INF , P5 ;  /* 0xff8000007a7a7808 */ /* 0x004fe20002800000 */
[----:B------:R-:W1:Y:S01]  /*15390*/  MUFU.TANH R129, R129 ;  /* 0x0000008100817308 */ /* 0x000e620000002400 */
[----:B------:R-:W-:Y:S02]  /*153a0*/  FSEL R38, R38, RZ, P3 ;  /* 0x000000ff26267208 */ /* 0x000fe40001800000 */
[----:B------:R-:W-:Y:S01]  /*153b0*/  ISETP.GT.AND P3, PT, R64, 0x8, PT ;  /* 0x000000084000780c */ /* 0x000fe20003f64270 */
[----:B------:R-:W-:Y:S01]  /*153c0*/  FMUL.FTZ R106, R2, R106 ;  /* 0x0000006a026a7220 */ /* 0x000fe20000410000 */
[----:B------:R-:W-:-:S02]  /*153d0*/  ISETP.GT.AND P4, PT, R64, 0x9, PT ;  /* 0x000000094000780c */ /* 0x000fc40003f84270 */
[----:B---3--:R-:W-:Y:S01]  /*153e0*/  FSEL R123, R123, -INF , P3 ;  /* 0xff8000007b7b7808 */ /* 0x008fe20001800000 */
[----:B------:R-:W2:Y:S01]  /*153f0*/  MUFU.TANH R130, R130 ;  /* 0x0000008200827308 */ /* 0x000ea20000002400 */
[----:B------:R-:W-:Y:S01]  /*15400*/  FMNMX.FTZ R80, R121, R122, !PT ;  /* 0x0000007a79507209 */ /* 0x000fe20007810000 */
[----:B------:R-:W-:Y:S01]  /*15410*/  FFMA.FTZ R60, R71, R88, -R38 ;  /* 0x00000058473c7223 */ /* 0x000fe20000010826 */
[----:B------:R-:W-:Y:S01]  /*15420*/  ISETP.GT.AND P3, PT, R64, 0x10, PT ;  /* 0x000000104000780c */ /* 0x000fe20003f64270 */
[----:B------:R-:W-:Y:S01]  /*15430*/  FMUL.FTZ R107, R2, R107 ;  /* 0x0000006b026b7220 */ /* 0x000fe20000410000 */
[----:B----4-:R-:W-:Y:S02]  /*15440*/  FSEL R71, R126, -INF , P4 ;  /* 0xff8000007e477808 */ /* 0x010fe40002000000 */
[----:B------:R-:W-:Y:S01]  /*15450*/  FMNMX.FTZ R80, R123, R80, !PT ;  /* 0x000000507b507209 */ /* 0x000fe20007810000 */
[----:B------:R-:W3:Y:S01]  /*15460*/  MUFU.TANH R131, R131 ;  /* 0x0000008300837308 */ /* 0x000ee20000002400 */
[----:B------:R-:W-:Y:S01]  /*15470*/  ISETP.GT.AND P4, PT, R64, 0x11, PT ;  /* 0x000000114000780c */ /* 0x000fe20003f84270 */
[----:B------:R-:W-:Y:S01]  /*15480*/  FMUL.FTZ R110, R2, R110 ;  /* 0x0000006e026e7220 */ /* 0x000fe20000410000 */
[----:B0-----:R-:W-:-:S02]  /*15490*/  FSEL R127, R127, -INF , P3 ;  /* 0xff8000007f7f7808 */ /* 0x001fc40001800000 */
[----:B------:R-:W-:-:S03]  /*154a0*/  FMNMX.FTZ R84, R71, R80, !PT ;  /* 0x0000005047547209 */ /* 0x000fc60007810000 */
[----:B------:R-:W0:Y:S01]  /*154b0*/  MUFU.TANH R106, R106 ;  /* 0x0000006a006a7308 */ /* 0x000e220000002400 */
[----:B------:R-:W-:Y:S01]  /*154c0*/  ISETP.GT.AND P3, PT, R64, 0x18, PT ;  /* 0x000000184000780c */ /* 0x000fe20003f64270 */
[----:B------:R-:W-:Y:S01]  /*154d0*/  FMUL.FTZ R111, R2, R111 ;  /* 0x0000006f026f7220 */ /* 0x000fe20000410000 */
[----:B-1----:R-:W-:Y:S02]  /*154e0*/  FSEL R129, R129, -INF , P4 ;  /* 0xff80000081817808 */ /* 0x002fe40002000000 */
[----:B------:R-:W-:-:S03]  /*154f0*/  FMNMX.FTZ R84, R127, R84, !PT ;  /* 0x000000547f547209 */ /* 0x000fc60007810000 */
[----:B------:R-:W1:Y:S01]  /*15500*/  MUFU.TANH R107, R107 ;  /* 0x0000006b006b7308 */ /* 0x000e620000002400 */
[----:B------:R-:W-:-:S01]  /*15510*/  FFMA.FTZ R68, R105, R88, -R38 ;  /* 0x0000005869447223 */ /* 0x000fc20000010826 */
[----:B------:R-:W-:Y:S01]  /*15520*/  ISETP.GT.AND P4, PT, R64, 0x19, PT ;  /* 0x000000194000780c */ /* 0x000fe20003f84270 */
[----:B------:R-:W-:Y:S01]  /*15530*/  FMUL.FTZ R114, R2, R114 ;  /* 0x0000007202727220 */ /* 0x000fe20000410000 */
[----:B--2---:R-:W-:Y:S02]  /*15540*/  FSEL R105, R130, -INF , P3 ;  /* 0xff80000082697808 */ /* 0x004fe40001800000 */
[----:B------:R-:W-:Y:S02]  /*15550*/  FMNMX.FTZ R84, R129, R84, !PT ;  /* 0x0000005481547209 */ /* 0x000fe40007810000 */
[----:B------:R-:W-:Y:S01]  /*15560*/  MUFU.TANH R110, R110 ;  /* 0x0000006e006e7308 */ /* 0x000fe20000002400 */
[----:B------:R-:W-:Y:S01]  /*15570*/  ISETP.GT.AND P3, PT, R64, 0x20, PT ;  /* 0x000000204000780c */ /* 0x000fe20003f64270 */
[----:B------:R-:W-:Y:S01]  /*15580*/  FMUL.FTZ R115, R2, R115 ;  /* 0x0000007302737220 */ /* 0x000fe20000410000 */
[----:B---3--:R-:W-:-:S02]  /*15590*/  FSEL R131, R131, -INF , P4 ;  /* 0xff80000083837808 */ /* 0x008fc40002000000 */
[----:B------:R-:W-:-:S03]  /*155a0*/  FMNMX.FTZ R84, R105, R84, !PT ;  /* 0x0000005469547209 */ /* 0x000fc60007810000 */
[----:B------:R-:W2:Y:S01]  /*155b0*/  MUFU.TANH R111, R111 ;  /* 0x0000006f006f7308 */ /* 0x000ea20000002400 */
[----:B------:R-:W-:-:S01]  /*155c0*/  FFMA.FTZ R72, R109, R88, -R38 ;  /* 0x000000586d487223 */ /* 0x000fc20000010826 */
[----:B------:R-:W-:Y:S01]  /*155d0*/  ISETP.GT.AND P4, PT, R64, 0x21, PT ;  /* 0x000000214000780c */ /* 0x000fe20003f84270 */
[----:B------:R-:W-:Y:S01]  /*155e0*/  FMUL.FTZ R118, R2, R118 ;  /* 0x0000007602767220 */ /* 0x000fe20000410000 */
[----:B0-----:R-:W-:Y:S02]  /*155f0*/  FSEL R109, R106, -INF , P3 ;  /* 0xff8000006a6d7808 */ /* 0x001fe40001800000 */
[----:B------:R-:W-:Y:S02]  /*15600*/  FMNMX.FTZ R84, R131, R84, !PT ;  /* 0x0000005483547209 */ /* 0x000fe40007810000 */
[----:B------:R-:W0:Y:S01]  /*15610*/  MUFU.TANH R114, R114 ;  /* 0x0000007200727308 */ /* 0x000e220000002400 */
[----:B------:R-:W-:-:S01]  /*15620*/  FFMA.FTZ R113, R113, R88, -R38 ;  /* 0x0000005871717223 */ /* 0x000fc20000010826 */
[----:B------:R-:W-:Y:S01]  /*15630*/  ISETP.GT.AND P3, PT, R64, 0x28, PT ;  /* 0x000000284000780c */ /* 0x000fe20003f64270 */
[----:B------:R-:W-:Y:S01]  /*15640*/  FMUL.FTZ R119, R2, R119 ;  /* 0x0000007702777220 */ /* 0x000fe20000410000 */
[----:B-1----:R-:W-:-:S02]  /*15650*/  FSEL R107, R107, -INF , P4 ;  /* 0xff8000006b6b7808 */ /* 0x002fc40002000000 */
[----:B------:R-:W-:Y:S02]  /*15660*/  FMNMX.FTZ R84, R109, R84, !PT ;  /* 0x000000546d547209 */ /* 0x000fe40007810000 */
[----:B------:R-:W1:Y:S01]  /*15670*/  MUFU.TANH R115, R115 ;  /* 0x0000007300737308 */ /* 0x000e620000002400 */
[----:B------:R-:W-:Y:S01]  /*15680*/  ISETP.GT.AND P4, PT, R64, 0x29, PT ;  /* 0x000000294000780c */ /* 0x000fe20003f84270 */
[C---:B------:R-:W-:Y:S01]  /*15690*/  FMUL.FTZ R90, R2.reuse, R90 ;  /* 0x0000005a025a7220 */ /* 0x040fe20000410000 */
[----:B------:R-:W-:Y:S01]  /*156a0*/  FMNMX.FTZ R92, R107, R84, !PT ;  /* 0x000000546b5c7209 */ /* 0x000fe20007810000 */
[----:B------:R-:W-:-:S04]  /*156b0*/  FMUL.FTZ R24, R2, R46 ;  /* 0x0000002e02187220 */ /* 0x000fc80000410000 */
[----:B------:R-:W3:Y:S01]  /*156c0*/  MUFU.TANH R118, R118 ;  /* 0x0000007600767308 */ /* 0x000ee20000002400 */
[----:B------:R-:W-:Y:S01]  /*156d0*/  FMUL.FTZ R46, R2, R55 ;  /* 0x00000037022e7220 */ /* 0x000fe20000410000 */
[----:B--2---:R-:W-:-:S06]  /*156e0*/  FSEL R111, R111, -INF , P4 ;  /* 0xff8000006f6f7808 */ /* 0x004fcc0002000000 */
[----:B------:R2:W-:Y:S01]  /*156f0*/  MUFU.EX2 R56, R113 ;  /* 0x0000007100387308 */ /* 0x0005e20000000800 */
[----:B------:R-:W-:Y:S01]  /*15700*/  FMUL.FTZ R91, R2, R91 ;  /* 0x0000005b025b7220 */ /* 0x000fe20000410000 */
[-CC-:B------:R-:W-:Y:S01]  /*15710*/  FFMA.FTZ R55, R67, R88.reuse, -R38.reuse ;  /* 0x0000005843377223 */ /* 0x180fe20000010826 */
[----:B------:R-:W-:-:S01]  /*15720*/  FFMA.FTZ R67, R13, R88, -R38 ;  /* 0x000000580d437223 */ /* 0x000fc20000010826 */
[----:B--2---:R-:W-:-:S04]  /*15730*/  FSEL R113, R110, -INF , P3 ;  /* 0xff8000006e717808 */ /* 0x004fc80001800000 */
[----:B------:R-:W2:Y:S01]  /*15740*/  MUFU.TANH R119, R119 ;  /* 0x0000007700777308 */ /* 0x000ea20000002400 */
[----:B------:R-:W-:Y:S02]  /*15750*/  ISETP.GT.AND P3, PT, R64, 0x30, PT ;  /* 0x000000304000780c */ /* 0x000fe40003f64270 */
[----:B------:R-:W-:Y:S01]  /*15760*/  FMNMX.FTZ R92, R113, R92, !PT ;  /* 0x0000005c715c7209 */ /* 0x000fe20007810000 */
[----:B------:R-:W-:-:S01]  /*15770*/  FFMA.FTZ R13, R93, R88, -R38 ;  /* 0x000000585d0d7223 */ /* 0x000fc20000010826 */
[----:B------:R-:W-:Y:S01]  /*15780*/  ISETP.GT.AND P4, PT, R64, 0x31, PT ;  /* 0x000000314000780c */ /* 0x000fe20003f84270 */
[----:B------:R-:W-:Y:S01]  /*15790*/  FMUL.FTZ R94, R2, R94 ;  /* 0x0000005e025e7220 */ /* 0x000fe20000410000 */
[----:B0-----:R-:W-:Y:S01]  /*157a0*/  FSEL R93, R114, -INF , P3 ;  /* 0xff800000725d7808 */ /* 0x001fe20001800000 */
[----:B------:R-:W0:Y:S01]  /*157b0*/  MUFU.TANH R90, R90 ;  /* 0x0000005a005a7308 */ /* 0x000e220000002400 */
[----:B------:R-:W-:Y:S01]  /*157c0*/  FMNMX.FTZ R96, R111, R92, !PT ;  /* 0x0000005c6f607209 */ /* 0x000fe20007810000 */
[----:B------:R-:W-:Y:S01]  /*157d0*/  FMUL.FTZ R95, R2, R95 ;  /* 0x0000005f025f7220 */ /* 0x000fe20000410000 */
[----:B------:R-:W-:-:S02]  /*157e0*/  ISETP.GT.AND P3, PT, R64, 0x38, PT ;  /* 0x000000384000780c */ /* 0x000fc40003f64270 */
[----:B-1----:R-:W-:Y:S02]  /*157f0*/  FSEL R115, R115, -INF , P4 ;  /* 0xff80000073737808 */ /* 0x002fe40002000000 */
[----:B------:R-:W-:Y:S01]  /*15800*/  FMNMX.FTZ R96, R93, R96, !PT ;  /* 0x000000605d607209 */ /* 0x000fe20007810000 */
[----:B------:R-:W1:Y:S01]  /*15810*/  MUFU.TANH R91, R91 ;  /* 0x0000005b005b7308 */ /* 0x000e620000002400 */
[----:B------:R-:W-:-:S01]  /*15820*/  FFMA.FTZ R76, R117, R88, -R38 ;  /* 0x00000058754c7223 */ /* 0x000fc20000010826 */
[----:B------:R-:W-:Y:S01]  /*15830*/  ISETP.GT.AND P4, PT, R64, 0x39, PT ;  /* 0x000000394000780c */ /* 0x000fe20003f84270 */
[----:B------:R-:W-:Y:S01]  /*15840*/  FMUL.FTZ R98, R2, R98 ;  /* 0x0000006202627220 */ /* 0x000fe20000410000 */
[----:B---3--:R-:W-:Y:S02]  /*15850*/  FSEL R117, R118, -INF , P3 ;  /* 0xff80000076757808 */ /* 0x008fe40001800000 */
[----:B------:R-:W-:Y:S02]  /*15860*/  FMNMX.FTZ R96, R115, R96, !PT ;  /* 0x0000006073607209 */ /* 0x000fe40007810000 */
[----:B------:R-:W3:Y:S01]  /*15870*/  MUFU.TANH R94, R94 ;  /* 0x0000005e005e7308 */ /* 0x000ee20000002400 */
[----:B------:R-:W-:Y:S01]  /*15880*/  ISETP.GT.AND P3, PT, R64, 0x40, PT ;  /* 0x000000404000780c */ /* 0x000fe20003f64270 */
[----:B------:R-:W-:Y:S01]  /*15890*/  FMUL.FTZ R99, R2, R99 ;  /* 0x0000006302637220 */ /* 0x000fe20000410000 */
[----:B--2---:R-:W-:-:S02]  /*158a0*/  FSEL R119, R119, -INF , P4 ;  /* 0xff80000077777808 */ /* 0x004fc40002000000 */
[----:B------:R-:W-:-:S03]  /*158b0*/  FMNMX.FTZ R96, R117, R96, !PT ;  /* 0x0000006075607209 */ /* 0x000fc60007810000 */
[----:B------:R-:W2:Y:S01]  /*158c0*/  MUFU.TANH R95, R95 ;  /* 0x0000005f005f7308 */ /* 0x000ea20000002400 */
[----:B------:R-:W-:Y:S01]  /*158d0*/  FMUL.FTZ R44, R2, R54 ;  /* 0x00000036022c7220 */ /* 0x000fe20000410000 */
[----:B------:R-:W-:Y:S01]  /*158e0*/  FFMA.FTZ R54, R125, R88, -R38 ;  /* 0x000000587d367223 */ /* 0x000fe20000010826 */
[----:B------:R-:W-:Y:S01]  /*158f0*/  ISETP.GT.AND P4, PT, R64, 0x41, PT ;  /* 0x000000414000780c */ /* 0x000fe20003f84270 */
[----:B------:R-:W-:Y:S01]  /*15900*/  FMUL.FTZ R102, R2, R102 ;  /* 0x0000006602667220 */ /* 0x000fe20000410000 */
[----:B0-----:R-:W-:Y:S02]  /*15910*/  FSEL R125, R90, -INF , P3 ;  /* 0xff8000005a7d7808 */ /* 0x001fe40001800000 */
[----:B------:R-:W-:Y:S01]  /*15920*/  FMNMX.FTZ R96, R119, R96, !PT ;  /* 0x0000006077607209 */ /* 0x000fe20007810000 */
[----:B------:R-:W0:Y:S01]  /*15930*/  MUFU.TANH R98, R98 ;  /* 0x0000006200627308 */ /* 0x000e220000002400 */
[----:B------:R-:W-:Y:S01]  /*15940*/  ISETP.GT.AND P3, PT, R64, 0x48, PT ;  /* 0x000000484000780c */ /* 0x000fe20003f64270 */
[----:B------:R-:W-:Y:S01]  /*15950*/  FMUL.FTZ R103, R2, R103 ;  /* 0x0000006702677220 */ /* 0x000fe20000410000 */
[----:B-1----:R-:W-:-:S02]  /*15960*/  FSEL R91, R91, -INF , P4 ;  /* 0xff8000005b5b7808 */ /* 0x002fc40002000000 */
[----:B------:R-:W-:-:S03]  /*15970*/  FMNMX.FTZ R96, R125, R96, !PT ;  /* 0x000000607d607209 */ /* 0x000fc60007810000 */
[----:B------:R-:W1:Y:S01]  /*15980*/  MUFU.TANH R99, R99 ;  /* 0x0000006300637308 */ /* 0x000e620000002400 */
[----:B------:R-:W-:Y:S01]  /*15990*/  FMUL.FTZ R36, R2, R51 ;  /* 0x0000003302247220 */ /* 0x000fe20000410000 */
[----:B------:R-:W-:Y:S01]  /*159a0*/  FFMA.FTZ R51, R135, R88, -R38 ;  /* 0x0000005887337223 */ /* 0x000fe20000010826 */
[----:B------:R-:W-:Y:S01]  /*159b0*/  ISETP.GT.AND P4, PT, R64, 0x49, PT ;  /* 0x000000494000780c */ /* 0x000fe20003f84270 */
[----:B------:R-:W-:Y:S01]  /*159c0*/  FMUL.FTZ R74, R2, R74 ;  /* 0x0000004a024a7220 */ /* 0x000fe20000410000 */
[----:B---3--:R-:W-:Y:S02]  /*159d0*/  FSEL R135, R94, -INF , P3 ;  /* 0xff8000005e877808 */ /* 0x008fe40001800000 */
[----:B------:R-:W-:Y:S01]  /*159e0*/  FMNMX.FTZ R96, R91, R96, !PT ;  /* 0x000000605b607209 */ /* 0x000fe20007810000 */
[----:B------:R-:W3:Y:S01]  /*159f0*/  MUFU.TANH R102, R102 ;  /* 0x0000006600667308 */ /* 0x000ee20000002400 */
[----:B------:R-:W-:Y:S01]  /*15a00*/  ISETP.GT.AND P3, PT, R64, 0x50, PT ;  /* 0x000000504000780c */ /* 0x000fe20003f64270 */
[----:B------:R-:W-:Y:S01]  /*15a10*/  FMUL.FTZ R75, R2, R75 ;  /* 0x0000004b024b7220 */ /* 0x000fe20000410000 */
[----:B--2---:R-:W-:-:S02]  /*15a20*/  FSEL R95, R95, -INF , P4 ;  /* 0xff8000005f5f7808 */ /* 0x004fc40002000000 */
        /* <DEDUP_REMOVED lines=8> */
[----:B------:R-:W-:Y:S01]  /*15ab0*/  ISETP.GT.AND P3, PT, R64, 0x58, PT ;  /* 0x000000584000780c */ /* 0x000fe20003f64270 */
[----:B------:R-:W-:Y:S01]  /*15ac0*/  FMUL.FTZ R79, R2, R79 ;  /* 0x0000004f024f7220 */ /* 0x000fe20000410000 */
[----:B-1----:R-:W-:Y:S01]  /*15ad0*/  FSEL R99, R99, -INF , P4 ;  /* 0xff80000063637808 */ /* 0x002fe20002000000 */
[----:B------:R-:W-:Y:S01]  /*15ae0*/  FFMA.FTZ R52, R21, R88, -R38 ;  /* 0x0000005815347223 */ /* 0x000fe20000010826 */
[----:B------:R-:W-:-:S03]  /*15af0*/  FMNMX.FTZ R96, R101, R96, !PT ;  /* 0x0000006065607209 */ /* 0x000fc60007810000 */
[----:B------:R-:W1:Y:S01]  /*15b00*/  MUFU.TANH R75, R75 ;  /* 0x0000004b004b7308 */ /* 0x000e620000002400 */
[----:B------:R-:W-:-:S01]  /*15b10*/  FFMA.FTZ R21, R63, R88, -R38 ;  /* 0x000000583f157223 */ /* 0x000fc20000010826 */
[----:B------:R-:W-:Y:S01]  /*15b20*/  FFMA.FTZ R63, R137, R88, -R38 ;  /* 0x00000058893f7223 */ /* 0x000fe20000010826 */
[----:B------:R-:W-:Y:S01]  /*15b30*/  ISETP.GT.AND P4, PT, R64, 0x59, PT ;  /* 0x000000594000780c */ /* 0x000fe20003f84270 */
[----:B------:R-:W-:Y:S01]  /*15b40*/  FMUL.FTZ R82, R2, R82 ;  /* 0x0000005202527220 */ /* 0x000fe20000410000 */
[----:B---3--:R-:W-:Y:S02]  /*15b50*/  FSEL R137, R102, -INF , P3 ;  /* 0xff80000066897808 */ /* 0x008fe40001800000 */
[----:B------:R-:W-:Y:S01]  /*15b60*/  FMNMX.FTZ R96, R99, R96, !PT ;  /* 0x0000006063607209 */ /* 0x000fe20007810000 */
[----:B------:R-:W3:Y:S01]  /*15b70*/  MUFU.TANH R78, R78 ;  /* 0x0000004e004e7308 */ /* 0x000ee20000002400 */
[----:B------:R-:W-:Y:S01]  /*15b80*/  ISETP.GT.AND P3, PT, R64, 0x60, PT ;  /* 0x000000604000780c */ /* 0x000fe20003f64270 */
[C---:B------:R-:W-:Y:S01]  /*15b90*/  FMUL.FTZ R83, R2.reuse, R83 ;  /* 0x0000005302537220 */ /* 0x040fe20000410000 */
[----:B--2---:R-:W-:Y:S01]  /*15ba0*/  FSEL R103, R103, -INF , P4 ;  /* 0xff80000067677808 */ /* 0x004fe20002000000 */
[----:B------:R-:W-:Y:S01]  /*15bb0*/  FMUL.FTZ R32, R2, R50 ;  /* 0x0000003202207220 */ /* 0x000fe20000410000 */
[----:B------:R-:W-:-:S03]  /*15bc0*/  FMNMX.FTZ R96, R137, R96, !PT ;  /* 0x0000006089607209 */ /* 0x000fc60007810000 */
[----:B------:R-:W2:Y:S01]  /*15bd0*/  MUFU.TANH R79, R79 ;  /* 0x0000004f004f7308 */ /* 0x000ea20000002400 */
[----:B------:R-:W-:-:S01]  /*15be0*/  FFMA.FTZ R50, R69, R88, -R38 ;  /* 0x0000005845327223 */ /* 0x000fc20000010826 */
        /* <DEDUP_REMOVED lines=11> */
[----:B------:R-:W-:-:S01]  /*15ca0*/  FFMA.FTZ R65, R141, R88, -R38 ;  /* 0x000000588d417223 */ /* 0x000fc20000010826 */
[----:B------:R-:W-:Y:S02]  /*15cb0*/  ISETP.GT.AND P4, PT, R64, 0x69, PT ;  /* 0x000000694000780c */ /* 0x000fe40003f84270 */
[----:B---3--:R-:W-:Y:S02]  /*15cc0*/  FSEL R141, R78, -INF , P3 ;  /* 0xff8000004e8d7808 */ /* 0x008fe40001800000 */
[----:B------:R-:W-:Y:S02]  /*15cd0*/  FMNMX.FTZ R96, R75, R96, !PT ;  /* 0x000000604b607209 */ /* 0x000fe40007810000 */
[----:B------:R-:W-:Y:S01]  /*15ce0*/  MUFU.TANH R86, R86 ;  /* 0x0000005600567308 */ /* 0x000fe20000002400 */
[----:B------:R-:W-:Y:S02]  /*15cf0*/  ISETP.GT.AND P3, PT, R64, 0x70, PT ;  /* 0x000000704000780c */ /* 0x000fe40003f64270 */
[----:B--2---:R-:W-:-:S02]  /*15d00*/  FSEL R79, R79, -INF , P4 ;  /* 0xff8000004f4f7808 */ /* 0x004fc40002000000 */
[----:B------:R-:W-:-:S03]  /*15d10*/  FMNMX.FTZ R96, R141, R96, !PT ;  /* 0x000000608d607209 */ /* 0x000fc60007810000 */
[----:B------:R-:W2:Y:S01]  /*15d20*/  MUFU.TANH R87, R87 ;  /* 0x0000005700577308 */ /* 0x000ea20000002400 */
[----:B------:R-:W-:-:S01]  /*15d30*/  FFMA.FTZ R74, R77, R88, -R38 ;  /* 0x000000584d4a7223 */ /* 0x000fc20000010826 */
[----:B------:R-:W-:Y:S02]  /*15d40*/  ISETP.GT.AND P4, PT, R64, 0x71, PT ;  /* 0x000000714000780c */ /* 0x000fe40003f84270 */
[----:B0-----:R-:W-:Y:S02]  /*15d50*/  FSEL R77, R82, -INF , P3 ;  /* 0xff800000524d7808 */ /* 0x001fe40001800000 */
[----:B------:R-:W-:Y:S01]  /*15d60*/  FMNMX.FTZ R96, R79, R96, !PT ;  /* 0x000000604f607209 */ /* 0x000fe20007810000 */
[----:B------:R-:W-:-:S01]  /*15d70*/  FFMA.FTZ R143, R143, R88, -R38 ;  /* 0x000000588f8f7223 */ /* 0x000fc20000010826 */
[----:B------:R-:W0:Y:S01]  /*15d80*/  MUFU.TANH R58, R58 ;  /* 0x0000003a003a7308 */ /* 0x000e220000002400 */
[----:B------:R-:W-:Y:S02]  /*15d90*/  ISETP.GT.AND P3, PT, R64, 0x78, PT ;  /* 0x000000784000780c */ /* 0x000fe40003f64270 */
[----:B-1----:R-:W-:-:S02]  /*15da0*/  FSEL R83, R83, -INF , P4 ;  /* 0xff80000053537808 */ /* 0x002fc40002000000 */
[----:B------:R-:W-:Y:S01]  /*15db0*/  FMNMX.FTZ R96, R77, R96, !PT ;  /* 0x000000604d607209 */ /* 0x000fe20007810000 */
[----:B------:R-:W-:Y:S01]  /*15dc0*/  FMUL.FTZ R66, R2, R66 ;  /* 0x0000004202427220 */ /* 0x000fe20000410000 */
[----:B------:R-:W-:Y:S01]  /*15dd0*/  ISETP.GT.AND P4, PT, R64, 0x79, PT ;  /* 0x000000794000780c */ /* 0x000fe20003f84270 */
[----:B------:R-:W1:Y:S01]  /*15de0*/  MUFU.TANH R59, R59 ;  /* 0x0000003b003b7308 */ /* 0x000e620000002400 */
[----:B------:R-:W-:Y:S01]  /*15df0*/  FMNMX.FTZ R96, R83, R96, !PT ;  /* 0x0000006053607209 */ /* 0x000fe20007810000 */
[----:B------:R-:W-:Y:S01]  /*15e00*/  FFMA.FTZ R145, R145, R88, -R38 ;  /* 0x0000005891917223 */ /* 0x000fe20000010826 */
[----:B--2---:R-:W-:-:S05]  /*15e10*/  FSEL R87, R87, -INF , P4 ;  /* 0xff80000057577808 */ /* 0x004fca0002000000 */
[----:B------:R2:W-:Y:S01]  /*15e20*/  MUFU.EX2 R80, R143 ;  /* 0x0000008f00507308 */ /* 0x0005e20000000800 */
[----:B------:R-:W-:Y:S02]  /*15e30*/  ISETP.GT.AND P4, PT, R64, 0x81, PT ;  /* 0x000000814000780c */ /* 0x000fe40003f84270 */
[----:B--2---:R-:W-:-:S05]  /*15e40*/  FSEL R143, R86, -INF , P3 ;  /* 0xff800000568f7808 */ /* 0x004fca0001800000 */
[----:B------:R-:W2:Y:S01]  /*15e50*/  MUFU.TANH R62, R62 ;  /* 0x0000003e003e7308 */ /* 0x000ea20000002400 */
[----:B------:R-:W-:Y:S02]  /*15e60*/  ISETP.GT.AND P3, PT, R64, 0x80, PT ;  /* 0x000000804000780c */ /* 0x000fe40003f64270 */
[----:B------:R-:W-:Y:S01]  /*15e70*/  FMNMX.FTZ R96, R143, R96, !PT ;  /* 0x000000608f607209 */ /* 0x000fe20007810000 */
[----:B------:R-:W-:-:S03]  /*15e80*/  FMUL.FTZ R70, R2, R70 ;  /* 0x0000004602467220 */ /* 0x000fc60000410000 */
[----:B------:R-:W-:Y:S01]  /*15e90*/  FMNMX.FTZ R96, R87, R96, !PT ;  /* 0x0000006057607209 */ /* 0x000fe20007810000 */
[----:B------:R-:W3:Y:S08]  /*15ea0*/  MUFU.TANH R66, R66 ;  /* 0x0000004200427308 */ /* 0x000ef00000002400 */
[----:B------:R4:W-:Y:S02]  /*15eb0*/  MUFU.EX2 R92, R145 ;  /* 0x00000091005c7308 */ /* 0x0009e40000000800 */
[----:B----4-:R-:W-:-:S06]  /*15ec0*/  FSEL R145, R20, -INF , P3 ;  /* 0xff80000014917808 */ /* 0x010fcc0001800000 */
[----:B------:R-:W-:Y:S01]  /*15ed0*/  MUFU.TANH R12, R138 ;  /* 0x0000008a000c7308 */ /* 0x000fe20000002400 */
[----:B------:R-:W-:-:S01]  /*15ee0*/  FFMA.FTZ R20, R53, R88, -R38 ;  /* 0x0000005835147223 */ /* 0x000fc20000010826 */
[----:B------:R-:W-:Y:S02]  /*15ef0*/  ISETP.GT.AND P3, PT, R64, 0x88, PT ;  /* 0x000000884000780c */ /* 0x000fe40003f64270 */
[----:B0-----:R-:W-:Y:S02]  /*15f00*/  FSEL R53, R58, -INF , P4 ;  /* 0xff8000003a357808 */ /* 0x001fe40002000000 */
[----:B------:R-:W-:Y:S02]  /*15f10*/  FMNMX.FTZ R96, R145, R96, !PT ;  /* 0x0000006091607209 */ /* 0x000fe40007810000 */
[----:B------:R-:W0:Y:S01]  /*15f20*/  MUFU.TANH R70, R70 ;  /* 0x0000004600467308 */ /* 0x000e220000002400 */
[----:B------:R-:W-:Y:S02]  /*15f30*/  ISETP.GT.AND P4, PT, R64, 0x89, PT ;  /* 0x000000894000780c */ /* 0x000fe40003f84270 */
[----:B-1----:R-:W-:-:S02]  /*15f40*/  FSEL R59, R59, -INF , P3 ;  /* 0xff8000003b3b7808 */ /* 0x002fc40001800000 */
[----:B------:R-:W-:Y:S01]  /*15f50*/  FMNMX.FTZ R96, R53, R96, !PT ;  /* 0x0000006035607209 */ /* 0x000fe20007810000 */
[-CC-:B------:R-:W-:Y:S01]  /*15f60*/  FFMA.FTZ R94, R147, R88.reuse, -R38.reuse ;  /* 0x00000058935e7223 */ /* 0x180fe20000010826 */
[----:B------:R-:W-:-:S01]  /*15f70*/  FFMA.FTZ R147, R85, R88, -R38 ;  /* 0x0000005855937223 */ /* 0x000fc20000010826 */
[----:B------:R-:W1:Y:S01]  /*15f80*/  MUFU.TANH R104, R140 ;  /* 0x0000008c00687308 */ /* 0x000e620000002400 */
[----:B------:R-:W-:Y:S02]  /*15f90*/  ISETP.GT.AND P3, PT, R64, 0x90, PT ;  /* 0x000000904000780c */ /* 0x000fe40003f64270 */
[----:B--2---:R-:W-:Y:S02]  /*15fa0*/  FSEL R85, R62, -INF , P4 ;  /* 0xff8000003e557808 */ /* 0x004fe40002000000 */
[----:B------:R-:W-:Y:S01]  /*15fb0*/  FMNMX.FTZ R96, R59, R96, !PT ;  /* 0x000000603b607209 */ /* 0x000fe20007810000 */
[----:B------:R-:W-:Y:S01]  /*15fc0*/  FFMA.FTZ R78, R149, R88, -R38 ;  /* 0x00000058954e7223 */ /* 0x000fe20000010826 */
[----:B------:R-:W-:Y:S01]  /*15fd0*/  ISETP.GT.AND P4, PT, R64, 0x91, PT ;  /* 0x000000914000780c */ /* 0x000fe20003f84270 */
[----:B------:R-:W2:Y:S01]  /*15fe0*/  MUFU.TANH R40, R40 ;  /* 0x0000002800287308 */ /* 0x000ea20000002400 */
[----:B---3--:R-:W-:-:S02]  /*15ff0*/  FSEL R149, R66, -INF , P3 ;  /* 0xff80000042957808 */ /* 0x008fc40001800000 */
[----:B------:R-:W-:Y:S02]  /*16000*/  FMNMX.FTZ R96, R85, R96, !PT ;  /* 0x0000006055607209 */ /* 0x000fe40007810000 */
[----:B------:R-:W-:-:S03]  /*16010*/  ISETP.GT.AND P3, PT, R64, 0x98, PT ;  /* 0x000000984000780c */ /* 0x000fc60003f64270 */
[----:B------:R3:W-:Y:S01]  /*16020*/  MUFU.EX2 R84, R13 ;  /* 0x0000000d00547308 */ /* 0x0007e20000000800 */
[----:B------:R-:W-:Y:S02]  /*16030*/  FMNMX.FTZ R96, R149, R96, !PT ;  /* 0x0000006095607209 */ /* 0x000fe40007810000 */
[----:B0-----:R-:W-:-:S05]  /*16040*/  FSEL R179, R70, -INF , P3 ;  /* 0xff80000046b37808 */ /* 0x001fca0001800000 */
[----:B------:R-:W0:Y:S01]  /*16050*/  MUFU.TANH R42, R42 ;  /* 0x0000002a002a7308 */ /* 0x000e220000002400 */
[----:B---3--:R-:W-:-:S01]  /*16060*/  FFMA.FTZ R13, R151, R88, -R38 ;  /* 0x00000058970d7223 */ /* 0x008fc20000010826 */
[----:B------:R-:W-:Y:S02]  /*16070*/  FSEL R151, R12, -INF , P4 ;  /* 0xff8000000c977808 */ /* 0x000fe40002000000 */
[----:B------:R-:W-:Y:S02]  /*16080*/  ISETP.GT.AND P4, PT, R64, 0x99, PT ;  /* 0x000000994000780c */ /* 0x000fe40003f84270 */
[----:B------:R-:W-:Y:S02]  /*16090*/  FMNMX.FTZ R96, R151, R96, !PT ;  /* 0x0000006097607209 */ /* 0x000fe40007810000 */
[----:B------:R-:W3:Y:S01]  /*160a0*/  MUFU.TANH R24, R24 ;  /* 0x0000001800187308 */ /* 0x000ee20000002400 */
[----:B------:R-:W-:-:S01]  /*160b0*/  FFMA.FTZ R181, R57, R88, -R38 ;  /* 0x0000005839b57223 */ /* 0x000fc20000010826 */
[----:B------:R-:W-:-:S02]  /*160c0*/  ISETP.GT.AND P3, PT, R64, 0xa0, PT ;  /* 0x000000a04000780c */ /* 0x000fc40003f64270 */
[----:B-1----:R-:W-:Y:S02]  /*160d0*/  FSEL R57, R104, -INF , P4 ;  /* 0xff80000068397808 */ /* 0x002fe40002000000 */
[----:B------:R-:W-:Y:S02]  /*160e0*/  FMNMX.FTZ R96, R179, R96, !PT ;  /* 0x00000060b3607209 */ /* 0x000fe40007810000 */
[----:B------:R-:W1:Y:S01]  /*160f0*/  MUFU.TANH R28, R28 ;  /* 0x0000001c001c7308 */ /* 0x000e620000002400 */
[----:B------:R-:W-:Y:S02]  /*16100*/  ISETP.GT.AND P4, PT, R64, 0xa1, PT ;  /* 0x000000a14000780c */ /* 0x000fe40003f84270 */
[----:B--2---:R-:W-:Y:S02]  /*16110*/  FSEL R183, R40, -INF , P3 ;  /* 0xff80000028b77808 */ /* 0x004fe40001800000 */
[----:B------:R-:W-:-:S03]  /*16120*/  FMNMX.FTZ R96, R57, R96, !PT ;  /* 0x0000006039607209 */ /* 0x000fc60007810000 */
[----:B------:R-:W2:Y:S01]  /*16130*/  MUFU.TANH R32, R32 ;  /* 0x0000002000207308 */ /* 0x000ea20000002400 */
        /* <DEDUP_REMOVED lines=20> */
[----:B------:R-:W-:Y:S01]  /*16280*/  ISETP.GT.AND P3, PT, R64, 0xb8, PT ;  /* 0x000000b84000780c */ /* 0x000fe20003f64270 */
[----:B------:R-:W-:Y:S01]  /*16290*/  FMUL.FTZ R31, R2, R31 ;  /* 0x0000001f021f7220 */ /* 0x000fe20000410000 */
        /* <DEDUP_REMOVED lines=9> */
[----:B------:R-:W-:Y:S01]  /*16330*/  FFMA.FTZ R133, R153, R88, -R38 ;  /* 0x0000005899857223 */ /* 0x000fe20000010826 */
        /* <DEDUP_REMOVED lines=14> */
[----:B------:R-:W-:Y:S02]  /*16420*/  ISETP.GT.AND P4, PT, R64, 0xc9, PT ;  /* 0x000000c94000780c */ /* 0x000fe40003f84270 */
[----:B---3--:R-:W-:Y:S02]  /*16430*/  FSEL R199, R30, -INF , P3 ;  /* 0xff8000001ec77808 */ /* 0x008fe40001800000 */
[----:B------:R-:W-:-:S03]  /*16440*/  FMNMX.FTZ R96, R197, R96, !PT ;  /* 0x00000060c5607209 */ /* 0x000fc60007810000 */
[----:B------:R-:W3:Y:S01]  /*16450*/  MUFU.TANH R48, R48 ;  /* 0x0000003000307308 */ /* 0x000ee20000002400 */
[----:B------:R-:W-:-:S01]  /*16460*/  FFMA.FTZ R26, R155, R88, -R38 ;  /* 0x000000589b1a7223 */ /* 0x000fc20000010826 */
[C---:B------:R-:W-:Y:S02]  /*16470*/  ISETP.GT.AND P3, PT, R64.reuse, 0xd0, PT ;  /* 0x000000d04000780c */ /* 0x040fe40003f64270 */
[----:B-1----:R-:W-:Y:S02]  /*16480*/  FSEL R155, R31, -INF , P4 ;  /* 0xff8000001f9b7808 */ /* 0x002fe40002000000 */
[----:B------:R-:W-:Y:S02]  /*16490*/  FMNMX.FTZ R96, R199, R96, !PT ;  /* 0x00000060c7607209 */ /* 0x000fe40007810000 */
[----:B------:R-:W1:Y:S01]  /*164a0*/  MUFU.TANH R39, R39 ;  /* 0x0000002700277308 */ /* 0x000e620000002400 */
[----:B------:R-:W-:Y:S02]  /*164b0*/  ISETP.GT.AND P4, PT, R64, 0xd1, PT ;  /* 0x000000d14000780c */ /* 0x000fe40003f84270 */
[----:B--2---:R-:W-:-:S02]  /*164c0*/  FSEL R201, R34, -INF , P3 ;  /* 0xff80000022c97808 */ /* 0x004fc40001800000 */
[----:B------:R-:W-:Y:S02]  /*164d0*/  FMNMX.FTZ R96, R155, R96, !PT ;  /* 0x000000609b607209 */ /* 0x000fe40007810000 */
[----:B------:R-:W-:Y:S02]  /*164e0*/  ISETP.GT.AND P3, PT, R64, 0xd8, PT ;  /* 0x000000d84000780c */ /* 0x000fe40003f64270 */
[----:B0-----:R-:W-:Y:S02]  /*164f0*/  FSEL R35, R35, -INF , P4 ;  /* 0xff80000023237808 */ /* 0x001fe40002000000 */
[----:B------:R-:W-:Y:S01]  /*16500*/  FMNMX.FTZ R96, R201, R96, !PT ;  /* 0x00000060c9607209 */ /* 0x000fe20007810000 */
[----:B------:R-:W-:-:S01]  /*16510*/  FFMA.FTZ R27, R159, R88, -R38 ;  /* 0x000000589f1b7223 */ /* 0x000fc20000010826 */
[----:B------:R-:W-:Y:S02]  /*16520*/  ISETP.GT.AND P4, PT, R64, 0xd9, PT ;  /* 0x000000d94000780c */ /* 0x000fe40003f84270 */
[----:B---3--:R-:W-:-:S02]  /*16530*/  FSEL R159, R48, -INF , P3 ;  /* 0xff800000309f7808 */ /* 0x008fc40001800000 */
[----:B------:R-:W-:Y:S01]  /*16540*/  FMNMX.FTZ R96, R35, R96, !PT ;  /* 0x0000006023607209 */ /* 0x000fe20007810000 */
[----:B------:R-:W-:-:S01]  /*16550*/  FFMA.FTZ R28, R157, R88, -R38 ;  /* 0x000000589d1c7223 */ /* 0x000fc20000010826 */
[----:B-1----:R-:W-:Y:S02]  /*16560*/  FSEL R157, R39, -INF , P4 ;  /* 0xff800000279d7808 */ /* 0x002fe40002000000 */
[----:B------:R-:W-:-:S04]  /*16570*/  FMNMX.FTZ R96, R159, R96, !PT ;  /* 0x000000609f607209 */ /* 0x000fc80007810000 */
[----:B------:R-:W-:Y:S01]  /*16580*/  FMNMX.FTZ R96, R157, R96, !PT ;  /* 0x000000609d607209 */ /* 0x000fe20007810000 */
[----:B------:R0:W-:Y:S04]  /*16590*/  MUFU.EX2 R12, R13 ;  /* 0x0000000d000c7308 */ /* 0x0001e80000000800 */
[----:B0-----:R-:W0:Y:S02]  /*165a0*/  SHFL.BFLY PT, R13, R96, 0x2, 0x1f ;  /* 0x0c401f00600d7f89 */ /* 0x001e2400000e0000 */
        /* <DEDUP_REMOVED lines=38> */
[----:B------:R-:W1:Y:S08]  /*16810*/  MUFU.EX2 R48, R48 ;  /* 0x0000003000307308 */ /* 0x000e700000000800 */
[----:B------:R-:W2:Y:S01]  /*16820*/  MUFU.EX2 R51, R51 ;  /* 0x0000003300337308 */ /* 0x000ea20000000800 */
[----:B------:R-:W-:-:S07]  /*16830*/  FFMA.FTZ R71, R129, R88, -R38 ;  /* 0x0000005881477223 */ /* 0x000fce0000010826 */
[----:B------:R-:W3:Y:S08]  /*16840*/  MUFU.EX2 R62, R62 ;  /* 0x0000003e003e7308 */ /* 0x000ef00000000800 */
[----:B------:R-:W4:Y:S01]  /*16850*/  MUFU.EX2 R52, R52 ;  /* 0x0000003400347308 */ /* 0x000f220000000800 */
[----:B------:R-:W-:-:S01]  /*16860*/  FFMA.FTZ R70, R105, R88, -R38 ;  /* 0x0000005869467223 */ /* 0x000fc20000010826 */
[----:B0-----:R-:W-:-:S06]  /*16870*/  FADD.FTZ R112, R3, R50 ;  /* 0x0000003203707221 */ /* 0x001fcc0000010000 */
[----:B------:R-:W0:Y:S01]  /*16880*/  MUFU.EX2 R121, R121 ;  /* 0x0000007900797308 */ /* 0x000e220000000800 */
[----:B------:R-:W-:-:S07]  /*16890*/  FFMA.FTZ R100, R83, R88, -R38 ;  /* 0x0000005853647223 */ /* 0x000fce0000010826 */
[----:B------:R-:W5:Y:S01]  /*168a0*/  MUFU.EX2 R21, R21 ;  /* 0x0000001500157308 */ /* 0x000f620000000800 */
[----:B------:R-:W-:-:S01]  /*168b0*/  FFMA.FTZ R106, R103, R88, -R38 ;  /* 0x00000058676a7223 */ /* 0x000fc20000010826 */
[----:B-1----:R-:W-:-:S06]  /*168c0*/  FADD.FTZ R83, R47, R48 ;  /* 0x000000302f537221 */ /* 0x002fcc0000010000 */
[----:B------:R-:W1:Y:S01]  /*168d0*/  MUFU.EX2 R58, R58 ;  /* 0x0000003a003a7308 */ /* 0x000e620000000800 */
[----:B------:R-:W-:-:S01]  /*168e0*/  FFMA.FTZ R123, R131, R88, -R38 ;  /* 0x00000058837b7223 */ /* 0x000fc20000010826 */
[----:B--2---:R-:W-:-:S06]  /*168f0*/  FADD.FTZ R103, R51, R112 ;  /* 0x0000007033677221 */ /* 0x004fcc0000010000 */
[----:B------:R-:W2:Y:S01]  /*16900*/  MUFU.EX2 R54, R54 ;  /* 0x0000003600367308 */ /* 0x000ea20000000800 */
[----:B---3--:R-:W-:-:S01]  /*16910*/  FADD.FTZ R114, R62, R83 ;  /* 0x000000533e727221 */ /* 0x008fc20000010000 */
[----:B------:R-:W-:-:S06]  /*16920*/  FFMA.FTZ R64, R109, R88, -R38 ;  /* 0x000000586d407223 */ /* 0x000fcc0000010826 */
[----:B------:R-:W3:Y:S01]  /*16930*/  MUFU.EX2 R71, R71 ;  /* 0x0000004700477308 */ /* 0x000ee20000000800 */
[----:B----4-:R-:W-:-:S01]  /*16940*/  FADD.FTZ R116, R52, R103 ;  /* 0x0000006734747221 */ /* 0x010fc20000010000 */
[----:B------:R-:W-:-:S06]  /*16950*/  FFMA.FTZ R110, R87, R88, -R38 ;  /* 0x00000058576e7223 */ /* 0x000fcc0000010826 */
[----:B------:R-:W4:Y:S01]  /*16960*/  MUFU.EX2 R55, R55 ;  /* 0x0000003700377308 */ /* 0x000f220000000800 */
[----:B------:R-:W-:-:S01]  /*16970*/  FFMA.FTZ R87, R59, R88, -R38 ;  /* 0x000000583b577223 */ /* 0x000fc20000010826 */
[----:B0-----:R-:W-:-:S06]  /*16980*/  FADD.FTZ R59, R121, R114 ;  /* 0x00000072793b7221 */ /* 0x001fcc0000010000 */
[----:B------:R-:W0:Y:S01]  /*16990*/  MUFU.EX2 R70, R70 ;  /* 0x0000004600467308 */ /* 0x000e220000000800 */
[----:B------:R-:W-:-:S01]  /*169a0*/  FFMA.FTZ R105, R107, R88, -R38 ;  /* 0x000000586b697223 */ /* 0x000fc20000010826 */
[----:B-----5:R-:W-:-:S06]  /*169b0*/  FADD.FTZ R83, R21, R116 ;  /* 0x0000007415537221 */ /* 0x020fcc0000010000 */
[----:B------:R-:W5:Y:S01]  /*169c0*/  MUFU.EX2 R60, R60 ;  /* 0x0000003c003c7308 */ /* 0x000f620000000800 */
[----:B-1----:R-:W-:-:S01]  /*169d0*/  FADD.FTZ R116, R58, R59 ;  /* 0x0000003b3a747221 */ /* 0x002fc20000010000 */
[----:B------:R-:W-:-:S06]  /*169e0*/  FFMA.FTZ R96, R113, R88, -R38 ;  /* 0x0000005871607223 */ /* 0x000fcc0000010826 */
[----:B------:R-:W1:Y:S01]  /*169f0*/  MUFU.EX2 R123, R123 ;  /* 0x0000007b007b7308 */ /* 0x000e620000000800 */
[----:B--2---:R-:W-:-:S07]  /*16a00*/  FADD.FTZ R118, R54, R83 ;  /* 0x0000005336767221 */ /* 0x004fce0000010000 */
[----:B------:R-:W2:Y:S01]  /*16a10*/  MUFU.EX2 R63, R63 ;  /* 0x0000003f003f7308 */ /* 0x000ea20000000800 */
[----:B------:R-:W-:-:S01]  /*16a20*/  FFMA.FTZ R59, R57, R88, -R38 ;  /* 0x00000058393b7223 */ /* 0x000fc20000010826 */
[----:B---3--:R-:W-:-:S06]  /*16a30*/  FADD.FTZ R57, R71, R116 ;  /* 0x0000007447397221 */ /* 0x008fcc0000010000 */
[----:B------:R-:W3:Y:S01]  /*16a40*/  MUFU.EX2 R64, R64 ;  /* 0x0000004000407308 */ /* 0x000ee20000000800 */
[----:B------:R-:W-:-:S01]  /*16a50*/  FFMA.FTZ R107, R111, R88, -R38 ;  /* 0x000000586f6b7223 */ /* 0x000fc20000010826 */
[----:B----4-:R-:W-:-:S06]  /*16a60*/  FADD.FTZ R103, R55, R118 ;  /* 0x0000007637677221 */ /* 0x010fcc0000010000 */
[----:B------:R-:W4:Y:S01]  /*16a70*/  MUFU.EX2 R68, R68 ;  /* 0x0000004400447308 */ /* 0x000f220000000800 */
[----:B0-----:R-:W-:-:S01]  /*16a80*/  FADD.FTZ R116, R70, R57 ;  /* 0x0000003946747221 */ /* 0x001fc20000010000 */
[----:B------:R-:W-:-:S06]  /*16a90*/  FFMA.FTZ R66, R93, R88, -R38 ;  /* 0x000000585d427223 */ /* 0x000fcc0000010826 */
[----:B------:R-:W0:Y:S01]  /*16aa0*/  MUFU.EX2 R105, R105 ;  /* 0x0000006900697308 */ /* 0x000e220000000800 */
[----:B-----5:R-:W-:-:S07]  /*16ab0*/  FADD.FTZ R118, R60, R103 ;  /* 0x000000673c767221 */ /* 0x020fce0000010000 */
[----:B------:R-:W5:Y:S01]  /*16ac0*/  MUFU.EX2 R67, R67 ;  /* 0x0000004300437308 */ /* 0x000f620000000800 */
[----:B-1----:R-:W-:-:S01]  /*16ad0*/  FADD.FTZ R57, R123, R116 ;  /* 0x000000747b397221 */ /* 0x002fc20000010000 */
[----:B------:R-:W-:-:S06]  /*16ae0*/  FFMA.FTZ R93, R115, R88, -R38 ;  /* 0x00000058735d7223 */ /* 0x000fcc0000010826 */
[----:B------:R-:W1:Y:S01]  /*16af0*/  MUFU.EX2 R96, R96 ;  /* 0x0000006000607308 */ /* 0x000e620000000800 */
[----:B--2---:R-:W-:-:S07]  /*16b00*/  FADD.FTZ R103, R63, R118 ;  /* 0x000000763f677221 */ /* 0x004fce0000010000 */
[----:B------:R-:W2:Y:S01]  /*16b10*/  MUFU.EX2 R72, R72 ;  /* 0x0000004800487308 */ /* 0x000ea20000000800 */
[----:B---3--:R-:W-:-:S01]  /*16b20*/  FADD.FTZ R116, R64, R57 ;  /* 0x0000003940747221 */ /* 0x008fc20000010000 */
[----:B------:R-:W-:-:S06]  /*16b30*/  FFMA.FTZ R102, R117, R88, -R38 ;  /* 0x0000005875667223 */ /* 0x000fcc0000010826 */
[----:B------:R-:W-:Y:S01]  /*16b40*/  MUFU.EX2 R107, R107 ;  /* 0x0000006b006b7308 */ /* 0x000fe20000000800 */
[----:B----4-:R-:W-:-:S07]  /*16b50*/  FADD.FTZ R118, R68, R103 ;  /* 0x0000006744767221 */ /* 0x010fce0000010000 */
[----:B------:R-:W3:Y:S01]  /*16b60*/  MUFU.EX2 R69, R69 ;  /* 0x0000004500457308 */ /* 0x000ee20000000800 */
[----:B0-----:R-:W-:-:S01]  /*16b70*/  FADD.FTZ R57, R105, R116 ;  /* 0x0000007469397221 */ /* 0x001fc20000010000 */
[----:B------:R-:W-:-:S06]  /*16b80*/  FFMA.FTZ R109, R119, R88, -R38 ;  /* 0x00000058776d7223 */ /* 0x000fcc0000010826 */
[----:B------:R-:W0:Y:S01]  /*16b90*/  MUFU.EX2 R66, R66 ;  /* 0x0000004200427308 */ /* 0x000e220000000800 */
[----:B-----5:R-:W-:-:S01]  /*16ba0*/  FADD.FTZ R103, R67, R118 ;  /* 0x0000007643677221 */ /* 0x020fc20000010000 */
[----:B-1----:R-:W-:-:S06]  /*16bb0*/  FADD.FTZ R116, R96, R57 ;  /* 0x0000003960747221 */ /* 0x002fcc0000010000 */
[----:B------:R-:W-:Y:S01]  /*16bc0*/  MUFU.EX2 R93, R93 ;  /* 0x0000005d005d7308 */ /* 0x000fe20000000800 */
[----:B--2---:R-:W-:-:S01]  /*16bd0*/  FADD.FTZ R118, R72, R103 ;  /* 0x0000006748767221 */ /* 0x004fc20000010000 */
[----:B------:R-:W-:-:S06]  /*16be0*/  FFMA.FTZ R83, R43, R88, -R38 ;  /* 0x000000582b537223 */ /* 0x000fcc0000010826 */
[----:B------:R-:W1:Y:S01]  /*16bf0*/  MUFU.EX2 R65, R65 ;  /* 0x0000004100417308 */ /* 0x000e620000000800 */
[----:B------:R-:W-:-:S01]  /*16c00*/  FFMA.FTZ R82, R125, R88, -R38 ;  /* 0x000000587d527223 */ /* 0x000fc20000010826 */
[----:B---3--:R-:W-:-:S06]  /*16c10*/  FADD.FTZ R103, R69, R118 ;  /* 0x0000007645677221 */ /* 0x008fcc0000010000 */
[----:B------:R-:W-:Y:S08]  /*16c20*/  MUFU.EX2 R102, R102 ;  /* 0x0000006600667308 */ /* 0x000ff00000000800 */
[----:B------:R-:W2:Y:S01]  /*16c30*/  MUFU.EX2 R76, R76 ;  /* 0x0000004c004c7308 */ /* 0x000ea20000000800 */
[----:B------:R-:W-:-:S07]  /*16c40*/  FADD.FTZ R118, R56, R103 ;  /* 0x0000006738767221 */ /* 0x000fce0000010000 */
[----:B------:R-:W3:Y:S08]  /*16c50*/  MUFU.EX2 R109, R109 ;  /* 0x0000006d006d7308 */ /* 0x000ef00000000800 */
[----:B------:R4:W-:Y:S02]  /*16c60*/  MUFU.EX2 R43, R87 ;  /* 0x00000057002b7308 */ /* 0x0009e40000000800 */
[----:B----4-:R-:W-:-:S06]  /*16c70*/  FADD.FTZ R87, R107, R116 ;  /* 0x000000746b577221 */ /* 0x010fcc0000010000 */
[----:B------:R-:W4:Y:S01]  /*16c80*/  MUFU.EX2 R89, R89 ;  /* 0x0000005900597308 */ /* 0x000f220000000800 */
[----:B0-----:R-:W-:-:S01]  /*16c90*/  FADD.FTZ R116, R66, R87 ;  /* 0x0000005742747221 */ /* 0x001fc20000010000 */
[----:B-1----:R-:W-:-:S03]  /*16ca0*/  FADD.FTZ R103, R65, R118 ;  /* 0x0000007641677221 */ /* 0x002fc60000010000 */
[----:B------:R-:W-:-:S03]  /*16cb0*/  FADD.FTZ R87, R93, R116 ;  /* 0x000000745d577221 */ /* 0x000fc60000010000 */
[----:B------:R-:W0:Y:S01]  /*16cc0*/  MUFU.EX2 R82, R82 ;  /* 0x0000005200527308 */ /* 0x000e220000000800 */
[----:B--2---:R-:W-:-:S01]  /*16cd0*/  FADD.FTZ R103, R76, R103 ;  /* 0x000000674c677221 */ /* 0x004fc20000010000 */
[----:B------:R-:W-:-:S06]  /*16ce0*/  FADD.FTZ R116, R102, R87 ;  /* 0x0000005766747221 */ /* 0x000fcc0000010000 */
[----:B------:R-:W1:Y:S01]  /*16cf0*/  MUFU.EX2 R41, R41 ;  /* 0x0000002900297308 */ /* 0x000e620000000800 */
[----:B---3--:R-:W-:-:S01]  /*16d00*/  FADD.FTZ R87, R109, R116 ;  /* 0x000000746d577221 */ /* 0x008fc20000010000 */
[----:B------:R-:W-:-:S04]  /*16d10*/  FADD.FTZ R116, R80, R103 ;  /* 0x0000006750747221 */ /* 0x000fc80000010000 */
[----:B----4-:R-:W-:Y:S01]  /*16d20*/  FADD.FTZ R116, R89, R116 ;  /* 0x0000007459747221 */ /* 0x010fe20000010000 */
[----:B0-----:R-:W-:-:S03]  /*16d30*/  FADD.FTZ R118, R82, R87 ;  /* 0x0000005752767221 */ /* 0x001fc60000010000 */
[----:B-1----:R-:W-:Y:S01]  /*16d40*/  FADD.FTZ R87, R41, R116 ;  /* 0x0000007429577221 */ /* 0x002fe20000010000 */
[----:B------:R-:W-:-:S03]  /*16d50*/  F2FP.SATFINITE.E4M3.F32.PACK_AB_MERGE_C R216, R84, R41, RZ ;  /* 0x0000002954d8723e */ /* 0x000fc600048070ff */
[----:B------:R-:W-:Y:S02]  /*16d60*/  FADD.FTZ R87, R84, R87 ;  /* 0x0000005754577221 */ /* 0x000fe40000010000 */
[----:B------:R-:W2:Y:S01]  /*16d70*/  LDL R84, [R1+0x58] ;  /* 0x0000580001547983 */ /* 0x000ea20000100800 */
[----:B------:R-:W-:-:S01]  /*16d80*/  FFMA.FTZ R91, R91, R88, -R38 ;  /* 0x000000585b5b7223 */ /* 0x000fc20000010826 */
[-CC-:B------:R-:W-:Y:S01]  /*16d90*/  FFMA.FTZ R104, R135, R88.reuse, -R38.reuse ;  /* 0x0000005887687223 */ /* 0x180fe20000010826 */
[----:B------:R-:W-:-:S04]  /*16da0*/  FFMA.FTZ R111, R95, R88, -R38 ;  /* 0x000000585f6f7223 */ /* 0x000fc80000010826 */
[----:B------:R-:W0:Y:S01]  /*16db0*/  MUFU.EX2 R91, R91 ;  /* 0x0000005b005b7308 */ /* 0x000e220000000800 */
[----:B------:R-:W-:-:S01]  /*16dc0*/  FFMA.FTZ R86, R101, R88, -R38 ;  /* 0x0000005865567223 */ /* 0x000fc20000010826 */
[----:B------:R-:W-:-:S06]  /*16dd0*/  FFMA.FTZ R95, R99, R88, -R38 ;  /* 0x00000058635f7223 */ /* 0x000fcc0000010826 */
[----:B------:R-:W1:Y:S01]  /*16de0*/  MUFU.EX2 R104, R104 ;  /* 0x0000006800687308 */ /* 0x000e620000000800 */
[----:B------:R-:W-:-:S07]  /*16df0*/  FFMA.FTZ R99, R137, R88, -R38 ;  /* 0x0000005889637223 */ /* 0x000fce0000010826 */
[----:B------:R-:W3:Y:S01]  /*16e00*/  MUFU.EX2 R111, R111 ;  /* 0x0000006f006f7308 */ /* 0x000ee20000000800 */
[----:B------:R-:W-:Y:S01]  /*16e10*/  F2FP.SATFINITE.E4M3.F32.PACK_AB_MERGE_C R224, R52, R51, RZ ;  /* 0x0000003334e0723e */ /* 0x000fe200048070ff */
[----:B0-----:R-:W-:-:S06]  /*16e20*/  FADD.FTZ R51, R91, R118 ;  /* 0x000000765b337221 */ /* 0x001fcc0000010000 */
[----:B------:R-:W0:Y:S01]  /*16e30*/  MUFU.EX2 R86, R86 ;  /* 0x0000005600567308 */ /* 0x000e220000000800 */
[----:B------:R-:W-:-:S07]  /*16e40*/  F2FP.SATFINITE.E4M3.F32.PACK_AB_MERGE_C R226, R60, R55, RZ ;  /* 0x000000373ce2723e */ /* 0x000fce00048070ff */
[----:B------:R-:W4:Y:S01]  /*16e50*/  MUFU.EX2 R97, R97 ;  /* 0x0000006100617308 */ /* 0x000f220000000800 */
[----:B-1----:R-:W-:-:S01]  /*16e60*/  FADD.FTZ R60, R104, R51 ;  /* 0x00000033683c7221 */ /* 0x002fc20000010000 */
[----:B------:R-:W-:-:S06]  /*16e70*/  FFMA.FTZ R98, R139, R88, -R38 ;  /* 0x000000588b627223 */ /* 0x000fcc0000010826 */
[----:B------:R-:W1:Y:S08]  /*16e80*/  MUFU.EX2 R95, R95 ;  /* 0x0000005f005f7308 */ /* 0x000e700000000800 */
[----:B------:R-:W5:Y:S01]  /*16e90*/  MUFU.EX2 R45, R45 ;  /* 0x0000002d002d7308 */ /* 0x000f620000000800 */
[----:B---3--:R-:W-:-:S01]  /*16ea0*/  FADD.FTZ R51, R111, R60 ;  /* 0x0000003c6f337221 */ /* 0x008fc20000010000 */
[----:B------:R-:W-:-:S06]  /*16eb0*/  FFMA.FTZ R75, R75, R88, -R38 ;  /* 0x000000584b4b7223 */ /* 0x000fcc0000010826 */
[----:B------:R-:W3:Y:S01]  /*16ec0*/  MUFU.EX2 R99, R99 ;  /* 0x0000006300637308 */ /* 0x000ee20000000800 */
[----:B------:R-:W-:-:S07]  /*16ed0*/  FADD.FTZ R60, R92, R87 ;  /* 0x000000575c3c7221 */ /* 0x000fce0000010000 */
[----:B------:R-:W3:Y:S01]  /*16ee0*/  MUFU.EX2 R90, R90 ;  /* 0x0000005a005a7308 */ /* 0x000ee20000000800 */
[----:B------:R-:W-:Y:S01]  /*16ef0*/  F2FP.SATFINITE.E4M3.F32.PACK_AB_MERGE_C R225, R121, R62, RZ ;  /* 0x0000003e79e1723e */ /* 0x000fe200048070ff */
[----:B0-----:R-:W-:Y:S01]  /*16f00*/  FADD.FTZ R62, R86, R51 ;  /* 0x00000033563e7221 */ /* 0x001fe20000010000 */
[----:B------:R-:W-:-:S05]  /*16f10*/  F2FP.SATFINITE.E4M3.F32.PACK_AB_MERGE_C R227, R123, R70, RZ ;  /* 0x000000467be3723e */ /* 0x000fca00048070ff */
[----:B------:R-:W0:Y:S01]  /*16f20*/  MUFU.EX2 R106, R106 ;  /* 0x0000006a006a7308 */ /* 0x000e220000000800 */
[----:B------:R-:W-:-:S01]  /*16f30*/  FFMA.FTZ R101, R141, R88, -R38 ;  /* 0x000000588d657223 */ /* 0x000fc20000010826 */
[----:B----4-:R-:W-:-:S06]  /*16f40*/  FADD.FTZ R70, R97, R60 ;  /* 0x0000003c61467221 */ /* 0x010fcc0000010000 */
[----:B------:R-:W4:Y:S01]  /*16f50*/  MUFU.EX2 R94, R94 ;  /* 0x0000005e005e7308 */ /* 0x000f220000000800 */
[----:B------:R-:W-:-:S01]  /*16f60*/  FFMA.FTZ R108, R79, R88, -R38 ;  /* 0x000000584f6c7223 */ /* 0x000fc20000010826 */
[----:B-1----:R-:W-:-:S06]  /*16f70*/  FADD.FTZ R62, R95, R62 ;  /* 0x0000003e5f3e7221 */ /* 0x002fcc0000010000 */
[----:B------:R-:W1:Y:S01]  /*16f80*/  MUFU.EX2 R98, R98 ;  /* 0x0000006200627308 */ /* 0x000e620000000800 */
[----:B-----5:R-:W-:-:S07]  /*16f90*/  FADD.FTZ R51, R45, R70 ;  /* 0x000000462d337221 */ /* 0x020fce0000010000 */
[----:B------:R-:W5:Y:S01]  /*16fa0*/  MUFU.EX2 R73, R73 ;  /* 0x0000004900497308 */ /* 0x000f620000000800 */
[----:B---3--:R-:W-:-:S01]  /*16fb0*/  FADD.FTZ R41, R99, R62 ;  /* 0x0000003e63297221 */ /* 0x008fc20000010000 */
[----:B------:R-:W-:-:S06]  /*16fc0*/  FFMA.FTZ R77, R77, R88, -R38 ;  /* 0x000000584d4d7223 */ /* 0x000fcc0000010826 */
[----:B------:R-:W3:Y:S01]  /*16fd0*/  MUFU.EX2 R75, R75 ;  /* 0x0000004b004b7308 */ /* 0x000ee20000000800 */
[----:B------:R-:W-:-:S07]  /*16fe0*/  FADD.FTZ R51, R90, R51 ;  /* 0x000000335a337221 */ /* 0x000fce0000010000 */
[----:B------:R-:W3:Y:S01]  /*16ff0*/  MUFU.EX2 R49, R49 ;  /* 0x0000003100317308 */ /* 0x000ee20000000800 */
[----:B0-----:R-:W-:-:S01]  /*17000*/  FADD.FTZ R41, R106, R41 ;  /* 0x000000296a297221 */ /* 0x001fc20000010000 */
[----:B----4-:R-:W-:-:S06]  /*17010*/  FADD.FTZ R62, R94, R51 ;  /* 0x000000335e3e7221 */ /* 0x010fcc0000010000 */
[----:B------:R-:W0:Y:S01]  /*17020*/  MUFU.EX2 R101, R101 ;  /* 0x0000006500657308 */ /* 0x000e220000000800 */
[----:B------:R-:W-:-:S07]  /*17030*/  @!P2 VIADD R0, R0, 0x2e840 ;  /* 0x0002e8400000a836 */ /* 0x000fce0000000000 */
[----:B------:R-:W4:Y:S01]  /*17040*/  MUFU.EX2 R74, R74 ;  /* 0x0000004a004a7308 */ /* 0x000f220000000800 */
[----:B-1----:R-:W-:-:S07]  /*17050*/  FADD.FTZ R70, R98, R41 ;  /* 0x0000002962467221 */ /* 0x002fce0000010000 */
[----:B------:R-:W1:Y:S01]  /*17060*/  MUFU.EX2 R108, R108 ;  /* 0x0000006c006c7308 */ /* 0x000e620000000800 */
[----:B------:R-:W-:-:S01]  /*17070*/  FFMA.FTZ R79, R143, R88, -R38 ;  /* 0x000000588f4f7223 */ /* 0x000fc20000010826 */
[----:B-----5:R-:W-:-:S06]  /*17080*/  FADD.FTZ R62, R73, R62 ;  /* 0x0000003e493e7221 */ /* 0x020fcc0000010000 */
[----:B------:R-:W5:Y:S01]  /*17090*/  MUFU.EX2 R78, R78 ;  /* 0x0000004e004e7308 */ /* 0x000f620000000800 */
[----:B------:R-:W-:Y:S01]  /*170a0*/  @!P2 PRMT R0, RZ, 0x654, R0 ;  /* 0x00000654ff00a816 */ /* 0x000fe20000000000 */
[----:B---3--:R-:W-:Y:S01]  /*170b0*/  FADD.FTZ R70, R75, R70 ;  /* 0x000000464b467221 */ /* 0x008fe20000010000 */
[----:B------:R-:W-:-:S05]  /*170c0*/  F2FP.SATFINITE.E4M3.F32.PACK_AB_MERGE_C R224, R50, R3, R224 ;  /* 0x0000000332e0723e */ /* 0x000fca00048070e0 */
[----:B------:R-:W3:Y:S01]  /*170d0*/  MUFU.EX2 R77, R77 ;  /* 0x0000004d004d7308 */ /* 0x000ee20000000800 */
[----:B------:R-:W-:-:S07]  /*170e0*/  FADD.FTZ R3, R49, R62 ;  /* 0x0000003e31037221 */ /* 0x000fce0000010000 */
[----:B------:R-:W3:Y:S01]  /*170f0*/  MUFU.EX2 R81, R81 ;  /* 0x0000005100517308 */ /* 0x000ee20000000800 */
[----:B------:R-:W-:Y:S01]  /*17100*/  F2FP.SATFINITE.E4M3.F32.PACK_AB_MERGE_C R226, R54, R21, R226 ;  /* 0x0000001536e2723e */ /* 0x000fe200048070e2 */
[----:B------:R1:W-:Y:S01]  /*17110*/  @!P2 SYNCS.ARRIVE.TRANS64.RED.A1T0 RZ, [R0+URZ], RZ ;  /* 0x000000ff00ffa9a7 */ /* 0x0003e2000810043f */
[----:B0-----:R-:W-:-:S05]  /*17120*/  FADD.FTZ R21, R101, R70 ;  /* 0x0000004665157221 */ /* 0x001fca0000010000 */
[----:B------:R-:W0:Y:S01]  /*17130*/  MUFU.EX2 R100, R100 ;  /* 0x0000006400647308 */ /* 0x000e220000000800 */
[----:B----4-:R-:W-:-:S01]  /*17140*/  FADD.FTZ R3, R74, R3 ;  /* 0x000000034a037221 */ /* 0x010fc20000010000 */
[----:B-1----:R-:W-:-:S06]  /*17150*/  FFMA.FTZ R0, R145, R88, -R38 ;  /* 0x0000005891007223 */ /* 0x002fcc0000010826 */
[----:B------:R-:W1:Y:S01]  /*17160*/  MUFU.EX2 R20, R20 ;  /* 0x0000001400147308 */ /* 0x000e620000000800 */
[C---:B------:R-:W-:Y:S01]  /*17170*/  F2FP.SATFINITE.E4M3.F32.PACK_AB_MERGE_C R213, R108.reuse, R101, RZ ;  /* 0x000000656cd5723e */ /* 0x040fe200048070ff */
[----:B------:R-:W-:-:S06]  /*17180*/  FADD.FTZ R108, R108, R21 ;  /* 0x000000156c6c7221 */ /* 0x000fcc0000010000 */
[----:B------:R-:W-:Y:S01]  /*17190*/  MUFU.EX2 R147, R147 ;  /* 0x0000009300937308 */ /* 0x000fe20000000800 */
[----:B------:R-:W-:-:S01]  /*171a0*/  FFMA.FTZ R53, R53, R88, -R38 ;  /* 0x0000005835357223 */ /* 0x000fc20000010826 */
[----:B-----5:R-:W-:-:S06]  /*171b0*/  FADD.FTZ R50, R78, R3 ;  /* 0x000000034e327221 */ /* 0x020fcc0000010000 */
[----:B------:R-:W4:Y:S01]  /*171c0*/  MUFU.EX2 R79, R79 ;  /* 0x0000004f004f7308 */ /* 0x000f220000000800 */
[----:B---3--:R-:W-:-:S01]  /*171d0*/  FADD.FTZ R3, R77, R108 ;  /* 0x0000006c4d037221 */ /* 0x008fc20000010000 */
[----:B------:R-:W-:-:S06]  /*171e0*/  FADD.FTZ R21, R81, R50 ;  /* 0x0000003251157221 */ /* 0x000fcc0000010000 */
[----:B------:R-:W3:Y:S01]  /*171f0*/  MUFU.EX2 R110, R110 ;  /* 0x0000006e006e7308 */ /* 0x000ee20000000800 */
[----:B------:R-:W-:-:S01]  /*17200*/  FFMA.FTZ R112, R85, R88, -R38 ;  /* 0x0000005855707223 */ /* 0x000fc20000010826 */
[----:B------:R-:W-:Y:S01]  /*17210*/  F2FP.SATFINITE.E4M3.F32.PACK_AB_MERGE_C R227, R71, R58, R227 ;  /* 0x0000003a47e3723e */ /* 0x000fe200048070e3 */
[----:B0-----:R-:W-:-:S05]  /*17220*/  FADD.FTZ R54, R100, R3 ;  /* 0x0000000364367221 */ /* 0x001fca0000010000 */
[----:B------:R-:W0:Y:S01]  /*17230*/  MUFU.EX2 R0, R0 ;  /* 0x0000000000007308 */ /* 0x000e220000000800 */
[----:B-1----:R-:W-:-:S07]  /*17240*/  FADD.FTZ R58, R20, R21 ;  /* 0x00000015143a7221 */ /* 0x002fce0000010000 */
[----:B------:R-:W1:Y:S01]  /*17250*/  MUFU.EX2 R181, R181 ;  /* 0x000000b500b57308 */ /* 0x000e620000000800 */
[----:B----4-:R-:W-:-:S01]  /*17260*/  FADD.FTZ R3, R79, R54 ;  /* 0x000000364f037221 */ /* 0x010fc20000010000 */
[----:B------:R-:W-:-:S06]  /*17270*/  F2FP.SATFINITE.E4M3.F32.PACK_AB_MERGE_C R214, R147, R20, RZ ;  /* 0x0000001493d6723e */ /* 0x000fcc00048070ff */
[----:B------:R-:W4:Y:S01]  /*17280*/  MUFU.EX2 R53, R53 ;  /* 0x0000003500357308 */ /* 0x000f220000000800 */
[----:B------:R-:W-:-:S07]  /*17290*/  FADD.FTZ R147, R147, R58 ;  /* 0x0000003a93937221 */ /* 0x000fce0000010000 */
[----:B------:R-:W5:Y:S01]  /*172a0*/  MUFU.EX2 R40, R40 ;  /* 0x0000002800287308 */ /* 0x000f620000000800 */
[----:B------:R-:W-:-:S01]  /*172b0*/  FFMA.FTZ R149, R149, R88, -R38 ;  /* 0x0000005895957223 */ /* 0x000fc20000010826 */
[----:B---3--:R-:W-:-:S06]  /*172c0*/  FADD.FTZ R3, R110, R3 ;  /* 0x000000036e037221 */ /* 0x008fcc0000010000 */
[----:B------:R-:W3:Y:S01]  /*172d0*/  MUFU.EX2 R61, R61 ;  /* 0x0000003d003d7308 */ /* 0x000ee20000000800 */
[----:B------:R-:W-:-:S01]  /*172e0*/  FFMA.FTZ R114, R151, R88, -R38 ;  /* 0x0000005897727223 */ /* 0x000fc20000010826 */
[----:B------:R-:W-:-:S06]  /*172f0*/  FADD.FTZ R20, R12, R147 ;  /* 0x000000930c147221 */ /* 0x000fcc0000010000 */
[----:B------:R-:W3:Y:S01]  /*17300*/  MUFU.EX2 R112, R112 ;  /* 0x0000007000707308 */ /* 0x000ee20000000800 */
[----:B------:R-:W-:Y:S01]  /*17310*/  F2FP.SATFINITE.E4M3.F32.PACK_AB_MERGE_C R222, R76, R65, RZ ;  /* 0x000000414cde723e */ /* 0x000fe200048070ff */
[----:B0-----:R-:W-:Y:S01]  /*17320*/  FADD.FTZ R54, R0, R3 ;  /* 0x0000000300367221 */ /* 0x001fe20000010000 */
[----:B------:R-:W-:-:S05]  /*17330*/  FFMA.FTZ R85, R179, R88, -R38 ;  /* 0x00000058b3557223 */ /* 0x000fca0000010826 */
[----:B------:R-:W0:Y:S01]  /*17340*/  MUFU.EX2 R24, R24 ;  /* 0x0000001800187308 */ /* 0x000e220000000800 */
[----:B-1----:R-:W-:-:S01]  /*17350*/  FADD.FTZ R3, R181, R20 ;  /* 0x00000014b5037221 */ /* 0x002fc20000010000 */
[----:B------:R-:W-:Y:S01]  /*17360*/  F2FP.SATFINITE.E4M3.F32.PACK_AB_MERGE_C R222, R56, R69, R222 ;  /* 0x0000004538de723e */ /* 0x000fe200048070de */
[----:B----4-:R-:W-:-:S05]  /*17370*/  FADD.FTZ R54, R53, R54 ;  /* 0x0000003635367221 */ /* 0x010fca0000010000 */
[----:B------:R-:W1:Y:S01]  /*17380*/  MUFU.EX2 R57, R149 ;  /* 0x0000009500397308 */ /* 0x000e620000000800 */
[----:B-----5:R-:W-:-:S07]  /*17390*/  FADD.FTZ R56, R40, R3 ;  /* 0x0000000328387221 */ /* 0x020fce0000010000 */
[----:B------:R-:W4:Y:S01]  /*173a0*/  MUFU.EX2 R133, R133 ;  /* 0x0000008500857308 */ /* 0x000f220000000800 */
[----:B------:R-:W-:-:S01]  /*173b0*/  FADD.FTZ R3, R43, R54 ;  /* 0x000000362b037221 */ /* 0x000fc20000010000 */
[----:B---3--:R-:W-:-:S06]  /*173c0*/  F2FP.SATFINITE.E4M3.F32.PACK_AB_MERGE_C R208, R61, R40, RZ ;  /* 0x000000283dd0723e */ /* 0x008fcc00048070ff */
[----:B------:R-:W3:Y:S01]  /*173d0*/  MUFU.EX2 R114, R114 ;  /* 0x0000007200727308 */ /* 0x000ee20000000800 */
[----:B------:R-:W-:-:S01]  /*173e0*/  FFMA.FTZ R183, R183, R88, -R38 ;  /* 0x00000058b7b77223 */ /* 0x000fc20000010826 */
[----:B------:R-:W-:-:S06]  /*173f0*/  FADD.FTZ R61, R61, R56 ;  /* 0x000000383d3d7221 */ /* 0x000fcc0000010000 */
[----:B------:R-:W5:Y:S01]  /*17400*/  MUFU.EX2 R25, R25 ;  /* 0x0000001900197308 */ /* 0x000f620000000800 */
[C---:B------:R-:W-:Y:S01]  /*17410*/  F2FP.SATFINITE.E4M3.F32.PACK_AB_MERGE_C R209, R112.reuse, R43, RZ ;  /* 0x0000002b70d1723e */ /* 0x040fe200048070ff */
[----:B------:R-:W-:-:S06]  /*17420*/  FADD.FTZ R112, R112, R3 ;  /* 0x0000000370707221 */ /* 0x000fcc0000010000 */
[----:B------:R-:W-:Y:S01]  /*17430*/  MUFU.EX2 R26, R26 ;  /* 0x0000001a001a7308 */ /* 0x000fe20000000800 */
[----:B0-----:R-:W-:-:S07]  /*17440*/  FADD.FTZ R40, R24, R61 ;  /* 0x0000003d18287221 */ /* 0x001fce0000010000 */
[----:B------:R-:W0:Y:S01]  /*17450*/  MUFU.EX2 R85, R85 ;  /* 0x0000005500557308 */ /* 0x000e220000000800 */
[----:B-1----:R-:W-:-:S07]  /*17460*/  FADD.FTZ R3, R57, R112 ;  /* 0x0000007039037221 */ /* 0x002fce0000010000 */
[----:B------:R-:W1:Y:S01]  /*17470*/  MUFU.EX2 R52, R59 ;  /* 0x0000003b00347308 */ /* 0x000e620000000800 */
[----:B------:R-:W-:-:S01]  /*17480*/  FFMA.FTZ R185, R185, R88, -R38 ;  /* 0x00000058b9b97223 */ /* 0x000fc20000010826 */
[----:B----4-:R-:W-:-:S06]  /*17490*/  FADD.FTZ R54, R133, R40 ;  /* 0x0000002885367221 */ /* 0x010fcc0000010000 */
[----:B------:R-:W4:Y:S01]  /*174a0*/  MUFU.EX2 R27, R27 ;  /* 0x0000001b001b7308 */ /* 0x000f220000000800 */
[----:B---3--:R-:W-:-:S01]  /*174b0*/  FADD.FTZ R56, R114, R3 ;  /* 0x0000000372387221 */ /* 0x008fc20000010000 */
[----:B-----5:R-:W-:-:S06]  /*174c0*/  FADD.FTZ R3, R25, R54 ;  /* 0x0000003619037221 */ /* 0x020fcc0000010000 */
[----:B------:R-:W3:Y:S01]  /*174d0*/  MUFU.EX2 R183, R183 ;  /* 0x000000b700b77308 */ /* 0x000ee20000000800 */
[----:B------:R-:W-:-:S07]  /*174e0*/  FFMA.FTZ R187, R187, R88, -R38 ;  /* 0x00000058bbbb7223 */ /* 0x000fce0000010826 */
[----:B------:R-:W5:Y:S01]  /*174f0*/  MUFU.EX2 R28, R28 ;  /* 0x0000001c001c7308 */ /* 0x000f620000000800 */
[----:B0-----:R-:W-:-:S01]  /*17500*/  FADD.FTZ R21, R85, R56 ;  /* 0x0000003855157221 */ /* 0x001fc20000010000 */
[----:B------:R-:W-:-:S06]  /*17510*/  F2FP.SATFINITE.E4M3.F32.PACK_AB_MERGE_C R210, R26, R25, RZ ;  /* 0x000000191ad2723e */ /* 0x000fcc00048070ff */
[----:B------:R-:W0:Y:S01]  /*17520*/  MUFU.EX2 R60, R83 ;  /* 0x00000053003c7308 */ /* 0x000e220000000800 */
[----:B------:R-:W-:Y:S01]  /*17530*/  F2FP.SATFINITE.E4M3.F32.PACK_AB_MERGE_C R225, R48, R47, R225 ;  /* 0x0000002f30e1723e */ /* 0x000fe200048070e1 */
[----:B------:R-:W-:-:S06]  /*17540*/  FADD.FTZ R26, R26, R3 ;  /* 0x000000031a1a7221 */ /* 0x000fcc0000010000 */
[----:B------:R-:W2:Y:S01]  /*17550*/  MUFU.EX2 R30, R30 ;  /* 0x0000001e001e7308 */ /* 0x000ea20000000800 */
[C---:B-1----:R-:W-:Y:S01]  /*17560*/  F2FP.SATFINITE.E4M3.F32.PACK_AB_MERGE_C R211, R52.reuse, R85, RZ ;  /* 0x0000005534d3723e */ /* 0x042fe200048070ff */
[----:B------:R-:W-:Y:S01]  /*17570*/  FFMA.FTZ R189, R189, R88, -R38 ;  /* 0x00000058bdbd7223 */ /* 0x000fe20000010826 */
[----:B------:R-:W-:-:S05]  /*17580*/  FADD.FTZ R52, R52, R21 ;  /* 0x0000001534347221 */ /* 0x000fca0000010000 */
[----:B------:R-:W1:Y:S01]  /*17590*/  MUFU.EX2 R185, R185 ;  /* 0x000000b900b97308 */ /* 0x000e620000000800 */
[----:B----4-:R-:W-:-:S07]  /*175a0*/  FADD.FTZ R3, R27, R26 ;  /* 0x0000001a1b037221 */ /* 0x010fce0000010000 */
[----:B------:R-:W4:Y:S01]  /*175b0*/  MUFU.EX2 R29, R29 ;  /* 0x0000001d001d7308 */ /* 0x000f220000000800 */
[----:B---3--:R-:W-:-:S01]  /*175c0*/  FADD.FTZ R21, R183, R52 ;  /* 0x00000034b7157221 */ /* 0x008fc20000010000 */
[----:B------:R-:W-:-:S06]  /*175d0*/  FFMA.FTZ R191, R191, R88, -R38 ;  /* 0x00000058bfbf7223 */ /* 0x000fcc0000010826 */
[----:B------:R-:W-:Y:S01]  /*175e0*/  MUFU.EX2 R31, R31 ;  /* 0x0000001f001f7308 */ /* 0x000fe20000000800 */
[----:B-----5:R-:W-:-:S01]  /*175f0*/  FADD.FTZ R3, R28, R3 ;  /* 0x000000031c037221 */ /* 0x020fc20000010000 */
[----:B------:R-:W-:Y:S01]  /*17600*/  F2FP.SATFINITE.E4M3.F32.PACK_AB_MERGE_C R208, R181, R12, R208 ;  /* 0x0000000cb5d0723e */ /* 0x000fe200048070d0 */
[----:B------:R-:W-:-:S05]  /*17610*/  FFMA.FTZ R193, R193, R88, -R38 ;  /* 0x00000058c1c17223 */ /* 0x000fca0000010826 */
[----:B------:R-:W-:Y:S01]  /*17620*/  MUFU.EX2 R32, R32 ;  /* 0x0000002000207308 */ /* 0x000fe20000000800 */
[----:B------:R-:W-:-:S01]  /*17630*/  FFMA.FTZ R153, R153, R88, -R38 ;  /* 0x0000005899997223 */ /* 0x000fc20000010826 */
[----:B------:R-:W3:Y:S06]  /*17640*/  @P0 LDC R25, c[0x0][0x44c] ;  /* 0x00011300ff190b82 */ /* 0x000eec0000000800 */
[----:B------:R-:W5:Y:S01]  /*17650*/  MUFU.EX2 R48, R187 ;  /* 0x000000bb00307308 */ /* 0x000f620000000800 */
[----:B0-----:R-:W-:-:S01]  /*17660*/  FADD.FTZ R12, R60, R21 ;  /* 0x000000153c0c7221 */ /* 0x001fc20000010000 */
[----:B--2---:R-:W-:-:S06]  /*17670*/  FADD.FTZ R26, R30, R3 ;  /* 0x000000031e1a7221 */ /* 0x004fcc0000010000 */
[----:B------:R-:W0:Y:S01]  /*17680*/  MUFU.EX2 R189, R189 ;  /* 0x000000bd00bd7308 */ /* 0x000e220000000800 */
[----:B-1----:R-:W-:-:S01]  /*17690*/  FADD.FTZ R3, R185, R12 ;  /* 0x0000000cb9037221 */ /* 0x002fc20000010000 */
[----:B----4-:R-:W-:-:S06]  /*176a0*/  FADD.FTZ R26, R29, R26 ;  /* 0x0000001a1d1a7221 */ /* 0x010fcc0000010000 */
[----:B------:R-:W-:Y:S08]  /*176b0*/  MUFU.EX2 R34, R34 ;  /* 0x0000002200227308 */ /* 0x000ff00000000800 */
[----:B------:R-:W1:Y:S01]  /*176c0*/  MUFU.EX2 R33, R33 ;  /* 0x0000002100217308 */ /* 0x000e620000000800 */
[----:B-----5:R-:W-:Y:S01]  /*176d0*/  F2FP.SATFINITE.E4M3.F32.PACK_AB_MERGE_C R205, R48, R185, RZ ;  /* 0x000000b930cd723e */ /* 0x020fe200048070ff */
[----:B------:R-:W-:-:S06]  /*176e0*/  FFMA.FTZ R195, R195, R88, -R38 ;  /* 0x00000058c3c37223 */ /* 0x000fcc0000010826 */
[----:B------:R-:W2:Y:S01]  /*176f0*/  MUFU.EX2 R50, R191 ;  /* 0x000000bf00327308 */ /* 0x000ea20000000800 */
[----:B------:R-:W-:-:S01]  /*17700*/  FADD.FTZ R48, R48, R3 ;  /* 0x0000000330307221 */ /* 0x000fc20000010000 */
[----:B------:R-:W-:Y:S01]  /*17710*/  FADD.FTZ R3, R31, R26 ;  /* 0x0000001a1f037221 */ /* 0x000fe20000010000 */
[----:B------:R-:W-:Y:S02]  /*17720*/  F2FP.SATFINITE.E4M3.F32.PACK_AB_MERGE_C R204, R29, R30, RZ ;  /* 0x0000001e1dcc723e */ /* 0x000fe400048070ff */
[----:B------:R-:W4:Y:S03]  /*17730*/  @P0 LDC R29, c[0x0][0x450] ;  /* 0x00011400ff1d0b82 */ /* 0x000f260000000800 */
[----:B------:R-:W5:Y:S01]  /*17740*/  MUFU.EX2 R193, R193 ;  /* 0x000000c100c17308 */ /* 0x000f620000000800 */
[----:B------:R-:W-:-:S01]  /*17750*/  FADD.FTZ R3, R32, R3 ;  /* 0x0000000320037221 */ /* 0x000fc20000010000 */
[----:B------:R-:W-:-:S06]  /*17760*/  FFMA.FTZ R197, R197, R88, -R38 ;  /* 0x00000058c5c57223 */ /* 0x000fcc0000010826 */
[----:B------:R-:W3:Y:S01]  /*17770*/  MUFU.EX2 R36, R36 ;  /* 0x0000002400247308 */ /* 0x000ee20000000800 */
[----:B0-----:R-:W-:-:S07]  /*17780*/  FADD.FTZ R21, R189, R48 ;  /* 0x00000030bd157221 */ /* 0x001fce0000010000 */
[----:B------:R-:W0:Y:S01]  /*17790*/  MUFU.EX2 R20, R153 ;  /* 0x0000009900147308 */ /* 0x000e220000000800 */
[----:B------:R-:W-:-:S01]  /*177a0*/  FFMA.FTZ R199, R199, R88, -R38 ;  /* 0x00000058c7c77223 */ /* 0x000fc20000010826 */
[----:B-1----:R-:W-:Y:S01]  /*177b0*/  F2FP.SATFINITE.E4M3.F32.PACK_AB_MERGE_C R206, R33, R34, RZ ;  /* 0x0000002221ce723e */ /* 0x002fe200048070ff */
[----:B------:R-:W-:-:S05]  /*177c0*/  FADD.FTZ R34, R34, R3 ;  /* 0x0000000322227221 */ /* 0x000fca0000010000 */
[----:B------:R-:W1:Y:S01]  /*177d0*/  MUFU.EX2 R39, R39 ;  /* 0x0000002700277308 */ /* 0x000e620000000800 */
[----:B------:R-:W-:Y:S01]  /*177e0*/  F2FP.SATFINITE.E4M3.F32.PACK_AB_MERGE_C R210, R133, R24, R210 ;  /* 0x0000001885d2723e */ /* 0x000fe200048070d2 */
[----:B--2---:R-:W-:-:S06]  /*177f0*/  FADD.FTZ R24, R50, R21 ;  /* 0x0000001532187221 */ /* 0x004fcc0000010000 */
[----:B------:R-:W2:Y:S01]  /*17800*/  MUFU.EX2 R195, R195 ;  /* 0x000000c300c37308 */ /* 0x000ea20000000800 */
[----:B------:R-:W-:-:S07]  /*17810*/  FADD.FTZ R33, R33, R34 ;  /* 0x0000002221217221 */ /* 0x000fce0000010000 */
[----:B------:R-:W4:Y:S01]  /*17820*/  MUFU.EX2 R42, R42 ;  /* 0x0000002a002a7308 */ /* 0x000f220000000800 */
[----:B-----5:R-:W-:-:S07]  /*17830*/  FADD.FTZ R3, R193, R24 ;  /* 0x00000018c1037221 */ /* 0x020fce0000010000 */
[----:B------:R-:W5:Y:S01]  /*17840*/  MUFU.EX2 R40, R197 ;  /* 0x000000c500287308 */ /* 0x000f620000000800 */
[----:B---3--:R-:W-:-:S07]  /*17850*/  FADD.FTZ R24, R36, R33 ;  /* 0x0000002124187221 */ /* 0x008fce0000010000 */
[----:B------:R-:W3:Y:S01]  /*17860*/  MUFU.EX2 R37, R37 ;  /* 0x0000002500257308 */ /* 0x000ee20000000800 */
[C---:B0-----:R-:W-:Y:S01]  /*17870*/  F2FP.SATFINITE.E4M3.F32.PACK_AB_MERGE_C R207, R20.reuse, R193, RZ ;  /* 0x000000c114cf723e */ /* 0x041fe200048070ff */
[----:B------:R-:W-:-:S06]  /*17880*/  FADD.FTZ R20, R20, R3 ;  /* 0x0000000314147221 */ /* 0x000fcc0000010000 */
[----:B------:R-:W0:Y:S01]  /*17890*/  MUFU.EX2 R199, R199 ;  /* 0x000000c700c77308 */ /* 0x000e220000000800 */
[----:B-1----:R-:W-:-:S01]  /*178a0*/  FADD.FTZ R21, R39, R24 ;  /* 0x0000001827157221 */ /* 0x002fc20000010000 */
[----:B------:R-:W-:-:S06]  /*178b0*/  @P0 IMAD.HI.U32 R26, R148, R25, RZ ;  /* 0x00000019941a0227 */ /* 0x000fcc00078e00ff */
[----:B------:R-:W1:Y:S01]  /*178c0*/  MUFU.EX2 R44, R44 ;  /* 0x0000002c002c7308 */ /* 0x000e620000000800 */
[----:B--2---:R-:W-:-:S01]  /*178d0*/  FADD.FTZ R3, R195, R20 ;  /* 0x00000014c3037221 */ /* 0x004fc20000010000 */
[----:B----4-:R-:W-:-:S06]  /*178e0*/  FADD.FTZ R24, R42, R21 ;  /* 0x000000152a187221 */ /* 0x010fcc0000010000 */
[----:B------:R-:W2:Y:S01]  /*178f0*/  MUFU.EX2 R161, R161 ;  /* 0x000000a100a17308 */ /* 0x000ea20000000800 */
[----:B------:R-:W-:Y:S01]  /*17900*/  IMAD.MOV.U32 R25, RZ, RZ, R148 ;  /* 0x000000ffff197224 */ /* 0x000fe200078e0094 */
[----:B------:R-:W-:Y:S01]  /*17910*/  @P0 SHF.R.U32.HI R25, RZ, R29, R26 ;  /* 0x0000001dff190219 */ /* 0x000fe2000001161a */
[----:B-----5:R-:W-:-:S05]  /*17920*/  FADD.FTZ R20, R40, R3 ;  /* 0x0000000328147221 */ /* 0x020fca0000010000 */
[----:B------:R-:W-:Y:S01]  /*17930*/  MUFU.EX2 R46, R46 ;  /* 0x0000002e002e7308 */ /* 0x000fe20000000800 */
[C---:B---3--:R-:W-:Y:S01]  /*17940*/  F2FP.SATFINITE.E4M3.F32.PACK_AB_MERGE_C R42, R37.reuse, R42, RZ ;  /* 0x0000002a252a723e */ /* 0x048fe200048070ff */
[----:B------:R-:W-:-:S06]  /*17950*/  FADD.FTZ R37, R37, R24 ;  /* 0x0000001825257221 */ /* 0x000fcc0000010000 */
[----:B------:R-:W3:Y:S01]  /*17960*/  MUFU.EX2 R15, R15 ;  /* 0x0000000f000f7308 */ /* 0x000ee20000000800 */
[----:B------:R-:W-:Y:S01]  /*17970*/  IADD3 R21, R25, R144, -R146 ;  /* 0x0000009019157210 */ /* 0x000fe20007ffe892 */
[----:B0-----:R-:W-:Y:S01]  /*17980*/  FADD.FTZ R3, R199, R20 ;  /* 0x00000014c7037221 */ /* 0x001fe20000010000 */
[----:B------:R-:W-:Y:S02]  /*17990*/  IMAD.MOV.U32 R20, RZ, RZ, RZ ;  /* 0x000000ffff147224 */ /* 0x000fe400078e00ff */
[----:B-1----:R-:W-:Y:S01]  /*179a0*/  FADD.FTZ R24, R44, R37 ;  /* 0x000000252c187221 */ /* 0x002fe20000010000 */
[----:B------:R-:W-:-:S01]  /*179b0*/  FFMA.FTZ R155, R155, R88, -R38 ;  /* 0x000000589b9b7223 */ /* 0x000fc20000010826 */
[----:B------:R-:W-:-:S04]  /*179c0*/  IMAD.HI R20, R21, -0x6db6db6d, R20 ;  /* 0x9249249315147827 */ /* 0x000fc800078e0214 */
[----:B--2---:R-:W-:-:S01]  /*179d0*/  FADD.FTZ R21, R161, R24 ;  /* 0x00000018a1157221 */ /* 0x004fc20000010000 */
[----:B------:R-:W-:Y:S01]  /*179e0*/  FFMA.FTZ R201, R201, R88, -R38 ;  /* 0x00000058c9c97223 */ /* 0x000fe20000010826 */
[----:B------:R-:W-:Y:S02]  /*179f0*/  F2FP.SATFINITE.E4M3.F32.PACK_AB_MERGE_C R209, R53, R0, R209 ;  /* 0x0000000035d1723e */ /* 0x000fe400048070d1 */
[----:B------:R-:W0:Y:S01]  /*17a00*/  MUFU.EX2 R0, R155 ;  /* 0x0000009b00007308 */ /* 0x000e220000000800 */
[----:B---3--:R-:W-:Y:S01]  /*17a10*/  F2FP.SATFINITE.E4M3.F32.PACK_AB_MERGE_C R25, R15, R46, RZ ;  /* 0x0000002e0f19723e */ /* 0x008fe200048070ff */
[----:B------:R-:W-:Y:S01]  /*17a20*/  FADD.FTZ R46, R46, R21 ;  /* 0x000000152e2e7221 */ /* 0x000fe20000010000 */
[----:B------:R-:W-:Y:S01]  /*17a30*/  SHF.R.U32.HI R21, RZ, 0x1f, R20 ;  /* 0x0000001fff157819 */ /* 0x000fe20000011614 */
[-CC-:B------:R-:W-:Y:S01]  /*17a40*/  FFMA.FTZ R35, R35, R88.reuse, -R38.reuse ;  /* 0x0000005823237223 */ /* 0x180fe20000010826 */
[----:B------:R-:W-:-:S03]  /*17a50*/  FFMA.FTZ R159, R159, R88, -R38 ;  /* 0x000000589f9f7223 */ /* 0x000fc60000010826 */
[----:B------:R-:W1:Y:S01]  /*17a60*/  MUFU.EX2 R201, R201 ;  /* 0x000000c900c97308 */ /* 0x000e620000000800 */
[----:B------:R-:W-:-:S01]  /*17a70*/  FFMA.FTZ R38, R157, R88, -R38 ;  /* 0x000000589d267223 */ /* 0x000fc20000010826 */
[----:B------:R-:W-:Y:S02]  /*17a80*/  LEA.HI.SX32 R21, R20, R21, 0x19 ;  /* 0x0000001514157211 */ /* 0x000fe400078fcaff */
[----:B------:R-:W-:Y:S02]  /*17a90*/  F2FP.SATFINITE.E4M3.F32.PACK_AB_MERGE_C R216, R89, R80, R216 ;  /* 0x0000005059d8723e */ /* 0x000fe400048070d8 */
[----:B------:R-:W-:Y:S02]  /*17aa0*/  VIMNMX R89, R84, R21, !PT ;  /* 0x0000001554597248 */ /* 0x000fe40007fe0100 */
[----:B------:R-:W2:Y:S01]  /*17ab0*/  MUFU.EX2 R12, R35 ;  /* 0x00000023000c7308 */ /* 0x000ea20000000800 */
[----:B------:R-:W-:Y:S02]  /*17ac0*/  VIADD R20, R136, 0xfffffffe ;  /* 0xfffffffe88147836 */ /* 0x000fe40000000000 */
[----:B------:R3:W-:Y:S05]  /*17ad0*/  STL [R1+0x3c], R89 ;  /* 0x00003c5901007387 */ /* 0x0007ea0000100800 */
[----:B------:R-:W-:Y:S01]  /*17ae0*/  MUFU.EX2 R159, R159 ;  /* 0x0000009f009f7308 */ /* 0x000fe20000000800 */
[C---:B0-----:R-:W-:Y:S01]  /*17af0*/  F2FP.SATFINITE.E4M3.F32.PACK_AB_MERGE_C R199, R0.reuse, R199, RZ ;  /* 0x000000c700c7723e */ /* 0x041fe200048070ff */
[----:B------:R-:W-:-:S06]  /*17b00*/  FADD.FTZ R0, R0, R3 ;  /* 0x0000000300007221 */ /* 0x000fcc0000010000 */
[----:B------:R-:W0:Y:S01]  /*17b10*/  MUFU.EX2 R38, R38 ;  /* 0x0000002600267308 */ /* 0x000e220000000800 */
[----:B------:R-:W-:Y:S01]  /*17b20*/  ISETP.GE.AND P2, PT, R20, R89, PT ;  /* 0x000000591400720c */ /* 0x000fe20003f46270 */
[----:B-1----:R-:W-:-:S04]  /*17b30*/  FADD.FTZ R3, R201, R0 ;  /* 0x00000000c9037221 */ /* 0x002fc80000010000 */
[----:B--2---:R-:W-:Y:S01]  /*17b40*/  FADD.FTZ R0, R12, R3 ;  /* 0x000000030c007221 */ /* 0x004fe20000010000 */
[----:B------:R-:W-:Y:S02]  /*17b50*/  F2FP.SATFINITE.E4M3.F32.PACK_AB_MERGE_C R220, R72, R67, RZ ;  /* 0x0000004348dc723e */ /* 0x000fe400048070ff */
[----:B------:R-:W-:Y:S02]  /*17b60*/  F2FP.SATFINITE.E4M3.F32.PACK_AB_MERGE_C R221, R107, R96, RZ ;  /* 0x000000606bdd723e */ /* 0x000fe400048070ff */
[----:B------:R-:W-:Y:S02]  /*17b70*/  F2FP.SATFINITE.E4M3.F32.PACK_AB_MERGE_C R223, R109, R102, RZ ;  /* 0x000000666ddf723e */ /* 0x000fe400048070ff */
[----:B------:R-:W-:Y:S02]  /*17b80*/  F2FP.SATFINITE.E4M3.F32.PACK_AB_MERGE_C R217, R111, R104, RZ ;  /* 0x000000686fd9723e */ /* 0x000fe400048070ff */
[----:B------:R-:W-:Y:S02]  /*17b90*/  F2FP.SATFINITE.E4M3.F32.PACK_AB_MERGE_C R219, R106, R99, RZ ;  /* 0x000000636adb723e */ /* 0x000fe400048070ff */
[----:B0-----:R-:W-:Y:S01]  /*17ba0*/  F2FP.SATFINITE.E4M3.F32.PACK_AB_MERGE_C R3, R38, R159, RZ ;  /* 0x0000009f2603723e */ /* 0x001fe200048070ff */
[----:B------:R-:W-:-:S01]  /*17bb0*/  FADD.FTZ R159, R159, R0 ;  /* 0x000000009f9f7221 */ /* 0x000fc20000010000 */
[----:B------:R-:W-:-:S02]  /*17bc0*/  F2FP.SATFINITE.E4M3.F32.PACK_AB_MERGE_C R212, R74, R49, RZ ;  /* 0x000000314ad4723e */ /* 0x000fc400048070ff */
[----:B------:R-:W-:Y:S02]  /*17bd0*/  F2FP.SATFINITE.E4M3.F32.PACK_AB_MERGE_C R215, R110, R79, RZ ;  /* 0x0000004f6ed7723e */ /* 0x000fe400048070ff */
[----:B------:R-:W-:Y:S02]  /*17be0*/  F2FP.SATFINITE.E4M3.F32.PACK_AB_MERGE_C R199, R40, R195, R199 ;  /* 0x000000c328c7723e */ /* 0x000fe400048070c7 */
[----:B------:R-:W-:Y:S01]  /*17bf0*/  F2FP.SATFINITE.E4M3.F32.PACK_AB_MERGE_C R218, R90, R45, RZ ;  /* 0x0000002d5ada723e */ /* 0x000fe200048070ff */
[----:B------:R-:W-:Y:S01]  /*17c00*/  FADD.FTZ R236, R15, R46 ;  /* 0x0000002e0fec7221 */ /* 0x000fe20000010000 */
[----:B------:R-:W-:Y:S01]  /*17c10*/  F2FP.SATFINITE.E4M3.F32.PACK_AB_MERGE_C R220, R68, R63, R220 ;  /* 0x0000003f44dc723e */ /* 0x000fe200048070dc */
[----:B------:R-:W-:Y:S01]  /*17c20*/  FADD.FTZ R235, R38, R159 ;  /* 0x0000009f26eb7221 */ /* 0x000fe20000010000 */
[----:B------:R-:W-:Y:S02]  /*17c30*/  F2FP.SATFINITE.E4M3.F32.PACK_AB_MERGE_C R221, R105, R64, R221 ;  /* 0x0000004069dd723e */ /* 0x000fe400048070dd */
[----:B------:R-:W-:-:S02]  /*17c40*/  CS2R R34, SRZ ;  /* 0x0000000000227805 */ /* 0x000fc4000001ff00 */
[----:B------:R-:W-:Y:S02]  /*17c50*/  F2FP.SATFINITE.E4M3.F32.PACK_AB_MERGE_C R223, R93, R66, R223 ;  /* 0x000000425ddf723e */ /* 0x000fe400048070df */
[----:B------:R-:W-:Y:S02]  /*17c60*/  CS2R R40, SRZ ;  /* 0x0000000000287805 */ /* 0x000fe4000001ff00 */
[----:B------:R-:W-:Y:S02]  /*17c70*/  F2FP.SATFINITE.E4M3.F32.PACK_AB_MERGE_C R217, R91, R82, R217 ;  /* 0x000000525bd9723e */ /* 0x000fe400048070d9 */
[----:B------:R-:W-:Y:S02]  /*17c80*/  CS2R R46, SRZ ;  /* 0x00000000002e7805 */ /* 0x000fe4000001ff00 */
        /* <DEDUP_REMOVED lines=43> */
[----:B------:R-:W-:Y:S01]  /*17f40*/  IMAD.MOV.U32 R201, RZ, RZ, R199 ;  /* 0x000000ffffc97224 */ /* 0x000fe200078e00c7 */
[----:B---3--:R-:W-:Y:S06]  /*17f50*/  @!P2 BRA `(.L_x_8470) ;  /* 0x0000005c00e0a947 */ /* 0x008fec0003800000 */
[----:B------:R-:W-:Y:S01]  /*17f60*/  IMAD.MOV.U32 R0, RZ, RZ, R13 ;  /* 0x000000ffff007224 */ /* 0x000fe200078e000d */
[----:B------:R-:W-:Y:S01]  /*17f70*/  MOV R12, R234 ;  /* 0x000000ea000c7202 */ /* 0x000fe20000000f00 */
        /* <DEDUP_REMOVED lines=32> */
[----:B------:R-:W-:-:S07]  /*18180*/  CS2R R24, SRZ ;  /* 0x0000000000187805 */ /* 0x000fce000001ff00 */
.L_x_8481:
        /* <DEDUP_REMOVED lines=9> */
.L_x_8472:
        /* <DEDUP_REMOVED lines=8> */
.L_x_8473:
[----:B------:R-:W-:Y:S04]  /*182a0*/  BSSY B0, `(.L_x_8471) ;  /* 0x0000004000007945 */ /* 0x000fe80003800000 */
[----:B-1----:R-:W-:Y:S05]  /*182b0*/  @P3 BRA `(.L_x_8474) ;  /* 0x0000000000083947 */ /* 0x002fea0003800000 */
[----:B------:R-:W1:Y:S02]  /*182c0*/  SYNCS.PHASECHK.TRANS64.TRYWAIT P3, [R13+URZ+0x2e830], R14 ;  /* 0x02e8300e0d0075a7 */ /* 0x000e64000806017f */
[----:B-1----:R-:W-:Y:S05]  /*182d0*/  @!P3 BRA `(.L_x_8475) ;  /* 0x000001880030b947 */ /* 0x002fea0003800000 */
.L_x_8474:
[----:B------:R-:W-:Y:S05]  /*182e0*/  BSYNC B0 ;  /* 0x0000000000007941 */ /* 0x000fea0003800000 */
.L_x_8471:
[----:B01----:R-:W2:Y:S01]  /*182f0*/  LDL R14, [R1+0x48] ;  /* 0x00004800010e7983 */ /* 0x003ea20000100800 */
[----:B------:R-:W-:Y:S01]  /*18300*/  VIADD R21, R231, 0x1 ;  /* 0x00000001e7157836 */ /* 0x000fe20000000000 */
[----:B------:R-:W-:Y:S05]  /*18310*/  WARPSYNC.ALL ;  /* 0x0000000000007948 */ /* 0x000fea0003800000 */
[----:B------:R-:W0:Y:S01]  /*18320*/  S2R R13, SR_TID.X ;  /* 0x00000000000d7919 */ /* 0x000e220000002100 */
[C---:B------:R-:W-:Y:S01]  /*18330*/  ISETP.NE.AND P3, PT, R21.reuse, 0x2, PT ;  /* 0x000000021500780c */ /* 0x040fe20003f65270 */
[----:B------:R-:W-:Y:S01]  /*18340*/  IMAD.MOV.U32 R15, RZ, RZ, 0x40000040 ;  /* 0x40000040ff0f7424 */ /* 0x000fe200078e00ff */
[C---:B------:R-:W-:Y:S01]  /*18350*/  R2UR UR24, R4.reuse ;  /* 0x00000000041872ca */ /* 0x040fe200000e0000 */
[----:B------:R-:W-:Y:S01]  /*18360*/  IMAD.MOV.U32 R89, RZ, RZ, 0x40000040 ;  /* 0x40000040ff597424 */ /* 0x000fe200078e00ff */
[----:B------:R-:W-:Y:S01]  /*18370*/  SEL R21, R21, RZ, P3 ;  /* 0x000000ff15157207 */ /* 0x000fe20001800000 */
[----:B------:R-:W-:Y:S01]  /*18380*/  IMAD.MOV.U32 R93, RZ, RZ, 0x40000040 ;  /* 0x40000040ff5d7424 */ /* 0x000fe200078e00ff */
[----:B------:R-:W-:Y:S01]  /*18390*/  R2UR UR27, R15 ;  /* 0x000000000f1b72ca */ /* 0x000fe200000e0000 */
[----:B------:R-:W-:Y:S01]  /*183a0*/  STL [R1+0xf8], R24 ;  /* 0x0000f81801007387 */ /* 0x000fe20000100800 */
[----:B------:R-:W-:Y:S01]  /*183b0*/  R2UR UR25, R5 ;  /* 0x00000000051972ca */ /* 0x000fe200000e0000 */
[----:B------:R-:W-:Y:S01]  /*183c0*/  IMAD.MOV.U32 R15, RZ, RZ, 0x40000040 ;  /* 0x40000040ff0f7424 */ /* 0x000fe200078e00ff */
[----:B------:R-:W-:Y:S01]  /*183d0*/  R2UR UR31, R89 ;  /* 0x00000000591f72ca */ /* 0x000fe200000e0000 */
[----:B------:R-:W-:Y:S01]  /*183e0*/  STL [R1+0xf4], R23 ;  /* 0x0000f41701007387 */ /* 0x000fe20000100800 */
[----:B------:R-:W-:-:S02]  /*183f0*/  R2UR UR28, R4 ;  /* 0x00000000041c72ca */ /* 0x000fc400000e0000 */
[----:B------:R-:W-:Y:S01]  /*18400*/  R2UR UR29, R5 ;  /* 0x00000000051d72ca */ /* 0x000fe200000e0000 */
[----:B------:R-:W-:Y:S01]  /*18410*/  STL [R1+0xf0], R22 ;  /* 0x0000f01601007387 */ /* 0x000fe20000100800 */
[----:B------:R-:W-:Y:S02]  /*18420*/  R2UR UR35, R93 ;  /* 0x000000005d2372ca */ /* 0x000fe400000e0000 */
[C---:B------:R-:W-:Y:S01]  /*18430*/  R2UR UR32, R4.reuse ;  /* 0x00000000042072ca */ /* 0x040fe200000e0000 */
[----:B------:R-:W-:Y:S01]  /*18440*/  STL [R1+0xec], R20 ;  /* 0x0000ec1401007387 */ /* 0x000fe20000100800 */
[----:B------:R-:W-:Y:S02]  /*18450*/  R2UR UR33, R5 ;  /* 0x00000000052172ca */ /* 0x000fe400000e0000 */
[----:B------:R-:W-:Y:S01]  /*18460*/  MOV R91, 0x40000040 ;  /* 0x40000040005b7802 */ /* 0x000fe20000000f00 */
[----:B------:R1:W-:Y:S01]  /*18470*/  STL [R1+0xe8], R19 ;  /* 0x0000e81301007387 */ /* 0x0003e20000100800 */
[----:B------:R-:W-:-:S02]  /*18480*/  R2UR UR36, R4 ;  /* 0x00000000042472ca */ /* 0x000fc400000e0000 */
[----:B------:R-:W-:Y:S01]  /*18490*/  R2UR UR39, R91 ;  /* 0x000000005b2772ca */ /* 0x000fe200000e0000 */
[----:B------:R-:W-:Y:S01]  /*184a0*/  STL [R1+0xe4], R18 ;  /* 0x0000e41201007387 */ /* 0x000fe20000100800 */
[----:B------:R-:W-:Y:S02]  /*184b0*/  R2UR UR37, R5 ;  /* 0x00000000052572ca */ /* 0x000fe400000e0000 */
[----:B------:R-:W-:Y:S01]  /*184c0*/  R2UR UR47, R89 ;  /* 0x00000000592f72ca */ /* 0x000fe200000e0000 */
[----:B------:R-:W-:Y:S01]  /*184d0*/  STL [R1+0xe0], R17 ;  /* 0x0000e01101007387 */ /* 0x000fe20000100800 */
[----:B0-----:R-:W-:Y:S02]  /*184e0*/  SHF.R.U32.HI R13, RZ, 0x7, R13 ;  /* 0x00000007ff0d7819 */ /* 0x001fe4000001160d */
[C---:B------:R-:W-:Y:S01]  /*184f0*/  R2UR UR44, R4.reuse ;  /* 0x00000000042c72ca */ /* 0x040fe200000e0000 */
[----:B------:R-:W-:Y:S01]  /*18500*/  STL [R1+0xdc], R16 ;  /* 0x0000dc1001007387 */ /* 0x000fe20000100800 */
[----:B------:R-:W-:Y:S01]  /*18510*/  R2UR UR45, R5 ;  /* 0x00000000052d72ca */ /* 0x000fe200000e0000 */
[----:B------:R-:W-:Y:S01]  /*18520*/  VIADD R13, R13, 0x8 ;  /* 0x000000080d0d7836 */ /* 0x000fe20000000000 */
[----:B------:R-:W-:Y:S01]  /*18530*/  R2UR UR55, R91 ;  /* 0x000000005b3772ca */ /* 0x000fe200000e0000 */
[----:B------:R-:W-:Y:S01]  /*18540*/  STL [R1+0xd8], R12 ;  /* 0x0000d80c01007387 */ /* 0x000fe20000100800 */
[----:B------:R-:W-:-:S02]  /*18550*/  R2UR UR52, R4 ;  /* 0x00000000043472ca */ /* 0x000fc400000e0000 */
[----:B------:R-:W-:Y:S01]  /*18560*/  R2UR UR53, R5 ;  /* 0x00000000053572ca */ /* 0x000fe200000e0000 */
[----:B------:R0:W-:Y:S01]  /*18570*/  BAR.SYNC.DEFER_BLOCKING R13, 0x100 ;  /* 0x0004000d0000751d */ /* 0x0001e20000010000 */
[----:B------:R-:W-:Y:S02]  /*18580*/  R2UR UR7, R93 ;  /* 0x000000005d0772ca */ /* 0x000fe400000e0000 */
[----:B------:R-:W-:Y:S02]  /*18590*/  R2UR UR11, R91 ;  /* 0x000000005b0b72ca */ /* 0x000fe400000e0000 */
[----:B------:R-:W-:Y:S02]  /*185a0*/  R2UR UR15, R89 ;  /* 0x00000000590f72ca */ /* 0x000fe400000e0000 */
[----:B------:R-:W-:Y:S01]  /*185b0*/  R2UR UR19, R91 ;  /* 0x000000005b1372ca */ /* 0x000fe200000e0000 */
[----:B------:R-:W-:Y:S01]  /*185c0*/  STL [R1+0xd4], R3 ;  /* 0x0000d40301007387 */ /* 0x000fe20000100800 */
[----:B------:R-:W-:-:S02]  /*185d0*/  R2UR UR17, R89 ;  /* 0x00000000591172ca */ /* 0x000fc400000e0000 */
[----:B------:R-:W-:Y:S01]  /*185e0*/  R2UR UR21, R93 ;  /* 0x000000005d1572ca */ /* 0x000fe200000e0000 */
[----:B------:R3:W-:Y:S01]  /*185f0*/  STL [R1+0xd0], R2 ;  /* 0x0000d00201007387 */ /* 0x0007e20000100800 */
[C---:B------:R-:W-:Y:S02]  /*18600*/  R2UR UR9, R89.reuse ;  /* 0x00000000590972ca */ /* 0x040fe400000e0000 */
[----:B------:R-:W-:Y:S01]  /*18610*/  MOV R237, UR7 ;  /* 0x0000000700ed7c02 */ /* 0x000fe20008000f00 */
[----:B------:R-:W-:Y:S01]  /*18620*/  UMOV UR7, UR11 ;  /* 0x0000000b00077c82 */ /* 0x000fe20008000000 */
[----:B------:R-:W-:Y:S01]  /*18630*/  R2UR UR11, R89 ;  /* 0x00000000590b72ca */ /* 0x000fe200000e0000 */
[----:B------:R4:W-:Y:S01]  /*18640*/  STL [R1+0xcc], R0 ;  /* 0x0000cc0001007387 */ /* 0x0009e20000100800 */
[C---:B------:R-:W-:Y:S02]  /*18650*/  R2UR UR13, R91.reuse ;  /* 0x000000005b0d72ca */ /* 0x040fe400000e0000 */
[----:B------:R-:W-:-:S02]  /*18660*/  R2UR UR23, R91 ;  /* 0x000000005b1772ca */ /* 0x000fc400000e0000 */
[----:B------:R-:W-:Y:S01]  /*18670*/  R2UR UR5, R93 ;  /* 0x000000005d0572ca */ /* 0x000fe200000e0000 */
[----:B------:R-:W-:Y:S01]  /*18680*/  WARPGROUP.ARRIVE ;  /* 0x00000000000079c5 */ /* 0x000fe20000000000 */
[----:B-1----:R-:W-:Y:S01]  /*18690*/  MOV R19, UR7 ;  /* 0x0000000700137c02 */ /* 0x002fe20008000f00 */
[----:B------:R-:W-:Y:S01]  /*186a0*/  UMOV UR7, UR17 ;  /* 0x0000001100077c82 */ /* 0x000fe20008000000 */
[----:B------:R-:W-:Y:S01]  /*186b0*/  R2UR UR17, R5 ;  /* 0x00000000051172ca */ /* 0x000fe200000e0000 */
[----:B------:R-:W-:Y:S01]  /*186c0*/  IMAD.MOV.U32 R93, RZ, RZ, 0x40000040 ;  /* 0x40000040ff5d7424 */ /* 0x000fe200078e00ff */
[----:B------:R-:W-:Y:S02]  /*186d0*/  R2UR UR59, R15 ;  /* 0x000000000f3b72ca */ /* 0x000fe400000e0000 */
[----:B---3--:R-:W-:Y:S01]  /*186e0*/  MOV R2, UR11 ;  /* 0x0000000b00027c02 */ /* 0x008fe20008000f00 */
[----:B------:R-:W-:Y:S01]  /*186f0*/  UMOV UR11, UR15 ;  /* 0x0000000f000b7c82 */ /* 0x000fe20008000000 */
[----:B------:R-:W-:Y:S01]  /*18700*/  R2UR UR15, R91 ;  /* 0x000000005b0f72ca */ /* 0x000fe200000e0000 */
[----:B------:R-:W-:Y:S01]  /*18710*/  IMAD.MOV.U32 R91, RZ, RZ, 0x40000040 ;  /* 0x40000040ff5b7424 */ /* 0x000fe200078e00ff */
[----:B------:R-:W-:-:S02]  /*18720*/  R2UR UR43, R93 ;  /* 0x000000005d2b72ca */ /* 0x000fc400000e0000 */
[----:B------:R-:W-:Y:S01]  /*18730*/  MOV R22, UR11 ;  /* 0x0000000b00167c02 */ /* 0x000fe20008000f00 */
[----:B------:R-:W-:Y:S01]  /*18740*/  UMOV UR11, UR13 ;  /* 0x0000000d000b7c82 */ /* 0x000fe20008000000 */
[----:B------:R-:W-:-:S07]  /*18750*/  R2UR UR13, R11 ;  /* 0x000000000b0d72ca */ /* 0x000fce00000e0000 */
[----:B------:R-:W-:Y:S01]  /*18760*/  MOV R12, UR15 ;  /* 0x0000000f000c7c02 */ /* 0x000fe20008000f00 */
[----:B------:R-:W-:Y:S01]  /*18770*/  UMOV UR15, UR19 ;  /* 0x00000013000f7c82 */ /* 0x000fe20008000000 */
[----:B------:R-:W-:Y:S02]  /*18780*/  R2UR UR19, R89 ;  /* 0x00000000591372ca */ /* 0x000fe400000e0000 */
[----:B------:R-:W-:Y:S01]  /*18790*/  MOV R24, UR15 ;  /* 0x0000000f00187c02 */ /* 0x000fe20008000f00 */
[----:B------:R-:W-:-:S10]  /*187a0*/  UMOV UR15, UR9 ;  /* 0x00000009000f7c82 */ /* 0x000fd40008000000 */
[----:B------:R-:W-:Y:S01]  /*187b0*/  MOV R17, UR19 ;  /* 0x0000001300117c02 */ /* 0x000fe20008000f00 */
[----:B------:R-:W-:Y:S02]  /*187c0*/  UMOV UR19, UR21 ;  /* 0x0000001500137c82 */ /* 0x000fe40008000000 */
[----:B------:R-:W-:Y:S01]  /*187d0*/  MOV R95, UR19 ;  /* 0x00000013005f7c02 */ /* 0x000fe20008000f00 */
[----:B------:R-:W-:Y:S01]  /*187e0*/  UMOV UR19, UR5 ;  /* 0x0000000500137c82 */ /* 0x000fe20008000000 */
[----:B--2---:R-:W-:-:S04]  /*187f0*/  IMAD R14, R21, 0x700, R14 ;  /* 0x00000700150e7824 */ /* 0x004fc800078e020e */
        /* <DEDUP_REMOVED lines=13> */
[----:B------:R-:W-:Y:S01]  /*188d0*/  QGMMA.64x32x32.F32.E4M3.E4M3 R184, gdesc[UR24], RZ, !UPT, gsb0 ;  /* 0x0060000018b879f3 */ /* 0x000fe2000c0008ff */
[----:B------:R-:W-:Y:S01]  /*188e0*/  R2UR UR54, R90 ;  /* 0x000000005a3672ca */ /* 0x000fe200000e0000 */
[----:B------:R-:W-:Y:S01]  /*188f0*/  VIADD R90, R14, 0x102 ;  /* 0x000001020e5a7836 */ /* 0x000fe20000000000 */
[----:B------:R-:W-:Y:S01]  /*18900*/  R2UR UR8, R88 ;  /* 0x00000000580872ca */ /* 0x000fe200000e0000 */
[C---:B------:R-:W-:Y:S01]  /*18910*/  VIADD R92, R14.reuse, 0x302 ;  /* 0x000003020e5c7836 */ /* 0x040fe20000000000 */
        /* <DEDUP_REMOVED lines=11> */
[----:B------:R-:W-:Y:S01]  /*189d0*/  IMAD.MOV.U32 R89, RZ, RZ, 0x40000040 ;  /* 0x40000040ff597424 */ /* 0x000fe200078e00ff */
[----:B------:R-:W-:Y:S01]  /*189e0*/  R2UR UR14, R88 ;  /* 0x00000000580e72ca */ /* 0x000fe200000e0000 */
[----:B------:R-:W-:Y:S01]  /*189f0*/  VIADD R88, R14, 0x104 ;  /* 0x000001040e587836 */ /* 0x000fe20000000000 */
[----:B------:R-:W-:Y:S01]  /*18a00*/  R2UR UR10, R90 ;  /* 0x000000005a0a72ca */ /* 0x000fe200000e0000 */
[C---:B------:R-:W-:Y:S01]  /*18a10*/  VIADD R92, R14.reuse, 0x206 ;  /* 0x000002060e5c7836 */ /* 0x040fe20000000000 */
[----:B------:R-:W-:-:S04]  /*18a20*/  IADD3 R90, R14, 0x204, RZ ;  /* 0x000002040e5a7810 */ /* 0x000fc80007ffe0ff */
[----:B------:R-:W-:-:S03]  /*18a30*/  R2UR UR42, R92 ;  /* 0x000000005c2a72ca */ /* 0x000fc600000e0000 */
[----:B0-----:R-:W-:-:S04]  /*18a40*/  MOV R13, UR6 ;  /* 0x00000006000d7c02 */ /* 0x001fc80008000f00 */
[----:B------:R-:W-:Y:S01]  /*18a50*/  UMOV UR6, UR10 ;  /* 0x0000000a00067c82 */ /* 0x000fe20008000000 */
[----:B------:R-:W-:Y:S01]  /*18a60*/  R2UR UR10, R88 ;  /* 0x00000000580a72ca */ /* 0x000fe200000e0000 */
[----:B------:R-:W-:Y:S01]  /*18a70*/  VIADD R88, R14, 0x304 ;  /* 0x000003040e587836 */ /* 0x000fe20000000000 */
[----:B------:R-:W-:Y:S01]  /*18a80*/  MOV R18, UR6 ;  /* 0x0000000600127c02 */ /* 0x000fe20008000f00 */
[----:B------:R-:W-:Y:S01]  /*18a90*/  UMOV UR6, UR16 ;  /* 0x0000001000067c82 */ /* 0x000fe20008000000 */
[----:B------:R-:W-:-:S09]  /*18aa0*/  R2UR UR16, R4 ;  /* 0x00000000041072ca */ /* 0x000fd200000e0000 */
[----:B----4-:R-:W-:Y:S01]  /*18ab0*/  MOV R0, UR10 ;  /* 0x0000000a00007c02 */ /* 0x010fe20008000f00 */
[----:B------:R-:W-:Y:S01]  /*18ac0*/  UMOV UR10, UR14 ;  /* 0x0000000e000a7c82 */ /* 0x000fe20008000000 */
[----:B------:R-:W-:Y:S01]  /*18ad0*/  R2UR UR14, R90 ;  /* 0x000000005a0e72ca */ /* 0x000fe200000e0000 */
[----:B------:R-:W-:Y:S01]  /*18ae0*/  VIADD R90, R14, 0x404 ;  /* 0x000004040e5a7836 */ /* 0x000fe20000000000 */
[----:B------:R-:W-:Y:S01]  /*18af0*/  MOV R20, UR10 ;  /* 0x0000000a00147c02 */ /* 0x000fe20008000f00 */
[----:B------:R-:W-:Y:S01]  /*18b00*/  UMOV UR10, UR12 ;  /* 0x0000000c000a7c82 */ /* 0x000fe20008000000 */
[----:B------:R-:W-:Y:S02]  /*18b10*/  R2UR UR12, R10 ;  /* 0x000000000a0c72ca */ /* 0x000fe400000e0000 */
[----:B------:R-:W-:Y:S01]  /*18b20*/  R2UR UR22, R90 ;  /* 0x000000005a1672ca */ /* 0x000fe200000e0000 */
[----:B------:R-:W-:Y:S01]  /*18b30*/  VIADD R90, R14, 0x604 ;  /* 0x000006040e5a7836 */ /* 0x000fe20000000000 */
[----:B------:R-:W-:-:S02]  /*18b40*/  WARPGROUP.DEPBAR.LE gsb0, 0x0 ;  /* 0x00008000000079c5 */ /* 0x000fc40000010000 */
[----:B------:R-:W-:-:S03]  /*18b50*/  WARPGROUP.ARRIVE ;  /* 0x00000000000079c5 */ /* 0x000fc60000000000 */
[----:B------:R-:W-:Y:S01]  /*18b60*/  MOV R3, UR14 ;  /* 0x0000000e00037c02 */ /* 0x000fe20008000f00 */
[----:B------:R-:W-:Y:S01]  /*18b70*/  UMOV UR14, UR18 ;  /* 0x00000012000e7c82 */ /* 0x000fe20008000000 */
[----:B------:R-:W-:Y:S01]  /*18b80*/  R2UR UR18, R88 ;  /* 0x00000000581272ca */ /* 0x000fe200000e0000 */
[----:B------:R-:W-:Y:S01]  /*18b90*/  VIADD R88, R14, 0x504 ;  /* 0x000005040e587836 */ /* 0x000fe20000000000 */
[----:B------:R-:W-:Y:S01]  /*18ba0*/  MOV R23, UR14 ;  /* 0x0000000e00177c02 */ /* 0x000fe20008000f00 */
[----:B------:R-:W-:Y:S01]  /*18bb0*/  QGMMA.64x32x32.F32.E4M3.E4M3 R168, gdesc[UR28], RZ, !UPT, gsb0 ;  /* 0x006000001ca879f3 */ /* 0x000fe2000c0008ff */
[----:B------:R-:W-:Y:S01]  /*18bc0*/  R2UR UR30, R90 ;  /* 0x000000005a1e72ca */ /* 0x000fe200000e0000 */
[----:B------:R-:W-:Y:S01]  /*18bd0*/  VIADD R90, R14, 0x106 ;  /* 0x000001060e5a7836 */ /* 0x000fe20000000000 */
[----:B------:R-:W-:Y:S01]  /*18be0*/  R2UR UR26, R88 ;  /* 0x00000000581a72ca */ /* 0x000fe200000e0000 */
[----:B------:R-:W-:Y:S01]  /*18bf0*/  VIADD R88, R14, 0x6 ;  /* 0x000000060e587836 */ /* 0x000fe20000000000 */
[----:B------:R-:W-:Y:S01]  /*18c00*/  R2UR UR31, R91 ;  /* 0x000000005b1f72ca */ /* 0x000fe200000e0000 */
[----:B------:R-:W-:Y:S01]  /*18c10*/  IMAD.MOV.U32 R91, RZ, RZ, 0x40000040 ;  /* 0x40000040ff5b7424 */ /* 0x000fe200078e00ff */
[----:B------:R-:W-:-:S03]  /*18c20*/  UMOV UR14, UR8 ;  /* 0x00000008000e7c82 */ /* 0x000fc60008000000 */
[----:B------:R-:W-:Y:S01]  /*18c30*/  MOV R16, UR18 ;  /* 0x0000001200107c02 */ /* 0x000fe20008000f00 */
[----:B------:R-:W-:Y:S02]  /*18c40*/  UMOV UR18, UR20 ;  /* 0x0000001400127c82 */ /* 0x000fe40008000000 */
[----:B------:R-:W-:Y:S01]  /*18c50*/  MOV R94, UR18 ;  /* 0x00000012005e7c02 */ /* 0x000fe20008000f00 */
[----:B------:R-:W-:-:S04]  /*18c60*/  UMOV UR18, UR4 ;  /* 0x0000000400127c82 */ /* 0x000fc80008000000 */
[----:B------:R-:W-:Y:S01]  /*18c70*/  IMAD.MOV.U32 R15, RZ, RZ, R94 ;  /* 0x000000ffff0f7224 */ /* 0x000fe200078e005e */
        /* <DEDUP_REMOVED lines=10> */
[----:B------:R-:W-:Y:S02]  /*18d20*/  R2UR UR38, R90 ;  /* 0x000000005a2672ca */ /* 0x000fe400000e0000 */
[----:B------:R-:W-:Y:S02]  /*18d30*/  IADD3 R90, R14, 0x406, RZ ;  /* 0x000004060e5a7810 */ /* 0x000fe40007ffe0ff */
[----:B------:R-:W-:Y:S01]  /*18d40*/  R2UR UR39, R91 ;  /* 0x000000005b2772ca */ /* 0x000fe200000e0000 */
[----:B------:R-:W-:Y:S01]  /*18d50*/  IMAD.MOV.U32 R91, RZ, RZ, 0x40000040 ;  /* 0x40000040ff5b7424 */ /* 0x000fe200078e00ff */
[----:B------:R-:W-:-:S04]  /*18d60*/  R2UR UR50, R90 ;  /* 0x000000005a3272ca */ /* 0x000fc800000e0000 */
[----:B------:R-:W-:Y:S01]  /*18d70*/  R2UR UR51, R91 ;  /* 0x000000005b3372ca */ /* 0x000fe200000e0000 */
[----:B------:R-:W-:Y:S02]  /*18d80*/  WARPGROUP.DEPBAR.LE gsb0, 0x0 ;  /* 0x00008000000079c5 */ /* 0x000fe40000010000 */
[----:B------:R-:W-:-:S06]  /*18d90*/  WARPGROUP.ARRIVE ;  /* 0x00000000000079c5 */ /* 0x000fcc0000000000 */
[----:B------:R-:W-:Y:S01]  /*18da0*/  QGMMA.64x32x32.F32.E4M3.E4M3 R120, gdesc[UR44], RZ, !UPT, gsb0 ;  /* 0x006000002c7879f3 */ /* 0x000fe2000c0008ff */
[----:B------:R-:W-:Y:S01]  /*18db0*/  R2UR UR46, R88 ;  /* 0x00000000582e72ca */ /* 0x000fe200000e0000 */
[C---:B------:R-:W-:Y:S01]  /*18dc0*/  VIADD R88, R14.reuse, 0x506 ;  /* 0x000005060e587836 */ /* 0x040fe20000000000 */
[----:B------:R-:W-:Y:S01]  /*18dd0*/  R2UR UR47, R89 ;  /* 0x00000000592f72ca */ /* 0x000fe200000e0000 */
[----:B------:R-:W-:Y:S02]  /*18de0*/  VIADD R14, R14, 0x606 ;  /* 0x000006060e0e7836 */ /* 0x000fe40000000000 */
[----:B------:R-:W-:-:S03]  /*18df0*/  IMAD.MOV.U32 R89, RZ, RZ, 0x40000040 ;  /* 0x40000040ff597424 */ /* 0x000fc600078e00ff */
        /* <DEDUP_REMOVED lines=10> */
[C---:B------:R-:W-:Y:S02]  /*18ea0*/  R2UR UR8, R10.reuse ;  /* 0x000000000a0872ca */ /* 0x040fe400000e0000 */
[C---:B------:R-:W-:Y:S02]  /*18eb0*/  R2UR UR9, R11.reuse ;  /* 0x000000000b0972ca */ /* 0x040fe400000e0000 */
[----:B------:R-:W-:Y:S02]  /*18ec0*/  R2UR UR4, R10 ;  /* 0x000000000a0472ca */ /* 0x000fe400000e0000 */
[----:B------:R-:W-:Y:S02]  /*18ed0*/  R2UR UR5, R11 ;  /* 0x000000000b0572ca */ /* 0x000fe400000e0000 */
[----:B------:R-:W-:Y:S02]  /*18ee0*/  R2UR UR19, R14 ;  /* 0x000000000e1372ca */ /* 0x000fe400000e0000 */
[----:B------:R-:W-:Y:S01]  /*18ef0*/  R2UR UR18, R15 ;  /* 0x000000000f1272ca */ /* 0x000fe200000e0000 */
[----:B------:R-:W-:-:S02]  /*18f00*/  WARPGROUP.DEPBAR.LE gsb0, 0x0 ;  /* 0x00008000000079c5 */ /* 0x000fc40000010000 */
        /* <DEDUP_REMOVED lines=123> */
[----:B------:R-:W-:Y:S03]  /*196c0*/  QGMMA.64x32x32.F32.E4M3.E4M3 R88, gdesc[UR56], R88, gsb0 ;  /* 0x00600000385879f3 */ /* 0x000fe60008000858 */
[----:B------:R-:W-:Y:S02]  /*196d0*/  WARPGROUP.DEPBAR.LE gsb0, 0x0 ;  /* 0x00008000000079c5 */ /* 0x000fe40000010000 */
[----:B0-----:R-:W-:Y:S05]  /*196e0*/  @P2 BRA `(.L_x_8476) ;  /* 0x0000000000282947 */ /* 0x001fea0003800000 */
[----:B------:R-:W-:Y:S05]  /*196f0*/  @!P1 BRA `(.L_x_8477) ;  /* 0x0000000000049947 */ /* 0x000fea0003800000 */
[----:B------:R-:W-:Y:S01]  /*19700*/  BPT.TRAP 0x1 ;  /* 0x000000040000795c */ /* 0x000fe20000300000 */
.L_x_8477:
[----:B-----5:R-:W-:Y:S01]  /*19710*/  SHF.L.U32 R12, R12, 0x1f, RZ ;  /* 0x0000001f0c0c7819 */ /* 0x020fe200000006ff */
[----:B------:R-:W-:-:S04]  /*19720*/  IMAD R13, R231, 0x8, R16 ;  /* 0x00000008e70d7824 */ /* 0x000fc800078e0210 */
[----:B------:R0:W1:Y:S01]  /*19730*/  SYNCS.PHASECHK.TRANS64.TRYWAIT P2, [R13+URZ+0x2e850], R12 ;  /* 0x02e8500c0d0075a7 */ /* 0x000062000804017f */
[----:B------:R-:W-:Y:S05]  /*19740*/  @!P1 BRA `(.L_x_8478) ;  /* 0x0000000000049947 */ /* 0x000fea0003800000 */
[----:B------:R-:W-:Y:S01]  /*19750*/  BPT.TRAP 0x1 ;  /* 0x000000040000795c */ /* 0x000fe20000300000 */
.L_x_8478:
[----:B-1----:R-:W-:Y:S05]  /*19760*/  @P2 BRA `(.L_x_8476) ;  /* 0x0000000000082947 */ /* 0x002fea0003800000 */
[----:B------:R-:W1:Y:S02]  /*19770*/  SYNCS.PHASECHK.TRANS64.TRYWAIT P2, [R13+URZ+0x2e850], R12 ;  /* 0x02e8500c0d0075a7 */ /* 0x000e64000804017f */
[----:B-1----:R-:W-:Y:S05]  /*19780*/  @!P2 BRA `(.L_x_8479) ;  /* 0x000001740018a947 */ /* 0x002fea0003800000 */
.L_x_8476:
[----:B01---5:R-:W-:Y:S01]  /*19790*/  VIADD R12, R16, 0x400 ;  /* 0x00000400100c7836 */ /* 0x023fe20000000000 */
[----:B------:R-:W-:Y:S01]  /*197a0*/  MOV R13, 0xc0000010 ;  /* 0xc0000010000d7802 */ /* 0x000fe20000000f00 */
[----:B------:R-:W-:Y:S05]  /*197b0*/  WARPSYNC.ALL ;  /* 0x0000000000007948 */ /* 0x000fea0003800000 */
[----:B------:R-:W-:Y:S01]  /*197c0*/  SHF.R.U32.HI R12, RZ, 0x4, R12 ;  /* 0x00000004ff0c7819 */ /* 0x000fe2000001160c */
[----:B------:R-:W-:Y:S01]  /*197d0*/  WARPGROUP.ARRIVE ;  /* 0x00000000000079c5 */ /* 0x000fe20000000000 */
[----:B------:R-:W-:Y:S01]  /*197e0*/  R2UR UR7, R13 ;  /* 0x000000000d0772ca */ /* 0x000fe200000e0000 */
[----:B------:R-:W-:Y:S01]  /*197f0*/  IMAD.MOV.U32 R15, RZ, RZ, -0x3ffffff0 ;  /* 0xc0000010ff0f7424 */ /* 0x000fe200078e00ff */
[----:B------:R-:W-:Y:S01]  /*19800*/  LOP3.LUT R12, R12, 0x3fff, RZ, 0xc0, !PT ;  /* 0x00003fff0c0c7812 */ /* 0x000fe200078ec0ff */
[----:B------:R-:W0:Y:S01]  /*19810*/  @P0 LDC R13, c[0x0][0x44c] ;  /* 0x00011300ff0d0b82 */ /* 0x000e220000000800 */
[C---:B------:R-:W-:Y:S01]  /*19820*/  FMUL.FTZ R168, R2.reuse, R168 ;  /* 0x000000a802a87220 */ /* 0x040fe20000410000 */
        /* <DEDUP_REMOVED lines=24> */
[----:B------:R-:W-:Y:S01]  /*199b0*/  QGMMA.64x128x32.F32.E4M3.E4M3 R24, R224, gdesc[UR4], R24, gsb0 ;  /* 0x01e00004e0187df3 */ /* 0x000fe20008000818 */
[----:B------:R-:W-:Y:S01]  /*199c0*/  VIADD R14, R12, 0x100 ;  /* 0x000001000c0e7836 */ /* 0x000fe20000000000 */
[----:B------:R-:W-:Y:S01]  /*199d0*/  R2UR UR7, R15 ;  /* 0x000000000f0772ca */ /* 0x000fe200000e0000 */
[C---:B------:R-:W-:Y:S01]  /*199e0*/  FMUL.FTZ R148, R2.reuse, R148 ;  /* 0x0000009402947220 */ /* 0x040fe20000410000 */
[C---:B------:R-:W-:Y:S01]  /*199f0*/  FMUL.FTZ R149, R2.reuse, R149 ;  /* 0x0000009502957220 */ /* 0x040fe20000410000 */
[----:B------:R-:W-:Y:S01]  /*19a00*/  FMUL.FTZ R120, R2, R120 ;  /* 0x0000007802787220 */ /* 0x000fe20000410000 */
[----:B------:R-:W-:Y:S01]  /*19a10*/  R2UR UR6, R14 ;  /* 0x000000000e0672ca */ /* 0x000fe200000e0000 */
[----:B------:R-:W-:-:S02]  /*19a20*/  VIADD R14, R12, 0x200 ;  /* 0x000002000c0e7836 */ /* 0x000fc40000000000 */
[C---:B------:R-:W-:Y:S01]  /*19a30*/  FMUL.FTZ R121, R2.reuse, R121 ;  /* 0x0000007902797220 */ /* 0x040fe20000410000 */
        /* <DEDUP_REMOVED lines=54> */
[----:B------:R-:W-:Y:S01]  /*19da0*/  ULDC UR4, c[0x0][0x988] ;  /* 0x0002620000047ab9 */ /* 0x000fe20000000800 */
[----:B------:R-:W-:-:S02]  /*19db0*/  WARPGROUP.DEPBAR.LE gsb0, 0x0 ;  /* 0x00008000000079c5 */ /* 0x000fc40000010000 */
[----:B------:R-:W-:Y:S01]  /*19dc0*/  WARPGROUP.ARRIVE ;  /* 0x00000000000079c5 */ /* 0x000fe20000000000 */
[----:B------:R-:W2:Y:S04]  /*19dd0*/  LDL R226, [R1+0x54] ;  /* 0x0000540001e27983 */ /* 0x000ea80000100800 */
[----:B------:R-:W2:Y:S01]  /*19de0*/  LDL R227, [R1+0x7c] ;  /* 0x00007c0001e37983 */ /* 0x000ea20000100800 */
[----:B------:R-:W-:Y:S01]  /*19df0*/  QGMMA.64x128x32.F32.E4M3.E4M3 R24, R220, gdesc[UR4], R24, gsb0 ;  /* 0x01e00004dc187df3 */ /* 0x000fe20008000818 */
[----:B------:R-:W-:Y:S01]  /*19e00*/  R2UR UR6, R14 ;  /* 0x000000000e0672ca */ /* 0x000fe200000e0000 */
[----:B------:R-:W-:Y:S01]  /*19e10*/  VIADD R14, R12, 0x300 ;  /* 0x000003000c0e7836 */ /* 0x000fe20000000000 */
[----:B------:R-:W-:Y:S01]  /*19e20*/  R2UR UR7, R15 ;  /* 0x000000000f0772ca */ /* 0x000fe200000e0000 */
[----:B------:R-:W-:Y:S01]  /*19e30*/  IMAD.MOV.U32 R15, RZ, RZ, -0x3ffffff0 ;  /* 0xc0000010ff0f7424 */ /* 0x000fe200078e00ff */
[----:B------:R-:W-:-:S02]  /*19e40*/  WARPGROUP.DEPBAR.LE gsb0, 0x0 ;  /* 0x00008000000079c5 */ /* 0x000fc40000010000 */
        /* <DEDUP_REMOVED lines=10> */
[----:B------:R-:W-:Y:S01]  /*19ef0*/  R2UR UR7, R15 ;  /* 0x000000000f0772ca */ /* 0x000fe200000e0000 */
[----:B------:R-:W1:Y:S01]  /*19f00*/  @P0 LDC R14, c[0x0][0x450] ;  /* 0x00011400ff0e0b82 */ /* 0x000e620000000800 */
[----:B--2---:R-:W-:Y:S01]  /*19f10*/  IMAD.IADD R15, R227, 0x1, R226 ;  /* 0x00000001e30f7824 */ /* 0x004fe200078e02e2 */
[----:B------:R-:W-:Y:S02]  /*19f20*/  WARPGROUP.DEPBAR.LE gsb0, 0x0 ;  /* 0x00008000000079c5 */ /* 0x000fe40000010000 */
[----:B------:R-:W-:-:S08]  /*19f30*/  WARPGROUP.ARRIVE ;  /* 0x00000000000079c5 */ /* 0x000fd00000000000 */
[----:B------:R-:W-:Y:S03]  /*19f40*/  QGMMA.64x128x32.F32.E4M3.E4M3 R24, R208, gdesc[UR4], R24, gsb0 ;  /* 0x01e00004d0187df3 */ /* 0x000fe60008000818 */
[----:B------:R-:W-:Y:S02]  /*19f50*/  WARPGROUP.DEPBAR.LE gsb0, 0x0 ;  /* 0x00008000000079c5 */ /* 0x000fe40000010000 */
[----:B------:R-:W2:Y:S04]  /*19f60*/  LDL R211, [R1+0x50] ;  /* 0x0000500001d37983 */ /* 0x000ea80000100800 */
[----:B------:R-:W3:Y:S04]  /*19f70*/  LDL R210, [R1+0x60] ;  /* 0x0000600001d27983 */ /* 0x000ee80000100800 */
[----:B------:R-:W3:Y:S01]  /*19f80*/  LDL R209, [R1+0x40] ;  /* 0x0000400001d17983 */ /* 0x000ee20000100800 */
[----:B0-----:R-:W-:Y:S01]  /*19f90*/  @P0 IMAD.HI.U32 R208, R15, R13, RZ ;  /* 0x0000000d0fd00227 */ /* 0x001fe200078e00ff */
[----:B------:R-:W-:Y:S01]  /*19fa0*/  WARPGROUP.ARRIVE ;  /* 0x00000000000079c5 */ /* 0x000fe20000000000 */
[----:B------:R-:W-:Y:S02]  /*19fb0*/  MUFU.TANH R168, R168 ;  /* 0x000000a800a87308 */ /* 0x000fe40000002400 */
[----:B------:R-:W-:Y:S01]  /*19fc0*/  FMUL.FTZ R119, R2, R119 ;  /* 0x0000007702777220 */ /* 0x000fe20000410000 */
[----:B------:R-:W-:Y:S01]  /*19fd0*/  IMAD.MOV.U32 R13, RZ, RZ, R15 ;  /* 0x000000ffff0d7224 */ /* 0x000fe200078e000f */
[----:B-1----:R-:W-:Y:S01]  /*19fe0*/  @P0 SHF.R.U32.HI R13, RZ, R14, R208 ;  /* 0x0000000eff0d0219 */ /* 0x002fe200000116d0 */
[----:B------:R-:W-:Y:S01]  /*19ff0*/  VIADD R14, R12, 0x500 ;  /* 0x000005000c0e7836 */ /* 0x000fe20000000000 */
[----:B------:R-:W-:Y:S01]  /*1a000*/  MOV R15, 0xc0000010 ;  /* 0xc0000010000f7802 */ /* 0x000fe20000000f00 */
[C---:B------:R-:W-:Y:S01]  /*1a010*/  FMUL.FTZ R90, R2.reuse, R90 ;  /* 0x0000005a025a7220 */ /* 0x040fe20000410000 */
[----:B------:R-:W-:Y:S01]  /*1a020*/  FMUL.FTZ R91, R2, R91 ;  /* 0x0000005b025b7220 */ /* 0x000fe20000410000 */
[----:B------:R-:W-:Y:S01]  /*1a030*/  MUFU.TANH R169, R169 ;  /* 0x000000a900a97308 */ /* 0x000fe20000002400 */
        /* <DEDUP_REMOVED lines=15> */
[----:B------:R-:W-:Y:S01]  /*1a130*/  QGMMA.64x128x32.F32.E4M3.E4M3 R24, R204, gdesc[UR4], R24, gsb0 ;  /* 0x01e00004cc187df3 */ /* 0x000fe20008000818 */
[C---:B------:R-:W-:Y:S01]  /*1a140*/  FMUL.FTZ R189, R2.reuse, R191 ;  /* 0x000000bf02bd7220 */ /* 0x040fe20000410000 */
[C---:B------:R-:W-:Y:S01]  /*1a150*/  FMUL.FTZ R191, R2.reuse, R193 ;  /* 0x000000c102bf7220 */ /* 0x040fe20000410000 */
[C---:B------:R-:W-:Y:S01]  /*1a160*/  FMUL.FTZ R193, R2.reuse, R195 ;  /* 0x000000c302c17220 */ /* 0x040fe20000410000 */
[C---:B------:R-:W-:Y:S01]  /*1a170*/  FMUL.FTZ R195, R2.reuse, R197 ;  /* 0x000000c502c37220 */ /* 0x040fe20000410000 */
[----:B------:R-:W-:Y:S01]  /*1a180*/  FMUL.FTZ R197, R2, R199 ;  /* 0x000000c702c57220 */ /* 0x000fe20000410000 */
[----:B------:R-:W-:Y:S01]  /*1a190*/  IMAD R199, R20, -0xe0, RZ ;  /* 0xffffff2014c77824 */ /* 0x000fe200078e02ff */
[----:B------:R-:W1:Y:S01]  /*1a1a0*/  MUFU.TANH R14, R14 ;  /* 0x0000000e000e7308 */ /* 0x000e620000002400 */
[----:B------:R-:W4:Y:S01]  /*1a1b0*/  SHFL.IDX PT, R13, R13, 0x1, 0x1c1f ;  /* 0x003c1f000d0d7f89 */ /* 0x000f2200000e0000 */
[C---:B------:R-:W-:Y:S01]  /*1a1c0*/  FMUL.FTZ R94, R2.reuse, R94 ;  /* 0x0000005e025e7220 */ /* 0x040fe20000410000 */
[C---:B------:R-:W-:Y:S01]  /*1a1d0*/  FMUL.FTZ R95, R2.reuse, R95 ;  /* 0x0000005f025f7220 */ /* 0x040fe20000410000 */
[C---:B------:R-:W-:Y:S01]  /*1a1e0*/  FMUL.FTZ R98, R2.reuse, R98 ;  /* 0x0000006202627220 */ /* 0x040fe20000410000 */
[C---:B------:R-:W-:Y:S01]  /*1a1f0*/  FMUL.FTZ R99, R2.reuse, R99 ;  /* 0x0000006302637220 */ /* 0x040fe20000410000 */
[----:B------:R-:W-:Y:S01]  /*1a200*/  FMUL.FTZ R102, R2, R102 ;  /* 0x0000006602667220 */ /* 0x000fe20000410000 */
[----:B------:R-:W0:Y:S01]  /*1a210*/  S2R R227, SR_TID.X ;  /* 0x0000000000e37919 */ /* 0x000e220000002100 */
[----:B------:R-:W1:Y:S08]  /*1a220*/  MUFU.TANH R15, R15 ;  /* 0x0000000f000f7308 */ /* 0x000e700000002400 */
        /* <DEDUP_REMOVED lines=14> */
[----:B------:R-:W1:Y:S01]  /*1a310*/  MUFU.TANH R156, R156 ;  /* 0x0000009c009c7308 */ /* 0x000e620000002400 */
[----:B------:R-:W-:-:S02]  /*1a320*/  WARPGROUP.DEPBAR.LE gsb0, 0x0 ;  /* 0x00008000000079c5 */ /* 0x000fc40000010000 */
[----:B------:R-:W-:-:S05]  /*1a330*/  FMUL.FTZ R204, R2, R128 ;  /* 0x0000008002cc7220 */ /* 0x000fca0000410000 */
[----:B------:R-:W1:Y:S01]  /*1a340*/  MUFU.TANH R157, R157 ;  /* 0x0000009d009d7308 */ /* 0x000e620000002400 */
[----:B------:R-:W-:Y:S01]  /*1a350*/  FMUL.FTZ R206, R2, R103 ;  /* 0x0000006702ce7220 */ /* 0x000fe20000410000 */
[----:B------:R-:W-:Y:S01]  /*1a360*/  WARPGROUP.ARRIVE ;  /* 0x00000000000079c5 */ /* 0x000fe20000000000 */
[----:B0-----:R-:W-:-:S05]  /*1a370*/  LOP3.LUT R207, R227, 0x7f, RZ, 0xc0, !PT ;  /* 0x0000007fe3cf7812 */ /* 0x001fca00078ec0ff */
[----:B------:R-:W0:Y:S01]  /*1a380*/  S2R R227, SR_TID.X ;  /* 0x0000000000e37919 */ /* 0x000e220000002100 */
        /* <DEDUP_REMOVED lines=14> */
[----:B--2---:R-:W-:-:S07]  /*1a470*/  IADD3 R199, -R211, 0x1, R199 ;  /* 0x00000001d3c77810 */ /* 0x004fce0007ffe1c7 */
[----:B------:R-:W2:Y:S01]  /*1a480*/  MUFU.TANH R124, R124 ;  /* 0x0000007c007c7308 */ /* 0x000ea20000002400 */
[----:B---3--:R-:W-:-:S07]  /*1a490*/  IADD3 R199, -R209, R199, R210 ;  /* 0x000000c7d1c77210 */ /* 0x008fce0007ffe1d2 */
[----:B------:R-:W3:Y:S01]  /*1a4a0*/  MUFU.TANH R125, R125 ;  /* 0x0000007d007d7308 */ /* 0x000ee20000002400 */
[C---:B------:R-:W-:Y:S02]  /*1a4b0*/  IMAD.IADD R123, R199.reuse, 0x1, R123 ;  /* 0x00000001c77b7824 */ /* 0x040fe400078e027b */
[----:B----4-:R-:W-:-:S05]  /*1a4c0*/  IMAD.IADD R13, R199, 0x1, R13 ;  /* 0x00000001c70d7824 */ /* 0x010fca00078e020d */
[----:B------:R-:W-:Y:S01]  /*1a4d0*/  MUFU.TANH R129, R129 ;  /* 0x0000008100817308 */ /* 0x000fe20000002400 */
[C---:B------:R-:W-:Y:S02]  /*1a4e0*/  ISETP.GT.AND P2, PT, R123.reuse, RZ, PT ;  /* 0x000000ff7b00720c */ /* 0x040fe40003f44270 */
[C---:B------:R-:W-:Y:S02]  /*1a4f0*/  ISETP.GT.AND P3, PT, R123.reuse, 0x1, PT ;  /* 0x000000017b00780c */ /* 0x040fe40003f64270 */
[----:B-1----:R-:W-:Y:S02]  /*1a500*/  FSEL R128, R14, -INF , P2 ;  /* 0xff8000000e807808 */ /* 0x002fe40001000000 */
[----:B------:R-:W-:Y:S01]  /*1a510*/  ISETP.GT.AND P2, PT, R123, 0x8, PT ;  /* 0x000000087b00780c */ /* 0x000fe20003f44270 */
[----:B------:R1:W4:Y:S01]  /*1a520*/  MUFU.TANH R14, R204 ;  /* 0x000000cc000e7308 */ /* 0x0003220000002400 */
[----:B------:R-:W-:Y:S02]  /*1a530*/  FSEL R15, R15, -INF , P3 ;  /* 0xff8000000f0f7808 */ /* 0x000fe40001800000 */
[----:B------:R-:W-:-:S02]  /*1a540*/  ISETP.GT.AND P3, PT, R123, 0x9, PT ;  /* 0x000000097b00780c */ /* 0x000fc40003f64270 */
[----:B------:R-:W-:Y:S02]  /*1a550*/  FSEL R186, R186, -INF , P2 ;  /* 0xff800000baba7808 */ /* 0x000fe40001000000 */
[----:B------:R-:W-:Y:S01]  /*1a560*/  ISETP.GT.AND P2, PT, R123, 0x10, PT ;  /* 0x000000107b00780c */ /* 0x000fe20003f44270 */
[----:B------:R-:W4:Y:S01]  /*1a570*/  MUFU.TANH R132, R132 ;  /* 0x0000008400847308 */ /* 0x000f220000002400 */
[----:B-1----:R-:W-:Y:S02]  /*1a580*/  FMNMX.FTZ R204, R128, R3, !PT ;  /* 0x0000000380cc7209 */ /* 0x002fe40007810000 */
[----:B------:R-:W-:Y:S02]  /*1a590*/  FSEL R187, R187, -INF , P3 ;  /* 0xff800000bbbb7808 */ /* 0x000fe40001800000 */
[----:B------:R-:W-:Y:S02]  /*1a5a0*/  FMNMX.FTZ R204, R15, R204, !PT ;  /* 0x000000cc0fcc7209 */ /* 0x000fe40007810000 */
[----:B------:R-:W-:Y:S01]  /*1a5b0*/  ISETP.GT.AND P3, PT, R123, 0x11, PT ;  /* 0x000000117b00780c */ /* 0x000fe20003f64270 */
[----:B------:R-:W1:Y:S01]  /*1a5c0*/  MUFU.TANH R133, R133 ;  /* 0x0000008500857308 */ /* 0x000e620000002400 */
[----:B------:R-:W-:-:S02]  /*1a5d0*/  FMNMX.FTZ R204, R186, R204, !PT ;  /* 0x000000ccbacc7209 */ /* 0x000fc40007810000 */
        /* <DEDUP_REMOVED lines=8> */
[----:B------:R-:W1:Y:S01]  /*1a660*/  MUFU.TANH R105, R105 ;  /* 0x0000006900697308 */ /* 0x000e620000002400 */
[----:B------:R-:W-:Y:S02]  /*1a670*/  FMNMX.FTZ R204, R191, R204, !PT ;  /* 0x000000ccbfcc7209 */ /* 0x000fe40007810000 */
[----:B------:R-:W-:Y:S02]  /*1a680*/  ISETP.GT.AND P2, PT, R123, 0x20, PT ;  /* 0x000000207b00780c */ /* 0x000fe40003f44270 */
[----:B------:R-:W-:Y:S02]  /*1a690*/  FSEL R195, R195, -INF , P3 ;  /* 0xff800000c3c37808 */ /* 0x000fe40001800000 */
[----:B------:R-:W-:Y:S01]  /*1a6a0*/  FMNMX.FTZ R204, R194, R204, !PT ;  /* 0x000000ccc2cc7209 */ /* 0x000fe20007810000 */
[----:B------:R-:W1:Y:S01]  /*1a6b0*/  MUFU.TANH R108, R108 ;  /* 0x0000006c006c7308 */ /* 0x000e620000002400 */
        /* <DEDUP_REMOVED lines=98> */
[----:B--2---:R-:W-:Y:S01]  /*1ace0*/  FSEL R124, R124, -INF , P2 ;  /* 0xff8000007c7c7808 */ /* 0x004fe20001000000 */
[----:B------:R-:W-:Y:S01]  /*1acf0*/  MUFU.TANH R182, R182 ;  /* 0x000000b600b67308 */ /* 0x000fe20000002400 */
[----:B------:R-:W-:Y:S02]  /*1ad00*/  FMNMX.FTZ R204, R121, R204, !PT ;  /* 0x000000cc79cc7209 */ /* 0x000fe40007810000 */
[----:B------:R-:W-:Y:S02]  /*1ad10*/  ISETP.GT.AND P2, PT, R123, 0x90, PT ;  /* 0x000000907b00780c */ /* 0x000fe40003f44270 */
[----:B---3--:R-:W-:Y:S02]  /*1ad20*/  FSEL R125, R125, -INF , P3 ;  /* 0xff8000007d7d7808 */ /* 0x008fe40001800000 */
[----:B------:R-:W-:Y:S01]  /*1ad30*/  ISETP.GT.AND P3, PT, R123, 0x91, PT ;  /* 0x000000917b00780c */ /* 0x000fe20003f64270 */
[----:B------:R-:W-:Y:S01]  /*1ad40*/  MUFU.TANH R183, R183 ;  /* 0x000000b700b77308 */ /* 0x000fe20000002400 */
[----:B------:R-:W-:-:S02]  /*1ad50*/  FMNMX.FTZ R205, R124, R204, !PT ;  /* 0x000000cc7ccd7209 */ /* 0x000fc40007810000 */
[----:B----4-:R-:W-:Y:S02]  /*1ad60*/  FSEL R204, R14, -INF , P2 ;  /* 0xff8000000ecc7808 */ /* 0x010fe40001000000 */
[----:B------:R-:W-:Y:S02]  /*1ad70*/  ISETP.GT.AND P2, PT, R123, 0x98, PT ;  /* 0x000000987b00780c */ /* 0x000fe40003f44270 */
[----:B------:R-:W-:Y:S01]  /*1ad80*/  FSEL R129, R129, -INF , P3 ;  /* 0xff80000081817808 */ /* 0x000fe20001800000 */
[----:B------:R0:W2:Y:S01]  /*1ad90*/  MUFU.TANH R14, R88 ;  /* 0x00000058000e7308 */ /* 0x0000a20000002400 */
[C---:B------:R-:W-:Y:S02]  /*1ada0*/  ISETP.GT.AND P3, PT, R123.reuse, 0x99, PT ;  /* 0x000000997b00780c */ /* 0x040fe40003f64270 */
[----:B------:R-:W-:Y:S02]  /*1adb0*/  FSEL R132, R132, -INF , P2 ;  /* 0xff80000084847808 */ /* 0x000fe40001000000 */
[----:B------:R-:W-:-:S02]  /*1adc0*/  ISETP.GT.AND P2, PT, R123, 0xa0, PT ;  /* 0x000000a07b00780c */ /* 0x000fc40003f44270 */
[----:B-1----:R-:W-:Y:S01]  /*1add0*/  FSEL R133, R133, -INF , P3 ;  /* 0xff80000085857808 */ /* 0x002fe20001800000 */
[----:B------:R-:W-:Y:S01]  /*1ade0*/  MUFU.TANH R154, R154 ;  /* 0x0000009a009a7308 */ /* 0x000fe20000002400 */
[C---:B------:R-:W-:Y:S01]  /*1adf0*/  ISETP.GT.AND P3, PT, R123.reuse, 0xa1, PT ;  /* 0x000000a17b00780c */ /* 0x040fe20003f64270 */
[----:B0-----:R-:W-:Y:S01]  /*1ae00*/  FMUL.FTZ R88, R2, R89 ;  /* 0x0000005902587220 */ /* 0x001fe20000410000 */
[----:B------:R-:W-:Y:S01]  /*1ae10*/  FSEL R104, R104, -INF , P2 ;  /* 0xff80000068687808 */ /* 0x000fe20001000000 */
[C---:B------:R-:W-:Y:S01]  /*1ae20*/  FMUL.FTZ R89, R2.reuse, R92 ;  /* 0x0000005c02597220 */ /* 0x040fe20000410000 */
[----:B------:R-:W-:Y:S01]  /*1ae30*/  ISETP.GT.AND P2, PT, R123, 0xa8, PT ;  /* 0x000000a87b00780c */ /* 0x000fe20003f44270 */
[C---:B------:R-:W-:Y:S01]  /*1ae40*/  FMUL.FTZ R92, R2.reuse, R93 ;  /* 0x0000005d025c7220 */ /* 0x040fe20000410000 */
[----:B------:R-:W-:Y:S01]  /*1ae50*/  FSEL R105, R105, -INF , P3 ;  /* 0xff80000069697808 */ /* 0x000fe20001800000 */
[----:B------:R-:W-:Y:S01]  /*1ae60*/  MUFU.TANH R88, R88 ;  /* 0x0000005800587308 */ /* 0x000fe20000002400 */
[C---:B------:R-:W-:Y:S01]  /*1ae70*/  ISETP.GT.AND P3, PT, R123.reuse, 0xa9, PT ;  /* 0x000000a97b00780c */ /* 0x040fe20003f64270 */
[----:B------:R-:W-:Y:S01]  /*1ae80*/  FMUL.FTZ R93, R2, R96 ;  /* 0x00000060025d7220 */ /* 0x000fe20000410000 */
[----:B------:R-:W-:Y:S01]  /*1ae90*/  FSEL R108, R108, -INF , P2 ;  /* 0xff8000006c6c7808 */ /* 0x000fe20001000000 */
[----:B------:R-:W-:Y:S01]  /*1aea0*/  FMUL.FTZ R96, R2, R97 ;  /* 0x0000006102607220 */ /* 0x000fe20000410000 */
[----:B------:R-:W-:-:S02]  /*1aeb0*/  ISETP.GT.AND P2, PT, R123, 0xb0, PT ;  /* 0x000000b07b00780c */ /* 0x000fc40003f44270 */
[----:B------:R-:W-:Y:S01]  /*1aec0*/  FSEL R109, R109, -INF , P3 ;  /* 0xff8000006d6d7808 */ /* 0x000fe20001800000 */
[----:B------:R-:W-:Y:S01]  /*1aed0*/  MUFU.TANH R92, R92 ;  /* 0x0000005c005c7308 */ /* 0x000fe20000002400 */
[C---:B------:R-:W-:Y:S02]  /*1aee0*/  ISETP.GT.AND P3, PT, R123.reuse, 0xb1, PT ;  /* 0x000000b17b00780c */ /* 0x040fe40003f64270 */
[----:B------:R-:W-:Y:S02]  /*1aef0*/  FSEL R112, R112, -INF , P2 ;  /* 0xff80000070707808 */ /* 0x000fe40001000000 */
[----:B------:R-:W-:Y:S02]  /*1af00*/  ISETP.GT.AND P2, PT, R123, 0xb8, PT ;  /* 0x000000b87b00780c */ /* 0x000fe40003f44270 */
[----:B------:R-:W-:Y:S01]  /*1af10*/  FSEL R113, R113, -INF , P3 ;  /* 0xff80000071717808 */ /* 0x000fe20001800000 */
[----:B------:R-:W0:Y:S01]  /*1af20*/  MUFU.TANH R89, R89 ;  /* 0x0000005900597308 */ /* 0x000e220000002400 */
[----:B------:R-:W-:-:S02]  /*1af30*/  ISETP.GT.AND P3, PT, R123, 0xb9, PT ;  /* 0x000000b97b00780c */ /* 0x000fc40003f64270 */
[----:B------:R-:W-:Y:S02]  /*1af40*/  FSEL R116, R116, -INF , P2 ;  /* 0xff80000074747808 */ /* 0x000fe40001000000 */
[----:B------:R-:W-:Y:S02]  /*1af50*/  ISETP.GT.AND P2, PT, R123, 0xc0, PT ;  /* 0x000000c07b00780c */ /* 0x000fe40003f44270 */
[----:B------:R-:W-:Y:S01]  /*1af60*/  FSEL R117, R117, -INF , P3 ;  /* 0xff80000075757808 */ /* 0x000fe20001800000 */
[----:B------:R-:W1:Y:S01]  /*1af70*/  MUFU.TANH R96, R96 ;  /* 0x0000006000607308 */ /* 0x000e620000002400 */
[C---:B------:R-:W-:Y:S02]  /*1af80*/  ISETP.GT.AND P3, PT, R123.reuse, 0xc1, PT ;  /* 0x000000c17b00780c */ /* 0x040fe40003f64270 */
[----:B--2---:R-:W-:Y:S02]  /*1af90*/  FSEL R97, R14, -INF , P2 ;  /* 0xff8000000e617808 */ /* 0x004fe40001000000 */
[----:B------:R-:W-:-:S02]  /*1afa0*/  ISETP.GT.AND P2, PT, R123, 0xc8, PT ;  /* 0x000000c87b00780c */ /* 0x000fc40003f44270 */
[----:B------:R-:W-:Y:S01]  /*1afb0*/  ISETP.GT.AND P4, PT, R13, 0x1, PT ;  /* 0x000000010d00780c */ /* 0x000fe20003f84270 */
[----:B------:R2:W-:Y:S01]  /*1afc0*/  MUFU.TANH R14, R100 ;  /* 0x00000064000e7308 */ /* 0x0005e20000002400 */
[----:B0-----:R-:W-:Y:S02]  /*1afd0*/  FSEL R89, R89, -INF , P2 ;  /* 0xff80000059597808 */ /* 0x001fe40001000000 */
[----:B------:R-:W-:Y:S02]  /*1afe0*/  ISETP.GT.AND P2, PT, R123, 0xd0, PT ;  /* 0x000000d07b00780c */ /* 0x000fe40003f44270 */
[----:B------:R-:W-:Y:S02]  /*1aff0*/  FSEL R185, R185, -INF , P4 ;  /* 0xff800000b9b97808 */ /* 0x000fe40002000000 */
[----:B------:R-:W-:Y:S01]  /*1b000*/  ISETP.GT.AND P4, PT, R13, 0x9, PT ;  /* 0x000000090d00780c */ /* 0x000fe20003f84270 */
[----:B------:R-:W0:Y:S01]  /*1b010*/  MUFU.TANH R93, R93 ;  /* 0x0000005d005d7308 */ /* 0x000e220000002400 */
[----:B--2---:R-:W-:Y:S01]  /*1b020*/  FSEL R100, R88, -INF , P3 ;  /* 0xff80000058647808 */ /* 0x004fe20001800000 */
[----:B------:R-:W-:Y:S01]  /*1b030*/  FMUL.FTZ R88, R2, R101 ;  /* 0x0000006502587220 */ /* 0x000fe20000410000 */
[----:B------:R-:W-:-:S02]  /*1b040*/  ISETP.GT.AND P3, PT, R123, 0xc9, PT ;  /* 0x000000c97b00780c */ /* 0x000fc40003f64270 */
[----:B------:R-:W-:Y:S02]  /*1b050*/  FSEL R189, R189, -INF , P4 ;  /* 0xff800000bdbd7808 */ /* 0x000fe40002000000 */
[----:B------:R-:W-:Y:S01]  /*1b060*/  FSEL R92, R92, -INF , P3 ;  /* 0xff8000005c5c7808 */ /* 0x000fe20001800000 */
[----:B------:R-:W2:Y:S01]  /*1b070*/  MUFU.TANH R88, R88 ;  /* 0x0000005800587308 */ /* 0x000ea20000002400 */
[----:B------:R-:W-:Y:S02]  /*1b080*/  ISETP.GT.AND P3, PT, R123, 0xd1, PT ;  /* 0x000000d17b00780c */ /* 0x000fe40003f64270 */
[----:B------:R-:W-:Y:S02]  /*1b090*/  ISETP.GT.AND P4, PT, R13, 0x11, PT ;  /* 0x000000110d00780c */ /* 0x000fe40003f84270 */
[----:B-1----:R-:W-:Y:S02]  /*1b0a0*/  FSEL R96, R96, -INF , P3 ;  /* 0xff80000060607808 */ /* 0x002fe40001800000 */
[----:B------:R-:W-:Y:S01]  /*1b0b0*/  ISETP.GT.AND P3, PT, R123, 0xd9, PT ;  /* 0x000000d97b00780c */ /* 0x000fe20003f64270 */
[----:B------:R-:W1:Y:S01]  /*1b0c0*/  MUFU.TANH R155, R155 ;  /* 0x0000009b009b7308 */ /* 0x000e620000002400 */
[----:B0-----:R-:W-:-:S02]  /*1b0d0*/  FSEL R101, R93, -INF , P2 ;  /* 0xff8000005d657808 */ /* 0x001fc40001000000 */
[----:B------:R-:W-:Y:S02]  /*1b0e0*/  ISETP.GT.AND P2, PT, R123, 0xd8, PT ;  /* 0x000000d87b00780c */ /* 0x000fe40003f44270 */
[----:B------:R-:W-:Y:S02]  /*1b0f0*/  FSEL R193, R193, -INF , P4 ;  /* 0xff800000c1c17808 */ /* 0x000fe40002000000 */
[C---:B------:R-:W-:Y:S01]  /*1b100*/  ISETP.GT.AND P4, PT, R13.reuse, 0x19, PT ;  /* 0x000000190d00780c */ /* 0x040fe20003f84270 */
[----:B------:R-:W0:Y:S01]  /*1b110*/  MUFU.TANH R158, R158 ;  /* 0x0000009e009e7308 */ /* 0x000e220000002400 */
[----:B--2---:R-:W-:Y:S02]  /*1b120*/  FSEL R123, R88, -INF , P3 ;  /* 0xff800000587b7808 */ /* 0x004fe40001800000 */
[----:B------:R-:W-:Y:S02]  /*1b130*/  ISETP.GT.AND P3, PT, R13, RZ, PT ;  /* 0x000000ff0d00720c */ /* 0x000fe40003f64270 */
[----:B------:R-:W-:-:S02]  /*1b140*/  FMNMX.FTZ R205, R125, R205, !PT ;  /* 0x000000cd7dcd7209 */ /* 0x000fc40007810000 */
[----:B------:R-:W-:Y:S01]  /*1b150*/  FSEL R184, R184, -INF , P3 ;  /* 0xff800000b8b87808 */ /* 0x000fe20001800000 */
[----:B------:R-:W2:Y:S01]  /*1b160*/  MUFU.TANH R159, R159 ;  /* 0x0000009f009f7308 */ /* 0x000ea20000002400 */
[----:B------:R-:W-:Y:S02]  /*1b170*/  ISETP.GT.AND P3, PT, R13, 0x8, PT ;  /* 0x000000080d00780c */ /* 0x000fe40003f64270 */
[----:B------:R-:W-:Y:S02]  /*1b180*/  FMNMX.FTZ R199, R184, R0, !PT ;  /* 0x00000000b8c77209 */ /* 0x000fe40007810000 */
[----:B------:R-:W-:Y:S02]  /*1b190*/  FSEL R188, R188, -INF , P3 ;  /* 0xff800000bcbc7808 */ /* 0x000fe40001800000 */
[----:B------:R-:W-:Y:S01]  /*1b1a0*/  FMNMX.FTZ R199, R185, R199, !PT ;  /* 0x000000c7b9c77209 */ /* 0x000fe20007810000 */
[----:B------:R-:W3:Y:S01]  /*1b1b0*/  MUFU.TANH R162, R162 ;  /* 0x000000a200a27308 */ /* 0x000ee20000002400 */
[----:B------:R-:W-:-:S02]  /*1b1c0*/  ISETP.GT.AND P3, PT, R13, 0x10, PT ;  /* 0x000000100d00780c */ /* 0x000fc40003f64270 */
[----:B------:R-:W-:Y:S02]  /*1b1d0*/  FMNMX.FTZ R199, R188, R199, !PT ;  /* 0x000000c7bcc77209 */ /* 0x000fe40007810000 */
[----:B------:R-:W-:Y:S02]  /*1b1e0*/  FSEL R192, R192, -INF , P3 ;  /* 0xff800000c0c07808 */ /* 0x000fe40001800000 */
[----:B------:R-:W-:Y:S01]  /*1b1f0*/  FMNMX.FTZ R199, R189, R199, !PT ;  /* 0x000000c7bdc77209 */ /* 0x000fe20007810000 */
[----:B------:R-:W4:Y:S01]  /*1b200*/  MUFU.TANH R163, R163 ;  /* 0x000000a300a37308 */ /* 0x000f220000002400 */
[----:B------:R-:W-:Y:S02]  /*1b210*/  ISETP.GT.AND P3, PT, R13, 0x18, PT ;  /* 0x000000180d00780c */ /* 0x000fe40003f64270 */
[----:B------:R-:W-:Y:S02]  /*1b220*/  FMNMX.FTZ R199, R192, R199, !PT ;  /* 0x000000c7c0c77209 */ /* 0x000fe40007810000 */
[----:B------:R-:W-:-:S02]  /*1b230*/  FSEL R196, R196, -INF , P3 ;  /* 0xff800000c4c47808 */ /* 0x000fc40001800000 */
[----:B------:R-:W-:Y:S01]  /*1b240*/  FMNMX.FTZ R199, R193, R199, !PT ;  /* 0x000000c7c1c77209 */ /* 0x000fe20007810000 */
[----:B------:R-:W4:Y:S01]  /*1b250*/  MUFU.TANH R166, R166 ;  /* 0x000000a600a67308 */ /* 0x000f220000002400 */
[----:B------:R-:W-:Y:S02]  /*1b260*/  ISETP.GT.AND P3, PT, R13, 0x20, PT ;  /* 0x000000200d00780c */ /* 0x000fe40003f64270 */
[----:B------:R-:W-:Y:S02]  /*1b270*/  FSEL R197, R197, -INF , P4 ;  /* 0xff800000c5c57808 */ /* 0x000fe40002000000 */
[----:B------:R-:W-:Y:S02]  /*1b280*/  FMNMX.FTZ R199, R196, R199, !PT ;  /* 0x000000c7c4c77209 */ /* 0x000fe40007810000 */
[----:B------:R-:W-:Y:S01]  /*1b290*/  FMNMX.FTZ R205, R204, R205, !PT ;  /* 0x000000cdcccd7209 */ /* 0x000fe20007810000 */
[----:B------:R-:W4:Y:S01]  /*1b2a0*/  MUFU.TANH R167, R167 ;  /* 0x000000a700a77308 */ /* 0x000f220000002400 */
[----:B------:R-:W-:-:S02]  /*1b2b0*/  ISETP.GT.AND P4, PT, R13, 0x21, PT ;  /* 0x000000210d00780c */ /* 0x000fc40003f84270 */
[----:B------:R-:W-:Y:S02]  /*1b2c0*/  FSEL R170, R170, -INF , P3 ;  /* 0xff800000aaaa7808 */ /* 0x000fe40001800000 */
[----:B------:R-:W-:Y:S02]  /*1b2d0*/  FMNMX.FTZ R199, R197, R199, !PT ;  /* 0x000000c7c5c77209 */ /* 0x000fe40007810000 */
[----:B------:R-:W-:Y:S01]  /*1b2e0*/  FMNMX.FTZ R205, R129, R205, !PT ;  /* 0x000000cd81cd7209 */ /* 0x000fe20007810000 */
[----:B------:R-:W4:Y:S01]  /*1b2f0*/  MUFU.TANH R138, R138 ;  /* 0x0000008a008a7308 */ /* 0x000f220000002400 */
[----:B------:R-:W-:Y:S02]  /*1b300*/  ISETP.GT.AND P3, PT, R13, 0x28, PT ;  /* 0x000000280d00780c */ /* 0x000fe40003f64270 */
[----:B------:R-:W-:Y:S02]  /*1b310*/  FSEL R171, R171, -INF , P4 ;  /* 0xff800000abab7808 */ /* 0x000fe40002000000 */
[----:B------:R-:W-:-:S02]  /*1b320*/  FMNMX.FTZ R199, R170, R199, !PT ;  /* 0x000000c7aac77209 */ /* 0x000fc40007810000 */
        /* <DEDUP_REMOVED lines=21> */
[----:B------:R4:W-:Y:S01]  /*1b480*/  MUFU.TANH R93, R110 ;  /* 0x0000006e005d7308 */ /* 0x0009e20000002400 */
        /* <DEDUP_REMOVED lines=16> */
[----:B-1----:R-:W-:Y:S02]  /*1b590*/  FSEL R155, R155, -INF , P4 ;  /* 0xff8000009b9b7808 */ /* 0x002fe40002000000 */
[----:B------:R-:W-:Y:S02]  /*1b5a0*/  FMNMX.FTZ R199, R154, R199, !PT ;  /* 0x000000c79ac77209 */ /* 0x000fe40007810000 */
[----:B------:R-:W-:Y:S01]  /*1b5b0*/  FMNMX.FTZ R205, R116, R205, !PT ;  /* 0x000000cd74cd7209 */ /* 0x000fe20007810000 */
[----:B------:R-:W1:Y:S01]  /*1b5c0*/  MUFU.TANH R122, R122 ;  /* 0x0000007a007a7308 */ /* 0x000e620000002400 */
[----:B------:R-:W-:Y:S02]  /*1b5d0*/  ISETP.GT.AND P4, PT, R13, 0x49, PT ;  /* 0x000000490d00780c */ /* 0x000fe40003f84270 */
[----:B0-----:R-:W-:Y:S02]  /*1b5e0*/  FSEL R158, R158, -INF , P3 ;  /* 0xff8000009e9e7808 */ /* 0x001fe40001800000 */
[----:B------:R-:W-:-:S02]  /*1b5f0*/  FMNMX.FTZ R199, R155, R199, !PT ;  /* 0x000000c79bc77209 */ /* 0x000fc40007810000 */
[----:B------:R-:W-:Y:S01]  /*1b600*/  FMNMX.FTZ R205, R117, R205, !PT ;  /* 0x000000cd75cd7209 */ /* 0x000fe20007810000 */
[----:B------:R-:W0:Y:S01]  /*1b610*/  MUFU.TANH R198, R198 ;  /* 0x000000c600c67308 */ /* 0x000e220000002400 */
[----:B------:R-:W-:Y:S02]  /*1b620*/  ISETP.GT.AND P3, PT, R13, 0x50, PT ;  /* 0x000000500d00780c */ /* 0x000fe40003f64270 */
[----:B--2---:R-:W-:Y:S02]  /*1b630*/  FSEL R159, R159, -INF , P4 ;  /* 0xff8000009f9f7808 */ /* 0x004fe40002000000 */
[----:B------:R-:W-:Y:S02]  /*1b640*/  FMNMX.FTZ R199, R158, R199, !PT ;  /* 0x000000c79ec77209 */ /* 0x000fe40007810000 */
[----:B------:R-:W-:Y:S01]  /*1b650*/  FMNMX.FTZ R205, R97, R205, !PT ;  /* 0x000000cd61cd7209 */ /* 0x000fe20007810000 */
[----:B------:R-:W2:Y:S01]  /*1b660*/  MUFU.TANH R126, R126 ;  /* 0x0000007e007e7308 */ /* 0x000ea20000002400 */
[----:B------:R-:W-:-:S02]  /*1b670*/  ISETP.GT.AND P4, PT, R13, 0x51, PT ;  /* 0x000000510d00780c */ /* 0x000fc40003f84270 */
[----:B---3--:R-:W-:Y:S02]  /*1b680*/  FSEL R162, R162, -INF , P3 ;  /* 0xff800000a2a27808 */ /* 0x008fe40001800000 */
[----:B------:R-:W-:Y:S02]  /*1b690*/  FMNMX.FTZ R199, R159, R199, !PT ;  /* 0x000000c79fc77209 */ /* 0x000fe40007810000 */
[----:B------:R-:W-:Y:S01]  /*1b6a0*/  FMNMX.FTZ R205, R100, R205, !PT ;  /* 0x000000cd64cd7209 */ /* 0x000fe20007810000 */
[----:B------:R-:W3:Y:S01]  /*1b6b0*/  MUFU.TANH R127, R127 ;  /* 0x0000007f007f7308 */ /* 0x000ee20000002400 */
[----:B------:R-:W-:Y:S02]  /*1b6c0*/  ISETP.GT.AND P3, PT, R13, 0x58, PT ;  /* 0x000000580d00780c */ /* 0x000fe40003f64270 */
[----:B----4-:R-:W-:Y:S02]  /*1b6d0*/  FSEL R163, R163, -INF , P4 ;  /* 0xff800000a3a37808 */ /* 0x010fe40002000000 */
        /* <DEDUP_REMOVED lines=16> */
[----:B------:R-:W-:Y:S01]  /*1b7e0*/  FSEL R110, R14, -INF , P2 ;  /* 0xff8000000e6e7808 */ /* 0x000fe20001000000 */
[----:B------:R-:W4:Y:S01]  /*1b7f0*/  MUFU.TANH R135, R135 ;  /* 0x0000008700877308 */ /* 0x000f220000002400 */
[----:B------:R-:W-:Y:S02]  /*1b800*/  FMNMX.FTZ R205, R96, R205, !PT ;  /* 0x000000cd60cd7209 */ /* 0x000fe40007810000 */
[----:B------:R-:W-:Y:S02]  /*1b810*/  ISETP.GT.AND P3, PT, R13, 0x68, PT ;  /* 0x000000680d00780c */ /* 0x000fe40003f64270 */
[----:B------:R-:W-:Y:S02]  /*1b820*/  FSEL R139, R139, -INF , P4 ;  /* 0xff8000008b8b7808 */ /* 0x000fe40002000000 */
[----:B------:R-:W-:Y:S01]  /*1b830*/  FMNMX.FTZ R199, R138, R199, !PT ;  /* 0x000000c78ac77209 */ /* 0x000fe20007810000 */
[----:B------:R-:W4:Y:S01]  /*1b840*/  MUFU.TANH R106, R106 ;  /* 0x0000006a006a7308 */ /* 0x000f220000002400 */
[----:B------:R-:W-:-:S02]  /*1b850*/  FMNMX.FTZ R14, R110, R205, !PT ;  /* 0x000000cd6e0e7209 */ /* 0x000fc40007810000 */
[----:B------:R-:W-:Y:S02]  /*1b860*/  ISETP.GT.AND P4, PT, R13, 0x69, PT ;  /* 0x000000690d00780c */ /* 0x000fe40003f84270 */
[----:B------:R-:W-:Y:S02]  /*1b870*/  FSEL R142, R142, -INF , P3 ;  /* 0xff8000008e8e7808 */ /* 0x000fe40001800000 */
[----:B------:R-:W-:Y:S01]  /*1b880*/  FMNMX.FTZ R199, R139, R199, !PT ;  /* 0x000000c78bc77209 */ /* 0x000fe20007810000 */
[----:B------:R-:W4:Y:S01]  /*1b890*/  MUFU.TANH R107, R107 ;  /* 0x0000006b006b7308 */ /* 0x000f220000002400 */
[----:B------:R-:W-:Y:S02]  /*1b8a0*/  FMNMX.FTZ R14, R123, R14, !PT ;  /* 0x0000000e7b0e7209 */ /* 0x000fe40007810000 */
[----:B------:R-:W-:Y:S02]  /*1b8b0*/  ISETP.GT.AND P3, PT, R13, 0x70, PT ;  /* 0x000000700d00780c */ /* 0x000fe40003f64270 */
[----:B------:R-:W-:Y:S01]  /*1b8c0*/  FSEL R143, R143, -INF , P4 ;  /* 0xff8000008f8f7808 */ /* 0x000fe20002000000 */
[----:B------:R-:W2:Y:S01]  /*1b8d0*/  SHFL.BFLY PT, R88, R14, 0x2, 0x1f ;  /* 0x0c401f000e587f89 */ /* 0x000ea200000e0000 */
[----:B------:R-:W-:Y:S01]  /*1b8e0*/  FMNMX.FTZ R199, R142, R199, !PT ;  /* 0x000000c78ec77209 */ /* 0x000fe20007810000 */
[----:B------:R-:W4:Y:S01]  /*1b8f0*/  MUFU.TANH R111, R111 ;  /* 0x0000006f006f7308 */ /* 0x000f220000002400 */
[----:B------:R-:W-:-:S02]  /*1b900*/  ISETP.GT.AND P4, PT, R13, 0x71, PT ;  /* 0x000000710d00780c */ /* 0x000fc40003f84270 */
[----:B------:R-:W-:Y:S02]  /*1b910*/  FSEL R146, R146, -INF , P3 ;  /* 0xff80000092927808 */ /* 0x000fe40001800000 */
[----:B------:R-:W-:Y:S02]  /*1b920*/  FMNMX.FTZ R199, R143, R199, !PT ;  /* 0x000000c78fc77209 */ /* 0x000fe40007810000 */
[----:B------:R-:W-:Y:S01]  /*1b930*/  ISETP.GT.AND P3, PT, R13, 0x78, PT ;  /* 0x000000780d00780c */ /* 0x000fe20003f64270 */
[----:B------:R-:W4:Y:S01]  /*1b940*/  MUFU.TANH R114, R114 ;  /* 0x0000007200727308 */ /* 0x000f220000002400 */
[----:B------:R-:W-:Y:S02]  /*1b950*/  FSEL R147, R147, -INF , P4 ;  /* 0xff80000093937808 */ /* 0x000fe40002000000 */
[----:B------:R-:W-:Y:S02]  /*1b960*/  FMNMX.FTZ R199, R146, R199, !PT ;  /* 0x000000c792c77209 */ /* 0x000fe40007810000 */
[----:B------:R-:W-:-:S02]  /*1b970*/  ISETP.GT.AND P4, PT, R13, 0x79, PT ;  /* 0x000000790d00780c */ /* 0x000fc40003f84270 */
[----:B------:R-:W-:Y:S01]  /*1b980*/  FSEL R150, R150, -INF , P3 ;  /* 0xff80000096967808 */ /* 0x000fe20001800000 */
[----:B------:R-:W4:Y:S01]  /*1b990*/  MUFU.TANH R115, R115 ;  /* 0x0000007300737308 */ /* 0x000f220000002400 */
[----:B------:R-:W-:Y:S02]  /*1b9a0*/  FMNMX.FTZ R199, R147, R199, !PT ;  /* 0x000000c793c77209 */ /* 0x000fe40007810000 */
[----:B------:R-:W-:Y:S02]  /*1b9b0*/  ISETP.GT.AND P3, PT, R13, 0x80, PT ;  /* 0x000000800d00780c */ /* 0x000fe40003f64270 */
[----:B------:R-:W-:Y:S02]  /*1b9c0*/  FSEL R151, R151, -INF , P4 ;  /* 0xff80000097977808 */ /* 0x000fe40002000000 */
[----:B------:R-:W-:Y:S01]  /*1b9d0*/  FMNMX.FTZ R199, R150, R199, !PT ;  /* 0x000000c796c77209 */ /* 0x000fe20007810000 */
[----:B------:R-:W4:Y:S01]  /*1b9e0*/  MUFU.TANH R118, R118 ;  /* 0x0000007600767308 */ /* 0x000f220000002400 */
[----:B------:R-:W-:-:S02]  /*1b9f0*/  ISETP.GT.AND P4, PT, R13, 0x81, PT ;  /* 0x000000810d00780c */ /* 0x000fc40003f84270 */
[----:B-1----:R-:W-:Y:S02]  /*1ba00*/  FSEL R122, R122, -INF , P3 ;  /* 0xff8000007a7a7808 */ /* 0x002fe40001800000 */
[----:B------:R-:W-:Y:S02]  /*1ba10*/  FMNMX.FTZ R199, R151, R199, !PT ;  /* 0x000000c797c77209 */ /* 0x000fe40007810000 */
[----:B------:R-:W-:Y:S01]  /*1ba20*/  ISETP.GT.AND P3, PT, R13, 0x88, PT ;  /* 0x000000880d00780c */ /* 0x000fe20003f64270 */
[----:B------:R-:W1:Y:S01]  /*1ba30*/  MUFU.TANH R119, R119 ;  /* 0x0000007700777308 */ /* 0x000e620000002400 */
[----:B0-----:R-:W-:Y:S02]  /*1ba40*/  FSEL R198, R198, -INF , P4 ;  /* 0xff800000c6c67808 */ /* 0x001fe40002000000 */
[----:B------:R-:W-:Y:S02]  /*1ba50*/  FMNMX.FTZ R199, R122, R199, !PT ;  /* 0x000000c77ac77209 */ /* 0x000fe40007810000 */
[----:B--2---:R-:W-:-:S02]  /*1ba60*/  FMNMX.FTZ R14, R14, R88, !PT ;  /* 0x000000580e0e7209 */ /* 0x004fc40007810000 */
[C---:B------:R-:W-:Y:S01]  /*1ba70*/  ISETP.GT.AND P4, PT, R13.reuse, 0x89, PT ;  /* 0x000000890d00780c */ /* 0x040fe20003f84270 */
[----:B------:R-:W0:Y:S01]  /*1ba80*/  MUFU.TANH R90, R90 ;  /* 0x0000005a005a7308 */ /* 0x000e220000002400 */
[----:B------:R-:W-:Y:S01]  /*1ba90*/  FSEL R126, R126, -INF , P3 ;  /* 0xff8000007e7e7808 */ /* 0x000fe20001800000 */
[----:B------:R-:W2:Y:S01]  /*1baa0*/  SHFL.BFLY PT, R88, R14, 0x1, 0x1f ;  /* 0x0c201f000e587f89 */ /* 0x000ea200000e0000 */
[----:B------:R-:W-:Y:S02]  /*1bab0*/  FMNMX.FTZ R199, R198, R199, !PT ;  /* 0x000000c7c6c77209 */ /* 0x000fe40007810000 */
[----:B------:R-:W-:Y:S02]  /*1bac0*/  ISETP.GT.AND P3, PT, R13, 0x90, PT ;  /* 0x000000900d00780c */ /* 0x000fe40003f64270 */
[----:B---3--:R-:W-:Y:S01]  /*1bad0*/  FSEL R127, R127, -INF , P4 ;  /* 0xff8000007f7f7808 */ /* 0x008fe20002000000 */
[----:B------:R-:W3:Y:S01]  /*1bae0*/  MUFU.TANH R91, R91 ;  /* 0x0000005b005b7308 */ /* 0x000ee20000002400 */
[----:B------:R-:W-:-:S02]  /*1baf0*/  FMNMX.FTZ R199, R126, R199, !PT ;  /* 0x000000c77ec77209 */ /* 0x000fc40007810000 */
[----:B------:R-:W-:Y:S02]  /*1bb00*/  ISETP.GT.AND P4, PT, R13, 0x91, PT ;  /* 0x000000910d00780c */ /* 0x000fe40003f84270 */
[----:B----4-:R-:W-:Y:S02]  /*1bb10*/  FSEL R130, R130, -INF , P3 ;  /* 0xff80000082827808 */ /* 0x010fe40001800000 */
[----:B------:R-:W-:Y:S01]  /*1bb20*/  FMNMX.FTZ R199, R127, R199, !PT ;  /* 0x000000c77fc77209 */ /* 0x000fe20007810000 */
[----:B------:R-:W4:Y:S01]  /*1bb30*/  MUFU.TANH R94, R94 ;  /* 0x0000005e005e7308 */ /* 0x000f220000002400 */
[----:B------:R-:W-:Y:S02]  /*1bb40*/  ISETP.GT.AND P3, PT, R13, 0x98, PT ;  /* 0x000000980d00780c */ /* 0x000fe40003f64270 */
[----:B------:R-:W-:Y:S02]  /*1bb50*/  FSEL R131, R131, -INF , P4 ;  /* 0xff80000083837808 */ /* 0x000fe40002000000 */
[----:B------:R-:W-:-:S02]  /*1bb60*/  FMNMX.FTZ R199, R130, R199, !PT ;  /* 0x000000c782c77209 */ /* 0x000fc40007810000 */
[----:B------:R-:W-:Y:S01]  /*1bb70*/  ISETP.GT.AND P4, PT, R13, 0x99, PT ;  /* 0x000000990d00780c */ /* 0x000fe20003f84270 */
[----:B------:R-:W4:Y:S01]  /*1bb80*/  MUFU.TANH R95, R95 ;  /* 0x0000005f005f7308 */ /* 0x000f220000002400 */
[----:B------:R-:W-:Y:S02]  /*1bb90*/  FSEL R134, R134, -INF , P3 ;  /* 0xff80000086867808 */ /* 0x000fe40001800000 */
[----:B------:R-:W-:Y:S02]  /*1bba0*/  FMNMX.FTZ R199, R131, R199, !PT ;  /* 0x000000c783c77209 */ /* 0x000fe40007810000 */
[----:B------:R-:W-:Y:S02]  /*1bbb0*/  ISETP.GT.AND P3, PT, R13, 0xa0, PT ;  /* 0x000000a00d00780c */ /* 0x000fe40003f64270 */
[----:B------:R-:W-:Y:S01]  /*1bbc0*/  FSEL R135, R135, -INF , P4 ;  /* 0xff80000087877808 */ /* 0x000fe20002000000 */
[----:B------:R-:W4:Y:S01]  /*1bbd0*/  MUFU.TANH R98, R98 ;  /* 0x0000006200627308 */ /* 0x000f220000002400 */
[----:B------:R-:W-:-:S02]  /*1bbe0*/  FMNMX.FTZ R199, R134, R199, !PT ;  /* 0x000000c786c77209 */ /* 0x000fc40007810000 */
[----:B------:R-:W-:Y:S02]  /*1bbf0*/  ISETP.GT.AND P4, PT, R13, 0xa1, PT ;  /* 0x000000a10d00780c */ /* 0x000fe40003f84270 */
[----:B------:R-:W-:Y:S02]  /*1bc00*/  FSEL R106, R106, -INF , P3 ;  /* 0xff8000006a6a7808 */ /* 0x000fe40001800000 */
[----:B------:R-:W-:Y:S01]  /*1bc10*/  FMNMX.FTZ R199, R135, R199, !PT ;  /* 0x000000c787c77209 */ /* 0x000fe20007810000 */
[----:B------:R-:W4:Y:S01]  /*1bc20*/  MUFU.TANH R99, R99 ;  /* 0x0000006300637308 */ /* 0x000f220000002400 */
[----:B--2---:R-:W-:Y:S01]  /*1bc30*/  FMNMX.FTZ R14, R14, R88, !PT ;  /* 0x000000580e0e7209 */ /* 0x004fe20007810000 */
[----:B------:R-:W-:Y:S01]  /*1bc40*/  IMAD.U32 R88, RZ, RZ, UR4 ;  /* 0x00000004ff587e24 */ /* 0x000fe2000f8e00ff */
[----:B------:R-:W-:Y:S02]  /*1bc50*/  ISETP.GT.AND P3, PT, R13, 0xa8, PT ;  /* 0x000000a80d00780c */ /* 0x000fe40003f64270 */
[----:B------:R-:W-:Y:S01]  /*1bc60*/  FSEL R107, R107, -INF , P4 ;  /* 0xff8000006b6b7808 */ /* 0x000fe20002000000 */
[----:B------:R-:W-:-:S01]  /*1bc70*/  FFMA.FTZ R205, R14, R88, -8 ;  /* 0xc10000000ecd7423 */ /* 0x000fc20000010058 */
[----:B------:R-:W-:Y:S01]  /*1bc80*/  FMNMX.FTZ R199, R106, R199, !PT ;  /* 0x000000c76ac77209 */ /* 0x000fe20007810000 */
[----:B------:R-:W2:Y:S01]  /*1bc90*/  MUFU.TANH R102, R102 ;  /* 0x0000006600667308 */ /* 0x000ea20000002400 */
[----:B------:R-:W-:-:S02]  /*1bca0*/  ISETP.GT.AND P4, PT, R13, 0xa9, PT ;  /* 0x000000a90d00780c */ /* 0x000fc40003f84270 */
[----:B------:R-:W-:Y:S02]  /*1bcb0*/  FSEL R93, R93, -INF , P3 ;  /* 0xff8000005d5d7808 */ /* 0x000fe40001800000 */
[----:B------:R-:W-:Y:S02]  /*1bcc0*/  FMNMX.FTZ R199, R107, R199, !PT ;  /* 0x000000c76bc77209 */ /* 0x000fe40007810000 */
[----:B------:R-:W-:Y:S02]  /*1bcd0*/  FSETP.NEU.FTZ.AND P2, PT, R14, -INF , PT ;  /* 0xff8000000e00780b */ /* 0x000fe40003f5d000 */
[----:B------:R-:W-:Y:S02]  /*1bce0*/  ISETP.GT.AND P3, PT, R13, 0xb0, PT ;  /* 0x000000b00d00780c */ /* 0x000fe40003f64270 */
[----:B------:R-:W-:Y:S02]  /*1bcf0*/  FSEL R111, R111, -INF , P4 ;  /* 0xff8000006f6f7808 */ /* 0x000fe40002000000 */
[----:B------:R-:W-:-:S02]  /*1bd00*/  FMNMX.FTZ R199, R93, R199, !PT ;  /* 0x000000c75dc77209 */ /* 0x000fc40007810000 */
[----:B------:R-:W-:Y:S02]  /*1bd10*/  FSEL R103, R205, RZ, P2 ;  /* 0x000000ffcd677208 */ /* 0x000fe40001000000 */
[----:B------:R1:W2:Y:S01]  /*1bd20*/  MUFU.TANH R205, R206 ;  /* 0x000000ce00cd7308 */ /* 0x0002a20000002400 */
[----:B------:R-:W-:Y:S02]  /*1bd30*/  ISETP.GT.AND P4, PT, R13, 0xb1, PT ;  /* 0x000000b10d00780c */ /* 0x000fe40003f84270 */
[----:B------:R-:W-:Y:S01]  /*1bd40*/  FSEL R114, R114, -INF , P3 ;  /* 0xff80000072727808 */ /* 0x000fe20001800000 */
[----:B------:R-:W-:-:S01]  /*1bd50*/  FFMA.FTZ R204, R204, R88, -R103 ;  /* 0x00000058cccc7223 */ /* 0x000fc20000010867 */
[----:B------:R-:W-:Y:S01]  /*1bd60*/  ISETP.GT.AND P3, PT, R13, 0xb8, PT ;  /* 0x000000b80d00780c */ /* 0x000fe20003f64270 */
[----:B------:R-:W-:-:S01]  /*1bd70*/  FFMA.FTZ R128, R128, R88, -R103 ;  /* 0x0000005880807223 */ /* 0x000fc20000010867 */
[----:B------:R-:W-:Y:S01]  /*1bd80*/  FSEL R115, R115, -INF , P4 ;  /* 0xff80000073737808 */ /* 0x000fe20002000000 */
[----:B------:R-:W-:-:S01]  /*1bd90*/  FFMA.FTZ R15, R15, R88, -R103 ;  /* 0x000000580f0f7223 */ /* 0x000fc20000010867 */
[----:B-1----:R-:W-:Y:S01]  /*1bda0*/  FMNMX.FTZ R206, R111, R199, !PT ;  /* 0x000000c76fce7209 */ /* 0x002fe20007810000 */
[----:B------:R-:W-:-:S01]  /*1bdb0*/  FFMA.FTZ R186, R186, R88, -R103 ;  /* 0x00000058baba7223 */ /* 0x000fc20000010867 */
[----:B------:R-:W-:Y:S01]  /*1bdc0*/  ISETP.GT.AND P4, PT, R13, 0xb9, PT ;  /* 0x000000b90d00780c */ /* 0x000fe20003f84270 */
[----:B------:R1:W-:Y:S01]  /*1bdd0*/  MUFU.EX2 R199, R204 ;  /* 0x000000cc00c77308 */ /* 0x0003e20000000800 */
[----:B------:R-:W-:Y:S01]  /*1bde0*/  FMNMX.FTZ R206, R114, R206, !PT ;  /* 0x000000ce72ce7209 */ /* 0x000fe20007810000 */
[-CC-:B------:R-:W-:Y:S01]  /*1bdf0*/  FFMA.FTZ R187, R187, R88.reuse, -R103.reuse ;  /* 0x00000058bbbb7223 */ /* 0x180fe20000010867 */
[----:B------:R-:W-:Y:S01]  /*1be00*/  FSEL R118, R118, -INF , P3 ;  /* 0xff80000076767808 */ /* 0x000fe20001800000 */
[--C-:B------:R-:W-:Y:S01]  /*1be10*/  FFMA.FTZ R190, R190, R88, -R103.reuse ;  /* 0x00000058bebe7223 */ /* 0x100fe20000010867 */
[----:B------:R-:W-:Y:S01]  /*1be20*/  FMNMX.FTZ R206, R115, R206, !PT ;  /* 0x000000ce73ce7209 */ /* 0x000fe20007810000 */
[-CC-:B------:R-:W-:Y:S01]  /*1be30*/  FFMA.FTZ R191, R191, R88.reuse, -R103.reuse ;  /* 0x00000058bfbf7223 */ /* 0x180fe20000010867 */
[----:B------:R-:W-:Y:S01]  /*1be40*/  ISETP.GT.AND P3, PT, R13, 0xc0, PT ;  /* 0x000000c00d00780c */ /* 0x000fe20003f64270 */
[-CC-:B------:R-:W-:Y:S01]  /*1be50*/  FFMA.FTZ R194, R194, R88.reuse, -R103.reuse ;  /* 0x00000058c2c27223 */ /* 0x180fe20000010867 */
[----:B-1----:R-:W-:-:S01]  /*1be60*/  FFMA.FTZ R204, R129, R88, -R103 ;  /* 0x0000005881cc7223 */ /* 0x002fc20000010867 */
[----:B------:R-:W-:Y:S01]  /*1be70*/  FSEL R129, R119, -INF , P4 ;  /* 0xff80000077817808 */ /* 0x000fe20002000000 */
[----:B------:R-:W-:-:S01]  /*1be80*/  FFMA.FTZ R195, R195, R88, -R103 ;  /* 0x00000058c3c37223 */ /* 0x000fc20000010867 */
[----:B------:R-:W-:Y:S01]  /*1be90*/  FMNMX.FTZ R206, R118, R206, !PT ;  /* 0x000000ce76ce7209 */ /* 0x000fe20007810000 */
[----:B------:R0:W-:Y:S01]  /*1bea0*/  MUFU.EX2 R119, R204 ;  /* 0x000000cc00777308 */ /* 0x0001e20000000800 */
[----:B------:R-:W-:Y:S01]  /*1beb0*/  ISETP.GT.AND P4, PT, R13, 0xc1, PT ;  /* 0x000000c10d00780c */ /* 0x000fe20003f84270 */
[-CC-:B------:R-:W-:Y:S01]  /*1bec0*/  FFMA.FTZ R168, R168, R88.reuse, -R103.reuse ;  /* 0x00000058a8a87223 */ /* 0x180fe20000010867 */
[----:B------:R-:W-:-:S01]  /*1bed0*/  FFMA.FTZ R169, R169, R88, -R103 ;  /* 0x00000058a9a97223 */ /* 0x000fc20000010867 */
[-CC-:B------:R-:W-:Y:S01]  /*1bee0*/  FFMA.FTZ R172, R172, R88.reuse, -R103.reuse ;  /* 0x00000058acac7223 */ /* 0x180fe20000010867 */
[----:B------:R-:W-:-:S01]  /*1bef0*/  FFMA.FTZ R173, R173, R88, -R103 ;  /* 0x00000058adad7223 */ /* 0x000fc20000010867 */
[-CC-:B------:R-:W-:Y:S01]  /*1bf00*/  FFMA.FTZ R176, R176, R88.reuse, -R103.reuse ;  /* 0x00000058b0b07223 */ /* 0x180fe20000010867 */
[----:B------:R-:W-:-:S01]  /*1bf10*/  FFMA.FTZ R177, R177, R88, -R103 ;  /* 0x00000058b1b17223 */ /* 0x000fc20000010867 */
[-CC-:B------:R-:W-:Y:S01]  /*1bf20*/  FFMA.FTZ R180, R180, R88.reuse, -R103.reuse ;  /* 0x00000058b4b47223 */ /* 0x180fe20000010867 */
[----:B0-----:R-:W-:Y:S01]  /*1bf30*/  FSEL R204, R90, -INF , P3 ;  /* 0xff8000005acc7808 */ /* 0x001fe20001800000 */
[--C-:B------:R-:W-:Y:S01]  /*1bf40*/  FFMA.FTZ R181, R181, R88, -R103.reuse ;  /* 0x00000058b5b57223 */ /* 0x100fe20000010867 */
[----:B------:R-:W-:Y:S01]  /*1bf50*/  FMNMX.FTZ R90, R129, R206, !PT ;  /* 0x000000ce815a7209 */ /* 0x000fe20007810000 */
[-CC-:B------:R-:W-:Y:S01]  /*1bf60*/  FFMA.FTZ R152, R152, R88.reuse, -R103.reuse ;  /* 0x0000005898987223 */ /* 0x180fe20000010867 */
[----:B------:R-:W-:Y:S01]  /*1bf70*/  ISETP.GT.AND P3, PT, R13, 0xc8, PT ;  /* 0x000000c80d00780c */ /* 0x000fe20003f64270 */
[-CC-:B------:R-:W-:Y:S01]  /*1bf80*/  FFMA.FTZ R153, R153, R88.reuse, -R103.reuse ;  /* 0x0000005899997223 */ /* 0x180fe20000010867 */
[----:B---3--:R-:W-:Y:S01]  /*1bf90*/  FSEL R206, R91, -INF , P4 ;  /* 0xff8000005bce7808 */ /* 0x008fe20002000000 */
[--C-:B------:R-:W-:Y:S01]  /*1bfa0*/  FFMA.FTZ R91, R133, R88, -R103.reuse ;  /* 0x00000058855b7223 */ /* 0x100fe20000010867 */
[----:B------:R-:W-:Y:S01]  /*1bfb0*/  FMNMX.FTZ R90, R204, R90, !PT ;  /* 0x0000005acc5a7209 */ /* 0x000fe20007810000 */
[-CC-:B------:R-:W-:Y:S01]  /*1bfc0*/  FFMA.FTZ R156, R156, R88.reuse, -R103.reuse ;  /* 0x000000589c9c7223 */ /* 0x180fe20000010867 */
[----:B------:R-:W-:Y:S01]  /*1bfd0*/  ISETP.GT.AND P4, PT, R13, 0xc9, PT ;  /* 0x000000c90d00780c */ /* 0x000fe20003f84270 */
[-CC-:B------:R-:W-:Y:S01]  /*1bfe0*/  FFMA.FTZ R157, R157, R88.reuse, -R103.reuse ;  /* 0x000000589d9d7223 */ /* 0x180fe20000010867 */
[----:B----4-:R-:W-:Y:S01]  /*1bff0*/  FSEL R94, R94, -INF , P3 ;  /* 0xff8000005e5e7808 */ /* 0x010fe20001800000 */
[--C-:B------:R-:W-:Y:S01]  /*1c000*/  FFMA.FTZ R160, R160, R88, -R103.reuse ;  /* 0x00000058a0a07223 */ /* 0x100fe20000010867 */
[----:B------:R-:W-:Y:S01]  /*1c010*/  FMNMX.FTZ R90, R206, R90, !PT ;  /* 0x0000005ace5a7209 */ /* 0x000fe20007810000 */
[-CC-:B------:R-:W-:Y:S01]  /*1c020*/  FFMA.FTZ R161, R161, R88.reuse, -R103.reuse ;  /* 0x00000058a1a17223 */ /* 0x180fe20000010867 */
[----:B------:R-:W-:Y:S01]  /*1c030*/  ISETP.GT.AND P3, PT, R13, 0xd0, PT ;  /* 0x000000d00d00780c */ /* 0x000fe20003f64270 */
[-CC-:B------:R-:W-:Y:S01]  /*1c040*/  FFMA.FTZ R164, R164, R88.reuse, -R103.reuse ;  /* 0x00000058a4a47223 */ /* 0x180fe20000010867 */
[----:B------:R-:W-:Y:S01]  /*1c050*/  FSEL R133, R95, -INF , P4 ;  /* 0xff8000005f857808 */ /* 0x000fe20002000000 */
[--C-:B------:R-:W-:Y:S01]  /*1c060*/  FFMA.FTZ R165, R165, R88, -R103.reuse ;  /* 0x00000058a5a57223 */ /* 0x100fe20000010867 */
[----:B------:R-:W-:Y:S01]  /*1c070*/  FMNMX.FTZ R90, R94, R90, !PT ;  /* 0x0000005a5e5a7209 */ /* 0x000fe20007810000 */
[----:B------:R0:W-:Y:S01]  /*1c080*/  MUFU.EX2 R95, R91 ;  /* 0x0000005b005f7308 */ /* 0x0001e20000000800 */
[----:B------:R-:W-:Y:S01]  /*1c090*/  ISETP.GT.AND P4, PT, R13, 0xd1, PT ;  /* 0x000000d10d00780c */ /* 0x000fe20003f84270 */
[-CC-:B------:R-:W-:Y:S01]  /*1c0a0*/  FFMA.FTZ R136, R136, R88.reuse, -R103.reuse ;  /* 0x0000005888887223 */ /* 0x180fe20000010867 */
[----:B------:R-:W-:Y:S01]  /*1c0b0*/  FSEL R98, R98, -INF , P3 ;  /* 0xff80000062627808 */ /* 0x000fe20001800000 */
[--C-:B------:R-:W-:Y:S01]  /*1c0c0*/  FFMA.FTZ R137, R137, R88, -R103.reuse ;  /* 0x0000005889897223 */ /* 0x100fe20000010867 */
[----:B------:R-:W-:Y:S01]  /*1c0d0*/  FMNMX.FTZ R90, R133, R90, !PT ;  /* 0x0000005a855a7209 */ /* 0x000fe20007810000 */
[-CC-:B------:R-:W-:Y:S01]  /*1c0e0*/  FFMA.FTZ R140, R140, R88.reuse, -R103.reuse ;  /* 0x000000588c8c7223 */ /* 0x180fe20000010867 */
[----:B------:R-:W-:Y:S01]  /*1c0f0*/  ISETP.GT.AND P3, PT, R13, 0xd8, PT ;  /* 0x000000d80d00780c */ /* 0x000fe20003f64270 */
[-CC-:B------:R-:W-:Y:S01]  /*1c100*/  FFMA.FTZ R141, R141, R88.reuse, -R103.reuse ;  /* 0x000000588d8d7223 */ /* 0x180fe20000010867 */
[----:B0-----:R-:W-:-:S01]  /*1c110*/  FFMA.FTZ R91, R104, R88, -R103 ;  /* 0x00000058685b7223 */ /* 0x001fc20000010867 */
[----:B------:R-:W-:Y:S01]  /*1c120*/  FSEL R104, R99, -INF , P4 ;  /* 0xff80000063687808 */ /* 0x000fe20002000000 */
[----:B------:R-:W-:-:S01]  /*1c130*/  FFMA.FTZ R144, R144, R88, -R103 ;  /* 0x0000005890907223 */ /* 0x000fc20000010867 */
[----:B------:R-:W-:Y:S01]  /*1c140*/  FMNMX.FTZ R90, R98, R90, !PT ;  /* 0x0000005a625a7209 */ /* 0x000fe20007810000 */
[----:B------:R-:W-:-:S01]  /*1c150*/  FFMA.FTZ R145, R145, R88, -R103 ;  /* 0x0000005891917223 */ /* 0x000fc20000010867 */
[----:B------:R-:W-:Y:S01]  /*1c160*/  ISETP.GT.AND P4, PT, R13, 0xd9, PT ;  /* 0x000000d90d00780c */ /* 0x000fe20003f84270 */
[----:B------:R-:W-:-:S01]  /*1c170*/  FFMA.FTZ R148, R148, R88, -R103 ;  /* 0x0000005894947223 */ /* 0x000fc20000010867 */
[----:B--2---:R-:W-:Y:S01]  /*1c180*/  FSEL R102, R102, -INF , P3 ;  /* 0xff80000066667808 */ /* 0x004fe20001800000 */
[----:B------:R-:W-:-:S01]  /*1c190*/  FFMA.FTZ R149, R149, R88, -R103 ;  /* 0x0000005895957223 */ /* 0x000fc20000010867 */
[----:B------:R-:W-:Y:S01]  /*1c1a0*/  FMNMX.FTZ R90, R104, R90, !PT ;  /* 0x0000005a685a7209 */ /* 0x000fe20007810000 */
[----:B------:R-:W-:-:S01]  /*1c1b0*/  FFMA.FTZ R120, R120, R88, -R103 ;  /* 0x0000005878787223 */ /* 0x000fc20000010867 */
[----:B------:R-:W-:Y:S01]  /*1c1c0*/  FSEL R205, R205, -INF , P4 ;  /* 0xff800000cdcd7808 */ /* 0x000fe20002000000 */
        /* <DEDUP_REMOVED lines=34> */
[----:B------:R-:W-:Y:S02]  /*1c3f0*/  FSEL R123, R90, RZ, P3 ;  /* 0x000000ff5a7b7208 */ /* 0x000fe40001800000 */
[----:B------:R-:W-:Y:S02]  /*1c400*/  FSEL R90, R14, RZ, P2 ;  /* 0x000000ff0e5a7208 */ /* 0x000fe40001000000 */
[----:B------:R-:W-:Y:S01]  /*1c410*/  ISETP.NE.AND P2, PT, R207, RZ, PT ;  /* 0x000000ffcf00720c */ /* 0x000fe20003f45270 */
[----:B------:R-:W-:Y:S01]  /*1c420*/  MUFU.EX2 R195, R195 ;  /* 0x000000c300c37308 */ /* 0x000fe20000000800 */
[----:B------:R-:W-:-:S01]  /*1c430*/  FFMA.FTZ R184, R184, R88, -R123 ;  /* 0x00000058b8b87223 */ /* 0x000fc2000001087b */
[----:B------:R-:W-:Y:S01]  /*1c440*/  FADD.FTZ R90, -R90, R3 ;  /* 0x000000035a5a7221 */ /* 0x000fe20000010100 */
[----:B------:R-:W-:-:S01]  /*1c450*/  FFMA.FTZ R3, R142, R88, -R123 ;  /* 0x000000588e037223 */ /* 0x000fc2000001087b */
[-CC-:B------:R-:W-:Y:S01]  /*1c460*/  FFMA.FTZ R185, R185, R88.reuse, -R123.reuse ;  /* 0x00000058b9b97223 */ /* 0x180fe2000001087b */
[----:B------:R-:W-:-:S01]  /*1c470*/  FFMA.FTZ R188, R188, R88, -R123 ;  /* 0x00000058bcbc7223 */ /* 0x000fc2000001087b */
[-C--:B------:R-:W-:Y:S01]  /*1c480*/  FMUL.FTZ R90, R90, R88.reuse ;  /* 0x000000585a5a7220 */ /* 0x080fe20000410000 */
        /* <DEDUP_REMOVED lines=9> */
[----:B------:R0:W1:Y:S01]  /*1c520*/  MUFU.EX2 R142, R90 ;  /* 0x0000005a008e7308 */ /* 0x0000620000000800 */
        /* <DEDUP_REMOVED lines=8> */
[----:B------:R-:W-:-:S01]  /*1c5b0*/  FFMA.FTZ R158, R158, R88, -R123 ;  /* 0x000000589e9e7223 */ /* 0x000fc2000001087b */
[----:B0-----:R-:W-:-:S02]  /*1c5c0*/  VIADD R90, R12, 0x600 ;  /* 0x000006000c5a7836 */ /* 0x001fc40000000000 */
[----:B------:R-:W-:-:S01]  /*1c5d0*/  FFMA.FTZ R159, R159, R88, -R123 ;  /* 0x000000589f9f7223 */ /* 0x000fc2000001087b */
[-CC-:B------:R-:W-:Y:S01]  /*1c5e0*/  FFMA.FTZ R12, R111, R88.reuse, -R123.reuse ;  /* 0x000000586f0c7223 */ /* 0x180fe2000001087b */
[----:B------:R-:W-:-:S01]  /*1c5f0*/  FFMA.FTZ R162, R162, R88, -R123 ;  /* 0x00000058a2a27223 */ /* 0x000fc2000001087b */
[----:B------:R-:W-:Y:S01]  /*1c600*/  FFMA.FTZ R163, R163, R88, -R123 ;  /* 0x00000058a3a37223 */ /* 0x000fe2000001087b */
[----:B------:R-:W-:Y:S01]  /*1c610*/  R2UR UR6, R90 ;  /* 0x000000005a0672ca */ /* 0x000fe200000e0000 */
[----:B------:R-:W0:Y:S01]  /*1c620*/  MUFU.EX2 R172, R172 ;  /* 0x000000ac00ac7308 */ /* 0x000e220000000800 */
[----:B-1----:R-:W-:-:S01]  /*1c630*/  FFMA.FTZ R236, R142, R236, R128 ;  /* 0x000000ec8eec7223 */ /* 0x002fc20000010080 */
[-CC-:B------:R-:W-:Y:S01]  /*1c640*/  FFMA.FTZ R166, R166, R88.reuse, -R123.reuse ;  /* 0x00000058a6a67223 */ /* 0x180fe2000001087b */
[----:B------:R-:W-:-:S01]  /*1c650*/  FFMA.FTZ R167, R167, R88, -R123 ;  /* 0x00000058a7a77223 */ /* 0x000fc2000001087b */
[----:B------:R-:W-:Y:S01]  /*1c660*/  FFMA.FTZ R138, R138, R88, -R123 ;  /* 0x000000588a8a7223 */ /* 0x000fe2000001087b */
[----:B------:R-:W-:-:S01]  /*1c670*/  FADD.FTZ R236, R15, R236 ;  /* 0x000000ec0fec7221 */ /* 0x000fc20000010000 */
[-CC-:B------:R-:W-:Y:S01]  /*1c680*/  FFMA.FTZ R139, R139, R88.reuse, -R123.reuse ;  /* 0x000000588b8b7223 */ /* 0x180fe2000001087b */
[----:B------:R-:W-:-:S01]  /*1c690*/  FFMA.FTZ R143, R143, R88, -R123 ;  /* 0x000000588f8f7223 */ /* 0x000fc2000001087b */
[----:B------:R1:W-:Y:S01]  /*1c6a0*/  MUFU.EX2 R99, R91 ;  /* 0x0000005b00637308 */ /* 0x0003e20000000800 */
[----:B------:R-:W-:-:S01]  /*1c6b0*/  FADD.FTZ R236, R186, R236 ;  /* 0x000000ecbaec7221 */ /* 0x000fc20000010000 */
[-CC-:B------:R-:W-:Y:S01]  /*1c6c0*/  FFMA.FTZ R146, R146, R88.reuse, -R123.reuse ;  /* 0x0000005892927223 */ /* 0x180fe2000001087b */
[----:B------:R-:W-:-:S01]  /*1c6d0*/  FFMA.FTZ R147, R147, R88, -R123 ;  /* 0x0000005893937223 */ /* 0x000fc2000001087b */
[----:B------:R-:W-:Y:S01]  /*1c6e0*/  FFMA.FTZ R150, R150, R88, -R123 ;  /* 0x0000005896967223 */ /* 0x000fe2000001087b */
[----:B------:R-:W-:-:S01]  /*1c6f0*/  FADD.FTZ R236, R187, R236 ;  /* 0x000000ecbbec7221 */ /* 0x000fc20000010000 */
[-CC-:B------:R-:W-:Y:S01]  /*1c700*/  FFMA.FTZ R151, R151, R88.reuse, -R123.reuse ;  /* 0x0000005897977223 */ /* 0x180fe2000001087b */
[----:B------:R-:W-:-:S01]  /*1c710*/  FFMA.FTZ R122, R122, R88, -R123 ;  /* 0x000000587a7a7223 */ /* 0x000fc2000001087b */
[----:B------:R-:W3:Y:S01]  /*1c720*/  MUFU.EX2 R173, R173 ;  /* 0x000000ad00ad7308 */ /* 0x000ee20000000800 */
[----:B------:R-:W-:-:S01]  /*1c730*/  FADD.FTZ R236, R190, R236 ;  /* 0x000000ecbeec7221 */ /* 0x000fc20000010000 */
[----:B-1----:R-:W-:Y:S01]  /*1c740*/  FSEL R91, R13, RZ, P3 ;  /* 0x000000ff0d5b7208 */ /* 0x002fe20001800000 */
[----:B------:R-:W-:-:S01]  /*1c750*/  FFMA.FTZ R198, R198, R88, -R123 ;  /* 0x00000058c6c67223 */ /* 0x000fc2000001087b */
[----:B------:R-:W-:Y:S01]  /*1c760*/  FFMA.FTZ R126, R126, R88, -R123 ;  /* 0x000000587e7e7223 */ /* 0x000fe2000001087b */
[----:B------:R-:W-:-:S01]  /*1c770*/  FADD.FTZ R236, R191, R236 ;  /* 0x000000ecbfec7221 */ /* 0x000fc20000010000 */
[----:B------:R-:W-:Y:S01]  /*1c780*/  FFMA.FTZ R127, R127, R88, -R123 ;  /* 0x000000587f7f7223 */ /* 0x000fe2000001087b */
[----:B------:R-:W-:-:S01]  /*1c790*/  FADD.FTZ R91, -R91, R0 ;  /* 0x000000005b5b7221 */ /* 0x000fc20000010100 */
[----:B------:R-:W1:Y:S01]  /*1c7a0*/  MUFU.EX2 R176, R176 ;  /* 0x000000b000b07308 */ /* 0x000e620000000800 */
[----:B------:R-:W-:-:S01]  /*1c7b0*/  FADD.FTZ R236, R194, R236 ;  /* 0x000000ecc2ec7221 */ /* 0x000fc20000010000 */
[-CC-:B------:R-:W-:Y:S01]  /*1c7c0*/  FFMA.FTZ R130, R130, R88.reuse, -R123.reuse ;  /* 0x0000005882827223 */ /* 0x180fe2000001087b */
[-C--:B------:R-:W-:Y:S01]  /*1c7d0*/  FMUL.FTZ R0, R91, R88.reuse ;  /* 0x000000585b007220 */ /* 0x080fe20000410000 */
[----:B------:R-:W-:Y:S01]  /*1c7e0*/  FFMA.FTZ R131, R131, R88, -R123 ;  /* 0x0000005883837223 */ /* 0x000fe2000001087b */
[----:B------:R-:W-:-:S01]  /*1c7f0*/  FADD.FTZ R236, R195, R236 ;  /* 0x000000ecc3ec7221 */ /* 0x000fc20000010000 */
[-CC-:B------:R-:W-:Y:S01]  /*1c800*/  FFMA.FTZ R134, R134, R88.reuse, -R123.reuse ;  /* 0x0000005886867223 */ /* 0x180fe2000001087b */
[----:B------:R-:W-:-:S01]  /*1c810*/  FFMA.FTZ R135, R135, R88, -R123 ;  /* 0x0000005887877223 */ /* 0x000fc2000001087b */
[----:B------:R-:W4:Y:S01]  /*1c820*/  MUFU.EX2 R177, R177 ;  /* 0x000000b100b17308 */ /* 0x000f220000000800 */
[----:B------:R-:W-:-:S01]  /*1c830*/  FADD.FTZ R236, R168, R236 ;  /* 0x000000eca8ec7221 */ /* 0x000fc20000010000 */
[-CC-:B------:R-:W-:Y:S01]  /*1c840*/  FFMA.FTZ R106, R106, R88.reuse, -R123.reuse ;  /* 0x000000586a6a7223 */ /* 0x180fe2000001087b */
[----:B------:R-:W-:-:S01]  /*1c850*/  FFMA.FTZ R107, R107, R88, -R123 ;  /* 0x000000586b6b7223 */ /* 0x000fc2000001087b */
[----:B------:R-:W-:Y:S01]  /*1c860*/  FFMA.FTZ R93, R93, R88, -R123 ;  /* 0x000000585d5d7223 */ /* 0x000fe2000001087b */
[----:B--2---:R-:W-:-:S01]  /*1c870*/  FADD.FTZ R236, R169, R236 ;  /* 0x000000eca9ec7221 */ /* 0x004fc20000010000 */
[-CC-:B------:R-:W-:Y:S01]  /*1c880*/  FFMA.FTZ R90, R115, R88.reuse, -R123.reuse ;  /* 0x00000058735a7223 */ /* 0x180fe2000001087b */
[----:B------:R-:W-:-:S01]  /*1c890*/  FFMA.FTZ R114, R114, R88, -R123 ;  /* 0x0000005872727223 */ /* 0x000fc2000001087b */
[----:B------:R-:W2:Y:S01]  /*1c8a0*/  MUFU.EX2 R180, R180 ;  /* 0x000000b400b47308 */ /* 0x000ea20000000800 */
[----:B0-----:R-:W-:-:S01]  /*1c8b0*/  FADD.FTZ R236, R172, R236 ;  /* 0x000000ecacec7221 */ /* 0x001fc20000010000 */
[-CC-:B------:R-:W-:Y:S01]  /*1c8c0*/  FFMA.FTZ R118, R118, R88.reuse, -R123.reuse ;  /* 0x0000005876767223 */ /* 0x180fe2000001087b */
[----:B------:R-:W-:-:S01]  /*1c8d0*/  FFMA.FTZ R204, R204, R88, -R123 ;  /* 0x00000058cccc7223 */ /* 0x000fc2000001087b */
[----:B------:R-:W-:Y:S01]  /*1c8e0*/  FFMA.FTZ R206, R206, R88, -R123 ;  /* 0x00000058cece7223 */ /* 0x000fe2000001087b */
[----:B---3--:R-:W-:-:S01]  /*1c8f0*/  FADD.FTZ R236, R173, R236 ;  /* 0x000000ecadec7221 */ /* 0x008fc20000010000 */
[-CC-:B------:R-:W-:Y:S01]  /*1c900*/  FFMA.FTZ R94, R94, R88.reuse, -R123.reuse ;  /* 0x000000585e5e7223 */ /* 0x180fe2000001087b */
[----:B------:R-:W-:-:S01]  /*1c910*/  FFMA.FTZ R133, R133, R88, -R123 ;  /* 0x0000005885857223 */ /* 0x000fc2000001087b */
[----:B------:R-:W-:Y:S01]  /*1c920*/  MUFU.EX2 R184, R184 ;  /* 0x000000b800b87308 */ /* 0x000fe20000000800 */
[----:B-1----:R-:W-:-:S01]  /*1c930*/  FADD.FTZ R236, R176, R236 ;  /* 0x000000ecb0ec7221 */ /* 0x002fc20000010000 */
[-CC-:B------:R-:W-:Y:S01]  /*1c940*/  FFMA.FTZ R98, R98, R88.reuse, -R123.reuse ;  /* 0x0000005862627223 */ /* 0x180fe2000001087b */
[----:B------:R-:W-:-:S01]  /*1c950*/  FFMA.FTZ R104, R104, R88, -R123 ;  /* 0x0000005868687223 */ /* 0x000fc2000001087b */
[----:B------:R-:W-:Y:S01]  /*1c960*/  FFMA.FTZ R102, R102, R88, -R123 ;  /* 0x0000005866667223 */ /* 0x000fe2000001087b */
[----:B----4-:R-:W-:-:S01]  /*1c970*/  FADD.FTZ R236, R177, R236 ;  /* 0x000000ecb1ec7221 */ /* 0x010fc20000010000 */
[----:B------:R-:W-:-:S02]  /*1c980*/  SHF.R.U32.HI R207, RZ, 0x7, R227 ;  /* 0x00000007ffcf7819 */ /* 0x000fc400000116e3 */
[----:B------:R-:W0:Y:S01]  /*1c990*/  MUFU.EX2 R0, R0 ;  /* 0x0000000000007308 */ /* 0x000e220000000800 */
[----:B--2---:R-:W-:-:S07]  /*1c9a0*/  FADD.FTZ R236, R180, R236 ;  /* 0x000000ecb4ec7221 */ /* 0x004fce0000010000 */
[----:B------:R-:W1:Y:S08]  /*1c9b0*/  MUFU.EX2 R181, R181 ;  /* 0x000000b500b57308 */ /* 0x000e700000000800 */
        /* <DEDUP_REMOVED lines=56> */
[----:B------:R-:W-:-:S05]  /*1cd40*/  IMAD.MOV.U32 R91, RZ, RZ, -0x3ffffff0 ;  /* 0xc0000010ff5b7424 */ /* 0x000fca00078e00ff */
[----:B------:R-:W-:Y:S01]  /*1cd50*/  R2UR UR7, R91 ;  /* 0x000000005b0772ca */ /* 0x000fe200000e0000 */
[----:B------:R-:W0:Y:S01]  /*1cd60*/  MUFU.EX2 R154, R154 ;  /* 0x0000009a009a7308 */ /* 0x000e220000000800 */
[----:B-1----:R-:W-:-:S01]  /*1cd70*/  FADD.FTZ R235, R182, R235 ;  /* 0x000000ebb6eb7221 */ /* 0x002fc20000010000 */
[-CC-:B------:R-:W-:Y:S01]  /*1cd80*/  FFMA.FTZ R91, R129, R88.reuse, -R123.reuse ;  /* 0x00000058815b7223 */ /* 0x180fe2000001087b */
[----:B------:R-:W-:-:S05]  /*1cd90*/  FFMA.FTZ R123, R205, R88, -R123 ;  /* 0x00000058cd7b7223 */ /* 0x000fca000001087b */
[----:B------:R-:W1:Y:S01]  /*1cda0*/  MUFU.EX2 R155, R155 ;  /* 0x0000009b009b7308 */ /* 0x000e620000000800 */
[----:B--2---:R-:W-:-:S03]  /*1cdb0*/  FADD.FTZ R235, R183, R235 ;  /* 0x000000ebb7eb7221 */ /* 0x004fc60000010000 */
[----:B------:R-:W-:Y:S04]  /*1cdc0*/  QGMMA.64x128x32.F32.E4M3.E4M3 R24, R200, gdesc[UR4], R24, gsb0 ;  /* 0x01e00004c8187df3 */ /* 0x000fe80008000818 */
        /* <DEDUP_REMOVED lines=36> */
[----:B------:R-:W-:-:S06]  /*1d010*/  WARPGROUP.DEPBAR.LE gsb0, 0x0 ;  /* 0x00008000000079c5 */ /* 0x000fcc0000010000 */
        /* <DEDUP_REMOVED lines=75> */
[----:B0-----:R-:W-:Y:S01]  /*1d4d0*/  IADD3 R133, -R207, 0xb, RZ ;  /* 0x0000000bcf857810 */ /* 0x001fe20007ffe1ff */
[----:B--2---:R-:W-:-:S04]  /*1d4e0*/  FADD.FTZ R200, R92, R200 ;  /* 0x000000c85cc87221 */ /* 0x004fc80000010000 */
[----:B------:R0:W-:Y:S06]  /*1d4f0*/  BAR.ARV R133, 0x100 ;  /* 0x000400850000751d */ /* 0x0001ec0000002000 */
[----:B------:R-:W2:Y:S01]  /*1d500*/  MUFU.EX2 R98, R98 ;  /* 0x0000006200627308 */ /* 0x000ea20000000800 */
[----:B---3--:R-:W-:-:S01]  /*1d510*/  FADD.FTZ R201, R129, R201 ;  /* 0x000000c981c97221 */ /* 0x008fc20000010000 */
[----:B0-----:R-:W-:Y:S02]  /*1d520*/  @!P2 IMAD R133, R21, 0x8, R16 ;  /* 0x000000081585a824 */ /* 0x001fe400078e0210 */
[----:B-1----:R-:W-:-:S02]  /*1d530*/  FADD.FTZ R200, R101, R200 ;  /* 0x000000c865c87221 */ /* 0x002fc40000010000 */
[----:B------:R-:W-:Y:S02]  /*1d540*/  @!P2 VIADD R133, R133, 0x2e840 ;  /* 0x0002e8408585a836 */ /* 0x000fe40000000000 */
[----:B------:R-:W0:Y:S03]  /*1d550*/  MUFU.EX2 R96, R96 ;  /* 0x0000006000607308 */ /* 0x000e260000000800 */
[----:B------:R-:W-:-:S04]  /*1d560*/  @!P2 PRMT R133, RZ, 0x654, R133 ;  /* 0x00000654ff85a816 */ /* 0x000fc80000000085 */
[----:B------:R1:W-:Y:S01]  /*1d570*/  @!P2 SYNCS.ARRIVE.TRANS64.RED.A1T0 RZ, [R133+URZ], RZ ;  /* 0x000000ff85ffa9a7 */ /* 0x0003e2000810043f */
        /* <DEDUP_REMOVED lines=9> */
[----:B0-----:R-:W-:-:S01]  /*1d610*/  FADD.FTZ R201, R102, R201 ;  /* 0x000000c966c97221 */ /* 0x001fc20000010000 */
[----:B---3--:R-:W-:-:S03]  /*1d620*/  FADD.FTZ R236, R103, R200 ;  /* 0x000000c867ec7221 */ /* 0x008fc60000010000 */
[----:B--2---:R-:W-:Y:S01]  /*1d630*/  FADD.FTZ R235, R123, R201 ;  /* 0x000000c97beb7221 */ /* 0x004fe20000010000 */
[----:B-1----:R-:W-:Y:S06]  /*1d640*/  @!P1 BRA `(.L_x_8480) ;  /* 0x0000000000049947 */ /* 0x002fec0003800000 */
[----:B------:R-:W-:Y:S01]  /*1d650*/  BPT.TRAP 0x1 ;  /* 0x000000040000795c */ /* 0x000fe20000300000 */
.L_x_8480:
[----:B------:R-:W2:Y:S02]  /*1d660*/  LDL R133, [R1+0x5c] ;  /* 0x00005c0001857983 */ /* 0x000ea40000100800 */
[----:B--2---:R-:W-:Y:S01]  /*1d670*/  R2UR UR4, R133 ;  /* 0x00000000850472ca */ /* 0x004fe200000e0000 */
[----:B------:R-:W-:Y:S02]  /*1d680*/  IMAD R133, R231, 0x8, R16 ;  /* 0x00000008e7857824 */ /* 0x000fe400078e0210 */
[----:B------:R-:W2:Y:S01]  /*1d690*/  LDL R231, [R1+0x3c] ;  /* 0x00003c0001e77983 */ /* 0x000ea20000100800 */
        /* <DEDUP_REMOVED lines=9> */
[----:B------:R-:W-:Y:S01]  /*1d730*/  IMAD.U32 R200, RZ, RZ, UR4 ;  /* 0x00000004ffc87e24 */ /* 0x000fe2000f8e00ff */
        /* <DEDUP_REMOVED lines=115> */
[----:B------:R-:W-:-:S02]  /*1de70*/  IMAD.MOV.U32 R3, RZ, RZ, R14 ;  /* 0x000000ffff037224 */ /* 0x000fc400078e000e */
[----:B------:R-:W-:Y:S01]  /*1de80*/  IMAD.MOV.U32 R12, RZ, RZ, R234 ;  /* 0x000000ffff0c7224 */ /* 0x000fe200078e00ea */
[C---:B--2---:R-:W-:Y:S01]  /*1de90*/  ISETP.GT.AND P2, PT, R20.reuse, R231, PT ;  /* 0x000000e71400720c */ /* 0x044fe20003f44270 */
[----:B------:R-:W-:Y:S02]  /*1dea0*/  VIADD R20, R20, 0xffffffff ;  /* 0xffffffff14147836 */ /* 0x000fe40000000000 */
[----:B------:R-:W-:-:S10]  /*1deb0*/  IMAD.MOV.U32 R231, RZ, RZ, R21 ;  /* 0x000000ffffe77224 */ /* 0x000fd400078e0015 */
[----:B0-----:R-:W-:Y:S05]  /*1dec0*/  @P2 BRA `(.L_x_8481) ;  /* 0xffffffa000b02947 */ /* 0x001fea000383ffff */
[----:B------:R-:W-:-:S07]  /*1ded0*/  IMAD.MOV.U32 R231, RZ, RZ, R21 ;  /* 0x000000ffffe77224 */ /* 0x000fce00078e0015 */
.L_x_8470:
[----:B------:R-:W2:Y:S02]  /*1dee0*/  LDL R0, [R1+0x58] ;  /* 0x0000580001007983 */ /* 0x000ea40000100800 */
[----:B--2---:R-:W-:-:S13]  /*1def0*/  ISETP.GE.AND P0, PT, R20, R0, PT ;  /* 0x000000001400720c */ /* 0x004fda0003f06270 */
[----:B------:R-:W-:Y:S05]  /*1df00*/  @!P0 BRA `(.L_x_8482) ;  /* 0x0000004c00808947 */ /* 0x000fea0003800000 */
[----:B------:R-:W-:Y:S02]  /*1df10*/  IMAD.MOV.U32 R21, RZ, RZ, R13 ;  /* 0x000000ffff157224 */ /* 0x000fe400078e000d */
[----:B------:R-:W-:Y:S02]  /*1df20*/  IMAD.MOV.U32 R0, RZ, RZ, R14 ;  /* 0x000000ffff007224 */ /* 0x000fe400078e000e */
[----:B------:R-:W-:Y:S02]  /*1df30*/  IMAD.MOV.U32 R237, RZ, RZ, R234 ;  /* 0x000000ffffed7224 */ /* 0x000fe400078e00ea */
[----:B------:R-:W-:-:S07]  /*1df40*/  IMAD.MOV.U32 R3, RZ, RZ, R231 ;  /* 0x000000ffff037224 */ /* 0x000fce00078e00e7 */
.L_x_8493:
[----:B------:R-:W2:Y:S01]  /*1df50*/  LDL R12, [R1+0x44] ;  /* 0x00004400010c7983 */ /* 0x000ea20000100800 */
[----:B------:R-:W-:Y:S01]  /*1df60*/  VIADD R231, R3, 0x1 ;  /* 0x0000000103e77836 */ /* 0x000fe20000000000 */
[----:B------:R-:W-:Y:S05]  /*1df70*/  YIELD ;  /* 0x0000000000007946 */ /* 0x000fea0003800000 */
[----:B------:R-:W-:-:S04]  /*1df80*/  ISETP.NE.AND P0, PT, R231, 0x2, PT ;  /* 0x00000002e700780c */ /* 0x000fc80003f05270 */
[----:B------:R-:W-:Y:S02]  /*1df90*/  SEL R234, RZ, 0x1, P0 ;  /* 0x00000001ffea7807 */ /* 0x000fe40000000000 */
[----:B------:R-:W-:Y:S02]  /*1dfa0*/  SEL R231, R231, RZ, P0 ;  /* 0x000000ffe7e77207 */ /* 0x000fe40000000000 */
[----:B------:R-:W-:Y:S02]  /*1dfb0*/  LOP3.LUT R234, R237, R234, RZ, 0x3c, !PT ;  /* 0x000000eaedea7212 */ /* 0x000fe400078e3cff */
[----:B--2---:R-:W-:-:S13]  /*1dfc0*/  ISETP.NE.AND P2, PT, R12, RZ, PT ;  /* 0x000000ff0c00720c */ /* 0x004fda0003f45270 */
[----:B------:R-:W-:Y:S05]  /*1dfd0*/  @P2 BRA `(.L_x_8483) ;  /* 0x0000000000302947 */ /* 0x000fea0003800000 */
[----:B------:R-:W-:Y:S05]  /*1dfe0*/  @!P1 BRA `(.L_x_8484) ;  /* 0x0000000000049947 */ /* 0x000fea0003800000 */
[----:B------:R-:W-:Y:S01]  /*1dff0*/  BPT.TRAP 0x1 ;  /* 0x000000040000795c */ /* 0x000fe20000300000 */
.L_x_8484:
[----:B------:R-:W-:Y:S01]  /*1e000*/  IMAD R12, R231, 0x8, R16 ;  /* 0x00000008e70c7824 */ /* 0x000fe200078e0210 */
[----:B------:R-:W-:-:S04]  /*1e010*/  SHF.L.U32 R13, R234, 0x1f, RZ ;  /* 0x0000001fea0d7819 */ /* 0x000fc800000006ff */
[----:B------:R0:W1:Y:S01]  /*1e020*/  SYNCS.PHASECHK.TRANS64.TRYWAIT P0, [R12+URZ+0x2e830], R13 ;  /* 0x02e8300d0c0075a7 */ /* 0x000062000800017f */
[----:B------:R-:W-:Y:S05]  /*1e030*/  @!P1 BRA `(.L_x_8485) ;  /* 0x0000000000049947 */ /* 0x000fea0003800000 */
[----:B------:R-:W-:Y:S01]  /*1e040*/  BPT.TRAP 0x1 ;  /* 0x000000040000795c */ /* 0x000fe20000300000 */
.L_x_8485:
[----:B------:R-:W-:Y:S04]  /*1e050*/  BSSY B0, `(.L_x_8483) ;  /* 0x0000004000007945 */ /* 0x000fe80003800000 */
[----:B-1----:R-:W-:Y:S05]  /*1e060*/  @P0 BRA `(.L_x_8486) ;  /* 0x0000000000080947 */ /* 0x002fea0003800000 */
[----:B------:R-:W1:Y:S02]  /*1e070*/  SYNCS.PHASECHK.TRANS64.TRYWAIT P0, [R12+URZ+0x2e830], R13 ;  /* 0x02e8300d0c0075a7 */ /* 0x000e64000800017f */
[----:B-1----:R-:W-:Y:S05]  /*1e080*/  @!P0 BRA `(.L_x_8487) ;  /* 0x0000012800ec8947 */ /* 0x002fea0003800000 */
.L_x_8486:
[----:B------:R-:W-:Y:S05]  /*1e090*/  BSYNC B0 ;  /* 0x0000000000007941 */ /* 0x000fea0003800000 */
.L_x_8483:
[----:B01----:R-:W2:Y:S01]  /*1e0a0*/  LDL R12, [R1+0x48] ;  /* 0x00004800010c7983 */ /* 0x003ea20000100800 */
[----:B------:R-:W-:Y:S05]  /*1e0b0*/  WARPSYNC.ALL ;  /* 0x0000000000007948 */ /* 0x000fea0003800000 */
[----:B------:R-:W0:Y:S01]  /*1e0c0*/  S2R R14, SR_TID.X ;  /* 0x00000000000e7919 */ /* 0x000e220000002100 */
[----:B------:R-:W-:Y:S01]  /*1e0d0*/  IMAD.MOV.U32 R13, RZ, RZ, 0x40000040 ;  /* 0x40000040ff0d7424 */ /* 0x000fe200078e00ff */
[C---:B------:R-:W-:Y:S01]  /*1e0e0*/  R2UR UR24, R4.reuse ;  /* 0x00000000041872ca */ /* 0x040fe200000e0000 */
[----:B------:R-:W-:Y:S01]  /*1e0f0*/  IMAD.MOV.U32 R15, RZ, RZ, 0x40000040 ;  /* 0x40000040ff0f7424 */ /* 0x000fe200078e00ff */
[----:B------:R-:W-:Y:S01]  /*1e100*/  R2UR UR25, R5 ;  /* 0x00000000051972ca */ /* 0x000fe200000e0000 */
[----:B------:R-:W-:Y:S01]  /*1e110*/  IMAD.MOV.U32 R91, RZ, RZ, 0x40000040 ;  /* 0x40000040ff5b7424 */ /* 0x000fe200078e00ff */
[----:B------:R-:W-:Y:S01]  /*1e120*/  R2UR UR27, R13 ;  /* 0x000000000d1b72ca */ /* 0x000fe200000e0000 */
        /* <DEDUP_REMOVED lines=8> */
[C---:B------:R-:W-:Y:S01]  /*1e1b0*/  R2UR UR32, R4.reuse ;  /* 0x00000000042072ca */ /* 0x040fe200000e0000 */
[----:B------:R-:W-:Y:S01]  /*1e1c0*/  STL [R1+0xf0], R23 ;  /* 0x0000f01701007387 */ /* 0x000fe20000100800 */
[----:B------:R-:W-:Y:S02]  /*1e1d0*/  R2UR UR33, R5 ;  /* 0x00000000052172ca */ /* 0x000fe400000e0000 */
[----:B------:R-:W-:Y:S01]  /*1e1e0*/  R2UR UR39, R89 ;  /* 0x00000000592772ca */ /* 0x000fe200000e0000 */
[----:B------:R-:W-:Y:S01]  /*1e1f0*/  STL [R1+0xec], R22 ;  /* 0x0000ec1601007387 */ /* 0x000fe20000100800 */
[----:B------:R-:W-:Y:S02]  /*1e200*/  R2UR UR36, R4 ;  /* 0x00000000042472ca */ /* 0x000fe400000e0000 */
[----:B------:R-:W-:Y:S01]  /*1e210*/  R2UR UR37, R5 ;  /* 0x00000000052572ca */ /* 0x000fe200000e0000 */
[----:B------:R-:W-:Y:S01]  /*1e220*/  STL [R1+0xe8], R21 ;  /* 0x0000e81501007387 */ /* 0x000fe20000100800 */
[----:B------:R-:W-:-:S02]  /*1e230*/  R2UR UR47, R15 ;  /* 0x000000000f2f72ca */ /* 0x000fc400000e0000 */
[C---:B------:R-:W-:Y:S01]  /*1e240*/  R2UR UR44, R4.reuse ;  /* 0x00000000042c72ca */ /* 0x040fe200000e0000 */
[----:B------:R-:W-:Y:S01]  /*1e250*/  STL [R1+0xe4], R20 ;  /* 0x0000e41401007387 */ /* 0x000fe20000100800 */
[----:B------:R-:W-:Y:S02]  /*1e260*/  R2UR UR45, R5 ;  /* 0x00000000052d72ca */ /* 0x000fe400000e0000 */
[----:B0-----:R-:W-:Y:S01]  /*1e270*/  SHF.R.U32.HI R14, RZ, 0x7, R14 ;  /* 0x00000007ff0e7819 */ /* 0x001fe2000001160e */
[----:B------:R-:W-:Y:S01]  /*1e280*/  STL [R1+0xe0], R19 ;  /* 0x0000e01301007387 */ /* 0x000fe20000100800 */
[----:B------:R-:W-:Y:S02]  /*1e290*/  R2UR UR55, R89 ;  /* 0x00000000593772ca */ /* 0x000fe400000e0000 */
        /* <DEDUP_REMOVED lines=13> */
[C---:B------:R-:W-:Y:S01]  /*1e370*/  R2UR UR13, R89.reuse ;  /* 0x00000000590d72ca */ /* 0x040fe200000e0000 */
[----:B------:R-:W-:Y:S01]  /*1e380*/  STL [R1+0xd4], R16 ;  /* 0x0000d41001007387 */ /* 0x000fe20000100800 */
[----:B------:R-:W-:Y:S02]  /*1e390*/  R2UR UR23, R89 ;  /* 0x00000000591772ca */ /* 0x000fe400000e0000 */
[----:B------:R-:W-:Y:S01]  /*1e3a0*/  R2UR UR5, R91 ;  /* 0x000000005b0572ca */ /* 0x000fe200000e0000 */
[----:B------:R1:W-:Y:S01]  /*1e3b0*/  STL [R1+0xd0], R3 ;  /* 0x0000d00301007387 */ /* 0x0003e20000100800 */
[----:B------:R-:W-:Y:S01]  /*1e3c0*/  IMAD.MOV.U32 R91, RZ, RZ, 0x40000040 ;  /* 0x40000040ff5b7424 */ /* 0x000fe200078e00ff */
[----:B------:R-:W-:Y:S02]  /*1e3d0*/  R2UR UR59, R13 ;  /* 0x000000000d3b72ca */ /* 0x000fe400000e0000 */
[----:B------:R3:W-:Y:S02]  /*1e3e0*/  STL [R1+0xcc], R2 ;  /* 0x0000cc0201007387 */ /* 0x0007e40000100800 */
[----:B------:R-:W-:Y:S01]  /*1e3f0*/  R2UR UR43, R91 ;  /* 0x000000005b2b72ca */ /* 0x000fe200000e0000 */
[----:B------:R-:W-:Y:S01]  /*1e400*/  WARPGROUP.ARRIVE ;  /* 0x00000000000079c5 */ /* 0x000fe20000000000 */
[----:B-1----:R-:W-:Y:S01]  /*1e410*/  MOV R3, UR7 ;  /* 0x0000000700037c02 */ /* 0x002fe20008000f00 */
[----:B------:R-:W-:Y:S01]  /*1e420*/  UMOV UR7, UR11 ;  /* 0x0000000b00077c82 */ /* 0x000fe20008000000 */
[----:B------:R-:W-:-:S02]  /*1e430*/  R2UR UR11, R15 ;  /* 0x000000000f0b72ca */ /* 0x000fc400000e0000 */
[----:B------:R-:W-:Y:S01]  /*1e440*/  MOV R23, UR7 ;  /* 0x0000000700177c02 */ /* 0x000fe20008000f00 */
[----:B------:R-:W-:Y:S01]  /*1e450*/  UMOV UR7, UR17 ;  /* 0x0000001100077c82 */ /* 0x000fe20008000000 */
[----:B------:R-:W-:-:S09]  /*1e460*/  R2UR UR17, R5 ;  /* 0x00000000051172ca */ /* 0x000fd200000e0000 */
[----:B------:R-:W-:Y:S01]  /*1e470*/  MOV R17, UR11 ;  /* 0x0000000b00117c02 */ /* 0x000fe20008000f00 */
[----:B------:R-:W-:Y:S01]  /*1e480*/  UMOV UR11, UR15 ;  /* 0x0000000f000b7c82 */ /* 0x000fe20008000000 */
[----:B------:R-:W-:Y:S01]  /*1e490*/  R2UR UR15, R89 ;  /* 0x00000000590f72ca */ /* 0x000fe200000e0000 */
[----:B------:R-:W-:Y:S01]  /*1e4a0*/  IMAD.MOV.U32 R89, RZ, RZ, 0x40000040 ;  /* 0x40000040ff597424 */ /* 0x000fe200078e00ff */
[----:B------:R-:W-:Y:S01]  /*1e4b0*/  MOV R25, UR11 ;  /* 0x0000000b00197c02 */ /* 0x000fe20008000f00 */
[----:B------:R-:W-:Y:S01]  /*1e4c0*/  UMOV UR11, UR13 ;  /* 0x0000000d000b7c82 */ /* 0x000fe20008000000 */
[----:B------:R-:W-:-:S09]  /*1e4d0*/  R2UR UR13, R11 ;  /* 0x000000000b0d72ca */ /* 0x000fd200000e0000 */
[----:B------:R-:W-:Y:S01]  /*1e4e0*/  MOV R19, UR15 ;  /* 0x0000000f00137c02 */ /* 0x000fe20008000f00 */
[----:B------:R-:W-:Y:S01]  /*1e4f0*/  UMOV UR15, UR19 ;  /* 0x00000013000f7c82 */ /* 0x000fe20008000000 */
[----:B------:R-:W-:Y:S02]  /*1e500*/  R2UR UR19, R15 ;  /* 0x000000000f1372ca */ /* 0x000fe400000e0000 */
[----:B------:R-:W-:Y:S01]  /*1e510*/  MOV R96, UR15 ;  /* 0x0000000f00607c02 */ /* 0x000fe20008000f00 */
[----:B------:R-:W-:Y:S01]  /*1e520*/  UMOV UR15, UR9 ;  /* 0x00000009000f7c82 */ /* 0x000fe20008000000 */
[----:B------:R-:W-:-:S09]  /*1e530*/  R2UR UR9, R11 ;  /* 0x000000000b0972ca */ /* 0x000fd200000e0000 */
[----:B------:R-:W-:Y:S01]  /*1e540*/  MOV R21, UR19 ;  /* 0x0000001300157c02 */ /* 0x000fe20008000f00 */
[----:B------:R-:W-:Y:S02]  /*1e550*/  UMOV UR19, UR21 ;  /* 0x0000001500137c82 */ /* 0x000fe40008000000 */
[----:B------:R-:W-:Y:S01]  /*1e560*/  MOV R94, UR19 ;  /* 0x00000013005e7c02 */ /* 0x000fe20008000f00 */
[----:B------:R-:W-:Y:S01]  /*1e570*/  UMOV UR19, UR5 ;  /* 0x0000000500137c82 */ /* 0x000fe20008000000 */
[----:B------:R-:W-:Y:S01]  /*1e580*/  R2UR UR5, R11 ;  /* 0x000000000b0572ca */ /* 0x000fe200000e0000 */
[----:B--2---:R-:W-:-:S04]  /*1e590*/  IMAD R12, R231, 0x700, R12 ;  /* 0x00000700e70c7824 */ /* 0x004fc800078e020c */
[C---:B------:R-:W-:Y:S01]  /*1e5a0*/  VIADD R90, R12.reuse, 0x200 ;  /* 0x000002000c5a7836 */ /* 0x040fe20000000000 */
[C---:B------:R-:W-:Y:S01]  /*1e5b0*/  R2UR UR26, R12.reuse ;  /* 0x000000000c1a72ca */ /* 0x040fe200000e0000 */
[C---:B------:R-:W-:Y:S01]  /*1e5c0*/  VIADD R88, R12.reuse, 0x300 ;  /* 0x000003000c587836 */ /* 0x040fe20000000000 */
        /* <DEDUP_REMOVED lines=20> */
[----:B------:R-:W-:Y:S01]  /*1e710*/  IMAD.MOV.U32 R15, RZ, RZ, 0x40000040 ;  /* 0x40000040ff0f7424 */ /* 0x000fe200078e00ff */
[----:B------:R-:W-:-:S02]  /*1e720*/  IADD3 R14, R12, 0x202, RZ ;  /* 0x000002020c0e7810 */ /* 0x000fc40007ffe0ff */
        /* <DEDUP_REMOVED lines=10> */
[----:B------:R-:W-:-:S04]  /*1e7d0*/  VIADD R14, R12, 0x104 ;  /* 0x000001040c0e7836 */ /* 0x000fc80000000000 */
[----:B---3--:R-:W-:-:S04]  /*1e7e0*/  MOV R2, UR6 ;  /* 0x0000000600027c02 */ /* 0x008fc80008000f00 */
[----:B------:R-:W-:Y:S01]  /*1e7f0*/  UMOV UR6, UR10 ;  /* 0x0000000a00067c82 */ /* 0x000fe20008000000 */
[----:B------:R-:W-:Y:S01]  /*1e800*/  R2UR UR10, R14 ;  /* 0x000000000e0a72ca */ /* 0x000fe200000e0000 */
[----:B------:R-:W-:Y:S01]  /*1e810*/  VIADD R14, R12, 0x304 ;  /* 0x000003040c0e7836 */ /* 0x000fe20000000000 */
[----:B------:R-:W-:Y:S01]  /*1e820*/  MOV R22, UR6 ;  /* 0x0000000600167c02 */ /* 0x000fe20008000f00 */
[----:B------:R-:W-:Y:S01]  /*1e830*/  UMOV UR6, UR16 ;  /* 0x0000001000067c82 */ /* 0x000fe20008000000 */
[----:B------:R-:W-:-:S09]  /*1e840*/  R2UR UR16, R4 ;  /* 0x00000000041072ca */ /* 0x000fd200000e0000 */
[----:B------:R-:W-:Y:S01]  /*1e850*/  MOV R16, UR10 ;  /* 0x0000000a00107c02 */ /* 0x000fe20008000f00 */
        /* <DEDUP_REMOVED lines=19> */
[----:B------:R-:W-:Y:S01]  /*1e990*/  UMOV UR14, UR8 ;  /* 0x00000008000e7c82 */ /* 0x000fe20008000000 */
[----:B------:R-:W-:-:S02]  /*1e9a0*/  IADD3 R14, R12, 0x6, RZ ;  /* 0x000000060c0e7810 */ /* 0x000fc40007ffe0ff */
[----:B------:R-:W-:Y:S01]  /*1e9b0*/  R2UR UR31, R89 ;  /* 0x00000000591f72ca */ /* 0x000fe200000e0000 */
[----:B------:R-:W-:Y:S01]  /*1e9c0*/  IMAD.MOV.U32 R89, RZ, RZ, 0x40000040 ;  /* 0x40000040ff597424 */ /* 0x000fe200078e00ff */
[C---:B------:R-:W-:Y:S02]  /*1e9d0*/  R2UR UR8, R10.reuse ;  /* 0x000000000a0872ca */ /* 0x040fe400000e0000 */
[----:B------:R-:W-:Y:S01]  /*1e9e0*/  MOV R20, UR18 ;  /* 0x0000001200147c02 */ /* 0x000fe20008000f00 */
[----:B------:R-:W-:Y:S02]  /*1e9f0*/  UMOV UR18, UR20 ;  /* 0x0000001400127c82 */ /* 0x000fe40008000000 */
[----:B------:R-:W-:Y:S01]  /*1ea00*/  MOV R93, UR18 ;  /* 0x00000012005d7c02 */ /* 0x000fe20008000f00 */
[----:B------:R-:W-:Y:S01]  /*1ea10*/  UMOV UR18, UR4 ;  /* 0x0000000400127c82 */ /* 0x000fe20008000000 */
[----:B------:R-:W-:-:S03]  /*1ea20*/  R2UR UR4, R10 ;  /* 0x000000000a0472ca */ /* 0x000fc600000e0000 */
        /* <DEDUP_REMOVED lines=17> */
[----:B------:R-:W-:Y:S02]  /*1eb40*/  WARPGROUP.DEPBAR.LE gsb0, 0x0 ;  /* 0x00008000000079c5 */ /* 0x000fe40000010000 */
[----:B------:R-:W-:-:S06]  /*1eb50*/  WARPGROUP.ARRIVE ;  /* 0x00000000000079c5 */ /* 0x000fcc0000000000 */
[----:B------:R-:W-:Y:S01]  /*1eb60*/  QGMMA.64x32x32.F32.E4M3.E4M3 R120, gdesc[UR44], RZ, !UPT, gsb0 ;  /* 0x006000002c7879f3 */ /* 0x000fe2000c0008ff */
[----:B------:R-:W-:Y:S01]  /*1eb70*/  R2UR UR46, R14 ;  /* 0x000000000e2e72ca */ /* 0x000fe200000e0000 */
[C---:B------:R-:W-:Y:S01]  /*1eb80*/  VIADD R14, R12.reuse, 0x506 ;  /* 0x000005060c0e7836 */ /* 0x040fe20000000000 */
[----:B------:R-:W-:Y:S01]  /*1eb90*/  R2UR UR47, R15 ;  /* 0x000000000f2f72ca */ /* 0x000fe200000e0000 */
[----:B------:R-:W-:Y:S01]  /*1eba0*/  VIADD R12, R12, 0x606 ;  /* 0x000006060c0c7836 */ /* 0x000fe20000000000 */
[----:B------:R-:W-:-:S04]  /*1ebb0*/  MOV R15, 0x40000040 ;  /* 0x40000040000f7802 */ /* 0x000fc80000000f00 */
[----:B------:R-:W-:Y:S01]  /*1ebc0*/  R2UR UR58, R12 ;  /* 0x000000000c3a72ca */ /* 0x000fe200000e0000 */
[----:B------:R-:W-:Y:S01]  /*1ebd0*/  IMAD.MOV.U32 R12, RZ, RZ, R94 ;  /* 0x000000ffff0c7224 */ /* 0x000fe200078e005e */
        /* <DEDUP_REMOVED lines=141> */
.L_x_8489:
[----:B------:R-:W-:Y:S01]  /*1f4b0*/  SHF.L.U32 R12, R237, 0x1f, RZ ;  /* 0x0000001fed0c7819 */ /* 0x000fe200000006ff */
[----:B-----5:R-:W-:-:S04]  /*1f4c0*/  IMAD R13, R3, 0x8, R16 ;  /* 0x00000008030d7824 */ /* 0x020fc800078e0210 */
[----:B------:R0:W1:Y:S01]  /*1f4d0*/  SYNCS.PHASECHK.TRANS64.TRYWAIT P0, [R13+URZ+0x2e850], R12 ;  /* 0x02e8500c0d0075a7 */ /* 0x000062000800017f */
[----:B------:R-:W-:Y:S05]  /*1f4e0*/  @!P1 BRA `(.L_x_8490) ;  /* 0x0000000000049947 */ /* 0x000fea0003800000 */
[----:B------:R-:W-:Y:S01]  /*1f4f0*/  BPT.TRAP 0x1 ;  /* 0x000000040000795c */ /* 0x000fe20000300000 */
.L_x_8490:
[----:B-1----:R-:W-:Y:S05]  /*1f500*/  @P0 BRA `(.L_x_8488) ;  /* 0x0000000000080947 */ /* 0x002fea0003800000 */
[----:B------:R-:W1:Y:S02]  /*1f510*/  SYNCS.PHASECHK.TRANS64.TRYWAIT P0, [R13+URZ+0x2e850], R12 ;  /* 0x02e8500c0d0075a7 */ /* 0x000e64000800017f */
[----:B-1----:R-:W-:Y:S05]  /*1f520*/  @!P0 BRA `(.L_x_8491) ;  /* 0x0000011400d88947 */ /* 0x002fea0003800000 */
.L_x_8488:
[----:B01---5:R-:W-:Y:S01]  /*1f530*/  VIADD R12, R16, 0x400 ;  /* 0x00000400100c7836 */ /* 0x023fe20000000000 */
        /* <DEDUP_REMOVED lines=34> */
[----:B------:R-:W-:Y:S01]  /*1f760*/  FMUL.FTZ R153, R2, R153 ;  /* 0x0000009902997220 */ /* 0x000fe20000410000 */
[----:B------:R-:W-:Y:S01]  /*1f770*/  R2UR UR7, R15 ;  /* 0x000000000f0772ca */ /* 0x000fe200000e0000 */
[----:B------:R-:W-:Y:S01]  /*1f780*/  IMAD.MOV.U32 R15, RZ, RZ, -0x3ffffff0 ;  /* 0xc0000010ff0f7424 */ /* 0x000fe200078e00ff */
[----:B------:R-:W-:Y:S01]  /*1f790*/  IADD3 R14, R12, 0x200, RZ ;  /* 0x000002000c0e7810 */ /* 0x000fe20007ffe0ff */
        /* <DEDUP_REMOVED lines=85> */
[----:B------:R-:W-:Y:S01]  /*1fcf0*/  FMUL.FTZ R103, R2, R103 ;  /* 0x0000006702677220 */ /* 0x000fe20000410000 */
[----:B------:R-:W-:-:S02]  /*1fd00*/  ULDC UR4, c[0x0][0x988] ;  /* 0x0002620000047ab9 */ /* 0x000fc40000000800 */
        /* <DEDUP_REMOVED lines=10> */
[----:B------:R-:W-:Y:S01]  /*1fdb0*/  QGMMA.64x128x32.F32.E4M3.E4M3 R24, R220, gdesc[UR4], R24, gsb0 ;  /* 0x01e00004dc187df3 */ /* 0x000fe20008000818 */
        /* <DEDUP_REMOVED lines=9> */
[----:B------:R-:W0:Y:S01]  /*1fe50*/  S2R R227, SR_TID.X ;  /* 0x0000000000e37919 */ /* 0x000e220000002100 */
[----:B------:R-:W-:-:S06]  /*1fe60*/  ISETP.NE.AND P0, PT, R226, RZ, PT ;  /* 0x000000ffe200720c */ /* 0x000fcc0003f05270 */
        /* <DEDUP_REMOVED lines=57> */
[----:B------:R-:W-:Y:S01]  /*20200*/  FMUL.FTZ R194, R2, R195 ;  /* 0x000000c302c27220 */ /* 0x000fe20000410000 */
[----:B------:R-:W-:Y:S01]  /*20210*/  R2UR UR6, R14 ;  /* 0x000000000e0672ca */ /* 0x000fe200000e0000 */
[----:B------:R-:W1:Y:S01]  /*20220*/  MUFU.TANH R185, R185 ;  /* 0x000000b900b97308 */ /* 0x000e620000002400 */
[C---:B------:R-:W-:Y:S01]  /*20230*/  FMUL.FTZ R195, R2.reuse, R196 ;  /* 0x000000c402c37220 */ /* 0x040fe20000410000 */
[C---:B------:R-:W-:Y:S01]  /*20240*/  FMUL.FTZ R196, R2.reuse, R197 ;  /* 0x000000c502c47220 */ /* 0x040fe20000410000 */
[C---:B------:R-:W-:Y:S01]  /*20250*/  FMUL.FTZ R197, R2.reuse, R198 ;  /* 0x000000c602c57220 */ /* 0x040fe20000410000 */
[C---:B------:R-:W-:Y:S01]  /*20260*/  FMUL.FTZ R198, R2.reuse, R199 ;  /* 0x000000c702c67220 */ /* 0x040fe20000410000 */
[----:B------:R-:W-:-:S03]  /*20270*/  FMUL.FTZ R199, R2, R88 ;  /* 0x0000005802c77220 */ /* 0x000fc60000410000 */
        /* <DEDUP_REMOVED lines=29> */
[----:B--2---:R-:W-:-:S04]  /*20450*/  FMNMX.FTZ R13, R196, R13, !PT ;  /* 0x0000000dc40d7209 */ /* 0x004fc80007810000 */
[----:B------:R-:W-:Y:S01]  /*20460*/  FMNMX.FTZ R13, R168, R13, !PT ;  /* 0x0000000da80d7209 */ /* 0x000fe20007810000 */
[----:B------:R-:W-:Y:S02]  /*20470*/  WARPGROUP.DEPBAR.LE gsb0, 0x0 ;  /* 0x00008000000079c5 */ /* 0x000fe40000010000 */
[----:B------:R-:W-:Y:S01]  /*20480*/  WARPGROUP.ARRIVE ;  /* 0x00000000000079c5 */ /* 0x000fe20000000000 */
[----:B0-----:R-:W-:Y:S01]  /*20490*/  FMNMX.FTZ R14, R198, R14, !PT ;  /* 0x0000000ec60e7209 */ /* 0x001fe20007810000 */
[----:B------:R-:W-:Y:S01]  /*204a0*/  MUFU.TANH R131, R131 ;  /* 0x0000008300837308 */ /* 0x000fe20000002400 */
[----:B------:R-:W-:Y:S02]  /*204b0*/  FMNMX.FTZ R13, R169, R13, !PT ;  /* 0x0000000da90d7209 */ /* 0x000fe40007810000 */
[----:B------:R-:W-:Y:S01]  /*204c0*/  FMNMX.FTZ R14, R170, R14, !PT ;  /* 0x0000000eaa0e7209 */ /* 0x000fe20007810000 */
[----:B------:R-:W-:Y:S01]  /*204d0*/  QGMMA.64x128x32.F32.E4M3.E4M3 R24, R208, gdesc[UR4], R24, gsb0 ;  /* 0x01e00004d0187df3 */ /* 0x000fe20008000818 */
        /* <DEDUP_REMOVED lines=32> */
[----:B------:R-:W4:Y:S01]  /*206e0*/  MUFU.TANH R105, R105 ;  /* 0x0000006900697308 */ /* 0x000f220000002400 */
        /* <DEDUP_REMOVED lines=35> */
[----:B-1----:R-:W-:-:S02]  /*20920*/  FMNMX.FTZ R13, R129, R13, !PT ;  /* 0x0000000d810d7209 */ /* 0x002fc40007810000 */
[----:B------:R-:W-:Y:S02]  /*20930*/  FMNMX.FTZ R14, R130, R14, !PT ;  /* 0x0000000e820e7209 */ /* 0x000fe40007810000 */
[----:B0-----:R-:W-:Y:S02]  /*20940*/  FMNMX.FTZ R13, R132, R13, !PT ;  /* 0x0000000d840d7209 */ /* 0x001fe40007810000 */
[----:B------:R-:W-:Y:S01]  /*20950*/  FMNMX.FTZ R14, R131, R14, !PT ;  /* 0x0000000e830e7209 */ /* 0x000fe20007810000 */
[----:B------:R-:W0:Y:S01]  /*20960*/  MUFU.TANH R113, R113 ;  /* 0x0000007100717308 */ /* 0x000e220000002400 */
[----:B--2---:R-:W-:Y:S02]  /*20970*/  FMNMX.FTZ R13, R133, R13, !PT ;  /* 0x0000000d850d7209 */ /* 0x004fe40007810000 */
[----:B------:R-:W-:Y:S02]  /*20980*/  FMNMX.FTZ R14, R134, R14, !PT ;  /* 0x0000000e860e7209 */ /* 0x000fe40007810000 */
[----:B---3--:R-:W-:-:S02]  /*20990*/  FMNMX.FTZ R13, R104, R13, !PT ;  /* 0x0000000d680d7209 */ /* 0x008fc40007810000 */
[----:B------:R-:W-:Y:S01]  /*209a0*/  FMNMX.FTZ R14, R135, R14, !PT ;  /* 0x0000000e870e7209 */ /* 0x000fe20007810000 */
[----:B------:R-:W1:Y:S01]  /*209b0*/  MUFU.TANH R115, R115 ;  /* 0x0000007300737308 */ /* 0x000e620000002400 */
[----:B----4-:R-:W-:Y:S02]  /*209c0*/  FMNMX.FTZ R13, R105, R13, !PT ;  /* 0x0000000d690d7209 */ /* 0x010fe40007810000 */
[----:B------:R-:W-:Y:S02]  /*209d0*/  FMNMX.FTZ R14, R106, R14, !PT ;  /* 0x0000000e6a0e7209 */ /* 0x000fe40007810000 */
[----:B------:R-:W-:Y:S02]  /*209e0*/  FMNMX.FTZ R13, R108, R13, !PT ;  /* 0x0000000d6c0d7209 */ /* 0x000fe40007810000 */
[----:B------:R-:W-:Y:S01]  /*209f0*/  FMNMX.FTZ R14, R107, R14, !PT ;  /* 0x0000000e6b0e7209 */ /* 0x000fe20007810000 */
[----:B------:R-:W2:Y:S01]  /*20a00*/  MUFU.TANH R116, R116 ;  /* 0x0000007400747308 */ /* 0x000ea20000002400 */
[----:B------:R-:W-:-:S02]  /*20a10*/  FMNMX.FTZ R13, R109, R13, !PT ;  /* 0x0000000d6d0d7209 */ /* 0x000fc40007810000 */
[----:B------:R-:W-:Y:S02]  /*20a20*/  FMNMX.FTZ R14, R110, R14, !PT ;  /* 0x0000000e6e0e7209 */ /* 0x000fe40007810000 */
[----:B------:R-:W-:Y:S02]  /*20a30*/  FMNMX.FTZ R13, R112, R13, !PT ;  /* 0x0000000d700d7209 */ /* 0x000fe40007810000 */
[----:B------:R-:W-:Y:S01]  /*20a40*/  FMNMX.FTZ R14, R111, R14, !PT ;  /* 0x0000000e6f0e7209 */ /* 0x000fe20007810000 */
[----:B------:R-:W3:Y:S01]  /*20a50*/  MUFU.TANH R118, R118 ;  /* 0x0000007600767308 */ /* 0x000ee20000002400 */
[----:B0-----:R-:W-:Y:S01]  /*20a60*/  FMNMX.FTZ R13, R113, R13, !PT ;  /* 0x0000000d710d7209 */ /* 0x001fe20007810000 */
[----:B------:R-:W-:Y:S02]  /*20a70*/  WARPGROUP.DEPBAR.LE gsb0, 0x0 ;  /* 0x00008000000079c5 */ /* 0x000fe40000010000 */
[----:B------:R-:W-:Y:S01]  /*20a80*/  FMUL.FTZ R208, R2, R89 ;  /* 0x0000005902d07220 */ /* 0x000fe20000410000 */
[----:B------:R-:W-:Y:S01]  /*20a90*/  FMNMX.FTZ R14, R114, R14, !PT ;  /* 0x0000000e720e7209 */ /* 0x000fe20007810000 */
[----:B------:R-:W-:-:S02]  /*20aa0*/  WARPGROUP.ARRIVE ;  /* 0x00000000000079c5 */ /* 0x000fc40000000000 */
[----:B------:R-:W0:Y:S01]  /*20ab0*/  MUFU.TANH R117, R117 ;  /* 0x0000007500757308 */ /* 0x000e220000002400 */
[----:B-1----:R-:W-:Y:S02]  /*20ac0*/  FMNMX.FTZ R14, R115, R14, !PT ;  /* 0x0000000e730e7209 */ /* 0x002fe40007810000 */
[----:B--2---:R-:W-:-:S05]  /*20ad0*/  FMNMX.FTZ R13, R116, R13, !PT ;  /* 0x0000000d740d7209 */ /* 0x004fca0007810000 */
        /* <DEDUP_REMOVED lines=38> */
[----:B0-----:R-:W-:Y:S01]  /*20d40*/  FMNMX.FTZ R14, R14, R89, !PT ;  /* 0x000000590e0e7209 */ /* 0x001fe20007810000 */
[----:B------:R-:W-:-:S04]  /*20d50*/  IMAD.MOV.U32 R89, RZ, RZ, -0x3ffffff0 ;  /* 0xc0000010ff597424 */ /* 0x000fc800078e00ff */
[----:B------:R-:W0:Y:S01]  /*20d60*/  SHFL.BFLY PT, R210, R14, 0x1, 0x1f ;  /* 0x0c201f000ed27f89 */ /* 0x000e2200000e0000 */
[----:B------:R-:W-:Y:S02]  /*20d70*/  R2UR UR7, R89 ;  /* 0x00000000590772ca */ /* 0x000fe400000e0000 */
[----:B-1----:R-:W-:Y:S01]  /*20d80*/  FMNMX.FTZ R13, R13, R88, !PT ;  /* 0x000000580d0d7209 */ /* 0x002fe20007810000 */
[----:B------:R-:W-:-:S04]  /*20d90*/  VIADD R88, R12, 0x500 ;  /* 0x000005000c587836 */ /* 0x000fc80000000000 */
[----:B------:R-:W1:Y:S01]  /*20da0*/  SHFL.BFLY PT, R209, R13, 0x1, 0x1f ;  /* 0x0c201f000dd17f89 */ /* 0x000e6200000e0000 */
[----:B------:R-:W-:Y:S01]  /*20db0*/  R2UR UR6, R88 ;  /* 0x00000000580672ca */ /* 0x000fe200000e0000 */
[----:B------:R-:W-:-:S12]  /*20dc0*/  IMAD.U32 R88, RZ, RZ, UR4 ;  /* 0x00000004ff587e24 */ /* 0x000fd8000f8e00ff */
[----:B------:R-:W-:Y:S01]  /*20dd0*/  QGMMA.64x128x32.F32.E4M3.E4M3 R24, R204, gdesc[UR4], R24, gsb0 ;  /* 0x01e00004cc187df3 */ /* 0x000fe20008000818 */
[----:B0-----:R-:W-:-:S05]  /*20de0*/  FMNMX.FTZ R14, R14, R210, !PT ;  /* 0x000000d20e0e7209 */ /* 0x001fca0007810000 */
[----:B------:R-:W-:Y:S01]  /*20df0*/  FADD.FTZ R89, -R14, R0 ;  /* 0x000000000e597221 */ /* 0x000fe20000010100 */
[----:B-1----:R-:W-:-:S03]  /*20e00*/  FMNMX.FTZ R13, R13, R209, !PT ;  /* 0x000000d10d0d7209 */ /* 0x002fc60007810000 */
[----:B------:R-:W-:Y:S02]  /*20e10*/  FMUL.FTZ R89, R89, R88 ;  /* 0x0000005859597220 */ /* 0x000fe40000410000 */
[----:B------:R-:W-:-:S04]  /*20e20*/  FADD.FTZ R21, -R13, R21 ;  /* 0x000000150d157221 */ /* 0x000fc80000010100 */
[----:B------:R-:W-:Y:S01]  /*20e30*/  MUFU.EX2 R89, R89 ;  /* 0x0000005900597308 */ /* 0x000fe20000000800 */
[----:B------:R-:W-:-:S07]  /*20e40*/  FMUL.FTZ R21, R21, R88 ;  /* 0x0000005815157220 */ /* 0x000fce0000410000 */
[----:B------:R-:W-:Y:S01]  /*20e50*/  MUFU.EX2 R21, R21 ;  /* 0x0000001500157308 */ /* 0x000fe20000000800 */
[----:B------:R-:W-:Y:S02]  /*20e60*/  WARPGROUP.DEPBAR.LE gsb0, 0x0 ;  /* 0x00008000000079c5 */ /* 0x000fe40000010000 */
[----:B------:R-:W-:Y:S01]  /*20e70*/  FFMA.FTZ R205, R14, R88, -8 ;  /* 0xc10000000ecd7423 */ /* 0x000fe20000010058 */
[----:B------:R-:W-:-:S03]  /*20e80*/  WARPGROUP.ARRIVE ;  /* 0x00000000000079c5 */ /* 0x000fc60000000000 */
        /* <DEDUP_REMOVED lines=24> */
[-CC-:B------:R-:W-:Y:S01]  /*21010*/  FFMA.FTZ R161, R161, R88.reuse, -R205.reuse ;  /* 0x00000058a1a17223 */ /* 0x180fe200000108cd */
[----:B------:R-:W-:-:S01]  /*21020*/  FFMA.FTZ R164, R164, R88, -R205 ;  /* 0x00000058a4a47223 */ /* 0x000fc200000108cd */
[-CC-:B------:R-:W-:Y:S01]  /*21030*/  FFMA.FTZ R165, R165, R88.reuse, -R205.reuse ;  /* 0x00000058a5a57223 */ /* 0x180fe200000108cd */
[----:B------:R-:W-:-:S01]  /*21040*/  FFMA.FTZ R136, R136, R88, -R205 ;  /* 0x0000005888887223 */ /* 0x000fc200000108cd */
[-CC-:B------:R-:W-:Y:S01]  /*21050*/  FFMA.FTZ R137, R137, R88.reuse, -R205.reuse ;  /* 0x0000005889897223 */ /* 0x180fe200000108cd */
[----:B------:R-:W-:-:S01]  /*21060*/  FFMA.FTZ R140, R140, R88, -R205 ;  /* 0x000000588c8c7223 */ /* 0x000fc200000108cd */
[----:B------:R-:W3:Y:S01]  /*21070*/  MUFU.EX2 R188, R188 ;  /* 0x000000bc00bc7308 */ /* 0x000ee20000000800 */
[----:B------:R-:W-:-:S01]  /*21080*/  FFMA.FTZ R141, R141, R88, -R205 ;  /* 0x000000588d8d7223 */ /* 0x000fc200000108cd */
[-CC-:B------:R-:W-:Y:S01]  /*21090*/  FFMA.FTZ R144, R144, R88.reuse, -R205.reuse ;  /* 0x0000005890907223 */ /* 0x180fe200000108cd */
[----:B------:R-:W-:-:S01]  /*210a0*/  FFMA.FTZ R145, R145, R88, -R205 ;  /* 0x0000005891917223 */ /* 0x000fc200000108cd */
[-CC-:B------:R-:W-:Y:S01]  /*210b0*/  FFMA.FTZ R148, R148, R88.reuse, -R205.reuse ;  /* 0x0000005894947223 */ /* 0x180fe200000108cd */
[----:B------:R-:W-:-:S01]  /*210c0*/  FFMA.FTZ R149, R149, R88, -R205 ;  /* 0x0000005895957223 */ /* 0x000fc200000108cd */
[-CC-:B------:R-:W-:Y:S01]  /*210d0*/  FFMA.FTZ R120, R120, R88.reuse, -R205.reuse ;  /* 0x0000005878787223 */ /* 0x180fe200000108cd */
[----:B------:R-:W-:-:S01]  /*210e0*/  FFMA.FTZ R121, R121, R88, -R205 ;  /* 0x0000005879797223 */ /* 0x000fc200000108cd */
[----:B------:R-:W4:Y:S01]  /*210f0*/  MUFU.EX2 R191, R191 ;  /* 0x000000bf00bf7308 */ /* 0x000f220000000800 */
        /* <DEDUP_REMOVED lines=23> */
[----:B0-----:R-:W-:Y:S01]  /*21270*/  FFMA.FTZ R236, R89, R236, R15 ;  /* 0x000000ec59ec7223 */ /* 0x001fe2000001000f */
[----:B------:R-:W0:Y:S01]  /*21280*/  MUFU.EX2 R192, R192 ;  /* 0x000000c000c07308 */ /* 0x000e220000000800 */
[----:B------:R-:W-:-:S02]  /*21290*/  VIADD R92, R12, 0x600 ;  /* 0x000006000c5c7836 */ /* 0x000fc40000000000 */
        /* <DEDUP_REMOVED lines=13> */
[----:B----4-:R-:W-:-:S01]  /*21370*/  FADD.FTZ R236, R191, R236 ;  /* 0x000000ecbfec7221 */ /* 0x010fc20000010000 */
[----:B------:R-:W2:Y:S01]  /*21380*/  MUFU.EX2 R185, R185 ;  /* 0x000000b900b97308 */ /* 0x000ea20000000800 */
[----:B------:R-:W-:-:S01]  /*21390*/  FFMA.FTZ R171, R171, R88, -R205 ;  /* 0x00000058abab7223 */ /* 0x000fc200000108cd */
[----:B------:R-:W-:Y:S01]  /*213a0*/  FFMA.FTZ R174, R174, R88, -R205 ;  /* 0x00000058aeae7223 */ /* 0x000fe200000108cd */
[----:B0-----:R-:W-:-:S01]  /*213b0*/  FADD.FTZ R236, R192, R236 ;  /* 0x000000ecc0ec7221 */ /* 0x001fc20000010000 */
        /* <DEDUP_REMOVED lines=25> */
[----:B------:R-:W-:Y:S01]  /*21550*/  R2UR UR6, R92 ;  /* 0x000000005c0672ca */ /* 0x000fe200000e0000 */
        /* <DEDUP_REMOVED lines=113> */
[----:B------:R-:W-:-:S06]  /*21c70*/  FFMA.FTZ R93, R119, R88, -R205 ;  /* 0x00000058775d7223 */ /* 0x000fcc00000108cd */
        /* <DEDUP_REMOVED lines=76> */
[----:B------:R-:W-:-:S05]  /*22140*/  IADD3 R111, -R227, 0xb, RZ ;  /* 0x0000000be36f7810 */ /* 0x000fca0007ffe1ff */
[----:B------:R2:W-:Y:S06]  /*22150*/  BAR.ARV R111, 0x100 ;  /* 0x0004006f0000751d */ /* 0x0005ec0000002000 */
[----:B------:R-:W3:Y:S01]  /*22160*/  MUFU.EX2 R92, R92 ;  /* 0x0000005c005c7308 */ /* 0x000ee20000000800 */
[----:B0-----:R-:W-:-:S01]  /*22170*/  FADD.FTZ R119, R114, R119 ;  /* 0x0000007772777221 */ /* 0x001fc20000010000 */
[----:B--2---:R-:W-:Y:S02]  /*22180*/  @!P0 IMAD R111, R231, 0x8, R16 ;  /* 0x00000008e76f8824 */ /* 0x004fe400078e0210 */
[----:B-1----:R-:W-:-:S03]  /*22190*/  FADD.FTZ R115, R113, R115 ;  /* 0x0000007371737221 */ /* 0x002fc60000010000 */
[----:B------:R-:W-:Y:S01]  /*221a0*/  @!P0 IADD3 R111, R111, 0x2e840, RZ ;  /* 0x0002e8406f6f8810 */ /* 0x000fe20007ffe0ff */
[----:B------:R-:W0:Y:S03]  /*221b0*/  MUFU.EX2 R116, R116 ;  /* 0x0000007400747308 */ /* 0x000e260000000800 */
[----:B------:R-:W-:-:S04]  /*221c0*/  @!P0 PRMT R111, RZ, 0x654, R111 ;  /* 0x00000654ff6f8816 */ /* 0x000fc8000000006f */
[----:B------:R1:W-:Y:S01]  /*221d0*/  @!P0 SYNCS.ARRIVE.TRANS64.RED.A1T0 RZ, [R111+URZ], RZ ;  /* 0x000000ff6fff89a7 */ /* 0x0003e2000810043f */
        /* <DEDUP_REMOVED lines=42> */
.L_x_8492:
[----:B------:R-:W2:Y:S04]  /*22480*/  LDL R0, [R1+0x5c] ;  /* 0x00005c0001007983 */ /* 0x000ea80000100800 */
[----:B------:R-:W3:Y:S01]  /*22490*/  LDL R111, [R1+0x58] ;  /* 0x00005800016f7983 */ /* 0x000ee20000100800 */
[----:B------:R-:W-:Y:S02]  /*224a0*/  F2FP.SATFINITE.E4M3.F32.PACK_AB_MERGE_C R108, R109, R108, RZ ;  /* 0x0000006c6d6c723e */ /* 0x000fe400048070ff */
[----:B------:R-:W-:Y:S02]  /*224b0*/  F2FP.SATFINITE.E4M3.F32.PACK_AB_MERGE_C R116, R117, R116, RZ ;  /* 0x000000747574723e */ /* 0x000fe400048070ff */
[----:B------:R-:W-:Y:S02]  /*224c0*/  F2FP.SATFINITE.E4M3.F32.PACK_AB_MERGE_C R206, R207, R206, RZ ;  /* 0x000000cecfce723e */ /* 0x000fe400048070ff */
[----:B------:R-:W-:-:S02]  /*224d0*/  F2FP.SATFINITE.E4M3.F32.PACK_AB_MERGE_C R108, R105, R104, R108 ;  /* 0x00000068696c723e */ /* 0x000fc4000480706c */
[----:B------:R-:W-:Y:S02]  /*224e0*/  F2FP.SATFINITE.E4M3.F32.PACK_AB_MERGE_C R116, R113, R112, R116 ;  /* 0x000000707174723e */ /* 0x000fe40004807074 */
        /* <DEDUP_REMOVED lines=118> */
[----:B------:R-:W-:Y:S01]  /*22c50*/  IMAD.MOV.U32 R206, RZ, RZ, R116 ;  /* 0x000000ffffce7224 */ /* 0x000fe200078e0074 */
[----:B--2---:R-:W-:Y:S01]  /*22c60*/  R2UR UR4, R0 ;  /* 0x00000000000472ca */ /* 0x004fe200000e0000 */
[----:B------:R-:W-:Y:S01]  /*22c70*/  IMAD R0, R3, 0x8, R16 ;  /* 0x0000000803007824 */ /* 0x000fe200078e0210 */
[----:B---3--:R-:W-:-:S03]  /*22c80*/  ISETP.GT.AND P0, PT, R20, R111, PT ;  /* 0x0000006f1400720c */ /* 0x008fc60003f04270 */
[----:B------:R-:W-:-:S08]  /*22c90*/  VIADD R0, R0, 0x2e860 ;  /* 0x0002e86000007836 */ /* 0x000fd00000000000 */
[----:B------:R-:W-:-:S05]  /*22ca0*/  IMAD.U32 R3, RZ, RZ, UR4 ;  /* 0x00000004ff037e24 */ /* 0x000fca000f8e00ff */
[----:B------:R-:W-:Y:S01]  /*22cb0*/  PRMT R0, R3, 0x654, R0 ;  /* 0x0000065403007816 */ /* 0x000fe20000000000 */
[----:B------:R-:W-:-:S03]  /*22cc0*/  VIADD R20, R20, 0xffffffff ;  /* 0xffffffff14147836 */ /* 0x000fc60000000000 */
[----:B------:R0:W-:Y:S01]  /*22cd0*/  SYNCS.ARRIVE.TRANS64.RED.A1T0 RZ, [R0+URZ], RZ ;  /* 0x000000ff00ff79a7 */ /* 0x0001e2000810043f */
[----:B------:R-:W-:Y:S02]  /*22ce0*/  IMAD.MOV.U32 R3, RZ, RZ, R231 ;  /* 0x000000ffff037224 */ /* 0x000fe400078e00e7 */
[----:B0-----:R-:W-:Y:S01]  /*22cf0*/  IMAD.MOV.U32 R0, RZ, RZ, R14 ;  /* 0x000000ffff007224 */ /* 0x001fe200078e000e */
[----:B------:R-:W-:Y:S06]  /*22d00*/  @P0 BRA `(.L_x_8493) ;  /* 0xffffffb000900947 */ /* 0x000fec000383ffff */
.L_x_8482:
[----:B------:R-:W-:Y:S05]  /*22d10*/  WARPSYNC.ALL ;  /* 0x0000000000007948 */ /* 0x000fea0003800000 */
[----:B------:R-:W-:Y:S06]  /*22d20*/  BAR.ARV 0x8, 0x180 ;  /* 0x0206000000007b1d */ /* 0x000fec0000002000 */
[----:B------:R-:W-:Y:S05]  /*22d30*/  @!P1 BRA `(.L_x_8494) ;  /* 0x0000000000049947 */ /* 0x000fea0003800000 */
[----:B------:R-:W-:Y:S01]  /*22d40*/  BPT.TRAP 0x1 ;  /* 0x000000040000795c */ /* 0x000fe20000300000 */
.L_x_8494:
[----:B------:R-:W-:Y:S01]  /*22d50*/  IMAD R9, R231, 0x8, R16 ;  /* 0x00000008e7097824 */ /* 0x000fe200078e0210 */
[----:B------:R-:W-:-:S04]  /*22d60*/  SHF.L.U32 R0, R234, 0x1f, RZ ;  /* 0x0000001fea007819 */ /* 0x000fc800000006ff */
[----:B------:R0:W1:Y:S01]  /*22d70*/  SYNCS.PHASECHK.TRANS64.TRYWAIT P0, [R9+URZ+0x2e850], R0 ;  /* 0x02e85000090075a7 */ /* 0x000062000800017f */
[----:B------:R-:W-:Y:S05]  /*22d80*/  @!P1 BRA `(.L_x_8495) ;  /* 0x0000000000049947 */ /* 0x000fea0003800000 */
[----:B------:R-:W-:Y:S01]  /*22d90*/  BPT.TRAP 0x1 ;  /* 0x000000040000795c */ /* 0x000fe20000300000 */
.L_x_8495:
[----:B------:R-:W-:-:S04]  /*22da0*/  IADD3 R16, R16, 0x400, RZ ;  /* 0x0000040010107810 */ /* 0x000fc80007ffe0ff */
[----:B------:R-:W-:-:S04]  /*22db0*/  SHF.R.U32.HI R16, RZ, 0x4, R16 ;  /* 0x00000004ff107819 */ /* 0x000fc80000011610 */
[----:B------:R-:W-:-:S04]  /*22dc0*/  LOP3.LUT R16, R16, 0x3fff, RZ, 0xc0, !PT ;  /* 0x00003fff10107812 */ /* 0x000fc800078ec0ff */
[----:B------:R-:W-:Y:S01]  /*22dd0*/  LOP3.LUT R16, R16, 0x10000, RZ, 0xfc, !PT ;  /* 0x0001000010107812 */ /* 0x000fe200078efcff */
[----:B-1----:R-:W-:Y:S06]  /*22de0*/  @P0 BRA `(.L_x_8496) ;  /* 0x0000000000080947 */ /* 0x002fec0003800000 */
[----:B------:R-:W1:Y:S02]  /*22df0*/  SYNCS.PHASECHK.TRANS64.TRYWAIT P0, [R9+URZ+0x2e850], R0 ;  /* 0x02e85000090075a7 */ /* 0x000e64000800017f */
[----:B-1----:R-:W-:Y:S05]  /*22e00*/  @!P0 BRA `(.L_x_8497) ;  /* 0x000000dc00b48947 */ /* 0x002fea0003800000 */
.L_x_8496:
[----:B------:R-:W-:Y:S01]  /*22e10*/  IMAD R2, R231, 0x700, R16 ;  /* 0x00000700e7027824 */ /* 0x000fe200078e0210 */
[----:B------:R-:W0:Y:S01]  /*22e20*/  LDL R12, [R1+0x9c] ;  /* 0x00009c00010c7983 */ /* 0x000e220000100800 */
[----:B------:R-:W-:Y:S01]  /*22e30*/  IMAD.MOV.U32 R3, RZ, RZ, -0x3ffffff0 ;  /* 0xc0000010ff037424 */ /* 0x000fe200078e00ff */
[----:B------:R-:W-:Y:S05]  /*22e40*/  WARPSYNC.ALL ;  /* 0x0000000000007948 */ /* 0x000fea0003800000 */
[C---:B------:R-:W-:Y:S01]  /*22e50*/  R2UR UR6, R2.reuse ;  /* 0x00000000020672ca */ /* 0x040fe200000e0000 */
[----:B------:R-:W-:Y:S01]  /*22e60*/  VIADD R4, R2, 0x100 ;  /* 0x0000010002047836 */ /* 0x000fe20000000000 */
[----:B------:R-:W-:Y:S01]  /*22e70*/  R2UR UR7, R3 ;  /* 0x00000000030772ca */ /* 0x000fe200000e0000 */
[----:B------:R-:W-:Y:S01]  /*22e80*/  WARPGROUP.ARRIVE ;  /* 0x00000000000079c5 */ /* 0x000fe20000000000 */
[----:B------:R-:W-:Y:S01]  /*22e90*/  IMAD.MOV.U32 R5, RZ, RZ, -0x3ffffff0 ;  /* 0xc0000010ff057424 */ /* 0x000fe200078e00ff */
[----:B------:R-:W2:Y:S01]  /*22ea0*/  LDL R10, [R1+0x88] ;  /* 0x00008800010a7983 */ /* 0x000ea20000100800 */
[----:B------:R-:W-:-:S03]  /*22eb0*/  ULDC.64 UR4, c[0x0][0x9a0] ;  /* 0x0002680000047ab9 */ /* 0x000fc60000000a00 */
[----:B------:R-:W3:Y:S01]  /*22ec0*/  LDL R8, [R1+0x74] ;  /* 0x0000740001087983 */ /* 0x000ee20000100800 */
[----:B------:R-:W-:Y:S01]  /*22ed0*/  ISETP.NE.U32.AND P0, PT, RZ, UR4, PT ;  /* 0x00000004ff007c0c */ /* 0x000fe2000bf05070 */
[----:B------:R-:W-:Y:S01]  /*22ee0*/  IMAD.MOV.U32 R11, RZ, RZ, -0x3ffffff0 ;  /* 0xc0000010ff0b7424 */ /* 0x000fe200078e00ff */
[----:B------:R-:W-:Y:S02]  /*22ef0*/  ULDC.64 UR8, c[0x0][0x208] ;  /* 0x0000820000087ab9 */ /* 0x000fe40000000a00 */
[----:B------:R-:W-:Y:S01]  /*22f00*/  ISETP.NE.AND.EX P0, PT, RZ, UR5, PT, P0 ;  /* 0x00000005ff007c0c */ /* 0x000fe2000bf05300 */
[----:B------:R-:W-:Y:S01]  /*22f10*/  QGMMA.64x128x32.F32.E4M3.E4M3 R24, R224, gdesc[UR4], R24, gsb0 ;  /* 0x01e00004e0187df3 */ /* 0x000fe20008000818 */
[----:B------:R-:W-:Y:S01]  /*22f20*/  R2UR UR6, R4 ;  /* 0x00000000040672ca */ /* 0x000fe200000e0000 */
[----:B------:R-:W-:Y:S01]  /*22f30*/  VIADD R4, R2, 0x200 ;  /* 0x0000020002047836 */ /* 0x000fe20000000000 */
[----:B------:R-:W-:Y:S01]  /*22f40*/  R2UR UR7, R5 ;  /* 0x00000000050772ca */ /* 0x000fe200000e0000 */
[----:B------:R-:W-:-:S08]  /*22f50*/  IMAD.MOV.U32 R5, RZ, RZ, -0x3ffffff0 ;  /* 0xc0000010ff057424 */ /* 0x000fd000078e00ff */
[----:B------:R-:W3:Y:S01]  /*22f60*/  @P0 LDC.64 R6, c[0x0][0x9d0] ;  /* 0x00027400ff060b82 */ /* 0x000ee20000000a00 */
[----:B------:R-:W-:Y:S02]  /*22f70*/  WARPGROUP.DEPBAR.LE gsb0, 0x0 ;  /* 0x00008000000079c5 */ /* 0x000fe40000010000 */
        /* <DEDUP_REMOVED lines=12> */
[----:B01----:R-:W-:-:S04]  /*23040*/  @P0 IMAD R0, R12, R4, RZ ;  /* 0x000000040c000224 */ /* 0x003fc800078e02ff */
[C---:B--2---:R-:W-:Y:S02]  /*23050*/  @P0 IMAD R3, R10.reuse, R5, R0 ;  /* 0x000000050a030224 */ /* 0x044fe400078e0200 */
[----:B------:R-:W-:-:S04]  /*23060*/  @P0 IMAD.WIDE.U32 R4, R10, R4, RZ ;  /* 0x000000040a040225 */ /* 0x000fc800078e00ff */
[----:B------:R-:W-:Y:S02]  /*23070*/  VIADD R10, R2, 0x400 ;  /* 0x00000400020a7836 */ /* 0x000fe40000000000 */
        /* <DEDUP_REMOVED lines=49> */
[----:B------:R-:W-:Y:S01]  /*23390*/  @P2 FMUL.FTZ R5, R88, 0.69314718246459960938 ;  /* 0x3f31721858052820 */ /* 0x000fe20000410000 */
[----:B0-----:R-:W-:Y:S01]  /*233a0*/  @P2 FMUL.FTZ R2, R2, 0.69314718246459960938 ;  /* 0x3f31721802022820 */ /* 0x001fe20000410000 */
[----:B------:R-:W-:Y:S01]  /*233b0*/  @P3 FMUL.FTZ R15, R88, 0.69314718246459960938 ;  /* 0x3f317218580f3820 */ /* 0x000fe20000410000 */
        /* <DEDUP_REMOVED lines=10> */
.L_x_8498:
        /* <DEDUP_REMOVED lines=66> */
[----:B------:R-:W-:-:S12]  /*23880*/  VIADD R0, R9, 0x2e860 ;  /* 0x0002e86009007836 */ /* 0x000fd80000000000 */
[----:B------:R-:W-:Y:S01]  /*23890*/  IMAD.U32 R9, RZ, RZ, UR4 ;  /* 0x00000004ff097e24 */ /* 0x000fe2000f8e00ff */
[----:B---3--:R-:W-:Y:S01]  /*238a0*/  R2UR UR4, R2 ;  /* 0x00000000020472ca */ /* 0x008fe200000e0000 */
[-C--:B------:R-:W-:Y:S01]  /*238b0*/  FMUL.FTZ R2, R64, R5.reuse ;  /* 0x0000000540027220 */ /* 0x080fe20000410000 */
[----:B------:R-:W-:Y:S01]  /*238c0*/  FMUL.FTZ R64, R25, R5 ;  /* 0x0000000519407220 */ /* 0x000fe20000410000 */
[----:B------:R-:W-:Y:S01]  /*238d0*/  FMUL.FTZ R25, R87, R7 ;  /* 0x0000000757197220 */ /* 0x000fe20000410000 */
[----:B------:R-:W-:Y:S01]  /*238e0*/  PRMT R4, R9, 0x654, R0 ;  /* 0x0000065409047816 */ /* 0x000fe20000000000 */
[----:B------:R-:W-:Y:S01]  /*238f0*/  FMUL.FTZ R0, R80, R5 ;  /* 0x0000000550007220 */ /* 0x000fe20000410000 */
[----:B------:R-:W-:Y:S01]  /*23900*/  SEL R5, RZ, 0x1, P1 ;  /* 0x00000001ff057807 */ /* 0x000fe20000800000 */
[----:B------:R-:W-:Y:S01]  /*23910*/  FMUL.FTZ R87, R27, R7 ;  /* 0x000000071b577220 */ /* 0x000fe20000410000 */
[----:B------:R0:W-:Y:S02]  /*23920*/  SYNCS.ARRIVE.TRANS64.RED.A1T0 RZ, [R4+URZ], RZ ;  /* 0x000000ff04ff79a7 */ /* 0x0001e4000810043f */
[----:B------:R-:W-:-:S03]  /*23930*/  LOP3.LUT R234, R234, R5, RZ, 0x3c, !PT ;  /* 0x00000005eaea7212 */ /* 0x000fc600078e3cff */
[----:B------:R-:W-:-:S06]  /*23940*/  UIADD3 UR4, UR4, 0x1, URZ ;  /* 0x0000000104047890 */ /* 0x000fcc000fffe03f */
[----:B0-----:R-:W-:-:S05]  /*23950*/  IMAD.U32 R4, RZ, RZ, UR4 ;  /* 0x00000004ff047e24 */ /* 0x001fca000f8e00ff */
[----:B------:R1:W-:Y:S02]  /*23960*/  STL [R1+0xac], R4 ;  /* 0x0000ac0401007387 */ /* 0x0003e40000100800 */
.L_x_8431:
[----:B------:R-:W-:Y:S05]  /*23970*/  WARPSYNC.ALL ;  /* 0x0000000000007948 */ /* 0x000fea0003800000 */
[----:B------:R-:W2:Y:S01]  /*23980*/  LDL R120, [R1+0x90] ;  /* 0x0000900001787983 */ /* 0x000ea20000100800 */
[----:B------:R-:W1:Y:S01]  /*23990*/  S2UR UR5, SR_CgaCtaId ;  /* 0x00000000000579c3 */ /* 0x000e620000008800 */
[----:B------:R-:W-:Y:S01]  /*239a0*/  UMOV UR4, 0x400 ;  /* 0x0000040000047882 */ /* 0x000fe20000000000 */
[----:B------:R-:W-:Y:S01]  /*239b0*/  BSSY B0, `(.L_x_8499) ;  /* 0x0000438000007945 */ /* 0x000fe20003800000 */
[----:B-1----:R-:W-:Y:S01]  /*239c0*/  MOV R4, UR5 ;  /* 0x0000000500047c02 */ /* 0x002fe20008000f00 */
        /* <DEDUP_REMOVED lines=12> */
[----:B0-----:R-:W1:Y:S01]  /*23a90*/  S2R R14, SR_TID.X ;  /* 0x00000000000e7919 */ /* 0x001e620000002100 */
[----:B------:R-:W0:Y:S01]  /*23aa0*/  S2R R9, SR_SWINHI ;  /* 0x0000000000097919 */ /* 0x000e220000002f00 */
[----:B-1----:R-:W-:-:S05]  /*23ab0*/  IMAD.SHL.U32 R4, R14, 0x4, RZ ;  /* 0x000000040e047824 */ /* 0x002fca00078e00ff */
[----:B------:R-:W-:Y:S02]  /*23ac0*/  LOP3.LUT R4, R4, 0xc, RZ, 0xc0, !PT ;  /* 0x0000000c04047812 */ /* 0x000fe400078ec0ff */
[----:B------:R-:W-:Y:S02]  /*23ad0*/  MOV R66, R16 ;  /* 0x0000001000427202 */ /* 0x000fe40000000f00 */
[----:B0-----:R-:W-:Y:S02]  /*23ae0*/  MOV R67, R9 ;  /* 0x0000000900437202 */ /* 0x001fe40000000f00 */
[----:B------:R-:W-:-:S05]  /*23af0*/  IADD3 R10, P0, R4, UR4, RZ ;  /* 0x00000004040a7c10 */ /* 0x000fca000ff1e0ff */
[----:B------:R-:W-:Y:S01]  /*23b00*/  IMAD.X R11, RZ, RZ, UR5, P0 ;  /* 0x00000005ff0b7e24 */ /* 0x000fe200080e06ff */
[----:B------:R-:W-:Y:S01]  /*23b10*/  LOP3.LUT P0, R4, R14, 0x3, RZ, 0xc0, !PT ;  /* 0x000000030e047812 */ /* 0x000fe2000780c0ff */
[----:B------:R-:W-:-:S03]  /*23b20*/  ULDC.64 UR6, c[0x0][0x208] ;  /* 0x0000820000067ab9 */ /* 0x000fc60000000a00 */
[----:B------:R-:W-:Y:S01]  /*23b30*/  ISETP.EQ.OR P0, PT, R4, 0x3, !P0 ;  /* 0x000000030400780c */ /* 0x000fe20004702670 */
[----:B------:R0:W5:Y:S03]  /*23b40*/  LDG.E.CONSTANT R10, desc[UR6][R10.64] ;  /* 0x000000060a0a7981 */ /* 0x000166000c1e9900 */
[----:B------:R-:W-:Y:S02]  /*23b50*/  SEL R97, R3, R64, P0 ;  /* 0x0000004003617207 */ /* 0x000fe40000000000 */
[----:B------:R-:W-:Y:S01]  /*23b60*/  SEL R3, R64, R3, P0 ;  /* 0x0000000340037207 */ /* 0x000fe20000000000 */
[----:B------:R-:W-:Y:S01]  /*23b70*/  UMOV UR4, 0xffffffff ;  /* 0xffffffff00047882 */ /* 0x000fe20000000000 */
[----:B--2---:R-:W-:-:S03]  /*23b80*/  IMAD.WIDE R14, R13, 0x2, R66 ;  /* 0x000000020d0e7825 */ /* 0x004fc600078e0242 */
        /* <DEDUP_REMOVED lines=8> */
[C---:B------:R-:W-:Y:S02]  /*23c10*/  IADD3 R81, P2, R14.reuse, 0x4020, RZ ;  /* 0x000040200e517810 */ /* 0x040fe40007f5e0ff */
[----:B------:R-:W-:Y:S02]  /*23c20*/  IADD3 R65, P3, R14, 0x4000, RZ ;  /* 0x000040000e417810 */ /* 0x000fe40007f7e0ff */
[----:B------:R-:W-:Y:S01]  /*23c30*/  LOP3.LUT R82, R82, R83, RZ, 0x3c, !PT ;  /* 0x0000005352527212 */ /* 0x000fe200078e3cff */
[----:B------:R-:W-:Y:S01]  /*23c40*/  IMAD.X R83, RZ, RZ, R15, P1 ;  /* 0x000000ffff537224 */ /* 0x000fe200008e060f */
[C---:B------:R-:W-:Y:S02]  /*23c50*/  IADD3 R101, P4, R14.reuse, 0x60, RZ ;  /* 0x000000600e657810 */ /* 0x040fe40007f9e0ff */
[----:B------:R-:W-:-:S02]  /*23c60*/  IADD3 R99, P5, R14, 0x40, RZ ;  /* 0x000000400e637810 */ /* 0x000fc40007fbe0ff */
[----:B0-----:R-:W-:Y:S02]  /*23c70*/  IADD3 R11, P1, R14, 0x20, RZ ;  /* 0x000000200e0b7810 */ /* 0x001fe40007f3e0ff */
[----:B------:R-:W-:Y:S02]  /*23c80*/  SEL R13, R21, R8, P0 ;  /* 0x00000008150d7207 */ /* 0x000fe40000000000 */
[----:B------:R-:W-:Y:S02]  /*23c90*/  LOP3.LUT R80, R81, 0x380, RZ, 0xc0, !PT ;  /* 0x0000038051507812 */ /* 0x000fe400078ec0ff */
[----:B------:R-:W-:Y:S02]  /*23ca0*/  LOP3.LUT R64, R65, 0x380, RZ, 0xc0, !PT ;  /* 0x0000038041407812 */ /* 0x000fe400078ec0ff */
[----:B------:R-:W-:Y:S02]  /*23cb0*/  LOP3.LUT R100, R101, 0x380, RZ, 0xc0, !PT ;  /* 0x0000038065647812 */ /* 0x000fe400078ec0ff */
[----:B------:R-:W-:-:S02]  /*23cc0*/  LOP3.LUT R98, R99, 0x380, RZ, 0xc0, !PT ;  /* 0x0000038063627812 */ /* 0x000fc400078ec0ff */
[----:B------:R-:W-:Y:S02]  /*23cd0*/  LOP3.LUT R9, R14, 0x380, RZ, 0xc0, !PT ;  /* 0x000003800e097812 */ /* 0x000fe400078ec0ff */
[----:B------:R-:W-:Y:S02]  /*23ce0*/  SEL R21, R8, R21, P0 ;  /* 0x0000001508157207 */ /* 0x000fe40000000000 */
[----:B------:R-:W-:Y:S02]  /*23cf0*/  LOP3.LUT R8, R11, 0x380, RZ, 0xc0, !PT ;  /* 0x000003800b087812 */ /* 0x000fe400078ec0ff */
[----:B------:R-:W-:Y:S02]  /*23d00*/  SHF.R.U64 R80, R80, 0x3, RZ ;  /* 0x0000000350507819 */ /* 0x000fe400000012ff */
        /* <DEDUP_REMOVED lines=31> */
[----:B------:R-:W-:-:S02]  /*23f00*/  LOP3.LUT R8, R10, 0x2, RZ, 0x3c, !PT ;  /* 0x000000020a087812 */ /* 0x000fc400078e3cff */
[----:B------:R-:W-:Y:S02]  /*23f10*/  SEL R143, R93, R12, P0 ;  /* 0x0000000c5d8f7207 */ /* 0x000fe40000000000 */
        /* <DEDUP_REMOVED lines=79> */
[----:B------:R-:W-:Y:S01]  /*24410*/  SHFL.IDX PT, R48, R109, R10, 0x1c1f ;  /* 0x001c1f0a6d307589 */ /* 0x000fe200000e0000 */
[----:B------:R-:W-:-:S02]  /*24420*/  SEL R25, R25, R86, P0 ;  /* 0x0000005619197207 */ /* 0x000fc40000000000 */
[----:B0-----:R-:W-:Y:S01]  /*24430*/  SEL R86, R97, R2, P0 ;  /* 0x0000000261567207 */ /* 0x001fe20000000000 */
[----:B------:R-:W-:Y:S01]  /*24440*/  SHFL.IDX PT, R44, R111, R10, 0x1c1f ;  /* 0x001c1f0a6f2c7589 */ /* 0x000fe200000e0000 */
[----:B------:R-:W-:Y:S02]  /*24450*/  SEL R88, R2, R97, P0 ;  /* 0x0000006102587207 */ /* 0x000fe40000000000 */
[----:B-1----:R-:W-:Y:S01]  /*24460*/  SEL R55, R36, R95, P0 ;  /* 0x0000005f24377207 */ /* 0x002fe20000000000 */
[----:B------:R-:W-:Y:S01]  /*24470*/  SHFL.IDX PT, R70, R127, R10, 0x1c1f ;  /* 0x001c1f0a7f467589 */ /* 0x000fe200000e0000 */
[----:B------:R-:W-:Y:S02]  /*24480*/  SEL R77, R81, R104, P0 ;  /* 0x00000068514d7207 */ /* 0x000fe40000000000 */
[----:B------:R-:W-:Y:S01]  /*24490*/  SEL R3, R0, R21, P0 ;  /* 0x0000001500037207 */ /* 0x000fe20000000000 */
[----:B------:R-:W-:Y:S01]  /*244a0*/  SHFL.IDX PT, R85, R85, R10, 0x1c1f ;  /* 0x001c1f0a55557589 */ /* 0x000fe200000e0000 */
[----:B--2---:R-:W-:-:S02]  /*244b0*/  SEL R97, R20, R99, P0 ;  /* 0x0000006314617207 */ /* 0x004fc40000000000 */
[----:B---3--:R-:W-:Y:S01]  /*244c0*/  SEL R71, R123, R60, P0 ;  /* 0x0000003c7b477207 */ /* 0x008fe20000000000 */
[----:B------:R-:W0:Y:S01]  /*244d0*/  SHFL.IDX PT, R121, R51, R8, 0x1c1f ;  /* 0x001c1f0833797589 */ /* 0x000e2200000e0000 */
[----:B----4-:R-:W-:Y:S02]  /*244e0*/  SEL R57, R93, R62, P0 ;  /* 0x0000003e5d397207 */ /* 0x010fe40000000000 */
[----:B------:R-:W-:Y:S01]  /*244f0*/  SEL R21, R21, R0, P0 ;  /* 0x0000000015157207 */ /* 0x000fe20000000000 */
[----:B------:R-:W1:Y:S01]  /*24500*/  SHFL.IDX PT, R83, R83, R8, 0x1c1f ;  /* 0x001c1f0853537589 */ /* 0x000e6200000e0000 */
[----:B------:R-:W-:Y:S02]  /*24510*/  SEL R116, R54, R117, P0 ;  /* 0x0000007536747207 */ /* 0x000fe40000000000 */
[----:B------:R-:W-:Y:S01]  /*24520*/  SEL R118, R117, R54, P0 ;  /* 0x0000003675767207 */ /* 0x000fe20000000000 */
[----:B------:R-:W-:Y:S01]  /*24530*/  SHFL.IDX PT, R76, R65, R8, 0x1c1f ;  /* 0x001c1f08414c7589 */ /* 0x000fe200000e0000 */
[----:B------:R-:W-:-:S03]  /*24540*/  SEL R99, R99, R20, P0 ;  /* 0x0000001463637207 */ /* 0x000fc60000000000 */
[----:B------:R-:W-:Y:S04]  /*24550*/  SHFL.IDX PT, R24, R145, R10, 0x1c1f ;  /* 0x001c1f0a91187589 */ /* 0x000fe800000e0000 */
[----:B------:R-:W-:Y:S04]  /*24560*/  SHFL.IDX PT, R40, R141, R10, 0x1c1f ;  /* 0x001c1f0a8d287589 */ /* 0x000fe800000e0000 */
[----:B------:R-:W-:Y:S04]  /*24570*/  SHFL.IDX PT, R30, R107, R10, 0x1c1f ;  /* 0x001c1f0a6b1e7589 */ /* 0x000fe800000e0000 */
[----:B------:R-:W-:Y:S01]  /*24580*/  SHFL.IDX PT, R34, R137, R10, 0x1c1f ;  /* 0x001c1f0a89227589 */ /* 0x000fe200000e0000 */
[----:B0-----:R-:W-:-:S03]  /*24590*/  SEL R54, R121, R58, P0 ;  /* 0x0000003a79367207 */ /* 0x001fc60000000000 */
[----:B------:R-:W-:Y:S01]  /*245a0*/  SHFL.IDX PT, R38, R113, R10, 0x1c1f ;  /* 0x001c1f0a71267589 */ /* 0x000fe200000e0000 */
[----:B-1----:R-:W-:Y:S02]  /*245b0*/  SEL R68, R70, R83, P0 ;  /* 0x0000005346447207 */ /* 0x002fe40000000000 */
[----:B------:R-:W-:Y:S01]  /*245c0*/  SEL R70, R83, R70, P0 ;  /* 0x0000004653467207 */ /* 0x000fe20000000000 */
[----:B------:R-:W-:Y:S01]  /*245d0*/  SHFL.IDX PT, R91, R91, R10, 0x1c1f ;  /* 0x001c1f0a5b5b7589 */ /* 0x000fe200000e0000 */
[----:B------:R-:W-:-:S03]  /*245e0*/  IMAD.MOV.U32 R83, RZ, RZ, RZ ;  /* 0x000000ffff537224 */ /* 0x000fc600078e00ff */
[----:B------:R0:W-:Y:S04]  /*245f0*/  SHFL.IDX PT, R78, R79, R10, 0x1c1f ;  /* 0x001c1f0a4f4e7589 */ /* 0x0001e800000e0000 */
[----:B------:R-:W-:Y:S04]  /*24600*/  SHFL.IDX PT, R39, R39, R10, 0x1c1f ;  /* 0x001c1f0a27277589 */ /* 0x000fe800000e0000 */
[----:B------:R-:W1:Y:S01]  /*24610*/  SHFL.IDX PT, R43, R43, R8, 0x1c1f ;  /* 0x001c1f082b2b7589 */ /* 0x000e6200000e0000 */
[----:B0-----:R-:W-:-:S03]  /*24620*/  SEL R79, R104, R81, P0 ;  /* 0x00000051684f7207 */ /* 0x001fc60000000000 */
[----:B------:R-:W0:Y:S01]  /*24630*/  SHFL.IDX PT, R103, R103, R8, 0x1c1f ;  /* 0x001c1f0867677589 */ /* 0x000e2200000e0000 */
[----:B------:R-:W-:Y:S02]  /*24640*/  SEL R81, R106, R129, P0 ;  /* 0x000000816a517207 */ /* 0x000fe40000000000 */
[----:B------:R-:W-:Y:S01]  /*24650*/  SEL R129, R129, R106, P0 ;  /* 0x0000006a81817207 */ /* 0x000fe20000000000 */
[----:B------:R-:W2:Y:S04]  /*24660*/  SHFL.IDX PT, R109, R45, R8, 0x1c1f ;  /* 0x001c1f082d6d7589 */ /* 0x000ea800000e0000 */
[----:B------:R-:W-:Y:S04]  /*24670*/  SHFL.IDX PT, R53, R53, R8, 0x1c1f ;  /* 0x001c1f0835357589 */ /* 0x000fe800000e0000 */
[----:B------:R3:W4:Y:S04]  /*24680*/  SHFL.IDX PT, R111, R47, R8, 0x1c1f ;  /* 0x001c1f082f6f7589 */ /* 0x00072800000e0000 */
[----:B------:R0:W-:Y:S04]  /*24690*/  SHFL.IDX PT, R72, R69, R8, 0x1c1f ;  /* 0x001c1f0845487589 */ /* 0x0001e800000e0000 */
[----:B------:R2:W4:Y:S01]  /*246a0*/  SHFL.IDX PT, R127, R59, R8, 0x1c1f ;  /* 0x001c1f083b7f7589 */ /* 0x00052200000e0000 */
[----:B-1----:R-:W-:-:S02]  /*246b0*/  SEL R92, R24, R43, P0 ;  /* 0x0000002b185c7207 */ /* 0x002fc40000000000 */
[----:B---3--:R-:W-:Y:S01]  /*246c0*/  SEL R47, R32, R61, P0 ;  /* 0x0000003d202f7207 */ /* 0x008fe20000000000 */
[----:B------:R-:W1:Y:S01]  /*246d0*/  SHFL.IDX PT, R112, R31, R8, 0x1c1f ;  /* 0x001c1f081f707589 */ /* 0x000e6200000e0000 */
[----:B------:R-:W-:Y:S02]  /*246e0*/  SEL R94, R43, R24, P0 ;  /* 0x000000182b5e7207 */ /* 0x000fe40000000000 */
[----:B0-----:R-:W-:Y:S01]  /*246f0*/  SEL R69, R60, R123, P0 ;  /* 0x0000007b3c457207 */ /* 0x001fe20000000000 */
[----:B------:R0:W-:Y:S01]  /*24700*/  SHFL.IDX PT, R28, R125, R10, 0x1c1f ;  /* 0x001c1f0a7d1c7589 */ /* 0x0001e200000e0000 */
[----:B------:R-:W-:Y:S02]  /*24710*/  SEL R60, R85, R76, P0 ;  /* 0x0000004c553c7207 */ /* 0x000fe40000000000 */
[----:B--2---:R-:W-:Y:S01]  /*24720*/  SEL R59, R62, R93, P0 ;  /* 0x0000005d3e3b7207 */ /* 0x004fe20000000000 */
[----:B------:R-:W-:Y:S01]  /*24730*/  SHFL.IDX PT, R87, R87, R10, 0x1c1f ;  /* 0x001c1f0a57577589 */ /* 0x000fe200000e0000 */
[----:B------:R-:W-:-:S02]  /*24740*/  SEL R62, R76, R85, P0 ;  /* 0x000000554c3e7207 */ /* 0x000fc40000000000 */
[----:B------:R-:W-:Y:S01]  /*24750*/  SEL R0, R40, R103, P0 ;  /* 0x0000006728007207 */ /* 0x000fe20000000000 */
[----:B------:R-:W-:Y:S01]  /*24760*/  SHFL.IDX PT, R75, R75, R10, 0x1c1f ;  /* 0x001c1f0a4b4b7589 */ /* 0x000fe200000e0000 */
[----:B------:R-:W-:Y:S02]  /*24770*/  SEL R46, R48, R109, P0 ;  /* 0x0000006d302e7207 */ /* 0x000fe40000000000 */
[----:B0-----:R-:W-:Y:S01]  /*24780*/  SEL R125, R26, R101, P0 ;  /* 0x000000651a7d7207 */ /* 0x001fe20000000000 */
[----:B------:R-:W-:Y:S01]  /*24790*/  SHFL.IDX PT, R37, R37, R10, 0x1c1f ;  /* 0x001c1f0a25257589 */ /* 0x000fe200000e0000 */
[----:B----4-:R-:W-:Y:S02]  /*247a0*/  SEL R20, R44, R111, P0 ;  /* 0x0000006f2c147207 */ /* 0x010fe40000000000 */
[----:B------:R-:W-:Y:S01]  /*247b0*/  SEL R51, R34, R53, P0 ;  /* 0x0000003522337207 */ /* 0x000fe20000000000 */
[----:B------:R-:W-:Y:S01]  /*247c0*/  SHFL.IDX PT, R105, R105, R8, 0x1c1f ;  /* 0x001c1f0869697589 */ /* 0x000fe200000e0000 */
[----:B------:R-:W-:-:S02]  /*247d0*/  SEL R76, R78, R127, P0 ;  /* 0x0000007f4e4c7207 */ /* 0x000fc40000000000 */
[----:B------:R-:W-:Y:S01]  /*247e0*/  SEL R40, R103, R40, P0 ;  /* 0x0000002867287207 */ /* 0x000fe20000000000 */
[----:B------:R0:W2:Y:S01]  /*247f0*/  SHFL.IDX PT, R107, R41, R8, 0x1c1f ;  /* 0x001c1f08296b7589 */ /* 0x0000a200000e0000 */
[----:B-1----:R-:W-:Y:S02]  /*24800*/  SEL R106, R39, R112, P0 ;  /* 0x00000070276a7207 */ /* 0x002fe40000000000 */
[----:B------:R-:W-:Y:S01]  /*24810*/  SEL R48, R109, R48, P0 ;  /* 0x000000306d307207 */ /* 0x000fe20000000000 */
[----:B------:R1:W3:Y:S01]  /*24820*/  SHFL.IDX PT, R113, R49, R8, 0x1c1f ;  /* 0x001c1f0831717589 */ /* 0x0002e200000e0000 */
[----:B------:R-:W-:Y:S02]  /*24830*/  SEL R44, R111, R44, P0 ;  /* 0x0000002c6f2c7207 */ /* 0x000fe40000000000 */
[----:B------:R-:W-:Y:S01]  /*24840*/  SEL R53, R53, R34, P0 ;  /* 0x0000002235357207 */ /* 0x000fe20000000000 */
[----:B------:R-:W4:Y:S01]  /*24850*/  SHFL.IDX PT, R74, R73, R8, 0x1c1f ;  /* 0x001c1f08494a7589 */ /* 0x000f2200000e0000 */
[----:B------:R-:W-:-:S02]  /*24860*/  SEL R78, R127, R78, P0 ;  /* 0x0000004e7f4e7207 */ /* 0x000fc40000000000 */
[----:B0-----:R-:W-:Y:S01]  /*24870*/  SEL R41, R101, R26, P0 ;  /* 0x0000001a65297207 */ /* 0x001fe20000000000 */
[----:B------:R-:W0:Y:S01]  /*24880*/  SHFL.IDX PT, R108, R35, R8, 0x1c1f ;  /* 0x001c1f08236c7589 */ /* 0x000e2200000e0000 */
[----:B------:R-:W-:Y:S02]  /*24890*/  SEL R101, R56, R119, P0 ;  /* 0x0000007738657207 */ /* 0x000fe40000000000 */
[----:B-1----:R-:W-:Y:S01]  /*248a0*/  SEL R49, R61, R32, P0 ;  /* 0x000000203d317207 */ /* 0x002fe20000000000 */
[----:B------:R-:W1:Y:S01]  /*248b0*/  SHFL.IDX PT, R110, R33, R8, 0x1c1f ;  /* 0x001c1f08216e7589 */ /* 0x000e6200000e0000 */
[----:B------:R-:W-:Y:S02]  /*248c0*/  SEL R61, R95, R36, P0 ;  /* 0x000000245f3d7207 */ /* 0x000fe40000000000 */
[----:B------:R-:W-:Y:S01]  /*248d0*/  SEL R95, R52, R115, P0 ;  /* 0x00000073345f7207 */ /* 0x000fe20000000000 */
[----:B------:R0:W0:Y:S01]  /*248e0*/  SHFL.IDX PT, R4, R27, R10, 0x1c1f ;  /* 0x001c1f0a1b047589 */ /* 0x00002200000e0000 */
[----:B------:R-:W-:-:S02]  /*248f0*/  SEL R115, R115, R52, P0 ;  /* 0x0000003473737207 */ /* 0x000fc40000000000 */
[----:B------:R-:W-:Y:S01]  /*24900*/  SEL R52, R58, R121, P0 ;  /* 0x000000793a347207 */ /* 0x000fe20000000000 */
[----:B------:R0:W1:Y:S01]  /*24910*/  SHFL.IDX PT, R29, R29, R10, 0x1c1f ;  /* 0x001c1f0a1d1d7589 */ /* 0x00006200000e0000 */
[----:B------:R-:W-:Y:S02]  /*24920*/  SEL R119, R119, R56, P0 ;  /* 0x0000003877777207 */ /* 0x000fe40000000000 */
[----:B------:R-:W-:Y:S01]  /*24930*/  SEL R56, R91, R72, P0 ;  /* 0x000000485b387207 */ /* 0x000fe20000000000 */
[----:B------:R0:W1:Y:S01]  /*24940*/  SHFL.IDX PT, R10, R25, R8, 0x1c1f ;  /* 0x001c1f08190a7589 */ /* 0x00006200000e0000 */
[----:B------:R-:W-:Y:S02]  /*24950*/  SEL R58, R72, R91, P0 ;  /* 0x0000005b483a7207 */ /* 0x000fe40000000000 */
[----:B--2---:R-:W-:Y:S01]  /*24960*/  SEL R42, R30, R107, P0 ;  /* 0x0000006b1e2a7207 */ /* 0x004fe20000000000 */
[----:B------:R2:W2:Y:S01]  /*24970*/  SHFL.IDX PT, R14, R9, R8, 0x1c1f ;  /* 0x001c1f08090e7589 */ /* 0x0004a200000e0000 */
[----:B------:R-:W-:-:S02]  /*24980*/  SEL R2, R107, R30, P0 ;  /* 0x0000001e6b027207 */ /* 0x000fc40000000000 */
[----:B------:R-:W-:Y:S02]  /*24990*/  SEL R43, R28, R105, P0 ;  /* 0x000000691c2b7207 */ /* 0x000fe40000000000 */
[----:B------:R-:W-:Y:S02]  /*249a0*/  SEL R45, R105, R28, P0 ;  /* 0x0000001c692d7207 */ /* 0x000fe40000000000 */
[----:B---3--:R-:W-:Y:S02]  /*249b0*/  SEL R50, R38, R113, P0 ;  /* 0x0000007126327207 */ /* 0x008fe40000000000 */
[----:B------:R-:W-:Y:S02]  /*249c0*/  SEL R114, R113, R38, P0 ;  /* 0x0000002671727207 */ /* 0x000fe40000000000 */
[----:B----4-:R-:W-:Y:S02]  /*249d0*/  SEL R63, R87, R74, P0 ;  /* 0x0000004a573f7207 */ /* 0x010fe40000000000 */
[----:B------:R-:W-:-:S02]  /*249e0*/  SEL R65, R74, R87, P0 ;  /* 0x000000574a417207 */ /* 0x000fc40000000000 */
[----:B0-----:R-:W-:Y:S02]  /*249f0*/  SEL R104, R75, R108, P0 ;  /* 0x0000006c4b687207 */ /* 0x001fe40000000000 */
[----:B------:R-:W-:Y:S02]  /*24a00*/  SEL R128, R108, R75, P0 ;  /* 0x0000004b6c807207 */ /* 0x000fe40000000000 */
[----:B------:R-:W-:Y:S02]  /*24a10*/  SEL R112, R112, R39, P0 ;  /* 0x0000002770707207 */ /* 0x000fe40000000000 */
[----:B-1----:R-:W-:Y:S02]  /*24a20*/  SEL R85, R37, R110, P0 ;  /* 0x0000006e25557207 */ /* 0x002fe40000000000 */
[----:B------:R-:W-:-:S07]  /*24a30*/  SEL R91, R110, R37, P0 ;  /* 0x000000256e5b7207 */ /* 0x000fce0000000000 */
.L_x_8758:
[----:B------:R-:W3:Y:S04]  /*24a40*/  LDL.LU R93, [R1+0x94] ;  /* 0x00009400015d7983 */ /* 0x000ee80000300800 */
[----:B------:R-:W4:Y:S01]  /*24a50*/  LDL.LU R87, [R1+0x98] ;  /* 0x0000980001577983 */ /* 0x000f220000300800 */
[----:B------:R-:W-:Y:S05]  /*24a60*/  WARPSYNC.ALL ;  /* 0x0000000000007948 */ /* 0x000fea0003800000 */
[----:B------:R-:W-:Y:S01]  /*24a70*/  SEL R73, R29, R10, P0 ;  /* 0x0000000a1d497207 */ /* 0x000fe20000000000 */
[----:B------:R-:W-:Y:S01]  /*24a80*/  ULDC.64 UR6, c[0x0][0xc08] ;  /* 0x0003020000067ab9 */ /* 0x000fe20000000a00 */
[----:B------:R-:W-:Y:S01]  /*24a90*/  SEL R75, R10, R29, P0 ;  /* 0x0000001d0a4b7207 */ /* 0x000fe20000000000 */
[----:B------:R-:W-:Y:S01]  /*24aa0*/  ULDC.64 UR4, c[0x0][0xc00] ;  /* 0x0003000000047ab9 */ /* 0x000fe20000000a00 */
[----:B--2---:R-:W-:Y:S01]  /*24ab0*/  SEL R72, R4, R14, P0 ;  /* 0x0000000e04487207 */ /* 0x004fe20000000000 */
[----:B------:R-:W-:Y:S01]  /*24ac0*/  ULDC.64 UR8, c[0x0][0x208] ;  /* 0x0000820000087ab9 */ /* 0x000fe20000000a00 */
[----:B------:R-:W-:-:S02]  /*24ad0*/  SEL R74, R14, R4, P0 ;  /* 0x000000040e4a7207 */ /* 0x000fc40000000000 */
[----:B------:R-:W-:Y:S01]  /*24ae0*/  F2FP.BF16.F32.PACK_AB R8, R3, R86 ;  /* 0x000000560308723e */ /* 0x000fe200000010ff */
[----:B------:R-:W0:Y:S01]  /*24af0*/  LDC R4, c[0x0][0xbe8] ;  /* 0x0002fa00ff047b82 */ /* 0x000e220000000800 */
[----:B------:R-:W-:Y:S02]  /*24b00*/  F2FP.BF16.F32.PACK_AB R9, R101, R52 ;  /* 0x000000346509723e */ /* 0x000fe400000010ff */
[----:B------:R-:W-:Y:S02]  /*24b10*/  F2FP.BF16.F32.PACK_AB R10, R21, R88 ;  /* 0x00000058150a723e */ /* 0x000fe400000010ff */
[----:B------:R-:W-:-:S03]  /*24b20*/  F2FP.BF16.F32.PACK_AB R11, R119, R54 ;  /* 0x00000036770b723e */ /* 0x000fc600000010ff */
        /* <DEDUP_REMOVED lines=22> */
[----:B------:R-:W-:Y:S01]  /*24c90*/  STSM.16.M88.4 [R100], R28 ;  /* 0x0000001c64007844 */ /* 0x000fe20000000200 */
[----:B------:R-:W-:-:S02]  /*24ca0*/  F2FP.BF16.F32.PACK_AB R38, R53, R44 ;  /* 0x0000002c3526723e */ /* 0x000fc400000010ff */
[----:B------:R-:W-:Y:S01]  /*24cb0*/  F2FP.BF16.F32.PACK_AB R39, R129, R128 ;  /* 0x000000808127723e */ /* 0x000fe200000010ff */
[----:B------:R-:W-:Y:S01]  /*24cc0*/  STSM.16.M88.4 [R64], R32 ;  /* 0x0000002040007844 */ /* 0x000fe20000000200 */
[----:B-1----:R-:W-:Y:S02]  /*24cd0*/  F2FP.BF16.F32.PACK_AB R8, R55, R50 ;  /* 0x000000323708723e */ /* 0x002fe400000010ff */
[----:B------:R-:W-:Y:S01]  /*24ce0*/  F2FP.BF16.F32.PACK_AB R9, R85, R106 ;  /* 0x0000006a5509723e */ /* 0x000fe200000010ff */
[----:B------:R-:W-:Y:S01]  /*24cf0*/  STSM.16.M88.4 [R80], R36 ;  /* 0x0000002450007844 */ /* 0x000fe20000000200 */
[----:B------:R-:W-:Y:S02]  /*24d00*/  F2FP.BF16.F32.PACK_AB R10, R61, R114 ;  /* 0x000000723d0a723e */ /* 0x000fe400000010ff */
[----:B------:R-:W-:Y:S02]  /*24d10*/  F2FP.BF16.F32.PACK_AB R11, R91, R112 ;  /* 0x000000705b0b723e */ /* 0x000fe400000010ff */
[----:B--2---:R-:W-:-:S02]  /*24d20*/  F2FP.BF16.F32.PACK_AB R12, R95, R116 ;  /* 0x000000745f0c723e */ /* 0x004fc400000010ff */
[----:B------:R-:W-:Y:S01]  /*24d30*/  F2FP.BF16.F32.PACK_AB R14, R115, R118 ;  /* 0x00000076730e723e */ /* 0x000fe200000010ff */
[----:B------:R-:W-:Y:S01]  /*24d40*/  STSM.16.M88.4 [R82], R8 ;  /* 0x0000000852007844 */ /* 0x000fe20000000200 */
[----:B------:R-:W-:Y:S02]  /*24d50*/  F2FP.BF16.F32.PACK_AB R13, R73, R72 ;  /* 0x00000048490d723e */ /* 0x000fe400000010ff */
[----:B------:R-:W-:Y:S02]  /*24d60*/  F2FP.BF16.F32.PACK_AB R15, R75, R74 ;  /* 0x0000004a4b0f723e */ /* 0x000fe400000010ff */
[----:B------:R-:W-:Y:S02]  /*24d70*/  ISETP.GT.AND P2, PT, R120, 0x1, PT ;  /* 0x000000017800780c */ /* 0x000fe40003f44270 */
[----:B------:R-:W-:Y:S01]  /*24d80*/  ISETP.NE.U32.AND P3, PT, RZ, UR6, PT ;  /* 0x00000006ff007c0c */ /* 0x000fe2000bf65070 */
[----:B------:R1:W-:Y:S01]  /*24d90*/  STSM.16.M88.4 [R84], R12 ;  /* 0x0000000c54007844 */ /* 0x0003e20000000200 */
[----:B------:R-:W-:Y:S01]  /*24da0*/  BAR.SYNC.DEFER_BLOCKING 0x1, 0x100 ;  /* 0x0044000000007b1d */ /* 0x000fe20000010000 */
[----:B------:R-:W-:-:S02]  /*24db0*/  ISETP.NE.U32.AND P0, PT, RZ, UR4, PT ;  /* 0x00000004ff007c0c */ /* 0x000fc4000bf05070 */
[----:B------:R-:W-:Y:S02]  /*24dc0*/  ISETP.NE.AND.EX P3, PT, RZ, UR7, PT, P3 ;  /* 0x00000007ff007c0c */ /* 0x000fe4000bf65330 */
[----:B------:R-:W-:Y:S01]  /*24dd0*/  ISETP.NE.AND.EX P0, PT, RZ, UR5, PT, P0 ;  /* 0x00000005ff007c0c */ /* 0x000fe2000bf05300 */
[----:B-1----:R-:W-:-:S05]  /*24de0*/  IMAD.MOV.U32 R14, RZ, RZ, 0x9b8 ;  /* 0x000009b8ff0e7424 */ /* 0x002fca00078e00ff */
[----:B------:R-:W-:-:S04]  /*24df0*/  SEL R14, R14, 0x978, P2 ;  /* 0x000009780e0e7807 */ /* 0x000fc80001000000 */
[----:B------:R1:W2:Y:S08]  /*24e00*/  LDC.64 R8, c[0x0][R14+0x220] ;  /* 0x000088000e087b82 */ /* 0x0002b00000000a00 */
[----:B------:R1:W0:Y:S08]  /*24e10*/  LDC.64 R10, c[0x0][R14+0x218] ;  /* 0x000086000e0a7b82 */ /* 0x0002300000000a00 */
[----:B------:R1:W0:Y:S01]  /*24e20*/  LDC.64 R12, c[0x0][R14+0x228] ;  /* 0x00008a000e0c7b82 */ /* 0x0002220000000a00 */
[----:B---3--:R-:W-:-:S04]  /*24e30*/  IADD3 R24, P1, R93, UR4, RZ ;  /* 0x000000045d187c10 */ /* 0x008fc8000ff3e0ff */
[----:B----4-:R-:W-:Y:S02]  /*24e40*/  IADD3.X R25, R87, UR5, RZ, P1, !PT ;  /* 0x0000000557197c10 */ /* 0x010fe40008ffe4ff */
[----:B------:R-:W-:Y:S01]  /*24e50*/  @P3 IADD3 R26, P1, R93, UR6, RZ ;  /* 0x000000065d1a3c10 */ /* 0x000fe2000ff3e0ff */
[----:B------:R-:W-:Y:S02]  /*24e60*/  ULDC UR6, c[0x0][0xa88] ;  /* 0x0002a20000067ab9 */ /* 0x000fe40000000800 */
[----:B------:R-:W-:Y:S01]  /*24e70*/  MOV R29, UR6 ;  /* 0x00000006001d7c02 */ /* 0x000fe20008000f00 */
[----:B------:R1:W5:Y:S01]  /*24e80*/  @P0 LDG.E R83, desc[UR8][R24.64] ;  /* 0x0000000818530981 */ /* 0x000362000c1e1900 */
[----:B------:R-:W-:Y:S02]  /*24e90*/  @P3 IADD3.X R27, R87, UR7, RZ, P1, !PT ;  /* 0x00000007571b3c10 */ /* 0x000fe40008ffe4ff */
[----:B0-----:R-:W-:-:S03]  /*24ea0*/  ISETP.NE.AND P1, PT, R4, 0x1, PT ;  /* 0x000000010400780c */ /* 0x001fc60003f25270 */
[----:B------:R1:W5:Y:S01]  /*24eb0*/  @P3 LDG.E R29, desc[UR8][R26.64] ;  /* 0x000000081a1d3981 */ /* 0x000362000c1e1900 */
[----:B--2---:R-:W-:Y:S09]  /*24ec0*/  @P3 BRA `(.L_x_8502) ;  /* 0x0000000000143947 */ /* 0x004ff20003800000 */
[----:B------:R-:W-:Y:S05]  /*24ed0*/  @!P0 BRA `(.L_x_8502) ;  /* 0x0000000000108947 */ /* 0x000fea0003800000 */
[----:B------:R-:W-:Y:S02]  /*24ee0*/  ULDC.64 UR6, c[0x0][0x208] ;  /* 0x0000820000067ab9 */ /* 0x000fe40000000a00 */
[----:B-1----:R-:W2:Y:S04]  /*24ef0*/  LDG.E R26, desc[UR6][R24.64] ;  /* 0x00000006181a7981 */ /* 0x002ea8000c1e1900 */
[----:B-----5:R-:W2:Y:S02]  /*24f00*/  LDG.E R29, desc[UR6][R24.64+0x4] ;  /* 0x00000406181d7981 */ /* 0x020ea4000c1e1900 */
[----:B--2---:R-:W-:-:S07]  /*24f10*/  IMAD.IADD R29, R29, 0x1, -R26 ;  /* 0x000000011d1d7824 */ /* 0x004fce00078e0a1a */
.L_x_8502:
[----:B------:R-:W2:Y:S01]  /*24f20*/  LDL R15, [R1+0x74] ;  /* 0x00007400010f7983 */ /* 0x000ea20000100800 */
[----:B------:R-:W-:Y:S01]  /*24f30*/  ISETP.NE.U32.AND P0, PT, RZ, UR4, PT ;  /* 0x00000004ff007c0c */ /* 0x000fe2000bf05070 */
[----:B-1----:R-:W0:Y:S02]  /*24f40*/  @P1 LDC R26, c[0x0][0xbec] ;  /* 0x0002fb00ff1a1b82 */ /* 0x002e240000000800 */
[----:B------:R-:W3:Y:S04]  /*24f50*/  LDL.LU R24, [R1+0x88] ;  /* 0x0000880001187983 */ /* 0x000ee80000300800 */
[----:B------:R-:W4:Y:S02]  /*24f60*/  LDL.LU R27, [R1+0x9c] ;  /* 0x00009c00011b7983 */ /* 0x000f240000300800 */
[----:B------:R-:W1:Y:S02]  /*24f70*/  @P1 LDC R35, c[0x0][0xbf0] ;  /* 0x0002fc00ff231b82 */ /* 0x000e640000000800 */
[----:B------:R-:W4:Y:S04]  /*24f80*/  LDL R28, [R1+0x7c] ;  /* 0x00007c00011c7983 */ /* 0x000f280000100800 */
[----:B------:R-:W4:Y:S04]  /*24f90*/  LDL R98, [R1+0x54] ;  /* 0x0000540001627983 */ /* 0x000f280000100800 */
[----:B------:R-:W4:Y:S04]  /*24fa0*/  LDL R82, [R1+0xa0] ;  /* 0x0000a00001527983 */ /* 0x000f280000100800 */
[----:B------:R-:W4:Y:S01]  /*24fb0*/  LDL R30, [R1+0xb8] ;  /* 0x0000b800011e7983 */ /* 0x000f220000100800 */
[----:B------:R-:W-:-:S02]  /*24fc0*/  ISETP.NE.AND.EX P0, PT, RZ, UR5, PT, P0 ;  /* 0x00000005ff007c0c */ /* 0x000fc4000bf05300 */
[----:B-----5:R-:W-:Y:S01]  /*24fd0*/  SHF.R.S32.HI R80, RZ, 0x1f, R83 ;  /* 0x0000001fff507819 */ /* 0x020fe20000011453 */
[----:B------:R-:W-:Y:S01]  /*24fe0*/  IMAD R64, R29, R4, RZ ;  /* 0x000000041d407224 */ /* 0x000fe200078e02ff */
[----:B------:R-:W-:Y:S01]  /*24ff0*/  ULDC.64 UR6, c[0x0][0x208] ;  /* 0x0000820000067ab9 */ /* 0x000fe20000000a00 */
[----:B--2---:R-:W-:Y:S02]  /*25000*/  IMAD.MOV.U32 R84, RZ, RZ, R15 ;  /* 0x000000ffff547224 */ /* 0x004fe400078e000f */
[----:B------:R-:W2:Y:S01]  /*25010*/  LDC.64 R14, c[0x0][R14+0x210] ;  /* 0x000084000e0e7b82 */ /* 0x000ea20000000a00 */
[----:B---3--:R-:W-:-:S07]  /*25020*/  SEL R87, R24, RZ, !P0 ;  /* 0x000000ff18577207 */ /* 0x008fce0004000000 */
[----:B------:R-:W3:Y:S01]  /*25030*/  LDC.64 R24, c[0x0][0xba8] ;  /* 0x0002ea00ff187b82 */ /* 0x000ee20000000a00 */
[----:B----4-:R-:W-:Y:S01]  /*25040*/  SEL R27, R27, RZ, !P0 ;  /* 0x000000ff1b1b7207 */ /* 0x010fe20004000000 */
[----:B------:R-:W-:Y:S02]  /*25050*/  IMAD R9, R9, R87, RZ ;  /* 0x0000005709097224 */ /* 0x000fe400078e02ff */
[-C--:B------:R-:W-:Y:S02]  /*25060*/  IMAD R31, R11, R84.reuse, RZ ;  /* 0x000000540b1f7224 */ /* 0x080fe400078e02ff */
[----:B------:R-:W-:Y:S02]  /*25070*/  IMAD.IADD R37, R28, 0x1, R98 ;  /* 0x000000011c257824 */ /* 0x000fe400078e0262 */
[----:B------:R-:W4:Y:S01]  /*25080*/  S2R R28, SR_TID.X ;  /* 0x00000000001c7919 */ /* 0x000f220000002100 */
[----:B------:R-:W-:Y:S02]  /*25090*/  IMAD R33, R8, R27, R9 ;  /* 0x0000001b08217224 */ /* 0x000fe400078e0209 */
[----:B------:R-:W-:-:S04]  /*250a0*/  IMAD.WIDE.U32 R10, R10, R84, RZ ;  /* 0x000000540a0a7225 */ /* 0x000fc800078e00ff */
[----:B------:R-:W-:Y:S01]  /*250b0*/  IMAD.WIDE.U32 R8, R8, R87, RZ ;  /* 0x0000005708087225 */ /* 0x000fe200078e00ff */
[----:B------:R-:W-:Y:S02]  /*250c0*/  SEL R27, R82, RZ, P2 ;  /* 0x000000ff521b7207 */ /* 0x000fe40001000000 */
[----:B------:R-:W-:Y:S01]  /*250d0*/  IADD3 R10, P0, P3, R8, R10, R83 ;  /* 0x0000000a080a7210 */ /* 0x000fe20007b1e053 */
[----:B0-----:R-:W-:Y:S01]  /*250e0*/  @P1 IMAD.HI.U32 R8, R37, R26, RZ ;  /* 0x0000001a25081227 */ /* 0x001fe200078e00ff */
[----:B---3--:R-:W0:Y:S03]  /*250f0*/  @!P2 LDC R24, c[0x0][0xb50] ;  /* 0x0002d400ff18ab82 */ /* 0x008e260000000800 */
[----:B------:R-:W-:Y:S02]  /*25100*/  IMAD.IADD R33, R9, 0x1, R33 ;  /* 0x0000000109217824 */ /* 0x000fe400078e0221 */
[----:B------:R-:W-:Y:S01]  /*25110*/  IMAD.MOV.U32 R9, RZ, RZ, R37 ;  /* 0x000000ffff097224 */ /* 0x000fe200078e0025 */
[----:B-1----:R-:W-:Y:S01]  /*25120*/  @P1 SHF.R.U32.HI R9, RZ, R35, R8 ;  /* 0x00000023ff091219 */ /* 0x002fe20000011608 */
[----:B------:R-:W-:-:S02]  /*25130*/  IMAD.IADD R11, R11, 0x1, R31 ;  /* 0x000000010b0b7824 */ /* 0x000fc400078e021f */
[-C--:B------:R-:W-:Y:S01]  /*25140*/  IMAD R31, R13, R27.reuse, RZ ;  /* 0x0000001b0d1f7224 */ /* 0x080fe200078e02ff */
[----:B------:R-:W1:Y:S01]  /*25150*/  @!P2 LDC R25, c[0x0][0xb54] ;  /* 0x0002d500ff19ab82 */ /* 0x000e620000000800 */
        /* <DEDUP_REMOVED lines=8> */
[-C--:B--2---:R-:W-:Y:S01]  /*251e0*/  IMAD R8, R15, R9.reuse, RZ ;  /* 0x000000090f087224 */ /* 0x084fe200078e02ff */
[----:B------:R-:W-:Y:S01]  /*251f0*/  SHF.R.S32.HI R11, RZ, 0x1f, R9 ;  /* 0x0000001fff0b7819 */ /* 0x000fe20000011409 */
[----:B----4-:R-:W-:Y:S02]  /*25200*/  VIADD R32, R28, 0xffffff80 ;  /* 0xffffff801c207836 */ /* 0x010fe40000000000 */
[----:B------:R-:W-:-:S04]  /*25210*/  IMAD.WIDE.U32 R12, R14, R9, R12 ;  /* 0x000000090e0c7225 */ /* 0x000fc800078e000c */
[----:B------:R-:W-:Y:S01]  /*25220*/  IMAD R11, R14, R11, R8 ;  /* 0x0000000b0e0b7224 */ /* 0x000fe200078e0208 */
[----:B0-----:R-:W-:Y:S02]  /*25230*/  LEA R24, P0, R12, R24, 0x2 ;  /* 0x000000180c187211 */ /* 0x001fe400078010ff */
[----:B------:R-:W-:Y:S01]  /*25240*/  SHF.R.S32.HI R28, RZ, 0x1f, R32 ;  /* 0x0000001fff1c7819 */ /* 0x000fe20000011420 */
[----:B------:R-:W-:-:S03]  /*25250*/  IMAD.IADD R8, R13, 0x1, R11 ;  /* 0x000000010d087824 */ /* 0x000fc600078e020b */
[----:B------:R-:W-:Y:S02]  /*25260*/  LEA.HI R28, R28, R32, RZ, 0x7 ;  /* 0x000000201c1c7211 */ /* 0x000fe400078f38ff */
[----:B-1----:R-:W-:Y:S02]  /*25270*/  LEA.HI.X R25, R12, R25, R8, 0x2, P0 ;  /* 0x000000190c197211 */ /* 0x002fe400000f1408 */
[----:B------:R-:W-:Y:S01]  /*25280*/  LOP3.LUT R28, R28, 0xffffff80, RZ, 0xc0, !PT ;  /* 0xffffff801c1c7812 */ /* 0x000fe200078ec0ff */
[----:B------:R-:W-:Y:S01]  /*25290*/  SHFL.IDX PT, R8, R24, RZ, 0x1c1f ;  /* 0x001c1fff18087589 */ /* 0x000fe200000e0000 */
[----:B------:R-:W-:-:S03]  /*252a0*/  IMAD.IADD R27, R30, 0x1, R98 ;  /* 0x000000011e1b7824 */ /* 0x000fc600078e0262 */
[----:B------:R-:W0:Y:S01]  /*252b0*/  SHFL.IDX PT, R9, R25, RZ, 0x1c1f ;  /* 0x001c1fff19097589 */ /* 0x000e2200000e0000 */
[----:B------:R-:W-:-:S03]  /*252c0*/  IADD3 R28, R32, -R28, RZ ;  /* 0x8000001c201c7210 */ /* 0x000fc60007ffe0ff */
        /* <DEDUP_REMOVED lines=9> */
[----:B------:R-:W2:Y:S01]  /*25360*/  LDL R93, [R1+0x70] ;  /* 0x00007000015d7983 */ /* 0x000ea20000100800 */
[----:B0-----:R-:W0:Y:S01]  /*25370*/  @P1 LDC R11, c[0x0][0xbec] ;  /* 0x0002fb00ff0b1b82 */ /* 0x001e220000000800 */
[----:B------:R-:W1:Y:S01]  /*25380*/  S2R R28, SR_TID.X ;  /* 0x00000000001c7919 */ /* 0x000e620000002100 */
[----:B------:R-:W-:-:S06]  /*25390*/  ULDC.64 UR4, c[0x0][0x208] ;  /* 0x0000820000047ab9 */ /* 0x000fcc0000000a00 */
[----:B------:R-:W3:Y:S01]  /*253a0*/  @P1 LDC R13, c[0x0][0xbf0] ;  /* 0x0002fc00ff0d1b82 */ /* 0x000ee20000000800 */
[----:B-1----:R-:W-:-:S05]  /*253b0*/  VIADD R100, R28, 0xffffff80 ;  /* 0xffffff801c647836 */ /* 0x002fca0000000000 */
[----:B------:R-:W-:-:S04]  /*253c0*/  SHF.R.S32.HI R96, RZ, 0x1f, R100 ;  /* 0x0000001fff607819 */ /* 0x000fc80000011464 */
[----:B------:R-:W-:-:S04]  /*253d0*/  LEA.HI R96, R96, R100, RZ, 0x3 ;  /* 0x0000006460607211 */ /* 0x000fc800078f18ff */
[----:B------:R-:W-:Y:S02]  /*253e0*/  SHF.R.S32.HI R96, RZ, 0x3, R96 ;  /* 0x00000003ff607819 */ /* 0x000fe40000011460 */
[----:B------:R-:W-:-:S04]  /*253f0*/  SHF.R.S32.HI R8, RZ, 0x1f, R100 ;  /* 0x0000001fff087819 */ /* 0x000fc80000011464 */
[----:B------:R-:W-:-:S04]  /*25400*/  LEA.HI R8, R8, R100, RZ, 0x3 ;  /* 0x0000006408087211 */ /* 0x000fc800078f18ff */
[----:B------:R-:W-:-:S04]  /*25410*/  LOP3.LUT R8, R8, 0xfffffff8, RZ, 0xc0, !PT ;  /* 0xfffffff808087812 */ /* 0x000fc800078ec0ff */
[----:B------:R-:W-:Y:S01]  /*25420*/  IADD3 R8, R100, -R8, RZ ;  /* 0x8000000864087210 */ /* 0x000fe20007ffe0ff */
        /* <DEDUP_REMOVED lines=10> */
[----:B------:R-:W-:Y:S01]  /*254d0*/  LOP3.LUT R32, R32, R33, RZ, 0x3c, !PT ;  /* 0x0000002120207212 */ /* 0x000fe200078e3cff */
[----:B------:R-:W-:Y:S01]  /*254e0*/  IMAD.X R33, RZ, RZ, R67, P0 ;  /* 0x000000ffff217224 */ /* 0x000fe200000e0643 */
[C---:B------:R-:W-:Y:S02]  /*254f0*/  IADD3 R37, P2, R66.reuse, 0x3000, RZ ;  /* 0x0000300042257810 */ /* 0x040fe40007f5e0ff */
[C---:B------:R-:W-:Y:S01]  /*25500*/  IADD3 R41, P3, R66.reuse, 0x4000, RZ ;  /* 0x0000400042297810 */ /* 0x040fe20007f7e0ff */
[----:B------:R-:W5:Y:S01]  /*25510*/  LD.E.128 R28, desc[UR4][R28.64] ;  /* 0x000000041c1c7980 */ /* 0x000f62000c101d00 */
[C---:B------:R-:W-:Y:S02]  /*25520*/  IADD3 R45, P4, R66.reuse, 0x5000, RZ ;  /* 0x00005000422d7810 */ /* 0x040fe40007f9e0ff */
[C---:B------:R-:W-:Y:S01]  /*25530*/  IADD3 R49, P5, R66.reuse, 0x6000, RZ ;  /* 0x0000600042317810 */ /* 0x040fe20007fbe0ff */
[----:B------:R-:W5:Y:S01]  /*25540*/  LD.E.128 R32, desc[UR4][R32.64] ;  /* 0x0000000420207980 */ /* 0x000f62000c101d00 */
[----:B------:R-:W-:-:S02]  /*25550*/  IADD3 R3, P0, R66, 0x7000, RZ ;  /* 0x0000700042037810 */ /* 0x000fc40007f1e0ff */
[----:B------:R-:W-:Y:S02]  /*25560*/  LOP3.LUT R36, R37, 0x380, RZ, 0xc0, !PT ;  /* 0x0000038025247812 */ /* 0x000fe400078ec0ff */
[----:B------:R-:W-:Y:S02]  /*25570*/  LOP3.LUT R40, R41, 0x380, RZ, 0xc0, !PT ;  /* 0x0000038029287812 */ /* 0x000fe400078ec0ff */
[----:B------:R-:W-:Y:S02]  /*25580*/  LOP3.LUT R44, R45, 0x380, RZ, 0xc0, !PT ;  /* 0x000003802d2c7812 */ /* 0x000fe400078ec0ff */
[----:B------:R-:W-:Y:S02]  /*25590*/  LOP3.LUT R48, R49, 0x380, RZ, 0xc0, !PT ;  /* 0x0000038031307812 */ /* 0x000fe400078ec0ff */
[----:B------:R-:W-:Y:S02]  /*255a0*/  LOP3.LUT R0, R3, 0x380, RZ, 0xc0, !PT ;  /* 0x0000038003007812 */ /* 0x000fe400078ec0ff */
[----:B------:R-:W-:-:S02]  /*255b0*/  LOP3.LUT R9, R66, 0x380, RZ, 0xc0, !PT ;  /* 0x0000038042097812 */ /* 0x000fc400078ec0ff */
[----:B------:R-:W-:Y:S02]  /*255c0*/  SHF.R.U64 R36, R36, 0x3, RZ ;  /* 0x0000000324247819 */ /* 0x000fe400000012ff */
[----:B------:R-:W-:Y:S02]  /*255d0*/  SHF.R.U64 R40, R40, 0x3, RZ ;  /* 0x0000000328287819 */ /* 0x000fe400000012ff */
[----:B------:R-:W-:Y:S02]  /*255e0*/  SHF.R.U64 R44, R44, 0x3, RZ ;  /* 0x000000032c2c7819 */ /* 0x000fe400000012ff */
[----:B------:R-:W-:Y:S02]  /*255f0*/  SHF.R.U64 R48, R48, 0x3, RZ ;  /* 0x0000000330307819 */ /* 0x000fe400000012ff */
[----:B------:R-:W-:Y:S02]  /*25600*/  SHF.R.U64 R0, R0, 0x3, RZ ;  /* 0x0000000300007819 */ /* 0x000fe400000012ff */
[----:B------:R-:W-:Y:S01]  /*25610*/  SHF.R.U64 R9, R9, 0x3, RZ ;  /* 0x0000000309097819 */ /* 0x000fe200000012ff */
        /* <DEDUP_REMOVED lines=10> */
[----:B------:R-:W5:Y:S01]  /*256c0*/  LD.E.128 R36, desc[UR4][R36.64] ;  /* 0x0000000424247980 */ /* 0x000f62000c101d00 */
[----:B------:R-:W-:-:S03]  /*256d0*/  LOP3.LUT R66, R9, R66, RZ, 0x3c, !PT ;  /* 0x0000004209427212 */ /* 0x000fc600078e3cff */
[----:B------:R-:W5:Y:S04]  /*256e0*/  LD.E.128 R40, desc[UR4][R40.64] ;  /* 0x0000000428287980 */ /* 0x000f68000c101d00 */
[----:B------:R1:W5:Y:S04]  /*256f0*/  LD.E.128 R24, desc[UR4][R66.64] ;  /* 0x0000000442187980 */ /* 0x000368000c101d00 */
[----:B------:R-:W5:Y:S04]  /*25700*/  LD.E.128 R44, desc[UR4][R44.64] ;  /* 0x000000042c2c7980 */ /* 0x000f68000c101d00 */
[----:B------:R-:W5:Y:S04]  /*25710*/  LD.E.128 R48, desc[UR4][R48.64] ;  /* 0x0000000430307980 */ /* 0x000f68000c101d00 */
[----:B------:R-:W5:Y:S01]  /*25720*/  LD.E.128 R52, desc[UR4][R52.64] ;  /* 0x0000000434347980 */ /* 0x000f62000c101d00 */
[----:B------:R-:W-:-:S02]  /*25730*/  ULDC.64 UR4, c[0x0][0xaa0] ;  /* 0x0002a80000047ab9 */ /* 0x000fc40000000a00 */
[----:B------:R-:W-:Y:S01]  /*25740*/  IMAD R80, R80, UR4, RZ ;  /* 0x0000000450507c24 */ /* 0x000fe2000f8e02ff */
[----:B------:R-:W-:Y:S01]  /*25750*/  @!PT LDS RZ, [RZ] ;  /* 0x00000000fffff984 */ /* 0x000fe20000000800 */
[----:B------:R-:W-:Y:S01]  /*25760*/  @!PT LDS RZ, [RZ] ;  /* 0x00000000fffff984 */ /* 0x000fe20000000800 */
[----:B------:R-:W-:Y:S01]  /*25770*/  @!PT LDS RZ, [RZ] ;  /* 0x00000000fffff984 */ /* 0x000fe20000000800 */
[----:B------:R-:W-:Y:S01]  /*25780*/  @!PT LDS RZ, [RZ] ;  /* 0x00000000fffff984 */ /* 0x000fe20000000800 */
[----:B------:R2:W-:Y:S06]  /*25790*/  MEMBAR.ALL.CTA ;  /* 0x0000000000007992 */ /* 0x0005ec0000008000 */
[----:B--2---:R-:W2:Y:S01]  /*257a0*/  FENCE.VIEW.ASYNC.S ;  /* 0x00000000000073c6 */ /* 0x004ea20000000000 */
[----:B------:R-:W-:-:S04]  /*257b0*/  IMAD.WIDE.U32 R2, R83, UR4, RZ ;  /* 0x0000000453027c25 */ /* 0x000fc8000f8e00ff */
[----:B------:R-:W-:Y:S01]  /*257c0*/  IMAD R9, R83, UR5, R80 ;  /* 0x0000000553097c24 */ /* 0x000fe2000f8e0250 */
[----:B------:R-:W-:Y:S01]  /*257d0*/  ULDC.64 UR4, c[0x0][0xae8] ;  /* 0x0002ba0000047ab9 */ /* 0x000fe20000000a00 */
[----:B------:R-:W-:Y:S02]  /*257e0*/  IMAD R0, R8, 0x20, R96 ;  /* 0x0000002008007824 */ /* 0x000fe400078e0260 */
[----:B------:R-:W-:Y:S01]  /*257f0*/  IMAD.IADD R3, R3, 0x1, R9 ;  /* 0x0000000103037824 */ /* 0x000fe200078e0209 */
[----:B------:R-:W-:Y:S01]  /*25800*/  SHF.R.S32.HI R8, RZ, 0x1f, R87 ;  /* 0x0000001fff087819 */ /* 0x000fe20000011457 */
[----:B------:R-:W-:Y:S02]  /*25810*/  IMAD.IADD R10, R98, 0x1, R0 ;  /* 0x00000001620a7824 */ /* 0x000fe400078e0200 */
[----:B------:R-:W-:-:S04]  /*25820*/  IMAD.WIDE.U32 R2, R84, UR4, R2 ;  /* 0x0000000454027c25 */ /* 0x000fc8000f8e0002 */
[----:B------:R-:W-:Y:S01]  /*25830*/  IMAD R3, R84, UR5, R3 ;  /* 0x0000000554037c24 */ /* 0x000fe2000f8e0203 */
[----:B------:R-:W-:Y:S01]  /*25840*/  ULDC.64 UR4, c[0x0][0xaf0] ;  /* 0x0002bc0000047ab9 */ /* 0x000fe20000000a00 */
[----:B0-----:R-:W-:-:S04]  /*25850*/  @P1 IMAD.HI.U32 R0, R10, R11, RZ ;  /* 0x0000000b0a001227 */ /* 0x001fc800078e00ff */
        /* <DEDUP_REMOVED lines=8> */
[----:B------:R-:W-:Y:S02]  /*258e0*/  VIADD R0, R16, 0x2e820 ;  /* 0x0002e82010007836 */ /* 0x000fe40000000000 */
[----:B------:R-:W-:Y:S02]  /*258f0*/  IMAD.MOV R11, RZ, RZ, -R9 ;  /* 0x000000ffff0b7224 */ /* 0x000fe400078e0a09 */
[----:B------:R-:W-:Y:S01]  /*25900*/  IMAD R8, R8, UR4, RZ ;  /* 0x0000000408087c24 */ /* 0x000fe2000f8e02ff */
[----:B------:R-:W-:Y:S01]  /*25910*/  PRMT R0, RZ, 0x654, R0 ;  /* 0x00000654ff007816 */ /* 0x000fe20000000000 */
[----:B------:R-:W-:Y:S02]  /*25920*/  IMAD R11, R4, R11, R10 ;  /* 0x0000000b040b7224 */ /* 0x000fe400078e020a */
[C---:B------:R-:W-:Y:S01]  /*25930*/  IMAD R13, R9.reuse, UR5, R8 ;  /* 0x00000005090d7c24 */ /* 0x040fe2000f8e0208 */
[----:B--2---:R0:W-:Y:S01]  /*25940*/  SYNCS.ARRIVE.TRANS64.RED.A1T0 RZ, [R0+URZ], RZ ;  /* 0x000000ff00ff79a7 */ /* 0x0041e2000810043f */
[----:B------:R-:W-:Y:S01]  /*25950*/  IMAD.WIDE.U32 R2, R9, UR4, R2 ;  /* 0x0000000409027c25 */ /* 0x000fe2000f8e0002 */
[----:B------:R-:W-:Y:S01]  /*25960*/  ULDC.64 UR4, c[0x0][0xad8] ;  /* 0x0002b60000047ab9 */ /* 0x000fe20000000a00 */
[----:B0-----:R-:W-:-:S02]  /*25970*/  SHF.R.S32.HI R0, RZ, 0x1f, R11 ;  /* 0x0000001fff007819 */ /* 0x001fc4000001140b */
[----:B------:R-:W-:-:S03]  /*25980*/  IMAD.IADD R3, R3, 0x1, R13 ;  /* 0x0000000103037824 */ /* 0x000fc600078e020d */
        /* <DEDUP_REMOVED lines=8> */
[----:B-1----:R-:W-:Y:S06]  /*25a10*/  BRA.DIV UR4, `(.L_x_8504) ;  /* 0x000000d204307947 */ /* 0x002fec000b800000 */
[----:B------:R0:W1:Y:S04]  /*25a20*/  SHFL.IDX PT, R0, R3, RZ, 0x181f ;  /* 0x00181fff03007589 */ /* 0x00006800000e0000 */
[----:B------:R0:W2:Y:S02]  /*25a30*/  SHFL.IDX PT, R14, R2, RZ, 0x181f ;  /* 0x00181fff020e7589 */ /* 0x0000a400000e0000 */
.L_x_8761:
[----:B------:R-:W-:Y:S01]  /*25a40*/  IMAD.IADD R21, R96, 0x1, R98 ;  /* 0x0000000160157824 */ /* 0x000fe200078e0262 */
[----:B------:R-:W-:Y:S04]  /*25a50*/  BSSY B1, `(.L_x_8505) ;  /* 0x0000010000017945 */ /* 0x000fe80003800000 */
[----:B------:R-:W-:-:S13]  /*25a60*/  ISETP.GE.AND P0, PT, R21, R64, PT ;  /* 0x000000401500720c */ /* 0x000fda0003f06270 */
[----:B------:R-:W-:Y:S05]  /*25a70*/  @P0 BRA `(.L_x_8506) ;  /* 0x0000000000340947 */ /* 0x000fea0003800000 */
[----:B------:R-:W3:Y:S01]  /*25a80*/  LDL R4, [R1+0x8c] ;  /* 0x00008c0001047983 */ /* 0x000ee20000100800 */
[----:B------:R-:W-:-:S03]  /*25a90*/  ULDC UR4, c[0x0][0xac8] ;  /* 0x0002b20000047ab9 */ /* 0x000fc60000000800 */
[----:B------:R-:W1:Y:S04]  /*25aa0*/  LDL R11, [R1+0xc4] ;  /* 0x0000c400010b7983 */ /* 0x000e680000100800 */
[----:B------:R-:W4:Y:S01]  /*25ab0*/  LDL R10, [R1+0xc0] ;  /* 0x0000c000010a7983 */ /* 0x000f220000100800 */
[----:B------:R-:W-:Y:S01]  /*25ac0*/  ISETP.GE.AND P0, PT, R93, UR4, PT ;  /* 0x000000045d007c0c */ /* 0x000fe2000bf06270 */
[----:B------:R-:W-:-:S12]  /*25ad0*/  ULDC.64 UR6, c[0x0][0x208] ;  /* 0x0000820000067ab9 */ /* 0x000fd80000000a00 */
[C---:B--2---:R-:W-:Y:S02]  /*25ae0*/  @!P0 LEA R8, P2, R93.reuse, R14, 0x1 ;  /* 0x0000000e5d088211 */ /* 0x044fe400078408ff */
[----:B---3--:R-:W-:Y:S02]  /*25af0*/  ISETP.GE.AND P1, PT, R4, UR4, PT ;  /* 0x0000000404007c0c */ /* 0x008fe4000bf26270 */
[----:B-1----:R-:W-:-:S11]  /*25b00*/  @!P0 LEA.HI.X R9, R93, R0, R11, 0x1, P2 ;  /* 0x000000005d098211 */ /* 0x002fd600010f0c0b */
[----:B------:R-:W-:-:S04]  /*25b10*/  @!P1 LEA R14, P3, R4, R14, 0x1 ;  /* 0x0000000e040e9211 */ /* 0x000fc800078608ff */
[----:B----4-:R-:W-:Y:S01]  /*25b20*/  @!P1 LEA.HI.X R15, R4, R0, R10, 0x1, P3 ;  /* 0x00000000040f9211 */ /* 0x010fe200018f0c0a */
[----:B-----5:R3:W-:Y:S04]  /*25b30*/  @!P0 ST.E.128 desc[UR6][R8.64], R24 ;  /* 0x0000001808008985 */ /* 0x0207e8000c101d06 */
[----:B------:R3:W-:Y:S04]  /*25b40*/  @!P1 ST.E.128 desc[UR6][R14.64], R40 ;  /* 0x000000280e009985 */ /* 0x0007e8000c101d06 */
.L_x_8506:
[----:B------:R-:W-:Y:S05]  /*25b50*/  BSYNC B1 ;  /* 0x0000000000017941 */ /* 0x000fea0003800000 */
.L_x_8505:
[----:B------:R-:W-:-:S03]  /*25b60*/  UMOV UR4, 0xffffffff ;  /* 0xffffffff00047882 */ /* 0x000fc60000000000 */
[----:B------:R-:W-:Y:S05]  /*25b70*/  BRA.DIV UR4, `(.L_x_8507) ;  /* 0x000000d2040c7947 */ /* 0x000fea000b800000 */
[----:B-1----:R1:W4:Y:S04]  /*25b80*/  SHFL.IDX PT, R0, R3, 0x1, 0x181f ;  /* 0x00381f0003007f89 */ /* 0x00232800000e0000 */
[----:B--23--:R1:W2:Y:S02]  /*25b90*/  SHFL.IDX PT, R14, R2, 0x1, 0x181f ;  /* 0x00381f00020e7f89 */ /* 0x00c2a400000e0000 */
.L_x_8765:
[----:B------:R-:W-:Y:S01]  /*25ba0*/  VIADD R9, R21, 0x20 ;  /* 0x0000002015097836 */ /* 0x000fe20000000000 */
[----:B------:R-:W-:Y:S04]  /*25bb0*/  BSSY B1, `(.L_x_8508) ;  /* 0x0000010000017945 */ /* 0x000fe80003800000 */
[----:B------:R-:W-:-:S13]  /*25bc0*/  ISETP.GE.AND P0, PT, R9, R64, PT ;  /* 0x000000400900720c */ /* 0x000fda0003f06270 */
[----:B------:R-:W-:Y:S05]  /*25bd0*/  @P0 BRA `(.L_x_8509) ;  /* 0x0000000000340947 */ /* 0x000fea0003800000 */
[----:B------:R-:W3:Y:S01]  /*25be0*/  LDL R4, [R1+0x8c] ;  /* 0x00008c0001047983 */ /* 0x000ee20000100800 */
[----:B------:R-:W-:-:S03]  /*25bf0*/  ULDC UR4, c[0x0][0xac8] ;  /* 0x0002b20000047ab9 */ /* 0x000fc60000000800 */
[----:B------:R-:W4:Y:S04]  /*25c00*/  LDL R11, [R1+0xc4] ;  /* 0x0000c400010b7983 */ /* 0x000f280000100800 */
[----:B------:R-:W4:Y:S01]  /*25c10*/  LDL R10, [R1+0xc0] ;  /* 0x0000c000010a7983 */ /* 0x000f220000100800 */
[----:B------:R-:W-:Y:S01]  /*25c20*/  ISETP.GE.AND P2, PT, R93, UR4, PT ;  /* 0x000000045d007c0c */ /* 0x000fe2000bf46270 */
[----:B------:R-:W-:-:S12]  /*25c30*/  ULDC.64 UR6, c[0x0][0x208] ;  /* 0x0000820000067ab9 */ /* 0x000fd80000000a00 */
[C---:B--2---:R-:W-:Y:S02]  /*25c40*/  @!P2 LEA R8, P0, R93.reuse, R14, 0x1 ;  /* 0x0000000e5d08a211 */ /* 0x044fe400078008ff */
[----:B---3--:R-:W-:Y:S02]  /*25c50*/  ISETP.GE.AND P3, PT, R4, UR4, PT ;  /* 0x0000000404007c0c */ /* 0x008fe4000bf66270 */
[----:B----4-:R-:W-:-:S11]  /*25c60*/  @!P2 LEA.HI.X R9, R93, R0, R11, 0x1, P0 ;  /* 0x000000005d09a211 */ /* 0x010fd600000f0c0b */
[----:B------:R-:W-:-:S04]  /*25c70*/  @!P3 LEA R14, P1, R4, R14, 0x1 ;  /* 0x0000000e040eb211 */ /* 0x000fc800078208ff */
[----:B------:R-:W-:Y:S01]  /*25c80*/  @!P3 LEA.HI.X R15, R4, R0, R10, 0x1, P1 ;  /* 0x00000000040fb211 */ /* 0x000fe200008f0c0a */
[----:B-----5:R3:W-:Y:S04]  /*25c90*/  @!P2 ST.E.128 desc[UR6][R8.64], R28 ;  /* 0x0000001c0800a985 */ /* 0x0207e8000c101d06 */
[----:B------:R3:W-:Y:S04]  /*25ca0*/  @!P3 ST.E.128 desc[UR6][R14.64], R44 ;  /* 0x0000002c0e00b985 */ /* 0x0007e8000c101d06 */
.L_x_8509:
[----:B------:R-:W-:Y:S05]  /*25cb0*/  BSYNC B1 ;  /* 0x0000000000017941 */ /* 0x000fea0003800000 */
.L_x_8508:
[----:B------:R-:W-:-:S03]  /*25cc0*/  UMOV UR4, 0xffffffff ;  /* 0xffffffff00047882 */ /* 0x000fc60000000000 */
[----:B------:R-:W-:Y:S05]  /*25cd0*/  BRA.DIV UR4, `(.L_x_8510) ;  /* 0x000000ce04fc7947 */ /* 0x000fea000b800000 */
[----:B----4-:R4:W0:Y:S04]  /*25ce0*/  SHFL.IDX PT, R0, R3, 0x2, 0x181f ;  /* 0x00581f0003007f89 */ /* 0x01082800000e0000 */
[----:B--23--:R4:W2:Y:S02]  /*25cf0*/  SHFL.IDX PT, R14, R2, 0x2, 0x181f ;  /* 0x00581f00020e7f89 */ /* 0x00c8a400000e0000 */
.L_x_8769:
[----:B------:R-:W-:Y:S01]  /*25d00*/  IADD3 R9, R21, 0x40, RZ ;  /* 0x0000004015097810 */ /* 0x000fe20007ffe0ff */
[----:B------:R-:W-:Y:S03]  /*25d10*/  BSSY B1, `(.L_x_8511) ;  /* 0x0000010000017945 */ /* 0x000fe60003800000 */
[----:B------:R-:W-:-:S13]  /*25d20*/  ISETP.GE.AND P0, PT, R9, R64, PT ;  /* 0x000000400900720c */ /* 0x000fda0003f06270 */
[----:B------:R-:W-:Y:S05]  /*25d30*/  @P0 BRA `(.L_x_8512) ;  /* 0x0000000000340947 */ /* 0x000fea0003800000 */
[----:B------:R-:W3:Y:S01]  /*25d40*/  LDL R4, [R1+0x8c] ;  /* 0x00008c0001047983 */ /* 0x000ee20000100800 */
[----:B------:R-:W-:-:S03]  /*25d50*/  ULDC UR4, c[0x0][0xac8] ;  /* 0x0002b20000047ab9 */ /* 0x000fc60000000800 */
[----:B------:R-:W0:Y:S04]  /*25d60*/  LDL R11, [R1+0xc4] ;  /* 0x0000c400010b7983 */ /* 0x000e280000100800 */
[----:B------:R-:W4:Y:S01]  /*25d70*/  LDL R10, [R1+0xc0] ;  /* 0x0000c000010a7983 */ /* 0x000f220000100800 */
[----:B------:R-:W-:Y:S01]  /*25d80*/  ISETP.GE.AND P2, PT, R93, UR4, PT ;  /* 0x000000045d007c0c */ /* 0x000fe2000bf46270 */
[----:B------:R-:W-:-:S12]  /*25d90*/  ULDC.64 UR6, c[0x0][0x208] ;  /* 0x0000820000067ab9 */ /* 0x000fd80000000a00 */
[C---:B--2---:R-:W-:Y:S02]  /*25da0*/  @!P2 LEA R8, P0, R93.reuse, R14, 0x1 ;  /* 0x0000000e5d08a211 */ /* 0x044fe400078008ff */
[----:B---3--:R-:W-:Y:S02]  /*25db0*/  ISETP.GE.AND P3, PT, R4, UR4, PT ;  /* 0x0000000404007c0c */ /* 0x008fe4000bf66270 */
[----:B0-----:R-:W-:-:S11]  /*25dc0*/  @!P2 LEA.HI.X R9, R93, R0, R11, 0x1, P0 ;  /* 0x000000005d09a211 */ /* 0x001fd600000f0c0b */
[----:B------:R-:W-:-:S04]  /*25dd0*/  @!P3 LEA R14, P1, R4, R14, 0x1 ;  /* 0x0000000e040eb211 */ /* 0x000fc800078208ff */
[----:B----4-:R-:W-:Y:S01]  /*25de0*/  @!P3 LEA.HI.X R15, R4, R0, R10, 0x1, P1 ;  /* 0x00000000040fb211 */ /* 0x010fe200008f0c0a */
[----:B-----5:R3:W-:Y:S04]  /*25df0*/  @!P2 ST.E.128 desc[UR6][R8.64], R32 ;  /* 0x000000200800a985 */ /* 0x0207e8000c101d06 */
[----:B------:R3:W-:Y:S04]  /*25e00*/  @!P3 ST.E.128 desc[UR6][R14.64], R48 ;  /* 0x000000300e00b985 */ /* 0x0007e8000c101d06 */
.L_x_8512:
[----:B------:R-:W-:Y:S05]  /*25e10*/  BSYNC B1 ;  /* 0x0000000000017941 */ /* 0x000fea0003800000 */
.L_x_8511:
[----:B------:R-:W-:-:S03]  /*25e20*/  UMOV UR4, 0xffffffff ;  /* 0xffffffff00047882 */ /* 0x000fc60000000000 */
[----:B------:R-:W-:Y:S05]  /*25e30*/  BRA.DIV UR4, `(.L_x_8513) ;  /* 0x000000ce04ec7947 */ /* 0x000fea000b800000 */
[----:B0-----:R0:W0:Y:S04]  /*25e40*/  SHFL.IDX PT, R0, R3, 0x3, 0x181f ;  /* 0x00781f0003007f89 */ /* 0x00102800000e0000 */
[----:B--23--:R2:W3:Y:S02]  /*25e50*/  SHFL.IDX PT, R14, R2, 0x3, 0x181f ;  /* 0x00781f00020e7f89 */ /* 0x00c4e400000e0000 */
.L_x_8773:
[----:B01--4-:R-:W-:-:S05]  /*25e60*/  VIADD R3, R21, 0x60 ;  /* 0x0000006015037836 */ /* 0x013fca0000000000 */
[----:B------:R-:W-:-:S13]  /*25e70*/  ISETP.GE.AND P0, PT, R3, R64, PT ;  /* 0x000000400300720c */ /* 0x000fda0003f06270 */
[----:B------:R-:W-:Y:S05]  /*25e80*/  @P0 BRA `(.L_x_8514) ;  /* 0x0000001c00a80947 */ /* 0x000fea0003800000 */
[----:B------:R-:W4:Y:S01]  /*25e90*/  LDL R8, [R1+0xc4] ;  /* 0x0000c40001087983 */ /* 0x000f220000100800 */
[----:B------:R-:W-:-:S03]  /*25ea0*/  ULDC UR4, c[0x0][0xac8] ;  /* 0x0002b20000047ab9 */ /* 0x000fc60000000800 */
[----:B------:R-:W4:Y:S01]  /*25eb0*/  LDL R4, [R1+0x8c] ;  /* 0x00008c0001047983 */ /* 0x000f220000100800 */
[----:B------:R-:W-:Y:S01]  /*25ec0*/  ISETP.GE.AND P1, PT, R93, UR4, PT ;  /* 0x000000045d007c0c */ /* 0x000fe2000bf26270 */
[----:B------:R-:W-:-:S12]  /*25ed0*/  ULDC.64 UR6, c[0x0][0x208] ;  /* 0x0000820000067ab9 */ /* 0x000fd80000000a00 */
[----:B--23--:R-:W-:-:S04]  /*25ee0*/  @!P1 LEA R2, P0, R93, R14, 0x1 ;  /* 0x0000000e5d029211 */ /* 0x00cfc800078008ff */
[----:B----4-:R-:W-:Y:S02]  /*25ef0*/  @!P1 LEA.HI.X R3, R93, R0, R8, 0x1, P0 ;  /* 0x000000005d039211 */ /* 0x010fe400000f0c08 */
[----:B------:R-:W-:-:S03]  /*25f00*/  ISETP.GE.AND P0, PT, R4, UR4, PT ;  /* 0x0000000404007c0c */ /* 0x000fc6000bf06270 */
[----:B-----5:R0:W-:Y:S10]  /*25f10*/  @!P1 ST.E.128 desc[UR6][R2.64], R36 ;  /* 0x0000002402009985 */ /* 0x0201f4000c101d06 */
[----:B------:R-:W-:Y:S05]  /*25f20*/  @P0 BRA `(.L_x_8514) ;  /* 0x0000001c00800947 */ /* 0x000fea0003800000 */
[----:B------:R-:W2:Y:S01]  /*25f30*/  LDL R8, [R1+0xc0] ;  /* 0x0000c00001087983 */ /* 0x000ea20000100800 */
[----:B------:R-:W-:Y:S01]  /*25f40*/  LEA R14, P0, R4, R14, 0x1 ;  /* 0x0000000e040e7211 */ /* 0x000fe200078008ff */
[----:B------:R-:W-:-:S03]  /*25f50*/  ULDC.64 UR4, c[0x0][0x208] ;  /* 0x0000820000047ab9 */ /* 0x000fc60000000a00 */
[----:B--2---:R-:W-:-:S05]  /*25f60*/  LEA.HI.X R15, R4, R0, R8, 0x1, P0 ;  /* 0x00000000040f7211 */ /* 0x004fca00000f0c08 */
[----:B------:R1:W-:Y:S01]  /*25f70*/  ST.E.128 desc[UR4][R14.64], R52 ;  /* 0x000000340e007985 */ /* 0x0003e2000c101d04 */
[----:B------:R-:W-:Y:S05]  /*25f80*/  BRA `(.L_x_8514) ;  /* 0x0000001c00687947 */ /* 0x000fea0003800000 */
.L_x_8503:
[----:B------:R-:W2:Y:S01]  /*25f90*/  LDL R113, [R1+0x50] ;  /* 0x0000500001717983 */ /* 0x000ea20000100800 */
[----:B------:R-:W1:Y:S01]  /*25fa0*/  @P1 LDC R12, c[0x0][0xbec] ;  /* 0x0002fb00ff0c1b82 */ /* 0x000e620000000800 */
[----:B------:R-:W-:Y:S01]  /*25fb0*/  ULDC.64 UR4, c[0x0][0xb08] ;  /* 0x0002c20000047ab9 */ /* 0x000fe20000000a00 */
[----:B0-----:R-:W-:Y:S01]  /*25fc0*/  SHF.R.S32.HI R10, RZ, 0x1f, R87 ;  /* 0x0000001fff0a7819 */ /* 0x001fe20000011457 */
[----:B------:R-:W3:Y:S01]  /*25fd0*/  LDL R111, [R1+0xa4] ;  /* 0x0000a400016f7983 */ /* 0x000ee20000100800 */
[----:B------:R-:W-:Y:S01]  /*25fe0*/  IMAD R80, R80, UR4, RZ ;  /* 0x0000000450507c24 */ /* 0x000fe2000f8e02ff */
[----:B------:R-:W-:Y:S01]  /*25ff0*/  ULDC.64 UR6, c[0x0][0xb30] ;  /* 0x0002cc0000067ab9 */ /* 0x000fe20000000a00 */
[C---:B------:R-:W-:Y:S02]  /*26000*/  IMAD.WIDE.U32 R8, R83.reuse, UR4, RZ ;  /* 0x0000000453087c25 */ /* 0x040fe4000f8e00ff */
[----:B------:R-:W0:Y:S02]  /*26010*/  @P1 LDC R15, c[0x0][0xbf0] ;  /* 0x0002fc00ff0f1b82 */ /* 0x000e240000000800 */
[----:B------:R-:W-:Y:S01]  /*26020*/  IMAD R83, R83, UR5, R80 ;  /* 0x0000000553537c24 */ /* 0x000fe2000f8e0250 */
[----:B------:R-:W-:-:S03]  /*26030*/  ULDC.64 UR4, c[0x0][0xb38] ;  /* 0x0002ce0000047ab9 */ /* 0x000fc60000000a00 */
[----:B------:R-:W-:Y:S02]  /*26040*/  IMAD.IADD R9, R9, 0x1, R83 ;  /* 0x0000000109097824 */ /* 0x000fe400078e0253 */
[----:B------:R-:W-:-:S04]  /*26050*/  IMAD.WIDE.U32 R8, R84, UR4, R8 ;  /* 0x0000000454087c25 */ /* 0x000fc8000f8e0008 */
[----:B------:R-:W-:Y:S01]  /*26060*/  IMAD R9, R84, UR5, R9 ;  /* 0x0000000554097c24 */ /* 0x000fe2000f8e0209 */
[----:B------:R-:W-:Y:S01]  /*26070*/  ULDC.64 UR4, c[0x0][0xb40] ;  /* 0x0002d00000047ab9 */ /* 0x000fe20000000a00 */
[----:B-1----:R-:W-:-:S04]  /*26080*/  @P1 IMAD.HI.U32 R12, R37, R12, RZ ;  /* 0x0000000c250c1227 */ /* 0x002fc800078e00ff */
[----:B------:R-:W-:Y:S02]  /*26090*/  IMAD R10, R10, UR4, RZ ;  /* 0x000000040a0a7c24 */ /* 0x000fe4000f8e02ff */
[----:B------:R-:W-:-:S04]  /*260a0*/  IMAD.WIDE.U32 R8, R87, UR4, R8 ;  /* 0x0000000457087c25 */ /* 0x000fc8000f8e0008 */
[----:B------:R-:W-:Y:S01]  /*260b0*/  IMAD R13, R87, UR5, R10 ;  /* 0x00000005570d7c24 */ /* 0x000fe2000f8e020a */
[----:B------:R-:W-:Y:S01]  /*260c0*/  ULDC.64 UR4, c[0x0][0xb48] ;  /* 0x0002d20000047ab9 */ /* 0x000fe20000000a00 */
[----:B------:R-:W-:Y:S01]  /*260d0*/  IMAD.MOV.U32 R11, RZ, RZ, R37 ;  /* 0x000000ffff0b7224 */ /* 0x000fe200078e0025 */
[----:B0-----:R-:W-:Y:S01]  /*260e0*/  @P1 SHF.R.U32.HI R11, RZ, R15, R12 ;  /* 0x0000000fff0b1219 */ /* 0x001fe2000001160c */
[----:B------:R-:W-:-:S03]  /*260f0*/  IMAD.IADD R9, R9, 0x1, R13 ;  /* 0x0000000109097824 */ /* 0x000fc600078e020d */
[--C-:B------:R-:W-:Y:S01]  /*26100*/  SHF.R.S32.HI R10, RZ, 0x1f, R11.reuse ;  /* 0x0000001fff0a7819 */ /* 0x100fe2000001140b */
[----:B------:R-:W-:Y:S02]  /*26110*/  IMAD.MOV R13, RZ, RZ, -R11 ;  /* 0x000000ffff0d7224 */ /* 0x000fe400078e0a0b */
[----:B------:R-:W-:-:S04]  /*26120*/  IMAD.WIDE.U32 R8, R82, UR4, R8 ;  /* 0x0000000452087c25 */ /* 0x000fc8000f8e0008 */
[----:B------:R-:W-:Y:S02]  /*26130*/  IMAD R13, R4, R13, R37 ;  /* 0x0000000d040d7224 */ /* 0x000fe400078e0225 */
[----:B------:R-:W-:Y:S02]  /*26140*/  IMAD R10, R10, UR6, RZ ;  /* 0x000000060a0a7c24 */ /* 0x000fe4000f8e02ff */
[----:B------:R-:W-:Y:S01]  /*26150*/  IMAD R9, R82, UR5, R9 ;  /* 0x0000000552097c24 */ /* 0x000fe2000f8e0209 */
[----:B------:R-:W-:Y:S01]  /*26160*/  SHF.R.S32.HI R4, RZ, 0x1f, R13 ;  /* 0x0000001fff047819 */ /* 0x000fe2000001140d */
[C---:B------:R-:W-:Y:S01]  /*26170*/  IMAD R15, R11.reuse, UR7, R10 ;  /* 0x000000070b0f7c24 */ /* 0x040fe2000f8e020a */
[----:B------:R-:W-:Y:S01]  /*26180*/  ULDC.64 UR4, c[0x0][0xb28] ;  /* 0x0002ca0000047ab9 */ /* 0x000fe20000000a00 */
[----:B------:R-:W-:-:S04]  /*26190*/  IMAD.WIDE.U32 R8, R11, UR6, R8 ;  /* 0x000000060b087c25 */ /* 0x000fc8000f8e0008 */
[----:B------:R-:W-:Y:S02]  /*261a0*/  IMAD R4, R4, UR4, RZ ;  /* 0x0000000404047c24 */ /* 0x000fe4000f8e02ff */
[----:B------:R-:W-:Y:S02]  /*261b0*/  IMAD.IADD R9, R9, 0x1, R15 ;  /* 0x0000000109097824 */ /* 0x000fe400078e020f */
[----:B------:R-:W-:Y:S02]  /*261c0*/  VIADD R10, R16, 0x2e820 ;  /* 0x0002e820100a7836 */ /* 0x000fe40000000000 */
[C---:B------:R-:W-:Y:S02]  /*261d0*/  IMAD R11, R13.reuse, UR5, R4 ;  /* 0x000000050d0b7c24 */ /* 0x040fe4000f8e0204 */
[----:B------:R-:W-:Y:S01]  /*261e0*/  IMAD.WIDE.U32 R8, R13, UR4, R8 ;  /* 0x000000040d087c25 */ /* 0x000fe2000f8e0008 */
[----:B------:R-:W-:Y:S01]  /*261f0*/  ULDC.64 UR4, c[0x0][0xb00] ;  /* 0x0002c00000047ab9 */ /* 0x000fe20000000a00 */
[----:B------:R-:W-:-:S02]  /*26200*/  PRMT R10, RZ, 0x654, R10 ;  /* 0x00000654ff0a7816 */ /* 0x000fc4000000000a */
[----:B------:R-:W-:Y:S01]  /*26210*/  IMAD.IADD R9, R9, 0x1, R11 ;  /* 0x0000000109097824 */ /* 0x000fe200078e020b */
[C---:B------:R-:W-:Y:S01]  /*26220*/  LEA R4, P0, R8.reuse, UR4, 0x2 ;  /* 0x0000000408047c11 */ /* 0x040fe2000f8010ff */
[----:B------:R-:W-:Y:S01]  /*26230*/  UMOV UR4, 0xffffffff ;  /* 0xffffffff00047882 */ /* 0x000fe20000000000 */
[----:B------:R0:W-:Y:S02]  /*26240*/  SYNCS.ARRIVE.TRANS64.RED.A1T0 RZ, [R10+URZ], RZ ;  /* 0x000000ff0aff79a7 */ /* 0x0001e4000810043f */
[----:B------:R-:W-:Y:S01]  /*26250*/  LEA.HI.X R8, R8, UR5, R9, 0x2, P0 ;  /* 0x0000000508087c11 */ /* 0x000fe200080f1409 */
[C---:B--2---:R-:W-:Y:S01]  /*26260*/  VIADD R102, R113.reuse, 0x8 ;  /* 0x0000000871667836 */ /* 0x044fe20000000000 */
[C---:B------:R-:W-:Y:S01]  /*26270*/  IADD3 R96, R113.reuse, 0x20, RZ ;  /* 0x0000002071607810 */ /* 0x040fe20007ffe0ff */
[C---:B------:R-:W-:Y:S02]  /*26280*/  VIADD R107, R113.reuse, 0x10 ;  /* 0x00000010716b7836 */ /* 0x040fe40000000000 */
[----:B------:R-:W-:-:S02]  /*26290*/  VIADD R109, R113, 0x18 ;  /* 0x00000018716d7836 */ /* 0x000fc40000000000 */
[C---:B------:R-:W-:Y:S02]  /*262a0*/  VIADD R84, R113.reuse, 0x28 ;  /* 0x0000002871547836 */ /* 0x040fe40000000000 */
[C---:B------:R-:W-:Y:S02]  /*262b0*/  VIADD R103, R113.reuse, 0x30 ;  /* 0x0000003071677836 */ /* 0x040fe40000000000 */
[C---:B------:R-:W-:Y:S02]  /*262c0*/  VIADD R83, R113.reuse, 0x38 ;  /* 0x0000003871537836 */ /* 0x040fe40000000000 */
[C---:B------:R-:W-:Y:S02]  /*262d0*/  VIADD R67, R113.reuse, 0x40 ;  /* 0x0000004071437836 */ /* 0x040fe40000000000 */
[C---:B------:R-:W-:Y:S02]  /*262e0*/  VIADD R39, R113.reuse, 0x48 ;  /* 0x0000004871277836 */ /* 0x040fe40000000000 */
[----:B------:R-:W-:-:S02]  /*262f0*/  VIADD R37, R113, 0x50 ;  /* 0x0000005071257836 */ /* 0x000fc40000000000 */
[C---:B------:R-:W-:Y:S02]  /*26300*/  VIADD R35, R113.reuse, 0x58 ;  /* 0x0000005871237836 */ /* 0x040fe40000000000 */
[C---:B------:R-:W-:Y:S02]  /*26310*/  VIADD R33, R113.reuse, 0x60 ;  /* 0x0000006071217836 */ /* 0x040fe40000000000 */
[----:B------:R-:W-:Y:S01]  /*26320*/  VIADD R31, R113, 0x68 ;  /* 0x00000068711f7836 */ /* 0x000fe20000000000 */
[----:B---3--:R-:W-:Y:S02]  /*26330*/  SHF.R.S32.HI R32, RZ, 0x1f, R111 ;  /* 0x0000001fff207819 */ /* 0x008fe4000001146f */
        /* <DEDUP_REMOVED lines=12> */
[----:B------:R-:W-:Y:S01]  /*26400*/  SHF.R.S32.HI R30, RZ, 0x1f, R31 ;  /* 0x0000001fff1e7819 */ /* 0x000fe2000001141f */
[----:B0-----:R-:W-:Y:S06]  /*26410*/  BRA.DIV UR4, `(.L_x_8515) ;  /* 0x000000ca04bc7947 */ /* 0x001fec000b800000 */
[----:B------:R0:W1:Y:S04]  /*26420*/  SHFL.IDX PT, R9, R8, RZ, 0x1c1f ;  /* 0x001c1fff08097589 */ /* 0x00006800000e0000 */
[----:B------:R0:W2:Y:S02]  /*26430*/  SHFL.IDX PT, R14, R4, RZ, 0x1c1f ;  /* 0x001c1fff040e7589 */ /* 0x0000a400000e0000 */
.L_x_8776:
[----:B------:R-:W-:Y:S01]  /*26440*/  ISETP.GE.AND P0, PT, R27, R64, PT ;  /* 0x000000401b00720c */ /* 0x000fe20003f06270 */
[----:B------:R-:W-:-:S12]  /*26450*/  BSSY B1, `(.L_x_8516) ;  /* 0x0000055000017945 */ /* 0x000fd80003800000 */
[----:B------:R-:W-:Y:S05]  /*26460*/  @P0 BRA `(.L_x_8517) ;  /* 0x00000004004c0947 */ /* 0x000fea0003800000 */
[----:B------:R-:W3:Y:S01]  /*26470*/  LDL R117, [R1+0xa8] ;  /* 0x0000a80001757983 */ /* 0x000ee20000100800 */
[----:B------:R-:W-:-:S03]  /*26480*/  ULDC UR4, c[0x0][0xac8] ;  /* 0x0002b20000047ab9 */ /* 0x000fc60000000800 */
[----:B------:R-:W4:Y:S01]  /*26490*/  LDL R120, [R1+0xb0] ;  /* 0x0000b00001787983 */ /* 0x000f220000100800 */
[----:B------:R-:W-:Y:S02]  /*264a0*/  ISETP.GE.AND P0, PT, R113, UR4, PT ;  /* 0x0000000471007c0c */ /* 0x000fe4000bf06270 */
[----:B------:R-:W-:Y:S02]  /*264b0*/  ISETP.GE.AND P3, PT, R102, UR4, PT ;  /* 0x0000000466007c0c */ /* 0x000fe4000bf66270 */
[----:B------:R-:W-:Y:S02]  /*264c0*/  ISETP.GE.AND P2, PT, R107, UR4, PT ;  /* 0x000000046b007c0c */ /* 0x000fe4000bf46270 */
[----:B------:R-:W-:-:S07]  /*264d0*/  ISETP.GE.AND P1, PT, R109, UR4, PT ;  /* 0x000000046d007c0c */ /* 0x000fce000bf26270 */
[----:B-1----:R-:W-:Y:S02]  /*264e0*/  @!P0 IMAD.MOV.U32 R15, RZ, RZ, R9 ;  /* 0x000000ffff0f8224 */ /* 0x002fe400078e0009 */
[C---:B--2---:R-:W-:Y:S01]  /*264f0*/  @!P3 LEA R10, P4, R102.reuse, R14, 0x2 ;  /* 0x0000000e660ab211 */ /* 0x044fe200078810ff */
[----:B------:R-:W-:Y:S02]  /*26500*/  @!P0 IMAD.MOV.U32 R87, RZ, RZ, R3 ;  /* 0x000000ffff578224 */ /* 0x000fe400078e0003 */
[----:B------:R-:W-:Y:S01]  /*26510*/  @!P0 IMAD.WIDE R12, R113, 0x4, R14 ;  /* 0x00000004710c8825 */ /* 0x000fe200078e020e */
[----:B------:R-:W-:Y:S01]  /*26520*/  ULDC.64 UR6, c[0x0][0x208] ;  /* 0x0000820000067ab9 */ /* 0x000fe20000000a00 */
[----:B------:R-:W-:Y:S02]  /*26530*/  @!P3 LEA.HI.X R11, R102, R9, R105, 0x2, P4 ;  /* 0x00000009660bb211 */ /* 0x000fe400020f1469 */
[----:B------:R-:W-:Y:S01]  /*26540*/  @!P3 MOV R89, R21 ;  /* 0x000000150059b202 */ /* 0x000fe20000000f00 */
[----:B------:R1:W-:Y:S01]  /*26550*/  @!P0 ST.E.64 desc[UR6][R12.64], R86 ;  /* 0x000000560c008985 */ /* 0x0003e2000c101b06 */
[----:B------:R-:W-:-:S02]  /*26560*/  ISETP.GE.AND P0, PT, R96, UR4, PT ;  /* 0x0000000460007c0c */ /* 0x000fc4000bf06270 */
[CC--:B------:R-:W-:Y:S01]  /*26570*/  @!P2 LEA R24, P4, R107.reuse, R14.reuse, 0x2 ;  /* 0x0000000e6b18a211 */ /* 0x0c0fe200078810ff */
[----:B------:R2:W-:Y:S01]  /*26580*/  @!P3 ST.E.64 desc[UR6][R10.64], R88 ;  /* 0x000000580a00b985 */ /* 0x0005e2000c101b06 */
[----:B------:R-:W-:Y:S01]  /*26590*/  ISETP.GE.AND P3, PT, R84, UR4, PT ;  /* 0x0000000454007c0c */ /* 0x000fe2000bf66270 */
[----:B------:R-:W-:Y:S01]  /*265a0*/  @!P2 IMAD.MOV.U32 R93, RZ, RZ, R97 ;  /* 0x000000ffff5da224 */ /* 0x000fe200078e0061 */
[-C--:B------:R-:W-:Y:S02]  /*265b0*/  @!P2 LEA.HI.X R25, R107, R9.reuse, R108, 0x2, P4 ;  /* 0x000000096b19a211 */ /* 0x080fe400020f146c */
[C---:B------:R-:W-:Y:S01]  /*265c0*/  @!P1 LEA R26, P5, R109.reuse, R14, 0x2 ;  /* 0x0000000e6d1a9211 */ /* 0x040fe200078a10ff */
[----:B------:R-:W-:Y:S02]  /*265d0*/  @!P1 IMAD.MOV.U32 R98, RZ, RZ, R94 ;  /* 0x000000ffff629224 */ /* 0x000fe400078e005e */
[----:B------:R5:W-:Y:S01]  /*265e0*/  @!P2 ST.E.64 desc[UR6][R24.64], R92 ;  /* 0x0000005c1800a985 */ /* 0x000be2000c101b06 */
[----:B------:R-:W-:-:S02]  /*265f0*/  @!P1 LEA.HI.X R27, R109, R9, R110, 0x2, P5 ;  /* 0x000000096d1b9211 */ /* 0x000fc400028f146e */
[----:B------:R-:W-:Y:S02]  /*26600*/  ISETP.GE.AND P2, PT, R103, UR4, PT ;  /* 0x0000000467007c0c */ /* 0x000fe4000bf46270 */
[-C--:B-1----:R-:W-:Y:S01]  /*26610*/  @!P0 LEA R12, P4, R96, R14.reuse, 0x2 ;  /* 0x0000000e600c8211 */ /* 0x082fe200078810ff */
[----:B------:R1:W-:Y:S01]  /*26620*/  @!P1 ST.E.64 desc[UR6][R26.64], R98 ;  /* 0x000000621a009985 */ /* 0x0003e2000c101b06 */
[----:B--2---:R-:W-:Y:S01]  /*26630*/  @!P3 LEA R10, P5, R84, R14, 0x2 ;  /* 0x0000000e540ab211 */ /* 0x004fe200078a10ff */
[----:B------:R-:W-:Y:S01]  /*26640*/  @!P0 IMAD.MOV.U32 R124, RZ, RZ, R0 ;  /* 0x000000ffff7c8224 */ /* 0x000fe200078e0000 */
[-C--:B------:R-:W-:Y:S02]  /*26650*/  @!P0 LEA.HI.X R13, R96, R9.reuse, R100, 0x2, P4 ;  /* 0x00000009600d8211 */ /* 0x080fe400020f1464 */
[----:B------:R-:W-:Y:S02]  /*26660*/  ISETP.GE.AND P1, PT, R83, UR4, PT ;  /* 0x0000000453007c0c */ /* 0x000fe4000bf26270 */
[----:B------:R-:W-:Y:S01]  /*26670*/  @!P3 LEA.HI.X R11, R84, R9, R90, 0x2, P5 ;  /* 0x00000009540bb211 */ /* 0x000fe200028f145a */
[----:B------:R-:W-:Y:S01]  /*26680*/  @!P0 ST.E.64 desc[UR6][R12.64], R124 ;  /* 0x0000007c0c008985 */ /* 0x000fe2000c101b06 */
[----:B------:R-:W-:-:S02]  /*26690*/  ISETP.GE.AND P0, PT, R67, UR4, PT ;  /* 0x0000000443007c0c */ /* 0x000fc4000bf06270 */
[----:B-----5:R-:W-:Y:S01]  /*266a0*/  @!P2 LEA R24, P5, R103, R14, 0x2 ;  /* 0x0000000e6718a211 */ /* 0x020fe200078a10ff */
[----:B------:R2:W-:Y:S01]  /*266b0*/  @!P3 ST.E.64 desc[UR6][R10.64], R40 ;  /* 0x000000280a00b985 */ /* 0x0005e2000c101b06 */
[----:B------:R-:W-:Y:S02]  /*266c0*/  ISETP.GE.AND P3, PT, R39, UR4, PT ;  /* 0x0000000427007c0c */ /* 0x000fe4000bf66270 */
[----:B------:R-:W-:-:S03]  /*266d0*/  @!P2 LEA.HI.X R25, R103, R9, R82, 0x2, P5 ;  /* 0x000000096719a211 */ /* 0x000fc600028f1452 */
[----:B-1----:R-:W-:Y:S02]  /*266e0*/  @!P1 LEA R26, P4, R83, R14, 0x2 ;  /* 0x0000000e531a9211 */ /* 0x002fe400078810ff */
[----:B------:R-:W-:Y:S01]  /*266f0*/  ISETP.GE.AND P5, PT, R37, UR4, PT ;  /* 0x0000000425007c0c */ /* 0x000fe2000bfa6270 */
[----:B------:R1:W-:Y:S01]  /*26700*/  @!P2 ST.E.64 desc[UR6][R24.64], R42 ;  /* 0x0000002a1800a985 */ /* 0x0003e2000c101b06 */
[----:B------:R-:W-:-:S04]  /*26710*/  @!P1 LEA.HI.X R27, R83, R9, R80, 0x2, P4 ;  /* 0x00000009531b9211 */ /* 0x000fc800020f1450 */
[-C--:B--2---:R-:W-:Y:S01]  /*26720*/  @!P3 LEA R10, P4, R39, R14.reuse, 0x2 ;  /* 0x0000000e270ab211 */ /* 0x084fe200078810ff */
[----:B-1----:R-:W-:Y:S01]  /*26730*/  @!P1 IMAD.MOV.U32 R24, RZ, RZ, R2 ;  /* 0x000000ffff189224 */ /* 0x002fe200078e0002 */
[----:B------:R-:W-:Y:S01]  /*26740*/  @!P0 LEA R2, P2, R67, R14, 0x2 ;  /* 0x0000000e43028211 */ /* 0x000fe200078410ff */
[----:B------:R-:W-:-:S03]  /*26750*/  @!P1 IMAD.MOV.U32 R25, RZ, RZ, R45 ;  /* 0x000000ffff199224 */ /* 0x000fc600078e002d */
[-C--:B------:R-:W-:Y:S02]  /*26760*/  @!P0 LEA.HI.X R3, R67, R9.reuse, R66, 0x2, P2 ;  /* 0x0000000943038211 */ /* 0x080fe400010f1442 */
[----:B------:R-:W-:Y:S01]  /*26770*/  @!P1 ST.E.64 desc[UR6][R26.64], R24 ;  /* 0x000000181a009985 */ /* 0x000fe2000c101b06 */
[----:B------:R-:W-:Y:S02]  /*26780*/  ISETP.GE.AND P1, PT, R35, UR4, PT ;  /* 0x0000000423007c0c */ /* 0x000fe4000bf26270 */
[-C--:B------:R-:W-:Y:S01]  /*26790*/  @!P3 LEA.HI.X R11, R39, R9.reuse, R38, 0x2, P4 ;  /* 0x00000009270bb211 */ /* 0x080fe200020f1426 */
[----:B------:R-:W-:Y:S01]  /*267a0*/  @!P0 ST.E.64 desc[UR6][R2.64], R46 ;  /* 0x0000002e02008985 */ /* 0x000fe2000c101b06 */
[----:B------:R-:W-:Y:S02]  /*267b0*/  @!P5 LEA R12, P2, R37, R14, 0x2 ;  /* 0x0000000e250cd211 */ /* 0x000fe400078410ff */
[----:B------:R-:W-:Y:S01]  /*267c0*/  ISETP.GE.AND P0, PT, R33, UR4, PT ;  /* 0x0000000421007c0c */ /* 0x000fe2000bf06270 */
[----:B------:R1:W-:Y:S01]  /*267d0*/  @!P3 ST.E.64 desc[UR6][R10.64], R48 ;  /* 0x000000300a00b985 */ /* 0x0003e2000c101b06 */
[----:B------:R-:W-:-:S02]  /*267e0*/  @!P5 LEA.HI.X R13, R37, R9, R36, 0x2, P2 ;  /* 0x00000009250dd211 */ /* 0x000fc400010f1424 */
[----:B------:R-:W-:Y:S01]  /*267f0*/  ISETP.GE.AND P3, PT, R31, UR4, PT ;  /* 0x000000041f007c0c */ /* 0x000fe2000bf66270 */
[----:B-1----:R-:W-:Y:S02]  /*26800*/  @!P5 IMAD.MOV.U32 R10, RZ, RZ, R20 ;  /* 0x000000ffff0ad224 */ /* 0x002fe400078e0014 */
[----:B------:R-:W-:Y:S01]  /*26810*/  @!P5 IMAD.MOV.U32 R11, RZ, RZ, R51 ;  /* 0x000000ffff0bd224 */ /* 0x000fe200078e0033 */
[----:B------:R-:W-:-:S04]  /*26820*/  @!P1 LEA R20, P2, R35, R14, 0x2 ;  /* 0x0000000e23149211 */ /* 0x000fc800078410ff */
[----:B------:R1:W-:Y:S01]  /*26830*/  @!P5 ST.E.64 desc[UR6][R12.64], R10 ;  /* 0x0000000a0c00d985 */ /* 0x0003e2000c101b06 */
[----:B------:R-:W-:Y:S02]  /*26840*/  ISETP.GE.AND P5, PT, R111, UR4, PT ;  /* 0x000000046f007c0c */ /* 0x000fe4000bfa6270 */
[-C--:B------:R-:W-:Y:S02]  /*26850*/  @!P1 LEA.HI.X R21, R35, R9.reuse, R28, 0x2, P2 ;  /* 0x0000000923159211 */ /* 0x080fe400010f141c */
[CC--:B------:R-:W-:Y:S01]  /*26860*/  @!P0 LEA R2, P2, R33.reuse, R14.reuse, 0x2 ;  /* 0x0000000e21028211 */ /* 0x0c0fe200078410ff */
[----:B------:R-:W-:Y:S02]  /*26870*/  @!P1 IMAD.MOV.U32 R45, RZ, RZ, R53 ;  /* 0x000000ffff2d9224 */ /* 0x000fe400078e0035 */
[----:B------:R-:W-:Y:S01]  /*26880*/  @!P0 IMAD.MOV.U32 R51, RZ, RZ, R55 ;  /* 0x000000ffff338224 */ /* 0x000fe200078e0037 */
[----:B------:R-:W-:Y:S02]  /*26890*/  @!P0 LEA.HI.X R3, R33, R9, R34, 0x2, P2 ;  /* 0x0000000921038211 */ /* 0x000fe400010f1422 */
[----:B------:R-:W-:Y:S01]  /*268a0*/  @!P1 ST.E.64 desc[UR6][R20.64], R44 ;  /* 0x0000002c14009985 */ /* 0x000fe2000c101b06 */
[----:B------:R-:W-:-:S03]  /*268b0*/  @!P3 LEA R24, P1, R31, R14, 0x2 ;  /* 0x0000000e1f18b211 */ /* 0x000fc600078210ff */
[----:B------:R2:W-:Y:S01]  /*268c0*/  @!P0 ST.E.64 desc[UR6][R2.64], R50 ;  /* 0x0000003202008985 */ /* 0x0005e2000c101b06 */
[----:B-1----:R-:W-:Y:S02]  /*268d0*/  @!P5 LEA R10, P0, R111, R14, 0x2 ;  /* 0x0000000e6f0ad211 */ /* 0x002fe400078010ff */
[-C--:B------:R-:W-:Y:S02]  /*268e0*/  @!P3 LEA.HI.X R25, R31, R9.reuse, R30, 0x2, P1 ;  /* 0x000000091f19b211 */ /* 0x080fe400008f141e */
[----:B------:R-:W-:Y:S01]  /*268f0*/  @!P5 LEA.HI.X R11, R111, R9, R32, 0x2, P0 ;  /* 0x000000096f0bd211 */ /* 0x000fe200000f1420 */
[----:B--2---:R-:W-:Y:S02]  /*26900*/  @!P3 IMAD.MOV.U32 R2, RZ, RZ, R114 ;  /* 0x000000ffff02b224 */ /* 0x004fe400078e0072 */
[----:B------:R-:W-:-:S05]  /*26910*/  @!P3 IMAD.MOV.U32 R3, RZ, RZ, R61 ;  /* 0x000000ffff03b224 */ /* 0x000fca00078e003d */
[----:B------:R1:W-:Y:S01]  /*26920*/  @!P3 ST.E.64 desc[UR6][R24.64], R2 ;  /* 0x000000021800b985 */ /* 0x0003e2000c101b06 */
[----:B---3--:R-:W-:-:S13]  /*26930*/  ISETP.GE.AND P4, PT, R117, UR4, PT ;  /* 0x0000000475007c0c */ /* 0x008fda000bf86270 */
[----:B------:R-:W-:Y:S01]  /*26940*/  @!P4 LEA R14, P2, R117, R14, 0x2 ;  /* 0x0000000e750ec211 */ /* 0x000fe200078410ff */
[----:B------:R-:W-:-:S03]  /*26950*/  @!P4 IMAD.MOV.U32 R114, RZ, RZ, R118 ;  /* 0x000000ffff72c224 */ /* 0x000fc600078e0076 */
[----:B----4-:R-:W-:Y:S02]  /*26960*/  @!P4 LEA.HI.X R15, R117, R9, R120, 0x2, P2 ;  /* 0x00000009750fc211 */ /* 0x010fe400010f1478 */
[----:B------:R-:W-:-:S05]  /*26970*/  @!P5 MOV R117, R95 ;  /* 0x0000005f0075d202 */ /* 0x000fca0000000f00 */
[----:B------:R1:W-:Y:S04]  /*26980*/  @!P5 ST.E.64 desc[UR6][R10.64], R116 ;  /* 0x000000740a00d985 */ /* 0x0003e8000c101b06 */
[----:B------:R1:W-:Y:S02]  /*26990*/  @!P4 ST.E.64 desc[UR6][R14.64], R114 ;  /* 0x000000720e00c985 */ /* 0x0003e4000c101b06 */
.L_x_8517:
[----:B------:R-:W-:Y:S05]  /*269a0*/  BSYNC B1 ;  /* 0x0000000000017941 */ /* 0x000fea0003800000 */
.L_x_8516:
[----:B------:R-:W-:-:S03]  /*269b0*/  UMOV UR4, 0xffffffff ;  /* 0xffffffff00047882 */ /* 0x000fc60000000000 */
[----:B------:R-:W-:Y:S05]  /*269c0*/  BRA.DIV UR4, `(.L_x_8518) ;  /* 0x000000c604847947 */ /* 0x000fea000b800000 */
[----:B-1----:R1:W3:Y:S04]  /*269d0*/  SHFL.IDX PT, R3, R8, 0x1, 0x1c1f ;  /* 0x003c1f0008037f89 */ /* 0x0022e800000e0000 */
[----:B--2---:R1:W2:Y:S02]  /*269e0*/  SHFL.IDX PT, R14, R4, 0x1, 0x1c1f ;  /* 0x003c1f00040e7f89 */ /* 0x0042a400000e0000 */
.L_x_8780:
[----:B------:R-:W-:-:S13]  /*269f0*/  ISETP.GE.AND P0, PT, R29, R64, PT ;  /* 0x000000401d00720c */ /* 0x000fda0003f06270 */
[----:B------:R-:W-:Y:S05]  /*26a00*/  @P0 BRA `(.L_x_8514) ;  /* 0x0000001000c80947 */ /* 0x000fea0003800000 */
[----:B------:R-:W4:Y:S01]  /*26a10*/  LDL R0, [R1+0xa8] ;  /* 0x0000a80001007983 */ /* 0x000f220000100800 */
[----:B------:R-:W-:Y:S01]  /*26a20*/  ULDC UR4, c[0x0][0xac8] ;  /* 0x0002b20000047ab9 */ /* 0x000fe20000000800 */
[----:B------:R-:W-:Y:S01]  /*26a30*/  ULDC.64 UR6, c[0x0][0x208] ;  /* 0x0000820000067ab9 */ /* 0x000fe20000000a00 */
[----:B------:R-:W-:Y:S02]  /*26a40*/  ISETP.GE.AND P0, PT, R102, UR4, PT ;  /* 0x0000000466007c0c */ /* 0x000fe4000bf06270 */
[----:B------:R-:W-:Y:S02]  /*26a50*/  ISETP.GE.AND P2, PT, R113, UR4, PT ;  /* 0x0000000471007c0c */ /* 0x000fe4000bf46270 */
[----:B------:R-:W-:Y:S02]  /*26a60*/  ISETP.GE.AND P1, PT, R107, UR4, PT ;  /* 0x000000046b007c0c */ /* 0x000fe4000bf26270 */
[----:B------:R-:W-:-:S07]  /*26a70*/  ISETP.GE.AND P3, PT, R109, UR4, PT ;  /* 0x000000046d007c0c */ /* 0x000fce000bf66270 */
[CC--:B--2---:R-:W-:Y:S01]  /*26a80*/  @!P0 LEA R12, P4, R102.reuse, R14.reuse, 0x2 ;  /* 0x0000000e660c8211 */ /* 0x0c4fe200078810ff */
[----:B------:R-:W-:Y:S02]  /*26a90*/  @!P0 IMAD.MOV.U32 R55, RZ, RZ, R119 ;  /* 0x000000ffff378224 */ /* 0x000fe400078e0077 */
[----:B------:R-:W-:Y:S01]  /*26aa0*/  @!P2 IMAD.MOV.U32 R2, RZ, RZ, R14 ;  /* 0x000000ffff02a224 */ /* 0x000fe200078e000e */
[----:B---3--:R-:W-:Y:S01]  /*26ab0*/  @!P0 LEA.HI.X R13, R102, R3, R105, 0x2, P4 ;  /* 0x00000003660d8211 */ /* 0x008fe200020f1469 */
[----:B------:R-:W-:Y:S01]  /*26ac0*/  @!P2 IMAD.MOV.U32 R53, RZ, RZ, R101 ;  /* 0x000000ffff35a224 */ /* 0x000fe200078e0065 */
[----:B------:R-:W-:Y:S01]  /*26ad0*/  ISETP.GE.AND P4, PT, R96, UR4, PT ;  /* 0x0000000460007c0c */ /* 0x000fe2000bf86270 */
[----:B------:R-:W-:Y:S01]  /*26ae0*/  @!P2 IMAD.WIDE R10, R113, 0x4, R2 ;  /* 0x00000004710aa825 */ /* 0x000fe200078e0202 */
[----:B01----:R-:W-:-:S04]  /*26af0*/  @!P1 LEA R8, P5, R107, R14, 0x2 ;  /* 0x0000000e6b089211 */ /* 0x003fc800078a10ff */
[----:B------:R0:W-:Y:S01]  /*26b00*/  @!P2 ST.E.64 desc[UR6][R10.64], R52 ;  /* 0x000000340a00a985 */ /* 0x0001e2000c101b06 */
[----:B------:R-:W-:Y:S02]  /*26b10*/  ISETP.GE.AND P2, PT, R84, UR4, PT ;  /* 0x0000000454007c0c */ /* 0x000fe4000bf46270 */
[-C--:B------:R-:W-:Y:S01]  /*26b20*/  @!P1 LEA.HI.X R9, R107, R3.reuse, R108, 0x2, P5 ;  /* 0x000000036b099211 */ /* 0x080fe200028f146c */
[----:B------:R1:W-:Y:S01]  /*26b30*/  @!P0 ST.E.64 desc[UR6][R12.64], R54 ;  /* 0x000000360c008985 */ /* 0x0003e2000c101b06 */
[-C--:B------:R-:W-:Y:S02]  /*26b40*/  @!P3 LEA R20, P5, R109, R14.reuse, 0x2 ;  /* 0x0000000e6d14b211 */ /* 0x080fe400078a10ff */
[----:B------:R-:W-:Y:S01]  /*26b50*/  ISETP.GE.AND P0, PT, R103, UR4, PT ;  /* 0x0000000467007c0c */ /* 0x000fe2000bf06270 */
[----:B------:R2:W-:Y:S01]  /*26b60*/  @!P1 ST.E.64 desc[UR6][R8.64], R68 ;  /* 0x0000004408009985 */ /* 0x0005e2000c101b06 */
[----:B------:R-:W-:Y:S02]  /*26b70*/  @!P3 LEA.HI.X R21, R109, R3, R110, 0x2, P5 ;  /* 0x000000036d15b211 */ /* 0x000fe400028f146e */
[----:B------:R-:W-:-:S02]  /*26b80*/  @!P4 LEA R24, P5, R96, R14, 0x2 ;  /* 0x0000000e6018c211 */ /* 0x000fc400078a10ff */
[----:B------:R-:W-:Y:S01]  /*26b90*/  ISETP.GE.AND P1, PT, R83, UR4, PT ;  /* 0x0000000453007c0c */ /* 0x000fe2000bf26270 */
[----:B------:R3:W-:Y:S01]  /*26ba0*/  @!P3 ST.E.64 desc[UR6][R20.64], R70 ;  /* 0x000000461400b985 */ /* 0x0007e2000c101b06 */
[-C--:B------:R-:W-:Y:S02]  /*26bb0*/  @!P4 LEA.HI.X R25, R96, R3.reuse, R100, 0x2, P5 ;  /* 0x000000036019c211 */ /* 0x080fe400028f1464 */
[CC--:B------:R-:W-:Y:S02]  /*26bc0*/  @!P2 LEA R26, P5, R84.reuse, R14.reuse, 0x2 ;  /* 0x0000000e541aa211 */ /* 0x0c0fe400078a10ff */
[----:B------:R-:W-:Y:S01]  /*26bd0*/  ISETP.GE.AND P3, PT, R67, UR4, PT ;  /* 0x0000000443007c0c */ /* 0x000fe2000bf66270 */
[----:B------:R5:W-:Y:S01]  /*26be0*/  @!P4 ST.E.64 desc[UR6][R24.64], R56 ;  /* 0x000000381800c985 */ /* 0x000be2000c101b06 */
[----:B------:R-:W-:Y:S01]  /*26bf0*/  @!P2 LEA.HI.X R27, R84, R3, R90, 0x2, P5 ;  /* 0x00000003541ba211 */ /* 0x000fe200028f145a */
[----:B------:R-:W-:Y:S01]  /*26c00*/  @!P0 IMAD.MOV.U32 R61, RZ, RZ, R63 ;  /* 0x000000ffff3d8224 */ /* 0x000fe200078e003f */
[----:B0-----:R-:W-:-:S02]  /*26c10*/  @!P0 LEA R10, P5, R103, R14, 0x2 ;  /* 0x0000000e670a8211 */ /* 0x001fc400078a10ff */
[----:B------:R-:W-:Y:S01]  /*26c20*/  ISETP.GE.AND P4, PT, R39, UR4, PT ;  /* 0x0000000427007c0c */ /* 0x000fe2000bf86270 */
[----:B------:R0:W-:Y:S01]  /*26c30*/  @!P2 ST.E.64 desc[UR6][R26.64], R58 ;  /* 0x0000003a1a00a985 */ /* 0x0001e2000c101b06 */
[-C--:B------:R-:W-:Y:S01]  /*26c40*/  @!P0 LEA.HI.X R11, R103, R3.reuse, R82, 0x2, P5 ;  /* 0x00000003670b8211 */ /* 0x080fe200028f1452 */
[----:B------:R-:W-:Y:S01]  /*26c50*/  @!P1 IMAD.MOV.U32 R63, RZ, RZ, R65 ;  /* 0x000000ffff3f9224 */ /* 0x000fe200078e0041 */
[-C--:B-1----:R-:W-:Y:S02]  /*26c60*/  @!P1 LEA R12, P5, R83, R14.reuse, 0x2 ;  /* 0x0000000e530c9211 */ /* 0x082fe400078a10ff */
[----:B------:R-:W-:Y:S01]  /*26c70*/  ISETP.GE.AND P2, PT, R37, UR4, PT ;  /* 0x0000000425007c0c */ /* 0x000fe2000bf46270 */
[----:B------:R1:W-:Y:S01]  /*26c80*/  @!P0 ST.E.64 desc[UR6][R10.64], R60 ;  /* 0x0000003c0a008985 */ /* 0x0003e2000c101b06 */
[----:B------:R-:W-:Y:S02]  /*26c90*/  @!P1 LEA.HI.X R13, R83, R3, R80, 0x2, P5 ;  /* 0x00000003530d9211 */ /* 0x000fe400028f1450 */
[----:B--2---:R-:W-:-:S02]  /*26ca0*/  @!P3 LEA R8, P5, R67, R14, 0x2 ;  /* 0x0000000e4308b211 */ /* 0x004fc400078a10ff */
[----:B------:R-:W-:Y:S01]  /*26cb0*/  ISETP.GE.AND P0, PT, R35, UR4, PT ;  /* 0x0000000423007c0c */ /* 0x000fe2000bf06270 */
[----:B------:R2:W-:Y:S01]  /*26cc0*/  @!P1 ST.E.64 desc[UR6][R12.64], R62 ;  /* 0x0000003e0c009985 */ /* 0x0005e2000c101b06 */
[-C--:B------:R-:W-:Y:S02]  /*26cd0*/  @!P3 LEA.HI.X R9, R67, R3.reuse, R66, 0x2, P5 ;  /* 0x000000034309b211 */ /* 0x080fe400028f1442 */
[-C--:B---3--:R-:W-:Y:S02]  /*26ce0*/  @!P4 LEA R20, P5, R39, R14.reuse, 0x2 ;  /* 0x0000000e2714c211 */ /* 0x088fe400078a10ff */
[----:B------:R-:W-:Y:S01]  /*26cf0*/  ISETP.GE.AND P1, PT, R33, UR4, PT ;  /* 0x0000000421007c0c */ /* 0x000fe2000bf26270 */
[----:B------:R3:W-:Y:S01]  /*26d00*/  @!P3 ST.E.64 desc[UR6][R8.64], R76 ;  /* 0x0000004c0800b985 */ /* 0x0007e2000c101b06 */
[----:B------:R-:W-:Y:S01]  /*26d10*/  @!P4 LEA.HI.X R21, R39, R3, R38, 0x2, P5 ;  /* 0x000000032715c211 */ /* 0x000fe200028f1426 */
[----:B------:R-:W-:Y:S01]  /*26d20*/  @!P2 IMAD.MOV.U32 R105, RZ, RZ, R81 ;  /* 0x000000ffff69a224 */ /* 0x000fe200078e0051 */
[----:B-----5:R-:W-:-:S02]  /*26d30*/  @!P2 LEA R24, P5, R37, R14, 0x2 ;  /* 0x0000000e2518a211 */ /* 0x020fc400078a10ff */
[----:B------:R-:W-:Y:S01]  /*26d40*/  ISETP.GE.AND P3, PT, R31, UR4, PT ;  /* 0x000000041f007c0c */ /* 0x000fe2000bf66270 */
[----:B------:R2:W-:Y:S01]  /*26d50*/  @!P4 ST.E.64 desc[UR6][R20.64], R78 ;  /* 0x0000004e1400c985 */ /* 0x0005e2000c101b06 */
[-C--:B------:R-:W-:Y:S02]  /*26d60*/  @!P2 LEA.HI.X R25, R37, R3.reuse, R36, 0x2, P5 ;  /* 0x000000032519a211 */ /* 0x080fe400028f1424 */
[-C--:B0-----:R-:W-:Y:S02]  /*26d70*/  @!P0 LEA R26, P5, R35, R14.reuse, 0x2 ;  /* 0x0000000e231a8211 */ /* 0x081fe400078a10ff */
[----:B------:R-:W-:Y:S01]  /*26d80*/  ISETP.GE.AND P4, PT, R111, UR4, PT ;  /* 0x000000046f007c0c */ /* 0x000fe2000bf86270 */
[----:B------:R0:W-:Y:S01]  /*26d90*/  @!P2 ST.E.64 desc[UR6][R24.64], R104 ;  /* 0x000000681800a985 */ /* 0x0001e2000c101b06 */
[----:B------:R-:W-:Y:S01]  /*26da0*/  @!P0 LEA.HI.X R27, R35, R3, R28, 0x2, P5 ;  /* 0x00000003231b8211 */ /* 0x000fe200028f141c */
[----:B------:R-:W-:Y:S01]  /*26db0*/  @!P1 IMAD.MOV.U32 R107, RZ, RZ, R85 ;  /* 0x000000ffff6b9224 */ /* 0x000fe200078e0055 */
[----:B-1----:R-:W-:-:S03]  /*26dc0*/  @!P1 LEA R10, P5, R33, R14, 0x2 ;  /* 0x0000000e210a9211 */ /* 0x002fc600078a10ff */
[----:B------:R0:W-:Y:S01]  /*26dd0*/  @!P0 ST.E.64 desc[UR6][R26.64], R128 ;  /* 0x000000801a008985 */ /* 0x0001e2000c101b06 */
[----:B------:R-:W-:Y:S01]  /*26de0*/  @!P1 LEA.HI.X R11, R33, R3, R34, 0x2, P5 ;  /* 0x00000003210b9211 */ /* 0x000fe200028f1422 */
[----:B------:R-:W-:Y:S01]  /*26df0*/  @!P3 IMAD.MOV.U32 R113, RZ, RZ, R91 ;  /* 0x000000ffff71b224 */ /* 0x000fe200078e005b */
[----:B--2---:R-:W-:-:S03]  /*26e00*/  @!P3 LEA R12, P5, R31, R14, 0x2 ;  /* 0x0000000e1f0cb211 */ /* 0x004fc600078a10ff */
[----:B---3--:R-:W-:Y:S01]  /*26e10*/  @!P4 LEA R8, P2, R111, R14, 0x2 ;  /* 0x0000000e6f08c211 */ /* 0x008fe200078410ff */
[----:B------:R0:W-:Y:S01]  /*26e20*/  @!P1 ST.E.64 desc[UR6][R10.64], R106 ;  /* 0x0000006a0a009985 */ /* 0x0001e2000c101b06 */
[-C--:B------:R-:W-:Y:S02]  /*26e30*/  @!P3 LEA.HI.X R13, R31, R3.reuse, R30, 0x2, P5 ;  /* 0x000000031f0db211 */ /* 0x080fe400028f141e */
[----:B------:R-:W-:-:S03]  /*26e40*/  @!P4 LEA.HI.X R9, R111, R3, R32, 0x2, P2 ;  /* 0x000000036f09c211 */ /* 0x000fc600010f1420 */
[----:B------:R0:W-:Y:S04]  /*26e50*/  @!P3 ST.E.64 desc[UR6][R12.64], R112 ;  /* 0x000000700c00b985 */ /* 0x0001e8000c101b06 */
[----:B------:R0:W-:Y:S01]  /*26e60*/  @!P4 ST.E.64 desc[UR6][R8.64], R72 ;  /* 0x000000480800c985 */ /* 0x0001e2000c101b06 */
[----:B----4-:R-:W-:-:S13]  /*26e70*/  ISETP.GE.AND P0, PT, R0, UR4, PT ;  /* 0x0000000400007c0c */ /* 0x010fda000bf06270 */
[----:B0-----:R-:W-:Y:S05]  /*26e80*/  @P0 BRA `(.L_x_8514) ;  /* 0x0000000c00a80947 */ /* 0x001fea0003800000 */
[----:B------:R-:W2:Y:S01]  /*26e90*/  LDL R4, [R1+0xb0] ;  /* 0x0000b00001047983 */ /* 0x000ea20000100800 */
[----:B------:R-:W-:Y:S01]  /*26ea0*/  LEA R14, P0, R0, R14, 0x2 ;  /* 0x0000000e000e7211 */ /* 0x000fe200078010ff */
[----:B------:R-:W-:-:S03]  /*26eb0*/  ULDC.64 UR4, c[0x0][0x208] ;  /* 0x0000820000047ab9 */ /* 0x000fc60000000a00 */
[----:B--2---:R-:W-:-:S05]  /*26ec0*/  LEA.HI.X R15, R0, R3, R4, 0x2, P0 ;  /* 0x00000003000f7211 */ /* 0x004fca00000f1404 */
[----:B------:R4:W-:Y:S01]  /*26ed0*/  ST.E.64 desc[UR4][R14.64], R74 ;  /* 0x0000004a0e007985 */ /* 0x0009e2000c101b04 */
[----:B------:R-:W-:Y:S05]  /*26ee0*/  BRA `(.L_x_8514) ;  /* 0x0000000c00907947 */ /* 0x000fea0003800000 */
.L_x_8500:
        /* <DEDUP_REMOVED lines=8> */
[----:B------:R-:W-:Y:S01]  /*26f70*/  ISETP.NE.AND.EX P1, PT, RZ, UR7, PT, P1 ;  /* 0x00000007ff007c0c */ /* 0x000fe2000bf25310 */
[----:B------:R-:W-:Y:S01]  /*26f80*/  ULDC.64 UR8, c[0x0][0x208] ;  /* 0x0000820000087ab9 */ /* 0x000fe20000000a00 */
[----:B------:R-:W-:Y:S01]  /*26f90*/  ISETP.NE.AND.EX P0, PT, RZ, UR5, PT, P0 ;  /* 0x00000005ff007c0c */ /* 0x000fe2000bf05300 */
[----:B-1----:R-:W-:-:S05]  /*26fa0*/  VIADD R28, R10, 0xffffff80 ;  /* 0xffffff800a1c7836 */ /* 0x002fca0000000000 */
[----:B------:R-:W-:Y:S02]  /*26fb0*/  ISETP.GT.AND P3, PT, R28, 0x7f, PT ;  /* 0x0000007f1c00780c */ /* 0x000fe40003f64270 */
[----:B--2---:R-:W-:Y:S01]  /*26fc0*/  IADD3 R2, P2, R4, UR4, RZ ;  /* 0x0000000404027c10 */ /* 0x004fe2000ff5e0ff */
[----:B------:R-:W-:-:S03]  /*26fd0*/  ULDC UR4, c[0x0][0xa88] ;  /* 0x0002a20000047ab9 */ /* 0x000fc60000000800 */
[----:B---3--:R-:W-:Y:S02]  /*26fe0*/  IADD3.X R3, R0, UR5, RZ, P2, !PT ;  /* 0x0000000500037c10 */ /* 0x008fe400097fe4ff */
[----:B------:R-:W-:Y:S02]  /*26ff0*/  @P1 IADD3 R8, P2, R4, UR6, RZ ;  /* 0x0000000604081c10 */ /* 0x000fe4000ff5e0ff */
[----:B------:R-:W-:Y:S01]  /*27000*/  MOV R4, UR4 ;  /* 0x0000000400047c02 */ /* 0x000fe20008000f00 */
[----:B------:R1:W5:Y:S01]  /*27010*/  @P0 LDG.E R21, desc[UR8][R2.64] ;  /* 0x0000000802150981 */ /* 0x000362000c1e1900 */
[----:B------:R-:W-:Y:S02]  /*27020*/  @P1 IADD3.X R9, R0, UR7, RZ, P2, !PT ;  /* 0x0000000700091c10 */ /* 0x000fe400097fe4ff */
[----:B------:R-:W-:-:S03]  /*27030*/  ISETP.GT.AND P2, PT, R120, 0x1, PT ;  /* 0x000000017800780c */ /* 0x000fc60003f44270 */
[----:B------:R1:W5:Y:S01]  /*27040*/  @P1 LDG.E R4, desc[UR8][R8.64] ;  /* 0x0000000808041981 */ /* 0x000362000c1e1900 */
[----:B------:R-:W-:Y:S09]  /*27050*/  @P1 BRA `(.L_x_8519) ;  /* 0x0000000000141947 */ /* 0x000ff20003800000 */
[----:B------:R-:W-:Y:S05]  /*27060*/  @!P0 BRA `(.L_x_8519) ;  /* 0x0000000000108947 */ /* 0x000fea0003800000 */
[----:B------:R-:W-:Y:S02]  /*27070*/  ULDC.64 UR4, c[0x0][0x208] ;  /* 0x0000820000047ab9 */ /* 0x000fe40000000a00 */
[----:B-1----:R-:W2:Y:S04]  /*27080*/  LDG.E R9, desc[UR4][R2.64] ;  /* 0x0000000402097981 */ /* 0x002ea8000c1e1900 */
[----:B-----5:R-:W2:Y:S02]  /*27090*/  LDG.E R4, desc[UR4][R2.64+0x4] ;  /* 0x0000040402047981 */ /* 0x020ea4000c1e1900 */
[----:B--2---:R-:W-:-:S07]  /*270a0*/  IMAD.IADD R4, R4, 0x1, -R9 ;  /* 0x0000000104047824 */ /* 0x004fce00078e0a09 */
.L_x_8519:
[----:B------:R-:W2:Y:S04]  /*270b0*/  LDL.LU R0, [R1+0x9c] ;  /* 0x00009c0001007983 */ /* 0x000ea80000300800 */
[----:B-1----:R-:W3:Y:S01]  /*270c0*/  LDL.LU R2, [R1+0x88] ;  /* 0x0000880001027983 */ /* 0x002ee20000300800 */
        /* <DEDUP_REMOVED lines=11> */
[----:B0-----:R-:W2:Y:S01]  /*27180*/  LDL R14, [R1+0x74] ;  /* 0x00007400010e7983 */ /* 0x001ea20000100800 */
[----:B------:R-:W-:Y:S01]  /*27190*/  IMAD.MOV.U32 R0, RZ, RZ, 0x9b8 ;  /* 0x000009b8ff007424 */ /* 0x000fe200078e00ff */
[----:B------:R-:W-:Y:S01]  /*271a0*/  ISETP.GT.AND P3, PT, R120, 0x1, PT ;  /* 0x000000017800780c */ /* 0x000fe20003f64270 */
[----:B------:R-:W0:Y:S01]  /*271b0*/  LDC.64 R32, c[0x0][0xba8] ;  /* 0x0002ea00ff207b82 */ /* 0x000e220000000a00 */
[----:B------:R-:W3:Y:S01]  /*271c0*/  LDL.LU R30, [R1+0xa0] ;  /* 0x0000a000011e7983 */ /* 0x000ee20000300800 */
[----:B------:R-:W-:Y:S01]  /*271d0*/  ISETP.NE.AND P0, PT, R31, 0x1, PT ;  /* 0x000000011f00780c */ /* 0x000fe20003f05270 */
[----:B------:R-:W-:Y:S01]  /*271e0*/  IMAD.MOV.U32 R25, RZ, RZ, R29 ;  /* 0x000000ffff197224 */ /* 0x000fe200078e001d */
[----:B------:R-:W-:Y:S01]  /*271f0*/  SEL R26, R0, 0x978, P3 ;  /* 0x00000978001a7807 */ /* 0x000fe20001800000 */
[----:B------:R-:W-:-:S03]  /*27200*/  ULDC.64 UR4, c[0x0][0x208] ;  /* 0x0000820000047ab9 */ /* 0x000fc60000000a00 */
        /* <DEDUP_REMOVED lines=33> */
[----:B0-----:R-:W-:Y:S01]  /*27420*/  LEA R8, P0, R2, R32, 0x2 ;  /* 0x0000002002087211 */ /* 0x001fe200078010ff */
[----:B------:R-:W-:-:S03]  /*27430*/  IMAD.MOV.U32 R3, RZ, RZ, -0x800000 ;  /* 0xff800000ff037424 */ /* 0x000fc600078e00ff */
[----:B-1----:R-:W-:-:S05]  /*27440*/  LEA.HI.X R9, R2, R33, R0, 0x2, P0 ;  /* 0x0000002102097211 */ /* 0x002fca00000f1400 */
[----:B------:R1:W-:Y:S04]  /*27450*/  STG.E desc[UR4][R8.64], R3 ;  /* 0x0000000308007986 */ /* 0x0003e8000c101904 */
.L_x_8521:
[----:B------:R-:W-:Y:S05]  /*27460*/  BSYNC B1 ;  /* 0x0000000000017941 */ /* 0x000fea0003800000 */
.L_x_8520:
[----:B------:R-:W-:Y:S05]  /*27470*/  @P2 BRA `(.L_x_8514) ;  /* 0x00000008002c2947 */ /* 0x000fea0003800000 */
[----:B------:R-:W2:Y:S01]  /*27480*/  LDL.LU R12, [R1+0x74] ;  /* 0x00007400010c7983 */ /* 0x000ea20000300800 */
[----:B------:R-:W3:Y:S01]  /*27490*/  LDC R25, c[0x0][0xbe8] ;  /* 0x0002fa00ff197b82 */ /* 0x000ee20000000800 */
[--C-:B------:R-:W-:Y:S01]  /*274a0*/  SHF.R.S32.HI R13, RZ, 0x1f, R28.reuse ;  /* 0x0000001fff0d7819 */ /* 0x100fe2000001141c */
[----:B------:R-:W-:Y:S01]  /*274b0*/  ULDC.64 UR4, c[0x0][0xaa0] ;  /* 0x0002a80000047ab9 */ /* 0x000fe20000000a00 */
[----:B------:R-:W4:Y:S01]  /*274c0*/  LDL R26, [R1+0x54] ;  /* 0x00005400011a7983 */ /* 0x000f220000100800 */
[----:B------:R-:W-:Y:S01]  /*274d0*/  SHF.R.S32.HI R10, RZ, 0x1f, R28 ;  /* 0x0000001fff0a7819 */ /* 0x000fe2000001141c */
[----:B------:R-:W-:Y:S01]  /*274e0*/  IMAD R0, R20, UR4, RZ ;  /* 0x0000000414007c24 */ /* 0x000fe2000f8e02ff */
[-C--:B------:R-:W-:Y:S01]  /*274f0*/  LEA.HI R13, R13, R28.reuse, RZ, 0x3 ;  /* 0x0000001c0d0d7211 */ /* 0x080fe200078f18ff */
[----:B-1----:R-:W-:Y:S01]  /*27500*/  IMAD.WIDE.U32 R2, R21, UR4, RZ ;  /* 0x0000000415027c25 */ /* 0x002fe2000f8e00ff */
[----:B------:R-:W-:Y:S01]  /*27510*/  LEA.HI R10, R10, R28, RZ, 0x3 ;  /* 0x0000001c0a0a7211 */ /* 0x000fe200078f18ff */
[----:B------:R-:W-:Y:S01]  /*27520*/  ULDC.64 UR6, c[0x0][0xaf0] ;  /* 0x0002bc0000067ab9 */ /* 0x000fe20000000a00 */
[----:B------:R-:W-:Y:S01]  /*27530*/  LOP3.LUT R13, R13, 0xfffffff8, RZ, 0xc0, !PT ;  /* 0xfffffff80d0d7812 */ /* 0x000fe200078ec0ff */
[----:B------:R-:W-:Y:S01]  /*27540*/  IMAD R9, R21, UR5, R0 ;  /* 0x0000000515097c24 */ /* 0x000fe2000f8e0200 */
[----:B------:R-:W-:Y:S01]  /*27550*/  SHF.R.S32.HI R10, RZ, 0x3, R10 ;  /* 0x00000003ff0a7819 */ /* 0x000fe2000001140a */
[----:B------:R-:W-:-:S02]  /*27560*/  ULDC.64 UR4, c[0x0][0xae8] ;  /* 0x0002ba0000047ab9 */ /* 0x000fc40000000a00 */
[----:B------:R-:W-:Y:S01]  /*27570*/  IMAD.IADD R13, R28, 0x1, -R13 ;  /* 0x000000011c0d7824 */ /* 0x000fe200078e0a0d */
[----:B------:R-:W-:-:S03]  /*27580*/  IADD3 R3, R3, R9, RZ ;  /* 0x0000000903037210 */ /* 0x000fc60007ffe0ff */
[----:B------:R-:W-:Y:S01]  /*27590*/  IMAD R0, R13, 0x20, R10 ;  /* 0x000000200d007824 */ /* 0x000fe200078e020a */
[----:B---3--:R-:W-:-:S13]  /*275a0*/  ISETP.NE.AND P0, PT, R25, 0x1, PT ;  /* 0x000000011900780c */ /* 0x008fda0003f05270 */
[----:B------:R-:W1:Y:S08]  /*275b0*/  @P0 LDC R8, c[0x0][0xbec] ;  /* 0x0002fb00ff080b82 */ /* 0x000e700000000800 */
[----:B------:R-:W3:Y:S01]  /*275c0*/  @P0 LDC R11, c[0x0][0xbf0] ;  /* 0x0002fc00ff0b0b82 */ /* 0x000ee20000000800 */
[----:B--2---:R-:W-:-:S04]  /*275d0*/  IMAD.WIDE.U32 R2, R12, UR4, R2 ;  /* 0x000000040c027c25 */ /* 0x004fc8000f8e0002 */
[----:B----4-:R-:W-:Y:S02]  /*275e0*/  IMAD.IADD R13, R26, 0x1, R0 ;  /* 0x000000011a0d7824 */ /* 0x010fe400078e0200 */
[----:B------:R-:W-:Y:S01]  /*275f0*/  IMAD R3, R12, UR5, R3 ;  /* 0x000000050c037c24 */ /* 0x000fe2000f8e0203 */
[----:B------:R-:W-:Y:S01]  /*27600*/  ULDC.64 UR4, c[0x0][0xae0] ;  /* 0x0002b80000047ab9 */ /* 0x000fe20000000a00 */
[----:B-1----:R-:W-:-:S04]  /*27610*/  @P0 IMAD.HI.U32 R0, R13, R8, RZ ;  /* 0x000000080d000227 */ /* 0x002fc800078e00ff */
[----:B------:R-:W-:Y:S01]  /*27620*/  IMAD.MOV.U32 R9, RZ, RZ, R13 ;  /* 0x000000ffff097224 */ /* 0x000fe200078e000d */
[----:B---3--:R-:W-:Y:S01]  /*27630*/  @P0 SHF.R.U32.HI R9, RZ, R11, R0 ;  /* 0x0000000bff090219 */ /* 0x008fe20000011600 */
[----:B------:R-:W-:Y:S02]  /*27640*/  IMAD R8, R24, UR6, RZ ;  /* 0x0000000618087c24 */ /* 0x000fe4000f8e02ff */
[----:B------:R-:W-:Y:S01]  /*27650*/  IMAD.WIDE.U32 R2, R27, UR6, R2 ;  /* 0x000000061b027c25 */ /* 0x000fe2000f8e0002 */
[----:B------:R-:W-:-:S03]  /*27660*/  SHF.R.S32.HI R0, RZ, 0x1f, R9 ;  /* 0x0000001fff007819 */ /* 0x000fc60000011409 */
        /* <DEDUP_REMOVED lines=19> */
[----:B------:R1:W2:Y:S04]  /*277a0*/  SHFL.IDX PT, R0, R3, RZ, 0x181f ;  /* 0x00181fff03007589 */ /* 0x0002a800000e0000 */
[----:B0-----:R1:W0:Y:S02]  /*277b0*/  SHFL.IDX PT, R14, R2, RZ, 0x181f ;  /* 0x00181fff020e7589 */ /* 0x00122400000e0000 */
.L_x_8783:
[----:B------:R-:W-:Y:S01]  /*277c0*/  IMAD R25, R4, R25, RZ ;  /* 0x0000001904197224 */ /* 0x000fe200078e02ff */
[----:B------:R-:W-:Y:S01]  /*277d0*/  BSSY B1, `(.L_x_8523) ;  /* 0x0000012000017945 */ /* 0x000fe20003800000 */
[----:B------:R-:W-:-:S05]  /*277e0*/  IMAD.IADD R8, R10, 0x1, R26 ;  /* 0x000000010a087824 */ /* 0x000fca00078e021a */
[----:B------:R-:W-:-:S13]  /*277f0*/  ISETP.GE.AND P0, PT, R8, R25, PT ;  /* 0x000000190800720c */ /* 0x000fda0003f06270 */
[----:B------:R-:W-:Y:S05]  /*27800*/  @P0 BRA `(.L_x_8524) ;  /* 0x0000000000380947 */ /* 0x000fea0003800000 */
[----:B------:R-:W3:Y:S01]  /*27810*/  LDL R13, [R1+0x70] ;  /* 0x00007000010d7983 */ /* 0x000ee20000100800 */
[----:B------:R-:W-:-:S03]  /*27820*/  ULDC UR4, c[0x0][0xac8] ;  /* 0x0002b20000047ab9 */ /* 0x000fc60000000800 */
[----:B------:R-:W4:Y:S04]  /*27830*/  LDL R9, [R1+0x8c] ;  /* 0x00008c0001097983 */ /* 0x000f280000100800 */
[----:B------:R-:W2:Y:S04]  /*27840*/  LDL R20, [R1+0xc4] ;  /* 0x0000c40001147983 */ /* 0x000ea80000100800 */
[----:B------:R-:W5:Y:S01]  /*27850*/  LDL R12, [R1+0xc0] ;  /* 0x0000c000010c7983 */ /* 0x000f620000100800 */
[----:B------:R-:W-:Y:S01]  /*27860*/  ULDC.64 UR6, c[0x0][0x208] ;  /* 0x0000820000067ab9 */ /* 0x000fe20000000a00 */
[----:B---3--:R-:W-:-:S02]  /*27870*/  ISETP.GE.AND P2, PT, R13, UR4, PT ;  /* 0x000000040d007c0c */ /* 0x008fc4000bf46270 */
[----:B----4-:R-:W-:-:S11]  /*27880*/  ISETP.GE.AND P3, PT, R9, UR4, PT ;  /* 0x0000000409007c0c */ /* 0x010fd6000bf66270 */
[-C--:B0-----:R-:W-:Y:S02]  /*27890*/  @!P2 LEA R10, P0, R13, R14.reuse, 0x1 ;  /* 0x0000000e0d0aa211 */ /* 0x081fe400078008ff */
[----:B------:R-:W-:Y:S02]  /*278a0*/  @!P3 LEA R14, P1, R9, R14, 0x1 ;  /* 0x0000000e090eb211 */ /* 0x000fe400078208ff */
[-C--:B--2---:R-:W-:Y:S02]  /*278b0*/  @!P2 LEA.HI.X R11, R13, R0.reuse, R20, 0x1, P0 ;  /* 0x000000000d0ba211 */ /* 0x084fe400000f0c14 */
[----:B-----5:R-:W-:-:S03]  /*278c0*/  @!P3 LEA.HI.X R15, R9, R0, R12, 0x1, P1 ;  /* 0x00000000090fb211 */ /* 0x020fc600008f0c0c */
[----:B------:R3:W-:Y:S04]  /*278d0*/  @!P2 ST.E.128 desc[UR6][R10.64], RZ ;  /* 0x000000ff0a00a985 */ /* 0x0007e8000c101d06 */
[----:B------:R3:W-:Y:S02]  /*278e0*/  @!P3 ST.E.128 desc[UR6][R14.64], RZ ;  /* 0x000000ff0e00b985 */ /* 0x0007e4000c101d06 */
.L_x_8524:
[----:B------:R-:W-:Y:S05]  /*278f0*/  BSYNC B1 ;  /* 0x0000000000017941 */ /* 0x000fea0003800000 */
.L_x_8523:
[----:B------:R-:W-:-:S03]  /*27900*/  UMOV UR4, 0xffffffff ;  /* 0xffffffff00047882 */ /* 0x000fc60000000000 */
[----:B------:R-:W-:Y:S05]  /*27910*/  BRA.DIV UR4, `(.L_x_8525) ;  /* 0x000000ba042c7947 */ /* 0x000fea000b800000 */
[----:B--2---:R2:W4:Y:S04]  /*27920*/  SHFL.IDX PT, R0, R3, 0x1, 0x181f ;  /* 0x00381f0003007f89 */ /* 0x00452800000e0000 */
[----:B0--3--:R2:W0:Y:S02]  /*27930*/  SHFL.IDX PT, R14, R2, 0x1, 0x181f ;  /* 0x00381f00020e7f89 */ /* 0x00942400000e0000 */
.L_x_8787:
        /* <DEDUP_REMOVED lines=8> */
[----:B------:R-:W2:Y:S01]  /*279c0*/  LDL R12, [R1+0xc0] ;  /* 0x0000c000010c7983 */ /* 0x000ea20000100800 */
[----:B------:R-:W-:Y:S01]  /*279d0*/  ULDC.64 UR6, c[0x0][0x208] ;  /* 0x0000820000067ab9 */ /* 0x000fe20000000a00 */
[----:B---3--:R-:W-:-:S02]  /*279e0*/  ISETP.GE.AND P2, PT, R13, UR4, PT ;  /* 0x000000040d007c0c */ /* 0x008fc4000bf46270 */
[----:B-----5:R-:W-:-:S11]  /*279f0*/  ISETP.GE.AND P3, PT, R9, UR4, PT ;  /* 0x0000000409007c0c */ /* 0x020fd6000bf66270 */
[-C--:B0-----:R-:W-:Y:S02]  /*27a00*/  @!P2 LEA R10, P0, R13, R14.reuse, 0x1 ;  /* 0x0000000e0d0aa211 */ /* 0x081fe400078008ff */
[----:B------:R-:W-:Y:S02]  /*27a10*/  @!P3 LEA R14, P1, R9, R14, 0x1 ;  /* 0x0000000e090eb211 */ /* 0x000fe400078208ff */
[-C--:B----4-:R-:W-:Y:S02]  /*27a20*/  @!P2 LEA.HI.X R11, R13, R0.reuse, R20, 0x1, P0 ;  /* 0x000000000d0ba211 */ /* 0x090fe400000f0c14 */
[----:B--2---:R-:W-:-:S03]  /*27a30*/  @!P3 LEA.HI.X R15, R9, R0, R12, 0x1, P1 ;  /* 0x00000000090fb211 */ /* 0x004fc600008f0c0c */
[----:B------:R3:W-:Y:S04]  /*27a40*/  @!P2 ST.E.128 desc[UR6][R10.64], RZ ;  /* 0x000000ff0a00a985 */ /* 0x0007e8000c101d06 */
[----:B------:R3:W-:Y:S02]  /*27a50*/  @!P3 ST.E.128 desc[UR6][R14.64], RZ ;  /* 0x000000ff0e00b985 */ /* 0x0007e4000c101d06 */
.L_x_8527:
[----:B------:R-:W-:Y:S05]  /*27a60*/  BSYNC B1 ;  /* 0x0000000000017941 */ /* 0x000fea0003800000 */
.L_x_8526:
[----:B------:R-:W-:-:S03]  /*27a70*/  UMOV UR4, 0xffffffff ;  /* 0xffffffff00047882 */ /* 0x000fc60000000000 */
[----:B------:R-:W-:Y:S05]  /*27a80*/  BRA.DIV UR4, `(.L_x_8528) ;  /* 0x000000ba04187947 */ /* 0x000fea000b800000 */
[----:B----4-:R4:W1:Y:S04]  /*27a90*/  SHFL.IDX PT, R0, R3, 0x2, 0x181f ;  /* 0x00581f0003007f89 */ /* 0x01086800000e0000 */
[----:B0--3--:R4:W0:Y:S02]  /*27aa0*/  SHFL.IDX PT, R14, R2, 0x2, 0x181f ;  /* 0x00581f00020e7f89 */ /* 0x00982400000e0000 */
.L_x_8791:
[----:B------:R-:W-:Y:S01]  /*27ab0*/  VIADD R4, R8, 0x40 ;  /* 0x0000004008047836 */ /* 0x000fe20000000000 */
[----:B------:R-:W-:Y:S04]  /*27ac0*/  BSSY B1, `(.L_x_8529) ;  /* 0x0000011000017945 */ /* 0x000fe80003800000 */
[----:B------:R-:W-:-:S13]  /*27ad0*/  ISETP.GE.AND P0, PT, R4, R25, PT ;  /* 0x000000190400720c */ /* 0x000fda0003f06270 */
[----:B------:R-:W-:Y:S05]  /*27ae0*/  @P0 BRA `(.L_x_8530) ;  /* 0x0000000000380947 */ /* 0x000fea0003800000 */
[----:B------:R-:W3:Y:S01]  /*27af0*/  LDL R13, [R1+0x70] ;  /* 0x00007000010d7983 */ /* 0x000ee20000100800 */
[----:B------:R-:W-:-:S03]  /*27b00*/  ULDC UR4, c[0x0][0xac8] ;  /* 0x0002b20000047ab9 */ /* 0x000fc60000000800 */
[----:B------:R-:W5:Y:S04]  /*27b10*/  LDL R9, [R1+0x8c] ;  /* 0x00008c0001097983 */ /* 0x000f680000100800 */
[----:B------:R-:W1:Y:S04]  /*27b20*/  LDL R20, [R1+0xc4] ;  /* 0x0000c40001147983 */ /* 0x000e680000100800 */
[----:B------:R-:W2:Y:S01]  /*27b30*/  LDL R12, [R1+0xc0] ;  /* 0x0000c000010c7983 */ /* 0x000ea20000100800 */
[----:B------:R-:W-:Y:S01]  /*27b40*/  ULDC.64 UR6, c[0x0][0x208] ;  /* 0x0000820000067ab9 */ /* 0x000fe20000000a00 */
[----:B---3--:R-:W-:-:S02]  /*27b50*/  ISETP.GE.AND P2, PT, R13, UR4, PT ;  /* 0x000000040d007c0c */ /* 0x008fc4000bf46270 */
[----:B-----5:R-:W-:-:S11]  /*27b60*/  ISETP.GE.AND P3, PT, R9, UR4, PT ;  /* 0x0000000409007c0c */ /* 0x020fd6000bf66270 */
[-C--:B0-----:R-:W-:Y:S02]  /*27b70*/  @!P2 LEA R10, P0, R13, R14.reuse, 0x1 ;  /* 0x0000000e0d0aa211 */ /* 0x081fe400078008ff */
[----:B------:R-:W-:Y:S02]  /*27b80*/  @!P3 LEA R14, P1, R9, R14, 0x1 ;  /* 0x0000000e090eb211 */ /* 0x000fe400078208ff */
[-C--:B-1----:R-:W-:Y:S02]  /*27b90*/  @!P2 LEA.HI.X R11, R13, R0.reuse, R20, 0x1, P0 ;  /* 0x000000000d0ba211 */ /* 0x082fe400000f0c14 */
[----:B--2---:R-:W-:-:S03]  /*27ba0*/  @!P3 LEA.HI.X R15, R9, R0, R12, 0x1, P1 ;  /* 0x00000000090fb211 */ /* 0x004fc600008f0c0c */
[----:B------:R3:W-:Y:S04]  /*27bb0*/  @!P2 ST.E.128 desc[UR6][R10.64], RZ ;  /* 0x000000ff0a00a985 */ /* 0x0007e8000c101d06 */
[----:B------:R3:W-:Y:S02]  /*27bc0*/  @!P3 ST.E.128 desc[UR6][R14.64], RZ ;  /* 0x000000ff0e00b985 */ /* 0x0007e4000c101d06 */
.L_x_8530:
[----:B------:R-:W-:Y:S05]  /*27bd0*/  BSYNC B1 ;  /* 0x0000000000017941 */ /* 0x000fea0003800000 */
.L_x_8529:
[----:B------:R-:W-:-:S03]  /*27be0*/  UMOV UR4, 0xffffffff ;  /* 0xffffffff00047882 */ /* 0x000fc60000000000 */
[----:B------:R-:W-:Y:S05]  /*27bf0*/  BRA.DIV UR4, `(.L_x_8531) ;  /* 0x000000ba04047947 */ /* 0x000fea000b800000 */
[----:B-1----:R1:W1:Y:S04]  /*27c00*/  SHFL.IDX PT, R0, R3, 0x3, 0x181f ;  /* 0x00781f0003007f89 */ /* 0x00226800000e0000 */
[----:B0--3--:R0:W3:Y:S02]  /*27c10*/  SHFL.IDX PT, R14, R2, 0x3, 0x181f ;  /* 0x00781f00020e7f89 */ /* 0x0090e400000e0000 */
.L_x_8795:
[----:B0-2-4-:R-:W-:-:S05]  /*27c20*/  VIADD R2, R8, 0x60 ;  /* 0x0000006008027836 */ /* 0x015fca0000000000 */
[----:B------:R-:W-:-:S13]  /*27c30*/  ISETP.GE.AND P0, PT, R2, R25, PT ;  /* 0x000000190200720c */ /* 0x000fda0003f06270 */
[----:B------:R-:W-:Y:S05]  /*27c40*/  @P0 BRA `(.L_x_8514) ;  /* 0x0000000000380947 */ /* 0x000fea0003800000 */
[----:B------:R-:W2:Y:S01]  /*27c50*/  LDL R10, [R1+0x70] ;  /* 0x00007000010a7983 */ /* 0x000ea20000100800 */
[----:B------:R-:W-:-:S03]  /*27c60*/  ULDC UR4, c[0x0][0xac8] ;  /* 0x0002b20000047ab9 */ /* 0x000fc60000000800 */
[----:B------:R-:W4:Y:S04]  /*27c70*/  LDL R4, [R1+0x8c] ;  /* 0x00008c0001047983 */ /* 0x000f280000100800 */
[----:B------:R-:W1:Y:S04]  /*27c80*/  LDL R11, [R1+0xc4] ;  /* 0x0000c400010b7983 */ /* 0x000e680000100800 */
[----:B------:R-:W5:Y:S01]  /*27c90*/  LDL R9, [R1+0xc0] ;  /* 0x0000c00001097983 */ /* 0x000f620000100800 */
[----:B------:R-:W-:Y:S01]  /*27ca0*/  ULDC.64 UR6, c[0x0][0x208] ;  /* 0x0000820000067ab9 */ /* 0x000fe20000000a00 */
[----:B--2---:R-:W-:-:S02]  /*27cb0*/  ISETP.GE.AND P2, PT, R10, UR4, PT ;  /* 0x000000040a007c0c */ /* 0x004fc4000bf46270 */
[----:B----4-:R-:W-:-:S11]  /*27cc0*/  ISETP.GE.AND P3, PT, R4, UR4, PT ;  /* 0x0000000404007c0c */ /* 0x010fd6000bf66270 */
[-C--:B---3--:R-:W-:Y:S02]  /*27cd0*/  @!P2 LEA R2, P0, R10, R14.reuse, 0x1 ;  /* 0x0000000e0a02a211 */ /* 0x088fe400078008ff */
[----:B------:R-:W-:Y:S02]  /*27ce0*/  @!P3 LEA R14, P1, R4, R14, 0x1 ;  /* 0x0000000e040eb211 */ /* 0x000fe400078208ff */
[-C--:B-1----:R-:W-:Y:S02]  /*27cf0*/  @!P2 LEA.HI.X R3, R10, R0.reuse, R11, 0x1, P0 ;  /* 0x000000000a03a211 */ /* 0x082fe400000f0c0b */
[----:B-----5:R-:W-:-:S03]  /*27d00*/  @!P3 LEA.HI.X R15, R4, R0, R9, 0x1, P1 ;  /* 0x00000000040fb211 */ /* 0x020fc600008f0c09 */
[----:B------:R0:W-:Y:S04]  /*27d10*/  @!P2 ST.E.128 desc[UR6][R2.64], RZ ;  /* 0x000000ff0200a985 */ /* 0x0001e8000c101d06 */
[----:B------:R0:W-:Y:S02]  /*27d20*/  @!P3 ST.E.128 desc[UR6][R14.64], RZ ;  /* 0x000000ff0e00b985 */ /* 0x0001e4000c101d06 */
.L_x_8514:
[----:B------:R-:W-:Y:S05]  /*27d30*/  BSYNC B0 ;  /* 0x0000000000007941 */ /* 0x000fea0003800000 */
.L_x_8499:
[----:B------:R-:W-:Y:S02]  /*27d40*/  ULDC UR4, c[0x0][0xc3c] ;  /* 0x00030f0000047ab9 */ /* 0x000fe40000000800 */
[----:B------:R-:W-:-:S13]  /*27d50*/  ISETP.GE.AND P0, PT, R7, UR4, PT ;  /* 0x0000000407007c0c */ /* 0x000fda000bf06270 */
[----:B------:R-:W-:Y:S05]  /*27d60*/  @!P0 BRA `(.L_x_8532) ;  /* 0xfffffd9400548947 */ /* 0x000fea000383ffff */
[----:B------:R-:W-:Y:S05]  /*27d70*/  BRA `(.L_x_8333) ;  /* 0x0000008000a47947 */ /* 0x000fea0003800000 */
.L_x_8331:
        /* <DEDUP_REMOVED lines=20> */
.L_x_8533:
[----:B------:R-:W1:Y:S01]  /*27ec0*/  S2R R0, SR_TID.X ;  /* 0x0000000000007919 */ /* 0x000e620000002100 */
[----:B------:R-:W-:Y:S01]  /*27ed0*/  ULDC UR4, c[0x0][0xc3c] ;  /* 0x00030f0000047ab9 */ /* 0x000fe20000000800 */
[----:B------:R-:W-:Y:S01]  /*27ee0*/  ULDC.64 UR6, c[0x0][0x208] ;  /* 0x0000820000067ab9 */ /* 0x000fe20000000a00 */
        /* <DEDUP_REMOVED lines=8> */
[----:B-1----:R-:W-:Y:S01]  /*27f70*/  @!P1 IMAD.WIDE.U32 R2, R0, 0x4, R4 ;  /* 0x0000000400029825 */ /* 0x002fe200078e0004 */
[----:B------:R-:W-:-:S06]  /*27f80*/  MOV R5, RZ ;  /* 0x000000ff00057202 */ /* 0x000fcc0000000f00 */
[----:B------:R-:W2:Y:S01]  /*27f90*/  @!P1 LDG.E R5, desc[UR6][R2.64] ;  /* 0x0000000602059981 */ /* 0x000ea2000c1e1900 */
[C---:B------:R-:W-:Y:S01]  /*27fa0*/  ISETP.NE.AND P1, PT, R0.reuse, RZ, PT ;  /* 0x000000ff0000720c */ /* 0x040fe20003f25270 */
[----:B------:R-:W0:Y:S01]  /*27fb0*/  S2UR UR6, SR_CTAID.X ;  /* 0x00000000000679c3 */ /* 0x000e220000002500 */
[C---:B------:R-:W-:Y:S01]  /*27fc0*/  ISETP.GE.U32.AND P2, PT, R0.reuse, 0x2, PT ;  /* 0x000000020000780c */ /* 0x040fe20003f46070 */
[----:B------:R-:W-:Y:S01]  /*27fd0*/  UMOV UR4, URZ ;  /* 0x0000003f00047c82 */ /* 0x000fe20008000000 */
[C---:B------:R-:W-:Y:S02]  /*27fe0*/  ISETP.GE.U32.AND P3, PT, R0.reuse, 0x4, PT ;  /* 0x000000040000780c */ /* 0x040fe40003f66070 */
[C---:B------:R-:W-:Y:S02]  /*27ff0*/  ISETP.GE.U32.AND P4, PT, R0.reuse, 0x8, PT ;  /* 0x000000080000780c */ /* 0x040fe40003f86070 */
[----:B------:R-:W-:Y:S01]  /*28000*/  ISETP.GE.U32.AND P5, PT, R0, 0x10, PT ;  /* 0x000000100000780c */ /* 0x000fe20003fa6070 */
        /* <DEDUP_REMOVED lines=16> */
[----:B------:R-:W1:Y:S02]  /*28110*/  SHFL.IDX PT, R7, R3, 0x1f, 0x1f ;  /* 0x03e01f0003077f89 */ /* 0x000e6400000e0000 */
[----:B-1----:R-:W-:-:S04]  /*28120*/  IMAD R7, R7, UR5, RZ ;  /* 0x0000000507077c24 */ /* 0x002fc8000f8e02ff */
[----:B------:R-:W-:Y:S01]  /*28130*/  IMAD.MOV.U32 R4, RZ, RZ, R7 ;  /* 0x000000ffff047224 */ /* 0x000fe200078e0007 */
[----:B0-----:R-:W-:-:S13]  /*28140*/  ISETP.GT.AND P6, PT, R7, UR6, PT ;  /* 0x0000000607007c0c */ /* 0x001fda000bfc4270 */
[----:B------:R-:W-:Y:S05]  /*28150*/  @P6 BRA `(.L_x_8535) ;  /* 0x0000000000ac6947 */ /* 0x000fea0003800000 */
[----:B------:R-:W-:Y:S01]  /*28160*/  IMAD.MOV.U32 R7, RZ, RZ, R4 ;  /* 0x000000ffff077224 */ /* 0x000fe200078e0004 */
[----:B------:R-:W-:Y:S01]  /*28170*/  UMOV UR4, URZ ;  /* 0x0000003f00047c82 */ /* 0x000fe20008000000 */
[----:B------:R-:W-:-:S05]  /*28180*/  ULDC UR5, c[0x0][0xc38] ;  /* 0x00030e0000057ab9 */ /* 0x000fca0000000800 */
.L_x_8537:
        /* <DEDUP_REMOVED lines=8> */
[----:B------:R-:W-:Y:S01]  /*28210*/  ULDC.64 UR8, c[0x0][0x208] ;  /* 0x0000820000087ab9 */ /* 0x000fe20000000a00 */
        /* <DEDUP_REMOVED lines=31> */
.L_x_8535:
        /* <DEDUP_REMOVED lines=12> */
.L_x_8538:
[----:B---34-:R-:W-:Y:S01]  /*284d0*/  IMAD R3, R8, UR5, R9 ;  /* 0x0000000508037c24 */ /* 0x018fe2000f8e0209 */
[----:B-1----:R-:W-:Y:S01]  /*284e0*/  ISETP.NE.AND P0, PT, R7, 0x1, PT ;  /* 0x000000010700780c */ /* 0x002fe20003f05270 */
[----:B------:R-:W-:-:S03]  /*284f0*/  VIADD R13, R10, UR4 ;  /* 0x000000040a0d7c36 */ /* 0x000fc60008000000 */
[----:B------:R1:W-:Y:S01]  /*28500*/  STL [R1], R3 ;  /* 0x0000000301007387 */ /* 0x0003e20000100800 */
[----:B0-----:R-:W-:-:S03]  /*28510*/  IADD3 R5, -R3, UR6, RZ ;  /* 0x0000000603057c10 */ /* 0x001fc6000fffe1ff */
[----:B------:R1:W-:Y:S05]  /*28520*/  STL [R1+0xc], R13 ;  /* 0x00000c0d01007387 */ /* 0x0003ea0000100800 */
[----:B------:R-:W-:Y:S05]  /*28530*/  @!P0 BRA `(.L_x_8539) ;  /* 0x0000000000e08947 */ /* 0x000fea0003800000 */
[----:B--2---:R-:W-:Y:S01]  /*28540*/  IABS R6, R4 ;  /* 0x0000000400067213 */ /* 0x004fe20000000000 */
[----:B------:R-:W-:Y:S01]  /*28550*/  IMAD.MOV.U32 R2, RZ, RZ, RZ ;  /* 0x000000ffff027224 */ /* 0x000fe200078e00ff */
[----:B------:R-:W-:Y:S02]  /*28560*/  IABS R8, R7 ;  /* 0x0000000700087213 */ /* 0x000fe40000000000 */
[----:B------:R-:W0:Y:S08]  /*28570*/  I2F.RP R9, R6 ;  /* 0x0000000600097306 */ /* 0x000e300000209400 */
[----:B------:R-:W-:Y:S08]  /*28580*/  I2F.RP R12, R8 ;  /* 0x00000008000c7306 */ /* 0x000ff00000209400 */
[----:B0-----:R-:W1:Y:S02]  /*28590*/  MUFU.RCP R9, R9 ;  /* 0x0000000900097308 */ /* 0x001e640000001000 */
[----:B-1----:R-:W-:-:S06]  /*285a0*/  VIADD R3, R9, 0xffffffe ;  /* 0x0ffffffe09037836 */ /* 0x002fcc0000000000 */
[----:B------:R-:W0:Y:S02]  /*285b0*/  F2I.FTZ.U32.TRUNC.NTZ R3, R3 ;  /* 0x0000000300037305 */ /* 0x000e24000021f000 */
[----:B0-----:R-:W-:-:S05]  /*285c0*/  IADD3 R11, RZ, -R3, RZ ;  /* 0x80000003ff0b7210 */ /* 0x001fca0007ffe0ff */
[----:B------:R-:W-:-:S04]  /*285d0*/  IMAD R11, R11, R6, RZ ;  /* 0x000000060b0b7224 */ /* 0x000fc800078e02ff */
[----:B------:R-:W-:Y:S01]  /*285e0*/  IMAD.HI.U32 R10, R3, R11, R2 ;  /* 0x0000000b030a7227 */ /* 0x000fe200078e0002 */
[----:B------:R-:W-:Y:S01]  /*285f0*/  IABS R11, R5 ;  /* 0x00000005000b7213 */ /* 0x000fe20000000000 */
[----:B------:R-:W0:Y:S01]  /*28600*/  MUFU.RCP R2, R12 ;  /* 0x0000000c00027308 */ /* 0x000e220000001000 */
[----:B------:R-:W-:-:S03]  /*28610*/  IABS R3, R4 ;  /* 0x0000000400037213 */ /* 0x000fc60000000000 */
[----:B------:R-:W-:-:S04]  /*28620*/  IMAD.HI.U32 R9, R10, R11, RZ ;  /* 0x0000000b0a097227 */ /* 0x000fc800078e00ff */
[----:B------:R-:W-:-:S04]  /*28630*/  IMAD.MOV R14, RZ, RZ, -R3 ;  /* 0x000000ffff0e7224 */ /* 0x000fc800078e0a03 */
[----:B------:R-:W-:Y:S02]  /*28640*/  IMAD R11, R9, R14, R11 ;  /* 0x0000000e090b7224 */ /* 0x000fe400078e020b */
[----:B0-----:R-:W-:-:S03]  /*28650*/  VIADD R3, R2, 0xffffffe ;  /* 0x0ffffffe02037836 */ /* 0x001fc60000000000 */
[----:B------:R-:W-:Y:S01]  /*28660*/  ISETP.GT.U32.AND P1, PT, R6, R11, PT ;  /* 0x0000000b0600720c */ /* 0x000fe20003f24070 */
[----:B------:R-:W-:Y:S02]  /*28670*/  IMAD.MOV.U32 R2, RZ, RZ, RZ ;  /* 0x000000ffff027224 */ /* 0x000fe400078e00ff */
        /* <DEDUP_REMOVED lines=21> */
[----:B------:R-:W-:Y:S01]  /*287d0*/  @!P1 IMAD.IADD R3, R3, 0x1, -R8 ;  /* 0x0000000103039824 */ /* 0x000fe200078e0a08 */
[----:B------:R-:W-:Y:S02]  /*287e0*/  @!P1 IADD3 R6, R6, 0x1, RZ ;  /* 0x0000000106069810 */ /* 0x000fe40007ffe0ff */
        /* <DEDUP_REMOVED lines=13> */
.L_x_8539:
[----:B-1----:R-:W0:Y:S01]  /*288c0*/  LDC.64 R2, c[0x0][0xc90] ;  /* 0x00032400ff027b82 */ /* 0x002e220000000a00 */
[----:B------:R-:W-:Y:S01]  /*288d0*/  ULDC.64 UR6, c[0x0][0x208] ;  /* 0x0000820000067ab9 */ /* 0x000fe20000000a00 */
        /* <DEDUP_REMOVED lines=60> */
.L_x_8540:
[----:B01----:R-:W-:-:S05]  /*28ca0*/  LOP3.LUT R3, RZ, R2, RZ, 0x33, !PT ;  /* 0x00000002ff037212 */ /* 0x003fca00078e33ff */
[----:B------:R-:W-:-:S05]  /*28cb0*/  IMAD.IADD R2, R4, 0x1, R3 ;  /* 0x0000000104027824 */ /* 0x000fca00078e0203 */
[----:B------:R1:W-:Y:S01]  /*28cc0*/  STL [R1+0x4], R2 ;  /* 0x0000040201007387 */ /* 0x0003e20000100800 */
[----:B------:R-:W-:Y:S05]  /*28cd0*/  BRA `(.L_x_8541) ;  /* 0x0000000000107947 */ /* 0x000fea0003800000 */
.L_x_8536:
[----:B------:R-:W-:Y:S01]  /*28ce0*/  IMAD.U32 R2, RZ, RZ, UR6 ;  /* 0x00000006ff027e24 */ /* 0x000fe2000f8e00ff */
[----:B------:R0:W-:Y:S04]  /*28cf0*/  STL [R1+0x4], RZ ;  /* 0x000004ff01007387 */ /* 0x0001e80000100800 */
[----:B------:R0:W-:Y:S04]  /*28d00*/  STL [R1+0x8], RZ ;  /* 0x000008ff01007387 */ /* 0x0001e80000100800 */
[----:B------:R0:W-:Y:S02]  /*28d10*/  STL [R1], R2 ;  /* 0x0000000201007387 */ /* 0x0001e40000100800 */
.L_x_8541:
        /* <DEDUP_REMOVED lines=10> */
.L_x_8534:
        /* <DEDUP_REMOVED lines=8> */
[----:B---3--:R-:W2:Y:S01]  /*28e40*/  LDL R0, [R1+0xc8] ;  /* 0x0000c80001007983 */ /* 0x008ea20000100800 */
[----:B------:R-:W3:Y:S01]  /*28e50*/  S2UR UR5, SR_CgaCtaId ;  /* 0x00000000000579c3 */ /* 0x000ee20000008800 */
[----:B------:R-:W-:Y:S01]  /*28e60*/  UMOV UR4, 0x400 ;  /* 0x0000040000047882 */ /* 0x000fe20000000000 */
[----:B------:R-:W-:Y:S01]  /*28e70*/  BSSY B7, `(.L_x_8542) ;  /* 0x00006d6000077945 */ /* 0x000fe20003800000 */
[----:B------:R-:W4:Y:S01]  /*28e80*/  S2R R11, SR_TID.X ;  /* 0x00000000000b7919 */ /* 0x000f220000002100 */
[----:B------:R-:W-:Y:S01]  /*28e90*/  ULDC.64 UR36, c[0x0][0x198] ;  /* 0x0000660000247ab9 */ /* 0x000fe20000000a00 */
[----:B------:R-:W-:Y:S01]  /*28ea0*/  ULDC UR40, c[0x0][0xc] ;  /* 0x0000030000287ab9 */ /* 0x000fe20000000800 */
[----:B---3--:R-:W-:-:S06]  /*28eb0*/  ULEA UR4, UR5, UR4, 0x18 ;  /* 0x0000000405047291 */ /* 0x008fcc000f8ec03f */
[----:B------:R-:W-:Y:S02]  /*28ec0*/  IMAD.U32 R18, RZ, RZ, UR4 ;  /* 0x00000004ff127e24 */ /* 0x000fe4000f8e00ff */
[C---:B----4-:R-:W-:Y:S01]  /*28ed0*/  IMAD.SHL.U32 R3, R11.reuse, 0x2, RZ ;  /* 0x000000020b037824 */ /* 0x050fe200078e00ff */
[C---:B------:R-:W-:Y:S01]  /*28ee0*/  LOP3.LUT R10, R11.reuse, 0x7f, RZ, 0xc0, !PT ;  /* 0x0000007f0b0a7812 */ /* 0x040fe200078ec0ff */
[C---:B-1----:R-:W-:Y:S01]  /*28ef0*/  IMAD.SHL.U32 R5, R11.reuse, 0x20, RZ ;  /* 0x000000200b057824 */ /* 0x042fe200078e00ff */
[----:B------:R-:W-:Y:S02]  /*28f00*/  SHF.R.U32.HI R6, RZ, 0x1, R11 ;  /* 0x00000001ff067819 */ /* 0x000fe4000001160b */
[----:B------:R-:W-:Y:S02]  /*28f10*/  LOP3.LUT P0, RZ, R11, 0x4, RZ, 0xc0, !PT ;  /* 0x000000040bff7812 */ /* 0x000fe4000780c0ff */
[----:B------:R-:W-:-:S04]  /*28f20*/  LOP3.LUT R7, R5, 0x80, RZ, 0xc0, !PT ;  /* 0x0000008005077812 */ /* 0x000fc800078ec0ff */
[----:B------:R-:W-:Y:S02]  /*28f30*/  LOP3.LUT R7, R7, 0x10, R11, 0xf8, !PT ;  /* 0x0000001007077812 */ /* 0x000fe400078ef80b */
[----:B--2---:R-:W-:Y:S01]  /*28f40*/  R2UR UR6, R0 ;  /* 0x00000000000672ca */ /* 0x004fe200000e0000 */
        /* <DEDUP_REMOVED lines=19> */
[----:B------:R-:W-:Y:S02]  /*29080*/  SHF.R.U32.HI R4, RZ, 0x3, R10 ;  /* 0x00000003ff047819 */ /* 0x000fe4000001160a */
[C---:B------:R-:W-:Y:S01]  /*29090*/  IADD3 R2, R9.reuse, 0x40, RZ ;  /* 0x0000004009027810 */ /* 0x040fe20007ffe0ff */
        /* <DEDUP_REMOVED lines=24> */
.L_x_8648:
[----:B-1----:R-:W2:Y:S01]  /*29220*/  LDL R0, [R1+0xc] ;  /* 0x00000c0001007983 */ /* 0x002ea20000100800 */
[----:B------:R-:W2:Y:S01]  /*29230*/  LDC.64 R2, c[0x0][0xc88] ;  /* 0x00032200ff027b82 */ /* 0x000ea20000000a00 */
[----:B------:R-:W-:Y:S01]  /*29240*/  ULDC.64 UR4, c[0x0][0x208] ;  /* 0x0000820000047ab9 */ /* 0x000fe20000000a00 */
[----:B--2---:R-:W-:-:S05]  /*29250*/  IMAD.WIDE R2, R0, 0x4, R2 ;  /* 0x0000000400027825 */ /* 0x004fca00078e0202 */
[----:B------:R-:W2:Y:S01]  /*29260*/  LDG.E R19, desc[UR4][R2.64] ;  /* 0x0000000402137981 */ /* 0x000ea2000c1e1900 */
[----:B------:R-:W-:Y:S05]  /*29270*/  YIELD ;  /* 0x0000000000007946 */ /* 0x000fea0003800000 */
[----:B------:R-:W-:Y:S01]  /*29280*/  ULDC.64 UR4, c[0x0][0xa28] ;  /* 0x00028a0000047ab9 */ /* 0x000fe20000000a00 */
[----:B------:R-:W-:Y:S01]  /*29290*/  IMAD.MOV.U32 R0, RZ, RZ, RZ ;  /* 0x000000ffff007224 */ /* 0x000fe200078e00ff */
[----:B------:R-:W-:Y:S01]  /*292a0*/  ISETP.NE.U32.AND P0, PT, RZ, UR4, PT ;  /* 0x00000004ff007c0c */ /* 0x000fe2000bf05070 */
[----:B------:R-:W-:Y:S01]  /*292b0*/  ULDC.64 UR12, c[0x0][0x208] ;  /* 0x00008200000c7ab9 */ /* 0x000fe20000000a00 */
[----:B------:R-:W-:Y:S01]  /*292c0*/  IMAD.MOV.U32 R8, RZ, RZ, RZ ;  /* 0x000000ffff087224 */ /* 0x000fe200078e00ff */
[----:B------:R-:W-:Y:S01]  /*292d0*/  ULDC.64 UR10, c[0x0][0xa18] ;  /* 0x00028600000a7ab9 */ /* 0x000fe20000000a00 */
[----:B------:R-:W-:Y:S01]  /*292e0*/  ISETP.NE.AND.EX P0, PT, RZ, UR5, PT, P0 ;  /* 0x00000005ff007c0c */ /* 0x000fe2000bf05300 */
[----:B------:R-:W-:Y:S01]  /*292f0*/  ULDC.64 UR8, c[0x0][0xa10] ;  /* 0x0002840000087ab9 */ /* 0x000fe20000000a00 */
[----:B------:R-:W-:Y:S01]  /*29300*/  ULDC.64 UR6, c[0x0][0xa08] ;  /* 0x0002820000067ab9 */ /* 0x000fe20000000a00 */
[----:B0-2---:R-:W-:Y:S01]  /*29310*/  SHF.R.S32.HI R4, RZ, 0x1f, R19 ;  /* 0x0000001fff047819 */ /* 0x005fe20000011413 */
[----:B------:R-:W-:-:S09]  /*29320*/  IMAD.SHL.U32 R15, R19, 0x4, RZ ;  /* 0x00000004130f7824 */ /* 0x000fd200078e00ff */
        /* <DEDUP_REMOVED lines=26> */
[----:B------:R-:W-:Y:S01]  /*294d0*/  ULDC.64 UR4, c[0x0][0x418] ;  /* 0x0001060000047ab9 */ /* 0x000fe20000000a00 */
[----:B------:R-:W-:Y:S01]  /*294e0*/  IADD3.X R7, R14, UR7, RZ, P5, !PT ;  /* 0x000000070e077c10 */ /* 0x000fe2000affe4ff */
[----:B--2---:R0:W-:Y:S01]  /*294f0*/  STL [R1+0x5c], R8 ;  /* 0x00005c0801007387 */ /* 0x0041e20000100800 */
[----:B------:R-:W-:-:S03]  /*29500*/  UISETP.NE.U32.AND UP0, UPT, UR4, URZ, UPT ;  /* 0x0000003f0400728c */ /* 0x000fc6000bf05070 */
[----:B------:R-:W-:Y:S01]  /*29510*/  ULDC UR4, c[0x0][0x424] ;  /* 0x0001090000047ab9 */ /* 0x000fe20000000800 */
[----:B------:R1:W5:Y:S04]  /*29520*/  @P0 LDG.E R11, desc[UR12][R6.64] ;  /* 0x0000000c060b0981 */ /* 0x000368000c1e1900 */
[----:B------:R1:W5:Y:S01]  /*29530*/  @P1 LDG.E R10, desc[UR12][R4.64] ;  /* 0x0000000c040a1981 */ /* 0x000362000c1e1900 */
[----:B0-----:R-:W-:-:S04]  /*29540*/  @P3 IADD3 R8, P4, R15, UR10, RZ ;  /* 0x0000000a0f083c10 */ /* 0x001fc8000ff9e0ff */
[----:B------:R-:W-:-:S05]  /*29550*/  @P3 IADD3.X R9, R14, UR11, RZ, P4, !PT ;  /* 0x0000000b0e093c10 */ /* 0x000fca000a7fe4ff */
[----:B------:R-:W2:Y:S01]  /*29560*/  @P3 LDG.E R12, desc[UR12][R8.64] ;  /* 0x0000000c080c3981 */ /* 0x000ea2000c1e1900 */
[----:B------:R-:W-:-:S03]  /*29570*/  UISETP.NE.AND.EX UP0, UPT, UR5, URZ, UPT, UP0 ;  /* 0x0000003f0500728c */ /* 0x000fc6000bf05300 */
[----:B------:R-:W-:Y:S01]  /*29580*/  ULDC UR5, c[0x0][0x2f0] ;  /* 0x0000bc0000057ab9 */ /* 0x000fe20000000800 */
[----:B------:R-:W-:-:S04]  /*29590*/  USEL UR4, UR4, 0x1, UP0 ;  /* 0x0000000104047887 */ /* 0x000fc80008000000 */
[----:B------:R-:W-:Y:S01]  /*295a0*/  UIMAD UR4, UR4, UR5, URZ ;  /* 0x00000005040472a4 */ /* 0x000fe2000f8e023f */
[----:B--2---:R1:W-:Y:S04]  /*295b0*/  STL [R1+0x60], R12 ;  /* 0x0000600c01007387 */ /* 0x0043e80000100800 */
[----:B------:R1:W5:Y:S01]  /*295c0*/  LDL R13, [R1+0x60] ;  /* 0x00006000010d7983 */ /* 0x0003620000100800 */
[----:B------:R-:W-:Y:S01]  /*295d0*/  ULDC UR5, c[0x0][0x348] ;  /* 0x0000d20000057ab9 */ /* 0x000fe20000000800 */
[----:B------:R-:W-:Y:S02]  /*295e0*/  IMAD.U32 R8, RZ, RZ, UR4 ;  /* 0x00000004ff087e24 */ /* 0x000fe4000f8e00ff */
[----:B------:R-:W-:Y:S01]  /*295f0*/  IMAD.U32 R9, RZ, RZ, UR5 ;  /* 0x00000005ff097e24 */ /* 0x000fe2000f8e00ff */
[----:B------:R-:W-:Y:S06]  /*29600*/  @P3 BRA `(.L_x_8543) ;  /* 0x0000000000183947 */ /* 0x000fec0003800000 */
[----:B------:R-:W-:Y:S05]  /*29610*/  @!P2 BRA `(.L_x_8543) ;  /* 0x000000000014a947 */ /* 0x000fea0003800000 */
[----:B------:R-:W-:Y:S02]  /*29620*/  ULDC.64 UR4, c[0x0][0x208] ;  /* 0x0000820000047ab9 */ /* 0x000fe40000000a00 */
[----:B-1----:R-:W2:Y:S04]  /*29630*/  LDG.E R12, desc[UR4][R2.64] ;  /* 0x00000004020c7981 */ /* 0x002ea8000c1e1900 */
[----:B------:R-:W2:Y:S02]  /*29640*/  LDG.E R2, desc[UR4][R2.64+0x4] ;  /* 0x0000040402027981 */ /* 0x000ea4000c1e1900 */
[----:B--2--5:R-:W-:-:S05]  /*29650*/  IMAD.IADD R13, R2, 0x1, -R12 ;  /* 0x00000001020d7824 */ /* 0x024fca00078e0a0c */
[----:B------:R0:W-:Y:S02]  /*29660*/  STL [R1+0x60], R13 ;  /* 0x0000600d01007387 */ /* 0x0001e40000100800 */
.L_x_8543:
[----:B------:R-:W2:Y:S01]  /*29670*/  LDL.LU R3, [R1+0x8] ;  /* 0x0000080001037983 */ /* 0x000ea20000300800 */
[----:B-1----:R-:W-:Y:S01]  /*29680*/  MOV R12, R19 ;  /* 0x00000013000c7202 */ /* 0x002fe20000000f00 */
        /* <DEDUP_REMOVED lines=12> */
[----:B-1----:R-:W-:Y:S01]  /*29750*/  IADD3 R2, P0, R15, UR4, RZ ;  /* 0x000000040f027c10 */ /* 0x002fe2000ff1e0ff */
[----:B------:R-:W-:-:S03]  /*29760*/  ULDC.64 UR6, c[0x0][0x208] ;  /* 0x0000820000067ab9 */ /* 0x000fc60000000a00 */
[----:B------:R-:W-:-:S05]  /*29770*/  IADD3.X R3, R14, UR5, RZ, P0, !PT ;  /* 0x000000050e037c10 */ /* 0x000fca00087fe4ff */
[----:B------:R1:W5:Y:S01]  /*29780*/  LDG.E R8, desc[UR6][R2.64] ;  /* 0x0000000602087981 */ /* 0x000362000c1e1900 */
[----:B------:R-:W-:Y:S05]  /*29790*/  BRA `(.L_x_8545) ;  /* 0x0000000000147947 */ /* 0x000fea0003800000 */
.L_x_8544:
[----:B------:R-:W-:Y:S05]  /*297a0*/  @!P0 BRA `(.L_x_8545) ;  /* 0x0000000000108947 */ /* 0x000fea0003800000 */
[----:B------:R-:W-:Y:S02]  /*297b0*/  ULDC.64 UR4, c[0x0][0x208] ;  /* 0x0000820000047ab9 */ /* 0x000fe40000000a00 */
[----:B------:R-:W2:Y:S04]  /*297c0*/  LDG.E R8, desc[UR4][R6.64] ;  /* 0x0000000406087981 */ /* 0x000ea8000c1e1900 */
[----:B------:R-:W2:Y:S02]  /*297d0*/  LDG.E R6, desc[UR4][R6.64+0x4] ;  /* 0x0000040406067981 */ /* 0x000ea4000c1e1900 */
[----:B--2---:R-:W-:-:S07]  /*297e0*/  IMAD.IADD R8, R6, 0x1, -R8 ;  /* 0x0000000106087824 */ /* 0x004fce00078e0a08 */
.L_x_8545:
[----:B------:R-:W-:Y:S01]  /*297f0*/  ULDC.64 UR4, c[0x0][0x208] ;  /* 0x0000820000047ab9 */ /* 0x000fe20000000a00 */
[----:B------:R-:W2:Y:S01]  /*29800*/  LDL R6, [R1+0x4] ;  /* 0x0000040001067983 */ /* 0x000ea20000100800 */
[----:B-1----:R-:W1:Y:S03]  /*29810*/  LDC R3, c[0x0][0x448] ;  /* 0x00011200ff037b82 */ /* 0x002e660000000800 */
[----:B------:R-:W3:Y:S04]  /*29820*/  @P1 LDG.E R2, desc[UR4][R4.64] ;  /* 0x0000000404021981 */ /* 0x000ee8000c1e1900 */
[----:B------:R4:W3:Y:S01]  /*29830*/  @P1 LDG.E R4, desc[UR4][R4.64+0x4] ;  /* 0x0000040404041981 */ /* 0x0008e2000c1e1900 */
[----:B-----5:R-:W-:Y:S01]  /*29840*/  IMAD.IADD R7, R8, 0x1, -R0 ;  /* 0x0000000108077824 */ /* 0x020fe200078e0a00 */
[----:B------:R-:W-:Y:S01]  /*29850*/  BSSY B0, `(.L_x_8546) ;  /* 0x0000038000007945 */ /* 0x000fe20003800000 */
[----:B------:R-:W-:-:S02]  /*29860*/  LOP3.LUT R21, R17, 0xff, RZ, 0xc0, !PT ;  /* 0x000000ff11157812 */ /* 0x000fc400078ec0ff */
[----:B------:R-:W-:Y:S02]  /*29870*/  SHF.R.U32.HI R17, RZ, 0x10, R17 ;  /* 0x00000010ff117819 */ /* 0x000fe40000011611 */
[----:B-1----:R-:W-:-:S13]  /*29880*/  ISETP.NE.AND P0, PT, R3, 0x1, PT ;  /* 0x000000010300780c */ /* 0x002fda0003f05270 */
[----:B------:R-:W1:Y:S08]  /*29890*/  @P0 LDC R3, c[0x0][0x44c] ;  /* 0x00011300ff030b82 */ /* 0x000e700000000800 */
[----:B----4-:R-:W4:Y:S01]  /*298a0*/  @P0 LDC R5, c[0x0][0x450] ;  /* 0x00011400ff050b82 */ /* 0x010f220000000800 */
[----:B---3--:R-:W-:Y:S02]  /*298b0*/  @P1 IMAD.IADD R9, R4, 0x1, -R2 ;  /* 0x0000000104091824 */ /* 0x008fe400078e0a02 */
[----:B--2---:R-:W-:-:S04]  /*298c0*/  IMAD.SHL.U32 R2, R6, 0x80, RZ ;  /* 0x0000008006027824 */ /* 0x004fc800078e00ff */
[----:B------:R-:W-:-:S04]  /*298d0*/  VIADD R2, R2, 0x7f ;  /* 0x0000007f02027836 */ /* 0x000fc80000000000 */
[----:B-1----:R-:W-:-:S04]  /*298e0*/  @P0 IMAD.HI.U32 R0, R2, R3, RZ ;  /* 0x0000000302000227 */ /* 0x002fc800078e00ff */
[----:B------:R-:W-:Y:S01]  /*298f0*/  IMAD.MOV.U32 R4, RZ, RZ, R2 ;  /* 0x000000ffff047224 */ /* 0x000fe200078e0002 */
[----:B----4-:R-:W-:Y:S01]  /*29900*/  @P0 SHF.R.U32.HI R4, RZ, R5, R0 ;  /* 0x00000005ff040219 */ /* 0x010fe20000011600 */
[----:B------:R-:W-:Y:S02]  /*29910*/  IMAD.IADD R0, R7, 0x1, R9 ;  /* 0x0000000107007824 */ /* 0x000fe400078e0209 */
[----:B------:R-:W-:Y:S02]  /*29920*/  IMAD.MOV.U32 R2, RZ, RZ, RZ ;  /* 0x000000ffff027224 */ /* 0x000fe400078e00ff */
[C---:B------:R-:W-:Y:S01]  /*29930*/  VIADD R3, R0.reuse, 0xdf ;  /* 0x000000df00037836 */ /* 0x040fe20000000000 */
[----:B------:R-:W-:Y:S01]  /*29940*/  IADD3 R20, R0, 0xe0, -R13 ;  /* 0x000000e000147810 */ /* 0x000fe20007ffe80d */
[----:B------:R-:W-:Y:S02]  /*29950*/  IMAD.MOV.U32 R0, RZ, RZ, RZ ;  /* 0x000000ffff007224 */ /* 0x000fe400078e00ff */
[----:B------:R-:W-:-:S04]  /*29960*/  IMAD.HI R5, R3, -0x6db6db6d, R2 ;  /* 0x9249249303057827 */ /* 0x000fc800078e0202 */
[----:B------:R-:W-:Y:S01]  /*29970*/  IMAD.IADD R3, R20, 0x1, R4 ;  /* 0x0000000114037824 */ /* 0x000fe200078e0204 */
[----:B------:R-:W-:-:S03]  /*29980*/  SHF.R.U32.HI R19, RZ, 0x1f, R5 ;  /* 0x0000001fff137819 */ /* 0x000fc60000011605 */
[----:B------:R-:W-:Y:S01]  /*29990*/  IMAD.HI R2, R3, -0x6db6db6d, R2 ;  /* 0x9249249303027827 */ /* 0x000fe200078e0202 */
[----:B------:R-:W-:-:S04]  /*299a0*/  LEA.HI.SX32 R19, R5, R19, 0x19 ;  /* 0x0000001305137211 */ /* 0x000fc800078fcaff */
[----:B------:R-:W-:-:S04]  /*299b0*/  SHF.R.U32.HI R6, RZ, 0x1f, R2 ;  /* 0x0000001fff067819 */ /* 0x000fc80000011602 */
[----:B------:R-:W-:-:S04]  /*299c0*/  LEA.HI.SX32 R6, R2, R6, 0x19 ;  /* 0x0000000602067211 */ /* 0x000fc800078fcaff */
[----:B------:R-:W-:-:S04]  /*299d0*/  VIMNMX R6, R19, R6, PT ;  /* 0x0000000613067248 */ /* 0x000fc80003fe0100 */
[----:B------:R-:W-:-:S13]  /*299e0*/  ISETP.GE.AND P0, PT, R6, 0x1, PT ;  /* 0x000000010600780c */ /* 0x000fda0003f06270 */
        /* <DEDUP_REMOVED lines=30> */
.L_x_8547:
[----:B------:R-:W-:Y:S05]  /*29bd0*/  BSYNC B0 ;  /* 0x0000000000007941 */ /* 0x000fea0003800000 */
.L_x_8546:
[-C--:B------:R-:W-:Y:S01]  /*29be0*/  IMAD R2, R21, R0.reuse, RZ ;  /* 0x0000000015027224 */ /* 0x080fe200078e02ff */
[----:B------:R-:W-:Y:S04]  /*29bf0*/  BSSY B0, `(.L_x_8548) ;  /* 0x00000e5000007945 */ /* 0x000fe80003800000 */
[----:B------:R-:W-:-:S05]  /*29c00*/  VIADDMNMX R0, R2, R0, R6, PT ;  /* 0x0000000002007246 */ /* 0x000fca0003800106 */
[--C-:B------:R-:W-:Y:S02]  /*29c10*/  IMAD R4, R0, 0xe0, -R7.reuse ;  /* 0x000000e000047824 */ /* 0x100fe400078e0a07 */
[----:B------:R-:W-:-:S03]  /*29c20*/  IMAD R0, R2, 0xe0, -R7 ;  /* 0x000000e002007824 */ /* 0x000fc600078e0a07 */
[----:B------:R-:W-:Y:S02]  /*29c30*/  VIMNMX R4, R4, R9, PT ;  /* 0x0000000904047248 */ /* 0x000fe40003fe0100 */
[----:B------:R-:W-:-:S04]  /*29c40*/  VIMNMX R0, RZ, R0, !PT ;  /* 0x00000000ff007248 */ /* 0x000fc80007fe0100 */
[----:B------:R-:W-:Y:S02]  /*29c50*/  ISETP.GT.AND P0, PT, R4, R0, PT ;  /* 0x000000000400720c */ /* 0x000fe40003f04270 */
[----:B------:R-:W-:-:S05]  /*29c60*/  SHF.R.U32.HI R2, RZ, 0x5, R0 ;  /* 0x00000005ff027819 */ /* 0x000fca0000011600 */
[----:B------:R-:W-:-:S04]  /*29c70*/  IMAD.WIDE.U32 R2, R2, 0x24924925, RZ ;  /* 0x2492492502027825 */ /* 0x000fc800078e00ff */
[----:B------:R-:W-:Y:S02]  /*29c80*/  IMAD.MOV.U32 R2, RZ, RZ, R3 ;  /* 0x000000ffff027224 */ /* 0x000fe400078e0003 */
[----:B------:R-:W-:Y:S02]  /*29c90*/  @P0 VIADD R5, R4, 0xdf ;  /* 0x000000df04050836 */ /* 0x000fe40000000000 */
[----:B------:R-:W-:Y:S01]  /*29ca0*/  @P0 IMAD.MOV.U32 R4, RZ, RZ, RZ ;  /* 0x000000ffff040224 */ /* 0x000fe200078e00ff */
[----:B------:R-:W-:-:S03]  /*29cb0*/  MOV R7, R2 ;  /* 0x0000000200077202 */ /* 0x000fc60000000f00 */
        /* <DEDUP_REMOVED lines=13> */
.L_x_8798:
[----:B--2---:R-:W-:Y:S02]  /*29d90*/  ISETP.NE.AND P0, PT, R14, RZ, PT ;  /* 0x000000ff0e00720c */ /* 0x004fe40003f05270 */
[----:B------:R-:W-:-:S11]  /*29da0*/  PLOP3.LUT P6, PT, PT, PT, PT, 0x8, 0x0 ;  /* 0x000000000000781c */ /* 0x000fd60003fce170 */
[----:B------:R-:W-:Y:S05]  /*29db0*/  @P0 BRA `(.L_x_8551) ;  /* 0x00000000000c0947 */ /* 0x000fea0003800000 */
[----:B------:R-:W-:-:S03]  /*29dc0*/  UMOV UR4, 0xffffffff ;  /* 0xffffffff00047882 */ /* 0x000fc60000000000 */
[----:B------:R-:W-:Y:S05]  /*29dd0*/  BRA.DIV UR4, `(.L_x_8552) ;  /* 0x0000009a04087947 */ /* 0x000fea000b800000 */
[----:B------:R-:W-:-:S13]  /*29de0*/  ELECT P6, URZ, PT ;  /* 0x00000000003f782f */ /* 0x000fda00038c0000 */
.L_x_8551:
        /* <DEDUP_REMOVED lines=9> */
.L_x_8801:
[----:B------:R-:W-:Y:S05]  /*29e80*/  BSYNC B1 ;  /* 0x0000000000017941 */ /* 0x000fea0003800000 */
.L_x_8553:
        /* <DEDUP_REMOVED lines=12> */
.L_x_8802:
[----:B------:R-:W-:Y:S05]  /*29f50*/  BSYNC B2 ;  /* 0x0000000000027941 */ /* 0x000fea0003800000 */
.L_x_8557:
        /* <DEDUP_REMOVED lines=9> */
.L_x_8560:
[----:B------:R-:W-:Y:S05]  /*29ff0*/  BSYNC B2 ;  /* 0x0000000000027941 */ /* 0x000fea0003800000 */
.L_x_8559:
        /* <DEDUP_REMOVED lines=13> */
.L_x_8561:
        /* <DEDUP_REMOVED lines=13> */
.L_x_8803:
[----:B------:R-:W-:Y:S05]  /*2a1a0*/  BSYNC B2 ;  /* 0x0000000000027941 */ /* 0x000fea0003800000 */
.L_x_8562:
        /* <DEDUP_REMOVED lines=11> */
.L_x_8565:
[----:B------:R-:W-:Y:S05]  /*2a260*/  BSYNC B2 ;  /* 0x0000000000027941 */ /* 0x000fea0003800000 */
.L_x_8564:
[----:B------:R-:W-:Y:S01]  /*2a270*/  R2UR UR10, R11 ;  /* 0x000000000b0a72ca */ /* 0x000fe200000e0000 */
[----:B------:R-:W-:Y:S01]  /*2a280*/  UIADD3 UR4, UP0, UR36, 0x670, URZ ;  /* 0x0000067024047890 */ /* 0x000fe2000ff1e03f */
[----:B------:R-:W-:Y:S02]  /*2a290*/  R2UR UR6, R4 ;  /* 0x00000000040672ca */ /* 0x000fe400000e0000 */
[----:B------:R-:W-:Y:S01]  /*2a2a0*/  R2UR UR7, R5 ;  /* 0x00000000050772ca */ /* 0x000fe200000e0000 */
[----:B------:R-:W-:Y:S01]  /*2a2b0*/  VIADD R5, R6, 0x2e8b0 ;  /* 0x0002e8b006057836 */ /* 0x000fe20000000000 */
[----:B------:R-:W-:Y:S01]  /*2a2c0*/  PLOP3.LUT P0, PT, PT, PT, PT, 0x80, 0x0 ;  /* 0x000000000000781c */ /* 0x000fe20003f0f070 */
[----:B------:R-:W-:Y:S01]  /*2a2d0*/  UIADD3.X UR5, URZ, UR37, URZ, UP0, !UPT ;  /* 0x000000253f057290 */ /* 0x000fe200087fe43f */
[----:B------:R-:W-:-:S11]  /*2a2e0*/  IADD3 R4, R9, 0xe400, RZ ;  /* 0x0000e40009047810 */ /* 0x000fd60007ffe0ff */
.L_x_8566:
        /* <DEDUP_REMOVED lines=10> */
.L_x_8556:
[----:B------:R-:W-:Y:S05]  /*2a390*/  BSYNC B1 ;  /* 0x0000000000017941 */ /* 0x000fea0003800000 */
.L_x_8555:
        /* <DEDUP_REMOVED lines=13> */
.L_x_8579:
        /* <DEDUP_REMOVED lines=13> */
.L_x_8804:
[----:B------:R-:W-:Y:S05]  /*2a540*/  BSYNC B2 ;  /* 0x0000000000027941 */ /* 0x000fea0003800000 */
.L_x_8569:
        /* <DEDUP_REMOVED lines=9> */
.L_x_8572:
[----:B------:R-:W-:Y:S05]  /*2a5e0*/  BSYNC B2 ;  /* 0x0000000000027941 */ /* 0x000fea0003800000 */
.L_x_8571:
        /* <DEDUP_REMOVED lines=12> */
.L_x_8573:
        /* <DEDUP_REMOVED lines=13> */
.L_x_8805:
[----:B------:R-:W-:Y:S05]  /*2a780*/  BSYNC B2 ;  /* 0x0000000000027941 */ /* 0x000fea0003800000 */
.L_x_8574:
        /* <DEDUP_REMOVED lines=11> */
.L_x_8577:
[----:B------:R-:W-:Y:S05]  /*2a840*/  BSYNC B2 ;  /* 0x0000000000027941 */ /* 0x000fea0003800000 */
.L_x_8576:
        /* <DEDUP_REMOVED lines=8> */
.L_x_8578:
        /* <DEDUP_REMOVED lines=10> */
.L_x_8568:
[----:B------:R-:W-:Y:S05]  /*2a970*/  BSYNC B1 ;  /* 0x0000000000017941 */ /* 0x000fea0003800000 */
.L_x_8567:
        /* <DEDUP_REMOVED lines=12> */
.L_x_8549:
[----:B------:R-:W-:Y:S05]  /*2aa40*/  BSYNC B0 ;  /* 0x0000000000007941 */ /* 0x000fea0003800000 */
.L_x_8548:
[----:B-12---:R-:W2:Y:S01]  /*2aa50*/  LDL R4, [R1+0x4] ;  /* 0x0000040001047983 */ /* 0x006ea20000100800 */
[----:B------:R-:W1:Y:S01]  /*2aa60*/  LDC R0, c[0x0][0x448] ;  /* 0x00011200ff007b82 */ /* 0x000e620000000800 */
[----:B------:R-:W-:Y:S01]  /*2aa70*/  ISETP.NE.AND P2, PT, R17, RZ, PT ;  /* 0x000000ff1100720c */ /* 0x000fe20003f45270 */
[----:B------:R-:W-:Y:S05]  /*2aa80*/  @!P0 WARPSYNC.ALL ;  /* 0x0000000000008948 */ /* 0x000fea0003800000 */
[----:B------:R-:W-:Y:S07]  /*2aa90*/  BSSY B0, `(.L_x_8580) ;  /* 0x000002c000007945 */ /* 0x000fee0003800000 */
[----:B------:R-:W3:Y:S08]  /*2aaa0*/  @!P2 LDC R17, c[0x0][0x9f0] ;  /* 0x00027c00ff11ab82 */ /* 0x000ef00000000800 */
[----:B------:R-:W-:Y:S01]  /*2aab0*/  @!P0 BAR.SYNC.DEFER_BLOCKING 0xc, 0x180 ;  /* 0x0306000000008b1d */ /* 0x000fe20000010000 */
[----:B-1----:R-:W-:-:S13]  /*2aac0*/  ISETP.NE.AND P1, PT, R0, 0x1, PT ;  /* 0x000000010000780c */ /* 0x002fda0003f25270 */
[----:B------:R-:W1:Y:S08]  /*2aad0*/  @P1 LDC R2, c[0x0][0x44c] ;  /* 0x00011300ff021b82 */ /* 0x000e700000000800 */
[----:B------:R-:W4:Y:S01]  /*2aae0*/  @P1 LDC R3, c[0x0][0x450] ;  /* 0x00011400ff031b82 */ /* 0x000f220000000800 */
[----:B--2---:R-:W-:-:S05]  /*2aaf0*/  LEA R0, R4, 0x7f, 0x7 ;  /* 0x0000007f04007811 */ /* 0x004fca00078e38ff */
[----:B-1----:R-:W-:-:S05]  /*2ab00*/  @P1 IMAD.HI.U32 R2, R0, R2, RZ ;  /* 0x0000000200021227 */ /* 0x002fca00078e00ff */
[----:B----4-:R-:W-:Y:S01]  /*2ab10*/  @P1 SHF.R.U32.HI R0, RZ, R3, R2 ;  /* 0x00000003ff001219 */ /* 0x010fe20000011602 */
[----:B------:R-:W-:-:S04]  /*2ab20*/  IMAD.MOV.U32 R2, RZ, RZ, RZ ;  /* 0x000000ffff027224 */ /* 0x000fc800078e00ff */
[----:B------:R-:W-:Y:S02]  /*2ab30*/  IMAD.IADD R3, R20, 0x1, R0 ;  /* 0x0000000114037824 */ /* 0x000fe400078e0200 */
[----:B------:R-:W-:Y:S02]  /*2ab40*/  IMAD.MOV.U32 R0, RZ, RZ, RZ ;  /* 0x000000ffff007224 */ /* 0x000fe400078e00ff */
[----:B------:R-:W-:-:S05]  /*2ab50*/  IMAD.HI R2, R3, -0x6db6db6d, R2 ;  /* 0x9249249303027827 */ /* 0x000fca00078e0202 */
[----:B------:R-:W-:-:S04]  /*2ab60*/  SHF.R.U32.HI R6, RZ, 0x1f, R2 ;  /* 0x0000001fff067819 */ /* 0x000fc80000011602 */
[----:B------:R-:W-:-:S04]  /*2ab70*/  LEA.HI.SX32 R6, R2, R6, 0x19 ;  /* 0x0000000602067211 */ /* 0x000fc800078fcaff */
[----:B------:R-:W-:-:S04]  /*2ab80*/  VIMNMX R6, R19, R6, PT ;  /* 0x0000000613067248 */ /* 0x000fc80003fe0100 */
[----:B------:R-:W-:-:S13]  /*2ab90*/  ISETP.GE.AND P1, PT, R6, 0x1, PT ;  /* 0x000000010600780c */ /* 0x000fda0003f26270 */
[----:B---3--:R-:W-:Y:S05]  /*2aba0*/  @!P1 BRA `(.L_x_8581) ;  /* 0x0000000000689947 */ /* 0x008fea0003800000 */
        /* <DEDUP_REMOVED lines=26> */
.L_x_8581:
[----:B------:R-:W-:Y:S05]  /*2ad50*/  BSYNC B0 ;  /* 0x0000000000007941 */ /* 0x000fea0003800000 */
.L_x_8580:
        /* <DEDUP_REMOVED lines=12> */
[----:B------:R-:W2:Y:S01]  /*2ae20*/  LDC.64 R4, c[0x0][0xc60] ;  /* 0x00031800ff047b82 */ /* 0x000ea20000000a00 */
[----:B------:R-:W1:Y:S01]  /*2ae30*/  FLO.U32 R0, UR4 ;  /* 0x0000000400007d00 */ /* 0x000e6200080e0000 */
[----:B------:R-:W-:Y:S01]  /*2ae40*/  ULDC.64 UR6, c[0x0][0x208] ;  /* 0x0000820000067ab9 */ /* 0x000fe20000000a00 */
[----:B-1----:R-:W-:-:S06]  /*2ae50*/  ISETP.EQ.U32.AND P0, PT, R0, R2, PT ;  /* 0x000000020000720c */ /* 0x002fcc0003f02070 */
[----:B------:R-:W2:Y:S07]  /*2ae60*/  POPC R2, UR4 ;  /* 0x0000000400027d09 */ /* 0x000eae0008000000 */
[----:B--2---:R-:W2:Y:S04]  /*2ae70*/  @P0 ATOMG.E.ADD.STRONG.GPU PT, R2, desc[UR6][R4.64], R2 ;  /* 0x00000002040209a8 */ /* 0x004ea800081ee1c6 */
[----:B--2---:R1:W2:Y:S02]  /*2ae80*/  SHFL.IDX PT, R2, R2, R0, 0x1f ;  /* 0x00001f0002027589 */ /* 0x0042a400000e0000 */
[----:B-1----:R-:W1:Y:S02]  /*2ae90*/  S2R R0, SR_LTMASK ;  /* 0x0000000000007919 */ /* 0x002e640000003900 */
[----:B-1----:R-:W-:-:S06]  /*2aea0*/  LOP3.LUT R0, R0, UR4, RZ, 0xc0, !PT ;  /* 0x0000000400007c12 */ /* 0x002fcc000f8ec0ff */
[----:B------:R-:W2:Y:S02]  /*2aeb0*/  POPC R0, R0 ;  /* 0x0000000000007309 */ /* 0x000ea40000000000 */
[----:B--2---:R-:W-:-:S05]  /*2aec0*/  IADD3 R0, R2, UR40, R0 ;  /* 0x0000002802007c10 */ /* 0x004fca000fffe000 */
[----:B------:R1:W-:Y:S01]  /*2aed0*/  STL [R1], R0 ;  /* 0x0000000001007387 */ /* 0x0003e20000100800 */
[----:B------:R-:W-:Y:S05]  /*2aee0*/  BRA `(.L_x_8583) ;  /* 0x0000003800a47947 */ /* 0x000fea0003800000 */
.L_x_8582:
        /* <DEDUP_REMOVED lines=17> */
[----:B0-----:R-:W-:-:S07]  /*2b000*/  IMAD.MOV.U32 R13, RZ, RZ, RZ ;  /* 0x000000ffff0d7224 */ /* 0x001fce00078e00ff */
[----:B------:R-:W-:-:S07]  /*2b010*/  LEPC R20, `(.L_x_8585) ;  /* 0x000000001014794e */ /* 0x000fce0000000000 */
[----:B-1----:R-:W-:Y:S05]  /*2b020*/  CALL.ABS.NOINC R2 ;  /* 0x0000000002007343 */ /* 0x002fea0003c00000 */
.L_x_8585:
[----:B------:R-:W-:Y:S05]  /*2b030*/  BSYNC B6 ;  /* 0x0000000000067941 */ /* 0x000fea0003800000 */
.L_x_8584:
        /* <DEDUP_REMOVED lines=23> */
[----:B-12---:R-:W-:Y:S05]  /*2b1b0*/  CALL.ABS.NOINC R2 ;  /* 0x0000000002007343 */ /* 0x006fea0003c00000 */
.L_x_8587:
[----:B------:R-:W-:Y:S05]  /*2b1c0*/  BSYNC B6 ;  /* 0x0000000000067941 */ /* 0x000fea0003800000 */
.L_x_8586:
        /* <DEDUP_REMOVED lines=20> */
.L_x_8589:
[----:B------:R-:W-:Y:S05]  /*2b310*/  BSYNC B6 ;  /* 0x0000000000067941 */ /* 0x000fea0003800000 */
.L_x_8588:
        /* <DEDUP_REMOVED lines=18> */
[----:B-12---:R-:W-:Y:S05]  /*2b440*/  CALL.ABS.NOINC R2 ;  /* 0x0000000002007343 */ /* 0x006fea0003c00000 */
.L_x_8591:
[----:B------:R-:W-:Y:S05]  /*2b450*/  BSYNC B6 ;  /* 0x0000000000067941 */ /* 0x000fea0003800000 */
.L_x_8590:
[----:B------:R-:W2:Y:S01]  /*2b460*/  LDL.LU R2, [R1+0x30] ;  /* 0x0000300001027983 */ /* 0x000ea20000300800 */
[----:B------:R-:W-:-:S03]  /*2b470*/  ULDC.64 UR4, c[0x0][0x9f8] ;  /* 0x00027e0000047ab9 */ /* 0x000fc60000000a00 */
[----:B-1----:R-:W3:Y:S04]  /*2b480*/  LDL.LU R17, [R1+0x58] ;  /* 0x0000580001117983 */ /* 0x002ee80000300800 */
[----:B------:R-:W4:Y:S01]  /*2b490*/  LDL R9, [R1+0x8] ;  /* 0x0000080001097983 */ /* 0x000f220000100800 */
[----:B------:R-:W-:Y:S01]  /*2b4a0*/  ISETP.NE.U32.AND P0, PT, RZ, UR4, PT ;  /* 0x00000004ff007c0c */ /* 0x000fe2000bf05070 */
[----:B------:R-:W-:-:S03]  /*2b4b0*/  ULDC.64 UR6, c[0x0][0x208] ;  /* 0x0000820000067ab9 */ /* 0x000fc60000000a00 */
[----:B------:R-:W-:-:S13]  /*2b4c0*/  ISETP.NE.AND.EX P0, PT, RZ, UR5, PT, P0 ;  /* 0x00000005ff007c0c */ /* 0x000fda000bf05300 */
[----:B--2---:R-:W-:-:S04]  /*2b4d0*/  @P0 IADD3 R2, P1, R2, UR4, RZ ;  /* 0x0000000402020c10 */ /* 0x004fc8000ff3e0ff */
[----:B---3--:R-:W-:Y:S01]  /*2b4e0*/  @P0 IADD3.X R3, R17, UR5, RZ, P1, !PT ;  /* 0x0000000511030c10 */ /* 0x008fe20008ffe4ff */
[----:B------:R-:W-:-:S04]  /*2b4f0*/  ULDC.64 UR4, c[0x0][0xa08] ;  /* 0x0002820000047ab9 */ /* 0x000fc80000000a00 */
[----:B----4-:R1:W2:Y:S02]  /*2b500*/  @P0 LDG.E R9, desc[UR6][R2.64] ;  /* 0x0000000602090981 */ /* 0x0102a4000c1e1900 */
[----:B-1----:R-:W1:Y:S01]  /*2b510*/  LDC.64 R2, c[0x0][0x418] ;  /* 0x00010600ff027b82 */ /* 0x002e620000000a00 */
[----:B--2---:R-:W-:Y:S01]  /*2b520*/  SHF.R.S32.HI R10, RZ, 0x1f, R9 ;  /* 0x0000001fff0a7819 */ /* 0x004fe20000011409 */
[----:B------:R2:W-:Y:S01]  /*2b530*/  @P0 STL [R1+0x8], R9 ;  /* 0x0000080901000387 */ /* 0x0005e20000100800 */
[----:B-1----:R-:W-:Y:S01]  /*2b540*/  LOP3.LUT P0, RZ, R2, UR4, RZ, 0xfc, !PT ;  /* 0x0000000402ff7c12 */ /* 0x002fe2000f80fcff */
[----:B------:R-:W-:Y:S02]  /*2b550*/  UMOV UR4, 0xffffffff ;  /* 0xffffffff00047882 */ /* 0x000fe40000000000 */
[----:B------:R2:W-:Y:S01]  /*2b560*/  STL [R1+0x30], R10 ;  /* 0x0000300a01007387 */ /* 0x0005e20000100800 */
[----:B------:R-:W-:-:S04]  /*2b570*/  LOP3.LUT P0, RZ, R3, UR5, RZ, 0xfc, P0 ;  /* 0x0000000503ff7c12 */ /* 0x000fc8000800fcff */
[----:B------:R-:W-:Y:S01]  /*2b580*/  SEL R17, R9, RZ, !P0 ;  /* 0x000000ff09117207 */ /* 0x000fe20004000000 */
[----:B------:R-:W-:Y:S08]  /*2b590*/  BRA.DIV UR4, `(.L_x_8592) ;  /* 0x00000082049c7947 */ /* 0x000ff0000b800000 */
[----:B------:R-:W1:Y:S02]  /*2b5a0*/  S2R R0, SR_TID.X ;  /* 0x0000000000007919 */ /* 0x000e640000002100 */
[----:B-1----:R-:W-:-:S04]  /*2b5b0*/  SHF.R.U32.HI R0, RZ, 0x5, R0 ;  /* 0x00000005ff007819 */ /* 0x002fc80000011600 */
[----:B------:R-:W-:-:S05]  /*2b5c0*/  LOP3.LUT R0, R0, 0x3, RZ, 0xc0, !PT ;  /* 0x0000000300007812 */ /* 0x000fca00078ec0ff */
[----:B------:R1:W3:Y:S02]  /*2b5d0*/  SHFL.IDX PT, R14, R0, RZ, 0x1f ;  /* 0x00001fff000e7589 */ /* 0x0002e400000e0000 */
.L_x_8808:
[----:B-1----:R-:W4:Y:S01]  /*2b5e0*/  LDL.LU R0, [R1+0x28] ;  /* 0x0000280001007983 */ /* 0x002f220000300800 */
[----:B------:R-:W-:Y:S02]  /*2b5f0*/  PLOP3.LUT P1, PT, PT, PT, PT, 0x8, 0x0 ;  /* 0x000000000000781c */ /* 0x000fe40003f2e170 */
[----:B---3--:R-:W-:Y:S02]  /*2b600*/  ISETP.NE.AND P0, PT, R14, RZ, PT ;  /* 0x000000ff0e00720c */ /* 0x008fe40003f05270 */
[----:B----4-:R-:W-:-:S09]  /*2b610*/  LOP3.LUT R0, R0, 0xfffffffe, RZ, 0xc0, !PT ;  /* 0xfffffffe00007812 */ /* 0x010fd200078ec0ff */
[----:B------:R-:W-:-:S05]  /*2b620*/  @P1 LOP3.LUT R0, R0, 0x1, RZ, 0xfc, !PT ;  /* 0x0000000100001812 */ /* 0x000fca00078efcff */
[----:B------:R1:W-:Y:S01]  /*2b630*/  STL [R1+0x28], R0 ;  /* 0x0000280001007387 */ /* 0x0003e20000100800 */
[----:B------:R-:W-:Y:S05]  /*2b640*/  @P0 BRA `(.L_x_8593) ;  /* 0x00000004006c0947 */ /* 0x000fea0003800000 */
[----:B------:R-:W-:-:S03]  /*2b650*/  UMOV UR4, 0xffffffff ;  /* 0xffffffff00047882 */ /* 0x000fc60000000000 */
[----:B------:R-:W-:Y:S05]  /*2b660*/  BRA.DIV UR4, `(.L_x_8594) ;  /* 0x00000082049c7947 */ /* 0x000fea000b800000 */
[----:B------:R-:W-:-:S13]  /*2b670*/  ELECT P6, URZ, PT ;  /* 0x00000000003f782f */ /* 0x000fda00038c0000 */
.L_x_8811:
[----:B------:R-:W-:Y:S05]  /*2b680*/  @!P6 BRA `(.L_x_8593) ;  /* 0x00000004005ce947 */ /* 0x000fea0003800000 */
[----:B-1----:R-:W3:Y:S01]  /*2b690*/  LDL R0, [R1+0x64] ;  /* 0x0000640001007983 */ /* 0x002ee20000100800 */
[----:B------:R-:W-:-:S04]  /*2b6a0*/  ISETP.NE.U32.AND P0, PT, R2, RZ, PT ;  /* 0x000000ff0200720c */ /* 0x000fc80003f05070 */
[----:B------:R-:W-:Y:S01]  /*2b6b0*/  ISETP.NE.AND.EX P0, PT, R3, RZ, PT, P0 ;  /* 0x000000ff0300720c */ /* 0x000fe20003f05300 */
[----:B---3--:R-:W-:-:S12]  /*2b6c0*/  VIADD R4, R0, 0xffffffff ;  /* 0xffffffff00047836 */ /* 0x008fd80000000000 */
[----:B------:R-:W-:Y:S05]  /*2b6d0*/  @!P0 BRA `(.L_x_8595) ;  /* 0x00000000004c8947 */ /* 0x000fea0003800000 */
[----:B------:R-:W1:Y:S01]  /*2b6e0*/  LDC R8, c[0x0][0x43c] ;  /* 0x00010f00ff087b82 */ /* 0x000e620000000800 */
[----:B------:R-:W-:Y:S01]  /*2b6f0*/  IMAD.MOV.U32 R0, RZ, RZ, R4 ;  /* 0x000000ffff007224 */ /* 0x000fe200078e0004 */
[----:B------:R-:W-:Y:S01]  /*2b700*/  ULDC.64 UR4, c[0x0][0x428] ;  /* 0x00010a0000047ab9 */ /* 0x000fe20000000a00 */
        /* <DEDUP_REMOVED lines=16> */
.L_x_8595:
[----:B------:R-:W3:Y:S04]  /*2b810*/  LDL R0, [R1+0x18] ;  /* 0x0000180001007983 */ /* 0x000ee80000100800 */
[----:B-1----:R-:W4:Y:S01]  /*2b820*/  LDL R2, [R1+0x20] ;  /* 0x0000200001027983 */ /* 0x002f220000100800 */
[----:B--2---:R-:W1:Y:S02]  /*2b830*/  S2R R9, SR_TID.X ;  /* 0x0000000000097919 */ /* 0x004e640000002100 */
[----:B-1----:R-:W-:-:S04]  /*2b840*/  LOP3.LUT R9, R9, 0x7f, RZ, 0xc0, !PT ;  /* 0x0000007f09097812 */ /* 0x002fc800078ec0ff */
[----:B------:R-:W-:Y:S02]  /*2b850*/  ISETP.NE.AND P1, PT, R9, RZ, PT ;  /* 0x000000ff0900720c */ /* 0x000fe40003f25270 */
[----:B---3--:R-:W-:Y:S02]  /*2b860*/  LEA R0, R0, R18, 0x3 ;  /* 0x0000001200007211 */ /* 0x008fe400078e18ff */
[----:B----4-:R-:W-:-:S04]  /*2b870*/  SHF.L.U32 R3, R2, 0x1f, RZ ;  /* 0x0000001f02037819 */ /* 0x010fc800000006ff */
[----:B------:R-:W1:Y:S02]  /*2b880*/  SYNCS.PHASECHK.TRANS64.TRYWAIT P0, [R0+URZ+0x2e880], R3 ;  /* 0x02e88003000075a7 */ /* 0x000e64000800017f */
[----:B-1----:R-:W-:Y:S05]  /*2b890*/  @!P0 BRA `(.L_x_8596) ;  /* 0x0000008000308947 */ /* 0x002fea0003800000 */
.L_x_8812:
        /* <DEDUP_REMOVED lines=8> */
.L_x_8597:
        /* <DEDUP_REMOVED lines=19> */
.L_x_8813:
        /* <DEDUP_REMOVED lines=8> */
.L_x_8599:
[----:B-12---:R-:W2:Y:S01]  /*2bad0*/  LDL.LU R3, [R1+0x28] ;  /* 0x0000280001037983 */ /* 0x006ea20000300800 */
        /* <DEDUP_REMOVED lines=18> */
.L_x_8593:
[----:B---3--:R-:W1:Y:S04]  /*2bc00*/  LDL.LU R3, [R1+0x5c] ;  /* 0x00005c0001037983 */ /* 0x008e680000300800 */
[----:B------:R-:W3:Y:S04]  /*2bc10*/  LDL.LU R5, [R1+0x50] ;  /* 0x0000500001057983 */ /* 0x000ee80000300800 */
[----:B------:R-:W4:Y:S01]  /*2bc20*/  LDL.LU R4, [R1+0x68] ;  /* 0x0000680001047983 */ /* 0x000f220000300800 */
        /* <DEDUP_REMOVED lines=9> */
[----:B-1----:R-:W-:Y:S02]  /*2bcc0*/  SHF.R.S32.HI R0, RZ, 0x1f, R3 ;  /* 0x0000001fff007819 */ /* 0x002fe40000011403 */
[----:B---3--:R-:W-:-:S03]  /*2bcd0*/  SEL R5, R5, RZ, !P0 ;  /* 0x000000ff05057207 */ /* 0x008fc60004000000 */
[----:B------:R-:W-:Y:S01]  /*2bce0*/  IMAD R0, R0, UR4, RZ ;  /* 0x0000000400007c24 */ /* 0x000fe2000f8e02ff */
[----:B----4-:R-:W-:-:S03]  /*2bcf0*/  SEL R4, R4, RZ, !P0 ;  /* 0x000000ff04047207 */ /* 0x010fc60004000000 */
        /* <DEDUP_REMOVED lines=8> */
[----:B-1----:R-:W-:Y:S01]  /*2bd80*/  MOV R2, 0x0 ;  /* 0x0000000000027802 */ /* 0x002fe20000000f00 */
        /* <DEDUP_REMOVED lines=9> */
[----:B--2---:R-:W-:Y:S02]  /*2be20*/  IMAD.U32 R10, RZ, RZ, UR8 ;  /* 0x00000008ff0a7e24 */ /* 0x004fe4000f8e00ff */
[----:B------:R-:W-:Y:S02]  /*2be30*/  IMAD.U32 R11, RZ, RZ, UR9 ;  /* 0x00000009ff0b7e24 */ /* 0x000fe4000f8e00ff */
[----:B------:R-:W-:Y:S02]  /*2be40*/  IMAD.MOV.U32 R8, RZ, RZ, 0x70 ;  /* 0x00000070ff087424 */ /* 0x000fe400078e00ff */
[----:B0-----:R-:W-:-:S07]  /*2be50*/  IMAD.MOV.U32 R13, RZ, RZ, RZ ;  /* 0x000000ffff0d7224 */ /* 0x001fce00078e00ff */
[----:B------:R-:W-:-:S07]  /*2be60*/  LEPC R20, `(.L_x_8601) ;  /* 0x000000001014794e */ /* 0x000fce0000000000 */
[----:B-1----:R-:W-:Y:S05]  /*2be70*/  CALL.ABS.NOINC R2 ;  /* 0x0000000002007343 */ /* 0x002fea0003c00000 */
.L_x_8601:
[----:B------:R-:W-:Y:S05]  /*2be80*/  BSYNC B6 ;  /* 0x0000000000067941 */ /* 0x000fea0003800000 */
.L_x_8600:
[----:B-1----:R-:W3:Y:S01]  /*2be90*/  LDL.LU R0, [R1+0x70] ;  /* 0x0000700001007983 */ /* 0x002ee20000300800 */
[----:B------:R-:W-:Y:S01]  /*2bea0*/  ULDC.64 UR4, c[0x0][0x2d8] ;  /* 0x0000b60000047ab9 */ /* 0x000fe20000000a00 */
[----:B------:R-:W1:Y:S01]  /*2beb0*/  LDC R7, c[0x0][0x448] ;  /* 0x00011200ff077b82 */ /* 0x000e620000000800 */
[----:B------:R-:W-:Y:S01]  /*2bec0*/  ULDC UR6, c[0x0][0x2b8] ;  /* 0x0000ae0000067ab9 */ /* 0x000fe20000000800 */
[----:B------:R-:W4:Y:S04]  /*2bed0*/  LDL.LU R5, [R1+0x68] ;  /* 0x0000680001057983 */ /* 0x000f280000300800 */
[----:B------:R-:W4:Y:S04]  /*2bee0*/  LDL.LU.64 R2, [R1+0x58] ;  /* 0x0000580001027983 */ /* 0x000f280000300a00 */
[----:B------:R-:W3:Y:S04]  /*2bef0*/  LDL.LU R4, [R1+0x50] ;  /* 0x0000500001047983 */ /* 0x000ee80000300800 */
[----:B--2---:R-:W2:Y:S04]  /*2bf00*/  LDL R10, [R1+0x4] ;  /* 0x00000400010a7983 */ /* 0x004ea80000100800 */
[----:B------:R0:W5:Y:S01]  /*2bf10*/  LDL R8, [R1+0x6c] ;  /* 0x00006c0001087983 */ /* 0x0001620000100800 */
[----:B-1----:R-:W-:-:S13]  /*2bf20*/  ISETP.NE.AND P0, PT, R7, 0x1, PT ;  /* 0x000000010700780c */ /* 0x002fda0003f05270 */
[----:B------:R-:W1:Y:S01]  /*2bf30*/  @P0 LDC R6, c[0x0][0x450] ;  /* 0x00011400ff060b82 */ /* 0x000e620000000800 */
[----:B----4-:R-:W-:Y:S02]  /*2bf40*/  IMAD.MOV.U32 R3, RZ, RZ, R5 ;  /* 0x000000ffff037224 */ /* 0x010fe400078e0005 */
[----:B------:R-:W4:Y:S01]  /*2bf50*/  S2R R5, SR_TID.X ;  /* 0x0000000000057919 */ /* 0x000f220000002100 */
[----:B------:R-:W-:-:S04]  /*2bf60*/  IMAD.WIDE.U32 R2, R16, UR4, R2 ;  /* 0x0000000410027c25 */ /* 0x000fc8000f8e0002 */
[----:B------:R-:W-:Y:S01]  /*2bf70*/  IMAD R3, R16, UR5, R3 ;  /* 0x0000000510037c24 */ /* 0x000fe2000f8e0203 */
[----:B------:R-:W-:Y:S02]  /*2bf80*/  ULDC.64 UR4, c[0x0][0x2e0] ;  /* 0x0000b80000047ab9 */ /* 0x000fe40000000a00 */
[----:B---3--:R-:W-:Y:S02]  /*2bf90*/  IMAD R0, R0, UR4, RZ ;  /* 0x0000000400007c24 */ /* 0x008fe4000f8e02ff */
[----:B------:R-:W-:-:S04]  /*2bfa0*/  IMAD.WIDE.U32 R2, R4, UR4, R2 ;  /* 0x0000000404027c25 */ /* 0x000fc8000f8e0002 */
[----:B------:R-:W-:Y:S01]  /*2bfb0*/  IMAD R0, R4, UR5, R0 ;  /* 0x0000000504007c24 */ /* 0x000fe2000f8e0200 */
[----:B------:R-:W-:Y:S01]  /*2bfc0*/  ULDC.64 UR4, c[0x0][0x2d0] ;  /* 0x0000b40000047ab9 */ /* 0x000fe20000000a00 */
[----:B------:R-:W3:Y:S02]  /*2bfd0*/  S2R R4, SR_TID.X ;  /* 0x0000000000047919 */ /* 0x000ee40000002100 */
[----:B------:R-:W-:Y:S01]  /*2bfe0*/  IMAD.IADD R3, R3, 0x1, R0 ;  /* 0x0000000103037824 */ /* 0x000fe200078e0200 */
[----:B----4-:R-:W-:-:S04]  /*2bff0*/  LOP3.LUT R5, R5, 0x7f, RZ, 0xc0, !PT ;  /* 0x0000007f05057812 */ /* 0x010fc800078ec0ff */
[----:B------:R-:W-:Y:S01]  /*2c000*/  SHF.R.U32.HI R5, RZ, 0x3, R5 ;  /* 0x00000003ff057819 */ /* 0x000fe20000011605 */
[----:B---3--:R-:W-:-:S05]  /*2c010*/  IMAD.SHL.U32 R4, R4, 0x10, RZ ;  /* 0x0000001004047824 */ /* 0x008fca00078e00ff */
[----:B------:R-:W-:Y:S02]  /*2c020*/  LOP3.LUT R4, R5, 0x70, R4, 0xf8, !PT ;  /* 0x0000007005047812 */ /* 0x000fe400078ef804 */
[----:B------:R-:W3:Y:S03]  /*2c030*/  @P0 LDC R5, c[0x0][0x44c] ;  /* 0x00011300ff050b82 */ /* 0x000ee60000000800 */
[----:B--2---:R-:W-:-:S04]  /*2c040*/  IMAD R4, R10, 0x80, R4 ;  /* 0x000000800a047824 */ /* 0x004fc800078e0204 */
[----:B------:R-:W-:Y:S02]  /*2c050*/  IMAD.MOV.U32 R0, RZ, RZ, R4 ;  /* 0x000000ffff007224 */ /* 0x000fe400078e0004 */
[----:B---3--:R-:W-:-:S05]  /*2c060*/  @P0 IMAD.HI.U32 R5, R4, R5, RZ ;  /* 0x0000000504050227 */ /* 0x008fca00078e00ff */
[----:B-1----:R-:W-:-:S05]  /*2c070*/  @P0 SHF.R.U32.HI R0, RZ, R6, R5 ;  /* 0x00000006ff000219 */ /* 0x002fca0000011605 */
[----:B------:R-:W-:-:S04]  /*2c080*/  IMAD.MOV R5, RZ, RZ, -R0 ;  /* 0x000000ffff057224 */ /* 0x000fc800078e0a00 */
[----:B------:R-:W-:Y:S01]  /*2c090*/  IMAD R4, R7, R5, R4 ;  /* 0x0000000507047224 */ /* 0x000fe200078e0204 */
[----:B------:R-:W-:Y:S01]  /*2c0a0*/  SHF.R.S32.HI R5, RZ, 0x1f, R0 ;  /* 0x0000001fff057819 */ /* 0x000fe20000011400 */
[----:B------:R-:W-:-:S04]  /*2c0b0*/  IMAD.WIDE.U32 R2, R0, UR4, R2 ;  /* 0x0000000400027c25 */ /* 0x000fc8000f8e0002 */
[----:B------:R-:W-:-:S04]  /*2c0c0*/  IMAD R5, R5, UR4, RZ ;  /* 0x0000000405057c24 */ /* 0x000fc8000f8e02ff */
[----:B------:R-:W-:Y:S01]  /*2c0d0*/  IMAD R0, R0, UR5, R5 ;  /* 0x0000000500007c24 */ /* 0x000fe2000f8e0205 */
[----:B------:R-:W-:Y:S01]  /*2c0e0*/  ULDC.64 UR4, c[0x0][0x2c8] ;  /* 0x0000b20000047ab9 */ /* 0x000fe20000000a00 */
[----:B------:R-:W1:Y:S02]  /*2c0f0*/  S2R R5, SR_TID.X ;  /* 0x0000000000057919 */ /* 0x000e640000002100 */
[----:B------:R-:W-:Y:S01]  /*2c100*/  IMAD.IADD R3, R3, 0x1, R0 ;  /* 0x0000000103037824 */ /* 0x000fe200078e0200 */
[----:B------:R-:W-:Y:S01]  /*2c110*/  SHF.R.S32.HI R0, RZ, 0x1f, R4 ;  /* 0x0000001fff007819 */ /* 0x000fe20000011404 */
[----:B------:R-:W-:-:S04]  /*2c120*/  IMAD.WIDE.U32 R2, R4, UR4, R2 ;  /* 0x0000000404027c25 */ /* 0x000fc8000f8e0002 */
[----:B------:R-:W-:-:S04]  /*2c130*/  IMAD R0, R0, UR4, RZ ;  /* 0x0000000400007c24 */ /* 0x000fc8000f8e02ff */
[----:B------:R-:W-:Y:S01]  /*2c140*/  IMAD R0, R4, UR5, R0 ;  /* 0x0000000504007c24 */ /* 0x000fe2000f8e0200 */
[----:B------:R-:W-:Y:S02]  /*2c150*/  ULDC.64 UR4, c[0x0][0x280] ;  /* 0x0000a00000047ab9 */ /* 0x000fe40000000a00 */
[----:B------:R-:W-:Y:S01]  /*2c160*/  IADD3 R4, P1, R2, UR4, RZ ;  /* 0x0000000402047c10 */ /* 0x000fe2000ff3e0ff */
[----:B------:R-:W-:-:S03]  /*2c170*/  UMOV UR4, 0xffffffff ;  /* 0xffffffff00047882 */ /* 0x000fc60000000000 */
[----:B------:R-:W-:Y:S01]  /*2c180*/  IADD3.X R3, R3, UR5, R0, P1, !PT ;  /* 0x0000000503037c10 */ /* 0x000fe20008ffe400 */
[----:B-1----:R-:W-:-:S05]  /*2c190*/  IMAD.SHL.U32 R9, R5, 0x10, RZ ;  /* 0x0000001005097824 */ /* 0x002fca00078e00ff */
[----:B------:R-:W-:-:S04]  /*2c1a0*/  LOP3.LUT R9, R9, 0x70, RZ, 0xc0, !PT ;  /* 0x0000007009097812 */ /* 0x000fc800078ec0ff */
[----:B------:R-:W-:Y:S01]  /*2c1b0*/  ISETP.GE.AND P0, PT, R9, UR6, PT ;  /* 0x0000000609007c0c */ /* 0x000fe2000bf06270 */
[----:B0-----:R-:W-:-:S12]  /*2c1c0*/  BRA.DIV UR4, `(.L_x_8602) ;  /* 0x0000007a040c7947 */ /* 0x001fd8000b800000 */
[----:B------:R-:W0:Y:S02]  /*2c1d0*/  S2R R6, SR_TID.X ;  /* 0x0000000000067919 */ /* 0x000e240000002100 */
[----:B0-----:R-:W-:Y:S02]  /*2c1e0*/  LOP3.LUT R11, R6, 0x7f, RZ, 0xc0, !PT ;  /* 0x0000007f060b7812 */ /* 0x001fe400078ec0ff */
[----:B------:R-:W2:Y:S01]  /*2c1f0*/  LDL.LU R6, [R1+0x60] ;  /* 0x0000600001067983 */ /* 0x000ea20000300800 */
[----:B------:R-:W-:Y:S01]  /*2c200*/  ULDC.64 UR4, c[0x0][0x208] ;  /* 0x0000820000047ab9 */ /* 0x000fe20000000a00 */
[----:B------:R-:W-:-:S05]  /*2c210*/  SHF.R.U32.HI R11, RZ, 0x3, R11 ;  /* 0x00000003ff0b7819 */ /* 0x000fca000001160b */
[----:B------:R-:W-:-:S05]  /*2c220*/  IMAD R0, R10, 0x80, R11 ;  /* 0x000000800a007824 */ /* 0x000fca00078e020b */
[----:B------:R-:W-:Y:S01]  /*2c230*/  IADD3 R5, R0, 0x10, RZ ;  /* 0x0000001000057810 */ /* 0x000fe20007ffe0ff */
[----:B--2---:R-:W-:Y:S02]  /*2c240*/  IMAD R2, R6, R7, RZ ;  /* 0x0000000706027224 */ /* 0x004fe400078e02ff */
[----:B------:R-:W0:Y:S03]  /*2c250*/  SHFL.IDX PT, R7, R4, RZ, 0x181f ;  /* 0x00181fff04077589 */ /* 0x000e2600000e0000 */
[----:B------:R-:W-:Y:S01]  /*2c260*/  ISETP.GE.AND P1, PT, R0, R2, PT ;  /* 0x000000020000720c */ /* 0x000fe20003f26270 */
[----:B------:R-:W1:-:S12]  /*2c270*/  SHFL.IDX PT, R6, R3, RZ, 0x181f ;  /* 0x00181fff03067589 */ /* 0x000e5800000e0000 */
        /* <DEDUP_REMOVED lines=62> */
.L_x_8830:
[----:B------:R-:W-:Y:S01]  /*2c660*/  IADD3 R0, R0, 0x70, RZ ;  /* 0x0000007000007810 */ /* 0x000fe20007ffe0ff */
[----:B------:R-:W-:-:S03]  /*2c670*/  ULDC.64 UR4, c[0x0][0x208] ;  /* 0x0000820000047ab9 */ /* 0x000fc60000000a00 */
        /* <DEDUP_REMOVED lines=9> */
.L_x_8603:
        /* <DEDUP_REMOVED lines=18> */
.L_x_8831:
[----:B------:R-:W-:Y:S05]  /*2c830*/  BSYNC B0 ;  /* 0x0000000000007941 */ /* 0x000fea0003800000 */
.L_x_8604:
[----:B------:R-:W2:Y:S04]  /*2c840*/  LDL.LU R2, [R1+0x64] ;  /* 0x0000640001027983 */ /* 0x000ea80000300800 */
[----:B------:R-:W3:Y:S01]  /*2c850*/  LDL R3, [R1+0x2c] ;  /* 0x00002c0001037983 */ /* 0x000ee20000100800 */
[----:B--2---:R-:W-:-:S05]  /*2c860*/  VIADD R2, R2, 0xfffffffe ;  /* 0xfffffffe02027836 */ /* 0x004fca0000000000 */
[----:B---3--:R-:W-:-:S13]  /*2c870*/  ISETP.GE.AND P0, PT, R2, R3, PT ;  /* 0x000000030200720c */ /* 0x008fda0003f06270 */
[----:B------:R-:W-:Y:S05]  /*2c880*/  @!P0 BRA `(.L_x_8606) ;  /* 0x0000001000c88947 */ /* 0x000fea0003800000 */
[----:B0-----:R0:W5:Y:S04]  /*2c890*/  LDL.LU R0, [R1+0x18] ;  /* 0x0000180001007983 */ /* 0x0011680000300800 */
[----:B------:R0:W5:Y:S02]  /*2c8a0*/  LDL.LU R8, [R1+0x20] ;  /* 0x0000200001087983 */ /* 0x0001640000300800 */
.L_x_8626:
        /* <DEDUP_REMOVED lines=21> */
[----:B------:R-:W-:Y:S01]  /*2ca00*/  ULDC.64 UR8, c[0x0][0x208] ;  /* 0x0000820000087ab9 */ /* 0x000fe20000000a00 */
        /* <DEDUP_REMOVED lines=15> */
.L_x_8609:
        /* <DEDUP_REMOVED lines=8> */
.L_x_8832:
[----:B------:R-:W-:Y:S05]  /*2cb80*/  BSYNC B1 ;  /* 0x0000000000017941 */ /* 0x000fea0003800000 */
.L_x_8610:
        /* <DEDUP_REMOVED lines=9> */
.L_x_8613:
[----:B------:R-:W-:Y:S05]  /*2cc20*/  BSYNC B1 ;  /* 0x0000000000017941 */ /* 0x000fea0003800000 */
.L_x_8612:
        /* <DEDUP_REMOVED lines=13> */
.L_x_8614:
        /* <DEDUP_REMOVED lines=13> */
.L_x_8833:
[----:B------:R-:W-:Y:S05]  /*2cdd0*/  BSYNC B1 ;  /* 0x0000000000017941 */ /* 0x000fea0003800000 */
.L_x_8615:
        /* <DEDUP_REMOVED lines=11> */
.L_x_8618:
[----:B------:R-:W-:Y:S05]  /*2ce90*/  BSYNC B1 ;  /* 0x0000000000017941 */ /* 0x000fea0003800000 */
.L_x_8617:
        /* <DEDUP_REMOVED lines=8> */
.L_x_8619:
        /* <DEDUP_REMOVED lines=10> */
.L_x_8608:
[----:B------:R-:W-:Y:S05]  /*2cfc0*/  BSYNC B0 ;  /* 0x0000000000007941 */ /* 0x000fea0003800000 */
.L_x_8607:
[----:B------:R-:W-:-:S06]  /*2cfd0*/  UISETP.NE.AND UP0, UPT, UR38, 0x3, UPT ;  /* 0x000000032600788c */ /* 0x000fcc000bf05270 */
[----:B------:R-:W-:-:S13]  /*2cfe0*/  PLOP3.LUT P0, PT, PT, PT, UP0, 0x80, 0x0 ;  /* 0x000000000000781c */ /* 0x000fda0003f0f008 */
[----:B------:R-:W-:Y:S05]  /*2cff0*/  @!P0 BRA `(.L_x_8620) ;  /* 0x0000000000048947 */ /* 0x000fea0003800000 */
[----:B------:R-:W-:Y:S01]  /*2d000*/  BPT.TRAP 0x1 ;  /* 0x000000040000795c */ /* 0x000fe20000300000 */
.L_x_8620:
        /* <DEDUP_REMOVED lines=8> */
.L_x_8834:
[----:B------:R-:W-:Y:S05]  /*2d090*/  BSYNC B0 ;  /* 0x0000000000007941 */ /* 0x000fea0003800000 */
.L_x_8621:
[----:B------:R-:W-:Y:S05]  /*2d0a0*/  @!P1 BRA `(.L_x_8623) ;  /* 0x0000000000049947 */ /* 0x000fea0003800000 */
[----:B------:R-:W-:Y:S01]  /*2d0b0*/  BPT.TRAP 0x1 ;  /* 0x000000040000795c */ /* 0x000fe20000300000 */
.L_x_8623:
[----:B--2---:R-:W-:Y:S01]  /*2d0c0*/  SHF.L.U32 R4, R8, 0x1f, RZ ;  /* 0x0000001f08047819 */ /* 0x004fe200000006ff */
[----:B------:R-:W-:-:S03]  /*2d0d0*/  IMAD R0, R0, 0x7000, RZ ;  /* 0x0000700000007824 */ /* 0x000fc600078e02ff */
[----:B------:R-:W2:Y:S02]  /*2d0e0*/  SYNCS.PHASECHK.TRANS64.TRYWAIT P0, [R3+URZ+0x2e860], R4 ;  /* 0x02e86004030075a7 */ /* 0x000ea4000800017f */
[----:B--2---:R-:W-:Y:S05]  /*2d0f0*/  @!P0 BRA `(.L_x_8624) ;  /* 0x0000007400448947 */ /* 0x004fea0003800000 */
.L_x_8835:
[----:B------:R-:W2:Y:S04]  /*2d100*/  LDL R13, [R1+0x14] ;  /* 0x00001400010d7983 */ /* 0x000ea80000100800 */
[----:B------:R-:W3:Y:S04]  /*2d110*/  LDL R12, [R1+0x38] ;  /* 0x00003800010c7983 */ /* 0x000ee80000100800 */
[----:B------:R4:W-:Y:S04]  /*2d120*/  STL [R1+0xcc], R2 ;  /* 0x0000cc0201007387 */ /* 0x0009e80000100800 */
[----:B----4-:R-:W4:Y:S01]  /*2d130*/  LDL R2, [R1+0x10] ;  /* 0x0000100001027983 */ /* 0x010f220000100800 */
[----:B------:R-:W-:Y:S05]  /*2d140*/  WARPSYNC.ALL ;  /* 0x0000000000007948 */ /* 0x000fea0003800000 */
[----:B--2---:R-:W-:-:S05]  /*2d150*/  LOP3.LUT R4, R0, R13, RZ, 0xfc, !PT ;  /* 0x0000000d00047212 */ /* 0x004fca00078efcff */
[----:B------:R-:W-:-:S06]  /*2d160*/  IMAD.IADD R4, R18, 0x1, R4 ;  /* 0x0000000112047824 */ /* 0x000fcc00078e0204 */
        /* <DEDUP_REMOVED lines=14> */
[----:B------:R-:W-:-:S02]  /*2d250*/  PRMT R11, R6, 0x7531, R7 ;  /* 0x00007531060b7816 */ /* 0x000fc40000000007 */
[----:B------:R-:W-:-:S05]  /*2d260*/  IADD3 R4, R19, R4, RZ ;  /* 0x0000000413047210 */ /* 0x000fca0007ffe0ff */
[----:B------:R1:W-:Y:S02]  /*2d270*/  STSM.16.M88.4 [R4], R8 ;  /* 0x0000000804007844 */ /* 0x0003e40000000200 */
[----:B-1----:R-:W-:Y:S02]  /*2d280*/  IMAD.MOV.U32 R11, RZ, RZ, R13 ;  /* 0x000000ffff0b7224 */ /* 0x002fe400078e000d */
[----:B------:R-:W-:-:S05]  /*2d290*/  VIADD R8, R0, 0x1000 ;  /* 0x0000100000087836 */ /* 0x000fca0000000000 */
        /* <DEDUP_REMOVED lines=108> */
[----:B------:R2:W5:Y:S02]  /*2d960*/  LDL.LU R2, [R1+0xcc] ;  /* 0x0000cc0001027983 */ /* 0x0005640000300800 */
[----:B------:R-:W-:Y:S01]  /*2d970*/  IMAD.IADD R8, R19, 0x1, R8 ;  /* 0x0000000113087824 */ /* 0x000fe200078e0208 */
        /* <DEDUP_REMOVED lines=21> */
.L_x_8625:
        /* <DEDUP_REMOVED lines=14> */
.L_x_8606:
        /* <DEDUP_REMOVED lines=8> */
[----:B0----5:R-:W1:Y:S01]  /*2dc30*/  FLO.U32 R0, UR4 ;  /* 0x0000000400007d00 */ /* 0x021e6200080e0000 */
[----:B------:R-:W-:Y:S01]  /*2dc40*/  ULDC.64 UR6, c[0x0][0x208] ;  /* 0x0000820000067ab9 */ /* 0x000fe20000000a00 */
        /* <DEDUP_REMOVED lines=9> */
.L_x_8628:
[----:B------:R-:W-:Y:S05]  /*2dce0*/  BSYNC B0 ;  /* 0x0000000000007941 */ /* 0x000fea0003800000 */
.L_x_8627:
[----:B------:R-:W-:-:S06]  /*2dcf0*/  UISETP.NE.AND UP0, UPT, UR38, 0x3, UPT ;  /* 0x000000032600788c */ /* 0x000fcc000bf05270 */
[----:B------:R-:W-:-:S13]  /*2dd00*/  PLOP3.LUT P1, PT, PT, PT, UP0, 0x80, 0x0 ;  /* 0x000000000000781c */ /* 0x000fda0003f2f008 */
[----:B------:R-:W-:Y:S05]  /*2dd10*/  @!P1 BRA `(.L_x_8629) ;  /* 0x0000000000049947 */ /* 0x000fea0003800000 */
[----:B------:R-:W-:Y:S01]  /*2dd20*/  BPT.TRAP 0x1 ;  /* 0x000000040000795c */ /* 0x000fe20000300000 */
.L_x_8629:
        /* <DEDUP_REMOVED lines=10> */
.L_x_8836:
[----:B------:R-:W-:Y:S05]  /*2ddd0*/  BSYNC B0 ;  /* 0x0000000000007941 */ /* 0x000fea0003800000 */
.L_x_8630:
[----:B------:R-:W-:Y:S05]  /*2dde0*/  @!P2 BRA `(.L_x_8632) ;  /* 0x000000000004a947 */ /* 0x000fea0003800000 */
[----:B------:R-:W-:Y:S01]  /*2ddf0*/  BPT.TRAP 0x1 ;  /* 0x000000040000795c */ /* 0x000fe20000300000 */
.L_x_8632:
[----:B0-----:R-:W2:Y:S02]  /*2de00*/  LDL R2, [R1+0x20] ;  /* 0x0000200001027983 */ /* 0x001ea40000100800 */
[----:B--2---:R-:W-:-:S04]  /*2de10*/  SHF.L.U32 R2, R2, 0x1f, RZ ;  /* 0x0000001f02027819 */ /* 0x004fc800000006ff */
[----:B------:R-:W0:Y:S02]  /*2de20*/  SYNCS.PHASECHK.TRANS64.TRYWAIT P1, [R0+URZ+0x2e860], R2 ;  /* 0x02e86002000075a7 */ /* 0x000e24000802017f */
[----:B0-----:R-:W-:Y:S05]  /*2de30*/  @!P1 BRA `(.L_x_8633) ;  /* 0x00000068001c9947 */ /* 0x001fea0003800000 */
.L_x_8837:
[----:B------:R-:W2:Y:S04]  /*2de40*/  LDL R16, [R1+0x18] ;  /* 0x0000180001107983 */ /* 0x000ea80000100800 */
[----:B------:R-:W0:Y:S04]  /*2de50*/  LDL R14, [R1+0x14] ;  /* 0x00001400010e7983 */ /* 0x000e280000100800 */
[----:B------:R-:W3:Y:S04]  /*2de60*/  LDL R12, [R1+0x38] ;  /* 0x00003800010c7983 */ /* 0x000ee80000100800 */
[----:B------:R-:W4:Y:S04]  /*2de70*/  LDL R13, [R1+0x10] ;  /* 0x00001000010d7983 */ /* 0x000f280000100800 */
[----:B------:R-:W5:Y:S01]  /*2de80*/  LDL R17, [R1+0x54] ;  /* 0x0000540001117983 */ /* 0x000f620000100800 */
[----:B------:R-:W-:Y:S05]  /*2de90*/  WARPSYNC.ALL ;  /* 0x0000000000007948 */ /* 0x000fea0003800000 */
[----:B--2---:R-:W-:-:S05]  /*2dea0*/  IMAD R3, R16, 0x7000, RZ ;  /* 0x0000700010037824 */ /* 0x004fca00078e02ff */
[----:B0-----:R-:W-:-:S05]  /*2deb0*/  LOP3.LUT R2, R3, R14, RZ, 0xfc, !PT ;  /* 0x0000000e03027212 */ /* 0x001fca00078efcff */
[----:B------:R-:W-:-:S05]  /*2dec0*/  IMAD.IADD R2, R18, 0x1, R2 ;  /* 0x0000000112027824 */ /* 0x000fca00078e0202 */
[----:B------:R3:W0:Y:S02]  /*2ded0*/  LDSM.16.MT88.4 R4, [R2+0xe400] ;  /* 0x00e400000204783b */ /* 0x0006240000004200 */
[----:B---3--:R-:W-:Y:S02]  /*2dee0*/  IADD3 R2, R18, R12, R3 ;  /* 0x0000000c12027210 */ /* 0x008fe40007ffe003 */
[----:B----4-:R-:W-:Y:S02]  /*2def0*/  LOP3.LUT R12, R3, R13, RZ, 0xfc, !PT ;  /* 0x0000000d030c7212 */ /* 0x010fe400078efcff */
        /* <DEDUP_REMOVED lines=112> */
[----:B------:R-:W-:-:S05]  /*2e600*/  LOP3.LUT R8, R8, R11, RZ, 0xfc, !PT ;  /* 0x0000000b08087212 */ /* 0x000fca00078efcff */
[----:B------:R-:W-:Y:S01]  /*2e610*/  IMAD.IADD R8, R19, 0x1, R8 ;  /* 0x0000000113087824 */ /* 0x000fe200078e0208 */
        /* <DEDUP_REMOVED lines=16> */
[----:B------:R-:W-:-:S04]  /*2e720*/  LOP3.LUT R4, R8, R14, RZ, 0xfc, !PT ;  /* 0x0000000e08047212 */ /* 0x000fc800078efcff */
[----:B------:R-:W-:-:S06]  /*2e730*/  IADD3 R4, R18, R4, RZ ;  /* 0x0000000412047210 */ /* 0x000fcc0007ffe0ff */
[----:B------:R-:W0:Y:S01]  /*2e740*/  LDSM.16.MT88.4 R4, [R4+0xe400] ;  /* 0x00e400000404783b */ /* 0x000e220000004200 */
[----:B------:R-:W-:Y:S02]  /*2e750*/  LOP3.LUT R8, R8, R15, RZ, 0xfc, !PT ;  /* 0x0000000f08087212 */ /* 0x000fe400078efcff */
[----:B--2---:R-:W-:-:S03]  /*2e760*/  IADD3 R3, R19, R17, R3 ;  /* 0x0000001113037210 */ /* 0x004fc60007ffe003 */
[----:B------:R-:W-:Y:S01]  /*2e770*/  IMAD.IADD R19, R19, 0x1, R8 ;  /* 0x0000000113137824 */ /* 0x000fe200078e0208 */
[C-C-:B0-----:R-:W-:Y:S02]  /*2e780*/  PRMT R8, R4.reuse, 0x6420, R5.reuse ;  /* 0x0000642004087816 */ /* 0x141fe40000000005 */
[----:B------:R-:W-:Y:S02]  /*2e790*/  PRMT R9, R4, 0x7531, R5 ;  /* 0x0000753104097816 */ /* 0x000fe40000000005 */
[C-C-:B------:R-:W-:Y:S02]  /*2e7a0*/  PRMT R10, R6.reuse, 0x6420, R7.reuse ;  /* 0x00006420060a7816 */ /* 0x140fe40000000007 */
[----:B------:R-:W-:Y:S02]  /*2e7b0*/  PRMT R11, R6, 0x7531, R7 ;  /* 0x00007531060b7816 */ /* 0x000fe40000000007 */
[----:B------:R-:W0:Y:S04]  /*2e7c0*/  LDSM.16.MT88.4 R4, [R2+0x14400] ;  /* 0x014400000204783b */ /* 0x000e280000004200 */
[----:B------:R0:W-:Y:S02]  /*2e7d0*/  STSM.16.M88.4 [R19], R8 ;  /* 0x0000000813007844 */ /* 0x0001e40000000200 */
        /* <DEDUP_REMOVED lines=13> */
.L_x_8634:
        /* <DEDUP_REMOVED lines=13> */
.L_x_8583:
        /* <DEDUP_REMOVED lines=14> */
.L_x_8635:
        /* <DEDUP_REMOVED lines=8> */
[----:B------:R-:W-:Y:S01]  /*2eae0*/  ULDC.64 UR6, c[0x0][0x208] ;  /* 0x0000820000067ab9 */ /* 0x000fe20000000a00 */
        /* <DEDUP_REMOVED lines=18> */
[----:B--2---:R-:W-:-:S02]  /*2ec10*/  @!P1 IMAD.MOV.U32 R4, RZ, RZ, R0 ;  /* 0x000000ffff049224 */ /* 0x004fc400078e0000 */
[----:B---3--:R-:W-:Y:S01]  /*2ec20*/  @!P1 IMAD.MOV.U32 R6, RZ, RZ, R2 ;  /* 0x000000ffff069224 */ /* 0x008fe200078e0002 */
[----:B------:R-:W-:-:S03]  /*2ec30*/  ISETP.NE.AND P1, PT, R16, RZ, PT ;  /* 0x000000ff1000720c */ /* 0x000fc60003f25270 */
[----:B------:R-:W-:-:S05]  /*2ec40*/  IMAD R0, R6, R4, RZ ;  /* 0x0000000406007224 */ /* 0x000fca00078e02ff */
        /* <DEDUP_REMOVED lines=16> */
.L_x_8847:
[----:B------:R-:W-:Y:S02]  /*2ed50*/  ULDC UR4, c[0x0][0xc38] ;  /* 0x00030e0000047ab9 */ /* 0x000fe40000000800 */
[----:B------:R-:W-:-:S04]  /*2ed60*/  IMAD.U32 R2, RZ, RZ, UR4 ;  /* 0x00000004ff027e24 */ /* 0x000fc8000f8e00ff */
[----:B-1----:R-:W-:-:S04]  /*2ed70*/  IMAD R7, R7, R2, RZ ;  /* 0x0000000207077224 */ /* 0x002fc800078e02ff */
[----:B------:R-:W-:Y:S02]  /*2ed80*/  IMAD.IADD R0, R8, 0x1, R7 ;  /* 0x0000000108007824 */ /* 0x000fe400078e0207 */
[----:B------:R-:W-:-:S03]  /*2ed90*/  IMAD.MOV.U32 R8, RZ, RZ, R3 ;  /* 0x000000ffff087224 */ /* 0x000fc600078e0003 */
[----:B------:R-:W-:-:S13]  /*2eda0*/  ISETP.GT.AND P6, PT, R0, R5, PT ;  /* 0x000000050000720c */ /* 0x000fda0003fc4270 */
[----:B------:R-:W-:Y:S05]  /*2edb0*/  @P6 BRA `(.L_x_8638) ;  /* 0x0000000000b46947 */ /* 0x000fea0003800000 */
.L_x_8641:
[----:B------:R-:W2:Y:S01]  /*2edc0*/  LDL.LU R2, [R1+0xc] ;  /* 0x00000c0001027983 */ /* 0x000ea20000300800 */
[----:B0-----:R-:W0:Y:S01]  /*2edd0*/  LDC R3, c[0x0][0xc3c] ;  /* 0x00030f00ff037b82 */ /* 0x001e220000000800 */
[----:B--2---:R-:W-:-:S05]  /*2ede0*/  VIADD R2, R2, 0x1f ;  /* 0x0000001f02027836 */ /* 0x004fca0000000000 */
[----:B0-----:R-:W-:-:S13]  /*2edf0*/  ISETP.GE.AND P6, PT, R2, R3, PT ;  /* 0x000000030200720c */ /* 0x001fda0003fc6270 */
[----:B------:R-:W-:Y:S05]  /*2ee00*/  @P6 BRA `(.L_x_8639) ;  /* 0x0000000800f86947 */ /* 0x000fea0003800000 */
[----:B------:R-:W0:Y:S01]  /*2ee10*/  S2R R4, SR_TID.X ;  /* 0x0000000000047919 */ /* 0x000e220000002100 */
[----:B------:R-:W-:Y:S01]  /*2ee20*/  ULDC.64 UR4, c[0x0][0x208] ;  /* 0x0000820000047ab9 */ /* 0x000fe20000000a00 */
        /* <DEDUP_REMOVED lines=31> */
.L_x_8855:
[----:B------:R-:W-:Y:S02]  /*2f020*/  ULDC UR4, c[0x0][0xc38] ;  /* 0x00030e0000047ab9 */ /* 0x000fe40000000800 */
[----:B------:R-:W-:-:S04]  /*2f030*/  IMAD.U32 R2, RZ, RZ, UR4 ;  /* 0x00000004ff027e24 */ /* 0x000fc8000f8e00ff */
[----:B-1----:R-:W-:-:S04]  /*2f040*/  IMAD R7, R7, R2, RZ ;  /* 0x0000000207077224 */ /* 0x002fc800078e02ff */
[----:B------:R-:W-:-:S05]  /*2f050*/  IMAD.IADD R0, R7, 0x1, R0 ;  /* 0x0000000107007824 */ /* 0x000fca00078e0200 */
[----:B------:R-:W-:-:S13]  /*2f060*/  ISETP.GT.AND P6, PT, R0, R5, PT ;  /* 0x000000050000720c */ /* 0x000fda0003fc4270 */
[----:B------:R-:W-:Y:S05]  /*2f070*/  @!P6 BRA `(.L_x_8641) ;  /* 0xfffffffc0050e947 */ /* 0x000fea000383ffff */
[----:B------:R-:W-:-:S07]  /*2f080*/  IMAD.MOV.U32 R8, RZ, RZ, R3 ;  /* 0x000000ffff087224 */ /* 0x000fce00078e0003 */
.L_x_8638:
        /* <DEDUP_REMOVED lines=12> */
.L_x_8860:
[----:B------:R-:W-:-:S13]  /*2f150*/  ISETP.NE.AND P0, PT, R3, RZ, PT ;  /* 0x000000ff0300720c */ /* 0x000fda0003f05270 */
[----:B------:R-:W-:Y:S05]  /*2f160*/  @!P0 BRA `(.L_x_8643) ;  /* 0x0000000000148947 */ /* 0x000fea0003800000 */
[----:B------:R-:W-:Y:S01]  /*2f170*/  UMOV UR4, 0xffffffff ;  /* 0xffffffff00047882 */ /* 0x000fe20000000000 */
[----:B0-----:R-:W-:Y:S02]  /*2f180*/  VIADD R0, R0, 0xffffffff ;  /* 0xffffffff00007836 */ /* 0x001fe40000000000 */
[----:B------:R-:W-:Y:S05]  /*2f190*/  BRA.DIV UR4, `(.L_x_8644) ;  /* 0x0000005e04fc7947 */ /* 0x000fea000b800000 */
[----:B------:R0:W2:Y:S02]  /*2f1a0*/  SHFL.IDX PT, R8, R8, R0, 0x1f ;  /* 0x00001f0008087589 */ /* 0x0000a400000e0000 */
.L_x_8863:
[----:B--2---:R-:W-:-:S07]  /*2f1b0*/  IMAD.MOV.U32 R9, RZ, RZ, R8 ;  /* 0x000000ffff097224 */ /* 0x004fce00078e0008 */
.L_x_8643:
[----:B------:R-:W-:Y:S01]  /*2f1c0*/  ISETP.NE.AND P0, PT, R6, 0x1, PT ;  /* 0x000000010600780c */ /* 0x000fe20003f05270 */
[----:B0-----:R-:W-:-:S05]  /*2f1d0*/  IMAD R0, R9, R2, R10 ;  /* 0x0000000209007224 */ /* 0x001fca00078e020a */
[----:B------:R0:W-:Y:S02]  /*2f1e0*/  STL [R1], R0 ;  /* 0x0000000001007387 */ /* 0x0001e40000100800 */
[----:B0-----:R-:W-:-:S05]  /*2f1f0*/  IADD3 R0, R5, -R0, RZ ;  /* 0x8000000005007210 */ /* 0x001fca0007ffe0ff */
[----:B------:R-:W-:Y:S05]  /*2f200*/  @!P0 BRA `(.L_x_8645) ;  /* 0x0000000000e88947 */ /* 0x000fea0003800000 */
[----:B------:R-:W-:Y:S02]  /*2f210*/  IABS R3, R4 ;  /* 0x0000000400037213 */ /* 0x000fe40000000000 */
[----:B------:R-:W-:Y:S02]  /*2f220*/  IABS R5, R0 ;  /* 0x0000000000057213 */ /* 0x000fe40000000000 */
[----:B------:R-:W0:Y:S08]  /*2f230*/  I2F.RP R8, R3 ;  /* 0x0000000300087306 */ /* 0x000e300000209400 */
[----:B0-----:R-:W0:Y:S02]  /*2f240*/  MUFU.RCP R8, R8 ;  /* 0x0000000800087308 */ /* 0x001e240000001000 */
[----:B0-----:R-:W-:-:S06]  /*2f250*/  VIADD R8, R8, 0xffffffe ;  /* 0x0ffffffe08087836 */ /* 0x001fcc0000000000 */
[----:B------:R0:W2:Y:S02]  /*2f260*/  F2I.FTZ.U32.TRUNC.NTZ R9, R8 ;  /* 0x0000000800097305 */ /* 0x0000a4000021f000 */
[----:B0-----:R-:W-:Y:S02]  /*2f270*/  IMAD.MOV.U32 R8, RZ, RZ, RZ ;  /* 0x000000ffff087224 */ /* 0x001fe400078e00ff */
[----:B--2---:R-:W-:-:S04]  /*2f280*/  IMAD.MOV R2, RZ, RZ, -R9 ;  /* 0x000000ffff027224 */ /* 0x004fc800078e0a09 */
[----:B------:R-:W-:-:S04]  /*2f290*/  IMAD R2, R2, R3, RZ ;  /* 0x0000000302027224 */ /* 0x000fc800078e02ff */
[----:B------:R-:W-:Y:S01]  /*2f2a0*/  IMAD.HI.U32 R8, R9, R2, R8 ;  /* 0x0000000209087227 */ /* 0x000fe200078e0008 */
[----:B------:R-:W-:-:S05]  /*2f2b0*/  IABS R2, R4 ;  /* 0x0000000400027213 */ /* 0x000fca0000000000 */
[----:B------:R-:W-:-:S04]  /*2f2c0*/  IMAD.MOV R2, RZ, RZ, -R2 ;  /* 0x000000ffff027224 */ /* 0x000fc800078e0a02 */
[----:B-1----:R-:W-:Y:S02]  /*2f2d0*/  IMAD.MOV.U32 R7, RZ, RZ, R2 ;  /* 0x000000ffff077224 */ /* 0x002fe400078e0002 */
[----:B------:R-:W-:-:S04]  /*2f2e0*/  IMAD.HI.U32 R2, R8, R5, RZ ;  /* 0x0000000508027227 */ /* 0x000fc800078e00ff */
        /* <DEDUP_REMOVED lines=21> */
[----:B------:R-:W-:Y:S02]  /*2f440*/  @!P2 IADD3 R2, -R2, RZ, RZ ;  /* 0x000000ff0202a210 */ /* 0x000fe40007ffe1ff */
        /* <DEDUP_REMOVED lines=22> */
.L_x_8645:
[----:B------:R-:W2:Y:S01]  /*2f5b0*/  LDL R3, [R1+0xc] ;  /* 0x00000c0001037983 */ /* 0x000ea20000100800 */
[----:B------:R-:W2:Y:S01]  /*2f5c0*/  LDC.64 R8, c[0x0][0xc90] ;  /* 0x00032400ff087b82 */ /* 0x000ea20000000a00 */
[----:B------:R-:W-:Y:S01]  /*2f5d0*/  ULDC.64 UR4, c[0x0][0x208] ;  /* 0x0000820000047ab9 */ /* 0x000fe20000000a00 */
[----:B--2---:R-:W-:-:S06]  /*2f5e0*/  IMAD.WIDE R8, R3, 0x4, R8 ;  /* 0x0000000403087825 */ /* 0x004fcc00078e0208 */
[----:B------:R-:W2:Y:S02]  /*2f5f0*/  LDG.E R8, desc[UR4][R8.64] ;  /* 0x0000000408087981 */ /* 0x000ea4000c1e1900 */
[----:B--2---:R-:W-:-:S05]  /*2f600*/  IMAD R10, R4, R8, RZ ;  /* 0x00000008040a7224 */ /* 0x004fca00078e02ff */
[----:B------:R-:W-:-:S04]  /*2f610*/  IABS R9, R10 ;  /* 0x0000000a00097213 */ /* 0x000fc80000000000 */
[----:B------:R-:W0:Y:S08]  /*2f620*/  I2F.RP R6, R9 ;  /* 0x0000000900067306 */ /* 0x000e300000209400 */
[----:B0-----:R-:W0:Y:S02]  /*2f630*/  MUFU.RCP R6, R6 ;  /* 0x0000000600067308 */ /* 0x001e240000001000 */
[----:B0-----:R-:W-:-:S06]  /*2f640*/  VIADD R6, R6, 0xffffffe ;  /* 0x0ffffffe06067836 */ /* 0x001fcc0000000000 */
[----:B-1----:R0:W1:Y:S02]  /*2f650*/  F2I.FTZ.U32.TRUNC.NTZ R7, R6 ;  /* 0x0000000600077305 */ /* 0x002064000021f000 */
[----:B0-----:R-:W-:Y:S01]  /*2f660*/  IMAD.MOV.U32 R6, RZ, RZ, RZ ;  /* 0x000000ffff067224 */ /* 0x001fe200078e00ff */
[----:B-1----:R-:W-:-:S05]  /*2f670*/  IADD3 R3, RZ, -R7, RZ ;  /* 0x80000007ff037210 */ /* 0x002fca0007ffe0ff */
        /* <DEDUP_REMOVED lines=32> */
[----:B------:R-:W-:-:S04]  /*2f880*/  IABS R0, R2 ;  /* 0x0000000200007213 */ /* 0x000fc80000000000 */
[----:B------:R-:W-:-:S05]  /*2f890*/  IADD3 R0, RZ, -R0, RZ ;  /* 0x80000000ff007210 */ /* 0x000fca0007ffe0ff */
        /* <DEDUP_REMOVED lines=17> */
.L_x_8646:
[----:B------:R-:W-:-:S05]  /*2f9b0*/  LOP3.LUT R0, RZ, R0, RZ, 0x33, !PT ;  /* 0x00000000ff007212 */ /* 0x000fca00078e33ff */
[----:B------:R-:W-:-:S05]  /*2f9c0*/  IMAD.IADD R0, R4, 0x1, R0 ;  /* 0x0000000104007824 */ /* 0x000fca00078e0200 */
[----:B------:R2:W-:Y:S01]  /*2f9d0*/  STL [R1+0x4], R0 ;  /* 0x0000040001007387 */ /* 0x0005e20000100800 */
[----:B------:R-:W-:Y:S05]  /*2f9e0*/  BRA `(.L_x_8647) ;  /* 0x0000000000287947 */ /* 0x000fea0003800000 */
.L_x_8639:
        /* <DEDUP_REMOVED lines=10> */
.L_x_8647:
        /* <DEDUP_REMOVED lines=10> */
[----:B---3--:R-:W-:Y:S02]  /*2fb30*/  MOV R7, R2 ;  /* 0x0000000200077202 */ /* 0x008fe40000000f00 */
[----:B------:R-:W-:Y:S01]  /*2fb40*/  @!P0 MOV R2, 0x400 ;  /* 0x0000040000028802 */ /* 0x000fe20000000f00 */
[----:B----4-:R-:W-:-:S03]  /*2fb50*/  IMAD.MOV.U32 R6, RZ, RZ, R3 ;  /* 0x000000ffff067224 */ /* 0x010fc600078e0003 */
[----:B0-----:R-:W-:-:S05]  /*2fb60*/  @!P0 LEA R18, R0, R2, 0x18 ;  /* 0x0000000200128211 */ /* 0x001fca00078ec0ff */
[----:B-----5:R1:W-:Y:S01]  /*2fb70*/  @!P0 STS.128 [R18+0x2e8d0], R4 ;  /* 0x02e8d00412008388 */ /* 0x0203e20000000c00 */
[----:B------:R-:W-:Y:S06]  /*2fb80*/  BAR.ARV 0x5, 0x180 ;  /* 0x0146000000007b1d */ /* 0x000fec0000002000 */
.L_x_8636:
[----:B------:R-:W2:Y:S01]  /*2fb90*/  LDL R0, [R1+0xc] ;  /* 0x00000c0001007983 */ /* 0x000ea20000100800 */
[----:B------:R-:W-:Y:S02]  /*2fba0*/  ULDC UR4, c[0x0][0xc3c] ;  /* 0x00030f0000047ab9 */ /* 0x000fe40000000800 */
[----:B--2---:R-:W-:-:S13]  /*2fbb0*/  ISETP.GE.AND P0, PT, R0, UR4, PT ;  /* 0x0000000400007c0c */ /* 0x004fda000bf06270 */
[----:B------:R-:W-:Y:S05]  /*2fbc0*/  @!P0 BRA `(.L_x_8648) ;  /* 0xffffff9400948947 */ /* 0x000fea000383ffff */
[----:B------:R-:W-:Y:S05]  /*2fbd0*/  BSYNC B7 ;  /* 0x0000000000077941 */ /* 0x000fea0003800000 */
.L_x_8542:
        /* <DEDUP_REMOVED lines=12> */
.L_x_8864:
[----:B------:R-:W-:Y:S05]  /*2fca0*/  BSYNC B0 ;  /* 0x0000000000007941 */ /* 0x000fea0003800000 */
.L_x_8649:
[----:B------:R-:W-:-:S03]  /*2fcb0*/  UMOV UR4, 0xffffffff ;  /* 0xffffffff00047882 */ /* 0x000fc60000000000 */
[----:B------:R-:W-:Y:S05]  /*2fcc0*/  BRA.DIV UR4, `(.L_x_8651) ;  /* 0x0000005604707947 */ /* 0x000fea000b800000 */
[----:B------:R-:W1:Y:S02]  /*2fcd0*/  S2R R2, SR_TID.X ;  /* 0x0000000000027919 */ /* 0x000e640000002100 */
[----:B-1----:R-:W-:-:S04]  /*2fce0*/  SHF.R.U32.HI R2, RZ, 0x5, R2 ;  /* 0x00000005ff027819 */ /* 0x002fc80000011602 */
[----:B------:R-:W-:-:S05]  /*2fcf0*/  LOP3.LUT R2, R2, 0x3, RZ, 0xc0, !PT ;  /* 0x0000000302027812 */ /* 0x000fca00078ec0ff */
[----:B------:R1:W2:Y:S02]  /*2fd00*/  SHFL.IDX PT, R14, R2, RZ, 0x1f ;  /* 0x00001fff020e7589 */ /* 0x0002a400000e0000 */
.L_x_8867:
[----:B--2---:R-:W-:-:S13]  /*2fd10*/  ISETP.NE.AND P0, PT, R14, RZ, PT ;  /* 0x000000ff0e00720c */ /* 0x004fda0003f05270 */
[----:B------:R-:W-:Y:S05]  /*2fd20*/  @P0 BRA `(.L_x_8333) ;  /* 0x0000000000b80947 */ /* 0x000fea0003800000 */
[----:B------:R-:W-:-:S03]  /*2fd30*/  UMOV UR4, 0xffffffff ;  /* 0xffffffff00047882 */ /* 0x000fc60000000000 */
[----:B------:R-:W-:Y:S05]  /*2fd40*/  BRA.DIV UR4, `(.L_x_8652) ;  /* 0x0000005604847947 */ /* 0x000fea000b800000 */
[----:B------:R-:W-:-:S13]  /*2fd50*/  ELECT P6, URZ, PT ;  /* 0x00000000003f782f */ /* 0x000fda00038c0000 */
.L_x_8870:
        /* <DEDUP_REMOVED lines=8> */
.L_x_8653:
        /* <DEDUP_REMOVED lines=14> */
.L_x_8871:
[----:B------:R-:W1:Y:S02]  /*2fec0*/  SYNCS.PHASECHK.TRANS64.TRYWAIT P1, [R7+URZ], R2 ;  /* 0x00000002070075a7 */ /* 0x000e64000802017f */
[----:B-1----:R-:W-:Y:S05]  /*2fed0*/  @!P1 BRA `(.L_x_8655) ;  /* 0x0000005400549947 */ /* 0x002fea0003800000 */
.L_x_8872:
[----:B------:R-:W-:Y:S05]  /*2fee0*/  @!P0 BRA `(.L_x_8656) ;  /* 0x0000000000048947 */ /* 0x000fea0003800000 */
[----:B------:R-:W-:Y:S01]  /*2fef0*/  BPT.TRAP 0x1 ;  /* 0x000000040000795c */ /* 0x000fe20000300000 */
.L_x_8656:
[----:B------:R-:W2:Y:S02]  /*2ff00*/  LDL.LU R4, [R1+0x18] ;  /* 0x0000180001047983 */ /* 0x000ea40000300800 */
[----:B--2---:R-:W-:-:S04]  /*2ff10*/  IMAD R4, R4, 0x8, R0 ;  /* 0x0000000804047824 */ /* 0x004fc800078e0200 */
[----:B------:R-:W2:Y:S02]  /*2ff20*/  SYNCS.PHASECHK.TRANS64.TRYWAIT P1, [R4+URZ+0x2e860], R5 ;  /* 0x02e86005040075a7 */ /* 0x000ea4000802017f */
[----:B--2---:R-:W-:Y:S05]  /*2ff30*/  @!P1 BRA `(.L_x_8657) ;  /* 0x0000005400509947 */ /* 0x004fea0003800000 */
.L_x_8873:
[----:B------:R-:W-:Y:S05]  /*2ff40*/  @!P0 BRA `(.L_x_8658) ;  /* 0x0000000000048947 */ /* 0x000fea0003800000 */
[----:B------:R-:W-:Y:S01]  /*2ff50*/  BPT.TRAP 0x1 ;  /* 0x000000040000795c */ /* 0x000fe20000300000 */
.L_x_8658:
[----:B------:R-:W-:-:S04]  /*2ff60*/  IMAD R3, R3, 0x8, R0 ;  /* 0x0000000803037824 */ /* 0x000fc800078e0200 */
[----:B------:R-:W3:Y:S02]  /*2ff70*/  SYNCS.PHASECHK.TRANS64.TRYWAIT P1, [R3+URZ+0x2e860], R2 ;  /* 0x02e86002030075a7 */ /* 0x000ee4000802017f */
[----:B---3--:R-:W-:Y:S05]  /*2ff80*/  @!P1 BRA `(.L_x_8659) ;  /* 0x0000005400509947 */ /* 0x008fea0003800000 */
.L_x_8874:
[----:B------:R-:W-:Y:S05]  /*2ff90*/  @!P0 BRA `(.L_x_8660) ;  /* 0x0000000000048947 */ /* 0x000fea0003800000 */
[----:B------:R-:W-:Y:S01]  /*2ffa0*/  BPT.TRAP 0x1 ;  /* 0x000000040000795c */ /* 0x000fe20000300000 */
.L_x_8660:
[----:B------:R-:W4:Y:S02]  /*2ffb0*/  SYNCS.PHASECHK.TRANS64.TRYWAIT P0, [R4+URZ+0x2e880], R5 ;  /* 0x02e88005040075a7 */ /* 0x000f24000800017f */
[----:B----4-:R-:W-:Y:S05]  /*2ffc0*/  @!P0 BRA `(.L_x_8661) ;  /* 0x0000005400548947 */ /* 0x010fea0003800000 */
.L_x_8662:
[----:B------:R0:W0:Y:S02]  /*2ffd0*/  SYNCS.PHASECHK.TRANS64.TRYWAIT P0, [R3+URZ+0x2e880], R2 ;  /* 0x02e88002030075a7 */ /* 0x000024000800017f */
[----:B0-----:R-:W-:Y:S05]  /*2ffe0*/  @!P0 NANOSLEEP.SYNCS 0x989680 ;  /* 0x009896800000895d */ /* 0x001fea0003900000 */
[----:B------:R-:W0:Y:S02]  /*2fff0*/  @!P0 SYNCS.PHASECHK.TRANS64 P0, [R3+URZ+0x2e880], R2 ;  /* 0x02e88002030085a7 */ /* 0x000e24000800007f */
[----:B0-----:R-:W-:Y:S05]  /*30000*/  @!P0 BRA `(.L_x_8662) ;  /* 0xfffffffc00f08947 */ /* 0x001fea000383ffff */
.L_x_8333:
[----:B------:R-:W-:Y:S05]  /*30010*/  BSYNC B8 ;  /* 0x0000000000087941 */ /* 0x000fea0003800000 */
.L_x_8330:
[----:B------:R-:W-:Y:S05]  /*30020*/  EXIT ;  /* 0x000000000000794d */ /* 0x000fea0003800000 */
.L_x_8357:
[----:B0-----:R0:W1:Y:S02]  /*30030*/  SYNCS.PHASECHK.TRANS64.TRYWAIT P6, [R108+URZ+0x2e890], R129 ;  /* 0x02e890816c0075a7 */ /* 0x00106400080c017f */
[----:B-1----:R-:W-:Y:S05]  /*30040*/  @!P6 NANOSLEEP.SYNCS 0x989680 ;  /* 0x009896800000e95d */ /* 0x002fea0003900000 */
[----:B------:R-:W1:Y:S02]  /*30050*/  @!P6 SYNCS.PHASECHK.TRANS64 P6, [R108+URZ+0x2e890], R129 ;  /* 0x02e890816c00e5a7 */ /* 0x000e6400080c007f */
[----:B-1----:R-:W-:Y:S05]  /*30060*/  @!P6 BRA `(.L_x_8357) ;  /* 0xfffffffc00f0e947 */ /* 0x002fea000383ffff */
[----:B------:R-:W-:Y:S05]  /*30070*/  BRA `(.L_x_8663) ;  /* 0xfffffd3400807947 */ /* 0x000fea000383ffff */
.L_x_8391:
[----:B0-----:R0:W1:Y:S02]  /*30080*/  SYNCS.PHASECHK.TRANS64.TRYWAIT P3, [R108+URZ+0x2e890], R129 ;  /* 0x02e890816c0075a7 */ /* 0x001064000806017f */
[----:B-1----:R-:W-:Y:S05]  /*30090*/  @!P3 NANOSLEEP.SYNCS 0x989680 ;  /* 0x009896800000b95d */ /* 0x002fea0003900000 */
[----:B------:R-:W1:Y:S02]  /*300a0*/  @!P3 SYNCS.PHASECHK.TRANS64 P3, [R108+URZ+0x2e890], R129 ;  /* 0x02e890816c00b5a7 */ /* 0x000e64000806007f */
[----:B-1----:R-:W-:Y:S05]  /*300b0*/  @!P3 BRA `(.L_x_8391) ;  /* 0xfffffffc00f0b947 */ /* 0x002fea000383ffff */
[----:B------:R-:W-:Y:S05]  /*300c0*/  BRA `(.L_x_8664) ;  /* 0xfffffd7800a47947 */ /* 0x000fea000383ffff */
.L_x_8408:
[----:B0-----:R0:W1:Y:S02]  /*300d0*/  SYNCS.PHASECHK.TRANS64.TRYWAIT P2, [R108+URZ+0x2e890], R129 ;  /* 0x02e890816c0075a7 */ /* 0x001064000804017f */
[----:B-1----:R-:W-:Y:S05]  /*300e0*/  @!P2 NANOSLEEP.SYNCS 0x989680 ;  /* 0x009896800000a95d */ /* 0x002fea0003900000 */
[----:B------:R-:W1:Y:S02]  /*300f0*/  @!P2 SYNCS.PHASECHK.TRANS64 P2, [R108+URZ+0x2e890], R129 ;  /* 0x02e890816c00a5a7 */ /* 0x000e64000804007f */
[----:B-1----:R-:W-:Y:S05]  /*30100*/  @!P2 BRA `(.L_x_8408) ;  /* 0xfffffffc00f0a947 */ /* 0x002fea000383ffff */
[----:B------:R-:W-:Y:S05]  /*30110*/  BRA `(.L_x_8665) ;  /* 0xfffffdbc00547947 */ /* 0x000fea000383ffff */
.L_x_8418:
[----:B--2---:R2:W3:Y:S02]  /*30120*/  SYNCS.PHASECHK.TRANS64.TRYWAIT P3, [R108+URZ+0x2e8b0], R129 ;  /* 0x02e8b0816c0075a7 */ /* 0x0044e4000806017f */
[----:B---3--:R-:W-:Y:S05]  /*30130*/  @!P3 NANOSLEEP.SYNCS 0x989680 ;  /* 0x009896800000b95d */ /* 0x008fea0003900000 */
[----:B------:R-:W3:Y:S02]  /*30140*/  @!P3 SYNCS.PHASECHK.TRANS64 P3, [R108+URZ+0x2e8b0], R129 ;  /* 0x02e8b0816c00b5a7 */ /* 0x000ee4000806007f */
[----:B---3--:R-:W-:Y:S05]  /*30150*/  @!P3 BRA `(.L_x_8418) ;  /* 0xfffffffc00f0b947 */ /* 0x008fea000383ffff */
[----:B------:R-:W-:Y:S05]  /*30160*/  BRA `(.L_x_8666) ;  /* 0xfffffdc400447947 */ /* 0x000fea000383ffff */
.L_x_8432:
[----:B------:R-:W1:Y:S01]  /*30170*/  S2R R4, SR_TID.X ;  /* 0x0000000000047919 */ /* 0x000e620000002100 */
[----:B------:R-:W-:Y:S01]  /*30180*/  BSSY B0, `(.L_x_8667) ;  /* 0x000000c000007945 */ /* 0x000fe20003800000 */
[----:B------:R-:W-:Y:S01]  /*30190*/  MOV R12, RZ ;  /* 0x000000ff000c7202 */ /* 0x000fe20000000f00 */
[----:B------:R-:W-:Y:S02]  /*301a0*/  IMAD.MOV.U32 R11, RZ, RZ, 0x1f ;  /* 0x0000001fff0b7424 */ /* 0x000fe400078e00ff */
[----:B------:R-:W-:Y:S02]  /*301b0*/  IMAD.MOV.U32 R15, RZ, RZ, -0x1 ;  /* 0xffffffffff0f7424 */ /* 0x000fe400078e00ff */
[----:B-1----:R-:W-:-:S05]  /*301c0*/  VIADD R5, R4, 0xffffff80 ;  /* 0xffffff8004057836 */ /* 0x002fca0000000000 */
[----:B------:R-:W-:-:S04]  /*301d0*/  SHF.R.S32.HI R4, RZ, 0x1f, R5 ;  /* 0x0000001fff047819 */ /* 0x000fc80000011405 */
[----:B------:R-:W-:-:S04]  /*301e0*/  LEA.HI R4, R4, R5, RZ, 0x7 ;  /* 0x0000000504047211 */ /* 0x000fc800078f38ff */
[----:B------:R-:W-:-:S05]  /*301f0*/  SHF.R.S32.HI R4, RZ, 0x7, R4 ;  /* 0x00000007ff047819 */ /* 0x000fca0000011404 */
[----:B------:R-:W-:-:S07]  /*30200*/  IMAD.MOV.U32 R13, RZ, RZ, R4 ;  /* 0x000000ffff0d7224 */ /* 0x000fce00078e0004 */
[----:B0----5:R-:W-:Y:S05]  /*30210*/  WARPSYNC.COLLECTIVE R15, `(.L_x_8668) ;  /* 0x000000000f087348 */ /* 0x021fea0003c00000 */
[----:B0-----:R0:W1:Y:S02]  /*30220*/  SHFL.IDX P6, R14, R13, R12, R11 ;  /* 0x0000000c0d0e7389 */ /* 0x00106400000c000b */
[----:B01---5:R-:W-:Y:S01]  /*30230*/  ENDCOLLECTIVE ;  /* 0x000000000000791b */ /* 0x023fe20003800000 */
.L_x_8668:
[----:B------:R-:W-:Y:S05]  /*30240*/  BSYNC B0 ;  /* 0x0000000000007941 */ /* 0x000fea0003800000 */
.L_x_8667:
[----:B------:R2:W-:Y:S01]  /*30250*/  STL [R1+0x44], R14 ;  /* 0x0000440e01007387 */ /* 0x0005e20000100800 */
[----:B------:R-:W-:Y:S05]  /*30260*/  BRA `(.L_x_8669) ;  /* 0xfffffdd000fc7947 */ /* 0x000fea000383ffff */
.L_x_8444:
        /* <DEDUP_REMOVED lines=8> */
.L_x_8671:
[----:B------:R-:W-:Y:S05]  /*302f0*/  BSYNC B1 ;  /* 0x0000000000017941 */ /* 0x000fea0003800000 */
.L_x_8670:
        /* <DEDUP_REMOVED lines=8> */
.L_x_8672:
[----:B------:R-:W-:Y:S01]  /*30380*/  IMAD.MOV.U32 R13, RZ, RZ, R8 ;  /* 0x000000ffff0d7224 */ /* 0x000fe200078e0008 */
[----:B------:R-:W-:-:S07]  /*30390*/  MOV R5, R14 ;  /* 0x0000000e00057202 */ /* 0x000fce0000000f00 */
[----:B------:R-:W-:Y:S05]  /*303a0*/  WARPSYNC.COLLECTIVE R15, `(.L_x_8673) ;  /* 0x000000000f087348 */ /* 0x000fea0003c00000 */
[----:B------:R0:W1:Y:S02]  /*303b0*/  SHFL.IDX P6, R14, R13, R12, R11 ;  /* 0x0000000c0d0e7389 */ /* 0x00006400000c000b */
[----:B01----:R-:W-:Y:S01]  /*303c0*/  ENDCOLLECTIVE ;  /* 0x000000000000791b */ /* 0x003fe20003800000 */
.L_x_8673:
[----:B------:R-:W-:Y:S02]  /*303d0*/  IMAD.MOV.U32 R13, RZ, RZ, R6 ;  /* 0x000000ffff0d7224 */ /* 0x000fe400078e0006 */
[----:B------:R-:W-:-:S07]  /*303e0*/  IMAD.MOV.U32 R7, RZ, RZ, R14 ;  /* 0x000000ffff077224 */ /* 0x000fce00078e000e */
[----:B------:R-:W-:Y:S05]  /*303f0*/  WARPSYNC.COLLECTIVE R15, `(.L_x_8674) ;  /* 0x000000000f087348 */ /* 0x000fea0003c00000 */
[----:B------:R0:W1:Y:S02]  /*30400*/  SHFL.IDX P6, R14, R13, R12, R11 ;  /* 0x0000000c0d0e7389 */ /* 0x00006400000c000b */
[----:B01----:R-:W-:Y:S01]  /*30410*/  ENDCOLLECTIVE ;  /* 0x000000000000791b */ /* 0x003fe20003800000 */
.L_x_8674:
[----:B------:R-:W-:Y:S05]  /*30420*/  BRA `(.L_x_8675) ;  /* 0xfffffddc00147947 */ /* 0x000fea000383ffff */
.L_x_8447:
        /* <DEDUP_REMOVED lines=8> */
.L_x_8677:
[----:B------:R-:W-:Y:S05]  /*304b0*/  BSYNC B1 ;  /* 0x0000000000017941 */ /* 0x000fea0003800000 */
.L_x_8676:
        /* <DEDUP_REMOVED lines=8> */
.L_x_8678:
[----:B------:R-:W-:Y:S02]  /*30540*/  IMAD.MOV.U32 R13, RZ, RZ, R8 ;  /* 0x000000ffff0d7224 */ /* 0x000fe400078e0008 */
[----:B------:R-:W-:-:S07]  /*30550*/  IMAD.MOV.U32 R5, RZ, RZ, R14 ;  /* 0x000000ffff057224 */ /* 0x000fce00078e000e */
[----:B------:R-:W-:Y:S05]  /*30560*/  WARPSYNC.COLLECTIVE R15, `(.L_x_8679) ;  /* 0x000000000f087348 */ /* 0x000fea0003c00000 */
[----:B------:R0:W1:Y:S02]  /*30570*/  SHFL.IDX P6, R14, R13, R12, R11 ;  /* 0x0000000c0d0e7389 */ /* 0x00006400000c000b */
[----:B01----:R-:W-:Y:S01]  /*30580*/  ENDCOLLECTIVE ;  /* 0x000000000000791b */ /* 0x003fe20003800000 */
.L_x_8679:
[----:B------:R-:W-:Y:S02]  /*30590*/  IMAD.MOV.U32 R13, RZ, RZ, R6 ;  /* 0x000000ffff0d7224 */ /* 0x000fe400078e0006 */
[----:B------:R-:W-:-:S07]  /*305a0*/  IMAD.MOV.U32 R7, RZ, RZ, R14 ;  /* 0x000000ffff077224 */ /* 0x000fce00078e000e */
[----:B------:R-:W-:Y:S05]  /*305b0*/  WARPSYNC.COLLECTIVE R15, `(.L_x_8680) ;  /* 0x000000000f087348 */ /* 0x000fea0003c00000 */
[----:B------:R0:W1:Y:S02]  /*305c0*/  SHFL.IDX P6, R14, R13, R12, R11 ;  /* 0x0000000c0d0e7389 */ /* 0x00006400000c000b */
[----:B01----:R-:W-:Y:S01]  /*305d0*/  ENDCOLLECTIVE ;  /* 0x000000000000791b */ /* 0x003fe20003800000 */
.L_x_8680:
[----:B------:R-:W-:Y:S05]  /*305e0*/  BRA `(.L_x_8681) ;  /* 0xfffffddc00387947 */ /* 0x000fea000383ffff */
.L_x_8451:
[----:B0-----:R0:W1:Y:S02]  /*305f0*/  SYNCS.PHASECHK.TRANS64.TRYWAIT P0, [R16+URZ+0x2e800], R5 ;  /* 0x02e80005100075a7 */ /* 0x001064000800017f */
[----:B-1----:R-:W-:Y:S05]  /*30600*/  @!P0 NANOSLEEP.SYNCS 0x989680 ;  /* 0x009896800000895d */ /* 0x002fea0003900000 */
[----:B------:R-:W1:Y:S02]  /*30610*/  @!P0 SYNCS.PHASECHK.TRANS64 P0, [R16+URZ+0x2e800], R5 ;  /* 0x02e80005100085a7 */ /* 0x000e64000800007f */
[----:B-1----:R-:W-:Y:S05]  /*30620*/  @!P0 BRA `(.L_x_8451) ;  /* 0xfffffffc00f08947 */ /* 0x002fea000383ffff */
[----:B------:R-:W-:Y:S05]  /*30630*/  BRA `(.L_x_8682) ;  /* 0xfffffde000007947 */ /* 0x000fea000383ffff */
.L_x_8459:
        /* <DEDUP_REMOVED lines=9> */
.L_x_8684:
[----:B------:R-:W-:Y:S05]  /*306d0*/  BSYNC B1 ;  /* 0x0000000000017941 */ /* 0x000fea0003800000 */
.L_x_8683:
[----:B------:R0:W5:Y:S01]  /*306e0*/  LDL R10, [R1+0x40] ;  /* 0x00004000010a7983 */ /* 0x0001620000100800 */
[----:B------:R-:W-:Y:S01]  /*306f0*/  IMAD.MOV.U32 R13, RZ, RZ, R35 ;  /* 0x000000ffff0d7224 */ /* 0x000fe200078e0023 */
[----:B------:R-:W-:Y:S01]  /*30700*/  MOV R11, 0x1c1f ;  /* 0x00001c1f000b7802 */ /* 0x000fe20000000f00 */
[----:B------:R-:W-:Y:S01]  /*30710*/  IMAD.MOV.U32 R12, RZ, RZ, RZ ;  /* 0x000000ffff0c7224 */ /* 0x000fe200078e00ff */
[----:B------:R-:W-:Y:S01]  /*30720*/  ISETP.GE.AND P0, PT, R18, R39, PT ;  /* 0x000000271200720c */ /* 0x000fe20003f06270 */
[----:B------:R-:W-:Y:S02]  /*30730*/  IMAD.MOV.U32 R15, RZ, RZ, -0x1 ;  /* 0xffffffffff0f7424 */ /* 0x000fe400078e00ff */
[----:B------:R-:W-:-:S10]  /*30740*/  IMAD.MOV.U32 R3, RZ, RZ, R14 ;  /* 0x000000ffff037224 */ /* 0x000fd400078e000e */
[----:B0----5:R-:W-:Y:S05]  /*30750*/  WARPSYNC.COLLECTIVE R15, `(.L_x_8685) ;  /* 0x000000000f087348 */ /* 0x021fea0003c00000 */
[----:B------:R1:W2:Y:S02]  /*30760*/  SHFL.IDX P6, R14, R13, R12, R11 ;  /* 0x0000000c0d0e7389 */ /* 0x0002a400000c000b */
[----:B012--5:R-:W-:Y:S01]  /*30770*/  ENDCOLLECTIVE ;  /* 0x000000000000791b */ /* 0x027fe20003800000 */
.L_x_8685:
[----:B------:R-:W-:Y:S02]  /*30780*/  IMAD.MOV.U32 R13, RZ, RZ, R37 ;  /* 0x000000ffff0d7224 */ /* 0x000fe400078e0025 */
[----:B------:R-:W-:-:S07]  /*30790*/  IMAD.MOV.U32 R5, RZ, RZ, R14 ;  /* 0x000000ffff057224 */ /* 0x000fce00078e000e */
[----:B------:R-:W-:Y:S05]  /*307a0*/  WARPSYNC.COLLECTIVE R15, `(.L_x_8686) ;  /* 0x000000000f087348 */ /* 0x000fea0003c00000 */
[----:B------:R0:W1:Y:S02]  /*307b0*/  SHFL.IDX P6, R14, R13, R12, R11 ;  /* 0x0000000c0d0e7389 */ /* 0x00006400000c000b */
[----:B01----:R-:W-:Y:S01]  /*307c0*/  ENDCOLLECTIVE ;  /* 0x000000000000791b */ /* 0x003fe20003800000 */
.L_x_8686:
[----:B------:R-:W-:Y:S02]  /*307d0*/  IMAD.MOV.U32 R13, RZ, RZ, R9 ;  /* 0x000000ffff0d7224 */ /* 0x000fe400078e0009 */
[----:B------:R-:W-:-:S07]  /*307e0*/  IMAD.MOV.U32 R7, RZ, RZ, R14 ;  /* 0x000000ffff077224 */ /* 0x000fce00078e000e */
[----:B------:R-:W-:Y:S05]  /*307f0*/  WARPSYNC.COLLECTIVE R15, `(.L_x_8687) ;  /* 0x000000000f087348 */ /* 0x000fea0003c00000 */
[----:B------:R0:W1:Y:S02]  /*30800*/  SHFL.IDX P6, R14, R13, R12, R11 ;  /* 0x0000000c0d0e7389 */ /* 0x00006400000c000b */
[----:B01----:R-:W-:Y:S01]  /*30810*/  ENDCOLLECTIVE ;  /* 0x000000000000791b */ /* 0x003fe20003800000 */
.L_x_8687:
[----:B------:R-:W-:Y:S01]  /*30820*/  ULDC.64 UR4, c[0x0][0x208] ;  /* 0x0000820000047ab9 */ /* 0x000fe20000000a00 */
[----:B------:R-:W-:-:S05]  /*30830*/  IMAD R34, R10, R34, RZ ;  /* 0x000000220a227224 */ /* 0x000fca00078e02ff */
[----:B------:R-:W-:-:S13]  /*30840*/  ISETP.GE.OR P1, PT, R41, R34, P0 ;  /* 0x000000222900720c */ /* 0x000fda0000726670 */
[C---:B------:R-:W-:Y:S02]  /*30850*/  @!P1 IADD3 R0, P2, R18.reuse, R5, RZ ;  /* 0x0000000512009210 */ /* 0x040fe40007f5e0ff */
[----:B------:R-:W-:-:S03]  /*30860*/  @!P1 IADD3 R14, P3, R18, R14, RZ ;  /* 0x0000000e120e9210 */ /* 0x000fc60007f7e0ff */
[--C-:B------:R-:W-:Y:S02]  /*30870*/  @!P1 IMAD.X R5, R3, 0x1, R19.reuse, P2 ;  /* 0x0000000103059824 */ /* 0x100fe400010e0613 */
[----:B------:R-:W-:Y:S02]  /*30880*/  @!P1 IMAD.X R3, R7, 0x1, R19, P3 ;  /* 0x0000000107039824 */ /* 0x000fe400018e0613 */
[----:B------:R-:W-:Y:S02]  /*30890*/  @!P1 IMAD.MOV.U32 R4, RZ, RZ, R0 ;  /* 0x000000ffff049224 */ /* 0x000fe400078e0000 */
[----:B------:R-:W-:Y:S02]  /*308a0*/  @!P1 IMAD.MOV.U32 R24, RZ, RZ, R14 ;  /* 0x000000ffff189224 */ /* 0x000fe400078e000e */
[----:B------:R-:W-:Y:S02]  /*308b0*/  @!P1 IMAD.MOV.U32 R25, RZ, RZ, R3 ;  /* 0x000000ffff199224 */ /* 0x000fe400078e0003 */
[----:B------:R-:W5:Y:S04]  /*308c0*/  @!P1 LD.E.128 R4, desc[UR4][R4.64] ;  /* 0x0000000404049980 */ /* 0x000f68000c101d00 */
[----:B------:R-:W5:Y:S01]  /*308d0*/  @!P1 LD.E.128 R24, desc[UR4][R24.64] ;  /* 0x0000000418189980 */ /* 0x000f62000c101d00 */
[----:B------:R-:W-:Y:S01]  /*308e0*/  IMAD.MOV.U32 R13, RZ, RZ, R8 ;  /* 0x000000ffff0d7224 */ /* 0x000fe200078e0008 */
[----:B------:R-:W-:-:S02]  /*308f0*/  MOV R12, 0x1 ;  /* 0x00000001000c7802 */ /* 0x000fc40000000f00 */
[----:B------:R-:W-:Y:S02]  /*30900*/  CS2R R32, SRZ ;  /* 0x0000000000207805 */ /* 0x000fe4000001ff00 */
[----:B------:R-:W-:Y:S02]  /*30910*/  CS2R R30, SRZ ;  /* 0x00000000001e7805 */ /* 0x000fe4000001ff00 */
[----:B------:R-:W-:Y:S02]  /*30920*/  CS2R R28, SRZ ;  /* 0x00000000001c7805 */ /* 0x000fe4000001ff00 */
[----:B------:R-:W-:-:S07]  /*30930*/  CS2R R20, SRZ ;  /* 0x0000000000147805 */ /* 0x000fce000001ff00 */
[----:B-----5:R-:W-:Y:S05]  /*30940*/  WARPSYNC.COLLECTIVE R15, `(.L_x_8688) ;  /* 0x000000000f087348 */ /* 0x020fea0003c00000 */
[----:B------:R0:W1:Y:S02]  /*30950*/  SHFL.IDX P6, R14, R13, R12, R11 ;  /* 0x0000000c0d0e7389 */ /* 0x00006400000c000b */
[----:B01---5:R-:W-:Y:S01]  /*30960*/  ENDCOLLECTIVE ;  /* 0x000000000000791b */ /* 0x023fe20003800000 */
.L_x_8688:
[----:B------:R-:W-:Y:S02]  /*30970*/  IMAD.MOV.U32 R13, RZ, RZ, R35 ;  /* 0x000000ffff0d7224 */ /* 0x000fe400078e0023 */
[----:B------:R-:W-:-:S07]  /*30980*/  IMAD.MOV.U32 R3, RZ, RZ, R14 ;  /* 0x000000ffff037224 */ /* 0x000fce00078e000e */
[----:B------:R-:W-:Y:S05]  /*30990*/  WARPSYNC.COLLECTIVE R15, `(.L_x_8689) ;  /* 0x000000000f087348 */ /* 0x000fea0003c00000 */
[----:B------:R0:W1:Y:S02]  /*309a0*/  SHFL.IDX P6, R14, R13, R12, R11 ;  /* 0x0000000c0d0e7389 */ /* 0x00006400000c000b */
[----:B01----:R-:W-:Y:S01]  /*309b0*/  ENDCOLLECTIVE ;  /* 0x000000000000791b */ /* 0x003fe20003800000 */
.L_x_8689:
[----:B------:R-:W-:Y:S02]  /*309c0*/  IMAD.MOV.U32 R13, RZ, RZ, R37 ;  /* 0x000000ffff0d7224 */ /* 0x000fe400078e0025 */
[----:B------:R-:W-:-:S07]  /*309d0*/  IMAD.MOV.U32 R35, RZ, RZ, R14 ;  /* 0x000000ffff237224 */ /* 0x000fce00078e000e */
[----:B------:R-:W-:Y:S05]  /*309e0*/  WARPSYNC.COLLECTIVE R15, `(.L_x_8690) ;  /* 0x000000000f087348 */ /* 0x000fea0003c00000 */
[----:B------:R0:W1:Y:S02]  /*309f0*/  SHFL.IDX P6, R14, R13, R12, R11 ;  /* 0x0000000c0d0e7389 */ /* 0x00006400000c000b */
[----:B01----:R-:W-:Y:S01]  /*30a00*/  ENDCOLLECTIVE ;  /* 0x000000000000791b */ /* 0x003fe20003800000 */
.L_x_8690:
[----:B------:R-:W-:Y:S02]  /*30a10*/  IMAD.MOV.U32 R13, RZ, RZ, R9 ;  /* 0x000000ffff0d7224 */ /* 0x000fe400078e0009 */
[----:B------:R-:W-:-:S07]  /*30a20*/  IMAD.MOV.U32 R37, RZ, RZ, R14 ;  /* 0x000000ffff257224 */ /* 0x000fce00078e000e */
[----:B------:R-:W-:Y:S05]  /*30a30*/  WARPSYNC.COLLECTIVE R15, `(.L_x_8691) ;  /* 0x000000000f087348 */ /* 0x000fea0003c00000 */
[----:B------:R0:W1:Y:S02]  /*30a40*/  SHFL.IDX P6, R14, R13, R12, R11 ;  /* 0x0000000c0d0e7389 */ /* 0x00006400000c000b */
[----:B01----:R-:W-:Y:S01]  /*30a50*/  ENDCOLLECTIVE ;  /* 0x000000000000791b */ /* 0x003fe20003800000 */
.L_x_8691:
        /* <DEDUP_REMOVED lines=10> */
.L_x_8463:
[----:B0-----:R0:W1:Y:S02]  /*30b00*/  SYNCS.PHASECHK.TRANS64.TRYWAIT P1, [R16+URZ+0x2e800], R3 ;  /* 0x02e80003100075a7 */ /* 0x001064000802017f */
[----:B-1----:R-:W-:Y:S05]  /*30b10*/  @!P1 NANOSLEEP.SYNCS 0x989680 ;  /* 0x009896800000995d */ /* 0x002fea0003900000 */
[----:B------:R-:W1:Y:S02]  /*30b20*/  @!P1 SYNCS.PHASECHK.TRANS64 P1, [R16+URZ+0x2e800], R3 ;  /* 0x02e80003100095a7 */ /* 0x000e64000802007f */
[----:B-1----:R-:W-:Y:S05]  /*30b30*/  @!P1 BRA `(.L_x_8463) ;  /* 0xfffffffc00f09947 */ /* 0x002fea000383ffff */
[----:B------:R-:W-:Y:S05]  /*30b40*/  BRA `(.L_x_8693) ;  /* 0xfffffe0000387947 */ /* 0x000fea000383ffff */
.L_x_8469:
[----:B-1----:R1:W2:Y:S02]  /*30b50*/  SYNCS.PHASECHK.TRANS64.TRYWAIT P0, [R0+URZ+0x2e830], R5 ;  /* 0x02e83005000075a7 */ /* 0x0022a4000800017f */
[----:B--2---:R-:W-:Y:S05]  /*30b60*/  @!P0 NANOSLEEP.SYNCS 0x989680 ;  /* 0x009896800000895d */ /* 0x004fea0003900000 */
[----:B------:R-:W2:Y:S02]  /*30b70*/  @!P0 SYNCS.PHASECHK.TRANS64 P0, [R0+URZ+0x2e830], R5 ;  /* 0x02e83005000085a7 */ /* 0x000ea4000800007f */
[----:B--2---:R-:W-:Y:S05]  /*30b80*/  @!P0 BRA `(.L_x_8469) ;  /* 0xfffffffc00f08947 */ /* 0x004fea000383ffff */
[----:B------:R-:W-:Y:S05]  /*30b90*/  BRA `(.L_x_8468) ;  /* 0xfffffe2000a07947 */ /* 0x000fea000383ffff */
.L_x_8475:
[----:B-1----:R1:W2:Y:S02]  /*30ba0*/  SYNCS.PHASECHK.TRANS64.TRYWAIT P3, [R13+URZ+0x2e830], R14 ;  /* 0x02e8300e0d0075a7 */ /* 0x0022a4000806017f */
[----:B--2---:R-:W-:Y:S05]  /*30bb0*/  @!P3 NANOSLEEP.SYNCS 0x989680 ;  /* 0x009896800000b95d */ /* 0x004fea0003900000 */
[----:B------:R-:W2:Y:S02]  /*30bc0*/  @!P3 SYNCS.PHASECHK.TRANS64 P3, [R13+URZ+0x2e830], R14 ;  /* 0x02e8300e0d00b5a7 */ /* 0x000ea4000806007f */
[----:B--2---:R-:W-:Y:S05]  /*30bd0*/  @!P3 BRA `(.L_x_8475) ;  /* 0xfffffffc00f0b947 */ /* 0x004fea000383ffff */
[----:B------:R-:W-:Y:S05]  /*30be0*/  BRA `(.L_x_8474) ;  /* 0xfffffe7400bc7947 */ /* 0x000fea000383ffff */
.L_x_8479:
[----:B-1----:R1:W2:Y:S02]  /*30bf0*/  SYNCS.PHASECHK.TRANS64.TRYWAIT P2, [R13+URZ+0x2e850], R12 ;  /* 0x02e8500c0d0075a7 */ /* 0x0022a4000804017f */
[----:B--2---:R-:W-:Y:S05]  /*30c00*/  @!P2 NANOSLEEP.SYNCS 0x989680 ;  /* 0x009896800000a95d */ /* 0x004fea0003900000 */
[----:B------:R-:W2:Y:S02]  /*30c10*/  @!P2 SYNCS.PHASECHK.TRANS64 P2, [R13+URZ+0x2e850], R12 ;  /* 0x02e8500c0d00a5a7 */ /* 0x000ea4000804007f */
[----:B--2---:R-:W-:Y:S05]  /*30c20*/  @!P2 BRA `(.L_x_8479) ;  /* 0xfffffffc00f0a947 */ /* 0x004fea000383ffff */
[----:B------:R-:W-:Y:S05]  /*30c30*/  BRA `(.L_x_8476) ;  /* 0xfffffe8800d47947 */ /* 0x000fea000383ffff */
.L_x_8487:
[----:B-1----:R1:W2:Y:S02]  /*30c40*/  SYNCS.PHASECHK.TRANS64.TRYWAIT P0, [R12+URZ+0x2e830], R13 ;  /* 0x02e8300d0c0075a7 */ /* 0x0022a4000800017f */
[----:B--2---:R-:W-:Y:S05]  /*30c50*/  @!P0 NANOSLEEP.SYNCS 0x989680 ;  /* 0x009896800000895d */ /* 0x004fea0003900000 */
[----:B------:R-:W2:Y:S02]  /*30c60*/  @!P0 SYNCS.PHASECHK.TRANS64 P0, [R12+URZ+0x2e830], R13 ;  /* 0x02e8300d0c0085a7 */ /* 0x000ea4000800007f */
[----:B--2---:R-:W-:Y:S05]  /*30c70*/  @!P0 BRA `(.L_x_8487) ;  /* 0xfffffffc00f08947 */ /* 0x004fea000383ffff */
[----:B------:R-:W-:Y:S05]  /*30c80*/  BRA `(.L_x_8486) ;  /* 0xfffffed400007947 */ /* 0x000fea000383ffff */
.L_x_8491:
[----:B-1----:R1:W2:Y:S02]  /*30c90*/  SYNCS.PHASECHK.TRANS64.TRYWAIT P0, [R13+URZ+0x2e850], R12 ;  /* 0x02e8500c0d0075a7 */ /* 0x0022a4000800017f */
[----:B--2---:R-:W-:Y:S05]  /*30ca0*/  @!P0 NANOSLEEP.SYNCS 0x989680 ;  /* 0x009896800000895d */ /* 0x004fea0003900000 */
[----:B------:R-:W2:Y:S02]  /*30cb0*/  @!P0 SYNCS.PHASECHK.TRANS64 P0, [R13+URZ+0x2e850], R12 ;  /* 0x02e8500c0d0085a7 */ /* 0x000ea4000800007f */
[----:B--2---:R-:W-:Y:S05]  /*30cc0*/  @!P0 BRA `(.L_x_8491) ;  /* 0xfffffffc00f08947 */ /* 0x004fea000383ffff */
[----:B------:R-:W-:Y:S05]  /*30cd0*/  BRA `(.L_x_8488) ;  /* 0xfffffee800147947 */ /* 0x000fea000383ffff */
.L_x_8497:
[----:B-1----:R1:W2:Y:S02]  /*30ce0*/  SYNCS.PHASECHK.TRANS64.TRYWAIT P0, [R9+URZ+0x2e850], R0 ;  /* 0x02e85000090075a7 */ /* 0x0022a4000800017f */
[----:B--2---:R-:W-:Y:S05]  /*30cf0*/  @!P0 NANOSLEEP.SYNCS 0x989680 ;  /* 0x009896800000895d */ /* 0x004fea0003900000 */
[----:B------:R-:W2:Y:S02]  /*30d00*/  @!P0 SYNCS.PHASECHK.TRANS64 P0, [R9+URZ+0x2e850], R0 ;  /* 0x02e85000090085a7 */ /* 0x000ea4000800007f */
[----:B--2---:R-:W-:Y:S05]  /*30d10*/  @!P0 BRA `(.L_x_8497) ;  /* 0xfffffffc00f08947 */ /* 0x004fea000383ffff */
[----:B------:R-:W-:Y:S05]  /*30d20*/  BRA `(.L_x_8496) ;  /* 0xffffff2000387947 */ /* 0x000fea000383ffff */
.L_x_8501:
[----:B------:R-:W-:Y:S01]  /*30d30*/  SEL R143, R93, R12, P0 ;  /* 0x0000000c5d8f7207 */ /* 0x000fe20000000000 */
[----:B------:R-:W-:Y:S01]  /*30d40*/  IMAD.MOV.U32 R11, RZ, RZ, 0x1c1f ;  /* 0x00001c1fff0b7424 */ /* 0x000fe200078e00ff */
[----:B------:R-:W-:Y:S01]  /*30d50*/  SEL R101, R12, R93, P0 ;  /* 0x0000005d0c657207 */ /* 0x000fe20000000000 */
[----:B-----5:R-:W-:Y:S01]  /*30d60*/  IMAD.MOV.U32 R12, RZ, RZ, R10 ;  /* 0x000000ffff0c7224 */ /* 0x020fe200078e000a */
[----:B------:R-:W-:Y:S01]  /*30d70*/  SEL R117, R0, R77, P0 ;  /* 0x0000004d00757207 */ /* 0x000fe20000000000 */
[----:B------:R-:W-:Y:S01]  /*30d80*/  IMAD.MOV.U32 R15, RZ, RZ, -0x1 ;  /* 0xffffffffff0f7424 */ /* 0x000fe200078e00ff */
[----:B------:R-:W-:Y:S02]  /*30d90*/  SEL R55, R77, R0, P0 ;  /* 0x000000004d377207 */ /* 0x000fe40000000000 */
[----:B------:R-:W-:-:S07]  /*30da0*/  LOP3.LUT R8, R10, 0x2, RZ, 0x3c, !PT ;  /* 0x000000020a087812 */ /* 0x000fce00078e3cff */
[----:B------:R-:W-:Y:S05]  /*30db0*/  WARPSYNC.COLLECTIVE R15, `(.L_x_8694) ;  /* 0x000000000f087348 */ /* 0x000fea0003c00000 */
[----:B------:R0:W1:Y:S02]  /*30dc0*/  SHFL.IDX P6, R14, R13, R12, R11 ;  /* 0x0000000c0d0e7389 */ /* 0x00006400000c000b */
[----:B01----:R-:W-:Y:S01]  /*30dd0*/  ENDCOLLECTIVE ;  /* 0x000000000000791b */ /* 0x003fe20003800000 */
.L_x_8694:
        /* <DEDUP_REMOVED lines=18> */
.L_x_8695:
        /* <DEDUP_REMOVED lines=19> */
.L_x_8696:
        /* <DEDUP_REMOVED lines=17> */
.L_x_8697:
        /* <DEDUP_REMOVED lines=19> */
.L_x_8698:
        /* <DEDUP_REMOVED lines=14> */
.L_x_8699:
[----:B------:R-:W-:Y:S02]  /*31350*/  IMAD.MOV.U32 R13, RZ, RZ, R99 ;  /* 0x000000ffff0d7224 */ /* 0x000fe400078e0063 */
[----:B------:R-:W-:Y:S02]  /*31360*/  IMAD.MOV.U32 R12, RZ, RZ, R8 ;  /* 0x000000ffff0c7224 */ /* 0x000fe400078e0008 */
[----:B------:R-:W-:-:S07]  /*31370*/  IMAD.MOV.U32 R24, RZ, RZ, R14 ;  /* 0x000000ffff187224 */ /* 0x000fce00078e000e */
[----:B------:R-:W-:Y:S05]  /*31380*/  WARPSYNC.COLLECTIVE R15, `(.L_x_8700) ;  /* 0x000000000f087348 */ /* 0x000fea0003c00000 */
[----:B------:R0:W1:Y:S02]  /*31390*/  SHFL.IDX P6, R14, R13, R12, R11 ;  /* 0x0000000c0d0e7389 */ /* 0x00006400000c000b */
[----:B01----:R-:W-:Y:S01]  /*313a0*/  ENDCOLLECTIVE ;  /* 0x000000000000791b */ /* 0x003fe20003800000 */
.L_x_8700:
[----:B------:R-:W-:Y:S02]  /*313b0*/  IMAD.MOV.U32 R13, RZ, RZ, R43 ;  /* 0x000000ffff0d7224 */ /* 0x000fe400078e002b */
[----:B------:R-:W-:-:S07]  /*313c0*/  IMAD.MOV.U32 R99, RZ, RZ, R14 ;  /* 0x000000ffff637224 */ /* 0x000fce00078e000e */
[----:B------:R-:W-:Y:S05]  /*313d0*/  WARPSYNC.COLLECTIVE R15, `(.L_x_8701) ;  /* 0x000000000f087348 */ /* 0x000fea0003c00000 */
[----:B------:R0:W1:Y:S02]  /*313e0*/  SHFL.IDX P6, R14, R13, R12, R11 ;  /* 0x0000000c0d0e7389 */ /* 0x00006400000c000b */
[----:B01----:R-:W-:Y:S01]  /*313f0*/  ENDCOLLECTIVE ;  /* 0x000000000000791b */ /* 0x003fe20003800000 */
.L_x_8701:
        /* <DEDUP_REMOVED lines=8> */
.L_x_8702:
[----:B------:R-:W-:Y:S02]  /*31480*/  SEL R92, R24, R43, P0 ;  /* 0x0000002b185c7207 */ /* 0x000fe40000000000 */
[----:B------:R-:W-:Y:S01]  /*31490*/  SEL R94, R43, R24, P0 ;  /* 0x000000182b5e7207 */ /* 0x000fe20000000000 */
[----:B------:R-:W-:Y:S02]  /*314a0*/  IMAD.MOV.U32 R13, RZ, RZ, R141 ;  /* 0x000000ffff0d7224 */ /* 0x000fe400078e008d */
[----:B------:R-:W-:-:S07]  /*314b0*/  IMAD.MOV.U32 R26, RZ, RZ, R14 ;  /* 0x000000ffff1a7224 */ /* 0x000fce00078e000e */
[----:B------:R-:W-:Y:S05]  /*314c0*/  WARPSYNC.COLLECTIVE R15, `(.L_x_8703) ;  /* 0x000000000f087348 */ /* 0x000fea0003c00000 */
[----:B------:R0:W1:Y:S02]  /*314d0*/  SHFL.IDX P6, R14, R13, R12, R11 ;  /* 0x0000000c0d0e7389 */ /* 0x00006400000c000b */
[----:B01----:R-:W-:Y:S01]  /*314e0*/  ENDCOLLECTIVE ;  /* 0x000000000000791b */ /* 0x003fe20003800000 */
.L_x_8703:
[----:B------:R-:W-:Y:S02]  /*314f0*/  IMAD.MOV.U32 R13, RZ, RZ, R101 ;  /* 0x000000ffff0d7224 */ /* 0x000fe400078e0065 */
[----:B------:R-:W-:Y:S02]  /*31500*/  IMAD.MOV.U32 R12, RZ, RZ, R8 ;  /* 0x000000ffff0c7224 */ /* 0x000fe400078e0008 */
[----:B------:R-:W-:-:S07]  /*31510*/  IMAD.MOV.U32 R40, RZ, RZ, R14 ;  /* 0x000000ffff287224 */ /* 0x000fce00078e000e */
[----:B------:R-:W-:Y:S05]  /*31520*/  WARPSYNC.COLLECTIVE R15, `(.L_x_8704) ;  /* 0x000000000f087348 */ /* 0x000fea0003c00000 */
[----:B------:R0:W1:Y:S02]  /*31530*/  SHFL.IDX P6, R14, R13, R12, R11 ;  /* 0x0000000c0d0e7389 */ /* 0x00006400000c000b */
[----:B01----:R-:W-:Y:S01]  /*31540*/  ENDCOLLECTIVE ;  /* 0x000000000000791b */ /* 0x003fe20003800000 */
.L_x_8704:
[----:B------:R-:W-:Y:S02]  /*31550*/  IMAD.MOV.U32 R13, RZ, RZ, R103 ;  /* 0x000000ffff0d7224 */ /* 0x000fe400078e0067 */
[----:B------:R-:W-:-:S07]  /*31560*/  IMAD.MOV.U32 R101, RZ, RZ, R14 ;  /* 0x000000ffff657224 */ /* 0x000fce00078e000e */
[----:B------:R-:W-:Y:S05]  /*31570*/  WARPSYNC.COLLECTIVE R15, `(.L_x_8705) ;  /* 0x000000000f087348 */ /* 0x000fea0003c00000 */
[----:B------:R0:W1:Y:S02]  /*31580*/  SHFL.IDX P6, R14, R13, R12, R11 ;  /* 0x0000000c0d0e7389 */ /* 0x00006400000c000b */
[----:B01----:R-:W-:Y:S01]  /*31590*/  ENDCOLLECTIVE ;  /* 0x000000000000791b */ /* 0x003fe20003800000 */
.L_x_8705:
[----:B------:R-:W-:Y:S01]  /*315a0*/  IMAD.MOV.U32 R13, RZ, RZ, R125 ;  /* 0x000000ffff0d7224 */ /* 0x000fe200078e007d */
[----:B------:R-:W-:Y:S01]  /*315b0*/  SEL R125, R26, R101, P0 ;  /* 0x000000651a7d7207 */ /* 0x000fe20000000000 */
[----:B------:R-:W-:Y:S02]  /*315c0*/  IMAD.MOV.U32 R12, RZ, RZ, R10 ;  /* 0x000000ffff0c7224 */ /* 0x000fe400078e000a */
[----:B------:R-:W-:-:S07]  /*315d0*/  IMAD.MOV.U32 R103, RZ, RZ, R14 ;  /* 0x000000ffff677224 */ /* 0x000fce00078e000e */
[----:B------:R-:W-:Y:S05]  /*315e0*/  WARPSYNC.COLLECTIVE R15, `(.L_x_8706) ;  /* 0x000000000f087348 */ /* 0x000fea0003c00000 */
[----:B------:R0:W1:Y:S02]  /*315f0*/  SHFL.IDX P6, R14, R13, R12, R11 ;  /* 0x0000000c0d0e7389 */ /* 0x00006400000c000b */
[----:B01----:R-:W-:Y:S01]  /*31600*/  ENDCOLLECTIVE ;  /* 0x000000000000791b */ /* 0x003fe20003800000 */
.L_x_8706:
[----:B------:R-:W-:Y:S02]  /*31610*/  SEL R0, R40, R103, P0 ;  /* 0x0000006728007207 */ /* 0x000fe40000000000 */
[----:B------:R-:W-:Y:S01]  /*31620*/  SEL R40, R103, R40, P0 ;  /* 0x0000002867287207 */ /* 0x000fe20000000000 */
[----:B------:R-:W-:Y:S01]  /*31630*/  IMAD.MOV.U32 R13, RZ, RZ, R107 ;  /* 0x000000ffff0d7224 */ /* 0x000fe200078e006b */
[----:B------:R-:W-:-:S07]  /*31640*/  MOV R28, R14 ;  /* 0x0000000e001c7202 */ /* 0x000fce0000000f00 */
[----:B------:R-:W-:Y:S05]  /*31650*/  WARPSYNC.COLLECTIVE R15, `(.L_x_8707) ;  /* 0x000000000f087348 */ /* 0x000fea0003c00000 */
[----:B------:R0:W1:Y:S02]  /*31660*/  SHFL.IDX P6, R14, R13, R12, R11 ;  /* 0x0000000c0d0e7389 */ /* 0x00006400000c000b */
[----:B01----:R-:W-:Y:S01]  /*31670*/  ENDCOLLECTIVE ;  /* 0x000000000000791b */ /* 0x003fe20003800000 */
.L_x_8707:
[----:B------:R-:W-:Y:S02]  /*31680*/  IMAD.MOV.U32 R13, RZ, RZ, R105 ;  /* 0x000000ffff0d7224 */ /* 0x000fe400078e0069 */
[----:B------:R-:W-:Y:S02]  /*31690*/  IMAD.MOV.U32 R12, RZ, RZ, R8 ;  /* 0x000000ffff0c7224 */ /* 0x000fe400078e0008 */
[----:B------:R-:W-:-:S07]  /*316a0*/  IMAD.MOV.U32 R30, RZ, RZ, R14 ;  /* 0x000000ffff1e7224 */ /* 0x000fce00078e000e */
[----:B------:R-:W-:Y:S05]  /*316b0*/  WARPSYNC.COLLECTIVE R15, `(.L_x_8708) ;  /* 0x000000000f087348 */ /* 0x000fea0003c00000 */
[----:B------:R0:W1:Y:S02]  /*316c0*/  SHFL.IDX P6, R14, R13, R12, R11 ;  /* 0x0000000c0d0e7389 */ /* 0x00006400000c000b */
[----:B01----:R-:W-:Y:S01]  /*316d0*/  ENDCOLLECTIVE ;  /* 0x000000000000791b */ /* 0x003fe20003800000 */
.L_x_8708:
[----:B------:R-:W-:Y:S01]  /*316e0*/  IMAD.MOV.U32 R13, RZ, RZ, R41 ;  /* 0x000000ffff0d7224 */ /* 0x000fe200078e0029 */
[----:B------:R-:W-:Y:S01]  /*316f0*/  SEL R41, R101, R26, P0 ;  /* 0x0000001a65297207 */ /* 0x000fe20000000000 */
[----:B------:R-:W-:-:S07]  /*31700*/  IMAD.MOV.U32 R105, RZ, RZ, R14 ;  /* 0x000000ffff697224 */ /* 0x000fce00078e000e */
[----:B------:R-:W-:Y:S05]  /*31710*/  WARPSYNC.COLLECTIVE R15, `(.L_x_8709) ;  /* 0x000000000f087348 */ /* 0x000fea0003c00000 */
[----:B------:R0:W1:Y:S02]  /*31720*/  SHFL.IDX P6, R14, R13, R12, R11 ;  /* 0x0000000c0d0e7389 */ /* 0x00006400000c000b */
[----:B01----:R-:W-:Y:S01]  /*31730*/  ENDCOLLECTIVE ;  /* 0x000000000000791b */ /* 0x003fe20003800000 */
.L_x_8709:
[----:B------:R-:W-:Y:S01]  /*31740*/  SEL R43, R28, R105, P0 ;  /* 0x000000691c2b7207 */ /* 0x000fe20000000000 */
[----:B------:R-:W-:Y:S02]  /*31750*/  IMAD.MOV.U32 R13, RZ, RZ, R139 ;  /* 0x000000ffff0d7224 */ /* 0x000fe400078e008b */
[----:B------:R-:W-:Y:S02]  /*31760*/  IMAD.MOV.U32 R12, RZ, RZ, R10 ;  /* 0x000000ffff0c7224 */ /* 0x000fe400078e000a */
[----:B------:R-:W-:-:S07]  /*31770*/  IMAD.MOV.U32 R107, RZ, RZ, R14 ;  /* 0x000000ffff6b7224 */ /* 0x000fce00078e000e */
[----:B------:R-:W-:Y:S05]  /*31780*/  WARPSYNC.COLLECTIVE R15, `(.L_x_8710) ;  /* 0x000000000f087348 */ /* 0x000fea0003c00000 */
[----:B------:R0:W1:Y:S02]  /*31790*/  SHFL.IDX P6, R14, R13, R12, R11 ;  /* 0x0000000c0d0e7389 */ /* 0x00006400000c000b */
[----:B01----:R-:W-:Y:S01]  /*317a0*/  ENDCOLLECTIVE ;  /* 0x000000000000791b */ /* 0x003fe20003800000 */
.L_x_8710:
[----:B------:R-:W-:Y:S02]  /*317b0*/  SEL R42, R30, R107, P0 ;  /* 0x0000006b1e2a7207 */ /* 0x000fe40000000000 */
[----:B------:R-:W-:Y:S01]  /*317c0*/  SEL R2, R107, R30, P0 ;  /* 0x0000001e6b027207 */ /* 0x000fe20000000000 */
[----:B------:R-:W-:Y:S02]  /*317d0*/  IMAD.MOV.U32 R13, RZ, RZ, R109 ;  /* 0x000000ffff0d7224 */ /* 0x000fe400078e006d */
[----:B------:R-:W-:-:S07]  /*317e0*/  IMAD.MOV.U32 R32, RZ, RZ, R14 ;  /* 0x000000ffff207224 */ /* 0x000fce00078e000e */
[----:B------:R-:W-:Y:S05]  /*317f0*/  WARPSYNC.COLLECTIVE R15, `(.L_x_8711) ;  /* 0x000000000f087348 */ /* 0x000fea0003c00000 */
[----:B------:R0:W1:Y:S02]  /*31800*/  SHFL.IDX P6, R14, R13, R12, R11 ;  /* 0x0000000c0d0e7389 */ /* 0x00006400000c000b */
[----:B01----:R-:W-:Y:S01]  /*31810*/  ENDCOLLECTIVE ;  /* 0x000000000000791b */ /* 0x003fe20003800000 */
.L_x_8711:
[----:B------:R-:W-:Y:S02]  /*31820*/  IMAD.MOV.U32 R13, RZ, RZ, R61 ;  /* 0x000000ffff0d7224 */ /* 0x000fe400078e003d */
[----:B------:R-:W-:Y:S01]  /*31830*/  IMAD.MOV.U32 R12, RZ, RZ, R8 ;  /* 0x000000ffff0c7224 */ /* 0x000fe200078e0008 */
[----:B------:R-:W-:-:S07]  /*31840*/  MOV R48, R14 ;  /* 0x0000000e00307202 */ /* 0x000fce0000000f00 */
[----:B------:R-:W-:Y:S05]  /*31850*/  WARPSYNC.COLLECTIVE R15, `(.L_x_8712) ;  /* 0x000000000f087348 */ /* 0x000fea0003c00000 */
[----:B------:R0:W1:Y:S02]  /*31860*/  SHFL.IDX P6, R14, R13, R12, R11 ;  /* 0x0000000c0d0e7389 */ /* 0x00006400000c000b */
[----:B01----:R-:W-:Y:S01]  /*31870*/  ENDCOLLECTIVE ;  /* 0x000000000000791b */ /* 0x003fe20003800000 */
.L_x_8712:
[----:B------:R-:W-:Y:S01]  /*31880*/  IMAD.MOV.U32 R13, RZ, RZ, R45 ;  /* 0x000000ffff0d7224 */ /* 0x000fe200078e002d */
[----:B------:R-:W-:Y:S01]  /*31890*/  SEL R45, R105, R28, P0 ;  /* 0x0000001c692d7207 */ /* 0x000fe20000000000 */
[----:B------:R-:W-:-:S07]  /*318a0*/  IMAD.MOV.U32 R61, RZ, RZ, R14 ;  /* 0x000000ffff3d7224 */ /* 0x000fce00078e000e */
[----:B------:R-:W-:Y:S05]  /*318b0*/  WARPSYNC.COLLECTIVE R15, `(.L_x_8713) ;  /* 0x000000000f087348 */ /* 0x000fea0003c00000 */
[----:B------:R0:W1:Y:S02]  /*318c0*/  SHFL.IDX P6, R14, R13, R12, R11 ;  /* 0x0000000c0d0e7389 */ /* 0x00006400000c000b */
[----:B01----:R-:W-:Y:S01]  /*318d0*/  ENDCOLLECTIVE ;  /* 0x000000000000791b */ /* 0x003fe20003800000 */
.L_x_8713:
[----:B------:R-:W-:Y:S02]  /*318e0*/  IMAD.MOV.U32 R13, RZ, RZ, R137 ;  /* 0x000000ffff0d7224 */ /* 0x000fe400078e0089 */
[----:B------:R-:W-:Y:S02]  /*318f0*/  IMAD.MOV.U32 R12, RZ, RZ, R10 ;  /* 0x000000ffff0c7224 */ /* 0x000fe400078e000a */
[----:B------:R-:W-:-:S07]  /*31900*/  IMAD.MOV.U32 R109, RZ, RZ, R14 ;  /* 0x000000ffff6d7224 */ /* 0x000fce00078e000e */
[----:B------:R-:W-:Y:S05]  /*31910*/  WARPSYNC.COLLECTIVE R15, `(.L_x_8714) ;  /* 0x000000000f087348 */ /* 0x000fea0003c00000 */
[----:B------:R0:W1:Y:S02]  /*31920*/  SHFL.IDX P6, R14, R13, R12, R11 ;  /* 0x0000000c0d0e7389 */ /* 0x00006400000c000b */
[----:B01----:R-:W-:Y:S01]  /*31930*/  ENDCOLLECTIVE ;  /* 0x000000000000791b */ /* 0x003fe20003800000 */
.L_x_8714:
[----:B------:R-:W-:Y:S02]  /*31940*/  SEL R46, R48, R109, P0 ;  /* 0x0000006d302e7207 */ /* 0x000fe40000000000 */
[----:B------:R-:W-:Y:S01]  /*31950*/  SEL R48, R109, R48, P0 ;  /* 0x000000306d307207 */ /* 0x000fe20000000000 */
[----:B------:R-:W-:Y:S02]  /*31960*/  IMAD.MOV.U32 R13, RZ, RZ, R111 ;  /* 0x000000ffff0d7224 */ /* 0x000fe400078e006f */
[----:B------:R-:W-:-:S07]  /*31970*/  IMAD.MOV.U32 R34, RZ, RZ, R14 ;  /* 0x000000ffff227224 */ /* 0x000fce00078e000e */
[----:B------:R-:W-:Y:S05]  /*31980*/  WARPSYNC.COLLECTIVE R15, `(.L_x_8715) ;  /* 0x000000000f087348 */ /* 0x000fea0003c00000 */
[----:B------:R0:W1:Y:S02]  /*31990*/  SHFL.IDX P6, R14, R13, R12, R11 ;  /* 0x0000000c0d0e7389 */ /* 0x00006400000c000b */
[----:B01----:R-:W-:Y:S01]  /*319a0*/  ENDCOLLECTIVE ;  /* 0x000000000000791b */ /* 0x003fe20003800000 */
.L_x_8715:
[----:B------:R-:W-:Y:S01]  /*319b0*/  IMAD.MOV.U32 R13, RZ, RZ, R53 ;  /* 0x000000ffff0d7224 */ /* 0x000fe200078e0035 */
[----:B------:R-:W-:Y:S01]  /*319c0*/  MOV R12, R8 ;  /* 0x00000008000c7202 */ /* 0x000fe20000000f00 */
[----:B------:R-:W-:-:S07]  /*319d0*/  IMAD.MOV.U32 R44, RZ, RZ, R14 ;  /* 0x000000ffff2c7224 */ /* 0x000fce00078e000e */
[----:B------:R-:W-:Y:S05]  /*319e0*/  WARPSYNC.COLLECTIVE R15, `(.L_x_8716) ;  /* 0x000000000f087348 */ /* 0x000fea0003c00000 */
[----:B------:R0:W1:Y:S02]  /*319f0*/  SHFL.IDX P6, R14, R13, R12, R11 ;  /* 0x0000000c0d0e7389 */ /* 0x00006400000c000b */
[----:B01----:R-:W-:Y:S01]  /*31a00*/  ENDCOLLECTIVE ;  /* 0x000000000000791b */ /* 0x003fe20003800000 */
.L_x_8716:
[----:B------:R-:W-:Y:S01]  /*31a10*/  IMAD.MOV.U32 R13, RZ, RZ, R47 ;  /* 0x000000ffff0d7224 */ /* 0x000fe200078e002f */
[----:B------:R-:W-:Y:S01]  /*31a20*/  SEL R47, R32, R61, P0 ;  /* 0x0000003d202f7207 */ /* 0x000fe20000000000 */
[----:B------:R-:W-:-:S07]  /*31a30*/  IMAD.MOV.U32 R53, RZ, RZ, R14 ;  /* 0x000000ffff357224 */ /* 0x000fce00078e000e */
[----:B------:R-:W-:Y:S05]  /*31a40*/  WARPSYNC.COLLECTIVE R15, `(.L_x_8717) ;  /* 0x000000000f087348 */ /* 0x000fea0003c00000 */
[----:B------:R0:W1:Y:S02]  /*31a50*/  SHFL.IDX P6, R14, R13, R12, R11 ;  /* 0x0000000c0d0e7389 */ /* 0x00006400000c000b */
[----:B01----:R-:W-:Y:S01]  /*31a60*/  ENDCOLLECTIVE ;  /* 0x000000000000791b */ /* 0x003fe20003800000 */
.L_x_8717:
[----:B------:R-:W-:Y:S02]  /*31a70*/  IMAD.MOV.U32 R13, RZ, RZ, R135 ;  /* 0x000000ffff0d7224 */ /* 0x000fe400078e0087 */
[----:B------:R-:W-:Y:S02]  /*31a80*/  IMAD.MOV.U32 R12, RZ, RZ, R10 ;  /* 0x000000ffff0c7224 */ /* 0x000fe400078e000a */
[----:B------:R-:W-:-:S07]  /*31a90*/  IMAD.MOV.U32 R111, RZ, RZ, R14 ;  /* 0x000000ffff6f7224 */ /* 0x000fce00078e000e */
[----:B------:R-:W-:Y:S05]  /*31aa0*/  WARPSYNC.COLLECTIVE R15, `(.L_x_8718) ;  /* 0x000000000f087348 */ /* 0x000fea0003c00000 */
[----:B------:R0:W1:Y:S02]  /*31ab0*/  SHFL.IDX P6, R14, R13, R12, R11 ;  /* 0x0000000c0d0e7389 */ /* 0x00006400000c000b */
[----:B01----:R-:W-:Y:S01]  /*31ac0*/  ENDCOLLECTIVE ;  /* 0x000000000000791b */ /* 0x003fe20003800000 */
.L_x_8718:
[----:B------:R-:W-:Y:S02]  /*31ad0*/  SEL R20, R44, R111, P0 ;  /* 0x0000006f2c147207 */ /* 0x000fe40000000000 */
[----:B------:R-:W-:Y:S01]  /*31ae0*/  SEL R44, R111, R44, P0 ;  /* 0x0000002c6f2c7207 */ /* 0x000fe20000000000 */
[----:B------:R-:W-:Y:S02]  /*31af0*/  IMAD.MOV.U32 R13, RZ, RZ, R113 ;  /* 0x000000ffff0d7224 */ /* 0x000fe400078e0071 */
[----:B------:R-:W-:-:S07]  /*31b00*/  IMAD.MOV.U32 R36, RZ, RZ, R14 ;  /* 0x000000ffff247224 */ /* 0x000fce00078e000e */
[----:B------:R-:W-:Y:S05]  /*31b10*/  WARPSYNC.COLLECTIVE R15, `(.L_x_8719) ;  /* 0x000000000f087348 */ /* 0x000fea0003c00000 */
[----:B------:R0:W1:Y:S02]  /*31b20*/  SHFL.IDX P6, R14, R13, R12, R11 ;  /* 0x0000000c0d0e7389 */ /* 0x00006400000c000b */
[----:B01----:R-:W-:Y:S01]  /*31b30*/  ENDCOLLECTIVE ;  /* 0x000000000000791b */ /* 0x003fe20003800000 */
.L_x_8719:
[----:B------:R-:W-:Y:S02]  /*31b40*/  IMAD.MOV.U32 R13, RZ, RZ, R95 ;  /* 0x000000ffff0d7224 */ /* 0x000fe400078e005f */
[----:B------:R-:W-:Y:S02]  /*31b50*/  IMAD.MOV.U32 R12, RZ, RZ, R8 ;  /* 0x000000ffff0c7224 */ /* 0x000fe400078e0008 */
[----:B------:R-:W-:-:S07]  /*31b60*/  IMAD.MOV.U32 R38, RZ, RZ, R14 ;  /* 0x000000ffff267224 */ /* 0x000fce00078e000e */
[----:B------:R-:W-:Y:S05]  /*31b70*/  WARPSYNC.COLLECTIVE R15, `(.L_x_8720) ;  /* 0x000000000f087348 */ /* 0x000fea0003c00000 */
[----:B------:R0:W1:Y:S02]  /*31b80*/  SHFL.IDX P6, R14, R13, R12, R11 ;  /* 0x0000000c0d0e7389 */ /* 0x00006400000c000b */
[----:B01----:R-:W-:Y:S01]  /*31b90*/  ENDCOLLECTIVE ;  /* 0x000000000000791b */ /* 0x003fe20003800000 */
.L_x_8720:
[----:B------:R-:W-:Y:S02]  /*31ba0*/  MOV R13, R49 ;  /* 0x00000031000d7202 */ /* 0x000fe40000000f00 */
[----:B------:R-:W-:Y:S01]  /*31bb0*/  SEL R49, R61, R32, P0 ;  /* 0x000000203d317207 */ /* 0x000fe20000000000 */
[----:B------:R-:W-:-:S07]  /*31bc0*/  IMAD.MOV.U32 R95, RZ, RZ, R14 ;  /* 0x000000ffff5f7224 */ /* 0x000fce00078e000e */
[----:B------:R-:W-:Y:S05]  /*31bd0*/  WARPSYNC.COLLECTIVE R15, `(.L_x_8721) ;  /* 0x000000000f087348 */ /* 0x000fea0003c00000 */
[----:B------:R0:W1:Y:S02]  /*31be0*/  SHFL.IDX P6, R14, R13, R12, R11 ;  /* 0x0000000c0d0e7389 */ /* 0x00006400000c000b */
[----:B01----:R-:W-:Y:S01]  /*31bf0*/  ENDCOLLECTIVE ;  /* 0x000000000000791b */ /* 0x003fe20003800000 */
.L_x_8721:
[----:B------:R-:W-:Y:S01]  /*31c00*/  SEL R61, R95, R36, P0 ;  /* 0x000000245f3d7207 */ /* 0x000fe20000000000 */
[----:B------:R-:W-:Y:S02]  /*31c10*/  IMAD.MOV.U32 R13, RZ, RZ, R133 ;  /* 0x000000ffff0d7224 */ /* 0x000fe400078e0085 */
[----:B------:R-:W-:Y:S02]  /*31c20*/  IMAD.MOV.U32 R12, RZ, RZ, R10 ;  /* 0x000000ffff0c7224 */ /* 0x000fe400078e000a */
[----:B------:R-:W-:-:S07]  /*31c30*/  IMAD.MOV.U32 R113, RZ, RZ, R14 ;  /* 0x000000ffff717224 */ /* 0x000fce00078e000e */
[----:B------:R-:W-:Y:S05]  /*31c40*/  WARPSYNC.COLLECTIVE R15, `(.L_x_8722) ;  /* 0x000000000f087348 */ /* 0x000fea0003c00000 */
[----:B------:R0:W1:Y:S02]  /*31c50*/  SHFL.IDX P6, R14, R13, R12, R11 ;  /* 0x0000000c0d0e7389 */ /* 0x00006400000c000b */
[----:B01----:R-:W-:Y:S01]  /*31c60*/  ENDCOLLECTIVE ;  /* 0x000000000000791b */ /* 0x003fe20003800000 */
.L_x_8722:
[----:B------:R-:W-:Y:S02]  /*31c70*/  SEL R50, R38, R113, P0 ;  /* 0x0000007126327207 */ /* 0x000fe40000000000 */
[----:B------:R-:W-:Y:S01]  /*31c80*/  SEL R114, R113, R38, P0 ;  /* 0x0000002671727207 */ /* 0x000fe20000000000 */
[----:B------:R-:W-:Y:S02]  /*31c90*/  IMAD.MOV.U32 R13, RZ, RZ, R117 ;  /* 0x000000ffff0d7224 */ /* 0x000fe400078e0075 */
[----:B------:R-:W-:-:S07]  /*31ca0*/  IMAD.MOV.U32 R52, RZ, RZ, R14 ;  /* 0x000000ffff347224 */ /* 0x000fce00078e000e */
[----:B------:R-:W-:Y:S05]  /*31cb0*/  WARPSYNC.COLLECTIVE R15, `(.L_x_8723) ;  /* 0x000000000f087348 */ /* 0x000fea0003c00000 */
[----:B------:R0:W1:Y:S02]  /*31cc0*/  SHFL.IDX P6, R14, R13, R12, R11 ;  /* 0x0000000c0d0e7389 */ /* 0x00006400000c000b */
[----:B01----:R-:W-:Y:S01]  /*31cd0*/  ENDCOLLECTIVE ;  /* 0x000000000000791b */ /* 0x003fe20003800000 */
.L_x_8723:
[----:B------:R-:W-:Y:S02]  /*31ce0*/  IMAD.MOV.U32 R13, RZ, RZ, R115 ;  /* 0x000000ffff0d7224 */ /* 0x000fe400078e0073 */
[----:B------:R-:W-:Y:S02]  /*31cf0*/  IMAD.MOV.U32 R12, RZ, RZ, R8 ;  /* 0x000000ffff0c7224 */ /* 0x000fe400078e0008 */
[----:B------:R-:W-:-:S07]  /*31d00*/  IMAD.MOV.U32 R54, RZ, RZ, R14 ;  /* 0x000000ffff367224 */ /* 0x000fce00078e000e */
[----:B------:R-:W-:Y:S05]  /*31d10*/  WARPSYNC.COLLECTIVE R15, `(.L_x_8724) ;  /* 0x000000000f087348 */ /* 0x000fea0003c00000 */
[----:B------:R0:W1:Y:S02]  /*31d20*/  SHFL.IDX P6, R14, R13, R12, R11 ;  /* 0x0000000c0d0e7389 */ /* 0x00006400000c000b */
[----:B01----:R-:W-:Y:S01]  /*31d30*/  ENDCOLLECTIVE ;  /* 0x000000000000791b */ /* 0x003fe20003800000 */
.L_x_8724:
[----:B------:R-:W-:Y:S01]  /*31d40*/  IMAD.MOV.U32 R13, RZ, RZ, R55 ;  /* 0x000000ffff0d7224 */ /* 0x000fe200078e0037 */
[----:B------:R-:W-:Y:S01]  /*31d50*/  SEL R55, R36, R95, P0 ;  /* 0x0000005f24377207 */ /* 0x000fe20000000000 */
[----:B------:R-:W-:-:S07]  /*31d60*/  IMAD.MOV.U32 R115, RZ, RZ, R14 ;  /* 0x000000ffff737224 */ /* 0x000fce00078e000e */
[----:B------:R-:W-:Y:S05]  /*31d70*/  WARPSYNC.COLLECTIVE R15, `(.L_x_8725) ;  /* 0x000000000f087348 */ /* 0x000fea0003c00000 */
[----:B------:R0:W1:Y:S02]  /*31d80*/  SHFL.IDX P6, R14, R13, R12, R11 ;  /* 0x0000000c0d0e7389 */ /* 0x00006400000c000b */
[----:B01----:R-:W-:Y:S01]  /*31d90*/  ENDCOLLECTIVE ;  /* 0x000000000000791b */ /* 0x003fe20003800000 */
.L_x_8725:
        /* <DEDUP_REMOVED lines=8> */
.L_x_8726:
[----:B------:R-:W-:Y:S02]  /*31e20*/  SEL R116, R54, R117, P0 ;  /* 0x0000007536747207 */ /* 0x000fe40000000000 */
[----:B------:R-:W-:Y:S01]  /*31e30*/  SEL R118, R117, R54, P0 ;  /* 0x0000003675767207 */ /* 0x000fe20000000000 */
[----:B------:R-:W-:Y:S02]  /*31e40*/  IMAD.MOV.U32 R13, RZ, RZ, R121 ;  /* 0x000000ffff0d7224 */ /* 0x000fe400078e0079 */
[----:B------:R-:W-:-:S07]  /*31e50*/  IMAD.MOV.U32 R56, RZ, RZ, R14 ;  /* 0x000000ffff387224 */ /* 0x000fce00078e000e */
[----:B------:R-:W-:Y:S05]  /*31e60*/  WARPSYNC.COLLECTIVE R15, `(.L_x_8727) ;  /* 0x000000000f087348 */ /* 0x000fea0003c00000 */
[----:B------:R0:W1:Y:S02]  /*31e70*/  SHFL.IDX P6, R14, R13, R12, R11 ;  /* 0x0000000c0d0e7389 */ /* 0x00006400000c000b */
[----:B01----:R-:W-:Y:S01]  /*31e80*/  ENDCOLLECTIVE ;  /* 0x000000000000791b */ /* 0x003fe20003800000 */
.L_x_8727:
[----:B------:R-:W-:Y:S02]  /*31e90*/  IMAD.MOV.U32 R13, RZ, RZ, R119 ;  /* 0x000000ffff0d7224 */ /* 0x000fe400078e0077 */
[----:B------:R-:W-:Y:S02]  /*31ea0*/  IMAD.MOV.U32 R12, RZ, RZ, R8 ;  /* 0x000000ffff0c7224 */ /* 0x000fe400078e0008 */
[----:B------:R-:W-:-:S07]  /*31eb0*/  IMAD.MOV.U32 R58, RZ, RZ, R14 ;  /* 0x000000ffff3a7224 */ /* 0x000fce00078e000e */
[----:B------:R-:W-:Y:S05]  /*31ec0*/  WARPSYNC.COLLECTIVE R15, `(.L_x_8728) ;  /* 0x000000000f087348 */ /* 0x000fea0003c00000 */
[----:B------:R0:W1:Y:S02]  /*31ed0*/  SHFL.IDX P6, R14, R13, R12, R11 ;  /* 0x0000000c0d0e7389 */ /* 0x00006400000c000b */
[----:B01----:R-:W-:Y:S01]  /*31ee0*/  ENDCOLLECTIVE ;  /* 0x000000000000791b */ /* 0x003fe20003800000 */
.L_x_8728:
[----:B------:R-:W-:Y:S01]  /*31ef0*/  IMAD.MOV.U32 R13, RZ, RZ, R51 ;  /* 0x000000ffff0d7224 */ /* 0x000fe200078e0033 */
[----:B------:R-:W-:Y:S02]  /*31f00*/  SEL R51, R34, R53, P0 ;  /* 0x0000003522337207 */ /* 0x000fe40000000000 */
[----:B------:R-:W-:Y:S01]  /*31f10*/  SEL R53, R53, R34, P0 ;  /* 0x0000002235357207 */ /* 0x000fe20000000000 */
[----:B------:R-:W-:-:S07]  /*31f20*/  IMAD.MOV.U32 R119, RZ, RZ, R14 ;  /* 0x000000ffff777224 */ /* 0x000fce00078e000e */
[----:B------:R-:W-:Y:S05]  /*31f30*/  WARPSYNC.COLLECTIVE R15, `(.L_x_8729) ;  /* 0x000000000f087348 */ /* 0x000fea0003c00000 */
[----:B------:R0:W1:Y:S02]  /*31f40*/  SHFL.IDX P6, R14, R13, R12, R11 ;  /* 0x0000000c0d0e7389 */ /* 0x00006400000c000b */
[----:B01----:R-:W-:Y:S01]  /*31f50*/  ENDCOLLECTIVE ;  /* 0x000000000000791b */ /* 0x003fe20003800000 */
.L_x_8729:
        /* <DEDUP_REMOVED lines=8> */
.L_x_8730:
[----:B------:R-:W-:Y:S02]  /*31fe0*/  SEL R52, R58, R121, P0 ;  /* 0x000000793a347207 */ /* 0x000fe40000000000 */
[----:B------:R-:W-:Y:S01]  /*31ff0*/  SEL R54, R121, R58, P0 ;  /* 0x0000003a79367207 */ /* 0x000fe20000000000 */
[----:B------:R-:W-:Y:S01]  /*32000*/  IMAD.MOV.U32 R13, RZ, RZ, R127 ;  /* 0x000000ffff0d7224 */ /* 0x000fe200078e007f */
[----:B------:R-:W-:-:S07]  /*32010*/  MOV R60, R14 ;  /* 0x0000000e003c7202 */ /* 0x000fce0000000f00 */
[----:B------:R-:W-:Y:S05]  /*32020*/  WARPSYNC.COLLECTIVE R15, `(.L_x_8731) ;  /* 0x000000000f087348 */ /* 0x000fea0003c00000 */
[----:B------:R0:W1:Y:S02]  /*32030*/  SHFL.IDX P6, R14, R13, R12, R11 ;  /* 0x0000000c0d0e7389 */ /* 0x00006400000c000b */
[----:B01----:R-:W-:Y:S01]  /*32040*/  ENDCOLLECTIVE ;  /* 0x000000000000791b */ /* 0x003fe20003800000 */
.L_x_8731:
[----:B------:R-:W-:Y:S02]  /*32050*/  IMAD.MOV.U32 R13, RZ, RZ, R123 ;  /* 0x000000ffff0d7224 */ /* 0x000fe400078e007b */
[----:B------:R-:W-:Y:S02]  /*32060*/  IMAD.MOV.U32 R12, RZ, RZ, R8 ;  /* 0x000000ffff0c7224 */ /* 0x000fe400078e0008 */
[----:B------:R-:W-:-:S07]  /*32070*/  IMAD.MOV.U32 R70, RZ, RZ, R14 ;  /* 0x000000ffff467224 */ /* 0x000fce00078e000e */
[----:B------:R-:W-:Y:S05]  /*32080*/  WARPSYNC.COLLECTIVE R15, `(.L_x_8732) ;  /* 0x000000000f087348 */ /* 0x000fea0003c00000 */
[----:B------:R0:W1:Y:S02]  /*32090*/  SHFL.IDX P6, R14, R13, R12, R11 ;  /* 0x0000000c0d0e7389 */ /* 0x00006400000c000b */
[----:B01----:R-:W-:Y:S01]  /*320a0*/  ENDCOLLECTIVE ;  /* 0x000000000000791b */ /* 0x003fe20003800000 */
.L_x_8732:
[----:B------:R-:W-:Y:S02]  /*320b0*/  IMAD.MOV.U32 R13, RZ, RZ, R83 ;  /* 0x000000ffff0d7224 */ /* 0x000fe400078e0053 */
[----:B------:R-:W-:-:S07]  /*320c0*/  IMAD.MOV.U32 R123, RZ, RZ, R14 ;  /* 0x000000ffff7b7224 */ /* 0x000fce00078e000e */
[----:B------:R-:W-:Y:S05]  /*320d0*/  WARPSYNC.COLLECTIVE R15, `(.L_x_8733) ;  /* 0x000000000f087348 */ /* 0x000fea0003c00000 */
[----:B------:R0:W1:Y:S02]  /*320e0*/  SHFL.IDX P6, R14, R13, R12, R11 ;  /* 0x0000000c0d0e7389 */ /* 0x00006400000c000b */
[----:B01----:R-:W-:Y:S01]  /*320f0*/  ENDCOLLECTIVE ;  /* 0x000000000000791b */ /* 0x003fe20003800000 */
.L_x_8733:
[----:B------:R-:W-:Y:S02]  /*32100*/  IMAD.MOV.U32 R13, RZ, RZ, R93 ;  /* 0x000000ffff0d7224 */ /* 0x000fe400078e005d */
[----:B------:R-:W-:Y:S02]  /*32110*/  IMAD.MOV.U32 R12, RZ, RZ, R10 ;  /* 0x000000ffff0c7224 */ /* 0x000fe400078e000a */
[----:B------:R-:W-:-:S07]  /*32120*/  IMAD.MOV.U32 R83, RZ, RZ, R14 ;  /* 0x000000ffff537224 */ /* 0x000fce00078e000e */
[----:B------:R-:W-:Y:S05]  /*32130*/  WARPSYNC.COLLECTIVE R15, `(.L_x_8734) ;  /* 0x000000000f087348 */ /* 0x000fea0003c00000 */
[----:B------:R0:W1:Y:S02]  /*32140*/  SHFL.IDX P6, R14, R13, R12, R11 ;  /* 0x0000000c0d0e7389 */ /* 0x00006400000c000b */
[----:B01----:R-:W-:Y:S01]  /*32150*/  ENDCOLLECTIVE ;  /* 0x000000000000791b */ /* 0x003fe20003800000 */
.L_x_8734:
[----:B------:R-:W-:Y:S02]  /*32160*/  SEL R68, R70, R83, P0 ;  /* 0x0000005346447207 */ /* 0x000fe40000000000 */
[----:B------:R-:W-:Y:S01]  /*32170*/  SEL R70, R83, R70, P0 ;  /* 0x0000004653467207 */ /* 0x000fe20000000000 */
[----:B------:R-:W-:Y:S02]  /*32180*/  IMAD.MOV.U32 R83, RZ, RZ, RZ ;  /* 0x000000ffff537224 */ /* 0x000fe400078e00ff */
[----:B------:R-:W-:Y:S02]  /*32190*/  IMAD.MOV.U32 R13, RZ, RZ, R91 ;  /* 0x000000ffff0d7224 */ /* 0x000fe400078e005b */
[----:B------:R-:W-:-:S07]  /*321a0*/  IMAD.MOV.U32 R93, RZ, RZ, R14 ;  /* 0x000000ffff5d7224 */ /* 0x000fce00078e000e */
[----:B------:R-:W-:Y:S05]  /*321b0*/  WARPSYNC.COLLECTIVE R15, `(.L_x_8735) ;  /* 0x000000000f087348 */ /* 0x000fea0003c00000 */
[----:B------:R0:W1:Y:S02]  /*321c0*/  SHFL.IDX P6, R14, R13, R12, R11 ;  /* 0x0000000c0d0e7389 */ /* 0x00006400000c000b */
[----:B01----:R-:W-:Y:S01]  /*321d0*/  ENDCOLLECTIVE ;  /* 0x000000000000791b */ /* 0x003fe20003800000 */
.L_x_8735:
[----:B------:R-:W-:Y:S01]  /*321e0*/  IMAD.MOV.U32 R13, RZ, RZ, R71 ;  /* 0x000000ffff0d7224 */ /* 0x000fe200078e0047 */
[----:B------:R-:W-:Y:S01]  /*321f0*/  SEL R71, R123, R60, P0 ;  /* 0x0000003c7b477207 */ /* 0x000fe20000000000 */
[----:B------:R-:W-:Y:S01]  /*32200*/  IMAD.MOV.U32 R12, RZ, RZ, R8 ;  /* 0x000000ffff0c7224 */ /* 0x000fe200078e0008 */
[----:B------:R-:W-:-:S07]  /*32210*/  MOV R91, R14 ;  /* 0x0000000e005b7202 */ /* 0x000fce0000000f00 */
[----:B------:R-:W-:Y:S05]  /*32220*/  WARPSYNC.COLLECTIVE R15, `(.L_x_8736) ;  /* 0x000000000f087348 */ /* 0x000fea0003c00000 */
[----:B------:R0:W1:Y:S02]  /*32230*/  SHFL.IDX P6, R14, R13, R12, R11 ;  /* 0x0000000c0d0e7389 */ /* 0x00006400000c000b */
[----:B01----:R-:W-:Y:S01]  /*32240*/  ENDCOLLECTIVE ;  /* 0x000000000000791b */ /* 0x003fe20003800000 */
.L_x_8736:
[----:B------:R-:W-:Y:S01]  /*32250*/  IMAD.MOV.U32 R13, RZ, RZ, R69 ;  /* 0x000000ffff0d7224 */ /* 0x000fe200078e0045 */
[----:B------:R-:W-:Y:S01]  /*32260*/  SEL R69, R60, R123, P0 ;  /* 0x0000007b3c457207 */ /* 0x000fe20000000000 */
[----:B------:R-:W-:-:S07]  /*32270*/  IMAD.MOV.U32 R62, RZ, RZ, R14 ;  /* 0x000000ffff3e7224 */ /* 0x000fce00078e000e */
[----:B------:R-:W-:Y:S05]  /*32280*/  WARPSYNC.COLLECTIVE R15, `(.L_x_8737) ;  /* 0x000000000f087348 */ /* 0x000fea0003c00000 */
[----:B------:R0:W1:Y:S02]  /*32290*/  SHFL.IDX P6, R14, R13, R12, R11 ;  /* 0x0000000c0d0e7389 */ /* 0x00006400000c000b */
[----:B01----:R-:W-:Y:S01]  /*322a0*/  ENDCOLLECTIVE ;  /* 0x000000000000791b */ /* 0x003fe20003800000 */
.L_x_8737:
[----:B------:R-:W-:Y:S02]  /*322b0*/  IMAD.MOV.U32 R13, RZ, RZ, R87 ;  /* 0x000000ffff0d7224 */ /* 0x000fe400078e0057 */
[----:B------:R-:W-:Y:S02]  /*322c0*/  IMAD.MOV.U32 R12, RZ, RZ, R10 ;  /* 0x000000ffff0c7224 */ /* 0x000fe400078e000a */
[----:B------:R-:W-:-:S07]  /*322d0*/  IMAD.MOV.U32 R72, RZ, RZ, R14 ;  /* 0x000000ffff487224 */ /* 0x000fce00078e000e */
[----:B------:R-:W-:Y:S05]  /*322e0*/  WARPSYNC.COLLECTIVE R15, `(.L_x_8738) ;  /* 0x000000000f087348 */ /* 0x000fea0003c00000 */
[----:B------:R0:W1:Y:S02]  /*322f0*/  SHFL.IDX P6, R14, R13, R12, R11 ;  /* 0x0000000c0d0e7389 */ /* 0x00006400000c000b */
[----:B01----:R-:W-:Y:S01]  /*32300*/  ENDCOLLECTIVE ;  /* 0x000000000000791b */ /* 0x003fe20003800000 */
.L_x_8738:
[----:B------:R-:W-:Y:S02]  /*32310*/  SEL R56, R91, R72, P0 ;  /* 0x000000485b387207 */ /* 0x000fe40000000000 */
[----:B------:R-:W-:Y:S01]  /*32320*/  SEL R58, R72, R91, P0 ;  /* 0x0000005b483a7207 */ /* 0x000fe20000000000 */
[----:B------:R-:W-:Y:S02]  /*32330*/  IMAD.MOV.U32 R13, RZ, RZ, R85 ;  /* 0x000000ffff0d7224 */ /* 0x000fe400078e0055 */
[----:B------:R-:W-:-:S07]  /*32340*/  IMAD.MOV.U32 R87, RZ, RZ, R14 ;  /* 0x000000ffff577224 */ /* 0x000fce00078e000e */
[----:B------:R-:W-:Y:S05]  /*32350*/  WARPSYNC.COLLECTIVE R15, `(.L_x_8739) ;  /* 0x000000000f087348 */ /* 0x000fea0003c00000 */
[----:B------:R0:W1:Y:S02]  /*32360*/  SHFL.IDX P6, R14, R13, R12, R11 ;  /* 0x0000000c0d0e7389 */ /* 0x00006400000c000b */
[----:B01----:R-:W-:Y:S01]  /*32370*/  ENDCOLLECTIVE ;  /* 0x000000000000791b */ /* 0x003fe20003800000 */
.L_x_8739:
[----:B------:R-:W-:Y:S01]  /*32380*/  IMAD.MOV.U32 R13, RZ, RZ, R73 ;  /* 0x000000ffff0d7224 */ /* 0x000fe200078e0049 */
[----:B------:R-:W-:Y:S01]  /*32390*/  MOV R12, R8 ;  /* 0x00000008000c7202 */ /* 0x000fe20000000f00 */
[----:B------:R-:W-:-:S07]  /*323a0*/  IMAD.MOV.U32 R85, RZ, RZ, R14 ;  /* 0x000000ffff557224 */ /* 0x000fce00078e000e */
[----:B------:R-:W-:Y:S05]  /*323b0*/  WARPSYNC.COLLECTIVE R15, `(.L_x_8740) ;  /* 0x000000000f087348 */ /* 0x000fea0003c00000 */
[----:B------:R0:W1:Y:S02]  /*323c0*/  SHFL.IDX P6, R14, R13, R12, R11 ;  /* 0x0000000c0d0e7389 */ /* 0x00006400000c000b */
[----:B01----:R-:W-:Y:S01]  /*323d0*/  ENDCOLLECTIVE ;  /* 0x000000000000791b */ /* 0x003fe20003800000 */
.L_x_8740:
[----:B------:R-:W-:Y:S02]  /*323e0*/  IMAD.MOV.U32 R13, RZ, RZ, R65 ;  /* 0x000000ffff0d7224 */ /* 0x000fe400078e0041 */
[----:B------:R-:W-:-:S07]  /*323f0*/  IMAD.MOV.U32 R74, RZ, RZ, R14 ;  /* 0x000000ffff4a7224 */ /* 0x000fce00078e000e */
[----:B------:R-:W-:Y:S05]  /*32400*/  WARPSYNC.COLLECTIVE R15, `(.L_x_8741) ;  /* 0x000000000f087348 */ /* 0x000fea0003c00000 */
[----:B------:R0:W1:Y:S02]  /*32410*/  SHFL.IDX P6, R14, R13, R12, R11 ;  /* 0x0000000c0d0e7389 */ /* 0x00006400000c000b */
[----:B01----:R-:W-:Y:S01]  /*32420*/  ENDCOLLECTIVE ;  /* 0x000000000000791b */ /* 0x003fe20003800000 */
.L_x_8741:
[----:B------:R-:W-:Y:S01]  /*32430*/  SEL R65, R74, R87, P0 ;  /* 0x000000574a417207 */ /* 0x000fe20000000000 */
[----:B------:R-:W-:Y:S02]  /*32440*/  IMAD.MOV.U32 R13, RZ, RZ, R81 ;  /* 0x000000ffff0d7224 */ /* 0x000fe400078e0051 */
[----:B------:R-:W-:Y:S02]  /*32450*/  IMAD.MOV.U32 R12, RZ, RZ, R10 ;  /* 0x000000ffff0c7224 */ /* 0x000fe400078e000a */
[----:B------:R-:W-:-:S07]  /*32460*/  IMAD.MOV.U32 R76, RZ, RZ, R14 ;  /* 0x000000ffff4c7224 */ /* 0x000fce00078e000e */
[----:B------:R-:W-:Y:S05]  /*32470*/  WARPSYNC.COLLECTIVE R15, `(.L_x_8742) ;  /* 0x000000000f087348 */ /* 0x000fea0003c00000 */
[----:B------:R0:W1:Y:S02]  /*32480*/  SHFL.IDX P6, R14, R13, R12, R11 ;  /* 0x0000000c0d0e7389 */ /* 0x00006400000c000b */
[----:B01----:R-:W-:Y:S01]  /*32490*/  ENDCOLLECTIVE ;  /* 0x000000000000791b */ /* 0x003fe20003800000 */
.L_x_8742:
[----:B------:R-:W-:Y:S01]  /*324a0*/  SEL R60, R85, R76, P0 ;  /* 0x0000004c553c7207 */ /* 0x000fe20000000000 */
[----:B------:R-:W-:Y:S02]  /*324b0*/  IMAD.MOV.U32 R13, RZ, RZ, R79 ;  /* 0x000000ffff0d7224 */ /* 0x000fe400078e004f */
[----:B------:R-:W-:-:S07]  /*324c0*/  IMAD.MOV.U32 R81, RZ, RZ, R14 ;  /* 0x000000ffff517224 */ /* 0x000fce00078e000e */
[----:B------:R-:W-:Y:S05]  /*324d0*/  WARPSYNC.COLLECTIVE R15, `(.L_x_8743) ;  /* 0x000000000f087348 */ /* 0x000fea0003c00000 */
[----:B------:R0:W1:Y:S02]  /*324e0*/  SHFL.IDX P6, R14, R13, R12, R11 ;  /* 0x0000000c0d0e7389 */ /* 0x00006400000c000b */
[----:B01----:R-:W-:Y:S01]  /*324f0*/  ENDCOLLECTIVE ;  /* 0x000000000000791b */ /* 0x003fe20003800000 */
.L_x_8743:
[----:B------:R-:W-:Y:S01]  /*32500*/  IMAD.MOV.U32 R13, RZ, RZ, R63 ;  /* 0x000000ffff0d7224 */ /* 0x000fe200078e003f */
[----:B------:R-:W-:Y:S01]  /*32510*/  SEL R63, R87, R74, P0 ;  /* 0x0000004a573f7207 */ /* 0x000fe20000000000 */
[----:B------:R-:W-:Y:S02]  /*32520*/  IMAD.MOV.U32 R12, RZ, RZ, R8 ;  /* 0x000000ffff0c7224 */ /* 0x000fe400078e0008 */
[----:B------:R-:W-:-:S07]  /*32530*/  IMAD.MOV.U32 R78, RZ, RZ, R14 ;  /* 0x000000ffff4e7224 */ /* 0x000fce00078e000e */
[----:B------:R-:W-:Y:S05]  /*32540*/  WARPSYNC.COLLECTIVE R15, `(.L_x_8744) ;  /* 0x000000000f087348 */ /* 0x000fea0003c00000 */
[----:B------:R0:W1:Y:S02]  /*32550*/  SHFL.IDX P6, R14, R13, R12, R11 ;  /* 0x0000000c0d0e7389 */ /* 0x00006400000c000b */
[----:B01----:R-:W-:Y:S01]  /*32560*/  ENDCOLLECTIVE ;  /* 0x000000000000791b */ /* 0x003fe20003800000 */
.L_x_8744:
[----:B------:R-:W-:Y:S02]  /*32570*/  MOV R13, R59 ;  /* 0x0000003b000d7202 */ /* 0x000fe40000000f00 */
[----:B------:R-:W-:Y:S01]  /*32580*/  SEL R59, R62, R93, P0 ;  /* 0x0000005d3e3b7207 */ /* 0x000fe20000000000 */
[----:B------:R-:W-:-:S07]  /*32590*/  IMAD.MOV.U32 R104, RZ, RZ, R14 ;  /* 0x000000ffff687224 */ /* 0x000fce00078e000e */
[----:B------:R-:W-:Y:S05]  /*325a0*/  WARPSYNC.COLLECTIVE R15, `(.L_x_8745) ;  /* 0x000000000f087348 */ /* 0x000fea0003c00000 */
[----:B------:R0:W1:Y:S02]  /*325b0*/  SHFL.IDX P6, R14, R13, R12, R11 ;  /* 0x0000000c0d0e7389 */ /* 0x00006400000c000b */
[----:B01----:R-:W-:Y:S01]  /*325c0*/  ENDCOLLECTIVE ;  /* 0x000000000000791b */ /* 0x003fe20003800000 */
.L_x_8745:
        /* <DEDUP_REMOVED lines=8> */
.L_x_8746:
[----:B------:R-:W-:Y:S02]  /*32650*/  IMAD.MOV.U32 R13, RZ, RZ, R75 ;  /* 0x000000ffff0d7224 */ /* 0x000fe400078e004b */
[----:B------:R-:W-:-:S07]  /*32660*/  IMAD.MOV.U32 R106, RZ, RZ, R14 ;  /* 0x000000ffff6a7224 */ /* 0x000fce00078e000e */
[----:B------:R-:W-:Y:S05]  /*32670*/  WARPSYNC.COLLECTIVE R15, `(.L_x_8747) ;  /* 0x000000000f087348 */ /* 0x000fea0003c00000 */
[----:B------:R0:W1:Y:S02]  /*32680*/  SHFL.IDX P6, R14, R13, R12, R11 ;  /* 0x0000000c0d0e7389 */ /* 0x00006400000c000b */
[----:B01----:R-:W-:Y:S01]  /*32690*/  ENDCOLLECTIVE ;  /* 0x000000000000791b */ /* 0x003fe20003800000 */
.L_x_8747:
[----:B------:R-:W-:Y:S01]  /*326a0*/  IMAD.MOV.U32 R13, RZ, RZ, R57 ;  /* 0x000000ffff0d7224 */ /* 0x000fe200078e0039 */
        /* <DEDUP_REMOVED lines=9> */
.L_x_8748:
[----:B------:R-:W-:Y:S02]  /*32740*/  IMAD.MOV.U32 R13, RZ, RZ, R35 ;  /* 0x000000ffff0d7224 */ /* 0x000fe400078e0023 */
[----:B------:R-:W-:-:S07]  /*32750*/  IMAD.MOV.U32 R129, RZ, RZ, R14 ;  /* 0x000000ffff817224 */ /* 0x000fce00078e000e */
[----:B------:R-:W-:Y:S05]  /*32760*/  WARPSYNC.COLLECTIVE R15, `(.L_x_8749) ;  /* 0x000000000f087348 */ /* 0x000fea0003c00000 */
[----:B------:R0:W1:Y:S02]  /*32770*/  SHFL.IDX P6, R14, R13, R12, R11 ;  /* 0x0000000c0d0e7389 */ /* 0x00006400000c000b */
[----:B01----:R-:W-:Y:S01]  /*32780*/  ENDCOLLECTIVE ;  /* 0x000000000000791b */ /* 0x003fe20003800000 */
.L_x_8749:
        /* <DEDUP_REMOVED lines=8> */
.L_x_8750:
[----:B------:R-:W-:Y:S02]  /*32810*/  SEL R104, R75, R108, P0 ;  /* 0x0000006c4b687207 */ /* 0x000fe40000000000 */
[----:B------:R-:W-:Y:S01]  /*32820*/  SEL R128, R108, R75, P0 ;  /* 0x0000004b6c807207 */ /* 0x000fe20000000000 */
[----:B------:R-:W-:Y:S02]  /*32830*/  IMAD.MOV.U32 R13, RZ, RZ, R39 ;  /* 0x000000ffff0d7224 */ /* 0x000fe400078e0027 */
[----:B------:R-:W-:-:S07]  /*32840*/  IMAD.MOV.U32 R37, RZ, RZ, R14 ;  /* 0x000000ffff257224 */ /* 0x000fce00078e000e */
[----:B------:R-:W-:Y:S05]  /*32850*/  WARPSYNC.COLLECTIVE R15, `(.L_x_8751) ;  /* 0x000000000f087348 */ /* 0x000fea0003c00000 */
[----:B------:R0:W1:Y:S02]  /*32860*/  SHFL.IDX P6, R14, R13, R12, R11 ;  /* 0x0000000c0d0e7389 */ /* 0x00006400000c000b */
[----:B01----:R-:W-:Y:S01]  /*32870*/  ENDCOLLECTIVE ;  /* 0x000000000000791b */ /* 0x003fe20003800000 */
.L_x_8751:
[----:B------:R-:W-:Y:S02]  /*32880*/  IMAD.MOV.U32 R13, RZ, RZ, R33 ;  /* 0x000000ffff0d7224 */ /* 0x000fe400078e0021 */
[----:B------:R-:W-:Y:S02]  /*32890*/  IMAD.MOV.U32 R12, RZ, RZ, R8 ;  /* 0x000000ffff0c7224 */ /* 0x000fe400078e0008 */
[----:B------:R-:W-:-:S07]  /*328a0*/  IMAD.MOV.U32 R39, RZ, RZ, R14 ;  /* 0x000000ffff277224 */ /* 0x000fce00078e000e */
[----:B------:R-:W-:Y:S05]  /*328b0*/  WARPSYNC.COLLECTIVE R15, `(.L_x_8752) ;  /* 0x000000000f087348 */ /* 0x000fea0003c00000 */
[----:B------:R0:W1:Y:S02]  /*328c0*/  SHFL.IDX P6, R14, R13, R12, R11 ;  /* 0x0000000c0d0e7389 */ /* 0x00006400000c000b */
[----:B01----:R-:W-:Y:S01]  /*328d0*/  ENDCOLLECTIVE ;  /* 0x000000000000791b */ /* 0x003fe20003800000 */
.L_x_8752:
[----:B------:R-:W-:Y:S02]  /*328e0*/  IMAD.MOV.U32 R13, RZ, RZ, R31 ;  /* 0x000000ffff0d7224 */ /* 0x000fe400078e001f */
[----:B------:R-:W-:-:S07]  /*328f0*/  IMAD.MOV.U32 R110, RZ, RZ, R14 ;  /* 0x000000ffff6e7224 */ /* 0x000fce00078e000e */
[----:B------:R-:W-:Y:S05]  /*32900*/  WARPSYNC.COLLECTIVE R15, `(.L_x_8753) ;  /* 0x000000000f087348 */ /* 0x000fea0003c00000 */
[----:B------:R0:W1:Y:S02]  /*32910*/  SHFL.IDX P6, R14, R13, R12, R11 ;  /* 0x0000000c0d0e7389 */ /* 0x00006400000c000b */
[----:B01----:R-:W-:Y:S01]  /*32920*/  ENDCOLLECTIVE ;  /* 0x000000000000791b */ /* 0x003fe20003800000 */
.L_x_8753:
        /* <DEDUP_REMOVED lines=8> */
.L_x_8754:
[----:B------:R-:W-:Y:S02]  /*329b0*/  SEL R106, R39, R112, P0 ;  /* 0x00000070276a7207 */ /* 0x000fe40000000000 */
[----:B------:R-:W-:Y:S01]  /*329c0*/  SEL R112, R112, R39, P0 ;  /* 0x0000002770707207 */ /* 0x000fe20000000000 */
[----:B------:R-:W-:Y:S01]  /*329d0*/  IMAD.MOV.U32 R13, RZ, RZ, R27 ;  /* 0x000000ffff0d7224 */ /* 0x000fe200078e001b */
[----:B------:R-:W-:-:S07]  /*329e0*/  MOV R29, R14 ;  /* 0x0000000e001d7202 */ /* 0x000fce0000000f00 */
[----:B------:R-:W-:Y:S05]  /*329f0*/  WARPSYNC.COLLECTIVE R15, `(.L_x_8755) ;  /* 0x000000000f087348 */ /* 0x000fea0003c00000 */
[----:B------:R0:W1:Y:S02]  /*32a00*/  SHFL.IDX P6, R14, R13, R12, R11 ;  /* 0x0000000c0d0e7389 */ /* 0x00006400000c000b */
[----:B01----:R-:W-:Y:S01]  /*32a10*/  ENDCOLLECTIVE ;  /* 0x000000000000791b */ /* 0x003fe20003800000 */
.L_x_8755:
[----:B------:R-:W-:Y:S02]  /*32a20*/  IMAD.MOV.U32 R13, RZ, RZ, R25 ;  /* 0x000000ffff0d7224 */ /* 0x000fe400078e0019 */
[----:B------:R-:W-:Y:S02]  /*32a30*/  IMAD.MOV.U32 R12, RZ, RZ, R8 ;  /* 0x000000ffff0c7224 */ /* 0x000fe400078e0008 */
[----:B------:R-:W-:-:S07]  /*32a40*/  IMAD.MOV.U32 R4, RZ, RZ, R14 ;  /* 0x000000ffff047224 */ /* 0x000fce00078e000e */
[----:B------:R-:W-:Y:S05]  /*32a50*/  WARPSYNC.COLLECTIVE R15, `(.L_x_8756) ;  /* 0x000000000f087348 */ /* 0x000fea0003c00000 */
[----:B------:R0:W1:Y:S02]  /*32a60*/  SHFL.IDX P6, R14, R13, R12, R11 ;  /* 0x0000000c0d0e7389 */ /* 0x00006400000c000b */
[----:B01----:R-:W-:Y:S01]  /*32a70*/  ENDCOLLECTIVE ;  /* 0x000000000000791b */ /* 0x003fe20003800000 */
.L_x_8756:
[----:B------:R-:W-:Y:S02]  /*32a80*/  IMAD.MOV.U32 R13, RZ, RZ, R9 ;  /* 0x000000ffff0d7224 */ /* 0x000fe400078e0009 */
[----:B------:R-:W-:-:S07]  /*32a90*/  IMAD.MOV.U32 R10, RZ, RZ, R14 ;  /* 0x000000ffff0a7224 */ /* 0x000fce00078e000e */
[----:B------:R-:W-:Y:S05]  /*32aa0*/  WARPSYNC.COLLECTIVE R15, `(.L_x_8757) ;  /* 0x000000000f087348 */ /* 0x000fea0003c00000 */
[----:B------:R0:W1:Y:S02]  /*32ab0*/  SHFL.IDX P6, R14, R13, R12, R11 ;  /* 0x0000000c0d0e7389 */ /* 0x00006400000c000b */
[----:B01----:R-:W-:Y:S01]  /*32ac0*/  ENDCOLLECTIVE ;  /* 0x000000000000791b */ /* 0x003fe20003800000 */
.L_x_8757:
[----:B------:R-:W-:Y:S05]  /*32ad0*/  BRA `(.L_x_8758) ;  /* 0xffffff1c00d87947 */ /* 0x000fea000383ffff */
.L_x_8504:
[----:B------:R-:W-:Y:S02]  /*32ae0*/  IMAD.MOV.U32 R13, RZ, RZ, R3 ;  /* 0x000000ffff0d7224 */ /* 0x000fe400078e0003 */
[----:B------:R-:W-:Y:S02]  /*32af0*/  IMAD.MOV.U32 R12, RZ, RZ, RZ ;  /* 0x000000ffff0c7224 */ /* 0x000fe400078e00ff */
[----:B------:R-:W-:Y:S02]  /*32b00*/  IMAD.MOV.U32 R11, RZ, RZ, 0x181f ;  /* 0x0000181fff0b7424 */ /* 0x000fe400078e00ff */
[----:B------:R-:W-:-:S07]  /*32b10*/  IMAD.MOV.U32 R15, RZ, RZ, -0x1 ;  /* 0xffffffffff0f7424 */ /* 0x000fce00078e00ff */
[----:B-----5:R-:W-:Y:S05]  /*32b20*/  WARPSYNC.COLLECTIVE R15, `(.L_x_8759) ;  /* 0x000000000f087348 */ /* 0x020fea0003c00000 */
[----:B------:R0:W1:Y:S02]  /*32b30*/  SHFL.IDX P6, R14, R13, R12, R11 ;  /* 0x0000000c0d0e7389 */ /* 0x00006400000c000b */
[----:B01---5:R-:W-:Y:S01]  /*32b40*/  ENDCOLLECTIVE ;  /* 0x000000000000791b */ /* 0x023fe20003800000 */
.L_x_8759:
[----:B------:R-:W-:Y:S01]  /*32b50*/  IMAD.MOV.U32 R13, RZ, RZ, R2 ;  /* 0x000000ffff0d7224 */ /* 0x000fe200078e0002 */
[----:B------:R-:W-:-:S07]  /*32b60*/  MOV R0, R14 ;  /* 0x0000000e00007202 */ /* 0x000fce0000000f00 */
[----:B------:R-:W-:Y:S05]  /*32b70*/  WARPSYNC.COLLECTIVE R15, `(.L_x_8760) ;  /* 0x000000000f087348 */ /* 0x000fea0003c00000 */
[----:B------:R0:W1:Y:S02]  /*32b80*/  SHFL.IDX P6, R14, R13, R12, R11 ;  /* 0x0000000c0d0e7389 */ /* 0x00006400000c000b */
[----:B01----:R-:W-:Y:S01]  /*32b90*/  ENDCOLLECTIVE ;  /* 0x000000000000791b */ /* 0x003fe20003800000 */
.L_x_8760:
[----:B------:R-:W-:Y:S05]  /*32ba0*/  BRA `(.L_x_8761) ;  /* 0xffffff2c00a47947 */ /* 0x000fea000383ffff */
.L_x_8507:
        /* <DEDUP_REMOVED lines=8> */
.L_x_8763:
[----:B------:R-:W-:Y:S05]  /*32c30*/  BSYNC B1 ;  /* 0x0000000000017941 */ /* 0x000fea0003800000 */
.L_x_8762:
        /* <DEDUP_REMOVED lines=8> */
.L_x_8764:
[----:B------:R-:W-:Y:S05]  /*32cc0*/  BRA `(.L_x_8765) ;  /* 0xffffff2c00b47947 */ /* 0x000fea000383ffff */
.L_x_8510:
[----:B------:R-:W-:Y:S01]  /*32cd0*/  BSSY B1, `(.L_x_8766) ;  /* 0x0000008000017945 */ /* 0x000fe20003800000 */
[----:B------:R-:W-:Y:S01]  /*32ce0*/  IMAD.MOV.U32 R13, RZ, RZ, R3 ;  /* 0x000000ffff0d7224 */ /* 0x000fe200078e0003 */
[----:B------:R-:W-:Y:S01]  /*32cf0*/  MOV R12, 0x2 ;  /* 0x00000002000c7802 */ /* 0x000fe20000000f00 */
[----:B------:R-:W-:Y:S02]  /*32d00*/  IMAD.MOV.U32 R11, RZ, RZ, 0x181f ;  /* 0x0000181fff0b7424 */ /* 0x000fe400078e00ff */
[----:B---3--:R-:W-:-:S07]  /*32d10*/  IMAD.MOV.U32 R15, RZ, RZ, -0x1 ;  /* 0xffffffffff0f7424 */ /* 0x008fce00078e00ff */
[----:B012-45:R-:W-:Y:S05]  /*32d20*/  WARPSYNC.COLLECTIVE R15, `(.L_x_8767) ;  /* 0x000000000f087348 */ /* 0x037fea0003c00000 */
[----:B--2---:R2:W3:Y:S02]  /*32d30*/  SHFL.IDX P6, R14, R13, R12, R11 ;  /* 0x0000000c0d0e7389 */ /* 0x0044e400000c000b */
[----:B012345:R-:W-:Y:S01]  /*32d40*/  ENDCOLLECTIVE ;  /* 0x000000000000791b */ /* 0x03ffe20003800000 */
.L_x_8767:
[----:B------:R-:W-:Y:S05]  /*32d50*/  BSYNC B1 ;  /* 0x0000000000017941 */ /* 0x000fea0003800000 */
.L_x_8766:
        /* <DEDUP_REMOVED lines=8> */
.L_x_8768:
[----:B------:R-:W-:Y:S05]  /*32de0*/  BRA `(.L_x_8769) ;  /* 0xffffff2c00c47947 */ /* 0x000fea000383ffff */
.L_x_8513:
        /* <DEDUP_REMOVED lines=8> */
.L_x_8771:
[----:B------:R-:W-:Y:S05]  /*32e70*/  BSYNC B1 ;  /* 0x0000000000017941 */ /* 0x000fea0003800000 */
.L_x_8770:
        /* <DEDUP_REMOVED lines=8> */
.L_x_8772:
[----:B------:R-:W-:Y:S05]  /*32f00*/  BRA `(.L_x_8773) ;  /* 0xffffff2c00d47947 */ /* 0x000fea000383ffff */
.L_x_8515:
[----:B------:R-:W-:Y:S02]  /*32f10*/  IMAD.MOV.U32 R13, RZ, RZ, R8 ;  /* 0x000000ffff0d7224 */ /* 0x000fe400078e0008 */
[----:B------:R-:W-:Y:S02]  /*32f20*/  IMAD.MOV.U32 R12, RZ, RZ, RZ ;  /* 0x000000ffff0c7224 */ /* 0x000fe400078e00ff */
[----:B------:R-:W-:Y:S02]  /*32f30*/  IMAD.MOV.U32 R11, RZ, RZ, 0x1c1f ;  /* 0x00001c1fff0b7424 */ /* 0x000fe400078e00ff */
[----:B------:R-:W-:-:S07]  /*32f40*/  IMAD.MOV.U32 R15, RZ, RZ, -0x1 ;  /* 0xffffffffff0f7424 */ /* 0x000fce00078e00ff */
[----:B------:R-:W-:Y:S05]  /*32f50*/  WARPSYNC.COLLECTIVE R15, `(.L_x_8774) ;  /* 0x000000000f087348 */ /* 0x000fea0003c00000 */
[----:B------:R0:W1:Y:S02]  /*32f60*/  SHFL.IDX P6, R14, R13, R12, R11 ;  /* 0x0000000c0d0e7389 */ /* 0x00006400000c000b */
[----:B01----:R-:W-:Y:S01]  /*32f70*/  ENDCOLLECTIVE ;  /* 0x000000000000791b */ /* 0x003fe20003800000 */
.L_x_8774:
[----:B------:R-:W-:Y:S02]  /*32f80*/  IMAD.MOV.U32 R13, RZ, RZ, R4 ;  /* 0x000000ffff0d7224 */ /* 0x000fe400078e0004 */
[----:B------:R-:W-:-:S07]  /*32f90*/  IMAD.MOV.U32 R9, RZ, RZ, R14 ;  /* 0x000000ffff097224 */ /* 0x000fce00078e000e */
[----:B------:R-:W-:Y:S05]  /*32fa0*/  WARPSYNC.COLLECTIVE R15, `(.L_x_8775) ;  /* 0x000000000f087348 */ /* 0x000fea0003c00000 */
[----:B------:R0:W1:Y:S02]  /*32fb0*/  SHFL.IDX P6, R14, R13, R12, R11 ;  /* 0x0000000c0d0e7389 */ /* 0x00006400000c000b */
[----:B01----:R-:W-:Y:S01]  /*32fc0*/  ENDCOLLECTIVE ;  /* 0x000000000000791b */ /* 0x003fe20003800000 */
.L_x_8775:
[----:B------:R-:W-:Y:S05]  /*32fd0*/  BRA `(.L_x_8776) ;  /* 0xffffff3400187947 */ /* 0x000fea000383ffff */
.L_x_8518:
[----:B------:R-:W-:Y:S01]  /*32fe0*/  BSSY B1, `(.L_x_8777) ;  /* 0x0000008000017945 */ /* 0x000fe20003800000 */
[----:B------:R-:W-:Y:S01]  /*32ff0*/  IMAD.MOV.U32 R13, RZ, RZ, R8 ;  /* 0x000000ffff0d7224 */ /* 0x000fe200078e0008 */
[----:B------:R-:W-:Y:S01]  /*33000*/  MOV R12, 0x1 ;  /* 0x00000001000c7802 */ /* 0x000fe20000000f00 */
[----:B-1----:R-:W-:Y:S02]  /*33010*/  IMAD.MOV.U32 R11, RZ, RZ, 0x1c1f ;  /* 0x00001c1fff0b7424 */ /* 0x002fe400078e00ff */
[----:B------:R-:W-:-:S07]  /*33020*/  IMAD.MOV.U32 R15, RZ, RZ, -0x1 ;  /* 0xffffffffff0f7424 */ /* 0x000fce00078e00ff */
[----:B0-2---:R-:W-:Y:S05]  /*33030*/  WARPSYNC.COLLECTIVE R15, `(.L_x_8778) ;  /* 0x000000000f087348 */ /* 0x005fea0003c00000 */
[----:B--2---:R1:W2:Y:S02]  /*33040*/  SHFL.IDX P6, R14, R13, R12, R11 ;  /* 0x0000000c0d0e7389 */ /* 0x0042a400000c000b */
[----:B012---:R-:W-:Y:S01]  /*33050*/  ENDCOLLECTIVE ;  /* 0x000000000000791b */ /* 0x007fe20003800000 */
.L_x_8778:
[----:B------:R-:W-:Y:S05]  /*33060*/  BSYNC B1 ;  /* 0x0000000000017941 */ /* 0x000fea0003800000 */
.L_x_8777:
        /* <DEDUP_REMOVED lines=8> */
.L_x_8779:
[----:B------:R-:W-:Y:S05]  /*330f0*/  BRA `(.L_x_8780) ;  /* 0xffffff38003c7947 */ /* 0x000fea000383ffff */
.L_x_8522:
[----:B------:R-:W-:Y:S02]  /*33100*/  IMAD.MOV.U32 R13, RZ, RZ, R3 ;  /* 0x000000ffff0d7224 */ /* 0x000fe400078e0003 */
[----:B------:R-:W-:Y:S02]  /*33110*/  IMAD.MOV.U32 R12, RZ, RZ, RZ ;  /* 0x000000ffff0c7224 */ /* 0x000fe400078e00ff */
[----:B------:R-:W-:Y:S02]  /*33120*/  IMAD.MOV.U32 R11, RZ, RZ, 0x181f ;  /* 0x0000181fff0b7424 */ /* 0x000fe400078e00ff */
[----:B------:R-:W-:-:S07]  /*33130*/  IMAD.MOV.U32 R15, RZ, RZ, -0x1 ;  /* 0xffffffffff0f7424 */ /* 0x000fce00078e00ff */
[----:B0-----:R-:W-:Y:S05]  /*33140*/  WARPSYNC.COLLECTIVE R15, `(.L_x_8781) ;  /* 0x000000000f087348 */ /* 0x001fea0003c00000 */
[----:B0-----:R0:W1:Y:S02]  /*33150*/  SHFL.IDX P6, R14, R13, R12, R11 ;  /* 0x0000000c0d0e7389 */ /* 0x00106400000c000b */
[----:B01----:R-:W-:Y:S01]  /*33160*/  ENDCOLLECTIVE ;  /* 0x000000000000791b */ /* 0x003fe20003800000 */
.L_x_8781:
[----:B------:R-:W-:Y:S01]  /*33170*/  IMAD.MOV.U32 R13, RZ, RZ, R2 ;  /* 0x000000ffff0d7224 */ /* 0x000fe200078e0002 */
[----:B------:R-:W-:-:S07]  /*33180*/  MOV R0, R14 ;  /* 0x0000000e00007202 */ /* 0x000fce0000000f00 */
[----:B------:R-:W-:Y:S05]  /*33190*/  WARPSYNC.COLLECTIVE R15, `(.L_x_8782) ;  /* 0x000000000f087348 */ /* 0x000fea0003c00000 */
[----:B------:R0:W1:Y:S02]  /*331a0*/  SHFL.IDX P6, R14, R13, R12, R11 ;  /* 0x0000000c0d0e7389 */ /* 0x00006400000c000b */
[----:B01----:R-:W-:Y:S01]  /*331b0*/  ENDCOLLECTIVE ;  /* 0x000000000000791b */ /* 0x003fe20003800000 */
.L_x_8782:
[----:B------:R-:W-:Y:S05]  /*331c0*/  BRA `(.L_x_8783) ;  /* 0xffffff44007c7947 */ /* 0x000fea000383ffff */
.L_x_8525:
[----:B------:R-:W-:Y:S01]  /*331d0*/  BSSY B1, `(.L_x_8784) ;  /* 0x0000008000017945 */ /* 0x000fe20003800000 */
[----:B------:R-:W-:Y:S02]  /*331e0*/  IMAD.MOV.U32 R13, RZ, RZ, R3 ;  /* 0x000000ffff0d7224 */ /* 0x000fe400078e0003 */
[----:B------:R-:W-:Y:S02]  /*331f0*/  IMAD.MOV.U32 R12, RZ, RZ, 0x1 ;  /* 0x00000001ff0c7424 */ /* 0x000fe400078e00ff */
[----:B---3--:R-:W-:Y:S02]  /*33200*/  IMAD.MOV.U32 R11, RZ, RZ, 0x181f ;  /* 0x0000181fff0b7424 */ /* 0x008fe400078e00ff */
[----:B------:R-:W-:-:S07]  /*33210*/  IMAD.MOV.U32 R15, RZ, RZ, -0x1 ;  /* 0xffffffffff0f7424 */ /* 0x000fce00078e00ff */
[----:B012---:R-:W-:Y:S05]  /*33220*/  WARPSYNC.COLLECTIVE R15, `(.L_x_8785) ;  /* 0x000000000f087348 */ /* 0x007fea0003c00000 */
[----:B0-----:R0:W3:Y:S02]  /*33230*/  SHFL.IDX P6, R14, R13, R12, R11 ;  /* 0x0000000c0d0e7389 */ /* 0x0010e400000c000b */
[----:B0123--:R-:W-:Y:S01]  /*33240*/  ENDCOLLECTIVE ;  /* 0x000000000000791b */ /* 0x00ffe20003800000 */
.L_x_8785:
[----:B------:R-:W-:Y:S05]  /*33250*/  BSYNC B1 ;  /* 0x0000000000017941 */ /* 0x000fea0003800000 */
.L_x_8784:
        /* <DEDUP_REMOVED lines=8> */
.L_x_8786:
[----:B------:R-:W-:Y:S05]  /*332e0*/  BRA `(.L_x_8787) ;  /* 0xffffff4400947947 */ /* 0x000fea000383ffff */
.L_x_8528:
[----:B------:R-:W-:Y:S01]  /*332f0*/  BSSY B1, `(.L_x_8788) ;  /* 0x0000008000017945 */ /* 0x000fe20003800000 */
[----:B------:R-:W-:Y:S01]  /*33300*/  IMAD.MOV.U32 R13, RZ, RZ, R3 ;  /* 0x000000ffff0d7224 */ /* 0x000fe200078e0003 */
[----:B------:R-:W-:Y:S01]  /*33310*/  MOV R12, 0x2 ;  /* 0x00000002000c7802 */ /* 0x000fe20000000f00 */
[----:B---3--:R-:W-:Y:S02]  /*33320*/  IMAD.MOV.U32 R11, RZ, RZ, 0x181f ;  /* 0x0000181fff0b7424 */ /* 0x008fe400078e00ff */
[----:B------:R-:W-:-:S07]  /*33330*/  IMAD.MOV.U32 R15, RZ, RZ, -0x1 ;  /* 0xffffffffff0f7424 */ /* 0x000fce00078e00ff */
[----:B012-4-:R-:W-:Y:S05]  /*33340*/  WARPSYNC.COLLECTIVE R15, `(.L_x_8789) ;  /* 0x000000000f087348 */ /* 0x017fea0003c00000 */
[----:B0-----:R0:W3:Y:S02]  /*33350*/  SHFL.IDX P6, R14, R13, R12, R11 ;  /* 0x0000000c0d0e7389 */ /* 0x0010e400000c000b */
[----:B01234-:R-:W-:Y:S01]  /*33360*/  ENDCOLLECTIVE ;  /* 0x000000000000791b */ /* 0x01ffe20003800000 */
.L_x_8789:
[----:B------:R-:W-:Y:S05]  /*33370*/  BSYNC B1 ;  /* 0x0000000000017941 */ /* 0x000fea0003800000 */
.L_x_8788:
        /* <DEDUP_REMOVED lines=8> */
.L_x_8790:
[----:B------:R-:W-:Y:S05]  /*33400*/  BRA `(.L_x_8791) ;  /* 0xffffff4400a87947 */ /* 0x000fea000383ffff */
.L_x_8531:
[----:B------:R-:W-:Y:S01]  /*33410*/  BSSY B1, `(.L_x_8792) ;  /* 0x0000008000017945 */ /* 0x000fe20003800000 */
[----:B------:R-:W-:Y:S02]  /*33420*/  IMAD.MOV.U32 R13, RZ, RZ, R3 ;  /* 0x000000ffff0d7224 */ /* 0x000fe400078e0003 */
[----:B------:R-:W-:Y:S02]  /*33430*/  IMAD.MOV.U32 R12, RZ, RZ, 0x3 ;  /* 0x00000003ff0c7424 */ /* 0x000fe400078e00ff */
[----:B---3--:R-:W-:Y:S02]  /*33440*/  IMAD.MOV.U32 R11, RZ, RZ, 0x181f ;  /* 0x0000181fff0b7424 */ /* 0x008fe400078e00ff */
[----:B------:R-:W-:-:S07]  /*33450*/  IMAD.MOV.U32 R15, RZ, RZ, -0x1 ;  /* 0xffffffffff0f7424 */ /* 0x000fce00078e00ff */
[----:B012-4-:R-:W-:Y:S05]  /*33460*/  WARPSYNC.COLLECTIVE R15, `(.L_x_8793) ;  /* 0x000000000f087348 */ /* 0x017fea0003c00000 */
[----:B0-----:R0:W3:Y:S02]  /*33470*/  SHFL.IDX P6, R14, R13, R12, R11 ;  /* 0x0000000c0d0e7389 */ /* 0x0010e400000c000b */
[----:B01234-:R-:W-:Y:S01]  /*33480*/  ENDCOLLECTIVE ;  /* 0x000000000000791b */ /* 0x01ffe20003800000 */
.L_x_8793:
[----:B------:R-:W-:Y:S05]  /*33490*/  BSYNC B1 ;  /* 0x0000000000017941 */ /* 0x000fea0003800000 */
.L_x_8792:
        /* <DEDUP_REMOVED lines=8> */
.L_x_8794:
[----:B------:R-:W-:Y:S05]  /*33520*/  BRA `(.L_x_8795) ;  /* 0xffffff4400bc7947 */ /* 0x000fea000383ffff */
.L_x_8550:
[----:B------:R-:W1:Y:S01]  /*33530*/  S2R R8, SR_TID.X ;  /* 0x0000000000087919 */ /* 0x000e620000002100 */
[----:B------:R-:W-:Y:S01]  /*33540*/  BSSY B1, `(.L_x_8796) ;  /* 0x000000a000017945 */ /* 0x000fe20003800000 */
[----:B------:R-:W-:Y:S02]  /*33550*/  IMAD.MOV.U32 R12, RZ, RZ, RZ ;  /* 0x000000ffff0c7224 */ /* 0x000fe400078e00ff */
[----:B------:R-:W-:Y:S02]  /*33560*/  IMAD.MOV.U32 R11, RZ, RZ, 0x1f ;  /* 0x0000001fff0b7424 */ /* 0x000fe400078e00ff */
[----:B------:R-:W-:Y:S01]  /*33570*/  IMAD.MOV.U32 R15, RZ, RZ, -0x1 ;  /* 0xffffffffff0f7424 */ /* 0x000fe200078e00ff */
[----:B-1----:R-:W-:-:S04]  /*33580*/  SHF.R.U32.HI R8, RZ, 0x5, R8 ;  /* 0x00000005ff087819 */ /* 0x002fc80000011608 */
[----:B------:R-:W-:-:S05]  /*33590*/  LOP3.LUT R8, R8, 0x3, RZ, 0xc0, !PT ;  /* 0x0000000308087812 */ /* 0x000fca00078ec0ff */
[----:B0-----:R-:W-:-:S07]  /*335a0*/  IMAD.MOV.U32 R13, RZ, RZ, R8 ;  /* 0x000000ffff0d7224 */ /* 0x001fce00078e0008 */
[----:B------:R-:W-:Y:S05]  /*335b0*/  WARPSYNC.COLLECTIVE R15, `(.L_x_8797) ;  /* 0x000000000f087348 */ /* 0x000fea0003c00000 */
[----:B------:R0:W1:Y:S02]  /*335c0*/  SHFL.IDX P6, R14, R13, R12, R11 ;  /* 0x0000000c0d0e7389 */ /* 0x00006400000c000b */
[----:B01----:R-:W-:Y:S01]  /*335d0*/  ENDCOLLECTIVE ;  /* 0x000000000000791b */ /* 0x003fe20003800000 */
.L_x_8797:
[----:B------:R-:W-:Y:S05]  /*335e0*/  BSYNC B1 ;  /* 0x0000000000017941 */ /* 0x000fea0003800000 */
.L_x_8796:
[----:B------:R-:W-:Y:S05]  /*335f0*/  BRA `(.L_x_8798) ;  /* 0xffffff6400e47947 */ /* 0x000fea000383ffff */
.L_x_8552:
[----:B------:R-:W-:Y:S01]  /*33600*/  BSSY B1, `(.L_x_8799) ;  /* 0x0000006000017945 */ /* 0x000fe20003800000 */
[----:B------:R-:W-:-:S07]  /*33610*/  IMAD.MOV.U32 R15, RZ, RZ, -0x1 ;  /* 0xffffffffff0f7424 */ /* 0x000fce00078e00ff */
[----:B01----:R-:W-:Y:S05]  /*33620*/  WARPSYNC.COLLECTIVE R15, `(.L_x_8800) ;  /* 0x000000000f0c7348 */ /* 0x003fea0003c00000 */
[----:B------:R-:W-:Y:S02]  /*33630*/  ELECT P6, UR62, PT ;  /* 0x00000000003e782f */ /* 0x000fe400038c0000 */
[----:B------:R-:W-:Y:S01]  /*33640*/  MOV R14, UR62 ;  /* 0x0000003e000e7c02 */ /* 0x000fe20008000f00 */
[----:B01----:R-:W-:Y:S10]  /*33650*/  ENDCOLLECTIVE ;  /* 0x000000000000791b */ /* 0x003ff40003800000 */
.L_x_8800:
[----:B------:R-:W-:Y:S05]  /*33660*/  BSYNC B1 ;  /* 0x0000000000017941 */ /* 0x000fea0003800000 */
.L_x_8799:
[----:B------:R-:W-:Y:S05]  /*33670*/  BRA `(.L_x_8551) ;  /* 0xffffff6400dc7947 */ /* 0x000fea000383ffff */
.L_x_8554:
[----:B-1----:R1:W2:Y:S02]  /*33680*/  SYNCS.PHASECHK.TRANS64.TRYWAIT P0, [R18+URZ+0x2e820], R3 ;  /* 0x02e82003120075a7 */ /* 0x0022a4000800017f */
[----:B--2---:R-:W-:Y:S05]  /*33690*/  @!P0 NANOSLEEP.SYNCS 0x989680 ;  /* 0x009896800000895d */ /* 0x004fea0003900000 */
[----:B------:R-:W2:Y:S02]  /*336a0*/  @!P0 SYNCS.PHASECHK.TRANS64 P0, [R18+URZ+0x2e820], R3 ;  /* 0x02e82003120085a7 */ /* 0x000ea4000800007f */
[----:B--2---:R-:W-:Y:S05]  /*336b0*/  @!P0 BRA `(.L_x_8554) ;  /* 0xfffffffc00f08947 */ /* 0x004fea000383ffff */
[----:B------:R-:W-:Y:S05]  /*336c0*/  BRA `(.L_x_8801) ;  /* 0xffffff6400ec7947 */ /* 0x000fea000383ffff */
.L_x_8558:
[----:B--2---:R2:W3:Y:S02]  /*336d0*/  SYNCS.PHASECHK.TRANS64.TRYWAIT P0, [R6+URZ+0x2e8a0], R8 ;  /* 0x02e8a008060075a7 */ /* 0x0044e4000800017f */
[----:B---3--:R-:W-:Y:S05]  /*336e0*/  @!P0 NANOSLEEP.SYNCS 0x989680 ;  /* 0x009896800000895d */ /* 0x008fea0003900000 */
[----:B------:R-:W3:Y:S02]  /*336f0*/  @!P0 SYNCS.PHASECHK.TRANS64 P0, [R6+URZ+0x2e8a0], R8 ;  /* 0x02e8a008060085a7 */ /* 0x000ee4000800007f */
[----:B---3--:R-:W-:Y:S05]  /*33700*/  @!P0 BRA `(.L_x_8558) ;  /* 0xfffffffc00f08947 */ /* 0x008fea000383ffff */
[----:B------:R-:W-:Y:S05]  /*33710*/  BRA `(.L_x_8802) ;  /* 0xffffff68000c7947 */ /* 0x000fea000383ffff */
.L_x_8563:
[----:B-1----:R1:W3:Y:S02]  /*33720*/  SYNCS.PHASECHK.TRANS64.TRYWAIT P0, [R6+URZ+0x2e8c0], R8 ;  /* 0x02e8c008060075a7 */ /* 0x0022e4000800017f */
[----:B---3--:R-:W-:Y:S05]  /*33730*/  @!P0 NANOSLEEP.SYNCS 0x989680 ;  /* 0x009896800000895d */ /* 0x008fea0003900000 */
[----:B------:R-:W3:Y:S02]  /*33740*/  @!P0 SYNCS.PHASECHK.TRANS64 P0, [R6+URZ+0x2e8c0], R8 ;  /* 0x02e8c008060085a7 */ /* 0x000ee4000800007f */
[----:B---3--:R-:W-:Y:S05]  /*33750*/  @!P0 BRA `(.L_x_8563) ;  /* 0xfffffffc00f08947 */ /* 0x008fea000383ffff */
[----:B------:R-:W-:Y:S05]  /*33760*/  BRA `(.L_x_8803) ;  /* 0xffffff68008c7947 */ /* 0x000fea000383ffff */
.L_x_8570:
[----:B-1----:R1:W2:Y:S02]  /*33770*/  SYNCS.PHASECHK.TRANS64.TRYWAIT P1, [R4+URZ+0x2e8a0], R5 ;  /* 0x02e8a005040075a7 */ /* 0x0022a4000802017f */
[----:B--2---:R-:W-:Y:S05]  /*33780*/  @!P1 NANOSLEEP.SYNCS 0x989680 ;  /* 0x009896800000995d */ /* 0x004fea0003900000 */
[----:B------:R-:W2:Y:S02]  /*33790*/  @!P1 SYNCS.PHASECHK.TRANS64 P1, [R4+URZ+0x2e8a0], R5 ;  /* 0x02e8a005040095a7 */ /* 0x000ea4000802007f */
[----:B--2---:R-:W-:Y:S05]  /*337a0*/  @!P1 BRA `(.L_x_8570) ;  /* 0xfffffffc00f09947 */ /* 0x004fea000383ffff */
[----:B------:R-:W-:Y:S05]  /*337b0*/  BRA `(.L_x_8804) ;  /* 0xffffff6c00607947 */ /* 0x000fea000383ffff */
.L_x_8575:
[----:B--2---:R2:W3:Y:S02]  /*337c0*/  SYNCS.PHASECHK.TRANS64.TRYWAIT P1, [R4+URZ+0x2e8c0], R5 ;  /* 0x02e8c005040075a7 */ /* 0x0044e4000802017f */
[----:B---3--:R-:W-:Y:S05]  /*337d0*/  @!P1 NANOSLEEP.SYNCS 0x989680 ;  /* 0x009896800000995d */ /* 0x008fea0003900000 */
[----:B------:R-:W3:Y:S02]  /*337e0*/  @!P1 SYNCS.PHASECHK.TRANS64 P1, [R4+URZ+0x2e8c0], R5 ;  /* 0x02e8c005040095a7 */ /* 0x000ee4000802007f */
[----:B---3--:R-:W-:Y:S05]  /*337f0*/  @!P1 BRA `(.L_x_8575) ;  /* 0xfffffffc00f09947 */ /* 0x008fea000383ffff */
[----:B------:R-:W-:Y:S05]  /*33800*/  BRA `(.L_x_8805) ;  /* 0xffffff6c00dc7947 */ /* 0x000fea000383ffff */
.L_x_8592:
[----:B------:R-:W1:Y:S01]  /*33810*/  S2R R0, SR_TID.X ;  /* 0x0000000000007919 */ /* 0x000e620000002100 */
[----:B------:R-:W-:Y:S01]  /*33820*/  BSSY B0, `(.L_x_8806) ;  /* 0x000000a000007945 */ /* 0x000fe20003800000 */
[----:B------:R-:W-:Y:S01]  /*33830*/  IMAD.MOV.U32 R12, RZ, RZ, RZ ;  /* 0x000000ffff0c7224 */ /* 0x000fe200078e00ff */
[----:B------:R-:W-:Y:S01]  /*33840*/  MOV R11, 0x1f ;  /* 0x0000001f000b7802 */ /* 0x000fe20000000f00 */
[----:B------:R-:W-:Y:S01]  /*33850*/  IMAD.MOV.U32 R15, RZ, RZ, -0x1 ;  /* 0xffffffffff0f7424 */ /* 0x000fe200078e00ff */
[----:B-1----:R-:W-:-:S04]  /*33860*/  SHF.R.U32.HI R0, RZ, 0x5, R0 ;  /* 0x00000005ff007819 */ /* 0x002fc80000011600 */
[----:B------:R-:W-:-:S05]  /*33870*/  LOP3.LUT R0, R0, 0x3, RZ, 0xc0, !PT ;  /* 0x0000000300007812 */ /* 0x000fca00078ec0ff */
[----:B0-----:R-:W-:-:S07]  /*33880*/  IMAD.MOV.U32 R13, RZ, RZ, R0 ;  /* 0x000000ffff0d7224 */ /* 0x001fce00078e0000 */
[----:B--2---:R-:W-:Y:S05]  /*33890*/  WARPSYNC.COLLECTIVE R15, `(.L_x_8807) ;  /* 0x000000000f087348 */ /* 0x004fea0003c00000 */
[----:B------:R0:W1:Y:S02]  /*338a0*/  SHFL.IDX P6, R14, R13, R12, R11 ;  /* 0x0000000c0d0e7389 */ /* 0x00006400000c000b */
[----:B012---:R-:W-:Y:S01]  /*338b0*/  ENDCOLLECTIVE ;  /* 0x000000000000791b */ /* 0x007fe20003800000 */
.L_x_8807:
[----:B------:R-:W-:Y:S05]  /*338c0*/  BSYNC B0 ;  /* 0x0000000000007941 */ /* 0x000fea0003800000 */
.L_x_8806:
[----:B------:R-:W-:Y:S05]  /*338d0*/  BRA `(.L_x_8808) ;  /* 0xffffff7c00407947 */ /* 0x000fea000383ffff */
.L_x_8594:
[----:B------:R-:W-:Y:S01]  /*338e0*/  BSSY B0, `(.L_x_8809) ;  /* 0x0000006000007945 */ /* 0x000fe20003800000 */
[----:B------:R-:W-:-:S07]  /*338f0*/  IMAD.MOV.U32 R15, RZ, RZ, -0x1 ;  /* 0xffffffffff0f7424 */ /* 0x000fce00078e00ff */
[----:B012---:R-:W-:Y:S05]  /*33900*/  WARPSYNC.COLLECTIVE R15, `(.L_x_8810) ;  /* 0x000000000f0c7348 */ /* 0x007fea0003c00000 */
[----:B------:R-:W-:Y:S02]  /*33910*/  ELECT P6, UR62, PT ;  /* 0x00000000003e782f */ /* 0x000fe400038c0000 */
[----:B------:R-:W-:Y:S01]  /*33920*/  MOV R14, UR62 ;  /* 0x0000003e000e7c02 */ /* 0x000fe20008000f00 */
[----:B012---:R-:W-:Y:S10]  /*33930*/  ENDCOLLECTIVE ;  /* 0x000000000000791b */ /* 0x007ff40003800000 */
.L_x_8810:
[----:B------:R-:W-:Y:S05]  /*33940*/  BSYNC B0 ;  /* 0x0000000000007941 */ /* 0x000fea0003800000 */
.L_x_8809:
[----:B------:R-:W-:Y:S05]  /*33950*/  BRA `(.L_x_8811) ;  /* 0xffffff7c00487947 */ /* 0x000fea000383ffff */
.L_x_8596:
[----:B-1----:R1:W2:Y:S02]  /*33960*/  SYNCS.PHASECHK.TRANS64.TRYWAIT P0, [R0+URZ+0x2e880], R3 ;  /* 0x02e88003000075a7 */ /* 0x0022a4000800017f */
[----:B--2---:R-:W-:Y:S05]  /*33970*/  @!P0 NANOSLEEP.SYNCS 0x989680 ;  /* 0x009896800000895d */ /* 0x004fea0003900000 */
[----:B------:R-:W2:Y:S02]  /*33980*/  @!P0 SYNCS.PHASECHK.TRANS64 P0, [R0+URZ+0x2e880], R3 ;  /* 0x02e88003000085a7 */ /* 0x000ea4000800007f */
[----:B--2---:R-:W-:Y:S05]  /*33990*/  @!P0 BRA `(.L_x_8596) ;  /* 0xfffffffc00f08947 */ /* 0x004fea000383ffff */
[----:B------:R-:W-:Y:S05]  /*339a0*/  BRA `(.L_x_8812) ;  /* 0xffffff7c00bc7947 */ /* 0x000fea000383ffff */
.L_x_8598:
[----:B--2---:R2:W3:Y:S02]  /*339b0*/  SYNCS.PHASECHK.TRANS64.TRYWAIT P0, [R0+URZ+0x2e840], R3 ;  /* 0x02e84003000075a7 */ /* 0x0044e4000800017f */
[----:B---3--:R-:W-:Y:S05]  /*339c0*/  @!P0 NANOSLEEP.SYNCS 0x989680 ;  /* 0x009896800000895d */ /* 0x008fea0003900000 */
[----:B------:R-:W3:Y:S02]  /*339d0*/  @!P0 SYNCS.PHASECHK.TRANS64 P0, [R0+URZ+0x2e840], R3 ;  /* 0x02e84003000085a7 */ /* 0x000ee4000800007f */
[----:B---3--:R-:W-:Y:S05]  /*339e0*/  @!P0 BRA `(.L_x_8598) ;  /* 0xfffffffc00f08947 */ /* 0x008fea000383ffff */
[----:B------:R-:W-:Y:S05]  /*339f0*/  BRA `(.L_x_8813) ;  /* 0xffffff8000147947 */ /* 0x000fea000383ffff */
.L_x_8602:
[----:B------:R-:W2:Y:S01]  /*33a00*/  LDL.LU R11, [R1+0x60] ;  /* 0x00006000010b7983 */ /* 0x000ea20000300800 */
[----:B------:R-:W-:Y:S01]  /*33a10*/  IMAD.MOV.U32 R13, RZ, RZ, R3 ;  /* 0x000000ffff0d7224 */ /* 0x000fe200078e0003 */
[----:B------:R-:W-:Y:S01]  /*33a20*/  LOP3.LUT R5, R5, 0x7f, RZ, 0xc0, !PT ;  /* 0x0000007f05057812 */ /* 0x000fe200078ec0ff */
[----:B------:R-:W-:Y:S02]  /*33a30*/  IMAD.MOV.U32 R12, RZ, RZ, RZ ;  /* 0x000000ffff0c7224 */ /* 0x000fe400078e00ff */
[----:B------:R-:W-:Y:S01]  /*33a40*/  IMAD.MOV.U32 R15, RZ, RZ, -0x1 ;  /* 0xffffffffff0f7424 */ /* 0x000fe200078e00ff */
        /* <DEDUP_REMOVED lines=9> */
.L_x_8814:
[----:B------:R-:W-:Y:S02]  /*33ae0*/  IMAD.MOV.U32 R13, RZ, RZ, R4 ;  /* 0x000000ffff0d7224 */ /* 0x000fe400078e0004 */
[----:B------:R-:W-:-:S07]  /*33af0*/  IMAD.MOV.U32 R6, RZ, RZ, R14 ;  /* 0x000000ffff067224 */ /* 0x000fce00078e000e */
[----:B------:R-:W-:Y:S05]  /*33b00*/  WARPSYNC.COLLECTIVE R15, `(.L_x_8815) ;  /* 0x000000000f087348 */ /* 0x000fea0003c00000 */
[----:B------:R0:W1:Y:S02]  /*33b10*/  SHFL.IDX P6, R14, R13, R12, R11 ;  /* 0x0000000c0d0e7389 */ /* 0x00006400000c000b */
[----:B01----:R-:W-:Y:S01]  /*33b20*/  ENDCOLLECTIVE ;  /* 0x000000000000791b */ /* 0x003fe20003800000 */
.L_x_8815:
[----:B------:R-:W-:Y:S01]  /*33b30*/  ULDC.64 UR4, c[0x0][0x208] ;  /* 0x0000820000047ab9 */ /* 0x000fe20000000a00 */
[----:B------:R-:W-:Y:S02]  /*33b40*/  IMAD.MOV.U32 R13, RZ, RZ, R3 ;  /* 0x000000ffff0d7224 */ /* 0x000fe400078e0003 */
[----:B------:R-:W-:Y:S02]  /*33b50*/  IMAD.MOV.U32 R12, RZ, RZ, 0x1 ;  /* 0x00000001ff0c7424 */ /* 0x000fe400078e00ff */
[----:B------:R-:W-:-:S05]  /*33b60*/  IMAD.MOV.U32 R7, RZ, RZ, R14 ;  /* 0x000000ffff077224 */ /* 0x000fca00078e000e */
[----:B------:R-:W-:-:S05]  /*33b70*/  @!P1 IADD3 R7, P2, R9, R7, RZ ;  /* 0x0000000709079210 */ /* 0x000fca0007f5e0ff */
[----:B------:R-:W-:-:S05]  /*33b80*/  @!P1 IMAD.X R6, RZ, RZ, R6, P2 ;  /* 0x000000ffff069224 */ /* 0x000fca00010e0606 */
[----:B------:R-:W-:-:S04]  /*33b90*/  @!P1 LOP3.LUT R7, R7, R6, RZ, 0x3c, !PT ;  /* 0x0000000607079212 */ /* 0x000fc800078e3cff */
[----:B------:R-:W-:-:S04]  /*33ba0*/  @!P1 LOP3.LUT R6, R7, R6, RZ, 0x3c, !PT ;  /* 0x0000000607069212 */ /* 0x000fc800078e3cff */
[----:B------:R-:W-:-:S05]  /*33bb0*/  @!P1 LOP3.LUT R7, R7, R6, RZ, 0x3c, !PT ;  /* 0x0000000607079212 */ /* 0x000fca00078e3cff */
[----:B------:R-:W-:Y:S01]  /*33bc0*/  @!PT LDS RZ, [RZ] ;  /* 0x00000000fffff984 */ /* 0x000fe20000000800 */
[----:B------:R-:W-:Y:S01]  /*33bd0*/  @!PT LDS RZ, [RZ] ;  /* 0x00000000fffff984 */ /* 0x000fe20000000800 */
[----:B------:R-:W-:Y:S01]  /*33be0*/  @!PT LDS RZ, [RZ] ;  /* 0x00000000fffff984 */ /* 0x000fe20000000800 */
[----:B------:R0:W-:Y:S01]  /*33bf0*/  @!P1 LDGSTS.E.BYPASS.LTC128B.128 [R8+0x1c400], desc[UR4][R6.64], !P0 ;  /* 0x1c40000006089fae */ /* 0x0001e2000c101d44 */
[----:B------:R-:W-:-:S13]  /*33c00*/  ISETP.GE.AND P1, PT, R5, R2, PT ;  /* 0x000000020500720c */ /* 0x000fda0003f26270 */
[----:B0-----:R-:W-:Y:S05]  /*33c10*/  WARPSYNC.COLLECTIVE R15, `(.L_x_8816) ;  /* 0x000000000f087348 */ /* 0x001fea0003c00000 */
[----:B------:R1:W2:Y:S02]  /*33c20*/  SHFL.IDX P6, R14, R13, R12, R11 ;  /* 0x0000000c0d0e7389 */ /* 0x0002a400000c000b */
[----:B012---:R-:W-:Y:S01]  /*33c30*/  ENDCOLLECTIVE ;  /* 0x000000000000791b */ /* 0x007fe20003800000 */
.L_x_8816:
[----:B------:R-:W-:Y:S02]  /*33c40*/  IMAD.MOV.U32 R13, RZ, RZ, R4 ;  /* 0x000000ffff0d7224 */ /* 0x000fe400078e0004 */
[----:B------:R-:W-:-:S07]  /*33c50*/  IMAD.MOV.U32 R6, RZ, RZ, R14 ;  /* 0x000000ffff067224 */ /* 0x000fce00078e000e */
[----:B------:R-:W-:Y:S05]  /*33c60*/  WARPSYNC.COLLECTIVE R15, `(.L_x_8817) ;  /* 0x000000000f087348 */ /* 0x000fea0003c00000 */
[----:B------:R0:W1:Y:S02]  /*33c70*/  SHFL.IDX P6, R14, R13, R12, R11 ;  /* 0x0000000c0d0e7389 */ /* 0x00006400000c000b */
[----:B01----:R-:W-:Y:S01]  /*33c80*/  ENDCOLLECTIVE ;  /* 0x000000000000791b */ /* 0x003fe20003800000 */
.L_x_8817:
[----:B------:R-:W-:Y:S01]  /*33c90*/  ULDC.64 UR4, c[0x0][0x208] ;  /* 0x0000820000047ab9 */ /* 0x000fe20000000a00 */
[----:B------:R-:W-:Y:S02]  /*33ca0*/  IMAD.MOV.U32 R13, RZ, RZ, R3 ;  /* 0x000000ffff0d7224 */ /* 0x000fe400078e0003 */
[----:B------:R-:W-:Y:S02]  /*33cb0*/  IMAD.MOV.U32 R12, RZ, RZ, 0x2 ;  /* 0x00000002ff0c7424 */ /* 0x000fe400078e00ff */
[----:B------:R-:W-:-:S05]  /*33cc0*/  IMAD.MOV.U32 R5, RZ, RZ, R14 ;  /* 0x000000ffff057224 */ /* 0x000fca00078e000e */
[----:B------:R-:W-:-:S05]  /*33cd0*/  @!P1 IADD3 R5, P2, R9, R5, RZ ;  /* 0x0000000509059210 */ /* 0x000fca0007f5e0ff */
[----:B------:R-:W-:-:S04]  /*33ce0*/  @!P1 IMAD.X R6, RZ, RZ, R6, P2 ;  /* 0x000000ffff069224 */ /* 0x000fc800010e0606 */
[----:B------:R-:W-:Y:S02]  /*33cf0*/  @!P1 IMAD.MOV.U32 R7, RZ, RZ, R6 ;  /* 0x000000ffff079224 */ /* 0x000fe400078e0006 */
[----:B------:R-:W-:Y:S02]  /*33d00*/  @!P1 IMAD.MOV.U32 R6, RZ, RZ, R5 ;  /* 0x000000ffff069224 */ /* 0x000fe400078e0005 */
[----:B------:R-:W-:-:S03]  /*33d10*/  VIADD R5, R0, 0x20 ;  /* 0x0000002000057836 */ /* 0x000fc60000000000 */
[----:B------:R-:W-:Y:S01]  /*33d20*/  @!PT LDS RZ, [RZ] ;  /* 0x00000000fffff984 */ /* 0x000fe20000000800 */
[----:B------:R-:W-:Y:S01]  /*33d30*/  @!PT LDS RZ, [RZ] ;  /* 0x00000000fffff984 */ /* 0x000fe20000000800 */
[----:B------:R-:W-:Y:S01]  /*33d40*/  @!PT LDS RZ, [RZ] ;  /* 0x00000000fffff984 */ /* 0x000fe20000000800 */
[----:B------:R0:W-:Y:S02]  /*33d50*/  @!P1 LDGSTS.E.BYPASS.LTC128B.128 [R8+0x1cc00], desc[UR4][R6.64], !P0 ;  /* 0x1cc0000006089fae */ /* 0x0001e4000c101d44 */
[----:B------:R-:W-:-:S13]  /*33d60*/  ISETP.GE.AND P1, PT, R5, R2, PT ;  /* 0x000000020500720c */ /* 0x000fda0003f26270 */
[----:B0-----:R-:W-:Y:S05]  /*33d70*/  WARPSYNC.COLLECTIVE R15, `(.L_x_8818) ;  /* 0x000000000f087348 */ /* 0x001fea0003c00000 */
[----:B------:R1:W2:Y:S02]  /*33d80*/  SHFL.IDX P6, R14, R13, R12, R11 ;  /* 0x0000000c0d0e7389 */ /* 0x0002a400000c000b */
[----:B012---:R-:W-:Y:S01]  /*33d90*/  ENDCOLLECTIVE ;  /* 0x000000000000791b */ /* 0x007fe20003800000 */
.L_x_8818:
[----:B------:R-:W-:Y:S01]  /*33da0*/  IMAD.MOV.U32 R13, RZ, RZ, R4 ;  /* 0x000000ffff0d7224 */ /* 0x000fe200078e0004 */
[----:B------:R-:W-:-:S07]  /*33db0*/  MOV R6, R14 ;  /* 0x0000000e00067202 */ /* 0x000fce0000000f00 */
[----:B------:R-:W-:Y:S05]  /*33dc0*/  WARPSYNC.COLLECTIVE R15, `(.L_x_8819) ;  /* 0x000000000f087348 */ /* 0x000fea0003c00000 */
[----:B------:R0:W1:Y:S02]  /*33dd0*/  SHFL.IDX P6, R14, R13, R12, R11 ;  /* 0x0000000c0d0e7389 */ /* 0x00006400000c000b */
[----:B01----:R-:W-:Y:S01]  /*33de0*/  ENDCOLLECTIVE ;  /* 0x000000000000791b */ /* 0x003fe20003800000 */
.L_x_8819:
        /* <DEDUP_REMOVED lines=17> */
.L_x_8820:
[----:B------:R-:W-:Y:S02]  /*33f00*/  IMAD.MOV.U32 R13, RZ, RZ, R4 ;  /* 0x000000ffff0d7224 */ /* 0x000fe400078e0004 */
[----:B------:R-:W-:-:S07]  /*33f10*/  IMAD.MOV.U32 R6, RZ, RZ, R14 ;  /* 0x000000ffff067224 */ /* 0x000fce00078e000e */
[----:B------:R-:W-:Y:S05]  /*33f20*/  WARPSYNC.COLLECTIVE R15, `(.L_x_8821) ;  /* 0x000000000f087348 */ /* 0x000fea0003c00000 */
[----:B------:R0:W1:Y:S02]  /*33f30*/  SHFL.IDX P6, R14, R13, R12, R11 ;  /* 0x0000000c0d0e7389 */ /* 0x00006400000c000b */
[----:B01----:R-:W-:Y:S01]  /*33f40*/  ENDCOLLECTIVE ;  /* 0x000000000000791b */ /* 0x003fe20003800000 */
.L_x_8821:
[----:B------:R-:W-:Y:S01]  /*33f50*/  ULDC.64 UR4, c[0x0][0x208] ;  /* 0x0000820000047ab9 */ /* 0x000fe20000000a00 */
[----:B------:R-:W-:Y:S02]  /*33f60*/  IMAD.MOV.U32 R13, RZ, RZ, R3 ;  /* 0x000000ffff0d7224 */ /* 0x000fe400078e0003 */
[----:B------:R-:W-:Y:S02]  /*33f70*/  IMAD.MOV.U32 R12, RZ, RZ, 0x4 ;  /* 0x00000004ff0c7424 */ /* 0x000fe400078e00ff */
[----:B------:R-:W-:-:S05]  /*33f80*/  IMAD.MOV.U32 R5, RZ, RZ, R14 ;  /* 0x000000ffff057224 */ /* 0x000fca00078e000e */
[----:B------:R-:W-:-:S04]  /*33f90*/  @!P1 IADD3 R5, P2, R9, R5, RZ ;  /* 0x0000000509059210 */ /* 0x000fc80007f5e0ff */
[----:B------:R-:W-:-:S05]  /*33fa0*/  @!P1 IADD3.X R6, RZ, R6, RZ, P2, !PT ;  /* 0x00000006ff069210 */ /* 0x000fca00017fe4ff */
        /* <DEDUP_REMOVED lines=11> */
.L_x_8822:
[----:B------:R-:W-:Y:S02]  /*34060*/  IMAD.MOV.U32 R13, RZ, RZ, R4 ;  /* 0x000000ffff0d7224 */ /* 0x000fe400078e0004 */
[----:B------:R-:W-:-:S07]  /*34070*/  IMAD.MOV.U32 R6, RZ, RZ, R14 ;  /* 0x000000ffff067224 */ /* 0x000fce00078e000e */
[----:B------:R-:W-:Y:S05]  /*34080*/  WARPSYNC.COLLECTIVE R15, `(.L_x_8823) ;  /* 0x000000000f087348 */ /* 0x000fea0003c00000 */
[----:B------:R0:W1:Y:S02]  /*34090*/  SHFL.IDX P6, R14, R13, R12, R11 ;  /* 0x0000000c0d0e7389 */ /* 0x00006400000c000b */
[----:B01----:R-:W-:Y:S01]  /*340a0*/  ENDCOLLECTIVE ;  /* 0x000000000000791b */ /* 0x003fe20003800000 */
.L_x_8823:
[----:B------:R-:W-:Y:S01]  /*340b0*/  ULDC.64 UR4, c[0x0][0x208] ;  /* 0x0000820000047ab9 */ /* 0x000fe20000000a00 */
[----:B------:R-:W-:Y:S02]  /*340c0*/  IMAD.MOV.U32 R13, RZ, RZ, R3 ;  /* 0x000000ffff0d7224 */ /* 0x000fe400078e0003 */
[----:B------:R-:W-:Y:S02]  /*340d0*/  IMAD.MOV.U32 R12, RZ, RZ, 0x5 ;  /* 0x00000005ff0c7424 */ /* 0x000fe400078e00ff */
[----:B------:R-:W-:-:S05]  /*340e0*/  IMAD.MOV.U32 R5, RZ, RZ, R14 ;  /* 0x000000ffff057224 */ /* 0x000fca00078e000e */
[----:B------:R-:W-:-:S05]  /*340f0*/  @!P1 IADD3 R5, P2, R9, R5, RZ ;  /* 0x0000000509059210 */ /* 0x000fca0007f5e0ff */
[----:B------:R-:W-:-:S04]  /*34100*/  @!P1 IMAD.X R6, RZ, RZ, R6, P2 ;  /* 0x000000ffff069224 */ /* 0x000fc800010e0606 */
[----:B------:R-:W-:Y:S02]  /*34110*/  @!P1 IMAD.MOV.U32 R7, RZ, RZ, R6 ;  /* 0x000000ffff079224 */ /* 0x000fe400078e0006 */
[----:B------:R-:W-:Y:S01]  /*34120*/  @!P1 IMAD.MOV.U32 R6, RZ, RZ, R5 ;  /* 0x000000ffff069224 */ /* 0x000fe200078e0005 */
[----:B------:R-:W-:-:S04]  /*34130*/  IADD3 R5, R0, 0x50, RZ ;  /* 0x0000005000057810 */ /* 0x000fc80007ffe0ff */
        /* <DEDUP_REMOVED lines=8> */
.L_x_8824:
[----:B------:R-:W-:Y:S02]  /*341c0*/  IMAD.MOV.U32 R13, RZ, RZ, R4 ;  /* 0x000000ffff0d7224 */ /* 0x000fe400078e0004 */
[----:B------:R-:W-:-:S07]  /*341d0*/  IMAD.MOV.U32 R6, RZ, RZ, R14 ;  /* 0x000000ffff067224 */ /* 0x000fce00078e000e */
[----:B------:R-:W-:Y:S05]  /*341e0*/  WARPSYNC.COLLECTIVE R15, `(.L_x_8825) ;  /* 0x000000000f087348 */ /* 0x000fea0003c00000 */
[----:B------:R0:W1:Y:S02]  /*341f0*/  SHFL.IDX P6, R14, R13, R12, R11 ;  /* 0x0000000c0d0e7389 */ /* 0x00006400000c000b */
[----:B01----:R-:W-:Y:S01]  /*34200*/  ENDCOLLECTIVE ;  /* 0x000000000000791b */ /* 0x003fe20003800000 */
.L_x_8825:
[----:B------:R-:W-:Y:S01]  /*34210*/  ULDC.64 UR4, c[0x0][0x208] ;  /* 0x0000820000047ab9 */ /* 0x000fe20000000a00 */
[----:B------:R-:W-:Y:S02]  /*34220*/  IMAD.MOV.U32 R13, RZ, RZ, R3 ;  /* 0x000000ffff0d7224 */ /* 0x000fe400078e0003 */
[----:B------:R-:W-:Y:S02]  /*34230*/  IMAD.MOV.U32 R12, RZ, RZ, 0x6 ;  /* 0x00000006ff0c7424 */ /* 0x000fe400078e00ff */
[----:B------:R-:W-:-:S05]  /*34240*/  IMAD.MOV.U32 R5, RZ, RZ, R14 ;  /* 0x000000ffff057224 */ /* 0x000fca00078e000e */
[----:B------:R-:W-:-:S05]  /*34250*/  @!P1 IADD3 R5, P2, R9, R5, RZ ;  /* 0x0000000509059210 */ /* 0x000fca0007f5e0ff */
[----:B------:R-:W-:-:S04]  /*34260*/  @!P1 IMAD.X R6, RZ, RZ, R6, P2 ;  /* 0x000000ffff069224 */ /* 0x000fc800010e0606 */
[----:B------:R-:W-:Y:S02]  /*34270*/  @!P1 IMAD.MOV.U32 R7, RZ, RZ, R6 ;  /* 0x000000ffff079224 */ /* 0x000fe400078e0006 */
[----:B------:R-:W-:-:S05]  /*34280*/  @!P1 IMAD.MOV.U32 R6, RZ, RZ, R5 ;  /* 0x000000ffff069224 */ /* 0x000fca00078e0005 */
[----:B------:R-:W-:Y:S01]  /*34290*/  @!PT LDS RZ, [RZ] ;  /* 0x00000000fffff984 */ /* 0x000fe20000000800 */
[----:B------:R-:W-:Y:S01]  /*342a0*/  @!PT LDS RZ, [RZ] ;  /* 0x00000000fffff984 */ /* 0x000fe20000000800 */
[----:B------:R-:W-:Y:S01]  /*342b0*/  @!PT LDS RZ, [RZ] ;  /* 0x00000000fffff984 */ /* 0x000fe20000000800 */
[----:B------:R0:W-:Y:S02]  /*342c0*/  @!P1 LDGSTS.E.BYPASS.LTC128B.128 [R8+0x1ec00], desc[UR4][R6.64], !P0 ;  /* 0x1ec0000006089fae */ /* 0x0001e4000c101d44 */
[----:B0-----:R-:W-:Y:S05]  /*342d0*/  WARPSYNC.COLLECTIVE R15, `(.L_x_8826) ;  /* 0x000000000f087348 */ /* 0x001fea0003c00000 */
[----:B------:R1:W2:Y:S02]  /*342e0*/  SHFL.IDX P6, R14, R13, R12, R11 ;  /* 0x0000000c0d0e7389 */ /* 0x0002a400000c000b */
[----:B012---:R-:W-:Y:S01]  /*342f0*/  ENDCOLLECTIVE ;  /* 0x000000000000791b */ /* 0x007fe20003800000 */
.L_x_8826:
[----:B------:R-:W-:-:S05]  /*34300*/  VIADD R7, R0, 0x60 ;  /* 0x0000006000077836 */ /* 0x000fca0000000000 */
[----:B------:R-:W-:Y:S02]  /*34310*/  ISETP.GE.AND P1, PT, R7, R2, PT ;  /* 0x000000020700720c */ /* 0x000fe40003f26270 */
[----:B------:R-:W-:Y:S01]  /*34320*/  MOV R13, R4 ;  /* 0x00000004000d7202 */ /* 0x000fe20000000f00 */
[----:B------:R-:W-:-:S10]  /*34330*/  IMAD.MOV.U32 R6, RZ, RZ, R14 ;  /* 0x000000ffff067224 */ /* 0x000fd400078e000e */
[----:B------:R-:W-:Y:S05]  /*34340*/  WARPSYNC.COLLECTIVE R15, `(.L_x_8827) ;  /* 0x000000000f087348 */ /* 0x000fea0003c00000 */
[----:B------:R0:W1:Y:S02]  /*34350*/  SHFL.IDX P6, R14, R13, R12, R11 ;  /* 0x0000000c0d0e7389 */ /* 0x00006400000c000b */
[----:B01----:R-:W-:Y:S01]  /*34360*/  ENDCOLLECTIVE ;  /* 0x000000000000791b */ /* 0x003fe20003800000 */
.L_x_8827:
        /* <DEDUP_REMOVED lines=15> */
.L_x_8828:
[----:B------:R-:W-:Y:S02]  /*34460*/  IMAD.MOV.U32 R13, RZ, RZ, R4 ;  /* 0x000000ffff0d7224 */ /* 0x000fe400078e0004 */
[----:B------:R-:W-:-:S07]  /*34470*/  IMAD.MOV.U32 R5, RZ, RZ, R14 ;  /* 0x000000ffff057224 */ /* 0x000fce00078e000e */
[----:B------:R-:W-:Y:S05]  /*34480*/  WARPSYNC.COLLECTIVE R15, `(.L_x_8829) ;  /* 0x000000000f087348 */ /* 0x000fea0003c00000 */
[----:B------:R0:W1:Y:S02]  /*34490*/  SHFL.IDX P6, R14, R13, R12, R11 ;  /* 0x0000000c0d0e7389 */ /* 0x00006400000c000b */
[----:B01----:R-:W-:Y:S01]  /*344a0*/  ENDCOLLECTIVE ;  /* 0x000000000000791b */ /* 0x003fe20003800000 */
.L_x_8829:
[----:B------:R-:W-:Y:S01]  /*344b0*/  IMAD.MOV.U32 R3, RZ, RZ, R14 ;  /* 0x000000ffff037224 */ /* 0x000fe200078e000e */
[----:B------:R-:W-:Y:S06]  /*344c0*/  BRA `(.L_x_8830) ;  /* 0xffffff8000647947 */ /* 0x000fec000383ffff */
.L_x_8605:
[----:B0-----:R0:W1:Y:S02]  /*344d0*/  SYNCS.PHASECHK.TRANS64.TRYWAIT P0, [R18+URZ+0x2e820], R0 ;  /* 0x02e82000120075a7 */ /* 0x001064000800017f */
[----:B-1----:R-:W-:Y:S05]  /*344e0*/  @!P0 NANOSLEEP.SYNCS 0x989680 ;  /* 0x009896800000895d */ /* 0x002fea0003900000 */
[----:B------:R-:W1:Y:S02]  /*344f0*/  @!P0 SYNCS.PHASECHK.TRANS64 P0, [R18+URZ+0x2e820], R0 ;  /* 0x02e82000120085a7 */ /* 0x000e64000800007f */
[----:B-1----:R-:W-:Y:S05]  /*34500*/  @!P0 BRA `(.L_x_8605) ;  /* 0xfffffffc00f08947 */ /* 0x002fea000383ffff */
[----:B------:R-:W-:Y:S05]  /*34510*/  BRA `(.L_x_8831) ;  /* 0xffffff8000c47947 */ /* 0x000fea000383ffff */
.L_x_8611:
[----:B--2---:R2:W3:Y:S02]  /*34520*/  SYNCS.PHASECHK.TRANS64.TRYWAIT P0, [R6+URZ+0x2e880], R5 ;  /* 0x02e88005060075a7 */ /* 0x0044e4000800017f */
[----:B---3--:R-:W-:Y:S05]  /*34530*/  @!P0 NANOSLEEP.SYNCS 0x989680 ;  /* 0x009896800000895d */ /* 0x008fea0003900000 */
[----:B------:R-:W3:Y:S02]  /*34540*/  @!P0 SYNCS.PHASECHK.TRANS64 P0, [R6+URZ+0x2e880], R5 ;  /* 0x02e88005060085a7 */ /* 0x000ee4000800007f */
[----:B---3--:R-:W-:Y:S05]  /*34550*/  @!P0 BRA `(.L_x_8611) ;  /* 0xfffffffc00f08947 */ /* 0x008fea000383ffff */
[----:B------:R-:W-:Y:S05]  /*34560*/  BRA `(.L_x_8832) ;  /* 0xffffff8400847947 */ /* 0x000fea000383ffff */
.L_x_8616:
[----:B-1----:R1:W3:Y:S02]  /*34570*/  SYNCS.PHASECHK.TRANS64.TRYWAIT P0, [R6+URZ+0x2e840], R5 ;  /* 0x02e84005060075a7 */ /* 0x0022e4000800017f */
[----:B---3--:R-:W-:Y:S05]  /*34580*/  @!P0 NANOSLEEP.SYNCS 0x989680 ;  /* 0x009896800000895d */ /* 0x008fea0003900000 */
[----:B------:R-:W3:Y:S02]  /*34590*/  @!P0 SYNCS.PHASECHK.TRANS64 P0, [R6+URZ+0x2e840], R5 ;  /* 0x02e84005060085a7 */ /* 0x000ee4000800007f */
[----:B---3--:R-:W-:Y:S05]  /*345a0*/  @!P0 BRA `(.L_x_8616) ;  /* 0xfffffffc00f08947 */ /* 0x008fea000383ffff */
[----:B------:R-:W-:Y:S05]  /*345b0*/  BRA `(.L_x_8833) ;  /* 0xffffff8800047947 */ /* 0x000fea000383ffff */
.L_x_8622:
[----:B--2---:R2:W3:Y:S02]  /*345c0*/  SYNCS.PHASECHK.TRANS64.TRYWAIT P0, [R3+URZ+0x2e870], R4 ;  /* 0x02e87004030075a7 */ /* 0x0044e4000800017f */
[----:B---3--:R-:W-:Y:S05]  /*345d0*/  @!P0 NANOSLEEP.SYNCS 0x989680 ;  /* 0x009896800000895d */ /* 0x008fea0003900000 */
[----:B------:R-:W3:Y:S02]  /*345e0*/  @!P0 SYNCS.PHASECHK.TRANS64 P0, [R3+URZ+0x2e870], R4 ;  /* 0x02e87004030085a7 */ /* 0x000ee4000800007f */
[----:B---3--:R-:W-:Y:S05]  /*345f0*/  @!P0 BRA `(.L_x_8622) ;  /* 0xfffffffc00f08947 */ /* 0x008fea000383ffff */
[----:B------:R-:W-:Y:S05]  /*34600*/  BRA `(.L_x_8834) ;  /* 0xffffff8800a07947 */ /* 0x000fea000383ffff */
.L_x_8624:
[----:B--2---:R2:W3:Y:S02]  /*34610*/  SYNCS.PHASECHK.TRANS64.TRYWAIT P0, [R3+URZ+0x2e860], R4 ;  /* 0x02e86004030075a7 */ /* 0x0044e4000800017f */
[----:B---3--:R-:W-:Y:S05]  /*34620*/  @!P0 NANOSLEEP.SYNCS 0x989680 ;  /* 0x009896800000895d */ /* 0x008fea0003900000 */
[----:B------:R-:W3:Y:S02]  /*34630*/  @!P0 SYNCS.PHASECHK.TRANS64 P0, [R3+URZ+0x2e860], R4 ;  /* 0x02e86004030085a7 */ /* 0x000ee4000800007f */
[----:B---3--:R-:W-:Y:S05]  /*34640*/  @!P0 BRA `(.L_x_8624) ;  /* 0xfffffffc00f08947 */ /* 0x008fea000383ffff */
[----:B------:R-:W-:Y:S05]  /*34650*/  BRA `(.L_x_8835) ;  /* 0xffffff8800a87947 */ /* 0x000fea000383ffff */
.L_x_8631:
[----:B0-----:R0:W1:Y:S02]  /*34660*/  SYNCS.PHASECHK.TRANS64.TRYWAIT P1, [R0+URZ+0x2e870], R2 ;  /* 0x02e87002000075a7 */ /* 0x001064000802017f */
[----:B-1----:R-:W-:Y:S05]  /*34670*/  @!P1 NANOSLEEP.SYNCS 0x989680 ;  /* 0x009896800000995d */ /* 0x002fea0003900000 */
[----:B------:R-:W1:Y:S02]  /*34680*/  @!P1 SYNCS.PHASECHK.TRANS64 P1, [R0+URZ+0x2e870], R2 ;  /* 0x02e87002000095a7 */ /* 0x000e64000802007f */
[----:B-1----:R-:W-:Y:S05]  /*34690*/  @!P1 BRA `(.L_x_8631) ;  /* 0xfffffffc00f09947 */ /* 0x002fea000383ffff */
[----:B------:R-:W-:Y:S05]  /*346a0*/  BRA `(.L_x_8836) ;  /* 0xffffff9400c87947 */ /* 0x000fea000383ffff */
.L_x_8633:
[----:B0-----:R0:W1:Y:S02]  /*346b0*/  SYNCS.PHASECHK.TRANS64.TRYWAIT P1, [R0+URZ+0x2e860], R2 ;  /* 0x02e86002000075a7 */ /* 0x001064000802017f */
[----:B-1----:R-:W-:Y:S05]  /*346c0*/  @!P1 NANOSLEEP.SYNCS 0x989680 ;  /* 0x009896800000995d */ /* 0x002fea0003900000 */
[----:B------:R-:W1:Y:S02]  /*346d0*/  @!P1 SYNCS.PHASECHK.TRANS64 P1, [R0+URZ+0x2e860], R2 ;  /* 0x02e86002000095a7 */ /* 0x000e64000802007f */
[----:B-1----:R-:W-:Y:S05]  /*346e0*/  @!P1 BRA `(.L_x_8633) ;  /* 0xfffffffc00f09947 */ /* 0x002fea000383ffff */
[----:B------:R-:W-:Y:S05]  /*346f0*/  BRA `(.L_x_8837) ;  /* 0xffffff9400d07947 */ /* 0x000fea000383ffff */
.L_x_8637:
[----:B------:R-:W2:Y:S01]  /*34700*/  LDL R2, [R1] ;  /* 0x0000000001027983 */ /* 0x000ea20000100800 */
[----:B------:R-:W-:Y:S01]  /*34710*/  BSSY B0, `(.L_x_8838) ;  /* 0x0000008000007945 */ /* 0x000fe20003800000 */
[----:B------:R-:W-:Y:S01]  /*34720*/  MOV R12, RZ ;  /* 0x000000ff000c7202 */ /* 0x000fe20000000f00 */
[----:B------:R-:W-:Y:S02]  /*34730*/  IMAD.MOV.U32 R11, RZ, RZ, 0x1f ;  /* 0x0000001fff0b7424 */ /* 0x000fe400078e00ff */
[----:B------:R-:W-:Y:S02]  /*34740*/  IMAD.MOV.U32 R15, RZ, RZ, -0x1 ;  /* 0xffffffffff0f7424 */ /* 0x000fe400078e00ff */
[----:B--2---:R-:W-:-:S07]  /*34750*/  IMAD.MOV.U32 R13, RZ, RZ, R2 ;  /* 0x000000ffff0d7224 */ /* 0x004fce00078e0002 */
[----:B------:R-:W-:Y:S05]  /*34760*/  WARPSYNC.COLLECTIVE R15, `(.L_x_8839) ;  /* 0x000000000f087348 */ /* 0x000fea0003c00000 */
[----:B------:R0:W1:Y:S02]  /*34770*/  SHFL.IDX P6, R14, R13, R12, R11 ;  /* 0x0000000c0d0e7389 */ /* 0x00006400000c000b */
[----:B01----:R-:W-:Y:S01]  /*34780*/  ENDCOLLECTIVE ;  /* 0x000000000000791b */ /* 0x003fe20003800000 */
.L_x_8839:
[----:B------:R-:W-:Y:S05]  /*34790*/  BSYNC B0 ;  /* 0x0000000000007941 */ /* 0x000fea0003800000 */
.L_x_8838:
        /* <DEDUP_REMOVED lines=9> */
.L_x_8840:
[----:B------:R-:W-:Y:S01]  /*34830*/  ULDC UR4, c[0x0][0xc3c] ;  /* 0x00030f0000047ab9 */ /* 0x000fe20000000800 */
[----:B------:R-:W-:Y:S01]  /*34840*/  ULDC.64 UR6, c[0x0][0x208] ;  /* 0x0000820000067ab9 */ /* 0x000fe20000000a00 */
        /* <DEDUP_REMOVED lines=25> */
.L_x_8841:
        /* <DEDUP_REMOVED lines=8> */
.L_x_8842:
        /* <DEDUP_REMOVED lines=8> */
.L_x_8843:
        /* <DEDUP_REMOVED lines=8> */
.L_x_8844:
        /* <DEDUP_REMOVED lines=8> */
.L_x_8845:
        /* <DEDUP_REMOVED lines=9> */
.L_x_8846:
[----:B------:R-:W-:Y:S01]  /*34c70*/  IMAD.MOV.U32 R7, RZ, RZ, R14 ;  /* 0x000000ffff077224 */ /* 0x000fe200078e000e */
[----:B------:R-:W-:Y:S06]  /*34c80*/  BRA `(.L_x_8847) ;  /* 0xffffffa000307947 */ /* 0x000fec000383ffff */
.L_x_8640:
[----:B------:R-:W-:Y:S01]  /*34c90*/  BSSY B0, `(.L_x_8848) ;  /* 0x0000008000007945 */ /* 0x000fe20003800000 */
[----:B------:R-:W-:Y:S02]  /*34ca0*/  IMAD.MOV.U32 R13, RZ, RZ, R2 ;  /* 0x000000ffff0d7224 */ /* 0x000fe400078e0002 */
[----:B------:R-:W-:Y:S02]  /*34cb0*/  IMAD.MOV.U32 R12, RZ, RZ, 0x1 ;  /* 0x00000001ff0c7424 */ /* 0x000fe400078e00ff */
[----:B------:R-:W-:Y:S02]  /*34cc0*/  IMAD.MOV.U32 R11, RZ, RZ, RZ ;  /* 0x000000ffff0b7224 */ /* 0x000fe400078e00ff */
[----:B------:R-:W-:-:S07]  /*34cd0*/  IMAD.MOV.U32 R15, RZ, RZ, -0x1 ;  /* 0xffffffffff0f7424 */ /* 0x000fce00078e00ff */
[----:B------:R-:W-:Y:S05]  /*34ce0*/  WARPSYNC.COLLECTIVE R15, `(.L_x_8849) ;  /* 0x000000000f087348 */ /* 0x000fea0003c00000 */
[----:B------:R0:W1:Y:S02]  /*34cf0*/  SHFL.UP P6, R14, R13, R12, R11 ;  /* 0x0400000c0d0e7389 */ /* 0x00006400000c000b */
[----:B01----:R-:W-:Y:S01]  /*34d00*/  ENDCOLLECTIVE ;  /* 0x000000000000791b */ /* 0x003fe20003800000 */
.L_x_8849:
[----:B------:R-:W-:Y:S05]  /*34d10*/  BSYNC B0 ;  /* 0x0000000000007941 */ /* 0x000fea0003800000 */
.L_x_8848:
        /* <DEDUP_REMOVED lines=10> */
.L_x_8850:
        /* <DEDUP_REMOVED lines=8> */
.L_x_8851:
        /* <DEDUP_REMOVED lines=8> */
.L_x_8852:
        /* <DEDUP_REMOVED lines=8> */
.L_x_8853:
        /* <DEDUP_REMOVED lines=9> */
.L_x_8854:
[----:B------:R-:W-:Y:S01]  /*34fd0*/  MOV R7, R14 ;  /* 0x0000000e00077202 */ /* 0x000fe20000000f00 */
[----:B------:R-:W-:Y:S06]  /*34fe0*/  BRA `(.L_x_8855) ;  /* 0xffffffa0000c7947 */ /* 0x000fec000383ffff */
.L_x_8642:
[----:B------:R-:W-:Y:S01]  /*34ff0*/  BSSY B0, `(.L_x_8856) ;  /* 0x0000006000007945 */ /* 0x000fe20003800000 */
[----:B------:R-:W-:Y:S01]  /*35000*/  PLOP3.LUT P6, PT, P6, PT, PT, 0x8, 0x0 ;  /* 0x000000000000781c */ /* 0x000fe200037ce170 */
[----:B------:R-:W-:-:S12]  /*35010*/  IMAD.MOV.U32 R15, RZ, RZ, -0x1 ;  /* 0xffffffffff0f7424 */ /* 0x000fd800078e00ff */
[----:B0-----:R-:W-:Y:S05]  /*35020*/  WARPSYNC.COLLECTIVE R15, `(.L_x_8857) ;  /* 0x000000000f087348 */ /* 0x001fea0003c00000 */
[----:B------:R-:W-:Y:S01]  /*35030*/  VOTE.ANY R14, PT, P6 ;  /* 0x00000000000e7806 */ /* 0x000fe200030e0100 */
[----:B0-----:R-:W-:Y:S06]  /*35040*/  ENDCOLLECTIVE ;  /* 0x000000000000791b */ /* 0x001fec0003800000 */
.L_x_8857:
[----:B------:R-:W-:Y:S05]  /*35050*/  BSYNC B0 ;  /* 0x0000000000007941 */ /* 0x000fea0003800000 */
.L_x_8856:
        /* <DEDUP_REMOVED lines=10> */
.L_x_8858:
[----:B------:R-:W-:Y:S02]  /*35100*/  IMAD.MOV.U32 R13, RZ, RZ, R6 ;  /* 0x000000ffff0d7224 */ /* 0x000fe400078e0006 */
[----:B------:R-:W-:-:S07]  /*35110*/  IMAD.MOV.U32 R4, RZ, RZ, R14 ;  /* 0x000000ffff047224 */ /* 0x000fce00078e000e */
[----:B------:R-:W-:Y:S05]  /*35120*/  WARPSYNC.COLLECTIVE R15, `(.L_x_8859) ;  /* 0x000000000f087348 */ /* 0x000fea0003c00000 */
[----:B------:R0:W1:Y:S02]  /*35130*/  SHFL.IDX P6, R14, R13, R12, R11 ;  /* 0x0000000c0d0e7389 */ /* 0x00006400000c000b */
[----:B01----:R-:W-:Y:S01]  /*35140*/  ENDCOLLECTIVE ;  /* 0x000000000000791b */ /* 0x003fe20003800000 */
.L_x_8859:
[----:B------:R-:W-:Y:S02]  /*35150*/  IMAD.MOV.U32 R6, RZ, RZ, R14 ;  /* 0x000000ffff067224 */ /* 0x000fe400078e000e */
[----:B------:R-:W-:-:S05]  /*35160*/  IMAD.IADD R7, R0, 0x1, R16 ;  /* 0x0000000100077824 */ /* 0x000fca00078e0210 */
[----:B------:R1:W-:Y:S01]  /*35170*/  STL [R1+0xc], R7 ;  /* 0x00000c0701007387 */ /* 0x0003e20000100800 */
[----:B------:R-:W-:Y:S05]  /*35180*/  BRA `(.L_x_8860) ;  /* 0xffffff9c00f07947 */ /* 0x000fea000383ffff */
.L_x_8644:
[----:B------:R-:W-:Y:S01]  /*35190*/  BSSY B0, `(.L_x_8861) ;  /* 0x0000008000007945 */ /* 0x000fe20003800000 */
[----:B------:R-:W-:Y:S01]  /*351a0*/  MOV R13, R8 ;  /* 0x00000008000d7202 */ /* 0x000fe20000000f00 */
[----:B------:R-:W-:Y:S02]  /*351b0*/  IMAD.MOV.U32 R12, RZ, RZ, R0 ;  /* 0x000000ffff0c7224 */ /* 0x000fe400078e0000 */
[----:B------:R-:W-:Y:S02]  /*351c0*/  IMAD.MOV.U32 R11, RZ, RZ, 0x1f ;  /* 0x0000001fff0b7424 */ /* 0x000fe400078e00ff */
[----:B------:R-:W-:-:S07]  /*351d0*/  IMAD.MOV.U32 R15, RZ, RZ, -0x1 ;  /* 0xffffffffff0f7424 */ /* 0x000fce00078e00ff */
[----:B-1----:R-:W-:Y:S05]  /*351e0*/  WARPSYNC.COLLECTIVE R15, `(.L_x_8862) ;  /* 0x000000000f087348 */ /* 0x002fea0003c00000 */
[----:B------:R0:W2:Y:S02]  /*351f0*/  SHFL.IDX P6, R14, R13, R12, R11 ;  /* 0x0000000c0d0e7389 */ /* 0x0000a400000c000b */
[----:B012---:R-:W-:Y:S01]  /*35200*/  ENDCOLLECTIVE ;  /* 0x000000000000791b */ /* 0x007fe20003800000 */
.L_x_8862:
[----:B------:R-:W-:Y:S05]  /*35210*/  BSYNC B0 ;  /* 0x0000000000007941 */ /* 0x000fea0003800000 */
.L_x_8861:
[----:B------:R-:W-:Y:S01]  /*35220*/  IMAD.MOV.U32 R8, RZ, RZ, R14 ;  /* 0x000000ffff087224 */ /* 0x000fe200078e000e */
[----:B------:R-:W-:Y:S06]  /*35230*/  BRA `(.L_x_8863) ;  /* 0xffffff9c00dc7947 */ /* 0x000fec000383ffff */
.L_x_8650:
[----:B0-----:R0:W1:Y:S02]  /*35240*/  SYNCS.PHASECHK.TRANS64.TRYWAIT P0, [R0+URZ+0x2e820], R3 ;  /* 0x02e82003000075a7 */ /* 0x001064000800017f */
[----:B-1----:R-:W-:Y:S05]  /*35250*/  @!P0 NANOSLEEP.SYNCS 0x989680 ;  /* 0x009896800000895d */ /* 0x002fea0003900000 */
[----:B------:R-:W1:Y:S02]  /*35260*/  @!P0 SYNCS.PHASECHK.TRANS64 P0, [R0+URZ+0x2e820], R3 ;  /* 0x02e82003000085a7 */ /* 0x000e64000800007f */
[----:B-1----:R-:W-:Y:S05]  /*35270*/  @!P0 BRA `(.L_x_8650) ;  /* 0xfffffffc00f08947 */ /* 0x002fea000383ffff */
[----:B------:R-:W-:Y:S05]  /*35280*/  BRA `(.L_x_8864) ;  /* 0xffffffa800847947 */ /* 0x000fea000383ffff */
.L_x_8651:
        /* <DEDUP_REMOVED lines=11> */
.L_x_8866:
[----:B------:R-:W-:Y:S05]  /*35340*/  BSYNC B0 ;  /* 0x0000000000007941 */ /* 0x000fea0003800000 */
.L_x_8865:
[----:B------:R-:W-:Y:S05]  /*35350*/  BRA `(.L_x_8867) ;  /* 0xffffffa8006c7947 */ /* 0x000fea000383ffff */
.L_x_8652:
[----:B------:R-:W-:Y:S01]  /*35360*/  BSSY B0, `(.L_x_8868) ;  /* 0x0000006000007945 */ /* 0x000fe20003800000 */
[----:B------:R-:W-:-:S07]  /*35370*/  IMAD.MOV.U32 R15, RZ, RZ, -0x1 ;  /* 0xffffffffff0f7424 */ /* 0x000fce00078e00ff */
[----:B01----:R-:W-:Y:S05]  /*35380*/  WARPSYNC.COLLECTIVE R15, `(.L_x_8869) ;  /* 0x000000000f0c7348 */ /* 0x003fea0003c00000 */
[----:B------:R-:W-:Y:S02]  /*35390*/  ELECT P6, UR62, PT ;  /* 0x00000000003e782f */ /* 0x000fe400038c0000 */
[----:B------:R-:W-:Y:S01]  /*353a0*/  MOV R14, UR62 ;  /* 0x0000003e000e7c02 */ /* 0x000fe20008000f00 */
[----:B01----:R-:W-:Y:S10]  /*353b0*/  ENDCOLLECTIVE ;  /* 0x000000000000791b */ /* 0x003ff40003800000 */
.L_x_8869:
[----:B------:R-:W-:Y:S05]  /*353c0*/  BSYNC B0 ;  /* 0x0000000000007941 */ /* 0x000fea0003800000 */
.L_x_8868:
[----:B------:R-:W-:Y:S05]  /*353d0*/  BRA `(.L_x_8870) ;  /* 0xffffffa800607947 */ /* 0x000fea000383ffff */
.L_x_8654:
[----:B0-----:R0:W1:Y:S02]  /*353e0*/  SYNCS.PHASECHK.TRANS64.TRYWAIT P1, [R6+URZ], R5 ;  /* 0x00000005060075a7 */ /* 0x001064000802017f */
[----:B-1----:R-:W-:Y:S05]  /*353f0*/  @!P1 NANOSLEEP.SYNCS 0x989680 ;  /* 0x009896800000995d */ /* 0x002fea0003900000 */
[----:B------:R-:W1:Y:S02]  /*35400*/  @!P1 SYNCS.PHASECHK.TRANS64 P1, [R6+URZ], R5 ;  /* 0x00000005060095a7 */ /* 0x000e64000802007f */
[----:B-1----:R-:W-:Y:S05]  /*35410*/  @!P1 BRA `(.L_x_8654) ;  /* 0xfffffffc00f09947 */ /* 0x002fea000383ffff */
[----:B------:R-:W-:Y:S05]  /*35420*/  BRA `(.L_x_8871) ;  /* 0xffffffa800a47947 */ /* 0x000fea000383ffff */
.L_x_8655:
[----:B-1----:R1:W2:Y:S02]  /*35430*/  SYNCS.PHASECHK.TRANS64.TRYWAIT P1, [R7+URZ], R2 ;  /* 0x00000002070075a7 */ /* 0x0022a4000802017f */
[----:B--2---:R-:W-:Y:S05]  /*35440*/  @!P1 NANOSLEEP.SYNCS 0x989680 ;  /* 0x009896800000995d */ /* 0x004fea0003900000 */
[----:B------:R-:W2:Y:S02]  /*35450*/  @!P1 SYNCS.PHASECHK.TRANS64 P1, [R7+URZ], R2 ;  /* 0x00000002070095a7 */ /* 0x000ea4000802007f */
[----:B--2---:R-:W-:Y:S05]  /*35460*/  @!P1 BRA `(.L_x_8655) ;  /* 0xfffffffc00f09947 */ /* 0x004fea000383ffff */
[----:B------:R-:W-:Y:S05]  /*35470*/  BRA `(.L_x_8872) ;  /* 0xffffffa800987947 */ /* 0x000fea000383ffff */
.L_x_8657:
[----:B--2---:R2:W3:Y:S02]  /*35480*/  SYNCS.PHASECHK.TRANS64.TRYWAIT P1, [R4+URZ+0x2e860], R5 ;  /* 0x02e86005040075a7 */ /* 0x0044e4000802017f */
[----:B---3--:R-:W-:Y:S05]  /*35490*/  @!P1 NANOSLEEP.SYNCS 0x989680 ;  /* 0x009896800000995d */ /* 0x008fea0003900000 */
[----:B------:R-:W3:Y:S02]  /*354a0*/  @!P1 SYNCS.PHASECHK.TRANS64 P1, [R4+URZ+0x2e860], R5 ;  /* 0x02e86005040095a7 */ /* 0x000ee4000802007f */
[----:B---3--:R-:W-:Y:S05]  /*354b0*/  @!P1 BRA `(.L_x_8657) ;  /* 0xfffffffc00f09947 */ /* 0x008fea000383ffff */
[----:B------:R-:W-:Y:S05]  /*354c0*/  BRA `(.L_x_8873) ;  /* 0xffffffa8009c7947 */ /* 0x000fea000383ffff */
.L_x_8659:
[----:B---3--:R3:W4:Y:S02]  /*354d0*/  SYNCS.PHASECHK.TRANS64.TRYWAIT P1, [R3+URZ+0x2e860], R2 ;  /* 0x02e86002030075a7 */ /* 0x008724000802017f */
[----:B----4-:R-:W-:Y:S05]  /*354e0*/  @!P1 NANOSLEEP.SYNCS 0x989680 ;  /* 0x009896800000995d */ /* 0x010fea0003900000 */
[----:B------:R-:W4:Y:S02]  /*354f0*/  @!P1 SYNCS.PHASECHK.TRANS64 P1, [R3+URZ+0x2e860], R2 ;  /* 0x02e86002030095a7 */ /* 0x000f24000802007f */
[----:B----4-:R-:W-:Y:S05]  /*35500*/  @!P1 BRA `(.L_x_8659) ;  /* 0xfffffffc00f09947 */ /* 0x010fea000383ffff */
[----:B------:R-:W-:Y:S05]  /*35510*/  BRA `(.L_x_8874) ;  /* 0xffffffa8009c7947 */ /* 0x000fea000383ffff */
.L_x_8661:
[----:B----4-:R4:W0:Y:S02]  /*35520*/  SYNCS.PHASECHK.TRANS64.TRYWAIT P0, [R4+URZ+0x2e880], R5 ;  /* 0x02e88005040075a7 */ /* 0x010824000800017f */
[----:B0-----:R-:W-:Y:S05]  /*35530*/  @!P0 NANOSLEEP.SYNCS 0x989680 ;  /* 0x009896800000895d */ /* 0x001fea0003900000 */
[----:B------:R-:W0:Y:S02]  /*35540*/  @!P0 SYNCS.PHASECHK.TRANS64 P0, [R4+URZ+0x2e880], R5 ;  /* 0x02e88005040085a7 */ /* 0x000e24000800007f */
[----:B0-----:R-:W-:Y:S05]  /*35550*/  @!P0 BRA `(.L_x_8661) ;  /* 0xfffffffc00f08947 */ /* 0x001fea000383ffff */
[----:B------:R-:W-:Y:S05]  /*35560*/  BRA `(.L_x_8662) ;  /* 0xffffffa800987947 */ /* 0x000fea000383ffff */
.L_x_8875:
        /* <DEDUP_REMOVED lines=9> */
.L_x_13364:


//--------------------- .text._ZN7cutlass13device_kernelIN5flash11enable_sm90INS1_16FlashAttnFwdSm90INS1_25CollectiveMainloopFwdSm90ILi2EN4cute5tupleIJNS5_1CILi1EEES8_S8_EEENS6_IJNS7_ILi192EEENS7_ILi128EEENS7_ILi96EEEEEELi96ENS_12float_e4m3_tEfNS_4arch4Sm90ELb0ELb0ELb1ELb0ELb0ELb0ELb0ELb1ELb1ELb1ELb1ELb0EEENS1_21CollectiveEpilogueFwdINS6_IJSA_SC_SB_EEES9_NS_10bfloat16_tESG_Li384ELb0ELb1ELb1ELb1EEENS1_19SingleTileSchedulerILb0ELb1ELb1ELi192EEEEEEEEEvNT_6ParamsE --------------------------
	.section	.text._ZN7cutlass13device_kernelIN5flash11enable_sm90INS1_16FlashAttnFwdSm90INS1_25CollectiveMainloopFwdSm90ILi2EN4cute5tupleIJNS5_1CILi1EEES8_S8_EEENS6_IJNS7_ILi192EEENS7_ILi128EEENS7_ILi96EEEEEELi96ENS_12float_e4m3_tEfNS_4arch4Sm90ELb0ELb0ELb1ELb0ELb0ELb0ELb0ELb1ELb1ELb1ELb1ELb0EEENS1_21CollectiveEpilogueFwdINS6_IJSA_SC_SB_EEES9_NS_10bfloat16_tESG_Li384ELb0ELb1ELb1ELb1EEENS1_19SingleTileSchedulerILb0ELb1ELb1ELi192EEEEEEEEEvNT_6ParamsE,"ax",@progbits
	.align	128
.text._ZN7cutlass13device_kernelIN5flash11enable_sm90INS1_16FlashAttnFwdSm90INS1_25CollectiveMainloopFwdSm90ILi2EN4cute5tupleIJNS5_1CILi1EEES8_S8_EEENS6_IJNS7_ILi192EEENS7_ILi128EEENS7_ILi96EEEEEELi96ENS_12float_e4m3_tEfNS_4arch4Sm90ELb0ELb0ELb1ELb0ELb0ELb0ELb0ELb1ELb1ELb1ELb1ELb0EEENS1_21CollectiveEpilogueFwdINS6_IJSA_SC_SB_EEES9_NS_10bfloat16_tESG_Li384ELb0ELb1ELb1ELb1EEENS1_19SingleTileSchedulerILb0ELb1ELb1ELi192EEEEEEEEEvNT_6ParamsE:
        .type           _ZN7cutlass13device_kernelIN5flash11enable_sm90INS1_16FlashAttnFwdSm90INS1_25CollectiveMainloopFwdSm90ILi2EN4cute5tupleIJNS5_1CILi1EEES8_S8_EEENS6_IJNS7_ILi192EEENS7_ILi128EEENS7_ILi96EEEEEELi96ENS_12float_e4m3_tEfNS_4arch4Sm90ELb0ELb0ELb1ELb0ELb0ELb0ELb0ELb1ELb1ELb1ELb1ELb0EEENS1_21CollectiveEpilogueFwdINS6_IJSA_SC_SB_EEES9_NS_10bfloat16_tESG_Li384ELb0ELb1ELb1ELb1EEENS1_19SingleTileSchedulerILb0ELb1ELb1ELi192EEEEEEEEEvNT_6ParamsE,@function
        .size           _ZN7cutlass13device_kernelIN5flash11enable_sm90INS1_16FlashAttnFwdSm90INS1_25CollectiveMainloopFwdSm90ILi2EN4cute5tupleIJNS5_1CILi1EEES8_S8_EEENS6_IJNS7_ILi192EEENS7_ILi128EEENS7_ILi96EEEEEELi96ENS_12float_e4m3_tEfNS_4arch4Sm90ELb0ELb0ELb1ELb0ELb0ELb0ELb0ELb1ELb1ELb1ELb1ELb0EEENS1_21CollectiveEpilogueFwdINS6_IJSA_SC_SB_EEES9_NS_10bfloat16_tESG_Li384ELb0ELb1ELb1ELb1EEENS1_19SingleTileSchedulerILb0ELb1ELb1ELi192EEEEEEEEEvNT_6ParamsE,(.L_x_13365 - _ZN7cutlass13device_kernelIN5flash11enable_sm90INS1_16FlashAttnFwdSm90INS1_25CollectiveMainloopFwdSm90ILi2EN4cute5tupleIJNS5_1CILi1EEES8_S8_EEENS6_IJNS7_ILi192EEENS7_ILi128EEENS7_ILi96EEEEEELi96ENS_12float_e4m3_tEfNS_4arch4Sm90ELb0ELb0ELb1ELb0ELb0ELb0ELb0ELb1ELb1ELb1ELb1ELb0EEENS1_21CollectiveEpilogueFwdINS6_IJSA_SC_SB_EEES9_NS_10bfloat16_tESG_Li384ELb0ELb1ELb1ELb1EEENS1_19SingleTileSchedulerILb0ELb1ELb1ELi192EEEEEEEEEvNT_6ParamsE)
        .other          _ZN7cutlass13device_kernelIN5flash11enable_sm90INS1_16FlashAttnFwdSm90INS1_25CollectiveMainloopFwdSm90ILi2EN4cute5tupleIJNS5_1CILi1EEES8_S8_EEENS6_IJNS7_ILi192EEENS7_ILi128EEENS7_ILi96EEEEEELi96ENS_12float_e4m3_tEfNS_4arch4Sm90ELb0ELb0ELb1ELb0ELb0ELb0ELb0ELb1ELb1ELb1ELb1ELb0EEENS1_21CollectiveEpilogueFwdINS6_IJSA_SC_SB_EEES9_NS_10bfloat16_tESG_Li384ELb0ELb1ELb1ELb1EEENS1_19SingleTileSchedulerILb0ELb1ELb1ELi192EEEEEEEEEvNT_6ParamsE,@"STO_CUDA_ENTRY STV_DEFAULT"
_ZN7cutlass13device_kernelIN5flash11enable_sm90INS1_16FlashAttnFwdSm90INS1_25CollectiveMainloopFwdSm90ILi2EN4cute5tupleIJNS5_1CILi1EEES8_S8_EEENS6_IJNS7_ILi192EEENS7_ILi128EEENS7_ILi96EEEEEELi96ENS_12float_e4m3_tEfNS_4arch4Sm90ELb0ELb0ELb1ELb0ELb0ELb0ELb0ELb1ELb1ELb1ELb1ELb0EEENS1_21CollectiveEpilogueFwdINS6_IJSA_SC_SB_EEES9_NS_10bfloat16_tESG_Li384ELb0ELb1ELb1ELb1EEENS1_19SingleTileSchedulerILb0ELb1ELb1ELi192EEEEEEEEEvNT_6ParamsE:
[----:B------:R-:W0:Y:S01]  /*0000*/  LDC R1, c[0x0][0x28] ;  /* 0x00000a00ff017b82 */ /* 0x000e220000000800 */
[----:B------:R-:W1:Y:S01]  /*0010*/  S2R R29, SR_TID.X ;  /* 0x00000000001d7919 */ /* 0x000e620000002100 */
[----:B------:R-:W-:Y:S01]  /*0020*/  ELECT P0, URZ, PT ;  /* 0x00000000003f782f */ /* 0x000fe20003800000 */
[----:B------:R-:W-:Y:S01]  /*0030*/  BSSY B0, `(.L_x_8876) ;  /* 0x000000e000007945 */ /* 0x000fe20003800000 */
[----:B-1----:R-:W-:-:S05]  /*0040*/  SHF.R.U32.HI R16, RZ, 0x5, R29 ;  /* 0x00000005ff107819 */ /* 0x002fca000001161d */
[----:B------:R-:W1:Y:S02]  /*0050*/  SHFL.IDX PT, R0, R16, RZ, 0x1f ;  /* 0x00001fff10007589 */ /* 0x000e6400000e0000 */
[----:B-1----:R-:W-:Y:S02]  /*0060*/  ISETP.EQ.AND P0, PT, R0, RZ, P0 ;  /* 0x000000ff0000720c */ /* 0x002fe40000702270 */
[----:B------:R-:W-:-:S11]  /*0070*/  SHF.R.U32.HI R0, RZ, 0x7, R29 ;  /* 0x00000007ff007819 */ /* 0x000fd6000001161d */
[----:B0-----:R-:W-:Y:S05]  /*0080*/  @!P0 BRA `(.L_x_8877) ;  /* 0x0000000000208947 */ /* 0x001fea0003800000 */
        /* <DEDUP_REMOVED lines=8> */
.L_x_8877:
[----:B------:R-:W-:Y:S05]  /*0110*/  BSYNC B0 ;  /* 0x0000000000007941 */ /* 0x000fea0003800000 */
.L_x_8876:
        /* <DEDUP_REMOVED lines=41> */
.L_x_8878:
        /* <DEDUP_REMOVED lines=22> */
.L_x_8879:
        /* <DEDUP_REMOVED lines=18> */
.L_x_8880:
        /* <DEDUP_REMOVED lines=22> */
.L_x_8881:
        /* <DEDUP_REMOVED lines=22> */
.L_x_8882:
[----:B------:R-:W-:Y:S01]  /*08f0*/  PLOP3.LUT P0, PT, PT, PT, UP0, 0x80, 0x0 ;  /* 0x000000000000781c */ /* 0x000fe20003f0f008 */
[----:B------:R-:W-:Y:S01]  /*0900*/  UMOV UR41, 0x1 ;  /* 0x0000000100297882 */ /* 0x000fe20000000000 */
[----:B------:R-:W-:Y:S01]  /*0910*/  NOP ;  /* 0x0000000000007918 */ /* 0x000fe20000000000 */
[----:B------:R-:W-:Y:S01]  /*0920*/  USEL UR41, UR41, 0x2, !UP0 ;  /* 0x0000000229297887 */ /* 0x000fe2000c000000 */
[----:B------:R-:W-:Y:S01]  /*0930*/  BSSY B6, `(.L_x_8883) ;  /* 0x0000b90000067945 */ /* 0x000fe20003800000 */
[----:B------:R-:W-:Y:S01]  /*0940*/  ULDC.64 UR44, c[0x0][0x208] ;  /* 0x00008200002c7ab9 */ /* 0x000fe20000000a00 */
[----:B------:R-:W-:Y:S01]  /*0950*/  LOP3.LUT R28, R29, 0x7f, RZ, 0xc0, !PT ;  /* 0x0000007f1d1c7812 */ /* 0x000fe200078ec0ff */
[----:B012-4-:R-:W-:Y:S06]  /*0960*/  BAR.SYNC.DEFER_BLOCKING 0x0 ;  /* 0x0000000000007b1d */ /* 0x017fec0000010000 */
[----:B------:R-:W-:Y:S05]  /*0970*/  @!P0 BRA `(.L_x_8884) ;  /* 0x0000008000948947 */ /* 0x000fea0003800000 */
.L_x_8885:
[----:B------:R-:W-:-:S08]  /*0980*/  NOP ;  /* 0x0000000000007918 */ /* 0x000fd00000000000 */
[----:B------:R-:W0:Y:S02]  /*0990*/  USETMAXREG.TRY_ALLOC.CTAPOOL UP0, 0xa0 ;  /* 0x000000a0000079c8 */ /* 0x000e240008000600 */
[----:B0-----:R-:W-:-:S13]  /*09a0*/  PLOP3.LUT P0, PT, PT, PT, UP0, 0x80, 0x0 ;  /* 0x000000000000781c */ /* 0x001fda0003f0f008 */
[----:B------:R-:W-:Y:S05]  /*09b0*/  @!P0 BRA `(.L_x_8885) ;  /* 0xfffffffc00f08947 */ /* 0x000fea000383ffff */
[----:B------:R-:W0:Y:S01]  /*09c0*/  S2UR UR6, SR_CTAID.Y ;  /* 0x00000000000679c3 */ /* 0x000e220000002600 */
[----:B------:R-:W-:Y:S02]  /*09d0*/  ULDC UR7, c[0x0][0xc50] ;  /* 0x0003140000077ab9 */ /* 0x000fe40000000800 */
[----:B------:R-:W-:-:S05]  /*09e0*/  UISETP.NE.AND UP0, UPT, UR7, 0x1, UPT ;  /* 0x000000010700788c */ /* 0x000fca000bf05270 */
[----:B------:R-:W1:Y:S06]  /*09f0*/  S2UR UR43, SR_CTAID.Z ;  /* 0x00000000002b79c3 */ /* 0x000e6c0000002700 */
[----:B------:R-:W-:Y:S01]  /*0a00*/  @UP0 ULDC UR4, c[0x0][0xc54] ;  /* 0x0003150000040ab9 */ /* 0x000fe20000000800 */
[----:B------:R-:W-:Y:S01]  /*0a10*/  @UP0 ULDC UR8, c[0x0][0xc58] ;  /* 0x0003160000080ab9 */ /* 0x000fe20000000800 */
[----:B0-----:R-:W-:Y:S02]  /*0a20*/  UIMAD.WIDE.U32 UR4, UR6, UR4, URZ ;  /* 0x00000004060472a5 */ /* 0x001fe4000f8e003f */
[----:B------:R-:W-:-:S02]  /*0a30*/  UMOV UR36, UR6 ;  /* 0x0000000600247c82 */ /* 0x000fc40008000000 */
[----:B------:R-:W-:Y:S01]  /*0a40*/  @UP0 USHF.R.U32.HI UR36, URZ, UR8, UR5 ;  /* 0x000000083f240299 */ /* 0x000fe20008011605 */
[----:B------:R-:W-:Y:S06]  /*0a50*/  BAR.ARV 0x8, 0x200 ;  /* 0x0208000000007b1d */ /* 0x000fec0000002000 */
[----:B-1----:R-:W-:Y:S01]  /*0a60*/  ISETP.LE.AND P0, PT, RZ, UR43, PT ;  /* 0x0000002bff007c0c */ /* 0x002fe2000bf03270 */
[----:B------:R-:W-:-:S04]  /*0a70*/  UIADD3 UR4, -UR36, URZ, URZ ;  /* 0x0000003f24047290 */ /* 0x000fc8000fffe13f */
[----:B------:R-:W-:-:S08]  /*0a80*/  UIMAD UR7, UR7, UR4, UR6 ;  /* 0x00000004070772a4 */ /* 0x000fd0000f8e0206 */
[----:B------:R-:W-:Y:S05]  /*0a90*/  @!P0 BRA `(.L_x_8886) ;  /* 0x000000b400e48947 */ /* 0x000fea0003800000 */
[----:B------:R-:W-:Y:S01]  /*0aa0*/  ULDC.64 UR4, c[0x0][0x418] ;  /* 0x0001060000047ab9 */ /* 0x000fe20000000a00 */
[----:B------:R-:W-:Y:S01]  /*0ab0*/  ULDC UR39, c[0x0][0x424] ;  /* 0x0001090000277ab9 */ /* 0x000fe20000000800 */
[----:B------:R-:W-:Y:S02]  /*0ac0*/  UISETP.NE.U32.AND UP0, UPT, UR4, URZ, UPT ;  /* 0x0000003f0400728c */ /* 0x000fe4000bf05070 */
[----:B------:R-:W-:Y:S02]  /*0ad0*/  ULOP3.LUT UR37, UR7, 0xffff, URZ, 0xc0, !UPT ;  /* 0x0000ffff07257892 */ /* 0x000fe4000f8ec03f */
[----:B------:R-:W-:Y:S01]  /*0ae0*/  UISETP.NE.AND.EX UP0, UPT, UR5, URZ, UPT, UP0 ;  /* 0x0000003f0500728c */ /* 0x000fe2000bf05300 */
[----:B------:R-:W-:-:S03]  /*0af0*/  ULDC UR4, c[0x0][0x2f0] ;  /* 0x0000bc0000047ab9 */ /* 0x000fc60000000800 */
[----:B------:R-:W-:-:S04]  /*0b00*/  USEL UR39, UR39, 0x1, UP0 ;  /* 0x0000000127277887 */ /* 0x000fc80008000000 */
[----:B------:R-:W-:-:S04]  /*0b10*/  UIMAD UR39, UR39, UR4, URZ ;  /* 0x00000004272772a4 */ /* 0x000fc8000f8e023f */
[----:B------:R-:W-:Y:S02]  /*0b20*/  UISETP.GE.AND UP0, UPT, UR39, 0x1, UPT ;  /* 0x000000012700788c */ /* 0x000fe4000bf06270 */
[----:B------:R-:W-:-:S04]  /*0b30*/  UIADD3 UR4, UR39, 0x7f, URZ ;  /* 0x0000007f27047890 */ /* 0x000fc8000fffe03f */
[----:B------:R-:W-:Y:S01]  /*0b40*/  PLOP3.LUT P0, PT, PT, PT, UP0, 0x80, 0x0 ;  /* 0x000000000000781c */ /* 0x000fe20003f0f008 */
[----:B------:R-:W-:-:S04]  /*0b50*/  USHF.R.S32.HI UR5, URZ, 0x1f, UR4 ;  /* 0x0000001f3f057899 */ /* 0x000fc80008011404 */
[----:B------:R-:W-:-:S03]  /*0b60*/  ULEA.HI UR5, UR5, UR4, URZ, 0x7 ;  /* 0x0000000405057291 */ /* 0x000fc6000f8f383f */
[----:B------:R-:W-:Y:S01]  /*0b70*/  UMOV UR4, URZ ;  /* 0x0000003f00047c82 */ /* 0x000fe20008000000 */
[----:B------:R-:W-:-:S04]  /*0b80*/  USHF.R.S32.HI UR6, URZ, 0x7, UR5 ;  /* 0x000000073f067899 */ /* 0x000fc80008011405 */
[----:B------:R-:W-:Y:S08]  /*0b90*/  @!P0 BRA `(.L_x_8887) ;  /* 0x0000000000908947 */ /* 0x000ff00003800000 */
[----:B------:R-:W-:Y:S01]  /*0ba0*/  USHF.R.U32.HI UR7, URZ, 0x10, UR7 ;  /* 0x000000103f077899 */ /* 0x000fe20008011607 */
[----:B------:R-:W-:-:S03]  /*0bb0*/  UMOV UR4, URZ ;  /* 0x0000003f00047c82 */ /* 0x000fc60008000000 */
[----:B------:R-:W-:-:S11]  /*0bc0*/  UISETP.NE.AND UP0, UPT, UR7, URZ, UPT ;  /* 0x0000003f0700728c */ /* 0x000fd6000bf05270 */
[----:B------:R-:W-:Y:S02]  /*0bd0*/  @!UP0 ULDC UR7, c[0x0][0x9f0] ;  /* 0x00027c0000078ab9 */ /* 0x000fe40000000800 */
[----:B------:R-:W-:Y:S01]  /*0be0*/  IMAD.U32 R3, RZ, RZ, UR7 ;  /* 0x00000007ff037e24 */ /* 0x000fe2000f8e00ff */
[----:B------:R-:W-:-:S04]  /*0bf0*/  UIADD3 UR8, UR6, -0x1, UR7 ;  /* 0xffffffff06087890 */ /* 0x000fc8000fffe007 */
[-C--:B------:R-:W-:Y:S02]  /*0c00*/  IABS R0, R3.reuse ;  /* 0x0000000300007213 */ /* 0x080fe40000000000 */
[----:B------:R-:W-:Y:S01]  /*0c10*/  IMAD.U32 R4, RZ, RZ, UR8 ;  /* 0x00000008ff047e24 */ /* 0x000fe2000f8e00ff */
[----:B------:R-:W-:Y:S01]  /*0c20*/  IABS R5, R3 ;  /* 0x0000000300057213 */ /* 0x000fe20000000000 */
[----:B------:R-:W-:Y:S01]  /*0c30*/  ULOP3.LUT UR8, UR8, UR7, URZ, 0x3c, !UPT ;  /* 0x0000000708087292 */ /* 0x000fe2000f8e3c3f */
        /* <DEDUP_REMOVED lines=26> */
.L_x_8887:
[----:B------:R-:W-:Y:S01]  /*0de0*/  UIMAD UR37, UR37, UR4, URZ ;  /* 0x00000004252572a4 */ /* 0x000fe2000f8e023f */
[----:B------:R-:W-:Y:S01]  /*0df0*/  IMAD.U32 R0, RZ, RZ, UR6 ;  /* 0x00000006ff007e24 */ /* 0x000fe2000f8e00ff */
[----:B------:R-:W-:Y:S01]  /*0e00*/  USHF.R.S32.HI UR46, URZ, 0x1f, UR43 ;  /* 0x0000001f3f2e7899 */ /* 0x000fe2000801142b */
[----:B------:R-:W-:Y:S01]  /*0e10*/  IMAD.U32 R3, RZ, RZ, UR4 ;  /* 0x00000004ff037e24 */ /* 0x000fe2000f8e00ff */
[----:B------:R-:W-:Y:S01]  /*0e20*/  PLOP3.LUT P0, PT, PT, PT, PT, 0x80, 0x0 ;  /* 0x000000000000781c */ /* 0x000fe20003f0f070 */
[----:B------:R-:W-:Y:S01]  /*0e30*/  VIADD R16, R29, 0xffffff80 ;  /* 0xffffff801d107836 */ /* 0x000fe20000000000 */
[----:B------:R-:W-:Y:S01]  /*0e40*/  CS2R R94, SRZ ;  /* 0x00000000005e7805 */ /* 0x000fe2000001ff00 */
[----:B------:R-:W-:Y:S01]  /*0e50*/  IMAD.MOV.U32 R13, RZ, RZ, RZ ;  /* 0x000000ffff0d7224 */ /* 0x000fe200078e00ff */
[----:B------:R-:W-:Y:S02]  /*0e60*/  VIADDMNMX R0, R3, UR37, R0, PT ;  /* 0x0000002503007c46 */ /* 0x000fe4000b800100 */
[----:B------:R-:W-:-:S02]  /*0e70*/  CS2R R2, SRZ ;  /* 0x0000000000027805 */ /* 0x000fc4000001ff00 */
[----:B------:R-:W-:Y:S02]  /*0e80*/  CS2R R90, SRZ ;  /* 0x00000000005a7805 */ /* 0x000fe4000001ff00 */
[----:B------:R-:W-:Y:S02]  /*0e90*/  CS2R R4, SRZ ;  /* 0x0000000000047805 */ /* 0x000fe4000001ff00 */
[----:B------:R-:W-:Y:S01]  /*0ea0*/  R2UR UR40, R0 ;  /* 0x00000000002872ca */ /* 0x000fe200000e0000 */
        /* <DEDUP_REMOVED lines=11> */
[----:B------:R-:W-:Y:S01]  /*0f60*/  MOV R17, RZ ;  /* 0x000000ff00117202 */ /* 0x000fe20000000f00 */
[----:B------:R-:W-:Y:S01]  /*0f70*/  UISETP.GT.AND UP0, UPT, UR40, UR37, UPT ;  /* 0x000000252800728c */ /* 0x000fe2000bf04270 */
[----:B------:R-:W-:-:S02]  /*0f80*/  CS2R R118, SRZ ;  /* 0x0000000000767805 */ /* 0x000fc4000001ff00 */
[----:B------:R-:W-:Y:S02]  /*0f90*/  CS2R R114, SRZ ;  /* 0x0000000000727805 */ /* 0x000fe4000001ff00 */
[----:B------:R-:W-:Y:S01]  /*0fa0*/  CS2R R22, SRZ ;  /* 0x0000000000167805 */ /* 0x000fe2000001ff00 */
[----:B------:R-:W-:Y:S01]  /*0fb0*/  IMAD.MOV.U32 R124, RZ, RZ, RZ ;  /* 0x000000ffff7c7224 */ /* 0x000fe200078e00ff */
[----:B------:R-:W-:Y:S02]  /*0fc0*/  CS2R R126, SRZ ;  /* 0x00000000007e7805 */ /* 0x000fe4000001ff00 */
[----:B------:R-:W-:Y:S01]  /*0fd0*/  PLOP3.LUT P1, PT, PT, PT, UP0, 0x80, 0x0 ;  /* 0x000000000000781c */ /* 0x000fe20003f2f008 */
[----:B------:R-:W-:Y:S01]  /*0fe0*/  IMAD.MOV.U32 R47, RZ, RZ, RZ ;  /* 0x000000ffff2f7224 */ /* 0x000fe200078e00ff */
[----:B------:R-:W-:Y:S01]  /*0ff0*/  CS2R R122, SRZ ;  /* 0x00000000007a7805 */ /* 0x000fe2000001ff00 */
[----:B------:R-:W-:Y:S01]  /*1000*/  IMAD.MOV.U32 R24, RZ, RZ, RZ ;  /* 0x000000ffff187224 */ /* 0x000fe200078e00ff */
[----:B------:R-:W-:Y:S01]  /*1010*/  CS2R R134, SRZ ;  /* 0x0000000000867805 */ /* 0x000fe2000001ff00 */
[----:B------:R-:W-:Y:S01]  /*1020*/  IMAD.MOV.U32 R132, RZ, RZ, RZ ;  /* 0x000000ffff847224 */ /* 0x000fe200078e00ff */
[----:B------:R-:W-:Y:S01]  /*1030*/  CS2R R130, SRZ ;  /* 0x0000000000827805 */ /* 0x000fe2000001ff00 */
[----:B------:R-:W-:-:S02]  /*1040*/  IMAD.MOV.U32 R51, RZ, RZ, RZ ;  /* 0x000000ffff337224 */ /* 0x000fc400078e00ff */
[----:B------:R-:W-:-:S04]  /*1050*/  IMAD.MOV.U32 R26, RZ, RZ, RZ ;  /* 0x000000ffff1a7224 */ /* 0x000fc800078e00ff */
[----:B------:R-:W-:Y:S05]  /*1060*/  @!P1 BRA `(.L_x_8888) ;  /* 0x0000005c00009947 */ /* 0x000fea0003800000 */
[----:B------:R-:W-:Y:S01]  /*1070*/  SHF.R.S32.HI R17, RZ, 0x1f, R16 ;  /* 0x0000001fff117819 */ /* 0x000fe20000011410 */
[----:B------:R-:W0:Y:S01]  /*1080*/  S2UR UR7, SR_CgaCtaId ;  /* 0x00000000000779c3 */ /* 0x000e220000008800 */
[----:B------:R-:W-:Y:S02]  /*1090*/  UMOV UR38, 0x400 ;  /* 0x0000040000267882 */ /* 0x000fe40000000000 */
[----:B------:R-:W-:-:S04]  /*10a0*/  LEA.HI R17, R17, R16, RZ, 0x7 ;  /* 0x0000001011117211 */ /* 0x000fc800078f38ff */
[----:B------:R-:W-:-:S06]  /*10b0*/  SHF.R.S32.HI R0, RZ, 0x7, R17 ;  /* 0x00000007ff007819 */ /* 0x000fcc0000011411 */
[----:B------:R-:W1:Y:S01]  /*10c0*/  SHFL.IDX PT, R0, R0, RZ, 0x1f ;  /* 0x00001fff00007589 */ /* 0x000e6200000e0000 */
[----:B0-----:R-:W-:Y:S01]  /*10d0*/  ULEA UR38, UR7, UR38, 0x18 ;  /* 0x0000002607267291 */ /* 0x001fe2000f8ec03f */
[----:B-1----:R-:W-:-:S13]  /*10e0*/  R2UR UR6, R0 ;  /* 0x00000000000672ca */ /* 0x002fda00000e0000 */
[----:B------:R-:W-:Y:S02]  /*10f0*/  UIMAD.WIDE UR4, UR6, 0x55555556, URZ ;  /* 0x55555556060478a5 */ /* 0x000fe4000f8e023f */
[----:B------:R-:W-:Y:S02]  /*1100*/  UIADD3 UR4, UR38, 0xc400, URZ ;  /* 0x0000c40026047890 */ /* 0x000fe4000fffe03f */
[----:B------:R-:W-:Y:S02]  /*1110*/  ULEA.HI UR5, UR5, UR5, URZ, 0x1 ;  /* 0x0000000505057291 */ /* 0x000fe4000f8f083f */
[----:B------:R-:W-:Y:S02]  /*1120*/  ULOP3.LUT UP0, URZ, UR4, 0x3ff, URZ, 0xc0, !UPT ;  /* 0x000003ff043f7892 */ /* 0x000fe4000f80c03f */
[----:B------:R-:W-:-:S04]  /*1130*/  UIMAD UR5, UR5, -0x3, UR6 ;  /* 0xfffffffd050578a4 */ /* 0x000fc8000f8e0206 */
[----:B------:R-:W-:Y:S01]  /*1140*/  PLOP3.LUT P0, PT, PT, PT, UP0, 0x80, 0x0 ;  /* 0x000000000000781c */ /* 0x000fe20003f0f008 */
[----:B------:R-:W-:-:S04]  /*1150*/  ULEA UR5, UR5, UR4, 0xb ;  /* 0x0000000405057291 */ /* 0x000fc8000f8e583f */
[----:B------:R-:W-:-:S04]  /*1160*/  USHF.R.U32.HI UR5, URZ, 0x4, UR5 ;  /* 0x000000043f057899 */ /* 0x000fc80008011605 */
[----:B------:R-:W-:-:S04]  /*1170*/  ULOP3.LUT UR42, UR5, 0x3fff, URZ, 0xc0, !UPT ;  /* 0x00003fff052a7892 */ /* 0x000fc8000f8ec03f */
[----:B------:R-:W-:Y:S08]  /*1180*/  @!P0 BRA `(.L_x_8889) ;  /* 0x0000000000408947 */ /* 0x000ff00003800000 */
        /* <DEDUP_REMOVED lines=15> */
[----:B-1----:R-:W-:Y:S05]  /*1280*/  CALL.ABS.NOINC R2 ;  /* 0x0000000002007343 */ /* 0x002fea0003c00000 */
.L_x_8889:
        /* <DEDUP_REMOVED lines=48> */
.L_x_8975:
[----:B------:R-:W-:-:S06]  /*1590*/  ULOP3.LUT UR4, UR41, 0x1, URZ, 0xfc, !UPT ;  /* 0x0000000129047892 */ /* 0x000fcc000f8efc3f */
[----:B------:R-:W-:-:S05]  /*15a0*/  IMAD.U32 R2, RZ, RZ, UR4 ;  /* 0x00000004ff027e24 */ /* 0x000fca000f8e00ff */
[----:B------:R-:W-:-:S13]  /*15b0*/  ISETP.NE.AND P0, PT, R2, 0x3, PT ;  /* 0x000000030200780c */ /* 0x000fda0003f05270 */
[----:B------:R-:W-:Y:S05]  /*15c0*/  @!P0 BRA `(.L_x_8891) ;  /* 0x0000000000048947 */ /* 0x000fea0003800000 */
[----:B------:R-:W-:Y:S01]  /*15d0*/  BPT.TRAP 0x1 ;  /* 0x000000040000795c */ /* 0x000fe20000300000 */
.L_x_8891:
[----:B------:R1:W2:Y:S01]  /*15e0*/  SYNCS.PHASECHK.TRANS64.TRYWAIT P2, [UR38+0x17030], R6 ;  /* 0x01703006ff0075a7 */ /* 0x0002a20008040166 */
[----:B------:R-:W-:Y:S05]  /*15f0*/  @!P0 BRA `(.L_x_8892) ;  /* 0x0000000000048947 */ /* 0x000fea0003800000 */
[----:B------:R-:W-:Y:S01]  /*1600*/  BPT.TRAP 0x1 ;  /* 0x000000040000795c */ /* 0x000fe20000300000 */
.L_x_8892:
[----:B------:R-:W-:Y:S01]  /*1610*/  ISETP.NE.AND P1, PT, R28, RZ, PT ;  /* 0x000000ff1c00720c */ /* 0x000fe20003f25270 */
[----:B------:R-:W-:Y:S01]  /*1620*/  IMAD.U32 R4, RZ, RZ, UR42 ;  /* 0x0000002aff047e24 */ /* 0x000fe2000f8e00ff */
[----:B--2---:R-:W-:Y:S11]  /*1630*/  @P2 BRA `(.L_x_8893) ;  /* 0x0000000000082947 */ /* 0x004ff60003800000 */
[----:B------:R-:W2:Y:S02]  /*1640*/  SYNCS.PHASECHK.TRANS64.TRYWAIT P2, [UR38+0x17030], R6 ;  /* 0x01703006ff0075a7 */ /* 0x000ea40008040166 */
[----:B--2---:R-:W-:Y:S05]  /*1650*/  @!P2 BRA `(.L_x_8894) ;  /* 0x000000ac0014a947 */ /* 0x004fea0003800000 */
.L_x_8893:
[----:B------:R-:W-:Y:S05]  /*1660*/  WARPSYNC.ALL ;  /* 0x0000000000007948 */ /* 0x000fea0003800000 */
[----:B------:R-:W-:Y:S01]  /*1670*/  MOV R2, RZ ;  /* 0x000000ff00027202 */ /* 0x000fe20000000f00 */
[----:B------:R-:W-:Y:S01]  /*1680*/  IMAD.MOV.U32 R89, RZ, RZ, RZ ;  /* 0x000000ffff597224 */ /* 0x000fe200078e00ff */
[----:B------:R-:W-:Y:S01]  /*1690*/  LOP3.LUT R4, R4, 0x10000, RZ, 0xfc, !PT ;  /* 0x0001000004047812 */ /* 0x000fe200078efcff */
[----:B------:R-:W-:Y:S01]  /*16a0*/  IMAD.MOV.U32 R5, RZ, RZ, -0x3ffffff0 ;  /* 0xc0000010ff057424 */ /* 0x000fe200078e00ff */
[----:B------:R-:W-:Y:S02]  /*16b0*/  UIADD3 UR4, UR38, 0x10c00, URZ ;  /* 0x00010c0026047890 */ /* 0x000fe4000fffe03f */
[C---:B------:R-:W-:Y:S01]  /*16c0*/  R2UR UR8, R4.reuse ;  /* 0x00000000040872ca */ /* 0x040fe200000e0000 */
[----:B------:R-:W-:Y:S01]  /*16d0*/  WARPGROUP.ARRIVE ;  /* 0x00000000000079c5 */ /* 0x000fe20000000000 */
        /* <DEDUP_REMOVED lines=8> */
[----:B------:R-:W-:Y:S01]  /*1760*/  P2R R88, PR, RZ, 0x1 ;  /* 0x00000001ff587803 */ /* 0x000fe20000000000 */
[----:B------:R-:W-:Y:S01]  /*1770*/  ULOP3.LUT UR20, UR4, 0x10000, URZ, 0xfc, !UPT ;  /* 0x0001000004147892 */ /* 0x000fe2000f8efc3f */
[----:B------:R-:W2:Y:S01]  /*1780*/  S2UR UR7, SR_CgaCtaId ;  /* 0x00000000000779c3 */ /* 0x000ea20000008800 */
[----:B------:R-:W-:Y:S01]  /*1790*/  IMAD.IADD R17, R16, 0x1, -R17 ;  /* 0x0000000110117824 */ /* 0x000fe200078e0a11 */
[----:B------:R-:W-:Y:S01]  /*17a0*/  UMOV UR4, URZ ;  /* 0x0000003f00047c82 */ /* 0x000fe20008000000 */
[----:B------:R-:W-:Y:S01]  /*17b0*/  UIADD3 UR14, UR20, 0x200, URZ ;  /* 0x00000200140e7890 */ /* 0x000fe2000fffe03f */
[----:B------:R-:W-:Y:S01]  /*17c0*/  IMAD.MOV.U32 R91, RZ, RZ, R89 ;  /* 0x000000ffff5b7224 */ /* 0x000fe200078e0059 */
[----:B------:R-:W-:Y:S01]  /*17d0*/  MOV R100, R89 ;  /* 0x0000005900647202 */ /* 0x000fe20000000f00 */
[----:B------:R-:W-:Y:S01]  /*17e0*/  UMOV UR10, UR20 ;  /* 0x00000014000a7c82 */ /* 0x000fe20008000000 */
[----:B------:R-:W-:Y:S01]  /*17f0*/  SHF.R.S32.HI R16, RZ, 0x1f, R17 ;  /* 0x0000001fff107819 */ /* 0x000fe20000011411 */
[----:B------:R-:W-:Y:S01]  /*1800*/  QGMMA.64x128x32.F32.E4M3.E4M3 R24, gdesc[UR8], RZ, !UPT, gsb0 ;  /* 0x01e00000081879f3 */ /* 0x000fe2000c0008ff */
[----:B------:R-:W-:Y:S01]  /*1810*/  UIADD3 UR8, UR12, 0x180, URZ ;  /* 0x000001800c087890 */ /* 0x000fe2000fffe03f */
[--C-:B------:R-:W-:Y:S01]  /*1820*/  IMAD.MOV.U32 R90, RZ, RZ, R89.reuse ;  /* 0x000000ffff5a7224 */ /* 0x100fe200078e0059 */
[----:B------:R-:W-:Y:S01]  /*1830*/  UIADD3 UR10, UR20, 0x100, URZ ;  /* 0x00000100140a7890 */ /* 0x000fe2000fffe03f */
[----:B------:R-:W-:Y:S01]  /*1840*/  LEA.HI R16, R16, R17, RZ, 0x2 ;  /* 0x0000001110107211 */ /* 0x000fe200078f10ff */
[----:B------:R-:W-:Y:S01]  /*1850*/  UMOV UR9, 0xc0000010 ;  /* 0xc000001000097882 */ /* 0x000fe20000000000 */
[----:B------:R-:W-:Y:S01]  /*1860*/  UMOV UR11, 0xc0000010 ;  /* 0xc0000010000b7882 */ /* 0x000fe20000000000 */
[----:B------:R-:W-:Y:S01]  /*1870*/  UIADD3 UR12, UR12, 0x300, URZ ;  /* 0x000003000c0c7890 */ /* 0x000fe2000fffe03f */
[----:B------:R-:W-:Y:S01]  /*1880*/  LOP3.LUT R16, R16, 0x7ffffffc, RZ, 0xc0, !PT ;  /* 0x7ffffffc10107812 */ /* 0x000fe200078ec0ff */
[--C-:B------:R-:W-:Y:S01]  /*1890*/  IMAD.MOV.U32 R93, RZ, RZ, R89.reuse ;  /* 0x000000ffff5d7224 */ /* 0x100fe200078e0059 */
[-C--:B------:R-:W-:Y:S01]  /*18a0*/  MOV R112, R89.reuse ;  /* 0x0000005900707202 */ /* 0x080fe20000000f00 */
[----:B------:R-:W-:Y:S01]  /*18b0*/  IMAD.MOV.U32 R92, RZ, RZ, R89 ;  /* 0x000000ffff5c7224 */ /* 0x000fe200078e0059 */
[----:B------:R-:W-:Y:S01]  /*18c0*/  MOV R124, R89 ;  /* 0x00000059007c7202 */ /* 0x000fe20000000f00 */
[----:B------:R-:W-:-:S02]  /*18d0*/  IMAD.IADD R16, R17, 0x1, -R16 ;  /* 0x0000000111107824 */ /* 0x000fc400078e0a10 */
[----:B------:R-:W-:Y:S02]  /*18e0*/  IMAD.MOV.U32 R17, RZ, RZ, -0x2 ;  /* 0xfffffffeff117424 */ /* 0x000fe400078e00ff */
[--C-:B------:R-:W-:Y:S02]  /*18f0*/  IMAD.MOV.U32 R95, RZ, RZ, R89.reuse ;  /* 0x000000ffff5f7224 */ /* 0x100fe400078e0059 */
[----:B------:R-:W-:Y:S02]  /*1900*/  IMAD R16, R16, R17, 0x80 ;  /* 0x0000008010107424 */ /* 0x000fe400078e0211 */
[----:B------:R-:W-:Y:S01]  /*1910*/  IMAD.U32 R17, RZ, RZ, UR40 ;  /* 0x00000028ff117e24 */ /* 0x000fe2000f8e00ff */
[----:B------:R-:W-:Y:S01]  /*1920*/  UIADD3 UR40, UR40, -0x2, URZ ;  /* 0xfffffffe28287890 */ /* 0x000fe2000fffe03f */
[----:B------:R-:W-:Y:S02]  /*1930*/  VIADD R16, R16, UR39 ;  /* 0x0000002710107c36 */ /* 0x000fe40008000000 */
[--C-:B------:R-:W-:Y:S01]  /*1940*/  IMAD.MOV.U32 R94, RZ, RZ, R89.reuse ;  /* 0x000000ffff5e7224 */ /* 0x100fe200078e0059 */
[----:B------:R-:W-:Y:S01]  /*1950*/  UISETP.GE.AND UP0, UPT, UR40, UR37, UPT ;  /* 0x000000252800728c */ /* 0x000fe2000bf06270 */
        /* <DEDUP_REMOVED lines=36> */
[----:B------:R-:W-:Y:S01]  /*1ba0*/  IMAD.MOV.U32 R134, RZ, RZ, R89 ;  /* 0x000000ffff867224 */ /* 0x000fe200078e0059 */
[----:B------:R-:W-:-:S02]  /*1bb0*/  WARPGROUP.DEPBAR.LE gsb0, 0x0 ;  /* 0x00008000000079c5 */ /* 0x000fc40000010000 */
[----:B------:R-:W-:-:S06]  /*1bc0*/  WARPGROUP.ARRIVE ;  /* 0x00000000000079c5 */ /* 0x000fcc0000000000 */
[----:B------:R-:W-:Y:S01]  /*1bd0*/  QGMMA.64x128x32.F32.E4M3.E4M3 R24, gdesc[UR8], R24, gsb0 ;  /* 0x01e00000081879f3 */ /* 0x000fe20008000818 */
[----:B------:R-:W-:Y:S02]  /*1be0*/  ULDC UR10, c[0x0][0x988] ;  /* 0x00026200000a7ab9 */ /* 0x000fe40000000800 */
[----:B------:R-:W-:Y:S02]  /*1bf0*/  WARPGROUP.DEPBAR.LE gsb0, 0x0 ;  /* 0x00008000000079c5 */ /* 0x000fe40000010000 */
[----:B------:R-:W-:-:S07]  /*1c00*/  WARPGROUP.ARRIVE ;  /* 0x00000000000079c5 */ /* 0x000fce0000000000 */
[----:B------:R-:W-:Y:S03]  /*1c10*/  QGMMA.64x128x32.F32.E4M3.E4M3 R24, gdesc[UR12], R24, gsb0 ;  /* 0x01e000000c1879f3 */ /* 0x000fe60008000818 */
[----:B------:R-:W-:Y:S02]  /*1c20*/  WARPGROUP.DEPBAR.LE gsb0, 0x0 ;  /* 0x00008000000079c5 */ /* 0x000fe40000010000 */
[C---:B------:R-:W-:Y:S01]  /*1c30*/  FMUL.FTZ R7, R0.reuse, R26 ;  /* 0x0000001a00077220 */ /* 0x040fe20000410000 */
[C---:B0-----:R-:W-:Y:S01]  /*1c40*/  FMUL.FTZ R3, R0.reuse, R24 ;  /* 0x0000001800037220 */ /* 0x041fe20000410000 */
[C---:B------:R-:W-:Y:S01]  /*1c50*/  FMUL.FTZ R8, R0.reuse, R27 ;  /* 0x0000001b00087220 */ /* 0x040fe20000410000 */
[C---:B------:R-:W-:Y:S01]  /*1c60*/  FMUL.FTZ R10, R0.reuse, R30 ;  /* 0x0000001e000a7220 */ /* 0x040fe20000410000 */
[C---:B------:R-:W-:Y:S01]  /*1c70*/  FMUL.FTZ R12, R0.reuse, R31 ;  /* 0x0000001f000c7220 */ /* 0x040fe20000410000 */
[C---:B------:R-:W-:Y:S01]  /*1c80*/  FMUL.FTZ R13, R0.reuse, R32 ;  /* 0x00000020000d7220 */ /* 0x040fe20000410000 */
[----:B------:R-:W0:Y:S01]  /*1c90*/  MUFU.TANH R7, R7 ;  /* 0x0000000700077308 */ /* 0x000e220000002400 */
[----:B------:R-:W-:Y:S01]  /*1ca0*/  FMUL.FTZ R14, R0, R34 ;  /* 0x00000022000e7220 */ /* 0x000fe20000410000 */
[----:B------:R-:W-:-:S02]  /*1cb0*/  IMAD R32, R17, -0x80, R16 ;  /* 0xffffff8011207824 */ /* 0x000fc400078e0210 */
[C---:B-1----:R-:W-:Y:S01]  /*1cc0*/  FMUL.FTZ R6, R0.reuse, R25 ;  /* 0x0000001900067220 */ /* 0x042fe20000410000 */
[C---:B------:R-:W-:Y:S01]  /*1cd0*/  FMUL.FTZ R18, R0.reuse, R35 ;  /* 0x0000002300127220 */ /* 0x040fe20000410000 */
[C---:B------:R-:W-:Y:S01]  /*1ce0*/  FMUL.FTZ R9, R0.reuse, R28 ;  /* 0x0000001c00097220 */ /* 0x040fe20000410000 */
[----:B------:R-:W-:Y:S01]  /*1cf0*/  FMUL.FTZ R20, R0, R38 ;  /* 0x0000002600147220 */ /* 0x000fe20000410000 */
[C---:B------:R-:W-:Y:S01]  /*1d00*/  ISETP.GT.AND P3, PT, R32.reuse, RZ, PT ;  /* 0x000000ff2000720c */ /* 0x040fe20003f64270 */
[----:B------:R-:W1:Y:S01]  /*1d10*/  MUFU.TANH R3, R3 ;  /* 0x0000000300037308 */ /* 0x000e620000002400 */
[----:B------:R-:W-:Y:S01]  /*1d20*/  ISETP.GT.AND P2, PT, R32, 0x1, PT ;  /* 0x000000012000780c */ /* 0x000fe20003f44270 */
[C---:B------:R-:W-:Y:S01]  /*1d30*/  FMUL.FTZ R31, R0.reuse, R48 ;  /* 0x00000030001f7220 */ /* 0x040fe20000410000 */
[----:B------:R-:W-:Y:S01]  /*1d40*/  FMUL.FTZ R11, R0, R29 ;  /* 0x0000001d000b7220 */ /* 0x000fe20000410000 */
[----:B------:R-:W-:Y:S01]  /*1d50*/  ISETP.GT.AND P5, PT, R32, 0x8, PT ;  /* 0x000000082000780c */ /* 0x000fe20003fa4270 */
[C---:B------:R-:W-:Y:S01]  /*1d60*/  FMUL.FTZ R22, R0.reuse, R39 ;  /* 0x0000002700167220 */ /* 0x040fe20000410000 */
[----:B------:R-:W-:Y:S01]  /*1d70*/  FMUL.FTZ R34, R0, R50 ;  /* 0x0000003200227220 */ /* 0x000fe20000410000 */
[----:B------:R-:W-:Y:S01]  /*1d80*/  ISETP.GT.AND P6, PT, R32, 0x9, PT ;  /* 0x000000092000780c */ /* 0x000fe20003fc4270 */
[----:B------:R-:W3:Y:S01]  /*1d90*/  MUFU.TANH R8, R8 ;  /* 0x0000000800087308 */ /* 0x000ee20000002400 */
[----:B0-----:R-:W-:Y:S01]  /*1da0*/  FSEL R48, R7, -INF , P3 ;  /* 0xff80000007307808 */ /* 0x001fe20001800000 */
[C---:B------:R-:W-:Y:S01]  /*1db0*/  FMUL.FTZ R24, R0.reuse, R42 ;  /* 0x0000002a00187220 */ /* 0x040fe20000410000 */
[C---:B------:R-:W-:Y:S01]  /*1dc0*/  FMUL.FTZ R19, R0.reuse, R36 ;  /* 0x0000002400137220 */ /* 0x040fe20000410000 */
[C---:B------:R-:W-:Y:S01]  /*1dd0*/  FMUL.FTZ R36, R0.reuse, R53 ;  /* 0x0000003500247220 */ /* 0x040fe20000410000 */
[----:B------:R-:W-:Y:S01]  /*1de0*/  FMUL.FTZ R15, R0, R33 ;  /* 0x00000021000f7220 */ /* 0x000fe20000410000 */
[----:B------:R-:W-:Y:S01]  /*1df0*/  ISETP.GT.AND P4, PT, R32, 0x10, PT ;  /* 0x000000102000780c */ /* 0x000fe20003f84270 */
[C---:B------:R-:W-:Y:S01]  /*1e00*/  FMUL.FTZ R26, R0.reuse, R43 ;  /* 0x0000002b001a7220 */ /* 0x040fe20000410000 */
[----:B------:R-:W0:Y:S01]  /*1e10*/  MUFU.TANH R10, R10 ;  /* 0x0000000a000a7308 */ /* 0x000e220000002400 */
[----:B-1----:R-:W-:Y:S01]  /*1e20*/  FSEL R7, R3, -INF , P3 ;  /* 0xff80000003077808 */ /* 0x002fe20001800000 */
[----:B------:R-:W-:Y:S01]  /*1e30*/  FMUL.FTZ R33, R0, R49 ;  /* 0x0000003100217220 */ /* 0x000fe20000410000 */
[----:B------:R-:W-:Y:S01]  /*1e40*/  ISETP.GT.AND P3, PT, R32, 0x11, PT ;  /* 0x000000112000780c */ /* 0x000fe20003f64270 */
[C---:B------:R-:W-:Y:S01]  /*1e50*/  FMUL.FTZ R29, R0.reuse, R46 ;  /* 0x0000002e001d7220 */ /* 0x040fe20000410000 */
[C---:B------:R-:W-:Y:S01]  /*1e60*/  FMUL.FTZ R39, R0.reuse, R54 ;  /* 0x0000003600277220 */ /* 0x040fe20000410000 */
[C---:B------:R-:W-:Y:S01]  /*1e70*/  FMUL.FTZ R21, R0.reuse, R37 ;  /* 0x0000002500157220 */ /* 0x040fe20000410000 */
[----:B------:R-:W-:Y:S01]  /*1e80*/  FMUL.FTZ R30, R0, R47 ;  /* 0x0000002f001e7220 */ /* 0x000fe20000410000 */
[----:B------:R-:W1:Y:S01]  /*1e90*/  MUFU.TANH R12, R12 ;  /* 0x0000000c000c7308 */ /* 0x000e620000002400 */
[----:B---3--:R-:W-:Y:S01]  /*1ea0*/  FSEL R3, R8, -INF , P2 ;  /* 0xff80000008037808 */ /* 0x008fe20001000000 */
[C---:B------:R-:W-:Y:S01]  /*1eb0*/  FMUL.FTZ R38, R0.reuse, R52 ;  /* 0x0000003400267220 */ /* 0x040fe20000410000 */
[C---:B------:R-:W-:Y:S01]  /*1ec0*/  FMUL.FTZ R23, R0.reuse, R40 ;  /* 0x0000002800177220 */ /* 0x040fe20000410000 */
[----:B------:R-:W-:Y:S01]  /*1ed0*/  FMUL.FTZ R37, R0, R56 ;  /* 0x0000003800257220 */ /* 0x000fe20000410000 */
[----:B------:R-:W-:Y:S01]  /*1ee0*/  FMNMX.FTZ R17, R48, R3, !PT ;  /* 0x0000000330117209 */ /* 0x000fe20007810000 */
[C---:B------:R-:W-:Y:S01]  /*1ef0*/  FMUL.FTZ R25, R0.reuse, R41 ;  /* 0x0000002900197220 */ /* 0x040fe20000410000 */
[----:B------:R-:W-:Y:S01]  /*1f00*/  FMUL.FTZ R35, R0, R51 ;  /* 0x0000003300237220 */ /* 0x000fe20000410000 */
[----:B------:R-:W3:Y:S01]  /*1f10*/  MUFU.TANH R14, R14 ;  /* 0x0000000e000e7308 */ /* 0x000ee20000002400 */
[----:B0-----:R-:W-:Y:S01]  /*1f20*/  FSEL R50, R10, -INF , P5 ;  /* 0xff8000000a327808 */ /* 0x001fe20002800000 */
[C---:B------:R-:W-:Y:S01]  /*1f30*/  FMUL.FTZ R40, R0.reuse, R57 ;  /* 0x0000003900287220 */ /* 0x040fe20000410000 */
[C---:B------:R-:W-:Y:S01]  /*1f40*/  FMUL.FTZ R27, R0.reuse, R44 ;  /* 0x0000002c001b7220 */ /* 0x040fe20000410000 */
[----:B------:R-:W-:Y:S01]  /*1f50*/  FMUL.FTZ R43, R0, R58 ;  /* 0x0000003a002b7220 */ /* 0x000fe20000410000 */
[----:B------:R-:W-:Y:S01]  /*1f60*/  FMNMX.FTZ R8, R50, R17, !PT ;  /* 0x0000001132087209 */ /* 0x000fe20007810000 */
[C---:B------:R-:W-:Y:S01]  /*1f70*/  FMUL.FTZ R28, R0.reuse, R45 ;  /* 0x0000002d001c7220 */ /* 0x040fe20000410000 */
[----:B------:R-:W-:Y:S01]  /*1f80*/  FMUL.FTZ R42, R0, R55 ;  /* 0x00000037002a7220 */ /* 0x000fe20000410000 */
[----:B------:R-:W0:Y:S01]  /*1f90*/  MUFU.TANH R6, R6 ;  /* 0x0000000600067308 */ /* 0x000e220000002400 */
[----:B-1----:R-:W-:Y:S01]  /*1fa0*/  FSEL R53, R12, -INF , P6 ;  /* 0xff8000000c357808 */ /* 0x002fe20003000000 */
[C---:B------:R-:W-:Y:S01]  /*1fb0*/  FMUL.FTZ R45, R0.reuse, R59 ;  /* 0x0000003b002d7220 */ /* 0x040fe20000410000 */
[C---:B------:R-:W-:Y:S01]  /*1fc0*/  FMUL.FTZ R46, R0.reuse, R62 ;  /* 0x0000003e002e7220 */ /* 0x040fe20000410000 */
[C---:B------:R-:W-:Y:S01]  /*1fd0*/  FMUL.FTZ R51, R0.reuse, R63 ;  /* 0x0000003f00337220 */ /* 0x040fe20000410000 */
[----:B------:R-:W-:Y:S01]  /*1fe0*/  FMNMX.FTZ R8, R53, R8, !PT ;  /* 0x0000000835087209 */ /* 0x000fe20007810000 */
[C---:B------:R-:W-:Y:S01]  /*1ff0*/  FMUL.FTZ R59, R0.reuse, R66 ;  /* 0x00000042003b7220 */ /* 0x040fe20000410000 */
[----:B------:R-:W-:Y:S01]  /*2000*/  FMUL.FTZ R41, R0, R60 ;  /* 0x0000003c00297220 */ /* 0x000fe20000410000 */
[----:B------:R-:W1:Y:S01]  /*2010*/  MUFU.TANH R18, R18 ;  /* 0x0000001200127308 */ /* 0x000e620000002400 */
[----:B---3--:R-:W-:Y:S01]  /*2020*/  FSEL R49, R14, -INF , P4 ;  /* 0xff8000000e317808 */ /* 0x008fe20002000000 */
[C---:B------:R-:W-:Y:S01]  /*2030*/  FMUL.FTZ R60, R0.reuse, R67 ;  /* 0x00000043003c7220 */ /* 0x040fe20000410000 */
[C---:B------:R-:W-:Y:S01]  /*2040*/  FMUL.FTZ R70, R0.reuse, R70 ;  /* 0x0000004600467220 */ /* 0x040fe20000410000 */
[C---:B------:R-:W-:Y:S01]  /*2050*/  FMUL.FTZ R44, R0.reuse, R61 ;  /* 0x0000003d002c7220 */ /* 0x040fe20000410000 */
[----:B------:R-:W-:Y:S01]  /*2060*/  FMNMX.FTZ R17, R49, R8, !PT ;  /* 0x0000000831117209 */ /* 0x000fe20007810000 */
[C---:B------:R-:W-:Y:S01]  /*2070*/  FMUL.FTZ R71, R0.reuse, R71 ;  /* 0x0000004700477220 */ /* 0x040fe20000410000 */
[----:B------:R-:W-:Y:S01]  /*2080*/  FMUL.FTZ R47, R0, R64 ;  /* 0x00000040002f7220 */ /* 0x000fe20000410000 */
[----:B------:R-:W3:Y:S01]  /*2090*/  MUFU.TANH R9, R9 ;  /* 0x0000000900097308 */ /* 0x000ee20000002400 */
[----:B0-----:R-:W-:Y:S01]  /*20a0*/  FSEL R6, R6, -INF , P2 ;  /* 0xff80000006067808 */ /* 0x001fe20001000000 */
[----:B------:R-:W-:Y:S01]  /*20b0*/  FMUL.FTZ R74, R0, R74 ;  /* 0x0000004a004a7220 */ /* 0x000fe20000410000 */
[----:B------:R-:W-:Y:S01]  /*20c0*/  ISETP.GT.AND P2, PT, R32, 0x18, PT ;  /* 0x000000182000780c */ /* 0x000fe20003f44270 */
[C---:B------:R-:W-:Y:S01]  /*20d0*/  FMUL.FTZ R55, R0.reuse, R65 ;  /* 0x0000004100377220 */ /* 0x040fe20000410000 */
[C---:B------:R-:W-:Y:S01]  /*20e0*/  FMUL.FTZ R75, R0.reuse, R75 ;  /* 0x0000004b004b7220 */ /* 0x040fe20000410000 */
[C---:B------:R-:W-:Y:S01]  /*20f0*/  FMUL.FTZ R61, R0.reuse, R68 ;  /* 0x00000044003d7220 */ /* 0x040fe20000410000 */
[----:B------:R-:W-:Y:S01]  /*2100*/  FMUL.FTZ R78, R0, R78 ;  /* 0x0000004e004e7220 */ /* 0x000fe20000410000 */
[----:B------:R-:W0:Y:S01]  /*2110*/  MUFU.TANH R20, R20 ;  /* 0x0000001400147308 */ /* 0x000e220000002400 */
[----:B-1----:R-:W-:Y:S01]  /*2120*/  FSEL R54, R18, -INF , P3 ;  /* 0xff80000012367808 */ /* 0x002fe20001800000 */
[C---:B------:R-:W-:Y:S01]  /*2130*/  FMUL.FTZ R69, R0.reuse, R69 ;  /* 0x0000004500457220 */ /* 0x040fe20000410000 */
[C---:B------:R-:W-:Y:S01]  /*2140*/  FMUL.FTZ R79, R0.reuse, R79 ;  /* 0x0000004f004f7220 */ /* 0x040fe20000410000 */
[----:B------:R-:W-:Y:S01]  /*2150*/  FMUL.FTZ R72, R0, R72 ;  /* 0x0000004800487220 */ /* 0x000fe20000410000 */
[----:B------:R-:W-:Y:S01]  /*2160*/  FMNMX.FTZ R17, R54, R17, !PT ;  /* 0x0000001136117209 */ /* 0x000fe20007810000 */
[C---:B------:R-:W-:Y:S01]  /*2170*/  FMUL.FTZ R82, R0.reuse, R82 ;  /* 0x0000005200527220 */ /* 0x040fe20000410000 */
[C---:B------:R-:W-:Y:S01]  /*2180*/  FMUL.FTZ R73, R0.reuse, R73 ;  /* 0x0000004900497220 */ /* 0x040fe20000410000 */
[----:B------:R-:W1:Y:S01]  /*2190*/  MUFU.TANH R11, R11 ;  /* 0x0000000b000b7308 */ /* 0x000e620000002400 */
[----:B---3--:R-:W-:Y:S01]  /*21a0*/  FSEL R9, R9, -INF , P5 ;  /* 0xff80000009097808 */ /* 0x008fe20002800000 */
[----:B------:R-:W-:Y:S01]  /*21b0*/  FMUL.FTZ R83, R0, R83 ;  /* 0x0000005300537220 */ /* 0x000fe20000410000 */
[----:B------:R-:W-:Y:S01]  /*21c0*/  ISETP.GT.AND P5, PT, R32, 0x19, PT ;  /* 0x000000192000780c */ /* 0x000fe20003fa4270 */
[C---:B------:R-:W-:Y:S01]  /*21d0*/  FMUL.FTZ R76, R0.reuse, R76 ;  /* 0x0000004c004c7220 */ /* 0x040fe20000410000 */
[C---:B------:R-:W-:Y:S01]  /*21e0*/  FMUL.FTZ R86, R0.reuse, R86 ;  /* 0x0000005600567220 */ /* 0x040fe20000410000 */
        /* <DEDUP_REMOVED lines=8> */
[----:B------:R-:W-:-:S02]  /*2270*/  FMUL.FTZ R85, R0, R85 ;  /* 0x0000005500557220 */ /* 0x000fc40000410000 */
[----:B------:R-:W0:Y:S01]  /*2280*/  MUFU.TANH R13, R13 ;  /* 0x0000000d000d7308 */ /* 0x000e220000002400 */
[----:B-1----:R-:W-:Y:S02]  /*2290*/  FSEL R11, R11, -INF , P6 ;  /* 0xff8000000b0b7808 */ /* 0x002fe40003000000 */
[----:B------:R-:W-:-:S05]  /*22a0*/  ISETP.GT.AND P6, PT, R32, 0x20, PT ;  /* 0x000000202000780c */ /* 0x000fca0003fc4270 */
[----:B------:R-:W1:Y:S01]  /*22b0*/  MUFU.TANH R24, R24 ;  /* 0x0000001800187308 */ /* 0x000e620000002400 */
[----:B---3--:R-:W-:-:S04]  /*22c0*/  FSEL R56, R22, -INF , P5 ;  /* 0xff80000016387808 */ /* 0x008fc80002800000 */
[----:B------:R-:W-:-:S03]  /*22d0*/  FMNMX.FTZ R8, R56, R17, !PT ;  /* 0x0000001138087209 */ /* 0x000fc60007810000 */
[----:B------:R-:W3:Y:S01]  /*22e0*/  MUFU.TANH R15, R15 ;  /* 0x0000000f000f7308 */ /* 0x000ee20000002400 */
[----:B0-----:R-:W-:Y:S02]  /*22f0*/  FSEL R13, R13, -INF , P4 ;  /* 0xff8000000d0d7808 */ /* 0x001fe40002000000 */
[----:B------:R-:W-:-:S05]  /*2300*/  ISETP.GT.AND P4, PT, R32, 0x21, PT ;  /* 0x000000212000780c */ /* 0x000fca0003f84270 */
[----:B------:R-:W0:Y:S01]  /*2310*/  MUFU.TANH R26, R26 ;  /* 0x0000001a001a7308 */ /* 0x000e220000002400 */
[----:B-1----:R-:W-:-:S04]  /*2320*/  FSEL R57, R24, -INF , P6 ;  /* 0xff80000018397808 */ /* 0x002fc80003000000 */
[----:B------:R-:W-:-:S03]  /*2330*/  FMNMX.FTZ R17, R57, R8, !PT ;  /* 0x0000000839117209 */ /* 0x000fc60007810000 */
[----:B------:R-:W1:Y:S01]  /*2340*/  MUFU.TANH R19, R19 ;  /* 0x0000001300137308 */ /* 0x000e620000002400 */
[----:B---3--:R-:W-:Y:S02]  /*2350*/  FSEL R15, R15, -INF , P3 ;  /* 0xff8000000f0f7808 */ /* 0x008fe40001800000 */
[----:B------:R-:W-:-:S05]  /*2360*/  ISETP.GT.AND P3, PT, R32, 0x28, PT ;  /* 0x000000282000780c */ /* 0x000fca0003f64270 */
[----:B------:R-:W3:Y:S01]  /*2370*/  MUFU.TANH R29, R29 ;  /* 0x0000001d001d7308 */ /* 0x000ee20000002400 */
[----:B0-----:R-:W-:-:S04]  /*2380*/  FSEL R58, R26, -INF , P4 ;  /* 0xff8000001a3a7808 */ /* 0x001fc80002000000 */
[----:B------:R-:W-:-:S03]  /*2390*/  FMNMX.FTZ R12, R58, R17, !PT ;  /* 0x000000113a0c7209 */ /* 0x000fc60007810000 */
        /* <DEDUP_REMOVED lines=118> */
[----:B-1----:R-:W-:-:S07]  /*2b00*/  FSEL R62, R62, -INF , P4 ;  /* 0xff8000003e3e7808 */ /* 0x002fce0002000000 */
[----:B------:R-:W1:Y:S01]  /*2b10*/  MUFU.TANH R64, R87 ;  /* 0x0000005700407308 */ /* 0x000e620000002400 */
[----:B---3--:R-:W-:Y:S02]  /*2b20*/  FSEL R31, R31, -INF , P2 ;  /* 0xff8000001f1f7808 */ /* 0x008fe40001000000 */
[----:B------:R-:W-:Y:S02]  /*2b30*/  ISETP.GT.AND P2, PT, R32, 0x79, PT ;  /* 0x000000792000780c */ /* 0x000fe40003f44270 */
[----:B------:R-:W-:-:S03]  /*2b40*/  FMNMX.FTZ R32, R62, R65, !PT ;  /* 0x000000413e207209 */ /* 0x000fc60007810000 */
[----:B------:R-:W-:Y:S01]  /*2b50*/  MUFU.TANH R77, R77 ;  /* 0x0000004d004d7308 */ /* 0x000fe20000002400 */
[----:B0-----:R-:W-:-:S04]  /*2b60*/  FSEL R63, R63, -INF , P3 ;  /* 0xff8000003f3f7808 */ /* 0x001fc80001800000 */
[----:B------:R-:W-:-:S03]  /*2b70*/  FMNMX.FTZ R65, R63, R32, !PT ;  /* 0x000000203f417209 */ /* 0x000fc60007810000 */
[----:B------:R-:W0:Y:S01]  /*2b80*/  MUFU.TANH R68, R80 ;  /* 0x0000005000447308 */ /* 0x000e220000002400 */
[----:B-1----:R-:W-:-:S04]  /*2b90*/  FSEL R64, R64, -INF , P2 ;  /* 0xff80000040407808 */ /* 0x002fc80001000000 */
[----:B------:R-:W-:-:S03]  /*2ba0*/  FMNMX.FTZ R65, R64, R65, !PT ;  /* 0x0000004140417209 */ /* 0x000fc60007810000 */
[----:B------:R-:W1:Y:S02]  /*2bb0*/  MUFU.TANH R69, R81 ;  /* 0x0000005100457308 */ /* 0x000e640000002400 */
[----:B------:R-:W3:Y:S06]  /*2bc0*/  SHFL.BFLY PT, R32, R65, 0x2, 0x1f ;  /* 0x0c401f0041207f89 */ /* 0x000eec00000e0000 */
[----:B------:R-:W4:Y:S01]  /*2bd0*/  MUFU.TANH R71, R84 ;  /* 0x0000005400477308 */ /* 0x000f220000002400 */
[----:B0-----:R-:W-:-:S07]  /*2be0*/  FSEL R68, R68, -INF , P5 ;  /* 0xff80000044447808 */ /* 0x001fce0002800000 */
[----:B------:R-:W0:Y:S01]  /*2bf0*/  MUFU.TANH R72, R85 ;  /* 0x0000005500487308 */ /* 0x000e220000002400 */
[----:B-1----:R-:W-:Y:S02]  /*2c00*/  FSEL R69, R69, -INF , P4 ;  /* 0xff80000045457808 */ /* 0x002fe40002000000 */
[----:B----4-:R-:W-:Y:S02]  /*2c10*/  FSEL R71, R71, -INF , P3 ;  /* 0xff80000047477808 */ /* 0x010fe40001800000 */
[----:B---3--:R-:W-:-:S05]  /*2c20*/  FMNMX.FTZ R32, R65, R32, !PT ;  /* 0x0000002041207209 */ /* 0x008fca0007810000 */
[----:B------:R-:W1:Y:S01]  /*2c30*/  SHFL.BFLY PT, R67, R32, 0x1, 0x1f ;  /* 0x0c201f0020437f89 */ /* 0x000e6200000e0000 */
[----:B0-----:R-:W-:Y:S02]  /*2c40*/  FSEL R72, R72, -INF , P2 ;  /* 0xff80000048487808 */ /* 0x001fe40001000000 */
[----:B-1----:R-:W-:Y:S01]  /*2c50*/  FMNMX.FTZ R70, R32, R67, !PT ;  /* 0x0000004320467209 */ /* 0x002fe20007810000 */
[----:B------:R-:W-:-:S03]  /*2c60*/  IMAD.U32 R67, RZ, RZ, UR10 ;  /* 0x0000000aff437e24 */ /* 0x000fc6000f8e00ff */
[C---:B------:R-:W-:Y:S01]  /*2c70*/  FSETP.NEU.FTZ.AND P0, PT, R70.reuse, -INF , PT ;  /* 0xff8000004600780b */ /* 0x040fe20003f1d000 */
[----:B------:R-:W-:-:S05]  /*2c80*/  FFMA.FTZ R66, R70, R67, -8 ;  /* 0xc100000046427423 */ /* 0x000fca0000010043 */
[----:B------:R-:W-:Y:S02]  /*2c90*/  FSEL R66, R66, RZ, P0 ;  /* 0x000000ff42427208 */ /* 0x000fe40000000000 */
[----:B------:R-:W-:Y:S02]  /*2ca0*/  ISETP.NE.AND P0, PT, R88, RZ, PT ;  /* 0x000000ff5800720c */ /* 0x000fe40003f05270 */
[----:B------:R-:W-:Y:S01]  /*2cb0*/  MOV R88, R89 ;  /* 0x0000005900587202 */ /* 0x000fe20000000f00 */
        /* <DEDUP_REMOVED lines=8> */
[--C-:B------:R-:W-:Y:S01]  /*2d40*/  FFMA.FTZ R51, R60, UR10, -R66.reuse ;  /* 0x0000000a3c337c23 */ /* 0x100fe20008010842 */
[--C-:B------:R-:W-:Y:S01]  /*2d50*/  FFMA.FTZ R60, R62, UR10, -R66.reuse ;  /* 0x0000000a3e3c7c23 */ /* 0x100fe20008010842 */
[----:B------:R-:W-:Y:S01]  /*2d60*/  FMNMX.FTZ R50, R11, R50, !PT ;  /* 0x000000320b327209 */ /* 0x000fe20007810000 */
[----:B------:R-:W-:Y:S01]  /*2d70*/  IMAD.U32 R62, RZ, RZ, UR10 ;  /* 0x0000000aff3e7e24 */ /* 0x000fe2000f8e00ff */
[----:B------:R-:W-:Y:S01]  /*2d80*/  MUFU.EX2 R32, R32 ;  /* 0x0000002000207308 */ /* 0x000fe20000000800 */
[--C-:B------:R-:W-:Y:S01]  /*2d90*/  FFMA.FTZ R53, R53, UR10, -R66.reuse ;  /* 0x0000000a35357c23 */ /* 0x100fe20008010842 */
[----:B------:R-:W-:Y:S01]  /*2da0*/  FMNMX.FTZ R50, R13, R50, !PT ;  /* 0x000000320d327209 */ /* 0x000fe20007810000 */
[--C-:B------:R-:W-:Y:S01]  /*2db0*/  FFMA.FTZ R64, R64, UR10, -R66.reuse ;  /* 0x0000000a40407c23 */ /* 0x100fe20008010842 */
[--C-:B------:R-:W-:Y:S01]  /*2dc0*/  FFMA.FTZ R49, R49, UR10, -R66.reuse ;  /* 0x0000000a31317c23 */ /* 0x100fe20008010842 */
[--C-:B------:R-:W-:Y:S01]  /*2dd0*/  FFMA.FTZ R52, R52, UR10, -R66.reuse ;  /* 0x0000000a34347c23 */ /* 0x100fe20008010842 */
[----:B------:R-:W-:Y:S01]  /*2de0*/  FMNMX.FTZ R50, R15, R50, !PT ;  /* 0x000000320f327209 */ /* 0x000fe20007810000 */
[--C-:B------:R-:W-:Y:S01]  /*2df0*/  FFMA.FTZ R29, R29, UR10, -R66.reuse ;  /* 0x0000000a1d1d7c23 */ /* 0x100fe20008010842 */
        /* <DEDUP_REMOVED lines=8> */
[----:B------:R0:W-:Y:S01]  /*2e80*/  MUFU.EX2 R50, R73 ;  /* 0x0000004900327308 */ /* 0x0001e20000000800 */
        /* <DEDUP_REMOVED lines=8> */
[----:B------:R-:W-:Y:S01]  /*2f10*/  FSEL R58, R77, -INF , P6 ;  /* 0xff8000004d3a7808 */ /* 0x000fe20003000000 */
[--C-:B0-----:R-:W-:Y:S01]  /*2f20*/  FFMA.FTZ R73, R45, UR10, -R66.reuse ;  /* 0x0000000a2d497c23 */ /* 0x101fe20008010842 */
        /* <DEDUP_REMOVED lines=10> */
[----:B------:R-:W-:-:S02]  /*2fd0*/  FFMA.FTZ R55, R55, UR10, -R66 ;  /* 0x0000000a37377c23 */ /* 0x000fc40008010842 */
[----:B------:R-:W-:Y:S02]  /*2fe0*/  FMNMX.FTZ R3, R14, R3, !PT ;  /* 0x000000030e037209 */ /* 0x000fe40007810000 */
[----:B------:R-:W0:Y:S02]  /*2ff0*/  MUFU.EX2 R53, R53 ;  /* 0x0000003500357308 */ /* 0x000e240000000800 */
[----:B------:R-:W-:-:S04]  /*3000*/  FMNMX.FTZ R56, R16, R3, !PT ;  /* 0x0000000310387209 */ /* 0x000fc80007810000 */
[----:B------:R-:W-:Y:S02]  /*3010*/  FMNMX.FTZ R3, R17, R56, !PT ;  /* 0x0000003811037209 */ /* 0x000fe40007810000 */
[----:B------:R-:W-:Y:S02]  /*3020*/  MUFU.EX2 R49, R49 ;  /* 0x0000003100317308 */ /* 0x000fe40000000800 */
[----:B------:R-:W-:-:S04]  /*3030*/  FMNMX.FTZ R3, R18, R3, !PT ;  /* 0x0000000312037209 */ /* 0x000fc80007810000 */
[----:B------:R-:W-:Y:S02]  /*3040*/  FMNMX.FTZ R56, R20, R3, !PT ;  /* 0x0000000314387209 */ /* 0x000fe40007810000 */
        /* <DEDUP_REMOVED lines=23> */
[----:B------:R0:W-:Y:S04]  /*31c0*/  MUFU.EX2 R56, R73 ;  /* 0x0000004900387308 */ /* 0x0001e80000000800 */
[----:B------:R-:W1:Y:S04]  /*31d0*/  SHFL.BFLY PT, R76, R3, 0x2, 0x1f ;  /* 0x0c401f00034c7f89 */ /* 0x000e6800000e0000 */
[----:B------:R-:W-:Y:S08]  /*31e0*/  MUFU.EX2 R35, R35 ;  /* 0x0000002300237308 */ /* 0x000ff00000000800 */
[----:B------:R-:W-:Y:S08]  /*31f0*/  MUFU.EX2 R39, R39 ;  /* 0x0000002700277308 */ /* 0x000ff00000000800 */
[----:B------:R-:W-:Y:S01]  /*3200*/  MUFU.EX2 R42, R42 ;  /* 0x0000002a002a7308 */ /* 0x000fe20000000800 */
[----:B-1----:R-:W-:-:S07]  /*3210*/  FMNMX.FTZ R76, R3, R76, !PT ;  /* 0x0000004c034c7209 */ /* 0x002fce0007810000 */
[----:B------:R-:W-:Y:S01]  /*3220*/  MUFU.EX2 R43, R43 ;  /* 0x0000002b002b7308 */ /* 0x000fe20000000800 */
[----:B------:R-:W1:Y:S07]  /*3230*/  SHFL.BFLY PT, R3, R76, 0x1, 0x1f ;  /* 0x0c201f004c037f89 */ /* 0x000e6e00000e0000 */
[----:B------:R-:W-:Y:S08]  /*3240*/  MUFU.EX2 R45, R45 ;  /* 0x0000002d002d7308 */ /* 0x000ff00000000800 */
[----:B------:R-:W-:Y:S08]  /*3250*/  MUFU.EX2 R74, R74 ;  /* 0x0000004a004a7308 */ /* 0x000ff00000000800 */
[----:B------:R-:W-:Y:S01]  /*3260*/  MUFU.EX2 R46, R46 ;  /* 0x0000002e002e7308 */ /* 0x000fe20000000800 */
[----:B-1----:R-:W-:-:S04]  /*3270*/  FMNMX.FTZ R3, R76, R3, !PT ;  /* 0x000000034c037209 */ /* 0x002fc80007810000 */
[C---:B------:R-:W-:Y:S01]  /*3280*/  FSETP.NEU.FTZ.AND P2, PT, R3.reuse, -INF , PT ;  /* 0xff8000000300780b */ /* 0x040fe20003f5d000 */
[----:B------:R-:W-:Y:S02]  /*3290*/  FFMA.FTZ R62, R3, R62, -8 ;  /* 0xc1000000033e7423 */ /* 0x000fe4000001003e */
[----:B------:R-:W-:Y:S03]  /*32a0*/  MUFU.EX2 R51, R51 ;  /* 0x0000003300337308 */ /* 0x000fe60000000800 */
[----:B0-----:R-:W-:Y:S02]  /*32b0*/  FSEL R73, R62, RZ, P2 ;  /* 0x000000ff3e497208 */ /* 0x001fe40001000000 */
[----:B------:R-:W-:-:S03]  /*32c0*/  PLOP3.LUT P2, PT, PT, PT, UP0, 0x80, 0x0 ;  /* 0x000000000000781c */ /* 0x000fc60003f4f008 */
[--C-:B------:R-:W-:Y:S01]  /*32d0*/  FFMA.FTZ R7, R7, UR10, -R73.reuse ;  /* 0x0000000a07077c23 */ /* 0x100fe20008010849 */
[--C-:B------:R-:W-:Y:S01]  /*32e0*/  FFMA.FTZ R6, R6, UR10, -R73.reuse ;  /* 0x0000000a06067c23 */ /* 0x100fe20008010849 */
[--C-:B------:R-:W-:Y:S01]  /*32f0*/  FFMA.FTZ R63, R9, UR10, -R73.reuse ;  /* 0x0000000a093f7c23 */ /* 0x100fe20008010849 */
[--C-:B------:R-:W-:Y:S01]  /*3300*/  FFMA.FTZ R76, R11, UR10, -R73.reuse ;  /* 0x0000000a0b4c7c23 */ /* 0x100fe20008010849 */
[--C-:B------:R-:W-:Y:S01]  /*3310*/  FFMA.FTZ R9, R13, UR10, -R73.reuse ;  /* 0x0000000a0d097c23 */ /* 0x100fe20008010849 */
[--C-:B------:R-:W-:Y:S01]  /*3320*/  FFMA.FTZ R66, R25, UR10, -R73.reuse ;  /* 0x0000000a19427c23 */ /* 0x100fe20008010849 */
[----:B------:R-:W-:Y:S01]  /*3330*/  MUFU.EX2 R7, R7 ;  /* 0x0000000700077308 */ /* 0x000fe20000000800 */
[--C-:B------:R-:W-:Y:S01]  /*3340*/  FFMA.FTZ R25, R10, UR10, -R73.reuse ;  /* 0x0000000a0a197c23 */ /* 0x100fe20008010849 */
[--C-:B------:R-:W-:Y:S01]  /*3350*/  FFMA.FTZ R19, R19, UR10, -R73.reuse ;  /* 0x0000000a13137c23 */ /* 0x100fe20008010849 */
[--C-:B------:R-:W-:Y:S01]  /*3360*/  FFMA.FTZ R21, R21, UR10, -R73.reuse ;  /* 0x0000000a15157c23 */ /* 0x100fe20008010849 */
[--C-:B------:R-:W-:Y:S01]  /*3370*/  FFMA.FTZ R17, R17, UR10, -R73.reuse ;  /* 0x0000000a11117c23 */ /* 0x100fe20008010849 */
[--C-:B------:R-:W-:Y:S01]  /*3380*/  FFMA.FTZ R13, R14, UR10, -R73.reuse ;  /* 0x0000000a0e0d7c23 */ /* 0x100fe20008010849 */
[--C-:B------:R-:W-:Y:S01]  /*3390*/  FFMA.FTZ R10, R18, UR10, -R73.reuse ;  /* 0x0000000a120a7c23 */ /* 0x100fe20008010849 */
[----:B------:R-:W-:Y:S01]  /*33a0*/  FFMA.FTZ R11, R23, UR10, -R73 ;  /* 0x0000000a170b7c23 */ /* 0x000fe20008010849 */
[----:B------:R-:W0:Y:S01]  /*33b0*/  MUFU.EX2 R6, R6 ;  /* 0x0000000600067308 */ /* 0x000e220000000800 */
[----:B------:R-:W-:-:S02]  /*33c0*/  IMAD.U32 R18, RZ, RZ, UR38 ;  /* 0x00000026ff127e24 */ /* 0x000fc4000f8e00ff */
[--C-:B------:R-:W-:Y:S01]  /*33d0*/  FFMA.FTZ R16, R16, UR10, -R73.reuse ;  /* 0x0000000a10107c23 */ /* 0x100fe20008010849 */
[--C-:B------:R-:W-:Y:S01]  /*33e0*/  FFMA.FTZ R41, R41, UR10, -R73.reuse ;  /* 0x0000000a29297c23 */ /* 0x100fe20008010849 */
[--C-:B------:R-:W-:Y:S01]  /*33f0*/  FFMA.FTZ R44, R44, UR10, -R73.reuse ;  /* 0x0000000a2c2c7c23 */ /* 0x100fe20008010849 */
[--C-:B------:R-:W-:Y:S01]  /*3400*/  FFMA.FTZ R24, R24, UR10, -R73.reuse ;  /* 0x0000000a18187c23 */ /* 0x100fe20008010849 */
[--C-:B------:R-:W-:Y:S01]  /*3410*/  FFMA.FTZ R26, R26, UR10, -R73.reuse ;  /* 0x0000000a1a1a7c23 */ /* 0x100fe20008010849 */
[--C-:B------:R-:W-:Y:S01]  /*3420*/  FFMA.FTZ R27, R27, UR10, -R73.reuse ;  /* 0x0000000a1b1b7c23 */ /* 0x100fe20008010849 */
[----:B------:R-:W1:Y:S01]  /*3430*/  MUFU.EX2 R63, R63 ;  /* 0x0000003f003f7308 */ /* 0x000e620000000800 */
[--C-:B------:R-:W-:Y:S01]  /*3440*/  FFMA.FTZ R28, R28, UR10, -R73.reuse ;  /* 0x0000000a1c1c7c23 */ /* 0x100fe20008010849 */
[--C-:B------:R-:W-:Y:S01]  /*3450*/  FFMA.FTZ R31, R31, UR10, -R73.reuse ;  /* 0x0000000a1f1f7c23 */ /* 0x100fe20008010849 */
[--C-:B------:R-:W-:Y:S01]  /*3460*/  FFMA.FTZ R58, R58, UR10, -R73.reuse ;  /* 0x0000000a3a3a7c23 */ /* 0x100fe20008010849 */
[--C-:B------:R-:W-:Y:S01]  /*3470*/  FFMA.FTZ R68, R68, UR10, -R73.reuse ;  /* 0x0000000a44447c23 */ /* 0x100fe20008010849 */
[--C-:B------:R-:W-:Y:S01]  /*3480*/  FFMA.FTZ R69, R69, UR10, -R73.reuse ;  /* 0x0000000a45457c23 */ /* 0x100fe20008010849 */
[--C-:B------:R-:W-:Y:S01]  /*3490*/  FFMA.FTZ R71, R71, UR10, -R73.reuse ;  /* 0x0000000a47477c23 */ /* 0x100fe20008010849 */
[--C-:B------:R-:W-:Y:S01]  /*34a0*/  FFMA.FTZ R72, R72, UR10, -R73.reuse ;  /* 0x0000000a48487c23 */ /* 0x100fe20008010849 */
[----:B------:R-:W3:Y:S08]  /*34b0*/  MUFU.EX2 R76, R76 ;  /* 0x0000004c004c7308 */ /* 0x000ef00000000800 */
[----:B------:R4:W-:Y:S08]  /*34c0*/  MUFU.EX2 R62, R64 ;  /* 0x00000040003e7308 */ /* 0x0009f00000000800 */
[----:B------:R-:W5:Y:S01]  /*34d0*/  MUFU.EX2 R9, R9 ;  /* 0x0000000900097308 */ /* 0x000f620000000800 */
[--C-:B----4-:R-:W-:Y:S01]  /*34e0*/  FFMA.FTZ R64, R15, UR10, -R73.reuse ;  /* 0x0000000a0f407c23 */ /* 0x110fe20008010849 */
[--C-:B------:R-:W-:Y:S01]  /*34f0*/  FFMA.FTZ R15, R8, UR10, -R73.reuse ;  /* 0x0000000a080f7c23 */ /* 0x100fe20008010849 */
[----:B------:R-:W-:Y:S01]  /*3500*/  FFMA.FTZ R8, R12, UR10, -R73 ;  /* 0x0000000a0c087c23 */ /* 0x000fe20008010849 */
[----:B0-----:R-:W-:-:S04]  /*3510*/  FADD.FTZ R12, R7, R6 ;  /* 0x00000006070c7221 */ /* 0x001fc80000010000 */
[----:B------:R0:W-:Y:S08]  /*3520*/  MUFU.EX2 R80, R25 ;  /* 0x0000001900507308 */ /* 0x0001f00000000800 */
[----:B------:R-:W4:Y:S01]  /*3530*/  MUFU.EX2 R64, R64 ;  /* 0x0000004000407308 */ /* 0x000f220000000800 */
[----:B0-----:R-:W-:-:S04]  /*3540*/  FADD.FTZ R25, R32, R65 ;  /* 0x0000004120197221 */ /* 0x001fc80000010000 */
[----:B------:R-:W-:-:S03]  /*3550*/  FADD.FTZ R14, R48, R25 ;  /* 0x00000019300e7221 */ /* 0x000fc60000010000 */
[----:B------:R-:W-:Y:S08]  /*3560*/  MUFU.EX2 R78, R21 ;  /* 0x00000015004e7308 */ /* 0x000ff00000000800 */
[----:B------:R-:W0:Y:S08]  /*3570*/  MUFU.EX2 R19, R19 ;  /* 0x0000001300137308 */ /* 0x000e300000000800 */
[----:B------:R2:W-:Y:S08]  /*3580*/  MUFU.EX2 R23, R15 ;  /* 0x0000000f00177308 */ /* 0x0005f00000000800 */
[----:B------:R1:W-:Y:S01]  /*3590*/  MUFU.EX2 R21, R17 ;  /* 0x0000001100157308 */ /* 0x0003e20000000800 */
[----:B--2---:R-:W-:Y:S01]  /*35a0*/  FFMA.FTZ R15, R20, UR10, -R73 ;  /* 0x0000000a140f7c23 */ /* 0x004fe20008010849 */
[----:B------:R-:W-:Y:S01]  /*35b0*/  FADD.FTZ R20, R53, R14 ;  /* 0x0000000e35147221 */ /* 0x000fe20000010000 */
[----:B------:R-:W-:-:S05]  /*35c0*/  @!P1 VIADD R14, R18, 0x17040 ;  /* 0x00017040120e9836 */ /* 0x000fca0000000000 */
[----:B------:R-:W2:Y:S01]  /*35d0*/  MUFU.EX2 R11, R11 ;  /* 0x0000000b000b7308 */ /* 0x000ea20000000800 */
[----:B-1----:R-:W-:Y:S01]  /*35e0*/  FADD.FTZ R17, R63, R12 ;  /* 0x0000000c3f117221 */ /* 0x002fe20000010000 */
[----:B------:R-:W-:Y:S01]  /*35f0*/  FFMA.FTZ R12, R47, UR10, -R73 ;  /* 0x0000000a2f0c7c23 */ /* 0x000fe20008010849 */
[----:B------:R-:W-:Y:S01]  /*3600*/  @!P1 PRMT R14, RZ, 0x654, R14 ;  /* 0x00000654ff0e9816 */ /* 0x000fe2000000000e */
[----:B------:R-:W-:Y:S01]  /*3610*/  FADD.FTZ R47, R49, R20 ;  /* 0x00000014312f7221 */ /* 0x000fe20000010000 */
[----:B---3--:R-:W-:Y:S01]  /*3620*/  FADD.FTZ R18, R76, R17 ;  /* 0x000000114c127221 */ /* 0x008fe20000010000 */
[----:B------:R-:W-:Y:S01]  /*3630*/  FFMA.FTZ R17, R22, UR10, -R73 ;  /* 0x0000000a16117c23 */ /* 0x000fe20008010849 */
[----:B------:R4:W-:Y:S01]  /*3640*/  @!P1 SYNCS.ARRIVE.TRANS64.RED.A1T0 RZ, [R14+URZ], RZ ;  /* 0x000000ff0eff99a7 */ /* 0x0009e2000810043f */
[----:B------:R-:W1:Y:S01]  /*3650*/  MUFU.EX2 R66, R66 ;  /* 0x0000004200427308 */ /* 0x000e620000000800 */
[----:B-----5:R-:W-:Y:S01]  /*3660*/  FADD.FTZ R25, R9, R18 ;  /* 0x0000001209197221 */ /* 0x020fe20000010000 */
[----:B------:R-:W-:Y:S01]  /*3670*/  FADD.FTZ R47, R50, R47 ;  /* 0x0000002f322f7221 */ /* 0x000fe20000010000 */
[----:B------:R-:W-:-:S02]  /*3680*/  F2FP.SATFINITE.E4M3.F32.PACK_AB_MERGE_C R22, R42, R39, RZ ;  /* 0x000000272a16723e */ /* 0x000fc400048070ff */
[----:B------:R-:W-:Y:S01]  /*3690*/  F2FP.SATFINITE.E4M3.F32.PACK_AB_MERGE_C R63, R76, R63, RZ ;  /* 0x0000003f4c3f723e */ /* 0x000fe200048070ff */
[----:B------:R-:W-:Y:S01]  /*36a0*/  FADD.FTZ R18, R52, R47 ;  /* 0x0000002f34127221 */ /* 0x000fe20000010000 */
[----:B----4-:R-:W-:Y:S01]  /*36b0*/  FADD.FTZ R14, R64, R25 ;  /* 0x00000019400e7221 */ /* 0x010fe20000010000 */
[----:B------:R-:W3:Y:S01]  /*36c0*/  MUFU.EX2 R8, R8 ;  /* 0x0000000800087308 */ /* 0x000ee20000000800 */
[----:B------:R-:W-:Y:S01]  /*36d0*/  F2FP.SATFINITE.E4M3.F32.PACK_AB_MERGE_C R148, R6, R7, R63 ;  /* 0x000000070694723e */ /* 0x000fe2000480703f */
[----:B------:R-:W-:Y:S01]  /*36e0*/  FADD.FTZ R47, R67, R18 ;  /* 0x00000012432f7221 */ /* 0x000fe20000010000 */
[----:B0-----:R-:W-:Y:S01]  /*36f0*/  FADD.FTZ R25, R19, R14 ;  /* 0x0000000e13197221 */ /* 0x001fe20000010000 */
[----:B------:R-:W-:Y:S02]  /*3700*/  F2FP.SATFINITE.E4M3.F32.PACK_AB_MERGE_C R52, R67, R52, RZ ;  /* 0x000000344334723e */ /* 0x000fe400048070ff */
[----:B------:R-:W-:Y:S01]  /*3710*/  FADD.FTZ R18, R54, R47 ;  /* 0x0000002f36127221 */ /* 0x000fe20000010000 */
[C---:B------:R-:W-:Y:S01]  /*3720*/  FADD.FTZ R14, R78.reuse, R25 ;  /* 0x000000194e0e7221 */ /* 0x040fe20000010000 */
[----:B------:R-:W0:Y:S01]  /*3730*/  MUFU.EX2 R13, R13 ;  /* 0x0000000d000d7308 */ /* 0x000e220000000800 */
[----:B------:R-:W-:Y:S01]  /*3740*/  F2FP.SATFINITE.E4M3.F32.PACK_AB_MERGE_C R78, R78, R19, RZ ;  /* 0x000000134e4e723e */ /* 0x000fe200048070ff */
[----:B------:R-:W-:Y:S01]  /*3750*/  FADD.FTZ R18, R57, R18 ;  /* 0x0000001239127221 */ /* 0x000fe20000010000 */
[----:B--2---:R-:W-:Y:S01]  /*3760*/  FADD.FTZ R25, R11, R14 ;  /* 0x0000000e0b197221 */ /* 0x004fe20000010000 */
[----:B------:R-:W-:-:S02]  /*3770*/  F2FP.SATFINITE.E4M3.F32.PACK_AB_MERGE_C R151, R50, R49, R52 ;  /* 0x000000313297723e */ /* 0x000fc40004807034 */
[----:B------:R-:W-:Y:S01]  /*3780*/  FADD.FTZ R75, R29, R18 ;  /* 0x000000121d4b7221 */ /* 0x000fe20000010000 */
[----:B-1----:R-:W-:Y:S01]  /*3790*/  FADD.FTZ R14, R66, R25 ;  /* 0x00000019420e7221 */ /* 0x002fe20000010000 */
[----:B------:R-:W1:Y:S01]  /*37a0*/  MUFU.EX2 R16, R16 ;  /* 0x0000001000107308 */ /* 0x000e620000000800 */
[----:B------:R-:W-:Y:S01]  /*37b0*/  F2FP.SATFINITE.E4M3.F32.PACK_AB_MERGE_C R150, R64, R9, R78 ;  /* 0x000000094096723e */ /* 0x000fe2000480704e */
[C---:B------:R-:W-:Y:S01]  /*37c0*/  FADD.FTZ R75, R30.reuse, R75 ;  /* 0x0000004b1e4b7221 */ /* 0x040fe20000010000 */
[----:B------:R-:W-:Y:S01]  /*37d0*/  FADD.FTZ R47, R23, R14 ;  /* 0x0000000e172f7221 */ /* 0x000fe20000010000 */
[----:B------:R-:W-:Y:S02]  /*37e0*/  F2FP.SATFINITE.E4M3.F32.PACK_AB_MERGE_C R30, R30, R29, RZ ;  /* 0x0000001d1e1e723e */ /* 0x000fe400048070ff */
[----:B------:R-:W-:Y:S01]  /*37f0*/  FADD.FTZ R18, R34, R75 ;  /* 0x0000004b22127221 */ /* 0x000fe20000010000 */
[C---:B------:R-:W-:Y:S01]  /*3800*/  FADD.FTZ R47, R80.reuse, R47 ;  /* 0x0000002f502f7221 */ /* 0x040fe20000010000 */
[----:B------:R-:W2:Y:S01]  /*3810*/  MUFU.EX2 R10, R10 ;  /* 0x0000000a000a7308 */ /* 0x000ea20000000800 */
[----:B------:R-:W-:Y:S01]  /*3820*/  F2FP.SATFINITE.E4M3.F32.PACK_AB_MERGE_C R23, R80, R23, RZ ;  /* 0x000000175017723e */ /* 0x000fe200048070ff */
[----:B------:R-:W-:Y:S01]  /*3830*/  FADD.FTZ R18, R35, R18 ;  /* 0x0000001223127221 */ /* 0x000fe20000010000 */
[----:B---3--:R-:W-:Y:S01]  /*3840*/  FADD.FTZ R14, R8, R47 ;  /* 0x0000002f080e7221 */ /* 0x008fe20000010000 */
[----:B------:R-:W-:-:S02]  /*3850*/  F2FP.SATFINITE.E4M3.F32.PACK_AB_MERGE_C R137, R57, R54, R30 ;  /* 0x000000363989723e */ /* 0x000fc4000480701e */
[----:B------:R-:W-:Y:S01]  /*3860*/  FADD.FTZ R53, R39, R18 ;  /* 0x0000001227357221 */ /* 0x000fe20000010000 */
[----:B0-----:R-:W-:Y:S01]  /*3870*/  FADD.FTZ R47, R13, R14 ;  /* 0x0000000e0d2f7221 */ /* 0x001fe20000010000 */
[----:B------:R-:W0:Y:S01]  /*3880*/  MUFU.EX2 R15, R15 ;  /* 0x0000000f000f7308 */ /* 0x000e220000000800 */
[----:B-1----:R-:W-:Y:S01]  /*3890*/  F2FP.SATFINITE.E4M3.F32.PACK_AB_MERGE_C R20, R21, R16, RZ ;  /* 0x000000101514723e */ /* 0x002fe200048070ff */
[----:B------:R-:W-:Y:S01]  /*38a0*/  FADD.FTZ R42, R42, R53 ;  /* 0x000000352a2a7221 */ /* 0x000fe20000010000 */
[----:B------:R-:W-:Y:S01]  /*38b0*/  FADD.FTZ R14, R16, R47 ;  /* 0x0000002f100e7221 */ /* 0x000fe20000010000 */
[----:B------:R-:W-:Y:S02]  /*38c0*/  F2FP.SATFINITE.E4M3.F32.PACK_AB_MERGE_C R139, R35, R34, R22 ;  /* 0x00000022238b723e */ /* 0x000fe40004807016 */
[----:B------:R-:W-:Y:S01]  /*38d0*/  FADD.FTZ R39, R43, R42 ;  /* 0x0000002a2b277221 */ /* 0x000fe20000010000 */
[----:B------:R-:W-:Y:S01]  /*38e0*/  FADD.FTZ R29, R21, R14 ;  /* 0x0000000e151d7221 */ /* 0x000fe20000010000 */
[----:B------:R-:W1:Y:S01]  /*38f0*/  MUFU.EX2 R41, R41 ;  /* 0x0000002900297308 */ /* 0x000e620000000800 */
[----:B------:R-:W-:Y:S01]  /*3900*/  F2FP.SATFINITE.E4M3.F32.PACK_AB_MERGE_C R138, R13, R8, R20 ;  /* 0x000000080d8a723e */ /* 0x000fe20004807014 */
[----:B------:R-:W-:Y:S01]  /*3910*/  FADD.FTZ R18, R56, R39 ;  /* 0x0000002738127221 */ /* 0x000fe20000010000 */
[----:B--2---:R-:W-:Y:S01]  /*3920*/  FADD.FTZ R14, R10, R29 ;  /* 0x0000001d0a0e7221 */ /* 0x004fe20000010000 */
[----:B------:R-:W-:-:S02]  /*3930*/  F2FP.SATFINITE.E4M3.F32.PACK_AB_MERGE_C R136, R66, R11, R23 ;  /* 0x0000000b4288723e */ /* 0x000fc40004807017 */
[----:B------:R-:W-:Y:S01]  /*3940*/  FADD.FTZ R21, R45, R18 ;  /* 0x000000122d157221 */ /* 0x000fe20000010000 */
[C---:B------:R-:W-:Y:S01]  /*3950*/  F2FP.SATFINITE.E4M3.F32.PACK_AB_MERGE_C R45, R74.reuse, R45, RZ ;  /* 0x0000002d4a2d723e */ /* 0x040fe200048070ff */
[----:B------:R-:W2:Y:S01]  /*3960*/  MUFU.EX2 R44, R44 ;  /* 0x0000002c002c7308 */ /* 0x000ea20000000800 */
[----:B0-----:R-:W-:Y:S01]  /*3970*/  FADD.FTZ R14, R15, R14 ;  /* 0x0000000e0f0e7221 */ /* 0x001fe20000010000 */
[----:B------:R-:W-:Y:S01]  /*3980*/  FADD.FTZ R21, R74, R21 ;  /* 0x000000154a157221 */ /* 0x000fe20000010000 */
[----:B------:R-:W-:-:S03]  /*3990*/  F2FP.SATFINITE.E4M3.F32.PACK_AB_MERGE_C R141, R56, R43, R45 ;  /* 0x0000002b388d723e */ /* 0x000fc6000480702d */
[----:B------:R-:W-:Y:S02]  /*39a0*/  FADD.FTZ R16, R46, R21 ;  /* 0x000000152e107221 */ /* 0x000fe40000010000 */
[----:B------:R-:W0:Y:S01]  /*39b0*/  MUFU.EX2 R12, R12 ;  /* 0x0000000c000c7308 */ /* 0x000e220000000800 */
[----:B-1----:R-:W-:Y:S01]  /*39c0*/  FADD.FTZ R19, R41, R14 ;  /* 0x0000000e29137221 */ /* 0x002fe20000010000 */
[----:B------:R-:W-:-:S06]  /*39d0*/  FADD.FTZ R16, R51, R16 ;  /* 0x0000001033107221 */ /* 0x000fcc0000010000 */
        /* <DEDUP_REMOVED lines=15> */
[----:B------:R-:W-:-:S03]  /*3ad0*/  F2FP.SATFINITE.E4M3.F32.PACK_AB_MERGE_C R143, R51, R46, R33 ;  /* 0x0000002e338f723e */ /* 0x000fc60004807021 */
        /* <DEDUP_REMOVED lines=8> */
[----:B------:R-:W-:Y:S01]  /*3b60*/  MUFU.EX2 R40, R40 ;  /* 0x0000002800287308 */ /* 0x000fe20000000800 */
[----:B--2---:R-:W-:-:S07]  /*3b70*/  FADD.FTZ R21, R38, R21 ;  /* 0x0000001526157221 */ /* 0x004fce0000010000 */
[----:B------:R-:W1:Y:S01]  /*3b80*/  MUFU.EX2 R55, R55 ;  /* 0x0000003700377308 */ /* 0x000e620000000800 */
[----:B0-----:R-:W-:-:S07]  /*3b90*/  FADD.FTZ R6, R28, R19 ;  /* 0x000000131c067221 */ /* 0x001fce0000010000 */
[----:B------:R-:W0:Y:S08]  /*3ba0*/  MUFU.EX2 R31, R31 ;  /* 0x0000001f001f7308 */ /* 0x000e300000000800 */
[----:B------:R-:W2:Y:S01]  /*3bb0*/  MUFU.EX2 R58, R58 ;  /* 0x0000003a003a7308 */ /* 0x000ea20000000800 */
[----:B-1----:R-:W-:Y:S01]  /*3bc0*/  F2FP.SATFINITE.E4M3.F32.PACK_AB_MERGE_C R16, R55, R40, RZ ;  /* 0x000000283710723e */ /* 0x002fe200048070ff */
[----:B------:R-:W-:-:S03]  /*3bd0*/  FADD.FTZ R40, R40, R21 ;  /* 0x0000001528287221 */ /* 0x000fc60000010000 */
[----:B------:R-:W-:Y:S01]  /*3be0*/  F2FP.SATFINITE.E4M3.F32.PACK_AB_MERGE_C R145, R38, R37, R16 ;  /* 0x000000252691723e */ /* 0x000fe20004807010 */
[----:B------:R-:W-:Y:S02]  /*3bf0*/  FADD.FTZ R40, R55, R40 ;  /* 0x0000002837287221 */ /* 0x000fe40000010000 */
[----:B------:R-:W1:Y:S01]  /*3c00*/  MUFU.EX2 R61, R61 ;  /* 0x0000003d003d7308 */ /* 0x000e620000000800 */
[----:B0-----:R-:W-:-:S07]  /*3c10*/  FADD.FTZ R7, R31, R6 ;  /* 0x000000061f077221 */ /* 0x001fce0000010000 */
[----:B------:R-:W0:Y:S01]  /*3c20*/  MUFU.EX2 R59, R59 ;  /* 0x0000003b003b7308 */ /* 0x000e220000000800 */
[C---:B--2---:R-:W-:Y:S01]  /*3c30*/  FADD.FTZ R7, R58.reuse, R7 ;  /* 0x000000073a077221 */ /* 0x044fe20000010000 */
[----:B------:R-:W-:-:S04]  /*3c40*/  F2FP.SATFINITE.E4M3.F32.PACK_AB_MERGE_C R31, R58, R31, RZ ;  /* 0x0000001f3a1f723e */ /* 0x000fc800048070ff */
[----:B------:R-:W-:Y:S02]  /*3c50*/  F2FP.SATFINITE.E4M3.F32.PACK_AB_MERGE_C R144, R28, R27, R31 ;  /* 0x0000001b1c90723e */ /* 0x000fe4000480701f */
[----:B------:R-:W2:Y:S01]  /*3c60*/  MUFU.EX2 R68, R68 ;  /* 0x0000004400447308 */ /* 0x000ea20000000800 */
[----:B-1----:R-:W-:-:S07]  /*3c70*/  F2FP.SATFINITE.E4M3.F32.PACK_AB_MERGE_C R8, R62, R61, RZ ;  /* 0x0000003d3e08723e */ /* 0x002fce00048070ff */
[----:B------:R-:W1:Y:S01]  /*3c80*/  MUFU.EX2 R60, R60 ;  /* 0x0000003c003c7308 */ /* 0x000e620000000800 */
[----:B0-----:R-:W-:-:S07]  /*3c90*/  FADD.FTZ R9, R59, R40 ;  /* 0x000000283b097221 */ /* 0x001fce0000010000 */
[----:B------:R-:W0:Y:S01]  /*3ca0*/  MUFU.EX2 R69, R69 ;  /* 0x0000004500457308 */ /* 0x000e220000000800 */
[----:B--2---:R-:W-:-:S07]  /*3cb0*/  FADD.FTZ R6, R68, R7 ;  /* 0x0000000744067221 */ /* 0x004fce0000010000 */
[----:B------:R-:W-:Y:S01]  /*3cc0*/  MUFU.EX2 R71, R71 ;  /* 0x0000004700477308 */ /* 0x000fe20000000800 */
[C---:B-1----:R-:W-:Y:S01]  /*3cd0*/  F2FP.SATFINITE.E4M3.F32.PACK_AB_MERGE_C R147, R60.reuse, R59, R8 ;  /* 0x0000003b3c93723e */ /* 0x042fe20004807008 */
[----:B------:R-:W-:-:S04]  /*3ce0*/  FADD.FTZ R60, R60, R9 ;  /* 0x000000093c3c7221 */ /* 0x000fc80000010000 */
[----:B------:R-:W-:Y:S02]  /*3cf0*/  FADD.FTZ R9, R61, R60 ;  /* 0x0000003c3d097221 */ /* 0x000fe40000010000 */
[----:B------:R-:W1:Y:S01]  /*3d00*/  MUFU.EX2 R72, R72 ;  /* 0x0000004800487308 */ /* 0x000e620000000800 */
[----:B0-----:R-:W-:Y:S01]  /*3d10*/  FADD.FTZ R6, R69, R6 ;  /* 0x0000000645067221 */ /* 0x001fe20000010000 */
[----:B------:R-:W-:Y:S01]  /*3d20*/  FADD.FTZ R9, R62, R9 ;  /* 0x000000093e097221 */ /* 0x000fe20000010000 */
[C---:B-1----:R-:W-:Y:S02]  /*3d30*/  F2FP.SATFINITE.E4M3.F32.PACK_AB_MERGE_C R7, R72.reuse, R71, RZ ;  /* 0x000000474807723e */ /* 0x042fe400048070ff */
[----:B------:R-:W-:Y:S02]  /*3d40*/  FADD.FTZ R71, R71, R6 ;  /* 0x0000000647477221 */ /* 0x000fe40000010000 */
[----:B------:R-:W-:Y:S02]  /*3d50*/  F2FP.SATFINITE.E4M3.F32.PACK_AB_MERGE_C R146, R69, R68, R7 ;  /* 0x000000444592723e */ /* 0x000fe40004807007 */
[----:B------:R-:W-:Y:S01]  /*3d60*/  FADD.FTZ R8, R72, R71 ;  /* 0x0000004748087221 */ /* 0x000fe20000010000 */
[----:B------:R-:W-:Y:S06]  /*3d70*/  @!P2 BRA `(.L_x_8895) ;  /* 0x000000240068a947 */ /* 0x000fec0003800000 */
[----:B------:R-:W-:Y:S01]  /*3d80*/  IMAD.MOV.U32 R7, RZ, RZ, R70 ;  /* 0x000000ffff077224 */ /* 0x000fe200078e0046 */
[----:B------:R-:W-:Y:S02]  /*3d90*/  MOV R6, R3 ;  /* 0x0000000300067202 */ /* 0x000fe40000000f00 */
        /* <DEDUP_REMOVED lines=24> */
[----:B------:R-:W-:Y:S01]  /*3f20*/  UMOV UR5, URZ ;  /* 0x0000003f00057c82 */ /* 0x000fe20008000000 */
[----:B------:R-:W-:Y:S01]  /*3f30*/  UMOV UR6, URZ ;  /* 0x0000003f00067c82 */ /* 0x000fe20008000000 */
[----:B------:R-:W-:-:S05]  /*3f40*/  ULDC UR21, c[0x0][0x988] ;  /* 0x0002620000157ab9 */ /* 0x000fca0000000800 */
.L_x_8905:
[----:B------:R-:W-:-:S04]  /*3f50*/  UISETP.NE.AND UP0, UPT, UR6, 0x1, UPT ;  /* 0x000000010600788c */ /* 0x000fc8000bf05270 */
[----:B------:R-:W-:-:S04]  /*3f60*/  USEL UR4, URZ, 0x1, UP0 ;  /* 0x000000013f047887 */ /* 0x000fc80008000000 */
[----:B------:R-:W-:Y:S01]  /*3f70*/  ULOP3.LUT UR4, UR5, UR4, URZ, 0x3c, !UPT ;  /* 0x0000000405047292 */ /* 0x000fe2000f8e3c3f */
[----:B------:R-:W-:Y:S11]  /*3f80*/  @!P0 BRA `(.L_x_8896) ;  /* 0x0000000000048947 */ /* 0x000ff60003800000 */
[----:B------:R-:W-:Y:S01]  /*3f90*/  BPT.TRAP 0x1 ;  /* 0x000000040000795c */ /* 0x000fe20000300000 */
.L_x_8896:
[----:B------:R-:W-:Y:S01]  /*3fa0*/  UIADD3 UR10, UR6, 0x1, URZ ;  /* 0x00000001060a7890 */ /* 0x000fe2000fffe03f */
[----:B------:R-:W-:-:S03]  /*3fb0*/  IMAD.U32 R3, RZ, RZ, UR4 ;  /* 0x00000004ff037e24 */ /* 0x000fc6000f8e00ff */
[----:B------:R-:W-:Y:S02]  /*3fc0*/  UISETP.NE.AND UP0, UPT, UR10, 0x2, UPT ;  /* 0x000000020a00788c */ /* 0x000fe4000bf05270 */
[----:B------:R-:W-:Y:S02]  /*3fd0*/  SHF.L.U32 R3, R3, 0x1f, RZ ;  /* 0x0000001f03037819 */ /* 0x000fe400000006ff */
[----:B------:R-:W-:-:S04]  /*3fe0*/  USEL UR10, UR10, URZ, UP0 ;  /* 0x0000003f0a0a7287 */ /* 0x000fc80008000000 */
[----:B------:R-:W-:Y:S02]  /*3ff0*/  ULEA UR22, UR10, UR38, 0x3 ;  /* 0x000000260a167291 */ /* 0x000fe4000f8e183f */
[----:B------:R-:W-:-:S07]  /*4000*/  IMAD.U32 R2, RZ, RZ, UR10 ;  /* 0x0000000aff027e24 */ /* 0x000fce000f8e00ff */
[----:B------:R0:W1:Y:S01]  /*4010*/  SYNCS.PHASECHK.TRANS64.TRYWAIT P2, [UR22+0x17030], R3 ;  /* 0x01703003ff0075a7 */ /* 0x0000620008040156 */
[----:B------:R-:W-:Y:S05]  /*4020*/  @!P0 BRA `(.L_x_8897) ;  /* 0x0000000000048947 */ /* 0x000fea0003800000 */
[----:B------:R-:W-:Y:S01]  /*4030*/  BPT.TRAP 0x1 ;  /* 0x000000040000795c */ /* 0x000fe20000300000 */
.L_x_8897:
[----:B-1----:R-:W-:Y:S05]  /*4040*/  @P2 BRA `(.L_x_8898) ;  /* 0x0000000000082947 */ /* 0x002fea0003800000 */
[----:B------:R-:W1:Y:S02]  /*4050*/  SYNCS.PHASECHK.TRANS64.TRYWAIT P2, [UR22+0x17030], R3 ;  /* 0x01703003ff0075a7 */ /* 0x000e640008040156 */
[----:B-1----:R-:W-:Y:S05]  /*4060*/  @!P2 BRA `(.L_x_8899) ;  /* 0x0000008000a8a947 */ /* 0x002fea0003800000 */
.L_x_8898:
[----:B------:R-:W-:Y:S01]  /*4070*/  R2UR UR18, R2 ;  /* 0x00000000021272ca */ /* 0x000fe200000e0000 */
[----:B------:R-:W-:Y:S01]  /*4080*/  WARPGROUP.ARRIVE ;  /* 0x00000000000079c5 */ /* 0x000fe20000000000 */
[----:B------:R-:W-:Y:S01]  /*4090*/  R2UR UR16, R4 ;  /* 0x00000000041072ca */ /* 0x000fe200000e0000 */
[----:B------:R-:W-:Y:S01]  /*40a0*/  UMOV UR19, 0xc0000010 ;  /* 0xc000001000137882 */ /* 0x000fe20000000000 */
[----:B------:R-:W-:Y:S01]  /*40b0*/  R2UR UR17, R5 ;  /* 0x00000000051172ca */ /* 0x000fe200000e0000 */
[----:B------:R-:W-:Y:S01]  /*40c0*/  UMOV UR11, 0xc0000010 ;  /* 0xc0000010000b7882 */ /* 0x000fe20000000000 */
[----:B------:R-:W-:-:S07]  /*40d0*/  UMOV UR15, 0xc0000010 ;  /* 0xc0000010000f7882 */ /* 0x000fce0000000000 */
[----:B------:R-:W-:-:S04]  /*40e0*/  UIMAD UR18, UR18, 0x300, UR20 ;  /* 0x00000300121278a4 */ /* 0x000fc8000f8e0214 */
[----:B------:R-:W-:Y:S02]  /*40f0*/  UIADD3 UR10, UR18, 0x100, URZ ;  /* 0x00000100120a7890 */ /* 0x000fe4000fffe03f */
[----:B------:R-:W-:-:S03]  /*4100*/  UIADD3 UR14, UR18, 0x200, URZ ;  /* 0x00000200120e7890 */ /* 0x000fc6000fffe03f */
        /* <DEDUP_REMOVED lines=8> */
[----:B------:R-:W-:Y:S05]  /*4190*/  @!P0 BRA `(.L_x_8900) ;  /* 0x0000000000048947 */ /* 0x000fea0003800000 */
[----:B------:R-:W-:Y:S01]  /*41a0*/  BPT.TRAP 0x1 ;  /* 0x000000040000795c */ /* 0x000fe20000300000 */
.L_x_8900:
[----:B------:R-:W-:Y:S01]  /*41b0*/  ULEA UR11, UR6, UR38, 0x3 ;  /* 0x00000026060b7291 */ /* 0x000fe2000f8e183f */
[----:B01----:R-:W-:-:S05]  /*41c0*/  IMAD.U32 R3, RZ, RZ, UR5 ;  /* 0x00000005ff037e24 */ /* 0x003fca000f8e00ff */
[----:B------:R-:W-:-:S04]  /*41d0*/  SHF.L.U32 R3, R3, 0x1f, RZ ;  /* 0x0000001f03037819 */ /* 0x000fc800000006ff */
[----:B------:R0:W1:Y:S01]  /*41e0*/  SYNCS.PHASECHK.TRANS64.TRYWAIT P2, [UR11+0x17050], R3 ;  /* 0x01705003ff0075a7 */ /* 0x000062000804014b */
[----:B------:R-:W-:Y:S05]  /*41f0*/  @!P0 BRA `(.L_x_8901) ;  /* 0x0000000000048947 */ /* 0x000fea0003800000 */
[----:B------:R-:W-:Y:S01]  /*4200*/  BPT.TRAP 0x1 ;  /* 0x000000040000795c */ /* 0x000fe20000300000 */
.L_x_8901:
        /* <DEDUP_REMOVED lines=35> */
[C---:B------:R-:W-:Y:S01]  /*4440*/  FMUL.FTZ R29, R0.reuse, R43 ;  /* 0x0000002b001d7220 */ /* 0x040fe20000410000 */
[C---:B------:R-:W-:Y:S01]  /*4450*/  FMUL.FTZ R30, R0.reuse, R44 ;  /* 0x0000002c001e7220 */ /* 0x040fe20000410000 */
[----:B------:R-:W-:Y:S01]  /*4460*/  FMUL.FTZ R32, R0, R46 ;  /* 0x0000002e00207220 */ /* 0x000fe20000410000 */
[----:B------:R-:W3:Y:S01]  /*4470*/  MUFU.TANH R14, R14 ;  /* 0x0000000e000e7308 */ /* 0x000ee20000002400 */
[----:B----4-:R-:W-:Y:S01]  /*4480*/  FMNMX.FTZ R61, R10, R61, !PT ;  /* 0x0000003d0a3d7209 */ /* 0x010fe20007810000 */
        /* <DEDUP_REMOVED lines=25> */
[----:B------:R-:W-:-:S05]  /*4620*/  FMUL.FTZ R61, R0, R75 ;  /* 0x0000004b003d7220 */ /* 0x000fca0000410000 */
[----:B------:R-:W4:Y:S01]  /*4630*/  MUFU.TANH R18, R18 ;  /* 0x0000001200127308 */ /* 0x000f220000002400 */
[----:B--2---:R-:W-:-:S07]  /*4640*/  FMNMX.FTZ R63, R15, R62, !PT ;  /* 0x0000003e0f3f7209 */ /* 0x004fce0007810000 */
[----:B------:R-:W2:Y:S01]  /*4650*/  MUFU.TANH R20, R20 ;  /* 0x0000001400147308 */ /* 0x000ea20000002400 */
[----:B---3--:R-:W-:-:S07]  /*4660*/  FMNMX.FTZ R65, R17, R64, !PT ;  /* 0x0000004011417209 */ /* 0x008fce0007810000 */
[----:B------:R-:W3:Y:S01]  /*4670*/  MUFU.TANH R19, R19 ;  /* 0x0000001300137308 */ /* 0x000ee20000002400 */
[----:B----4-:R-:W-:-:S07]  /*4680*/  FMNMX.FTZ R62, R18, R63, !PT ;  /* 0x0000003f123e7209 */ /* 0x010fce0007810000 */
[----:B------:R-:W4:Y:S01]  /*4690*/  MUFU.TANH R21, R21 ;  /* 0x0000001500157308 */ /* 0x000f220000002400 */
[----:B--2---:R-:W-:-:S07]  /*46a0*/  FMNMX.FTZ R64, R20, R65, !PT ;  /* 0x0000004114407209 */ /* 0x004fce0007810000 */
[----:B------:R-:W2:Y:S01]  /*46b0*/  MUFU.TANH R22, R22 ;  /* 0x0000001600167308 */ /* 0x000ea20000002400 */
[----:B---3--:R-:W-:Y:S01]  /*46c0*/  FMNMX.FTZ R63, R19, R62, !PT ;  /* 0x0000003e133f7209 */ /* 0x008fe20007810000 */
[----:B------:R-:W-:-:S06]  /*46d0*/  FMUL.FTZ R62, R0, R76 ;  /* 0x0000004c003e7220 */ /* 0x000fcc0000410000 */
[----:B------:R-:W3:Y:S01]  /*46e0*/  MUFU.TANH R24, R24 ;  /* 0x0000001800187308 */ /* 0x000ee20000002400 */
[----:B----4-:R-:W-:-:S07]  /*46f0*/  FMNMX.FTZ R65, R21, R64, !PT ;  /* 0x0000004015417209 */ /* 0x010fce0007810000 */
[----:B------:R-:W4:Y:S01]  /*4700*/  MUFU.TANH R23, R23 ;  /* 0x0000001700177308 */ /* 0x000f220000002400 */
[----:B--2---:R-:W-:Y:S01]  /*4710*/  FMNMX.FTZ R64, R22, R63, !PT ;  /* 0x0000003f16407209 */ /* 0x004fe20007810000 */
[----:B------:R-:W-:-:S06]  /*4720*/  FMUL.FTZ R63, R0, R77 ;  /* 0x0000004d003f7220 */ /* 0x000fcc0000410000 */
[----:B------:R-:W2:Y:S01]  /*4730*/  MUFU.TANH R25, R25 ;  /* 0x0000001900197308 */ /* 0x000ea20000002400 */
[----:B---3--:R-:W-:-:S07]  /*4740*/  FMNMX.FTZ R66, R24, R65, !PT ;  /* 0x0000004118427209 */ /* 0x008fce0007810000 */
[----:B------:R-:W3:Y:S01]  /*4750*/  MUFU.TANH R26, R26 ;  /* 0x0000001a001a7308 */ /* 0x000ee20000002400 */
[----:B----4-:R-:W-:-:S07]  /*4760*/  FMNMX.FTZ R65, R23, R64, !PT ;  /* 0x0000004017417209 */ /* 0x010fce0007810000 */
[----:B------:R-:W4:Y:S01]  /*4770*/  MUFU.TANH R28, R28 ;  /* 0x0000001c001c7308 */ /* 0x000f220000002400 */
[----:B--2---:R-:W-:-:S07]  /*4780*/  FMNMX.FTZ R67, R25, R66, !PT ;  /* 0x0000004219437209 */ /* 0x004fce0007810000 */
[----:B------:R-:W2:Y:S01]  /*4790*/  MUFU.TANH R27, R27 ;  /* 0x0000001b001b7308 */ /* 0x000ea20000002400 */
[----:B---3--:R-:W-:-:S07]  /*47a0*/  FMNMX.FTZ R64, R26, R65, !PT ;  /* 0x000000411a407209 */ /* 0x008fce0007810000 */
        /* <DEDUP_REMOVED lines=8> */
[----:B----4-:R-:W-:Y:S01]  /*4830*/  FMNMX.FTZ R66, R30, R65, !PT ;  /* 0x000000411e427209 */ /* 0x010fe20007810000 */
[----:B------:R-:W-:-:S06]  /*4840*/  FMUL.FTZ R65, R0, R79 ;  /* 0x0000004f00417220 */ /* 0x000fcc0000410000 */
        /* <DEDUP_REMOVED lines=89> */
[----:B---3--:R-:W-:Y:S02]  /*4de0*/  FMNMX.FTZ R75, R72, R75, !PT ;  /* 0x0000004b484b7209 */ /* 0x008fe40007810000 */
[----:B----4-:R-:W-:Y:S01]  /*4df0*/  FMNMX.FTZ R77, R73, R76, !PT ;  /* 0x0000004c494d7209 */ /* 0x010fe20007810000 */
[----:B-1----:R-:W-:Y:S06]  /*4e00*/  @P2 BRA `(.L_x_8902) ;  /* 0x0000000000082947 */ /* 0x002fec0003800000 */
[----:B------:R-:W1:Y:S02]  /*4e10*/  SYNCS.PHASECHK.TRANS64.TRYWAIT P2, [UR11+0x17050], R3 ;  /* 0x01705003ff0075a7 */ /* 0x000e64000804014b */
[----:B-1----:R-:W-:Y:S05]  /*4e20*/  @!P2 BRA `(.L_x_8903) ;  /* 0x000000740050a947 */ /* 0x002fea0003800000 */
.L_x_8902:
[----:B------:R-:W-:Y:S01]  /*4e30*/  UIADD3 UR5, UR38, 0x400, URZ ;  /* 0x0000040026057890 */ /* 0x000fe2000fffe03f */
[----:B------:R-:W-:Y:S01]  /*4e40*/  WARPGROUP.ARRIVE ;  /* 0x00000000000079c5 */ /* 0x000fe20000000000 */
[----:B------:R-:W-:Y:S01]  /*4e50*/  UMOV UR15, 0x40000040 ;  /* 0x40000040000f7882 */ /* 0x000fe20000000000 */
[----:B-1----:R-:W1:Y:S01]  /*4e60*/  SHFL.BFLY PT, R70, R75, 0x2, 0x1f ;  /* 0x0c401f004b467f89 */ /* 0x002e6200000e0000 */
[----:B------:R-:W-:Y:S01]  /*4e70*/  USHF.R.U32.HI UR5, URZ, 0x4, UR5 ;  /* 0x000000043f057899 */ /* 0x000fe20008011605 */
[----:B--2---:R-:W-:Y:S01]  /*4e80*/  FMNMX.FTZ R77, R74, R77, !PT ;  /* 0x0000004d4a4d7209 */ /* 0x004fe20007810000 */
[----:B------:R-:W-:Y:S02]  /*4e90*/  UMOV UR10, UR21 ;  /* 0x00000015000a7c82 */ /* 0x000fe40008000000 */
[----:B------:R-:W-:Y:S01]  /*4ea0*/  ULOP3.LUT UR5, UR5, 0x3fff, URZ, 0xc0, !UPT ;  /* 0x00003fff05057892 */ /* 0x000fe2000f8ec03f */
[----:B------:R-:W-:Y:S01]  /*4eb0*/  IMAD.U32 R80, RZ, RZ, UR10 ;  /* 0x0000000aff507e24 */ /* 0x000fe2000f8e00ff */
[----:B------:R-:W2:Y:S02]  /*4ec0*/  SHFL.BFLY PT, R78, R77, 0x2, 0x1f ;  /* 0x0c401f004d4e7f89 */ /* 0x000ea400000e0000 */
[----:B------:R-:W-:-:S04]  /*4ed0*/  ULOP3.LUT UR5, UR5, 0x10000, URZ, 0xfc, !UPT ;  /* 0x0001000005057892 */ /* 0x000fc8000f8efc3f */
[----:B------:R-:W-:-:S07]  /*4ee0*/  UIMAD UR6, UR6, 0x300, UR5 ;  /* 0x00000300060678a4 */ /* 0x000fce000f8e0205 */
[----:B------:R-:W-:Y:S02]  /*4ef0*/  UMOV UR14, UR6 ;  /* 0x00000006000e7c82 */ /* 0x000fe40008000000 */
[----:B------:R-:W-:Y:S01]  /*4f00*/  QGMMA.64x96x32.F32.E4M3.E4M3 R88, R148, gdesc[UR12], R88, gsb0 ;  /* 0x0160000c94587df3 */ /* 0x000fe20008000858 */
[----:B------:R-:W-:Y:S01]  /*4f10*/  UIADD3 UR14, UR6, 0x2, URZ ;  /* 0x00000002060e7890 */ /* 0x000fe2000fffe03f */
[----:B-1----:R-:W-:Y:S01]  /*4f20*/  FMNMX.FTZ R76, R75, R70, !PT ;  /* 0x000000464b4c7209 */ /* 0x002fe20007810000 */
[----:B------:R-:W-:-:S04]  /*4f30*/  UMOV UR15, 0x40000040 ;  /* 0x40000040000f7882 */ /* 0x000fc80000000000 */
[----:B0-----:R-:W0:Y:S01]  /*4f40*/  SHFL.BFLY PT, R3, R76, 0x1, 0x1f ;  /* 0x0c201f004c037f89 */ /* 0x001e2200000e0000 */
[----:B--2---:R-:W-:Y:S01]  /*4f50*/  FMNMX.FTZ R78, R77, R78, !PT ;  /* 0x0000004e4d4e7209 */ /* 0x004fe20007810000 */
[----:B------:R-:W-:-:S04]  /*4f60*/  IMAD.U32 R77, RZ, RZ, UR10 ;  /* 0x0000000aff4d7e24 */ /* 0x000fc8000f8e00ff */
[----:B------:R-:W1:Y:S01]  /*4f70*/  SHFL.BFLY PT, R79, R78, 0x1, 0x1f ;  /* 0x0c201f004e4f7f89 */ /* 0x000e6200000e0000 */
[----:B0-----:R-:W-:-:S05]  /*4f80*/  FMNMX.FTZ R3, R76, R3, !PT ;  /* 0x000000034c037209 */ /* 0x001fca0007810000 */
[C---:B------:R-:W-:Y:S01]  /*4f90*/  FFMA.FTZ R75, R3.reuse, R80, -8 ;  /* 0xc1000000034b7423 */ /* 0x040fe20000010050 */
[----:B------:R-:W-:-:S01]  /*4fa0*/  FADD.FTZ R6, -R3, R6 ;  /* 0x0000000603067221 */ /* 0x000fc20000010100 */
[----:B-1----:R-:W-:Y:S02]  /*4fb0*/  FMNMX.FTZ R70, R78, R79, !PT ;  /* 0x0000004f4e467209 */ /* 0x002fe40007810000 */
        /* <DEDUP_REMOVED lines=17> */
[----:B------:R-:W-:Y:S01]  /*50d0*/  FMUL.FTZ R79, R6, UR10 ;  /* 0x0000000a064f7c20 */ /* 0x000fe20008410000 */
[----:B------:R-:W-:-:S01]  /*50e0*/  FFMA.FTZ R71, R72, UR10, -R75 ;  /* 0x0000000a48477c23 */ /* 0x000fc2000801084b */
[C---:B------:R-:W-:Y:S01]  /*50f0*/  FADD.FTZ R6, -R70.reuse, R7 ;  /* 0x0000000746067221 */ /* 0x040fe20000010100 */
[----:B------:R-:W-:-:S01]  /*5100*/  FFMA.FTZ R72, R70, R77, -8 ;  /* 0xc100000046487423 */ /* 0x000fc2000001004d */
        /* <DEDUP_REMOVED lines=40> */
[----:B------:R-:W1:Y:S01]  /*5390*/  MUFU.EX2 R75, R75 ;  /* 0x0000004b004b7308 */ /* 0x000e620000000800 */
[----:B0-----:R-:W-:-:S01]  /*53a0*/  FFMA.FTZ R8, R7, R8, R76 ;  /* 0x0000000807087223 */ /* 0x001fc2000001004c */
[----:B------:R-:W-:Y:S02]  /*53b0*/  WARPGROUP.DEPBAR.LE gsb0, 0x0 ;  /* 0x00008000000079c5 */ /* 0x000fe40000010000 */
[----:B------:R-:W-:-:S04]  /*53c0*/  WARPGROUP.ARRIVE ;  /* 0x00000000000079c5 */ /* 0x000fc80000000000 */
[----:B------:R-:W0:Y:S02]  /*53d0*/  MUFU.EX2 R11, R11 ;  /* 0x0000000b000b7308 */ /* 0x000e240000000800 */
[----:B------:R-:W-:Y:S01]  /*53e0*/  QGMMA.64x96x32.F32.E4M3.E4M3 R88, R136, gdesc[UR12], R88, gsb0 ;  /* 0x0160000c88587df3 */ /* 0x000fe20008000858 */
[----:B------:R-:W-:Y:S01]  /*53f0*/  UIADD3 UR14, UR6, 0x4, URZ ;  /* 0x00000004060e7890 */ /* 0x000fe2000fffe03f */
[----:B-1----:R-:W-:Y:S01]  /*5400*/  FFMA.FTZ R9, R6, R9, R75 ;  /* 0x0000000906097223 */ /* 0x002fe2000001004b */
[----:B------:R-:W-:-:S03]  /*5410*/  UMOV UR15, 0x40000040 ;  /* 0x40000040000f7882 */ /* 0x000fc60000000000 */
[----:B------:R-:W1:Y:S01]  /*5420*/  MUFU.EX2 R12, R12 ;  /* 0x0000000c000c7308 */ /* 0x000e620000000800 */
[----:B------:R-:W-:-:S07]  /*5430*/  UIADD3 UR6, UR6, 0x6, URZ ;  /* 0x0000000606067890 */ /* 0x000fce000fffe03f */
        /* <DEDUP_REMOVED lines=32> */
[----:B------:R-:W-:Y:S01]  /*5640*/  QGMMA.64x96x32.F32.E4M3.E4M3 R88, R140, gdesc[UR12], R88, gsb0 ;  /* 0x0160000c8c587df3 */ /* 0x000fe20008000858 */
[----:B------:R-:W-:Y:S01]  /*5650*/  UMOV UR14, UR6 ;  /* 0x00000006000e7c82 */ /* 0x000fe20008000000 */
[----:B------:R-:W-:-:S04]  /*5660*/  UMOV UR15, 0x40000040 ;  /* 0x40000040000f7882 */ /* 0x000fc80000000000 */
        /* <DEDUP_REMOVED lines=29> */
[----:B--2---:R-:W-:-:S01]  /*5840*/  FADD.FTZ R78, R34, R77 ;  /* 0x0000004d224e7221 */ /* 0x004fc20000010000 */
[----:B------:R-:W-:Y:S02]  /*5850*/  WARPGROUP.DEPBAR.LE gsb0, 0x0 ;  /* 0x00008000000079c5 */ /* 0x000fe40000010000 */
[----:B------:R-:W-:-:S04]  /*5860*/  WARPGROUP.ARRIVE ;  /* 0x00000000000079c5 */ /* 0x000fc80000000000 */
[----:B------:R-:W2:Y:S01]  /*5870*/  MUFU.EX2 R40, R40 ;  /* 0x0000002800287308 */ /* 0x000ea20000000800 */
[----:B0-----:R-:W-:-:S01]  /*5880*/  FADD.FTZ R9, R37, R8 ;  /* 0x0000000825097221 */ /* 0x001fc20000010000 */
[----:B------:R-:W-:Y:S01]  /*5890*/  QGMMA.64x96x32.F32.E4M3.E4M3 R88, R144, gdesc[UR12], R88, gsb0 ;  /* 0x0160000c90587df3 */ /* 0x000fe20008000858 */
[----:B-1----:R-:W-:-:S05]  /*58a0*/  FADD.FTZ R77, R39, R78 ;  /* 0x0000004e274d7221 */ /* 0x002fca0000010000 */
[----:B------:R-:W0:Y:S08]  /*58b0*/  MUFU.EX2 R38, R38 ;  /* 0x0000002600267308 */ /* 0x000e300000000800 */
        /* <DEDUP_REMOVED lines=29> */
[----:B--2---:R-:W-:-:S01]  /*5a90*/  FADD.FTZ R8, R52, R9 ;  /* 0x0000000934087221 */ /* 0x004fc20000010000 */
[----:B------:R-:W-:-:S06]  /*5aa0*/  WARPGROUP.DEPBAR.LE gsb0, 0x0 ;  /* 0x00008000000079c5 */ /* 0x000fcc0000010000 */
[----:B------:R-:W2:Y:S01]  /*5ab0*/  MUFU.EX2 R55, R55 ;  /* 0x0000003700377308 */ /* 0x000ea20000000800 */
[----:B0-----:R-:W-:-:S01]  /*5ac0*/  FADD.FTZ R78, R50, R77 ;  /* 0x0000004d324e7221 */ /* 0x001fc20000010000 */
[----:B------:R-:W-:-:S06]  /*5ad0*/  IMAD.U32 R77, RZ, RZ, UR22 ;  /* 0x00000016ff4d7e24 */ /* 0x000fcc000f8e00ff */
        /* <DEDUP_REMOVED lines=10> */
[----:B------:R-:W-:-:S05]  /*5b80*/  @!P1 VIADD R8, R77, 0x17040 ;  /* 0x000170404d089836 */ /* 0x000fca0000000000 */
[----:B------:R-:W-:Y:S01]  /*5b90*/  @!P1 PRMT R8, RZ, 0x654, R8 ;  /* 0x00000654ff089816 */ /* 0x000fe20000000008 */
[----:B------:R-:W2:Y:S01]  /*5ba0*/  MUFU.EX2 R58, R58 ;  /* 0x0000003a003a7308 */ /* 0x000ea20000000800 */
[----:B0-----:R-:W-:-:S02]  /*5bb0*/  FADD.FTZ R69, R59, R78 ;  /* 0x0000004e3b457221 */ /* 0x001fc40000010000 */
[----:B------:R0:W-:Y:S05]  /*5bc0*/  @!P1 SYNCS.ARRIVE.TRANS64.RED.A1T0 RZ, [R8+URZ], RZ ;  /* 0x000000ff08ff99a7 */ /* 0x0001ea000810043f */
[----:B------:R-:W3:Y:S01]  /*5bd0*/  MUFU.EX2 R61, R61 ;  /* 0x0000003d003d7308 */ /* 0x000ee20000000800 */
[----:B-1----:R-:W-:-:S07]  /*5be0*/  FADD.FTZ R78, R60, R9 ;  /* 0x000000093c4e7221 */ /* 0x002fce0000010000 */
        /* <DEDUP_REMOVED lines=24> */
.L_x_8904:
[----:B------:R-:W-:Y:S01]  /*5d70*/  UISETP.GT.AND UP0, UPT, UR40, UR37, UPT ;  /* 0x000000252800728c */ /* 0x000fe2000bf04270 */
[----:B------:R-:W-:Y:S01]  /*5d80*/  F2FP.SATFINITE.E4M3.F32.PACK_AB_MERGE_C R10, R15, R10, RZ ;  /* 0x0000000a0f0a723e */ /* 0x000fe200048070ff */
[----:B------:R-:W-:Y:S01]  /*5d90*/  UIADD3 UR5, UR11, 0x17060, URZ ;  /* 0x000170600b057890 */ /* 0x000fe2000fffe03f */
[----:B------:R-:W-:Y:S01]  /*5da0*/  F2FP.SATFINITE.E4M3.F32.PACK_AB_MERGE_C R13, R16, R13, RZ ;  /* 0x0000000d100d723e */ /* 0x000fe200048070ff */
[----:B------:R-:W-:Y:S01]  /*5db0*/  UIADD3 UR40, UR40, -0x1, URZ ;  /* 0xffffffff28287890 */ /* 0x000fe2000fffe03f */
[----:B------:R-:W-:Y:S01]  /*5dc0*/  F2FP.SATFINITE.E4M3.F32.PACK_AB_MERGE_C R18, R23, R18, RZ ;  /* 0x000000121712723e */ /* 0x000fe200048070ff */
[----:B------:R-:W-:Y:S01]  /*5dd0*/  UPRMT UR5, UR7, 0x654, UR5 ;  /* 0x0000065407057896 */ /* 0x000fe20008000005 */
[----:B------:R-:W-:Y:S01]  /*5de0*/  PLOP3.LUT P2, PT, PT, PT, UP0, 0x80, 0x0 ;  /* 0x000000000000781c */ /* 0x000fe20003f4f008 */
        /* <DEDUP_REMOVED lines=27> */
[----:B------:R-:W-:Y:S01]  /*5fa0*/  R2UR UR6, R2 ;  /* 0x00000000020672ca */ /* 0x000fe200000e0000 */
        /* <DEDUP_REMOVED lines=55> */
.L_x_8895:
[----:B------:R-:W-:Y:S06]  /*6320*/  BAR.ARV 0x8, 0x200 ;  /* 0x0208000000007b1d */ /* 0x000fec0000002000 */
[----:B------:R-:W-:Y:S05]  /*6330*/  @!P0 BRA `(.L_x_8906) ;  /* 0x0000000000048947 */ /* 0x000fea0003800000 */
[----:B------:R-:W-:Y:S01]  /*6340*/  BPT.TRAP 0x1 ;  /* 0x000000040000795c */ /* 0x000fe20000300000 */
.L_x_8906:
[----:B------:R-:W-:Y:S01]  /*6350*/  R2UR UR11, R2 ;  /* 0x00000000020b72ca */ /* 0x000fe200000e0000 */
[----:B------:R-:W-:-:S05]  /*6360*/  IMAD.U32 R0, RZ, RZ, UR4 ;  /* 0x00000004ff007e24 */ /* 0x000fca000f8e00ff */
[----:B------:R-:W-:-:S07]  /*6370*/  SHF.L.U32 R0, R0, 0x1f, RZ ;  /* 0x0000001f00007819 */ /* 0x000fce00000006ff */
[----:B------:R-:W-:-:S09]  /*6380*/  ULEA UR11, UR11, UR38, 0x3 ;  /* 0x000000260b0b7291 */ /* 0x000fd2000f8e183f */
[----:B------:R0:W1:Y:S01]  /*6390*/  SYNCS.PHASECHK.TRANS64.TRYWAIT P1, [UR11+0x17050], R0 ;  /* 0x01705000ff0075a7 */ /* 0x000062000802014b */
[----:B------:R-:W-:Y:S05]  /*63a0*/  @!P0 BRA `(.L_x_8907) ;  /* 0x0000000000048947 */ /* 0x000fea0003800000 */
[----:B------:R-:W-:Y:S01]  /*63b0*/  BPT.TRAP 0x1 ;  /* 0x000000040000795c */ /* 0x000fe20000300000 */
.L_x_8907:
[----:B-1----:R-:W-:Y:S05]  /*63c0*/  @P1 BRA `(.L_x_8908) ;  /* 0x0000000000081947 */ /* 0x002fea0003800000 */
[----:B------:R-:W1:Y:S02]  /*63d0*/  SYNCS.PHASECHK.TRANS64.TRYWAIT P1, [UR11+0x17050], R0 ;  /* 0x01705000ff0075a7 */ /* 0x000e64000802014b */
[----:B-1----:R-:W-:Y:S05]  /*63e0*/  @!P1 BRA `(.L_x_8909) ;  /* 0x0000005c00f89947 */ /* 0x002fea0003800000 */
.L_x_8908:
[----:B------:R-:W-:Y:S01]  /*63f0*/  ULDC.64 UR12, c[0x0][0x9a0] ;  /* 0x00026800000c7ab9 */ /* 0x000fe20000000a00 */
[----:B------:R-:W-:Y:S01]  /*6400*/  UIADD3 UR38, UR38, 0x400, URZ ;  /* 0x0000040026267890 */ /* 0x000fe2000fffe03f */
[----:B------:R-:W-:Y:S01]  /*6410*/  R2UR UR15, R2 ;  /* 0x00000000020f72ca */ /* 0x000fe200000e0000 */
[----:B------:R-:W-:Y:S01]  /*6420*/  UISETP.NE.U32.AND UP0, UPT, UR12, URZ, UPT ;  /* 0x0000003f0c00728c */ /* 0x000fe2000bf05070 */
[----:B------:R-:W-:Y:S01]  /*6430*/  WARPGROUP.ARRIVE ;  /* 0x00000000000079c5 */ /* 0x000fe20000000000 */
[----:B------:R-:W-:Y:S01]  /*6440*/  USHF.R.U32.HI UR38, URZ, 0x4, UR38 ;  /* 0x000000043f267899 */ /* 0x000fe20008011626 */
[----:B------:R-:W-:Y:S01]  /*6450*/  IMAD.MOV.U32 R6, RZ, RZ, 0x3f800000 ;  /* 0x3f800000ff067424 */ /* 0x000fe200078e00ff */
[----:B------:R-:W-:Y:S02]  /*6460*/  UISETP.NE.AND.EX UP0, UPT, UR13, URZ, UPT, UP0 ;  /* 0x0000003f0d00728c */ /* 0x000fe4000bf05300 */
[----:B------:R-:W-:-:S04]  /*6470*/  ULOP3.LUT UR38, UR38, 0x3fff, URZ, 0xc0, !UPT ;  /* 0x00003fff26267892 */ /* 0x000fc8000f8ec03f */
[----:B------:R-:W-:Y:S01]  /*6480*/  ULOP3.LUT UR38, UR38, 0x10000, URZ, 0xfc, !UPT ;  /* 0x0001000026267892 */ /* 0x000fe2000f8efc3f */
[----:B------:R-:W-:-:S04]  /*6490*/  PLOP3.LUT P1, PT, PT, PT, UP0, 0x80, 0x0 ;  /* 0x000000000000781c */ /* 0x000fc80003f2f008 */
[----:B------:R-:W-:Y:S01]  /*64a0*/  @UP0 ULDC.64 UR8, c[0x0][0x9c8] ;  /* 0x0002720000080ab9 */ /* 0x000fe20000000a00 */
[----:B------:R-:W-:Y:S02]  /*64b0*/  @UP0 USHF.R.S32.HI UR14, URZ, 0x1f, UR36 ;  /* 0x0000001f3f0e0899 */ /* 0x000fe40008011424 */
[----:B------:R-:W-:Y:S02]  /*64c0*/  @UP0 UIMAD UR6, UR46, UR8, URZ ;  /* 0x000000082e0602a4 */ /* 0x000fe4000f8e023f */
[----:B------:R-:W-:Y:S02]  /*64d0*/  @UP0 UIMAD.WIDE.U32 UR4, UR43, UR8, URZ ;  /* 0x000000082b0402a5 */ /* 0x000fe4000f8e003f */
[----:B------:R-:W-:Y:S02]  /*64e0*/  @UP0 UIMAD UR8, UR43, UR9, UR6 ;  /* 0x000000092b0802a4 */ /* 0x000fe4000f8e0206 */
[----:B------:R-:W-:Y:S01]  /*64f0*/  UIMAD UR6, UR15, 0x300, UR38 ;  /* 0x000003000f0678a4 */ /* 0x000fe2000f8e0226 */
[----:B------:R-:W-:-:S02]  /*6500*/  @UP0 ULDC.64 UR16, c[0x0][0x9d0] ;  /* 0x0002740000100ab9 */ /* 0x000fc40000000a00 */
[----:B------:R-:W-:Y:S01]  /*6510*/  UMOV UR15, 0x40000040 ;  /* 0x40000040000f7882 */ /* 0x000fe20000000000 */
[----:B------:R-:W-:Y:S02]  /*6520*/  @UP0 UIMAD UR9, UR14, UR16, URZ ;  /* 0x000000100e0902a4 */ /* 0x000fe4000f8e023f */
[----:B------:R-:W-:Y:S01]  /*6530*/  @UP0 UIADD3 UR5, UR5, UR8, URZ ;  /* 0x0000000805050290 */ /* 0x000fe2000fffe03f */
[----:B------:R-:W-:Y:S01]  /*6540*/  UMOV UR14, UR6 ;  /* 0x00000006000e7c82 */ /* 0x000fe20008000000 */
[----:B------:R-:W-:Y:S01]  /*6550*/  @UP0 UIMAD UR9, UR36, UR17, UR9 ;  /* 0x00000011240902a4 */ /* 0x000fe2000f8e0209 */
[----:B------:R-:W-:Y:S01]  /*6560*/  QGMMA.64x96x32.F32.E4M3.E4M3 R88, R148, gdesc[UR12], R88, gsb0 ;  /* 0x0160000c94587df3 */ /* 0x000fe20008000858 */
[----:B------:R-:W-:-:S04]  /*6570*/  @UP0 UIMAD.WIDE.U32 UR4, UR36, UR16, UR4 ;  /* 0x00000010240402a5 */ /* 0x000fc8000f8e0004 */
[----:B------:R-:W-:Y:S02]  /*6580*/  @UP0 UIADD3 UR5, UR5, UR9, URZ ;  /* 0x0000000905050290 */ /* 0x000fe4000fffe03f */
[----:B------:R-:W-:-:S04]  /*6590*/  @UP0 ULEA UR8, UP1, UR4, UR12, 0x2 ;  /* 0x0000000c04080291 */ /* 0x000fc8000f82103f */
[----:B------:R-:W-:Y:S02]  /*65a0*/  @UP0 ULEA.HI.X UR9, UR4, UR13, UR5, 0x2, UP1 ;  /* 0x0000000d04090291 */ /* 0x000fe400088f1405 */
[----:B------:R-:W-:-:S04]  /*65b0*/  MOV R4, UR8 ;  /* 0x0000000800047c02 */ /* 0x000fc80008000f00 */
[----:B-1----:R-:W-:-:S05]  /*65c0*/  IMAD.U32 R5, RZ, RZ, UR9 ;  /* 0x00000009ff057e24 */ /* 0x002fca000f8e00ff */
[----:B------:R1:W2:Y:S01]  /*65d0*/  @P1 LDG.E R6, desc[UR44][R4.64] ;  /* 0x0000002c04061981 */ /* 0x0002a2000c1e1900 */
[----:B------:R-:W-:Y:S01]  /*65e0*/  UIADD3 UR4, UR6, 0x2, URZ ;  /* 0x0000000206047890 */ /* 0x000fe2000fffe03f */
[----:B------:R-:W-:-:S06]  /*65f0*/  UMOV UR15, 0x40000040 ;  /* 0x40000040000f7882 */ /* 0x000fcc0000000000 */
[----:B------:R-:W-:Y:S01]  /*6600*/  UMOV UR14, UR4 ;  /* 0x00000004000e7c82 */ /* 0x000fe20008000000 */
[----:B------:R-:W-:Y:S02]  /*6610*/  WARPGROUP.DEPBAR.LE gsb0, 0x0 ;  /* 0x00008000000079c5 */ /* 0x000fe40000010000 */
[----:B------:R-:W-:-:S06]  /*6620*/  WARPGROUP.ARRIVE ;  /* 0x00000000000079c5 */ /* 0x000fcc0000000000 */
[----:B------:R-:W-:Y:S01]  /*6630*/  QGMMA.64x96x32.F32.E4M3.E4M3 R88, R136, gdesc[UR12], R88, gsb0 ;  /* 0x0160000c88587df3 */ /* 0x000fe20008000858 */
[----:B------:R-:W-:Y:S01]  /*6640*/  UIADD3 UR4, UR6, 0x4, URZ ;  /* 0x0000000406047890 */ /* 0x000fe2000fffe03f */
[----:B------:R-:W-:-:S06]  /*6650*/  UMOV UR15, 0x40000040 ;  /* 0x40000040000f7882 */ /* 0x000fcc0000000000 */
[----:B------:R-:W-:Y:S01]  /*6660*/  UMOV UR14, UR4 ;  /* 0x00000004000e7c82 */ /* 0x000fe20008000000 */
[----:B------:R-:W3:Y:S01]  /*6670*/  SHFL.BFLY PT, R7, R8, 0x2, 0x1f ;  /* 0x0c401f0008077f89 */ /* 0x000ee200000e0000 */
[----:B------:R-:W-:-:S03]  /*6680*/  UIADD3 UR6, UR6, 0x6, URZ ;  /* 0x0000000606067890 */ /* 0x000fc6000fffe03f */
[----:B------:R-:W4:Y:S01]  /*6690*/  SHFL.BFLY PT, R2, R9, 0x2, 0x1f ;  /* 0x0c401f0009027f89 */ /* 0x000f2200000e0000 */
[----:B------:R-:W-:Y:S02]  /*66a0*/  WARPGROUP.DEPBAR.LE gsb0, 0x0 ;  /* 0x00008000000079c5 */ /* 0x000fe40000010000 */
[----:B------:R-:W-:-:S06]  /*66b0*/  WARPGROUP.ARRIVE ;  /* 0x00000000000079c5 */ /* 0x000fcc0000000000 */
[----:B------:R-:W-:Y:S01]  /*66c0*/  QGMMA.64x96x32.F32.E4M3.E4M3 R88, R140, gdesc[UR12], R88, gsb0 ;  /* 0x0160000c8c587df3 */ /* 0x000fe20008000858 */
[----:B------:R-:W-:Y:S01]  /*66d0*/  UMOV UR14, UR6 ;  /* 0x00000006000e7c82 */ /* 0x000fe20008000000 */
[----:B------:R-:W-:Y:S01]  /*66e0*/  UMOV UR15, 0x40000040 ;  /* 0x40000040000f7882 */ /* 0x000fe20000000000 */
[----:B---3--:R-:W-:Y:S01]  /*66f0*/  FADD.FTZ R7, R7, R8 ;  /* 0x0000000807077221 */ /* 0x008fe20000010000 */
[----:B----4-:R-:W-:-:S04]  /*6700*/  FADD.FTZ R2, R2, R9 ;  /* 0x0000000902027221 */ /* 0x010fc80000010000 */
[----:B0-----:R-:W0:Y:S04]  /*6710*/  SHFL.BFLY PT, R0, R7, 0x1, 0x1f ;  /* 0x0c201f0007007f89 */ /* 0x001e2800000e0000 */
[----:B-1----:R-:W1:Y:S01]  /*6720*/  SHFL.BFLY PT, R5, R2, 0x1, 0x1f ;  /* 0x0c201f0002057f89 */ /* 0x002e6200000e0000 */
[----:B0-----:R-:W-:Y:S01]  /*6730*/  FADD.FTZ R4, R7, R0 ;  /* 0x0000000007047221 */ /* 0x001fe20000010000 */
[----:B-1----:R-:W-:-:S04]  /*6740*/  FADD.FTZ R10, R2, R5 ;  /* 0x00000005020a7221 */ /* 0x002fc80000010000 */
[C---:B------:R-:W-:Y:S01]  /*6750*/  FSETP.NE.FTZ.AND P1, PT, R4.reuse, RZ, PT ;  /* 0x000000ff0400720b */ /* 0x040fe20003f35000 */
[----:B------:R-:W-:Y:S01]  /*6760*/  FMUL.FTZ R11, R4, 0.00390625 ;  /* 0x3b800000040b7820 */ /* 0x000fe20000410000 */
[----:B------:R-:W-:Y:S01]  /*6770*/  FMUL.FTZ R8, R10, 0.00390625 ;  /* 0x3b8000000a087820 */ /* 0x000fe20000410000 */
[----:B------:R-:W-:-:S03]  /*6780*/  IMAD.MOV.U32 R5, RZ, RZ, RZ ;  /* 0x000000ffff057224 */ /* 0x000fc600078e00ff */
[----:B------:R-:W-:Y:S02]  /*6790*/  FSETP.NE.FTZ.AND P2, PT, R11, RZ, PT ;  /* 0x000000ff0b00720b */ /* 0x000fe40003f55000 */
[----:B------:R-:W-:Y:S01]  /*67a0*/  FSETP.NE.FTZ.AND P3, PT, R8, RZ, PT ;  /* 0x000000ff0800720b */ /* 0x000fe20003f75000 */
[----:B------:R-:W-:Y:S02]  /*67b0*/  WARPGROUP.DEPBAR.LE gsb0, 0x0 ;  /* 0x00008000000079c5 */ /* 0x000fe40000010000 */
[----:B------:R-:W-:-:S06]  /*67c0*/  WARPGROUP.ARRIVE ;  /* 0x00000000000079c5 */ /* 0x000fcc0000000000 */
[----:B------:R-:W-:Y:S01]  /*67d0*/  QGMMA.64x96x32.F32.E4M3.E4M3 R88, R144, gdesc[UR12], R88, gsb0 ;  /* 0x0160000c90587df3 */ /* 0x000fe20008000858 */
[----:B------:R-:W-:Y:S01]  /*67e0*/  @P1 MUFU.RCP R5, R4 ;  /* 0x0000000400051308 */ /* 0x000fe20000001000 */
[----:B------:R-:W-:Y:S01]  /*67f0*/  FSETP.NE.FTZ.AND P1, PT, R10, RZ, PT ;  /* 0x000000ff0a00720b */ /* 0x000fe20003f35000 */
[----:B------:R-:W-:-:S06]  /*6800*/  IMAD.MOV.U32 R9, RZ, RZ, RZ ;  /* 0x000000ffff097224 */ /* 0x000fcc00078e00ff */
        /* <DEDUP_REMOVED lines=18> */
.L_x_8910:
        /* <DEDUP_REMOVED lines=52> */
.L_x_8888:
        /* <DEDUP_REMOVED lines=8> */
[----:B------:R-:W3:Y:S01]  /*6cf0*/  LDC R74, c[0x0][0xc50] ;  /* 0x00031400ff4a7b82 */ /* 0x000ee20000000800 */
[----:B0-----:R-:W-:-:S05]  /*6d00*/  IMAD.SHL.U32 R6, R25, 0x4, RZ ;  /* 0x0000000419067824 */ /* 0x001fca00078e00ff */
[----:B------:R-:W-:Y:S02]  /*6d10*/  LOP3.LUT R6, R6, 0xc, RZ, 0xc0, !PT ;  /* 0x0000000c06067812 */ /* 0x000fe400078ec0ff */
[----:B------:R-:W-:Y:S02]  /*6d20*/  BAR.SYNC.DEFER_BLOCKING 0x1, 0x180 ;  /* 0x0046000000007b1d */ /* 0x000fe40000010000 */
[----:B------:R-:W-:-:S05]  /*6d30*/  IADD3 R6, P0, R6, UR4, RZ ;  /* 0x0000000406067c10 */ /* 0x000fca000ff1e0ff */
[----:B------:R-:W-:-:S05]  /*6d40*/  IMAD.X R7, RZ, RZ, UR5, P0 ;  /* 0x00000005ff077e24 */ /* 0x000fca00080e06ff */
[----:B------:R0:W4:Y:S01]  /*6d50*/  LDG.E.CONSTANT R12, desc[UR44][R6.64] ;  /* 0x0000002c060c7981 */ /* 0x000122000c1e9900 */
        /* <DEDUP_REMOVED lines=10> */
[----:B------:R-:W-:Y:S01]  /*6e00*/  SEL R13, R4, R13, P0 ;  /* 0x0000000d040d7207 */ /* 0x000fe20000000000 */
[----:B------:R-:W-:Y:S01]  /*6e10*/  IMAD.U32 R27, RZ, RZ, UR5 ;  /* 0x00000005ff1b7e24 */ /* 0x000fe2000f8e00ff */
[----:B------:R-:W-:Y:S01]  /*6e20*/  SHF.R.S32.HI R4, RZ, 0x1f, R25 ;  /* 0x0000001fff047819 */ /* 0x000fe20000011419 */
[----:B------:R-:W-:Y:S01]  /*6e30*/  UIADD3 UR9, UR5, UR9, URZ ;  /* 0x0000000905097290 */ /* 0x000fe2000fffe03f */
[----:B------:R-:W-:Y:S01]  /*6e40*/  SEL R81, R3, R8, P0 ;  /* 0x0000000803517207 */ /* 0x000fe20000000000 */
[----:B------:R-:W1:Y:S01]  /*6e50*/  @P2 LDC R72, c[0x0][0xbec] ;  /* 0x0002fb00ff482b82 */ /* 0x000e620000000800 */
[----:B0-----:R-:W-:Y:S01]  /*6e60*/  LEA.HI R6, R4, R25, RZ, 0x7 ;  /* 0x0000001904067211 */ /* 0x001fe200078f38ff */
[----:B------:R-:W-:Y:S01]  /*6e70*/  UIMAD.WIDE.U32 UR6, UR36, UR10, URZ ;  /* 0x0000000a240672a5 */ /* 0x000fe2000f8e003f */
[----:B------:R-:W-:Y:S01]  /*6e80*/  SEL R3, R8, R3, P0 ;  /* 0x0000000308037207 */ /* 0x000fe20000000000 */
[----:B------:R-:W-:Y:S01]  /*6e90*/  IMAD.U32 R27, RZ, RZ, UR9 ;  /* 0x00000009ff1b7e24 */ /* 0x000fe2000f8e00ff */
[----:B------:R-:W-:Y:S01]  /*6ea0*/  LOP3.LUT R8, R6, 0xffffff80, RZ, 0xc0, !PT ;  /* 0xffffff8006087812 */ /* 0x000fe200078ec0ff */
[----:B------:R-:W-:Y:S01]  /*6eb0*/  UIMAD UR8, UR36, UR11, UR8 ;  /* 0x0000000b240872a4 */ /* 0x000fe2000f8e0208 */
[----:B------:R-:W-:Y:S01]  /*6ec0*/  SEL R53, R132, R23, P0 ;  /* 0x0000001784357207 */ /* 0x000fe20000000000 */
[----:B------:R-:W0:Y:S01]  /*6ed0*/  @P2 LDC R76, c[0x0][0xbec] ;  /* 0x0002fb00ff4c2b82 */ /* 0x000e220000000800 */
[----:B------:R-:W-:Y:S01]  /*6ee0*/  SEL R71, R23, R132, P0 ;  /* 0x0000008417477207 */ /* 0x000fe20000000000 */
[----:B------:R-:W-:Y:S01]  /*6ef0*/  IMAD.IADD R40, R25, 0x1, -R8 ;  /* 0x0000000119287824 */ /* 0x000fe200078e0a08 */
[----:B------:R-:W-:Y:S01]  /*6f00*/  SEL R55, R15, R10, P0 ;  /* 0x0000000a0f377207 */ /* 0x000fe20000000000 */
[----:B------:R-:W-:Y:S01]  /*6f10*/  UIADD3 UR8, UR7, UR8, URZ ;  /* 0x0000000807087290 */ /* 0x000fe2000fffe03f */
[----:B------:R-:W-:Y:S01]  /*6f20*/  SEL R15, R10, R15, P0 ;  /* 0x0000000f0a0f7207 */ /* 0x000fe20000000000 */
[----:B------:R-:W-:Y:S01]  /*6f30*/  IMAD.U32 R35, RZ, RZ, UR7 ;  /* 0x00000007ff237e24 */ /* 0x000fe2000f8e00ff */
[----:B------:R-:W-:Y:S01]  /*6f40*/  SHF.R.S32.HI R23, RZ, 0x1f, R40 ;  /* 0x0000001fff177819 */ /* 0x000fe20000011428 */
[----:B------:R-:W-:Y:S01]  /*6f50*/  IMAD.U32 R34, RZ, RZ, UR6 ;  /* 0x00000006ff227e24 */ /* 0x000fe2000f8e00ff */
[----:B------:R-:W-:Y:S01]  /*6f60*/  SEL R43, R58, R19, P0 ;  /* 0x000000133a2b7207 */ /* 0x000fe20000000000 */
[----:B------:R-:W-:Y:S01]  /*6f70*/  IMAD.U32 R35, RZ, RZ, UR8 ;  /* 0x00000008ff237e24 */ /* 0x000fe2000f8e00ff */
[----:B------:R-:W-:Y:S01]  /*6f80*/  LEA.HI R10, R23, R40, RZ, 0x2 ;  /* 0x00000028170a7211 */ /* 0x000fe200078f10ff */
[----:B------:R-:W-:Y:S01]  /*6f90*/  ULDC.64 UR6, c[0x0][0xb48] ;  /* 0x0002d20000067ab9 */ /* 0x000fe20000000a00 */
[----:B------:R-:W-:Y:S01]  /*6fa0*/  SEL R58, R19, R58, P0 ;  /* 0x0000003a133a7207 */ /* 0x000fe20000000000 */
[----:B------:R-:W-:Y:S01]  /*6fb0*/  ULDC.64 UR8, c[0x0][0xb28] ;  /* 0x0002ca0000087ab9 */ /* 0x000fe20000000a00 */
[----:B------:R-:W-:-:S02]  /*6fc0*/  SHF.R.S32.HI R19, RZ, 0x7, R6 ;  /* 0x00000007ff137819 */ /* 0x000fc40000011406 */
[--C-:B------:R-:W-:Y:S02]  /*6fd0*/  SHF.R.S32.HI R6, RZ, 0x2, R10.reuse ;  /* 0x00000002ff067819 */ /* 0x100fe4000001140a */
[----:B------:R-:W-:Y:S02]  /*6fe0*/  SHF.R.S32.HI R7, RZ, 0x1f, R10 ;  /* 0x0000001fff077819 */ /* 0x000fe4000001140a */
[----:B------:R-:W-:Y:S02]  /*6ff0*/  LEA.HI R4, R4, R25, RZ, 0x2 ;  /* 0x0000001904047211 */ /* 0x000fe400078f10ff */
[----:B------:R-:W-:Y:S02]  /*7000*/  LEA.HI R7, R7, R6, RZ, 0x3 ;  /* 0x0000000607077211 */ /* 0x000fe400078f18ff */
[----:B------:R-:W-:Y:S02]  /*7010*/  SEL R57, R5, R14, P0 ;  /* 0x0000000e05397207 */ /* 0x000fe40000000000 */
[----:B------:R-:W-:-:S02]  /*7020*/  SEL R5, R14, R5, P0 ;  /* 0x000000050e057207 */ /* 0x000fc40000000000 */
[----:B------:R-:W-:Y:S01]  /*7030*/  LOP3.LUT R8, R4, 0xfffffffc, RZ, 0xc0, !PT ;  /* 0xfffffffc04087812 */ /* 0x000fe200078ec0ff */
[----:B------:R-:W-:Y:S01]  /*7040*/  IMAD.HI R4, R19, 0x55555556, RZ ;  /* 0x5555555613047827 */ /* 0x000fe200078e02ff */
[----:B------:R-:W-:Y:S02]  /*7050*/  SEL R65, R9, R20, P0 ;  /* 0x0000001409417207 */ /* 0x000fe40000000000 */
[----:B------:R-:W-:Y:S02]  /*7060*/  SEL R14, R20, R9, P0 ;  /* 0x00000009140e7207 */ /* 0x000fe40000000000 */
[----:B------:R-:W-:Y:S02]  /*7070*/  LOP3.LUT R9, R7, 0xfffffff8, RZ, 0xc0, !PT ;  /* 0xfffffff807097812 */ /* 0x000fe400078ec0ff */
[----:B------:R-:W-:Y:S02]  /*7080*/  IADD3 R8, R25, -R8, RZ ;  /* 0x8000000819087210 */ /* 0x000fe40007ffe0ff */
[----:B------:R-:W-:Y:S01]  /*7090*/  LEA.HI R7, R23, R40, RZ, 0x5 ;  /* 0x0000002817077211 */ /* 0x000fe200078f28ff */
[----:B------:R-:W-:Y:S01]  /*70a0*/  IMAD.IADD R6, R6, 0x1, -R9 ;  /* 0x0000000106067824 */ /* 0x000fe200078e0a09 */
[----:B------:R-:W-:-:S02]  /*70b0*/  SEL R61, R135, R134, P0 ;  /* 0x00000086873d7207 */ /* 0x000fc40000000000 */
[----:B------:R-:W-:Y:S02]  /*70c0*/  LEA.HI R4, R4, R4, RZ, 0x1 ;  /* 0x0000000404047211 */ /* 0x000fe400078f08ff */
[----:B------:R-:W-:Y:S02]  /*70d0*/  SHF.R.S32.HI R7, RZ, 0x5, R7 ;  /* 0x00000005ff077819 */ /* 0x000fe40000011407 */
[----:B------:R-:W-:Y:S01]  /*70e0*/  LEA.HI R9, R8, R8, RZ, 0x1 ;  /* 0x0000000808097211 */ /* 0x000fe200078f08ff */
[----:B------:R-:W-:Y:S01]  /*70f0*/  IMAD R4, R4, -0x3, R19 ;  /* 0xfffffffd04047824 */ /* 0x000fe200078e0213 */
[----:B------:R-:W-:Y:S01]  /*7100*/  SEL R33, R134, R135, P0 ;  /* 0x0000008786217207 */ /* 0x000fe20000000000 */
[----:B------:R-:W-:Y:S01]  /*7110*/  IMAD R7, R7, 0x10, R6 ;  /* 0x0000001007077824 */ /* 0x000fe200078e0206 */
[----:B------:R-:W-:Y:S02]  /*7120*/  LOP3.LUT R9, R9, 0x1ffffffe, RZ, 0xc0, !PT ;  /* 0x1ffffffe09097812 */ /* 0x000fe400078ec0ff */
[----:B------:R-:W-:Y:S01]  /*7130*/  SEL R49, R124, R21, P0 ;  /* 0x000000157c317207 */ /* 0x000fe20000000000 */
[----:B------:R-:W-:Y:S01]  /*7140*/  IMAD R4, R4, 0x40, R7 ;  /* 0x0000004004047824 */ /* 0x000fe200078e0207 */
[----:B------:R-:W-:Y:S01]  /*7150*/  SEL R75, R21, R124, P0 ;  /* 0x0000007c154b7207 */ /* 0x000fe20000000000 */
[----:B------:R-:W-:Y:S01]  /*7160*/  IMAD.IADD R9, R8, 0x1, -R9 ;  /* 0x0000000108097824 */ /* 0x000fe200078e0a09 */
[----:B------:R-:W-:Y:S01]  /*7170*/  SEL R31, R98, R99, P0 ;  /* 0x00000063621f7207 */ /* 0x000fe20000000000 */
[--C-:B--2---:R-:W-:Y:S01]  /*7180*/  IMAD R54, R45, 0xc0, R4.reuse ;  /* 0x000000c02d367824 */ /* 0x104fe200078e0204 */
[----:B------:R-:W-:Y:S01]  /*7190*/  SEL R21, R114, R115, P0 ;  /* 0x0000007372157207 */ /* 0x000fe20000000000 */
[----:B------:R-:W-:Y:S01]  /*71a0*/  IMAD R9, R9, 0x8, R4 ;  /* 0x0000000809097824 */ /* 0x000fe200078e0204 */
[----:B------:R-:W-:-:S02]  /*71b0*/  SEL R77, R47, R24, P0 ;  /* 0x000000182f4d7207 */ /* 0x000fc40000000000 */
[----:B------:R-:W-:Y:S01]  /*71c0*/  SEL R47, R24, R47, P0 ;  /* 0x0000002f182f7207 */ /* 0x000fe20000000000 */
[----:B------:R-:W-:Y:S01]  /*71d0*/  IMAD R45, R45, 0xc0, R9 ;  /* 0x000000c02d2d7824 */ /* 0x000fe200078e0209 */
[----:B------:R-:W-:Y:S02]  /*71e0*/  SEL R59, R18, R11, P0 ;  /* 0x0000000b123b7207 */ /* 0x000fe40000000000 */
[----:B------:R-:W-:Y:S01]  /*71f0*/  SEL R18, R11, R18, P0 ;  /* 0x000000120b127207 */ /* 0x000fe20000000000 */
[----:B0-----:R-:W-:Y:S01]  /*7200*/  @P2 IMAD.HI.U32 R76, R45, R76, RZ ;  /* 0x0000004c2d4c2227 */ /* 0x001fe200078e00ff */
[----:B------:R-:W-:Y:S02]  /*7210*/  SEL R73, R51, R26, P0 ;  /* 0x0000001a33497207 */ /* 0x000fe40000000000 */
[----:B------:R-:W-:Y:S01]  /*7220*/  SEL R51, R26, R51, P0 ;  /* 0x000000331a337207 */ /* 0x000fe20000000000 */
[----:B------:R-:W-:Y:S01]  /*7230*/  IMAD.U32 R26, RZ, RZ, UR4 ;  /* 0x00000004ff1a7e24 */ /* 0x000fe2000f8e00ff */
[----:B------:R-:W-:Y:S01]  /*7240*/  SEL R69, R94, R95, P0 ;  /* 0x0000005f5e457207 */ /* 0x000fe20000000000 */
[----:B------:R-:W3:Y:S01]  /*7250*/  S2UR UR4, SR_CTAID.Y ;  /* 0x00000000000479c3 */ /* 0x000ee20000002600 */
        /* <DEDUP_REMOVED lines=22> */
[C---:B------:R-:W-:Y:S02]  /*73c0*/  LOP3.LUT P1, RZ, R40.reuse, 0x3, RZ, 0xc0, !PT ;  /* 0x0000000328ff7812 */ /* 0x040fe4000782c0ff */
[----:B------:R-:W-:Y:S02]  /*73d0*/  IADD3 R40, R40, -R7, RZ ;  /* 0x8000000728287210 */ /* 0x000fe40007ffe0ff */
[----:B----4-:R-:W-:Y:S01]  /*73e0*/  LOP3.LUT R44, R12, 0x2, RZ, 0x3c, !PT ;  /* 0x000000020c2c7812 */ /* 0x010fe200078e3cff */
[----:B------:R-:W-:Y:S04]  /*73f0*/  SHFL.IDX PT, R60, R33, R12, 0x1c1f ;  /* 0x001c1f0c213c7589 */ /* 0x000fe800000e0000 */
[----:B------:R-:W0:Y:S04]  /*7400*/  SHFL.IDX PT, R61, R61, R44, 0x1c1f ;  /* 0x001c1f2c3d3d7589 */ /* 0x000e2800000e0000 */
[----:B------:R2:W-:Y:S04]  /*7410*/  SHFL.IDX PT, R24, R31, R12, 0x1c1f ;  /* 0x001c1f0c1f187589 */ /* 0x0005e800000e0000 */
[----:B------:R-:W-:Y:S04]  /*7420*/  SHFL.IDX PT, R9, R21, R12, 0x1c1f ;  /* 0x001c1f0c15097589 */ /* 0x000fe800000e0000 */
[----:B------:R-:W-:Y:S01]  /*7430*/  SHFL.IDX PT, R20, R81, R12, 0x1c1f ;  /* 0x001c1f0c51147589 */ /* 0x000fe200000e0000 */
[----:B--2---:R-:W2:Y:S03]  /*7440*/  LDC.64 R30, c[0x0][0xbd8] ;  /* 0x0002f600ff1e7b82 */ /* 0x004ea60000000a00 */
[----:B------:R0:W-:Y:S04]  /*7450*/  SHFL.IDX PT, R21, R3, R44, 0x1c1f ;  /* 0x001c1f2c03157589 */ /* 0x0001e800000e0000 */
[----:B------:R-:W-:Y:S04]  /*7460*/  SHFL.IDX PT, R19, R83, R12, 0x1c1f ;  /* 0x001c1f0c53137589 */ /* 0x000fe800000e0000 */
[----:B------:R-:W4:Y:S01]  /*7470*/  SHFL.IDX PT, R62, R13, R44, 0x1c1f ;  /* 0x001c1f2c0d3e7589 */ /* 0x000f2200000e0000 */
[----:B0-----:R-:W-:-:S03]  /*7480*/  SEL R3, R61, R60, P0 ;  /* 0x0000003c3d037207 */ /* 0x001fc60000000000 */
[----:B------:R-:W-:Y:S04]  /*7490*/  SHFL.IDX PT, R57, R57, R12, 0x1c1f ;  /* 0x001c1f0c39397589 */ /* 0x000fe800000e0000 */
[----:B------:R0:W5:Y:S04]  /*74a0*/  SHFL.IDX PT, R66, R5, R44, 0x1c1f ;  /* 0x001c1f2c05427589 */ /* 0x00016800000e0000 */
[----:B------:R-:W-:Y:S04]  /*74b0*/  SHFL.IDX PT, R59, R59, R12, 0x1c1f ;  /* 0x001c1f0c3b3b7589 */ /* 0x000fe800000e0000 */
[----:B------:R5:W-:Y:S01]  /*74c0*/  SHFL.IDX PT, R68, R18, R44, 0x1c1f ;  /* 0x001c1f2c12447589 */ /* 0x000be200000e0000 */
[----:B0-----:R-:W-:-:S03]  /*74d0*/  SEL R5, R60, R61, P0 ;  /* 0x0000003d3c057207 */ /* 0x001fc60000000000 */
[----:B------:R-:W-:Y:S01]  /*74e0*/  SHFL.IDX PT, R55, R55, R12, 0x1c1f ;  /* 0x001c1f0c37377589 */ /* 0x000fe200000e0000 */
[----:B------:R-:W0:Y:S03]  /*74f0*/  LDC.64 R60, c[0x0][0xb40] ;  /* 0x0002d000ff3c7b82 */ /* 0x000e260000000a00 */
[----:B------:R-:W1:Y:S01]  /*7500*/  SHFL.IDX PT, R64, R15, R44, 0x1c1f ;  /* 0x001c1f2c0f407589 */ /* 0x000e6200000e0000 */
[----:B----4-:R-:W-:-:S03]  /*7510*/  SEL R13, R19, R62, P0 ;  /* 0x0000003e130d7207 */ /* 0x010fc60000000000 */
[----:B------:R4:W-:Y:S04]  /*7520*/  SHFL.IDX PT, R28, R69, R12, 0x1c1f ;  /* 0x001c1f0c451c7589 */ /* 0x0009e800000e0000 */
[----:B------:R-:W-:Y:S01]  /*7530*/  SHFL.IDX PT, R16, R67, R12, 0x1c1f ;  /* 0x001c1f0c43107589 */ /* 0x000fe200000e0000 */
[----:B-----5:R-:W-:-:S03]  /*7540*/  SEL R18, R57, R66, P0 ;  /* 0x0000004239127207 */ /* 0x020fc60000000000 */
[----:B------:R-:W-:Y:S01]  /*7550*/  SHFL.IDX PT, R8, R41, R12, 0x1c1f ;  /* 0x001c1f0c29087589 */ /* 0x000fe200000e0000 */
[----:B----4-:R-:W4:Y:S03]  /*7560*/  @P2 LDC R69, c[0x0][0xbf0] ;  /* 0x0002fc00ff452b82 */ /* 0x010f260000000800 */
[----:B------:R-:W-:Y:S04]  /*7570*/  SHFL.IDX PT, R7, R37, R12, 0x1c1f ;  /* 0x001c1f0c25077589 */ /* 0x000fe800000e0000 */
[----:B------:R-:W-:Y:S01]  /*7580*/  SHFL.IDX PT, R4, R39, R12, 0x1c1f ;  /* 0x001c1f0c27047589 */ /* 0x000fe200000e0000 */
[----:B0-----:R-:W-:-:S03]  /*7590*/  IMAD.WIDE.U32 R34, R60, UR43, R34 ;  /* 0x0000002b3c227c25 */ /* 0x001fc6000f8e0022 */
[----:B------:R-:W-:Y:S01]  /*75a0*/  SHFL.IDX PT, R6, R25, R12, 0x1c1f ;  /* 0x001c1f0c19067589 */ /* 0x000fe200000e0000 */
[----:B-1----:R-:W-:-:S03]  /*75b0*/  SEL R15, R64, R55, P0 ;  /* 0x00000037400f7207 */ /* 0x002fc60000000000 */
[----:B------:R-:W-:Y:S04]  /*75c0*/  SHFL.IDX PT, R67, R17, R44, 0x1c1f ;  /* 0x001c1f2c11437589 */ /* 0x000fe800000e0000 */
[----:B------:R0:W-:Y:S04]  /*75d0*/  SHFL.IDX PT, R70, R14, R44, 0x1c1f ;  /* 0x001c1f2c0e467589 */ /* 0x0001e800000e0000 */
[----:B------:R-:W-:Y:S04]  /*75e0*/  SHFL.IDX PT, R58, R58, R44, 0x1c1f ;  /* 0x001c1f2c3a3a7589 */ /* 0x000fe800000e0000 */
[----:B------:R-:W-:Y:S01]  /*75f0*/  SHFL.IDX PT, R50, R75, R44, 0x1c1f ;  /* 0x001c1f2c4b327589 */ /* 0x000fe200000e0000 */
[----:B0-----:R-:W-:Y:S01]  /*7600*/  SEL R14, R66, R57, P0 ;  /* 0x00000039420e7207 */ /* 0x001fe20000000000 */
[----:B------:R-:W-:-:S02]  /*7610*/  IMAD R57, RZ, RZ, -UR36 ;  /* 0x80000024ff397e24 */ /* 0x000fc4000f8e02ff */
[----:B------:R-:W-:Y:S04]  /*7620*/  SHFL.IDX PT, R47, R47, R44, 0x1c1f ;  /* 0x001c1f2c2f2f7589 */ /* 0x000fe800000e0000 */
[----:B------:R0:W-:Y:S04]  /*7630*/  SHFL.IDX PT, R56, R71, R44, 0x1c1f ;  /* 0x001c1f2c47387589 */ /* 0x0001e800000e0000 */
[----:B------:R-:W-:Y:S04]  /*7640*/  SHFL.IDX PT, R51, R51, R44, 0x1c1f ;  /* 0x001c1f2c33337589 */ /* 0x000fe800000e0000 */
[----:B------:R-:W-:Y:S01]  /*7650*/  SHFL.IDX PT, R41, R95, R44, 0x1c1f ;  /* 0x001c1f2c5f297589 */ /* 0x000fe200000e0000 */
[----:B0-----:R-:W0:Y:S03]  /*7660*/  @P2 LDC R71, c[0x0][0xbf0] ;  /* 0x0002fc00ff472b82 */ /* 0x001e260000000800 */
        /* <DEDUP_REMOVED lines=10> */
[----:B------:R-:W1:Y:S04]  /*7710*/  SHFL.IDX PT, R65, R65, R12, 0x1c1f ;  /* 0x001c1f0c41417589 */ /* 0x000e6800000e0000 */
[----:B------:R-:W5:Y:S01]  /*7720*/  SHFL.IDX PT, R42, R79, R12, 0x1c1f ;  /* 0x001c1f0c4f2a7589 */ /* 0x000f6200000e0000 */
[----:B--2---:R-:W-:-:S03]  /*7730*/  IMAD R44, R30, UR46, RZ ;  /* 0x0000002e1e2c7c24 */ /* 0x004fc6000f8e02ff */
[----:B------:R-:W-:Y:S01]  /*7740*/  SHFL.IDX PT, R43, R43, R12, 0x1c1f ;  /* 0x001c1f0c2b2b7589 */ /* 0x000fe200000e0000 */
[----:B------:R-:W-:-:S03]  /*7750*/  IMAD R31, R31, UR43, R44 ;  /* 0x0000002b1f1f7c24 */ /* 0x000fc6000f8e022c */
[----:B------:R-:W2:Y:S01]  /*7760*/  SHFL.IDX PT, R48, R77, R12, 0x1c1f ;  /* 0x001c1f0c4d307589 */ /* 0x000ea200000e0000 */
[----:B------:R-:W-:-:S03]  /*7770*/  @P2 IMAD.HI.U32 R44, R45, R72, RZ ;  /* 0x000000482d2c2227 */ /* 0x000fc600078e00ff */
[----:B------:R-:W2:Y:S04]  /*7780*/  SHFL.IDX PT, R49, R49, R12, 0x1c1f ;  /* 0x001c1f0c31317589 */ /* 0x000ea800000e0000 */
[----:B------:R-:W2:Y:S04]  /*7790*/  SHFL.IDX PT, R52, R73, R12, 0x1c1f ;  /* 0x001c1f0c49347589 */ /* 0x000ea800000e0000 */
[----:B------:R-:W2:Y:S04]  /*77a0*/  SHFL.IDX PT, R53, R53, R12, 0x1c1f ;  /* 0x001c1f0c35357589 */ /* 0x000ea800000e0000 */
[----:B------:R-:W-:Y:S04]  /*77b0*/  SHFL.IDX PT, R29, R29, R12, 0x1c1f ;  /* 0x001c1f0c1d1d7589 */ /* 0x000fe800000e0000 */
[----:B------:R-:W-:Y:S04]  /*77c0*/  SHFL.IDX PT, R11, R11, R12, 0x1c1f ;  /* 0x001c1f0c0b0b7589 */ /* 0x000fe800000e0000 */
[----:B------:R3:W-:Y:S02]  /*77d0*/  SHFL.IDX PT, R10, R63, R12, 0x1c1f ;  /* 0x001c1f0c3f0a7589 */ /* 0x0007e400000e0000 */
[----:B---3--:R-:W-:-:S02]  /*77e0*/  SEL R12, R20, R21, P0 ;  /* 0x00000015140c7207 */ /* 0x008fc40000000000 */
[----:B------:R-:W-:Y:S02]  /*77f0*/  SEL R20, R21, R20, P0 ;  /* 0x0000001415147207 */ /* 0x000fe40000000000 */
[----:B------:R-:W-:Y:S01]  /*7800*/  SEL R21, R62, R19, P0 ;  /* 0x000000133e157207 */ /* 0x000fe20000000000 */
[----:B------:R-:W-:Y:S01]  /*7810*/  IMAD.WIDE.U32 R62, R30, UR43, R26 ;  /* 0x0000002b1e3e7c25 */ /* 0x000fe2000f8e001a */
[----:B------:R-:W-:Y:S02]  /*7820*/  SEL R27, R59, R68, P0 ;  /* 0x000000443b1b7207 */ /* 0x000fe40000000000 */
[----:B------:R-:W-:Y:S01]  /*7830*/  SEL R19, R55, R64, P0 ;  /* 0x0000004037137207 */ /* 0x000fe20000000000 */
[----:B------:R-:W-:Y:S01]  /*7840*/  IMAD.IADD R63, R63, 0x1, R31 ;  /* 0x000000013f3f7824 */ /* 0x000fe200078e021f */
[----:B------:R-:W-:Y:S01]  /*7850*/  SEL R31, R68, R59, P0 ;  /* 0x0000003b441f7207 */ /* 0x000fe20000000000 */
[----:B------:R-:W-:Y:S01]  /*7860*/  IMAD R59, R74, R57, UR4 ;  /* 0x000000044a3b7e24 */ /* 0x000fe2000f8e0239 */
[----:B------:R-:W-:Y:S01]  /*7870*/  ULDC.64 UR4, c[0x0][0xbe0] ;  /* 0x0002f80000047ab9 */ /* 0x000fe20000000a00 */
[----:B------:R-:W-:Y:S01]  /*7880*/  IMAD R64, R60, UR46, RZ ;  /* 0x0000002e3c407c24 */ /* 0x000fe2000f8e02ff */
[----:B-1----:R-:W-:Y:S01]  /*7890*/  SEL R26, R65, R70, P0 ;  /* 0x00000046411a7207 */ /* 0x002fe20000000000 */
[----:B------:R-:W-:Y:S01]  /*78a0*/  IMAD.MOV.U32 R55, RZ, RZ, R45 ;  /* 0x000000ffff377224 */ /* 0x000fe200078e002d */
[----:B----4-:R-:W-:Y:S01]  /*78b0*/  @P2 SHF.R.U32.HI R55, RZ, R69, R44 ;  /* 0x00000045ff372219 */ /* 0x010fe2000001162c */
[----:B------:R-:W-:Y:S01]  /*78c0*/  IMAD R61, R61, UR43, R64 ;  /* 0x0000002b3d3d7c24 */ /* 0x000fe2000f8e0240 */
[----:B------:R-:W-:Y:S01]  /*78d0*/  SHF.R.S32.HI R44, RZ, 0x1f, R59 ;  /* 0x0000001fff2c7819 */ /* 0x000fe2000001143b */
[----:B------:R-:W-:Y:S01]  /*78e0*/  IMAD.MOV.U32 R60, RZ, RZ, R34 ;  /* 0x000000ffff3c7224 */ /* 0x000fe200078e0022 */
[----:B------:R-:W-:Y:S01]  /*78f0*/  SEL R30, R70, R65, P0 ;  /* 0x00000041461e7207 */ /* 0x000fe20000000000 */
[----:B------:R-:W-:-:S02]  /*7900*/  IMAD.IADD R61, R35, 0x1, R61 ;  /* 0x00000001233d7824 */ /* 0x000fc400078e023d */
[C---:B------:R-:W-:Y:S02]  /*7910*/  IMAD R35, R44.reuse, UR4, RZ ;  /* 0x000000042c237c24 */ /* 0x040fe4000f8e02ff */
[----:B------:R-:W-:Y:S01]  /*7920*/  IMAD.MOV.U32 R57, RZ, RZ, R45 ;  /* 0x000000ffff397224 */ /* 0x000fe200078e002d */
[----:B0-----:R-:W-:Y:S01]  /*7930*/  @P2 SHF.R.U32.HI R57, RZ, R71, R76 ;  /* 0x00000047ff392219 */ /* 0x001fe2000001164c */
        /* <DEDUP_REMOVED lines=14> */
[C---:B------:R-:W-:Y:S02]  /*7a20*/  IMAD R55, R46.reuse, R55, R45 ;  /* 0x000000372e377224 */ /* 0x040fe400078e022d */
[----:B------:R-:W-:Y:S02]  /*7a30*/  IMAD.IADD R61, R61, 0x1, R63 ;  /* 0x000000013d3d7824 */ /* 0x000fe400078e023f */
[----:B------:R-:W-:Y:S02]  /*7a40*/  IMAD R59, R46, R62, R45 ;  /* 0x0000003e2e3b7224 */ /* 0x000fe400078e022d */
[C---:B------:R-:W-:Y:S01]  /*7a50*/  IMAD R63, R57.reuse, UR5, R44 ;  /* 0x00000005393f7c24 */ /* 0x040fe2000f8e022c */
[----:B------:R-:W-:Y:S01]  /*7a60*/  SHF.R.S32.HI R44, RZ, 0x1f, R55 ;  /* 0x0000001fff2c7819 */ /* 0x000fe20000011437 */
[----:B------:R-:W-:Y:S01]  /*7a70*/  IMAD.WIDE.U32 R60, R57, UR4, R60 ;  /* 0x00000004393c7c25 */ /* 0x000fe2000f8e003c */
[----:B------:R-:W-:Y:S01]  /*7a80*/  SHF.R.S32.HI R45, RZ, 0x1f, R59 ;  /* 0x0000001fff2d7819 */ /* 0x000fe2000001143b */
[----:B------:R-:W0:Y:S01]  /*7a90*/  S2UR UR5, SR_CgaCtaId ;  /* 0x00000000000579c3 */ /* 0x000e220000008800 */
[----:B------:R-:W-:Y:S01]  /*7aa0*/  UMOV UR4, 0x400 ;  /* 0x0000040000047882 */ /* 0x000fe20000000000 */
[----:B------:R-:W-:-:S02]  /*7ab0*/  IMAD R44, R44, UR6, RZ ;  /* 0x000000062c2c7c24 */ /* 0x000fc4000f8e02ff */
[----:B------:R-:W-:Y:S02]  /*7ac0*/  IMAD R62, R45, UR8, RZ ;  /* 0x000000082d3e7c24 */ /* 0x000fe4000f8e02ff */
[----:B------:R-:W-:Y:S02]  /*7ad0*/  IMAD R57, R55, UR7, R44 ;  /* 0x0000000737397c24 */ /* 0x000fe4000f8e022c */
[----:B------:R-:W-:Y:S02]  /*7ae0*/  IMAD.IADD R61, R61, 0x1, R63 ;  /* 0x000000013d3d7824 */ /* 0x000fe400078e023f */
[----:B------:R-:W-:Y:S01]  /*7af0*/  IMAD.WIDE.U32 R44, R55, UR6, R34 ;  /* 0x00000006372c7c25 */ /* 0x000fe2000f8e0022 */
[----:B------:R-:W-:Y:S01]  /*7b00*/  ULDC.64 UR6, c[0x0][0xba8] ;  /* 0x0002ea0000067ab9 */ /* 0x000fe20000000a00 */
[----:B-----5:R-:W-:Y:S02]  /*7b10*/  SEL R34, R42, R67, P0 ;  /* 0x000000432a227207 */ /* 0x020fe40000000000 */
[C---:B------:R-:W-:Y:S01]  /*7b20*/  IMAD R35, R59.reuse, UR9, R62 ;  /* 0x000000093b237c24 */ /* 0x040fe2000f8e023e */
[----:B------:R-:W-:Y:S01]  /*7b30*/  LEA R55, P2, R44, UR6, 0x2 ;  /* 0x000000062c377c11 */ /* 0x000fe2000f8410ff */
[----:B------:R-:W-:Y:S01]  /*7b40*/  IMAD.WIDE.U32 R60, R59, UR8, R60 ;  /* 0x000000083b3c7c25 */ /* 0x000fe2000f8e003c */
[----:B------:R-:W-:Y:S01]  /*7b50*/  ULDC.64 UR8, c[0x0][0xb00] ;  /* 0x0002c00000087ab9 */ /* 0x000fe20000000a00 */
[----:B------:R-:W-:Y:S01]  /*7b60*/  ULDC UR6, c[0x0][0xa88] ;  /* 0x0002a20000067ab9 */ /* 0x000fe20000000800 */
[----:B------:R-:W-:Y:S01]  /*7b70*/  SEL R42, R67, R42, P0 ;  /* 0x0000002a432a7207 */ /* 0x000fe20000000000 */
[----:B------:R-:W-:Y:S01]  /*7b80*/  IMAD.IADD R45, R45, 0x1, R57 ;  /* 0x000000012d2d7824 */ /* 0x000fe200078e0239 */
[----:B------:R-:W-:Y:S01]  /*7b90*/  IADD3 R35, R61, R35, RZ ;  /* 0x000000233d237210 */ /* 0x000fe20007ffe0ff */
[----:B------:R-:W-:Y:S01]  /*7ba0*/  SHFL.IDX PT, R62, R55, 0x1, 0x1c1f ;  /* 0x003c1f00373e7f89 */ /* 0x000fe200000e0000 */
[----:B------:R-:W-:Y:S01]  /*7bb0*/  LEA R66, P3, R60, UR8, 0x2 ;  /* 0x000000083c427c11 */ /* 0x000fe2000f8610ff */
[----:B0-----:R-:W-:Y:S01]  /*7bc0*/  ULEA UR4, UR5, UR4, 0x18 ;  /* 0x0000000405047291 */ /* 0x001fe2000f8ec03f */
[----:B------:R-:W-:Y:S01]  /*7bd0*/  LEA.HI.X R57, R44, UR7, R45, 0x2, P2 ;  /* 0x000000072c397c11 */ /* 0x000fe200090f142d */
[----:B------:R-:W-:Y:S01]  /*7be0*/  IMAD R65, R46, UR6, RZ ;  /* 0x000000062e417c24 */ /* 0x000fe2000f8e02ff */
[----:B------:R-:W-:Y:S01]  /*7bf0*/  LEA.HI.X R68, R60, UR9, R35, 0x2, P3 ;  /* 0x000000093c447c11 */ /* 0x000fe200098f1423 */
[C---:B------:R-:W-:Y:S01]  /*7c00*/  VIADD R64, R54.reuse, 0x8 ;  /* 0x0000000836407836 */ /* 0x040fe20000000000 */
[----:B------:R0:W-:Y:S01]  /*7c10*/  SHFL.IDX PT, R60, R55, RZ, 0x1c1f ;  /* 0x001c1fff373c7589 */ /* 0x0001e200000e0000 */
[----:B------:R-:W-:Y:S01]  /*7c20*/  UIADD3 UR4, UR4, 0x17020, URZ ;  /* 0x0001702004047890 */ /* 0x000fe2000fffe03f */
[----:B------:R-:W-:-:S02]  /*7c30*/  ISETP.GE.OR P2, PT, R54, R65, P1 ;  /* 0x000000413600720c */ /* 0x000fc40000f46670 */
[----:B------:R-:W1:Y:S01]  /*7c40*/  SHFL.IDX PT, R61, R57, RZ, 0x1c1f ;  /* 0x001c1fff393d7589 */ /* 0x000e6200000e0000 */
[-C--:B------:R-:W-:Y:S01]  /*7c50*/  ISETP.GE.OR P1, PT, R64, R65.reuse, P1 ;  /* 0x000000414000720c */ /* 0x080fe20000f26670 */
[----:B------:R-:W-:Y:S01]  /*7c60*/  UPRMT UR4, URZ, 0x654, UR4 ;  /* 0x000006543f047896 */ /* 0x000fe20008000004 */
[----:B------:R-:W-:Y:S01]  /*7c70*/  ISETP.GE.AND P3, PT, R54, R65, PT ;  /* 0x000000413600720c */ /* 0x000fe20003f66270 */
[----:B------:R-:W3:Y:S01]  /*7c80*/  SHFL.IDX PT, R63, R57, 0x1, 0x1c1f ;  /* 0x003c1f00393f7f89 */ /* 0x000ee200000e0000 */
[----:B--2---:R-:W-:Y:S01]  /*7c90*/  SEL R46, R48, R47, P0 ;  /* 0x0000002f302e7207 */ /* 0x004fe20000000000 */
[----:B0-----:R-:W-:Y:S01]  /*7ca0*/  IMAD.SHL.U32 R55, R40, 0x2, RZ ;  /* 0x0000000228377824 */ /* 0x001fe200078e00ff */
[----:B------:R-:W-:Y:S01]  /*7cb0*/  SEL R48, R47, R48, P0 ;  /* 0x000000302f307207 */ /* 0x000fe20000000000 */
[----:B------:R0:W2:Y:S01]  /*7cc0*/  SHFL.IDX PT, R44, R66, RZ, 0x1c1f ;  /* 0x001c1fff422c7589 */ /* 0x0000a200000e0000 */
[----:B------:R-:W-:Y:S02]  /*7cd0*/  SEL R47, R49, R50, P0 ;  /* 0x00000032312f7207 */ /* 0x000fe40000000000 */
[----:B------:R-:W-:Y:S01]  /*7ce0*/  SYNCS.ARRIVE.TRANS64.RED.A1T0 RZ, [UR4], RZ ;  /* 0x000000ffffff79a7 */ /* 0x000fe20008100404 */
[----:B------:R-:W-:Y:S01]  /*7cf0*/  SEL R49, R50, R49, P0 ;  /* 0x0000003132317207 */ /* 0x000fe20000000000 */
[----:B------:R0:W4:Y:S01]  /*7d00*/  SHFL.IDX PT, R45, R68, RZ, 0x1c1f ;  /* 0x001c1fff442d7589 */ /* 0x00012200000e0000 */
[----:B------:R-:W-:-:S02]  /*7d10*/  SEL R50, R52, R51, P0 ;  /* 0x0000003334327207 */ /* 0x000fc40000000000 */
[----:B------:R-:W-:Y:S02]  /*7d20*/  SEL R52, R51, R52, P0 ;  /* 0x0000003433347207 */ /* 0x000fe40000000000 */
[----:B------:R-:W-:Y:S02]  /*7d30*/  SEL R35, R43, R58, P0 ;  /* 0x0000003a2b237207 */ /* 0x000fe40000000000 */
[----:B------:R-:W-:Y:S02]  /*7d40*/  SEL R51, R53, R56, P0 ;  /* 0x0000003835337207 */ /* 0x000fe40000000000 */
[----:B------:R-:W-:Y:S01]  /*7d50*/  SEL R43, R58, R43, P0 ;  /* 0x0000002b3a2b7207 */ /* 0x000fe20000000000 */
[----:B-1----:R0:W-:Y:S01]  /*7d60*/  @!P2 ST.E desc[UR44][R60.64], R2 ;  /* 0x000000023c00a985 */ /* 0x0021e2000c10192c */
[----:B------:R-:W-:-:S03]  /*7d70*/  SEL R53, R56, R53, P0 ;  /* 0x0000003538357207 */ /* 0x000fc60000000000 */
[----:B---3--:R0:W-:Y:S01]  /*7d80*/  @!P1 ST.E desc[UR44][R62.64], R0 ;  /* 0x000000003e009985 */ /* 0x0081e2000c10192c */
        /* <DEDUP_REMOVED lines=11> */
[----:B------:R-:W-:-:S02]  /*7e40*/  ISETP.GE.AND P5, PT, R60, UR4, PT ;  /* 0x000000043c007c0c */ /* 0x000fc4000bfa6270 */
[----:B------:R-:W-:-:S03]  /*7e50*/  ISETP.GE.AND P6, PT, R62, UR4, PT ;  /* 0x000000043e007c0c */ /* 0x000fc6000bfc6270 */
[--C-:B--2-4-:R-:W-:Y:S02]  /*7e60*/  @!P1 IMAD.WIDE R56, R55, 0x4, R44.reuse ;  /* 0x0000000437389825 */ /* 0x114fe400078e022c */
[----:B------:R-:W-:Y:S02]  /*7e70*/  @!P2 LEA.HI R0, R0, R0, RZ, 0x1 ;  /* 0x000000000000a211 */ /* 0x000fe400078f08ff */
[----:B------:R-:W-:Y:S01]  /*7e80*/  @!P3 LEA.HI R40, R40, R40, RZ, 0x1 ;  /* 0x000000282828b211 */ /* 0x000fe200078f08ff */
[----:B------:R0:W-:Y:S01]  /*7e90*/  @!P1 ST.E.64 desc[UR44][R56.64], R12 ;  /* 0x0000000c38009985 */ /* 0x0001e2000c101b2c */
[----:B------:R-:W-:Y:S02]  /*7ea0*/  @!P2 LOP3.LUT R59, R0, 0xfffffffe, RZ, 0xc0, !PT ;  /* 0xfffffffe003ba812 */ /* 0x000fe400078ec0ff */
[----:B------:R-:W-:Y:S02]  /*7eb0*/  @!P4 LEA.HI R54, R54, R54, RZ, 0x1 ;  /* 0x000000363636c211 */ /* 0x000fe400078f08ff */
[----:B------:R-:W-:Y:S01]  /*7ec0*/  @!P3 LOP3.LUT R61, R40, 0xfffffffe, RZ, 0xc0, !PT ;  /* 0xfffffffe283db812 */ /* 0x000fe200078ec0ff */
[----:B------:R-:W-:Y:S01]  /*7ed0*/  @!P2 IMAD.WIDE R58, R59, 0x4, R44 ;  /* 0x000000043b3aa825 */ /* 0x000fe200078e022c */
[----:B------:R-:W-:-:S02]  /*7ee0*/  @!P5 LEA.HI R0, R60, R60, RZ, 0x1 ;  /* 0x0000003c3c00d211 */ /* 0x000fc400078f08ff */
[----:B------:R-:W-:Y:S01]  /*7ef0*/  @!P6 LEA.HI R40, R62, R62, RZ, 0x1 ;  /* 0x0000003e3e28e211 */ /* 0x000fe200078f08ff */
[--C-:B------:R-:W-:Y:S01]  /*7f00*/  @!P3 IMAD.WIDE R60, R61, 0x4, R44.reuse ;  /* 0x000000043d3cb825 */ /* 0x100fe200078e022c */
[----:B------:R-:W-:Y:S01]  /*7f10*/  @!P4 LOP3.LUT R63, R54, 0xfffffffe, RZ, 0xc0, !PT ;  /* 0xfffffffe363fc812 */ /* 0x000fe200078ec0ff */
[----:B------:R1:W-:Y:S01]  /*7f20*/  @!P2 ST.E.64 desc[UR44][R58.64], R20 ;  /* 0x000000143a00a985 */ /* 0x0003e2000c101b2c */
[----:B------:R-:W-:Y:S01]  /*7f30*/  @!P5 LOP3.LUT R67, R0, 0xfffffffe, RZ, 0xc0, !PT ;  /* 0xfffffffe0043d812 */ /* 0x000fe200078ec0ff */
[----:B------:R-:W-:Y:S01]  /*7f40*/  VIADD R0, R55, 0x30 ;  /* 0x0000003037007836 */ /* 0x000fe20000000000 */
[----:B0-----:R-:W-:Y:S01]  /*7f50*/  @!P6 LOP3.LUT R57, R40, 0xfffffffe, RZ, 0xc0, !PT ;  /* 0xfffffffe2839e812 */ /* 0x001fe200078ec0ff */
[--C-:B------:R-:W-:Y:S01]  /*7f60*/  @!P4 IMAD.WIDE R62, R63, 0x4, R44.reuse ;  /* 0x000000043f3ec825 */ /* 0x100fe200078e022c */
[----:B------:R0:W-:Y:S02]  /*7f70*/  @!P3 ST.E.64 desc[UR44][R60.64], R18 ;  /* 0x000000123c00b985 */ /* 0x0001e4000c101b2c */
[----:B------:R-:W-:Y:S01]  /*7f80*/  ISETP.GE.AND P1, PT, R0, UR4, PT ;  /* 0x0000000400007c0c */ /* 0x000fe2000bf26270 */
[----:B------:R-:W-:Y:S01]  /*7f90*/  VIADD R40, R55, 0x38 ;  /* 0x0000003837287836 */ /* 0x000fe20000000000 */
[----:B------:R-:W-:Y:S01]  /*7fa0*/  @!P4 ST.E.64 desc[UR44][R62.64], R14 ;  /* 0x0000000e3e00c985 */ /* 0x000fe2000c101b2c */
[----:B------:R-:W-:-:S03]  /*7fb0*/  @!P5 IMAD.WIDE R12, R67, 0x4, R44 ;  /* 0x00000004430cd825 */ /* 0x000fc600078e022c */
[----:B------:R-:W-:Y:S01]  /*7fc0*/  ISETP.GE.AND P2, PT, R40, UR4, PT ;  /* 0x0000000428007c0c */ /* 0x000fe2000bf46270 */
[----:B------:R-:W-:Y:S01]  /*7fd0*/  VIADD R54, R55, 0x40 ;  /* 0x0000004037367836 */ /* 0x000fe20000000000 */
[----:B------:R2:W-:Y:S01]  /*7fe0*/  @!P5 ST.E.64 desc[UR44][R12.64], R26 ;  /* 0x0000001a0c00d985 */ /* 0x0005e2000c101b2c */
[----:B-1----:R-:W-:Y:S01]  /*7ff0*/  @!P6 IMAD.WIDE R20, R57, 0x4, R44 ;  /* 0x000000043914e825 */ /* 0x002fe200078e022c */
[----:B0-----:R-:W-:-:S03]  /*8000*/  IADD3 R18, R55, 0x50, RZ ;  /* 0x0000005037127810 */ /* 0x001fc60007ffe0ff */
[C---:B------:R-:W-:Y:S01]  /*8010*/  VIADD R56, R55.reuse, 0x48 ;  /* 0x0000004837387836 */ /* 0x040fe20000000000 */
[----:B------:R-:W-:Y:S01]  /*8020*/  ISETP.GE.AND P3, PT, R54, UR4, PT ;  /* 0x0000000436007c0c */ /* 0x000fe2000bf66270 */
[----:B------:R-:W-:Y:S01]  /*8030*/  VIADD R19, R55, 0x58 ;  /* 0x0000005837137836 */ /* 0x000fe20000000000 */
[----:B------:R0:W-:Y:S01]  /*8040*/  @!P6 ST.E.64 desc[UR44][R20.64], R30 ;  /* 0x0000001e1400e985 */ /* 0x0001e2000c101b2c */
[----:B------:R-:W-:Y:S02]  /*8050*/  ISETP.GE.AND P5, PT, R18, UR4, PT ;  /* 0x0000000412007c0c */ /* 0x000fe4000bfa6270 */
[----:B------:R-:W-:Y:S02]  /*8060*/  ISETP.GE.AND P4, PT, R56, UR4, PT ;  /* 0x0000000438007c0c */ /* 0x000fe4000bf86270 */
[----:B------:R-:W-:Y:S02]  /*8070*/  ISETP.GE.AND P6, PT, R19, UR4, PT ;  /* 0x0000000413007c0c */ /* 0x000fe4000bfc6270 */
[----:B------:R-:W-:-:S02]  /*8080*/  @!P1 LEA.HI R0, R0, R0, RZ, 0x1 ;  /* 0x0000000000009211 */ /* 0x000fc400078f08ff */
[----:B------:R-:W-:Y:S02]  /*8090*/  @!P2 LEA.HI R40, R40, R40, RZ, 0x1 ;  /* 0x000000282828a211 */ /* 0x000fe400078f08ff */
[----:B------:R-:W-:Y:S02]  /*80a0*/  @!P3 LEA.HI R54, R54, R54, RZ, 0x1 ;  /* 0x000000363636b211 */ /* 0x000fe400078f08ff */
[----:B--2---:R-:W-:Y:S02]  /*80b0*/  @!P1 LOP3.LUT R13, R0, 0xfffffffe, RZ, 0xc0, !PT ;  /* 0xfffffffe000d9812 */ /* 0x004fe400078ec0ff */
[----:B------:R-:W-:Y:S02]  /*80c0*/  @!P5 LEA.HI R18, R18, R18, RZ, 0x1 ;  /* 0x000000121212d211 */ /* 0x000fe400078f08ff */
[----:B------:R-:W-:Y:S02]  /*80d0*/  @!P4 LEA.HI R56, R56, R56, RZ, 0x1 ;  /* 0x000000383838c211 */ /* 0x000fe400078f08ff */
[----:B------:R-:W-:-:S02]  /*80e0*/  @!P6 LEA.HI R12, R19, R19, RZ, 0x1 ;  /* 0x00000013130ce211 */ /* 0x000fc400078f08ff */
[----:B------:R-:W-:Y:S02]  /*80f0*/  @!P2 LOP3.LUT R15, R40, 0xfffffffe, RZ, 0xc0, !PT ;  /* 0xfffffffe280fa812 */ /* 0x000fe400078ec0ff */
[----:B------:R-:W-:Y:S02]  /*8100*/  @!P3 LOP3.LUT R19, R54, 0xfffffffe, RZ, 0xc0, !PT ;  /* 0xfffffffe3613b812 */ /* 0x000fe400078ec0ff */
[----:B0-----:R-:W-:Y:S01]  /*8110*/  @!P4 LOP3.LUT R21, R56, 0xfffffffe, RZ, 0xc0, !PT ;  /* 0xfffffffe3815c812 */ /* 0x001fe200078ec0ff */
        /* <DEDUP_REMOVED lines=14> */
.L_x_8913:
[----:B------:R-:W-:Y:S05]  /*8200*/  BSYNC B0 ;  /* 0x0000000000007941 */ /* 0x000fea0003800000 */
.L_x_8912:
[----:B------:R-:W-:Y:S01]  /*8210*/  ISETP.GE.AND P1, PT, R64, R65, PT ;  /* 0x000000414000720c */ /* 0x000fe20003f26270 */
[----:B-1----:R1:W3:Y:S01]  /*8220*/  SHFL.IDX PT, R13, R68, 0x1, 0x1c1f ;  /* 0x003c1f00440d7f89 */ /* 0x0022e200000e0000 */
        /* <DEDUP_REMOVED lines=23> */
[----:B-1-3--:R-:W-:Y:S06]  /*83a0*/  @P1 BRA `(.L_x_8886) ;  /* 0x0000003c00a01947 */ /* 0x00afec0003800000 */
        /* <DEDUP_REMOVED lines=11> */
[----:B------:R-:W-:Y:S02]  /*8460*/  @!P0 IMAD.WIDE R6, R55, 0x4, R12 ;  /* 0x0000000437068825 */ /* 0x000fe400078e020c */
[----:B------:R-:W-:-:S03]  /*8470*/  @!P1 LEA.HI R0, R0, R0, RZ, 0x1 ;  /* 0x0000000000009211 */ /* 0x000fc600078f08ff */
[----:B------:R0:W-:Y:S01]  /*8480*/  @!P0 ST.E.64 desc[UR44][R6.64], R14 ;  /* 0x0000000e06008985 */ /* 0x0001e2000c101b2c */
[----:B------:R-:W-:Y:S02]  /*8490*/  @!P1 LOP3.LUT R9, R0, 0xfffffffe, RZ, 0xc0, !PT ;  /* 0xfffffffe00099812 */ /* 0x000fe400078ec0ff */
[----:B------:R-:W-:Y:S02]  /*84a0*/  @!P2 LEA.HI R0, R8, R8, RZ, 0x1 ;  /* 0x000000080800a211 */ /* 0x000fe400078f08ff */
[----:B------:R-:W-:Y:S01]  /*84b0*/  @!P3 LEA.HI R10, R10, R10, RZ, 0x1 ;  /* 0x0000000a0a0ab211 */ /* 0x000fe200078f08ff */
[--C-:B------:R-:W-:Y:S01]  /*84c0*/  @!P1 IMAD.WIDE R8, R9, 0x4, R12.reuse ;  /* 0x0000000409089825 */ /* 0x100fe200078e020c */
[----:B------:R-:W-:Y:S02]  /*84d0*/  @!P2 LOP3.LUT R11, R0, 0xfffffffe, RZ, 0xc0, !PT ;  /* 0xfffffffe000ba812 */ /* 0x000fe400078ec0ff */
[----:B------:R-:W-:Y:S01]  /*84e0*/  @!P3 LOP3.LUT R17, R10, 0xfffffffe, RZ, 0xc0, !PT ;  /* 0xfffffffe0a11b812 */ /* 0x000fe200078ec0ff */
[----:B------:R-:W-:Y:S01]  /*84f0*/  VIADD R0, R55, 0x28 ;  /* 0x0000002837007836 */ /* 0x000fe20000000000 */
[----:B------:R1:W-:Y:S01]  /*8500*/  @!P1 ST.E.64 desc[UR44][R8.64], R18 ;  /* 0x0000001208009985 */ /* 0x0003e2000c101b2c */
[----:B------:R-:W-:Y:S01]  /*8510*/  @!P2 IMAD.WIDE R10, R11, 0x4, R12 ;  /* 0x000000040b0aa825 */ /* 0x000fe200078e020c */
[----:B------:R-:W-:-:S02]  /*8520*/  ISETP.GE.AND P0, PT, R16, UR4, PT ;  /* 0x0000000410007c0c */ /* 0x000fc4000bf06270 */
[----:B------:R-:W-:Y:S01]  /*8530*/  ISETP.GE.AND P1, PT, R0, UR4, PT ;  /* 0x0000000400007c0c */ /* 0x000fe2000bf26270 */
[----:B0-----:R-:W-:Y:S01]  /*8540*/  VIADD R14, R55, 0x30 ;  /* 0x00000030370e7836 */ /* 0x001fe20000000000 */
[----:B------:R0:W-:Y:S01]  /*8550*/  @!P2 ST.E.64 desc[UR44][R10.64], R20 ;  /* 0x000000140a00a985 */ /* 0x0001e2000c101b2c */
[----:B------:R-:W-:Y:S01]  /*8560*/  @!P3 IMAD.WIDE R6, R17, 0x4, R12 ;  /* 0x000000041106b825 */ /* 0x000fe200078e020c */
[----:B------:R-:W-:Y:S02]  /*8570*/  @!P6 LEA.HI R22, R22, R22, RZ, 0x1 ;  /* 0x000000161616e211 */ /* 0x000fe400078f08ff */
[----:B------:R-:W-:Y:S01]  /*8580*/  ISETP.GE.AND P2, PT, R14, UR4, PT ;  /* 0x000000040e007c0c */ /* 0x000fe2000bf46270 */
[C---:B------:R-:W-:Y:S01]  /*8590*/  VIADD R17, R55.reuse, 0x38 ;  /* 0x0000003837117836 */ /* 0x040fe20000000000 */
[----:B------:R3:W-:Y:S01]  /*85a0*/  @!P3 ST.E.64 desc[UR44][R6.64], R26 ;  /* 0x0000001a0600b985 */ /* 0x0007e2000c101b2c */
[C---:B-1----:R-:W-:Y:S02]  /*85b0*/  VIADD R18, R55.reuse, 0x40 ;  /* 0x0000004037127836 */ /* 0x042fe40000000000 */
[----:B------:R-:W-:Y:S01]  /*85c0*/  @!P0 LEA.HI R16, R16, R16, RZ, 0x1 ;  /* 0x0000001010108211 */ /* 0x000fe200078f08ff */
[----:B------:R-:W-:Y:S01]  /*85d0*/  VIADD R19, R55, 0x48 ;  /* 0x0000004837137836 */ /* 0x000fe20000000000 */
[----:B------:R-:W-:-:S02]  /*85e0*/  ISETP.GE.AND P3, PT, R17, UR4, PT ;  /* 0x0000000411007c0c */ /* 0x000fc4000bf66270 */
[----:B------:R-:W-:Y:S02]  /*85f0*/  ISETP.GE.AND P4, PT, R18, UR4, PT ;  /* 0x0000000412007c0c */ /* 0x000fe4000bf86270 */
[----:B------:R-:W-:Y:S02]  /*8600*/  ISETP.GE.AND P5, PT, R19, UR4, PT ;  /* 0x0000000413007c0c */ /* 0x000fe4000bfa6270 */
[----:B------:R-:W-:Y:S02]  /*8610*/  @!P1 LEA.HI R0, R0, R0, RZ, 0x1 ;  /* 0x0000000000009211 */ /* 0x000fe400078f08ff */
[----:B------:R-:W-:Y:S02]  /*8620*/  @!P2 LEA.HI R14, R14, R14, RZ, 0x1 ;  /* 0x0000000e0e0ea211 */ /* 0x000fe400078f08ff */
[----:B------:R-:W-:Y:S02]  /*8630*/  @!P0 LOP3.LUT R9, R16, 0xfffffffe, RZ, 0xc0, !PT ;  /* 0xfffffffe10098812 */ /* 0x000fe400078ec0ff */
[----:B0-----:R-:W-:-:S02]  /*8640*/  @!P1 LOP3.LUT R11, R0, 0xfffffffe, RZ, 0xc0, !PT ;  /* 0xfffffffe000b9812 */ /* 0x001fc400078ec0ff */
[----:B------:R-:W-:Y:S01]  /*8650*/  @!P2 LOP3.LUT R15, R14, 0xfffffffe, RZ, 0xc0, !PT ;  /* 0xfffffffe0e0fa812 */ /* 0x000fe200078ec0ff */
[--C-:B---3--:R-:W-:Y:S01]  /*8660*/  @!P0 IMAD.WIDE R6, R9, 0x4, R12.reuse ;  /* 0x0000000409068825 */ /* 0x108fe200078e020c */
[----:B------:R-:W-:Y:S02]  /*8670*/  @!P3 LEA.HI R17, R17, R17, RZ, 0x1 ;  /* 0x000000111111b211 */ /* 0x000fe400078f08ff */
[----:B------:R-:W-:Y:S01]  /*8680*/  @!P4 LEA.HI R18, R18, R18, RZ, 0x1 ;  /* 0x000000121212c211 */ /* 0x000fe200078f08ff */
[--C-:B------:R-:W-:Y:S01]  /*8690*/  @!P1 IMAD.WIDE R8, R11, 0x4, R12.reuse ;  /* 0x000000040b089825 */ /* 0x100fe200078e020c */
[----:B------:R-:W-:Y:S01]  /*86a0*/  @!P5 LEA.HI R19, R19, R19, RZ, 0x1 ;  /* 0x000000131313d211 */ /* 0x000fe200078f08ff */
[----:B------:R0:W-:Y:S01]  /*86b0*/  @!P0 ST.E.64 desc[UR44][R6.64], R28 ;  /* 0x0000001c06008985 */ /* 0x0001e2000c101b2c */
[----:B------:R-:W-:Y:S01]  /*86c0*/  @!P6 LOP3.LUT R21, R22, 0xfffffffe, RZ, 0xc0, !PT ;  /* 0xfffffffe1615e812 */ /* 0x000fe200078ec0ff */
[----:B------:R-:W-:Y:S01]  /*86d0*/  @!P2 IMAD.WIDE R10, R15, 0x4, R12 ;  /* 0x000000040f0aa825 */ /* 0x000fe200078e020c */
[----:B------:R-:W-:Y:S01]  /*86e0*/  @!P3 LOP3.LUT R15, R17, 0xfffffffe, RZ, 0xc0, !PT ;  /* 0xfffffffe110fb812 */ /* 0x000fe200078ec0ff */
[----:B------:R1:W-:Y:S01]  /*86f0*/  @!P1 ST.E.64 desc[UR44][R8.64], R36 ;  /* 0x0000002408009985 */ /* 0x0003e2000c101b2c */
[----:B------:R-:W-:-:S02]  /*8700*/  @!P4 LOP3.LUT R17, R18, 0xfffffffe, RZ, 0xc0, !PT ;  /* 0xfffffffe1211c812 */ /* 0x000fc400078ec0ff */
[----:B------:R-:W-:Y:S01]  /*8710*/  @!P5 LOP3.LUT R19, R19, 0xfffffffe, RZ, 0xc0, !PT ;  /* 0xfffffffe1313d812 */ /* 0x000fe200078ec0ff */
[----:B------:R-:W-:Y:S01]  /*8720*/  @!P3 IMAD.WIDE R14, R15, 0x4, R12 ;  /* 0x000000040f0eb825 */ /* 0x000fe200078e020c */
[----:B------:R3:W-:Y:S01]  /*8730*/  @!P2 ST.E.64 desc[UR44][R10.64], R30 ;  /* 0x0000001e0a00a985 */ /* 0x0007e2000c101b2c */
[----:B------:R-:W-:-:S03]  /*8740*/  IADD3 R55, R55, 0x58, RZ ;  /* 0x0000005837377810 */ /* 0x000fc60007ffe0ff */
[----:B------:R3:W-:Y:S01]  /*8750*/  @!P3 ST.E.64 desc[UR44][R14.64], R32 ;  /* 0x000000200e00b985 */ /* 0x0007e2000c101b2c */
[----:B0-----:R-:W-:Y:S01]  /*8760*/  @!P4 IMAD.WIDE R6, R17, 0x4, R12 ;  /* 0x000000041106c825 */ /* 0x001fe200078e020c */
[----:B------:R-:W-:-:S03]  /*8770*/  ISETP.GE.AND P0, PT, R55, UR4, PT ;  /* 0x0000000437007c0c */ /* 0x000fc6000bf06270 */
[--C-:B-1----:R-:W-:Y:S01]  /*8780*/  @!P5 IMAD.WIDE R8, R19, 0x4, R12.reuse ;  /* 0x000000041308d825 */ /* 0x102fe200078e020c */
[----:B------:R3:W-:Y:S03]  /*8790*/  @!P4 ST.E.64 desc[UR44][R6.64], R24 ;  /* 0x000000180600c985 */ /* 0x0007e6000c101b2c */
[----:B------:R-:W-:Y:S01]  /*87a0*/  @!P6 IMAD.WIDE R16, R21, 0x4, R12 ;  /* 0x000000041510e825 */ /* 0x000fe200078e020c */
        /* <DEDUP_REMOVED lines=8> */
.L_x_8911:
        /* <DEDUP_REMOVED lines=54> */
[----:B------:R-:W-:Y:S02]  /*8b90*/  LEA.HI.X R5, R2, UR5, R3, 0x2, P0 ;  /* 0x0000000502057c11 */ /* 0x000fe400080f1403 */
[----:B------:R-:W-:-:S05]  /*8ba0*/  MOV R3, 0xff800000 ;  /* 0xff80000000037802 */ /* 0x000fca0000000f00 */
[----:B------:R0:W-:Y:S01]  /*8bb0*/  STG.E desc[UR44][R4.64], R3 ;  /* 0x0000000304007986 */ /* 0x0001e2000c10192c */
[----:B------:R-:W-:Y:S05]  /*8bc0*/  BRA `(.L_x_8886) ;  /* 0x0000003400987947 */ /* 0x000fea0003800000 */
.L_x_8884:
        /* <DEDUP_REMOVED lines=18> */
.L_x_8914:
[----:B------:R-:W-:Y:S01]  /*8cf0*/  ULDC UR7, c[0x0][0xc50] ;  /* 0x0003140000077ab9 */ /* 0x000fe20000000800 */
[----:B------:R-:W-:Y:S01]  /*8d00*/  UMOV UR36, UR6 ;  /* 0x0000000600247c82 */ /* 0x000fe20008000000 */
[----:B------:R-:W-:-:S11]  /*8d10*/  UISETP.NE.AND UP0, UPT, UR7, 0x1, UPT ;  /* 0x000000010700788c */ /* 0x000fd6000bf05270 */
[----:B------:R-:W-:Y:S01]  /*8d20*/  @UP0 ULDC UR4, c[0x0][0xc54] ;  /* 0x0003150000040ab9 */ /* 0x000fe20000000800 */
[----:B------:R-:W-:Y:S01]  /*8d30*/  @UP0 ULDC UR8, c[0x0][0xc58] ;  /* 0x0003160000080ab9 */ /* 0x000fe20000000800 */
[----:B------:R-:W-:-:S04]  /*8d40*/  UIMAD.WIDE.U32 UR4, UR6, UR4, URZ ;  /* 0x00000004060472a5 */ /* 0x000fc8000f8e003f */
[----:B------:R-:W-:-:S12]  /*8d50*/  @UP0 USHF.R.U32.HI UR36, URZ, UR8, UR5 ;  /* 0x000000083f240299 */ /* 0x000fd80008011605 */
.L_x_8915:
        /* <DEDUP_REMOVED lines=8> */
[----:B------:R-:W-:Y:S02]  /*8de0*/  ULOP3.LUT UR40, UR6, 0xffff, URZ, 0xc0, !UPT ;  /* 0x0000ffff06287892 */ /* 0x000fe4000f8ec03f */
        /* <DEDUP_REMOVED lines=50> */
.L_x_8917:
[----:B------:R-:W-:Y:S01]  /*9110*/  UIMAD UR40, UR40, UR4, URZ ;  /* 0x00000004282872a4 */ /* 0x000fe2000f8e023f */
[----:B------:R-:W-:Y:S02]  /*9120*/  IMAD.U32 R0, RZ, RZ, UR10 ;  /* 0x0000000aff007e24 */ /* 0x000fe4000f8e00ff */
[----:B------:R-:W-:-:S03]  /*9130*/  IMAD.MOV.U32 R2, RZ, RZ, 0x1 ;  /* 0x00000001ff027424 */ /* 0x000fc600078e00ff */
[----:B------:R-:W-:-:S05]  /*9140*/  IMAD.U32 R3, RZ, RZ, UR40 ;  /* 0x00000028ff037e24 */ /* 0x000fca000f8e00ff */
[----:B------:R-:W-:-:S04]  /*9150*/  VIADDMNMX R0, R3, UR4, R0, PT ;  /* 0x0000000403007c46 */ /* 0x000fc8000b800100 */
[----:B------:R-:W-:Y:S02]  /*9160*/  R2UR UR39, R0 ;  /* 0x00000000002772ca */ /* 0x000fe400000e0000 */
[----:B------:R-:W-:-:S11]  /*9170*/  MOV R0, RZ ;  /* 0x000000ff00007202 */ /* 0x000fd60000000f00 */
[----:B------:R-:W-:-:S06]  /*9180*/  UISETP.GT.AND UP0, UPT, UR39, UR40, UPT ;  /* 0x000000282700728c */ /* 0x000fcc000bf04270 */
[----:B------:R-:W-:-:S13]  /*9190*/  PLOP3.LUT P0, PT, PT, PT, UP0, 0x80, 0x0 ;  /* 0x000000000000781c */ /* 0x000fda0003f0f008 */
        /* <DEDUP_REMOVED lines=24> */
.L_x_8918:
[----:B------:R-:W-:-:S06]  /*9320*/  UIADD3 UR4, UR38, 0x6400, URZ ;  /* 0x0000640026047890 */ /* 0x000fcc000fffe03f */
[----:B------:R-:W-:-:S04]  /*9330*/  MOV R17, UR4 ;  /* 0x0000000400117c02 */ /* 0x000fc80008000f00 */
        /* <DEDUP_REMOVED lines=18> */
.L_x_8919:
[----:B------:R-:W-:-:S05]  /*9460*/  IMAD.U32 R25, RZ, RZ, UR38 ;  /* 0x00000026ff197e24 */ /* 0x000fca000f8e00ff */
[----:B------:R-:W-:-:S04]  /*9470*/  IADD3 R26, R25, 0x400, RZ ;  /* 0x00000400191a7810 */ /* 0x000fc80007ffe0ff */
        /* <DEDUP_REMOVED lines=18> */
.L_x_8920:
[----:B------:R-:W-:-:S13]  /*95a0*/  LOP3.LUT P6, RZ, R17, 0x9f, RZ, 0xc0, !PT ;  /* 0x0000009f11ff7812 */ /* 0x000fda00078cc0ff */
[----:B------:R-:W-:Y:S05]  /*95b0*/  @!P6 BRA `(.L_x_8921) ;  /* 0x000000000040e947 */ /* 0x000fea0003800000 */
[----:B------:R-:W-:Y:S01]  /*95c0*/  MOV R2, 0x0 ;  /* 0x0000000000027802 */ /* 0x000fe20000000f00 */
[----:B------:R-:W-:Y:S01]  /*95d0*/  ULDC.64 UR4, c[0x4][0x1c8] ;  /* 0x0100720000047ab9 */ /* 0x000fe20000000a00 */
[----:B------:R-:W-:Y:S01]  /*95e0*/  ULDC.64 UR6, c[0x4][0x1d0] ;  /* 0x0100740000067ab9 */ /* 0x000fe20000000a00 */
[----:B------:R-:W-:Y:S01]  /*95f0*/  IMAD.U32 R4, RZ, RZ, UR4 ;  /* 0x00000004ff047e24 */ /* 0x000fe2000f8e00ff */
[----:B------:R-:W-:Y:S01]  /*9600*/  MOV R5, UR5 ;  /* 0x0000000500057c02 */ /* 0x000fe20008000f00 */
[----:B------:R-:W-:Y:S01]  /*9610*/  ULDC.64 UR4, c[0x4][0x58] ;  /* 0x0100160000047ab9 */ /* 0x000fe20000000a00 */
        /* <DEDUP_REMOVED lines=10> */
.L_x_8921:
[----:B------:R-:W0:Y:S01]  /*96c0*/  LDC.64 R2, c[0x0][0x9f8] ;  /* 0x00027e00ff027b82 */ /* 0x000e220000000a00 */
[----:B------:R-:W-:-:S07]  /*96d0*/  IMAD.MOV.U32 R23, RZ, RZ, R18 ;  /* 0x000000ffff177224 */ /* 0x000fce00078e0012 */
[----:B------:R-:W1:Y:S01]  /*96e0*/  LDC.64 R4, c[0x0][0x418] ;  /* 0x00010600ff047b82 */ /* 0x000e620000000a00 */
[----:B0-----:R-:W-:-:S04]  /*96f0*/  ISETP.NE.U32.AND P0, PT, R2, RZ, PT ;  /* 0x000000ff0200720c */ /* 0x001fc80003f05070 */
[----:B------:R-:W-:-:S13]  /*9700*/  ISETP.NE.AND.EX P0, PT, R3, RZ, PT, P0 ;  /* 0x000000ff0300720c */ /* 0x000fda0003f05300 */
[----:B------:R-:W0:Y:S02]  /*9710*/  @P0 LDC.64 R2, c[0x0][0x9f8] ;  /* 0x00027e00ff020b82 */ /* 0x000e240000000a00 */
[----:B0-----:R-:W-:-:S05]  /*9720*/  @P0 IMAD.WIDE R2, R18, 0x4, R2 ;  /* 0x0000000412020825 */ /* 0x001fca00078e0202 */
[----:B------:R0:W2:Y:S01]  /*9730*/  @P0 LDG.E R23, desc[UR44][R2.64] ;  /* 0x0000002c02170981 */ /* 0x0000a2000c1e1900 */
[--C-:B------:R-:W-:Y:S01]  /*9740*/  SHF.R.U32.HI R10, RZ, 0x1, R29.reuse ;  /* 0x00000001ff0a7819 */ /* 0x100fe2000001161d */
[C---:B------:R-:W-:Y:S01]  /*9750*/  IMAD.SHL.U32 R7, R29.reuse, 0x80, RZ ;  /* 0x000000801d077824 */ /* 0x040fe200078e00ff */
[----:B-1----:R-:W-:Y:S01]  /*9760*/  ISETP.NE.U32.AND P0, PT, R4, RZ, PT ;  /* 0x000000ff0400720c */ /* 0x002fe20003f05070 */
[----:B------:R-:W-:Y:S01]  /*9770*/  IMAD.SHL.U32 R16, R16, 0x800, RZ ;  /* 0x0000080010107824 */ /* 0x000fe200078e00ff */
[----:B------:R-:W-:Y:S01]  /*9780*/  LOP3.LUT R6, R10, 0x20, RZ, 0xc0, !PT ;  /* 0x000000200a067812 */ /* 0x000fe200078ec0ff */
[C---:B------:R-:W-:Y:S01]  /*9790*/  IMAD.SHL.U32 R19, R29.reuse, 0x4, RZ ;  /* 0x000000041d137824 */ /* 0x040fe200078e00ff */
[----:B------:R-:W-:Y:S01]  /*97a0*/  SHF.L.U32 R0, R29, 0x5, RZ ;  /* 0x000000051d007819 */ /* 0x000fe200000006ff */
[----:B------:R-:W-:Y:S01]  /*97b0*/  IMAD.MOV.U32 R27, RZ, RZ, 0x40 ;  /* 0x00000040ff1b7424 */ /* 0x000fe200078e00ff */
[----:B------:R-:W-:Y:S01]  /*97c0*/  LOP3.LUT R8, R6, 0x10, R29, 0xf8, !PT ;  /* 0x0000001006087812 */ /* 0x000fe200078ef81d */
[----:B0-----:R-:W-:Y:S01]  /*97d0*/  IMAD.SHL.U32 R3, R28, 0x10, RZ ;  /* 0x000000101c037824 */ /* 0x001fe200078e00ff */
[----:B------:R-:W-:Y:S01]  /*97e0*/  ISETP.NE.AND.EX P2, PT, R5, RZ, PT, P0 ;  /* 0x000000ff0500720c */ /* 0x000fe20003f45300 */
[----:B------:R-:W-:Y:S01]  /*97f0*/  IMAD.SHL.U32 R2, R29, 0x10, RZ ;  /* 0x000000101d027824 */ /* 0x000fe200078e00ff */
[----:B------:R-:W-:Y:S01]  /*9800*/  LOP3.LUT R6, R0, 0x80, RZ, 0xc0, !PT ;  /* 0x0000008000067812 */ /* 0x000fe200078ec0ff */
[----:B------:R-:W-:Y:S01]  /*9810*/  UMOV UR4, 0xffffffff ;  /* 0xffffffff00047882 */ /* 0x000fe20000000000 */
[----:B------:R-:W-:-:S02]  /*9820*/  LOP3.LUT R9, R7, 0x400, RZ, 0xc0, !PT ;  /* 0x0000040007097812 */ /* 0x000fc400078ec0ff */
[----:B------:R-:W-:Y:S02]  /*9830*/  LOP3.LUT R8, R8, 0x380, R7, 0xf8, !PT ;  /* 0x0000038008087812 */ /* 0x000fe400078ef807 */
[----:B------:R-:W-:Y:S02]  /*9840*/  LOP3.LUT R6, R6, 0x10, R10, 0xf8, !PT ;  /* 0x0000001006067812 */ /* 0x000fe400078ef80a */
[----:B------:R-:W-:Y:S02]  /*9850*/  LOP3.LUT R0, R0, 0x360, RZ, 0xc0, !PT ;  /* 0x0000036000007812 */ /* 0x000fe400078ec0ff */
[----:B------:R-:W-:Y:S02]  /*9860*/  LOP3.LUT R9, R9, 0x800, R16, 0xf8, !PT ;  /* 0x0000080009097812 */ /* 0x000fe400078ef810 */
[----:B------:R-:W-:Y:S02]  /*9870*/  LOP3.LUT R19, R6, 0x10, R19, 0x78, !PT ;  /* 0x0000001006137812 */ /* 0x000fe400078e7813 */
[----:B------:R-:W-:-:S02]  /*9880*/  LOP3.LUT R0, R0, 0x400, R3, 0xf8, !PT ;  /* 0x0000040000007812 */ /* 0x000fc400078ef803 */
[----:B------:R-:W-:Y:S02]  /*9890*/  LOP3.LUT R8, R8, 0x70, R2, 0x78, !PT ;  /* 0x0000007008087812 */ /* 0x000fe400078e7802 */
[----:B------:R-:W-:Y:S02]  /*98a0*/  LOP3.LUT P1, RZ, R29, 0x4, RZ, 0xc0, !PT ;  /* 0x000000041dff7812 */ /* 0x000fe4000782c0ff */
[--C-:B------:R-:W-:Y:S02]  /*98b0*/  SHF.R.U32.HI R17, RZ, 0x3, R29.reuse ;  /* 0x00000003ff117819 */ /* 0x100fe4000001161d */
[----:B------:R-:W-:Y:S02]  /*98c0*/  LOP3.LUT R22, R22, 0xfffffffe, RZ, 0xc0, !PT ;  /* 0xfffffffe16167812 */ /* 0x000fe400078ec0ff */
[----:B------:R-:W-:Y:S02]  /*98d0*/  SHF.R.U32.HI R20, RZ, 0x5, R29 ;  /* 0x00000005ff147819 */ /* 0x000fe4000001161d */
[----:B------:R-:W-:-:S02]  /*98e0*/  LOP3.LUT R19, R0, R19, RZ, 0xfc, !PT ;  /* 0x0000001300137212 */ /* 0x000fc400078efcff */
[----:B------:R-:W-:Y:S02]  /*98f0*/  LOP3.LUT R18, R9, R8, RZ, 0xfc, !PT ;  /* 0x0000000809127212 */ /* 0x000fe400078efcff */
[----:B------:R-:W-:Y:S02]  /*9900*/  LOP3.LUT R17, R17, 0x1, RZ, 0xc0, !PT ;  /* 0x0000000111117812 */ /* 0x000fe400078ec0ff */
[----:B------:R-:W-:Y:S02]  /*9910*/  SEL R27, R27, 0xffffffc0, !P1 ;  /* 0xffffffc01b1b7807 */ /* 0x000fe40004800000 */
[----:B------:R-:W-:Y:S02]  /*9920*/  @P2 LOP3.LUT R22, R22, 0x1, RZ, 0xfc, !PT ;  /* 0x0000000116162812 */ /* 0x000fe400078efcff */
[----:B------:R-:W-:Y:S02]  /*9930*/  LOP3.LUT R20, R20, 0x3, RZ, 0xc0, !PT ;  /* 0x0000000314147812 */ /* 0x000fe400078ec0ff */
[----:B--2---:R-:W-:-:S02]  /*9940*/  SHF.R.S32.HI R24, RZ, 0x1f, R23 ;  /* 0x0000001fff187819 */ /* 0x004fc40000011417 */
[----:B------:R-:W-:Y:S01]  /*9950*/  SEL R16, R23, RZ, !P2 ;  /* 0x000000ff17107207 */ /* 0x000fe20005000000 */
[----:B------:R-:W-:Y:S06]  /*9960*/  BRA.DIV UR4, `(.L_x_8922) ;  /* 0x0000002a04b07947 */ /* 0x000fec000b800000 */
[----:B------:R0:W1:Y:S02]  /*9970*/  SHFL.IDX PT, R14, R20, RZ, 0x1f ;  /* 0x00001fff140e7589 */ /* 0x00006400000e0000 */
.L_x_8977:
[----:B-1----:R-:W-:Y:S02]  /*9980*/  ISETP.NE.AND P0, PT, R14, RZ, PT ;  /* 0x000000ff0e00720c */ /* 0x002fe40003f05270 */
[----:B------:R-:W-:Y:S02]  /*9990*/  PLOP3.LUT P1, PT, PT, PT, PT, 0x8, 0x0 ;  /* 0x000000000000781c */ /* 0x000fe40003f2e170 */
[----:B------:R-:W-:-:S11]  /*99a0*/  LOP3.LUT R22, R22, 0xfffffffd, RZ, 0xc0, !PT ;  /* 0xfffffffd16167812 */ /* 0x000fd600078ec0ff */
[----:B------:R-:W-:Y:S01]  /*99b0*/  @P1 LOP3.LUT R22, R22, 0x2, RZ, 0xfc, !PT ;  /* 0x0000000216161812 */ /* 0x000fe200078efcff */
[----:B------:R-:W-:Y:S06]  /*99c0*/  @P0 BRA `(.L_x_8923) ;  /* 0x0000000400900947 */ /* 0x000fec0003800000 */
[----:B------:R-:W-:-:S06]  /*99d0*/  UIADD3 UR4, UR39, -0x1, URZ ;  /* 0xffffffff27047890 */ /* 0x000fcc000fffe03f */
[----:B------:R-:W-:Y:S01]  /*99e0*/  IMAD.U32 R0, RZ, RZ, UR4 ;  /* 0x00000004ff007e24 */ /* 0x000fe2000f8e00ff */
[----:B------:R-:W-:-:S03]  /*99f0*/  UMOV UR4, 0xffffffff ;  /* 0xffffffff00047882 */ /* 0x000fc60000000000 */
[----:B------:R-:W-:Y:S05]  /*9a00*/  BRA.DIV UR4, `(.L_x_8924) ;  /* 0x0000002a04a87947 */ /* 0x000fea000b800000 */
[----:B------:R-:W-:-:S13]  /*9a10*/  ELECT P6, URZ, PT ;  /* 0x00000000003f782f */ /* 0x000fda00038c0000 */
.L_x_8980:
[----:B------:R-:W-:Y:S05]  /*9a20*/  @!P6 BRA `(.L_x_8923) ;  /* 0x000000040078e947 */ /* 0x000fea0003800000 */
[----:B------:R-:W-:Y:S01]  /*9a30*/  IMAD.MOV.U32 R16, RZ, RZ, R23 ;  /* 0x000000ffff107224 */ /* 0x000fe200078e0017 */
[----:B------:R-:W-:Y:S06]  /*9a40*/  @!P2 BRA `(.L_x_8925) ;  /* 0x000000000048a947 */ /* 0x000fec0003800000 */
[----:B------:R-:W1:Y:S01]  /*9a50*/  LDC R6, c[0x0][0x43c] ;  /* 0x00010f00ff067b82 */ /* 0x000e620000000800 */
[----:B------:R-:W-:Y:S01]  /*9a60*/  IMAD.MOV.U32 R7, RZ, RZ, R0 ;  /* 0x000000ffff077224 */ /* 0x000fe200078e0000 */
[----:B------:R-:W-:Y:S02]  /*9a70*/  ULDC.64 UR4, c[0x0][0x428] ;  /* 0x00010a0000047ab9 */ /* 0x000fe40000000a00 */
[----:B------:R-:W-:-:S04]  /*9a80*/  IMAD R8, R24, UR4, RZ ;  /* 0x0000000418087c24 */ /* 0x000fc8000f8e02ff */
[----:B------:R-:W-:Y:S01]  /*9a90*/  IMAD R9, R23, UR5, R8 ;  /* 0x0000000517097c24 */ /* 0x000fe2000f8e0208 */
[----:B-1----:R-:W-:-:S13]  /*9aa0*/  ISETP.NE.AND P0, PT, R6, 0x1, PT ;  /* 0x000000010600780c */ /* 0x002fda0003f05270 */
[----:B------:R-:W1:Y:S02]  /*9ab0*/  @P0 LDC.64 R2, c[0x0][0x440] ;  /* 0x00011000ff020b82 */ /* 0x000e640000000a00 */
[----:B-1----:R-:W-:-:S05]  /*9ac0*/  @P0 IMAD.HI.U32 R2, R0, R2, RZ ;  /* 0x0000000200020227 */ /* 0x002fca00078e00ff */
[----:B------:R-:W-:-:S04]  /*9ad0*/  @P0 SHF.R.U32.HI R7, RZ, R3, R2 ;  /* 0x00000003ff070219 */ /* 0x000fc80000011602 */
[--C-:B------:R-:W-:Y:S01]  /*9ae0*/  SHF.R.S32.HI R3, RZ, 0x1f, R7.reuse ;  /* 0x0000001fff037819 */ /* 0x100fe20000011407 */
[----:B------:R-:W-:-:S04]  /*9af0*/  IMAD.MOV.U32 R2, RZ, RZ, R7 ;  /* 0x000000ffff027224 */ /* 0x000fc800078e0007 */
[----:B------:R-:W-:-:S04]  /*9b00*/  IMAD.WIDE.U32 R2, R23, UR4, R2 ;  /* 0x0000000417027c25 */ /* 0x000fc8000f8e0002 */
[----:B------:R-:W-:Y:S01]  /*9b10*/  IMAD.IADD R3, R3, 0x1, R9 ;  /* 0x0000000103037824 */ /* 0x000fe200078e0209 */
[----:B------:R-:W-:-:S04]  /*9b20*/  LEA R4, P0, R2, R4, 0x2 ;  /* 0x0000000402047211 */ /* 0x000fc800078010ff */
[----:B------:R-:W-:-:S05]  /*9b30*/  LEA.HI.X R5, R2, R5, R3, 0x2, P0 ;  /* 0x0000000502057211 */ /* 0x000fca00000f1403 */
[----:B------:R1:W5:Y:S01]  /*9b40*/  LDG.E R16, desc[UR44][R4.64] ;  /* 0x0000002c04107981 */ /* 0x000362000c1e1900 */
[----:B------:R-:W-:-:S04]  /*9b50*/  IMAD.MOV R3, RZ, RZ, -R7 ;  /* 0x000000ffff037224 */ /* 0x000fc800078e0a07 */
[----:B------:R-:W-:-:S07]  /*9b60*/  IMAD R0, R6, R3, R0 ;  /* 0x0000000306007224 */ /* 0x000fce00078e0200 */
.L_x_8925:
[----:B------:R-:W-:Y:S02]  /*9b70*/  MOV R2, 0x1 ;  /* 0x0000000100027802 */ /* 0x000fe40000000f00 */
[----:B------:R-:W-:Y:S02]  /*9b80*/  ISETP.NE.AND P1, PT, R28, RZ, PT ;  /* 0x000000ff1c00720c */ /* 0x000fe40003f25270 */
[----:B------:R-:W-:-:S04]  /*9b90*/  SHF.L.U32 R2, R2, 0x1f, RZ ;  /* 0x0000001f02027819 */ /* 0x000fc800000006ff */
[----:B------:R-:W2:Y:S02]  /*9ba0*/  SYNCS.PHASECHK.TRANS64.TRYWAIT P0, [UR38+0x17080], R2 ;  /* 0x01708002ff0075a7 */ /* 0x000ea40008000166 */
[----:B--2---:R-:W-:Y:S05]  /*9bb0*/  @!P0 BRA `(.L_x_8926) ;  /* 0x00000028005c8947 */ /* 0x004fea0003800000 */
.L_x_8981:
[----:B------:R-:W-:Y:S05]  /*9bc0*/  @P1 BRA `(.L_x_8927) ;  /* 0x0000000000141947 */ /* 0x000fea0003800000 */
[----:B------:R-:W-:Y:S01]  /*9bd0*/  LOP3.LUT P0, RZ, R29, 0x1f, RZ, 0xc0, !PT ;  /* 0x0000001f1dff7812 */ /* 0x000fe2000780c0ff */
[----:B------:R-:W-:-:S04]  /*9be0*/  IMAD.MOV.U32 R3, RZ, RZ, 0x3000 ;  /* 0x00003000ff037424 */ /* 0x000fc800078e00ff */
[----:B------:R3:W-:Y:S08]  /*9bf0*/  SYNCS.ARRIVE.TRANS64 RZ, [UR38+0x17070], R3 ;  /* 0x01707003ffff79a7 */ /* 0x0007f00008000026 */
[----:B---3--:R-:W-:Y:S05]  /*9c00*/  @!P0 BRA `(.L_x_8927) ;  /* 0x0000000000048947 */ /* 0x008fea0003800000 */
[----:B------:R-:W-:Y:S01]  /*9c10*/  BPT.TRAP 0x1 ;  /* 0x000000040000795c */ /* 0x000fe20000300000 */
.L_x_8927:
        /* <DEDUP_REMOVED lines=28> */
.L_x_8982:
[----:B------:R-:W-:Y:S05]  /*9de0*/  @P1 BRA `(.L_x_8929) ;  /* 0x0000000000141947 */ /* 0x000fea0003800000 */
[----:B------:R-:W-:Y:S01]  /*9df0*/  LOP3.LUT P0, RZ, R29, 0x1f, RZ, 0xc0, !PT ;  /* 0x0000001f1dff7812 */ /* 0x000fe2000780c0ff */
[----:B--23--:R-:W-:-:S04]  /*9e00*/  IMAD.MOV.U32 R2, RZ, RZ, 0x3000 ;  /* 0x00003000ff027424 */ /* 0x00cfc800078e00ff */
[----:B------:R4:W-:Y:S08]  /*9e10*/  SYNCS.ARRIVE.TRANS64 RZ, [UR38+0x17030], R2 ;  /* 0x01703002ffff79a7 */ /* 0x0009f00008000026 */
[----:B----4-:R-:W-:Y:S05]  /*9e20*/  @!P0 BRA `(.L_x_8929) ;  /* 0x0000000000048947 */ /* 0x010fea0003800000 */
[----:B------:R-:W-:Y:S01]  /*9e30*/  BPT.TRAP 0x1 ;  /* 0x000000040000795c */ /* 0x000fe20000300000 */
.L_x_8929:
        /* <DEDUP_REMOVED lines=28> */
[----:B----4-:R-:W-:-:S03]  /*a000*/  NOP ;  /* 0x0000000000007918 */ /* 0x010fc60000000000 */
.L_x_8923:
[----:B------:R-:W-:Y:S05]  /*a010*/  WARPSYNC.ALL ;  /* 0x0000000000007948 */ /* 0x000fea0003800000 */
[----:B------:R-:W-:Y:S01]  /*a020*/  UIADD3 UR5, UR38, 0xc400, URZ ;  /* 0x0000c40026057890 */ /* 0x000fe2000fffe03f */
[----:B------:R-:W-:Y:S01]  /*a030*/  BAR.SYNC.DEFER_BLOCKING 0x8, 0x200 ;  /* 0x0208000000007b1d */ /* 0x000fe20000010000 */
[----:B------:R-:W-:Y:S02]  /*a040*/  USHF.R.S32.HI UR4, URZ, 0x1f, UR36 ;  /* 0x0000001f3f047899 */ /* 0x000fe40008011424 */
[----:B------:R-:W-:-:S03]  /*a050*/  ULOP3.LUT UP0, URZ, UR5, 0x9f, URZ, 0xc0, !UPT ;  /* 0x0000009f053f7892 */ /* 0x000fc6000f80c03f */
[----:B------:R-:W-:Y:S02]  /*a060*/  ULDC.64 UR6, c[0x0][0x2d8] ;  /* 0x0000b60000067ab9 */ /* 0x000fe40000000a00 */
[----:B------:R-:W-:Y:S01]  /*a070*/  UIMAD UR4, UR4, UR6, URZ ;  /* 0x00000006040472a4 */ /* 0x000fe2000f8e023f */
[----:B------:R-:W-:Y:S01]  /*a080*/  PLOP3.LUT P0, PT, PT, PT, UP0, 0x80, 0x0 ;  /* 0x000000000000781c */ /* 0x000fe20003f0f008 */
[----:B------:R-:W-:Y:S02]  /*a090*/  UIMAD.WIDE.U32 UR46, UR36, UR6, URZ ;  /* 0x00000006242e72a5 */ /* 0x000fe4000f8e003f */
[----:B------:R-:W-:-:S04]  /*a0a0*/  UIMAD UR4, UR36, UR7, UR4 ;  /* 0x00000007240472a4 */ /* 0x000fc8000f8e0204 */
[----:B------:R-:W-:-:S06]  /*a0b0*/  UIADD3 UR43, UR47, UR4, URZ ;  /* 0x000000042f2b7290 */ /* 0x000fcc000fffe03f */
[----:B------:R-:W-:Y:S06]  /*a0c0*/  @!P0 BRA `(.L_x_8930) ;  /* 0x0000000000408947 */ /* 0x000fec0003800000 */
[----:B--23--:R-:W-:Y:S01]  /*a0d0*/  MOV R2, 0x0 ;  /* 0x0000000000027802 */ /* 0x00cfe20000000f00 */
[----:B------:R-:W-:Y:S01]  /*a0e0*/  ULDC.64 UR6, c[0x4][0x1c8] ;  /* 0x0100720000067ab9 */ /* 0x000fe20000000a00 */
[----:B------:R-:W-:Y:S01]  /*a0f0*/  ULDC.64 UR8, c[0x4][0x1d0] ;  /* 0x0100740000087ab9 */ /* 0x000fe20000000a00 */
[----:B------:R-:W-:Y:S01]  /*a100*/  ULDC.64 UR4, c[0x4][0x60] ;  /* 0x0100180000047ab9 */ /* 0x000fe20000000a00 */
[----:B-1----:R-:W-:Y:S01]  /*a110*/  IMAD.U32 R4, RZ, RZ, UR6 ;  /* 0x00000006ff047e24 */ /* 0x002fe2000f8e00ff */
        /* <DEDUP_REMOVED lines=9> */
[----:B0-----:R-:W-:-:S07]  /*a1b0*/  LEPC R20, `(.L_x_8930) ;  /* 0x000000001014794e */ /* 0x001fce0000000000 */
[----:B-1----:R-:W-:Y:S05]  /*a1c0*/  CALL.ABS.NOINC R2 ;  /* 0x0000000002007343 */ /* 0x002fea0003c00000 */
.L_x_8930:
[----:B------:R-:W4:Y:S01]  /*a1d0*/  LDC R10, c[0x0][0x448] ;  /* 0x00011200ff0a7b82 */ /* 0x000f220000000800 */
[----:B--23--:R-:W-:Y:S01]  /*a1e0*/  SHF.R.U32.HI R2, RZ, 0x1, R29 ;  /* 0x00000001ff027819 */ /* 0x00cfe2000001161d */
[----:B0-----:R-:W-:Y:S01]  /*a1f0*/  IMAD.SHL.U32 R20, R28, 0x10, RZ ;  /* 0x000000101c147824 */ /* 0x001fe200078e00ff */
[----:B------:R-:W0:Y:S01]  /*a200*/  S2R R21, SR_CTAID.Z ;  /* 0x0000000000157919 */ /* 0x000e220000002700 */
[----:B------:R-:W-:Y:S01]  /*a210*/  SHF.R.U32.HI R9, RZ, 0x1, R28 ;  /* 0x00000001ff097819 */ /* 0x000fe2000001161c */
[----:B------:R-:W-:Y:S01]  /*a220*/  UMOV UR42, UR46 ;  /* 0x0000002e002a7c82 */ /* 0x000fe20008000000 */
[----:B------:R-:W-:Y:S01]  /*a230*/  IMAD.SHL.U32 R0, R2, 0x20, RZ ;  /* 0x0000002002007824 */ /* 0x000fe200078e00ff */
[----:B------:R-:W-:Y:S01]  /*a240*/  ULDC.64 UR4, c[0x0][0x2d0] ;  /* 0x0000b40000047ab9 */ /* 0x000fe20000000a00 */
[----:B------:R-:W-:Y:S01]  /*a250*/  IMAD.SHL.U32 R2, R29, 0x10, RZ ;  /* 0x000000101d027824 */ /* 0x000fe200078e00ff */
[----:B------:R-:W-:Y:S01]  /*a260*/  ULDC.64 UR6, c[0x0][0x2c8] ;  /* 0x0000b20000067ab9 */ /* 0x000fe20000000a00 */
[----:B------:R-:W-:Y:S01]  /*a270*/  ULDC.64 UR8, c[0x0][0x280] ;  /* 0x0000a00000087ab9 */ /* 0x000fe20000000a00 */
[----:B------:R-:W-:-:S02]  /*a280*/  LOP3.LUT R0, R0, 0x60, RZ, 0xc0, !PT ;  /* 0x0000006000007812 */ /* 0x000fc400078ec0ff */
[----:B------:R-:W-:Y:S01]  /*a290*/  LOP3.LUT R6, R2, 0x10, RZ, 0xc0, !PT ;  /* 0x0000001002067812 */ /* 0x000fe200078ec0ff */
[C---:B------:R-:W-:Y:S01]  /*a2a0*/  IMAD.SHL.U32 R2, R17.reuse, 0x10, RZ ;  /* 0x0000001011027824 */ /* 0x040fe200078e00ff */
[----:B------:R-:W-:Y:S02]  /*a2b0*/  LOP3.LUT R0, R0, 0x700, R20, 0xf8, !PT ;  /* 0x0000070000007812 */ /* 0x000fe400078ef814 */
[----:B------:R-:W1:Y:S01]  /*a2c0*/  S2R R20, SR_CTAID.X ;  /* 0x0000000000147919 */ /* 0x000e620000002500 */
[----:B------:R-:W-:-:S05]  /*a2d0*/  IMAD R17, R17, 0x80, R6 ;  /* 0x0000008011117824 */ /* 0x000fca00078e0206 */
[----:B------:R-:W-:Y:S01]  /*a2e0*/  LOP3.LUT R0, R0, R17, R2, 0xf6, !PT ;  /* 0x0000001100007212 */ /* 0x000fe200078ef602 */
[----:B------:R-:W-:Y:S01]  /*a2f0*/  IMAD.SHL.U32 R2, R29, 0x40, RZ ;  /* 0x000000401d027824 */ /* 0x000fe200078e00ff */
[----:B----4-:R-:W-:-:S04]  /*a300*/  ISETP.NE.AND P0, PT, R10, 0x1, PT ;  /* 0x000000010a00780c */ /* 0x010fc80003f05270 */
[----:B------:R-:W-:Y:S02]  /*a310*/  LOP3.LUT R2, R9, 0x40, R2, 0xf8, !PT ;  /* 0x0000004009027812 */ /* 0x000fe400078ef802 */
[----:B0-----:R-:W-:Y:S02]  /*a320*/  SHF.R.S32.HI R12, RZ, 0x1f, R21 ;  /* 0x0000001fff0c7819 */ /* 0x001fe40000011415 */
[----:B------:R-:W0:Y:S05]  /*a330*/  S2R R21, SR_CTAID.Z ;  /* 0x0000000000157919 */ /* 0x000e2a0000002700 */
[----:B------:R-:W2:Y:S08]  /*a340*/  @P0 LDC R8, c[0x0][0x44c] ;  /* 0x00011300ff080b82 */ /* 0x000eb00000000800 */
[----:B------:R-:W3:Y:S01]  /*a350*/  @P0 LDC R7, c[0x0][0x450] ;  /* 0x00011400ff070b82 */ /* 0x000ee20000000800 */
[----:B-1----:R-:W-:-:S04]  /*a360*/  IMAD R5, R20, 0xc0, R2 ;  /* 0x000000c014057824 */ /* 0x002fc800078e0202 */
[----:B------:R-:W-:-:S03]  /*a370*/  IMAD.MOV.U32 R11, RZ, RZ, R5 ;  /* 0x000000ffff0b7224 */ /* 0x000fc600078e0005 */
[----:B------:R-:W1:Y:S08]  /*a380*/  @P0 LDC R13, c[0x0][0x44c] ;  /* 0x00011300ff0d0b82 */ /* 0x000e700000000800 */
[----:B------:R-:W4:Y:S01]  /*a390*/  @P0 LDC R4, c[0x0][0x450] ;  /* 0x00011400ff040b82 */ /* 0x000f220000000800 */
[----:B--2---:R-:W-:-:S07]  /*a3a0*/  @P0 IMAD.HI.U32 R8, R5, R8, RZ ;  /* 0x0000000805080227 */ /* 0x004fce00078e00ff */
[----:B------:R-:W2:Y:S01]  /*a3b0*/  LDC.64 R2, c[0x0][0x2e0] ;  /* 0x0000b800ff027b82 */ /* 0x000ea20000000a00 */
[----:B---3--:R-:W-:Y:S01]  /*a3c0*/  @P0 SHF.R.U32.HI R11, RZ, R7, R8 ;  /* 0x00000007ff0b0219 */ /* 0x008fe20000011608 */
[----:B------:R-:W-:-:S04]  /*a3d0*/  VIADD R8, R5, 0x80 ;  /* 0x0000008005087836 */ /* 0x000fc80000000000 */
[----:B------:R-:W-:Y:S02]  /*a3e0*/  IMAD.MOV.U32 R7, RZ, RZ, R8 ;  /* 0x000000ffff077224 */ /* 0x000fe400078e0008 */
[----:B-1----:R-:W-:-:S05]  /*a3f0*/  @P0 IMAD.HI.U32 R13, R8, R13, RZ ;  /* 0x0000000d080d0227 */ /* 0x002fca00078e00ff */
[----:B----4-:R-:W-:Y:S01]  /*a400*/  @P0 SHF.R.U32.HI R7, RZ, R4, R13 ;  /* 0x00000004ff070219 */ /* 0x010fe2000001160d */
[----:B--2---:R-:W-:-:S04]  /*a410*/  IMAD R4, R12, R2, RZ ;  /* 0x000000020c047224 */ /* 0x004fc800078e02ff */
[C---:B0-----:R-:W-:Y:S01]  /*a420*/  IMAD R13, R21.reuse, R3, R4 ;  /* 0x00000003150d7224 */ /* 0x041fe200078e0204 */
[----:B------:R-:W-:Y:S01]  /*a430*/  SHF.R.S32.HI R4, RZ, 0x1f, R11 ;  /* 0x0000001fff047819 */ /* 0x000fe2000001140b */
[----:B------:R-:W-:-:S04]  /*a440*/  IMAD.WIDE.U32 R2, R21, R2, UR42 ;  /* 0x0000002a15027e25 */ /* 0x000fc8000f8e0002 */
[----:B------:R-:W-:Y:S01]  /*a450*/  IMAD R4, R4, UR4, RZ ;  /* 0x0000000404047c24 */ /* 0x000fe2000f8e02ff */
[----:B------:R-:W-:Y:S01]  /*a460*/  IADD3 R3, R3, R13, RZ ;  /* 0x0000000d03037210 */ /* 0x000fe20007ffe0ff */
[----:B------:R-:W-:Y:S02]  /*a470*/  IMAD.MOV R13, RZ, RZ, -R11 ;  /* 0x000000ffff0d7224 */ /* 0x000fe400078e0a0b */
[C---:B------:R-:W-:Y:S02]  /*a480*/  IMAD R15, R11.reuse, UR5, R4 ;  /* 0x000000050b0f7c24 */ /* 0x040fe4000f8e0204 */
[----:B------:R-:W-:Y:S02]  /*a490*/  IMAD R13, R10, R13, R5 ;  /* 0x0000000d0a0d7224 */ /* 0x000fe400078e0205 */
[----:B------:R-:W-:-:S03]  /*a4a0*/  IMAD.WIDE.U32 R4, R11, UR4, R2 ;  /* 0x000000040b047c25 */ /* 0x000fc6000f8e0002 */
[----:B------:R-:W-:Y:S01]  /*a4b0*/  SHF.R.S32.HI R11, RZ, 0x1f, R13 ;  /* 0x0000001fff0b7819 */ /* 0x000fe2000001140d */
[----:B------:R-:W-:Y:S02]  /*a4c0*/  IMAD.IADD R5, R5, 0x1, R15 ;  /* 0x0000000105057824 */ /* 0x000fe400078e020f */
[----:B------:R-:W-:-:S04]  /*a4d0*/  IMAD.WIDE.U32 R2, R7, UR4, R2 ;  /* 0x0000000407027c25 */ /* 0x000fc8000f8e0002 */
[----:B------:R-:W-:Y:S02]  /*a4e0*/  IMAD R12, R11, UR6, RZ ;  /* 0x000000060b0c7c24 */ /* 0x000fe4000f8e02ff */
[----:B------:R-:W-:-:S04]  /*a4f0*/  IMAD.WIDE.U32 R4, R13, UR6, R4 ;  /* 0x000000060d047c25 */ /* 0x000fc8000f8e0004 */
[----:B------:R-:W-:Y:S01]  /*a500*/  IMAD R13, R13, UR7, R12 ;  /* 0x000000070d0d7c24 */ /* 0x000fe2000f8e020c */
[--C-:B------:R-:W-:Y:S01]  /*a510*/  SHF.R.S32.HI R12, RZ, 0x1f, R7.reuse ;  /* 0x0000001fff0c7819 */ /* 0x100fe20000011407 */
[----:B------:R-:W-:Y:S01]  /*a520*/  IMAD.MOV R11, RZ, RZ, -R7 ;  /* 0x000000ffff0b7224 */ /* 0x000fe200078e0a07 */
[----:B------:R-:W-:-:S03]  /*a530*/  IADD3 R4, P0, R4, UR8, RZ ;  /* 0x0000000804047c10 */ /* 0x000fc6000ff1e0ff */
[----:B------:R-:W-:Y:S01]  /*a540*/  IMAD R11, R10, R11, R8 ;  /* 0x0000000b0a0b7224 */ /* 0x000fe200078e0208 */
[----:B------:R-:W-:Y:S01]  /*a550*/  IADD3.X R5, R5, UR9, R13, P0, !PT ;  /* 0x0000000905057c10 */ /* 0x000fe200087fe40d */
[----:B------:R-:W-:Y:S01]  /*a560*/  IMAD R12, R12, UR4, RZ ;  /* 0x000000040c0c7c24 */ /* 0x000fe2000f8e02ff */
[----:B------:R-:W-:Y:S02]  /*a570*/  ULDC UR4, c[0x0][0x2b8] ;  /* 0x0000ae0000047ab9 */ /* 0x000fe40000000800 */
[----:B------:R-:W-:Y:S01]  /*a580*/  ISETP.GE.AND P2, PT, R6, UR4, PT ;  /* 0x0000000406007c0c */ /* 0x000fe2000bf46270 */
[----:B------:R-:W-:Y:S01]  /*a590*/  IMAD R13, R7, UR5, R12 ;  /* 0x00000005070d7c24 */ /* 0x000fe2000f8e020c */
[----:B------:R-:W-:-:S03]  /*a5a0*/  SHF.R.S32.HI R7, RZ, 0x1f, R11 ;  /* 0x0000001fff077819 */ /* 0x000fc6000001140b */
[----:B------:R-:W-:Y:S02]  /*a5b0*/  IMAD.IADD R3, R3, 0x1, R13 ;  /* 0x0000000103037824 */ /* 0x000fe400078e020d */
[----:B------:R-:W-:Y:S01]  /*a5c0*/  IMAD R8, R7, UR6, RZ ;  /* 0x0000000607087c24 */ /* 0x000fe2000f8e02ff */
[----:B------:R-:W-:Y:S01]  /*a5d0*/  LOP3.LUT R7, R6, 0x20, RZ, 0xfc, !PT ;  /* 0x0000002006077812 */ /* 0x000fe200078efcff */
[----:B------:R-:W-:-:S03]  /*a5e0*/  IMAD.WIDE.U32 R2, R11, UR6, R2 ;  /* 0x000000060b027c25 */ /* 0x000fc6000f8e0002 */
[----:B------:R-:W-:Y:S01]  /*a5f0*/  ISETP.GE.AND P0, PT, R7, UR4, PT ;  /* 0x0000000407007c0c */ /* 0x000fe2000bf06270 */
[----:B------:R-:W-:Y:S01]  /*a600*/  IMAD R13, R11, UR7, R8 ;  /* 0x000000070b0d7c24 */ /* 0x000fe2000f8e0208 */
[----:B------:R-:W-:-:S04]  /*a610*/  LOP3.LUT R7, R6, 0x40, RZ, 0xfc, !PT ;  /* 0x0000004006077812 */ /* 0x000fc800078efcff */
[----:B------:R-:W-:Y:S01]  /*a620*/  ISETP.GE.AND P1, PT, R7, UR4, PT ;  /* 0x0000000407007c0c */ /* 0x000fe2000bf26270 */
[----:B------:R-:W-:Y:S01]  /*a630*/  UMOV UR4, 0xffffffff ;  /* 0xffffffff00047882 */ /* 0x000fe20000000000 */
[----:B------:R-:W-:-:S04]  /*a640*/  IADD3 R7, P3, R2, UR8, RZ ;  /* 0x0000000802077c10 */ /* 0x000fc8000ff7e0ff */
[----:B------:R-:W-:Y:S01]  /*a650*/  IADD3.X R8, R3, UR9, R13, P3, !PT ;  /* 0x0000000903087c10 */ /* 0x000fe20009ffe40d */
[----:B------:R-:W-:Y:S08]  /*a660*/  BRA.DIV UR4, `(.L_x_8931) ;  /* 0x0000001e04d87947 */ /* 0x000ff0000b800000 */
[----:B------:R-:W0:Y:S01]  /*a670*/  S2R R2, SR_CTAID.X ;  /* 0x0000000000027919 */ /* 0x000e220000002500 */
[----:B------:R-:W-:Y:S02]  /*a680*/  ULDC UR4, c[0x0][0x288] ;  /* 0x0000a20000047ab9 */ /* 0x000fe40000000800 */
[----:B------:R-:W-:Y:S01]  /*a690*/  IMAD R10, R10, UR4, RZ ;  /* 0x000000040a0a7c24 */ /* 0x000fe2000f8e02ff */
[----:B------:R-:W1:Y:S04]  /*a6a0*/  SHFL.IDX PT, R3, R4, RZ, 0x1e1f ;  /* 0x001e1fff04037589 */ /* 0x000e6800000e0000 */
[----:B------:R-:W-:Y:S04]  /*a6b0*/  SHFL.IDX PT, R14, R4, 0x1, 0x1e1f ;  /* 0x003e1f00040e7f89 */ /* 0x000fe800000e0000 */
[----:B------:R-:W-:Y:S04]  /*a6c0*/  SHFL.IDX PT, R17, R5, 0x1, 0x1e1f ;  /* 0x003e1f0005117f89 */ /* 0x000fe800000e0000 */
[----:B------:R-:W-:Y:S01]  /*a6d0*/  SHFL.IDX PT, R8, R8, RZ, 0x1e1f ;  /* 0x001e1fff08087589 */ /* 0x000fe200000e0000 */
[----:B0-----:R-:W-:-:S03]  /*a6e0*/  IMAD R9, R2, 0xc0, R9 ;  /* 0x000000c002097824 */ /* 0x001fc600078e0209 */
[----:B------:R-:W0:Y:S01]  /*a6f0*/  SHFL.IDX PT, R2, R5, RZ, 0x1e1f ;  /* 0x001e1fff05027589 */ /* 0x000e2200000e0000 */
[C---:B------:R-:W-:Y:S01]  /*a700*/  VIADD R11, R9.reuse, 0x40 ;  /* 0x00000040090b7836 */ /* 0x040fe20000000000 */
[----:B------:R-:W-:-:S13]  /*a710*/  ISETP.GE.AND P3, PT, R9, R10, PT ;  /* 0x0000000a0900720c */ /* 0x000fda0003f66270 */
[----:B-1----:R-:W-:Y:S01]  /*a720*/  @!P3 IADD3 R20, P4, R6, R3, RZ ;  /* 0x000000030614b210 */ /* 0x002fe20007f9e0ff */
[----:B------:R-:W-:-:S04]  /*a730*/  @!P3 VIADD R21, R0, UR38 ;  /* 0x000000260015bc36 */ /* 0x000fc80008000000 */
[----:B0-----:R-:W-:Y:S01]  /*a740*/  @!P3 IMAD.X R3, RZ, RZ, R2, P4 ;  /* 0x000000ffff03b224 */ /* 0x001fe200020e0602 */
[----:B------:R-:W-:Y:S01]  /*a750*/  ISETP.GE.AND P4, PT, R11, R10, PT ;  /* 0x0000000a0b00720c */ /* 0x000fe20003f86270 */
[----:B------:R-:W-:-:S05]  /*a760*/  @!P3 IMAD.MOV.U32 R2, RZ, RZ, R20 ;  /* 0x000000ffff02b224 */ /* 0x000fca00078e0014 */
[----:B------:R-:W-:Y:S04]  /*a770*/  @!P3 LDGSTS.E.BYPASS.LTC128B.128 [R21+0xc400], desc[UR44][R2.64], !P2 ;  /* 0x0c4000000215bfae */ /* 0x000fe8000d101d6c */
[----:B------:R-:W-:Y:S03]  /*a780*/  @!P3 LDGSTS.E.BYPASS.LTC128B.128 [R21+0xdc00], desc[UR44][R2.64+0x20], !P0 ;  /* 0x0dc000200215bfae */ /* 0x000fe6000c101d6c */
[----:B------:R-:W-:Y:S01]  /*a790*/  @!P4 VIADD R5, R0, UR38 ;  /* 0x000000260005cc36 */ /* 0x000fe20008000000 */
[----:B------:R0:W-:Y:S01]  /*a7a0*/  @!P3 LDGSTS.E.BYPASS.LTC128B.128 [R21+0xf400], desc[UR44][R2.64+0x40], !P1 ;  /* 0x0f4000400215bfae */ /* 0x0001e2000c901d6c */
[----:B------:R-:W-:-:S05]  /*a7b0*/  @!P4 IADD3 R14, P3, R6, R14, RZ ;  /* 0x0000000e060ec210 */ /* 0x000fca0007f7e0ff */
[----:B------:R-:W-:Y:S01]  /*a7c0*/  @!P4 IMAD.X R17, RZ, RZ, R17, P3 ;  /* 0x000000ffff11c224 */ /* 0x000fe200018e0611 */
[----:B0-----:R-:W-:-:S03]  /*a7d0*/  @!P4 MOV R2, R14 ;  /* 0x0000000e0002c202 */ /* 0x001fc60000000f00 */
[----:B------:R-:W-:Y:S01]  /*a7e0*/  @!P4 IMAD.MOV.U32 R3, RZ, RZ, R17 ;  /* 0x000000ffff03c224 */ /* 0x000fe200078e0011 */
[----:B------:R0:W1:Y:S04]  /*a7f0*/  SHFL.IDX PT, R14, R7, RZ, 0x1e1f ;  /* 0x001e1fff070e7589 */ /* 0x00006800000e0000 */
[----:B------:R0:W-:Y:S04]  /*a800*/  @!P4 LDGSTS.E.BYPASS.LTC128B.128 [R5+0xcc00], desc[UR44][R2.64], !P2 ;  /* 0x0cc000000205cfae */ /* 0x0001e8000d101d6c */
[----:B------:R0:W-:Y:S04]  /*a810*/  @!P4 LDGSTS.E.BYPASS.LTC128B.128 [R5+0xe400], desc[UR44][R2.64+0x20], !P0 ;  /* 0x0e4000200205cfae */ /* 0x0001e8000c101d6c */
[----:B------:R0:W-:Y:S02]  /*a820*/  @!P4 LDGSTS.E.BYPASS.LTC128B.128 [R5+0xfc00], desc[UR44][R2.64+0x40], !P1 ;  /* 0x0fc000400205cfae */ /* 0x0001e4000c901d6c */
.L_x_8989:
[----:B------:R-:W-:Y:S01]  /*a830*/  VIADD R9, R9, 0x80 ;  /* 0x0000008009097836 */ /* 0x000fe20000000000 */
[----:B------:R-:W-:Y:S01]  /*a840*/  BSSY B0, `(.L_x_8932) ;  /* 0x000000e000007945 */ /* 0x000fe20003800000 */
[----:B------:R-:W-:-:S03]  /*a850*/  IMAD.MOV.U32 R4, RZ, RZ, 0x1 ;  /* 0x00000001ff047424 */ /* 0x000fc600078e00ff */
[----:B------:R-:W-:Y:S02]  /*a860*/  ISETP.GE.AND P3, PT, R9, R10, PT ;  /* 0x0000000a0900720c */ /* 0x000fe40003f66270 */
[----:B------:R-:W-:-:S11]  /*a870*/  SHF.L.U32 R4, R4, 0x1f, RZ ;  /* 0x0000001f04047819 */ /* 0x000fd600000006ff */
[----:B------:R-:W-:Y:S05]  /*a880*/  @P3 BRA `(.L_x_8933) ;  /* 0x0000000000243947 */ /* 0x000fea0003800000 */
[----:B01----:R-:W-:Y:S01]  /*a890*/  IADD3 R2, P3, R6, R14, RZ ;  /* 0x0000000e06027210 */ /* 0x003fe20007f7e0ff */
        /* <DEDUP_REMOVED lines=8> */
.L_x_8933:
[----:B------:R-:W-:Y:S05]  /*a920*/  BSYNC B0 ;  /* 0x0000000000007941 */ /* 0x000fea0003800000 */
.L_x_8932:
[----:B------:R-:W-:Y:S01]  /*a930*/  NOP ;  /* 0x0000000000007918 */ /* 0x000fe20000000000 */
[----:B------:R-:W-:Y:S01]  /*a940*/  SYNCS.ARRIVE.TRANS64.RED.A0T1 RZ, [UR38+0x17000], RZ ;  /* 0x017000ffffff79a7 */ /* 0x000fe20008200426 */
[----:B------:R-:W-:Y:S01]  /*a950*/  ARRIVES.LDGSTSBAR.64.TRANSCNT [UR38+0x17000] ;  /* 0x01700000ff0079b0 */ /* 0x000fe20008000aa6 */
[----:B------:R-:W-:Y:S01]  /*a960*/  NOP ;  /* 0x0000000000007918 */ /* 0x000fe20000000000 */
[----:B------:R-:W-:Y:S01]  /*a970*/  SYNCS.ARRIVE.TRANS64.A1T0 RZ, [UR38+0x17000], RZ ;  /* 0x017000ffffff79a7 */ /* 0x000fe20008100026 */
[----:B------:R-:W3:Y:S02]  /*a980*/  SYNCS.PHASECHK.TRANS64.TRYWAIT P0, [UR38+0x17020], R4 ;  /* 0x01702004ff0075a7 */ /* 0x000ee40008000166 */
[----:B---3--:R-:W-:Y:S05]  /*a990*/  @!P0 BRA `(.L_x_8934) ;  /* 0x0000002000008947 */ /* 0x008fea0003800000 */
.L_x_8990:
[----:B------:R-:W-:Y:S01]  /*a9a0*/  UIADD3 UR4, UR39, -0x2, URZ ;  /* 0xfffffffe27047890 */ /* 0x000fe2000fffe03f */
[----:B-1----:R-:W-:-:S03]  /*a9b0*/  IMAD.MOV.U32 R14, RZ, RZ, 0x1 ;  /* 0x00000001ff0e7424 */ /* 0x002fc600078e00ff */
[----:B------:R-:W-:-:S06]  /*a9c0*/  UISETP.GE.AND UP0, UPT, UR4, UR40, UPT ;  /* 0x000000280400728c */ /* 0x000fcc000bf06270 */
[----:B------:R-:W-:-:S13]  /*a9d0*/  PLOP3.LUT P0, PT, PT, PT, UP0, 0x80, 0x0 ;  /* 0x000000000000781c */ /* 0x000fda0003f0f008 */
[----:B------:R-:W-:Y:S05]  /*a9e0*/  @!P0 BRA `(.L_x_8935) ;  /* 0x0000000c00d48947 */ /* 0x000fea0003800000 */
[----:B------:R-:W-:Y:S01]  /*a9f0*/  LOP3.LUT R20, R29, 0x1f, RZ, 0xc0, !PT ;  /* 0x0000001f1d147812 */ /* 0x000fe200078ec0ff */
[----:B------:R-:W-:Y:S01]  /*aa00*/  IMAD.U32 R21, RZ, RZ, UR41 ;  /* 0x00000029ff157e24 */ /* 0x000fe2000f8e00ff */
[----:B---3--:R-:W-:Y:S01]  /*aa10*/  MOV R4, 0x1 ;  /* 0x0000000100047802 */ /* 0x008fe20000000f00 */
[----:B------:R-:W-:Y:S02]  /*aa20*/  IMAD.U32 R29, RZ, RZ, UR41 ;  /* 0x00000029ff1d7e24 */ /* 0x000fe4000f8e00ff */
[----:B------:R-:W-:Y:S01]  /*aa30*/  IMAD.U32 R0, RZ, RZ, UR4 ;  /* 0x00000004ff007e24 */ /* 0x000fe2000f8e00ff */
[----:B------:R-:W-:Y:S01]  /*aa40*/  LOP3.LUT R21, R21, 0x1, RZ, 0xfc, !PT ;  /* 0x0000000115157812 */ /* 0x000fe200078efcff */
[----:B------:R-:W-:Y:S01]  /*aa50*/  IMAD.IADD R15, R27, 0x1, R18 ;  /* 0x000000011b0f7824 */ /* 0x000fe200078e0212 */
[----:B------:R-:W-:Y:S01]  /*aa60*/  LOP3.LUT R29, R29, 0x2, RZ, 0xfc, !PT ;  /* 0x000000021d1d7812 */ /* 0x000fe200078efcff */
[----:B0-2---:R-:W-:-:S07]  /*aa70*/  IMAD.MOV.U32 R5, RZ, RZ, RZ ;  /* 0x000000ffff057224 */ /* 0x005fce00078e00ff */
.L_x_8956:
        /* <DEDUP_REMOVED lines=11> */
[----:B------:R-:W0:Y:S01]  /*ab30*/  LDC R6, c[0x0][0x43c] ;  /* 0x00010f00ff067b82 */ /* 0x000e220000000800 */
[----:B------:R-:W-:Y:S01]  /*ab40*/  IMAD.MOV.U32 R7, RZ, RZ, R0 ;  /* 0x000000ffff077224 */ /* 0x000fe200078e0000 */
[----:B------:R-:W-:-:S06]  /*ab50*/  ULDC.64 UR4, c[0x0][0x428] ;  /* 0x00010a0000047ab9 */ /* 0x000fcc0000000a00 */
[----:B------:R-:W1:Y:S01]  /*ab60*/  LDC.64 R16, c[0x0][0x418] ;  /* 0x00010600ff107b82 */ /* 0x000e620000000a00 */
[----:B0-----:R-:W-:-:S13]  /*ab70*/  ISETP.NE.AND P0, PT, R6, 0x1, PT ;  /* 0x000000010600780c */ /* 0x001fda0003f05270 */
[----:B------:R-:W0:Y:S02]  /*ab80*/  @P0 LDC.64 R2, c[0x0][0x440] ;  /* 0x00011000ff020b82 */ /* 0x000e240000000a00 */
[----:B0-----:R-:W-:-:S05]  /*ab90*/  @P0 IMAD.HI.U32 R2, R0, R2, RZ ;  /* 0x0000000200020227 */ /* 0x001fca00078e00ff */
[----:B------:R-:W-:Y:S01]  /*aba0*/  @P0 SHF.R.U32.HI R7, RZ, R3, R2 ;  /* 0x00000003ff070219 */ /* 0x000fe20000011602 */
[----:B------:R-:W-:-:S03]  /*abb0*/  IMAD R2, R24, UR4, RZ ;  /* 0x0000000418027c24 */ /* 0x000fc6000f8e02ff */
[--C-:B------:R-:W-:Y:S01]  /*abc0*/  SHF.R.S32.HI R3, RZ, 0x1f, R7.reuse ;  /* 0x0000001fff037819 */ /* 0x100fe20000011407 */
[----:B------:R-:W-:Y:S02]  /*abd0*/  IMAD R9, R23, UR5, R2 ;  /* 0x0000000517097c24 */ /* 0x000fe4000f8e0202 */
[----:B------:R-:W-:-:S04]  /*abe0*/  IMAD.MOV.U32 R2, RZ, RZ, R7 ;  /* 0x000000ffff027224 */ /* 0x000fc800078e0007 */
[----:B------:R-:W-:-:S04]  /*abf0*/  IMAD.WIDE.U32 R2, R23, UR4, R2 ;  /* 0x0000000417027c25 */ /* 0x000fc8000f8e0002 */
[----:B------:R-:W-:Y:S01]  /*ac00*/  IMAD.IADD R3, R9, 0x1, R3 ;  /* 0x0000000109037824 */ /* 0x000fe200078e0203 */
[----:B-1----:R-:W-:-:S04]  /*ac10*/  LEA R16, P0, R2, R16, 0x2 ;  /* 0x0000001002107211 */ /* 0x002fc800078010ff */
[----:B------:R-:W-:-:S05]  /*ac20*/  LEA.HI.X R17, R2, R17, R3, 0x2, P0 ;  /* 0x0000001102117211 */ /* 0x000fca00000f1403 */
[----:B------:R0:W5:Y:S01]  /*ac30*/  LDG.E R16, desc[UR44][R16.64] ;  /* 0x0000002c10107981 */ /* 0x000162000c1e1900 */
[----:B------:R-:W-:-:S04]  /*ac40*/  IMAD.MOV R3, RZ, RZ, -R7 ;  /* 0x000000ffff037224 */ /* 0x000fc800078e0a07 */
[----:B------:R-:W-:-:S07]  /*ac50*/  IMAD R2, R6, R3, R0 ;  /* 0x0000000306027224 */ /* 0x000fce00078e0200 */
.L_x_8938:
[----:B------:R-:W-:Y:S02]  /*ac60*/  LEA R6, R13, UR38, 0x3 ;  /* 0x000000260d067c11 */ /* 0x000fe4000f8e18ff */
[----:B------:R-:W-:Y:S02]  /*ac70*/  SHF.L.U32 R3, R14, 0x1f, RZ ;  /* 0x0000001f0e037819 */ /* 0x000fe400000006ff */
[----:B------:R-:W-:Y:S02]  /*ac80*/  ISETP.NE.AND P1, PT, R28, RZ, PT ;  /* 0x000000ff1c00720c */ /* 0x000fe40003f25270 */
[----:B------:R-:W1:Y:S02]  /*ac90*/  SYNCS.PHASECHK.TRANS64.TRYWAIT P0, [R6+URZ+0x17080], R3 ;  /* 0x01708003060075a7 */ /* 0x000e64000800017f */
[----:B-1----:R-:W-:Y:S09]  /*aca0*/  @!P0 BRA `(.L_x_8939) ;  /* 0x0000001c00508947 */ /* 0x002ff20003800000 */
.L_x_8991:
[----:B------:R-:W-:Y:S04]  /*acb0*/  BSSY B1, `(.L_x_8940) ;  /* 0x0000007000017945 */ /* 0x000fe80003800000 */
[----:B------:R-:W-:Y:S05]  /*acc0*/  @P1 BRA `(.L_x_8941) ;  /* 0x0000000000141947 */ /* 0x000fea0003800000 */
[----:B------:R-:W-:Y:S01]  /*acd0*/  ISETP.NE.AND P0, PT, R20, RZ, PT ;  /* 0x000000ff1400720c */ /* 0x000fe20003f05270 */
[----:B------:R-:W-:-:S04]  /*ace0*/  IMAD.MOV.U32 R7, RZ, RZ, 0x3000 ;  /* 0x00003000ff077424 */ /* 0x000fc800078e00ff */
[----:B------:R2:W-:Y:S08]  /*acf0*/  SYNCS.ARRIVE.TRANS64 RZ, [R6+URZ+0x17070], R7 ;  /* 0x0170700706ff79a7 */ /* 0x0005f0000800003f */
[----:B------:R-:W-:Y:S05]  /*ad00*/  @!P0 BRA `(.L_x_8941) ;  /* 0x0000000000048947 */ /* 0x000fea0003800000 */
[----:B------:R-:W-:Y:S01]  /*ad10*/  BPT.TRAP 0x1 ;  /* 0x000000040000795c */ /* 0x000fe20000300000 */
.L_x_8941:
[----:B------:R-:W-:Y:S05]  /*ad20*/  BSYNC B1 ;  /* 0x0000000000017941 */ /* 0x000fea0003800000 */
.L_x_8940:
[----:B--2---:R-:W-:Y:S01]  /*ad30*/  IMAD R7, R13, 0x3000, R25 ;  /* 0x000030000d077824 */ /* 0x004fe200078e0219 */
[----:B------:R-:W-:Y:S01]  /*ad40*/  R2UR UR33, R6 ;  /* 0x00000000062172ca */ /* 0x000fe200000e0000 */
[----:B------:R-:W-:Y:S01]  /*ad50*/  IMAD.SHL.U32 R8, R2, 0x80, RZ ;  /* 0x0000008002087824 */ /* 0x000fe200078e00ff */
[----:B------:R-:W-:Y:S01]  /*ad60*/  ULDC.64 UR6, c[0x0][0x198] ;  /* 0x0000660000067ab9 */ /* 0x000fe20000000a00 */
[----:B------:R-:W-:Y:S01]  /*ad70*/  IMAD.MOV.U32 R9, RZ, RZ, RZ ;  /* 0x000000ffff097224 */ /* 0x000fe200078e00ff */
[----:B------:R-:W-:Y:S01]  /*ad80*/  R2UR UR4, R7 ;  /* 0x00000000070472ca */ /* 0x000fe200000e0000 */
[----:B------:R-:W-:Y:S01]  /*ad90*/  UIADD3 UR6, UP0, UR6, 0x470, URZ ;  /* 0x0000047006067890 */ /* 0x000fe2000ff1e03f */
[----:B------:R-:W-:Y:S01]  /*ada0*/  R2UR UR35, R8 ;  /* 0x00000000082372ca */ /* 0x000fe200000e0000 */
[----:B------:R-:W-:Y:S01]  /*adb0*/  UMOV UR8, 0x0 ;  /* 0x0000000000087882 */ /* 0x000fe20000000000 */
[----:B------:R-:W-:Y:S01]  /*adc0*/  R2UR UR34, R9 ;  /* 0x00000000092272ca */ /* 0x000fe200000e0000 */
[----:B------:R-:W-:Y:S01]  /*add0*/  UIADD3.X UR7, URZ, UR7, URZ, UP0, !UPT ;  /* 0x000000073f077290 */ /* 0x000fe200087fe43f */
[----:B------:R-:W-:Y:S01]  /*ade0*/  PLOP3.LUT P0, PT, PT, PT, PT, 0x80, 0x0 ;  /* 0x000000000000781c */ /* 0x000fe20003f0f070 */
[----:B------:R-:W-:-:S02]  /*adf0*/  UMOV UR9, 0x14f00000 ;  /* 0x14f0000000097882 */ /* 0x000fc40000000000 */
[----:B------:R-:W-:-:S04]  /*ae00*/  UIADD3 UR33, UR33, 0x17070, URZ ;  /* 0x0001707021217890 */ /* 0x000fc8000fffe03f */
[----:B------:R-:W-:-:S12]  /*ae10*/  UIADD3 UR32, UR4, 0x6400, URZ ;  /* 0x0000640004207890 */ /* 0x000fd8000fffe03f */
.L_x_8942:
[----:B------:R-:W-:-:S13]  /*ae20*/  @P0 ELECT P2, URZ, PT ;  /* 0x00000000003f082f */ /* 0x000fda0003840000 */
[----:B-----5:R-:W-:Y:S02]  /*ae30*/  @P2 R2UR UR37, R16 ;  /* 0x00000000102522ca */ /* 0x020fe400000e0000 */
[----:B------:R-:W-:-:S11]  /*ae40*/  @P2 PLOP3.LUT P0, PT, P2, PT, PT, 0x8, 0x0 ;  /* 0x000000000000281c */ /* 0x000fd6000170e170 */
[----:B------:R2:W-:Y:S01]  /*ae50*/  UTMALDG.4D [UR32], [UR6], desc[UR8] ;  /* 0x00000820060075b4 */ /* 0x0005e20008019000 */
[----:B------:R-:W-:Y:S01]  /*ae60*/  PLOP3.LUT P2, PT, PT, PT, PT, 0x8, 0x0 ;  /* 0x000000000000781c */ /* 0x000fe20003f4e170 */
[----:B--2---:R-:W-:-:S12]  /*ae70*/  @P0 BRA.U.ANY `(.L_x_8942) ;  /* 0xfffffffd00e80947 */ /* 0x004fd8000393ffff */
[----:B------:R-:W-:Y:S01]  /*ae80*/  MOV R10, 0x20 ;  /* 0x00000020000a7802 */ /* 0x000fe20000000f00 */
[----:B------:R-:W-:Y:S01]  /*ae90*/  UIADD3 UR8, UR4, 0x7400, URZ ;  /* 0x0000740004087890 */ /* 0x000fe2000fffe03f */
[----:B------:R-:W-:Y:S01]  /*aea0*/  R2UR UR11, R8 ;  /* 0x00000000080b72ca */ /* 0x000fe200000e0000 */
[----:B------:R-:W-:Y:S01]  /*aeb0*/  UMOV UR14, 0x0 ;  /* 0x00000000000e7882 */ /* 0x000fe20000000000 */
[----:B------:R-:W-:Y:S01]  /*aec0*/  R2UR UR10, R10 ;  /* 0x000000000a0a72ca */ /* 0x000fe200000e0000 */
[----:B------:R-:W-:Y:S01]  /*aed0*/  UMOV UR15, 0x14f00000 ;  /* 0x14f00000000f7882 */ /* 0x000fe20000000000 */
[----:B------:R-:W-:-:S13]  /*aee0*/  PLOP3.LUT P0, PT, PT, PT, PT, 0x80, 0x0 ;  /* 0x000000000000781c */ /* 0x000fda0003f0f070 */
.L_x_8943:
        /* <DEDUP_REMOVED lines=15> */
.L_x_8944:
        /* <DEDUP_REMOVED lines=10> */
.L_x_8992:
[----:B------:R-:W-:Y:S01]  /*b080*/  BSSY B1, `(.L_x_8946) ;  /* 0x0000009000017945 */ /* 0x000fe20003800000 */
[----:B------:R-:W-:Y:S02]  /*b090*/  IMAD.MOV.U32 R2, RZ, RZ, 0x0 ;  /* 0x00000000ff027424 */ /* 0x000fe400078e00ff */
[----:B-12---:R-:W-:Y:S01]  /*b0a0*/  IMAD.MOV.U32 R3, RZ, RZ, 0x14f00000 ;  /* 0x14f00000ff037424 */ /* 0x006fe200078e00ff */
[----:B------:R-:W-:Y:S06]  /*b0b0*/  @P1 BRA `(.L_x_8947) ;  /* 0x0000000000141947 */ /* 0x000fec0003800000 */
[----:B------:R-:W-:Y:S01]  /*b0c0*/  ISETP.NE.AND P0, PT, R20, RZ, PT ;  /* 0x000000ff1400720c */ /* 0x000fe20003f05270 */
[----:B0-----:R-:W-:-:S04]  /*b0d0*/  IMAD.MOV.U32 R17, RZ, RZ, 0x3000 ;  /* 0x00003000ff117424 */ /* 0x001fc800078e00ff */
[----:B------:R1:W-:Y:S08]  /*b0e0*/  SYNCS.ARRIVE.TRANS64 RZ, [R6+URZ+0x17030], R17 ;  /* 0x0170301106ff79a7 */ /* 0x0003f0000800003f */
[----:B------:R-:W-:Y:S05]  /*b0f0*/  @!P0 BRA `(.L_x_8947) ;  /* 0x0000000000048947 */ /* 0x000fea0003800000 */
[----:B------:R-:W-:Y:S01]  /*b100*/  BPT.TRAP 0x1 ;  /* 0x000000040000795c */ /* 0x000fe20000300000 */
.L_x_8947:
[----:B------:R-:W-:Y:S05]  /*b110*/  BSYNC B1 ;  /* 0x0000000000017941 */ /* 0x000fea0003800000 */
.L_x_8946:
        /* <DEDUP_REMOVED lines=12> */
.L_x_8948:
        /* <DEDUP_REMOVED lines=13> */
.L_x_8949:
        /* <DEDUP_REMOVED lines=13> */
.L_x_8950:
[----:B------:R-:W-:-:S13]  /*b380*/  @P0 ELECT P1, URZ, PT ;  /* 0x00000000003f082f */ /* 0x000fda0003820000 */
[----:B------:R-:W-:Y:S01]  /*b390*/  @P1 R2UR UR13, R16 ;  /* 0x00000000100d12ca */ /* 0x000fe200000e0000 */
[----:B------:R-:W-:Y:S01]  /*b3a0*/  UMOV UR12, UR36 ;  /* 0x00000024000c7c82 */ /* 0x000fe20008000000 */
[----:B------:R-:W-:-:S11]  /*b3b0*/  @P1 PLOP3.LUT P0, PT, P1, PT, PT, 0x8, 0x0 ;  /* 0x000000000000181c */ /* 0x000fd60000f0e170 */
[----:B------:R2:W-:Y:S01]  /*b3c0*/  UTMALDG.4D [UR8], [UR6], desc[UR14] ;  /* 0x00000e08060075b4 */ /* 0x0005e20008019000 */
[----:B------:R-:W-:Y:S01]  /*b3d0*/  PLOP3.LUT P1, PT, PT, PT, PT, 0x8, 0x0 ;  /* 0x000000000000781c */ /* 0x000fe20003f2e170 */
[----:B--2---:R-:W-:-:S12]  /*b3e0*/  @P0 BRA.U.ANY `(.L_x_8950) ;  /* 0xfffffffd00e40947 */ /* 0x004fd8000393ffff */
.L_x_8937:
[----:B------:R-:W-:Y:S05]  /*b3f0*/  BSYNC B0 ;  /* 0x0000000000007941 */ /* 0x000fea0003800000 */
.L_x_8936:
[----:B------:R-:W-:-:S13]  /*b400*/  ISETP.NE.AND P0, PT, R21, 0x3, PT ;  /* 0x000000031500780c */ /* 0x000fda0003f05270 */
[----:B------:R-:W-:Y:S05]  /*b410*/  @!P0 BRA `(.L_x_8951) ;  /* 0x0000000000048947 */ /* 0x000fea0003800000 */
[----:B------:R-:W-:Y:S01]  /*b420*/  BPT.TRAP 0x1 ;  /* 0x000000040000795c */ /* 0x000fe20000300000 */
.L_x_8951:
[----:B------:R-:W-:Y:S02]  /*b430*/  LOP3.LUT R2, R4, 0x1, RZ, 0x3c, !PT ;  /* 0x0000000104027812 */ /* 0x000fe400078e3cff */
[----:B------:R-:W-:Y:S02]  /*b440*/  LEA R3, R5, UR38, 0x3 ;  /* 0x0000002605037c11 */ /* 0x000fe4000f8e18ff */
[----:B------:R-:W-:Y:S02]  /*b450*/  SHF.L.U32 R2, R2, 0x1f, RZ ;  /* 0x0000001f02027819 */ /* 0x000fe400000006ff */
[----:B------:R-:W-:Y:S02]  /*b460*/  ISETP.NE.AND P1, PT, R29, 0x3, PT ;  /* 0x000000031d00780c */ /* 0x000fe40003f25270 */
[----:B------:R-:W2:Y:S02]  /*b470*/  SYNCS.PHASECHK.TRANS64.TRYWAIT P0, [R3+URZ+0x17070], R2 ;  /* 0x01707002030075a7 */ /* 0x000ea4000800017f */
[----:B--2---:R-:W-:Y:S09]  /*b480*/  @!P0 BRA `(.L_x_8952) ;  /* 0x0000001400808947 */ /* 0x004ff20003800000 */
.L_x_8993:
[----:B------:R-:W-:Y:S05]  /*b490*/  @!P1 BRA `(.L_x_8953) ;  /* 0x0000000000049947 */ /* 0x000fea0003800000 */
[----:B------:R-:W-:Y:S01]  /*b4a0*/  BPT.TRAP 0x1 ;  /* 0x000000040000795c */ /* 0x000fe20000300000 */
.L_x_8953:
[----:B------:R-:W-:Y:S01]  /*b4b0*/  SHF.L.U32 R4, R4, 0x1f, RZ ;  /* 0x0000001f04047819 */ /* 0x000fe200000006ff */
[----:B--2---:R-:W-:-:S03]  /*b4c0*/  IMAD R2, R5, 0x3000, RZ ;  /* 0x0000300005027824 */ /* 0x004fc600078e02ff */
[----:B------:R-:W2:Y:S02]  /*b4d0*/  SYNCS.PHASECHK.TRANS64.TRYWAIT P0, [R3+URZ+0x17060], R4 ;  /* 0x01706004030075a7 */ /* 0x000ea4000800017f */
[----:B--2---:R-:W-:Y:S05]  /*b4e0*/  @!P0 BRA `(.L_x_8954) ;  /* 0x00000014007c8947 */ /* 0x004fea0003800000 */
.L_x_8994:
[----:B------:R-:W-:Y:S01]  /*b4f0*/  LOP3.LUT R12, R2, R19, RZ, 0xfc, !PT ;  /* 0x00000013020c7212 */ /* 0x000fe200078efcff */
[----:B------:R-:W-:Y:S05]  /*b500*/  WARPSYNC.ALL ;  /* 0x0000000000007948 */ /* 0x000fea0003800000 */
[----:B-12---:R-:W1:Y:S02]  /*b510*/  LDSM.16.MT88.4 R4, [R12+UR38+0x6400] ;  /* 0x006400260c04783b */ /* 0x006e640008004200 */
[C-C-:B-1----:R-:W-:Y:S02]  /*b520*/  PRMT R8, R4.reuse, 0x6420, R5.reuse ;  /* 0x0000642004087816 */ /* 0x142fe40000000005 */
[----:B------:R-:W-:-:S02]  /*b530*/  PRMT R9, R4, 0x7531, R5 ;  /* 0x0000753104097816 */ /* 0x000fc40000000005 */
[----:B------:R-:W-:Y:S02]  /*b540*/  LOP3.LUT R5, R2, R18, RZ, 0xfc, !PT ;  /* 0x0000001202057212 */ /* 0x000fe400078efcff */
[C-C-:B------:R-:W-:Y:S02]  /*b550*/  PRMT R10, R6.reuse, 0x6420, R7.reuse ;  /* 0x00006420060a7816 */ /* 0x140fe40000000007 */
[----:B------:R-:W-:Y:S01]  /*b560*/  PRMT R11, R6, 0x7531, R7 ;  /* 0x00007531060b7816 */ /* 0x000fe20000000007 */
[----:B0-----:R-:W-:-:S05]  /*b570*/  IMAD.IADD R17, R26, 0x1, R5 ;  /* 0x000000011a117824 */ /* 0x001fca00078e0205 */
[----:B------:R0:W-:Y:S02]  /*b580*/  STSM.16.M88.4 [R17], R8 ;  /* 0x0000000811007844 */ /* 0x0001e40000000200 */
[C---:B0-----:R-:W-:Y:S02]  /*b590*/  VIADD R10, R2.reuse, 0x1000 ;  /* 0x00001000020a7836 */ /* 0x041fe40000000000 */
[----:B------:R-:W-:Y:S01]  /*b5a0*/  VIADD R17, R2, 0x2000 ;  /* 0x0000200002117836 */ /* 0x000fe20000000000 */
[----:B------:R-:W-:Y:S02]  /*b5b0*/  IADD3 R2, R26, R15, R2 ;  /* 0x0000000f1a027210 */ /* 0x000fe40007ffe002 */
[----:B------:R-:W-:-:S06]  /*b5c0*/  LOP3.LUT R4, R10, R19, RZ, 0xfc, !PT ;  /* 0x000000130a047212 */ /* 0x000fcc00078efcff */
[----:B------:R-:W0:Y:S02]  /*b5d0*/  LDSM.16.MT88.4 R4, [R4+UR38+0x6400] ;  /* 0x006400260404783b */ /* 0x000e240008004200 */
[C-C-:B0-----:R-:W-:Y:S02]  /*b5e0*/  PRMT R8, R4.reuse, 0x6420, R5.reuse ;  /* 0x0000642004087816 */ /* 0x141fe40000000005 */
[----:B------:R-:W-:Y:S02]  /*b5f0*/  PRMT R9, R4, 0x7531, R5 ;  /* 0x0000753104097816 */ /* 0x000fe40000000005 */
[----:B------:R-:W-:Y:S02]  /*b600*/  LOP3.LUT R5, R10, R18, RZ, 0xfc, !PT ;  /* 0x000000120a057212 */ /* 0x000fe400078efcff */
[C-C-:B------:R-:W-:Y:S02]  /*b610*/  PRMT R10, R6.reuse, 0x6420, R7.reuse ;  /* 0x00006420060a7816 */ /* 0x140fe40000000007 */
[----:B------:R-:W-:Y:S01]  /*b620*/  PRMT R11, R6, 0x7531, R7 ;  /* 0x00007531060b7816 */ /* 0x000fe20000000007 */
[----:B------:R-:W-:Y:S01]  /*b630*/  IMAD.IADD R5, R26, 0x1, R5 ;  /* 0x000000011a057824 */ /* 0x000fe200078e0205 */
[----:B------:R-:W-:-:S02]  /*b640*/  LOP3.LUT R6, R17, R19, RZ, 0xfc, !PT ;  /* 0x0000001311067212 */ /* 0x000fc400078efcff */
[----:B------:R-:W-:Y:S02]  /*b650*/  LOP3.LUT R17, R17, R18, RZ, 0xfc, !PT ;  /* 0x0000001211117212 */ /* 0x000fe400078efcff */
[----:B------:R-:W-:Y:S03]  /*b660*/  STSM.16.M88.4 [R5], R8 ;  /* 0x0000000805007844 */ /* 0x000fe60000000200 */
[----:B------:R-:W-:Y:S01]  /*b670*/  IMAD.IADD R17, R26, 0x1, R17 ;  /* 0x000000011a117824 */ /* 0x000fe200078e0211 */
[----:B------:R-:W0:Y:S02]  /*b680*/  LDSM.16.MT88.4 R4, [R6+UR38+0x6400] ;  /* 0x006400260604783b */ /* 0x000e240008004200 */
[C-C-:B0-----:R-:W-:Y:S02]  /*b690*/  PRMT R8, R4.reuse, 0x6420, R5.reuse ;  /* 0x0000642004087816 */ /* 0x141fe40000000005 */
        /* <DEDUP_REMOVED lines=30> */
.L_x_8955:
[----:B-1----:R1:W-:Y:S01]  /*b880*/  SYNCS.ARRIVE.TRANS64.A1T0 RZ, [R3+URZ+0x17050], RZ ;  /* 0x017050ff03ff79a7 */ /* 0x0023e2000810003f */
[----:B------:R-:W-:Y:S01]  /*b890*/  BAR.SYNC.DEFER_BLOCKING 0x2, 0x80 ;  /* 0x0082000000007b1d */ /* 0x000fe20000010000 */
[----:B------:R-:W-:Y:S01]  /*b8a0*/  ISETP.NE.AND P0, PT, R28, RZ, PT ;  /* 0x000000ff1c00720c */ /* 0x000fe20003f05270 */
[----:B------:R-:W-:Y:S02]  /*b8b0*/  IMAD.MOV.U32 R5, RZ, RZ, R13 ;  /* 0x000000ffff057224 */ /* 0x000fe400078e000d */
[----:B------:R-:W-:-:S10]  /*b8c0*/  IMAD.MOV.U32 R4, RZ, RZ, R14 ;  /* 0x000000ffff047224 */ /* 0x000fd400078e000e */
[----:B0-----:R-:W-:-:S05]  /*b8d0*/  @!P0 VIADD R2, R3, 0x17080 ;  /* 0x0001708003028836 */ /* 0x001fca0000000000 */
[----:B------:R-:W-:-:S04]  /*b8e0*/  @!P0 PRMT R2, RZ, 0x654, R2 ;  /* 0x00000654ff028816 */ /* 0x000fc80000000002 */
[----:B------:R1:W-:Y:S01]  /*b8f0*/  @!P0 SYNCS.ARRIVE.TRANS64.RED.A1T0 RZ, [R2+URZ], RZ ;  /* 0x000000ff02ff89a7 */ /* 0x0003e2000810043f */
[C---:B------:R-:W-:Y:S02]  /*b900*/  ISETP.GT.AND P0, PT, R0.reuse, UR40, PT ;  /* 0x0000002800007c0c */ /* 0x040fe4000bf04270 */
[----:B------:R-:W-:-:S11]  /*b910*/  IADD3 R0, R0, -0x1, RZ ;  /* 0xffffffff00007810 */ /* 0x000fd60007ffe0ff */
[----:B-1----:R-:W-:Y:S05]  /*b920*/  @P0 BRA `(.L_x_8956) ;  /* 0xfffffff000540947 */ /* 0x002fea000383ffff */
[----:B------:R-:W-:Y:S05]  /*b930*/  BRA `(.L_x_8957) ;  /* 0x0000000000047947 */ /* 0x000fea0003800000 */
.L_x_8935:
[----:B------:R-:W-:-:S07]  /*b940*/  IMAD.MOV.U32 R13, RZ, RZ, RZ ;  /* 0x000000ffff0d7224 */ /* 0x000fce00078e00ff */
.L_x_8957:
[----:B------:R-:W-:-:S04]  /*b950*/  ULOP3.LUT UR4, UR41, 0x1, URZ, 0xfc, !UPT ;  /* 0x0000000129047892 */ /* 0x000fc8000f8efc3f */
[----:B------:R-:W-:-:S06]  /*b960*/  UISETP.NE.AND UP0, UPT, UR4, 0x3, UPT ;  /* 0x000000030400788c */ /* 0x000fcc000bf05270 */
[----:B------:R-:W-:-:S13]  /*b970*/  PLOP3.LUT P0, PT, PT, PT, UP0, 0x80, 0x0 ;  /* 0x000000000000781c */ /* 0x000fda0003f0f008 */
[----:B------:R-:W-:Y:S05]  /*b980*/  @!P0 BRA `(.L_x_8958) ;  /* 0x0000000000048947 */ /* 0x000fea0003800000 */
[----:B------:R-:W-:Y:S01]  /*b990*/  BPT.TRAP 0x1 ;  /* 0x000000040000795c */ /* 0x000fe20000300000 */
.L_x_8958:
[----:B0-2---:R-:W-:Y:S01]  /*b9a0*/  LOP3.LUT R3, R14, 0x1, RZ, 0x3c, !PT ;  /* 0x000000010e037812 */ /* 0x005fe200078e3cff */
[----:B------:R-:W-:Y:S01]  /*b9b0*/  BSSY B0, `(.L_x_8959) ;  /* 0x0000005000007945 */ /* 0x000fe20003800000 */
[----:B------:R-:W-:Y:S02]  /*b9c0*/  LEA R2, R13, UR38, 0x3 ;  /* 0x000000260d027c11 */ /* 0x000fe4000f8e18ff */
[----:B------:R-:W-:-:S04]  /*b9d0*/  SHF.L.U32 R3, R3, 0x1f, RZ ;  /* 0x0000001f03037819 */ /* 0x000fc800000006ff */
[----:B------:R-:W0:Y:S02]  /*b9e0*/  SYNCS.PHASECHK.TRANS64.TRYWAIT P0, [R2+URZ+0x17070], R3 ;  /* 0x01707003020075a7 */ /* 0x000e24000800017f */
[----:B0-----:R-:W-:Y:S05]  /*b9f0*/  @!P0 BRA `(.L_x_8960) ;  /* 0x00000010004c8947 */ /* 0x001fea0003800000 */
.L_x_8995:
[----:B------:R-:W-:Y:S05]  /*ba00*/  BSYNC B0 ;  /* 0x0000000000007941 */ /* 0x000fea0003800000 */
.L_x_8959:
[----:B------:R-:W-:-:S06]  /*ba10*/  ULOP3.LUT UR4, UR41, 0x2, URZ, 0xfc, !UPT ;  /* 0x0000000229047892 */ /* 0x000fcc000f8efc3f */
[----:B------:R-:W-:-:S05]  /*ba20*/  IMAD.U32 R0, RZ, RZ, UR4 ;  /* 0x00000004ff007e24 */ /* 0x000fca000f8e00ff */
[----:B------:R-:W-:-:S13]  /*ba30*/  ISETP.NE.AND P1, PT, R0, 0x3, PT ;  /* 0x000000030000780c */ /* 0x000fda0003f25270 */
[----:B------:R-:W-:Y:S05]  /*ba40*/  @!P1 BRA `(.L_x_8961) ;  /* 0x0000000000049947 */ /* 0x000fea0003800000 */
[----:B------:R-:W-:Y:S01]  /*ba50*/  BPT.TRAP 0x1 ;  /* 0x000000040000795c */ /* 0x000fe20000300000 */
.L_x_8961:
[----:B------:R-:W-:Y:S01]  /*ba60*/  SHF.L.U32 R5, R14, 0x1f, RZ ;  /* 0x0000001f0e057819 */ /* 0x000fe200000006ff */
[----:B------:R-:W-:-:S03]  /*ba70*/  IMAD R0, R13, 0x3000, RZ ;  /* 0x000030000d007824 */ /* 0x000fc600078e02ff */
[----:B------:R-:W1:Y:S02]  /*ba80*/  SYNCS.PHASECHK.TRANS64.TRYWAIT P0, [R2+URZ+0x17060], R5 ;  /* 0x01706005020075a7 */ /* 0x000e64000800017f */
[----:B0-----:R-:W-:Y:S01]  /*ba90*/  LOP3.LUT R3, R0, R19, RZ, 0xfc, !PT ;  /* 0x0000001300037212 */ /* 0x001fe200078efcff */
[----:B-1----:R-:W-:Y:S06]  /*baa0*/  @!P0 BRA `(.L_x_8962) ;  /* 0x0000001000348947 */ /* 0x002fec0003800000 */
.L_x_8996:
[----:B------:R-:W-:Y:S05]  /*bab0*/  WARPSYNC.ALL ;  /* 0x0000000000007948 */ /* 0x000fea0003800000 */
[----:B0--3--:R-:W0:Y:S01]  /*bac0*/  LDSM.16.MT88.4 R4, [R3+UR38+0x6400] ;  /* 0x006400260304783b */ /* 0x009e220008004200 */
[C---:B------:R-:W-:Y:S01]  /*bad0*/  VIADD R15, R0.reuse, 0x1000 ;  /* 0x00001000000f7836 */ /* 0x040fe20000000000 */
[C---:B------:R-:W-:Y:S01]  /*bae0*/  IADD3 R27, R0.reuse, R18, R27 ;  /* 0x00000012001b7210 */ /* 0x040fe20007ffe01b */
[----:B------:R-:W-:-:S03]  /*baf0*/  VIADD R17, R0, 0x2000 ;  /* 0x0000200000117836 */ /* 0x000fc60000000000 */
[CC--:B------:R-:W-:Y:S02]  /*bb00*/  LOP3.LUT R16, R15.reuse, R19.reuse, RZ, 0xfc, !PT ;  /* 0x000000130f107212 */ /* 0x0c0fe400078efcff */
[-C--:B------:R-:W-:Y:S02]  /*bb10*/  LOP3.LUT R15, R15, R18.reuse, RZ, 0xfc, !PT ;  /* 0x000000120f0f7212 */ /* 0x080fe400078efcff */
[C---:B------:R-:W-:Y:S02]  /*bb20*/  LOP3.LUT R19, R17.reuse, R19, RZ, 0xfc, !PT ;  /* 0x0000001311137212 */ /* 0x040fe400078efcff */
[----:B------:R-:W-:Y:S01]  /*bb30*/  LOP3.LUT R17, R17, R18, RZ, 0xfc, !PT ;  /* 0x0000001211117212 */ /* 0x000fe200078efcff */
[----:B------:R-:W-:-:S04]  /*bb40*/  IMAD.IADD R15, R26, 0x1, R15 ;  /* 0x000000011a0f7824 */ /* 0x000fc800078e020f */
[----:B------:R-:W-:Y:S01]  /*bb50*/  IMAD.IADD R17, R26, 0x1, R17 ;  /* 0x000000011a117824 */ /* 0x000fe200078e0211 */
[C-C-:B0-----:R-:W-:Y:S02]  /*bb60*/  PRMT R8, R4.reuse, 0x6420, R5.reuse ;  /* 0x0000642004087816 */ /* 0x141fe40000000005 */
[----:B------:R-:W-:Y:S02]  /*bb70*/  PRMT R9, R4, 0x7531, R5 ;  /* 0x0000753104097816 */ /* 0x000fe40000000005 */
[----:B------:R-:W-:Y:S02]  /*bb80*/  LOP3.LUT R5, R0, R18, RZ, 0xfc, !PT ;  /* 0x0000001200057212 */ /* 0x000fe400078efcff */
[C-C-:B------:R-:W-:Y:S02]  /*bb90*/  PRMT R10, R6.reuse, 0x6420, R7.reuse ;  /* 0x00006420060a7816 */ /* 0x140fe40000000007 */
[----:B------:R-:W-:Y:S01]  /*bba0*/  PRMT R11, R6, 0x7531, R7 ;  /* 0x00007531060b7816 */ /* 0x000fe20000000007 */
[----:B------:R-:W-:-:S02]  /*bbb0*/  IMAD.IADD R12, R26, 0x1, R5 ;  /* 0x000000011a0c7824 */ /* 0x000fc400078e0205 */
[----:B------:R-:W-:-:S03]  /*bbc0*/  IMAD.IADD R26, R26, 0x1, R27 ;  /* 0x000000011a1a7824 */ /* 0x000fc600078e021b */
        /* <DEDUP_REMOVED lines=39> */
.L_x_8963:
[----:B-1----:R1:W-:Y:S01]  /*be40*/  SYNCS.ARRIVE.TRANS64.A1T0 RZ, [R2+URZ+0x17050], RZ ;  /* 0x017050ff02ff79a7 */ /* 0x0023e2000810003f */
[----:B------:R-:W-:Y:S01]  /*be50*/  BAR.SYNC.DEFER_BLOCKING 0x2, 0x80 ;  /* 0x0082000000007b1d */ /* 0x000fe20000010000 */
[----:B------:R-:W-:-:S13]  /*be60*/  ISETP.NE.AND P0, PT, R28, RZ, PT ;  /* 0x000000ff1c00720c */ /* 0x000fda0003f05270 */
[----:B------:R-:W-:Y:S01]  /*be70*/  @!P0 IADD3 R0, R2, 0x17080, RZ ;  /* 0x0001708002008810 */ /* 0x000fe20007ffe0ff */
[----:B-1----:R-:W-:-:S03]  /*be80*/  IMAD.MOV.U32 R2, RZ, RZ, RZ ;  /* 0x000000ffff027224 */ /* 0x002fc600078e00ff */
[----:B------:R-:W-:-:S04]  /*be90*/  @!P0 PRMT R0, RZ, 0x654, R0 ;  /* 0x00000654ff008816 */ /* 0x000fc80000000000 */
[----:B------:R1:W-:Y:S02]  /*bea0*/  @!P0 SYNCS.ARRIVE.TRANS64.RED.A1T0 RZ, [R0+URZ], RZ ;  /* 0x000000ff00ff89a7 */ /* 0x0003e4000810043f */
[----:B-1----:R-:W-:-:S05]  /*beb0*/  VIADD R0, R13, 0x1 ;  /* 0x000000010d007836 */ /* 0x002fca0000000000 */
[----:B------:R-:W-:-:S04]  /*bec0*/  ISETP.NE.AND P0, PT, R0, 0x2, PT ;  /* 0x000000020000780c */ /* 0x000fc80003f05270 */
[----:B------:R-:W-:Y:S02]  /*bed0*/  SEL R3, RZ, 0x1, P0 ;  /* 0x00000001ff037807 */ /* 0x000fe40000000000 */
[----:B------:R-:W-:Y:S02]  /*bee0*/  SEL R0, R0, RZ, P0 ;  /* 0x000000ff00007207 */ /* 0x000fe40000000000 */
[----:B------:R-:W-:-:S07]  /*bef0*/  LOP3.LUT R14, R14, R3, RZ, 0x3c, !PT ;  /* 0x000000030e0e7212 */ /* 0x000fce00078e3cff */
.L_x_8916:
[----:B------:R-:W1:Y:S01]  /*bf00*/  S2R R4, SR_CgaCtaId ;  /* 0x0000000000047919 */ /* 0x000e620000008800 */
[----:B------:R-:W-:Y:S02]  /*bf10*/  MOV R3, 0x400 ;  /* 0x0000040000037802 */ /* 0x000fe40000000f00 */
[----:B------:R-:W-:Y:S02]  /*bf20*/  SHF.L.U32 R2, R2, 0x1f, RZ ;  /* 0x0000001f02027819 */ /* 0x000fe400000006ff */
[----:B-1----:R-:W-:-:S04]  /*bf30*/  LEA R7, R4, R3, 0x18 ;  /* 0x0000000304077211 */ /* 0x002fc800078ec0ff */
[----:B------:R-:W1:Y:S02]  /*bf40*/  SYNCS.PHASECHK.TRANS64.TRYWAIT P0, [R7+URZ+0x17020], R2 ;  /* 0x01702002070075a7 */ /* 0x000e64000800017f */
[----:B-1----:R-:W-:Y:S05]  /*bf50*/  @!P0 BRA `(.L_x_8964) ;  /* 0x0000000c001c8947 */ /* 0x002fea0003800000 */
.L_x_8997:
        /* <DEDUP_REMOVED lines=13> */
.L_x_8965:
        /* <DEDUP_REMOVED lines=12> */
.L_x_8998:
[----:B------:R-:W1:Y:S02]  /*c0f0*/  SYNCS.PHASECHK.TRANS64.TRYWAIT P1, [R3+URZ], R2 ;  /* 0x00000002030075a7 */ /* 0x000e64000802017f */
[----:B-1----:R-:W-:Y:S05]  /*c100*/  @!P1 BRA `(.L_x_8967) ;  /* 0x0000000800d89947 */ /* 0x002fea0003800000 */
.L_x_8999:
[----:B------:R-:W-:Y:S05]  /*c110*/  @!P0 BRA `(.L_x_8968) ;  /* 0x0000000000048947 */ /* 0x000fea0003800000 */
[----:B------:R-:W-:Y:S01]  /*c120*/  BPT.TRAP 0x1 ;  /* 0x000000040000795c */ /* 0x000fe20000300000 */
.L_x_8968:
[----:B-1----:R-:W-:-:S04]  /*c130*/  IMAD R3, R0, 0x8, R7 ;  /* 0x0000000800037824 */ /* 0x002fc800078e0207 */
[----:B------:R-:W1:Y:S02]  /*c140*/  SYNCS.PHASECHK.TRANS64.TRYWAIT P1, [R3+URZ+0x17060], R4 ;  /* 0x01706004030075a7 */ /* 0x000e64000802017f */
[----:B-1----:R-:W-:Y:S05]  /*c150*/  @!P1 BRA `(.L_x_8969) ;  /* 0x0000000800d89947 */ /* 0x002fea0003800000 */
.L_x_9000:
[----:B------:R-:W-:Y:S05]  /*c160*/  @!P0 BRA `(.L_x_8970) ;  /* 0x0000000000048947 */ /* 0x000fea0003800000 */
[----:B------:R-:W-:Y:S01]  /*c170*/  BPT.TRAP 0x1 ;  /* 0x000000040000795c */ /* 0x000fe20000300000 */
.L_x_8970:
[----:B0-----:R-:W-:-:S04]  /*c180*/  IMAD R5, R6, 0x8, R7 ;  /* 0x0000000806057824 */ /* 0x001fc800078e0207 */
[----:B------:R-:W0:Y:S02]  /*c190*/  SYNCS.PHASECHK.TRANS64.TRYWAIT P1, [R5+URZ+0x17060], R2 ;  /* 0x01706002050075a7 */ /* 0x000e24000802017f */
[----:B0-----:R-:W-:Y:S05]  /*c1a0*/  @!P1 BRA `(.L_x_8971) ;  /* 0x0000000800d89947 */ /* 0x001fea0003800000 */
.L_x_9001:
[----:B------:R-:W-:Y:S05]  /*c1b0*/  @!P0 BRA `(.L_x_8972) ;  /* 0x0000000000048947 */ /* 0x000fea0003800000 */
[----:B------:R-:W-:Y:S01]  /*c1c0*/  BPT.TRAP 0x1 ;  /* 0x000000040000795c */ /* 0x000fe20000300000 */
.L_x_8972:
[----:B------:R-:W2:Y:S02]  /*c1d0*/  SYNCS.PHASECHK.TRANS64.TRYWAIT P0, [R3+URZ+0x17080], R4 ;  /* 0x01708004030075a7 */ /* 0x000ea4000800017f */
[----:B--2---:R-:W-:Y:S05]  /*c1e0*/  @!P0 BRA `(.L_x_8973) ;  /* 0x0000000800dc8947 */ /* 0x004fea0003800000 */
.L_x_8974:
[----:B---3--:R3:W4:Y:S02]  /*c1f0*/  SYNCS.PHASECHK.TRANS64.TRYWAIT P0, [R5+URZ+0x17080], R2 ;  /* 0x01708002050075a7 */ /* 0x008724000800017f */
[----:B----4-:R-:W-:Y:S05]  /*c200*/  @!P0 NANOSLEEP.SYNCS 0x989680 ;  /* 0x009896800000895d */ /* 0x010fea0003900000 */
[----:B------:R-:W4:Y:S02]  /*c210*/  @!P0 SYNCS.PHASECHK.TRANS64 P0, [R5+URZ+0x17080], R2 ;  /* 0x01708002050085a7 */ /* 0x000f24000800007f */
[----:B----4-:R-:W-:Y:S05]  /*c220*/  @!P0 BRA `(.L_x_8974) ;  /* 0xfffffffc00f08947 */ /* 0x010fea000383ffff */
.L_x_8886:
[----:B------:R-:W-:Y:S05]  /*c230*/  BSYNC B6 ;  /* 0x0000000000067941 */ /* 0x000fea0003800000 */
.L_x_8883:
[----:B------:R-:W-:Y:S05]  /*c240*/  EXIT ;  /* 0x000000000000794d */ /* 0x000fea0003800000 */
.L_x_8890:
[----:B0-----:R-:W-:-:S04]  /*c250*/  IMAD.U32 R3, RZ, RZ, UR38 ;  /* 0x00000026ff037e24 */ /* 0x001fc8000f8e00ff */
[----:B------:R0:W1:Y:S03]  /*c260*/  SYNCS.PHASECHK.TRANS64.TRYWAIT P0, [R3+URZ+0x17000], R6 ;  /* 0x01700006030075a7 */ /* 0x000066000800017f */
[----:B-1----:R-:W-:Y:S05]  /*c270*/  @!P0 NANOSLEEP.SYNCS 0x989680 ;  /* 0x009896800000895d */ /* 0x002fea0003900000 */
[----:B------:R-:W1:Y:S02]  /*c280*/  @!P0 SYNCS.PHASECHK.TRANS64 P0, [R3+URZ+0x17000], R6 ;  /* 0x01700006030085a7 */ /* 0x000e64000800007f */
[----:B-1----:R-:W-:Y:S05]  /*c290*/  @!P0 BRA `(.L_x_8890) ;  /* 0xfffffffc00ec8947 */ /* 0x002fea000383ffff */
[----:B------:R-:W-:Y:S05]  /*c2a0*/  BRA `(.L_x_8975) ;  /* 0xffffff5000b87947 */ /* 0x000fea000383ffff */
.L_x_8894:
[----:B0-----:R-:W-:-:S04]  /*c2b0*/  MOV R3, UR38 ;  /* 0x0000002600037c02 */ /* 0x001fc80008000f00 */
[----:B------:R0:W2:Y:S03]  /*c2c0*/  SYNCS.PHASECHK.TRANS64.TRYWAIT P2, [R3+URZ+0x17030], R6 ;  /* 0x01703006030075a7 */ /* 0x0000a6000804017f */
[----:B--2---:R-:W-:Y:S05]  /*c2d0*/  @!P2 NANOSLEEP.SYNCS 0x989680 ;  /* 0x009896800000a95d */ /* 0x004fea0003900000 */
[----:B------:R-:W2:Y:S02]  /*c2e0*/  @!P2 SYNCS.PHASECHK.TRANS64 P2, [R3+URZ+0x17030], R6 ;  /* 0x017030060300a5a7 */ /* 0x000ea4000804007f */
[----:B--2---:R-:W-:Y:S05]  /*c2f0*/  @!P2 BRA `(.L_x_8894) ;  /* 0xfffffffc00eca947 */ /* 0x004fea000383ffff */
[----:B------:R-:W-:Y:S05]  /*c300*/  BRA `(.L_x_8893) ;  /* 0xffffff5000d47947 */ /* 0x000fea000383ffff */
.L_x_8899:
[----:B-1----:R-:W-:-:S04]  /*c310*/  IMAD.U32 R10, RZ, RZ, UR22 ;  /* 0x00000016ff0a7e24 */ /* 0x002fc8000f8e00ff */
[----:B------:R1:W2:Y:S03]  /*c320*/  SYNCS.PHASECHK.TRANS64.TRYWAIT P2, [R10+URZ+0x17030], R3 ;  /* 0x017030030a0075a7 */ /* 0x0002a6000804017f */
[----:B--2---:R-:W-:Y:S05]  /*c330*/  @!P2 NANOSLEEP.SYNCS 0x989680 ;  /* 0x009896800000a95d */ /* 0x004fea0003900000 */
[----:B------:R-:W2:Y:S02]  /*c340*/  @!P2 SYNCS.PHASECHK.TRANS64 P2, [R10+URZ+0x17030], R3 ;  /* 0x017030030a00a5a7 */ /* 0x000ea4000804007f */
[----:B--2---:R-:W-:Y:S05]  /*c350*/  @!P2 BRA `(.L_x_8899) ;  /* 0xfffffffc00eca947 */ /* 0x004fea000383ffff */
[----:B------:R-:W-:Y:S05]  /*c360*/  BRA `(.L_x_8898) ;  /* 0xffffff7c00407947 */ /* 0x000fea000383ffff */
.L_x_8903:
[----:B-1----:R-:W-:-:S04]  /*c370*/  IMAD.U32 R70, RZ, RZ, UR11 ;  /* 0x0000000bff467e24 */ /* 0x002fc8000f8e00ff */
[----:B------:R1:W3:Y:S03]  /*c380*/  SYNCS.PHASECHK.TRANS64.TRYWAIT P2, [R70+URZ+0x17050], R3 ;  /* 0x01705003460075a7 */ /* 0x0002e6000804017f */
[----:B---3--:R-:W-:Y:S05]  /*c390*/  @!P2 NANOSLEEP.SYNCS 0x989680 ;  /* 0x009896800000a95d */ /* 0x008fea0003900000 */
[----:B------:R-:W3:Y:S02]  /*c3a0*/  @!P2 SYNCS.PHASECHK.TRANS64 P2, [R70+URZ+0x17050], R3 ;  /* 0x017050034600a5a7 */ /* 0x000ee4000804007f */
[----:B---3--:R-:W-:Y:S05]  /*c3b0*/  @!P2 BRA `(.L_x_8903) ;  /* 0xfffffffc00eca947 */ /* 0x008fea000383ffff */
[----:B------:R-:W-:Y:S05]  /*c3c0*/  BRA `(.L_x_8902) ;  /* 0xffffff8800987947 */ /* 0x000fea000383ffff */
.L_x_8909:
[----:B-1----:R-:W-:-:S04]  /*c3d0*/  IMAD.U32 R5, RZ, RZ, UR11 ;  /* 0x0000000bff057e24 */ /* 0x002fc8000f8e00ff */
[----:B------:R1:W2:Y:S03]  /*c3e0*/  SYNCS.PHASECHK.TRANS64.TRYWAIT P1, [R5+URZ+0x17050], R0 ;  /* 0x01705000050075a7 */ /* 0x0002a6000802017f */
[----:B--2---:R-:W-:Y:S05]  /*c3f0*/  @!P1 NANOSLEEP.SYNCS 0x989680 ;  /* 0x009896800000995d */ /* 0x004fea0003900000 */
[----:B------:R-:W2:Y:S02]  /*c400*/  @!P1 SYNCS.PHASECHK.TRANS64 P1, [R5+URZ+0x17050], R0 ;  /* 0x01705000050095a7 */ /* 0x000ea4000802007f */
[----:B--2---:R-:W-:Y:S05]  /*c410*/  @!P1 BRA `(.L_x_8909) ;  /* 0xfffffffc00ec9947 */ /* 0x004fea000383ffff */
[----:B------:R-:W-:Y:S05]  /*c420*/  BRA `(.L_x_8908) ;  /* 0xffffff9c00f07947 */ /* 0x000fea000383ffff */
.L_x_8922:
[----:B------:R-:W-:Y:S02]  /*c430*/  IMAD.MOV.U32 R13, RZ, RZ, R20 ;  /* 0x000000ffff0d7224 */ /* 0x000fe400078e0014 */
[----:B------:R-:W-:Y:S02]  /*c440*/  IMAD.MOV.U32 R12, RZ, RZ, RZ ;  /* 0x000000ffff0c7224 */ /* 0x000fe400078e00ff */
[----:B------:R-:W-:Y:S02]  /*c450*/  IMAD.MOV.U32 R11, RZ, RZ, 0x1f ;  /* 0x0000001fff0b7424 */ /* 0x000fe400078e00ff */
[----:B------:R-:W-:-:S07]  /*c460*/  IMAD.MOV.U32 R15, RZ, RZ, -0x1 ;  /* 0xffffffffff0f7424 */ /* 0x000fce00078e00ff */
[----:B------:R-:W-:Y:S05]  /*c470*/  WARPSYNC.COLLECTIVE R15, `(.L_x_8976) ;  /* 0x000000000f087348 */ /* 0x000fea0003c00000 */
[----:B------:R0:W1:Y:S02]  /*c480*/  SHFL.IDX P6, R14, R13, R12, R11 ;  /* 0x0000000c0d0e7389 */ /* 0x00006400000c000b */
[----:B01----:R-:W-:Y:S01]  /*c490*/  ENDCOLLECTIVE ;  /* 0x000000000000791b */ /* 0x003fe20003800000 */
.L_x_8976:
[----:B------:R-:W-:Y:S05]  /*c4a0*/  BRA `(.L_x_8977) ;  /* 0xffffffd400347947 */ /* 0x000fea000383ffff */
.L_x_8924:
[----:B------:R-:W-:Y:S01]  /*c4b0*/  BSSY B0, `(.L_x_8978) ;  /* 0x0000006000007945 */ /* 0x000fe20003800000 */
[----:B------:R-:W-:-:S07]  /*c4c0*/  IMAD.MOV.U32 R15, RZ, RZ, -0x1 ;  /* 0xffffffffff0f7424 */ /* 0x000fce00078e00ff */
[----:B0-----:R-:W-:Y:S05]  /*c4d0*/  WARPSYNC.COLLECTIVE R15, `(.L_x_8979) ;  /* 0x000000000f0c7348 */ /* 0x001fea0003c00000 */
[----:B------:R-:W-:Y:S02]  /*c4e0*/  ELECT P6, UR62, PT ;  /* 0x00000000003e782f */ /* 0x000fe400038c0000 */
[----:B------:R-:W-:Y:S01]  /*c4f0*/  MOV R14, UR62 ;  /* 0x0000003e000e7c02 */ /* 0x000fe20008000f00 */
[----:B0-----:R-:W-:Y:S10]  /*c500*/  ENDCOLLECTIVE ;  /* 0x000000000000791b */ /* 0x001ff40003800000 */
.L_x_8979:
[----:B------:R-:W-:Y:S05]  /*c510*/  BSYNC B0 ;  /* 0x0000000000007941 */ /* 0x000fea0003800000 */
.L_x_8978:
[----:B------:R-:W-:Y:S05]  /*c520*/  BRA `(.L_x_8980) ;  /* 0xffffffd4003c7947 */ /* 0x000fea000383ffff */
.L_x_8926:
[----:B--2---:R2:W3:Y:S02]  /*c530*/  SYNCS.PHASECHK.TRANS64.TRYWAIT P0, [R25+URZ+0x17080], R2 ;  /* 0x01708002190075a7 */ /* 0x0044e4000800017f */
[----:B---3--:R-:W-:Y:S05]  /*c540*/  @!P0 NANOSLEEP.SYNCS 0x989680 ;  /* 0x009896800000895d */ /* 0x008fea0003900000 */
[----:B------:R-:W3:Y:S02]  /*c550*/  @!P0 SYNCS.PHASECHK.TRANS64 P0, [R25+URZ+0x17080], R2 ;  /* 0x01708002190085a7 */ /* 0x000ee4000800007f */
[----:B---3--:R-:W-:Y:S05]  /*c560*/  @!P0 BRA `(.L_x_8926) ;  /* 0xfffffffc00f08947 */ /* 0x008fea000383ffff */
[----:B------:R-:W-:Y:S05]  /*c570*/  BRA `(.L_x_8981) ;  /* 0xffffffd400907947 */ /* 0x000fea000383ffff */
.L_x_8928:
[----:B---3--:R3:W4:Y:S02]  /*c580*/  SYNCS.PHASECHK.TRANS64.TRYWAIT P0, [R25+URZ+0x17040], R2 ;  /* 0x01704002190075a7 */ /* 0x008724000800017f */
[----:B----4-:R-:W-:Y:S05]  /*c590*/  @!P0 NANOSLEEP.SYNCS 0x989680 ;  /* 0x009896800000895d */ /* 0x010fea0003900000 */
[----:B------:R-:W4:Y:S02]  /*c5a0*/  @!P0 SYNCS.PHASECHK.TRANS64 P0, [R25+URZ+0x17040], R2 ;  /* 0x01704002190085a7 */ /* 0x000f24000800007f */
[----:B----4-:R-:W-:Y:S05]  /*c5b0*/  @!P0 BRA `(.L_x_8928) ;  /* 0xfffffffc00f08947 */ /* 0x010fea000383ffff */
[----:B------:R-:W-:Y:S05]  /*c5c0*/  BRA `(.L_x_8982) ;  /* 0xffffffd800047947 */ /* 0x000fea000383ffff */
.L_x_8931:
[----:B------:R-:W-:Y:S01]  /*c5d0*/  IMAD.MOV.U32 R13, RZ, RZ, R5 ;  /* 0x000000ffff0d7224 */ /* 0x000fe200078e0005 */
[----:B------:R-:W-:Y:S01]  /*c5e0*/  MOV R11, 0x1e1f ;  /* 0x00001e1f000b7802 */ /* 0x000fe20000000f00 */
[----:B------:R-:W-:Y:S02]  /*c5f0*/  IMAD.MOV.U32 R12, RZ, RZ, RZ ;  /* 0x000000ffff0c7224 */ /* 0x000fe400078e00ff */
[----:B------:R-:W-:Y:S02]  /*c600*/  IMAD.MOV.U32 R15, RZ, RZ, -0x1 ;  /* 0xffffffffff0f7424 */ /* 0x000fe400078e00ff */
[----:B------:R-:W-:-:S07]  /*c610*/  IMAD R9, R20, 0xc0, R9 ;  /* 0x000000c014097824 */ /* 0x000fce00078e0209 */
[----:B------:R-:W-:Y:S05]  /*c620*/  WARPSYNC.COLLECTIVE R15, `(.L_x_8983) ;  /* 0x000000000f087348 */ /* 0x000fea0003c00000 */
[----:B------:R0:W1:Y:S02]  /*c630*/  SHFL.IDX P6, R14, R13, R12, R11 ;  /* 0x0000000c0d0e7389 */ /* 0x00006400000c000b */
[----:B01----:R-:W-:Y:S01]  /*c640*/  ENDCOLLECTIVE ;  /* 0x000000000000791b */ /* 0x003fe20003800000 */
.L_x_8983:
[----:B------:R-:W-:Y:S02]  /*c650*/  IMAD.MOV.U32 R13, RZ, RZ, R4 ;  /* 0x000000ffff0d7224 */ /* 0x000fe400078e0004 */
[----:B------:R-:W-:-:S07]  /*c660*/  IMAD.MOV.U32 R2, RZ, RZ, R14 ;  /* 0x000000ffff027224 */ /* 0x000fce00078e000e */
[----:B------:R-:W-:Y:S05]  /*c670*/  WARPSYNC.COLLECTIVE R15, `(.L_x_8984) ;  /* 0x000000000f087348 */ /* 0x000fea0003c00000 */
[----:B------:R0:W1:Y:S02]  /*c680*/  SHFL.IDX P6, R14, R13, R12, R11 ;  /* 0x0000000c0d0e7389 */ /* 0x00006400000c000b */
[----:B01----:R-:W-:Y:S01]  /*c690*/  ENDCOLLECTIVE ;  /* 0x000000000000791b */ /* 0x003fe20003800000 */
.L_x_8984:
        /* <DEDUP_REMOVED lines=10> */
.L_x_8985:
[----:B------:R-:W-:-:S05]  /*c740*/  @!P3 IADD3 R20, P4, R6, R3, RZ ;  /* 0x000000030614b210 */ /* 0x000fca0007f9e0ff */
[----:B------:R-:W-:Y:S02]  /*c750*/  @!P3 IMAD.X R3, RZ, RZ, R2, P4 ;  /* 0x000000ffff03b224 */ /* 0x000fe400020e0602 */
[----:B------:R-:W-:Y:S01]  /*c760*/  @!P3 IMAD.MOV.U32 R2, RZ, RZ, R20 ;  /* 0x000000ffff02b224 */ /* 0x000fe200078e0014 */
[----:B------:R-:W-:-:S04]  /*c770*/  MOV R13, R4 ;  /* 0x00000004000d7202 */ /* 0x000fc80000000f00 */
[----:B------:R-:W-:Y:S01]  /*c780*/  @!PT LDS RZ, [RZ] ;  /* 0x00000000fffff984 */ /* 0x000fe20000000800 */
[----:B------:R-:W-:Y:S01]  /*c790*/  @!PT LDS RZ, [RZ] ;  /* 0x00000000fffff984 */ /* 0x000fe20000000800 */
[----:B------:R-:W-:Y:S01]  /*c7a0*/  @!PT LDS RZ, [RZ] ;  /* 0x00000000fffff984 */ /* 0x000fe20000000800 */
[----:B------:R0:W-:Y:S04]  /*c7b0*/  @!P3 LDGSTS.E.BYPASS.LTC128B.128 [R21+0xc400], desc[UR44][R2.64], !P2 ;  /* 0x0c4000000215bfae */ /* 0x0001e8000d101d6c */
[----:B------:R0:W-:Y:S04]  /*c7c0*/  @!P3 LDGSTS.E.BYPASS.LTC128B.128 [R21+0xdc00], desc[UR44][R2.64+0x20], !P0 ;  /* 0x0dc000200215bfae */ /* 0x0001e8000c101d6c */
[----:B------:R0:W-:Y:S01]  /*c7d0*/  @!P3 LDGSTS.E.BYPASS.LTC128B.128 [R21+0xf400], desc[UR44][R2.64+0x40], !P1 ;  /* 0x0f4000400215bfae */ /* 0x0001e2000c901d6c */
[----:B------:R-:W-:-:S07]  /*c7e0*/  IMAD.MOV.U32 R17, RZ, RZ, R14 ;  /* 0x000000ffff117224 */ /* 0x000fce00078e000e */
[----:B0-----:R-:W-:Y:S05]  /*c7f0*/  WARPSYNC.COLLECTIVE R15, `(.L_x_8986) ;  /* 0x000000000f087348 */ /* 0x001fea0003c00000 */
[----:B------:R1:W2:Y:S02]  /*c800*/  SHFL.IDX P6, R14, R13, R12, R11 ;  /* 0x0000000c0d0e7389 */ /* 0x0002a400000c000b */
[----:B012---:R-:W-:Y:S01]  /*c810*/  ENDCOLLECTIVE ;  /* 0x000000000000791b */ /* 0x007fe20003800000 */
.L_x_8986:
[----:B------:R-:W-:-:S05]  /*c820*/  VIADD R3, R9, 0x40 ;  /* 0x0000004009037836 */ /* 0x000fca0000000000 */
[----:B------:R-:W-:Y:S01]  /*c830*/  ISETP.GE.AND P4, PT, R3, R10, PT ;  /* 0x0000000a0300720c */ /* 0x000fe20003f86270 */
[----:B------:R-:W-:Y:S02]  /*c840*/  IMAD.MOV.U32 R13, RZ, RZ, R8 ;  /* 0x000000ffff0d7224 */ /* 0x000fe400078e0008 */
[----:B------:R-:W-:-:S10]  /*c850*/  IMAD.MOV.U32 R12, RZ, RZ, RZ ;  /* 0x000000ffff0c7224 */ /* 0x000fd400078e00ff */
[----:B------:R-:W-:Y:S01]  /*c860*/  @!P4 IADD3 R14, P3, R6, R14, RZ ;  /* 0x0000000e060ec210 */ /* 0x000fe20007f7e0ff */
[----:B------:R-:W-:-:S04]  /*c870*/  @!P4 VIADD R5, R0, UR38 ;  /* 0x000000260005cc36 */ /* 0x000fc80008000000 */
[----:B------:R-:W-:-:S08]  /*c880*/  @!P4 IMAD.MOV.U32 R2, RZ, RZ, R14 ;  /* 0x000000ffff02c224 */ /* 0x000fd000078e000e */
[----:B------:R-:W-:Y:S05]  /*c890*/  WARPSYNC.COLLECTIVE R15, `(.L_x_8987) ;  /* 0x000000000f087348 */ /* 0x000fea0003c00000 */
[----:B------:R0:W1:Y:S02]  /*c8a0*/  SHFL.IDX P6, R14, R13, R12, R11 ;  /* 0x0000000c0d0e7389 */ /* 0x00006400000c000b */
[----:B01----:R-:W-:Y:S01]  /*c8b0*/  ENDCOLLECTIVE ;  /* 0x000000000000791b */ /* 0x003fe20003800000 */
.L_x_8987:
[----:B------:R-:W-:-:S04]  /*c8c0*/  @!P4 IMAD.X R17, RZ, RZ, R17, P3 ;  /* 0x000000ffff11c224 */ /* 0x000fc800018e0611 */
[----:B------:R-:W-:-:S05]  /*c8d0*/  @!P4 IMAD.MOV.U32 R3, RZ, RZ, R17 ;  /* 0x000000ffff03c224 */ /* 0x000fca00078e0011 */
[----:B------:R-:W-:Y:S01]  /*c8e0*/  @!PT LDS RZ, [RZ] ;  /* 0x00000000fffff984 */ /* 0x000fe20000000800 */
[----:B------:R-:W-:Y:S01]  /*c8f0*/  @!PT LDS RZ, [RZ] ;  /* 0x00000000fffff984 */ /* 0x000fe20000000800 */
[----:B------:R-:W-:Y:S01]  /*c900*/  @!PT LDS RZ, [RZ] ;  /* 0x00000000fffff984 */ /* 0x000fe20000000800 */
[----:B------:R0:W-:Y:S01]  /*c910*/  @!P4 LDGSTS.E.BYPASS.LTC128B.128 [R5+0xcc00], desc[UR44][R2.64], !P2 ;  /* 0x0cc000000205cfae */ /* 0x0001e2000d101d6c */
[----:B------:R-:W-:-:S03]  /*c920*/  IMAD.MOV.U32 R13, RZ, RZ, R7 ;  /* 0x000000ffff0d7224 */ /* 0x000fc600078e0007 */
[----:B------:R0:W-:Y:S04]  /*c930*/  @!P4 LDGSTS.E.BYPASS.LTC128B.128 [R5+0xe400], desc[UR44][R2.64+0x20], !P0 ;  /* 0x0e4000200205cfae */ /* 0x0001e8000c101d6c */
[----:B------:R0:W-:Y:S01]  /*c940*/  @!P4 LDGSTS.E.BYPASS.LTC128B.128 [R5+0xfc00], desc[UR44][R2.64+0x40], !P1 ;  /* 0x0fc000400205cfae */ /* 0x0001e2000c901d6c */
[----:B------:R-:W-:-:S07]  /*c950*/  IMAD.MOV.U32 R8, RZ, RZ, R14 ;  /* 0x000000ffff087224 */ /* 0x000fce00078e000e */
[----:B0-----:R-:W-:Y:S05]  /*c960*/  WARPSYNC.COLLECTIVE R15, `(.L_x_8988) ;  /* 0x000000000f087348 */ /* 0x001fea0003c00000 */
[----:B------:R1:W2:Y:S02]  /*c970*/  SHFL.IDX P6, R14, R13, R12, R11 ;  /* 0x0000000c0d0e7389 */ /* 0x0002a400000c000b */
[----:B012---:R-:W-:Y:S01]  /*c980*/  ENDCOLLECTIVE ;  /* 0x000000000000791b */ /* 0x007fe20003800000 */
.L_x_8988:
[----:B------:R-:W-:Y:S05]  /*c990*/  BRA `(.L_x_8989) ;  /* 0xffffffdc00a47947 */ /* 0x000fea000383ffff */
.L_x_8934:
[----:B---3--:R3:W4:Y:S02]  /*c9a0*/  SYNCS.PHASECHK.TRANS64.TRYWAIT P0, [R25+URZ+0x17020], R4 ;  /* 0x01702004190075a7 */ /* 0x008724000800017f */
[----:B----4-:R-:W-:Y:S05]  /*c9b0*/  @!P0 NANOSLEEP.SYNCS 0x989680 ;  /* 0x009896800000895d */ /* 0x010fea0003900000 */
[----:B------:R-:W4:Y:S02]  /*c9c0*/  @!P0 SYNCS.PHASECHK.TRANS64 P0, [R25+URZ+0x17020], R4 ;  /* 0x01702004190085a7 */ /* 0x000f24000800007f */
[----:B----4-:R-:W-:Y:S05]  /*c9d0*/  @!P0 BRA `(.L_x_8934) ;  /* 0xfffffffc00f08947 */ /* 0x010fea000383ffff */
[----:B------:R-:W-:Y:S05]  /*c9e0*/  BRA `(.L_x_8990) ;  /* 0xffffffdc00ec7947 */ /* 0x000fea000383ffff */
.L_x_8939:
[----:B-1----:R1:W2:Y:S02]  /*c9f0*/  SYNCS.PHASECHK.TRANS64.TRYWAIT P0, [R6+URZ+0x17080], R3 ;  /* 0x01708003060075a7 */ /* 0x0022a4000800017f */
[----:B--2---:R-:W-:Y:S05]  /*ca00*/  @!P0 NANOSLEEP.SYNCS 0x989680 ;  /* 0x009896800000895d */ /* 0x004fea0003900000 */
[----:B------:R-:W2:Y:S02]  /*ca10*/  @!P0 SYNCS.PHASECHK.TRANS64 P0, [R6+URZ+0x17080], R3 ;  /* 0x01708003060085a7 */ /* 0x000ea4000800007f */
[----:B--2---:R-:W-:Y:S05]  /*ca20*/  @!P0 BRA `(.L_x_8939) ;  /* 0xfffffffc00f08947 */ /* 0x004fea000383ffff */
[----:B------:R-:W-:Y:S05]  /*ca30*/  BRA `(.L_x_8991) ;  /* 0xffffffe0009c7947 */ /* 0x000fea000383ffff */
.L_x_8945:
[----:B--2---:R2:W3:Y:S02]  /*ca40*/  SYNCS.PHASECHK.TRANS64.TRYWAIT P0, [R6+URZ+0x17040], R3 ;  /* 0x01704003060075a7 */ /* 0x0044e4000800017f */
[----:B---3--:R-:W-:Y:S05]  /*ca50*/  @!P0 NANOSLEEP.SYNCS 0x989680 ;  /* 0x009896800000895d */ /* 0x008fea0003900000 */
[----:B------:R-:W3:Y:S02]  /*ca60*/  @!P0 SYNCS.PHASECHK.TRANS64 P0, [R6+URZ+0x17040], R3 ;  /* 0x01704003060085a7 */ /* 0x000ee4000800007f */
[----:B---3--:R-:W-:Y:S05]  /*ca70*/  @!P0 BRA `(.L_x_8945) ;  /* 0xfffffffc00f08947 */ /* 0x008fea000383ffff */
[----:B------:R-:W-:Y:S05]  /*ca80*/  BRA `(.L_x_8992) ;  /* 0xffffffe4007c7947 */ /* 0x000fea000383ffff */
.L_x_8952:
[----:B--2---:R2:W3:Y:S02]  /*ca90*/  SYNCS.PHASECHK.TRANS64.TRYWAIT P0, [R3+URZ+0x17070], R2 ;  /* 0x01707002030075a7 */ /* 0x0044e4000800017f */
[----:B---3--:R-:W-:Y:S05]  /*caa0*/  @!P0 NANOSLEEP.SYNCS 0x989680 ;  /* 0x009896800000895d */ /* 0x008fea0003900000 */
[----:B------:R-:W3:Y:S02]  /*cab0*/  @!P0 SYNCS.PHASECHK.TRANS64 P0, [R3+URZ+0x17070], R2 ;  /* 0x01707002030085a7 */ /* 0x000ee4000800007f */
[----:B---3--:R-:W-:Y:S05]  /*cac0*/  @!P0 BRA `(.L_x_8952) ;  /* 0xfffffffc00f08947 */ /* 0x008fea000383ffff */
[----:B------:R-:W-:Y:S05]  /*cad0*/  BRA `(.L_x_8993) ;  /* 0xffffffe8006c7947 */ /* 0x000fea000383ffff */
.L_x_8954:
[----:B--2---:R2:W3:Y:S02]  /*cae0*/  SYNCS.PHASECHK.TRANS64.TRYWAIT P0, [R3+URZ+0x17060], R4 ;  /* 0x01706004030075a7 */ /* 0x0044e4000800017f */
[----:B---3--:R-:W-:Y:S05]  /*caf0*/  @!P0 NANOSLEEP.SYNCS 0x989680 ;  /* 0x009896800000895d */ /* 0x008fea0003900000 */
[----:B------:R-:W3:Y:S02]  /*cb00*/  @!P0 SYNCS.PHASECHK.TRANS64 P0, [R3+URZ+0x17060], R4 ;  /* 0x01706004030085a7 */ /* 0x000ee4000800007f */
[----:B---3--:R-:W-:Y:S05]  /*cb10*/  @!P0 BRA `(.L_x_8954) ;  /* 0xfffffffc00f08947 */ /* 0x008fea000383ffff */
[----:B------:R-:W-:Y:S05]  /*cb20*/  BRA `(.L_x_8994) ;  /* 0xffffffe800707947 */ /* 0x000fea000383ffff */
.L_x_8960:
[----:B0-----:R0:W1:Y:S02]  /*cb30*/  SYNCS.PHASECHK.TRANS64.TRYWAIT P0, [R2+URZ+0x17070], R3 ;  /* 0x01707003020075a7 */ /* 0x001064000800017f */
[----:B-1----:R-:W-:Y:S05]  /*cb40*/  @!P0 NANOSLEEP.SYNCS 0x989680 ;  /* 0x009896800000895d */ /* 0x002fea0003900000 */
[----:B------:R-:W1:Y:S02]  /*cb50*/  @!P0 SYNCS.PHASECHK.TRANS64 P0, [R2+URZ+0x17070], R3 ;  /* 0x01707003020085a7 */ /* 0x000e64000800007f */
[----:B-1----:R-:W-:Y:S05]  /*cb60*/  @!P0 BRA `(.L_x_8960) ;  /* 0xfffffffc00f08947 */ /* 0x002fea000383ffff */
[----:B------:R-:W-:Y:S05]  /*cb70*/  BRA `(.L_x_8995) ;  /* 0xffffffec00a07947 */ /* 0x000fea000383ffff */
.L_x_8962:
[----:B0-----:R0:W1:Y:S02]  /*cb80*/  SYNCS.PHASECHK.TRANS64.TRYWAIT P0, [R2+URZ+0x17060], R5 ;  /* 0x01706005020075a7 */ /* 0x001064000800017f */
[----:B-1----:R-:W-:Y:S05]  /*cb90*/  @!P0 NANOSLEEP.SYNCS 0x989680 ;  /* 0x009896800000895d */ /* 0x002fea0003900000 */
[----:B------:R-:W1:Y:S02]  /*cba0*/  @!P0 SYNCS.PHASECHK.TRANS64 P0, [R2+URZ+0x17060], R5 ;  /* 0x01706005020085a7 */ /* 0x000e64000800007f */
[----:B-1----:R-:W-:Y:S05]  /*cbb0*/  @!P0 BRA `(.L_x_8962) ;  /* 0xfffffffc00f08947 */ /* 0x002fea000383ffff */
[----:B------:R-:W-:Y:S05]  /*cbc0*/  BRA `(.L_x_8996) ;  /* 0xffffffec00b87947 */ /* 0x000fea000383ffff */
.L_x_8964:
[----:B-1----:R1:W2:Y:S02]  /*cbd0*/  SYNCS.PHASECHK.TRANS64.TRYWAIT P0, [R7+URZ+0x17020], R2 ;  /* 0x01702002070075a7 */ /* 0x0022a4000800017f */
[----:B--2---:R-:W-:Y:S05]  /*cbe0*/  @!P0 NANOSLEEP.SYNCS 0x989680 ;  /* 0x009896800000895d */ /* 0x004fea0003900000 */
[----:B------:R-:W2:Y:S02]  /*cbf0*/  @!P0 SYNCS.PHASECHK.TRANS64 P0, [R7+URZ+0x17020], R2 ;  /* 0x01702002070085a7 */ /* 0x000ea4000800007f */
[----:B--2---:R-:W-:Y:S05]  /*cc00*/  @!P0 BRA `(.L_x_8964) ;  /* 0xfffffffc00f08947 */ /* 0x004fea000383ffff */
[----:B------:R-:W-:Y:S05]  /*cc10*/  BRA `(.L_x_8997) ;  /* 0xfffffff000d07947 */ /* 0x000fea000383ffff */
.L_x_8966:
[----:B0-----:R0:W1:Y:S02]  /*cc20*/  SYNCS.PHASECHK.TRANS64.TRYWAIT P1, [R5+URZ], R4 ;  /* 0x00000004050075a7 */ /* 0x001064000802017f */
[----:B-1----:R-:W-:Y:S05]  /*cc30*/  @!P1 NANOSLEEP.SYNCS 0x989680 ;  /* 0x009896800000995d */ /* 0x002fea0003900000 */
[----:B------:R-:W1:Y:S02]  /*cc40*/  @!P1 SYNCS.PHASECHK.TRANS64 P1, [R5+URZ], R4 ;  /* 0x00000004050095a7 */ /* 0x000e64000802007f */
[----:B-1----:R-:W-:Y:S05]  /*cc50*/  @!P1 BRA `(.L_x_8966) ;  /* 0xfffffffc00f09947 */ /* 0x002fea000383ffff */
[----:B------:R-:W-:Y:S05]  /*cc60*/  BRA `(.L_x_8998) ;  /* 0xfffffff400207947 */ /* 0x000fea000383ffff */
.L_x_8967:
[----:B-1----:R1:W2:Y:S02]  /*cc70*/  SYNCS.PHASECHK.TRANS64.TRYWAIT P1, [R3+URZ], R2 ;  /* 0x00000002030075a7 */ /* 0x0022a4000802017f */
[----:B--2---:R-:W-:Y:S05]  /*cc80*/  @!P1 NANOSLEEP.SYNCS 0x989680 ;  /* 0x009896800000995d */ /* 0x004fea0003900000 */
[----:B------:R-:W2:Y:S02]  /*cc90*/  @!P1 SYNCS.PHASECHK.TRANS64 P1, [R3+URZ], R2 ;  /* 0x00000002030095a7 */ /* 0x000ea4000802007f */
[----:B--2---:R-:W-:Y:S05]  /*cca0*/  @!P1 BRA `(.L_x_8967) ;  /* 0xfffffffc00f09947 */ /* 0x004fea000383ffff */
[----:B------:R-:W-:Y:S05]  /*ccb0*/  BRA `(.L_x_8999) ;  /* 0xfffffff400147947 */ /* 0x000fea000383ffff */
.L_x_8969:
[----:B-1----:R1:W2:Y:S02]  /*ccc0*/  SYNCS.PHASECHK.TRANS64.TRYWAIT P1, [R3+URZ+0x17060], R4 ;  /* 0x01706004030075a7 */ /* 0x0022a4000802017f */
[----:B--2---:R-:W-:Y:S05]  /*ccd0*/  @!P1 NANOSLEEP.SYNCS 0x989680 ;  /* 0x009896800000995d */ /* 0x004fea0003900000 */
[----:B------:R-:W2:Y:S02]  /*cce0*/  @!P1 SYNCS.PHASECHK.TRANS64 P1, [R3+URZ+0x17060], R4 ;  /* 0x01706004030095a7 */ /* 0x000ea4000802007f */
[----:B--2---:R-:W-:Y:S05]  /*ccf0*/  @!P1 BRA `(.L_x_8969) ;  /* 0xfffffffc00f09947 */ /* 0x004fea000383ffff */
[----:B------:R-:W-:Y:S05]  /*cd00*/  BRA `(.L_x_9000) ;  /* 0xfffffff400147947 */ /* 0x000fea000383ffff */
.L_x_8971:
[----:B0-----:R0:W2:Y:S02]  /*cd10*/  SYNCS.PHASECHK.TRANS64.TRYWAIT P1, [R5+URZ+0x17060], R2 ;  /* 0x01706002050075a7 */ /* 0x0010a4000802017f */
[----:B--2---:R-:W-:Y:S05]  /*cd20*/  @!P1 NANOSLEEP.SYNCS 0x989680 ;  /* 0x009896800000995d */ /* 0x004fea0003900000 */
[----:B------:R-:W2:Y:S02]  /*cd30*/  @!P1 SYNCS.PHASECHK.TRANS64 P1, [R5+URZ+0x17060], R2 ;  /* 0x01706002050095a7 */ /* 0x000ea4000802007f */
[----:B--2---:R-:W-:Y:S05]  /*cd40*/  @!P1 BRA `(.L_x_8971) ;  /* 0xfffffffc00f09947 */ /* 0x004fea000383ffff */
[----:B------:R-:W-:Y:S05]  /*cd50*/  BRA `(.L_x_9001) ;  /* 0xfffffff400147947 */ /* 0x000fea000383ffff */
.L_x_8973:
[----:B--2---:R2:W3:Y:S02]  /*cd60*/  SYNCS.PHASECHK.TRANS64.TRYWAIT P0, [R3+URZ+0x17080], R4 ;  /* 0x01708004030075a7 */ /* 0x0044e4000800017f */
[----:B---3--:R-:W-:Y:S05]  /*cd70*/  @!P0 NANOSLEEP.SYNCS 0x989680 ;  /* 0x009896800000895d */ /* 0x008fea0003900000 */
[----:B------:R-:W3:Y:S02]  /*cd80*/  @!P0 SYNCS.PHASECHK.TRANS64 P0, [R3+URZ+0x17080], R4 ;  /* 0x01708004030085a7 */ /* 0x000ee4000800007f */
[----:B---3--:R-:W-:Y:S05]  /*cd90*/  @!P0 BRA `(.L_x_8973) ;  /* 0xfffffffc00f08947 */ /* 0x008fea000383ffff */
[----:B------:R-:W-:Y:S05]  /*cda0*/  BRA `(.L_x_8974) ;  /* 0xfffffff400107947 */ /* 0x000fea000383ffff */
.L_x_9002:
        /* <DEDUP_REMOVED lines=13> */
.L_x_13365:


//--------------------- .text._ZN7cutlass13device_kernelIN5flash11enable_sm90INS1_16FlashAttnFwdSm90INS1_25CollectiveMainloopFwdSm90ILi2EN4cute5tupleIJNS5_1CILi1EEES8_S8_EEENS6_IJNS7_ILi192EEENS7_ILi128EEENS7_ILi96EEEEEELi96ENS_12float_e4m3_tEfNS_4arch4Sm90ELb0ELb0ELb1ELb1ELb0ELb0ELb0ELb1ELb1ELb1ELb1ELb0EEENS1_21CollectiveEpilogueFwdINS6_IJSA_SC_SB_EEES9_NS_10bfloat16_tESG_Li384ELb1ELb1ELb1ELb1EEENS1_36VarlenDynamicPersistentTileSchedulerILi192ELi128ELi384ELi128ELb1ELb1ELb1ELb0ELb1ELb1EEEEEEEEEvNT_6ParamsE --------------------------
	.section	.text._ZN7cutlass13device_kernelIN5flash11enable_sm90INS1_16FlashAttnFwdSm90INS1_25CollectiveMainloopFwdSm90ILi2EN4cute5tupleIJNS5_1CILi1EEES8_S8_EEENS6_IJNS7_ILi192EEENS7_ILi128EEENS7_ILi96EEEEEELi96ENS_12float_e4m3_tEfNS_4arch4Sm90ELb0ELb0ELb1ELb1ELb0ELb0ELb0ELb1ELb1ELb1ELb1ELb0EEENS1_21CollectiveEpilogueFwdINS6_IJSA_SC_SB_EEES9_NS_10bfloat16_tESG_Li384ELb1ELb1ELb1ELb1EEENS1_36VarlenDynamicPersistentTileSchedulerILi192ELi128ELi384ELi128ELb1ELb1ELb1ELb0ELb1ELb1EEEEEEEEEvNT_6ParamsE,"ax",@progbits
	.align	128
.text._ZN7cutlass13device_kernelIN5flash11enable_sm90INS1_16FlashAttnFwdSm90INS1_25CollectiveMainloopFwdSm90ILi2EN4cute5tupleIJNS5_1CILi1EEES8_S8_EEENS6_IJNS7_ILi192EEENS7_ILi128EEENS7_ILi96EEEEEELi96ENS_12float_e4m3_tEfNS_4arch4Sm90ELb0ELb0ELb1ELb1ELb0ELb0ELb0ELb1ELb1ELb1ELb1ELb0EEENS1_21CollectiveEpilogueFwdINS6_IJSA_SC_SB_EEES9_NS_10bfloat16_tESG_Li384ELb1ELb1ELb1ELb1EEENS1_36VarlenDynamicPersistentTileSchedulerILi192ELi128ELi384ELi128ELb1ELb1ELb1ELb0ELb1ELb1EEEEEEEEEvNT_6ParamsE:
        .type           _ZN7cutlass13device_kernelIN5flash11enable_sm90INS1_16FlashAttnFwdSm90INS1_25CollectiveMainloopFwdSm90ILi2EN4cute5tupleIJNS5_1CILi1EEES8_S8_EEENS6_IJNS7_ILi192EEENS7_ILi128EEENS7_ILi96EEEEEELi96ENS_12float_e4m3_tEfNS_4arch4Sm90ELb0ELb0ELb1ELb1ELb0ELb0ELb0ELb1ELb1ELb1ELb1ELb0EEENS1_21CollectiveEpilogueFwdINS6_IJSA_SC_SB_EEES9_NS_10bfloat16_tESG_Li384ELb1ELb1ELb1ELb1EEENS1_36VarlenDynamicPersistentTileSchedulerILi192ELi128ELi384ELi128ELb1ELb1ELb1ELb0ELb1ELb1EEEEEEEEEvNT_6ParamsE,@function
        .size           _ZN7cutlass13device_kernelIN5flash11enable_sm90INS1_16FlashAttnFwdSm90INS1_25CollectiveMainloopFwdSm90ILi2EN4cute5tupleIJNS5_1CILi1EEES8_S8_EEENS6_IJNS7_ILi192EEENS7_ILi128EEENS7_ILi96EEEEEELi96ENS_12float_e4m3_tEfNS_4arch4Sm90ELb0ELb0ELb1ELb1ELb0ELb0ELb0ELb1ELb1ELb1ELb1ELb0EEENS1_21CollectiveEpilogueFwdINS6_IJSA_SC_SB_EEES9_NS_10bfloat16_tESG_Li384ELb1ELb1ELb1ELb1EEENS1_36VarlenDynamicPersistentTileSchedulerILi192ELi128ELi384ELi128ELb1ELb1ELb1ELb0ELb1ELb1EEEEEEEEEvNT_6ParamsE,(.L_x_13366 - _ZN7cutlass13device_kernelIN5flash11enable_sm90INS1_16FlashAttnFwdSm90INS1_25CollectiveMainloopFwdSm90ILi2EN4cute5tupleIJNS5_1CILi1EEES8_S8_EEENS6_IJNS7_ILi192EEENS7_ILi128EEENS7_ILi96EEEEEELi96ENS_12float_e4m3_tEfNS_4arch4Sm90ELb0ELb0ELb1ELb1ELb0ELb0ELb0ELb1ELb1ELb1ELb1ELb0EEENS1_21CollectiveEpilogueFwdINS6_IJSA_SC_SB_EEES9_NS_10bfloat16_tESG_Li384ELb1ELb1ELb1ELb1EEENS1_36VarlenDynamicPersistentTileSchedulerILi192ELi128ELi384ELi128ELb1ELb1ELb1ELb0ELb1ELb1EEEEEEEEEvNT_6ParamsE)
        .other          _ZN7cutlass13device_kernelIN5flash11enable_sm90INS1_16FlashAttnFwdSm90INS1_25CollectiveMainloopFwdSm90ILi2EN4cute5tupleIJNS5_1CILi1EEES8_S8_EEENS6_IJNS7_ILi192EEENS7_ILi128EEENS7_ILi96EEEEEELi96ENS_12float_e4m3_tEfNS_4arch4Sm90ELb0ELb0ELb1ELb1ELb0ELb0ELb0ELb1ELb1ELb1ELb1ELb0EEENS1_21CollectiveEpilogueFwdINS6_IJSA_SC_SB_EEES9_NS_10bfloat16_tESG_Li384ELb1ELb1ELb1ELb1EEENS1_36VarlenDynamicPersistentTileSchedulerILi192ELi128ELi384ELi128ELb1ELb1ELb1ELb0ELb1ELb1EEEEEEEEEvNT_6ParamsE,@"STO_CUDA_ENTRY STV_DEFAULT"
_ZN7cutlass13device_kernelIN5flash11enable_sm90INS1_16FlashAttnFwdSm90INS1_25CollectiveMainloopFwdSm90ILi2EN4cute5tupleIJNS5_1CILi1EEES8_S8_EEENS6_IJNS7_ILi192EEENS7_ILi128EEENS7_ILi96EEEEEELi96ENS_12float_e4m3_tEfNS_4arch4Sm90ELb0ELb0ELb1ELb1ELb0ELb0ELb0ELb1ELb1ELb1ELb1ELb0EEENS1_21CollectiveEpilogueFwdINS6_IJSA_SC_SB_EEES9_NS_10bfloat16_tESG_Li384ELb1ELb1ELb1ELb1EEENS1_36VarlenDynamicPersistentTileSchedulerILi192ELi128ELi384ELi128ELb1ELb1ELb1ELb0ELb1ELb1EEEEEEEEEvNT_6ParamsE:
[----:B------:R-:W0:Y:S02]  /*0000*/  LDC R1, c[0x0][0x28] ;  /* 0x00000a00ff017b82 */ /* 0x000e240000000800 */
[----:B0-----:R-:W-:Y:S01]  /*0010*/  VIADD R1, R1, 0xffffffd0 ;  /* 0xffffffd001017836 */ /* 0x001fe20000000000 */
[----:B------:R-:W0:Y:S01]  /*0020*/  S2R R3, SR_TID.X ;  /* 0x0000000000037919 */ /* 0x000e220000002100 */
[----:B------:R-:W-:Y:S01]  /*0030*/  ELECT P0, URZ, PT ;  /* 0x00000000003f782f */ /* 0x000fe20003800000 */
[----:B------:R-:W-:Y:S01]  /*0040*/  BSSY B0, `(.L_x_9003) ;  /* 0x000000e000007945 */ /* 0x000fe20003800000 */
[----:B0-----:R-:W-:-:S05]  /*0050*/  SHF.R.U32.HI R0, RZ, 0x5, R3 ;  /* 0x00000005ff007819 */ /* 0x001fca0000011603 */
[----:B------:R-:W0:Y:S02]  /*0060*/  SHFL.IDX PT, R2, R0, RZ, 0x1f ;  /* 0x00001fff00027589 */ /* 0x000e2400000e0000 */
[----:B0-----:R-:W-:Y:S02]  /*0070*/  ISETP.EQ.AND P0, PT, R2, RZ, P0 ;  /* 0x000000ff0200720c */ /* 0x001fe40000702270 */
[----:B------:R-:W-:-:S11]  /*0080*/  SHF.R.U32.HI R2, RZ, 0x7, R3 ;  /* 0x00000007ff027819 */ /* 0x000fd60000011603 */
        /* <DEDUP_REMOVED lines=9> */
.L_x_9004:
[----:B------:R-:W-:Y:S05]  /*0120*/  BSYNC B0 ;  /* 0x0000000000007941 */ /* 0x000fea0003800000 */
.L_x_9003:
        /* <DEDUP_REMOVED lines=41> */
.L_x_9005:
        /* <DEDUP_REMOVED lines=22> */
.L_x_9006:
        /* <DEDUP_REMOVED lines=18> */
.L_x_9007:
        /* <DEDUP_REMOVED lines=22> */
.L_x_9008:
        /* <DEDUP_REMOVED lines=22> */
.L_x_9009:
[----:B------:R-:W-:Y:S01]  /*0900*/  PLOP3.LUT P0, PT, PT, PT, UP0, 0x80, 0x0 ;  /* 0x000000000000781c */ /* 0x000fe20003f0f008 */
[----:B------:R-:W-:Y:S01]  /*0910*/  UMOV UR40, 0x1 ;  /* 0x0000000100287882 */ /* 0x000fe20000000000 */
[----:B------:R-:W-:Y:S01]  /*0920*/  NOP ;  /* 0x0000000000007918 */ /* 0x000fe20000000000 */
[----:B------:R-:W-:Y:S01]  /*0930*/  USEL UR40, UR40, 0x2, !UP0 ;  /* 0x0000000228287887 */ /* 0x000fe2000c000000 */
[----:B------:R-:W-:Y:S01]  /*0940*/  ULDC.64 UR52, c[0x0][0x208] ;  /* 0x0000820000347ab9 */ /* 0x000fe20000000a00 */
[----:B012-4-:R-:W-:Y:S08]  /*0950*/  BAR.SYNC.DEFER_BLOCKING 0x0 ;  /* 0x0000000000007b1d */ /* 0x017ff00000010000 */
[----:B------:R-:W-:Y:S05]  /*0960*/  @!P0 BRA `(.L_x_9010) ;  /* 0x0000009c00b08947 */ /* 0x000fea0003800000 */
.L_x_9011:
[----:B------:R-:W-:-:S08]  /*0970*/  NOP ;  /* 0x0000000000007918 */ /* 0x000fd00000000000 */
[----:B------:R-:W0:Y:S02]  /*0980*/  USETMAXREG.TRY_ALLOC.CTAPOOL UP0, 0xa0 ;  /* 0x000000a0000079c8 */ /* 0x000e240008000600 */
[----:B0-----:R-:W-:-:S13]  /*0990*/  PLOP3.LUT P0, PT, PT, PT, UP0, 0x80, 0x0 ;  /* 0x000000000000781c */ /* 0x001fda0003f0f008 */
[----:B------:R-:W-:Y:S05]  /*09a0*/  @!P0 BRA `(.L_x_9011) ;  /* 0xfffffffc00f08947 */ /* 0x000fea000383ffff */
[----:B------:R-:W0:Y:S08]  /*09b0*/  S2UR UR5, SR_CgaCtaId ;  /* 0x00000000000579c3 */ /* 0x000e300000008800 */
[----:B------:R-:W-:Y:S06]  /*09c0*/  BAR.ARV 0x8, 0x200 ;  /* 0x0208000000007b1d */ /* 0x000fec0000002000 */
[----:B------:R-:W-:-:S02]  /*09d0*/  UMOV UR4, 0x400 ;  /* 0x0000040000047882 */ /* 0x000fc40000000000 */
[----:B------:R-:W-:Y:S01]  /*09e0*/  BAR.SYNC.DEFER_BLOCKING 0x5, 0x200 ;  /* 0x0148000000007b1d */ /* 0x000fe20000010000 */
[----:B0-----:R-:W-:-:S09]  /*09f0*/  ULEA UR4, UR5, UR4, 0x18 ;  /* 0x0000000405047291 */ /* 0x001fd2000f8ec03f */
[----:B------:R-:W0:Y:S01]  /*0a00*/  LDS.128 R36, [UR4+0x19cd0] ;  /* 0x019cd004ff247984 */ /* 0x000e220008000c00 */
[----:B------:R-:W-:Y:S01]  /*0a10*/  ULDC UR4, c[0x0][0xc3c] ;  /* 0x00030f0000047ab9 */ /* 0x000fe20000000800 */
[----:B------:R-:W-:Y:S06]  /*0a20*/  BAR.ARV 0x4, 0x200 ;  /* 0x0108000000007b1d */ /* 0x000fec0000002000 */
[----:B0-----:R-:W-:-:S13]  /*0a30*/  ISETP.GE.AND P0, PT, R39, UR4, PT ;  /* 0x0000000427007c0c */ /* 0x001fda000bf06270 */
[----:B------:R-:W-:Y:S05]  /*0a40*/  @P0 EXIT ;  /* 0x000000000000094d */ /* 0x000fea0003800000 */
[----:B------:R-:W0:Y:S01]  /*0a50*/  S2R R0, SR_TID.X ;  /* 0x0000000000007919 */ /* 0x000e220000002100 */
[----:B------:R-:W-:Y:S01]  /*0a60*/  R2UR UR6, R37 ;  /* 0x00000000250672ca */ /* 0x000fe200000e0000 */
[----:B------:R-:W-:Y:S01]  /*0a70*/  ULOP3.LUT UR47, UR40, 0x1, URZ, 0xfc, !UPT ;  /* 0x00000001282f7892 */ /* 0x000fe2000f8efc3f */
[----:B------:R-:W-:Y:S01]  /*0a80*/  R2UR UR5, R38 ;  /* 0x00000000260572ca */ /* 0x000fe200000e0000 */
[----:B------:R-:W-:Y:S01]  /*0a90*/  UMOV UR46, URZ ;  /* 0x0000003f002e7c82 */ /* 0x000fe20008000000 */
[----:B------:R-:W-:Y:S01]  /*0aa0*/  UMOV UR36, URZ ;  /* 0x0000003f00247c82 */ /* 0x000fe20008000000 */
[----:B------:R-:W-:Y:S01]  /*0ab0*/  UMOV UR37, URZ ;  /* 0x0000003f00257c82 */ /* 0x000fe20008000000 */
[----:B0-----:R-:W-:-:S05]  /*0ac0*/  VIADD R12, R0, 0xffffff80 ;  /* 0xffffff80000c7836 */ /* 0x001fca0000000000 */
[----:B------:R-:W-:-:S04]  /*0ad0*/  SHF.R.S32.HI R0, RZ, 0x1f, R12 ;  /* 0x0000001fff007819 */ /* 0x000fc8000001140c */
[CC--:B------:R-:W-:Y:S02]  /*0ae0*/  LEA.HI R2, R0.reuse, R12.reuse, RZ, 0x7 ;  /* 0x0000000c00027211 */ /* 0x0c0fe400078f38ff */
[-C--:B------:R-:W-:Y:S02]  /*0af0*/  LEA.HI R4, R0, R12.reuse, RZ, 0x5 ;  /* 0x0000000c00047211 */ /* 0x080fe400078f28ff */
[----:B------:R-:W-:Y:S02]  /*0b00*/  LOP3.LUT R3, R2, 0xffffff80, RZ, 0xc0, !PT ;  /* 0xffffff8002037812 */ /* 0x000fe400078ec0ff */
[----:B------:R-:W-:Y:S01]  /*0b10*/  SHF.R.S32.HI R13, RZ, 0x7, R2 ;  /* 0x00000007ff0d7819 */ /* 0x000fe20000011402 */
[----:B------:R-:W-:Y:S02]  /*0b20*/  IMAD.SHL.U32 R5, R4, 0x10, RZ ;  /* 0x0000001004057824 */ /* 0x000fe400078e00ff */
[----:B------:R-:W-:Y:S01]  /*0b30*/  IMAD.IADD R11, R12, 0x1, -R3 ;  /* 0x000000010c0b7824 */ /* 0x000fe200078e0a03 */
[----:B------:R-:W-:-:S02]  /*0b40*/  LEA.HI R3, R0, R12, RZ, 0x4 ;  /* 0x0000000c00037211 */ /* 0x000fc400078f20ff */
[----:B------:R-:W-:Y:S02]  /*0b50*/  LEA.HI R0, R0, R12, RZ, 0x2 ;  /* 0x0000000c00007211 */ /* 0x000fe400078f10ff */
[----:B------:R-:W-:Y:S02]  /*0b60*/  SHF.R.S32.HI R7, RZ, 0x1f, R11 ;  /* 0x0000001fff077819 */ /* 0x000fe4000001140b */
[----:B------:R-:W-:Y:S02]  /*0b70*/  SHF.R.S32.HI R4, RZ, 0x4, R3 ;  /* 0x00000004ff047819 */ /* 0x000fe40000011403 */
[----:B------:R-:W-:Y:S02]  /*0b80*/  LEA.HI R8, R7, R11, RZ, 0x2 ;  /* 0x0000000b07087211 */ /* 0x000fe400078f10ff */
[C---:B------:R-:W-:Y:S02]  /*0b90*/  LOP3.LUT R2, R3.reuse, 0x7fffff0, RZ, 0xc0, !PT ;  /* 0x07fffff003027812 */ /* 0x040fe400078ec0ff */
[----:B------:R-:W-:-:S02]  /*0ba0*/  LEA.HI R3, R3, R4, RZ, 0x1 ;  /* 0x0000000403037211 */ /* 0x000fc400078f08ff */
[----:B------:R-:W-:Y:S01]  /*0bb0*/  SHF.R.S32.HI R9, RZ, 0x2, R8 ;  /* 0x00000002ff097819 */ /* 0x000fe20000011408 */
[----:B------:R-:W-:Y:S01]  /*0bc0*/  IMAD.IADD R2, R12, 0x1, -R2 ;  /* 0x000000010c027824 */ /* 0x000fe200078e0a02 */
[----:B------:R-:W-:Y:S02]  /*0bd0*/  SHF.R.S32.HI R6, RZ, 0x1f, R8 ;  /* 0x0000001fff067819 */ /* 0x000fe40000011408 */
[----:B------:R-:W-:Y:S02]  /*0be0*/  LOP3.LUT R3, R3, 0x1ffffffe, RZ, 0xc0, !PT ;  /* 0x1ffffffe03037812 */ /* 0x000fe400078ec0ff */
[----:B------:R-:W-:Y:S01]  /*0bf0*/  LEA.HI R10, R6, R9, RZ, 0x3 ;  /* 0x00000009060a7211 */ /* 0x000fe200078f18ff */
[----:B------:R-:W-:Y:S01]  /*0c00*/  IMAD.HI R6, R13, 0x55555556, RZ ;  /* 0x555555560d067827 */ /* 0x000fe200078e02ff */
[----:B------:R-:W-:Y:S02]  /*0c10*/  LOP3.LUT R5, R5, 0xfffffe00, RZ, 0xc0, !PT ;  /* 0xfffffe0005057812 */ /* 0x000fe400078ec0ff */
[----:B------:R-:W-:Y:S01]  /*0c20*/  LOP3.LUT R10, R10, 0xfffffff8, RZ, 0xc0, !PT ;  /* 0xfffffff80a0a7812 */ /* 0x000fe200078ec0ff */
[----:B------:R-:W-:Y:S01]  /*0c30*/  IMAD.IADD R3, R4, 0x1, -R3 ;  /* 0x0000000104037824 */ /* 0x000fe200078e0a03 */
[----:B------:R-:W-:Y:S01]  /*0c40*/  LOP3.LUT R4, R0, 0xfffffffc, RZ, 0xc0, !PT ;  /* 0xfffffffc00047812 */ /* 0x000fe200078ec0ff */
[----:B------:R-:W-:Y:S01]  /*0c50*/  IMAD R2, R2, 0x20, R5 ;  /* 0x0000002002027824 */ /* 0x000fe200078e0205 */
[----:B------:R-:W-:Y:S01]  /*0c60*/  LEA.HI R7, R7, R11, RZ, 0x5 ;  /* 0x0000000b07077211 */ /* 0x000fe200078f28ff */
[----:B------:R-:W-:Y:S01]  /*0c70*/  IMAD.IADD R10, R9, 0x1, -R10 ;  /* 0x00000001090a7824 */ /* 0x000fe200078e0a0a */
[----:B------:R-:W-:Y:S01]  /*0c80*/  LOP3.LUT R8, R8, 0x7ffffffc, RZ, 0xc0, !PT ;  /* 0x7ffffffc08087812 */ /* 0x000fe200078ec0ff */
[----:B------:R-:W-:Y:S01]  /*0c90*/  IMAD.IADD R9, R12, 0x1, -R4 ;  /* 0x000000010c097824 */ /* 0x000fe200078e0a04 */
[----:B------:R-:W-:Y:S01]  /*0ca0*/  LEA.HI R6, R6, R6, RZ, 0x1 ;  /* 0x0000000606067211 */ /* 0x000fe200078f08ff */
[----:B------:R-:W-:Y:S01]  /*0cb0*/  IMAD R2, R3, 0x8, R2 ;  /* 0x0000000803027824 */ /* 0x000fe200078e0202 */
[----:B------:R-:W-:Y:S01]  /*0cc0*/  SHF.R.S32.HI R7, RZ, 0x5, R7 ;  /* 0x00000005ff077819 */ /* 0x000fe20000011407 */
[----:B------:R-:W-:Y:S01]  /*0cd0*/  IMAD.SHL.U32 R16, R9, 0x8, RZ ;  /* 0x0000000809107824 */ /* 0x000fe200078e00ff */
[----:B------:R-:W-:Y:S01]  /*0ce0*/  SHF.R.S32.HI R0, RZ, 0x2, R0 ;  /* 0x00000002ff007819 */ /* 0x000fe20000011400 */
[----:B------:R-:W-:Y:S01]  /*0cf0*/  IMAD.IADD R8, R11, 0x1, -R8 ;  /* 0x000000010b087824 */ /* 0x000fe200078e0a08 */
[----:B------:R0:W-:Y:S01]  /*0d00*/  STL [R1+0x28], R2 ;  /* 0x0000280201007387 */ /* 0x0001e20000100800 */
[----:B------:R-:W-:-:S02]  /*0d10*/  IMAD R6, R6, -0x3, R13 ;  /* 0xfffffffd06067824 */ /* 0x000fc400078e020d */
[----:B------:R-:W-:Y:S02]  /*0d20*/  IMAD R7, R7, 0x10, R10 ;  /* 0x0000001007077824 */ /* 0x000fe400078e020a */
[C---:B------:R-:W-:Y:S02]  /*0d30*/  VIADD R17, R16.reuse, 0x20 ;  /* 0x0000002010117836 */ /* 0x040fe40000000000 */
[----:B------:R-:W-:Y:S02]  /*0d40*/  VIADD R18, R16, 0x40 ;  /* 0x0000004010127836 */ /* 0x000fe40000000000 */
[----:B------:R-:W-:Y:S01]  /*0d50*/  IMAD.SHL.U32 R4, R8, 0x2, RZ ;  /* 0x0000000208047824 */ /* 0x000fe200078e00ff */
[----:B0-----:R-:W-:Y:S01]  /*0d60*/  LEA.HI R2, R9, R9, RZ, 0x1 ;  /* 0x0000000909027211 */ /* 0x001fe200078f08ff */
[----:B------:R-:W-:Y:S01]  /*0d70*/  IMAD R5, R6, 0x40, R7 ;  /* 0x0000004006057824 */ /* 0x000fe200078e0207 */
[----:B------:R-:W-:Y:S01]  /*0d80*/  SHF.R.S32.HI R3, RZ, 0x1f, R17 ;  /* 0x0000001fff037819 */ /* 0x000fe20000011411 */
[C---:B------:R-:W-:Y:S01]  /*0d90*/  VIADD R3, R4.reuse, 0x8 ;  /* 0x0000000804037836 */ /* 0x040fe20000000000 */
[----:B------:R-:W-:Y:S01]  /*0da0*/  SHF.R.S32.HI R0, RZ, 0x1f, R18 ;  /* 0x0000001fff007819 */ /* 0x000fe20000011412 */
[----:B------:R-:W-:Y:S01]  /*0db0*/  VIADD R0, R4, 0x10 ;  /* 0x0000001004007836 */ /* 0x000fe20000000000 */
[----:B------:R-:W-:Y:S01]  /*0dc0*/  LOP3.LUT R2, R2, 0x1ffffffe, RZ, 0xc0, !PT ;  /* 0x1ffffffe02027812 */ /* 0x000fe200078ec0ff */
[C---:B------:R-:W-:Y:S01]  /*0dd0*/  VIADD R157, R4.reuse, 0x18 ;  /* 0x00000018049d7836 */ /* 0x040fe20000000000 */
[----:B------:R-:W-:Y:S01]  /*0de0*/  STL [R1+0x20], R5 ;  /* 0x0000200501007387 */ /* 0x000fe20000100800 */
[----:B------:R-:W-:-:S02]  /*0df0*/  VIADD R154, R4, 0x30 ;  /* 0x00000030049a7836 */ /* 0x000fc40000000000 */
[C---:B------:R-:W-:Y:S01]  /*0e00*/  VIADD R156, R4.reuse, 0x20 ;  /* 0x00000020049c7836 */ /* 0x040fe20000000000 */
[----:B------:R0:W-:Y:S01]  /*0e10*/  STL [R1+0x8], R4 ;  /* 0x0000080401007387 */ /* 0x0001e20000100800 */
[C---:B------:R-:W-:Y:S02]  /*0e20*/  VIADD R155, R4.reuse, 0x28 ;  /* 0x00000028049b7836 */ /* 0x040fe40000000000 */
[C---:B------:R-:W-:Y:S01]  /*0e30*/  VIADD R153, R4.reuse, 0x38 ;  /* 0x0000003804997836 */ /* 0x040fe20000000000 */
[----:B------:R1:W-:Y:S01]  /*0e40*/  STL [R1+0x4], R3 ;  /* 0x0000040301007387 */ /* 0x0003e20000100800 */
[C---:B------:R-:W-:Y:S02]  /*0e50*/  VIADD R152, R4.reuse, 0x40 ;  /* 0x0000004004987836 */ /* 0x040fe40000000000 */
[C---:B------:R-:W-:Y:S01]  /*0e60*/  VIADD R23, R4.reuse, 0x48 ;  /* 0x0000004804177836 */ /* 0x040fe20000000000 */
[----:B------:R2:W-:Y:S01]  /*0e70*/  STL [R1], R0 ;  /* 0x0000000001007387 */ /* 0x0005e20000100800 */
[----:B------:R-:W-:-:S02]  /*0e80*/  VIADD R22, R4, 0x50 ;  /* 0x0000005004167836 */ /* 0x000fc40000000000 */
[----:B------:R-:W-:Y:S01]  /*0e90*/  VIADD R19, R4, 0x58 ;  /* 0x0000005804137836 */ /* 0x000fe20000000000 */
[----:B0-----:R-:W-:Y:S01]  /*0ea0*/  SHF.R.S32.HI R4, RZ, 0x1f, R3 ;  /* 0x0000001fff047819 */ /* 0x001fe20000011403 */
[----:B------:R-:W-:Y:S01]  /*0eb0*/  IMAD.IADD R2, R9, 0x1, -R2 ;  /* 0x0000000109027824 */ /* 0x000fe200078e0a02 */
[----:B-1----:R-:W-:-:S03]  /*0ec0*/  SHF.R.S32.HI R3, RZ, 0x1f, R0 ;  /* 0x0000001fff037819 */ /* 0x002fc60000011400 */
[----:B------:R0:W-:Y:S01]  /*0ed0*/  STL [R1+0x1c], R4 ;  /* 0x00001c0401007387 */ /* 0x0001e20000100800 */
[----:B--2---:R-:W-:Y:S02]  /*0ee0*/  SHF.R.S32.HI R0, RZ, 0x1f, R157 ;  /* 0x0000001fff007819 */ /* 0x004fe4000001149d */
[----:B------:R-:W-:Y:S01]  /*0ef0*/  SHF.R.S32.HI R0, RZ, 0x1f, R154 ;  /* 0x0000001fff007819 */ /* 0x000fe2000001149a */
[----:B------:R1:W-:Y:S01]  /*0f00*/  STL [R1+0x18], R3 ;  /* 0x0000180301007387 */ /* 0x0003e20000100800 */
[----:B------:R-:W-:Y:S01]  /*0f10*/  SHF.R.S32.HI R0, RZ, 0x1f, R23 ;  /* 0x0000001fff007819 */ /* 0x000fe20000011417 */
[----:B------:R-:W-:Y:S01]  /*0f20*/  IMAD R0, R2, 0x8, R5 ;  /* 0x0000000802007824 */ /* 0x000fe200078e0205 */
[----:B0-----:R-:W-:-:S04]  /*0f30*/  SHF.R.S32.HI R4, RZ, 0x1f, R156 ;  /* 0x0000001fff047819 */ /* 0x001fc8000001149c */
[----:B------:R0:W-:Y:S01]  /*0f40*/  STL [R1+0x24], R0 ;  /* 0x0000240001007387 */ /* 0x0001e20000100800 */
[----:B------:R-:W-:Y:S02]  /*0f50*/  SHF.R.S32.HI R4, RZ, 0x1f, R153 ;  /* 0x0000001fff047819 */ /* 0x000fe40000011499 */
[----:B-1----:R-:W-:Y:S02]  /*0f60*/  SHF.R.S32.HI R3, RZ, 0x1f, R155 ;  /* 0x0000001fff037819 */ /* 0x002fe4000001149b */
[----:B------:R-:W-:Y:S02]  /*0f70*/  SHF.R.S32.HI R3, RZ, 0x1f, R152 ;  /* 0x0000001fff037819 */ /* 0x000fe40000011498 */
[----:B------:R-:W-:Y:S02]  /*0f80*/  SHF.R.S32.HI R4, RZ, 0x1f, R22 ;  /* 0x0000001fff047819 */ /* 0x000fe40000011416 */
[----:B------:R-:W-:-:S07]  /*0f90*/  SHF.R.S32.HI R3, RZ, 0x1f, R19 ;  /* 0x0000001fff037819 */ /* 0x000fce0000011413 */
.L_x_9051:
[----:B01--4-:R-:W1:Y:S01]  /*0fa0*/  LDC.64 R2, c[0x0][0xc88] ;  /* 0x00032200ff027b82 */ /* 0x013e620000000a00 */
[----:B------:R-:W-:Y:S01]  /*0fb0*/  ULDC.64 UR8, c[0x0][0xa28] ;  /* 0x00028a0000087ab9 */ /* 0x000fe20000000a00 */
[----:B------:R-:W-:Y:S01]  /*0fc0*/  ULDC.64 UR10, c[0x0][0xa20] ;  /* 0x00028800000a7ab9 */ /* 0x000fe20000000a00 */
[----:B------:R-:W-:Y:S01]  /*0fd0*/  ULDC UR4, c[0x0][0x424] ;  /* 0x0001090000047ab9 */ /* 0x000fe20000000800 */
[----:B------:R-:W-:Y:S01]  /*0fe0*/  ULDC UR7, c[0x0][0x2f0] ;  /* 0x0000bc0000077ab9 */ /* 0x000fe20000000800 */
[----:B-1----:R-:W-:-:S06]  /*0ff0*/  IMAD.WIDE R2, R39, 0x4, R2 ;  /* 0x0000000427027825 */ /* 0x002fcc00078e0202 */
[----:B--2---:R-:W2:Y:S01]  /*1000*/  LDG.E R2, desc[UR52][R2.64] ;  /* 0x0000003402027981 */ /* 0x004ea2000c1e1900 */
        /* <DEDUP_REMOVED lines=40> */
[----:B0-----:R-:W3:Y:S01]  /*1290*/  LDG.E R0, desc[UR52][R2.64+0x4] ;  /* 0x0000043402007981 */ /* 0x001ee2000c1e1900 */
[----:B--2---:R-:W-:Y:S02]  /*12a0*/  R2UR UR4, R4 ;  /* 0x00000000040472ca */ /* 0x004fe400000e0000 */
[----:B---3--:R-:W-:-:S13]  /*12b0*/  R2UR UR5, R0 ;  /* 0x00000000000572ca */ /* 0x008fda00000e0000 */
[----:B------:R-:W-:-:S12]  /*12c0*/  UIADD3 UR4, -UR4, UR5, URZ ;  /* 0x0000000504047290 */ /* 0x000fd8000fffe13f */
.L_x_9012:
        /* <DEDUP_REMOVED lines=20> */
[-C--:B0-----:R-:W-:Y:S01]  /*1410*/  IABS R0, R3.reuse ;  /* 0x0000000300007213 */ /* 0x081fe20000000000 */
        /* <DEDUP_REMOVED lines=28> */
.L_x_9013:
[----:B------:R-:W-:Y:S01]  /*15e0*/  UIMAD UR45, UR43, UR4, URZ ;  /* 0x000000042b2d72a4 */ /* 0x000fe2000f8e023f */
[----:B0-----:R-:W-:Y:S01]  /*15f0*/  IMAD.U32 R0, RZ, RZ, UR9 ;  /* 0x00000009ff007e24 */ /* 0x001fe2000f8e00ff */
        /* <DEDUP_REMOVED lines=19> */
[----:B------:R-:W-:Y:S01]  /*1730*/  CS2R R40, SRZ ;  /* 0x0000000000287805 */ /* 0x000fe2000001ff00 */
[----:B------:R-:W-:Y:S01]  /*1740*/  IMAD.MOV.U32 R107, RZ, RZ, RZ ;  /* 0x000000ffff6b7224 */ /* 0x000fe200078e00ff */
[----:B------:R-:W-:Y:S02]  /*1750*/  CS2R R42, SRZ ;  /* 0x00000000002a7805 */ /* 0x000fe4000001ff00 */
[----:B------:R-:W-:Y:S01]  /*1760*/  CS2R R26, SRZ ;  /* 0x00000000001a7805 */ /* 0x000fe2000001ff00 */
[----:B------:R-:W-:Y:S01]  /*1770*/  UISETP.GT.AND UP0, UPT, UR48, UR45, UPT ;  /* 0x0000002d3000728c */ /* 0x000fe2000bf04270 */
[----:B------:R-:W-:Y:S01]  /*1780*/  IMAD.MOV.U32 R48, RZ, RZ, RZ ;  /* 0x000000ffff307224 */ /* 0x000fe200078e00ff */
[----:B------:R-:W-:Y:S01]  /*1790*/  CS2R R30, SRZ ;  /* 0x00000000001e7805 */ /* 0x000fe2000001ff00 */
[----:B------:R-:W-:Y:S01]  /*17a0*/  IMAD.MOV.U32 R119, RZ, RZ, RZ ;  /* 0x000000ffff777224 */ /* 0x000fe200078e00ff */
[----:B------:R-:W-:Y:S01]  /*17b0*/  CS2R R28, SRZ ;  /* 0x00000000001c7805 */ /* 0x000fe2000001ff00 */
[----:B------:R-:W-:Y:S01]  /*17c0*/  IMAD.MOV.U32 R50, RZ, RZ, RZ ;  /* 0x000000ffff327224 */ /* 0x000fe200078e00ff */
[----:B------:R-:W-:Y:S01]  /*17d0*/  PLOP3.LUT P1, PT, PT, PT, UP0, 0x80, 0x0 ;  /* 0x000000000000781c */ /* 0x000fe20003f2f008 */
        /* <DEDUP_REMOVED lines=8> */
[----:B------:R-:W-:Y:S01]  /*1860*/  IMAD.MOV.U32 R131, RZ, RZ, RZ ;  /* 0x000000ffff837224 */ /* 0x000fe200078e00ff */
[----:B------:R-:W-:Y:S06]  /*1870*/  @!P1 BRA `(.L_x_9014) ;  /* 0x0000005800f49947 */ /* 0x000fec0003800000 */
[----:B------:R-:W0:Y:S01]  /*1880*/  S2R R12, SR_TID.X ;  /* 0x00000000000c7919 */ /* 0x000e220000002100 */
[----:B------:R-:W1:Y:S01]  /*1890*/  S2UR UR8, SR_CgaCtaId ;  /* 0x00000000000879c3 */ /* 0x000e620000008800 */
[----:B------:R-:W-:Y:S02]  /*18a0*/  UMOV UR7, 0x400 ;  /* 0x0000040000077882 */ /* 0x000fe40000000000 */
[----:B-1----:R-:W-:Y:S01]  /*18b0*/  ULEA UR7, UR8, UR7, 0x18 ;  /* 0x0000000708077291 */ /* 0x002fe2000f8ec03f */
[----:B0-----:R-:W-:-:S05]  /*18c0*/  VIADD R13, R12, 0xffffff80 ;  /* 0xffffff800c0d7836 */ /* 0x001fca0000000000 */
[----:B------:R-:W-:-:S04]  /*18d0*/  SHF.R.S32.HI R12, RZ, 0x1f, R13 ;  /* 0x0000001fff0c7819 */ /* 0x000fc8000001140d */
[----:B------:R-:W-:-:S04]  /*18e0*/  LEA.HI R12, R12, R13, RZ, 0x7 ;  /* 0x0000000d0c0c7211 */ /* 0x000fc800078f38ff */
[----:B------:R-:W-:-:S05]  /*18f0*/  SHF.R.S32.HI R12, RZ, 0x7, R12 ;  /* 0x00000007ff0c7819 */ /* 0x000fca000001140c */
[----:B------:R-:W0:Y:S02]  /*1900*/  SHFL.IDX PT, R0, R12, RZ, 0x1f ;  /* 0x00001fff0c007589 */ /* 0x000e2400000e0000 */
[----:B0-----:R-:W-:-:S13]  /*1910*/  R2UR UR6, R0 ;  /* 0x00000000000672ca */ /* 0x001fda00000e0000 */
        /* <DEDUP_REMOVED lines=26> */
.L_x_9015:
        /* <DEDUP_REMOVED lines=46> */
.L_x_9148:
[----:B------:R-:W-:Y:S05]  /*1da0*/  @!P0 BRA `(.L_x_9017) ;  /* 0x0000000000048947 */ /* 0x000fea0003800000 */
[----:B------:R-:W-:Y:S01]  /*1db0*/  BPT.TRAP 0x1 ;  /* 0x000000040000795c */ /* 0x000fe20000300000 */
.L_x_9017:
[----:B------:R-:W-:Y:S02]  /*1dc0*/  IMAD.U32 R5, RZ, RZ, UR37 ;  /* 0x00000025ff057e24 */ /* 0x000fe4000f8e00ff */
[----:B------:R-:W-:Y:S02]  /*1dd0*/  IMAD.U32 R6, RZ, RZ, UR36 ;  /* 0x00000024ff067e24 */ /* 0x000fe4000f8e00ff */
[----:B------:R-:W-:-:S03]  /*1de0*/  IMAD R4, R5, 0x8, R2 ;  /* 0x0000000805047824 */ /* 0x000fc600078e0202 */
[----:B------:R-:W-:-:S04]  /*1df0*/  SHF.L.U32 R5, R6, 0x1f, RZ ;  /* 0x0000001f06057819 */ /* 0x000fc800000006ff */
[----:B------:R1:W2:Y:S01]  /*1e00*/  SYNCS.PHASECHK.TRANS64.TRYWAIT P1, [R4+URZ+0x19c30], R5 ;  /* 0x019c3005040075a7 */ /* 0x0002a2000802017f */
[----:B------:R-:W-:Y:S05]  /*1e10*/  @!P0 BRA `(.L_x_9018) ;  /* 0x0000000000048947 */ /* 0x000fea0003800000 */
[----:B------:R-:W-:Y:S01]  /*1e20*/  BPT.TRAP 0x1 ;  /* 0x000000040000795c */ /* 0x000fe20000300000 */
.L_x_9018:
[----:B------:R-:W3:Y:S01]  /*1e30*/  S2R R6, SR_TID.X ;  /* 0x0000000000067919 */ /* 0x000ee20000002100 */
[----:B------:R-:W-:Y:S01]  /*1e40*/  IMAD.MOV.U32 R89, RZ, RZ, RZ ;  /* 0x000000ffff597224 */ /* 0x000fe200078e00ff */
[----:B---3--:R-:W-:Y:S01]  /*1e50*/  LOP3.LUT P2, RZ, R6, 0x7f, RZ, 0xc0, !PT ;  /* 0x0000007f06ff7812 */ /* 0x008fe2000784c0ff */
[----:B--2---:R-:W-:-:S12]  /*1e60*/  @P1 BRA `(.L_x_9019) ;  /* 0x0000000000081947 */ /* 0x004fd80003800000 */
[----:B------:R-:W2:Y:S02]  /*1e70*/  SYNCS.PHASECHK.TRANS64.TRYWAIT P1, [R4+URZ+0x19c30], R5 ;  /* 0x019c3005040075a7 */ /* 0x000ea4000802017f */
[----:B--2---:R-:W-:Y:S05]  /*1e80*/  @!P1 BRA `(.L_x_9020) ;  /* 0x000000e4001c9947 */ /* 0x004fea0003800000 */
.L_x_9019:
[----:B------:R-:W-:Y:S05]  /*1e90*/  WARPSYNC.ALL ;  /* 0x0000000000007948 */ /* 0x000fea0003800000 */
[----:B------:R-:W-:Y:S01]  /*1ea0*/  R2UR UR4, R2 ;  /* 0x00000000020472ca */ /* 0x000fe200000e0000 */
[----:B------:R-:W-:Y:S01]  /*1eb0*/  ULOP3.LUT UR12, UR50, 0x10000, URZ, 0xfc, !UPT ;  /* 0x00010000320c7892 */ /* 0x000fe2000f8efc3f */
[----:B------:R-:W-:Y:S01]  /*1ec0*/  WARPGROUP.ARRIVE ;  /* 0x00000000000079c5 */ /* 0x000fe20000000000 */
[----:B------:R-:W-:Y:S01]  /*1ed0*/  UMOV UR13, 0xc0000010 ;  /* 0xc0000010000d7882 */ /* 0x000fe20000000000 */
[----:B------:R-:W-:Y:S01]  /*1ee0*/  UMOV UR15, 0xc0000010 ;  /* 0xc0000010000f7882 */ /* 0x000fe20000000000 */
[----:B------:R-:W3:Y:S01]  /*1ef0*/  LDL R88, [R1+0x8] ;  /* 0x0000080001587983 */ /* 0x000ee20000100800 */
[----:B------:R-:W-:Y:S01]  /*1f00*/  UMOV UR5, 0xc0000010 ;  /* 0xc000001000057882 */ /* 0x000fe20000000000 */
[----:B------:R-:W-:Y:S01]  /*1f10*/  UMOV UR7, 0xc0000010 ;  /* 0xc000001000077882 */ /* 0x000fe20000000000 */
[----:B------:R-:W-:Y:S01]  /*1f20*/  UIADD3 UR8, UR12, 0x300, URZ ;  /* 0x000003000c087890 */ /* 0x000fe2000fffe03f */
[----:B------:R-:W-:Y:S01]  /*1f30*/  IMAD.U32 R13, RZ, RZ, UR49 ;  /* 0x00000031ff0d7e24 */ /* 0x000fe2000f8e00ff */
[----:B------:R-:W-:Y:S01]  /*1f40*/  UMOV UR9, 0xc0000010 ;  /* 0xc000001000097882 */ /* 0x000fe20000000000 */
[----:B------:R-:W-:Y:S01]  /*1f50*/  UMOV UR11, 0xc0000010 ;  /* 0xc0000010000b7882 */ /* 0x000fe20000000000 */
[----:B------:R-:W-:Y:S01]  /*1f60*/  ULDC UR17, c[0x0][0x988] ;  /* 0x0002620000117ab9 */ /* 0x000fe20000000800 */
[----:B------:R-:W-:Y:S01]  /*1f70*/  UIADD3 UR4, UR4, 0x13800, URZ ;  /* 0x0001380004047890 */ /* 0x000fe2000fffe03f */
[--C-:B------:R-:W-:Y:S01]  /*1f80*/  IMAD.MOV.U32 R91, RZ, RZ, R89.reuse ;  /* 0x000000ffff5b7224 */ /* 0x100fe200078e0059 */
[----:B------:R-:W-:Y:S01]  /*1f90*/  UIADD3 UR18, UR48, -0x2, URZ ;  /* 0xfffffffe30127890 */ /* 0x000fe2000fffe03f */
[--C-:B------:R-:W-:Y:S01]  /*1fa0*/  IMAD.MOV.U32 R90, RZ, RZ, R89.reuse ;  /* 0x000000ffff5a7224 */ /* 0x100fe200078e0059 */
[----:B------:R-:W-:Y:S01]  /*1fb0*/  USHF.R.U32.HI UR4, URZ, 0x4, UR4 ;  /* 0x000000043f047899 */ /* 0x000fe20008011604 */
[--C-:B------:R-:W-:Y:S01]  /*1fc0*/  IMAD.MOV.U32 R93, RZ, RZ, R89.reuse ;  /* 0x000000ffff5d7224 */ /* 0x100fe200078e0059 */
[----:B------:R-:W-:Y:S01]  /*1fd0*/  UISETP.GE.AND UP0, UPT, UR18, UR45, UPT ;  /* 0x0000002d1200728c */ /* 0x000fe2000bf06270 */
[--C-:B------:R-:W-:Y:S01]  /*1fe0*/  IMAD.MOV.U32 R92, RZ, RZ, R89.reuse ;  /* 0x000000ffff5c7224 */ /* 0x100fe200078e0059 */
[----:B------:R-:W-:Y:S01]  /*1ff0*/  ULOP3.LUT UR4, UR4, 0x3fff, URZ, 0xc0, !UPT ;  /* 0x00003fff04047892 */ /* 0x000fe2000f8ec03f */
[----:B------:R-:W-:-:S02]  /*2000*/  IMAD.MOV.U32 R95, RZ, RZ, R89 ;  /* 0x000000ffff5f7224 */ /* 0x000fc400078e0059 */
[--C-:B------:R-:W-:Y:S01]  /*2010*/  IMAD.MOV.U32 R94, RZ, RZ, R89.reuse ;  /* 0x000000ffff5e7224 */ /* 0x100fe200078e0059 */
[----:B------:R-:W-:Y:S01]  /*2020*/  ULOP3.LUT UR16, UR4, 0x10000, URZ, 0xfc, !UPT ;  /* 0x0001000004107892 */ /* 0x000fe2000f8efc3f */
[--C-:B------:R-:W-:Y:S01]  /*2030*/  IMAD.MOV.U32 R97, RZ, RZ, R89.reuse ;  /* 0x000000ffff617224 */ /* 0x100fe200078e0059 */
[----:B------:R-:W-:Y:S01]  /*2040*/  UIADD3 UR4, UR12, 0x180, URZ ;  /* 0x000001800c047890 */ /* 0x000fe2000fffe03f */
[--C-:B------:R-:W-:Y:S01]  /*2050*/  IMAD.MOV.U32 R96, RZ, RZ, R89.reuse ;  /* 0x000000ffff607224 */ /* 0x100fe200078e0059 */
[----:B------:R-:W-:Y:S01]  /*2060*/  UIMAD UR14, UR37, 0x300, UR16 ;  /* 0x00000300250e78a4 */ /* 0x000fe2000f8e0210 */
[--C-:B------:R-:W-:Y:S02]  /*2070*/  IMAD.MOV.U32 R99, RZ, RZ, R89.reuse ;  /* 0x000000ffff637224 */ /* 0x100fe400078e0059 */
[--C-:B------:R-:W-:Y:S01]  /*2080*/  IMAD.MOV.U32 R98, RZ, RZ, R89.reuse ;  /* 0x000000ffff627224 */ /* 0x100fe200078e0059 */
[----:B------:R-:W-:Y:S01]  /*2090*/  UIADD3 UR6, UR14, 0x100, URZ ;  /* 0x000001000e067890 */ /* 0x000fe2000fffe03f */
[--C-:B------:R-:W-:Y:S01]  /*20a0*/  IMAD.MOV.U32 R101, RZ, RZ, R89.reuse ;  /* 0x000000ffff657224 */ /* 0x100fe200078e0059 */
[----:B------:R-:W-:Y:S01]  /*20b0*/  UIADD3 UR10, UR14, 0x200, URZ ;  /* 0x000002000e0a7890 */ /* 0x000fe2000fffe03f */
[----:B------:R-:W-:-:S02]  /*20c0*/  IMAD.MOV.U32 R100, RZ, RZ, R89 ;  /* 0x000000ffff647224 */ /* 0x000fc400078e0059 */
[----:B------:R-:W-:Y:S01]  /*20d0*/  QGMMA.64x128x32.F32.E4M3.E4M3 R24, gdesc[UR12], RZ, !UPT, gsb0 ;  /* 0x01e000000c1879f3 */ /* 0x000fe2000c0008ff */
        /* <DEDUP_REMOVED lines=36> */
[----:B------:R-:W-:Y:S01]  /*2320*/  QGMMA.64x128x32.F32.E4M3.E4M3 R24, gdesc[UR4], R24, gsb0 ;  /* 0x01e00000041879f3 */ /* 0x000fe20008000818 */
[----:B---3--:R-:W-:Y:S02]  /*2330*/  IADD3 R13, R13, 0x80, -R88 ;  /* 0x000000800d0d7810 */ /* 0x008fe40007ffe858 */
[----:B------:R-:W3:Y:S01]  /*2340*/  S2R R88, SR_TID.X ;  /* 0x0000000000587919 */ /* 0x000ee20000002100 */
[----:B------:R-:W-:Y:S02]  /*2350*/  WARPGROUP.DEPBAR.LE gsb0, 0x0 ;  /* 0x00008000000079c5 */ /* 0x000fe40000010000 */
[----:B------:R-:W-:-:S06]  /*2360*/  WARPGROUP.ARRIVE ;  /* 0x00000000000079c5 */ /* 0x000fcc0000000000 */
[----:B------:R-:W-:Y:S03]  /*2370*/  QGMMA.64x128x32.F32.E4M3.E4M3 R24, gdesc[UR8], R24, gsb0 ;  /* 0x01e00000081879f3 */ /* 0x000fe60008000818 */
[----:B------:R-:W-:Y:S02]  /*2380*/  WARPGROUP.DEPBAR.LE gsb0, 0x0 ;  /* 0x00008000000079c5 */ /* 0x000fe40000010000 */
[C---:B------:R-:W-:Y:S01]  /*2390*/  FMUL.FTZ R14, R0.reuse, R24 ;  /* 0x00000018000e7220 */ /* 0x040fe20000410000 */
[C---:B------:R-:W-:Y:S01]  /*23a0*/  FMUL.FTZ R21, R0.reuse, R25 ;  /* 0x0000001900157220 */ /* 0x040fe20000410000 */
[C---:B------:R-:W-:Y:S01]  /*23b0*/  FMUL.FTZ R24, R0.reuse, R28 ;  /* 0x0000001c00187220 */ /* 0x040fe20000410000 */
[C---:B-12---:R-:W-:Y:S01]  /*23c0*/  FMUL.FTZ R5, R0.reuse, R26 ;  /* 0x0000001a00057220 */ /* 0x046fe20000410000 */
[C---:B------:R-:W-:Y:S01]  /*23d0*/  FMUL.FTZ R25, R0.reuse, R29 ;  /* 0x0000001d00197220 */ /* 0x040fe20000410000 */
[----:B------:R-:W-:Y:S01]  /*23e0*/  FMUL.FTZ R26, R0, R46 ;  /* 0x0000002e001a7220 */ /* 0x000fe20000410000 */
[----:B------:R-:W1:Y:S01]  /*23f0*/  MUFU.TANH R14, R14 ;  /* 0x0000000e000e7308 */ /* 0x000e620000002400 */
[----:B------:R-:W-:-:S02]  /*2400*/  IMAD.U32 R46, RZ, RZ, UR48 ;  /* 0x00000030ff2e7e24 */ /* 0x000fc4000f8e00ff */
[C---:B------:R-:W-:Y:S01]  /*2410*/  FMUL.FTZ R6, R0.reuse, R27 ;  /* 0x0000001b00067220 */ /* 0x040fe20000410000 */
[C---:B------:R-:W-:Y:S01]  /*2420*/  FMUL.FTZ R27, R0.reuse, R32 ;  /* 0x00000020001b7220 */ /* 0x040fe20000410000 */
[----:B------:R-:W-:Y:S01]  /*2430*/  FMUL.FTZ R28, R0, R33 ;  /* 0x00000021001c7220 */ /* 0x000fe20000410000 */
[----:B------:R-:W-:Y:S02]  /*2440*/  IMAD R13, R46, -0x80, R13 ;  /* 0xffffff802e0d7824 */ /* 0x000fe400078e020d */
[C---:B------:R-:W-:Y:S01]  /*2450*/  FMUL.FTZ R7, R0.reuse, R30 ;  /* 0x0000001e00077220 */ /* 0x040fe20000410000 */
[C---:B------:R-:W-:Y:S01]  /*2460*/  FMUL.FTZ R30, R0.reuse, R36 ;  /* 0x00000024001e7220 */ /* 0x040fe20000410000 */
[----:B------:R-:W2:Y:S01]  /*2470*/  MUFU.TANH R21, R21 ;  /* 0x0000001500157308 */ /* 0x000ea20000002400 */
[C---:B------:R-:W-:Y:S01]  /*2480*/  FMUL.FTZ R15, R0.reuse, R42 ;  /* 0x0000002a000f7220 */ /* 0x040fe20000410000 */
[C---:B------:R-:W-:Y:S01]  /*2490*/  ISETP.GT.AND P4, PT, R13.reuse, RZ, PT ;  /* 0x000000ff0d00720c */ /* 0x040fe20003f84270 */
[C---:B------:R-:W-:Y:S01]  /*24a0*/  FMUL.FTZ R42, R0.reuse, R41 ;  /* 0x00000029002a7220 */ /* 0x040fe20000410000 */
[C---:B------:R-:W-:Y:S01]  /*24b0*/  ISETP.GT.AND P5, PT, R13.reuse, 0x1, PT ;  /* 0x000000010d00780c */ /* 0x040fe20003fa4270 */
[C---:B------:R-:W-:Y:S01]  /*24c0*/  FMUL.FTZ R8, R0.reuse, R31 ;  /* 0x0000001f00087220 */ /* 0x040fe20000410000 */
[----:B------:R-:W-:Y:S01]  /*24d0*/  FMUL.FTZ R41, R0, R49 ;  /* 0x0000003100297220 */ /* 0x000fe20000410000 */
[C---:B------:R-:W-:Y:S01]  /*24e0*/  ISETP.GT.AND P1, PT, R13.reuse, 0x8, PT ;  /* 0x000000080d00780c */ /* 0x040fe20003f24270 */
[----:B------:R-:W4:Y:S01]  /*24f0*/  MUFU.TANH R24, R24 ;  /* 0x0000001800187308 */ /* 0x000f220000002400 */
[----:B-1----:R-:W-:Y:S01]  /*2500*/  FSEL R14, R14, -INF , P4 ;  /* 0xff8000000e0e7808 */ /* 0x002fe20002000000 */
[C---:B------:R-:W-:Y:S01]  /*2510*/  FMUL.FTZ R31, R0.reuse, R37 ;  /* 0x00000025001f7220 */ /* 0x040fe20000410000 */
[C---:B------:R-:W-:Y:S01]  /*2520*/  FMUL.FTZ R49, R0.reuse, R51 ;  /* 0x0000003300317220 */ /* 0x040fe20000410000 */
[C---:B------:R-:W-:Y:S01]  /*2530*/  FMUL.FTZ R51, R0.reuse, R55 ;  /* 0x0000003700337220 */ /* 0x040fe20000410000 */
[C---:B------:R-:W-:Y:S01]  /*2540*/  FMUL.FTZ R55, R0.reuse, R63 ;  /* 0x0000003f00377220 */ /* 0x040fe20000410000 */
[C---:B------:R-:W-:Y:S01]  /*2550*/  FMUL.FTZ R9, R0.reuse, R34 ;  /* 0x0000002200097220 */ /* 0x040fe20000410000 */
[----:B------:R-:W-:Y:S01]  /*2560*/  ISETP.GT.AND P2, PT, R13, 0x9, PT ;  /* 0x000000090d00780c */ /* 0x000fe20003f44270 */
[----:B------:R-:W1:Y:S01]  /*2570*/  MUFU.TANH R25, R25 ;  /* 0x0000001900197308 */ /* 0x000e620000002400 */
[----:B--2---:R-:W-:Y:S01]  /*2580*/  FSEL R21, R21, -INF , P5 ;  /* 0xff80000015157808 */ /* 0x004fe20002800000 */
[C---:B------:R-:W-:Y:S01]  /*2590*/  FMUL.FTZ R34, R0.reuse, R40 ;  /* 0x0000002800227220 */ /* 0x040fe20000410000 */
[C---:B------:R-:W-:Y:S01]  /*25a0*/  FMUL.FTZ R10, R0.reuse, R35 ;  /* 0x00000023000a7220 */ /* 0x040fe20000410000 */
[----:B------:R-:W-:Y:S01]  /*25b0*/  ISETP.GT.AND P3, PT, R13, 0x10, PT ;  /* 0x000000100d00780c */ /* 0x000fe20003f64270 */
[----:B0-----:R-:W-:Y:S01]  /*25c0*/  FMUL.FTZ R11, R0, R38 ;  /* 0x00000026000b7220 */ /* 0x001fe20000410000 */
[----:B------:R-:W-:Y:S01]  /*25d0*/  FMNMX.FTZ R63, R14, R21, !PT ;  /* 0x000000150e3f7209 */ /* 0x000fe20007810000 */
[----:B------:R-:W-:Y:S01]  /*25e0*/  FMUL.FTZ R29, R0, R44 ;  /* 0x0000002c001d7220 */ /* 0x000fe20000410000 */
[----:B------:R-:W0:Y:S01]  /*25f0*/  MUFU.TANH R5, R5 ;  /* 0x0000000500057308 */ /* 0x000e220000002400 */
[----:B----4-:R-:W-:Y:S01]  /*2600*/  FSEL R24, R24, -INF , P1 ;  /* 0xff80000018187808 */ /* 0x010fe20000800000 */
[C---:B------:R-:W-:Y:S01]  /*2610*/  FMUL.FTZ R12, R0.reuse, R39 ;  /* 0x00000027000c7220 */ /* 0x040fe20000410000 */
[C---:B------:R-:W-:Y:S01]  /*2620*/  FMUL.FTZ R47, R0.reuse, R47 ;  /* 0x0000002f002f7220 */ /* 0x040fe20000410000 */
[----:B------:R-:W-:Y:S01]  /*2630*/  FMUL.FTZ R32, R0, R45 ;  /* 0x0000002d00207220 */ /* 0x000fe20000410000 */
[----:B------:R-:W-:Y:S01]  /*2640*/  FMNMX.FTZ R46, R24, R63, !PT ;  /* 0x0000003f182e7209 */ /* 0x000fe20007810000 */
[C---:B------:R-:W-:Y:S01]  /*2650*/  FMUL.FTZ R20, R0.reuse, R43 ;  /* 0x0000002b00147220 */ /* 0x040fe20000410000 */
[C---:B------:R-:W-:Y:S01]  /*2660*/  FMUL.FTZ R33, R0.reuse, R48 ;  /* 0x0000003000217220 */ /* 0x040fe20000410000 */
[----:B------:R-:W2:Y:S01]  /*2670*/  MUFU.TANH R27, R27 ;  /* 0x0000001b001b7308 */ /* 0x000ea20000002400 */
        /* <DEDUP_REMOVED lines=8> */
[----:B0-----:R-:W-:Y:S01]  /*2700*/  FSEL R5, R5, -INF , P4 ;  /* 0xff80000005057808 */ /* 0x001fe20002000000 */
[C---:B------:R-:W-:Y:S01]  /*2710*/  FMUL.FTZ R44, R0.reuse, R56 ;  /* 0x00000038002c7220 */ /* 0x040fe20000410000 */
[----:B------:R-:W-:Y:S01]  /*2720*/  ISETP.GT.AND P4, PT, R13, 0x11, PT ;  /* 0x000000110d00780c */ /* 0x000fe20003f84270 */
[C---:B------:R-:W-:Y:S01]  /*2730*/  FMUL.FTZ R54, R0.reuse, R62 ;  /* 0x0000003e00367220 */ /* 0x040fe20000410000 */
[C---:B------:R-:W-:Y:S01]  /*2740*/  FMUL.FTZ R37, R0.reuse, R57 ;  /* 0x0000003900257220 */ /* 0x040fe20000410000 */
[C---:B------:R-:W-:Y:S01]  /*2750*/  FMUL.FTZ R38, R0.reuse, R61 ;  /* 0x0000003d00267220 */ /* 0x040fe20000410000 */
[C---:B------:R-:W-:Y:S01]  /*2760*/  FMUL.FTZ R52, R0.reuse, R58 ;  /* 0x0000003a00347220 */ /* 0x040fe20000410000 */
[----:B------:R-:W0:Y:S01]  /*2770*/  MUFU.TANH R28, R28 ;  /* 0x0000001c001c7308 */ /* 0x000e220000002400 */
[----:B--2---:R-:W-:Y:S01]  /*2780*/  FSEL R27, R27, -INF , P3 ;  /* 0xff8000001b1b7808 */ /* 0x004fe20001800000 */
[C---:B------:R-:W-:Y:S01]  /*2790*/  FMUL.FTZ R56, R0.reuse, R66 ;  /* 0x0000004200387220 */ /* 0x040fe20000410000 */
[C---:B------:R-:W-:Y:S01]  /*27a0*/  FMUL.FTZ R35, R0.reuse, R64 ;  /* 0x0000004000237220 */ /* 0x040fe20000410000 */
[C---:B------:R-:W-:Y:S01]  /*27b0*/  FMUL.FTZ R53, R0.reuse, R59 ;  /* 0x0000003b00357220 */ /* 0x040fe20000410000 */
[----:B------:R-:W-:Y:S01]  /*27c0*/  FMNMX.FTZ R63, R27, R46, !PT ;  /* 0x0000002e1b3f7209 */ /* 0x000fe20007810000 */
[C---:B------:R-:W-:Y:S01]  /*27d0*/  FMUL.FTZ R57, R0.reuse, R67 ;  /* 0x0000004300397220 */ /* 0x040fe20000410000 */
[----:B------:R-:W-:Y:S01]  /*27e0*/  FMUL.FTZ R43, R0, R65 ;  /* 0x00000041002b7220 */ /* 0x000fe20000410000 */
[----:B------:R-:W2:Y:S01]  /*27f0*/  MUFU.TANH R7, R7 ;  /* 0x0000000700077308 */ /* 0x000ea20000002400 */
[----:B-1----:R-:W-:Y:S01]  /*2800*/  FSEL R6, R6, -INF , P5 ;  /* 0xff80000006067808 */ /* 0x002fe20002800000 */
[C---:B------:R-:W-:Y:S01]  /*2810*/  FMUL.FTZ R45, R0.reuse, R68 ;  /* 0x00000044002d7220 */ /* 0x040fe20000410000 */
[----:B------:R-:W-:Y:S01]  /*2820*/  ISETP.GT.AND P5, PT, R13, 0x18, PT ;  /* 0x000000180d00780c */ /* 0x000fe20003fa4270 */
[C---:B------:R-:W-:Y:S01]  /*2830*/  FMUL.FTZ R59, R0.reuse, R69 ;  /* 0x00000045003b7220 */ /* 0x040fe20000410000 */
[C---:B------:R-:W-:Y:S01]  /*2840*/  FMUL.FTZ R58, R0.reuse, R70 ;  /* 0x00000046003a7220 */ /* 0x040fe20000410000 */
[C---:B------:R-:W-:Y:S01]  /*2850*/  FMUL.FTZ R69, R0.reuse, R72 ;  /* 0x0000004800457220 */ /* 0x040fe20000410000 */
[----:B------:R-:W-:Y:S01]  /*2860*/  FMUL.FTZ R70, R0, R73 ;  /* 0x0000004900467220 */ /* 0x000fe20000410000 */
[----:B------:R-:W1:Y:S01]  /*2870*/  MUFU.TANH R30, R30 ;  /* 0x0000001e001e7308 */ /* 0x000e620000002400 */
[----:B0-----:R-:W-:Y:S01]  /*2880*/  FSEL R28, R28, -INF , P4 ;  /* 0xff8000001c1c7808 */ /* 0x001fe20002000000 */
[C---:B------:R-:W-:Y:S01]  /*2890*/  FMUL.FTZ R76, R0.reuse, R76 ;  /* 0x0000004c004c7220 */ /* 0x040fe20000410000 */
[C---:B------:R-:W-:Y:S01]  /*28a0*/  FMUL.FTZ R61, R0.reuse, R71 ;  /* 0x00000047003d7220 */ /* 0x040fe20000410000 */
[----:B------:R-:W-:Y:S01]  /*28b0*/  FMUL.FTZ R77, R0, R77 ;  /* 0x0000004d004d7220 */ /* 0x000fe20000410000 */
[----:B------:R-:W-:Y:S01]  /*28c0*/  FMNMX.FTZ R63, R28, R63, !PT ;  /* 0x0000003f1c3f7209 */ /* 0x000fe20007810000 */
[C---:B------:R-:W-:Y:S01]  /*28d0*/  FMUL.FTZ R68, R0.reuse, R74 ;  /* 0x0000004a00447220 */ /* 0x040fe20000410000 */
[C---:B------:R-:W-:Y:S01]  /*28e0*/  FMUL.FTZ R80, R0.reuse, R80 ;  /* 0x0000005000507220 */ /* 0x040fe20000410000 */
[----:B------:R-:W0:Y:S01]  /*28f0*/  MUFU.TANH R8, R8 ;  /* 0x0000000800087308 */ /* 0x000e220000002400 */
[----:B--2---:R-:W-:Y:S01]  /*2900*/  FSEL R7, R7, -INF , P1 ;  /* 0xff80000007077808 */ /* 0x004fe20000800000 */
[C---:B------:R-:W-:Y:S01]  /*2910*/  FMUL.FTZ R73, R0.reuse, R75 ;  /* 0x0000004b00497220 */ /* 0x040fe20000410000 */
[----:B------:R-:W-:Y:S01]  /*2920*/  ISETP.GT.AND P1, PT, R13, 0x19, PT ;  /* 0x000000190d00780c */ /* 0x000fe20003f24270 */
[C---:B------:R-:W-:Y:S01]  /*2930*/  FMUL.FTZ R81, R0.reuse, R81 ;  /* 0x0000005100517220 */ /* 0x040fe20000410000 */
[C---:B------:R-:W-:Y:S01]  /*2940*/  FMUL.FTZ R78, R0.reuse, R78 ;  /* 0x0000004e004e7220 */ /* 0x040fe20000410000 */
[C---:B------:R-:W-:Y:S01]  /*2950*/  FMUL.FTZ R84, R0.reuse, R84 ;  /* 0x0000005400547220 */ /* 0x040fe20000410000 */
[----:B------:R-:W-:Y:S01]  /*2960*/  FMUL.FTZ R85, R0, R85 ;  /* 0x0000005500557220 */ /* 0x000fe20000410000 */
[----:B------:R-:W2:Y:S01]  /*2970*/  MUFU.TANH R31, R31 ;  /* 0x0000001f001f7308 */ /* 0x000ea20000002400 */
[----:B-1----:R-:W-:-:S04]  /*2980*/  FSEL R30, R30, -INF , P5 ;  /* 0xff8000001e1e7808 */ /* 0x002fc80002800000 */
[----:B------:R-:W-:-:S03]  /*2990*/  FMNMX.FTZ R60, R30, R63, !PT ;  /* 0x0000003f1e3c7209 */ /* 0x000fc60007810000 */
[----:B------:R-:W1:Y:S01]  /*29a0*/  MUFU.TANH R9, R9 ;  /* 0x0000000900097308 */ /* 0x000e620000002400 */
[----:B0-----:R-:W-:Y:S02]  /*29b0*/  FSEL R8, R8, -INF , P2 ;  /* 0xff80000008087808 */ /* 0x001fe40001000000 */
[----:B------:R-:W-:-:S05]  /*29c0*/  ISETP.GT.AND P2, PT, R13, 0x20, PT ;  /* 0x000000200d00780c */ /* 0x000fca0003f44270 */
[----:B------:R-:W0:Y:S01]  /*29d0*/  MUFU.TANH R34, R34 ;  /* 0x0000002200227308 */ /* 0x000e220000002400 */
[----:B--2---:R-:W-:-:S04]  /*29e0*/  FSEL R31, R31, -INF , P1 ;  /* 0xff8000001f1f7808 */ /* 0x004fc80000800000 */
        /* <DEDUP_REMOVED lines=23> */
[----:B0-----:R-:W-:-:S07]  /*2b60*/  FSEL R29, R47, -INF , P5 ;  /* 0xff8000002f1d7808 */ /* 0x001fce0002800000 */
[----:B------:R-:W0:Y:S01]  /*2b70*/  MUFU.TANH R20, R20 ;  /* 0x0000001400147308 */ /* 0x000e220000002400 */
[----:B--2---:R-:W-:Y:S02]  /*2b80*/  FSEL R15, R15, -INF , P2 ;  /* 0xff8000000f0f7808 */ /* 0x004fe40001000000 */
[----:B------:R-:W-:-:S05]  /*2b90*/  ISETP.GT.AND P2, PT, R13, 0x31, PT ;  /* 0x000000310d00780c */ /* 0x000fca0003f44270 */
[----:B------:R-:W2:Y:S01]  /*2ba0*/  MUFU.TANH R48, R48 ;  /* 0x0000003000307308 */ /* 0x000ea20000002400 */
[----:B-1----:R-:W-:Y:S02]  /*2bb0*/  FSEL R47, R32, -INF , P5 ;  /* 0xff800000202f7808 */ /* 0x002fe40002800000 */
[----:B------:R-:W-:Y:S02]  /*2bc0*/  ISETP.GT.AND P5, PT, R13, 0x40, PT ;  /* 0x000000400d00780c */ /* 0x000fe40003fa4270 */
[----:B------:R-:W-:-:S03]  /*2bd0*/  FMNMX.FTZ R63, R47, R62, !PT ;  /* 0x0000003e2f3f7209 */ /* 0x000fc60007810000 */
[----:B------:R-:W1:Y:S01]  /*2be0*/  MUFU.TANH R33, R33 ;  /* 0x0000002100217308 */ /* 0x000e620000002400 */
[----:B0-----:R-:W-:Y:S02]  /*2bf0*/  FSEL R20, R20, -INF , P3 ;  /* 0xff80000014147808 */ /* 0x001fe40001800000 */
[----:B------:R-:W-:-:S05]  /*2c00*/  ISETP.GT.AND P3, PT, R13, 0x38, PT ;  /* 0x000000380d00780c */ /* 0x000fca0003f64270 */
[----:B------:R-:W0:Y:S01]  /*2c10*/  MUFU.TANH R49, R49 ;  /* 0x0000003100317308 */ /* 0x000e220000002400 */
[----:B--2---:R-:W-:-:S07]  /*2c20*/  FSEL R32, R48, -INF , P1 ;  /* 0xff80000030207808 */ /* 0x004fce0000800000 */
        /* <DEDUP_REMOVED lines=10> */
[----:B------:R-:W-:-:S05]  /*2cd0*/  ISETP.GT.AND P2, PT, R13, 0x48, PT ;  /* 0x000000480d00780c */ /* 0x000fca0003f44270 */
[----:B------:R-:W1:Y:S01]  /*2ce0*/  MUFU.TANH R51, R51 ;  /* 0x0000003300337308 */ /* 0x000e620000002400 */
[----:B0-----:R-:W-:Y:S02]  /*2cf0*/  FSEL R41, R50, -INF , P3 ;  /* 0xff80000032297808 */ /* 0x001fe40001800000 */
[----:B------:R-:W-:-:S05]  /*2d00*/  FMNMX.FTZ R50, R48, R63, !PT ;  /* 0x0000003f30327209 */ /* 0x000fca0007810000 */
[----:B------:R-:W0:Y:S01]  /*2d10*/  MUFU.TANH R39, R39 ;  /* 0x0000002700277308 */ /* 0x000e220000002400 */
[----:B--2---:R-:W-:Y:S02]  /*2d20*/  FSEL R60, R40, -INF , P3 ;  /* 0xff800000283c7808 */ /* 0x004fe40001800000 */
[----:B------:R-:W-:-:S05]  /*2d30*/  ISETP.GT.AND P3, PT, R13, 0x49, PT ;  /* 0x000000490d00780c */ /* 0x000fca0003f64270 */
[----:B------:R-:W2:Y:S01]  /*2d40*/  MUFU.TANH R44, R44 ;  /* 0x0000002c002c7308 */ /* 0x000ea20000002400 */
[----:B-1----:R-:W-:Y:S02]  /*2d50*/  FSEL R40, R51, -INF , P4 ;  /* 0xff80000033287808 */ /* 0x002fe40002000000 */
[----:B------:R-:W-:-:S04]  /*2d60*/  FMNMX.FTZ R51, R49, R50, !PT ;  /* 0x0000003231337209 */ /* 0x000fc80007810000 */
[----:B------:R-:W-:Y:S01]  /*2d70*/  FMNMX.FTZ R51, R60, R51, !PT ;  /* 0x000000333c337209 */ /* 0x000fe20007810000 */
[----:B------:R-:W1:Y:S01]  /*2d80*/  MUFU.TANH R37, R37 ;  /* 0x0000002500257308 */ /* 0x000e620000002400 */
[----:B0-----:R-:W-:Y:S02]  /*2d90*/  FSEL R64, R39, -INF , P4 ;  /* 0xff80000027407808 */ /* 0x001fe40002000000 */
[----:B------:R-:W-:Y:S02]  /*2da0*/  ISETP.GT.AND P4, PT, R13, 0x50, PT ;  /* 0x000000500d00780c */ /* 0x000fe40003f84270 */
[----:B------:R-:W-:-:S03]  /*2db0*/  FMNMX.FTZ R50, R64, R51, !PT ;  /* 0x0000003340327209 */ /* 0x000fc60007810000 */
[----:B------:R-:W0:Y:S01]  /*2dc0*/  MUFU.TANH R36, R36 ;  /* 0x0000002400247308 */ /* 0x000e220000002400 */
[----:B--2---:R-:W-:-:S04]  /*2dd0*/  FSEL R63, R44, -INF , P5 ;  /* 0xff8000002c3f7808 */ /* 0x004fc80002800000 */
[----:B------:R-:W-:-:S03]  /*2de0*/  FMNMX.FTZ R51, R63, R50, !PT ;  /* 0x000000323f337209 */ /* 0x000fc60007810000 */
[----:B------:R-:W2:Y:S01]  /*2df0*/  MUFU.TANH R38, R38 ;  /* 0x0000002600267308 */ /* 0x000ea20000002400 */
[----:B-1----:R-:W-:-:S04]  /*2e00*/  FSEL R62, R37, -INF , P1 ;  /* 0xff800000253e7808 */ /* 0x002fc80000800000 */
[----:B------:R-:W-:-:S03]  /*2e10*/  FMNMX.FTZ R50, R62, R51, !PT ;  /* 0x000000333e327209 */ /* 0x000fc60007810000 */
[----:B------:R-:W1:Y:S01]  /*2e20*/  MUFU.TANH R52, R52 ;  /* 0x0000003400347308 */ /* 0x000e620000002400 */
[----:B0-----:R-:W-:-:S04]  /*2e30*/  FSEL R65, R36, -INF , P2 ;  /* 0xff80000024417808 */ /* 0x001fc80001000000 */
[----:B------:R-:W-:-:S03]  /*2e40*/  FMNMX.FTZ R51, R65, R50, !PT ;  /* 0x0000003241337209 */ /* 0x000fc60007810000 */
        /* <DEDUP_REMOVED lines=10> */
[----:B------:R-:W-:Y:S02]  /*2ef0*/  ISETP.GT.AND P4, PT, R13, 0x61, PT ;  /* 0x000000610d00780c */ /* 0x000fe40003f84270 */
        /* <DEDUP_REMOVED lines=17> */
[----:B--2---:R-:W-:Y:S01]  /*3010*/  FSEL R36, R55, -INF , P3 ;  /* 0xff80000037247808 */ /* 0x004fe20001800000 */
[----:B------:R-:W-:Y:S01]  /*3020*/  FMUL.FTZ R55, R0, R79 ;  /* 0x0000004f00377220 */ /* 0x000fe20000410000 */
        /* <DEDUP_REMOVED lines=11> */
[----:B-1----:R-:W-:-:S04]  /*30e0*/  FSEL R69, R70, -INF , P4 ;  /* 0xff80000046457808 */ /* 0x002fc80002000000 */
[----:B------:R-:W-:-:S03]  /*30f0*/  FMNMX.FTZ R51, R69, R50, !PT ;  /* 0x0000003245337209 */ /* 0x000fc60007810000 */
[----:B------:R1:W4:Y:S01]  /*3100*/  MUFU.TANH R71, R77 ;  /* 0x0000004d00477308 */ /* 0x0003220000002400 */
[----:B0-----:R-:W-:-:S04]  /*3110*/  FSEL R70, R76, -INF , P5 ;  /* 0xff8000004c467808 */ /* 0x001fc80002800000 */
[----:B------:R-:W-:-:S03]  /*3120*/  FMNMX.FTZ R54, R70, R51, !PT ;  /* 0x0000003346367209 */ /* 0x000fc60007810000 */
[----:B------:R-:W0:Y:S01]  /*3130*/  MUFU.TANH R68, R68 ;  /* 0x0000004400447308 */ /* 0x000e220000002400 */
[----:B--2---:R-:W-:Y:S01]  /*3140*/  FSEL R45, R61, -INF , P2 ;  /* 0xff8000003d2d7808 */ /* 0x004fe20001000000 */
[----:B-1----:R-:W-:Y:S01]  /*3150*/  FMUL.FTZ R77, R0, R82 ;  /* 0x00000052004d7220 */ /* 0x002fe20000410000 */
[----:B------:R-:W-:-:S05]  /*3160*/  ISETP.GT.AND P2, PT, R13, 0x70, PT ;  /* 0x000000700d00780c */ /* 0x000fca0003f44270 */
[----:B------:R-:W1:Y:S01]  /*3170*/  MUFU.TANH R72, R80 ;  /* 0x0000005000487308 */ /* 0x000e620000002400 */
[----:B----4-:R-:W-:-:S04]  /*3180*/  FSEL R71, R71, -INF , P1 ;  /* 0xff80000047477808 */ /* 0x010fc80000800000 */
        /* <DEDUP_REMOVED lines=16> */
[----:B------:R-:W-:Y:S01]  /*3290*/  MUFU.TANH R55, R55 ;  /* 0x0000003700377308 */ /* 0x000fe20000002400 */
[----:B--2---:R-:W-:-:S04]  /*32a0*/  FSEL R74, R74, -INF , P4 ;  /* 0xff8000004a4a7808 */ /* 0x004fc80002000000 */
[----:B------:R-:W-:Y:S01]  /*32b0*/  FMNMX.FTZ R54, R74, R53, !PT ;  /* 0x000000354a367209 */ /* 0x000fe20007810000 */
[----:B------:R-:W-:Y:S02]  /*32c0*/  FMUL.FTZ R53, R0, R86 ;  /* 0x0000005600357220 */ /* 0x000fe40000410000 */
[----:B------:R-:W-:Y:S01]  /*32d0*/  MUFU.TANH R77, R77 ;  /* 0x0000004d004d7308 */ /* 0x000fe20000002400 */
[----:B0-----:R-:W-:-:S04]  /*32e0*/  FSEL R73, R85, -INF , P5 ;  /* 0xff80000055497808 */ /* 0x001fc80002800000 */
[----:B------:R-:W-:-:S03]  /*32f0*/  FMNMX.FTZ R54, R73, R54, !PT ;  /* 0x0000003649367209 */ /* 0x000fc60007810000 */
[----:B------:R-:W-:Y:S02]  /*3300*/  MUFU.TANH R53, R53 ;  /* 0x0000003500357308 */ /* 0x000fe40000002400 */
[----:B------:R-:W0:Y:S02]  /*3310*/  SHFL.BFLY PT, R13, R54, 0x2, 0x1f ;  /* 0x0c401f00360d7f89 */ /* 0x000e2400000e0000 */
[----:B0-----:R-:W-:Y:S01]  /*3320*/  FMNMX.FTZ R13, R54, R13, !PT ;  /* 0x0000000d360d7209 */ /* 0x001fe20007810000 */
[----:B------:R-:W-:-:S04]  /*3330*/  FMUL.FTZ R54, R0, R87 ;  /* 0x0000005700367220 */ /* 0x000fc80000410000 */
[----:B------:R-:W0:Y:S02]  /*3340*/  SHFL.BFLY PT, R76, R13, 0x1, 0x1f ;  /* 0x0c201f000d4c7f89 */ /* 0x000e2400000e0000 */
[----:B------:R-:W-:Y:S01]  /*3350*/  MUFU.TANH R54, R54 ;  /* 0x0000003600367308 */ /* 0x000fe20000002400 */
[----:B0-----:R-:W-:Y:S01]  /*3360*/  FMNMX.FTZ R61, R13, R76, !PT ;  /* 0x0000004c0d3d7209 */ /* 0x001fe20007810000 */
[----:B------:R-:W-:-:S03]  /*3370*/  IMAD.U32 R76, RZ, RZ, UR17 ;  /* 0x00000011ff4c7e24 */ /* 0x000fc6000f8e00ff */
[C---:B------:R-:W-:Y:S01]  /*3380*/  FSETP.NEU.FTZ.AND P6, PT, R61.reuse, -INF , PT ;  /* 0xff8000003d00780b */ /* 0x040fe20003fdd000 */
[----:B------:R-:W-:-:S01]  /*3390*/  FFMA.FTZ R75, R61, R76, -8 ;  /* 0xc10000003d4b7423 */ /* 0x000fc2000001004c */
[----:B------:R-:W-:-:S04]  /*33a0*/  FMUL.FTZ R76, R0, R83 ;  /* 0x00000053004c7220 */ /* 0x000fc80000410000 */
[----:B------:R-:W-:Y:S02]  /*33b0*/  FSEL R75, R75, RZ, P6 ;  /* 0x000000ff4b4b7208 */ /* 0x000fe40003000000 */
[----:B------:R-:W0:Y:S01]  /*33c0*/  MUFU.TANH R76, R76 ;  /* 0x0000004c004c7308 */ /* 0x000e220000002400 */
[----:B---3--:R-:W-:Y:S01]  /*33d0*/  LOP3.LUT P6, RZ, R88, 0x7f, RZ, 0xc0, !PT ;  /* 0x0000007f58ff7812 */ /* 0x008fe200078cc0ff */
[----:B------:R-:W-:Y:S02]  /*33e0*/  IMAD.MOV.U32 R88, RZ, RZ, R89 ;  /* 0x000000ffff587224 */ /* 0x000fe400078e0059 */
        /* <DEDUP_REMOVED lines=14> */
[----:B0-----:R-:W-:Y:S01]  /*34d0*/  FSEL R76, R76, -INF , P3 ;  /* 0xff8000004c4c7808 */ /* 0x001fe20001800000 */
        /* <DEDUP_REMOVED lines=9> */
[----:B------:R-:W-:Y:S01]  /*3570*/  FMNMX.FTZ R78, R12, R27, !PT ;  /* 0x0000001b0c4e7209 */ /* 0x000fe20007810000 */
[----:B------:R-:W-:-:S01]  /*3580*/  FFMA.FTZ R27, R30, UR17, -R75 ;  /* 0x000000111e1b7c23 */ /* 0x000fc2000801084b */
[----:B------:R-:W-:Y:S01]  /*3590*/  FFMA.FTZ R30, R31, UR17, -R75 ;  /* 0x000000111f1e7c23 */ /* 0x000fe2000801084b */
[----:B------:R-:W-:Y:S01]  /*35a0*/  MUFU.EX2 R14, R14 ;  /* 0x0000000e000e7308 */ /* 0x000fe20000000800 */
[----:B-1----:R-:W-:-:S04]  /*35b0*/  FMNMX.FTZ R79, R15, R78, !PT ;  /* 0x0000004e0f4f7209 */ /* 0x002fc80007810000 */
        /* <DEDUP_REMOVED lines=13> */
[----:B------:R0:W-:Y:S01]  /*3690*/  MUFU.EX2 R34, R80 ;  /* 0x0000005000227308 */ /* 0x0001e20000000800 */
[----:B------:R-:W-:-:S04]  /*36a0*/  FMNMX.FTZ R79, R39, R42, !PT ;  /* 0x0000002a274f7209 */ /* 0x000fc80007810000 */
[----:B------:R-:W-:-:S03]  /*36b0*/  FMNMX.FTZ R46, R44, R79, !PT ;  /* 0x0000004f2c2e7209 */ /* 0x000fc60007810000 */
[----:B------:R-:W-:Y:S01]  /*36c0*/  MUFU.EX2 R42, R81 ;  /* 0x00000051002a7308 */ /* 0x000fe20000000800 */
[----:B------:R-:W-:Y:S01]  /*36d0*/  FMNMX.FTZ R79, R37, R46, !PT ;  /* 0x0000002e254f7209 */ /* 0x000fe20007810000 */
[--C-:B------:R-:W-:Y:S01]  /*36e0*/  FFMA.FTZ R46, R48, UR17, -R75.reuse ;  /* 0x00000011302e7c23 */ /* 0x100fe2000801084b */
[----:B0-----:R-:W-:-:S01]  /*36f0*/  FFMA.FTZ R80, R63, UR17, -R75 ;  /* 0x000000113f507c23 */ /* 0x001fc2000801084b */
[----:B------:R-:W-:Y:S02]  /*3700*/  FSEL R63, R53, -INF , P4 ;  /* 0xff800000353f7808 */ /* 0x000fe40002000000 */
[----:B------:R-:W-:Y:S02]  /*3710*/  FMNMX.FTZ R79, R36, R79, !PT ;  /* 0x0000004f244f7209 */ /* 0x000fe40007810000 */
[----:B------:R-:W-:Y:S02]  /*3720*/  MUFU.EX2 R53, R80 ;  /* 0x0000005000357308 */ /* 0x000fe40000000800 */
[----:B------:R-:W-:-:S04]  /*3730*/  FMNMX.FTZ R48, R38, R79, !PT ;  /* 0x0000004f26307209 */ /* 0x000fc80007810000 */
[----:B------:R-:W-:Y:S02]  /*3740*/  FMNMX.FTZ R48, R35, R48, !PT ;  /* 0x0000003023307209 */ /* 0x000fe40007810000 */
[----:B------:R-:W-:Y:S02]  /*3750*/  MUFU.EX2 R28, R28 ;  /* 0x0000001c001c7308 */ /* 0x000fe40000000800 */
[----:B------:R-:W-:-:S04]  /*3760*/  FMNMX.FTZ R48, R43, R48, !PT ;  /* 0x000000302b307209 */ /* 0x000fc80007810000 */
[----:B------:R-:W-:Y:S01]  /*3770*/  FMNMX.FTZ R79, R45, R48, !PT ;  /* 0x000000302d4f7209 */ /* 0x000fe20007810000 */
[----:B------:R-:W-:-:S01]  /*3780*/  FFMA.FTZ R48, R60, UR17, -R75 ;  /* 0x000000113c307c23 */ /* 0x000fc2000801084b */
[----:B------:R-:W-:Y:S02]  /*3790*/  MUFU.EX2 R27, R27 ;  /* 0x0000001b001b7308 */ /* 0x000fe40000000800 */
[----:B------:R-:W-:-:S04]  /*37a0*/  FMNMX.FTZ R60, R50, R79, !PT ;  /* 0x0000004f323c7209 */ /* 0x000fc80007810000 */
[----:B------:R-:W-:Y:S02]  /*37b0*/  FMNMX.FTZ R79, R51, R60, !PT ;  /* 0x0000003c334f7209 */ /* 0x000fe40007810000 */
[----:B------:R-:W-:Y:S01]  /*37c0*/  FSEL R60, R55, -INF , P1 ;  /* 0xff800000373c7808 */ /* 0x000fe20000800000 */
[--C-:B------:R-:W-:Y:S01]  /*37d0*/  FFMA.FTZ R55, R64, UR17, -R75.reuse ;  /* 0x0000001140377c23 */ /* 0x100fe2000801084b */
[----:B------:R-:W-:Y:S01]  /*37e0*/  FMNMX.FTZ R79, R52, R79, !PT ;  /* 0x0000004f344f7209 */ /* 0x000fe20007810000 */
[----:B------:R-:W0:Y:S01]  /*37f0*/  MUFU.EX2 R30, R30 ;  /* 0x0000001e001e7308 */ /* 0x000e220000000800 */
[----:B------:R-:W-:Y:S02]  /*3800*/  FSEL R64, R77, -INF , P2 ;  /* 0xff8000004d407808 */ /* 0x000fe40001000000 */
[----:B------:R-:W-:Y:S02]  /*3810*/  FMNMX.FTZ R79, R60, R79, !PT ;  /* 0x0000004f3c4f7209 */ /* 0x000fe40007810000 */
[----:B------:R-:W-:Y:S01]  /*3820*/  FSEL R77, R54, -INF , P5 ;  /* 0xff800000364d7808 */ /* 0x000fe20002800000 */
[--C-:B------:R-:W-:Y:S01]  /*3830*/  FFMA.FTZ R54, R62, UR17, -R75.reuse ;  /* 0x000000113e367c23 */ /* 0x100fe2000801084b */
[----:B------:R-:W-:Y:S01]  /*3840*/  FMNMX.FTZ R79, R64, R79, !PT ;  /* 0x0000004f404f7209 */ /* 0x000fe20007810000 */
[--C-:B------:R-:W-:Y:S01]  /*3850*/  FFMA.FTZ R62, R65, UR17, -R75.reuse ;  /* 0x00000011413e7c23 */ /* 0x100fe2000801084b */
[----:B------:R-:W-:-:S01]  /*3860*/  FFMA.FTZ R65, R67, UR17, -R75 ;  /* 0x0000001143417c23 */ /* 0x000fc2000801084b */
        /* <DEDUP_REMOVED lines=11> */
[----:B------:R-:W-:Y:S01]  /*3920*/  MUFU.EX2 R46, R46 ;  /* 0x0000002e002e7308 */ /* 0x000fe20000000800 */
[----:B0-----:R-:W-:-:S02]  /*3930*/  F2FP.SATFINITE.E4M3.F32.PACK_AB_MERGE_C R150, R30, R27, RZ ;  /* 0x0000001b1e96723e */ /* 0x001fc400048070ff */
[----:B------:R-:W0:Y:S02]  /*3940*/  SHFL.BFLY PT, R81, R78, 0x2, 0x1f ;  /* 0x0c401f004e517f89 */ /* 0x000e2400000e0000 */
[----:B------:R-:W-:Y:S02]  /*3950*/  F2FP.SATFINITE.E4M3.F32.PACK_AB_MERGE_C R150, R28, R25, R150 ;  /* 0x000000191c96723e */ /* 0x000fe40004807096 */
[----:B-1----:R-:W-:Y:S01]  /*3960*/  F2FP.SATFINITE.E4M3.F32.PACK_AB_MERGE_C R136, R47, R42, RZ ;  /* 0x0000002a2f88723e */ /* 0x002fe200048070ff */
[----:B------:R-:W-:Y:S03]  /*3970*/  MUFU.EX2 R49, R49 ;  /* 0x0000003100317308 */ /* 0x000fe60000000800 */
[----:B------:R-:W-:-:S05]  /*3980*/  F2FP.SATFINITE.E4M3.F32.PACK_AB_MERGE_C R136, R34, R31, R136 ;  /* 0x0000001f2288723e */ /* 0x000fca0004807088 */
[----:B------:R-:W-:Y:S08]  /*3990*/  MUFU.EX2 R48, R48 ;  /* 0x0000003000307308 */ /* 0x000ff00000000800 */
[----:B------:R-:W1:Y:S01]  /*39a0*/  MUFU.EX2 R55, R55 ;  /* 0x0000003700377308 */ /* 0x000e620000000800 */
[----:B0-----:R-:W-:-:S05]  /*39b0*/  FMNMX.FTZ R81, R78, R81, !PT ;  /* 0x000000514e517209 */ /* 0x001fca0007810000 */
[----:B------:R-:W0:Y:S02]  /*39c0*/  SHFL.BFLY PT, R78, R81, 0x1, 0x1f ;  /* 0x0c201f00514e7f89 */ /* 0x000e2400000e0000 */
[----:B------:R-:W-:Y:S08]  /*39d0*/  MUFU.EX2 R54, R54 ;  /* 0x0000003600367308 */ /* 0x000ff00000000800 */
[----:B------:R-:W-:Y:S01]  /*39e0*/  MUFU.EX2 R62, R62 ;  /* 0x0000003e003e7308 */ /* 0x000fe20000000800 */
[----:B-1----:R-:W-:-:S04]  /*39f0*/  F2FP.SATFINITE.E4M3.F32.PACK_AB_MERGE_C R138, R55, R48, RZ ;  /* 0x00000030378a723e */ /* 0x002fc800048070ff */
[----:B------:R-:W-:-:S03]  /*3a00*/  F2FP.SATFINITE.E4M3.F32.PACK_AB_MERGE_C R138, R49, R46, R138 ;  /* 0x0000002e318a723e */ /* 0x000fc6000480708a */
[----:B------:R-:W1:Y:S01]  /*3a10*/  MUFU.EX2 R79, R79 ;  /* 0x0000004f004f7308 */ /* 0x000e620000000800 */
[----:B0-----:R-:W-:Y:S01]  /*3a20*/  FMNMX.FTZ R67, R81, R78, !PT ;  /* 0x0000004e51437209 */ /* 0x001fe20007810000 */
[----:B------:R-:W-:-:S06]  /*3a30*/  IMAD.U32 R78, RZ, RZ, UR17 ;  /* 0x00000011ff4e7e24 */ /* 0x000fcc000f8e00ff */
[----:B------:R-:W-:Y:S01]  /*3a40*/  MUFU.EX2 R56, R56 ;  /* 0x0000003800387308 */ /* 0x000fe20000000800 */
[C---:B------:R-:W-:Y:S01]  /*3a50*/  FSETP.NEU.FTZ.AND P1, PT, R67.reuse, -INF , PT ;  /* 0xff8000004300780b */ /* 0x040fe20003f3d000 */
[----:B------:R-:W-:-:S05]  /*3a60*/  FFMA.FTZ R74, R67, R78, -8 ;  /* 0xc1000000434a7423 */ /* 0x000fca000001004e */
[----:B------:R-:W-:Y:S01]  /*3a70*/  FSEL R74, R74, RZ, P1 ;  /* 0x000000ff4a4a7208 */ /* 0x000fe20000800000 */
[----:B------:R-:W-:Y:S01]  /*3a80*/  MUFU.EX2 R57, R57 ;  /* 0x0000003900397308 */ /* 0x000fe20000000800 */
[----:B-1----:R-:W-:Y:S02]  /*3a90*/  F2FP.SATFINITE.E4M3.F32.PACK_AB_MERGE_C R140, R79, R62, RZ ;  /* 0x0000003e4f8c723e */ /* 0x002fe400048070ff */
[----:B------:R-:W-:Y:S01]  /*3aa0*/  PLOP3.LUT P1, PT, PT, PT, UP0, 0x80, 0x0 ;  /* 0x000000000000781c */ /* 0x000fe20003f2f008 */
        /* <DEDUP_REMOVED lines=24> */
[----:B------:R-:W-:-:S02]  /*3c30*/  @!P6 VIADD R38, R4, 0x19c40 ;  /* 0x00019c400426e836 */ /* 0x000fc40000000000 */
[----:B------:R-:W-:-:S01]  /*3c40*/  FFMA.FTZ R29, R29, UR17, -R74 ;  /* 0x000000111d1d7c23 */ /* 0x000fc2000801084a */
[----:B------:R-:W-:Y:S01]  /*3c50*/  FFMA.FTZ R37, R37, UR17, -R74 ;  /* 0x0000001125257c23 */ /* 0x000fe2000801084a */
[----:B------:R-:W-:-:S01]  /*3c60*/  FADD.FTZ R41, R25, R40 ;  /* 0x0000002819297221 */ /* 0x000fc20000010000 */
[----:B------:R-:W-:Y:S01]  /*3c70*/  FFMA.FTZ R36, R36, UR17, -R74 ;  /* 0x0000001124247c23 */ /* 0x000fe2000801084a */
[----:B------:R-:W-:Y:S01]  /*3c80*/  @!P6 PRMT R38, RZ, 0x654, R38 ;  /* 0x00000654ff26e816 */ /* 0x000fe20000000026 */
[----:B------:R-:W2:Y:S01]  /*3c90*/  MUFU.EX2 R78, R78 ;  /* 0x0000004e004e7308 */ /* 0x000ea20000000800 */
[----:B0-----:R-:W-:-:S01]  /*3ca0*/  FADD.FTZ R44, R5, R6 ;  /* 0x00000006052c7221 */ /* 0x001fc20000010000 */
[----:B------:R-:W-:Y:S01]  /*3cb0*/  FADD.FTZ R40, R28, R41 ;  /* 0x000000291c287221 */ /* 0x000fe20000010000 */
[----:B------:R0:W-:Y:S01]  /*3cc0*/  @!P6 SYNCS.ARRIVE.TRANS64.RED.A1T0 RZ, [R38+URZ], RZ ;  /* 0x000000ff26ffe9a7 */ /* 0x0001e2000810043f */
[----:B------:R-:W-:-:S01]  /*3cd0*/  FFMA.FTZ R41, R45, UR17, -R74 ;  /* 0x000000112d297c23 */ /* 0x000fc2000801084a */
[----:B------:R-:W-:Y:S01]  /*3ce0*/  FFMA.FTZ R35, R35, UR17, -R74 ;  /* 0x0000001123237c23 */ /* 0x000fe2000801084a */
[----:B------:R-:W-:-:S01]  /*3cf0*/  FADD.FTZ R85, R27, R40 ;  /* 0x000000281b557221 */ /* 0x000fc20000010000 */
[----:B------:R-:W-:Y:S01]  /*3d00*/  FFMA.FTZ R51, R51, UR17, -R74 ;  /* 0x0000001133337c23 */ /* 0x000fe2000801084a */
[----:B------:R-:W3:Y:S01]  /*3d10*/  MUFU.EX2 R7, R7 ;  /* 0x0000000700077308 */ /* 0x000ee20000000800 */
[----:B-1----:R-:W-:-:S01]  /*3d20*/  FADD.FTZ R83, R75, R44 ;  /* 0x0000002c4b537221 */ /* 0x002fc20000010000 */
[--C-:B------:R-:W-:Y:S01]  /*3d30*/  FFMA.FTZ R52, R52, UR17, -R74.reuse ;  /* 0x0000001134347c23 */ /* 0x100fe2000801084a */
[----:B0-----:R-:W-:-:S01]  /*3d40*/  FFMA.FTZ R38, R43, UR17, -R74 ;  /* 0x000000112b267c23 */ /* 0x001fc2000801084a */
[--C-:B------:R-:W-:Y:S01]  /*3d50*/  FFMA.FTZ R60, R60, UR17, -R74.reuse ;  /* 0x000000113c3c7c23 */ /* 0x100fe2000801084a */
[----:B------:R-:W-:-:S01]  /*3d60*/  FFMA.FTZ R64, R64, UR17, -R74 ;  /* 0x0000001140407c23 */ /* 0x000fc2000801084a */
[--C-:B------:R-:W-:Y:S01]  /*3d70*/  FFMA.FTZ R76, R76, UR17, -R74.reuse ;  /* 0x000000114c4c7c23 */ /* 0x100fe2000801084a */
[----:B------:R-:W-:-:S01]  /*3d80*/  FFMA.FTZ R63, R63, UR17, -R74 ;  /* 0x000000113f3f7c23 */ /* 0x000fc2000801084a */
[----:B------:R-:W0:Y:S01]  /*3d90*/  MUFU.EX2 R8, R8 ;  /* 0x0000000800087308 */ /* 0x000e220000000800 */
[----:B--2---:R-:W-:-:S01]  /*3da0*/  FADD.FTZ R44, R78, R83 ;  /* 0x000000534e2c7221 */ /* 0x004fc20000010000 */
[----:B------:R-:W-:-:S02]  /*3db0*/  F2FP.SATFINITE.E4M3.F32.PACK_AB_MERGE_C R149, R78, R75, RZ ;  /* 0x0000004b4e95723e */ /* 0x000fc400048070ff */
[----:B------:R-:W-:Y:S02]  /*3dc0*/  F2FP.SATFINITE.E4M3.F32.PACK_AB_MERGE_C R140, R54, R53, R140 ;  /* 0x00000035368c723e */ /* 0x000fe4000480708c */
[----:B------:R-:W-:Y:S02]  /*3dd0*/  F2FP.SATFINITE.E4M3.F32.PACK_AB_MERGE_C R149, R6, R5, R149 ;  /* 0x000000050695723e */ /* 0x000fe40004807095 */
[----:B------:R-:W1:Y:S01]  /*3de0*/  MUFU.EX2 R80, R80 ;  /* 0x0000005000507308 */ /* 0x000e620000000800 */
[----:B---3--:R-:W-:-:S01]  /*3df0*/  FADD.FTZ R83, R7, R44 ;  /* 0x0000002c07537221 */ /* 0x008fc20000010000 */
        /* <DEDUP_REMOVED lines=8> */
[----:B--2---:R-:W-:-:S01]  /*3e80*/  FADD.FTZ R40, R81, R40 ;  /* 0x0000002851287221 */ /* 0x004fc20000010000 */
[----:B------:R-:W-:-:S04]  /*3e90*/  F2FP.SATFINITE.E4M3.F32.PACK_AB_MERGE_C R80, R81, R80, RZ ;  /* 0x000000505150723e */ /* 0x000fc800048070ff */
[----:B------:R-:W-:Y:S02]  /*3ea0*/  F2FP.SATFINITE.E4M3.F32.PACK_AB_MERGE_C R151, R8, R7, R80 ;  /* 0x000000070897723e */ /* 0x000fe40004807050 */
        /* <DEDUP_REMOVED lines=26> */
[----:B--2---:R-:W-:-:S01]  /*4050*/  FADD.FTZ R27, R15, R40 ;  /* 0x000000280f1b7221 */ /* 0x004fc20000010000 */
[----:B------:R-:W-:Y:S01]  /*4060*/  F2FP.SATFINITE.E4M3.F32.PACK_AB_MERGE_C R40, R29, R20, RZ ;  /* 0x000000141d28723e */ /* 0x000fe200048070ff */
[----:B------:R-:W-:-:S03]  /*4070*/  FADD.FTZ R29, R54, R21 ;  /* 0x00000015361d7221 */ /* 0x000fc60000010000 */
[----:B------:R-:W-:Y:S01]  /*4080*/  F2FP.SATFINITE.E4M3.F32.PACK_AB_MERGE_C R137, R10, R9, R40 ;  /* 0x000000090a89723e */ /* 0x000fe20004807028 */
[----:B------:R-:W-:-:S01]  /*4090*/  FADD.FTZ R30, R62, R29 ;  /* 0x0000001d3e1e7221 */ /* 0x000fc20000010000 */
[----:B------:R-:W2:Y:S01]  /*40a0*/  MUFU.EX2 R36, R36 ;  /* 0x0000002400247308 */ /* 0x000ea20000000800 */
[----:B0-----:R-:W-:-:S02]  /*40b0*/  FADD.FTZ R20, R26, R27 ;  /* 0x0000001b1a147221 */ /* 0x001fc40000010000 */
[----:B------:R-:W-:-:S04]  /*40c0*/  FADD.FTZ R79, R79, R30 ;  /* 0x0000001e4f4f7221 */ /* 0x000fc80000010000 */
[----:B------:R-:W-:Y:S01]  /*40d0*/  FADD.FTZ R14, R56, R79 ;  /* 0x0000004f380e7221 */ /* 0x000fe20000010000 */
[----:B------:R0:W3:Y:S01]  /*40e0*/  MUFU.EX2 R4, R39 ;  /* 0x0000002700047308 */ /* 0x0000e20000000800 */
[----:B-1----:R-:W-:-:S02]  /*40f0*/  FADD.FTZ R13, R37, R20 ;  /* 0x00000014250d7221 */ /* 0x002fc40000010000 */
[----:B------:R-:W-:-:S05]  /*4100*/  FADD.FTZ R14, R57, R14 ;  /* 0x0000000e390e7221 */ /* 0x000fca0000010000 */
[----:B------:R-:W1:Y:S01]  /*4110*/  MUFU.EX2 R35, R35 ;  /* 0x0000002300237308 */ /* 0x000e620000000800 */
[----:B0-----:R-:W-:-:S01]  /*4120*/  FFMA.FTZ R39, R50, UR17, -R74 ;  /* 0x0000001132277c23 */ /* 0x001fc2000801084a */
[----:B--2---:R-:W-:Y:S01]  /*4130*/  FADD.FTZ R13, R36, R13 ;  /* 0x0000000d240d7221 */ /* 0x004fe20000010000 */
[----:B------:R-:W-:-:S01]  /*4140*/  FFMA.FTZ R74, R77, UR17, -R74 ;  /* 0x000000114d4a7c23 */ /* 0x000fc2000801084a */
[----:B------:R-:W-:-:S04]  /*4150*/  F2FP.SATFINITE.E4M3.F32.PACK_AB_MERGE_C R37, R36, R37, RZ ;  /* 0x000000252425723e */ /* 0x000fc800048070ff */
[----:B------:R-:W0:Y:S01]  /*4160*/  MUFU.EX2 R65, R65 ;  /* 0x0000004100417308 */ /* 0x000e220000000800 */
[----:B---3--:R-:W-:-:S01]  /*4170*/  FADD.FTZ R20, R4, R13 ;  /* 0x0000000d04147221 */ /* 0x008fc20000010000 */
[----:B------:R-:W-:-:S06]  /*4180*/  F2FP.SATFINITE.E4M3.F32.PACK_AB_MERGE_C R141, R26, R15, R37 ;  /* 0x0000000f1a8d723e */ /* 0x000fcc0004807025 */
        /* <DEDUP_REMOVED lines=11> */
[----:B0-----:R-:W-:-:S01]  /*4240*/  FADD.FTZ R14, R41, R14 ;  /* 0x0000000e290e7221 */ /* 0x001fc20000010000 */
[----:B------:R-:W-:-:S04]  /*4250*/  F2FP.SATFINITE.E4M3.F32.PACK_AB_MERGE_C R38, R41, R38, RZ ;  /* 0x000000262926723e */ /* 0x000fc800048070ff */
[----:B------:R-:W-:Y:S02]  /*4260*/  F2FP.SATFINITE.E4M3.F32.PACK_AB_MERGE_C R143, R35, R4, R38 ;  /* 0x00000004238f723e */ /* 0x000fe40004807026 */
[----:B------:R-:W0:Y:S01]  /*4270*/  MUFU.EX2 R59, R59 ;  /* 0x0000003b003b7308 */ /* 0x000e220000000800 */
[----:B--2---:R-:W-:-:S07]  /*4280*/  FADD.FTZ R20, R58, R27 ;  /* 0x0000001b3a147221 */ /* 0x004fce0000010000 */
[----:B------:R-:W2:Y:S01]  /*4290*/  MUFU.EX2 R24, R51 ;  /* 0x0000003300187308 */ /* 0x000ea20000000800 */
[----:B-1----:R-:W-:-:S07]  /*42a0*/  FADD.FTZ R25, R39, R14 ;  /* 0x0000000e27197221 */ /* 0x002fce0000010000 */
[----:B------:R-:W-:Y:S01]  /*42b0*/  MUFU.EX2 R69, R69 ;  /* 0x0000004500457308 */ /* 0x000fe20000000800 */
[----:B0-----:R-:W-:-:S07]  /*42c0*/  FADD.FTZ R20, R59, R20 ;  /* 0x000000143b147221 */ /* 0x001fce0000010000 */
        /* <DEDUP_REMOVED lines=11> */
[C---:B--2---:R-:W-:Y:S01]  /*4380*/  F2FP.SATFINITE.E4M3.F32.PACK_AB_MERGE_C R52, R21.reuse, R52, RZ ;  /* 0x000000341534723e */ /* 0x044fe200048070ff */
[----:B------:R-:W-:-:S03]  /*4390*/  FADD.FTZ R21, R21, R6 ;  /* 0x0000000615157221 */ /* 0x000fc60000010000 */
[----:B------:R-:W-:-:S03]  /*43a0*/  F2FP.SATFINITE.E4M3.F32.PACK_AB_MERGE_C R145, R24, R39, R52 ;  /* 0x000000271891723e */ /* 0x000fc60004807034 */
        /* <DEDUP_REMOVED lines=13> */
[----:B--2---:R-:W-:-:S04]  /*4480*/  FADD.FTZ R6, R13, R6 ;  /* 0x000000060d067221 */ /* 0x004fc80000010000 */
[----:B0-----:R-:W-:Y:S01]  /*4490*/  FADD.FTZ R5, R63, R6 ;  /* 0x000000063f057221 */ /* 0x001fe20000010000 */
[----:B-1----:R-:W-:-:S03]  /*44a0*/  F2FP.SATFINITE.E4M3.F32.PACK_AB_MERGE_C R7, R74, R63, RZ ;  /* 0x0000003f4a07723e */ /* 0x002fc600048070ff */
[----:B------:R-:W-:Y:S01]  /*44b0*/  FADD.FTZ R5, R74, R5 ;  /* 0x000000054a057221 */ /* 0x000fe20000010000 */
        /* <DEDUP_REMOVED lines=31> */
.L_x_9031:
[----:B------:R-:W-:-:S04]  /*46b0*/  UISETP.NE.AND UP0, UPT, UR20, 0x1, UPT ;  /* 0x000000011400788c */ /* 0x000fc8000bf05270 */
[----:B------:R-:W-:-:S04]  /*46c0*/  USEL UR36, URZ, 0x1, UP0 ;  /* 0x000000013f247887 */ /* 0x000fc80008000000 */
[----:B------:R-:W-:Y:S01]  /*46d0*/  ULOP3.LUT UR36, UR19, UR36, URZ, 0x3c, !UPT ;  /* 0x0000002413247292 */ /* 0x000fe2000f8e3c3f */
[----:B------:R-:W-:Y:S11]  /*46e0*/  @!P0 BRA `(.L_x_9022) ;  /* 0x0000000000048947 */ /* 0x000ff60003800000 */
[----:B------:R-:W-:Y:S01]  /*46f0*/  BPT.TRAP 0x1 ;  /* 0x000000040000795c */ /* 0x000fe20000300000 */
.L_x_9022:
[----:B------:R-:W0:Y:S01]  /*4700*/  S2UR UR6, SR_CgaCtaId ;  /* 0x00000000000679c3 */ /* 0x000e220000008800 */
[----:B------:R-:W-:Y:S01]  /*4710*/  UIADD3 UR37, UR20, 0x1, URZ ;  /* 0x0000000114257890 */ /* 0x000fe2000fffe03f */
[----:B------:R-:W-:Y:S01]  /*4720*/  MOV R2, 0x400 ;  /* 0x0000040000027802 */ /* 0x000fe20000000f00 */
[----:B------:R-:W-:Y:S02]  /*4730*/  IMAD.U32 R9, RZ, RZ, UR36 ;  /* 0x00000024ff097e24 */ /* 0x000fe4000f8e00ff */
[----:B------:R-:W-:-:S03]  /*4740*/  UISETP.NE.AND UP0, UPT, UR37, 0x2, UPT ;  /* 0x000000022500788c */ /* 0x000fc6000bf05270 */
[----:B------:R-:W-:Y:S01]  /*4750*/  SHF.L.U32 R9, R9, 0x1f, RZ ;  /* 0x0000001f09097819 */ /* 0x000fe200000006ff */
[----:B------:R-:W-:-:S06]  /*4760*/  USEL UR37, UR37, URZ, UP0 ;  /* 0x0000003f25257287 */ /* 0x000fcc0008000000 */
[----:B------:R-:W-:Y:S02]  /*4770*/  IMAD.U32 R11, RZ, RZ, UR37 ;  /* 0x00000025ff0b7e24 */ /* 0x000fe4000f8e00ff */
[----:B0-----:R-:W-:-:S05]  /*4780*/  IMAD.U32 R3, RZ, RZ, UR6 ;  /* 0x00000006ff037e24 */ /* 0x001fca000f8e00ff */
[----:B------:R-:W-:-:S05]  /*4790*/  LEA R2, R3, R2, 0x18 ;  /* 0x0000000203027211 */ /* 0x000fca00078ec0ff */
[----:B------:R-:W-:-:S04]  /*47a0*/  IMAD R8, R11, 0x8, R2 ;  /* 0x000000080b087824 */ /* 0x000fc800078e0202 */
[----:B------:R0:W1:Y:S01]  /*47b0*/  SYNCS.PHASECHK.TRANS64.TRYWAIT P1, [R8+URZ+0x19c30], R9 ;  /* 0x019c3009080075a7 */ /* 0x000062000802017f */
[----:B------:R-:W-:Y:S05]  /*47c0*/  @!P0 BRA `(.L_x_9023) ;  /* 0x0000000000048947 */ /* 0x000fea0003800000 */
[----:B------:R-:W-:Y:S01]  /*47d0*/  BPT.TRAP 0x1 ;  /* 0x000000040000795c */ /* 0x000fe20000300000 */
.L_x_9023:
[----:B-1----:R-:W-:Y:S05]  /*47e0*/  @P1 BRA `(.L_x_9024) ;  /* 0x0000000000081947 */ /* 0x002fea0003800000 */
[----:B------:R-:W1:Y:S02]  /*47f0*/  SYNCS.PHASECHK.TRANS64.TRYWAIT P1, [R8+URZ+0x19c30], R9 ;  /* 0x019c3009080075a7 */ /* 0x000e64000802017f */
[----:B-1----:R-:W-:Y:S05]  /*4800*/  @!P1 BRA `(.L_x_9025) ;  /* 0x000000b800d09947 */ /* 0x002fea0003800000 */
.L_x_9024:
[----:B------:R-:W-:Y:S01]  /*4810*/  UIMAD UR14, UR37, 0x300, UR16 ;  /* 0x00000300250e78a4 */ /* 0x000fe2000f8e0210 */
[----:B------:R-:W-:Y:S01]  /*4820*/  WARPGROUP.ARRIVE ;  /* 0x00000000000079c5 */ /* 0x000fe20000000000 */
[----:B------:R-:W-:Y:S01]  /*4830*/  UMOV UR15, 0xc0000010 ;  /* 0xc0000010000f7882 */ /* 0x000fe20000000000 */
[----:B------:R-:W-:Y:S01]  /*4840*/  UMOV UR7, 0xc0000010 ;  /* 0xc000001000077882 */ /* 0x000fe20000000000 */
[----:B------:R-:W-:Y:S02]  /*4850*/  UIADD3 UR6, UR14, 0x100, URZ ;  /* 0x000001000e067890 */ /* 0x000fe4000fffe03f */
[----:B------:R-:W-:Y:S01]  /*4860*/  UIADD3 UR10, UR14, 0x200, URZ ;  /* 0x000002000e0a7890 */ /* 0x000fe2000fffe03f */
[----:B------:R-:W-:Y:S02]  /*4870*/  UMOV UR11, 0xc0000010 ;  /* 0xc0000010000b7882 */ /* 0x000fe40000000000 */
[----:B------:R-:W-:Y:S03]  /*4880*/  QGMMA.64x128x32.F32.E4M3.E4M3 R24, gdesc[UR12], RZ, !UPT, gsb0 ;  /* 0x01e000000c1879f3 */ /* 0x000fe6000c0008ff */
[----:B------:R-:W-:-:S02]  /*4890*/  WARPGROUP.DEPBAR.LE gsb0, 0x0 ;  /* 0x00008000000079c5 */ /* 0x000fc40000010000 */
        /* <DEDUP_REMOVED lines=8> */
.L_x_9026:
[----:B------:R-:W-:Y:S01]  /*4920*/  R2UR UR11, R2 ;  /* 0x00000000020b72ca */ /* 0x000fe200000e0000 */
[----:B01----:R-:W-:-:S05]  /*4930*/  IMAD.U32 R9, RZ, RZ, UR19 ;  /* 0x00000013ff097e24 */ /* 0x003fca000f8e00ff */
[----:B------:R-:W-:-:S07]  /*4940*/  SHF.L.U32 R9, R9, 0x1f, RZ ;  /* 0x0000001f09097819 */ /* 0x000fce00000006ff */
[----:B------:R-:W-:-:S09]  /*4950*/  ULEA UR11, UR20, UR11, 0x3 ;  /* 0x0000000b140b7291 */ /* 0x000fd2000f8e183f */
[----:B------:R0:W1:Y:S01]  /*4960*/  SYNCS.PHASECHK.TRANS64.TRYWAIT P1, [UR11+0x19c50], R9 ;  /* 0x019c5009ff0075a7 */ /* 0x000062000802014b */
[----:B------:R-:W-:Y:S05]  /*4970*/  @!P0 BRA `(.L_x_9027) ;  /* 0x0000000000048947 */ /* 0x000fea0003800000 */
[----:B------:R-:W-:Y:S01]  /*4980*/  BPT.TRAP 0x1 ;  /* 0x000000040000795c */ /* 0x000fe20000300000 */
.L_x_9027:
[----:B-1----:R-:W-:Y:S05]  /*4990*/  @P1 BRA `(.L_x_9028) ;  /* 0x0000000000081947 */ /* 0x002fea0003800000 */
[----:B------:R-:W1:Y:S02]  /*49a0*/  SYNCS.PHASECHK.TRANS64.TRYWAIT P1, [UR11+0x19c50], R9 ;  /* 0x019c5009ff0075a7 */ /* 0x000e64000802014b */
[----:B-1----:R-:W-:Y:S05]  /*49b0*/  @!P1 BRA `(.L_x_9029) ;  /* 0x000000b800789947 */ /* 0x002fea0003800000 */
.L_x_9028:
[----:B------:R-:W-:Y:S01]  /*49c0*/  R2UR UR6, R2 ;  /* 0x00000000020672ca */ /* 0x000fe200000e0000 */
[C---:B01----:R-:W-:Y:S01]  /*49d0*/  FMUL.FTZ R9, R0.reuse, R24 ;  /* 0x0000001800097220 */ /* 0x043fe20000410000 */
[C---:B------:R-:W-:Y:S01]  /*49e0*/  FMUL.FTZ R11, R0.reuse, R26 ;  /* 0x0000001a000b7220 */ /* 0x040fe20000410000 */
[C---:B------:R-:W-:Y:S01]  /*49f0*/  FMUL.FTZ R10, R0.reuse, R25 ;  /* 0x00000019000a7220 */ /* 0x040fe20000410000 */
[C---:B------:R-:W-:Y:S01]  /*4a00*/  FMUL.FTZ R12, R0.reuse, R27 ;  /* 0x0000001b000c7220 */ /* 0x040fe20000410000 */
[----:B------:R-:W-:Y:S01]  /*4a10*/  WARPGROUP.ARRIVE ;  /* 0x00000000000079c5 */ /* 0x000fe20000000000 */
[C---:B------:R-:W-:Y:S01]  /*4a20*/  FMUL.FTZ R13, R0.reuse, R28 ;  /* 0x0000001c000d7220 */ /* 0x040fe20000410000 */
[----:B------:R-:W0:Y:S01]  /*4a30*/  MUFU.TANH R9, R9 ;  /* 0x0000000900097308 */ /* 0x000e220000002400 */
[C---:B------:R-:W-:Y:S01]  /*4a40*/  FMUL.FTZ R15, R0.reuse, R30 ;  /* 0x0000001e000f7220 */ /* 0x040fe20000410000 */
[----:B------:R-:W-:Y:S01]  /*4a50*/  UMOV UR7, 0x40000040 ;  /* 0x4000004000077882 */ /* 0x000fe20000000000 */
[C---:B------:R-:W-:Y:S01]  /*4a60*/  FMUL.FTZ R14, R0.reuse, R29 ;  /* 0x0000001d000e7220 */ /* 0x040fe20000410000 */
[C---:B------:R-:W-:Y:S01]  /*4a70*/  FMUL.FTZ R20, R0.reuse, R31 ;  /* 0x0000001f00147220 */ /* 0x040fe20000410000 */
[C---:B------:R-:W-:Y:S01]  /*4a80*/  FMUL.FTZ R21, R0.reuse, R32 ;  /* 0x0000002000157220 */ /* 0x040fe20000410000 */
[----:B------:R-:W-:Y:S01]  /*4a90*/  UIADD3 UR6, UR6, 0x3000, URZ ;  /* 0x0000300006067890 */ /* 0x000fe2000fffe03f */
[C---:B------:R-:W-:Y:S01]  /*4aa0*/  FMUL.FTZ R25, R0.reuse, R34 ;  /* 0x0000002200197220 */ /* 0x040fe20000410000 */
[----:B------:R-:W1:Y:S01]  /*4ab0*/  MUFU.TANH R11, R11 ;  /* 0x0000000b000b7308 */ /* 0x000e620000002400 */
[C---:B------:R-:W-:Y:S01]  /*4ac0*/  FMUL.FTZ R31, R0.reuse, R40 ;  /* 0x00000028001f7220 */ /* 0x040fe20000410000 */
[----:B------:R-:W-:Y:S01]  /*4ad0*/  USHF.R.U32.HI UR6, URZ, 0x4, UR6 ;  /* 0x000000043f067899 */ /* 0x000fe20008011606 */
[C---:B------:R-:W-:Y:S01]  /*4ae0*/  FMUL.FTZ R24, R0.reuse, R33 ;  /* 0x0000002100187220 */ /* 0x040fe20000410000 */
[C---:B------:R-:W-:Y:S01]  /*4af0*/  FMUL.FTZ R40, R0.reuse, R49 ;  /* 0x0000003100287220 */ /* 0x040fe20000410000 */
[C---:B------:R-:W-:Y:S01]  /*4b00*/  FMUL.FTZ R26, R0.reuse, R35 ;  /* 0x00000023001a7220 */ /* 0x040fe20000410000 */
[----:B------:R-:W-:Y:S01]  /*4b10*/  ULOP3.LUT UR6, UR6, 0x3fff, URZ, 0xc0, !UPT ;  /* 0x00003fff06067892 */ /* 0x000fe2000f8ec03f */
[C---:B------:R-:W-:Y:S01]  /*4b20*/  FMUL.FTZ R34, R0.reuse, R43 ;  /* 0x0000002b00227220 */ /* 0x040fe20000410000 */
[----:B------:R-:W2:Y:S01]  /*4b30*/  MUFU.TANH R10, R10 ;  /* 0x0000000a000a7308 */ /* 0x000ea20000002400 */
[C---:B------:R-:W-:Y:S01]  /*4b40*/  FMUL.FTZ R49, R0.reuse, R58 ;  /* 0x0000003a00317220 */ /* 0x040fe20000410000 */
[----:B------:R-:W-:Y:S01]  /*4b50*/  ULOP3.LUT UR6, UR6, 0x10000, URZ, 0xfc, !UPT ;  /* 0x0001000006067892 */ /* 0x000fe2000f8efc3f */
[C---:B------:R-:W-:Y:S01]  /*4b60*/  FMUL.FTZ R43, R0.reuse, R52 ;  /* 0x00000034002b7220 */ /* 0x040fe20000410000 */
[C---:B------:R-:W-:Y:S01]  /*4b70*/  FMUL.FTZ R58, R0.reuse, R67 ;  /* 0x00000043003a7220 */ /* 0x040fe20000410000 */
[C---:B------:R-:W-:Y:S01]  /*4b80*/  FMUL.FTZ R52, R0.reuse, R61 ;  /* 0x0000003d00347220 */ /* 0x040fe20000410000 */
[----:B------:R-:W-:Y:S01]  /*4b90*/  UIMAD UR10, UR20, 0x300, UR6 ;  /* 0x00000300140a78a4 */ /* 0x000fe2000f8e0206 */
[----:B0-----:R-:W-:Y:S01]  /*4ba0*/  FMNMX.FTZ R67, R9, R7, !PT ;  /* 0x0000000709437209 */ /* 0x001fe20007810000 */
[----:B------:R-:W0:Y:S01]  /*4bb0*/  MUFU.TANH R12, R12 ;  /* 0x0000000c000c7308 */ /* 0x000e220000002400 */
[C---:B------:R-:W-:Y:S01]  /*4bc0*/  FMUL.FTZ R27, R0.reuse, R36 ;  /* 0x00000024001b7220 */ /* 0x040fe20000410000 */
[----:B-1----:R-:W-:Y:S01]  /*4bd0*/  FMNMX.FTZ R61, R11, R6, !PT ;  /* 0x000000060b3d7209 */ /* 0x002fe20007810000 */
[C---:B------:R-:W-:Y:S01]  /*4be0*/  FMUL.FTZ R29, R0.reuse, R38 ;  /* 0x00000026001d7220 */ /* 0x040fe20000410000 */
[C---:B------:R-:W-:Y:S01]  /*4bf0*/  FMUL.FTZ R28, R0.reuse, R37 ;  /* 0x00000025001c7220 */ /* 0x040fe20000410000 */
[----:B------:R-:W-:Y:S01]  /*4c00*/  UMOV UR6, UR10 ;  /* 0x0000000a00067c82 */ /* 0x000fe20008000000 */
[----:B------:R-:W-:Y:S01]  /*4c10*/  FMUL.FTZ R30, R0, R39 ;  /* 0x00000027001e7220 */ /* 0x000fe20000410000 */
[----:B------:R-:W-:Y:S01]  /*4c20*/  QGMMA.64x96x32.F32.E4M3.E4M3 R88, R148, gdesc[UR4], R88, gsb0 ;  /* 0x0160000494587df3 */ /* 0x000fe20008000858 */
        /* <DEDUP_REMOVED lines=35> */
[----:B------:R-:W-:Y:S01]  /*4e60*/  UIADD3 UR6, UR10, 0x2, URZ ;  /* 0x000000020a067890 */ /* 0x000fe2000fffe03f */
[C---:B------:R-:W-:Y:S01]  /*4e70*/  FMUL.FTZ R64, R0.reuse, R72 ;  /* 0x0000004800407220 */ /* 0x040fe20000410000 */
[C---:B------:R-:W-:Y:S01]  /*4e80*/  FMUL.FTZ R66, R0.reuse, R74 ;  /* 0x0000004a00427220 */ /* 0x040fe20000410000 */
[----:B------:R-:W-:Y:S01]  /*4e90*/  FMUL.FTZ R65, R0, R73 ;  /* 0x0000004900417220 */ /* 0x000fe20000410000 */
[----:B------:R-:W-:Y:S01]  /*4ea0*/  UMOV UR7, 0x40000040 ;  /* 0x4000004000077882 */ /* 0x000fe20000000000 */
        /* <DEDUP_REMOVED lines=35> */
[----:B------:R-:W1:Y:S01]  /*50e0*/  S2R R151, SR_TID.X ;  /* 0x0000000000977919 */ /* 0x000e620000002100 */
[----:B------:R-:W-:Y:S01]  /*50f0*/  QGMMA.64x96x32.F32.E4M3.E4M3 R88, R136, gdesc[UR4], R88, gsb0 ;  /* 0x0160000488587df3 */ /* 0x000fe20008000858 */
[----:B------:R-:W-:-:S04]  /*5100*/  UIADD3 UR6, UR10, 0x4, URZ ;  /* 0x000000040a067890 */ /* 0x000fc8000fffe03f */
[----:B------:R-:W3:Y:S01]  /*5110*/  MUFU.TANH R34, R34 ;  /* 0x0000002200227308 */ /* 0x000ee20000002400 */
[----:B--2---:R-:W-:Y:S01]  /*5120*/  FMNMX.FTZ R61, R33, R61, !PT ;  /* 0x0000003d213d7209 */ /* 0x004fe20007810000 */
[----:B------:R-:W-:-:S06]  /*5130*/  UMOV UR7, 0x40000040 ;  /* 0x4000004000077882 */ /* 0x000fcc0000000000 */
[----:B------:R-:W2:Y:S01]  /*5140*/  MUFU.TANH R35, R35 ;  /* 0x0000002300237308 */ /* 0x000ea20000002400 */
[----:B0-----:R-:W-:-:S07]  /*5150*/  FMNMX.FTZ R67, R32, R67, !PT ;  /* 0x0000004320437209 */ /* 0x001fce0007810000 */
[----:B------:R-:W0:Y:S01]  /*5160*/  MUFU.TANH R37, R37 ;  /* 0x0000002500257308 */ /* 0x000e220000002400 */
[----:B---3--:R-:W-:-:S07]  /*5170*/  FMNMX.FTZ R61, R34, R61, !PT ;  /* 0x0000003d223d7209 */ /* 0x008fce0007810000 */
[----:B------:R-:W3:Y:S01]  /*5180*/  MUFU.TANH R36, R36 ;  /* 0x0000002400247308 */ /* 0x000ee20000002400 */
[----:B--2---:R-:W-:Y:S02]  /*5190*/  FMNMX.FTZ R67, R35, R67, !PT ;  /* 0x0000004323437209 */ /* 0x004fe40007810000 */
[----:B-1----:R-:W-:-:S05]  /*51a0*/  LOP3.LUT P1, RZ, R151, 0x7f, RZ, 0xc0, !PT ;  /* 0x0000007f97ff7812 */ /* 0x002fca000782c0ff */
[----:B------:R-:W1:Y:S01]  /*51b0*/  MUFU.TANH R38, R38 ;  /* 0x0000002600267308 */ /* 0x000e620000002400 */
[----:B0-----:R-:W-:-:S07]  /*51c0*/  FMNMX.FTZ R61, R37, R61, !PT ;  /* 0x0000003d253d7209 */ /* 0x001fce0007810000 */
[----:B------:R-:W0:Y:S01]  /*51d0*/  MUFU.TANH R39, R39 ;  /* 0x0000002700277308 */ /* 0x000e220000002400 */
[----:B---3--:R-:W-:Y:S01]  /*51e0*/  FMNMX.FTZ R67, R36, R67, !PT ;  /* 0x0000004324437209 */ /* 0x008fe20007810000 */
[----:B------:R-:W-:-:S05]  /*51f0*/  @!P1 VIADD R8, R8, 0x19c40 ;  /* 0x00019c4008089836 */ /* 0x000fca0000000000 */
[----:B------:R-:W-:Y:S01]  /*5200*/  @!P1 PRMT R8, RZ, 0x654, R8 ;  /* 0x00000654ff089816 */ /* 0x000fe20000000008 */
        /* <DEDUP_REMOVED lines=20> */
[----:B------:R-:W-:Y:S01]  /*5350*/  QGMMA.64x96x32.F32.E4M3.E4M3 R88, R140, gdesc[UR4], R88, gsb0 ;  /* 0x016000048c587df3 */ /* 0x000fe20008000858 */
[----:B------:R-:W-:Y:S01]  /*5360*/  UIADD3 UR6, UR10, 0x6, URZ ;  /* 0x000000060a067890 */ /* 0x000fe2000fffe03f */
[----:B------:R-:W-:-:S04]  /*5370*/  UMOV UR7, 0x40000040 ;  /* 0x4000004000077882 */ /* 0x000fc80000000000 */
        /* <DEDUP_REMOVED lines=32> */
[----:B------:R-:W-:Y:S06]  /*5580*/  QGMMA.64x96x32.F32.E4M3.E4M3 R88, R144, gdesc[UR4], R88, gsb0 ;  /* 0x0160000490587df3 */ /* 0x000fec0008000858 */
        /* <DEDUP_REMOVED lines=29> */
[----:B------:R0:W-:Y:S04]  /*5760*/  @!P1 SYNCS.ARRIVE.TRANS64.RED.A1T0 RZ, [R8+URZ], RZ ;  /* 0x000000ff08ff99a7 */ /* 0x0001e8000810043f */
[----:B------:R-:W3:Y:S01]  /*5770*/  MUFU.TANH R80, R80 ;  /* 0x0000005000507308 */ /* 0x000ee20000002400 */
[----:B--2---:R-:W-:Y:S02]  /*5780*/  FMNMX.FTZ R81, R79, R61, !PT ;  /* 0x0000003d4f517209 */ /* 0x004fe40007810000 */
[----:B-1----:R-:W-:-:S05]  /*5790*/  FMNMX.FTZ R61, R78, R67, !PT ;  /* 0x000000434e3d7209 */ /* 0x002fca0007810000 */
[----:B------:R-:W1:Y:S01]  /*57a0*/  SHFL.BFLY PT, R82, R61, 0x2, 0x1f ;  /* 0x0c401f003d527f89 */ /* 0x000e6200000e0000 */
[----:B---3--:R-:W-:-:S05]  /*57b0*/  FMNMX.FTZ R67, R80, R81, !PT ;  /* 0x0000005150437209 */ /* 0x008fca0007810000 */
[----:B------:R-:W2:Y:S01]  /*57c0*/  SHFL.BFLY PT, R81, R67, 0x2, 0x1f ;  /* 0x0c401f0043517f89 */ /* 0x000ea200000e0000 */
[----:B-1----:R-:W-:-:S05]  /*57d0*/  FMNMX.FTZ R61, R61, R82, !PT ;  /* 0x000000523d3d7209 */ /* 0x002fca0007810000 */
[----:B------:R-:W1:Y:S01]  /*57e0*/  SHFL.BFLY PT, R82, R61, 0x1, 0x1f ;  /* 0x0c201f003d527f89 */ /* 0x000e6200000e0000 */
[----:B--2---:R-:W-:-:S05]  /*57f0*/  FMNMX.FTZ R67, R67, R81, !PT ;  /* 0x0000005143437209 */ /* 0x004fca0007810000 */
[----:B------:R-:W2:Y:S01]  /*5800*/  SHFL.BFLY PT, R81, R67, 0x1, 0x1f ;  /* 0x0c201f0043517f89 */ /* 0x000ea200000e0000 */
[----:B-1----:R-:W-:Y:S01]  /*5810*/  FMNMX.FTZ R61, R61, R82, !PT ;  /* 0x000000523d3d7209 */ /* 0x002fe20007810000 */
[----:B------:R-:W-:-:S04]  /*5820*/  IMAD.U32 R82, RZ, RZ, UR17 ;  /* 0x00000011ff527e24 */ /* 0x000fc8000f8e00ff */
[----:B------:R-:W-:Y:S01]  /*5830*/  FADD.FTZ R7, -R61, R7 ;  /* 0x000000073d077221 */ /* 0x000fe20000010100 */
[----:B--2---:R-:W-:Y:S01]  /*5840*/  FMNMX.FTZ R67, R67, R81, !PT ;  /* 0x0000005143437209 */ /* 0x004fe20007810000 */
        /* <DEDUP_REMOVED lines=39> */
[----:B------:R-:W1:Y:S02]  /*5ac0*/  MUFU.EX2 R9, R9 ;  /* 0x0000000900097308 */ /* 0x000e640000000800 */
        /* <DEDUP_REMOVED lines=39> */
[----:B-1----:R-:W-:-:S07]  /*5d40*/  FADD.FTZ R4, R10, R4 ;  /* 0x000000040a047221 */ /* 0x002fce0000010000 */
[----:B------:R-:W1:Y:S01]  /*5d50*/  MUFU.EX2 R15, R15 ;  /* 0x0000000f000f7308 */ /* 0x000e620000000800 */
[----:B---3--:R-:W-:-:S07]  /*5d60*/  FADD.FTZ R5, R12, R5 ;  /* 0x000000050c057221 */ /* 0x008fce0000010000 */
[----:B------:R-:W3:Y:S01]  /*5d70*/  MUFU.EX2 R14, R14 ;  /* 0x0000000e000e7308 */ /* 0x000ee20000000800 */
[----:B--2---:R-:W-:-:S07]  /*5d80*/  FADD.FTZ R4, R13, R4 ;  /* 0x000000040d047221 */ /* 0x004fce0000010000 */
        /* <DEDUP_REMOVED lines=113> */
[----:B--2---:R-:W-:-:S01]  /*64a0*/  FADD.FTZ R5, R79, R5 ;  /* 0x000000054f057221 */ /* 0x004fc20000010000 */
[----:B-1----:R-:W-:-:S03]  /*64b0*/  FADD.FTZ R4, R78, R4 ;  /* 0x000000044e047221 */ /* 0x002fc60000010000 */
[----:B---3--:R-:W-:Y:S01]  /*64c0*/  FADD.FTZ R5, R80, R5 ;  /* 0x0000000550057221 */ /* 0x008fe20000010000 */
[----:B0-----:R-:W-:Y:S06]  /*64d0*/  @!P0 BRA `(.L_x_9030) ;  /* 0x0000000000048947 */ /* 0x001fec0003800000 */
[----:B------:R-:W-:Y:S01]  /*64e0*/  BPT.TRAP 0x1 ;  /* 0x000000040000795c */ /* 0x000fe20000300000 */
.L_x_9030:
[----:B------:R-:W-:Y:S01]  /*64f0*/  R2UR UR7, R3 ;  /* 0x00000000030772ca */ /* 0x000fe200000e0000 */
[----:B------:R-:W-:Y:S01]  /*6500*/  UISETP.GT.AND UP0, UPT, UR18, UR45, UPT ;  /* 0x0000002d1200728c */ /* 0x000fe2000bf04270 */
[----:B------:R-:W-:Y:S01]  /*6510*/  F2FP.SATFINITE.E4M3.F32.PACK_AB_MERGE_C R148, R14, R13, RZ ;  /* 0x0000000d0e94723e */ /* 0x000fe200048070ff */
[----:B------:R-:W-:Y:S01]  /*6520*/  UIADD3 UR6, UR11, 0x19c60, URZ ;  /* 0x00019c600b067890 */ /* 0x000fe2000fffe03f */
[----:B------:R-:W-:Y:S01]  /*6530*/  F2FP.SATFINITE.E4M3.F32.PACK_AB_MERGE_C R15, R20, R15, RZ ;  /* 0x0000000f140f723e */ /* 0x000fe200048070ff */
[----:B------:R-:W-:Y:S01]  /*6540*/  UIADD3 UR18, UR18, -0x1, URZ ;  /* 0xffffffff12127890 */ /* 0x000fe2000fffe03f */
[----:B------:R-:W-:Y:S01]  /*6550*/  F2FP.SATFINITE.E4M3.F32.PACK_AB_MERGE_C R27, R28, R27, RZ ;  /* 0x0000001b1c1b723e */ /* 0x000fe200048070ff */
[----:B------:R-:W-:Y:S01]  /*6560*/  UMOV UR19, UR36 ;  /* 0x0000002400137c82 */ /* 0x000fe20008000000 */
[----:B------:R-:W-:Y:S01]  /*6570*/  PLOP3.LUT P1, PT, PT, PT, UP0, 0x80, 0x0 ;  /* 0x000000000000781c */ /* 0x000fe20003f2f008 */
[----:B------:R-:W-:Y:S01]  /*6580*/  UMOV UR20, UR37 ;  /* 0x0000002500147c82 */ /* 0x000fe20008000000 */
[----:B------:R-:W-:Y:S01]  /*6590*/  F2FP.SATFINITE.E4M3.F32.PACK_AB_MERGE_C R29, R30, R29, RZ ;  /* 0x0000001d1e1d723e */ /* 0x000fe200048070ff */
[----:B------:R-:W-:Y:S01]  /*65a0*/  FMUL.FTZ R88, R88, R7 ;  /* 0x0000000758587220 */ /* 0x000fe20000410000 */
        /* <DEDUP_REMOVED lines=80> */
.L_x_9021:
[----:B------:R-:W-:Y:S06]  /*6ab0*/  BAR.ARV 0x8, 0x200 ;  /* 0x0208000000007b1d */ /* 0x000fec0000002000 */
[----:B------:R-:W-:Y:S05]  /*6ac0*/  @!P0 BRA `(.L_x_9032) ;  /* 0x0000000000048947 */ /* 0x000fea0003800000 */
[----:B------:R-:W-:Y:S01]  /*6ad0*/  BPT.TRAP 0x1 ;  /* 0x000000040000795c */ /* 0x000fe20000300000 */
.L_x_9032:
[----:B------:R-:W-:Y:S02]  /*6ae0*/  IMAD.U32 R7, RZ, RZ, UR37 ;  /* 0x00000025ff077e24 */ /* 0x000fe4000f8e00ff */
[----:B------:R-:W-:Y:S02]  /*6af0*/  IMAD.U32 R0, RZ, RZ, UR36 ;  /* 0x00000024ff007e24 */ /* 0x000fe4000f8e00ff */
[----:B------:R-:W-:-:S03]  /*6b00*/  IMAD R12, R7, 0x8, R2 ;  /* 0x00000008070c7824 */ /* 0x000fc600078e0202 */
[----:B------:R-:W-:-:S04]  /*6b10*/  SHF.L.U32 R7, R0, 0x1f, RZ ;  /* 0x0000001f00077819 */ /* 0x000fc800000006ff */
[----:B------:R0:W1:Y:S01]  /*6b20*/  SYNCS.PHASECHK.TRANS64.TRYWAIT P1, [R12+URZ+0x19c50], R7 ;  /* 0x019c50070c0075a7 */ /* 0x000062000802017f */
[----:B------:R-:W-:Y:S05]  /*6b30*/  @!P0 BRA `(.L_x_9033) ;  /* 0x0000000000048947 */ /* 0x000fea0003800000 */
[----:B------:R-:W-:Y:S01]  /*6b40*/  BPT.TRAP 0x1 ;  /* 0x000000040000795c */ /* 0x000fe20000300000 */
.L_x_9033:
[----:B-1----:R-:W-:Y:S05]  /*6b50*/  @P1 BRA `(.L_x_9034) ;  /* 0x0000000000081947 */ /* 0x002fea0003800000 */
[----:B------:R-:W1:Y:S02]  /*6b60*/  SYNCS.PHASECHK.TRANS64.TRYWAIT P1, [R12+URZ+0x19c50], R7 ;  /* 0x019c50070c0075a7 */ /* 0x000e64000802017f */
[----:B-1----:R-:W-:Y:S05]  /*6b70*/  @!P1 BRA `(.L_x_9035) ;  /* 0x0000009800209947 */ /* 0x002fea0003800000 */
.L_x_9034:
[----:B------:R-:W-:Y:S01]  /*6b80*/  VIADD R2, R2, 0x3000 ;  /* 0x0000300002027836 */ /* 0x000fe20000000000 */
[----:B------:R-:W-:Y:S05]  /*6b90*/  WARPSYNC.ALL ;  /* 0x0000000000007948 */ /* 0x000fea0003800000 */
[----:B------:R-:W-:Y:S01]  /*6ba0*/  SHF.R.U32.HI R2, RZ, 0x4, R2 ;  /* 0x00000004ff027819 */ /* 0x000fe20000011602 */
[----:B01----:R-:W-:Y:S01]  /*6bb0*/  IMAD.U32 R7, RZ, RZ, UR37 ;  /* 0x00000025ff077e24 */ /* 0x003fe2000f8e00ff */
[----:B------:R-:W-:Y:S01]  /*6bc0*/  ULDC.64 UR4, c[0x0][0x9a0] ;  /* 0x0002680000047ab9 */ /* 0x000fe20000000a00 */
[----:B------:R-:W-:Y:S01]  /*6bd0*/  WARPGROUP.ARRIVE ;  /* 0x00000000000079c5 */ /* 0x000fe20000000000 */
[----:B------:R-:W-:-:S02]  /*6be0*/  LOP3.LUT R2, R2, 0x3fff, RZ, 0xc0, !PT ;  /* 0x00003fff02027812 */ /* 0x000fc400078ec0ff */
[----:B------:R-:W-:Y:S02]  /*6bf0*/  ISETP.NE.U32.AND P1, PT, RZ, UR4, PT ;  /* 0x00000004ff007c0c */ /* 0x000fe4000bf25070 */
[----:B------:R-:W-:Y:S02]  /*6c00*/  LOP3.LUT R2, R2, 0x10000, RZ, 0xfc, !PT ;  /* 0x0001000002027812 */ /* 0x000fe400078efcff */
[----:B------:R-:W-:-:S03]  /*6c10*/  ISETP.NE.AND.EX P1, PT, RZ, UR5, PT, P1 ;  /* 0x00000005ff007c0c */ /* 0x000fc6000bf25310 */
[----:B------:R-:W-:Y:S02]  /*6c20*/  IMAD R6, R7, 0x300, R2 ;  /* 0x0000030007067824 */ /* 0x000fe400078e0202 */
[----:B------:R-:W-:-:S03]  /*6c30*/  IMAD.MOV.U32 R7, RZ, RZ, 0x40000040 ;  /* 0x40000040ff077424 */ /* 0x000fc600078e00ff */
[----:B------:R-:W-:Y:S02]  /*6c40*/  R2UR UR6, R6 ;  /* 0x00000000060672ca */ /* 0x000fe400000e0000 */
[----:B------:R-:W-:-:S03]  /*6c50*/  R2UR UR7, R7 ;  /* 0x00000000070772ca */ /* 0x000fc600000e0000 */
[----:B------:R-:W0:Y:S08]  /*6c60*/  @P1 LDC.64 R10, c[0x0][0x9c8] ;  /* 0x00027200ff0a1b82 */ /* 0x000e300000000a00 */
[----:B------:R-:W1:Y:S02]  /*6c70*/  @P1 LDC.64 R8, c[0x0][0x9d0] ;  /* 0x00027400ff081b82 */ /* 0x000e640000000a00 */
[----:B------:R-:W-:Y:S01]  /*6c80*/  QGMMA.64x96x32.F32.E4M3.E4M3 R88, R148, gdesc[UR4], R88, gsb0 ;  /* 0x0160000494587df3 */ /* 0x000fe20008000858 */
        /* <DEDUP_REMOVED lines=9> */
[----:B------:R0:W2:Y:S01]  /*6d20*/  @P1 LDG.E R10, desc[UR52][R14.64] ;  /* 0x000000340e0a1981 */ /* 0x0000a2000c1e1900 */
[----:B------:R-:W-:Y:S02]  /*6d30*/  VIADD R8, R6, 0x2 ;  /* 0x0000000206087836 */ /* 0x000fe40000000000 */
[----:B------:R-:W-:-:S03]  /*6d40*/  IMAD.MOV.U32 R9, RZ, RZ, 0x40000040 ;  /* 0x40000040ff097424 */ /* 0x000fc600078e00ff */
[----:B------:R-:W-:Y:S02]  /*6d50*/  R2UR UR6, R8 ;  /* 0x00000000080672ca */ /* 0x000fe400000e0000 */
[----:B------:R-:W-:Y:S01]  /*6d60*/  R2UR UR7, R9 ;  /* 0x00000000090772ca */ /* 0x000fe200000e0000 */
[----:B------:R-:W-:Y:S02]  /*6d70*/  WARPGROUP.DEPBAR.LE gsb0, 0x0 ;  /* 0x00008000000079c5 */ /* 0x000fe40000010000 */
[----:B------:R-:W-:-:S10]  /*6d80*/  WARPGROUP.ARRIVE ;  /* 0x00000000000079c5 */ /* 0x000fd40000000000 */
[----:B------:R-:W-:Y:S01]  /*6d90*/  QGMMA.64x96x32.F32.E4M3.E4M3 R88, R136, gdesc[UR4], R88, gsb0 ;  /* 0x0160000488587df3 */ /* 0x000fe20008000858 */
[----:B------:R-:W-:Y:S02]  /*6da0*/  VIADD R8, R6, 0x4 ;  /* 0x0000000406087836 */ /* 0x000fe40000000000 */
[----:B------:R-:W-:-:S03]  /*6db0*/  IMAD.MOV.U32 R9, RZ, RZ, 0x40000040 ;  /* 0x40000040ff097424 */ /* 0x000fc600078e00ff */
[----:B------:R-:W-:Y:S02]  /*6dc0*/  R2UR UR6, R8 ;  /* 0x00000000080672ca */ /* 0x000fe400000e0000 */
[----:B------:R-:W-:Y:S01]  /*6dd0*/  R2UR UR7, R9 ;  /* 0x00000000090772ca */ /* 0x000fe200000e0000 */
[----:B------:R-:W-:Y:S01]  /*6de0*/  VIADD R6, R6, 0x6 ;  /* 0x0000000606067836 */ /* 0x000fe20000000000 */
[----:B------:R-:W1:Y:S01]  /*6df0*/  SHFL.BFLY PT, R9, R4, 0x2, 0x1f ;  /* 0x0c401f0004097f89 */ /* 0x000e6200000e0000 */
[----:B------:R-:W-:-:S03]  /*6e00*/  IMAD.MOV.U32 R7, RZ, RZ, 0x40000040 ;  /* 0x40000040ff077424 */ /* 0x000fc600078e00ff */
[----:B------:R-:W3:Y:S01]  /*6e10*/  SHFL.BFLY PT, R2, R5, 0x2, 0x1f ;  /* 0x0c401f0005027f89 */ /* 0x000ee200000e0000 */
[----:B------:R-:W-:Y:S02]  /*6e20*/  WARPGROUP.DEPBAR.LE gsb0, 0x0 ;  /* 0x00008000000079c5 */ /* 0x000fe40000010000 */
[----:B------:R-:W-:-:S06]  /*6e30*/  WARPGROUP.ARRIVE ;  /* 0x00000000000079c5 */ /* 0x000fcc0000000000 */
[----:B------:R-:W-:Y:S01]  /*6e40*/  QGMMA.64x96x32.F32.E4M3.E4M3 R88, R140, gdesc[UR4], R88, gsb0 ;  /* 0x016000048c587df3 */ /* 0x000fe20008000858 */
[----:B------:R-:W-:Y:S02]  /*6e50*/  R2UR UR6, R6 ;  /* 0x00000000060672ca */ /* 0x000fe400000e0000 */
[----:B------:R-:W-:Y:S01]  /*6e60*/  R2UR UR7, R7 ;  /* 0x00000000070772ca */ /* 0x000fe200000e0000 */
[----:B-1----:R-:W-:-:S01]  /*6e70*/  FADD.FTZ R9, R9, R4 ;  /* 0x0000000409097221 */ /* 0x002fc20000010000 */
[----:B---3--:R-:W-:-:S04]  /*6e80*/  FADD.FTZ R2, R2, R5 ;  /* 0x0000000502027221 */ /* 0x008fc80000010000 */
[----:B------:R-:W1:Y:S04]  /*6e90*/  SHFL.BFLY PT, R0, R9, 0x1, 0x1f ;  /* 0x0c201f0009007f89 */ /* 0x000e6800000e0000 */
[----:B------:R-:W3:Y:S01]  /*6ea0*/  SHFL.BFLY PT, R7, R2, 0x1, 0x1f ;  /* 0x0c201f0002077f89 */ /* 0x000ee200000e0000 */
[----:B------:R-:W-:Y:S02]  /*6eb0*/  IMAD.MOV.U32 R5, RZ, RZ, RZ ;  /* 0x000000ffff057224 */ /* 0x000fe400078e00ff */
[----:B-1----:R-:W-:Y:S01]  /*6ec0*/  FADD.FTZ R11, R9, R0 ;  /* 0x00000000090b7221 */ /* 0x002fe20000010000 */
[----:B---3--:R-:W-:-:S04]  /*6ed0*/  FADD.FTZ R13, R2, R7 ;  /* 0x00000007020d7221 */ /* 0x008fc80000010000 */
[C---:B------:R-:W-:Y:S01]  /*6ee0*/  FSETP.NE.FTZ.AND P1, PT, R11.reuse, RZ, PT ;  /* 0x000000ff0b00720b */ /* 0x040fe20003f35000 */
[----:B------:R-:W-:Y:S01]  /*6ef0*/  FMUL.FTZ R6, R11, 0.00390625 ;  /* 0x3b8000000b067820 */ /* 0x000fe20000410000 */
[----:B0-----:R-:W-:-:S04]  /*6f00*/  FMUL.FTZ R14, R13, 0.00390625 ;  /* 0x3b8000000d0e7820 */ /* 0x001fc80000410000 */
        /* <DEDUP_REMOVED lines=26> */
.L_x_9036:
        /* <DEDUP_REMOVED lines=58> */
.L_x_9014:
        /* <DEDUP_REMOVED lines=26> */
[----:B------:R-:W-:Y:S02]  /*75f0*/  SEL R47, R15, R4, P0 ;  /* 0x000000040f2f7207 */ /* 0x000fe40000000000 */
[----:B------:R-:W-:Y:S02]  /*7600*/  SEL R15, R4, R15, P0 ;  /* 0x0000000f040f7207 */ /* 0x000fe40000000000 */
[----:B------:R-:W1:Y:S01]  /*7610*/  S2R R4, SR_SWINHI ;  /* 0x0000000000047919 */ /* 0x000e620000002f00 */
[----:B------:R-:W-:Y:S02]  /*7620*/  SEL R55, R24, R9, P0 ;  /* 0x0000000918377207 */ /* 0x000fe40000000000 */
[----:B------:R-:W-:Y:S02]  /*7630*/  SEL R73, R33, R8, P0 ;  /* 0x0000000821497207 */ /* 0x000fe40000000000 */
[----:B------:R-:W-:Y:S02]  /*7640*/  SEL R24, R9, R24, P0 ;  /* 0x0000001809187207 */ /* 0x000fe40000000000 */
[----:B------:R-:W-:-:S02]  /*7650*/  SEL R33, R8, R33, P0 ;  /* 0x0000002108217207 */ /* 0x000fc40000000000 */
[----:B------:R-:W-:Y:S02]  /*7660*/  SEL R49, R20, R97, P0 ;  /* 0x0000006114317207 */ /* 0x000fe40000000000 */
[----:B------:R-:W-:Y:S02]  /*7670*/  SEL R20, R97, R20, P0 ;  /* 0x0000001461147207 */ /* 0x000fe40000000000 */
[----:B------:R-:W-:Y:S02]  /*7680*/  SEL R71, R32, R99, P0 ;  /* 0x0000006320477207 */ /* 0x000fe40000000000 */
[----:B------:R-:W-:Y:S02]  /*7690*/  MOV R76, R3 ;  /* 0x00000003004c7202 */ /* 0x000fe40000000f00 */
[----:B-1----:R-:W-:Y:S02]  /*76a0*/  MOV R77, R4 ;  /* 0x00000004004d7202 */ /* 0x002fe40000000f00 */
[----:B------:R-:W-:-:S02]  /*76b0*/  SEL R32, R99, R32, P0 ;  /* 0x0000002063207207 */ /* 0x000fc40000000000 */
[----:B------:R-:W-:Y:S02]  /*76c0*/  SEL R45, R14, R5, P0 ;  /* 0x000000050e2d7207 */ /* 0x000fe40000000000 */
[----:B------:R-:W-:Y:S02]  /*76d0*/  SEL R53, R7, R10, P0 ;  /* 0x0000000a07357207 */ /* 0x000fe40000000000 */
[----:B0-----:R-:W-:Y:S02]  /*76e0*/  SEL R13, R10, R7, P0 ;  /* 0x000000070a0d7207 */ /* 0x001fe40000000000 */
        /* <DEDUP_REMOVED lines=35> */
[----:B------:R-:W-:Y:S01]  /*7920*/  UIMAD.WIDE UR8, UR38, 0x4, UR8 ;  /* 0x00000004260878a5 */ /* 0x000fe2000f8e0208 */
[----:B--2---:R-:W-:-:S03]  /*7930*/  IMAD.WIDE R8, R38, 0x2, R76 ;  /* 0x0000000226087825 */ /* 0x004fc600078e024c */
[----:B------:R-:W-:-:S04]  /*7940*/  IADD3 R97, P5, R8, 0x20, RZ ;  /* 0x0000002008617810 */ /* 0x000fc80007fbe0ff */
[----:B------:R-:W-:Y:S02]  /*7950*/  LOP3.LUT R4, R97, 0x180, RZ, 0xc0, !PT ;  /* 0x0000018061047812 */ /* 0x000fe400078ec0ff */
[----:B------:R-:W-:Y:S02]  /*7960*/  IADD3 R99, P4, R8, 0x3000, RZ ;  /* 0x0000300008637810 */ /* 0x000fe40007f9e0ff */
[----:B------:R-:W-:Y:S02]  /*7970*/  SHF.R.U64 R4, R4, 0x3, RZ ;  /* 0x0000000304047819 */ /* 0x000fe400000012ff */
[C---:B------:R-:W-:Y:S02]  /*7980*/  IADD3 R105, P1, R8.reuse, 0x6020, RZ ;  /* 0x0000602008697810 */ /* 0x040fe40007f3e0ff */
[C---:B------:R-:W-:Y:S02]  /*7990*/  IADD3 R101, P3, R8.reuse, 0x3020, RZ ;  /* 0x0000302008657810 */ /* 0x040fe40007f7e0ff */
[----:B------:R-:W-:-:S02]  /*79a0*/  IADD3 R103, P2, R8, 0x6000, RZ ;  /* 0x0000600008677810 */ /* 0x000fc40007f5e0ff */
[----:B------:R-:W-:Y:S02]  /*79b0*/  LOP3.LUT R10, R4, R97, RZ, 0x3c, !PT ;  /* 0x00000061040a7212 */ /* 0x000fe400078e3cff */
        /* <DEDUP_REMOVED lines=13> */
[----:B----4-:R0:W-:Y:S01]  /*7a90*/  SHFL.IDX PT, R50, R51, R12, 0x1c1f ;  /* 0x001c1f0c33327589 */ /* 0x0101e200000e0000 */
[----:B------:R-:W-:Y:S01]  /*7aa0*/  LOP3.LUT R6, R4, R99, RZ, 0x3c, !PT ;  /* 0x0000006304067212 */ /* 0x000fe200078e3cff */
[--C-:B------:R-:W-:Y:S01]  /*7ab0*/  IMAD.X R7, RZ, RZ, R9.reuse, P4 ;  /* 0x000000ffff077224 */ /* 0x100fe200020e0609 */
[----:B------:R-:W-:Y:S01]  /*7ac0*/  LOP3.LUT R78, R38, R101, RZ, 0x3c, !PT ;  /* 0x00000065264e7212 */ /* 0x000fe200078e3cff */
[----:B------:R-:W-:Y:S01]  /*7ad0*/  IMAD.X R5, RZ, RZ, R9, P2 ;  /* 0x000000ffff057224 */ /* 0x000fe200010e0609 */
[----:B------:R-:W-:Y:S01]  /*7ae0*/  LOP3.LUT R4, R40, R103, RZ, 0x3c, !PT ;  /* 0x0000006728047212 */ /* 0x000fe200078e3cff */
[----:B------:R-:W-:Y:S01]  /*7af0*/  SHFL.IDX PT, R58, R73, R12, 0x1c1f ;  /* 0x001c1f0c493a7589 */ /* 0x000fe200000e0000 */
[----:B------:R-:W-:-:S02]  /*7b00*/  LOP3.LUT R80, R48, R105, RZ, 0x3c, !PT ;  /* 0x0000006930507212 */ /* 0x000fc400078e3cff */
[----:B0-----:R-:W-:Y:S01]  /*7b10*/  LOP3.LUT R51, R12, 0x2, RZ, 0x3c, !PT ;  /* 0x000000020c337812 */ /* 0x001fe200078e3cff */
[----:B------:R-:W-:Y:S01]  /*7b20*/  SHFL.IDX PT, R48, R57, R12, 0x1c1f ;  /* 0x001c1f0c39307589 */ /* 0x000fe200000e0000 */
[----:B------:R-:W-:Y:S01]  /*7b30*/  IMAD.X R81, RZ, RZ, R9, P1 ;  /* 0x000000ffff517224 */ /* 0x000fe200008e0609 */
[----:B------:R-:W-:Y:S02]  /*7b40*/  MOV R82, R10 ;  /* 0x0000000a00527202 */ /* 0x000fe40000000f00 */
[----:B------:R-:W-:Y:S01]  /*7b50*/  SHFL.IDX PT, R72, R45, R12, 0x1c1f ;  /* 0x001c1f0c2d487589 */ /* 0x000fe200000e0000 */
[----:B------:R-:W-:-:S03]  /*7b60*/  MOV R78, R78 ;  /* 0x0000004e004e7202 */ /* 0x000fc60000000f00 */
[----:B------:R-:W-:Y:S01]  /*7b70*/  SHFL.IDX PT, R40, R61, R12, 0x1c1f ;  /* 0x001c1f0c3d287589 */ /* 0x000fe200000e0000 */
[----:B------:R-:W-:-:S03]  /*7b80*/  MOV R9, R8 ;  /* 0x0000000800097202 */ /* 0x000fc60000000f00 */
[----:B------:R-:W-:Y:S01]  /*7b90*/  SHFL.IDX PT, R57, R93, R12, 0x1c1f ;  /* 0x001c1f0c5d397589 */ /* 0x000fe200000e0000 */
[----:B------:R-:W-:-:S03]  /*7ba0*/  MOV R38, R6 ;  /* 0x0000000600267202 */ /* 0x000fc60000000f00 */
[----:B------:R-:W0:Y:S01]  /*7bb0*/  SHFL.IDX PT, R62, R62, R51, 0x1c1f ;  /* 0x001c1f333e3e7589 */ /* 0x000e2200000e0000 */
[----:B------:R-:W-:-:S03]  /*7bc0*/  MOV R79, R4 ;  /* 0x00000004004f7202 */ /* 0x000fc60000000f00 */
[----:B------:R-:W1:Y:S04]  /*7bd0*/  SHFL.IDX PT, R73, R14, R51, 0x1c1f ;  /* 0x001c1f330e497589 */ /* 0x000e6800000e0000 */
[----:B------:R-:W-:Y:S04]  /*7be0*/  SHFL.IDX PT, R69, R69, R12, 0x1c1f ;  /* 0x001c1f0c45457589 */ /* 0x000fe800000e0000 */
[----:B------:R-:W-:Y:S04]  /*7bf0*/  SHFL.IDX PT, R60, R71, R12, 0x1c1f ;  /* 0x001c1f0c473c7589 */ /* 0x000fe800000e0000 */
[----:B------:R-:W2:Y:S04]  /*7c00*/  SHFL.IDX PT, R54, R37, R51, 0x1c1f ;  /* 0x001c1f3325367589 */ /* 0x000ea800000e0000 */
[----:B------:R-:W4:Y:S04]  /*7c10*/  SHFL.IDX PT, R61, R32, R51, 0x1c1f ;  /* 0x001c1f33203d7589 */ /* 0x000f2800000e0000 */
[----:B------:R-:W-:Y:S04]  /*7c20*/  SHFL.IDX PT, R52, R47, R12, 0x1c1f ;  /* 0x001c1f0c2f347589 */ /* 0x000fe800000e0000 */
[----:B------:R-:W-:Y:S04]  /*7c30*/  SHFL.IDX PT, R67, R67, R12, 0x1c1f ;  /* 0x001c1f0c43437589 */ /* 0x000fe800000e0000 */
[----:B------:R-:W3:Y:S04]  /*7c40*/  SHFL.IDX PT, R15, R15, R51, 0x1c1f ;  /* 0x001c1f330f0f7589 */ /* 0x000ee800000e0000 */
[----:B------:R-:W3:Y:S04]  /*7c50*/  SHFL.IDX PT, R36, R36, R51, 0x1c1f ;  /* 0x001c1f3324247589 */ /* 0x000ee800000e0000 */
[----:B------:R-:W-:Y:S04]  /*7c60*/  SHFL.IDX PT, R56, R53, R12, 0x1c1f ;  /* 0x001c1f0c35387589 */ /* 0x000fe800000e0000 */
[----:B------:R-:W-:Y:S04]  /*7c70*/  SHFL.IDX PT, R11, R55, R12, 0x1c1f ;  /* 0x001c1f0c370b7589 */ /* 0x000fe800000e0000 */
[----:B------:R-:W-:Y:S04]  /*7c80*/  SHFL.IDX PT, R47, R85, R12, 0x1c1f ;  /* 0x001c1f0c552f7589 */ /* 0x000fe800000e0000 */
        /* <DEDUP_REMOVED lines=15> */
[----:B------:R-:W3:Y:S04]  /*7d80*/  SHFL.IDX PT, R13, R13, R51, 0x1c1f ;  /* 0x001c1f330d0d7589 */ /* 0x000ee800000e0000 */
[----:B------:R-:W3:Y:S04]  /*7d90*/  SHFL.IDX PT, R34, R34, R51, 0x1c1f ;  /* 0x001c1f3322227589 */ /* 0x000ee800000e0000 */
[----:B------:R-:W3:Y:S04]  /*7da0*/  SHFL.IDX PT, R42, R42, R51, 0x1c1f ;  /* 0x001c1f332a2a7589 */ /* 0x000ee800000e0000 */
[----:B------:R-:W3:Y:S01]  /*7db0*/  SHFL.IDX PT, R12, R35, R51, 0x1c1f ;  /* 0x001c1f33230c7589 */ /* 0x000ee200000e0000 */
[----:B------:R-:W-:-:S03]  /*7dc0*/  MOV R80, R80 ;  /* 0x0000005000507202 */ /* 0x000fc60000000f00 */
[----:B------:R-:W3:Y:S04]  /*7dd0*/  SHFL.IDX PT, R25, R25, R51, 0x1c1f ;  /* 0x001c1f3319197589 */ /* 0x000ee800000e0000 */
[----:B------:R-:W3:Y:S04]  /*7de0*/  SHFL.IDX PT, R27, R27, R51, 0x1c1f ;  /* 0x001c1f331b1b7589 */ /* 0x000ee800000e0000 */
[----:B------:R-:W3:Y:S04]  /*7df0*/  SHFL.IDX PT, R24, R24, R51, 0x1c1f ;  /* 0x001c1f3318187589 */ /* 0x000ee800000e0000 */
[----:B------:R-:W3:Y:S04]  /*7e00*/  SHFL.IDX PT, R26, R26, R51, 0x1c1f ;  /* 0x001c1f331a1a7589 */ /* 0x000ee800000e0000 */
[----:B------:R-:W-:Y:S04]  /*7e10*/  SHFL.IDX PT, R30, R30, R51, 0x1c1f ;  /* 0x001c1f331e1e7589 */ /* 0x000fe800000e0000 */
[----:B------:R-:W3:Y:S04]  /*7e20*/  SHFL.IDX PT, R37, R43, R51, 0x1c1f ;  /* 0x001c1f332b257589 */ /* 0x000ee800000e0000 */
[----:B------:R-:W3:Y:S04]  /*7e30*/  SHFL.IDX PT, R28, R28, R51, 0x1c1f ;  /* 0x001c1f331c1c7589 */ /* 0x000ee800000e0000 */
[----:B------:R-:W3:Y:S04]  /*7e40*/  SHFL.IDX PT, R85, R44, R51, 0x1c1f ;  /* 0x001c1f332c557589 */ /* 0x000ee800000e0000 */
[----:B------:R2:W3:Y:S04]  /*7e50*/  SHFL.IDX PT, R81, R29, R51, 0x1c1f ;  /* 0x001c1f331d517589 */ /* 0x0004e800000e0000 */
        /* <DEDUP_REMOVED lines=49> */
[----:B------:R-:W-:-:S02]  /*8170*/  SEL R41, R28, R5, P0 ;  /* 0x000000051c297207 */ /* 0x000fc40000000000 */
[----:B------:R-:W-:Y:S02]  /*8180*/  SEL R37, R8, R85, P0 ;  /* 0x0000005508257207 */ /* 0x000fe40000000000 */
[----:B------:R-:W-:Y:S02]  /*8190*/  SEL R35, R85, R8, P0 ;  /* 0x0000000855237207 */ /* 0x000fe40000000000 */
[----:B------:R-:W-:Y:S01]  /*81a0*/  SEL R30, R30, R31, P0 ;  /* 0x0000001f1e1e7207 */ /* 0x000fe20000000000 */
[----:B------:R0:W-:Y:S01]  /*81b0*/  STSM.16.M88.4 [R9], R12 ;  /* 0x0000000c09007844 */ /* 0x0001e20000000200 */
[----:B------:R-:W-:Y:S02]  /*81c0*/  SEL R33, R4, R81, P0 ;  /* 0x0000005104217207 */ /* 0x000fe40000000000 */
[----:B------:R-:W-:Y:S02]  /*81d0*/  SEL R31, R81, R4, P0 ;  /* 0x00000004511f7207 */ /* 0x000fe40000000000 */
        /* <DEDUP_REMOVED lines=8> */
[----:B0-----:R-:W-:Y:S02]  /*8260*/  F2FP.BF16.F32.PACK_AB R9, R47, R46 ;  /* 0x0000002e2f09723e */ /* 0x001fe400000010ff */
[----:B------:R-:W-:Y:S02]  /*8270*/  F2FP.BF16.F32.PACK_AB R10, R49, R48 ;  /* 0x00000030310a723e */ /* 0x000fe400000010ff */
        /* <DEDUP_REMOVED lines=9> */
[----:B------:R-:W-:Y:S04]  /*8310*/  STSM.16.M88.4 [R38], R4 ;  /* 0x0000000426007844 */ /* 0x000fe80000000200 */
[----:B------:R0:W-:Y:S04]  /*8320*/  STSM.16.M88.4 [R78], R8 ;  /* 0x000000084e007844 */ /* 0x0001e80000000200 */
[----:B------:R1:W-:Y:S04]  /*8330*/  STSM.16.M88.4 [R79], R12 ;  /* 0x0000000c4f007844 */ /* 0x0003e80000000200 */
[----:B------:R2:W-:Y:S01]  /*8340*/  STSM.16.M88.4 [R80], R24 ;  /* 0x0000001850007844 */ /* 0x0005e20000000200 */
[----:B------:R-:W-:-:S04]  /*8350*/  ISETP.NE.U32.AND P0, PT, RZ, UR10, PT ;  /* 0x0000000aff007c0c */ /* 0x000fc8000bf05070 */
[----:B------:R-:W-:Y:S01]  /*8360*/  ISETP.NE.AND.EX P0, PT, RZ, UR11, PT, P0 ;  /* 0x0000000bff007c0c */ /* 0x000fe2000bf05300 */
[----:B------:R-:W-:Y:S02]  /*8370*/  IMAD.U32 R82, RZ, RZ, UR8 ;  /* 0x00000008ff527e24 */ /* 0x000fe4000f8e00ff */
[----:B------:R-:W-:Y:S01]  /*8380*/  IMAD.U32 R83, RZ, RZ, UR9 ;  /* 0x00000009ff537e24 */ /* 0x000fe2000f8e00ff */
[----:B------:R-:W-:Y:S08]  /*8390*/  BAR.SYNC.DEFER_BLOCKING 0x1, 0x180 ;  /* 0x0046000000007b1d */ /* 0x000ff00000010000 */
[----:B0-----:R-:W0:Y:S01]  /*83a0*/  LDC R78, c[0x0][0xbe8] ;  /* 0x0002fa00ff4e7b82 */ /* 0x001e220000000800 */
[----:B------:R-:W-:Y:S01]  /*83b0*/  ULDC.64 UR8, c[0x0][0xc08] ;  /* 0x0003020000087ab9 */ /* 0x000fe20000000a00 */
[----:B------:R-:W3:Y:S01]  /*83c0*/  @P0 LDG.E R81, desc[UR52][R82.64] ;  /* 0x0000003452510981 */ /* 0x000ee2000c1e1900 */
[----:B------:R-:W-:Y:S01]  /*83d0*/  UISETP.NE.U32.AND UP0, UPT, UR8, URZ, UPT ;  /* 0x0000003f0800728c */ /* 0x000fe2000bf05070 */
[----:B0-----:R-:W-:-:S03]  /*83e0*/  ISETP.NE.AND P1, PT, R78, 0x1, PT ;  /* 0x000000014e00780c */ /* 0x001fc60003f25270 */
[----:B------:R-:W-:Y:S01]  /*83f0*/  UISETP.NE.AND.EX UP0, UPT, UR9, URZ, UPT, UP0 ;  /* 0x0000003f0900728c */ /* 0x000fe2000bf05300 */
[----:B------:R-:W-:-:S10]  /*8400*/  UMOV UR16, 0x9b8 ;  /* 0x000009b800107882 */ /* 0x000fd40000000000 */
[----:B------:R-:W-:Y:S01]  /*8410*/  @UP0 ULEA UR8, UP1, UR38, UR8, 0x2 ;  /* 0x0000000826080291 */ /* 0x000fe2000f82103f */
[----:B------:R-:W0:Y:S03]  /*8420*/  @P1 LDC R6, c[0x0][0xbec] ;  /* 0x0002fb00ff061b82 */ /* 0x000e260000000800 */
[----:B------:R-:W-:Y:S02]  /*8430*/  @UP0 ULEA.HI.X UR9, UR38, UR9, UR39, 0x2, UP1 ;  /* 0x0000000926090291 */ /* 0x000fe400088f1427 */
[----:B------:R-:W-:-:S03]  /*8440*/  UISETP.GT.AND UP1, UPT, UR44, 0x1, UPT ;  /* 0x000000012c00788c */ /* 0x000fc6000bf24270 */
[----:B------:R-:W4:Y:S01]  /*8450*/  @P1 LDC R11, c[0x0][0xbf0] ;  /* 0x0002fc00ff0b1b82 */ /* 0x000f220000000800 */
[----:B------:R-:W-:Y:S01]  /*8460*/  USEL UR16, UR16, 0x978, UP1 ;  /* 0x0000097810107887 */ /* 0x000fe20008800000 */
[----:B------:R-:W-:Y:S01]  /*8470*/  PLOP3.LUT P4, PT, PT, PT, UP0, 0x80, 0x0 ;  /* 0x000000000000781c */ /* 0x000fe20003f8f008 */
[----:B------:R-:W-:Y:S01]  /*8480*/  UISETP.NE.U32.AND UP0, UPT, UR10, URZ, UPT ;  /* 0x0000003f0a00728c */ /* 0x000fe2000bf05070 */
[----:B-1----:R-:W-:Y:S01]  /*8490*/  IMAD.U32 R13, RZ, RZ, UR41 ;  /* 0x00000029ff0d7e24 */ /* 0x002fe2000f8e00ff */
        /* <DEDUP_REMOVED lines=22> */
[----:B----4-:R-:W-:Y:S01]  /*8600*/  @P1 SHF.R.U32.HI R7, RZ, R11, R4 ;  /* 0x0000000bff071219 */ /* 0x010fe20000011604 */
        /* <DEDUP_REMOVED lines=10> */
[----:B------:R-:W-:Y:S01]  /*86b0*/  SHF.R.S32.HI R6, RZ, 0x1f, R11 ;  /* 0x0000001fff067819 */ /* 0x000fe2000001140b */
[----:B------:R-:W-:Y:S01]  /*86c0*/  IMAD.U32 R15, RZ, RZ, UR41 ;  /* 0x00000029ff0f7e24 */ /* 0x000fe2000f8e00ff */
        /* <DEDUP_REMOVED lines=21> */
.L_x_9039:
        /* <DEDUP_REMOVED lines=13> */
[----:B--2---:R-:W-:-:S04]  /*88f0*/  IMAD R15, R15, 0xc0, R12 ;  /* 0x000000c00f0f7824 */ /* 0x004fc800078e020c */
[C---:B------:R-:W-:Y:S01]  /*8900*/  VIADD R25, R15.reuse, 0x8 ;  /* 0x000000080f197836 */ /* 0x040fe20000000000 */
[----:B------:R-:W-:-:S04]  /*8910*/  ISETP.GE.OR P2, PT, R15, R38, P0 ;  /* 0x000000260f00720c */ /* 0x000fc80000746670 */
[----:B------:R-:W-:-:S09]  /*8920*/  ISETP.GE.OR P0, PT, R25, R38, P0 ;  /* 0x000000261900720c */ /* 0x000fd20000706670 */
[----:B0-----:R0:W-:Y:S04]  /*8930*/  @!P2 ST.E desc[UR52][R4.64], R0 ;  /* 0x000000000400a985 */ /* 0x0011e8000c101934 */
[----:B------:R0:W-:Y:S01]  /*8940*/  @!P0 ST.E desc[UR52][R6.64], R2 ;  /* 0x0000000206008985 */ /* 0x0001e2000c101934 */
[----:B------:R-:W-:-:S13]  /*8950*/  PLOP3.LUT P0, PT, PT, PT, UP1, 0x80, 0x0 ;  /* 0x000000000000781c */ /* 0x000fda0003f0f018 */
[----:B0-----:R-:W-:Y:S05]  /*8960*/  @P0 BRA `(.L_x_9040) ;  /* 0x0000000800240947 */ /* 0x001fea0003800000 */
[----:B------:R-:W0:Y:S01]  /*8970*/  S2R R11, SR_TID.X ;  /* 0x00000000000b7919 */ /* 0x000e220000002100 */
[----:B------:R-:W1:Y:S01]  /*8980*/  @P1 LDC R21, c[0x0][0xbec] ;  /* 0x0002fb00ff151b82 */ /* 0x000e620000000800 */
[----:B------:R-:W-:-:S07]  /*8990*/  ULDC.64 UR10, c[0x0][0xaa0] ;  /* 0x0002a800000a7ab9 */ /* 0x000fce0000000a00 */
[----:B------:R-:W2:Y:S01]  /*89a0*/  @P1 LDC R41, c[0x0][0xbf0] ;  /* 0x0002fc00ff291b82 */ /* 0x000ea20000000800 */
[----:B0-----:R-:W-:-:S05]  /*89b0*/  VIADD R80, R11, 0xffffff80 ;  /* 0xffffff800b507836 */ /* 0x001fca0000000000 */
[----:B------:R-:W-:-:S04]  /*89c0*/  SHF.R.S32.HI R79, RZ, 0x1f, R80 ;  /* 0x0000001fff4f7819 */ /* 0x000fc80000011450 */
[----:B------:R-:W-:-:S04]  /*89d0*/  LEA.HI R79, R79, R80, RZ, 0x2 ;  /* 0x000000504f4f7211 */ /* 0x000fc800078f10ff */
[----:B------:R-:W-:-:S05]  /*89e0*/  SHF.R.S32.HI R79, RZ, 0x2, R79 ;  /* 0x00000002ff4f7819 */ /* 0x000fca000001144f */
[----:B------:R-:W-:Y:S01]  /*89f0*/  IMAD R5, R79, 0x20, R16 ;  /* 0x000000204f057824 */ /* 0x000fe200078e0210 */
[----:B------:R-:W-:-:S03]  /*8a00*/  SHF.R.S32.HI R2, RZ, 0x1f, R80 ;  /* 0x0000001fff027819 */ /* 0x000fc60000011450 */
[----:B------:R-:W-:Y:S01]  /*8a10*/  IMAD.WIDE R76, R5, 0x2, R76 ;  /* 0x00000002054c7825 */ /* 0x000fe200078e024c */
[----:B------:R-:W-:Y:S02]  /*8a20*/  LEA.HI R2, R2, R80, RZ, 0x2 ;  /* 0x0000005002027211 */ /* 0x000fe400078f10ff */
[----:B------:R-:W-:Y:S01]  /*8a30*/  IADD3 R5, P5, R76, 0x7800, RZ ;  /* 0x000078004c057810 */ /* 0x000fe20007fbe0ff */
[----:B------:R-:W-:Y:S01]  /*8a40*/  UIMAD UR7, UR12, UR10, URZ ;  /* 0x0000000a0c0772a4 */ /* 0x000fe2000f8e023f */
[----:B------:R-:W-:Y:S02]  /*8a50*/  LOP3.LUT R2, R2, 0xfffffffc, RZ, 0xc0, !PT ;  /* 0xfffffffc02027812 */ /* 0x000fe400078ec0ff */
[----:B------:R-:W-:Y:S01]  /*8a60*/  LOP3.LUT R0, R5, 0x180, RZ, 0xc0, !PT ;  /* 0x0000018005007812 */ /* 0x000fe200078ec0ff */
[----:B------:R-:W-:Y:S01]  /*8a70*/  UIMAD.WIDE.U32 UR8, UR4, UR10, URZ ;  /* 0x0000000a040872a5 */ /* 0x000fe2000f8e003f */
[----:B------:R-:W-:Y:S01]  /*8a80*/  IMAD.U32 R37, RZ, RZ, UR41 ;  /* 0x00000029ff257e24 */ /* 0x000fe2000f8e00ff */
[----:B------:R-:W-:Y:S01]  /*8a90*/  UIMAD UR7, UR4, UR11, UR7 ;  /* 0x0000000b040772a4 */ /* 0x000fe2000f8e0207 */
[----:B------:R-:W-:Y:S01]  /*8aa0*/  SHF.R.U64 R0, R0, 0x3, RZ ;  /* 0x0000000300007819 */ /* 0x000fe200000012ff */
[----:B------:R-:W-:Y:S01]  /*8ab0*/  IMAD.IADD R2, R80, 0x1, -R2 ;  /* 0x0000000150027824 */ /* 0x000fe200078e0a02 */
[----:B------:R-:W-:Y:S01]  /*8ac0*/  ULDC.64 UR10, c[0x0][0xae8] ;  /* 0x0002ba00000a7ab9 */ /* 0x000fe20000000a00 */
[----:B------:R-:W-:Y:S01]  /*8ad0*/  UIADD3 UR9, UR9, UR7, URZ ;  /* 0x0000000709097290 */ /* 0x000fe2000fffe03f */
[----:B------:R-:W-:Y:S01]  /*8ae0*/  LOP3.LUT R32, R0, R5, RZ, 0x3c, !PT ;  /* 0x0000000500207212 */ /* 0x000fe200078e3cff */
[----:B------:R-:W-:Y:S01]  /*8af0*/  IMAD R0, R2, 0x60, R79 ;  /* 0x0000006002007824 */ /* 0x000fe200078e024f */
[----:B------:R-:W-:Y:S01]  /*8b00*/  USHF.R.S32.HI UR4, URZ, 0x1f, UR38 ;  /* 0x0000001f3f047899 */ /* 0x000fe20008011426 */
[C---:B------:R-:W-:Y:S01]  /*8b10*/  IADD3 R9, P0, R76.reuse, 0x1800, RZ ;  /* 0x000018004c097810 */ /* 0x040fe20007f1e0ff */
[----:B------:R-:W-:Y:S01]  /*8b20*/  UIMAD.WIDE.U32 UR8, UR42, UR10, UR8 ;  /* 0x0000000a2a0872a5 */ /* 0x000fe2000f8e0008 */
[----:B------:R-:W-:Y:S01]  /*8b30*/  IMAD R2, R37, 0xc0, R0 ;  /* 0x000000c025027824 */ /* 0x000fe200078e0200 */
[----:B------:R-:W-:Y:S01]  /*8b40*/  ULDC.64 UR12, c[0x0][0xaf0] ;  /* 0x0002bc00000c7ab9 */ /* 0x000fe20000000a00 */
[C---:B------:R-:W-:Y:S01]  /*8b50*/  IADD3 R13, P2, R76.reuse, 0x3000, RZ ;  /* 0x000030004c0d7810 */ /* 0x040fe20007f5e0ff */
[----:B------:R-:W-:Y:S01]  /*8b60*/  UIMAD UR4, UR4, UR12, URZ ;  /* 0x0000000c040472a4 */ /* 0x000fe2000f8e023f */
[C---:B------:R-:W-:Y:S01]  /*8b70*/  IADD3 R25, P3, R76.reuse, 0x4800, RZ ;  /* 0x000048004c197810 */ /* 0x040fe20007f7e0ff */
[----:B------:R-:W-:Y:S01]  /*8b80*/  UIMAD UR9, UR42, UR11, UR9 ;  /* 0x0000000b2a0972a4 */ /* 0x000fe2000f8e0209 */
[----:B------:R-:W-:Y:S01]  /*8b90*/  IADD3 R29, P4, R76, 0x6000, RZ ;  /* 0x000060004c1d7810 */ /* 0x000fe20007f9e0ff */
[----:B-1----:R-:W-:Y:S01]  /*8ba0*/  @P1 IMAD.HI.U32 R0, R2, R21, RZ ;  /* 0x0000001502001227 */ /* 0x002fe200078e00ff */
[----:B------:R-:W-:Y:S01]  /*8bb0*/  UIMAD UR4, UR38, UR13, UR4 ;  /* 0x0000000d260472a4 */ /* 0x000fe2000f8e0204 */
[----:B------:R-:W-:Y:S01]  /*8bc0*/  LOP3.LUT R8, R9, 0x180, RZ, 0xc0, !PT ;  /* 0x0000018009087812 */ /* 0x000fe200078ec0ff */
[----:B------:R-:W-:Y:S01]  /*8bd0*/  UIMAD.WIDE.U32 UR38, UR38, UR12, UR8 ;  /* 0x0000000c262672a5 */ /* 0x000fe2000f8e0008 */
[----:B------:R-:W-:Y:S01]  /*8be0*/  LOP3.LUT R12, R13, 0x180, RZ, 0xc0, !PT ;  /* 0x000001800d0c7812 */ /* 0x000fe200078ec0ff */
[----:B------:R-:W-:Y:S01]  /*8bf0*/  IMAD.MOV.U32 R37, RZ, RZ, R2 ;  /* 0x000000ffff257224 */ /* 0x000fe200078e0002 */
[----:B------:R-:W-:Y:S01]  /*8c00*/  LOP3.LUT R24, R25, 0x180, RZ, 0xc0, !PT ;  /* 0x0000018019187812 */ /* 0x000fe200078ec0ff */
[----:B------:R-:W-:Y:S01]  /*8c10*/  ULDC.64 UR8, c[0x0][0xae0] ;  /* 0x0002b80000087ab9 */ /* 0x000fe20000000a00 */
[----:B------:R-:W-:Y:S01]  /*8c20*/  LOP3.LUT R28, R29, 0x180, RZ, 0xc0, !PT ;  /* 0x000001801d1c7812 */ /* 0x000fe200078ec0ff */
[----:B------:R-:W-:Y:S01]  /*8c30*/  IMAD.X R33, RZ, RZ, R77, P5 ;  /* 0x000000ffff217224 */ /* 0x000fe200028e064d */
[----:B--2---:R-:W-:-:S02]  /*8c40*/  @P1 SHF.R.U32.HI R37, RZ, R41, R0 ;  /* 0x00000029ff251219 */ /* 0x004fc40000011600 */
[----:B------:R-:W-:Y:S01]  /*8c50*/  LOP3.LUT R7, R76, 0x180, RZ, 0xc0, !PT ;  /* 0x000001804c077812 */ /* 0x000fe200078ec0ff */
[----:B------:R-:W-:Y:S01]  /*8c60*/  UIADD3 UR4, UR39, UR4, URZ ;  /* 0x0000000427047290 */ /* 0x000fe2000fffe03f */
[----:B------:R-:W-:Y:S01]  /*8c70*/  SHF.R.U64 R8, R8, 0x3, RZ ;  /* 0x0000000308087819 */ /* 0x000fe200000012ff */
[----:B------:R-:W-:Y:S01]  /*8c80*/  IMAD.U32 R21, RZ, RZ, UR39 ;  /* 0x00000027ff157e24 */ /* 0x000fe2000f8e00ff */
[----:B------:R-:W-:Y:S01]  /*8c90*/  SHF.R.U64 R12, R12, 0x3, RZ ;  /* 0x000000030c0c7819 */ /* 0x000fe200000012ff */
[----:B------:R-:W-:Y:S01]  /*8ca0*/  IMAD.U32 R20, RZ, RZ, UR38 ;  /* 0x00000026ff147e24 */ /* 0x000fe2000f8e00ff */
[----:B------:R-:W-:Y:S01]  /*8cb0*/  SHF.R.U64 R24, R24, 0x3, RZ ;  /* 0x0000000318187819 */ /* 0x000fe200000012ff */
[----:B------:R-:W5:Y:S01]  /*8cc0*/  LD.E.128 R32, desc[UR52][R32.64] ;  /* 0x0000003420207980 */ /* 0x000f62000c101d00 */
[----:B------:R-:W-:Y:S02]  /*8cd0*/  SHF.R.U64 R28, R28, 0x3, RZ ;  /* 0x000000031c1c7819 */ /* 0x000fe400000012ff */
[----:B------:R-:W-:-:S02]  /*8ce0*/  SHF.R.S32.HI R0, RZ, 0x1f, R37 ;  /* 0x0000001fff007819 */ /* 0x000fc40000011425 */
[----:B------:R-:W-:Y:S01]  /*8cf0*/  SHF.R.U64 R7, R7, 0x3, RZ ;  /* 0x0000000307077819 */ /* 0x000fe200000012ff */
        /* <DEDUP_REMOVED lines=10> */
[----:B------:R-:W-:Y:S01]  /*8da0*/  IMAD.U32 R21, RZ, RZ, UR4 ;  /* 0x00000004ff157e24 */ /* 0x000fe2000f8e00ff */
[----:B------:R-:W5:Y:S01]  /*8db0*/  LD.E.128 R8, desc[UR52][R8.64] ;  /* 0x0000003408087980 */ /* 0x000f62000c101d00 */
[----:B------:R-:W-:-:S02]  /*8dc0*/  IMAD R0, R0, UR8, RZ ;  /* 0x0000000800007c24 */ /* 0x000fc4000f8e02ff */
[----:B------:R-:W-:Y:S01]  /*8dd0*/  IMAD R41, R78, R41, R2 ;  /* 0x000000294e297224 */ /* 0x000fe200078e0202 */
[----:B------:R0:W5:Y:S01]  /*8de0*/  LD.E.128 R4, desc[UR52][R76.64] ;  /* 0x000000344c047980 */ /* 0x000162000c101d00 */
[C---:B------:R-:W-:Y:S02]  /*8df0*/  IMAD R43, R37.reuse, UR9, R0 ;  /* 0x00000009252b7c24 */ /* 0x040fe4000f8e0200 */
[----:B------:R-:W-:Y:S01]  /*8e00*/  IMAD.WIDE.U32 R20, R37, UR8, R20 ;  /* 0x0000000825147c25 */ /* 0x000fe2000f8e0014 */
[----:B------:R-:W5:Y:S01]  /*8e10*/  LD.E.128 R12, desc[UR52][R12.64] ;  /* 0x000000340c0c7980 */ /* 0x000f62000c101d00 */
[----:B------:R-:W-:Y:S01]  /*8e20*/  SHF.R.S32.HI R0, RZ, 0x1f, R41 ;  /* 0x0000001fff007819 */ /* 0x000fe20000011429 */
[----:B------:R-:W-:Y:S02]  /*8e30*/  ULDC.64 UR8, c[0x0][0xad8] ;  /* 0x0002b60000087ab9 */ /* 0x000fe40000000a00 */
[----:B------:R-:W5:Y:S01]  /*8e40*/  LD.E.128 R24, desc[UR52][R24.64] ;  /* 0x0000003418187980 */ /* 0x000f62000c101d00 */
[----:B------:R-:W-:-:S03]  /*8e50*/  IMAD.IADD R21, R21, 0x1, R43 ;  /* 0x0000000115157824 */ /* 0x000fc600078e022b */
[----:B------:R-:W5:Y:S01]  /*8e60*/  LD.E.128 R28, desc[UR52][R28.64] ;  /* 0x000000341c1c7980 */ /* 0x000f62000c101d00 */
[----:B------:R-:W-:Y:S01]  /*8e70*/  IMAD.U32 R43, RZ, RZ, UR41 ;  /* 0x00000029ff2b7e24 */ /* 0x000fe2000f8e00ff */
[----:B------:R-:W-:Y:S01]  /*8e80*/  @!PT LDS RZ, [RZ] ;  /* 0x00000000fffff984 */ /* 0x000fe20000000800 */
[----:B------:R-:W-:Y:S01]  /*8e90*/  @!PT LDS RZ, [RZ] ;  /* 0x00000000fffff984 */ /* 0x000fe20000000800 */
[----:B------:R-:W-:Y:S01]  /*8ea0*/  @!PT LDS RZ, [RZ] ;  /* 0x00000000fffff984 */ /* 0x000fe20000000800 */
[----:B------:R-:W-:Y:S01]  /*8eb0*/  @!PT LDS RZ, [RZ] ;  /* 0x00000000fffff984 */ /* 0x000fe20000000800 */
[----:B------:R1:W-:Y:S06]  /*8ec0*/  MEMBAR.ALL.CTA ;  /* 0x0000000000007992 */ /* 0x0003ec0000008000 */
[----:B-1----:R-:W1:Y:S01]  /*8ed0*/  FENCE.VIEW.ASYNC.S ;  /* 0x00000000000073c6 */ /* 0x002e620000000000 */
[----:B------:R-:W-:Y:S02]  /*8ee0*/  IMAD R0, R0, UR8, RZ ;  /* 0x0000000800007c24 */ /* 0x000fe4000f8e02ff */
[----:B------:R-:W-:-:S02]  /*8ef0*/  IMAD R43, R43, 0xc0, R79 ;  /* 0x000000c02b2b7824 */ /* 0x000fc400078e024f */
[C---:B------:R-:W-:Y:S02]  /*8f00*/  IMAD R37, R41.reuse, UR9, R0 ;  /* 0x0000000929257c24 */ /* 0x040fe4000f8e0200 */
[----:B------:R-:W-:Y:S01]  /*8f10*/  IMAD.WIDE.U32 R20, R41, UR8, R20 ;  /* 0x0000000829147c25 */ /* 0x000fe2000f8e0014 */
[----:B------:R-:W-:Y:S01]  /*8f20*/  ISETP.GE.AND P0, PT, R43, R38, PT ;  /* 0x000000262b00720c */ /* 0x000fe20003f06270 */
[----:B------:R-:W-:Y:S02]  /*8f30*/  ULDC.64 UR8, c[0x0][0xa80] ;  /* 0x0002a00000087ab9 */ /* 0x000fe40000000a00 */
[----:B------:R-:W-:Y:S01]  /*8f40*/  IMAD.IADD R21, R21, 0x1, R37 ;  /* 0x0000000115157824 */ /* 0x000fe200078e0225 */
[----:B------:R-:W-:Y:S01]  /*8f50*/  LEA R0, P1, R20, UR8, 0x1 ;  /* 0x0000000814007c11 */ /* 0x000fe2000f8208ff */
[----:B------:R-:W-:-:S03]  /*8f60*/  VIADD R3, R3, 0x19c20 ;  /* 0x00019c2003037836 */ /* 0x000fc60000000000 */
[----:B------:R-:W-:Y:S02]  /*8f70*/  LEA.HI.X R42, R20, UR9, R21, 0x1, P1 ;  /* 0x00000009142a7c11 */ /* 0x000fe400088f0c15 */
[----:B------:R-:W-:Y:S01]  /*8f80*/  PRMT R3, RZ, 0x654, R3 ;  /* 0x00000654ff037816 */ /* 0x000fe20000000003 */
[----:B-1----:R0:W1:Y:S01]  /*8f90*/  SHFL.IDX PT, R20, R0, RZ, 0x1c1f ;  /* 0x001c1fff00147589 */ /* 0x00206200000e0000 */
[----:B------:R-:W-:Y:S03]  /*8fa0*/  BSSY B1, `(.L_x_9041) ;  /* 0x0000012000017945 */ /* 0x000fe60003800000 */
[----:B------:R0:W2:Y:S01]  /*8fb0*/  SHFL.IDX PT, R21, R42, RZ, 0x1c1f ;  /* 0x001c1fff2a157589 */ /* 0x0000a200000e0000 */
[----:B------:R0:W-:Y:S01]  /*8fc0*/  SYNCS.ARRIVE.TRANS64.RED.A1T0 RZ, [R3+URZ], RZ ;  /* 0x000000ff03ff79a7 */ /* 0x0001e2000810043f */
[----:B------:R-:W-:Y:S02]  /*8fd0*/  SHF.R.S32.HI R44, RZ, 0x1f, R18 ;  /* 0x0000001fff2c7819 */ /* 0x000fe40000011412 */
[----:B------:R-:W-:Y:S01]  /*8fe0*/  SHF.R.S32.HI R45, RZ, 0x1f, R17 ;  /* 0x0000001fff2d7819 */ /* 0x000fe20000011411 */
[----:B------:R-:W-:Y:S06]  /*8ff0*/  @P0 BRA `(.L_x_9042) ;  /* 0x0000000000300947 */ /* 0x000fec0003800000 */
[----:B------:R-:W-:Y:S02]  /*9000*/  ULDC UR4, c[0x0][0xac8] ;  /* 0x0002b20000047ab9 */ /* 0x000fe40000000800 */
[----:B------:R-:W-:Y:S02]  /*9010*/  ISETP.GE.AND P1, PT, R17, UR4, PT ;  /* 0x0000000411007c0c */ /* 0x000fe4000bf26270 */
[----:B------:R-:W-:Y:S02]  /*9020*/  ISETP.GE.AND P2, PT, R18, UR4, PT ;  /* 0x0000000412007c0c */ /* 0x000fe4000bf46270 */
[----:B------:R-:W-:-:S09]  /*9030*/  ISETP.GE.AND P0, PT, R16, UR4, PT ;  /* 0x0000000410007c0c */ /* 0x000fd2000bf06270 */
[CC--:B-1----:R-:W-:Y:S02]  /*9040*/  @!P1 LEA R36, P3, R17.reuse, R20.reuse, 0x1 ;  /* 0x0000001411249211 */ /* 0x0c2fe400078608ff */
[----:B------:R-:W-:Y:S02]  /*9050*/  @!P2 LEA R40, P4, R18, R20, 0x1 ;  /* 0x000000141228a211 */ /* 0x000fe400078808ff */
[----:B0-2---:R-:W-:Y:S01]  /*9060*/  @!P0 IMAD.WIDE R2, R16, 0x2, R20 ;  /* 0x0000000210028825 */ /* 0x005fe200078e0214 */
[-C--:B------:R-:W-:Y:S02]  /*9070*/  @!P1 LEA.HI.X R37, R17, R21.reuse, R45, 0x1, P3 ;  /* 0x0000001511259211 */ /* 0x080fe400018f0c2d */
[----:B------:R-:W-:Y:S02]  /*9080*/  @!P2 LEA.HI.X R41, R18, R21, R44, 0x1, P4 ;  /* 0x000000151229a211 */ /* 0x000fe400020f0c2c */
[----:B-----5:R3:W-:Y:S04]  /*9090*/  @!P0 ST.E.128 desc[UR52][R2.64], R4 ;  /* 0x0000000402008985 */ /* 0x0207e8000c101d34 */
[----:B------:R3:W-:Y:S04]  /*90a0*/  @!P1 ST.E.128 desc[UR52][R36.64], R12 ;  /* 0x0000000c24009985 */ /* 0x0007e8000c101d34 */
[----:B------:R3:W-:Y:S02]  /*90b0*/  @!P2 ST.E.128 desc[UR52][R40.64], R28 ;  /* 0x0000001c2800a985 */ /* 0x0007e4000c101d34 */
.L_x_9042:
[----:B------:R-:W-:Y:S05]  /*90c0*/  BSYNC B1 ;  /* 0x0000000000017941 */ /* 0x000fea0003800000 */
.L_x_9041:
[----:B0--3--:R-:W-:Y:S01]  /*90d0*/  VIADD R3, R43, 0x60 ;  /* 0x000000602b037836 */ /* 0x009fe20000000000 */
[----:B-----5:R0:W3:Y:S04]  /*90e0*/  SHFL.IDX PT, R5, R42, 0x1, 0x1c1f ;  /* 0x003c1f002a057f89 */ /* 0x0200e800000e0000 */
[----:B------:R-:W-:Y:S01]  /*90f0*/  ISETP.GE.AND P0, PT, R3, R38, PT ;  /* 0x000000260300720c */ /* 0x000fe20003f06270 */
[----:B------:R0:W4:-:S12]  /*9100*/  SHFL.IDX PT, R4, R0, 0x1, 0x1c1f ;  /* 0x003c1f0000047f89 */ /* 0x00011800000e0000 */
[----:B0-----:R-:W-:Y:S05]  /*9110*/  @P0 BRA `(.L_x_9043) ;  /* 0x0000001400b00947 */ /* 0x001fea0003800000 */
[----:B------:R-:W-:Y:S02]  /*9120*/  ULDC UR4, c[0x0][0xac8] ;  /* 0x0002b20000047ab9 */ /* 0x000fe40000000800 */
[----:B------:R-:W-:Y:S02]  /*9130*/  ISETP.GE.AND P2, PT, R17, UR4, PT ;  /* 0x0000000411007c0c */ /* 0x000fe4000bf46270 */
[----:B------:R-:W-:-:S11]  /*9140*/  ISETP.GE.AND P1, PT, R16, UR4, PT ;  /* 0x0000000410007c0c */ /* 0x000fd6000bf26270 */
[C---:B----4-:R-:W-:Y:S02]  /*9150*/  @!P2 LEA R6, P0, R17.reuse, R4, 0x1 ;  /* 0x000000041106a211 */ /* 0x050fe400078008ff */
[----:B---3--:R-:W-:Y:S02]  /*9160*/  @!P1 IMAD.WIDE R2, R16, 0x2, R4 ;  /* 0x0000000210029825 */ /* 0x008fe400078e0204 */
        /* <DEDUP_REMOVED lines=9> */
.L_x_9040:
        /* <DEDUP_REMOVED lines=49> */
[----:B------:R-:W-:-:S02]  /*9510*/  IMAD R0, R0, UR10, RZ ;  /* 0x0000000a00007c24 */ /* 0x000fc4000f8e02ff */
        /* <DEDUP_REMOVED lines=23> */
[-C--:B------:R-:W-:Y:S02]  /*9690*/  @!P1 LEA.HI.X R7, R86, R5.reuse, R87, 0x2, P6 ;  /* 0x0000000556079211 */ /* 0x080fe400030f1457 */
[C---:B------:R-:W-:Y:S01]  /*96a0*/  @!P0 LEA R8, P5, R84.reuse, R4, 0x2 ;  /* 0x0000000454088211 */ /* 0x040fe200078a10ff */
[----:B------:R0:W-:Y:S01]  /*96b0*/  @!P2 ST.E.64 desc[UR52][R2.64], R74 ;  /* 0x0000004a0200a985 */ /* 0x0001e2000c101b34 */
[----:B------:R-:W-:Y:S02]  /*96c0*/  ISETP.GE.AND P2, PT, R155, UR4, PT ;  /* 0x000000049b007c0c */ /* 0x000fe4000bf46270 */
[----:B------:R-:W-:Y:S01]  /*96d0*/  @!P0 LEA.HI.X R9, R84, R5, R85, 0x2, P5 ;  /* 0x0000000554098211 */ /* 0x000fe200028f1455 */
[----:B------:R1:W-:Y:S01]  /*96e0*/  @!P1 ST.E.64 desc[UR52][R6.64], R72 ;  /* 0x0000004806009985 */ /* 0x0003e2000c101b34 */
[----:B------:R-:W-:-:S02]  /*96f0*/  ISETP.GE.AND P1, PT, R154, UR4, PT ;  /* 0x000000049a007c0c */ /* 0x000fc4000bf26270 */
[CC--:B------:R-:W-:Y:S01]  /*9700*/  @!P3 LEA R10, P6, R157.reuse, R4.reuse, 0x2 ;  /* 0x000000049d0ab211 */ /* 0x0c0fe200078c10ff */
[----:B------:R2:W-:Y:S01]  /*9710*/  @!P0 ST.E.64 desc[UR52][R8.64], R66 ;  /* 0x0000004208008985 */ /* 0x0005e2000c101b34 */
[CC--:B------:R-:W-:Y:S02]  /*9720*/  @!P4 LEA R12, P5, R156.reuse, R4.reuse, 0x2 ;  /* 0x000000049c0cc211 */ /* 0x0c0fe400078a10ff */
        /* <DEDUP_REMOVED lines=8> */
[C---:B0-----:R-:W-:Y:S02]  /*97b0*/  @!P1 LEA R2, P4, R154.reuse, R4, 0x2 ;  /* 0x000000049a029211 */ /* 0x041fe400078810ff */
[----:B------:R-:W-:Y:S01]  /*97c0*/  ISETP.GE.AND P5, PT, R23, UR4, PT ;  /* 0x0000000417007c0c */ /* 0x000fe2000bfa6270 */
[----:B------:R0:W-:Y:S01]  /*97d0*/  @!P2 ST.E.64 desc[UR52][R14.64], R56 ;  /* 0x000000380e00a985 */ /* 0x0001e2000c101b34 */
[----:B------:R-:W-:Y:S02]  /*97e0*/  @!P1 LEA.HI.X R3, R154, R5, R80, 0x2, P4 ;  /* 0x000000059a039211 */ /* 0x000fe400020f1450 */
[----:B------:R-:W-:-:S02]  /*97f0*/  ISETP.GE.AND P4, PT, R22, UR4, PT ;  /* 0x0000000416007c0c */ /* 0x000fc4000bf86270 */
[----:B------:R-:W-:Y:S01]  /*9800*/  ISETP.GE.AND P2, PT, R19, UR4, PT ;  /* 0x0000000413007c0c */ /* 0x000fe2000bf46270 */
[----:B------:R0:W-:Y:S01]  /*9810*/  @!P1 ST.E.64 desc[UR52][R2.64], R50 ;  /* 0x0000003202009985 */ /* 0x0001e2000c101b34 */
[CC--:B-1----:R-:W-:Y:S02]  /*9820*/  @!P0 LEA R6, P6, R153.reuse, R4.reuse, 0x2 ;  /* 0x0000000499068211 */ /* 0x0c2fe400078c10ff */
[C---:B--2---:R-:W-:Y:S02]  /*9830*/  @!P3 LEA R8, P1, R152.reuse, R4, 0x2 ;  /* 0x000000049808b211 */ /* 0x044fe400078210ff */
[-C--:B------:R-:W-:Y:S02]  /*9840*/  @!P0 LEA.HI.X R7, R153, R5.reuse, R79, 0x2, P6 ;  /* 0x0000000599078211 */ /* 0x080fe400030f144f */
[----:B------:R-:W-:-:S03]  /*9850*/  @!P3 LEA.HI.X R9, R152, R5, R77, 0x2, P1 ;  /* 0x000000059809b211 */ /* 0x000fc600008f144d */
[----:B------:R0:W-:Y:S01]  /*9860*/  @!P0 ST.E.64 desc[UR52][R6.64], R48 ;  /* 0x0000003006008985 */ /* 0x0001e2000c101b34 */
[-C--:B---3--:R-:W-:Y:S02]  /*9870*/  @!P5 LEA R10, P0, R23, R4.reuse, 0x2 ;  /* 0x00000004170ad211 */ /* 0x088fe400078010ff */
[CC--:B----4-:R-:W-:Y:S01]  /*9880*/  @!P4 LEA R12, P1, R22.reuse, R4.reuse, 0x2 ;  /* 0x00000004160cc211 */ /* 0x0d0fe200078210ff */
        /* <DEDUP_REMOVED lines=8> */
.L_x_9045:
[----:B------:R-:W-:Y:S05]  /*9910*/  BSYNC B1 ;  /* 0x0000000000017941 */ /* 0x000fea0003800000 */
.L_x_9044:
[----:B------:R-:W-:Y:S01]  /*9920*/  ISETP.GE.AND P0, PT, R25, R38, PT ;  /* 0x000000261900720c */ /* 0x000fe20003f06270 */
[----:B0-2---:R0:W2:Y:S04]  /*9930*/  SHFL.IDX PT, R5, R24, 0x1, 0x1c1f ;  /* 0x003c1f0018057f89 */ /* 0x0050a800000e0000 */
[----:B-1----:R0:W1:Y:S08]  /*9940*/  SHFL.IDX PT, R4, R0, 0x1, 0x1c1f ;  /* 0x003c1f0000047f89 */ /* 0x00207000000e0000 */
[----:B0-----:R-:W-:Y:S05]  /*9950*/  @P0 BRA `(.L_x_9043) ;  /* 0x0000000c00a00947 */ /* 0x001fea0003800000 */
[----:B------:R-:W-:Y:S02]  /*9960*/  ULDC UR4, c[0x0][0xac8] ;  /* 0x0002b20000047ab9 */ /* 0x000fe40000000800 */
[----:B-----5:R-:W-:Y:S02]  /*9970*/  ISETP.GE.AND P5, PT, R86, UR4, PT ;  /* 0x0000000456007c0c */ /* 0x020fe4000bfa6270 */
[----:B------:R-:W-:Y:S02]  /*9980*/  ISETP.GE.AND P1, PT, R88, UR4, PT ;  /* 0x0000000458007c0c */ /* 0x000fe4000bf26270 */
[----:B------:R-:W-:Y:S02]  /*9990*/  ISETP.GE.AND P2, PT, R84, UR4, PT ;  /* 0x0000000454007c0c */ /* 0x000fe4000bf46270 */
[----:B------:R-:W-:Y:S02]  /*99a0*/  ISETP.GE.AND P4, PT, R157, UR4, PT ;  /* 0x000000049d007c0c */ /* 0x000fe4000bf86270 */
[----:B------:R-:W-:-:S05]  /*99b0*/  ISETP.GE.AND P3, PT, R156, UR4, PT ;  /* 0x000000049c007c0c */ /* 0x000fca000bf66270 */
[-C--:B-1----:R-:W-:Y:S02]  /*99c0*/  @!P5 LEA R6, P0, R86, R4.reuse, 0x2 ;  /* 0x000000045606d211 */ /* 0x082fe400078010ff */
[----:B--2---:R-:W-:Y:S02]  /*99d0*/  @!P1 IMAD.WIDE R2, R88, 0x4, R4 ;  /* 0x0000000458029825 */ /* 0x004fe400078e0204 */
[----:B------:R-:W-:Y:S02]  /*99e0*/  @!P5 LEA.HI.X R7, R86, R5, R87, 0x2, P0 ;  /* 0x000000055607d211 */ /* 0x000fe400000f1457 */
[----:B------:R-:W-:Y:S01]  /*99f0*/  ISETP.GE.AND P0, PT, R155, UR4, PT ;  /* 0x000000049b007c0c */ /* 0x000fe2000bf06270 */
[----:B------:R0:W-:Y:S01]  /*9a00*/  @!P1 ST.E.64 desc[UR52][R2.64], R70 ;  /* 0x0000004602009985 */ /* 0x0001e2000c101b34 */
[-C--:B------:R-:W-:Y:S02]  /*9a10*/  @!P2 LEA R8, P1, R84, R4.reuse, 0x2 ;  /* 0x000000045408a211 */ /* 0x080fe400078210ff */
[-C--:B------:R-:W-:Y:S01]  /*9a20*/  @!P3 LEA R12, P6, R156, R4.reuse, 0x2 ;  /* 0x000000049c0cb211 */ /* 0x080fe200078c10ff */
[----:B------:R1:W-:Y:S01]  /*9a30*/  @!P5 ST.E.64 desc[UR52][R6.64], R68 ;  /* 0x000000440600d985 */ /* 0x0003e2000c101b34 */
[----:B------:R-:W-:-:S02]  /*9a40*/  @!P4 LEA R10, P5, R157, R4, 0x2 ;  /* 0x000000049d0ac211 */ /* 0x000fc400078a10ff */
[-C--:B------:R-:W-:Y:S02]  /*9a50*/  @!P2 LEA.HI.X R9, R84, R5.reuse, R85, 0x2, P1 ;  /* 0x000000055409a211 */ /* 0x080fe400008f1455 */
[-C--:B------:R-:W-:Y:S02]  /*9a60*/  @!P4 LEA.HI.X R11, R157, R5.reuse, R83, 0x2, P5 ;  /* 0x000000059d0bc211 */ /* 0x080fe400028f1453 */
[----:B------:R-:W-:Y:S01]  /*9a70*/  ISETP.GE.AND P1, PT, R154, UR4, PT ;  /* 0x000000049a007c0c */ /* 0x000fe2000bf26270 */
[----:B------:R2:W-:Y:S01]  /*9a80*/  @!P2 ST.E.64 desc[UR52][R8.64], R62 ;  /* 0x0000003e0800a985 */ /* 0x0005e2000c101b34 */
[----:B------:R-:W-:Y:S02]  /*9a90*/  @!P3 LEA.HI.X R13, R156, R5, R82, 0x2, P6 ;  /* 0x000000059c0db211 */ /* 0x000fe400030f1452 */
[----:B------:R-:W-:Y:S01]  /*9aa0*/  ISETP.GE.AND P2, PT, R153, UR4, PT ;  /* 0x0000000499007c0c */ /* 0x000fe2000bf46270 */
[----:B------:R3:W-:Y:S01]  /*9ab0*/  @!P4 ST.E.64 desc[UR52][R10.64], R60 ;  /* 0x0000003c0a00c985 */ /* 0x0007e2000c101b34 */
[----:B0-----:R-:W-:-:S02]  /*9ac0*/  @!P0 LEA R2, P4, R155, R4, 0x2 ;  /* 0x000000049b028211 */ /* 0x001fc400078810ff */
[----:B------:R-:W-:Y:S01]  /*9ad0*/  ISETP.GE.AND P5, PT, R152, UR4, PT ;  /* 0x0000000498007c0c */ /* 0x000fe2000bfa6270 */
[----:B------:R0:W-:Y:S01]  /*9ae0*/  @!P3 ST.E.64 desc[UR52][R12.64], R54 ;  /* 0x000000360c00b985 */ /* 0x0001e2000c101b34 */
[----:B------:R-:W-:Y:S02]  /*9af0*/  @!P0 LEA.HI.X R3, R155, R5, R81, 0x2, P4 ;  /* 0x000000059b038211 */ /* 0x000fe400020f1451 */
[----:B------:R-:W-:Y:S02]  /*9b00*/  ISETP.GE.AND P4, PT, R23, UR4, PT ;  /* 0x0000000417007c0c */ /* 0x000fe4000bf86270 */
[----:B------:R-:W-:Y:S01]  /*9b10*/  ISETP.GE.AND P3, PT, R22, UR4, PT ;  /* 0x0000000416007c0c */ /* 0x000fe2000bf66270 */
[----:B------:R4:W-:Y:S01]  /*9b20*/  @!P0 ST.E.64 desc[UR52][R2.64], R52 ;  /* 0x0000003402008985 */ /* 0x0009e2000c101b34 */
[----:B-1----:R-:W-:-:S04]  /*9b30*/  @!P1 LEA R6, P6, R154, R4, 0x2 ;  /* 0x000000049a069211 */ /* 0x002fc800078c10ff */
[-C--:B------:R-:W-:Y:S02]  /*9b40*/  @!P1 LEA.HI.X R7, R154, R5.reuse, R80, 0x2, P6 ;  /* 0x000000059a079211 */ /* 0x080fe400030f1450 */
[CC--:B--2---:R-:W-:Y:S02]  /*9b50*/  @!P2 LEA R8, P6, R153.reuse, R4.reuse, 0x2 ;  /* 0x000000049908a211 */ /* 0x0c4fe400078c10ff */
[-C--:B---3--:R-:W-:Y:S01]  /*9b60*/  @!P5 LEA R10, P0, R152, R4.reuse, 0x2 ;  /* 0x00000004980ad211 */ /* 0x088fe200078010ff */
[----:B------:R4:W-:Y:S01]  /*9b70*/  @!P1 ST.E.64 desc[UR52][R6.64], R46 ;  /* 0x0000002e06009985 */ /* 0x0009e2000c101b34 */
[-C--:B------:R-:W-:Y:S02]  /*9b80*/  @!P2 LEA.HI.X R9, R153, R5.reuse, R79, 0x2, P6 ;  /* 0x000000059909a211 */ /* 0x080fe400030f144f */
[-C--:B0-----:R-:W-:Y:S02]  /*9b90*/  @!P4 LEA R12, P1, R23, R4.reuse, 0x2 ;  /* 0x00000004170cc211 */ /* 0x081fe400078210ff */
[----:B------:R-:W-:Y:S01]  /*9ba0*/  @!P3 LEA R14, P6, R22, R4, 0x2 ;  /* 0x00000004160eb211 */ /* 0x000fe200078c10ff */
        /* <DEDUP_REMOVED lines=13> */
.L_x_9038:
        /* <DEDUP_REMOVED lines=31> */
.L_x_9046:
        /* <DEDUP_REMOVED lines=57> */
.L_x_9048:
[----:B------:R-:W-:Y:S05]  /*a200*/  BSYNC B1 ;  /* 0x0000000000017941 */ /* 0x000fea0003800000 */
.L_x_9047:
[----:B------:R-:W-:-:S06]  /*a210*/  UISETP.GT.AND UP0, UPT, UR44, 0x1, UPT ;  /* 0x000000012c00788c */ /* 0x000fcc000bf04270 */
[----:B------:R-:W-:-:S13]  /*a220*/  PLOP3.LUT P0, PT, PT, PT, UP0, 0x80, 0x0 ;  /* 0x000000000000781c */ /* 0x000fda0003f0f008 */
[----:B------:R-:W-:Y:S05]  /*a230*/  @P0 BRA `(.L_x_9043) ;  /* 0x0000000400680947 */ /* 0x000fea0003800000 */
[----:B------:R-:W1:Y:S01]  /*a240*/  LDC R11, c[0x0][0xbe8] ;  /* 0x0002fa00ff0b7b82 */ /* 0x000e620000000800 */
[--C-:B------:R-:W-:Y:S01]  /*a250*/  SHF.R.S32.HI R2, RZ, 0x1f, R10.reuse ;  /* 0x0000001fff027819 */ /* 0x100fe2000001140a */
[----:B------:R-:W-:Y:S01]  /*a260*/  ULDC.64 UR10, c[0x0][0xaa0] ;  /* 0x0002a800000a7ab9 */ /* 0x000fe20000000a00 */
[----:B------:R-:W-:Y:S01]  /*a270*/  SHF.R.S32.HI R8, RZ, 0x1f, R10 ;  /* 0x0000001fff087819 */ /* 0x000fe2000001140a */
[----:B------:R-:W-:Y:S01]  /*a280*/  UIMAD UR7, UR16, UR10, URZ ;  /* 0x0000000a100772a4 */ /* 0x000fe2000f8e023f */
[-C--:B------:R-:W-:Y:S01]  /*a290*/  LEA.HI R2, R2, R10.reuse, RZ, 0x2 ;  /* 0x0000000a02027211 */ /* 0x080fe200078f10ff */
[----:B------:R-:W-:Y:S01]  /*a2a0*/  UIMAD.WIDE.U32 UR8, UR4, UR10, URZ ;  /* 0x0000000a040872a5 */ /* 0x000fe2000f8e003f */
[----:B------:R-:W-:Y:S01]  /*a2b0*/  LEA.HI R8, R8, R10, RZ, 0x2 ;  /* 0x0000000a08087211 */ /* 0x000fe200078f10ff */
[----:B------:R-:W-:Y:S01]  /*a2c0*/  UIMAD UR7, UR4, UR11, UR7 ;  /* 0x0000000b040772a4 */ /* 0x000fe2000f8e0207 */
[----:B------:R-:W-:Y:S01]  /*a2d0*/  LOP3.LUT R2, R2, 0xfffffffc, RZ, 0xc0, !PT ;  /* 0xfffffffc02027812 */ /* 0x000fe200078ec0ff */
[----:B0-----:R-:W-:Y:S01]  /*a2e0*/  IMAD.U32 R5, RZ, RZ, UR41 ;  /* 0x00000029ff057e24 */ /* 0x001fe2000f8e00ff */
[----:B------:R-:W-:Y:S01]  /*a2f0*/  SHF.R.S32.HI R8, RZ, 0x2, R8 ;  /* 0x00000002ff087819 */ /* 0x000fe20000011408 */
[----:B------:R-:W-:Y:S01]  /*a300*/  UIADD3 UR9, UR9, UR7, URZ ;  /* 0x0000000709097290 */ /* 0x000fe2000fffe03f */
[----:B------:R-:W-:Y:S01]  /*a310*/  IMAD.U32 R6, RZ, RZ, UR41 ;  /* 0x00000029ff067e24 */ /* 0x000fe2000f8e00ff */
[----:B------:R-:W-:Y:S01]  /*a320*/  ULDC.64 UR10, c[0x0][0xae8] ;  /* 0x0002ba00000a7ab9 */ /* 0x000fe20000000a00 */
[----:B------:R-:W-:Y:S01]  /*a330*/  IMAD.IADD R2, R10, 0x1, -R2 ;  /* 0x000000010a027824 */ /* 0x000fe200078e0a02 */
[----:B------:R-:W-:Y:S01]  /*a340*/  UIMAD.WIDE.U32 UR8, UR42, UR10, UR8 ;  /* 0x0000000a2a0872a5 */ /* 0x000fe2000f8e0008 */
[----:B------:R-:W-:Y:S01]  /*a350*/  BSSY B1, `(.L_x_9049) ;  /* 0x0000037000017945 */ /* 0x000fe20003800000 */
[----:B------:R-:W-:Y:S01]  /*a360*/  SHF.R.S32.HI R10, RZ, 0x1f, R18 ;  /* 0x0000001fff0a7819 */ /* 0x000fe20000011412 */
[----:B------:R-:W-:Y:S01]  /*a370*/  IMAD R2, R2, 0x60, R8 ;  /* 0x0000006002027824 */ /* 0x000fe200078e0208 */
[----:B------:R-:W-:Y:S01]  /*a380*/  UIMAD UR9, UR42, UR11, UR9 ;  /* 0x0000000b2a0972a4 */ /* 0x000fe2000f8e0209 */
[----:B------:R-:W-:-:S02]  /*a390*/  SHF.R.S32.HI R14, RZ, 0x1f, R17 ;  /* 0x0000001fff0e7819 */ /* 0x000fc40000011411 */
[----:B------:R-:W-:Y:S01]  /*a3a0*/  IMAD R4, R5, 0xc0, R2 ;  /* 0x000000c005047824 */ /* 0x000fe200078e0202 */
[----:B-1----:R-:W-:Y:S01]  /*a3b0*/  ISETP.NE.AND P0, PT, R11, 0x1, PT ;  /* 0x000000010b00780c */ /* 0x002fe20003f05270 */
[----:B------:R-:W-:Y:S02]  /*a3c0*/  ULDC.64 UR10, c[0x0][0xaf0] ;  /* 0x0002bc00000a7ab9 */ /* 0x000fe40000000a00 */
[----:B------:R-:W-:Y:S01]  /*a3d0*/  UIMAD UR39, UR39, UR10, URZ ;  /* 0x0000000a272772a4 */ /* 0x000fe2000f8e023f */
[----:B------:R-:W-:-:S03]  /*a3e0*/  IMAD.MOV.U32 R5, RZ, RZ, R4 ;  /* 0x000000ffff057224 */ /* 0x000fc600078e0004 */
[----:B------:R-:W-:Y:S02]  /*a3f0*/  UIMAD UR4, UR38, UR11, UR39 ;  /* 0x0000000b260472a4 */ /* 0x000fe4000f8e0227 */
[----:B------:R-:W-:-:S03]  /*a400*/  UIMAD.WIDE.U32 UR38, UR38, UR10, UR8 ;  /* 0x0000000a262672a5 */ /* 0x000fc6000f8e0008 */
[----:B------:R-:W-:Y:S01]  /*a410*/  ULDC.64 UR8, c[0x0][0xae0] ;  /* 0x0002b80000087ab9 */ /* 0x000fe20000000a00 */
[----:B------:R-:W0:Y:S01]  /*a420*/  @P0 LDC R3, c[0x0][0xbec] ;  /* 0x0002fb00ff030b82 */ /* 0x000e220000000800 */
[----:B------:R-:W-:-:S07]  /*a430*/  UIADD3 UR4, UR39, UR4, URZ ;  /* 0x0000000427047290 */ /* 0x000fce000fffe03f */
[----:B------:R-:W1:Y:S01]  /*a440*/  @P0 LDC R7, c[0x0][0xbf0] ;  /* 0x0002fc00ff070b82 */ /* 0x000e620000000800 */
[----:B0-----:R-:W-:-:S04]  /*a450*/  @P0 IMAD.HI.U32 R2, R4, R3, RZ ;  /* 0x0000000304020227 */ /* 0x001fc800078e00ff */
[----:B------:R-:W-:Y:S02]  /*a460*/  IMAD.U32 R3, RZ, RZ, UR39 ;  /* 0x00000027ff037e24 */ /* 0x000fe4000f8e00ff */
[----:B------:R-:W-:Y:S01]  /*a470*/  IMAD.U32 R3, RZ, RZ, UR4 ;  /* 0x00000004ff037e24 */ /* 0x000fe2000f8e00ff */
[----:B-1----:R-:W-:-:S04]  /*a480*/  @P0 SHF.R.U32.HI R5, RZ, R7, R2 ;  /* 0x00000007ff050219 */ /* 0x002fc80000011602 */
[--C-:B------:R-:W-:Y:S01]  /*a490*/  SHF.R.S32.HI R2, RZ, 0x1f, R5.reuse ;  /* 0x0000001fff027819 */ /* 0x100fe20000011405 */
[----:B------:R-:W-:-:S04]  /*a4a0*/  IMAD.MOV R7, RZ, RZ, -R5 ;  /* 0x000000ffff077224 */ /* 0x000fc800078e0a05 */
[----:B------:R-:W-:Y:S02]  /*a4b0*/  IMAD R7, R11, R7, R4 ;  /* 0x000000070b077224 */ /* 0x000fe400078e0204 */
[----:B------:R-:W-:Y:S02]  /*a4c0*/  IMAD R4, R2, UR8, RZ ;  /* 0x0000000802047c24 */ /* 0x000fe4000f8e02ff */
[----:B------:R-:W-:Y:S02]  /*a4d0*/  IMAD.U32 R2, RZ, RZ, UR38 ;  /* 0x00000026ff027e24 */ /* 0x000fe4000f8e00ff */
[C---:B------:R-:W-:Y:S01]  /*a4e0*/  IMAD R9, R5.reuse, UR9, R4 ;  /* 0x0000000905097c24 */ /* 0x040fe2000f8e0204 */
[----:B------:R-:W-:Y:S01]  /*a4f0*/  SHF.R.S32.HI R4, RZ, 0x1f, R7 ;  /* 0x0000001fff047819 */ /* 0x000fe20000011407 */
[----:B------:R-:W-:Y:S01]  /*a500*/  IMAD.WIDE.U32 R2, R5, UR8, R2 ;  /* 0x0000000805027c25 */ /* 0x000fe2000f8e0002 */
[----:B------:R-:W-:-:S03]  /*a510*/  ULDC.64 UR8, c[0x0][0xad8] ;  /* 0x0002b60000087ab9 */ /* 0x000fc60000000a00 */
[----:B------:R-:W-:Y:S02]  /*a520*/  IMAD R4, R4, UR8, RZ ;  /* 0x0000000804047c24 */ /* 0x000fe4000f8e02ff */
[----:B------:R-:W-:Y:S02]  /*a530*/  IMAD.IADD R3, R3, 0x1, R9 ;  /* 0x0000000103037824 */ /* 0x000fe400078e0209 */
[----:B-----5:R-:W-:Y:S02]  /*a540*/  IMAD R11, R0, R11, RZ ;  /* 0x0000000b000b7224 */ /* 0x020fe400078e02ff */
[----:B------:R-:W-:Y:S02]  /*a550*/  IMAD R0, R6, 0xc0, R8 ;  /* 0x000000c006007824 */ /* 0x000fe400078e0208 */
[C---:B------:R-:W-:Y:S02]  /*a560*/  IMAD R5, R7.reuse, UR9, R4 ;  /* 0x0000000907057c24 */ /* 0x040fe4000f8e0204 */
[----:B------:R-:W-:Y:S01]  /*a570*/  IMAD.WIDE.U32 R2, R7, UR8, R2 ;  /* 0x0000000807027c25 */ /* 0x000fe2000f8e0002 */
[----:B------:R-:W-:Y:S01]  /*a580*/  ISETP.GE.AND P0, PT, R0, R11, PT ;  /* 0x0000000b0000720c */ /* 0x000fe20003f06270 */
[----:B------:R-:W-:-:S02]  /*a590*/  ULDC.64 UR8, c[0x0][0xa80] ;  /* 0x0002a00000087ab9 */ /* 0x000fc40000000a00 */
[----:B------:R-:W-:Y:S01]  /*a5a0*/  IMAD.IADD R3, R3, 0x1, R5 ;  /* 0x0000000103037824 */ /* 0x000fe200078e0205 */
[----:B------:R-:W-:-:S04]  /*a5b0*/  LEA R4, P1, R2, UR8, 0x1 ;  /* 0x0000000802047c11 */ /* 0x000fc8000f8208ff */
[----:B------:R-:W-:Y:S02]  /*a5c0*/  LEA.HI.X R5, R2, UR9, R3, 0x1, P1 ;  /* 0x0000000902057c11 */ /* 0x000fe400088f0c03 */
[----:B------:R0:W1:Y:S04]  /*a5d0*/  SHFL.IDX PT, R2, R4, RZ, 0x1c1f ;  /* 0x001c1fff04027589 */ /* 0x00006800000e0000 */
[----:B------:R0:W2:Y:S01]  /*a5e0*/  SHFL.IDX PT, R3, R5, RZ, 0x1c1f ;  /* 0x001c1fff05037589 */ /* 0x0000a200000e0000 */
[----:B------:R-:W-:Y:S05]  /*a5f0*/  @P0 BRA `(.L_x_9050) ;  /* 0x0000000000300947 */ /* 0x000fea0003800000 */
[----:B------:R-:W-:Y:S02]  /*a600*/  ULDC UR4, c[0x0][0xac8] ;  /* 0x0002b20000047ab9 */ /* 0x000fe40000000800 */
[----:B------:R-:W-:Y:S02]  /*a610*/  ISETP.GE.AND P3, PT, R17, UR4, PT ;  /* 0x0000000411007c0c */ /* 0x000fe4000bf66270 */
[----:B------:R-:W-:Y:S02]  /*a620*/  ISETP.GE.AND P4, PT, R18, UR4, PT ;  /* 0x0000000412007c0c */ /* 0x000fe4000bf86270 */
[----:B------:R-:W-:-:S09]  /*a630*/  ISETP.GE.AND P2, PT, R16, UR4, PT ;  /* 0x0000000410007c0c */ /* 0x000fd2000bf46270 */
[CC--:B-1----:R-:W-:Y:S02]  /*a640*/  @!P3 LEA R8, P0, R17.reuse, R2.reuse, 0x1 ;  /* 0x000000021108b211 */ /* 0x0c2fe400078008ff */
[----:B------:R-:W-:Y:S02]  /*a650*/  @!P4 LEA R12, P1, R18, R2, 0x1 ;  /* 0x00000002120cc211 */ /* 0x000fe400078208ff */
[----:B--2---:R-:W-:Y:S01]  /*a660*/  @!P2 IMAD.WIDE R6, R16, 0x2, R2 ;  /* 0x000000021006a825 */ /* 0x004fe200078e0202 */
[-C--:B------:R-:W-:Y:S02]  /*a670*/  @!P3 LEA.HI.X R9, R17, R3.reuse, R14, 0x1, P0 ;  /* 0x000000031109b211 */ /* 0x080fe400000f0c0e */
[----:B------:R-:W-:Y:S02]  /*a680*/  @!P4 LEA.HI.X R13, R18, R3, R10, 0x1, P1 ;  /* 0x00000003120dc211 */ /* 0x000fe400008f0c0a */
[----:B------:R3:W-:Y:S04]  /*a690*/  @!P2 ST.E.128 desc[UR52][R6.64], RZ ;  /* 0x000000ff0600a985 */ /* 0x0007e8000c101d34 */
[----:B------:R3:W-:Y:S04]  /*a6a0*/  @!P3 ST.E.128 desc[UR52][R8.64], RZ ;  /* 0x000000ff0800b985 */ /* 0x0007e8000c101d34 */
[----:B------:R3:W-:Y:S02]  /*a6b0*/  @!P4 ST.E.128 desc[UR52][R12.64], RZ ;  /* 0x000000ff0c00c985 */ /* 0x0007e4000c101d34 */
.L_x_9050:
[----:B------:R-:W-:Y:S05]  /*a6c0*/  BSYNC B1 ;  /* 0x0000000000017941 */ /* 0x000fea0003800000 */
.L_x_9049:
[----:B------:R-:W-:Y:S01]  /*a6d0*/  VIADD R0, R0, 0x60 ;  /* 0x0000006000007836 */ /* 0x000fe20000000000 */
[----:B--2---:R2:W4:Y:S04]  /*a6e0*/  SHFL.IDX PT, R3, R5, 0x1, 0x1c1f ;  /* 0x003c1f0005037f89 */ /* 0x00452800000e0000 */
[----:B------:R-:W-:Y:S01]  /*a6f0*/  ISETP.GE.AND P0, PT, R0, R11, PT ;  /* 0x0000000b0000720c */ /* 0x000fe20003f06270 */
[----:B-1----:R2:W1:-:S12]  /*a700*/  SHFL.IDX PT, R2, R4, 0x1, 0x1c1f ;  /* 0x003c1f0004027f89 */ /* 0x00245800000e0000 */
[----:B--2---:R-:W-:Y:S05]  /*a710*/  @P0 BRA `(.L_x_9043) ;  /* 0x0000000000300947 */ /* 0x004fea0003800000 */
[----:B------:R-:W-:Y:S02]  /*a720*/  ULDC UR4, c[0x0][0xac8] ;  /* 0x0002b20000047ab9 */ /* 0x000fe40000000800 */
[----:B------:R-:W-:Y:S02]  /*a730*/  ISETP.GE.AND P3, PT, R17, UR4, PT ;  /* 0x0000000411007c0c */ /* 0x000fe4000bf66270 */
[----:B------:R-:W-:Y:S02]  /*a740*/  ISETP.GE.AND P4, PT, R18, UR4, PT ;  /* 0x0000000412007c0c */ /* 0x000fe4000bf86270 */
[----:B------:R-:W-:-:S09]  /*a750*/  ISETP.GE.AND P2, PT, R16, UR4, PT ;  /* 0x0000000410007c0c */ /* 0x000fd2000bf46270 */
[CC--:B-1-3--:R-:W-:Y:S02]  /*a760*/  @!P3 LEA R6, P0, R17.reuse, R2.reuse, 0x1 ;  /* 0x000000021106b211 */ /* 0x0cafe400078008ff */
[----:B------:R-:W-:Y:S02]  /*a770*/  @!P4 LEA R8, P1, R18, R2, 0x1 ;  /* 0x000000021208c211 */ /* 0x000fe400078208ff */
[----:B0---4-:R-:W-:Y:S01]  /*a780*/  @!P2 IMAD.WIDE R4, R16, 0x2, R2 ;  /* 0x000000021004a825 */ /* 0x011fe200078e0202 */
[-C--:B------:R-:W-:Y:S02]  /*a790*/  @!P3 LEA.HI.X R7, R17, R3.reuse, R14, 0x1, P0 ;  /* 0x000000031107b211 */ /* 0x080fe400000f0c0e */
[----:B------:R-:W-:Y:S02]  /*a7a0*/  @!P4 LEA.HI.X R9, R18, R3, R10, 0x1, P1 ;  /* 0x000000031209c211 */ /* 0x000fe400008f0c0a */
[----:B------:R2:W-:Y:S04]  /*a7b0*/  @!P2 ST.E.128 desc[UR52][R4.64], RZ ;  /* 0x000000ff0400a985 */ /* 0x0005e8000c101d34 */
[----:B------:R2:W-:Y:S04]  /*a7c0*/  @!P3 ST.E.128 desc[UR52][R6.64], RZ ;  /* 0x000000ff0600b985 */ /* 0x0005e8000c101d34 */
[----:B------:R2:W-:Y:S02]  /*a7d0*/  @!P4 ST.E.128 desc[UR52][R8.64], RZ ;  /* 0x000000ff0800c985 */ /* 0x0005e4000c101d34 */
.L_x_9043:
[----:B------:R-:W-:Y:S05]  /*a7e0*/  BSYNC B0 ;  /* 0x0000000000007941 */ /* 0x000fea0003800000 */
.L_x_9037:
[----:B------:R-:W-:Y:S02]  /*a7f0*/  ULDC UR4, c[0x0][0xc3c] ;  /* 0x00030f0000047ab9 */ /* 0x000fe40000000800 */
[----:B------:R-:W-:-:S13]  /*a800*/  ISETP.GE.AND P0, PT, R39, UR4, PT ;  /* 0x0000000427007c0c */ /* 0x000fda000bf06270 */
[----:B------:R-:W-:Y:S05]  /*a810*/  @!P0 BRA `(.L_x_9051) ;  /* 0xffffff6400e08947 */ /* 0x000fea000383ffff */
[----:B------:R-:W-:Y:S05]  /*a820*/  EXIT ;  /* 0x000000000000794d */ /* 0x000fea0003800000 */
.L_x_9010:
        /* <DEDUP_REMOVED lines=14> */
[----:B0-----:R0:W-:Y:S01]  /*a910*/  STL.64 [R1], R4 ;  /* 0x0000000401007387 */ /* 0x0011e20000100a00 */
[----:B------:R-:W-:-:S03]  /*a920*/  IMAD.MOV.U32 R2, RZ, RZ, R7 ;  /* 0x000000ffff027224 */ /* 0x000fc600078e0007 */
[----:B------:R0:W-:Y:S02]  /*a930*/  STL [R1+0x8], R6 ;  /* 0x0000080601007387 */ /* 0x0001e40000100800 */
[----:B------:R-:W-:Y:S01]  /*a940*/  R2UR UR43, R2 ;  /* 0x00000000022b72ca */ /* 0x000fe200000e0000 */
[----:B------:R-:W-:Y:S06]  /*a950*/  BAR.ARV 0x4, 0x200 ;  /* 0x0108000000007b1d */ /* 0x000fec0000002000 */
[----:B------:R-:W-:Y:S08]  /*a960*/  BRA `(.L_x_9053) ;  /* 0x0000000800c07947 */ /* 0x000ff00003800000 */
.L_x_9052:
[----:B------:R-:W0:Y:S01]  /*a970*/  S2R R2, SR_TID.X ;  /* 0x0000000000027919 */ /* 0x000e220000002100 */
[----:B------:R-:W-:Y:S01]  /*a980*/  ULDC UR4, c[0x0][0xc3c] ;  /* 0x00030f0000047ab9 */ /* 0x000fe20000000800 */
[----:B------:R-:W-:Y:S01]  /*a990*/  IMAD.MOV.U32 R9, RZ, RZ, RZ ;  /* 0x000000ffff097224 */ /* 0x000fe200078e00ff */
[----:B0-----:R-:W-:-:S04]  /*a9a0*/  LOP3.LUT R7, R2, 0x1f, RZ, 0xc0, !PT ;  /* 0x0000001f02077812 */ /* 0x001fc800078ec0ff */
[----:B------:R-:W-:-:S04]  /*a9b0*/  ISETP.NE.AND P0, PT, R7, 0x1f, PT ;  /* 0x0000001f0700780c */ /* 0x000fc80003f05270 */
[----:B------:R-:W-:-:S13]  /*a9c0*/  ISETP.GE.OR P1, PT, R7, UR4, !P0 ;  /* 0x0000000407007c0c */ /* 0x000fda000c726670 */
[----:B------:R-:W0:Y:S08]  /*a9d0*/  @!P1 LDC.64 R4, c[0x0][0xc80] ;  /* 0x00032000ff049b82 */ /* 0x000e300000000a00 */
[----:B------:R-:W1:Y:S01]  /*a9e0*/  @!P1 LDC.64 R2, c[0x0][0xc78] ;  /* 0x00031e00ff029b82 */ /* 0x000e620000000a00 */
[----:B0-----:R-:W-:-:S05]  /*a9f0*/  @!P1 IMAD.WIDE.U32 R4, R7, 0x4, R4 ;  /* 0x0000000407049825 */ /* 0x001fca00078e0004 */
[----:B------:R-:W2:Y:S01]  /*aa00*/  @!P1 LDG.E R6, desc[UR52][R4.64] ;  /* 0x0000003404069981 */ /* 0x000ea2000c1e1900 */
[----:B-1----:R-:W-:-:S05]  /*aa10*/  @!P1 IMAD.WIDE.U32 R2, R7, 0x4, R2 ;  /* 0x0000000407029825 */ /* 0x002fca00078e0002 */
[----:B------:R-:W2:Y:S01]  /*aa20*/  @!P1 LDG.E R9, desc[UR52][R2.64] ;  /* 0x0000003402099981 */ /* 0x000ea2000c1e1900 */
[C---:B------:R-:W-:Y:S02]  /*aa30*/  ISETP.NE.AND P1, PT, R7.reuse, RZ, PT ;  /* 0x000000ff0700720c */ /* 0x040fe40003f25270 */
[C---:B------:R-:W-:Y:S02]  /*aa40*/  ISETP.GE.U32.AND P2, PT, R7.reuse, 0x2, PT ;  /* 0x000000020700780c */ /* 0x040fe40003f46070 */
[C---:B------:R-:W-:Y:S02]  /*aa50*/  ISETP.GE.U32.AND P3, PT, R7.reuse, 0x4, PT ;  /* 0x000000040700780c */ /* 0x040fe40003f66070 */
[C---:B------:R-:W-:Y:S02]  /*aa60*/  ISETP.GE.U32.AND P4, PT, R7.reuse, 0x8, PT ;  /* 0x000000080700780c */ /* 0x040fe40003f86070 */
[----:B------:R-:W-:Y:S01]  /*aa70*/  ISETP.GE.U32.AND P5, PT, R7, 0x10, PT ;  /* 0x000000100700780c */ /* 0x000fe20003fa6070 */
[----:B------:R-:W-:Y:S01]  /*aa80*/  UMOV UR43, URZ ;  /* 0x0000003f002b7c82 */ /* 0x000fe20008000000 */
        /* <DEDUP_REMOVED lines=13> */
[----:B------:R-:W0:Y:S01]  /*ab60*/  SHFL.UP PT, R2, R4, 0x10, RZ ;  /* 0x0600000004027989 */ /* 0x000e2200000e00ff */
[----:B------:R-:W1:Y:S01]  /*ab70*/  S2R R8, SR_CTAID.X ;  /* 0x0000000000087919 */ /* 0x000e620000002500 */
[----:B0-----:R-:W-:Y:S02]  /*ab80*/  SEL R5, R2, RZ, P5 ;  /* 0x000000ff02057207 */ /* 0x001fe40002800000 */
[----:B------:R-:W0:Y:S03]  /*ab90*/  LDC R2, c[0x0][0xc38] ;  /* 0x00030e00ff027b82 */ /* 0x000e260000000800 */
[----:B------:R-:W-:-:S05]  /*aba0*/  IMAD.IADD R5, R4, 0x1, R5 ;  /* 0x0000000104057824 */ /* 0x000fca00078e0205 */
[----:B------:R-:W0:Y:S02]  /*abb0*/  SHFL.IDX PT, R11, R5, 0x1f, 0x1f ;  /* 0x03e01f00050b7f89 */ /* 0x000e2400000e0000 */
[----:B0-----:R-:W-:-:S05]  /*abc0*/  IMAD R11, R11, R2, RZ ;  /* 0x000000020b0b7224 */ /* 0x001fca00078e02ff */
[----:B-1----:R-:W-:Y:S01]  /*abd0*/  ISETP.GT.AND P6, PT, R11, R8, PT ;  /* 0x000000080b00720c */ /* 0x002fe20003fc4270 */
[----:B------:R-:W-:-:S12]  /*abe0*/  IMAD.MOV.U32 R10, RZ, RZ, R11 ;  /* 0x000000ffff0a7224 */ /* 0x000fd800078e000b */
[----:B------:R-:W-:Y:S05]  /*abf0*/  @P6 BRA `(.L_x_9054) ;  /* 0x0000000000a46947 */ /* 0x000fea0003800000 */
[----:B------:R-:W-:Y:S01]  /*ac00*/  IMAD.MOV.U32 R11, RZ, RZ, R10 ;  /* 0x000000ffff0b7224 */ /* 0x000fe200078e000a */
[----:B------:R-:W-:Y:S01]  /*ac10*/  UMOV UR43, URZ ;  /* 0x0000003f002b7c82 */ /* 0x000fe20008000000 */
[----:B------:R-:W-:-:S05]  /*ac20*/  ULDC UR5, c[0x0][0xc3c] ;  /* 0x00030f0000057ab9 */ /* 0x000fca0000000800 */
.L_x_9056:
        /* <DEDUP_REMOVED lines=12> */
[----:B------:R-:W2:Y:S01]  /*acf0*/  @!P6 LDG.E R6, desc[UR52][R4.64] ;  /* 0x000000340406e981 */ /* 0x000ea2000c1e1900 */
        /* <DEDUP_REMOVED lines=25> */
.L_x_9054:
[----:B------:R-:W-:-:S04]  /*ae90*/  IMAD.IADD R12, R11, 0x1, -R10 ;  /* 0x000000010b0c7824 */ /* 0x000fc800078e0a0a */
[----:B------:R-:W-:-:S05]  /*aea0*/  IMAD R3, R5, R2, R12 ;  /* 0x0000000205037224 */ /* 0x000fca00078e020c */
[----:B------:R-:W-:-:S13]  /*aeb0*/  ISETP.GT.AND P0, PT, R3, R8, PT ;  /* 0x000000080300720c */ /* 0x000fda0003f04270 */
[----:B------:R-:W-:Y:S02]  /*aec0*/  VOTEU.ANY UR5, UPT, !P0 ;  /* 0x0000000000057886 */ /* 0x000fe400040e0100 */
[----:B------:R-:W-:Y:S02]  /*aed0*/  UPOPC UR4, UR5 ;  /* 0x00000005000472bf */ /* 0x000fe40008000000 */
[----:B------:R-:W-:-:S04]  /*aee0*/  ISETP.NE.AND P0, PT, RZ, UR5, PT ;  /* 0x00000005ff007c0c */ /* 0x000fc8000bf05270 */
[----:B------:R-:W-:Y:S02]  /*aef0*/  IMAD.U32 R11, RZ, RZ, UR4 ;  /* 0x00000004ff0b7e24 */ /* 0x000fe4000f8e00ff */
[----:B------:R-:W-:-:S03]  /*af00*/  IMAD.U32 R14, RZ, RZ, UR4 ;  /* 0x00000004ff0e7e24 */ /* 0x000fc6000f8e00ff */
[----:B------:R0:W1:Y:S04]  /*af10*/  SHFL.IDX PT, R6, R6, R11, 0x1f ;  /* 0x00001f0b06067589 */ /* 0x00006800000e0000 */
[----:B------:R-:W2:Y:S01]  /*af20*/  SHFL.IDX PT, R9, R9, R14, 0x1f ;  /* 0x00001f0e09097589 */ /* 0x000ea200000e0000 */
[----:B0-----:R-:W-:Y:S01]  /*af30*/  IMAD.MOV.U32 R11, RZ, RZ, RZ ;  /* 0x000000ffff0b7224 */ /* 0x001fe200078e00ff */
[----:B-1----:R-:W-:-:S04]  /*af40*/  IABS R4, R6 ;  /* 0x0000000600047213 */ /* 0x002fc80000000000 */
[----:B------:R-:W0:Y:S01]  /*af50*/  I2F.RP R10, R4 ;  /* 0x00000004000a7306 */ /* 0x000e220000209400 */
[----:B--2---:R-:W-:-:S07]  /*af60*/  IABS R15, R9 ;  /* 0x00000009000f7213 */ /* 0x004fce0000000000 */
[----:B0-----:R-:W0:Y:S02]  /*af70*/  MUFU.RCP R10, R10 ;  /* 0x0000000a000a7308 */ /* 0x001e240000001000 */
[----:B0-----:R-:W-:-:S06]  /*af80*/  VIADD R3, R10, 0xffffffe ;  /* 0x0ffffffe0a037836 */ /* 0x001fcc0000000000 */
[----:B------:R-:W0:Y:S02]  /*af90*/  F2I.FTZ.U32.TRUNC.NTZ R3, R3 ;  /* 0x0000000300037305 */ /* 0x000e24000021f000 */
[----:B0-----:R-:W-:Y:S01]  /*afa0*/  IMAD.MOV R13, RZ, RZ, -R3 ;  /* 0x000000ffff0d7224 */ /* 0x001fe200078e0a03 */
[----:B------:R-:W-:Y:S06]  /*afb0*/  @!P0 BRA `(.L_x_9057) ;  /* 0x00000000000c8947 */ /* 0x000fec0003800000 */
[----:B------:R-:W-:-:S06]  /*afc0*/  UIADD3 UR5, UR4, -0x1, URZ ;  /* 0xffffffff04057890 */ /* 0x000fcc000fffe03f */
[----:B------:R-:W-:-:S05]  /*afd0*/  IMAD.U32 R10, RZ, RZ, UR5 ;  /* 0x00000005ff0a7e24 */ /* 0x000fca000f8e00ff */
[----:B------:R0:W1:Y:S02]  /*afe0*/  SHFL.IDX PT, R11, R5, R10, 0x1f ;  /* 0x00001f0a050b7589 */ /* 0x00006400000e0000 */
.L_x_9057:
[----:B01----:R-:W-:Y:S01]  /*aff0*/  IMAD R5, R11, R2, R12 ;  /* 0x000000020b057224 */ /* 0x003fe200078e020c */
[----:B------:R-:W-:Y:S01]  /*b000*/  IABS R12, R9 ;  /* 0x00000009000c7213 */ /* 0x000fe20000000000 */
[----:B------:R-:W-:Y:S01]  /*b010*/  IMAD R11, R13, R4, RZ ;  /* 0x000000040d0b7224 */ /* 0x000fe200078e02ff */
[----:B------:R-:W-:Y:S01]  /*b020*/  UIADD3 UR43, UR4, UR43, URZ ;  /* 0x0000002b042b7290 */ /* 0x000fe2000fffe03f */
[----:B------:R-:W-:Y:S01]  /*b030*/  IMAD.MOV.U32 R2, RZ, RZ, RZ ;  /* 0x000000ffff027224 */ /* 0x000fe200078e00ff */
[----:B------:R0:W-:Y:S01]  /*b040*/  STL [R1], R5 ;  /* 0x0000000501007387 */ /* 0x0001e20000100800 */
[----:B------:R-:W-:Y:S02]  /*b050*/  IMAD.MOV.U32 R10, RZ, RZ, R15 ;  /* 0x000000ffff0a7224 */ /* 0x000fe400078e000f */
[----:B------:R-:W-:Y:S01]  /*b060*/  IMAD.HI.U32 R2, R3, R11, R2 ;  /* 0x0000000b03027227 */ /* 0x000fe200078e0002 */
[----:B------:R-:W-:-:S03]  /*b070*/  IABS R11, R6 ;  /* 0x00000006000b7213 */ /* 0x000fc60000000000 */
[----:B------:R-:W-:Y:S02]  /*b080*/  IMAD.MOV R12, RZ, RZ, -R12 ;  /* 0x000000ffff0c7224 */ /* 0x000fe400078e0a0c */
[----:B------:R-:W-:Y:S02]  /*b090*/  IMAD.MOV R11, RZ, RZ, -R11 ;  /* 0x000000ffff0b7224 */ /* 0x000fe400078e0a0b */
[----:B0-----:R-:W-:Y:S02]  /*b0a0*/  IMAD.IADD R5, R8, 0x1, -R5 ;  /* 0x0000000108057824 */ /* 0x001fe400078e0a05 */
[----:B------:R-:W0:Y:S03]  /*b0b0*/  I2F.RP R8, R10 ;  /* 0x0000000a00087306 */ /* 0x000e260000209400 */
[----:B------:R-:W-:-:S05]  /*b0c0*/  IABS R3, R5 ;  /* 0x0000000500037213 */ /* 0x000fca0000000000 */
[----:B------:R-:W-:-:S04]  /*b0d0*/  IMAD.HI.U32 R2, R2, R3, RZ ;  /* 0x0000000302027227 */ /* 0x000fc800078e00ff */
[----:B------:R-:W-:Y:S01]  /*b0e0*/  IMAD R3, R2, R11, R3 ;  /* 0x0000000b02037224 */ /* 0x000fe200078e0203 */
[----:B0-----:R-:W0:Y:S04]  /*b0f0*/  MUFU.RCP R8, R8 ;  /* 0x0000000800087308 */ /* 0x001e280000001000 */
[----:B------:R-:W-:-:S13]  /*b100*/  ISETP.GT.U32.AND P1, PT, R4, R3, PT ;  /* 0x000000030400720c */ /* 0x000fda0003f24070 */
[----:B------:R-:W-:Y:S02]  /*b110*/  @!P1 IMAD.IADD R3, R3, 0x1, -R4 ;  /* 0x0000000103039824 */ /* 0x000fe400078e0a04 */
[----:B0-----:R-:W-:Y:S02]  /*b120*/  VIADD R11, R8, 0xffffffe ;  /* 0x0ffffffe080b7836 */ /* 0x001fe40000000000 */
[----:B------:R-:W-:Y:S01]  /*b130*/  @!P1 VIADD R2, R2, 0x1 ;  /* 0x0000000102029836 */ /* 0x000fe20000000000 */
[----:B------:R-:W-:Y:S02]  /*b140*/  ISETP.GE.U32.AND P0, PT, R3, R4, PT ;  /* 0x000000040300720c */ /* 0x000fe40003f06070 */
[----:B------:R-:W-:Y:S01]  /*b150*/  LOP3.LUT R4, R5, R6, RZ, 0x3c, !PT ;  /* 0x0000000605047212 */ /* 0x000fe200078e3cff */
[----:B------:R-:W0:Y:S01]  /*b160*/  F2I.FTZ.U32.TRUNC.NTZ R3, R11 ;  /* 0x0000000b00037305 */ /* 0x000e22000021f000 */
[----:B------:R-:W-:Y:S02]  /*b170*/  ISETP.NE.AND P1, PT, R6, RZ, PT ;  /* 0x000000ff0600720c */ /* 0x000fe40003f25270 */
[----:B------:R-:W-:-:S07]  /*b180*/  ISETP.GE.AND P2, PT, R4, RZ, PT ;  /* 0x000000ff0400720c */ /* 0x000fce0003f46270 */
[----:B------:R-:W-:-:S04]  /*b190*/  @P0 VIADD R2, R2, 0x1 ;  /* 0x0000000102020836 */ /* 0x000fc80000000000 */
[----:B------:R-:W-:Y:S02]  /*b1a0*/  IMAD.MOV.U32 R8, RZ, RZ, R2 ;  /* 0x000000ffff087224 */ /* 0x000fe400078e0002 */
[----:B0-----:R-:W-:Y:S02]  /*b1b0*/  IMAD.MOV R13, RZ, RZ, -R3 ;  /* 0x000000ffff0d7224 */ /* 0x001fe400078e0a03 */
[----:B------:R-:W-:Y:S01]  /*b1c0*/  @!P2 IMAD.MOV R8, RZ, RZ, -R8 ;  /* 0x000000ffff08a224 */ /* 0x000fe200078e0a08 */
[----:B------:R-:W-:Y:S01]  /*b1d0*/  @!P1 LOP3.LUT R8, RZ, R6, RZ, 0x33, !PT ;  /* 0x00000006ff089212 */ /* 0x000fe200078e33ff */
[----:B------:R-:W-:Y:S02]  /*b1e0*/  IMAD R11, R13, R10, RZ ;  /* 0x0000000a0d0b7224 */ /* 0x000fe400078e02ff */
[----:B------:R-:W-:Y:S01]  /*b1f0*/  IMAD.MOV.U32 R2, RZ, RZ, RZ ;  /* 0x000000ffff027224 */ /* 0x000fe200078e00ff */
[-C--:B------:R-:W-:Y:S01]  /*b200*/  IABS R4, R8.reuse ;  /* 0x0000000800047213 */ /* 0x080fe20000000000 */
[----:B------:R-:W-:-:S02]  /*b210*/  IMAD R6, R6, R8, RZ ;  /* 0x0000000806067224 */ /* 0x000fc400078e02ff */
[----:B------:R-:W-:-:S04]  /*b220*/  IMAD.HI.U32 R2, R3, R11, R2 ;  /* 0x0000000b03027227 */ /* 0x000fc800078e0002 */
[----:B------:R-:W-:Y:S02]  /*b230*/  IMAD.MOV.U32 R3, RZ, RZ, R4 ;  /* 0x000000ffff037224 */ /* 0x000fe400078e0004 */
        /* <DEDUP_REMOVED lines=16> */
[----:B------:R-:W-:Y:S02]  /*b340*/  IMAD.IADD R4, R5, 0x1, -R6 ;  /* 0x0000000105047824 */ /* 0x000fe400078e0a06 */
[----:B------:R-:W-:-:S05]  /*b350*/  IMAD R2, R3, 0x10000, R2 ;  /* 0x0001000003027824 */ /* 0x000fca00078e0202 */
[----:B------:R0:W-:Y:S04]  /*b360*/  STL [R1+0x8], R2 ;  /* 0x0000080201007387 */ /* 0x0001e80000100800 */
[----:B------:R0:W-:Y:S01]  /*b370*/  STL [R1+0x4], R4 ;  /* 0x0000040401007387 */ /* 0x0001e20000100800 */
[----:B------:R-:W-:Y:S05]  /*b380*/  BRA `(.L_x_9058) ;  /* 0x00000000000c7947 */ /* 0x000fea0003800000 */
.L_x_9055:
[----:B------:R1:W-:Y:S04]  /*b390*/  STL [R1], R8 ;  /* 0x0000000801007387 */ /* 0x0003e80000100800 */
[----:B------:R1:W-:Y:S04]  /*b3a0*/  STL [R1+0x4], RZ ;  /* 0x000004ff01007387 */ /* 0x0003e80000100800 */
[----:B------:R1:W-:Y:S02]  /*b3b0*/  STL [R1+0x8], RZ ;  /* 0x000008ff01007387 */ /* 0x0003e40000100800 */
.L_x_9058:
[----:B-1----:R-:W2:Y:S04]  /*b3c0*/  LDL R8, [R1] ;  /* 0x0000000001087983 */ /* 0x002ea80000100800 */
[----:B------:R-:W2:Y:S04]  /*b3d0*/  LDL R9, [R1+0x4] ;  /* 0x0000040001097983 */ /* 0x000ea80000100800 */
[----:B------:R-:W2:Y:S01]  /*b3e0*/  LDL R10, [R1+0x8] ;  /* 0x00000800010a7983 */ /* 0x000ea20000100800 */
[----:B------:R-:W-:Y:S01]  /*b3f0*/  ISETP.NE.AND P0, PT, R7, RZ, PT ;  /* 0x000000ff0700720c */ /* 0x000fe20003f05270 */
[----:B0-----:R-:W-:-:S12]  /*b400*/  IMAD.U32 R4, RZ, RZ, UR43 ;  /* 0x0000002bff047e24 */ /* 0x001fd8000f8e00ff */
[----:B------:R-:W0:Y:S01]  /*b410*/  @!P0 S2R R3, SR_CgaCtaId ;  /* 0x0000000000038919 */ /* 0x000e220000008800 */
[----:B------:R-:W-:Y:S01]  /*b420*/  @!P0 MOV R2, 0x400 ;  /* 0x0000040000028802 */ /* 0x000fe20000000f00 */
[----:B------:R-:W-:-:S03]  /*b430*/  @!P0 IMAD.MOV.U32 R11, RZ, RZ, R4 ;  /* 0x000000ffff0b8224 */ /* 0x000fc600078e0004 */
[----:B0-----:R-:W-:-:S05]  /*b440*/  @!P0 LEA R2, R3, R2, 0x18 ;  /* 0x0000000203028211 */ /* 0x001fca00078ec0ff */
[----:B--2---:R1:W-:Y:S01]  /*b450*/  @!P0 STS.128 [R2+0x19cd0], R8 ;  /* 0x019cd00802008388 */ /* 0x0043e20000000c00 */
[----:B------:R-:W-:Y:S06]  /*b460*/  BAR.ARV 0x5, 0x200 ;  /* 0x0148000000007b1d */ /* 0x000fec0000002000 */
.L_x_9053:
[----:B------:R-:W-:Y:S01]  /*b470*/  ULDC UR4, c[0x0][0xc3c] ;  /* 0x00030f0000047ab9 */ /* 0x000fe20000000800 */
[----:B------:R2:W-:Y:S01]  /*b480*/  STL [R1+0x14], RZ ;  /* 0x000014ff01007387 */ /* 0x0005e20000100800 */
[----:B------:R-:W-:Y:S01]  /*b490*/  UISETP.GE.AND UP0, UPT, UR43, UR4, UPT ;  /* 0x000000042b00728c */ /* 0x000fe2000bf06270 */
[----:B------:R-:W-:Y:S02]  /*b4a0*/  IMAD.MOV.U32 R23, RZ, RZ, 0x1 ;  /* 0x00000001ff177424 */ /* 0x000fe400078e00ff */
[----:B------:R-:W-:-:S03]  /*b4b0*/  IMAD.MOV.U32 R18, RZ, RZ, RZ ;  /* 0x000000ffff127224 */ /* 0x000fc600078e00ff */
[----:B------:R-:W-:-:S13]  /*b4c0*/  PLOP3.LUT P0, PT, PT, PT, UP0, 0x80, 0x0 ;  /* 0x000000000000781c */ /* 0x000fda0003f0f008 */
[----:B--2---:R-:W-:Y:S05]  /*b4d0*/  @P0 BRA `(.L_x_9059) ;  /* 0x0000004800700947 */ /* 0x004fea0003800000 */
[----:B------:R-:W2:Y:S01]  /*b4e0*/  S2R R13, SR_TID.X ;  /* 0x00000000000d7919 */ /* 0x000ea20000002100 */
[----:B------:R-:W3:Y:S01]  /*b4f0*/  S2UR UR5, SR_CgaCtaId ;  /* 0x00000000000579c3 */ /* 0x000ee20000008800 */
[----:B------:R-:W-:Y:S01]  /*b500*/  IMAD.SHL.U32 R7, R0, 0x800, RZ ;  /* 0x0000080000077824 */ /* 0x000fe200078e00ff */
[----:B------:R-:W-:Y:S01]  /*b510*/  UMOV UR4, 0x400 ;  /* 0x0000040000047882 */ /* 0x000fe20000000000 */
[----:B------:R-:W-:Y:S01]  /*b520*/  STL [R1+0x14], RZ ;  /* 0x000014ff01007387 */ /* 0x000fe20000100800 */
[----:B------:R-:W-:Y:S01]  /*b530*/  IMAD.MOV.U32 R23, RZ, RZ, 0x1 ;  /* 0x00000001ff177424 */ /* 0x000fe200078e00ff */
[----:B------:R-:W-:Y:S01]  /*b540*/  ULDC UR41, c[0x0][0xc] ;  /* 0x0000030000297ab9 */ /* 0x000fe20000000800 */
[----:B------:R-:W-:Y:S01]  /*b550*/  IMAD.MOV.U32 R18, RZ, RZ, RZ ;  /* 0x000000ffff127224 */ /* 0x000fe200078e00ff */
[----:B------:R-:W-:Y:S02]  /*b560*/  ULOP3.LUT UR38, UR40, 0x1, URZ, 0xfc, !UPT ;  /* 0x0000000128267892 */ /* 0x000fe4000f8efc3f */
[----:B------:R-:W-:Y:S01]  /*b570*/  ULOP3.LUT UR42, UR40, 0x2, URZ, 0xfc, !UPT ;  /* 0x00000002282a7892 */ /* 0x000fe2000f8efc3f */
[----:B------:R-:W-:Y:S01]  /*b580*/  ULDC.64 UR50, c[0x0][0x198] ;  /* 0x0000660000327ab9 */ /* 0x000fe20000000a00 */
[----:B---3--:R-:W-:-:S06]  /*b590*/  ULEA UR4, UR5, UR4, 0x18 ;  /* 0x0000000405047291 */ /* 0x008fcc000f8ec03f */
[----:B------:R-:W-:Y:S01]  /*b5a0*/  IMAD.U32 R16, RZ, RZ, UR4 ;  /* 0x00000004ff107e24 */ /* 0x000fe2000f8e00ff */
[C---:B--2---:R-:W-:Y:S01]  /*b5b0*/  LOP3.LUT R12, R13.reuse, 0x7f, RZ, 0xc0, !PT ;  /* 0x0000007f0d0c7812 */ /* 0x044fe200078ec0ff */
[C---:B-1----:R-:W-:Y:S01]  /*b5c0*/  IMAD.SHL.U32 R2, R13.reuse, 0x10, RZ ;  /* 0x000000100d027824 */ /* 0x042fe200078e00ff */
[C---:B------:R-:W-:Y:S01]  /*b5d0*/  LOP3.LUT P0, RZ, R13.reuse, 0x4, RZ, 0xc0, !PT ;  /* 0x000000040dff7812 */ /* 0x040fe2000780c0ff */
[C---:B------:R-:W-:Y:S02]  /*b5e0*/  IMAD.SHL.U32 R3, R13.reuse, 0x20, RZ ;  /* 0x000000200d037824 */ /* 0x040fe400078e00ff */
[----:B0-----:R-:W-:Y:S01]  /*b5f0*/  IMAD.SHL.U32 R5, R12, 0x10, RZ ;  /* 0x000000100c057824 */ /* 0x001fe200078e00ff */
[----:B------:R-:W-:Y:S01]  /*b600*/  LOP3.LUT R4, R2, 0x60, RZ, 0xc0, !PT ;  /* 0x0000006002047812 */ /* 0x000fe200078ec0ff */
[----:B------:R-:W-:Y:S01]  /*b610*/  IMAD.SHL.U32 R10, R13, 0x4, RZ ;  /* 0x000000040d0a7824 */ /* 0x000fe200078e00ff */
[----:B------:R-:W-:Y:S01]  /*b620*/  LOP3.LUT R22, R3, 0x360, RZ, 0xc0, !PT ;  /* 0x0000036003167812 */ /* 0x000fe200078ec0ff */
[C---:B------:R-:W-:Y:S01]  /*b630*/  IMAD.SHL.U32 R9, R13.reuse, 0x2, RZ ;  /* 0x000000020d097824 */ /* 0x040fe200078e00ff */
[----:B------:R-:W-:Y:S01]  /*b640*/  LOP3.LUT R11, R4, 0x700, R5, 0xf8, !PT ;  /* 0x00000700040b7812 */ /* 0x000fe200078ef805 */
[----:B------:R-:W-:Y:S01]  /*b650*/  IMAD.SHL.U32 R0, R13, 0x80, RZ ;  /* 0x000000800d007824 */ /* 0x000fe200078e00ff */
[----:B------:R-:W-:-:S02]  /*b660*/  SHF.R.U32.HI R4, RZ, 0x1, R13 ;  /* 0x00000001ff047819 */ /* 0x000fc4000001160d */
[----:B------:R-:W-:Y:S02]  /*b670*/  LOP3.LUT R3, R3, 0x80, RZ, 0xc0, !PT ;  /* 0x0000008003037812 */ /* 0x000fe400078ec0ff */
[----:B------:R-:W-:Y:S02]  /*b680*/  LOP3.LUT R8, R2, 0x90, RZ, 0xc0, !PT ;  /* 0x0000009002087812 */ /* 0x000fe400078ec0ff */
[----:B------:R-:W-:Y:S02]  /*b690*/  LOP3.LUT R3, R3, 0x10, R4, 0xf8, !PT ;  /* 0x0000001003037812 */ /* 0x000fe400078ef804 */
[----:B------:R-:W-:Y:S02]  /*b6a0*/  LOP3.LUT R4, R4, 0x20, RZ, 0xc0, !PT ;  /* 0x0000002004047812 */ /* 0x000fe400078ec0ff */
[----:B------:R-:W-:Y:S02]  /*b6b0*/  LOP3.LUT R22, R22, 0x400, R5, 0xf8, !PT ;  /* 0x0000040016167812 */ /* 0x000fe400078ef805 */
[----:B------:R-:W-:-:S02]  /*b6c0*/  LOP3.LUT R5, R4, 0x10, R13, 0xf8, !PT ;  /* 0x0000001004057812 */ /* 0x000fc400078ef80d */
[----:B------:R-:W-:Y:S02]  /*b6d0*/  LOP3.LUT R3, R3, 0x10, R10, 0x78, !PT ;  /* 0x0000001003037812 */ /* 0x000fe400078e780a */
[----:B------:R-:W-:Y:S02]  /*b6e0*/  LOP3.LUT R8, R8, 0x10, R9, 0x78, !PT ;  /* 0x0000001008087812 */ /* 0x000fe400078e7809 */
[----:B------:R-:W-:Y:S02]  /*b6f0*/  LOP3.LUT R6, R0, 0x400, RZ, 0xc0, !PT ;  /* 0x0000040000067812 */ /* 0x000fe400078ec0ff */
[----:B------:R-:W-:Y:S01]  /*b700*/  LOP3.LUT R5, R5, 0x380, R0, 0xf8, !PT ;  /* 0x0000038005057812 */ /* 0x000fe200078ef800 */
[----:B------:R-:W-:Y:S01]  /*b710*/  IMAD.SHL.U32 R0, R13, 0x40, RZ ;  /* 0x000000400d007824 */ /* 0x000fe200078e00ff */
[----:B------:R-:W-:Y:S02]  /*b720*/  LOP3.LUT R22, R22, R3, RZ, 0xfc, !PT ;  /* 0x0000000316167212 */ /* 0x000fe400078efcff */
[----:B------:R-:W-:-:S02]  /*b730*/  LOP3.LUT R11, R11, R8, RZ, 0xfc, !PT ;  /* 0x000000080b0b7212 */ /* 0x000fc400078efcff */
[----:B------:R-:W-:Y:S02]  /*b740*/  SHF.R.U32.HI R3, RZ, 0x1, R12 ;  /* 0x00000001ff037819 */ /* 0x000fe4000001160c */
[----:B------:R-:W-:Y:S02]  /*b750*/  LOP3.LUT R6, R6, 0x800, R7, 0xf8, !PT ;  /* 0x0000080006067812 */ /* 0x000fe400078ef807 */
[----:B------:R-:W-:Y:S02]  /*b760*/  LOP3.LUT R5, R5, 0x70, R2, 0x78, !PT ;  /* 0x0000007005057812 */ /* 0x000fe400078e7802 */
[----:B------:R-:W-:Y:S01]  /*b770*/  LOP3.LUT R3, R3, 0x40, R0, 0xf8, !PT ;  /* 0x0000004003037812 */ /* 0x000fe200078ef800 */
[----:B------:R-:W-:Y:S01]  /*b780*/  IMAD.IADD R0, R16, 0x1, R11 ;  /* 0x0000000110007824 */ /* 0x000fe200078e020b */
[----:B------:R-:W-:Y:S02]  /*b790*/  LOP3.LUT R24, R6, R5, RZ, 0xfc, !PT ;  /* 0x0000000506187212 */ /* 0x000fe400078efcff */
[----:B------:R-:W-:-:S02]  /*b7a0*/  LOP3.LUT R2, R2, 0x10, RZ, 0xc0, !PT ;  /* 0x0000001002027812 */ /* 0x000fc400078ec0ff */
[----:B------:R0:W-:Y:S01]  /*b7b0*/  STL [R1+0x10], R0 ;  /* 0x0000100001007387 */ /* 0x0001e20000100800 */
[----:B------:R-:W-:Y:S01]  /*b7c0*/  VIADD R29, R24, 0x40 ;  /* 0x00000040181d7836 */ /* 0x000fe20000000000 */
[----:B------:R-:W-:Y:S01]  /*b7d0*/  LOP3.LUT R3, R2, 0x40, RZ, 0xfc, !PT ;  /* 0x0000004002037812 */ /* 0x000fe200078efcff */
[----:B------:R-:W-:Y:S01]  /*b7e0*/  @P0 VIADD R29, R24, 0xffffffc0 ;  /* 0xffffffc0181d0836 */ /* 0x000fe20000000000 */
[----:B0-----:R-:W-:Y:S02]  /*b7f0*/  LOP3.LUT R0, R2, 0x20, RZ, 0xfc, !PT ;  /* 0x0000002002007812 */ /* 0x001fe400078efcff */
[C---:B------:R-:W-:Y:S02]  /*b800*/  LOP3.LUT R2, R22.reuse, 0x1800, RZ, 0xfc, !PT ;  /* 0x0000180016027812 */ /* 0x040fe400078efcff */
[----:B------:R-:W-:-:S07]  /*b810*/  LOP3.LUT R0, R22, 0x2800, RZ, 0xfc, !PT ;  /* 0x0000280016007812 */ /* 0x000fce00078efcff */
.L_x_9131:
[----:B------:R-:W-:Y:S01]  /*b820*/  ULDC.64 UR4, c[0x0][0xc88] ;  /* 0x0003220000047ab9 */ /* 0x000fe20000000a00 */
[----:B------:R-:W-:Y:S01]  /*b830*/  ULDC.64 UR6, c[0x0][0xa18] ;  /* 0x0002860000067ab9 */ /* 0x000fe20000000a00 */
[----:B------:R-:W-:Y:S01]  /*b840*/  UIMAD.WIDE UR4, UR43, 0x4, UR4 ;  /* 0x000000042b0478a5 */ /* 0x000fe2000f8e0204 */
[----:B012---:R-:W0:Y:S01]  /*b850*/  LDC.64 R6, c[0x0][0x418] ;  /* 0x00010600ff067b82 */ /* 0x007e220000000a00 */
[----:B------:R-:W2:Y:S04]  /*b860*/  LDL.LU R9, [R1+0x8] ;  /* 0x0000080001097983 */ /* 0x000ea80000300800 */
[----:B------:R-:W-:Y:S02]  /*b870*/  IMAD.U32 R2, RZ, RZ, UR4 ;  /* 0x00000004ff027e24 */ /* 0x000fe4000f8e00ff */
[----:B------:R-:W-:Y:S01]  /*b880*/  IMAD.U32 R3, RZ, RZ, UR5 ;  /* 0x00000005ff037e24 */ /* 0x000fe2000f8e00ff */
[----:B------:R-:W-:Y:S01]  /*b890*/  UISETP.NE.U32.AND UP0, UPT, UR6, URZ, UPT ;  /* 0x0000003f0600728c */ /* 0x000fe2000bf05070 */
[----:B------:R-:W-:Y:S01]  /*b8a0*/  ULDC UR8, c[0x0][0x288] ;  /* 0x0000a20000087ab9 */ /* 0x000fe20000000800 */
[----:B------:R-:W-:-:S02]  /*b8b0*/  ULDC.64 UR4, c[0x0][0xa28] ;  /* 0x00028a0000047ab9 */ /* 0x000fc40000000a00 */
[----:B------:R-:W3:Y:S01]  /*b8c0*/  LDG.E R2, desc[UR52][R2.64] ;  /* 0x0000003402027981 */ /* 0x000ee2000c1e1900 */
[----:B------:R-:W-:Y:S01]  /*b8d0*/  UISETP.NE.AND.EX UP0, UPT, UR7, URZ, UPT, UP0 ;  /* 0x0000003f0700728c */ /* 0x000fe2000bf05300 */
[----:B------:R-:W-:Y:S01]  /*b8e0*/  IMAD.U32 R0, RZ, RZ, UR8 ;  /* 0x00000008ff007e24 */ /* 0x000fe2000f8e00ff */
[----:B------:R-:W-:Y:S01]  /*b8f0*/  UISETP.NE.U32.AND UP1, UPT, UR4, URZ, UPT ;  /* 0x0000003f0400728c */ /* 0x000fe2000bf25070 */
[----:B------:R-:W-:-:S03]  /*b900*/  ULDC.64 UR8, c[0x0][0xa08] ;  /* 0x0002820000087ab9 */ /* 0x000fc60000000a00 */
[----:B------:R-:W-:Y:S01]  /*b910*/  PLOP3.LUT P3, PT, PT, PT, UP0, 0x80, 0x0 ;  /* 0x000000000000781c */ /* 0x000fe20003f6f008 */
[----:B------:R-:W-:-:S06]  /*b920*/  UISETP.NE.AND.EX UP1, UPT, UR5, URZ, UPT, UP1 ;  /* 0x0000003f0500728c */ /* 0x000fcc000bf25310 */
[----:B------:R-:W-:Y:S02]  /*b930*/  PLOP3.LUT P4, PT, PT, PT, UP1, 0x80, 0x0 ;  /* 0x000000000000781c */ /* 0x000fe40003f8f018 */
[----:B---3--:R-:W-:-:S13]  /*b940*/  R2UR UR47, R2 ;  /* 0x00000000022f72ca */ /* 0x008fda00000e0000 */
        /* <DEDUP_REMOVED lines=10> */
[----:B------:R1:W3:Y:S01]  /*b9f0*/  @P3 LDG.E R0, desc[UR52][R2.64] ;  /* 0x0000003402003981 */ /* 0x0002e2000c1e1900 */
[----:B------:R-:W-:Y:S02]  /*ba00*/  ISETP.NE.U32.AND P0, PT, RZ, UR6, PT ;  /* 0x00000006ff007c0c */ /* 0x000fe4000bf05070 */
[----:B------:R-:W-:Y:S02]  /*ba10*/  ISETP.NE.U32.AND P2, PT, RZ, UR8, PT ;  /* 0x00000008ff007c0c */ /* 0x000fe4000bf45070 */
[----:B------:R-:W-:Y:S02]  /*ba20*/  ISETP.NE.AND.EX P0, PT, RZ, UR7, PT, P0 ;  /* 0x00000007ff007c0c */ /* 0x000fe4000bf05300 */
[----:B0-----:R-:W-:Y:S01]  /*ba30*/  ISETP.NE.U32.AND P1, PT, R6, RZ, PT ;  /* 0x000000ff0600720c */ /* 0x001fe20003f25070 */
[----:B-1----:R-:W-:Y:S02]  /*ba40*/  IMAD.U32 R2, RZ, RZ, UR4 ;  /* 0x00000004ff027e24 */ /* 0x002fe4000f8e00ff */
[----:B------:R-:W-:Y:S01]  /*ba50*/  IMAD.U32 R3, RZ, RZ, UR5 ;  /* 0x00000005ff037e24 */ /* 0x000fe2000f8e00ff */
[----:B------:R-:W-:-:S02]  /*ba60*/  UIADD3 UR4, UP0, UR44, UR6, URZ ;  /* 0x000000062c047290 */ /* 0x000fc4000ff1e03f */
[----:B------:R-:W-:Y:S02]  /*ba70*/  UIADD3 UR6, UP1, UR44, UR8, URZ ;  /* 0x000000082c067290 */ /* 0x000fe4000ff3e03f */
[----:B------:R0:W4:Y:S01]  /*ba80*/  @P4 LDG.E R8, desc[UR52][R2.64] ;  /* 0x0000003402084981 */ /* 0x000122000c1e1900 */
[----:B------:R-:W-:Y:S01]  /*ba90*/  UIADD3.X UR5, UR45, UR7, URZ, UP0, !UPT ;  /* 0x000000072d057290 */ /* 0x000fe200087fe43f */
[----:B------:R-:W-:Y:S01]  /*baa0*/  ISETP.NE.AND.EX P2, PT, RZ, UR9, PT, P2 ;  /* 0x00000009ff007c0c */ /* 0x000fe2000bf45320 */
[----:B------:R-:W-:Y:S01]  /*bab0*/  UIADD3.X UR7, UR45, UR9, URZ, UP1, !UPT ;  /* 0x000000092d077290 */ /* 0x000fe20008ffe43f */
[----:B------:R-:W-:-:S05]  /*bac0*/  IMAD.U32 R4, RZ, RZ, UR6 ;  /* 0x00000006ff047e24 */ /* 0x000fca000f8e00ff */
[----:B------:R-:W-:Y:S02]  /*bad0*/  IMAD.U32 R5, RZ, RZ, UR7 ;  /* 0x00000007ff057e24 */ /* 0x000fe4000f8e00ff */
[----:B0-----:R-:W-:Y:S02]  /*bae0*/  IMAD.U32 R2, RZ, RZ, UR4 ;  /* 0x00000004ff027e24 */ /* 0x001fe4000f8e00ff */
[----:B------:R-:W-:Y:S02]  /*baf0*/  IMAD.U32 R3, RZ, RZ, UR5 ;  /* 0x00000005ff037e24 */ /* 0x000fe4000f8e00ff */
[----:B------:R-:W5:Y:S04]  /*bb00*/  @P2 LDG.E R6, desc[UR52][R4.64] ;  /* 0x0000003404062981 */ /* 0x000f68000c1e1900 */
[----:B---3--:R0:W-:Y:S04]  /*bb10*/  STL [R1+0xc], R0 ;  /* 0x00000c0001007387 */ /* 0x0081e80000100800 */
[----:B0-----:R-:W3:Y:S01]  /*bb20*/  @P0 LDG.E R0, desc[UR52][R2.64] ;  /* 0x0000003402000981 */ /* 0x001ee2000c1e1900 */
[----:B------:R-:W-:Y:S01]  /*bb30*/  UMOV UR4, URZ ;  /* 0x0000003f00047c82 */ /* 0x000fe20008000000 */
[----:B------:R-:W-:-:S02]  /*bb40*/  ISETP.NE.AND.EX P1, PT, R7, RZ, PT, P1 ;  /* 0x000000ff0700720c */ /* 0x000fc40003f25310 */
[----:B------:R-:W0:Y:S01]  /*bb50*/  LDC R7, c[0x0][0x424] ;  /* 0x00010900ff077b82 */ /* 0x000e220000000800 */
[----:B----4-:R-:W-:-:S07]  /*bb60*/  @P4 R2UR UR4, R8 ;  /* 0x00000000080442ca */ /* 0x010fce00000e0000 */
[----:B------:R-:W1:Y:S01]  /*bb70*/  LDC R8, c[0x0][0x2f0] ;  /* 0x0000bc00ff087b82 */ /* 0x000e620000000800 */
[----:B------:R-:W-:Y:S01]  /*bb80*/  UMOV UR48, URZ ;  /* 0x0000003f00307c82 */ /* 0x000fe20008000000 */
[----:B------:R-:W-:Y:S01]  /*bb90*/  UMOV UR39, URZ ;  /* 0x0000003f00277c82 */ /* 0x000fe20008000000 */
[C---:B--2---:R-:W-:Y:S02]  /*bba0*/  R2UR UR36, R9.reuse ;  /* 0x00000000092472ca */ /* 0x044fe400000e0000 */
[----:B-----5:R-:W-:Y:S02]  /*bbb0*/  @P2 R2UR UR39, R6 ;  /* 0x00000000062722ca */ /* 0x020fe400000e0000 */
[C---:B------:R-:W-:Y:S02]  /*bbc0*/  LOP3.LUT R6, R9.reuse, 0xff0000, RZ, 0xc0, !PT ;  /* 0x00ff000009067812 */ /* 0x040fe400078ec0ff */
[----:B---3--:R-:W-:Y:S02]  /*bbd0*/  @P0 R2UR UR48, R0 ;  /* 0x00000000003002ca */ /* 0x008fe400000e0000 */
        /* <DEDUP_REMOVED lines=9> */
.L_x_9060:
[----:B------:R-:W-:Y:S01]  /*bc70*/  ULDC.64 UR6, c[0x0][0xa20] ;  /* 0x0002880000067ab9 */ /* 0x000fe20000000a00 */
[----:B------:R-:W-:Y:S01]  /*bc80*/  SEL R7, R7, 0x1, P1 ;  /* 0x0000000107077807 */ /* 0x000fe20000800000 */
[----:B------:R-:W-:Y:S01]  /*bc90*/  ULOP3.LUT UR36, UR36, 0xffff, URZ, 0xc0, !UPT ;  /* 0x0000ffff24247892 */ /* 0x000fe2000f8ec03f */
[----:B------:R-:W-:Y:S01]  /*bca0*/  ISETP.NE.U32.AND P0, PT, RZ, UR6, PT ;  /* 0x00000006ff007c0c */ /* 0x000fe2000bf05070 */
[----:B------:R-:W-:Y:S01]  /*bcb0*/  UIADD3 UR39, UR39, UR4, URZ ;  /* 0x0000000427277290 */ /* 0x000fe2000fffe03f */
[----:B------:R-:W-:Y:S02]  /*bcc0*/  IMAD.U32 R25, RZ, RZ, UR47 ;  /* 0x0000002fff197e24 */ /* 0x000fe4000f8e00ff */
[----:B------:R-:W-:Y:S01]  /*bcd0*/  ISETP.NE.AND.EX P0, PT, RZ, UR7, PT, P0 ;  /* 0x00000007ff007c0c */ /* 0x000fe2000bf05300 */
[----:B0-----:R-:W-:-:S12]  /*bce0*/  IMAD R2, R7, R8, RZ ;  /* 0x0000000807027224 */ /* 0x001fd800078e02ff */
[----:B------:R-:W-:Y:S05]  /*bcf0*/  @!P0 BRA `(.L_x_9061) ;  /* 0x0000000000188947 */ /* 0x000fea0003800000 */
[----:B------:R-:W-:-:S04]  /*bd00*/  UIADD3 UR5, UP0, UR44, UR6, URZ ;  /* 0x000000062c057290 */ /* 0x000fc8000ff1e03f */
[----:B------:R-:W-:Y:S02]  /*bd10*/  UIADD3.X UR6, UR45, UR7, URZ, UP0, !UPT ;  /* 0x000000072d067290 */ /* 0x000fe400087fe43f */
[----:B------:R-:W-:-:S04]  /*bd20*/  IMAD.U32 R2, RZ, RZ, UR5 ;  /* 0x00000005ff027e24 */ /* 0x000fc8000f8e00ff */
[----:B------:R-:W-:-:S05]  /*bd30*/  IMAD.U32 R3, RZ, RZ, UR6 ;  /* 0x00000006ff037e24 */ /* 0x000fca000f8e00ff */
[----:B------:R0:W5:Y:S01]  /*bd40*/  LDG.E R2, desc[UR52][R2.64] ;  /* 0x0000003402027981 */ /* 0x000162000c1e1900 */
[----:B------:R-:W-:Y:S05]  /*bd50*/  BRA `(.L_x_9062) ;  /* 0x0000000000107947 */ /* 0x000fea0003800000 */
.L_x_9061:
[----:B------:R-:W-:Y:S05]  /*bd60*/  @!P2 BRA `(.L_x_9062) ;  /* 0x00000000000ca947 */ /* 0x000fea0003800000 */
[----:B------:R-:W2:Y:S04]  /*bd70*/  LDG.E R3, desc[UR52][R4.64] ;  /* 0x0000003404037981 */ /* 0x000ea8000c1e1900 */
[----:B------:R-:W2:Y:S02]  /*bd80*/  LDG.E R2, desc[UR52][R4.64+0x4] ;  /* 0x0000043404027981 */ /* 0x000ea4000c1e1900 */
[----:B--2---:R-:W-:-:S07]  /*bd90*/  IMAD.IADD R2, R2, 0x1, -R3 ;  /* 0x0000000102027824 */ /* 0x004fce00078e0a03 */
.L_x_9062:
[----:B-----5:R-:W-:Y:S01]  /*bda0*/  VIADD R2, R2, -UR4 ;  /* 0x8000000402027c36 */ /* 0x020fe20008000000 */
[----:B------:R-:W-:-:S03]  /*bdb0*/  LOP3.LUT R27, R0, 0xff, RZ, 0xc0, !PT ;  /* 0x000000ff001b7812 */ /* 0x000fc600078ec0ff */
[C---:B0-----:R-:W-:Y:S01]  /*bdc0*/  VIADD R3, R2.reuse, 0x7f ;  /* 0x0000007f02037836 */ /* 0x041fe20000000000 */
[----:B------:R-:W-:-:S04]  /*bdd0*/  ISETP.GE.AND P0, PT, R2, 0x1, PT ;  /* 0x000000010200780c */ /* 0x000fc80003f06270 */
[----:B------:R-:W-:-:S04]  /*bde0*/  SHF.R.S32.HI R2, RZ, 0x1f, R3 ;  /* 0x0000001fff027819 */ /* 0x000fc80000011403 */
[----:B------:R-:W-:-:S04]  /*bdf0*/  LEA.HI R2, R2, R3, RZ, 0x7 ;  /* 0x0000000302027211 */ /* 0x000fc800078f38ff */
[----:B------:R-:W-:Y:S01]  /*be00*/  SHF.R.S32.HI R4, RZ, 0x7, R2 ;  /* 0x00000007ff047819 */ /* 0x000fe20000011402 */
[----:B------:R-:W-:Y:S01]  /*be10*/  IMAD.MOV.U32 R2, RZ, RZ, RZ ;  /* 0x000000ffff027224 */ /* 0x000fe200078e00ff */
[----:B------:R-:W-:Y:S06]  /*be20*/  @!P0 BRA `(.L_x_9063) ;  /* 0x0000000000748947 */ /* 0x000fec0003800000 */
[----:B------:R-:W-:-:S04]  /*be30*/  SHF.R.U32.HI R0, RZ, 0x10, R0 ;  /* 0x00000010ff007819 */ /* 0x000fc80000011600 */
[----:B------:R-:W-:-:S13]  /*be40*/  ISETP.NE.AND P0, PT, R0, RZ, PT ;  /* 0x000000ff0000720c */ /* 0x000fda0003f05270 */
[----:B------:R-:W0:Y:S02]  /*be50*/  @!P0 LDC R0, c[0x0][0x9f0] ;  /* 0x00027c00ff008b82 */ /* 0x000e240000000800 */
[-C--:B0-----:R-:W-:Y:S02]  /*be60*/  IABS R6, R0.reuse ;  /* 0x0000000000067213 */ /* 0x081fe40000000000 */
[----:B------:R-:W-:Y:S02]  /*be70*/  IADD3 R5, R0, -0x1, R4 ;  /* 0xffffffff00057810 */ /* 0x000fe40007ffe004 */
[----:B------:R-:W0:Y:S02]  /*be80*/  I2F.RP R8, R6 ;  /* 0x0000000600087306 */ /* 0x000e240000209400 */
[----:B------:R-:W-:-:S04]  /*be90*/  LOP3.LUT R2, R5, R0, RZ, 0x3c, !PT ;  /* 0x0000000005027212 */ /* 0x000fc800078e3cff */
[----:B------:R-:W-:Y:S02]  /*bea0*/  ISETP.GE.AND P2, PT, R2, RZ, PT ;  /* 0x000000ff0200720c */ /* 0x000fe40003f46270 */
        /* <DEDUP_REMOVED lines=21> */
.L_x_9063:
[-C--:B------:R-:W-:Y:S01]  /*c000*/  IMAD R27, R27, R2.reuse, RZ ;  /* 0x000000021b1b7224 */ /* 0x080fe200078e02ff */
[----:B------:R-:W-:Y:S04]  /*c010*/  BSSY B7, `(.L_x_9064) ;  /* 0x0000322000077945 */ /* 0x000fe80003800000 */
[----:B------:R-:W-:-:S04]  /*c020*/  VIADDMNMX R0, R27, R2, R4, PT ;  /* 0x000000021b007246 */ /* 0x000fc80003800104 */
        /* <DEDUP_REMOVED lines=13> */
[----:B-1----:R-:W2:Y:S01]  /*c100*/  @P0 ATOMG.E.ADD.STRONG.GPU PT, R3, desc[UR52][R2.64], R5 ;  /* 0x00000005020309a8 */ /* 0x002ea200081ee1f4 */
[----:B------:R-:W0:Y:S02]  /*c110*/  S2R R4, SR_LTMASK ;  /* 0x0000000000047919 */ /* 0x000e240000003900 */
[----:B0-----:R-:W-:-:S04]  /*c120*/  LOP3.LUT R4, R4, UR4, RZ, 0xc0, !PT ;  /* 0x0000000404047c12 */ /* 0x001fc8000f8ec0ff */
[----:B------:R-:W0:Y:S01]  /*c130*/  POPC R7, R4 ;  /* 0x0000000400077309 */ /* 0x000e220000000000 */
[----:B--2---:R-:W0:Y:S02]  /*c140*/  SHFL.IDX PT, R0, R3, R0, 0x1f ;  /* 0x00001f0003007589 */ /* 0x004e2400000e0000 */
[----:B0-----:R-:W-:-:S05]  /*c150*/  IADD3 R0, R0, UR41, R7 ;  /* 0x0000002900007c10 */ /* 0x001fca000fffe007 */
[----:B------:R1:W-:Y:S01]  /*c160*/  STL [R1], R0 ;  /* 0x0000000001007387 */ /* 0x0003e20000100800 */
[----:B------:R-:W-:Y:S05]  /*c170*/  BRA `(.L_x_9066) ;  /* 0x00000030002c7947 */ /* 0x000fea0003800000 */
.L_x_9065:
        /* <DEDUP_REMOVED lines=20> */
.L_x_9068:
[----:B------:R-:W-:Y:S05]  /*c2c0*/  BSYNC B6 ;  /* 0x0000000000067941 */ /* 0x000fea0003800000 */
.L_x_9067:
        /* <DEDUP_REMOVED lines=22> */
.L_x_9070:
[----:B------:R-:W-:Y:S05]  /*c430*/  BSYNC B6 ;  /* 0x0000000000067941 */ /* 0x000fea0003800000 */
.L_x_9069:
        /* <DEDUP_REMOVED lines=20> */
.L_x_9072:
[----:B------:R-:W-:Y:S05]  /*c580*/  BSYNC B6 ;  /* 0x0000000000067941 */ /* 0x000fea0003800000 */
.L_x_9071:
        /* <DEDUP_REMOVED lines=19> */
.L_x_9074:
[----:B------:R-:W-:Y:S05]  /*c6c0*/  BSYNC B6 ;  /* 0x0000000000067941 */ /* 0x000fea0003800000 */
.L_x_9073:
        /* <DEDUP_REMOVED lines=8> */
[----:B------:R-:W0:Y:S01]  /*c750*/  S2R R17, SR_TID.X ;  /* 0x0000000000117919 */ /* 0x000e220000002100 */
[----:B------:R-:W-:-:S03]  /*c760*/  ULDC.64 UR4, c[0x0][0xa08] ;  /* 0x0002820000047ab9 */ /* 0x000fc60000000a00 */
[----:B------:R1:W2:Y:S02]  /*c770*/  @P0 LDG.E R25, desc[UR52][R2.64] ;  /* 0x0000003402190981 */ /* 0x0002a4000c1e1900 */
[----:B-1----:R-:W1:Y:S01]  /*c780*/  LDC.64 R2, c[0x0][0x418] ;  /* 0x00010600ff027b82 */ /* 0x002e620000000a00 */
[----:B0-----:R-:W-:-:S04]  /*c790*/  SHF.R.U32.HI R20, RZ, 0x5, R17 ;  /* 0x00000005ff147819 */ /* 0x001fc80000011611 */
[----:B------:R-:W-:Y:S02]  /*c7a0*/  LOP3.LUT R20, R20, 0x3, RZ, 0xc0, !PT ;  /* 0x0000000314147812 */ /* 0x000fe400078ec0ff */
[----:B-1----:R-:W-:Y:S01]  /*c7b0*/  LOP3.LUT P0, RZ, R2, UR4, RZ, 0xfc, !PT ;  /* 0x0000000402ff7c12 */ /* 0x002fe2000f80fcff */
[----:B------:R-:W-:-:S03]  /*c7c0*/  UMOV UR4, 0xffffffff ;  /* 0xffffffff00047882 */ /* 0x000fc60000000000 */
[----:B------:R-:W-:Y:S02]  /*c7d0*/  LOP3.LUT P0, RZ, R3, UR5, RZ, 0xfc, P0 ;  /* 0x0000000503ff7c12 */ /* 0x000fe4000800fcff */
[----:B--2---:R-:W-:Y:S02]  /*c7e0*/  SHF.R.S32.HI R28, RZ, 0x1f, R25 ;  /* 0x0000001fff1c7819 */ /* 0x004fe40000011419 */
[----:B------:R-:W-:Y:S01]  /*c7f0*/  SEL R17, R25, RZ, !P0 ;  /* 0x000000ff19117207 */ /* 0x000fe20004000000 */
[----:B------:R-:W-:Y:S08]  /*c800*/  BRA.DIV UR4, `(.L_x_9075) ;  /* 0x0000003e04107947 */ /* 0x000ff0000b800000 */
[----:B------:R0:W1:Y:S02]  /*c810*/  SHFL.IDX PT, R14, R20, RZ, 0x1f ;  /* 0x00001fff140e7589 */ /* 0x00006400000e0000 */
.L_x_9150:
[----:B-1----:R-:W-:Y:S02]  /*c820*/  ISETP.NE.AND P0, PT, R14, RZ, PT ;  /* 0x000000ff0e00720c */ /* 0x002fe40003f05270 */
[----:B------:R-:W-:Y:S02]  /*c830*/  PLOP3.LUT P1, PT, PT, PT, PT, 0x8, 0x0 ;  /* 0x000000000000781c */ /* 0x000fe40003f2e170 */
[----:B------:R-:W-:-:S11]  /*c840*/  LOP3.LUT R26, R26, 0xfffffffe, RZ, 0xc0, !PT ;  /* 0xfffffffe1a1a7812 */ /* 0x000fd600078ec0ff */
[----:B------:R-:W-:Y:S01]  /*c850*/  @P1 LOP3.LUT R26, R26, 0x1, RZ, 0xfc, !PT ;  /* 0x000000011a1a1812 */ /* 0x000fe200078efcff */
[----:B------:R-:W-:Y:S06]  /*c860*/  @P0 BRA `(.L_x_9076) ;  /* 0x0000000400b80947 */ /* 0x000fec0003800000 */
[----:B------:R-:W2:Y:S01]  /*c870*/  LDL R0, [R1+0x8] ;  /* 0x0000080001007983 */ /* 0x000ea20000100800 */
[----:B------:R-:W-:Y:S01]  /*c880*/  UMOV UR4, 0xffffffff ;  /* 0xffffffff00047882 */ /* 0x000fe20000000000 */
[----:B--2---:R-:W-:Y:S02]  /*c890*/  VIADD R0, R0, 0xffffffff ;  /* 0xffffffff00007836 */ /* 0x004fe40000000000 */
[----:B------:R-:W-:Y:S05]  /*c8a0*/  BRA.DIV UR4, `(.L_x_9077) ;  /* 0x0000003e04087947 */ /* 0x000fea000b800000 */
[----:B------:R-:W-:-:S13]  /*c8b0*/  ELECT P6, URZ, PT ;  /* 0x00000000003f782f */ /* 0x000fda00038c0000 */
.L_x_9153:
[----:B------:R-:W-:Y:S05]  /*c8c0*/  @!P6 BRA `(.L_x_9076) ;  /* 0x0000000400a0e947 */ /* 0x000fea0003800000 */
[----:B------:R-:W-:-:S04]  /*c8d0*/  ISETP.NE.U32.AND P0, PT, R2, RZ, PT ;  /* 0x000000ff0200720c */ /* 0x000fc80003f05070 */
[----:B------:R-:W-:-:S13]  /*c8e0*/  ISETP.NE.AND.EX P0, PT, R3, RZ, PT, P0 ;  /* 0x000000ff0300720c */ /* 0x000fda0003f05300 */
[----:B------:R-:W-:Y:S05]  /*c8f0*/  @!P0 BRA `(.L_x_9078) ;  /* 0x0000000000448947 */ /* 0x000fea0003800000 */
[----:B------:R-:W1:Y:S01]  /*c900*/  LDC R7, c[0x0][0x43c] ;  /* 0x00010f00ff077b82 */ /* 0x000e620000000800 */
[----:B------:R-:W-:Y:S01]  /*c910*/  ULDC.64 UR4, c[0x0][0x428] ;  /* 0x00010a0000047ab9 */ /* 0x000fe20000000a00 */
[----:B-1----:R-:W-:-:S13]  /*c920*/  ISETP.NE.AND P0, PT, R7, 0x1, PT ;  /* 0x000000010700780c */ /* 0x002fda0003f05270 */
        /* <DEDUP_REMOVED lines=14> */
.L_x_9078:
[----:B------:R-:W-:Y:S01]  /*ca10*/  IMAD R4, R18, 0x8, R16 ;  /* 0x0000000812047824 */ /* 0x000fe200078e0210 */
[----:B-1----:R-:W-:Y:S01]  /*ca20*/  SHF.L.U32 R3, R23, 0x1f, RZ ;  /* 0x0000001f17037819 */ /* 0x002fe200000006ff */
[----:B------:R-:W1:Y:S03]  /*ca30*/  S2R R2, SR_TID.X ;  /* 0x0000000000027919 */ /* 0x000e660000002100 */
[----:B------:R-:W2:Y:S01]  /*ca40*/  SYNCS.PHASECHK.TRANS64.TRYWAIT P0, [R4+URZ+0x19c80], R3 ;  /* 0x019c8003040075a7 */ /* 0x000ea2000800017f */
[----:B-1----:R-:W-:-:S04]  /*ca50*/  LOP3.LUT R2, R2, 0x7f, RZ, 0xc0, !PT ;  /* 0x0000007f02027812 */ /* 0x002fc800078ec0ff */
[----:B------:R-:W-:Y:S01]  /*ca60*/  ISETP.NE.AND P1, PT, R2, RZ, PT ;  /* 0x000000ff0200720c */ /* 0x000fe20003f25270 */
[----:B--2---:R-:W-:-:S12]  /*ca70*/  @!P0 BRA `(.L_x_9079) ;  /* 0x0000003800b48947 */ /* 0x004fd80003800000 */
.L_x_9154:
        /* <DEDUP_REMOVED lines=8> */
.L_x_9080:
[----:B------:R-:W-:Y:S01]  /*cb00*/  IMAD R2, R18, 0x3000, R16 ;  /* 0x0000300012027824 */ /* 0x000fe200078e0210 */
[----:B------:R-:W-:Y:S01]  /*cb10*/  R2UR UR33, R4 ;  /* 0x00000000042172ca */ /* 0x000fe200000e0000 */
[----:B------:R-:W-:Y:S01]  /*cb20*/  UIADD3 UR4, UP0, UR50, 0x470, URZ ;  /* 0x0000047032047890 */ /* 0x000fe2000ff1e03f */
[----:B------:R-:W-:Y:S01]  /*cb30*/  LEA R0, R0, UR39, 0x7 ;  /* 0x0000002700007c11 */ /* 0x000fe2000f8e38ff */
[----:B------:R-:W-:Y:S01]  /*cb40*/  UMOV UR6, 0x0 ;  /* 0x0000000000067882 */ /* 0x000fe20000000000 */
[----:B------:R-:W-:Y:S01]  /*cb50*/  R2UR UR8, R2 ;  /* 0x00000000020872ca */ /* 0x000fe200000e0000 */
[----:B------:R-:W-:Y:S01]  /*cb60*/  UIADD3.X UR5, URZ, UR51, URZ, UP0, !UPT ;  /* 0x000000333f057290 */ /* 0x000fe200087fe43f */
[----:B-----5:R-:W-:Y:S01]  /*cb70*/  R2UR UR37, R17 ;  /* 0x00000000112572ca */ /* 0x020fe200000e0000 */
[----:B------:R-:W-:Y:S01]  /*cb80*/  UMOV UR7, 0x14f00000 ;  /* 0x14f0000000077882 */ /* 0x000fe20000000000 */
[----:B------:R-:W-:Y:S01]  /*cb90*/  R2UR UR35, R0 ;  /* 0x00000000002372ca */ /* 0x000fe200000e0000 */
[----:B------:R-:W-:Y:S01]  /*cba0*/  UMOV UR34, URZ ;  /* 0x0000003f00227c82 */ /* 0x000fe20008000000 */
[----:B------:R-:W-:Y:S01]  /*cbb0*/  UMOV UR18, 0x20 ;  /* 0x0000002000127882 */ /* 0x000fe20000000000 */
[----:B------:R-:W-:Y:S01]  /*cbc0*/  UMOV UR20, UR36 ;  /* 0x0000002400147c82 */ /* 0x000fe20008000000 */
[----:B------:R-:W-:Y:S01]  /*cbd0*/  UMOV UR10, 0x40 ;  /* 0x00000040000a7882 */ /* 0x000fe20000000000 */
[----:B------:R-:W-:Y:S01]  /*cbe0*/  UIADD3 UR33, UR33, 0x19c70, URZ ;  /* 0x00019c7021217890 */ /* 0x000fe2000fffe03f */
[----:B------:R-:W-:-:S03]  /*cbf0*/  UMOV UR12, UR36 ;  /* 0x00000024000c7c82 */ /* 0x000fc60008000000 */
[----:B------:R-:W-:Y:S02]  /*cc00*/  UIADD3 UR32, UR8, 0x9000, URZ ;  /* 0x0000900008207890 */ /* 0x000fe4000fffe03f */
[----:B------:R-:W-:Y:S02]  /*cc10*/  UIADD3 UR16, UR8, 0xa000, URZ ;  /* 0x0000a00008107890 */ /* 0x000fe4000fffe03f */
[----:B------:R-:W-:Y:S01]  /*cc20*/  UIADD3 UR8, UR8, 0xb000, URZ ;  /* 0x0000b00008087890 */ /* 0x000fe2000fffe03f */
[----:B------:R-:W-:Y:S01]  /*cc30*/  UMOV UR21, UR37 ;  /* 0x0000002500157c82 */ /* 0x000fe20008000000 */
[----:B------:R-:W-:Y:S01]  /*cc40*/  UMOV UR17, UR33 ;  /* 0x0000002100117c82 */ /* 0x000fe20008000000 */
[----:B------:R-:W-:Y:S01]  /*cc50*/  UMOV UR19, UR35 ;  /* 0x0000002300137c82 */ /* 0x000fe20008000000 */
[----:B------:R-:W-:Y:S01]  /*cc60*/  UMOV UR13, UR37 ;  /* 0x00000025000d7c82 */ /* 0x000fe20008000000 */
[----:B------:R-:W-:Y:S01]  /*cc70*/  UMOV UR9, UR33 ;  /* 0x0000002100097c82 */ /* 0x000fe20008000000 */
[----:B------:R-:W-:Y:S01]  /*cc80*/  UMOV UR11, UR35 ;  /* 0x00000023000b7c82 */ /* 0x000fe20008000000 */
[----:B------:R2:W-:Y:S01]  /*cc90*/  UTMALDG.4D [UR32], [UR4], desc[UR6] ;  /* 0x00000620040075b4 */ /* 0x0005e20008019000 */
[----:B------:R2:W-:Y:S01]  /*cca0*/  UTMALDG.4D [UR16], [UR4], desc[UR6] ;  /* 0x00000610040075b4 */ /* 0x0005e20008019000 */
[----:B------:R2:W-:Y:S01]  /*ccb0*/  UTMALDG.4D [UR8], [UR4], desc[UR6] ;  /* 0x00000608040075b4 */ /* 0x0005e20008019000 */
[----:B------:R-:W3:Y:S02]  /*ccc0*/  SYNCS.PHASECHK.TRANS64.TRYWAIT P0, [R4+URZ+0x19c40], R3 ;  /* 0x019c4003040075a7 */ /* 0x000ee4000800017f */
[----:B--23--:R-:W-:Y:S05]  /*ccd0*/  @!P0 BRA `(.L_x_9081) ;  /* 0x0000003800308947 */ /* 0x00cfea0003800000 */
.L_x_9155:
        /* <DEDUP_REMOVED lines=8> */
.L_x_9082:
        /* <DEDUP_REMOVED lines=10> */
[----:B------:R-:W-:Y:S01]  /*ce00*/  UMOV UR18, 0x20 ;  /* 0x0000002000127882 */ /* 0x000fe20000000000 */
[----:B------:R-:W-:Y:S01]  /*ce10*/  UMOV UR20, UR36 ;  /* 0x0000002400147c82 */ /* 0x000fe20008000000 */
[----:B------:R-:W-:Y:S01]  /*ce20*/  UMOV UR10, 0x40 ;  /* 0x00000040000a7882 */ /* 0x000fe20000000000 */
[----:B------:R-:W-:Y:S01]  /*ce30*/  UIADD3 UR24, UR8, 0x13800, URZ ;  /* 0x0001380008187890 */ /* 0x000fe2000fffe03f */
[----:B------:R-:W-:Y:S01]  /*ce40*/  PLOP3.LUT P0, PT, PT, PT, PT, 0x80, 0x0 ;  /* 0x000000000000781c */ /* 0x000fe20003f0f070 */
[----:B------:R-:W-:Y:S01]  /*ce50*/  UIADD3 UR25, UR25, 0x19c30, URZ ;  /* 0x00019c3019197890 */ /* 0x000fe2000fffe03f */
[----:B------:R-:W-:Y:S01]  /*ce60*/  LOP3.LUT R26, R26, 0xfffffffe, RZ, 0xc0, !PT ;  /* 0xfffffffe1a1a7812 */ /* 0x000fe200078ec0ff */
[----:B------:R-:W-:-:S02]  /*ce70*/  UIADD3 UR16, UR8, 0x14800, URZ ;  /* 0x0001480008107890 */ /* 0x000fc4000fffe03f */
        /* <DEDUP_REMOVED lines=8> */
[----:B------:R-:W-:Y:S01]  /*cf00*/  UMOV UR9, UR25 ;  /* 0x0000001900097c82 */ /* 0x000fe20008000000 */
[----:B------:R-:W-:Y:S01]  /*cf10*/  @P0 LOP3.LUT R26, R26, 0x1, RZ, 0xfc, !PT ;  /* 0x000000011a1a0812 */ /* 0x000fe200078efcff */
[----:B------:R3:W-:Y:S01]  /*cf20*/  UTMALDG.4D [UR16], [UR4], desc[UR6] ;  /* 0x00000610040075b4 */ /* 0x0007e20008019000 */
[----:B------:R3:W-:Y:S02]  /*cf30*/  UTMALDG.4D [UR8], [UR4], desc[UR6] ;  /* 0x00000608040075b4 */ /* 0x0007e40008019000 */
[----:B---3--:R-:W-:-:S03]  /*cf40*/  NOP ;  /* 0x0000000000007918 */ /* 0x008fc60000000000 */
.L_x_9076:
[----:B------:R-:W-:Y:S05]  /*cf50*/  WARPSYNC.ALL ;  /* 0x0000000000007948 */ /* 0x000fea0003800000 */
[----:B------:R-:W-:Y:S01]  /*cf60*/  VIADD R0, R16, 0xf000 ;  /* 0x0000f00010007836 */ /* 0x000fe20000000000 */
        /* <DEDUP_REMOVED lines=19> */
[----:B-12---:R-:W-:Y:S02]  /*d0a0*/  IMAD.U32 R4, RZ, RZ, UR6 ;  /* 0x00000006ff047e24 */ /* 0x006fe4000f8e00ff */
        /* <DEDUP_REMOVED lines=9> */
[----:B0-----:R-:W-:-:S07]  /*d140*/  LEPC R20, `(.L_x_9084) ;  /* 0x000000001014794e */ /* 0x001fce0000000000 */
[----:B-1----:R-:W-:Y:S05]  /*d150*/  CALL.ABS.NOINC R2 ;  /* 0x0000000002007343 */ /* 0x002fea0003c00000 */
.L_x_9084:
[----:B------:R-:W-:Y:S05]  /*d160*/  BSYNC B6 ;  /* 0x0000000000067941 */ /* 0x000fea0003800000 */
.L_x_9083:
[----:B------:R-:W3:Y:S01]  /*d170*/  LDL R21, [R1+0x4] ;  /* 0x0000040001157983 */ /* 0x000ee20000100800 */
[----:B------:R-:W4:Y:S01]  /*d180*/  LDC R9, c[0x0][0x448] ;  /* 0x00011200ff097b82 */ /* 0x000f220000000800 */
[----:B------:R-:W-:Y:S01]  /*d190*/  ULDC.64 UR6, c[0x0][0x2d8] ;  /* 0x0000b60000067ab9 */ /* 0x000fe20000000a00 */
[----:B------:R-:W0:Y:S01]  /*d1a0*/  S2R R2, SR_TID.X ;  /* 0x0000000000027919 */ /* 0x000e220000002100 */
[----:B------:R-:W-:Y:S01]  /*d1b0*/  UMOV UR4, UR44 ;  /* 0x0000002c00047c82 */ /* 0x000fe20008000000 */
[----:B------:R-:W-:Y:S01]  /*d1c0*/  UMOV UR5, UR37 ;  /* 0x0000002500057c82 */ /* 0x000fe20008000000 */
[----:B------:R-:W-:Y:S01]  /*d1d0*/  ULDC.64 UR8, c[0x0][0x2e0] ;  /* 0x0000b80000087ab9 */ /* 0x000fe20000000a00 */
[----:B------:R-:W-:Y:S01]  /*d1e0*/  ULDC.64 UR10, c[0x0][0x280] ;  /* 0x0000a000000a7ab9 */ /* 0x000fe20000000a00 */
[----:B----4-:R-:W-:Y:S02]  /*d1f0*/  ISETP.NE.AND P0, PT, R9, 0x1, PT ;  /* 0x000000010900780c */ /* 0x010fe40003f05270 */
[----:B0-----:R-:W-:-:S11]  /*d200*/  LOP3.LUT R20, R2, 0x7f, RZ, 0xc0, !PT ;  /* 0x0000007f02147812 */ /* 0x001fd600078ec0ff */
[----:B-12---:R-:W0:Y:S01]  /*d210*/  @P0 LDC R3, c[0x0][0x44c] ;  /* 0x00011300ff030b82 */ /* 0x006e220000000800 */
        /* <DEDUP_REMOVED lines=10> */
[----:B------:R-:W-:-:S03]  /*d2c0*/  UIADD3 UR5, UR5, UR6, URZ ;  /* 0x0000000605057290 */ /* 0x000fc6000fffe03f */
[----:B------:R-:W-:Y:S02]  /*d2d0*/  ULDC.64 UR6, c[0x0][0x2d0] ;  /* 0x0000b40000067ab9 */ /* 0x000fe40000000a00 */
[----:B------:R-:W-:Y:S01]  /*d2e0*/  IMAD.U32 R4, RZ, RZ, UR6 ;  /* 0x00000006ff047e24 */ /* 0x000fe2000f8e00ff */
[----:B------:R-:W2:Y:S02]  /*d2f0*/  S2R R8, SR_TID.X ;  /* 0x0000000000087919 */ /* 0x000ea40000002100 */
[----:B--2---:R-:W-:-:S05]  /*d300*/  IMAD.SHL.U32 R10, R8, 0x10, RZ ;  /* 0x00000010080a7824 */ /* 0x004fca00078e00ff */
[----:B------:R-:W-:-:S04]  /*d310*/  LOP3.LUT R10, R10, 0x10, RZ, 0xc0, !PT ;  /* 0x000000100a0a7812 */ /* 0x000fc800078ec0ff */
[C---:B------:R-:W-:Y:S02]  /*d320*/  LOP3.LUT R11, R10.reuse, 0x20, RZ, 0xfc, !PT ;  /* 0x000000200a0b7812 */ /* 0x040fe400078efcff */
[----:B------:R-:W-:Y:S01]  /*d330*/  LOP3.LUT R10, R10, 0x40, RZ, 0xfc, !PT ;  /* 0x000000400a0a7812 */ /* 0x000fe200078efcff */
[----:B---3--:R-:W-:-:S04]  /*d340*/  IMAD R5, R21, 0xc0, R2 ;  /* 0x000000c015057824 */ /* 0x008fc800078e0202 */
[----:B0-----:R-:W-:-:S04]  /*d350*/  @P0 IMAD.HI.U32 R3, R5, R3, RZ ;  /* 0x0000000305030227 */ /* 0x001fc800078e00ff */
[----:B------:R-:W-:Y:S01]  /*d360*/  IMAD.MOV.U32 R2, RZ, RZ, R5 ;  /* 0x000000ffff027224 */ /* 0x000fe200078e0005 */
[----:B-1----:R-:W-:-:S04]  /*d370*/  @P0 SHF.R.U32.HI R2, RZ, R0, R3 ;  /* 0x00000000ff020219 */ /* 0x002fc80000011603 */
[--C-:B------:R-:W-:Y:S01]  /*d380*/  SHF.R.S32.HI R6, RZ, 0x1f, R2.reuse ;  /* 0x0000001fff067819 */ /* 0x100fe20000011402 */
[----:B------:R-:W-:-:S04]  /*d390*/  IMAD.MOV R0, RZ, RZ, -R2 ;  /* 0x000000ffff007224 */ /* 0x000fc800078e0a02 */
[----:B------:R-:W-:Y:S02]  /*d3a0*/  IMAD R6, R6, UR6, RZ ;  /* 0x0000000606067c24 */ /* 0x000fe4000f8e02ff */
[----:B------:R-:W-:Y:S02]  /*d3b0*/  IMAD R0, R9, R0, R5 ;  /* 0x0000000009007224 */ /* 0x000fe400078e0205 */
[C---:B------:R-:W-:Y:S02]  /*d3c0*/  IMAD R6, R2.reuse, UR7, R6 ;  /* 0x0000000702067c24 */ /* 0x040fe4000f8e0206 */
[----:B------:R-:W-:-:S04]  /*d3d0*/  IMAD.WIDE.U32 R2, R2, R4, UR4 ;  /* 0x0000000402027e25 */ /* 0x000fc8000f8e0004 */
[----:B------:R-:W-:Y:S01]  /*d3e0*/  IMAD.IADD R3, R3, 0x1, R6 ;  /* 0x0000000103037824 */ /* 0x000fe200078e0206 */
[----:B------:R-:W-:Y:S01]  /*d3f0*/  SHF.R.S32.HI R6, RZ, 0x1f, R0 ;  /* 0x0000001fff067819 */ /* 0x000fe20000011400 */
[----:B------:R-:W-:-:S04]  /*d400*/  IMAD.WIDE.U32 R2, R0, UR8, R2 ;  /* 0x0000000800027c25 */ /* 0x000fc8000f8e0002 */
[----:B------:R-:W-:-:S04]  /*d410*/  IMAD R6, R6, UR8, RZ ;  /* 0x0000000806067c24 */ /* 0x000fc8000f8e02ff */
[----:B------:R-:W-:Y:S01]  /*d420*/  IMAD R0, R0, UR9, R6 ;  /* 0x0000000900007c24 */ /* 0x000fe2000f8e0206 */
[----:B------:R-:W-:Y:S02]  /*d430*/  IADD3 R6, P1, R2, UR10, RZ ;  /* 0x0000000a02067c10 */ /* 0x000fe4000ff3e0ff */
[----:B------:R-:W0:Y:S02]  /*d440*/  @P0 LDC R2, c[0x0][0x44c] ;  /* 0x00011300ff020b82 */ /* 0x000e240000000800 */
[----:B------:R-:W-:-:S06]  /*d450*/  IADD3.X R0, R3, UR11, R0, P1, !PT ;  /* 0x0000000b03007c10 */ /* 0x000fcc0008ffe400 */
[----:B------:R-:W1:Y:S01]  /*d460*/  @P0 LDC R3, c[0x0][0x450] ;  /* 0x00011400ff030b82 */ /* 0x000e620000000800 */
[----:B------:R-:W-:-:S04]  /*d470*/  VIADD R5, R5, 0x80 ;  /* 0x0000008005057836 */ /* 0x000fc80000000000 */
[----:B0-----:R-:W-:-:S04]  /*d480*/  @P0 IMAD.HI.U32 R7, R5, R2, RZ ;  /* 0x0000000205070227 */ /* 0x001fc800078e00ff */
[----:B------:R-:W-:Y:S01]  /*d490*/  IMAD.MOV.U32 R2, RZ, RZ, R5 ;  /* 0x000000ffff027224 */ /* 0x000fe200078e0005 */
[----:B-1----:R-:W-:-:S05]  /*d4a0*/  @P0 SHF.R.U32.HI R2, RZ, R3, R7 ;  /* 0x00000003ff020219 */ /* 0x002fca0000011607 */
[----:B------:R-:W-:-:S04]  /*d4b0*/  IMAD.MOV R3, RZ, RZ, -R2 ;  /* 0x000000ffff037224 */ /* 0x000fc800078e0a02 */
[----:B------:R-:W-:Y:S01]  /*d4c0*/  IMAD R5, R9, R3, R5 ;  /* 0x0000000309057224 */ /* 0x000fe200078e0205 */
[----:B------:R-:W-:-:S05]  /*d4d0*/  SHF.R.S32.HI R3, RZ, 0x1f, R2 ;  /* 0x0000001fff037819 */ /* 0x000fca0000011402 */
[----:B------:R-:W-:-:S04]  /*d4e0*/  IMAD R3, R3, UR6, RZ ;  /* 0x0000000603037c24 */ /* 0x000fc8000f8e02ff */
[C---:B------:R-:W-:Y:S02]  /*d4f0*/  IMAD R7, R2.reuse, UR7, R3 ;  /* 0x0000000702077c24 */ /* 0x040fe4000f8e0203 */
[----:B------:R-:W-:Y:S01]  /*d500*/  IMAD.WIDE.U32 R2, R2, R4, UR4 ;  /* 0x0000000402027e25 */ /* 0x000fe2000f8e0004 */
[----:B------:R-:W-:Y:S01]  /*d510*/  SHF.R.S32.HI R4, RZ, 0x1f, R5 ;  /* 0x0000001fff047819 */ /* 0x000fe20000011405 */
[----:B------:R-:W-:Y:S02]  /*d520*/  ULDC UR4, c[0x0][0x2b8] ;  /* 0x0000ae0000047ab9 */ /* 0x000fe40000000800 */
[----:B------:R-:W-:Y:S02]  /*d530*/  IMAD.IADD R3, R3, 0x1, R7 ;  /* 0x0000000103037824 */ /* 0x000fe400078e0207 */
[----:B------:R-:W-:Y:S02]  /*d540*/  IMAD R4, R4, UR8, RZ ;  /* 0x0000000804047c24 */ /* 0x000fe4000f8e02ff */
[----:B------:R-:W-:-:S04]  /*d550*/  IMAD.WIDE.U32 R2, R5, UR8, R2 ;  /* 0x0000000805027c25 */ /* 0x000fc8000f8e0002 */
[----:B------:R-:W-:Y:S01]  /*d560*/  IMAD R4, R5, UR9, R4 ;  /* 0x0000000905047c24 */ /* 0x000fe2000f8e0204 */
[----:B------:R-:W-:-:S04]  /*d570*/  IADD3 R8, P0, R2, UR10, RZ ;  /* 0x0000000a02087c10 */ /* 0x000fc8000ff1e0ff */
[----:B------:R-:W-:Y:S02]  /*d580*/  IADD3.X R7, R3, UR11, R4, P0, !PT ;  /* 0x0000000b03077c10 */ /* 0x000fe400087fe404 */
[----:B------:R-:W-:Y:S02]  /*d590*/  ISETP.GE.AND P0, PT, R10, UR4, PT ;  /* 0x000000040a007c0c */ /* 0x000fe4000bf06270 */
[----:B------:R0:W5:Y:S01]  /*d5a0*/  LDL R10, [R1+0x10] ;  /* 0x00001000010a7983 */ /* 0x0001620000100800 */
[----:B------:R-:W1:Y:S01]  /*d5b0*/  S2R R5, SR_TID.X ;  /* 0x0000000000057919 */ /* 0x000e620000002100 */
        /* <DEDUP_REMOVED lines=10> */
[----:B------:R-:W-:Y:S03]  /*d660*/  SHFL.IDX PT, R2, R0, RZ, 0x1e1f ;  /* 0x001e1fff00027589 */ /* 0x000fe600000e0000 */
[----:B------:R-:W-:Y:S01]  /*d670*/  IMAD R5, R21, 0xc0, R11 ;  /* 0x000000c015057824 */ /* 0x000fe200078e020b */
[----:B------:R-:W-:Y:S04]  /*d680*/  SHFL.IDX PT, R0, R0, 0x1, 0x1e1f ;  /* 0x003e1f0000007f89 */ /* 0x000fe800000e0000 */
[----:B------:R-:W-:Y:S01]  /*d690*/  SHFL.IDX PT, R7, R7, RZ, 0x1e1f ;  /* 0x001e1fff07077589 */ /* 0x000fe200000e0000 */
[----:B--2---:R-:W-:-:S03]  /*d6a0*/  IMAD R4, R3, R9, RZ ;  /* 0x0000000903047224 */ /* 0x004fc600078e02ff */
[----:B------:R-:W0:Y:S02]  /*d6b0*/  SHFL.IDX PT, R3, R6, RZ, 0x1e1f ;  /* 0x001e1fff06037589 */ /* 0x000e2400000e0000 */
[----:B------:R-:W-:Y:S02]  /*d6c0*/  ISETP.GE.AND P4, PT, R5, R4, PT ;  /* 0x000000040500720c */ /* 0x000fe40003f86270 */
[----:B------:R-:W1:Y:S11]  /*d6d0*/  SHFL.IDX PT, R6, R6, 0x1, 0x1e1f ;  /* 0x003e1f0006067f89 */ /* 0x000e7600000e0000 */
[----:B0-----:R-:W-:-:S05]  /*d6e0*/  @!P4 IADD3 R3, P3, R20, R3, RZ ;  /* 0x000000031403c210 */ /* 0x001fca0007f7e0ff */
[----:B------:R-:W-:-:S05]  /*d6f0*/  @!P4 IMAD.X R2, RZ, RZ, R2, P3 ;  /* 0x000000ffff02c224 */ /* 0x000fca00018e0602 */
[----:B------:R-:W-:-:S04]  /*d700*/  @!P4 LOP3.LUT R3, R3, R2, RZ, 0x3c, !PT ;  /* 0x000000020303c212 */ /* 0x000fc800078e3cff */
[----:B------:R-:W-:-:S04]  /*d710*/  @!P4 LOP3.LUT R2, R3, R2, RZ, 0x3c, !PT ;  /* 0x000000020302c212 */ /* 0x000fc800078e3cff */
[----:B------:R-:W-:-:S05]  /*d720*/  @!P4 LOP3.LUT R3, R3, R2, RZ, 0x3c, !PT ;  /* 0x000000020303c212 */ /* 0x000fca00078e3cff */
[----:B-----5:R-:W-:Y:S04]  /*d730*/  @!P4 LDGSTS.E.BYPASS.LTC128B.128 [R10+0xf000], desc[UR52][R2.64], !P2 ;  /* 0x0f000000020acfae */ /* 0x020fe8000d101d74 */
[----:B------:R-:W-:Y:S04]  /*d740*/  @!P4 LDGSTS.E.BYPASS.LTC128B.128 [R10+0x10800], desc[UR52][R2.64+0x20], !P1 ;  /* 0x10800020020acfae */ /* 0x000fe8000c901d74 */
[----:B------:R0:W-:Y:S02]  /*d750*/  @!P4 LDGSTS.E.BYPASS.LTC128B.128 [R10+0x12000], desc[UR52][R2.64+0x40], !P0 ;  /* 0x12000040020acfae */ /* 0x0001e4000c101d74 */
[----:B0-----:R-:W-:-:S05]  /*d760*/  VIADD R2, R5, 0x40 ;  /* 0x0000004005027836 */ /* 0x001fca0000000000 */
[----:B------:R-:W-:-:S13]  /*d770*/  ISETP.GE.AND P4, PT, R2, R4, PT ;  /* 0x000000040200720c */ /* 0x000fda0003f86270 */
[----:B-1----:R-:W-:-:S05]  /*d780*/  @!P4 IADD3 R2, P3, R20, R6, RZ ;  /* 0x000000061402c210 */ /* 0x002fca0007f7e0ff */
[----:B------:R-:W-:-:S04]  /*d790*/  @!P4 IMAD.X R0, RZ, RZ, R0, P3 ;  /* 0x000000ffff00c224 */ /* 0x000fc800018e0600 */
[----:B------:R-:W-:-:S05]  /*d7a0*/  @!P4 IMAD.MOV.U32 R3, RZ, RZ, R0 ;  /* 0x000000ffff03c224 */ /* 0x000fca00078e0000 */
[----:B------:R-:W-:Y:S04]  /*d7b0*/  @!P4 LDGSTS.E.BYPASS.LTC128B.128 [R10+0xf800], desc[UR52][R2.64], !P2 ;  /* 0x0f800000020acfae */ /* 0x000fe8000d101d74 */
[----:B------:R-:W-:Y:S04]  /*d7c0*/  @!P4 LDGSTS.E.BYPASS.LTC128B.128 [R10+0x11000], desc[UR52][R2.64+0x20], !P1 ;  /* 0x11000020020acfae */ /* 0x000fe8000c901d74 */
[----:B------:R0:W-:Y:S04]  /*d7d0*/  @!P4 LDGSTS.E.BYPASS.LTC128B.128 [R10+0x12800], desc[UR52][R2.64+0x40], !P0 ;  /* 0x12800040020acfae */ /* 0x0001e8000c101d74 */
[----:B0-----:R0:W1:Y:S02]  /*d7e0*/  SHFL.IDX PT, R2, R8, RZ, 0x1e1f ;  /* 0x001e1fff08027589 */ /* 0x00106400000e0000 */
.L_x_9162:
[----:B------:R-:W-:Y:S01]  /*d7f0*/  VIADD R5, R5, 0x80 ;  /* 0x0000008005057836 */ /* 0x000fe20000000000 */
[----:B------:R-:W-:Y:S04]  /*d800*/  BSSY B0, `(.L_x_9086) ;  /* 0x000000b000007945 */ /* 0x000fe80003800000 */
[----:B------:R-:W-:-:S13]  /*d810*/  ISETP.GE.AND P3, PT, R5, R4, PT ;  /* 0x000000040500720c */ /* 0x000fda0003f66270 */
[----:B------:R-:W-:Y:S05]  /*d820*/  @P3 BRA `(.L_x_9087) ;  /* 0x0000000000203947 */ /* 0x000fea0003800000 */
[----:B-1----:R-:W-:-:S05]  /*d830*/  IADD3 R2, P3, R20, R2, RZ ;  /* 0x0000000214027210 */ /* 0x002fca0007f7e0ff */
[----:B------:R-:W-:-:S05]  /*d840*/  IMAD.X R3, RZ, RZ, R7, P3 ;  /* 0x000000ffff037224 */ /* 0x000fca00018e0607 */
[----:B------:R-:W-:Y:S01]  /*d850*/  @!PT LDS RZ, [RZ] ;  /* 0x00000000fffff984 */ /* 0x000fe20000000800 */
[----:B------:R-:W-:Y:S01]  /*d860*/  @!PT LDS RZ, [RZ] ;  /* 0x00000000fffff984 */ /* 0x000fe20000000800 */
[----:B------:R-:W-:Y:S01]  /*d870*/  @!PT LDS RZ, [RZ] ;  /* 0x00000000fffff984 */ /* 0x000fe20000000800 */
[----:B------:R2:W-:Y:S04]  /*d880*/  LDGSTS.E.BYPASS.LTC128B.128 [R10+0x10000], desc[UR52][R2.64], !P2 ;  /* 0x10000000020a7fae */ /* 0x0005e8000d101d74 */
[----:B------:R2:W-:Y:S04]  /*d890*/  LDGSTS.E.BYPASS.LTC128B.128 [R10+0x11800], desc[UR52][R2.64+0x20], !P1 ;  /* 0x11800020020a7fae */ /* 0x0005e8000c901d74 */
[----:B------:R2:W-:Y:S02]  /*d8a0*/  LDGSTS.E.BYPASS.LTC128B.128 [R10+0x13000], desc[UR52][R2.64+0x40], !P0 ;  /* 0x13000040020a7fae */ /* 0x0005e4000c101d74 */
.L_x_9087:
[----:B------:R-:W-:Y:S05]  /*d8b0*/  BSYNC B0 ;  /* 0x0000000000007941 */ /* 0x000fea0003800000 */
.L_x_9086:
[----:B------:R-:W-:Y:S01]  /*d8c0*/  NOP ;  /* 0x0000000000007918 */ /* 0x000fe20000000000 */
[----:B------:R-:W-:-:S13]  /*d8d0*/  PLOP3.LUT P0, PT, PT, PT, PT, 0x80, 0x0 ;  /* 0x000000000000781c */ /* 0x000fda0003f0f070 */
.L_x_9088:
[----:B------:R-:W-:Y:S02]  /*d8e0*/  PLOP3.LUT P1, PT, P1, P0, PT, 0xa2, 0x0 ;  /* 0x000000000000781c */ /* 0x000fe40000f21472 */
[----:B------:R-:W-:-:S08]  /*d8f0*/  @P0 R2UR P1, UR4, R16 ;  /* 0x00000000100402ca */ /* 0x000fd00000020000 */
[----:B------:R-:W-:-:S05]  /*d900*/  @P0 PLOP3.LUT P0, PT, P1, PT, PT, 0x80, 0x0 ;  /* 0x000000000000081c */ /* 0x000fca0000f0f070 */
[----:B------:R-:W-:Y:S01]  /*d910*/  @!P1 SYNCS.ARRIVE.TRANS64.RED.A0T1 RZ, [UR4+0x19c00], RZ ;  /* 0x019c00ffffff99a7 */ /* 0x000fe20008200404 */
[----:B------:R-:W-:Y:S07]  /*d920*/  @!P1 ARRIVES.LDGSTSBAR.64.TRANSCNT [UR4+0x19c00] ;  /* 0x019c0000ff0099b0 */ /* 0x000fee0008000a84 */
[----:B------:R-:W-:Y:S05]  /*d930*/  @P0 BRA.U.ANY `(.L_x_9088) ;  /* 0xfffffffd00e80947 */ /* 0x000fea000393ffff */
[----:B-12---:R-:W2:Y:S02]  /*d940*/  LDL.LU R2, [R1+0x14] ;  /* 0x0000140001027983 */ /* 0x006ea40000300800 */
[----:B--2---:R-:W-:-:S05]  /*d950*/  VIADD R2, R2, 0x1 ;  /* 0x0000000102027836 */ /* 0x004fca0000000000 */
[----:B------:R1:W-:Y:S01]  /*d960*/  STL [R1+0x14], R2 ;  /* 0x0000140201007387 */ /* 0x0003e20000100800 */
[----:B------:R-:W-:-:S04]  /*d970*/  LEA.HI R0, R2, R2, RZ, 0x1 ;  /* 0x0000000202007211 */ /* 0x000fc800078f08ff */
[----:B------:R-:W-:-:S05]  /*d980*/  LOP3.LUT R0, R0, 0xfffffffe, RZ, 0xc0, !PT ;  /* 0xfffffffe00007812 */ /* 0x000fca00078ec0ff */
[----:B------:R-:W-:-:S05]  /*d990*/  IMAD.IADD R0, R2, 0x1, -R0 ;  /* 0x0000000102007824 */ /* 0x000fca00078e0a00 */
[----:B------:R-:W-:Y:S01]  /*d9a0*/  SHF.L.U32 R3, R0, 0x1f, RZ ;  /* 0x0000001f00037819 */ /* 0x000fe200000006ff */
[----:B------:R-:W-:Y:S01]  /*d9b0*/  NOP ;  /* 0x0000000000007918 */ /* 0x000fe20000000000 */
[----:B-1----:R-:W2:Y:S01]  /*d9c0*/  LDL.LU R2, [R1+0x8] ;  /* 0x0000080001027983 */ /* 0x002ea20000300800 */
[----:B------:R1:W-:Y:S01]  /*d9d0*/  SYNCS.ARRIVE.TRANS64.A1T0 RZ, [R16+URZ+0x19c00], RZ ;  /* 0x019c00ff10ff79a7 */ /* 0x0003e2000810003f */
[----:B------:R-:W-:Y:S01]  /*d9e0*/  BSSY B0, `(.L_x_9089) ;  /* 0x0000005000007945 */ /* 0x000fe20003800000 */
[----:B------:R-:W3:Y:S01]  /*d9f0*/  SYNCS.PHASECHK.TRANS64.TRYWAIT P0, [R16+URZ+0x19c20], R3 ;  /* 0x019c2003100075a7 */ /* 0x000ee2000800017f */
[----:B--2---:R-:W-:-:S05]  /*da00*/  VIADD R2, R2, 0xfffffffe ;  /* 0xfffffffe02027836 */ /* 0x004fca0000000000 */
[----:B------:R-:W-:Y:S01]  /*da10*/  ISETP.GE.AND P1, PT, R2, R27, PT ;  /* 0x0000001b0200720c */ /* 0x000fe20003f26270 */
[----:B-1-3--:R-:W-:-:S12]  /*da20*/  @!P0 BRA `(.L_x_9090) ;  /* 0x0000002c00f08947 */ /* 0x00afd80003800000 */
.L_x_9163:
[----:B------:R-:W-:Y:S05]  /*da30*/  BSYNC B0 ;  /* 0x0000000000007941 */ /* 0x000fea0003800000 */
.L_x_9089:
[----:B------:R-:W-:Y:S05]  /*da40*/  @!P1 BRA `(.L_x_9091) ;  /* 0x0000001000309947 */ /* 0x000fea0003800000 */
[----:B0-----:R-:W-:Y:S02]  /*da50*/  IMAD.MOV.U32 R8, RZ, RZ, R23 ;  /* 0x000000ffff087224 */ /* 0x001fe400078e0017 */
[----:B------:R-:W-:-:S07]  /*da60*/  IMAD.MOV.U32 R0, RZ, RZ, R18 ;  /* 0x000000ffff007224 */ /* 0x000fce00078e0012 */
.L_x_9115:
[----:B------:R-:W-:Y:S01]  /*da70*/  LOP3.LUT P1, RZ, R26, 0x1, RZ, 0xc0, !PT ;  /* 0x000000011aff7812 */ /* 0x000fe2000782c0ff */
[----:B------:R-:W-:Y:S01]  /*da80*/  VIADD R18, R0, 0x1 ;  /* 0x0000000100127836 */ /* 0x000fe20000000000 */
[----:B------:R-:W-:Y:S05]  /*da90*/  YIELD ;  /* 0x0000000000007946 */ /* 0x000fea0003800000 */
[----:B------:R-:W-:Y:S01]  /*daa0*/  ISETP.NE.AND P0, PT, R18, 0x2, PT ;  /* 0x000000021200780c */ /* 0x000fe20003f05270 */
[----:B------:R-:W-:Y:S03]  /*dab0*/  BSSY B0, `(.L_x_9092) ;  /* 0x00000a3000007945 */ /* 0x000fe60003800000 */
[----:B------:R-:W-:-:S02]  /*dac0*/  SEL R23, RZ, 0x1, P0 ;  /* 0x00000001ff177807 */ /* 0x000fc40000000000 */
[----:B------:R-:W-:Y:S02]  /*dad0*/  SEL R18, R18, RZ, P0 ;  /* 0x000000ff12127207 */ /* 0x000fe40000000000 */
[----:B------:R-:W-:Y:S01]  /*dae0*/  LOP3.LUT R23, R8, R23, RZ, 0x3c, !PT ;  /* 0x0000001708177212 */ /* 0x000fe200078e3cff */
[----:B------:R-:W-:Y:S06]  /*daf0*/  @!P1 BRA `(.L_x_9093) ;  /* 0x0000000800789947 */ /* 0x000fec0003800000 */
[----:B------:R-:W-:Y:S01]  /*db00*/  ULDC.64 UR4, c[0x0][0x418] ;  /* 0x0001060000047ab9 */ /* 0x000fe20000000a00 */
[----:B-1----:R-:W-:Y:S01]  /*db10*/  IMAD.MOV.U32 R3, RZ, RZ, R2 ;  /* 0x000000ffff037224 */ /* 0x002fe200078e0002 */
[----:B------:R-:W-:-:S04]  /*db20*/  ISETP.NE.U32.AND P0, PT, RZ, UR4, PT ;  /* 0x00000004ff007c0c */ /* 0x000fc8000bf05070 */
[----:B------:R-:W-:-:S13]  /*db30*/  ISETP.NE.AND.EX P0, PT, RZ, UR5, PT, P0 ;  /* 0x00000005ff007c0c */ /* 0x000fda000bf05300 */
        /* <DEDUP_REMOVED lines=15> */
[----:B------:R-:W-:-:S04]  /*dc30*/  LEA R6, P0, R4, UR4, 0x2 ;  /* 0x0000000404067c11 */ /* 0x000fc8000f8010ff */
[----:B------:R-:W-:-:S05]  /*dc40*/  LEA.HI.X R7, R4, UR5, R5, 0x2, P0 ;  /* 0x0000000504077c11 */ /* 0x000fca00080f1405 */
[----:B------:R0:W5:Y:S04]  /*dc50*/  LDG.E R17, desc[UR52][R6.64] ;  /* 0x0000003406117981 */ /* 0x000168000c1e1900 */
.L_x_9094:
[----:B------:R-:W1:Y:S01]  /*dc60*/  S2R R4, SR_TID.X ;  /* 0x0000000000047919 */ /* 0x000e620000002100 */
[----:B0-----:R-:W-:Y:S01]  /*dc70*/  IMAD R6, R18, 0x8, R16 ;  /* 0x0000000812067824 */ /* 0x001fe200078e0210 */
[----:B------:R-:W-:Y:S01]  /*dc80*/  BSSY B1, `(.L_x_9095) ;  /* 0x0000006000017945 */ /* 0x000fe20003800000 */
[----:B-1----:R-:W-:Y:S02]  /*dc90*/  LOP3.LUT R5, R4, 0x7f, RZ, 0xc0, !PT ;  /* 0x0000007f04057812 */ /* 0x002fe400078ec0ff */
[----:B------:R-:W-:Y:S02]  /*dca0*/  SHF.L.U32 R4, R23, 0x1f, RZ ;  /* 0x0000001f17047819 */ /* 0x000fe400000006ff */
[----:B------:R-:W-:Y:S02]  /*dcb0*/  ISETP.NE.AND P1, PT, R5, RZ, PT ;  /* 0x000000ff0500720c */ /* 0x000fe40003f25270 */
[----:B------:R-:W0:Y:S02]  /*dcc0*/  SYNCS.PHASECHK.TRANS64.TRYWAIT P0, [R6+URZ+0x19c80], R4 ;  /* 0x019c8004060075a7 */ /* 0x000e24000800017f */
[----:B0-----:R-:W-:Y:S09]  /*dcd0*/  @!P0 BRA `(.L_x_9096) ;  /* 0x0000002c00588947 */ /* 0x001ff20003800000 */
.L_x_9164:
[----:B------:R-:W-:Y:S05]  /*dce0*/  BSYNC B1 ;  /* 0x0000000000017941 */ /* 0x000fea0003800000 */
.L_x_9095:
        /* <DEDUP_REMOVED lines=9> */
.L_x_9098:
[----:B------:R-:W-:Y:S05]  /*dd80*/  BSYNC B1 ;  /* 0x0000000000017941 */ /* 0x000fea0003800000 */
.L_x_9097:
[----:B------:R-:W-:Y:S01]  /*dd90*/  IMAD.MOV.U32 R12, RZ, RZ, RZ ;  /* 0x000000ffff0c7224 */ /* 0x000fe200078e00ff */
[----:B------:R-:W-:Y:S01]  /*dda0*/  UIADD3 UR4, UP0, UR50, 0x470, URZ ;  /* 0x0000047032047890 */ /* 0x000fe2000ff1e03f */
[----:B------:R-:W-:Y:S01]  /*ddb0*/  IMAD R7, R18, 0x3000, R16 ;  /* 0x0000300012077824 */ /* 0x000fe200078e0210 */
[----:B------:R-:W-:Y:S01]  /*ddc0*/  PLOP3.LUT P0, PT, PT, PT, PT, 0x80, 0x0 ;  /* 0x000000000000781c */ /* 0x000fe20003f0f070 */
[----:B------:R-:W-:Y:S01]  /*ddd0*/  VIADD R5, R6, 0x19c70 ;  /* 0x00019c7006057836 */ /* 0x000fe20000000000 */
[----:B------:R-:W-:Y:S01]  /*dde0*/  R2UR UR10, R12 ;  /* 0x000000000c0a72ca */ /* 0x000fe200000e0000 */
[----:B------:R-:W-:Y:S01]  /*ddf0*/  VIADD R9, R7, 0x9000 ;  /* 0x0000900007097836 */ /* 0x000fe20000000000 */
[----:B------:R-:W-:Y:S01]  /*de00*/  LEA R3, R3, UR39, 0x7 ;  /* 0x0000002703037c11 */ /* 0x000fe2000f8e38ff */
[----:B------:R-:W-:Y:S01]  /*de10*/  UIADD3.X UR5, URZ, UR51, URZ, UP0, !UPT ;  /* 0x000000333f057290 */ /* 0x000fe200087fe43f */
[----:B------:R-:W-:Y:S01]  /*de20*/  UMOV UR6, 0x0 ;  /* 0x0000000000067882 */ /* 0x000fe20000000000 */
[----:B------:R-:W-:-:S10]  /*de30*/  UMOV UR7, 0x14f00000 ;  /* 0x14f0000000077882 */ /* 0x000fd40000000000 */
.L_x_9099:
        /* <DEDUP_REMOVED lines=16> */
.L_x_9100:
        /* <DEDUP_REMOVED lines=16> */
.L_x_9101:
        /* <DEDUP_REMOVED lines=13> */
.L_x_9165:
[----:B------:R-:W-:Y:S05]  /*e110*/  BSYNC B1 ;  /* 0x0000000000017941 */ /* 0x000fea0003800000 */
.L_x_9102:
[----:B------:R-:W-:Y:S01]  /*e120*/  BSSY B1, `(.L_x_9104) ;  /* 0x000000b000017945 */ /* 0x000fe20003800000 */
[----:B01----:R-:W-:Y:S02]  /*e130*/  IMAD.MOV.U32 R4, RZ, RZ, 0x0 ;  /* 0x00000000ff047424 */ /* 0x003fe400078e00ff */
[----:B------:R-:W-:Y:S01]  /*e140*/  IMAD.MOV.U32 R5, RZ, RZ, 0x14f00000 ;  /* 0x14f00000ff057424 */ /* 0x000fe200078e00ff */
        /* <DEDUP_REMOVED lines=8> */
.L_x_9105:
[----:B------:R-:W-:Y:S05]  /*e1d0*/  BSYNC B1 ;  /* 0x0000000000017941 */ /* 0x000fea0003800000 */
.L_x_9104:
        /* <DEDUP_REMOVED lines=8> */
.L_x_9106:
        /* <DEDUP_REMOVED lines=10> */
[----:B------:R-:W-:Y:S02]  /*e300*/  R2UR UR6, R4 ;  /* 0x00000000040672ca */ /* 0x000fe400000e0000 */
[----:B------:R-:W-:Y:S02]  /*e310*/  R2UR UR7, R5 ;  /* 0x00000000050772ca */ /* 0x000fe400000e0000 */
[----:B------:R-:W-:Y:S01]  /*e320*/  R2UR UR10, R9 ;  /* 0x00000000090a72ca */ /* 0x000fe200000e0000 */
[----:B------:R-:W-:Y:S01]  /*e330*/  VIADD R9, R7, 0x14800 ;  /* 0x0001480007097836 */ /* 0x000fe20000000000 */
[----:B------:R-:W-:-:S13]  /*e340*/  PLOP3.LUT P0, PT, PT, PT, PT, 0x80, 0x0 ;  /* 0x000000000000781c */ /* 0x000fda0003f0f070 */
.L_x_9107:
        /* <DEDUP_REMOVED lines=15> */
.L_x_9108:
        /* <DEDUP_REMOVED lines=10> */
.L_x_9093:
[----:B------:R-:W-:Y:S05]  /*e4e0*/  BSYNC B0 ;  /* 0x0000000000007941 */ /* 0x000fea0003800000 */
.L_x_9092:
[----:B------:R-:W-:-:S06]  /*e4f0*/  UISETP.NE.AND UP0, UPT, UR38, 0x3, UPT ;  /* 0x000000032600788c */ /* 0x000fcc000bf05270 */
[----:B------:R-:W-:-:S13]  /*e500*/  PLOP3.LUT P0, PT, PT, PT, UP0, 0x80, 0x0 ;  /* 0x000000000000781c */ /* 0x000fda0003f0f008 */
[----:B------:R-:W-:Y:S05]  /*e510*/  @!P0 BRA `(.L_x_9109) ;  /* 0x0000000000048947 */ /* 0x000fea0003800000 */
[----:B------:R-:W-:Y:S01]  /*e520*/  BPT.TRAP 0x1 ;  /* 0x000000040000795c */ /* 0x000fe20000300000 */
.L_x_9109:
[----:B-1----:R-:W-:Y:S01]  /*e530*/  IMAD.U32 R3, RZ, RZ, UR42 ;  /* 0x0000002aff037e24 */ /* 0x002fe2000f8e00ff */
[----:B------:R-:W-:Y:S01]  /*e540*/  LOP3.LUT R4, R8, 0x1, RZ, 0x3c, !PT ;  /* 0x0000000108047812 */ /* 0x000fe200078e3cff */
[----:B------:R-:W-:Y:S03]  /*e550*/  BSSY B0, `(.L_x_9110) ;  /* 0x0000006000007945 */ /* 0x000fe60003800000 */
[----:B------:R-:W-:Y:S01]  /*e560*/  ISETP.NE.AND P1, PT, R3, 0x3, PT ;  /* 0x000000030300780c */ /* 0x000fe20003f25270 */
[----:B------:R-:W-:Y:S01]  /*e570*/  IMAD R3, R0, 0x8, R16 ;  /* 0x0000000800037824 */ /* 0x000fe200078e0210 */
[----:B------:R-:W-:-:S04]  /*e580*/  SHF.L.U32 R4, R4, 0x1f, RZ ;  /* 0x0000001f04047819 */ /* 0x000fc800000006ff */
[----:B------:R-:W0:Y:S02]  /*e590*/  SYNCS.PHASECHK.TRANS64.TRYWAIT P0, [R3+URZ+0x19c70], R4 ;  /* 0x019c7004030075a7 */ /* 0x000e24000800017f */
[----:B0-----:R-:W-:Y:S05]  /*e5a0*/  @!P0 BRA `(.L_x_9111) ;  /* 0x00000024004c8947 */ /* 0x001fea0003800000 */
.L_x_9166:
[----:B------:R-:W-:Y:S05]  /*e5b0*/  BSYNC B0 ;  /* 0x0000000000007941 */ /* 0x000fea0003800000 */
.L_x_9110:
[----:B------:R-:W-:Y:S05]  /*e5c0*/  @!P1 BRA `(.L_x_9112) ;  /* 0x0000000000049947 */ /* 0x000fea0003800000 */
[----:B------:R-:W-:Y:S01]  /*e5d0*/  BPT.TRAP 0x1 ;  /* 0x000000040000795c */ /* 0x000fe20000300000 */
.L_x_9112:
[----:B0-----:R-:W-:Y:S01]  /*e5e0*/  SHF.L.U32 R4, R8, 0x1f, RZ ;  /* 0x0000001f08047819 */ /* 0x001fe200000006ff */
[----:B------:R-:W-:-:S03]  /*e5f0*/  IMAD R0, R0, 0x3000, RZ ;  /* 0x0000300000007824 */ /* 0x000fc600078e02ff */
[----:B------:R-:W0:Y:S02]  /*e600*/  SYNCS.PHASECHK.TRANS64.TRYWAIT P0, [R3+URZ+0x19c60], R4 ;  /* 0x019c6004030075a7 */ /* 0x000e24000800017f */
[----:B0-----:R-:W-:Y:S05]  /*e610*/  @!P0 BRA `(.L_x_9113) ;  /* 0x0000002400448947 */ /* 0x001fea0003800000 */
.L_x_9167:
[----:B------:R-:W-:Y:S01]  /*e620*/  LOP3.LUT R5, R0, R22, RZ, 0xfc, !PT ;  /* 0x0000001600057212 */ /* 0x000fe200078efcff */
[----:B------:R-:W-:Y:S05]  /*e630*/  WARPSYNC.ALL ;  /* 0x0000000000007948 */ /* 0x000fea0003800000 */
[----:B------:R-:W-:Y:S01]  /*e640*/  IMAD.IADD R5, R16, 0x1, R5 ;  /* 0x0000000110057824 */ /* 0x000fe200078e0205 */
[----:B------:R-:W-:Y:S02]  /*e650*/  LOP3.LUT R14, R22, 0x1800, RZ, 0xfc, !PT ;  /* 0x00001800160e7812 */ /* 0x000fe400078efcff */
[----:B------:R-:W-:-:S03]  /*e660*/  IADD3 R12, R19, R29, R0 ;  /* 0x0000001d130c7210 */ /* 0x000fc60007ffe000 */
[----:B0-----:R-:W0:Y:S02]  /*e670*/  LDSM.16.MT88.4 R4, [R5+0x9000] ;  /* 0x009000000504783b */ /* 0x001e240000004200 */
[C-C-:B0-----:R-:W-:Y:S02]  /*e680*/  PRMT R8, R4.reuse, 0x6420, R5.reuse ;  /* 0x0000642004087816 */ /* 0x141fe40000000005 */
[----:B------:R-:W-:Y:S02]  /*e690*/  PRMT R9, R4, 0x7531, R5 ;  /* 0x0000753104097816 */ /* 0x000fe40000000005 */
[----:B------:R-:W-:Y:S02]  /*e6a0*/  LOP3.LUT R4, R0, R24, RZ, 0xfc, !PT ;  /* 0x0000001800047212 */ /* 0x000fe400078efcff */
        /* <DEDUP_REMOVED lines=22> */
[----:B------:R-:W-:Y:S02]  /*e810*/  LOP3.LUT R5, R0, 0x800, R22, 0xfe, !PT ;  /* 0x0000080000057812 */ /* 0x000fe400078efe16 */
[C-C-:B------:R-:W-:Y:S01]  /*e820*/  PRMT R10, R6.reuse, 0x6420, R7.reuse ;  /* 0x00006420060a7816 */ /* 0x140fe20000000007 */
[----:B------:R-:W-:Y:S01]  /*e830*/  IMAD.IADD R4, R19, 0x1, R4 ;  /* 0x0000000113047824 */ /* 0x000fe200078e0204 */
[----:B------:R-:W-:Y:S01]  /*e840*/  PRMT R11, R6, 0x7531, R7 ;  /* 0x00007531060b7816 */ /* 0x000fe20000000007 */
[----:B------:R-:W-:-:S04]  /*e850*/  IMAD.IADD R13, R16, 0x1, R5 ;  /* 0x00000001100d7824 */ /* 0x000fc800078e0205 */
[----:B------:R-:W-:Y:S04]  /*e860*/  STSM.16.M88.4 [R4], R8 ;  /* 0x0000000804007844 */ /* 0x000fe80000000200 */
[----:B------:R-:W0:Y:S02]  /*e870*/  LDSM.16.MT88.4 R4, [R13+0x9000] ;  /* 0x009000000d04783b */ /* 0x000e240000004200 */
[C-C-:B0-----:R-:W-:Y:S02]  /*e880*/  PRMT R8, R4.reuse, 0x6420, R5.reuse ;  /* 0x0000642004087816 */ /* 0x141fe40000000005 */
[----:B------:R-:W-:Y:S02]  /*e890*/  PRMT R9, R4, 0x7531, R5 ;  /* 0x0000753104097816 */ /* 0x000fe40000000005 */
[----:B------:R-:W-:-:S02]  /*e8a0*/  PRMT R10, R6, 0x6420, R7 ;  /* 0x00006420060a7816 */ /* 0x000fc40000000007 */
[----:B------:R-:W-:Y:S02]  /*e8b0*/  PRMT R11, R6, 0x7531, R7 ;  /* 0x00007531060b7816 */ /* 0x000fe40000000007 */
[----:B------:R-:W-:Y:S02]  /*e8c0*/  IADD3 R4, R16, R14, R0 ;  /* 0x0000000e10047210 */ /* 0x000fe40007ffe000 */
[----:B------:R-:W-:Y:S01]  /*e8d0*/  LOP3.LUT R14, R22, 0x2800, RZ, 0xfc, !PT ;  /* 0x00002800160e7812 */ /* 0x000fe200078efcff */
[----:B------:R-:W-:Y:S04]  /*e8e0*/  STSM.16.M88.4 [R12], R8 ;  /* 0x000000080c007844 */ /* 0x000fe80000000200 */
[----:B------:R-:W0:Y:S02]  /*e8f0*/  LDSM.16.MT88.4 R4, [R4+0x9000] ;  /* 0x009000000404783b */ /* 0x000e240000004200 */
[----:B0-----:R-:W-:-:S02]  /*e900*/  PRMT R8, R4, 0x6420, R5 ;  /* 0x0000642004087816 */ /* 0x001fc40000000005 */
[----:B------:R-:W-:Y:S02]  /*e910*/  PRMT R9, R4, 0x7531, R5 ;  /* 0x0000753104097816 */ /* 0x000fe40000000005 */
[C-C-:B------:R-:W-:Y:S02]  /*e920*/  PRMT R10, R6.reuse, 0x6420, R7.reuse ;  /* 0x00006420060a7816 */ /* 0x140fe40000000007 */
        /* <DEDUP_REMOVED lines=17> */
.L_x_9114:
        /* <DEDUP_REMOVED lines=10> */
[C---:B------:R-:W-:Y:S01]  /*eae0*/  ISETP.GT.AND P0, PT, R2.reuse, R27, PT ;  /* 0x0000001b0200720c */ /* 0x040fe20003f04270 */
[----:B------:R-:W-:-:S12]  /*eaf0*/  VIADD R2, R2, 0xffffffff ;  /* 0xffffffff02027836 */ /* 0x000fd80000000000 */
[----:B--2---:R-:W-:Y:S05]  /*eb00*/  @P0 BRA `(.L_x_9115) ;  /* 0xffffffec00d80947 */ /* 0x004fea000383ffff */
.L_x_9091:
[----:B-1----:R-:W1:Y:S01]  /*eb10*/  S2R R3, SR_TID.X ;  /* 0x0000000000037919 */ /* 0x002e620000002100 */
[----:B------:R-:W-:Y:S01]  /*eb20*/  BSSY B0, `(.L_x_9116) ;  /* 0x0000011000007945 */ /* 0x000fe20003800000 */
[----:B-1----:R-:W-:-:S04]  /*eb30*/  LOP3.LUT R3, R3, 0x7f, RZ, 0xc0, !PT ;  /* 0x0000007f03037812 */ /* 0x002fc800078ec0ff */
[----:B------:R-:W-:-:S13]  /*eb40*/  ISETP.NE.AND P0, PT, R3, RZ, PT ;  /* 0x000000ff0300720c */ /* 0x000fda0003f05270 */
[----:B------:R-:W-:Y:S05]  /*eb50*/  @P0 BRA `(.L_x_9117) ;  /* 0x0000000000340947 */ /* 0x000fea0003800000 */
[----:B------:R-:W1:Y:S01]  /*eb60*/  S2R R5, SR_LANEID ;  /* 0x0000000000057919 */ /* 0x000e620000000000 */
[----:B------:R-:W-:Y:S01]  /*eb70*/  VOTEU.ANY UR4, UPT, PT ;  /* 0x0000000000047886 */ /* 0x000fe200038e0100 */
[----:B------:R-:W2:Y:S01]  /*eb80*/  LDC.64 R2, c[0x0][0xc60] ;  /* 0x00031800ff027b82 */ /* 0x000ea20000000a00 */
[----:B------:R-:W1:Y:S02]  /*eb90*/  FLO.U32 R0, UR4 ;  /* 0x0000000400007d00 */ /* 0x000e6400080e0000 */
[----:B-1----:R-:W-:-:S06]  /*eba0*/  ISETP.EQ.U32.AND P1, PT, R0, R5, PT ;  /* 0x000000050000720c */ /* 0x002fcc0003f22070 */
[----:B------:R-:W2:Y:S07]  /*ebb0*/  POPC R5, UR4 ;  /* 0x0000000400057d09 */ /* 0x000eae0008000000 */
[----:B--2---:R-:W2:Y:S01]  /*ebc0*/  @P1 ATOMG.E.ADD.STRONG.GPU PT, R3, desc[UR52][R2.64], R5 ;  /* 0x00000005020319a8 */ /* 0x004ea200081ee1f4 */
[----:B------:R-:W1:Y:S02]  /*ebd0*/  S2R R4, SR_LTMASK ;  /* 0x0000000000047919 */ /* 0x000e640000003900 */
[----:B-1----:R-:W-:-:S04]  /*ebe0*/  LOP3.LUT R4, R4, UR4, RZ, 0xc0, !PT ;  /* 0x0000000404047c12 */ /* 0x002fc8000f8ec0ff */
[----:B------:R-:W1:Y:S01]  /*ebf0*/  POPC R7, R4 ;  /* 0x0000000400077309 */ /* 0x000e620000000000 */
[----:B--2---:R-:W1:Y:S02]  /*ec00*/  SHFL.IDX PT, R0, R3, R0, 0x1f ;  /* 0x00001f0003007589 */ /* 0x004e6400000e0000 */
[----:B-1----:R-:W-:-:S05]  /*ec10*/  IADD3 R0, R0, UR41, R7 ;  /* 0x0000002900007c10 */ /* 0x002fca000fffe007 */
[----:B------:R1:W-:Y:S02]  /*ec20*/  STL [R1], R0 ;  /* 0x0000000001007387 */ /* 0x0003e40000100800 */
.L_x_9117:
[----:B------:R-:W-:Y:S05]  /*ec30*/  BSYNC B0 ;  /* 0x0000000000007941 */ /* 0x000fea0003800000 */
.L_x_9116:
[----:B------:R-:W-:-:S06]  /*ec40*/  UISETP.NE.AND UP0, UPT, UR38, 0x3, UPT ;  /* 0x000000032600788c */ /* 0x000fcc000bf05270 */
[----:B------:R-:W-:-:S13]  /*ec50*/  PLOP3.LUT P1, PT, PT, PT, UP0, 0x80, 0x0 ;  /* 0x000000000000781c */ /* 0x000fda0003f2f008 */
[----:B------:R-:W-:Y:S05]  /*ec60*/  @!P1 BRA `(.L_x_9118) ;  /* 0x0000000000049947 */ /* 0x000fea0003800000 */
[----:B------:R-:W-:Y:S01]  /*ec70*/  BPT.TRAP 0x1 ;  /* 0x000000040000795c */ /* 0x000fe20000300000 */
.L_x_9118:
[----:B------:R-:W-:Y:S01]  /*ec80*/  LOP3.LUT R3, R23, 0x1, RZ, 0x3c, !PT ;  /* 0x0000000117037812 */ /* 0x000fe200078e3cff */
[----:B-1----:R-:W-:Y:S01]  /*ec90*/  IMAD R0, R18, 0x8, R16 ;  /* 0x0000000812007824 */ /* 0x002fe200078e0210 */
[----:B------:R-:W-:Y:S01]  /*eca0*/  BSSY B0, `(.L_x_9119) ;  /* 0x0000006000007945 */ /* 0x000fe20003800000 */
[----:B------:R-:W-:Y:S01]  /*ecb0*/  IMAD.U32 R2, RZ, RZ, UR42 ;  /* 0x0000002aff027e24 */ /* 0x000fe2000f8e00ff */
[----:B------:R-:W-:-:S04]  /*ecc0*/  SHF.L.U32 R3, R3, 0x1f, RZ ;  /* 0x0000001f03037819 */ /* 0x000fc800000006ff */
[----:B------:R-:W1:Y:S01]  /*ecd0*/  SYNCS.PHASECHK.TRANS64.TRYWAIT P1, [R0+URZ+0x19c70], R3 ;  /* 0x019c7003000075a7 */ /* 0x000e62000802017f */
[----:B------:R-:W-:Y:S01]  /*ece0*/  ISETP.NE.AND P2, PT, R2, 0x3, PT ;  /* 0x000000030200780c */ /* 0x000fe20003f45270 */
[----:B-1----:R-:W-:-:S12]  /*ecf0*/  @!P1 BRA `(.L_x_9120) ;  /* 0x0000001c00a09947 */ /* 0x002fd80003800000 */
.L_x_9168:
[----:B------:R-:W-:Y:S05]  /*ed00*/  BSYNC B0 ;  /* 0x0000000000007941 */ /* 0x000fea0003800000 */
.L_x_9119:
[----:B------:R-:W-:Y:S05]  /*ed10*/  @!P2 BRA `(.L_x_9121) ;  /* 0x000000000004a947 */ /* 0x000fea0003800000 */
[----:B------:R-:W-:Y:S01]  /*ed20*/  BPT.TRAP 0x1 ;  /* 0x000000040000795c */ /* 0x000fe20000300000 */
.L_x_9121:
[----:B-1----:R-:W-:-:S04]  /*ed30*/  SHF.L.U32 R3, R23, 0x1f, RZ ;  /* 0x0000001f17037819 */ /* 0x002fc800000006ff */
[----:B------:R-:W1:Y:S02]  /*ed40*/  SYNCS.PHASECHK.TRANS64.TRYWAIT P1, [R0+URZ+0x19c60], R3 ;  /* 0x019c6003000075a7 */ /* 0x000e64000802017f */
[----:B-1----:R-:W-:Y:S05]  /*ed50*/  @!P1 BRA `(.L_x_9122) ;  /* 0x0000001c009c9947 */ /* 0x002fea0003800000 */
.L_x_9169:
[----:B------:R-:W-:Y:S01]  /*ed60*/  IMAD R2, R18, 0x3000, RZ ;  /* 0x0000300012027824 */ /* 0x000fe200078e02ff */
[----:B------:R-:W-:Y:S05]  /*ed70*/  WARPSYNC.ALL ;  /* 0x0000000000007948 */ /* 0x000fea0003800000 */
[----:B-1----:R-:W-:Y:S02]  /*ed80*/  LOP3.LUT R3, R2, R22, RZ, 0xfc, !PT ;  /* 0x0000001602037212 */ /* 0x002fe400078efcff */
[----:B------:R-:W-:-:S03]  /*ed90*/  LOP3.LUT R14, R22, 0x1800, RZ, 0xfc, !PT ;  /* 0x00001800160e7812 */ /* 0x000fc600078efcff */
[----:B------:R-:W-:Y:S02]  /*eda0*/  IMAD.IADD R6, R16, 0x1, R3 ;  /* 0x0000000110067824 */ /* 0x000fe400078e0203 */
[----:B------:R-:W-:-:S04]  /*edb0*/  VIADD R3, R2, 0x1000 ;  /* 0x0000100002037836 */ /* 0x000fc80000000000 */
[----:B------:R-:W0:Y:S02]  /*edc0*/  LDSM.16.MT88.4 R4, [R6+0x9000] ;  /* 0x009000000604783b */ /* 0x000e240000004200 */
[C-C-:B0-----:R-:W-:Y:S02]  /*edd0*/  PRMT R8, R4.reuse, 0x6420, R5.reuse ;  /* 0x0000642004087816 */ /* 0x141fe40000000005 */
[----:B------:R-:W-:Y:S02]  /*ede0*/  PRMT R9, R4, 0x7531, R5 ;  /* 0x0000753104097816 */ /* 0x000fe40000000005 */
[----:B------:R-:W-:Y:S02]  /*edf0*/  LOP3.LUT R4, R2, R24, RZ, 0xfc, !PT ;  /* 0x0000001802047212 */ /* 0x000fe400078efcff */
[----:B------:R-:W-:Y:S02]  /*ee00*/  LOP3.LUT R5, R3, R22, RZ, 0xfc, !PT ;  /* 0x0000001603057212 */ /* 0x000fe400078efcff */
[C-C-:B------:R-:W-:Y:S01]  /*ee10*/  PRMT R10, R6.reuse, 0x6420, R7.reuse ;  /* 0x00006420060a7816 */ /* 0x140fe20000000007 */
[----:B------:R-:W-:Y:S01]  /*ee20*/  IMAD.IADD R12, R19, 0x1, R4 ;  /* 0x00000001130c7824 */ /* 0x000fe200078e0204 */
[----:B------:R-:W-:Y:S01]  /*ee30*/  PRMT R11, R6, 0x7531, R7 ;  /* 0x00007531060b7816 */ /* 0x000fe20000000007 */
[----:B------:R-:W-:Y:S01]  /*ee40*/  IMAD.IADD R4, R16, 0x1, R5 ;  /* 0x0000000110047824 */ /* 0x000fe200078e0205 */
[----:B------:R-:W-:-:S03]  /*ee50*/  LOP3.LUT R3, R3, R24, RZ, 0xfc, !PT ;  /* 0x0000001803037212 */ /* 0x000fc600078efcff */
[----:B------:R-:W-:Y:S02]  /*ee60*/  STSM.16.M88.4 [R12], R8 ;  /* 0x000000080c007844 */ /* 0x000fe40000000200 */
[----:B------:R-:W-:Y:S02]  /*ee70*/  IMAD.IADD R13, R19, 0x1, R3 ;  /* 0x00000001130d7824 */ /* 0x000fe400078e0203 */
[----:B------:R-:W0:Y:S01]  /*ee80*/  LDSM.16.MT88.4 R4, [R4+0x9000] ;  /* 0x009000000404783b */ /* 0x000e220000004200 */
[----:B------:R-:W-:Y:S01]  /*ee90*/  VIADD R3, R2, 0x2000 ;  /* 0x0000200002037836 */ /* 0x000fe20000000000 */
        /* <DEDUP_REMOVED lines=8> */
[C---:B------:R-:W-:Y:S01]  /*ef20*/  IMAD.IADD R3, R19.reuse, 0x1, R3 ;  /* 0x0000000113037824 */ /* 0x040fe200078e0203 */
[--C-:B------:R-:W-:Y:S01]  /*ef30*/  IADD3 R19, R19, R29, R2.reuse ;  /* 0x0000001d13137210 */ /* 0x100fe20007ffe002 */
[----:B------:R0:W1:Y:S02]  /*ef40*/  LDSM.16.MT88.4 R4, [R12+0x9000] ;  /* 0x009000000c04783b */ /* 0x0000640000004200 */
[----:B0-----:R-:W-:Y:S02]  /*ef50*/  IADD3 R12, R16, R14, R2 ;  /* 0x0000000e100c7210 */ /* 0x001fe40007ffe002 */
[----:B------:R-:W-:Y:S02]  /*ef60*/  LOP3.LUT R14, R22, 0x2800, RZ, 0xfc, !PT ;  /* 0x00002800160e7812 */ /* 0x000fe400078efcff */
[----:B-1----:R-:W-:-:S02]  /*ef70*/  PRMT R8, R4, 0x6420, R5 ;  /* 0x0000642004087816 */ /* 0x002fc40000000005 */
[----:B------:R-:W-:Y:S02]  /*ef80*/  PRMT R9, R4, 0x7531, R5 ;  /* 0x0000753104097816 */ /* 0x000fe40000000005 */
[----:B------:R-:W-:Y:S02]  /*ef90*/  LOP3.LUT R5, R2, 0x800, R22, 0xfe, !PT ;  /* 0x0000080002057812 */ /* 0x000fe400078efe16 */
[C-C-:B------:R-:W-:Y:S02]  /*efa0*/  PRMT R10, R6.reuse, 0x6420, R7.reuse ;  /* 0x00006420060a7816 */ /* 0x140fe40000000007 */
[----:B------:R-:W-:Y:S01]  /*efb0*/  PRMT R11, R6, 0x7531, R7 ;  /* 0x00007531060b7816 */ /* 0x000fe20000000007 */
[----:B------:R-:W-:-:S04]  /*efc0*/  IMAD.IADD R13, R16, 0x1, R5 ;  /* 0x00000001100d7824 */ /* 0x000fc800078e0205 */
[----:B------:R-:W-:Y:S04]  /*efd0*/  STSM.16.M88.4 [R3], R8 ;  /* 0x0000000803007844 */ /* 0x000fe80000000200 */
[----:B------:R-:W0:Y:S02]  /*efe0*/  LDSM.16.MT88.4 R4, [R13+0x9000] ;  /* 0x009000000d04783b */ /* 0x000e240000004200 */
[C-C-:B0-----:R-:W-:Y:S02]  /*eff0*/  PRMT R8, R4.reuse, 0x6420, R5.reuse ;  /* 0x0000642004087816 */ /* 0x141fe40000000005 */
[----:B------:R-:W-:Y:S02]  /*f000*/  PRMT R9, R4, 0x7531, R5 ;  /* 0x0000753104097816 */ /* 0x000fe40000000005 */
[----:B------:R-:W-:-:S02]  /*f010*/  PRMT R10, R6, 0x6420, R7 ;  /* 0x00006420060a7816 */ /* 0x000fc40000000007 */
[----:B------:R-:W-:-:S05]  /*f020*/  PRMT R11, R6, 0x7531, R7 ;  /* 0x00007531060b7816 */ /* 0x000fca0000000007 */
        /* <DEDUP_REMOVED lines=22> */
.L_x_9123:
[----:B-1----:R1:W-:Y:S01]  /*f190*/  SYNCS.ARRIVE.TRANS64.A1T0 RZ, [R0+URZ+0x19c50], RZ ;  /* 0x019c50ff00ff79a7 */ /* 0x0023e2000810003f */
[----:B------:R-:W-:Y:S02]  /*f1a0*/  @!P0 VIADD R2, R0, 0x19c80 ;  /* 0x00019c8000028836 */ /* 0x000fe40000000000 */
[----:B------:R-:W-:-:S03]  /*f1b0*/  VIADD R18, R18, 0x1 ;  /* 0x0000000112127836 */ /* 0x000fc60000000000 */
[----:B------:R-:W-:Y:S01]  /*f1c0*/  @!P0 PRMT R2, RZ, 0x654, R2 ;  /* 0x00000654ff028816 */ /* 0x000fe20000000002 */
[----:B------:R-:W-:Y:S06]  /*f1d0*/  BAR.SYNC.DEFER_BLOCKING 0x2, 0x80 ;  /* 0x0082000000007b1d */ /* 0x000fec0000010000 */
[----:B------:R2:W-:Y:S01]  /*f1e0*/  @!P0 SYNCS.ARRIVE.TRANS64.RED.A1T0 RZ, [R2+URZ], RZ ;  /* 0x000000ff02ff89a7 */ /* 0x0005e2000810043f */
[----:B------:R-:W-:-:S04]  /*f1f0*/  ISETP.NE.AND P0, PT, R18, 0x2, PT ;  /* 0x000000021200780c */ /* 0x000fc80003f05270 */
[----:B-1----:R-:W-:Y:S02]  /*f200*/  SEL R0, RZ, 0x1, P0 ;  /* 0x00000001ff007807 */ /* 0x002fe40000000000 */
[----:B------:R-:W-:Y:S02]  /*f210*/  SEL R18, R18, RZ, P0 ;  /* 0x000000ff12127207 */ /* 0x000fe40000000000 */
[----:B--2---:R-:W-:-:S07]  /*f220*/  LOP3.LUT R23, R23, R0, RZ, 0x3c, !PT ;  /* 0x0000000017177212 */ /* 0x004fce00078e3cff */
.L_x_9066:
[----:B------:R-:W-:Y:S05]  /*f230*/  BSYNC B7 ;  /* 0x0000000000077941 */ /* 0x000fea0003800000 */
.L_x_9064:
[----:B------:R-:W-:-:S13]  /*f240*/  LOP3.LUT P0, RZ, R26, 0x2, RZ, 0xc0, !PT ;  /* 0x000000021aff7812 */ /* 0x000fda000780c0ff */
[----:B------:R-:W-:Y:S05]  /*f250*/  @!P0 BRA `(.L_x_9124) ;  /* 0x0000000000308947 */ /* 0x000fea0003800000 */
[----:B------:R-:W2:Y:S08]  /*f260*/  S2UR UR5, SR_CgaCtaId ;  /* 0x00000000000579c3 */ /* 0x000eb00000008800 */
[----:B------:R-:W-:Y:S06]  /*f270*/  BAR.SYNC.DEFER_BLOCKING 0x5, 0x200 ;  /* 0x0148000000007b1d */ /* 0x000fec0000010000 */
[----:B------:R-:W-:-:S02]  /*f280*/  UMOV UR4, 0x400 ;  /* 0x0000040000047882 */ /* 0x000fc40000000000 */
[----:B--2---:R-:W-:-:S06]  /*f290*/  ULEA UR4, UR5, UR4, 0x18 ;  /* 0x0000000405047291 */ /* 0x004fcc000f8ec03f */
[----:B------:R-:W-:-:S05]  /*f2a0*/  IMAD.U32 R16, RZ, RZ, UR4 ;  /* 0x00000004ff107e24 */ /* 0x000fca000f8e00ff */
[----:B------:R-:W2:Y:S04]  /*f2b0*/  LDS.128 R4, [R16+0x19cd0] ;  /* 0x019cd00010047984 */ /* 0x000ea80000000c00 */
[----:B--2---:R2:W-:Y:S01]  /*f2c0*/  STL.64 [R1], R4 ;  /* 0x0000000401007387 */ /* 0x0045e20000100a00 */
[----:B-1----:R-:W-:-:S03]  /*f2d0*/  IMAD.MOV.U32 R0, RZ, RZ, R7 ;  /* 0x000000ffff007224 */ /* 0x002fc600078e0007 */
[----:B------:R2:W-:Y:S02]  /*f2e0*/  STL [R1+0x8], R6 ;  /* 0x0000080601007387 */ /* 0x0005e40000100800 */
[----:B------:R-:W-:Y:S01]  /*f2f0*/  R2UR UR43, R0 ;  /* 0x00000000002b72ca */ /* 0x000fe200000e0000 */
[----:B------:R-:W-:Y:S06]  /*f300*/  BAR.ARV 0x4, 0x200 ;  /* 0x0108000000007b1d */ /* 0x000fec0000002000 */
[----:B------:R-:W-:Y:S08]  /*f310*/  BRA `(.L_x_9125) ;  /* 0x0000000800d07947 */ /* 0x000ff00003800000 */
.L_x_9124:
[----:B-1----:R-:W2:Y:S01]  /*f320*/  LDL.LU R0, [R1] ;  /* 0x0000000001007983 */ /* 0x002ea20000300800 */
[----:B------:R-:W-:Y:S01]  /*f330*/  ULDC UR4, c[0x0][0xc3c] ;  /* 0x00030f0000047ab9 */ /* 0x000fe20000000800 */
[----:B------:R-:W0:Y:S02]  /*f340*/  S2R R2, SR_TID.X ;  /* 0x0000000000027919 */ /* 0x000e240000002100 */
[----:B0-----:R-:W-:-:S04]  /*f350*/  LOP3.LUT R9, R2, 0x1f, RZ, 0xc0, !PT ;  /* 0x0000001f02097812 */ /* 0x001fc800078ec0ff */
[C---:B------:R-:W-:Y:S01]  /*f360*/  ISETP.NE.AND P0, PT, R9.reuse, 0x1f, PT ;  /* 0x0000001f0900780c */ /* 0x040fe20003f05270 */
[----:B------:R-:W-:-:S05]  /*f370*/  VIADD R7, R9, UR43 ;  /* 0x0000002b09077c36 */ /* 0x000fca0008000000 */
[----:B------:R-:W-:Y:S01]  /*f380*/  ISETP.GE.OR P1, PT, R7, UR4, !P0 ;  /* 0x0000000407007c0c */ /* 0x000fe2000c726670 */
[----:B------:R-:W-:-:S12]  /*f390*/  ULDC UR4, c[0x0][0xc3c] ;  /* 0x00030f0000047ab9 */ /* 0x000fd80000000800 */
[----:B------:R-:W0:Y:S08]  /*f3a0*/  @!P1 LDC.64 R2, c[0x0][0xc80] ;  /* 0x00032000ff029b82 */ /* 0x000e300000000a00 */
[----:B------:R-:W1:Y:S01]  /*f3b0*/  @!P1 LDC.64 R4, c[0x0][0xc78] ;  /* 0x00031e00ff049b82 */ /* 0x000e620000000a00 */
[----:B0-----:R-:W-:-:S04]  /*f3c0*/  @!P1 IMAD.WIDE R2, R7, 0x4, R2 ;  /* 0x0000000407029825 */ /* 0x001fc800078e0202 */
[----:B--2---:R-:W-:Y:S02]  /*f3d0*/  IMAD.MOV.U32 R10, RZ, RZ, R0 ;  /* 0x000000ffff0a7224 */ /* 0x004fe400078e0000 */
[----:B------:R-:W-:-:S06]  /*f3e0*/  IMAD.MOV.U32 R0, RZ, RZ, RZ ;  /* 0x000000ffff007224 */ /* 0x000fcc00078e00ff */
[----:B------:R1:W2:Y:S02]  /*f3f0*/  @!P1 LDG.E R0, desc[UR52][R2.64] ;  /* 0x0000003402009981 */ /* 0x0002a4000c1e1900 */
[----:B-1----:R-:W-:-:S04]  /*f400*/  @!P1 IMAD.WIDE R2, R7, 0x4, R4 ;  /* 0x0000000407029825 */ /* 0x002fc800078e0204 */
[----:B------:R-:W-:-:S06]  /*f410*/  IMAD.MOV.U32 R7, RZ, RZ, RZ ;  /* 0x000000ffff077224 */ /* 0x000fcc00078e00ff */
[----:B------:R-:W2:Y:S01]  /*f420*/  @!P1 LDG.E R7, desc[UR52][R2.64] ;  /* 0x0000003402079981 */ /* 0x000ea2000c1e1900 */
[C---:B------:R-:W-:Y:S02]  /*f430*/  ISETP.NE.AND P1, PT, R9.reuse, RZ, PT ;  /* 0x000000ff0900720c */ /* 0x040fe40003f25270 */
        /* <DEDUP_REMOVED lines=18> */
[----:B------:R-:W-:Y:S04]  /*f560*/  SHFL.IDX PT, R4, R10, RZ, 0x1f ;  /* 0x00001fff0a047589 */ /* 0x000fe800000e0000 */
[----:B------:R-:W0:Y:S02]  /*f570*/  SHFL.UP PT, R2, R5, 0x10, RZ ;  /* 0x0600000005027989 */ /* 0x000e2400000e00ff */
[----:B0-----:R-:W-:-:S05]  /*f580*/  SEL R2, R2, RZ, P5 ;  /* 0x000000ff02027207 */ /* 0x001fca0002800000 */
[----:B------:R-:W-:Y:S02]  /*f590*/  IMAD.IADD R3, R5, 0x1, R2 ;  /* 0x0000000105037824 */ /* 0x000fe400078e0202 */
[----:B------:R-:W0:Y:S01]  /*f5a0*/  LDC R2, c[0x0][0xc38] ;  /* 0x00030e00ff027b82 */ /* 0x000e220000000800 */
[----:B------:R-:W-:Y:S02]  /*f5b0*/  IMAD.MOV.U32 R5, RZ, RZ, RZ ;  /* 0x000000ffff057224 */ /* 0x000fe400078e00ff */
[----:B------:R-:W0:Y:S02]  /*f5c0*/  SHFL.IDX PT, R9, R3, 0x1f, 0x1f ;  /* 0x03e01f0003097f89 */ /* 0x000e2400000e0000 */
[----:B0-----:R-:W-:-:S04]  /*f5d0*/  IMAD R9, R9, R2, RZ ;  /* 0x0000000209097224 */ /* 0x001fc800078e02ff */
[----:B------:R-:W-:-:S05]  /*f5e0*/  IMAD.IADD R6, R6, 0x1, R9 ;  /* 0x0000000106067824 */ /* 0x000fca00078e0209 */
[----:B------:R-:W-:-:S13]  /*f5f0*/  ISETP.GT.AND P6, PT, R6, R4, PT ;  /* 0x000000040600720c */ /* 0x000fda0003fc4270 */
[----:B------:R-:W-:Y:S05]  /*f600*/  @P6 BRA `(.L_x_9126) ;  /* 0x0000000000986947 */ /* 0x000fea0003800000 */
.L_x_9128:
        /* <DEDUP_REMOVED lines=38> */
.L_x_9126:
        /* <DEDUP_REMOVED lines=10> */
[----:B0-----:R-:W-:Y:S01]  /*f910*/  IABS R8, R0 ;  /* 0x0000000000087213 */ /* 0x001fe20000000000 */
[----:B-1----:R-:W-:Y:S06]  /*f920*/  @!P0 BRA `(.L_x_9129) ;  /* 0x00000000000c8947 */ /* 0x002fec0003800000 */
[----:B------:R-:W-:-:S06]  /*f930*/  UIADD3 UR5, UR4, -0x1, URZ ;  /* 0xffffffff04057890 */ /* 0x000fcc000fffe03f */
[----:B------:R-:W-:-:S05]  /*f940*/  IMAD.U32 R10, RZ, RZ, UR5 ;  /* 0x00000005ff0a7e24 */ /* 0x000fca000f8e00ff */
[----:B------:R0:W1:Y:S02]  /*f950*/  SHFL.IDX PT, R5, R3, R10, 0x1f ;  /* 0x00001f0a03057589 */ /* 0x00006400000e0000 */
.L_x_9129:
[----:B------:R-:W3:Y:S01]  /*f960*/  I2F.RP R9, R8 ;  /* 0x0000000800097306 */ /* 0x000ee20000209400 */
[----:B-1----:R-:W-:Y:S01]  /*f970*/  IMAD R6, R5, R2, R6 ;  /* 0x0000000205067224 */ /* 0x002fe200078e0206 */
[----:B------:R-:W-:Y:S01]  /*f980*/  UIADD3 UR43, UR4, UR43, URZ ;  /* 0x0000002b042b7290 */ /* 0x000fe2000fffe03f */
[----:B------:R-:W-:-:S03]  /*f990*/  IMAD.MOV.U32 R2, RZ, RZ, RZ ;  /* 0x000000ffff027224 */ /* 0x000fc600078e00ff */
[----:B------:R1:W-:Y:S02]  /*f9a0*/  STL [R1], R6 ;  /* 0x0000000601007387 */ /* 0x0003e40000100800 */
[----:B---3--:R-:W0:Y:S02]  /*f9b0*/  MUFU.RCP R9, R9 ;  /* 0x0000000900097308 */ /* 0x008e240000001000 */
[----:B0-----:R-:W-:-:S06]  /*f9c0*/  VIADD R3, R9, 0xffffffe ;  /* 0x0ffffffe09037836 */ /* 0x001fcc0000000000 */
[----:B------:R-:W0:Y:S02]  /*f9d0*/  F2I.FTZ.U32.TRUNC.NTZ R3, R3 ;  /* 0x0000000300037305 */ /* 0x000e24000021f000 */
[----:B0-----:R-:W-:-:S04]  /*f9e0*/  IMAD.MOV R5, RZ, RZ, -R3 ;  /* 0x000000ffff057224 */ /* 0x001fc800078e0a03 */
[----:B------:R-:W-:-:S04]  /*f9f0*/  IMAD R5, R5, R8, RZ ;  /* 0x0000000805057224 */ /* 0x000fc800078e02ff */
[----:B------:R-:W-:-:S04]  /*fa00*/  IMAD.HI.U32 R2, R3, R5, R2 ;  /* 0x0000000503027227 */ /* 0x000fc800078e0002 */
[----:B------:R-:W-:Y:S01]  /*fa10*/  IMAD.IADD R5, R4, 0x1, -R6 ;  /* 0x0000000104057824 */ /* 0x000fe200078e0a06 */
[----:B------:R-:W-:-:S04]  /*fa20*/  IABS R4, R0 ;  /* 0x0000000000047213 */ /* 0x000fc80000000000 */
[----:B------:R-:W-:Y:S01]  /*fa30*/  IABS R3, R5 ;  /* 0x0000000500037213 */ /* 0x000fe20000000000 */
[----:B------:R-:W-:-:S04]  /*fa40*/  IMAD.MOV R4, RZ, RZ, -R4 ;  /* 0x000000ffff047224 */ /* 0x000fc800078e0a04 */
[----:B-1----:R-:W-:-:S04]  /*fa50*/  IMAD.HI.U32 R6, R2, R3, RZ ;  /* 0x0000000302067227 */ /* 0x002fc800078e00ff */
[----:B------:R-:W-:Y:S01]  /*fa60*/  IMAD R3, R6, R4, R3 ;  /* 0x0000000406037224 */ /* 0x000fe200078e0203 */
[----:B--2---:R-:W-:Y:S01]  /*fa70*/  IABS R4, R7 ;  /* 0x0000000700047213 */ /* 0x004fe20000000000 */
[----:B------:R-:W-:-:S03]  /*fa80*/  IMAD.MOV.U32 R2, RZ, RZ, RZ ;  /* 0x000000ffff027224 */ /* 0x000fc600078e00ff */
[----:B------:R-:W-:-:S13]  /*fa90*/  ISETP.GT.U32.AND P1, PT, R8, R3, PT ;  /* 0x000000030800720c */ /* 0x000fda0003f24070 */
[----:B------:R-:W-:Y:S02]  /*faa0*/  @!P1 IMAD.IADD R3, R3, 0x1, -R8 ;  /* 0x0000000103039824 */ /* 0x000fe400078e0a08 */
[----:B------:R-:W-:Y:S01]  /*fab0*/  @!P1 VIADD R6, R6, 0x1 ;  /* 0x0000000106069836 */ /* 0x000fe20000000000 */
[----:B------:R-:W-:Y:S02]  /*fac0*/  ISETP.NE.AND P1, PT, R0, RZ, PT ;  /* 0x000000ff0000720c */ /* 0x000fe40003f25270 */
[----:B------:R-:W-:Y:S02]  /*fad0*/  ISETP.GE.U32.AND P0, PT, R3, R8, PT ;  /* 0x000000080300720c */ /* 0x000fe40003f06070 */
[----:B------:R-:W0:Y:S11]  /*fae0*/  I2F.RP R8, R4 ;  /* 0x0000000400087306 */ /* 0x000e360000209400 */
[----:B------:R-:W-:Y:S01]  /*faf0*/  @P0 VIADD R6, R6, 0x1 ;  /* 0x0000000106060836 */ /* 0x000fe20000000000 */
[----:B0-----:R-:W0:Y:S02]  /*fb00*/  MUFU.RCP R8, R8 ;  /* 0x0000000800087308 */ /* 0x001e240000001000 */
[----:B0-----:R-:W-:Y:S01]  /*fb10*/  VIADD R9, R8, 0xffffffe ;  /* 0x0ffffffe08097836 */ /* 0x001fe20000000000 */
[----:B------:R-:W-:-:S05]  /*fb20*/  IABS R8, R7 ;  /* 0x0000000700087213 */ /* 0x000fca0000000000 */
[----:B------:R-:W0:Y:S01]  /*fb30*/  F2I.FTZ.U32.TRUNC.NTZ R3, R9 ;  /* 0x0000000900037305 */ /* 0x000e22000021f000 */
[----:B------:R-:W-:Y:S02]  /*fb40*/  IMAD.MOV R8, RZ, RZ, -R8 ;  /* 0x000000ffff087224 */ /* 0x000fe400078e0a08 */
[----:B0-----:R-:W-:-:S04]  /*fb50*/  IMAD.MOV R11, RZ, RZ, -R3 ;  /* 0x000000ffff0b7224 */ /* 0x001fc800078e0a03 */
[----:B------:R-:W-:-:S04]  /*fb60*/  IMAD R11, R11, R4, RZ ;  /* 0x000000040b0b7224 */ /* 0x000fc800078e02ff */
[----:B------:R-:W-:Y:S01]  /*fb70*/  IMAD.HI.U32 R2, R3, R11, R2 ;  /* 0x0000000b03027227 */ /* 0x000fe200078e0002 */
[----:B------:R-:W-:-:S04]  /*fb80*/  LOP3.LUT R3, R5, R0, RZ, 0x3c, !PT ;  /* 0x0000000005037212 */ /* 0x000fc800078e3cff */
[----:B------:R-:W-:-:S13]  /*fb90*/  ISETP.GE.AND P2, PT, R3, RZ, PT ;  /* 0x000000ff0300720c */ /* 0x000fda0003f46270 */
        /* <DEDUP_REMOVED lines=16> */
[----:B------:R-:W-:-:S04]  /*fca0*/  IMAD.MOV R3, RZ, RZ, -R2 ;  /* 0x000000ffff037224 */ /* 0x000fc800078e0a02 */
[C---:B------:R-:W-:Y:S02]  /*fcb0*/  IMAD R6, R7.reuse, R3, R6 ;  /* 0x0000000307067224 */ /* 0x040fe400078e0206 */
[----:B------:R-:W-:Y:S02]  /*fcc0*/  IMAD R7, R7, 0x1000000, R2 ;  /* 0x0100000007077824 */ /* 0x000fe400078e0202 */
[----:B------:R-:W-:Y:S02]  /*fcd0*/  IMAD.IADD R2, R5, 0x1, -R0 ;  /* 0x0000000105027824 */ /* 0x000fe400078e0a00 */
[----:B------:R-:W-:-:S05]  /*fce0*/  IMAD R0, R6, 0x10000, R7 ;  /* 0x0001000006007824 */ /* 0x000fca00078e0207 */
[----:B------:R1:W-:Y:S04]  /*fcf0*/  STL [R1+0x8], R0 ;  /* 0x0000080001007387 */ /* 0x0003e80000100800 */
[----:B------:R1:W-:Y:S01]  /*fd00*/  STL [R1+0x4], R2 ;  /* 0x0000040201007387 */ /* 0x0003e20000100800 */
[----:B------:R-:W-:Y:S05]  /*fd10*/  BRA `(.L_x_9130) ;  /* 0x0000000000107947 */ /* 0x000fea0003800000 */
.L_x_9127:
[----:B------:R0:W-:Y:S01]  /*fd20*/  STL [R1], R4 ;  /* 0x0000000401007387 */ /* 0x0001e20000100800 */
[----:B------:R-:W-:-:S03]  /*fd30*/  ULDC UR43, c[0x0][0xc3c] ;  /* 0x00030f00002b7ab9 */ /* 0x000fc60000000800 */
[----:B------:R0:W-:Y:S04]  /*fd40*/  STL [R1+0x4], RZ ;  /* 0x000004ff01007387 */ /* 0x0001e80000100800 */
[----:B------:R0:W-:Y:S02]  /*fd50*/  STL [R1+0x8], RZ ;  /* 0x000008ff01007387 */ /* 0x0001e40000100800 */
.L_x_9130:
[----:B------:R-:W2:Y:S04]  /*fd60*/  LDL R3, [R1+0x4] ;  /* 0x0000040001037983 */ /* 0x000ea80000100800 */
[----:B-1----:R-:W3:Y:S04]  /*fd70*/  LDL R2, [R1+0x8] ;  /* 0x0000080001027983 */ /* 0x002ee80000100800 */
[----:B0-----:R-:W4:Y:S01]  /*fd80*/  LDL R4, [R1] ;  /* 0x0000000001047983 */ /* 0x001f220000100800 */
        /* <DEDUP_REMOVED lines=13> */
.L_x_9125:
[----:B------:R-:W-:Y:S02]  /*fe60*/  ULDC UR4, c[0x0][0xc3c] ;  /* 0x00030f0000047ab9 */ /* 0x000fe40000000800 */
[----:B------:R-:W-:-:S06]  /*fe70*/  UISETP.GE.AND UP0, UPT, UR43, UR4, UPT ;  /* 0x000000042b00728c */ /* 0x000fcc000bf06270 */
[----:B------:R-:W-:-:S13]  /*fe80*/  PLOP3.LUT P0, PT, PT, PT, UP0, 0x80, 0x0 ;  /* 0x000000000000781c */ /* 0x000fda0003f0f008 */
[----:B------:R-:W-:Y:S05]  /*fe90*/  @!P0 BRA `(.L_x_9131) ;  /* 0xffffffb800608947 */ /* 0x000fea000383ffff */
.L_x_9059:
[----:B------:R-:W3:Y:S01]  /*fea0*/  LDL.LU R0, [R1+0x14] ;  /* 0x0000140001007983 */ /* 0x000ee20000300800 */
[----:B------:R-:W-:Y:S01]  /*feb0*/  BSSY B0, `(.L_x_9132) ;  /* 0x000000b000007945 */ /* 0x000fe20003800000 */
[----:B012---:R-:W0:Y:S01]  /*fec0*/  S2R R5, SR_CgaCtaId ;  /* 0x0000000000057919 */ /* 0x007e220000008800 */
[----:B---3--:R-:W-:-:S05]  /*fed0*/  VIADD R0, R0, 0x1 ;  /* 0x0000000100007836 */ /* 0x008fca0000000000 */
[----:B------:R-:W-:-:S04]  /*fee0*/  LEA.HI R2, R0, R0, RZ, 0x1 ;  /* 0x0000000000027211 */ /* 0x000fc800078f08ff */
[----:B------:R-:W-:Y:S02]  /*fef0*/  LOP3.LUT R3, R2, 0xfffffffe, RZ, 0xc0, !PT ;  /* 0xfffffffe02037812 */ /* 0x000fe400078ec0ff */
[----:B------:R-:W-:-:S03]  /*ff00*/  MOV R2, 0x400 ;  /* 0x0000040000027802 */ /* 0x000fc60000000f00 */
[----:B------:R-:W-:Y:S01]  /*ff10*/  IMAD.IADD R0, R0, 0x1, -R3 ;  /* 0x0000000100007824 */ /* 0x000fe200078e0a03 */
[----:B0-----:R-:W-:-:S04]  /*ff20*/  LEA R7, R5, R2, 0x18 ;  /* 0x0000000205077211 */ /* 0x001fc800078ec0ff */
[----:B------:R-:W-:-:S04]  /*ff30*/  SHF.L.U32 R0, R0, 0x1f, RZ ;  /* 0x0000001f00007819 */ /* 0x000fc800000006ff */
[----:B------:R-:W0:Y:S02]  /*ff40*/  SYNCS.PHASECHK.TRANS64.TRYWAIT P0, [R7+URZ+0x19c20], R0 ;  /* 0x019c2000070075a7 */ /* 0x000e24000800017f */
[----:B0-----:R-:W-:Y:S05]  /*ff50*/  @!P0 BRA `(.L_x_9133) ;  /* 0x0000000c00308947 */ /* 0x001fea0003800000 */
.L_x_9170:
[----:B------:R-:W-:Y:S05]  /*ff60*/  BSYNC B0 ;  /* 0x0000000000007941 */ /* 0x000fea0003800000 */
.L_x_9132:
[----:B------:R-:W-:-:S03]  /*ff70*/  UMOV UR4, 0xffffffff ;  /* 0xffffffff00047882 */ /* 0x000fc60000000000 */
[----:B------:R-:W-:Y:S05]  /*ff80*/  BRA.DIV UR4, `(.L_x_9134) ;  /* 0x0000000e04387947 */ /* 0x000fea000b800000 */
[----:B0-----:R-:W0:Y:S02]  /*ff90*/  S2R R0, SR_TID.X ;  /* 0x0000000000007919 */ /* 0x001e240000002100 */
[----:B0-----:R-:W-:-:S04]  /*ffa0*/  SHF.R.U32.HI R0, RZ, 0x5, R0 ;  /* 0x00000005ff007819 */ /* 0x001fc80000011600 */
[----:B------:R-:W-:-:S05]  /*ffb0*/  LOP3.LUT R0, R0, 0x3, RZ, 0xc0, !PT ;  /* 0x0000000300007812 */ /* 0x000fca00078ec0ff */
[----:B------:R0:W1:Y:S02]  /*ffc0*/  SHFL.IDX PT, R14, R0, RZ, 0x1f ;  /* 0x00001fff000e7589 */ /* 0x00006400000e0000 */
.L_x_9173:
[----:B-1----:R-:W-:Y:S01]  /*ffd0*/  ISETP.NE.AND P0, PT, R14, RZ, PT ;  /* 0x000000ff0e00720c */ /* 0x002fe20003f05270 */
[----:B------:R-:W-:-:S12]  /*ffe0*/  BSSY B0, `(.L_x_9135) ;  /* 0x000002b000007945 */ /* 0x000fd80003800000 */
[----:B------:R-:W-:Y:S05]  /*fff0*/  @P0 BRA `(.L_x_9136) ;  /* 0x0000000000a40947 */ /* 0x000fea0003800000 */
[----:B------:R-:W-:-:S03]  /*10000*/  UMOV UR4, 0xffffffff ;  /* 0xffffffff00047882 */ /* 0x000fc60000000000 */
[----:B------:R-:W-:Y:S05]  /*10010*/  BRA.DIV UR4, `(.L_x_9137) ;  /* 0x0000000e04487947 */ /* 0x000fea000b800000 */
[----:B------:R-:W-:-:S13]  /*10020*/  ELECT P6, URZ, PT ;  /* 0x00000000003f782f */ /* 0x000fda00038c0000 */
.L_x_9176:
[----:B------:R-:W-:Y:S05]  /*10030*/  @!P6 BRA `(.L_x_9136) ;  /* 0x000000000094e947 */ /* 0x000fea0003800000 */
[----:B------:R-:W-:-:S06]  /*10040*/  ULOP3.LUT UR4, UR40, 0x2, URZ, 0xfc, !UPT ;  /* 0x0000000228047892 */ /* 0x000fcc000f8efc3f */
[----:B0-----:R-:W-:-:S05]  /*10050*/  IMAD.U32 R0, RZ, RZ, UR4 ;  /* 0x00000004ff007e24 */ /* 0x001fca000f8e00ff */
[----:B------:R-:W-:-:S13]  /*10060*/  ISETP.NE.AND P0, PT, R0, 0x3, PT ;  /* 0x000000030000780c */ /* 0x000fda0003f05270 */
[----:B------:R-:W-:Y:S05]  /*10070*/  @!P0 BRA `(.L_x_9138) ;  /* 0x0000000000048947 */ /* 0x000fea0003800000 */
[----:B------:R-:W-:Y:S01]  /*10080*/  BPT.TRAP 0x1 ;  /* 0x000000040000795c */ /* 0x000fe20000300000 */
.L_x_9138:
        /* <DEDUP_REMOVED lines=12> */
.L_x_9177:
[----:B------:R-:W1:Y:S02]  /*10150*/  SYNCS.PHASECHK.TRANS64.TRYWAIT P1, [R3+URZ], R0 ;  /* 0x00000000030075a7 */ /* 0x000e64000802017f */
[----:B-1----:R-:W-:Y:S05]  /*10160*/  @!P1 BRA `(.L_x_9140) ;  /* 0x0000000c00289947 */ /* 0x002fea0003800000 */
.L_x_9178:
[----:B------:R-:W-:Y:S05]  /*10170*/  @!P0 BRA `(.L_x_9141) ;  /* 0x0000000000048947 */ /* 0x000fea0003800000 */
[----:B------:R-:W-:Y:S01]  /*10180*/  BPT.TRAP 0x1 ;  /* 0x000000040000795c */ /* 0x000fe20000300000 */
.L_x_9141:
[----:B-1----:R-:W-:-:S04]  /*10190*/  IMAD R3, R18, 0x8, R7 ;  /* 0x0000000812037824 */ /* 0x002fc800078e0207 */
[----:B------:R-:W1:Y:S02]  /*101a0*/  SYNCS.PHASECHK.TRANS64.TRYWAIT P1, [R3+URZ+0x19c60], R4 ;  /* 0x019c6004030075a7 */ /* 0x000e64000802017f */
[----:B-1----:R-:W-:Y:S05]  /*101b0*/  @!P1 BRA `(.L_x_9142) ;  /* 0x0000000c00289947 */ /* 0x002fea0003800000 */
.L_x_9179:
[----:B------:R-:W-:Y:S05]  /*101c0*/  @!P0 BRA `(.L_x_9143) ;  /* 0x0000000000048947 */ /* 0x000fea0003800000 */
[----:B------:R-:W-:Y:S01]  /*101d0*/  BPT.TRAP 0x1 ;  /* 0x000000040000795c */ /* 0x000fe20000300000 */
.L_x_9143:
[----:B0-----:R-:W-:-:S04]  /*101e0*/  IMAD R5, R6, 0x8, R7 ;  /* 0x0000000806057824 */ /* 0x001fc800078e0207 */
[----:B------:R-:W0:Y:S02]  /*101f0*/  SYNCS.PHASECHK.TRANS64.TRYWAIT P1, [R5+URZ+0x19c60], R0 ;  /* 0x019c6000050075a7 */ /* 0x000e24000802017f */
[----:B0-----:R-:W-:Y:S05]  /*10200*/  @!P1 BRA `(.L_x_9144) ;  /* 0x0000000c00289947 */ /* 0x001fea0003800000 */
.L_x_9180:
[----:B------:R-:W-:Y:S05]  /*10210*/  @!P0 BRA `(.L_x_9145) ;  /* 0x0000000000048947 */ /* 0x000fea0003800000 */
[----:B------:R-:W-:Y:S01]  /*10220*/  BPT.TRAP 0x1 ;  /* 0x000000040000795c */ /* 0x000fe20000300000 */
.L_x_9145:
[----:B------:R-:W2:Y:S02]  /*10230*/  SYNCS.PHASECHK.TRANS64.TRYWAIT P0, [R3+URZ+0x19c80], R4 ;  /* 0x019c8004030075a7 */ /* 0x000ea4000800017f */
[----:B--2---:R-:W-:Y:S05]  /*10240*/  @!P0 BRA `(.L_x_9146) ;  /* 0x0000000c002c8947 */ /* 0x004fea0003800000 */
.L_x_9147:
[----:B---3--:R3:W4:Y:S02]  /*10250*/  SYNCS.PHASECHK.TRANS64.TRYWAIT P0, [R5+URZ+0x19c80], R0 ;  /* 0x019c8000050075a7 */ /* 0x008724000800017f */
[----:B----4-:R-:W-:Y:S05]  /*10260*/  @!P0 NANOSLEEP.SYNCS 0x989680 ;  /* 0x009896800000895d */ /* 0x010fea0003900000 */
[----:B------:R-:W4:Y:S02]  /*10270*/  @!P0 SYNCS.PHASECHK.TRANS64 P0, [R5+URZ+0x19c80], R0 ;  /* 0x019c8000050085a7 */ /* 0x000f24000800007f */
[----:B----4-:R-:W-:Y:S05]  /*10280*/  @!P0 BRA `(.L_x_9147) ;  /* 0xfffffffc00f08947 */ /* 0x010fea000383ffff */
.L_x_9136:
[----:B------:R-:W-:Y:S05]  /*10290*/  BSYNC B0 ;  /* 0x0000000000007941 */ /* 0x000fea0003800000 */
.L_x_9135:
[----:B------:R-:W-:Y:S05]  /*102a0*/  EXIT ;  /* 0x000000000000794d */ /* 0x000fea0003800000 */
.L_x_9016:
[----:B0-----:R0:W1:Y:S02]  /*102b0*/  SYNCS.PHASECHK.TRANS64.TRYWAIT P1, [R2+URZ+0x19c00], R11 ;  /* 0x019c000b020075a7 */ /* 0x001064000802017f */
[----:B-1----:R-:W-:Y:S05]  /*102c0*/  @!P1 NANOSLEEP.SYNCS 0x989680 ;  /* 0x009896800000995d */ /* 0x002fea0003900000 */
[----:B------:R-:W1:Y:S02]  /*102d0*/  @!P1 SYNCS.PHASECHK.TRANS64 P1, [R2+URZ+0x19c00], R11 ;  /* 0x019c000b020095a7 */ /* 0x000e64000802007f */
[----:B-1----:R-:W-:Y:S05]  /*102e0*/  @!P1 BRA `(.L_x_9016) ;  /* 0xfffffffc00f09947 */ /* 0x002fea000383ffff */
[----:B------:R-:W-:Y:S05]  /*102f0*/  BRA `(.L_x_9148) ;  /* 0xffffff1800a87947 */ /* 0x000fea000383ffff */
.L_x_9020:
[----:B--2---:R2:W3:Y:S02]  /*10300*/  SYNCS.PHASECHK.TRANS64.TRYWAIT P1, [R4+URZ+0x19c30], R5 ;  /* 0x019c3005040075a7 */ /* 0x0044e4000802017f */
[----:B---3--:R-:W-:Y:S05]  /*10310*/  @!P1 NANOSLEEP.SYNCS 0x989680 ;  /* 0x009896800000995d */ /* 0x008fea0003900000 */
[----:B------:R-:W3:Y:S02]  /*10320*/  @!P1 SYNCS.PHASECHK.TRANS64 P1, [R4+URZ+0x19c30], R5 ;  /* 0x019c3005040095a7 */ /* 0x000ee4000802007f */
[----:B---3--:R-:W-:Y:S05]  /*10330*/  @!P1 BRA `(.L_x_9020) ;  /* 0xfffffffc00f09947 */ /* 0x008fea000383ffff */
[----:B------:R-:W-:Y:S05]  /*10340*/  BRA `(.L_x_9019) ;  /* 0xffffff1800d07947 */ /* 0x000fea000383ffff */
.L_x_9025:
[----:B-1----:R1:W2:Y:S02]  /*10350*/  SYNCS.PHASECHK.TRANS64.TRYWAIT P1, [R8+URZ+0x19c30], R9 ;  /* 0x019c3009080075a7 */ /* 0x0022a4000802017f */
[----:B--2---:R-:W-:Y:S05]  /*10360*/  @!P1 NANOSLEEP.SYNCS 0x989680 ;  /* 0x009896800000995d */ /* 0x004fea0003900000 */
[----:B------:R-:W2:Y:S02]  /*10370*/  @!P1 SYNCS.PHASECHK.TRANS64 P1, [R8+URZ+0x19c30], R9 ;  /* 0x019c3009080095a7 */ /* 0x000ea4000802007f */
[----:B--2---:R-:W-:Y:S05]  /*10380*/  @!P1 BRA `(.L_x_9025) ;  /* 0xfffffffc00f09947 */ /* 0x004fea000383ffff */
[----:B------:R-:W-:Y:S05]  /*10390*/  BRA `(.L_x_9024) ;  /* 0xffffff44001c7947 */ /* 0x000fea000383ffff */
.L_x_9029:
[----:B-1----:R-:W-:-:S04]  /*103a0*/  IMAD.U32 R10, RZ, RZ, UR11 ;  /* 0x0000000bff0a7e24 */ /* 0x002fc8000f8e00ff */
[----:B------:R1:W2:Y:S03]  /*103b0*/  SYNCS.PHASECHK.TRANS64.TRYWAIT P1, [R10+URZ+0x19c50], R9 ;  /* 0x019c50090a0075a7 */ /* 0x0002a6000802017f */
[----:B--2---:R-:W-:Y:S05]  /*103c0*/  @!P1 NANOSLEEP.SYNCS 0x989680 ;  /* 0x009896800000995d */ /* 0x004fea0003900000 */
[----:B------:R-:W2:Y:S02]  /*103d0*/  @!P1 SYNCS.PHASECHK.TRANS64 P1, [R10+URZ+0x19c50], R9 ;  /* 0x019c50090a0095a7 */ /* 0x000ea4000802007f */
[----:B--2---:R-:W-:Y:S05]  /*103e0*/  @!P1 BRA `(.L_x_9029) ;  /* 0xfffffffc00ec9947 */ /* 0x004fea000383ffff */
[----:B------:R-:W-:Y:S05]  /*103f0*/  BRA `(.L_x_9028) ;  /* 0xffffff4400707947 */ /* 0x000fea000383ffff */
.L_x_9035:
[----:B-1----:R1:W2:Y:S02]  /*10400*/  SYNCS.PHASECHK.TRANS64.TRYWAIT P1, [R12+URZ+0x19c50], R7 ;  /* 0x019c50070c0075a7 */ /* 0x0022a4000802017f */
[----:B--2---:R-:W-:Y:S05]  /*10410*/  @!P1 NANOSLEEP.SYNCS 0x989680 ;  /* 0x009896800000995d */ /* 0x004fea0003900000 */
[----:B------:R-:W2:Y:S02]  /*10420*/  @!P1 SYNCS.PHASECHK.TRANS64 P1, [R12+URZ+0x19c50], R7 ;  /* 0x019c50070c0095a7 */ /* 0x000ea4000802007f */
[----:B--2---:R-:W-:Y:S05]  /*10430*/  @!P1 BRA `(.L_x_9035) ;  /* 0xfffffffc00f09947 */ /* 0x004fea000383ffff */
[----:B------:R-:W-:Y:S05]  /*10440*/  BRA `(.L_x_9034) ;  /* 0xffffff6400cc7947 */ /* 0x000fea000383ffff */
.L_x_9075:
[----:B------:R-:W-:Y:S02]  /*10450*/  IMAD.MOV.U32 R13, RZ, RZ, R20 ;  /* 0x000000ffff0d7224 */ /* 0x000fe400078e0014 */
[----:B------:R-:W-:Y:S02]  /*10460*/  IMAD.MOV.U32 R12, RZ, RZ, RZ ;  /* 0x000000ffff0c7224 */ /* 0x000fe400078e00ff */
[----:B------:R-:W-:Y:S02]  /*10470*/  IMAD.MOV.U32 R11, RZ, RZ, 0x1f ;  /* 0x0000001fff0b7424 */ /* 0x000fe400078e00ff */
[----:B------:R-:W-:-:S07]  /*10480*/  IMAD.MOV.U32 R15, RZ, RZ, -0x1 ;  /* 0xffffffffff0f7424 */ /* 0x000fce00078e00ff */
[----:B------:R-:W-:Y:S05]  /*10490*/  WARPSYNC.COLLECTIVE R15, `(.L_x_9149) ;  /* 0x000000000f087348 */ /* 0x000fea0003c00000 */
[----:B------:R0:W1:Y:S02]  /*104a0*/  SHFL.IDX P6, R14, R13, R12, R11 ;  /* 0x0000000c0d0e7389 */ /* 0x00006400000c000b */
[----:B01----:R-:W-:Y:S01]  /*104b0*/  ENDCOLLECTIVE ;  /* 0x000000000000791b */ /* 0x003fe20003800000 */
.L_x_9149:
[----:B------:R-:W-:Y:S05]  /*104c0*/  BRA `(.L_x_9150) ;  /* 0xffffffc000d47947 */ /* 0x000fea000383ffff */
.L_x_9077:
[----:B------:R-:W-:Y:S01]  /*104d0*/  BSSY B0, `(.L_x_9151) ;  /* 0x0000006000007945 */ /* 0x000fe20003800000 */
[----:B------:R-:W-:-:S07]  /*104e0*/  IMAD.MOV.U32 R15, RZ, RZ, -0x1 ;  /* 0xffffffffff0f7424 */ /* 0x000fce00078e00ff */
[----:B0-----:R-:W-:Y:S05]  /*104f0*/  WARPSYNC.COLLECTIVE R15, `(.L_x_9152) ;  /* 0x000000000f0c7348 */ /* 0x001fea0003c00000 */
[----:B------:R-:W-:Y:S02]  /*10500*/  ELECT P6, UR62, PT ;  /* 0x00000000003e782f */ /* 0x000fe400038c0000 */
[----:B------:R-:W-:Y:S01]  /*10510*/  MOV R14, UR62 ;  /* 0x0000003e000e7c02 */ /* 0x000fe20008000f00 */
[----:B0-----:R-:W-:Y:S10]  /*10520*/  ENDCOLLECTIVE ;  /* 0x000000000000791b */ /* 0x001ff40003800000 */
.L_x_9152:
[----:B------:R-:W-:Y:S05]  /*10530*/  BSYNC B0 ;  /* 0x0000000000007941 */ /* 0x000fea0003800000 */
.L_x_9151:
[----:B------:R-:W-:Y:S05]  /*10540*/  BRA `(.L_x_9153) ;  /* 0xffffffc000dc7947 */ /* 0x000fea000383ffff */
.L_x_9079:
[----:B-1----:R1:W2:Y:S02]  /*10550*/  SYNCS.PHASECHK.TRANS64.TRYWAIT P0, [R4+URZ+0x19c80], R3 ;  /* 0x019c8003040075a7 */ /* 0x0022a4000800017f */
[----:B--2---:R-:W-:Y:S05]  /*10560*/  @!P0 NANOSLEEP.SYNCS 0x989680 ;  /* 0x009896800000895d */ /* 0x004fea0003900000 */
[----:B------:R-:W2:Y:S02]  /*10570*/  @!P0 SYNCS.PHASECHK.TRANS64 P0, [R4+URZ+0x19c80], R3 ;  /* 0x019c8003040085a7 */ /* 0x000ea4000800007f */
[----:B--2---:R-:W-:Y:S05]  /*10580*/  @!P0 BRA `(.L_x_9079) ;  /* 0xfffffffc00f08947 */ /* 0x004fea000383ffff */
[----:B------:R-:W-:Y:S05]  /*10590*/  BRA `(.L_x_9154) ;  /* 0xffffffc400387947 */ /* 0x000fea000383ffff */
.L_x_9081:
[----:B--2---:R2:W3:Y:S02]  /*105a0*/  SYNCS.PHASECHK.TRANS64.TRYWAIT P0, [R4+URZ+0x19c40], R3 ;  /* 0x019c4003040075a7 */ /* 0x0044e4000800017f */
[----:B---3--:R-:W-:Y:S05]  /*105b0*/  @!P0 NANOSLEEP.SYNCS 0x989680 ;  /* 0x009896800000895d */ /* 0x008fea0003900000 */
[----:B------:R-:W3:Y:S02]  /*105c0*/  @!P0 SYNCS.PHASECHK.TRANS64 P0, [R4+URZ+0x19c40], R3 ;  /* 0x019c4003040085a7 */ /* 0x000ee4000800007f */
[----:B---3--:R-:W-:Y:S05]  /*105d0*/  @!P0 BRA `(.L_x_9081) ;  /* 0xfffffffc00f08947 */ /* 0x008fea000383ffff */
[----:B------:R-:W-:Y:S05]  /*105e0*/  BRA `(.L_x_9155) ;  /* 0xffffffc400bc7947 */ /* 0x000fea000383ffff */
.L_x_9085:
[----:B------:R-:W2:Y:S01]  /*105f0*/  LDL.LU R11, [R1+0xc] ;  /* 0x00000c00010b7983 */ /* 0x000ea20000300800 */
[----:B------:R-:W-:Y:S01]  /*10600*/  IMAD.MOV.U32 R13, RZ, RZ, R0 ;  /* 0x000000ffff0d7224 */ /* 0x000fe200078e0000 */
[----:B------:R-:W-:Y:S01]  /*10610*/  LOP3.LUT R5, R5, 0x7f, RZ, 0xc0, !PT ;  /* 0x0000007f05057812 */ /* 0x000fe200078ec0ff */
[----:B------:R-:W-:Y:S02]  /*10620*/  IMAD.MOV.U32 R12, RZ, RZ, RZ ;  /* 0x000000ffff0c7224 */ /* 0x000fe400078e00ff */
[----:B------:R-:W-:Y:S01]  /*10630*/  IMAD.MOV.U32 R15, RZ, RZ, -0x1 ;  /* 0xffffffffff0f7424 */ /* 0x000fe200078e00ff */
[----:B------:R-:W-:-:S05]  /*10640*/  SHF.R.U32.HI R5, RZ, 0x1, R5 ;  /* 0x00000001ff057819 */ /* 0x000fca0000011605 */
[----:B------:R-:W-:Y:S02]  /*10650*/  IMAD R5, R21, 0xc0, R5 ;  /* 0x000000c015057824 */ /* 0x000fe400078e0205 */
[----:B--2---:R-:W-:Y:S02]  /*10660*/  IMAD R4, R11, R9, RZ ;  /* 0x000000090b047224 */ /* 0x004fe400078e02ff */
[----:B------:R-:W-:-:S03]  /*10670*/  IMAD.MOV.U32 R11, RZ, RZ, 0x1e1f ;  /* 0x00001e1fff0b7424 */ /* 0x000fc600078e00ff */
[----:B------:R-:W-:-:S13]  /*10680*/  ISETP.GE.AND P4, PT, R5, R4, PT ;  /* 0x000000040500720c */ /* 0x000fda0003f86270 */
[----:B-----5:R-:W-:Y:S05]  /*10690*/  WARPSYNC.COLLECTIVE R15, `(.L_x_9156) ;  /* 0x000000000f087348 */ /* 0x020fea0003c00000 */
[----:B------:R0:W1:Y:S02]  /*106a0*/  SHFL.IDX P6, R14, R13, R12, R11 ;  /* 0x0000000c0d0e7389 */ /* 0x00006400000c000b */
[----:B01---5:R-:W-:Y:S01]  /*106b0*/  ENDCOLLECTIVE ;  /* 0x000000000000791b */ /* 0x023fe20003800000 */
.L_x_9156:
[----:B------:R-:W-:Y:S02]  /*106c0*/  IMAD.MOV.U32 R13, RZ, RZ, R6 ;  /* 0x000000ffff0d7224 */ /* 0x000fe400078e0006 */
[----:B------:R-:W-:-:S07]  /*106d0*/  IMAD.MOV.U32 R2, RZ, RZ, R14 ;  /* 0x000000ffff027224 */ /* 0x000fce00078e000e */
[----:B------:R-:W-:Y:S05]  /*106e0*/  WARPSYNC.COLLECTIVE R15, `(.L_x_9157) ;  /* 0x000000000f087348 */ /* 0x000fea0003c00000 */
[----:B------:R0:W1:Y:S02]  /*106f0*/  SHFL.IDX P6, R14, R13, R12, R11 ;  /* 0x0000000c0d0e7389 */ /* 0x00006400000c000b */
[----:B01----:R-:W-:Y:S01]  /*10700*/  ENDCOLLECTIVE ;  /* 0x000000000000791b */ /* 0x003fe20003800000 */
.L_x_9157:
[----:B------:R-:W-:Y:S02]  /*10710*/  IMAD.MOV.U32 R13, RZ, RZ, R0 ;  /* 0x000000ffff0d7224 */ /* 0x000fe400078e0000 */
[----:B------:R-:W-:Y:S02]  /*10720*/  IMAD.MOV.U32 R12, RZ, RZ, 0x1 ;  /* 0x00000001ff0c7424 */ /* 0x000fe400078e00ff */
[----:B------:R-:W-:-:S07]  /*10730*/  IMAD.MOV.U32 R3, RZ, RZ, R14 ;  /* 0x000000ffff037224 */ /* 0x000fce00078e000e */
[----:B------:R-:W-:Y:S05]  /*10740*/  WARPSYNC.COLLECTIVE R15, `(.L_x_9158) ;  /* 0x000000000f087348 */ /* 0x000fea0003c00000 */
[----:B------:R0:W1:Y:S02]  /*10750*/  SHFL.IDX P6, R14, R13, R12, R11 ;  /* 0x0000000c0d0e7389 */ /* 0x00006400000c000b */
[----:B01----:R-:W-:Y:S01]  /*10760*/  ENDCOLLECTIVE ;  /* 0x000000000000791b */ /* 0x003fe20003800000 */
.L_x_9158:
        /* <DEDUP_REMOVED lines=10> */
.L_x_9159:
[----:B------:R-:W-:Y:S01]  /*10810*/  @!PT LDS RZ, [RZ] ;  /* 0x00000000fffff984 */ /* 0x000fe20000000800 */
[----:B------:R-:W-:Y:S01]  /*10820*/  @!PT LDS RZ, [RZ] ;  /* 0x00000000fffff984 */ /* 0x000fe20000000800 */
[----:B------:R-:W-:Y:S01]  /*10830*/  @!PT LDS RZ, [RZ] ;  /* 0x00000000fffff984 */ /* 0x000fe20000000800 */
[----:B------:R0:W-:Y:S04]  /*10840*/  @!P4 LDGSTS.E.BYPASS.LTC128B.128 [R10+0xf000], desc[UR52][R2.64], !P2 ;  /* 0x0f000000020acfae */ /* 0x0001e8000d101d74 */
[----:B------:R0:W-:Y:S04]  /*10850*/  @!P4 LDGSTS.E.BYPASS.LTC128B.128 [R10+0x10800], desc[UR52][R2.64+0x20], !P1 ;  /* 0x10800020020acfae */ /* 0x0001e8000c901d74 */
[----:B------:R0:W-:Y:S01]  /*10860*/  @!P4 LDGSTS.E.BYPASS.LTC128B.128 [R10+0x12000], desc[UR52][R2.64+0x40], !P0 ;  /* 0x12000040020acfae */ /* 0x0001e2000c101d74 */
[----:B------:R-:W-:Y:S02]  /*10870*/  IMAD.MOV.U32 R13, RZ, RZ, R7 ;  /* 0x000000ffff0d7224 */ /* 0x000fe400078e0007 */
[----:B------:R-:W-:-:S02]  /*10880*/  IMAD.MOV.U32 R12, RZ, RZ, RZ ;  /* 0x000000ffff0c7224 */ /* 0x000fc400078e00ff */
[----:B------:R-:W-:-:S07]  /*10890*/  IMAD.MOV.U32 R6, RZ, RZ, R14 ;  /* 0x000000ffff067224 */ /* 0x000fce00078e000e */
[----:B0-----:R-:W-:Y:S05]  /*108a0*/  WARPSYNC.COLLECTIVE R15, `(.L_x_9160) ;  /* 0x000000000f087348 */ /* 0x001fea0003c00000 */
[----:B------:R1:W2:Y:S02]  /*108b0*/  SHFL.IDX P6, R14, R13, R12, R11 ;  /* 0x0000000c0d0e7389 */ /* 0x0002a400000c000b */
[----:B012---:R-:W-:Y:S01]  /*108c0*/  ENDCOLLECTIVE ;  /* 0x000000000000791b */ /* 0x007fe20003800000 */
.L_x_9160:
[----:B------:R-:W-:-:S05]  /*108d0*/  VIADD R3, R5, 0x40 ;  /* 0x0000004005037836 */ /* 0x000fca0000000000 */
[----:B------:R-:W-:Y:S01]  /*108e0*/  ISETP.GE.AND P4, PT, R3, R4, PT ;  /* 0x000000040300720c */ /* 0x000fe20003f86270 */
[----:B------:R-:W-:-:S12]  /*108f0*/  IMAD.MOV.U32 R13, RZ, RZ, R8 ;  /* 0x000000ffff0d7224 */ /* 0x000fd800078e0008 */
[----:B------:R-:W-:Y:S01]  /*10900*/  @!P4 IADD3 R2, P3, R20, R6, RZ ;  /* 0x000000061402c210 */ /* 0x000fe20007f7e0ff */
[----:B------:R-:W-:-:S12]  /*10910*/  IMAD.MOV.U32 R7, RZ, RZ, R14 ;  /* 0x000000ffff077224 */ /* 0x000fd800078e000e */
[----:B------:R-:W-:Y:S05]  /*10920*/  WARPSYNC.COLLECTIVE R15, `(.L_x_9161) ;  /* 0x000000000f087348 */ /* 0x000fea0003c00000 */
[----:B------:R0:W1:Y:S02]  /*10930*/  SHFL.IDX P6, R14, R13, R12, R11 ;  /* 0x0000000c0d0e7389 */ /* 0x00006400000c000b */
[----:B01----:R-:W-:Y:S01]  /*10940*/  ENDCOLLECTIVE ;  /* 0x000000000000791b */ /* 0x003fe20003800000 */
.L_x_9161:
[----:B------:R-:W-:-:S04]  /*10950*/  @!P4 IMAD.X R0, RZ, RZ, R0, P3 ;  /* 0x000000ffff00c224 */ /* 0x000fc800018e0600 */
[----:B------:R-:W-:-:S05]  /*10960*/  @!P4 IMAD.MOV.U32 R3, RZ, RZ, R0 ;  /* 0x000000ffff03c224 */ /* 0x000fca00078e0000 */
[----:B------:R-:W-:Y:S01]  /*10970*/  @!PT LDS RZ, [RZ] ;  /* 0x00000000fffff984 */ /* 0x000fe20000000800 */
[----:B------:R-:W-:Y:S01]  /*10980*/  @!PT LDS RZ, [RZ] ;  /* 0x00000000fffff984 */ /* 0x000fe20000000800 */
[----:B------:R-:W-:Y:S01]  /*10990*/  @!PT LDS RZ, [RZ] ;  /* 0x00000000fffff984 */ /* 0x000fe20000000800 */
[----:B------:R-:W-:Y:S04]  /*109a0*/  @!P4 LDGSTS.E.BYPASS.LTC128B.128 [R10+0xf800], desc[UR52][R2.64], !P2 ;  /* 0x0f800000020acfae */ /* 0x000fe8000d101d74 */
[----:B------:R-:W-:Y:S04]  /*109b0*/  @!P4 LDGSTS.E.BYPASS.LTC128B.128 [R10+0x11000], desc[UR52][R2.64+0x20], !P1 ;  /* 0x11000020020acfae */ /* 0x000fe8000c901d74 */
[----:B------:R0:W-:Y:S02]  /*109c0*/  @!P4 LDGSTS.E.BYPASS.LTC128B.128 [R10+0x12800], desc[UR52][R2.64+0x40], !P0 ;  /* 0x12800040020acfae */ /* 0x0001e4000c101d74 */
[----:B0-----:R-:W-:Y:S01]  /*109d0*/  IMAD.MOV.U32 R2, RZ, RZ, R14 ;  /* 0x000000ffff027224 */ /* 0x001fe200078e000e */
[----:B------:R-:W-:Y:S06]  /*109e0*/  BRA `(.L_x_9162) ;  /* 0xffffffcc00807947 */ /* 0x000fec000383ffff */
.L_x_9090:
[----:B-1----:R1:W2:Y:S02]  /*109f0*/  SYNCS.PHASECHK.TRANS64.TRYWAIT P0, [R16+URZ+0x19c20], R3 ;  /* 0x019c2003100075a7 */ /* 0x0022a4000800017f */
[----:B--2---:R-:W-:Y:S05]  /*10a00*/  @!P0 NANOSLEEP.SYNCS 0x989680 ;  /* 0x009896800000895d */ /* 0x004fea0003900000 */
[----:B------:R-:W2:Y:S02]  /*10a10*/  @!P0 SYNCS.PHASECHK.TRANS64 P0, [R16+URZ+0x19c20], R3 ;  /* 0x019c2003100085a7 */ /* 0x000ea4000800007f */
[----:B--2---:R-:W-:Y:S05]  /*10a20*/  @!P0 BRA `(.L_x_9090) ;  /* 0xfffffffc00f08947 */ /* 0x004fea000383ffff */
[----:B------:R-:W-:Y:S05]  /*10a30*/  BRA `(.L_x_9163) ;  /* 0xffffffcc00fc7947 */ /* 0x000fea000383ffff */
.L_x_9096:
[----:B0-----:R0:W1:Y:S02]  /*10a40*/  SYNCS.PHASECHK.TRANS64.TRYWAIT P0, [R6+URZ+0x19c80], R4 ;  /* 0x019c8004060075a7 */ /* 0x001064000800017f */
[----:B-1----:R-:W-:Y:S05]  /*10a50*/  @!P0 NANOSLEEP.SYNCS 0x989680 ;  /* 0x009896800000895d */ /* 0x002fea0003900000 */
[----:B------:R-:W1:Y:S02]  /*10a60*/  @!P0 SYNCS.PHASECHK.TRANS64 P0, [R6+URZ+0x19c80], R4 ;  /* 0x019c8004060085a7 */ /* 0x000e64000800007f */
[----:B-1----:R-:W-:Y:S05]  /*10a70*/  @!P0 BRA `(.L_x_9096) ;  /* 0xfffffffc00f08947 */ /* 0x002fea000383ffff */
[----:B------:R-:W-:Y:S05]  /*10a80*/  BRA `(.L_x_9164) ;  /* 0xffffffd000947947 */ /* 0x000fea000383ffff */
.L_x_9103:
[----:B-1----:R1:W2:Y:S02]  /*10a90*/  SYNCS.PHASECHK.TRANS64.TRYWAIT P0, [R6+URZ+0x19c40], R4 ;  /* 0x019c4004060075a7 */ /* 0x0022a4000800017f */
[----:B--2---:R-:W-:Y:S05]  /*10aa0*/  @!P0 NANOSLEEP.SYNCS 0x989680 ;  /* 0x009896800000895d */ /* 0x004fea0003900000 */
[----:B------:R-:W2:Y:S02]  /*10ab0*/  @!P0 SYNCS.PHASECHK.TRANS64 P0, [R6+URZ+0x19c40], R4 ;  /* 0x019c4004060085a7 */ /* 0x000ea4000800007f */
[----:B--2---:R-:W-:Y:S05]  /*10ac0*/  @!P0 BRA `(.L_x_9103) ;  /* 0xfffffffc00f08947 */ /* 0x004fea000383ffff */
[----:B------:R-:W-:Y:S05]  /*10ad0*/  BRA `(.L_x_9165) ;  /* 0xffffffd4008c7947 */ /* 0x000fea000383ffff */
.L_x_9111:
[----:B0-----:R0:W1:Y:S02]  /*10ae0*/  SYNCS.PHASECHK.TRANS64.TRYWAIT P0, [R3+URZ+0x19c70], R4 ;  /* 0x019c7004030075a7 */ /* 0x001064000800017f */
[----:B-1----:R-:W-:Y:S05]  /*10af0*/  @!P0 NANOSLEEP.SYNCS 0x989680 ;  /* 0x009896800000895d */ /* 0x002fea0003900000 */
[----:B------:R-:W1:Y:S02]  /*10b00*/  @!P0 SYNCS.PHASECHK.TRANS64 P0, [R3+URZ+0x19c70], R4 ;  /* 0x019c7004030085a7 */ /* 0x000e64000800007f */
[----:B-1----:R-:W-:Y:S05]  /*10b10*/  @!P0 BRA `(.L_x_9111) ;  /* 0xfffffffc00f08947 */ /* 0x002fea000383ffff */
[----:B------:R-:W-:Y:S05]  /*10b20*/  BRA `(.L_x_9166) ;  /* 0xffffffd800a07947 */ /* 0x000fea000383ffff */
.L_x_9113:
[----:B0-----:R0:W1:Y:S02]  /*10b30*/  SYNCS.PHASECHK.TRANS64.TRYWAIT P0, [R3+URZ+0x19c60], R4 ;  /* 0x019c6004030075a7 */ /* 0x001064000800017f */
[----:B-1----:R-:W-:Y:S05]  /*10b40*/  @!P0 NANOSLEEP.SYNCS 0x989680 ;  /* 0x009896800000895d */ /* 0x002fea0003900000 */
[----:B------:R-:W1:Y:S02]  /*10b50*/  @!P0 SYNCS.PHASECHK.TRANS64 P0, [R3+URZ+0x19c60], R4 ;  /* 0x019c6004030085a7 */ /* 0x000e64000800007f */
[----:B-1----:R-:W-:Y:S05]  /*10b60*/  @!P0 BRA `(.L_x_9113) ;  /* 0xfffffffc00f08947 */ /* 0x002fea000383ffff */
[----:B------:R-:W-:Y:S05]  /*10b70*/  BRA `(.L_x_9167) ;  /* 0xffffffd800a87947 */ /* 0x000fea000383ffff */
.L_x_9120:
[----:B-1----:R1:W2:Y:S02]  /*10b80*/  SYNCS.PHASECHK.TRANS64.TRYWAIT P1, [R0+URZ+0x19c70], R3 ;  /* 0x019c7003000075a7 */ /* 0x0022a4000802017f */
[----:B--2---:R-:W-:Y:S05]  /*10b90*/  @!P1 NANOSLEEP.SYNCS 0x989680 ;  /* 0x009896800000995d */ /* 0x004fea0003900000 */
[----:B------:R-:W2:Y:S02]  /*10ba0*/  @!P1 SYNCS.PHASECHK.TRANS64 P1, [R0+URZ+0x19c70], R3 ;  /* 0x019c7003000095a7 */ /* 0x000ea4000802007f */
[----:B--2---:R-:W-:Y:S05]  /*10bb0*/  @!P1 BRA `(.L_x_9120) ;  /* 0xfffffffc00f09947 */ /* 0x004fea000383ffff */
[----:B------:R-:W-:Y:S05]  /*10bc0*/  BRA `(.L_x_9168) ;  /* 0xffffffe0004c7947 */ /* 0x000fea000383ffff */
.L_x_9122:
[----:B-1----:R1:W2:Y:S02]  /*10bd0*/  SYNCS.PHASECHK.TRANS64.TRYWAIT P1, [R0+URZ+0x19c60], R3 ;  /* 0x019c6003000075a7 */ /* 0x0022a4000802017f */
[----:B--2---:R-:W-:Y:S05]  /*10be0*/  @!P1 NANOSLEEP.SYNCS 0x989680 ;  /* 0x009896800000995d */ /* 0x004fea0003900000 */
[----:B------:R-:W2:Y:S02]  /*10bf0*/  @!P1 SYNCS.PHASECHK.TRANS64 P1, [R0+URZ+0x19c60], R3 ;  /* 0x019c6003000095a7 */ /* 0x000ea4000802007f */
[----:B--2---:R-:W-:Y:S05]  /*10c00*/  @!P1 BRA `(.L_x_9122) ;  /* 0xfffffffc00f09947 */ /* 0x004fea000383ffff */
[----:B------:R-:W-:Y:S05]  /*10c10*/  BRA `(.L_x_9169) ;  /* 0xffffffe000507947 */ /* 0x000fea000383ffff */
.L_x_9133:
[----:B0-----:R0:W1:Y:S02]  /*10c20*/  SYNCS.PHASECHK.TRANS64.TRYWAIT P0, [R7+URZ+0x19c20], R0 ;  /* 0x019c2000070075a7 */ /* 0x001064000800017f */
[----:B-1----:R-:W-:Y:S05]  /*10c30*/  @!P0 NANOSLEEP.SYNCS 0x989680 ;  /* 0x009896800000895d */ /* 0x002fea0003900000 */
[----:B------:R-:W1:Y:S02]  /*10c40*/  @!P0 SYNCS.PHASECHK.TRANS64 P0, [R7+URZ+0x19c20], R0 ;  /* 0x019c2000070085a7 */ /* 0x000e64000800007f */
[----:B-1----:R-:W-:Y:S05]  /*10c50*/  @!P0 BRA `(.L_x_9133) ;  /* 0xfffffffc00f08947 */ /* 0x002fea000383ffff */
[----:B------:R-:W-:Y:S05]  /*10c60*/  BRA `(.L_x_9170) ;  /* 0xfffffff000bc7947 */ /* 0x000fea000383ffff */
.L_x_9134:
        /* <DEDUP_REMOVED lines=11> */
.L_x_9172:
[----:B------:R-:W-:Y:S05]  /*10d20*/  BSYNC B0 ;  /* 0x0000000000007941 */ /* 0x000fea0003800000 */
.L_x_9171:
[----:B------:R-:W-:Y:S05]  /*10d30*/  BRA `(.L_x_9173) ;  /* 0xfffffff000a47947 */ /* 0x000fea000383ffff */
.L_x_9137:
[----:B------:R-:W-:Y:S01]  /*10d40*/  BSSY B1, `(.L_x_9174) ;  /* 0x0000006000017945 */ /* 0x000fe20003800000 */
[----:B------:R-:W-:-:S07]  /*10d50*/  IMAD.MOV.U32 R15, RZ, RZ, -0x1 ;  /* 0xffffffffff0f7424 */ /* 0x000fce00078e00ff */
[----:B0-----:R-:W-:Y:S05]  /*10d60*/  WARPSYNC.COLLECTIVE R15, `(.L_x_9175) ;  /* 0x000000000f0c7348 */ /* 0x001fea0003c00000 */
[----:B------:R-:W-:Y:S02]  /*10d70*/  ELECT P6, UR62, PT ;  /* 0x00000000003e782f */ /* 0x000fe400038c0000 */
[----:B------:R-:W-:Y:S01]  /*10d80*/  MOV R14, UR62 ;  /* 0x0000003e000e7c02 */ /* 0x000fe20008000f00 */
[----:B0-----:R-:W-:Y:S10]  /*10d90*/  ENDCOLLECTIVE ;  /* 0x000000000000791b */ /* 0x001ff40003800000 */
.L_x_9175:
[----:B------:R-:W-:Y:S05]  /*10da0*/  BSYNC B1 ;  /* 0x0000000000017941 */ /* 0x000fea0003800000 */
.L_x_9174:
[----:B------:R-:W-:Y:S05]  /*10db0*/  BRA `(.L_x_9176) ;  /* 0xfffffff0009c7947 */ /* 0x000fea000383ffff */
.L_x_9139:
[----:B0-----:R0:W1:Y:S02]  /*10dc0*/  SYNCS.PHASECHK.TRANS64.TRYWAIT P1, [R5+URZ], R4 ;  /* 0x00000004050075a7 */ /* 0x001064000802017f */
[----:B-1----:R-:W-:Y:S05]  /*10dd0*/  @!P1 NANOSLEEP.SYNCS 0x989680 ;  /* 0x009896800000995d */ /* 0x002fea0003900000 */
[----:B------:R-:W1:Y:S02]  /*10de0*/  @!P1 SYNCS.PHASECHK.TRANS64 P1, [R5+URZ], R4 ;  /* 0x00000004050095a7 */ /* 0x000e64000802007f */
[----:B-1----:R-:W-:Y:S05]  /*10df0*/  @!P1 BRA `(.L_x_9139) ;  /* 0xfffffffc00f09947 */ /* 0x002fea000383ffff */
[----:B------:R-:W-:Y:S05]  /*10e00*/  BRA `(.L_x_9177) ;  /* 0xfffffff000d07947 */ /* 0x000fea000383ffff */
.L_x_9140:
[----:B-1----:R1:W2:Y:S02]  /*10e10*/  SYNCS.PHASECHK.TRANS64.TRYWAIT P1, [R3+URZ], R0 ;  /* 0x00000000030075a7 */ /* 0x0022a4000802017f */
[----:B--2---:R-:W-:Y:S05]  /*10e20*/  @!P1 NANOSLEEP.SYNCS 0x989680 ;  /* 0x009896800000995d */ /* 0x004fea0003900000 */
[----:B------:R-:W2:Y:S02]  /*10e30*/  @!P1 SYNCS.PHASECHK.TRANS64 P1, [R3+URZ], R0 ;  /* 0x00000000030095a7 */ /* 0x000ea4000802007f */
[----:B--2---:R-:W-:Y:S05]  /*10e40*/  @!P1 BRA `(.L_x_9140) ;  /* 0xfffffffc00f09947 */ /* 0x004fea000383ffff */
[----:B------:R-:W-:Y:S05]  /*10e50*/  BRA `(.L_x_9178) ;  /* 0xfffffff000c47947 */ /* 0x000fea000383ffff */
.L_x_9142:
[----:B-1----:R1:W2:Y:S02]  /*10e60*/  SYNCS.PHASECHK.TRANS64.TRYWAIT P1, [R3+URZ+0x19c60], R4 ;  /* 0x019c6004030075a7 */ /* 0x0022a4000802017f */
[----:B--2---:R-:W-:Y:S05]  /*10e70*/  @!P1 NANOSLEEP.SYNCS 0x989680 ;  /* 0x009896800000995d */ /* 0x004fea0003900000 */
[----:B------:R-:W2:Y:S02]  /*10e80*/  @!P1 SYNCS.PHASECHK.TRANS64 P1, [R3+URZ+0x19c60], R4 ;  /* 0x019c6004030095a7 */ /* 0x000ea4000802007f */
[----:B--2---:R-:W-:Y:S05]  /*10e90*/  @!P1 BRA `(.L_x_9142) ;  /* 0xfffffffc00f09947 */ /* 0x004fea000383ffff */
[----:B------:R-:W-:Y:S05]  /*10ea0*/  BRA `(.L_x_9179) ;  /* 0xfffffff000c47947 */ /* 0x000fea000383ffff */
.L_x_9144:
[----:B0-----:R0:W2:Y:S02]  /*10eb0*/  SYNCS.PHASECHK.TRANS64.TRYWAIT P1, [R5+URZ+0x19c60], R0 ;  /* 0x019c6000050075a7 */ /* 0x0010a4000802017f */
[----:B--2---:R-:W-:Y:S05]  /*10ec0*/  @!P1 NANOSLEEP.SYNCS 0x989680 ;  /* 0x009896800000995d */ /* 0x004fea0003900000 */
[----:B------:R-:W2:Y:S02]  /*10ed0*/  @!P1 SYNCS.PHASECHK.TRANS64 P1, [R5+URZ+0x19c60], R0 ;  /* 0x019c6000050095a7 */ /* 0x000ea4000802007f */
[----:B--2---:R-:W-:Y:S05]  /*10ee0*/  @!P1 BRA `(.L_x_9144) ;  /* 0xfffffffc00f09947 */ /* 0x004fea000383ffff */
[----:B------:R-:W-:Y:S05]  /*10ef0*/  BRA `(.L_x_9180) ;  /* 0xfffffff000c47947 */ /* 0x000fea000383ffff */
.L_x_9146:
[----:B--2---:R2:W3:Y:S02]  /*10f00*/  SYNCS.PHASECHK.TRANS64.TRYWAIT P0, [R3+URZ+0x19c80], R4 ;  /* 0x019c8004030075a7 */ /* 0x0044e4000800017f */
[----:B---3--:R-:W-:Y:S05]  /*10f10*/  @!P0 NANOSLEEP.SYNCS 0x989680 ;  /* 0x009896800000895d */ /* 0x008fea0003900000 */
[----:B------:R-:W3:Y:S02]  /*10f20*/  @!P0 SYNCS.PHASECHK.TRANS64 P0, [R3+URZ+0x19c80], R4 ;  /* 0x019c8004030085a7 */ /* 0x000ee4000800007f */
[----:B---3--:R-:W-:Y:S05]  /*10f30*/  @!P0 BRA `(.L_x_9146) ;  /* 0xfffffffc00f08947 */ /* 0x008fea000383ffff */
[----:B------:R-:W-:Y:S05]  /*10f40*/  BRA `(.L_x_9147) ;  /* 0xfffffff000c07947 */ /* 0x000fea000383ffff */
.L_x_9181:
        /* <DEDUP_REMOVED lines=11> */
.L_x_13366:


//--------------------- .text._ZN7cutlass13device_kernelIN5flash11enable_sm90INS1_16FlashAttnFwdSm90INS1_25CollectiveMainloopFwdSm90ILi2EN4cute5tupleIJNS5_1CILi1EEES8_S8_EEENS6_IJNS7_ILi192EEENS7_ILi128EEENS7_ILi96EEEEEELi96ENS_12float_e4m3_tEfNS_4arch4Sm90ELb0ELb0ELb1ELb1ELb0ELb1ELb0ELb1ELb1ELb1ELb1ELb0EEENS1_21CollectiveEpilogueFwdINS6_IJSA_SC_SB_EEES9_NS_10bfloat16_tESG_Li384ELb1ELb1ELb1ELb1EEENS1_36VarlenDynamicPersistentTileSchedulerILi192ELi128ELi384ELi128ELb1ELb1ELb1ELb0ELb1ELb1EEEEEEEEEvNT_6ParamsE --------------------------
	.section	.text._ZN7cutlass13device_kernelIN5flash11enable_sm90INS1_16FlashAttnFwdSm90INS1_25CollectiveMainloopFwdSm90ILi2EN4cute5tupleIJNS5_1CILi1EEES8_S8_EEENS6_IJNS7_ILi192EEENS7_ILi128EEENS7_ILi96EEEEEELi96ENS_12float_e4m3_tEfNS_4arch4Sm90ELb0ELb0ELb1ELb1ELb0ELb1ELb0ELb1ELb1ELb1ELb1ELb0EEENS1_21CollectiveEpilogueFwdINS6_IJSA_SC_SB_EEES9_NS_10bfloat16_tESG_Li384ELb1ELb1ELb1ELb1EEENS1_36VarlenDynamicPersistentTileSchedulerILi192ELi128ELi384ELi128ELb1ELb1ELb1ELb0ELb1ELb1EEEEEEEEEvNT_6ParamsE,"ax",@progbits
	.align	128
.text._ZN7cutlass13device_kernelIN5flash11enable_sm90INS1_16FlashAttnFwdSm90INS1_25CollectiveMainloopFwdSm90ILi2EN4cute5tupleIJNS5_1CILi1EEES8_S8_EEENS6_IJNS7_ILi192EEENS7_ILi128EEENS7_ILi96EEEEEELi96ENS_12float_e4m3_tEfNS_4arch4Sm90ELb0ELb0ELb1ELb1ELb0ELb1ELb0ELb1ELb1ELb1ELb1ELb0EEENS1_21CollectiveEpilogueFwdINS6_IJSA_SC_SB_EEES9_NS_10bfloat16_tESG_Li384ELb1ELb1ELb1ELb1EEENS1_36VarlenDynamicPersistentTileSchedulerILi192ELi128ELi384ELi128ELb1ELb1ELb1ELb0ELb1ELb1EEEEEEEEEvNT_6ParamsE:
        .type           _ZN7cutlass13device_kernelIN5flash11enable_sm90INS1_16FlashAttnFwdSm90INS1_25CollectiveMainloopFwdSm90ILi2EN4cute5tupleIJNS5_1CILi1EEES8_S8_EEENS6_IJNS7_ILi192EEENS7_ILi128EEENS7_ILi96EEEEEELi96ENS_12float_e4m3_tEfNS_4arch4Sm90ELb0ELb0ELb1ELb1ELb0ELb1ELb0ELb1ELb1ELb1ELb1ELb0EEENS1_21CollectiveEpilogueFwdINS6_IJSA_SC_SB_EEES9_NS_10bfloat16_tESG_Li384ELb1ELb1ELb1ELb1EEENS1_36VarlenDynamicPersistentTileSchedulerILi192ELi128ELi384ELi128ELb1ELb1ELb1ELb0ELb1ELb1EEEEEEEEEvNT_6ParamsE,@function
        .size           _ZN7cutlass13device_kernelIN5flash11enable_sm90INS1_16FlashAttnFwdSm90INS1_25CollectiveMainloopFwdSm90ILi2EN4cute5tupleIJNS5_1CILi1EEES8_S8_EEENS6_IJNS7_ILi192EEENS7_ILi128EEENS7_ILi96EEEEEELi96ENS_12float_e4m3_tEfNS_4arch4Sm90ELb0ELb0ELb1ELb1ELb0ELb1ELb0ELb1ELb1ELb1ELb1ELb0EEENS1_21CollectiveEpilogueFwdINS6_IJSA_SC_SB_EEES9_NS_10bfloat16_tESG_Li384ELb1ELb1ELb1ELb1EEENS1_36VarlenDynamicPersistentTileSchedulerILi192ELi128ELi384ELi128ELb1ELb1ELb1ELb0ELb1ELb1EEEEEEEEEvNT_6ParamsE,(.L_x_13367 - _ZN7cutlass13device_kernelIN5flash11enable_sm90INS1_16FlashAttnFwdSm90INS1_25CollectiveMainloopFwdSm90ILi2EN4cute5tupleIJNS5_1CILi1EEES8_S8_EEENS6_IJNS7_ILi192EEENS7_ILi128EEENS7_ILi96EEEEEELi96ENS_12float_e4m3_tEfNS_4arch4Sm90ELb0ELb0ELb1ELb1ELb0ELb1ELb0ELb1ELb1ELb1ELb1ELb0EEENS1_21CollectiveEpilogueFwdINS6_IJSA_SC_SB_EEES9_NS_10bfloat16_tESG_Li384ELb1ELb1ELb1ELb1EEENS1_36VarlenDynamicPersistentTileSchedulerILi192ELi128ELi384ELi128ELb1ELb1ELb1ELb0ELb1ELb1EEEEEEEEEvNT_6ParamsE)
        .other          _ZN7cutlass13device_kernelIN5flash11enable_sm90INS1_16FlashAttnFwdSm90INS1_25CollectiveMainloopFwdSm90ILi2EN4cute5tupleIJNS5_1CILi1EEES8_S8_EEENS6_IJNS7_ILi192EEENS7_ILi128EEENS7_ILi96EEEEEELi96ENS_12float_e4m3_tEfNS_4arch4Sm90ELb0ELb0ELb1ELb1ELb0ELb1ELb0ELb1ELb1ELb1ELb1ELb0EEENS1_21CollectiveEpilogueFwdINS6_IJSA_SC_SB_EEES9_NS_10bfloat16_tESG_Li384ELb1ELb1ELb1ELb1EEENS1_36VarlenDynamicPersistentTileSchedulerILi192ELi128ELi384ELi128ELb1ELb1ELb1ELb0ELb1ELb1EEEEEEEEEvNT_6ParamsE,@"STO_CUDA_ENTRY STV_DEFAULT"
_ZN7cutlass13device_kernelIN5flash11enable_sm90INS1_16FlashAttnFwdSm90INS1_25CollectiveMainloopFwdSm90ILi2EN4cute5tupleIJNS5_1CILi1EEES8_S8_EEENS6_IJNS7_ILi192EEENS7_ILi128EEENS7_ILi96EEEEEELi96ENS_12float_e4m3_tEfNS_4arch4Sm90ELb0ELb0ELb1ELb1ELb0ELb1ELb0ELb1ELb1ELb1ELb1ELb0EEENS1_21CollectiveEpilogueFwdINS6_IJSA_SC_SB_EEES9_NS_10bfloat16_tESG_Li384ELb1ELb1ELb1ELb1EEENS1_36VarlenDynamicPersistentTileSchedulerILi192ELi128ELi384ELi128ELb1ELb1ELb1ELb0ELb1ELb1EEEEEEEEEvNT_6ParamsE:
        /* <DEDUP_REMOVED lines=23> */
.L_x_9183:
[----:B------:R-:W-:Y:S05]  /*0170*/  BSYNC B0 ;  /* 0x0000000000007941 */ /* 0x000fea0003800000 */
.L_x_9182:
        /* <DEDUP_REMOVED lines=40> */
.L_x_9184:
        /* <DEDUP_REMOVED lines=22> */
.L_x_9185:
        /* <DEDUP_REMOVED lines=18> */
.L_x_9186:
        /* <DEDUP_REMOVED lines=22> */
.L_x_9187:
        /* <DEDUP_REMOVED lines=22> */
.L_x_9188:
        /* <DEDUP_REMOVED lines=9> */
.L_x_9191:
[----:B------:R-:W-:-:S08]  /*09d0*/  NOP ;  /* 0x0000000000007918 */ /* 0x000fd00000000000 */
[----:B------:R-:W0:Y:S02]  /*09e0*/  USETMAXREG.TRY_ALLOC.CTAPOOL UP0, 0xa0 ;  /* 0x000000a0000079c8 */ /* 0x000e240008000600 */
[----:B0-----:R-:W-:-:S13]  /*09f0*/  PLOP3.LUT P0, PT, PT, PT, UP0, 0x80, 0x0 ;  /* 0x000000000000781c */ /* 0x001fda0003f0f008 */
[----:B------:R-:W-:Y:S05]  /*0a00*/  @!P0 BRA `(.L_x_9191) ;  /* 0xfffffffc00f08947 */ /* 0x000fea000383ffff */
[----:B------:R-:W2:Y:S08]  /*0a10*/  S2UR UR4, SR_CgaCtaId ;  /* 0x00000000000479c3 */ /* 0x000eb00000008800 */
[----:B------:R-:W-:Y:S06]  /*0a20*/  BAR.ARV 0x8, 0x200 ;  /* 0x0208000000007b1d */ /* 0x000fec0000002000 */
[----:B------:R-:W-:-:S02]  /*0a30*/  MOV R16, 0x400 ;  /* 0x0000040000107802 */ /* 0x000fc40000000f00 */
[----:B------:R-:W-:Y:S01]  /*0a40*/  BAR.SYNC.DEFER_BLOCKING 0x5, 0x200 ;  /* 0x0148000000007b1d */ /* 0x000fe20000010000 */
[----:B--2---:R-:W-:-:S05]  /*0a50*/  IMAD.U32 R0, RZ, RZ, UR4 ;  /* 0x00000004ff007e24 */ /* 0x004fca000f8e00ff */
[----:B------:R-:W-:Y:S01]  /*0a60*/  ULDC UR4, c[0x0][0xc3c] ;  /* 0x00030f0000047ab9 */ /* 0x000fe20000000800 */
[----:B------:R-:W-:Y:S01]  /*0a70*/  LEA R16, R0, R16, 0x18 ;  /* 0x0000001000107211 */ /* 0x000fe200078ec0ff */
[----:B------:R-:W-:Y:S04]  /*0a80*/  STL [R1+0x20], R0 ;  /* 0x0000200001007387 */ /* 0x000fe80000100800 */
[----:B------:R-:W0:Y:S01]  /*0a90*/  LDS.128 R28, [R16+0x19cd0] ;  /* 0x019cd000101c7984 */ /* 0x000e220000000c00 */
[----:B------:R-:W-:Y:S06]  /*0aa0*/  BAR.ARV 0x4, 0x200 ;  /* 0x0108000000007b1d */ /* 0x000fec0000002000 */
[----:B0-----:R-:W-:-:S13]  /*0ab0*/  ISETP.GE.AND P0, PT, R31, UR4, PT ;  /* 0x000000041f007c0c */ /* 0x001fda000bf06270 */
[----:B------:R-:W-:Y:S05]  /*0ac0*/  @P0 BRA `(.L_x_9192) ;  /* 0x000001a800fc0947 */ /* 0x000fea0003800000 */
[----:B------:R-:W0:Y:S02]  /*0ad0*/  S2R R0, SR_TID.X ;  /* 0x0000000000007919 */ /* 0x000e240000002100 */
[----:B0-----:R-:W-:-:S05]  /*0ae0*/  VIADD R21, R0, 0xffffff80 ;  /* 0xffffff8000157836 */ /* 0x001fca0000000000 */
[CC--:B------:R-:W-:Y:S02]  /*0af0*/  LEA.HI R6, R21.reuse, R21.reuse, RZ, 0x1 ;  /* 0x0000001515067211 */ /* 0x0c0fe400078f08ff */
[----:B------:R-:W-:Y:S02]  /*0b00*/  SHF.R.S32.HI R0, RZ, 0x1f, R21 ;  /* 0x0000001fff007819 */ /* 0x000fe40000011415 */
[----:B------:R-:W-:Y:S02]  /*0b10*/  LOP3.LUT R7, R6, 0xfffffffe, RZ, 0xc0, !PT ;  /* 0xfffffffe06077812 */ /* 0x000fe400078ec0ff */
[CC--:B------:R-:W-:Y:S02]  /*0b20*/  LEA.HI R2, R0.reuse, R21.reuse, RZ, 0x5 ;  /* 0x0000001500027211 */ /* 0x0c0fe400078f28ff */
[----:B------:R-:W-:Y:S01]  /*0b30*/  LEA.HI R3, R0, R21, RZ, 0x4 ;  /* 0x0000001500037211 */ /* 0x000fe200078f20ff */
[----:B------:R-:W-:Y:S01]  /*0b40*/  IMAD.IADD R18, R21, 0x1, -R7 ;  /* 0x0000000115127824 */ /* 0x000fe200078e0a07 */
[--C-:B------:R-:W-:Y:S01]  /*0b50*/  SHF.R.S32.HI R22, RZ, 0x1, R6.reuse ;  /* 0x00000001ff167819 */ /* 0x100fe20000011406 */
[----:B------:R-:W-:Y:S01]  /*0b60*/  IMAD.SHL.U32 R4, R2, 0x10, RZ ;  /* 0x0000001002047824 */ /* 0x000fe200078e00ff */
[----:B------:R-:W-:Y:S01]  /*0b70*/  LOP3.LUT R2, R3, 0x7fffff0, RZ, 0xc0, !PT ;  /* 0x07fffff003027812 */ /* 0x000fe200078ec0ff */
[----:B------:R-:W-:Y:S01]  /*0b80*/  IMAD.SHL.U32 R152, R18, 0x8, RZ ;  /* 0x0000000812987824 */ /* 0x000fe200078e00ff */
[----:B------:R-:W-:-:S02]  /*0b90*/  SHF.R.S32.HI R9, RZ, 0x1f, R6 ;  /* 0x0000001fff097819 */ /* 0x000fc40000011406 */
[----:B------:R-:W-:Y:S01]  /*0ba0*/  LOP3.LUT R5, R4, 0xfffffe00, RZ, 0xc0, !PT ;  /* 0xfffffe0004057812 */ /* 0x000fe200078ec0ff */
[----:B------:R-:W-:Y:S01]  /*0bb0*/  VIADD R10, R152, 0x20 ;  /* 0x00000020980a7836 */ /* 0x000fe20000000000 */
[----:B------:R-:W-:Y:S01]  /*0bc0*/  LEA.HI R9, R9, R22, RZ, 0x2 ;  /* 0x0000001609097211 */ /* 0x000fe200078f10ff */
[----:B------:R-:W-:Y:S01]  /*0bd0*/  IMAD.IADD R4, R21, 0x1, -R2 ;  /* 0x0000000115047824 */ /* 0x000fe200078e0a02 */
[-C--:B------:R-:W-:Y:S02]  /*0be0*/  LEA.HI R2, R0, R21.reuse, RZ, 0x7 ;  /* 0x0000001500027211 */ /* 0x080fe400078f38ff */
[----:B------:R0:W-:Y:S01]  /*0bf0*/  STL [R1+0xc], R10 ;  /* 0x00000c0a01007387 */ /* 0x0001e20000100800 */
[----:B------:R-:W-:Y:S01]  /*0c00*/  LOP3.LUT R9, R9, 0x7fffffc, RZ, 0xc0, !PT ;  /* 0x07fffffc09097812 */ /* 0x000fe200078ec0ff */
[----:B------:R-:W-:Y:S01]  /*0c10*/  IMAD R4, R4, 0x20, R5 ;  /* 0x0000002004047824 */ /* 0x000fe200078e0205 */
[----:B------:R-:W-:Y:S01]  /*0c20*/  LOP3.LUT R8, R2, 0xffffff80, RZ, 0xc0, !PT ;  /* 0xffffff8002087812 */ /* 0x000fe200078ec0ff */
[----:B------:R-:W2:Y:S01]  /*0c30*/  LDL.LU R17, [R1+0x4c] ;  /* 0x00004c0001117983 */ /* 0x000ea20000300800 */
[----:B------:R-:W-:Y:S01]  /*0c40*/  SHF.R.S32.HI R23, RZ, 0x7, R2 ;  /* 0x00000007ff177819 */ /* 0x000fe20000011402 */
[----:B------:R-:W-:Y:S01]  /*0c50*/  IMAD.IADD R9, R22, 0x1, -R9 ;  /* 0x0000000116097824 */ /* 0x000fe200078e0a09 */
[----:B------:R-:W-:Y:S01]  /*0c60*/  SHF.R.S32.HI R2, RZ, 0x4, R3 ;  /* 0x00000004ff027819 */ /* 0x000fe20000011403 */
[----:B------:R-:W-:Y:S01]  /*0c70*/  IMAD.IADD R20, R21, 0x1, -R8 ;  /* 0x0000000115147824 */ /* 0x000fe200078e0a08 */
[----:B------:R-:W-:Y:S01]  /*0c80*/  LEA.HI R5, R0, R21, RZ, 0x3 ;  /* 0x0000001500057211 */ /* 0x000fe200078f18ff */
[----:B0-----:R-:W-:Y:S01]  /*0c90*/  IMAD.IADD R10, R152, 0x1, R10 ;  /* 0x00000001980a7824 */ /* 0x001fe200078e020a */
[----:B------:R-:W-:-:S02]  /*0ca0*/  LEA.HI R3, R3, R2, RZ, 0x1 ;  /* 0x0000000203037211 */ /* 0x000fc400078f08ff */
[----:B------:R-:W-:Y:S02]  /*0cb0*/  SHF.R.S32.HI R6, RZ, 0x1f, R20 ;  /* 0x0000001fff067819 */ /* 0x000fe40000011414 */
[----:B------:R-:W-:Y:S02]  /*0cc0*/  LOP3.LUT R3, R3, 0x1ffffffe, RZ, 0xc0, !PT ;  /* 0x1ffffffe03037812 */ /* 0x000fe400078ec0ff */
[----:B------:R-:W-:Y:S01]  /*0cd0*/  LEA.HI R7, R6, R20, RZ, 0x2 ;  /* 0x0000001406077211 */ /* 0x000fe200078f10ff */
[C---:B------:R-:W-:Y:S01]  /*0ce0*/  IMAD R13, R2.reuse, 0x8, R9 ;  /* 0x00000008020d7824 */ /* 0x040fe200078e0209 */
[----:B------:R-:W-:Y:S01]  /*0cf0*/  SHF.R.S32.HI R5, RZ, 0x3, R5 ;  /* 0x00000003ff057819 */ /* 0x000fe20000011405 */
[----:B------:R-:W-:Y:S01]  /*0d00*/  IMAD.IADD R3, R2, 0x1, -R3 ;  /* 0x0000000102037824 */ /* 0x000fe200078e0a03 */
[--C-:B------:R-:W-:Y:S02]  /*0d10*/  SHF.R.S32.HI R8, RZ, 0x2, R7.reuse ;  /* 0x00000002ff087819 */ /* 0x100fe40000011407 */
[----:B------:R-:W-:Y:S01]  /*0d20*/  SHF.R.S32.HI R11, RZ, 0x1f, R7 ;  /* 0x0000001fff0b7819 */ /* 0x000fe20000011407 */
[----:B------:R-:W-:-:S03]  /*0d30*/  IMAD.HI R2, R23, 0x55555556, RZ ;  /* 0x5555555617027827 */ /* 0x000fc600078e02ff */
[----:B------:R-:W-:Y:S02]  /*0d40*/  LEA.HI R11, R11, R8, RZ, 0x3 ;  /* 0x000000080b0b7211 */ /* 0x000fe400078f18ff */
[----:B------:R-:W-:Y:S02]  /*0d50*/  SHF.R.S32.HI R9, RZ, 0x1f, R10 ;  /* 0x0000001fff097819 */ /* 0x000fe4000001140a */
[----:B------:R-:W-:Y:S02]  /*0d60*/  LOP3.LUT R11, R11, 0xfffffff8, RZ, 0xc0, !PT ;  /* 0xfffffff80b0b7812 */ /* 0x000fe400078ec0ff */
[----:B------:R-:W-:Y:S01]  /*0d70*/  LEA.HI R6, R6, R20, RZ, 0x5 ;  /* 0x0000001406067211 */ /* 0x000fe200078f28ff */
[----:B------:R-:W-:Y:S01]  /*0d80*/  IMAD.SHL.U32 R5, R5, 0x80, RZ ;  /* 0x0000008005057824 */ /* 0x000fe200078e00ff */
[----:B------:R-:W-:Y:S01]  /*0d90*/  LEA.HI R12, R9, R10, RZ, 0x4 ;  /* 0x0000000a090c7211 */ /* 0x000fe200078f20ff */
[----:B------:R-:W-:Y:S01]  /*0da0*/  IMAD.IADD R11, R8, 0x1, -R11 ;  /* 0x00000001080b7824 */ /* 0x000fe200078e0a0b */
[----:B------:R-:W-:-:S02]  /*0db0*/  LEA.HI R2, R2, R2, RZ, 0x1 ;  /* 0x0000000202027211 */ /* 0x000fc400078f08ff */
[----:B------:R-:W-:Y:S02]  /*0dc0*/  SHF.R.S32.HI R6, RZ, 0x5, R6 ;  /* 0x00000005ff067819 */ /* 0x000fe40000011406 */
[----:B------:R-:W-:Y:S02]  /*0dd0*/  LEA.HI R9, R9, R10, RZ, 0x5 ;  /* 0x0000000a09097211 */ /* 0x000fe400078f28ff */
[----:B------:R-:W-:Y:S01]  /*0de0*/  LOP3.LUT R157, R5, 0x80, RZ, 0xc0, !PT ;  /* 0x00000080059d7812 */ /* 0x000fe200078ec0ff */
[----:B------:R-:W-:Y:S01]  /*0df0*/  IMAD R2, R2, -0x3, R23 ;  /* 0xfffffffd02027824 */ /* 0x000fe200078e0217 */
[----:B------:R-:W-:Y:S01]  /*0e00*/  SHF.R.S32.HI R9, RZ, 0x5, R9 ;  /* 0x00000005ff097819 */ /* 0x000fe20000011409 */
[----:B------:R-:W-:Y:S01]  /*0e10*/  IMAD R11, R6, 0x10, R11 ;  /* 0x00000010060b7824 */ /* 0x000fe200078e020b */
[----:B------:R-:W-:Y:S01]  /*0e20*/  LEA.HI R0, R0, R21, RZ, 0x2 ;  /* 0x0000001500007211 */ /* 0x000fe200078f10ff */
[----:B------:R-:W-:Y:S01]  /*0e30*/  IMAD.SHL.U32 R14, R13, 0x20, RZ ;  /* 0x000000200d0e7824 */ /* 0x000fe200078e00ff */
[----:B------:R-:W-:Y:S01]  /*0e40*/  SHF.R.U32.HI R15, RZ, 0x3, R157 ;  /* 0x00000003ff0f7819 */ /* 0x000fe2000001169d */
[----:B------:R-:W-:Y:S01]  /*0e50*/  IMAD R6, R3, 0x8, R4 ;  /* 0x0000000803067824 */ /* 0x000fe200078e0204 */
[----:B------:R-:W-:Y:S01]  /*0e60*/  LOP3.LUT R5, R157, 0x10, R12, 0xf8, !PT ;  /* 0x000000109d057812 */ /* 0x000fe200078ef80c */
[----:B------:R-:W-:Y:S01]  /*0e70*/  IMAD R3, R2, 0x40, R11 ;  /* 0x0000004002037824 */ /* 0x000fe200078e020b */
[----:B------:R-:W-:Y:S01]  /*0e80*/  LOP3.LUT R2, R0, 0xfffffffc, RZ, 0xc0, !PT ;  /* 0xfffffffc00027812 */ /* 0x000fe200078ec0ff */
[----:B------:R-:W-:Y:S01]  /*0e90*/  IMAD R9, R9, 0x1800, R14 ;  /* 0x0000180009097824 */ /* 0x000fe200078e020e */
[----:B------:R-:W-:Y:S01]  /*0ea0*/  LOP3.LUT R5, R5, R15, RZ, 0x3c, !PT ;  /* 0x0000000f05057212 */ /* 0x000fe200078e3cff */
[----:B------:R-:W-:Y:S03]  /*0eb0*/  STL [R1+0x10], R14 ;  /* 0x0000100e01007387 */ /* 0x000fe60000100800 */
[----:B------:R-:W-:Y:S01]  /*0ec0*/  IADD3 R4, R16, R9, R5 ;  /* 0x0000000910047210 */ /* 0x000fe20007ffe005 */
[----:B------:R0:W-:Y:S01]  /*0ed0*/  STL [R1+0x90], R6 ;  /* 0x0000900601007387 */ /* 0x0001e20000100800 */
[----:B------:R-:W-:Y:S01]  /*0ee0*/  SHF.R.S32.HI R0, RZ, 0x2, R0 ;  /* 0x00000002ff007819 */ /* 0x000fe20000011400 */
[----:B------:R-:W-:-:S02]  /*0ef0*/  IMAD.SHL.U32 R18, R18, 0x10, RZ ;  /* 0x0000001012127824 */ /* 0x000fc400078e00ff */
[----:B------:R1:W-:Y:S01]  /*0f00*/  STL [R1+0x84], R4 ;  /* 0x0000840401007387 */ /* 0x0003e20000100800 */
[----:B------:R-:W-:Y:S02]  /*0f10*/  VIADD R5, R152, 0x10 ;  /* 0x0000001098057836 */ /* 0x000fe40000000000 */
[----:B0-----:R-:W-:Y:S01]  /*0f20*/  IMAD.IADD R6, R21, 0x1, -R2 ;  /* 0x0000000115067824 */ /* 0x001fe200078e0a02 */
[----:B------:R-:W-:Y:S01]  /*0f30*/  STL [R1+0x88], R3 ;  /* 0x0000880301007387 */ /* 0x000fe20000100800 */
[----:B------:R-:W-:-:S03]  /*0f40*/  SHF.R.S32.HI R2, RZ, 0x1f, R22 ;  /* 0x0000001fff027819 */ /* 0x000fc60000011416 */
[C---:B------:R-:W-:Y:S02]  /*0f50*/  LEA.HI R0, R6.reuse, R6, RZ, 0x1 ;  /* 0x0000000606007211 */ /* 0x040fe400078f08ff */
[----:B-1----:R-:W-:Y:S01]  /*0f60*/  SHF.L.U32 R4, R6, 0x3, RZ ;  /* 0x0000000306047819 */ /* 0x002fe200000006ff */
[----:B------:R-:W-:Y:S01]  /*0f70*/  STL [R1+0x40], RZ ;  /* 0x000040ff01007387 */ /* 0x000fe20000100800 */
[----:B------:R-:W-:Y:S02]  /*0f80*/  LOP3.LUT R2, R0, 0x1ffffffe, RZ, 0xc0, !PT ;  /* 0x1ffffffe00027812 */ /* 0x000fe400078ec0ff */
[----:B------:R-:W-:Y:S01]  /*0f90*/  LOP3.LUT R7, R7, 0x7ffffffc, RZ, 0xc0, !PT ;  /* 0x7ffffffc07077812 */ /* 0x000fe200078ec0ff */
[----:B------:R0:W-:Y:S01]  /*0fa0*/  STL [R1+0x8], R5 ;  /* 0x0000080501007387 */ /* 0x0001e20000100800 */
[----:B------:R-:W-:-:S03]  /*0fb0*/  LOP3.LUT R0, R157, 0x10, R18, 0xf8, !PT ;  /* 0x000000109d007812 */ /* 0x000fc600078ef812 */
[----:B------:R1:W-:Y:S01]  /*0fc0*/  STL [R1+0x2c], R4 ;  /* 0x00002c0401007387 */ /* 0x0003e20000100800 */
[----:B------:R-:W-:Y:S01]  /*0fd0*/  IMAD.IADD R7, R20, 0x1, -R7 ;  /* 0x0000000114077824 */ /* 0x000fe200078e0a07 */
[----:B------:R-:W-:Y:S01]  /*0fe0*/  LOP3.LUT R0, R0, R15, RZ, 0x3c, !PT ;  /* 0x0000000f00007212 */ /* 0x000fe200078e3cff */
[C---:B0-----:R-:W-:Y:S02]  /*0ff0*/  VIADD R5, R4.reuse, 0x20 ;  /* 0x0000002004057836 */ /* 0x041fe40000000000 */
[----:B-1----:R-:W-:-:S03]  /*1000*/  VIADD R4, R4, 0x40 ;  /* 0x0000004004047836 */ /* 0x002fc60000000000 */
[----:B------:R0:W-:Y:S01]  /*1010*/  STL [R1+0x4c], R5 ;  /* 0x00004c0501007387 */ /* 0x0001e20000100800 */
[----:B------:R-:W-:Y:S01]  /*1020*/  IMAD.IADD R2, R6, 0x1, -R2 ;  /* 0x0000000106027824 */ /* 0x000fe200078e0a02 */
[----:B------:R-:W-:Y:S01]  /*1030*/  SHF.R.S32.HI R6, RZ, 0x1f, R5 ;  /* 0x0000001fff067819 */ /* 0x000fe20000011405 */
[----:B------:R-:W-:Y:S01]  /*1040*/  IMAD.SHL.U32 R8, R7, 0x2, RZ ;  /* 0x0000000207087824 */ /* 0x000fe200078e00ff */
[----:B------:R1:W-:Y:S01]  /*1050*/  STL [R1+0x54], R4 ;  /* 0x0000540401007387 */ /* 0x0003e20000100800 */
[----:B0-----:R-:W-:-:S03]  /*1060*/  SHF.R.S32.HI R5, RZ, 0x1f, R4 ;  /* 0x0000001fff057819 */ /* 0x001fc60000011404 */
[----:B------:R0:W-:Y:S01]  /*1070*/  STL [R1+0x98], R6 ;  /* 0x0000980601007387 */ /* 0x0001e20000100800 */
[----:B-1----:R-:W-:Y:S01]  /*1080*/  IMAD.IADD R4, R14, 0x1, R0 ;  /* 0x000000010e047824 */ /* 0x002fe200078e0200 */
[----:B------:R-:W-:Y:S02]  /*1090*/  SHF.R.S32.HI R0, RZ, 0x4, R12 ;  /* 0x00000004ff007819 */ /* 0x000fe4000001140c */
[----:B------:R1:W-:Y:S01]  /*10a0*/  STL [R1+0x94], R5 ;  /* 0x0000940501007387 */ /* 0x0003e20000100800 */
[----:B------:R-:W-:-:S03]  /*10b0*/  VIADD R7, R8, 0x38 ;  /* 0x0000003808077836 */ /* 0x000fc60000000000 */
[----:B------:R-:W-:Y:S01]  /*10c0*/  STL [R1+0x30], R8 ;  /* 0x0000300801007387 */ /* 0x000fe20000100800 */
[----:B0-----:R-:W-:-:S03]  /*10d0*/  VIADD R6, R8, 0x40 ;  /* 0x0000004008067836 */ /* 0x001fc60000000000 */
[----:B------:R0:W-:Y:S01]  /*10e0*/  STL [R1+0x24], R4 ;  /* 0x0000240401007387 */ /* 0x0001e20000100800 */
[----:B-1----:R-:W-:-:S03]  /*10f0*/  VIADD R5, R8, 0x48 ;  /* 0x0000004808057836 */ /* 0x002fc60000000000 */
[----:B------:R1:W-:Y:S04]  /*1100*/  STL [R1+0x6c], R0 ;  /* 0x00006c0001007387 */ /* 0x0003e80000100800 */
[----:B------:R3:W-:Y:S01]  /*1110*/  STL [R1+0x68], R7 ;  /* 0x0000680701007387 */ /* 0x0007e20000100800 */
[C---:B0-----:R-:W-:Y:S02]  /*1120*/  VIADD R4, R8.reuse, 0x50 ;  /* 0x0000005008047836 */ /* 0x041fe40000000000 */
[----:B-1----:R-:W-:Y:S01]  /*1130*/  VIADD R0, R8, 0x58 ;  /* 0x0000005808007836 */ /* 0x002fe20000000000 */
[----:B------:R-:W-:Y:S01]  /*1140*/  SHF.R.S32.HI R8, RZ, 0x1f, R7 ;  /* 0x0000001fff087819 */ /* 0x000fe20000011407 */
[----:B------:R0:W-:Y:S01]  /*1150*/  STL [R1+0x64], R6 ;  /* 0x0000640601007387 */ /* 0x0001e20000100800 */
[----:B---3--:R-:W-:-:S03]  /*1160*/  SHF.R.S32.HI R7, RZ, 0x1f, R6 ;  /* 0x0000001fff077819 */ /* 0x008fc60000011406 */
[----:B------:R1:W-:Y:S04]  /*1170*/  STL [R1+0x60], R5 ;  /* 0x0000600501007387 */ /* 0x0003e80000100800 */
[----:B------:R-:W-:Y:S01]  /*1180*/  STL [R1+0x80], R8 ;  /* 0x0000800801007387 */ /* 0x000fe20000100800 */
[----:B0-----:R-:W-:-:S03]  /*1190*/  SHF.R.S32.HI R6, RZ, 0x1f, R5 ;  /* 0x0000001fff067819 */ /* 0x001fc60000011405 */
[----:B------:R0:W-:Y:S01]  /*11a0*/  STL [R1+0x5c], R4 ;  /* 0x00005c0401007387 */ /* 0x0001e20000100800 */
[----:B-1----:R-:W-:-:S03]  /*11b0*/  SHF.R.S32.HI R5, RZ, 0x1f, R4 ;  /* 0x0000001fff057819 */ /* 0x002fc60000011404 */
[----:B------:R-:W-:Y:S04]  /*11c0*/  STL [R1+0x7c], R7 ;  /* 0x00007c0701007387 */ /* 0x000fe80000100800 */
[----:B------:R1:W-:Y:S01]  /*11d0*/  STL [R1+0x58], R0 ;  /* 0x0000580001007387 */ /* 0x0003e20000100800 */
[----:B0-----:R-:W-:-:S03]  /*11e0*/  SHF.R.S32.HI R4, RZ, 0x1f, R0 ;  /* 0x0000001fff047819 */ /* 0x001fc60000011400 */
[----:B------:R0:W-:Y:S01]  /*11f0*/  STL [R1+0x78], R6 ;  /* 0x0000780601007387 */ /* 0x0001e20000100800 */
[----:B-1----:R-:W-:-:S03]  /*1200*/  IMAD R0, R2, 0x8, R3 ;  /* 0x0000000802007824 */ /* 0x002fc600078e0203 */
[----:B------:R0:W-:Y:S04]  /*1210*/  STL [R1+0x74], R5 ;  /* 0x0000740501007387 */ /* 0x0001e80000100800 */
[----:B------:R0:W-:Y:S04]  /*1220*/  STL [R1+0x8c], R0 ;  /* 0x00008c0001007387 */ /* 0x0001e80000100800 */
[----:B------:R0:W-:Y:S01]  /*1230*/  STL [R1+0x70], R4 ;  /* 0x0000700401007387 */ /* 0x0001e20000100800 */
[----:B------:R-:W-:Y:S02]  /*1240*/  IMAD.MOV.U32 R23, RZ, RZ, RZ ;  /* 0x000000ffff177224 */ /* 0x000fe400078e00ff */
[----:B------:R-:W-:-:S02]  /*1250*/  IMAD.MOV.U32 R156, RZ, RZ, RZ ;  /* 0x000000ffff9c7224 */ /* 0x000fc400078e00ff */
[----:B------:R-:W-:Y:S01]  /*1260*/  IMAD.MOV.U32 R154, RZ, RZ, RZ ;  /* 0x000000ffff9a7224 */ /* 0x000fe200078e00ff */
[----:B--2---:R-:W-:Y:S01]  /*1270*/  LOP3.LUT R155, R17, 0x1, RZ, 0xfc, !PT ;  /* 0x00000001119b7812 */ /* 0x004fe200078efcff */
[----:B0-----:R-:W-:-:S07]  /*1280*/  IMAD.MOV.U32 R17, RZ, RZ, RZ ;  /* 0x000000ffff117224 */ /* 0x001fce00078e00ff */
.L_x_9314:
[----:B012-4-:R-:W0:Y:S01]  /*1290*/  LDC.64 R2, c[0x0][0xc88] ;  /* 0x00032200ff027b82 */ /* 0x017e220000000a00 */
[----:B------:R-:W-:Y:S01]  /*12a0*/  ULDC.64 UR4, c[0x0][0xa28] ;  /* 0x00028a0000047ab9 */ /* 0x000fe20000000a00 */
[----:B------:R-:W-:Y:S01]  /*12b0*/  ULDC.64 UR8, c[0x0][0xa18] ;  /* 0x0002860000087ab9 */ /* 0x000fe20000000a00 */
[----:B------:R-:W-:Y:S01]  /*12c0*/  ULDC.64 UR6, c[0x0][0xa08] ;  /* 0x0002820000067ab9 */ /* 0x000fe20000000a00 */
[----:B0-----:R-:W-:-:S05]  /*12d0*/  IMAD.WIDE R2, R31, 0x4, R2 ;  /* 0x000000041f027825 */ /* 0x001fca00078e0202 */
[----:B------:R-:W2:Y:S01]  /*12e0*/  LDG.E R33, desc[UR40][R2.64] ;  /* 0x0000002802217981 */ /* 0x000ea2000c1e1900 */
[----:B------:R-:W-:Y:S01]  /*12f0*/  ISETP.NE.U32.AND P2, PT, RZ, UR4, PT ;  /* 0x00000004ff007c0c */ /* 0x000fe2000bf45070 */
[----:B------:R-:W-:Y:S01]  /*1300*/  IMAD.MOV.U32 R9, RZ, RZ, RZ ;  /* 0x000000ffff097224 */ /* 0x000fe200078e00ff */
[----:B------:R-:W-:Y:S01]  /*1310*/  ISETP.NE.U32.AND P1, PT, RZ, UR8, PT ;  /* 0x00000008ff007c0c */ /* 0x000fe2000bf25070 */
[----:B------:R-:W-:Y:S01]  /*1320*/  IMAD.MOV.U32 R49, RZ, RZ, RZ ;  /* 0x000000ffff317224 */ /* 0x000fe200078e00ff */
[----:B------:R-:W-:Y:S02]  /*1330*/  ISETP.NE.AND.EX P2, PT, RZ, UR5, PT, P2 ;  /* 0x00000005ff007c0c */ /* 0x000fe4000bf45320 */
[----:B------:R-:W-:Y:S02]  /*1340*/  ISETP.NE.AND.EX P1, PT, RZ, UR9, PT, P1 ;  /* 0x00000009ff007c0c */ /* 0x000fe4000bf25310 */
[----:B------:R-:W-:-:S04]  /*1350*/  ISETP.NE.U32.AND P0, PT, RZ, UR6, PT ;  /* 0x00000006ff007c0c */ /* 0x000fc8000bf05070 */
[----:B------:R-:W-:Y:S02]  /*1360*/  ISETP.NE.AND.EX P0, PT, RZ, UR7, PT, P0 ;  /* 0x00000007ff007c0c */ /* 0x000fe4000bf05300 */
[----:B--2---:R-:W-:Y:S01]  /*1370*/  SHF.R.S32.HI R0, RZ, 0x1f, R33 ;  /* 0x0000001fff007819 */ /* 0x004fe20000011421 */
[C---:B------:R-:W-:Y:S02]  /*1380*/  IMAD.SHL.U32 R35, R33.reuse, 0x4, RZ ;  /* 0x0000000421237824 */ /* 0x040fe400078e00ff */
[C---:B------:R-:W-:Y:S01]  /*1390*/  @P2 LEA R2, P3, R33.reuse, UR4, 0x2 ;  /* 0x0000000421022c11 */ /* 0x040fe2000f8610ff */
[----:B------:R-:W-:Y:S01]  /*13a0*/  STL [R1+0x28], R33 ;  /* 0x0000282101007387 */ /* 0x000fe20000100800 */
[C-C-:B------:R-:W-:Y:S02]  /*13b0*/  SHF.L.U64.HI R34, R33.reuse, 0x2, R0.reuse ;  /* 0x0000000221227819 */ /* 0x140fe40000010200 */
[----:B------:R-:W-:Y:S01]  /*13c0*/  @P2 LEA.HI.X R3, R33, UR5, R0, 0x2, P3 ;  /* 0x0000000521032c11 */ /* 0x000fe200098f1400 */
[----:B------:R-:W-:Y:S01]  /*13d0*/  ULDC UR4, c[0x0][0x288] ;  /* 0x0000a20000047ab9 */ /* 0x000fe20000000800 */
[C---:B------:R-:W-:Y:S01]  /*13e0*/  IADD3 R6, P4, R35.reuse, UR6, RZ ;  /* 0x0000000623067c10 */ /* 0x040fe2000ff9e0ff */
[----:B------:R0:W-:Y:S04]  /*13f0*/  STL [R1+0x44], R0 ;  /* 0x0000440001007387 */ /* 0x0001e80000100800 */
[----:B-----5:R1:W5:Y:S01]  /*1400*/  @P2 LDG.E R9, desc[UR40][R2.64] ;  /* 0x0000002802092981 */ /* 0x020362000c1e1900 */
[----:B---3--:R-:W-:Y:S01]  /*1410*/  @P1 IADD3 R4, P2, R35, UR8, RZ ;  /* 0x0000000823041c10 */ /* 0x008fe2000ff5e0ff */
[----:B------:R-:W-:Y:S01]  /*1420*/  IMAD.U32 R24, RZ, RZ, UR4 ;  /* 0x00000004ff187e24 */ /* 0x000fe2000f8e00ff */
[C---:B------:R-:W-:Y:S01]  /*1430*/  IADD3.X R7, R34.reuse, UR7, RZ, P4, !PT ;  /* 0x0000000722077c10 */ /* 0x040fe2000a7fe4ff */
[----:B------:R2:W-:Y:S01]  /*1440*/  STL [R1+0x38], R35 ;  /* 0x0000382301007387 */ /* 0x0005e20000100800 */
[----:B------:R-:W-:Y:S01]  /*1450*/  @P1 IADD3.X R5, R34, UR9, RZ, P2, !PT ;  /* 0x0000000922051c10 */ /* 0x000fe200097fe4ff */
[----:B------:R-:W-:Y:S01]  /*1460*/  ULDC.64 UR4, c[0x0][0x418] ;  /* 0x0001060000047ab9 */ /* 0x000fe20000000a00 */
[----:B------:R-:W-:Y:S01]  /*1470*/  LOP3.LUT R32, R30, 0xffff, RZ, 0xc0, !PT ;  /* 0x0000ffff1e207812 */ /* 0x000fe200078ec0ff */
[----:B------:R2:W5:Y:S01]  /*1480*/  @P0 LDG.E R49, desc[UR40][R6.64] ;  /* 0x0000002806310981 */ /* 0x000562000c1e1900 */
[----:B------:R-:W-:-:S03]  /*1490*/  ULDC.64 UR8, c[0x0][0xa20] ;  /* 0x0002880000087ab9 */ /* 0x000fc60000000a00 */
[----:B------:R2:W5:Y:S04]  /*14a0*/  @P1 LDG.E R24, desc[UR40][R4.64] ;  /* 0x0000002804181981 */ /* 0x000568000c1e1900 */
[----:B------:R2:W-:Y:S04]  /*14b0*/  STL [R1+0x3c], R34 ;  /* 0x00003c2201007387 */ /* 0x0005e80000100800 */
[----:B------:R2:W-:Y:S04]  /*14c0*/  STL [R1+0x48], R29 ;  /* 0x0000481d01007387 */ /* 0x0005e80000100800 */
[----:B------:R2:W-:Y:S01]  /*14d0*/  STL [R1+0x18], R32 ;  /* 0x0000182001007387 */ /* 0x0005e20000100800 */
[----:B------:R-:W-:Y:S01]  /*14e0*/  UISETP.NE.U32.AND UP0, UPT, UR4, URZ, UPT ;  /* 0x0000003f0400728c */ /* 0x000fe2000bf05070 */
[----:B-1----:R-:W-:-:S02]  /*14f0*/  LOP3.LUT R2, R30, 0xff000000, RZ, 0xc0, !PT ;  /* 0xff0000001e027812 */ /* 0x002fc400078ec0ff */
[----:B------:R-:W-:Y:S01]  /*1500*/  ULDC UR4, c[0x0][0x424] ;  /* 0x0001090000047ab9 */ /* 0x000fe20000000800 */
[----:B------:R-:W-:Y:S01]  /*1510*/  UISETP.NE.AND.EX UP0, UPT, UR5, URZ, UPT, UP0 ;  /* 0x0000003f0500728c */ /* 0x000fe2000bf05300 */
[----:B------:R-:W-:Y:S02]  /*1520*/  ISETP.NE.U32.AND P2, PT, RZ, UR8, PT ;  /* 0x00000008ff007c0c */ /* 0x000fe4000bf45070 */
[----:B------:R-:W-:Y:S01]  /*1530*/  ULDC UR5, c[0x0][0x2f0] ;  /* 0x0000bc0000057ab9 */ /* 0x000fe20000000800 */
[----:B------:R-:W-:Y:S01]  /*1540*/  USEL UR4, UR4, 0x1, UP0 ;  /* 0x0000000104047887 */ /* 0x000fe20008000000 */
[----:B0-----:R-:W-:Y:S02]  /*1550*/  LOP3.LUT R0, R30, 0xff0000, RZ, 0xc0, !PT ;  /* 0x00ff00001e007812 */ /* 0x001fe400078ec0ff */
[----:B------:R-:W-:Y:S01]  /*1560*/  SHF.R.U32.HI R3, RZ, 0x8, R2 ;  /* 0x00000008ff037819 */ /* 0x000fe20000011602 */
[----:B------:R-:W-:Y:S01]  /*1570*/  UIMAD UR4, UR4, UR5, URZ ;  /* 0x00000005040472a4 */ /* 0x000fe2000f8e023f */
[----:B------:R-:W-:-:S02]  /*1580*/  ISETP.NE.AND.EX P2, PT, RZ, UR9, PT, P2 ;  /* 0x00000009ff007c0c */ /* 0x000fc4000bf45320 */
[----:B------:R-:W-:Y:S01]  /*1590*/  ULDC UR5, c[0x0][0x348] ;  /* 0x0000d20000057ab9 */ /* 0x000fe20000000800 */
[----:B------:R-:W-:Y:S01]  /*15a0*/  LEA.HI R8, R0, R3, RZ, 0x10 ;  /* 0x0000000300087211 */ /* 0x000fe200078f80ff */
[----:B--2---:R-:W-:Y:S09]  /*15b0*/  @P1 BRA `(.L_x_9193) ;  /* 0x0000000000241947 */ /* 0x004ff20003800000 */
        /* <DEDUP_REMOVED lines=9> */
.L_x_9193:
[----:B------:R-:W-:Y:S02]  /*1650*/  IMAD.U32 R28, RZ, RZ, UR5 ;  /* 0x00000005ff1c7e24 */ /* 0x000fe4000f8e00ff */
[----:B------:R-:W-:Y:S01]  /*1660*/  IMAD.U32 R30, RZ, RZ, UR4 ;  /* 0x00000004ff1e7e24 */ /* 0x000fe2000f8e00ff */
[----:B------:R-:W-:Y:S06]  /*1670*/  @!P2 BRA `(.L_x_9194) ;  /* 0x000000000010a947 */ /* 0x000fec0003800000 */
[----:B------:R-:W-:-:S04]  /*1680*/  IADD3 R2, P0, R35, UR8, RZ ;  /* 0x0000000823027c10 */ /* 0x000fc8000ff1e0ff */
[----:B------:R-:W-:-:S05]  /*1690*/  IADD3.X R3, R34, UR9, RZ, P0, !PT ;  /* 0x0000000922037c10 */ /* 0x000fca00087fe4ff */
[----:B------:R0:W5:Y:S01]  /*16a0*/  LDG.E R30, desc[UR40][R2.64] ;  /* 0x00000028021e7981 */ /* 0x000162000c1e1900 */
[----:B------:R-:W-:Y:S05]  /*16b0*/  BRA `(.L_x_9195) ;  /* 0x0000000000107947 */ /* 0x000fea0003800000 */
.L_x_9194:
[----:B------:R-:W-:Y:S05]  /*16c0*/  @!P0 BRA `(.L_x_9195) ;  /* 0x00000000000c8947 */ /* 0x000fea0003800000 */
[----:B------:R-:W2:Y:S04]  /*16d0*/  LDG.E R3, desc[UR40][R6.64] ;  /* 0x0000002806037981 */ /* 0x000ea8000c1e1900 */
[----:B------:R-:W2:Y:S02]  /*16e0*/  LDG.E R30, desc[UR40][R6.64+0x4] ;  /* 0x00000428061e7981 */ /* 0x000ea4000c1e1900 */
[----:B--2---:R-:W-:-:S07]  /*16f0*/  IMAD.IADD R30, R30, 0x1, -R3 ;  /* 0x000000011e1e7824 */ /* 0x004fce00078e0a03 */
.L_x_9195:
[----:B------:R-:W-:Y:S01]  /*1700*/  ULDC.64 UR4, c[0x0][0xa10] ;  /* 0x0002840000047ab9 */ /* 0x000fe20000000a00 */
[----:B------:R-:W2:Y:S01]  /*1710*/  LDL.LU R31, [R1+0x14] ;  /* 0x00001400011f7983 */ /* 0x000ea20000300800 */
[----:B------:R-:W-:-:S04]  /*1720*/  ISETP.NE.U32.AND P0, PT, RZ, UR4, PT ;  /* 0x00000004ff007c0c */ /* 0x000fc8000bf05070 */
[----:B------:R-:W-:Y:S01]  /*1730*/  ISETP.NE.AND.EX P0, PT, RZ, UR5, PT, P0 ;  /* 0x00000005ff007c0c */ /* 0x000fe2000bf05300 */
[----:B------:R-:W-:Y:S02]  /*1740*/  ULDC.64 UR4, c[0x0][0xa30] ;  /* 0x00028c0000047ab9 */ /* 0x000fe40000000a00 */
[----:B------:R-:W-:-:S10]  /*1750*/  ISETP.NE.U32.AND P1, PT, RZ, UR4, PT ;  /* 0x00000004ff007c0c */ /* 0x000fd4000bf25070 */
[----:B0-----:R-:W0:Y:S02]  /*1760*/  @P0 LDC.64 R2, c[0x0][0xa10] ;  /* 0x00028400ff020b82 */ /* 0x001e240000000a00 */
[----:B0-----:R-:W-:-:S05]  /*1770*/  @P0 IMAD.WIDE R2, R33, 0x4, R2 ;  /* 0x0000000421020825 */ /* 0x001fca00078e0202 */
[----:B------:R-:W3:Y:S04]  /*1780*/  @P0 LDG.E R0, desc[UR40][R2.64] ;  /* 0x0000002802000981 */ /* 0x000ee8000c1e1900 */
[----:B------:R-:W3:Y:S01]  /*1790*/  @P0 LDG.E R7, desc[UR40][R2.64+0x4] ;  /* 0x0000042802070981 */ /* 0x000ee2000c1e1900 */
[----:B------:R-:W-:Y:S01]  /*17a0*/  ISETP.NE.AND.EX P1, PT, RZ, UR5, PT, P1 ;  /* 0x00000005ff007c0c */ /* 0x000fe2000bf25310 */
[----:B-----5:R-:W-:-:S12]  /*17b0*/  IMAD.MOV.U32 R25, RZ, RZ, R30 ;  /* 0x000000ffff197224 */ /* 0x020fd800078e001e */
[----:B------:R-:W-:-:S04]  /*17c0*/  @P1 IADD3 R4, P2, R35, UR4, RZ ;  /* 0x0000000423041c10 */ /* 0x000fc8000ff5e0ff */
[----:B------:R-:W-:-:S05]  /*17d0*/  @P1 IADD3.X R5, R34, UR5, RZ, P2, !PT ;  /* 0x0000000522051c10 */ /* 0x000fca00097fe4ff */
[----:B------:R0:W5:Y:S01]  /*17e0*/  @P1 LDG.E R25, desc[UR40][R4.64] ;  /* 0x0000002804191981 */ /* 0x000162000c1e1900 */
[----:B------:R-:W-:Y:S01]  /*17f0*/  IMAD.IADD R9, R30, 0x1, -R9 ;  /* 0x000000011e097824 */ /* 0x000fe200078e0a09 */
[----:B------:R-:W-:Y:S01]  /*1800*/  LOP3.LUT R12, R8, 0xff, RZ, 0xc0, !PT ;  /* 0x000000ff080c7812 */ /* 0x000fe200078ec0ff */
[----:B------:R-:W-:Y:S01]  /*1810*/  BSSY B0, `(.L_x_9196) ;  /* 0x000002d000007945 */ /* 0x000fe20003800000 */
[----:B------:R-:W-:-:S03]  /*1820*/  SHF.R.U32.HI R6, RZ, 0x10, R8 ;  /* 0x00000010ff067819 */ /* 0x000fc60000011608 */
[----:B------:R0:W-:Y:S04]  /*1830*/  STL [R1+0x50], R12 ;  /* 0x0000500c01007387 */ /* 0x0001e80000100800 */
[----:B------:R0:W-:Y:S01]  /*1840*/  STL [R1+0x34], R6 ;  /* 0x0000340601007387 */ /* 0x0001e20000100800 */
[----:B--2---:R-:W-:Y:S01]  /*1850*/  LOP3.LUT R31, R31, 0xfffffffd, RZ, 0xc0, !PT ;  /* 0xfffffffd1f1f7812 */ /* 0x004fe200078ec0ff */
[----:B---3--:R-:W-:-:S04]  /*1860*/  @P0 IMAD.IADD R28, R7, 0x1, -R0 ;  /* 0x00000001071c0824 */ /* 0x008fc800078e0a00 */
[----:B------:R-:W-:-:S04]  /*1870*/  IMAD.IADD R89, R9, 0x1, R28 ;  /* 0x0000000109597824 */ /* 0x000fc800078e021c */
[C---:B------:R-:W-:Y:S01]  /*1880*/  VIADD R0, R89.reuse, 0x7f ;  /* 0x0000007f59007836 */ /* 0x040fe20000000000 */
[----:B------:R-:W-:-:S04]  /*1890*/  ISETP.GE.AND P3, PT, R89, 0x1, PT ;  /* 0x000000015900780c */ /* 0x000fc80003f66270 */
[----:B------:R-:W-:-:S04]  /*18a0*/  SHF.R.S32.HI R3, RZ, 0x1f, R0 ;  /* 0x0000001fff037819 */ /* 0x000fc80000011400 */
[----:B------:R-:W-:Y:S02]  /*18b0*/  LEA.HI R2, R3, R0, RZ, 0x7 ;  /* 0x0000000003027211 */ /* 0x000fe400078f38ff */
[----:B------:R-:W-:Y:S02]  /*18c0*/  MOV R3, RZ ;  /* 0x000000ff00037202 */ /* 0x000fe40000000f00 */
[----:B------:R-:W-:Y:S02]  /*18d0*/  SHF.R.S32.HI R2, RZ, 0x7, R2 ;  /* 0x00000007ff027819 */ /* 0x000fe40000011402 */
[----:B------:R-:W-:-:S05]  /*18e0*/  @P3 LOP3.LUT R31, R31, 0x2, RZ, 0xfc, !PT ;  /* 0x000000021f1f3812 */ /* 0x000fca00078efcff */
        /* <DEDUP_REMOVED lines=31> */
.L_x_9197:
[----:B------:R-:W-:Y:S05]  /*1ae0*/  BSYNC B0 ;  /* 0x0000000000007941 */ /* 0x000fea0003800000 */
.L_x_9196:
[----:B------:R-:W-:Y:S01]  /*1af0*/  IMAD R0, R12, R3, RZ ;  /* 0x000000030c007224 */ /* 0x000fe200078e02ff */
[----:B------:R-:W-:-:S04]  /*1b00*/  PLOP3.LUT P3, PT, PT, PT, PT, 0x80, 0x0 ;  /* 0x000000000000781c */ /* 0x000fc80003f6f070 */
        /* <DEDUP_REMOVED lines=11> */
[----:B------:R-:W-:-:S04]  /*1bc0*/  @P0 SHF.R.S32.HI R26, RZ, 0x7, R0 ;  /* 0x00000007ff1a0819 */ /* 0x000fc80000011400 */
        /* <DEDUP_REMOVED lines=9> */
[----:B0-----:R-:W-:Y:S02]  /*1c60*/  IMAD.U32 R4, RZ, RZ, UR4 ;  /* 0x00000004ff047e24 */ /* 0x001fe4000f8e00ff */
        /* <DEDUP_REMOVED lines=12> */
.L_x_9200:
[----:B------:R-:W-:Y:S05]  /*1d30*/  BSYNC B6 ;  /* 0x0000000000067941 */ /* 0x000fea0003800000 */
.L_x_9199:
        /* <DEDUP_REMOVED lines=20> */
.L_x_9202:
[----:B------:R-:W-:Y:S05]  /*1e80*/  BSYNC B6 ;  /* 0x0000000000067941 */ /* 0x000fea0003800000 */
.L_x_9201:
[----:B------:R-:W-:Y:S01]  /*1e90*/  ULDC.64 UR4, c[0x0][0x9f8] ;  /* 0x00027e0000047ab9 */ /* 0x000fe20000000a00 */
[----:B------:R-:W-:Y:S01]  /*1ea0*/  IMAD.MOV.U32 R0, RZ, RZ, R33 ;  /* 0x000000ffff007224 */ /* 0x000fe200078e0021 */
[----:B------:R-:W-:Y:S01]  /*1eb0*/  ISETP.NE.U32.AND P0, PT, RZ, UR4, PT ;  /* 0x00000004ff007c0c */ /* 0x000fe2000bf05070 */
[----:B------:R-:W1:Y:S01]  /*1ec0*/  LDC.64 R70, c[0x0][0x300] ;  /* 0x0000c000ff467b82 */ /* 0x000e620000000a00 */
[----:B------:R-:W-:Y:S01]  /*1ed0*/  IMAD.IADD R49, R49, 0x1, R30 ;  /* 0x0000000131317824 */ /* 0x000fe200078e021e */
[----:B------:R-:W-:Y:S01]  /*1ee0*/  ULDC.64 UR8, c[0x0][0xa08] ;  /* 0x0002820000087ab9 */ /* 0x000fe20000000a00 */
[----:B------:R-:W-:Y:S01]  /*1ef0*/  ISETP.NE.AND.EX P0, PT, RZ, UR5, PT, P0 ;  /* 0x00000005ff007c0c */ /* 0x000fe2000bf05300 */
[----:B------:R-:W-:Y:S01]  /*1f00*/  ULDC.64 UR6, c[0x0][0x330] ;  /* 0x0000cc0000067ab9 */ /* 0x000fe20000000a00 */
[----:B------:R-:W-:-:S03]  /*1f10*/  SHF.R.S32.HI R19, RZ, 0x1f, R18 ;  /* 0x0000001fff137819 */ /* 0x000fc60000011412 */
[----:B------:R-:W2:Y:S08]  /*1f20*/  LDC R63, c[0x0][0x3f4] ;  /* 0x0000fd00ff3f7b82 */ /* 0x000eb00000000800 */
[----:B0-----:R-:W-:Y:S01]  /*1f30*/  @P0 IADD3 R4, P1, R35, UR4, RZ ;  /* 0x0000000423040c10 */ /* 0x001fe2000ff3e0ff */
[----:B------:R-:W0:Y:S03]  /*1f40*/  LDC.64 R68, c[0x0][0x3f8] ;  /* 0x0000fe00ff447b82 */ /* 0x000e260000000a00 */
[----:B------:R-:W-:Y:S01]  /*1f50*/  @P0 IADD3.X R5, R34, UR5, RZ, P1, !PT ;  /* 0x0000000522050c10 */ /* 0x000fe20008ffe4ff */
[----:B------:R-:W-:-:S04]  /*1f60*/  ULDC.64 UR4, c[0x0][0x308] ;  /* 0x0000c20000047ab9 */ /* 0x000fc80000000a00 */
[----:B------:R-:W3:Y:S01]  /*1f70*/  @P0 LDG.E R0, desc[UR40][R4.64] ;  /* 0x0000002804000981 */ /* 0x000ee2000c1e1900 */
[----:B------:R-:W-:Y:S01]  /*1f80*/  SHF.R.S32.HI R3, RZ, 0x1f, R49 ;  /* 0x0000001fff037819 */ /* 0x000fe20000011431 */
[-C--:B-1----:R-:W-:Y:S01]  /*1f90*/  IMAD.WIDE.U32 R6, R49, R70.reuse, RZ ;  /* 0x0000004631067225 */ /* 0x082fe200078e00ff */
[----:B------:R-:W-:Y:S02]  /*1fa0*/  ISETP.NE.U32.AND P0, PT, RZ, UR8, PT ;  /* 0x00000008ff007c0c */ /* 0x000fe4000bf05070 */
[----:B------:R-:W-:Y:S01]  /*1fb0*/  SHF.R.S32.HI R12, RZ, 0x1f, R22 ;  /* 0x0000001fff0c7819 */ /* 0x000fe20000011416 */
[----:B------:R-:W-:Y:S01]  /*1fc0*/  IMAD R8, R3, R70, RZ ;  /* 0x0000004603087224 */ /* 0x000fe200078e02ff */
[----:B------:R-:W-:Y:S01]  /*1fd0*/  ISETP.NE.AND.EX P0, PT, RZ, UR9, PT, P0 ;  /* 0x00000009ff007c0c */ /* 0x000fe2000bf05300 */
[----:B------:R-:W-:Y:S01]  /*1fe0*/  IMAD.WIDE.U32 R58, R32, UR6, R18 ;  /* 0x00000006203a7c25 */ /* 0x000fe2000f8e0012 */
[----:B------:R-:W-:-:S03]  /*1ff0*/  SHF.R.S32.HI R153, RZ, 0x1f, R152 ;  /* 0x0000001fff997819 */ /* 0x000fc60000011498 */
[----:B------:R-:W-:Y:S02]  /*2000*/  IMAD R9, R49, R71, R8 ;  /* 0x0000004731097224 */ /* 0x000fe400078e0208 */
[----:B------:R-:W-:Y:S01]  /*2010*/  IMAD R59, R32, UR7, R59 ;  /* 0x00000007203b7c24 */ /* 0x000fe2000f8e023b */
[----:B------:R-:W-:Y:S01]  /*2020*/  ULDC.64 UR6, c[0x0][0x338] ;  /* 0x0000ce0000067ab9 */ /* 0x000fe20000000a00 */
[----:B------:R-:W-:Y:S02]  /*2030*/  IMAD.IADD R7, R7, 0x1, R9 ;  /* 0x0000000107077824 */ /* 0x000fe400078e0209 */
[----:B------:R-:W-:Y:S02]  /*2040*/  VIADD R83, R18, 0x20 ;  /* 0x0000002012537836 */ /* 0x000fe40000000000 */
[----:B------:R-:W-:-:S03]  /*2050*/  IMAD.WIDE.U32 R60, R32, UR4, R6 ;  /* 0x00000004203c7c25 */ /* 0x000fc6000f8e0006 */
[----:B--2---:R-:W-:Y:S01]  /*2060*/  ISETP.GE.AND P2, PT, R83, R63, PT ;  /* 0x0000003f5300720c */ /* 0x004fe20003f46270 */
[----:B------:R-:W-:Y:S01]  /*2070*/  IMAD R61, R32, UR5, R61 ;  /* 0x00000005203d7c24 */ /* 0x000fe2000f8e023d */
[----:B------:R-:W-:Y:S01]  /*2080*/  ULDC.64 UR4, c[0x0][0x310] ;  /* 0x0000c40000047ab9 */ /* 0x000fe20000000a00 */
[-C--:B------:R-:W-:Y:S02]  /*2090*/  IMAD R10, R12, R70.reuse, RZ ;  /* 0x000000460c0a7224 */ /* 0x080fe400078e02ff */
[----:B------:R-:W-:-:S04]  /*20a0*/  IMAD.WIDE.U32 R6, R22, R70, R18 ;  /* 0x0000004616067225 */ /* 0x000fc800078e0012 */
[----:B------:R-:W-:Y:S02]  /*20b0*/  IMAD.MOV.U32 R20, RZ, RZ, R31 ;  /* 0x000000ffff147224 */ /* 0x000fe400078e001f */
[C---:B------:R-:W-:Y:S02]  /*20c0*/  IMAD R10, R22.reuse, R71, R10 ;  /* 0x00000047160a7224 */ /* 0x040fe400078e020a */
[----:B0-----:R-:W-:Y:S01]  /*20d0*/  IMAD.WIDE.U32 R56, R22, R68, R152 ;  /* 0x0000004416387225 */ /* 0x001fe200078e0098 */
[----:B------:R-:W-:-:S03]  /*20e0*/  LOP3.LUT R20, R20, 0xfffffffe, RZ, 0xc0, !PT ;  /* 0xfffffffe14147812 */ /* 0x000fc600078ec0ff */
[----:B------:R-:W-:Y:S01]  /*20f0*/  IMAD.WIDE.U32 R54, R22, R68, R18 ;  /* 0x0000004416367225 */ /* 0x000fe200078e0012 */
[----:B------:R-:W-:Y:S02]  /*2100*/  @P2 LOP3.LUT R20, R20, 0x1, RZ, 0xfc, !PT ;  /* 0x0000000114142812 */ /* 0x000fe400078efcff */
[----:B---3--:R-:W-:Y:S02]  /*2110*/  SHF.R.S32.HI R4, RZ, 0x1f, R0 ;  /* 0x0000001fff047819 */ /* 0x008fe40000011400 */
[----:B------:R-:W-:Y:S02]  /*2120*/  SEL R9, R0, RZ, !P0 ;  /* 0x000000ff00097207 */ /* 0x000fe40004000000 */
[----:B------:R-:W-:Y:S02]  /*2130*/  SEL R8, R4, RZ, !P0 ;  /* 0x000000ff04087207 */ /* 0x000fe40004000000 */
[----:B------:R-:W0:Y:S01]  /*2140*/  LDC.64 R4, c[0x0][0x408] ;  /* 0x00010200ff047b82 */ /* 0x000e220000000a00 */
[----:B------:R-:W-:-:S04]  /*2150*/  IMAD.WIDE.U32 R60, R9, UR4, R60 ;  /* 0x00000004093c7c25 */ /* 0x000fc8000f8e003c */
[C---:B------:R-:W-:Y:S01]  /*2160*/  IMAD R0, R8.reuse, UR4, RZ ;  /* 0x0000000408007c24 */ /* 0x040fe2000f8e02ff */
[----:B------:R-:W-:Y:S01]  /*2170*/  ULDC UR4, c[0x0][0x2f4] ;  /* 0x0000bd0000047ab9 */ /* 0x000fe20000000800 */
[----:B------:R-:W-:Y:S01]  /*2180*/  IMAD R8, R8, UR6, RZ ;  /* 0x0000000608087c24 */ /* 0x000fe2000f8e02ff */
[----:B------:R-:W-:Y:S01]  /*2190*/  ISETP.GE.AND P1, PT, R83, UR4, PT ;  /* 0x0000000453007c0c */ /* 0x000fe2000bf26270 */
[C---:B------:R-:W-:Y:S01]  /*21a0*/  IMAD R77, R9.reuse, UR5, R0 ;  /* 0x00000005094d7c24 */ /* 0x040fe2000f8e0200 */
[----:B------:R-:W-:Y:S01]  /*21b0*/  ISETP.GE.AND P0, PT, R18, UR4, PT ;  /* 0x0000000412007c0c */ /* 0x000fe2000bf06270 */
[C---:B------:R-:W-:Y:S01]  /*21c0*/  IMAD.WIDE.U32 R58, R9.reuse, UR6, R58 ;  /* 0x00000006093a7c25 */ /* 0x040fe2000f8e003a */
[----:B------:R-:W-:Y:S02]  /*21d0*/  SEL R0, RZ, 0xffffffff, P1 ;  /* 0xffffffffff007807 */ /* 0x000fe40000800000 */
[----:B------:R-:W-:Y:S01]  /*21e0*/  SEL R31, RZ, 0x1, P0 ;  /* 0x00000001ff1f7807 */ /* 0x000fe20000000000 */
[----:B------:R-:W-:Y:S01]  /*21f0*/  IMAD R9, R9, UR7, R8 ;  /* 0x0000000709097c24 */ /* 0x000fe2000f8e0208 */
[----:B------:R-:W-:Y:S01]  /*2200*/  IADD3 R82, P0, R60, R6, RZ ;  /* 0x000000063c527210 */ /* 0x000fe20007f1e0ff */
[----:B------:R-:W2:Y:S01]  /*2210*/  LDL R8, [R1+0x10] ;  /* 0x0000100001087983 */ /* 0x000ea20000100800 */
[----:B------:R-:W-:-:S02]  /*2220*/  IMAD.IADD R77, R61, 0x1, R77 ;  /* 0x000000013d4d7824 */ /* 0x000fc400078e024d */
[----:B------:R-:W-:-:S03]  /*2230*/  IMAD.SHL.U32 R0, R0, 0x2, RZ ;  /* 0x0000000200007824 */ /* 0x000fc600078e00ff */
[----:B------:R-:W-:Y:S01]  /*2240*/  IADD3.X R76, R77, R7, R10, P0, !PT ;  /* 0x000000074d4c7210 */ /* 0x000fe200007fe40a */
[----:B0-----:R-:W-:Y:S01]  /*2250*/  IMAD R6, R12, R4, RZ ;  /* 0x000000040c067224 */ /* 0x001fe200078e02ff */
[----:B------:R-:W-:Y:S02]  /*2260*/  ISETP.GE.AND P0, PT, R18, R63, PT ;  /* 0x0000003f1200720c */ /* 0x000fe40003f06270 */
[----:B------:R-:W-:Y:S01]  /*2270*/  LOP3.LUT R31, R0, 0x2, R31, 0xe2, !PT ;  /* 0x00000002001f7812 */ /* 0x000fe200078ee21f */
[----:B------:R-:W-:Y:S01]  /*2280*/  IMAD R0, R12, R68, RZ ;  /* 0x000000440c007224 */ /* 0x000fe200078e02ff */
[C---:B------:R-:W-:Y:S01]  /*2290*/  SEL R7, R63.reuse, RZ, P0 ;  /* 0x000000ff3f077207 */ /* 0x040fe20000000000 */
[----:B------:R0:W-:Y:S02]  /*22a0*/  STL [R1+0x14], R20 ;  /* 0x0000141401007387 */ /* 0x0001e40000100800 */
[----:B------:R-:W-:Y:S01]  /*22b0*/  IMAD R11, R22, R69, R0 ;  /* 0x00000045160b7224 */ /* 0x000fe200078e0200 */
[----:B------:R-:W-:Y:S01]  /*22c0*/  SEL R0, R63, RZ, P2 ;  /* 0x000000ff3f007207 */ /* 0x000fe20001000000 */
[----:B------:R-:W-:Y:S01]  /*22d0*/  IMAD.IADD R7, R18, 0x1, R7 ;  /* 0x0000000112077824 */ /* 0x000fe200078e0207 */
[----:B0-----:R-:W0:Y:S01]  /*22e0*/  S2R R20, SR_TID.X ;  /* 0x0000000000147919 */ /* 0x001e220000002100 */
[----:B------:R-:W-:-:S02]  /*22f0*/  IMAD R15, R22, R5, R6 ;  /* 0x00000005160f7224 */ /* 0x000fc400078e0206 */
[----:B------:R-:W-:Y:S01]  /*2300*/  IMAD.IADD R6, R83, 0x1, R0 ;  /* 0x0000000153067824 */ /* 0x000fe200078e0200 */
[----:B------:R-:W-:Y:S01]  /*2310*/  SHF.R.S32.HI R0, RZ, 0x1f, R7 ;  /* 0x0000001fff007819 */ /* 0x000fe20000011407 */
[----:B------:R-:W-:Y:S02]  /*2320*/  IMAD.IADD R57, R57, 0x1, R11 ;  /* 0x0000000139397824 */ /* 0x000fe400078e020b */
[----:B------:R-:W-:Y:S01]  /*2330*/  IMAD.IADD R55, R11, 0x1, R55 ;  /* 0x000000010b377824 */ /* 0x000fe200078e0237 */
[----:B------:R-:W-:Y:S02]  /*2340*/  SHF.R.S32.HI R11, RZ, 0x1f, R6 ;  /* 0x0000001fff0b7819 */ /* 0x000fe40000011406 */
[CC--:B------:R-:W-:Y:S02]  /*2350*/  LEA.HI R75, R0.reuse, R7.reuse, RZ, 0x4 ;  /* 0x00000007004b7211 */ /* 0x0c0fe400078f20ff */
[----:B------:R-:W-:Y:S02]  /*2360*/  LEA.HI R0, R0, R7, RZ, 0x5 ;  /* 0x0000000700007211 */ /* 0x000fe400078f28ff */
[----:B------:R-:W-:-:S02]  /*2370*/  LEA.HI R74, R11, R6, RZ, 0x4 ;  /* 0x000000060b4a7211 */ /* 0x000fc400078f20ff */
[----:B------:R-:W-:Y:S01]  /*2380*/  LEA.HI R11, R11, R6, RZ, 0x5 ;  /* 0x000000060b0b7211 */ /* 0x000fe200078f28ff */
[----:B------:R-:W-:Y:S01]  /*2390*/  IMAD.SHL.U32 R6, R0, 0x80, RZ ;  /* 0x0000008000067824 */ /* 0x000fe200078e00ff */
[----:B-----5:R-:W-:Y:S02]  /*23a0*/  SHF.R.S32.HI R13, RZ, 0x1f, R25 ;  /* 0x0000001fff0d7819 */ /* 0x020fe40000011419 */
[----:B------:R-:W-:Y:S02]  /*23b0*/  LOP3.LUT R0, R157, 0x10, R75, 0xf8, !PT ;  /* 0x000000109d007812 */ /* 0x000fe400078ef84b */
[----:B------:R-:W-:Y:S01]  /*23c0*/  SHF.R.U32.HI R14, RZ, 0x3, R157 ;  /* 0x00000003ff0e7819 */ /* 0x000fe2000001169d */
[----:B------:R-:W-:Y:S01]  /*23d0*/  IMAD.SHL.U32 R11, R11, 0x80, RZ ;  /* 0x000000800b0b7824 */ /* 0x000fe200078e00ff */
[----:B------:R-:W-:Y:S02]  /*23e0*/  LOP3.LUT R7, R157, 0x10, R74, 0xf8, !PT ;  /* 0x000000109d077812 */ /* 0x000fe400078ef84a */
[----:B------:R-:W-:Y:S01]  /*23f0*/  LOP3.LUT R73, R0, R14, RZ, 0x3c, !PT ;  /* 0x0000000e00497212 */ /* 0x000fe200078e3cff */
[----:B------:R-:W-:-:S02]  /*2400*/  IMAD R0, R13, R68, RZ ;  /* 0x000000440d007224 */ /* 0x000fc400078e02ff */
[----:B------:R-:W-:Y:S01]  /*2410*/  IMAD.WIDE.U32 R52, R22, R4, R152 ;  /* 0x0000000416347225 */ /* 0x000fe200078e0098 */
[----:B------:R-:W-:-:S03]  /*2420*/  LOP3.LUT R6, R6, 0xfffff000, RZ, 0xc0, !PT ;  /* 0xfffff00006067812 */ /* 0x000fc600078ec0ff */
[C---:B------:R-:W-:Y:S01]  /*2430*/  IMAD.WIDE.U32 R50, R22.reuse, R4, R18 ;  /* 0x0000000416327225 */ /* 0x040fe200078e0012 */
[----:B------:R-:W-:Y:S02]  /*2440*/  LOP3.LUT R11, R11, 0xfffff000, RZ, 0xc0, !PT ;  /* 0xfffff0000b0b7812 */ /* 0x000fe400078ec0ff */
[----:B------:R-:W-:Y:S01]  /*2450*/  LOP3.LUT R72, R7, R14, RZ, 0x3c, !PT ;  /* 0x0000000e07487212 */ /* 0x000fe200078e3cff */
[----:B------:R-:W-:Y:S02]  /*2460*/  IMAD R21, R25, R69, R0 ;  /* 0x0000004519157224 */ /* 0x000fe400078e0200 */
[----:B------:R-:W-:Y:S02]  /*2470*/  IMAD.IADD R53, R53, 0x1, R15 ;  /* 0x0000000135357824 */ /* 0x000fe400078e020f */
[----:B------:R-:W-:Y:S02]  /*2480*/  IMAD.IADD R51, R15, 0x1, R51 ;  /* 0x000000010f337824 */ /* 0x000fe400078e0233 */
[----:B------:R-:W-:Y:S01]  /*2490*/  IMAD R0, R13, R4, RZ ;  /* 0x000000040d007224 */ /* 0x000fe200078e02ff */
[----:B------:R-:W-:Y:S01]  /*24a0*/  IADD3 R48, P2, R22, R49, RZ ;  /* 0x0000003116307210 */ /* 0x000fe20007f5e0ff */
[----:B------:R-:W-:Y:S01]  /*24b0*/  IMAD.WIDE.U32 R56, R25, R68, R56 ;  /* 0x0000004419387225 */ /* 0x000fe200078e0038 */
[----:B------:R-:W-:-:S03]  /*24c0*/  LOP3.LUT R7, R74, 0xfffffff0, RZ, 0xc0, !PT ;  /* 0xfffffff04a077812 */ /* 0x000fc600078ec0ff */
[----:B------:R-:W-:Y:S02]  /*24d0*/  VIADD R67, R18, 0x40 ;  /* 0x0000004012437836 */ /* 0x000fe40000000000 */
[----:B------:R-:W-:Y:S01]  /*24e0*/  IMAD.WIDE.U32 R54, R25, R68, R54 ;  /* 0x0000004419367225 */ /* 0x000fe200078e0036 */
[----:B------:R-:W-:-:S03]  /*24f0*/  SHF.L.U64.HI R71, R70, 0x7, R71 ;  /* 0x0000000746477819 */ /* 0x000fc60000010247 */
[----:B------:R-:W-:Y:S01]  /*2500*/  IMAD.WIDE.U32 R52, R25, R4, R52 ;  /* 0x0000000419347225 */ /* 0x000fe200078e0034 */
[----:B------:R-:W-:-:S03]  /*2510*/  SHF.L.U64.HI R69, R68, 0x7, R69 ;  /* 0x0000000744457819 */ /* 0x000fc60000010245 */
[----:B------:R-:W-:Y:S01]  /*2520*/  IMAD.WIDE.U32 R50, R25, R4, R50 ;  /* 0x0000000419327225 */ /* 0x000fe200078e0032 */
[C---:B------:R-:W-:Y:S02]  /*2530*/  SHF.L.U64.HI R66, R4.reuse, 0x7, R5 ;  /* 0x0000000704427819 */ /* 0x040fe40000010205 */
[----:B------:R-:W-:Y:S01]  /*2540*/  LOP3.LUT R62, R31, 0x1, RZ, 0xc0, !PT ;  /* 0x000000011f3e7812 */ /* 0x000fe200078ec0ff */
[----:B------:R-:W-:Y:S01]  /*2550*/  IMAD.SHL.U32 R65, R4, 0x80, RZ ;  /* 0x0000008004417824 */ /* 0x000fe200078e00ff */
[----:B------:R-:W-:Y:S01]  /*2560*/  ISETP.GE.AND P1, PT, R67, UR4, PT ;  /* 0x0000000443007c0c */ /* 0x000fe2000bf26270 */
[----:B------:R-:W-:Y:S01]  /*2570*/  IMAD.X R49, R12, 0x1, R3, P2 ;  /* 0x000000010c317824 */ /* 0x000fe200010e0603 */
[----:B------:R-:W-:Y:S01]  /*2580*/  SHF.L.U32 R63, R63, 0x1, RZ ;  /* 0x000000013f3f7819 */ /* 0x000fe200000006ff */
[----:B------:R-:W-:Y:S01]  /*2590*/  IMAD.IADD R30, R57, 0x1, R21 ;  /* 0x00000001391e7824 */ /* 0x000fe200078e0215 */
[----:B------:R-:W-:Y:S01]  /*25a0*/  LOP3.LUT R31, R31, 0x2, RZ, 0xc0, !PT ;  /* 0x000000021f1f7812 */ /* 0x000fe200078ec0ff */
[----:B------:R-:W-:Y:S01]  /*25b0*/  IMAD.SHL.U32 R70, R70, 0x80, RZ ;  /* 0x0000008046467824 */ /* 0x000fe200078e00ff */
[----:B------:R-:W-:Y:S01]  /*25c0*/  SHF.R.S32.HI R3, RZ, 0x1f, R7 ;  /* 0x0000001fff037819 */ /* 0x000fe20000011407 */
[----:B------:R-:W-:-:S02]  /*25d0*/  IMAD.SHL.U32 R68, R68, 0x80, RZ ;  /* 0x0000008044447824 */ /* 0x000fc400078e00ff */
[----:B------:R-:W-:Y:S01]  /*25e0*/  IMAD.IADD R21, R21, 0x1, R55 ;  /* 0x0000000115157824 */ /* 0x000fe200078e0237 */
[--C-:B--2---:R-:W-:Y:S02]  /*25f0*/  IADD3 R73, R73, R6, R8.reuse ;  /* 0x0000000649497210 */ /* 0x104fe40007ffe008 */
[----:B------:R-:W-:Y:S01]  /*2600*/  IADD3 R72, R72, R11, R8 ;  /* 0x0000000b48487210 */ /* 0x000fe20007ffe008 */
[----:B------:R-:W-:Y:S01]  /*2610*/  IMAD R11, R25, R5, R0 ;  /* 0x00000005190b7224 */ /* 0x000fe200078e0200 */
[----:B0-----:R-:W-:Y:S02]  /*2620*/  SHF.R.U32.HI R8, RZ, 0x7, R20 ;  /* 0x00000007ff087819 */ /* 0x001fe40000011614 */
[----:B------:R-:W-:Y:S01]  /*2630*/  LOP3.LUT R20, R75, 0xfffffff0, RZ, 0xc0, !PT ;  /* 0xfffffff04b147812 */ /* 0x000fe200078ec0ff */
[----:B------:R-:W-:Y:S02]  /*2640*/  IMAD.IADD R6, R53, 0x1, R11 ;  /* 0x0000000135067824 */ /* 0x000fe400078e020b */
[----:B------:R-:W-:Y:S01]  /*2650*/  VIADD R64, R8, 0x8 ;  /* 0x0000000808407836 */ /* 0x000fe20000000000 */
[----:B------:R-:W-:Y:S01]  /*2660*/  SHF.R.S32.HI R4, RZ, 0x1f, R20 ;  /* 0x0000001fff047819 */ /* 0x000fe20000011414 */
[----:B------:R-:W-:-:S02]  /*2670*/  IMAD.IADD R5, R11, 0x1, R51 ;  /* 0x000000010b057824 */ /* 0x000fc400078e0233 */
[----:B------:R-:W-:-:S07]  /*2680*/  IMAD.IADD R0, R59, 0x1, R9 ;  /* 0x000000013b007824 */ /* 0x000fce00078e0209 */
.L_x_9242:
[----:B------:R-:W2:Y:S01]  /*2690*/  LDL R8, [R1+0x24] ;  /* 0x0000240001087983 */ /* 0x000ea20000100800 */
[----:B----4-:R-:W0:Y:S01]  /*26a0*/  LDC.64 R78, c[0x0][0x2e8] ;  /* 0x0000ba00ff4e7b82 */ /* 0x010e220000000a00 */
[----:B------:R-:W-:Y:S01]  /*26b0*/  VIADD R26, R26, 0xffffffff ;  /* 0xffffffff1a1a7836 */ /* 0x000fe20000000000 */
[----:B------:R-:W-:Y:S05]  /*26c0*/  YIELD ;  /* 0x0000000000007946 */ /* 0x000fea0003800000 */
[----:B------:R-:W-:Y:S01]  /*26d0*/  SHF.R.S32.HI R11, RZ, 0x1f, R26 ;  /* 0x0000001fff0b7819 */ /* 0x000fe2000001141a */
[----:B------:R-:W1:Y:S01]  /*26e0*/  LDC R88, c[0x0][0x3f4] ;  /* 0x0000fd00ff587b82 */ /* 0x000e620000000800 */
[-C--:B------:R-:W-:Y:S01]  /*26f0*/  IMAD R9, R71, R26.reuse, RZ ;  /* 0x0000001a47097224 */ /* 0x080fe200078e02ff */
[----:B------:R-:W-:Y:S01]  /*2700*/  BSSY B0, `(.L_x_9203) ;  /* 0x00003f7000007945 */ /* 0x000fe20003800000 */
[----:B---3--:R-:W-:Y:S01]  /*2710*/  IMAD.WIDE.U32 R40, R70, R26, RZ ;  /* 0x0000001a46287225 */ /* 0x008fe200078e00ff */
[----:B------:R-:W-:-:S03]  /*2720*/  ISETP.GT.AND P2, PT, R26, R27, PT ;  /* 0x0000001b1a00720c */ /* 0x000fc60003f44270 */
[----:B------:R-:W-:-:S04]  /*2730*/  IMAD R9, R11, R70, R9 ;  /* 0x000000460b097224 */ /* 0x000fc800078e0209 */
[----:B------:R-:W-:Y:S01]  /*2740*/  IMAD.IADD R81, R41, 0x1, R9 ;  /* 0x0000000129517824 */ /* 0x000fe200078e0209 */
[----:B0-----:R-:W-:-:S04]  /*2750*/  IADD3 R32, P3, P4, R40, R78, R82 ;  /* 0x0000004e28207210 */ /* 0x001fc80007c7e052 */
[----:B------:R-:W-:Y:S02]  /*2760*/  IADD3.X R33, R81, R79, R76, P3, P4 ;  /* 0x0000004f51217210 */ /* 0x000fe40001fe844c */
[----:B-1----:R-:W-:Y:S01]  /*2770*/  ISETP.GE.AND P3, PT, R88, 0x1, PT ;  /* 0x000000015800780c */ /* 0x002fe20003f66270 */
[----:B--2---:R-:W-:-:S04]  /*2780*/  IMAD R85, R17, 0x3000, R8 ;  /* 0x0000300011557824 */ /* 0x004fc800078e0208 */
[----:B------:R-:W-:-:S08]  /*2790*/  IMAD.IADD R85, R16, 0x1, R85 ;  /* 0x0000000110557824 */ /* 0x000fd000078e0255 */
[----:B------:R-:W-:Y:S05]  /*27a0*/  @!P3 BRA `(.L_x_9204) ;  /* 0x0000003c005cb947 */ /* 0x000fea0003800000 */
[----:B------:R-:W-:Y:S01]  /*27b0*/  ULDC.U8 UR4, c[0x0][0x410] ;  /* 0x0001040000047ab9 */ /* 0x000fe20000000000 */
[-C--:B------:R-:W-:Y:S01]  /*27c0*/  IMAD R9, R69, R26.reuse, RZ ;  /* 0x0000001a45097224 */ /* 0x080fe200078e02ff */
[----:B------:R-:W-:Y:S01]  /*27d0*/  ISETP.NE.AND P3, PT, RZ, UR4, PT ;  /* 0x00000004ff007c0c */ /* 0x000fe2000bf65270 */
[----:B------:R-:W-:Y:S02]  /*27e0*/  IMAD R8, R66, R26, RZ ;  /* 0x0000001a42087224 */ /* 0x000fe400078e02ff */
[C---:B------:R-:W-:Y:S02]  /*27f0*/  IMAD R9, R11.reuse, R68, R9 ;  /* 0x000000440b097224 */ /* 0x040fe400078e0209 */
[----:B------:R-:W-:Y:S02]  /*2800*/  IMAD R86, R26, -0x80, R28 ;  /* 0xffffff801a567824 */ /* 0x000fe400078e021c */
[----:B------:R-:W-:Y:S02]  /*2810*/  IMAD R11, R11, R65, R8 ;  /* 0x000000410b0b7224 */ /* 0x000fe400078e0208 */
[----:B------:R-:W-:Y:S01]  /*2820*/  IMAD.WIDE.U32 R44, R68, R26, RZ ;  /* 0x0000001a442c7225 */ /* 0x000fe200078e00ff */
[----:B------:R-:W-:-:S03]  /*2830*/  VIMNMX R86, R86, 0x80, PT ;  /* 0x0000008056567848 */ /* 0x000fc60003fe0100 */
        /* <DEDUP_REMOVED lines=11> */
[----:B------:R-:W-:Y:S01]  /*28f0*/  CS2R R40, SRZ ;  /* 0x0000000000287805 */ /* 0x000fe2000001ff00 */
[----:B------:R-:W-:Y:S06]  /*2900*/  @P4 BRA `(.L_x_9207) ;  /* 0x00000000005c4947 */ /* 0x000fec0003800000 */
[----:B------:R-:W2:Y:S01]  /*2910*/  LDL R80, [R1+0x8] ;  /* 0x0000080001507983 */ /* 0x000ea20000100800 */
[----:B------:R-:W-:-:S03]  /*2920*/  ULDC.64 UR4, c[0x0][0x3e8] ;  /* 0x0000fa0000047ab9 */ /* 0x000fc60000000a00 */
[----:B------:R-:W3:Y:S01]  /*2930*/  LDL R10, [R1+0xc] ;  /* 0x00000c00010a7983 */ /* 0x000ee20000100800 */
[----:B------:R-:W-:Y:S02]  /*2940*/  IADD3 R44, P3, P5, R56, UR4, R44 ;  /* 0x00000004382c7c10 */ /* 0x000fe4000fd7e02c */
[----:B------:R-:W-:Y:S02]  /*2950*/  CS2R R38, SRZ ;  /* 0x0000000000267805 */ /* 0x000fe4000001ff00 */
        /* <DEDUP_REMOVED lines=10> */
[----:B------:R-:W-:Y:S02]  /*2a00*/  CS2R R12, SRZ ;  /* 0x00000000000c7805 */ /* 0x000fe4000001ff00 */
[----:B------:R-:W-:Y:S02]  /*2a10*/  CS2R R14, SRZ ;  /* 0x00000000000e7805 */ /* 0x000fe4000001ff00 */
[----:B--2---:R-:W-:-:S13]  /*2a20*/  ISETP.GE.AND P3, PT, R80, R88, PT ;  /* 0x000000585000720c */ /* 0x004fda0003f66270 */
[----:B------:R0:W5:Y:S04]  /*2a30*/  @!P3 LDG.E.64 R34, desc[UR40][R44.64+0x10] ;  /* 0x000010282c22b981 */ /* 0x000168000c1e1b00 */
[----:B------:R0:W5:Y:S01]  /*2a40*/  @!P3 LDG.E.64 R36, desc[UR40][R42.64+0x10] ;  /* 0x000010282a24b981 */ /* 0x000162000c1e1b00 */
[----:B---3--:R-:W-:-:S13]  /*2a50*/  ISETP.GE.AND P3, PT, R10, R88, PT ;  /* 0x000000580a00720c */ /* 0x008fda0003f66270 */
[----:B------:R0:W5:Y:S04]  /*2a60*/  @!P3 LDG.E.64 R12, desc[UR40][R44.64+0x20] ;  /* 0x000020282c0cb981 */ /* 0x000168000c1e1b00 */
[----:B------:R0:W5:Y:S02]  /*2a70*/  @!P3 LDG.E.64 R14, desc[UR40][R42.64+0x20] ;  /* 0x000020282a0eb981 */ /* 0x000164000c1e1b00 */
.L_x_9207:
[----:B------:R-:W-:Y:S05]  /*2a80*/  BSYNC B1 ;  /* 0x0000000000017941 */ /* 0x000fea0003800000 */
.L_x_9206:
[----:B------:R-:W-:Y:S01]  /*2a90*/  ISETP.NE.AND P3, PT, R155, 0x3, PT ;  /* 0x000000039b00780c */ /* 0x000fe20003f65270 */
[----:B0----5:R-:W-:Y:S02]  /*2aa0*/  IMAD.MOV.U32 R42, RZ, RZ, R12 ;  /* 0x000000ffff2a7224 */ /* 0x021fe400078e000c */
[----:B------:R-:W-:Y:S02]  /*2ab0*/  IMAD.MOV.U32 R44, RZ, RZ, R34 ;  /* 0x000000ffff2c7224 */ /* 0x000fe400078e0022 */
[----:B------:R-:W-:Y:S02]  /*2ac0*/  IMAD.MOV.U32 R46, RZ, RZ, R38 ;  /* 0x000000ffff2e7224 */ /* 0x000fe400078e0026 */
[----:B------:R-:W-:Y:S02]  /*2ad0*/  IMAD.MOV.U32 R43, RZ, RZ, R14 ;  /* 0x000000ffff2b7224 */ /* 0x000fe400078e000e */
[----:B------:R-:W-:Y:S02]  /*2ae0*/  IMAD.MOV.U32 R45, RZ, RZ, R36 ;  /* 0x000000ffff2d7224 */ /* 0x000fe400078e0024 */
[----:B------:R-:W-:-:S02]  /*2af0*/  IMAD.MOV.U32 R47, RZ, RZ, R40 ;  /* 0x000000ffff2f7224 */ /* 0x000fc400078e0028 */
[----:B------:R-:W-:Y:S05]  /*2b00*/  @!P3 BRA `(.L_x_9208) ;  /* 0x000000000004b947 */ /* 0x000fea0003800000 */
[----:B------:R-:W-:Y:S01]  /*2b10*/  BPT.TRAP 0x1 ;  /* 0x000000040000795c */ /* 0x000fe20000300000 */
.L_x_9208:
[----:B------:R-:W-:Y:S01]  /*2b20*/  IMAD R84, R17, 0x8, R16 ;  /* 0x0000000811547824 */ /* 0x000fe200078e0210 */
[----:B------:R-:W-:Y:S01]  /*2b30*/  SHF.L.U32 R87, R23, 0x1f, RZ ;  /* 0x0000001f17577819 */ /* 0x000fe200000006ff */
[----:B------:R-:W-:Y:S03]  /*2b40*/  BSSY B1, `(.L_x_9209) ;  /* 0x0000003000017945 */ /* 0x000fe60003800000 */
[----:B------:R-:W0:Y:S02]  /*2b50*/  SYNCS.PHASECHK.TRANS64.TRYWAIT P5, [R84+URZ+0x19c90], R87 ;  /* 0x019c9057540075a7 */ /* 0x000e2400080a017f */
[----:B0-----:R-:W-:Y:S05]  /*2b60*/  @!P5 BRA `(.L_x_9210) ;  /* 0x0000018800dcd947 */ /* 0x001fea0003800000 */
.L_x_9455:
[----:B------:R-:W-:Y:S05]  /*2b70*/  BSYNC B1 ;  /* 0x0000000000017941 */ /* 0x000fea0003800000 */
.L_x_9209:
        /* <DEDUP_REMOVED lines=9> */
[----:B------:R-:W-:Y:S02]  /*2c10*/  LOP3.LUT R38, R39, 0xff, RZ, 0xc0, !PT ;  /* 0x000000ff27267812 */ /* 0x000fe400078ec0ff */
[--C-:B------:R-:W-:Y:S02]  /*2c20*/  SHF.R.U32.HI R79, RZ, 0x18, R39.reuse ;  /* 0x00000018ff4f7819 */ /* 0x100fe40000011627 */
[----:B------:R-:W-:Y:S02]  /*2c30*/  SHF.R.U32.HI R90, RZ, 0x10, R39 ;  /* 0x00000010ff5a7819 */ /* 0x000fe40000011627 */
[--C-:B------:R-:W-:Y:S02]  /*2c40*/  SHF.R.U32.HI R78, RZ, 0x8, R41.reuse ;  /* 0x00000008ff4e7819 */ /* 0x100fe40000011629 */
[----:B------:R-:W-:-:S02]  /*2c50*/  SHF.R.U32.HI R81, RZ, 0x10, R41 ;  /* 0x00000010ff517819 */ /* 0x000fc40000011629 */
[----:B------:R-:W-:Y:S01]  /*2c60*/  LOP3.LUT R39, R41, 0xff, RZ, 0xc0, !PT ;  /* 0x000000ff29277812 */ /* 0x000fe200078ec0ff */
[----:B------:R-:W-:Y:S01]  /*2c70*/  IMAD.SHL.U32 R78, R78, 0x100, RZ ;  /* 0x000001004e4e7824 */ /* 0x000fe200078e00ff */
[----:B------:R-:W-:Y:S02]  /*2c80*/  SHF.R.U32.HI R40, RZ, 0x18, R41 ;  /* 0x00000018ff287819 */ /* 0x000fe40000011629 */
[----:B------:R-:W-:Y:S01]  /*2c90*/  PRMT R41, R79, 0x654, R38 ;  /* 0x000006544f297816 */ /* 0x000fe20000000026 */
[----:B------:R-:W-:Y:S01]  /*2ca0*/  IMAD.SHL.U32 R38, R80, 0x100, RZ ;  /* 0x0000010050267824 */ /* 0x000fe200078e00ff */
[----:B------:R-:W-:Y:S01]  /*2cb0*/  PRMT R79, R40, 0x654, R39 ;  /* 0x00000654284f7816 */ /* 0x000fe20000000027 */
[----:B--2---:R-:W-:Y:S02]  /*2cc0*/  IMAD.MOV.U32 R39, RZ, RZ, R9 ;  /* 0x000000ffff277224 */ /* 0x004fe400078e0009 */
[----:B------:R-:W-:Y:S01]  /*2cd0*/  IMAD.U32 R9, R90, 0x10000, RZ ;  /* 0x000100005a097824 */ /* 0x000fe200078e00ff */
[----:B------:R-:W-:Y:S01]  /*2ce0*/  LOP3.LUT R38, R41, 0xff00, R38, 0xf8, !PT ;  /* 0x0000ff0029267812 */ /* 0x000fe200078ef826 */
[----:B------:R-:W-:Y:S01]  /*2cf0*/  IMAD.U32 R41, R81, 0x10000, RZ ;  /* 0x0001000051297824 */ /* 0x000fe200078e00ff */
[----:B------:R-:W-:Y:S01]  /*2d00*/  LOP3.LUT R80, R79, 0xff00, R78, 0xf8, !PT ;  /* 0x0000ff004f507812 */ /* 0x000fe200078ef84e */
[----:B------:R-:W-:Y:S01]  /*2d10*/  IMAD.MOV.U32 R40, RZ, RZ, R8 ;  /* 0x000000ffff287224 */ /* 0x000fe200078e0008 */
        /* <DEDUP_REMOVED lines=16> */
[----:B------:R-:W-:Y:S01]  /*2e20*/  FFMA.FTZ R8, R8, R81, -R93 ;  /* 0x0000005108087223 */ /* 0x000fe2000001085d */
[----:B------:R-:W-:Y:S02]  /*2e30*/  HADD2.F32 R80, -RZ, R80.H1_H1 ;  /* 0x30000050ff507230 */ /* 0x000fe40000004100 */
[----:B------:R-:W-:Y:S01]  /*2e40*/  FMUL.FTZ R93, R79, R91 ;  /* 0x0000005b4f5d7220 */ /* 0x000fe20000410000 */
        /* <DEDUP_REMOVED lines=10> */
[----:B------:R-:W-:Y:S01]  /*2ef0*/  HADD2.F32 R80, -RZ, R41.H1_H1 ;  /* 0x30000029ff507230 */ /* 0x000fe20000004100 */
[----:B------:R-:W-:Y:S01]  /*2f00*/  F2FP.F16.E4M3.UNPACK_B R78, R9.H1 ;  /* 0x00000009ff4e723e */ /* 0x000fe200030006ff */
[----:B------:R-:W-:Y:S02]  /*2f10*/  HADD2.F32 R90, -RZ, R90.H0_H0 ;  /* 0x2000005aff5a7230 */ /* 0x000fe40000004100 */
[-C--:B------:R-:W-:Y:S01]  /*2f20*/  FMUL.FTZ R93, R79, R91.reuse ;  /* 0x0000005b4f5d7220 */ /* 0x080fe20000410000 */
[--C-:B------:R-:W-:Y:S02]  /*2f30*/  HADD2.F32 R46, -RZ, R40.reuse.H1_H1 ;  /* 0x30000028ff2e7230 */ /* 0x100fe40000004100 */
[----:B------:R-:W-:Y:S01]  /*2f40*/  FMUL.FTZ R94, R80, R91 ;  /* 0x0000005b505e7220 */ /* 0x000fe20000410000 */
[----:B------:R-:W-:Y:S01]  /*2f50*/  HADD2.F32 R41, -RZ, R40.H0_H0 ;  /* 0x20000028ff297230 */ /* 0x000fe20000004100 */
[----:B------:R-:W-:Y:S01]  /*2f60*/  F2FP.F16.E4M3.UNPACK_B R9, R9 ;  /* 0x00000009ff09723e */ /* 0x000fe200020006ff */
[----:B------:R-:W-:-:S02]  /*2f70*/  HADD2.F32 R40, -RZ, R81.H1_H1 ;  /* 0x30000051ff287230 */ /* 0x000fc40000004100 */
[-C--:B------:R-:W-:Y:S01]  /*2f80*/  FMUL.FTZ R92, R46, R90.reuse ;  /* 0x0000005a2e5c7220 */ /* 0x080fe20000410000 */
[----:B------:R-:W-:Y:S02]  /*2f90*/  HADD2.F32 R81, -RZ, R81.H0_H0 ;  /* 0x20000051ff517230 */ /* 0x000fe40000004100 */
[----:B------:R-:W-:Y:S01]  /*2fa0*/  FMUL.FTZ R91, R41, R90 ;  /* 0x0000005a295b7220 */ /* 0x000fe20000410000 */
[----:B------:R-:W-:Y:S02]  /*2fb0*/  HADD2.F32 R95, -RZ, R78.H1_H1 ;  /* 0x3000004eff5f7230 */ /* 0x000fe40000004100 */
[-C--:B------:R-:W-:Y:S01]  /*2fc0*/  FFMA.FTZ R94, R79, R40.reuse, -R94 ;  /* 0x000000284f5e7223 */ /* 0x080fe2000001085e */
[----:B------:R-:W-:Y:S01]  /*2fd0*/  FFMA.FTZ R93, R80, R40, R93 ;  /* 0x00000028505d7223 */ /* 0x000fe2000001005d */
[-C--:B------:R-:W-:Y:S01]  /*2fe0*/  FFMA.FTZ R40, R41, R81.reuse, -R92 ;  /* 0x0000005129287223 */ /* 0x080fe2000001085c */
[----:B------:R-:W-:Y:S01]  /*2ff0*/  FFMA.FTZ R41, R46, R81, R91 ;  /* 0x000000512e297223 */ /* 0x000fe2000001005b */
[----:B------:R-:W-:-:S02]  /*3000*/  F2FP.F16.E4M3.UNPACK_B R79, R11.H1 ;  /* 0x0000000bff4f723e */ /* 0x000fc400030006ff */
[----:B------:R-:W-:Y:S02]  /*3010*/  F2FP.F16.E4M3.UNPACK_B R81, R38.H1 ;  /* 0x00000026ff51723e */ /* 0x000fe400030006ff */
[----:B------:R-:W-:Y:S01]  /*3020*/  F2FP.SATFINITE.E4M3.F32.PACK_AB_MERGE_C R46, R93, R94, RZ ;  /* 0x0000005e5d2e723e */ /* 0x000fe200048070ff */
[--C-:B------:R-:W-:Y:S01]  /*3030*/  HADD2.F32 R90, -RZ, R79.reuse.H0_H0 ;  /* 0x2000004fff5a7230 */ /* 0x100fe20000004100 */
[----:B------:R-:W-:Y:S01]  /*3040*/  F2FP.F16.E4M3.UNPACK_B R80, R10.H1 ;  /* 0x0000000aff50723e */ /* 0x000fe200030006ff */
[----:B------:R-:W-:Y:S01]  /*3050*/  HADD2.F32 R92, -RZ, R79.H1_H1 ;  /* 0x3000004fff5c7230 */ /* 0x000fe20000004100 */
[----:B------:R-:W-:Y:S01]  /*3060*/  F2FP.F16.E4M3.UNPACK_B R79, R38 ;  /* 0x00000026ff4f723e */ /* 0x000fe200020006ff */
[----:B------:R-:W-:Y:S01]  /*3070*/  HADD2.F32 R93, -RZ, R81.H1_H1 ;  /* 0x30000051ff5d7230 */ /* 0x000fe20000004100 */
[----:B------:R-:W-:Y:S01]  /*3080*/  F2FP.F16.E4M3.UNPACK_B R10, R10 ;  /* 0x0000000aff0a723e */ /* 0x000fe200020006ff */
[----:B------:R-:W-:Y:S02]  /*3090*/  HADD2.F32 R91, -RZ, R80.H1_H1 ;  /* 0x30000050ff5b7230 */ /* 0x000fe40000004100 */
[----:B------:R-:W-:-:S02]  /*30a0*/  HADD2.F32 R94, -RZ, R79.H1_H1 ;  /* 0x3000004fff5e7230 */ /* 0x000fc40000004100 */
[-C--:B------:R-:W-:Y:S01]  /*30b0*/  FMUL.FTZ R97, R92, R93.reuse ;  /* 0x0000005d5c617220 */ /* 0x080fe20000410000 */
[----:B------:R-:W-:Y:S02]  /*30c0*/  HADD2.F32 R80, -RZ, R80.H0_H0 ;  /* 0x20000050ff507230 */ /* 0x000fe40000004100 */
[C---:B------:R-:W-:Y:S01]  /*30d0*/  FMUL.FTZ R99, R90.reuse, R93 ;  /* 0x0000005d5a637220 */ /* 0x040fe20000410000 */
[----:B------:R-:W-:Y:S02]  /*30e0*/  HADD2.F32 R93, -RZ, R9.H1_H1 ;  /* 0x30000009ff5d7230 */ /* 0x000fe40000004100 */
[----:B------:R-:W-:Y:S01]  /*30f0*/  FFMA.FTZ R38, R90, R95, -R97 ;  /* 0x0000005f5a267223 */ /* 0x000fe20000010861 */
[CC--:B------:R-:W-:Y:S01]  /*3100*/  FMUL.FTZ R97, R91.reuse, R94.reuse ;  /* 0x0000005e5b617220 */ /* 0x0c0fe20000410000 */
[----:B------:R-:W-:Y:S01]  /*3110*/  FMUL.FTZ R94, R80, R94 ;  /* 0x0000005e505e7220 */ /* 0x000fe20000410000 */
[----:B------:R-:W-:Y:S01]  /*3120*/  F2FP.F16.E4M3.UNPACK_B R90, R11 ;  /* 0x0000000bff5a723e */ /* 0x000fe200020006ff */
[----:B------:R-:W-:Y:S01]  /*3130*/  FFMA.FTZ R11, R92, R95, R99 ;  /* 0x0000005f5c0b7223 */ /* 0x000fe20000010063 */
[-C--:B------:R-:W-:Y:S01]  /*3140*/  FFMA.FTZ R80, R80, R93.reuse, -R97 ;  /* 0x0000005d50507223 */ /* 0x080fe20000010861 */
[----:B------:R-:W-:Y:S01]  /*3150*/  FFMA.FTZ R91, R91, R93, R94 ;  /* 0x0000005d5b5b7223 */ /* 0x000fe2000001005e */
[----:B------:R-:W-:-:S02]  /*3160*/  HADD2.F32 R93, -RZ, R81.H0_H0 ;  /* 0x20000051ff5d7230 */ /* 0x000fc40000004100 */
[--C-:B------:R-:W-:Y:S01]  /*3170*/  HADD2.F32 R81, -RZ, R90.reuse.H1_H1 ;  /* 0x3000005aff517230 */ /* 0x100fe20000004100 */
[----:B------:R-:W-:Y:S01]  /*3180*/  F2FP.SATFINITE.E4M3.F32.PACK_AB_MERGE_C R11, R11, R38, RZ ;  /* 0x000000260b0b723e */ /* 0x000fe200048070ff */
[----:B------:R-:W-:Y:S01]  /*3190*/  HADD2.F32 R90, -RZ, R90.H0_H0 ;  /* 0x2000005aff5a7230 */ /* 0x000fe20000004100 */
[----:B------:R-:W-:Y:S01]  /*31a0*/  F2FP.SATFINITE.E4M3.F32.PACK_AB_MERGE_C R80, R91, R80, RZ ;  /* 0x000000505b50723e */ /* 0x000fe200048070ff */
        /* <DEDUP_REMOVED lines=9> */
[-C--:B------:R-:W-:Y:S01]  /*3240*/  FMUL.FTZ R93, R78, R79.reuse ;  /* 0x0000004f4e5d7220 */ /* 0x080fe20000410000 */
[----:B------:R-:W-:Y:S01]  /*3250*/  FMUL.FTZ R79, R10, R79 ;  /* 0x0000004f0a4f7220 */ /* 0x000fe20000410000 */
[----:B------:R-:W-:Y:S02]  /*3260*/  F2FP.SATFINITE.E4M3.F32.PACK_AB_MERGE_C R11, R94, R95, R11 ;  /* 0x0000005f5e0b723e */ /* 0x000fe4000480700b */
[-C--:B------:R-:W-:Y:S01]  /*3270*/  FFMA.FTZ R93, R10, R9.reuse, -R93 ;  /* 0x000000090a5d7223 */ /* 0x080fe2000001085d */
[----:B------:R-:W-:Y:S01]  /*3280*/  FFMA.FTZ R78, R78, R9, R79 ;  /* 0x000000094e4e7223 */ /* 0x000fe2000001004f */
[----:B------:R-:W-:-:S02]  /*3290*/  F2FP.SATFINITE.E4M3.F32.PACK_AB_MERGE_C R9, R39, R8, R47 ;  /* 0x000000082709723e */ /* 0x000fc4000480702f */
[----:B------:R-:W-:Y:S02]  /*32a0*/  F2FP.SATFINITE.E4M3.F32.PACK_AB_MERGE_C R8, R41, R40, R46 ;  /* 0x000000282908723e */ /* 0x000fe4000480702e */
[----:B------:R-:W-:-:S07]  /*32b0*/  F2FP.SATFINITE.E4M3.F32.PACK_AB_MERGE_C R10, R78, R93, R80 ;  /* 0x0000005d4e0a723e */ /* 0x000fce0004807050 */
.L_x_9215:
[----:B------:R-:W-:Y:S05]  /*32c0*/  BSYNC B2 ;  /* 0x0000000000027941 */ /* 0x000fea0003800000 */
.L_x_9214:
[----:B--2---:R1:W-:Y:S02]  /*32d0*/  STG.E.128 desc[UR40][R32.64], R8 ;  /* 0x0000000820007986 */ /* 0x0043e4000c101d28 */
.L_x_9213:
[----:B------:R-:W-:Y:S05]  /*32e0*/  BSYNC B1 ;  /* 0x0000000000017941 */ /* 0x000fea0003800000 */
.L_x_9212:
[----:B------:R-:W-:Y:S01]  /*32f0*/  ISETP.NE.AND P4, PT, R31, RZ, PT ;  /* 0x000000ff1f00720c */ /* 0x000fe20003f85270 */
[----:B------:R-:W-:-:S12]  /*3300*/  BSSY B1, `(.L_x_9216) ;  /* 0x0000074000017945 */ /* 0x000fd80003800000 */
[----:B------:R-:W-:Y:S05]  /*3310*/  @!P4 BRA `(.L_x_9217) ;  /* 0x0000000400c8c947 */ /* 0x000fea0003800000 */
[----:B------:R-:W2:Y:S01]  /*3320*/  LDL R38, [R1+0x8] ;  /* 0x0000080001267983 */ /* 0x000ea20000100800 */
[----:B------:R-:W-:Y:S03]  /*3330*/  BSSY B2, `(.L_x_9218) ;  /* 0x000006f000027945 */ /* 0x000fe60003800000 */
[----:B-1----:R1:W3:Y:S01]  /*3340*/  LDS.128 R8, [R85+0x14800] ;  /* 0x0148000055087984 */ /* 0x0022e20000000c00 */
[----:B--2---:R-:W-:-:S13]  /*3350*/  ISETP.GE.AND P4, PT, R38, R88, PT ;  /* 0x000000582600720c */ /* 0x004fda0003f86270 */
[----:B-1-3--:R-:W-:Y:S05]  /*3360*/  @P4 BRA `(.L_x_9219) ;  /* 0x0000000400ac4947 */ /* 0x00afea0003800000 */
        /* <DEDUP_REMOVED lines=12> */
[----:B------:R-:W-:Y:S01]  /*3430*/  MOV R36, R8 ;  /* 0x0000000800247202 */ /* 0x000fe20000000f00 */
[----:B------:R-:W-:Y:S01]  /*3440*/  IMAD.U32 R40, R40, 0x10000, RZ ;  /* 0x0001000028287824 */ /* 0x000fe200078e00ff */
[----:B------:R-:W-:Y:S01]  /*3450*/  LOP3.LUT R34, R34, 0xff00, R35, 0xf8, !PT ;  /* 0x0000ff0022227812 */ /* 0x000fe200078ef823 */
[----:B------:R-:W-:Y:S01]  /*3460*/  IMAD.U32 R35, R39, 0x10000, RZ ;  /* 0x0001000027237824 */ /* 0x000fe200078e00ff */
[----:B------:R-:W-:-:S02]  /*3470*/  LOP3.LUT R37, R37, 0xff00, R38, 0xf8, !PT ;  /* 0x0000ff0025257812 */ /* 0x000fc400078ef826 */
        /* <DEDUP_REMOVED lines=28> */
[----:B------:R-:W-:Y:S02]  /*3640*/  HADD2.F32 R38, -RZ, R37.H0_H0 ;  /* 0x20000025ff267230 */ /* 0x000fe40000004100 */
[----:B------:R-:W-:Y:S02]  /*3650*/  HADD2.F32 R46, -RZ, R45.H0_H0 ;  /* 0x2000002dff2e7230 */ /* 0x000fe40000004100 */
[----:B------:R-:W-:Y:S01]  /*3660*/  FMUL.FTZ R45, R40, R47 ;  /* 0x0000002f282d7220 */ /* 0x000fe20000410000 */
[----:B------:R-:W-:-:S02]  /*3670*/  HADD2.F32 R39, -RZ, R36.H1_H1 ;  /* 0x30000024ff277230 */ /* 0x000fc40000004100 */
[C---:B------:R-:W-:Y:S01]  /*3680*/  FMUL.FTZ R47, R38.reuse, R47 ;  /* 0x0000002f262f7220 */ /* 0x040fe20000410000 */
[----:B------:R-:W-:Y:S02]  /*3690*/  HADD2.F32 R41, -RZ, R44.H1_H1 ;  /* 0x3000002cff297230 */ /* 0x000fe40000004100 */
[----:B------:R-:W-:Y:S02]  /*36a0*/  HADD2.F32 R37, -RZ, R36.H0_H0 ;  /* 0x20000024ff257230 */ /* 0x000fe40000004100 */
[-C--:B------:R-:W-:Y:S01]  /*36b0*/  FMUL.FTZ R36, R39, R46.reuse ;  /* 0x0000002e27247220 */ /* 0x080fe20000410000 */
[----:B------:R-:W-:Y:S02]  /*36c0*/  HADD2.F32 R44, -RZ, R44.H0_H0 ;  /* 0x2000002cff2c7230 */ /* 0x000fe40000004100 */
[-C--:B------:R-:W-:Y:S01]  /*36d0*/  FFMA.FTZ R45, R38, R41.reuse, -R45 ;  /* 0x00000029262d7223 */ /* 0x080fe2000001082d */
[----:B------:R-:W-:Y:S01]  /*36e0*/  FFMA.FTZ R78, R40, R41, R47 ;  /* 0x00000029284e7223 */ /* 0x000fe2000001002f */
[C---:B------:R-:W-:Y:S01]  /*36f0*/  FMUL.FTZ R46, R37.reuse, R46 ;  /* 0x0000002e252e7220 */ /* 0x040fe20000410000 */
[----:B------:R-:W-:Y:S01]  /*3700*/  F2FP.F16.E4M3.UNPACK_B R40, R11.H1 ;  /* 0x0000000bff28723e */ /* 0x000fe200030006ff */
[-C--:B------:R-:W-:Y:S01]  /*3710*/  FFMA.FTZ R36, R37, R44.reuse, -R36 ;  /* 0x0000002c25247223 */ /* 0x080fe20000010824 */
[----:B------:R-:W-:Y:S01]  /*3720*/  F2FP.SATFINITE.E4M3.F32.PACK_AB_MERGE_C R38, R80, R79, RZ ;  /* 0x0000004f5026723e */ /* 0x000fe200048070ff */
[----:B------:R-:W-:Y:S01]  /*3730*/  FFMA.FTZ R39, R39, R44, R46 ;  /* 0x0000002c27277223 */ /* 0x000fe2000001002e */
[----:B------:R-:W-:Y:S01]  /*3740*/  F2FP.SATFINITE.E4M3.F32.PACK_AB_MERGE_C R37, R78, R45, RZ ;  /* 0x0000002d4e25723e */ /* 0x000fe200048070ff */
[--C-:B------:R-:W-:Y:S01]  /*3750*/  HADD2.F32 R47, -RZ, R40.reuse.H0_H0 ;  /* 0x20000028ff2f7230 */ /* 0x100fe20000004100 */
[----:B------:R-:W-:Y:S01]  /*3760*/  F2FP.F16.E4M3.UNPACK_B R45, R35.H1 ;  /* 0x00000023ff2d723e */ /* 0x000fe200030006ff */
[----:B------:R-:W-:Y:S01]  /*3770*/  HADD2.F32 R78, -RZ, R40.H1_H1 ;  /* 0x30000028ff4e7230 */ /* 0x000fe20000004100 */
[----:B------:R-:W-:-:S02]  /*3780*/  F2FP.F16.E4M3.UNPACK_B R41, R10.H1 ;  /* 0x0000000aff29723e */ /* 0x000fc400030006ff */
[-C--:B------:R-:W-:Y:S01]  /*3790*/  F2FP.F16.E4M3.UNPACK_B R40, R34.reuse.H1 ;  /* 0x00000022ff28723e */ /* 0x080fe200030006ff */
[----:B------:R-:W-:Y:S01]  /*37a0*/  HADD2.F32 R79, -RZ, R45.H1_H1 ;  /* 0x3000002dff4f7230 */ /* 0x000fe20000004100 */
[----:B------:R-:W-:Y:S01]  /*37b0*/  F2FP.F16.E4M3.UNPACK_B R44, R35 ;  /* 0x00000023ff2c723e */ /* 0x000fe200020006ff */
[--C-:B------:R-:W-:Y:S01]  /*37c0*/  HADD2.F32 R46, -RZ, R41.reuse.H1_H1 ;  /* 0x30000029ff2e7230 */ /* 0x100fe20000004100 */
[----:B------:R-:W-:Y:S01]  /*37d0*/  F2FP.F16.E4M3.UNPACK_B R35, R34 ;  /* 0x00000022ff23723e */ /* 0x000fe200020006ff */
[----:B------:R-:W-:Y:S02]  /*37e0*/  HADD2.F32 R80, -RZ, R40.H1_H1 ;  /* 0x30000028ff507230 */ /* 0x000fe40000004100 */
[-C--:B------:R-:W-:Y:S01]  /*37f0*/  FMUL.FTZ R34, R78, R79.reuse ;  /* 0x0000004f4e227220 */ /* 0x080fe20000410000 */
[----:B------:R-:W-:Y:S02]  /*3800*/  HADD2.F32 R81, -RZ, R44.H1_H1 ;  /* 0x3000002cff517230 */ /* 0x000fe40000004100 */
[----:B------:R-:W-:Y:S01]  /*3810*/  FMUL.FTZ R91, R47, R79 ;  /* 0x0000004f2f5b7220 */ /* 0x000fe20000410000 */
[----:B------:R-:W-:-:S02]  /*3820*/  HADD2.F32 R41, -RZ, R41.H0_H0 ;  /* 0x20000029ff297230 */ /* 0x000fc40000004100 */
[----:B------:R-:W-:Y:S01]  /*3830*/  FFMA.FTZ R34, R47, R80, -R34 ;  /* 0x000000502f227223 */ /* 0x000fe20000010822 */
[----:B------:R-:W-:Y:S02]  /*3840*/  HADD2.F32 R79, -RZ, R35.H1_H1 ;  /* 0x30000023ff4f7230 */ /* 0x000fe40000004100 */
[----:B------:R-:W-:Y:S01]  /*3850*/  FMUL.FTZ R90, R46, R81 ;  /* 0x000000512e5a7220 */ /* 0x000fe20000410000 */
[----:B------:R-:W-:Y:S01]  /*3860*/  F2FP.F16.E4M3.UNPACK_B R47, R11 ;  /* 0x0000000bff2f723e */ /* 0x000fe200020006ff */
[----:B------:R-:W-:Y:S01]  /*3870*/  FMUL.FTZ R81, R41, R81 ;  /* 0x0000005129517220 */ /* 0x000fe20000410000 */
[----:B------:R-:W-:Y:S01]  /*3880*/  F2FP.F16.E4M3.UNPACK_B R10, R10 ;  /* 0x0000000aff0a723e */ /* 0x000fe200020006ff */
[----:B------:R-:W-:Y:S01]  /*3890*/  FFMA.FTZ R11, R78, R80, R91 ;  /* 0x000000504e0b7223 */ /* 0x000fe2000001005b */
[----:B------:R-:W-:Y:S02]  /*38a0*/  HADD2.F32 R78, -RZ, R45.H0_H0 ;  /* 0x2000002dff4e7230 */ /* 0x000fe40000004100 */
[----:B------:R-:W-:Y:S01]  /*38b0*/  FFMA.FTZ R80, R46, R79, R81 ;  /* 0x0000004f2e507223 */ /* 0x000fe20000010051 */
[----:B------:R-:W-:-:S02]  /*38c0*/  HADD2.F32 R46, -RZ, R47.H0_H0 ;  /* 0x2000002fff2e7230 */ /* 0x000fc40000004100 */
[----:B------:R-:W-:Y:S01]  /*38d0*/  FFMA.FTZ R41, R41, R79, -R90 ;  /* 0x0000004f29297223 */ /* 0x000fe2000001085a */
[----:B------:R-:W-:Y:S01]  /*38e0*/  HADD2.F32 R47, -RZ, R47.H1_H1 ;  /* 0x3000002fff2f7230 */ /* 0x000fe20000004100 */
[----:B------:R-:W-:Y:S01]  /*38f0*/  F2FP.SATFINITE.E4M3.F32.PACK_AB_MERGE_C R11, R11, R34, RZ ;  /* 0x000000220b0b723e */ /* 0x000fe200048070ff */
[--C-:B------:R-:W-:Y:S02]  /*3900*/  HADD2.F32 R45, -RZ, R10.reuse.H0_H0 ;  /* 0x2000000aff2d7230 */ /* 0x100fe40000004100 */
[-C--:B------:R-:W-:Y:S01]  /*3910*/  FMUL.FTZ R90, R46, R78.reuse ;  /* 0x0000004e2e5a7220 */ /* 0x080fe20000410000 */
[----:B------:R-:W-:Y:S02]  /*3920*/  HADD2.F32 R10, -RZ, R10.H1_H1 ;  /* 0x3000000aff0a7230 */ /* 0x000fe40000004100 */
[----:B------:R-:W-:Y:S01]  /*3930*/  FMUL.FTZ R81, R47, R78 ;  /* 0x0000004e2f517220 */ /* 0x000fe20000410000 */
[----:B------:R-:W-:Y:S01]  /*3940*/  HADD2.F32 R44, -RZ, R44.H0_H0 ;  /* 0x2000002cff2c7230 */ /* 0x000fe20000004100 */
[----:B------:R-:W-:Y:S01]  /*3950*/  F2FP.SATFINITE.E4M3.F32.PACK_AB_MERGE_C R41, R80, R41, RZ ;  /* 0x000000295029723e */ /* 0x000fe200048070ff */
        /* <DEDUP_REMOVED lines=11> */
[----:B------:R-:W-:-:S07]  /*3a10*/  F2FP.SATFINITE.E4M3.F32.PACK_AB_MERGE_C R10, R79, R78, R41 ;  /* 0x0000004e4f0a723e */ /* 0x000fce0004807029 */
.L_x_9219:
[----:B------:R-:W-:Y:S05]  /*3a20*/  BSYNC B2 ;  /* 0x0000000000027941 */ /* 0x000fea0003800000 */
.L_x_9218:
[----:B------:R2:W-:Y:S02]  /*3a30*/  STG.E.128 desc[UR40][R32.64+0x20], R8 ;  /* 0x0000200820007986 */ /* 0x0005e4000c101d28 */
.L_x_9217:
[----:B------:R-:W-:Y:S05]  /*3a40*/  BSYNC B1 ;  /* 0x0000000000017941 */ /* 0x000fea0003800000 */
.L_x_9216:
[----:B------:R-:W-:Y:S05]  /*3a50*/  @P1 BRA `(.L_x_9211) ;  /* 0x0000002c00041947 */ /* 0x000fea0003800000 */
[----:B------:R-:W3:Y:S01]  /*3a60*/  LDL R34, [R1+0xc] ;  /* 0x00000c0001227983 */ /* 0x000ee20000100800 */
[----:B------:R-:W-:Y:S03]  /*3a70*/  BSSY B1, `(.L_x_9220) ;  /* 0x000006d000017945 */ /* 0x000fe60003800000 */
[----:B-12---:R1:W2:Y:S01]  /*3a80*/  LDS.128 R8, [R85+0x15800] ;  /* 0x0158000055087984 */ /* 0x0062a20000000c00 */
[----:B---3--:R-:W-:-:S13]  /*3a90*/  ISETP.GE.AND P4, PT, R34, R88, PT ;  /* 0x000000582200720c */ /* 0x008fda0003f86270 */
[----:B-12---:R-:W-:Y:S05]  /*3aa0*/  @P4 BRA `(.L_x_9221) ;  /* 0x0000000400a44947 */ /* 0x006fea0003800000 */
        /* <DEDUP_REMOVED lines=12> */
[----:B------:R-:W-:Y:S01]  /*3b70*/  IMAD.MOV.U32 R14, RZ, RZ, R8 ;  /* 0x000000ffff0e7224 */ /* 0x000fe200078e0008 */
        /* <DEDUP_REMOVED lines=30> */
[----:B------:R-:W-:Y:S01]  /*3d60*/  F2FP.F16.E4M3.UNPACK_B R39, R12 ;  /* 0x0000000cff27723e */ /* 0x000fe200020006ff */
        /* <DEDUP_REMOVED lines=15> */
[----:B------:R-:W-:Y:S02]  /*3e60*/  F2FP.F16.E4M3.UNPACK_B R43, R13.H1 ;  /* 0x0000000dff2b723e */ /* 0x000fe400030006ff */
[----:B------:R-:W-:Y:S01]  /*3e70*/  F2FP.SATFINITE.E4M3.F32.PACK_AB_MERGE_C R35, R36, R35, RZ ;  /* 0x000000232423723e */ /* 0x000fe200048070ff */
[--C-:B------:R-:W-:Y:S01]  /*3e80*/  HADD2.F32 R38, -RZ, R37.reuse.H0_H0 ;  /* 0x20000025ff267230 */ /* 0x100fe20000004100 */
[----:B------:R-:W-:Y:S01]  /*3e90*/  F2FP.F16.E4M3.UNPACK_B R40, R12.H1 ;  /* 0x0000000cff28723e */ /* 0x000fe200030006ff */
[----:B------:R-:W-:Y:S01]  /*3ea0*/  HADD2.F32 R37, -RZ, R37.H1_H1 ;  /* 0x30000025ff257230 */ /* 0x000fe20000004100 */
[----:B------:R-:W-:Y:S01]  /*3eb0*/  F2FP.F16.E4M3.UNPACK_B R36, R10.H1 ;  /* 0x0000000aff24723e */ /* 0x000fe200030006ff */
[--C-:B------:R-:W-:Y:S01]  /*3ec0*/  HADD2.F32 R45, -RZ, R43.reuse.H1_H1 ;  /* 0x3000002bff2d7230 */ /* 0x100fe20000004100 */
[----:B------:R-:W-:Y:S01]  /*3ed0*/  F2FP.F16.E4M3.UNPACK_B R42, R13 ;  /* 0x0000000dff2a723e */ /* 0x000fe200020006ff */
[----:B------:R-:W-:Y:S01]  /*3ee0*/  HADD2.F32 R43, -RZ, R43.H0_H0 ;  /* 0x2000002bff2b7230 */ /* 0x000fe20000004100 */
[----:B------:R-:W-:Y:S01]  /*3ef0*/  F2FP.SATFINITE.E4M3.F32.PACK_AB_MERGE_C R34, R44, R41, RZ ;  /* 0x000000292c22723e */ /* 0x000fe200048070ff */
        /* <DEDUP_REMOVED lines=36> */
.L_x_9221:
[----:B------:R-:W-:Y:S05]  /*4140*/  BSYNC B1 ;  /* 0x0000000000017941 */ /* 0x000fea0003800000 */
.L_x_9220:
[----:B------:R1:W-:Y:S01]  /*4150*/  STG.E.128 desc[UR40][R32.64+0x40], R8 ;  /* 0x0000400820007986 */ /* 0x0003e2000c101d28 */
[----:B------:R-:W-:Y:S05]  /*4160*/  BRA `(.L_x_9211) ;  /* 0x0000002400407947 */ /* 0x000fea0003800000 */
.L_x_9205:
        /* <DEDUP_REMOVED lines=10> */
[----:B------:R-:W-:Y:S06]  /*4210*/  @P4 BRA `(.L_x_9223) ;  /* 0x0000000000404947 */ /* 0x000fec0003800000 */
[----:B------:R-:W-:Y:S02]  /*4220*/  ULDC.64 UR4, c[0x0][0x3e8] ;  /* 0x0000fa0000047ab9 */ /* 0x000fe40000000a00 */
[----:B------:R-:W-:-:S04]  /*4230*/  IADD3 R44, P3, P5, R54, UR4, R44 ;  /* 0x00000004362c7c10 */ /* 0x000fc8000fd7e02c */
[----:B------:R-:W-:Y:S01]  /*4240*/  IADD3.X R45, R21, UR5, R47, P3, P5 ;  /* 0x00000005152d7c10 */ /* 0x000fe20009fea42f */
[----:B------:R-:W-:Y:S02]  /*4250*/  ULDC.64 UR4, c[0x0][0x400] ;  /* 0x0001000000047ab9 */ /* 0x000fe40000000a00 */
        /* <DEDUP_REMOVED lines=9> */
[----:B------:R-:W-:-:S13]  /*42f0*/  ISETP.GE.AND P3, PT, R83, R88, PT ;  /* 0x000000585300720c */ /* 0x000fda0003f66270 */
[----:B------:R0:W5:Y:S04]  /*4300*/  @!P3 LDG.E.128 R8, desc[UR40][R44.64+0x20] ;  /* 0x000020282c08b981 */ /* 0x000168000c1e1d00 */
[----:B------:R0:W5:Y:S02]  /*4310*/  @!P3 LDG.E.128 R32, desc[UR40][R42.64+0x20] ;  /* 0x000020282a20b981 */ /* 0x000164000c1e1d00 */
.L_x_9223:
[----:B------:R-:W-:Y:S05]  /*4320*/  BSYNC B1 ;  /* 0x0000000000017941 */ /* 0x000fea0003800000 */
.L_x_9222:
[----:B------:R-:W-:Y:S01]  /*4330*/  ISETP.NE.AND P3, PT, R155, 0x3, PT ;  /* 0x000000039b00780c */ /* 0x000fe20003f65270 */
[----:B-----5:R-:W-:Y:S02]  /*4340*/  IMAD.MOV.U32 R91, RZ, RZ, R10 ;  /* 0x000000ffff5b7224 */ /* 0x020fe400078e000a */
        /* <DEDUP_REMOVED lines=9> */
.L_x_9224:
[----:B------:R-:W-:Y:S01]  /*43e0*/  IMAD R84, R17, 0x8, R16 ;  /* 0x0000000811547824 */ /* 0x000fe200078e0210 */
[----:B------:R-:W-:Y:S01]  /*43f0*/  SHF.L.U32 R87, R23, 0x1f, RZ ;  /* 0x0000001f17577819 */ /* 0x000fe200000006ff */
[----:B------:R-:W-:Y:S03]  /*4400*/  BSSY B1, `(.L_x_9225) ;  /* 0x0000003000017945 */ /* 0x000fe60003800000 */
[----:B------:R-:W1:Y:S02]  /*4410*/  SYNCS.PHASECHK.TRANS64.TRYWAIT P5, [R84+URZ+0x19c90], R87 ;  /* 0x019c9057540075a7 */ /* 0x000e6400080a017f */
[----:B-1----:R-:W-:Y:S05]  /*4420*/  @!P5 BRA `(.L_x_9226) ;  /* 0x0000017000c0d947 */ /* 0x002fea0003800000 */
.L_x_9456:
[----:B------:R-:W-:Y:S05]  /*4430*/  BSYNC B1 ;  /* 0x0000000000017941 */ /* 0x000fea0003800000 */
.L_x_9225:
        /* <DEDUP_REMOVED lines=13> */
[----:B------:R-:W2:Y:S01]  /*4510*/  LDL R42, [R1+0x10] ;  /* 0x00001000012a7983 */ /* 0x000ea20000100800 */
[----:B------:R-:W-:Y:S01]  /*4520*/  SEL R40, R63, R96, !P0 ;  /* 0x000000603f287207 */ /* 0x000fe20004000000 */
[----:B------:R-:W-:Y:S01]  /*4530*/  BSSY B2, `(.L_x_9229) ;  /* 0x00000ed000027945 */ /* 0x000fe20003800000 */
[----:B------:R-:W-:Y:S02]  /*4540*/  SHF.R.U32.HI R43, RZ, 0x3, R157 ;  /* 0x00000003ff2b7819 */ /* 0x000fe4000001169d */
[----:B------:R-:W-:Y:S02]  /*4550*/  SHF.R.S32.HI R41, RZ, 0x1f, R40 ;  /* 0x0000001fff297819 */ /* 0x000fe40000011428 */
[----:B------:R-:W-:Y:S02]  /*4560*/  ISETP.GE.AND P4, PT, R18, R88, PT ;  /* 0x000000581200720c */ /* 0x000fe40003f86270 */
[----:B------:R-:W-:-:S04]  /*4570*/  LEA.HI R41, R41, R40, RZ, 0x5 ;  /* 0x0000002829297211 */ /* 0x000fc800078f28ff */
[----:B------:R-:W-:-:S04]  /*4580*/  SHF.R.S32.HI R40, RZ, 0x5, R41 ;  /* 0x00000005ff287819 */ /* 0x000fc80000011429 */
[----:B------:R-:W-:-:S04]  /*4590*/  LEA.HI.SX32 R40, R75, R40, 0x1c ;  /* 0x000000284b287211 */ /* 0x000fc800078fe2ff */
[C---:B------:R-:W-:Y:S01]  /*45a0*/  LEA.HI R41, R40.reuse, R40, RZ, 0x1 ;  /* 0x0000002828297211 */ /* 0x040fe200078f08ff */
[----:B------:R-:W-:-:S04]  /*45b0*/  IMAD.SHL.U32 R101, R40, 0x10, RZ ;  /* 0x0000001028657824 */ /* 0x000fc800078e00ff */
[----:B------:R-:W-:Y:S01]  /*45c0*/  IMAD.SHL.U32 R41, R41, 0x800, RZ ;  /* 0x0000080029297824 */ /* 0x000fe200078e00ff */
[----:B------:R-:W-:-:S04]  /*45d0*/  LOP3.LUT R40, R157, 0x10, R101, 0xf8, !PT ;  /* 0x000000109d287812 */ /* 0x000fc800078ef865 */
[----:B------:R-:W-:Y:S02]  /*45e0*/  LOP3.LUT R41, R41, 0xfffff000, RZ, 0xc0, !PT ;  /* 0xfffff00029297812 */ /* 0x000fe400078ec0ff */
[----:B------:R-:W-:-:S04]  /*45f0*/  LOP3.LUT R40, R40, R43, RZ, 0x3c, !PT ;  /* 0x0000002b28287212 */ /* 0x000fc800078e3cff */
[----:B--2---:R-:W-:Y:S01]  /*4600*/  IADD3 R40, R40, R41, R42 ;  /* 0x0000002928287210 */ /* 0x004fe20007ffe02a */
[----:B------:R-:W-:-:S04]  /*4610*/  IMAD R41, R17, 0x3000, R73 ;  /* 0x0000300011297824 */ /* 0x000fc800078e0249 */
[----:B------:R-:W-:Y:S02]  /*4620*/  IMAD R43, R17, 0x3000, R40 ;  /* 0x00003000112b7824 */ /* 0x000fe400078e0228 */
[C---:B------:R-:W-:Y:S02]  /*4630*/  IMAD.IADD R41, R16.reuse, 0x1, R41 ;  /* 0x0000000110297824 */ /* 0x040fe400078e0229 */
[----:B------:R-:W-:-:S04]  /*4640*/  IMAD.IADD R44, R16, 0x1, R43 ;  /* 0x00000001102c7824 */ /* 0x000fc800078e022b */
[----:B------:R-:W0:Y:S04]  /*4650*/  LDS.128 R40, [R41+0x13800] ;  /* 0x0138000029287984 */ /* 0x000e280000000c00 */
[----:B------:R-:W2:Y:S01]  /*4660*/  LDS.128 R44, [R44+0x13800] ;  /* 0x013800002c2c7984 */ /* 0x000ea20000000c00 */
[----:B------:R-:W-:Y:S05]  /*4670*/  @P4 BRA `(.L_x_9230) ;  /* 0x0000000c00604947 */ /* 0x000fea0003800000 */
[----:B------:R-:W-:Y:S02]  /*4680*/  LOP3.LUT R14, R13, 0xff, RZ, 0xc0, !PT ;  /* 0x000000ff0d0e7812 */ /* 0x000fe400078ec0ff */
[----:B------:R-:W-:Y:S02]  /*4690*/  SHF.R.U32.HI R105, RZ, 0x18, R13 ;  /* 0x00000018ff697819 */ /* 0x000fe4000001160d */
[----:B------:R-:W-:Y:S02]  /*46a0*/  SHF.R.U32.HI R38, RZ, 0x8, R15 ;  /* 0x00000008ff267819 */ /* 0x000fe4000001160f */
[----:B------:R-:W-:Y:S02]  /*46b0*/  SHF.R.U32.HI R36, RZ, 0x8, R13 ;  /* 0x00000008ff247819 */ /* 0x000fe4000001160d */
[----:B------:R-:W-:Y:S01]  /*46c0*/  LOP3.LUT R102, R15, 0xff, RZ, 0xc0, !PT ;  /* 0x000000ff0f667812 */ /* 0x000fe200078ec0ff */
[----:B------:R-:W-:Y:S01]  /*46d0*/  IMAD.SHL.U32 R38, R38, 0x100, RZ ;  /* 0x0000010026267824 */ /* 0x000fe200078e00ff */
[----:B------:R-:W-:-:S02]  /*46e0*/  SHF.R.U32.HI R106, RZ, 0x18, R15 ;  /* 0x00000018ff6a7819 */ /* 0x000fc4000001160f */
[----:B------:R-:W-:Y:S02]  /*46f0*/  SHF.R.U32.HI R12, RZ, 0x10, R13 ;  /* 0x00000010ff0c7819 */ /* 0x000fe4000001160d */
[----:B------:R-:W-:Y:S02]  /*4700*/  SHF.R.U32.HI R104, RZ, 0x8, R37 ;  /* 0x00000008ff687819 */ /* 0x000fe40000011625 */
[----:B------:R-:W-:Y:S02]  /*4710*/  SHF.R.U32.HI R13, RZ, 0x10, R15 ;  /* 0x00000010ff0d7819 */ /* 0x000fe4000001160f */
[----:B------:R-:W-:Y:S01]  /*4720*/  SHF.R.U32.HI R103, RZ, 0x10, R37 ;  /* 0x00000010ff677819 */ /* 0x000fe20000011625 */
[----:B------:R-:W-:Y:S01]  /*4730*/  IMAD.SHL.U32 R104, R104, 0x100, RZ ;  /* 0x0000010068687824 */ /* 0x000fe200078e00ff */
[----:B------:R-:W-:Y:S01]  /*4740*/  LOP3.LUT R107, R37, 0xff, RZ, 0xc0, !PT ;  /* 0x000000ff256b7812 */ /* 0x000fe200078ec0ff */
[----:B------:R-:W-:Y:S01]  /*4750*/  IMAD.U32 R13, R13, 0x10000, RZ ;  /* 0x000100000d0d7824 */ /* 0x000fe200078e00ff */
[----:B------:R-:W-:-:S02]  /*4760*/  PRMT R105, R105, 0x654, R14 ;  /* 0x0000065469697816 */ /* 0x000fc4000000000e */
[----:B------:R-:W-:Y:S02]  /*4770*/  SHF.R.U32.HI R37, RZ, 0x18, R37 ;  /* 0x00000018ff257819 */ /* 0x000fe40000011625 */
[--C-:B------:R-:W-:Y:S02]  /*4780*/  SHF.R.U32.HI R14, RZ, 0x10, R39.reuse ;  /* 0x00000010ff0e7819 */ /* 0x100fe40000011627 */
[--C-:B------:R-:W-:Y:S02]  /*4790*/  SHF.R.U32.HI R15, RZ, 0x8, R39.reuse ;  /* 0x00000008ff0f7819 */ /* 0x100fe40000011627 */
[----:B------:R-:W-:Y:S02]  /*47a0*/  LOP3.LUT R108, R39, 0xff, RZ, 0xc0, !PT ;  /* 0x000000ff276c7812 */ /* 0x000fe400078ec0ff */
[----:B------:R-:W-:Y:S01]  /*47b0*/  SHF.R.U32.HI R39, RZ, 0x18, R39 ;  /* 0x00000018ff277819 */ /* 0x000fe20000011627 */
[----:B------:R-:W-:Y:S01]  /*47c0*/  IMAD.SHL.U32 R15, R15, 0x100, RZ ;  /* 0x000001000f0f7824 */ /* 0x000fe200078e00ff */
[----:B------:R-:W-:Y:S01]  /*47d0*/  PRMT R102, R106, 0x654, R102 ;  /* 0x000006546a667816 */ /* 0x000fe20000000066 */
[----:B------:R-:W-:Y:S01]  /*47e0*/  IMAD.SHL.U32 R106, R36, 0x100, RZ ;  /* 0x00000100246a7824 */ /* 0x000fe200078e00ff */
[----:B------:R-:W-:-:S02]  /*47f0*/  PRMT R37, R37, 0x654, R107 ;  /* 0x0000065425257816 */ /* 0x000fc4000000006b */
[----:B------:R-:W-:Y:S02]  /*4800*/  PRMT R36, R39, 0x654, R108 ;  /* 0x0000065427247816 */ /* 0x000fe4000000006c */
[----:B------:R-:W-:Y:S01]  /*4810*/  LOP3.LUT R39, R102, 0xff00, R38, 0xf8, !PT ;  /* 0x0000ff0066277812 */ /* 0x000fe200078ef826 */
[----:B------:R-:W-:Y:S01]  /*4820*/  IMAD.U32 R38, R103, 0x10000, RZ ;  /* 0x0001000067267824 */ /* 0x000fe200078e00ff */
[----:B------:R-:W-:Y:S02]  /*4830*/  LOP3.LUT R105, R105, 0xff00, R106, 0xf8, !PT ;  /* 0x0000ff0069697812 */ /* 0x000fe400078ef86a */
[----:B------:R-:W-:Y:S02]  /*4840*/  SHF.L.U32 R12, R12, 0x10, RZ ;  /* 0x000000100c0c7819 */ /* 0x000fe400000006ff */
[----:B------:R-:W-:Y:S02]  /*4850*/  LOP3.LUT R37, R37, 0xff00, R104, 0xf8, !PT ;  /* 0x0000ff0025257812 */ /* 0x000fe400078ef868 */
[----:B------:R-:W-:-:S02]  /*4860*/  LOP3.LUT R102, R105, 0xff0000, R12, 0xf8, !PT ;  /* 0x00ff000069667812 */ /* 0x000fc400078ef80c */
[----:B------:R-:W-:Y:S02]  /*4870*/  LOP3.LUT R12, R37, 0xff0000, R38, 0xf8, !PT ;  /* 0x00ff0000250c7812 */ /* 0x000fe400078ef826 */
[----:B--2---:R-:W-:Y:S02]  /*4880*/  F2FP.F16.E4M3.UNPACK_B R103, R45 ;  /* 0x0000002dff67723e */ /* 0x004fe400020006ff */
[----:B------:R-:W-:Y:S02]  /*4890*/  F2FP.F16.E4M3.UNPACK_B R105, R12 ;  /* 0x0000000cff69723e */ /* 0x000fe400020006ff */
[-C--:B0-----:R-:W-:Y:S01]  /*48a0*/  F2FP.F16.E4M3.UNPACK_B R37, R41.reuse ;  /* 0x00000029ff25723e */ /* 0x081fe200020006ff */
        /* <DEDUP_REMOVED lines=15> */
[----:B------:R-:W-:Y:S01]  /*49a0*/  LOP3.LUT R36, R36, 0xff00, R15, 0xf8, !PT ;  /* 0x0000ff0024247812 */ /* 0x000fe200078ef80f */
[----:B------:R-:W-:Y:S01]  /*49b0*/  IMAD.U32 R15, R14, 0x10000, RZ ;  /* 0x000100000e0f7824 */ /* 0x000fe200078e00ff */
[----:B------:R-:W-:-:S02]  /*49c0*/  LOP3.LUT R14, R39, 0xff0000, R13, 0xf8, !PT ;  /* 0x00ff0000270e7812 */ /* 0x000fc400078ef80d */
[-C--:B------:R-:W-:Y:S01]  /*49d0*/  FMUL.FTZ R103, R107, R105.reuse ;  /* 0x000000696b677220 */ /* 0x080fe20000410000 */
[C---:B------:R-:W-:Y:S01]  /*49e0*/  FMUL.FTZ R105, R37.reuse, R105 ;  /* 0x0000006925697220 */ /* 0x040fe20000410000 */
[----:B------:R-:W-:Y:S01]  /*49f0*/  LOP3.LUT R13, R36, 0xff0000, R15, 0xf8, !PT ;  /* 0x00ff0000240d7812 */ /* 0x000fe200078ef80f */
[----:B------:R-:W-:Y:S02]  /*4a00*/  IMAD.MOV.U32 R15, RZ, RZ, R47 ;  /* 0x000000ffff0f7224 */ /* 0x000fe400078e002f */
[-C--:B------:R-:W-:Y:S01]  /*4a10*/  FFMA.FTZ R103, R37, R106.reuse, -R103 ;  /* 0x0000006a25677223 */ /* 0x080fe20000010867 */
[----:B------:R-:W-:Y:S01]  /*4a20*/  FFMA.FTZ R37, R107, R106, R105 ;  /* 0x0000006a6b257223 */ /* 0x000fe20000010069 */
[----:B------:R-:W-:Y:S01]  /*4a30*/  F2FP.F16.E4M3.UNPACK_B R105, R45.H1 ;  /* 0x0000002dff69723e */ /* 0x000fe200030006ff */
[----:B------:R-:W-:Y:S01]  /*4a40*/  HADD2.F32 R45, -RZ, R41.H0_H0 ;  /* 0x20000029ff2d7230 */ /* 0x000fe20000004100 */
[----:B------:R-:W-:Y:S01]  /*4a50*/  F2FP.F16.E4M3.UNPACK_B R106, R12.H1 ;  /* 0x0000000cff6a723e */ /* 0x000fe200030006ff */
[----:B------:R-:W-:Y:S01]  /*4a60*/  HADD2.F32 R107, -RZ, R102.H0_H0 ;  /* 0x20000066ff6b7230 */ /* 0x000fe20000004100 */
[----:B------:R-:W-:Y:S01]  /*4a70*/  F2FP.F16.E4M3.UNPACK_B R36, R15 ;  /* 0x0000000fff24723e */ /* 0x000fe200020006ff */
[----:B------:R-:W-:Y:S01]  /*4a80*/  HADD2.F32 R12, -RZ, R105.H0_H0 ;  /* 0x20000069ff0c7230 */ /* 0x000fe20000004100 */
[----:B------:R-:W-:Y:S01]  /*4a90*/  F2FP.F16.E4M3.UNPACK_B R47, R13 ;  /* 0x0000000dff2f723e */ /* 0x000fe200020006ff */
[--C-:B------:R-:W-:Y:S01]  /*4aa0*/  HADD2.F32 R108, -RZ, R106.reuse.H0_H0 ;  /* 0x2000006aff6c7230 */ /* 0x100fe20000004100 */
[----:B------:R-:W-:Y:S01]  /*4ab0*/  F2FP.F16.E4M3.UNPACK_B R39, R43 ;  /* 0x0000002bff27723e */ /* 0x000fe200020006ff */
[----:B------:R-:W-:Y:S01]  /*4ac0*/  HADD2.F32 R106, -RZ, R106.H1_H1 ;  /* 0x3000006aff6a7230 */ /* 0x000fe20000004100 */
[----:B------:R-:W-:Y:S01]  /*4ad0*/  F2FP.F16.E4M3.UNPACK_B R15, R15.H1 ;  /* 0x0000000fff0f723e */ /* 0x000fe200030006ff */
[----:B------:R-:W-:-:S02]  /*4ae0*/  HADD2.F32 R41, -RZ, R41.H1_H1 ;  /* 0x30000029ff297230 */ /* 0x000fc40000004100 */
[CC--:B------:R-:W-:Y:S01]  /*4af0*/  FMUL.FTZ R109, R12.reuse, R108.reuse ;  /* 0x0000006c0c6d7220 */ /* 0x0c0fe20000410000 */
[C---:B------:R-:W-:Y:S01]  /*4b00*/  FMUL.FTZ R108, R45.reuse, R108 ;  /* 0x0000006c2d6c7220 */ /* 0x040fe20000410000 */
[----:B------:R-:W-:Y:S01]  /*4b10*/  HADD2.F32 R102, -RZ, R102.H1_H1 ;  /* 0x30000066ff667230 */ /* 0x000fe20000004100 */
[----:B------:R-:W-:Y:S01]  /*4b20*/  F2FP.F16.E4M3.UNPACK_B R13, R13.H1 ;  /* 0x0000000dff0d723e */ /* 0x000fe200030006ff */
[-C--:B------:R-:W-:Y:S01]  /*4b30*/  FFMA.FTZ R45, R45, R107.reuse, -R109 ;  /* 0x0000006b2d2d7223 */ /* 0x080fe2000001086d */
[----:B------:R-:W-:Y:S01]  /*4b40*/  FFMA.FTZ R12, R12, R107, R108 ;  /* 0x0000006b0c0c7223 */ /* 0x000fe2000001006c */
[----:B------:R-:W-:Y:S02]  /*4b50*/  HADD2.F32 R107, -RZ, R105.H1_H1 ;  /* 0x30000069ff6b7230 */ /* 0x000fe40000004100 */
[----:B------:R-:W-:-:S03]  /*4b60*/  HADD2.F32 R109, -RZ, R39.H0_H0 ;  /* 0x20000027ff6d7230 */ /* 0x000fc60000004100 */
[-C--:B------:R-:W-:Y:S01]  /*4b70*/  FMUL.FTZ R105, R107, R106.reuse ;  /* 0x0000006a6b697220 */ /* 0x080fe20000410000 */
[----:B------:R-:W-:-:S03]  /*4b80*/  FMUL.FTZ R106, R41, R106 ;  /* 0x0000006a296a7220 */ /* 0x000fc60000410000 */
[-C--:B------:R-:W-:Y:S01]  /*4b90*/  FFMA.FTZ R105, R41, R102.reuse, -R105 ;  /* 0x0000006629697223 */ /* 0x080fe20000010869 */
[----:B------:R-:W-:Y:S01]  /*4ba0*/  FFMA.FTZ R102, R107, R102, R106 ;  /* 0x000000666b667223 */ /* 0x000fe2000001006a */
[--C-:B------:R-:W-:Y:S01]  /*4bb0*/  HADD2.F32 R107, -RZ, R36.reuse.H0_H0 ;  /* 0x20000024ff6b7230 */ /* 0x100fe20000004100 */
[-C--:B------:R-:W-:Y:S01]  /*4bc0*/  F2FP.F16.E4M3.UNPACK_B R106, R14.reuse ;  /* 0x0000000eff6a723e */ /* 0x080fe200020006ff */
[--C-:B------:R-:W-:Y:S01]  /*4bd0*/  HADD2.F32 R41, -RZ, R47.reuse.H0_H0 ;  /* 0x2000002fff297230 */ /* 0x100fe20000004100 */
[----:B------:R-:W-:Y:S01]  /*4be0*/  F2FP.F16.E4M3.UNPACK_B R14, R14.H1 ;  /* 0x0000000eff0e723e */ /* 0x000fe200030006ff */
[----:B------:R-:W-:Y:S01]  /*4bf0*/  HADD2.F32 R36, -RZ, R36.H1_H1 ;  /* 0x30000024ff247230 */ /* 0x000fe20000004100 */
[----:B------:R-:W-:Y:S01]  /*4c00*/  F2FP.SATFINITE.E4M3.F32.PACK_AB_MERGE_C R45, R105, R45, RZ ;  /* 0x0000002d692d723e */ /* 0x000fe200048070ff */
[--C-:B------:R-:W-:Y:S02]  /*4c10*/  HADD2.F32 R108, -RZ, R106.reuse.H0_H0 ;  /* 0x2000006aff6c7230 */ /* 0x100fe40000004100 */
[-C--:B------:R-:W-:Y:S01]  /*4c20*/  FMUL.FTZ R110, R107, R41.reuse ;  /* 0x000000296b6e7220 */ /* 0x080fe20000410000 */
[----:B------:R-:W-:Y:S01]  /*4c30*/  FMUL.FTZ R41, R109, R41 ;  /* 0x000000296d297220 */ /* 0x000fe20000410000 */
[----:B------:R-:W-:Y:S01]  /*4c40*/  HADD2.F32 R47, -RZ, R47.H1_H1 ;  /* 0x3000002fff2f7230 */ /* 0x000fe20000004100 */
[----:B------:R-:W-:Y:S01]  /*4c50*/  F2FP.SATFINITE.E4M3.F32.PACK_AB_MERGE_C R103, R103, R104, R45 ;  /* 0x000000686767723e */ /* 0x000fe2000480702d */
[----:B------:R-:W-:-:S02]  /*4c60*/  HADD2.F32 R106, -RZ, R106.H1_H1 ;  /* 0x3000006aff6a7230 */ /* 0x000fc40000004100 */
[-C--:B------:R-:W-:Y:S01]  /*4c70*/  FFMA.FTZ R107, R107, R108.reuse, R41 ;  /* 0x0000006c6b6b7223 */ /* 0x080fe20000010029 */
[----:B------:R-:W-:Y:S02]  /*4c80*/  HADD2.F32 R41, -RZ, R39.H1_H1 ;  /* 0x30000027ff297230 */ /* 0x000fe40000004100 */
[----:B------:R-:W-:Y:S01]  /*4c90*/  FMUL.FTZ R39, R36, R47 ;  /* 0x0000002f24277220 */ /* 0x000fe20000410000 */
[----:B------:R-:W-:Y:S01]  /*4ca0*/  FFMA.FTZ R110, R109, R108, -R110 ;  /* 0x0000006c6d6e7223 */ /* 0x000fe2000001086e */
[--C-:B------:R-:W-:Y:S01]  /*4cb0*/  HADD2.F32 R108, -RZ, R13.reuse.H0_H0 ;  /* 0x2000000dff6c7230 */ /* 0x100fe20000004100 */
[----:B------:R-:W-:Y:S01]  /*4cc0*/  F2FP.F16.E4M3.UNPACK_B R45, R97.H1 ;  /* 0x00000061ff2d723e */ /* 0x000fe200030006ff */
[C---:B------:R-:W-:Y:S01]  /*4cd0*/  FFMA.FTZ R39, R41.reuse, R106, -R39 ;  /* 0x0000006a29277223 */ /* 0x040fe20000010827 */
[----:B------:R-:W-:Y:S01]  /*4ce0*/  FMUL.FTZ R41, R41, R47 ;  /* 0x0000002f29297220 */ /* 0x000fe20000410000 */
[----:B------:R-:W-:Y:S01]  /*4cf0*/  HADD2.F32 R47, -RZ, R14.H0_H0 ;  /* 0x2000000eff2f7230 */ /* 0x000fe20000004100 */
[----:B------:R-:W-:Y:S01]  /*4d00*/  F2FP.SATFINITE.E4M3.F32.PACK_AB_MERGE_C R12, R102, R12, RZ ;  /* 0x0000000c660c723e */ /* 0x000fe200048070ff */
[----:B------:R-:W-:-:S02]  /*4d10*/  HADD2.F32 R13, -RZ, R13.H1_H1 ;  /* 0x3000000dff0d7230 */ /* 0x000fc40000004100 */
[----:B------:R-:W-:Y:S01]  /*4d20*/  FFMA.FTZ R36, R36, R106, R41 ;  /* 0x0000006a24247223 */ /* 0x000fe20000010029 */
[----:B------:R-:W-:Y:S01]  /*4d30*/  F2FP.F16.E4M3.UNPACK_B R41, R43.H1 ;  /* 0x0000002bff29723e */ /* 0x000fe200030006ff */
[--C-:B------:R-:W-:Y:S01]  /*4d40*/  HADD2.F32 R43, -RZ, R15.reuse.H0_H0 ;  /* 0x2000000fff2b7230 */ /* 0x100fe20000004100 */
[----:B------:R-:W-:Y:S01]  /*4d50*/  F2FP.F16.E4M3.UNPACK_B R97, R97 ;  /* 0x00000061ff61723e */ /* 0x000fe200020006ff */
[----:B------:R-:W-:Y:S02]  /*4d60*/  HADD2.F32 R15, -RZ, R15.H1_H1 ;  /* 0x3000000fff0f7230 */ /* 0x000fe40000004100 */
[--C-:B------:R-:W-:Y:S02]  /*4d70*/  HADD2.F32 R106, -RZ, R41.reuse.H0_H0 ;  /* 0x20000029ff6a7230 */ /* 0x100fe40000004100 */
[----:B------:R-:W-:Y:S01]  /*4d80*/  FMUL.FTZ R109, R43, R108 ;  /* 0x0000006c2b6d7220 */ /* 0x000fe20000410000 */
[----:B------:R-:W-:Y:S02]  /*4d90*/  HADD2.F32 R41, -RZ, R41.H1_H1 ;  /* 0x30000029ff297230 */ /* 0x000fe40000004100 */
[----:B------:R-:W-:-:S02]  /*4da0*/  HADD2.F32 R14, -RZ, R14.H1_H1 ;  /* 0x3000000eff0e7230 */ /* 0x000fc40000004100 */
[CC--:B------:R-:W-:Y:S01]  /*4db0*/  FFMA.FTZ R109, R106.reuse, R47.reuse, -R109 ;  /* 0x0000002f6a6d7223 */ /* 0x0c0fe2000001086d */
[----:B------:R-:W-:Y:S01]  /*4dc0*/  FMUL.FTZ R106, R106, R108 ;  /* 0x0000006c6a6a7220 */ /* 0x000fe20000410000 */
[--C-:B------:R-:W-:Y:S02]  /*4dd0*/  HADD2.F32 R102, -RZ, R45.reuse.H0_H0 ;  /* 0x2000002dff667230 */ /* 0x100fe40000004100 */
[----:B------:R-:W-:Y:S02]  /*4de0*/  HADD2.F32 R45, -RZ, R45.H1_H1 ;  /* 0x3000002dff2d7230 */ /* 0x000fe40000004100 */
[----:B------:R-:W-:Y:S01]  /*4df0*/  FFMA.FTZ R106, R43, R47, R106 ;  /* 0x0000002f2b6a7223 */ /* 0x000fe2000001006a */
[-C--:B------:R-:W-:Y:S01]  /*4e00*/  FMUL.FTZ R43, R15, R13.reuse ;  /* 0x0000000d0f2b7220 */ /* 0x080fe20000410000 */
[----:B------:R-:W-:-:S03]  /*4e10*/  FMUL.FTZ R13, R41, R13 ;  /* 0x0000000d290d7220 */ /* 0x000fc60000410000 */
[-C--:B------:R-:W-:Y:S01]  /*4e20*/  FFMA.FTZ R43, R41, R14.reuse, -R43 ;  /* 0x0000000e292b7223 */ /* 0x080fe2000001082b */
[----:B------:R-:W-:Y:S01]  /*4e30*/  FFMA.FTZ R14, R15, R14, R13 ;  /* 0x0000000e0f0e7223 */ /* 0x000fe2000001000d */
[----:B------:R-:W-:Y:S01]  /*4e40*/  IMAD.MOV.U32 R13, RZ, RZ, R40 ;  /* 0x000000ffff0d7224 */ /* 0x000fe200078e0028 */
[----:B------:R-:W-:Y:S02]  /*4e50*/  F2FP.F16.E4M3.UNPACK_B R15, R100.H1 ;  /* 0x00000064ff0f723e */ /* 0x000fe400030006ff */
[----:B------:R-:W-:Y:S02]  /*4e60*/  F2FP.F16.E4M3.UNPACK_B R40, R44.H1 ;  /* 0x0000002cff28723e */ /* 0x000fe400030006ff */
[-C--:B------:R-:W-:Y:S01]  /*4e70*/  F2FP.F16.E4M3.UNPACK_B R41, R13.reuse.H1 ;  /* 0x0000000dff29723e */ /* 0x080fe200030006ff */
[----:B------:R-:W-:Y:S01]  /*4e80*/  HADD2.F32 R104, -RZ, R15.H0_H0 ;  /* 0x2000000fff687230 */ /* 0x000fe20000004100 */
[----:B------:R-:W-:Y:S01]  /*4e90*/  F2FP.F16.E4M3.UNPACK_B R100, R100 ;  /* 0x00000064ff64723e */ /* 0x000fe200020006ff */
        /* <DEDUP_REMOVED lines=8> */
[----:B------:R-:W-:Y:S01]  /*4f20*/  F2FP.SATFINITE.E4M3.F32.PACK_AB_MERGE_C R43, R43, R109, RZ ;  /* 0x0000006d2b2b723e */ /* 0x000fe200048070ff */
[----:B------:R-:W-:Y:S01]  /*4f30*/  FFMA.FTZ R108, R105, R102, -R108 ;  /* 0x00000066696c7223 */ /* 0x000fe2000001086c */
[----:B------:R-:W-:Y:S01]  /*4f40*/  F2FP.SATFINITE.E4M3.F32.PACK_AB_MERGE_C R14, R14, R106, RZ ;  /* 0x0000006a0e0e723e */ /* 0x000fe200048070ff */
[----:B------:R-:W-:Y:S01]  /*4f50*/  FFMA.FTZ R104, R47, R102, R104 ;  /* 0x000000662f687223 */ /* 0x000fe20000010068 */
[----:B------:R-:W-:Y:S01]  /*4f60*/  HADD2.F32 R47, -RZ, R40.H1_H1 ;  /* 0x30000028ff2f7230 */ /* 0x000fe20000004100 */
[----:B------:R-:W-:Y:S01]  /*4f70*/  F2FP.SATFINITE.E4M3.F32.PACK_AB_MERGE_C R43, R39, R110, R43 ;  /* 0x0000006e272b723e */ /* 0x000fe2000480702b */
[----:B------:R-:W-:-:S02]  /*4f80*/  HADD2.F32 R102, -RZ, R13.H0_H0 ;  /* 0x2000000dff667230 */ /* 0x000fc40000004100 */
[----:B------:R-:W-:Y:S02]  /*4f90*/  HADD2.F32 R13, -RZ, R13.H1_H1 ;  /* 0x3000000dff0d7230 */ /* 0x000fe40000004100 */
[-C--:B------:R-:W-:Y:S01]  /*4fa0*/  FMUL.FTZ R40, R47, R15.reuse ;  /* 0x0000000f2f287220 */ /* 0x080fe20000410000 */
[----:B------:R-:W-:-:S03]  /*4fb0*/  FMUL.FTZ R15, R41, R15 ;  /* 0x0000000f290f7220 */ /* 0x000fc60000410000 */
[-C--:B------:R-:W-:Y:S01]  /*4fc0*/  FFMA.FTZ R40, R41, R45.reuse, -R40 ;  /* 0x0000002d29287223 */ /* 0x080fe20000010828 */
[----:B------:R-:W-:Y:S01]  /*4fd0*/  FFMA.FTZ R15, R47, R45, R15 ;  /* 0x0000002d2f0f7223 */ /* 0x000fe2000001000f */
[----:B------:R-:W-:Y:S02]  /*4fe0*/  HADD2.F32 R47, -RZ, R100.H0_H0 ;  /* 0x20000064ff2f7230 */ /* 0x000fe40000004100 */
[----:B------:R-:W-:Y:S01]  /*4ff0*/  HADD2.F32 R41, -RZ, R44.H0_H0 ;  /* 0x2000002cff297230 */ /* 0x000fe20000004100 */
[----:B------:R-:W-:Y:S01]  /*5000*/  F2FP.SATFINITE.E4M3.F32.PACK_AB_MERGE_C R40, R40, R108, RZ ;  /* 0x0000006c2828723e */ /* 0x000fe200048070ff */
[--C-:B------:R-:W-:Y:S01]  /*5010*/  HADD2.F32 R45, -RZ, R97.reuse.H0_H0 ;  /* 0x20000061ff2d7230 */ /* 0x100fe20000004100 */
[----:B------:R-:W-:Y:S01]  /*5020*/  F2FP.SATFINITE.E4M3.F32.PACK_AB_MERGE_C R104, R15, R104, RZ ;  /* 0x000000680f68723e */ /* 0x000fe200048070ff */
[----:B------:R-:W-:Y:S02]  /*5030*/  HADD2.F32 R100, -RZ, R100.H1_H1 ;  /* 0x30000064ff647230 */ /* 0x000fe40000004100 */
[-C--:B------:R-:W-:Y:S01]  /*5040*/  FMUL.FTZ R105, R41, R47.reuse ;  /* 0x0000002f29697220 */ /* 0x080fe20000410000 */
[----:B------:R-:W-:Y:S01]  /*5050*/  FMUL.FTZ R47, R102, R47 ;  /* 0x0000002f662f7220 */ /* 0x000fe20000410000 */
[----:B------:R-:W-:Y:S01]  /*5060*/  HADD2.F32 R44, -RZ, R44.H1_H1 ;  /* 0x3000002cff2c7230 */ /* 0x000fe20000004100 */
[----:B------:R-:W-:Y:S01]  /*5070*/  F2FP.F16.E4M3.UNPACK_B R15, R98.H1 ;  /* 0x00000062ff0f723e */ /* 0x000fe200030006ff */
[----:B------:R-:W-:-:S02]  /*5080*/  HADD2.F32 R97, -RZ, R97.H1_H1 ;  /* 0x30000061ff617230 */ /* 0x000fc40000004100 */
[-C--:B------:R-:W-:Y:S01]  /*5090*/  FFMA.FTZ R47, R41, R45.reuse, R47 ;  /* 0x0000002d292f7223 */ /* 0x080fe2000001002f */
[----:B------:R-:W-:Y:S01]  /*50a0*/  FFMA.FTZ R105, R102, R45, -R105 ;  /* 0x0000002d66697223 */ /* 0x000fe20000010869 */
[CC--:B------:R-:W-:Y:S01]  /*50b0*/  FMUL.FTZ R41, R44.reuse, R100.reuse ;  /* 0x000000642c297220 */ /* 0x0c0fe20000410000 */
[C---:B------:R-:W-:Y:S01]  /*50c0*/  FMUL.FTZ R100, R13.reuse, R100 ;  /* 0x000000640d647220 */ /* 0x040fe20000410000 */
[----:B------:R-:W-:Y:S01]  /*50d0*/  F2FP.F16.E4M3.UNPACK_B R45, R46.H1 ;  /* 0x0000002eff2d723e */ /* 0x000fe200030006ff */
[----:B------:R-:W-:Y:S02]  /*50e0*/  HADD2.F32 R111, -RZ, R15.H0_H0 ;  /* 0x2000000fff6f7230 */ /* 0x000fe40000004100 */
[-C--:B------:R-:W-:Y:S01]  /*50f0*/  FFMA.FTZ R41, R13, R97.reuse, -R41 ;  /* 0x000000610d297223 */ /* 0x080fe20000010829 */
[----:B------:R-:W-:Y:S01]  /*5100*/  FFMA.FTZ R13, R44, R97, R100 ;  /* 0x000000612c0d7223 */ /* 0x000fe20000010064 */
[----:B------:R-:W-:Y:S01]  /*5110*/  F2FP.F16.E4M3.UNPACK_B R44, R42.H1 ;  /* 0x0000002aff2c723e */ /* 0x000fe200030006ff */
[----:B------:R-:W-:Y:S01]  /*5120*/  HADD2.F32 R97, -RZ, R45.H0_H0 ;  /* 0x2000002dff617230 */ /* 0x000fe20000004100 */
[----:B------:R-:W-:Y:S01]  /*5130*/  F2FP.F16.E4M3.UNPACK_B R100, R99.H1 ;  /* 0x00000063ff64723e */ /* 0x000fe200030006ff */
[----:B------:R-:W-:Y:S01]  /*5140*/  HADD2.F32 R15, -RZ, R15.H1_H1 ;  /* 0x3000000fff0f7230 */ /* 0x000fe20000004100 */
[----:B------:R-:W-:Y:S01]  /*5150*/  F2FP.F16.E4M3.UNPACK_B R98, R98 ;  /* 0x00000062ff62723e */ /* 0x000fe200020006ff */
[----:B------:R-:W-:-:S02]  /*5160*/  HADD2.F32 R102, -RZ, R44.H0_H0 ;  /* 0x2000002cff667230 */ /* 0x000fc40000004100 */
[CC--:B------:R-:W-:Y:S01]  /*5170*/  FMUL.FTZ R109, R97.reuse, R111.reuse ;  /* 0x0000006f616d7220 */ /* 0x0c0fe20000410000 */
[----:B------:R-:W-:Y:S01]  /*5180*/  HADD2.F32 R108, -RZ, R100.H0_H0 ;  /* 0x20000064ff6c7230 */ /* 0x000fe20000004100 */
[----:B------:R-:W-:Y:S01]  /*5190*/  F2FP.F16.E4M3.UNPACK_B R46, R46 ;  /* 0x0000002eff2e723e */ /* 0x000fe200020006ff */
[----:B------:R-:W-:Y:S02]  /*51a0*/  HADD2.F32 R45, -RZ, R45.H1_H1 ;  /* 0x3000002dff2d7230 */ /* 0x000fe40000004100 */
[----:B------:R-:W-:Y:S01]  /*51b0*/  FMUL.FTZ R111, R102, R111 ;  /* 0x0000006f666f7220 */ /* 0x000fe20000410000 */
[----:B------:R-:W-:Y:S01]  /*51c0*/  HADD2.F32 R44, -RZ, R44.H1_H1 ;  /* 0x3000002cff2c7230 */ /* 0x000fe20000004100 */
[----:B------:R-:W-:Y:S01]  /*51d0*/  F2FP.F16.E4M3.UNPACK_B R42, R42 ;  /* 0x0000002aff2a723e */ /* 0x000fe200020006ff */
[----:B------:R-:W-:Y:S02]  /*51e0*/  HADD2.F32 R100, -RZ, R100.H1_H1 ;  /* 0x30000064ff647230 */ /* 0x000fe40000004100 */
[-C--:B------:R-:W-:Y:S01]  /*51f0*/  FFMA.FTZ R111, R97, R108.reuse, R111 ;  /* 0x0000006c616f7223 */ /* 0x080fe2000001006f */
[CC--:B------:R-:W-:Y:S01]  /*5200*/  FMUL.FTZ R97, R45.reuse, R15.reuse ;  /* 0x0000000f2d617220 */ /* 0x0c0fe20000410000 */
[----:B------:R-:W-:Y:S01]  /*5210*/  FMUL.FTZ R15, R44, R15 ;  /* 0x0000000f2c0f7220 */ /* 0x000fe20000410000 */
[----:B------:R-:W-:Y:S01]  /*5220*/  FFMA.FTZ R109, R102, R108, -R109 ;  /* 0x0000006c666d7223 */ /* 0x000fe2000001086d */
[----:B------:R-:W-:Y:S01]  /*5230*/  F2FP.F16.E4M3.UNPACK_B R99, R99 ;  /* 0x00000063ff63723e */ /* 0x000fe200020006ff */
[-C--:B------:R-:W-:Y:S01]  /*5240*/  FFMA.FTZ R44, R44, R100.reuse, -R97 ;  /* 0x000000642c2c7223 */ /* 0x080fe20000010861 */
[----:B------:R-:W-:Y:S01]  /*5250*/  FFMA.FTZ R15, R45, R100, R15 ;  /* 0x000000642d0f7223 */ /* 0x000fe2000001000f */
[----:B------:R-:W-:Y:S01]  /*5260*/  HADD2.F32 R108, -RZ, R98.H0_H0 ;  /* 0x20000062ff6c7230 */ /* 0x000fe20000004100 */
[----:B------:R-:W-:Y:S01]  /*5270*/  F2FP.SATFINITE.E4M3.F32.PACK_AB_MERGE_C R13, R13, R47, R104 ;  /* 0x0000002f0d0d723e */ /* 0x000fe20004807068 */
[----:B------:R-:W-:Y:S01]  /*5280*/  HADD2.F32 R45, -RZ, R46.H0_H0 ;  /* 0x2000002eff2d7230 */ /* 0x000fe20000004100 */
[----:B------:R-:W-:Y:S01]  /*5290*/  F2FP.SATFINITE.E4M3.F32.PACK_AB_MERGE_C R40, R41, R105, R40 ;  /* 0x000000692928723e */ /* 0x000fe20004807028 */
[----:B------:R-:W-:Y:S01]  /*52a0*/  HADD2.F32 R100, -RZ, R42.H0_H0 ;  /* 0x2000002aff647230 */ /* 0x000fe20000004100 */
[----:B------:R-:W-:Y:S01]  /*52b0*/  F2FP.SATFINITE.E4M3.F32.PACK_AB_MERGE_C R15, R15, R111, RZ ;  /* 0x0000006f0f0f723e */ /* 0x000fe200048070ff */
        /* <DEDUP_REMOVED lines=10> */
[----:B------:R-:W-:Y:S01]  /*5360*/  F2FP.SATFINITE.E4M3.F32.PACK_AB_MERGE_C R47, R36, R107, R14 ;  /* 0x0000006b242f723e */ /* 0x000fe2000480700e */
[C---:B------:R-:W-:Y:S01]  /*5370*/  FMUL.FTZ R98, R42.reuse, R98 ;  /* 0x000000622a627220 */ /* 0x040fe20000410000 */
[----:B------:R-:W-:Y:S02]  /*5380*/  IMAD.MOV.U32 R41, RZ, RZ, R103 ;  /* 0x000000ffff297224 */ /* 0x000fe400078e0067 */
[----:B------:R-:W-:Y:S01]  /*5390*/  FFMA.FTZ R45, R42, R99, -R45 ;  /* 0x000000632a2d7223 */ /* 0x000fe2000001082d */
[----:B------:R-:W-:Y:S01]  /*53a0*/  F2FP.SATFINITE.E4M3.F32.PACK_AB_MERGE_C R42, R44, R109, RZ ;  /* 0x0000006d2c2a723e */ /* 0x000fe200048070ff */
[----:B------:R-:W-:Y:S01]  /*53b0*/  FFMA.FTZ R98, R46, R99, R98 ;  /* 0x000000632e627223 */ /* 0x000fe20000010062 */
[----:B------:R-:W-:Y:S02]  /*53c0*/  IMAD.MOV.U32 R44, RZ, RZ, R13 ;  /* 0x000000ffff2c7224 */ /* 0x000fe400078e000d */
[----:B------:R-:W-:-:S02]  /*53d0*/  F2FP.SATFINITE.E4M3.F32.PACK_AB_MERGE_C R42, R45, R102, R42 ;  /* 0x000000662d2a723e */ /* 0x000fc4000480702a */
[----:B------:R-:W-:Y:S02]  /*53e0*/  F2FP.SATFINITE.E4M3.F32.PACK_AB_MERGE_C R46, R98, R108, R15 ;  /* 0x0000006c622e723e */ /* 0x000fe4000480700f */
[----:B------:R-:W-:-:S07]  /*53f0*/  F2FP.SATFINITE.E4M3.F32.PACK_AB_MERGE_C R45, R37, R38, R12 ;  /* 0x00000026252d723e */ /* 0x000fce000480700c */
.L_x_9230:
[----:B------:R-:W-:Y:S05]  /*5400*/  BSYNC B2 ;  /* 0x0000000000027941 */ /* 0x000fea0003800000 */
.L_x_9229:
        /* <DEDUP_REMOVED lines=12> */
.L_x_9228:
[----:B------:R-:W-:Y:S05]  /*54d0*/  BSYNC B1 ;  /* 0x0000000000017941 */ /* 0x000fea0003800000 */
.L_x_9227:
[----:B------:R-:W-:-:S13]  /*54e0*/  ISETP.NE.AND P4, PT, R31, RZ, PT ;  /* 0x000000ff1f00720c */ /* 0x000fda0003f85270 */
[----:B------:R-:W-:Y:S05]  /*54f0*/  @!P4 BRA `(.L_x_9211) ;  /* 0x00000010005cc947 */ /* 0x000fea0003800000 */
[----:B0-----:R-:W2:Y:S04]  /*5500*/  LDL R12, [R1+0x14] ;  /* 0x00001400010c7983 */ /* 0x001ea80000100800 */
[----:B------:R-:W3:Y:S01]  /*5510*/  LDL R13, [R1+0x10] ;  /* 0x00001000010d7983 */ /* 0x000ee20000100800 */
[----:B------:R-:W-:Y:S02]  /*5520*/  SHF.R.U32.HI R36, RZ, 0x3, R157 ;  /* 0x00000003ff247819 */ /* 0x000fe4000001169d */
[----:B------:R-:W-:-:S04]  /*5530*/  IADD3 R41, P4, P5, R60, R80, R7 ;  /* 0x000000503c297210 */ /* 0x000fc80007d9e007 */
[----:B------:R-:W-:Y:S02]  /*5540*/  IADD3.X R14, R77, R95, R3, P4, P5 ;  /* 0x0000005f4d0e7210 */ /* 0x000fe400027ea403 */
[----:B------:R-:W-:-:S05]  /*5550*/  IADD3 R40, P4, R41, R78, RZ ;  /* 0x0000004e29287210 */ /* 0x000fca0007f9e0ff */
[----:B------:R-:W-:Y:S01]  /*5560*/  IMAD.X R41, R14, 0x1, R79, P4 ;  /* 0x000000010e297824 */ /* 0x000fe200020e064f */
[----:B------:R-:W-:Y:S01]  /*5570*/  ISETP.GE.AND P4, PT, R83, R88, PT ;  /* 0x000000585300720c */ /* 0x000fe20003f86270 */
[----:B------:R-:W-:Y:S01]  /*5580*/  BSSY B1, `(.L_x_9231) ;  /* 0x00000ef000017945 */ /* 0x000fe20003800000 */
[----:B--2---:R-:W-:-:S04]  /*5590*/  LOP3.LUT P6, RZ, R12, 0x1, RZ, 0xc0, !PT ;  /* 0x000000010cff7812 */ /* 0x004fc800078cc0ff */
[----:B------:R-:W-:Y:S01]  /*55a0*/  SEL R96, R63, R96, !P6 ;  /* 0x000000603f607207 */ /* 0x000fe20007000000 */
[----:B---3--:R-:W-:-:S03]  /*55b0*/  IMAD.MOV.U32 R15, RZ, RZ, R13 ;  /* 0x000000ffff0f7224 */ /* 0x008fc600078e000d */
[----:B------:R-:W-:-:S04]  /*55c0*/  SHF.R.S32.HI R13, RZ, 0x1f, R96 ;  /* 0x0000001fff0d7819 */ /* 0x000fc80000011460 */
        /* <DEDUP_REMOVED lines=19> */
[----:B------:R-:W-:Y:S01]  /*5700*/  LOP3.LUT R10, R33, 0xff, RZ, 0xc0, !PT ;  /* 0x000000ff210a7812 */ /* 0x000fe200078ec0ff */
[----:B------:R-:W-:Y:S01]  /*5710*/  IMAD.SHL.U32 R43, R43, 0x100, RZ ;  /* 0x000001002b2b7824 */ /* 0x000fe200078e00ff */
[----:B------:R-:W-:Y:S02]  /*5720*/  SHF.R.U32.HI R32, RZ, 0x10, R33 ;  /* 0x00000010ff207819 */ /* 0x000fe40000011621 */
[--C-:B------:R-:W-:Y:S02]  /*5730*/  SHF.R.U32.HI R33, RZ, 0x8, R9.reuse ;  /* 0x00000008ff217819 */ /* 0x100fe40000011609 */
[----:B------:R-:W-:-:S02]  /*5740*/  SHF.R.U32.HI R47, RZ, 0x18, R9 ;  /* 0x00000018ff2f7819 */ /* 0x000fc40000011609 */
[----:B------:R-:W-:Y:S01]  /*5750*/  LOP3.LUT R8, R9, 0xff, RZ, 0xc0, !PT ;  /* 0x000000ff09087812 */ /* 0x000fe200078ec0ff */
[----:B------:R-:W-:Y:S01]  /*5760*/  IMAD.SHL.U32 R33, R33, 0x100, RZ ;  /* 0x0000010021217824 */ /* 0x000fe200078e00ff */
[----:B------:R-:W-:Y:S02]  /*5770*/  PRMT R10, R45, 0x654, R10 ;  /* 0x000006542d0a7816 */ /* 0x000fe4000000000a */
[----:B------:R-:W-:Y:S02]  /*5780*/  PRMT R8, R47, 0x654, R8 ;  /* 0x000006542f087816 */ /* 0x000fe40000000008 */
[----:B------:R-:W-:Y:S01]  /*5790*/  SHF.R.U32.HI R34, RZ, 0x10, R9 ;  /* 0x00000010ff227819 */ /* 0x000fe20000011609 */
[----:B------:R-:W-:Y:S01]  /*57a0*/  IMAD.U32 R9, R32, 0x10000, RZ ;  /* 0x0001000020097824 */ /* 0x000fe200078e00ff */
[----:B------:R-:W-:Y:S02]  /*57b0*/  LOP3.LUT R10, R10, 0xff00, R43, 0xf8, !PT ;  /* 0x0000ff000a0a7812 */ /* 0x000fe400078ef82b */
[----:B------:R-:W-:Y:S01]  /*57c0*/  LOP3.LUT R8, R8, 0xff00, R33, 0xf8, !PT ;  /* 0x0000ff0008087812 */ /* 0x000fe200078ef821 */
[----:B------:R-:W-:Y:S01]  /*57d0*/  IMAD.U32 R33, R34, 0x10000, RZ ;  /* 0x0001000022217824 */ /* 0x000fe200078e00ff */
[----:B------:R-:W-:Y:S01]  /*57e0*/  LOP3.LUT R34, R10, 0xff0000, R9, 0xf8, !PT ;  /* 0x00ff00000a227812 */ /* 0x000fe200078ef809 */
[----:B0-----:R-:W-:Y:S01]  /*57f0*/  IMAD.MOV.U32 R9, RZ, RZ, R13 ;  /* 0x000000ffff097224 */ /* 0x001fe200078e000d */
[----:B--2---:R-:W-:-:S02]  /*5800*/  F2FP.F16.E4M3.UNPACK_B R32, R37 ;  /* 0x00000025ff20723e */ /* 0x004fc400020006ff */
[----:B------:R-:W-:Y:S02]  /*5810*/  F2FP.F16.E4M3.UNPACK_B R45, R34 ;  /* 0x00000022ff2d723e */ /* 0x000fe400020006ff */
[----:B------:R-:W-:Y:S01]  /*5820*/  LOP3.LUT R8, R8, 0xff0000, R33, 0xf8, !PT ;  /* 0x00ff000008087812 */ /* 0x000fe200078ef821 */
[--C-:B------:R-:W-:Y:S01]  /*5830*/  HADD2.F32 R13, -RZ, R32.reuse.H0_H0 ;  /* 0x20000020ff0d7230 */ /* 0x100fe20000004100 */
[----:B------:R-:W-:Y:S01]  /*5840*/  F2FP.F16.E4M3.UNPACK_B R10, R9 ;  /* 0x00000009ff0a723e */ /* 0x000fe200020006ff */
[--C-:B------:R-:W-:Y:S01]  /*5850*/  HADD2.F32 R88, -RZ, R45.reuse.H0_H0 ;  /* 0x2000002dff587230 */ /* 0x100fe20000004100 */
[----:B------:R-:W-:Y:S01]  /*5860*/  F2FP.F16.E4M3.UNPACK_B R44, R8 ;  /* 0x00000008ff2c723e */ /* 0x000fe200020006ff */
[----:B------:R-:W-:Y:S01]  /*5870*/  HADD2.F32 R43, -RZ, R32.H1_H1 ;  /* 0x30000020ff2b7230 */ /* 0x000fe20000004100 */
[--C-:B------:R-:W-:Y:S01]  /*5880*/  SHF.R.U32.HI R99, RZ, 0x18, R11.reuse ;  /* 0x00000018ff637819 */ /* 0x100fe2000001160b */
[----:B------:R-:W-:Y:S02]  /*5890*/  HADD2.F32 R33, -RZ, R10.H0_H0 ;  /* 0x2000000aff217230 */ /* 0x000fe40000004100 */
[----:B------:R-:W-:Y:S01]  /*58a0*/  FMUL.FTZ R96, R13, R88 ;  /* 0x000000580d607220 */ /* 0x000fe20000410000 */
[----:B------:R-:W-:Y:S01]  /*58b0*/  HADD2.F32 R46, -RZ, R44.H0_H0 ;  /* 0x2000002cff2e7230 */ /* 0x000fe20000004100 */
[----:B------:R-:W-:Y:S01]  /*58c0*/  SHF.R.U32.HI R97, RZ, 0x10, R11 ;  /* 0x00000010ff617819 */ /* 0x000fe2000001160b */
        /* <DEDUP_REMOVED lines=8> */
[----:B------:R-:W-:Y:S02]  /*5950*/  IMAD.U32 R97, R97, 0x10000, RZ ;  /* 0x0001000061617824 */ /* 0x000fe400078e00ff */
[-C--:B------:R-:W-:Y:S01]  /*5960*/  FFMA.FTZ R32, R10, R44.reuse, -R47 ;  /* 0x0000002c0a207223 */ /* 0x080fe2000001082f */
[----:B------:R-:W-:Y:S01]  /*5970*/  FFMA.FTZ R10, R43, R44, R46 ;  /* 0x0000002c2b0a7223 */ /* 0x000fe2000001002e */
[----:B------:R-:W-:-:S02]  /*5980*/  F2FP.F16.E4M3.UNPACK_B R43, R37.H1 ;  /* 0x00000025ff2b723e */ /* 0x000fc400030006ff */
[----:B------:R-:W-:Y:S02]  /*5990*/  F2FP.F16.E4M3.UNPACK_B R44, R34.H1 ;  /* 0x00000022ff2c723e */ /* 0x000fe400030006ff */
[----:B------:R-:W-:Y:S01]  /*59a0*/  F2FP.F16.E4M3.UNPACK_B R34, R9.H1 ;  /* 0x00000009ff22723e */ /* 0x000fe200030006ff */
[----:B------:R-:W-:Y:S01]  /*59b0*/  HADD2.F32 R45, -RZ, R43.H0_H0 ;  /* 0x2000002bff2d7230 */ /* 0x000fe20000004100 */
[----:B------:R-:W-:Y:S01]  /*59c0*/  F2FP.F16.E4M3.UNPACK_B R37, R8.H1 ;  /* 0x00000008ff25723e */ /* 0x000fe200030006ff */
[----:B------:R-:W-:Y:S01]  /*59d0*/  HADD2.F32 R46, -RZ, R44.H0_H0 ;  /* 0x2000002cff2e7230 */ /* 0x000fe20000004100 */
[----:B------:R-:W-:Y:S01]  /*59e0*/  SHF.R.U32.HI R47, RZ, 0x8, R11 ;  /* 0x00000008ff2f7819 */ /* 0x000fe2000001160b */
[----:B------:R-:W-:Y:S02]  /*59f0*/  HADD2.F32 R9, -RZ, R34.H0_H0 ;  /* 0x20000022ff097230 */ /* 0x000fe40000004100 */
[----:B------:R-:W-:Y:S02]  /*5a00*/  HADD2.F32 R8, -RZ, R37.H0_H0 ;  /* 0x20000025ff087230 */ /* 0x000fe40000004100 */
[----:B------:R-:W-:Y:S01]  /*5a10*/  FMUL.FTZ R88, R45, R46 ;  /* 0x0000002e2d587220 */ /* 0x000fe20000410000 */
[----:B------:R-:W-:-:S02]  /*5a20*/  HADD2.F32 R44, -RZ, R44.H1_H1 ;  /* 0x3000002cff2c7230 */ /* 0x000fc40000004100 */
[C---:B------:R-:W-:Y:S01]  /*5a30*/  FMUL.FTZ R46, R9.reuse, R46 ;  /* 0x0000002e092e7220 */ /* 0x040fe20000410000 */
[----:B------:R-:W-:Y:S02]  /*5a40*/  HADD2.F32 R34, -RZ, R34.H1_H1 ;  /* 0x30000022ff227230 */ /* 0x000fe40000004100 */
[-C--:B------:R-:W-:Y:S01]  /*5a50*/  FFMA.FTZ R9, R9, R8.reuse, -R88 ;  /* 0x0000000809097223 */ /* 0x080fe20000010858 */
[--C-:B------:R-:W-:Y:S01]  /*5a60*/  SHF.R.U32.HI R88, RZ, 0x8, R35.reuse ;  /* 0x00000008ff587819 */ /* 0x100fe20000011623 */
[----:B------:R-:W-:Y:S01]  /*5a70*/  FFMA.FTZ R8, R45, R8, R46 ;  /* 0x000000082d087223 */ /* 0x000fe2000001002e */
[----:B------:R-:W-:Y:S01]  /*5a80*/  LOP3.LUT R46, R11, 0xff, RZ, 0xc0, !PT ;  /* 0x000000ff0b2e7812 */ /* 0x000fe200078ec0ff */
[----:B------:R-:W-:Y:S01]  /*5a90*/  HADD2.F32 R37, -RZ, R37.H1_H1 ;  /* 0x30000025ff257230 */ /* 0x000fe20000004100 */
[----:B------:R-:W-:Y:S01]  /*5aa0*/  LOP3.LUT R45, R35, 0xff0000ff, RZ, 0xc0, !PT ;  /* 0xff0000ff232d7812 */ /* 0x000fe200078ec0ff */
[----:B------:R-:W-:Y:S01]  /*5ab0*/  IMAD.SHL.U32 R88, R88, 0x100, RZ ;  /* 0x0000010058587824 */ /* 0x000fe200078e00ff */
[----:B------:R-:W-:Y:S01]  /*5ac0*/  SHF.R.U32.HI R11, RZ, 0x10, R35 ;  /* 0x00000010ff0b7819 */ /* 0x000fe20000011623 */
[----:B------:R-:W-:Y:S01]  /*5ad0*/  IMAD.SHL.U32 R35, R47, 0x100, RZ ;  /* 0x000001002f237824 */ /* 0x000fe200078e00ff */
[----:B------:R-:W-:-:S02]  /*5ae0*/  PRMT R46, R99, 0x654, R46 ;  /* 0x00000654632e7816 */ /* 0x000fc4000000002e */
[----:B------:R-:W-:Y:S02]  /*5af0*/  LOP3.LUT R45, R45, 0xff00, R88, 0xf8, !PT ;  /* 0x0000ff002d2d7812 */ /* 0x000fe400078ef858 */
[----:B------:R-:W-:Y:S01]  /*5b00*/  LOP3.LUT R46, R46, 0xff00, R35, 0xf8, !PT ;  /* 0x0000ff002e2e7812 */ /* 0x000fe200078ef823 */
[----:B------:R-:W-:-:S03]  /*5b10*/  HADD2.F32 R35, -RZ, R43.H1_H1 ;  /* 0x3000002bff237230 */ /* 0x000fc60000004100 */
[----:B------:R-:W-:Y:S01]  /*5b20*/  LOP3.LUT R97, R46, 0xff0000, R97, 0xf8, !PT ;  /* 0x00ff00002e617812 */ /* 0x000fe200078ef861 */
[----:B------:R-:W-:Y:S02]  /*5b30*/  IMAD.U32 R46, R11, 0x10000, RZ ;  /* 0x000100000b2e7824 */ /* 0x000fe400078e00ff */
[-C--:B------:R-:W-:Y:S01]  /*5b40*/  FMUL.FTZ R11, R35, R44.reuse ;  /* 0x0000002c230b7220 */ /* 0x080fe20000410000 */
[----:B------:R-:W-:Y:S02]  /*5b50*/  F2FP.F16.E4M3.UNPACK_B R88, R97 ;  /* 0x00000061ff58723e */ /* 0x000fe400020006ff */
[----:B------:R-:W-:Y:S01]  /*5b60*/  LOP3.LUT R43, R45, 0xff0000, R46, 0xf8, !PT ;  /* 0x00ff00002d2b7812 */ /* 0x000fe200078ef82e */
[C---:B------:R-:W-:Y:S01]  /*5b70*/  FMUL.FTZ R46, R34.reuse, R44 ;  /* 0x0000002c222e7220 */ /* 0x040fe20000410000 */
[----:B------:R-:W-:Y:S01]  /*5b80*/  FFMA.FTZ R44, R34, R37, -R11 ;  /* 0x00000025222c7223 */ /* 0x000fe2000001080b */
[----:B------:R-:W-:Y:S01]  /*5b90*/  IMAD.MOV.U32 R11, RZ, RZ, R39 ;  /* 0x000000ffff0b7224 */ /* 0x000fe200078e0027 */
[----:B------:R-:W-:Y:S01]  /*5ba0*/  F2FP.F16.E4M3.UNPACK_B R47, R43 ;  /* 0x0000002bff2f723e */ /* 0x000fe200020006ff */
[----:B------:R-:W-:Y:S01]  /*5bb0*/  FFMA.FTZ R39, R35, R37, R46 ;  /* 0x0000002523277223 */ /* 0x000fe2000001002e */
[----:B------:R-:W-:Y:S01]  /*5bc0*/  F2FP.F16.E4M3.UNPACK_B R45, R15 ;  /* 0x0000000fff2d723e */ /* 0x000fe200020006ff */
[----:B------:R-:W-:Y:S01]  /*5bd0*/  HADD2.F32 R37, -RZ, R88.H0_H0 ;  /* 0x20000058ff257230 */ /* 0x000fe20000004100 */
        /* <DEDUP_REMOVED lines=9> */
[----:B------:R-:W-:Y:S02]  /*5c70*/  HADD2.F32 R43, -RZ, R43.H1_H1 ;  /* 0x3000002bff2b7230 */ /* 0x000fe40000004100 */
[C---:B------:R-:W-:Y:S01]  /*5c80*/  FMUL.FTZ R98, R34.reuse, R96 ;  /* 0x0000006022627220 */ /* 0x040fe20000410000 */
[----:B------:R-:W-:Y:S01]  /*5c90*/  F2FP.F16.E4M3.UNPACK_B R96, R15.H1 ;  /* 0x0000000fff60723e */ /* 0x000fe200030006ff */
[-C--:B------:R-:W-:Y:S01]  /*5ca0*/  FFMA.FTZ R34, R34, R37.reuse, R99 ;  /* 0x0000002522227223 */ /* 0x080fe20000010063 */
[----:B------:R-:W-:Y:S02]  /*5cb0*/  HADD2.F32 R46, -RZ, R46.H1_H1 ;  /* 0x3000002eff2e7230 */ /* 0x000fe40000004100 */
[----:B------:R-:W-:Y:S01]  /*5cc0*/  FFMA.FTZ R35, R35, R37, -R98 ;  /* 0x0000002523237223 */ /* 0x000fe20000010862 */
[----:B------:R-:W-:Y:S01]  /*5cd0*/  F2FP.F16.E4M3.UNPACK_B R37, R11.H1 ;  /* 0x0000000bff25723e */ /* 0x000fe200030006ff */
[----:B------:R-:W-:Y:S01]  /*5ce0*/  HADD2.F32 R11, -RZ, R96.H0_H0 ;  /* 0x20000060ff0b7230 */ /* 0x000fe20000004100 */
[----:B------:R-:W-:Y:S01]  /*5cf0*/  F2FP.SATFINITE.E4M3.F32.PACK_AB_MERGE_C R8, R39, R8, RZ ;  /* 0x000000082708723e */ /* 0x000fe200048070ff */
[----:B------:R-:W-:Y:S01]  /*5d00*/  HADD2.F32 R98, -RZ, R97.H0_H0 ;  /* 0x20000061ff627230 */ /* 0x000fe20000004100 */
[----:B------:R-:W-:Y:S01]  /*5d10*/  F2FP.SATFINITE.E4M3.F32.PACK_AB_MERGE_C R32, R32, R33, R9 ;  /* 0x000000212020723e */ /* 0x000fe20004807009 */
[----:B------:R-:W-:-:S02]  /*5d20*/  HADD2.F32 R15, -RZ, R37.H0_H0 ;  /* 0x20000025ff0f7230 */ /* 0x000fc40000004100 */
[----:B------:R-:W-:Y:S02]  /*5d30*/  HADD2.F32 R37, -RZ, R37.H1_H1 ;  /* 0x30000025ff257230 */ /* 0x000fe40000004100 */
[----:B------:R-:W-:Y:S02]  /*5d40*/  HADD2.F32 R96, -RZ, R96.H1_H1 ;  /* 0x30000060ff607230 */ /* 0x000fe40000004100 */
[-C--:B------:R-:W-:Y:S01]  /*5d50*/  FMUL.FTZ R102, R15, R100.reuse ;  /* 0x000000640f667220 */ /* 0x080fe20000410000 */
[----:B------:R-:W-:Y:S01]  /*5d60*/  FMUL.FTZ R100, R11, R100 ;  /* 0x000000640b647220 */ /* 0x000fe20000410000 */
[----:B------:R-:W-:Y:S02]  /*5d70*/  HADD2.F32 R97, -RZ, R97.H1_H1 ;  /* 0x30000061ff617230 */ /* 0x000fe40000004100 */
[-C--:B------:R-:W-:Y:S01]  /*5d80*/  FMUL.FTZ R99, R37, R43.reuse ;  /* 0x0000002b25637220 */ /* 0x080fe20000410000 */
[-C--:B------:R-:W-:Y:S01]  /*5d90*/  FFMA.FTZ R11, R11, R98.reuse, -R102 ;  /* 0x000000620b0b7223 */ /* 0x080fe20000010866 */
[----:B------:R-:W-:Y:S01]  /*5da0*/  FFMA.FTZ R15, R15, R98, R100 ;  /* 0x000000620f0f7223 */ /* 0x000fe20000010064 */
[C---:B------:R-:W-:Y:S01]  /*5db0*/  FMUL.FTZ R98, R96.reuse, R43 ;  /* 0x0000002b60627220 */ /* 0x040fe20000410000 */
[----:B------:R-:W-:Y:S01]  /*5dc0*/  FFMA.FTZ R43, R96, R97, -R99 ;  /* 0x00000061602b7223 */ /* 0x000fe20000010863 */
[----:B------:R-:W-:-:S02]  /*5dd0*/  MOV R96, R36 ;  /* 0x0000002400607202 */ /* 0x000fc40000000f00 */
[----:B------:R-:W-:Y:S01]  /*5de0*/  FFMA.FTZ R37, R37, R97, R98 ;  /* 0x0000006125257223 */ /* 0x000fe20000010062 */
[----:B------:R-:W-:Y:S01]  /*5df0*/  HADD2.F32 R97, -RZ, R47.H1_H1 ;  /* 0x3000002fff617230 */ /* 0x000fe20000004100 */
[-C--:B------:R-:W-:Y:S01]  /*5e00*/  F2FP.F16.E4M3.UNPACK_B R100, R90.reuse.H1 ;  /* 0x0000005aff64723e */ /* 0x080fe200030006ff */
[----:B------:R-:W-:Y:S01]  /*5e10*/  HADD2.F32 R98, -RZ, R45.H1_H1 ;  /* 0x3000002dff627230 */ /* 0x000fe20000004100 */
[----:B------:R-:W-:Y:S01]  /*5e20*/  F2FP.F16.E4M3.UNPACK_B R90, R90 ;  /* 0x0000005aff5a723e */ /* 0x000fe200020006ff */
[----:B------:R-:W-:Y:S02]  /*5e30*/  HADD2.F32 R47, -RZ, R88.H1_H1 ;  /* 0x30000058ff2f7230 */ /* 0x000fe40000004100 */
[----:B------:R-:W-:Y:S01]  /*5e40*/  FMUL.FTZ R45, R46, R97 ;  /* 0x000000612e2d7220 */ /* 0x000fe20000410000 */
[----:B------:R-:W-:Y:S01]  /*5e50*/  F2FP.F16.E4M3.UNPACK_B R88, R93.H1 ;  /* 0x0000005dff58723e */ /* 0x000fe200030006ff */
[C---:B------:R-:W-:Y:S01]  /*5e60*/  FMUL.FTZ R36, R98.reuse, R97 ;  /* 0x0000006162247220 */ /* 0x040fe20000410000 */
[----:B------:R-:W-:Y:S01]  /*5e70*/  F2FP.F16.E4M3.UNPACK_B R97, R12.H1 ;  /* 0x0000000cff61723e */ /* 0x000fe200030006ff */
[----:B------:R-:W-:Y:S01]  /*5e80*/  FFMA.FTZ R45, R98, R47, -R45 ;  /* 0x0000002f622d7223 */ /* 0x000fe2000001082d */
[-C--:B------:R-:W-:Y:S01]  /*5e90*/  F2FP.F16.E4M3.UNPACK_B R98, R96.reuse.H1 ;  /* 0x00000060ff62723e */ /* 0x080fe200030006ff */
[----:B------:R-:W-:Y:S01]  /*5ea0*/  HADD2.F32 R104, -RZ, R88.H0_H0 ;  /* 0x20000058ff687230 */ /* 0x000fe20000004100 */
[----:B------:R-:W-:Y:S01]  /*5eb0*/  F2FP.F16.E4M3.UNPACK_B R93, R93 ;  /* 0x0000005dff5d723e */ /* 0x000fe200020006ff */
[----:B------:R-:W-:Y:S01]  /*5ec0*/  HADD2.F32 R101, -RZ, R97.H0_H0 ;  /* 0x20000061ff657230 */ /* 0x000fe20000004100 */
[----:B------:R-:W-:Y:S01]  /*5ed0*/  F2FP.F16.E4M3.UNPACK_B R96, R96 ;  /* 0x00000060ff60723e */ /* 0x000fe200020006ff */
[----:B------:R-:W-:Y:S01]  /*5ee0*/  HADD2.F32 R99, -RZ, R98.H0_H0 ;  /* 0x20000062ff637230 */ /* 0x000fe20000004100 */
[----:B------:R-:W-:Y:S01]  /*5ef0*/  F2FP.F16.E4M3.UNPACK_B R12, R12 ;  /* 0x0000000cff0c723e */ /* 0x000fe200020006ff */
[----:B------:R-:W-:-:S02]  /*5f00*/  HADD2.F32 R102, -RZ, R100.H0_H0 ;  /* 0x20000064ff667230 */ /* 0x000fc40000004100 */
[----:B------:R-:W-:Y:S01]  /*5f10*/  FFMA.FTZ R47, R46, R47, R36 ;  /* 0x0000002f2e2f7223 */ /* 0x000fe20000010024 */
[----:B------:R-:W-:Y:S02]  /*5f20*/  HADD2.F32 R88, -RZ, R88.H1_H1 ;  /* 0x30000058ff587230 */ /* 0x000fe40000004100 */
[-C--:B------:R-:W-:Y:S01]  /*5f30*/  FMUL.FTZ R103, R99, R104.reuse ;  /* 0x0000006863677220 */ /* 0x080fe20000410000 */
[----:B------:R-:W-:Y:S01]  /*5f40*/  FMUL.FTZ R104, R101, R104 ;  /* 0x0000006865687220 */ /* 0x000fe20000410000 */
[----:B------:R-:W-:Y:S02]  /*5f50*/  HADD2.F32 R98, -RZ, R98.H1_H1 ;  /* 0x30000062ff627230 */ /* 0x000fe40000004100 */
[----:B------:R-:W-:Y:S02]  /*5f60*/  HADD2.F32 R97, -RZ, R97.H1_H1 ;  /* 0x30000061ff617230 */ /* 0x000fe40000004100 */
[----:B------:R-:W-:Y:S01]  /*5f70*/  FFMA.FTZ R104, R99, R102, R104 ;  /* 0x0000006663687223 */ /* 0x000fe20000010068 */
[----:B------:R-:W-:-:S02]  /*5f80*/  HADD2.F32 R100, -RZ, R100.H1_H1 ;  /* 0x30000064ff647230 */ /* 0x000fc40000004100 */
[C---:B------:R-:W-:Y:S01]  /*5f90*/  FMUL.FTZ R99, R98.reuse, R88 ;  /* 0x0000005862637220 */ /* 0x040fe20000410000 */
[----:B------:R-:W-:Y:S01]  /*5fa0*/  FFMA.FTZ R103, R101, R102, -R103 ;  /* 0x0000006665677223 */ /* 0x000fe20000010867 */
[C---:B------:R-:W-:Y:S01]  /*5fb0*/  FMUL.FTZ R88, R97.reuse, R88 ;  /* 0x0000005861587220 */ /* 0x040fe20000410000 */
[--C-:B------:R-:W-:Y:S02]  /*5fc0*/  HADD2.F32 R102, -RZ, R93.reuse.H0_H0 ;  /* 0x2000005dff667230 */ /* 0x100fe40000004100 */
[-C--:B------:R-:W-:Y:S01]  /*5fd0*/  FFMA.FTZ R97, R97, R100.reuse, -R99 ;  /* 0x0000006461617223 */ /* 0x080fe20000010863 */
[----:B------:R-:W-:Y:S02]  /*5fe0*/  HADD2.F32 R99, -RZ, R90.H0_H0 ;  /* 0x2000005aff637230 */ /* 0x000fe40000004100 */
[----:B------:R-:W-:Y:S01]  /*5ff0*/  FFMA.FTZ R88, R98, R100, R88 ;  /* 0x0000006462587223 */ /* 0x000fe20000010058 */
[----:B------:R-:W-:Y:S02]  /*6000*/  HADD2.F32 R98, -RZ, R96.H0_H0 ;  /* 0x20000060ff627230 */ /* 0x000fe40000004100 */
[----:B------:R-:W-:Y:S01]  /*6010*/  HADD2.F32 R100, -RZ, R12.H0_H0 ;  /* 0x2000000cff647230 */ /* 0x000fe20000004100 */
[----:B------:R-:W-:Y:S01]  /*6020*/  F2FP.SATFINITE.E4M3.F32.PACK_AB_MERGE_C R97, R97, R103, RZ ;  /* 0x000000676161723e */ /* 0x000fe200048070ff */
[----:B------:R-:W-:-:S02]  /*6030*/  HADD2.F32 R93, -RZ, R93.H1_H1 ;  /* 0x3000005dff5d7230 */ /* 0x000fc40000004100 */
[-C--:B------:R-:W-:Y:S01]  /*6040*/  FMUL.FTZ R101, R98, R102.reuse ;  /* 0x0000006662657220 */ /* 0x080fe20000410000 */
[----:B------:R-:W-:Y:S02]  /*6050*/  HADD2.F32 R96, -RZ, R96.H1_H1 ;  /* 0x30000060ff607230 */ /* 0x000fe40000004100 */
[C---:B------:R-:W-:Y:S01]  /*6060*/  FMUL.FTZ R102, R100.reuse, R102 ;  /* 0x0000006664667220 */ /* 0x040fe20000410000 */
[----:B------:R-:W-:Y:S02]  /*6070*/  HADD2.F32 R12, -RZ, R12.H1_H1 ;  /* 0x3000000cff0c7230 */ /* 0x000fe40000004100 */
[-C--:B------:R-:W-:Y:S01]  /*6080*/  FFMA.FTZ R101, R100, R99.reuse, -R101 ;  /* 0x0000006364657223 */ /* 0x080fe20000010865 */
[----:B------:R-:W-:Y:S01]  /*6090*/  FFMA.FTZ R102, R98, R99, R102 ;  /* 0x0000006362667223 */ /* 0x000fe20000010066 */
[----:B------:R-:W-:Y:S02]  /*60a0*/  HADD2.F32 R99, -RZ, R90.H1_H1 ;  /* 0x3000005aff637230 */ /* 0x000fe40000004100 */
[-C--:B------:R-:W-:Y:S01]  /*60b0*/  FMUL.FTZ R105, R96, R93.reuse ;  /* 0x0000005d60697220 */ /* 0x080fe20000410000 */
[----:B------:R-:W-:Y:S01]  /*60c0*/  FMUL.FTZ R93, R12, R93 ;  /* 0x0000005d0c5d7220 */ /* 0x000fe20000410000 */
[----:B------:R-:W-:-:S02]  /*60d0*/  F2FP.F16.E4M3.UNPACK_B R98, R91.H1 ;  /* 0x0000005bff62723e */ /* 0x000fc400030006ff */
[-C--:B------:R-:W-:Y:S01]  /*60e0*/  FFMA.FTZ R90, R12, R99.reuse, -R105 ;  /* 0x000000630c5a7223 */ /* 0x080fe20000010869 */
[----:B------:R-:W-:Y:S01]  /*60f0*/  FFMA.FTZ R12, R96, R99, R93 ;  /* 0x00000063600c7223 */ /* 0x000fe2000001005d */
[-C--:B------:R-:W-:Y:S01]  /*6100*/  F2FP.F16.E4M3.UNPACK_B R96, R38.reuse.H1 ;  /* 0x00000026ff60723e */ /* 0x080fe200030006ff */
[--C-:B------:R-:W-:Y:S01]  /*6110*/  HADD2.F32 R100, -RZ, R98.reuse.H0_H0 ;  /* 0x20000062ff647230 */ /* 0x100fe20000004100 */
[----:B------:R-:W-:Y:S01]  /*6120*/  F2FP.F16.E4M3.UNPACK_B R38, R38 ;  /* 0x00000026ff26723e */ /* 0x000fe200020006ff */
[----:B------:R-:W-:Y:S01]  /*6130*/  HADD2.F32 R98, -RZ, R98.H1_H1 ;  /* 0x30000062ff627230 */ /* 0x000fe20000004100 */
[----:B------:R-:W-:Y:S01]  /*6140*/  F2FP.SATFINITE.E4M3.F32.PACK_AB_MERGE_C R101, R90, R101, R97 ;  /* 0x000000655a65723e */ /* 0x000fe20004807061 */
[----:B------:R-:W-:Y:S01]  /*6150*/  IMAD.MOV.U32 R90, RZ, RZ, R14 ;  /* 0x000000ffff5a7224 */ /* 0x000fe200078e000e */
[-C--:B------:R-:W-:Y:S01]  /*6160*/  F2FP.F16.E4M3.UNPACK_B R14, R92.reuse.H1 ;  /* 0x0000005cff0e723e */ /* 0x080fe200030006ff */
[----:B------:R-:W-:Y:S01]  /*6170*/  HADD2.F32 R97, -RZ, R96.H0_H0 ;  /* 0x20000060ff617230 */ /* 0x000fe20000004100 */
[----:B------:R-:W-:-:S02]  /*6180*/  F2FP.F16.E4M3.UNPACK_B R92, R92 ;  /* 0x0000005cff5c723e */ /* 0x000fc400020006ff */
[-C--:B------:R-:W-:Y:S01]  /*6190*/  F2FP.F16.E4M3.UNPACK_B R93, R90.reuse.H1 ;  /* 0x0000005aff5d723e */ /* 0x080fe200030006ff */
[--C-:B------:R-:W-:Y:S01]  /*61a0*/  HADD2.F32 R105, -RZ, R14.reuse.H0_H0 ;  /* 0x2000000eff697230 */ /* 0x100fe20000004100 */
[----:B------:R-:W-:Y:S01]  /*61b0*/  F2FP.F16.E4M3.UNPACK_B R90, R90 ;  /* 0x0000005aff5a723e */ /* 0x000fe200020006ff */
[----:B------:R-:W-:Y:S01]  /*61c0*/  HADD2.F32 R14, -RZ, R14.H1_H1 ;  /* 0x3000000eff0e7230 */ /* 0x000fe20000004100 */
[----:B------:R-:W-:Y:S01]  /*61d0*/  F2FP.F16.E4M3.UNPACK_B R91, R91 ;  /* 0x0000005bff5b723e */ /* 0x000fe200020006ff */
[--C-:B------:R-:W-:Y:S02]  /*61e0*/  HADD2.F32 R99, -RZ, R93.reuse.H0_H0 ;  /* 0x2000005dff637230 */ /* 0x100fe40000004100 */
[----:B------:R-:W-:Y:S01]  /*61f0*/  FMUL.FTZ R103, R97, R105 ;  /* 0x0000006961677220 */ /* 0x000fe20000410000 */
[----:B------:R-:W-:Y:S02]  /*6200*/  HADD2.F32 R93, -RZ, R93.H1_H1 ;  /* 0x3000005dff5d7230 */ /* 0x000fe40000004100 */
[----:B------:R-:W-:-:S02]  /*6210*/  HADD2.F32 R107, -RZ, R90.H1_H1 ;  /* 0x3000005aff6b7230 */ /* 0x000fc40000004100 */
[C---:B------:R-:W-:Y:S01]  /*6220*/  FMUL.FTZ R105, R99.reuse, R105 ;  /* 0x0000006963697220 */ /* 0x040fe20000410000 */
[----:B------:R-:W-:-:S03]  /*6230*/  FFMA.FTZ R103, R99, R100, -R103 ;  /* 0x0000006463677223 */ /* 0x000fc60000010867 */
[----:B------:R-:W-:Y:S01]  /*6240*/  FFMA.FTZ R105, R97, R100, R105 ;  /* 0x0000006461697223 */ /* 0x000fe20000010069 */
[----:B------:R-:W-:Y:S02]  /*6250*/  HADD2.F32 R97, -RZ, R96.H1_H1 ;  /* 0x30000060ff617230 */ /* 0x000fe40000004100 */
[--C-:B------:R-:W-:Y:S02]  /*6260*/  HADD2.F32 R100, -RZ, R92.reuse.H0_H0 ;  /* 0x2000005cff647230 */ /* 0x100fe40000004100 */
        /* <DEDUP_REMOVED lines=8> */
[----:B------:R-:W-:Y:S02]  /*62f0*/  HADD2.F32 R97, -RZ, R91.H0_H0 ;  /* 0x2000005bff617230 */ /* 0x000fe40000004100 */
[-C--:B------:R-:W-:Y:S01]  /*6300*/  FMUL.FTZ R99, R96, R100.reuse ;  /* 0x0000006460637220 */ /* 0x080fe20000410000 */
[----:B------:R-:W-:-:S03]  /*6310*/  FMUL.FTZ R100, R98, R100 ;  /* 0x0000006462647220 */ /* 0x000fc60000410000 */
[-C--:B------:R-:W-:Y:S01]  /*6320*/  FFMA.FTZ R99, R98, R97.reuse, -R99 ;  /* 0x0000006162637223 */ /* 0x080fe20000010863 */
[----:B------:R-:W-:Y:S01]  /*6330*/  FFMA.FTZ R100, R96, R97, R100 ;  /* 0x0000006160647223 */ /* 0x000fe20000010064 */
[----:B------:R-:W-:Y:S02]  /*6340*/  HADD2.F32 R97, -RZ, R38.H1_H1 ;  /* 0x30000026ff617230 */ /* 0x000fe40000004100 */
[----:B------:R-:W-:Y:S01]  /*6350*/  HADD2.F32 R38, -RZ, R91.H1_H1 ;  /* 0x3000005bff267230 */ /* 0x000fe20000004100 */
[----:B------:R-:W-:Y:S02]  /*6360*/  F2FP.SATFINITE.E4M3.F32.PACK_AB_MERGE_C R91, R88, R104, RZ ;  /* 0x00000068585b723e */ /* 0x000fe400048070ff */
[-C--:B------:R-:W-:Y:S01]  /*6370*/  FMUL.FTZ R90, R97, R92.reuse ;  /* 0x0000005c615a7220 */ /* 0x080fe20000410000 */
[C---:B------:R-:W-:Y:S01]  /*6380*/  FMUL.FTZ R92, R107.reuse, R92 ;  /* 0x0000005c6b5c7220 */ /* 0x040fe20000410000 */
[----:B------:R-:W-:Y:S02]  /*6390*/  F2FP.SATFINITE.E4M3.F32.PACK_AB_MERGE_C R102, R12, R102, R91 ;  /* 0x000000660c66723e */ /* 0x000fe4000480705b */
[-C--:B------:R-:W-:Y:S01]  /*63a0*/  FFMA.FTZ R90, R107, R38.reuse, -R90 ;  /* 0x000000266b5a7223 */ /* 0x080fe2000001085a */
[----:B------:R-:W-:Y:S01]  /*63b0*/  FFMA.FTZ R97, R97, R38, R92 ;  /* 0x0000002661617223 */ /* 0x000fe2000001005c */
[----:B------:R-:W-:Y:S01]  /*63c0*/  F2FP.SATFINITE.E4M3.F32.PACK_AB_MERGE_C R12, R43, R11, RZ ;  /* 0x0000000b2b0c723e */ /* 0x000fe200048070ff */
[----:B------:R-:W-:Y:S01]  /*63d0*/  IMAD.MOV.U32 R36, RZ, RZ, R102 ;  /* 0x000000ffff247224 */ /* 0x000fe200078e0066 */
[----:B------:R-:W-:-:S02]  /*63e0*/  F2FP.SATFINITE.E4M3.F32.PACK_AB_MERGE_C R38, R14, R105, RZ ;  /* 0x000000690e26723e */ /* 0x000fc400048070ff */
[----:B------:R-:W-:Y:S02]  /*63f0*/  F2FP.SATFINITE.E4M3.F32.PACK_AB_MERGE_C R11, R37, R15, RZ ;  /* 0x0000000f250b723e */ /* 0x000fe400048070ff */
[----:B------:R-:W-:Y:S01]  /*6400*/  F2FP.SATFINITE.E4M3.F32.PACK_AB_MERGE_C R15, R45, R35, R12 ;  /* 0x000000232d0f723e */ /* 0x000fe2000480700c */
[----:B------:R-:W-:Y:S01]  /*6410*/  IMAD.MOV.U32 R12, RZ, RZ, R101 ;  /* 0x000000ffff0c7224 */ /* 0x000fe200078e0065 */
[----:B------:R-:W-:Y:S01]  /*6420*/  F2FP.SATFINITE.E4M3.F32.PACK_AB_MERGE_C R37, R10, R13, R8 ;  /* 0x0000000d0a25723e */ /* 0x000fe20004807008 */
[----:B------:R-:W-:Y:S01]  /*6430*/  IMAD.MOV.U32 R13, RZ, RZ, R32 ;  /* 0x000000ffff0d7224 */ /* 0x000fe200078e0020 */
[----:B------:R-:W-:Y:S02]  /*6440*/  F2FP.SATFINITE.E4M3.F32.PACK_AB_MERGE_C R14, R90, R99, R93 ;  /* 0x000000635a0e723e */ /* 0x000fe4000480705d */
[----:B------:R-:W-:Y:S02]  /*6450*/  F2FP.SATFINITE.E4M3.F32.PACK_AB_MERGE_C R38, R97, R100, R38 ;  /* 0x000000646126723e */ /* 0x000fe40004807026 */
[----:B------:R-:W-:-:S07]  /*6460*/  F2FP.SATFINITE.E4M3.F32.PACK_AB_MERGE_C R39, R47, R34, R11 ;  /* 0x000000222f27723e */ /* 0x000fce000480700b */
.L_x_9232:
[----:B------:R-:W-:Y:S05]  /*6470*/  BSYNC B1 ;  /* 0x0000000000017941 */ /* 0x000fea0003800000 */
.L_x_9231:
        /* <DEDUP_REMOVED lines=10> */
.L_x_9204:
[----:B------:R-:W-:-:S13]  /*6520*/  ISETP.NE.AND P3, PT, R155, 0x3, PT ;  /* 0x000000039b00780c */ /* 0x000fda0003f65270 */
[----:B------:R-:W-:Y:S05]  /*6530*/  @!P3 BRA `(.L_x_9233) ;  /* 0x000000000004b947 */ /* 0x000fea0003800000 */
[----:B------:R-:W-:Y:S01]  /*6540*/  BPT.TRAP 0x1 ;  /* 0x000000040000795c */ /* 0x000fe20000300000 */
.L_x_9233:
[----:B------:R-:W-:Y:S01]  /*6550*/  IMAD R84, R17, 0x8, R16 ;  /* 0x0000000811547824 */ /* 0x000fe200078e0210 */
[----:B------:R-:W-:Y:S01]  /*6560*/  SHF.L.U32 R87, R23, 0x1f, RZ ;  /* 0x0000001f17577819 */ /* 0x000fe200000006ff */
[----:B------:R-:W-:Y:S01]  /*6570*/  IMAD R86, R26, -0x80, R28 ;  /* 0xffffff801a567824 */ /* 0x000fe200078e021c */
[----:B------:R-:W-:Y:S02]  /*6580*/  BSSY B1, `(.L_x_9234) ;  /* 0x0000004000017945 */ /* 0x000fe40003800000 */
[----:B------:R-:W0:Y:S02]  /*6590*/  SYNCS.PHASECHK.TRANS64.TRYWAIT P4, [R84+URZ+0x19c90], R87 ;  /* 0x019c9057540075a7 */ /* 0x000e24000808017f */
[----:B------:R-:W-:Y:S01]  /*65a0*/  VIMNMX R86, R86, 0x80, PT ;  /* 0x0000008056567848 */ /* 0x000fe20003fe0100 */
[----:B0-----:R-:W-:Y:S06]  /*65b0*/  @!P4 BRA `(.L_x_9235) ;  /* 0x000001500070c947 */ /* 0x001fec0003800000 */
.L_x_9457:
[----:B------:R-:W-:Y:S05]  /*65c0*/  BSYNC B1 ;  /* 0x0000000000017941 */ /* 0x000fea0003800000 */
.L_x_9234:
[----:B------:R-:W-:-:S13]  /*65d0*/  ISETP.GE.AND P4, PT, R22, R86, PT ;  /* 0x000000561600720c */ /* 0x000fda0003f86270 */
[----:B------:R-:W-:Y:S05]  /*65e0*/  @P4 BRA `(.L_x_9211) ;  /* 0x0000000000204947 */ /* 0x000fea0003800000 */
[----:B------:R-:W-:-:S13]  /*65f0*/  ISETP.NE.AND P4, PT, R62, RZ, PT ;  /* 0x000000ff3e00720c */ /* 0x000fda0003f85270 */
[----:B------:R-:W1:Y:S04]  /*6600*/  @P4 LDS.128 R8, [R85+0x13800] ;  /* 0x0138000055084984 */ /* 0x000e680000000c00 */
[----:B-1----:R-:W-:Y:S01]  /*6610*/  @P4 STG.E.128 desc[UR40][R32.64], R8 ;  /* 0x0000000820004986 */ /* 0x002fe2000c101d28 */
[----:B------:R-:W-:-:S03]  /*6620*/  ISETP.NE.AND P4, PT, R31, RZ, PT ;  /* 0x000000ff1f00720c */ /* 0x000fc60003f85270 */
[----:B------:R-:W1:Y:S10]  /*6630*/  @!P1 LDS.128 R8, [R85+0x15800] ;  /* 0x0158000055089984 */ /* 0x000e740000000c00 */
[----:B------:R-:W2:Y:S04]  /*6640*/  @P4 LDS.128 R12, [R85+0x14800] ;  /* 0x01480000550c4984 */ /* 0x000ea80000000c00 */
[----:B-1----:R1:W-:Y:S04]  /*6650*/  @!P1 STG.E.128 desc[UR40][R32.64+0x40], R8 ;  /* 0x0000400820009986 */ /* 0x0023e8000c101d28 */
[----:B--2---:R1:W-:Y:S02]  /*6660*/  @P4 STG.E.128 desc[UR40][R32.64+0x20], R12 ;  /* 0x0000200c20004986 */ /* 0x0043e4000c101d28 */
.L_x_9211:
[----:B------:R-:W-:Y:S05]  /*6670*/  BSYNC B0 ;  /* 0x0000000000007941 */ /* 0x000fea0003800000 */
.L_x_9203:
[----:B-12---:R-:W1:Y:S01]  /*6680*/  S2R R8, SR_TID.X ;  /* 0x0000000000087919 */ /* 0x006e620000002100 */
        /* <DEDUP_REMOVED lines=16> */
.L_x_9237:
[----:B------:R-:W-:Y:S05]  /*6790*/  BSYNC B0 ;  /* 0x0000000000007941 */ /* 0x000fea0003800000 */
.L_x_9236:
[----:B------:R-:W2:Y:S01]  /*67a0*/  SYNCS.PHASECHK.TRANS64.TRYWAIT P3, [R84+URZ+0x19cb0], R87 ;  /* 0x019cb057540075a7 */ /* 0x000ea2000806017f */
[----:B------:R-:W-:Y:S04]  /*67b0*/  BSSY B0, `(.L_x_9238) ;  /* 0x0000002000007945 */ /* 0x000fe80003800000 */
[----:B--2---:R-:W-:Y:S05]  /*67c0*/  @!P3 BRA `(.L_x_9239) ;  /* 0x000001500000b947 */ /* 0x004fea0003800000 */
.L_x_9458:
[----:B------:R-:W-:Y:S05]  /*67d0*/  BSYNC B0 ;  /* 0x0000000000007941 */ /* 0x000fea0003800000 */
.L_x_9238:
        /* <DEDUP_REMOVED lines=12> */
[----:B0--3--:R-:W-:-:S04]  /*68a0*/  IADD3 R12, P3, R10, UR6, RZ ;  /* 0x000000060a0c7c10 */ /* 0x009fc8000ff7e0ff */
        /* <DEDUP_REMOVED lines=10> */
.L_x_9241:
[----:B------:R-:W-:Y:S05]  /*6950*/  BSYNC B0 ;  /* 0x0000000000007941 */ /* 0x000fea0003800000 */
.L_x_9240:
[----:B------:R-:W-:Y:S01]  /*6960*/  @!PT LDS RZ, [RZ] ;  /* 0x00000000fffff984 */ /* 0x000fe20000000800 */
[----:B------:R-:W-:Y:S01]  /*6970*/  @!PT LDS RZ, [RZ] ;  /* 0x00000000fffff984 */ /* 0x000fe20000000800 */
[----:B------:R-:W-:Y:S01]  /*6980*/  @!PT LDS RZ, [RZ] ;  /* 0x00000000fffff984 */ /* 0x000fe20000000800 */
[----:B------:R-:W-:Y:S01]  /*6990*/  @!PT LDS RZ, [RZ] ;  /* 0x00000000fffff984 */ /* 0x000fe20000000800 */
[----:B------:R5:W-:Y:S06]  /*69a0*/  MEMBAR.ALL.CTA ;  /* 0x0000000000007992 */ /* 0x000bec0000008000 */
[----:B-----5:R-:W5:Y:S01]  /*69b0*/  FENCE.VIEW.ASYNC.S ;  /* 0x00000000000073c6 */ /* 0x020f620000000000 */
[----:B0-2---:R-:W-:Y:S01]  /*69c0*/  @!P4 VIADD R84, R84, 0x19cc0 ;  /* 0x00019cc05454c836 */ /* 0x005fe20000000000 */
[----:B-----5:R2:W-:Y:S04]  /*69d0*/  BAR.SYNC.DEFER_BLOCKING R64, 0x80 ;  /* 0x000200400000751d */ /* 0x0205e80000010000 */
[----:B------:R-:W-:Y:S01]  /*69e0*/  @!P4 PRMT R84, RZ, 0x654, R84 ;  /* 0x00000654ff54c816 */ /* 0x000fe20000000054 */
[----:B------:R-:W-:Y:S01]  /*69f0*/  VIADD R17, R17, 0x1 ;  /* 0x0000000111117836 */ /* 0x000fe20000000000 */
[----:B------:R-:W-:-:S02]  /*6a00*/  PLOP3.LUT P3, PT, PT, PT, PT, 0x8, 0x0 ;  /* 0x000000000000781c */ /* 0x000fc40003f6e170 */
[----:B------:R2:W-:Y:S02]  /*6a10*/  @!P4 SYNCS.ARRIVE.TRANS64.RED.A1T0 RZ, [R84+URZ], RZ ;  /* 0x000000ff54ffc9a7 */ /* 0x0005e4000810043f */
[----:B------:R-:W-:-:S04]  /*6a20*/  ISETP.NE.AND P4, PT, R17, 0x2, PT ;  /* 0x000000021100780c */ /* 0x000fc80003f85270 */
[----:B-1----:R-:W-:Y:S02]  /*6a30*/  SEL R8, RZ, 0x1, P4 ;  /* 0x00000001ff087807 */ /* 0x002fe40002000000 */
[----:B------:R-:W-:Y:S02]  /*6a40*/  SEL R17, R17, RZ, P4 ;  /* 0x000000ff11117207 */ /* 0x000fe40002000000 */
[----:B------:R-:W-:Y:S01]  /*6a50*/  LOP3.LUT R23, R23, R8, RZ, 0x3c, !PT ;  /* 0x0000000817177212 */ /* 0x000fe200078e3cff */
[----:B--2---:R-:W-:Y:S06]  /*6a60*/  @P2 BRA `(.L_x_9242) ;  /* 0xffffffbc00082947 */ /* 0x004fec000383ffff */
.L_x_9198:
[----:B------:R-:W-:Y:S01]  /*6a70*/  BSSY B0, `(.L_x_9243) ;  /* 0x0000005000007945 */ /* 0x000fe20003800000 */
[----:B------:R-:W-:-:S03]  /*6a80*/  IMAD.MOV.U32 R3, RZ, RZ, RZ ;  /* 0x000000ffff037224 */ /* 0x000fc600078e00ff */
[----:B------:R-:W-:Y:S05]  /*6a90*/  @P3 BRA `(.L_x_9244) ;  /* 0x0000000000083947 */ /* 0x000fea0003800000 */
[----:B------:R-:W1:Y:S02]  /*6aa0*/  FENCE.VIEW.ASYNC.G ;  /* 0x00000000000073c6 */ /* 0x000e640000000100 */
[----:B-1----:R-:W-:Y:S06]  /*6ab0*/  BAR.ARV 0xc, 0x200 ;  /* 0x0308000000007b1d */ /* 0x002fec0000002000 */
.L_x_9244:
[----:B------:R-:W-:Y:S05]  /*6ac0*/  BSYNC B0 ;  /* 0x0000000000007941 */ /* 0x000fea0003800000 */
.L_x_9243:
        /* <DEDUP_REMOVED lines=34> */
.L_x_9246:
[----:B------:R-:W-:Y:S05]  /*6cf0*/  BSYNC B0 ;  /* 0x0000000000007941 */ /* 0x000fea0003800000 */
.L_x_9245:
[----:B------:R-:W2:Y:S01]  /*6d00*/  LDL R0, [R1+0x50] ;  /* 0x0000500001007983 */ /* 0x000ea20000100800 */
[----:B------:R-:W-:Y:S02]  /*6d10*/  PLOP3.LUT P0, PT, PT, PT, PT, 0x80, 0x0 ;  /* 0x000000000000781c */ /* 0x000fe40003f0f070 */
[----:B------:R-:W-:Y:S02]  /*6d20*/  CS2R R26, SRZ ;  /* 0x00000000001a7805 */ /* 0x000fe4000001ff00 */
[----:B------:R-:W-:Y:S02]  /*6d30*/  CS2R R20, SRZ ;  /* 0x0000000000147805 */ /* 0x000fe4000001ff00 */
[----:B------:R-:W-:Y:S02]  /*6d40*/  CS2R R94, SRZ ;  /* 0x00000000005e7805 */ /* 0x000fe4000001ff00 */
[----:B------:R-:W-:Y:S02]  /*6d50*/  CS2R R90, SRZ ;  /* 0x00000000005a7805 */ /* 0x000fe4000001ff00 */
[----:B---3--:R-:W-:-:S02]  /*6d60*/  CS2R R14, SRZ ;  /* 0x00000000000e7805 */ /* 0x008fc4000001ff00 */
[----:B----4-:R-:W-:Y:S01]  /*6d70*/  CS2R R36, SRZ ;  /* 0x0000000000247805 */ /* 0x010fe2000001ff00 */
[----:B------:R-:W-:Y:S01]  /*6d80*/  IMAD.MOV.U32 R32, RZ, RZ, RZ ;  /* 0x000000ffff207224 */ /* 0x000fe200078e00ff */
[----:B------:R-:W-:Y:S02]  /*6d90*/  CS2R R102, SRZ ;  /* 0x0000000000667805 */ /* 0x000fe4000001ff00 */
[----:B------:R-:W-:Y:S02]  /*6da0*/  CS2R R98, SRZ ;  /* 0x0000000000627805 */ /* 0x000fe4000001ff00 */
[----:B------:R-:W-:Y:S01]  /*6db0*/  CS2R R10, SRZ ;  /* 0x00000000000a7805 */ /* 0x000fe2000001ff00 */
[----:B------:R-:W-:Y:S01]  /*6dc0*/  IMAD.MOV.U32 R35, RZ, RZ, RZ ;  /* 0x000000ffff237224 */ /* 0x000fe200078e00ff */
[----:B------:R-:W-:Y:S02]  /*6dd0*/  CS2R R110, SRZ ;  /* 0x00000000006e7805 */ /* 0x000fe4000001ff00 */
[----:B------:R-:W-:-:S02]  /*6de0*/  CS2R R106, SRZ ;  /* 0x00000000006a7805 */ /* 0x000fc4000001ff00 */
[----:B------:R-:W-:Y:S01]  /*6df0*/  CS2R R8, SRZ ;  /* 0x0000000000087805 */ /* 0x000fe2000001ff00 */
[----:B------:R-:W-:Y:S01]  /*6e00*/  IMAD.MOV.U32 R105, RZ, RZ, RZ ;  /* 0x000000ffff697224 */ /* 0x000fe200078e00ff */
[----:B0-----:R-:W-:Y:S02]  /*6e10*/  CS2R R6, SRZ ;  /* 0x0000000000067805 */ /* 0x001fe4000001ff00 */
[----:B------:R-:W-:Y:S02]  /*6e20*/  CS2R R118, SRZ ;  /* 0x0000000000767805 */ /* 0x000fe4000001ff00 */
[----:B------:R-:W-:Y:S01]  /*6e30*/  CS2R R114, SRZ ;  /* 0x0000000000727805 */ /* 0x000fe2000001ff00 */
[----:B------:R-:W-:Y:S01]  /*6e40*/  IMAD.MOV.U32 R40, RZ, RZ, RZ ;  /* 0x000000ffff287224 */ /* 0x000fe200078e00ff */
[----:B------:R-:W-:Y:S02]  /*6e50*/  MOV R124, RZ ;  /* 0x000000ff007c7202 */ /* 0x000fe40000000f00 */
[----:B------:R-:W-:-:S02]  /*6e60*/  CS2R R126, SRZ ;  /* 0x00000000007e7805 */ /* 0x000fc4000001ff00 */
[----:B------:R-:W-:Y:S01]  /*6e70*/  CS2R R122, SRZ ;  /* 0x00000000007a7805 */ /* 0x000fe2000001ff00 */
[----:B------:R-:W-:Y:S01]  /*6e80*/  IMAD.MOV.U32 R132, RZ, RZ, RZ ;  /* 0x000000ffff847224 */ /* 0x000fe200078e00ff */
[----:B------:R-:W-:Y:S02]  /*6e90*/  CS2R R12, SRZ ;  /* 0x00000000000c7805 */ /* 0x000fe4000001ff00 */
[----:B------:R-:W-:Y:S02]  /*6ea0*/  CS2R R134, SRZ ;  /* 0x0000000000867805 */ /* 0x000fe4000001ff00 */
[----:B------:R-:W-:Y:S01]  /*6eb0*/  CS2R R130, SRZ ;  /* 0x0000000000827805 */ /* 0x000fe2000001ff00 */
[----:B------:R-:W-:Y:S02]  /*6ec0*/  IMAD.MOV.U32 R129, RZ, RZ, RZ ;  /* 0x000000ffff817224 */ /* 0x000fe400078e00ff */
        /* <DEDUP_REMOVED lines=8> */
[----:B------:R-:W-:Y:S01]  /*6f50*/  VIADD R28, R16, 0xf000 ;  /* 0x0000f000101c7836 */ /* 0x000fe20000000000 */
[----:B------:R-:W-:Y:S04]  /*6f60*/  BSSY B6, `(.L_x_9248) ;  /* 0x000001e000067945 */ /* 0x000fe80003800000 */
[----:B------:R-:W-:Y:S01]  /*6f70*/  LOP3.LUT P0, RZ, R28, 0x3ff, RZ, 0xc0, !PT ;  /* 0x000003ff1cff7812 */ /* 0x000fe2000780c0ff */
[----:B0-----:R-:W-:-:S05]  /*6f80*/  VIADD R5, R4, 0xffffff80 ;  /* 0xffffff8004057836 */ /* 0x001fca0000000000 */
[----:B------:R-:W-:-:S04]  /*6f90*/  SHF.R.S32.HI R4, RZ, 0x1f, R5 ;  /* 0x0000001fff047819 */ /* 0x000fc80000011405 */
[----:B------:R-:W-:-:S04]  /*6fa0*/  LEA.HI R4, R4, R5, RZ, 0x7 ;  /* 0x0000000504047211 */ /* 0x000fc800078f38ff */
[----:B------:R-:W-:-:S05]  /*6fb0*/  SHF.R.S32.HI R4, RZ, 0x7, R4 ;  /* 0x00000007ff047819 */ /* 0x000fca0000011404 */
[----:B------:R-:W0:Y:S02]  /*6fc0*/  SHFL.IDX PT, R0, R4, RZ, 0x1f ;  /* 0x00001fff04007589 */ /* 0x000e2400000e0000 */
[----:B0-----:R-:W-:-:S05]  /*6fd0*/  IMAD.HI R2, R0, 0x55555556, RZ ;  /* 0x5555555600027827 */ /* 0x001fca00078e02ff */
[----:B------:R-:W-:-:S05]  /*6fe0*/  LEA.HI R3, R2, R2, RZ, 0x1 ;  /* 0x0000000202037211 */ /* 0x000fca00078f08ff */
[----:B------:R-:W-:-:S04]  /*6ff0*/  IMAD R3, R3, -0x3, R0 ;  /* 0xfffffffd03037824 */ /* 0x000fc800078e0200 */
        /* <DEDUP_REMOVED lines=20> */
.L_x_9249:
[----:B------:R-:W-:Y:S05]  /*7140*/  BSYNC B6 ;  /* 0x0000000000067941 */ /* 0x000fea0003800000 */
.L_x_9248:
        /* <DEDUP_REMOVED lines=16> */
[----:B------:R-:W-:-:S04]  /*7250*/  @P1 IMAD.WIDE.U32 R8, R21, R12, RZ ;  /* 0x0000000c15081225 */ /* 0x000fc800078e00ff */
[C---:B------:R-:W-:Y:S02]  /*7260*/  @P0 IMAD R11, R21.reuse, R11, R0 ;  /* 0x0000000b150b0224 */ /* 0x040fe400078e0200 */
[----:B------:R-:W-:-:S04]  /*7270*/  @P0 IMAD.WIDE.U32 R6, R21, R10, RZ ;  /* 0x0000000a15060225 */ /* 0x000fc800078e00ff */
[----:B------:R-:W-:Y:S02]  /*7280*/  @P1 IMAD.IADD R9, R9, 0x1, R13 ;  /* 0x0000000109091824 */ /* 0x000fe400078e020d */
[----:B------:R-:W-:Y:S02]  /*7290*/  @P0 IMAD.IADD R7, R7, 0x1, R11 ;  /* 0x0000000107070824 */ /* 0x000fe400078e020b */
[----:B----4-:R-:W-:-:S04]  /*72a0*/  @P1 IMAD.WIDE.U32 R8, R20, R2, R8 ;  /* 0x0000000214081225 */ /* 0x010fc800078e0008 */
[----:B-1----:R-:W-:Y:S01]  /*72b0*/  @P0 IMAD.WIDE.U32 R6, R20, R4, R6 ;  /* 0x0000000414060225 */ /* 0x002fe200078e0006 */
[----:B------:R-:W-:-:S03]  /*72c0*/  @P1 LEA R10, P3, R8, UR6, 0x2 ;  /* 0x00000006080a1c11 */ /* 0x000fc6000f8610ff */
[----:B------:R-:W-:Y:S01]  /*72d0*/  @P1 IMAD R3, R20, R3, R9 ;  /* 0x0000000314031224 */ /* 0x000fe200078e0209 */
[----:B------:R-:W-:Y:S01]  /*72e0*/  @P0 LEA R4, P2, R6, UR4, 0x2 ;  /* 0x0000000406040c11 */ /* 0x000fe2000f8410ff */
[----:B------:R-:W-:Y:S01]  /*72f0*/  @P0 IMAD R5, R20, R5, R7 ;  /* 0x0000000514050224 */ /* 0x000fe200078e0207 */
[----:B------:R-:W-:Y:S01]  /*7300*/  ULDC UR4, c[0x0][0x3f4] ;  /* 0x0000fd0000047ab9 */ /* 0x000fe20000000800 */
        /* <DEDUP_REMOVED lines=12> */
[----:B--2---:R-:W-:-:S04]  /*73d0*/  LEA.HI R0, R20, R20, RZ, 0x1 ;  /* 0x0000001414007211 */ /* 0x004fc800078f08ff */
[----:B------:R-:W-:-:S05]  /*73e0*/  LOP3.LUT R0, R0, 0xfffffffe, RZ, 0xc0, !PT ;  /* 0xfffffffe00007812 */ /* 0x000fca00078ec0ff */
[----:B------:R-:W-:-:S05]  /*73f0*/  IMAD.IADD R0, R20, 0x1, -R0 ;  /* 0x0000000114007824 */ /* 0x000fca00078e0a00 */
[----:B------:R-:W-:-:S04]  /*7400*/  SHF.L.U32 R3, R0, 0x1f, RZ ;  /* 0x0000001f00037819 */ /* 0x000fc800000006ff */
[----:B------:R0:W1:Y:S03]  /*7410*/  SYNCS.PHASECHK.TRANS64.TRYWAIT P0, [R16+URZ+0x19c00], R3 ;  /* 0x019c0003100075a7 */ /* 0x000066000800017f */
[----:B-1----:R-:W-:Y:S05]  /*7420*/  @!P0 NANOSLEEP.SYNCS 0x989680 ;  /* 0x009896800000895d */ /* 0x002fea0003900000 */
[----:B------:R-:W1:Y:S01]  /*7430*/  @!P0 SYNCS.PHASECHK.TRANS64 P0, [R16+URZ+0x19c00], R3 ;  /* 0x019c0003100085a7 */ /* 0x000e62000800007f */
[----:B------:R-:W-:Y:S04]  /*7440*/  BSSY B0, `(.L_x_9251) ;  /* 0x0000006000007945 */ /* 0x000fe80003800000 */
[----:B-1----:R-:W-:Y:S05]  /*7450*/  @P0 BRA `(.L_x_9252) ;  /* 0x0000000000100947 */ /* 0x002fea0003800000 */
.L_x_9253:
[----:B-1----:R1:W2:Y:S02]  /*7460*/  SYNCS.PHASECHK.TRANS64.TRYWAIT P0, [R16+URZ+0x19c00], R3 ;  /* 0x019c0003100075a7 */ /* 0x0022a4000800017f */
[----:B--2---:R-:W-:Y:S05]  /*7470*/  @!P0 NANOSLEEP.SYNCS 0x989680 ;  /* 0x009896800000895d */ /* 0x004fea0003900000 */
[----:B------:R-:W2:Y:S02]  /*7480*/  @!P0 SYNCS.PHASECHK.TRANS64 P0, [R16+URZ+0x19c00], R3 ;  /* 0x019c0003100085a7 */ /* 0x000ea4000800007f */
[----:B--2---:R-:W-:Y:S05]  /*7490*/  @!P0 BRA `(.L_x_9253) ;  /* 0xfffffffc00f08947 */ /* 0x004fea000383ffff */
.L_x_9252:
[----:B------:R-:W-:Y:S05]  /*74a0*/  BSYNC B0 ;  /* 0x0000000000007941 */ /* 0x000fea0003800000 */
.L_x_9251:
[----:B------:R-:W-:Y:S05]  /*74b0*/  BRA `(.L_x_9254) ;  /* 0x00000040008c7947 */ /* 0x000fea0003800000 */
.L_x_9250:
        /* <DEDUP_REMOVED lines=12> */
[----:B-1----:R-:W-:-:S04]  /*7580*/  IMAD.WIDE.U32 R30, R25, UR6, R30 ;  /* 0x00000006191e7c25 */ /* 0x002fc8000f8e001e */
[----:B------:R-:W-:Y:S02]  /*7590*/  IMAD.IADD R25, R3, 0x1, R27 ;  /* 0x0000000103197824 */ /* 0x000fe400078e021b */
        /* <DEDUP_REMOVED lines=18> */
.L_x_9256:
[----:B------:R-:W-:Y:S05]  /*76c0*/  BSYNC B6 ;  /* 0x0000000000067941 */ /* 0x000fea0003800000 */
.L_x_9255:
[----:B------:R-:W2:Y:S01]  /*76d0*/  LDL R20, [R1+0x24] ;  /* 0x0000240001147983 */ /* 0x000ea20000100800 */
[----:B------:R-:W-:Y:S01]  /*76e0*/  ULDC.U8 UR4, c[0x0][0x410] ;  /* 0x0001040000047ab9 */ /* 0x000fe20000000000 */
[----:B------:R-:W-:Y:S01]  /*76f0*/  BSSY B0, `(.L_x_9257) ;  /* 0x00003f7000007945 */ /* 0x000fe20003800000 */
[----:B------:R-:W-:Y:S01]  /*7700*/  ISETP.NE.AND P0, PT, RZ, UR4, PT ;  /* 0x00000004ff007c0c */ /* 0x000fe2000bf05270 */
[----:B------:R-:W-:Y:S02]  /*7710*/  IMAD R4, R29, 0xc0, R22 ;  /* 0x000000c01d047824 */ /* 0x000fe400078e0216 */
[----:B--2---:R-:W-:-:S10]  /*7720*/  IMAD.IADD R37, R16, 0x1, R20 ;  /* 0x0000000110257824 */ /* 0x004fd400078e0214 */
[----:B------:R-:W-:Y:S05]  /*7730*/  @!P0 BRA `(.L_x_9258) ;  /* 0x0000001800d08947 */ /* 0x000fea0003800000 */
[----:B------:R-:W-:-:S03]  /*7740*/  UMOV UR4, 0xffffffff ;  /* 0xffffffff00047882 */ /* 0x000fc60000000000 */
[----:B------:R-:W-:Y:S05]  /*7750*/  BRA.DIV UR4, `(.L_x_9259) ;  /* 0x0000014204307947 */ /* 0x000fea000b800000 */
[----:B------:R0:W1:Y:S04]  /*7760*/  SHFL.IDX PT, R27, R26, RZ, 0x1e1f ;  /* 0x001e1fff1a1b7589 */ /* 0x00006800000e0000 */
[----:B------:R0:W2:Y:S04]  /*7770*/  SHFL.IDX PT, R14, R30, RZ, 0x1e1f ;  /* 0x001e1fff1e0e7589 */ /* 0x0000a800000e0000 */
[----:B------:R0:W3:Y:S04]  /*7780*/  SHFL.IDX PT, R0, R25, RZ, 0x1e1f ;  /* 0x001e1fff19007589 */ /* 0x0000e800000e0000 */
[----:B------:R0:W4:Y:S02]  /*7790*/  SHFL.IDX PT, R3, R28, RZ, 0x1e1f ;  /* 0x001e1fff1c037589 */ /* 0x00012400000e0000 */
.L_x_9464:
[----:B------:R-:W5:Y:S01]  /*77a0*/  LDL R6, [R1+0x40] ;  /* 0x0000400001067983 */ /* 0x000f620000100800 */
[----:B------:R-:W-:Y:S01]  /*77b0*/  ULDC UR4, c[0x0][0x448] ;  /* 0x0001120000047ab9 */ /* 0x000fe20000000800 */
[----:B------:R-:W-:Y:S01]  /*77c0*/  BSSY B1, `(.L_x_9260) ;  /* 0x000002f000017945 */ /* 0x000fe20003800000 */
[----:B0-----:R-:W-:Y:S01]  /*77d0*/  IMAD R28, R24, UR4, RZ ;  /* 0x00000004181c7c24 */ /* 0x001fe2000f8e02ff */
[----:B------:R-:W-:Y:S02]  /*77e0*/  CS2R R8, SRZ ;  /* 0x0000000000087805 */ /* 0x000fe4000001ff00 */
[----:B------:R-:W-:Y:S02]  /*77f0*/  CS2R R20, SRZ ;  /* 0x0000000000147805 */ /* 0x000fe4000001ff00 */
[----:B------:R-:W-:Y:S02]  /*7800*/  CS2R R30, SRZ ;  /* 0x00000000001e7805 */ /* 0x000fe4000001ff00 */
[----:B------:R-:W-:-:S02]  /*7810*/  CS2R R10, SRZ ;  /* 0x00000000000a7805 */ /* 0x000fc4000001ff00 */
[----:B------:R-:W-:Y:S02]  /*7820*/  ISETP.GE.AND P0, PT, R4, R28, PT ;  /* 0x0000001c0400720c */ /* 0x000fe40003f06270 */
[----:B------:R-:W-:Y:S02]  /*7830*/  CS2R R12, SRZ ;  /* 0x00000000000c7805 */ /* 0x000fe4000001ff00 */
[----:B------:R-:W-:Y:S02]  /*7840*/  CS2R R24, SRZ ;  /* 0x0000000000187805 */ /* 0x000fe4000001ff00 */
[----:B-----5:R-:W-:-:S04]  /*7850*/  LEA.HI R5, R6, R6, RZ, 0x1 ;  /* 0x0000000606057211 */ /* 0x020fc800078f08ff */
[----:B------:R-:W-:-:S05]  /*7860*/  LOP3.LUT R5, R5, 0xfffffffe, RZ, 0xc0, !PT ;  /* 0xfffffffe05057812 */ /* 0x000fca00078ec0ff */
[----:B------:R-:W-:-:S05]  /*7870*/  IMAD.IADD R5, R6, 0x1, -R5 ;  /* 0x0000000106057824 */ /* 0x000fca00078e0a05 */
[----:B------:R-:W-:Y:S01]  /*7880*/  SHF.L.U32 R39, R5, 0x1f, RZ ;  /* 0x0000001f05277819 */ /* 0x000fe200000006ff */
[----:B------:R-:W-:Y:S06]  /*7890*/  @P0 BRA `(.L_x_9261) ;  /* 0x0000000000840947 */ /* 0x000fec0003800000 */
[----:B------:R-:W2:Y:S01]  /*78a0*/  LDL R6, [R1+0x8] ;  /* 0x0000080001067983 */ /* 0x000ea20000100800 */
[----:B------:R-:W-:-:S03]  /*78b0*/  ULDC UR4, c[0x0][0x3f4] ;  /* 0x0000fd0000047ab9 */ /* 0x000fc60000000800 */
[----:B------:R-:W3:Y:S01]  /*78c0*/  LDL R15, [R1+0xc] ;  /* 0x00000c00010f7983 */ /* 0x000ee20000100800 */
[----:B------:R-:W-:Y:S02]  /*78d0*/  ISETP.GE.AND P1, PT, R152, UR4, PT ;  /* 0x0000000498007c0c */ /* 0x000fe4000bf26270 */
[----:B------:R-:W-:Y:S02]  /*78e0*/  CS2R R20, SRZ ;  /* 0x0000000000147805 */ /* 0x000fe4000001ff00 */
[----:B------:R-:W-:Y:S02]  /*78f0*/  CS2R R12, SRZ ;  /* 0x00000000000c7805 */ /* 0x000fe4000001ff00 */
[----:B------:R-:W-:Y:S02]  /*7900*/  CS2R R30, SRZ ;  /* 0x00000000001e7805 */ /* 0x000fe4000001ff00 */
[----:B------:R-:W-:Y:S02]  /*7910*/  CS2R R24, SRZ ;  /* 0x0000000000187805 */ /* 0x000fe4000001ff00 */
[----:B------:R-:W-:-:S03]  /*7920*/  CS2R R10, SRZ ;  /* 0x00000000000a7805 */ /* 0x000fc6000001ff00 */
[----:B-1----:R-:W-:Y:S02]  /*7930*/  @!P1 IADD3 R26, P3, R152, R27, RZ ;  /* 0x0000001b981a9210 */ /* 0x002fe40007f7e0ff */
[----:B------:R-:W-:Y:S02]  /*7940*/  @!P1 SHF.R.S32.HI R5, RZ, 0x1f, R152 ;  /* 0x0000001fff059819 */ /* 0x000fe40000011498 */
[----:B--2---:R-:W-:Y:S02]  /*7950*/  ISETP.GE.AND P2, PT, R6, UR4, PT ;  /* 0x0000000406007c0c */ /* 0x004fe4000bf46270 */
[----:B------:R-:W-:Y:S02]  /*7960*/  SHF.R.S32.HI R7, RZ, 0x1f, R6 ;  /* 0x0000001fff077819 */ /* 0x000fe40000011406 */
[----:B---3--:R-:W-:Y:S02]  /*7970*/  ISETP.GE.AND P0, PT, R15, UR4, PT ;  /* 0x000000040f007c0c */ /* 0x008fe4000bf06270 */
[----:B------:R-:W-:-:S07]  /*7980*/  SHF.R.S32.HI R8, RZ, 0x1f, R15 ;  /* 0x0000001fff087819 */ /* 0x000fce000001140f */
[CC--:B------:R-:W-:Y:S02]  /*7990*/  @!P2 IADD3 R34, P6, R6.reuse, R27.reuse, RZ ;  /* 0x0000001b0622a210 */ /* 0x0c0fe40007fde0ff */
[-C--:B------:R-:W-:Y:S02]  /*79a0*/  @!P2 IADD3 R32, P5, R6, R14.reuse, RZ ;  /* 0x0000000e0620a210 */ /* 0x080fe40007fbe0ff */
[----:B------:R-:W-:Y:S01]  /*79b0*/  @!P0 IADD3 R4, P4, R15, R27, RZ ;  /* 0x0000001b0f048210 */ /* 0x000fe20007f9e0ff */
[--C-:B------:R-:W-:Y:S01]  /*79c0*/  @!P2 IMAD.X R35, R0, 0x1, R7.reuse, P6 ;  /* 0x000000010023a824 */ /* 0x100fe200030e0607 */
[-C--:B------:R-:W-:Y:S01]  /*79d0*/  @!P1 IADD3 R6, P6, R152, R14.reuse, RZ ;  /* 0x0000000e98069210 */ /* 0x080fe20007fde0ff */
[----:B----4-:R-:W-:Y:S01]  /*79e0*/  @!P2 IMAD.X R33, R3, 0x1, R7, P5 ;  /* 0x000000010321a824 */ /* 0x010fe200028e0607 */
[----:B------:R-:W-:Y:S01]  /*79f0*/  @!P0 IADD3 R14, P5, R15, R14, RZ ;  /* 0x0000000e0f0e8210 */ /* 0x000fe20007fbe0ff */
[--C-:B------:R-:W-:Y:S01]  /*7a00*/  @!P1 IMAD.X R27, R0, 0x1, R5.reuse, P3 ;  /* 0x00000001001b9824 */ /* 0x100fe200018e0605 */
[----:B------:R0:W5:Y:S01]  /*7a10*/  @!P2 LD.E.64 R20, desc[UR40][R34.64] ;  /* 0x000000282214a980 */ /* 0x000162000c101b00 */
[----:B------:R-:W-:-:S02]  /*7a20*/  @!P1 IMAD.X R7, R3, 0x1, R5, P6 ;  /* 0x0000000103079824 */ /* 0x000fc400030e0605 */
[--C-:B------:R-:W-:Y:S01]  /*7a30*/  @!P0 IMAD.X R5, R0, 0x1, R8.reuse, P4 ;  /* 0x0000000100058824 */ /* 0x100fe200020e0608 */
[----:B------:R0:W5:Y:S01]  /*7a40*/  @!P2 LD.E.64 R12, desc[UR40][R32.64] ;  /* 0x00000028200ca980 */ /* 0x000162000c101b00 */
[----:B------:R-:W-:Y:S01]  /*7a50*/  @!P0 IMAD.X R15, R3, 0x1, R8, P5 ;  /* 0x00000001030f8824 */ /* 0x000fe200028e0608 */
[----:B------:R-:W-:Y:S02]  /*7a60*/  CS2R R8, SRZ ;  /* 0x0000000000087805 */ /* 0x000fe4000001ff00 */
[----:B------:R0:W5:Y:S04]  /*7a70*/  @!P1 LD.E.64 R30, desc[UR40][R26.64] ;  /* 0x000000281a1e9980 */ /* 0x000168000c101b00 */
[----:B------:R0:W5:Y:S04]  /*7a80*/  @!P1 LD.E.64 R24, desc[UR40][R6.64] ;  /* 0x0000002806189980 */ /* 0x000168000c101b00 */
[----:B------:R0:W5:Y:S04]  /*7a90*/  @!P0 LD.E.64 R8, desc[UR40][R4.64] ;  /* 0x0000002804088980 */ /* 0x000168000c101b00 */
[----:B------:R0:W5:Y:S02]  /*7aa0*/  @!P0 LD.E.64 R10, desc[UR40][R14.64] ;  /* 0x000000280e0a8980 */ /* 0x000164000c101b00 */
.L_x_9261:
[----:B------:R-:W-:Y:S05]  /*7ab0*/  BSYNC B1 ;  /* 0x0000000000017941 */ /* 0x000fea0003800000 */
.L_x_9260:
[----:B------:R-:W1:Y:S01]  /*7ac0*/  SYNCS.PHASECHK.TRANS64.TRYWAIT P0, [R16+URZ+0x19c00], R39 ;  /* 0x019c0027100075a7 */ /* 0x000e62000800017f */
[----:B---3--:R-:W-:Y:S01]  /*7ad0*/  IMAD R0, R29, -0xc0, R28 ;  /* 0xffffff401d007824 */ /* 0x008fe200078e021c */
[----:B------:R-:W-:Y:S04]  /*7ae0*/  BSSY B1, `(.L_x_9262) ;  /* 0x0000004000017945 */ /* 0x000fe80003800000 */
[----:B----4-:R-:W-:-:S04]  /*7af0*/  VIMNMX R3, R0, 0xc0, PT ;  /* 0x000000c000037848 */ /* 0x010fc80003fe0100 */
[----:B------:R-:W-:Y:S01]  /*7b00*/  ISETP.GE.AND P1, PT, R22, R3, PT ;  /* 0x000000031600720c */ /* 0x000fe20003f26270 */
[----:B-1----:R-:W-:-:S12]  /*7b10*/  @!P0 BRA `(.L_x_9263) ;  /* 0x0000013c00b08947 */ /* 0x002fd80003800000 */
.L_x_9465:
[----:B------:R-:W-:Y:S05]  /*7b20*/  BSYNC B1 ;  /* 0x0000000000017941 */ /* 0x000fea0003800000 */
.L_x_9262:
[----:B------:R-:W-:Y:S05]  /*7b30*/  @P1 BRA `(.L_x_9264) ;  /* 0x0000003800c81947 */ /* 0x000fea0003800000 */
[----:B0-----:R-:W3:Y:S01]  /*7b40*/  LDL R4, [R1+0x8] ;  /* 0x0000080001047983 */ /* 0x001ee20000100800 */
[----:B------:R-:W0:Y:S03]  /*7b50*/  LDC R3, c[0x0][0x3f4] ;  /* 0x0000fd00ff037b82 */ /* 0x000e260000000800 */
[----:B------:R-:W4:Y:S01]  /*7b60*/  LDL R0, [R1+0xc] ;  /* 0x00000c0001007983 */ /* 0x000f220000100800 */
[----:B------:R-:W-:Y:S01]  /*7b70*/  BSSY B1, `(.L_x_9265) ;  /* 0x000007b000017945 */ /* 0x000fe20003800000 */
[-C--:B0-----:R-:W-:Y:S02]  /*7b80*/  ISETP.GE.AND P0, PT, R152, R3.reuse, PT ;  /* 0x000000039800720c */ /* 0x081fe40003f06270 */
[-C--:B---3--:R-:W-:Y:S02]  /*7b90*/  ISETP.GE.AND P1, PT, R4, R3.reuse, PT ;  /* 0x000000030400720c */ /* 0x088fe40003f26270 */
[----:B----4-:R-:W-:-:S09]  /*7ba0*/  ISETP.GE.AND P2, PT, R0, R3, PT ;  /* 0x000000030000720c */ /* 0x010fd20003f46270 */
[----:B------:R-:W-:Y:S05]  /*7bb0*/  @P0 BRA `(.L_x_9266) ;  /* 0x0000000400d80947 */ /* 0x000fea0003800000 */
[----:B------:R-:W0:Y:S01]  /*7bc0*/  LDS.128 R4, [R37+0xf000] ;  /* 0x00f0000025047984 */ /* 0x000e220000000c00 */
[----:B-----5:R-:W-:Y:S02]  /*7bd0*/  SHF.R.U32.HI R15, RZ, 0x8, R31 ;  /* 0x00000008ff0f7819 */ /* 0x020fe4000001161f */
[----:B--2---:R-:W-:Y:S02]  /*7be0*/  LOP3.LUT R14, R31, 0xff, RZ, 0xc0, !PT ;  /* 0x000000ff1f0e7812 */ /* 0x004fe400078ec0ff */
[----:B------:R-:W-:Y:S02]  /*7bf0*/  LOP3.LUT R15, R15, 0xff, RZ, 0xc0, !PT ;  /* 0x000000ff0f0f7812 */ /* 0x000fe400078ec0ff */
[----:B------:R-:W-:Y:S02]  /*7c00*/  SHF.R.U32.HI R29, RZ, 0x8, R25 ;  /* 0x00000008ff1d7819 */ /* 0x000fe40000011619 */
[----:B------:R-:W-:Y:S02]  /*7c10*/  SHF.R.U32.HI R3, RZ, 0x8, R30 ;  /* 0x00000008ff037819 */ /* 0x000fe4000001161e */
[----:B------:R-:W-:-:S02]  /*7c20*/  PRMT R14, R15, 0x7604, R14 ;  /* 0x000076040f0e7816 */ /* 0x000fc4000000000e */
[----:B------:R-:W-:Y:S02]  /*7c30*/  LOP3.LUT R26, R25, 0xff, RZ, 0xc0, !PT ;  /* 0x000000ff191a7812 */ /* 0x000fe400078ec0ff */
[----:B------:R-:W-:Y:S02]  /*7c40*/  LOP3.LUT R29, R29, 0xff, RZ, 0xc0, !PT ;  /* 0x000000ff1d1d7812 */ /* 0x000fe400078ec0ff */
[----:B------:R-:W-:Y:S02]  /*7c50*/  SHF.R.U32.HI R28, RZ, 0x10, R25 ;  /* 0x00000010ff1c7819 */ /* 0x000fe40000011619 */
[----:B------:R-:W-:Y:S02]  /*7c60*/  LOP3.LUT R0, R30, 0xff, RZ, 0xc0, !PT ;  /* 0x000000ff1e007812 */ /* 0x000fe400078ec0ff */
[----:B------:R-:W-:Y:S02]  /*7c70*/  LOP3.LUT R3, R3, 0xff, RZ, 0xc0, !PT ;  /* 0x000000ff03037812 */ /* 0x000fe400078ec0ff */
[----:B------:R-:W-:-:S02]  /*7c80*/  SHF.R.U32.HI R32, RZ, 0x10, R31 ;  /* 0x00000010ff207819 */ /* 0x000fc4000001161f */
[----:B------:R-:W-:Y:S02]  /*7c90*/  SHF.R.U32.HI R15, RZ, 0x8, R24 ;  /* 0x00000008ff0f7819 */ /* 0x000fe40000011618 */
[----:B------:R-:W-:Y:S01]  /*7ca0*/  PRMT R26, R29, 0x7604, R26 ;  /* 0x000076041d1a7816 */ /* 0x000fe2000000001a */
[----:B------:R-:W-:Y:S01]  /*7cb0*/  IMAD.U32 R29, R28, 0x10000, RZ ;  /* 0x000100001c1d7824 */ /* 0x000fe200078e00ff */
[----:B------:R-:W-:Y:S02]  /*7cc0*/  PRMT R3, R3, 0x7604, R0 ;  /* 0x0000760403037816 */ /* 0x000fe40000000000 */
[----:B------:R-:W-:Y:S01]  /*7cd0*/  LOP3.LUT R27, R15, 0xff, RZ, 0xc0, !PT ;  /* 0x000000ff0f1b7812 */ /* 0x000fe200078ec0ff */
        /* <DEDUP_REMOVED lines=10> */
[----:B0-----:R-:W-:Y:S02]  /*7d80*/  F2FP.F16.E4M3.UNPACK_B R0, R6.H1 ;  /* 0x00000006ff00723e */ /* 0x001fe400030006ff */
[----:B------:R-:W-:Y:S02]  /*7d90*/  LOP3.LUT R29, R27, 0xff000000, R24, 0xf8, !PT ;  /* 0xff0000001b1d7812 */ /* 0x000fe400078ef818 */
[----:B------:R-:W-:Y:S01]  /*7da0*/  F2FP.F16.E4M3.UNPACK_B R31, R32 ;  /* 0x00000020ff1f723e */ /* 0x000fe200020006ff */
[--C-:B------:R-:W-:Y:S01]  /*7db0*/  HADD2.F32 R15, -RZ, R0.reuse.H1_H1 ;  /* 0x30000000ff0f7230 */ /* 0x100fe20000004100 */
[----:B------:R-:W-:Y:S01]  /*7dc0*/  F2FP.F16.E4M3.UNPACK_B R27, R30 ;  /* 0x0000001eff1b723e */ /* 0x000fe200020006ff */
[----:B------:R-:W-:Y:S01]  /*7dd0*/  HADD2.F32 R14, -RZ, R0.H0_H0 ;  /* 0x20000000ff0e7230 */ /* 0x000fe20000004100 */
[----:B------:R-:W-:Y:S01]  /*7de0*/  F2FP.F16.E4M3.UNPACK_B R3, R6 ;  /* 0x00000006ff03723e */ /* 0x000fe200020006ff */
[----:B------:R-:W-:Y:S01]  /*7df0*/  HADD2.F32 R33, -RZ, R31.H1_H1 ;  /* 0x3000001fff217230 */ /* 0x000fe20000004100 */
[-C--:B------:R-:W-:Y:S01]  /*7e00*/  F2FP.F16.E4M3.UNPACK_B R24, R7.reuse ;  /* 0x00000007ff18723e */ /* 0x080fe200020006ff */
[----:B------:R-:W-:Y:S01]  /*7e10*/  HADD2.F32 R28, -RZ, R27.H1_H1 ;  /* 0x3000001bff1c7230 */ /* 0x000fe20000004100 */
[----:B------:R-:W-:-:S02]  /*7e20*/  F2FP.F16.E4M3.UNPACK_B R25, R7.H1 ;  /* 0x00000007ff19723e */ /* 0x000fc400030006ff */
[C---:B------:R-:W-:Y:S01]  /*7e30*/  FMUL.FTZ R35, R15.reuse, R33 ;  /* 0x000000210f237220 */ /* 0x040fe20000410000 */
[-C--:B------:R-:W-:Y:S01]  /*7e40*/  F2FP.F16.E4M3.UNPACK_B R6, R5.reuse ;  /* 0x00000005ff06723e */ /* 0x080fe200020006ff */
[-C--:B------:R-:W-:Y:S01]  /*7e50*/  FMUL.FTZ R34, R15, R28.reuse ;  /* 0x0000001c0f227220 */ /* 0x080fe20000410000 */
[----:B------:R-:W-:Y:S01]  /*7e60*/  F2FP.F16.E4M3.UNPACK_B R7, R5.H1 ;  /* 0x00000005ff07723e */ /* 0x000fe200030006ff */
[C---:B------:R-:W-:Y:S01]  /*7e70*/  FFMA.FTZ R35, R14.reuse, R28, -R35 ;  /* 0x0000001c0e237223 */ /* 0x040fe20000010823 */
[----:B------:R-:W-:Y:S02]  /*7e80*/  HADD2.F32 R28, -RZ, R31.H0_H0 ;  /* 0x2000001fff1c7230 */ /* 0x000fe40000004100 */
        /* <DEDUP_REMOVED lines=8> */
[-C--:B------:R-:W-:Y:S01]  /*7f10*/  FMUL.FTZ R27, R5, R14.reuse ;  /* 0x0000000e051b7220 */ /* 0x080fe20000410000 */
[----:B------:R-:W-:Y:S02]  /*7f20*/  HADD2.F32 R5, -RZ, R24.H1_H1 ;  /* 0x30000018ff057230 */ /* 0x000fe40000004100 */
[C---:B------:R-:W-:Y:S01]  /*7f30*/  FFMA.FTZ R34, R3.reuse, R14, -R34 ;  /* 0x0000000e03227223 */ /* 0x040fe20000010822 */
[----:B------:R-:W-:Y:S02]  /*7f40*/  HADD2.F32 R14, -RZ, R30.H0_H0 ;  /* 0x2000001eff0e7230 */ /* 0x000fe40000004100 */
[----:B------:R-:W-:Y:S01]  /*7f50*/  FFMA.FTZ R33, R3, R28, R27 ;  /* 0x0000001c03217223 */ /* 0x000fe2000001001b */
[----:B------:R-:W-:-:S02]  /*7f60*/  HADD2.F32 R24, -RZ, R24.H0_H0 ;  /* 0x20000018ff187230 */ /* 0x000fc40000004100 */
[CC--:B------:R-:W-:Y:S01]  /*7f70*/  FMUL.FTZ R27, R5.reuse, R15.reuse ;  /* 0x0000000f051b7220 */ /* 0x0c0fe20000410000 */
[----:B------:R-:W-:Y:S02]  /*7f80*/  HADD2.F32 R32, -RZ, R32.H1_H1 ;  /* 0x30000020ff207230 */ /* 0x000fe40000004100 */
[-C--:B------:R-:W-:Y:S01]  /*7f90*/  FMUL.FTZ R5, R5, R14.reuse ;  /* 0x0000000e05057220 */ /* 0x080fe20000410000 */
[--C-:B------:R-:W-:Y:S02]  /*7fa0*/  HADD2.F32 R3, -RZ, R25.reuse.H1_H1 ;  /* 0x30000019ff037230 */ /* 0x100fe40000004100 */
[C---:B-1----:R-:W-:Y:S01]  /*7fb0*/  FFMA.FTZ R39, R24.reuse, R14, -R27 ;  /* 0x0000000e18277223 */ /* 0x042fe2000001081b */
[----:B------:R-:W-:Y:S02]  /*7fc0*/  HADD2.F32 R30, -RZ, R30.H1_H1 ;  /* 0x3000001eff1e7230 */ /* 0x000fe40000004100 */
[----:B------:R-:W-:Y:S01]  /*7fd0*/  FFMA.FTZ R40, R24, R15, R5 ;  /* 0x0000000f18287223 */ /* 0x000fe20000010005 */
[----:B------:R-:W-:-:S02]  /*7fe0*/  HADD2.F32 R25, -RZ, R25.H0_H0 ;  /* 0x20000019ff197230 */ /* 0x000fc40000004100 */
[C---:B------:R-:W-:Y:S01]  /*7ff0*/  FMUL.FTZ R14, R3.reuse, R32 ;  /* 0x00000020030e7220 */ /* 0x040fe20000410000 */
[----:B------:R-:W-:Y:S01]  /*8000*/  F2FP.F16.E4M3.UNPACK_B R0, R4 ;  /* 0x00000004ff00723e */ /* 0x000fe200020006ff */
[-C--:B------:R-:W-:Y:S01]  /*8010*/  FMUL.FTZ R24, R3, R30.reuse ;  /* 0x0000001e03187220 */ /* 0x080fe20000410000 */
[-C--:B------:R-:W-:Y:S01]  /*8020*/  F2FP.F16.E4M3.UNPACK_B R15, R29.reuse ;  /* 0x0000001dff0f723e */ /* 0x080fe200020006ff */
[C---:B------:R-:W-:Y:S01]  /*8030*/  FFMA.FTZ R30, R25.reuse, R30, -R14 ;  /* 0x0000001e191e7223 */ /* 0x040fe2000001080e */
[----:B------:R-:W-:Y:S01]  /*8040*/  F2FP.F16.E4M3.UNPACK_B R4, R4.H1 ;  /* 0x00000004ff04723e */ /* 0x000fe200030006ff */
[----:B------:R-:W-:Y:S01]  /*8050*/  FFMA.FTZ R41, R25, R32, R24 ;  /* 0x0000002019297223 */ /* 0x000fe20000010018 */
[-C--:B------:R-:W-:Y:S01]  /*8060*/  F2FP.F16.E4M3.UNPACK_B R14, R26.reuse ;  /* 0x0000001aff0e723e */ /* 0x080fe200020006ff */
[--C-:B------:R-:W-:Y:S01]  /*8070*/  HADD2.F32 R27, -RZ, R15.reuse.H1_H1 ;  /* 0x3000000fff1b7230 */ /* 0x100fe20000004100 */
[----:B------:R-:W-:Y:S01]  /*8080*/  F2FP.F16.E4M3.UNPACK_B R26, R26.H1 ;  /* 0x0000001aff1a723e */ /* 0x000fe200030006ff */
[----:B------:R-:W-:Y:S01]  /*8090*/  HADD2.F32 R24, -RZ, R15.H0_H0 ;  /* 0x2000000fff187230 */ /* 0x000fe20000004100 */
[----:B------:R-:W-:Y:S01]  /*80a0*/  F2FP.F16.E4M3.UNPACK_B R29, R29.H1 ;  /* 0x0000001dff1d723e */ /* 0x000fe200030006ff */
[----:B------:R-:W-:-:S02]  /*80b0*/  HADD2.F32 R5, -RZ, R4.H1_H1 ;  /* 0x30000004ff057230 */ /* 0x000fc40000004100 */
[----:B------:R-:W-:Y:S02]  /*80c0*/  HADD2.F32 R15, -RZ, R14.H1_H1 ;  /* 0x3000000eff0f7230 */ /* 0x000fe40000004100 */
[----:B------:R-:W-:Y:S02]  /*80d0*/  HADD2.F32 R3, -RZ, R0.H1_H1 ;  /* 0x30000000ff037230 */ /* 0x000fe40000004100 */
[C---:B------:R-:W-:Y:S01]  /*80e0*/  FMUL.FTZ R25, R5.reuse, R27 ;  /* 0x0000001b05197220 */ /* 0x040fe20000410000 */
        /* <DEDUP_REMOVED lines=10> */
[----:B------:R-:W-:Y:S02]  /*8190*/  HADD2.F32 R4, -RZ, R26.H1_H1 ;  /* 0x3000001aff047230 */ /* 0x000fe40000004100 */
[----:B------:R-:W-:Y:S02]  /*81a0*/  HADD2.F32 R3, -RZ, R7.H1_H1 ;  /* 0x30000007ff037230 */ /* 0x000fe40000004100 */
[--C-:B------:R-:W-:Y:S02]  /*81b0*/  HADD2.F32 R14, -RZ, R29.reuse.H1_H1 ;  /* 0x3000001dff0e7230 */ /* 0x100fe40000004100 */
[----:B------:R-:W-:-:S02]  /*81c0*/  HADD2.F32 R29, -RZ, R29.H0_H0 ;  /* 0x2000001dff1d7230 */ /* 0x000fc40000004100 */
[C---:B------:R-:W-:Y:S01]  /*81d0*/  FMUL.FTZ R27, R3.reuse, R4 ;  /* 0x00000004031b7220 */ /* 0x040fe20000410000 */
[----:B------:R-:W-:Y:S02]  /*81e0*/  HADD2.F32 R0, -RZ, R6.H1_H1 ;  /* 0x30000006ff007230 */ /* 0x000fe40000004100 */
        /* <DEDUP_REMOVED lines=19> */
.L_x_9266:
[----:B------:R-:W-:Y:S05]  /*8320*/  BSYNC B1 ;  /* 0x0000000000017941 */ /* 0x000fea0003800000 */
.L_x_9265:
[----:B------:R-:W-:Y:S04]  /*8330*/  BSSY B1, `(.L_x_9267) ;  /* 0x000007c000017945 */ /* 0x000fe80003800000 */
[----:B------:R-:W-:Y:S05]  /*8340*/  @P1 BRA `(.L_x_9268) ;  /* 0x0000000400e81947 */ /* 0x000fea0003800000 */
[----:B0-----:R-:W0:Y:S01]  /*8350*/  LDS.128 R4, [R37+0x10800] ;  /* 0x0108000025047984 */ /* 0x001e220000000c00 */
[----:B--2--5:R-:W-:Y:S02]  /*8360*/  SHF.R.U32.HI R14, RZ, 0x8, R21 ;  /* 0x00000008ff0e7819 */ /* 0x024fe40000011615 */
        /* <DEDUP_REMOVED lines=120> */
.L_x_9268:
[----:B------:R-:W-:Y:S05]  /*8af0*/  BSYNC B1 ;  /* 0x0000000000017941 */ /* 0x000fea0003800000 */
.L_x_9267:
[----:B------:R-:W-:Y:S05]  /*8b00*/  @P2 BRA `(.L_x_9264) ;  /* 0x0000002800d42947 */ /* 0x000fea0003800000 */
        /* <DEDUP_REMOVED lines=8> */
[----:B--2---:R-:W-:Y:S02]  /*8b90*/  LOP3.LUT R14, R11, 0xff, RZ, 0xc0, !PT ;  /* 0x000000ff0b0e7812 */ /* 0x004fe400078ec0ff */
        /* <DEDUP_REMOVED lines=110> */
.L_x_9258:
[----:B------:R-:W-:-:S03]  /*9280*/  UMOV UR4, 0xffffffff ;  /* 0xffffffff00047882 */ /* 0x000fc60000000000 */
[----:B------:R-:W-:Y:S05]  /*9290*/  BRA.DIV UR4, `(.L_x_9269) ;  /* 0x0000012604e47947 */ /* 0x000fea000b800000 */
[----:B------:R0:W1:Y:S04]  /*92a0*/  SHFL.IDX PT, R3, R26, RZ, 0x1e1f ;  /* 0x001e1fff1a037589 */ /* 0x00006800000e0000 */
[----:B------:R0:W2:Y:S04]  /*92b0*/  SHFL.IDX PT, R31, R30, RZ, 0x1e1f ;  /* 0x001e1fff1e1f7589 */ /* 0x0000a800000e0000 */
[----:B------:R0:W3:Y:S04]  /*92c0*/  SHFL.IDX PT, R0, R25, RZ, 0x1e1f ;  /* 0x001e1fff19007589 */ /* 0x0000e800000e0000 */
[----:B------:R0:W4:Y:S02]  /*92d0*/  SHFL.IDX PT, R20, R28, RZ, 0x1e1f ;  /* 0x001e1fff1c147589 */ /* 0x00012400000e0000 */
.L_x_9471:
        /* <DEDUP_REMOVED lines=12> */
[----:B------:R-:W-:Y:S02]  /*93a0*/  LOP3.LUT R8, R5, 0xfffffffe, RZ, 0xc0, !PT ;  /* 0xfffffffe05087812 */ /* 0x000fe400078ec0ff */
[----:B------:R-:W-:-:S03]  /*93b0*/  CS2R R4, SRZ ;  /* 0x0000000000047805 */ /* 0x000fc6000001ff00 */
[----:B------:R-:W-:Y:S01]  /*93c0*/  IMAD.IADD R21, R9, 0x1, -R8 ;  /* 0x0000000109157824 */ /* 0x000fe200078e0a08 */
[----:B------:R-:W-:-:S04]  /*93d0*/  CS2R R8, SRZ ;  /* 0x0000000000087805 */ /* 0x000fc8000001ff00 */
[----:B------:R-:W-:Y:S01]  /*93e0*/  SHF.L.U32 R21, R21, 0x1f, RZ ;  /* 0x0000001f15157819 */ /* 0x000fe200000006ff */
[----:B------:R-:W-:Y:S06]  /*93f0*/  @P0 BRA `(.L_x_9271) ;  /* 0x0000000000700947 */ /* 0x000fec0003800000 */
[----:B------:R-:W2:Y:S01]  /*9400*/  LDL R30, [R1+0x6c] ;  /* 0x00006c00011e7983 */ /* 0x000ea20000100800 */
[C---:B------:R-:W-:Y:S01]  /*9410*/  VIADD R4, R18.reuse, 0x20 ;  /* 0x0000002012047836 */ /* 0x040fe20000000000 */
[----:B------:R-:W-:Y:S01]  /*9420*/  ULDC UR4, c[0x0][0x3f4] ;  /* 0x0000fd0000047ab9 */ /* 0x000fe20000000800 */
[----:B------:R-:W-:Y:S02]  /*9430*/  CS2R R24, SRZ ;  /* 0x0000000000187805 */ /* 0x000fe4000001ff00 */
[----:B------:R-:W-:Y:S02]  /*9440*/  ISETP.GE.AND P4, PT, R18, UR4, PT ;  /* 0x0000000412007c0c */ /* 0x000fe4000bf86270 */
[----:B------:R-:W-:Y:S02]  /*9450*/  CS2R R26, SRZ ;  /* 0x00000000001a7805 */ /* 0x000fe4000001ff00 */
[----:B------:R-:W-:Y:S02]  /*9460*/  ISETP.GE.AND P5, PT, R4, UR4, PT ;  /* 0x0000000404007c0c */ /* 0x000fe4000bfa6270 */
[----:B------:R-:W-:-:S02]  /*9470*/  CS2R R12, SRZ ;  /* 0x00000000000c7805 */ /* 0x000fc4000001ff00 */
[----:B------:R-:W-:Y:S02]  /*9480*/  CS2R R14, SRZ ;  /* 0x00000000000e7805 */ /* 0x000fe4000001ff00 */
[----:B------:R-:W-:Y:S02]  /*9490*/  CS2R R8, SRZ ;  /* 0x0000000000087805 */ /* 0x000fe4000001ff00 */
[----:B------:R-:W-:Y:S02]  /*94a0*/  CS2R R10, SRZ ;  /* 0x00000000000a7805 */ /* 0x000fe4000001ff00 */
[----:B------:R-:W-:Y:S02]  /*94b0*/  CS2R R6, SRZ ;  /* 0x0000000000067805 */ /* 0x000fe4000001ff00 */
[----:B------:R-:W-:Y:S02]  /*94c0*/  @!P4 SHF.R.S32.HI R5, RZ, 0x1f, R18 ;  /* 0x0000001fff05c819 */ /* 0x000fe40000011412 */
[----:B-1----:R-:W-:-:S05]  /*94d0*/  @!P4 IADD3 R38, P0, R18, R3, RZ ;  /* 0x000000031226c210 */ /* 0x002fca0007f1e0ff */
[----:B---3--:R-:W-:-:S05]  /*94e0*/  @!P4 IMAD.X R39, R0, 0x1, R5, P0 ;  /* 0x000000010027c824 */ /* 0x008fca00000e0605 */
[----:B------:R0:W5:Y:S01]  /*94f0*/  @!P4 LD.E.128 R24, desc[UR40][R38.64] ;  /* 0x000000282618c980 */ /* 0x000162000c101d00 */
[----:B--2---:R-:W-:Y:S01]  /*9500*/  @!P5 IMAD.SHL.U32 R4, R30, 0x10, RZ ;  /* 0x000000101e04d824 */ /* 0x004fe200078e00ff */
[----:B------:R-:W-:-:S04]  /*9510*/  @!P4 IADD3 R30, P1, R18, R31, RZ ;  /* 0x0000001f121ec210 */ /* 0x000fc80007f3e0ff */
[-C--:B------:R-:W-:Y:S02]  /*9520*/  @!P5 IADD3 R32, P2, R3, R4.reuse, RZ ;  /* 0x000000040320d210 */ /* 0x080fe40007f5e0ff */
[----:B------:R-:W-:Y:S01]  /*9530*/  @!P5 IADD3 R34, P3, R31, R4, RZ ;  /* 0x000000041f22d210 */ /* 0x000fe20007f7e0ff */
[----:B----4-:R-:W-:Y:S01]  /*9540*/  @!P4 IMAD.X R31, R20, 0x1, R5, P1 ;  /* 0x00000001141fc824 */ /* 0x010fe200008e0605 */
[----:B------:R-:W-:Y:S02]  /*9550*/  @!P5 SHF.R.S32.HI R3, RZ, 0x1f, R4 ;  /* 0x0000001fff03d819 */ /* 0x000fe40000011404 */
[----:B------:R-:W-:Y:S02]  /*9560*/  CS2R R4, SRZ ;  /* 0x0000000000047805 */ /* 0x000fe4000001ff00 */
[----:B------:R0:W5:Y:S01]  /*9570*/  @!P4 LD.E.128 R12, desc[UR40][R30.64] ;  /* 0x000000281e0cc980 */ /* 0x000162000c101d00 */
[--C-:B------:R-:W-:Y:S02]  /*9580*/  @!P5 IMAD.X R33, R0, 0x1, R3.reuse, P2 ;  /* 0x000000010021d824 */ /* 0x100fe400010e0603 */
[----:B------:R-:W-:-:S03]  /*9590*/  @!P5 IMAD.X R35, R20, 0x1, R3, P3 ;  /* 0x000000011423d824 */ /* 0x000fc600018e0603 */
[----:B------:R0:W5:Y:S04]  /*95a0*/  @!P5 LD.E.128 R8, desc[UR40][R32.64] ;  /* 0x000000282008d980 */ /* 0x000168000c101d00 */
[----:B------:R0:W5:Y:S02]  /*95b0*/  @!P5 LD.E.128 R4, desc[UR40][R34.64] ;  /* 0x000000282204d980 */ /* 0x000164000c101d00 */
.L_x_9271:
[----:B------:R-:W-:Y:S05]  /*95c0*/  BSYNC B1 ;  /* 0x0000000000017941 */ /* 0x000fea0003800000 */
.L_x_9270:
[----:B------:R-:W2:Y:S01]  /*95d0*/  SYNCS.PHASECHK.TRANS64.TRYWAIT P0, [R16+URZ+0x19c00], R21 ;  /* 0x019c0015100075a7 */ /* 0x000ea2000800017f */
[----:B---3--:R-:W-:Y:S01]  /*95e0*/  IMAD R0, R29, -0xc0, R28 ;  /* 0xffffff401d007824 */ /* 0x008fe200078e021c */
[----:B------:R-:W-:Y:S04]  /*95f0*/  BSSY B1, `(.L_x_9272) ;  /* 0x0000004000017945 */ /* 0x000fe80003800000 */
[----:B-1----:R-:W-:-:S04]  /*9600*/  VIMNMX R3, R0, 0xc0, PT ;  /* 0x000000c000037848 */ /* 0x002fc80003fe0100 */
[----:B------:R-:W-:Y:S01]  /*9610*/  ISETP.GE.AND P1, PT, R22, R3, PT ;  /* 0x000000031600720c */ /* 0x000fe20003f26270 */
[----:B--2---:R-:W-:-:S12]  /*9620*/  @!P0 BRA `(.L_x_9273) ;  /* 0x0000012400748947 */ /* 0x004fd80003800000 */
.L_x_9472:
[----:B------:R-:W-:Y:S05]  /*9630*/  BSYNC B1 ;  /* 0x0000000000017941 */ /* 0x000fea0003800000 */
.L_x_9272:
[----:B------:R-:W-:Y:S05]  /*9640*/  @P1 BRA `(.L_x_9264) ;  /* 0x0000002000041947 */ /* 0x000fea0003800000 */
[----:B------:R2:W5:Y:S01]  /*9650*/  LDL R62, [R1+0x10] ;  /* 0x00001000013e7983 */ /* 0x0005620000100800 */
[----:B------:R-:W3:Y:S01]  /*9660*/  LDC R3, c[0x0][0x3f4] ;  /* 0x0000fd00ff037b82 */ /* 0x000ee20000000800 */
[C---:B------:R-:W-:Y:S01]  /*9670*/  VIADD R0, R18.reuse, 0x20 ;  /* 0x0000002012007836 */ /* 0x040fe20000000000 */
[----:B------:R-:W-:Y:S01]  /*9680*/  BSSY B1, `(.L_x_9274) ;  /* 0x00000fe000017945 */ /* 0x000fe20003800000 */
[----:B------:R-:W-:Y:S02]  /*9690*/  SHF.R.U32.HI R60, RZ, 0x3, R157 ;  /* 0x00000003ff3c7819 */ /* 0x000fe4000001169d */
[-C--:B---3--:R-:W-:Y:S02]  /*96a0*/  ISETP.GE.AND P0, PT, R18, R3.reuse, PT ;  /* 0x000000031200720c */ /* 0x088fe40003f06270 */
[----:B------:R-:W-:-:S11]  /*96b0*/  ISETP.GE.AND P1, PT, R0, R3, PT ;  /* 0x000000030000720c */ /* 0x000fd60003f26270 */
[----:B--2---:R-:W-:Y:S05]  /*96c0*/  @P0 BRA `(.L_x_9275) ;  /* 0x0000000c00e40947 */ /* 0x004fea0003800000 */
[----:B0-----:R-:W0:Y:S01]  /*96d0*/  S2R R30, SR_TID.X ;  /* 0x00000000001e7919 */ /* 0x001e220000002100 */
[----:B----45:R-:W-:Y:S02]  /*96e0*/  SHF.R.U32.HI R20, RZ, 0x8, R24 ;  /* 0x00000008ff147819 */ /* 0x030fe40000011618 */
[----:B------:R-:W-:Y:S02]  /*96f0*/  LOP3.LUT R0, R24, 0xff, RZ, 0xc0, !PT ;  /* 0x000000ff18007812 */ /* 0x000fe400078ec0ff */
[----:B-1----:R-:W-:Y:S02]  /*9700*/  LOP3.LUT R21, R20, 0xff, RZ, 0xc0, !PT ;  /* 0x000000ff14157812 */ /* 0x002fe400078ec0ff */
[----:B------:R-:W-:Y:S02]  /*9710*/  LOP3.LUT R20, R26, 0xff, RZ, 0xc0, !PT ;  /* 0x000000ff1a147812 */ /* 0x000fe400078ec0ff */
[----:B------:R-:W-:Y:S02]  /*9720*/  PRMT R39, R21, 0x7604, R0 ;  /* 0x0000760415277816 */ /* 0x000fe40000000000 */
[----:B------:R-:W-:-:S02]  /*9730*/  SHF.R.U32.HI R29, RZ, 0x8, R25 ;  /* 0x00000008ff1d7819 */ /* 0x000fc40000011619 */
[----:B------:R-:W-:Y:S02]  /*9740*/  LOP3.LUT R28, R25, 0xff, RZ, 0xc0, !PT ;  /* 0x000000ff191c7812 */ /* 0x000fe400078ec0ff */
[----:B------:R-:W-:Y:S02]  /*9750*/  LOP3.LUT R29, R29, 0xff, RZ, 0xc0, !PT ;  /* 0x000000ff1d1d7812 */ /* 0x000fe400078ec0ff */
[----:B------:R-:W-:Y:S02]  /*9760*/  SHF.R.U32.HI R21, RZ, 0x8, R12 ;  /* 0x00000008ff157819 */ /* 0x000fe4000001160c */
[----:B------:R-:W-:Y:S02]  /*9770*/  PRMT R38, R29, 0x7604, R28 ;  /* 0x000076041d267816 */ /* 0x000fe4000000001c */
[----:B------:R-:W-:Y:S02]  /*9780*/  LOP3.LUT R33, R21, 0xff, RZ, 0xc0, !PT ;  /* 0x000000ff15217812 */ /* 0x000fe400078ec0ff */
[----:B------:R-:W-:-:S02]  /*9790*/  SHF.R.U32.HI R29, RZ, 0x8, R27 ;  /* 0x00000008ff1d7819 */ /* 0x000fc4000001161b */
[----:B------:R-:W-:Y:S02]  /*97a0*/  LOP3.LUT R28, R27, 0xff, RZ, 0xc0, !PT ;  /* 0x000000ff1b1c7812 */ /* 0x000fe400078ec0ff */
[----:B------:R-:W-:Y:S02]  /*97b0*/  LOP3.LUT R29, R29, 0xff, RZ, 0xc0, !PT ;  /* 0x000000ff1d1d7812 */ /* 0x000fe400078ec0ff */
[----:B------:R-:W-:Y:S02]  /*97c0*/  SHF.R.U32.HI R40, RZ, 0x8, R13 ;  /* 0x00000008ff287819 */ /* 0x000fe4000001160d */
[----:B------:R-:W-:Y:S01]  /*97d0*/  SHF.R.U32.HI R45, RZ, 0x8, R15 ;  /* 0x00000008ff2d7819 */ /* 0x000fe2000001160f */
[----:B0-----:R-:W-:Y:S01]  /*97e0*/  VIADD R31, R30, 0xffffff80 ;  /* 0xffffff801e1f7836 */ /* 0x001fe20000000000 */
[----:B------:R-:W-:Y:S02]  /*97f0*/  SHF.R.U32.HI R30, RZ, 0x8, R26 ;  /* 0x00000008ff1e7819 */ /* 0x000fe4000001161a */
[----:B------:R-:W-:-:S02]  /*9800*/  LOP3.LUT R44, R15, 0xff, RZ, 0xc0, !PT ;  /* 0x000000ff0f2c7812 */ /* 0x000fc400078ec0ff */
[----:B------:R-:W-:Y:S02]  /*9810*/  LEA.HI R32, R31, R31, RZ, 0x1 ;  /* 0x0000001f1f207211 */ /* 0x000fe400078f08ff */
[----:B------:R-:W-:Y:S02]  /*9820*/  LOP3.LUT R40, R40, 0xff, RZ, 0xc0, !PT ;  /* 0x000000ff28287812 */ /* 0x000fe400078ec0ff */
[----:B------:R-:W-:Y:S02]  /*9830*/  LOP3.LUT R32, R32, 0xfffffffe, RZ, 0xc0, !PT ;  /* 0xfffffffe20207812 */ /* 0x000fe400078ec0ff */
[----:B------:R-:W-:Y:S02]  /*9840*/  LOP3.LUT R45, R45, 0xff, RZ, 0xc0, !PT ;  /* 0x000000ff2d2d7812 */ /* 0x000fe400078ec0ff */
[----:B------:R-:W-:Y:S01]  /*9850*/  SHF.R.U32.HI R49, RZ, 0x10, R13 ;  /* 0x00000010ff317819 */ /* 0x000fe2000001160d */
[----:B------:R-:W-:Y:S01]  /*9860*/  IMAD.IADD R32, R31, 0x1, -R32 ;  /* 0x000000011f207824 */ /* 0x000fe200078e0a20 */
[----:B------:R-:W-:-:S02]  /*9870*/  LOP3.LUT R31, R30, 0xff, RZ, 0xc0, !PT ;  /* 0x000000ff1e1f7812 */ /* 0x000fc400078ec0ff */
[----:B------:R-:W-:Y:S01]  /*9880*/  SHF.R.U32.HI R42, RZ, 0x8, R14 ;  /* 0x00000008ff2a7819 */ /* 0x000fe2000001160e */
[----:B------:R-:W-:Y:S01]  /*9890*/  IMAD.U32 R49, R49, 0x10000, RZ ;  /* 0x0001000031317824 */ /* 0x000fe200078e00ff */
[----:B------:R-:W-:Y:S02]  /*98a0*/  LEA.HI R0, R3, R32, RZ, 0x1c ;  /* 0x0000002003007211 */ /* 0x000fe400078fe0ff */
[----:B------:R-:W-:Y:S02]  /*98b0*/  PRMT R43, R31, 0x7604, R20 ;  /* 0x000076041f2b7816 */ /* 0x000fe40000000014 */
[C---:B------:R-:W-:Y:S01]  /*98c0*/  LEA.HI R20, R0.reuse, R0, RZ, 0x1 ;  /* 0x0000000000147211 */ /* 0x040fe200078f08ff */
[----:B------:R-:W-:Y:S01]  /*98d0*/  IMAD.SHL.U32 R0, R0, 0x10, RZ ;  /* 0x0000001000007824 */ /* 0x000fe200078e00ff */
[----:B------:R-:W-:Y:S02]  /*98e0*/  LOP3.LUT R32, R12, 0xff, RZ, 0xc0, !PT ;  /* 0x000000ff0c207812 */ /* 0x000fe400078ec0ff */
[----:B------:R-:W-:-:S02]  /*98f0*/  SHF.R.S32.HI R20, RZ, 0x1, R20 ;  /* 0x00000001ff147819 */ /* 0x000fc40000011414 */
[----:B------:R-:W-:Y:S02]  /*9900*/  LOP3.LUT R0, R157, 0x10, R0, 0xf8, !PT ;  /* 0x000000109d007812 */ /* 0x000fe400078ef800 */
[----:B------:R-:W-:Y:S01]  /*9910*/  PRMT R47, R33, 0x7604, R32 ;  /* 0x00007604212f7816 */ /* 0x000fe20000000020 */
[----:B------:R-:W-:Y:S01]  /*9920*/  IMAD R21, R20, 0x1800, R62 ;  /* 0x0000180014157824 */ /* 0x000fe200078e023e */
[----:B------:R-:W-:Y:S02]  /*9930*/  LOP3.LUT R0, R0, R60, RZ, 0x3c, !PT ;  /* 0x0000003c00007212 */ /* 0x000fe400078e3cff */
[----:B------:R-:W-:Y:S02]  /*9940*/  PRMT R20, R29, 0x7604, R28 ;  /* 0x000076041d147816 */ /* 0x000fe4000000001c */
[----:B------:R-:W-:Y:S01]  /*9950*/  IADD3 R0, R16, R21, R0 ;  /* 0x0000001510007210 */ /* 0x000fe20007ffe000 */
[----:B------:R-:W0:Y:S01]  /*9960*/  LDS.128 R28, [R37+0xf000] ;  /* 0x00f00000251c7984 */ /* 0x000e220000000c00 */
[----:B------:R-:W-:-:S02]  /*9970*/  LOP3.LUT R21, R13, 0xff, RZ, 0xc0, !PT ;  /* 0x000000ff0d157812 */ /* 0x000fc400078ec0ff */
[----:B------:R-:W-:Y:S01]  /*9980*/  PRMT R44, R45, 0x7604, R44 ;  /* 0x000076042d2c7816 */ /* 0x000fe2000000002c */
[----:B------:R-:W1:Y:S01]  /*9990*/  LDS.128 R32, [R0+0xf000] ;  /* 0x00f0000000207984 */ /* 0x000e620000000c00 */
[----:B------:R-:W-:Y:S02]  /*99a0*/  PRMT R40, R40, 0x7604, R21 ;  /* 0x0000760428287816 */ /* 0x000fe40000000015 */
[----:B------:R-:W-:Y:S02]  /*99b0*/  SHF.R.U32.HI R21, RZ, 0x10, R25 ;  /* 0x00000010ff157819 */ /* 0x000fe40000011619 */
[----:B------:R-:W-:Y:S02]  /*99c0*/  SHF.R.U32.HI R45, RZ, 0x10, R27 ;  /* 0x00000010ff2d7819 */ /* 0x000fe4000001161b */
[----:B------:R-:W-:Y:S02]  /*99d0*/  LOP3.LUT R41, R14, 0xff, RZ, 0xc0, !PT ;  /* 0x000000ff0e297812 */ /* 0x000fe400078ec0ff */
[----:B------:R-:W-:Y:S01]  /*99e0*/  LOP3.LUT R42, R42, 0xff, RZ, 0xc0, !PT ;  /* 0x000000ff2a2a7812 */ /* 0x000fe200078ec0ff */
[----:B------:R-:W-:Y:S01]  /*99f0*/  IMAD.U32 R45, R45, 0x10000, RZ ;  /* 0x000100002d2d7824 */ /* 0x000fe200078e00ff */
[----:B------:R-:W-:-:S02]  /*9a00*/  SHF.L.U32 R21, R21, 0x10, RZ ;  /* 0x0000001015157819 */ /* 0x000fc400000006ff */
[----:B------:R-:W-:Y:S02]  /*9a10*/  PRMT R51, R42, 0x7604, R41 ;  /* 0x000076042a337816 */ /* 0x000fe40000000029 */
        /* <DEDUP_REMOVED lines=10> */
[----:B------:R-:W-:Y:S02]  /*9ac0*/  LOP3.LUT R47, R47, 0xff0000, R12, 0xf8, !PT ;  /* 0x00ff00002f2f7812 */ /* 0x000fe400078ef80c */
[----:B------:R-:W-:-:S02]  /*9ad0*/  LOP3.LUT R42, R45, 0xff000000, R27, 0xf8, !PT ;  /* 0xff0000002d2a7812 */ /* 0x000fc400078ef81b */
[----:B------:R-:W-:Y:S02]  /*9ae0*/  LOP3.LUT R51, R51, 0xff0000, R14, 0xf8, !PT ;  /* 0x00ff000033337812 */ /* 0x000fe400078ef80e */
[-C--:B0-----:R-:W-:Y:S02]  /*9af0*/  F2FP.F16.E4M3.UNPACK_B R24, R28.reuse ;  /* 0x0000001cff18723e */ /* 0x081fe400020006ff */
[----:B------:R-:W-:Y:S02]  /*9b00*/  F2FP.F16.E4M3.UNPACK_B R39, R28.H1 ;  /* 0x0000001cff27723e */ /* 0x000fe400030006ff */
[----:B------:R-:W-:Y:S02]  /*9b10*/  F2FP.F16.E4M3.UNPACK_B R48, R49 ;  /* 0x00000031ff30723e */ /* 0x000fe400020006ff */
[----:B-1----:R-:W-:Y:S02]  /*9b20*/  F2FP.F16.E4M3.UNPACK_B R27, R33 ;  /* 0x00000021ff1b723e */ /* 0x002fe400020006ff */
[----:B------:R-:W-:Y:S01]  /*9b30*/  F2FP.F16.E4M3.UNPACK_B R28, R46 ;  /* 0x0000002eff1c723e */ /* 0x000fe200020006ff */
[--C-:B------:R-:W-:Y:S01]  /*9b40*/  HADD2.F32 R50, -RZ, R48.reuse.H0_H0 ;  /* 0x20000030ff327230 */ /* 0x100fe20000004100 */
[----:B------:R-:W-:Y:S01]  /*9b50*/  LOP3.LUT R20, R43, 0xff000000, R26, 0xf8, !PT ;  /* 0xff0000002b147812 */ /* 0x000fe200078ef81a */
[----:B------:R-:W-:Y:S01]  /*9b60*/  HADD2.F32 R48, -RZ, R48.H1_H1 ;  /* 0x30000030ff307230 */ /* 0x000fe20000004100 */
[----:B------:R-:W-:-:S02]  /*9b70*/  LOP3.LUT R38, R47, 0xff000000, R12, 0xf8, !PT ;  /* 0xff0000002f267812 */ /* 0x000fc400078ef80c */
[----:B------:R-:W-:Y:S01]  /*9b80*/  LOP3.LUT R12, R51, 0xff000000, R14, 0xf8, !PT ;  /* 0xff000000330c7812 */ /* 0x000fe200078ef80e */
[--C-:B------:R-:W-:Y:S01]  /*9b90*/  HADD2.F32 R14, -RZ, R27.reuse.H0_H0 ;  /* 0x2000001bff0e7230 */ /* 0x100fe20000004100 */
[-C--:B------:R-:W-:Y:S01]  /*9ba0*/  F2FP.F16.E4M3.UNPACK_B R26, R29.reuse ;  /* 0x0000001dff1a723e */ /* 0x080fe200020006ff */
[----:B------:R-:W-:Y:S01]  /*9bb0*/  HADD2.F32 R27, -RZ, R27.H1_H1 ;  /* 0x3000001bff1b7230 */ /* 0x000fe20000004100 */
[----:B------:R-:W-:Y:S01]  /*9bc0*/  F2FP.F16.E4M3.UNPACK_B R40, R29.H1 ;  /* 0x0000001dff28723e */ /* 0x000fe200030006ff */
[----:B------:R-:W-:Y:S01]  /*9bd0*/  HADD2.F32 R29, -RZ, R28.H0_H0 ;  /* 0x2000001cff1d7230 */ /* 0x000fe20000004100 */
[----:B------:R-:W-:Y:S01]  /*9be0*/  LOP3.LUT R53, R44, 0xff0000, R53, 0xf8, !PT ;  /* 0x00ff00002c357812 */ /* 0x000fe200078ef835 */
[--C-:B------:R-:W-:Y:S01]  /*9bf0*/  HADD2.F32 R25, -RZ, R26.reuse.H0_H0 ;  /* 0x2000001aff197230 */ /* 0x100fe20000004100 */
[-C--:B------:R-:W-:Y:S01]  /*9c00*/  F2FP.F16.E4M3.UNPACK_B R43, R31.reuse ;  /* 0x0000001fff2b723e */ /* 0x080fe200020006ff */
[----:B------:R-:W-:Y:S01]  /*9c10*/  HADD2.F32 R26, -RZ, R26.H1_H1 ;  /* 0x3000001aff1a7230 */ /* 0x000fe20000004100 */
[----:B------:R-:W-:Y:S01]  /*9c20*/  F2FP.F16.E4M3.UNPACK_B R44, R31.H1 ;  /* 0x0000001fff2c723e */ /* 0x000fe200030006ff */
[----:B------:R-:W-:Y:S01]  /*9c30*/  FMUL.FTZ R51, R27, R48 ;  /* 0x000000301b337220 */ /* 0x000fe20000410000 */
[----:B------:R-:W-:-:S02]  /*9c40*/  F2FP.F16.E4M3.UNPACK_B R31, R32 ;  /* 0x00000020ff1f723e */ /* 0x000fc400020006ff */
[----:B------:R-:W-:Y:S01]  /*9c50*/  F2FP.F16.E4M3.UNPACK_B R41, R32.H1 ;  /* 0x00000020ff29723e */ /* 0x000fe200030006ff */
[CC--:B------:R-:W-:Y:S01]  /*9c60*/  FMUL.FTZ R32, R14.reuse, R50.reuse ;  /* 0x000000320e207220 */ /* 0x0c0fe20000410000 */
[-C--:B------:R-:W-:Y:S02]  /*9c70*/  F2FP.F16.E4M3.UNPACK_B R45, R35.reuse ;  /* 0x00000023ff2d723e */ /* 0x080fe400020006ff */
[----:B------:R-:W-:Y:S01]  /*9c80*/  F2FP.F16.E4M3.UNPACK_B R47, R35.H1 ;  /* 0x00000023ff2f723e */ /* 0x000fe200030006ff */
[----:B------:R-:W-:Y:S01]  /*9c90*/  FMUL.FTZ R35, R14, R29 ;  /* 0x0000001d0e237220 */ /* 0x000fe20000410000 */
[----:B------:R-:W-:Y:S01]  /*9ca0*/  F2FP.F16.E4M3.UNPACK_B R33, R33.H1 ;  /* 0x00000021ff21723e */ /* 0x000fe200030006ff */
[C---:B------:R-:W-:Y:S01]  /*9cb0*/  FFMA.FTZ R14, R25.reuse, R29, -R32 ;  /* 0x0000001d190e7223 */ /* 0x040fe20000010820 */
[----:B------:R-:W-:Y:S01]  /*9cc0*/  F2FP.F16.E4M3.UNPACK_B R49, R49.H1 ;  /* 0x00000031ff31723e */ /* 0x000fe200030006ff */
[----:B------:R-:W-:Y:S01]  /*9cd0*/  FFMA.FTZ R25, R25, R50, R35 ;  /* 0x0000003219197223 */ /* 0x000fe20000010023 */
[----:B------:R-:W-:Y:S01]  /*9ce0*/  F2FP.F16.E4M3.UNPACK_B R46, R46.H1 ;  /* 0x0000002eff2e723e */ /* 0x000fe200030006ff */
[----:B------:R-:W-:Y:S01]  /*9cf0*/  HADD2.F32 R32, -RZ, R28.H1_H1 ;  /* 0x3000001cff207230 */ /* 0x000fe20000004100 */
[----:B------:R-:W-:Y:S01]  /*9d00*/  LOP3.LUT R53, R53, 0xff000000, R15, 0xf8, !PT ;  /* 0xff00000035357812 */ /* 0x000fe200078ef80f */
[----:B------:R-:W-:Y:S01]  /*9d10*/  HADD2.F32 R50, -RZ, R49.H0_H0 ;  /* 0x20000031ff327230 */ /* 0x000fe20000004100 */
[----:B------:R-:W-:Y:S01]  /*9d20*/  F2FP.F16.E4M3.UNPACK_B R15, R34 ;  /* 0x00000022ff0f723e */ /* 0x000fe200020006ff */
[----:B------:R-:W-:-:S02]  /*9d30*/  HADD2.F32 R28, -RZ, R33.H0_H0 ;  /* 0x20000021ff1c7230 */ /* 0x000fc40000004100 */
[-C--:B------:R-:W-:Y:S01]  /*9d40*/  FMUL.FTZ R55, R27, R32.reuse ;  /* 0x000000201b377220 */ /* 0x080fe20000410000 */
[----:B------:R-:W-:Y:S02]  /*9d50*/  HADD2.F32 R35, -RZ, R46.H0_H0 ;  /* 0x2000002eff237230 */ /* 0x000fe40000004100 */
[----:B------:R-:W-:Y:S01]  /*9d60*/  FFMA.FTZ R27, R26, R32, -R51 ;  /* 0x000000201a1b7223 */ /* 0x000fe20000010833 */
[----:B------:R-:W-:Y:S02]  /*9d70*/  HADD2.F32 R29, -RZ, R40.H0_H0 ;  /* 0x20000028ff1d7230 */ /* 0x000fe40000004100 */
[----:B------:R-:W-:Y:S01]  /*9d80*/  FMUL.FTZ R52, R28, R50 ;  /* 0x000000321c347220 */ /* 0x000fe20000410000 */
[----:B------:R-:W-:Y:S01]  /*9d90*/  FFMA.FTZ R26, R26, R48, R55 ;  /* 0x000000301a1a7223 */ /* 0x000fe20000010037 */
[----:B------:R-:W-:Y:S01]  /*9da0*/  FMUL.FTZ R57, R28, R35 ;  /* 0x000000231c397220 */ /* 0x000fe20000410000 */
        /* <DEDUP_REMOVED lines=16> */
[--C-:B------:R-:W-:Y:S02]  /*9eb0*/  HADD2.F32 R49, -RZ, R48.reuse.H0_H0 ;  /* 0x20000030ff317230 */ /* 0x100fe40000004100 */
[C---:B------:R-:W-:Y:S01]  /*9ec0*/  FMUL.FTZ R59, R35.reuse, R52 ;  /* 0x00000034233b7220 */ /* 0x040fe20000410000 */
[----:B------:R-:W-:Y:S02]  /*9ed0*/  HADD2.F32 R32, -RZ, R43.H0_H0 ;  /* 0x2000002bff207230 */ /* 0x000fe40000004100 */
[C---:B------:R-:W-:Y:S01]  /*9ee0*/  FFMA.FTZ R33, R40.reuse, R46, -R55 ;  /* 0x0000002e28217223 */ /* 0x040fe20000010837 */
[----:B------:R-:W-:Y:S01]  /*9ef0*/  FFMA.FTZ R40, R40, R50, R57 ;  /* 0x0000003228287223 */ /* 0x000fe20000010039 */
[----:B------:R-:W-:Y:S01]  /*9f00*/  FMUL.FTZ R61, R35, R49 ;  /* 0x00000031233d7220 */ /* 0x000fe20000410000 */
[----:B------:R-:W-:-:S02]  /*9f10*/  HADD2.F32 R50, -RZ, R48.H1_H1 ;  /* 0x30000030ff327230 */ /* 0x000fc40000004100 */
[C---:B------:R-:W-:Y:S01]  /*9f20*/  FFMA.FTZ R35, R32.reuse, R49, -R59 ;  /* 0x0000003120237223 */ /* 0x040fe2000001083b */
[----:B------:R-:W-:Y:S01]  /*9f30*/  F2FP.F16.E4M3.UNPACK_B R48, R42.H1 ;  /* 0x0000002aff30723e */ /* 0x000fe200030006ff */
[----:B------:R-:W-:Y:S01]  /*9f40*/  FFMA.FTZ R32, R32, R52, R61 ;  /* 0x0000003420207223 */ /* 0x000fe2000001003d */
[----:B------:R-:W-:Y:S01]  /*9f50*/  HADD2.F32 R52, -RZ, R51.H1_H1 ;  /* 0x30000033ff347230 */ /* 0x000fe20000004100 */
[----:B------:R-:W-:Y:S01]  /*9f60*/  F2FP.SATFINITE.E4M3.F32.PACK_AB_MERGE_C R29, R40, R29, RZ ;  /* 0x0000001d281d723e */ /* 0x000fe200048070ff */
[----:B------:R-:W-:Y:S02]  /*9f70*/  HADD2.F32 R45, -RZ, R45.H1_H1 ;  /* 0x3000002dff2d7230 */ /* 0x000fe40000004100 */
[----:B------:R-:W-:Y:S01]  /*9f80*/  HADD2.F32 R51, -RZ, R54.H0_H0 ;  /* 0x20000036ff337230 */ /* 0x000fe20000004100 */
[----:B------:R-:W-:Y:S01]  /*9f90*/  F2FP.SATFINITE.E4M3.F32.PACK_AB_MERGE_C R25, R26, R25, R29 ;  /* 0x000000191a19723e */ /* 0x000fe2000480701d */
[----:B------:R-:W-:Y:S02]  /*9fa0*/  HADD2.F32 R42, -RZ, R47.H0_H0 ;  /* 0x2000002fff2a7230 */ /* 0x000fe40000004100 */
[----:B------:R-:W-:Y:S01]  /*9fb0*/  FMUL.FTZ R56, R45, R52 ;  /* 0x000000342d387220 */ /* 0x000fe20000410000 */
[----:B------:R-:W-:-:S02]  /*9fc0*/  HADD2.F32 R49, -RZ, R48.H0_H0 ;  /* 0x20000030ff317230 */ /* 0x000fc40000004100 */
[-C--:B------:R-:W-:Y:S01]  /*9fd0*/  FMUL.FTZ R45, R45, R50.reuse ;  /* 0x000000322d2d7220 */ /* 0x080fe20000410000 */
[----:B------:R-:W-:Y:S02]  /*9fe0*/  HADD2.F32 R43, -RZ, R43.H1_H1 ;  /* 0x3000002bff2b7230 */ /* 0x000fe40000004100 */
[C---:B------:R-:W-:Y:S01]  /*9ff0*/  FMUL.FTZ R53, R42.reuse, R51 ;  /* 0x000000332a357220 */ /* 0x040fe20000410000 */
[----:B------:R-:W-:Y:S02]  /*a000*/  HADD2.F32 R46, -RZ, R44.H0_H0 ;  /* 0x2000002cff2e7230 */ /* 0x000fe40000004100 */
[-C--:B------:R-:W-:Y:S01]  /*a010*/  FMUL.FTZ R58, R42, R49.reuse ;  /* 0x000000312a3a7220 */ /* 0x080fe20000410000 */
[----:B------:R-:W-:Y:S02]  /*a020*/  HADD2.F32 R55, -RZ, R54.H1_H1 ;  /* 0x30000036ff377230 */ /* 0x000fe40000004100 */
[C---:B------:R-:W-:Y:S01]  /*a030*/  FFMA.FTZ R42, R43.reuse, R50, -R56 ;  /* 0x000000322b2a7223 */ /* 0x040fe20000010838 */
[----:B------:R-:W-:Y:S01]  /*a040*/  FFMA.FTZ R43, R43, R52, R45 ;  /* 0x000000342b2b7223 */ /* 0x000fe2000001002d */
[----:B------:R-:W-:Y:S01]  /*a050*/  FFMA.FTZ R45, R46, R49, -R53 ;  /* 0x000000312e2d7223 */ /* 0x000fe20000010835 */
[----:B------:R-:W-:Y:S01]  /*a060*/  F2FP.F16.E4M3.UNPACK_B R53, R38.H1 ;  /* 0x00000026ff35723e */ /* 0x000fe200030006ff */
[----:B------:R-:W-:Y:S01]  /*a070*/  HADD2.F32 R47, -RZ, R47.H1_H1 ;  /* 0x3000002fff2f7230 */ /* 0x000fe20000004100 */
[----:B------:R-:W-:Y:S01]  /*a080*/  F2FP.F16.E4M3.UNPACK_B R50, R21.H1 ;  /* 0x00000015ff32723e */ /* 0x000fe200030006ff */
[----:B------:R-:W-:-:S02]  /*a090*/  HADD2.F32 R52, -RZ, R48.H1_H1 ;  /* 0x30000030ff347230 */ /* 0x000fc40000004100 */
[----:B------:R-:W-:Y:S01]  /*a0a0*/  FFMA.FTZ R46, R46, R51, R58 ;  /* 0x000000332e2e7223 */ /* 0x000fe2000001003a */
[----:B------:R-:W-:Y:S02]  /*a0b0*/  HADD2.F32 R48, -RZ, R44.H1_H1 ;  /* 0x3000002cff307230 */ /* 0x000fe40000004100 */
[CC--:B------:R-:W-:Y:S01]  /*a0c0*/  FMUL.FTZ R59, R47.reuse, R55.reuse ;  /* 0x000000372f3b7220 */ /* 0x0c0fe20000410000 */
[----:B------:R-:W-:Y:S02]  /*a0d0*/  HADD2.F32 R54, -RZ, R53.H0_H0 ;  /* 0x20000035ff367230 */ /* 0x000fe40000004100 */
[----:B------:R-:W-:Y:S01]  /*a0e0*/  FMUL.FTZ R58, R47, R52 ;  /* 0x000000342f3a7220 */ /* 0x000fe20000410000 */
[----:B------:R-:W-:Y:S02]  /*a0f0*/  HADD2.F32 R44, -RZ, R41.H0_H0 ;  /* 0x20000029ff2c7230 */ /* 0x000fe40000004100 */
[----:B------:R-:W-:Y:S02]  /*a100*/  HADD2.F32 R51, -RZ, R50.H0_H0 ;  /* 0x20000032ff337230 */ /* 0x000fe40000004100 */
[----:B------:R-:W-:Y:S01]  /*a110*/  FFMA.FTZ R47, R48, R55, R58 ;  /* 0x00000037302f7223 */ /* 0x000fe2000001003a */
[----:B------:R-:W-:-:S02]  /*a120*/  HADD2.F32 R49, -RZ, R39.H0_H0 ;  /* 0x20000027ff317230 */ /* 0x000fc40000004100 */
[C---:B------:R-:W-:Y:S01]  /*a130*/  FMUL.FTZ R56, R44.reuse, R54 ;  /* 0x000000362c387220 */ /* 0x040fe20000410000 */
[----:B------:R-:W-:Y:S02]  /*a140*/  HADD2.F32 R41, -RZ, R41.H1_H1 ;  /* 0x30000029ff297230 */ /* 0x000fe40000004100 */
[-C--:B------:R-:W-:Y:S01]  /*a150*/  FMUL.FTZ R57, R44, R51.reuse ;  /* 0x000000332c397220 */ /* 0x080fe20000410000 */
[----:B------:R-:W-:Y:S01]  /*a160*/  FFMA.FTZ R44, R48, R52, -R59 ;  /* 0x00000034302c7223 */ /* 0x000fe2000001083b */
[----:B------:R-:W-:Y:S01]  /*a170*/  HADD2.F32 R52, -RZ, R53.H1_H1 ;  /* 0x30000035ff347230 */ /* 0x000fe20000004100 */
[----:B------:R-:W-:Y:S01]  /*a180*/  F2FP.F16.E4M3.UNPACK_B R53, R38 ;  /* 0x00000026ff35723e */ /* 0x000fe200020006ff */
[----:B------:R-:W-:Y:S02]  /*a190*/  HADD2.F32 R50, -RZ, R50.H1_H1 ;  /* 0x30000032ff327230 */ /* 0x000fe40000004100 */
[----:B------:R-:W-:Y:S01]  /*a1a0*/  FFMA.FTZ R48, R49, R51, -R56 ;  /* 0x0000003331307223 */ /* 0x000fe20000010838 */
[----:B------:R-:W-:-:S02]  /*a1b0*/  HADD2.F32 R39, -RZ, R39.H1_H1 ;  /* 0x30000027ff277230 */ /* 0x000fc40000004100 */
[C---:B------:R-:W-:Y:S01]  /*a1c0*/  FMUL.FTZ R38, R41.reuse, R52 ;  /* 0x0000003429267220 */ /* 0x040fe20000410000 */
[----:B------:R-:W-:Y:S01]  /*a1d0*/  F2FP.F16.E4M3.UNPACK_B R51, R21 ;  /* 0x00000015ff33723e */ /* 0x000fe200020006ff */
[----:B------:R-:W-:Y:S01]  /*a1e0*/  FMUL.FTZ R55, R41, R50 ;  /* 0x0000003229377220 */ /* 0x000fe20000410000 */
[----:B------:R-:W-:Y:S01]  /*a1f0*/  FFMA.FTZ R49, R49, R54, R57 ;  /* 0x0000003631317223 */ /* 0x000fe20000010039 */
[----:B------:R-:W-:Y:S02]  /*a200*/  HADD2.F32 R54, -RZ, R53.H0_H0 ;  /* 0x20000035ff367230 */ /* 0x000fe40000004100 */
[C---:B------:R-:W-:Y:S01]  /*a210*/  FFMA.FTZ R21, R39.reuse, R50, -R38 ;  /* 0x0000003227157223 */ /* 0x040fe20000010826 */
[----:B------:R-:W-:Y:S02]  /*a220*/  HADD2.F32 R41, -RZ, R31.H0_H0 ;  /* 0x2000001fff297230 */ /* 0x000fe40000004100 */
[----:B------:R-:W-:Y:S01]  /*a230*/  FFMA.FTZ R38, R39, R52, R55 ;  /* 0x0000003427267223 */ /* 0x000fe20000010037 */
[----:B------:R-:W-:Y:S01]  /*a240*/  HADD2.F32 R52, -RZ, R51.H0_H0 ;  /* 0x20000033ff347230 */ /* 0x000fe20000004100 */
[----:B------:R-:W-:Y:S01]  /*a250*/  F2FP.SATFINITE.E4M3.F32.PACK_AB_MERGE_C R46, R47, R46, RZ ;  /* 0x0000002e2f2e723e */ /* 0x000fe200048070ff */
        /* <DEDUP_REMOVED lines=28> */
[----:B------:R-:W-:Y:S01]  /*a420*/  FFMA.FTZ R54, R39, R54, R50 ;  /* 0x0000003627367223 */ /* 0x000fe20000010032 */
[--C-:B------:R-:W-:Y:S02]  /*a430*/  HADD2.F32 R39, -RZ, R20.reuse.H0_H0 ;  /* 0x20000014ff277230 */ /* 0x100fe40000004100 */
[C---:B------:R-:W-:Y:S01]  /*a440*/  FMUL.FTZ R41, R34.reuse, R53 ;  /* 0x0000003522297220 */ /* 0x040fe20000410000 */
[----:B------:R-:W-:Y:S01]  /*a450*/  FMUL.FTZ R34, R34, R51 ;  /* 0x0000003322227220 */ /* 0x000fe20000410000 */
[----:B------:R-:W-:Y:S02]  /*a460*/  F2FP.SATFINITE.E4M3.F32.PACK_AB_MERGE_C R38, R38, R49, RZ ;  /* 0x000000312626723e */ /* 0x000fe400048070ff */
[C---:B------:R-:W-:Y:S01]  /*a470*/  FFMA.FTZ R57, R30.reuse, R51, -R41 ;  /* 0x000000331e397223 */ /* 0x040fe20000010829 */
[----:B------:R-:W-:Y:S01]  /*a480*/  FFMA.FTZ R53, R30, R53, R34 ;  /* 0x000000351e357223 */ /* 0x000fe20000010022 */
[----:B------:R-:W-:Y:S01]  /*a490*/  HADD2.F32 R30, -RZ, R20.H1_H1 ;  /* 0x30000014ff1e7230 */ /* 0x000fe20000004100 */
        /* <DEDUP_REMOVED lines=28> */
.L_x_9275:
[----:B------:R-:W-:Y:S05]  /*a660*/  BSYNC B1 ;  /* 0x0000000000017941 */ /* 0x000fea0003800000 */
.L_x_9274:
[----:B------:R-:W-:Y:S05]  /*a670*/  @P1 BRA `(.L_x_9264) ;  /* 0x0000000c00f81947 */ /* 0x000fea0003800000 */
[----:B--2--5:R-:W2:Y:S04]  /*a680*/  LDL R24, [R1+0x6c] ;  /* 0x00006c0001187983 */ /* 0x024ea80000100800 */
[----:B------:R-:W3:Y:S01]  /*a690*/  LDL R52, [R1+0x84] ;  /* 0x0000840001347983 */ /* 0x000ee20000100800 */
[----:B------:R-:W-:Y:S02]  /*a6a0*/  SHF.R.U32.HI R0, RZ, 0x8, R8 ;  /* 0x00000008ff007819 */ /* 0x000fe40000011608 */
[----:B------:R-:W-:Y:S02]  /*a6b0*/  LOP3.LUT R13, R8, 0xff, RZ, 0xc0, !PT ;  /* 0x000000ff080d7812 */ /* 0x000fe400078ec0ff */
[----:B------:R-:W-:Y:S02]  /*a6c0*/  LOP3.LUT R0, R0, 0xff, RZ, 0xc0, !PT ;  /* 0x000000ff00007812 */ /* 0x000fe400078ec0ff */
[----:B-1----:R-:W-:-:S02]  /*a6d0*/  SHF.R.U32.HI R21, RZ, 0x8, R9 ;  /* 0x00000008ff157819 */ /* 0x002fc40000011609 */
[----:B----4-:R-:W-:Y:S02]  /*a6e0*/  SHF.R.U32.HI R20, RZ, 0x8, R4 ;  /* 0x00000008ff147819 */ /* 0x010fe40000011604 */
[----:B------:R-:W-:Y:S02]  /*a6f0*/  PRMT R28, R0, 0x7604, R13 ;  /* 0x00007604001c7816 */ /* 0x000fe4000000000d */
[----:B------:R-:W-:Y:S02]  /*a700*/  LOP3.LUT R15, R9, 0xff, RZ, 0xc0, !PT ;  /* 0x000000ff090f7812 */ /* 0x000fe400078ec0ff */
[----:B------:R-:W-:Y:S02]  /*a710*/  LOP3.LUT R0, R21, 0xff, RZ, 0xc0, !PT ;  /* 0x000000ff15007812 */ /* 0x000fe400078ec0ff */
[----:B------:R-:W-:Y:S02]  /*a720*/  LOP3.LUT R27, R4, 0xff, RZ, 0xc0, !PT ;  /* 0x000000ff041b7812 */ /* 0x000fe400078ec0ff */
[----:B------:R-:W-:-:S02]  /*a730*/  LOP3.LUT R20, R20, 0xff, RZ, 0xc0, !PT ;  /* 0x000000ff14147812 */ /* 0x000fc400078ec0ff */
[----:B------:R-:W-:Y:S02]  /*a740*/  PRMT R21, R0, 0x7604, R15 ;  /* 0x0000760400157816 */ /* 0x000fe4000000000f */
[----:B0-----:R-:W-:Y:S02]  /*a750*/  PRMT R33, R20, 0x7604, R27 ;  /* 0x0000760414217816 */ /* 0x001fe4000000001b */
[----:B------:R-:W-:Y:S02]  /*a760*/  SHF.R.U32.HI R14, RZ, 0x8, R11 ;  /* 0x00000008ff0e7819 */ /* 0x000fe4000001160b */
[----:B------:R-:W-:Y:S02]  /*a770*/  SHF.R.U32.HI R12, RZ, 0x8, R10 ;  /* 0x00000008ff0c7819 */ /* 0x000fe4000001160a */
[----:B------:R-:W-:Y:S02]  /*a780*/  LOP3.LUT R25, R11, 0xff, RZ, 0xc0, !PT ;  /* 0x000000ff0b197812 */ /* 0x000fe400078ec0ff */
[----:B------:R-:W-:-:S02]  /*a790*/  LOP3.LUT R14, R14, 0xff, RZ, 0xc0, !PT ;  /* 0x000000ff0e0e7812 */ /* 0x000fc400078ec0ff */
[----:B------:R-:W-:Y:S02]  /*a7a0*/  SHF.R.U32.HI R26, RZ, 0x8, R6 ;  /* 0x00000008ff1a7819 */ /* 0x000fe40000011606 */
[----:B------:R-:W-:Y:S02]  /*a7b0*/  LOP3.LUT R13, R10, 0xff, RZ, 0xc0, !PT ;  /* 0x000000ff0a0d7812 */ /* 0x000fe400078ec0ff */
[----:B------:R-:W-:Y:S02]  /*a7c0*/  LOP3.LUT R12, R12, 0xff, RZ, 0xc0, !PT ;  /* 0x000000ff0c0c7812 */ /* 0x000fe400078ec0ff */
[----:B------:R-:W-:Y:S02]  /*a7d0*/  PRMT R32, R14, 0x7604, R25 ;  /* 0x000076040e207816 */ /* 0x000fe40000000019 */
[----:B------:R-:W-:Y:S02]  /*a7e0*/  LOP3.LUT R25, R5, 0xff, RZ, 0xc0, !PT ;  /* 0x000000ff05197812 */ /* 0x000fe400078ec0ff */
[----:B------:R-:W-:-:S02]  /*a7f0*/  LOP3.LUT R27, R6, 0xff, RZ, 0xc0, !PT ;  /* 0x000000ff061b7812 */ /* 0x000fc400078ec0ff */
[----:B------:R-:W-:Y:S02]  /*a800*/  LOP3.LUT R26, R26, 0xff, RZ, 0xc0, !PT ;  /* 0x000000ff1a1a7812 */ /* 0x000fe400078ec0ff */
[----:B------:R-:W-:Y:S02]  /*a810*/  PRMT R30, R12, 0x7604, R13 ;  /* 0x000076040c1e7816 */ /* 0x000fe4000000000d */
[----:B------:R-:W-:Y:S02]  /*a820*/  PRMT R37, R26, 0x7604, R27 ;  /* 0x000076041a257816 */ /* 0x000fe4000000001b */
[----:B------:R-:W-:Y:S02]  /*a830*/  SHF.R.U32.HI R31, RZ, 0x8, R7 ;  /* 0x00000008ff1f7819 */ /* 0x000fe40000011607 */
[----:B------:R-:W-:Y:S02]  /*a840*/  LOP3.LUT R29, R7, 0xff, RZ, 0xc0, !PT ;  /* 0x000000ff071d7812 */ /* 0x000fe400078ec0ff */
[----:B--2---:R-:W-:-:S02]  /*a850*/  LEA.HI R3, R3, R24, RZ, 0x1c ;  /* 0x0000001803037211 */ /* 0x004fc400078fe0ff */
[----:B------:R-:W-:Y:S02]  /*a860*/  SHF.R.U32.HI R24, RZ, 0x8, R5 ;  /* 0x00000008ff187819 */ /* 0x000fe40000011605 */
[C---:B------:R-:W-:Y:S01]  /*a870*/  LEA.HI R0, R3.reuse, R3, RZ, 0x1 ;  /* 0x0000000303007211 */ /* 0x040fe200078f08ff */
[----:B------:R-:W-:Y:S01]  /*a880*/  IMAD.SHL.U32 R20, R3, 0x10, RZ ;  /* 0x0000001003147824 */ /* 0x000fe200078e00ff */
[----:B------:R-:W-:Y:S01]  /*a890*/  LOP3.LUT R24, R24, 0xff, RZ, 0xc0, !PT ;  /* 0x000000ff18187812 */ /* 0x000fe200078ec0ff */
[----:B---3--:R-:W0:Y:S01]  /*a8a0*/  LDS.128 R12, [R52+0xf000] ;  /* 0x00f00000340c7984 */ /* 0x008e220000000c00 */
[----:B------:R-:W-:Y:S02]  /*a8b0*/  SHF.R.S32.HI R0, RZ, 0x1, R0 ;  /* 0x00000001ff007819 */ /* 0x000fe40000011400 */
[----:B------:R-:W-:Y:S02]  /*a8c0*/  LOP3.LUT R20, R157, 0x10, R20, 0xf8, !PT ;  /* 0x000000109d147812 */ /* 0x000fe400078ef814 */
[----:B------:R-:W-:Y:S01]  /*a8d0*/  PRMT R35, R24, 0x7604, R25 ;  /* 0x0000760418237816 */ /* 0x000fe20000000019 */
[----:B------:R-:W-:Y:S01]  /*a8e0*/  IMAD R3, R0, 0x1800, R62 ;  /* 0x0000180000037824 */ /* 0x000fe200078e023e */
[----:B------:R-:W-:-:S02]  /*a8f0*/  LOP3.LUT R0, R20, R60, RZ, 0x3c, !PT ;  /* 0x0000003c14007212 */ /* 0x000fc400078e3cff */
[----:B------:R-:W-:Y:S02]  /*a900*/  LOP3.LUT R20, R31, 0xff, RZ, 0xc0, !PT ;  /* 0x000000ff1f147812 */ /* 0x000fe400078ec0ff */
[----:B------:R-:W-:Y:S02]  /*a910*/  IADD3 R0, R16, R3, R0 ;  /* 0x0000000310007210 */ /* 0x000fe40007ffe000 */
[----:B------:R-:W-:Y:S02]  /*a920*/  SHF.R.U32.HI R3, RZ, 0x10, R8 ;  /* 0x00000010ff037819 */ /* 0x000fe40000011608 */
[----:B------:R-:W-:Y:S01]  /*a930*/  SHF.R.U32.HI R31, RZ, 0x10, R11 ;  /* 0x00000010ff1f7819 */ /* 0x000fe2000001160b */
[----:B------:R-:W1:Y:S01]  /*a940*/  LDS.128 R24, [R0+0xf000] ;  /* 0x00f0000000187984 */ /* 0x000e620000000c00 */
[----:B------:R-:W-:Y:S02]  /*a950*/  LOP3.LUT R3, R3, 0xff, RZ, 0xc0, !PT ;  /* 0x000000ff03037812 */ /* 0x000fe400078ec0ff */
[----:B------:R-:W-:-:S02]  /*a960*/  PRMT R39, R20, 0x7604, R29 ;  /* 0x0000760414277816 */ /* 0x000fc4000000001d */
[----:B------:R-:W-:Y:S02]  /*a970*/  SHF.R.U32.HI R20, RZ, 0x10, R9 ;  /* 0x00000010ff147819 */ /* 0x000fe40000011609 */
[----:B------:R-:W-:Y:S02]  /*a980*/  LOP3.LUT R31, R31, 0xff, RZ, 0xc0, !PT ;  /* 0x000000ff1f1f7812 */ /* 0x000fe400078ec0ff */
[----:B------:R-:W-:Y:S02]  /*a990*/  SHF.R.U32.HI R29, RZ, 0x10, R10 ;  /* 0x00000010ff1d7819 */ /* 0x000fe4000001160a */
[----:B------:R-:W-:Y:S02]  /*a9a0*/  PRMT R3, R3, 0x7054, R28 ;  /* 0x0000705403037816 */ /* 0x000fe4000000001c */
[----:B------:R-:W-:Y:S02]  /*a9b0*/  SHF.R.U32.HI R28, RZ, 0x10, R5 ;  /* 0x00000010ff1c7819 */ /* 0x000fe40000011605 */
[----:B------:R-:W-:-:S02]  /*a9c0*/  LOP3.LUT R20, R20, 0xff, RZ, 0xc0, !PT ;  /* 0x000000ff14147812 */ /* 0x000fc400078ec0ff */
[----:B------:R-:W-:Y:S02]  /*a9d0*/  PRMT R31, R31, 0x7054, R32 ;  /* 0x000070541f1f7816 */ /* 0x000fe40000000020 */
[----:B------:R-:W-:Y:S02]  /*a9e0*/  LOP3.LUT R29, R29, 0xff, RZ, 0xc0, !PT ;  /* 0x000000ff1d1d7812 */ /* 0x000fe400078ec0ff */
[----:B------:R-:W-:Y:S02]  /*a9f0*/  SHF.R.U32.HI R32, RZ, 0x10, R7 ;  /* 0x00000010ff207819 */ /* 0x000fe40000011607 */
[----:B------:R-:W-:Y:S02]  /*aa00*/  LOP3.LUT R28, R28, 0xff, RZ, 0xc0, !PT ;  /* 0x000000ff1c1c7812 */ /* 0x000fe400078ec0ff */
[----:B------:R-:W-:Y:S02]  /*aa10*/  PRMT R21, R20, 0x7054, R21 ;  /* 0x0000705414157816 */ /* 0x000fe40000000015 */
[----:B------:R-:W-:-:S02]  /*aa20*/  PRMT R29, R29, 0x7054, R30 ;  /* 0x000070541d1d7816 */ /* 0x000fc4000000001e */
[----:B------:R-:W-:Y:S02]  /*aa30*/  SHF.R.U32.HI R20, RZ, 0x10, R4 ;  /* 0x00000010ff147819 */ /* 0x000fe40000011604 */
[----:B------:R-:W-:Y:S02]  /*aa40*/  LOP3.LUT R32, R32, 0xff, RZ, 0xc0, !PT ;  /* 0x000000ff20207812 */ /* 0x000fe400078ec0ff */
[----:B------:R-:W-:Y:S02]  /*aa50*/  SHF.R.U32.HI R30, RZ, 0x10, R6 ;  /* 0x00000010ff1e7819 */ /* 0x000fe40000011606 */
[----:B------:R-:W-:Y:S02]  /*aa60*/  PRMT R35, R28, 0x7054, R35 ;  /* 0x000070541c237816 */ /* 0x000fe40000000023 */
[----:B------:R-:W-:Y:S02]  /*aa70*/  LOP3.LUT R20, R20, 0xff, RZ, 0xc0, !PT ;  /* 0x000000ff14147812 */ /* 0x000fe400078ec0ff */
[----:B------:R-:W-:-:S02]  /*aa80*/  PRMT R39, R32, 0x7054, R39 ;  /* 0x0000705420277816 */ /* 0x000fc40000000027 */
[----:B------:R-:W-:Y:S02]  /*aa90*/  LOP3.LUT R30, R30, 0xff, RZ, 0xc0, !PT ;  /* 0x000000ff1e1e7812 */ /* 0x000fe400078ec0ff */
[----:B------:R-:W-:Y:S02]  /*aaa0*/  LOP3.LUT R38, R35, 0xff000000, R5, 0xf8, !PT ;  /* 0xff00000023267812 */ /* 0x000fe400078ef805 */
[----:B------:R-:W-:Y:S02]  /*aab0*/  LOP3.LUT R8, R3, 0xff000000, R8, 0xf8, !PT ;  /* 0xff00000003087812 */ /* 0x000fe400078ef808 */
[----:B------:R-:W-:Y:S02]  /*aac0*/  LOP3.LUT R21, R21, 0xff000000, R9, 0xf8, !PT ;  /* 0xff00000015157812 */ /* 0x000fe400078ef809 */
[----:B------:R-:W-:Y:S02]  /*aad0*/  LOP3.LUT R3, R29, 0xff000000, R10, 0xf8, !PT ;  /* 0xff0000001d037812 */ /* 0x000fe400078ef80a */
[----:B------:R-:W-:-:S02]  /*aae0*/  PRMT R33, R20, 0x7054, R33 ;  /* 0x0000705414217816 */ /* 0x000fc40000000021 */
[----:B------:R-:W-:Y:S02]  /*aaf0*/  LOP3.LUT R41, R39, 0xff000000, R7, 0xf8, !PT ;  /* 0xff00000027297812 */ /* 0x000fe400078ef807 */
[-C--:B0-----:R-:W-:Y:S02]  /*ab00*/  F2FP.F16.E4M3.UNPACK_B R10, R13.reuse ;  /* 0x0000000dff0a723e */ /* 0x081fe400020006ff */
[----:B------:R-:W-:Y:S02]  /*ab10*/  F2FP.F16.E4M3.UNPACK_B R29, R13.H1 ;  /* 0x0000000dff1d723e */ /* 0x000fe400030006ff */
[----:B------:R-:W-:Y:S01]  /*ab20*/  PRMT R37, R30, 0x7054, R37 ;  /* 0x000070541e257816 */ /* 0x000fe20000000025 */
[--C-:B------:R-:W-:Y:S01]  /*ab30*/  HADD2.F32 R9, -RZ, R10.reuse.H0_H0 ;  /* 0x2000000aff097230 */ /* 0x100fe20000004100 */
[-C--:B------:R-:W-:Y:S01]  /*ab40*/  F2FP.F16.E4M3.UNPACK_B R32, R15.reuse ;  /* 0x0000000fff20723e */ /* 0x080fe200020006ff */
[----:B------:R-:W-:Y:S01]  /*ab50*/  HADD2.F32 R10, -RZ, R10.H1_H1 ;  /* 0x3000000aff0a7230 */ /* 0x000fe20000004100 */
[----:B------:R-:W-:-:S02]  /*ab60*/  F2FP.F16.E4M3.UNPACK_B R35, R15.H1 ;  /* 0x0000000fff23723e */ /* 0x000fc400030006ff */
[----:B------:R-:W-:Y:S02]  /*ab70*/  F2FP.F16.E4M3.UNPACK_B R39, R38 ;  /* 0x00000026ff27723e */ /* 0x000fe400020006ff */
[----:B-1----:R-:W-:Y:S02]  /*ab80*/  F2FP.F16.E4M3.UNPACK_B R13, R25 ;  /* 0x00000019ff0d723e */ /* 0x002fe400020006ff */
[----:B------:R-:W-:Y:S01]  /*ab90*/  F2FP.F16.E4M3.UNPACK_B R15, R21 ;  /* 0x00000015ff0f723e */ /* 0x000fe200020006ff */
[--C-:B------:R-:W-:Y:S01]  /*aba0*/  HADD2.F32 R40, -RZ, R39.reuse.H0_H0 ;  /* 0x20000027ff287230 */ /* 0x100fe20000004100 */
[----:B------:R-:W-:Y:S01]  /*abb0*/  LOP3.LUT R20, R33, 0xff000000, R4, 0xf8, !PT ;  /* 0xff00000021147812 */ /* 0x000fe200078ef804 */
[----:B------:R-:W-:Y:S01]  /*abc0*/  HADD2.F32 R39, -RZ, R39.H1_H1 ;  /* 0x30000027ff277230 */ /* 0x000fe20000004100 */
[----:B------:R-:W-:Y:S01]  /*abd0*/  LOP3.LUT R4, R37, 0xff000000, R6, 0xf8, !PT ;  /* 0xff00000025047812 */ /* 0x000fe200078ef806 */
[----:B------:R-:W-:Y:S01]  /*abe0*/  HADD2.F32 R6, -RZ, R13.H0_H0 ;  /* 0x2000000dff067230 */ /* 0x000fe20000004100 */
[----:B------:R-:W-:Y:S01]  /*abf0*/  LOP3.LUT R34, R31, 0xff000000, R11, 0xf8, !PT ;  /* 0xff0000001f227812 */ /* 0x000fe200078ef80b */
[----:B------:R-:W-:Y:S01]  /*ac00*/  HADD2.F32 R30, -RZ, R15.H0_H0 ;  /* 0x2000000fff1e7230 */ /* 0x000fe20000004100 */
[-C--:B------:R-:W-:Y:S01]  /*ac10*/  F2FP.F16.E4M3.UNPACK_B R11, R12.reuse ;  /* 0x0000000cff0b723e */ /* 0x080fe200020006ff */
[----:B------:R-:W-:Y:S01]  /*ac20*/  HADD2.F32 R13, -RZ, R13.H1_H1 ;  /* 0x3000000dff0d7230 */ /* 0x000fe20000004100 */
[----:B------:R-:W-:-:S02]  /*ac30*/  F2FP.F16.E4M3.UNPACK_B R28, R12.H1 ;  /* 0x0000000cff1c723e */ /* 0x000fc400030006ff */
[-C--:B------:R-:W-:Y:S02]  /*ac40*/  F2FP.F16.E4M3.UNPACK_B R12, R24.reuse ;  /* 0x00000018ff0c723e */ /* 0x080fe400020006ff */
[----:B------:R-:W-:Y:S01]  /*ac50*/  F2FP.F16.E4M3.UNPACK_B R31, R24.H1 ;  /* 0x00000018ff1f723e */ /* 0x000fe200030006ff */
[C---:B------:R-:W-:Y:S01]  /*ac60*/  FMUL.FTZ R24, R6.reuse, R40 ;  /* 0x0000002806187220 */ /* 0x040fe20000410000 */
[----:B------:R-:W-:Y:S01]  /*ac70*/  F2FP.F16.E4M3.UNPACK_B R33, R27 ;  /* 0x0000001bff21723e */ /* 0x000fe200020006ff */
[----:B------:R-:W-:Y:S01]  /*ac80*/  FMUL.FTZ R43, R13, R39 ;  /* 0x000000270d2b7220 */ /* 0x000fe20000410000 */
[----:B------:R-:W-:Y:S01]  /*ac90*/  F2FP.F16.E4M3.UNPACK_B R37, R27.H1 ;  /* 0x0000001bff25723e */ /* 0x000fe200030006ff */
[-C--:B------:R-:W-:Y:S01]  /*aca0*/  FMUL.FTZ R27, R6, R30.reuse ;  /* 0x0000001e061b7220 */ /* 0x080fe20000410000 */
[----:B------:R-:W-:Y:S01]  /*acb0*/  F2FP.F16.E4M3.UNPACK_B R25, R25.H1 ;  /* 0x00000019ff19723e */ /* 0x000fe200030006ff */
        /* <DEDUP_REMOVED lines=8> */
[----:B------:R-:W-:-:S02]  /*ad40*/  HADD2.F32 R15, -RZ, R25.H0_H0 ;  /* 0x20000019ff0f7230 */ /* 0x000fc40000004100 */
[-C--:B------:R-:W-:Y:S01]  /*ad50*/  FMUL.FTZ R42, R13, R27.reuse ;  /* 0x0000001b0d2a7220 */ /* 0x080fe20000410000 */
[--C-:B------:R-:W-:Y:S02]  /*ad60*/  HADD2.F32 R30, -RZ, R24.reuse.H0_H0 ;  /* 0x20000018ff1e7230 */ /* 0x100fe40000004100 */
[C---:B------:R-:W-:Y:S01]  /*ad70*/  FFMA.FTZ R13, R10.reuse, R27, -R43 ;  /* 0x0000001b0a0d7223 */ /* 0x040fe2000001082b */
[----:B------:R-:W-:Y:S02]  /*ad80*/  HADD2.F32 R21, -RZ, R29.H0_H0 ;  /* 0x2000001dff157230 */ /* 0x000fe40000004100 */
[C---:B------:R-:W-:Y:S01]  /*ad90*/  FMUL.FTZ R44, R15.reuse, R40 ;  /* 0x000000280f2c7220 */ /* 0x040fe20000410000 */
[----:B------:R-:W-:Y:S01]  /*ada0*/  FFMA.FTZ R10, R10, R39, R42 ;  /* 0x000000270a0a7223 */ /* 0x000fe2000001002a */
[-C--:B------:R-:W-:Y:S01]  /*adb0*/  FMUL.FTZ R45, R15, R30.reuse ;  /* 0x0000001e0f2d7220 */ /* 0x080fe20000410000 */
[----:B------:R-:W-:Y:S01]  /*adc0*/  F2FP.F16.E4M3.UNPACK_B R42, R41 ;  /* 0x00000029ff2a723e */ /* 0x000fe200020006ff */
[----:B------:R-:W-:Y:S01]  /*add0*/  FFMA.FTZ R15, R21, R30, -R44 ;  /* 0x0000001e150f7223 */ /* 0x000fe2000001082c */
[----:B------:R-:W-:-:S02]  /*ade0*/  HADD2.F32 R30, -RZ, R24.H1_H1 ;  /* 0x30000018ff1e7230 */ /* 0x000fc40000004100 */
[----:B------:R-:W-:Y:S01]  /*adf0*/  FFMA.FTZ R21, R21, R40, R45 ;  /* 0x0000002815157223 */ /* 0x000fe2000001002d */
[----:B------:R-:W-:Y:S01]  /*ae00*/  HADD2.F32 R39, -RZ, R38.H1_H1 ;  /* 0x30000026ff277230 */ /* 0x000fe20000004100 */
[----:B------:R-:W-:Y:S01]  /*ae10*/  F2FP.F16.E4M3.UNPACK_B R38, R34 ;  /* 0x00000022ff26723e */ /* 0x000fe200020006ff */
[----:B------:R-:W-:Y:S01]  /*ae20*/  HADD2.F32 R24, -RZ, R25.H1_H1 ;  /* 0x30000019ff187230 */ /* 0x000fe20000004100 */
[----:B------:R-:W-:Y:S01]  /*ae30*/  F2FP.F16.E4M3.UNPACK_B R41, R41.H1 ;  /* 0x00000029ff29723e */ /* 0x000fe200030006ff */
[----:B------:R-:W-:Y:S01]  /*ae40*/  HADD2.F32 R29, -RZ, R29.H1_H1 ;  /* 0x3000001dff1d7230 */ /* 0x000fe20000004100 */
[----:B------:R-:W-:Y:S01]  /*ae50*/  F2FP.F16.E4M3.UNPACK_B R5, R14 ;  /* 0x0000000eff05723e */ /* 0x000fe200020006ff */
[----:B------:R-:W-:Y:S02]  /*ae60*/  HADD2.F32 R44, -RZ, R42.H0_H0 ;  /* 0x2000002aff2c7230 */ /* 0x000fe40000004100 */
[----:B------:R-:W-:Y:S01]  /*ae70*/  FMUL.FTZ R46, R24, R39 ;  /* 0x00000027182e7220 */ /* 0x000fe20000410000 */
        /* <DEDUP_REMOVED lines=8> */
[----:B------:R-:W-:Y:S01]  /*af00*/  HADD2.F32 R39, -RZ, R38.H1_H1 ;  /* 0x30000026ff277230 */ /* 0x000fe20000004100 */
[----:B------:R-:W-:Y:S01]  /*af10*/  F2FP.F16.E4M3.UNPACK_B R38, R34.H1 ;  /* 0x00000022ff26723e */ /* 0x000fe200030006ff */
[----:B------:R-:W-:Y:S01]  /*af20*/  FFMA.FTZ R27, R25, R40, -R50 ;  /* 0x00000028191b7223 */ /* 0x000fe20000010832 */
[----:B------:R-:W-:-:S02]  /*af30*/  HADD2.F32 R42, -RZ, R42.H1_H1 ;  /* 0x3000002aff2a7230 */ /* 0x000fc40000004100 */
[----:B------:R-:W-:Y:S01]  /*af40*/  FFMA.FTZ R25, R25, R44, R43 ;  /* 0x0000002c19197223 */ /* 0x000fe2000001002b */
[----:B------:R-:W-:Y:S01]  /*af50*/  HADD2.F32 R29, -RZ, R33.H1_H1 ;  /* 0x30000021ff1d7230 */ /* 0x000fe20000004100 */
[----:B------:R-:W-:Y:S01]  /*af60*/  F2FP.F16.E4M3.UNPACK_B R14, R14.H1 ;  /* 0x0000000eff0e723e */ /* 0x000fe200030006ff */
[----:B------:R-:W-:Y:S01]  /*af70*/  HADD2.F32 R43, -RZ, R41.H0_H0 ;  /* 0x20000029ff2b7230 */ /* 0x000fe20000004100 */
[----:B------:R-:W-:Y:S01]  /*af80*/  F2FP.SATFINITE.E4M3.F32.PACK_AB_MERGE_C R21, R30, R21, RZ ;  /* 0x000000151e15723e */ /* 0x000fe200048070ff */
[----:B------:R-:W-:Y:S02]  /*af90*/  HADD2.F32 R34, -RZ, R37.H0_H0 ;  /* 0x20000025ff227230 */ /* 0x000fe40000004100 */
[C---:B------:R-:W-:Y:S01]  /*afa0*/  FMUL.FTZ R45, R29.reuse, R42 ;  /* 0x0000002a1d2d7220 */ /* 0x040fe20000410000 */
[----:B------:R-:W-:Y:S02]  /*afb0*/  HADD2.F32 R40, -RZ, R38.H0_H0 ;  /* 0x20000026ff287230 */ /* 0x000fe40000004100 */
[----:B------:R-:W-:Y:S01]  /*afc0*/  FMUL.FTZ R29, R29, R39 ;  /* 0x000000271d1d7220 */ /* 0x000fe20000410000 */
[----:B------:R-:W-:-:S02]  /*afd0*/  HADD2.F32 R32, -RZ, R32.H1_H1 ;  /* 0x30000020ff207230 */ /* 0x000fc40000004100 */
[C---:B------:R-:W-:Y:S01]  /*afe0*/  FMUL.FTZ R44, R34.reuse, R43 ;  /* 0x0000002b222c7220 */ /* 0x040fe20000410000 */
[--C-:B------:R-:W-:Y:S02]  /*aff0*/  HADD2.F32 R33, -RZ, R35.reuse.H0_H0 ;  /* 0x20000023ff217230 */ /* 0x100fe40000004100 */
[----:B------:R-:W-:Y:S01]  /*b000*/  FMUL.FTZ R46, R34, R40 ;  /* 0x00000028222e7220 */ /* 0x000fe20000410000 */
[----:B------:R-:W-:Y:S02]  /*b010*/  HADD2.F32 R35, -RZ, R35.H1_H1 ;  /* 0x30000023ff237230 */ /* 0x000fe40000004100 */
[C---:B------:R-:W-:Y:S01]  /*b020*/  FFMA.FTZ R34, R32.reuse, R39, -R45 ;  /* 0x0000002720227223 */ /* 0x040fe2000001082d */
[----:B------:R-:W-:Y:S01]  /*b030*/  FFMA.FTZ R32, R32, R42, R29 ;  /* 0x0000002a20207223 */ /* 0x000fe2000001001d */
[C---:B------:R-:W-:Y:S01]  /*b040*/  FFMA.FTZ R29, R33.reuse, R40, -R44 ;  /* 0x00000028211d7223 */ /* 0x040fe2000001082c */
[----:B------:R-:W-:Y:S01]  /*b050*/  FFMA.FTZ R33, R33, R43, R46 ;  /* 0x0000002b21217223 */ /* 0x000fe2000001002e */
[----:B------:R-:W-:Y:S01]  /*b060*/  F2FP.F16.E4M3.UNPACK_B R43, R20.H1 ;  /* 0x00000014ff2b723e */ /* 0x000fe200030006ff */
[----:B------:R-:W-:Y:S01]  /*b070*/  HADD2.F32 R46, -RZ, R41.H1_H1 ;  /* 0x30000029ff2e7230 */ /* 0x000fe20000004100 */
[----:B------:R-:W-:Y:S01]  /*b080*/  F2FP.F16.E4M3.UNPACK_B R41, R8.H1 ;  /* 0x00000008ff29723e */ /* 0x000fe200030006ff */
[----:B------:R-:W-:Y:S01]  /*b090*/  HADD2.F32 R39, -RZ, R37.H1_H1 ;  /* 0x30000025ff277230 */ /* 0x000fe20000004100 */
[----:B------:R-:W-:Y:S01]  /*b0a0*/  F2FP.SATFINITE.E4M3.F32.PACK_AB_MERGE_C R9, R10, R9, R21 ;  /* 0x000000090a09723e */ /* 0x000fe20004807015 */
[----:B------:R-:W-:-:S02]  /*b0b0*/  HADD2.F32 R40, -RZ, R38.H1_H1 ;  /* 0x30000026ff287230 */ /* 0x000fc40000004100 */
[----:B------:R-:W-:Y:S02]  /*b0c0*/  HADD2.F32 R44, -RZ, R43.H0_H0 ;  /* 0x2000002bff2c7230 */ /* 0x000fe40000004100 */
[C---:B------:R-:W-:Y:S01]  /*b0d0*/  FMUL.FTZ R50, R39.reuse, R46 ;  /* 0x0000002e27327220 */ /* 0x040fe20000410000 */
[----:B------:R-:W-:Y:S02]  /*b0e0*/  HADD2.F32 R38, -RZ, R31.H0_H0 ;  /* 0x2000001fff267230 */ /* 0x000fe40000004100 */
[----:B------:R-:W-:Y:S01]  /*b0f0*/  FMUL.FTZ R45, R39, R40 ;  /* 0x00000028272d7220 */ /* 0x000fe20000410000 */
        /* <DEDUP_REMOVED lines=23> */
[----:B------:R-:W-:-:S02]  /*b270*/  HADD2.F32 R12, -RZ, R12.H1_H1 ;  /* 0x3000000cff0c7230 */ /* 0x000fc40000004100 */
[----:B------:R-:W-:Y:S02]  /*b280*/  HADD2.F32 R8, -RZ, R11.H0_H0 ;  /* 0x2000000bff087230 */ /* 0x000fe40000004100 */
[-C--:B------:R-:W-:Y:S01]  /*b290*/  FMUL.FTZ R45, R20, R31.reuse ;  /* 0x0000001f142d7220 */ /* 0x080fe20000410000 */
[----:B------:R-:W-:Y:S01]  /*b2a0*/  HADD2.F32 R39, -RZ, R39.H1_H1 ;  /* 0x30000027ff277230 */ /* 0x000fe20000004100 */
[----:B------:R-:W-:Y:S01]  /*b2b0*/  F2FP.F16.E4M3.UNPACK_B R20, R4.H1 ;  /* 0x00000004ff14723e */ /* 0x000fe200030006ff */
[----:B------:R-:W-:Y:S02]  /*b2c0*/  HADD2.F32 R11, -RZ, R11.H1_H1 ;  /* 0x3000000bff0b7230 */ /* 0x000fe40000004100 */
[----:B------:R-:W-:Y:S01]  /*b2d0*/  FMUL.FTZ R44, R12, R42 ;  /* 0x0000002a0c2c7220 */ /* 0x000fe20000410000 */
[C---:B------:R-:W-:Y:S01]  /*b2e0*/  FFMA.FTZ R28, R8.reuse, R31, -R41 ;  /* 0x0000001f081c7223 */ /* 0x040fe20000010829 */
[----:B------:R-:W-:Y:S01]  /*b2f0*/  FFMA.FTZ R45, R8, R43, R45 ;  /* 0x0000002b082d7223 */ /* 0x000fe2000001002d */
[----:B------:R-:W-:Y:S01]  /*b300*/  F2FP.F16.E4M3.UNPACK_B R8, R3.H1 ;  /* 0x00000003ff08723e */ /* 0x000fe200030006ff */
[-C--:B------:R-:W-:Y:S01]  /*b310*/  FMUL.FTZ R31, R12, R39.reuse ;  /* 0x000000270c1f7220 */ /* 0x080fe20000410000 */
[----:B------:R-:W-:Y:S01]  /*b320*/  FFMA.FTZ R43, R11, R39, -R44 ;  /* 0x000000270b2b7223 */ /* 0x000fe2000001082c */
[----:B------:R-:W-:Y:S01]  /*b330*/  HADD2.F32 R39, -RZ, R20.H0_H0 ;  /* 0x20000014ff277230 */ /* 0x000fe20000004100 */
[----:B------:R-:W-:Y:S01]  /*b340*/  F2FP.F16.E4M3.UNPACK_B R3, R3 ;  /* 0x00000003ff03723e */ /* 0x000fe200020006ff */
[----:B------:R-:W-:-:S02]  /*b350*/  HADD2.F32 R12, -RZ, R26.H0_H0 ;  /* 0x2000001aff0c7230 */ /* 0x000fc40000004100 */
[----:B------:R-:W-:Y:S01]  /*b360*/  FFMA.FTZ R42, R11, R42, R31 ;  /* 0x0000002a0b2a7223 */ /* 0x000fe2000001001f */
[--C-:B------:R-:W-:Y:S02]  /*b370*/  HADD2.F32 R11, -RZ, R8.reuse.H0_H0 ;  /* 0x20000008ff0b7230 */ /* 0x100fe40000004100 */
[----:B------:R-:W-:Y:S02]  /*b380*/  HADD2.F32 R31, -RZ, R8.H1_H1 ;  /* 0x30000008ff1f7230 */ /* 0x000fe40000004100 */
[C---:B------:R-:W-:Y:S01]  /*b390*/  FMUL.FTZ R47, R12.reuse, R39 ;  /* 0x000000270c2f7220 */ /* 0x040fe20000410000 */
[----:B------:R-:W-:Y:S02]  /*b3a0*/  HADD2.F32 R8, -RZ, R14.H0_H0 ;  /* 0x2000000eff087230 */ /* 0x000fe40000004100 */
[----:B------:R-:W-:Y:S01]  /*b3b0*/  FMUL.FTZ R49, R12, R11 ;  /* 0x0000000b0c317220 */ /* 0x000fe20000410000 */
[----:B------:R-:W-:Y:S02]  /*b3c0*/  HADD2.F32 R41, -RZ, R20.H1_H1 ;  /* 0x30000014ff297230 */ /* 0x000fe40000004100 */
[----:B------:R-:W-:-:S02]  /*b3d0*/  HADD2.F32 R26, -RZ, R26.H1_H1 ;  /* 0x3000001aff1a7230 */ /* 0x000fc40000004100 */
[C---:B------:R-:W-:Y:S01]  /*b3e0*/  FFMA.FTZ R47, R8.reuse, R11, -R47 ;  /* 0x0000000b082f7223 */ /* 0x040fe2000001082f */
[----:B------:R-:W-:Y:S01]  /*b3f0*/  HADD2.F32 R14, -RZ, R14.H1_H1 ;  /* 0x3000000eff0e7230 */ /* 0x000fe20000004100 */
[----:B------:R-:W-:Y:S01]  /*b400*/  F2FP.F16.E4M3.UNPACK_B R11, R4 ;  /* 0x00000004ff0b723e */ /* 0x000fe200020006ff */
[----:B------:R-:W-:Y:S01]  /*b410*/  FFMA.FTZ R49, R8, R39, R49 ;  /* 0x0000002708317223 */ /* 0x000fe20000010031 */
        /* <DEDUP_REMOVED lines=34> */
[----:B------:R-:W-:-:S05]  /*b640*/  F2FP.SATFINITE.E4M3.F32.PACK_AB_MERGE_C R10, R20, R3, R49 ;  /* 0x00000003140a723e */ /* 0x000fca0004807031 */
[----:B------:R3:W-:Y:S02]  /*b650*/  STS.128 [R0+0xf000], R8 ;  /* 0x00f0000800007388 */ /* 0x0007e40000000c00 */
.L_x_9264:
[----:B------:R-:W-:Y:S05]  /*b660*/  BSYNC B0 ;  /* 0x0000000000007941 */ /* 0x000fea0003800000 */
.L_x_9257:
        /* <DEDUP_REMOVED lines=8> */
.L_x_9254:
[----:B------:R-:W-:-:S13]  /*b6f0*/  ISETP.NE.AND P0, PT, R155, 0x3, PT ;  /* 0x000000039b00780c */ /* 0x000fda0003f05270 */
[----:B------:R-:W-:Y:S05]  /*b700*/  @!P0 BRA `(.L_x_9276) ;  /* 0x0000000000048947 */ /* 0x000fea0003800000 */
[----:B------:R-:W-:Y:S01]  /*b710*/  BPT.TRAP 0x1 ;  /* 0x000000040000795c */ /* 0x000fe20000300000 */
.L_x_9276:
[----:B--23--:R-:W-:Y:S01]  /*b720*/  IMAD R0, R154, 0x8, R16 ;  /* 0x000000089a007824 */ /* 0x00cfe200078e0210 */
[----:B0----5:R-:W-:-:S04]  /*b730*/  SHF.L.U32 R7, R156, 0x1f, RZ ;  /* 0x0000001f9c077819 */ /* 0x021fc800000006ff */
[----:B------:R0:W2:Y:S01]  /*b740*/  SYNCS.PHASECHK.TRANS64.TRYWAIT P1, [R0+URZ+0x19c30], R7 ;  /* 0x019c3007000075a7 */ /* 0x0000a2000802017f */
[----:B------:R-:W-:Y:S05]  /*b750*/  @!P0 BRA `(.L_x_9277) ;  /* 0x0000000000048947 */ /* 0x000fea0003800000 */
[----:B------:R-:W-:Y:S01]  /*b760*/  BPT.TRAP 0x1 ;  /* 0x000000040000795c */ /* 0x000fe20000300000 */
.L_x_9277:
[----:B-1----:R-:W-:Y:S01]  /*b770*/  VIADD R3, R16, 0x13800 ;  /* 0x0001380010037836 */ /* 0x002fe20000000000 */
[----:B------:R-:W-:Y:S01]  /*b780*/  LOP3.LUT R4, R36, 0x10000, RZ, 0xfc, !PT ;  /* 0x0001000024047812 */ /* 0x000fe200078efcff */
[----:B------:R-:W-:-:S03]  /*b790*/  IMAD.MOV.U32 R5, RZ, RZ, -0x3ffffff0 ;  /* 0xc0000010ff057424 */ /* 0x000fc600078e00ff */
[----:B------:R-:W-:-:S04]  /*b7a0*/  SHF.R.U32.HI R3, RZ, 0x4, R3 ;  /* 0x00000004ff037819 */ /* 0x000fc80000011603 */
[----:B------:R-:W-:-:S04]  /*b7b0*/  LOP3.LUT R3, R3, 0x3fff, RZ, 0xc0, !PT ;  /* 0x00003fff03037812 */ /* 0x000fc800078ec0ff */
[----:B------:R-:W-:Y:S01]  /*b7c0*/  LOP3.LUT R15, R3, 0x10000, RZ, 0xfc, !PT ;  /* 0x00010000030f7812 */ /* 0x000fe200078efcff */
[----:B--2---:R-:W-:Y:S06]  /*b7d0*/  @P1 BRA `(.L_x_9278) ;  /* 0x0000000000081947 */ /* 0x004fec0003800000 */
[----:B------:R-:W1:Y:S02]  /*b7e0*/  SYNCS.PHASECHK.TRANS64.TRYWAIT P1, [R0+URZ+0x19c30], R7 ;  /* 0x019c3007000075a7 */ /* 0x000e64000802017f */
[----:B-1----:R-:W-:Y:S05]  /*b7f0*/  @!P1 BRA `(.L_x_9279) ;  /* 0x0000010400149947 */ /* 0x002fea0003800000 */
.L_x_9278:
[----:B------:R-:W-:Y:S01]  /*b800*/  IMAD R6, R154, 0x300, R15 ;  /* 0x000003009a067824 */ /* 0x000fe200078e020f */
[----:B------:R-:W-:Y:S05]  /*b810*/  WARPSYNC.ALL ;  /* 0x0000000000007948 */ /* 0x000fea0003800000 */
[----:B01----:R-:W-:Y:S01]  /*b820*/  IMAD.MOV.U32 R7, RZ, RZ, -0x3ffffff0 ;  /* 0xc0000010ff077424 */ /* 0x003fe200078e00ff */
[C---:B------:R-:W-:Y:S01]  /*b830*/  R2UR UR4, R4.reuse ;  /* 0x00000000040472ca */ /* 0x040fe200000e0000 */
[----:B------:R-:W-:Y:S01]  /*b840*/  WARPGROUP.ARRIVE ;  /* 0x00000000000079c5 */ /* 0x000fe20000000000 */
[----:B------:R-:W-:Y:S01]  /*b850*/  R2UR UR5, R5 ;  /* 0x00000000050572ca */ /* 0x000fe200000e0000 */
[----:B------:R-:W-:Y:S01]  /*b860*/  VIADD R10, R4, 0x180 ;  /* 0x00000180040a7836 */ /* 0x000fe20000000000 */
[C---:B------:R-:W-:Y:S01]  /*b870*/  R2UR UR6, R6.reuse ;  /* 0x00000000060672ca */ /* 0x040fe200000e0000 */
[----:B------:R-:W-:Y:S01]  /*b880*/  IMAD.MOV.U32 R11, RZ, RZ, -0x3ffffff0 ;  /* 0xc0000010ff0b7424 */ /* 0x000fe200078e00ff */
[----:B------:R-:W-:Y:S01]  /*b890*/  R2UR UR7, R7 ;  /* 0x00000000070772ca */ /* 0x000fe200000e0000 */
[----:B------:R-:W-:Y:S01]  /*b8a0*/  VIADD R8, R6, 0x100 ;  /* 0x0000010006087836 */ /* 0x000fe20000000000 */
[----:B------:R-:W-:-:S02]  /*b8b0*/  P2R R90, PR, RZ, 0x1 ;  /* 0x00000001ff5a7803 */ /* 0x000fc40000000000 */
[----:B------:R0:W-:Y:S04]  /*b8c0*/  STL.64 [R1], R10 ;  /* 0x0000000a01007387 */ /* 0x0001e80000100a00 */
[----:B------:R-:W2:Y:S05]  /*b8d0*/  LDL R91, [R1+0x30] ;  /* 0x00003000015b7983 */ /* 0x000eaa0000100800 */
[----:B------:R-:W-:Y:S01]  /*b8e0*/  QGMMA.64x128x32.F32.E4M3.E4M3 R24, gdesc[UR4], RZ, !UPT, gsb0 ;  /* 0x01e00000041879f3 */ /* 0x000fe2000c0008ff */
[----:B------:R-:W-:Y:S01]  /*b8f0*/  IMAD.MOV.U32 R9, RZ, RZ, -0x3ffffff0 ;  /* 0xc0000010ff097424 */ /* 0x000fe200078e00ff */
[----:B------:R-:W-:-:S02]  /*b900*/  R2UR UR4, R10 ;  /* 0x000000000a0472ca */ /* 0x000fc400000e0000 */
[----:B------:R-:W-:Y:S02]  /*b910*/  R2UR UR5, R11 ;  /* 0x000000000b0572ca */ /* 0x000fe400000e0000 */
[----:B------:R-:W-:Y:S02]  /*b920*/  R2UR UR6, R8 ;  /* 0x00000000080672ca */ /* 0x000fe400000e0000 */
[----:B------:R-:W-:Y:S01]  /*b930*/  R2UR UR7, R9 ;  /* 0x00000000090772ca */ /* 0x000fe200000e0000 */
[----:B----4-:R-:W-:Y:S02]  /*b940*/  VIADD R20, R4, 0x300 ;  /* 0x0000030004147836 */ /* 0x010fe40000000000 */
[----:B------:R-:W-:Y:S02]  /*b950*/  VIADD R6, R6, 0x200 ;  /* 0x0000020006067836 */ /* 0x000fe40000000000 */
[----:B------:R-:W-:Y:S02]  /*b960*/  IMAD.MOV.U32 R21, RZ, RZ, -0x3ffffff0 ;  /* 0xc0000010ff157424 */ /* 0x000fe400078e00ff */
[----:B------:R-:W-:Y:S01]  /*b970*/  IMAD.MOV.U32 R7, RZ, RZ, -0x3ffffff0 ;  /* 0xc0000010ff077424 */ /* 0x000fe200078e00ff */
[----:B------:R-:W-:-:S02]  /*b980*/  WARPGROUP.DEPBAR.LE gsb0, 0x0 ;  /* 0x00008000000079c5 */ /* 0x000fc40000010000 */
        /* <DEDUP_REMOVED lines=9> */
[----:B------:R-:W-:Y:S01]  /*ba20*/  ULDC UR4, c[0x0][0x988] ;  /* 0x0002620000047ab9 */ /* 0x000fe20000000800 */
[----:B--2---:R-:W-:Y:S01]  /*ba30*/  IADD3 R89, R89, 0x80, -R91 ;  /* 0x0000008059597810 */ /* 0x004fe20007ffe85b */
[----:B------:R-:W-:Y:S02]  /*ba40*/  WARPGROUP.DEPBAR.LE gsb0, 0x0 ;  /* 0x00008000000079c5 */ /* 0x000fe40000010000 */
        /* <DEDUP_REMOVED lines=8> */
[C---:B0-----:R-:W-:Y:S01]  /*bad0*/  FMUL.FTZ R11, R2.reuse, R29 ;  /* 0x0000001d020b7220 */ /* 0x041fe20000410000 */
[----:B------:R-:W-:-:S05]  /*bae0*/  FMUL.FTZ R25, R2, R35 ;  /* 0x0000002302197220 */ /* 0x000fca0000410000 */
[----:B------:R-:W0:Y:S01]  /*baf0*/  MUFU.TANH R7, R7 ;  /* 0x0000000700077308 */ /* 0x000e220000002400 */
[C---:B------:R-:W-:Y:S01]  /*bb00*/  FMUL.FTZ R13, R2.reuse, R32 ;  /* 0x00000020020d7220 */ /* 0x040fe20000410000 */
[C---:B------:R-:W-:Y:S01]  /*bb10*/  FMUL.FTZ R35, R2.reuse, R46 ;  /* 0x0000002e02237220 */ /* 0x040fe20000410000 */
[----:B------:R-:W-:-:S05]  /*bb20*/  FMUL.FTZ R46, R2, R56 ;  /* 0x00000038022e7220 */ /* 0x000fca0000410000 */
[----:B------:R-:W2:Y:S01]  /*bb30*/  MUFU.TANH R6, R6 ;  /* 0x0000000600067308 */ /* 0x000ea20000002400 */
[----:B------:R-:W-:Y:S01]  /*bb40*/  FMUL.FTZ R8, R2, R27 ;  /* 0x0000001b02087220 */ /* 0x000fe20000410000 */
[----:B------:R-:W-:-:S06]  /*bb50*/  IMAD R56, R88, -0x80, R89 ;  /* 0xffffff8058387824 */ /* 0x000fcc00078e0259 */
[----:B------:R-:W3:Y:S01]  /*bb60*/  MUFU.TANH R24, R24 ;  /* 0x0000001800187308 */ /* 0x000ee20000002400 */
[----:B------:R-:W-:-:S07]  /*bb70*/  FMUL.FTZ R14, R2, R34 ;  /* 0x00000022020e7220 */ /* 0x000fce0000410000 */
[----:B------:R-:W4:Y:S08]  /*bb80*/  MUFU.TANH R9, R9 ;  /* 0x0000000900097308 */ /* 0x000f300000002400 */
[----:B------:R-:W5:Y:S01]  /*bb90*/  MUFU.TANH R12, R12 ;  /* 0x0000000c000c7308 */ /* 0x000f620000002400 */
[----:B------:R-:W-:Y:S01]  /*bba0*/  FMUL.FTZ R28, R2, R37 ;  /* 0x00000025021c7220 */ /* 0x000fe20000410000 */
[----:B------:R-:W-:-:S06]  /*bbb0*/  ISETP.GT.AND P1, PT, R56, RZ, PT ;  /* 0x000000ff3800720c */ /* 0x000fcc0003f24270 */
[----:B------:R-:W5:Y:S01]  /*bbc0*/  MUFU.TANH R26, R26 ;  /* 0x0000001a001a7308 */ /* 0x000f620000002400 */
[----:B------:R-:W-:-:S07]  /*bbd0*/  ISETP.GT.AND P2, PT, R56, 0x1, PT ;  /* 0x000000013800780c */ /* 0x000fce0003f44270 */
[----:B------:R-:W5:Y:S01]  /*bbe0*/  MUFU.TANH R11, R11 ;  /* 0x0000000b000b7308 */ /* 0x000f620000002400 */
[C---:B------:R-:W-:Y:S01]  /*bbf0*/  FMUL.FTZ R10, R2.reuse, R30 ;  /* 0x0000001e020a7220 */ /* 0x040fe20000410000 */
[C---:B------:R-:W-:Y:S01]  /*bc00*/  FMUL.FTZ R27, R2.reuse, R38 ;  /* 0x00000026021b7220 */ /* 0x040fe20000410000 */
[----:B------:R-:W-:Y:S01]  /*bc10*/  FMUL.FTZ R30, R2, R40 ;  /* 0x00000028021e7220 */ /* 0x000fe20000410000 */
[----:B------:R-:W-:-:S04]  /*bc20*/  ISETP.GT.AND P3, PT, R56, 0x11, PT ;  /* 0x000000113800780c */ /* 0x000fc80003f64270 */
[----:B------:R-:W5:Y:S01]  /*bc30*/  MUFU.TANH R13, R13 ;  /* 0x0000000d000d7308 */ /* 0x000f620000002400 */
[C---:B------:R-:W-:Y:S01]  /*bc40*/  FMUL.FTZ R38, R2.reuse, R48 ;  /* 0x0000003002267220 */ /* 0x040fe20000410000 */
[----:B------:R-:W-:Y:S01]  /*bc50*/  FMUL.FTZ R40, R2, R49 ;  /* 0x0000003102287220 */ /* 0x000fe20000410000 */
[----:B------:R-:W-:Y:S01]  /*bc60*/  ISETP.GT.AND P6, PT, R56, 0x8, PT ;  /* 0x000000083800780c */ /* 0x000fe20003fc4270 */
[----:B------:R-:W-:Y:S01]  /*bc70*/  FMUL.FTZ R34, R2, R44 ;  /* 0x0000002c02227220 */ /* 0x000fe20000410000 */
[----:B-1----:R-:W-:-:S03]  /*bc80*/  FSEL R3, R3, -INF , P1 ;  /* 0xff80000003037808 */ /* 0x002fc60000800000 */
[----:B------:R-:W1:Y:S01]  /*bc90*/  MUFU.TANH R8, R8 ;  /* 0x0000000800087308 */ /* 0x000e620000002400 */
[----:B0-----:R-:W-:Y:S01]  /*bca0*/  FSEL R7, R7, -INF , P2 ;  /* 0xff80000007077808 */ /* 0x001fe20001000000 */
[C---:B------:R-:W-:Y:S01]  /*bcb0*/  FMUL.FTZ R48, R2.reuse, R57 ;  /* 0x0000003902307220 */ /* 0x040fe20000410000 */
[----:B------:R-:W-:Y:S01]  /*bcc0*/  FMUL.FTZ R49, R2, R59 ;  /* 0x0000003b02317220 */ /* 0x000fe20000410000 */
[----:B------:R-:W-:Y:S01]  /*bcd0*/  ISETP.GT.AND P5, PT, R56, 0x9, PT ;  /* 0x000000093800780c */ /* 0x000fe20003fa4270 */
[C---:B------:R-:W-:Y:S01]  /*bce0*/  FMUL.FTZ R44, R2.reuse, R53 ;  /* 0x00000035022c7220 */ /* 0x040fe20000410000 */
[----:B------:R-:W-:Y:S02]  /*bcf0*/  FMUL.FTZ R59, R2, R67 ;  /* 0x00000043023b7220 */ /* 0x000fe40000410000 */
[----:B------:R-:W0:Y:S01]  /*bd00*/  MUFU.TANH R14, R14 ;  /* 0x0000000e000e7308 */ /* 0x000e220000002400 */
[----:B--2---:R-:W-:Y:S01]  /*bd10*/  FSEL R57, R6, -INF , P1 ;  /* 0xff80000006397808 */ /* 0x004fe20000800000 */
[----:B------:R-:W-:Y:S01]  /*bd20*/  FMUL.FTZ R53, R2, R63 ;  /* 0x0000003f02357220 */ /* 0x000fe20000410000 */
[----:B------:R-:W-:-:S02]  /*bd30*/  ISETP.GT.AND P1, PT, R56, 0x18, PT ;  /* 0x000000183800780c */ /* 0x000fc40003f24270 */
[----:B---3--:R-:W-:-:S03]  /*bd40*/  FSEL R67, R24, -INF , P3 ;  /* 0xff80000018437808 */ /* 0x008fc60001800000 */
[----:B------:R-:W2:Y:S01]  /*bd50*/  MUFU.TANH R28, R28 ;  /* 0x0000001c001c7308 */ /* 0x000ea20000002400 */
[----:B----4-:R-:W-:Y:S02]  /*bd60*/  FSEL R63, R9, -INF , P6 ;  /* 0xff800000093f7808 */ /* 0x010fe40003000000 */
[----:B------:R-:W-:Y:S02]  /*bd70*/  FMNMX.FTZ R24, R3, R7, !PT ;  /* 0x0000000703187209 */ /* 0x000fe40007810000 */
[----:B-----5:R-:W-:Y:S01]  /*bd80*/  FSEL R9, R12, -INF , P5 ;  /* 0xff8000000c097808 */ /* 0x020fe20002800000 */
[----:B------:R-:W-:Y:S01]  /*bd90*/  FMUL.FTZ R12, R2, R69 ;  /* 0x00000045020c7220 */ /* 0x000fe20000410000 */
[----:B------:R-:W-:Y:S01]  /*bda0*/  FSEL R69, R26, -INF , P1 ;  /* 0xff8000001a457808 */ /* 0x000fe20000800000 */
[----:B------:R-:W3:Y:S01]  /*bdb0*/  MUFU.TANH R10, R10 ;  /* 0x0000000a000a7308 */ /* 0x000ee20000002400 */
[----:B------:R-:W-:Y:S01]  /*bdc0*/  ISETP.GT.AND P4, PT, R56, 0x10, PT ;  /* 0x000000103800780c */ /* 0x000fe20003f84270 */
[----:B------:R-:W-:Y:S01]  /*bdd0*/  FMUL.FTZ R32, R2, R41 ;  /* 0x0000002902207220 */ /* 0x000fe20000410000 */
[----:B------:R-:W-:-:S02]  /*bde0*/  FSEL R11, R11, -INF , P5 ;  /* 0xff8000000b0b7808 */ /* 0x000fc40002800000 */
[----:B------:R-:W-:Y:S02]  /*bdf0*/  FMNMX.FTZ R26, R63, R24, !PT ;  /* 0x000000183f1a7209 */ /* 0x000fe40007810000 */
[----:B------:R-:W-:Y:S01]  /*be00*/  FSEL R13, R13, -INF , P4 ;  /* 0xff8000000d0d7808 */ /* 0x000fe20002000000 */
[----:B------:R-:W4:Y:S01]  /*be10*/  MUFU.TANH R30, R30 ;  /* 0x0000001e001e7308 */ /* 0x000f220000002400 */
[----:B------:R-:W-:Y:S01]  /*be20*/  FMNMX.FTZ R26, R11, R26, !PT ;  /* 0x0000001a0b1a7209 */ /* 0x000fe20007810000 */
[----:B------:R-:W-:Y:S01]  /*be30*/  FMUL.FTZ R37, R2, R47 ;  /* 0x0000002f02257220 */ /* 0x000fe20000410000 */
[----:B-1----:R-:W-:Y:S01]  /*be40*/  FSEL R8, R8, -INF , P2 ;  /* 0xff80000008087808 */ /* 0x002fe20001000000 */
[----:B------:R-:W-:Y:S01]  /*be50*/  FMUL.FTZ R47, R2, R58 ;  /* 0x0000003a022f7220 */ /* 0x000fe20000410000 */
[----:B------:R-:W-:Y:S01]  /*be60*/  ISETP.GT.AND P2, PT, R56, 0x19, PT ;  /* 0x000000193800780c */ /* 0x000fe20003f44270 */
[C---:B------:R-:W-:Y:S01]  /*be70*/  FMUL.FTZ R58, R2.reuse, R65 ;  /* 0x00000041023a7220 */ /* 0x040fe20000410000 */
[----:B------:R-:W-:Y:S01]  /*be80*/  FMNMX.FTZ R26, R13, R26, !PT ;  /* 0x0000001a0d1a7209 */ /* 0x000fe20007810000 */
[----:B------:R-:W1:Y:S01]  /*be90*/  MUFU.TANH R32, R32 ;  /* 0x0000002000207308 */ /* 0x000e620000002400 */
[----:B------:R-:W-:Y:S01]  /*bea0*/  FMUL.FTZ R36, R2, R45 ;  /* 0x0000002d02247220 */ /* 0x000fe20000410000 */
[----:B0-----:R-:W-:Y:S01]  /*beb0*/  FSEL R65, R14, -INF , P4 ;  /* 0xff8000000e417808 */ /* 0x001fe20002000000 */
[----:B------:R-:W-:Y:S01]  /*bec0*/  FMUL.FTZ R14, R2, R71 ;  /* 0x00000047020e7220 */ /* 0x000fe20000410000 */
[----:B--2---:R-:W-:Y:S01]  /*bed0*/  FSEL R71, R28, -INF , P2 ;  /* 0xff8000001c477808 */ /* 0x004fe20001000000 */
[C---:B------:R-:W-:Y:S01]  /*bee0*/  FMUL.FTZ R29, R2.reuse, R39 ;  /* 0x00000027021d7220 */ /* 0x040fe20000410000 */
[----:B------:R-:W-:-:S02]  /*bef0*/  FMUL.FTZ R31, R2, R42 ;  /* 0x0000002a021f7220 */ /* 0x000fc40000410000 */
[----:B------:R-:W0:Y:S01]  /*bf00*/  MUFU.TANH R25, R25 ;  /* 0x0000001900197308 */ /* 0x000e220000002400 */
[----:B------:R-:W-:Y:S01]  /*bf10*/  FMNMX.FTZ R28, R67, R26, !PT ;  /* 0x0000001a431c7209 */ /* 0x000fe20007810000 */
[C---:B------:R-:W-:Y:S01]  /*bf20*/  FMUL.FTZ R42, R2.reuse, R52 ;  /* 0x00000034022a7220 */ /* 0x040fe20000410000 */
[----:B------:R-:W-:Y:S01]  /*bf30*/  FMUL.FTZ R52, R2, R61 ;  /* 0x0000003d02347220 */ /* 0x000fe20000410000 */
[----:B---3--:R-:W-:-:S04]  /*bf40*/  FSEL R61, R10, -INF , P6 ;  /* 0xff8000000a3d7808 */ /* 0x008fc80003000000 */
[----:B------:R-:W2:Y:S01]  /*bf50*/  MUFU.TANH R34, R34 ;  /* 0x0000002200227308 */ /* 0x000ea20000002400 */
[----:B------:R-:W-:Y:S02]  /*bf60*/  ISETP.GT.AND P6, PT, R56, 0x20, PT ;  /* 0x000000203800780c */ /* 0x000fe40003fc4270 */
[----:B------:R-:W-:-:S05]  /*bf70*/  FMNMX.FTZ R28, R69, R28, !PT ;  /* 0x0000001c451c7209 */ /* 0x000fca0007810000 */
[----:B------:R-:W3:Y:S01]  /*bf80*/  MUFU.TANH R27, R27 ;  /* 0x0000001b001b7308 */ /* 0x000ee20000002400 */
[----:B------:R-:W-:Y:S01]  /*bf90*/  FMUL.FTZ R33, R2, R43 ;  /* 0x0000002b02217220 */ /* 0x000fe20000410000 */
[----:B------:R-:W-:-:S06]  /*bfa0*/  ISETP.GT.AND P5, PT, R56, 0x21, PT ;  /* 0x000000213800780c */ /* 0x000fcc0003fa4270 */
[----:B------:R-:W5:Y:S01]  /*bfb0*/  MUFU.TANH R36, R36 ;  /* 0x0000002400247308 */ /* 0x000f620000002400 */
[----:B----4-:R-:W-:Y:S02]  /*bfc0*/  FSEL R89, R30, -INF , P6 ;  /* 0xff8000001e597808 */ /* 0x010fe40003000000 */
[----:B------:R-:W-:-:S05]  /*bfd0*/  FMNMX.FTZ R28, R71, R28, !PT ;  /* 0x0000001c471c7209 */ /* 0x000fca0007810000 */
[----:B------:R-:W4:Y:S01]  /*bfe0*/  MUFU.TANH R29, R29 ;  /* 0x0000001d001d7308 */ /* 0x000f220000002400 */
[----:B------:R-:W-:Y:S02]  /*bff0*/  ISETP.GT.AND P4, PT, R56, 0x28, PT ;  /* 0x000000283800780c */ /* 0x000fe40003f84270 */
[----:B-1----:R-:W-:-:S05]  /*c000*/  FSEL R91, R32, -INF , P5 ;  /* 0xff800000205b7808 */ /* 0x002fca0002800000 */
[----:B------:R-:W1:Y:S01]  /*c010*/  MUFU.TANH R38, R38 ;  /* 0x0000002600267308 */ /* 0x000e620000002400 */
[----:B------:R-:W-:Y:S02]  /*c020*/  FMNMX.FTZ R30, R89, R28, !PT ;  /* 0x0000001c591e7209 */ /* 0x000fe40007810000 */
[----:B0-----:R-:W-:-:S05]  /*c030*/  FSEL R25, R25, -INF , P3 ;  /* 0xff80000019197808 */ /* 0x001fca0001800000 */
[----:B------:R-:W0:Y:S01]  /*c040*/  MUFU.TANH R31, R31 ;  /* 0x0000001f001f7308 */ /* 0x000e220000002400 */
[----:B------:R-:W-:Y:S02]  /*c050*/  ISETP.GT.AND P3, PT, R56, 0x29, PT ;  /* 0x000000293800780c */ /* 0x000fe40003f64270 */
[----:B--2---:R-:W-:-:S05]  /*c060*/  FSEL R93, R34, -INF , P4 ;  /* 0xff800000225d7808 */ /* 0x004fca0002000000 */
[----:B------:R-:W2:Y:S01]  /*c070*/  MUFU.TANH R40, R40 ;  /* 0x0000002800287308 */ /* 0x000ea20000002400 */
[----:B------:R-:W-:Y:S01]  /*c080*/  FMNMX.FTZ R30, R91, R30, !PT ;  /* 0x0000001e5b1e7209 */ /* 0x000fe20007810000 */
[----:B------:R-:W-:Y:S01]  /*c090*/  FMUL.FTZ R39, R2, R50 ;  /* 0x0000003202277220 */ /* 0x000fe20000410000 */
[----:B---3--:R-:W-:-:S05]  /*c0a0*/  FSEL R27, R27, -INF , P1 ;  /* 0xff8000001b1b7808 */ /* 0x008fca0000800000 */
[----:B------:R-:W3:Y:S01]  /*c0b0*/  MUFU.TANH R33, R33 ;  /* 0x0000002100217308 */ /* 0x000ee20000002400 */
[----:B------:R-:W-:Y:S02]  /*c0c0*/  ISETP.GT.AND P1, PT, R56, 0x30, PT ;  /* 0x000000303800780c */ /* 0x000fe40003f24270 */
[----:B-----5:R-:W-:-:S05]  /*c0d0*/  FSEL R95, R36, -INF , P3 ;  /* 0xff800000245f7808 */ /* 0x020fca0001800000 */
[----:B------:R-:W5:Y:S01]  /*c0e0*/  MUFU.TANH R42, R42 ;  /* 0x0000002a002a7308 */ /* 0x000f620000002400 */
[----:B------:R-:W-:Y:S01]  /*c0f0*/  FMNMX.FTZ R32, R93, R30, !PT ;  /* 0x0000001e5d207209 */ /* 0x000fe20007810000 */
[----:B------:R-:W-:Y:S01]  /*c100*/  FMUL.FTZ R28, R2, R73 ;  /* 0x00000049021c7220 */ /* 0x000fe20000410000 */
[----:B----4-:R-:W-:-:S05]  /*c110*/  FSEL R29, R29, -INF , P2 ;  /* 0xff8000001d1d7808 */ /* 0x010fca0001000000 */
[----:B------:R-:W4:Y:S01]  /*c120*/  MUFU.TANH R35, R35 ;  /* 0x0000002300237308 */ /* 0x000f220000002400 */
[----:B------:R-:W-:Y:S01]  /*c130*/  FMUL.FTZ R41, R2, R51 ;  /* 0x0000003302297220 */ /* 0x000fe20000410000 */
[----:B------:R-:W-:-:S06]  /*c140*/  ISETP.GT.AND P2, PT, R56, 0x31, PT ;  /* 0x000000313800780c */ /* 0x000fcc0003f44270 */
[----:B------:R-:W4:Y:S01]  /*c150*/  MUFU.TANH R44, R44 ;  /* 0x0000002c002c7308 */ /* 0x000f220000002400 */
[----:B-1----:R-:W-:Y:S01]  /*c160*/  FSEL R73, R38, -INF , P1 ;  /* 0xff80000026497808 */ /* 0x002fe20000800000 */
[----:B------:R-:W-:Y:S01]  /*c170*/  FMUL.FTZ R50, R2, R60 ;  /* 0x0000003c02327220 */ /* 0x000fe20000410000 */
[----:B------:R-:W-:-:S05]  /*c180*/  FMNMX.FTZ R32, R95, R32, !PT ;  /* 0x000000205f207209 */ /* 0x000fca0007810000 */
[----:B------:R-:W1:Y:S01]  /*c190*/  MUFU.TANH R37, R37 ;  /* 0x0000002500257308 */ /* 0x000e620000002400 */
[----:B0-----:R-:W-:Y:S01]  /*c1a0*/  FSEL R31, R31, -INF , P6 ;  /* 0xff8000001f1f7808 */ /* 0x001fe20003000000 */
[----:B------:R-:W-:Y:S01]  /*c1b0*/  FMUL.FTZ R43, R2, R54 ;  /* 0x00000036022b7220 */ /* 0x000fe20000410000 */
[----:B------:R-:W-:-:S05]  /*c1c0*/  ISETP.GT.AND P6, PT, R56, 0x38, PT ;  /* 0x000000383800780c */ /* 0x000fca0003fc4270 */
[----:B------:R-:W0:Y:S01]  /*c1d0*/  MUFU.TANH R46, R46 ;  /* 0x0000002e002e7308 */ /* 0x000e220000002400 */
[----:B--2---:R-:W-:Y:S02]  /*c1e0*/  FSEL R97, R40, -INF , P2 ;  /* 0xff80000028617808 */ /* 0x004fe40001000000 */
[----:B------:R-:W-:-:S05]  /*c1f0*/  FMNMX.FTZ R32, R73, R32, !PT ;  /* 0x0000002049207209 */ /* 0x000fca0007810000 */
[----:B------:R-:W2:Y:S01]  /*c200*/  MUFU.TANH R39, R39 ;  /* 0x0000002700277308 */ /* 0x000ea20000002400 */
[----:B---3--:R-:W-:Y:S01]  /*c210*/  FSEL R33, R33, -INF , P5 ;  /* 0xff80000021217808 */ /* 0x008fe20002800000 */
[C---:B------:R-:W-:Y:S01]  /*c220*/  FMUL.FTZ R30, R2.reuse, R75 ;  /* 0x0000004b021e7220 */ /* 0x040fe20000410000 */
[----:B------:R-:W-:-:S05]  /*c230*/  FMUL.FTZ R45, R2, R55 ;  /* 0x00000037022d7220 */ /* 0x000fca0000410000 */
[----:B------:R-:W3:Y:S01]  /*c240*/  MUFU.TANH R48, R48 ;  /* 0x0000003000307308 */ /* 0x000ee20000002400 */
[----:B------:R-:W-:Y:S01]  /*c250*/  ISETP.GT.AND P5, PT, R56, 0x39, PT ;  /* 0x000000393800780c */ /* 0x000fe20003fa4270 */
[----:B------:R-:W-:Y:S01]  /*c260*/  FMUL.FTZ R54, R2, R64 ;  /* 0x0000004002367220 */ /* 0x000fe20000410000 */
[----:B-----5:R-:W-:Y:S02]  /*c270*/  FSEL R75, R42, -INF , P6 ;  /* 0xff8000002a4b7808 */ /* 0x020fe40003000000 */
[----:B------:R-:W-:-:S03]  /*c280*/  FMNMX.FTZ R32, R97, R32, !PT ;  /* 0x0000002061207209 */ /* 0x000fc60007810000 */
[----:B------:R-:W5:Y:S01]  /*c290*/  MUFU.TANH R41, R41 ;  /* 0x0000002900297308 */ /* 0x000f620000002400 */
[----:B----4-:R-:W-:Y:S02]  /*c2a0*/  FSEL R35, R35, -INF , P4 ;  /* 0xff80000023237808 */ /* 0x010fe40002000000 */
[----:B------:R-:W-:-:S05]  /*c2b0*/  ISETP.GT.AND P4, PT, R56, 0x40, PT ;  /* 0x000000403800780c */ /* 0x000fca0003f84270 */
[----:B------:R-:W4:Y:S01]  /*c2c0*/  MUFU.TANH R50, R50 ;  /* 0x0000003200327308 */ /* 0x000f220000002400 */
[----:B------:R-:W-:Y:S02]  /*c2d0*/  FSEL R101, R44, -INF , P5 ;  /* 0xff8000002c657808 */ /* 0x000fe40002800000 */
[----:B------:R-:W-:-:S05]  /*c2e0*/  FMNMX.FTZ R32, R75, R32, !PT ;  /* 0x000000204b207209 */ /* 0x000fca0007810000 */
[----:B------:R-:W4:Y:S01]  /*c2f0*/  MUFU.TANH R43, R43 ;  /* 0x0000002b002b7308 */ /* 0x000f220000002400 */
[----:B-1----:R-:W-:Y:S02]  /*c300*/  FSEL R37, R37, -INF , P3 ;  /* 0xff80000025257808 */ /* 0x002fe40001800000 */
[----:B------:R-:W-:-:S05]  /*c310*/  ISETP.GT.AND P3, PT, R56, 0x41, PT ;  /* 0x000000413800780c */ /* 0x000fca0003f64270 */
[----:B------:R-:W1:Y:S01]  /*c320*/  MUFU.TANH R52, R52 ;  /* 0x0000003400347308 */ /* 0x000e620000002400 */
[----:B0-----:R-:W-:Y:S02]  /*c330*/  FSEL R103, R46, -INF , P4 ;  /* 0xff8000002e677808 */ /* 0x001fe40002000000 */
[----:B------:R-:W-:-:S05]  /*c340*/  FMNMX.FTZ R32, R101, R32, !PT ;  /* 0x0000002065207209 */ /* 0x000fca0007810000 */
[----:B------:R-:W0:Y:S01]  /*c350*/  MUFU.TANH R45, R45 ;  /* 0x0000002d002d7308 */ /* 0x000e220000002400 */
[----:B------:R-:W-:Y:S01]  /*c360*/  FMUL.FTZ R68, R2, R68 ;  /* 0x0000004402447220 */ /* 0x000fe20000410000 */
[----:B--2---:R-:W-:-:S06]  /*c370*/  FSEL R39, R39, -INF , P1 ;  /* 0xff80000027277808 */ /* 0x004fcc0000800000 */
[----:B------:R-:W2:Y:S01]  /*c380*/  MUFU.TANH R54, R54 ;  /* 0x0000003600367308 */ /* 0x000ea20000002400 */
[----:B------:R-:W-:Y:S02]  /*c390*/  ISETP.GT.AND P1, PT, R56, 0x48, PT ;  /* 0x000000483800780c */ /* 0x000fe40003f24270 */
[----:B---3--:R-:W-:Y:S02]  /*c3a0*/  FSEL R105, R48, -INF , P3 ;  /* 0xff80000030697808 */ /* 0x008fe40001800000 */
[----:B------:R-:W-:-:S03]  /*c3b0*/  FMNMX.FTZ R32, R103, R32, !PT ;  /* 0x0000002067207209 */ /* 0x000fc60007810000 */
[----:B------:R-:W3:Y:S01]  /*c3c0*/  MUFU.TANH R47, R47 ;  /* 0x0000002f002f7308 */ /* 0x000ee20000002400 */
[----:B-----5:R-:W-:Y:S01]  /*c3d0*/  FSEL R41, R41, -INF , P2 ;  /* 0xff80000029297808 */ /* 0x020fe20001000000 */
[C---:B------:R-:W-:Y:S01]  /*c3e0*/  FMUL.FTZ R121, R2.reuse, R77 ;  /* 0x0000004d02797220 */ /* 0x040fe20000410000 */
[----:B------:R-:W-:-:S05]  /*c3f0*/  FMUL.FTZ R51, R2, R62 ;  /* 0x0000003e02337220 */ /* 0x000fca0000410000 */
[----:B------:R-:W5:Y:S01]  /*c400*/  MUFU.TANH R58, R58 ;  /* 0x0000003a003a7308 */ /* 0x000f620000002400 */
[----:B------:R-:W-:Y:S01]  /*c410*/  ISETP.GT.AND P2, PT, R56, 0x49, PT ;  /* 0x000000493800780c */ /* 0x000fe20003f44270 */
[----:B------:R-:W-:Y:S01]  /*c420*/  FMUL.FTZ R24, R2, R72 ;  /* 0x0000004802187220 */ /* 0x000fe20000410000 */
[----:B----4-:R-:W-:Y:S02]  /*c430*/  FSEL R77, R50, -INF , P1 ;  /* 0xff800000324d7808 */ /* 0x010fe40000800000 */
[----:B------:R-:W-:-:S03]  /*c440*/  FMNMX.FTZ R32, R105, R32, !PT ;  /* 0x0000002069207209 */ /* 0x000fc60007810000 */
[----:B------:R-:W4:Y:S01]  /*c450*/  MUFU.TANH R49, R49 ;  /* 0x0000003100317308 */ /* 0x000f220000002400 */
[----:B------:R-:W-:Y:S01]  /*c460*/  FSEL R43, R43, -INF , P6 ;  /* 0xff8000002b2b7808 */ /* 0x000fe20003000000 */
[----:B------:R-:W-:Y:S01]  /*c470*/  FMUL.FTZ R55, R2, R66 ;  /* 0x0000004202377220 */ /* 0x000fe20000410000 */
[----:B------:R-:W-:-:S05]  /*c480*/  ISETP.GT.AND P6, PT, R56, 0x50, PT ;  /* 0x000000503800780c */ /* 0x000fca0003fc4270 */
[----:B------:R-:W4:Y:S01]  /*c490*/  MUFU.TANH R6, R68 ;  /* 0x0000004400067308 */ /* 0x000f220000002400 */
[----:B-1----:R-:W-:Y:S02]  /*c4a0*/  FSEL R107, R52, -INF , P2 ;  /* 0xff800000346b7808 */ /* 0x002fe40001000000 */
        /* <DEDUP_REMOVED lines=9> */
[----:B---3--:R-:W-:Y:S02]  /*c540*/  FSEL R47, R47, -INF , P4 ;  /* 0xff8000002f2f7808 */ /* 0x008fe40002000000 */
[----:B------:R-:W-:-:S05]  /*c550*/  ISETP.GT.AND P4, PT, R56, 0x58, PT ;  /* 0x000000583800780c */ /* 0x000fca0003f84270 */
[----:B------:R-:W3:Y:S01]  /*c560*/  MUFU.TANH R24, R24 ;  /* 0x0000001800187308 */ /* 0x000ee20000002400 */
[----:B-----5:R-:W-:Y:S02]  /*c570*/  FSEL R111, R58, -INF , P5 ;  /* 0xff8000003a6f7808 */ /* 0x020fe40002800000 */
[----:B------:R-:W-:Y:S01]  /*c580*/  FMNMX.FTZ R34, R109, R32, !PT ;  /* 0x000000206d227209 */ /* 0x000fe20007810000 */
[----:B------:R-:W-:-:S04]  /*c590*/  FMUL.FTZ R70, R2, R70 ;  /* 0x0000004602467220 */ /* 0x000fc80000410000 */
[----:B------:R-:W5:Y:S01]  /*c5a0*/  MUFU.TANH R55, R55 ;  /* 0x0000003700377308 */ /* 0x000f620000002400 */
[----:B----4-:R-:W-:Y:S01]  /*c5b0*/  FSEL R49, R49, -INF , P3 ;  /* 0xff80000031317808 */ /* 0x010fe20001800000 */
[----:B------:R-:W-:Y:S01]  /*c5c0*/  FMUL.FTZ R32, R2, R81 ;  /* 0x0000005102207220 */ /* 0x000fe20000410000 */
[----:B------:R-:W-:-:S05]  /*c5d0*/  ISETP.GT.AND P3, PT, R56, 0x59, PT ;  /* 0x000000593800780c */ /* 0x000fca0003f64270 */
[----:B------:R-:W4:Y:S01]  /*c5e0*/  MUFU.TANH R28, R28 ;  /* 0x0000001c001c7308 */ /* 0x000f220000002400 */
[----:B------:R-:W-:Y:S01]  /*c5f0*/  FSEL R81, R6, -INF , P4 ;  /* 0xff80000006517808 */ /* 0x000fe20002000000 */
[----:B------:R-:W-:Y:S01]  /*c600*/  FMUL.FTZ R127, R2, R80 ;  /* 0x00000050027f7220 */ /* 0x000fe20000410000 */
[----:B------:R-:W-:-:S05]  /*c610*/  FMNMX.FTZ R34, R111, R34, !PT ;  /* 0x000000226f227209 */ /* 0x000fca0007810000 */
[----:B------:R-:W4:Y:S01]  /*c620*/  MUFU.TANH R59, R59 ;  /* 0x0000003b003b7308 */ /* 0x000f220000002400 */
[----:B-1----:R-:W-:Y:S01]  /*c630*/  FSEL R53, R53, -INF , P2 ;  /* 0xff80000035357808 */ /* 0x002fe20001000000 */
[----:B------:R-:W-:Y:S01]  /*c640*/  FMUL.FTZ R26, R2, R74 ;  /* 0x0000004a021a7220 */ /* 0x000fe20000410000 */
[----:B------:R-:W-:-:S05]  /*c650*/  ISETP.GT.AND P2, PT, R56, 0x60, PT ;  /* 0x000000603800780c */ /* 0x000fca0003f44270 */
[----:B------:R-:W1:Y:S01]  /*c660*/  MUFU.TANH R123, R123 ;  /* 0x0000007b007b7308 */ /* 0x000e620000002400 */
[----:B0-----:R-:W-:Y:S02]  /*c670*/  FSEL R113, R12, -INF , P3 ;  /* 0xff8000000c717808 */ /* 0x001fe40001800000 */
[----:B------:R-:W-:-:S05]  /*c680*/  FMNMX.FTZ R34, R81, R34, !PT ;  /* 0x0000002251227209 */ /* 0x000fca0007810000 */
[----:B------:R-:W0:Y:S01]  /*c690*/  MUFU.TANH R14, R14 ;  /* 0x0000000e000e7308 */ /* 0x000e220000002400 */
[----:B--2---:R-:W-:-:S07]  /*c6a0*/  FSEL R51, R51, -INF , P1 ;  /* 0xff80000033337808 */ /* 0x004fce0000800000 */
[----:B------:R-:W2:Y:S01]  /*c6b0*/  MUFU.TANH R10, R70 ;  /* 0x00000046000a7308 */ /* 0x000ea20000002400 */
[----:B------:R-:W-:Y:S01]  /*c6c0*/  ISETP.GT.AND P1, PT, R56, 0x61, PT ;  /* 0x000000613800780c */ /* 0x000fe20003f24270 */
[----:B------:R-:W-:Y:S01]  /*c6d0*/  FMUL.FTZ R84, R2, R84 ;  /* 0x0000005402547220 */ /* 0x000fe20000410000 */
[----:B---3--:R-:W-:-:S05]  /*c6e0*/  FSEL R115, R24, -INF , P2 ;  /* 0xff80000018737808 */ /* 0x008fca0001000000 */
[----:B------:R-:W3:Y:S01]  /*c6f0*/  MUFU.TANH R121, R121 ;  /* 0x0000007900797308 */ /* 0x000ee20000002400 */
[----:B------:R-:W-:Y:S02]  /*c700*/  FMNMX.FTZ R34, R113, R34, !PT ;  /* 0x0000002271227209 */ /* 0x000fe40007810000 */
[----:B-----5:R-:W-:-:S05]  /*c710*/  FSEL R55, R55, -INF , P6 ;  /* 0xff80000037377808 */ /* 0x020fca0003000000 */
[----:B------:R-:W5:Y:S01]  /*c720*/  MUFU.TANH R127, R127 ;  /* 0x0000007f007f7308 */ /* 0x000f620000002400 */
[----:B------:R-:W-:Y:S01]  /*c730*/  ISETP.GT.AND P6, PT, R56, 0x68, PT ;  /* 0x000000683800780c */ /* 0x000fe20003fc4270 */
[----:B------:R-:W-:Y:S01]  /*c740*/  FMUL.FTZ R6, R2, R85 ;  /* 0x0000005502067220 */ /* 0x000fe20000410000 */
[----:B----4-:R-:W-:Y:S02]  /*c750*/  FSEL R117, R28, -INF , P1 ;  /* 0xff8000001c757808 */ /* 0x010fe40000800000 */
[----:B------:R-:W-:-:S03]  /*c760*/  FMNMX.FTZ R34, R115, R34, !PT ;  /* 0x0000002273227209 */ /* 0x000fc60007810000 */
[----:B------:R-:W4:Y:S01]  /*c770*/  MUFU.TANH R26, R26 ;  /* 0x0000001a001a7308 */ /* 0x000f220000002400 */
[----:B------:R-:W-:Y:S02]  /*c780*/  FSEL R59, R59, -INF , P5 ;  /* 0xff8000003b3b7808 */ /* 0x000fe40002800000 */
[----:B------:R-:W-:-:S05]  /*c790*/  ISETP.GT.AND P5, PT, R56, 0x69, PT ;  /* 0x000000693800780c */ /* 0x000fca0003fa4270 */
[----:B------:R-:W4:Y:S01]  /*c7a0*/  MUFU.TANH R32, R32 ;  /* 0x0000002000207308 */ /* 0x000f220000002400 */
[----:B-1----:R-:W-:Y:S02]  /*c7b0*/  FSEL R123, R123, -INF , P6 ;  /* 0xff8000007b7b7808 */ /* 0x002fe40003000000 */
[----:B------:R-:W-:Y:S02]  /*c7c0*/  FMNMX.FTZ R34, R117, R34, !PT ;  /* 0x0000002275227209 */ /* 0x000fe40007810000 */
[----:B0-----:R-:W-:-:S03]  /*c7d0*/  FSEL R119, R14, -INF , P3 ;  /* 0xff8000000e777808 */ /* 0x001fc60001800000 */
[----:B------:R-:W0:Y:S01]  /*c7e0*/  MUFU.TANH R30, R30 ;  /* 0x0000001e001e7308 */ /* 0x000e220000002400 */
[----:B------:R-:W-:Y:S02]  /*c7f0*/  FMNMX.FTZ R14, R57, R8, !PT ;  /* 0x00000008390e7209 */ /* 0x000fe40007810000 */
[----:B--2---:R-:W-:-:S05]  /*c800*/  FSEL R85, R10, -INF , P4 ;  /* 0xff8000000a557808 */ /* 0x004fca0002000000 */
[----:B------:R-:W1:Y:S01]  /*c810*/  MUFU.TANH R84, R84 ;  /* 0x0000005400547308 */ /* 0x000e620000002400 */
[----:B------:R-:W-:Y:S02]  /*c820*/  ISETP.GT.AND P4, PT, R56, 0x70, PT ;  /* 0x000000703800780c */ /* 0x000fe40003f84270 */
[----:B---3--:R-:W-:Y:S02]  /*c830*/  FSEL R121, R121, -INF , P5 ;  /* 0xff80000079797808 */ /* 0x008fe40002800000 */
[----:B------:R-:W-:-:S03]  /*c840*/  FMNMX.FTZ R34, R123, R34, !PT ;  /* 0x000000227b227209 */ /* 0x000fc60007810000 */
[----:B------:R-:W2:Y:S01]  /*c850*/  MUFU.TANH R6, R6 ;  /* 0x0000000600067308 */ /* 0x000ea20000002400 */
[----:B------:R-:W-:Y:S02]  /*c860*/  FMNMX.FTZ R14, R61, R14, !PT ;  /* 0x0000000e3d0e7209 */ /* 0x000fe40007810000 */
[----:B------:R-:W-:Y:S02]  /*c870*/  ISETP.GT.AND P3, PT, R56, 0x71, PT ;  /* 0x000000713800780c */ /* 0x000fe40003f64270 */
[----:B-----5:R-:W-:Y:S02]  /*c880*/  FSEL R127, R127, -INF , P4 ;  /* 0xff8000007f7f7808 */ /* 0x020fe40002000000 */
[----:B------:R-:W-:Y:S02]  /*c890*/  FMNMX.FTZ R34, R121, R34, !PT ;  /* 0x0000002279227209 */ /* 0x000fe40007810000 */
[----:B------:R-:W-:Y:S02]  /*c8a0*/  FMNMX.FTZ R14, R9, R14, !PT ;  /* 0x0000000e090e7209 */ /* 0x000fe40007810000 */
[----:B----4-:R-:W-:-:S02]  /*c8b0*/  FSEL R125, R26, -INF , P2 ;  /* 0xff8000001a7d7808 */ /* 0x010fc40001000000 */
[----:B------:R-:W-:Y:S02]  /*c8c0*/  ISETP.GT.AND P2, PT, R56, 0x78, PT ;  /* 0x000000783800780c */ /* 0x000fe40003f44270 */
[----:B------:R-:W-:Y:S02]  /*c8d0*/  FSEL R131, R32, -INF , P3 ;  /* 0xff80000020837808 */ /* 0x000fe40001800000 */
[----:B------:R-:W-:Y:S02]  /*c8e0*/  FMNMX.FTZ R34, R127, R34, !PT ;  /* 0x000000227f227209 */ /* 0x000fe40007810000 */
[----:B------:R-:W-:Y:S02]  /*c8f0*/  FMNMX.FTZ R14, R65, R14, !PT ;  /* 0x0000000e410e7209 */ /* 0x000fe40007810000 */
[----:B0-----:R-:W-:Y:S02]  /*c900*/  FSEL R129, R30, -INF , P1 ;  /* 0xff8000001e817808 */ /* 0x001fe40000800000 */
[----:B------:R-:W-:-:S02]  /*c910*/  ISETP.GT.AND P1, PT, R56, 0x79, PT ;  /* 0x000000793800780c */ /* 0x000fc40003f24270 */
[----:B-1----:R-:W-:Y:S02]  /*c920*/  FSEL R133, R84, -INF , P2 ;  /* 0xff80000054857808 */ /* 0x002fe40001000000 */
        /* <DEDUP_REMOVED lines=26> */
[----:B------:R-:W-:Y:S01]  /*cad0*/  IMAD.U32 R44, RZ, RZ, UR4 ;  /* 0x00000004ff2c7e24 */ /* 0x000fe2000f8e00ff */
[----:B0-----:R-:W-:Y:S01]  /*cae0*/  FMNMX.FTZ R45, R10, R45, !PT ;  /* 0x0000002d0a2d7209 */ /* 0x001fe20007810000 */
[C---:B------:R-:W-:Y:S01]  /*caf0*/  FMUL.FTZ R32, R2.reuse, R82 ;  /* 0x0000005202207220 */ /* 0x040fe20000410000 */
[----:B------:R-:W-:Y:S01]  /*cb00*/  FMNMX.FTZ R34, R59, R34, !PT ;  /* 0x000000223b227209 */ /* 0x000fe20007810000 */
[----:B------:R-:W-:-:S03]  /*cb10*/  FMUL.FTZ R40, R2, R83 ;  /* 0x0000005302287220 */ /* 0x000fc60000410000 */
[----:B------:R-:W0:Y:S01]  /*cb20*/  MUFU.TANH R79, R79 ;  /* 0x0000004f004f7308 */ /* 0x000e220000002400 */
[----:B------:R-:W-:Y:S01]  /*cb30*/  FMNMX.FTZ R34, R85, R34, !PT ;  /* 0x0000002255227209 */ /* 0x000fe20007810000 */
[----:B------:R-:W-:-:S01]  /*cb40*/  FFMA.FTZ R6, R45, R44, -8 ;  /* 0xc10000002d067423 */ /* 0x000fc2000001002c */
[----:B------:R-:W-:Y:S01]  /*cb50*/  FSETP.NEU.FTZ.AND P0, PT, R45, -INF , PT ;  /* 0xff8000002d00780b */ /* 0x000fe20003f1d000 */
[----:B------:R-:W-:Y:S01]  /*cb60*/  FMUL.FTZ R36, R2, R86 ;  /* 0x0000005602247220 */ /* 0x000fe20000410000 */
[----:B------:R-:W-:-:S03]  /*cb70*/  FMNMX.FTZ R46, R119, R34, !PT ;  /* 0x00000022772e7209 */ /* 0x000fc60007810000 */
[----:B------:R-:W2:Y:S01]  /*cb80*/  MUFU.TANH R32, R32 ;  /* 0x0000002000207308 */ /* 0x000ea20000002400 */
[----:B------:R-:W-:Y:S01]  /*cb90*/  FSEL R6, R6, RZ, P0 ;  /* 0x000000ff06067208 */ /* 0x000fe20000000000 */
[----:B------:R-:W-:Y:S01]  /*cba0*/  FMUL.FTZ R38, R2, R87 ;  /* 0x0000005702267220 */ /* 0x000fe20000410000 */
[----:B------:R-:W-:-:S05]  /*cbb0*/  FMNMX.FTZ R46, R125, R46, !PT ;  /* 0x0000002e7d2e7209 */ /* 0x000fca0007810000 */
[----:B------:R-:W3:Y:S01]  /*cbc0*/  MUFU.TANH R40, R40 ;  /* 0x0000002800287308 */ /* 0x000ee20000002400 */
[----:B------:R-:W-:-:S01]  /*cbd0*/  FFMA.FTZ R48, R73, R44, -R6 ;  /* 0x0000002c49307223 */ /* 0x000fc20000010806 */
[----:B-1----:R-:W-:Y:S02]  /*cbe0*/  FSEL R73, R42, -INF , P6 ;  /* 0xff8000002a497808 */ /* 0x002fe40003000000 */
[----:B------:R-:W-:-:S04]  /*cbf0*/  FMNMX.FTZ R46, R129, R46, !PT ;  /* 0x0000002e812e7209 */ /* 0x000fc80007810000 */
[----:B------:R-:W1:Y:S01]  /*cc00*/  MUFU.TANH R36, R36 ;  /* 0x0000002400247308 */ /* 0x000e620000002400 */
[----:B0-----:R-:W-:Y:S02]  /*cc10*/  FSEL R79, R79, -INF , P5 ;  /* 0xff8000004f4f7808 */ /* 0x001fe40002800000 */
[----:B------:R-:W-:Y:S01]  /*cc20*/  FMNMX.FTZ R46, R73, R46, !PT ;  /* 0x0000002e492e7209 */ /* 0x000fe20007810000 */
[----:B------:R-:W-:-:S04]  /*cc30*/  FFMA.FTZ R50, R75, R44, -R6 ;  /* 0x0000002c4b327223 */ /* 0x000fc80000010806 */
[----:B------:R-:W0:Y:S01]  /*cc40*/  MUFU.TANH R38, R38 ;  /* 0x0000002600267308 */ /* 0x000e220000002400 */
[----:B--2---:R-:W-:Y:S02]  /*cc50*/  FSEL R75, R32, -INF , P4 ;  /* 0xff800000204b7808 */ /* 0x004fe40002000000 */
[----:B------:R-:W-:Y:S01]  /*cc60*/  FMNMX.FTZ R46, R79, R46, !PT ;  /* 0x0000002e4f2e7209 */ /* 0x000fe20007810000 */
[----:B------:R-:W-:-:S01]  /*cc70*/  FFMA.FTZ R89, R89, R44, -R6 ;  /* 0x0000002c59597223 */ /* 0x000fc20000010806 */
[----:B---3--:R-:W-:Y:S02]  /*cc80*/  FSEL R87, R40, -INF , P3 ;  /* 0xff80000028577808 */ /* 0x008fe40001800000 */
[----:B------:R-:W-:Y:S01]  /*cc90*/  FMNMX.FTZ R46, R75, R46, !PT ;  /* 0x0000002e4b2e7209 */ /* 0x000fe20007810000 */
[----:B------:R1:W-:Y:S01]  /*cca0*/  MUFU.EX2 R24, R89 ;  /* 0x0000005900187308 */ /* 0x0003e20000000800 */
[----:B------:R-:W-:-:S02]  /*ccb0*/  FFMA.FTZ R93, R93, R44, -R6 ;  /* 0x0000002c5d5d7223 */ /* 0x000fc40000010806 */
[----:B------:R-:W-:-:S02]  /*ccc0*/  FMNMX.FTZ R46, R87, R46, !PT ;  /* 0x0000002e572e7209 */ /* 0x000fc40007810000 */
[----:B-1----:R-:W-:-:S03]  /*ccd0*/  FSEL R89, R36, -INF , P2 ;  /* 0xff80000024597808 */ /* 0x002fc60001000000 */
[----:B------:R0:W-:Y:S01]  /*cce0*/  MUFU.EX2 R28, R93 ;  /* 0x0000005d001c7308 */ /* 0x0001e20000000800 */
[----:B------:R-:W-:Y:S01]  /*ccf0*/  FMNMX.FTZ R46, R89, R46, !PT ;  /* 0x0000002e592e7209 */ /* 0x000fe20007810000 */
[----:B------:R-:W-:Y:S01]  /*cd00*/  FFMA.FTZ R67, R67, R44, -R6 ;  /* 0x0000002c43437223 */ /* 0x000fe20000010806 */
[----:B0-----:R-:W-:-:S05]  /*cd10*/  FSEL R93, R38, -INF , P1 ;  /* 0xff800000265d7808 */ /* 0x001fca0000800000 */
[----:B------:R0:W-:Y:S01]  /*cd20*/  MUFU.EX2 R14, R67 ;  /* 0x00000043000e7308 */ /* 0x0001e20000000800 */
[----:B------:R-:W-:Y:S01]  /*cd30*/  FMNMX.FTZ R46, R93, R46, !PT ;  /* 0x0000002e5d2e7209 */ /* 0x000fe20007810000 */
[----:B0-----:R-:W-:-:S04]  /*cd40*/  FFMA.FTZ R67, R97, R44, -R6 ;  /* 0x0000002c61437223 */ /* 0x001fc80000010806 */
[----:B------:R-:W0:Y:S02]  /*cd50*/  SHFL.BFLY PT, R97, R46, 0x2, 0x1f ;  /* 0x0c401f002e617f89 */ /* 0x000e2400000e0000 */
[----:B------:R0:W-:Y:S01]  /*cd60*/  MUFU.EX2 R34, R50 ;  /* 0x0000003200227308 */ /* 0x0001e20000000800 */
[----:B------:R-:W-:-:S01]  /*cd70*/  FFMA.FTZ R83, R101, R44, -R6 ;  /* 0x0000002c65537223 */ /* 0x000fc20000010806 */
[----:B0-----:R-:W-:-:S05]  /*cd80*/  FMNMX.FTZ R50, R46, R97, !PT ;  /* 0x000000612e327209 */ /* 0x001fca0007810000 */
[----:B------:R-:W0:Y:S02]  /*cd90*/  SHFL.BFLY PT, R101, R50, 0x1, 0x1f ;  /* 0x0c201f0032657f89 */ /* 0x000e2400000e0000 */
[----:B0-----:R-:W-:-:S04]  /*cda0*/  FMNMX.FTZ R76, R50, R101, !PT ;  /* 0x00000065324c7209 */ /* 0x001fc80007810000 */
[C---:B------:R-:W-:Y:S01]  /*cdb0*/  FSETP.NEU.FTZ.AND P1, PT, R76.reuse, -INF , PT ;  /* 0xff8000004c00780b */ /* 0x040fe20003f3d000 */
[----:B------:R-:W-:-:S05]  /*cdc0*/  FFMA.FTZ R52, R76, R44, -8 ;  /* 0xc10000004c347423 */ /* 0x000fca000001002c */
[----:B------:R-:W-:-:S05]  /*cdd0*/  FSEL R52, R52, RZ, P1 ;  /* 0x000000ff34347208 */ /* 0x000fca0000800000 */
[-C--:B------:R-:W-:Y:S02]  /*cde0*/  FFMA.FTZ R62, R49, R44.reuse, -R52 ;  /* 0x0000002c313e7223 */ /* 0x080fe40000010834 */
[----:B------:R-:W2:Y:S01]  /*cdf0*/  LDL R49, [R1+0x1c] ;  /* 0x00001c0001317983 */ /* 0x000ea20000100800 */
        /* <DEDUP_REMOVED lines=22> */
[----:B0-----:R-:W-:-:S01]  /*cf60*/  FFMA.FTZ R48, R127, R44, -R6 ;  /* 0x0000002c7f307223 */ /* 0x001fc20000010806 */
[-CC-:B------:R-:W-:Y:S01]  /*cf70*/  FFMA.FTZ R131, R131, R44.reuse, -R6.reuse ;  /* 0x0000002c83837223 */ /* 0x180fe20000010806 */
[----:B------:R-:W-:-:S01]  /*cf80*/  FFMA.FTZ R50, R133, R44, -R6 ;  /* 0x0000002c85327223 */ /* 0x000fc20000010806 */
[-C--:B------:R-:W-:Y:S01]  /*cf90*/  FFMA.FTZ R103, R135, R44.reuse, -R6 ;  /* 0x0000002c87677223 */ /* 0x080fe20000010806 */
[----:B------:R-:W-:-:S01]  /*cfa0*/  FFMA.FTZ R149, R57, R44, -R52 ;  /* 0x0000002c39957223 */ /* 0x000fc20000010834 */
[-CC-:B------:R-:W-:Y:S01]  /*cfb0*/  FFMA.FTZ R6, R8, R44.reuse, -R52.reuse ;  /* 0x0000002c08067223 */ /* 0x180fe20000010834 */
[----:B------:R-:W-:Y:S01]  /*cfc0*/  MUFU.EX2 R3, R3 ;  /* 0x0000000300037308 */ /* 0x000fe20000000800 */
[----:B------:R-:W-:-:S01]  /*cfd0*/  FFMA.FTZ R56, R61, R44, -R52 ;  /* 0x0000002c3d387223 */ /* 0x000fc20000010834 */
[----:B------:R-:W-:-:S06]  /*cfe0*/  FFMA.FTZ R57, R9, R44, -R52 ;  /* 0x0000002c09397223 */ /* 0x000fcc0000010834 */
[----:B------:R-:W0:Y:S01]  /*cff0*/  MUFU.EX2 R10, R10 ;  /* 0x0000000a000a7308 */ /* 0x000e220000000800 */
[----:B------:R-:W-:-:S07]  /*d000*/  FFMA.FTZ R151, R65, R44, -R52 ;  /* 0x0000002c41977223 */ /* 0x000fce0000010834 */
[----:B------:R-:W-:Y:S08]  /*d010*/  MUFU.EX2 R149, R149 ;  /* 0x0000009500957308 */ /* 0x000ff00000000800 */
[----:B------:R-:W1:Y:S08]  /*d020*/  MUFU.EX2 R6, R6 ;  /* 0x0000000600067308 */ /* 0x000e700000000800 */
[----:B------:R-:W3:Y:S01]  /*d030*/  MUFU.EX2 R7, R7 ;  /* 0x0000000700077308 */ /* 0x000ee20000000800 */
[----:B------:R-:W-:-:S07]  /*d040*/  FFMA.FTZ R8, R25, R44, -R52 ;  /* 0x0000002c19087223 */ /* 0x000fce0000010834 */
[----:B------:R-:W4:Y:S08]  /*d050*/  MUFU.EX2 R56, R56 ;  /* 0x0000003800387308 */ /* 0x000f300000000800 */
[----:B------:R-:W5:Y:S01]  /*d060*/  MUFU.EX2 R12, R12 ;  /* 0x0000000c000c7308 */ /* 0x000f620000000800 */
[----:B------:R-:W-:-:S01]  /*d070*/  FFMA.FTZ R60, R27, R44, -R52 ;  /* 0x0000002c1b3c7223 */ /* 0x000fc20000010834 */
[----:B0-----:R-:W-:-:S06]  /*d080*/  FADD.FTZ R70, R3, R10 ;  /* 0x0000000a03467221 */ /* 0x001fcc0000010000 */
[----:B------:R-:W0:Y:S01]  /*d090*/  MUFU.EX2 R57, R57 ;  /* 0x0000003900397308 */ /* 0x000e220000000800 */
[----:B------:R-:W-:-:S07]  /*d0a0*/  FFMA.FTZ R25, R39, R44, -R52 ;  /* 0x0000002c27197223 */ /* 0x000fce0000010834 */
[----:B------:R-:W0:Y:S01]  /*d0b0*/  MUFU.EX2 R11, R11 ;  /* 0x0000000b000b7308 */ /* 0x000e220000000800 */
[----:B------:R-:W-:-:S01]  /*d0c0*/  FFMA.FTZ R58, R41, R44, -R52 ;  /* 0x0000002c293a7223 */ /* 0x000fc20000010834 */
[----:B-1----:R-:W-:-:S06]  /*d0d0*/  FADD.FTZ R39, R149, R6 ;  /* 0x0000000695277221 */ /* 0x002fcc0000010000 */
[----:B------:R-:W1:Y:S01]  /*d0e0*/  MUFU.EX2 R151, R151 ;  /* 0x0000009700977308 */ /* 0x000e620000000800 */
[----:B------:R-:W-:-:S01]  /*d0f0*/  FFMA.FTZ R29, R29, R44, -R52 ;  /* 0x0000002c1d1d7223 */ /* 0x000fc20000010834 */
[----:B---3--:R-:W-:Y:S01]  /*d100*/  FADD.FTZ R41, R7, R70 ;  /* 0x0000004607297221 */ /* 0x008fe20000010000 */
[----:B------:R-:W3:Y:S05]  /*d110*/  S2R R92, SR_TID.X ;  /* 0x00000000005c7919 */ /* 0x000eea0000002100 */
[----:B------:R-:W1:Y:S01]  /*d120*/  MUFU.EX2 R8, R8 ;  /* 0x0000000800087308 */ /* 0x000e620000000800 */
[----:B----4-:R-:W-:-:S01]  /*d130*/  FADD.FTZ R70, R56, R39 ;  /* 0x0000002738467221 */ /* 0x010fc20000010000 */
[----:B------:R-:W-:Y:S01]  /*d140*/  FFMA.FTZ R9, R31, R44, -R52 ;  /* 0x0000002c1f097223 */ /* 0x000fe20000010834 */
[----:B-----5:R-:W-:-:S05]  /*d150*/  FADD.FTZ R72, R12, R41 ;  /* 0x000000290c487221 */ /* 0x020fca0000010000 */
[----:B------:R-:W4:Y:S01]  /*d160*/  MUFU.EX2 R13, R13 ;  /* 0x0000000d000d7308 */ /* 0x000f220000000800 */
[----:B0-----:R-:W-:-:S01]  /*d170*/  FADD.FTZ R70, R57, R70 ;  /* 0x0000004639467221 */ /* 0x001fc20000010000 */
[----:B------:R-:W-:-:S06]  /*d180*/  FFMA.FTZ R54, R33, R44, -R52 ;  /* 0x0000002c21367223 */ /* 0x000fcc0000010834 */
[----:B------:R-:W0:Y:S01]  /*d190*/  MUFU.EX2 R60, R60 ;  /* 0x0000003c003c7308 */ /* 0x000e220000000800 */
[----:B------:R-:W-:-:S01]  /*d1a0*/  FADD.FTZ R41, R11, R72 ;  /* 0x000000480b297221 */ /* 0x000fc20000010000 */
[----:B------:R-:W-:-:S06]  /*d1b0*/  FFMA.FTZ R33, R35, R44, -R52 ;  /* 0x0000002c23217223 */ /* 0x000fcc0000010834 */
[----:B------:R-:W5:Y:S01]  /*d1c0*/  MUFU.EX2 R26, R26 ;  /* 0x0000001a001a7308 */ /* 0x000f620000000800 */
[----:B------:R-:W-:-:S01]  /*d1d0*/  FFMA.FTZ R35, R43, R44, -R52 ;  /* 0x0000002c2b237223 */ /* 0x000fc20000010834 */
[----:B-1----:R-:W-:-:S06]  /*d1e0*/  FADD.FTZ R43, R151, R70 ;  /* 0x00000046972b7221 */ /* 0x002fcc0000010000 */
[----:B------:R-:W1:Y:S01]  /*d1f0*/  MUFU.EX2 R29, R29 ;  /* 0x0000001d001d7308 */ /* 0x000e620000000800 */
[----:B------:R-:W-:-:S01]  /*d200*/  FADD.FTZ R72, R14, R41 ;  /* 0x000000290e487221 */ /* 0x000fc20000010000 */
[----:B------:R-:W-:Y:S01]  /*d210*/  FFMA.FTZ R27, R47, R44, -R52 ;  /* 0x0000002c2f1b7223 */ /* 0x000fe20000010834 */
[----:B------:R-:W-:-:S05]  /*d220*/  FADD.FTZ R43, R8, R43 ;  /* 0x0000002b082b7221 */ /* 0x000fca0000010000 */
[----:B------:R-:W3:Y:S01]  /*d230*/  MUFU.EX2 R9, R9 ;  /* 0x0000000900097308 */ /* 0x000ee20000000800 */
[----:B------:R-:W-:-:S01]  /*d240*/  FFMA.FTZ R64, R37, R44, -R52 ;  /* 0x0000002c25407223 */ /* 0x000fc20000010834 */
[----:B----4-:R-:W-:-:S06]  /*d250*/  FADD.FTZ R47, R13, R72 ;  /* 0x000000480d2f7221 */ /* 0x010fcc0000010000 */
[----:B------:R-:W4:Y:S01]  /*d260*/  MUFU.EX2 R63, R63 ;  /* 0x0000003f003f7308 */ /* 0x000f220000000800 */
[----:B0-----:R-:W-:-:S01]  /*d270*/  FADD.FTZ R72, R60, R43 ;  /* 0x0000002b3c487221 */ /* 0x001fc20000010000 */
[----:B-----5:R-:W-:-:S06]  /*d280*/  FADD.FTZ R47, R26, R47 ;  /* 0x0000002f1a2f7221 */ /* 0x020fcc0000010000 */
[----:B------:R-:W0:Y:S01]  /*d290*/  MUFU.EX2 R54, R54 ;  /* 0x0000003600367308 */ /* 0x000e220000000800 */
[----:B-1----:R-:W-:-:S01]  /*d2a0*/  FADD.FTZ R72, R29, R72 ;  /* 0x000000481d487221 */ /* 0x002fc20000010000 */
[----:B------:R-:W-:-:S06]  /*d2b0*/  FADD.FTZ R74, R24, R47 ;  /* 0x0000002f184a7221 */ /* 0x000fcc0000010000 */
[----:B------:R-:W1:Y:S08]  /*d2c0*/  MUFU.EX2 R33, R33 ;  /* 0x0000002100217308 */ /* 0x000e700000000800 */
[----:B------:R-:W5:Y:S01]  /*d2d0*/  MUFU.EX2 R69, R69 ;  /* 0x0000004500457308 */ /* 0x000f620000000800 */
[----:B---3--:R-:W-:-:S01]  /*d2e0*/  FADD.FTZ R43, R9, R72 ;  /* 0x00000048092b7221 */ /* 0x008fc20000010000 */
[----:B----4-:R-:W-:-:S06]  /*d2f0*/  FADD.FTZ R47, R63, R74 ;  /* 0x0000004a3f2f7221 */ /* 0x010fcc0000010000 */
[----:B------:R-:W3:Y:S01]  /*d300*/  MUFU.EX2 R64, R64 ;  /* 0x0000004000407308 */ /* 0x000ee20000000800 */
[----:B0-----:R-:W-:-:S01]  /*d310*/  FADD.FTZ R72, R54, R43 ;  /* 0x0000002b36487221 */ /* 0x001fc20000010000 */
[----:B------:R-:W-:-:S06]  /*d320*/  FFMA.FTZ R66, R99, R44, -R52 ;  /* 0x0000002c63427223 */ /* 0x000fcc0000010834 */
[----:B------:R-:W0:Y:S01]  /*d330*/  MUFU.EX2 R25, R25 ;  /* 0x0000001900197308 */ /* 0x000e220000000800 */
[----:B------:R-:W-:-:S01]  /*d340*/  FADD.FTZ R74, R28, R47 ;  /* 0x0000002f1c4a7221 */ /* 0x000fc20000010000 */
[----:B------:R-:W-:-:S06]  /*d350*/  LOP3.LUT R92, R92, 0x7f, RZ, 0xc0, !PT ;  /* 0x0000007f5c5c7812 */ /* 0x000fcc00078ec0ff */
[----:B------:R-:W4:Y:S01]  /*d360*/  MUFU.EX2 R67, R67 ;  /* 0x0000004300437308 */ /* 0x000f220000000800 */
[----:B-1----:R-:W-:-:S01]  /*d370*/  FADD.FTZ R43, R33, R72 ;  /* 0x00000048212b7221 */ /* 0x002fc20000010000 */
[----:B-----5:R-:W-:-:S06]  /*d380*/  FADD.FTZ R47, R69, R74 ;  /* 0x0000004a452f7221 */ /* 0x020fcc0000010000 */
[----:B------:R-:W1:Y:S01]  /*d390*/  MUFU.EX2 R58, R58 ;  /* 0x0000003a003a7308 */ /* 0x000e620000000800 */
[----:B------:R-:W-:Y:S01]  /*d3a0*/  ISETP.NE.AND P1, PT, R92, RZ, PT ;  /* 0x000000ff5c00720c */ /* 0x000fe20003f25270 */
[----:B---3--:R-:W-:-:S06]  /*d3b0*/  FADD.FTZ R72, R64, R43 ;  /* 0x0000002b40487221 */ /* 0x008fcc0000010000 */
[----:B------:R-:W3:Y:S01]  /*d3c0*/  MUFU.EX2 R83, R83 ;  /* 0x0000005300537308 */ /* 0x000ee20000000800 */
[----:B------:R-:W-:-:S07]  /*d3d0*/  FADD.FTZ R74, R30, R47 ;  /* 0x0000002f1e4a7221 */ /* 0x000fce0000010000 */
[----:B------:R-:W5:Y:S01]  /*d3e0*/  MUFU.EX2 R35, R35 ;  /* 0x0000002300237308 */ /* 0x000f620000000800 */
        /* <DEDUP_REMOVED lines=8> */
[----:B------:R-:W-:Y:S01]  /*d470*/  F2FP.SATFINITE.E4M3.F32.PACK_AB_MERGE_C R136, R69, R28, RZ ;  /* 0x0000001c4588723e */ /* 0x000fe200048070ff */
[----:B-1----:R-:W-:-:S05]  /*d480*/  FADD.FTZ R26, R58, R7 ;  /* 0x000000073a1a7221 */ /* 0x002fca0000010000 */
[----:B------:R-:W1:Y:S01]  /*d490*/  MUFU.EX2 R27, R27 ;  /* 0x0000001b001b7308 */ /* 0x000e620000000800 */
[----:B------:R-:W-:-:S07]  /*d4a0*/  FADD.FTZ R28, R34, R13 ;  /* 0x0000000d221c7221 */ /* 0x000fce0000010000 */
[----:B------:R-:W1:Y:S01]  /*d4b0*/  MUFU.EX2 R71, R71 ;  /* 0x0000004700477308 */ /* 0x000e620000000800 */
[----:B------:R-:W-:Y:S01]  /*d4c0*/  @!P1 VIADD R0, R0, 0x19c40 ;  /* 0x00019c4000009836 */ /* 0x000fe20000000000 */
[----:B---3--:R-:W-:Y:S01]  /*d4d0*/  F2FP.SATFINITE.E4M3.F32.PACK_AB_MERGE_C R138, R83, R34, RZ ;  /* 0x00000022538a723e */ /* 0x008fe200048070ff */
[----:B-----5:R-:W-:-:S05]  /*d4e0*/  FADD.FTZ R7, R35, R26 ;  /* 0x0000001a23077221 */ /* 0x020fca0000010000 */
[----:B------:R-:W3:Y:S01]  /*d4f0*/  MUFU.EX2 R62, R62 ;  /* 0x0000003e003e7308 */ /* 0x000ee20000000800 */
[----:B------:R-:W-:-:S01]  /*d500*/  FFMA.FTZ R31, R55, R44, -R52 ;  /* 0x0000002c371f7223 */ /* 0x000fc20000010834 */
[----:B------:R-:W-:-:S06]  /*d510*/  FADD.FTZ R83, R83, R28 ;  /* 0x0000001c53537221 */ /* 0x000fcc0000010000 */
[----:B------:R-:W5:Y:S01]  /*d520*/  MUFU.EX2 R38, R38 ;  /* 0x0000002600267308 */ /* 0x000f620000000800 */
[----:B------:R-:W-:Y:S01]  /*d530*/  @!P1 PRMT R39, RZ, 0x654, R0 ;  /* 0x00000654ff279816 */ /* 0x000fe20000000000 */
[----:B0-----:R-:W-:-:S06]  /*d540*/  FADD.FTZ R28, R66, R7 ;  /* 0x00000007421c7221 */ /* 0x001fcc0000010000 */
[----:B------:R-:W0:Y:S01]  /*d550*/  MUFU.EX2 R95, R95 ;  /* 0x0000005f005f7308 */ /* 0x000e220000000800 */
[----:B----4-:R-:W-:-:S01]  /*d560*/  FADD.FTZ R34, R32, R83 ;  /* 0x0000005320227221 */ /* 0x010fc20000010000 */
[----:B------:R-:W-:Y:S01]  /*d570*/  FFMA.FTZ R59, R59, R44, -R52 ;  /* 0x0000002c3b3b7223 */ /* 0x000fe20000010834 */
[----:B------:R4:W-:Y:S05]  /*d580*/  @!P1 SYNCS.ARRIVE.TRANS64.RED.A1T0 RZ, [R39+URZ], RZ ;  /* 0x000000ff27ff99a7 */ /* 0x0009ea000810043f */
[----:B------:R-:W2:Y:S01]  /*d590*/  MUFU.EX2 R37, R37 ;  /* 0x0000002500257308 */ /* 0x000ea20000000800 */
[----:B-1----:R-:W-:-:S07]  /*d5a0*/  FADD.FTZ R7, R27, R28 ;  /* 0x0000001c1b077221 */ /* 0x002fce0000010000 */
[----:B------:R-:W1:Y:S01]  /*d5b0*/  MUFU.EX2 R68, R68 ;  /* 0x0000004400447308 */ /* 0x000e620000000800 */
[----:B----4-:R-:W-:-:S01]  /*d5c0*/  FFMA.FTZ R39, R85, R44, -R52 ;  /* 0x0000002c55277223 */ /* 0x010fc20000010834 */
[----:B------:R-:W-:-:S06]  /*d5d0*/  FADD.FTZ R13, R71, R34 ;  /* 0x00000022470d7221 */ /* 0x000fcc0000010000 */
[----:B------:R-:W4:Y:S01]  /*d5e0*/  MUFU.EX2 R36, R36 ;  /* 0x0000002400247308 */ /* 0x000f220000000800 */
[----:B------:R-:W-:Y:S01]  /*d5f0*/  F2FP.SATFINITE.E4M3.F32.PACK_AB_MERGE_C R148, R10, R3, R148 ;  /* 0x000000030a94723e */ /* 0x000fe20004807094 */
[----:B------:R-:W-:Y:S01]  /*d600*/  FFMA.FTZ R70, R119, R44, -R52 ;  /* 0x0000002c77467223 */ /* 0x000fe20000010834 */
[----:B------:R-:W-:-:S05]  /*d610*/  F2FP.SATFINITE.E4M3.F32.PACK_AB_MERGE_C R150, R14, R11, R150 ;  /* 0x0000000b0e96723e */ /* 0x000fca0004807096 */
[----:B------:R-:W4:Y:S01]  /*d620*/  MUFU.EX2 R31, R31 ;  /* 0x0000001f001f7308 */ /* 0x000f220000000800 */
[----:B---3--:R-:W-:-:S01]  /*d630*/  FADD.FTZ R10, R62, R7 ;  /* 0x000000073e0a7221 */ /* 0x008fc20000010000 */
[----:B-----5:R-:W-:-:S06]  /*d640*/  FADD.FTZ R14, R38, R13 ;  /* 0x0000000d260e7221 */ /* 0x020fcc0000010000 */
[----:B------:R-:W3:Y:S01]  /*d650*/  MUFU.EX2 R77, R77 ;  /* 0x0000004d004d7308 */ /* 0x000ee20000000800 */
[----:B0-----:R-:W-:Y:S01]  /*d660*/  F2FP.SATFINITE.E4M3.F32.PACK_AB_MERGE_C R140, R95, R38, RZ ;  /* 0x000000265f8c723e */ /* 0x001fe200048070ff */
[----:B--2---:R-:W-:-:S06]  /*d670*/  FADD.FTZ R3, R37, R10 ;  /* 0x0000000a25037221 */ /* 0x004fcc0000010000 */
[----:B------:R-:W-:Y:S01]  /*d680*/  MUFU.EX2 R91, R91 ;  /* 0x0000005b005b7308 */ /* 0x000fe20000000800 */
[----:B------:R-:W-:-:S01]  /*d690*/  FFMA.FTZ R41, R125, R44, -R52 ;  /* 0x0000002c7d297223 */ /* 0x000fc20000010834 */
[----:B------:R-:W-:-:S06]  /*d6a0*/  FADD.FTZ R95, R95, R14 ;  /* 0x0000000e5f5f7221 */ /* 0x000fcc0000010000 */
[----:B------:R-:W0:Y:S08]  /*d6b0*/  MUFU.EX2 R42, R42 ;  /* 0x0000002a002a7308 */ /* 0x000e300000000800 */
[----:B------:R-:W2:Y:S01]  /*d6c0*/  MUFU.EX2 R0, R59 ;  /* 0x0000003b00007308 */ /* 0x000ea20000000800 */
[C---:B-1----:R-:W-:Y:S01]  /*d6d0*/  F2FP.SATFINITE.E4M3.F32.PACK_AB_MERGE_C R141, R68.reuse, R37, RZ ;  /* 0x00000025448d723e */ /* 0x042fe200048070ff */
[----:B------:R-:W-:-:S06]  /*d6e0*/  FADD.FTZ R68, R68, R3 ;  /* 0x0000000344447221 */ /* 0x000fcc0000010000 */
[----:B------:R-:W1:Y:S01]  /*d6f0*/  MUFU.EX2 R39, R39 ;  /* 0x0000002700277308 */ /* 0x000e620000000800 */
[----:B----4-:R-:W-:-:S01]  /*d700*/  FADD.FTZ R10, R36, R95 ;  /* 0x0000005f240a7221 */ /* 0x010fc20000010000 */
[----:B------:R-:W-:-:S06]  /*d710*/  FFMA.FTZ R129, R129, R44, -R52 ;  /* 0x0000002c81817223 */ /* 0x000fcc0000010834 */
[----:B------:R-:W4:Y:S01]  /*d720*/  MUFU.EX2 R70, R70 ;  /* 0x0000004600467308 */ /* 0x000f220000000800 */
[----:B------:R-:W-:-:S01]  /*d730*/  FADD.FTZ R3, R31, R68 ;  /* 0x000000441f037221 */ /* 0x000fc20000010000 */
[----:B------:R-:W-:Y:S01]  /*d740*/  FFMA.FTZ R73, R73, R44, -R52 ;  /* 0x0000002c49497223 */ /* 0x000fe20000010834 */
[----:B---3--:R-:W-:-:S05]  /*d750*/  FADD.FTZ R10, R77, R10 ;  /* 0x0000000a4d0a7221 */ /* 0x008fca0000010000 */
[----:B------:R-:W-:Y:S08]  /*d760*/  MUFU.EX2 R40, R40 ;  /* 0x0000002800287308 */ /* 0x000ff00000000800 */
[----:B------:R-:W-:Y:S08]  /*d770*/  MUFU.EX2 R46, R46 ;  /* 0x0000002e002e7308 */ /* 0x000ff00000000800 */
[----:B------:R-:W3:Y:S01]  /*d780*/  MUFU.EX2 R97, R97 ;  /* 0x0000006100617308 */ /* 0x000ee20000000800 */
[----:B0-----:R-:W-:Y:S01]  /*d790*/  F2FP.SATFINITE.E4M3.F32.PACK_AB_MERGE_C R142, R42, R91, RZ ;  /* 0x0000005b2a8e723e */ /* 0x001fe200048070ff */
[----:B--2---:R-:W-:-:S06]  /*d7a0*/  FADD.FTZ R14, R0, R3 ;  /* 0x00000003000e7221 */ /* 0x004fcc0000010000 */
[----:B------:R-:W0:Y:S01]  /*d7b0*/  MUFU.EX2 R41, R41 ;  /* 0x0000002900297308 */ /* 0x000e220000000800 */
[----:B------:R-:W-:-:S01]  /*d7c0*/  FADD.FTZ R91, R91, R10 ;  /* 0x0000000a5b5b7221 */ /* 0x000fc20000010000 */
[----:B------:R-:W-:-:S06]  /*d7d0*/  FFMA.FTZ R79, R79, R44, -R52 ;  /* 0x0000002c4f4f7223 */ /* 0x000fcc0000010834 */
[----:B------:R-:W2:Y:S01]  /*d7e0*/  MUFU.EX2 R81, R81 ;  /* 0x0000005100517308 */ /* 0x000ea20000000800 */
[----:B------:R-:W-:Y:S01]  /*d7f0*/  F2FP.SATFINITE.E4M3.F32.PACK_AB_MERGE_C R56, R57, R56, RZ ;  /* 0x000000383938723e */ /* 0x000fe200048070ff */
[----:B-1----:R-:W-:-:S06]  /*d800*/  FADD.FTZ R3, R39, R14 ;  /* 0x0000000e27037221 */ /* 0x002fcc0000010000 */
[----:B------:R-:W1:Y:S01]  /*d810*/  MUFU.EX2 R12, R129 ;  /* 0x00000081000c7308 */ /* 0x000e620000000800 */
[----:B------:R-:W-:-:S01]  /*d820*/  FFMA.FTZ R75, R75, R44, -R52 ;  /* 0x0000002c4b4b7223 */ /* 0x000fc20000010834 */
[----:B------:R-:W-:Y:S01]  /*d830*/  FADD.FTZ R91, R42, R91 ;  /* 0x0000005b2a5b7221 */ /* 0x000fe20000010000 */
[----:B----4-:R-:W-:-:S05]  /*d840*/  F2FP.SATFINITE.E4M3.F32.PACK_AB_MERGE_C R143, R70, R39, RZ ;  /* 0x00000027468f723e */ /* 0x010fca00048070ff */
[----:B------:R-:W4:Y:S01]  /*d850*/  MUFU.EX2 R73, R73 ;  /* 0x0000004900497308 */ /* 0x000f220000000800 */
[----:B------:R-:W-:Y:S01]  /*d860*/  F2FP.SATFINITE.E4M3.F32.PACK_AB_MERGE_C R149, R6, R149, R56 ;  /* 0x000000950695723e */ /* 0x000fe20004807038 */
[----:B------:R-:W-:Y:S01]  /*d870*/  FADD.FTZ R70, R70, R3 ;  /* 0x0000000346467221 */ /* 0x000fe20000010000 */
[----:B---3--:R-:W-:Y:S01]  /*d880*/  F2FP.SATFINITE.E4M3.F32.PACK_AB_MERGE_C R144, R97, R46, RZ ;  /* 0x0000002e6190723e */ /* 0x008fe200048070ff */
[----:B------:R-:W-:-:S04]  /*d890*/  FADD.FTZ R6, R40, R91 ;  /* 0x0000005b28067221 */ /* 0x000fc80000010000 */
[----:B------:R-:W3:Y:S01]  /*d8a0*/  MUFU.EX2 R26, R79 ;  /* 0x0000004f001a7308 */ /* 0x000ee20000000800 */
[----:B------:R-:W-:-:S01]  /*d8b0*/  FFMA.FTZ R87, R87, R44, -R52 ;  /* 0x0000002c57577223 */ /* 0x000fc20000010834 */
[----:B------:R-:W-:Y:S01]  /*d8c0*/  F2FP.SATFINITE.E4M3.F32.PACK_AB_MERGE_C R29, R29, R60, RZ ;  /* 0x0000003c1d1d723e */ /* 0x000fe200048070ff */
[----:B------:R-:W-:-:S01]  /*d8d0*/  FFMA.FTZ R89, R89, R44, -R52 ;  /* 0x0000002c59597223 */ /* 0x000fc20000010834 */
[----:B0-----:R-:W-:-:S04]  /*d8e0*/  FADD.FTZ R3, R41, R70 ;  /* 0x0000004629037221 */ /* 0x001fc80000010000 */
[----:B------:R-:W-:Y:S01]  /*d8f0*/  MUFU.EX2 R50, R50 ;  /* 0x0000003200327308 */ /* 0x000fe20000000800 */
[----:B------:R-:W-:-:S01]  /*d900*/  FFMA.FTZ R52, R93, R44, -R52 ;  /* 0x0000002c5d347223 */ /* 0x000fc20000010834 */
[C---:B--2---:R-:W-:Y:S01]  /*d910*/  F2FP.SATFINITE.E4M3.F32.PACK_AB_MERGE_C R144, R81.reuse, R40, R144 ;  /* 0x000000285190723e */ /* 0x044fe20004807090 */
[----:B------:R-:W-:-:S05]  /*d920*/  FADD.FTZ R81, R81, R6 ;  /* 0x0000000651517221 */ /* 0x000fca0000010000 */
[----:B------:R-:W0:Y:S01]  /*d930*/  MUFU.EX2 R103, R103 ;  /* 0x0000006700677308 */ /* 0x000e220000000800 */
[----:B------:R-:W-:Y:S01]  /*d940*/  F2FP.SATFINITE.E4M3.F32.PACK_AB_MERGE_C R151, R8, R151, R29 ;  /* 0x000000970897723e */ /* 0x000fe2000480701d */
[----:B-1----:R-:W-:-:S06]  /*d950*/  FADD.FTZ R8, R12, R3 ;  /* 0x000000030c087221 */ /* 0x002fcc0000010000 */
[----:B------:R-:W1:Y:S08]  /*d960*/  MUFU.EX2 R48, R48 ;  /* 0x0000003000307308 */ /* 0x000e700000000800 */
[----:B------:R-:W2:Y:S01]  /*d970*/  MUFU.EX2 R75, R75 ;  /* 0x0000004b004b7308 */ /* 0x000ea20000000800 */
[----:B------:R-:W-:-:S07]  /*d980*/  FADD.FTZ R46, R46, R81 ;  /* 0x000000512e2e7221 */ /* 0x000fce0000010000 */
[----:B------:R-:W5:Y:S01]  /*d990*/  MUFU.EX2 R101, R131 ;  /* 0x0000008300657308 */ /* 0x000f620000000800 */
[----:B----4-:R-:W-:-:S07]  /*d9a0*/  FADD.FTZ R3, R73, R8 ;  /* 0x0000000849037221 */ /* 0x010fce0000010000 */
[----:B------:R-:W4:Y:S01]  /*d9b0*/  MUFU.EX2 R6, R87 ;  /* 0x0000005700067308 */ /* 0x000f220000000800 */
[----:B------:R-:W-:Y:S02]  /*d9c0*/  VIADD R10, R88, 0xfffffffe ;  /* 0xfffffffe580a7836 */ /* 0x000fe40000000000 */
[----:B------:R-:W-:Y:S01]  /*d9d0*/  FADD.FTZ R97, R97, R46 ;  /* 0x0000002e61617221 */ /* 0x000fe20000010000 */
[----:B---3--:R-:W-:-:S04]  /*d9e0*/  F2FP.SATFINITE.E4M3.F32.PACK_AB_MERGE_C R145, R26, R73, RZ ;  /* 0x000000491a91723e */ /* 0x008fc800048070ff */
[----:B------:R-:W3:Y:S01]  /*d9f0*/  MUFU.EX2 R89, R89 ;  /* 0x0000005900597308 */ /* 0x000ee20000000800 */
[----:B------:R-:W-:-:S07]  /*da00*/  FADD.FTZ R26, R26, R3 ;  /* 0x000000031a1a7221 */ /* 0x000fce0000010000 */
[----:B------:R-:W3:Y:S01]  /*da10*/  MUFU.EX2 R52, R52 ;  /* 0x0000003400347308 */ /* 0x000ee20000000800 */
[----:B0-----:R-:W-:Y:S02]  /*da20*/  F2FP.SATFINITE.E4M3.F32.PACK_AB_MERGE_C R146, R103, R50, RZ ;  /* 0x000000326792723e */ /* 0x001fe400048070ff */
[----:B------:R-:W-:Y:S01]  /*da30*/  F2FP.SATFINITE.E4M3.F32.PACK_AB_MERGE_C R143, R0, R31, R143 ;  /* 0x0000001f008f723e */ /* 0x000fe2000480708f */
[----:B-1----:R-:W-:-:S01]  /*da40*/  FADD.FTZ R0, R48, R97 ;  /* 0x0000006130007221 */ /* 0x002fc20000010000 */
[----:B------:R-:W-:Y:S01]  /*da50*/  ISETP.GE.AND P1, PT, R10, R49, PT ;  /* 0x000000310a00720c */ /* 0x000fe20003f26270 */
[----:B--2---:R-:W-:-:S01]  /*da60*/  FADD.FTZ R3, R75, R26 ;  /* 0x0000001a4b037221 */ /* 0x004fc20000010000 */
[C---:B-----5:R-:W-:Y:S01]  /*da70*/  F2FP.SATFINITE.E4M3.F32.PACK_AB_MERGE_C R146, R101.reuse, R48, R146 ;  /* 0x000000306592723e */ /* 0x060fe20004807092 */
[----:B------:R-:W-:-:S02]  /*da80*/  FADD.FTZ R101, R101, R0 ;  /* 0x0000000065657221 */ /* 0x000fc40000010000 */
[----:B----4-:R-:W-:Y:S01]  /*da90*/  FADD.FTZ R0, R6, R3 ;  /* 0x0000000306007221 */ /* 0x010fe20000010000 */
[----:B------:R-:W-:Y:S01]  /*daa0*/  F2FP.SATFINITE.E4M3.F32.PACK_AB_MERGE_C R137, R64, R33, RZ ;  /* 0x000000214089723e */ /* 0x000fe200048070ff */
[----:B------:R-:W-:-:S02]  /*dab0*/  FADD.FTZ R50, R50, R101 ;  /* 0x0000006532327221 */ /* 0x000fc40000010000 */
[----:B---3--:R-:W-:-:S01]  /*dac0*/  FADD.FTZ R3, R89, R0 ;  /* 0x0000000059037221 */ /* 0x008fc20000010000 */
[----:B------:R-:W-:Y:S02]  /*dad0*/  F2FP.SATFINITE.E4M3.F32.PACK_AB_MERGE_C R139, R66, R35, RZ ;  /* 0x00000023428b723e */ /* 0x000fe400048070ff */
[----:B------:R-:W-:Y:S01]  /*dae0*/  F2FP.SATFINITE.E4M3.F32.PACK_AB_MERGE_C R147, R52, R89, RZ ;  /* 0x000000593493723e */ /* 0x000fe200048070ff */
[----:B------:R-:W-:Y:S01]  /*daf0*/  IMAD.MOV.U32 R89, RZ, RZ, RZ ;  /* 0x000000ffff597224 */ /* 0x000fe200078e00ff */
[----:B------:R-:W-:Y:S01]  /*db00*/  BSSY B0, `(.L_x_9280) ;  /* 0x00002b9000007945 */ /* 0x000fe20003800000 */
[----:B------:R-:W-:Y:S01]  /*db10*/  ISETP.NE.AND P0, PT, R90, RZ, PT ;  /* 0x000000ff5a00720c */ /* 0x000fe20003f05270 */
        /* <DEDUP_REMOVED lines=87> */
.L_x_9293:
[----:B------:R-:W-:-:S04]  /*e090*/  ISETP.NE.AND P1, PT, R6, 0x1, PT ;  /* 0x000000010600780c */ /* 0x000fc80003f25270 */
[----:B------:R-:W-:-:S04]  /*e0a0*/  SEL R156, RZ, 0x1, P1 ;  /* 0x00000001ff9c7807 */ /* 0x000fc80000800000 */
[----:B------:R-:W-:Y:S01]  /*e0b0*/  LOP3.LUT R156, R7, R156, RZ, 0x3c, !PT ;  /* 0x0000009c079c7212 */ /* 0x000fe200078e3cff */
[----:B------:R-:W-:Y:S06]  /*e0c0*/  @!P0 BRA `(.L_x_9282) ;  /* 0x0000000000048947 */ /* 0x000fec0003800000 */
[----:B------:R-:W-:Y:S01]  /*e0d0*/  BPT.TRAP 0x1 ;  /* 0x000000040000795c */ /* 0x000fe20000300000 */
.L_x_9282:
        /* <DEDUP_REMOVED lines=8> */
.L_x_9283:
[----:B------:R-:W-:Y:S01]  /*e160*/  BSSY B1, `(.L_x_9284) ;  /* 0x0000006000017945 */ /* 0x000fe20003800000 */
[----:B------:R-:W-:Y:S02]  /*e170*/  IMAD R24, R154, 0x300, R15 ;  /* 0x000003009a187824 */ /* 0x000fe400078e020f */
[----:B------:R-:W-:Y:S01]  /*e180*/  IMAD.MOV.U32 R25, RZ, RZ, -0x3ffffff0 ;  /* 0xc0000010ff197424 */ /* 0x000fe200078e00ff */
[----:B-1----:R-:W-:Y:S06]  /*e190*/  @P1 BRA `(.L_x_9285) ;  /* 0x0000000000081947 */ /* 0x002fec0003800000 */
[----:B------:R-:W1:Y:S02]  /*e1a0*/  SYNCS.PHASECHK.TRANS64.TRYWAIT P1, [R13+URZ+0x19c30], R8 ;  /* 0x019c30080d0075a7 */ /* 0x000e64000802017f */
[----:B-1----:R-:W-:Y:S05]  /*e1b0*/  @!P1 BRA `(.L_x_9286) ;  /* 0x000000d800b89947 */ /* 0x002fea0003800000 */
.L_x_9285:
[----:B------:R-:W-:Y:S05]  /*e1c0*/  BSYNC B1 ;  /* 0x0000000000017941 */ /* 0x000fea0003800000 */
.L_x_9284:
[C---:B01----:R-:W-:Y:S01]  /*e1d0*/  VIADD R8, R24.reuse, 0x100 ;  /* 0x0000010018087836 */ /* 0x043fe20000000000 */
[C---:B------:R-:W-:Y:S01]  /*e1e0*/  R2UR UR6, R24.reuse ;  /* 0x00000000180672ca */ /* 0x040fe200000e0000 */
[----:B------:R-:W-:Y:S01]  /*e1f0*/  IMAD.MOV.U32 R9, RZ, RZ, -0x3ffffff0 ;  /* 0xc0000010ff097424 */ /* 0x000fe200078e00ff */
[----:B------:R-:W-:Y:S01]  /*e200*/  R2UR UR7, R25 ;  /* 0x00000000190772ca */ /* 0x000fe200000e0000 */
[----:B------:R-:W-:Y:S01]  /*e210*/  VIADD R24, R24, 0x200 ;  /* 0x0000020018187836 */ /* 0x000fe20000000000 */
[----:B------:R-:W-:Y:S02]  /*e220*/  R2UR UR10, R8 ;  /* 0x00000000080a72ca */ /* 0x000fe400000e0000 */
[----:B------:R-:W-:Y:S02]  /*e230*/  R2UR UR11, R9 ;  /* 0x00000000090b72ca */ /* 0x000fe400000e0000 */
[----:B------:R-:W2:Y:S01]  /*e240*/  LDL.64 R8, [R1] ;  /* 0x0000000001087983 */ /* 0x000ea20000100a00 */
[----:B------:R-:W-:Y:S01]  /*e250*/  R2UR UR4, R4 ;  /* 0x00000000040472ca */ /* 0x000fe200000e0000 */
[----:B------:R-:W-:Y:S01]  /*e260*/  IMAD.MOV.U32 R25, RZ, RZ, -0x3ffffff0 ;  /* 0xc0000010ff197424 */ /* 0x000fe200078e00ff */
[----:B------:R-:W-:-:S02]  /*e270*/  R2UR UR5, R5 ;  /* 0x00000000050572ca */ /* 0x000fc400000e0000 */
[----:B------:R-:W-:Y:S02]  /*e280*/  R2UR UR14, R24 ;  /* 0x00000000180e72ca */ /* 0x000fe400000e0000 */
[----:B------:R-:W-:Y:S02]  /*e290*/  R2UR UR15, R25 ;  /* 0x00000000190f72ca */ /* 0x000fe400000e0000 */
[----:B------:R-:W-:-:S07]  /*e2a0*/  WARPGROUP.ARRIVE ;  /* 0x00000000000079c5 */ /* 0x000fce0000000000 */
[----:B------:R-:W-:Y:S01]  /*e2b0*/  QGMMA.64x128x32.F32.E4M3.E4M3 R24, gdesc[UR4], RZ, !UPT, gsb0 ;  /* 0x01e00000041879f3 */ /* 0x000fe2000c0008ff */
[----:B------:R-:W-:Y:S02]  /*e2c0*/  R2UR UR12, R20 ;  /* 0x00000000140c72ca */ /* 0x000fe400000e0000 */
[----:B------:R-:W-:Y:S01]  /*e2d0*/  R2UR UR13, R21 ;  /* 0x00000000150d72ca */ /* 0x000fe200000e0000 */
[----:B------:R-:W-:Y:S02]  /*e2e0*/  WARPGROUP.DEPBAR.LE gsb0, 0x0 ;  /* 0x00008000000079c5 */ /* 0x000fe40000010000 */
[----:B------:R-:W-:Y:S01]  /*e2f0*/  WARPGROUP.ARRIVE ;  /* 0x00000000000079c5 */ /* 0x000fe20000000000 */
[----:B--2---:R-:W-:Y:S02]  /*e300*/  R2UR UR8, R8 ;  /* 0x00000000080872ca */ /* 0x004fe400000e0000 */
[----:B------:R-:W-:-:S13]  /*e310*/  R2UR UR9, R9 ;  /* 0x00000000090972ca */ /* 0x000fda00000e0000 */
[----:B------:R-:W-:Y:S03]  /*e320*/  QGMMA.64x128x32.F32.E4M3.E4M3 R24, gdesc[UR8], R24, gsb0 ;  /* 0x01e00000081879f3 */ /* 0x000fe60008000818 */
[----:B------:R-:W-:Y:S02]  /*e330*/  WARPGROUP.DEPBAR.LE gsb0, 0x0 ;  /* 0x00008000000079c5 */ /* 0x000fe40000010000 */
[----:B------:R-:W-:-:S07]  /*e340*/  WARPGROUP.ARRIVE ;  /* 0x00000000000079c5 */ /* 0x000fce0000000000 */
[----:B------:R-:W-:Y:S03]  /*e350*/  QGMMA.64x128x32.F32.E4M3.E4M3 R24, gdesc[UR12], R24, gsb0 ;  /* 0x01e000000c1879f3 */ /* 0x000fe60008000818 */
[----:B------:R-:W-:Y:S02]  /*e360*/  WARPGROUP.DEPBAR.LE gsb0, 0x0 ;  /* 0x00008000000079c5 */ /* 0x000fe40000010000 */
[----:B------:R-:W-:Y:S05]  /*e370*/  @!P0 BRA `(.L_x_9287) ;  /* 0x0000000000048947 */ /* 0x000fea0003800000 */
[----:B------:R-:W-:Y:S01]  /*e380*/  BPT.TRAP 0x1 ;  /* 0x000000040000795c */ /* 0x000fe20000300000 */
.L_x_9287:
[----:B------:R-:W-:Y:S01]  /*e390*/  SHF.L.U32 R7, R7, 0x1f, RZ ;  /* 0x0000001f07077819 */ /* 0x000fe200000006ff */
[----:B------:R-:W-:-:S04]  /*e3a0*/  IMAD R14, R6, 0x8, R16 ;  /* 0x00000008060e7824 */ /* 0x000fc800078e0210 */
[----:B------:R0:W1:Y:S01]  /*e3b0*/  SYNCS.PHASECHK.TRANS64.TRYWAIT P1, [R14+URZ+0x19c50], R7 ;  /* 0x019c50070e0075a7 */ /* 0x000062000802017f */
[----:B------:R-:W-:Y:S05]  /*e3c0*/  @!P0 BRA `(.L_x_9288) ;  /* 0x0000000000048947 */ /* 0x000fea0003800000 */
[----:B------:R-:W-:Y:S01]  /*e3d0*/  BPT.TRAP 0x1 ;  /* 0x000000040000795c */ /* 0x000fe20000300000 */
.L_x_9288:
[----:B------:R-:W-:Y:S04]  /*e3e0*/  BSSY B1, `(.L_x_9289) ;  /* 0x0000004000017945 */ /* 0x000fe80003800000 */
[----:B-1----:R-:W-:Y:S05]  /*e3f0*/  @P1 BRA `(.L_x_9290) ;  /* 0x0000000000081947 */ /* 0x002fea0003800000 */
[----:B------:R-:W1:Y:S02]  /*e400*/  SYNCS.PHASECHK.TRANS64.TRYWAIT P1, [R14+URZ+0x19c50], R7 ;  /* 0x019c50070e0075a7 */ /* 0x000e64000802017f */
[----:B-1----:R-:W-:Y:S05]  /*e410*/  @!P1 BRA `(.L_x_9291) ;  /* 0x000000d800349947 */ /* 0x002fea0003800000 */
.L_x_9290:
[----:B------:R-:W-:Y:S05]  /*e420*/  BSYNC B1 ;  /* 0x0000000000017941 */ /* 0x000fea0003800000 */
.L_x_9289:
[----:B01----:R-:W-:Y:S01]  /*e430*/  VIADD R7, R16, 0x3000 ;  /* 0x0000300010077836 */ /* 0x003fe20000000000 */
[----:B------:R-:W-:Y:S01]  /*e440*/  WARPGROUP.ARRIVE ;  /* 0x00000000000079c5 */ /* 0x000fe20000000000 */
[----:B------:R-:W-:Y:S02]  /*e450*/  IMAD.MOV.U32 R9, RZ, RZ, 0x40000040 ;  /* 0x40000040ff097424 */ /* 0x000fe400078e00ff */
[C---:B------:R-:W-:Y:S01]  /*e460*/  FMUL.FTZ R77, R2.reuse, R77 ;  /* 0x0000004d024d7220 */ /* 0x040fe20000410000 */
[C---:B------:R-:W-:Y:S01]  /*e470*/  FMUL.FTZ R78, R2.reuse, R78 ;  /* 0x0000004e024e7220 */ /* 0x040fe20000410000 */
[----:B------:R-:W-:Y:S01]  /*e480*/  SHF.R.U32.HI R7, RZ, 0x4, R7 ;  /* 0x00000004ff077819 */ /* 0x000fe20000011607 */
[C---:B------:R-:W-:Y:S01]  /*e490*/  FMUL.FTZ R79, R2.reuse, R79 ;  /* 0x0000004f024f7220 */ /* 0x040fe20000410000 */
[C---:B------:R-:W-:Y:S01]  /*e4a0*/  FMUL.FTZ R80, R2.reuse, R80 ;  /* 0x0000005002507220 */ /* 0x040fe20000410000 */
[C---:B------:R-:W-:Y:S01]  /*e4b0*/  FMUL.FTZ R81, R2.reuse, R81 ;  /* 0x0000005102517220 */ /* 0x040fe20000410000 */
[----:B------:R-:W-:Y:S01]  /*e4c0*/  LOP3.LUT R7, R7, 0x3fff, RZ, 0xc0, !PT ;  /* 0x00003fff07077812 */ /* 0x000fe200078ec0ff */
[----:B------:R-:W-:Y:S01]  /*e4d0*/  MUFU.TANH R77, R77 ;  /* 0x0000004d004d7308 */ /* 0x000fe20000002400 */
[C---:B------:R-:W-:Y:S01]  /*e4e0*/  FMUL.FTZ R82, R2.reuse, R82 ;  /* 0x0000005202527220 */ /* 0x040fe20000410000 */
[C---:B------:R-:W-:Y:S01]  /*e4f0*/  FMUL.FTZ R83, R2.reuse, R83 ;  /* 0x0000005302537220 */ /* 0x040fe20000410000 */
[----:B------:R-:W-:Y:S01]  /*e500*/  LOP3.LUT R7, R7, 0x10000, RZ, 0xfc, !PT ;  /* 0x0001000007077812 */ /* 0x000fe200078efcff */
[C---:B------:R-:W-:Y:S01]  /*e510*/  FMUL.FTZ R84, R2.reuse, R84 ;  /* 0x0000005402547220 */ /* 0x040fe20000410000 */
[C---:B------:R-:W-:Y:S01]  /*e520*/  FMUL.FTZ R85, R2.reuse, R85 ;  /* 0x0000005502557220 */ /* 0x040fe20000410000 */
[C---:B------:R-:W-:Y:S01]  /*e530*/  FMUL.FTZ R86, R2.reuse, R86 ;  /* 0x0000005602567220 */ /* 0x040fe20000410000 */
[----:B------:R-:W-:Y:S01]  /*e540*/  FMUL.FTZ R87, R2, R87 ;  /* 0x0000005702577220 */ /* 0x000fe20000410000 */
[----:B------:R-:W-:Y:S01]  /*e550*/  IMAD R6, R6, 0x300, R7 ;  /* 0x0000030006067824 */ /* 0x000fe200078e0207 */
[----:B------:R-:W-:Y:S01]  /*e560*/  MOV R7, 0x40000040 ;  /* 0x4000004000077802 */ /* 0x000fe20000000f00 */
[----:B------:R-:W-:Y:S01]  /*e570*/  MUFU.TANH R78, R78 ;  /* 0x0000004e004e7308 */ /* 0x000fe20000002400 */
[----:B------:R-:W-:Y:S01]  /*e580*/  ULDC UR4, c[0x0][0x988] ;  /* 0x0002620000047ab9 */ /* 0x000fe20000000800 */
[C---:B------:R-:W-:Y:S01]  /*e590*/  VIADD R8, R6.reuse, 0x2 ;  /* 0x0000000206087836 */ /* 0x040fe20000000000 */
[----:B------:R-:W-:-:S02]  /*e5a0*/  R2UR UR6, R6 ;  /* 0x00000000060672ca */ /* 0x000fc400000e0000 */
        /* <DEDUP_REMOVED lines=9> */
[----:B------:R-:W-:-:S04]  /*e640*/  FMUL.FTZ R42, R2, R45 ;  /* 0x0000002d022a7220 */ /* 0x000fc80000410000 */
[----:B------:R-:W-:Y:S01]  /*e650*/  QGMMA.64x96x32.F32.E4M3.E4M3 R88, R148, gdesc[UR4], R88, gsb0 ;  /* 0x0160000494587df3 */ /* 0x000fe20008000858 */
[----:B------:R-:W-:Y:S01]  /*e660*/  R2UR UR6, R8 ;  /* 0x00000000080672ca */ /* 0x000fe200000e0000 */
[----:B------:R-:W-:Y:S01]  /*e670*/  VIADD R8, R6, 0x4 ;  /* 0x0000000406087836 */ /* 0x000fe20000000000 */
[----:B------:R-:W-:Y:S01]  /*e680*/  R2UR UR7, R9 ;  /* 0x00000000090772ca */ /* 0x000fe200000e0000 */
[----:B------:R-:W-:Y:S01]  /*e690*/  IMAD.MOV.U32 R9, RZ, RZ, 0x40000040 ;  /* 0x40000040ff097424 */ /* 0x000fe200078e00ff */
[----:B------:R-:W-:Y:S01]  /*e6a0*/  MUFU.TANH R24, R24 ;  /* 0x0000001800187308 */ /* 0x000fe20000002400 */
[----:B0-----:R-:W-:-:S07]  /*e6b0*/  FMNMX.FTZ R45, R7, R12, !PT ;  /* 0x0000000c072d7209 */ /* 0x001fce0007810000 */
        /* <DEDUP_REMOVED lines=17> */
[----:B------:R-:W-:Y:S01]  /*e7d0*/  QGMMA.64x96x32.F32.E4M3.E4M3 R88, R136, gdesc[UR4], R88, gsb0 ;  /* 0x0160000488587df3 */ /* 0x000fe20008000858 */
        /* <DEDUP_REMOVED lines=35> */
[----:B------:R-:W-:Y:S01]  /*ea10*/  FMUL.FTZ R58, R2, R59 ;  /* 0x0000003b023a7220 */ /* 0x000fe20000410000 */
[----:B------:R-:W-:Y:S01]  /*ea20*/  FMNMX.FTZ R44, R24, R44, !PT ;  /* 0x0000002c182c7209 */ /* 0x000fe20007810000 */
[C---:B------:R-:W-:Y:S01]  /*ea30*/  FMUL.FTZ R59, R2.reuse, R60 ;  /* 0x0000003c023b7220 */ /* 0x040fe20000410000 */
[C---:B------:R-:W-:Y:S01]  /*ea40*/  FMUL.FTZ R60, R2.reuse, R61 ;  /* 0x0000003d023c7220 */ /* 0x040fe20000410000 */
[----:B------:R-:W2:Y:S01]  /*ea50*/  MUFU.TANH R28, R28 ;  /* 0x0000001c001c7308 */ /* 0x000ea20000002400 */
[----:B---3--:R-:W-:Y:S01]  /*ea60*/  FMNMX.FTZ R45, R25, R45, !PT ;  /* 0x0000002d192d7209 */ /* 0x008fe20007810000 */
[C---:B------:R-:W-:Y:S01]  /*ea70*/  FMUL.FTZ R61, R2.reuse, R62 ;  /* 0x0000003e023d7220 */ /* 0x040fe20000410000 */
[----:B------:R-:W-:Y:S01]  /*ea80*/  FMNMX.FTZ R44, R27, R44, !PT ;  /* 0x0000002c1b2c7209 */ /* 0x000fe20007810000 */
        /* <DEDUP_REMOVED lines=17> */
[----:B------:R-:W-:Y:S01]  /*eba0*/  FMUL.FTZ R75, R2, R76 ;  /* 0x0000004c024b7220 */ /* 0x000fe20000410000 */
[----:B0-----:R-:W-:-:S02]  /*ebb0*/  LOP3.LUT R151, R151, 0x7f, RZ, 0xc0, !PT ;  /* 0x0000007f97977812 */ /* 0x001fc400078ec0ff */
[----:B------:R-:W0:Y:S01]  /*ebc0*/  MUFU.TANH R32, R32 ;  /* 0x0000002000207308 */ /* 0x000e220000002400 */
[----:B---3--:R-:W-:Y:S02]  /*ebd0*/  FMNMX.FTZ R45, R29, R45, !PT ;  /* 0x0000002d1d2d7209 */ /* 0x008fe40007810000 */
[----:B------:R-:W-:Y:S02]  /*ebe0*/  ISETP.NE.AND P1, PT, R151, RZ, PT ;  /* 0x000000ff9700720c */ /* 0x000fe40003f25270 */
[----:B------:R-:W-:-:S03]  /*ebf0*/  FMNMX.FTZ R45, R30, R45, !PT ;  /* 0x0000002d1e2d7209 */ /* 0x000fc60007810000 */
[----:B------:R-:W2:Y:S01]  /*ec00*/  MUFU.TANH R34, R34 ;  /* 0x0000002200227308 */ /* 0x000ea20000002400 */
[----:B-1----:R-:W-:Y:S02]  /*ec10*/  FMNMX.FTZ R44, R31, R44, !PT ;  /* 0x0000002c1f2c7209 */ /* 0x002fe40007810000 */
[----:B------:R-:W-:-:S05]  /*ec20*/  FMNMX.FTZ R45, R33, R45, !PT ;  /* 0x0000002d212d7209 */ /* 0x000fca0007810000 */
[----:B------:R-:W1:Y:S01]  /*ec30*/  MUFU.TANH R35, R35 ;  /* 0x0000002300237308 */ /* 0x000e620000002400 */
[----:B0-----:R-:W-:Y:S01]  /*ec40*/  FMNMX.FTZ R44, R32, R44, !PT ;  /* 0x0000002c202c7209 */ /* 0x001fe20007810000 */
[----:B------:R-:W-:-:S05]  /*ec50*/  @!P1 VIADD R13, R13, 0x19c40 ;  /* 0x00019c400d0d9836 */ /* 0x000fca0000000000 */
[----:B------:R-:W-:Y:S01]  /*ec60*/  @!P1 PRMT R13, RZ, 0x654, R13 ;  /* 0x00000654ff0d9816 */ /* 0x000fe2000000000d */
[----:B------:R-:W0:Y:S01]  /*ec70*/  MUFU.TANH R37, R37 ;  /* 0x0000002500257308 */ /* 0x000e220000002400 */
[----:B--2---:R-:W-:-:S07]  /*ec80*/  FMNMX.FTZ R45, R34, R45, !PT ;  /* 0x0000002d222d7209 */ /* 0x004fce0007810000 */
[----:B------:R-:W2:Y:S01]  /*ec90*/  MUFU.TANH R38, R38 ;  /* 0x0000002600267308 */ /* 0x000ea20000002400 */
[----:B-1----:R-:W-:-:S04]  /*eca0*/  FMNMX.FTZ R44, R35, R44, !PT ;  /* 0x0000002c232c7209 */ /* 0x002fc80007810000 */
[----:B------:R-:W-:-:S03]  /*ecb0*/  FMNMX.FTZ R44, R36, R44, !PT ;  /* 0x0000002c242c7209 */ /* 0x000fc60007810000 */
[----:B------:R-:W1:Y:S01]  /*ecc0*/  MUFU.TANH R40, R40 ;  /* 0x0000002800287308 */ /* 0x000e620000002400 */
[----:B0-----:R-:W-:Y:S02]  /*ecd0*/  FMNMX.FTZ R45, R37, R45, !PT ;  /* 0x0000002d252d7209 */ /* 0x001fe40007810000 */
[----:B------:R-:W-:Y:S01]  /*ece0*/  FMNMX.FTZ R44, R39, R44, !PT ;  /* 0x0000002c272c7209 */ /* 0x000fe20007810000 */
[----:B------:R-:W-:-:S04]  /*ecf0*/  WARPGROUP.DEPBAR.LE gsb0, 0x0 ;  /* 0x00008000000079c5 */ /* 0x000fc80000010000 */
[----:B------:R-:W0:Y:S01]  /*ed00*/  MUFU.TANH R41, R41 ;  /* 0x0000002900297308 */ /* 0x000e220000002400 */
[----:B--2---:R-:W-:Y:S01]  /*ed10*/  FMNMX.FTZ R45, R38, R45, !PT ;  /* 0x0000002d262d7209 */ /* 0x004fe20007810000 */
[----:B------:R-:W-:-:S06]  /*ed20*/  WARPGROUP.ARRIVE ;  /* 0x00000000000079c5 */ /* 0x000fcc0000000000 */
[----:B------:R-:W2:Y:S01]  /*ed30*/  MUFU.TANH R43, R43 ;  /* 0x0000002b002b7308 */ /* 0x000ea20000002400 */
[----:B-1----:R-:W-:Y:S01]  /*ed40*/  FMNMX.FTZ R44, R40, R44, !PT ;  /* 0x0000002c282c7209 */ /* 0x002fe20007810000 */
[----:B------:R-:W-:Y:S06]  /*ed50*/  QGMMA.64x96x32.F32.E4M3.E4M3 R88, R140, gdesc[UR4], R88, gsb0 ;  /* 0x016000048c587df3 */ /* 0x000fec0008000858 */
[----:B------:R-:W1:Y:S01]  /*ed60*/  MUFU.TANH R46, R46 ;  /* 0x0000002e002e7308 */ /* 0x000e620000002400 */
[----:B0-----:R-:W-:-:S04]  /*ed70*/  FMNMX.FTZ R45, R41, R45, !PT ;  /* 0x0000002d292d7209 */ /* 0x001fc80007810000 */
[----:B------:R-:W-:-:S03]  /*ed80*/  FMNMX.FTZ R45, R42, R45, !PT ;  /* 0x0000002d2a2d7209 */ /* 0x000fc60007810000 */
        /* <DEDUP_REMOVED lines=61> */
[----:B0-----:R-:W-:-:S04]  /*f160*/  FMNMX.FTZ R44, R74, R44, !PT ;  /* 0x0000002c4a2c7209 */ /* 0x001fc80007810000 */
[----:B------:R-:W-:Y:S02]  /*f170*/  FMNMX.FTZ R44, R78, R44, !PT ;  /* 0x0000002c4e2c7209 */ /* 0x000fe40007810000 */
[----:B--2---:R-:W-:Y:S02]  /*f180*/  FMNMX.FTZ R45, R75, R45, !PT ;  /* 0x0000002d4b2d7209 */ /* 0x004fe40007810000 */
[----:B------:R-:W-:Y:S02]  /*f190*/  FMNMX.FTZ R44, R79, R44, !PT ;  /* 0x0000002c4f2c7209 */ /* 0x000fe40007810000 */
[----:B------:R-:W-:Y:S02]  /*f1a0*/  FMNMX.FTZ R45, R77, R45, !PT ;  /* 0x0000002d4d2d7209 */ /* 0x000fe40007810000 */
[----:B------:R-:W-:Y:S02]  /*f1b0*/  FMNMX.FTZ R44, R82, R44, !PT ;  /* 0x0000002c522c7209 */ /* 0x000fe40007810000 */
[----:B------:R-:W-:-:S02]  /*f1c0*/  FMNMX.FTZ R45, R80, R45, !PT ;  /* 0x0000002d502d7209 */ /* 0x000fc40007810000 */
[----:B------:R-:W-:Y:S02]  /*f1d0*/  FMNMX.FTZ R44, R83, R44, !PT ;  /* 0x0000002c532c7209 */ /* 0x000fe40007810000 */
[----:B------:R-:W-:Y:S02]  /*f1e0*/  FMNMX.FTZ R45, R81, R45, !PT ;  /* 0x0000002d512d7209 */ /* 0x000fe40007810000 */
[----:B------:R-:W-:Y:S02]  /*f1f0*/  FMNMX.FTZ R44, R86, R44, !PT ;  /* 0x0000002c562c7209 */ /* 0x000fe40007810000 */
[----:B------:R-:W-:Y:S02]  /*f200*/  FMNMX.FTZ R45, R84, R45, !PT ;  /* 0x0000002d542d7209 */ /* 0x000fe40007810000 */
[----:B-1----:R-:W-:Y:S02]  /*f210*/  FMNMX.FTZ R76, R87, R44, !PT ;  /* 0x0000002c574c7209 */ /* 0x002fe40007810000 */
[----:B------:R-:W-:-:S03]  /*f220*/  FMNMX.FTZ R136, R85, R45, !PT ;  /* 0x0000002d55887209 */ /* 0x000fc60007810000 */
[----:B------:R-:W0:Y:S04]  /*f230*/  SHFL.BFLY PT, R44, R76, 0x2, 0x1f ;  /* 0x0c401f004c2c7f89 */ /* 0x000e2800000e0000 */
[----:B------:R-:W1:Y:S01]  /*f240*/  SHFL.BFLY PT, R45, R136, 0x2, 0x1f ;  /* 0x0c401f00882d7f89 */ /* 0x000e6200000e0000 */
[----:B0-----:R-:W-:Y:S01]  /*f250*/  FMNMX.FTZ R76, R76, R44, !PT ;  /* 0x0000002c4c4c7209 */ /* 0x001fe20007810000 */
[----:B------:R-:W-:Y:S01]  /*f260*/  VIADD R44, R6, 0x6 ;  /* 0x00000006062c7836 */ /* 0x000fe20000000000 */
[----:B-1----:R-:W-:-:S03]  /*f270*/  FMNMX.FTZ R136, R136, R45, !PT ;  /* 0x0000002d88887209 */ /* 0x002fc60007810000 */
[----:B------:R-:W0:Y:S01]  /*f280*/  SHFL.BFLY PT, R6, R76, 0x1, 0x1f ;  /* 0x0c201f004c067f89 */ /* 0x000e2200000e0000 */
[----:B------:R-:W-:Y:S01]  /*f290*/  IMAD.MOV.U32 R45, RZ, RZ, 0x40000040 ;  /* 0x40000040ff2d7424 */ /* 0x000fe200078e00ff */
[----:B------:R-:W-:Y:S01]  /*f2a0*/  R2UR UR6, R44 ;  /* 0x000000002c0672ca */ /* 0x000fe200000e0000 */
[----:B------:R-:W-:Y:S01]  /*f2b0*/  IMAD.U32 R44, RZ, RZ, UR4 ;  /* 0x00000004ff2c7e24 */ /* 0x000fe2000f8e00ff */
[----:B------:R-:W1:Y:S02]  /*f2c0*/  SHFL.BFLY PT, R137, R136, 0x1, 0x1f ;  /* 0x0c201f0088897f89 */ /* 0x000e6400000e0000 */
[----:B------:R-:W-:-:S13]  /*f2d0*/  R2UR UR7, R45 ;  /* 0x000000002d0772ca */ /* 0x000fda00000e0000 */
[----:B------:R-:W-:Y:S01]  /*f2e0*/  QGMMA.64x96x32.F32.E4M3.E4M3 R88, R144, gdesc[UR4], R88, gsb0 ;  /* 0x0160000490587df3 */ /* 0x000fe20008000858 */
[----:B0-----:R-:W-:Y:S02]  /*f2f0*/  FMNMX.FTZ R76, R76, R6, !PT ;  /* 0x000000064c4c7209 */ /* 0x001fe40007810000 */
[----:B-1----:R-:W-:-:S05]  /*f300*/  FMNMX.FTZ R45, R136, R137, !PT ;  /* 0x00000089882d7209 */ /* 0x002fca0007810000 */
[----:B------:R-:W-:Y:S01]  /*f310*/  FADD.FTZ R6, -R45, R12 ;  /* 0x0000000c2d067221 */ /* 0x000fe20000010100 */
[----:B------:R-:W-:-:S01]  /*f320*/  FADD.FTZ R12, -R76, R11 ;  /* 0x0000000b4c0c7221 */ /* 0x000fc20000010100 */
[-C--:B------:R-:W-:Y:S02]  /*f330*/  FFMA.FTZ R137, R45, R44.reuse, -8 ;  /* 0xc10000002d897423 */ /* 0x080fe4000001002c */
[-C--:B------:R-:W-:Y:S02]  /*f340*/  FMUL.FTZ R6, R6, R44.reuse ;  /* 0x0000002c06067220 */ /* 0x080fe40000410000 */
[-CC-:B------:R-:W-:Y:S01]  /*f350*/  FFMA.FTZ R7, R7, R44.reuse, -R137.reuse ;  /* 0x0000002c07077223 */ /* 0x180fe20000010889 */
[----:B------:R-:W-:-:S01]  /*f360*/  FFMA.FTZ R8, R8, R44, -R137 ;  /* 0x0000002c08087223 */ /* 0x000fc20000010889 */
[----:B------:R0:W-:Y:S08]  /*f370*/  MUFU.EX2 R11, R6 ;  /* 0x00000006000b7308 */ /* 0x0001f00000000800 */
[----:B------:R-:W1:Y:S01]  /*f380*/  MUFU.EX2 R7, R7 ;  /* 0x0000000700077308 */ /* 0x000e620000000800 */
        /* <DEDUP_REMOVED lines=31> */
[----:B------:R-:W-:Y:S01]  /*f580*/  FFMA.FTZ R85, R76, R44, -8 ;  /* 0xc10000004c557423 */ /* 0x000fe2000001002c */
[----:B------:R-:W-:Y:S01]  /*f590*/  MUFU.EX2 R6, R6 ;  /* 0x0000000600067308 */ /* 0x000fe20000000800 */
[----:B-1----:R-:W-:-:S02]  /*f5a0*/  FFMA.FTZ R0, R11, R0, R7 ;  /* 0x000000000b007223 */ /* 0x002fc40000010007 */
        /* <DEDUP_REMOVED lines=40> */
[----:B------:R-:W-:-:S05]  /*f830*/  WARPGROUP.DEPBAR.LE gsb0, 0x0 ;  /* 0x00008000000079c5 */ /* 0x000fca0000010000 */
        /* <DEDUP_REMOVED lines=121> */
.L_x_9292:
[----:B------:R-:W2:Y:S01]  /*ffd0*/  LDL R13, [R1+0x20] ;  /* 0x00002000010d7983 */ /* 0x000ea20000100800 */
[----:B------:R-:W-:-:S05]  /*ffe0*/  VIADD R14, R14, 0x19c60 ;  /* 0x00019c600e0e7836 */ /* 0x000fca0000000000 */
[----:B--2---:R-:W-:Y:S02]  /*fff0*/  PRMT R14, R13, 0x654, R14 ;  /* 0x000006540d0e7816 */ /* 0x004fe4000000000e */
[----:B------:R-:W2:Y:S01]  /*10000*/  LDL R13, [R1+0x1c] ;  /* 0x00001c00010d7983 */ /* 0x000ea20000100800 */
        /* <DEDUP_REMOVED lines=101> */
[C---:B--2---:R-:W-:Y:S01]  /*10660*/  ISETP.GT.AND P1, PT, R10.reuse, R13, PT ;  /* 0x0000000d0a00720c */ /* 0x044fe20003f24270 */
[----:B------:R-:W-:-:S12]  /*10670*/  VIADD R10, R10, 0xffffffff ;  /* 0xffffffff0a0a7836 */ /* 0x000fd80000000000 */
[----:B0-----:R-:W-:Y:S05]  /*10680*/  @P1 BRA `(.L_x_9293) ;  /* 0xffffffd800801947 */ /* 0x001fea000383ffff */
.L_x_9281:
[----:B------:R-:W-:Y:S05]  /*10690*/  BSYNC B0 ;  /* 0x0000000000007941 */ /* 0x000fea0003800000 */
.L_x_9280:
[----:B------:R-:W-:Y:S06]  /*106a0*/  BAR.ARV 0x8, 0x200 ;  /* 0x0208000000007b1d */ /* 0x000fec0000002000 */
[----:B------:R-:W-:Y:S05]  /*106b0*/  @!P0 BRA `(.L_x_9294) ;  /* 0x0000000000048947 */ /* 0x000fea0003800000 */
[----:B------:R-:W-:Y:S01]  /*106c0*/  BPT.TRAP 0x1 ;  /* 0x000000040000795c */ /* 0x000fe20000300000 */
.L_x_9294:
[----:B------:R-:W-:Y:S01]  /*106d0*/  IMAD R10, R154, 0x8, R16 ;  /* 0x000000089a0a7824 */ /* 0x000fe200078e0210 */
[----:B------:R-:W-:-:S04]  /*106e0*/  SHF.L.U32 R5, R156, 0x1f, RZ ;  /* 0x0000001f9c057819 */ /* 0x000fc800000006ff */
[----:B------:R0:W1:Y:S01]  /*106f0*/  SYNCS.PHASECHK.TRANS64.TRYWAIT P1, [R10+URZ+0x19c50], R5 ;  /* 0x019c50050a0075a7 */ /* 0x000062000802017f */
[----:B------:R-:W-:Y:S05]  /*10700*/  @!P0 BRA `(.L_x_9295) ;  /* 0x0000000000048947 */ /* 0x000fea0003800000 */
[----:B------:R-:W-:Y:S01]  /*10710*/  BPT.TRAP 0x1 ;  /* 0x000000040000795c */ /* 0x000fe20000300000 */
.L_x_9295:
[----:B------:R-:W-:Y:S04]  /*10720*/  BSSY B0, `(.L_x_9296) ;  /* 0x0000004000007945 */ /* 0x000fe80003800000 */
[----:B-1----:R-:W-:Y:S05]  /*10730*/  @P1 BRA `(.L_x_9297) ;  /* 0x0000000000081947 */ /* 0x002fea0003800000 */
[----:B------:R-:W1:Y:S02]  /*10740*/  SYNCS.PHASECHK.TRANS64.TRYWAIT P1, [R10+URZ+0x19c50], R5 ;  /* 0x019c50050a0075a7 */ /* 0x000e64000802017f */
[----:B-1----:R-:W-:Y:S05]  /*10750*/  @!P1 BRA `(.L_x_9298) ;  /* 0x000000b400789947 */ /* 0x002fea0003800000 */
.L_x_9297:
[----:B------:R-:W-:Y:S05]  /*10760*/  BSYNC B0 ;  /* 0x0000000000007941 */ /* 0x000fea0003800000 */
.L_x_9296:
[----:B------:R-:W2:Y:S04]  /*10770*/  LDL R2, [R1+0x44] ;  /* 0x0000440001027983 */ /* 0x000ea80000100800 */
[----:B------:R-:W3:Y:S04]  /*10780*/  LDL R12, [R1+0x28] ;  /* 0x00002800010c7983 */ /* 0x000ee80000100800 */
[----:B------:R-:W4:Y:S01]  /*10790*/  LDL R11, [R1+0x18] ;  /* 0x00001800010b7983 */ /* 0x000f220000100800 */
[----:B------:R-:W-:Y:S01]  /*107a0*/  VIADD R16, R16, 0x3000 ;  /* 0x0000300010107836 */ /* 0x000fe20000000000 */
[----:B------:R-:W-:Y:S01]  /*107b0*/  ULDC.64 UR4, c[0x0][0x9a0] ;  /* 0x0002680000047ab9 */ /* 0x000fe20000000a00 */
[----:B------:R-:W-:Y:S01]  /*107c0*/  WARPGROUP.ARRIVE ;  /* 0x00000000000079c5 */ /* 0x000fe20000000000 */
[----:B------:R-:W-:-:S02]  /*107d0*/  ISETP.NE.U32.AND P1, PT, RZ, UR4, PT ;  /* 0x00000004ff007c0c */ /* 0x000fc4000bf25070 */
[----:B------:R-:W-:Y:S02]  /*107e0*/  SHF.R.U32.HI R16, RZ, 0x4, R16 ;  /* 0x00000004ff107819 */ /* 0x000fe40000011610 */
[----:B------:R-:W-:Y:S02]  /*107f0*/  ISETP.NE.AND.EX P1, PT, RZ, UR5, PT, P1 ;  /* 0x00000005ff007c0c */ /* 0x000fe4000bf25310 */
[----:B------:R-:W-:-:S04]  /*10800*/  LOP3.LUT R16, R16, 0x3fff, RZ, 0xc0, !PT ;  /* 0x00003fff10107812 */ /* 0x000fc800078ec0ff */
[----:B01----:R-:W-:-:S05]  /*10810*/  LOP3.LUT R5, R16, 0x10000, RZ, 0xfc, !PT ;  /* 0x0001000010057812 */ /* 0x003fca00078efcff */
[----:B------:R-:W-:Y:S02]  /*10820*/  IMAD R4, R154, 0x300, R5 ;  /* 0x000003009a047824 */ /* 0x000fe400078e0205 */
[----:B------:R-:W-:Y:S01]  /*10830*/  IMAD.MOV.U32 R5, RZ, RZ, 0x40000040 ;  /* 0x40000040ff057424 */ /* 0x000fe200078e00ff */
[----:B------:R-:W2:Y:S02]  /*10840*/  @P1 LDC.64 R8, c[0x0][0x9c8] ;  /* 0x00027200ff081b82 */ /* 0x000ea40000000a00 */
[----:B------:R-:W-:Y:S02]  /*10850*/  R2UR UR6, R4 ;  /* 0x00000000040672ca */ /* 0x000fe400000e0000 */
[----:B------:R-:W-:-:S04]  /*10860*/  R2UR UR7, R5 ;  /* 0x00000000050772ca */ /* 0x000fc800000e0000 */
[----:B------:R-:W4:Y:S09]  /*10870*/  @P1 LDC.64 R6, c[0x0][0x9d0] ;  /* 0x00027400ff061b82 */ /* 0x000f320000000a00 */
[----:B------:R-:W-:Y:S03]  /*10880*/  QGMMA.64x96x32.F32.E4M3.E4M3 R88, R148, gdesc[UR4], R88, gsb0 ;  /* 0x0160000494587df3 */ /* 0x000fe60008000858 */
[----:B------:R-:W-:-:S02]  /*10890*/  WARPGROUP.DEPBAR.LE gsb0, 0x0 ;  /* 0x00008000000079c5 */ /* 0x000fc40000010000 */
[----:B------:R-:W-:Y:S01]  /*108a0*/  WARPGROUP.ARRIVE ;  /* 0x00000000000079c5 */ /* 0x000fe20000000000 */
        /* <DEDUP_REMOVED lines=10> */
[----:B------:R-:W-:-:S03]  /*10950*/  IMAD.MOV.U32 R5, RZ, RZ, 0x40000040 ;  /* 0x40000040ff057424 */ /* 0x000fc600078e00ff */
[----:B------:R-:W1:Y:S04]  /*10960*/  SHFL.BFLY PT, R9, R0, 0x2, 0x1f ;  /* 0x0c401f0000097f89 */ /* 0x000e6800000e0000 */
[----:B------:R-:W3:Y:S01]  /*10970*/  SHFL.BFLY PT, R12, R3, 0x2, 0x1f ;  /* 0x0c401f00030c7f89 */ /* 0x000ee200000e0000 */
[----:B0-----:R-:W-:Y:S02]  /*10980*/  VIADD R6, R4, 0x2 ;  /* 0x0000000204067836 */ /* 0x001fe40000000000 */
[----:B------:R-:W-:-:S03]  /*10990*/  IMAD.MOV.U32 R7, RZ, RZ, 0x40000040 ;  /* 0x40000040ff077424 */ /* 0x000fc600078e00ff */
[----:B------:R-:W-:Y:S01]  /*109a0*/  R2UR UR6, R6 ;  /* 0x00000000060672ca */ /* 0x000fe200000e0000 */
[C---:B------:R-:W-:Y:S01]  /*109b0*/  VIADD R6, R4.reuse, 0x4 ;  /* 0x0000000404067836 */ /* 0x040fe20000000000 */
[----:B------:R-:W-:Y:S01]  /*109c0*/  R2UR UR7, R7 ;  /* 0x00000000070772ca */ /* 0x000fe200000e0000 */
[----:B------:R-:W-:Y:S02]  /*109d0*/  IMAD.MOV.U32 R7, RZ, RZ, 0x40000040 ;  /* 0x40000040ff077424 */ /* 0x000fe400078e00ff */
[----:B------:R-:W-:Y:S02]  /*109e0*/  VIADD R4, R4, 0x6 ;  /* 0x0000000604047836 */ /* 0x000fe40000000000 */
[----:B-1----:R-:W-:-:S01]  /*109f0*/  FADD.FTZ R9, R9, R0 ;  /* 0x0000000009097221 */ /* 0x002fc20000010000 */
[----:B------:R-:W-:-:S07]  /*10a00*/  IMAD.MOV.U32 R0, RZ, RZ, -0x800000 ;  /* 0xff800000ff007424 */ /* 0x000fce00078e00ff */
[----:B------:R-:W-:Y:S01]  /*10a10*/  QGMMA.64x96x32.F32.E4M3.E4M3 R88, R136, gdesc[UR4], R88, gsb0 ;  /* 0x0160000488587df3 */ /* 0x000fe20008000858 */
[----:B------:R-:W-:Y:S01]  /*10a20*/  R2UR UR6, R6 ;  /* 0x00000000060672ca */ /* 0x000fe200000e0000 */
[----:B---3--:R-:W-:Y:S01]  /*10a30*/  FADD.FTZ R12, R12, R3 ;  /* 0x000000030c0c7221 */ /* 0x008fe20000010000 */
[----:B------:R-:W-:Y:S01]  /*10a40*/  R2UR UR7, R7 ;  /* 0x00000000070772ca */ /* 0x000fe200000e0000 */
[----:B------:R-:W0:Y:S01]  /*10a50*/  SHFL.BFLY PT, R2, R9, 0x1, 0x1f ;  /* 0x0c201f0009027f89 */ /* 0x000e2200000e0000 */
[----:B------:R-:W-:Y:S02]  /*10a60*/  IMAD.MOV.U32 R3, RZ, RZ, RZ ;  /* 0x000000ffff037224 */ /* 0x000fe400078e00ff */
[----:B------:R-:W-:Y:S02]  /*10a70*/  IMAD.MOV.U32 R7, RZ, RZ, RZ ;  /* 0x000000ffff077224 */ /* 0x000fe400078e00ff */
[----:B0-----:R-:W-:-:S01]  /*10a80*/  FADD.FTZ R11, R9, R2 ;  /* 0x00000002090b7221 */ /* 0x001fc20000010000 */
[----:B------:R-:W-:-:S03]  /*10a90*/  IMAD.MOV.U32 R2, RZ, RZ, -0x800000 ;  /* 0xff800000ff027424 */ /* 0x000fc600078e00ff */
[C---:B------:R-:W-:Y:S01]  /*10aa0*/  FMUL.FTZ R14, R11.reuse, 0.00390625 ;  /* 0x3b8000000b0e7820 */ /* 0x040fe20000410000 */
[----:B------:R-:W-:-:S04]  /*10ab0*/  FSETP.NE.FTZ.AND P1, PT, R11, RZ, PT ;  /* 0x000000ff0b00720b */ /* 0x000fc80003f35000 */
[----:B------:R-:W-:-:S09]  /*10ac0*/  FSETP.NE.FTZ.AND P2, PT, R14, RZ, PT ;  /* 0x000000ff0e00720b */ /* 0x000fd20003f55000 */
[----:B------:R-:W-:Y:S01]  /*10ad0*/  @P1 MUFU.RCP R3, R11 ;  /* 0x0000000b00031308 */ /* 0x000fe20000001000 */
[----:B------:R-:W-:Y:S02]  /*10ae0*/  WARPGROUP.DEPBAR.LE gsb0, 0x0 ;  /* 0x00008000000079c5 */ /* 0x000fe40000010000 */
[----:B------:R-:W-:-:S06]  /*10af0*/  WARPGROUP.ARRIVE ;  /* 0x00000000000079c5 */ /* 0x000fcc0000000000 */
[----:B------:R-:W-:Y:S01]  /*10b00*/  QGMMA.64x96x32.F32.E4M3.E4M3 R88, R140, gdesc[UR4], R88, gsb0 ;  /* 0x016000048c587df3 */ /* 0x000fe20008000858 */
[----:B------:R-:W-:Y:S01]  /*10b10*/  R2UR UR6, R4 ;  /* 0x00000000040672ca */ /* 0x000fe200000e0000 */
[----:B------:R-:W-:Y:S01]  /*10b20*/  @P2 FMUL.FTZ R4, R44, 0.69314718246459960938 ;  /* 0x3f3172182c042820 */ /* 0x000fe20000410000 */
[----:B------:R-:W-:Y:S02]  /*10b30*/  R2UR UR7, R5 ;  /* 0x00000000050772ca */ /* 0x000fe400000e0000 */
[----:B------:R-:W0:Y:S02]  /*10b40*/  SHFL.BFLY PT, R5, R12, 0x1, 0x1f ;  /* 0x0c201f000c057f89 */ /* 0x000e2400000e0000 */
[----:B0-----:R-:W-:-:S02]  /*10b50*/  FADD.FTZ R13, R12, R5 ;  /* 0x000000050c0d7221 */ /* 0x001fc40000010000 */
[----:B------:R-:W0:Y:S02]  /*10b60*/  @P2 MUFU.LG2 R5, R14 ;  /* 0x0000000e00052308 */ /* 0x000e240000000c00 */
[C---:B------:R-:W-:Y:S01]  /*10b70*/  FMUL.FTZ R6, R13.reuse, 0.00390625 ;  /* 0x3b8000000d067820 */ /* 0x040fe20000410000 */
[----:B------:R-:W-:-:S04]  /*10b80*/  FSETP.NE.FTZ.AND P1, PT, R13, RZ, PT ;  /* 0x000000ff0d00720b */ /* 0x000fc80003f35000 */
[----:B------:R-:W-:-:S09]  /*10b90*/  FSETP.NE.FTZ.AND P3, PT, R6, RZ, PT ;  /* 0x000000ff0600720b */ /* 0x000fd20003f75000 */
[----:B------:R-:W-:Y:S01]  /*10ba0*/  @P1 MUFU.RCP R7, R13 ;  /* 0x0000000d00071308 */ /* 0x000fe20000001000 */
[----:B0-----:R-:W-:-:S03]  /*10bb0*/  @P2 FMUL.FTZ R5, R5, 0.69314718246459960938 ;  /* 0x3f31721805052820 */ /* 0x001fc60000410000 */
[----:B------:R-:W-:Y:S01]  /*10bc0*/  @P3 FMUL.FTZ R44, R44, 0.69314718246459960938 ;  /* 0x3f3172182c2c3820 */ /* 0x000fe20000410000 */
[----:B------:R-:W-:-:S03]  /*10bd0*/  @P2 FFMA.FTZ R0, R4, R45, R5 ;  /* 0x0000002d04002223 */ /* 0x000fc60000010005 */
[----:B------:R-:W0:Y:S02]  /*10be0*/  @P3 MUFU.LG2 R6, R6 ;  /* 0x0000000600063308 */ /* 0x000e240000000c00 */
[----:B0-----:R-:W-:-:S04]  /*10bf0*/  @P3 FMUL.FTZ R9, R6, 0.69314718246459960938 ;  /* 0x3f31721806093820 */ /* 0x001fc80000410000 */
[----:B------:R-:W-:Y:S01]  /*10c00*/  @P3 FFMA.FTZ R2, R44, R76, R9 ;  /* 0x0000004c2c023223 */ /* 0x000fe20000010009 */
[----:B------:R-:W-:Y:S02]  /*10c10*/  WARPGROUP.DEPBAR.LE gsb0, 0x0 ;  /* 0x00008000000079c5 */ /* 0x000fe40000010000 */
[----:B------:R-:W-:-:S06]  /*10c20*/  WARPGROUP.ARRIVE ;  /* 0x00000000000079c5 */ /* 0x000fcc0000000000 */
[----:B------:R-:W-:Y:S01]  /*10c30*/  QGMMA.64x96x32.F32.E4M3.E4M3 R88, R144, gdesc[UR4], R88, gsb0 ;  /* 0x0160000490587df3 */ /* 0x000fe20008000858 */
[-C--:B--2---:R-:W-:Y:S01]  /*10c40*/  FMUL.FTZ R16, R3, R8.reuse ;  /* 0x0000000803107220 */ /* 0x084fe20000410000 */
[----:B------:R-:W-:Y:S01]  /*10c50*/  FMUL.FTZ R4, R7, R8 ;  /* 0x0000000807047220 */ /* 0x000fe20000410000 */
[----:B------:R-:W-:Y:S02]  /*10c60*/  WARPGROUP.DEPBAR.LE gsb0, 0x0 ;  /* 0x00008000000079c5 */ /* 0x000fe40000010000 */
[----:B------:R-:W-:Y:S05]  /*10c70*/  @!P0 BRA `(.L_x_9299) ;  /* 0x0000000000048947 */ /* 0x000fea0003800000 */
[----:B------:R-:W-:Y:S01]  /*10c80*/  BPT.TRAP 0x1 ;  /* 0x000000040000795c */ /* 0x000fe20000300000 */
.L_x_9299:
[----:B------:R-:W2:Y:S01]  /*10c90*/  LDL.LU R3, [R1+0x20] ;  /* 0x0000200001037983 */ /* 0x000ea20000300800 */
[----:B------:R-:W-:Y:S02]  /*10ca0*/  VIADD R10, R10, 0x19c60 ;  /* 0x00019c600a0a7836 */ /* 0x000fe40000000000 */
[-C--:B------:R-:W-:Y:S01]  /*10cb0*/  FMUL.FTZ R20, R88, R16.reuse ;  /* 0x0000001058147220 */ /* 0x080fe20000410000 */
[----:B------:R-:W-:Y:S01]  /*10cc0*/  FMUL.FTZ R15, R93, R16 ;  /* 0x000000105d0f7220 */ /* 0x000fe20000410000 */
[----:B------:R-:W3:Y:S01]  /*10cd0*/  LDL.LU R24, [R1+0x40] ;  /* 0x0000400001187983 */ /* 0x000ee20000300800 */
[----:B------:R-:W-:-:S05]  /*10ce0*/  VIADD R154, R154, 0x1 ;  /* 0x000000019a9a7836 */ /* 0x000fca0000000000 */
        /* <DEDUP_REMOVED lines=47> */
[----:B--2---:R-:W-:Y:S01]  /*10fe0*/  PRMT R5, R3, 0x654, R10 ;  /* 0x0000065403057816 */ /* 0x004fe2000000000a */
[----:B---3--:R-:W-:-:S03]  /*10ff0*/  VIADD R24, R24, 0x1 ;  /* 0x0000000118187836 */ /* 0x008fc60000000000 */
[----:B------:R0:W-:Y:S02]  /*11000*/  SYNCS.ARRIVE.TRANS64.RED.A1T0 RZ, [R5+URZ], RZ ;  /* 0x000000ff05ff79a7 */ /* 0x0001e4000810043f */
[----:B------:R1:W-:Y:S01]  /*11010*/  STL [R1+0x40], R24 ;  /* 0x0000401801007387 */ /* 0x0003e20000100800 */
[----:B0-----:R-:W-:Y:S01]  /*11020*/  SEL R5, RZ, 0x1, P1 ;  /* 0x00000001ff057807 */ /* 0x001fe20000800000 */
[-C--:B------:R-:W-:Y:S01]  /*11030*/  FMUL.FTZ R10, R104, R16.reuse ;  /* 0x00000010680a7220 */ /* 0x080fe20000410000 */
[----:B------:R-:W-:Y:S02]  /*11040*/  FMUL.FTZ R3, R120, R16 ;  /* 0x0000001078037220 */ /* 0x000fe40000410000 */
[----:B------:R-:W-:-:S07]  /*11050*/  LOP3.LUT R156, R156, R5, RZ, 0x3c, !PT ;  /* 0x000000059c9c7212 */ /* 0x000fce00078e3cff */
.L_x_9247:
[----:B------:R-:W2:Y:S01]  /*11060*/  LDL R88, [R1+0x34] ;  /* 0x0000340001587983 */ /* 0x000ea20000100800 */
[----:B------:R-:W0:Y:S01]  /*11070*/  S2UR UR4, SR_CgaCtaId ;  /* 0x00000000000479c3 */ /* 0x000e220000008800 */
[----:B------:R-:W-:Y:S01]  /*11080*/  MOV R16, 0x400 ;  /* 0x0000040000107802 */ /* 0x000fe20000000f00 */
[----:B------:R-:W-:Y:S01]  /*11090*/  BSSY B0, `(.L_x_9300) ;  /* 0x000033a000007945 */ /* 0x000fe20003800000 */
[----:B0-----:R-:W-:-:S05]  /*110a0*/  IMAD.U32 R4, RZ, RZ, UR4 ;  /* 0x00000004ff047e24 */ /* 0x001fca000f8e00ff */
[----:B------:R0:W-:Y:S01]  /*110b0*/  STL [R1+0x20], R4 ;  /* 0x0000200401007387 */ /* 0x0001e20000100800 */
[----:B------:R-:W-:Y:S01]  /*110c0*/  LEA R16, R4, R16, 0x18 ;  /* 0x0000001004107211 */ /* 0x000fe200078ec0ff */
[----:B------:R-:W-:Y:S06]  /*110d0*/  BAR.SYNC.DEFER_BLOCKING 0x5, 0x200 ;  /* 0x0148000000007b1d */ /* 0x000fec0000010000 */
[----:B------:R0:W3:Y:S02]  /*110e0*/  LDS.128 R28, [R16+0x19cd0] ;  /* 0x019cd000101c7984 */ /* 0x0000e40000000c00 */
[----:B------:R-:W-:Y:S06]  /*110f0*/  BAR.ARV 0x4, 0x200 ;  /* 0x0108000000007b1d */ /* 0x000fec0000002000 */
[----:B--2---:R-:W-:-:S13]  /*11100*/  ISETP.NE.AND P1, PT, R88, RZ, PT ;  /* 0x000000ff5800720c */ /* 0x004fda0003f25270 */
[----:B------:R-:W2:Y:S02]  /*11110*/  @!P1 LDC R88, c[0x0][0xad4] ;  /* 0x0002b500ff589b82 */ /* 0x000ea40000000800 */
[----:B--2---:R0:W-:Y:S01]  /*11120*/  @!P1 STL [R1+0x34], R88 ;  /* 0x0000345801009387 */ /* 0x0041e20000100800 */
[----:B---3--:R-:W-:Y:S05]  /*11130*/  @P0 BRA `(.L_x_9301) ;  /* 0x0000002400f80947 */ /* 0x008fea0003800000 */
[----:B-1----:R-:W2:Y:S01]  /*11140*/  LDL.LU R24, [R1+0x28] ;  /* 0x0000280001187983 */ /* 0x002ea20000300800 */
[----:B------:R-:W-:Y:S01]  /*11150*/  ULDC.64 UR4, c[0x4][0x70] ;  /* 0x01001c0000047ab9 */ /* 0x000fe20000000a00 */
[----:B------:R-:W-:Y:S02]  /*11160*/  ULDC.64 UR6, c[0x0][0xc08] ;  /* 0x0003020000067ab9 */ /* 0x000fe40000000a00 */
[----:B------:R-:W3:Y:S04]  /*11170*/  LDL.LU R5, [R1+0x44] ;  /* 0x0000440001057983 */ /* 0x000ee80000300800 */
[----:B0-----:R-:W4:Y:S01]  /*11180*/  LDL R4, [R1+0x18] ;  /* 0x0000180001047983 */ /* 0x001f220000100800 */
[----:B-----5:R-:W0:Y:S01]  /*11190*/  S2R R25, SR_TID.X ;  /* 0x0000000000197919 */ /* 0x020e220000002100 */
[----:B------:R-:W-:Y:S01]  /*111a0*/  BAR.SYNC.DEFER_BLOCKING 0x1, 0x180 ;  /* 0x0046000000007b1d */ /* 0x000fe20000010000 */
[----:B--2---:R-:W-:-:S02]  /*111b0*/  IMAD.MOV.U32 R38, RZ, RZ, R24 ;  /* 0x000000ffff267224 */ /* 0x004fc400078e0018 */
[----:B---3--:R-:W-:Y:S02]  /*111c0*/  IMAD.MOV.U32 R34, RZ, RZ, R5 ;  /* 0x000000ffff227224 */ /* 0x008fe400078e0005 */
[----:B----4-:R-:W-:Y:S02]  /*111d0*/  IMAD.MOV.U32 R33, RZ, RZ, R4 ;  /* 0x000000ffff217224 */ /* 0x010fe400078e0004 */
[----:B0-----:R-:W-:-:S05]  /*111e0*/  IMAD.SHL.U32 R4, R25, 0x4, RZ ;  /* 0x0000000419047824 */ /* 0x001fca00078e00ff */
[----:B------:R-:W-:-:S04]  /*111f0*/  LOP3.LUT R4, R4, 0xc, RZ, 0xc0, !PT ;  /* 0x0000000c04047812 */ /* 0x000fc800078ec0ff */
[----:B------:R-:W-:-:S04]  /*11200*/  IADD3 R4, P0, R4, UR4, RZ ;  /* 0x0000000404047c10 */ /* 0x000fc8000ff1e0ff */
[----:B------:R-:W-:Y:S01]  /*11210*/  IADD3.X R5, RZ, UR5, RZ, P0, !PT ;  /* 0x00000005ff057c10 */ /* 0x000fe200087fe4ff */
[----:B------:R-:W-:Y:S01]  /*11220*/  IMAD.MOV.U32 R48, RZ, RZ, R33 ;  /* 0x000000ffff307224 */ /* 0x000fe200078e0021 */
[----:B------:R-:W-:-:S03]  /*11230*/  ULDC.64 UR4, c[0x0][0xc00] ;  /* 0x0003000000047ab9 */ /* 0x000fc60000000a00 */
[----:B------:R0:W2:Y:S01]  /*11240*/  LDG.E.CONSTANT R24, desc[UR40][R4.64] ;  /* 0x0000002804187981 */ /* 0x0000a2000c1e9900 */
[----:B------:R-:W-:Y:S01]  /*11250*/  LOP3.LUT P0, R25, R25, 0x3, RZ, 0xc0, !PT ;  /* 0x0000000319197812 */ /* 0x000fe2000780c0ff */
[----:B------:R-:W-:Y:S02]  /*11260*/  IMAD.MOV.U32 R44, RZ, RZ, R38 ;  /* 0x000000ffff2c7224 */ /* 0x000fe400078e0026 */
[----:B------:R-:W-:Y:S01]  /*11270*/  IMAD.MOV.U32 R46, RZ, RZ, R34 ;  /* 0x000000ffff2e7224 */ /* 0x000fe200078e0022 */
[----:B------:R-:W3:Y:S01]  /*11280*/  LDL R4, [R1+0x90] ;  /* 0x0000900001047983 */ /* 0x000ee20000100800 */
[----:B------:R-:W-:Y:S01]  /*11290*/  ISETP.EQ.OR P0, PT, R25, 0x3, !P0 ;  /* 0x000000031900780c */ /* 0x000fe20004702670 */
[----:B------:R-:W-:Y:S01]  /*112a0*/  IMAD.MOV.U32 R92, RZ, RZ, R48 ;  /* 0x000000ffff5c7224 */ /* 0x000fe200078e0030 */
[----:B0-----:R-:W0:Y:S02]  /*112b0*/  S2R R5, SR_SWINHI ;  /* 0x0000000000057919 */ /* 0x001e240000002f00 */
[----:B------:R-:W-:Y:S01]  /*112c0*/  SEL R61, R94, R95, P0 ;  /* 0x0000005f5e3d7207 */ /* 0x000fe20000000000 */
[----:B------:R-:W-:Y:S01]  /*112d0*/  IMAD.MOV.U32 R96, RZ, RZ, R46 ;  /* 0x000000ffff607224 */ /* 0x000fe200078e002e */
[----:B------:R-:W-:Y:S01]  /*112e0*/  SEL R95, R95, R94, P0 ;  /* 0x0000005e5f5f7207 */ /* 0x000fe20000000000 */
[----:B------:R-:W-:Y:S01]  /*112f0*/  IMAD.MOV.U32 R97, RZ, RZ, R44 ;  /* 0x000000ffff617224 */ /* 0x000fe200078e002c */
[----:B------:R-:W4:Y:S01]  /*11300*/  LDL.LU R94, [R1+0x38] ;  /* 0x00003800015e7983 */ /* 0x000f220000300800 */
[----:B------:R-:W-:-:S02]  /*11310*/  SEL R33, R20, R37, P0 ;  /* 0x0000002514217207 */ /* 0x000fc40000000000 */
[----:B------:R-:W-:Y:S01]  /*11320*/  SEL R25, R37, R20, P0 ;  /* 0x0000001425197207 */ /* 0x000fe20000000000 */
[----:B------:R-:W4:Y:S01]  /*11330*/  LDL.LU R87, [R1+0x3c] ;  /* 0x00003c0001577983 */ /* 0x000f220000300800 */
[----:B------:R-:W-:Y:S02]  /*11340*/  SEL R49, R21, R6, P0 ;  /* 0x0000000615317207 */ /* 0x000fe40000000000 */
[----:B------:R-:W-:Y:S01]  /*11350*/  SEL R42, R6, R21, P0 ;  /* 0x00000015062a7207 */ /* 0x000fe20000000000 */
[----:B------:R-:W4:Y:S01]  /*11360*/  LDL R93, [R1+0x8c] ;  /* 0x00008c00015d7983 */ /* 0x000f220000100800 */
[----:B------:R-:W-:Y:S02]  /*11370*/  SEL R55, R12, R129, P0 ;  /* 0x000000810c377207 */ /* 0x000fe40000000000 */
[----:B------:R-:W-:Y:S01]  /*11380*/  SEL R57, R132, R13, P0 ;  /* 0x0000000d84397207 */ /* 0x000fe20000000000 */
[----:B------:R-:W4:Y:S01]  /*11390*/  LDL R89, [R1+0x50] ;  /* 0x0000500001597983 */ /* 0x000f220000100800 */
        /* <DEDUP_REMOVED lines=8> */
[----:B0-----:R-:W-:Y:S02]  /*11420*/  MOV R21, R5 ;  /* 0x0000000500157202 */ /* 0x001fe40000000f00 */
        /* <DEDUP_REMOVED lines=34> */
[----:B---3--:R-:W-:-:S03]  /*11650*/  IMAD.WIDE R12, R4, 0x2, R20 ;  /* 0x00000002040c7825 */ /* 0x008fc600078e0214 */
[C---:B------:R-:W-:Y:S02]  /*11660*/  LOP3.LUT R3, R12.reuse, 0x180, RZ, 0xc0, !PT ;  /* 0x000001800c037812 */ /* 0x040fe400078ec0ff */
[----:B------:R-:W-:Y:S02]  /*11670*/  IADD3 R6, P5, R12, 0x20, RZ ;  /* 0x000000200c067810 */ /* 0x000fe40007fbe0ff */
[----:B------:R-:W-:Y:S02]  /*11680*/  SHF.R.U64 R3, R3, 0x3, RZ ;  /* 0x0000000303037819 */ /* 0x000fe400000012ff */
[----:B------:R-:W-:Y:S02]  /*11690*/  LOP3.LUT R4, R6, 0x180, RZ, 0xc0, !PT ;  /* 0x0000018006047812 */ /* 0x000fe400078ec0ff */
[C---:B------:R-:W-:Y:S02]  /*116a0*/  IADD3 R8, P4, R12.reuse, 0x3000, RZ ;  /* 0x000030000c087810 */ /* 0x040fe40007f9e0ff */
[----:B------:R-:W-:-:S02]  /*116b0*/  IADD3 R35, P3, R12, 0x3020, RZ ;  /* 0x000030200c237810 */ /* 0x000fc40007f7e0ff */
[C---:B------:R-:W-:Y:S02]  /*116c0*/  IADD3 R83, P2, R12.reuse, 0x6000, RZ ;  /* 0x000060000c537810 */ /* 0x040fe40007f5e0ff */
[----:B------:R-:W-:Y:S02]  /*116d0*/  IADD3 R85, P1, R12, 0x6020, RZ ;  /* 0x000060200c557810 */ /* 0x000fe40007f3e0ff */
[----:B------:R-:W-:Y:S02]  /*116e0*/  LOP3.LUT R12, R3, R12, RZ, 0x3c, !PT ;  /* 0x0000000c030c7212 */ /* 0x000fe400078e3cff */
[----:B------:R-:W-:-:S04]  /*116f0*/  SHF.R.U64 R3, R4, 0x3, RZ ;  /* 0x0000000304037819 */ /* 0x000fc800000012ff */
[----:B------:R-:W-:Y:S02]  /*11700*/  LOP3.LUT R14, R3, R6, RZ, 0x3c, !PT ;  /* 0x00000006030e7212 */ /* 0x000fe400078e3cff */
[----:B------:R-:W-:Y:S02]  /*11710*/  LOP3.LUT R6, R83, 0x180, RZ, 0xc0, !PT ;  /* 0x0000018053067812 */ /* 0x000fe400078ec0ff */
[----:B------:R-:W-:Y:S02]  /*11720*/  LOP3.LUT R3, R8, 0x180, RZ, 0xc0, !PT ;  /* 0x0000018008037812 */ /* 0x000fe400078ec0ff */
[----:B------:R-:W-:Y:S02]  /*11730*/  SHF.R.U64 R6, R6, 0x3, RZ ;  /* 0x0000000306067819 */ /* 0x000fe400000012ff */
[----:B------:R-:W-:Y:S02]  /*11740*/  LOP3.LUT R4, R35, 0x180, RZ, 0xc0, !PT ;  /* 0x0000018023047812 */ /* 0x000fe400078ec0ff */
[----:B------:R-:W-:Y:S01]  /*11750*/  LOP3.LUT R28, R85, 0x180, RZ, 0xc0, !PT ;  /* 0x00000180551c7812 */ /* 0x000fe200078ec0ff */
[----:B------:R-:W-:Y:S01]  /*11760*/  IMAD.X R7, RZ, RZ, R13, P2 ;  /* 0x000000ffff077224 */ /* 0x000fe200010e060d */
[----:B------:R-:W-:-:S02]  /*11770*/  SHF.R.U64 R3, R3, 0x3, RZ ;  /* 0x0000000303037819 */ /* 0x000fc400000012ff */
[----:B------:R-:W-:Y:S02]  /*11780*/  LOP3.LUT R6, R6, R83, RZ, 0x3c, !PT ;  /* 0x0000005306067212 */ /* 0x000fe400078e3cff */
[----:B------:R-:W-:Y:S02]  /*11790*/  SHF.R.U64 R4, R4, 0x3, RZ ;  /* 0x0000000304047819 */ /* 0x000fe400000012ff */
[----:B------:R-:W-:Y:S02]  /*117a0*/  SHF.R.U64 R28, R28, 0x3, RZ ;  /* 0x000000031c1c7819 */ /* 0x000fe400000012ff */
[----:B------:R-:W-:Y:S01]  /*117b0*/  LOP3.LUT R10, R3, R8, RZ, 0x3c, !PT ;  /* 0x00000008030a7212 */ /* 0x000fe200078e3cff */
[--C-:B------:R-:W-:Y:S01]  /*117c0*/  IMAD.X R5, RZ, RZ, R13.reuse, P1 ;  /* 0x000000ffff057224 */ /* 0x100fe200008e060d */
[----:B------:R-:W-:Y:S02]  /*117d0*/  LOP3.LUT R8, R4, R35, RZ, 0x3c, !PT ;  /* 0x0000002304087212 */ /* 0x000fe400078e3cff */
[----:B------:R-:W-:Y:S01]  /*117e0*/  MOV R84, R6 ;  /* 0x0000000600547202 */ /* 0x000fe20000000f00 */
[--C-:B------:R-:W-:Y:S01]  /*117f0*/  IMAD.X R15, RZ, RZ, R13.reuse, P5 ;  /* 0x000000ffff0f7224 */ /* 0x100fe200028e060d */
[----:B------:R-:W-:Y:S01]  /*11800*/  LOP3.LUT R4, R28, R85, RZ, 0x3c, !PT ;  /* 0x000000551c047212 */ /* 0x000fe200078e3cff */
[----:B--2---:R0:W-:Y:S01]  /*11810*/  SHFL.IDX PT, R6, R49, R24, 0x1c1f ;  /* 0x001c1f1831067589 */ /* 0x0041e200000e0000 */
[----:B------:R-:W-:-:S02]  /*11820*/  IMAD.X R11, RZ, RZ, R13, P4 ;  /* 0x000000ffff0b7224 */ /* 0x000fc400020e060d */
[----:B------:R-:W-:Y:S01]  /*11830*/  IMAD.X R9, RZ, RZ, R13, P3 ;  /* 0x000000ffff097224 */ /* 0x000fe200018e060d */
[----:B------:R-:W-:Y:S01]  /*11840*/  MOV R3, R12 ;  /* 0x0000000c00037202 */ /* 0x000fe20000000f00 */
[----:B------:R-:W-:Y:S01]  /*11850*/  SHFL.IDX PT, R58, R43, R24, 0x1c1f ;  /* 0x001c1f182b3a7589 */ /* 0x000fe200000e0000 */
[----:B------:R-:W-:Y:S02]  /*11860*/  MOV R85, R4 ;  /* 0x0000000400557202 */ /* 0x000fe40000000f00 */
[----:B0-----:R-:W-:Y:S01]  /*11870*/  LOP3.LUT R49, R24, 0x2, RZ, 0x3c, !PT ;  /* 0x0000000218317812 */ /* 0x001fe200078e3cff */
[----:B------:R-:W-:Y:S01]  /*11880*/  SHFL.IDX PT, R12, R37, R24, 0x1c1f ;  /* 0x001c1f18250c7589 */ /* 0x000fe200000e0000 */
[----:B------:R-:W-:Y:S02]  /*11890*/  MOV R35, R14 ;  /* 0x0000000e00237202 */ /* 0x000fe40000000f00 */
[----:B------:R-:W-:Y:S01]  /*118a0*/  MOV R86, R10 ;  /* 0x0000000a00567202 */ /* 0x000fe20000000f00 */
[----:B------:R-:W-:Y:S01]  /*118b0*/  SHFL.IDX PT, R74, R51, R24, 0x1c1f ;  /* 0x001c1f18334a7589 */ /* 0x000fe200000e0000 */
[----:B------:R-:W-:-:S03]  /*118c0*/  MOV R28, R8 ;  /* 0x00000008001c7202 */ /* 0x000fc60000000f00 */
[----:B------:R-:W-:Y:S04]  /*118d0*/  SHFL.IDX PT, R4, R57, R24, 0x1c1f ;  /* 0x001c1f1839047589 */ /* 0x000fe800000e0000 */
[----:B------:R-:W-:Y:S04]  /*118e0*/  SHFL.IDX PT, R61, R61, R24, 0x1c1f ;  /* 0x001c1f183d3d7589 */ /* 0x000fe800000e0000 */
[----:B------:R-:W0:Y:S04]  /*118f0*/  SHFL.IDX PT, R43, R26, R49, 0x1c1f ;  /* 0x001c1f311a2b7589 */ /* 0x000e2800000e0000 */
[----:B------:R-:W1:Y:S04]  /*11900*/  SHFL.IDX PT, R48, R95, R49, 0x1c1f ;  /* 0x001c1f315f307589 */ /* 0x000e6800000e0000 */
[----:B------:R-:W-:Y:S04]  /*11910*/  SHFL.IDX PT, R33, R33, R24, 0x1c1f ;  /* 0x001c1f1821217589 */ /* 0x000fe800000e0000 */
[----:B------:R-:W-:Y:S04]  /*11920*/  SHFL.IDX PT, R50, R39, R24, 0x1c1f ;  /* 0x001c1f1827327589 */ /* 0x000fe800000e0000 */
[----:B------:R0:W-:Y:S04]  /*11930*/  SHFL.IDX PT, R10, R41, R24, 0x1c1f ;  /* 0x001c1f18290a7589 */ /* 0x0001e800000e0000 */
[----:B------:R1:W-:Y:S04]  /*11940*/  SHFL.IDX PT, R9, R45, R24, 0x1c1f ;  /* 0x001c1f182d097589 */ /* 0x0003e800000e0000 */
[----:B------:R2:W-:Y:S04]  /*11950*/  SHFL.IDX PT, R66, R47, R24, 0x1c1f ;  /* 0x001c1f182f427589 */ /* 0x0005e800000e0000 */
        /* <DEDUP_REMOVED lines=16> */
[----:B------:R-:W4:Y:S04]  /*11a60*/  SHFL.IDX PT, R90, R90, R49, 0x1c1f ;  /* 0x001c1f315a5a7589 */ /* 0x000f2800000e0000 */
[----:B------:R-:W-:Y:S04]  /*11a70*/  SHFL.IDX PT, R57, R34, R49, 0x1c1f ;  /* 0x001c1f3122397589 */ /* 0x000fe800000e0000 */
[----:B------:R-:W4:Y:S04]  /*11a80*/  SHFL.IDX PT, R98, R98, R49, 0x1c1f ;  /* 0x001c1f3162627589 */ /* 0x000f2800000e0000 */
[----:B------:R-:W-:Y:S04]  /*11a90*/  SHFL.IDX PT, R75, R36, R49, 0x1c1f ;  /* 0x001c1f31244b7589 */ /* 0x000fe800000e0000 */
[----:B------:R-:W4:Y:S04]  /*11aa0*/  SHFL.IDX PT, R24, R103, R49, 0x1c1f ;  /* 0x001c1f3167187589 */ /* 0x000f2800000e0000 */
[----:B------:R-:W4:Y:S04]  /*11ab0*/  SHFL.IDX PT, R110, R110, R49, 0x1c1f ;  /* 0x001c1f316e6e7589 */ /* 0x000f2800000e0000 */
[----:B------:R-:W4:Y:S04]  /*11ac0*/  SHFL.IDX PT, R114, R114, R49, 0x1c1f ;  /* 0x001c1f3172727589 */ /* 0x000f2800000e0000 */
[----:B------:R-:W4:Y:S04]  /*11ad0*/  SHFL.IDX PT, R134, R134, R49, 0x1c1f ;  /* 0x001c1f3186867589 */ /* 0x000f2800000e0000 */
[----:B------:R-:W4:Y:S04]  /*11ae0*/  SHFL.IDX PT, R38, R38, R49, 0x1c1f ;  /* 0x001c1f3126267589 */ /* 0x000f2800000e0000 */
[----:B------:R3:W-:Y:S04]  /*11af0*/  SHFL.IDX PT, R77, R40, R49, 0x1c1f ;  /* 0x001c1f31284d7589 */ /* 0x0007e800000e0000 */
[----:B------:R-:W4:Y:S04]  /*11b00*/  SHFL.IDX PT, R106, R106, R49, 0x1c1f ;  /* 0x001c1f316a6a7589 */ /* 0x000f2800000e0000 */
[----:B------:R-:W4:Y:S04]  /*11b10*/  SHFL.IDX PT, R118, R118, R49, 0x1c1f ;  /* 0x001c1f3176767589 */ /* 0x000f2800000e0000 */
[----:B------:R-:W4:Y:S04]  /*11b20*/  SHFL.IDX PT, R79, R122, R49, 0x1c1f ;  /* 0x001c1f317a4f7589 */ /* 0x000f2800000e0000 */
[----:B------:R3:W4:Y:S04]  /*11b30*/  SHFL.IDX PT, R13, R42, R49, 0x1c1f ;  /* 0x001c1f312a0d7589 */ /* 0x00072800000e0000 */
[----:B------:R-:W4:Y:S04]  /*11b40*/  SHFL.IDX PT, R124, R124, R49, 0x1c1f ;  /* 0x001c1f317c7c7589 */ /* 0x000f2800000e0000 */
[----:B------:R-:W4:Y:S04]  /*11b50*/  SHFL.IDX PT, R11, R132, R49, 0x1c1f ;  /* 0x001c1f31840b7589 */ /* 0x000f2800000e0000 */
[----:B------:R-:W4:Y:S04]  /*11b60*/  SHFL.IDX PT, R130, R130, R49, 0x1c1f ;  /* 0x001c1f3182827589 */ /* 0x000f2800000e0000 */
[----:B------:R-:W4:Y:S04]  /*11b70*/  SHFL.IDX PT, R15, R126, R49, 0x1c1f ;  /* 0x001c1f317e0f7589 */ /* 0x000f2800000e0000 */
[----:B------:R4:W4:Y:S01]  /*11b80*/  SHFL.IDX PT, R129, R129, R49, 0x1c1f ;  /* 0x001c1f3181817589 */ /* 0x00092200000e0000 */
[----:B0-----:R-:W-:-:S02]  /*11b90*/  SEL R41, R12, R43, P0 ;  /* 0x0000002b0c297207 */ /* 0x001fc40000000000 */
[----:B-1----:R-:W-:Y:S02]  /*11ba0*/  SEL R45, R61, R48, P0 ;  /* 0x000000303d2d7207 */ /* 0x002fe40000000000 */
[----:B--2---:R-:W-:Y:S02]  /*11bb0*/  SEL R47, R48, R61, P0 ;  /* 0x0000003d302f7207 */ /* 0x004fe40000000000 */
[----:B---3--:R-:W-:Y:S02]  /*11bc0*/  SEL R40, R33, R14, P0 ;  /* 0x0000000e21287207 */ /* 0x008fe40000000000 */
[----:B------:R-:W-:Y:S02]  /*11bd0*/  SEL R42, R14, R33, P0 ;  /* 0x000000210e2a7207 */ /* 0x000fe40000000000 */
[----:B------:R-:W-:Y:S02]  /*11be0*/  SEL R43, R43, R12, P0 ;  /* 0x0000000c2b2b7207 */ /* 0x000fe40000000000 */
[----:B----4-:R-:W-:-:S02]  /*11bf0*/  SEL R44, R59, R90, P0 ;  /* 0x0000005a3b2c7207 */ /* 0x010fc40000000000 */
        /* <DEDUP_REMOVED lines=47> */
[----:B------:R-:W-:Y:S01]  /*11ef0*/  SEL R80, R82, R129, P0 ;  /* 0x0000008152507207 */ /* 0x000fe20000000000 */
[----:B------:R-:W-:Y:S01]  /*11f00*/  STSM.16.M88.4 [R3], R4 ;  /* 0x0000000403007844 */ /* 0x000fe20000000200 */
[----:B------:R-:W-:-:S02]  /*11f10*/  SEL R82, R129, R82, P0 ;  /* 0x0000005281527207 */ /* 0x000fc40000000000 */
[----:B------:R-:W-:Y:S01]  /*11f20*/  F2FP.BF16.F32.PACK_AB R12, R57, R56 ;  /* 0x00000038390c723e */ /* 0x000fe200000010ff */
[----:B------:R0:W-:Y:S01]  /*11f30*/  STSM.16.M88.4 [R35], R8 ;  /* 0x0000000823007844 */ /* 0x0001e20000000200 */
        /* <DEDUP_REMOVED lines=10> */
[----:B0-----:R-:W-:-:S02]  /*11fe0*/  F2FP.BF16.F32.PACK_AB R35, R79, R78 ;  /* 0x0000004e4f23723e */ /* 0x001fc400000010ff */
[----:B------:R-:W-:Y:S02]  /*11ff0*/  F2FP.BF16.F32.PACK_AB R4, R81, R80 ;  /* 0x000000505104723e */ /* 0x000fe400000010ff */
[----:B------:R-:W-:Y:S02]  /*12000*/  F2FP.BF16.F32.PACK_AB R5, R37, R36 ;  /* 0x000000242505723e */ /* 0x000fe400000010ff */
[----:B------:R-:W-:Y:S02]  /*12010*/  F2FP.BF16.F32.PACK_AB R6, R83, R82 ;  /* 0x000000525306723e */ /* 0x000fe400000010ff */
[----:B------:R-:W-:Y:S01]  /*12020*/  F2FP.BF16.F32.PACK_AB R7, R39, R38 ;  /* 0x000000262707723e */ /* 0x000fe200000010ff */
[----:B------:R-:W-:Y:S04]  /*12030*/  STSM.16.M88.4 [R86], R12 ;  /* 0x0000000c56007844 */ /* 0x000fe80000000200 */
[----:B------:R0:W-:Y:S04]  /*12040*/  STSM.16.M88.4 [R28], R24 ;  /* 0x000000181c007844 */ /* 0x0001e80000000200 */
[----:B------:R-:W-:Y:S04]  /*12050*/  STSM.16.M88.4 [R84], R32 ;  /* 0x0000002054007844 */ /* 0x000fe80000000200 */
[----:B------:R1:W-:Y:S01]  /*12060*/  STSM.16.M88.4 [R85], R4 ;  /* 0x0000000455007844 */ /* 0x0003e20000000200 */
[----:B------:R-:W-:Y:S01]  /*12070*/  BAR.SYNC.DEFER_BLOCKING 0x1, 0x180 ;  /* 0x0046000000007b1d */ /* 0x000fe20000010000 */
[----:B------:R-:W-:-:S04]  /*12080*/  ISETP.NE.U32.AND P0, PT, RZ, UR4, PT ;  /* 0x00000004ff007c0c */ /* 0x000fc8000bf05070 */
[----:B------:R-:W-:Y:S02]  /*12090*/  ISETP.NE.AND.EX P0, PT, RZ, UR5, PT, P0 ;  /* 0x00000005ff007c0c */ /* 0x000fe4000bf05300 */
[----:B------:R-:W-:Y:S01]  /*120a0*/  IADD3 R8, P1, R94, UR4, RZ ;  /* 0x000000045e087c10 */ /* 0x000fe2000ff3e0ff */
[----:B------:R-:W-:Y:S01]  /*120b0*/  IMAD.MOV.U32 R3, RZ, RZ, RZ ;  /* 0x000000ffff037224 */ /* 0x000fe200078e00ff */
[----:B------:R-:W-:Y:S01]  /*120c0*/  ISETP.GT.AND P3, PT, R88, 0x1, PT ;  /* 0x000000015800780c */ /* 0x000fe20003f64270 */
[----:B0-----:R-:W-:Y:S01]  /*120d0*/  IMAD.MOV.U32 R24, RZ, RZ, 0x9b8 ;  /* 0x000009b8ff187424 */ /* 0x001fe200078e00ff */
[----:B------:R-:W-:Y:S01]  /*120e0*/  IADD3.X R9, R87, UR5, RZ, P1, !PT ;  /* 0x0000000557097c10 */ /* 0x000fe20008ffe4ff */
[----:B------:R-:W0:Y:S08]  /*120f0*/  LDC R28, c[0x0][0xbe8] ;  /* 0x0002fa00ff1c7b82 */ /* 0x000e300000000800 */
[----:B------:R-:W2:Y:S01]  /*12100*/  LDC.64 R14, c[0x0][0xba8] ;  /* 0x0002ea00ff0e7b82 */ /* 0x000ea20000000a00 */
[----:B------:R-:W3:Y:S01]  /*12110*/  @P0 LDG.E R3, desc[UR40][R8.64] ;  /* 0x0000002808030981 */ /* 0x000ee2000c1e1900 */
[----:B------:R-:W-:-:S06]  /*12120*/  SEL R24, R24, 0x978, P3 ;  /* 0x0000097818187807 */ /* 0x000fcc0001800000 */
[----:B-1----:R-:W1:Y:S01]  /*12130*/  LDC.64 R6, c[0x0][R24+0x220] ;  /* 0x0000880018067b82 */ /* 0x002e620000000a00 */
[----:B------:R-:W-:-:S07]  /*12140*/  ISETP.NE.U32.AND P1, PT, RZ, UR6, PT ;  /* 0x00000006ff007c0c */ /* 0x000fce000bf25070 */
[----:B------:R-:W4:Y:S01]  /*12150*/  LDC.64 R10, c[0x0][R24+0x218] ;  /* 0x00008600180a7b82 */ /* 0x000f220000000a00 */
[----:B------:R-:W-:Y:S02]  /*12160*/  ISETP.NE.AND.EX P1, PT, RZ, UR7, PT, P1 ;  /* 0x00000007ff007c0c */ /* 0x000fe4000bf25310 */
[----:B0-----:R-:W-:-:S05]  /*12170*/  ISETP.NE.AND P4, PT, R28, 0x1, PT ;  /* 0x000000011c00780c */ /* 0x001fca0003f85270 */
[----:B------:R-:W0:Y:S06]  /*12180*/  LDC.64 R12, c[0x0][R24+0x228] ;  /* 0x00008a00180c7b82 */ /* 0x000e2c0000000a00 */
[----:B------:R-:W-:Y:S01]  /*12190*/  @P1 IADD3 R4, P2, R94, UR6, RZ ;  /* 0x000000065e041c10 */ /* 0x000fe2000ff5e0ff */
[----:B------:R-:W-:Y:S01]  /*121a0*/  ULDC UR6, c[0x0][0xa88] ;  /* 0x0002a20000067ab9 */ /* 0x000fe20000000800 */
[----:B------:R-:W3:Y:S01]  /*121b0*/  @P4 LDC R26, c[0x0][0xbec] ;  /* 0x0002fb00ff1a4b82 */ /* 0x000ee20000000800 */
[----:B------:R-:W-:Y:S01]  /*121c0*/  IMAD.U32 R27, RZ, RZ, UR6 ;  /* 0x00000006ff1b7e24 */ /* 0x000fe2000f8e00ff */
[----:B------:R-:W-:-:S05]  /*121d0*/  @P1 IADD3.X R5, R87, UR7, RZ, P2, !PT ;  /* 0x0000000757051c10 */ /* 0x000fca00097fe4ff */
[----:B------:R2:W5:Y:S01]  /*121e0*/  @P1 LDG.E R27, desc[UR40][R4.64] ;  /* 0x00000028041b1981 */ /* 0x000562000c1e1900 */
[----:B------:R-:W-:Y:S01]  /*121f0*/  ISETP.NE.U32.AND P2, PT, RZ, UR4, PT ;  /* 0x00000004ff007c0c */ /* 0x000fe2000bf45070 */
[----:B------:R-:W3:Y:S08]  /*12200*/  @P4 LDC R87, c[0x0][0xbf0] ;  /* 0x0002fc00ff574b82 */ /* 0x000ef00000000800 */
[----:B--2---:R2:W2:Y:S01]  /*12210*/  LDC.64 R4, c[0x0][R24+0x210] ;  /* 0x0000840018047b82 */ /* 0x0044a20000000a00 */
[----:B------:R-:W-:-:S04]  /*12220*/  ISETP.NE.AND.EX P2, PT, RZ, UR5, PT, P2 ;  /* 0x00000005ff007c0c */ /* 0x000fc8000bf45320 */
[----:B------:R-:W-:Y:S02]  /*12230*/  SEL R84, R97, RZ, !P2 ;  /* 0x000000ff61547207 */ /* 0x000fe40005000000 */
[----:B------:R-:W-:Y:S01]  /*12240*/  SEL R25, R96, RZ, !P2 ;  /* 0x000000ff60197207 */ /* 0x000fe20005000000 */
[----:B------:R-:W2:Y:S02]  /*12250*/  @!P3 LDC R14, c[0x0][0xb50] ;  /* 0x0002d400ff0ebb82 */ /* 0x000ea40000000800 */
[----:B-1----:R-:W-:-:S04]  /*12260*/  IMAD R7, R7, R84, RZ ;  /* 0x0000005407077224 */ /* 0x002fc800078e02ff */
[----:B------:R-:W-:Y:S02]  /*12270*/  IMAD R85, R6, R25, R7 ;  /* 0x0000001906557224 */ /* 0x000fe400078e0207 */
[-C--:B----4-:R-:W-:Y:S01]  /*12280*/  IMAD R35, R11, R92.reuse, RZ ;  /* 0x0000005c0b237224 */ /* 0x090fe200078e02ff */
[----:B------:R-:W-:Y:S01]  /*12290*/  SEL R33, R89, RZ, P3 ;  /* 0x000000ff59217207 */ /* 0x000fe20001800000 */
[----:B------:R-:W-:Y:S01]  /*122a0*/  IMAD.WIDE.U32 R10, R10, R92, RZ ;  /* 0x0000005c0a0a7225 */ /* 0x000fe200078e00ff */
[----:B------:R-:W1:Y:S03]  /*122b0*/  @!P3 LDC R15, c[0x0][0xb54] ;  /* 0x0002d500ff0fbb82 */ /* 0x000e660000000800 */
[----:B------:R-:W-:-:S04]  /*122c0*/  IMAD.WIDE.U32 R6, R6, R84, RZ ;  /* 0x0000005406067225 */ /* 0x000fc800078e00ff */
[----:B------:R-:W-:Y:S02]  /*122d0*/  IMAD R25, R91, 0xc0, R93 ;  /* 0x000000c05b197824 */ /* 0x000fe400078e025d */
[----:B------:R-:W-:Y:S02]  /*122e0*/  IMAD.IADD R85, R7, 0x1, R85 ;  /* 0x0000000107557824 */ /* 0x000fe400078e0255 */
[----:B------:R-:W-:Y:S02]  /*122f0*/  IMAD.MOV.U32 R7, RZ, RZ, R25 ;  /* 0x000000ffff077224 */ /* 0x000fe400078e0019 */
[----:B------:R-:W-:Y:S02]  /*12300*/  IMAD.IADD R11, R11, 0x1, R35 ;  /* 0x000000010b0b7824 */ /* 0x000fe400078e0223 */
[-C--:B0-----:R-:W-:Y:S02]  /*12310*/  IMAD R35, R13, R33.reuse, RZ ;  /* 0x000000210d237224 */ /* 0x081fe400078e02ff */
[----:B------:R-:W-:-:S04]  /*12320*/  IMAD.WIDE.U32 R12, R12, R33, RZ ;  /* 0x000000210c0c7225 */ /* 0x000fc800078e00ff */
[----:B------:R-:W-:Y:S01]  /*12330*/  IMAD.IADD R35, R13, 0x1, R35 ;  /* 0x000000010d237824 */ /* 0x000fe200078e0223 */
[--C-:B---3--:R-:W-:Y:S01]  /*12340*/  IADD3 R10, P2, P5, R6, R10, R3.reuse ;  /* 0x0000000a060a7210 */ /* 0x108fe20007d5e003 */
[----:B------:R-:W-:Y:S01]  /*12350*/  @P4 IMAD.HI.U32 R6, R25, R26, RZ ;  /* 0x0000001a19064227 */ /* 0x000fe200078e00ff */
[----:B------:R-:W-:-:S04]  /*12360*/  SHF.R.S32.HI R86, RZ, 0x1f, R3 ;  /* 0x0000001fff567819 */ /* 0x000fc80000011403 */
[----:B------:R-:W-:Y:S02]  /*12370*/  @P4 SHF.R.U32.HI R7, RZ, R87, R6 ;  /* 0x00000057ff074219 */ /* 0x000fe40000011606 */
[----:B------:R-:W-:-:S03]  /*12380*/  IADD3.X R11, R85, R11, R86, P2, P5 ;  /* 0x0000000b550b7210 */ /* 0x000fc600017ea456 */
[--C-:B--2---:R-:W-:Y:S01]  /*12390*/  IMAD.MOV R24, RZ, RZ, -R7.reuse ;  /* 0x000000ffff187224 */ /* 0x104fe200078e0a07 */
[----:B------:R-:W-:Y:S02]  /*123a0*/  IADD3 R12, P2, P5, R7, R10, R12 ;  /* 0x0000000a070c7210 */ /* 0x000fe40007d5e00c */
[----:B------:R-:W-:Y:S01]  /*123b0*/  SHF.R.S32.HI R6, RZ, 0x1f, R7 ;  /* 0x0000001fff067819 */ /* 0x000fe20000011407 */
[----:B------:R-:W-:-:S03]  /*123c0*/  IMAD R7, R28, R24, R25 ;  /* 0x000000181c077224 */ /* 0x000fc600078e0219 */
[----:B------:R-:W-:Y:S01]  /*123d0*/  IADD3.X R13, R6, R11, R35, P2, P5 ;  /* 0x0000000b060d7210 */ /* 0x000fe200017ea423 */
[-C--:B------:R-:W-:Y:S01]  /*123e0*/  IMAD R5, R5, R7.reuse, RZ ;  /* 0x0000000705057224 */ /* 0x080fe200078e02ff */
[----:B------:R-:W-:Y:S01]  /*123f0*/  SHF.R.S32.HI R11, RZ, 0x1f, R7 ;  /* 0x0000001fff0b7819 */ /* 0x000fe20000011407 */
[----:B------:R-:W-:-:S04]  /*12400*/  IMAD.WIDE.U32 R12, R4, R7, R12 ;  /* 0x00000007040c7225 */ /* 0x000fc800078e000c */
[----:B------:R-:W-:Y:S01]  /*12410*/  IMAD R5, R4, R11, R5 ;  /* 0x0000000b04057224 */ /* 0x000fe200078e0205 */
[----:B------:R-:W-:-:S03]  /*12420*/  LEA R10, P2, R12, R14, 0x2 ;  /* 0x0000000e0c0a7211 */ /* 0x000fc600078410ff */
[----:B------:R-:W-:-:S05]  /*12430*/  IMAD.IADD R4, R13, 0x1, R5 ;  /* 0x000000010d047824 */ /* 0x000fca00078e0205 */
[----:B-1----:R-:W-:Y:S01]  /*12440*/  LEA.HI.X R15, R12, R15, R4, 0x2, P2 ;  /* 0x0000000f0c0f7211 */ /* 0x002fe200010f1404 */
[----:B------:R-:W-:Y:S06]  /*12450*/  @P1 BRA `(.L_x_9302) ;  /* 0x0000000000101947 */ /* 0x000fec0003800000 */
[----:B------:R-:W-:Y:S05]  /*12460*/  @!P0 BRA `(.L_x_9302) ;  /* 0x00000000000c8947 */ /* 0x000fea0003800000 */
[----:B------:R-:W2:Y:S04]  /*12470*/  LDG.E R4, desc[UR40][R8.64] ;  /* 0x0000002808047981 */ /* 0x000ea8000c1e1900 */
[----:B-----5:R-:W2:Y:S02]  /*12480*/  LDG.E R27, desc[UR40][R8.64+0x4] ;  /* 0x00000428081b7981 */ /* 0x020ea4000c1e1900 */
[----:B--2---:R-:W-:-:S07]  /*12490*/  IMAD.IADD R27, R27, 0x1, -R4 ;  /* 0x000000011b1b7824 */ /* 0x004fce00078e0a04 */
.L_x_9302:
        /* <DEDUP_REMOVED lines=19> */
[----:B------:R-:W-:Y:S05]  /*125d0*/  @P3 BRA `(.L_x_9303) ;  /* 0x00000008001c3947 */ /* 0x000fea0003800000 */
[----:B------:R-:W2:Y:S01]  /*125e0*/  LDL R87, [R1+0x2c] ;  /* 0x00002c0001577983 */ /* 0x000ea20000100800 */
[----:B------:R-:W1:Y:S01]  /*125f0*/  @P4 LDC R43, c[0x0][0xbec] ;  /* 0x0002fb00ff2b4b82 */ /* 0x000e620000000800 */
[----:B------:R-:W-:Y:S02]  /*12600*/  ULDC.64 UR4, c[0x0][0xaa0] ;  /* 0x0002a80000047ab9 */ /* 0x000fe40000000a00 */
[----:B------:R-:W5:Y:S04]  /*12610*/  LDL R50, [R1+0x98] ;  /* 0x0000980001327983 */ /* 0x000f680000100800 */
[----:B------:R-:W5:Y:S01]  /*12620*/  LDL R49, [R1+0x4c] ;  /* 0x00004c0001317983 */ /* 0x000f620000100800 */
[----:B------:R-:W3:Y:S03]  /*12630*/  @P4 LDC R45, c[0x0][0xbf0] ;  /* 0x0002fc00ff2d4b82 */ /* 0x000ee60000000800 */
[----:B------:R-:W5:Y:S04]  /*12640*/  LDL R48, [R1+0x94] ;  /* 0x0000940001307983 */ /* 0x000f680000100800 */
[----:B------:R-:W5:Y:S01]  /*12650*/  LDL R47, [R1+0x54] ;  /* 0x00005400012f7983 */ /* 0x000f620000100800 */
[----:B------:R-:W4:Y:S02]  /*12660*/  S2R R9, SR_TID.X ;  /* 0x0000000000097919 */ /* 0x000f240000002100 */
[----:B----4-:R-:W-:-:S05]  /*12670*/  VIADD R90, R9, 0xffffff80 ;  /* 0xffffff80095a7836 */ /* 0x010fca0000000000 */
[----:B------:R-:W-:-:S04]  /*12680*/  SHF.R.S32.HI R88, RZ, 0x1f, R90 ;  /* 0x0000001fff587819 */ /* 0x000fc8000001145a */
[----:B------:R-:W-:-:S04]  /*12690*/  LEA.HI R88, R88, R90, RZ, 0x2 ;  /* 0x0000005a58587211 */ /* 0x000fc800078f10ff */
[----:B------:R-:W-:Y:S02]  /*126a0*/  SHF.R.S32.HI R88, RZ, 0x2, R88 ;  /* 0x00000002ff587819 */ /* 0x000fe40000011458 */
[----:B------:R-:W-:-:S04]  /*126b0*/  SHF.R.S32.HI R40, RZ, 0x1f, R90 ;  /* 0x0000001fff287819 */ /* 0x000fc8000001145a */
[----:B------:R-:W-:Y:S01]  /*126c0*/  LEA.HI R40, R40, R90, RZ, 0x2 ;  /* 0x0000005a28287211 */ /* 0x000fe200078f10ff */
[----:B------:R-:W-:-:S03]  /*126d0*/  IMAD R86, R86, UR4, RZ ;  /* 0x0000000456567c24 */ /* 0x000fc6000f8e02ff */
[----:B------:R-:W-:Y:S01]  /*126e0*/  LOP3.LUT R40, R40, 0xfffffffc, RZ, 0xc0, !PT ;  /* 0xfffffffc28287812 */ /* 0x000fe200078ec0ff */
[C---:B------:R-:W-:Y:S02]  /*126f0*/  IMAD R41, R3.reuse, UR5, R86 ;  /* 0x0000000503297c24 */ /* 0x040fe4000f8e0256 */
[----:B0-----:R-:W-:Y:S01]  /*12700*/  IMAD.WIDE.U32 R2, R3, UR4, RZ ;  /* 0x0000000403027c25 */ /* 0x001fe2000f8e00ff */
[----:B------:R-:W-:-:S03]  /*12710*/  ULDC.64 UR4, c[0x0][0xae8] ;  /* 0x0002ba0000047ab9 */ /* 0x000fc60000000a00 */
[----:B------:R-:W-:Y:S02]  /*12720*/  IMAD.IADD R40, R90, 0x1, -R40 ;  /* 0x000000015a287824 */ /* 0x000fe400078e0a28 */
        /* <DEDUP_REMOVED lines=10> */
[----:B------:R-:W-:Y:S01]  /*127d0*/  IMAD R46, R91, 0xc0, R88 ;  /* 0x000000c05b2e7824 */ /* 0x000fe200078e0258 */
[----:B------:R-:W-:Y:S01]  /*127e0*/  BSSY B1, `(.L_x_9304) ;  /* 0x0000053000017945 */ /* 0x000fe20003800000 */
[----:B--2---:R-:W-:-:S04]  /*127f0*/  IMAD R5, R88, 0x20, R87 ;  /* 0x0000002058057824 */ /* 0x004fc800078e0257 */
[----:B------:R-:W-:-:S03]  /*12800*/  IMAD.WIDE R20, R5, 0x2, R20 ;  /* 0x0000000205147825 */ /* 0x000fc600078e0214 */
[C---:B------:R-:W-:Y:S02]  /*12810*/  IADD3 R5, P5, R20.reuse, 0x7800, RZ ;  /* 0x0000780014057810 */ /* 0x040fe40007fbe0ff */
[----:B------:R-:W-:Y:S02]  /*12820*/  LOP3.LUT R7, R20, 0x180, RZ, 0xc0, !PT ;  /* 0x0000018014077812 */ /* 0x000fe400078ec0ff */
[----:B------:R-:W-:Y:S02]  /*12830*/  LOP3.LUT R0, R5, 0x180, RZ, 0xc0, !PT ;  /* 0x0000018005007812 */ /* 0x000fe400078ec0ff */
[----:B------:R-:W-:Y:S02]  /*12840*/  SHF.R.U64 R7, R7, 0x3, RZ ;  /* 0x0000000307077819 */ /* 0x000fe400000012ff */
[----:B------:R-:W-:Y:S02]  /*12850*/  SHF.R.U64 R0, R0, 0x3, RZ ;  /* 0x0000000300007819 */ /* 0x000fe400000012ff */
[----:B------:R-:W-:-:S02]  /*12860*/  IADD3 R9, P0, R20, 0x1800, RZ ;  /* 0x0000180014097810 */ /* 0x000fc40007f1e0ff */
[C---:B------:R-:W-:Y:S02]  /*12870*/  IADD3 R13, P1, R20.reuse, 0x3000, RZ ;  /* 0x00003000140d7810 */ /* 0x040fe40007f3e0ff */
[C---:B------:R-:W-:Y:S02]  /*12880*/  IADD3 R25, P2, R20.reuse, 0x4800, RZ ;  /* 0x0000480014197810 */ /* 0x040fe40007f5e0ff */
[----:B------:R-:W-:Y:S02]  /*12890*/  IADD3 R33, P3, R20, 0x6000, RZ ;  /* 0x0000600014217810 */ /* 0x000fe40007f7e0ff */
[----:B------:R-:W-:Y:S02]  /*128a0*/  LOP3.LUT R20, R7, R20, RZ, 0x3c, !PT ;  /* 0x0000001407147212 */ /* 0x000fe400078e3cff */
[----:B------:R-:W-:Y:S01]  /*128b0*/  LOP3.LUT R36, R0, R5, RZ, 0x3c, !PT ;  /* 0x0000000500247212 */ /* 0x000fe200078e3cff */
[----:B------:R-:W-:Y:S01]  /*128c0*/  IMAD R0, R40, 0x60, R88 ;  /* 0x0000006028007824 */ /* 0x000fe200078e0258 */
[----:B------:R-:W-:Y:S01]  /*128d0*/  LOP3.LUT R8, R9, 0x180, RZ, 0xc0, !PT ;  /* 0x0000018009087812 */ /* 0x000fe200078ec0ff */
[----:B------:R0:W5:Y:S01]  /*128e0*/  LD.E.128 R4, desc[UR40][R20.64] ;  /* 0x0000002814047980 */ /* 0x000162000c101d00 */
[----:B------:R-:W-:-:S02]  /*128f0*/  LOP3.LUT R12, R13, 0x180, RZ, 0xc0, !PT ;  /* 0x000001800d0c7812 */ /* 0x000fc400078ec0ff */
[----:B------:R-:W-:Y:S02]  /*12900*/  LOP3.LUT R24, R25, 0x180, RZ, 0xc0, !PT ;  /* 0x0000018019187812 */ /* 0x000fe400078ec0ff */
[----:B------:R-:W-:Y:S02]  /*12910*/  LOP3.LUT R32, R33, 0x180, RZ, 0xc0, !PT ;  /* 0x0000018021207812 */ /* 0x000fe400078ec0ff */
[----:B------:R-:W-:Y:S01]  /*12920*/  SHF.R.U64 R8, R8, 0x3, RZ ;  /* 0x0000000308087819 */ /* 0x000fe200000012ff */
[----:B0-----:R-:W-:Y:S01]  /*12930*/  IMAD R20, R91, 0xc0, R0 ;  /* 0x000000c05b147824 */ /* 0x001fe200078e0200 */
[----:B------:R-:W-:Y:S02]  /*12940*/  SHF.R.U64 R12, R12, 0x3, RZ ;  /* 0x000000030c0c7819 */ /* 0x000fe400000012ff */
[----:B------:R-:W-:Y:S02]  /*12950*/  SHF.R.U64 R24, R24, 0x3, RZ ;  /* 0x0000000318187819 */ /* 0x000fe400000012ff */
[----:B------:R-:W-:Y:S01]  /*12960*/  SHF.R.U64 R32, R32, 0x3, RZ ;  /* 0x0000000320207819 */ /* 0x000fe200000012ff */
[----:B-1----:R-:W-:Y:S01]  /*12970*/  @P4 IMAD.HI.U32 R0, R20, R43, RZ ;  /* 0x0000002b14004227 */ /* 0x002fe200078e00ff */
[----:B------:R-:W-:-:S02]  /*12980*/  LOP3.LUT R8, R8, R9, RZ, 0x3c, !PT ;  /* 0x0000000908087212 */ /* 0x000fc400078e3cff */
        /* <DEDUP_REMOVED lines=8> */
[----:B------:R-:W5:Y:S01]  /*12a10*/  LD.E.128 R12, desc[UR40][R12.64] ;  /* 0x000000280c0c7980 */ /* 0x000f62000c101d00 */
[----:B------:R-:W-:Y:S01]  /*12a20*/  IMAD.MOV.U32 R21, RZ, RZ, R20 ;  /* 0x000000ffff157224 */ /* 0x000fe200078e0014 */
[----:B---3--:R-:W-:-:S02]  /*12a30*/  @P4 SHF.R.U32.HI R21, RZ, R45, R0 ;  /* 0x0000002dff154219 */ /* 0x008fc40000011600 */
[----:B------:R-:W5:Y:S02]  /*12a40*/  LD.E.128 R8, desc[UR40][R8.64] ;  /* 0x0000002808087980 */ /* 0x000f64000c101d00 */
[--C-:B------:R-:W-:Y:S01]  /*12a50*/  SHF.R.S32.HI R0, RZ, 0x1f, R21.reuse ;  /* 0x0000001fff007819 */ /* 0x100fe20000011415 */
[----:B------:R-:W-:Y:S01]  /*12a60*/  IMAD.MOV R43, RZ, RZ, -R21 ;  /* 0x000000ffff2b7224 */ /* 0x000fe200078e0a15 */
[----:B------:R-:W5:Y:S03]  /*12a70*/  LD.E.128 R24, desc[UR40][R24.64] ;  /* 0x0000002818187980 */ /* 0x000f66000c101d00 */
[----:B------:R-:W-:Y:S01]  /*12a80*/  IMAD R0, R0, UR4, RZ ;  /* 0x0000000400007c24 */ /* 0x000fe2000f8e02ff */
[----:B------:R-:W5:Y:S01]  /*12a90*/  LD.E.128 R32, desc[UR40][R32.64] ;  /* 0x0000002820207980 */ /* 0x000f62000c101d00 */
[----:B------:R-:W-:Y:S02]  /*12aa0*/  IMAD R41, R28, R43, R20 ;  /* 0x0000002b1c297224 */ /* 0x000fe400078e0214 */
[C---:B------:R-:W-:Y:S01]  /*12ab0*/  IMAD R43, R21.reuse, UR5, R0 ;  /* 0x00000005152b7c24 */ /* 0x040fe2000f8e0200 */
[----:B------:R-:W5:Y:S01]  /*12ac0*/  LD.E.128 R36, desc[UR40][R36.64] ;  /* 0x0000002824247980 */ /* 0x000f62000c101d00 */
[----:B------:R-:W-:Y:S01]  /*12ad0*/  IMAD.WIDE.U32 R2, R21, UR4, R2 ;  /* 0x0000000415027c25 */ /* 0x000fe2000f8e0002 */
[----:B------:R-:W-:Y:S01]  /*12ae0*/  SHF.R.S32.HI R0, RZ, 0x1f, R41 ;  /* 0x0000001fff007819 */ /* 0x000fe20000011429 */
[----:B------:R-:W-:Y:S01]  /*12af0*/  ULDC.64 UR4, c[0x0][0xad8] ;  /* 0x0002b60000047ab9 */ /* 0x000fe20000000a00 */
        /* <DEDUP_REMOVED lines=8> */
[----:B------:R-:W-:Y:S01]  /*12b80*/  IMAD.WIDE.U32 R2, R41, UR4, R2 ;  /* 0x0000000429027c25 */ /* 0x000fe2000f8e0002 */
[----:B------:R-:W-:-:S03]  /*12b90*/  ISETP.GE.AND P0, PT, R46, R85, PT ;  /* 0x000000552e00720c */ /* 0x000fc60003f06270 */
[----:B------:R-:W-:Y:S01]  /*12ba0*/  IMAD R21, R41, UR5, R0 ;  /* 0x0000000529157c24 */ /* 0x000fe2000f8e0200 */
[----:B------:R-:W-:Y:S01]  /*12bb0*/  ULDC.64 UR4, c[0x0][0xa80] ;  /* 0x0002a00000047ab9 */ /* 0x000fe20000000a00 */
[----:B------:R-:W-:Y:S01]  /*12bc0*/  VIADD R0, R16, 0x19c20 ;  /* 0x00019c2010007836 */ /* 0x000fe20000000000 */
[----:B------:R-:W-:Y:S01]  /*12bd0*/  LEA R28, P1, R2, UR4, 0x1 ;  /* 0x00000004021c7c11 */ /* 0x000fe2000f8208ff */
[----:B------:R-:W-:-:S03]  /*12be0*/  IMAD.IADD R3, R3, 0x1, R21 ;  /* 0x0000000103037824 */ /* 0x000fc600078e0215 */
[----:B------:R-:W-:Y:S02]  /*12bf0*/  PRMT R0, RZ, 0x654, R0 ;  /* 0x00000654ff007816 */ /* 0x000fe40000000000 */
[----:B------:R-:W-:Y:S01]  /*12c00*/  LEA.HI.X R44, R2, UR5, R3, 0x1, P1 ;  /* 0x00000005022c7c11 */ /* 0x000fe200088f0c03 */
[----:B0-----:R0:W1:Y:S04]  /*12c10*/  SHFL.IDX PT, R20, R28, RZ, 0x1c1f ;  /* 0x001c1fff1c147589 */ /* 0x00106800000e0000 */
[----:B------:R0:W2:Y:S01]  /*12c20*/  SHFL.IDX PT, R21, R44, RZ, 0x1c1f ;  /* 0x001c1fff2c157589 */ /* 0x0000a200000e0000 */
[----:B------:R0:W-:Y:S01]  /*12c30*/  SYNCS.ARRIVE.TRANS64.RED.A1T0 RZ, [R0+URZ], RZ ;  /* 0x000000ff00ff79a7 */ /* 0x0001e2000810043f */
[----:B------:R-:W-:Y:S05]  /*12c40*/  @P0 BRA `(.L_x_9305) ;  /* 0x0000000000300947 */ /* 0x000fea0003800000 */
[----:B------:R-:W-:Y:S02]  /*12c50*/  ULDC UR4, c[0x0][0xac8] ;  /* 0x0002b20000047ab9 */ /* 0x000fe40000000800 */
[----:B-----5:R-:W-:Y:S02]  /*12c60*/  ISETP.GE.AND P1, PT, R49, UR4, PT ;  /* 0x0000000431007c0c */ /* 0x020fe4000bf26270 */
[----:B------:R-:W-:Y:S02]  /*12c70*/  ISETP.GE.AND P2, PT, R47, UR4, PT ;  /* 0x000000042f007c0c */ /* 0x000fe4000bf46270 */
[----:B------:R-:W-:-:S09]  /*12c80*/  ISETP.GE.AND P0, PT, R87, UR4, PT ;  /* 0x0000000457007c0c */ /* 0x000fd2000bf06270 */
[-C--:B-1----:R-:W-:Y:S02]  /*12c90*/  @!P1 LEA R40, P3, R49, R20.reuse, 0x1 ;  /* 0x0000001431289211 */ /* 0x082fe400078608ff */
[----:B------:R-:W-:Y:S02]  /*12ca0*/  @!P2 LEA R42, P4, R47, R20, 0x1 ;  /* 0x000000142f2aa211 */ /* 0x000fe400078808ff */
[----:B--2---:R-:W-:Y:S01]  /*12cb0*/  @!P0 IMAD.WIDE R2, R87, 0x2, R20 ;  /* 0x0000000257028825 */ /* 0x004fe200078e0214 */
[-C--:B------:R-:W-:Y:S02]  /*12cc0*/  @!P1 LEA.HI.X R41, R49, R21.reuse, R50, 0x1, P3 ;  /* 0x0000001531299211 */ /* 0x080fe400018f0c32 */
[----:B------:R-:W-:Y:S02]  /*12cd0*/  @!P2 LEA.HI.X R43, R47, R21, R48, 0x1, P4 ;  /* 0x000000152f2ba211 */ /* 0x000fe400020f0c30 */
[----:B------:R3:W-:Y:S04]  /*12ce0*/  @!P0 ST.E.128 desc[UR40][R2.64], R4 ;  /* 0x0000000402008985 */ /* 0x0007e8000c101d28 */
[----:B------:R3:W-:Y:S04]  /*12cf0*/  @!P1 ST.E.128 desc[UR40][R40.64], R12 ;  /* 0x0000000c28009985 */ /* 0x0007e8000c101d28 */
[----:B------:R3:W-:Y:S02]  /*12d00*/  @!P2 ST.E.128 desc[UR40][R42.64], R32 ;  /* 0x000000202a00a985 */ /* 0x0007e4000c101d28 */
.L_x_9305:
[----:B------:R-:W-:Y:S05]  /*12d10*/  BSYNC B1 ;  /* 0x0000000000017941 */ /* 0x000fea0003800000 */
.L_x_9304:
[----:B0-----:R-:W-:Y:S01]  /*12d20*/  VIADD R0, R46, 0x60 ;  /* 0x000000602e007836 */ /* 0x001fe20000000000 */
[----:B---3-5:R0:W3:Y:S04]  /*12d30*/  SHFL.IDX PT, R5, R44, 0x1, 0x1c1f ;  /* 0x003c1f002c057f89 */ /* 0x0280e800000e0000 */
[----:B------:R-:W-:Y:S01]  /*12d40*/  ISETP.GE.AND P0, PT, R0, R85, PT ;  /* 0x000000550000720c */ /* 0x000fe20003f06270 */
[----:B------:R0:W4:-:S12]  /*12d50*/  SHFL.IDX PT, R4, R28, 0x1, 0x1c1f ;  /* 0x003c1f001c047f89 */ /* 0x00011800000e0000 */
[----:B0-----:R-:W-:Y:S05]  /*12d60*/  @P0 BRA `(.L_x_9306) ;  /* 0x0000001400b00947 */ /* 0x001fea0003800000 */
[----:B------:R-:W-:Y:S02]  /*12d70*/  ULDC UR4, c[0x0][0xac8] ;  /* 0x0002b20000047ab9 */ /* 0x000fe40000000800 */
[----:B------:R-:W-:Y:S02]  /*12d80*/  ISETP.GE.AND P2, PT, R49, UR4, PT ;  /* 0x0000000431007c0c */ /* 0x000fe4000bf46270 */
[----:B------:R-:W-:-:S11]  /*12d90*/  ISETP.GE.AND P1, PT, R87, UR4, PT ;  /* 0x0000000457007c0c */ /* 0x000fd6000bf26270 */
[----:B----4-:R-:W-:Y:S02]  /*12da0*/  @!P2 LEA R6, P0, R49, R4, 0x1 ;  /* 0x000000043106a211 */ /* 0x010fe400078008ff */
        /* <DEDUP_REMOVED lines=10> */
.L_x_9303:
[----:B------:R-:W-:Y:S01]  /*12e50*/  ULDC.64 UR4, c[0x0][0xb08] ;  /* 0x0002c20000047ab9 */ /* 0x000fe20000000a00 */
[----:B------:R-:W2:Y:S01]  /*12e60*/  LDL R98, [R1+0x30] ;  /* 0x0000300001627983 */ /* 0x000ea20000100800 */
[----:B------:R-:W-:Y:S01]  /*12e70*/  IMAD R86, R86, UR4, RZ ;  /* 0x0000000456567c24 */ /* 0x000fe2000f8e02ff */
[----:B0-----:R-:W0:Y:S01]  /*12e80*/  @P4 LDC R0, c[0x0][0xbec] ;  /* 0x0002fb00ff004b82 */ /* 0x001e220000000800 */
[C---:B------:R-:W-:Y:S01]  /*12e90*/  IMAD.WIDE.U32 R4, R3.reuse, UR4, RZ ;  /* 0x0000000403047c25 */ /* 0x040fe2000f8e00ff */
[----:B------:R1:W5:Y:S01]  /*12ea0*/  LDL R97, [R1+0x80] ;  /* 0x0000800001617983 */ /* 0x0003620000100800 */
[----:B------:R-:W-:Y:S02]  /*12eb0*/  ULDC.64 UR6, c[0x0][0xb30] ;  /* 0x0002cc0000067ab9 */ /* 0x000fe40000000a00 */
[----:B------:R-:W-:Y:S01]  /*12ec0*/  IMAD R3, R3, UR5, R86 ;  /* 0x0000000503037c24 */ /* 0x000fe2000f8e0256 */
[----:B------:R-:W-:Y:S01]  /*12ed0*/  ULDC.64 UR4, c[0x0][0xb38] ;  /* 0x0002ce0000047ab9 */ /* 0x000fe20000000a00 */
[----:B------:R1:W5:Y:S01]  /*12ee0*/  LDL R96, [R1+0x68] ;  /* 0x0000680001607983 */ /* 0x0003620000100800 */
[----:B------:R-:W3:Y:S01]  /*12ef0*/  @P4 LDC R9, c[0x0][0xbf0] ;  /* 0x0002fc00ff094b82 */ /* 0x000ee20000000800 */
[----:B------:R-:W-:Y:S01]  /*12f00*/  IMAD.IADD R5, R5, 0x1, R3 ;  /* 0x0000000105057824 */ /* 0x000fe200078e0203 */
[----:B------:R-:W-:Y:S01]  /*12f10*/  SHF.R.S32.HI R3, RZ, 0x1f, R84 ;  /* 0x0000001fff037819 */ /* 0x000fe20000011454 */
[----:B------:R1:W5:Y:S01]  /*12f20*/  LDL R95, [R1+0x7c] ;  /* 0x00007c00015f7983 */ /* 0x0003620000100800 */
[----:B------:R-:W-:-:S03]  /*12f30*/  IMAD.WIDE.U32 R4, R92, UR4, R4 ;  /* 0x000000045c047c25 */ /* 0x000fc6000f8e0004 */
[----:B------:R1:W5:Y:S01]  /*12f40*/  LDL R94, [R1+0x64] ;  /* 0x00006400015e7983 */ /* 0x0003620000100800 */
[----:B------:R-:W-:Y:S01]  /*12f50*/  IMAD R5, R92, UR5, R5 ;  /* 0x000000055c057c24 */ /* 0x000fe2000f8e0205 */
[----:B------:R-:W-:Y:S02]  /*12f60*/  ULDC.64 UR4, c[0x0][0xb40] ;  /* 0x0002d00000047ab9 */ /* 0x000fe40000000a00 */
[----:B------:R1:W5:Y:S04]  /*12f70*/  LDL R93, [R1+0x78] ;  /* 0x00007800015d7983 */ /* 0x0003680000100800 */
[----:B------:R1:W5:Y:S04]  /*12f80*/  LDL R92, [R1+0x60] ;  /* 0x00006000015c7983 */ /* 0x0003680000100800 */
[----:B------:R1:W5:Y:S04]  /*12f90*/  LDL R91, [R1+0x74] ;  /* 0x00007400015b7983 */ /* 0x0003680000100800 */
[----:B------:R1:W5:Y:S04]  /*12fa0*/  LDL R90, [R1+0x5c] ;  /* 0x00005c00015a7983 */ /* 0x0003680000100800 */
[----:B------:R1:W5:Y:S04]  /*12fb0*/  LDL R88, [R1+0x70] ;  /* 0x0000700001587983 */ /* 0x0003680000100800 */
[----:B------:R1:W5:Y:S01]  /*12fc0*/  LDL R86, [R1+0x58] ;  /* 0x0000580001567983 */ /* 0x0003620000100800 */
[----:B------:R-:W-:-:S02]  /*12fd0*/  IMAD R3, R3, UR4, RZ ;  /* 0x0000000403037c24 */ /* 0x000fc4000f8e02ff */
[----:B0-----:R-:W-:-:S04]  /*12fe0*/  @P4 IMAD.HI.U32 R0, R25, R0, RZ ;  /* 0x0000000019004227 */ /* 0x001fc800078e00ff */
[C---:B------:R-:W-:Y:S02]  /*12ff0*/  IMAD R7, R84.reuse, UR5, R3 ;  /* 0x0000000554077c24 */ /* 0x040fe4000f8e0203 */
[----:B------:R-:W-:Y:S01]  /*13000*/  IMAD.WIDE.U32 R4, R84, UR4, R4 ;  /* 0x0000000454047c25 */ /* 0x000fe2000f8e0004 */
[----:B------:R-:W-:-:S03]  /*13010*/  ULDC.64 UR4, c[0x0][0xb48] ;  /* 0x0002d20000047ab9 */ /* 0x000fc60000000a00 */
[----:B------:R-:W-:Y:S01]  /*13020*/  IMAD.MOV.U32 R3, RZ, RZ, R25 ;  /* 0x000000ffff037224 */ /* 0x000fe200078e0019 */
[----:B---3--:R-:W-:Y:S01]  /*13030*/  @P4 SHF.R.U32.HI R3, RZ, R9, R0 ;  /* 0x00000009ff034219 */ /* 0x008fe20000011600 */
[----:B------:R-:W-:-:S03]  /*13040*/  IMAD.IADD R5, R5, 0x1, R7 ;  /* 0x0000000105057824 */ /* 0x000fc600078e0207 */
        /* <DEDUP_REMOVED lines=13> */
[----:B------:R-:W-:Y:S01]  /*13120*/  IMAD.WIDE.U32 R4, R7, UR4, R4 ;  /* 0x0000000407047c25 */ /* 0x000fe2000f8e0004 */
[----:B------:R-:W-:Y:S01]  /*13130*/  ISETP.GE.AND P0, PT, R8, R85, PT ;  /* 0x000000550800720c */ /* 0x000fe20003f06270 */
[----:B------:R-:W-:Y:S02]  /*13140*/  ULDC.64 UR4, c[0x0][0xb00] ;  /* 0x0002c00000047ab9 */ /* 0x000fe40000000a00 */
[----:B------:R-:W-:Y:S01]  /*13150*/  VIADD R2, R16, 0x19c20 ;  /* 0x00019c2010027836 */ /* 0x000fe20000000000 */
[----:B------:R-:W-:Y:S01]  /*13160*/  LEA R26, P1, R4, UR4, 0x2 ;  /* 0x00000004041a7c11 */ /* 0x000fe2000f8210ff */
[----:B------:R-:W-:-:S03]  /*13170*/  IMAD.IADD R3, R5, 0x1, R3 ;  /* 0x0000000105037824 */ /* 0x000fc600078e0203 */
[----:B------:R-:W-:Y:S02]  /*13180*/  PRMT R2, RZ, 0x654, R2 ;  /* 0x00000654ff027816 */ /* 0x000fe40000000002 */
[----:B------:R-:W-:Y:S01]  /*13190*/  LEA.HI.X R27, R4, UR5, R3, 0x2, P1 ;  /* 0x00000005041b7c11 */ /* 0x000fe200088f1403 */
[----:B------:R-:W-:Y:S01]  /*131a0*/  BSSY B1, `(.L_x_9307) ;  /* 0x0000041000017945 */ /* 0x000fe20003800000 */
[----:B------:R0:W-:Y:S03]  /*131b0*/  SYNCS.ARRIVE.TRANS64.RED.A1T0 RZ, [R2+URZ], RZ ;  /* 0x000000ff02ff79a7 */ /* 0x0001e6000810043f */
[----:B------:R1:W3:Y:S04]  /*131c0*/  SHFL.IDX PT, R3, R27, RZ, 0x1c1f ;  /* 0x001c1fff1b037589 */ /* 0x0002e800000e0000 */
[----:B0-----:R1:W0:Y:S01]  /*131d0*/  SHFL.IDX PT, R2, R26, RZ, 0x1c1f ;  /* 0x001c1fff1a027589 */ /* 0x00122200000e0000 */
[----:B--2---:R-:W-:-:S02]  /*131e0*/  VIADD R33, R98, 0x8 ;  /* 0x0000000862217836 */ /* 0x004fc40000000000 */
[C---:B------:R-:W-:Y:S02]  /*131f0*/  VIADD R35, R98.reuse, 0x10 ;  /* 0x0000001062237836 */ /* 0x040fe40000000000 */
[C---:B------:R-:W-:Y:S02]  /*13200*/  VIADD R87, R98.reuse, 0x18 ;  /* 0x0000001862577836 */ /* 0x040fe40000000000 */
[C---:B------:R-:W-:Y:S02]  /*13210*/  VIADD R89, R98.reuse, 0x20 ;  /* 0x0000002062597836 */ /* 0x040fe40000000000 */
[C---:B------:R-:W-:Y:S02]  /*13220*/  VIADD R25, R98.reuse, 0x28 ;  /* 0x0000002862197836 */ /* 0x040fe40000000000 */
[----:B------:R-:W-:Y:S01]  /*13230*/  VIADD R15, R98, 0x30 ;  /* 0x00000030620f7836 */ /* 0x000fe20000000000 */
[----:B------:R-:W-:Y:S02]  /*13240*/  SHF.R.S32.HI R28, RZ, 0x1f, R33 ;  /* 0x0000001fff1c7819 */ /* 0x000fe40000011421 */
[----:B------:R-:W-:-:S02]  /*13250*/  SHF.R.S32.HI R32, RZ, 0x1f, R35 ;  /* 0x0000001fff207819 */ /* 0x000fc40000011423 */
[----:B------:R-:W-:Y:S02]  /*13260*/  SHF.R.S32.HI R34, RZ, 0x1f, R87 ;  /* 0x0000001fff227819 */ /* 0x000fe40000011457 */
[----:B------:R-:W-:Y:S02]  /*13270*/  SHF.R.S32.HI R84, RZ, 0x1f, R89 ;  /* 0x0000001fff547819 */ /* 0x000fe40000011459 */
[----:B------:R-:W-:Y:S02]  /*13280*/  SHF.R.S32.HI R24, RZ, 0x1f, R25 ;  /* 0x0000001fff187819 */ /* 0x000fe40000011419 */
[----:B------:R-:W-:Y:S01]  /*13290*/  SHF.R.S32.HI R0, RZ, 0x1f, R15 ;  /* 0x0000001fff007819 */ /* 0x000fe2000001140f */
[----:B01-3--:R-:W-:Y:S06]  /*132a0*/  @P0 BRA `(.L_x_9308) ;  /* 0x0000000000c00947 */ /* 0x00bfec0003800000 */
[----:B------:R-:W-:Y:S02]  /*132b0*/  ULDC UR4, c[0x0][0xac8] ;  /* 0x0002b20000047ab9 */ /* 0x000fe40000000800 */
[----:B------:R-:W-:Y:S02]  /*132c0*/  ISETP.GE.AND P1, PT, R33, UR4, PT ;  /* 0x0000000421007c0c */ /* 0x000fe4000bf26270 */
[----:B------:R-:W-:Y:S02]  /*132d0*/  ISETP.GE.AND P2, PT, R98, UR4, PT ;  /* 0x0000000462007c0c */ /* 0x000fe4000bf46270 */
[----:B------:R-:W-:Y:S02]  /*132e0*/  ISETP.GE.AND P0, PT, R35, UR4, PT ;  /* 0x0000000423007c0c */ /* 0x000fe4000bf06270 */
[----:B------:R-:W-:Y:S02]  /*132f0*/  ISETP.GE.AND P3, PT, R87, UR4, PT ;  /* 0x0000000457007c0c */ /* 0x000fe4000bf66270 */
[----:B------:R-:W-:-:S05]  /*13300*/  ISETP.GE.AND P4, PT, R89, UR4, PT ;  /* 0x0000000459007c0c */ /* 0x000fca000bf86270 */
[CC--:B------:R-:W-:Y:S02]  /*13310*/  @!P1 LEA R4, P6, R33.reuse, R2.reuse, 0x2 ;  /* 0x0000000221049211 */ /* 0x0c0fe400078c10ff */
[----:B------:R-:W-:Y:S02]  /*13320*/  @!P2 IMAD.WIDE R6, R98, 0x4, R2 ;  /* 0x000000046206a825 */ /* 0x000fe400078e0202 */
[-C--:B------:R-:W-:Y:S02]  /*13330*/  @!P1 LEA.HI.X R5, R33, R3.reuse, R28, 0x2, P6 ;  /* 0x0000000321059211 */ /* 0x080fe400030f141c */
[----:B------:R-:W-:Y:S01]  /*13340*/  @!P0 LEA R8, P5, R35, R2, 0x2 ;  /* 0x0000000223088211 */ /* 0x000fe200078a10ff */
[----:B------:R-:W-:Y:S01]  /*13350*/  @!P2 ST.E.64 desc[UR40][R6.64], R40 ;  /* 0x000000280600a985 */ /* 0x000fe2000c101b28 */
[----:B------:R-:W-:Y:S02]  /*13360*/  ISETP.GE.AND P2, PT, R25, UR4, PT ;  /* 0x0000000419007c0c */ /* 0x000fe4000bf46270 */
[----:B------:R-:W-:Y:S01]  /*13370*/  @!P0 LEA.HI.X R9, R35, R3, R32, 0x2, P5 ;  /* 0x0000000323098211 */ /* 0x000fe200028f1420 */
[----:B------:R0:W-:Y:S01]  /*13380*/  @!P1 ST.E.64 desc[UR40][R4.64], R42 ;  /* 0x0000002a04009985 */ /* 0x0001e2000c101b28 */
[----:B------:R-:W-:-:S02]  /*13390*/  ISETP.GE.AND P1, PT, R15, UR4, PT ;  /* 0x000000040f007c0c */ /* 0x000fc4000bf26270 */
[-C--:B------:R-:W-:Y:S01]  /*133a0*/  @!P3 LEA R10, P6, R87, R2.reuse, 0x2 ;  /* 0x00000002570ab211 */ /* 0x080fe200078c10ff */
[----:B------:R1:W-:Y:S01]  /*133b0*/  @!P0 ST.E.64 desc[UR40][R8.64], R48 ;  /* 0x0000003008008985 */ /* 0x0003e2000c101b28 */
[-C--:B------:R-:W-:Y:S02]  /*133c0*/  @!P4 LEA R20, P5, R89, R2.reuse, 0x2 ;  /* 0x000000025914c211 */ /* 0x080fe400078a10ff */
[-C--:B------:R-:W-:Y:S02]  /*133d0*/  @!P3 LEA.HI.X R11, R87, R3.reuse, R34, 0x2, P6 ;  /* 0x00000003570bb211 */ /* 0x080fe400030f1422 */
[----:B-----5:R-:W-:Y:S02]  /*133e0*/  ISETP.GE.AND P0, PT, R96, UR4, PT ;  /* 0x0000000460007c0c */ /* 0x020fe4000bf06270 */
[----:B------:R-:W-:Y:S01]  /*133f0*/  @!P4 LEA.HI.X R21, R89, R3, R84, 0x2, P5 ;  /* 0x000000035915c211 */ /* 0x000fe200028f1454 */
[----:B------:R2:W-:Y:S01]  /*13400*/  @!P3 ST.E.64 desc[UR40][R10.64], R50 ;  /* 0x000000320a00b985 */ /* 0x0005e2000c101b28 */
[----:B------:R-:W-:-:S02]  /*13410*/  @!P2 LEA R12, P6, R25, R2, 0x2 ;  /* 0x00000002190ca211 */ /* 0x000fc400078c10ff */
[----:B------:R-:W-:Y:S01]  /*13420*/  ISETP.GE.AND P3, PT, R94, UR4, PT ;  /* 0x000000045e007c0c */ /* 0x000fe2000bf66270 */
[----:B------:R-:W-:Y:S01]  /*13430*/  @!P4 ST.E.64 desc[UR40][R20.64], R56 ;  /* 0x000000381400c985 */ /* 0x000fe2000c101b28 */
        /* <DEDUP_REMOVED lines=8> */
[-C--:B-1----:R-:W-:Y:S02]  /*134c0*/  @!P0 LEA R8, P6, R96, R2.reuse, 0x2 ;  /* 0x0000000260088211 */ /* 0x082fe400078c10ff */
[----:B------:R-:W-:Y:S02]  /*134d0*/  @!P3 LEA R6, P1, R94, R2, 0x2 ;  /* 0x000000025e06b211 */ /* 0x000fe400078210ff */
[-C--:B------:R-:W-:Y:S02]  /*134e0*/  @!P0 LEA.HI.X R9, R96, R3.reuse, R97, 0x2, P6 ;  /* 0x0000000360098211 */ /* 0x080fe400030f1461 */
[----:B------:R-:W-:-:S03]  /*134f0*/  @!P3 LEA.HI.X R7, R94, R3, R95, 0x2, P1 ;  /* 0x000000035e07b211 */ /* 0x000fc600008f145f */
[----:B------:R3:W-:Y:S01]  /*13500*/  @!P0 ST.E.64 desc[UR40][R8.64], R66 ;  /* 0x0000004208008985 */ /* 0x0007e2000c101b28 */
[-C--:B--2---:R-:W-:Y:S02]  /*13510*/  @!P5 LEA R10, P0, R92, R2.reuse, 0x2 ;  /* 0x000000025c0ad211 */ /* 0x084fe400078010ff */
[-C--:B0-----:R-:W-:Y:S01]  /*13520*/  @!P4 LEA R12, P1, R90, R2.reuse, 0x2 ;  /* 0x000000025a0cc211 */ /* 0x081fe200078210ff */
        /* <DEDUP_REMOVED lines=8> */
.L_x_9308:
[----:B------:R-:W-:Y:S05]  /*135b0*/  BSYNC B1 ;  /* 0x0000000000017941 */ /* 0x000fea0003800000 */
.L_x_9307:
[----:B------:R-:W-:Y:S01]  /*135c0*/  ISETP.GE.AND P0, PT, R14, R85, PT ;  /* 0x000000550e00720c */ /* 0x000fe20003f06270 */
[----:B---3--:R0:W1:Y:S04]  /*135d0*/  SHFL.IDX PT, R3, R27, 0x1, 0x1c1f ;  /* 0x003c1f001b037f89 */ /* 0x00806800000e0000 */
        /* <DEDUP_REMOVED lines=8> */
[-C--:B--2---:R-:W-:Y:S02]  /*13660*/  @!P3 LEA R4, P1, R33, R2.reuse, 0x2 ;  /* 0x000000022104b211 */ /* 0x084fe400078210ff */
[-C--:B------:R-:W-:Y:S02]  /*13670*/  @!P5 LEA R6, P2, R35, R2.reuse, 0x2 ;  /* 0x000000022306d211 */ /* 0x080fe400078410ff */
[-C--:B-1----:R-:W-:Y:S02]  /*13680*/  @!P3 LEA.HI.X R5, R33, R3.reuse, R28, 0x2, P1 ;  /* 0x000000032105b211 */ /* 0x082fe400008f141c */
[----:B------:R-:W-:Y:S02]  /*13690*/  ISETP.GE.AND P1, PT, R25, UR4, PT ;  /* 0x0000000419007c0c */ /* 0x000fe4000bf26270 */
[----:B------:R-:W-:Y:S01]  /*136a0*/  @!P5 LEA.HI.X R7, R35, R3, R32, 0x2, P2 ;  /* 0x000000032307d211 */ /* 0x000fe200010f1420 */
[----:B------:R-:W-:Y:S01]  /*136b0*/  @!P6 IMAD.WIDE R8, R98, 0x4, R2 ;  /* 0x000000046208e825 */ /* 0x000fe200078e0202 */
[----:B------:R-:W-:-:S04]  /*136c0*/  @!P4 LEA R10, P2, R87, R2, 0x2 ;  /* 0x00000002570ac211 */ /* 0x000fc800078410ff */
[-C--:B------:R-:W-:Y:S01]  /*136d0*/  @!P4 LEA.HI.X R11, R87, R3.reuse, R34, 0x2, P2 ;  /* 0x00000003570bc211 */ /* 0x080fe200010f1422 */
[----:B------:R-:W-:Y:S01]  /*136e0*/  @!P6 ST.E.64 desc[UR40][R8.64], R44 ;  /* 0x0000002c0800e985 */ /* 0x000fe2000c101b28 */
[CC--:B------:R-:W-:Y:S02]  /*136f0*/  @!P0 LEA R12, P2, R89.reuse, R2.reuse, 0x2 ;  /* 0x00000002590c8211 */ /* 0x0c0fe400078410ff */
[----:B-----5:R-:W-:Y:S01]  /*13700*/  ISETP.GE.AND P6, PT, R92, UR4, PT ;  /* 0x000000045c007c0c */ /* 0x020fe2000bfc6270 */
[----:B------:R-:W-:Y:S01]  /*13710*/  @!P3 ST.E.64 desc[UR40][R4.64], R46 ;  /* 0x0000002e0400b985 */ /* 0x000fe2000c101b28 */
[----:B------:R-:W-:Y:S02]  /*13720*/  @!P0 LEA.HI.X R13, R89, R3, R84, 0x2, P2 ;  /* 0x00000003590d8211 */ /* 0x000fe400010f1454 */
[----:B------:R-:W-:Y:S01]  /*13730*/  @!P1 LEA R20, P2, R25, R2, 0x2 ;  /* 0x0000000219149211 */ /* 0x000fe200078410ff */
[----:B------:R0:W-:Y:S01]  /*13740*/  @!P5 ST.E.64 desc[UR40][R6.64], R52 ;  /* 0x000000340600d985 */ /* 0x0001e2000c101b28 */
[----:B------:R-:W-:-:S02]  /*13750*/  ISETP.GE.AND P5, PT, R96, UR4, PT ;  /* 0x0000000460007c0c */ /* 0x000fc4000bfa6270 */
[----:B------:R-:W-:Y:S01]  /*13760*/  @!P1 LEA.HI.X R21, R25, R3, R24, 0x2, P2 ;  /* 0x0000000319159211 */ /* 0x000fe200010f1418 */
[----:B------:R1:W-:Y:S01]  /*13770*/  @!P4 ST.E.64 desc[UR40][R10.64], R54 ;  /* 0x000000360a00c985 */ /* 0x0003e2000c101b28 */
[----:B------:R-:W-:Y:S02]  /*13780*/  ISETP.GE.AND P2, PT, R15, UR4, PT ;  /* 0x000000040f007c0c */ /* 0x000fe4000bf46270 */
[----:B------:R-:W-:Y:S01]  /*13790*/  ISETP.GE.AND P4, PT, R94, UR4, PT ;  /* 0x000000045e007c0c */ /* 0x000fe2000bf86270 */
[----:B------:R2:W-:Y:S01]  /*137a0*/  @!P0 ST.E.64 desc[UR40][R12.64], R60 ;  /* 0x0000003c0c008985 */ /* 0x0005e2000c101b28 */
[----:B------:R-:W-:-:S03]  /*137b0*/  ISETP.GE.AND P0, PT, R90, UR4, PT ;  /* 0x000000045a007c0c */ /* 0x000fc6000bf06270 */
[----:B------:R2:W-:Y:S06]  /*137c0*/  @!P1 ST.E.64 desc[UR40][R20.64], R62 ;  /* 0x0000003e14009985 */ /* 0x0005ec000c101b28 */
[CC--:B------:R-:W-:Y:S02]  /*137d0*/  @!P2 LEA R14, P3, R15.reuse, R2.reuse, 0x2 ;  /* 0x000000020f0ea211 */ /* 0x0c0fe400078610ff */
[----:B0-----:R-:W-:Y:S02]  /*137e0*/  @!P4 LEA R6, P1, R94, R2, 0x2 ;  /* 0x000000025e06c211 */ /* 0x001fe400078210ff */
[----:B------:R-:W-:-:S02]  /*137f0*/  @!P2 LEA.HI.X R15, R15, R3, R0, 0x2, P3 ;  /* 0x000000030f0fa211 */ /* 0x000fc400018f1400 */
[-C--:B------:R-:W-:Y:S02]  /*13800*/  @!P5 LEA R4, P3, R96, R2.reuse, 0x2 ;  /* 0x000000026004d211 */ /* 0x080fe400078610ff */
[-C--:B------:R-:W-:Y:S01]  /*13810*/  @!P4 LEA.HI.X R7, R94, R3.reuse, R95, 0x2, P1 ;  /* 0x000000035e07c211 */ /* 0x080fe200008f145f */
[----:B------:R2:W-:Y:S01]  /*13820*/  @!P2 ST.E.64 desc[UR40][R14.64], R68 ;  /* 0x000000440e00a985 */ /* 0x0005e2000c101b28 */
[-C--:B------:R-:W-:Y:S02]  /*13830*/  @!P5 LEA.HI.X R5, R96, R3.reuse, R97, 0x2, P3 ;  /* 0x000000036005d211 */ /* 0x080fe400018f1461 */
[-C--:B------:R-:W-:Y:S02]  /*13840*/  @!P6 LEA R8, P2, R92, R2.reuse, 0x2 ;  /* 0x000000025c08e211 */ /* 0x080fe400078410ff */
[----:B-1----:R-:W-:Y:S01]  /*13850*/  @!P0 LEA R10, P3, R90, R2, 0x2 ;  /* 0x000000025a0a8211 */ /* 0x002fe200078610ff */
[----:B------:R2:W-:Y:S01]  /*13860*/  @!P5 ST.E.64 desc[UR40][R4.64], R70 ;  /* 0x000000460400d985 */ /* 0x0005e2000c101b28 */
[----:B------:R-:W-:-:S02]  /*13870*/  @!P6 LEA.HI.X R9, R92, R3, R93, 0x2, P2 ;  /* 0x000000035c09e211 */ /* 0x000fc400010f145d */
[----:B------:R-:W-:Y:S01]  /*13880*/  @!P0 LEA.HI.X R11, R90, R3, R91, 0x2, P3 ;  /* 0x000000035a0b8211 */ /* 0x000fe200018f145b */
[----:B------:R2:W-:Y:S04]  /*13890*/  @!P4 ST.E.64 desc[UR40][R6.64], R76 ;  /* 0x0000004c0600c985 */ /* 0x0005e8000c101b28 */
[----:B------:R2:W-:Y:S04]  /*138a0*/  @!P6 ST.E.64 desc[UR40][R8.64], R78 ;  /* 0x0000004e0800e985 */ /* 0x0005e8000c101b28 */
[----:B------:R2:W-:Y:S01]  /*138b0*/  @!P0 ST.E.64 desc[UR40][R10.64], R36 ;  /* 0x000000240a008985 */ /* 0x0005e2000c101b28 */
[----:B------:R-:W-:-:S13]  /*138c0*/  ISETP.GE.AND P0, PT, R86, UR4, PT ;  /* 0x0000000456007c0c */ /* 0x000fda000bf06270 */
[----:B--2---:R-:W-:Y:S05]  /*138d0*/  @P0 BRA `(.L_x_9306) ;  /* 0x0000000800d40947 */ /* 0x004fea0003800000 */
[----:B------:R-:W-:-:S04]  /*138e0*/  LEA R2, P0, R86, R2, 0x2 ;  /* 0x0000000256027211 */ /* 0x000fc800078010ff */
[----:B------:R-:W-:-:S05]  /*138f0*/  LEA.HI.X R3, R86, R3, R88, 0x2, P0 ;  /* 0x0000000356037211 */ /* 0x000fca00000f1458 */
[----:B------:R0:W-:Y:S01]  /*13900*/  ST.E.64 desc[UR40][R2.64], R38 ;  /* 0x0000002602007985 */ /* 0x0001e2000c101b28 */
[----:B------:R-:W-:Y:S05]  /*13910*/  BRA `(.L_x_9306) ;  /* 0x0000000800c47947 */ /* 0x000fea0003800000 */
.L_x_9301:
[----:B0-----:R-:W2:Y:S01]  /*13920*/  LDL.LU R4, [R1+0x38] ;  /* 0x0000380001047983 */ /* 0x001ea20000300800 */
[----:B------:R-:W-:Y:S01]  /*13930*/  ULDC.64 UR6, c[0x0][0xc08] ;  /* 0x0003020000067ab9 */ /* 0x000fe20000000a00 */
[----:B------:R-:W-:Y:S02]  /*13940*/  ULDC.64 UR4, c[0x0][0xc00] ;  /* 0x0003000000047ab9 */ /* 0x000fe40000000a00 */
[----:B------:R-:W3:Y:S01]  /*13950*/  LDL.LU R0, [R1+0x3c] ;  /* 0x00003c0001007983 */ /* 0x000ee20000300800 */
[----:B------:R-:W-:Y:S02]  /*13960*/  ISETP.NE.U32.AND P1, PT, RZ, UR6, PT ;  /* 0x00000006ff007c0c */ /* 0x000fe4000bf25070 */
[----:B------:R-:W-:Y:S01]  /*13970*/  ISETP.NE.U32.AND P0, PT, RZ, UR4, PT ;  /* 0x00000004ff007c0c */ /* 0x000fe2000bf05070 */
[----:B------:R-:W0:Y:S01]  /*13980*/  S2R R6, SR_TID.X ;  /* 0x0000000000067919 */ /* 0x000e220000002100 */
[----:B------:R-:W-:Y:S02]  /*13990*/  ISETP.NE.AND.EX P1, PT, RZ, UR7, PT, P1 ;  /* 0x00000007ff007c0c */ /* 0x000fe4000bf25310 */
[----:B------:R-:W-:-:S02]  /*139a0*/  ISETP.NE.AND.EX P0, PT, RZ, UR5, PT, P0 ;  /* 0x00000005ff007c0c */ /* 0x000fc4000bf05300 */
[----:B------:R-:W-:Y:S02]  /*139b0*/  MOV R15, RZ ;  /* 0x000000ff000f7202 */ /* 0x000fe40000000f00 */
[----:B--2---:R-:W-:-:S04]  /*139c0*/  IADD3 R2, P2, R4, UR4, RZ ;  /* 0x0000000404027c10 */ /* 0x004fc8000ff5e0ff */
[----:B---3--:R-:W-:-:S03]  /*139d0*/  IADD3.X R3, R0, UR5, RZ, P2, !PT ;  /* 0x0000000500037c10 */ /* 0x008fc600097fe4ff */
[----:B------:R-:W-:Y:S01]  /*139e0*/  @P1 IADD3 R4, P2, R4, UR6, RZ ;  /* 0x0000000604041c10 */ /* 0x000fe2000ff5e0ff */
[----:B------:R-:W-:Y:S01]  /*139f0*/  ULDC UR4, c[0x0][0xa88] ;  /* 0x0002a20000047ab9 */ /* 0x000fe20000000800 */
[----:B------:R2:W5:Y:S02]  /*13a00*/  @P0 LDG.E R15, desc[UR40][R2.64] ;  /* 0x00000028020f0981 */ /* 0x000564000c1e1900 */
[----:B------:R-:W-:Y:S01]  /*13a10*/  @P1 IADD3.X R5, R0, UR7, RZ, P2, !PT ;  /* 0x0000000700051c10 */ /* 0x000fe200097fe4ff */
[----:B------:R-:W-:Y:S02]  /*13a20*/  IMAD.U32 R0, RZ, RZ, UR4 ;  /* 0x00000004ff007e24 */ /* 0x000fe4000f8e00ff */
[----:B0-----:R-:W-:-:S04]  /*13a30*/  VIADD R32, R6, 0xffffff80 ;  /* 0xffffff8006207836 */ /* 0x001fc80000000000 */
[----:B------:R2:W5:Y:S01]  /*13a40*/  @P1 LDG.E R0, desc[UR40][R4.64] ;  /* 0x0000002804001981 */ /* 0x000562000c1e1900 */
[----:B------:R-:W-:Y:S02]  /*13a50*/  ISETP.GT.AND P3, PT, R32, 0xbf, PT ;  /* 0x000000bf2000780c */ /* 0x000fe40003f64270 */
[----:B------:R-:W-:Y:S01]  /*13a60*/  ISETP.GT.AND P2, PT, R88, 0x1, PT ;  /* 0x000000015800780c */ /* 0x000fe20003f44270 */
[----:B------:R-:W-:-:S12]  /*13a70*/  @P1 BRA `(.L_x_9309) ;  /* 0x0000000000101947 */ /* 0x000fd80003800000 */
[----:B------:R-:W-:Y:S05]  /*13a80*/  @!P0 BRA `(.L_x_9309) ;  /* 0x00000000000c8947 */ /* 0x000fea0003800000 */
[----:B--2---:R-:W2:Y:S04]  /*13a90*/  LDG.E R5, desc[UR40][R2.64] ;  /* 0x0000002802057981 */ /* 0x004ea8000c1e1900 */
[----:B-----5:R-:W2:Y:S02]  /*13aa0*/  LDG.E R0, desc[UR40][R2.64+0x4] ;  /* 0x0000042802007981 */ /* 0x020ea4000c1e1900 */
[----:B--2---:R-:W-:-:S07]  /*13ab0*/  IMAD.IADD R0, R0, 0x1, -R5 ;  /* 0x0000000100007824 */ /* 0x004fce00078e0a05 */
.L_x_9309:
[----:B--2---:R-:W1:Y:S04]  /*13ac0*/  LDL.LU R2, [R1+0x44] ;  /* 0x0000440001027983 */ /* 0x004e680000300800 */
[----:B------:R-:W2:Y:S01]  /*13ad0*/  LDL.LU R3, [R1+0x28] ;  /* 0x0000280001037983 */ /* 0x000ea20000300800 */
[----:B------:R-:W-:Y:S01]  /*13ae0*/  BSSY B1, `(.L_x_9310) ;  /* 0x0000039000017945 */ /* 0x000fe20003800000 */
[----:B-----5:R-:W-:Y:S02]  /*13af0*/  SHF.R.S32.HI R20, RZ, 0x1f, R15 ;  /* 0x0000001fff147819 */ /* 0x020fe4000001140f */
[----:B-1----:R-:W-:Y:S02]  /*13b00*/  SEL R24, R2, RZ, !P0 ;  /* 0x000000ff02187207 */ /* 0x002fe40004000000 */
        /* <DEDUP_REMOVED lines=9> */
[----:B------:R-:W2:Y:S04]  /*13ba0*/  LDL R12, [R1+0x18] ;  /* 0x00001800010c7983 */ /* 0x000ea80000100800 */
[----:B------:R-:W3:Y:S01]  /*13bb0*/  LDL.LU R34, [R1+0x50] ;  /* 0x0000500001227983 */ /* 0x000ee20000300800 */
[----:B------:R-:W-:Y:S01]  /*13bc0*/  IMAD.MOV.U32 R2, RZ, RZ, 0x9b8 ;  /* 0x000009b8ff027424 */ /* 0x000fe200078e00ff */
[----:B------:R-:W-:Y:S01]  /*13bd0*/  ISETP.GT.AND P3, PT, R88, 0x1, PT ;  /* 0x000000015800780c */ /* 0x000fe20003f64270 */
[----:B------:R-:W-:Y:S01]  /*13be0*/  IMAD.MOV.U32 R21, RZ, RZ, R26 ;  /* 0x000000ffff157224 */ /* 0x000fe200078e001a */
[----:B------:R-:W-:Y:S02]  /*13bf0*/  ISETP.NE.AND P0, PT, R27, 0x1, PT ;  /* 0x000000011b00780c */ /* 0x000fe40003f05270 */
[----:B------:R-:W-:-:S02]  /*13c00*/  SEL R28, R2, 0x978, P3 ;  /* 0x00000978021c7807 */ /* 0x000fc40001800000 */
[----:B------:R-:W0:Y:S08]  /*13c10*/  LDC.64 R2, c[0x0][0xba8] ;  /* 0x0002ea00ff027b82 */ /* 0x000e300000000a00 */
[----:B------:R-:W2:Y:S08]  /*13c20*/  LDC.64 R8, c[0x0][R28+0x218] ;  /* 0x000086001c087b82 */ /* 0x000eb00000000a00 */
[----:B------:R-:W1:Y:S08]  /*13c30*/  LDC.64 R10, c[0x0][R28+0x220] ;  /* 0x000088001c0a7b82 */ /* 0x000e700000000a00 */
[----:B------:R-:W4:Y:S08]  /*13c40*/  LDC.64 R6, c[0x0][R28+0x228] ;  /* 0x00008a001c067b82 */ /* 0x000f300000000a00 */
[----:B------:R-:W5:Y:S08]  /*13c50*/  LDC.64 R4, c[0x0][R28+0x210] ;  /* 0x000084001c047b82 */ /* 0x000f700000000a00 */
[----:B------:R-:W1:Y:S08]  /*13c60*/  @P0 LDC R13, c[0x0][0xbec] ;  /* 0x0002fb00ff0d0b82 */ /* 0x000e700000000800 */
[----:B------:R-:W4:Y:S08]  /*13c70*/  @P0 LDC R35, c[0x0][0xbf0] ;  /* 0x0002fc00ff230b82 */ /* 0x000f300000000800 */
[----:B0-----:R-:W0:Y:S01]  /*13c80*/  @!P3 LDC R2, c[0x0][0xb50] ;  /* 0x0002d400ff02bb82 */ /* 0x001e220000000800 */
[----:B-1----:R-:W-:-:S07]  /*13c90*/  @P0 IMAD.HI.U32 R14, R26, R13, RZ ;  /* 0x0000000d1a0e0227 */ /* 0x002fce00078e00ff */
[----:B------:R-:W1:Y:S01]  /*13ca0*/  @!P3 LDC R3, c[0x0][0xb54] ;  /* 0x0002d500ff03bb82 */ /* 0x000e620000000800 */
[----:B------:R-:W-:Y:S01]  /*13cb0*/  IMAD R11, R11, R25, RZ ;  /* 0x000000190b0b7224 */ /* 0x000fe200078e02ff */
[----:B----4-:R-:W-:-:S03]  /*13cc0*/  @P0 SHF.R.U32.HI R21, RZ, R35, R14 ;  /* 0x00000023ff150219 */ /* 0x010fc6000001160e */
[----:B------:R-:W-:Y:S02]  /*13cd0*/  IMAD R11, R10, R24, R11 ;  /* 0x000000180a0b7224 */ /* 0x000fe400078e020b */
[-C--:B--2---:R-:W-:Y:S02]  /*13ce0*/  IMAD R33, R9, R12.reuse, RZ ;  /* 0x0000000c09217224 */ /* 0x084fe400078e02ff */
[----:B------:R-:W-:Y:S01]  /*13cf0*/  IMAD.WIDE.U32 R12, R8, R12, RZ ;  /* 0x0000000c080c7225 */ /* 0x000fe200078e00ff */
[----:B---3--:R-:W-:-:S03]  /*13d00*/  SEL R35, R34, RZ, P3 ;  /* 0x000000ff22237207 */ /* 0x008fc60001800000 */
[----:B------:R-:W-:-:S04]  /*13d10*/  IMAD.WIDE.U32 R8, R10, R25, RZ ;  /* 0x000000190a087225 */ /* 0x000fc800078e00ff */
[----:B------:R-:W-:Y:S01]  /*13d20*/  IMAD.IADD R13, R33, 0x1, R13 ;  /* 0x00000001210d7824 */ /* 0x000fe200078e020d */
[----:B------:R-:W-:Y:S01]  /*13d30*/  IADD3 R12, P0, P1, R8, R12, R15 ;  /* 0x0000000c080c7210 */ /* 0x000fe2000791e00f */
[----:B------:R-:W-:Y:S02]  /*13d40*/  IMAD.MOV R8, RZ, RZ, -R21 ;  /* 0x000000ffff087224 */ /* 0x000fe400078e0a15 */
[----:B------:R-:W-:Y:S02]  /*13d50*/  IMAD.IADD R11, R9, 0x1, R11 ;  /* 0x00000001090b7824 */ /* 0x000fe400078e020b */
[-C--:B------:R-:W-:Y:S02]  /*13d60*/  IMAD R33, R7, R35.reuse, RZ ;  /* 0x0000002307217224 */ /* 0x080fe400078e02ff */
[----:B------:R-:W-:-:S04]  /*13d70*/  IMAD.WIDE.U32 R6, R6, R35, RZ ;  /* 0x0000002306067225 */ /* 0x000fc800078e00ff */
[----:B------:R-:W-:Y:S01]  /*13d80*/  IMAD R9, R27, R8, R26 ;  /* 0x000000081b097224 */ /* 0x000fe200078e021a */
[----:B------:R-:W-:Y:S01]  /*13d90*/  IADD3.X R8, R11, R13, R20, P0, P1 ;  /* 0x0000000d0b087210 */ /* 0x000fe200007e2414 */
[----:B------:R-:W-:Y:S01]  /*13da0*/  IMAD.IADD R7, R33, 0x1, R7 ;  /* 0x0000000121077824 */ /* 0x000fe200078e0207 */
[----:B------:R-:W-:Y:S01]  /*13db0*/  IADD3 R6, P0, P1, R21, R12, R6 ;  /* 0x0000000c15067210 */ /* 0x000fe2000791e006 */
[----:B-----5:R-:W-:Y:S01]  /*13dc0*/  IMAD R5, R5, R9, RZ ;  /* 0x0000000905057224 */ /* 0x020fe200078e02ff */
[----:B------:R-:W-:Y:S02]  /*13dd0*/  SHF.R.S32.HI R21, RZ, 0x1f, R21 ;  /* 0x0000001fff157819 */ /* 0x000fe40000011415 */
[----:B------:R-:W-:Y:S02]  /*13de0*/  SHF.R.S32.HI R11, RZ, 0x1f, R9 ;  /* 0x0000001fff0b7819 */ /* 0x000fe40000011409 */
[----:B------:R-:W-:-:S03]  /*13df0*/  IADD3.X R7, R21, R8, R7, P0, P1 ;  /* 0x0000000815077210 */ /* 0x000fc600007e2407 */
[C---:B------:R-:W-:Y:S02]  /*13e00*/  IMAD R11, R4.reuse, R11, R5 ;  /* 0x0000000b040b7224 */ /* 0x040fe400078e0205 */
[----:B------:R-:W-:-:S04]  /*13e10*/  IMAD.WIDE.U32 R4, R4, R9, R6 ;  /* 0x0000000904047225 */ /* 0x000fc800078e0006 */
[----:B------:R-:W-:Y:S01]  /*13e20*/  IMAD.IADD R5, R5, 0x1, R11 ;  /* 0x0000000105057824 */ /* 0x000fe200078e020b */
[----:B0-----:R-:W-:-:S04]  /*13e30*/  LEA R2, P0, R4, R2, 0x2 ;  /* 0x0000000204027211 */ /* 0x001fc800078010ff */
[----:B-1----:R-:W-:Y:S01]  /*13e40*/  LEA.HI.X R3, R4, R3, R5, 0x2, P0 ;  /* 0x0000000304037211 */ /* 0x002fe200000f1405 */
[----:B------:R-:W-:-:S05]  /*13e50*/  IMAD.MOV.U32 R5, RZ, RZ, -0x800000 ;  /* 0xff800000ff057424 */ /* 0x000fca00078e00ff */
[----:B------:R0:W-:Y:S03]  /*13e60*/  STG.E desc[UR40][R2.64], R5 ;  /* 0x0000000502007986 */ /* 0x0001e6000c101928 */
.L_x_9311:
[----:B------:R-:W-:Y:S05]  /*13e70*/  BSYNC B1 ;  /* 0x0000000000017941 */ /* 0x000fea0003800000 */
.L_x_9310:
[----:B------:R-:W-:Y:S05]  /*13e80*/  @P2 BRA `(.L_x_9306) ;  /* 0x0000000400682947 */ /* 0x000fea0003800000 */
[----:B------:R-:W2:Y:S01]  /*13e90*/  LDL.LU R28, [R1+0x18] ;  /* 0x00001800011c7983 */ /* 0x000ea20000300800 */
[----:B------:R-:W1:Y:S01]  /*13ea0*/  LDC R11, c[0x0][0xbe8] ;  /* 0x0002fa00ff0b7b82 */ /* 0x000e620000000800 */
[--C-:B------:R-:W-:Y:S01]  /*13eb0*/  SHF.R.S32.HI R4, RZ, 0x1f, R32.reuse ;  /* 0x0000001fff047819 */ /* 0x100fe20000011420 */
[----:B------:R-:W-:Y:S01]  /*13ec0*/  ULDC.64 UR4, c[0x0][0xaa0] ;  /* 0x0002a80000047ab9 */ /* 0x000fe20000000a00 */
[----:B------:R3:W5:Y:S01]  /*13ed0*/  LDL R10, [R1+0x54] ;  /* 0x00005400010a7983 */ /* 0x0007620000100800 */
[----:B------:R-:W-:Y:S01]  /*13ee0*/  SHF.R.S32.HI R13, RZ, 0x1f, R32 ;  /* 0x0000001fff0d7819 */ /* 0x000fe20000011420 */
[----:B------:R-:W-:Y:S02]  /*13ef0*/  ULDC.64 UR6, c[0x0][0xaf0] ;  /* 0x0002bc0000067ab9 */ /* 0x000fe40000000a00 */
[----:B------:R3:W5:Y:S04]  /*13f00*/  LDL R14, [R1+0x94] ;  /* 0x00009400010e7983 */ /* 0x0007680000100800 */
[----:B------:R3:W5:Y:S04]  /*13f10*/  LDL R21, [R1+0x4c] ;  /* 0x00004c0001157983 */ /* 0x0007680000100800 */
[----:B------:R3:W5:Y:S04]  /*13f20*/  LDL R26, [R1+0x98] ;  /* 0x00009800011a7983 */ /* 0x0007680000100800 */
[----:B------:R3:W5:Y:S04]  /*13f30*/  LDL R27, [R1+0x2c] ;  /* 0x00002c00011b7983 */ /* 0x0007680000100800 */
[----:B------:R-:W4:Y:S01]  /*13f40*/  LDL.LU R12, [R1+0x48] ;  /* 0x00004800010c7983 */ /* 0x000f220000300800 */
[----:B-1----:R-:W-:Y:S01]  /*13f50*/  ISETP.NE.AND P0, PT, R11, 0x1, PT ;  /* 0x000000010b00780c */ /* 0x002fe20003f05270 */
[----:B0-----:R-:W-:Y:S01]  /*13f60*/  IMAD R2, R20, UR4, RZ ;  /* 0x0000000414027c24 */ /* 0x001fe2000f8e02ff */
[-C--:B------:R-:W-:Y:S01]  /*13f70*/  LEA.HI R4, R4, R32.reuse, RZ, 0x2 ;  /* 0x0000002004047211 */ /* 0x080fe200078f10ff */
[----:B------:R-:W-:Y:S01]  /*13f80*/  IMAD R6, R24, UR6, RZ ;  /* 0x0000000618067c24 */ /* 0x000fe2000f8e02ff */
[----:B------:R-:W-:Y:S01]  /*13f90*/  LEA.HI R13, R13, R32, RZ, 0x2 ;  /* 0x000000200d0d7211 */ /* 0x000fe200078f10ff */
[C---:B------:R-:W-:Y:S01]  /*13fa0*/  IMAD R5, R15.reuse, UR5, R2 ;  /* 0x000000050f057c24 */ /* 0x040fe2000f8e0202 */
[----:B------:R-:W-:Y:S01]  /*13fb0*/  LOP3.LUT R4, R4, 0xfffffffc, RZ, 0xc0, !PT ;  /* 0xfffffffc04047812 */ /* 0x000fe200078ec0ff */
[----:B------:R-:W-:Y:S01]  /*13fc0*/  IMAD.WIDE.U32 R2, R15, UR4, RZ ;  /* 0x000000040f027c25 */ /* 0x000fe2000f8e00ff */
[----:B------:R-:W-:Y:S01]  /*13fd0*/  SHF.R.S32.HI R13, RZ, 0x2, R13 ;  /* 0x00000002ff0d7819 */ /* 0x000fe2000001140d */
[----:B------:R-:W-:Y:S01]  /*13fe0*/  ULDC.64 UR4, c[0x0][0xae8] ;  /* 0x0002ba0000047ab9 */ /* 0x000fe20000000a00 */
[----:B------:R-:W-:Y:S01]  /*13ff0*/  BSSY B1, `(.L_x_9312) ;  /* 0x0000032000017945 */ /* 0x000fe20003800000 */
[----:B------:R-:W-:-:S02]  /*14000*/  IMAD.IADD R4, R32, 0x1, -R4 ;  /* 0x0000000120047824 */ /* 0x000fc400078e0a04 */
[----:B------:R-:W0:Y:S01]  /*14010*/  @P0 LDC R7, c[0x0][0xbec] ;  /* 0x0002fb00ff070b82 */ /* 0x000e220000000800 */
[----:B------:R-:W-:Y:S02]  /*14020*/  IMAD.IADD R3, R3, 0x1, R5 ;  /* 0x0000000103037824 */ /* 0x000fe400078e0205 */
[----:B------:R-:W-:-:S05]  /*14030*/  IMAD R4, R4, 0x60, R13 ;  /* 0x0000006004047824 */ /* 0x000fca00078e020d */
[----:B------:R-:W1:Y:S01]  /*14040*/  @P0 LDC R9, c[0x0][0xbf0] ;  /* 0x0002fc00ff090b82 */ /* 0x000e620000000800 */
[----:B--2---:R-:W-:-:S04]  /*14050*/  IMAD.WIDE.U32 R2, R28, UR4, R2 ;  /* 0x000000041c027c25 */ /* 0x004fc8000f8e0002 */
[----:B------:R-:W-:Y:S01]  /*14060*/  IMAD R3, R28, UR5, R3 ;  /* 0x000000051c037c24 */ /* 0x000fe2000f8e0203 */
[----:B------:R-:W-:Y:S01]  /*14070*/  ULDC.64 UR4, c[0x0][0xae0] ;  /* 0x0002b80000047ab9 */ /* 0x000fe20000000a00 */
[----:B------:R-:W-:-:S04]  /*14080*/  IMAD.WIDE.U32 R2, R25, UR6, R2 ;  /* 0x0000000619027c25 */ /* 0x000fc8000f8e0002 */
[----:B----4-:R-:W-:-:S04]  /*14090*/  IMAD R8, R12, 0xc0, R4 ;  /* 0x000000c00c087824 */ /* 0x010fc800078e0204 */
[----:B0-----:R-:W-:-:S04]  /*140a0*/  @P0 IMAD.HI.U32 R4, R8, R7, RZ ;  /* 0x0000000708040227 */ /* 0x001fc800078e00ff */
[----:B------:R-:W-:Y:S01]  /*140b0*/  IMAD.MOV.U32 R5, RZ, RZ, R8 ;  /* 0x000000ffff057224 */ /* 0x000fe200078e0008 */
[----:B-1----:R-:W-:Y:S01]  /*140c0*/  @P0 SHF.R.U32.HI R5, RZ, R9, R4 ;  /* 0x00000009ff050219 */ /* 0x002fe20000011604 */
[----:B------:R-:W-:-:S03]  /*140d0*/  IMAD R9, R25, UR7, R6 ;  /* 0x0000000719097c24 */ /* 0x000fc6000f8e0206 */
[--C-:B------:R-:W-:Y:S01]  /*140e0*/  SHF.R.S32.HI R4, RZ, 0x1f, R5.reuse ;  /* 0x0000001fff047819 */ /* 0x100fe20000011405 */
[----:B------:R-:W-:Y:S02]  /*140f0*/  IMAD.MOV R7, RZ, RZ, -R5 ;  /* 0x000000ffff077224 */ /* 0x000fe400078e0a05 */
[----:B------:R-:W-:Y:S02]  /*14100*/  IMAD.IADD R3, R3, 0x1, R9 ;  /* 0x0000000103037824 */ /* 0x000fe400078e0209 */
[----:B------:R-:W-:Y:S02]  /*14110*/  IMAD R7, R11, R7, R8 ;  /* 0x000000070b077224 */ /* 0x000fe400078e0208 */
[----:B------:R-:W-:Y:S02]  /*14120*/  IMAD R4, R4, UR4, RZ ;  /* 0x0000000404047c24 */ /* 0x000fe4000f8e02ff */
[----:B------:R-:W-:-:S04]  /*14130*/  IMAD.WIDE.U32 R2, R5, UR4, R2 ;  /* 0x0000000405027c25 */ /* 0x000fc8000f8e0002 */
[----:B------:R-:W-:Y:S01]  /*14140*/  IMAD R9, R5, UR5, R4 ;  /* 0x0000000505097c24 */ /* 0x000fe2000f8e0204 */
[----:B------:R-:W-:Y:S01]  /*14150*/  SHF.R.S32.HI R4, RZ, 0x1f, R7 ;  /* 0x0000001fff047819 */ /* 0x000fe20000011407 */
[----:B------:R-:W-:Y:S01]  /*14160*/  ULDC.64 UR4, c[0x0][0xad8] ;  /* 0x0002b60000047ab9 */ /* 0x000fe20000000a00 */
[----:B------:R-:W-:Y:S02]  /*14170*/  IMAD R11, R0, R11, RZ ;  /* 0x0000000b000b7224 */ /* 0x000fe400078e02ff */
[----:B------:R-:W-:Y:S02]  /*14180*/  IMAD.IADD R3, R3, 0x1, R9 ;  /* 0x0000000103037824 */ /* 0x000fe400078e0209 */
[----:B------:R-:W-:Y:S02]  /*14190*/  IMAD R4, R4, UR4, RZ ;  /* 0x0000000404047c24 */ /* 0x000fe4000f8e02ff */
[----:B------:R-:W-:Y:S02]  /*141a0*/  IMAD R0, R12, 0xc0, R13 ;  /* 0x000000c00c007824 */ /* 0x000fe400078e020d */
[----:B------:R-:W-:-:S02]  /*141b0*/  IMAD R5, R7, UR5, R4 ;  /* 0x0000000507057c24 */ /* 0x000fc4000f8e0204 */
[----:B------:R-:W-:Y:S01]  /*141c0*/  IMAD.WIDE.U32 R2, R7, UR4, R2 ;  /* 0x0000000407027c25 */ /* 0x000fe2000f8e0002 */
[----:B------:R-:W-:Y:S01]  /*141d0*/  ISETP.GE.AND P0, PT, R0, R11, PT ;  /* 0x0000000b0000720c */ /* 0x000fe20003f06270 */
[----:B------:R-:W-:Y:S02]  /*141e0*/  ULDC.64 UR4, c[0x0][0xa80] ;  /* 0x0002a00000047ab9 */ /* 0x000fe40000000a00 */
[----:B------:R-:W-:Y:S01]  /*141f0*/  IMAD.IADD R3, R3, 0x1, R5 ;  /* 0x0000000103037824 */ /* 0x000fe200078e0205 */
[----:B------:R-:W-:-:S04]  /*14200*/  LEA R4, P1, R2, UR4, 0x1 ;  /* 0x0000000402047c11 */ /* 0x000fc8000f8208ff */
[----:B------:R-:W-:Y:S02]  /*14210*/  LEA.HI.X R5, R2, UR5, R3, 0x1, P1 ;  /* 0x0000000502057c11 */ /* 0x000fe400088f0c03 */
[----:B------:R3:W0:Y:S04]  /*14220*/  SHFL.IDX PT, R2, R4, RZ, 0x1c1f ;  /* 0x001c1fff04027589 */ /* 0x00062800000e0000 */
[----:B------:R3:W1:Y:S01]  /*14230*/  SHFL.IDX PT, R3, R5, RZ, 0x1c1f ;  /* 0x001c1fff05037589 */ /* 0x00066200000e0000 */
[----:B------:R-:W-:Y:S05]  /*14240*/  @P0 BRA `(.L_x_9313) ;  /* 0x0000000000300947 */ /* 0x000fea0003800000 */
[----:B------:R-:W-:Y:S02]  /*14250*/  ULDC UR4, c[0x0][0xac8] ;  /* 0x0002b20000047ab9 */ /* 0x000fe40000000800 */
[----:B-----5:R-:W-:Y:S02]  /*14260*/  ISETP.GE.AND P3, PT, R21, UR4, PT ;  /* 0x0000000415007c0c */ /* 0x020fe4000bf66270 */
[----:B------:R-:W-:Y:S02]  /*14270*/  ISETP.GE.AND P4, PT, R10, UR4, PT ;  /* 0x000000040a007c0c */ /* 0x000fe4000bf86270 */
[----:B------:R-:W-:-:S09]  /*14280*/  ISETP.GE.AND P2, PT, R27, UR4, PT ;  /* 0x000000041b007c0c */ /* 0x000fd2000bf46270 */
[-C--:B0-----:R-:W-:Y:S02]  /*14290*/  @!P3 LEA R8, P0, R21, R2.reuse, 0x1 ;  /* 0x000000021508b211 */ /* 0x081fe400078008ff */
[C---:B------:R-:W-:Y:S02]  /*142a0*/  @!P4 LEA R12, P1, R10.reuse, R2, 0x1 ;  /* 0x000000020a0cc211 */ /* 0x040fe400078208ff */
[----:B-1----:R-:W-:Y:S01]  /*142b0*/  @!P2 IMAD.WIDE R6, R27, 0x2, R2 ;  /* 0x000000021b06a825 */ /* 0x002fe200078e0202 */
[-C--:B------:R-:W-:Y:S02]  /*142c0*/  @!P3 LEA.HI.X R9, R21, R3.reuse, R26, 0x1, P0 ;  /* 0x000000031509b211 */ /* 0x080fe400000f0c1a */
[----:B------:R-:W-:Y:S02]  /*142d0*/  @!P4 LEA.HI.X R13, R10, R3, R14, 0x1, P1 ;  /* 0x000000030a0dc211 */ /* 0x000fe400008f0c0e */
[----:B------:R2:W-:Y:S04]  /*142e0*/  @!P2 ST.E.128 desc[UR40][R6.64], RZ ;  /* 0x000000ff0600a985 */ /* 0x0005e8000c101d28 */
[----:B------:R2:W-:Y:S04]  /*142f0*/  @!P3 ST.E.128 desc[UR40][R8.64], RZ ;  /* 0x000000ff0800b985 */ /* 0x0005e8000c101d28 */
[----:B------:R2:W-:Y:S02]  /*14300*/  @!P4 ST.E.128 desc[UR40][R12.64], RZ ;  /* 0x000000ff0c00c985 */ /* 0x0005e4000c101d28 */
.L_x_9313:
[----:B------:R-:W-:Y:S05]  /*14310*/  BSYNC B1 ;  /* 0x0000000000017941 */ /* 0x000fea0003800000 */
.L_x_9312:
[----:B------:R-:W-:Y:S01]  /*14320*/  VIADD R0, R0, 0x60 ;  /* 0x0000006000007836 */ /* 0x000fe20000000000 */
[----:B-1----:R1:W4:Y:S04]  /*14330*/  SHFL.IDX PT, R3, R5, 0x1, 0x1c1f ;  /* 0x003c1f0005037f89 */ /* 0x00232800000e0000 */
[----:B------:R-:W-:Y:S01]  /*14340*/  ISETP.GE.AND P0, PT, R0, R11, PT ;  /* 0x0000000b0000720c */ /* 0x000fe20003f06270 */
[----:B0-----:R1:W0:-:S12]  /*14350*/  SHFL.IDX PT, R2, R4, 0x1, 0x1c1f ;  /* 0x003c1f0004027f89 */ /* 0x00121800000e0000 */
[----:B-1----:R-:W-:Y:S05]  /*14360*/  @P0 BRA `(.L_x_9306) ;  /* 0x0000000000300947 */ /* 0x002fea0003800000 */
[----:B------:R-:W-:Y:S02]  /*14370*/  ULDC UR4, c[0x0][0xac8] ;  /* 0x0002b20000047ab9 */ /* 0x000fe40000000800 */
[----:B-----5:R-:W-:Y:S02]  /*14380*/  ISETP.GE.AND P3, PT, R21, UR4, PT ;  /* 0x0000000415007c0c */ /* 0x020fe4000bf66270 */
[----:B------:R-:W-:Y:S02]  /*14390*/  ISETP.GE.AND P4, PT, R10, UR4, PT ;  /* 0x000000040a007c0c */ /* 0x000fe4000bf86270 */
[----:B------:R-:W-:-:S09]  /*143a0*/  ISETP.GE.AND P2, PT, R27, UR4, PT ;  /* 0x000000041b007c0c */ /* 0x000fd2000bf46270 */
[-C--:B0-2---:R-:W-:Y:S02]  /*143b0*/  @!P3 LEA R6, P0, R21, R2.reuse, 0x1 ;  /* 0x000000021506b211 */ /* 0x085fe400078008ff */
[C---:B------:R-:W-:Y:S02]  /*143c0*/  @!P4 LEA R8, P1, R10.reuse, R2, 0x1 ;  /* 0x000000020a08c211 */ /* 0x040fe400078208ff */
[----:B---34-:R-:W-:Y:S01]  /*143d0*/  @!P2 IMAD.WIDE R4, R27, 0x2, R2 ;  /* 0x000000021b04a825 */ /* 0x018fe200078e0202 */
[-C--:B------:R-:W-:Y:S02]  /*143e0*/  @!P3 LEA.HI.X R7, R21, R3.reuse, R26, 0x1, P0 ;  /* 0x000000031507b211 */ /* 0x080fe400000f0c1a */
[----:B------:R-:W-:Y:S02]  /*143f0*/  @!P4 LEA.HI.X R9, R10, R3, R14, 0x1, P1 ;  /* 0x000000030a09c211 */ /* 0x000fe400008f0c0e */
[----:B------:R1:W-:Y:S04]  /*14400*/  @!P2 ST.E.128 desc[UR40][R4.64], RZ ;  /* 0x000000ff0400a985 */ /* 0x0003e8000c101d28 */
[----:B------:R1:W-:Y:S04]  /*14410*/  @!P3 ST.E.128 desc[UR40][R6.64], RZ ;  /* 0x000000ff0600b985 */ /* 0x0003e8000c101d28 */
[----:B------:R1:W-:Y:S02]  /*14420*/  @!P4 ST.E.128 desc[UR40][R8.64], RZ ;  /* 0x000000ff0800c985 */ /* 0x0003e4000c101d28 */
.L_x_9306:
[----:B------:R-:W-:Y:S05]  /*14430*/  BSYNC B0 ;  /* 0x0000000000007941 */ /* 0x000fea0003800000 */
.L_x_9300:
[----:B------:R-:W-:Y:S02]  /*14440*/  ULDC UR4, c[0x0][0xc3c] ;  /* 0x00030f0000047ab9 */ /* 0x000fe40000000800 */
[----:B------:R-:W-:-:S13]  /*14450*/  ISETP.GE.AND P0, PT, R31, UR4, PT ;  /* 0x000000041f007c0c */ /* 0x000fda000bf06270 */
[----:B------:R-:W-:Y:S05]  /*14460*/  @!P0 BRA `(.L_x_9314) ;  /* 0xfffffecc00888947 */ /* 0x000fea000383ffff */
[----:B------:R-:W-:Y:S05]  /*14470*/  BRA `(.L_x_9192) ;  /* 0x0000007000907947 */ /* 0x000fea0003800000 */
.L_x_9190:
[----:B------:R-:W-:-:S08]  /*14480*/  NOP ;  /* 0x0000000000007918 */ /* 0x000fd00000000000 */
[----:B--2---:R-:W0:-:S00]  /*14490*/  USETMAXREG.DEALLOC.CTAPOOL 0x20 ;  /* 0x00000020000079c8 */ /* 0x004e0000080e0500 */
        /* <DEDUP_REMOVED lines=13> */
[----:B------:R-:W1:Y:S01]  /*14570*/  LDS.128 R24, [UR4+0x19cd0] ;  /* 0x019cd004ff187984 */ /* 0x000e620008000c00 */
[----:B------:R-:W-:Y:S06]  /*14580*/  BAR.ARV 0x4, 0x200 ;  /* 0x0108000000007b1d */ /* 0x000fec0000002000 */
[----:B------:R-:W-:Y:S05]  /*14590*/  BRA `(.L_x_9316) ;  /* 0x0000000800847947 */ /* 0x000fea0003800000 */
.L_x_9315:
        /* <DEDUP_REMOVED lines=8> */
[----:B------:R-:W1:Y:S08]  /*14620*/  @!P1 LDC.64 R4, c[0x0][0xc80] ;  /* 0x00032000ff049b82 */ /* 0x000e700000000a00 */
[----:B0-----:R-:W0:Y:S01]  /*14630*/  @!P1 LDC.64 R2, c[0x0][0xc78] ;  /* 0x00031e00ff029b82 */ /* 0x001e220000000a00 */
[----:B-1----:R-:W-:-:S05]  /*14640*/  @!P1 IMAD.WIDE.U32 R4, R0, 0x4, R4 ;  /* 0x0000000400049825 */ /* 0x002fca00078e0004 */
[----:B------:R-:W3:Y:S01]  /*14650*/  @!P1 LDG.E R7, desc[UR40][R4.64] ;  /* 0x0000002804079981 */ /* 0x000ee2000c1e1900 */
[----:B0-----:R-:W-:-:S05]  /*14660*/  @!P1 IMAD.WIDE.U32 R2, R0, 0x4, R2 ;  /* 0x0000000400029825 */ /* 0x001fca00078e0002 */
[----:B------:R-:W3:Y:S01]  /*14670*/  @!P1 LDG.E R8, desc[UR40][R2.64] ;  /* 0x0000002802089981 */ /* 0x000ee2000c1e1900 */
[C---:B------:R-:W-:Y:S02]  /*14680*/  ISETP.NE.AND P1, PT, R0.reuse, RZ, PT ;  /* 0x000000ff0000720c */ /* 0x040fe40003f25270 */
[C---:B------:R-:W-:Y:S02]  /*14690*/  ISETP.GE.U32.AND P2, PT, R0.reuse, 0x2, PT ;  /* 0x000000020000780c */ /* 0x040fe40003f46070 */
[C---:B------:R-:W-:Y:S02]  /*146a0*/  ISETP.GE.U32.AND P3, PT, R0.reuse, 0x4, PT ;  /* 0x000000040000780c */ /* 0x040fe40003f66070 */
[C---:B------:R-:W-:Y:S02]  /*146b0*/  ISETP.GE.U32.AND P4, PT, R0.reuse, 0x8, PT ;  /* 0x000000080000780c */ /* 0x040fe40003f86070 */
[----:B------:R-:W-:Y:S01]  /*146c0*/  ISETP.GE.U32.AND P5, PT, R0, 0x10, PT ;  /* 0x000000100000780c */ /* 0x000fe20003fa6070 */
[----:B------:R-:W-:Y:S01]  /*146d0*/  UMOV UR4, URZ ;  /* 0x0000003f00047c82 */ /* 0x000fe20008000000 */
        /* <DEDUP_REMOVED lines=17> */
[----:B0-----:R-:W-:-:S05]  /*147f0*/  IMAD R9, R9, UR5, RZ ;  /* 0x0000000509097c24 */ /* 0x001fca000f8e02ff */
[----:B--2---:R-:W-:Y:S01]  /*14800*/  ISETP.GT.AND P6, PT, R9, UR6, PT ;  /* 0x0000000609007c0c */ /* 0x004fe2000bfc4270 */
[----:B------:R-:W-:-:S12]  /*14810*/  IMAD.MOV.U32 R4, RZ, RZ, R9 ;  /* 0x000000ffff047224 */ /* 0x000fd800078e0009 */
[----:B------:R-:W-:Y:S05]  /*14820*/  @P6 BRA `(.L_x_9317) ;  /* 0x0000000000a06947 */ /* 0x000fea0003800000 */
[----:B------:R-:W-:Y:S01]  /*14830*/  IMAD.MOV.U32 R9, RZ, RZ, R4 ;  /* 0x000000ffff097224 */ /* 0x000fe200078e0004 */
[----:B------:R-:W-:Y:S01]  /*14840*/  UMOV UR4, URZ ;  /* 0x0000003f00047c82 */ /* 0x000fe20008000000 */
[----:B------:R-:W-:-:S05]  /*14850*/  ULDC UR5, c[0x0][0xc38] ;  /* 0x00030e0000057ab9 */ /* 0x000fca0000000800 */
.L_x_9319:
[----:B------:R-:W0:Y:S01]  /*14860*/  LDC R2, c[0x0][0xc3c] ;  /* 0x00030f00ff027b82 */ /* 0x000e220000000800 */
[----:B------:R-:W-:Y:S01]  /*14870*/  UIADD3 UR4, UR4, 0x1f, URZ ;  /* 0x0000001f04047890 */ /* 0x000fe2000fffe03f */
[----:B------:R-:W-:Y:S02]  /*14880*/  ULDC UR7, c[0x0][0xc3c] ;  /* 0x00030f0000077ab9 */ /* 0x000fe40000000800 */
[----:B------:R-:W-:-:S03]  /*14890*/  IMAD.U32 R27, RZ, RZ, UR7 ;  /* 0x00000007ff1b7e24 */ /* 0x000fc6000f8e00ff */
[----:B0-----:R-:W-:-:S13]  /*148a0*/  ISETP.LE.AND P6, PT, R2, UR4, PT ;  /* 0x0000000402007c0c */ /* 0x001fda000bfc3270 */
[----:B------:R-:W-:Y:S05]  /*148b0*/  @P6 BRA `(.L_x_9318) ;  /* 0x0000000400986947 */ /* 0x000fea0003800000 */
[----:B------:R-:W-:Y:S02]  /*148c0*/  VIADD R11, R0, UR4 ;  /* 0x00000004000b7c36 */ /* 0x000fe40008000000 */
[----:B------:R-:W-:Y:S02]  /*148d0*/  IMAD.MOV.U32 R7, RZ, RZ, RZ ;  /* 0x000000ffff077224 */ /* 0x000fe400078e00ff */
[----:B------:R-:W-:Y:S01]  /*148e0*/  IMAD.MOV.U32 R8, RZ, RZ, RZ ;  /* 0x000000ffff087224 */ /* 0x000fe200078e00ff */
[----:B------:R-:W-:-:S13]  /*148f0*/  ISETP.GE.OR P6, PT, R11, R2, !P0 ;  /* 0x000000020b00720c */ /* 0x000fda00047c6670 */
[----:B------:R-:W0:Y:S08]  /*14900*/  @!P6 LDC.64 R4, c[0x0][0xc80] ;  /* 0x00032000ff04eb82 */ /* 0x000e300000000a00 */
[----:B------:R-:W1:Y:S01]  /*14910*/  @!P6 LDC.64 R2, c[0x0][0xc78] ;  /* 0x00031e00ff02eb82 */ /* 0x000e620000000a00 */
[----:B0-----:R-:W-:-:S05]  /*14920*/  @!P6 IMAD.WIDE R4, R11, 0x4, R4 ;  /* 0x000000040b04e825 */ /* 0x001fca00078e0204 */
[----:B------:R-:W2:Y:S01]  /*14930*/  @!P6 LDG.E R7, desc[UR40][R4.64] ;  /* 0x000000280407e981 */ /* 0x000ea2000c1e1900 */
[----:B-1----:R-:W-:-:S05]  /*14940*/  @!P6 IMAD.WIDE R2, R11, 0x4, R2 ;  /* 0x000000040b02e825 */ /* 0x002fca00078e0202 */
        /* <DEDUP_REMOVED lines=22> */
.L_x_9317:
        /* <DEDUP_REMOVED lines=12> */
[----:B0-----:R-:W0:Y:S02]  /*14b70*/  MUFU.RCP R9, R9 ;  /* 0x0000000900097308 */ /* 0x001e240000001000 */
[----:B0-----:R-:W-:-:S06]  /*14b80*/  VIADD R3, R9, 0xffffffe ;  /* 0x0ffffffe09037836 */ /* 0x001fcc0000000000 */
[----:B------:R-:W0:Y:S02]  /*14b90*/  F2I.FTZ.U32.TRUNC.NTZ R3, R3 ;  /* 0x0000000300037305 */ /* 0x000e24000021f000 */
[----:B0-----:R-:W-:Y:S01]  /*14ba0*/  IMAD.MOV R13, RZ, RZ, -R3 ;  /* 0x000000ffff0d7224 */ /* 0x001fe200078e0a03 */
[----:B------:R-:W-:Y:S06]  /*14bb0*/  @!P0 BRA `(.L_x_9320) ;  /* 0x0000000000088947 */ /* 0x000fec0003800000 */
[----:B------:R-:W-:-:S05]  /*14bc0*/  VIADD R5, R27, 0xffffffff ;  /* 0xffffffff1b057836 */ /* 0x000fca0000000000 */
[----:B------:R0:W1:Y:S02]  /*14bd0*/  SHFL.IDX PT, R24, R2, R5, 0x1f ;  /* 0x00001f0502187589 */ /* 0x00006400000e0000 */
.L_x_9320:
[----:B0-----:R-:W-:Y:S02]  /*14be0*/  IMAD.MOV.U32 R5, RZ, RZ, R10 ;  /* 0x000000ffff057224 */ /* 0x001fe400078e000a */
[----:B-1----:R-:W-:Y:S02]  /*14bf0*/  IMAD R24, R24, UR5, R11 ;  /* 0x0000000518187c24 */ /* 0x002fe4000f8e020b */
[----:B------:R-:W0:Y:S01]  /*14c00*/  I2F.RP R12, R5 ;  /* 0x00000005000c7306 */ /* 0x000e220000209400 */
[----:B------:R-:W-:Y:S02]  /*14c10*/  IMAD R9, R13, R4, RZ ;  /* 0x000000040d097224 */ /* 0x000fe400078e02ff */
[----:B------:R-:W-:Y:S01]  /*14c20*/  IMAD.MOV.U32 R2, RZ, RZ, RZ ;  /* 0x000000ffff027224 */ /* 0x000fe200078e00ff */
[----:B------:R-:W-:Y:S01]  /*14c30*/  IADD3 R10, -R24, UR6, RZ ;  /* 0x00000006180a7c10 */ /* 0x000fe2000fffe1ff */
[----:B------:R-:W-:Y:S02]  /*14c40*/  VIADD R27, R27, UR4 ;  /* 0x000000041b1b7c36 */ /* 0x000fe40008000000 */
[----:B------:R-:W-:Y:S01]  /*14c50*/  IMAD.HI.U32 R2, R3, R9, R2 ;  /* 0x0000000903027227 */ /* 0x000fe200078e0002 */
[----:B------:R-:W-:-:S02]  /*14c60*/  IABS R3, R7 ;  /* 0x0000000700037213 */ /* 0x000fc40000000000 */
[----:B------:R-:W-:-:S03]  /*14c70*/  IABS R11, R10 ;  /* 0x0000000a000b7213 */ /* 0x000fc60000000000 */
[----:B------:R-:W-:Y:S02]  /*14c80*/  IMAD.MOV R14, RZ, RZ, -R3 ;  /* 0x000000ffff0e7224 */ /* 0x000fe400078e0a03 */
[----:B------:R-:W-:Y:S01]  /*14c90*/  IMAD.HI.U32 R9, R2, R11, RZ ;  /* 0x0000000b02097227 */ /* 0x000fe200078e00ff */
[----:B0-----:R-:W0:Y:S01]  /*14ca0*/  MUFU.RCP R12, R12 ;  /* 0x0000000c000c7308 */ /* 0x001e220000001000 */
[----:B------:R-:W-:Y:S02]  /*14cb0*/  LOP3.LUT R2, R10, R7, RZ, 0x3c, !PT ;  /* 0x000000070a027212 */ /* 0x000fe400078e3cff */
[----:B------:R-:W-:Y:S02]  /*14cc0*/  IMAD R11, R9, R14, R11 ;  /* 0x0000000e090b7224 */ /* 0x000fe400078e020b */
[----:B------:R-:W-:-:S03]  /*14cd0*/  ISETP.GE.AND P2, PT, R2, RZ, PT ;  /* 0x000000ff0200720c */ /* 0x000fc60003f46270 */
[----:B------:R-:W-:Y:S01]  /*14ce0*/  ISETP.GT.U32.AND P1, PT, R4, R11, PT ;  /* 0x0000000b0400720c */ /* 0x000fe20003f24070 */
[----:B0-----:R-:W-:-:S12]  /*14cf0*/  VIADD R3, R12, 0xffffffe ;  /* 0x0ffffffe0c037836 */ /* 0x001fd80000000000 */
[----:B------:R-:W-:Y:S01]  /*14d00*/  @!P1 IMAD.IADD R11, R11, 0x1, -R4 ;  /* 0x000000010b0b9824 */ /* 0x000fe200078e0a04 */
[----:B------:R-:W0:Y:S01]  /*14d10*/  F2I.FTZ.U32.TRUNC.NTZ R3, R3 ;  /* 0x0000000300037305 */ /* 0x000e22000021f000 */
[----:B------:R-:W-:Y:S01]  /*14d20*/  @!P1 VIADD R9, R9, 0x1 ;  /* 0x0000000109099836 */ /* 0x000fe20000000000 */
[----:B------:R-:W-:Y:S02]  /*14d30*/  ISETP.NE.AND P1, PT, R7, RZ, PT ;  /* 0x000000ff0700720c */ /* 0x000fe40003f25270 */
[----:B------:R-:W-:Y:S02]  /*14d40*/  ISETP.GE.U32.AND P0, PT, R11, R4, PT ;  /* 0x000000040b00720c */ /* 0x000fe40003f06070 */
[----:B------:R-:W-:-:S05]  /*14d50*/  IABS R4, R8 ;  /* 0x0000000800047213 */ /* 0x000fca0000000000 */
[----:B------:R-:W-:Y:S02]  /*14d60*/  IMAD.MOV R4, RZ, RZ, -R4 ;  /* 0x000000ffff047224 */ /* 0x000fe400078e0a04 */
[----:B0-----:R-:W-:-:S04]  /*14d70*/  IMAD.MOV R2, RZ, RZ, -R3 ;  /* 0x000000ffff027224 */ /* 0x001fc800078e0a03 */
[----:B------:R-:W-:Y:S02]  /*14d80*/  @P0 VIADD R9, R9, 0x1 ;  /* 0x0000000109090836 */ /* 0x000fe40000000000 */
[----:B------:R-:W-:Y:S01]  /*14d90*/  IMAD R11, R2, R5, RZ ;  /* 0x00000005020b7224 */ /* 0x000fe200078e02ff */
[----:B------:R-:W-:Y:S01]  /*14da0*/  MOV R2, RZ ;  /* 0x000000ff00027202 */ /* 0x000fe20000000f00 */
[----:B------:R-:W-:Y:S01]  /*14db0*/  @!P2 IMAD.MOV R9, RZ, RZ, -R9 ;  /* 0x000000ffff09a224 */ /* 0x000fe200078e0a09 */
[----:B------:R-:W-:-:S03]  /*14dc0*/  @!P1 LOP3.LUT R9, RZ, R7, RZ, 0x33, !PT ;  /* 0x00000007ff099212 */ /* 0x000fc600078e33ff */
[----:B------:R-:W-:Y:S01]  /*14dd0*/  IMAD.HI.U32 R2, R3, R11, R2 ;  /* 0x0000000b03027227 */ /* 0x000fe200078e0002 */
[----:B------:R-:W-:-:S03]  /*14de0*/  IABS R3, R9 ;  /* 0x0000000900037213 */ /* 0x000fc60000000000 */
[----:B------:R-:W-:Y:S02]  /*14df0*/  IMAD R7, R7, R9, RZ ;  /* 0x0000000907077224 */ /* 0x000fe400078e02ff */
[----:B------:R-:W-:-:S04]  /*14e00*/  IMAD.HI.U32 R2, R2, R3, RZ ;  /* 0x0000000302027227 */ /* 0x000fc800078e00ff */
[----:B------:R-:W-:Y:S01]  /*14e10*/  IMAD R4, R2, R4, R3 ;  /* 0x0000000402047224 */ /* 0x000fe200078e0203 */
[----:B------:R-:W-:Y:S01]  /*14e20*/  LOP3.LUT R3, R9, R8, RZ, 0x3c, !PT ;  /* 0x0000000809037212 */ /* 0x000fe200078e3cff */
[----:B------:R-:W-:-:S03]  /*14e30*/  IMAD.IADD R25, R10, 0x1, -R7 ;  /* 0x000000010a197824 */ /* 0x000fc600078e0a07 */
        /* <DEDUP_REMOVED lines=11> */
[----:B------:R-:W-:-:S04]  /*14ef0*/  IMAD R9, R8, R3, R9 ;  /* 0x0000000308097224 */ /* 0x000fc800078e0209 */
[----:B------:R-:W-:Y:S01]  /*14f00*/  IMAD R26, R9, 0x10000, R2 ;  /* 0x00010000091a7824 */ /* 0x000fe200078e0202 */
[----:B------:R-:W-:Y:S06]  /*14f10*/  BRA `(.L_x_9321) ;  /* 0x00000000000c7947 */ /* 0x000fec0003800000 */
.L_x_9318:
[----:B------:R-:W-:Y:S02]  /*14f20*/  IMAD.MOV.U32 R25, RZ, RZ, RZ ;  /* 0x000000ffff197224 */ /* 0x000fe400078e00ff */
[----:B------:R-:W-:Y:S02]  /*14f30*/  IMAD.U32 R24, RZ, RZ, UR6 ;  /* 0x00000006ff187e24 */ /* 0x000fe4000f8e00ff */
[----:B------:R-:W-:-:S07]  /*14f40*/  IMAD.MOV.U32 R26, RZ, RZ, RZ ;  /* 0x000000ffff1a7224 */ /* 0x000fce00078e00ff */
.L_x_9321:
[----:B------:R-:W-:-:S13]  /*14f50*/  ISETP.NE.AND P0, PT, R0, RZ, PT ;  /* 0x000000ff0000720c */ /* 0x000fda0003f05270 */
[----:B------:R-:W0:Y:S01]  /*14f60*/  @!P0 S2R R3, SR_CgaCtaId ;  /* 0x0000000000038919 */ /* 0x000e220000008800 */
[----:B------:R-:W-:-:S04]  /*14f70*/  @!P0 MOV R0, 0x400 ;  /* 0x0000040000008802 */ /* 0x000fc80000000f00 */
[----:B0-----:R-:W-:-:S05]  /*14f80*/  @!P0 LEA R0, R3, R0, 0x18 ;  /* 0x0000000003008211 */ /* 0x001fca00078ec0ff */
[----:B------:R2:W-:Y:S01]  /*14f90*/  @!P0 STS.128 [R0+0x19cd0], R24 ;  /* 0x019cd01800008388 */ /* 0x0005e20000000c00 */
[----:B------:R-:W-:Y:S06]  /*14fa0*/  BAR.ARV 0x5, 0x200 ;  /* 0x0148000000007b1d */ /* 0x000fec0000002000 */
.L_x_9316:
[----:B--2---:R-:W-:Y:S01]  /*14fb0*/  IMAD.MOV.U32 R0, RZ, RZ, 0x1 ;  /* 0x00000001ff007424 */ /* 0x004fe200078e00ff */
[----:B------:R-:W-:Y:S01]  /*14fc0*/  ULDC UR4, c[0x0][0xc3c] ;  /* 0x00030f0000047ab9 */ /* 0x000fe20000000800 */
[----:B------:R-:W-:Y:S01]  /*14fd0*/  IMAD.MOV.U32 R22, RZ, RZ, RZ ;  /* 0x000000ffff167224 */ /* 0x000fe200078e00ff */
[----:B-1----:R-:W-:Y:S02]  /*14fe0*/  ISETP.GE.AND P0, PT, R27, UR4, PT ;  /* 0x000000041b007c0c */ /* 0x002fe4000bf06270 */
[----:B------:R1:W-:Y:S04]  /*14ff0*/  STL [R1], R0 ;  /* 0x0000000001007387 */ /* 0x0003e80000100800 */
[----:B------:R1:W-:Y:S07]  /*15000*/  STL [R1+0x50], RZ ;  /* 0x000050ff01007387 */ /* 0x0003ee0000100800 */
[----:B------:R-:W-:Y:S05]  /*15010*/  @P0 BRA `(.L_x_9322) ;  /* 0x0000006000ac0947 */ /* 0x000fea0003800000 */
[----:B------:R-:W2:Y:S01]  /*15020*/  LDL R11, [R1+0x4c] ;  /* 0x00004c00010b7983 */ /* 0x000ea20000100800 */
[----:B------:R-:W3:Y:S01]  /*15030*/  S2R R14, SR_TID.X ;  /* 0x00000000000e7919 */ /* 0x000ee20000002100 */
[----:B------:R-:W4:Y:S01]  /*15040*/  S2UR UR5, SR_CgaCtaId ;  /* 0x00000000000579c3 */ /* 0x000f220000008800 */
[----:B------:R-:W-:Y:S01]  /*15050*/  IMAD.SHL.U32 R5, R6, 0x800, RZ ;  /* 0x0000080006057824 */ /* 0x000fe200078e00ff */
[----:B------:R-:W-:Y:S01]  /*15060*/  UMOV UR4, 0x400 ;  /* 0x0000040000047882 */ /* 0x000fe20000000000 */
[C---:B---3--:R-:W-:Y:S02]  /*15070*/  IMAD.SHL.U32 R3, R14.reuse, 0x80, RZ ;  /* 0x000000800e037824 */ /* 0x048fe400078e00ff */
[----:B------:R-:W-:-:S03]  /*15080*/  IMAD.SHL.U32 R4, R14, 0x20, RZ ;  /* 0x000000200e047824 */ /* 0x000fc600078e00ff */
[----:B0-----:R-:W-:Y:S02]  /*15090*/  LOP3.LUT R2, R3, 0x400, RZ, 0xc0, !PT ;  /* 0x0000040003027812 */ /* 0x001fe400078ec0ff */
[----:B------:R-:W-:Y:S02]  /*150a0*/  SHF.R.U32.HI R6, RZ, 0x1, R14 ;  /* 0x00000001ff067819 */ /* 0x000fe4000001160e */
[----:B------:R-:W-:Y:S02]  /*150b0*/  LOP3.LUT R2, R2, 0x800, R5, 0xf8, !PT ;  /* 0x0000080002027812 */ /* 0x000fe400078ef805 */
[----:B------:R-:W-:Y:S02]  /*150c0*/  LOP3.LUT R5, R4, 0x80, RZ, 0xc0, !PT ;  /* 0x0000008004057812 */ /* 0x000fe400078ec0ff */
[C---:B------:R-:W-:Y:S01]  /*150d0*/  LOP3.LUT R13, R14.reuse, 0x7f, RZ, 0xc0, !PT ;  /* 0x0000007f0e0d7812 */ /* 0x040fe200078ec0ff */
[----:B-1----:R-:W-:Y:S01]  /*150e0*/  IMAD.SHL.U32 R0, R14, 0x10, RZ ;  /* 0x000000100e007824 */ /* 0x002fe200078e00ff */
[----:B------:R-:W-:-:S02]  /*150f0*/  LOP3.LUT R5, R5, 0x10, R6, 0xf8, !PT ;  /* 0x0000001005057812 */ /* 0x000fc400078ef806 */
[----:B------:R-:W-:Y:S01]  /*15100*/  LOP3.LUT R6, R6, 0x20, RZ, 0xc0, !PT ;  /* 0x0000002006067812 */ /* 0x000fe200078ec0ff */
[----:B------:R-:W-:Y:S01]  /*15110*/  IMAD.SHL.U32 R7, R13, 0x10, RZ ;  /* 0x000000100d077824 */ /* 0x000fe200078e00ff */
[----:B------:R-:W-:Y:S02]  /*15120*/  LOP3.LUT R4, R4, 0x360, RZ, 0xc0, !PT ;  /* 0x0000036004047812 */ /* 0x000fe400078ec0ff */
[----:B------:R-:W-:Y:S02]  /*15130*/  LOP3.LUT R10, R0, 0x60, RZ, 0xc0, !PT ;  /* 0x00000060000a7812 */ /* 0x000fe400078ec0ff */
[----:B------:R-:W-:Y:S02]  /*15140*/  LOP3.LUT R6, R6, 0x10, R14, 0xf8, !PT ;  /* 0x0000001006067812 */ /* 0x000fe400078ef80e */
[--C-:B------:R-:W-:Y:S02]  /*15150*/  LOP3.LUT R4, R4, 0x400, R7.reuse, 0xf8, !PT ;  /* 0x0000040004047812 */ /* 0x100fe400078ef807 */
[----:B------:R-:W-:Y:S01]  /*15160*/  LOP3.LUT R7, R10, 0x700, R7, 0xf8, !PT ;  /* 0x000007000a077812 */ /* 0x000fe200078ef807 */
[----:B------:R-:W-:Y:S01]  /*15170*/  IMAD.SHL.U32 R10, R14, 0x4, RZ ;  /* 0x000000040e0a7824 */ /* 0x000fe200078e00ff */
[----:B------:R-:W-:Y:S01]  /*15180*/  LOP3.LUT R3, R6, 0x380, R3, 0xf8, !PT ;  /* 0x0000038006037812 */ /* 0x000fe200078ef803 */
[----:B------:R-:W-:Y:S01]  /*15190*/  IMAD.SHL.U32 R9, R14, 0x2, RZ ;  /* 0x000000020e097824 */ /* 0x000fe200078e00ff */
[----:B------:R-:W-:Y:S01]  /*151a0*/  LOP3.LUT R8, R0, 0x90, RZ, 0xc0, !PT ;  /* 0x0000009000087812 */ /* 0x000fe200078ec0ff */
[----:B----4-:R-:W-:Y:S01]  /*151b0*/  ULEA UR4, UR5, UR4, 0x18 ;  /* 0x0000000405047291 */ /* 0x010fe2000f8ec03f */
[----:B------:R-:W-:-:S02]  /*151c0*/  LOP3.LUT P0, RZ, R14, 0x4, RZ, 0xc0, !PT ;  /* 0x000000040eff7812 */ /* 0x000fc4000780c0ff */
[----:B------:R-:W-:Y:S02]  /*151d0*/  LOP3.LUT R3, R3, 0x70, R0, 0x78, !PT ;  /* 0x0000007003037812 */ /* 0x000fe400078e7800 */
[----:B------:R-:W-:Y:S02]  /*151e0*/  LOP3.LUT R5, R5, 0x10, R10, 0x78, !PT ;  /* 0x0000001005057812 */ /* 0x000fe400078e780a */
[----:B------:R-:W-:Y:S02]  /*151f0*/  LOP3.LUT R8, R8, 0x10, R9, 0x78, !PT ;  /* 0x0000001008087812 */ /* 0x000fe400078e7809 */
[----:B------:R-:W-:Y:S01]  /*15200*/  LOP3.LUT R12, R2, R3, RZ, 0xfc, !PT ;  /* 0x00000003020c7212 */ /* 0x000fe200078efcff */
[----:B------:R-:W-:Y:S01]  /*15210*/  IMAD.SHL.U32 R2, R14, 0x40, RZ ;  /* 0x000000400e027824 */ /* 0x000fe200078e00ff */
[----:B------:R-:W-:Y:S01]  /*15220*/  LOP3.LUT R28, R4, R5, RZ, 0xfc, !PT ;  /* 0x00000005041c7212 */ /* 0x000fe200078efcff */
[----:B------:R-:W-:Y:S01]  /*15230*/  IMAD.U32 R17, RZ, RZ, UR4 ;  /* 0x00000004ff117e24 */ /* 0x000fe2000f8e00ff */
[----:B------:R-:W-:-:S02]  /*15240*/  SHF.R.U32.HI R4, RZ, 0x1, R13 ;  /* 0x00000001ff047819 */ /* 0x000fc4000001160d */
[----:B------:R-:W-:Y:S01]  /*15250*/  LOP3.LUT R8, R7, R8, RZ, 0xfc, !PT ;  /* 0x0000000807087212 */ /* 0x000fe200078efcff */
[----:B------:R-:W-:Y:S01]  /*15260*/  VIADD R3, R12, 0x40 ;  /* 0x000000400c037836 */ /* 0x000fe20000000000 */
[----:B------:R-:W-:Y:S01]  /*15270*/  LOP3.LUT R4, R4, 0x40, R2, 0xf8, !PT ;  /* 0x0000004004047812 */ /* 0x000fe200078ef802 */
[----:B------:R-:W-:Y:S01]  /*15280*/  @P0 VIADD R3, R12, 0xffffffc0 ;  /* 0xffffffc00c030836 */ /* 0x000fe20000000000 */
[----:B------:R-:W-:Y:S01]  /*15290*/  IADD3 R2, R17, R8, RZ ;  /* 0x0000000811027210 */ /* 0x000fe20007ffe0ff */
[----:B------:R-:W-:Y:S04]  /*152a0*/  STL [R1+0x4], R12 ;  /* 0x0000040c01007387 */ /* 0x000fe80000100800 */
[----:B------:R0:W-:Y:S04]  /*152b0*/  STL [R1+0x28], R2 ;  /* 0x0000280201007387 */ /* 0x0001e80000100800 */
[----:B------:R1:W-:Y:S01]  /*152c0*/  STL [R1+0x1c], R3 ;  /* 0x00001c0301007387 */ /* 0x0003e20000100800 */
[----:B------:R-:W-:Y:S01]  /*152d0*/  LOP3.LUT R0, R0, 0x10, RZ, 0xc0, !PT ;  /* 0x0000001000007812 */ /* 0x000fe200078ec0ff */
[----:B0-----:R-:W-:Y:S01]  /*152e0*/  IMAD.MOV.U32 R2, RZ, RZ, 0x1 ;  /* 0x00000001ff027424 */ /* 0x001fe200078e00ff */
[----:B------:R-:W-:Y:S01]  /*152f0*/  BSSY B7, `(.L_x_9322) ;  /* 0x00005fd000077945 */ /* 0x000fe20003800000 */
[----:B------:R-:W-:-:S02]  /*15300*/  IMAD.MOV.U32 R29, RZ, RZ, RZ ;  /* 0x000000ffff1d7224 */ /* 0x000fc400078e00ff */
[----:B------:R-:W-:Y:S01]  /*15310*/  IMAD.MOV.U32 R22, RZ, RZ, RZ ;  /* 0x000000ffff167224 */ /* 0x000fe200078e00ff */
[----:B------:R-:W-:Y:S01]  /*15320*/  ULDC.64 UR38, c[0x0][0x198] ;  /* 0x0000660000267ab9 */ /* 0x000fe20000000a00 */
[----:B------:R-:W-:Y:S01]  /*15330*/  ULDC UR36, c[0x0][0xc] ;  /* 0x0000030000247ab9 */ /* 0x000fe20000000800 */
[C---:B--2---:R-:W-:Y:S02]  /*15340*/  LOP3.LUT R4, R11.reuse, 0x1, RZ, 0xfc, !PT ;  /* 0x000000010b047812 */ /* 0x044fe400078efcff */
[----:B-1----:R-:W-:-:S03]  /*15350*/  LOP3.LUT R3, R11, 0x2, RZ, 0xfc, !PT ;  /* 0x000000020b037812 */ /* 0x002fc600078efcff */
[----:B------:R0:W-:Y:S04]  /*15360*/  STL [R1+0x54], R4 ;  /* 0x0000540401007387 */ /* 0x0001e80000100800 */
[----:B------:R1:W-:Y:S04]  /*15370*/  STL [R1+0x34], R3 ;  /* 0x0000340301007387 */ /* 0x0003e80000100800 */
[----:B------:R-:W-:Y:S01]  /*15380*/  STL [R1+0x50], RZ ;  /* 0x000050ff01007387 */ /* 0x000fe20000100800 */
[----:B0-----:R-:W-:-:S03]  /*15390*/  LOP3.LUT R4, R0, 0x20, RZ, 0xfc, !PT ;  /* 0x0000002000047812 */ /* 0x001fc600078efcff */
[----:B------:R-:W-:Y:S01]  /*153a0*/  STL [R1+0x8], R2 ;  /* 0x0000080201007387 */ /* 0x000fe20000100800 */
[----:B-1----:R-:W-:-:S03]  /*153b0*/  LOP3.LUT R3, R0, 0x40, RZ, 0xfc, !PT ;  /* 0x0000004000037812 */ /* 0x002fc600078efcff */
[----:B------:R0:W-:Y:S01]  /*153c0*/  STL [R1], R2 ;  /* 0x0000000201007387 */ /* 0x0001e20000100800 */
[C---:B------:R-:W-:Y:S02]  /*153d0*/  LOP3.LUT R0, R28.reuse, 0x2800, RZ, 0xfc, !PT ;  /* 0x000028001c007812 */ /* 0x040fe400078efcff */
[----:B0-----:R-:W-:-:S07]  /*153e0*/  LOP3.LUT R2, R28, 0x1800, RZ, 0xfc, !PT ;  /* 0x000018001c027812 */ /* 0x001fce00078efcff */
.L_x_9440:
[----:B--2---:R-:W0:Y:S02]  /*153f0*/  LDC.64 R2, c[0x0][0xc88] ;  /* 0x00032200ff027b82 */ /* 0x004e240000000a00 */
[----:B0-----:R-:W-:-:S05]  /*15400*/  IMAD.WIDE R2, R27, 0x4, R2 ;  /* 0x000000041b027825 */ /* 0x001fca00078e0202 */
[----:B---3--:R-:W2:Y:S01]  /*15410*/  LDG.E R19, desc[UR40][R2.64] ;  /* 0x0000002802137981 */ /* 0x008ea2000c1e1900 */
[----:B------:R-:W-:Y:S05]  /*15420*/  YIELD ;  /* 0x0000000000007946 */ /* 0x000fea0003800000 */
[----:B------:R-:W-:Y:S01]  /*15430*/  ULDC.64 UR4, c[0x0][0xa28] ;  /* 0x00028a0000047ab9 */ /* 0x000fe20000000a00 */
[----:B-1----:R-:W-:Y:S02]  /*15440*/  CS2R R8, SRZ ;  /* 0x0000000000087805 */ /* 0x002fe4000001ff00 */
[----:B------:R-:W-:Y:S01]  /*15450*/  ISETP.NE.U32.AND P0, PT, RZ, UR4, PT ;  /* 0x00000004ff007c0c */ /* 0x000fe2000bf05070 */
[----:B------:R-:W-:Y:S01]  /*15460*/  ULDC.64 UR6, c[0x0][0xa08] ;  /* 0x0002820000067ab9 */ /* 0x000fe20000000a00 */
[----:B------:R-:W-:-:S02]  /*15470*/  ULDC.64 UR8, c[0x0][0xa10] ;  /* 0x0002840000087ab9 */ /* 0x000fc40000000a00 */
[----:B------:R-:W-:Y:S02]  /*15480*/  ISETP.NE.AND.EX P0, PT, RZ, UR5, PT, P0 ;  /* 0x00000005ff007c0c */ /* 0x000fe4000bf05300 */
[----:B--2---:R-:W-:-:S11]  /*15490*/  SHF.R.S32.HI R0, RZ, 0x1f, R19 ;  /* 0x0000001fff007819 */ /* 0x004fd60000011413 */
[C---:B------:R-:W-:Y:S01]  /*154a0*/  @P0 LEA R2, P1, R19.reuse, UR4, 0x2 ;  /* 0x0000000413020c11 */ /* 0x040fe2000f8210ff */
[C---:B------:R-:W-:Y:S01]  /*154b0*/  IMAD.SHL.U32 R18, R19.reuse, 0x4, RZ ;  /* 0x0000000413127824 */ /* 0x040fe200078e00ff */
[C-C-:B------:R-:W-:Y:S01]  /*154c0*/  SHF.L.U64.HI R13, R19.reuse, 0x2, R0.reuse ;  /* 0x00000002130d7819 */ /* 0x140fe20000010200 */
[----:B------:R0:W-:Y:S01]  /*154d0*/  STL [R1+0x40], R0 ;  /* 0x0000400001007387 */ /* 0x0001e20000100800 */
[----:B------:R-:W-:Y:S01]  /*154e0*/  @P0 LEA.HI.X R3, R19, UR5, R0, 0x2, P1 ;  /* 0x0000000513030c11 */ /* 0x000fe200088f1400 */
[----:B------:R-:W-:-:S04]  /*154f0*/  ULDC.64 UR4, c[0x0][0xa00] ;  /* 0x0002800000047ab9 */ /* 0x000fc80000000a00 */
[----:B------:R1:W5:Y:S01]  /*15500*/  @P0 LDG.E R8, desc[UR40][R2.64] ;  /* 0x0000002802080981 */ /* 0x000362000c1e1900 */
[----:B------:R-:W-:Y:S01]  /*15510*/  ISETP.NE.U32.AND P0, PT, RZ, UR4, PT ;  /* 0x00000004ff007c0c */ /* 0x000fe2000bf05070 */
[----:B------:R-:W-:Y:S01]  /*15520*/  IMAD.MOV.U32 R12, RZ, RZ, RZ ;  /* 0x000000ffff0c7224 */ /* 0x000fe200078e00ff */
[C---:B------:R-:W-:Y:S01]  /*15530*/  IADD3 R6, P3, R18.reuse, UR6, RZ ;  /* 0x0000000612067c10 */ /* 0x040fe2000ff7e0ff */
[----:B------:R-:W-:Y:S01]  /*15540*/  STL [R1+0x10], R13 ;  /* 0x0000100d01007387 */ /* 0x000fe20000100800 */
[----:B------:R-:W-:Y:S01]  /*15550*/  ISETP.NE.AND.EX P0, PT, RZ, UR5, PT, P0 ;  /* 0x00000005ff007c0c */ /* 0x000fe2000bf05300 */
[----:B0-----:R-:W-:Y:S01]  /*15560*/  IMAD.MOV.U32 R0, RZ, RZ, RZ ;  /* 0x000000ffff007224 */ /* 0x001fe200078e00ff */
[----:B------:R-:W-:Y:S02]  /*15570*/  IADD3.X R7, R13, UR7, RZ, P3, !PT ;  /* 0x000000070d077c10 */ /* 0x000fe40009ffe4ff */
[C---:B------:R-:W-:Y:S02]  /*15580*/  IADD3 R4, P4, R18.reuse, UR8, RZ ;  /* 0x0000000812047c10 */ /* 0x040fe4000ff9e0ff */
[----:B-1----:R-:W-:-:S02]  /*15590*/  IADD3 R2, P2, R18, UR4, RZ ;  /* 0x0000000412027c10 */ /* 0x002fc4000ff5e0ff */
[C---:B------:R-:W-:Y:S02]  /*155a0*/  IADD3.X R5, R13.reuse, UR9, RZ, P4, !PT ;  /* 0x000000090d057c10 */ /* 0x040fe4000a7fe4ff */
[----:B------:R-:W-:Y:S01]  /*155b0*/  IADD3.X R3, R13, UR5, RZ, P2, !PT ;  /* 0x000000050d037c10 */ /* 0x000fe200097fe4ff */
[----:B------:R-:W-:Y:S01]  /*155c0*/  ULDC.64 UR4, c[0x0][0xa18] ;  /* 0x0002860000047ab9 */ /* 0x000fe20000000a00 */
[----:B------:R-:W-:Y:S02]  /*155d0*/  ISETP.NE.U32.AND P1, PT, RZ, UR6, PT ;  /* 0x00000006ff007c0c */ /* 0x000fe4000bf25070 */
[----:B------:R-:W-:Y:S01]  /*155e0*/  ISETP.NE.U32.AND P3, PT, RZ, UR4, PT ;  /* 0x00000004ff007c0c */ /* 0x000fe2000bf65070 */
[----:B------:R-:W2:Y:S01]  /*155f0*/  @P0 LDG.E R9, desc[UR40][R2.64] ;  /* 0x0000002802090981 */ /* 0x000ea2000c1e1900 */
[----:B------:R-:W-:Y:S02]  /*15600*/  ISETP.NE.U32.AND P2, PT, RZ, UR8, PT ;  /* 0x00000008ff007c0c */ /* 0x000fe4000bf45070 */
[----:B------:R-:W-:-:S02]  /*15610*/  ISETP.NE.AND.EX P3, PT, RZ, UR5, PT, P3 ;  /* 0x00000005ff007c0c */ /* 0x000fc4000bf65330 */
[----:B------:R-:W-:Y:S02]  /*15620*/  ISETP.NE.AND.EX P1, PT, RZ, UR7, PT, P1 ;  /* 0x00000007ff007c0c */ /* 0x000fe4000bf25310 */
[----:B------:R-:W-:-:S09]  /*15630*/  ISETP.NE.AND.EX P2, PT, RZ, UR9, PT, P2 ;  /* 0x00000009ff007c0c */ /* 0x000fd2000bf45320 */
[----:B------:R-:W-:Y:S01]  /*15640*/  @P3 IADD3 R10, P4, R18, UR4, RZ ;  /* 0x00000004120a3c10 */ /* 0x000fe2000ff9e0ff */
[----:B------:R-:W-:Y:S01]  /*15650*/  ULDC UR4, c[0x0][0x288] ;  /* 0x0000a20000047ab9 */ /* 0x000fe20000000800 */
[----:B------:R-:W5:Y:S02]  /*15660*/  @P1 LDG.E R12, desc[UR40][R6.64] ;  /* 0x00000028060c1981 */ /* 0x000f64000c1e1900 */
[----:B------:R-:W-:Y:S02]  /*15670*/  @P3 IADD3.X R11, R13, UR5, RZ, P4, !PT ;  /* 0x000000050d0b3c10 */ /* 0x000fe4000a7fe4ff */
[----:B------:R-:W5:Y:S04]  /*15680*/  @P2 LDG.E R0, desc[UR40][R4.64] ;  /* 0x0000002804002981 */ /* 0x000f68000c1e1900 */
        /* <DEDUP_REMOVED lines=12> */
[----:B--2---:R0:W-:Y:S02]  /*15750*/  STL [R1+0x48], R9 ;  /* 0x0000480901007387 */ /* 0x0041e40000100800 */
[----:B0-----:R-:W-:Y:S01]  /*15760*/  IMAD.U32 R9, RZ, RZ, UR4 ;  /* 0x00000004ff097e24 */ /* 0x001fe2000f8e00ff */
[----:B----4-:R-:W-:Y:S06]  /*15770*/  @P3 BRA `(.L_x_9323) ;  /* 0x0000000000143947 */ /* 0x010fec0003800000 */
[----:B------:R-:W-:Y:S05]  /*15780*/  @!P0 BRA `(.L_x_9323) ;  /* 0x0000000000108947 */ /* 0x000fea0003800000 */
[----:B------:R-:W2:Y:S04]  /*15790*/  LDG.E R11, desc[UR40][R2.64] ;  /* 0x00000028020b7981 */ /* 0x000ea8000c1e1900 */
[----:B------:R-:W2:Y:S02]  /*157a0*/  LDG.E R2, desc[UR40][R2.64+0x4] ;  /* 0x0000042802027981 */ /* 0x000ea4000c1e1900 */
[----:B--2---:R-:W-:-:S05]  /*157b0*/  IMAD.IADD R2, R2, 0x1, -R11 ;  /* 0x0000000102027824 */ /* 0x004fca00078e0a0b */
[----:B------:R0:W-:Y:S02]  /*157c0*/  STL [R1+0x48], R2 ;  /* 0x0000480201007387 */ /* 0x0001e40000100800 */
.L_x_9323:
[C---:B------:R-:W-:Y:S01]  /*157d0*/  LOP3.LUT R11, R26.reuse, 0xff000000, RZ, 0xc0, !PT ;  /* 0xff0000001a0b7812 */ /* 0x040fe200078ec0ff */
[----:B------:R-:W-:Y:S01]  /*157e0*/  ULDC.64 UR4, c[0x0][0xa20] ;  /* 0x0002880000047ab9 */ /* 0x000fe20000000a00 */
[----:B0-----:R-:W-:Y:S02]  /*157f0*/  LOP3.LUT R2, R26, 0xff0000, RZ, 0xc0, !PT ;  /* 0x00ff00001a027812 */ /* 0x001fe400078ec0ff */
[----:B------:R-:W-:Y:S02]  /*15800*/  SHF.R.U32.HI R11, RZ, 0x8, R11 ;  /* 0x00000008ff0b7819 */ /* 0x000fe4000001160b */
[----:B------:R-:W-:Y:S02]  /*15810*/  ISETP.NE.U32.AND P0, PT, RZ, UR4, PT ;  /* 0x00000004ff007c0c */ /* 0x000fe4000bf05070 */
[----:B------:R-:W-:Y:S01]  /*15820*/  LEA.HI R11, R2, R11, RZ, 0x10 ;  /* 0x0000000b020b7211 */ /* 0x000fe200078f80ff */
[----:B-----5:R-:W-:Y:S01]  /*15830*/  IMAD.IADD R2, R12, 0x1, R8 ;  /* 0x000000010c027824 */ /* 0x020fe200078e0208 */
[----:B------:R-:W-:-:S02]  /*15840*/  ISETP.NE.AND.EX P0, PT, RZ, UR5, PT, P0 ;  /* 0x00000005ff007c0c */ /* 0x000fc4000bf05300 */
[----:B------:R-:W-:Y:S01]  /*15850*/  LOP3.LUT R16, R26, 0xffff, RZ, 0xc0, !PT ;  /* 0x0000ffff1a107812 */ /* 0x000fe200078ec0ff */
[----:B------:R-:W-:Y:S01]  /*15860*/  IMAD.MOV.U32 R26, RZ, RZ, R19 ;  /* 0x000000ffff1a7224 */ /* 0x000fe200078e0013 */
[----:B------:R0:W-:Y:S09]  /*15870*/  STL [R1+0x18], R2 ;  /* 0x0000180201007387 */ /* 0x0001f20000100800 */
[----:B------:R-:W-:Y:S05]  /*15880*/  @!P0 BRA `(.L_x_9324) ;  /* 0x0000000000108947 */ /* 0x000fea0003800000 */
[----:B0-----:R-:W-:-:S04]  /*15890*/  IADD3 R2, P0, R18, UR4, RZ ;  /* 0x0000000412027c10 */ /* 0x001fc8000ff1e0ff */
[----:B------:R-:W-:-:S05]  /*158a0*/  IADD3.X R3, R13, UR5, RZ, P0, !PT ;  /* 0x000000050d037c10 */ /* 0x000fca00087fe4ff */
[----:B------:R0:W5:Y:S01]  /*158b0*/  LDG.E R9, desc[UR40][R2.64] ;  /* 0x0000002802097981 */ /* 0x000162000c1e1900 */
[----:B------:R-:W-:Y:S05]  /*158c0*/  BRA `(.L_x_9325) ;  /* 0x0000000000107947 */ /* 0x000fea0003800000 */
.L_x_9324:
[----:B------:R-:W-:Y:S05]  /*158d0*/  @!P1 BRA `(.L_x_9325) ;  /* 0x00000000000c9947 */ /* 0x000fea0003800000 */
[----:B------:R-:W2:Y:S04]  /*158e0*/  LDG.E R9, desc[UR40][R6.64] ;  /* 0x0000002806097981 */ /* 0x000ea8000c1e1900 */
[----:B------:R-:W2:Y:S02]  /*158f0*/  LDG.E R6, desc[UR40][R6.64+0x4] ;  /* 0x0000042806067981 */ /* 0x000ea4000c1e1900 */
[----:B--2---:R-:W-:-:S07]  /*15900*/  IMAD.IADD R9, R6, 0x1, -R9 ;  /* 0x0000000106097824 */ /* 0x004fce00078e0a09 */
.L_x_9325:
[----:B0-----:R-:W2:Y:S01]  /*15910*/  @P2 LDG.E R2, desc[UR40][R4.64] ;  /* 0x0000002804022981 */ /* 0x001ea2000c1e1900 */
[----:B-----5:R-:W-:-:S03]  /*15920*/  IMAD.IADD R9, R9, 0x1, -R8 ;  /* 0x0000000109097824 */ /* 0x020fc600078e0a08 */
[----:B------:R-:W2:Y:S01]  /*15930*/  @P2 LDG.E R4, desc[UR40][R4.64+0x4] ;  /* 0x0000042804042981 */ /* 0x000ea2000c1e1900 */
[----:B------:R-:W-:Y:S01]  /*15940*/  BSSY B0, `(.L_x_9326) ;  /* 0x0000029000007945 */ /* 0x000fe20003800000 */
[----:B------:R-:W-:Y:S01]  /*15950*/  LOP3.LUT R21, R11, 0xff, RZ, 0xc0, !PT ;  /* 0x000000ff0b157812 */ /* 0x000fe200078ec0ff */
[----:B--2---:R-:W-:-:S04]  /*15960*/  @P2 IMAD.IADD R10, R4, 0x1, -R2 ;  /* 0x00000001040a2824 */ /* 0x004fc800078e0a02 */
[----:B------:R-:W-:-:S05]  /*15970*/  IMAD.IADD R3, R9, 0x1, R10 ;  /* 0x0000000109037824 */ /* 0x000fca00078e020a */
[C---:B------:R-:W-:Y:S01]  /*15980*/  ISETP.GE.AND P1, PT, R3.reuse, 0x1, PT ;  /* 0x000000010300780c */ /* 0x040fe20003f26270 */
[----:B------:R-:W-:-:S05]  /*15990*/  VIADD R2, R3, 0x7f ;  /* 0x0000007f03027836 */ /* 0x000fca0000000000 */
[----:B------:R-:W-:-:S04]  /*159a0*/  SHF.R.S32.HI R3, RZ, 0x1f, R2 ;  /* 0x0000001fff037819 */ /* 0x000fc80000011402 */
[----:B------:R-:W-:Y:S01]  /*159b0*/  LEA.HI R3, R3, R2, RZ, 0x7 ;  /* 0x0000000203037211 */ /* 0x000fe200078f38ff */
[----:B------:R-:W-:Y:S01]  /*159c0*/  IMAD.MOV.U32 R2, RZ, RZ, RZ ;  /* 0x000000ffff027224 */ /* 0x000fe200078e00ff */
[----:B------:R-:W-:Y:S02]  /*159d0*/  SHF.R.U32.HI R4, RZ, 0x10, R11 ;  /* 0x00000010ff047819 */ /* 0x000fe4000001160b */
        /* <DEDUP_REMOVED lines=31> */
.L_x_9327:
[----:B------:R-:W-:Y:S05]  /*15bd0*/  BSYNC B0 ;  /* 0x0000000000007941 */ /* 0x000fea0003800000 */
.L_x_9326:
[-C--:B------:R-:W-:Y:S01]  /*15be0*/  IMAD R3, R21, R2.reuse, RZ ;  /* 0x0000000215037224 */ /* 0x080fe200078e02ff */
[----:B------:R-:W-:Y:S04]  /*15bf0*/  BSSY B0, `(.L_x_9328) ;  /* 0x0000156000007945 */ /* 0x000fe80003800000 */
[C---:B------:R-:W-:Y:S01]  /*15c00*/  VIADDMNMX R2, R3.reuse, R2, R20, PT ;  /* 0x0000000203027246 */ /* 0x040fe20003800114 */
[----:B------:R-:W-:-:S04]  /*15c10*/  IMAD R3, R3, 0x80, -R9 ;  /* 0x0000008003037824 */ /* 0x000fc800078e0a09 */
[----:B------:R-:W-:Y:S01]  /*15c20*/  IMAD R2, R2, 0x80, -R9 ;  /* 0x0000008002027824 */ /* 0x000fe200078e0a09 */
[----:B------:R-:W-:-:S04]  /*15c30*/  VIMNMX R3, RZ, R3, !PT ;  /* 0x00000003ff037248 */ /* 0x000fc80007fe0100 */
        /* <DEDUP_REMOVED lines=18> */
.L_x_9475:
[----:B-1----:R-:W-:Y:S02]  /*15d60*/  ISETP.NE.AND P0, PT, R14, RZ, PT ;  /* 0x000000ff0e00720c */ /* 0x002fe40003f05270 */
[----:B------:R-:W-:-:S11]  /*15d70*/  PLOP3.LUT P6, PT, PT, PT, PT, 0x8, 0x0 ;  /* 0x000000000000781c */ /* 0x000fd60003fce170 */
[----:B------:R-:W-:Y:S05]  /*15d80*/  @P0 BRA `(.L_x_9331) ;  /* 0x00000000000c0947 */ /* 0x000fea0003800000 */
[----:B------:R-:W-:-:S03]  /*15d90*/  UMOV UR4, 0xffffffff ;  /* 0xffffffff00047882 */ /* 0x000fc60000000000 */
[----:B------:R-:W-:Y:S05]  /*15da0*/  BRA.DIV UR4, `(.L_x_9332) ;  /* 0x00000062042c7947 */ /* 0x000fea000b800000 */
[----:B------:R-:W-:-:S13]  /*15db0*/  ELECT P6, URZ, PT ;  /* 0x00000000003f782f */ /* 0x000fda00038c0000 */
.L_x_9331:
        /* <DEDUP_REMOVED lines=9> */
.L_x_9478:
[----:B------:R-:W-:Y:S05]  /*15e50*/  BSYNC B1 ;  /* 0x0000000000017941 */ /* 0x000fea0003800000 */
.L_x_9333:
[----:B------:R-:W-:Y:S04]  /*15e60*/  BSSY B1, `(.L_x_9335) ;  /* 0x000008c000017945 */ /* 0x000fe80003800000 */
[----:B------:R-:W-:Y:S05]  /*15e70*/  @!P6 BRA `(.L_x_9336) ;  /* 0x000000080028e947 */ /* 0x000fea0003800000 */
[----:B------:R-:W2:Y:S01]  /*15e80*/  LDL R7, [R1+0x8] ;  /* 0x0000080001077983 */ /* 0x000ea20000100800 */
[----:B------:R-:W-:Y:S01]  /*15e90*/  IMAD R8, R29, 0x8, R17 ;  /* 0x000000081d087824 */ /* 0x000fe200078e0211 */
[----:B------:R-:W1:Y:S01]  /*15ea0*/  S2R R6, SR_TID.X ;  /* 0x0000000000067919 */ /* 0x000e620000002100 */
[----:B------:R-:W-:Y:S01]  /*15eb0*/  BSSY B2, `(.L_x_9337) ;  /* 0x0000006000027945 */ /* 0x000fe20003800000 */
[----:B-1----:R-:W-:-:S04]  /*15ec0*/  LOP3.LUT R6, R6, 0x7f, RZ, 0xc0, !PT ;  /* 0x0000007f06067812 */ /* 0x002fc800078ec0ff */
[----:B------:R-:W-:Y:S02]  /*15ed0*/  ISETP.NE.AND P2, PT, R6, RZ, PT ;  /* 0x000000ff0600720c */ /* 0x000fe40003f45270 */
[----:B--2---:R-:W-:-:S04]  /*15ee0*/  SHF.L.U32 R11, R7, 0x1f, RZ ;  /* 0x0000001f070b7819 */ /* 0x004fc800000006ff */
[----:B------:R-:W1:Y:S02]  /*15ef0*/  SYNCS.PHASECHK.TRANS64.TRYWAIT P0, [R8+URZ+0x19ca0], R11 ;  /* 0x019ca00b080075a7 */ /* 0x000e64000800017f */
[----:B-1----:R-:W-:Y:S05]  /*15f00*/  @!P0 BRA `(.L_x_9338) ;  /* 0x0000006000088947 */ /* 0x002fea0003800000 */
.L_x_9479:
[----:B------:R-:W-:Y:S05]  /*15f10*/  BSYNC B2 ;  /* 0x0000000000027941 */ /* 0x000fea0003800000 */
.L_x_9337:
        /* <DEDUP_REMOVED lines=9> */
.L_x_9340:
[----:B------:R-:W-:Y:S05]  /*15fb0*/  BSYNC B2 ;  /* 0x0000000000027941 */ /* 0x000fea0003800000 */
.L_x_9339:
[----:B------:R-:W-:Y:S01]  /*15fc0*/  IMAD.MOV.U32 R23, RZ, RZ, RZ ;  /* 0x000000ffff177224 */ /* 0x000fe200078e00ff */
[----:B------:R-:W-:Y:S01]  /*15fd0*/  UIADD3 UR4, UP0, UR38, 0x570, URZ ;  /* 0x0000057026047890 */ /* 0x000fe2000ff1e03f */
[----:B------:R-:W-:Y:S01]  /*15fe0*/  IMAD R6, R10, 0x80, R0 ;  /* 0x000000800a067824 */ /* 0x000fe200078e0200 */
[----:B------:R-:W-:Y:S01]  /*15ff0*/  PLOP3.LUT P0, PT, PT, PT, PT, 0x80, 0x0 ;  /* 0x000000000000781c */ /* 0x000fe20003f0f070 */
[----:B------:R-:W-:Y:S01]  /*16000*/  IMAD R7, R29, 0x3000, R17 ;  /* 0x000030001d077824 */ /* 0x000fe200078e0211 */
[----:B------:R-:W-:Y:S01]  /*16010*/  R2UR UR10, R23 ;  /* 0x00000000170a72ca */ /* 0x000fe200000e0000 */
[----:B------:R-:W-:Y:S01]  /*16020*/  VIADD R6, R6, 0xffffff80 ;  /* 0xffffff8006067836 */ /* 0x000fe20000000000 */
[----:B------:R-:W-:Y:S01]  /*16030*/  UIADD3.X UR5, URZ, UR39, URZ, UP0, !UPT ;  /* 0x000000273f057290 */ /* 0x000fe200087fe43f */
[----:B0-----:R-:W-:Y:S01]  /*16040*/  VIADD R5, R8, 0x19c90 ;  /* 0x00019c9008057836 */ /* 0x001fe20000000000 */
[----:B------:R-:W-:Y:S01]  /*16050*/  UMOV UR6, 0x0 ;  /* 0x0000000000067882 */ /* 0x000fe20000000000 */
[----:B------:R-:W-:Y:S01]  /*16060*/  VIADD R9, R7, 0x13800 ;  /* 0x0001380007097836 */ /* 0x000fe20000000000 */
[----:B------:R-:W-:-:S09]  /*16070*/  UMOV UR7, 0x12f00000 ;  /* 0x12f0000000077882 */ /* 0x000fd20000000000 */
.L_x_9341:
        /* <DEDUP_REMOVED lines=16> */
.L_x_9342:
        /* <DEDUP_REMOVED lines=16> */
.L_x_9343:
        /* <DEDUP_REMOVED lines=13> */
.L_x_9480:
[----:B------:R-:W-:Y:S05]  /*16350*/  BSYNC B2 ;  /* 0x0000000000027941 */ /* 0x000fea0003800000 */
.L_x_9344:
        /* <DEDUP_REMOVED lines=11> */
.L_x_9347:
[----:B------:R-:W-:Y:S05]  /*16410*/  BSYNC B2 ;  /* 0x0000000000027941 */ /* 0x000fea0003800000 */
.L_x_9346:
        /* <DEDUP_REMOVED lines=8> */
.L_x_9348:
        /* <DEDUP_REMOVED lines=15> */
.L_x_9349:
        /* <DEDUP_REMOVED lines=15> */
.L_x_9350:
        /* <DEDUP_REMOVED lines=10> */
.L_x_9336:
[----:B------:R-:W-:Y:S05]  /*16720*/  BSYNC B1 ;  /* 0x0000000000017941 */ /* 0x000fea0003800000 */
.L_x_9335:
[----:B------:R-:W2:Y:S01]  /*16730*/  LDL.LU R9, [R1+0x8] ;  /* 0x0000080001097983 */ /* 0x000ea20000300800 */
[----:B------:R-:W-:Y:S01]  /*16740*/  VIADD R29, R29, 0x1 ;  /* 0x000000011d1d7836 */ /* 0x000fe20000000000 */
[----:B------:R-:W-:Y:S01]  /*16750*/  PLOP3.LUT P0, PT, PT, PT, PT, 0x8, 0x0 ;  /* 0x000000000000781c */ /* 0x000fe20003f0e170 */
[----:B------:R-:W-:-:S03]  /*16760*/  VIADD R10, R10, 0xfffffffe ;  /* 0xfffffffe0a0a7836 */ /* 0x000fc60000000000 */
[C---:B------:R-:W-:Y:S02]  /*16770*/  ISETP.NE.AND P2, PT, R29.reuse, 0x2, PT ;  /* 0x000000021d00780c */ /* 0x040fe40003f45270 */
[----:B------:R-:W-:Y:S02]  /*16780*/  ISETP.GE.AND P3, PT, R10, R3, PT ;  /* 0x000000030a00720c */ /* 0x000fe40003f66270 */
[----:B0-----:R-:W-:Y:S02]  /*16790*/  SEL R5, RZ, 0x1, P2 ;  /* 0x00000001ff057807 */ /* 0x001fe40001000000 */
[----:B------:R-:W-:Y:S02]  /*167a0*/  SEL R29, R29, RZ, P2 ;  /* 0x000000ff1d1d7207 */ /* 0x000fe40001000000 */
[----:B--2---:R-:W-:-:S05]  /*167b0*/  LOP3.LUT R9, R9, R5, RZ, 0x3c, !PT ;  /* 0x0000000509097212 */ /* 0x004fca00078e3cff */
[----:B------:R0:W-:Y:S02]  /*167c0*/  STL [R1+0x8], R9 ;  /* 0x0000080901007387 */ /* 0x0001e40000100800 */
[----:B------:R-:W-:Y:S05]  /*167d0*/  @!P3 BRA `(.L_x_9329) ;  /* 0x00000008005cb947 */ /* 0x000fea0003800000 */
.L_x_9367:
[----:B------:R-:W-:Y:S05]  /*167e0*/  YIELD ;  /* 0x0000000000007946 */ /* 0x000fea0003800000 */
[----:B------:R-:W-:Y:S04]  /*167f0*/  BSSY B1, `(.L_x_9351) ;  /* 0x000008b000017945 */ /* 0x000fe80003800000 */
[----:B-1----:R-:W-:Y:S05]  /*16800*/  @!P6 BRA `(.L_x_9352) ;  /* 0x000000080024e947 */ /* 0x002fea0003800000 */
[----:B------:R-:W2:Y:S01]  /*16810*/  LDL R6, [R1+0x8] ;  /* 0x0000080001067983 */ /* 0x000ea20000100800 */
[----:B0-----:R-:W-:Y:S01]  /*16820*/  IMAD R9, R29, 0x8, R17 ;  /* 0x000000081d097824 */ /* 0x001fe200078e0211 */
[----:B------:R-:W0:Y:S01]  /*16830*/  S2R R5, SR_TID.X ;  /* 0x0000000000057919 */ /* 0x000e220000002100 */
[----:B------:R-:W-:Y:S01]  /*16840*/  BSSY B2, `(.L_x_9353) ;  /* 0x0000006000027945 */ /* 0x000fe20003800000 */
[----:B0-----:R-:W-:-:S04]  /*16850*/  LOP3.LUT R5, R5, 0x7f, RZ, 0xc0, !PT ;  /* 0x0000007f05057812 */ /* 0x001fc800078ec0ff */
[----:B------:R-:W-:Y:S02]  /*16860*/  ISETP.NE.AND P3, PT, R5, RZ, PT ;  /* 0x000000ff0500720c */ /* 0x000fe40003f65270 */
[----:B--2---:R-:W-:-:S04]  /*16870*/  SHF.L.U32 R8, R6, 0x1f, RZ ;  /* 0x0000001f06087819 */ /* 0x004fc800000006ff */
[----:B------:R-:W0:Y:S02]  /*16880*/  SYNCS.PHASECHK.TRANS64.TRYWAIT P2, [R9+URZ+0x19ca0], R8 ;  /* 0x019ca008090075a7 */ /* 0x000e24000804017f */
[----:B0-----:R-:W-:Y:S05]  /*16890*/  @!P2 BRA `(.L_x_9354) ;  /* 0x0000005400cca947 */ /* 0x001fea0003800000 */
.L_x_9481:
[----:B------:R-:W-:Y:S05]  /*168a0*/  BSYNC B2 ;  /* 0x0000000000027941 */ /* 0x000fea0003800000 */
.L_x_9353:
        /* <DEDUP_REMOVED lines=9> */
.L_x_9356:
[----:B------:R-:W-:Y:S05]  /*16940*/  BSYNC B2 ;  /* 0x0000000000027941 */ /* 0x000fea0003800000 */
.L_x_9355:
        /* <DEDUP_REMOVED lines=8> */
[----:B------:R-:W-:Y:S01]  /*169d0*/  VIADD R11, R7, 0x13800 ;  /* 0x00013800070b7836 */ /* 0x000fe20000000000 */
[----:B------:R-:W-:Y:S01]  /*169e0*/  UMOV UR6, 0x0 ;  /* 0x0000000000067882 */ /* 0x000fe20000000000 */
[----:B------:R-:W-:-:S10]  /*169f0*/  UMOV UR7, 0x12f00000 ;  /* 0x12f0000000077882 */ /* 0x000fd40000000000 */
.L_x_9357:
        /* <DEDUP_REMOVED lines=16> */
.L_x_9358:
        /* <DEDUP_REMOVED lines=16> */
.L_x_9359:
        /* <DEDUP_REMOVED lines=13> */
.L_x_9482:
[----:B------:R-:W-:Y:S05]  /*16cd0*/  BSYNC B2 ;  /* 0x0000000000027941 */ /* 0x000fea0003800000 */
.L_x_9360:
        /* <DEDUP_REMOVED lines=11> */
.L_x_9363:
[----:B------:R-:W-:Y:S05]  /*16d90*/  BSYNC B2 ;  /* 0x0000000000027941 */ /* 0x000fea0003800000 */
.L_x_9362:
        /* <DEDUP_REMOVED lines=8> */
.L_x_9364:
        /* <DEDUP_REMOVED lines=15> */
.L_x_9365:
        /* <DEDUP_REMOVED lines=15> */
.L_x_9366:
        /* <DEDUP_REMOVED lines=10> */
.L_x_9352:
[----:B------:R-:W-:Y:S05]  /*170a0*/  BSYNC B1 ;  /* 0x0000000000017941 */ /* 0x000fea0003800000 */
.L_x_9351:
[----:B------:R-:W2:Y:S01]  /*170b0*/  LDL.LU R8, [R1+0x8] ;  /* 0x0000080001087983 */ /* 0x000ea20000300800 */
[----:B------:R-:W-:Y:S01]  /*170c0*/  VIADD R29, R29, 0x1 ;  /* 0x000000011d1d7836 */ /* 0x000fe20000000000 */
[C---:B------:R-:W-:Y:S01]  /*170d0*/  ISETP.GT.AND P3, PT, R10.reuse, R3, PT ;  /* 0x000000030a00720c */ /* 0x040fe20003f64270 */
[----:B------:R-:W-:-:S03]  /*170e0*/  VIADD R10, R10, 0xffffffff ;  /* 0xffffffff0a0a7836 */ /* 0x000fc60000000000 */
[----:B------:R-:W-:-:S04]  /*170f0*/  ISETP.NE.AND P2, PT, R29, 0x2, PT ;  /* 0x000000021d00780c */ /* 0x000fc80003f45270 */
[----:B------:R-:W-:Y:S02]  /*17100*/  SEL R5, RZ, 0x1, P2 ;  /* 0x00000001ff057807 */ /* 0x000fe40001000000 */
[----:B------:R-:W-:Y:S02]  /*17110*/  SEL R29, R29, RZ, P2 ;  /* 0x000000ff1d1d7207 */ /* 0x000fe40001000000 */
[----:B--2---:R-:W-:-:S05]  /*17120*/  LOP3.LUT R8, R8, R5, RZ, 0x3c, !PT ;  /* 0x0000000508087212 */ /* 0x004fca00078e3cff */
[----:B------:R1:W-:Y:S01]  /*17130*/  STL [R1+0x8], R8 ;  /* 0x0000080801007387 */ /* 0x0003e20000100800 */
[----:B------:R-:W-:Y:S05]  /*17140*/  @P3 BRA `(.L_x_9367) ;  /* 0xfffffff400a43947 */ /* 0x000fea000383ffff */
.L_x_9329:
[----:B------:R-:W-:Y:S05]  /*17150*/  BSYNC B0 ;  /* 0x0000000000007941 */ /* 0x000fea0003800000 */
.L_x_9328:
[----:B------:R-:W-:Y:S05]  /*17160*/  @!P0 WARPSYNC.ALL ;  /* 0x0000000000008948 */ /* 0x000fea0003800000 */
[----:B------:R-:W-:Y:S01]  /*17170*/  @!P0 BAR.SYNC.DEFER_BLOCKING 0xc, 0x200 ;  /* 0x0308000000008b1d */ /* 0x000fe20000010000 */
[----:B------:R-:W-:-:S05]  /*17180*/  IMAD.MOV.U32 R0, RZ, RZ, RZ ;  /* 0x000000ffff007224 */ /* 0x000fca00078e00ff */
[----:B------:R-:W-:Y:S04]  /*17190*/  BSSY B0, `(.L_x_9368) ;  /* 0x000001e000007945 */ /* 0x000fe80003800000 */
[----:B------:R-:W-:Y:S05]  /*171a0*/  @!P1 BRA `(.L_x_9369) ;  /* 0x0000000000709947 */ /* 0x000fea0003800000 */
[----:B------:R-:W-:-:S13]  /*171b0*/  ISETP.NE.AND P0, PT, R4, RZ, PT ;  /* 0x000000ff0400720c */ /* 0x000fda0003f05270 */
[----:B------:R-:W2:Y:S02]  /*171c0*/  @!P0 LDC R4, c[0x0][0x9f0] ;  /* 0x00027c00ff048b82 */ /* 0x000ea40000000800 */
[-C--:B--2---:R-:W-:Y:S02]  /*171d0*/  IABS R0, R4.reuse ;  /* 0x0000000400007213 */ /* 0x084fe40000000000 */
[----:B------:R-:W-:Y:S02]  /*171e0*/  IABS R6, R4 ;  /* 0x0000000400067213 */ /* 0x000fe40000000000 */
[----:B------:R-:W2:Y:S02]  /*171f0*/  I2F.RP R2, R0 ;  /* 0x0000000000027306 */ /* 0x000ea40000209400 */
[----:B------:R-:W-:-:S06]  /*17200*/  IADD3 R6, RZ, -R6, RZ ;  /* 0x80000006ff067210 */ /* 0x000fcc0007ffe0ff */
[----:B--2---:R-:W2:Y:S02]  /*17210*/  MUFU.RCP R2, R2 ;  /* 0x0000000200027308 */ /* 0x004ea40000001000 */
[----:B--2---:R-:W-:-:S06]  /*17220*/  VIADD R2, R2, 0xffffffe ;  /* 0x0ffffffe02027836 */ /* 0x004fcc0000000000 */
[----:B------:R-:W2:Y:S02]  /*17230*/  F2I.FTZ.U32.TRUNC.NTZ R3, R2 ;  /* 0x0000000200037305 */ /* 0x000ea4000021f000 */
[----:B--2---:R-:W-:-:S04]  /*17240*/  IMAD.MOV R2, RZ, RZ, -R3 ;  /* 0x000000ffff027224 */ /* 0x004fc800078e0a03 */
        /* <DEDUP_REMOVED lines=18> */
.L_x_9369:
[----:B------:R-:W-:Y:S05]  /*17370*/  BSYNC B0 ;  /* 0x0000000000007941 */ /* 0x000fea0003800000 */
.L_x_9368:
        /* <DEDUP_REMOVED lines=17> */
[----:B------:R-:W3:Y:S02]  /*17490*/  S2R R4, SR_LTMASK ;  /* 0x0000000000047919 */ /* 0x000ee40000003900 */
[----:B---3--:R-:W-:-:S04]  /*174a0*/  LOP3.LUT R4, R4, UR4, RZ, 0xc0, !PT ;  /* 0x0000000404047c12 */ /* 0x008fc8000f8ec0ff */
[----:B------:R-:W3:Y:S01]  /*174b0*/  POPC R7, R4 ;  /* 0x0000000400077309 */ /* 0x000ee20000000000 */
[----:B--2---:R-:W3:Y:S02]  /*174c0*/  SHFL.IDX PT, R0, R3, R0, 0x1f ;  /* 0x00001f0003007589 */ /* 0x004ee400000e0000 */
[----:B---3--:R-:W-:Y:S01]  /*174d0*/  IADD3 R24, R0, UR36, R7 ;  /* 0x0000002400187c10 */ /* 0x008fe2000fffe007 */
[----:B------:R-:W-:Y:S06]  /*174e0*/  BRA `(.L_x_9371) ;  /* 0x0000003000647947 */ /* 0x000fec0003800000 */
.L_x_9370:
        /* <DEDUP_REMOVED lines=15> */
[----:B-1----:R-:W-:Y:S02]  /*175e0*/  IMAD.MOV.U32 R8, RZ, RZ, 0x70 ;  /* 0x00000070ff087424 */ /* 0x002fe400078e00ff */
[----:B------:R-:W-:Y:S02]  /*175f0*/  IMAD.MOV.U32 R12, RZ, RZ, 0x1 ;  /* 0x00000001ff0c7424 */ /* 0x000fe400078e00ff */
[----:B------:R-:W-:-:S07]  /*17600*/  IMAD.MOV.U32 R13, RZ, RZ, RZ ;  /* 0x000000ffff0d7224 */ /* 0x000fce00078e00ff */
[----:B------:R-:W-:-:S07]  /*17610*/  LEPC R20, `(.L_x_9373) ;  /* 0x000000001014794e */ /* 0x000fce0000000000 */
[----:B0-2---:R-:W-:Y:S05]  /*17620*/  CALL.ABS.NOINC R2 ;  /* 0x0000000002007343 */ /* 0x005fea0003c00000 */
.L_x_9373:
[----:B------:R-:W-:Y:S05]  /*17630*/  BSYNC B6 ;  /* 0x0000000000067941 */ /* 0x000fea0003800000 */
.L_x_9372:
        /* <DEDUP_REMOVED lines=24> */
.L_x_9375:
[----:B------:R-:W-:Y:S05]  /*177c0*/  BSYNC B6 ;  /* 0x0000000000067941 */ /* 0x000fea0003800000 */
.L_x_9374:
[----:B------:R-:W-:Y:S01]  /*177d0*/  IADD3 R23, R17, 0x3000, RZ ;  /* 0x0000300011177810 */ /* 0x000fe20007ffe0ff */
[----:B------:R-:W-:Y:S03]  /*177e0*/  BSSY B6, `(.L_x_9376) ;  /* 0x0000013000067945 */ /* 0x000fe60003800000 */
[----:B------:R-:W-:-:S13]  /*177f0*/  LOP3.LUT P0, RZ, R23, 0x3ff, RZ, 0xc0, !PT ;  /* 0x000003ff17ff7812 */ /* 0x000fda000780c0ff */
        /* <DEDUP_REMOVED lines=17> */
.L_x_9377:
[----:B------:R-:W-:Y:S05]  /*17910*/  BSYNC B6 ;  /* 0x0000000000067941 */ /* 0x000fea0003800000 */
.L_x_9376:
[----:B--2---:R-:W2:Y:S01]  /*17920*/  LDL R2, [R1+0x14] ;  /* 0x0000140001027983 */ /* 0x004ea20000100800 */
[----:B------:R-:W-:Y:S01]  /*17930*/  BSSY B6, `(.L_x_9378) ;  /* 0x0000013000067945 */ /* 0x000fe20003800000 */
[----:B--2---:R-:W-:-:S13]  /*17940*/  LOP3.LUT P6, RZ, R2, 0x1, RZ, 0xc0, !PT ;  /* 0x0000000102ff7812 */ /* 0x004fda00078cc0ff */
        /* <DEDUP_REMOVED lines=17> */
.L_x_9379:
[----:B------:R-:W-:Y:S05]  /*17a60*/  BSYNC B6 ;  /* 0x0000000000067941 */ /* 0x000fea0003800000 */
.L_x_9378:
[----:B------:R-:W2:Y:S01]  /*17a70*/  LDL.LU R20, [R1+0x10] ;  /* 0x0000100001147983 */ /* 0x000ea20000300800 */
[----:B------:R-:W-:Y:S02]  /*17a80*/  ULDC.64 UR4, c[0x0][0x9f8] ;  /* 0x00027e0000047ab9 */ /* 0x000fe40000000a00 */
[----:B------:R-:W-:-:S04]  /*17a90*/  ISETP.NE.U32.AND P0, PT, RZ, UR4, PT ;  /* 0x00000004ff007c0c */ /* 0x000fc8000bf05070 */
[----:B------:R-:W-:-:S13]  /*17aa0*/  ISETP.NE.AND.EX P0, PT, RZ, UR5, PT, P0 ;  /* 0x00000005ff007c0c */ /* 0x000fda000bf05300 */
[----:B------:R-:W-:-:S04]  /*17ab0*/  @P0 IADD3 R2, P1, R18, UR4, RZ ;  /* 0x0000000412020c10 */ /* 0x000fc8000ff3e0ff */
[----:B--2---:R-:W-:Y:S01]  /*17ac0*/  @P0 IADD3.X R3, R20, UR5, RZ, P1, !PT ;  /* 0x0000000514030c10 */ /* 0x004fe20008ffe4ff */
[----:B------:R-:W-:-:S04]  /*17ad0*/  ULDC.64 UR4, c[0x0][0xa08] ;  /* 0x0002820000047ab9 */ /* 0x000fc80000000a00 */
[----:B------:R2:W1:Y:S02]  /*17ae0*/  @P0 LDG.E R26, desc[UR40][R2.64] ;  /* 0x00000028021a0981 */ /* 0x000464000c1e1900 */
[----:B--2---:R-:W2:Y:S02]  /*17af0*/  LDC.64 R2, c[0x0][0x418] ;  /* 0x00010600ff027b82 */ /* 0x004ea40000000a00 */
[----:B--2---:R-:W-:Y:S01]  /*17b00*/  LOP3.LUT P0, RZ, R2, UR4, RZ, 0xfc, !PT ;  /* 0x0000000402ff7c12 */ /* 0x004fe2000f80fcff */
[----:B------:R-:W-:-:S03]  /*17b10*/  UMOV UR4, 0xffffffff ;  /* 0xffffffff00047882 */ /* 0x000fc60000000000 */
[----:B------:R-:W-:Y:S02]  /*17b20*/  LOP3.LUT P0, RZ, R3, UR5, RZ, 0xfc, P0 ;  /* 0x0000000503ff7c12 */ /* 0x000fe4000800fcff */
[----:B-1----:R-:W-:Y:S02]  /*17b30*/  SHF.R.S32.HI R8, RZ, 0x1f, R26 ;  /* 0x0000001fff087819 */ /* 0x002fe4000001141a */
[----:B------:R-:W-:-:S03]  /*17b40*/  SEL R18, R26, RZ, !P0 ;  /* 0x000000ff1a127207 */ /* 0x000fc60004000000 */
[----:B------:R1:W-:Y:S01]  /*17b50*/  STL [R1+0x10], R8 ;  /* 0x0000100801007387 */ /* 0x0003e20000100800 */
[----:B------:R-:W-:Y:S05]  /*17b60*/  BRA.DIV UR4, `(.L_x_9380) ;  /* 0x0000004604407947 */ /* 0x000fea000b800000 */
[----:B------:R-:W2:Y:S02]  /*17b70*/  S2R R0, SR_TID.X ;  /* 0x0000000000007919 */ /* 0x000ea40000002100 */
[----:B--2---:R-:W-:-:S04]  /*17b80*/  SHF.R.U32.HI R0, RZ, 0x5, R0 ;  /* 0x00000005ff007819 */ /* 0x004fc80000011600 */
[----:B------:R-:W-:-:S05]  /*17b90*/  LOP3.LUT R0, R0, 0x3, RZ, 0xc0, !PT ;  /* 0x0000000300007812 */ /* 0x000fca00078ec0ff */
[----:B------:R2:W3:Y:S02]  /*17ba0*/  SHFL.IDX PT, R14, R0, RZ, 0x1f ;  /* 0x00001fff000e7589 */ /* 0x0004e400000e0000 */
.L_x_9485:
        /* <DEDUP_REMOVED lines=10> */
.L_x_9488:
[----:B------:R-:W-:Y:S05]  /*17c50*/  @!P6 BRA `(.L_x_9381) ;  /* 0x00000004009ce947 */ /* 0x000fea0003800000 */
[----:B--2---:R-:W2:Y:S01]  /*17c60*/  LDL R0, [R1+0x30] ;  /* 0x0000300001007983 */ /* 0x004ea20000100800 */
[----:B------:R-:W-:-:S04]  /*17c70*/  ISETP.NE.U32.AND P0, PT, R2, RZ, PT ;  /* 0x000000ff0200720c */ /* 0x000fc80003f05070 */
[----:B------:R-:W-:Y:S01]  /*17c80*/  ISETP.NE.AND.EX P0, PT, R3, RZ, PT, P0 ;  /* 0x000000ff0300720c */ /* 0x000fe20003f05300 */
[----:B--2---:R-:W-:-:S12]  /*17c90*/  VIADD R0, R0, 0xffffffff ;  /* 0xffffffff00007836 */ /* 0x004fd80000000000 */
[----:B------:R-:W-:Y:S05]  /*17ca0*/  @!P0 BRA `(.L_x_9383) ;  /* 0x0000000000448947 */ /* 0x000fea0003800000 */
[----:B------:R-:W2:Y:S01]  /*17cb0*/  LDC R7, c[0x0][0x43c] ;  /* 0x00010f00ff077b82 */ /* 0x000ea20000000800 */
[----:B------:R-:W-:Y:S01]  /*17cc0*/  ULDC.64 UR4, c[0x0][0x428] ;  /* 0x00010a0000047ab9 */ /* 0x000fe20000000a00 */
[----:B--2---:R-:W-:-:S13]  /*17cd0*/  ISETP.NE.AND P0, PT, R7, 0x1, PT ;  /* 0x000000010700780c */ /* 0x004fda0003f05270 */
[----:B------:R-:W2:Y:S02]  /*17ce0*/  @P0 LDC.64 R4, c[0x0][0x440] ;  /* 0x00011000ff040b82 */ /* 0x000ea40000000a00 */
[----:B--2---:R-:W-:-:S04]  /*17cf0*/  @P0 IMAD.HI.U32 R6, R0, R4, RZ ;  /* 0x0000000400060227 */ /* 0x004fc800078e00ff */
        /* <DEDUP_REMOVED lines=12> */
.L_x_9383:
[----:B--2---:R-:W2:Y:S01]  /*17dc0*/  LDL R3, [R1] ;  /* 0x0000000001037983 */ /* 0x004ea20000100800 */
[----:B------:R-:W-:Y:S01]  /*17dd0*/  IMAD R4, R22, 0x8, R17 ;  /* 0x0000000816047824 */ /* 0x000fe200078e0211 */
[----:B------:R-:W3:Y:S02]  /*17de0*/  S2R R2, SR_TID.X ;  /* 0x0000000000027919 */ /* 0x000ee40000002100 */
[----:B---3--:R-:W-:-:S04]  /*17df0*/  LOP3.LUT R2, R2, 0x7f, RZ, 0xc0, !PT ;  /* 0x0000007f02027812 */ /* 0x008fc800078ec0ff */
[----:B------:R-:W-:Y:S02]  /*17e00*/  ISETP.NE.AND P1, PT, R2, RZ, PT ;  /* 0x000000ff0200720c */ /* 0x000fe40003f25270 */
[----:B--2---:R-:W-:-:S04]  /*17e10*/  SHF.L.U32 R3, R3, 0x1f, RZ ;  /* 0x0000001f03037819 */ /* 0x004fc800000006ff */
[----:B------:R-:W2:Y:S02]  /*17e20*/  SYNCS.PHASECHK.TRANS64.TRYWAIT P0, [R4+URZ+0x19c80], R3 ;  /* 0x019c8003040075a7 */ /* 0x000ea4000800017f */
[----:B--2---:R-:W-:Y:S05]  /*17e30*/  @!P0 BRA `(.L_x_9384) ;  /* 0x0000004000e08947 */ /* 0x004fea0003800000 */
.L_x_9489:
        /* <DEDUP_REMOVED lines=8> */
.L_x_9385:
[----:B------:R-:W3:Y:S01]  /*17ec0*/  LDL R5, [R1+0x18] ;  /* 0x0000180001057983 */ /* 0x000ee20000100800 */
[----:B------:R-:W-:Y:S01]  /*17ed0*/  IMAD R2, R22, 0x3000, R17 ;  /* 0x0000300016027824 */ /* 0x000fe200078e0211 */
[----:B------:R-:W-:Y:S01]  /*17ee0*/  R2UR UR9, R4 ;  /* 0x00000000040972ca */ /* 0x000fe200000e0000 */
[----:B------:R-:W-:Y:S01]  /*17ef0*/  UIADD3 UR4, UP0, UR38, 0x470, URZ ;  /* 0x0000047026047890 */ /* 0x000fe2000ff1e03f */
[----:B------:R-:W-:Y:S01]  /*17f00*/  R2UR UR12, R16 ;  /* 0x00000000100c72ca */ /* 0x000fe200000e0000 */
[----:B------:R-:W-:Y:S01]  /*17f10*/  UMOV UR10, URZ ;  /* 0x0000003f000a7c82 */ /* 0x000fe20008000000 */
[----:B------:R-:W-:Y:S01]  /*17f20*/  R2UR UR15, R2 ;  /* 0x00000000020f72ca */ /* 0x000fe200000e0000 */
[----:B------:R-:W-:Y:S01]  /*17f30*/  UIADD3.X UR5, URZ, UR39, URZ, UP0, !UPT ;  /* 0x000000273f057290 */ /* 0x000fe200087fe43f */
[----:B-----5:R-:W-:Y:S01]  /*17f40*/  R2UR UR13, R18 ;  /* 0x00000000120d72ca */ /* 0x020fe200000e0000 */
[----:B------:R-:W-:Y:S01]  /*17f50*/  UMOV UR6, 0x0 ;  /* 0x0000000000067882 */ /* 0x000fe20000000000 */
[----:B------:R-:W-:Y:S01]  /*17f60*/  UMOV UR7, 0x14f00000 ;  /* 0x14f0000000077882 */ /* 0x000fe20000000000 */
[----:B------:R-:W-:-:S04]  /*17f70*/  UMOV UR16, 0x20 ;  /* 0x0000002000107882 */ /* 0x000fc80000000000 */
[----:B------:R-:W-:-:S04]  /*17f80*/  UIADD3 UR9, UR9, 0x19c70, URZ ;  /* 0x00019c7009097890 */ /* 0x000fc8000fffe03f */
[----:B------:R-:W-:Y:S02]  /*17f90*/  UIADD3 UR8, UR15, 0x9000, URZ ;  /* 0x000090000f087890 */ /* 0x000fe4000fffe03f */
[----:B------:R-:W-:Y:S02]  /*17fa0*/  UIADD3 UR14, UR15, 0xa000, URZ ;  /* 0x0000a0000f0e7890 */ /* 0x000fe4000fffe03f */
[----:B------:R-:W-:Y:S01]  /*17fb0*/  UIADD3 UR15, UR15, 0xb000, URZ ;  /* 0x0000b0000f0f7890 */ /* 0x000fe2000fffe03f */
[----:B---3--:R-:W-:-:S05]  /*17fc0*/  IMAD R0, R0, 0x80, R5 ;  /* 0x0000008000007824 */ /* 0x008fca00078e0205 */
[----:B------:R-:W-:-:S13]  /*17fd0*/  R2UR UR11, R0 ;  /* 0x00000000000b72ca */ /* 0x000fda00000e0000 */
[----:B------:R3:W-:Y:S02]  /*17fe0*/  UTMALDG.4D [UR8], [UR4], desc[UR6] ;  /* 0x00000608040075b4 */ /* 0x0007e40008019000 */
[----:B---3--:R-:W-:Y:S01]  /*17ff0*/  UMOV UR8, UR14 ;  /* 0x0000000e00087c82 */ /* 0x008fe20008000000 */
[----:B------:R-:W-:Y:S01]  /*18000*/  UMOV UR10, UR16 ;  /* 0x00000010000a7c82 */ /* 0x000fe20008000000 */
[----:B------:R-:W-:Y:S01]  /*18010*/  UMOV UR14, 0x40 ;  /* 0x00000040000e7882 */ /* 0x000fe20000000000 */
[----:B------:R3:W-:Y:S02]  /*18020*/  UTMALDG.4D [UR8], [UR4], desc[UR6] ;  /* 0x00000608040075b4 */ /* 0x0007e40008019000 */
[----:B---3--:R-:W-:Y:S01]  /*18030*/  UMOV UR8, UR15 ;  /* 0x0000000f00087c82 */ /* 0x008fe20008000000 */
[----:B------:R-:W-:Y:S02]  /*18040*/  UMOV UR10, UR14 ;  /* 0x0000000e000a7c82 */ /* 0x000fe40008000000 */
[----:B------:R3:W-:Y:S01]  /*18050*/  UTMALDG.4D [UR8], [UR4], desc[UR6] ;  /* 0x00000608040075b4 */ /* 0x0007e20008019000 */
[----:B------:R-:W4:Y:S02]  /*18060*/  SYNCS.PHASECHK.TRANS64.TRYWAIT P0, [R4+URZ+0x19c40], R3 ;  /* 0x019c4003040075a7 */ /* 0x000f24000800017f */
[----:B---34-:R-:W-:Y:S05]  /*18070*/  @!P0 BRA `(.L_x_9386) ;  /* 0x0000004000648947 */ /* 0x018fea0003800000 */
.L_x_9490:
[----:B------:R-:W-:Y:S05]  /*18080*/  @P1 BRA `(.L_x_9387) ;  /* 0x00000000001c1947 */ /* 0x000fea0003800000 */
[----:B------:R-:W4:Y:S01]  /*18090*/  S2R R5, SR_TID.X ;  /* 0x0000000000057919 */ /* 0x000f220000002100 */
[----:B--23--:R-:W-:-:S04]  /*180a0*/  MOV R3, 0x3000 ;  /* 0x0000300000037802 */ /* 0x00cfc80000000f00 */
[----:B------:R2:W-:Y:S01]  /*180b0*/  SYNCS.ARRIVE.TRANS64 RZ, [R4+URZ+0x19c30], R3 ;  /* 0x019c300304ff79a7 */ /* 0x0005e2000800003f */
[----:B----4-:R-:W-:-:S04]  /*180c0*/  LOP3.LUT R5, R5, 0x1f, RZ, 0xc0, !PT ;  /* 0x0000001f05057812 */ /* 0x010fc800078ec0ff */
[----:B------:R-:W-:-:S13]  /*180d0*/  ISETP.NE.AND P0, PT, R5, RZ, PT ;  /* 0x000000ff0500720c */ /* 0x000fda0003f05270 */
[----:B--2---:R-:W-:Y:S05]  /*180e0*/  @!P0 BRA `(.L_x_9387) ;  /* 0x0000000000048947 */ /* 0x004fea0003800000 */
[----:B------:R-:W-:Y:S01]  /*180f0*/  BPT.TRAP 0x1 ;  /* 0x000000040000795c */ /* 0x000fe20000300000 */
.L_x_9387:
[----:B--23--:R-:W2:Y:S01]  /*18100*/  LDL.LU R3, [R1+0x14] ;  /* 0x0000140001037983 */ /* 0x00cea20000300800 */
        /* <DEDUP_REMOVED lines=24> */
[----:B--2---:R-:W-:-:S04]  /*18290*/  LOP3.LUT R3, R3, 0xfffffffe, RZ, 0xc0, !PT ;  /* 0xfffffffe03037812 */ /* 0x004fc800078ec0ff */
[----:B------:R-:W-:-:S05]  /*182a0*/  @P0 LOP3.LUT R3, R3, 0x1, RZ, 0xfc, !PT ;  /* 0x0000000103030812 */ /* 0x000fca00078efcff */
[----:B------:R3:W-:Y:S01]  /*182b0*/  STL [R1+0x14], R3 ;  /* 0x0000140301007387 */ /* 0x0007e20000100800 */
[----:B------:R-:W-:Y:S01]  /*182c0*/  NOP ;  /* 0x0000000000007918 */ /* 0x000fe20000000000 */
.L_x_9381:
[----:B------:R-:W4:Y:S04]  /*182d0*/  LDL.LU R4, [R1+0x2c] ;  /* 0x00002c0001047983 */ /* 0x000f280000300800 */
[----:B---3--:R-:W3:Y:S01]  /*182e0*/  LDL.LU R3, [R1+0x40] ;  /* 0x0000400001037983 */ /* 0x008ee20000300800 */
[----:B------:R-:W-:Y:S05]  /*182f0*/  WARPSYNC.ALL ;  /* 0x0000000000007948 */ /* 0x000fea0003800000 */
[----:B------:R-:W-:Y:S01]  /*18300*/  ULDC.64 UR4, c[0x0][0x298] ;  /* 0x0000a60000047ab9 */ /* 0x000fe20000000a00 */
[----:B------:R-:W-:Y:S01]  /*18310*/  ULDC.64 UR6, c[0x0][0xa00] ;  /* 0x0002800000067ab9 */ /* 0x000fe20000000a00 */
[----:B--2---:R-:W-:Y:S01]  /*18320*/  VIADD R0, R17, 0xf000 ;  /* 0x0000f00011007836 */ /* 0x004fe20000000000 */
[----:B------:R-:W-:Y:S01]  /*18330*/  BAR.SYNC.DEFER_BLOCKING 0x8, 0x200 ;  /* 0x0208000000007b1d */ /* 0x000fe20000010000 */
[----:B------:R-:W-:-:S03]  /*18340*/  ISETP.NE.U32.AND P0, PT, RZ, UR6, PT ;  /* 0x00000006ff007c0c */ /* 0x000fc6000bf05070 */
[----:B------:R-:W-:Y:S02]  /*18350*/  LOP3.LUT P1, RZ, R0, 0x9f, RZ, 0xc0, !PT ;  /* 0x0000009f00ff7812 */ /* 0x000fe4000782c0ff */
[----:B------:R-:W-:Y:S01]  /*18360*/  ISETP.NE.AND.EX P0, PT, RZ, UR7, PT, P0 ;  /* 0x00000007ff007c0c */ /* 0x000fe2000bf05300 */
[----:B------:R-:W-:Y:S03]  /*18370*/  BSSY B6, `(.L_x_9388) ;  /* 0x000001c000067945 */ /* 0x000fe60003800000 */
[----:B------:R-:W-:Y:S02]  /*18380*/  SEL R19, R19, RZ, !P0 ;  /* 0x000000ff13137207 */ /* 0x000fe40004000000 */
[----:B----4-:R-:W-:-:S05]  /*18390*/  SHF.R.S32.HI R2, RZ, 0x1f, R4 ;  /* 0x0000001fff027819 */ /* 0x010fca0000011404 */
[----:B------:R-:W-:-:S04]  /*183a0*/  IMAD R2, R2, UR4, RZ ;  /* 0x0000000402027c24 */ /* 0x000fc8000f8e02ff */
[C---:B------:R-:W-:Y:S01]  /*183b0*/  IMAD R0, R4.reuse, UR5, R2 ;  /* 0x0000000504007c24 */ /* 0x040fe2000f8e0202 */
[----:B---3--:R-:W-:Y:S01]  /*183c0*/  SEL R2, R3, RZ, !P0 ;  /* 0x000000ff03027207 */ /* 0x008fe20004000000 */
[----:B------:R-:W-:-:S04]  /*183d0*/  IMAD.WIDE.U32 R4, R4, UR4, RZ ;  /* 0x0000000404047c25 */ /* 0x000fc8000f8e00ff */
[----:B------:R-:W-:Y:S01]  /*183e0*/  IMAD.IADD R0, R5, 0x1, R0 ;  /* 0x0000000105007824 */ /* 0x000fe200078e0200 */
[----:B------:R2:W-:Y:S04]  /*183f0*/  STL.64 [R1+0x38], R4 ;  /* 0x0000380401007387 */ /* 0x0005e80000100a00 */
[----:B------:R2:W-:Y:S04]  /*18400*/  STL [R1+0x40], R2 ;  /* 0x0000400201007387 */ /* 0x0005e80000100800 */
        /* <DEDUP_REMOVED lines=18> */
.L_x_9389:
[----:B------:R-:W-:Y:S05]  /*18530*/  BSYNC B6 ;  /* 0x0000000000067941 */ /* 0x000fea0003800000 */
.L_x_9388:
[----:B------:R-:W3:Y:S01]  /*18540*/  LDL.LU R20, [R1+0x2c] ;  /* 0x00002c0001147983 */ /* 0x000ee20000300800 */
[----:B0-----:R-:W0:Y:S01]  /*18550*/  LDC R9, c[0x0][0x448] ;  /* 0x00011200ff097b82 */ /* 0x001e220000000800 */
[----:B------:R-:W-:Y:S01]  /*18560*/  ULDC.64 UR6, c[0x0][0x2e0] ;  /* 0x0000b80000067ab9 */ /* 0x000fe20000000a00 */
[----:B------:R-:W-:Y:S01]  /*18570*/  ULDC.64 UR4, c[0x0][0x2d8] ;  /* 0x0000b60000047ab9 */ /* 0x000fe20000000a00 */
[----:B--2---:R-:W3:Y:S01]  /*18580*/  LDL.LU.64 R2, [R1+0x38] ;  /* 0x0000380001027983 */ /* 0x004ee20000300a00 */
[----:B------:R-:W-:-:S03]  /*18590*/  ULDC.64 UR8, c[0x0][0x280] ;  /* 0x0000a00000087ab9 */ /* 0x000fc60000000a00 */
[----:B------:R-:W2:Y:S01]  /*185a0*/  LDL.LU R21, [R1+0x40] ;  /* 0x0000400001157983 */ /* 0x000ea20000300800 */
[----:B0-----:R-:W-:-:S13]  /*185b0*/  ISETP.NE.AND P0, PT, R9, 0x1, PT ;  /* 0x000000010900780c */ /* 0x001fda0003f05270 */
[----:B------:R-:W0:Y:S08]  /*185c0*/  @P0 LDC R5, c[0x0][0x44c] ;  /* 0x00011300ff050b82 */ /* 0x000e300000000800 */
[----:B------:R-:W4:Y:S08]  /*185d0*/  @P0 LDC R6, c[0x0][0x450] ;  /* 0x00011400ff060b82 */ /* 0x000f300000000800 */
[----:B-1----:R-:W1:Y:S01]  /*185e0*/  @P0 LDC R8, c[0x0][0x450] ;  /* 0x00011400ff080b82 */ /* 0x002e620000000800 */
[----:B---3--:R-:W-:-:S02]  /*185f0*/  IMAD.MOV.U32 R3, RZ, RZ, R20 ;  /* 0x000000ffff037224 */ /* 0x008fc400078e0014 */
[----:B------:R-:W3:Y:S01]  /*18600*/  S2R R20, SR_TID.X ;  /* 0x0000000000147919 */ /* 0x000ee20000002100 */
[----:B--2---:R-:W-:Y:S02]  /*18610*/  IMAD R0, R21, UR6, RZ ;  /* 0x0000000615007c24 */ /* 0x004fe4000f8e02ff */
[----:B------:R-:W-:-:S04]  /*18620*/  IMAD.WIDE.U32 R2, R16, UR4, R2 ;  /* 0x0000000410027c25 */ /* 0x000fc8000f8e0002 */
[----:B------:R-:W-:Y:S01]  /*18630*/  IMAD R3, R16, UR5, R3 ;  /* 0x0000000510037c24 */ /* 0x000fe2000f8e0203 */
[----:B------:R-:W-:Y:S01]  /*18640*/  ULDC.64 UR4, c[0x0][0x2d0] ;  /* 0x0000b40000047ab9 */ /* 0x000fe20000000a00 */
[C---:B------:R-:W-:Y:S02]  /*18650*/  IMAD R0, R19.reuse, UR7, R0 ;  /* 0x0000000713007c24 */ /* 0x040fe4000f8e0200 */
[----:B------:R-:W-:Y:S01]  /*18660*/  IMAD.WIDE.U32 R2, R19, UR6, R2 ;  /* 0x0000000613027c25 */ /* 0x000fe2000f8e0002 */
[----:B------:R-:W-:-:S03]  /*18670*/  ULDC.64 UR6, c[0x0][0x2c8] ;  /* 0x0000b20000067ab9 */ /* 0x000fc60000000a00 */
[----:B------:R-:W-:Y:S01]  /*18680*/  IMAD.IADD R3, R3, 0x1, R0 ;  /* 0x0000000103037824 */ /* 0x000fe200078e0200 */
[C---:B---3--:R-:W-:Y:S01]  /*18690*/  LOP3.LUT R21, R20.reuse, 0x7f, RZ, 0xc0, !PT ;  /* 0x0000007f14157812 */ /* 0x048fe200078ec0ff */
[----:B------:R-:W-:-:S03]  /*186a0*/  IMAD.SHL.U32 R20, R20, 0x40, RZ ;  /* 0x0000004014147824 */ /* 0x000fc600078e00ff */
[----:B------:R-:W-:-:S04]  /*186b0*/  SHF.R.U32.HI R21, RZ, 0x1, R21 ;  /* 0x00000001ff157819 */ /* 0x000fc80000011615 */
[----:B------:R-:W-:-:S05]  /*186c0*/  LOP3.LUT R20, R21, 0x40, R20, 0xf8, !PT ;  /* 0x0000004015147812 */ /* 0x000fca00078ef814 */
[----:B------:R-:W-:Y:S02]  /*186d0*/  IMAD R0, R25, 0xc0, R20 ;  /* 0x000000c019007824 */ /* 0x000fe400078e0214 */
[----:B------:R2:W5:Y:S02]  /*186e0*/  LDL R20, [R1+0x48] ;  /* 0x0000480001147983 */ /* 0x0005640000100800 */
[----:B0-----:R-:W-:Y:S01]  /*186f0*/  @P0 IMAD.HI.U32 R5, R0, R5, RZ ;  /* 0x0000000500050227 */ /* 0x001fe200078e00ff */
[----:B------:R-:W0:Y:S03]  /*18700*/  S2R R11, SR_TID.X ;  /* 0x00000000000b7919 */ /* 0x000e260000002100 */
[----:B------:R-:W-:Y:S01]  /*18710*/  IMAD.MOV.U32 R4, RZ, RZ, R0 ;  /* 0x000000ffff047224 */ /* 0x000fe200078e0000 */
[----:B----4-:R-:W-:Y:S01]  /*18720*/  @P0 SHF.R.U32.HI R4, RZ, R6, R5 ;  /* 0x00000006ff040219 */ /* 0x010fe20000011605 */
[----:B------:R-:W3:Y:S03]  /*18730*/  S2R R21, SR_TID.X ;  /* 0x0000000000157919 */ /* 0x000ee60000002100 */
[--C-:B------:R-:W-:Y:S01]  /*18740*/  SHF.R.S32.HI R5, RZ, 0x1f, R4.reuse ;  /* 0x0000001fff057819 */ /* 0x100fe20000011404 */
[----:B------:R-:W-:-:S04]  /*18750*/  IMAD.MOV R7, RZ, RZ, -R4 ;  /* 0x000000ffff077224 */ /* 0x000fc800078e0a04 */
[----:B------:R-:W-:-:S04]  /*18760*/  IMAD R5, R5, UR4, RZ ;  /* 0x0000000405057c24 */ /* 0x000fc8000f8e02ff */
[C---:B------:R-:W-:Y:S02]  /*18770*/  IMAD R6, R4.reuse, UR5, R5 ;  /* 0x0000000504067c24 */ /* 0x040fe4000f8e0205 */
[----:B------:R-:W-:-:S04]  /*18780*/  IMAD.WIDE.U32 R4, R4, UR4, R2 ;  /* 0x0000000404047c25 */ /* 0x000fc8000f8e0002 */
[----:B------:R-:W-:Y:S02]  /*18790*/  IMAD.IADD R5, R5, 0x1, R6 ;  /* 0x0000000105057824 */ /* 0x000fe400078e0206 */
[----:B------:R-:W-:Y:S02]  /*187a0*/  IMAD R6, R9, R7, R0 ;  /* 0x0000000709067224 */ /* 0x000fe400078e0200 */
[----:B------:R-:W-:Y:S02]  /*187b0*/  VIADD R0, R0, 0x80 ;  /* 0x0000008000007836 */ /* 0x000fe40000000000 */
[----:B------:R-:W-:Y:S01]  /*187c0*/  IMAD.WIDE.U32 R4, R6, UR6, R4 ;  /* 0x0000000606047c25 */ /* 0x000fe2000f8e0004 */
[----:B------:R-:W-:-:S03]  /*187d0*/  SHF.R.S32.HI R7, RZ, 0x1f, R6 ;  /* 0x0000001fff077819 */ /* 0x000fc60000011406 */
[----:B0-----:R-:W-:Y:S02]  /*187e0*/  IMAD.SHL.U32 R11, R11, 0x10, RZ ;  /* 0x000000100b0b7824 */ /* 0x001fe400078e00ff */
[----:B------:R-:W-:Y:S02]  /*187f0*/  IMAD R7, R7, UR6, RZ ;  /* 0x0000000607077c24 */ /* 0x000fe4000f8e02ff */
[----:B---3--:R-:W-:Y:S01]  /*18800*/  IMAD.SHL.U32 R10, R21, 0x10, RZ ;  /* 0x00000010150a7824 */ /* 0x008fe200078e00ff */
[----:B------:R-:W-:Y:S01]  /*18810*/  LOP3.LUT R11, R11, 0x10, RZ, 0xc0, !PT ;  /* 0x000000100b0b7812 */ /* 0x000fe200078ec0ff */
[----:B------:R-:W-:Y:S01]  /*18820*/  IMAD R7, R6, UR7, R7 ;  /* 0x0000000706077c24 */ /* 0x000fe2000f8e0207 */
[----:B------:R-:W-:Y:S01]  /*18830*/  IADD3 R6, P1, R4, UR8, RZ ;  /* 0x0000000804067c10 */ /* 0x000fe2000ff3e0ff */
[----:B------:R-:W-:Y:S01]  /*18840*/  IMAD.MOV.U32 R4, RZ, RZ, R0 ;  /* 0x000000ffff047224 */ /* 0x000fe200078e0000 */
[----:B------:R-:W-:Y:S02]  /*18850*/  LOP3.LUT R12, R11, 0x20, RZ, 0xfc, !PT ;  /* 0x000000200b0c7812 */ /* 0x000fe400078efcff */
[----:B------:R-:W-:-:S02]  /*18860*/  IADD3.X R5, R5, UR9, R7, P1, !PT ;  /* 0x0000000905057c10 */ /* 0x000fc40008ffe407 */
[----:B------:R-:W0:Y:S01]  /*18870*/  @P0 LDC R7, c[0x0][0x44c] ;  /* 0x00011300ff070b82 */ /* 0x000e220000000800 */
[----:B------:R-:W-:Y:S02]  /*18880*/  LOP3.LUT R10, R10, 0x10, RZ, 0xc0, !PT ;  /* 0x000000100a0a7812 */ /* 0x000fe400078ec0ff */
[----:B------:R-:W-:Y:S01]  /*18890*/  LOP3.LUT R11, R11, 0x40, RZ, 0xfc, !PT ;  /* 0x000000400b0b7812 */ /* 0x000fe200078efcff */
[----:B0-----:R-:W-:-:S05]  /*188a0*/  @P0 IMAD.HI.U32 R7, R0, R7, RZ ;  /* 0x0000000700070227 */ /* 0x001fca00078e00ff */
[----:B-1----:R-:W-:Y:S02]  /*188b0*/  @P0 SHF.R.U32.HI R4, RZ, R8, R7 ;  /* 0x00000008ff040219 */ /* 0x002fe40000011607 */
[----:B------:R2:W5:Y:S03]  /*188c0*/  LDL R8, [R1+0x28] ;  /* 0x0000280001087983 */ /* 0x0005660000100800 */
[----:B------:R-:W-:Y:S02]  /*188d0*/  IMAD.MOV R7, RZ, RZ, -R4 ;  /* 0x000000ffff077224 */ /* 0x000fe400078e0a04 */
[----:B------:R-:W-:-:S04]  /*188e0*/  IMAD.WIDE.U32 R2, R4, UR4, R2 ;  /* 0x0000000404027c25 */ /* 0x000fc8000f8e0002 */
[----:B------:R-:W-:Y:S01]  /*188f0*/  IMAD R0, R9, R7, R0 ;  /* 0x0000000709007224 */ /* 0x000fe200078e0200 */
[----:B------:R-:W-:-:S05]  /*18900*/  SHF.R.S32.HI R7, RZ, 0x1f, R4 ;  /* 0x0000001fff077819 */ /* 0x000fca0000011404 */
[----:B------:R-:W-:Y:S01]  /*18910*/  IMAD R7, R7, UR4, RZ ;  /* 0x0000000407077c24 */ /* 0x000fe2000f8e02ff */
[----:B------:R-:W-:Y:S02]  /*18920*/  ULDC UR4, c[0x0][0x2b8] ;  /* 0x0000ae0000047ab9 */ /* 0x000fe40000000800 */
[----:B------:R-:W-:Y:S01]  /*18930*/  ISETP.GE.AND P2, PT, R10, UR4, PT ;  /* 0x000000040a007c0c */ /* 0x000fe2000bf46270 */
[----:B------:R-:W-:Y:S01]  /*18940*/  IMAD R4, R4, UR5, R7 ;  /* 0x0000000504047c24 */ /* 0x000fe2000f8e0207 */
[----:B------:R-:W-:-:S03]  /*18950*/  ISETP.GE.AND P1, PT, R12, UR4, PT ;  /* 0x000000040c007c0c */ /* 0x000fc6000bf26270 */
[----:B------:R-:W-:Y:S01]  /*18960*/  IMAD.IADD R3, R3, 0x1, R4 ;  /* 0x0000000103037824 */ /* 0x000fe200078e0204 */
[----:B------:R-:W-:Y:S01]  /*18970*/  SHF.R.S32.HI R4, RZ, 0x1f, R0 ;  /* 0x0000001fff047819 */ /* 0x000fe20000011400 */
[----:B------:R-:W-:-:S04]  /*18980*/  IMAD.WIDE.U32 R2, R0, UR6, R2 ;  /* 0x0000000600027c25 */ /* 0x000fc8000f8e0002 */
[----:B------:R-:W-:Y:S01]  /*18990*/  IMAD R4, R4, UR6, RZ ;  /* 0x0000000604047c24 */ /* 0x000fe2000f8e02ff */
[----:B------:R-:W-:-:S03]  /*189a0*/  IADD3 R7, P3, R2, UR8, RZ ;  /* 0x0000000802077c10 */ /* 0x000fc6000ff7e0ff */
[----:B------:R-:W-:Y:S01]  /*189b0*/  IMAD R4, R0, UR7, R4 ;  /* 0x0000000700047c24 */ /* 0x000fe2000f8e0204 */
[----:B------:R-:W-:Y:S01]  /*189c0*/  ISETP.GE.AND P0, PT, R11, UR4, PT ;  /* 0x000000040b007c0c */ /* 0x000fe2000bf06270 */
[----:B------:R-:W-:Y:S01]  /*189d0*/  UMOV UR4, 0xffffffff ;  /* 0xffffffff00047882 */ /* 0x000fe20000000000 */
[----:B------:R-:W-:Y:S02]  /*189e0*/  LOP3.LUT R21, R21, 0x7f, RZ, 0xc0, !PT ;  /* 0x0000007f15157812 */ /* 0x000fe400078ec0ff */
[----:B------:R-:W-:Y:S02]  /*189f0*/  IADD3.X R4, R3, UR9, R4, P3, !PT ;  /* 0x0000000903047c10 */ /* 0x000fe40009ffe404 */
[----:B------:R-:W-:Y:S01]  /*18a00*/  SHF.R.U32.HI R19, RZ, 0x1, R21 ;  /* 0x00000001ff137819 */ /* 0x000fe20000011615 */
[----:B--2---:R-:W-:Y:S06]  /*18a10*/  BRA.DIV UR4, `(.L_x_9390) ;  /* 0x0000003a04107947 */ /* 0x004fec000b800000 */
[----:B------:R-:W0:Y:S01]  /*18a20*/  SHFL.IDX PT, R2, R6, RZ, 0x1e1f ;  /* 0x001e1fff06027589 */ /* 0x000e2200000e0000 */
[----:B-----5:R-:W-:Y:S02]  /*18a30*/  IMAD R0, R20, R9, RZ ;  /* 0x0000000914007224 */ /* 0x020fe400078e02ff */
[----:B------:R-:W-:Y:S01]  /*18a40*/  IMAD R25, R25, 0xc0, R19 ;  /* 0x000000c019197824 */ /* 0x000fe200078e0213 */
[----:B------:R-:W1:Y:S04]  /*18a50*/  SHFL.IDX PT, R3, R5, RZ, 0x1e1f ;  /* 0x001e1fff05037589 */ /* 0x000e6800000e0000 */
[----:B------:R-:W-:Y:S01]  /*18a60*/  ISETP.GE.AND P4, PT, R25, R0, PT ;  /* 0x000000001900720c */ /* 0x000fe20003f86270 */
[----:B------:R-:W2:Y:S04]  /*18a70*/  SHFL.IDX PT, R6, R6, 0x1, 0x1e1f ;  /* 0x003e1f0006067f89 */ /* 0x000ea800000e0000 */
[----:B------:R-:W3:Y:S08]  /*18a80*/  SHFL.IDX PT, R5, R5, 0x1, 0x1e1f ;  /* 0x003e1f0005057f89 */ /* 0x000ef000000e0000 */
[----:B0-----:R-:W-:-:S05]  /*18a90*/  @!P4 IADD3 R2, P3, R10, R2, RZ ;  /* 0x000000020a02c210 */ /* 0x001fca0007f7e0ff */
[----:B-1----:R-:W-:-:S05]  /*18aa0*/  @!P4 IMAD.X R3, RZ, RZ, R3, P3 ;  /* 0x000000ffff03c224 */ /* 0x002fca00018e0603 */
[----:B------:R-:W-:Y:S04]  /*18ab0*/  @!P4 LDGSTS.E.BYPASS.LTC128B.128 [R8+0xf000], desc[UR40][R2.64], !P2 ;  /* 0x0f0000000208cfae */ /* 0x000fe8000d101d68 */
[----:B------:R-:W-:Y:S04]  /*18ac0*/  @!P4 LDGSTS.E.BYPASS.LTC128B.128 [R8+0x10800], desc[UR40][R2.64+0x20], !P1 ;  /* 0x108000200208cfae */ /* 0x000fe8000c901d68 */
[----:B------:R0:W-:Y:S02]  /*18ad0*/  @!P4 LDGSTS.E.BYPASS.LTC128B.128 [R8+0x12000], desc[UR40][R2.64+0x40], !P0 ;  /* 0x120000400208cfae */ /* 0x0001e4000c101d68 */
[----:B0-----:R-:W-:-:S05]  /*18ae0*/  VIADD R2, R25, 0x40 ;  /* 0x0000004019027836 */ /* 0x001fca0000000000 */
[----:B------:R-:W-:-:S13]  /*18af0*/  ISETP.GE.AND P4, PT, R2, R0, PT ;  /* 0x000000000200720c */ /* 0x000fda0003f86270 */
[----:B--2---:R-:W-:-:S04]  /*18b00*/  @!P4 IADD3 R2, P3, R10, R6, RZ ;  /* 0x000000060a02c210 */ /* 0x004fc80007f7e0ff */
[----:B---3--:R-:W-:-:S05]  /*18b10*/  @!P4 IADD3.X R3, RZ, R5, RZ, P3, !PT ;  /* 0x00000005ff03c210 */ /* 0x008fca0001ffe4ff */
[----:B------:R-:W-:Y:S04]  /*18b20*/  @!P4 LDGSTS.E.BYPASS.LTC128B.128 [R8+0xf800], desc[UR40][R2.64], !P2 ;  /* 0x0f8000000208cfae */ /* 0x000fe8000d101d68 */
[----:B------:R-:W-:Y:S04]  /*18b30*/  @!P4 LDGSTS.E.BYPASS.LTC128B.128 [R8+0x11000], desc[UR40][R2.64+0x20], !P1 ;  /* 0x110000200208cfae */ /* 0x000fe8000c901d68 */
[----:B------:R0:W-:Y:S04]  /*18b40*/  @!P4 LDGSTS.E.BYPASS.LTC128B.128 [R8+0x12800], desc[UR40][R2.64+0x40], !P0 ;  /* 0x128000400208cfae */ /* 0x0001e8000c101d68 */
[----:B0-----:R0:W1:Y:S04]  /*18b50*/  SHFL.IDX PT, R3, R4, RZ, 0x1e1f ;  /* 0x001e1fff04037589 */ /* 0x00106800000e0000 */
[----:B------:R0:W2:Y:S02]  /*18b60*/  SHFL.IDX PT, R2, R7, RZ, 0x1e1f ;  /* 0x001e1fff07027589 */ /* 0x0000a400000e0000 */
.L_x_9497:
[----:B------:R-:W-:Y:S01]  /*18b70*/  VIADD R25, R25, 0x80 ;  /* 0x0000008019197836 */ /* 0x000fe20000000000 */
[----:B------:R-:W-:Y:S04]  /*18b80*/  BSSY B0, `(.L_x_9391) ;  /* 0x000000b000007945 */ /* 0x000fe80003800000 */
[----:B------:R-:W-:-:S13]  /*18b90*/  ISETP.GE.AND P3, PT, R25, R0, PT ;  /* 0x000000001900720c */ /* 0x000fda0003f66270 */
[----:B------:R-:W-:Y:S05]  /*18ba0*/  @P3 BRA `(.L_x_9392) ;  /* 0x0000000000203947 */ /* 0x000fea0003800000 */
[----:B--2---:R-:W-:-:S05]  /*18bb0*/  IADD3 R2, P3, R10, R2, RZ ;  /* 0x000000020a027210 */ /* 0x004fca0007f7e0ff */
[----:B-1----:R-:W-:-:S05]  /*18bc0*/  IMAD.X R3, RZ, RZ, R3, P3 ;  /* 0x000000ffff037224 */ /* 0x002fca00018e0603 */
[----:B------:R-:W-:Y:S01]  /*18bd0*/  @!PT LDS RZ, [RZ] ;  /* 0x00000000fffff984 */ /* 0x000fe20000000800 */
[----:B------:R-:W-:Y:S01]  /*18be0*/  @!PT LDS RZ, [RZ] ;  /* 0x00000000fffff984 */ /* 0x000fe20000000800 */
[----:B------:R-:W-:Y:S01]  /*18bf0*/  @!PT LDS RZ, [RZ] ;  /* 0x00000000fffff984 */ /* 0x000fe20000000800 */
[----:B------:R3:W-:Y:S04]  /*18c00*/  LDGSTS.E.BYPASS.LTC128B.128 [R8+0x10000], desc[UR40][R2.64], !P2 ;  /* 0x1000000002087fae */ /* 0x0007e8000d101d68 */
[----:B------:R3:W-:Y:S04]  /*18c10*/  LDGSTS.E.BYPASS.LTC128B.128 [R8+0x11800], desc[UR40][R2.64+0x20], !P1 ;  /* 0x1180002002087fae */ /* 0x0007e8000c901d68 */
[----:B------:R3:W-:Y:S02]  /*18c20*/  LDGSTS.E.BYPASS.LTC128B.128 [R8+0x13000], desc[UR40][R2.64+0x40], !P0 ;  /* 0x1300004002087fae */ /* 0x0007e4000c101d68 */
.L_x_9392:
[----:B------:R-:W-:Y:S05]  /*18c30*/  BSYNC B0 ;  /* 0x0000000000007941 */ /* 0x000fea0003800000 */
.L_x_9391:
[----:B------:R-:W-:Y:S01]  /*18c40*/  NOP ;  /* 0x0000000000007918 */ /* 0x000fe20000000000 */
[----:B------:R-:W-:-:S13]  /*18c50*/  PLOP3.LUT P0, PT, PT, PT, PT, 0x80, 0x0 ;  /* 0x000000000000781c */ /* 0x000fda0003f0f070 */
.L_x_9393:
[----:B------:R-:W-:Y:S02]  /*18c60*/  PLOP3.LUT P1, PT, P1, P0, PT, 0xa2, 0x0 ;  /* 0x000000000000781c */ /* 0x000fe40000f21472 */
[----:B------:R-:W-:-:S08]  /*18c70*/  @P0 R2UR P1, UR4, R17 ;  /* 0x00000000110402ca */ /* 0x000fd00000020000 */
[----:B------:R-:W-:-:S05]  /*18c80*/  @P0 PLOP3.LUT P0, PT, P1, PT, PT, 0x80, 0x0 ;  /* 0x000000000000081c */ /* 0x000fca0000f0f070 */
[----:B------:R-:W-:Y:S01]  /*18c90*/  @!P1 SYNCS.ARRIVE.TRANS64.RED.A0T1 RZ, [UR4+0x19c00], RZ ;  /* 0x019c00ffffff99a7 */ /* 0x000fe20008200404 */
[----:B------:R-:W-:Y:S07]  /*18ca0*/  @!P1 ARRIVES.LDGSTSBAR.64.TRANSCNT [UR4+0x19c00] ;  /* 0x019c0000ff0099b0 */ /* 0x000fee0008000a84 */
[----:B------:R-:W-:Y:S05]  /*18cb0*/  @P0 BRA.U.ANY `(.L_x_9393) ;  /* 0xfffffffd00e80947 */ /* 0x000fea000393ffff */
[----:B--23--:R-:W2:Y:S02]  /*18cc0*/  LDL.LU R2, [R1+0x50] ;  /* 0x0000500001027983 */ /* 0x00cea40000300800 */
        /* <DEDUP_REMOVED lines=11> */
.L_x_9498:
[----:B------:R-:W-:Y:S05]  /*18d80*/  BSYNC B0 ;  /* 0x0000000000007941 */ /* 0x000fea0003800000 */
.L_x_9394:
[----:B------:R-:W3:Y:S04]  /*18d90*/  LDL.LU R2, [R1+0x30] ;  /* 0x0000300001027983 */ /* 0x000ee80000300800 */
[----:B-1----:R-:W4:Y:S01]  /*18da0*/  LDL R3, [R1+0xc] ;  /* 0x00000c0001037983 */ /* 0x002f220000100800 */
[----:B---3--:R-:W-:-:S05]  /*18db0*/  VIADD R2, R2, 0xfffffffe ;  /* 0xfffffffe02027836 */ /* 0x008fca0000000000 */
[----:B----4-:R-:W-:-:S13]  /*18dc0*/  ISETP.GE.AND P0, PT, R2, R3, PT ;  /* 0x000000030200720c */ /* 0x010fda0003f06270 */
[----:B------:R-:W-:Y:S05]  /*18dd0*/  @!P0 BRA `(.L_x_9396) ;  /* 0x00000010004c8947 */ /* 0x000fea0003800000 */
[----:B------:R1:W5:Y:S01]  /*18de0*/  LDL.LU R6, [R1] ;  /* 0x0000000001067983 */ /* 0x0003620000300800 */
[----:B--2---:R-:W-:-:S07]  /*18df0*/  IMAD.MOV.U32 R0, RZ, RZ, R22 ;  /* 0x000000ffff007224 */ /* 0x004fce00078e0016 */
.L_x_9420:
[----:B------:R-:W2:Y:S01]  /*18e00*/  LDL R3, [R1+0x14] ;  /* 0x0000140001037983 */ /* 0x000ea20000100800 */
[----:B------:R-:W-:Y:S01]  /*18e10*/  VIADD R22, R0, 0x1 ;  /* 0x0000000100167836 */ /* 0x000fe20000000000 */
[----:B------:R-:W-:Y:S05]  /*18e20*/  YIELD ;  /* 0x0000000000007946 */ /* 0x000fea0003800000 */
[C---:B------:R-:W-:Y:S01]  /*18e30*/  ISETP.NE.AND P0, PT, R22.reuse, 0x2, PT ;  /* 0x000000021600780c */ /* 0x040fe20003f05270 */
[----:B------:R-:W-:Y:S03]  /*18e40*/  BSSY B0, `(.L_x_9397) ;  /* 0x00000a7000007945 */ /* 0x000fe60003800000 */
[----:B------:R-:W-:-:S02]  /*18e50*/  SEL R22, R22, RZ, P0 ;  /* 0x000000ff16167207 */ /* 0x000fc40000000000 */
[----:B--2---:R-:W-:Y:S02]  /*18e60*/  LOP3.LUT P1, RZ, R3, 0x1, RZ, 0xc0, !PT ;  /* 0x0000000103ff7812 */ /* 0x004fe4000782c0ff */
[----:B------:R-:W-:-:S04]  /*18e70*/  SEL R3, RZ, 0x1, P0 ;  /* 0x00000001ff037807 */ /* 0x000fc80000000000 */
[----:B-----5:R-:W-:-:S05]  /*18e80*/  LOP3.LUT R8, R6, R3, RZ, 0x3c, !PT ;  /* 0x0000000306087212 */ /* 0x020fca00078e3cff */
[----:B------:R2:W-:Y:S02]  /*18e90*/  STL [R1], R8 ;  /* 0x0000000801007387 */ /* 0x0005e40000100800 */
[----:B---3--:R-:W-:Y:S05]  /*18ea0*/  @!P1 BRA `(.L_x_9398) ;  /* 0x0000000800809947 */ /* 0x008fea0003800000 */
[----:B------:R-:W-:Y:S01]  /*18eb0*/  ULDC.64 UR4, c[0x0][0x418] ;  /* 0x0001060000047ab9 */ /* 0x000fe20000000a00 */
[----:B------:R-:W-:Y:S01]  /*18ec0*/  IMAD.MOV.U32 R3, RZ, RZ, R2 ;  /* 0x000000ffff037224 */ /* 0x000fe200078e0002 */
[----:B------:R-:W-:-:S04]  /*18ed0*/  ISETP.NE.U32.AND P0, PT, RZ, UR4, PT ;  /* 0x00000004ff007c0c */ /* 0x000fc8000bf05070 */
[----:B------:R-:W-:-:S13]  /*18ee0*/  ISETP.NE.AND.EX P0, PT, RZ, UR5, PT, P0 ;  /* 0x00000005ff007c0c */ /* 0x000fda000bf05300 */
[----:B------:R-:W-:Y:S05]  /*18ef0*/  @!P0 BRA `(.L_x_9399) ;  /* 0x0000000000488947 */ /* 0x000fea0003800000 */
[----:B------:R-:W3:Y:S01]  /*18f00*/  LDL R9, [R1+0x10] ;  /* 0x0000100001097983 */ /* 0x000ee20000100800 */
[----:B0-----:R-:W0:Y:S01]  /*18f10*/  LDC R7, c[0x0][0x43c] ;  /* 0x00010f00ff077b82 */ /* 0x001e220000000800 */
[----:B------:R-:W-:Y:S01]  /*18f20*/  ULDC.64 UR6, c[0x0][0x428] ;  /* 0x00010a0000067ab9 */ /* 0x000fe20000000a00 */
        /* <DEDUP_REMOVED lines=8> */
[----:B------:R-:W-:-:S03]  /*18fb0*/  IMAD.WIDE.U32 R4, R26, UR6, R4 ;  /* 0x000000061a047c25 */ /* 0x000fc6000f8e0004 */
[----:B------:R-:W-:Y:S01]  /*18fc0*/  LEA R18, P0, R4, UR4, 0x2 ;  /* 0x0000000404127c11 */ /* 0x000fe2000f8010ff */
[----:B---3--:R-:W-:-:S04]  /*18fd0*/  IMAD R7, R9, UR6, RZ ;  /* 0x0000000609077c24 */ /* 0x008fc8000f8e02ff */
[----:B------:R-:W-:-:S04]  /*18fe0*/  IMAD R7, R26, UR7, R7 ;  /* 0x000000071a077c24 */ /* 0x000fc8000f8e0207 */
[----:B------:R-:W-:-:S05]  /*18ff0*/  IMAD.IADD R7, R7, 0x1, R5 ;  /* 0x0000000107077824 */ /* 0x000fca00078e0205 */
[----:B------:R-:W-:-:S05]  /*19000*/  LEA.HI.X R19, R4, UR5, R7, 0x2, P0 ;  /* 0x0000000504137c11 */ /* 0x000fca00080f1407 */
[----:B------:R3:W5:Y:S02]  /*19010*/  LDG.E R18, desc[UR40][R18.64] ;  /* 0x0000002812127981 */ /* 0x000764000c1e1900 */
.L_x_9399:
[----:B0-----:R-:W-:Y:S01]  /*19020*/  IMAD R7, R22, 0x8, R17 ;  /* 0x0000000816077824 */ /* 0x001fe200078e0211 */
[----:B------:R-:W-:Y:S01]  /*19030*/  SHF.L.U32 R5, R8, 0x1f, RZ ;  /* 0x0000001f08057819 */ /* 0x000fe200000006ff */
[----:B------:R-:W0:Y:S01]  /*19040*/  S2R R4, SR_TID.X ;  /* 0x0000000000047919 */ /* 0x000e220000002100 */
[----:B------:R-:W-:Y:S02]  /*19050*/  BSSY B1, `(.L_x_9400) ;  /* 0x0000005000017945 */ /* 0x000fe40003800000 */
[----:B------:R-:W4:Y:S01]  /*19060*/  SYNCS.PHASECHK.TRANS64.TRYWAIT P0, [R7+URZ+0x19c80], R5 ;  /* 0x019c8005070075a7 */ /* 0x000f22000800017f */
[----:B0-----:R-:W-:-:S04]  /*19070*/  LOP3.LUT R4, R4, 0x7f, RZ, 0xc0, !PT ;  /* 0x0000007f04047812 */ /* 0x001fc800078ec0ff */
[----:B------:R-:W-:Y:S01]  /*19080*/  ISETP.NE.AND P1, PT, R4, RZ, PT ;  /* 0x000000ff0400720c */ /* 0x000fe20003f25270 */
[----:B----4-:R-:W-:-:S12]  /*19090*/  @!P0 BRA `(.L_x_9401) ;  /* 0x0000003400688947 */ /* 0x010fd80003800000 */
.L_x_9499:
[----:B------:R-:W-:Y:S05]  /*190a0*/  BSYNC B1 ;  /* 0x0000000000017941 */ /* 0x000fea0003800000 */
.L_x_9400:
[----:B------:R-:W-:Y:S04]  /*190b0*/  BSSY B1, `(.L_x_9402) ;  /* 0x0000009000017945 */ /* 0x000fe80003800000 */
[----:B------:R-:W-:Y:S05]  /*190c0*/  @P1 BRA `(.L_x_9403) ;  /* 0x00000000001c1947 */ /* 0x000fea0003800000 */
[----:B------:R-:W2:Y:S02]  /*190d0*/  S2R R4, SR_TID.X ;  /* 0x0000000000047919 */ /* 0x000ea40000002100 */
[----:B--2---:R-:W-:Y:S01]  /*190e0*/  LOP3.LUT R8, R4, 0x1f, RZ, 0xc0, !PT ;  /* 0x0000001f04087812 */ /* 0x004fe200078ec0ff */
[----:B------:R-:W-:-:S03]  /*190f0*/  IMAD.MOV.U32 R4, RZ, RZ, 0x3000 ;  /* 0x00003000ff047424 */ /* 0x000fc600078e00ff */
[----:B------:R-:W-:Y:S01]  /*19100*/  ISETP.NE.AND P0, PT, R8, RZ, PT ;  /* 0x000000ff0800720c */ /* 0x000fe20003f05270 */
[----:B------:R4:W-:-:S12]  /*19110*/  SYNCS.ARRIVE.TRANS64 RZ, [R7+URZ+0x19c70], R4 ;  /* 0x019c700407ff79a7 */ /* 0x0009d8000800003f */
[----:B----4-:R-:W-:Y:S05]  /*19120*/  @!P0 BRA `(.L_x_9403) ;  /* 0x0000000000048947 */ /* 0x010fea0003800000 */
[----:B------:R-:W-:Y:S01]  /*19130*/  BPT.TRAP 0x1 ;  /* 0x000000040000795c */ /* 0x000fe20000300000 */
.L_x_9403:
[----:B------:R-:W-:Y:S05]  /*19140*/  BSYNC B1 ;  /* 0x0000000000017941 */ /* 0x000fea0003800000 */
.L_x_9402:
[----:B--2---:R-:W2:Y:S01]  /*19150*/  LDL R8, [R1+0x18] ;  /* 0x0000180001087983 */ /* 0x004ea20000100800 */
        /* <DEDUP_REMOVED lines=9> */
[----:B--2---:R-:W-:-:S02]  /*191f0*/  IMAD R8, R3, 0x80, R8 ;  /* 0x0000008003087824 */ /* 0x004fc400078e0208 */
[----:B------:R-:W-:-:S09]  /*19200*/  VIADD R3, R7, 0x19c70 ;  /* 0x00019c7007037836 */ /* 0x000fd20000000000 */
.L_x_9404:
        /* <DEDUP_REMOVED lines=16> */
.L_x_9405:
        /* <DEDUP_REMOVED lines=16> */
.L_x_9406:
        /* <DEDUP_REMOVED lines=13> */
.L_x_9500:
[----:B------:R-:W-:Y:S05]  /*194e0*/  BSYNC B1 ;  /* 0x0000000000017941 */ /* 0x000fea0003800000 */
.L_x_9407:
[----:B------:R-:W-:Y:S01]  /*194f0*/  BSSY B1, `(.L_x_9409) ;  /* 0x000000b000017945 */ /* 0x000fe20003800000 */
[----:B------:R-:W-:Y:S02]  /*19500*/  IMAD.MOV.U32 R10, RZ, RZ, 0x0 ;  /* 0x00000000ff0a7424 */ /* 0x000fe400078e00ff */
[----:B------:R-:W-:Y:S01]  /*19510*/  IMAD.MOV.U32 R11, RZ, RZ, 0x14f00000 ;  /* 0x14f00000ff0b7424 */ /* 0x000fe200078e00ff */
[----:B------:R-:W-:Y:S06]  /*19520*/  @P1 BRA `(.L_x_9410) ;  /* 0x00000000001c1947 */ /* 0x000fec0003800000 */
[----:B------:R-:W4:Y:S02]  /*19530*/  S2R R3, SR_TID.X ;  /* 0x0000000000037919 */ /* 0x000f240000002100 */
[----:B----4-:R-:W-:Y:S01]  /*19540*/  LOP3.LUT R9, R3, 0x1f, RZ, 0xc0, !PT ;  /* 0x0000001f03097812 */ /* 0x010fe200078ec0ff */
[----:B------:R-:W-:-:S03]  /*19550*/  IMAD.MOV.U32 R3, RZ, RZ, 0x3000 ;  /* 0x00003000ff037424 */ /* 0x000fc600078e00ff */
[----:B------:R-:W-:Y:S01]  /*19560*/  ISETP.NE.AND P0, PT, R9, RZ, PT ;  /* 0x000000ff0900720c */ /* 0x000fe20003f05270 */
[----:B------:R4:W-:-:S12]  /*19570*/  SYNCS.ARRIVE.TRANS64 RZ, [R7+URZ+0x19c30], R3 ;  /* 0x019c300307ff79a7 */ /* 0x0009d8000800003f */
[----:B----4-:R-:W-:Y:S05]  /*19580*/  @!P0 BRA `(.L_x_9410) ;  /* 0x0000000000048947 */ /* 0x010fea0003800000 */
[----:B------:R-:W-:Y:S01]  /*19590*/  BPT.TRAP 0x1 ;  /* 0x000000040000795c */ /* 0x000fe20000300000 */
.L_x_9410:
[----:B------:R-:W-:Y:S05]  /*195a0*/  BSYNC B1 ;  /* 0x0000000000017941 */ /* 0x000fea0003800000 */
.L_x_9409:
[----:B------:R-:W-:Y:S01]  /*195b0*/  R2UR UR10, R14 ;  /* 0x000000000e0a72ca */ /* 0x000fe200000e0000 */
[----:B------:R-:W-:Y:S01]  /*195c0*/  UIADD3 UR4, UP0, UR38, 0x370, URZ ;  /* 0x0000037026047890 */ /* 0x000fe2000ff1e03f */
[----:B------:R-:W-:Y:S01]  /*195d0*/  R2UR UR6, R10 ;  /* 0x000000000a0672ca */ /* 0x000fe200000e0000 */
[----:B0-2---:R-:W-:Y:S01]  /*195e0*/  VIADD R7, R7, 0x19c30 ;  /* 0x00019c3007077836 */ /* 0x005fe20000000000 */
[----:B------:R-:W-:Y:S01]  /*195f0*/  R2UR UR7, R11 ;  /* 0x000000000b0772ca */ /* 0x000fe200000e0000 */
[----:B------:R-:W-:Y:S01]  /*19600*/  UIADD3.X UR5, URZ, UR39, URZ, UP0, !UPT ;  /* 0x000000273f057290 */ /* 0x000fe200087fe43f */
[----:B------:R-:W-:Y:S02]  /*19610*/  PLOP3.LUT P0, PT, PT, PT, PT, 0x80, 0x0 ;  /* 0x000000000000781c */ /* 0x000fe40003f0f070 */
[----:B------:R-:W-:-:S11]  /*19620*/  IADD3 R3, R4, 0x13800, RZ ;  /* 0x0001380004037810 */ /* 0x000fd60007ffe0ff */
.L_x_9411:
        /* <DEDUP_REMOVED lines=15> */
.L_x_9412:
        /* <DEDUP_REMOVED lines=15> */
.L_x_9413:
        /* <DEDUP_REMOVED lines=9> */
[----:B----4-:R-:W-:Y:S05]  /*198a0*/  @P0 BRA.U.ANY `(.L_x_9413) ;  /* 0xfffffffd00d80947 */ /* 0x010fea000393ffff */
.L_x_9398:
[----:B------:R-:W-:Y:S05]  /*198b0*/  BSYNC B0 ;  /* 0x0000000000007941 */ /* 0x000fea0003800000 */
.L_x_9397:
[----:B------:R-:W4:Y:S02]  /*198c0*/  LDL R3, [R1+0x54] ;  /* 0x0000540001037983 */ /* 0x000f240000100800 */
[----:B----4-:R-:W-:-:S13]  /*198d0*/  ISETP.NE.AND P0, PT, R3, 0x3, PT ;  /* 0x000000030300780c */ /* 0x010fda0003f05270 */
[----:B------:R-:W-:Y:S05]  /*198e0*/  @!P0 BRA `(.L_x_9414) ;  /* 0x0000000000048947 */ /* 0x000fea0003800000 */
[----:B------:R-:W-:Y:S01]  /*198f0*/  BPT.TRAP 0x1 ;  /* 0x000000040000795c */ /* 0x000fe20000300000 */
.L_x_9414:
[----:B------:R-:W4:Y:S01]  /*19900*/  LDL R5, [R1+0x34] ;  /* 0x0000340001057983 */ /* 0x000f220000100800 */
[----:B0-----:R-:W-:Y:S01]  /*19910*/  LOP3.LUT R4, R6, 0x1, RZ, 0x3c, !PT ;  /* 0x0000000106047812 */ /* 0x001fe200078e3cff */
[----:B------:R-:W-:Y:S01]  /*19920*/  IMAD R3, R0, 0x8, R17 ;  /* 0x0000000800037824 */ /* 0x000fe200078e0211 */
[----:B------:R-:W-:Y:S02]  /*19930*/  BSSY B0, `(.L_x_9415) ;  /* 0x0000005000007945 */ /* 0x000fe40003800000 */
[----:B------:R-:W-:-:S04]  /*19940*/  SHF.L.U32 R4, R4, 0x1f, RZ ;  /* 0x0000001f04047819 */ /* 0x000fc800000006ff */
[----:B------:R-:W0:Y:S01]  /*19950*/  SYNCS.PHASECHK.TRANS64.TRYWAIT P0, [R3+URZ+0x19c70], R4 ;  /* 0x019c7004030075a7 */ /* 0x000e22000800017f */
[----:B----4-:R-:W-:Y:S01]  /*19960*/  ISETP.NE.AND P1, PT, R5, 0x3, PT ;  /* 0x000000030500780c */ /* 0x010fe20003f25270 */
[----:B0-----:R-:W-:-:S12]  /*19970*/  @!P0 BRA `(.L_x_9416) ;  /* 0x0000002c00588947 */ /* 0x001fd80003800000 */
.L_x_9501:
[----:B------:R-:W-:Y:S05]  /*19980*/  BSYNC B0 ;  /* 0x0000000000007941 */ /* 0x000fea0003800000 */
.L_x_9415:
[----:B------:R-:W-:Y:S05]  /*19990*/  @!P1 BRA `(.L_x_9417) ;  /* 0x0000000000049947 */ /* 0x000fea0003800000 */
[----:B------:R-:W-:Y:S01]  /*199a0*/  BPT.TRAP 0x1 ;  /* 0x000000040000795c */ /* 0x000fe20000300000 */
.L_x_9417:
[----:B0-----:R-:W-:Y:S01]  /*199b0*/  SHF.L.U32 R4, R6, 0x1f, RZ ;  /* 0x0000001f06047819 */ /* 0x001fe200000006ff */
[----:B------:R-:W-:-:S03]  /*199c0*/  IMAD R0, R0, 0x3000, RZ ;  /* 0x0000300000007824 */ /* 0x000fc600078e02ff */
[----:B------:R-:W0:Y:S02]  /*199d0*/  SYNCS.PHASECHK.TRANS64.TRYWAIT P0, [R3+URZ+0x19c60], R4 ;  /* 0x019c6004030075a7 */ /* 0x000e24000800017f */
[----:B0-----:R-:W-:Y:S05]  /*199e0*/  @!P0 BRA `(.L_x_9418) ;  /* 0x0000002c00508947 */ /* 0x001fea0003800000 */
.L_x_9502:
[----:B------:R-:W4:Y:S04]  /*199f0*/  LDL R13, [R1+0x4] ;  /* 0x00000400010d7983 */ /* 0x000f280000100800 */
[----:B------:R-:W5:Y:S01]  /*19a00*/  LDL R12, [R1+0x1c] ;  /* 0x00001c00010c7983 */ /* 0x000f620000100800 */
[----:B0-----:R-:W-:Y:S01]  /*19a10*/  LOP3.LUT R4, R0, R28, RZ, 0xfc, !PT ;  /* 0x0000001c00047212 */ /* 0x001fe200078efcff */
[----:B------:R-:W-:Y:S05]  /*19a20*/  WARPSYNC.ALL ;  /* 0x0000000000007948 */ /* 0x000fea0003800000 */
[----:B------:R-:W-:-:S06]  /*19a30*/  IMAD.IADD R4, R17, 0x1, R4 ;  /* 0x0000000111047824 */ /* 0x000fcc00078e0204 */
[----:B------:R-:W2:Y:S02]  /*19a40*/  LDSM.16.MT88.4 R4, [R4+0x9000] ;  /* 0x009000000404783b */ /* 0x000ea40000004200 */
[C-C-:B--2---:R-:W-:Y:S02]  /*19a50*/  PRMT R8, R4.reuse, 0x6420, R5.reuse ;  /* 0x0000642004087816 */ /* 0x144fe40000000005 */
[----:B------:R-:W-:Y:S02]  /*19a60*/  PRMT R9, R4, 0x7531, R5 ;  /* 0x0000753104097816 */ /* 0x000fe40000000005 */
[C-C-:B------:R-:W-:Y:S02]  /*19a70*/  PRMT R10, R6.reuse, 0x6420, R7.reuse ;  /* 0x00006420060a7816 */ /* 0x140fe40000000007 */
[----:B------:R-:W-:Y:S02]  /*19a80*/  PRMT R11, R6, 0x7531, R7 ;  /* 0x00007531060b7816 */ /* 0x000fe40000000007 */
[----:B----4-:R-:W-:-:S02]  /*19a90*/  LOP3.LUT R4, R0, R13, RZ, 0xfc, !PT ;  /* 0x0000000d00047212 */ /* 0x010fc400078efcff */
[----:B-----5:R-:W-:-:S03]  /*19aa0*/  IADD3 R12, R23, R12, R0 ;  /* 0x0000000c170c7210 */ /* 0x020fc60007ffe000 */
        /* <DEDUP_REMOVED lines=23> */
[----:B------:R-:W-:-:S04]  /*19c20*/  LOP3.LUT R13, R28, 0x1800, RZ, 0xfc, !PT ;  /* 0x000018001c0d7812 */ /* 0x000fc800078efcff */
[----:B------:R0:W-:Y:S02]  /*19c30*/  STSM.16.M88.4 [R4], R8 ;  /* 0x0000000804007844 */ /* 0x0001e40000000200 */
[----:B0-----:R-:W-:-:S05]  /*19c40*/  LOP3.LUT R4, R0, 0x800, R28, 0xfe, !PT ;  /* 0x0000080000047812 */ /* 0x001fca00078efe1c */
[----:B------:R-:W-:-:S06]  /*19c50*/  IMAD.IADD R4, R17, 0x1, R4 ;  /* 0x0000000111047824 */ /* 0x000fcc00078e0204 */
[----:B------:R-:W0:Y:S02]  /*19c60*/  LDSM.16.MT88.4 R4, [R4+0x9000] ;  /* 0x009000000404783b */ /* 0x000e240000004200 */
[C-C-:B0-----:R-:W-:Y:S02]  /*19c70*/  PRMT R8, R4.reuse, 0x6420, R5.reuse ;  /* 0x0000642004087816 */ /* 0x141fe40000000005 */
[----:B------:R-:W-:Y:S02]  /*19c80*/  PRMT R9, R4, 0x7531, R5 ;  /* 0x0000753104097816 */ /* 0x000fe40000000005 */
[C-C-:B------:R-:W-:Y:S02]  /*19c90*/  PRMT R10, R6.reuse, 0x6420, R7.reuse ;  /* 0x00006420060a7816 */ /* 0x140fe40000000007 */
[----:B------:R-:W-:Y:S02]  /*19ca0*/  PRMT R11, R6, 0x7531, R7 ;  /* 0x00007531060b7816 */ /* 0x000fe40000000007 */
[----:B------:R-:W-:-:S02]  /*19cb0*/  IADD3 R4, R17, R13, R0 ;  /* 0x0000000d11047210 */ /* 0x000fc40007ffe000 */
[----:B------:R-:W-:Y:S01]  /*19cc0*/  LOP3.LUT R13, R28, 0x2800, RZ, 0xfc, !PT ;  /* 0x000028001c0d7812 */ /* 0x000fe200078efcff */
        /* <DEDUP_REMOVED lines=22> */
.L_x_9419:
[----:B------:R-:W4:Y:S01]  /*19e30*/  S2R R0, SR_TID.X ;  /* 0x0000000000007919 */ /* 0x000f220000002100 */
[----:B--2---:R2:W-:Y:S01]  /*19e40*/  SYNCS.ARRIVE.TRANS64.A1T0 RZ, [R3+URZ+0x19c50], RZ ;  /* 0x019c50ff03ff79a7 */ /* 0x0045e2000810003f */
[----:B------:R0:W5:Y:S01]  /*19e50*/  LDL R6, [R1] ;  /* 0x0000000001067983 */ /* 0x0001620000100800 */
[----:B----4-:R-:W-:-:S03]  /*19e60*/  LOP3.LUT R4, R0, 0x7f, RZ, 0xc0, !PT ;  /* 0x0000007f00047812 */ /* 0x010fc600078ec0ff */
[----:B------:R-:W4:Y:S01]  /*19e70*/  LDL R0, [R1+0xc] ;  /* 0x00000c0001007983 */ /* 0x000f220000100800 */
[----:B------:R-:W-:Y:S01]  /*19e80*/  BAR.SYNC.DEFER_BLOCKING 0x2, 0x80 ;  /* 0x0082000000007b1d */ /* 0x000fe20000010000 */
[----:B------:R-:W-:-:S13]  /*19e90*/  ISETP.NE.AND P0, PT, R4, RZ, PT ;  /* 0x000000ff0400720c */ /* 0x000fda0003f05270 */
[----:B--2---:R-:W-:-:S05]  /*19ea0*/  @!P0 VIADD R3, R3, 0x19c80 ;  /* 0x00019c8003038836 */ /* 0x004fca0000000000 */
[----:B------:R-:W-:-:S04]  /*19eb0*/  @!P0 PRMT R3, RZ, 0x654, R3 ;  /* 0x00000654ff038816 */ /* 0x000fc80000000003 */
[----:B------:R0:W-:Y:S01]  /*19ec0*/  @!P0 SYNCS.ARRIVE.TRANS64.RED.A1T0 RZ, [R3+URZ], RZ ;  /* 0x000000ff03ff89a7 */ /* 0x0001e2000810043f */
[C---:B----4-:R-:W-:Y:S01]  /*19ed0*/  ISETP.GT.AND P0, PT, R2.reuse, R0, PT ;  /* 0x000000000200720c */ /* 0x050fe20003f04270 */
[----:B------:R-:W-:Y:S02]  /*19ee0*/  VIADD R2, R2, 0xffffffff ;  /* 0xffffffff02027836 */ /* 0x000fe40000000000 */
[----:B------:R-:W-:-:S10]  /*19ef0*/  IMAD.MOV.U32 R0, RZ, RZ, R22 ;  /* 0x000000ffff007224 */ /* 0x000fd400078e0016 */
[----:B0-----:R-:W-:Y:S05]  /*19f00*/  @P0 BRA `(.L_x_9420) ;  /* 0xffffffec00bc0947 */ /* 0x001fea000383ffff */
.L_x_9396:
[----:B------:R-:W0:Y:S02]  /*19f10*/  S2R R3, SR_TID.X ;  /* 0x0000000000037919 */ /* 0x000e240000002100 */
[----:B0-----:R-:W-:Y:S02]  /*19f20*/  LOP3.LUT R4, R3, 0x7f, RZ, 0xc0, !PT ;  /* 0x0000007f03047812 */ /* 0x001fe400078ec0ff */
[----:B------:R-:W4:Y:S01]  /*19f30*/  LDL R3, [R1+0x54] ;  /* 0x0000540001037983 */ /* 0x000f220000100800 */
[----:B------:R-:W-:Y:S01]  /*19f40*/  BSSY B0, `(.L_x_9421) ;  /* 0x0000010000007945 */ /* 0x000fe20003800000 */
[----:B------:R-:W-:Y:S02]  /*19f50*/  ISETP.NE.AND P0, PT, R4, RZ, PT ;  /* 0x000000ff0400720c */ /* 0x000fe40003f05270 */
[----:B----4-:R-:W-:-:S11]  /*19f60*/  ISETP.NE.AND P2, PT, R3, 0x3, PT ;  /* 0x000000030300780c */ /* 0x010fd60003f45270 */
[----:B------:R-:W-:Y:S05]  /*19f70*/  @P0 BRA `(.L_x_9422) ;  /* 0x0000000000300947 */ /* 0x000fea0003800000 */
[----:B------:R-:W0:Y:S01]  /*19f80*/  S2R R3, SR_LANEID ;  /* 0x0000000000037919 */ /* 0x000e220000000000 */
[----:B------:R-:W-:Y:S02]  /*19f90*/  VOTEU.ANY UR4, UPT, PT ;  /* 0x0000000000047886 */ /* 0x000fe400038e0100 */
[----:B--2---:R-:W0:Y:S08]  /*19fa0*/  FLO.U32 R0, UR4 ;  /* 0x0000000400007d00 */ /* 0x004e3000080e0000 */
[----:B------:R-:W2:Y:S01]  /*19fb0*/  POPC R4, UR4 ;  /* 0x0000000400047d09 */ /* 0x000ea20008000000 */
[----:B0-----:R-:W-:-:S02]  /*19fc0*/  ISETP.EQ.U32.AND P1, PT, R0, R3, PT ;  /* 0x000000030000720c */ /* 0x001fc40003f22070 */
[----:B------:R-:W2:Y:S11]  /*19fd0*/  LDC.64 R2, c[0x0][0xc60] ;  /* 0x00031800ff027b82 */ /* 0x000eb60000000a00 */
[----:B--2---:R-:W2:Y:S01]  /*19fe0*/  @P1 ATOMG.E.ADD.STRONG.GPU PT, R3, desc[UR40][R2.64], R4 ;  /* 0x00000004020319a8 */ /* 0x004ea200081ee1e8 */
[----:B------:R-:W0:Y:S02]  /*19ff0*/  S2R R5, SR_LTMASK ;  /* 0x0000000000057919 */ /* 0x000e240000003900 */
[----:B0-----:R-:W-:-:S06]  /*1a000*/  LOP3.LUT R5, R5, UR4, RZ, 0xc0, !PT ;  /* 0x0000000405057c12 */ /* 0x001fcc000f8ec0ff */
[----:B------:R-:W0:Y:S01]  /*1a010*/  POPC R5, R5 ;  /* 0x0000000500057309 */ /* 0x000e220000000000 */
[----:B--2---:R-:W0:Y:S02]  /*1a020*/  SHFL.IDX PT, R0, R3, R0, 0x1f ;  /* 0x00001f0003007589 */ /* 0x004e2400000e0000 */
[----:B0-----:R-:W-:-:S07]  /*1a030*/  IADD3 R24, R0, UR36, R5 ;  /* 0x0000002400187c10 */ /* 0x001fce000fffe005 */
.L_x_9422:
[----:B------:R-:W-:Y:S05]  /*1a040*/  BSYNC B0 ;  /* 0x0000000000007941 */ /* 0x000fea0003800000 */
.L_x_9421:
[----:B------:R-:W-:Y:S05]  /*1a050*/  @!P2 BRA `(.L_x_9423) ;  /* 0x000000000004a947 */ /* 0x000fea0003800000 */
[----:B------:R-:W-:Y:S01]  /*1a060*/  BPT.TRAP 0x1 ;  /* 0x000000040000795c */ /* 0x000fe20000300000 */
.L_x_9423:
[----:B--2---:R-:W2:Y:S04]  /*1a070*/  LDL R0, [R1] ;  /* 0x0000000001007983 */ /* 0x004ea80000100800 */
[----:B------:R-:W4:Y:S01]  /*1a080*/  LDL R2, [R1+0x34] ;  /* 0x0000340001027983 */ /* 0x000f220000100800 */
[----:B------:R-:W-:Y:S01]  /*1a090*/  BSSY B0, `(.L_x_9424) ;  /* 0x0000007000007945 */ /* 0x000fe20003800000 */
[----:B--2---:R-:W-:Y:S01]  /*1a0a0*/  LOP3.LUT R3, R0, 0x1, RZ, 0x3c, !PT ;  /* 0x0000000100037812 */ /* 0x004fe200078e3cff */
[----:B------:R-:W-:-:S03]  /*1a0b0*/  IMAD R0, R22, 0x8, R17 ;  /* 0x0000000816007824 */ /* 0x000fc600078e0211 */
[----:B------:R-:W-:Y:S02]  /*1a0c0*/  SHF.L.U32 R3, R3, 0x1f, RZ ;  /* 0x0000001f03037819 */ /* 0x000fe400000006ff */
[----:B----4-:R-:W-:Y:S02]  /*1a0d0*/  ISETP.NE.AND P2, PT, R2, 0x3, PT ;  /* 0x000000030200780c */ /* 0x010fe40003f45270 */
[----:B------:R-:W0:Y:S02]  /*1a0e0*/  SYNCS.PHASECHK.TRANS64.TRYWAIT P1, [R0+URZ+0x19c70], R3 ;  /* 0x019c7003000075a7 */ /* 0x000e24000802017f */
[----:B0-----:R-:W-:Y:S09]  /*1a0f0*/  @!P1 BRA `(.L_x_9425) ;  /* 0x0000002400a09947 */ /* 0x001ff20003800000 */
.L_x_9503:
[----:B------:R-:W-:Y:S05]  /*1a100*/  BSYNC B0 ;  /* 0x0000000000007941 */ /* 0x000fea0003800000 */
.L_x_9424:
[----:B------:R-:W-:Y:S05]  /*1a110*/  @!P2 BRA `(.L_x_9426) ;  /* 0x000000000004a947 */ /* 0x000fea0003800000 */
[----:B------:R-:W-:Y:S01]  /*1a120*/  BPT.TRAP 0x1 ;  /* 0x000000040000795c */ /* 0x000fe20000300000 */
.L_x_9426:
[----:B------:R-:W0:Y:S02]  /*1a130*/  LDL R2, [R1] ;  /* 0x0000000001027983 */ /* 0x000e240000100800 */
[----:B0-----:R-:W-:-:S04]  /*1a140*/  SHF.L.U32 R3, R2, 0x1f, RZ ;  /* 0x0000001f02037819 */ /* 0x001fc800000006ff */
[----:B------:R-:W0:Y:S02]  /*1a150*/  SYNCS.PHASECHK.TRANS64.TRYWAIT P1, [R0+URZ+0x19c60], R3 ;  /* 0x019c6003000075a7 */ /* 0x000e24000802017f */
[----:B0-----:R-:W-:Y:S05]  /*1a160*/  @!P1 BRA `(.L_x_9427) ;  /* 0x0000002400989947 */ /* 0x001fea0003800000 */
.L_x_9504:
[----:B------:R-:W2:Y:S04]  /*1a170*/  LDL R12, [R1+0x4] ;  /* 0x00000400010c7983 */ /* 0x000ea80000100800 */
[----:B------:R-:W4:Y:S01]  /*1a180*/  LDL R13, [R1+0x1c] ;  /* 0x00001c00010d7983 */ /* 0x000f220000100800 */
[----:B------:R-:W-:Y:S01]  /*1a190*/  IMAD R2, R22, 0x3000, RZ ;  /* 0x0000300016027824 */ /* 0x000fe200078e02ff */
[----:B------:R-:W-:Y:S05]  /*1a1a0*/  WARPSYNC.ALL ;  /* 0x0000000000007948 */ /* 0x000fea0003800000 */
[----:B0-----:R-:W-:-:S05]  /*1a1b0*/  LOP3.LUT R3, R2, R28, RZ, 0xfc, !PT ;  /* 0x0000001c02037212 */ /* 0x001fca00078efcff */
[----:B------:R-:W-:-:S05]  /*1a1c0*/  IMAD.IADD R3, R17, 0x1, R3 ;  /* 0x0000000111037824 */ /* 0x000fca00078e0203 */
[----:B-----5:R-:W0:Y:S02]  /*1a1d0*/  LDSM.16.MT88.4 R4, [R3+0x9000] ;  /* 0x009000000304783b */ /* 0x020e240000004200 */
[C-C-:B0-----:R-:W-:Y:S02]  /*1a1e0*/  PRMT R8, R4.reuse, 0x6420, R5.reuse ;  /* 0x0000642004087816 */ /* 0x141fe40000000005 */
[----:B------:R-:W-:Y:S02]  /*1a1f0*/  PRMT R9, R4, 0x7531, R5 ;  /* 0x0000753104097816 */ /* 0x000fe40000000005 */
[C-C-:B------:R-:W-:Y:S02]  /*1a200*/  PRMT R10, R6.reuse, 0x6420, R7.reuse ;  /* 0x00006420060a7816 */ /* 0x140fe40000000007 */
[----:B------:R-:W-:Y:S02]  /*1a210*/  PRMT R11, R6, 0x7531, R7 ;  /* 0x00007531060b7816 */ /* 0x000fe40000000007 */
[----:B--2---:R-:W-:-:S05]  /*1a220*/  LOP3.LUT R3, R2, R12, RZ, 0xfc, !PT ;  /* 0x0000000c02037212 */ /* 0x004fca00078efcff */
[----:B------:R-:W-:-:S05]  /*1a230*/  IMAD.IADD R3, R23, 0x1, R3 ;  /* 0x0000000117037824 */ /* 0x000fca00078e0203 */
        /* <DEDUP_REMOVED lines=12> */
[----:B0-----:R-:W-:-:S05]  /*1a300*/  VIADD R3, R2, 0x2000 ;  /* 0x0000200002037836 */ /* 0x001fca0000000000 */
[C---:B------:R-:W-:Y:S02]  /*1a310*/  LOP3.LUT R4, R3.reuse, R28, RZ, 0xfc, !PT ;  /* 0x0000001c03047212 */ /* 0x040fe400078efcff */
[----:B------:R-:W-:Y:S02]  /*1a320*/  LOP3.LUT R3, R3, R12, RZ, 0xfc, !PT ;  /* 0x0000000c03037212 */ /* 0x000fe400078efcff */
[----:B------:R-:W-:Y:S01]  /*1a330*/  LOP3.LUT R12, R28, 0x1800, RZ, 0xfc, !PT ;  /* 0x000018001c0c7812 */ /* 0x000fe200078efcff */
[----:B------:R-:W-:Y:S02]  /*1a340*/  IMAD.IADD R4, R17, 0x1, R4 ;  /* 0x0000000111047824 */ /* 0x000fe400078e0204 */
[C---:B------:R-:W-:Y:S01]  /*1a350*/  IMAD.IADD R3, R23.reuse, 0x1, R3 ;  /* 0x0000000117037824 */ /* 0x040fe200078e0203 */
[----:B----4-:R-:W-:-:S03]  /*1a360*/  IADD3 R23, R23, R13, R2 ;  /* 0x0000000d17177210 */ /* 0x010fc60007ffe002 */
[----:B------:R-:W0:Y:S02]  /*1a370*/  LDSM.16.MT88.4 R4, [R4+0x9000] ;  /* 0x009000000404783b */ /* 0x000e240000004200 */
[C-C-:B0-----:R-:W-:Y:S02]  /*1a380*/  PRMT R8, R4.reuse, 0x6420, R5.reuse ;  /* 0x0000642004087816 */ /* 0x141fe40000000005 */
[----:B------:R-:W-:Y:S02]  /*1a390*/  PRMT R9, R4, 0x7531, R5 ;  /* 0x0000753104097816 */ /* 0x000fe40000000005 */
[C-C-:B------:R-:W-:Y:S02]  /*1a3a0*/  PRMT R10, R6.reuse, 0x6420, R7.reuse ;  /* 0x00006420060a7816 */ /* 0x140fe40000000007 */
[----:B------:R-:W-:-:S05]  /*1a3b0*/  PRMT R11, R6, 0x7531, R7 ;  /* 0x00007531060b7816 */ /* 0x000fca0000000007 */
[----:B------:R0:W-:Y:S02]  /*1a3c0*/  STSM.16.M88.4 [R3], R8 ;  /* 0x0000000803007844 */ /* 0x0001e40000000200 */
[----:B0-----:R-:W-:-:S05]  /*1a3d0*/  LOP3.LUT R3, R2, 0x800, R28, 0xfe, !PT ;  /* 0x0000080002037812 */ /* 0x001fca00078efe1c */
[----:B------:R-:W-:-:S05]  /*1a3e0*/  IMAD.IADD R3, R17, 0x1, R3 ;  /* 0x0000000111037824 */ /* 0x000fca00078e0203 */
        /* <DEDUP_REMOVED lines=29> */
.L_x_9428:
[----:B------:R-:W4:Y:S01]  /*1a5c0*/  LDL.LU R2, [R1] ;  /* 0x0000000001027983 */ /* 0x000f220000300800 */
[----:B--2---:R2:W-:Y:S01]  /*1a5d0*/  SYNCS.ARRIVE.TRANS64.A1T0 RZ, [R0+URZ+0x19c50], RZ ;  /* 0x019c50ff00ff79a7 */ /* 0x0045e2000810003f */
[----:B------:R-:W-:Y:S01]  /*1a5e0*/  VIADD R22, R22, 0x1 ;  /* 0x0000000116167836 */ /* 0x000fe20000000000 */
[----:B--2---:R-:W-:-:S04]  /*1a5f0*/  @!P0 IADD3 R0, R0, 0x19c80, RZ ;  /* 0x00019c8000008810 */ /* 0x004fc80007ffe0ff */
[----:B------:R-:W-:Y:S01]  /*1a600*/  @!P0 PRMT R0, RZ, 0x654, R0 ;  /* 0x00000654ff008816 */ /* 0x000fe20000000000 */
[----:B------:R-:W-:Y:S06]  /*1a610*/  BAR.SYNC.DEFER_BLOCKING 0x2, 0x80 ;  /* 0x0082000000007b1d */ /* 0x000fec0000010000 */
[----:B------:R2:W-:Y:S01]  /*1a620*/  @!P0 SYNCS.ARRIVE.TRANS64.RED.A1T0 RZ, [R0+URZ], RZ ;  /* 0x000000ff00ff89a7 */ /* 0x0005e2000810043f */
[----:B------:R-:W-:-:S04]  /*1a630*/  ISETP.NE.AND P0, PT, R22, 0x2, PT ;  /* 0x000000021600780c */ /* 0x000fc80003f05270 */
[----:B------:R-:W-:Y:S02]  /*1a640*/  SEL R22, R22, RZ, P0 ;  /* 0x000000ff16167207 */ /* 0x000fe40000000000 */
[----:B--2---:R-:W-:-:S04]  /*1a650*/  SEL R0, RZ, 0x1, P0 ;  /* 0x00000001ff007807 */ /* 0x004fc80000000000 */
[----:B----4-:R-:W-:-:S05]  /*1a660*/  LOP3.LUT R2, R2, R0, RZ, 0x3c, !PT ;  /* 0x0000000002027212 */ /* 0x010fca00078e3cff */
[----:B------:R2:W-:Y:S02]  /*1a670*/  STL [R1], R2 ;  /* 0x0000000201007387 */ /* 0x0005e40000100800 */
.L_x_9371:
[----:B------:R-:W4:Y:S02]  /*1a680*/  LDL R0, [R1+0x14] ;  /* 0x0000140001007983 */ /* 0x000f240000100800 */
[----:B----4-:R-:W-:-:S13]  /*1a690*/  LOP3.LUT P0, RZ, R0, 0x2, RZ, 0xc0, !PT ;  /* 0x0000000200ff7812 */ /* 0x010fda000780c0ff */
[----:B------:R-:W-:Y:S05]  /*1a6a0*/  @!P0 BRA `(.L_x_9429) ;  /* 0x0000000000248947 */ /* 0x000fea0003800000 */
[----:B------:R-:W-:Y:S05]  /*1a6b0*/  WARPSYNC.ALL ;  /* 0x0000000000007948 */ /* 0x000fea0003800000 */
[----:B------:R-:W4:Y:S08]  /*1a6c0*/  S2UR UR5, SR_CgaCtaId ;  /* 0x00000000000579c3 */ /* 0x000f300000008800 */
[----:B------:R-:W-:Y:S06]  /*1a6d0*/  BAR.SYNC.DEFER_BLOCKING 0x5, 0x200 ;  /* 0x0148000000007b1d */ /* 0x000fec0000010000 */
[----:B------:R-:W-:-:S02]  /*1a6e0*/  UMOV UR4, 0x400 ;  /* 0x0000040000047882 */ /* 0x000fc40000000000 */
[----:B----4-:R-:W-:-:S06]  /*1a6f0*/  ULEA UR4, UR5, UR4, 0x18 ;  /* 0x0000000405047291 */ /* 0x010fcc000f8ec03f */
[----:B------:R-:W-:-:S05]  /*1a700*/  IMAD.U32 R17, RZ, RZ, UR4 ;  /* 0x00000004ff117e24 */ /* 0x000fca000f8e00ff */
[----:B------:R4:W0:Y:S01]  /*1a710*/  LDS.128 R24, [R17+0x19cd0] ;  /* 0x019cd00011187984 */ /* 0x0008220000000c00 */
[----:B------:R-:W-:Y:S06]  /*1a720*/  BAR.ARV 0x4, 0x200 ;  /* 0x0108000000007b1d */ /* 0x000fec0000002000 */
[----:B------:R-:W-:Y:S05]  /*1a730*/  BRA `(.L_x_9430) ;  /* 0x0000000800d47947 */ /* 0x000fea0003800000 */
.L_x_9429:
[----:B------:R-:W0:Y:S01]  /*1a740*/  S2R R0, SR_TID.X ;  /* 0x0000000000007919 */ /* 0x000e220000002100 */
[----:B------:R-:W-:Y:S01]  /*1a750*/  UMOV UR4, 0xffffffff ;  /* 0xffffffff00047882 */ /* 0x000fe20000000000 */
[----:B0-----:R-:W-:-:S04]  /*1a760*/  LOP3.LUT R9, R0, 0x1f, RZ, 0xc0, !PT ;  /* 0x0000001f00097812 */ /* 0x001fc800078ec0ff */
[----:B------:R-:W-:Y:S01]  /*1a770*/  ISETP.NE.AND P0, PT, R9, 0x1f, PT ;  /* 0x0000001f0900780c */ /* 0x000fe20003f05270 */
[----:B------:R-:W-:-:S12]  /*1a780*/  BRA.DIV UR4, `(.L_x_9431) ;  /* 0x0000002204247947 */ /* 0x000fd8000b800000 */
[----:B------:R-:W-:Y:S01]  /*1a790*/  IMAD.IADD R0, R27, 0x1, R9 ;  /* 0x000000011b007824 */ /* 0x000fe200078e0209 */
[----:B------:R-:W-:-:S04]  /*1a7a0*/  ULDC UR4, c[0x0][0xc3c] ;  /* 0x00030f0000047ab9 */ /* 0x000fc80000000800 */
[----:B------:R-:W-:-:S13]  /*1a7b0*/  ISETP.GE.OR P1, PT, R0, UR4, !P0 ;  /* 0x0000000400007c0c */ /* 0x000fda000c726670 */
[----:B--2---:R-:W0:Y:S08]  /*1a7c0*/  @!P1 LDC.64 R2, c[0x0][0xc80] ;  /* 0x00032000ff029b82 */ /* 0x004e300000000a00 */
[----:B------:R-:W2:Y:S01]  /*1a7d0*/  @!P1 LDC.64 R4, c[0x0][0xc78] ;  /* 0x00031e00ff049b82 */ /* 0x000ea20000000a00 */
[----:B0-----:R-:W-:-:S05]  /*1a7e0*/  @!P1 IMAD.WIDE R2, R0, 0x4, R2 ;  /* 0x0000000400029825 */ /* 0x001fca00078e0202 */
[----:B------:R2:W4:Y:S02]  /*1a7f0*/  @!P1 LDG.E R7, desc[UR40][R2.64] ;  /* 0x0000002802079981 */ /* 0x000524000c1e1900 */
[----:B--2---:R-:W-:-:S06]  /*1a800*/  @!P1 IMAD.WIDE R2, R0, 0x4, R4 ;  /* 0x0000000400029825 */ /* 0x004fcc00078e0204 */
[----:B------:R-:W2:Y:S01]  /*1a810*/  @!P1 LDG.E R2, desc[UR40][R2.64] ;  /* 0x0000002802029981 */ /* 0x000ea2000c1e1900 */
[----:B------:R-:W-:Y:S01]  /*1a820*/  IMAD.MOV.U32 R5, RZ, RZ, RZ ;  /* 0x000000ffff057224 */ /* 0x000fe200078e00ff */
[C---:B------:R-:W-:Y:S02]  /*1a830*/  ISETP.GE.U32.AND P2, PT, R9.reuse, 0x2, PT ;  /* 0x000000020900780c */ /* 0x040fe40003f46070 */
[C---:B------:R-:W-:Y:S01]  /*1a840*/  ISETP.GE.U32.AND P3, PT, R9.reuse, 0x4, PT ;  /* 0x000000040900780c */ /* 0x040fe20003f66070 */
[----:B------:R-:W-:Y:S01]  /*1a850*/  SHFL.IDX PT, R0, R24, RZ, 0x1f ;  /* 0x00001fff18007589 */ /* 0x000fe200000e0000 */
[C---:B------:R-:W-:Y:S02]  /*1a860*/  ISETP.GE.U32.AND P4, PT, R9.reuse, 0x8, PT ;  /* 0x000000080900780c */ /* 0x040fe40003f86070 */
[----:B------:R-:W-:Y:S01]  /*1a870*/  ISETP.GE.U32.AND P5, PT, R9, 0x10, PT ;  /* 0x000000100900780c */ /* 0x000fe20003fa6070 */
[----:B------:R0:W-:Y:S02]  /*1a880*/  SHFL.IDX PT, R6, R24, 0x1, 0x1f ;  /* 0x00201f0018067f89 */ /* 0x0001e400000e0000 */
[----:B0-----:R-:W-:-:S02]  /*1a890*/  IMAD.MOV.U32 R24, RZ, RZ, RZ ;  /* 0x000000ffff187224 */ /* 0x001fc400078e00ff */
[----:B----4-:R-:W-:Y:S02]  /*1a8a0*/  @!P1 IMAD.MOV.U32 R5, RZ, RZ, R7 ;  /* 0x000000ffff059224 */ /* 0x010fe400078e0007 */
[----:B------:R-:W-:Y:S02]  /*1a8b0*/  IMAD.MOV.U32 R7, RZ, RZ, RZ ;  /* 0x000000ffff077224 */ /* 0x000fe400078e00ff */
[----:B--2---:R-:W-:Y:S01]  /*1a8c0*/  @!P1 IMAD.MOV.U32 R7, RZ, RZ, R2 ;  /* 0x000000ffff079224 */ /* 0x004fe200078e0002 */
        /* <DEDUP_REMOVED lines=17> */
[----:B-1----:R0:W1:Y:S02]  /*1a9e0*/  SHFL.IDX PT, R8, R2, 0x1f, 0x1f ;  /* 0x03e01f0002087f89 */ /* 0x00206400000e0000 */
.L_x_9514:
[----:B------:R-:W-:Y:S02]  /*1a9f0*/  ULDC UR4, c[0x0][0xc38] ;  /* 0x00030e0000047ab9 */ /* 0x000fe40000000800 */
[----:B------:R-:W-:-:S04]  /*1aa00*/  IMAD.U32 R3, RZ, RZ, UR4 ;  /* 0x00000004ff037e24 */ /* 0x000fc8000f8e00ff */
[----:B-1----:R-:W-:-:S04]  /*1aa10*/  IMAD R8, R8, R3, RZ ;  /* 0x0000000308087224 */ /* 0x002fc800078e02ff */
[----:B------:R-:W-:-:S05]  /*1aa20*/  IMAD.IADD R4, R6, 0x1, R8 ;  /* 0x0000000106047824 */ /* 0x000fca00078e0208 */
[----:B------:R-:W-:-:S13]  /*1aa30*/  ISETP.GT.AND P6, PT, R4, R0, PT ;  /* 0x000000000400720c */ /* 0x000fda0003fc4270 */
[----:B------:R-:W-:Y:S05]  /*1aa40*/  @P6 BRA `(.L_x_9432) ;  /* 0x0000000000a46947 */ /* 0x000fea0003800000 */
.L_x_9435:
[----:B0-----:R-:W0:Y:S01]  /*1aa50*/  LDC R2, c[0x0][0xc3c] ;  /* 0x00030f00ff027b82 */ /* 0x001e220000000800 */
[----:B------:R-:W-:-:S05]  /*1aa60*/  VIADD R27, R27, 0x1f ;  /* 0x0000001f1b1b7836 */ /* 0x000fca0000000000 */
[----:B0-----:R-:W-:-:S13]  /*1aa70*/  ISETP.GE.AND P6, PT, R27, R2, PT ;  /* 0x000000021b00720c */ /* 0x001fda0003fc6270 */
[----:B------:R-:W-:Y:S05]  /*1aa80*/  @P6 BRA `(.L_x_9433) ;  /* 0x0000000400bc6947 */ /* 0x000fea0003800000 */
[----:B------:R-:W0:Y:S01]  /*1aa90*/  S2R R3, SR_TID.X ;  /* 0x0000000000037919 */ /* 0x000e220000002100 */
[----:B------:R-:W-:Y:S01]  /*1aaa0*/  IMAD.MOV.U32 R5, RZ, RZ, RZ ;  /* 0x000000ffff057224 */ /* 0x000fe200078e00ff */
[----:B0-----:R-:W-:-:S05]  /*1aab0*/  LOP3.LUT R3, R3, 0x1f, RZ, 0xc0, !PT ;  /* 0x0000001f03037812 */ /* 0x001fca00078ec0ff */
[----:B------:R-:W-:-:S05]  /*1aac0*/  IMAD.IADD R6, R27, 0x1, R3 ;  /* 0x000000011b067824 */ /* 0x000fca00078e0203 */
[----:B------:R-:W-:-:S13]  /*1aad0*/  ISETP.GE.OR P6, PT, R6, R2, !P0 ;  /* 0x000000020600720c */ /* 0x000fda00047c6670 */
[----:B------:R-:W0:Y:S02]  /*1aae0*/  @!P6 LDC.64 R2, c[0x0][0xc80] ;  /* 0x00032000ff02eb82 */ /* 0x000e240000000a00 */
[----:B0-----:R-:W-:-:S05]  /*1aaf0*/  @!P6 IMAD.WIDE R2, R6, 0x4, R2 ;  /* 0x000000040602e825 */ /* 0x001fca00078e0202 */
[----:B------:R0:W2:Y:S01]  /*1ab00*/  @!P6 LDG.E R5, desc[UR40][R2.64] ;  /* 0x000000280205e981 */ /* 0x0000a2000c1e1900 */
[----:B------:R-:W-:Y:S01]  /*1ab10*/  IMAD.MOV.U32 R7, RZ, RZ, RZ ;  /* 0x000000ffff077224 */ /* 0x000fe200078e00ff */
[----:B0-----:R-:W0:Y:S02]  /*1ab20*/  @!P6 LDC.64 R2, c[0x0][0xc78] ;  /* 0x00031e00ff02eb82 */ /* 0x001e240000000a00 */
[----:B0-----:R-:W-:-:S05]  /*1ab30*/  @!P6 IMAD.WIDE R2, R6, 0x4, R2 ;  /* 0x000000040602e825 */ /* 0x001fca00078e0202 */
        /* <DEDUP_REMOVED lines=20> */
.L_x_9522:
[----:B------:R-:W-:Y:S02]  /*1ac80*/  ULDC UR4, c[0x0][0xc38] ;  /* 0x00030e0000047ab9 */ /* 0x000fe40000000800 */
[----:B------:R-:W-:-:S04]  /*1ac90*/  IMAD.U32 R3, RZ, RZ, UR4 ;  /* 0x00000004ff037e24 */ /* 0x000fc8000f8e00ff */
[----:B-1----:R-:W-:-:S05]  /*1aca0*/  IMAD R8, R8, R3, RZ ;  /* 0x0000000308087224 */ /* 0x002fca00078e02ff */
[----:B------:R-:W-:-:S04]  /*1acb0*/  IADD3 R4, R8, R4, RZ ;  /* 0x0000000408047210 */ /* 0x000fc80007ffe0ff */
[----:B------:R-:W-:-:S13]  /*1acc0*/  ISETP.GT.AND P6, PT, R4, R0, PT ;  /* 0x000000000400720c */ /* 0x000fda0003fc4270 */
[----:B------:R-:W-:Y:S05]  /*1acd0*/  @!P6 BRA `(.L_x_9435) ;  /* 0xfffffffc005ce947 */ /* 0x000fea000383ffff */
.L_x_9432:
[----:B------:R-:W-:Y:S01]  /*1ace0*/  IMAD.IADD R8, R4, 0x1, -R8 ;  /* 0x0000000104087824 */ /* 0x000fe200078e0a08 */
[----:B------:R-:W-:-:S03]  /*1acf0*/  UMOV UR4, 0xffffffff ;  /* 0xffffffff00047882 */ /* 0x000fc60000000000 */
[----:B------:R-:W-:-:S05]  /*1ad00*/  IMAD R4, R2, R3, R8 ;  /* 0x0000000302047224 */ /* 0x000fca00078e0208 */
[----:B------:R-:W-:Y:S01]  /*1ad10*/  ISETP.GT.AND P6, PT, R4, R0, PT ;  /* 0x000000000400720c */ /* 0x000fe20003fc4270 */
[----:B------:R-:W-:-:S12]  /*1ad20*/  BRA.DIV UR4, `(.L_x_9436) ;  /* 0x0000002204ec7947 */ /* 0x000fd8000b800000 */
[----:B------:R-:W-:-:S04]  /*1ad30*/  VOTE.ANY R6, PT, !P6 ;  /* 0x0000000000067806 */ /* 0x000fc800070e0100 */
[----:B------:R-:W1:Y:S02]  /*1ad40*/  POPC R4, R6 ;  /* 0x0000000600047309 */ /* 0x000e640000000000 */
[----:B-1----:R1:W2:Y:S04]  /*1ad50*/  SHFL.IDX PT, R5, R5, R4, 0x1f ;  /* 0x00001f0405057589 */ /* 0x0022a800000e0000 */
[----:B------:R1:W4:Y:S02]  /*1ad60*/  SHFL.IDX PT, R7, R7, R4, 0x1f ;  /* 0x00001f0407077589 */ /* 0x00032400000e0000 */
.L_x_9527:
[----:B------:R-:W-:-:S13]  /*1ad70*/  ISETP.NE.AND P0, PT, R6, RZ, PT ;  /* 0x000000ff0600720c */ /* 0x000fda0003f05270 */
[----:B------:R-:W-:Y:S05]  /*1ad80*/  @!P0 BRA `(.L_x_9437) ;  /* 0x0000000000148947 */ /* 0x000fea0003800000 */
[----:B------:R-:W-:Y:S01]  /*1ad90*/  UMOV UR4, 0xffffffff ;  /* 0xffffffff00047882 */ /* 0x000fe20000000000 */
[----:B------:R-:W-:Y:S02]  /*1ada0*/  VIADD R12, R4, 0xffffffff ;  /* 0xffffffff040c7836 */ /* 0x000fe40000000000 */
[----:B------:R-:W-:Y:S05]  /*1adb0*/  BRA.DIV UR4, `(.L_x_9438) ;  /* 0x0000002604247947 */ /* 0x000fea000b800000 */
[----:B0-----:R0:W0:Y:S02]  /*1adc0*/  SHFL.IDX PT, R2, R2, R12, 0x1f ;  /* 0x00001f0c02027589 */ /* 0x00102400000e0000 */
.L_x_9530:
[----:B0-----:R-:W-:-:S07]  /*1add0*/  IMAD.MOV.U32 R24, RZ, RZ, R2 ;  /* 0x000000ffff187224 */ /* 0x001fce00078e0002 */
.L_x_9437:
[----:B------:R-:W-:Y:S01]  /*1ade0*/  IMAD R24, R24, R3, R8 ;  /* 0x0000000318187224 */ /* 0x000fe200078e0208 */
[----:B--2---:R-:W-:Y:S01]  /*1adf0*/  IABS R8, R5 ;  /* 0x0000000500087213 */ /* 0x004fe20000000000 */
[----:B------:R-:W-:Y:S02]  /*1ae00*/  IMAD.IADD R27, R4, 0x1, R27 ;  /* 0x00000001041b7824 */ /* 0x000fe400078e021b */
[----:B------:R-:W-:Y:S01]  /*1ae10*/  IMAD.IADD R25, R0, 0x1, -R24 ;  /* 0x0000000100197824 */ /* 0x000fe200078e0a18 */
[----:B0-----:R-:W0:Y:S04]  /*1ae20*/  I2F.RP R2, R8 ;  /* 0x0000000800027306 */ /* 0x001e280000209400 */
[----:B------:R-:W-:-:S04]  /*1ae30*/  IABS R0, R25 ;  /* 0x0000001900007213 */ /* 0x000fc80000000000 */
[----:B0-----:R-:W0:Y:S02]  /*1ae40*/  MUFU.RCP R2, R2 ;  /* 0x0000000200027308 */ /* 0x001e240000001000 */
[----:B0-----:R-:W-:-:S06]  /*1ae50*/  VIADD R2, R2, 0xffffffe ;  /* 0x0ffffffe02027836 */ /* 0x001fcc0000000000 */
[----:B------:R-:W0:Y:S02]  /*1ae60*/  F2I.FTZ.U32.TRUNC.NTZ R3, R2 ;  /* 0x0000000200037305 */ /* 0x000e24000021f000 */
[----:B0-----:R-:W-:-:S04]  /*1ae70*/  IMAD.MOV R2, RZ, RZ, -R3 ;  /* 0x000000ffff027224 */ /* 0x001fc800078e0a03 */
[----:B------:R-:W-:Y:S02]  /*1ae80*/  IMAD R6, R2, R8, RZ ;  /* 0x0000000802067224 */ /* 0x000fe400078e02ff */
[----:B------:R-:W-:-:S04]  /*1ae90*/  IMAD.MOV.U32 R2, RZ, RZ, RZ ;  /* 0x000000ffff027224 */ /* 0x000fc800078e00ff */
[----:B------:R-:W-:Y:S01]  /*1aea0*/  IMAD.HI.U32 R2, R3, R6, R2 ;  /* 0x0000000603027227 */ /* 0x000fe200078e0002 */
[----:B------:R-:W-:-:S05]  /*1aeb0*/  IABS R3, R5 ;  /* 0x0000000500037213 */ /* 0x000fca0000000000 */
[----:B------:R-:W-:Y:S02]  /*1aec0*/  IMAD.MOV R3, RZ, RZ, -R3 ;  /* 0x000000ffff037224 */ /* 0x000fe400078e0a03 */
        /* <DEDUP_REMOVED lines=41> */
[----:B------:R-:W-:Y:S01]  /*1b160*/  IMAD R26, R0, 0x10000, R2 ;  /* 0x00010000001a7824 */ /* 0x000fe200078e0202 */
[----:B------:R-:W-:Y:S06]  /*1b170*/  BRA `(.L_x_9439) ;  /* 0x00000000001c7947 */ /* 0x000fec0003800000 */
.L_x_9433:
[----:B------:R-:W-:Y:S01]  /*1b180*/  UMOV UR4, URZ ;  /* 0x0000003f00047c82 */ /* 0x000fe20008000000 */
[----:B------:R-:W-:Y:S01]  /*1b190*/  UMOV UR5, URZ ;  /* 0x0000003f00057c82 */ /* 0x000fe20008000000 */
[----:B------:R-:W-:Y:S01]  /*1b1a0*/  ULDC UR6, c[0x0][0xc3c] ;  /* 0x00030f0000067ab9 */ /* 0x000fe20000000800 */
[----:B------:R-:W-:Y:S01]  /*1b1b0*/  MOV R24, R0 ;  /* 0x0000000000187202 */ /* 0x000fe20000000f00 */
[----:B------:R-:W-:Y:S02]  /*1b1c0*/  IMAD.U32 R25, RZ, RZ, UR4 ;  /* 0x00000004ff197e24 */ /* 0x000fe4000f8e00ff */
[----:B------:R-:W-:Y:S02]  /*1b1d0*/  IMAD.U32 R26, RZ, RZ, UR5 ;  /* 0x00000005ff1a7e24 */ /* 0x000fe4000f8e00ff */
[----:B------:R-:W-:-:S07]  /*1b1e0*/  IMAD.U32 R27, RZ, RZ, UR6 ;  /* 0x00000006ff1b7e24 */ /* 0x000fce000f8e00ff */
.L_x_9439:
[----:B------:R-:W0:Y:S01]  /*1b1f0*/  S2R R0, SR_TID.X ;  /* 0x0000000000007919 */ /* 0x000e220000002100 */
[----:B------:R-:W-:Y:S05]  /*1b200*/  WARPSYNC.ALL ;  /* 0x0000000000007948 */ /* 0x000fea0003800000 */
[----:B------:R-:W-:Y:S01]  /*1b210*/  BAR.SYNC.DEFER_BLOCKING 0x4, 0x200 ;  /* 0x0108000000007b1d */ /* 0x000fe20000010000 */
[----:B0-----:R-:W-:-:S04]  /*1b220*/  LOP3.LUT R0, R0, 0x1f, RZ, 0xc0, !PT ;  /* 0x0000001f00007812 */ /* 0x001fc800078ec0ff */
[----:B------:R-:W-:-:S13]  /*1b230*/  ISETP.NE.AND P0, PT, R0, RZ, PT ;  /* 0x000000ff0000720c */ /* 0x000fda0003f05270 */
[----:B------:R-:W0:Y:S01]  /*1b240*/  @!P0 S2R R0, SR_CgaCtaId ;  /* 0x0000000000008919 */ /* 0x000e220000008800 */
[----:B------:R-:W-:-:S04]  /*1b250*/  @!P0 MOV R2, 0x400 ;  /* 0x0000040000028802 */ /* 0x000fc80000000f00 */
[----:B0-----:R-:W-:-:S05]  /*1b260*/  @!P0 LEA R17, R0, R2, 0x18 ;  /* 0x0000000200118211 */ /* 0x001fca00078ec0ff */
[----:B------:R0:W-:Y:S01]  /*1b270*/  @!P0 STS.128 [R17+0x19cd0], R24 ;  /* 0x019cd01811008388 */ /* 0x0001e20000000c00 */
[----:B------:R-:W-:Y:S06]  /*1b280*/  BAR.ARV 0x5, 0x200 ;  /* 0x0148000000007b1d */ /* 0x000fec0000002000 */
.L_x_9430:
[----:B------:R-:W-:Y:S02]  /*1b290*/  ULDC UR4, c[0x0][0xc3c] ;  /* 0x00030f0000047ab9 */ /* 0x000fe40000000800 */
[----:B0-----:R-:W-:-:S13]  /*1b2a0*/  ISETP.GE.AND P0, PT, R27, UR4, PT ;  /* 0x000000041b007c0c */ /* 0x001fda000bf06270 */
[----:B------:R-:W-:Y:S05]  /*1b2b0*/  @!P0 BRA `(.L_x_9440) ;  /* 0xffffffa0004c8947 */ /* 0x000fea000383ffff */
[----:B------:R-:W-:Y:S05]  /*1b2c0*/  BSYNC B7 ;  /* 0x0000000000077941 */ /* 0x000fea0003800000 */
.L_x_9322:
[----:B-1----:R-:W5:Y:S01]  /*1b2d0*/  LDL.LU R0, [R1+0x50] ;  /* 0x0000500001007983 */ /* 0x002f620000300800 */
[----:B------:R-:W-:Y:S01]  /*1b2e0*/  BSSY B0, `(.L_x_9441) ;  /* 0x000000b000007945 */ /* 0x000fe20003800000 */
[----:B------:R-:W1:Y:S01]  /*1b2f0*/  S2R R5, SR_CgaCtaId ;  /* 0x0000000000057919 */ /* 0x000e620000008800 */
[----:B-----5:R-:W-:-:S05]  /*1b300*/  VIADD R0, R0, 0x1 ;  /* 0x0000000100007836 */ /* 0x020fca0000000000 */
[----:B0-2---:R-:W-:-:S04]  /*1b310*/  LEA.HI R2, R0, R0, RZ, 0x1 ;  /* 0x0000000000027211 */ /* 0x005fc800078f08ff */
[----:B------:R-:W-:Y:S02]  /*1b320*/  LOP3.LUT R3, R2, 0xfffffffe, RZ, 0xc0, !PT ;  /* 0xfffffffe02037812 */ /* 0x000fe400078ec0ff */
[----:B------:R-:W-:-:S03]  /*1b330*/  MOV R2, 0x400 ;  /* 0x0000040000027802 */ /* 0x000fc60000000f00 */
[----:B------:R-:W-:Y:S01]  /*1b340*/  IMAD.IADD R0, R0, 0x1, -R3 ;  /* 0x0000000100007824 */ /* 0x000fe200078e0a03 */
[----:B-1----:R-:W-:-:S04]  /*1b350*/  LEA R7, R5, R2, 0x18 ;  /* 0x0000000205077211 */ /* 0x002fc800078ec0ff */
[----:B------:R-:W-:-:S04]  /*1b360*/  SHF.L.U32 R0, R0, 0x1f, RZ ;  /* 0x0000001f00007819 */ /* 0x000fc800000006ff */
[----:B------:R-:W0:Y:S02]  /*1b370*/  SYNCS.PHASECHK.TRANS64.TRYWAIT P0, [R7+URZ+0x19c20], R0 ;  /* 0x019c2000070075a7 */ /* 0x000e24000800017f */
[----:B0-----:R-:W-:Y:S05]  /*1b380*/  @!P0 BRA `(.L_x_9442) ;  /* 0x0000001c00d88947 */ /* 0x001fea0003800000 */
.L_x_9531:
[----:B------:R-:W-:Y:S05]  /*1b390*/  BSYNC B0 ;  /* 0x0000000000007941 */ /* 0x000fea0003800000 */
.L_x_9441:
[----:B------:R-:W-:-:S03]  /*1b3a0*/  UMOV UR4, 0xffffffff ;  /* 0xffffffff00047882 */ /* 0x000fc60000000000 */
[----:B------:R-:W-:Y:S05]  /*1b3b0*/  BRA.DIV UR4, `(.L_x_9443) ;  /* 0x0000001e04e07947 */ /* 0x000fea000b800000 */
[----:B0-----:R-:W0:Y:S02]  /*1b3c0*/  S2R R0, SR_TID.X ;  /* 0x0000000000007919 */ /* 0x001e240000002100 */
[----:B0-----:R-:W-:-:S04]  /*1b3d0*/  SHF.R.U32.HI R0, RZ, 0x5, R0 ;  /* 0x00000005ff007819 */ /* 0x001fc80000011600 */
[----:B------:R-:W-:-:S05]  /*1b3e0*/  LOP3.LUT R0, R0, 0x3, RZ, 0xc0, !PT ;  /* 0x0000000300007812 */ /* 0x000fca00078ec0ff */
[----:B------:R0:W1:Y:S02]  /*1b3f0*/  SHFL.IDX PT, R14, R0, RZ, 0x1f ;  /* 0x00001fff000e7589 */ /* 0x00006400000e0000 */
.L_x_9534:
[----:B-1----:R-:W-:-:S13]  /*1b400*/  ISETP.NE.AND P0, PT, R14, RZ, PT ;  /* 0x000000ff0e00720c */ /* 0x002fda0003f05270 */
[----:B------:R-:W-:Y:S05]  /*1b410*/  @P0 BRA `(.L_x_9192) ;  /* 0x0000000000a80947 */ /* 0x000fea0003800000 */
[----:B------:R-:W-:-:S03]  /*1b420*/  UMOV UR4, 0xffffffff ;  /* 0xffffffff00047882 */ /* 0x000fc60000000000 */
[----:B------:R-:W-:Y:S05]  /*1b430*/  BRA.DIV UR4, `(.L_x_9444) ;  /* 0x0000001e04f47947 */ /* 0x000fea000b800000 */
[----:B------:R-:W-:-:S13]  /*1b440*/  ELECT P6, URZ, PT ;  /* 0x00000000003f782f */ /* 0x000fda00038c0000 */
.L_x_9537:
[----:B------:R-:W-:Y:S05]  /*1b450*/  @!P6 BRA `(.L_x_9192) ;  /* 0x000000000098e947 */ /* 0x000fea0003800000 */
[----:B0-----:R-:W2:Y:S02]  /*1b460*/  LDL.LU R0, [R1+0x4c] ;  /* 0x00004c0001007983 */ /* 0x001ea40000300800 */
[----:B--2---:R-:W-:-:S04]  /*1b470*/  LOP3.LUT R0, R0, 0x2, RZ, 0xfc, !PT ;  /* 0x0000000200007812 */ /* 0x004fc800078efcff */
[----:B------:R-:W-:-:S13]  /*1b480*/  ISETP.NE.AND P0, PT, R0, 0x3, PT ;  /* 0x000000030000780c */ /* 0x000fda0003f05270 */
[----:B------:R-:W-:Y:S05]  /*1b490*/  @!P0 BRA `(.L_x_9445) ;  /* 0x0000000000048947 */ /* 0x000fea0003800000 */
[----:B------:R-:W-:Y:S01]  /*1b4a0*/  BPT.TRAP 0x1 ;  /* 0x000000040000795c */ /* 0x000fe20000300000 */
.L_x_9445:
[----:B------:R-:W2:Y:S01]  /*1b4b0*/  LDL.LU R8, [R1] ;  /* 0x0000000001087983 */ /* 0x000ea20000300800 */
[----:B------:R-:W-:Y:S02]  /*1b4c0*/  VIADD R3, R7, 0x19c40 ;  /* 0x00019c4007037836 */ /* 0x000fe40000000000 */
[C---:B------:R-:W-:Y:S02]  /*1b4d0*/  VIADD R0, R22.reuse, 0x1 ;  /* 0x0000000116007836 */ /* 0x040fe40000000000 */
[----:B------:R-:W-:-:S03]  /*1b4e0*/  IMAD R5, R22, 0x8, R3 ;  /* 0x0000000816057824 */ /* 0x000fc600078e0203 */
[----:B------:R-:W-:-:S04]  /*1b4f0*/  ISETP.NE.AND P2, PT, R0, 0x2, PT ;  /* 0x000000020000780c */ /* 0x000fc80003f45270 */
[----:B------:R-:W-:Y:S02]  /*1b500*/  SEL R2, RZ, 0x1, P2 ;  /* 0x00000001ff027807 */ /* 0x000fe40001000000 */
[----:B------:R-:W-:-:S05]  /*1b510*/  SEL R6, R0, RZ, P2 ;  /* 0x000000ff00067207 */ /* 0x000fca0001000000 */
[----:B------:R-:W-:Y:S01]  /*1b520*/  IMAD R3, R6, 0x8, R3 ;  /* 0x0000000806037824 */ /* 0x000fe200078e0203 */
[C---:B--2---:R-:W-:Y:S02]  /*1b530*/  SHF.L.U32 R4, R8.reuse, 0x1f, RZ ;  /* 0x0000001f08047819 */ /* 0x044fe400000006ff */
[----:B------:R-:W-:Y:S02]  /*1b540*/  LOP3.LUT R0, R8, R2, RZ, 0x3c, !PT ;  /* 0x0000000208007212 */ /* 0x000fe400078e3cff */
[----:B------:R-:W0:Y:S02]  /*1b550*/  SYNCS.PHASECHK.TRANS64.TRYWAIT P1, [R5+URZ], R4 ;  /* 0x00000004050075a7 */ /* 0x000e24000802017f */
[----:B------:R-:W-:Y:S01]  /*1b560*/  SHF.L.U32 R0, R0, 0x1f, RZ ;  /* 0x0000001f00007819 */ /* 0x000fe200000006ff */
[----:B0-----:R-:W-:Y:S06]  /*1b570*/  @!P1 BRA `(.L_x_9446) ;  /* 0x0000001c00c49947 */ /* 0x001fec0003800000 */
.L_x_9538:
[----:B------:R-:W1:Y:S02]  /*1b580*/  SYNCS.PHASECHK.TRANS64.TRYWAIT P1, [R3+URZ], R0 ;  /* 0x00000000030075a7 */ /* 0x000e64000802017f */
[----:B-1----:R-:W-:Y:S05]  /*1b590*/  @!P1 BRA `(.L_x_9447) ;  /* 0x0000001c00d09947 */ /* 0x002fea0003800000 */
.L_x_9539:
[----:B------:R-:W-:Y:S05]  /*1b5a0*/  @!P0 BRA `(.L_x_9448) ;  /* 0x0000000000048947 */ /* 0x000fea0003800000 */
[----:B------:R-:W-:Y:S01]  /*1b5b0*/  BPT.TRAP 0x1 ;  /* 0x000000040000795c */ /* 0x000fe20000300000 */
.L_x_9448:
[----:B-1----:R-:W-:-:S04]  /*1b5c0*/  IMAD R3, R22, 0x8, R7 ;  /* 0x0000000816037824 */ /* 0x002fc800078e0207 */
[----:B------:R-:W1:Y:S02]  /*1b5d0*/  SYNCS.PHASECHK.TRANS64.TRYWAIT P1, [R3+URZ+0x19c60], R4 ;  /* 0x019c6004030075a7 */ /* 0x000e64000802017f */
[----:B-1----:R-:W-:Y:S05]  /*1b5e0*/  @!P1 BRA `(.L_x_9449) ;  /* 0x0000001c00d09947 */ /* 0x002fea0003800000 */
.L_x_9540:
[----:B------:R-:W-:Y:S05]  /*1b5f0*/  @!P0 BRA `(.L_x_9450) ;  /* 0x0000000000048947 */ /* 0x000fea0003800000 */
[----:B------:R-:W-:Y:S01]  /*1b600*/  BPT.TRAP 0x1 ;  /* 0x000000040000795c */ /* 0x000fe20000300000 */
.L_x_9450:
[----:B0-----:R-:W-:-:S04]  /*1b610*/  IMAD R5, R6, 0x8, R7 ;  /* 0x0000000806057824 */ /* 0x001fc800078e0207 */
[----:B------:R-:W0:Y:S02]  /*1b620*/  SYNCS.PHASECHK.TRANS64.TRYWAIT P1, [R5+URZ+0x19c60], R0 ;  /* 0x019c6000050075a7 */ /* 0x000e24000802017f */
[----:B0-----:R-:W-:Y:S05]  /*1b630*/  @!P1 BRA `(.L_x_9451) ;  /* 0x0000001c00d09947 */ /* 0x001fea0003800000 */
.L_x_9541:
[----:B------:R-:W-:Y:S05]  /*1b640*/  @!P0 BRA `(.L_x_9452) ;  /* 0x0000000000048947 */ /* 0x000fea0003800000 */
[----:B------:R-:W-:Y:S01]  /*1b650*/  BPT.TRAP 0x1 ;  /* 0x000000040000795c */ /* 0x000fe20000300000 */
.L_x_9452:
[----:B------:R-:W2:Y:S02]  /*1b660*/  SYNCS.PHASECHK.TRANS64.TRYWAIT P0, [R3+URZ+0x19c80], R4 ;  /* 0x019c8004030075a7 */ /* 0x000ea4000800017f */
[----:B--2---:R-:W-:Y:S05]  /*1b670*/  @!P0 BRA `(.L_x_9453) ;  /* 0x0000001c00d48947 */ /* 0x004fea0003800000 */
.L_x_9454:
[----:B------:R0:W0:Y:S02]  /*1b680*/  SYNCS.PHASECHK.TRANS64.TRYWAIT P0, [R5+URZ+0x19c80], R0 ;  /* 0x019c8000050075a7 */ /* 0x000024000800017f */
[----:B0-----:R-:W-:Y:S05]  /*1b690*/  @!P0 NANOSLEEP.SYNCS 0x989680 ;  /* 0x009896800000895d */ /* 0x001fea0003900000 */
[----:B------:R-:W0:Y:S02]  /*1b6a0*/  @!P0 SYNCS.PHASECHK.TRANS64 P0, [R5+URZ+0x19c80], R0 ;  /* 0x019c8000050085a7 */ /* 0x000e24000800007f */
[----:B0-----:R-:W-:Y:S05]  /*1b6b0*/  @!P0 BRA `(.L_x_9454) ;  /* 0xfffffffc00f08947 */ /* 0x001fea000383ffff */
.L_x_9192:
[----:B------:R-:W-:Y:S05]  /*1b6c0*/  BSYNC B8 ;  /* 0x0000000000087941 */ /* 0x000fea0003800000 */
.L_x_9189:
[----:B------:R-:W-:Y:S05]  /*1b6d0*/  EXIT ;  /* 0x000000000000794d */ /* 0x000fea0003800000 */
.L_x_9210:
[----:B0-----:R0:W1:Y:S02]  /*1b6e0*/  SYNCS.PHASECHK.TRANS64.TRYWAIT P5, [R84+URZ+0x19c90], R87 ;  /* 0x019c9057540075a7 */ /* 0x00106400080a017f */
[----:B-1----:R-:W-:Y:S05]  /*1b6f0*/  @!P5 NANOSLEEP.SYNCS 0x989680 ;  /* 0x009896800000d95d */ /* 0x002fea0003900000 */
[----:B------:R-:W1:Y:S02]  /*1b700*/  @!P5 SYNCS.PHASECHK.TRANS64 P5, [R84+URZ+0x19c90], R87 ;  /* 0x019c90575400d5a7 */ /* 0x000e6400080a007f */
[----:B-1----:R-:W-:Y:S05]  /*1b710*/  @!P5 BRA `(.L_x_9210) ;  /* 0xfffffffc00f0d947 */ /* 0x002fea000383ffff */
[----:B------:R-:W-:Y:S05]  /*1b720*/  BRA `(.L_x_9455) ;  /* 0xfffffe7400107947 */ /* 0x000fea000383ffff */
.L_x_9226:
[----:B-1----:R1:W2:Y:S02]  /*1b730*/  SYNCS.PHASECHK.TRANS64.TRYWAIT P5, [R84+URZ+0x19c90], R87 ;  /* 0x019c9057540075a7 */ /* 0x0022a400080a017f */
[----:B--2---:R-:W-:Y:S05]  /*1b740*/  @!P5 NANOSLEEP.SYNCS 0x989680 ;  /* 0x009896800000d95d */ /* 0x004fea0003900000 */
[----:B------:R-:W2:Y:S02]  /*1b750*/  @!P5 SYNCS.PHASECHK.TRANS64 P5, [R84+URZ+0x19c90], R87 ;  /* 0x019c90575400d5a7 */ /* 0x000ea400080a007f */
[----:B--2---:R-:W-:Y:S05]  /*1b760*/  @!P5 BRA `(.L_x_9226) ;  /* 0xfffffffc00f0d947 */ /* 0x004fea000383ffff */
[----:B------:R-:W-:Y:S05]  /*1b770*/  BRA `(.L_x_9456) ;  /* 0xfffffe8c002c7947 */ /* 0x000fea000383ffff */
.L_x_9235:
[----:B0-----:R0:W1:Y:S02]  /*1b780*/  SYNCS.PHASECHK.TRANS64.TRYWAIT P4, [R84+URZ+0x19c90], R87 ;  /* 0x019c9057540075a7 */ /* 0x001064000808017f */
[----:B-1----:R-:W-:Y:S05]  /*1b790*/  @!P4 NANOSLEEP.SYNCS 0x989680 ;  /* 0x009896800000c95d */ /* 0x002fea0003900000 */
[----:B------:R-:W1:Y:S02]  /*1b7a0*/  @!P4 SYNCS.PHASECHK.TRANS64 P4, [R84+URZ+0x19c90], R87 ;  /* 0x019c90575400c5a7 */ /* 0x000e64000808007f */
[----:B-1----:R-:W-:Y:S05]  /*1b7b0*/  @!P4 BRA `(.L_x_9235) ;  /* 0xfffffffc00f0c947 */ /* 0x002fea000383ffff */
[----:B------:R-:W-:Y:S05]  /*1b7c0*/  BRA `(.L_x_9457) ;  /* 0xfffffeac007c7947 */ /* 0x000fea000383ffff */
.L_x_9239:
[----:B--2---:R2:W0:Y:S02]  /*1b7d0*/  SYNCS.PHASECHK.TRANS64.TRYWAIT P3, [R84+URZ+0x19cb0], R87 ;  /* 0x019cb057540075a7 */ /* 0x004424000806017f */
[----:B0-----:R-:W-:Y:S05]  /*1b7e0*/  @!P3 NANOSLEEP.SYNCS 0x989680 ;  /* 0x009896800000b95d */ /* 0x001fea0003900000 */
[----:B------:R-:W0:Y:S02]  /*1b7f0*/  @!P3 SYNCS.PHASECHK.TRANS64 P3, [R84+URZ+0x19cb0], R87 ;  /* 0x019cb0575400b5a7 */ /* 0x000e24000806007f */
[----:B0-----:R-:W-:Y:S05]  /*1b800*/  @!P3 BRA `(.L_x_9239) ;  /* 0xfffffffc00f0b947 */ /* 0x001fea000383ffff */
[----:B------:R-:W-:Y:S05]  /*1b810*/  BRA `(.L_x_9458) ;  /* 0xfffffeac00ec7947 */ /* 0x000fea000383ffff */
.L_x_9259:
        /* <DEDUP_REMOVED lines=8> */
.L_x_9460:
[----:B------:R-:W-:Y:S05]  /*1b8a0*/  BSYNC B1 ;  /* 0x0000000000017941 */ /* 0x000fea0003800000 */
.L_x_9459:
        /* <DEDUP_REMOVED lines=8> */
.L_x_9461:
[----:B------:R-:W-:Y:S02]  /*1b930*/  IMAD.MOV.U32 R13, RZ, RZ, R28 ;  /* 0x000000ffff0d7224 */ /* 0x000fe400078e001c */
[----:B------:R-:W-:-:S07]  /*1b940*/  IMAD.MOV.U32 R27, RZ, RZ, R14 ;  /* 0x000000ffff1b7224 */ /* 0x000fce00078e000e */
[----:B------:R-:W-:Y:S05]  /*1b950*/  WARPSYNC.COLLECTIVE R15, `(.L_x_9462) ;  /* 0x000000000f087348 */ /* 0x000fea0003c00000 */
[----:B------:R0:W1:Y:S02]  /*1b960*/  SHFL.IDX P6, R14, R13, R12, R11 ;  /* 0x0000000c0d0e7389 */ /* 0x00006400000c000b */
[----:B01----:R-:W-:Y:S01]  /*1b970*/  ENDCOLLECTIVE ;  /* 0x000000000000791b */ /* 0x003fe20003800000 */
.L_x_9462:
[----:B------:R-:W-:Y:S02]  /*1b980*/  IMAD.MOV.U32 R13, RZ, RZ, R30 ;  /* 0x000000ffff0d7224 */ /* 0x000fe400078e001e */
[----:B------:R-:W-:-:S07]  /*1b990*/  IMAD.MOV.U32 R3, RZ, RZ, R14 ;  /* 0x000000ffff037224 */ /* 0x000fce00078e000e */
[----:B------:R-:W-:Y:S05]  /*1b9a0*/  WARPSYNC.COLLECTIVE R15, `(.L_x_9463) ;  /* 0x000000000f087348 */ /* 0x000fea0003c00000 */
[----:B------:R0:W1:Y:S02]  /*1b9b0*/  SHFL.IDX P6, R14, R13, R12, R11 ;  /* 0x0000000c0d0e7389 */ /* 0x00006400000c000b */
[----:B01----:R-:W-:Y:S01]  /*1b9c0*/  ENDCOLLECTIVE ;  /* 0x000000000000791b */ /* 0x003fe20003800000 */
.L_x_9463:
[----:B------:R-:W-:Y:S05]  /*1b9d0*/  BRA `(.L_x_9464) ;  /* 0xfffffebc00707947 */ /* 0x000fea000383ffff */
.L_x_9263:
[----:B-1----:R1:W3:Y:S02]  /*1b9e0*/  SYNCS.PHASECHK.TRANS64.TRYWAIT P0, [R16+URZ+0x19c00], R39 ;  /* 0x019c0027100075a7 */ /* 0x0022e4000800017f */
[----:B---3--:R-:W-:Y:S05]  /*1b9f0*/  @!P0 NANOSLEEP.SYNCS 0x989680 ;  /* 0x009896800000895d */ /* 0x008fea0003900000 */
[----:B------:R-:W3:Y:S02]  /*1ba00*/  @!P0 SYNCS.PHASECHK.TRANS64 P0, [R16+URZ+0x19c00], R39 ;  /* 0x019c0027100085a7 */ /* 0x000ee4000800007f */
[----:B---3--:R-:W-:Y:S05]  /*1ba10*/  @!P0 BRA `(.L_x_9263) ;  /* 0xfffffffc00f08947 */ /* 0x008fea000383ffff */
[----:B------:R-:W-:Y:S05]  /*1ba20*/  BRA `(.L_x_9465) ;  /* 0xfffffec0003c7947 */ /* 0x000fea000383ffff */
.L_x_9269:
[----:B------:R-:W-:Y:S01]  /*1ba30*/  BSSY B1, `(.L_x_9466) ;  /* 0x0000008000017945 */ /* 0x000fe20003800000 */
[----:B------:R-:W-:Y:S01]  /*1ba40*/  IMAD.MOV.U32 R13, RZ, RZ, R25 ;  /* 0x000000ffff0d7224 */ /* 0x000fe200078e0019 */
[----:B------:R-:W-:Y:S01]  /*1ba50*/  MOV R12, RZ ;  /* 0x000000ff000c7202 */ /* 0x000fe20000000f00 */
[----:B------:R-:W-:Y:S02]  /*1ba60*/  IMAD.MOV.U32 R11, RZ, RZ, 0x1e1f ;  /* 0x00001e1fff0b7424 */ /* 0x000fe400078e00ff */
[----:B------:R-:W-:-:S07]  /*1ba70*/  IMAD.MOV.U32 R15, RZ, RZ, -0x1 ;  /* 0xffffffffff0f7424 */ /* 0x000fce00078e00ff */
[----:B------:R-:W-:Y:S05]  /*1ba80*/  WARPSYNC.COLLECTIVE R15, `(.L_x_9467) ;  /* 0x000000000f087348 */ /* 0x000fea0003c00000 */
[----:B------:R0:W1:Y:S02]  /*1ba90*/  SHFL.IDX P6, R14, R13, R12, R11 ;  /* 0x0000000c0d0e7389 */ /* 0x00006400000c000b */
[----:B01----:R-:W-:Y:S01]  /*1baa0*/  ENDCOLLECTIVE ;  /* 0x000000000000791b */ /* 0x003fe20003800000 */
.L_x_9467:
[----:B------:R-:W-:Y:S05]  /*1bab0*/  BSYNC B1 ;  /* 0x0000000000017941 */ /* 0x000fea0003800000 */
.L_x_9466:
        /* <DEDUP_REMOVED lines=8> */
.L_x_9468:
[----:B------:R-:W-:Y:S02]  /*1bb40*/  IMAD.MOV.U32 R13, RZ, RZ, R28 ;  /* 0x000000ffff0d7224 */ /* 0x000fe400078e001c */
[----:B------:R-:W-:-:S07]  /*1bb50*/  IMAD.MOV.U32 R3, RZ, RZ, R14 ;  /* 0x000000ffff037224 */ /* 0x000fce00078e000e */
[----:B------:R-:W-:Y:S05]  /*1bb60*/  WARPSYNC.COLLECTIVE R15, `(.L_x_9469) ;  /* 0x000000000f087348 */ /* 0x000fea0003c00000 */
[----:B------:R0:W1:Y:S02]  /*1bb70*/  SHFL.IDX P6, R14, R13, R12, R11 ;  /* 0x0000000c0d0e7389 */ /* 0x00006400000c000b */
[----:B01----:R-:W-:Y:S01]  /*1bb80*/  ENDCOLLECTIVE ;  /* 0x000000000000791b */ /* 0x003fe20003800000 */
.L_x_9469:
[----:B------:R-:W-:Y:S02]  /*1bb90*/  IMAD.MOV.U32 R13, RZ, RZ, R30 ;  /* 0x000000ffff0d7224 */ /* 0x000fe400078e001e */
[----:B------:R-:W-:-:S07]  /*1bba0*/  IMAD.MOV.U32 R20, RZ, RZ, R14 ;  /* 0x000000ffff147224 */ /* 0x000fce00078e000e */
[----:B------:R-:W-:Y:S05]  /*1bbb0*/  WARPSYNC.COLLECTIVE R15, `(.L_x_9470) ;  /* 0x000000000f087348 */ /* 0x000fea0003c00000 */
[----:B------:R0:W1:Y:S02]  /*1bbc0*/  SHFL.IDX P6, R14, R13, R12, R11 ;  /* 0x0000000c0d0e7389 */ /* 0x00006400000c000b */
[----:B01----:R-:W-:Y:S01]  /*1bbd0*/  ENDCOLLECTIVE ;  /* 0x000000000000791b */ /* 0x003fe20003800000 */
.L_x_9470:
[----:B------:R-:W-:Y:S01]  /*1bbe0*/  IMAD.MOV.U32 R31, RZ, RZ, R14 ;  /* 0x000000ffff1f7224 */ /* 0x000fe200078e000e */
[----:B------:R-:W-:Y:S06]  /*1bbf0*/  BRA `(.L_x_9471) ;  /* 0xfffffed400b87947 */ /* 0x000fec000383ffff */
.L_x_9273:
[----:B-1----:R1:W2:Y:S02]  /*1bc00*/  SYNCS.PHASECHK.TRANS64.TRYWAIT P0, [R16+URZ+0x19c00], R21 ;  /* 0x019c0015100075a7 */ /* 0x0022a4000800017f */
[----:B--2---:R-:W-:Y:S05]  /*1bc10*/  @!P0 NANOSLEEP.SYNCS 0x989680 ;  /* 0x009896800000895d */ /* 0x004fea0003900000 */
[----:B------:R-:W2:Y:S02]  /*1bc20*/  @!P0 SYNCS.PHASECHK.TRANS64 P0, [R16+URZ+0x19c00], R21 ;  /* 0x019c0015100085a7 */ /* 0x000ea4000800007f */
[----:B--2---:R-:W-:Y:S05]  /*1bc30*/  @!P0 BRA `(.L_x_9273) ;  /* 0xfffffffc00f08947 */ /* 0x004fea000383ffff */
[----:B------:R-:W-:Y:S05]  /*1bc40*/  BRA `(.L_x_9472) ;  /* 0xfffffed800787947 */ /* 0x000fea000383ffff */
.L_x_9279:
[----:B-1----:R1:W2:Y:S02]  /*1bc50*/  SYNCS.PHASECHK.TRANS64.TRYWAIT P1, [R0+URZ+0x19c30], R7 ;  /* 0x019c3007000075a7 */ /* 0x0022a4000802017f */
[----:B--2---:R-:W-:Y:S05]  /*1bc60*/  @!P1 NANOSLEEP.SYNCS 0x989680 ;  /* 0x009896800000995d */ /* 0x004fea0003900000 */
[----:B------:R-:W2:Y:S02]  /*1bc70*/  @!P1 SYNCS.PHASECHK.TRANS64 P1, [R0+URZ+0x19c30], R7 ;  /* 0x019c3007000095a7 */ /* 0x000ea4000802007f */
[----:B--2---:R-:W-:Y:S05]  /*1bc80*/  @!P1 BRA `(.L_x_9279) ;  /* 0xfffffffc00f09947 */ /* 0x004fea000383ffff */
[----:B------:R-:W-:Y:S05]  /*1bc90*/  BRA `(.L_x_9278) ;  /* 0xfffffef800d87947 */ /* 0x000fea000383ffff */
.L_x_9286:
[----:B-1----:R1:W2:Y:S02]  /*1bca0*/  SYNCS.PHASECHK.TRANS64.TRYWAIT P1, [R13+URZ+0x19c30], R8 ;  /* 0x019c30080d0075a7 */ /* 0x0022a4000802017f */
[----:B--2---:R-:W-:Y:S05]  /*1bcb0*/  @!P1 NANOSLEEP.SYNCS 0x989680 ;  /* 0x009896800000995d */ /* 0x004fea0003900000 */
[----:B------:R-:W2:Y:S02]  /*1bcc0*/  @!P1 SYNCS.PHASECHK.TRANS64 P1, [R13+URZ+0x19c30], R8 ;  /* 0x019c30080d0095a7 */ /* 0x000ea4000802007f */
[----:B--2---:R-:W-:Y:S05]  /*1bcd0*/  @!P1 BRA `(.L_x_9286) ;  /* 0xfffffffc00f09947 */ /* 0x004fea000383ffff */
[----:B------:R-:W-:Y:S05]  /*1bce0*/  BRA `(.L_x_9285) ;  /* 0xffffff2400347947 */ /* 0x000fea000383ffff */
.L_x_9291:
[----:B-1----:R1:W2:Y:S02]  /*1bcf0*/  SYNCS.PHASECHK.TRANS64.TRYWAIT P1, [R14+URZ+0x19c50], R7 ;  /* 0x019c50070e0075a7 */ /* 0x0022a4000802017f */
[----:B--2---:R-:W-:Y:S05]  /*1bd00*/  @!P1 NANOSLEEP.SYNCS 0x989680 ;  /* 0x009896800000995d */ /* 0x004fea0003900000 */
[----:B------:R-:W2:Y:S02]  /*1bd10*/  @!P1 SYNCS.PHASECHK.TRANS64 P1, [R14+URZ+0x19c50], R7 ;  /* 0x019c50070e0095a7 */ /* 0x000ea4000802007f */
[----:B--2---:R-:W-:Y:S05]  /*1bd20*/  @!P1 BRA `(.L_x_9291) ;  /* 0xfffffffc00f09947 */ /* 0x004fea000383ffff */
[----:B------:R-:W-:Y:S05]  /*1bd30*/  BRA `(.L_x_9290) ;  /* 0xffffff2400b87947 */ /* 0x000fea000383ffff */
.L_x_9298:
[----:B-1----:R1:W2:Y:S02]  /*1bd40*/  SYNCS.PHASECHK.TRANS64.TRYWAIT P1, [R10+URZ+0x19c50], R5 ;  /* 0x019c50050a0075a7 */ /* 0x0022a4000802017f */
[----:B--2---:R-:W-:Y:S05]  /*1bd50*/  @!P1 NANOSLEEP.SYNCS 0x989680 ;  /* 0x009896800000995d */ /* 0x004fea0003900000 */
[----:B------:R-:W2:Y:S02]  /*1bd60*/  @!P1 SYNCS.PHASECHK.TRANS64 P1, [R10+URZ+0x19c50], R5 ;  /* 0x019c50050a0095a7 */ /* 0x000ea4000802007f */
[----:B--2---:R-:W-:Y:S05]  /*1bd70*/  @!P1 BRA `(.L_x_9298) ;  /* 0xfffffffc00f09947 */ /* 0x004fea000383ffff */
[----:B------:R-:W-:Y:S05]  /*1bd80*/  BRA `(.L_x_9297) ;  /* 0xffffff4800747947 */ /* 0x000fea000383ffff */
.L_x_9330:
        /* <DEDUP_REMOVED lines=11> */
.L_x_9474:
[----:B------:R-:W-:Y:S05]  /*1be40*/  BSYNC B1 ;  /* 0x0000000000017941 */ /* 0x000fea0003800000 */
.L_x_9473:
[----:B------:R-:W-:Y:S05]  /*1be50*/  BRA `(.L_x_9475) ;  /* 0xffffff9c00c07947 */ /* 0x000fea000383ffff */
.L_x_9332:
[----:B------:R-:W-:Y:S01]  /*1be60*/  BSSY B1, `(.L_x_9476) ;  /* 0x0000006000017945 */ /* 0x000fe20003800000 */
[----:B------:R-:W-:-:S07]  /*1be70*/  IMAD.MOV.U32 R15, RZ, RZ, -0x1 ;  /* 0xffffffffff0f7424 */ /* 0x000fce00078e00ff */
[----:B0-----:R-:W-:Y:S05]  /*1be80*/  WARPSYNC.COLLECTIVE R15, `(.L_x_9477) ;  /* 0x000000000f0c7348 */ /* 0x001fea0003c00000 */
[----:B------:R-:W-:Y:S02]  /*1be90*/  ELECT P6, UR62, PT ;  /* 0x00000000003e782f */ /* 0x000fe400038c0000 */
[----:B------:R-:W-:Y:S01]  /*1bea0*/  MOV R14, UR62 ;  /* 0x0000003e000e7c02 */ /* 0x000fe20008000f00 */
[----:B0-----:R-:W-:Y:S10]  /*1beb0*/  ENDCOLLECTIVE ;  /* 0x000000000000791b */ /* 0x001ff40003800000 */
.L_x_9477:
[----:B------:R-:W-:Y:S05]  /*1bec0*/  BSYNC B1 ;  /* 0x0000000000017941 */ /* 0x000fea0003800000 */
.L_x_9476:
[----:B------:R-:W-:Y:S05]  /*1bed0*/  BRA `(.L_x_9331) ;  /* 0xffffff9c00b87947 */ /* 0x000fea000383ffff */
.L_x_9334:
[----:B0-----:R0:W1:Y:S02]  /*1bee0*/  SYNCS.PHASECHK.TRANS64.TRYWAIT P0, [R17+URZ+0x19c20], R5 ;  /* 0x019c2005110075a7 */ /* 0x001064000800017f */
[----:B-1----:R-:W-:Y:S05]  /*1bef0*/  @!P0 NANOSLEEP.SYNCS 0x989680 ;  /* 0x009896800000895d */ /* 0x002fea0003900000 */
[----:B------:R-:W1:Y:S02]  /*1bf00*/  @!P0 SYNCS.PHASECHK.TRANS64 P0, [R17+URZ+0x19c20], R5 ;  /* 0x019c2005110085a7 */ /* 0x000e64000800007f */
[----:B-1----:R-:W-:Y:S05]  /*1bf10*/  @!P0 BRA `(.L_x_9334) ;  /* 0xfffffffc00f08947 */ /* 0x002fea000383ffff */
[----:B------:R-:W-:Y:S05]  /*1bf20*/  BRA `(.L_x_9478) ;  /* 0xffffff9c00c87947 */ /* 0x000fea000383ffff */
.L_x_9338:
[----:B-1----:R1:W2:Y:S02]  /*1bf30*/  SYNCS.PHASECHK.TRANS64.TRYWAIT P0, [R8+URZ+0x19ca0], R11 ;  /* 0x019ca00b080075a7 */ /* 0x0022a4000800017f */
[----:B--2---:R-:W-:Y:S05]  /*1bf40*/  @!P0 NANOSLEEP.SYNCS 0x989680 ;  /* 0x009896800000895d */ /* 0x004fea0003900000 */
[----:B------:R-:W2:Y:S02]  /*1bf50*/  @!P0 SYNCS.PHASECHK.TRANS64 P0, [R8+URZ+0x19ca0], R11 ;  /* 0x019ca00b080085a7 */ /* 0x000ea4000800007f */
[----:B--2---:R-:W-:Y:S05]  /*1bf60*/  @!P0 BRA `(.L_x_9338) ;  /* 0xfffffffc00f08947 */ /* 0x004fea000383ffff */
[----:B------:R-:W-:Y:S05]  /*1bf70*/  BRA `(.L_x_9479) ;  /* 0xffffff9c00e47947 */ /* 0x000fea000383ffff */
.L_x_9345:
[----:B0-----:R0:W2:Y:S02]  /*1bf80*/  SYNCS.PHASECHK.TRANS64.TRYWAIT P0, [R8+URZ+0x19cc0], R11 ;  /* 0x019cc00b080075a7 */ /* 0x0010a4000800017f */
[----:B--2---:R-:W-:Y:S05]  /*1bf90*/  @!P0 NANOSLEEP.SYNCS 0x989680 ;  /* 0x009896800000895d */ /* 0x004fea0003900000 */
[----:B------:R-:W2:Y:S02]  /*1bfa0*/  @!P0 SYNCS.PHASECHK.TRANS64 P0, [R8+URZ+0x19cc0], R11 ;  /* 0x019cc00b080085a7 */ /* 0x000ea4000800007f */
[----:B--2---:R-:W-:Y:S05]  /*1bfb0*/  @!P0 BRA `(.L_x_9345) ;  /* 0xfffffffc00f08947 */ /* 0x004fea000383ffff */
[----:B------:R-:W-:Y:S05]  /*1bfc0*/  BRA `(.L_x_9480) ;  /* 0xffffffa000e07947 */ /* 0x000fea000383ffff */
.L_x_9354:
[----:B0-----:R0:W1:Y:S02]  /*1bfd0*/  SYNCS.PHASECHK.TRANS64.TRYWAIT P2, [R9+URZ+0x19ca0], R8 ;  /* 0x019ca008090075a7 */ /* 0x001064000804017f */
[----:B-1----:R-:W-:Y:S05]  /*1bfe0*/  @!P2 NANOSLEEP.SYNCS 0x989680 ;  /* 0x009896800000a95d */ /* 0x002fea0003900000 */
[----:B------:R-:W1:Y:S02]  /*1bff0*/  @!P2 SYNCS.PHASECHK.TRANS64 P2, [R9+URZ+0x19ca0], R8 ;  /* 0x019ca0080900a5a7 */ /* 0x000e64000804007f */
[----:B-1----:R-:W-:Y:S05]  /*1c000*/  @!P2 BRA `(.L_x_9354) ;  /* 0xfffffffc00f0a947 */ /* 0x002fea000383ffff */
[----:B------:R-:W-:Y:S05]  /*1c010*/  BRA `(.L_x_9481) ;  /* 0xffffffa800207947 */ /* 0x000fea000383ffff */
.L_x_9361:
[----:B-1----:R1:W2:Y:S02]  /*1c020*/  SYNCS.PHASECHK.TRANS64.TRYWAIT P2, [R9+URZ+0x19cc0], R8 ;  /* 0x019cc008090075a7 */ /* 0x0022a4000804017f */
[----:B--2---:R-:W-:Y:S05]  /*1c030*/  @!P2 NANOSLEEP.SYNCS 0x989680 ;  /* 0x009896800000a95d */ /* 0x004fea0003900000 */
[----:B------:R-:W2:Y:S02]  /*1c040*/  @!P2 SYNCS.PHASECHK.TRANS64 P2, [R9+URZ+0x19cc0], R8 ;  /* 0x019cc0080900a5a7 */ /* 0x000ea4000804007f */
[----:B--2---:R-:W-:Y:S05]  /*1c050*/  @!P2 BRA `(.L_x_9361) ;  /* 0xfffffffc00f0a947 */ /* 0x004fea000383ffff */
[----:B------:R-:W-:Y:S05]  /*1c060*/  BRA `(.L_x_9482) ;  /* 0xffffffac00187947 */ /* 0x000fea000383ffff */
.L_x_9380:
[----:B------:R-:W2:Y:S01]  /*1c070*/  S2R R20, SR_TID.X ;  /* 0x0000000000147919 */ /* 0x000ea20000002100 */
[----:B------:R-:W-:Y:S01]  /*1c080*/  BSSY B0, `(.L_x_9483) ;  /* 0x000000a000007945 */ /* 0x000fe20003800000 */
[----:B------:R-:W-:Y:S02]  /*1c090*/  IMAD.MOV.U32 R12, RZ, RZ, RZ ;  /* 0x000000ffff0c7224 */ /* 0x000fe400078e00ff */
[----:B------:R-:W-:Y:S02]  /*1c0a0*/  IMAD.MOV.U32 R11, RZ, RZ, 0x1f ;  /* 0x0000001fff0b7424 */ /* 0x000fe400078e00ff */
[----:B------:R-:W-:Y:S01]  /*1c0b0*/  IMAD.MOV.U32 R15, RZ, RZ, -0x1 ;  /* 0xffffffffff0f7424 */ /* 0x000fe200078e00ff */
[----:B--2---:R-:W-:-:S04]  /*1c0c0*/  SHF.R.U32.HI R20, RZ, 0x5, R20 ;  /* 0x00000005ff147819 */ /* 0x004fc80000011614 */
[----:B------:R-:W-:-:S05]  /*1c0d0*/  LOP3.LUT R20, R20, 0x3, RZ, 0xc0, !PT ;  /* 0x0000000314147812 */ /* 0x000fca00078ec0ff */
[----:B------:R-:W-:-:S07]  /*1c0e0*/  IMAD.MOV.U32 R13, RZ, RZ, R20 ;  /* 0x000000ffff0d7224 */ /* 0x000fce00078e0014 */
[----:B01----:R-:W-:Y:S05]  /*1c0f0*/  WARPSYNC.COLLECTIVE R15, `(.L_x_9484) ;  /* 0x000000000f087348 */ /* 0x003fea0003c00000 */
[----:B------:R2:W3:Y:S02]  /*1c100*/  SHFL.IDX P6, R14, R13, R12, R11 ;  /* 0x0000000c0d0e7389 */ /* 0x0004e400000c000b */
[----:B0123--:R-:W-:Y:S01]  /*1c110*/  ENDCOLLECTIVE ;  /* 0x000000000000791b */ /* 0x00ffe20003800000 */
.L_x_9484:
[----:B------:R-:W-:Y:S05]  /*1c120*/  BSYNC B0 ;  /* 0x0000000000007941 */ /* 0x000fea0003800000 */
.L_x_9483:
[----:B------:R-:W-:Y:S05]  /*1c130*/  BRA `(.L_x_9485) ;  /* 0xffffffb8009c7947 */ /* 0x000fea000383ffff */
.L_x_9382:
[----:B------:R-:W-:Y:S01]  /*1c140*/  BSSY B0, `(.L_x_9486) ;  /* 0x0000006000007945 */ /* 0x000fe20003800000 */
[----:B------:R-:W-:-:S07]  /*1c150*/  IMAD.MOV.U32 R15, RZ, RZ, -0x1 ;  /* 0xffffffffff0f7424 */ /* 0x000fce00078e00ff */
[----:B012---:R-:W-:Y:S05]  /*1c160*/  WARPSYNC.COLLECTIVE R15, `(.L_x_9487) ;  /* 0x000000000f0c7348 */ /* 0x007fea0003c00000 */
[----:B------:R-:W-:Y:S02]  /*1c170*/  ELECT P6, UR62, PT ;  /* 0x00000000003e782f */ /* 0x000fe400038c0000 */
[----:B------:R-:W-:Y:S01]  /*1c180*/  MOV R14, UR62 ;  /* 0x0000003e000e7c02 */ /* 0x000fe20008000f00 */
[----:B012---:R-:W-:Y:S10]  /*1c190*/  ENDCOLLECTIVE ;  /* 0x000000000000791b */ /* 0x007ff40003800000 */
.L_x_9487:
[----:B------:R-:W-:Y:S05]  /*1c1a0*/  BSYNC B0 ;  /* 0x0000000000007941 */ /* 0x000fea0003800000 */
.L_x_9486:
[----:B------:R-:W-:Y:S05]  /*1c1b0*/  BRA `(.L_x_9488) ;  /* 0xffffffb800a47947 */ /* 0x000fea000383ffff */
.L_x_9384:
[----:B--2---:R2:W3:Y:S02]  /*1c1c0*/  SYNCS.PHASECHK.TRANS64.TRYWAIT P0, [R4+URZ+0x19c80], R3 ;  /* 0x019c8003040075a7 */ /* 0x0044e4000800017f */
[----:B---3--:R-:W-:Y:S05]  /*1c1d0*/  @!P0 NANOSLEEP.SYNCS 0x989680 ;  /* 0x009896800000895d */ /* 0x008fea0003900000 */
[----:B------:R-:W3:Y:S02]  /*1c1e0*/  @!P0 SYNCS.PHASECHK.TRANS64 P0, [R4+URZ+0x19c80], R3 ;  /* 0x019c8003040085a7 */ /* 0x000ee4000800007f */
[----:B---3--:R-:W-:Y:S05]  /*1c1f0*/  @!P0 BRA `(.L_x_9384) ;  /* 0xfffffffc00f08947 */ /* 0x008fea000383ffff */
[----:B------:R-:W-:Y:S05]  /*1c200*/  BRA `(.L_x_9489) ;  /* 0xffffffbc000c7947 */ /* 0x000fea000383ffff */
.L_x_9386:
[----:B---3--:R3:W4:Y:S02]  /*1c210*/  SYNCS.PHASECHK.TRANS64.TRYWAIT P0, [R4+URZ+0x19c40], R3 ;  /* 0x019c4003040075a7 */ /* 0x008724000800017f */
[----:B----4-:R-:W-:Y:S05]  /*1c220*/  @!P0 NANOSLEEP.SYNCS 0x989680 ;  /* 0x009896800000895d */ /* 0x010fea0003900000 */
[----:B------:R-:W4:Y:S02]  /*1c230*/  @!P0 SYNCS.PHASECHK.TRANS64 P0, [R4+URZ+0x19c40], R3 ;  /* 0x019c4003040085a7 */ /* 0x000f24000800007f */
[----:B----4-:R-:W-:Y:S05]  /*1c240*/  @!P0 BRA `(.L_x_9386) ;  /* 0xfffffffc00f08947 */ /* 0x010fea000383ffff */
[----:B------:R-:W-:Y:S05]  /*1c250*/  BRA `(.L_x_9490) ;  /* 0xffffffbc00887947 */ /* 0x000fea000383ffff */
.L_x_9390:
[----:B------:R-:W-:Y:S01]  /*1c260*/  IMAD.MOV.U32 R13, RZ, RZ, R5 ;  /* 0x000000ffff0d7224 */ /* 0x000fe200078e0005 */
[----:B------:R-:W-:Y:S01]  /*1c270*/  MOV R15, 0xffffffff ;  /* 0xffffffff000f7802 */ /* 0x000fe20000000f00 */
[----:B------:R-:W-:Y:S02]  /*1c280*/  IMAD.MOV.U32 R12, RZ, RZ, RZ ;  /* 0x000000ffff0c7224 */ /* 0x000fe400078e00ff */
[----:B------:R-:W-:Y:S02]  /*1c290*/  IMAD.MOV.U32 R11, RZ, RZ, 0x1e1f ;  /* 0x00001e1fff0b7424 */ /* 0x000fe400078e00ff */
[----:B-----5:R-:W-:Y:S02]  /*1c2a0*/  IMAD R0, R20, R9, RZ ;  /* 0x0000000914007224 */ /* 0x020fe400078e02ff */
[----:B------:R-:W-:-:S07]  /*1c2b0*/  IMAD R25, R25, 0xc0, R19 ;  /* 0x000000c019197824 */ /* 0x000fce00078e0213 */
[----:B------:R-:W-:Y:S05]  /*1c2c0*/  WARPSYNC.COLLECTIVE R15, `(.L_x_9491) ;  /* 0x000000000f087348 */ /* 0x000fea0003c00000 */
[----:B------:R0:W1:Y:S02]  /*1c2d0*/  SHFL.IDX P6, R14, R13, R12, R11 ;  /* 0x0000000c0d0e7389 */ /* 0x00006400000c000b */
[----:B01----:R-:W-:Y:S01]  /*1c2e0*/  ENDCOLLECTIVE ;  /* 0x000000000000791b */ /* 0x003fe20003800000 */
.L_x_9491:
[----:B------:R-:W-:Y:S01]  /*1c2f0*/  ISETP.GE.AND P4, PT, R25, R0, PT ;  /* 0x000000001900720c */ /* 0x000fe20003f86270 */
[----:B------:R-:W-:Y:S02]  /*1c300*/  IMAD.MOV.U32 R13, RZ, RZ, R6 ;  /* 0x000000ffff0d7224 */ /* 0x000fe400078e0006 */
[----:B------:R-:W-:-:S10]  /*1c310*/  IMAD.MOV.U32 R3, RZ, RZ, R14 ;  /* 0x000000ffff037224 */ /* 0x000fd400078e000e */
[----:B------:R-:W-:Y:S05]  /*1c320*/  WARPSYNC.COLLECTIVE R15, `(.L_x_9492) ;  /* 0x000000000f087348 */ /* 0x000fea0003c00000 */
[----:B------:R0:W1:Y:S02]  /*1c330*/  SHFL.IDX P6, R14, R13, R12, R11 ;  /* 0x0000000c0d0e7389 */ /* 0x00006400000c000b */
[----:B01----:R-:W-:Y:S01]  /*1c340*/  ENDCOLLECTIVE ;  /* 0x000000000000791b */ /* 0x003fe20003800000 */
.L_x_9492:
[----:B------:R-:W-:Y:S02]  /*1c350*/  IMAD.MOV.U32 R13, RZ, RZ, R5 ;  /* 0x000000ffff0d7224 */ /* 0x000fe400078e0005 */
[----:B------:R-:W-:Y:S02]  /*1c360*/  IMAD.MOV.U32 R12, RZ, RZ, 0x1 ;  /* 0x00000001ff0c7424 */ /* 0x000fe400078e00ff */
[----:B------:R-:W-:-:S07]  /*1c370*/  IMAD.MOV.U32 R2, RZ, RZ, R14 ;  /* 0x000000ffff027224 */ /* 0x000fce00078e000e */
[----:B------:R-:W-:Y:S05]  /*1c380*/  WARPSYNC.COLLECTIVE R15, `(.L_x_9493) ;  /* 0x000000000f087348 */ /* 0x000fea0003c00000 */
[----:B------:R0:W1:Y:S02]  /*1c390*/  SHFL.IDX P6, R14, R13, R12, R11 ;  /* 0x0000000c0d0e7389 */ /* 0x00006400000c000b */
[----:B01----:R-:W-:Y:S01]  /*1c3a0*/  ENDCOLLECTIVE ;  /* 0x000000000000791b */ /* 0x003fe20003800000 */
.L_x_9493:
[----:B------:R-:W-:-:S05]  /*1c3b0*/  @!P4 IADD3 R2, P3, R10, R2, RZ ;  /* 0x000000020a02c210 */ /* 0x000fca0007f7e0ff */
[----:B------:R-:W-:-:S05]  /*1c3c0*/  @!P4 IMAD.X R3, RZ, RZ, R3, P3 ;  /* 0x000000ffff03c224 */ /* 0x000fca00018e0603 */
        /* <DEDUP_REMOVED lines=11> */
.L_x_9494:
[----:B------:R-:W-:-:S05]  /*1c480*/  VIADD R3, R25, 0x40 ;  /* 0x0000004019037836 */ /* 0x000fca0000000000 */
[----:B------:R-:W-:Y:S01]  /*1c490*/  ISETP.GE.AND P4, PT, R3, R0, PT ;  /* 0x000000000300720c */ /* 0x000fe20003f86270 */
[----:B------:R-:W-:Y:S02]  /*1c4a0*/  IMAD.MOV.U32 R13, RZ, RZ, R4 ;  /* 0x000000ffff0d7224 */ /* 0x000fe400078e0004 */
[----:B------:R-:W-:Y:S02]  /*1c4b0*/  IMAD.MOV.U32 R12, RZ, RZ, RZ ;  /* 0x000000ffff0c7224 */ /* 0x000fe400078e00ff */
[----:B------:R-:W-:-:S08]  /*1c4c0*/  IMAD.MOV.U32 R6, RZ, RZ, R14 ;  /* 0x000000ffff067224 */ /* 0x000fd000078e000e */
[----:B------:R-:W-:Y:S05]  /*1c4d0*/  WARPSYNC.COLLECTIVE R15, `(.L_x_9495) ;  /* 0x000000000f087348 */ /* 0x000fea0003c00000 */
[----:B------:R0:W1:Y:S02]  /*1c4e0*/  SHFL.IDX P6, R14, R13, R12, R11 ;  /* 0x0000000c0d0e7389 */ /* 0x00006400000c000b */
[----:B01----:R-:W-:Y:S01]  /*1c4f0*/  ENDCOLLECTIVE ;  /* 0x000000000000791b */ /* 0x003fe20003800000 */
.L_x_9495:
[----:B------:R-:W-:-:S05]  /*1c500*/  @!P4 IADD3 R2, P3, R10, R6, RZ ;  /* 0x000000060a02c210 */ /* 0x000fca0007f7e0ff */
[----:B------:R-:W-:-:S05]  /*1c510*/  @!P4 IMAD.X R3, RZ, RZ, R5, P3 ;  /* 0x000000ffff03c224 */ /* 0x000fca00018e0605 */
        /* <DEDUP_REMOVED lines=11> */
.L_x_9496:
[----:B------:R-:W-:Y:S01]  /*1c5d0*/  IMAD.MOV.U32 R2, RZ, RZ, R14 ;  /* 0x000000ffff027224 */ /* 0x000fe200078e000e */
[----:B------:R-:W-:Y:S06]  /*1c5e0*/  BRA `(.L_x_9497) ;  /* 0xffffffc400607947 */ /* 0x000fec000383ffff */
.L_x_9395:
[----:B--2---:R2:W3:Y:S02]  /*1c5f0*/  SYNCS.PHASECHK.TRANS64.TRYWAIT P0, [R17+URZ+0x19c20], R0 ;  /* 0x019c2000110075a7 */ /* 0x0044e4000800017f */
[----:B---3--:R-:W-:Y:S05]  /*1c600*/  @!P0 NANOSLEEP.SYNCS 0x989680 ;  /* 0x009896800000895d */ /* 0x008fea0003900000 */
[----:B------:R-:W3:Y:S02]  /*1c610*/  @!P0 SYNCS.PHASECHK.TRANS64 P0, [R17+URZ+0x19c20], R0 ;  /* 0x019c2000110085a7 */ /* 0x000ee4000800007f */
[----:B---3--:R-:W-:Y:S05]  /*1c620*/  @!P0 BRA `(.L_x_9395) ;  /* 0xfffffffc00f08947 */ /* 0x008fea000383ffff */
[----:B------:R-:W-:Y:S05]  /*1c630*/  BRA `(.L_x_9498) ;  /* 0xffffffc400d07947 */ /* 0x000fea000383ffff */
.L_x_9401:
[----:B0-----:R0:W4:Y:S02]  /*1c640*/  SYNCS.PHASECHK.TRANS64.TRYWAIT P0, [R7+URZ+0x19c80], R5 ;  /* 0x019c8005070075a7 */ /* 0x001124000800017f */
[----:B----4-:R-:W-:Y:S05]  /*1c650*/  @!P0 NANOSLEEP.SYNCS 0x989680 ;  /* 0x009896800000895d */ /* 0x010fea0003900000 */
[----:B------:R-:W4:Y:S02]  /*1c660*/  @!P0 SYNCS.PHASECHK.TRANS64 P0, [R7+URZ+0x19c80], R5 ;  /* 0x019c8005070085a7 */ /* 0x000f24000800007f */
[----:B----4-:R-:W-:Y:S05]  /*1c670*/  @!P0 BRA `(.L_x_9401) ;  /* 0xfffffffc00f08947 */ /* 0x010fea000383ffff */
[----:B------:R-:W-:Y:S05]  /*1c680*/  BRA `(.L_x_9499) ;  /* 0xffffffc800847947 */ /* 0x000fea000383ffff */
.L_x_9408:
[----:B--2---:R2:W4:Y:S02]  /*1c690*/  SYNCS.PHASECHK.TRANS64.TRYWAIT P0, [R7+URZ+0x19c40], R5 ;  /* 0x019c4005070075a7 */ /* 0x004524000800017f */
[----:B----4-:R-:W-:Y:S05]  /*1c6a0*/  @!P0 NANOSLEEP.SYNCS 0x989680 ;  /* 0x009896800000895d */ /* 0x010fea0003900000 */
[----:B------:R-:W4:Y:S02]  /*1c6b0*/  @!P0 SYNCS.PHASECHK.TRANS64 P0, [R7+URZ+0x19c40], R5 ;  /* 0x019c4005070085a7 */ /* 0x000f24000800007f */
[----:B----4-:R-:W-:Y:S05]  /*1c6c0*/  @!P0 BRA `(.L_x_9408) ;  /* 0xfffffffc00f08947 */ /* 0x010fea000383ffff */
[----:B------:R-:W-:Y:S05]  /*1c6d0*/  BRA `(.L_x_9500) ;  /* 0xffffffcc00807947 */ /* 0x000fea000383ffff */
.L_x_9416:
[----:B0-----:R0:W4:Y:S02]  /*1c6e0*/  SYNCS.PHASECHK.TRANS64.TRYWAIT P0, [R3+URZ+0x19c70], R4 ;  /* 0x019c7004030075a7 */ /* 0x001124000800017f */
[----:B----4-:R-:W-:Y:S05]  /*1c6f0*/  @!P0 NANOSLEEP.SYNCS 0x989680 ;  /* 0x009896800000895d */ /* 0x010fea0003900000 */
[----:B------:R-:W4:Y:S02]  /*1c700*/  @!P0 SYNCS.PHASECHK.TRANS64 P0, [R3+URZ+0x19c70], R4 ;  /* 0x019c7004030085a7 */ /* 0x000f24000800007f */
[----:B----4-:R-:W-:Y:S05]  /*1c710*/  @!P0 BRA `(.L_x_9416) ;  /* 0xfffffffc00f08947 */ /* 0x010fea000383ffff */
[----:B------:R-:W-:Y:S05]  /*1c720*/  BRA `(.L_x_9501) ;  /* 0xffffffd000947947 */ /* 0x000fea000383ffff */
.L_x_9418:
[----:B0-----:R0:W4:Y:S02]  /*1c730*/  SYNCS.PHASECHK.TRANS64.TRYWAIT P0, [R3+URZ+0x19c60], R4 ;  /* 0x019c6004030075a7 */ /* 0x001124000800017f */
[----:B----4-:R-:W-:Y:S05]  /*1c740*/  @!P0 NANOSLEEP.SYNCS 0x989680 ;  /* 0x009896800000895d */ /* 0x010fea0003900000 */
[----:B------:R-:W4:Y:S02]  /*1c750*/  @!P0 SYNCS.PHASECHK.TRANS64 P0, [R3+URZ+0x19c60], R4 ;  /* 0x019c6004030085a7 */ /* 0x000f24000800007f */
[----:B----4-:R-:W-:Y:S05]  /*1c760*/  @!P0 BRA `(.L_x_9418) ;  /* 0xfffffffc00f08947 */ /* 0x010fea000383ffff */
[----:B------:R-:W-:Y:S05]  /*1c770*/  BRA `(.L_x_9502) ;  /* 0xffffffd0009c7947 */ /* 0x000fea000383ffff */
.L_x_9425:
[----:B0-----:R0:W2:Y:S02]  /*1c780*/  SYNCS.PHASECHK.TRANS64.TRYWAIT P1, [R0+URZ+0x19c70], R3 ;  /* 0x019c7003000075a7 */ /* 0x0010a4000802017f */
[----:B--2---:R-:W-:Y:S05]  /*1c790*/  @!P1 NANOSLEEP.SYNCS 0x989680 ;  /* 0x009896800000995d */ /* 0x004fea0003900000 */
[----:B------:R-:W2:Y:S02]  /*1c7a0*/  @!P1 SYNCS.PHASECHK.TRANS64 P1, [R0+URZ+0x19c70], R3 ;  /* 0x019c7003000095a7 */ /* 0x000ea4000802007f */
[----:B--2---:R-:W-:Y:S05]  /*1c7b0*/  @!P1 BRA `(.L_x_9425) ;  /* 0xfffffffc00f09947 */ /* 0x004fea000383ffff */
[----:B------:R-:W-:Y:S05]  /*1c7c0*/  BRA `(.L_x_9503) ;  /* 0xffffffd8004c7947 */ /* 0x000fea000383ffff */
.L_x_9427:
[----:B0-----:R0:W2:Y:S02]  /*1c7d0*/  SYNCS.PHASECHK.TRANS64.TRYWAIT P1, [R0+URZ+0x19c60], R3 ;  /* 0x019c6003000075a7 */ /* 0x0010a4000802017f */
[----:B--2---:R-:W-:Y:S05]  /*1c7e0*/  @!P1 NANOSLEEP.SYNCS 0x989680 ;  /* 0x009896800000995d */ /* 0x004fea0003900000 */
[----:B------:R-:W2:Y:S02]  /*1c7f0*/  @!P1 SYNCS.PHASECHK.TRANS64 P1, [R0+URZ+0x19c60], R3 ;  /* 0x019c6003000095a7 */ /* 0x000ea4000802007f */
[----:B--2---:R-:W-:Y:S05]  /*1c800*/  @!P1 BRA `(.L_x_9427) ;  /* 0xfffffffc00f09947 */ /* 0x004fea000383ffff */
[----:B------:R-:W-:Y:S05]  /*1c810*/  BRA `(.L_x_9504) ;  /* 0xffffffd800547947 */ /* 0x000fea000383ffff */
.L_x_9431:
[----:B------:R-:W-:Y:S01]  /*1c820*/  BSSY B0, `(.L_x_9505) ;  /* 0x0000008000007945 */ /* 0x000fe20003800000 */
[----:B------:R-:W-:Y:S02]  /*1c830*/  IMAD.MOV.U32 R13, RZ, RZ, R24 ;  /* 0x000000ffff0d7224 */ /* 0x000fe400078e0018 */
[----:B------:R-:W-:Y:S02]  /*1c840*/  IMAD.MOV.U32 R12, RZ, RZ, RZ ;  /* 0x000000ffff0c7224 */ /* 0x000fe400078e00ff */
[----:B------:R-:W-:Y:S02]  /*1c850*/  IMAD.MOV.U32 R11, RZ, RZ, 0x1f ;  /* 0x0000001fff0b7424 */ /* 0x000fe400078e00ff */
[----:B------:R-:W-:-:S07]  /*1c860*/  IMAD.MOV.U32 R15, RZ, RZ, -0x1 ;  /* 0xffffffffff0f7424 */ /* 0x000fce00078e00ff */
[----:B-123--:R-:W-:Y:S05]  /*1c870*/  WARPSYNC.COLLECTIVE R15, `(.L_x_9506) ;  /* 0x000000000f087348 */ /* 0x00efea0003c00000 */
[----:B------:R0:W4:Y:S02]  /*1c880*/  SHFL.IDX P6, R14, R13, R12, R11 ;  /* 0x0000000c0d0e7389 */ /* 0x00012400000c000b */
[----:B01234-:R-:W-:Y:S01]  /*1c890*/  ENDCOLLECTIVE ;  /* 0x000000000000791b */ /* 0x01ffe20003800000 */
.L_x_9506:
[----:B------:R-:W-:Y:S05]  /*1c8a0*/  BSYNC B0 ;  /* 0x0000000000007941 */ /* 0x000fea0003800000 */
.L_x_9505:
[----:B------:R-:W-:Y:S02]  /*1c8b0*/  IMAD.MOV.U32 R13, RZ, RZ, R24 ;  /* 0x000000ffff0d7224 */ /* 0x000fe400078e0018 */
[----:B------:R-:W-:Y:S02]  /*1c8c0*/  IMAD.MOV.U32 R12, RZ, RZ, 0x1 ;  /* 0x00000001ff0c7424 */ /* 0x000fe400078e00ff */
[----:B------:R-:W-:Y:S02]  /*1c8d0*/  IMAD.MOV.U32 R11, RZ, RZ, 0x1f ;  /* 0x0000001fff0b7424 */ /* 0x000fe400078e00ff */
[----:B------:R-:W-:Y:S02]  /*1c8e0*/  IMAD.MOV.U32 R15, RZ, RZ, -0x1 ;  /* 0xffffffffff0f7424 */ /* 0x000fe400078e00ff */
[----:B------:R-:W-:Y:S02]  /*1c8f0*/  IMAD.IADD R8, R27, 0x1, R9 ;  /* 0x000000011b087824 */ /* 0x000fe400078e0209 */
[----:B------:R-:W-:-:S07]  /*1c900*/  IMAD.MOV.U32 R0, RZ, RZ, R14 ;  /* 0x000000ffff007224 */ /* 0x000fce00078e000e */
[----:B------:R-:W-:Y:S05]  /*1c910*/  WARPSYNC.COLLECTIVE R15, `(.L_x_9507) ;  /* 0x000000000f087348 */ /* 0x000fea0003c00000 */
[----:B------:R0:W1:Y:S02]  /*1c920*/  SHFL.IDX P6, R14, R13, R12, R11 ;  /* 0x0000000c0d0e7389 */ /* 0x00006400000c000b */
[----:B01----:R-:W-:Y:S01]  /*1c930*/  ENDCOLLECTIVE ;  /* 0x000000000000791b */ /* 0x003fe20003800000 */
.L_x_9507:
[----:B------:R-:W-:Y:S02]  /*1c940*/  ULDC UR4, c[0x0][0xc3c] ;  /* 0x00030f0000047ab9 */ /* 0x000fe40000000800 */
[----:B------:R-:W-:-:S13]  /*1c950*/  ISETP.GE.OR P1, PT, R8, UR4, !P0 ;  /* 0x0000000408007c0c */ /* 0x000fda000c726670 */
[----:B------:R-:W0:Y:S08]  /*1c960*/  @!P1 LDC.64 R2, c[0x0][0xc80] ;  /* 0x00032000ff029b82 */ /* 0x000e300000000a00 */
[----:B------:R-:W1:Y:S01]  /*1c970*/  @!P1 LDC.64 R4, c[0x0][0xc78] ;  /* 0x00031e00ff049b82 */ /* 0x000e620000000a00 */
[----:B------:R-:W-:Y:S01]  /*1c980*/  IMAD.MOV.U32 R11, RZ, RZ, RZ ;  /* 0x000000ffff0b7224 */ /* 0x000fe200078e00ff */
[----:B------:R-:W-:Y:S01]  /*1c990*/  MOV R6, R14 ;  /* 0x0000000e00067202 */ /* 0x000fe20000000f00 */
[----:B0-----:R-:W-:-:S05]  /*1c9a0*/  @!P1 IMAD.WIDE R2, R8, 0x4, R2 ;  /* 0x0000000408029825 */ /* 0x001fca00078e0202 */
[----:B------:R1:W2:Y:S02]  /*1c9b0*/  @!P1 LDG.E R7, desc[UR40][R2.64] ;  /* 0x0000002802079981 */ /* 0x0002a4000c1e1900 */
[----:B-1----:R-:W-:-:S06]  /*1c9c0*/  @!P1 IMAD.WIDE R2, R8, 0x4, R4 ;  /* 0x0000000408029825 */ /* 0x002fcc00078e0204 */
[----:B------:R-:W3:Y:S01]  /*1c9d0*/  @!P1 LDG.E R2, desc[UR40][R2.64] ;  /* 0x0000002802029981 */ /* 0x000ee2000c1e1900 */
[----:B------:R-:W-:Y:S01]  /*1c9e0*/  IMAD.MOV.U32 R5, RZ, RZ, RZ ;  /* 0x000000ffff057224 */ /* 0x000fe200078e00ff */
[C---:B------:R-:W-:Y:S01]  /*1c9f0*/  ISETP.GE.U32.AND P2, PT, R9.reuse, 0x2, PT ;  /* 0x000000020900780c */ /* 0x040fe20003f46070 */
[----:B------:R-:W-:Y:S01]  /*1ca00*/  IMAD.MOV.U32 R24, RZ, RZ, RZ ;  /* 0x000000ffff187224 */ /* 0x000fe200078e00ff */
[C---:B------:R-:W-:Y:S02]  /*1ca10*/  ISETP.GE.U32.AND P3, PT, R9.reuse, 0x4, PT ;  /* 0x000000040900780c */ /* 0x040fe40003f66070 */
        /* <DEDUP_REMOVED lines=11> */
.L_x_9508:
        /* <DEDUP_REMOVED lines=8> */
.L_x_9509:
        /* <DEDUP_REMOVED lines=8> */
.L_x_9510:
        /* <DEDUP_REMOVED lines=8> */
.L_x_9511:
        /* <DEDUP_REMOVED lines=8> */
.L_x_9512:
        /* <DEDUP_REMOVED lines=9> */
.L_x_9513:
[----:B------:R-:W-:Y:S01]  /*1cd60*/  IMAD.MOV.U32 R8, RZ, RZ, R14 ;  /* 0x000000ffff087224 */ /* 0x000fe200078e000e */
[----:B------:R-:W-:Y:S06]  /*1cd70*/  BRA `(.L_x_9514) ;  /* 0xffffffdc001c7947 */ /* 0x000fec000383ffff */
.L_x_9434:
[----:B------:R-:W-:Y:S01]  /*1cd80*/  BSSY B0, `(.L_x_9515) ;  /* 0x0000008000007945 */ /* 0x000fe20003800000 */
[----:B------:R-:W-:Y:S02]  /*1cd90*/  IMAD.MOV.U32 R13, RZ, RZ, R2 ;  /* 0x000000ffff0d7224 */ /* 0x000fe400078e0002 */
[----:B------:R-:W-:Y:S02]  /*1cda0*/  IMAD.MOV.U32 R12, RZ, RZ, 0x1 ;  /* 0x00000001ff0c7424 */ /* 0x000fe400078e00ff */
[----:B------:R-:W-:Y:S02]  /*1cdb0*/  IMAD.MOV.U32 R11, RZ, RZ, RZ ;  /* 0x000000ffff0b7224 */ /* 0x000fe400078e00ff */
[----:B------:R-:W-:-:S07]  /*1cdc0*/  IMAD.MOV.U32 R15, RZ, RZ, -0x1 ;  /* 0xffffffffff0f7424 */ /* 0x000fce00078e00ff */
[----:B---3--:R-:W-:Y:S05]  /*1cdd0*/  WARPSYNC.COLLECTIVE R15, `(.L_x_9516) ;  /* 0x000000000f087348 */ /* 0x008fea0003c00000 */
[----:B------:R0:W1:Y:S02]  /*1cde0*/  SHFL.UP P6, R14, R13, R12, R11 ;  /* 0x0400000c0d0e7389 */ /* 0x00006400000c000b */
[----:B01-3--:R-:W-:Y:S01]  /*1cdf0*/  ENDCOLLECTIVE ;  /* 0x000000000000791b */ /* 0x00bfe20003800000 */
.L_x_9516:
[----:B------:R-:W-:Y:S05]  /*1ce00*/  BSYNC B0 ;  /* 0x0000000000007941 */ /* 0x000fea0003800000 */
.L_x_9515:
        /* <DEDUP_REMOVED lines=10> */
.L_x_9517:
        /* <DEDUP_REMOVED lines=8> */
.L_x_9518:
        /* <DEDUP_REMOVED lines=8> */
.L_x_9519:
        /* <DEDUP_REMOVED lines=8> */
.L_x_9520:
        /* <DEDUP_REMOVED lines=9> */
.L_x_9521:
[----:B------:R-:W-:Y:S01]  /*1d0c0*/  IMAD.MOV.U32 R8, RZ, RZ, R14 ;  /* 0x000000ffff087224 */ /* 0x000fe200078e000e */
[----:B------:R-:W-:Y:S06]  /*1d0d0*/  BRA `(.L_x_9522) ;  /* 0xffffffd800e87947 */ /* 0x000fec000383ffff */
.L_x_9436:
[----:B------:R-:W-:Y:S01]  /*1d0e0*/  BSSY B0, `(.L_x_9523) ;  /* 0x0000006000007945 */ /* 0x000fe20003800000 */
[----:B------:R-:W-:Y:S01]  /*1d0f0*/  PLOP3.LUT P6, PT, P6, PT, PT, 0x8, 0x0 ;  /* 0x000000000000781c */ /* 0x000fe200037ce170 */
[----:B------:R-:W-:-:S12]  /*1d100*/  IMAD.MOV.U32 R15, RZ, RZ, -0x1 ;  /* 0xffffffffff0f7424 */ /* 0x000fd800078e00ff */
[----:B0--3--:R-:W-:Y:S05]  /*1d110*/  WARPSYNC.COLLECTIVE R15, `(.L_x_9524) ;  /* 0x000000000f087348 */ /* 0x009fea0003c00000 */
[----:B------:R-:W-:Y:S01]  /*1d120*/  VOTE.ANY R14, PT, P6 ;  /* 0x00000000000e7806 */ /* 0x000fe200030e0100 */
[----:B0--3--:R-:W-:Y:S06]  /*1d130*/  ENDCOLLECTIVE ;  /* 0x000000000000791b */ /* 0x009fec0003800000 */
.L_x_9524:
[----:B------:R-:W-:Y:S05]  /*1d140*/  BSYNC B0 ;  /* 0x0000000000007941 */ /* 0x000fea0003800000 */
.L_x_9523:
[----:B------:R-:W-:Y:S02]  /*1d150*/  IMAD.MOV.U32 R6, RZ, RZ, R14 ;  /* 0x000000ffff067224 */ /* 0x000fe400078e000e */
[----:B------:R-:W-:Y:S02]  /*1d160*/  IMAD.MOV.U32 R13, RZ, RZ, R5 ;  /* 0x000000ffff0d7224 */ /* 0x000fe400078e0005 */
[----:B------:R-:W0:Y:S01]  /*1d170*/  POPC R4, R6 ;  /* 0x0000000600047309 */ /* 0x000e220000000000 */
[----:B------:R-:W-:Y:S02]  /*1d180*/  IMAD.MOV.U32 R11, RZ, RZ, 0x1f ;  /* 0x0000001fff0b7424 */ /* 0x000fe400078e00ff */
[----:B------:R-:W-:Y:S02]  /*1d190*/  IMAD.MOV.U32 R15, RZ, RZ, -0x1 ;  /* 0xffffffffff0f7424 */ /* 0x000fe400078e00ff */
[----:B0-----:R-:W-:-:S07]  /*1d1a0*/  IMAD.MOV.U32 R12, RZ, RZ, R4 ;  /* 0x000000ffff0c7224 */ /* 0x001fce00078e0004 */
[----:B------:R-:W-:Y:S05]  /*1d1b0*/  WARPSYNC.COLLECTIVE R15, `(.L_x_9525) ;  /* 0x000000000f087348 */ /* 0x000fea0003c00000 */
[----:B------:R0:W1:Y:S02]  /*1d1c0*/  SHFL.IDX P6, R14, R13, R12, R11 ;  /* 0x0000000c0d0e7389 */ /* 0x00006400000c000b */
[----:B01----:R-:W-:Y:S01]  /*1d1d0*/  ENDCOLLECTIVE ;  /* 0x000000000000791b */ /* 0x003fe20003800000 */
.L_x_9525:
[----:B------:R-:W-:Y:S02]  /*1d1e0*/  IMAD.MOV.U32 R13, RZ, RZ, R7 ;  /* 0x000000ffff0d7224 */ /* 0x000fe400078e0007 */
[----:B------:R-:W-:-:S07]  /*1d1f0*/  IMAD.MOV.U32 R5, RZ, RZ, R14 ;  /* 0x000000ffff057224 */ /* 0x000fce00078e000e */
[----:B------:R-:W-:Y:S05]  /*1d200*/  WARPSYNC.COLLECTIVE R15, `(.L_x_9526) ;  /* 0x000000000f087348 */ /* 0x000fea0003c00000 */
[----:B------:R0:W1:Y:S02]  /*1d210*/  SHFL.IDX P6, R14, R13, R12, R11 ;  /* 0x0000000c0d0e7389 */ /* 0x00006400000c000b */
[----:B01----:R-:W-:Y:S01]  /*1d220*/  ENDCOLLECTIVE ;  /* 0x000000000000791b */ /* 0x003fe20003800000 */
.L_x_9526:
[----:B------:R-:W-:Y:S01]  /*1d230*/  IMAD.MOV.U32 R7, RZ, RZ, R14 ;  /* 0x000000ffff077224 */ /* 0x000fe200078e000e */
[----:B------:R-:W-:Y:S06]  /*1d240*/  BRA `(.L_x_9527) ;  /* 0xffffffd800c87947 */ /* 0x000fec000383ffff */
.L_x_9438:
[----:B------:R-:W-:Y:S01]  /*1d250*/  BSSY B0, `(.L_x_9528) ;  /* 0x0000007000007945 */ /* 0x000fe20003800000 */
[----:B------:R-:W-:Y:S02]  /*1d260*/  IMAD.MOV.U32 R13, RZ, RZ, R2 ;  /* 0x000000ffff0d7224 */ /* 0x000fe400078e0002 */
[----:B------:R-:W-:Y:S02]  /*1d270*/  IMAD.MOV.U32 R11, RZ, RZ, 0x1f ;  /* 0x0000001fff0b7424 */ /* 0x000fe400078e00ff */
[----:B------:R-:W-:-:S07]  /*1d280*/  IMAD.MOV.U32 R15, RZ, RZ, -0x1 ;  /* 0xffffffffff0f7424 */ /* 0x000fce00078e00ff */
[----:B01234-:R-:W-:Y:S05]  /*1d290*/  WARPSYNC.COLLECTIVE R15, `(.L_x_9529) ;  /* 0x000000000f087348 */ /* 0x01ffea0003c00000 */
[----:B------:R0:W0:Y:S02]  /*1d2a0*/  SHFL.IDX P6, R14, R13, R12, R11 ;  /* 0x0000000c0d0e7389 */ /* 0x00002400000c000b */
[----:B01234-:R-:W-:Y:S01]  /*1d2b0*/  ENDCOLLECTIVE ;  /* 0x000000000000791b */ /* 0x01ffe20003800000 */
.L_x_9529:
[----:B------:R-:W-:Y:S05]  /*1d2c0*/  BSYNC B0 ;  /* 0x0000000000007941 */ /* 0x000fea0003800000 */
.L_x_9528:
[----:B------:R-:W-:Y:S01]  /*1d2d0*/  IMAD.MOV.U32 R2, RZ, RZ, R14 ;  /* 0x000000ffff027224 */ /* 0x000fe200078e000e */
[----:B------:R-:W-:Y:S06]  /*1d2e0*/  BRA `(.L_x_9530) ;  /* 0xffffffd800b87947 */ /* 0x000fec000383ffff */
.L_x_9442:
[----:B0-----:R0:W1:Y:S02]  /*1d2f0*/  SYNCS.PHASECHK.TRANS64.TRYWAIT P0, [R7+URZ+0x19c20], R0 ;  /* 0x019c2000070075a7 */ /* 0x001064000800017f */
[----:B-1----:R-:W-:Y:S05]  /*1d300*/  @!P0 NANOSLEEP.SYNCS 0x989680 ;  /* 0x009896800000895d */ /* 0x002fea0003900000 */
[----:B------:R-:W1:Y:S02]  /*1d310*/  @!P0 SYNCS.PHASECHK.TRANS64 P0, [R7+URZ+0x19c20], R0 ;  /* 0x019c2000070085a7 */ /* 0x000e64000800007f */
[----:B-1----:R-:W-:Y:S05]  /*1d320*/  @!P0 BRA `(.L_x_9442) ;  /* 0xfffffffc00f08947 */ /* 0x002fea000383ffff */
[----:B------:R-:W-:Y:S05]  /*1d330*/  BRA `(.L_x_9531) ;  /* 0xffffffe000147947 */ /* 0x000fea000383ffff */
.L_x_9443:
        /* <DEDUP_REMOVED lines=8> */
[----:B0--34-:R-:W-:Y:S05]  /*1d3c0*/  WARPSYNC.COLLECTIVE R15, `(.L_x_9533) ;  /* 0x000000000f087348 */ /* 0x019fea0003c00000 */
[----:B------:R1:W2:Y:S02]  /*1d3d0*/  SHFL.IDX P6, R14, R13, R12, R11 ;  /* 0x0000000c0d0e7389 */ /* 0x0002a400000c000b */
[----:B01234-:R-:W-:Y:S01]  /*1d3e0*/  ENDCOLLECTIVE ;  /* 0x000000000000791b */ /* 0x01ffe20003800000 */
.L_x_9533:
[----:B------:R-:W-:Y:S05]  /*1d3f0*/  BSYNC B0 ;  /* 0x0000000000007941 */ /* 0x000fea0003800000 */
.L_x_9532:
[----:B------:R-:W-:Y:S05]  /*1d400*/  BRA `(.L_x_9534) ;  /* 0xffffffdc00fc7947 */ /* 0x000fea000383ffff */
.L_x_9444:
[----:B------:R-:W-:Y:S01]  /*1d410*/  BSSY B0, `(.L_x_9535) ;  /* 0x0000006000007945 */ /* 0x000fe20003800000 */
[----:B------:R-:W-:-:S07]  /*1d420*/  IMAD.MOV.U32 R15, RZ, RZ, -0x1 ;  /* 0xffffffffff0f7424 */ /* 0x000fce00078e00ff */
[----:B0--34-:R-:W-:Y:S05]  /*1d430*/  WARPSYNC.COLLECTIVE R15, `(.L_x_9536) ;  /* 0x000000000f0c7348 */ /* 0x019fea0003c00000 */
[----:B------:R-:W-:Y:S02]  /*1d440*/  ELECT P6, UR62, PT ;  /* 0x00000000003e782f */ /* 0x000fe400038c0000 */
[----:B------:R-:W-:Y:S01]  /*1d450*/  MOV R14, UR62 ;  /* 0x0000003e000e7c02 */ /* 0x000fe20008000f00 */
[----:B0--34-:R-:W-:Y:S10]  /*1d460*/  ENDCOLLECTIVE ;  /* 0x000000000000791b */ /* 0x019ff40003800000 */
.L_x_9536:
[----:B------:R-:W-:Y:S05]  /*1d470*/  BSYNC B0 ;  /* 0x0000000000007941 */ /* 0x000fea0003800000 */
.L_x_9535:
[----:B------:R-:W-:Y:S05]  /*1d480*/  BRA `(.L_x_9537) ;  /* 0xffffffdc00f07947 */ /* 0x000fea000383ffff */
.L_x_9446:
[----:B0-----:R0:W1:Y:S02]  /*1d490*/  SYNCS.PHASECHK.TRANS64.TRYWAIT P1, [R5+URZ], R4 ;  /* 0x00000004050075a7 */ /* 0x001064000802017f */
[----:B-1----:R-:W-:Y:S05]  /*1d4a0*/  @!P1 NANOSLEEP.SYNCS 0x989680 ;  /* 0x009896800000995d */ /* 0x002fea0003900000 */
[----:B------:R-:W1:Y:S02]  /*1d4b0*/  @!P1 SYNCS.PHASECHK.TRANS64 P1, [R5+URZ], R4 ;  /* 0x00000004050095a7 */ /* 0x000e64000802007f */
[----:B-1----:R-:W-:Y:S05]  /*1d4c0*/  @!P1 BRA `(.L_x_9446) ;  /* 0xfffffffc00f09947 */ /* 0x002fea000383ffff */
[----:B------:R-:W-:Y:S05]  /*1d4d0*/  BRA `(.L_x_9538) ;  /* 0xffffffe000287947 */ /* 0x000fea000383ffff */
.L_x_9447:
[----:B-1----:R1:W2:Y:S02]  /*1d4e0*/  SYNCS.PHASECHK.TRANS64.TRYWAIT P1, [R3+URZ], R0 ;  /* 0x00000000030075a7 */ /* 0x0022a4000802017f */
[----:B--2---:R-:W-:Y:S05]  /*1d4f0*/  @!P1 NANOSLEEP.SYNCS 0x989680 ;  /* 0x009896800000995d */ /* 0x004fea0003900000 */
[----:B------:R-:W2:Y:S02]  /*1d500*/  @!P1 SYNCS.PHASECHK.TRANS64 P1, [R3+URZ], R0 ;  /* 0x00000000030095a7 */ /* 0x000ea4000802007f */
[----:B--2---:R-:W-:Y:S05]  /*1d510*/  @!P1 BRA `(.L_x_9447) ;  /* 0xfffffffc00f09947 */ /* 0x004fea000383ffff */
[----:B------:R-:W-:Y:S05]  /*1d520*/  BRA `(.L_x_9539) ;  /* 0xffffffe0001c7947 */ /* 0x000fea000383ffff */
.L_x_9449:
[----:B-1----:R1:W2:Y:S02]  /*1d530*/  SYNCS.PHASECHK.TRANS64.TRYWAIT P1, [R3+URZ+0x19c60], R4 ;  /* 0x019c6004030075a7 */ /* 0x0022a4000802017f */
[----:B--2---:R-:W-:Y:S05]  /*1d540*/  @!P1 NANOSLEEP.SYNCS 0x989680 ;  /* 0x009896800000995d */ /* 0x004fea0003900000 */
[----:B------:R-:W2:Y:S02]  /*1d550*/  @!P1 SYNCS.PHASECHK.TRANS64 P1, [R3+URZ+0x19c60], R4 ;  /* 0x019c6004030095a7 */ /* 0x000ea4000802007f */
[----:B--2---:R-:W-:Y:S05]  /*1d560*/  @!P1 BRA `(.L_x_9449) ;  /* 0xfffffffc00f09947 */ /* 0x004fea000383ffff */
[----:B------:R-:W-:Y:S05]  /*1d570*/  BRA `(.L_x_9540) ;  /* 0xffffffe0001c7947 */ /* 0x000fea000383ffff */
.L_x_9451:
[----:B0-----:R0:W2:Y:S02]  /*1d580*/  SYNCS.PHASECHK.TRANS64.TRYWAIT P1, [R5+URZ+0x19c60], R0 ;  /* 0x019c6000050075a7 */ /* 0x0010a4000802017f */
[----:B--2---:R-:W-:Y:S05]  /*1d590*/  @!P1 NANOSLEEP.SYNCS 0x989680 ;  /* 0x009896800000995d */ /* 0x004fea0003900000 */
[----:B------:R-:W2:Y:S02]  /*1d5a0*/  @!P1 SYNCS.PHASECHK.TRANS64 P1, [R5+URZ+0x19c60], R0 ;  /* 0x019c6000050095a7 */ /* 0x000ea4000802007f */
[----:B--2---:R-:W-:Y:S05]  /*1d5b0*/  @!P1 BRA `(.L_x_9451) ;  /* 0xfffffffc00f09947 */ /* 0x004fea000383ffff */
[----:B------:R-:W-:Y:S05]  /*1d5c0*/  BRA `(.L_x_9541) ;  /* 0xffffffe0001c7947 */ /* 0x000fea000383ffff */
.L_x_9453:
[----:B--2---:R2:W0:Y:S02]  /*1d5d0*/  SYNCS.PHASECHK.TRANS64.TRYWAIT P0, [R3+URZ+0x19c80], R4 ;  /* 0x019c8004030075a7 */ /* 0x004424000800017f */
[----:B0-----:R-:W-:Y:S05]  /*1d5e0*/  @!P0 NANOSLEEP.SYNCS 0x989680 ;  /* 0x009896800000895d */ /* 0x001fea0003900000 */
[----:B------:R-:W0:Y:S02]  /*1d5f0*/  @!P0 SYNCS.PHASECHK.TRANS64 P0, [R3+URZ+0x19c80], R4 ;  /* 0x019c8004030085a7 */ /* 0x000e24000800007f */
[----:B0-----:R-:W-:Y:S05]  /*1d600*/  @!P0 BRA `(.L_x_9453) ;  /* 0xfffffffc00f08947 */ /* 0x001fea000383ffff */
[----:B------:R-:W-:Y:S05]  /*1d610*/  BRA `(.L_x_9454) ;  /* 0xffffffe000187947 */ /* 0x000fea000383ffff */
.L_x_9542:
        /* <DEDUP_REMOVED lines=14> */
.L_x_13367:


//--------------------- .text._ZN7cutlass13device_kernelIN5flash11enable_sm90INS1_16FlashAttnFwdSm90INS1_25CollectiveMainloopFwdSm90ILi2EN4cute5tupleIJNS5_1CILi1EEES8_S8_EEENS6_IJNS7_ILi192EEENS7_ILi128EEENS7_ILi96EEEEEELi96ENS_12float_e4m3_tEfNS_4arch4Sm90ELb0ELb1ELb1ELb0ELb0ELb0ELb0ELb1ELb1ELb1ELb1ELb0EEENS1_21CollectiveEpilogueFwdINS6_IJSA_SC_SB_EEES9_NS_10bfloat16_tESG_Li384ELb0ELb1ELb1ELb1EEENS1_19SingleTileSchedulerILb0ELb1ELb1ELi192EEEEEEEEEvNT_6ParamsE --------------------------
	.section	.text._ZN7cutlass13device_kernelIN5flash11enable_sm90INS1_16FlashAttnFwdSm90INS1_25CollectiveMainloopFwdSm90ILi2EN4cute5tupleIJNS5_1CILi1EEES8_S8_EEENS6_IJNS7_ILi192EEENS7_ILi128EEENS7_ILi96EEEEEELi96ENS_12float_e4m3_tEfNS_4arch4Sm90ELb0ELb1ELb1ELb0ELb0ELb0ELb0ELb1ELb1ELb1ELb1ELb0EEENS1_21CollectiveEpilogueFwdINS6_IJSA_SC_SB_EEES9_NS_10bfloat16_tESG_Li384ELb0ELb1ELb1ELb1EEENS1_19SingleTileSchedulerILb0ELb1ELb1ELi192EEEEEEEEEvNT_6ParamsE,"ax",@progbits
	.align	128
.text._ZN7cutlass13device_kernelIN5flash11enable_sm90INS1_16FlashAttnFwdSm90INS1_25CollectiveMainloopFwdSm90ILi2EN4cute5tupleIJNS5_1CILi1EEES8_S8_EEENS6_IJNS7_ILi192EEENS7_ILi128EEENS7_ILi96EEEEEELi96ENS_12float_e4m3_tEfNS_4arch4Sm90ELb0ELb1ELb1ELb0ELb0ELb0ELb0ELb1ELb1ELb1ELb1ELb0EEENS1_21CollectiveEpilogueFwdINS6_IJSA_SC_SB_EEES9_NS_10bfloat16_tESG_Li384ELb0ELb1ELb1ELb1EEENS1_19SingleTileSchedulerILb0ELb1ELb1ELi192EEEEEEEEEvNT_6ParamsE:
        .type           _ZN7cutlass13device_kernelIN5flash11enable_sm90INS1_16FlashAttnFwdSm90INS1_25CollectiveMainloopFwdSm90ILi2EN4cute5tupleIJNS5_1CILi1EEES8_S8_EEENS6_IJNS7_ILi192EEENS7_ILi128EEENS7_ILi96EEEEEELi96ENS_12float_e4m3_tEfNS_4arch4Sm90ELb0ELb1ELb1ELb0ELb0ELb0ELb0ELb1ELb1ELb1ELb1ELb0EEENS1_21CollectiveEpilogueFwdINS6_IJSA_SC_SB_EEES9_NS_10bfloat16_tESG_Li384ELb0ELb1ELb1ELb1EEENS1_19SingleTileSchedulerILb0ELb1ELb1ELi192EEEEEEEEEvNT_6ParamsE,@function
        .size           _ZN7cutlass13device_kernelIN5flash11enable_sm90INS1_16FlashAttnFwdSm90INS1_25CollectiveMainloopFwdSm90ILi2EN4cute5tupleIJNS5_1CILi1EEES8_S8_EEENS6_IJNS7_ILi192EEENS7_ILi128EEENS7_ILi96EEEEEELi96ENS_12float_e4m3_tEfNS_4arch4Sm90ELb0ELb1ELb1ELb0ELb0ELb0ELb0ELb1ELb1ELb1ELb1ELb0EEENS1_21CollectiveEpilogueFwdINS6_IJSA_SC_SB_EEES9_NS_10bfloat16_tESG_Li384ELb0ELb1ELb1ELb1EEENS1_19SingleTileSchedulerILb0ELb1ELb1ELi192EEEEEEEEEvNT_6ParamsE,(.L_x_13368 - _ZN7cutlass13device_kernelIN5flash11enable_sm90INS1_16FlashAttnFwdSm90INS1_25CollectiveMainloopFwdSm90ILi2EN4cute5tupleIJNS5_1CILi1EEES8_S8_EEENS6_IJNS7_ILi192EEENS7_ILi128EEENS7_ILi96EEEEEELi96ENS_12float_e4m3_tEfNS_4arch4Sm90ELb0ELb1ELb1ELb0ELb0ELb0ELb0ELb1ELb1ELb1ELb1ELb0EEENS1_21CollectiveEpilogueFwdINS6_IJSA_SC_SB_EEES9_NS_10bfloat16_tESG_Li384ELb0ELb1ELb1ELb1EEENS1_19SingleTileSchedulerILb0ELb1ELb1ELi192EEEEEEEEEvNT_6ParamsE)
        .other          _ZN7cutlass13device_kernelIN5flash11enable_sm90INS1_16FlashAttnFwdSm90INS1_25CollectiveMainloopFwdSm90ILi2EN4cute5tupleIJNS5_1CILi1EEES8_S8_EEENS6_IJNS7_ILi192EEENS7_ILi128EEENS7_ILi96EEEEEELi96ENS_12float_e4m3_tEfNS_4arch4Sm90ELb0ELb1ELb1ELb0ELb0ELb0ELb0ELb1ELb1ELb1ELb1ELb0EEENS1_21CollectiveEpilogueFwdINS6_IJSA_SC_SB_EEES9_NS_10bfloat16_tESG_Li384ELb0ELb1ELb1ELb1EEENS1_19SingleTileSchedulerILb0ELb1ELb1ELi192EEEEEEEEEvNT_6ParamsE,@"STO_CUDA_ENTRY STV_DEFAULT"
_ZN7cutlass13device_kernelIN5flash11enable_sm90INS1_16FlashAttnFwdSm90INS1_25CollectiveMainloopFwdSm90ILi2EN4cute5tupleIJNS5_1CILi1EEES8_S8_EEENS6_IJNS7_ILi192EEENS7_ILi128EEENS7_ILi96EEEEEELi96ENS_12float_e4m3_tEfNS_4arch4Sm90ELb0ELb1ELb1ELb0ELb0ELb0ELb0ELb1ELb1ELb1ELb1ELb0EEENS1_21CollectiveEpilogueFwdINS6_IJSA_SC_SB_EEES9_NS_10bfloat16_tESG_Li384ELb0ELb1ELb1ELb1EEENS1_19SingleTileSchedulerILb0ELb1ELb1ELi192EEEEEEEEEvNT_6ParamsE:
        /* <DEDUP_REMOVED lines=17> */
.L_x_9544:
[----:B------:R-:W-:Y:S05]  /*0110*/  BSYNC B0 ;  /* 0x0000000000007941 */ /* 0x000fea0003800000 */
.L_x_9543:
        /* <DEDUP_REMOVED lines=41> */
.L_x_9545:
        /* <DEDUP_REMOVED lines=22> */
.L_x_9546:
        /* <DEDUP_REMOVED lines=18> */
.L_x_9547:
        /* <DEDUP_REMOVED lines=22> */
.L_x_9548:
        /* <DEDUP_REMOVED lines=22> */
.L_x_9549:
        /* <DEDUP_REMOVED lines=9> */
.L_x_9552:
        /* <DEDUP_REMOVED lines=18> */
[----:B------:R-:W0:Y:S01]  /*0aa0*/  LDC.64 R6, c[0x0][0x418] ;  /* 0x00010600ff067b82 */ /* 0x000e220000000a00 */
[----:B------:R-:W-:Y:S01]  /*0ab0*/  ULDC UR4, c[0x0][0x448] ;  /* 0x0001120000047ab9 */ /* 0x000fe20000000800 */
[----:B------:R-:W1:Y:S01]  /*0ac0*/  S2R R3, SR_TID.X ;  /* 0x0000000000037919 */ /* 0x000e620000002100 */
[----:B------:R-:W-:Y:S02]  /*0ad0*/  UISETP.NE.AND UP1, UPT, UR4, 0x1, UPT ;  /* 0x000000010400788c */ /* 0x000fe4000bf25270 */
[----:B------:R-:W-:-:S03]  /*0ae0*/  USHF.R.S32.HI UR40, URZ, 0x1f, UR39 ;  /* 0x0000001f3f287899 */ /* 0x000fc60008011427 */
[----:B------:R-:W2:Y:S06]  /*0af0*/  S2UR UR42, SR_CTAID.X ;  /* 0x00000000002a79c3 */ /* 0x000eac0000002500 */
[----:B------:R-:W-:Y:S01]  /*0b00*/  @UP1 ULDC UR5, c[0x0][0x44c] ;  /* 0x0001130000051ab9 */ /* 0x000fe20000000800 */
[----:B------:R-:W-:Y:S01]  /*0b10*/  @UP1 ULDC UR9, c[0x0][0x450] ;  /* 0x0001140000091ab9 */ /* 0x000fe20000000800 */
[----:B------:R-:W3:Y:S08]  /*0b20*/  LDC R2, c[0x0][0x288] ;  /* 0x0000a200ff027b82 */ /* 0x000ef00000000800 */
[----:B------:R-:W4:Y:S01]  /*0b30*/  LDC R17, c[0x0][0x424] ;  /* 0x00010900ff117b82 */ /* 0x000f220000000800 */
[----:B0-----:R-:W-:-:S04]  /*0b40*/  ISETP.NE.U32.AND P0, PT, R6, RZ, PT ;  /* 0x000000ff0600720c */ /* 0x001fc80003f05070 */
[----:B------:R-:W-:-:S03]  /*0b50*/  ISETP.NE.AND.EX P0, PT, R7, RZ, PT, P0 ;  /* 0x000000ff0700720c */ /* 0x000fc60003f05300 */
[----:B------:R-:W0:Y:S01]  /*0b60*/  LDC R4, c[0x0][0x2f0] ;  /* 0x0000bc00ff047b82 */ /* 0x000e220000000800 */
[----:B--2---:R-:W-:Y:S01]  /*0b70*/  UIMAD UR42, UR42, 0xc0, URZ ;  /* 0x000000c02a2a78a4 */ /* 0x004fe2000f8e023f */
[----:B-1----:R-:W-:-:S03]  /*0b80*/  VIADD R16, R3, 0xffffff80 ;  /* 0xffffff8003107836 */ /* 0x002fc60000000000 */
[----:B------:R-:W-:Y:S02]  /*0b90*/  @UP1 UIADD3 UR4, UR42, 0xbf, URZ ;  /* 0x000000bf2a041890 */ /* 0x000fe4000fffe03f */
[----:B------:R-:W-:Y:S01]  /*0ba0*/  UIADD3 UR7, UR42, 0xbf, URZ ;  /* 0x000000bf2a077890 */ /* 0x000fe2000fffe03f */
[----:B---3--:R-:W-:Y:S01]  /*0bb0*/  IADD3 R0, -R2, 0x1, RZ ;  /* 0x0000000102007810 */ /* 0x008fe20007ffe1ff */
[----:B------:R-:W-:-:S04]  /*0bc0*/  UIMAD.WIDE.U32 UR4, UR4, UR5, URZ ;  /* 0x00000005040472a5 */ /* 0x000fc8000f8e003f */
[----:B------:R-:W-:Y:S01]  /*0bd0*/  @UP1 USHF.R.U32.HI UR7, URZ, UR9, UR5 ;  /* 0x000000093f071299 */ /* 0x000fe20008011605 */
[----:B----4-:R-:W-:Y:S02]  /*0be0*/  SEL R17, R17, 0x1, P0 ;  /* 0x0000000111117807 */ /* 0x010fe40000000000 */
        /* <DEDUP_REMOVED lines=19> */
.L_x_9555:
[----:B------:R-:W-:-:S11]  /*0d20*/  UISETP.NE.AND UP0, UPT, UR5, 0x1, UPT ;  /* 0x000000010500788c */ /* 0x000fd6000bf05270 */
[----:B------:R-:W-:Y:S02]  /*0d30*/  @UP0 ULDC.64 UR10, c[0x0][0x9e8] ;  /* 0x00027a00000a0ab9 */ /* 0x000fe40000000a00 */
[----:B------:R-:W-:-:S04]  /*0d40*/  UIMAD.WIDE.U32 UR8, UR4, UR10, URZ ;  /* 0x0000000a040872a5 */ /* 0x000fc8000f8e003f */
[----:B------:R-:W-:-:S12]  /*0d50*/  @UP0 USHF.R.U32.HI UR4, URZ, UR11, UR9 ;  /* 0x0000000b3f040299 */ /* 0x000fd80008011609 */
.L_x_9556:
[----:B------:R-:W-:-:S06]  /*0d60*/  UIMAD UR4, UR4, UR5, UR5 ;  /* 0x00000005040472a4 */ /* 0x000fcc000f8e0205 */
[----:B------:R-:W-:-:S07]  /*0d70*/  VIMNMX R0, R0, UR4, PT ;  /* 0x0000000400007c48 */ /* 0x000fce000bfe0100 */
.L_x_9554:
[CC--:B------:R-:W-:Y:S01]  /*0d80*/  IMAD R19, R17.reuse, R4.reuse, -R2 ;  /* 0x0000000411137224 */ /* 0x0c0fe200078e0a02 */
        /* <DEDUP_REMOVED lines=29> */
.L_x_9558:
[----:B------:R-:W-:-:S11]  /*0f60*/  UISETP.NE.AND UP0, UPT, UR5, 0x1, UPT ;  /* 0x000000010500788c */ /* 0x000fd6000bf05270 */
[----:B------:R-:W-:Y:S02]  /*0f70*/  @UP0 ULDC.64 UR10, c[0x0][0x9e8] ;  /* 0x00027a00000a0ab9 */ /* 0x000fe40000000a00 */
[----:B------:R-:W-:-:S04]  /*0f80*/  UIMAD.WIDE.U32 UR8, UR4, UR10, URZ ;  /* 0x0000000a040872a5 */ /* 0x000fc8000f8e003f */
[----:B------:R-:W-:-:S12]  /*0f90*/  @UP0 USHF.R.U32.HI UR4, URZ, UR11, UR9 ;  /* 0x0000000b3f040299 */ /* 0x000fd80008011609 */
.L_x_9559:
[----:B------:R-:W-:-:S04]  /*0fa0*/  UIMAD UR4, UR4, UR5, URZ ;  /* 0x00000005040472a4 */ /* 0x000fc8000f8e023f */
[----:B------:R-:W-:-:S04]  /*0fb0*/  UISETP.LT.AND UP0, UPT, UR7, UR4, UPT ;  /* 0x000000040700728c */ /* 0x000fc8000bf01270 */
[----:B------:R-:W-:-:S12]  /*0fc0*/  USEL UR7, UR7, UR4, !UP0 ;  /* 0x0000000407077287 */ /* 0x000fd8000c000000 */
.L_x_9557:
        /* <DEDUP_REMOVED lines=47> */
.L_x_9560:
        /* <DEDUP_REMOVED lines=70> */
.L_x_9562:
        /* <DEDUP_REMOVED lines=48> */
.L_x_9706:
[----:B------:R-:W-:-:S06]  /*1a20*/  ULOP3.LUT UR4, UR41, 0x1, URZ, 0xfc, !UPT ;  /* 0x0000000129047892 */ /* 0x000fcc000f8efc3f */
[----:B------:R-:W-:-:S05]  /*1a30*/  IMAD.U32 R2, RZ, RZ, UR4 ;  /* 0x00000004ff027e24 */ /* 0x000fca000f8e00ff */
[----:B------:R-:W-:-:S13]  /*1a40*/  ISETP.NE.AND P0, PT, R2, 0x3, PT ;  /* 0x000000030200780c */ /* 0x000fda0003f05270 */
[----:B------:R-:W-:Y:S05]  /*1a50*/  @!P0 BRA `(.L_x_9564) ;  /* 0x0000000000048947 */ /* 0x000fea0003800000 */
[----:B------:R-:W-:Y:S01]  /*1a60*/  BPT.TRAP 0x1 ;  /* 0x000000040000795c */ /* 0x000fe20000300000 */
.L_x_9564:
[----:B------:R1:W2:Y:S01]  /*1a70*/  SYNCS.PHASECHK.TRANS64.TRYWAIT P2, [UR38+0x17030], R8 ;  /* 0x01703008ff0075a7 */ /* 0x0002a20008040166 */
[----:B------:R-:W-:Y:S05]  /*1a80*/  @!P0 BRA `(.L_x_9565) ;  /* 0x0000000000048947 */ /* 0x000fea0003800000 */
[----:B------:R-:W-:Y:S01]  /*1a90*/  BPT.TRAP 0x1 ;  /* 0x000000040000795c */ /* 0x000fe20000300000 */
.L_x_9565:
[----:B------:R-:W-:Y:S01]  /*1aa0*/  IMAD.U32 R6, RZ, RZ, UR43 ;  /* 0x0000002bff067e24 */ /* 0x000fe2000f8e00ff */
[----:B------:R-:W-:-:S04]  /*1ab0*/  ISETP.NE.AND P1, PT, R28, RZ, PT ;  /* 0x000000ff1c00720c */ /* 0x000fc80003f25270 */
[----:B------:R-:W-:Y:S01]  /*1ac0*/  LOP3.LUT R6, R6, 0x10000, RZ, 0xfc, !PT ;  /* 0x0001000006067812 */ /* 0x000fe200078efcff */
[----:B--2---:R-:W-:Y:S08]  /*1ad0*/  @P2 BRA `(.L_x_9566) ;  /* 0x0000000000082947 */ /* 0x004ff00003800000 */
[----:B------:R-:W2:Y:S02]  /*1ae0*/  SYNCS.PHASECHK.TRANS64.TRYWAIT P2, [UR38+0x17030], R8 ;  /* 0x01703008ff0075a7 */ /* 0x000ea40008040166 */
[----:B--2---:R-:W-:Y:S05]  /*1af0*/  @!P2 BRA `(.L_x_9567) ;  /* 0x000001300024a947 */ /* 0x004fea0003800000 */
.L_x_9566:
        /* <DEDUP_REMOVED lines=13> */
[----:B------:R-:W-:Y:S01]  /*1bd0*/  LEA.HI R89, R89, R16, RZ, 0x2 ;  /* 0x0000001059597211 */ /* 0x000fe200078f10ff */
[----:B------:R-:W-:Y:S01]  /*1be0*/  ULOP3.LUT UR20, UR4, 0x10000, URZ, 0xfc, !UPT ;  /* 0x0001000004147892 */ /* 0x000fe2000f8efc3f */
[----:B-1----:R-:W-:Y:S01]  /*1bf0*/  IMAD.HI R8, R88, 0x55555556, RZ ;  /* 0x5555555658087827 */ /* 0x002fe200078e02ff */
[----:B------:R-:W-:Y:S01]  /*1c00*/  ULDC UR25, c[0x0][0x2f0] ;  /* 0x0000bc0000197ab9 */ /* 0x000fe20000000800 */
[----:B------:R-:W-:Y:S01]  /*1c10*/  LOP3.LUT R89, R89, 0xfffffffc, RZ, 0xc0, !PT ;  /* 0xfffffffc59597812 */ /* 0x000fe200078ec0ff */
[----:B------:R-:W-:Y:S01]  /*1c20*/  UIADD3 UR14, UR20, 0x200, URZ ;  /* 0x00000200140e7890 */ /* 0x000fe2000fffe03f */
[----:B------:R-:W-:-:S02]  /*1c30*/  ULDC UR4, c[0x0][0x448] ;  /* 0x0001120000047ab9 */ /* 0x000fc40000000800 */
[----:B------:R-:W-:Y:S01]  /*1c40*/  UMOV UR10, UR20 ;  /* 0x00000014000a7c82 */ /* 0x000fe20008000000 */
[----:B------:R-:W-:Y:S01]  /*1c50*/  IMAD.IADD R89, R16, 0x1, -R89 ;  /* 0x0000000110597824 */ /* 0x000fe200078e0a59 */
[----:B------:R-:W-:Y:S01]  /*1c60*/  QGMMA.64x128x32.F32.E4M3.E4M3 R24, gdesc[UR8], RZ, !UPT, gsb0 ;  /* 0x01e00000081879f3 */ /* 0x000fe2000c0008ff */
[----:B------:R-:W-:Y:S02]  /*1c70*/  UIADD3 UR8, UR12, 0x180, URZ ;  /* 0x000001800c087890 */ /* 0x000fe4000fffe03f */
[----:B------:R-:W-:Y:S01]  /*1c80*/  UIADD3 UR10, UR20, 0x100, URZ ;  /* 0x00000100140a7890 */ /* 0x000fe2000fffe03f */
[----:B------:R-:W-:Y:S01]  /*1c90*/  UMOV UR9, 0xc0000010 ;  /* 0xc000001000097882 */ /* 0x000fe20000000000 */
[----:B------:R-:W-:Y:S01]  /*1ca0*/  UMOV UR11, 0xc0000010 ;  /* 0xc0000010000b7882 */ /* 0x000fe20000000000 */
[----:B------:R-:W-:Y:S02]  /*1cb0*/  UIADD3 UR12, UR12, 0x300, URZ ;  /* 0x000003000c0c7890 */ /* 0x000fe4000fffe03f */
[----:B------:R-:W-:Y:S01]  /*1cc0*/  UISETP.NE.AND UP0, UPT, UR4, 0x1, UPT ;  /* 0x000000010400788c */ /* 0x000fe2000bf05270 */
[----:B------:R-:W-:Y:S01]  /*1cd0*/  ULDC UR6, c[0x0][0x288] ;  /* 0x0000a20000067ab9 */ /* 0x000fe20000000800 */
[----:B------:R-:W-:-:S02]  /*1ce0*/  ULDC UR21, c[0x0][0x9dc] ;  /* 0x0002770000157ab9 */ /* 0x000fc40000000800 */
[----:B------:R-:W-:Y:S02]  /*1cf0*/  ULOP3.LUT UR21, URZ, UR21, URZ, 0x33, !UPT ;  /* 0x000000153f157292 */ /* 0x000fe4000f8e333f */
        /* <DEDUP_REMOVED lines=14> */
[----:B------:R-:W-:Y:S01]  /*1de0*/  FMUL.FTZ R57, R0, R60 ;  /* 0x0000003c00397220 */ /* 0x000fe20000410000 */
[----:B------:R-:W-:-:S02]  /*1df0*/  IMAD.IADD R60, R16, 0x1, -R3 ;  /* 0x00000001103c7824 */ /* 0x000fc400078e0a03 */
[----:B------:R-:W-:Y:S01]  /*1e00*/  FMUL.FTZ R5, R0, R27 ;  /* 0x0000001b00057220 */ /* 0x000fe20000410000 */
[----:B------:R-:W-:Y:S01]  /*1e10*/  LEA.HI R27, R8, R8, RZ, 0x1 ;  /* 0x00000008081b7211 */ /* 0x000fe200078f08ff */
[C---:B------:R-:W-:Y:S01]  /*1e20*/  FMUL.FTZ R2, R0.reuse, R26 ;  /* 0x0000001a00027220 */ /* 0x040fe20000410000 */
[C---:B------:R-:W-:Y:S01]  /*1e30*/  FMUL.FTZ R12, R0.reuse, R34 ;  /* 0x00000022000c7220 */ /* 0x040fe20000410000 */
[----:B------:R-:W-:Y:S01]  /*1e40*/  SHF.R.S32.HI R3, RZ, 0x1f, R60 ;  /* 0x0000001fff037819 */ /* 0x000fe2000001143c */
[C---:B------:R-:W-:Y:S01]  /*1e50*/  FMUL.FTZ R34, R0.reuse, R36 ;  /* 0x0000002400227220 */ /* 0x040fe20000410000 */
[C---:B------:R-:W-:Y:S01]  /*1e60*/  FMUL.FTZ R36, R0.reuse, R37 ;  /* 0x0000002500247220 */ /* 0x040fe20000410000 */
[C---:B------:R-:W-:Y:S01]  /*1e70*/  FMUL.FTZ R37, R0.reuse, R59 ;  /* 0x0000003b00257220 */ /* 0x040fe20000410000 */
[C---:B------:R-:W-:Y:S01]  /*1e80*/  LEA.HI R16, R3.reuse, R60, RZ, 0x2 ;  /* 0x0000003c03107211 */ /* 0x040fe200078f10ff */
[C---:B------:R-:W-:Y:S01]  /*1e90*/  FMUL.FTZ R59, R0.reuse, R64 ;  /* 0x00000040003b7220 */ /* 0x040fe20000410000 */
[----:B------:R-:W-:Y:S01]  /*1ea0*/  LEA.HI R8, R3, R60, RZ, 0x5 ;  /* 0x0000003c03087211 */ /* 0x000fe200078f28ff */
[----:B------:R-:W-:Y:S01]  /*1eb0*/  IMAD R88, R27, -0x3, R88 ;  /* 0xfffffffd1b587824 */ /* 0x000fe200078e0258 */
[--C-:B------:R-:W-:Y:S01]  /*1ec0*/  SHF.R.S32.HI R3, RZ, 0x2, R16.reuse ;  /* 0x00000002ff037819 */ /* 0x100fe20000011410 */
[C---:B------:R-:W-:Y:S01]  /*1ed0*/  FMUL.FTZ R14, R0.reuse, R38 ;  /* 0x00000026000e7220 */ /* 0x040fe20000410000 */
[----:B------:R-:W-:Y:S01]  /*1ee0*/  SHF.R.S32.HI R26, RZ, 0x1f, R16 ;  /* 0x0000001fff1a7819 */ /* 0x000fe20000011410 */
[C---:B------:R-:W-:Y:S01]  /*1ef0*/  FMUL.FTZ R38, R0.reuse, R40 ;  /* 0x0000002800267220 */ /* 0x040fe20000410000 */
[----:B------:R-:W-:Y:S01]  /*1f00*/  SHF.R.S32.HI R8, RZ, 0x5, R8 ;  /* 0x00000005ff087819 */ /* 0x000fe20000011408 */
[----:B------:R-:W-:Y:S01]  /*1f10*/  FMUL.FTZ R40, R0, R41 ;  /* 0x0000002900287220 */ /* 0x000fe20000410000 */
[----:B------:R-:W-:Y:S01]  /*1f20*/  LEA.HI R26, R26, R3, RZ, 0x3 ;  /* 0x000000031a1a7211 */ /* 0x000fe200078f18ff */
[C---:B------:R-:W-:Y:S01]  /*1f30*/  FMUL.FTZ R23, R0.reuse, R46 ;  /* 0x0000002e00177220 */ /* 0x040fe20000410000 */
[C---:B------:R-:W-:Y:S01]  /*1f40*/  LEA.HI R64, R89.reuse, R89, RZ, 0x1 ;  /* 0x0000005959407211 */ /* 0x040fe200078f08ff */
[----:B------:R-:W-:Y:S01]  /*1f50*/  FMUL.FTZ R41, R0, R63 ;  /* 0x0000003f00297220 */ /* 0x000fe20000410000 */
[----:B------:R-:W-:Y:S01]  /*1f60*/  LEA R8, R8, UR42, 0x4 ;  /* 0x0000002a08087c11 */ /* 0x000fe2000f8e20ff */
[----:B------:R-:W-:Y:S01]  /*1f70*/  FMUL.FTZ R46, R0, R48 ;  /* 0x00000030002e7220 */ /* 0x000fe20000410000 */
[----:B------:R-:W-:Y:S01]  /*1f80*/  LOP3.LUT R26, R26, 0xfffffff8, RZ, 0xc0, !PT ;  /* 0xfffffff81a1a7812 */ /* 0x000fe200078ec0ff */
[----:B------:R-:W-:Y:S01]  /*1f90*/  FMUL.FTZ R63, R0, R69 ;  /* 0x00000045003f7220 */ /* 0x000fe20000410000 */
[----:B------:R-:W-:Y:S01]  /*1fa0*/  LOP3.LUT R64, R64, 0x1ffffffe, RZ, 0xc0, !PT ;  /* 0x1ffffffe40407812 */ /* 0x000fe200078ec0ff */
[----:B------:R-:W-:Y:S01]  /*1fb0*/  FMUL.FTZ R11, R0, R35 ;  /* 0x00000023000b7220 */ /* 0x000fe20000410000 */
[----:B------:R-:W-:Y:S01]  /*1fc0*/  IADD3 R3, R8, R3, -R26 ;  /* 0x0000000308037210 */ /* 0x000fe20007ffe81a */
[C---:B------:R-:W-:Y:S01]  /*1fd0*/  FMUL.FTZ R48, R0.reuse, R49 ;  /* 0x0000003100307220 */ /* 0x040fe20000410000 */
[----:B------:R-:W-:Y:S01]  /*1fe0*/  FMUL.FTZ R69, R0, R77 ;  /* 0x0000004d00457220 */ /* 0x000fe20000410000 */
[----:B------:R-:W-:-:S02]  /*1ff0*/  IMAD.IADD R8, R89, 0x1, -R64 ;  /* 0x0000000159087824 */ /* 0x000fc400078e0a40 */
[----:B------:R-:W-:Y:S01]  /*2000*/  FMUL.FTZ R35, R0, R58 ;  /* 0x0000003a00237220 */ /* 0x000fe20000410000 */
[----:B------:R-:W-:Y:S02]  /*2010*/  IMAD R3, R88, 0x40, R3 ;  /* 0x0000004058037824 */ /* 0x000fe400078e0203 */
[C---:B------:R-:W-:Y:S01]  /*2020*/  FMUL.FTZ R49, R0.reuse, R71 ;  /* 0x0000004700317220 */ /* 0x040fe20000410000 */
[C---:B------:R-:W-:Y:S01]  /*2030*/  FMUL.FTZ R58, R0.reuse, R61 ;  /* 0x0000003d003a7220 */ /* 0x040fe20000410000 */
[----:B------:R-:W-:Y:S02]  /*2040*/  IMAD.MOV.U32 R71, RZ, RZ, -0x80 ;  /* 0xffffff80ff477424 */ /* 0x000fe400078e00ff */
[----:B------:R-:W-:Y:S01]  /*2050*/  FMUL.FTZ R61, R0, R65 ;  /* 0x00000041003d7220 */ /* 0x000fe20000410000 */
[----:B------:R-:W-:Y:S01]  /*2060*/  IMAD R8, R8, 0x8, R3 ;  /* 0x0000000808087824 */ /* 0x000fe200078e0203 */
[----:B------:R-:W-:Y:S01]  /*2070*/  LOP3.LUT R65, R16, 0x7ffffffc, RZ, 0xc0, !PT ;  /* 0x7ffffffc10417812 */ /* 0x000fe200078ec0ff */
[----:B------:R-:W-:-:S02]  /*2080*/  IMAD.U32 R3, RZ, RZ, UR38 ;  /* 0x00000026ff037e24 */ /* 0x000fc4000f8e00ff */
[----:B------:R-:W-:Y:S01]  /*2090*/  FMUL.FTZ R22, R0, R47 ;  /* 0x0000002f00167220 */ /* 0x000fe20000410000 */
[----:B------:R-:W-:Y:S01]  /*20a0*/  @P2 IMAD.HI.U32 R64, R8, UR4, RZ ;  /* 0x0000000408402c27 */ /* 0x000fe2000f8e00ff */
[----:B------:R-:W-:-:S03]  /*20b0*/  @UP0 ULDC UR4, c[0x0][0x450] ;  /* 0x0001140000040ab9 */ /* 0x000fc60000000800 */
[C---:B------:R-:W-:Y:S01]  /*20c0*/  FMUL.FTZ R27, R0.reuse, R82 ;  /* 0x00000052001b7220 */ /* 0x040fe20000410000 */
[C---:B------:R-:W-:Y:S01]  /*20d0*/  FMUL.FTZ R47, R0.reuse, R70 ;  /* 0x00000046002f7220 */ /* 0x040fe20000410000 */
[----:B------:R-:W-:Y:S02]  /*20e0*/  @!P1 VIADD R3, R3, 0x17040 ;  /* 0x0001704003039836 */ /* 0x000fe40000000000 */
[----:B------:R-:W-:Y:S01]  /*20f0*/  FMUL.FTZ R4, R0, R24 ;  /* 0x0000001800047220 */ /* 0x000fe20000410000 */
[----:B------:R-:W-:Y:S01]  /*2100*/  IMAD.MOV.U32 R77, RZ, RZ, R8 ;  /* 0x000000ffff4d7224 */ /* 0x000fe200078e0008 */
[----:B------:R-:W-:Y:S01]  /*2110*/  @P3 SHF.R.U32.HI R77, RZ, UR4, R64 ;  /* 0x00000004ff4d3c19 */ /* 0x000fe20008011640 */
[----:B------:R-:W-:Y:S01]  /*2120*/  IMAD R82, R18, R71, 0x80 ;  /* 0x0000008012527424 */ /* 0x000fe200078e0247 */
[----:B------:R-:W-:Y:S01]  /*2130*/  @!P1 PRMT R16, RZ, 0x654, R3 ;  /* 0x00000654ff109816 */ /* 0x000fe20000000003 */
[----:B------:R-:W-:Y:S01]  /*2140*/  ULDC.64 UR4, c[0x0][0x9e0] ;  /* 0x0002780000047ab9 */ /* 0x000fe20000000a00 */
[C---:B------:R-:W-:Y:S01]  /*2150*/  FMUL.FTZ R10, R0.reuse, R30 ;  /* 0x0000001e000a7220 */ /* 0x040fe20000410000 */
[----:B------:R-:W0:Y:S01]  /*2160*/  SHFL.IDX PT, R70, R77, RZ, 0x1c1f ;  /* 0x001c1fff4d467589 */ /* 0x000e2200000e0000 */
[C---:B------:R-:W-:Y:S01]  /*2170*/  FMUL.FTZ R20, R0.reuse, R42 ;  /* 0x0000002a00147220 */ /* 0x040fe20000410000 */
[----:B------:R1:W-:Y:S01]  /*2180*/  @!P1 SYNCS.ARRIVE.TRANS64.RED.A1T0 RZ, [R16+URZ], RZ ;  /* 0x000000ff10ff99a7 */ /* 0x0003e2000810043f */
[C---:B------:R-:W-:Y:S01]  /*2190*/  FMUL.FTZ R30, R0.reuse, R32 ;  /* 0x00000020001e7220 */ /* 0x040fe20000410000 */
[C---:B------:R-:W-:Y:S01]  /*21a0*/  FMUL.FTZ R13, R0.reuse, R39 ;  /* 0x00000027000d7220 */ /* 0x040fe20000410000 */
[C---:B------:R-:W-:Y:S01]  /*21b0*/  FMUL.FTZ R15, R0.reuse, R43 ;  /* 0x0000002b000f7220 */ /* 0x040fe20000410000 */
[C---:B------:R-:W-:Y:S01]  /*21c0*/  FMUL.FTZ R42, R0.reuse, R44 ;  /* 0x0000002c002a7220 */ /* 0x040fe20000410000 */
[----:B------:R-:W-:Y:S01]  /*21d0*/  FMUL.FTZ R24, R0, R50 ;  /* 0x0000003200187220 */ /* 0x000fe20000410000 */
[----:B------:R-:W-:Y:S01]  /*21e0*/  IMAD.IADD R3, R60, 0x1, -R65 ;  /* 0x000000013c037824 */ /* 0x000fe200078e0a41 */
[----:B------:R-:W-:Y:S01]  /*21f0*/  UISETP.GE.AND UP1, UPT, UR5, 0x1, UPT ;  /* 0x000000010500788c */ /* 0x000fe2000bf26270 */
[----:B-1----:R-:W-:-:S02]  /*2200*/  VIADD R16, R82, 0x1 ;  /* 0x0000000152107836 */ /* 0x002fc40000000000 */
        /* <DEDUP_REMOVED lines=27> */
[----:B------:R-:W-:Y:S01]  /*23c0*/  IMAD R16, R3, -0x2, R16 ;  /* 0xfffffffe03107824 */ /* 0x000fe200078e0210 */
[----:B------:R-:W-:Y:S01]  /*23d0*/  PLOP3.LUT P2, PT, PT, PT, UP1, 0x40, 0x0 ;  /* 0x000000000000781c */ /* 0x000fe20003f4e818 */
[----:B------:R-:W-:Y:S01]  /*23e0*/  IMAD.U32 R60, RZ, RZ, UR6 ;  /* 0x00000006ff3c7e24 */ /* 0x000fe2000f8e00ff */
[----:B------:R-:W1:Y:S01]  /*23f0*/  MUFU.TANH R4, R4 ;  /* 0x0000000400047308 */ /* 0x000e620000002400 */
[C---:B------:R-:W-:Y:S01]  /*2400*/  IMAD R71, R17.reuse, UR25, R16 ;  /* 0x0000001911477c24 */ /* 0x040fe2000f8e0210 */
[----:B------:R-:W-:Y:S01]  /*2410*/  LEA R80, R18, 0xffffff80, 0x7 ;  /* 0xffffff8012507811 */ /* 0x000fe200078e38ff */
[----:B------:R-:W-:-:S02]  /*2420*/  IMAD R16, R17, UR25, R82 ;  /* 0x0000001911107c24 */ /* 0x000fc4000f8e0252 */
[----:B------:R-:W-:Y:S02]  /*2430*/  IMAD.IADD R71, R71, 0x1, -R60 ;  /* 0x0000000147477824 */ /* 0x000fe400078e0a3c */
        /* <DEDUP_REMOVED lines=82> */
.L_x_9570:
[----:B------:R-:W-:-:S06]  /*2960*/  UISETP.NE.AND UP2, UPT, UR5, 0x1, UPT ;  /* 0x000000010500788c */ /* 0x000fcc000bf45270 */
[----:B------:R-:W-:-:S05]  /*2970*/  PLOP3.LUT P2, PT, PT, PT, UP2, 0x80, 0x0 ;  /* 0x000000000000781c */ /* 0x000fca0003f4f028 */
[----:B------:R-:W-:-:S08]  /*2980*/  @UP2 ULDC.64 UR6, c[0x0][0x9e8] ;  /* 0x00027a0000062ab9 */ /* 0x000fd00000000a00 */
[----:B------:R-:W-:-:S05]  /*2990*/  @P2 IMAD.HI.U32 R16, R71, UR6, RZ ;  /* 0x0000000647102c27 */ /* 0x000fca000f8e00ff */
[----:B------:R-:W-:-:S07]  /*29a0*/  @P2 SHF.R.U32.HI R71, RZ, UR7, R16 ;  /* 0x00000007ff472c19 */ /* 0x000fce0008011610 */
.L_x_9571:
[----:B------:R-:W-:Y:S05]  /*29b0*/  BSYNC B0 ;  /* 0x0000000000007941 */ /* 0x000fea0003800000 */
.L_x_9569:
[----:B------:R-:W-:-:S04]  /*29c0*/  IMAD R16, R71, UR5, -R80 ;  /* 0x0000000547107c24 */ /* 0x000fc8000f8e0a50 */
[----:B------:R-:W-:-:S05]  /*29d0*/  IMAD R16, R3, -0x2, R16 ;  /* 0xfffffffe03107824 */ /* 0x000fca00078e0210 */
[----:B------:R-:W-:Y:S02]  /*29e0*/  VIMNMX R79, R79, R16, !PT ;  /* 0x000000104f4f7248 */ /* 0x000fe40007fe0100 */
[----:B------:R-:W-:-:S07]  /*29f0*/  VIADDMNMX R76, R16, UR5, R76, PT ;  /* 0x00000005104c7c46 */ /* 0x000fce000b80014c */
.L_x_9568:
[C---:B------:R-:W-:Y:S02]  /*2a00*/  ISETP.GE.AND P4, PT, R82.reuse, 0x9, PT ;  /* 0x000000095200780c */ /* 0x040fe40003f86270 */
[C---:B------:R-:W-:Y:S02]  /*2a10*/  ISETP.GE.AND P2, PT, R82.reuse, 0x2, PT ;  /* 0x000000025200780c */ /* 0x040fe40003f46270 */
[----:B------:R-:W-:Y:S02]  /*2a20*/  ISETP.GE.AND P5, PT, R82, 0xa, PT ;  /* 0x0000000a5200780c */ /* 0x000fe40003fa6270 */
[----:B------:R-:W-:Y:S02]  /*2a30*/  LOP3.LUT R16, R16, 0xfffffffd, RZ, 0xc0, !PT ;  /* 0xfffffffd10107812 */ /* 0x000fe400078ec0ff */
[----:B------:R-:W-:-:S04]  /*2a40*/  ISETP.GT.AND P3, PT, R79, 0x1, !P2 ;  /* 0x000000014f00780c */ /* 0x000fc80005764270 */
[----:B------:R-:W-:Y:S02]  /*2a50*/  ISETP.LT.OR P3, PT, R76, 0x2, P3 ;  /* 0x000000024c00780c */ /* 0x000fe40001f61670 */
[----:B------:R-:W-:Y:S02]  /*2a60*/  @P4 LOP3.LUT R16, R16, 0x2, RZ, 0xfc, !PT ;  /* 0x0000000210104812 */ /* 0x000fe400078efcff */
[----:B------:R-:W-:Y:S02]  /*2a70*/  FSEL R91, R91, -INF , !P3 ;  /* 0xff8000005b5b7808 */ /* 0x000fe40005800000 */
[----:B------:R-:W-:Y:S02]  /*2a80*/  LOP3.LUT R16, R16, 0xfffffffb, RZ, 0xc0, !PT ;  /* 0xfffffffb10107812 */ /* 0x000fe400078ec0ff */
[----:B------:R-:W-:Y:S02]  /*2a90*/  ISETP.GT.AND P4, PT, R79, 0x8, !P4 ;  /* 0x000000084f00780c */ /* 0x000fe40006784270 */
[----:B------:R-:W-:-:S02]  /*2aa0*/  @P5 LOP3.LUT R16, R16, 0x4, RZ, 0xfc, !PT ;  /* 0x0000000410105812 */ /* 0x000fc400078efcff */
[----:B------:R-:W-:Y:S02]  /*2ab0*/  ISETP.GT.AND P3, PT, R79, 0x9, !P5 ;  /* 0x000000094f00780c */ /* 0x000fe40006f64270 */
[----:B------:R-:W-:Y:S02]  /*2ac0*/  ISETP.GE.AND P5, PT, R82, 0x11, PT ;  /* 0x000000115200780c */ /* 0x000fe40003fa6270 */
[C---:B------:R-:W-:Y:S02]  /*2ad0*/  ISETP.LT.OR P4, PT, R76.reuse, 0x9, P4 ;  /* 0x000000094c00780c */ /* 0x040fe40002781670 */
[----:B------:R-:W-:Y:S02]  /*2ae0*/  ISETP.LT.OR P3, PT, R76, 0xa, P3 ;  /* 0x0000000a4c00780c */ /* 0x000fe40001f61670 */
[----:B------:R-:W-:Y:S02]  /*2af0*/  FSEL R75, R28, -INF , !P4 ;  /* 0xff8000001c4b7808 */ /* 0x000fe40006000000 */
[----:B------:R-:W-:-:S02]  /*2b00*/  ISETP.GE.AND P4, PT, R82, 0x12, PT ;  /* 0x000000125200780c */ /* 0x000fc40003f86270 */
[----:B------:R-:W-:Y:S02]  /*2b10*/  LOP3.LUT R16, R16, 0xfffffff7, RZ, 0xc0, !PT ;  /* 0xfffffff710107812 */ /* 0x000fe400078ec0ff */
[----:B0-----:R-:W-:Y:S02]  /*2b20*/  FSEL R74, R29, -INF , !P3 ;  /* 0xff8000001d4a7808 */ /* 0x001fe40005800000 */
        /* <DEDUP_REMOVED lines=11> */
[----:B------:R-:W-:Y:S01]  /*2be0*/  ISETP.GT.AND P3, PT, R79, 0x18, !P4 ;  /* 0x000000184f00780c */ /* 0x000fe20006764270 */
[----:B------:R-:W0:Y:S03]  /*2bf0*/  SHFL.IDX PT, R32, R77, 0x1, 0x1c1f ;  /* 0x003c1f004d207f89 */ /* 0x000e2600000e0000 */
[----:B------:R-:W-:Y:S02]  /*2c00*/  ISETP.LT.OR P3, PT, R76, 0x19, P3 ;  /* 0x000000194c00780c */ /* 0x000fe40001f61670 */
[----:B------:R-:W-:Y:S02]  /*2c10*/  @P4 LOP3.LUT R16, R16, 0x1000000, RZ, 0xfc, !PT ;  /* 0x0100000010104812 */ /* 0x000fe400078efcff */
[----:B------:R-:W-:-:S02]  /*2c20*/  ISETP.GE.AND P4, PT, R82, 0x1a, PT ;  /* 0x0000001a5200780c */ /* 0x000fc40003f86270 */
        /* <DEDUP_REMOVED lines=115> */
[----:B------:R-:W-:Y:S02]  /*3360*/  LOP3.LUT R16, R16, 0xffffffef, RZ, 0xc0, !PT ;  /* 0xffffffef10107812 */ /* 0x000fe400078ec0ff */
        /* <DEDUP_REMOVED lines=15> */
[----:B------:R-:W-:Y:S02]  /*3460*/  ISETP.GE.AND P4, PT, R82, 0x72, PT ;  /* 0x000000725200780c */ /* 0x000fe40003f86270 */
[----:B0-----:R-:W-:Y:S02]  /*3470*/  VIADDMNMX R72, R32, R86, R83, PT ;  /* 0x0000005620487246 */ /* 0x001fe40003800153 */
        /* <DEDUP_REMOVED lines=9> */
[----:B------:R-:W-:Y:S02]  /*3510*/  ISETP.GT.AND P6, PT, R79, RZ, !P6 ;  /* 0x000000ff4f00720c */ /* 0x000fe400077c4270 */
[----:B------:R-:W-:Y:S02]  /*3520*/  LOP3.LUT R16, R16, 0xf7ffffff, RZ, 0xc0, !PT ;  /* 0xf7ffffff10107812 */ /* 0x000fe400078ec0ff */
[----:B------:R-:W-:-:S04]  /*3530*/  ISETP.LT.OR P6, PT, R76, 0x1, P6 ;  /* 0x000000014c00780c */ /* 0x000fc800037c1670 */
[----:B------:R-:W-:Y:S02]  /*3540*/  FSEL R78, R4, -INF , !P6 ;  /* 0xff800000044e7808 */ /* 0x000fe40007000000 */
[----:B------:R-:W-:-:S13]  /*3550*/  ISETP.GE.AND P6, PT, R82, 0x7a, PT ;  /* 0x0000007a5200780c */ /* 0x000fda0003fc6270 */
[----:B------:R-:W-:Y:S02]  /*3560*/  @P6 LOP3.LUT R16, R16, 0x8000000, RZ, 0xfc, !PT ;  /* 0x0800000010106812 */ /* 0x000fe400078efcff */
[----:B------:R-:W-:-:S04]  /*3570*/  ISETP.GT.AND P6, PT, R79, 0x79, !P6 ;  /* 0x000000794f00780c */ /* 0x000fc800077c4270 */
[----:B------:R-:W-:Y:S01]  /*3580*/  ISETP.LT.OR P6, PT, R76, 0x7a, P6 ;  /* 0x0000007a4c00780c */ /* 0x000fe200037c1670 */
[----:B------:R-:W-:-:S03]  /*3590*/  IMAD.IADD R76, R87, 0x1, R32 ;  /* 0x00000001574c7824 */ /* 0x000fc600078e0220 */
        /* <DEDUP_REMOVED lines=17> */
.L_x_9574:
[----:B------:R-:W-:-:S06]  /*36b0*/  UISETP.NE.AND UP2, UPT, UR5, 0x1, UPT ;  /* 0x000000010500788c */ /* 0x000fcc000bf45270 */
[----:B------:R-:W-:-:S05]  /*36c0*/  PLOP3.LUT P6, PT, PT, PT, UP2, 0x80, 0x0 ;  /* 0x000000000000781c */ /* 0x000fca0003fcf028 */
[----:B------:R-:W-:-:S08]  /*36d0*/  @UP2 ULDC.64 UR6, c[0x0][0x9e8] ;  /* 0x00027a0000062ab9 */ /* 0x000fd00000000a00 */
[----:B------:R-:W-:Y:S01]  /*36e0*/  @P6 IMAD.HI.U32 R32, R77, UR6, RZ ;  /* 0x000000064d206c27 */ /* 0x000fe2000f8e00ff */
[----:B------:R-:W-:-:S13]  /*36f0*/  PLOP3.LUT P6, PT, PT, PT, UP2, 0x80, 0x0 ;  /* 0x000000000000781c */ /* 0x000fda0003fcf028 */
[----:B------:R-:W-:-:S07]  /*3700*/  @P6 SHF.R.U32.HI R77, RZ, UR7, R32 ;  /* 0x00000007ff4d6c19 */ /* 0x000fce0008011620 */
.L_x_9575:
[----:B------:R-:W-:Y:S05]  /*3710*/  BSYNC B0 ;  /* 0x0000000000007941 */ /* 0x000fea0003800000 */
.L_x_9573:
[----:B------:R-:W-:-:S04]  /*3720*/  IMAD R32, R77, UR5, -R80 ;  /* 0x000000054d207c24 */ /* 0x000fc8000f8e0a50 */
[----:B------:R-:W-:-:S05]  /*3730*/  IMAD R77, R3, -0x2, R32 ;  /* 0xfffffffe034d7824 */ /* 0x000fca00078e0220 */
[----:B------:R-:W-:Y:S02]  /*3740*/  VIMNMX R76, R76, R77, !PT ;  /* 0x0000004d4c4c7248 */ /* 0x000fe40007fe0100 */
[----:B------:R-:W-:-:S07]  /*3750*/  VIADDMNMX R72, R77, UR5, R72, PT ;  /* 0x000000054d487c46 */ /* 0x000fce000b800148 */
.L_x_9572:
[----:B------:R-:W-:Y:S01]  /*3760*/  ISETP.GT.AND P2, PT, R76, 0x1, !P2 ;  /* 0x000000014c00780c */ /* 0x000fe20005744270 */
[----:B------:R-:W-:Y:S01]  /*3770*/  ULDC UR10, c[0x0][0x988] ;  /* 0x00026200000a7ab9 */ /* 0x000fe20000000800 */
[----:B------:R-:W-:Y:S01]  /*3780*/  LOP3.LUT P6, RZ, R16, 0x8, RZ, 0xc0, !PT ;  /* 0x0000000810ff7812 */ /* 0x000fe200078cc0ff */
[----:B------:R-:W-:Y:S01]  /*3790*/  @UP0 ULDC UR6, c[0x0][0x44c] ;  /* 0x0001130000060ab9 */ /* 0x000fe20000000800 */
[----:B------:R-:W-:Y:S01]  /*37a0*/  ISETP.LT.OR P2, PT, R72, 0x2, P2 ;  /* 0x000000024800780c */ /* 0x000fe20001741670 */
[----:B------:R-:W-:Y:S01]  /*37b0*/  UIMAD.WIDE.U32 UR6, UR42, UR6, URZ ;  /* 0x000000062a0672a5 */ /* 0x000fe2000f8e003f */
[----:B------:R-:W-:Y:S01]  /*37c0*/  ISETP.GT.AND P3, PT, R76, 0x70, !P3 ;  /* 0x000000704c00780c */ /* 0x000fe20005f64270 */
[----:B------:R-:W-:Y:S01]  /*37d0*/  @UP0 ULDC UR14, c[0x0][0x450] ;  /* 0x00011400000e0ab9 */ /* 0x000fe20000000800 */
[----:B------:R-:W-:Y:S01]  /*37e0*/  FSEL R34, R5, -INF , !P2 ;  /* 0xff80000005227808 */ /* 0x000fe20005000000 */
[----:B------:R-:W-:Y:S01]  /*37f0*/  @UP0 USHF.R.U32.HI UR42, URZ, UR14, UR7 ;  /* 0x0000000e3f2a0299 */ /* 0x000fe20008011607 */
[----:B------:R-:W-:-:S02]  /*3800*/  LOP3.LUT P2, RZ, R16, 0x2, RZ, 0xc0, !PT ;  /* 0x0000000210ff7812 */ /* 0x000fc4000784c0ff */
[C---:B------:R-:W-:Y:S02]  /*3810*/  ISETP.GT.AND P4, PT, R76.reuse, 0x71, !P4 ;  /* 0x000000714c00780c */ /* 0x040fe40006784270 */
[----:B------:R-:W-:Y:S02]  /*3820*/  ISETP.GT.AND P2, PT, R76, 0x8, !P2 ;  /* 0x000000084c00780c */ /* 0x000fe40005744270 */
[C---:B------:R-:W-:Y:S02]  /*3830*/  ISETP.LT.OR P3, PT, R72.reuse, 0x71, P3 ;  /* 0x000000714800780c */ /* 0x040fe40001f61670 */
[----:B------:R-:W-:Y:S02]  /*3840*/  ISETP.LT.OR P2, PT, R72, 0x9, P2 ;  /* 0x000000094800780c */ /* 0x000fe40001741670 */
[----:B------:R-:W-:Y:S02]  /*3850*/  ISETP.GT.AND P5, PT, R76, 0x78, !P5 ;  /* 0x000000784c00780c */ /* 0x000fe40006fa4270 */
[----:B------:R-:W-:-:S02]  /*3860*/  FSEL R32, R10, -INF , !P2 ;  /* 0xff8000000a207808 */ /* 0x000fc40005000000 */
[----:B------:R-:W-:Y:S02]  /*3870*/  LOP3.LUT P2, RZ, R16, 0x4, RZ, 0xc0, !PT ;  /* 0x0000000410ff7812 */ /* 0x000fe4000784c0ff */
[----:B------:R-:W-:Y:S02]  /*3880*/  FMNMX.FTZ R10, R78, R91, !PT ;  /* 0x0000005b4e0a7209 */ /* 0x000fe40007810000 */
[----:B------:R-:W-:Y:S02]  /*3890*/  ISETP.GT.AND P2, PT, R76, 0x9, !P2 ;  /* 0x000000094c00780c */ /* 0x000fe40005744270 */
[C---:B------:R-:W-:Y:S02]  /*38a0*/  ISETP.LT.OR P4, PT, R72.reuse, 0x72, P4 ;  /* 0x000000724800780c */ /* 0x040fe40002781670 */
[----:B------:R-:W-:Y:S02]  /*38b0*/  ISETP.LT.OR P2, PT, R72, 0xa, P2 ;  /* 0x0000000a4800780c */ /* 0x000fe40001741670 */
[----:B------:R-:W-:-:S02]  /*38c0*/  FSEL R27, R27, -INF , !P3 ;  /* 0xff8000001b1b7808 */ /* 0x000fc40005800000 */
[----:B------:R-:W-:Y:S02]  /*38d0*/  FSEL R5, R9, -INF , !P2 ;  /* 0xff80000009057808 */ /* 0x000fe40005000000 */
        /* <DEDUP_REMOVED lines=17> */
[----:B------:R-:W-:Y:S02]  /*39f0*/  LOP3.LUT P6, RZ, R16, 0x8000, RZ, 0xc0, !PT ;  /* 0x0000800010ff7812 */ /* 0x000fe400078cc0ff */
        /* <DEDUP_REMOVED lines=65> */
[----:B------:R-:W-:-:S02]  /*3e10*/  ISETP.GT.AND P2, PT, R76, 0x40, !P2 ;  /* 0x000000404c00780c */ /* 0x000fc40005744270 */
[----:B------:R-:W-:Y:S02]  /*3e20*/  R2UR UR11, R19 ;  /* 0x00000000130b72ca */ /* 0x000fe400000e0000 */
[----:B------:R-:W-:Y:S02]  /*3e30*/  ISETP.LT.OR P2, PT, R72, 0x41, P2 ;  /* 0x000000414800780c */ /* 0x000fe40001741670 */
[----:B0-----:R-:W-:Y:S02]  /*3e40*/  FMNMX.FTZ R77, R10, R9, !PT ;  /* 0x000000090a4d7209 */ /* 0x001fe40007810000 */
[----:B------:R-:W-:Y:S02]  /*3e50*/  FSEL R35, R35, -INF , !P2 ;  /* 0xff80000023237808 */ /* 0x000fe40005000000 */
[----:B------:R-:W-:Y:S01]  /*3e60*/  LOP3.LUT P2, RZ, R16, 0x2000, RZ, 0xc0, !PT ;  /* 0x0000200010ff7812 */ /* 0x000fe2000784c0ff */
[----:B------:R-:W0:Y:S03]  /*3e70*/  SHFL.BFLY PT, R80, R77, 0x1, 0x1f ;  /* 0x0c201f004d507f89 */ /* 0x000e2600000e0000 */
[----:B------:R-:W-:Y:S01]  /*3e80*/  ISETP.GT.AND P2, PT, R76, 0x41, !P2 ;  /* 0x000000414c00780c */ /* 0x000fe20005744270 */
[----:B------:R-:W-:-:S03]  /*3e90*/  UIADD3 UR42, UR11, UR42, URZ ;  /* 0x0000002a0b2a7290 */ /* 0x000fc6000fffe03f */
[----:B------:R-:W-:Y:S01]  /*3ea0*/  ISETP.LT.OR P2, PT, R72, 0x42, P2 ;  /* 0x000000424800780c */ /* 0x000fe20001741670 */
[----:B------:R-:W-:-:S03]  /*3eb0*/  UIADD3 UR4, UR42, UR4, URZ ;  /* 0x000000042a047290 */ /* 0x000fc6000fffe03f */
[----:B------:R-:W-:Y:S02]  /*3ec0*/  FSEL R37, R37, -INF , !P2 ;  /* 0xff80000025257808 */ /* 0x000fe40005000000 */
[----:B------:R-:W-:-:S04]  /*3ed0*/  LOP3.LUT P2, RZ, R16, 0x1000, RZ, 0xc0, !PT ;  /* 0x0000100010ff7812 */ /* 0x000fc8000784c0ff */
[----:B------:R-:W-:-:S04]  /*3ee0*/  ISETP.GT.AND P2, PT, R76, 0x48, !P2 ;  /* 0x000000484c00780c */ /* 0x000fc80005744270 */
[----:B------:R-:W-:Y:S02]  /*3ef0*/  ISETP.LT.OR P2, PT, R72, 0x49, P2 ;  /* 0x000000494800780c */ /* 0x000fe40001741670 */
[----:B0-----:R-:W-:Y:S01]  /*3f00*/  FMNMX.FTZ R9, R77, R80, !PT ;  /* 0x000000504d097209 */ /* 0x001fe20007810000 */
[----:B------:R-:W-:Y:S01]  /*3f10*/  IMAD.U32 R80, RZ, RZ, UR10 ;  /* 0x0000000aff507e24 */ /* 0x000fe2000f8e00ff */
        /* <DEDUP_REMOVED lines=34> */
[----:B------:R-:W-:-:S04]  /*4140*/  FSETP.NEU.FTZ.AND P2, PT, R9, -INF , PT ;  /* 0xff8000000900780b */ /* 0x000fc80003f5d000 */
[----:B------:R-:W-:Y:S02]  /*4150*/  FSEL R81, R81, RZ, P2 ;  /* 0x000000ff51517208 */ /* 0x000fe40001000000 */
[----:B------:R-:W-:Y:S02]  /*4160*/  ISETP.GT.AND P2, PT, R76, RZ, !P6 ;  /* 0x000000ff4c00720c */ /* 0x000fe40007744270 */
[----:B------:R-:W-:Y:S01]  /*4170*/  LOP3.LUT P6, RZ, R16, 0x8000000, RZ, 0xc0, !PT ;  /* 0x0800000010ff7812 */ /* 0x000fe200078cc0ff */
[--C-:B------:R-:W-:Y:S01]  /*4180*/  FFMA.FTZ R87, R48, UR10, -R81.reuse ;  /* 0x0000000a30577c23 */ /* 0x100fe20008010851 */
[----:B------:R-:W-:Y:S01]  /*4190*/  ISETP.LT.OR P2, PT, R72, 0x1, P2 ;  /* 0x000000014800780c */ /* 0x000fe20001741670 */
[--C-:B------:R-:W-:Y:S01]  /*41a0*/  FFMA.FTZ R48, R59, UR10, -R81.reuse ;  /* 0x0000000a3b307c23 */ /* 0x100fe20008010851 */
[----:B------:R-:W-:Y:S01]  /*41b0*/  ISETP.GT.AND P6, PT, R76, 0x79, !P6 ;  /* 0x000000794c00780c */ /* 0x000fe200077c4270 */
[--C-:B------:R-:W-:Y:S01]  /*41c0*/  FFMA.FTZ R59, R61, UR10, -R81.reuse ;  /* 0x0000000a3d3b7c23 */ /* 0x100fe20008010851 */
[----:B------:R-:W-:Y:S01]  /*41d0*/  FSEL R79, R2, -INF , !P2 ;  /* 0xff800000024f7808 */ /* 0x000fe20005000000 */
[--C-:B------:R-:W-:Y:S01]  /*41e0*/  FFMA.FTZ R61, R63, UR10, -R81.reuse ;  /* 0x0000000a3f3d7c23 */ /* 0x100fe20008010851 */
[----:B------:R-:W-:Y:S01]  /*41f0*/  LOP3.LUT P2, RZ, R16, 0x4000000, RZ, 0xc0, !PT ;  /* 0x0400000010ff7812 */ /* 0x000fe2000784c0ff */
[--C-:B------:R-:W-:Y:S01]  /*4200*/  FFMA.FTZ R16, R75, UR10, -R81.reuse ;  /* 0x0000000a4b107c23 */ /* 0x100fe20008010851 */
[----:B------:R-:W-:Y:S01]  /*4210*/  FMNMX.FTZ R83, R79, R34, !PT ;  /* 0x000000224f537209 */ /* 0x000fe20007810000 */
[--C-:B------:R-:W-:Y:S01]  /*4220*/  FFMA.FTZ R75, R74, UR10, -R81.reuse ;  /* 0x0000000a4a4b7c23 */ /* 0x100fe20008010851 */
[--C-:B------:R-:W-:Y:S01]  /*4230*/  FFMA.FTZ R74, R71, UR10, -R81.reuse ;  /* 0x0000000a474a7c23 */ /* 0x100fe20008010851 */
[----:B------:R-:W-:Y:S01]  /*4240*/  ISETP.GT.AND P2, PT, R76, 0x69, !P2 ;  /* 0x000000694c00780c */ /* 0x000fe20005744270 */
[--C-:B------:R-:W-:Y:S01]  /*4250*/  FFMA.FTZ R63, R67, UR10, -R81.reuse ;  /* 0x0000000a433f7c23 */ /* 0x100fe20008010851 */
[----:B------:R-:W-:Y:S01]  /*4260*/  FMNMX.FTZ R10, R32, R83, !PT ;  /* 0x00000053200a7209 */ /* 0x000fe20007810000 */
[--C-:B------:R-:W-:Y:S01]  /*4270*/  FFMA.FTZ R67, R69, UR10, -R81.reuse ;  /* 0x0000000a45437c23 */ /* 0x100fe20008010851 */
[----:B------:R-:W-:Y:S01]  /*4280*/  ISETP.LT.OR P2, PT, R72, 0x6a, P2 ;  /* 0x0000006a4800780c */ /* 0x000fe20001741670 */
[----:B------:R-:W-:Y:S01]  /*4290*/  IMAD.U32 R69, RZ, RZ, UR10 ;  /* 0x0000000aff457e24 */ /* 0x000fe2000f8e00ff */
[----:B------:R-:W-:Y:S01]  /*42a0*/  FMNMX.FTZ R83, R5, R10, !PT ;  /* 0x0000000a05537209 */ /* 0x000fe20007810000 */
[--C-:B------:R-:W-:Y:S01]  /*42b0*/  FFMA.FTZ R77, R91, UR10, -R81.reuse ;  /* 0x0000000a5b4d7c23 */ /* 0x100fe20008010851 */
[----:B------:R-:W-:Y:S01]  /*42c0*/  FSEL R21, R21, -INF , !P2 ;  /* 0xff80000015157808 */ /* 0x000fe20005000000 */
[--C-:B------:R-:W-:Y:S01]  /*42d0*/  FFMA.FTZ R91, R56, UR10, -R81.reuse ;  /* 0x0000000a385b7c23 */ /* 0x100fe20008010851 */
[----:B------:R-:W-:Y:S01]  /*42e0*/  FMNMX.FTZ R10, R12, R83, !PT ;  /* 0x000000530c0a7209 */ /* 0x000fe20007810000 */
[--C-:B------:R-:W-:Y:S01]  /*42f0*/  FFMA.FTZ R2, R78, UR10, -R81.reuse ;  /* 0x0000000a4e027c23 */ /* 0x100fe20008010851 */
[----:B------:R-:W-:Y:S01]  /*4300*/  ISETP.LT.OR P6, PT, R72, 0x7a, P6 ;  /* 0x0000007a4800780c */ /* 0x000fe200037c1670 */
[--C-:B------:R-:W-:Y:S01]  /*4310*/  FFMA.FTZ R40, R40, UR10, -R81.reuse ;  /* 0x0000000a28287c23 */ /* 0x100fe20008010851 */
[----:B------:R-:W-:Y:S01]  /*4320*/  FMNMX.FTZ R71, R11, R10, !PT ;  /* 0x0000000a0b477209 */ /* 0x000fe20007810000 */
[----:B------:R-:W-:Y:S01]  /*4330*/  MUFU.EX2 R77, R77 ;  /* 0x0000004d004d7308 */ /* 0x000fe20000000800 */
[----:B------:R-:W-:Y:S01]  /*4340*/  FSEL R65, R65, -INF , !P6 ;  /* 0xff80000041417808 */ /* 0x000fe20007000000 */
        /* <DEDUP_REMOVED lines=24> */
[----:B------:R-:W0:Y:S01]  /*44d0*/  MUFU.EX2 R75, R75 ;  /* 0x0000004b004b7308 */ /* 0x000e220000000800 */
[----:B------:R-:W-:-:S04]  /*44e0*/  FMNMX.FTZ R10, R24, R83, !PT ;  /* 0x00000053180a7209 */ /* 0x000fc80007810000 */
[----:B------:R-:W-:-:S03]  /*44f0*/  FMNMX.FTZ R10, R25, R10, !PT ;  /* 0x0000000a190a7209 */ /* 0x000fc60007810000 */
[----:B------:R-:W-:Y:S01]  /*4500*/  MUFU.EX2 R83, R40 ;  /* 0x0000002800537308 */ /* 0x000fe20000000800 */
[----:B------:R-:W-:-:S04]  /*4510*/  FMNMX.FTZ R10, R31, R10, !PT ;  /* 0x0000000a1f0a7209 */ /* 0x000fc80007810000 */
[----:B------:R-:W-:-:S03]  /*4520*/  FMNMX.FTZ R10, R33, R10, !PT ;  /* 0x0000000a210a7209 */ /* 0x000fc60007810000 */
[----:B------:R1:W-:Y:S01]  /*4530*/  MUFU.EX2 R40, R46 ;  /* 0x0000002e00287308 */ /* 0x0003e20000000800 */
[----:B------:R-:W-:Y:S02]  /*4540*/  FMNMX.FTZ R10, R35, R10, !PT ;  /* 0x0000000a230a7209 */ /* 0x000fe40007810000 */
[----:B0-----:R-:W-:Y:S02]  /*4550*/  F2FP.SATFINITE.E4M3.F32.PACK_AB_MERGE_C R148, R75, R16, RZ ;  /* 0x000000104b94723e */ /* 0x001fe400048070ff */
[----:B------:R-:W-:Y:S02]  /*4560*/  FMNMX.FTZ R10, R37, R10, !PT ;  /* 0x0000000a250a7209 */ /* 0x000fe40007810000 */
[----:B------:R-:W-:Y:S01]  /*4570*/  F2FP.SATFINITE.E4M3.F32.PACK_AB_MERGE_C R148, R77, R2, R148 ;  /* 0x000000024d94723e */ /* 0x000fe20004807094 */
[----:B------:R-:W-:Y:S01]  /*4580*/  MUFU.EX2 R73, R73 ;  /* 0x0000004900497308 */ /* 0x000fe20000000800 */
[----:B------:R-:W-:Y:S01]  /*4590*/  FMNMX.FTZ R10, R39, R10, !PT ;  /* 0x0000000a270a7209 */ /* 0x000fe20007810000 */
[--C-:B-1----:R-:W-:Y:S01]  /*45a0*/  FFMA.FTZ R46, R57, UR10, -R81.reuse ;  /* 0x0000000a392e7c23 */ /* 0x102fe20008010851 */
[----:B------:R-:W-:-:S02]  /*45b0*/  FFMA.FTZ R57, R58, UR10, -R81 ;  /* 0x0000000a3a397c23 */ /* 0x000fc40008010851 */
[----:B------:R-:W-:-:S03]  /*45c0*/  FMNMX.FTZ R10, R41, R10, !PT ;  /* 0x0000000a290a7209 */ /* 0x000fc60007810000 */
[----:B------:R-:W-:Y:S01]  /*45d0*/  MUFU.EX2 R74, R74 ;  /* 0x0000004a004a7308 */ /* 0x000fe20000000800 */
[----:B------:R-:W-:-:S04]  /*45e0*/  FMNMX.FTZ R10, R43, R10, !PT ;  /* 0x0000000a2b0a7209 */ /* 0x000fc80007810000 */
[----:B------:R-:W-:-:S03]  /*45f0*/  FMNMX.FTZ R10, R45, R10, !PT ;  /* 0x0000000a2d0a7209 */ /* 0x000fc60007810000 */
        /* <DEDUP_REMOVED lines=9> */
[----:B------:R-:W1:Y:S01]  /*4690*/  MUFU.EX2 R85, R85 ;  /* 0x0000005500557308 */ /* 0x000e620000000800 */
[----:B------:R-:W-:Y:S02]  /*46a0*/  FMNMX.FTZ R93, R27, R10, !PT ;  /* 0x0000000a1b5d7209 */ /* 0x000fe40007810000 */
[----:B0-----:R-:W-:Y:S02]  /*46b0*/  F2FP.SATFINITE.E4M3.F32.PACK_AB_MERGE_C R150, R71, R70, RZ ;  /* 0x000000464796723e */ /* 0x001fe400048070ff */
[----:B------:R-:W-:Y:S02]  /*46c0*/  FMNMX.FTZ R93, R26, R93, !PT ;  /* 0x0000005d1a5d7209 */ /* 0x000fe40007810000 */
[----:B------:R-:W-:Y:S01]  /*46d0*/  F2FP.SATFINITE.E4M3.F32.PACK_AB_MERGE_C R150, R74, R73, R150 ;  /* 0x000000494a96723e */ /* 0x000fe20004807096 */
[----:B------:R-:W0:Y:S01]  /*46e0*/  MUFU.EX2 R36, R36 ;  /* 0x0000002400247308 */ /* 0x000e220000000800 */
[----:B------:R-:W-:-:S04]  /*46f0*/  FMNMX.FTZ R10, R64, R93, !PT ;  /* 0x0000005d400a7209 */ /* 0x000fc80007810000 */
[----:B------:R-:W-:-:S03]  /*4700*/  FMNMX.FTZ R10, R65, R10, !PT ;  /* 0x0000000a410a7209 */ /* 0x000fc60007810000 */
[----:B------:R-:W-:Y:S01]  /*4710*/  MUFU.EX2 R87, R87 ;  /* 0x0000005700577308 */ /* 0x000fe20000000800 */
[----:B-1----:R-:W-:Y:S01]  /*4720*/  F2FP.SATFINITE.E4M3.F32.PACK_AB_MERGE_C R144, R85, R38, RZ ;  /* 0x000000265590723e */ /* 0x002fe200048070ff */
[----:B------:R-:W1:Y:S06]  /*4730*/  SHFL.BFLY PT, R93, R10, 0x2, 0x1f ;  /* 0x0c401f000a5d7f89 */ /* 0x000e6c00000e0000 */
[----:B------:R-:W-:Y:S01]  /*4740*/  MUFU.EX2 R42, R42 ;  /* 0x0000002a002a7308 */ /* 0x000fe20000000800 */
[----:B0-----:R-:W-:-:S07]  /*4750*/  F2FP.SATFINITE.E4M3.F32.PACK_AB_MERGE_C R144, R83, R36, R144 ;  /* 0x000000245390723e */ /* 0x001fce0004807090 */
[----:B------:R-:W0:Y:S08]  /*4760*/  MUFU.EX2 R89, R89 ;  /* 0x0000005900597308 */ /* 0x000e300000000800 */
[----:B------:R-:W-:Y:S01]  /*4770*/  MUFU.EX2 R46, R46 ;  /* 0x0000002e002e7308 */ /* 0x000fe20000000800 */
[----:B-1----:R-:W-:-:S05]  /*4780*/  FMNMX.FTZ R93, R10, R93, !PT ;  /* 0x0000005d0a5d7209 */ /* 0x002fca0007810000 */
[----:B------:R-:W1:Y:S02]  /*4790*/  SHFL.BFLY PT, R10, R93, 0x1, 0x1f ;  /* 0x0c201f005d0a7f89 */ /* 0x000e6400000e0000 */
[----:B------:R-:W-:Y:S08]  /*47a0*/  MUFU.EX2 R57, R57 ;  /* 0x0000003900397308 */ /* 0x000ff00000000800 */
[----:B------:R-:W-:Y:S08]  /*47b0*/  MUFU.EX2 R44, R44 ;  /* 0x0000002c002c7308 */ /* 0x000ff00000000800 */
[----:B------:R-:W-:Y:S01]  /*47c0*/  MUFU.EX2 R91, R91 ;  /* 0x0000005b005b7308 */ /* 0x000fe20000000800 */
[----:B-1----:R-:W-:-:S07]  /*47d0*/  FMNMX.FTZ R10, R93, R10, !PT ;  /* 0x0000000a5d0a7209 */ /* 0x002fce0007810000 */
[----:B------:R-:W-:Y:S01]  /*47e0*/  MUFU.EX2 R50, R50 ;  /* 0x0000003200327308 */ /* 0x000fe20000000800 */
[C---:B------:R-:W-:Y:S01]  /*47f0*/  FSETP.NEU.FTZ.AND P2, PT, R10.reuse, -INF , PT ;  /* 0xff8000000a00780b */ /* 0x040fe20003f5d000 */
[----:B------:R-:W-:Y:S01]  /*4800*/  FFMA.FTZ R56, R10, R69, -8 ;  /* 0xc10000000a387423 */ /* 0x000fe20000010045 */
[----:B------:R-:W-:-:S05]  /*4810*/  FFMA.FTZ R69, R4, UR10, -R81 ;  /* 0x0000000a04457c23 */ /* 0x000fca0008010851 */
[----:B------:R-:W-:Y:S01]  /*4820*/  MUFU.EX2 R61, R61 ;  /* 0x0000003d003d7308 */ /* 0x000fe20000000800 */
[----:B------:R-:W-:Y:S02]  /*4830*/  FSEL R4, R56, RZ, P2 ;  /* 0x000000ff38047208 */ /* 0x000fe40001000000 */
        /* <DEDUP_REMOVED lines=11> */
[----:B------:R-:W-:Y:S01]  /*48f0*/  FADD.FTZ R31, R2, R77 ;  /* 0x0000004d021f7221 */ /* 0x000fe20000010000 */
[--C-:B------:R-:W-:Y:S01]  /*4900*/  FFMA.FTZ R34, R14, UR10, -R4.reuse ;  /* 0x0000000a0e227c23 */ /* 0x100fe20008010804 */
[--C-:B------:R-:W-:Y:S01]  /*4910*/  FFMA.FTZ R11, R20, UR10, -R4.reuse ;  /* 0x0000000a140b7c23 */ /* 0x100fe20008010804 */
[--C-:B------:R-:W-:Y:S01]  /*4920*/  FFMA.FTZ R14, R15, UR10, -R4.reuse ;  /* 0x0000000a0f0e7c23 */ /* 0x100fe20008010804 */
[----:B------:R-:W1:Y:S01]  /*4930*/  MUFU.EX2 R79, R79 ;  /* 0x0000004f004f7308 */ /* 0x000e620000000800 */
[----:B------:R-:W-:Y:S01]  /*4940*/  FADD.FTZ R62, R16, R31 ;  /* 0x0000001f103e7221 */ /* 0x000fe20000010000 */
[--C-:B------:R-:W-:Y:S01]  /*4950*/  FFMA.FTZ R20, R25, UR10, -R4.reuse ;  /* 0x0000000a19147c23 */ /* 0x100fe20008010804 */
[--C-:B------:R-:W-:Y:S01]  /*4960*/  FFMA.FTZ R25, R33, UR10, -R4.reuse ;  /* 0x0000000a21197c23 */ /* 0x100fe20008010804 */
[----:B------:R-:W-:Y:S01]  /*4970*/  FFMA.FTZ R23, R23, UR10, -R4 ;  /* 0x0000000a17177c23 */ /* 0x000fe20008010804 */
[----:B------:R-:W-:Y:S01]  /*4980*/  FADD.FTZ R62, R75, R62 ;  /* 0x0000003e4b3e7221 */ /* 0x000fe20000010000 */
[--C-:B------:R-:W-:Y:S01]  /*4990*/  FFMA.FTZ R58, R22, UR10, -R4.reuse ;  /* 0x0000000a163a7c23 */ /* 0x100fe20008010804 */
[----:B------:R-:W-:Y:S01]  /*49a0*/  FFMA.FTZ R15, R35, UR10, -R4 ;  /* 0x0000000a230f7c23 */ /* 0x000fe20008010804 */
[----:B------:R-:W2:Y:S01]  /*49b0*/  MUFU.EX2 R32, R32 ;  /* 0x0000002000207308 */ /* 0x000ea20000000800 */
[----:B------:R-:W-:Y:S01]  /*49c0*/  FADD.FTZ R33, R73, R62 ;  /* 0x0000003e49217221 */ /* 0x000fe20000010000 */
[--C-:B------:R-:W-:Y:S01]  /*49d0*/  FFMA.FTZ R22, R37, UR10, -R4.reuse ;  /* 0x0000000a25167c23 */ /* 0x100fe20008010804 */
[--C-:B------:R-:W-:Y:S01]  /*49e0*/  FFMA.FTZ R39, R39, UR10, -R4.reuse ;  /* 0x0000000a27277c23 */ /* 0x100fe20008010804 */
[--C-:B------:R-:W-:Y:S01]  /*49f0*/  FFMA.FTZ R41, R41, UR10, -R4.reuse ;  /* 0x0000000a29297c23 */ /* 0x100fe20008010804 */
[----:B------:R-:W-:Y:S01]  /*4a00*/  FADD.FTZ R33, R74, R33 ;  /* 0x000000214a217221 */ /* 0x000fe20000010000 */
[----:B0-----:R-:W-:Y:S01]  /*4a10*/  F2FP.SATFINITE.E4M3.F32.PACK_AB_MERGE_C R35, R89, R42, RZ ;  /* 0x0000002a5923723e */ /* 0x001fe200048070ff */
[--C-:B------:R-:W-:Y:S01]  /*4a20*/  FFMA.FTZ R43, R43, UR10, -R4.reuse ;  /* 0x0000000a2b2b7c23 */ /* 0x100fe20008010804 */
        /* <DEDUP_REMOVED lines=10> */
[--C-:B------:R-:W-:Y:S01]  /*4ad0*/  FFMA.FTZ R21, R21, UR10, -R4.reuse ;  /* 0x0000000a15157c23 */ /* 0x100fe20008010804 */
[--C-:B------:R-:W-:Y:S01]  /*4ae0*/  FFMA.FTZ R53, R53, UR10, -R4.reuse ;  /* 0x0000000a35357c23 */ /* 0x100fe20008010804 */
[--C-:B------:R-:W-:Y:S01]  /*4af0*/  FFMA.FTZ R55, R55, UR10, -R4.reuse ;  /* 0x0000000a37377c23 */ /* 0x100fe20008010804 */
[--C-:B------:R-:W-:Y:S01]  /*4b00*/  FFMA.FTZ R27, R27, UR10, -R4.reuse ;  /* 0x0000000a1b1b7c23 */ /* 0x100fe20008010804 */
[--C-:B------:R-:W-:Y:S01]  /*4b10*/  FFMA.FTZ R26, R26, UR10, -R4.reuse ;  /* 0x0000000a1a1a7c23 */ /* 0x100fe20008010804 */
[----:B------:R-:W-:Y:S01]  /*4b20*/  FFMA.FTZ R64, R64, UR10, -R4 ;  /* 0x0000000a40407c23 */ /* 0x000fe20008010804 */
[----:B------:R-:W2:Y:S01]  /*4b30*/  MUFU.EX2 R12, R12 ;  /* 0x0000000c000c7308 */ /* 0x000ea20000000800 */
[C---:B0-----:R-:W-:Y:S01]  /*4b40*/  FADD.FTZ R66, R81.reuse, R66 ;  /* 0x0000004251427221 */ /* 0x041fe20000010000 */
[----:B------:R-:W-:Y:S01]  /*4b50*/  F2FP.SATFINITE.E4M3.F32.PACK_AB_MERGE_C R81, R81, R32, RZ ;  /* 0x000000205151723e */ /* 0x000fe200048070ff */
[----:B------:R-:W-:Y:S01]  /*4b60*/  FFMA.FTZ R65, R65, UR10, -R4 ;  /* 0x0000000a41417c23 */ /* 0x000fe20008010804 */
[----:B------:R-:W-:-:S02]  /*4b70*/  F2FP.SATFINITE.E4M3.F32.PACK_AB_MERGE_C R146, R87, R40, R35 ;  /* 0x000000285792723e */ /* 0x000fc40004807023 */
        /* <DEDUP_REMOVED lines=14> */
[----:B-1----:R-:W-:Y:S01]  /*4c60*/  FADD.FTZ R2, R93, R2 ;  /* 0x000000025d027221 */ /* 0x002fe20000010000 */
[----:B------:R-:W-:Y:S01]  /*4c70*/  FADD.FTZ R42, R42, R33 ;  /* 0x000000212a2a7221 */ /* 0x000fe20000010000 */
[----:B------:R-:W-:Y:S02]  /*4c80*/  F2FP.SATFINITE.E4M3.F32.PACK_AB_MERGE_C R33, R57, R46, RZ ;  /* 0x0000002e3921723e */ /* 0x000fe400048070ff */
[----:B------:R-:W-:Y:S01]  /*4c90*/  F2FP.SATFINITE.E4M3.F32.PACK_AB_MERGE_C R34, R93, R34, RZ ;  /* 0x000000225d22723e */ /* 0x000fe200048070ff */
[----:B------:R-:W-:Y:S01]  /*4ca0*/  FADD.FTZ R89, R89, R42 ;  /* 0x0000002a59597221 */ /* 0x000fe20000010000 */
[----:B------:R-:W-:Y:S01]  /*4cb0*/  F2FP.SATFINITE.E4M3.F32.PACK_AB_MERGE_C R140, R91, R44, R33 ;  /* 0x0000002c5b8c723e */ /* 0x000fe20004807021 */
[----:B------:R-:W1:Y:S01]  /*4cc0*/  MUFU.EX2 R23, R23 ;  /* 0x0000001700177308 */ /* 0x000e620000000800 */
[----:B--2---:R-:W-:Y:S01]  /*4cd0*/  FADD.FTZ R31, R11, R2 ;  /* 0x000000020b1f7221 */ /* 0x004fe20000010000 */
[----:B------:R-:W-:Y:S01]  /*4ce0*/  FADD.FTZ R44, R44, R89 ;  /* 0x000000592c2c7221 */ /* 0x000fe20000010000 */
[----:B------:R-:W-:-:S02]  /*4cf0*/  F2FP.SATFINITE.E4M3.F32.PACK_AB_MERGE_C R33, R61, R50, RZ ;  /* 0x000000323d21723e */ /* 0x000fc400048070ff */
[----:B------:R-:W-:Y:S01]  /*4d00*/  F2FP.SATFINITE.E4M3.F32.PACK_AB_MERGE_C R151, R12, R5, R34 ;  /* 0x000000050c97723e */ /* 0x000fe20004807022 */
[----:B------:R-:W-:Y:S02]  /*4d10*/  FADD.FTZ R91, R91, R44 ;  /* 0x0000002c5b5b7221 */ /* 0x000fe40000010000 */
[----:B------:R-:W2:Y:S01]  /*4d20*/  MUFU.EX2 R58, R58 ;  /* 0x0000003a003a7308 */ /* 0x000ea20000000800 */
[----:B0-----:R-:W-:Y:S01]  /*4d30*/  FADD.FTZ R36, R14, R31 ;  /* 0x0000001f0e247221 */ /* 0x001fe20000010000 */
[----:B------:R-:W-:-:S04]  /*4d40*/  FADD.FTZ R46, R46, R91 ;  /* 0x0000005b2e2e7221 */ /* 0x000fc80000010000 */
[----:B------:R-:W-:Y:S02]  /*4d50*/  FADD.FTZ R57, R57, R46 ;  /* 0x0000002e39397221 */ /* 0x000fe40000010000 */
        /* <DEDUP_REMOVED lines=20> */
[----:B------:R-:W-:Y:S01]  /*4ea0*/  MUFU.EX2 R48, R48 ;  /* 0x0000003000307308 */ /* 0x000fe20000000800 */
[----:B0-----:R-:W-:-:S07]  /*4eb0*/  FADD.FTZ R23, R39, R32 ;  /* 0x0000002027177221 */ /* 0x001fce0000010000 */
[----:B------:R-:W0:Y:S01]  /*4ec0*/  MUFU.EX2 R59, R59 ;  /* 0x0000003b003b7308 */ /* 0x000e220000000800 */
[C---:B-1----:R-:W-:Y:S01]  /*4ed0*/  FADD.FTZ R24, R62.reuse, R23 ;  /* 0x000000173e187221 */ /* 0x042fe20000010000 */
[----:B------:R-:W-:-:S04]  /*4ee0*/  F2FP.SATFINITE.E4M3.F32.PACK_AB_MERGE_C R39, R62, R39, RZ ;  /* 0x000000273e27723e */ /* 0x000fc800048070ff */
[----:B------:R-:W-:Y:S02]  /*4ef0*/  F2FP.SATFINITE.E4M3.F32.PACK_AB_MERGE_C R141, R22, R15, R39 ;  /* 0x0000000f168d723e */ /* 0x000fe40004807027 */
[----:B------:R-:W-:Y:S08]  /*4f00*/  MUFU.EX2 R19, R43 ;  /* 0x0000002b00137308 */ /* 0x000ff00000000800 */
[----:B------:R-:W-:Y:S01]  /*4f10*/  MUFU.EX2 R16, R16 ;  /* 0x0000001000107308 */ /* 0x000fe20000000800 */
[----:B0-----:R-:W-:Y:S01]  /*4f20*/  F2FP.SATFINITE.E4M3.F32.PACK_AB_MERGE_C R142, R59, R48, R33 ;  /* 0x000000303b8e723e */ /* 0x001fe20004807021 */
[----:B------:R-:W-:-:S04]  /*4f30*/  FADD.FTZ R48, R48, R57 ;  /* 0x0000003930307221 */ /* 0x000fc80000010000 */
[----:B------:R-:W-:Y:S02]  /*4f40*/  FADD.FTZ R59, R59, R48 ;  /* 0x000000303b3b7221 */ /* 0x000fe40000010000 */
[----:B------:R-:W-:Y:S02]  /*4f50*/  MUFU.EX2 R47, R47 ;  /* 0x0000002f002f7308 */ /* 0x000fe40000000800 */
[----:B------:R-:W-:-:S04]  /*4f60*/  FADD.FTZ R50, R50, R59 ;  /* 0x0000003b32327221 */ /* 0x000fc80000010000 */
[----:B------:R-:W-:Y:S02]  /*4f70*/  FADD.FTZ R61, R61, R50 ;  /* 0x000000323d3d7221 */ /* 0x000fe40000010000 */
[----:B------:R-:W-:Y:S08]  /*4f80*/  MUFU.EX2 R54, R54 ;  /* 0x0000003600367308 */ /* 0x000ff00000000800 */
[----:B------:R-:W0:Y:S08]  /*4f90*/  MUFU.EX2 R67, R67 ;  /* 0x0000004300437308 */ /* 0x000e300000000800 */
[----:B------:R-:W-:Y:S08]  /*4fa0*/  MUFU.EX2 R2, R49 ;  /* 0x0000003100027308 */ /* 0x000ff00000000800 */
[----:B------:R-:W-:Y:S01]  /*4fb0*/  MUFU.EX2 R52, R52 ;  /* 0x0000003400347308 */ /* 0x000fe20000000800 */
[----:B0-----:R-:W-:-:S07]  /*4fc0*/  F2FP.SATFINITE.E4M3.F32.PACK_AB_MERGE_C R23, R67, R54, RZ ;  /* 0x000000364317723e */ /* 0x001fce00048070ff */
[----:B------:R-:W0:Y:S08]  /*4fd0*/  MUFU.EX2 R63, R63 ;  /* 0x0000003f003f7308 */ /* 0x000e300000000800 */
[----:B------:R-:W1:Y:S08]  /*4fe0*/  MUFU.EX2 R51, R51 ;  /* 0x0000003300337308 */ /* 0x000e700000000800 */
[----:B------:R2:W-:Y:S01]  /*4ff0*/  MUFU.EX2 R4, R21 ;  /* 0x0000001500047308 */ /* 0x0005e20000000800 */
[----:B0-----:R-:W-:Y:S01]  /*5000*/  F2FP.SATFINITE.E4M3.F32.PACK_AB_MERGE_C R136, R63, R52, R23 ;  /* 0x000000343f88723e */ /* 0x001fe20004807017 */
[----:B------:R-:W-:-:S04]  /*5010*/  FADD.FTZ R52, R52, R61 ;  /* 0x0000003d34347221 */ /* 0x000fc80000010000 */
[----:B------:R-:W-:Y:S02]  /*5020*/  FADD.FTZ R63, R63, R52 ;  /* 0x000000343f3f7221 */ /* 0x000fe40000010000 */
[----:B------:R-:W0:Y:S01]  /*5030*/  MUFU.EX2 R36, R53 ;  /* 0x0000003500247308 */ /* 0x000e220000000800 */
[----:B--2---:R-:W-:Y:S01]  /*5040*/  FADD.FTZ R21, R19, R24 ;  /* 0x0000001813157221 */ /* 0x004fe20000010000 */
[----:B------:R-:W-:-:S03]  /*5050*/  FADD.FTZ R54, R54, R63 ;  /* 0x0000003f36367221 */ /* 0x000fc60000010000 */
[----:B------:R-:W-:Y:S01]  /*5060*/  FADD.FTZ R24, R16, R21 ;  /* 0x0000001510187221 */ /* 0x000fe20000010000 */
[----:B------:R-:W-:Y:S02]  /*5070*/  FADD.FTZ R67, R67, R54 ;  /* 0x0000003643437221 */ /* 0x000fe40000010000 */
[----:B------:R-:W2:Y:S01]  /*5080*/  MUFU.EX2 R55, R55 ;  /* 0x0000003700377308 */ /* 0x000ea20000000800 */
[----:B------:R-:W-:Y:S01]  /*5090*/  FADD.FTZ R5, R47, R24 ;  /* 0x000000182f057221 */ /* 0x000fe20000010000 */
[----:B------:R-:W-:-:S03]  /*50a0*/  F2FP.SATFINITE.E4M3.F32.PACK_AB_MERGE_C R47, R2, R47, RZ ;  /* 0x0000002f022f723e */ /* 0x000fc600048070ff */
[----:B------:R-:W-:Y:S01]  /*50b0*/  FADD.FTZ R2, R2, R5 ;  /* 0x0000000502027221 */ /* 0x000fe20000010000 */
[----:B------:R-:W-:Y:S02]  /*50c0*/  F2FP.SATFINITE.E4M3.F32.PACK_AB_MERGE_C R143, R16, R19, R47 ;  /* 0x00000013108f723e */ /* 0x000fe4000480702f */
[----:B------:R-:W-:Y:S01]  /*50d0*/  MUFU.EX2 R28, R28 ;  /* 0x0000001c001c7308 */ /* 0x000fe20000000800 */
[----:B-1----:R-:W-:-:S04]  /*50e0*/  FADD.FTZ R5, R51, R2 ;  /* 0x0000000233057221 */ /* 0x002fc80000010000 */
[----:B0-----:R-:W-:-:S03]  /*50f0*/  FADD.FTZ R2, R36, R5 ;  /* 0x0000000524027221 */ /* 0x001fc60000010000 */
[----:B------:R-:W0:Y:S01]  /*5100*/  MUFU.EX2 R69, R69 ;  /* 0x0000004500457308 */ /* 0x000e220000000800 */
[----:B--2---:R-:W-:Y:S01]  /*5110*/  FADD.FTZ R5, R55, R2 ;  /* 0x0000000237057221 */ /* 0x004fe20000010000 */
[----:B------:R-:W-:-:S03]  /*5120*/  F2FP.SATFINITE.E4M3.F32.PACK_AB_MERGE_C R55, R4, R55, RZ ;  /* 0x000000370437723e */ /* 0x000fc600048070ff */
[----:B------:R-:W-:Y:S01]  /*5130*/  FADD.FTZ R4, R4, R5 ;  /* 0x0000000504047221 */ /* 0x000fe20000010000 */
[----:B------:R-:W-:Y:S02]  /*5140*/  F2FP.SATFINITE.E4M3.F32.PACK_AB_MERGE_C R137, R36, R51, R55 ;  /* 0x000000332489723e */ /* 0x000fe40004807037 */
[----:B------:R-:W-:Y:S08]  /*5150*/  MUFU.EX2 R30, R30 ;  /* 0x0000001e001e7308 */ /* 0x000ff00000000800 */
[----:B------:R-:W1:Y:S01]  /*5160*/  MUFU.EX2 R29, R29 ;  /* 0x0000001d001d7308 */ /* 0x000e620000000800 */
[----:B0-----:R-:W-:-:S07]  /*5170*/  F2FP.SATFINITE.E4M3.F32.PACK_AB_MERGE_C R11, R69, R28, RZ ;  /* 0x0000001c450b723e */ /* 0x001fce00048070ff */
[----:B------:R-:W0:Y:S08]  /*5180*/  MUFU.EX2 R27, R27 ;  /* 0x0000001b001b7308 */ /* 0x000e300000000800 */
[----:B------:R-:W2:Y:S01]  /*5190*/  MUFU.EX2 R26, R26 ;  /* 0x0000001a001a7308 */ /* 0x000ea20000000800 */
[----:B-1----:R-:W-:Y:S01]  /*51a0*/  F2FP.SATFINITE.E4M3.F32.PACK_AB_MERGE_C R138, R29, R30, R11 ;  /* 0x0000001e1d8a723e */ /* 0x002fe2000480700b */
[----:B------:R-:W-:-:S04]  /*51b0*/  FADD.FTZ R30, R30, R67 ;  /* 0x000000431e1e7221 */ /* 0x000fc80000010000 */
[----:B------:R-:W-:Y:S02]  /*51c0*/  FADD.FTZ R29, R29, R30 ;  /* 0x0000001e1d1d7221 */ /* 0x000fe40000010000 */
[----:B------:R-:W1:Y:S01]  /*51d0*/  MUFU.EX2 R64, R64 ;  /* 0x0000004000407308 */ /* 0x000e620000000800 */
[----:B0-----:R-:W-:Y:S01]  /*51e0*/  FADD.FTZ R5, R27, R4 ;  /* 0x000000041b057221 */ /* 0x001fe20000010000 */
[----:B------:R-:W-:-:S06]  /*51f0*/  FADD.FTZ R28, R28, R29 ;  /* 0x0000001d1c1c7221 */ /* 0x000fcc0000010000 */
[----:B------:R-:W0:Y:S01]  /*5200*/  MUFU.EX2 R65, R65 ;  /* 0x0000004100417308 */ /* 0x000e220000000800 */
[----:B--2---:R-:W-:-:S04]  /*5210*/  FADD.FTZ R5, R26, R5 ;  /* 0x000000051a057221 */ /* 0x004fc80000010000 */
[----:B-1----:R-:W-:Y:S01]  /*5220*/  FADD.FTZ R4, R64, R5 ;  /* 0x0000000540047221 */ /* 0x002fe20000010000 */
[----:B------:R-:W-:Y:S01]  /*5230*/  FADD.FTZ R5, R69, R28 ;  /* 0x0000001c45057221 */ /* 0x000fe20000010000 */
[C---:B0-----:R-:W-:Y:S02]  /*5240*/  F2FP.SATFINITE.E4M3.F32.PACK_AB_MERGE_C R2, R65.reuse, R64, RZ ;  /* 0x000000404102723e */ /* 0x041fe400048070ff */
        /* <DEDUP_REMOVED lines=14> */
.L_x_9577:
[----:B------:R-:W-:-:S11]  /*5330*/  UISETP.NE.AND UP2, UPT, UR5, 0x1, UPT ;  /* 0x000000010500788c */ /* 0x000fd6000bf45270 */
[----:B------:R-:W-:Y:S02]  /*5340*/  @UP2 ULDC.64 UR14, c[0x0][0x9e8] ;  /* 0x00027a00000e2ab9 */ /* 0x000fe40000000a00 */
[----:B------:R-:W-:-:S04]  /*5350*/  UIMAD.WIDE.U32 UR6, UR11, UR14, URZ ;  /* 0x0000000e0b0672a5 */ /* 0x000fc8000f8e003f */
[----:B------:R-:W-:-:S12]  /*5360*/  @UP2 USHF.R.U32.HI UR11, URZ, UR15, UR7 ;  /* 0x0000000f3f0b2299 */ /* 0x000fd80008011607 */
.L_x_9578:
[----:B------:R-:W-:-:S04]  /*5370*/  UIMAD UR5, UR11, UR5, UR5 ;  /* 0x000000050b0572a4 */ /* 0x000fc8000f8e0205 */
[----:B------:R-:W-:-:S04]  /*5380*/  UISETP.LT.AND UP2, UPT, UR4, UR5, UPT ;  /* 0x000000050400728c */ /* 0x000fc8000bf41270 */
[----:B------:R-:W-:-:S12]  /*5390*/  USEL UR4, UR4, UR5, UP2 ;  /* 0x0000000504047287 */ /* 0x000fd80009000000 */
.L_x_9576:
[----:B------:R-:W-:Y:S01]  /*53a0*/  USHF.R.S32.HI UR5, URZ, 0x1f, UR4 ;  /* 0x0000001f3f057899 */ /* 0x000fe20008011404 */
[----:B------:R-:W0:Y:S01]  /*53b0*/  S2UR UR22, SR_CgaCtaId ;  /* 0x00000000001679c3 */ /* 0x000e220000008800 */
[----:B------:R-:W-:Y:S02]  /*53c0*/  CS2R R88, SRZ ;  /* 0x0000000000587805 */ /* 0x000fe4000001ff00 */
[----:B------:R-:W-:Y:S01]  /*53d0*/  CS2R R90, SRZ ;  /* 0x00000000005a7805 */ /* 0x000fe2000001ff00 */
[----:B------:R-:W-:Y:S01]  /*53e0*/  ULEA.HI UR5, UR5, UR4, URZ, 0x7 ;  /* 0x0000000405057291 */ /* 0x000fe2000f8f383f */
[----:B------:R-:W-:Y:S02]  /*53f0*/  CS2R R92, SRZ ;  /* 0x00000000005c7805 */ /* 0x000fe4000001ff00 */
[----:B------:R-:W-:Y:S01]  /*5400*/  CS2R R94, SRZ ;  /* 0x00000000005e7805 */ /* 0x000fe2000001ff00 */
[----:B------:R-:W-:Y:S01]  /*5410*/  UMOV UR4, URZ ;  /* 0x0000003f00047c82 */ /* 0x000fe20008000000 */
        /* <DEDUP_REMOVED lines=56> */
.L_x_9597:
[----:B------:R-:W-:-:S04]  /*57a0*/  UIADD3 UR4, UR7, 0x1, URZ ;  /* 0x0000000107047890 */ /* 0x000fc8000fffe03f */
[----:B------:R-:W-:-:S04]  /*57b0*/  UISETP.NE.AND UP2, UPT, UR4, 0x2, UPT ;  /* 0x000000020400788c */ /* 0x000fc8000bf45270 */
[----:B------:R-:W-:Y:S02]  /*57c0*/  USEL UR5, URZ, 0x1, UP2 ;  /* 0x000000013f057887 */ /* 0x000fe40009000000 */
[----:B------:R-:W-:Y:S02]  /*57d0*/  USEL UR4, UR4, URZ, UP2 ;  /* 0x0000003f04047287 */ /* 0x000fe40009000000 */
[----:B------:R-:W-:Y:S01]  /*57e0*/  ULOP3.LUT UR5, UR6, UR5, URZ, 0x3c, !UPT ;  /* 0x0000000506057292 */ /* 0x000fe2000f8e3c3f */
[----:B------:R-:W-:Y:S11]  /*57f0*/  @!P0 BRA `(.L_x_9580) ;  /* 0x0000000000048947 */ /* 0x000ff60003800000 */
[----:B------:R-:W-:Y:S01]  /*5800*/  BPT.TRAP 0x1 ;  /* 0x000000040000795c */ /* 0x000fe20000300000 */
.L_x_9580:
[----:B------:R-:W-:Y:S01]  /*5810*/  ULEA UR28, UR4, UR38, 0x3 ;  /* 0x00000026041c7291 */ /* 0x000fe2000f8e183f */
[----:B------:R-:W-:-:S05]  /*5820*/  IMAD.U32 R11, RZ, RZ, UR5 ;  /* 0x00000005ff0b7e24 */ /* 0x000fca000f8e00ff */
[----:B------:R-:W-:-:S04]  /*5830*/  SHF.L.U32 R11, R11, 0x1f, RZ ;  /* 0x0000001f0b0b7819 */ /* 0x000fc800000006ff */
[----:B------:R0:W1:Y:S01]  /*5840*/  SYNCS.PHASECHK.TRANS64.TRYWAIT P2, [UR28+0x17030], R11 ;  /* 0x0170300bff0075a7 */ /* 0x000062000804015c */
[----:B------:R-:W-:Y:S05]  /*5850*/  @!P0 BRA `(.L_x_9581) ;  /* 0x0000000000048947 */ /* 0x000fea0003800000 */
[----:B------:R-:W-:Y:S01]  /*5860*/  BPT.TRAP 0x1 ;  /* 0x000000040000795c */ /* 0x000fe20000300000 */
.L_x_9581:
[----:B-1----:R-:W-:Y:S05]  /*5870*/  @P2 BRA `(.L_x_9582) ;  /* 0x0000000000082947 */ /* 0x002fea0003800000 */
[----:B------:R-:W1:Y:S02]  /*5880*/  SYNCS.PHASECHK.TRANS64.TRYWAIT P2, [UR28+0x17030], R11 ;  /* 0x0170300bff0075a7 */ /* 0x000e64000804015c */
[----:B-1----:R-:W-:Y:S05]  /*5890*/  @!P2 BRA `(.L_x_9583) ;  /* 0x000000f000d4a947 */ /* 0x002fea0003800000 */
.L_x_9582:
[----:B------:R-:W-:Y:S01]  /*58a0*/  R2UR UR16, R6 ;  /* 0x00000000061072ca */ /* 0x000fe200000e0000 */
[----:B------:R-:W-:Y:S01]  /*58b0*/  UIMAD UR18, UR4, 0x300, UR20 ;  /* 0x00000300041278a4 */ /* 0x000fe2000f8e0214 */
[----:B------:R-:W-:Y:S01]  /*58c0*/  R2UR UR17, R7 ;  /* 0x00000000071172ca */ /* 0x000fe200000e0000 */
[----:B------:R-:W-:Y:S01]  /*58d0*/  WARPGROUP.ARRIVE ;  /* 0x00000000000079c5 */ /* 0x000fe20000000000 */
[----:B------:R-:W-:Y:S01]  /*58e0*/  UMOV UR19, 0xc0000010 ;  /* 0xc000001000137882 */ /* 0x000fe20000000000 */
[----:B------:R-:W-:Y:S01]  /*58f0*/  UIADD3 UR10, UR18, 0x100, URZ ;  /* 0x00000100120a7890 */ /* 0x000fe2000fffe03f */
[----:B------:R-:W-:Y:S01]  /*5900*/  UMOV UR11, 0xc0000010 ;  /* 0xc0000010000b7882 */ /* 0x000fe20000000000 */
[----:B------:R-:W-:Y:S01]  /*5910*/  UIADD3 UR14, UR18, 0x200, URZ ;  /* 0x00000200120e7890 */ /* 0x000fe2000fffe03f */
[----:B------:R-:W-:-:S07]  /*5920*/  UMOV UR15, 0xc0000010 ;  /* 0xc0000010000f7882 */ /* 0x000fce0000000000 */
        /* <DEDUP_REMOVED lines=10> */
.L_x_9584:
[----:B------:R-:W-:Y:S01]  /*59d0*/  ULEA UR11, UR7, UR38, 0x3 ;  /* 0x00000026070b7291 */ /* 0x000fe2000f8e183f */
[----:B------:R-:W-:-:S05]  /*59e0*/  IMAD.U32 R13, RZ, RZ, UR6 ;  /* 0x00000006ff0d7e24 */ /* 0x000fca000f8e00ff */
[----:B------:R-:W-:-:S04]  /*59f0*/  SHF.L.U32 R13, R13, 0x1f, RZ ;  /* 0x0000001f0d0d7819 */ /* 0x000fc800000006ff */
[----:B------:R2:W3:Y:S01]  /*5a00*/  SYNCS.PHASECHK.TRANS64.TRYWAIT P2, [UR11+0x17050], R13 ;  /* 0x0170500dff0075a7 */ /* 0x0004e2000804014b */
[----:B------:R-:W-:Y:S05]  /*5a10*/  @!P0 BRA `(.L_x_9585) ;  /* 0x0000000000048947 */ /* 0x000fea0003800000 */
[----:B------:R-:W-:Y:S01]  /*5a20*/  BPT.TRAP 0x1 ;  /* 0x000000040000795c */ /* 0x000fe20000300000 */
.L_x_9585:
[C---:B01----:R-:W-:Y:S01]  /*5a30*/  FMUL.FTZ R11, R0.reuse, R24 ;  /* 0x00000018000b7220 */ /* 0x043fe20000410000 */
[----:B------:R-:W-:-:S05]  /*5a40*/  FMUL.FTZ R12, R0, R25 ;  /* 0x00000019000c7220 */ /* 0x000fca0000410000 */
[----:B------:R-:W0:Y:S08]  /*5a50*/  MUFU.TANH R11, R11 ;  /* 0x0000000b000b7308 */ /* 0x000e300000002400 */
[----:B------:R-:W1:Y:S01]  /*5a60*/  MUFU.TANH R12, R12 ;  /* 0x0000000c000c7308 */ /* 0x000e620000002400 */
[----:B---3--:R-:W-:Y:S05]  /*5a70*/  @P2 BRA `(.L_x_9586) ;  /* 0x0000000000082947 */ /* 0x008fea0003800000 */
[----:B------:R-:W3:Y:S02]  /*5a80*/  SYNCS.PHASECHK.TRANS64.TRYWAIT P2, [UR11+0x17050], R13 ;  /* 0x0170500dff0075a7 */ /* 0x000ee4000804014b */
[----:B---3--:R-:W-:Y:S05]  /*5a90*/  @!P2 BRA `(.L_x_9587) ;  /* 0x000000f0006ca947 */ /* 0x008fea0003800000 */
.L_x_9586:
[----:B------:R-:W-:Y:S01]  /*5aa0*/  UIADD3 UR6, UR38, 0x400, URZ ;  /* 0x0000040026067890 */ /* 0x000fe2000fffe03f */
[----:B------:R-:W-:Y:S01]  /*5ab0*/  WARPGROUP.ARRIVE ;  /* 0x00000000000079c5 */ /* 0x000fe20000000000 */
[----:B------:R-:W-:Y:S01]  /*5ac0*/  PLOP3.LUT P2, PT, PT, PT, UP0, 0x80, 0x0 ;  /* 0x000000000000781c */ /* 0x000fe20003f4f008 */
[C---:B------:R-:W-:Y:S01]  /*5ad0*/  FMUL.FTZ R19, R0.reuse, R31 ;  /* 0x0000001f00137220 */ /* 0x040fe20000410000 */
        /* <DEDUP_REMOVED lines=15> */
[----:B------:R-:W-:Y:S01]  /*5bd0*/  UMOV UR7, 0x40000040 ;  /* 0x4000004000077882 */ /* 0x000fe20000000000 */
[----:B------:R-:W4:Y:S01]  /*5be0*/  LDC R60, c[0x0][0x288] ;  /* 0x0000a200ff3c7b82 */ /* 0x000f220000000800 */
[C---:B------:R-:W-:Y:S01]  /*5bf0*/  FMUL.FTZ R18, R0.reuse, R30 ;  /* 0x0000001e00127220 */ /* 0x040fe20000410000 */
[C---:B------:R-:W-:Y:S01]  /*5c00*/  FMUL.FTZ R78, R0.reuse, R84 ;  /* 0x00000054004e7220 */ /* 0x040fe20000410000 */
[----:B------:R-:W-:Y:S01]  /*5c10*/  UMOV UR6, UR10 ;  /* 0x0000000a00067c82 */ /* 0x000fe20008000000 */
[C---:B------:R-:W-:Y:S01]  /*5c20*/  FMUL.FTZ R30, R0.reuse, R42 ;  /* 0x0000002a001e7220 */ /* 0x040fe20000410000 */
[----:B------:R-:W-:Y:S01]  /*5c30*/  QGMMA.64x96x32.F32.E4M3.E4M3 R88, R148, gdesc[UR4], R88, gsb0 ;  /* 0x0160000494587df3 */ /* 0x000fe20008000858 */
[----:B------:R-:W-:Y:S01]  /*5c40*/  UIADD3 UR6, UR10, 0x2, URZ ;  /* 0x000000020a067890 */ /* 0x000fe2000fffe03f */
[----:B------:R-:W-:Y:S01]  /*5c50*/  IMAD.MOV.U32 R84, RZ, RZ, R8 ;  /* 0x000000ffff547224 */ /* 0x000fe200078e0008 */
[----:B------:R-:W-:Y:S01]  /*5c60*/  UMOV UR7, 0x40000040 ;  /* 0x4000004000077882 */ /* 0x000fe20000000000 */
[C---:B------:R-:W-:Y:S01]  /*5c70*/  FMUL.FTZ R42, R0.reuse, R52 ;  /* 0x00000034002a7220 */ /* 0x040fe20000410000 */
[C---:B------:R-:W-:Y:S01]  /*5c80*/  FMUL.FTZ R52, R0.reuse, R63 ;  /* 0x0000003f00347220 */ /* 0x040fe20000410000 */
[C---:B------:R-:W-:Y:S01]  /*5c90*/  FMUL.FTZ R20, R0.reuse, R32 ;  /* 0x0000002000147220 */ /* 0x040fe20000410000 */
[C---:B------:R-:W-:Y:S01]  /*5ca0*/  FMUL.FTZ R63, R0.reuse, R74 ;  /* 0x0000004a003f7220 */ /* 0x040fe20000410000 */
[----:B------:R-:W-:Y:S01]  /*5cb0*/  FMUL.FTZ R32, R0, R44 ;  /* 0x0000002c00207220 */ /* 0x000fe20000410000 */
[----:B------:R-:W-:-:S02]  /*5cc0*/  IMAD.SHL.U32 R74, R2, 0x80, RZ ;  /* 0x00000080024a7824 */ /* 0x000fc400078e00ff */
[C---:B------:R-:W-:Y:S01]  /*5cd0*/  FMUL.FTZ R44, R0.reuse, R54 ;  /* 0x00000036002c7220 */ /* 0x040fe20000410000 */
[C---:B--23--:R-:W-:Y:S01]  /*5ce0*/  FMUL.FTZ R13, R0.reuse, R26 ;  /* 0x0000001a000d7220 */ /* 0x04cfe20000410000 */
        /* <DEDUP_REMOVED lines=43> */
[----:B------:R-:W2:Y:S03]  /*5fa0*/  MUFU.TANH R13, R13 ;  /* 0x0000000d000d7308 */ /* 0x000ea60000002400 */
[----:B------:R-:W-:-:S04]  /*5fb0*/  IMAD R35, R17, UR25, R80 ;  /* 0x0000001911237c24 */ /* 0x000fc8000f8e0250 */
[----:B----4-:R-:W-:Y:S01]  /*5fc0*/  IMAD.IADD R35, R35, 0x1, -R60 ;  /* 0x0000000123237824 */ /* 0x010fe200078e0a3c */
[----:B------:R-:W3:Y:S03]  /*5fd0*/  MUFU.TANH R14, R14 ;  /* 0x0000000e000e7308 */ /* 0x000ee60000002400 */
[C---:B------:R-:W-:Y:S02]  /*5fe0*/  VIADD R83, R35.reuse, UR26 ;  /* 0x0000001a23537c36 */ /* 0x040fe40008000000 */
[----:B------:R-:W-:-:S03]  /*5ff0*/  VIADD R82, R35, UR21 ;  /* 0x0000001523527c36 */ /* 0x000fc60008000000 */
        /* <DEDUP_REMOVED lines=8> */
[----:B------:R-:W-:Y:S01]  /*6080*/  QGMMA.64x96x32.F32.E4M3.E4M3 R88, R144, gdesc[UR4], R88, gsb0 ;  /* 0x0160000490587df3 */ /* 0x000fe20008000858 */
        /* <DEDUP_REMOVED lines=39> */
[----:B------:R-:W-:Y:S02]  /*6300*/  @UP0 ULDC UR6, c[0x0][0x44c] ;  /* 0x0001130000060ab9 */ /* 0x000fe40000000800 */
[----:B------:R-:W-:Y:S01]  /*6310*/  @P2 IMAD.HI.U32 R34, R8, UR6, RZ ;  /* 0x0000000608222c27 */ /* 0x000fe2000f8e00ff */
[----:B------:R-:W-:Y:S01]  /*6320*/  @UP0 ULDC UR6, c[0x0][0x450] ;  /* 0x0001140000060ab9 */ /* 0x000fe20000000800 */
[----:B------:R-:W-:Y:S02]  /*6330*/  PLOP3.LUT P2, PT, PT, PT, UP1, 0x40, 0x0 ;  /* 0x000000000000781c */ /* 0x000fe40003f4e818 */
[----:B------:R-:W0:Y:S01]  /*6340*/  MUFU.TANH R52, R52 ;  /* 0x0000003400347308 */ /* 0x000e220000002400 */
[----:B------:R-:W-:Y:S01]  /*6350*/  @P3 SHF.R.U32.HI R84, RZ, UR6, R34 ;  /* 0x00000006ff543c19 */ /* 0x000fe20008011622 */
[----:B------:R-:W-:-:S04]  /*6360*/  IMAD.U32 R34, RZ, RZ, UR28 ;  /* 0x0000001cff227e24 */ /* 0x000fc8000f8e00ff */
[----:B------:R-:W-:Y:S02]  /*6370*/  @!P1 VIADD R34, R34, 0x17040 ;  /* 0x0001704022229836 */ /* 0x000fe40000000000 */
[----:B------:R-:W0:Y:S03]  /*6380*/  MUFU.TANH R56, R56 ;  /* 0x0000003800387308 */ /* 0x000e260000002400 */
[----:B------:R-:W-:-:S05]  /*6390*/  @!P1 PRMT R34, RZ, 0x654, R34 ;  /* 0x00000654ff229816 */ /* 0x000fca0000000022 */
        /* <DEDUP_REMOVED lines=12> */
[----:B------:R-:W5:Y:S05]  /*6460*/  SHFL.IDX PT, R136, R84, RZ, 0x1c1f ;  /* 0x001c1fff54887589 */ /* 0x000f6a00000e0000 */
[----:B------:R-:W0:Y:S01]  /*6470*/  MUFU.TANH R67, R67 ;  /* 0x0000004300437308 */ /* 0x000e220000002400 */
[----:B------:R0:W-:Y:S07]  /*6480*/  @!P1 SYNCS.ARRIVE.TRANS64.RED.A1T0 RZ, [R34+URZ], RZ ;  /* 0x000000ff22ff99a7 */ /* 0x0001ee000810043f */
[----:B------:R-:W0:Y:S08]  /*6490*/  MUFU.TANH R70, R70 ;  /* 0x0000004600467308 */ /* 0x000e300000002400 */
[----:B------:R-:W0:Y:S01]  /*64a0*/  MUFU.TANH R68, R68 ;  /* 0x0000004400447308 */ /* 0x000e220000002400 */
[----:B-----5:R-:W-:-:S07]  /*64b0*/  IMAD.IADD R81, R83, 0x1, R136 ;  /* 0x0000000153517824 */ /* 0x020fce00078e0288 */
[----:B------:R-:W0:Y:S01]  /*64c0*/  MUFU.TANH R69, R69 ;  /* 0x0000004500457308 */ /* 0x000e220000002400 */
[----:B------:R-:W-:-:S07]  /*64d0*/  IMAD.IADD R80, R82, 0x1, R136 ;  /* 0x0000000152507824 */ /* 0x000fce00078e0288 */
        /* <DEDUP_REMOVED lines=8> */
[----:B--234-:R-:W-:Y:S05]  /*6560*/  @P2 BRA `(.L_x_9588) ;  /* 0x00000000005c2947 */ /* 0x01cfea0003800000 */
        /* <DEDUP_REMOVED lines=13> */
.L_x_9590:
[----:B------:R-:W-:-:S05]  /*6640*/  IMAD.U32 R86, RZ, RZ, UR27 ;  /* 0x0000001bff567e24 */ /* 0x000fca000f8e00ff */
[----:B------:R-:W-:-:S13]  /*6650*/  ISETP.NE.AND P2, PT, R86, 0x1, PT ;  /* 0x000000015600780c */ /* 0x000fda0003f45270 */
[----:B0-----:R-:W0:Y:S02]  /*6660*/  @P2 LDC.64 R34, c[0x0][0x9e8] ;  /* 0x00027a00ff222b82 */ /* 0x001e240000000a00 */
[----:B0-----:R-:W-:-:S05]  /*6670*/  @P2 IMAD.HI.U32 R34, R85, R34, RZ ;  /* 0x0000002255222227 */ /* 0x001fca00078e00ff */
[----:B------:R-:W-:-:S07]  /*6680*/  @P2 SHF.R.U32.HI R85, RZ, R35, R34 ;  /* 0x00000023ff552219 */ /* 0x000fce0000011622 */
.L_x_9591:
[----:B------:R-:W-:Y:S05]  /*6690*/  BSYNC B0 ;  /* 0x0000000000007941 */ /* 0x000fea0003800000 */
.L_x_9589:
[----:B------:R-:W-:-:S04]  /*66a0*/  IMAD R34, R85, R86, -R74 ;  /* 0x0000005655227224 */ /* 0x000fc800078e0a4a */
[----:B------:R-:W-:-:S05]  /*66b0*/  IMAD R34, R3, -0x2, R34 ;  /* 0xfffffffe03227824 */ /* 0x000fca00078e0222 */
[----:B------:R-:W-:Y:S02]  /*66c0*/  VIADDMNMX R81, R34, R86, R81, PT ;  /* 0x0000005622517246 */ /* 0x000fe40003800151 */
[----:B------:R-:W-:-:S07]  /*66d0*/  VIMNMX R80, R80, R34, !PT ;  /* 0x0000002250507248 */ /* 0x000fce0007fe0100 */
.L_x_9588:
[----:B------:R-:W-:Y:S01]  /*66e0*/  ISETP.GT.AND P2, PT, R2, -0x1, PT ;  /* 0xffffffff0200780c */ /* 0x000fe20003f44270 */
[----:B------:R-:W2:Y:S03]  /*66f0*/  SHFL.IDX PT, R84, R84, 0x1, 0x1c1f ;  /* 0x003c1f0054547f89 */ /* 0x000ea600000e0000 */
[C---:B------:R-:W-:Y:S02]  /*6700*/  ISETP.GT.AND P5, PT, R80.reuse, RZ, P2 ;  /* 0x000000ff5000720c */ /* 0x040fe400017a4270 */
[C---:B------:R-:W-:Y:S02]  /*6710*/  ISETP.GT.AND P4, PT, R80.reuse, 0x1, P2 ;  /* 0x000000015000780c */ /* 0x040fe40001784270 */
[----:B------:R-:W-:Y:S02]  /*6720*/  ISETP.LT.OR P5, PT, R81, 0x1, P5 ;  /* 0x000000015100780c */ /* 0x000fe40002fa1670 */
[----:B------:R-:W-:-:S02]  /*6730*/  ISETP.GT.AND P6, PT, R80, 0x8, P2 ;  /* 0x000000085000780c */ /* 0x000fc400017c4270 */
[----:B0-----:R-:W-:Y:S02]  /*6740*/  FSEL R34, R11, -INF , !P5 ;  /* 0xff8000000b227808 */ /* 0x001fe40006800000 */
[C---:B------:R-:W-:Y:S02]  /*6750*/  ISETP.GT.AND P5, PT, R80.reuse, 0x10, P2 ;  /* 0x000000105000780c */ /* 0x040fe400017a4270 */
[----:B------:R-:W-:Y:S02]  /*6760*/  ISETP.GT.AND P3, PT, R80, 0x9, P2 ;  /* 0x000000095000780c */ /* 0x000fe40001764270 */
[C---:B------:R-:W-:Y:S02]  /*6770*/  ISETP.LT.OR P5, PT, R81.reuse, 0x11, P5 ;  /* 0x000000115100780c */ /* 0x040fe40002fa1670 */
[----:B------:R-:W-:Y:S02]  /*6780*/  ISETP.LT.OR P4, PT, R81, 0x2, P4 ;  /* 0x000000025100780c */ /* 0x000fe40002781670 */
[----:B------:R-:W-:-:S02]  /*6790*/  FSEL R11, R20, -INF , !P5 ;  /* 0xff800000140b7808 */ /* 0x000fc40006800000 */
[----:B------:R-:W-:Y:S01]  /*67a0*/  ISETP.GT.AND P5, PT, R80, 0x20, P2 ;  /* 0x000000205000780c */ /* 0x000fe200017a4270 */
[--C-:B--2---:R-:W-:Y:S01]  /*67b0*/  IMAD.IADD R83, R83, 0x1, R84.reuse ;  /* 0x0000000153537824 */ /* 0x104fe200078e0254 */
[C---:B------:R-:W-:Y:S01]  /*67c0*/  ISETP.LT.OR P6, PT, R81.reuse, 0x9, P6 ;  /* 0x000000095100780c */ /* 0x040fe200037c1670 */
[----:B------:R-:W-:Y:S01]  /*67d0*/  IMAD.IADD R82, R82, 0x1, R84 ;  /* 0x0000000152527824 */ /* 0x000fe200078e0254 */
[C---:B------:R-:W-:Y:S02]  /*67e0*/  ISETP.LT.OR P3, PT, R81.reuse, 0xa, P3 ;  /* 0x0000000a5100780c */ /* 0x040fe40001f61670 */
[----:B------:R-:W-:Y:S02]  /*67f0*/  ISETP.LT.OR P5, PT, R81, 0x21, P5 ;  /* 0x000000215100780c */ /* 0x000fe40002fa1670 */
[----:B-1----:R-:W-:Y:S02]  /*6800*/  FSEL R12, R12, -INF , !P4 ;  /* 0xff8000000c0c7808 */ /* 0x002fe40006000000 */
[----:B------:R-:W-:-:S02]  /*6810*/  FSEL R15, R15, -INF , !P6 ;  /* 0xff8000000f0f7808 */ /* 0x000fc40007000000 */
[----:B------:R-:W-:Y:S02]  /*6820*/  FSEL R16, R16, -INF , !P3 ;  /* 0xff80000010107808 */ /* 0x000fe40005800000 */
[C---:B------:R-:W-:Y:S02]  /*6830*/  ISETP.GT.AND P4, PT, R80.reuse, 0x11, P2 ;  /* 0x000000115000780c */ /* 0x040fe40001784270 */
[C---:B------:R-:W-:Y:S02]  /*6840*/  ISETP.GT.AND P6, PT, R80.reuse, 0x18, P2 ;  /* 0x000000185000780c */ /* 0x040fe400017c4270 */
[----:B------:R-:W-:Y:S02]  /*6850*/  ISETP.GT.AND P3, PT, R80, 0x19, P2 ;  /* 0x000000195000780c */ /* 0x000fe40001764270 */
        /* <DEDUP_REMOVED lines=91> */
.L_x_9594:
[----:B------:R-:W-:-:S05]  /*6e10*/  IMAD.U32 R80, RZ, RZ, UR27 ;  /* 0x0000001bff507e24 */ /* 0x000fca000f8e00ff */
[----:B------:R-:W-:-:S13]  /*6e20*/  ISETP.NE.AND P3, PT, R80, 0x1, PT ;  /* 0x000000015000780c */ /* 0x000fda0003f65270 */
[----:B------:R-:W0:Y:S02]  /*6e30*/  @P3 LDC.64 R20, c[0x0][0x9e8] ;  /* 0x00027a00ff143b82 */ /* 0x000e240000000a00 */
[----:B0-----:R-:W-:-:S05]  /*6e40*/  @P3 IMAD.HI.U32 R20, R81, R20, RZ ;  /* 0x0000001451143227 */ /* 0x001fca00078e00ff */
[----:B------:R-:W-:-:S07]  /*6e50*/  @P3 SHF.R.U32.HI R81, RZ, R21, R20 ;  /* 0x00000015ff513219 */ /* 0x000fce0000011614 */
.L_x_9595:
[----:B------:R-:W-:Y:S05]  /*6e60*/  BSYNC B0 ;  /* 0x0000000000007941 */ /* 0x000fea0003800000 */
.L_x_9593:
[----:B------:R-:W-:-:S04]  /*6e70*/  IMAD R74, R81, R80, -R74 ;  /* 0x00000050514a7224 */ /* 0x000fc800078e0a4a */
[----:B------:R-:W-:-:S05]  /*6e80*/  IMAD R74, R3, -0x2, R74 ;  /* 0xfffffffe034a7824 */ /* 0x000fca00078e024a */
[----:B------:R-:W-:Y:S02]  /*6e90*/  VIADDMNMX R83, R74, R80, R83, PT ;  /* 0x000000504a537246 */ /* 0x000fe40003800153 */
[----:B------:R-:W-:-:S07]  /*6ea0*/  VIMNMX R82, R82, R74, !PT ;  /* 0x0000004a52527248 */ /* 0x000fce0007fe0100 */
.L_x_9592:
[----:B------:R-:W-:Y:S01]  /*6eb0*/  FMNMX.FTZ R21, R34, R9, !PT ;  /* 0x0000000922157209 */ /* 0x000fe20007810000 */
[----:B------:R-:W-:Y:S01]  /*6ec0*/  UMOV UR10, UR24 ;  /* 0x00000018000a7c82 */ /* 0x000fe20008000000 */
[----:B------:R-:W-:Y:S01]  /*6ed0*/  ISETP.GT.AND P5, PT, R82, 0x8, P2 ;  /* 0x000000085200780c */ /* 0x000fe200017a4270 */
[----:B------:R-:W-:Y:S01]  /*6ee0*/  IMAD.U32 R85, RZ, RZ, UR10 ;  /* 0x0000000aff557e24 */ /* 0x000fe2000f8e00ff */
        /* <DEDUP_REMOVED lines=48> */
[----:B0-----:R-:W-:Y:S02]  /*71f0*/  FMNMX.FTZ R74, R21, R20, !PT ;  /* 0x00000014154a7209 */ /* 0x001fe40007810000 */
[----:B------:R-:W-:Y:S02]  /*7200*/  FSEL R21, R14, -INF , !P4 ;  /* 0xff8000000e157808 */ /* 0x000fe40006000000 */
[----:B------:R-:W-:Y:S01]  /*7210*/  ISETP.GT.AND P4, PT, R82, 0x10, P2 ;  /* 0x000000105200780c */ /* 0x000fe20001784270 */
[----:B------:R-:W0:Y:S03]  /*7220*/  SHFL.BFLY PT, R81, R74, 0x1, 0x1f ;  /* 0x0c201f004a517f89 */ /* 0x000e2600000e0000 */
[----:B------:R-:W-:-:S04]  /*7230*/  ISETP.LT.OR P4, PT, R83, 0x11, P4 ;  /* 0x000000115300780c */ /* 0x000fc80002781670 */
[----:B------:R-:W-:Y:S02]  /*7240*/  FSEL R22, R22, -INF , !P4 ;  /* 0xff80000016167808 */ /* 0x000fe40006000000 */
[----:B------:R-:W-:-:S04]  /*7250*/  ISETP.GT.AND P4, PT, R82, 0x19, P2 ;  /* 0x000000195200780c */ /* 0x000fc80001784270 */
[----:B------:R-:W-:-:S04]  /*7260*/  ISETP.LT.OR P4, PT, R83, 0x1a, P4 ;  /* 0x0000001a5300780c */ /* 0x000fc80002781670 */
[----:B------:R-:W-:Y:S02]  /*7270*/  FSEL R27, R27, -INF , !P4 ;  /* 0xff8000001b1b7808 */ /* 0x000fe40006000000 */
[----:B------:R-:W-:-:S04]  /*7280*/  ISETP.GT.AND P4, PT, R82, 0x28, P2 ;  /* 0x000000285200780c */ /* 0x000fc80001784270 */
[----:B------:R-:W-:Y:S02]  /*7290*/  ISETP.LT.OR P4, PT, R83, 0x29, P4 ;  /* 0x000000295300780c */ /* 0x000fe40002781670 */
[----:B0-----:R-:W-:Y:S02]  /*72a0*/  FMNMX.FTZ R20, R74, R81, !PT ;  /* 0x000000514a147209 */ /* 0x001fe40007810000 */
[----:B------:R-:W-:Y:S02]  /*72b0*/  FSEL R36, R36, -INF , !P4 ;  /* 0xff80000024247808 */ /* 0x000fe40006000000 */
[C---:B------:R-:W-:Y:S01]  /*72c0*/  FSETP.NEU.FTZ.AND P6, PT, R20.reuse, -INF , PT ;  /* 0xff8000001400780b */ /* 0x040fe20003fdd000 */
[----:B------:R-:W-:-:S01]  /*72d0*/  FFMA.FTZ R80, R20, R85, -8 ;  /* 0xc100000014507423 */ /* 0x000fc20000010055 */
[----:B------:R-:W-:-:S04]  /*72e0*/  ISETP.GT.AND P4, PT, R82, 0x30, P2 ;  /* 0x000000305200780c */ /* 0x000fc80001784270 */
[----:B------:R-:W-:Y:S02]  /*72f0*/  FSEL R14, R80, RZ, P6 ;  /* 0x000000ff500e7208 */ /* 0x000fe40003000000 */
[----:B------:R-:W-:-:S03]  /*7300*/  ISETP.LT.OR P4, PT, R83, 0x31, P4 ;  /* 0x000000315300780c */ /* 0x000fc60002781670 */
[--C-:B------:R-:W-:Y:S01]  /*7310*/  FFMA.FTZ R74, R12, UR10, -R14.reuse ;  /* 0x0000000a0c4a7c23 */ /* 0x100fe2000801080e */
[----:B------:R-:W-:Y:S01]  /*7320*/  FSEL R12, R23, -INF , !P5 ;  /* 0xff800000170c7808 */ /* 0x000fe20006800000 */
[--C-:B------:R-:W-:Y:S01]  /*7330*/  FFMA.FTZ R81, R35, UR10, -R14.reuse ;  /* 0x0000000a23517c23 */ /* 0x100fe2000801080e */
[----:B------:R-:W-:Y:S01]  /*7340*/  ISETP.GT.AND P5, PT, R82, 0x20, P2 ;  /* 0x000000205200780c */ /* 0x000fe200017a4270 */
[----:B------:R0:W-:Y:S01]  /*7350*/  MUFU.EX2 R23, R74 ;  /* 0x0000004a00177308 */ /* 0x0001e20000000800 */
[----:B------:R-:W-:Y:S01]  /*7360*/  FSEL R40, R40, -INF , !P4 ;  /* 0xff80000028287808 */ /* 0x000fe20006000000 */
[--C-:B------:R-:W-:Y:S01]  /*7370*/  FFMA.FTZ R84, R39, UR10, -R14.reuse ;  /* 0x0000000a27547c23 */ /* 0x100fe2000801080e */
[----:B------:R-:W-:Y:S01]  /*7380*/  ISETP.LT.OR P5, PT, R83, 0x21, P5 ;  /* 0x000000215300780c */ /* 0x000fe20002fa1670 */
[--C-:B------:R-:W-:Y:S01]  /*7390*/  FFMA.FTZ R85, R42, UR10, -R14.reuse ;  /* 0x0000000a2a557c23 */ /* 0x100fe2000801080e */
[----:B------:R-:W-:Y:S01]  /*73a0*/  ISETP.GT.AND P4, PT, R82, 0x39, P2 ;  /* 0x000000395200780c */ /* 0x000fe20001784270 */
[--C-:B------:R-:W-:Y:S01]  /*73b0*/  FFMA.FTZ R34, R34, UR10, -R14.reuse ;  /* 0x0000000a22227c23 */ /* 0x100fe2000801080e */
[----:B------:R-:W-:Y:S01]  /*73c0*/  FSEL R30, R30, -INF , !P5 ;  /* 0xff8000001e1e7808 */ /* 0x000fe20006800000 */
[--C-:B------:R-:W-:Y:S01]  /*73d0*/  FFMA.FTZ R15, R15, UR10, -R14.reuse ;  /* 0x0000000a0f0f7c23 */ /* 0x100fe2000801080e */
[----:B------:R-:W-:Y:S01]  /*73e0*/  ISETP.GT.AND P5, PT, R82, RZ, P2 ;  /* 0x000000ff5200720c */ /* 0x000fe200017a4270 */
[--C-:B------:R-:W-:Y:S01]  /*73f0*/  FFMA.FTZ R16, R16, UR10, -R14.reuse ;  /* 0x0000000a10107c23 */ /* 0x100fe2000801080e */
[----:B------:R-:W-:Y:S01]  /*7400*/  ISETP.LT.OR P4, PT, R83, 0x3a, P4 ;  /* 0x0000003a5300780c */ /* 0x000fe20002781670 */
[--C-:B------:R-:W-:Y:S01]  /*7410*/  FFMA.FTZ R11, R11, UR10, -R14.reuse ;  /* 0x0000000a0b0b7c23 */ /* 0x100fe2000801080e */
[----:B------:R-:W-:Y:S01]  /*7420*/  ISETP.LT.OR P5, PT, R83, 0x1, P5 ;  /* 0x000000015300780c */ /* 0x000fe20002fa1670 */
[--C-:B------:R-:W-:Y:S01]  /*7430*/  FFMA.FTZ R24, R24, UR10, -R14.reuse ;  /* 0x0000000a18187c23 */ /* 0x100fe2000801080e */
[----:B------:R-:W-:Y:S01]  /*7440*/  FSEL R45, R45, -INF , !P4 ;  /* 0xff8000002d2d7808 */ /* 0x000fe20006000000 */
[--C-:B------:R-:W-:Y:S01]  /*7450*/  FFMA.FTZ R25, R25, UR10, -R14.reuse ;  /* 0x0000000a19197c23 */ /* 0x100fe2000801080e */
[----:B------:R-:W-:Y:S01]  /*7460*/  FSEL R13, R13, -INF , !P5 ;  /* 0xff8000000d0d7808 */ /* 0x000fe20006800000 */
[--C-:B------:R-:W-:Y:S01]  /*7470*/  FFMA.FTZ R28, R28, UR10, -R14.reuse ;  /* 0x0000000a1c1c7c23 */ /* 0x100fe2000801080e */
[----:B------:R-:W-:Y:S01]  /*7480*/  ISETP.LT.OR P5, PT, R83, 0x2a, P3 ;  /* 0x0000002a5300780c */ /* 0x000fe20001fa1670 */
[--C-:B------:R-:W-:Y:S01]  /*7490*/  FFMA.FTZ R29, R29, UR10, -R14.reuse ;  /* 0x0000000a1d1d7c23 */ /* 0x100fe2000801080e */
[----:B0-----:R-:W-:Y:S01]  /*74a0*/  FMNMX.FTZ R74, R13, R10, !PT ;  /* 0x0000000a0d4a7209 */ /* 0x001fe20007810000 */
[--C-:B------:R-:W-:Y:S01]  /*74b0*/  FFMA.FTZ R32, R32, UR10, -R14.reuse ;  /* 0x0000000a20207c23 */ /* 0x100fe2000801080e */
[----:B------:R-:W-:Y:S01]  /*74c0*/  ISETP.GT.AND P3, PT, R82, 0x31, P2 ;  /* 0x000000315200780c */ /* 0x000fe20001764270 */
[--C-:B------:R-:W-:Y:S01]  /*74d0*/  FFMA.FTZ R33, R33, UR10, -R14.reuse ;  /* 0x0000000a21217c23 */ /* 0x100fe2000801080e */
[----:B------:R-:W-:Y:S01]  /*74e0*/  FMNMX.FTZ R35, R21, R74, !PT ;  /* 0x0000004a15237209 */ /* 0x000fe20007810000 */
[--C-:B------:R-:W-:Y:S01]  /*74f0*/  FFMA.FTZ R62, R62, UR10, -R14.reuse ;  /* 0x0000000a3e3e7c23 */ /* 0x100fe2000801080e */
[----:B------:R-:W-:Y:S01]  /*7500*/  FSEL R37, R37, -INF , !P5 ;  /* 0xff80000025257808 */ /* 0x000fe20006800000 */
[----:B------:R0:W-:Y:S01]  /*7510*/  MUFU.EX2 R74, R81 ;  /* 0x00000051004a7308 */ /* 0x0001e20000000800 */
[----:B------:R-:W-:Y:S01]  /*7520*/  FMNMX.FTZ R80, R18, R35, !PT ;  /* 0x0000002312507209 */ /* 0x000fe20007810000 */
[--C-:B------:R-:W-:Y:S01]  /*7530*/  FFMA.FTZ R66, R66, UR10, -R14.reuse ;  /* 0x0000000a42427c23 */ /* 0x100fe2000801080e */
[----:B------:R-:W-:Y:S01]  /*7540*/  ISETP.GT.AND P5, PT, R82, 0x38, P2 ;  /* 0x000000385200780c */ /* 0x000fe200017a4270 */
[--C-:B------:R-:W-:Y:S01]  /*7550*/  FFMA.FTZ R70, R70, UR10, -R14.reuse ;  /* 0x0000000a46467c23 */ /* 0x100fe2000801080e */
[----:B------:R-:W-:Y:S01]  /*7560*/  FMNMX.FTZ R35, R19, R80, !PT ;  /* 0x0000005013237209 */ /* 0x000fe20007810000 */
[----:B------:R-:W-:Y:S01]  /*7570*/  FFMA.FTZ R79, R79, UR10, -R14 ;  /* 0x0000000a4f4f7c23 */ /* 0x000fe2000801080e */
[----:B------:R-:W-:Y:S01]  /*7580*/  ISETP.LT.OR P3, PT, R83, 0x32, P3 ;  /* 0x000000325300780c */ /* 0x000fe20001f61670 */
[----:B------:R-:W-:Y:S01]  /*7590*/  MUFU.EX2 R34, R34 ;  /* 0x0000002200227308 */ /* 0x000fe20000000800 */
[----:B------:R-:W-:-:S02]  /*75a0*/  FMNMX.FTZ R35, R22, R35, !PT ;  /* 0x0000002316237209 */ /* 0x000fc40007810000 */
[----:B------:R-:W-:Y:S02]  /*75b0*/  FSEL R41, R41, -INF , !P3 ;  /* 0xff80000029297808 */ /* 0x000fe40005800000 */
[----:B------:R-:W-:Y:S02]  /*75c0*/  FMNMX.FTZ R35, R12, R35, !PT ;  /* 0x000000230c237209 */ /* 0x000fe40007810000 */
[----:B------:R-:W-:Y:S01]  /*75d0*/  ISETP.LT.OR P5, PT, R83, 0x39, P5 ;  /* 0x000000395300780c */ /* 0x000fe20002fa1670 */
[----:B------:R-:W-:Y:S01]  /*75e0*/  MUFU.EX2 R15, R15 ;  /* 0x0000000f000f7308 */ /* 0x000fe20000000800 */
[----:B------:R-:W-:Y:S02]  /*75f0*/  FMNMX.FTZ R80, R26, R35, !PT ;  /* 0x000000231a507209 */ /* 0x000fe40007810000 */
[----:B------:R-:W-:Y:S02]  /*7600*/  ISETP.GT.AND P3, PT, R82, 0x40, P2 ;  /* 0x000000405200780c */ /* 0x000fe40001764270 */
[----:B------:R-:W-:-:S02]  /*7610*/  FMNMX.FTZ R35, R27, R80, !PT ;  /* 0x000000501b237209 */ /* 0x000fc40007810000 */
[----:B------:R-:W-:Y:S01]  /*7620*/  FSEL R44, R44, -INF , !P5 ;  /* 0xff8000002c2c7808 */ /* 0x000fe20006800000 */
[----:B------:R-:W-:Y:S01]  /*7630*/  MUFU.EX2 R16, R16 ;  /* 0x0000001000107308 */ /* 0x000fe20000000800 */
[----:B------:R-:W-:Y:S02]  /*7640*/  FMNMX.FTZ R80, R30, R35, !PT ;  /* 0x000000231e507209 */ /* 0x000fe40007810000 */
[----:B------:R-:W-:Y:S02]  /*7650*/  ISETP.GT.AND P5, PT, R82, 0x41, P2 ;  /* 0x000000415200780c */ /* 0x000fe400017a4270 */
[----:B------:R-:W-:Y:S02]  /*7660*/  FMNMX.FTZ R35, R31, R80, !PT ;  /* 0x000000501f237209 */ /* 0x000fe40007810000 */
[----:B------:R-:W-:Y:S01]  /*7670*/  ISETP.LT.OR P3, PT, R83, 0x41, P3 ;  /* 0x000000415300780c */ /* 0x000fe20001f61670 */
[----:B------:R-:W-:Y:S01]  /*7680*/  MUFU.EX2 R11, R11 ;  /* 0x0000000b000b7308 */ /* 0x000fe20000000800 */
[----:B------:R-:W-:-:S02]  /*7690*/  FMNMX.FTZ R80, R36, R35, !PT ;  /* 0x0000002324507209 */ /* 0x000fc40007810000 */
[----:B------:R-:W-:Y:S02]  /*76a0*/  ISETP.GT.AND P4, PT, R82, 0x48, P2 ;  /* 0x000000485200780c */ /* 0x000fe40001784270 */
[----:B------:R-:W-:Y:S02]  /*76b0*/  FMNMX.FTZ R35, R37, R80, !PT ;  /* 0x0000005025237209 */ /* 0x000fe40007810000 */
[----:B------:R-:W-:Y:S01]  /*76c0*/  ISETP.LT.OR P5, PT, R83, 0x42, P5 ;  /* 0x000000425300780c */ /* 0x000fe20002fa1670 */
[----:B------:R-:W-:Y:S01]  /*76d0*/  MUFU.EX2 R24, R24 ;  /* 0x0000001800187308 */ /* 0x000fe20000000800 */
[----:B------:R-:W-:Y:S02]  /*76e0*/  FMNMX.FTZ R80, R40, R35, !PT ;  /* 0x0000002328507209 */ /* 0x000fe40007810000 */
[----:B------:R-:W-:Y:S02]  /*76f0*/  FSEL R46, R46, -INF , !P3 ;  /* 0xff8000002e2e7808 */ /* 0x000fe40005800000 */
[----:B------:R-:W-:-:S02]  /*7700*/  FMNMX.FTZ R35, R41, R80, !PT ;  /* 0x0000005029237209 */ /* 0x000fc40007810000 */
[----:B------:R-:W-:Y:S01]  /*7710*/  ISETP.GT.AND P3, PT, R82, 0x49, P2 ;  /* 0x000000495200780c */ /* 0x000fe20001764270 */
[----:B------:R-:W-:Y:S01]  /*7720*/  MUFU.EX2 R25, R25 ;  /* 0x0000001900197308 */ /* 0x000fe20000000800 */
[----:B------:R-:W-:Y:S01]  /*7730*/  FMNMX.FTZ R80, R44, R35, !PT ;  /* 0x000000232c507209 */ /* 0x000fe20007810000 */
[----:B------:R-:W-:Y:S01]  /*7740*/  FFMA.FTZ R35, R38, UR10, -R14 ;  /* 0x0000000a26237c23 */ /* 0x000fe2000801080e */
[----:B------:R-:W-:Y:S02]  /*7750*/  FSEL R47, R47, -INF , !P5 ;  /* 0xff8000002f2f7808 */ /* 0x000fe40006800000 */
[----:B0-----:R-:W-:Y:S02]  /*7760*/  FMNMX.FTZ R81, R45, R80, !PT ;  /* 0x000000502d517209 */ /* 0x001fe40007810000 */
[----:B------:R-:W-:Y:S01]  /*7770*/  ISETP.LT.OR P4, PT, R83, 0x49, P4 ;  /* 0x000000495300780c */ /* 0x000fe20002781670 */
[----:B------:R-:W-:Y:S01]  /*7780*/  MUFU.EX2 R28, R28 ;  /* 0x0000001c001c7308 */ /* 0x000fe20000000800 */
[----:B------:R-:W-:-:S02]  /*7790*/  FMNMX.FTZ R38, R46, R81, !PT ;  /* 0x000000512e267209 */ /* 0x000fc40007810000 */
[C---:B------:R-:W-:Y:S02]  /*77a0*/  ISETP.GT.AND P5, PT, R82.reuse, 0x50, P2 ;  /* 0x000000505200780c */ /* 0x040fe400017a4270 */
[----:B------:R-:W-:Y:S02]  /*77b0*/  ISETP.LT.OR P3, PT, R83, 0x4a, P3 ;  /* 0x0000004a5300780c */ /* 0x000fe40001f61670 */
[----:B------:R-:W-:Y:S01]  /*77c0*/  FSEL R51, R51, -INF , !P4 ;  /* 0xff80000033337808 */ /* 0x000fe20006000000 */
[----:B------:R-:W-:Y:S01]  /*77d0*/  MUFU.EX2 R29, R29 ;  /* 0x0000001d001d7308 */ /* 0x000fe20000000800 */
[----:B------:R-:W-:Y:S02]  /*77e0*/  FMNMX.FTZ R80, R47, R38, !PT ;  /* 0x000000262f507209 */ /* 0x000fe40007810000 */
[----:B------:R-:W-:Y:S02]  /*77f0*/  ISETP.GT.AND P4, PT, R82, 0x51, P2 ;  /* 0x000000515200780c */ /* 0x000fe40001784270 */
[----:B------:R-:W-:-:S02]  /*7800*/  FSEL R52, R52, -INF , !P3 ;  /* 0xff80000034347808 */ /* 0x000fc40005800000 */
[----:B------:R-:W-:Y:S01]  /*7810*/  ISETP.LT.OR P5, PT, R83, 0x51, P5 ;  /* 0x000000515300780c */ /* 0x000fe20002fa1670 */
[----:B------:R0:W-:Y:S01]  /*7820*/  MUFU.EX2 R38, R84 ;  /* 0x0000005400267308 */ /* 0x0001e20000000800 */
[----:B------:R-:W-:Y:S02]  /*7830*/  FMNMX.FTZ R39, R51, R80, !PT ;  /* 0x0000005033277209 */ /* 0x000fe40007810000 */
[----:B------:R-:W-:Y:S02]  /*7840*/  ISETP.GT.AND P3, PT, R82, 0x58, P2 ;  /* 0x000000585200780c */ /* 0x000fe40001764270 */
[----:B------:R-:W-:Y:S02]  /*7850*/  ISETP.LT.OR P4, PT, R83, 0x52, P4 ;  /* 0x000000525300780c */ /* 0x000fe40002781670 */
[----:B------:R-:W-:Y:S01]  /*7860*/  FSEL R54, R54, -INF , !P5 ;  /* 0xff80000036367808 */ /* 0x000fe20006800000 */
[----:B------:R-:W-:Y:S01]  /*7870*/  MUFU.EX2 R32, R32 ;  /* 0x0000002000207308 */ /* 0x000fe20000000800 */
[----:B------:R-:W-:Y:S01]  /*7880*/  FMNMX.FTZ R81, R52, R39, !PT ;  /* 0x0000002734517209 */ /* 0x000fe20007810000 */
[----:B0-----:R-:W-:Y:S01]  /*7890*/  FFMA.FTZ R84, R43, UR10, -R14 ;  /* 0x0000000a2b547c23 */ /* 0x001fe2000801080e */
[----:B------:R-:W-:-:S02]  /*78a0*/  ISETP.GT.AND P5, PT, R82, 0x59, P2 ;  /* 0x000000595200780c */ /* 0x000fc400017a4270 */
[----:B------:R-:W-:Y:S02]  /*78b0*/  FSEL R55, R55, -INF , !P4 ;  /* 0xff80000037377808 */ /* 0x000fe40006000000 */
[C---:B------:R-:W-:Y:S01]  /*78c0*/  ISETP.LT.OR P3, PT, R83.reuse, 0x59, P3 ;  /* 0x000000595300780c */ /* 0x040fe20001f61670 */
[----:B------:R-:W-:Y:S01]  /*78d0*/  MUFU.EX2 R33, R33 ;  /* 0x0000002100217308 */ /* 0x000fe20000000800 */
[----:B------:R-:W-:Y:S02]  /*78e0*/  FMNMX.FTZ R42, R54, R81, !PT ;  /* 0x00000051362a7209 */ /* 0x000fe40007810000 */
[----:B------:R-:W-:Y:S02]  /*78f0*/  ISETP.GT.AND P4, PT, R82, 0x60, P2 ;  /* 0x000000605200780c */ /* 0x000fe40001784270 */
[----:B------:R-:W-:Y:S02]  /*7900*/  ISETP.LT.OR P5, PT, R83, 0x5a, P5 ;  /* 0x0000005a5300780c */ /* 0x000fe40002fa1670 */
[----:B------:R-:W-:Y:S01]  /*7910*/  FSEL R58, R58, -INF , !P3 ;  /* 0xff8000003a3a7808 */ /* 0x000fe20005800000 */
[----:B------:R-:W-:Y:S01]  /*7920*/  MUFU.EX2 R35, R35 ;  /* 0x0000002300237308 */ /* 0x000fe20000000800 */
[----:B------:R-:W-:-:S02]  /*7930*/  FMNMX.FTZ R43, R55, R42, !PT ;  /* 0x0000002a372b7209 */ /* 0x000fc40007810000 */
[----:B------:R-:W-:Y:S02]  /*7940*/  ISETP.GT.AND P3, PT, R82, 0x61, P2 ;  /* 0x000000615200780c */ /* 0x000fe40001764270 */
[----:B------:R-:W-:Y:S02]  /*7950*/  FSEL R59, R59, -INF , !P5 ;  /* 0xff8000003b3b7808 */ /* 0x000fe40006800000 */
[----:B------:R-:W-:Y:S01]  /*7960*/  ISETP.LT.OR P4, PT, R83, 0x61, P4 ;  /* 0x000000615300780c */ /* 0x000fe20002781670 */
[----:B------:R-:W-:Y:S01]  /*7970*/  MUFU.EX2 R42, R84 ;  /* 0x00000054002a7308 */ /* 0x000fe20000000800 */
[----:B------:R-:W-:Y:S01]  /*7980*/  FMNMX.FTZ R80, R58, R43, !PT ;  /* 0x0000002b3a507209 */ /* 0x000fe20007810000 */
[--C-:B------:R-:W-:Y:S01]  /*7990*/  FFMA.FTZ R43, R48, UR10, -R14.reuse ;  /* 0x0000000a302b7c23 */ /* 0x100fe2000801080e */
[----:B------:R-:W-:Y:S01]  /*79a0*/  ISETP.GT.AND P5, PT, R82, 0x68, P2 ;  /* 0x000000685200780c */ /* 0x000fe200017a4270 */
[--C-:B------:R-:W-:Y:S01]  /*79b0*/  FFMA.FTZ R48, R49, UR10, -R14.reuse ;  /* 0x0000000a31307c23 */ /* 0x100fe2000801080e */
[----:B------:R-:W-:Y:S01]  /*79c0*/  ISETP.LT.OR P3, PT, R83, 0x62, P3 ;  /* 0x000000625300780c */ /* 0x000fe20001f61670 */
[--C-:B------:R-:W-:Y:S01]  /*79d0*/  FFMA.FTZ R49, R50, UR10, -R14.reuse ;  /* 0x0000000a32317c23 */ /* 0x100fe2000801080e */
[----:B------:R-:W-:Y:S01]  /*79e0*/  FSEL R63, R63, -INF , !P4 ;  /* 0xff8000003f3f7808 */ /* 0x000fe20006000000 */
[--C-:B------:R-:W-:Y:S01]  /*79f0*/  FFMA.FTZ R50, R53, UR10, -R14.reuse ;  /* 0x0000000a35327c23 */ /* 0x100fe2000801080e */
[----:B------:R-:W-:Y:S01]  /*7a00*/  FMNMX.FTZ R80, R59, R80, !PT ;  /* 0x000000503b507209 */ /* 0x000fe20007810000 */
[--C-:B------:R-:W-:Y:S01]  /*7a10*/  FFMA.FTZ R53, R56, UR10, -R14.reuse ;  /* 0x0000000a38357c23 */ /* 0x100fe2000801080e */
[----:B------:R-:W-:Y:S01]  /*7a20*/  ISETP.GT.AND P4, PT, R82, 0x69, P2 ;  /* 0x000000695200780c */ /* 0x000fe20001784270 */
[--C-:B------:R-:W-:Y:S01]  /*7a30*/  FFMA.FTZ R56, R57, UR10, -R14.reuse ;  /* 0x0000000a39387c23 */ /* 0x100fe2000801080e */
[----:B------:R-:W-:Y:S01]  /*7a40*/  FSEL R64, R64, -INF , !P3 ;  /* 0xff80000040407808 */ /* 0x000fe20005800000 */
[--C-:B------:R-:W-:Y:S01]  /*7a50*/  FFMA.FTZ R57, R61, UR10, -R14.reuse ;  /* 0x0000000a3d397c23 */ /* 0x100fe2000801080e */
[----:B------:R-:W-:Y:S01]  /*7a60*/  ISETP.LT.OR P5, PT, R83, 0x69, P5 ;  /* 0x000000695300780c */ /* 0x000fe20002fa1670 */
[--C-:B------:R-:W-:Y:S01]  /*7a70*/  FFMA.FTZ R61, R65, UR10, -R14.reuse ;  /* 0x0000000a413d7c23 */ /* 0x100fe2000801080e */
[----:B------:R-:W-:Y:S01]  /*7a80*/  FMNMX.FTZ R81, R63, R80, !PT ;  /* 0x000000503f517209 */ /* 0x000fe20007810000 */
[--C-:B------:R-:W-:Y:S01]  /*7a90*/  FFMA.FTZ R65, R67, UR10, -R14.reuse ;  /* 0x0000000a43417c23 */ /* 0x100fe2000801080e */
[----:B------:R-:W-:Y:S01]  /*7aa0*/  ISETP.GT.AND P3, PT, R82, 0x70, P2 ;  /* 0x000000705200780c */ /* 0x000fe20001764270 */
[--C-:B------:R-:W-:Y:S01]  /*7ab0*/  FFMA.FTZ R67, R73, UR10, -R14.reuse ;  /* 0x0000000a49437c23 */ /* 0x100fe2000801080e */
[----:B------:R-:W-:Y:S01]  /*7ac0*/  ISETP.LT.OR P4, PT, R83, 0x6a, P4 ;  /* 0x0000006a5300780c */ /* 0x000fe20002781670 */
[----:B------:R-:W-:Y:S01]  /*7ad0*/  FFMA.FTZ R73, R78, UR10, -R14 ;  /* 0x0000000a4e497c23 */ /* 0x000fe2000801080e */
[----:B------:R-:W-:Y:S01]  /*7ae0*/  FSEL R68, R68, -INF , !P5 ;  /* 0xff80000044447808 */ /* 0x000fe20006800000 */
[----:B------:R-:W-:Y:S01]  /*7af0*/  MUFU.EX2 R39, R85 ;  /* 0x0000005500277308 */ /* 0x000fe20000000800 */
[----:B------:R-:W-:-:S02]  /*7b00*/  FMNMX.FTZ R81, R64, R81, !PT ;  /* 0x0000005140517209 */ /* 0x000fc40007810000 */
[----:B------:R-:W-:Y:S02]  /*7b10*/  ISETP.GT.AND P5, PT, R82, 0x71, P2 ;  /* 0x000000715200780c */ /* 0x000fe400017a4270 */
[----:B------:R-:W-:Y:S02]  /*7b20*/  FSEL R69, R69, -INF , !P4 ;  /* 0xff80000045457808 */ /* 0x000fe40006000000 */
[C---:B------:R-:W-:Y:S01]  /*7b30*/  ISETP.LT.OR P3, PT, R83.reuse, 0x71, P3 ;  /* 0x000000715300780c */ /* 0x040fe20001f61670 */
[----:B------:R-:W-:Y:S01]  /*7b40*/  MUFU.EX2 R43, R43 ;  /* 0x0000002b002b7308 */ /* 0x000fe20000000800 */
[----:B------:R-:W-:Y:S02]  /*7b50*/  FMNMX.FTZ R80, R68, R81, !PT ;  /* 0x0000005144507209 */ /* 0x000fe40007810000 */
[----:B------:R-:W-:Y:S02]  /*7b60*/  ISETP.GT.AND P4, PT, R82, 0x78, P2 ;  /* 0x000000785200780c */ /* 0x000fe40001784270 */
[----:B------:R-:W-:-:S02]  /*7b70*/  ISETP.LT.OR P5, PT, R83, 0x72, P5 ;  /* 0x000000725300780c */ /* 0x000fc40002fa1670 */
[----:B------:R-:W-:Y:S01]  /*7b80*/  FSEL R71, R71, -INF , !P3 ;  /* 0xff80000047477808 */ /* 0x000fe20005800000 */
        /* <DEDUP_REMOVED lines=9> */
[----:B------:R-:W-:Y:S01]  /*7c20*/  FMNMX.FTZ R81, R72, R81, !PT ;  /* 0x0000005148517209 */ /* 0x000fe20007810000 */
[----:B------:R-:W-:Y:S01]  /*7c30*/  MUFU.EX2 R50, R50 ;  /* 0x0000003200327308 */ /* 0x000fe20000000800 */
[----:B------:R-:W-:Y:S02]  /*7c40*/  FSEL R77, R77, -INF , !P2 ;  /* 0xff8000004d4d7808 */ /* 0x000fe40005000000 */
[----:B------:R-:W-:Y:S02]  /*7c50*/  FMNMX.FTZ R80, R76, R81, !PT ;  /* 0x000000514c507209 */ /* 0x000fe40007810000 */
[----:B------:R-:W-:-:S02]  /*7c60*/  FSEL R78, R20, RZ, P6 ;  /* 0x000000ff144e7208 */ /* 0x000fc40003000000 */
[----:B------:R-:W-:Y:S01]  /*7c70*/  FMNMX.FTZ R80, R77, R80, !PT ;  /* 0x000000504d507209 */ /* 0x000fe20007810000 */
[----:B------:R-:W-:Y:S02]  /*7c80*/  MUFU.EX2 R53, R53 ;  /* 0x0000003500357308 */ /* 0x000fe40000000800 */
[----:B------:R-:W-:-:S02]  /*7c90*/  FADD.FTZ R9, -R78, R9 ;  /* 0x000000094e097221 */ /* 0x000fc40000010100 */
[----:B------:R-:W0:Y:S02]  /*7ca0*/  SHFL.BFLY PT, R81, R80, 0x2, 0x1f ;  /* 0x0c401f0050517f89 */ /* 0x000e2400000e0000 */
[----:B------:R-:W-:Y:S02]  /*7cb0*/  FMUL.FTZ R9, R9, UR10 ;  /* 0x0000000a09097c20 */ /* 0x000fe40008410000 */
[----:B------:R-:W-:Y:S08]  /*7cc0*/  MUFU.EX2 R78, R79 ;  /* 0x0000004f004e7308 */ /* 0x000ff00000000800 */
[----:B------:R-:W1:Y:S08]  /*7cd0*/  MUFU.EX2 R9, R9 ;  /* 0x0000000900097308 */ /* 0x000e700000000800 */
[----:B------:R-:W-:Y:S01]  /*7ce0*/  MUFU.EX2 R56, R56 ;  /* 0x0000003800387308 */ /* 0x000fe20000000800 */
[----:B0-----:R-:W-:Y:S01]  /*7cf0*/  FMNMX.FTZ R81, R80, R81, !PT ;  /* 0x0000005150517209 */ /* 0x001fe20007810000 */
[----:B------:R-:W-:Y:S01]  /*7d00*/  FFMA.FTZ R80, R75, UR10, -R14 ;  /* 0x0000000a4b507c23 */ /* 0x000fe2000801080e */
[----:B------:R-:W-:-:S05]  /*7d10*/  IMAD.U32 R75, RZ, RZ, UR10 ;  /* 0x0000000aff4b7e24 */ /* 0x000fca000f8e00ff */
[----:B------:R-:W-:Y:S01]  /*7d20*/  MUFU.EX2 R57, R57 ;  /* 0x0000003900397308 */ /* 0x000fe20000000800 */
[----:B------:R-:W0:Y:S01]  /*7d30*/  SHFL.BFLY PT, R82, R81, 0x1, 0x1f ;  /* 0x0c201f0051527f89 */ /* 0x000e2200000e0000 */
[----:B-1----:R-:W-:-:S04]  /*7d40*/  FFMA.FTZ R84, R9, R5, R34 ;  /* 0x0000000509547223 */ /* 0x002fc80000010022 */
[----:B------:R-:W-:Y:S02]  /*7d50*/  FADD.FTZ R84, R23, R84 ;  /* 0x0000005417547221 */ /* 0x000fe40000010000 */
        /* <DEDUP_REMOVED lines=9> */
[----:B------:R-:W-:Y:S02]  /*7df0*/  FADD.FTZ R79, -R79, R10 ;  /* 0x0000000a4f4f7221 */ /* 0x000fe40000010100 */
        /* <DEDUP_REMOVED lines=18> */
[----:B------:R-:W-:-:S01]  /*7f20*/  FADD.FTZ R84, R16, R79 ;  /* 0x0000004f10547221 */ /* 0x000fc20000010000 */
        /* <DEDUP_REMOVED lines=10> */
[----:B------:R-:W-:-:S04]  /*7fd0*/  FFMA.FTZ R69, R69, UR10, -R75 ;  /* 0x0000000a45457c23 */ /* 0x000fc8000801084b */
[----:B------:R-:W1:Y:S08]  /*7fe0*/  MUFU.EX2 R18, R18 ;  /* 0x0000001200127308 */ /* 0x000e700000000800 */
[----:B------:R-:W2:Y:S01]  /*7ff0*/  MUFU.EX2 R19, R19 ;  /* 0x0000001300137308 */ /* 0x000ea20000000800 */
[----:B0-----:R-:W-:-:S04]  /*8000*/  FFMA.FTZ R5, R40, R4, R13 ;  /* 0x0000000428057223 */ /* 0x001fc8000001000d */
[----:B------:R-:W-:-:S03]  /*8010*/  FADD.FTZ R5, R82, R5 ;  /* 0x0000000552057221 */ /* 0x000fc60000010000 */
        /* <DEDUP_REMOVED lines=29> */
[----:B------:R-:W-:Y:S01]  /*81f0*/  FFMA.FTZ R58, R63, UR10, -R75 ;  /* 0x0000000a3f3a7c23 */ /* 0x000fe2000801084b */
[----:B------:R-:W-:-:S04]  /*8200*/  FADD.FTZ R63, R35, R4 ;  /* 0x00000004233f7221 */ /* 0x000fc80000010000 */
[----:B------:R-:W-:Y:S01]  /*8210*/  FADD.FTZ R84, R38, R63 ;  /* 0x0000003f26547221 */ /* 0x000fe20000010000 */
[----:B------:R-:W1:Y:S01]  /*8220*/  MUFU.EX2 R10, R81 ;  /* 0x00000051000a7308 */ /* 0x000e620000000800 */
[----:B--2---:R-:W-:-:S01]  /*8230*/  FADD.FTZ R4, R36, R5 ;  /* 0x0000000524047221 */ /* 0x004fc20000010000 */
[----:B------:R-:W-:Y:S01]  /*8240*/  FFMA.FTZ R63, R64, UR10, -R75 ;  /* 0x0000000a403f7c23 */ /* 0x000fe2000801084b */
[----:B------:R-:W-:-:S01]  /*8250*/  FADD.FTZ R79, R39, R84 ;  /* 0x00000054274f7221 */ /* 0x000fc20000010000 */
[----:B------:R-:W-:-:S03]  /*8260*/  FFMA.FTZ R64, R68, UR10, -R75 ;  /* 0x0000000a44407c23 */ /* 0x000fc6000801084b */
[----:B------:R-:W-:Y:S01]  /*8270*/  FADD.FTZ R84, R42, R79 ;  /* 0x0000004f2a547221 */ /* 0x000fe20000010000 */
[----:B------:R-:W2:Y:S01]  /*8280*/  MUFU.EX2 R45, R45 ;  /* 0x0000002d002d7308 */ /* 0x000ea20000000800 */
[----:B0-----:R-:W-:-:S02]  /*8290*/  FADD.FTZ R5, R41, R4 ;  /* 0x0000000429057221 */ /* 0x001fc40000010000 */
[----:B------:R-:W-:-:S04]  /*82a0*/  FADD.FTZ R79, R43, R84 ;  /* 0x000000542b4f7221 */ /* 0x000fc80000010000 */
[----:B------:R-:W-:Y:S01]  /*82b0*/  FADD.FTZ R68, R48, R79 ;  /* 0x0000004f30447221 */ /* 0x000fe20000010000 */
[----:B------:R-:W0:Y:S01]  /*82c0*/  MUFU.EX2 R44, R44 ;  /* 0x0000002c002c7308 */ /* 0x000e220000000800 */
[----:B-1----:R-:W-:-:S02]  /*82d0*/  FADD.FTZ R4, R10, R5 ;  /* 0x000000050a047221 */ /* 0x002fc40000010000 */
[----:B------:R-:W-:Y:S01]  /*82e0*/  FADD.FTZ R79, R49, R68 ;  /* 0x00000044314f7221 */ /* 0x000fe20000010000 */
[----:B------:R-:W-:-:S03]  /*82f0*/  FFMA.FTZ R68, R71, UR10, -R75 ;  /* 0x0000000a47447c23 */ /* 0x000fc6000801084b */
[----:B------:R-:W-:Y:S01]  /*8300*/  FADD.FTZ R84, R50, R79 ;  /* 0x0000004f32547221 */ /* 0x000fe20000010000 */
[----:B------:R-:W1:Y:S01]  /*8310*/  MUFU.EX2 R47, R47 ;  /* 0x0000002f002f7308 */ /* 0x000e620000000800 */
[----:B--2---:R-:W-:-:S02]  /*8320*/  FADD.FTZ R5, R45, R4 ;  /* 0x000000042d057221 */ /* 0x004fc40000010000 */
[----:B------:R-:W-:-:S04]  /*8330*/  FADD.FTZ R71, R53, R84 ;  /* 0x0000005435477221 */ /* 0x000fc80000010000 */
[----:B------:R-:W-:Y:S01]  /*8340*/  FADD.FTZ R84, R56, R71 ;  /* 0x0000004738547221 */ /* 0x000fe20000010000 */
[----:B------:R-:W2:Y:S01]  /*8350*/  MUFU.EX2 R46, R46 ;  /* 0x0000002e002e7308 */ /* 0x000ea20000000800 */
[----:B0-----:R-:W-:-:S01]  /*8360*/  FADD.FTZ R4, R44, R5 ;  /* 0x000000052c047221 */ /* 0x001fc20000010000 */
[----:B------:R-:W-:Y:S01]  /*8370*/  FFMA.FTZ R71, R72, UR10, -R75 ;  /* 0x0000000a48477c23 */ /* 0x000fe2000801084b */
[----:B------:R-:W-:-:S01]  /*8380*/  FADD.FTZ R79, R57, R84 ;  /* 0x00000054394f7221 */ /* 0x000fc20000010000 */
[--C-:B------:R-:W-:Y:S01]  /*8390*/  FFMA.FTZ R72, R76, UR10, -R75.reuse ;  /* 0x0000000a4c487c23 */ /* 0x100fe2000801084b */
[----:B------:R-:W-:-:S02]  /*83a0*/  FFMA.FTZ R75, R77, UR10, -R75 ;  /* 0x0000000a4d4b7c23 */ /* 0x000fc4000801084b */
[----:B------:R-:W-:Y:S01]  /*83b0*/  FADD.FTZ R84, R62, R79 ;  /* 0x0000004f3e547221 */ /* 0x000fe20000010000 */
[----:B------:R-:W0:Y:S01]  /*83c0*/  MUFU.EX2 R51, R51 ;  /* 0x0000003300337308 */ /* 0x000e220000000800 */
[----:B-1----:R-:W-:-:S02]  /*83d0*/  FADD.FTZ R5, R47, R4 ;  /* 0x000000042f057221 */ /* 0x002fc40000010000 */
[----:B------:R-:W-:-:S04]  /*83e0*/  FADD.FTZ R79, R61, R84 ;  /* 0x000000543d4f7221 */ /* 0x000fc80000010000 */
[----:B------:R-:W-:Y:S01]  /*83f0*/  FADD.FTZ R76, R66, R79 ;  /* 0x0000004f424c7221 */ /* 0x000fe20000010000 */
[----:B------:R-:W1:Y:S01]  /*8400*/  MUFU.EX2 R52, R52 ;  /* 0x0000003400347308 */ /* 0x000e620000000800 */
[----:B--2---:R-:W-:-:S02]  /*8410*/  FADD.FTZ R4, R46, R5 ;  /* 0x000000052e047221 */ /* 0x004fc40000010000 */
[----:B------:R-:W-:-:S05]  /*8420*/  FADD.FTZ R77, R65, R76 ;  /* 0x0000004c414d7221 */ /* 0x000fca0000010000 */
        /* <DEDUP_REMOVED lines=35> */
.L_x_9596:
[----:B------:R-:W-:Y:S01]  /*8660*/  UIADD3 UR6, UR11, 0x17060, URZ ;  /* 0x000170600b067890 */ /* 0x000fe2000fffe03f */
[----:B------:R-:W-:Y:S01]  /*8670*/  ISETP.GT.AND P2, PT, R2, UR23, PT ;  /* 0x0000001702007c0c */ /* 0x000fe2000bf44270 */
        /* <DEDUP_REMOVED lines=90> */
.L_x_9579:
[----:B------:R-:W0:Y:S01]  /*8c20*/  S2UR UR6, SR_CTAID.X ;  /* 0x00000000000679c3 */ /* 0x000e220000002500 */
[----:B------:R-:W-:Y:S01]  /*8c30*/  ULDC UR7, c[0x0][0x448] ;  /* 0x0001120000077ab9 */ /* 0x000fe20000000800 */
[----:B------:R-:W-:Y:S01]  /*8c40*/  IADD3 R60, -R60, 0x1, RZ ;  /* 0x000000013c3c7810 */ /* 0x000fe20007ffe1ff */
[----:B------:R-:W-:Y:S01]  /*8c50*/  UISETP.NE.AND UP0, UPT, UR7, 0x1, UPT ;  /* 0x000000010700788c */ /* 0x000fe2000bf05270 */
[----:B------:R-:W-:Y:S01]  /*8c60*/  ULDC UR15, c[0x0][0x9e4] ;  /* 0x00027900000f7ab9 */ /* 0x000fe20000000800 */
[----:B------:R-:W-:Y:S02]  /*8c70*/  UMOV UR11, 0xc0 ;  /* 0x000000c0000b7882 */ /* 0x000fe40000000000 */
[----:B------:R-:W-:Y:S01]  /*8c80*/  IMAD R60, R17, UR25, R60 ;  /* 0x00000019113c7c24 */ /* 0x000fe2000f8e023c */
[----:B------:R-:W-:-:S04]  /*8c90*/  UISETP.GE.AND UP1, UPT, UR15, 0x1, UPT ;  /* 0x000000010f00788c */ /* 0x000fc8000bf26270 */
[----:B------:R-:W-:Y:S02]  /*8ca0*/  R2UR UR14, R60 ;  /* 0x000000003c0e72ca */ /* 0x000fe400000e0000 */
[----:B------:R-:W-:Y:S01]  /*8cb0*/  PLOP3.LUT P5, PT, PT, PT, UP1, 0x80, 0x0 ;  /* 0x000000000000781c */ /* 0x000fe20003faf018 */
[----:B------:R-:W-:Y:S01]  /*8cc0*/  @UP0 ULDC UR16, c[0x0][0x450] ;  /* 0x0001140000100ab9 */ /* 0x000fe20000000800 */
[----:B0-----:R-:W-:-:S03]  /*8cd0*/  UIMAD UR11, UR6, UR11, 0xbf ;  /* 0x000000bf060b74a4 */ /* 0x001fc6000f8e020b */
        /* <DEDUP_REMOVED lines=17> */
.L_x_9599:
[----:B------:R-:W-:-:S11]  /*8df0*/  UISETP.NE.AND UP1, UPT, UR15, 0x1, UPT ;  /* 0x000000010f00788c */ /* 0x000fd6000bf25270 */
[----:B------:R-:W-:Y:S02]  /*8e00*/  @UP1 ULDC.64 UR16, c[0x0][0x9e8] ;  /* 0x00027a0000101ab9 */ /* 0x000fe40000000a00 */
[----:B------:R-:W-:-:S04]  /*8e10*/  UIMAD.WIDE.U32 UR6, UR11, UR16, URZ ;  /* 0x000000100b0672a5 */ /* 0x000fc8000f8e003f */
[----:B------:R-:W-:-:S12]  /*8e20*/  @UP1 USHF.R.U32.HI UR11, URZ, UR17, UR7 ;  /* 0x000000113f0b1299 */ /* 0x000fd80008011607 */
.L_x_9600:
[----:B------:R-:W-:-:S04]  /*8e30*/  UIMAD UR11, UR11, UR15, URZ ;  /* 0x0000000f0b0b72a4 */ /* 0x000fc8000f8e023f */
[----:B------:R-:W-:-:S04]  /*8e40*/  UISETP.LT.AND UP1, UPT, UR14, UR11, UPT ;  /* 0x0000000b0e00728c */ /* 0x000fc8000bf21270 */
[----:B------:R-:W-:-:S12]  /*8e50*/  USEL UR14, UR14, UR11, !UP1 ;  /* 0x0000000b0e0e7287 */ /* 0x000fd8000c800000 */
.L_x_9598:
        /* <DEDUP_REMOVED lines=13> */
.L_x_9611:
[----:B------:R-:W-:-:S04]  /*8f30*/  UISETP.NE.AND UP1, UPT, UR7, 0x1, UPT ;  /* 0x000000010700788c */ /* 0x000fc8000bf25270 */
[----:B------:R-:W-:-:S04]  /*8f40*/  USEL UR5, URZ, 0x1, UP1 ;  /* 0x000000013f057887 */ /* 0x000fc80008800000 */
[----:B------:R-:W-:Y:S01]  /*8f50*/  ULOP3.LUT UR5, UR6, UR5, URZ, 0x3c, !UPT ;  /* 0x0000000506057292 */ /* 0x000fe2000f8e3c3f */
[----:B------:R-:W-:Y:S11]  /*8f60*/  @!P0 BRA `(.L_x_9602) ;  /* 0x0000000000048947 */ /* 0x000ff60003800000 */
[----:B------:R-:W-:Y:S01]  /*8f70*/  BPT.TRAP 0x1 ;  /* 0x000000040000795c */ /* 0x000fe20000300000 */
.L_x_9602:
        /* <DEDUP_REMOVED lines=9> */
.L_x_9603:
[----:B-1----:R-:W-:Y:S05]  /*9010*/  @P2 BRA `(.L_x_9604) ;  /* 0x0000000000082947 */ /* 0x002fea0003800000 */
[----:B------:R-:W1:Y:S02]  /*9020*/  SYNCS.PHASECHK.TRANS64.TRYWAIT P2, [UR25+0x17030], R9 ;  /* 0x01703009ff0075a7 */ /* 0x000e640008040159 */
[----:B-1----:R-:W-:Y:S05]  /*9030*/  @!P2 BRA `(.L_x_9605) ;  /* 0x000000bc001ca947 */ /* 0x002fea0003800000 */
.L_x_9604:
        /* <DEDUP_REMOVED lines=19> */
.L_x_9606:
[----:B------:R-:W-:Y:S01]  /*9170*/  ULEA UR14, UR7, UR38, 0x3 ;  /* 0x00000026070e7291 */ /* 0x000fe2000f8e183f */
[----:B01----:R-:W-:-:S05]  /*9180*/  IMAD.U32 R9, RZ, RZ, UR6 ;  /* 0x00000006ff097e24 */ /* 0x003fca000f8e00ff */
[----:B------:R-:W-:-:S04]  /*9190*/  SHF.L.U32 R9, R9, 0x1f, RZ ;  /* 0x0000001f09097819 */ /* 0x000fc800000006ff */
[----:B------:R0:W1:Y:S01]  /*91a0*/  SYNCS.PHASECHK.TRANS64.TRYWAIT P2, [UR14+0x17050], R9 ;  /* 0x01705009ff0075a7 */ /* 0x000062000804014e */
[----:B------:R-:W-:Y:S05]  /*91b0*/  @!P0 BRA `(.L_x_9607) ;  /* 0x0000000000048947 */ /* 0x000fea0003800000 */
[----:B------:R-:W-:Y:S01]  /*91c0*/  BPT.TRAP 0x1 ;  /* 0x000000040000795c */ /* 0x000fe20000300000 */
.L_x_9607:
        /* <DEDUP_REMOVED lines=194> */
.L_x_9608:
[----:B------:R-:W-:Y:S01]  /*9df0*/  UIADD3 UR6, UR38, 0x400, URZ ;  /* 0x0000040026067890 */ /* 0x000fe2000fffe03f */
[----:B------:R-:W-:Y:S01]  /*9e00*/  WARPGROUP.ARRIVE ;  /* 0x00000000000079c5 */ /* 0x000fe20000000000 */
[----:B--2---:R-:W-:Y:S01]  /*9e10*/  FMNMX.FTZ R78, R77, R78, !PT ;  /* 0x0000004e4d4e7209 */ /* 0x004fe20007810000 */
[----:B-1----:R-:W1:Y:S01]  /*9e20*/  SHFL.BFLY PT, R10, R79, 0x2, 0x1f ;  /* 0x0c401f004f0a7f89 */ /* 0x002e6200000e0000 */
[----:B------:R-:W-:Y:S01]  /*9e30*/  USHF.R.U32.HI UR6, URZ, 0x4, UR6 ;  /* 0x000000043f067899 */ /* 0x000fe20008011606 */
[----:B------:R-:W-:Y:S02]  /*9e40*/  UMOV UR10, UR24 ;  /* 0x00000018000a7c82 */ /* 0x000fe40008000000 */
[----:B0-----:R-:W0:Y:S01]  /*9e50*/  SHFL.BFLY PT, R9, R78, 0x2, 0x1f ;  /* 0x0c401f004e097f89 */ /* 0x001e2200000e0000 */
[----:B------:R-:W-:Y:S01]  /*9e60*/  ULOP3.LUT UR6, UR6, 0x3fff, URZ, 0xc0, !UPT ;  /* 0x00003fff06067892 */ /* 0x000fe2000f8ec03f */
[----:B------:R-:W-:-:S03]  /*9e70*/  IMAD.U32 R82, RZ, RZ, UR10 ;  /* 0x0000000aff527e24 */ /* 0x000fc6000f8e00ff */
[----:B------:R-:W-:-:S04]  /*9e80*/  ULOP3.LUT UR6, UR6, 0x10000, URZ, 0xfc, !UPT ;  /* 0x0001000006067892 */ /* 0x000fc8000f8efc3f */
[----:B------:R-:W-:-:S03]  /*9e90*/  UIMAD UR11, UR7, 0x300, UR6 ;  /* 0x00000300070b78a4 */ /* 0x000fc6000f8e0206 */
[----:B------:R-:W-:-:S04]  /*9ea0*/  UMOV UR7, 0x40000040 ;  /* 0x4000004000077882 */ /* 0x000fc80000000000 */
[----:B------:R-:W-:Y:S02]  /*9eb0*/  UMOV UR6, UR11 ;  /* 0x0000000b00067c82 */ /* 0x000fe40008000000 */
[----:B------:R-:W-:Y:S01]  /*9ec0*/  QGMMA.64x96x32.F32.E4M3.E4M3 R88, R148, gdesc[UR4], R88, gsb0 ;  /* 0x0160000494587df3 */ /* 0x000fe20008000858 */
[----:B------:R-:W-:Y:S01]  /*9ed0*/  UIADD3 UR6, UR11, 0x2, URZ ;  /* 0x000000020b067890 */ /* 0x000fe2000fffe03f */
[----:B-1----:R-:W-:Y:S01]  /*9ee0*/  FMNMX.FTZ R80, R79, R10, !PT ;  /* 0x0000000a4f507209 */ /* 0x002fe20007810000 */
[----:B------:R-:W-:Y:S01]  /*9ef0*/  UMOV UR7, 0x40000040 ;  /* 0x4000004000077882 */ /* 0x000fe20000000000 */
[----:B------:R-:W-:Y:S01]  /*9f00*/  IMAD.U32 R79, RZ, RZ, UR10 ;  /* 0x0000000aff4f7e24 */ /* 0x000fe2000f8e00ff */
[----:B0-----:R-:W-:Y:S02]  /*9f10*/  FMNMX.FTZ R81, R78, R9, !PT ;  /* 0x000000094e517209 */ /* 0x001fe40007810000 */
[----:B------:R-:W0:Y:S04]  /*9f20*/  SHFL.BFLY PT, R9, R80, 0x1, 0x1f ;  /* 0x0c201f0050097f89 */ /* 0x000e2800000e0000 */
[----:B------:R-:W1:Y:S01]  /*9f30*/  SHFL.BFLY PT, R10, R81, 0x1, 0x1f ;  /* 0x0c201f00510a7f89 */ /* 0x000e6200000e0000 */
[----:B0-----:R-:W-:-:S02]  /*9f40*/  FMNMX.FTZ R9, R80, R9, !PT ;  /* 0x0000000950097209 */ /* 0x001fc40007810000 */
        /* <DEDUP_REMOVED lines=35> */
[C---:B------:R-:W-:Y:S01]  /*a180*/  FADD.FTZ R11, -R10.reuse, R11 ;  /* 0x0000000b0a0b7221 */ /* 0x040fe20000010100 */
[----:B------:R-:W-:-:S01]  /*a190*/  FFMA.FTZ R78, R10, R79, -8 ;  /* 0xc10000000a4e7423 */ /* 0x000fc2000001004f */
        /* <DEDUP_REMOVED lines=35> */
[----:B------:R-:W-:-:S02]  /*a3d0*/  WARPGROUP.DEPBAR.LE gsb0, 0x0 ;  /* 0x00008000000079c5 */ /* 0x000fc40000010000 */
[----:B------:R-:W-:Y:S01]  /*a3e0*/  WARPGROUP.ARRIVE ;  /* 0x00000000000079c5 */ /* 0x000fe20000000000 */
[--C-:B------:R-:W-:Y:S01]  /*a3f0*/  FFMA.FTZ R69, R69, UR10, -R78.reuse ;  /* 0x0000000a45457c23 */ /* 0x100fe2000801084e */
[----:B------:R-:W-:-:S01]  /*a400*/  FFMA.FTZ R72, R72, UR10, -R78 ;  /* 0x0000000a48487c23 */ /* 0x000fc2000801084e */
[----:B------:R-:W-:Y:S01]  /*a410*/  FFMA.FTZ R73, R73, UR10, -R78 ;  /* 0x0000000a49497c23 */ /* 0x000fe2000801084e */
[----:B------:R-:W2:Y:S01]  /*a420*/  MUFU.EX2 R15, R15 ;  /* 0x0000000f000f7308 */ /* 0x000ea20000000800 */
[----:B-1----:R-:W-:-:S01]  /*a430*/  FFMA.FTZ R4, R11, R4, R16 ;  /* 0x000000040b047223 */ /* 0x002fc20000010010 */
[----:B------:R-:W-:Y:S01]  /*a440*/  QGMMA.64x96x32.F32.E4M3.E4M3 R88, R144, gdesc[UR4], R88, gsb0 ;  /* 0x0160000490587df3 */ /* 0x000fe20008000858 */
[----:B------:R-:W-:Y:S01]  /*a450*/  UIADD3 UR6, UR11, 0x4, URZ ;  /* 0x000000040b067890 */ /* 0x000fe2000fffe03f */
[--C-:B------:R-:W-:Y:S01]  /*a460*/  FFMA.FTZ R76, R76, UR10, -R78.reuse ;  /* 0x0000000a4c4c7c23 */ /* 0x100fe2000801084e */
[----:B------:R-:W-:Y:S01]  /*a470*/  UMOV UR7, 0x40000040 ;  /* 0x4000004000077882 */ /* 0x000fe20000000000 */
[----:B------:R-:W-:-:S02]  /*a480*/  FFMA.FTZ R77, R77, UR10, -R78 ;  /* 0x0000000a4d4d7c23 */ /* 0x000fc4000801084e */
        /* <DEDUP_REMOVED lines=30> */
[----:B------:R-:W-:Y:S01]  /*a670*/  QGMMA.64x96x32.F32.E4M3.E4M3 R88, R140, gdesc[UR4], R88, gsb0 ;  /* 0x016000048c587df3 */ /* 0x000fe20008000858 */
[----:B------:R-:W-:Y:S01]  /*a680*/  UIADD3 UR6, UR11, 0x6, URZ ;  /* 0x000000060b067890 */ /* 0x000fe2000fffe03f */
[----:B-1----:R-:W-:-:S04]  /*a690*/  FADD.FTZ R4, R30, R5 ;  /* 0x000000051e047221 */ /* 0x002fc80000010000 */
[----:B------:R-:W1:Y:S01]  /*a6a0*/  MUFU.EX2 R31, R31 ;  /* 0x0000001f001f7308 */ /* 0x000e620000000800 */
[----:B------:R-:W-:-:S07]  /*a6b0*/  UMOV UR7, 0x40000040 ;  /* 0x4000004000077882 */ /* 0x000fce0000000000 */
        /* <DEDUP_REMOVED lines=30> */
[----:B------:R-:W-:Y:S06]  /*a8a0*/  QGMMA.64x96x32.F32.E4M3.E4M3 R88, R136, gdesc[UR4], R88, gsb0 ;  /* 0x0160000488587df3 */ /* 0x000fec0008000858 */
        /* <DEDUP_REMOVED lines=32> */
[----:B--2---:R-:W-:-:S01]  /*aab0*/  FADD.FTZ R5, R59, R4 ;  /* 0x000000043b057221 */ /* 0x004fc20000010000 */
[----:B------:R-:W-:-:S04]  /*aac0*/  IMAD.U32 R4, RZ, RZ, UR25 ;  /* 0x00000019ff047e24 */ /* 0x000fc8000f8e00ff */
[----:B------:R-:W-:Y:S02]  /*aad0*/  @!P1 VIADD R4, R4, 0x17040 ;  /* 0x0001704004049836 */ /* 0x000fe40000000000 */
[----:B------:R-:W2:Y:S01]  /*aae0*/  MUFU.EX2 R64, R64 ;  /* 0x0000004000407308 */ /* 0x000ea20000000800 */
[----:B0-----:R-:W-:-:S02]  /*aaf0*/  FADD.FTZ R79, R61, R80 ;  /* 0x000000503d4f7221 */ /* 0x001fc40000010000 */
[----:B------:R-:W-:-:S04]  /*ab00*/  @!P1 PRMT R4, RZ, 0x654, R4 ;  /* 0x00000654ff049816 */ /* 0x000fc80000000004 */
[----:B------:R0:W-:Y:S01]  /*ab10*/  @!P1 SYNCS.ARRIVE.TRANS64.RED.A1T0 RZ, [R4+URZ], RZ ;  /* 0x000000ff04ff99a7 */ /* 0x0001e2000810043f */
        /* <DEDUP_REMOVED lines=32> */
.L_x_9610:
[----:B------:R-:W-:Y:S01]  /*ad20*/  UIADD3 UR6, UR14, 0x17060, URZ ;  /* 0x000170600e067890 */ /* 0x000fe2000fffe03f */
[----:B------:R-:W-:Y:S01]  /*ad30*/  ISETP.GT.AND P2, PT, R2, UR23, PT ;  /* 0x0000001702007c0c */ /* 0x000fe2000bf44270 */
        /* <DEDUP_REMOVED lines=88> */
.L_x_9601:
        /* <DEDUP_REMOVED lines=11> */
.L_x_9630:
[----:B------:R-:W-:-:S04]  /*b370*/  UIADD3 UR4, UR23, 0x1, URZ ;  /* 0x0000000117047890 */ /* 0x000fc8000fffe03f */
[----:B------:R-:W-:-:S04]  /*b380*/  UISETP.NE.AND UP1, UPT, UR4, 0x2, UPT ;  /* 0x000000020400788c */ /* 0x000fc8000bf25270 */
[----:B------:R-:W-:Y:S02]  /*b390*/  USEL UR5, URZ, 0x1, UP1 ;  /* 0x000000013f057887 */ /* 0x000fe40008800000 */
[----:B------:R-:W-:Y:S02]  /*b3a0*/  USEL UR4, UR4, URZ, UP1 ;  /* 0x0000003f04047287 */ /* 0x000fe40008800000 */
[----:B------:R-:W-:Y:S01]  /*b3b0*/  ULOP3.LUT UR5, UR7, UR5, URZ, 0x3c, !UPT ;  /* 0x0000000507057292 */ /* 0x000fe2000f8e3c3f */
[----:B------:R-:W-:Y:S11]  /*b3c0*/  @!P0 BRA `(.L_x_9613) ;  /* 0x0000000000048947 */ /* 0x000ff60003800000 */
[----:B------:R-:W-:Y:S01]  /*b3d0*/  BPT.TRAP 0x1 ;  /* 0x000000040000795c */ /* 0x000fe20000300000 */
.L_x_9613:
[----:B------:R-:W-:Y:S01]  /*b3e0*/  ULEA UR28, UR4, UR38, 0x3 ;  /* 0x00000026041c7291 */ /* 0x000fe2000f8e183f */
[----:B------:R-:W-:-:S05]  /*b3f0*/  IMAD.U32 R9, RZ, RZ, UR5 ;  /* 0x00000005ff097e24 */ /* 0x000fca000f8e00ff */
[----:B------:R-:W-:-:S04]  /*b400*/  SHF.L.U32 R9, R9, 0x1f, RZ ;  /* 0x0000001f09097819 */ /* 0x000fc800000006ff */
[----:B------:R0:W1:Y:S01]  /*b410*/  SYNCS.PHASECHK.TRANS64.TRYWAIT P2, [UR28+0x17030], R9 ;  /* 0x01703009ff0075a7 */ /* 0x000062000804015c */
[----:B------:R-:W-:Y:S05]  /*b420*/  @!P0 BRA `(.L_x_9614) ;  /* 0x0000000000048947 */ /* 0x000fea0003800000 */
[----:B------:R-:W-:Y:S01]  /*b430*/  BPT.TRAP 0x1 ;  /* 0x000000040000795c */ /* 0x000fe20000300000 */
.L_x_9614:
[----:B-1----:R-:W-:Y:S05]  /*b440*/  @P2 BRA `(.L_x_9615) ;  /* 0x0000000000082947 */ /* 0x002fea0003800000 */
[----:B------:R-:W1:Y:S02]  /*b450*/  SYNCS.PHASECHK.TRANS64.TRYWAIT P2, [UR28+0x17030], R9 ;  /* 0x01703009ff0075a7 */ /* 0x000e64000804015c */
[----:B-1----:R-:W-:Y:S05]  /*b460*/  @!P2 BRA `(.L_x_9616) ;  /* 0x000000980040a947 */ /* 0x002fea0003800000 */
.L_x_9615:
        /* <DEDUP_REMOVED lines=19> */
.L_x_9617:
[----:B------:R-:W-:Y:S01]  /*b5a0*/  ULEA UR14, UR23, UR38, 0x3 ;  /* 0x00000026170e7291 */ /* 0x000fe2000f8e183f */
[----:B-1----:R-:W-:-:S05]  /*b5b0*/  IMAD.U32 R10, RZ, RZ, UR7 ;  /* 0x00000007ff0a7e24 */ /* 0x002fca000f8e00ff */
[----:B------:R-:W-:-:S04]  /*b5c0*/  SHF.L.U32 R10, R10, 0x1f, RZ ;  /* 0x0000001f0a0a7819 */ /* 0x000fc800000006ff */
[----:B------:R1:W2:Y:S01]  /*b5d0*/  SYNCS.PHASECHK.TRANS64.TRYWAIT P2, [UR14+0x17050], R10 ;  /* 0x0170500aff0075a7 */ /* 0x0002a2000804014e */
[----:B------:R-:W-:Y:S05]  /*b5e0*/  @!P0 BRA `(.L_x_9618) ;  /* 0x0000000000048947 */ /* 0x000fea0003800000 */
[----:B------:R-:W-:Y:S01]  /*b5f0*/  BPT.TRAP 0x1 ;  /* 0x000000040000795c */ /* 0x000fe20000300000 */
.L_x_9618:
[C---:B0-----:R-:W-:Y:S01]  /*b600*/  FMUL.FTZ R9, R0.reuse, R24 ;  /* 0x0000001800097220 */ /* 0x041fe20000410000 */
[----:B------:R-:W-:-:S05]  /*b610*/  FMUL.FTZ R13, R0, R25 ;  /* 0x00000019000d7220 */ /* 0x000fca0000410000 */
[----:B------:R-:W0:Y:S08]  /*b620*/  MUFU.TANH R9, R9 ;  /* 0x0000000900097308 */ /* 0x000e300000002400 */
[----:B------:R-:W3:Y:S01]  /*b630*/  MUFU.TANH R13, R13 ;  /* 0x0000000d000d7308 */ /* 0x000ee20000002400 */
[----:B--2---:R-:W-:Y:S05]  /*b640*/  @P2 BRA `(.L_x_9619) ;  /* 0x0000000000082947 */ /* 0x004fea0003800000 */
[----:B------:R-:W2:Y:S02]  /*b650*/  SYNCS.PHASECHK.TRANS64.TRYWAIT P2, [UR14+0x17050], R10 ;  /* 0x0170500aff0075a7 */ /* 0x000ea4000804014e */
[----:B--2---:R-:W-:Y:S05]  /*b660*/  @!P2 BRA `(.L_x_9620) ;  /* 0x0000009400d8a947 */ /* 0x004fea0003800000 */
.L_x_9619:
        /* <DEDUP_REMOVED lines=18> */
[----:B------:R-:W-:Y:S01]  /*b790*/  FMUL.FTZ R61, R0, R74 ;  /* 0x0000004a003d7220 */ /* 0x000fe20000410000 */
[----:B------:R-:W-:-:S02]  /*b7a0*/  IMAD.MOV.U32 R78, RZ, RZ, R8 ;  /* 0x000000ffff4e7224 */ /* 0x000fc400078e0008 */
[----:B------:R-:W-:Y:S01]  /*b7b0*/  FMUL.FTZ R20, R0, R32 ;  /* 0x0000002000147220 */ /* 0x000fe20000410000 */
[----:B------:R-:W-:Y:S02]  /*b7c0*/  IMAD.SHL.U32 R74, R2, 0x80, RZ ;  /* 0x00000080024a7824 */ /* 0x000fe400078e00ff */
[C---:B------:R-:W-:Y:S01]  /*b7d0*/  FMUL.FTZ R32, R0.reuse, R44 ;  /* 0x0000002c00207220 */ /* 0x040fe20000410000 */
[----:B------:R-:W-:Y:S01]  /*b7e0*/  UMOV UR10, UR7 ;  /* 0x00000007000a7c82 */ /* 0x000fe20008000000 */
[C---:B------:R-:W-:Y:S01]  /*b7f0*/  FMUL.FTZ R44, R0.reuse, R53 ;  /* 0x00000035002c7220 */ /* 0x040fe20000410000 */
[----:B------:R-:W-:Y:S01]  /*b800*/  QGMMA.64x96x32.F32.E4M3.E4M3 R88, R148, gdesc[UR8], R88, gsb0 ;  /* 0x0160000894587df3 */ /* 0x000fe20008000858 */
[----:B------:R-:W-:Y:S01]  /*b810*/  UIADD3 UR10, UR7, 0x2, URZ ;  /* 0x00000002070a7890 */ /* 0x000fe2000fffe03f */
[C---:B------:R-:W-:Y:S01]  /*b820*/  FMUL.FTZ R53, R0.reuse, R66 ;  /* 0x0000004200357220 */ /* 0x040fe20000410000 */
[----:B------:R-:W-:Y:S01]  /*b830*/  UMOV UR11, 0x40000040 ;  /* 0x40000040000b7882 */ /* 0x000fe20000000000 */
[C---:B------:R-:W-:Y:S01]  /*b840*/  FMUL.FTZ R25, R0.reuse, R38 ;  /* 0x0000002600197220 */ /* 0x040fe20000410000 */
[C---:B------:R-:W-:Y:S01]  /*b850*/  FMUL.FTZ R66, R0.reuse, R76 ;  /* 0x0000004c00427220 */ /* 0x040fe20000410000 */
[C---:B------:R-:W-:Y:S01]  /*b860*/  FMUL.FTZ R14, R0.reuse, R27 ;  /* 0x0000001b000e7220 */ /* 0x040fe20000410000 */
[C---:B--2---:R-:W-:Y:S01]  /*b870*/  FMUL.FTZ R15, R0.reuse, R28 ;  /* 0x0000001c000f7220 */ /* 0x044fe20000410000 */
[----:B------:R-:W-:Y:S01]  /*b880*/  FMUL.FTZ R38, R0, R48 ;  /* 0x0000003000267220 */ /* 0x000fe20000410000 */
[----:B------:R-:W-:Y:S01]  /*b890*/  IADD3 R76, -R74, 0x1, RZ ;  /* 0x000000014a4c7810 */ /* 0x000fe20007ffe1ff */
        /* <DEDUP_REMOVED lines=34> */
[----:B------:R-:W-:-:S02]  /*bac0*/  IMAD R80, R3, -0x2, R76 ;  /* 0xfffffffe03507824 */ /* 0x000fc400078e024c */
        /* <DEDUP_REMOVED lines=9> */
[----:B------:R-:W-:-:S04]  /*bb60*/  IMAD R80, R17, UR26, R80 ;  /* 0x0000001a11507c24 */ /* 0x000fc8000f8e0250 */
[----:B------:R-:W-:-:S03]  /*bb70*/  VIADD R80, R80, -UR25 ;  /* 0x8000001950507c36 */ /* 0x000fc60008000000 */
[----:B------:R-:W2:Y:S01]  /*bb80*/  MUFU.TANH R14, R14 ;  /* 0x0000000e000e7308 */ /* 0x000ea20000002400 */
[C---:B------:R-:W-:Y:S02]  /*bb90*/  VIADD R84, R80.reuse, UR27 ;  /* 0x0000001b50547c36 */ /* 0x040fe40008000000 */
[----:B------:R-:W-:-:S05]  /*bba0*/  VIADD R83, R80, UR21 ;  /* 0x0000001550537c36 */ /* 0x000fca0008000000 */
[----:B------:R-:W4:Y:S08]  /*bbb0*/  MUFU.TANH R15, R15 ;  /* 0x0000000f000f7308 */ /* 0x000f300000002400 */
        /* <DEDUP_REMOVED lines=29> */
[----:B------:R-:W-:Y:S02]  /*bd90*/  UMOV UR11, 0x40000040 ;  /* 0x40000040000b7882 */ /* 0x000fe40000000000 */
[----:B------:R-:W-:-:S03]  /*bda0*/  @UP0 ULDC UR7, c[0x0][0x44c] ;  /* 0x0001130000070ab9 */ /* 0x000fc60000000800 */
[----:B------:R-:W0:Y:S01]  /*bdb0*/  MUFU.TANH R40, R40 ;  /* 0x0000002800287308 */ /* 0x000e220000002400 */
[----:B------:R-:W-:Y:S01]  /*bdc0*/  @P2 IMAD.HI.U32 R34, R8, UR7, RZ ;  /* 0x0000000708222c27 */ /* 0x000fe2000f8e00ff */
[----:B------:R-:W-:-:S04]  /*bdd0*/  @UP0 ULDC UR7, c[0x0][0x450] ;  /* 0x0001140000070ab9 */ /* 0x000fc80000000800 */
[----:B------:R-:W-:Y:S01]  /*bde0*/  @P2 SHF.R.U32.HI R78, RZ, UR7, R34 ;  /* 0x00000007ff4e2c19 */ /* 0x000fe20008011622 */
[----:B------:R-:W-:Y:S01]  /*bdf0*/  IMAD.U32 R34, RZ, RZ, UR28 ;  /* 0x0000001cff227e24 */ /* 0x000fe2000f8e00ff */
[----:B------:R-:W0:Y:S03]  /*be00*/  MUFU.TANH R39, R39 ;  /* 0x0000002700277308 */ /* 0x000e260000002400 */
[----:B------:R-:W-:-:S05]  /*be10*/  @!P1 VIADD R34, R34, 0x17040 ;  /* 0x0001704022229836 */ /* 0x000fca0000000000 */
        /* <DEDUP_REMOVED lines=16> */
[----:B------:R-:W-:Y:S07]  /*bf20*/  QGMMA.64x96x32.F32.E4M3.E4M3 R88, R136, gdesc[UR8], R88, gsb0 ;  /* 0x0160000888587df3 */ /* 0x000fee0008000858 */
        /* <DEDUP_REMOVED lines=28> */
[----:B------:R-:W0:Y:S01]  /*c0f0*/  MUFU.TANH R76, R76 ;  /* 0x0000004c004c7308 */ /* 0x000e220000002400 */
[----:B-12-4-:R-:W-:Y:S05]  /*c100*/  @!P5 BRA `(.L_x_9621) ;  /* 0x00000000005cd947 */ /* 0x016fea0003800000 */
[----:B0-----:R-:W-:Y:S01]  /*c110*/  IMAD R34, R17, UR26, R136 ;  /* 0x0000001a11227c24 */ /* 0x001fe2000f8e0288 */
        /* <DEDUP_REMOVED lines=12> */
.L_x_9623:
[----:B------:R-:W-:-:S05]  /*c1e0*/  IMAD.U32 R87, RZ, RZ, UR24 ;  /* 0x00000018ff577e24 */ /* 0x000fca000f8e00ff */
[----:B------:R-:W-:-:S13]  /*c1f0*/  ISETP.NE.AND P2, PT, R87, 0x1, PT ;  /* 0x000000015700780c */ /* 0x000fda0003f45270 */
[----:B------:R-:W0:Y:S02]  /*c200*/  @P2 LDC.64 R34, c[0x0][0x9e8] ;  /* 0x00027a00ff222b82 */ /* 0x000e240000000a00 */
[----:B0-----:R-:W-:-:S05]  /*c210*/  @P2 IMAD.HI.U32 R34, R85, R34, RZ ;  /* 0x0000002255222227 */ /* 0x001fca00078e00ff */
[----:B------:R-:W-:-:S07]  /*c220*/  @P2 SHF.R.U32.HI R85, RZ, R35, R34 ;  /* 0x00000023ff552219 */ /* 0x000fce0000011622 */
.L_x_9624:
[----:B------:R-:W-:Y:S05]  /*c230*/  BSYNC B0 ;  /* 0x0000000000007941 */ /* 0x000fea0003800000 */
.L_x_9622:
[----:B------:R-:W-:-:S04]  /*c240*/  IMAD R34, R85, R87, -R74 ;  /* 0x0000005755227224 */ /* 0x000fc800078e0a4a */
[----:B------:R-:W-:-:S05]  /*c250*/  IMAD R34, R3, -0x2, R34 ;  /* 0xfffffffe03227824 */ /* 0x000fca00078e0222 */
[----:B------:R-:W-:Y:S02]  /*c260*/  VIADDMNMX R82, R34, R87, R82, PT ;  /* 0x0000005722527246 */ /* 0x000fe40003800152 */
[----:B------:R-:W-:-:S07]  /*c270*/  VIMNMX R81, R81, R34, !PT ;  /* 0x0000002251517248 */ /* 0x000fce0007fe0100 */
.L_x_9621:
[----:B------:R-:W-:Y:S01]  /*c280*/  ISETP.GT.AND P2, PT, R2, -0x1, PT ;  /* 0xffffffff0200780c */ /* 0x000fe20003f44270 */
[----:B0-----:R-:W0:Y:S03]  /*c290*/  SHFL.IDX PT, R34, R78, 0x1, 0x1c1f ;  /* 0x003c1f004e227f89 */ /* 0x001e2600000e0000 */
[C---:B------:R-:W-:Y:S02]  /*c2a0*/  ISETP.GT.AND P4, PT, R81.reuse, RZ, P2 ;  /* 0x000000ff5100720c */ /* 0x040fe40001784270 */
[----:B------:R-:W-:Y:S02]  /*c2b0*/  ISETP.GT.AND P6, PT, R81, 0x1, P2 ;  /* 0x000000015100780c */ /* 0x000fe400017c4270 */
[C---:B------:R-:W-:Y:S02]  /*c2c0*/  ISETP.LT.OR P4, PT, R82.reuse, 0x1, P4 ;  /* 0x000000015200780c */ /* 0x040fe40002781670 */
[----:B------:R-:W-:-:S02]  /*c2d0*/  ISETP.LT.OR P6, PT, R82, 0x2, P6 ;  /* 0x000000025200780c */ /* 0x000fc400037c1670 */
[----:B------:R-:W-:Y:S02]  /*c2e0*/  FSEL R80, R9, -INF , !P4 ;  /* 0xff80000009507808 */ /* 0x000fe40006000000 */
[----:B---3--:R-:W-:Y:S02]  /*c2f0*/  FSEL R13, R13, -INF , !P6 ;  /* 0xff8000000d0d7808 */ /* 0x008fe40007000000 */
        /* <DEDUP_REMOVED lines=106> */
.L_x_9627:
[----:B------:R-:W-:-:S05]  /*c9a0*/  IMAD.U32 R81, RZ, RZ, UR24 ;  /* 0x00000018ff517e24 */ /* 0x000fca000f8e00ff */
[----:B------:R-:W-:-:S13]  /*c9b0*/  ISETP.NE.AND P3, PT, R81, 0x1, PT ;  /* 0x000000015100780c */ /* 0x000fda0003f65270 */
[----:B------:R-:W0:Y:S02]  /*c9c0*/  @P3 LDC.64 R34, c[0x0][0x9e8] ;  /* 0x00027a00ff223b82 */ /* 0x000e240000000a00 */
[----:B0-----:R-:W-:-:S05]  /*c9d0*/  @P3 IMAD.HI.U32 R34, R9, R34, RZ ;  /* 0x0000002209223227 */ /* 0x001fca00078e00ff */
[----:B------:R-:W-:-:S07]  /*c9e0*/  @P3 SHF.R.U32.HI R9, RZ, R35, R34 ;  /* 0x00000023ff093219 */ /* 0x000fce0000011622 */
.L_x_9628:
[----:B------:R-:W-:Y:S05]  /*c9f0*/  BSYNC B0 ;  /* 0x0000000000007941 */ /* 0x000fea0003800000 */
.L_x_9626:
[----:B------:R-:W-:-:S04]  /*ca00*/  IMAD R74, R9, R81, -R74 ;  /* 0x00000051094a7224 */ /* 0x000fc800078e0a4a */
[----:B------:R-:W-:-:S05]  /*ca10*/  IMAD R74, R3, -0x2, R74 ;  /* 0xfffffffe034a7824 */ /* 0x000fca00078e024a */
[----:B------:R-:W-:Y:S02]  /*ca20*/  VIADDMNMX R84, R74, R81, R84, PT ;  /* 0x000000514a547246 */ /* 0x000fe40003800154 */
[----:B------:R-:W-:-:S07]  /*ca30*/  VIMNMX R83, R83, R74, !PT ;  /* 0x0000004a53537248 */ /* 0x000fce0007fe0100 */
.L_x_9625:
        /* <DEDUP_REMOVED lines=14> */
[C---:B------:R-:W-:Y:S02]  /*cb20*/  ISETP.GT.AND P3, PT, R83.reuse, 0x19, P2 ;  /* 0x000000195300780c */ /* 0x040fe40001764270 */
[----:B------:R-:W-:Y:S02]  /*cb30*/  FMNMX.FTZ R9, R26, R9, !PT ;  /* 0x000000091a097209 */ /* 0x000fe40007810000 */
[----:B------:R-:W-:Y:S02]  /*cb40*/  ISETP.LT.OR P3, PT, R84, 0x1a, P3 ;  /* 0x0000001a5400780c */ /* 0x000fe40001f61670 */
        /* <DEDUP_REMOVED lines=17> */
[----:B------:R-:W-:Y:S02]  /*cc60*/  ISETP.GT.AND P3, PT, R83, RZ, P2 ;  /* 0x000000ff5300720c */ /* 0x000fe40001764270 */
        /* <DEDUP_REMOVED lines=17> */
[----:B------:R-:W-:Y:S02]  /*cd80*/  FMNMX.FTZ R85, R81, R12, !PT ;  /* 0x0000000c51557209 */ /* 0x000fe40007810000 */
[----:B------:R-:W-:Y:S02]  /*cd90*/  FMNMX.FTZ R9, R66, R9, !PT ;  /* 0x0000000942097209 */ /* 0x000fe40007810000 */
[----:B------:R-:W-:-:S02]  /*cda0*/  FSEL R16, R16, -INF , !P6 ;  /* 0xff80000010107808 */ /* 0x000fc40007000000 */
[----:B------:R-:W-:Y:S02]  /*cdb0*/  FMNMX.FTZ R9, R70, R9, !PT ;  /* 0x0000000946097209 */ /* 0x000fe40007810000 */
[----:B------:R-:W-:Y:S02]  /*cdc0*/  FSEL R25, R25, -INF , !P4 ;  /* 0xff80000019197808 */ /* 0x000fe40006000000 */
[----:B------:R-:W-:Y:S02]  /*cdd0*/  FMNMX.FTZ R34, R72, R9, !PT ;  /* 0x0000000948227209 */ /* 0x000fe40007810000 */
[----:B------:R-:W-:Y:S02]  /*cde0*/  FMNMX.FTZ R85, R14, R85, !PT ;  /* 0x000000550e557209 */ /* 0x000fe40007810000 */
[----:B------:R-:W-:Y:S02]  /*cdf0*/  FMNMX.FTZ R34, R75, R34, !PT ;  /* 0x000000224b227209 */ /* 0x000fe40007810000 */
[----:B------:R-:W-:-:S02]  /*ce00*/  ISETP.GT.AND P4, PT, R83, 0x20, P2 ;  /* 0x000000205300780c */ /* 0x000fc40001784270 */
[----:B------:R-:W-:Y:S02]  /*ce10*/  FMNMX.FTZ R34, R77, R34, !PT ;  /* 0x000000224d227209 */ /* 0x000fe40007810000 */
[----:B------:R-:W-:Y:S02]  /*ce20*/  FMNMX.FTZ R10, R16, R85, !PT ;  /* 0x00000055100a7209 */ /* 0x000fe40007810000 */
[----:B------:R-:W-:Y:S02]  /*ce30*/  FMNMX.FTZ R34, R79, R34, !PT ;  /* 0x000000224f227209 */ /* 0x000fe40007810000 */
[----:B------:R-:W-:Y:S02]  /*ce40*/  ISETP.LT.OR P4, PT, R84, 0x21, P4 ;  /* 0x000000215400780c */ /* 0x000fe40002781670 */
[----:B------:R-:W-:Y:S01]  /*ce50*/  FMNMX.FTZ R10, R19, R10, !PT ;  /* 0x0000000a130a7209 */ /* 0x000fe20007810000 */
[----:B------:R-:W0:Y:S01]  /*ce60*/  SHFL.BFLY PT, R9, R34, 0x2, 0x1f ;  /* 0x0c401f0022097f89 */ /* 0x000e2200000e0000 */
[----:B------:R-:W-:-:S02]  /*ce70*/  FSEL R29, R29, -INF , !P4 ;  /* 0xff8000001d1d7808 */ /* 0x000fc40006000000 */
[----:B------:R-:W-:Y:S02]  /*ce80*/  ISETP.GT.AND P4, PT, R83, 0x28, P2 ;  /* 0x000000285300780c */ /* 0x000fe40001784270 */
[----:B------:R-:W-:Y:S02]  /*ce90*/  FMNMX.FTZ R10, R21, R10, !PT ;  /* 0x0000000a150a7209 */ /* 0x000fe40007810000 */
[----:B------:R-:W-:Y:S02]  /*cea0*/  ISETP.LT.OR P4, PT, R84, 0x29, P4 ;  /* 0x000000295400780c */ /* 0x000fe40002781670 */
[----:B------:R-:W-:Y:S02]  /*ceb0*/  FMNMX.FTZ R10, R23, R10, !PT ;  /* 0x0000000a170a7209 */ /* 0x000fe40007810000 */
[----:B------:R-:W-:Y:S02]  /*cec0*/  FSEL R33, R33, -INF , !P4 ;  /* 0xff80000021217808 */ /* 0x000fe40006000000 */
[----:B------:R-:W-:-:S02]  /*ced0*/  ISETP.GT.AND P4, PT, R83, 0x29, P2 ;  /* 0x000000295300780c */ /* 0x000fc40001784270 */
[----:B------:R-:W-:Y:S02]  /*cee0*/  FMNMX.FTZ R10, R25, R10, !PT ;  /* 0x0000000a190a7209 */ /* 0x000fe40007810000 */
[----:B------:R-:W-:Y:S02]  /*cef0*/  ISETP.GT.AND P3, PT, R83, 0x30, P2 ;  /* 0x000000305300780c */ /* 0x000fe40001764270 */
[C---:B------:R-:W-:Y:S02]  /*cf00*/  ISETP.LT.OR P4, PT, R84.reuse, 0x2a, P4 ;  /* 0x0000002a5400780c */ /* 0x040fe40002781670 */
[----:B------:R-:W-:Y:S02]  /*cf10*/  FMNMX.FTZ R10, R27, R10, !PT ;  /* 0x0000000a1b0a7209 */ /* 0x000fe40007810000 */
[----:B------:R-:W-:Y:S02]  /*cf20*/  ISETP.LT.OR P3, PT, R84, 0x31, P3 ;  /* 0x000000315400780c */ /* 0x000fe40001f61670 */
[----:B0-----:R-:W-:-:S02]  /*cf30*/  FMNMX.FTZ R35, R34, R9, !PT ;  /* 0x0000000922237209 */ /* 0x001fc40007810000 */
[----:B------:R-:W-:Y:S02]  /*cf40*/  FSEL R37, R37, -INF , !P4 ;  /* 0xff80000025257808 */ /* 0x000fe40006000000 */
[----:B------:R-:W-:Y:S01]  /*cf50*/  ISETP.GT.AND P4, PT, R83, 0x31, P2 ;  /* 0x000000315300780c */ /* 0x000fe20001784270 */
[----:B------:R-:W0:Y:S01]  /*cf60*/  SHFL.BFLY PT, R74, R35, 0x1, 0x1f ;  /* 0x0c201f00234a7f89 */ /* 0x000e2200000e0000 */
[----:B------:R-:W-:Y:S02]  /*cf70*/  FMNMX.FTZ R10, R29, R10, !PT ;  /* 0x0000000a1d0a7209 */ /* 0x000fe40007810000 */
[----:B------:R-:W-:Y:S02]  /*cf80*/  ISETP.LT.OR P4, PT, R84, 0x32, P4 ;  /* 0x000000325400780c */ /* 0x000fe40002781670 */
[----:B------:R-:W-:Y:S02]  /*cf90*/  FMNMX.FTZ R10, R31, R10, !PT ;  /* 0x0000000a1f0a7209 */ /* 0x000fe40007810000 */
[----:B------:R-:W-:-:S02]  /*cfa0*/  FSEL R41, R41, -INF , !P4 ;  /* 0xff80000029297808 */ /* 0x000fc40006000000 */
[----:B------:R-:W-:Y:S02]  /*cfb0*/  FMNMX.FTZ R10, R33, R10, !PT ;  /* 0x0000000a210a7209 */ /* 0x000fe40007810000 */
[----:B------:R-:W-:Y:S02]  /*cfc0*/  ISETP.GT.AND P4, PT, R83, 0x39, P2 ;  /* 0x000000395300780c */ /* 0x000fe40001784270 */
[----:B------:R-:W-:Y:S02]  /*cfd0*/  FMNMX.FTZ R87, R37, R10, !PT ;  /* 0x0000000a25577209 */ /* 0x000fe40007810000 */
[----:B------:R-:W-:-:S04]  /*cfe0*/  ISETP.LT.OR P4, PT, R84, 0x3a, P4 ;  /* 0x0000003a5400780c */ /* 0x000fc80002781670 */
[----:B------:R-:W-:Y:S02]  /*cff0*/  FSEL R45, R45, -INF , !P4 ;  /* 0xff8000002d2d7808 */ /* 0x000fe40006000000 */
[----:B------:R-:W-:Y:S02]  /*d000*/  ISETP.GT.AND P4, PT, R83, 0x41, P2 ;  /* 0x000000415300780c */ /* 0x000fe40001784270 */
[----:B0-----:R-:W-:Y:S01]  /*d010*/  FMNMX.FTZ R9, R35, R74, !PT ;  /* 0x0000004a23097209 */ /* 0x001fe20007810000 */
[----:B------:R-:W-:Y:S01]  /*d020*/  IMAD.U32 R74, RZ, RZ, UR10 ;  /* 0x0000000aff4a7e24 */ /* 0x000fe2000f8e00ff */
[----:B------:R-:W-:Y:S02]  /*d030*/  ISETP.LT.OR P4, PT, R84, 0x42, P4 ;  /* 0x000000425400780c */ /* 0x000fe40002781670 */
[C---:B------:R-:W-:Y:S01]  /*d040*/  FSETP.NEU.FTZ.AND P6, PT, R9.reuse, -INF , PT ;  /* 0xff8000000900780b */ /* 0x040fe20003fdd000 */
[----:B------:R-:W-:-:S05]  /*d050*/  FFMA.FTZ R35, R9, R74, -8 ;  /* 0xc100000009237423 */ /* 0x000fca000001004a */
[----:B------:R-:W-:-:S05]  /*d060*/  FSEL R35, R35, RZ, P6 ;  /* 0x000000ff23237208 */ /* 0x000fca0003000000 */
[--C-:B------:R-:W-:Y:S01]  /*d070*/  FFMA.FTZ R74, R22, UR10, -R35.reuse ;  /* 0x0000000a164a7c23 */ /* 0x100fe20008010823 */
[----:B------:R-:W-:Y:S01]  /*d080*/  FSEL R22, R39, -INF , !P3 ;  /* 0xff80000027167808 */ /* 0x000fe20005800000 */
[--C-:B------:R-:W-:Y:S01]  /*d090*/  FFMA.FTZ R85, R26, UR10, -R35.reuse ;  /* 0x0000000a1a557c23 */ /* 0x100fe20008010823 */
[----:B------:R-:W-:Y:S01]  /*d0a0*/  ISETP.GT.AND P3, PT, R83, 0x38, P2 ;  /* 0x000000385300780c */ /* 0x000fe20001764270 */
[--C-:B------:R-:W-:Y:S01]  /*d0b0*/  FFMA.FTZ R26, R28, UR10, -R35.reuse ;  /* 0x0000000a1c1a7c23 */ /* 0x100fe20008010823 */
[----:B------:R-:W-:Y:S01]  /*d0c0*/  FMNMX.FTZ R10, R22, R87, !PT ;  /* 0x00000057160a7209 */ /* 0x000fe20007810000 */
[----:B------:R0:W-:Y:S01]  /*d0d0*/  MUFU.EX2 R39, R74 ;  /* 0x0000004a00277308 */ /* 0x0001e20000000800 */
[----:B------:R-:W-:Y:S01]  /*d0e0*/  ISETP.LT.OR P3, PT, R84, 0x39, P3 ;  /* 0x000000395400780c */ /* 0x000fe20001f61670 */
[--C-:B------:R-:W-:Y:S01]  /*d0f0*/  FFMA.FTZ R40, R40, UR10, -R35.reuse ;  /* 0x0000000a28287c23 */ /* 0x100fe20008010823 */
[----:B------:R-:W-:Y:S01]  /*d100*/  FMNMX.FTZ R10, R41, R10, !PT ;  /* 0x0000000a290a7209 */ /* 0x000fe20007810000 */
[--C-:B------:R-:W-:Y:S01]  /*d110*/  FFMA.FTZ R139, R62, UR10, -R35.reuse ;  /* 0x0000000a3e8b7c23 */ /* 0x100fe20008010823 */
[----:B------:R-:W-:Y:S01]  /*d120*/  FSEL R43, R43, -INF , !P3 ;  /* 0xff8000002b2b7808 */ /* 0x000fe20005800000 */
[--C-:B------:R-:W-:Y:S01]  /*d130*/  FFMA.FTZ R44, R44, UR10, -R35.reuse ;  /* 0x0000000a2c2c7c23 */ /* 0x100fe20008010823 */
[----:B------:R-:W-:Y:S01]  /*d140*/  ISETP.GT.AND P3, PT, R83, 0x40, P2 ;  /* 0x000000405300780c */ /* 0x000fe20001764270 */
[--C-:B------:R-:W-:Y:S01]  /*d150*/  FFMA.FTZ R34, R80, UR10, -R35.reuse ;  /* 0x0000000a50227c23 */ /* 0x100fe20008010823 */
[----:B------:R-:W-:Y:S01]  /*d160*/  FMNMX.FTZ R10, R43, R10, !PT ;  /* 0x0000000a2b0a7209 */ /* 0x000fe20007810000 */
[--C-:B0-----:R-:W-:Y:S01]  /*d170*/  FFMA.FTZ R74, R30, UR10, -R35.reuse ;  /* 0x0000000a1e4a7c23 */ /* 0x101fe20008010823 */
[----:B------:R-:W-:Y:S01]  /*d180*/  ISETP.LT.OR P3, PT, R84, 0x41, P3 ;  /* 0x000000415400780c */ /* 0x000fe20001f61670 */
[--C-:B------:R-:W-:Y:S01]  /*d190*/  FFMA.FTZ R30, R32, UR10, -R35.reuse ;  /* 0x0000000a201e7c23 */ /* 0x100fe20008010823 */
[----:B------:R-:W-:Y:S01]  /*d1a0*/  FSEL R28, R47, -INF , !P4 ;  /* 0xff8000002f1c7808 */ /* 0x000fe20006000000 */
[--C-:B------:R-:W-:Y:S01]  /*d1b0*/  FFMA.FTZ R13, R13, UR10, -R35.reuse ;  /* 0x0000000a0d0d7c23 */ /* 0x100fe20008010823 */
[----:B------:R-:W-:Y:S01]  /*d1c0*/  FSEL R46, R46, -INF , !P3 ;  /* 0xff8000002e2e7808 */ /* 0x000fe20005800000 */
[----:B------:R0:W-:Y:S01]  /*d1d0*/  MUFU.EX2 R47, R74 ;  /* 0x0000004a002f7308 */ /* 0x0001e20000000800 */
[----:B------:R-:W-:Y:S01]  /*d1e0*/  ISETP.GT.AND P3, PT, R83, 0x48, P2 ;  /* 0x000000485300780c */ /* 0x000fe20001764270 */
[--C-:B------:R-:W-:Y:S01]  /*d1f0*/  FFMA.FTZ R15, R15, UR10, -R35.reuse ;  /* 0x0000000a0f0f7c23 */ /* 0x100fe20008010823 */
[----:B------:R-:W-:Y:S01]  /*d200*/  ISETP.GT.AND P4, PT, R83, 0x49, P2 ;  /* 0x000000495300780c */ /* 0x000fe20001784270 */
[--C-:B------:R-:W-:Y:S01]  /*d210*/  FFMA.FTZ R18, R18, UR10, -R35.reuse ;  /* 0x0000000a12127c23 */ /* 0x100fe20008010823 */
[----:B------:R-:W-:Y:S01]  /*d220*/  ISETP.LT.OR P3, PT, R84, 0x49, P3 ;  /* 0x000000495400780c */ /* 0x000fe20001f61670 */
[--C-:B------:R-:W-:Y:S01]  /*d230*/  FFMA.FTZ R20, R20, UR10, -R35.reuse ;  /* 0x0000000a14147c23 */ /* 0x100fe20008010823 */
[----:B------:R-:W-:Y:S01]  /*d240*/  FMNMX.FTZ R87, R45, R10, !PT ;  /* 0x0000000a2d577209 */ /* 0x000fe20007810000 */
[--C-:B------:R-:W-:Y:S01]  /*d250*/  FFMA.FTZ R24, R24, UR10, -R35.reuse ;  /* 0x0000000a18187c23 */ /* 0x100fe20008010823 */
[----:B------:R-:W-:Y:S01]  /*d260*/  FSEL R51, R51, -INF , !P3 ;  /* 0xff80000033337808 */ /* 0x000fe20005800000 */
[--C-:B0-----:R-:W-:Y:S01]  /*d270*/  FFMA.FTZ R74, R36, UR10, -R35.reuse ;  /* 0x0000000a244a7c23 */ /* 0x101fe20008010823 */
[----:B------:R-:W-:Y:S01]  /*d280*/  ISETP.GT.AND P3, PT, R83, 0x50, P2 ;  /* 0x000000505300780c */ /* 0x000fe20001764270 */
[--C-:B------:R-:W-:Y:S01]  /*d290*/  FFMA.FTZ R36, R38, UR10, -R35.reuse ;  /* 0x0000000a26247c23 */ /* 0x100fe20008010823 */
[----:B------:R-:W-:Y:S01]  /*d2a0*/  ISETP.LT.OR P4, PT, R84, 0x4a, P4 ;  /* 0x0000004a5400780c */ /* 0x000fe20002781670 */
[--C-:B------:R-:W-:Y:S01]  /*d2b0*/  FFMA.FTZ R38, R42, UR10, -R35.reuse ;  /* 0x0000000a2a267c23 */ /* 0x100fe20008010823 */
[----:B------:R-:W-:Y:S01]  /*d2c0*/  FMNMX.FTZ R87, R46, R87, !PT ;  /* 0x000000572e577209 */ /* 0x000fe20007810000 */
[--C-:B------:R-:W-:Y:S01]  /*d2d0*/  FFMA.FTZ R42, R48, UR10, -R35.reuse ;  /* 0x0000000a302a7c23 */ /* 0x100fe20008010823 */
[----:B------:R-:W-:Y:S01]  /*d2e0*/  ISETP.LT.OR P3, PT, R84, 0x51, P3 ;  /* 0x000000515400780c */ /* 0x000fe20001f61670 */
[--C-:B------:R-:W-:Y:S01]  /*d2f0*/  FFMA.FTZ R48, R56, UR10, -R35.reuse ;  /* 0x0000000a38307c23 */ /* 0x100fe20008010823 */
[----:B------:R-:W-:Y:S01]  /*d300*/  FSEL R52, R52, -INF , !P4 ;  /* 0xff80000034347808 */ /* 0x000fe20006000000 */
[--C-:B------:R-:W-:Y:S01]  /*d310*/  FFMA.FTZ R49, R49, UR10, -R35.reuse ;  /* 0x0000000a31317c23 */ /* 0x100fe20008010823 */
[----:B------:R-:W-:Y:S01]  /*d320*/  ISETP.GT.AND P4, PT, R83, 0x51, P2 ;  /* 0x000000515300780c */ /* 0x000fe20001784270 */
[--C-:B------:R-:W-:Y:S01]  /*d330*/  FFMA.FTZ R65, R65, UR10, -R35.reuse ;  /* 0x0000000a41417c23 */ /* 0x100fe20008010823 */
[----:B------:R-:W-:Y:S01]  /*d340*/  FMNMX.FTZ R10, R28, R87, !PT ;  /* 0x000000571c0a7209 */ /* 0x000fe20007810000 */
[--C-:B------:R-:W-:Y:S01]  /*d350*/  FFMA.FTZ R56, R66, UR10, -R35.reuse ;  /* 0x0000000a42387c23 */ /* 0x100fe20008010823 */
[----:B------:R-:W-:Y:S01]  /*d360*/  FSEL R32, R53, -INF , !P3 ;  /* 0xff80000035207808 */ /* 0x000fe20005800000 */
[----:B------:R0:W-:Y:S01]  /*d370*/  MUFU.EX2 R87, R40 ;  /* 0x0000002800577308 */ /* 0x0001e20000000800 */
[----:B------:R-:W-:Y:S01]  /*d380*/  ISETP.GT.AND P3, PT, R83, 0x58, P2 ;  /* 0x000000585300780c */ /* 0x000fe20001764270 */
[--C-:B------:R-:W-:Y:S01]  /*d390*/  FFMA.FTZ R75, R75, UR10, -R35.reuse ;  /* 0x0000000a4b4b7c23 */ /* 0x100fe20008010823 */
[----:B------:R-:W-:Y:S01]  /*d3a0*/  ISETP.LT.OR P4, PT, R84, 0x52, P4 ;  /* 0x000000525400780c */ /* 0x000fe20002781670 */
[----:B------:R-:W-:Y:S01]  /*d3b0*/  FFMA.FTZ R79, R79, UR10, -R35 ;  /* 0x0000000a4f4f7c23 */ /* 0x000fe20008010823 */
[----:B------:R-:W-:-:S02]  /*d3c0*/  FMNMX.FTZ R137, R51, R10, !PT ;  /* 0x0000000a33897209 */ /* 0x000fc40007810000 */
[----:B------:R-:W-:Y:S01]  /*d3d0*/  ISETP.LT.OR P3, PT, R84, 0x59, P3 ;  /* 0x000000595400780c */ /* 0x000fe20001f61670 */
[----:B------:R-:W-:Y:S01]  /*d3e0*/  MUFU.EX2 R53, R74 ;  /* 0x0000004a00357308 */ /* 0x000fe20000000800 */
[----:B------:R-:W-:Y:S02]  /*d3f0*/  FSEL R55, R55, -INF , !P4 ;  /* 0xff80000037377808 */ /* 0x000fe40006000000 */
[----:B------:R-:W-:Y:S02]  /*d400*/  FMNMX.FTZ R137, R52, R137, !PT ;  /* 0x0000008934897209 */ /* 0x000fe40007810000 */
[----:B------:R-:W-:Y:S02]  /*d410*/  ISETP.GT.AND P4, PT, R83, 0x59, P2 ;  /* 0x000000595300780c */ /* 0x000fe40001784270 */
[----:B------:R-:W-:Y:S01]  /*d420*/  FSEL R57, R57, -INF , !P3 ;  /* 0xff80000039397808 */ /* 0x000fe20005800000 */
[----:B------:R-:W-:Y:S01]  /*d430*/  MUFU.EX2 R34, R34 ;  /* 0x0000002200227308 */ /* 0x000fe20000000800 */
[----:B------:R-:W-:-:S02]  /*d440*/  FMNMX.FTZ R10, R32, R137, !PT ;  /* 0x00000089200a7209 */ /* 0x000fc40007810000 */
[----:B------:R-:W-:Y:S02]  /*d450*/  ISETP.GT.AND P3, PT, R83, 0x60, P2 ;  /* 0x000000605300780c */ /* 0x000fe40001764270 */
[C---:B------:R-:W-:Y:S02]  /*d460*/  ISETP.LT.OR P4, PT, R84.reuse, 0x5a, P4 ;  /* 0x0000005a5400780c */ /* 0x040fe40002781670 */
[----:B------:R-:W-:Y:S01]  /*d470*/  FMNMX.FTZ R10, R55, R10, !PT ;  /* 0x0000000a370a7209 */ /* 0x000fe20007810000 */
[----:B------:R-:W-:Y:S01]  /*d480*/  MUFU.EX2 R13, R13 ;  /* 0x0000000d000d7308 */ /* 0x000fe20000000800 */
[----:B------:R-:W-:Y:S02]  /*d490*/  ISETP.LT.OR P3, PT, R84, 0x61, P3 ;  /* 0x000000615400780c */ /* 0x000fe40001f61670 */
[----:B------:R-:W-:Y:S02]  /*d4a0*/  FSEL R59, R59, -INF , !P4 ;  /* 0xff8000003b3b7808 */ /* 0x000fe40006000000 */
[----:B------:R-:W-:-:S02]  /*d4b0*/  ISETP.GT.AND P4, PT, R83, 0x61, P2 ;  /* 0x000000615300780c */ /* 0x000fc40001784270 */
[----:B------:R-:W-:Y:S01]  /*d4c0*/  FMNMX.FTZ R10, R57, R10, !PT ;  /* 0x0000000a390a7209 */ /* 0x000fe20007810000 */
[----:B------:R-:W-:Y:S01]  /*d4d0*/  MUFU.EX2 R15, R15 ;  /* 0x0000000f000f7308 */ /* 0x000fe20000000800 */
[----:B------:R-:W-:Y:S02]  /*d4e0*/  FSEL R61, R61, -INF , !P3 ;  /* 0xff8000003d3d7808 */ /* 0x000fe40005800000 */
[----:B------:R-:W-:Y:S02]  /*d4f0*/  ISETP.GT.AND P3, PT, R83, 0x68, P2 ;  /* 0x000000685300780c */ /* 0x000fe40001764270 */
[C---:B------:R-:W-:Y:S02]  /*d500*/  ISETP.LT.OR P4, PT, R84.reuse, 0x62, P4 ;  /* 0x000000625400780c */ /* 0x040fe40002781670 */
[----:B------:R-:W-:Y:S01]  /*d510*/  FMNMX.FTZ R10, R59, R10, !PT ;  /* 0x0000000a3b0a7209 */ /* 0x000fe20007810000 */
[----:B------:R-:W-:Y:S01]  /*d520*/  MUFU.EX2 R18, R18 ;  /* 0x0000001200127308 */ /* 0x000fe20000000800 */
[----:B------:R-:W-:-:S02]  /*d530*/  ISETP.LT.OR P3, PT, R84, 0x69, P3 ;  /* 0x000000695400780c */ /* 0x000fc40001f61670 */
[----:B0-----:R-:W-:Y:S02]  /*d540*/  FSEL R40, R63, -INF , !P4 ;  /* 0xff8000003f287808 */ /* 0x001fe40006000000 */
[----:B------:R-:W-:Y:S02]  /*d550*/  ISETP.GT.AND P4, PT, R83, 0x69, P2 ;  /* 0x000000695300780c */ /* 0x000fe40001784270 */
[----:B------:R-:W-:Y:S01]  /*d560*/  FMNMX.FTZ R137, R61, R10, !PT ;  /* 0x0000000a3d897209 */ /* 0x000fe20007810000 */
[----:B------:R0:W-:Y:S01]  /*d570*/  MUFU.EX2 R63, R44 ;  /* 0x0000002c003f7308 */ /* 0x0001e20000000800 */
[----:B------:R-:W-:Y:S02]  /*d580*/  FSEL R67, R67, -INF , !P3 ;  /* 0xff80000043437808 */ /* 0x000fe40005800000 */
[----:B------:R-:W-:Y:S02]  /*d590*/  ISETP.GT.AND P3, PT, R83, 0x70, P2 ;  /* 0x000000705300780c */ /* 0x000fe40001764270 */
[----:B------:R-:W-:-:S02]  /*d5a0*/  ISETP.LT.OR P4, PT, R84, 0x6a, P4 ;  /* 0x0000006a5400780c */ /* 0x000fc40002781670 */
[----:B------:R-:W-:Y:S01]  /*d5b0*/  FMNMX.FTZ R10, R40, R137, !PT ;  /* 0x00000089280a7209 */ /* 0x000fe20007810000 */
[----:B------:R-:W-:Y:S01]  /*d5c0*/  MUFU.EX2 R20, R20 ;  /* 0x0000001400147308 */ /* 0x000fe20000000800 */
[----:B------:R-:W-:Y:S01]  /*d5d0*/  ISETP.LT.OR P3, PT, R84, 0x71, P3 ;  /* 0x000000715400780c */ /* 0x000fe20001f61670 */
[--C-:B0-----:R-:W-:Y:S01]  /*d5e0*/  FFMA.FTZ R44, R50, UR10, -R35.reuse ;  /* 0x0000000a322c7c23 */ /* 0x101fe20008010823 */
[----:B------:R-:W-:Y:S01]  /*d5f0*/  FSEL R68, R68, -INF , !P4 ;  /* 0xff80000044447808 */ /* 0x000fe20006000000 */
[--C-:B------:R-:W-:Y:S01]  /*d600*/  FFMA.FTZ R50, R60, UR10, -R35.reuse ;  /* 0x0000000a3c327c23 */ /* 0x100fe20008010823 */
[----:B------:R-:W-:Y:S01]  /*d610*/  ISETP.GT.AND P4, PT, R83, 0x71, P2 ;  /* 0x000000715300780c */ /* 0x000fe20001784270 */
[----:B------:R-:W-:Y:S01]  /*d620*/  FFMA.FTZ R60, R77, UR10, -R35 ;  /* 0x0000000a4d3c7c23 */ /* 0x000fe20008010823 */
[----:B------:R-:W-:Y:S01]  /*d630*/  FMNMX.FTZ R137, R67, R10, !PT ;  /* 0x0000000a43897209 */ /* 0x000fe20007810000 */
[----:B------:R-:W-:Y:S01]  /*d640*/  MUFU.EX2 R24, R24 ;  /* 0x0000001800187308 */ /* 0x000fe20000000800 */
[----:B------:R-:W-:-:S02]  /*d650*/  FSEL R69, R69, -INF , !P3 ;  /* 0xff80000045457808 */ /* 0x000fc40005800000 */
[C---:B------:R-:W-:Y:S02]  /*d660*/  ISETP.GT.AND P3, PT, R83.reuse, 0x78, P2 ;  /* 0x000000785300780c */ /* 0x040fe40001764270 */
[----:B------:R-:W-:Y:S02]  /*d670*/  ISETP.LT.OR P4, PT, R84, 0x72, P4 ;  /* 0x000000725400780c */ /* 0x000fe40002781670 */
[----:B------:R-:W-:Y:S01]  /*d680*/  FMNMX.FTZ R10, R68, R137, !PT ;  /* 0x00000089440a7209 */ /* 0x000fe20007810000 */
[----:B------:R-:W-:Y:S01]  /*d690*/  MUFU.EX2 R85, R85 ;  /* 0x0000005500557308 */ /* 0x000fe20000000800 */
[----:B------:R-:W-:Y:S01]  /*d6a0*/  ISETP.GT.AND P2, PT, R83, 0x79, P2 ;  /* 0x000000795300780c */ /* 0x000fe20001744270 */
[--C-:B------:R-:W-:Y:S01]  /*d6b0*/  FFMA.FTZ R83, R54, UR10, -R35.reuse ;  /* 0x0000000a36537c23 */ /* 0x100fe20008010823 */
[----:B------:R-:W-:Y:S01]  /*d6c0*/  ISETP.LT.OR P3, PT, R84, 0x79, P3 ;  /* 0x000000795400780c */ /* 0x000fe20001f61670 */
[----:B------:R-:W-:Y:S01]  /*d6d0*/  FFMA.FTZ R54, R64, UR10, -R35 ;  /* 0x0000000a40367c23 */ /* 0x000fe20008010823 */
[----:B------:R-:W-:-:S02]  /*d6e0*/  FSEL R71, R71, -INF , !P4 ;  /* 0xff80000047477808 */ /* 0x000fc40006000000 */
[----:B------:R-:W-:Y:S01]  /*d6f0*/  FMNMX.FTZ R10, R69, R10, !PT ;  /* 0x0000000a450a7209 */ /* 0x000fe20007810000 */
[----:B------:R-:W-:Y:S01]  /*d700*/  MUFU.EX2 R26, R26 ;  /* 0x0000001a001a7308 */ /* 0x000fe20000000800 */
[----:B------:R-:W-:Y:S02]  /*d710*/  ISETP.LT.OR P2, PT, R84, 0x7a, P2 ;  /* 0x0000007a5400780c */ /* 0x000fe40001741670 */
[----:B------:R-:W-:Y:S02]  /*d720*/  FSEL R73, R73, -INF , !P3 ;  /* 0xff80000049497808 */ /* 0x000fe40005800000 */
[----:B------:R-:W-:Y:S02]  /*d730*/  FMNMX.FTZ R10, R71, R10, !PT ;  /* 0x0000000a470a7209 */ /* 0x000fe40007810000 */
[----:B------:R-:W-:Y:S01]  /*d740*/  FSEL R76, R76, -INF , !P2 ;  /* 0xff8000004c4c7808 */ /* 0x000fe20005000000 */
[----:B------:R-:W-:Y:S01]  /*d750*/  MUFU.EX2 R30, R30 ;  /* 0x0000001e001e7308 */ /* 0x000fe20000000800 */
[----:B------:R-:W-:-:S02]  /*d760*/  FMNMX.FTZ R137, R73, R10, !PT ;  /* 0x0000000a49897209 */ /* 0x000fc40007810000 */
[----:B------:R-:W-:Y:S02]  /*d770*/  FSEL R64, R9, RZ, P6 ;  /* 0x000000ff09407208 */ /* 0x000fe40003000000 */
[----:B------:R-:W-:Y:S01]  /*d780*/  FMNMX.FTZ R10, R76, R137, !PT ;  /* 0x000000894c0a7209 */ /* 0x000fe20007810000 */
[--C-:B------:R-:W-:Y:S01]  /*d790*/  FFMA.FTZ R137, R58, UR10, -R35.reuse ;  /* 0x0000000a3a897c23 */ /* 0x100fe20008010823 */
[----:B------:R-:W-:-:S01]  /*d7a0*/  FFMA.FTZ R58, R72, UR10, -R35 ;  /* 0x0000000a483a7c23 */ /* 0x000fc20008010823 */
[----:B------:R-:W-:Y:S01]  /*d7b0*/  FADD.FTZ R64, -R64, R11 ;  /* 0x0000000b40407221 */ /* 0x000fe20000010100 */
[----:B------:R-:W-:Y:S01]  /*d7c0*/  MUFU.EX2 R36, R36 ;  /* 0x0000002400247308 */ /* 0x000fe20000000800 */
[----:B------:R-:W0:Y:S07]  /*d7d0*/  SHFL.BFLY PT, R141, R10, 0x2, 0x1f ;  /* 0x0c401f000a8d7f89 */ /* 0x000e2e00000e0000 */
[----:B------:R-:W-:Y:S08]  /*d7e0*/  MUFU.EX2 R38, R38 ;  /* 0x0000002600267308 */ /* 0x000ff00000000800 */
[----:B------:R-:W-:Y:S08]  /*d7f0*/  MUFU.EX2 R42, R42 ;  /* 0x0000002a002a7308 */ /* 0x000ff00000000800 */
[----:B------:R-:W-:Y:S01]  /*d800*/  MUFU.EX2 R49, R49 ;  /* 0x0000003100317308 */ /* 0x000fe20000000800 */
[----:B0-----:R-:W-:Y:S01]  /*d810*/  FMNMX.FTZ R62, R10, R141, !PT ;  /* 0x0000008d0a3e7209 */ /* 0x001fe20007810000 */
[----:B------:R-:W-:Y:S01]  /*d820*/  FFMA.FTZ R141, R70, UR10, -R35 ;  /* 0x0000000a468d7c23 */ /* 0x000fe20008010823 */
[----:B------:R-:W-:-:S03]  /*d830*/  IMAD.U32 R35, RZ, RZ, UR10 ;  /* 0x0000000aff237e24 */ /* 0x000fc6000f8e00ff */
[----:B------:R-:W0:Y:S02]  /*d840*/  SHFL.BFLY PT, R143, R62, 0x1, 0x1f ;  /* 0x0c201f003e8f7f89 */ /* 0x000e2400000e0000 */
[----:B------:R-:W-:Y:S08]  /*d850*/  MUFU.EX2 R44, R44 ;  /* 0x0000002c002c7308 */ /* 0x000ff00000000800 */
[----:B------:R-:W-:Y:S08]  /*d860*/  MUFU.EX2 R83, R83 ;  /* 0x0000005300537308 */ /* 0x000ff00000000800 */
[----:B------:R-:W-:Y:S01]  /*d870*/  MUFU.EX2 R48, R48 ;  /* 0x0000003000307308 */ /* 0x000fe20000000800 */
[----:B0-----:R-:W-:-:S07]  /*d880*/  FMNMX.FTZ R10, R62, R143, !PT ;  /* 0x0000008f3e0a7209 */ /* 0x001fce0007810000 */
[----:B------:R-:W-:Y:S01]  /*d890*/  MUFU.EX2 R137, R137 ;  /* 0x0000008900897308 */ /* 0x000fe20000000800 */
[C---:B------:R-:W-:Y:S01]  /*d8a0*/  FSETP.NEU.FTZ.AND P2, PT, R10.reuse, -INF , PT ;  /* 0xff8000000a00780b */ /* 0x040fe20003f5d000 */
[----:B------:R-:W-:Y:S01]  /*d8b0*/  FFMA.FTZ R62, R10, R35, -8 ;  /* 0xc10000000a3e7423 */ /* 0x000fe20000010023 */
[----:B------:R-:W-:-:S04]  /*d8c0*/  FMUL.FTZ R35, R64, UR10 ;  /* 0x0000000a40237c20 */ /* 0x000fc80008410000 */
[----:B------:R-:W-:Y:S01]  /*d8d0*/  FSEL R62, R62, RZ, P2 ;  /* 0x000000ff3e3e7208 */ /* 0x000fe20001000000 */
[----:B------:R-:W-:Y:S04]  /*d8e0*/  MUFU.EX2 R50, R50 ;  /* 0x0000003200327308 */ /* 0x000fe80000000800 */
[----:B------:R-:W-:-:S01]  /*d8f0*/  FFMA.FTZ R70, R31, UR10, -R62 ;  /* 0x0000000a1f467c23 */ /* 0x000fc2000801083e */
[----:B------:R-:W-:Y:S01]  /*d900*/  FSEL R31, R10, RZ, P2 ;  /* 0x000000ff0a1f7208 */ /* 0x000fe20001000000 */
[----:B------:R-:W-:-:S01]  /*d910*/  FFMA.FTZ R77, R81, UR10, -R62 ;  /* 0x0000000a514d7c23 */ /* 0x000fc2000801083e */
[--C-:B------:R-:W-:Y:S01]  /*d920*/  FFMA.FTZ R14, R14, UR10, -R62.reuse ;  /* 0x0000000a0e0e7c23 */ /* 0x100fe2000801083e */
[----:B------:R-:W0:Y:S01]  /*d930*/  MUFU.EX2 R35, R35 ;  /* 0x0000002300237308 */ /* 0x000e220000000800 */
[----:B------:R-:W-:-:S01]  /*d940*/  FFMA.FTZ R16, R16, UR10, -R62 ;  /* 0x0000000a10107c23 */ /* 0x000fc2000801083e */
[----:B------:R-:W-:Y:S01]  /*d950*/  FADD.FTZ R31, -R31, R12 ;  /* 0x0000000c1f1f7221 */ /* 0x000fe20000010100 */
        /* <DEDUP_REMOVED lines=23> */
[----:B------:R-:W-:-:S06]  /*dad0*/  FFMA.FTZ R73, R73, UR10, -R62 ;  /* 0x0000000a49497c23 */ /* 0x000fcc000801083e */
[----:B------:R-:W2:Y:S01]  /*dae0*/  MUFU.EX2 R16, R16 ;  /* 0x0000001000107308 */ /* 0x000ea20000000800 */
[----:B-1----:R-:W-:-:S01]  /*daf0*/  FFMA.FTZ R5, R74, R4, R77 ;  /* 0x000000044a057223 */ /* 0x002fc2000001004d */
[----:B------:R-:W-:Y:S01]  /*db00*/  FADD.FTZ R4, R13, R46 ;  /* 0x0000002e0d047221 */ /* 0x000fe20000010000 */
[----:B------:R-:W-:-:S03]  /*db10*/  FFMA.FTZ R46, R52, UR10, -R62 ;  /* 0x0000000a342e7c23 */ /* 0x000fc6000801083e */
[----:B------:R-:W-:Y:S02]  /*db20*/  FADD.FTZ R41, R15, R4 ;  /* 0x000000040f297221 */ /* 0x000fe40000010000 */
[----:B------:R-:W1:Y:S01]  /*db30*/  MUFU.EX2 R19, R19 ;  /* 0x0000001300137308 */ /* 0x000e620000000800 */
[----:B0-----:R-:W-:-:S01]  /*db40*/  FADD.FTZ R5, R14, R5 ;  /* 0x000000050e057221 */ /* 0x001fc20000010000 */
[----:B------:R-:W-:-:S04]  /*db50*/  FADD.FTZ R41, R18, R41 ;  /* 0x0000002912297221 */ /* 0x000fc80000010000 */
[----:B------:R-:W-:Y:S01]  /*db60*/  FADD.FTZ R52, R20, R41 ;  /* 0x0000002914347221 */ /* 0x000fe20000010000 */
[----:B------:R-:W-:-:S01]  /*db70*/  FFMA.FTZ R41, R55, UR10, -R62 ;  /* 0x0000000a37297c23 */ /* 0x000fc2000801083e */
        /* <DEDUP_REMOVED lines=13> */
[----:B-1----:R-:W-:-:S01]  /*dc50*/  FADD.FTZ R43, R39, R52 ;  /* 0x00000034272b7221 */ /* 0x002fc20000010000 */
[----:B--2---:R-:W-:-:S03]  /*dc60*/  FADD.FTZ R5, R25, R4 ;  /* 0x0000000419057221 */ /* 0x004fc60000010000 */
[----:B------:R-:W-:Y:S01]  /*dc70*/  FADD.FTZ R52, R24, R43 ;  /* 0x0000002b18347221 */ /* 0x000fe20000010000 */
[----:B------:R-:W-:-:S02]  /*dc80*/  FFMA.FTZ R43, R57, UR10, -R62 ;  /* 0x0000000a392b7c23 */ /* 0x000fc4000801083e */
[----:B------:R-:W1:Y:S01]  /*dc90*/  MUFU.EX2 R27, R27 ;  /* 0x0000001b001b7308 */ /* 0x000e620000000800 */
[----:B------:R-:W-:-:S04]  /*dca0*/  FADD.FTZ R45, R85, R52 ;  /* 0x00000034552d7221 */ /* 0x000fc80000010000 */
[----:B------:R-:W-:-:S03]  /*dcb0*/  FADD.FTZ R52, R26, R45 ;  /* 0x0000002d1a347221 */ /* 0x000fc60000010000 */
[----:B------:R-:W2:Y:S01]  /*dcc0*/  MUFU.EX2 R72, R72 ;  /* 0x0000004800487308 */ /* 0x000ea20000000800 */
[----:B------:R-:W-:-:S01]  /*dcd0*/  FADD.FTZ R45, R47, R52 ;  /* 0x000000342f2d7221 */ /* 0x000fc20000010000 */
[----:B0-----:R-:W-:Y:S01]  /*dce0*/  FADD.FTZ R4, R70, R5 ;  /* 0x0000000546047221 */ /* 0x001fe20000010000 */
[----:B------:R-:W-:-:S02]  /*dcf0*/  FFMA.FTZ R52, R59, UR10, -R62 ;  /* 0x0000000a3b347c23 */ /* 0x000fc4000801083e */
[----:B------:R-:W-:Y:S01]  /*dd00*/  FADD.FTZ R78, R30, R45 ;  /* 0x0000002d1e4e7221 */ /* 0x000fe20000010000 */
[----:B------:R-:W-:-:S02]  /*dd10*/  FFMA.FTZ R45, R61, UR10, -R62 ;  /* 0x0000000a3d2d7c23 */ /* 0x000fc4000801083e */
        /* <DEDUP_REMOVED lines=12> */
[----:B------:R-:W-:-:S03]  /*dde0*/  FADD.FTZ R5, R63, R4 ;  /* 0x000000043f057221 */ /* 0x000fc60000010000 */
[----:B------:R-:W-:Y:S01]  /*ddf0*/  FADD.FTZ R78, R12, R51 ;  /* 0x000000330c4e7221 */ /* 0x000fe20000010000 */
[----:B------:R-:W-:-:S01]  /*de00*/  FADD.FTZ R4, R42, R5 ;  /* 0x000000052a047221 */ /* 0x000fc20000010000 */
[----:B------:R-:W-:Y:S01]  /*de10*/  FFMA.FTZ R51, R67, UR10, -R62 ;  /* 0x0000000a43337c23 */ /* 0x000fe2000801083e */
[----:B------:R-:W1:Y:S01]  /*de20*/  MUFU.EX2 R28, R28 ;  /* 0x0000001c001c7308 */ /* 0x000e620000000800 */
[----:B--2---:R-:W-:-:S01]  /*de30*/  FADD.FTZ R78, R31, R78 ;  /* 0x0000004e1f4e7221 */ /* 0x004fc20000010000 */
[----:B------:R-:W-:-:S06]  /*de40*/  FADD.FTZ R55, R49, R4 ;  /* 0x0000000431377221 */ /* 0x000fcc0000010000 */
[----:B------:R-:W2:Y:S01]  /*de50*/  MUFU.EX2 R37, R37 ;  /* 0x0000002500257308 */ /* 0x000ea20000000800 */
[----:B0-----:R-:W-:-:S01]  /*de60*/  FADD.FTZ R5, R33, R78 ;  /* 0x0000004e21057221 */ /* 0x001fc20000010000 */
[----:B------:R-:W-:Y:S01]  /*de70*/  FADD.FTZ R78, R44, R55 ;  /* 0x000000372c4e7221 */ /* 0x000fe20000010000 */
[----:B------:R-:W-:-:S03]  /*de80*/  FFMA.FTZ R55, R69, UR10, -R62 ;  /* 0x0000000a45377c23 */ /* 0x000fc6000801083e */
[----:B------:R-:W-:Y:S02]  /*de90*/  FADD.FTZ R57, R83, R78 ;  /* 0x0000004e53397221 */ /* 0x000fe40000010000 */
[----:B------:R-:W0:Y:S01]  /*dea0*/  MUFU.EX2 R46, R46 ;  /* 0x0000002e002e7308 */ /* 0x000e220000000800 */
[----:B-1----:R-:W-:-:S07]  /*deb0*/  FADD.FTZ R4, R28, R5 ;  /* 0x000000051c047221 */ /* 0x002fce0000010000 */
        /* <DEDUP_REMOVED lines=51> */
.L_x_9629:
        /* <DEDUP_REMOVED lines=90> */
.L_x_9612:
[----:B------:R-:W-:Y:S06]  /*e790*/  BAR.ARV 0x8, 0x200 ;  /* 0x0208000000007b1d */ /* 0x000fec0000002000 */
[----:B------:R-:W-:Y:S05]  /*e7a0*/  @!P0 BRA `(.L_x_9631) ;  /* 0x0000000000048947 */ /* 0x000fea0003800000 */
[----:B------:R-:W-:Y:S01]  /*e7b0*/  BPT.TRAP 0x1 ;  /* 0x000000040000795c */ /* 0x000fe20000300000 */
.L_x_9631:
[----:B------:R-:W-:Y:S01]  /*e7c0*/  ULEA UR11, UR4, UR38, 0x3 ;  /* 0x00000026040b7291 */ /* 0x000fe2000f8e183f */
[----:B------:R-:W-:-:S05]  /*e7d0*/  IMAD.U32 R0, RZ, RZ, UR5 ;  /* 0x00000005ff007e24 */ /* 0x000fca000f8e00ff */
[----:B------:R-:W-:-:S04]  /*e7e0*/  SHF.L.U32 R0, R0, 0x1f, RZ ;  /* 0x0000001f00007819 */ /* 0x000fc800000006ff */
[----:B------:R0:W1:Y:S01]  /*e7f0*/  SYNCS.PHASECHK.TRANS64.TRYWAIT P1, [UR11+0x17050], R0 ;  /* 0x01705000ff0075a7 */ /* 0x000062000802014b */
[----:B------:R-:W-:Y:S05]  /*e800*/  @!P0 BRA `(.L_x_9632) ;  /* 0x0000000000048947 */ /* 0x000fea0003800000 */
[----:B------:R-:W-:Y:S01]  /*e810*/  BPT.TRAP 0x1 ;  /* 0x000000040000795c */ /* 0x000fe20000300000 */
.L_x_9632:
[----:B-1----:R-:W-:Y:S05]  /*e820*/  @P1 BRA `(.L_x_9633) ;  /* 0x0000000000081947 */ /* 0x002fea0003800000 */
[----:B------:R-:W1:Y:S02]  /*e830*/  SYNCS.PHASECHK.TRANS64.TRYWAIT P1, [UR11+0x17050], R0 ;  /* 0x01705000ff0075a7 */ /* 0x000e64000802014b */
[----:B-1----:R-:W-:Y:S05]  /*e840*/  @!P1 BRA `(.L_x_9634) ;  /* 0x0000006400789947 */ /* 0x002fea0003800000 */
.L_x_9633:
[----:B------:R-:W-:Y:S01]  /*e850*/  ULDC.64 UR12, c[0x0][0x9a0] ;  /* 0x00026800000c7ab9 */ /* 0x000fe20000000a00 */
[----:B------:R-:W-:Y:S01]  /*e860*/  UIADD3 UR38, UR38, 0x400, URZ ;  /* 0x0000040026267890 */ /* 0x000fe2000fffe03f */
[----:B------:R-:W-:Y:S01]  /*e870*/  WARPGROUP.ARRIVE ;  /* 0x00000000000079c5 */ /* 0x000fe20000000000 */
[----:B------:R-:W-:Y:S01]  /*e880*/  UISETP.NE.U32.AND UP0, UPT, UR12, URZ, UPT ;  /* 0x0000003f0c00728c */ /* 0x000fe2000bf05070 */
[----:B------:R-:W-:Y:S01]  /*e890*/  IMAD.MOV.U32 R6, RZ, RZ, 0x3f800000 ;  /* 0x3f800000ff067424 */ /* 0x000fe200078e00ff */
[----:B------:R-:W-:Y:S02]  /*e8a0*/  USHF.R.U32.HI UR38, URZ, 0x4, UR38 ;  /* 0x000000043f267899 */ /* 0x000fe40008011626 */
[----:B------:R-:W-:Y:S02]  /*e8b0*/  UISETP.NE.AND.EX UP0, UPT, UR13, URZ, UPT, UP0 ;  /* 0x0000003f0d00728c */ /* 0x000fe4000bf05300 */
[----:B------:R-:W-:Y:S01]  /*e8c0*/  ULOP3.LUT UR38, UR38, 0x3fff, URZ, 0xc0, !UPT ;  /* 0x00003fff26267892 */ /* 0x000fe2000f8ec03f */
[----:B------:R-:W-:-:S03]  /*e8d0*/  UMOV UR15, 0x40000040 ;  /* 0x40000040000f7882 */ /* 0x000fc60000000000 */
[----:B------:R-:W-:Y:S01]  /*e8e0*/  ULOP3.LUT UR38, UR38, 0x10000, URZ, 0xfc, !UPT ;  /* 0x0001000026267892 */ /* 0x000fe2000f8efc3f */
[----:B------:R-:W-:-:S04]  /*e8f0*/  PLOP3.LUT P1, PT, PT, PT, UP0, 0x80, 0x0 ;  /* 0x000000000000781c */ /* 0x000fc80003f2f008 */
[----:B------:R-:W-:Y:S01]  /*e900*/  @UP0 ULDC.64 UR8, c[0x0][0x9c8] ;  /* 0x0002720000080ab9 */ /* 0x000fe20000000a00 */
[----:B------:R-:W-:Y:S02]  /*e910*/  @UP0 USHF.R.S32.HI UR14, URZ, 0x1f, UR36 ;  /* 0x0000001f3f0e0899 */ /* 0x000fe40008011424 */
[----:B------:R-:W-:Y:S02]  /*e920*/  @UP0 UIMAD UR5, UR40, UR8, URZ ;  /* 0x00000008280502a4 */ /* 0x000fe4000f8e023f */
[----:B------:R-:W-:Y:S02]  /*e930*/  @UP0 UIMAD.WIDE.U32 UR6, UR39, UR8, URZ ;  /* 0x00000008270602a5 */ /* 0x000fe4000f8e003f */
[----:B------:R-:W-:Y:S01]  /*e940*/  UIMAD UR8, UR4, 0x300, UR38 ;  /* 0x00000300040878a4 */ /* 0x000fe2000f8e0226 */
[----:B------:R-:W-:Y:S01]  /*e950*/  @UP0 ULDC.64 UR16, c[0x0][0x9d0] ;  /* 0x0002740000100ab9 */ /* 0x000fe20000000a00 */
[----:B------:R-:W-:Y:S02]  /*e960*/  @UP0 UIMAD UR5, UR39, UR9, UR5 ;  /* 0x00000009270502a4 */ /* 0x000fe4000f8e0205 */
[----:B------:R-:W-:-:S02]  /*e970*/  @UP0 UIMAD UR4, UR14, UR16, URZ ;  /* 0x000000100e0402a4 */ /* 0x000fc4000f8e023f */
[----:B------:R-:W-:Y:S01]  /*e980*/  @UP0 UIADD3 UR5, UR7, UR5, URZ ;  /* 0x0000000507050290 */ /* 0x000fe2000fffe03f */
[----:B------:R-:W-:Y:S01]  /*e990*/  UMOV UR14, UR8 ;  /* 0x00000008000e7c82 */ /* 0x000fe20008000000 */
[----:B------:R-:W-:Y:S01]  /*e9a0*/  @UP0 UIMAD UR7, UR36, UR17, UR4 ;  /* 0x00000011240702a4 */ /* 0x000fe2000f8e0204 */
[----:B------:R-:W-:Y:S02]  /*e9b0*/  QGMMA.64x96x32.F32.E4M3.E4M3 R88, R148, gdesc[UR12], R88, gsb0 ;  /* 0x0160000c94587df3 */ /* 0x000fe40008000858 */
[----:B------:R-:W-:Y:S02]  /*e9c0*/  @UP0 UMOV UR4, UR6 ;  /* 0x0000000600040c82 */ /* 0x000fe40008000000 */
[----:B------:R-:W-:-:S04]  /*e9d0*/  @UP0 UIMAD.WIDE.U32 UR4, UR36, UR16, UR4 ;  /* 0x00000010240402a5 */ /* 0x000fc8000f8e0004 */
        /* <DEDUP_REMOVED lines=15> */
[----:B0-----:R-:W0:Y:S01]  /*ead0*/  SHFL.BFLY PT, R0, R5, 0x2, 0x1f ;  /* 0x0c401f0005007f89 */ /* 0x001e2200000e0000 */
[----:B------:R-:W-:-:S03]  /*eae0*/  UIADD3 UR8, UR8, 0x6, URZ ;  /* 0x0000000608087890 */ /* 0x000fc6000fffe03f */
[----:B------:R-:W3:Y:S01]  /*eaf0*/  SHFL.BFLY PT, R7, R4, 0x2, 0x1f ;  /* 0x0c401f0004077f89 */ /* 0x000ee200000e0000 */
[----:B------:R-:W-:Y:S02]  /*eb00*/  WARPGROUP.DEPBAR.LE gsb0, 0x0 ;  /* 0x00008000000079c5 */ /* 0x000fe40000010000 */
[----:B------:R-:W-:-:S06]  /*eb10*/  WARPGROUP.ARRIVE ;  /* 0x00000000000079c5 */ /* 0x000fcc0000000000 */
[----:B------:R-:W-:Y:S01]  /*eb20*/  QGMMA.64x96x32.F32.E4M3.E4M3 R88, R140, gdesc[UR4], R88, gsb0 ;  /* 0x016000048c587df3 */ /* 0x000fe20008000858 */
        /* <DEDUP_REMOVED lines=38> */
.L_x_9635:
        /* <DEDUP_REMOVED lines=52> */
.L_x_9561:
[----:B------:R-:W-:Y:S05]  /*f0d0*/  @P0 BRA `(.L_x_9636) ;  /* 0x0000001800ec0947 */ /* 0x000fea0003800000 */
[----:B------:R-:W0:Y:S01]  /*f0e0*/  S2R R9, SR_TID.X ;  /* 0x0000000000097919 */ /* 0x000e220000002100 */
[----:B------:R-:W-:Y:S01]  /*f0f0*/  ULDC.64 UR4, c[0x4][0x70] ;  /* 0x01001c0000047ab9 */ /* 0x000fe20000000a00 */
[----:B------:R-:W1:Y:S01]  /*f100*/  LDC R46, c[0x0][0xbe8] ;  /* 0x0002fa00ff2e7b82 */ /* 0x000e620000000800 */
[----:B------:R-:W-:Y:S01]  /*f110*/  ULDC.64 UR8, c[0x0][0xbd0] ;  /* 0x0002f40000087ab9 */ /* 0x000fe20000000a00 */
[----:B------:R-:W-:Y:S01]  /*f120*/  USHF.R.S32.HI UR7, URZ, 0x1f, UR36 ;  /* 0x0000001f3f077899 */ /* 0x000fe20008011424 */
[----:B------:R-:W-:-:S05]  /*f130*/  ULDC.64 UR10, c[0x0][0xb38] ;  /* 0x0002ce00000a7ab9 */ /* 0x000fca0000000a00 */
[----:B------:R-:W2:Y:S01]  /*f140*/  LDC R72, c[0x0][0xc50] ;  /* 0x00031400ff487b82 */ /* 0x000ea20000000800 */
[----:B0-----:R-:W-:-:S05]  /*f150*/  IMAD.SHL.U32 R7, R9, 0x4, RZ ;  /* 0x0000000409077824 */ /* 0x001fca00078e00ff */
[----:B------:R-:W-:Y:S02]  /*f160*/  LOP3.LUT R7, R7, 0xc, RZ, 0xc0, !PT ;  /* 0x0000000c07077812 */ /* 0x000fe400078ec0ff */
[----:B------:R-:W-:Y:S02]  /*f170*/  BAR.SYNC.DEFER_BLOCKING 0x1, 0x180 ;  /* 0x0046000000007b1d */ /* 0x000fe40000010000 */
[----:B------:R-:W-:-:S05]  /*f180*/  IADD3 R12, P0, R7, UR4, RZ ;  /* 0x00000004070c7c10 */ /* 0x000fca000ff1e0ff */
[----:B------:R-:W-:-:S05]  /*f190*/  IMAD.X R13, RZ, RZ, UR5, P0 ;  /* 0x00000005ff0d7e24 */ /* 0x000fca00080e06ff */
[----:B------:R0:W3:Y:S01]  /*f1a0*/  LDG.E.CONSTANT R12, desc[UR44][R12.64] ;  /* 0x0000002c0c0c7981 */ /* 0x0000e2000c1e9900 */
[----:B------:R-:W-:Y:S01]  /*f1b0*/  LOP3.LUT P0, R7, R9, 0x3, RZ, 0xc0, !PT ;  /* 0x0000000309077812 */ /* 0x000fe2000780c0ff */
[----:B------:R-:W-:Y:S01]  /*f1c0*/  UIMAD.WIDE.U32 UR4, UR36, UR8, URZ ;  /* 0x00000008240472a5 */ /* 0x000fe2000f8e003f */
[----:B-1----:R-:W-:Y:S01]  /*f1d0*/  ISETP.NE.AND P2, PT, R46, 0x1, PT ;  /* 0x000000012e00780c */ /* 0x002fe20003f45270 */
[----:B------:R-:W-:Y:S01]  /*f1e0*/  UIMAD UR6, UR7, UR8, URZ ;  /* 0x00000008070672a4 */ /* 0x000fe2000f8e023f */
[----:B------:R-:W-:Y:S01]  /*f1f0*/  ISETP.EQ.OR P0, PT, R7, 0x3, !P0 ;  /* 0x000000030700780c */ /* 0x000fe20004702670 */
[----:B------:R-:W-:Y:S01]  /*f200*/  UIMAD UR8, UR7, UR10, URZ ;  /* 0x0000000a070872a4 */ /* 0x000fe2000f8e023f */
[----:B------:R-:W-:Y:S01]  /*f210*/  BSSY B0, `(.L_x_9637) ;  /* 0x0000145000007945 */ /* 0x000fe20003800000 */
[----:B------:R-:W-:Y:S01]  /*f220*/  IMAD.U32 R26, RZ, RZ, UR4 ;  /* 0x00000004ff1a7e24 */ /* 0x000fe2000f8e00ff */
[----:B------:R-:W-:Y:S01]  /*f230*/  SEL R73, R3, R4, P0 ;  /* 0x0000000403497207 */ /* 0x000fe20000000000 */
[----:B------:R-:W-:Y:S01]  /*f240*/  UIMAD UR9, UR36, UR9, UR6 ;  /* 0x00000009240972a4 */ /* 0x000fe2000f8e0206 */
[----:B------:R-:W-:Y:S01]  /*f250*/  SEL R3, R4, R3, P0 ;  /* 0x0000000304037207 */ /* 0x000fe20000000000 */
[----:B------:R-:W-:Y:S01]  /*f260*/  VIADD R4, R9, 0xffffff80 ;  /* 0xffffff8009047836 */ /* 0x000fe20000000000 */
[----:B------:R-:W-:Y:S01]  /*f270*/  SEL R55, R15, R6, P0 ;  /* 0x000000060f377207 */ /* 0x000fe20000000000 */
[----:B------:R-:W2:Y:S01]  /*f280*/  S2UR UR4, SR_CTAID.Y ;  /* 0x00000000000479c3 */ /* 0x000ea20000002600 */
[----:B------:R-:W-:Y:S01]  /*f290*/  SEL R15, R6, R15, P0 ;  /* 0x0000000f060f7207 */ /* 0x000fe20000000000 */
[----:B------:R-:W-:Y:S01]  /*f2a0*/  UIADD3 UR9, UR5, UR9, URZ ;  /* 0x0000000905097290 */ /* 0x000fe2000fffe03f */
[----:B------:R-:W-:Y:S01]  /*f2b0*/  SHF.R.S32.HI R23, RZ, 0x1f, R4 ;  /* 0x0000001fff177819 */ /* 0x000fe20000011404 */
[----:B------:R-:W-:Y:S01]  /*f2c0*/  UIMAD.WIDE.U32 UR6, UR36, UR10, URZ ;  /* 0x0000000a240672a5 */ /* 0x000fe2000f8e003f */
[----:B------:R-:W-:Y:S01]  /*f2d0*/  SEL R57, R5, R8, P0 ;  /* 0x0000000805397207 */ /* 0x000fe20000000000 */
[----:B------:R-:W-:Y:S01]  /*f2e0*/  UIMAD UR8, UR36, UR11, UR8 ;  /* 0x0000000b240872a4 */ /* 0x000fe2000f8e0208 */
[----:B------:R-:W-:Y:S01]  /*f2f0*/  LEA.HI R6, R23, R4, RZ, 0x7 ;  /* 0x0000000417067211 */ /* 0x000fe200078f38ff */
[----:B------:R-:W1:Y:S01]  /*f300*/  @P2 LDC R70, c[0x0][0xbec] ;  /* 0x0002fb00ff462b82 */ /* 0x000e620000000800 */
[----:B------:R-:W-:Y:S01]  /*f310*/  SEL R5, R8, R5, P0 ;  /* 0x0000000508057207 */ /* 0x000fe20000000000 */
[----:B------:R-:W-:Y:S01]  /*f320*/  UIADD3 UR8, UR7, UR8, URZ ;  /* 0x0000000807087290 */ /* 0x000fe2000fffe03f */
[----:B------:R-:W-:Y:S01]  /*f330*/  LOP3.LUT R7, R6, 0xffffff80, RZ, 0xc0, !PT ;  /* 0xffffff8006077812 */ /* 0x000fe200078ec0ff */
[----:B------:R-:W-:Y:S01]  /*f340*/  IMAD.U32 R35, RZ, RZ, UR7 ;  /* 0x00000007ff237e24 */ /* 0x000fe2000f8e00ff */
[----:B------:R-:W-:Y:S01]  /*f350*/  SEL R69, R47, R10, P0 ;  /* 0x0000000a2f457207 */ /* 0x000fe20000000000 */
[----:B------:R-:W-:Y:S01]  /*f360*/  IMAD.U32 R34, RZ, RZ, UR6 ;  /* 0x00000006ff227e24 */ /* 0x000fe2000f8e00ff */
[----:B------:R-:W-:Y:S01]  /*f370*/  LEA.HI R23, R23, R4, RZ, 0x2 ;  /* 0x0000000417177211 */ /* 0x000fe200078f10ff */
[----:B------:R-:W-:Y:S01]  /*f380*/  IMAD.IADD R40, R4, 0x1, -R7 ;  /* 0x0000000104287824 */ /* 0x000fe200078e0a07 */
[----:B------:R-:W-:Y:S01]  /*f390*/  SHF.R.S32.HI R8, RZ, 0x7, R6 ;  /* 0x00000007ff087819 */ /* 0x000fe20000011406 */
[----:B------:R-:W4:Y:S01]  /*f3a0*/  @P2 LDC R74, c[0x0][0xbec] ;  /* 0x0002fb00ff4a2b82 */ /* 0x000f220000000800 */
[----:B------:R-:W-:Y:S01]  /*f3b0*/  SEL R47, R10, R47, P0 ;  /* 0x0000002f0a2f7207 */ /* 0x000fe20000000000 */
[----:B------:R-:W-:Y:S01]  /*f3c0*/  IMAD.U32 R35, RZ, RZ, UR8 ;  /* 0x00000008ff237e24 */ /* 0x000fe2000f8e00ff */
[----:B------:R-:W-:Y:S01]  /*f3d0*/  SHF.R.S32.HI R25, RZ, 0x1f, R40 ;  /* 0x0000001fff197819 */ /* 0x000fe20000011428 */
[----:B------:R-:W-:Y:S01]  /*f3e0*/  IMAD.HI R6, R8, 0x55555556, RZ ;  /* 0x5555555608067827 */ /* 0x000fe200078e02ff */
[----:B------:R-:W-:Y:S01]  /*f3f0*/  LOP3.LUT R23, R23, 0xfffffffc, RZ, 0xc0, !PT ;  /* 0xfffffffc17177812 */ /* 0x000fe200078ec0ff */
[----:B------:R-:W-:Y:S01]  /*f400*/  ULDC.64 UR6, c[0x0][0xb48] ;  /* 0x0002d20000067ab9 */ /* 0x000fe20000000a00 */
[----:B------:R-:W-:-:S02]  /*f410*/  LEA.HI R10, R25, R40, RZ, 0x2 ;  /* 0x00000028190a7211 */ /* 0x000fc400078f10ff */
[----:B------:R-:W-:Y:S02]  /*f420*/  SEL R67, R51, R20, P0 ;  /* 0x0000001433437207 */ /* 0x000fe40000000000 */
[--C-:B------:R-:W-:Y:S02]  /*f430*/  SHF.R.S32.HI R16, RZ, 0x2, R10.reuse ;  /* 0x00000002ff107819 */ /* 0x100fe4000001140a */
[----:B------:R-:W-:Y:S02]  /*f440*/  SHF.R.S32.HI R27, RZ, 0x1f, R10 ;  /* 0x0000001fff1b7819 */ /* 0x000fe4000001140a */
[----:B------:R-:W-:Y:S01]  /*f450*/  SEL R51, R20, R51, P0 ;  /* 0x0000003314337207 */ /* 0x000fe20000000000 */
[----:B------:R-:W-:Y:S01]  /*f460*/  IMAD.IADD R20, R4, 0x1, -R23 ;  /* 0x0000000104147824 */ /* 0x000fe200078e0a17 */
[----:B------:R-:W-:Y:S02]  /*f470*/  LEA.HI R23, R6, R6, RZ, 0x1 ;  /* 0x0000000606177211 */ /* 0x000fe400078f08ff */
[----:B------:R-:W-:Y:S01]  /*f480*/  LEA.HI R27, R27, R16, RZ, 0x3 ;  /* 0x000000101b1b7211 */ /* 0x000fe200078f18ff */
[----:B------:R-:W5:Y:S01]  /*f490*/  S2R R6, SR_CTAID.X ;  /* 0x0000000000067919 */ /* 0x000f620000002500 */
[----:B------:R-:W-:-:S02]  /*f4a0*/  SEL R61, R135, R134, P0 ;  /* 0x00000086873d7207 */ /* 0x000fc40000000000 */
[----:B------:R-:W-:Y:S01]  /*f4b0*/  LOP3.LUT R33, R27, 0xfffffff8, RZ, 0xc0, !PT ;  /* 0xfffffff81b217812 */ /* 0x000fe200078ec0ff */
[----:B------:R-:W-:Y:S01]  /*f4c0*/  IMAD R27, R23, -0x3, R8 ;  /* 0xfffffffd171b7824 */ /* 0x000fe200078e0208 */
[----:B------:R-:W-:Y:S02]  /*f4d0*/  LEA.HI R8, R20, R20, RZ, 0x1 ;  /* 0x0000001414087211 */ /* 0x000fe400078f08ff */
[----:B------:R-:W-:Y:S01]  /*f4e0*/  SEL R31, R98, R99, P0 ;  /* 0x00000063621f7207 */ /* 0x000fe20000000000 */
[----:B------:R-:W-:Y:S01]  /*f4f0*/  IMAD.IADD R4, R16, 0x1, -R33 ;  /* 0x0000000110047824 */ /* 0x000fe200078e0a21 */
[----:B------:R-:W-:Y:S02]  /*f500*/  LOP3.LUT R33, R8, 0x1ffffffe, RZ, 0xc0, !PT ;  /* 0x1ffffffe08217812 */ /* 0x000fe400078ec0ff */
[----:B------:R-:W-:Y:S02]  /*f510*/  SEL R21, R110, R111, P0 ;  /* 0x0000006f6e157207 */ /* 0x000fe40000000000 */
[----:B------:R-:W-:Y:S01]  /*f520*/  SEL R19, R14, R93, P0 ;  /* 0x0000005d0e137207 */ /* 0x000fe20000000000 */
[----:B------:R-:W-:Y:S01]  /*f530*/  IMAD.IADD R45, R20, 0x1, -R33 ;  /* 0x00000001142d7824 */ /* 0x000fe200078e0a21 */
[----:B------:R-:W-:-:S02]  /*f540*/  SEL R33, R134, R135, P0 ;  /* 0x0000008786217207 */ /* 0x000fc40000000000 */
[----:B------:R-:W-:Y:S02]  /*f550*/  SEL R14, R93, R14, P0 ;  /* 0x0000000e5d0e7207 */ /* 0x000fe40000000000 */
[----:B------:R-:W-:Y:S02]  /*f560*/  LOP3.LUT R75, R10, 0x7ffffffc, RZ, 0xc0, !PT ;  /* 0x7ffffffc0a4b7812 */ /* 0x000fe400078ec0ff */
[----:B------:R-:W-:Y:S02]  /*f570*/  LEA.HI R25, R25, R40, RZ, 0x5 ;  /* 0x0000002819197211 */ /* 0x000fe400078f28ff */
[----:B------:R-:W-:Y:S02]  /*f580*/  SEL R59, R108, R109, P0 ;  /* 0x0000006d6c3b7207 */ /* 0x000fe40000000000 */
[----:B------:R-:W-:Y:S02]  /*f590*/  SEL R18, R109, R108, P0 ;  /* 0x0000006c6d127207 */ /* 0x000fe40000000000 */
[----:B------:R-:W-:-:S02]  /*f5a0*/  SHF.R.S32.HI R25, RZ, 0x5, R25 ;  /* 0x00000005ff197819 */ /* 0x000fc40000011419 */
[----:B------:R-:W-:Y:S02]  /*f5b0*/  SEL R43, R58, R117, P0 ;  /* 0x000000753a2b7207 */ /* 0x000fe40000000000 */
[----:B------:R-:W-:Y:S01]  /*f5c0*/  SEL R65, R104, R105, P0 ;  /* 0x0000006968417207 */ /* 0x000fe20000000000 */
[----:B------:R-:W-:Y:S01]  /*f5d0*/  IMAD R4, R25, 0x10, R4 ;  /* 0x0000001019047824 */ /* 0x000fe200078e0204 */
[----:B------:R-:W-:Y:S02]  /*f5e0*/  SEL R17, R113, R112, P0 ;  /* 0x0000007071117207 */ /* 0x000fe40000000000 */
[----:B------:R-:W-:Y:S01]  /*f5f0*/  SEL R58, R117, R58, P0 ;  /* 0x0000003a753a7207 */ /* 0x000fe20000000000 */
[----:B------:R-:W-:Y:S01]  /*f600*/  IMAD R4, R27, 0x40, R4 ;  /* 0x000000401b047824 */ /* 0x000fe200078e0204 */
[----:B------:R-:W-:Y:S01]  /*f610*/  SEL R49, R124, R125, P0 ;  /* 0x0000007d7c317207 */ /* 0x000fe20000000000 */
[----:B------:R-:W-:Y:S01]  /*f620*/  IMAD.U32 R27, RZ, RZ, UR5 ;  /* 0x00000005ff1b7e24 */ /* 0x000fe2000f8e00ff */
[----:B------:R-:W-:Y:S01]  /*f630*/  SEL R53, R132, R133, P0 ;  /* 0x0000008584357207 */ /* 0x000fe20000000000 */
[--C-:B------:R-:W-:Y:S01]  /*f640*/  IMAD R45, R45, 0x8, R4.reuse ;  /* 0x000000082d2d7824 */ /* 0x100fe200078e0204 */
[----:B------:R-:W-:Y:S01]  /*f650*/  SEL R29, R90, R91, P0 ;  /* 0x0000005b5a1d7207 */ /* 0x000fe20000000000 */
[----:B-----5:R-:W-:Y:S01]  /*f660*/  IMAD R54, R6, 0xc0, R4 ;  /* 0x000000c006367824 */ /* 0x020fe200078e0204 */
[----:B------:R-:W-:Y:S01]  /*f670*/  SEL R63, R94, R95, P0 ;  /* 0x0000005f5e3f7207 */ /* 0x000fe20000000000 */
[----:B------:R-:W-:Y:S01]  /*f680*/  IMAD R45, R6, 0xc0, R45 ;  /* 0x000000c0062d7824 */ /* 0x000fe200078e022d */
[----:B------:R-:W-:Y:S01]  /*f690*/  SEL R41, R102, R103, P0 ;  /* 0x0000006766297207 */ /* 0x000fe20000000000 */
[----:B------:R-:W-:Y:S01]  /*f6a0*/  IMAD.U32 R27, RZ, RZ, UR9 ;  /* 0x00000009ff1b7e24 */ /* 0x000fe2000f8e00ff */
[----:B------:R-:W-:Y:S01]  /*f6b0*/  SEL R11, R106, R107, P0 ;  /* 0x0000006b6a0b7207 */ /* 0x000fe20000000000 */
[----:B----4-:R-:W-:Y:S01]  /*f6c0*/  @P2 IMAD.HI.U32 R74, R45, R74, RZ ;  /* 0x0000004a2d4a2227 */ /* 0x010fe200078e00ff */
[----:B------:R-:W-:Y:S01]  /*f6d0*/  SEL R9, R114, R115, P0 ;  /* 0x0000007372097207 */ /* 0x000fe20000000000 */
[----:B------:R-:W-:Y:S01]  /*f6e0*/  ULDC.64 UR8, c[0x0][0xb28] ;  /* 0x0002ca0000087ab9 */ /* 0x000fe20000000a00 */
        /* <DEDUP_REMOVED lines=19> */
[C---:B------:R-:W-:Y:S01]  /*f820*/  LOP3.LUT P1, RZ, R40.reuse, 0x3, RZ, 0xc0, !PT ;  /* 0x0000000328ff7812 */ /* 0x040fe2000782c0ff */
[----:B------:R-:W-:Y:S01]  /*f830*/  IMAD.IADD R40, R40, 0x1, -R75 ;  /* 0x0000000128287824 */ /* 0x000fe200078e0a4b */
[----:B---3--:R-:W-:Y:S01]  /*f840*/  LOP3.LUT R44, R12, 0x2, RZ, 0x3c, !PT ;  /* 0x000000020c2c7812 */ /* 0x008fe200078e3cff */
[----:B------:R-:W-:Y:S04]  /*f850*/  SHFL.IDX PT, R60, R33, R12, 0x1c1f ;  /* 0x001c1f0c213c7589 */ /* 0x000fe800000e0000 */
[----:B------:R-:W0:Y:S04]  /*f860*/  SHFL.IDX PT, R61, R61, R44, 0x1c1f ;  /* 0x001c1f2c3d3d7589 */ /* 0x000e2800000e0000 */
[----:B------:R3:W-:Y:S04]  /*f870*/  SHFL.IDX PT, R24, R31, R12, 0x1c1f ;  /* 0x001c1f0c1f187589 */ /* 0x0007e800000e0000 */
[----:B------:R-:W-:Y:S04]  /*f880*/  SHFL.IDX PT, R10, R21, R12, 0x1c1f ;  /* 0x001c1f0c150a7589 */ /* 0x000fe800000e0000 */
[----:B------:R-:W-:Y:S01]  /*f890*/  SHFL.IDX PT, R20, R73, R12, 0x1c1f ;  /* 0x001c1f0c49147589 */ /* 0x000fe200000e0000 */
[----:B---3--:R-:W3:Y:S03]  /*f8a0*/  LDC.64 R30, c[0x0][0xbd8] ;  /* 0x0002f600ff1e7b82 */ /* 0x008ee60000000a00 */
[----:B------:R0:W-:Y:S04]  /*f8b0*/  SHFL.IDX PT, R21, R3, R44, 0x1c1f ;  /* 0x001c1f2c03157589 */ /* 0x0001e800000e0000 */
[----:B------:R-:W-:Y:S04]  /*f8c0*/  SHFL.IDX PT, R19, R19, R12, 0x1c1f ;  /* 0x001c1f0c13137589 */ /* 0x000fe800000e0000 */
[----:B------:R-:W-:Y:S01]  /*f8d0*/  SHFL.IDX PT, R14, R14, R44, 0x1c1f ;  /* 0x001c1f2c0e0e7589 */ /* 0x000fe200000e0000 */
[----:B0-----:R-:W-:-:S03]  /*f8e0*/  SEL R3, R61, R60, P0 ;  /* 0x0000003c3d037207 */ /* 0x001fc60000000000 */
[----:B------:R-:W-:Y:S04]  /*f8f0*/  SHFL.IDX PT, R57, R57, R12, 0x1c1f ;  /* 0x001c1f0c39397589 */ /* 0x000fe800000e0000 */
[----:B------:R0:W4:Y:S04]  /*f900*/  SHFL.IDX PT, R62, R5, R44, 0x1c1f ;  /* 0x001c1f2c053e7589 */ /* 0x00012800000e0000 */
[----:B------:R-:W-:Y:S04]  /*f910*/  SHFL.IDX PT, R59, R59, R12, 0x1c1f ;  /* 0x001c1f0c3b3b7589 */ /* 0x000fe800000e0000 */
[----:B------:R4:W-:Y:S01]  /*f920*/  SHFL.IDX PT, R66, R18, R44, 0x1c1f ;  /* 0x001c1f2c12427589 */ /* 0x0009e200000e0000 */
[----:B0-----:R-:W-:-:S03]  /*f930*/  SEL R5, R60, R61, P0 ;  /* 0x0000003d3c057207 */ /* 0x001fc60000000000 */
[----:B------:R-:W-:Y:S01]  /*f940*/  SHFL.IDX PT, R55, R55, R12, 0x1c1f ;  /* 0x001c1f0c37377589 */ /* 0x000fe200000e0000 */
[----:B------:R-:W0:Y:S03]  /*f950*/  LDC.64 R60, c[0x0][0xb40] ;  /* 0x0002d000ff3c7b82 */ /* 0x000e260000000a00 */
[----:B------:R-:W5:Y:S04]  /*f960*/  SHFL.IDX PT, R64, R15, R44, 0x1c1f ;  /* 0x001c1f2c0f407589 */ /* 0x000f6800000e0000 */
[----:B------:R2:W-:Y:S04]  /*f970*/  SHFL.IDX PT, R48, R69, R12, 0x1c1f ;  /* 0x001c1f0c45307589 */ /* 0x0005e800000e0000 */
[----:B------:R-:W-:Y:S01]  /*f980*/  SHFL.IDX PT, R52, R67, R12, 0x1c1f ;  /* 0x001c1f0c43347589 */ /* 0x000fe200000e0000 */
[----:B----4-:R-:W-:-:S03]  /*f990*/  SEL R18, R57, R62, P0 ;  /* 0x0000003e39127207 */ /* 0x010fc60000000000 */
[----:B------:R-:W-:Y:S01]  /*f9a0*/  SHFL.IDX PT, R16, R41, R12, 0x1c1f ;  /* 0x001c1f0c29107589 */ /* 0x000fe200000e0000 */
[----:B--2---:R-:W2:Y:S03]  /*f9b0*/  @P2 LDC R69, c[0x0][0xbf0] ;  /* 0x0002fc00ff452b82 */ /* 0x004ea60000000800 */
[----:B------:R-:W-:Y:S04]  /*f9c0*/  SHFL.IDX PT, R8, R39, R12, 0x1c1f ;  /* 0x001c1f0c27087589 */ /* 0x000fe800000e0000 */
[----:B------:R-:W-:Y:S01]  /*f9d0*/  SHFL.IDX PT, R4, R37, R12, 0x1c1f ;  /* 0x001c1f0c25047589 */ /* 0x000fe200000e0000 */
[----:B0-----:R-:W-:-:S03]  /*f9e0*/  IMAD.WIDE.U32 R34, R60, UR39, R34 ;  /* 0x000000273c227c25 */ /* 0x001fc6000f8e0022 */
[----:B------:R-:W-:Y:S01]  /*f9f0*/  SHFL.IDX PT, R6, R25, R12, 0x1c1f ;  /* 0x001c1f0c19067589 */ /* 0x000fe200000e0000 */
[----:B-----5:R-:W-:-:S03]  /*fa00*/  SEL R15, R64, R55, P0 ;  /* 0x00000037400f7207 */ /* 0x020fc60000000000 */
[----:B------:R-:W-:Y:S04]  /*fa10*/  SHFL.IDX PT, R67, R17, R44, 0x1c1f ;  /* 0x001c1f2c11437589 */ /* 0x000fe800000e0000 */
        /* <DEDUP_REMOVED lines=10> */
[----:B------:R4:W-:Y:S04]  /*fac0*/  SHFL.IDX PT, R7, R7, R12, 0x1c1f ;  /* 0x001c1f0c07077589 */ /* 0x0009e800000e0000 */
[----:B------:R5:W1:Y:S04]  /*fad0*/  SHFL.IDX PT, R68, R13, R44, 0x1c1f ;  /* 0x001c1f2c0d447589 */ /* 0x000a6800000e0000 */
[----:B------:R-:W-:Y:S01]  /*fae0*/  SHFL.IDX PT, R58, R58, R44, 0x1c1f ;  /* 0x001c1f2c3a3a7589 */ /* 0x000fe200000e0000 */
[----:B----4-:R-:W-:-:S03]  /*faf0*/  SEL R12, R20, R21, P0 ;  /* 0x00000015140c7207 */ /* 0x010fc60000000000 */
[----:B------:R-:W-:Y:S01]  /*fb00*/  SHFL.IDX PT, R50, R125, R44, 0x1c1f ;  /* 0x001c1f2c7d327589 */ /* 0x000fe200000e0000 */
[----:B------:R-:W-:Y:S02]  /*fb10*/  SEL R20, R21, R20, P0 ;  /* 0x0000001415147207 */ /* 0x000fe40000000000 */
[----:B-----5:R-:W-:Y:S01]  /*fb20*/  SEL R13, R19, R14, P0 ;  /* 0x0000000e130d7207 */ /* 0x020fe20000000000 */
[----:B------:R-:W4:Y:S01]  /*fb30*/  SHFL.IDX PT, R47, R47, R44, 0x1c1f ;  /* 0x001c1f2c2f2f7589 */ /* 0x000f2200000e0000 */
[----:B------:R-:W-:Y:S02]  /*fb40*/  SEL R21, R14, R19, P0 ;  /* 0x000000130e157207 */ /* 0x000fe40000000000 */
[----:B------:R-:W-:Y:S01]  /*fb50*/  SEL R14, R62, R57, P0 ;  /* 0x000000393e0e7207 */ /* 0x000fe20000000000 */
[----:B------:R-:W-:Y:S01]  /*fb60*/  SHFL.IDX PT, R56, R133, R44, 0x1c1f ;  /* 0x001c1f2c85387589 */ /* 0x000fe200000e0000 */
[----:B---3--:R-:W-:Y:S01]  /*fb70*/  IMAD.WIDE.U32 R62, R30, UR39, R26 ;  /* 0x000000271e3e7c25 */ /* 0x008fe2000f8e001a */
[----:B------:R-:W-:-:S02]  /*fb80*/  SEL R27, R59, R66, P0 ;  /* 0x000000423b1b7207 */ /* 0x000fc40000000000 */
[----:B------:R-:W3:Y:S01]  /*fb90*/  SHFL.IDX PT, R51, R51, R44, 0x1c1f ;  /* 0x001c1f2c33337589 */ /* 0x000ee200000e0000 */
[----:B------:R-:W-:Y:S01]  /*fba0*/  IMAD R57, RZ, RZ, -UR36 ;  /* 0x80000024ff397e24 */ /* 0x000fe2000f8e02ff */
[----:B------:R-:W-:Y:S01]  /*fbb0*/  SEL R19, R55, R64, P0 ;  /* 0x0000004037137207 */ /* 0x000fe20000000000 */
[----:B------:R-:W-:Y:S01]  /*fbc0*/  IMAD R64, R60, UR40, RZ ;  /* 0x000000283c407c24 */ /* 0x000fe2000f8e02ff */
[----:B------:R-:W-:Y:S01]  /*fbd0*/  SHFL.IDX PT, R41, R95, R44, 0x1c1f ;  /* 0x001c1f2c5f297589 */ /* 0x000fe200000e0000 */
[----:B------:R-:W-:Y:S01]  /*fbe0*/  IMAD.MOV.U32 R55, RZ, RZ, R45 ;  /* 0x000000ffff377224 */ /* 0x000fe200078e002d */
[----:B-1----:R-:W-:Y:S01]  /*fbf0*/  SEL R26, R65, R68, P0 ;  /* 0x00000044411a7207 */ /* 0x002fe20000000000 */
[----:B------:R-:W-:Y:S01]  /*fc00*/  IMAD R61, R61, UR39, R64 ;  /* 0x000000273d3d7c24 */ /* 0x000fe2000f8e0240 */
[----:B------:R-:W-:Y:S01]  /*fc10*/  SHFL.IDX PT, R38, R91, R44, 0x1c1f ;  /* 0x001c1f2c5b267589 */ /* 0x000fe200000e0000 */
[----:B------:R-:W-:Y:S02]  /*fc20*/  IMAD.MOV.U32 R60, RZ, RZ, R34 ;  /* 0x000000ffff3c7224 */ /* 0x000fe400078e0022 */
[----:B------:R-:W-:Y:S01]  /*fc30*/  IMAD.IADD R61, R35, 0x1, R61 ;  /* 0x00000001233d7824 */ /* 0x000fe200078e023d */
        /* <DEDUP_REMOVED lines=9> */
[----:B-1----:R-:W-:Y:S01]  /*fcd0*/  IMAD R44, R30, UR40, RZ ;  /* 0x000000281e2c7c24 */ /* 0x002fe2000f8e02ff */
[----:B------:R-:W-:-:S03]  /*fce0*/  SEL R30, R68, R65, P0 ;  /* 0x00000041441e7207 */ /* 0x000fc60000000000 */
[----:B------:R-:W-:Y:S02]  /*fcf0*/  IMAD R31, R31, UR39, R44 ;  /* 0x000000271f1f7c24 */ /* 0x000fe4000f8e022c */
[----:B------:R-:W-:-:S04]  /*fd00*/  @P2 IMAD.HI.U32 R44, R45, R70, RZ ;  /* 0x000000462d2c2227 */ /* 0x000fc800078e00ff */
[----:B------:R-:W-:Y:S01]  /*fd10*/  IMAD.IADD R63, R63, 0x1, R31 ;  /* 0x000000013f3f7824 */ /* 0x000fe200078e021f */
[----:B------:R-:W-:Y:S01]  /*fd20*/  SEL R31, R66, R59, P0 ;  /* 0x0000003b421f7207 */ /* 0x000fe20000000000 */
[----:B------:R-:W-:Y:S01]  /*fd30*/  IMAD R59, R72, R57, UR4 ;  /* 0x00000004483b7e24 */ /* 0x000fe2000f8e0239 */
[----:B--2---:R-:W-:Y:S01]  /*fd40*/  @P2 SHF.R.U32.HI R55, RZ, R69, R44 ;  /* 0x00000045ff372219 */ /* 0x004fe2000001162c */
[----:B------:R-:W-:Y:S01]  /*fd50*/  ULDC.64 UR4, c[0x0][0xbe0] ;  /* 0x0002f80000047ab9 */ /* 0x000fe20000000a00 */
[----:B------:R-:W-:Y:S01]  /*fd60*/  IMAD.MOV.U32 R57, RZ, RZ, R45 ;  /* 0x000000ffff397224 */ /* 0x000fe200078e002d */
[----:B0-----:R-:W-:Y:S01]  /*fd70*/  @P2 SHF.R.U32.HI R57, RZ, R71, R74 ;  /* 0x00000047ff392219 */ /* 0x001fe2000001164a */
[----:B------:R-:W-:Y:S01]  /*fd80*/  IMAD.WIDE.U32 R60, R59, UR6, R60 ;  /* 0x000000063b3c7c25 */ /* 0x000fe2000f8e003c */
[----:B------:R-:W-:-:S05]  /*fd90*/  SHF.R.S32.HI R44, RZ, 0x1f, R59 ;  /* 0x0000001fff2c7819 */ /* 0x000fca000001143b */
[C---:B------:R-:W-:Y:S02]  /*fda0*/  IMAD R35, R44.reuse, UR4, RZ ;  /* 0x000000042c237c24 */ /* 0x040fe4000f8e02ff */
[----:B------:R-:W-:Y:S02]  /*fdb0*/  IMAD R44, R44, UR6, RZ ;  /* 0x000000062c2c7c24 */ /* 0x000fe4000f8e02ff */
[C---:B------:R-:W-:Y:S02]  /*fdc0*/  IMAD R64, R59.reuse, UR5, R35 ;  /* 0x000000053b407c24 */ /* 0x040fe4000f8e0223 */
[----:B------:R-:W-:Y:S01]  /*fdd0*/  IMAD.WIDE.U32 R34, R59, UR4, R62 ;  /* 0x000000043b227c25 */ /* 0x000fe2000f8e003e */
[----:B------:R-:W-:-:S03]  /*fde0*/  ULDC.64 UR4, c[0x0][0xb30] ;  /* 0x0002cc0000047ab9 */ /* 0x000fc60000000a00 */
[----:B------:R-:W-:Y:S01]  /*fdf0*/  IMAD R63, R59, UR7, R44 ;  /* 0x000000073b3f7c24 */ /* 0x000fe2000f8e022c */
[----:B------:R-:W-:Y:S01]  /*fe00*/  SHF.R.S32.HI R59, RZ, 0x1f, R55 ;  /* 0x0000001fff3b7819 */ /* 0x000fe20000011437 */
[----:B------:R-:W-:Y:S01]  /*fe10*/  IMAD.MOV R62, RZ, RZ, -R57 ;  /* 0x000000ffff3e7224 */ /* 0x000fe200078e0a39 */
[----:B------:R-:W-:Y:S01]  /*fe20*/  IADD3 R34, P2, R55, R34, RZ ;  /* 0x0000002237227210 */ /* 0x000fe20007f5e0ff */
[----:B------:R-:W-:Y:S01]  /*fe30*/  IMAD.MOV R55, RZ, RZ, -R55 ;  /* 0x000000ffff377224 */ /* 0x000fe200078e0a37 */
[----:B------:R-:W-:Y:S01]  /*fe40*/  SHF.R.S32.HI R44, RZ, 0x1f, R57 ;  /* 0x0000001fff2c7819 */ /* 0x000fe20000011439 */
[----:B------:R-:W-:Y:S01]  /*fe50*/  IMAD.IADD R61, R61, 0x1, R63 ;  /* 0x000000013d3d7824 */ /* 0x000fe200078e023f */
[----:B------:R-:W-:Y:S01]  /*fe60*/  IADD3.X R35, R59, R35, R64, P2, !PT ;  /* 0x000000233b237210 */ /* 0x000fe200017fe440 */
[----:B------:R-:W-:Y:S01]  /*fe70*/  IMAD R55, R46, R55, R45 ;  /* 0x000000372e377224 */ /* 0x000fe200078e022d */
[----:B------:R-:W-:Y:S01]  /*fe80*/  ULDC.64 UR6, c[0x0][0xbc8] ;  /* 0x0002f20000067ab9 */ /* 0x000fe20000000a00 */
[----:B------:R-:W-:-:S02]  /*fe90*/  IMAD R44, R44, UR4, RZ ;  /* 0x000000042c2c7c24 */ /* 0x000fc4000f8e02ff */
[----:B------:R-:W-:Y:S02]  /*fea0*/  IMAD R59, R46, R62, R45 ;  /* 0x0000003e2e3b7224 */ /* 0x000fe400078e022d */
[C---:B------:R-:W-:Y:S01]  /*feb0*/  IMAD R63, R57.reuse, UR5, R44 ;  /* 0x00000005393f7c24 */ /* 0x040fe2000f8e022c */
[----:B------:R-:W-:Y:S01]  /*fec0*/  SHF.R.S32.HI R44, RZ, 0x1f, R55 ;  /* 0x0000001fff2c7819 */ /* 0x000fe20000011437 */
[----:B------:R-:W-:Y:S01]  /*fed0*/  IMAD.WIDE.U32 R60, R57, UR4, R60 ;  /* 0x00000004393c7c25 */ /* 0x000fe2000f8e003c */
[----:B------:R-:W-:Y:S01]  /*fee0*/  SHF.R.S32.HI R45, RZ, 0x1f, R59 ;  /* 0x0000001fff2d7819 */ /* 0x000fe2000001143b */
[----:B------:R-:W0:Y:S01]  /*fef0*/  S2UR UR5, SR_CgaCtaId ;  /* 0x00000000000579c3 */ /* 0x000e220000008800 */
[----:B------:R-:W-:Y:S01]  /*ff00*/  UMOV UR4, 0x400 ;  /* 0x0000040000047882 */ /* 0x000fe20000000000 */
[----:B------:R-:W-:Y:S02]  /*ff10*/  IMAD R44, R44, UR6, RZ ;  /* 0x000000062c2c7c24 */ /* 0x000fe4000f8e02ff */
[----:B------:R-:W-:-:S02]  /*ff20*/  IMAD R62, R45, UR8, RZ ;  /* 0x000000082d3e7c24 */ /* 0x000fc4000f8e02ff */
        /* <DEDUP_REMOVED lines=27> */
[----:B------:R-:W2:Y:S01]  /*100e0*/  SHFL.IDX PT, R63, R57, 0x1, 0x1c1f ;  /* 0x003c1f00393f7f89 */ /* 0x000ea200000e0000 */
[----:B----4-:R-:W-:Y:S01]  /*100f0*/  SEL R46, R48, R47, P0 ;  /* 0x0000002f302e7207 */ /* 0x010fe20000000000 */
[----:B0-----:R-:W-:Y:S01]  /*10100*/  IMAD.SHL.U32 R55, R40, 0x2, RZ ;  /* 0x0000000228377824 */ /* 0x001fe200078e00ff */
[----:B------:R-:W-:Y:S01]  /*10110*/  SEL R48, R47, R48, P0 ;  /* 0x000000302f307207 */ /* 0x000fe20000000000 */
[----:B------:R0:W4:Y:S01]  /*10120*/  SHFL.IDX PT, R44, R66, RZ, 0x1c1f ;  /* 0x001c1fff422c7589 */ /* 0x00012200000e0000 */
[----:B------:R-:W-:Y:S02]  /*10130*/  SEL R47, R49, R50, P0 ;  /* 0x00000032312f7207 */ /* 0x000fe40000000000 */
[----:B------:R-:W-:Y:S01]  /*10140*/  SYNCS.ARRIVE.TRANS64.RED.A1T0 RZ, [UR4], RZ ;  /* 0x000000ffffff79a7 */ /* 0x000fe20008100404 */
[----:B------:R-:W-:Y:S01]  /*10150*/  SEL R49, R50, R49, P0 ;  /* 0x0000003132317207 */ /* 0x000fe20000000000 */
[----:B------:R0:W0:Y:S01]  /*10160*/  SHFL.IDX PT, R45, R68, RZ, 0x1c1f ;  /* 0x001c1fff442d7589 */ /* 0x00002200000e0000 */
[----:B---3--:R-:W-:-:S02]  /*10170*/  SEL R50, R52, R51, P0 ;  /* 0x0000003334327207 */ /* 0x008fc40000000000 */
[----:B------:R-:W-:Y:S02]  /*10180*/  SEL R52, R51, R52, P0 ;  /* 0x0000003433347207 */ /* 0x000fe40000000000 */
[----:B------:R-:W-:Y:S02]  /*10190*/  SEL R35, R43, R58, P0 ;  /* 0x0000003a2b237207 */ /* 0x000fe40000000000 */
[----:B------:R-:W-:Y:S02]  /*101a0*/  SEL R51, R53, R56, P0 ;  /* 0x0000003835337207 */ /* 0x000fe40000000000 */
[----:B------:R-:W-:Y:S01]  /*101b0*/  SEL R43, R58, R43, P0 ;  /* 0x0000002b3a2b7207 */ /* 0x000fe20000000000 */
[----:B-1----:R1:W-:Y:S01]  /*101c0*/  @!P2 ST.E desc[UR44][R60.64], R2 ;  /* 0x000000023c00a985 */ /* 0x0023e2000c10192c */
[----:B------:R-:W-:-:S03]  /*101d0*/  SEL R53, R56, R53, P0 ;  /* 0x0000003538357207 */ /* 0x000fc60000000000 */
[----:B--2---:R1:W-:Y:S01]  /*101e0*/  @!P1 ST.E desc[UR44][R62.64], R0 ;  /* 0x000000003e009985 */ /* 0x0043e2000c10192c */
[----:B------:R-:W-:Y:S05]  /*101f0*/  @P3 BRA `(.L_x_9638) ;  /* 0x0000000400183947 */ /* 0x000fea0003800000 */
[C---:B-1----:R-:W-:Y:S01]  /*10200*/  VIADD R0, R55.reuse, 0x8 ;  /* 0x0000000837007836 */ /* 0x042fe20000000000 */
        /* <DEDUP_REMOVED lines=11> */
[--C-:B0---4-:R-:W-:Y:S02]  /*102c0*/  @!P1 IMAD.WIDE R56, R55, 0x4, R44.reuse ;  /* 0x0000000437389825 */ /* 0x111fe400078e022c */
        /* <DEDUP_REMOVED lines=24> */
[----:B-1----:R-:W-:-:S03]  /*10450*/  @!P6 IMAD.WIDE R20, R57, 0x4, R44 ;  /* 0x000000043914e825 */ /* 0x002fc600078e022c */
[----:B------:R-:W-:Y:S01]  /*10460*/  ISETP.GE.AND P3, PT, R54, UR4, PT ;  /* 0x0000000436007c0c */ /* 0x000fe2000bf66270 */
[C---:B------:R-:W-:Y:S01]  /*10470*/  VIADD R56, R55.reuse, 0x48 ;  /* 0x0000004837387836 */ /* 0x040fe20000000000 */
[----:B------:R1:W-:Y:S01]  /*10480*/  @!P6 ST.E.64 desc[UR44][R20.64], R30 ;  /* 0x0000001e1400e985 */ /* 0x0003e2000c101b2c */
[C---:B0-----:R-:W-:Y:S01]  /*10490*/  VIADD R18, R55.reuse, 0x50 ;  /* 0x0000005037127836 */ /* 0x041fe20000000000 */
[----:B------:R-:W-:Y:S01]  /*104a0*/  @!P1 LEA.HI R0, R0, R0, RZ, 0x1 ;  /* 0x0000000000009211 */ /* 0x000fe200078f08ff */
[----:B------:R-:W-:Y:S01]  /*104b0*/  VIADD R19, R55, 0x58 ;  /* 0x0000005837137836 */ /* 0x000fe20000000000 */
[----:B------:R-:W-:Y:S02]  /*104c0*/  ISETP.GE.AND P4, PT, R56, UR4, PT ;  /* 0x0000000438007c0c */ /* 0x000fe4000bf86270 */
[----:B------:R-:W-:Y:S02]  /*104d0*/  ISETP.GE.AND P5, PT, R18, UR4, PT ;  /* 0x0000000412007c0c */ /* 0x000fe4000bfa6270 */
[----:B------:R-:W-:-:S02]  /*104e0*/  ISETP.GE.AND P6, PT, R19, UR4, PT ;  /* 0x0000000413007c0c */ /* 0x000fc4000bfc6270 */
[----:B------:R-:W-:Y:S02]  /*104f0*/  @!P2 LEA.HI R40, R40, R40, RZ, 0x1 ;  /* 0x000000282828a211 */ /* 0x000fe400078f08ff */
[----:B------:R-:W-:Y:S02]  /*10500*/  @!P3 LEA.HI R54, R54, R54, RZ, 0x1 ;  /* 0x000000363636b211 */ /* 0x000fe400078f08ff */
[----:B--2---:R-:W-:Y:S02]  /*10510*/  @!P1 LOP3.LUT R13, R0, 0xfffffffe, RZ, 0xc0, !PT ;  /* 0xfffffffe000d9812 */ /* 0x004fe400078ec0ff */
[----:B------:R-:W-:Y:S02]  /*10520*/  @!P2 LOP3.LUT R15, R40, 0xfffffffe, RZ, 0xc0, !PT ;  /* 0xfffffffe280fa812 */ /* 0x000fe400078ec0ff */
[----:B------:R-:W-:Y:S02]  /*10530*/  @!P4 LEA.HI R56, R56, R56, RZ, 0x1 ;  /* 0x000000383838c211 */ /* 0x000fe400078f08ff */
[----:B------:R-:W-:Y:S01]  /*10540*/  @!P5 LEA.HI R18, R18, R18, RZ, 0x1 ;  /* 0x000000121212d211 */ /* 0x000fe200078f08ff */
[----:B------:R-:W-:Y:S01]  /*10550*/  @!P2 IMAD.WIDE R14, R15, 0x4, R44 ;  /* 0x000000040f0ea825 */ /* 0x000fe200078e022c */
[----:B------:R-:W-:-:S02]  /*10560*/  @!P6 LEA.HI R12, R19, R19, RZ, 0x1 ;  /* 0x00000013130ce211 */ /* 0x000fc400078f08ff */
[----:B------:R-:W-:Y:S02]  /*10570*/  @!P3 LOP3.LUT R19, R54, 0xfffffffe, RZ, 0xc0, !PT ;  /* 0xfffffffe3613b812 */ /* 0x000fe400078ec0ff */
[----:B-1----:R-:W-:Y:S02]  /*10580*/  @!P4 LOP3.LUT R21, R56, 0xfffffffe, RZ, 0xc0, !PT ;  /* 0xfffffffe3815c812 */ /* 0x002fe400078ec0ff */
        /* <DEDUP_REMOVED lines=13> */
.L_x_9638:
[----:B------:R-:W-:Y:S05]  /*10660*/  BSYNC B0 ;  /* 0x0000000000007941 */ /* 0x000fea0003800000 */
.L_x_9637:
        /* <DEDUP_REMOVED lines=24> */
[----:B-1----:R-:W-:Y:S01]  /*107f0*/  SEL R2, R23, R6, P0 ;  /* 0x0000000617027207 */ /* 0x002fe20000000000 */
        /* <DEDUP_REMOVED lines=36> */
[----:B------:R-:W-:Y:S01]  /*10a40*/  ISETP.GE.AND P3, PT, R17, UR4, PT ;  /* 0x0000000411007c0c */ /* 0x000fe2000bf66270 */
[----:B------:R-:W-:Y:S01]  /*10a50*/  VIADD R55, R55, 0x58 ;  /* 0x0000005837377836 */ /* 0x000fe20000000000 */
[----:B------:R-:W-:-:S02]  /*10a60*/  ISETP.GE.AND P4, PT, R18, UR4, PT ;  /* 0x0000000412007c0c */ /* 0x000fc4000bf86270 */
[----:B------:R-:W-:Y:S02]  /*10a70*/  ISETP.GE.AND P5, PT, R19, UR4, PT ;  /* 0x0000000413007c0c */ /* 0x000fe4000bfa6270 */
[----:B------:R-:W-:Y:S02]  /*10a80*/  @!P1 LEA.HI R0, R0, R0, RZ, 0x1 ;  /* 0x0000000000009211 */ /* 0x000fe400078f08ff */
[----:B------:R-:W-:Y:S02]  /*10a90*/  @!P2 LEA.HI R14, R14, R14, RZ, 0x1 ;  /* 0x0000000e0e0ea211 */ /* 0x000fe400078f08ff */
[----:B------:R-:W-:Y:S02]  /*10aa0*/  @!P0 LOP3.LUT R9, R16, 0xfffffffe, RZ, 0xc0, !PT ;  /* 0xfffffffe10098812 */ /* 0x000fe400078ec0ff */
[----:B0-----:R-:W-:Y:S02]  /*10ab0*/  @!P1 LOP3.LUT R11, R0, 0xfffffffe, RZ, 0xc0, !PT ;  /* 0xfffffffe000b9812 */ /* 0x001fe400078ec0ff */
[----:B------:R-:W-:Y:S01]  /*10ac0*/  @!P2 LOP3.LUT R15, R14, 0xfffffffe, RZ, 0xc0, !PT ;  /* 0xfffffffe0e0fa812 */ /* 0x000fe200078ec0ff */
[----:B--2---:R-:W-:Y:S01]  /*10ad0*/  @!P0 IMAD.WIDE R6, R9, 0x4, R12 ;  /* 0x0000000409068825 */ /* 0x004fe200078e020c */
[----:B------:R-:W-:-:S02]  /*10ae0*/  @!P3 LEA.HI R17, R17, R17, RZ, 0x1 ;  /* 0x000000111111b211 */ /* 0x000fc400078f08ff */
[----:B------:R-:W-:Y:S01]  /*10af0*/  @!P4 LEA.HI R18, R18, R18, RZ, 0x1 ;  /* 0x000000121212c211 */ /* 0x000fe200078f08ff */
[--C-:B------:R-:W-:Y:S01]  /*10b00*/  @!P1 IMAD.WIDE R8, R11, 0x4, R12.reuse ;  /* 0x000000040b089825 */ /* 0x100fe200078e020c */
[----:B------:R-:W-:Y:S01]  /*10b10*/  @!P5 LEA.HI R19, R19, R19, RZ, 0x1 ;  /* 0x000000131313d211 */ /* 0x000fe200078f08ff */
[----:B------:R0:W-:Y:S01]  /*10b20*/  @!P0 ST.E.64 desc[UR44][R6.64], R28 ;  /* 0x0000001c06008985 */ /* 0x0001e2000c101b2c */
[----:B------:R-:W-:Y:S01]  /*10b30*/  @!P6 LOP3.LUT R21, R22, 0xfffffffe, RZ, 0xc0, !PT ;  /* 0xfffffffe1615e812 */ /* 0x000fe200078ec0ff */
[--C-:B------:R-:W-:Y:S01]  /*10b40*/  @!P2 IMAD.WIDE R10, R15, 0x4, R12.reuse ;  /* 0x000000040f0aa825 */ /* 0x100fe200078e020c */
[----:B------:R-:W-:Y:S01]  /*10b50*/  @!P3 LOP3.LUT R15, R17, 0xfffffffe, RZ, 0xc0, !PT ;  /* 0xfffffffe110fb812 */ /* 0x000fe200078ec0ff */
[----:B------:R1:W-:Y:S01]  /*10b60*/  @!P1 ST.E.64 desc[UR44][R8.64], R36 ;  /* 0x0000002408009985 */ /* 0x0003e2000c101b2c */
[----:B------:R-:W-:Y:S02]  /*10b70*/  @!P4 LOP3.LUT R17, R18, 0xfffffffe, RZ, 0xc0, !PT ;  /* 0xfffffffe1211c812 */ /* 0x000fe400078ec0ff */
[----:B------:R-:W-:Y:S01]  /*10b80*/  @!P5 LOP3.LUT R19, R19, 0xfffffffe, RZ, 0xc0, !PT ;  /* 0xfffffffe1313d812 */ /* 0x000fe200078ec0ff */
[----:B------:R-:W-:Y:S01]  /*10b90*/  @!P3 IMAD.WIDE R14, R15, 0x4, R12 ;  /* 0x000000040f0eb825 */ /* 0x000fe200078e020c */
[----:B------:R2:W-:Y:S01]  /*10ba0*/  @!P2 ST.E.64 desc[UR44][R10.64], R30 ;  /* 0x0000001e0a00a985 */ /* 0x0005e2000c101b2c */
[----:B------:R-:W-:-:S03]  /*10bb0*/  ISETP.GE.AND P0, PT, R55, UR4, PT ;  /* 0x0000000437007c0c */ /* 0x000fc6000bf06270 */
[----:B------:R2:W-:Y:S01]  /*10bc0*/  @!P3 ST.E.64 desc[UR44][R14.64], R32 ;  /* 0x000000200e00b985 */ /* 0x0005e2000c101b2c */
[----:B0-----:R-:W-:-:S04]  /*10bd0*/  @!P4 IMAD.WIDE R6, R17, 0x4, R12 ;  /* 0x000000041106c825 */ /* 0x001fc800078e020c */
        /* <DEDUP_REMOVED lines=11> */
.L_x_9636:
        /* <DEDUP_REMOVED lines=58> */
.L_x_9551:
        /* <DEDUP_REMOVED lines=18> */
.L_x_9639:
[----:B------:R-:W-:Y:S01]  /*11150*/  ULDC UR8, c[0x0][0xc50] ;  /* 0x0003140000087ab9 */ /* 0x000fe20000000800 */
[----:B------:R-:W-:Y:S01]  /*11160*/  UMOV UR36, UR7 ;  /* 0x0000000700247c82 */ /* 0x000fe20008000000 */
[----:B------:R-:W-:-:S11]  /*11170*/  UISETP.NE.AND UP0, UPT, UR8, 0x1, UPT ;  /* 0x000000010800788c */ /* 0x000fd6000bf05270 */
[----:B------:R-:W-:Y:S01]  /*11180*/  @UP0 ULDC UR4, c[0x0][0xc54] ;  /* 0x0003150000040ab9 */ /* 0x000fe20000000800 */
[----:B------:R-:W-:Y:S01]  /*11190*/  @UP0 ULDC UR6, c[0x0][0xc58] ;  /* 0x0003160000060ab9 */ /* 0x000fe20000000800 */
[----:B------:R-:W-:-:S04]  /*111a0*/  UIMAD.WIDE.U32 UR4, UR7, UR4, URZ ;  /* 0x00000004070472a5 */ /* 0x000fc8000f8e003f */
[----:B------:R-:W-:-:S12]  /*111b0*/  @UP0 USHF.R.U32.HI UR36, URZ, UR6, UR5 ;  /* 0x000000063f240299 */ /* 0x000fd80008011605 */
.L_x_9640:
        /* <DEDUP_REMOVED lines=24> */
[----:B0-----:R-:W-:-:S04]  /*11340*/  UIMAD UR39, UR39, 0xc0, URZ ;  /* 0x000000c0272778a4 */ /* 0x001fc8000f8e023f */
        /* <DEDUP_REMOVED lines=16> */
.L_x_9643:
[----:B------:R-:W-:-:S11]  /*11450*/  UISETP.NE.AND UP0, UPT, UR5, 0x1, UPT ;  /* 0x000000010500788c */ /* 0x000fd6000bf05270 */
[----:B------:R-:W-:Y:S02]  /*11460*/  @UP0 ULDC.64 UR14, c[0x0][0x9e8] ;  /* 0x00027a00000e0ab9 */ /* 0x000fe40000000a00 */
[----:B------:R-:W-:-:S04]  /*11470*/  UIMAD.WIDE.U32 UR8, UR7, UR14, URZ ;  /* 0x0000000e070872a5 */ /* 0x000fc8000f8e003f */
[----:B------:R-:W-:-:S12]  /*11480*/  @UP0 USHF.R.U32.HI UR7, URZ, UR15, UR9 ;  /* 0x0000000f3f070299 */ /* 0x000fd80008011609 */
.L_x_9644:
[----:B------:R-:W-:-:S04]  /*11490*/  UIMAD UR7, UR7, UR5, UR5 ;  /* 0x00000005070772a4 */ /* 0x000fc8000f8e0205 */
[----:B------:R-:W-:-:S04]  /*114a0*/  UISETP.LT.AND UP0, UPT, UR4, UR7, UPT ;  /* 0x000000070400728c */ /* 0x000fc8000bf01270 */
[----:B------:R-:W-:-:S12]  /*114b0*/  USEL UR4, UR4, UR7, UP0 ;  /* 0x0000000704047287 */ /* 0x000fd80008000000 */
.L_x_9642:
        /* <DEDUP_REMOVED lines=30> */
.L_x_9646:
[----:B------:R-:W-:-:S11]  /*116a0*/  UISETP.NE.AND UP0, UPT, UR5, 0x1, UPT ;  /* 0x000000010500788c */ /* 0x000fd6000bf05270 */
[----:B------:R-:W-:Y:S02]  /*116b0*/  @UP0 ULDC.64 UR12, c[0x0][0x9e8] ;  /* 0x00027a00000c0ab9 */ /* 0x000fe40000000a00 */
[----:B------:R-:W-:-:S04]  /*116c0*/  UIMAD.WIDE.U32 UR8, UR4, UR12, URZ ;  /* 0x0000000c040872a5 */ /* 0x000fc8000f8e003f */
[----:B------:R-:W-:-:S12]  /*116d0*/  @UP0 USHF.R.U32.HI UR4, URZ, UR13, UR9 ;  /* 0x0000000d3f040299 */ /* 0x000fd80008011609 */
.L_x_9647:
[----:B------:R-:W-:-:S04]  /*116e0*/  UIMAD UR4, UR4, UR5, URZ ;  /* 0x00000005040472a4 */ /* 0x000fc8000f8e023f */
[----:B------:R-:W-:-:S04]  /*116f0*/  UISETP.LT.AND UP0, UPT, UR7, UR4, UPT ;  /* 0x000000040700728c */ /* 0x000fc8000bf01270 */
[----:B------:R-:W-:-:S12]  /*11700*/  USEL UR7, UR7, UR4, !UP0 ;  /* 0x0000000407077287 */ /* 0x000fd8000c000000 */
.L_x_9645:
        /* <DEDUP_REMOVED lines=20> */
[----:B------:R-:W-:Y:S01]  /*11850*/  IABS R4, UR6 ;  /* 0x0000000600047c13 */ /* 0x000fe20008000000 */
[----:B------:R-:W-:-:S04]  /*11860*/  ULOP3.LUT UR6, UR6, UR11, URZ, 0x3c, !UPT ;  /* 0x0000000b06067292 */ /* 0x000fc8000f8e3c3f */
[----:B------:R-:W-:-:S05]  /*11870*/  IMAD.MOV.U32 R3, RZ, RZ, R4 ;  /* 0x000000ffff037224 */ /* 0x000fca00078e0004 */
        /* <DEDUP_REMOVED lines=23> */
.L_x_9648:
[----:B------:R-:W-:Y:S01]  /*119f0*/  UIMAD UR40, UR40, UR4, UR9 ;  /* 0x00000004282872a4 */ /* 0x000fe2000f8e0209 */
[----:B------:R-:W-:Y:S02]  /*11a00*/  IMAD.U32 R26, RZ, RZ, UR10 ;  /* 0x0000000aff1a7e24 */ /* 0x000fe4000f8e00ff */
[----:B------:R-:W-:Y:S02]  /*11a10*/  IMAD.MOV.U32 R0, RZ, RZ, RZ ;  /* 0x000000ffff007224 */ /* 0x000fe400078e00ff */
[----:B------:R-:W-:Y:S02]  /*11a20*/  IMAD.MOV.U32 R14, RZ, RZ, 0x1 ;  /* 0x00000001ff0e7424 */ /* 0x000fe400078e00ff */
[----:B------:R-:W-:Y:S02]  /*11a30*/  IMAD.U32 R3, RZ, RZ, UR40 ;  /* 0x00000028ff037e24 */ /* 0x000fe4000f8e00ff */
[----:B------:R-:W-:-:S03]  /*11a40*/  IMAD.MOV.U32 R2, RZ, RZ, 0x1 ;  /* 0x00000001ff027424 */ /* 0x000fc600078e00ff */
[----:B------:R-:W-:-:S04]  /*11a50*/  VIADDMNMX R26, R3, UR4, R26, PT ;  /* 0x00000004031a7c46 */ /* 0x000fc8000b80011a */
        /* <DEDUP_REMOVED lines=25> */
.L_x_9649:
[----:B------:R-:W-:-:S06]  /*11bf0*/  UIADD3 UR4, UR38, 0x6400, URZ ;  /* 0x0000640026047890 */ /* 0x000fcc000fffe03f */
[----:B------:R-:W-:-:S05]  /*11c00*/  IMAD.U32 R17, RZ, RZ, UR4 ;  /* 0x00000004ff117e24 */ /* 0x000fca000f8e00ff */
        /* <DEDUP_REMOVED lines=18> */
.L_x_9650:
[----:B------:R-:W-:-:S04]  /*11d30*/  IMAD.U32 R24, RZ, RZ, UR38 ;  /* 0x00000026ff187e24 */ /* 0x000fc8000f8e00ff */
[----:B------:R-:W-:-:S05]  /*11d40*/  VIADD R25, R24, 0x400 ;  /* 0x0000040018197836 */ /* 0x000fca0000000000 */
        /* <DEDUP_REMOVED lines=18> */
.L_x_9651:
        /* <DEDUP_REMOVED lines=18> */
.L_x_9652:
[----:B------:R-:W0:Y:S01]  /*11f90*/  LDC.64 R2, c[0x0][0x9f8] ;  /* 0x00027e00ff027b82 */ /* 0x000e220000000a00 */
[----:B------:R-:W-:Y:S01]  /*11fa0*/  IMAD.MOV.U32 R22, RZ, RZ, R18 ;  /* 0x000000ffff167224 */ /* 0x000fe200078e0012 */
[----:B------:R-:W1:Y:S06]  /*11fb0*/  S2R R17, SR_TID.X ;  /* 0x0000000000117919 */ /* 0x000e6c0000002100 */
[----:B------:R-:W2:Y:S01]  /*11fc0*/  LDC.64 R4, c[0x0][0x418] ;  /* 0x00010600ff047b82 */ /* 0x000ea20000000a00 */
[----:B0-----:R-:W-:-:S04]  /*11fd0*/  ISETP.NE.U32.AND P0, PT, R2, RZ, PT ;  /* 0x000000ff0200720c */ /* 0x001fc80003f05070 */
[----:B------:R-:W-:-:S13]  /*11fe0*/  ISETP.NE.AND.EX P0, PT, R3, RZ, PT, P0 ;  /* 0x000000ff0300720c */ /* 0x000fda0003f05300 */
[----:B------:R-:W0:Y:S02]  /*11ff0*/  @P0 LDC.64 R2, c[0x0][0x9f8] ;  /* 0x00027e00ff020b82 */ /* 0x000e240000000a00 */
[----:B0-----:R-:W-:-:S05]  /*12000*/  @P0 IMAD.WIDE R2, R18, 0x4, R2 ;  /* 0x0000000412020825 */ /* 0x001fca00078e0202 */
[----:B------:R0:W3:Y:S01]  /*12010*/  @P0 LDG.E R22, desc[UR44][R2.64] ;  /* 0x0000002c02160981 */ /* 0x0000e2000c1e1900 */
[--C-:B-1----:R-:W-:Y:S01]  /*12020*/  SHF.R.U32.HI R11, RZ, 0x1, R17.reuse ;  /* 0x00000001ff0b7819 */ /* 0x102fe20000011611 */
[C---:B------:R-:W-:Y:S01]  /*12030*/  IMAD.SHL.U32 R0, R17.reuse, 0x20, RZ ;  /* 0x0000002011007824 */ /* 0x040fe200078e00ff */
[----:B--2---:R-:W-:Y:S01]  /*12040*/  ISETP.NE.U32.AND P0, PT, R4, RZ, PT ;  /* 0x000000ff0400720c */ /* 0x004fe20003f05070 */
[----:B------:R-:W-:Y:S01]  /*12050*/  IMAD.SHL.U32 R7, R17, 0x80, RZ ;  /* 0x0000008011077824 */ /* 0x000fe200078e00ff */
[----:B------:R-:W-:Y:S01]  /*12060*/  LOP3.LUT R6, R11, 0x20, RZ, 0xc0, !PT ;  /* 0x000000200b067812 */ /* 0x000fe200078ec0ff */
[----:B------:R-:W-:Y:S01]  /*12070*/  IMAD.SHL.U32 R10, R16, 0x800, RZ ;  /* 0x00000800100a7824 */ /* 0x000fe200078e00ff */
[----:B------:R-:W-:Y:S01]  /*12080*/  ISETP.NE.AND.EX P2, PT, R5, RZ, PT, P0 ;  /* 0x000000ff0500720c */ /* 0x000fe20003f45300 */
[C---:B------:R-:W-:Y:S01]  /*12090*/  IMAD.SHL.U32 R19, R17.reuse, 0x4, RZ ;  /* 0x0000000411137824 */ /* 0x040fe200078e00ff */
[----:B------:R-:W-:Y:S01]  /*120a0*/  LOP3.LUT R8, R6, 0x10, R17, 0xf8, !PT ;  /* 0x0000001006087812 */ /* 0x000fe200078ef811 */
[----:B0-----:R-:W-:Y:S01]  /*120b0*/  IMAD.SHL.U32 R3, R28, 0x10, RZ ;  /* 0x000000101c037824 */ /* 0x001fe200078e00ff */
[----:B------:R-:W-:Y:S01]  /*120c0*/  LOP3.LUT R6, R0, 0x80, RZ, 0xc0, !PT ;  /* 0x0000008000067812 */ /* 0x000fe200078ec0ff */
[----:B------:R-:W-:Y:S01]  /*120d0*/  IMAD.SHL.U32 R2, R17, 0x10, RZ ;  /* 0x0000001011027824 */ /* 0x000fe200078e00ff */
[----:B------:R-:W-:Y:S01]  /*120e0*/  LOP3.LUT R9, R7, 0x400, RZ, 0xc0, !PT ;  /* 0x0000040007097812 */ /* 0x000fe200078ec0ff */
[----:B------:R-:W-:Y:S01]  /*120f0*/  IMAD.MOV.U32 R27, RZ, RZ, 0x40 ;  /* 0x00000040ff1b7424 */ /* 0x000fe200078e00ff */
[----:B------:R-:W-:Y:S01]  /*12100*/  LOP3.LUT R8, R8, 0x380, R7, 0xf8, !PT ;  /* 0x0000038008087812 */ /* 0x000fe200078ef807 */
[----:B------:R-:W-:Y:S01]  /*12110*/  UMOV UR4, 0xffffffff ;  /* 0xffffffff00047882 */ /* 0x000fe20000000000 */
[----:B------:R-:W-:-:S02]  /*12120*/  LOP3.LUT R6, R6, 0x10, R11, 0xf8, !PT ;  /* 0x0000001006067812 */ /* 0x000fc400078ef80b */
[----:B------:R-:W-:Y:S02]  /*12130*/  LOP3.LUT R0, R0, 0x360, RZ, 0xc0, !PT ;  /* 0x0000036000007812 */ /* 0x000fe400078ec0ff */
[----:B------:R-:W-:Y:S02]  /*12140*/  LOP3.LUT R9, R9, 0x800, R10, 0xf8, !PT ;  /* 0x0000080009097812 */ /* 0x000fe400078ef80a */
[----:B------:R-:W-:Y:S02]  /*12150*/  LOP3.LUT R19, R6, 0x10, R19, 0x78, !PT ;  /* 0x0000001006137812 */ /* 0x000fe400078e7813 */
[----:B------:R-:W-:Y:S02]  /*12160*/  LOP3.LUT R0, R0, 0x400, R3, 0xf8, !PT ;  /* 0x0000040000007812 */ /* 0x000fe400078ef803 */
[----:B------:R-:W-:Y:S02]  /*12170*/  LOP3.LUT R8, R8, 0x70, R2, 0x78, !PT ;  /* 0x0000007008087812 */ /* 0x000fe400078e7802 */
[----:B------:R-:W-:-:S02]  /*12180*/  LOP3.LUT P1, RZ, R17, 0x4, RZ, 0xc0, !PT ;  /* 0x0000000411ff7812 */ /* 0x000fc4000782c0ff */
[--C-:B------:R-:W-:Y:S02]  /*12190*/  SHF.R.U32.HI R29, RZ, 0x3, R17.reuse ;  /* 0x00000003ff1d7819 */ /* 0x100fe40000011611 */
[----:B------:R-:W-:Y:S02]  /*121a0*/  LOP3.LUT R16, R16, 0xfffffffe, RZ, 0xc0, !PT ;  /* 0xfffffffe10107812 */ /* 0x000fe400078ec0ff */
[----:B------:R-:W-:Y:S02]  /*121b0*/  SHF.R.U32.HI R20, RZ, 0x5, R17 ;  /* 0x00000005ff147819 */ /* 0x000fe40000011611 */
[----:B------:R-:W-:Y:S02]  /*121c0*/  LOP3.LUT R19, R0, R19, RZ, 0xfc, !PT ;  /* 0x0000001300137212 */ /* 0x000fe400078efcff */
[----:B------:R-:W-:Y:S02]  /*121d0*/  LOP3.LUT R18, R9, R8, RZ, 0xfc, !PT ;  /* 0x0000000809127212 */ /* 0x000fe400078efcff */
[----:B------:R-:W-:-:S02]  /*121e0*/  LOP3.LUT R29, R29, 0x1, RZ, 0xc0, !PT ;  /* 0x000000011d1d7812 */ /* 0x000fc400078ec0ff */
[----:B------:R-:W-:Y:S02]  /*121f0*/  SEL R27, R27, 0xffffffc0, !P1 ;  /* 0xffffffc01b1b7807 */ /* 0x000fe40004800000 */
[----:B------:R-:W-:Y:S02]  /*12200*/  @P2 LOP3.LUT R16, R16, 0x1, RZ, 0xfc, !PT ;  /* 0x0000000110102812 */ /* 0x000fe400078efcff */
[----:B------:R-:W-:Y:S02]  /*12210*/  LOP3.LUT R20, R20, 0x3, RZ, 0xc0, !PT ;  /* 0x0000000314147812 */ /* 0x000fe400078ec0ff */
[----:B---3--:R-:W-:Y:S02]  /*12220*/  SHF.R.S32.HI R23, RZ, 0x1f, R22 ;  /* 0x0000001fff177819 */ /* 0x008fe40000011416 */
[----:B------:R-:W-:Y:S01]  /*12230*/  SEL R17, R22, RZ, !P2 ;  /* 0x000000ff16117207 */ /* 0x000fe20005000000 */
[----:B------:R-:W-:Y:S06]  /*12240*/  BRA.DIV UR4, `(.L_x_9653) ;  /* 0x0000002e04107947 */ /* 0x000fec000b800000 */
[----:B------:R0:W1:Y:S02]  /*12250*/  SHFL.IDX PT, R14, R20, RZ, 0x1f ;  /* 0x00001fff140e7589 */ /* 0x00006400000e0000 */
.L_x_9708:
[----:B-1----:R-:W-:Y:S02]  /*12260*/  ISETP.NE.AND P0, PT, R14, RZ, PT ;  /* 0x000000ff0e00720c */ /* 0x002fe40003f05270 */
        /* <DEDUP_REMOVED lines=8> */
.L_x_9711:
        /* <DEDUP_REMOVED lines=21> */
.L_x_9656:
[----:B------:R-:W-:Y:S01]  /*12440*/  IMAD.MOV.U32 R3, RZ, RZ, 0x1 ;  /* 0x00000001ff037424 */ /* 0x000fe200078e00ff */
[----:B------:R-:W-:-:S04]  /*12450*/  ISETP.NE.AND P1, PT, R28, RZ, PT ;  /* 0x000000ff1c00720c */ /* 0x000fc80003f25270 */
[----:B------:R-:W-:-:S04]  /*12460*/  SHF.L.U32 R3, R3, 0x1f, RZ ;  /* 0x0000001f03037819 */ /* 0x000fc800000006ff */
[----:B------:R-:W2:Y:S02]  /*12470*/  SYNCS.PHASECHK.TRANS64.TRYWAIT P0, [UR38+0x17080], R3 ;  /* 0x01708003ff0075a7 */ /* 0x000ea40008000166 */
[----:B--2---:R-:W-:Y:S05]  /*12480*/  @!P0 BRA `(.L_x_9657) ;  /* 0x0000002800c08947 */ /* 0x004fea0003800000 */
.L_x_9712:
[----:B------:R-:W-:Y:S05]  /*12490*/  @P1 BRA `(.L_x_9658) ;  /* 0x0000000000181947 */ /* 0x000fea0003800000 */
[----:B-1----:R-:W1:Y:S01]  /*124a0*/  S2R R4, SR_TID.X ;  /* 0x0000000000047919 */ /* 0x002e620000002100 */
[----:B------:R-:W-:-:S04]  /*124b0*/  IMAD.MOV.U32 R2, RZ, RZ, 0x3000 ;  /* 0x00003000ff027424 */ /* 0x000fc800078e00ff */
[----:B------:R3:W-:Y:S01]  /*124c0*/  SYNCS.ARRIVE.TRANS64 RZ, [UR38+0x17070], R2 ;  /* 0x01707002ffff79a7 */ /* 0x0007e20008000026 */
[----:B-1----:R-:W-:-:S13]  /*124d0*/  LOP3.LUT P0, RZ, R4, 0x1f, RZ, 0xc0, !PT ;  /* 0x0000001f04ff7812 */ /* 0x002fda000780c0ff */
[----:B---3--:R-:W-:Y:S05]  /*124e0*/  @!P0 BRA `(.L_x_9658) ;  /* 0x0000000000048947 */ /* 0x008fea0003800000 */
[----:B------:R-:W-:Y:S01]  /*124f0*/  BPT.TRAP 0x1 ;  /* 0x000000040000795c */ /* 0x000fe20000300000 */
.L_x_9658:
        /* <DEDUP_REMOVED lines=28> */
.L_x_9713:
[----:B------:R-:W-:Y:S05]  /*126c0*/  @P1 BRA `(.L_x_9660) ;  /* 0x0000000000181947 */ /* 0x000fea0003800000 */
[----:B-1----:R-:W1:Y:S01]  /*126d0*/  S2R R4, SR_TID.X ;  /* 0x0000000000047919 */ /* 0x002e620000002100 */
[----:B------:R-:W-:-:S04]  /*126e0*/  IMAD.MOV.U32 R2, RZ, RZ, 0x3000 ;  /* 0x00003000ff027424 */ /* 0x000fc800078e00ff */
[----:B------:R4:W-:Y:S01]  /*126f0*/  SYNCS.ARRIVE.TRANS64 RZ, [UR38+0x17030], R2 ;  /* 0x01703002ffff79a7 */ /* 0x0009e20008000026 */
[----:B-1----:R-:W-:-:S13]  /*12700*/  LOP3.LUT P0, RZ, R4, 0x1f, RZ, 0xc0, !PT ;  /* 0x0000001f04ff7812 */ /* 0x002fda000780c0ff */
[----:B----4-:R-:W-:Y:S05]  /*12710*/  @!P0 BRA `(.L_x_9660) ;  /* 0x0000000000048947 */ /* 0x010fea0003800000 */
[----:B------:R-:W-:Y:S01]  /*12720*/  BPT.TRAP 0x1 ;  /* 0x000000040000795c */ /* 0x000fe20000300000 */
.L_x_9660:
        /* <DEDUP_REMOVED lines=29> */
.L_x_9654:
        /* <DEDUP_REMOVED lines=12> */
[----:B------:R-:W-:Y:S01]  /*129c0*/  MOV R2, 0x0 ;  /* 0x0000000000027802 */ /* 0x000fe20000000f00 */
[----:B------:R-:W-:Y:S01]  /*129d0*/  ULDC.64 UR6, c[0x4][0x1c8] ;  /* 0x0100720000067ab9 */ /* 0x000fe20000000a00 */
[----:B------:R-:W-:Y:S01]  /*129e0*/  ULDC.64 UR8, c[0x4][0x1d0] ;  /* 0x0100740000087ab9 */ /* 0x000fe20000000a00 */
[----:B------:R-:W-:Y:S01]  /*129f0*/  ULDC.64 UR4, c[0x4][0x60] ;  /* 0x0100180000047ab9 */ /* 0x000fe20000000a00 */
[----:B-1----:R-:W-:Y:S02]  /*12a00*/  IMAD.U32 R4, RZ, RZ, UR6 ;  /* 0x00000006ff047e24 */ /* 0x002fe4000f8e00ff */
[----:B--23--:R-:W1:Y:S01]  /*12a10*/  LDC.64 R2, c[0x4][R2] ;  /* 0x0100000002027b82 */ /* 0x00ce620000000a00 */
        /* <DEDUP_REMOVED lines=10> */
.L_x_9661:
[----:B------:R-:W4:Y:S01]  /*12ac0*/  S2R R2, SR_TID.X ;  /* 0x0000000000027919 */ /* 0x000f220000002100 */
[----:B0-----:R-:W0:Y:S01]  /*12ad0*/  LDC R20, c[0x0][0x448] ;  /* 0x00011200ff147b82 */ /* 0x001e220000000800 */
[----:B------:R-:W-:Y:S01]  /*12ae0*/  SHF.R.U32.HI R9, RZ, 0x1, R28 ;  /* 0x00000001ff097819 */ /* 0x000fe2000001161c */
[----:B------:R-:W-:Y:S01]  /*12af0*/  UMOV UR42, UR46 ;  /* 0x0000002e002a7c82 */ /* 0x000fe20008000000 */
[----:B------:R-:W5:Y:S01]  /*12b00*/  S2R R12, SR_CTAID.Z ;  /* 0x00000000000c7919 */ /* 0x000f620000002700 */
[----:B------:R-:W-:Y:S01]  /*12b10*/  ULDC.64 UR4, c[0x0][0x2d0] ;  /* 0x0000b40000047ab9 */ /* 0x000fe20000000a00 */
[----:B------:R-:W-:Y:S01]  /*12b20*/  ULDC.64 UR6, c[0x0][0x2c8] ;  /* 0x0000b20000067ab9 */ /* 0x000fe20000000a00 */
[----:B------:R-:W-:Y:S01]  /*12b30*/  ULDC.64 UR8, c[0x0][0x280] ;  /* 0x0000a00000087ab9 */ /* 0x000fe20000000a00 */
[----:B0-----:R-:W-:Y:S02]  /*12b40*/  ISETP.NE.AND P0, PT, R20, 0x1, PT ;  /* 0x000000011400780c */ /* 0x001fe40003f05270 */
[----:B----4-:R-:W-:Y:S01]  /*12b50*/  SHF.R.U32.HI R21, RZ, 0x1, R2 ;  /* 0x00000001ff157819 */ /* 0x010fe20000011602 */
[----:B------:R-:W-:Y:S01]  /*12b60*/  IMAD.SHL.U32 R2, R2, 0x10, RZ ;  /* 0x0000001002027824 */ /* 0x000fe200078e00ff */
[----:B-----5:R-:W-:-:S03]  /*12b70*/  SHF.R.S32.HI R12, RZ, 0x1f, R12 ;  /* 0x0000001fff0c7819 */ /* 0x020fc6000001140c */
[----:B------:R-:W-:Y:S01]  /*12b80*/  IMAD.SHL.U32 R0, R21, 0x20, RZ ;  /* 0x0000002015007824 */ /* 0x000fe200078e00ff */
[----:B------:R-:W-:Y:S01]  /*12b90*/  LOP3.LUT R8, R2, 0x10, RZ, 0xc0, !PT ;  /* 0x0000001002087812 */ /* 0x000fe200078ec0ff */
[----:B------:R-:W-:-:S04]  /*12ba0*/  IMAD.SHL.U32 R21, R28, 0x10, RZ ;  /* 0x000000101c157824 */ /* 0x000fc800078e00ff */
[----:B------:R-:W0:Y:S01]  /*12bb0*/  @P0 LDC R10, c[0x0][0x44c] ;  /* 0x00011300ff0a0b82 */ /* 0x000e220000000800 */
[C---:B------:R-:W-:Y:S01]  /*12bc0*/  IMAD.SHL.U32 R2, R29.reuse, 0x10, RZ ;  /* 0x000000101d027824 */ /* 0x040fe200078e00ff */
[----:B------:R-:W-:Y:S01]  /*12bd0*/  LOP3.LUT R0, R0, 0x60, RZ, 0xc0, !PT ;  /* 0x0000006000007812 */ /* 0x000fe200078ec0ff */
[----:B------:R-:W-:-:S03]  /*12be0*/  IMAD R29, R29, 0x80, R8 ;  /* 0x000000801d1d7824 */ /* 0x000fc600078e0208 */
[----:B------:R-:W-:Y:S02]  /*12bf0*/  LOP3.LUT R0, R0, 0x700, R21, 0xf8, !PT ;  /* 0x0000070000007812 */ /* 0x000fe400078ef815 */
[----:B------:R-:W4:Y:S01]  /*12c00*/  S2R R21, SR_TID.X ;  /* 0x0000000000157919 */ /* 0x000f220000002100 */
[----:B------:R-:W5:Y:S01]  /*12c10*/  @P0 LDC R6, c[0x0][0x450] ;  /* 0x00011400ff060b82 */ /* 0x000f620000000800 */
[----:B------:R-:W-:-:S07]  /*12c20*/  LOP3.LUT R0, R0, R29, R2, 0xf6, !PT ;  /* 0x0000001d00007212 */ /* 0x000fce00078ef602 */
[----:B------:R-:W5:Y:S08]  /*12c30*/  @P0 LDC R7, c[0x0][0x44c] ;  /* 0x00011300ff070b82 */ /* 0x000f700000000800 */
[----:B-1----:R-:W1:Y:S01]  /*12c40*/  @P0 LDC R4, c[0x0][0x450] ;  /* 0x00011400ff040b82 */ /* 0x002e620000000800 */
[----:B----4-:R-:W-:Y:S02]  /*12c50*/  IMAD.SHL.U32 R2, R21, 0x40, RZ ;  /* 0x0000004015027824 */ /* 0x010fe400078e00ff */
[----:B------:R-:W4:Y:S03]  /*12c60*/  S2R R21, SR_CTAID.Z ;  /* 0x0000000000157919 */ /* 0x000f260000002700 */
[----:B------:R-:W-:-:S05]  /*12c70*/  LOP3.LUT R2, R9, 0x40, R2, 0xf8, !PT ;  /* 0x0000004009027812 */ /* 0x000fca00078ef802 */
[----:B------:R-:W-:Y:S02]  /*12c80*/  VIADD R5, R2, UR39 ;  /* 0x0000002702057c36 */ /* 0x000fe40008000000 */
[----:B--23--:R-:W2:Y:S02]  /*12c90*/  LDC.64 R2, c[0x0][0x2e0] ;  /* 0x0000b800ff027b82 */ /* 0x00cea40000000a00 */
[----:B0-----:R-:W-:-:S04]  /*12ca0*/  @P0 IMAD.HI.U32 R13, R5, R10, RZ ;  /* 0x0000000a050d0227 */ /* 0x001fc800078e00ff */
[----:B------:R-:W-:Y:S01]  /*12cb0*/  IMAD.MOV.U32 R11, RZ, RZ, R5 ;  /* 0x000000ffff0b7224 */ /* 0x000fe200078e0005 */
[----:B-----5:R-:W-:Y:S01]  /*12cc0*/  @P0 SHF.R.U32.HI R11, RZ, R6, R13 ;  /* 0x00000006ff0b0219 */ /* 0x020fe2000001160d */
[----:B------:R-:W-:-:S04]  /*12cd0*/  VIADD R6, R5, 0x80 ;  /* 0x0000008005067836 */ /* 0x000fc80000000000 */
[----:B------:R-:W-:-:S04]  /*12ce0*/  @P0 IMAD.HI.U32 R13, R6, R7, RZ ;  /* 0x00000007060d0227 */ /* 0x000fc800078e00ff */
[----:B------:R-:W-:Y:S01]  /*12cf0*/  IMAD.MOV.U32 R7, RZ, RZ, R6 ;  /* 0x000000ffff077224 */ /* 0x000fe200078e0006 */
[----:B-1----:R-:W-:Y:S01]  /*12d00*/  @P0 SHF.R.U32.HI R7, RZ, R4, R13 ;  /* 0x00000004ff070219 */ /* 0x002fe2000001160d */
[----:B--2---:R-:W-:-:S04]  /*12d10*/  IMAD R4, R12, R2, RZ ;  /* 0x000000020c047224 */ /* 0x004fc800078e02ff */
[C---:B----4-:R-:W-:Y:S01]  /*12d20*/  IMAD R13, R21.reuse, R3, R4 ;  /* 0x00000003150d7224 */ /* 0x050fe200078e0204 */
[----:B------:R-:W-:Y:S01]  /*12d30*/  SHF.R.S32.HI R4, RZ, 0x1f, R11 ;  /* 0x0000001fff047819 */ /* 0x000fe2000001140b */
[----:B------:R-:W-:-:S04]  /*12d40*/  IMAD.WIDE.U32 R2, R21, R2, UR42 ;  /* 0x0000002a15027e25 */ /* 0x000fc8000f8e0002 */
[----:B------:R-:W-:Y:S02]  /*12d50*/  IMAD.IADD R3, R3, 0x1, R13 ;  /* 0x0000000103037824 */ /* 0x000fe400078e020d */
[----:B------:R-:W-:Y:S02]  /*12d60*/  IMAD.MOV R13, RZ, RZ, -R11 ;  /* 0x000000ffff0d7224 */ /* 0x000fe400078e0a0b */
[----:B------:R-:W-:Y:S02]  /*12d70*/  IMAD R4, R4, UR4, RZ ;  /* 0x0000000404047c24 */ /* 0x000fe4000f8e02ff */
[----:B------:R-:W-:Y:S02]  /*12d80*/  IMAD R13, R20, R13, R5 ;  /* 0x0000000d140d7224 */ /* 0x000fe400078e0205 */
[C---:B------:R-:W-:Y:S02]  /*12d90*/  IMAD R15, R11.reuse, UR5, R4 ;  /* 0x000000050b0f7c24 */ /* 0x040fe4000f8e0204 */
[----:B------:R-:W-:Y:S01]  /*12da0*/  IMAD.WIDE.U32 R4, R11, UR4, R2 ;  /* 0x000000040b047c25 */ /* 0x000fe2000f8e0002 */
[----:B------:R-:W-:-:S03]  /*12db0*/  SHF.R.S32.HI R10, RZ, 0x1f, R13 ;  /* 0x0000001fff0a7819 */ /* 0x000fc6000001140d */
[----:B------:R-:W-:Y:S02]  /*12dc0*/  IMAD.IADD R5, R5, 0x1, R15 ;  /* 0x0000000105057824 */ /* 0x000fe400078e020f */
[----:B------:R-:W-:Y:S02]  /*12dd0*/  IMAD R10, R10, UR6, RZ ;  /* 0x000000060a0a7c24 */ /* 0x000fe4000f8e02ff */
[----:B------:R-:W-:-:S04]  /*12de0*/  IMAD.WIDE.U32 R4, R13, UR6, R4 ;  /* 0x000000060d047c25 */ /* 0x000fc8000f8e0004 */
[----:B------:R-:W-:Y:S01]  /*12df0*/  IMAD R13, R13, UR7, R10 ;  /* 0x000000070d0d7c24 */ /* 0x000fe2000f8e020a */
[----:B------:R-:W-:Y:S01]  /*12e00*/  SHF.R.S32.HI R10, RZ, 0x1f, R7 ;  /* 0x0000001fff0a7819 */ /* 0x000fe20000011407 */
[----:B------:R-:W-:Y:S01]  /*12e10*/  IMAD.WIDE.U32 R2, R7, UR4, R2 ;  /* 0x0000000407027c25 */ /* 0x000fe2000f8e0002 */
[----:B------:R-:W-:-:S03]  /*12e20*/  IADD3 R4, P0, R4, UR8, RZ ;  /* 0x0000000804047c10 */ /* 0x000fc6000ff1e0ff */
[----:B------:R-:W-:Y:S01]  /*12e30*/  IMAD R10, R10, UR4, RZ ;  /* 0x000000040a0a7c24 */ /* 0x000fe2000f8e02ff */
[----:B------:R-:W-:Y:S01]  /*12e40*/  IADD3.X R5, R5, UR9, R13, P0, !PT ;  /* 0x0000000905057c10 */ /* 0x000fe200087fe40d */
[----:B------:R-:W-:Y:S02]  /*12e50*/  ULDC UR4, c[0x0][0x2b8] ;  /* 0x0000ae0000047ab9 */ /* 0x000fe40000000800 */
[----:B------:R-:W-:Y:S01]  /*12e60*/  IMAD R11, R7, UR5, R10 ;  /* 0x00000005070b7c24 */ /* 0x000fe2000f8e020a */
[----:B------:R-:W-:Y:S01]  /*12e70*/  ISETP.GE.AND P2, PT, R8, UR4, PT ;  /* 0x0000000408007c0c */ /* 0x000fe2000bf46270 */
[----:B------:R-:W-:Y:S02]  /*12e80*/  IMAD.MOV R7, RZ, RZ, -R7 ;  /* 0x000000ffff077224 */ /* 0x000fe400078e0a07 */
[----:B------:R-:W-:Y:S02]  /*12e90*/  IMAD.IADD R3, R3, 0x1, R11 ;  /* 0x0000000103037824 */ /* 0x000fe400078e020b */
[----:B------:R-:W-:-:S04]  /*12ea0*/  IMAD R7, R20, R7, R6 ;  /* 0x0000000714077224 */ /* 0x000fc800078e0206 */
[----:B------:R-:W-:Y:S01]  /*12eb0*/  IMAD.WIDE.U32 R2, R7, UR6, R2 ;  /* 0x0000000607027c25 */ /* 0x000fe2000f8e0002 */
[----:B------:R-:W-:-:S05]  /*12ec0*/  SHF.R.S32.HI R6, RZ, 0x1f, R7 ;  /* 0x0000001fff067819 */ /* 0x000fca0000011407 */
[----:B------:R-:W-:-:S04]  /*12ed0*/  IMAD R6, R6, UR6, RZ ;  /* 0x0000000606067c24 */ /* 0x000fc8000f8e02ff */
[----:B------:R-:W-:Y:S01]  /*12ee0*/  IMAD R7, R7, UR7, R6 ;  /* 0x0000000707077c24 */ /* 0x000fe2000f8e0206 */
[----:B------:R-:W-:Y:S02]  /*12ef0*/  IADD3 R6, P0, R2, UR8, RZ ;  /* 0x0000000802067c10 */ /* 0x000fe4000ff1e0ff */
[----:B------:R-:W-:Y:S02]  /*12f00*/  LOP3.LUT R2, R8, 0x20, RZ, 0xfc, !PT ;  /* 0x0000002008027812 */ /* 0x000fe400078efcff */
[----:B------:R-:W-:Y:S02]  /*12f10*/  IADD3.X R10, R3, UR9, R7, P0, !PT ;  /* 0x00000009030a7c10 */ /* 0x000fe400087fe407 */
[----:B------:R-:W-:Y:S02]  /*12f20*/  ISETP.GE.AND P0, PT, R2, UR4, PT ;  /* 0x0000000402007c0c */ /* 0x000fe4000bf06270 */
[----:B------:R-:W-:-:S04]  /*12f30*/  LOP3.LUT R2, R8, 0x40, RZ, 0xfc, !PT ;  /* 0x0000004008027812 */ /* 0x000fc800078efcff */
        /* <DEDUP_REMOVED lines=9> */
[----:B------:R-:W2:Y:S02]  /*12fd0*/  SHFL.IDX PT, R14, R4, 0x1, 0x1e1f ;  /* 0x003e1f00040e7f89 */ /* 0x000ea400000e0000 */
[----:B------:R-:W-:-:S02]  /*12fe0*/  ISETP.GE.AND P3, PT, R9, R7, PT ;  /* 0x000000070900720c */ /* 0x000fc40003f66270 */
[----:B------:R-:W3:Y:S04]  /*12ff0*/  SHFL.IDX PT, R20, R5, 0x1, 0x1e1f ;  /* 0x003e1f0005147f89 */ /* 0x000ee800000e0000 */
[----:B------:R-:W4:Y:S07]  /*13000*/  SHFL.IDX PT, R10, R10, RZ, 0x1e1f ;  /* 0x001e1fff0a0a7589 */ /* 0x000f2e00000e0000 */
[----:B------:R-:W-:Y:S01]  /*13010*/  @!P3 VIADD R21, R0, UR38 ;  /* 0x000000260015bc36 */ /* 0x000fe20008000000 */
[----:B0-----:R-:W-:-:S05]  /*13020*/  @!P3 IADD3 R29, P4, R8, R3, RZ ;  /* 0x00000003081db210 */ /* 0x001fca0007f9e0ff */
[----:B-1----:R-:W-:Y:S01]  /*13030*/  @!P3 IMAD.X R3, RZ, RZ, R2, P4 ;  /* 0x000000ffff03b224 */ /* 0x002fe200020e0602 */
[----:B------:R-:W-:Y:S01]  /*13040*/  ISETP.GE.AND P4, PT, R12, R7, PT ;  /* 0x000000070c00720c */ /* 0x000fe20003f86270 */
[----:B------:R-:W-:-:S05]  /*13050*/  @!P3 IMAD.MOV.U32 R2, RZ, RZ, R29 ;  /* 0x000000ffff02b224 */ /* 0x000fca00078e001d */
[----:B------:R-:W-:Y:S04]  /*13060*/  @!P3 LDGSTS.E.BYPASS.LTC128B.128 [R21+0xc400], desc[UR44][R2.64], !P2 ;  /* 0x0c4000000215bfae */ /* 0x000fe8000d101d6c */
[----:B------:R-:W-:Y:S03]  /*13070*/  @!P3 LDGSTS.E.BYPASS.LTC128B.128 [R21+0xdc00], desc[UR44][R2.64+0x20], !P0 ;  /* 0x0dc000200215bfae */ /* 0x000fe6000c101d6c */
[----:B------:R-:W-:Y:S01]  /*13080*/  @!P4 VIADD R29, R0, UR38 ;  /* 0x00000026001dcc36 */ /* 0x000fe20008000000 */
[----:B------:R0:W-:Y:S01]  /*13090*/  @!P3 LDGSTS.E.BYPASS.LTC128B.128 [R21+0xf400], desc[UR44][R2.64+0x40], !P1 ;  /* 0x0f4000400215bfae */ /* 0x0001e2000c901d6c */
[----:B--2---:R-:W-:-:S05]  /*130a0*/  @!P4 IADD3 R14, P3, R8, R14, RZ ;  /* 0x0000000e080ec210 */ /* 0x004fca0007f7e0ff */
[----:B---3--:R-:W-:Y:S02]  /*130b0*/  @!P4 IMAD.X R5, RZ, RZ, R20, P3 ;  /* 0x000000ffff05c224 */ /* 0x008fe400018e0614 */
[----:B0-----:R-:W-:Y:S02]  /*130c0*/  @!P4 IMAD.MOV.U32 R2, RZ, RZ, R14 ;  /* 0x000000ffff02c224 */ /* 0x001fe400078e000e */
[----:B------:R-:W-:Y:S01]  /*130d0*/  @!P4 IMAD.MOV.U32 R3, RZ, RZ, R5 ;  /* 0x000000ffff03c224 */ /* 0x000fe200078e0005 */
[----:B------:R0:W1:Y:S04]  /*130e0*/  SHFL.IDX PT, R14, R6, RZ, 0x1e1f ;  /* 0x001e1fff060e7589 */ /* 0x00006800000e0000 */
[----:B------:R0:W-:Y:S04]  /*130f0*/  @!P4 LDGSTS.E.BYPASS.LTC128B.128 [R29+0xcc00], desc[UR44][R2.64], !P2 ;  /* 0x0cc00000021dcfae */ /* 0x0001e8000d101d6c */
[----:B------:R0:W-:Y:S04]  /*13100*/  @!P4 LDGSTS.E.BYPASS.LTC128B.128 [R29+0xe400], desc[UR44][R2.64+0x20], !P0 ;  /* 0x0e400020021dcfae */ /* 0x0001e8000c101d6c */
[----:B----4-:R0:W-:Y:S02]  /*13110*/  @!P4 LDGSTS.E.BYPASS.LTC128B.128 [R29+0xfc00], desc[UR44][R2.64+0x40], !P1 ;  /* 0x0fc00040021dcfae */ /* 0x0101e4000c901d6c */
.L_x_9720:
[----:B0-----:R-:W-:Y:S01]  /*13120*/  VIADD R2, R9, 0x80 ;  /* 0x0000008009027836 */ /* 0x001fe20000000000 */
[----:B------:R-:W-:Y:S01]  /*13130*/  BSSY B0, `(.L_x_9663) ;  /* 0x000000d000007945 */ /* 0x000fe20003800000 */
[----:B------:R-:W-:-:S03]  /*13140*/  IMAD.MOV.U32 R4, RZ, RZ, 0x1 ;  /* 0x00000001ff047424 */ /* 0x000fc600078e00ff */
[----:B------:R-:W-:-:S13]  /*13150*/  ISETP.GE.AND P3, PT, R2, R7, PT ;  /* 0x000000070200720c */ /* 0x000fda0003f66270 */
[----:B------:R-:W-:Y:S05]  /*13160*/  @P3 BRA `(.L_x_9664) ;  /* 0x0000000000243947 */ /* 0x000fea0003800000 */
[----:B-1----:R-:W-:Y:S01]  /*13170*/  IADD3 R2, P3, R8, R14, RZ ;  /* 0x0000000e08027210 */ /* 0x002fe20007f7e0ff */
        /* <DEDUP_REMOVED lines=8> */
.L_x_9664:
[----:B------:R-:W-:Y:S05]  /*13200*/  BSYNC B0 ;  /* 0x0000000000007941 */ /* 0x000fea0003800000 */
.L_x_9663:
[----:B------:R-:W-:Y:S01]  /*13210*/  NOP ;  /* 0x0000000000007918 */ /* 0x000fe20000000000 */
[----:B------:R-:W-:Y:S01]  /*13220*/  SYNCS.ARRIVE.TRANS64.RED.A0T1 RZ, [UR38+0x17000], RZ ;  /* 0x017000ffffff79a7 */ /* 0x000fe20008200426 */
[----:B0-----:R-:W-:Y:S01]  /*13230*/  SHF.L.U32 R3, R4, 0x1f, RZ ;  /* 0x0000001f04037819 */ /* 0x001fe200000006ff */
[----:B------:R-:W-:Y:S01]  /*13240*/  ARRIVES.LDGSTSBAR.64.TRANSCNT [UR38+0x17000] ;  /* 0x01700000ff0079b0 */ /* 0x000fe20008000aa6 */
[----:B------:R-:W-:Y:S01]  /*13250*/  NOP ;  /* 0x0000000000007918 */ /* 0x000fe20000000000 */
[----:B------:R-:W-:Y:S01]  /*13260*/  SYNCS.ARRIVE.TRANS64.A1T0 RZ, [UR38+0x17000], RZ ;  /* 0x017000ffffff79a7 */ /* 0x000fe20008100026 */
[----:B------:R-:W-:-:S05]  /*13270*/  VIADD R0, R26, 0xfffffffe ;  /* 0xfffffffe1a007836 */ /* 0x000fca0000000000 */
[----:B------:R-:W-:Y:S01]  /*13280*/  ISETP.GE.AND P1, PT, R0, UR40, PT ;  /* 0x0000002800007c0c */ /* 0x000fe2000bf26270 */
[----:B------:R-:W0:Y:S02]  /*13290*/  SYNCS.PHASECHK.TRANS64.TRYWAIT P0, [UR38+0x17020], R3 ;  /* 0x01702003ff0075a7 */ /* 0x000e240008000166 */
[----:B0-----:R-:W-:Y:S10]  /*132a0*/  @!P0 BRA `(.L_x_9665) ;  /* 0x0000002000548947 */ /* 0x001ff40003800000 */
.L_x_9721:
[----:B-1----:R-:W-:Y:S01]  /*132b0*/  IMAD.MOV.U32 R14, RZ, RZ, 0x1 ;  /* 0x00000001ff0e7424 */ /* 0x002fe200078e00ff */
[----:B------:R-:W-:Y:S06]  /*132c0*/  @!P1 BRA `(.L_x_9666) ;  /* 0x0000000c00d49947 */ /* 0x000fec0003800000 */
[----:B------:R-:W1:Y:S01]  /*132d0*/  S2R R2, SR_TID.X ;  /* 0x0000000000027919 */ /* 0x000e620000002100 */
[----:B------:R-:W-:Y:S02]  /*132e0*/  IMAD.U32 R21, RZ, RZ, UR41 ;  /* 0x00000029ff157e24 */ /* 0x000fe4000f8e00ff */
[----:B------:R-:W-:Y:S02]  /*132f0*/  IMAD.U32 R26, RZ, RZ, UR41 ;  /* 0x00000029ff1a7e24 */ /* 0x000fe4000f8e00ff */
[----:B------:R-:W-:Y:S01]  /*13300*/  IMAD.IADD R15, R27, 0x1, R18 ;  /* 0x000000011b0f7824 */ /* 0x000fe200078e0212 */
[----:B------:R-:W-:Y:S01]  /*13310*/  LOP3.LUT R21, R21, 0x1, RZ, 0xfc, !PT ;  /* 0x0000000115157812 */ /* 0x000fe200078efcff */
[----:B------:R-:W-:Y:S01]  /*13320*/  IMAD.MOV.U32 R6, RZ, RZ, 0x1 ;  /* 0x00000001ff067424 */ /* 0x000fe200078e00ff */
[----:B------:R-:W-:Y:S01]  /*13330*/  LOP3.LUT R26, R26, 0x2, RZ, 0xfc, !PT ;  /* 0x000000021a1a7812 */ /* 0x000fe200078efcff */
[----:B------:R-:W-:Y:S01]  /*13340*/  IMAD.MOV.U32 R7, RZ, RZ, RZ ;  /* 0x000000ffff077224 */ /* 0x000fe200078e00ff */
[----:B-1----:R-:W-:-:S07]  /*13350*/  LOP3.LUT R20, R2, 0x1f, RZ, 0xc0, !PT ;  /* 0x0000001f02147812 */ /* 0x002fce00078ec0ff */
.L_x_9687:
[----:B------:R-:W-:Y:S01]  /*13360*/  LOP3.LUT P1, RZ, R16, 0x2, RZ, 0xc0, !PT ;  /* 0x0000000210ff7812 */ /* 0x000fe2000782c0ff */
[----:B------:R-:W-:Y:S01]  /*13370*/  VIADD R13, R7, 0x1 ;  /* 0x00000001070d7836 */ /* 0x000fe20000000000 */
[----:B------:R-:W-:Y:S04]  /*13380*/  BSSY B0, `(.L_x_9667) ;  /* 0x0000095000007945 */ /* 0x000fe80003800000 */
[----:B------:R-:W-:-:S04]  /*13390*/  ISETP.NE.AND P0, PT, R13, 0x2, PT ;  /* 0x000000020d00780c */ /* 0x000fc80003f05270 */
[----:B0-----:R-:W-:Y:S02]  /*133a0*/  SEL R3, RZ, 0x1, P0 ;  /* 0x00000001ff037807 */ /* 0x001fe40000000000 */
        /* <DEDUP_REMOVED lines=8> */
[----:B------:R-:W-:Y:S02]  /*13430*/  ULDC.64 UR4, c[0x0][0x428] ;  /* 0x00010a0000047ab9 */ /* 0x000fe40000000a00 */
[----:B------:R-:W-:-:S04]  /*13440*/  IMAD R11, R23, UR4, RZ ;  /* 0x00000004170b7c24 */ /* 0x000fc8000f8e02ff */
[----:B------:R-:W1:Y:S01]  /*13450*/  LDC.64 R4, c[0x0][0x418] ;  /* 0x00010600ff047b82 */ /* 0x000e620000000a00 */
[----:B------:R-:W-:Y:S01]  /*13460*/  IMAD R11, R22, UR5, R11 ;  /* 0x00000005160b7c24 */ /* 0x000fe2000f8e020b */
[----:B0-----:R-:W-:-:S13]  /*13470*/  ISETP.NE.AND P0, PT, R8, 0x1, PT ;  /* 0x000000010800780c */ /* 0x001fda0003f05270 */
[----:B------:R-:W0:Y:S02]  /*13480*/  @P0 LDC.64 R2, c[0x0][0x440] ;  /* 0x00011000ff020b82 */ /* 0x000e240000000a00 */
[----:B0-----:R-:W-:-:S05]  /*13490*/  @P0 IMAD.HI.U32 R2, R0, R2, RZ ;  /* 0x0000000200020227 */ /* 0x001fca00078e00ff */
[----:B------:R-:W-:-:S04]  /*134a0*/  @P0 SHF.R.U32.HI R9, RZ, R3, R2 ;  /* 0x00000003ff090219 */ /* 0x000fc80000011602 */
[--C-:B------:R-:W-:Y:S01]  /*134b0*/  SHF.R.S32.HI R3, RZ, 0x1f, R9.reuse ;  /* 0x0000001fff037819 */ /* 0x100fe20000011409 */
        /* <DEDUP_REMOVED lines=8> */
.L_x_9669:
[----:B0-----:R-:W-:Y:S02]  /*13540*/  LEA R4, R13, UR38, 0x3 ;  /* 0x000000260d047c11 */ /* 0x001fe4000f8e18ff */
[----:B------:R-:W-:Y:S02]  /*13550*/  SHF.L.U32 R3, R14, 0x1f, RZ ;  /* 0x0000001f0e037819 */ /* 0x000fe400000006ff */
[----:B------:R-:W-:Y:S02]  /*13560*/  ISETP.NE.AND P1, PT, R28, RZ, PT ;  /* 0x000000ff1c00720c */ /* 0x000fe40003f25270 */
[----:B------:R-:W0:Y:S02]  /*13570*/  SYNCS.PHASECHK.TRANS64.TRYWAIT P0, [R4+URZ+0x17080], R3 ;  /* 0x01708003040075a7 */ /* 0x000e24000800017f */
[----:B0-----:R-:W-:Y:S09]  /*13580*/  @!P0 BRA `(.L_x_9670) ;  /* 0x0000001c00b08947 */ /* 0x001ff20003800000 */
.L_x_9722:
[----:B------:R-:W-:Y:S04]  /*13590*/  BSSY B1, `(.L_x_9671) ;  /* 0x0000007000017945 */ /* 0x000fe80003800000 */
[----:B------:R-:W-:Y:S05]  /*135a0*/  @P1 BRA `(.L_x_9672) ;  /* 0x0000000000141947 */ /* 0x000fea0003800000 */
[----:B------:R-:W-:Y:S01]  /*135b0*/  ISETP.NE.AND P0, PT, R20, RZ, PT ;  /* 0x000000ff1400720c */ /* 0x000fe20003f05270 */
[----:B------:R-:W-:-:S04]  /*135c0*/  IMAD.MOV.U32 R5, RZ, RZ, 0x3000 ;  /* 0x00003000ff057424 */ /* 0x000fc800078e00ff */
[----:B------:R1:W-:Y:S08]  /*135d0*/  SYNCS.ARRIVE.TRANS64 RZ, [R4+URZ+0x17070], R5 ;  /* 0x0170700504ff79a7 */ /* 0x0003f0000800003f */
[----:B------:R-:W-:Y:S05]  /*135e0*/  @!P0 BRA `(.L_x_9672) ;  /* 0x0000000000048947 */ /* 0x000fea0003800000 */
[----:B------:R-:W-:Y:S01]  /*135f0*/  BPT.TRAP 0x1 ;  /* 0x000000040000795c */ /* 0x000fe20000300000 */
.L_x_9672:
[----:B------:R-:W-:Y:S05]  /*13600*/  BSYNC B1 ;  /* 0x0000000000017941 */ /* 0x000fea0003800000 */
.L_x_9671:
[----:B-1----:R-:W-:Y:S01]  /*13610*/  IMAD R5, R13, 0x3000, R24 ;  /* 0x000030000d057824 */ /* 0x002fe200078e0218 */
        /* <DEDUP_REMOVED lines=14> */
.L_x_9673:
        /* <DEDUP_REMOVED lines=13> */
.L_x_9674:
        /* <DEDUP_REMOVED lines=15> */
.L_x_9675:
        /* <DEDUP_REMOVED lines=10> */
.L_x_9723:
[----:B------:R-:W-:Y:S01]  /*13960*/  BSSY B1, `(.L_x_9677) ;  /* 0x0000009000017945 */ /* 0x000fe20003800000 */
[----:B------:R-:W-:Y:S02]  /*13970*/  IMAD.MOV.U32 R2, RZ, RZ, 0x0 ;  /* 0x00000000ff027424 */ /* 0x000fe400078e00ff */
[----:B01----:R-:W-:Y:S01]  /*13980*/  IMAD.MOV.U32 R3, RZ, RZ, 0x14f00000 ;  /* 0x14f00000ff037424 */ /* 0x003fe200078e00ff */
[----:B------:R-:W-:Y:S06]  /*13990*/  @P1 BRA `(.L_x_9678) ;  /* 0x0000000000141947 */ /* 0x000fec0003800000 */
[----:B------:R-:W-:Y:S01]  /*139a0*/  ISETP.NE.AND P0, PT, R20, RZ, PT ;  /* 0x000000ff1400720c */ /* 0x000fe20003f05270 */
[----:B------:R-:W-:-:S04]  /*139b0*/  IMAD.MOV.U32 R29, RZ, RZ, 0x3000 ;  /* 0x00003000ff1d7424 */ /* 0x000fc800078e00ff */
[----:B------:R0:W-:Y:S08]  /*139c0*/  SYNCS.ARRIVE.TRANS64 RZ, [R4+URZ+0x17030], R29 ;  /* 0x0170301d04ff79a7 */ /* 0x0001f0000800003f */
[----:B------:R-:W-:Y:S05]  /*139d0*/  @!P0 BRA `(.L_x_9678) ;  /* 0x0000000000048947 */ /* 0x000fea0003800000 */
[----:B------:R-:W-:Y:S01]  /*139e0*/  BPT.TRAP 0x1 ;  /* 0x000000040000795c */ /* 0x000fe20000300000 */
.L_x_9678:
[----:B------:R-:W-:Y:S05]  /*139f0*/  BSYNC B1 ;  /* 0x0000000000017941 */ /* 0x000fea0003800000 */
.L_x_9677:
        /* <DEDUP_REMOVED lines=12> */
.L_x_9679:
[----:B------:R-:W-:-:S13]  /*13ac0*/  @P0 ELECT P1, URZ, PT ;  /* 0x00000000003f082f */ /* 0x000fda0003820000 */
[----:B------:R-:W-:Y:S01]  /*13ad0*/  @P1 R2UR UR13, R17 ;  /* 0x00000000110d12ca */ /* 0x000fe200000e0000 */
[----:B------:R-:W-:Y:S01]  /*13ae0*/  UMOV UR12, UR36 ;  /* 0x00000024000c7c82 */ /* 0x000fe20008000000 */
[----:B------:R-:W-:-:S11]  /*13af0*/  @P1 PLOP3.LUT P0, PT, P1, PT, PT, 0x8, 0x0 ;  /* 0x000000000000181c */ /* 0x000fd60000f0e170 */
[----:B------:R1:W-:Y:S01]  /*13b00*/  UTMALDG.4D [UR8], [UR6], desc[UR14] ;  /* 0x00000e08060075b4 */ /* 0x0003e20008019000 */
[----:B------:R-:W-:Y:S01]  /*13b10*/  PLOP3.LUT P1, PT, PT, PT, PT, 0x8, 0x0 ;  /* 0x000000000000781c */ /* 0x000fe20003f2e170 */
[----:B-1----:R-:W-:-:S12]  /*13b20*/  @P0 BRA.U.ANY `(.L_x_9679) ;  /* 0xfffffffd00e40947 */ /* 0x002fd8000393ffff */
[----:B------:R-:W-:Y:S01]  /*13b30*/  R2UR UR10, R10 ;  /* 0x000000000a0a72ca */ /* 0x000fe200000e0000 */
[----:B------:R-:W-:Y:S01]  /*13b40*/  UIADD3 UR8, UR4, 0x11c00, URZ ;  /* 0x00011c0004087890 */ /* 0x000fe2000fffe03f */
[----:B------:R-:W-:Y:S02]  /*13b50*/  R2UR UR14, R2 ;  /* 0x00000000020e72ca */ /* 0x000fe400000e0000 */
[----:B------:R-:W-:Y:S02]  /*13b60*/  R2UR UR15, R3 ;  /* 0x00000000030f72ca */ /* 0x000fe400000e0000 */
[----:B------:R-:W-:Y:S02]  /*13b70*/  R2UR UR11, R8 ;  /* 0x00000000080b72ca */ /* 0x000fe400000e0000 */
[----:B------:R-:W-:-:S13]  /*13b80*/  PLOP3.LUT P0, PT, PT, PT, PT, 0x80, 0x0 ;  /* 0x000000000000781c */ /* 0x000fda0003f0f070 */
.L_x_9680:
        /* <DEDUP_REMOVED lines=13> */
.L_x_9681:
[----:B------:R-:W-:-:S13]  /*13c60*/  @P0 ELECT P1, URZ, PT ;  /* 0x00000000003f082f */ /* 0x000fda0003820000 */
[----:B------:R-:W-:Y:S01]  /*13c70*/  @P1 R2UR UR13, R17 ;  /* 0x00000000110d12ca */ /* 0x000fe200000e0000 */
[----:B------:R-:W-:Y:S01]  /*13c80*/  UMOV UR12, UR36 ;  /* 0x00000024000c7c82 */ /* 0x000fe20008000000 */
[----:B------:R-:W-:-:S11]  /*13c90*/  @P1 PLOP3.LUT P0, PT, P1, PT, PT, 0x8, 0x0 ;  /* 0x000000000000181c */ /* 0x000fd60000f0e170 */
[----:B------:R1:W-:Y:S01]  /*13ca0*/  UTMALDG.4D [UR8], [UR6], desc[UR14] ;  /* 0x00000e08060075b4 */ /* 0x0003e20008019000 */
[----:B------:R-:W-:Y:S01]  /*13cb0*/  PLOP3.LUT P1, PT, PT, PT, PT, 0x8, 0x0 ;  /* 0x000000000000781c */ /* 0x000fe20003f2e170 */
[----:B-1----:R-:W-:-:S12]  /*13cc0*/  @P0 BRA.U.ANY `(.L_x_9681) ;  /* 0xfffffffd00e40947 */ /* 0x002fd8000393ffff */
.L_x_9668:
[----:B------:R-:W-:Y:S05]  /*13cd0*/  BSYNC B0 ;  /* 0x0000000000007941 */ /* 0x000fea0003800000 */
.L_x_9667:
[----:B------:R-:W-:-:S13]  /*13ce0*/  ISETP.NE.AND P0, PT, R21, 0x3, PT ;  /* 0x000000031500780c */ /* 0x000fda0003f05270 */
[----:B------:R-:W-:Y:S05]  /*13cf0*/  @!P0 BRA `(.L_x_9682) ;  /* 0x0000000000048947 */ /* 0x000fea0003800000 */
[----:B------:R-:W-:Y:S01]  /*13d00*/  BPT.TRAP 0x1 ;  /* 0x000000040000795c */ /* 0x000fe20000300000 */
.L_x_9682:
[----:B------:R-:W-:Y:S02]  /*13d10*/  LOP3.LUT R3, R6, 0x1, RZ, 0x3c, !PT ;  /* 0x0000000106037812 */ /* 0x000fe400078e3cff */
[----:B------:R-:W-:Y:S02]  /*13d20*/  LEA R12, R7, UR38, 0x3 ;  /* 0x00000026070c7c11 */ /* 0x000fe4000f8e18ff */
[----:B------:R-:W-:Y:S02]  /*13d30*/  SHF.L.U32 R3, R3, 0x1f, RZ ;  /* 0x0000001f03037819 */ /* 0x000fe400000006ff */
[----:B------:R-:W-:Y:S02]  /*13d40*/  ISETP.NE.AND P1, PT, R26, 0x3, PT ;  /* 0x000000031a00780c */ /* 0x000fe40003f25270 */
[----:B------:R-:W1:Y:S02]  /*13d50*/  SYNCS.PHASECHK.TRANS64.TRYWAIT P0, [R12+URZ+0x17070], R3 ;  /* 0x017070030c0075a7 */ /* 0x000e64000800017f */
[----:B-1----:R-:W-:Y:S09]  /*13d60*/  @!P0 BRA `(.L_x_9683) ;  /* 0x0000001400e08947 */ /* 0x002ff20003800000 */
.L_x_9724:
[----:B------:R-:W-:Y:S05]  /*13d70*/  @!P1 BRA `(.L_x_9684) ;  /* 0x0000000000049947 */ /* 0x000fea0003800000 */
[----:B------:R-:W-:Y:S01]  /*13d80*/  BPT.TRAP 0x1 ;  /* 0x000000040000795c */ /* 0x000fe20000300000 */
.L_x_9684:
[----:B-1----:R-:W-:Y:S01]  /*13d90*/  SHF.L.U32 R3, R6, 0x1f, RZ ;  /* 0x0000001f06037819 */ /* 0x002fe200000006ff */
[----:B------:R-:W-:-:S03]  /*13da0*/  IMAD R2, R7, 0x3000, RZ ;  /* 0x0000300007027824 */ /* 0x000fc600078e02ff */
[----:B------:R-:W1:Y:S02]  /*13db0*/  SYNCS.PHASECHK.TRANS64.TRYWAIT P0, [R12+URZ+0x17060], R3 ;  /* 0x017060030c0075a7 */ /* 0x000e64000800017f */
[----:B-1----:R-:W-:Y:S05]  /*13dc0*/  @!P0 BRA `(.L_x_9685) ;  /* 0x0000001400dc8947 */ /* 0x002fea0003800000 */
.L_x_9725:
[----:B-1----:R-:W-:Y:S01]  /*13dd0*/  LOP3.LUT R3, R2, R19, RZ, 0xfc, !PT ;  /* 0x0000001302037212 */ /* 0x002fe200078efcff */
[----:B------:R-:W-:Y:S05]  /*13de0*/  WARPSYNC.ALL ;  /* 0x0000000000007948 */ /* 0x000fea0003800000 */
[----:B0-----:R-:W0:Y:S02]  /*13df0*/  LDSM.16.MT88.4 R4, [R3+UR38+0x6400] ;  /* 0x006400260304783b */ /* 0x001e240008004200 */
[C-C-:B0-----:R-:W-:Y:S02]  /*13e00*/  PRMT R8, R4.reuse, 0x6420, R5.reuse ;  /* 0x0000642004087816 */ /* 0x141fe40000000005 */
[----:B------:R-:W-:-:S02]  /*13e10*/  PRMT R9, R4, 0x7531, R5 ;  /* 0x0000753104097816 */ /* 0x000fc40000000005 */
[----:B------:R-:W-:Y:S02]  /*13e20*/  LOP3.LUT R4, R2, R18, RZ, 0xfc, !PT ;  /* 0x0000001202047212 */ /* 0x000fe400078efcff */
[C-C-:B------:R-:W-:Y:S02]  /*13e30*/  PRMT R10, R6.reuse, 0x6420, R7.reuse ;  /* 0x00006420060a7816 */ /* 0x140fe40000000007 */
[----:B------:R-:W-:Y:S01]  /*13e40*/  PRMT R11, R6, 0x7531, R7 ;  /* 0x00007531060b7816 */ /* 0x000fe20000000007 */
[----:B------:R-:W-:-:S05]  /*13e50*/  IMAD.IADD R29, R4, 0x1, R25 ;  /* 0x00000001041d7824 */ /* 0x000fca00078e0219 */
        /* <DEDUP_REMOVED lines=14> */
[----:B------:R-:W0:Y:S02]  /*13f40*/  LDSM.16.MT88.4 R4, [R6+UR38+0x6400] ;  /* 0x006400260604783b */ /* 0x000e240008004200 */
[C-C-:B0-----:R-:W-:Y:S02]  /*13f50*/  PRMT R8, R4.reuse, 0x6420, R5.reuse ;  /* 0x0000642004087816 */ /* 0x141fe40000000005 */
[----:B------:R-:W-:Y:S02]  /*13f60*/  PRMT R9, R4, 0x7531, R5 ;  /* 0x0000753104097816 */ /* 0x000fe40000000005 */
[----:B------:R-:W-:-:S02]  /*13f70*/  LOP3.LUT R4, R29, R18, RZ, 0xfc, !PT ;  /* 0x000000121d047212 */ /* 0x000fc400078efcff */
[C-C-:B------:R-:W-:Y:S02]  /*13f80*/  PRMT R10, R6.reuse, 0x6420, R7.reuse ;  /* 0x00006420060a7816 */ /* 0x140fe40000000007 */
        /* <DEDUP_REMOVED lines=29> */
.L_x_9686:
        /* <DEDUP_REMOVED lines=8> */
[C---:B------:R-:W-:Y:S01]  /*141e0*/  ISETP.GT.AND P0, PT, R0.reuse, UR40, PT ;  /* 0x0000002800007c0c */ /* 0x040fe2000bf04270 */
[----:B------:R-:W-:-:S12]  /*141f0*/  VIADD R0, R0, 0xffffffff ;  /* 0xffffffff00007836 */ /* 0x000fd80000000000 */
[----:B-1----:R-:W-:Y:S05]  /*14200*/  @P0 BRA `(.L_x_9687) ;  /* 0xfffffff000540947 */ /* 0x002fea000383ffff */
[----:B------:R-:W-:Y:S05]  /*14210*/  BRA `(.L_x_9688) ;  /* 0x0000000000047947 */ /* 0x000fea0003800000 */
.L_x_9666:
[----:B------:R-:W-:-:S07]  /*14220*/  IMAD.MOV.U32 R13, RZ, RZ, RZ ;  /* 0x000000ffff0d7224 */ /* 0x000fce00078e00ff */
.L_x_9688:
[----:B------:R-:W-:-:S04]  /*14230*/  ULOP3.LUT UR4, UR41, 0x1, URZ, 0xfc, !UPT ;  /* 0x0000000129047892 */ /* 0x000fc8000f8efc3f */
[----:B------:R-:W-:-:S06]  /*14240*/  UISETP.NE.AND UP0, UPT, UR4, 0x3, UPT ;  /* 0x000000030400788c */ /* 0x000fcc000bf05270 */
[----:B------:R-:W-:-:S13]  /*14250*/  PLOP3.LUT P0, PT, PT, PT, UP0, 0x80, 0x0 ;  /* 0x000000000000781c */ /* 0x000fda0003f0f008 */
[----:B------:R-:W-:Y:S05]  /*14260*/  @!P0 BRA `(.L_x_9689) ;  /* 0x0000000000048947 */ /* 0x000fea0003800000 */
[----:B------:R-:W-:Y:S01]  /*14270*/  BPT.TRAP 0x1 ;  /* 0x000000040000795c */ /* 0x000fe20000300000 */
.L_x_9689:
[----:B0-----:R-:W-:Y:S01]  /*14280*/  LOP3.LUT R3, R14, 0x1, RZ, 0x3c, !PT ;  /* 0x000000010e037812 */ /* 0x001fe200078e3cff */
[----:B------:R-:W-:Y:S01]  /*14290*/  BSSY B0, `(.L_x_9690) ;  /* 0x0000005000007945 */ /* 0x000fe20003800000 */
[----:B------:R-:W-:Y:S02]  /*142a0*/  LEA R2, R13, UR38, 0x3 ;  /* 0x000000260d027c11 */ /* 0x000fe4000f8e18ff */
[----:B------:R-:W-:-:S04]  /*142b0*/  SHF.L.U32 R3, R3, 0x1f, RZ ;  /* 0x0000001f03037819 */ /* 0x000fc800000006ff */
[----:B------:R-:W0:Y:S02]  /*142c0*/  SYNCS.PHASECHK.TRANS64.TRYWAIT P0, [R2+URZ+0x17070], R3 ;  /* 0x01707003020075a7 */ /* 0x000e24000800017f */
[----:B0-----:R-:W-:Y:S05]  /*142d0*/  @!P0 BRA `(.L_x_9691) ;  /* 0x0000001000ac8947 */ /* 0x001fea0003800000 */
.L_x_9726:
[----:B------:R-:W-:Y:S05]  /*142e0*/  BSYNC B0 ;  /* 0x0000000000007941 */ /* 0x000fea0003800000 */
.L_x_9690:
[----:B------:R-:W-:-:S06]  /*142f0*/  ULOP3.LUT UR4, UR41, 0x2, URZ, 0xfc, !UPT ;  /* 0x0000000229047892 */ /* 0x000fcc000f8efc3f */
[----:B------:R-:W-:-:S05]  /*14300*/  IMAD.U32 R0, RZ, RZ, UR4 ;  /* 0x00000004ff007e24 */ /* 0x000fca000f8e00ff */
[----:B------:R-:W-:-:S13]  /*14310*/  ISETP.NE.AND P1, PT, R0, 0x3, PT ;  /* 0x000000030000780c */ /* 0x000fda0003f25270 */
[----:B------:R-:W-:Y:S05]  /*14320*/  @!P1 BRA `(.L_x_9692) ;  /* 0x0000000000049947 */ /* 0x000fea0003800000 */
[----:B------:R-:W-:Y:S01]  /*14330*/  BPT.TRAP 0x1 ;  /* 0x000000040000795c */ /* 0x000fe20000300000 */
.L_x_9692:
[----:B------:R-:W-:Y:S01]  /*14340*/  SHF.L.U32 R5, R14, 0x1f, RZ ;  /* 0x0000001f0e057819 */ /* 0x000fe200000006ff */
[----:B------:R-:W-:-:S03]  /*14350*/  IMAD R0, R13, 0x3000, RZ ;  /* 0x000030000d007824 */ /* 0x000fc600078e02ff */
[----:B------:R-:W1:Y:S02]  /*14360*/  SYNCS.PHASECHK.TRANS64.TRYWAIT P0, [R2+URZ+0x17060], R5 ;  /* 0x01706005020075a7 */ /* 0x000e64000800017f */
[----:B0-----:R-:W-:Y:S01]  /*14370*/  LOP3.LUT R3, R0, R19, RZ, 0xfc, !PT ;  /* 0x0000001300037212 */ /* 0x001fe200078efcff */
[----:B-1----:R-:W-:Y:S06]  /*14380*/  @!P0 BRA `(.L_x_9693) ;  /* 0x0000001000948947 */ /* 0x002fec0003800000 */
.L_x_9727:
[----:B------:R-:W-:Y:S05]  /*14390*/  WARPSYNC.ALL ;  /* 0x0000000000007948 */ /* 0x000fea0003800000 */
[----:B0-----:R-:W0:Y:S01]  /*143a0*/  LDSM.16.MT88.4 R4, [R3+UR38+0x6400] ;  /* 0x006400260304783b */ /* 0x001e220008004200 */
[C---:B------:R-:W-:Y:S02]  /*143b0*/  VIADD R15, R0.reuse, 0x1000 ;  /* 0x00001000000f7836 */ /* 0x040fe40000000000 */
[----:B------:R-:W-:-:S03]  /*143c0*/  VIADD R17, R0, 0x2000 ;  /* 0x0000200000117836 */ /* 0x000fc60000000000 */
[-C--:B------:R-:W-:Y:S02]  /*143d0*/  LOP3.LUT R16, R15, R19.reuse, RZ, 0xfc, !PT ;  /* 0x000000130f107212 */ /* 0x080fe400078efcff */
[----:B------:R-:W-:Y:S02]  /*143e0*/  LOP3.LUT R19, R17, R19, RZ, 0xfc, !PT ;  /* 0x0000001311137212 */ /* 0x000fe400078efcff */
[C-C-:B0-----:R-:W-:Y:S02]  /*143f0*/  PRMT R8, R4.reuse, 0x6420, R5.reuse ;  /* 0x0000642004087816 */ /* 0x141fe40000000005 */
[----:B------:R-:W-:Y:S02]  /*14400*/  PRMT R9, R4, 0x7531, R5 ;  /* 0x0000753104097816 */ /* 0x000fe40000000005 */
[----:B------:R-:W-:Y:S02]  /*14410*/  LOP3.LUT R4, R0, R18, RZ, 0xfc, !PT ;  /* 0x0000001200047212 */ /* 0x000fe400078efcff */
[----:B------:R-:W-:-:S02]  /*14420*/  PRMT R10, R6, 0x6420, R7 ;  /* 0x00006420060a7816 */ /* 0x000fc40000000007 */
[----:B------:R-:W-:Y:S01]  /*14430*/  PRMT R11, R6, 0x7531, R7 ;  /* 0x00007531060b7816 */ /* 0x000fe20000000007 */
[----:B------:R-:W-:Y:S01]  /*14440*/  IMAD.IADD R12, R4, 0x1, R25 ;  /* 0x00000001040c7824 */ /* 0x000fe200078e0219 */
[----:B------:R-:W-:-:S04]  /*14450*/  IADD3 R0, R0, R18, R27 ;  /* 0x0000001200007210 */ /* 0x000fc80007ffe01b */
[----:B------:R0:W-:Y:S04]  /*14460*/  STSM.16.M88.4 [R12], R8 ;  /* 0x000000080c007844 */ /* 0x0001e80000000200 */
[----:B------:R-:W1:Y:S01]  /*14470*/  LDSM.16.MT88.4 R4, [R16+UR38+0x6400] ;  /* 0x006400261004783b */ /* 0x000e620008004200 */
[----:B0-----:R-:W-:-:S05]  /*14480*/  LOP3.LUT R12, R17, R18, RZ, 0xfc, !PT ;  /* 0x00000012110c7212 */ /* 0x001fca00078efcff */
[----:B------:R-:W-:Y:S01]  /*14490*/  IMAD.IADD R12, R12, 0x1, R25 ;  /* 0x000000010c0c7824 */ /* 0x000fe200078e0219 */
[C-C-:B-1----:R-:W-:Y:S02]  /*144a0*/  PRMT R8, R4.reuse, 0x6420, R5.reuse ;  /* 0x0000642004087816 */ /* 0x142fe40000000005 */
        /* <DEDUP_REMOVED lines=39> */
.L_x_9694:
[----:B-1----:R1:W-:Y:S01]  /*14720*/  SYNCS.ARRIVE.TRANS64.A1T0 RZ, [R2+URZ+0x17050], RZ ;  /* 0x017050ff02ff79a7 */ /* 0x0023e2000810003f */
[----:B------:R-:W-:Y:S01]  /*14730*/  BAR.SYNC.DEFER_BLOCKING 0x2, 0x80 ;  /* 0x0082000000007b1d */ /* 0x000fe20000010000 */
[----:B------:R-:W-:-:S13]  /*14740*/  ISETP.NE.AND P0, PT, R28, RZ, PT ;  /* 0x000000ff1c00720c */ /* 0x000fda0003f05270 */
[----:B------:R-:W-:Y:S02]  /*14750*/  @!P0 VIADD R0, R2, 0x17080 ;  /* 0x0001708002008836 */ /* 0x000fe40000000000 */
        /* <DEDUP_REMOVED lines=8> */
.L_x_9641:
[----:B------:R-:W1:Y:S01]  /*147e0*/  S2R R4, SR_CgaCtaId ;  /* 0x0000000000047919 */ /* 0x000e620000008800 */
[----:B------:R-:W-:Y:S02]  /*147f0*/  MOV R3, 0x400 ;  /* 0x0000040000037802 */ /* 0x000fe40000000f00 */
[----:B------:R-:W-:Y:S02]  /*14800*/  SHF.L.U32 R2, R2, 0x1f, RZ ;  /* 0x0000001f02027819 */ /* 0x000fe400000006ff */
[----:B-1----:R-:W-:-:S04]  /*14810*/  LEA R7, R4, R3, 0x18 ;  /* 0x0000000304077211 */ /* 0x002fc800078ec0ff */
[----:B------:R-:W1:Y:S02]  /*14820*/  SYNCS.PHASECHK.TRANS64.TRYWAIT P0, [R7+URZ+0x17020], R2 ;  /* 0x01702002070075a7 */ /* 0x000e64000800017f */
[----:B-1----:R-:W-:Y:S05]  /*14830*/  @!P0 BRA `(.L_x_9695) ;  /* 0x0000000c007c8947 */ /* 0x002fea0003800000 */
.L_x_9728:
        /* <DEDUP_REMOVED lines=13> */
.L_x_9696:
        /* <DEDUP_REMOVED lines=12> */
.L_x_9729:
[----:B------:R-:W1:Y:S02]  /*149d0*/  SYNCS.PHASECHK.TRANS64.TRYWAIT P1, [R3+URZ], R2 ;  /* 0x00000002030075a7 */ /* 0x000e64000802017f */
[----:B-1----:R-:W-:Y:S05]  /*149e0*/  @!P1 BRA `(.L_x_9698) ;  /* 0x0000000c00389947 */ /* 0x002fea0003800000 */
.L_x_9730:
[----:B------:R-:W-:Y:S05]  /*149f0*/  @!P0 BRA `(.L_x_9699) ;  /* 0x0000000000048947 */ /* 0x000fea0003800000 */
[----:B------:R-:W-:Y:S01]  /*14a00*/  BPT.TRAP 0x1 ;  /* 0x000000040000795c */ /* 0x000fe20000300000 */
.L_x_9699:
[----:B-1----:R-:W-:-:S04]  /*14a10*/  IMAD R3, R0, 0x8, R7 ;  /* 0x0000000800037824 */ /* 0x002fc800078e0207 */
[----:B------:R-:W1:Y:S02]  /*14a20*/  SYNCS.PHASECHK.TRANS64.TRYWAIT P1, [R3+URZ+0x17060], R4 ;  /* 0x01706004030075a7 */ /* 0x000e64000802017f */
[----:B-1----:R-:W-:Y:S05]  /*14a30*/  @!P1 BRA `(.L_x_9700) ;  /* 0x0000000c00389947 */ /* 0x002fea0003800000 */
.L_x_9731:
[----:B------:R-:W-:Y:S05]  /*14a40*/  @!P0 BRA `(.L_x_9701) ;  /* 0x0000000000048947 */ /* 0x000fea0003800000 */
[----:B------:R-:W-:Y:S01]  /*14a50*/  BPT.TRAP 0x1 ;  /* 0x000000040000795c */ /* 0x000fe20000300000 */
.L_x_9701:
[----:B0-----:R-:W-:-:S04]  /*14a60*/  IMAD R5, R6, 0x8, R7 ;  /* 0x0000000806057824 */ /* 0x001fc800078e0207 */
[----:B------:R-:W0:Y:S02]  /*14a70*/  SYNCS.PHASECHK.TRANS64.TRYWAIT P1, [R5+URZ+0x17060], R2 ;  /* 0x01706002050075a7 */ /* 0x000e24000802017f */
[----:B0-----:R-:W-:Y:S05]  /*14a80*/  @!P1 BRA `(.L_x_9702) ;  /* 0x0000000c00389947 */ /* 0x001fea0003800000 */
.L_x_9732:
[----:B------:R-:W-:Y:S05]  /*14a90*/  @!P0 BRA `(.L_x_9703) ;  /* 0x0000000000048947 */ /* 0x000fea0003800000 */
[----:B------:R-:W-:Y:S01]  /*14aa0*/  BPT.TRAP 0x1 ;  /* 0x000000040000795c */ /* 0x000fe20000300000 */
.L_x_9703:
[----:B------:R-:W2:Y:S02]  /*14ab0*/  SYNCS.PHASECHK.TRANS64.TRYWAIT P0, [R3+URZ+0x17080], R4 ;  /* 0x01708004030075a7 */ /* 0x000ea4000800017f */
[----:B--2---:R-:W-:Y:S05]  /*14ac0*/  @!P0 BRA `(.L_x_9704) ;  /* 0x0000000c003c8947 */ /* 0x004fea0003800000 */
.L_x_9705:
[----:B---3--:R3:W4:Y:S02]  /*14ad0*/  SYNCS.PHASECHK.TRANS64.TRYWAIT P0, [R5+URZ+0x17080], R2 ;  /* 0x01708002050075a7 */ /* 0x008724000800017f */
[----:B----4-:R-:W-:Y:S05]  /*14ae0*/  @!P0 NANOSLEEP.SYNCS 0x989680 ;  /* 0x009896800000895d */ /* 0x010fea0003900000 */
[----:B------:R-:W4:Y:S02]  /*14af0*/  @!P0 SYNCS.PHASECHK.TRANS64 P0, [R5+URZ+0x17080], R2 ;  /* 0x01708002050085a7 */ /* 0x000f24000800007f */
[----:B----4-:R-:W-:Y:S05]  /*14b00*/  @!P0 BRA `(.L_x_9705) ;  /* 0xfffffffc00f08947 */ /* 0x010fea000383ffff */
.L_x_9553:
[----:B------:R-:W-:Y:S05]  /*14b10*/  BSYNC B6 ;  /* 0x0000000000067941 */ /* 0x000fea0003800000 */
.L_x_9550:
[----:B------:R-:W-:Y:S05]  /*14b20*/  EXIT ;  /* 0x000000000000794d */ /* 0x000fea0003800000 */
.L_x_9563:
[----:B0-----:R-:W-:-:S04]  /*14b30*/  IMAD.U32 R3, RZ, RZ, UR38 ;  /* 0x00000026ff037e24 */ /* 0x001fc8000f8e00ff */
[----:B------:R0:W1:Y:S03]  /*14b40*/  SYNCS.PHASECHK.TRANS64.TRYWAIT P0, [R3+URZ+0x17000], R8 ;  /* 0x01700008030075a7 */ /* 0x000066000800017f */
[----:B-1----:R-:W-:Y:S05]  /*14b50*/  @!P0 NANOSLEEP.SYNCS 0x989680 ;  /* 0x009896800000895d */ /* 0x002fea0003900000 */
[----:B------:R-:W1:Y:S02]  /*14b60*/  @!P0 SYNCS.PHASECHK.TRANS64 P0, [R3+URZ+0x17000], R8 ;  /* 0x01700008030085a7 */ /* 0x000e64000800007f */
[----:B-1----:R-:W-:Y:S05]  /*14b70*/  @!P0 BRA `(.L_x_9563) ;  /* 0xfffffffc00ec8947 */ /* 0x002fea000383ffff */
[----:B------:R-:W-:Y:S05]  /*14b80*/  BRA `(.L_x_9706) ;  /* 0xfffffecc00a47947 */ /* 0x000fea000383ffff */
.L_x_9567:
[----:B0-----:R-:W-:-:S04]  /*14b90*/  IMAD.U32 R3, RZ, RZ, UR38 ;  /* 0x00000026ff037e24 */ /* 0x001fc8000f8e00ff */
[----:B------:R0:W2:Y:S03]  /*14ba0*/  SYNCS.PHASECHK.TRANS64.TRYWAIT P2, [R3+URZ+0x17030], R8 ;  /* 0x01703008030075a7 */ /* 0x0000a6000804017f */
[----:B--2---:R-:W-:Y:S05]  /*14bb0*/  @!P2 NANOSLEEP.SYNCS 0x989680 ;  /* 0x009896800000a95d */ /* 0x004fea0003900000 */
[----:B------:R-:W2:Y:S02]  /*14bc0*/  @!P2 SYNCS.PHASECHK.TRANS64 P2, [R3+URZ+0x17030], R8 ;  /* 0x017030080300a5a7 */ /* 0x000ea4000804007f */
[----:B--2---:R-:W-:Y:S05]  /*14bd0*/  @!P2 BRA `(.L_x_9567) ;  /* 0xfffffffc00eca947 */ /* 0x004fea000383ffff */
[----:B------:R-:W-:Y:S05]  /*14be0*/  BRA `(.L_x_9566) ;  /* 0xfffffecc00c47947 */ /* 0x000fea000383ffff */
.L_x_9583:
[----:B-1----:R-:W-:-:S04]  /*14bf0*/  IMAD.U32 R12, RZ, RZ, UR28 ;  /* 0x0000001cff0c7e24 */ /* 0x002fc8000f8e00ff */
[----:B------:R1:W2:Y:S03]  /*14c00*/  SYNCS.PHASECHK.TRANS64.TRYWAIT P2, [R12+URZ+0x17030], R11 ;  /* 0x0170300b0c0075a7 */ /* 0x0002a6000804017f */
[----:B--2---:R-:W-:Y:S05]  /*14c10*/  @!P2 NANOSLEEP.SYNCS 0x989680 ;  /* 0x009896800000a95d */ /* 0x004fea0003900000 */
[----:B------:R-:W2:Y:S02]  /*14c20*/  @!P2 SYNCS.PHASECHK.TRANS64 P2, [R12+URZ+0x17030], R11 ;  /* 0x0170300b0c00a5a7 */ /* 0x000ea4000804007f */
[----:B--2---:R-:W-:Y:S05]  /*14c30*/  @!P2 BRA `(.L_x_9583) ;  /* 0xfffffffc00eca947 */ /* 0x004fea000383ffff */
[----:B------:R-:W-:Y:S05]  /*14c40*/  BRA `(.L_x_9582) ;  /* 0xffffff0c00147947 */ /* 0x000fea000383ffff */
.L_x_9587:
[----:B---3--:R-:W-:-:S04]  /*14c50*/  IMAD.U32 R14, RZ, RZ, UR11 ;  /* 0x0000000bff0e7e24 */ /* 0x008fc8000f8e00ff */
[----:B------:R3:W4:Y:S03]  /*14c60*/  SYNCS.PHASECHK.TRANS64.TRYWAIT P2, [R14+URZ+0x17050], R13 ;  /* 0x0170500d0e0075a7 */ /* 0x000726000804017f */
[----:B----4-:R-:W-:Y:S05]  /*14c70*/  @!P2 NANOSLEEP.SYNCS 0x989680 ;  /* 0x009896800000a95d */ /* 0x010fea0003900000 */
[----:B------:R-:W4:Y:S02]  /*14c80*/  @!P2 SYNCS.PHASECHK.TRANS64 P2, [R14+URZ+0x17050], R13 ;  /* 0x0170500d0e00a5a7 */ /* 0x000f24000804007f */
[----:B----4-:R-:W-:Y:S05]  /*14c90*/  @!P2 BRA `(.L_x_9587) ;  /* 0xfffffffc00eca947 */ /* 0x010fea000383ffff */
[----:B------:R-:W-:Y:S05]  /*14ca0*/  BRA `(.L_x_9586) ;  /* 0xffffff0c007c7947 */ /* 0x000fea000383ffff */
.L_x_9605:
[----:B-1----:R-:W-:-:S04]  /*14cb0*/  IMAD.U32 R10, RZ, RZ, UR25 ;  /* 0x00000019ff0a7e24 */ /* 0x002fc8000f8e00ff */
[----:B------:R1:W2:Y:S03]  /*14cc0*/  SYNCS.PHASECHK.TRANS64.TRYWAIT P2, [R10+URZ+0x17030], R9 ;  /* 0x017030090a0075a7 */ /* 0x0002a6000804017f */
[----:B--2---:R-:W-:Y:S05]  /*14cd0*/  @!P2 NANOSLEEP.SYNCS 0x989680 ;  /* 0x009896800000a95d */ /* 0x004fea0003900000 */
[----:B------:R-:W2:Y:S02]  /*14ce0*/  @!P2 SYNCS.PHASECHK.TRANS64 P2, [R10+URZ+0x17030], R9 ;  /* 0x017030090a00a5a7 */ /* 0x000ea4000804007f */
[----:B--2---:R-:W-:Y:S05]  /*14cf0*/  @!P2 BRA `(.L_x_9605) ;  /* 0xfffffffc00eca947 */ /* 0x004fea000383ffff */
[----:B------:R-:W-:Y:S05]  /*14d00*/  BRA `(.L_x_9604) ;  /* 0xffffff4000cc7947 */ /* 0x000fea000383ffff */
.L_x_9609:
[----:B-1----:R-:W-:-:S04]  /*14d10*/  IMAD.U32 R10, RZ, RZ, UR14 ;  /* 0x0000000eff0a7e24 */ /* 0x002fc8000f8e00ff */
[----:B------:R1:W3:Y:S03]  /*14d20*/  SYNCS.PHASECHK.TRANS64.TRYWAIT P2, [R10+URZ+0x17050], R9 ;  /* 0x017050090a0075a7 */ /* 0x0002e6000804017f */
[----:B---3--:R-:W-:Y:S05]  /*14d30*/  @!P2 NANOSLEEP.SYNCS 0x989680 ;  /* 0x009896800000a95d */ /* 0x008fea0003900000 */
[----:B------:R-:W3:Y:S02]  /*14d40*/  @!P2 SYNCS.PHASECHK.TRANS64 P2, [R10+URZ+0x17050], R9 ;  /* 0x017050090a00a5a7 */ /* 0x000ee4000804007f */
[----:B---3--:R-:W-:Y:S05]  /*14d50*/  @!P2 BRA `(.L_x_9609) ;  /* 0xfffffffc00eca947 */ /* 0x008fea000383ffff */
[----:B------:R-:W-:Y:S05]  /*14d60*/  BRA `(.L_x_9608) ;  /* 0xffffff5000207947 */ /* 0x000fea000383ffff */
.L_x_9616:
[----:B-1----:R-:W-:-:S04]  /*14d70*/  IMAD.U32 R10, RZ, RZ, UR28 ;  /* 0x0000001cff0a7e24 */ /* 0x002fc8000f8e00ff */
[----:B------:R1:W2:Y:S03]  /*14d80*/  SYNCS.PHASECHK.TRANS64.TRYWAIT P2, [R10+URZ+0x17030], R9 ;  /* 0x017030090a0075a7 */ /* 0x0002a6000804017f */
[----:B--2---:R-:W-:Y:S05]  /*14d90*/  @!P2 NANOSLEEP.SYNCS 0x989680 ;  /* 0x009896800000a95d */ /* 0x004fea0003900000 */
[----:B------:R-:W2:Y:S02]  /*14da0*/  @!P2 SYNCS.PHASECHK.TRANS64 P2, [R10+URZ+0x17030], R9 ;  /* 0x017030090a00a5a7 */ /* 0x000ea4000804007f */
[----:B--2---:R-:W-:Y:S05]  /*14db0*/  @!P2 BRA `(.L_x_9616) ;  /* 0xfffffffc00eca947 */ /* 0x004fea000383ffff */
[----:B------:R-:W-:Y:S05]  /*14dc0*/  BRA `(.L_x_9615) ;  /* 0xffffff6400a87947 */ /* 0x000fea000383ffff */
.L_x_9620:
[----:B--2---:R-:W-:-:S04]  /*14dd0*/  IMAD.U32 R15, RZ, RZ, UR14 ;  /* 0x0000000eff0f7e24 */ /* 0x004fc8000f8e00ff */
[----:B------:R2:W4:Y:S03]  /*14de0*/  SYNCS.PHASECHK.TRANS64.TRYWAIT P2, [R15+URZ+0x17050], R10 ;  /* 0x0170500a0f0075a7 */ /* 0x000526000804017f */
[----:B----4-:R-:W-:Y:S05]  /*14df0*/  @!P2 NANOSLEEP.SYNCS 0x989680 ;  /* 0x009896800000a95d */ /* 0x010fea0003900000 */
[----:B------:R-:W4:Y:S02]  /*14e00*/  @!P2 SYNCS.PHASECHK.TRANS64 P2, [R15+URZ+0x17050], R10 ;  /* 0x0170500a0f00a5a7 */ /* 0x000f24000804007f */
[----:B----4-:R-:W-:Y:S05]  /*14e10*/  @!P2 BRA `(.L_x_9620) ;  /* 0xfffffffc00eca947 */ /* 0x010fea000383ffff */
[----:B------:R-:W-:Y:S05]  /*14e20*/  BRA `(.L_x_9619) ;  /* 0xffffff6800107947 */ /* 0x000fea000383ffff */
.L_x_9634:
[----:B-1----:R-:W-:-:S04]  /*14e30*/  IMAD.U32 R3, RZ, RZ, UR11 ;  /* 0x0000000bff037e24 */ /* 0x002fc8000f8e00ff */
[----:B------:R1:W2:Y:S03]  /*14e40*/  SYNCS.PHASECHK.TRANS64.TRYWAIT P1, [R3+URZ+0x17050], R0 ;  /* 0x01705000030075a7 */ /* 0x0002a6000802017f */
[----:B--2---:R-:W-:Y:S05]  /*14e50*/  @!P1 NANOSLEEP.SYNCS 0x989680 ;  /* 0x009896800000995d */ /* 0x004fea0003900000 */
[----:B------:R-:W2:Y:S02]  /*14e60*/  @!P1 SYNCS.PHASECHK.TRANS64 P1, [R3+URZ+0x17050], R0 ;  /* 0x01705000030095a7 */ /* 0x000ea4000802007f */
[----:B--2---:R-:W-:Y:S05]  /*14e70*/  @!P1 BRA `(.L_x_9634) ;  /* 0xfffffffc00ec9947 */ /* 0x004fea000383ffff */
[----:B------:R-:W-:Y:S05]  /*14e80*/  BRA `(.L_x_9633) ;  /* 0xffffff9800707947 */ /* 0x000fea000383ffff */
.L_x_9653:
[----:B------:R-:W-:Y:S02]  /*14e90*/  IMAD.MOV.U32 R13, RZ, RZ, R20 ;  /* 0x000000ffff0d7224 */ /* 0x000fe400078e0014 */
[----:B------:R-:W-:Y:S02]  /*14ea0*/  IMAD.MOV.U32 R12, RZ, RZ, RZ ;  /* 0x000000ffff0c7224 */ /* 0x000fe400078e00ff */
[----:B------:R-:W-:Y:S02]  /*14eb0*/  IMAD.MOV.U32 R11, RZ, RZ, 0x1f ;  /* 0x0000001fff0b7424 */ /* 0x000fe400078e00ff */
[----:B------:R-:W-:-:S07]  /*14ec0*/  IMAD.MOV.U32 R15, RZ, RZ, -0x1 ;  /* 0xffffffffff0f7424 */ /* 0x000fce00078e00ff */
[----:B------:R-:W-:Y:S05]  /*14ed0*/  WARPSYNC.COLLECTIVE R15, `(.L_x_9707) ;  /* 0x000000000f087348 */ /* 0x000fea0003c00000 */
[----:B------:R0:W1:Y:S02]  /*14ee0*/  SHFL.IDX P6, R14, R13, R12, R11 ;  /* 0x0000000c0d0e7389 */ /* 0x00006400000c000b */
[----:B01----:R-:W-:Y:S01]  /*14ef0*/  ENDCOLLECTIVE ;  /* 0x000000000000791b */ /* 0x003fe20003800000 */
.L_x_9707:
[----:B------:R-:W-:Y:S05]  /*14f00*/  BRA `(.L_x_9708) ;  /* 0xffffffd000d47947 */ /* 0x000fea000383ffff */
.L_x_9655:
[----:B------:R-:W-:Y:S01]  /*14f10*/  BSSY B0, `(.L_x_9709) ;  /* 0x0000006000007945 */ /* 0x000fe20003800000 */
[----:B------:R-:W-:-:S07]  /*14f20*/  IMAD.MOV.U32 R15, RZ, RZ, -0x1 ;  /* 0xffffffffff0f7424 */ /* 0x000fce00078e00ff */
[----:B0-----:R-:W-:Y:S05]  /*14f30*/  WARPSYNC.COLLECTIVE R15, `(.L_x_9710) ;  /* 0x000000000f0c7348 */ /* 0x001fea0003c00000 */
[----:B------:R-:W-:Y:S02]  /*14f40*/  ELECT P6, UR62, PT ;  /* 0x00000000003e782f */ /* 0x000fe400038c0000 */
[----:B------:R-:W-:Y:S01]  /*14f50*/  MOV R14, UR62 ;  /* 0x0000003e000e7c02 */ /* 0x000fe20008000f00 */
[----:B0-----:R-:W-:Y:S10]  /*14f60*/  ENDCOLLECTIVE ;  /* 0x000000000000791b */ /* 0x001ff40003800000 */
.L_x_9710:
[----:B------:R-:W-:Y:S05]  /*14f70*/  BSYNC B0 ;  /* 0x0000000000007941 */ /* 0x000fea0003800000 */
.L_x_9709:
[----:B------:R-:W-:Y:S05]  /*14f80*/  BRA `(.L_x_9711) ;  /* 0xffffffd000d87947 */ /* 0x000fea000383ffff */
.L_x_9657:
[----:B--2---:R2:W3:Y:S02]  /*14f90*/  SYNCS.PHASECHK.TRANS64.TRYWAIT P0, [R24+URZ+0x17080], R3 ;  /* 0x01708003180075a7 */ /* 0x0044e4000800017f */
[----:B---3--:R-:W-:Y:S05]  /*14fa0*/  @!P0 NANOSLEEP.SYNCS 0x989680 ;  /* 0x009896800000895d */ /* 0x008fea0003900000 */
[----:B------:R-:W3:Y:S02]  /*14fb0*/  @!P0 SYNCS.PHASECHK.TRANS64 P0, [R24+URZ+0x17080], R3 ;  /* 0x01708003180085a7 */ /* 0x000ee4000800007f */
[----:B---3--:R-:W-:Y:S05]  /*14fc0*/  @!P0 BRA `(.L_x_9657) ;  /* 0xfffffffc00f08947 */ /* 0x008fea000383ffff */
[----:B------:R-:W-:Y:S05]  /*14fd0*/  BRA `(.L_x_9712) ;  /* 0xffffffd4002c7947 */ /* 0x000fea000383ffff */
.L_x_9659:
[----:B---3--:R3:W4:Y:S02]  /*14fe0*/  SYNCS.PHASECHK.TRANS64.TRYWAIT P0, [R24+URZ+0x17040], R3 ;  /* 0x01704003180075a7 */ /* 0x008724000800017f */
[----:B----4-:R-:W-:Y:S05]  /*14ff0*/  @!P0 NANOSLEEP.SYNCS 0x989680 ;  /* 0x009896800000895d */ /* 0x010fea0003900000 */
[----:B------:R-:W4:Y:S02]  /*15000*/  @!P0 SYNCS.PHASECHK.TRANS64 P0, [R24+URZ+0x17040], R3 ;  /* 0x01704003180085a7 */ /* 0x000f24000800007f */
[----:B----4-:R-:W-:Y:S05]  /*15010*/  @!P0 BRA `(.L_x_9659) ;  /* 0xfffffffc00f08947 */ /* 0x010fea000383ffff */
[----:B------:R-:W-:Y:S05]  /*15020*/  BRA `(.L_x_9713) ;  /* 0xffffffd400a47947 */ /* 0x000fea000383ffff */
.L_x_9662:
        /* <DEDUP_REMOVED lines=8> */
.L_x_9714:
[----:B------:R-:W-:Y:S02]  /*150b0*/  IMAD.MOV.U32 R13, RZ, RZ, R4 ;  /* 0x000000ffff0d7224 */ /* 0x000fe400078e0004 */
[----:B------:R-:W-:-:S07]  /*150c0*/  IMAD.MOV.U32 R2, RZ, RZ, R14 ;  /* 0x000000ffff027224 */ /* 0x000fce00078e000e */
[----:B------:R-:W-:Y:S05]  /*150d0*/  WARPSYNC.COLLECTIVE R15, `(.L_x_9715) ;  /* 0x000000000f087348 */ /* 0x000fea0003c00000 */
[----:B------:R0:W1:Y:S02]  /*150e0*/  SHFL.IDX P6, R14, R13, R12, R11 ;  /* 0x0000000c0d0e7389 */ /* 0x00006400000c000b */
[----:B01----:R-:W-:Y:S01]  /*150f0*/  ENDCOLLECTIVE ;  /* 0x000000000000791b */ /* 0x003fe20003800000 */
.L_x_9715:
        /* <DEDUP_REMOVED lines=10> */
.L_x_9716:
[----:B------:R-:W-:-:S05]  /*151a0*/  @!P3 IADD3 R29, P4, R8, R3, RZ ;  /* 0x00000003081db210 */ /* 0x000fca0007f9e0ff */
[----:B------:R-:W-:Y:S02]  /*151b0*/  @!P3 IMAD.X R3, RZ, RZ, R2, P4 ;  /* 0x000000ffff03b224 */ /* 0x000fe400020e0602 */
[----:B------:R-:W-:Y:S02]  /*151c0*/  @!P3 IMAD.MOV.U32 R2, RZ, RZ, R29 ;  /* 0x000000ffff02b224 */ /* 0x000fe400078e001d */
[----:B------:R-:W-:-:S03]  /*151d0*/  IMAD.MOV.U32 R13, RZ, RZ, R4 ;  /* 0x000000ffff0d7224 */ /* 0x000fc600078e0004 */
        /* <DEDUP_REMOVED lines=10> */
.L_x_9717:
        /* <DEDUP_REMOVED lines=10> */
.L_x_9718:
        /* <DEDUP_REMOVED lines=13> */
.L_x_9719:
[----:B------:R-:W-:Y:S05]  /*153f0*/  BRA `(.L_x_9720) ;  /* 0xffffffdc00487947 */ /* 0x000fea000383ffff */
.L_x_9665:
[----:B0-----:R0:W2:Y:S02]  /*15400*/  SYNCS.PHASECHK.TRANS64.TRYWAIT P0, [R24+URZ+0x17020], R3 ;  /* 0x01702003180075a7 */ /* 0x0010a4000800017f */
[----:B--2---:R-:W-:Y:S05]  /*15410*/  @!P0 NANOSLEEP.SYNCS 0x989680 ;  /* 0x009896800000895d */ /* 0x004fea0003900000 */
[----:B------:R-:W2:Y:S02]  /*15420*/  @!P0 SYNCS.PHASECHK.TRANS64 P0, [R24+URZ+0x17020], R3 ;  /* 0x01702003180085a7 */ /* 0x000ea4000800007f */
[----:B--2---:R-:W-:Y:S05]  /*15430*/  @!P0 BRA `(.L_x_9665) ;  /* 0xfffffffc00f08947 */ /* 0x004fea000383ffff */
[----:B------:R-:W-:Y:S05]  /*15440*/  BRA `(.L_x_9721) ;  /* 0xffffffdc00987947 */ /* 0x000fea000383ffff */
.L_x_9670:
[----:B0-----:R0:W1:Y:S02]  /*15450*/  SYNCS.PHASECHK.TRANS64.TRYWAIT P0, [R4+URZ+0x17080], R3 ;  /* 0x01708003040075a7 */ /* 0x001064000800017f */
[----:B-1----:R-:W-:Y:S05]  /*15460*/  @!P0 NANOSLEEP.SYNCS 0x989680 ;  /* 0x009896800000895d */ /* 0x002fea0003900000 */
[----:B------:R-:W1:Y:S02]  /*15470*/  @!P0 SYNCS.PHASECHK.TRANS64 P0, [R4+URZ+0x17080], R3 ;  /* 0x01708003040085a7 */ /* 0x000e64000800007f */
[----:B-1----:R-:W-:Y:S05]  /*15480*/  @!P0 BRA `(.L_x_9670) ;  /* 0xfffffffc00f08947 */ /* 0x002fea000383ffff */
[----:B------:R-:W-:Y:S05]  /*15490*/  BRA `(.L_x_9722) ;  /* 0xffffffe0003c7947 */ /* 0x000fea000383ffff */
.L_x_9676:
[----:B-1----:R1:W2:Y:S02]  /*154a0*/  SYNCS.PHASECHK.TRANS64.TRYWAIT P0, [R4+URZ+0x17040], R3 ;  /* 0x01704003040075a7 */ /* 0x0022a4000800017f */
[----:B--2---:R-:W-:Y:S05]  /*154b0*/  @!P0 NANOSLEEP.SYNCS 0x989680 ;  /* 0x009896800000895d */ /* 0x004fea0003900000 */
[----:B------:R-:W2:Y:S02]  /*154c0*/  @!P0 SYNCS.PHASECHK.TRANS64 P0, [R4+URZ+0x17040], R3 ;  /* 0x01704003040085a7 */ /* 0x000ea4000800007f */
[----:B--2---:R-:W-:Y:S05]  /*154d0*/  @!P0 BRA `(.L_x_9676) ;  /* 0xfffffffc00f08947 */ /* 0x004fea000383ffff */
[----:B------:R-:W-:Y:S05]  /*154e0*/  BRA `(.L_x_9723) ;  /* 0xffffffe4001c7947 */ /* 0x000fea000383ffff */
.L_x_9683:
[----:B-1----:R1:W2:Y:S02]  /*154f0*/  SYNCS.PHASECHK.TRANS64.TRYWAIT P0, [R12+URZ+0x17070], R3 ;  /* 0x017070030c0075a7 */ /* 0x0022a4000800017f */
[----:B--2---:R-:W-:Y:S05]  /*15500*/  @!P0 NANOSLEEP.SYNCS 0x989680 ;  /* 0x009896800000895d */ /* 0x004fea0003900000 */
[----:B------:R-:W2:Y:S02]  /*15510*/  @!P0 SYNCS.PHASECHK.TRANS64 P0, [R12+URZ+0x17070], R3 ;  /* 0x017070030c0085a7 */ /* 0x000ea4000800007f */
[----:B--2---:R-:W-:Y:S05]  /*15520*/  @!P0 BRA `(.L_x_9683) ;  /* 0xfffffffc00f08947 */ /* 0x004fea000383ffff */
[----:B------:R-:W-:Y:S05]  /*15530*/  BRA `(.L_x_9724) ;  /* 0xffffffe8000c7947 */ /* 0x000fea000383ffff */
.L_x_9685:
[----:B-1----:R1:W2:Y:S02]  /*15540*/  SYNCS.PHASECHK.TRANS64.TRYWAIT P0, [R12+URZ+0x17060], R3 ;  /* 0x017060030c0075a7 */ /* 0x0022a4000800017f */
[----:B--2---:R-:W-:Y:S05]  /*15550*/  @!P0 NANOSLEEP.SYNCS 0x989680 ;  /* 0x009896800000895d */ /* 0x004fea0003900000 */
[----:B------:R-:W2:Y:S02]  /*15560*/  @!P0 SYNCS.PHASECHK.TRANS64 P0, [R12+URZ+0x17060], R3 ;  /* 0x017060030c0085a7 */ /* 0x000ea4000800007f */
[----:B--2---:R-:W-:Y:S05]  /*15570*/  @!P0 BRA `(.L_x_9685) ;  /* 0xfffffffc00f08947 */ /* 0x004fea000383ffff */
[----:B------:R-:W-:Y:S05]  /*15580*/  BRA `(.L_x_9725) ;  /* 0xffffffe800107947 */ /* 0x000fea000383ffff */
.L_x_9691:
[----:B0-----:R0:W1:Y:S02]  /*15590*/  SYNCS.PHASECHK.TRANS64.TRYWAIT P0, [R2+URZ+0x17070], R3 ;  /* 0x01707003020075a7 */ /* 0x001064000800017f */
[----:B-1----:R-:W-:Y:S05]  /*155a0*/  @!P0 NANOSLEEP.SYNCS 0x989680 ;  /* 0x009896800000895d */ /* 0x002fea0003900000 */
[----:B------:R-:W1:Y:S02]  /*155b0*/  @!P0 SYNCS.PHASECHK.TRANS64 P0, [R2+URZ+0x17070], R3 ;  /* 0x01707003020085a7 */ /* 0x000e64000800007f */
[----:B-1----:R-:W-:Y:S05]  /*155c0*/  @!P0 BRA `(.L_x_9691) ;  /* 0xfffffffc00f08947 */ /* 0x002fea000383ffff */
[----:B------:R-:W-:Y:S05]  /*155d0*/  BRA `(.L_x_9726) ;  /* 0xffffffec00407947 */ /* 0x000fea000383ffff */
.L_x_9693:
[----:B0-----:R0:W1:Y:S02]  /*155e0*/  SYNCS.PHASECHK.TRANS64.TRYWAIT P0, [R2+URZ+0x17060], R5 ;  /* 0x01706005020075a7 */ /* 0x001064000800017f */
[----:B-1----:R-:W-:Y:S05]  /*155f0*/  @!P0 NANOSLEEP.SYNCS 0x989680 ;  /* 0x009896800000895d */ /* 0x002fea0003900000 */
[----:B------:R-:W1:Y:S02]  /*15600*/  @!P0 SYNCS.PHASECHK.TRANS64 P0, [R2+URZ+0x17060], R5 ;  /* 0x01706005020085a7 */ /* 0x000e64000800007f */
[----:B-1----:R-:W-:Y:S05]  /*15610*/  @!P0 BRA `(.L_x_9693) ;  /* 0xfffffffc00f08947 */ /* 0x002fea000383ffff */
[----:B------:R-:W-:Y:S05]  /*15620*/  BRA `(.L_x_9727) ;  /* 0xffffffec00587947 */ /* 0x000fea000383ffff */
.L_x_9695:
[----:B-1----:R1:W2:Y:S02]  /*15630*/  SYNCS.PHASECHK.TRANS64.TRYWAIT P0, [R7+URZ+0x17020], R2 ;  /* 0x01702002070075a7 */ /* 0x0022a4000800017f */
[----:B--2---:R-:W-:Y:S05]  /*15640*/  @!P0 NANOSLEEP.SYNCS 0x989680 ;  /* 0x009896800000895d */ /* 0x004fea0003900000 */
[----:B------:R-:W2:Y:S02]  /*15650*/  @!P0 SYNCS.PHASECHK.TRANS64 P0, [R7+URZ+0x17020], R2 ;  /* 0x01702002070085a7 */ /* 0x000ea4000800007f */
[----:B--2---:R-:W-:Y:S05]  /*15660*/  @!P0 BRA `(.L_x_9695) ;  /* 0xfffffffc00f08947 */ /* 0x004fea000383ffff */
[----:B------:R-:W-:Y:S05]  /*15670*/  BRA `(.L_x_9728) ;  /* 0xfffffff000707947 */ /* 0x000fea000383ffff */
.L_x_9697:
[----:B0-----:R0:W1:Y:S02]  /*15680*/  SYNCS.PHASECHK.TRANS64.TRYWAIT P1, [R5+URZ], R4 ;  /* 0x00000004050075a7 */ /* 0x001064000802017f */
[----:B-1----:R-:W-:Y:S05]  /*15690*/  @!P1 NANOSLEEP.SYNCS 0x989680 ;  /* 0x009896800000995d */ /* 0x002fea0003900000 */
[----:B------:R-:W1:Y:S02]  /*156a0*/  @!P1 SYNCS.PHASECHK.TRANS64 P1, [R5+URZ], R4 ;  /* 0x00000004050095a7 */ /* 0x000e64000802007f */
[----:B-1----:R-:W-:Y:S05]  /*156b0*/  @!P1 BRA `(.L_x_9697) ;  /* 0xfffffffc00f09947 */ /* 0x002fea000383ffff */
[----:B------:R-:W-:Y:S05]  /*156c0*/  BRA `(.L_x_9729) ;  /* 0xfffffff000c07947 */ /* 0x000fea000383ffff */
.L_x_9698:
[----:B-1----:R1:W2:Y:S02]  /*156d0*/  SYNCS.PHASECHK.TRANS64.TRYWAIT P1, [R3+URZ], R2 ;  /* 0x00000002030075a7 */ /* 0x0022a4000802017f */
[----:B--2---:R-:W-:Y:S05]  /*156e0*/  @!P1 NANOSLEEP.SYNCS 0x989680 ;  /* 0x009896800000995d */ /* 0x004fea0003900000 */
[----:B------:R-:W2:Y:S02]  /*156f0*/  @!P1 SYNCS.PHASECHK.TRANS64 P1, [R3+URZ], R2 ;  /* 0x00000002030095a7 */ /* 0x000ea4000802007f */
[----:B--2---:R-:W-:Y:S05]  /*15700*/  @!P1 BRA `(.L_x_9698) ;  /* 0xfffffffc00f09947 */ /* 0x004fea000383ffff */
[----:B------:R-:W-:Y:S05]  /*15710*/  BRA `(.L_x_9730) ;  /* 0xfffffff000b47947 */ /* 0x000fea000383ffff */
.L_x_9700:
[----:B-1----:R1:W2:Y:S02]  /*15720*/  SYNCS.PHASECHK.TRANS64.TRYWAIT P1, [R3+URZ+0x17060], R4 ;  /* 0x01706004030075a7 */ /* 0x0022a4000802017f */
[----:B--2---:R-:W-:Y:S05]  /*15730*/  @!P1 NANOSLEEP.SYNCS 0x989680 ;  /* 0x009896800000995d */ /* 0x004fea0003900000 */
[----:B------:R-:W2:Y:S02]  /*15740*/  @!P1 SYNCS.PHASECHK.TRANS64 P1, [R3+URZ+0x17060], R4 ;  /* 0x01706004030095a7 */ /* 0x000ea4000802007f */
[----:B--2---:R-:W-:Y:S05]  /*15750*/  @!P1 BRA `(.L_x_9700) ;  /* 0xfffffffc00f09947 */ /* 0x004fea000383ffff */
[----:B------:R-:W-:Y:S05]  /*15760*/  BRA `(.L_x_9731) ;  /* 0xfffffff000b47947 */ /* 0x000fea000383ffff */
.L_x_9702:
[----:B0-----:R0:W2:Y:S02]  /*15770*/  SYNCS.PHASECHK.TRANS64.TRYWAIT P1, [R5+URZ+0x17060], R2 ;  /* 0x01706002050075a7 */ /* 0x0010a4000802017f */
[----:B--2---:R-:W-:Y:S05]  /*15780*/  @!P1 NANOSLEEP.SYNCS 0x989680 ;  /* 0x009896800000995d */ /* 0x004fea0003900000 */
[----:B------:R-:W2:Y:S02]  /*15790*/  @!P1 SYNCS.PHASECHK.TRANS64 P1, [R5+URZ+0x17060], R2 ;  /* 0x01706002050095a7 */ /* 0x000ea4000802007f */
[----:B--2---:R-:W-:Y:S05]  /*157a0*/  @!P1 BRA `(.L_x_9702) ;  /* 0xfffffffc00f09947 */ /* 0x004fea000383ffff */
[----:B------:R-:W-:Y:S05]  /*157b0*/  BRA `(.L_x_9732) ;  /* 0xfffffff000b47947 */ /* 0x000fea000383ffff */
.L_x_9704:
[----:B--2---:R2:W3:Y:S02]  /*157c0*/  SYNCS.PHASECHK.TRANS64.TRYWAIT P0, [R3+URZ+0x17080], R4 ;  /* 0x01708004030075a7 */ /* 0x0044e4000800017f */
[----:B---3--:R-:W-:Y:S05]  /*157d0*/  @!P0 NANOSLEEP.SYNCS 0x989680 ;  /* 0x009896800000895d */ /* 0x008fea0003900000 */
[----:B------:R-:W3:Y:S02]  /*157e0*/  @!P0 SYNCS.PHASECHK.TRANS64 P0, [R3+URZ+0x17080], R4 ;  /* 0x01708004030085a7 */ /* 0x000ee4000800007f */
[----:B---3--:R-:W-:Y:S05]  /*157f0*/  @!P0 BRA `(.L_x_9704) ;  /* 0xfffffffc00f08947 */ /* 0x008fea000383ffff */
[----:B------:R-:W-:Y:S05]  /*15800*/  BRA `(.L_x_9705) ;  /* 0xfffffff000b07947 */ /* 0x000fea000383ffff */
.L_x_9733:
        /* <DEDUP_REMOVED lines=15> */
.L_x_13368:


//--------------------- .text._ZN7cutlass13device_kernelIN5flash11enable_sm90INS1_16FlashAttnFwdSm90INS1_25CollectiveMainloopFwdSm90ILi2EN4cute5tupleIJNS5_1CILi1EEES8_S8_EEENS6_IJNS7_ILi192EEENS7_ILi128EEENS7_ILi96EEEEEELi96ENS_12float_e4m3_tEfNS_4arch4Sm90ELb0ELb1ELb1ELb1ELb0ELb0ELb0ELb1ELb1ELb1ELb1ELb0EEENS1_21CollectiveEpilogueFwdINS6_IJSA_SC_SB_EEES9_NS_10bfloat16_tESG_Li384ELb1ELb1ELb1ELb1EEENS1_36VarlenDynamicPersistentTileSchedulerILi192ELi128ELi384ELi128ELb1ELb1ELb1ELb1ELb0ELb1EEEEEEEEEvNT_6ParamsE --------------------------
	.section	.text._ZN7cutlass13device_kernelIN5flash11enable_sm90INS1_16FlashAttnFwdSm90INS1_25CollectiveMainloopFwdSm90ILi2EN4cute5tupleIJNS5_1CILi1EEES8_S8_EEENS6_IJNS7_ILi192EEENS7_ILi128EEENS7_ILi96EEEEEELi96ENS_12float_e4m3_tEfNS_4arch4Sm90ELb0ELb1ELb1ELb1ELb0ELb0ELb0ELb1ELb1ELb1ELb1ELb0EEENS1_21CollectiveEpilogueFwdINS6_IJSA_SC_SB_EEES9_NS_10bfloat16_tESG_Li384ELb1ELb1ELb1ELb1EEENS1_36VarlenDynamicPersistentTileSchedulerILi192ELi128ELi384ELi128ELb1ELb1ELb1ELb1ELb0ELb1EEEEEEEEEvNT_6ParamsE,"ax",@progbits
	.align	128
.text._ZN7cutlass13device_kernelIN5flash11enable_sm90INS1_16FlashAttnFwdSm90INS1_25CollectiveMainloopFwdSm90ILi2EN4cute5tupleIJNS5_1CILi1EEES8_S8_EEENS6_IJNS7_ILi192EEENS7_ILi128EEENS7_ILi96EEEEEELi96ENS_12float_e4m3_tEfNS_4arch4Sm90ELb0ELb1ELb1ELb1ELb0ELb0ELb0ELb1ELb1ELb1ELb1ELb0EEENS1_21CollectiveEpilogueFwdINS6_IJSA_SC_SB_EEES9_NS_10bfloat16_tESG_Li384ELb1ELb1ELb1ELb1EEENS1_36VarlenDynamicPersistentTileSchedulerILi192ELi128ELi384ELi128ELb1ELb1ELb1ELb1ELb0ELb1EEEEEEEEEvNT_6ParamsE:
        .type           _ZN7cutlass13device_kernelIN5flash11enable_sm90INS1_16FlashAttnFwdSm90INS1_25CollectiveMainloopFwdSm90ILi2EN4cute5tupleIJNS5_1CILi1EEES8_S8_EEENS6_IJNS7_ILi192EEENS7_ILi128EEENS7_ILi96EEEEEELi96ENS_12float_e4m3_tEfNS_4arch4Sm90ELb0ELb1ELb1ELb1ELb0ELb0ELb0ELb1ELb1ELb1ELb1ELb0EEENS1_21CollectiveEpilogueFwdINS6_IJSA_SC_SB_EEES9_NS_10bfloat16_tESG_Li384ELb1ELb1ELb1ELb1EEENS1_36VarlenDynamicPersistentTileSchedulerILi192ELi128ELi384ELi128ELb1ELb1ELb1ELb1ELb0ELb1EEEEEEEEEvNT_6ParamsE,@function
        .size           _ZN7cutlass13device_kernelIN5flash11enable_sm90INS1_16FlashAttnFwdSm90INS1_25CollectiveMainloopFwdSm90ILi2EN4cute5tupleIJNS5_1CILi1EEES8_S8_EEENS6_IJNS7_ILi192EEENS7_ILi128EEENS7_ILi96EEEEEELi96ENS_12float_e4m3_tEfNS_4arch4Sm90ELb0ELb1ELb1ELb1ELb0ELb0ELb0ELb1ELb1ELb1ELb1ELb0EEENS1_21CollectiveEpilogueFwdINS6_IJSA_SC_SB_EEES9_NS_10bfloat16_tESG_Li384ELb1ELb1ELb1ELb1EEENS1_36VarlenDynamicPersistentTileSchedulerILi192ELi128ELi384ELi128ELb1ELb1ELb1ELb1ELb0ELb1EEEEEEEEEvNT_6ParamsE,(.L_x_13369 - _ZN7cutlass13device_kernelIN5flash11enable_sm90INS1_16FlashAttnFwdSm90INS1_25CollectiveMainloopFwdSm90ILi2EN4cute5tupleIJNS5_1CILi1EEES8_S8_EEENS6_IJNS7_ILi192EEENS7_ILi128EEENS7_ILi96EEEEEELi96ENS_12float_e4m3_tEfNS_4arch4Sm90ELb0ELb1ELb1ELb1ELb0ELb0ELb0ELb1ELb1ELb1ELb1ELb0EEENS1_21CollectiveEpilogueFwdINS6_IJSA_SC_SB_EEES9_NS_10bfloat16_tESG_Li384ELb1ELb1ELb1ELb1EEENS1_36VarlenDynamicPersistentTileSchedulerILi192ELi128ELi384ELi128ELb1ELb1ELb1ELb1ELb0ELb1EEEEEEEEEvNT_6ParamsE)
        .other          _ZN7cutlass13device_kernelIN5flash11enable_sm90INS1_16FlashAttnFwdSm90INS1_25CollectiveMainloopFwdSm90ILi2EN4cute5tupleIJNS5_1CILi1EEES8_S8_EEENS6_IJNS7_ILi192EEENS7_ILi128EEENS7_ILi96EEEEEELi96ENS_12float_e4m3_tEfNS_4arch4Sm90ELb0ELb1ELb1ELb1ELb0ELb0ELb0ELb1ELb1ELb1ELb1ELb0EEENS1_21CollectiveEpilogueFwdINS6_IJSA_SC_SB_EEES9_NS_10bfloat16_tESG_Li384ELb1ELb1ELb1ELb1EEENS1_36VarlenDynamicPersistentTileSchedulerILi192ELi128ELi384ELi128ELb1ELb1ELb1ELb1ELb0ELb1EEEEEEEEEvNT_6ParamsE,@"STO_CUDA_ENTRY STV_DEFAULT"
_ZN7cutlass13device_kernelIN5flash11enable_sm90INS1_16FlashAttnFwdSm90INS1_25CollectiveMainloopFwdSm90ILi2EN4cute5tupleIJNS5_1CILi1EEES8_S8_EEENS6_IJNS7_ILi192EEENS7_ILi128EEENS7_ILi96EEEEEELi96ENS_12float_e4m3_tEfNS_4arch4Sm90ELb0ELb1ELb1ELb1ELb0ELb0ELb0ELb1ELb1ELb1ELb1ELb0EEENS1_21CollectiveEpilogueFwdINS6_IJSA_SC_SB_EEES9_NS_10bfloat16_tESG_Li384ELb1ELb1ELb1ELb1EEENS1_36VarlenDynamicPersistentTileSchedulerILi192ELi128ELi384ELi128ELb1ELb1ELb1ELb1ELb0ELb1EEEEEEEEEvNT_6ParamsE:
        /* <DEDUP_REMOVED lines=18> */
.L_x_9735:
[----:B------:R-:W-:Y:S05]  /*0120*/  BSYNC B0 ;  /* 0x0000000000007941 */ /* 0x000fea0003800000 */
.L_x_9734:
        /* <DEDUP_REMOVED lines=41> */
.L_x_9736:
        /* <DEDUP_REMOVED lines=22> */
.L_x_9737:
        /* <DEDUP_REMOVED lines=18> */
.L_x_9738:
        /* <DEDUP_REMOVED lines=22> */
.L_x_9739:
        /* <DEDUP_REMOVED lines=22> */
.L_x_9740:
[----:B------:R-:W-:Y:S01]  /*0900*/  PLOP3.LUT P0, PT, PT, PT, UP0, 0x80, 0x0 ;  /* 0x000000000000781c */ /* 0x000fe20003f0f008 */
[----:B------:R-:W-:Y:S01]  /*0910*/  UMOV UR38, 0x1 ;  /* 0x0000000100267882 */ /* 0x000fe20000000000 */
[----:B------:R-:W-:Y:S01]  /*0920*/  NOP ;  /* 0x0000000000007918 */ /* 0x000fe20000000000 */
[----:B------:R-:W-:Y:S01]  /*0930*/  USEL UR38, UR38, 0x2, !UP0 ;  /* 0x0000000226267887 */ /* 0x000fe2000c000000 */
[----:B------:R-:W-:Y:S01]  /*0940*/  ULDC.64 UR50, c[0x0][0x208] ;  /* 0x0000820000327ab9 */ /* 0x000fe20000000a00 */
[----:B012-4-:R-:W-:Y:S08]  /*0950*/  BAR.SYNC.DEFER_BLOCKING 0x0 ;  /* 0x0000000000007b1d */ /* 0x017ff00000010000 */
[----:B------:R-:W-:Y:S05]  /*0960*/  @!P0 BRA `(.L_x_9741) ;  /* 0x00000120004c8947 */ /* 0x000fea0003800000 */
.L_x_9742:
        /* <DEDUP_REMOVED lines=19> */
[----:B------:R-:W-:Y:S01]  /*0aa0*/  R2UR UR49, R11 ;  /* 0x000000000b3172ca */ /* 0x000fe200000e0000 */
        /* <DEDUP_REMOVED lines=11> */
[----:B------:R-:W-:Y:S02]  /*0b60*/  LOP3.LUT R5, R5, 0xfffffe00, RZ, 0xc0, !PT ;  /* 0xfffffe0005057812 */ /* 0x000fe400078ec0ff */
[----:B------:R-:W-:Y:S02]  /*0b70*/  SHF.R.S32.HI R7, RZ, 0x1f, R12 ;  /* 0x0000001fff077819 */ /* 0x000fe4000001140c */
[----:B------:R-:W-:Y:S02]  /*0b80*/  SHF.R.S32.HI R4, RZ, 0x4, R3 ;  /* 0x00000004ff047819 */ /* 0x000fe40000011403 */
[----:B------:R-:W-:Y:S02]  /*0b90*/  LEA.HI R8, R7, R12, RZ, 0x2 ;  /* 0x0000000c07087211 */ /* 0x000fe400078f10ff */
[----:B------:R-:W-:Y:S02]  /*0ba0*/  LOP3.LUT R2, R3, 0x7fffff0, RZ, 0xc0, !PT ;  /* 0x07fffff003027812 */ /* 0x000fe400078ec0ff */
[----:B------:R-:W-:-:S02]  /*0bb0*/  SHF.R.S32.HI R9, RZ, 0x2, R8 ;  /* 0x00000002ff097819 */ /* 0x000fc40000011408 */
[----:B------:R-:W-:Y:S01]  /*0bc0*/  SHF.R.S32.HI R6, RZ, 0x1f, R8 ;  /* 0x0000001fff067819 */ /* 0x000fe20000011408 */
[----:B------:R-:W-:Y:S01]  /*0bd0*/  IMAD.IADD R2, R13, 0x1, -R2 ;  /* 0x000000010d027824 */ /* 0x000fe200078e0a02 */
[----:B------:R-:W-:Y:S02]  /*0be0*/  LEA.HI R3, R3, R4, RZ, 0x1 ;  /* 0x0000000403037211 */ /* 0x000fe400078f08ff */
[----:B------:R-:W-:Y:S01]  /*0bf0*/  LEA.HI R10, R6, R9, RZ, 0x3 ;  /* 0x00000009060a7211 */ /* 0x000fe200078f18ff */
[----:B------:R-:W-:Y:S01]  /*0c00*/  IMAD.HI R6, R14, 0x55555556, RZ ;  /* 0x555555560e067827 */ /* 0x000fe200078e02ff */
[----:B------:R-:W-:Y:S02]  /*0c10*/  LEA.HI R7, R7, R12, RZ, 0x5 ;  /* 0x0000000c07077211 */ /* 0x000fe400078f28ff */
[----:B------:R-:W-:Y:S01]  /*0c20*/  LOP3.LUT R10, R10, 0xfffffff8, RZ, 0xc0, !PT ;  /* 0xfffffff80a0a7812 */ /* 0x000fe200078ec0ff */
[----:B------:R-:W-:Y:S01]  /*0c30*/  IMAD R2, R2, 0x20, R5 ;  /* 0x0000002002027824 */ /* 0x000fe200078e0205 */
[----:B------:R-:W-:-:S02]  /*0c40*/  LOP3.LUT R3, R3, 0x1ffffffe, RZ, 0xc0, !PT ;  /* 0x1ffffffe03037812 */ /* 0x000fc400078ec0ff */
[----:B------:R-:W-:Y:S01]  /*0c50*/  LEA.HI R6, R6, R6, RZ, 0x1 ;  /* 0x0000000606067211 */ /* 0x000fe200078f08ff */
[----:B------:R-:W-:Y:S01]  /*0c60*/  IMAD.IADD R10, R9, 0x1, -R10 ;  /* 0x00000001090a7824 */ /* 0x000fe200078e0a0a */
[----:B------:R-:W-:Y:S01]  /*0c70*/  SHF.R.S32.HI R7, RZ, 0x5, R7 ;  /* 0x00000005ff077819 */ /* 0x000fe20000011407 */
[----:B------:R-:W-:Y:S01]  /*0c80*/  IMAD.IADD R3, R4, 0x1, -R3 ;  /* 0x0000000104037824 */ /* 0x000fe200078e0a03 */
[----:B------:R-:W-:Y:S01]  /*0c90*/  LEA.HI R0, R0, R13, RZ, 0x2 ;  /* 0x0000000d00007211 */ /* 0x000fe200078f10ff */
[----:B------:R-:W-:Y:S01]  /*0ca0*/  IMAD R6, R6, -0x3, R14 ;  /* 0xfffffffd06067824 */ /* 0x000fe200078e020e */
[----:B------:R-:W-:Y:S01]  /*0cb0*/  LOP3.LUT R8, R8, 0x7ffffffc, RZ, 0xc0, !PT ;  /* 0x7ffffffc08087812 */ /* 0x000fe200078ec0ff */
[----:B------:R-:W-:Y:S01]  /*0cc0*/  IMAD R7, R7, 0x10, R10 ;  /* 0x0000001007077824 */ /* 0x000fe200078e020a */
[----:B------:R-:W-:Y:S01]  /*0cd0*/  LOP3.LUT R4, R0, 0xfffffffc, RZ, 0xc0, !PT ;  /* 0xfffffffc00047812 */ /* 0x000fe200078ec0ff */
[----:B------:R-:W-:Y:S01]  /*0ce0*/  IMAD R2, R3, 0x8, R2 ;  /* 0x0000000803027824 */ /* 0x000fe200078e0202 */
[----:B------:R-:W-:Y:S01]  /*0cf0*/  SHF.R.S32.HI R0, RZ, 0x2, R0 ;  /* 0x00000002ff007819 */ /* 0x000fe20000011400 */
[----:B------:R-:W-:-:S02]  /*0d00*/  IMAD R5, R6, 0x40, R7 ;  /* 0x0000004006057824 */ /* 0x000fc400078e0207 */
[----:B------:R-:W-:Y:S01]  /*0d10*/  IMAD.IADD R4, R13, 0x1, -R4 ;  /* 0x000000010d047824 */ /* 0x000fe200078e0a04 */
[----:B------:R0:W-:Y:S01]  /*0d20*/  STL [R1+0x20], R2 ;  /* 0x0000200201007387 */ /* 0x0001e20000100800 */
[----:B------:R-:W-:Y:S02]  /*0d30*/  IMAD.IADD R8, R12, 0x1, -R8 ;  /* 0x000000010c087824 */ /* 0x000fe400078e0a08 */
[----:B------:R-:W-:Y:S01]  /*0d40*/  IMAD.SHL.U32 R18, R4, 0x8, RZ ;  /* 0x0000000804127824 */ /* 0x000fe200078e00ff */
[----:B------:R1:W-:Y:S01]  /*0d50*/  STL [R1+0x1c], R5 ;  /* 0x00001c0501007387 */ /* 0x0003e20000100800 */
[----:B------:R-:W-:Y:S02]  /*0d60*/  IMAD.SHL.U32 R16, R8, 0x2, RZ ;  /* 0x0000000208107824 */ /* 0x000fe400078e00ff */
[C---:B------:R-:W-:Y:S02]  /*0d70*/  VIADD R19, R18.reuse, 0x20 ;  /* 0x0000002012137836 */ /* 0x040fe40000000000 */
[----:B------:R-:W-:Y:S01]  /*0d80*/  VIADD R23, R18, 0x40 ;  /* 0x0000004012177836 */ /* 0x000fe20000000000 */
[----:B0-----:R-:W-:Y:S01]  /*0d90*/  LEA.HI R2, R4, R4, RZ, 0x1 ;  /* 0x0000000404027211 */ /* 0x001fe200078f08ff */
[C---:B------:R-:W-:Y:S01]  /*0da0*/  VIADD R157, R16.reuse, 0x30 ;  /* 0x00000030109d7836 */ /* 0x040fe20000000000 */
[----:B------:R-:W-:Y:S01]  /*0db0*/  SHF.R.S32.HI R3, RZ, 0x1f, R19 ;  /* 0x0000001fff037819 */ /* 0x000fe20000011413 */
[----:B------:R-:W-:Y:S01]  /*0dc0*/  VIADD R3, R16, 0x20 ;  /* 0x0000002010037836 */ /* 0x000fe20000000000 */
[----:B------:R-:W-:Y:S01]  /*0dd0*/  LOP3.LUT R2, R2, 0x1ffffffe, RZ, 0xc0, !PT ;  /* 0x1ffffffe02027812 */ /* 0x000fe200078ec0ff */
[C---:B------:R-:W-:Y:S01]  /*0de0*/  VIADD R156, R16.reuse, 0x38 ;  /* 0x00000038109c7836 */ /* 0x040fe20000000000 */
[----:B------:R-:W-:Y:S01]  /*0df0*/  SHF.R.S32.HI R0, RZ, 0x1f, R23 ;  /* 0x0000001fff007819 */ /* 0x000fe20000011417 */
        /* <DEDUP_REMOVED lines=16> */
[----:B------:R-:W-:Y:S02]  /*0f00*/  SHF.R.S32.HI R4, RZ, 0x1f, R154 ;  /* 0x0000001fff047819 */ /* 0x000fe4000001149a */
[----:B------:R-:W-:-:S02]  /*0f10*/  SHF.R.S32.HI R3, RZ, 0x1f, R153 ;  /* 0x0000001fff037819 */ /* 0x000fc40000011499 */
[----:B-1----:R-:W-:-:S07]  /*0f20*/  SHF.R.S32.HI R0, RZ, 0x1f, R152 ;  /* 0x0000001fff007819 */ /* 0x002fce0000011498 */
.L_x_9842:
        /* <DEDUP_REMOVED lines=14> */
[----:B------:R-:W-:Y:S01]  /*1010*/  IMAD.U32 R3, RZ, RZ, UR9 ;  /* 0x00000009ff037e24 */ /* 0x000fe2000f8e00ff */
[----:B------:R-:W-:Y:S02]  /*1020*/  @UP1 UIMAD.WIDE UR8, UR49, 0x4, UR10 ;  /* 0x00000004310818a5 */ /* 0x000fe4000f8e020a */
[----:B------:R-:W-:Y:S02]  /*1030*/  ULOP3.LUT UR43, UR6, 0xff0000, URZ, 0xc0, !UPT ;  /* 0x00ff0000062b7892 */ /* 0x000fe4000f8ec03f */
[----:B--2---:R-:W2:Y:S01]  /*1040*/  @P0 LDG.E R2, desc[UR50][R2.64] ;  /* 0x0000003202020981 */ /* 0x004ea2000c1e1900 */
[----:B------:R-:W-:Y:S01]  /*1050*/  ULDC.64 UR10, c[0x0][0xa20] ;  /* 0x00028800000a7ab9 */ /* 0x000fe20000000a00 */
[----:B------:R-:W-:-:S02]  /*1060*/  IMAD.U32 R4, RZ, RZ, UR8 ;  /* 0x00000008ff047e24 */ /* 0x000fc4000f8e00ff */
[----:B---3--:R-:W-:Y:S01]  /*1070*/  IMAD.U32 R5, RZ, RZ, UR9 ;  /* 0x00000009ff057e24 */ /* 0x008fe2000f8e00ff */
        /* <DEDUP_REMOVED lines=30> */
.L_x_9743:
        /* <DEDUP_REMOVED lines=9> */
.L_x_9744:
        /* <DEDUP_REMOVED lines=13> */
.L_x_9745:
[----:B------:R-:W-:Y:S01]  /*13c0*/  ULDC UR6, c[0x0][0x448] ;  /* 0x0001120000067ab9 */ /* 0x000fe20000000800 */
[----:B------:R-:W-:Y:S02]  /*13d0*/  UIMAD UR40, UR5, 0xc0, URZ ;  /* 0x000000c0052878a4 */ /* 0x000fe4000f8e023f */
        /* <DEDUP_REMOVED lines=24> */
.L_x_9747:
[----:B------:R-:W-:-:S11]  /*1560*/  UISETP.NE.AND UP1, UPT, UR5, 0x1, UPT ;  /* 0x000000010500788c */ /* 0x000fd6000bf25270 */
[----:B------:R-:W-:Y:S02]  /*1570*/  @UP1 ULDC.64 UR10, c[0x0][0x9e8] ;  /* 0x00027a00000a1ab9 */ /* 0x000fe40000000a00 */
[----:B------:R-:W-:-:S04]  /*1580*/  UIMAD.WIDE.U32 UR6, UR8, UR10, URZ ;  /* 0x0000000a080672a5 */ /* 0x000fc8000f8e003f */
[----:B------:R-:W-:-:S12]  /*1590*/  @UP1 USHF.R.U32.HI UR8, URZ, UR11, UR7 ;  /* 0x0000000b3f081299 */ /* 0x000fd80008011607 */
.L_x_9748:
[----:B------:R-:W-:-:S04]  /*15a0*/  UIMAD UR8, UR8, UR5, UR5 ;  /* 0x00000005080872a4 */ /* 0x000fc8000f8e0205 */
[----:B------:R-:W-:-:S04]  /*15b0*/  UISETP.LT.AND UP1, UPT, UR4, UR8, UPT ;  /* 0x000000080400728c */ /* 0x000fc8000bf21270 */
[----:B------:R-:W-:-:S12]  /*15c0*/  USEL UR4, UR4, UR8, UP1 ;  /* 0x0000000804047287 */ /* 0x000fd80008800000 */
.L_x_9746:
        /* <DEDUP_REMOVED lines=30> */
.L_x_9750:
[----:B------:R-:W-:-:S11]  /*17b0*/  UISETP.NE.AND UP0, UPT, UR5, 0x1, UPT ;  /* 0x000000010500788c */ /* 0x000fd6000bf05270 */
[----:B------:R-:W-:Y:S02]  /*17c0*/  @UP0 ULDC.64 UR10, c[0x0][0x9e8] ;  /* 0x00027a00000a0ab9 */ /* 0x000fe40000000a00 */
[----:B------:R-:W-:-:S04]  /*17d0*/  UIMAD.WIDE.U32 UR8, UR7, UR10, URZ ;  /* 0x0000000a070872a5 */ /* 0x000fc8000f8e003f */
[----:B------:R-:W-:-:S12]  /*17e0*/  @UP0 USHF.R.U32.HI UR7, URZ, UR11, UR9 ;  /* 0x0000000b3f070299 */ /* 0x000fd80008011609 */
.L_x_9751:
[----:B------:R-:W-:-:S04]  /*17f0*/  UIMAD UR5, UR7, UR5, URZ ;  /* 0x00000005070572a4 */ /* 0x000fc8000f8e023f */
[----:B------:R-:W-:-:S04]  /*1800*/  UISETP.LT.AND UP0, UPT, UR4, UR5, UPT ;  /* 0x000000050400728c */ /* 0x000fc8000bf01270 */
[----:B------:R-:W-:-:S12]  /*1810*/  USEL UR4, UR4, UR5, !UP0 ;  /* 0x0000000504047287 */ /* 0x000fd8000c000000 */
.L_x_9749:
        /* <DEDUP_REMOVED lines=48> */
.L_x_9752:
[----:B------:R-:W-:Y:S01]  /*1b20*/  UIMAD UR44, UR42, UR4, UR44 ;  /* 0x000000042a2c72a4 */ /* 0x000fe2000f8e022c */
[----:B------:R-:W-:Y:S01]  /*1b30*/  IMAD.U32 R88, RZ, RZ, UR6 ;  /* 0x00000006ff587e24 */ /* 0x000fe2000f8e00ff */
[----:B------:R-:W-:Y:S01]  /*1b40*/  PLOP3.LUT P0, PT, PT, PT, PT, 0x80, 0x0 ;  /* 0x000000000000781c */ /* 0x000fe20003f0f070 */
[----:B------:R-:W-:Y:S01]  /*1b50*/  IMAD.U32 R3, RZ, RZ, UR4 ;  /* 0x00000004ff037e24 */ /* 0x000fe2000f8e00ff */
[----:B------:R-:W-:Y:S01]  /*1b60*/  CS2R R20, SRZ ;  /* 0x0000000000147805 */ /* 0x000fe2000001ff00 */
[----:B------:R-:W-:Y:S01]  /*1b70*/  IMAD.MOV.U32 R2, RZ, RZ, RZ ;  /* 0x000000ffff027224 */ /* 0x000fe200078e00ff */
[----:B------:R-:W-:Y:S01]  /*1b80*/  CS2R R40, SRZ ;  /* 0x0000000000287805 */ /* 0x000fe2000001ff00 */
[----:B------:R-:W-:Y:S01]  /*1b90*/  IMAD.MOV.U32 R0, RZ, RZ, RZ ;  /* 0x000000ffff007224 */ /* 0x000fe200078e00ff */
[----:B------:R-:W-:Y:S01]  /*1ba0*/  VIADDMNMX R88, R3, UR44, R88, PT ;  /* 0x0000002c03587c46 */ /* 0x000fe2000b800158 */
[----:B------:R-:W-:Y:S01]  /*1bb0*/  IMAD.MOV.U32 R15, RZ, RZ, RZ ;  /* 0x000000ffff0f7224 */ /* 0x000fe200078e00ff */
[----:B------:R-:W-:Y:S01]  /*1bc0*/  CS2R R38, SRZ ;  /* 0x0000000000267805 */ /* 0x000fe2000001ff00 */
[----:B------:R-:W-:Y:S01]  /*1bd0*/  IMAD.MOV.U32 R93, RZ, RZ, RZ ;  /* 0x000000ffff5d7224 */ /* 0x000fe200078e00ff */
[----:B------:R-:W-:-:S02]  /*1be0*/  ISETP.GT.AND P1, PT, R88, UR44, PT ;  /* 0x0000002c58007c0c */ /* 0x000fc4000bf24270 */
[----:B------:R-:W-:Y:S01]  /*1bf0*/  CS2R R8, SRZ ;  /* 0x0000000000087805 */ /* 0x000fe2000001ff00 */
[----:B------:R-:W-:Y:S01]  /*1c00*/  IMAD.MOV.U32 R95, RZ, RZ, RZ ;  /* 0x000000ffff5f7224 */ /* 0x000fe200078e00ff */
        /* <DEDUP_REMOVED lines=60> */
.L_x_9754:
        /* <DEDUP_REMOVED lines=50> */
.L_x_9949:
[----:B------:R-:W-:Y:S05]  /*22f0*/  @!P0 BRA `(.L_x_9756) ;  /* 0x0000000000048947 */ /* 0x000fea0003800000 */
[----:B------:R-:W-:Y:S01]  /*2300*/  BPT.TRAP 0x1 ;  /* 0x000000040000795c */ /* 0x000fe20000300000 */
.L_x_9756:
[----:B------:R-:W-:Y:S02]  /*2310*/  IMAD.U32 R90, RZ, RZ, UR52 ;  /* 0x00000034ff5a7e24 */ /* 0x000fe4000f8e00ff */
[----:B0-----:R-:W-:-:S03]  /*2320*/  IMAD.U32 R3, RZ, RZ, UR53 ;  /* 0x00000035ff037e24 */ /* 0x001fc6000f8e00ff */
[----:B------:R-:W-:Y:S02]  /*2330*/  LEA R90, R90, UR46, 0x3 ;  /* 0x0000002e5a5a7c11 */ /* 0x000fe4000f8e18ff */
[----:B------:R-:W-:-:S04]  /*2340*/  SHF.L.U32 R3, R3, 0x1f, RZ ;  /* 0x0000001f03037819 */ /* 0x000fc800000006ff */
[----:B------:R0:W1:Y:S01]  /*2350*/  SYNCS.PHASECHK.TRANS64.TRYWAIT P2, [R90+URZ+0x19c30], R3 ;  /* 0x019c30035a0075a7 */ /* 0x000062000804017f */
[----:B------:R-:W-:Y:S05]  /*2360*/  @!P0 BRA `(.L_x_9757) ;  /* 0x0000000000048947 */ /* 0x000fea0003800000 */
[----:B------:R-:W-:Y:S01]  /*2370*/  BPT.TRAP 0x1 ;  /* 0x000000040000795c */ /* 0x000fe20000300000 */
.L_x_9757:
[----:B------:R-:W2:Y:S02]  /*2380*/  S2R R2, SR_TID.X ;  /* 0x0000000000027919 */ /* 0x000ea40000002100 */
[----:B--2---:R-:W-:Y:S01]  /*2390*/  LOP3.LUT P1, RZ, R2, 0x7f, RZ, 0xc0, !PT ;  /* 0x0000007f02ff7812 */ /* 0x004fe2000782c0ff */
[----:B-1----:R-:W-:-:S12]  /*23a0*/  @P2 BRA `(.L_x_9758) ;  /* 0x0000000000082947 */ /* 0x002fd80003800000 */
[----:B------:R-:W1:Y:S02]  /*23b0*/  SYNCS.PHASECHK.TRANS64.TRYWAIT P2, [R90+URZ+0x19c30], R3 ;  /* 0x019c30035a0075a7 */ /* 0x000e64000804017f */
[----:B-1----:R-:W-:Y:S05]  /*23c0*/  @!P2 BRA `(.L_x_9759) ;  /* 0x0000016c0090a947 */ /* 0x002fea0003800000 */
.L_x_9758:
        /* <DEDUP_REMOVED lines=34> */
[----:B------:R-:W-:Y:S02]  /*25f0*/  ULDC.64 UR10, c[0x0][0x9e0] ;  /* 0x00027800000a7ab9 */ /* 0x000fe40000000a00 */
[----:B------:R-:W-:Y:S01]  /*2600*/  UISETP.GE.AND UP1, UPT, UR11, 0x1, UPT ;  /* 0x000000010b00788c */ /* 0x000fe2000bf26270 */
[----:B------:R-:W-:Y:S02]  /*2610*/  WARPGROUP.DEPBAR.LE gsb0, 0x0 ;  /* 0x00008000000079c5 */ /* 0x000fe40000010000 */
[C---:B------:R-:W-:Y:S01]  /*2620*/  FMUL.FTZ R94, R0.reuse, R32 ;  /* 0x00000020005e7220 */ /* 0x040fe20000410000 */
[C---:B------:R-:W-:Y:S01]  /*2630*/  FMUL.FTZ R32, R0.reuse, R66 ;  /* 0x0000004200207220 */ /* 0x040fe20000410000 */
        /* <DEDUP_REMOVED lines=8> */
[----:B------:R-:W-:Y:S01]  /*26c0*/  IMAD.MOV.U32 R43, RZ, RZ, -0x80 ;  /* 0xffffff80ff2b7424 */ /* 0x000fe200078e00ff */
[----:B------:R-:W-:Y:S01]  /*26d0*/  @P3 SHF.R.U32.HI R66, RZ, UR6, R36 ;  /* 0x00000006ff423c19 */ /* 0x000fe20008011624 */
        /* <DEDUP_REMOVED lines=62> */
[C-C-:B------:R-:W-:Y:S01]  /*2ac0*/  IADD3 R42, -R16.reuse, 0x1, R73.reuse ;  /* 0x00000001102a7810 */ /* 0x140fe20007ffe149 */
[----:B------:R2:W-:Y:S01]  /*2ad0*/  @!P1 SYNCS.ARRIVE.TRANS64.RED.A1T0 RZ, [R90+URZ], RZ ;  /* 0x000000ff5aff99a7 */ /* 0x0005e2000810043f */
[----:B------:R-:W-:-:S02]  /*2ae0*/  IADD3 R72, -R16, UR41, R73 ;  /* 0x0000002910487c10 */ /* 0x000fc4000fffe149 */
[----:B------:R-:W-:Y:S02]  /*2af0*/  IADD3 R42, -R43, UR41, R42 ;  /* 0x000000292b2a7c10 */ /* 0x000fe4000fffe12a */
[----:B------:R-:W-:Y:S01]  /*2b00*/  LEA R68, R88, 0xffffff80, 0x7 ;  /* 0xffffff8058447811 */ /* 0x000fe200078e38ff */
[----:B------:R-:W3:Y:S02]  /*2b10*/  MUFU.TANH R89, R89 ;  /* 0x0000005900597308 */ /* 0x000ee40000002400 */
[C---:B------:R-:W-:Y:S02]  /*2b20*/  VIADD R75, R42.reuse, UR10 ;  /* 0x0000000a2a4b7c36 */ /* 0x040fe40008000000 */
[----:B------:R-:W-:-:S03]  /*2b30*/  VIADD R74, R42, UR17 ;  /* 0x000000112a4a7c36 */ /* 0x000fc60008000000 */
[----:B0-----:R-:W-:Y:S01]  /*2b40*/  VIADDMNMX R70, R45, R75, R72, PT ;  /* 0x0000004b2d467246 */ /* 0x001fe20003800148 */
[----:B------:R-:W0:Y:S01]  /*2b50*/  MUFU.TANH R3, R3 ;  /* 0x0000000300037308 */ /* 0x000e220000002400 */
        /* <DEDUP_REMOVED lines=76> */
.L_x_9762:
[----:B------:R-:W-:-:S06]  /*3020*/  UISETP.NE.AND UP2, UPT, UR11, 0x1, UPT ;  /* 0x000000010b00788c */ /* 0x000fcc000bf45270 */
[----:B------:R-:W-:-:S05]  /*3030*/  PLOP3.LUT P2, PT, PT, PT, UP2, 0x80, 0x0 ;  /* 0x000000000000781c */ /* 0x000fca0003f4f028 */
[----:B------:R-:W-:-:S08]  /*3040*/  @UP2 ULDC.64 UR6, c[0x0][0x9e8] ;  /* 0x00027a0000062ab9 */ /* 0x000fd00000000a00 */
[----:B------:R-:W-:-:S05]  /*3050*/  @P2 IMAD.HI.U32 R42, R43, UR6, RZ ;  /* 0x000000062b2a2c27 */ /* 0x000fca000f8e00ff */
[----:B------:R-:W-:-:S07]  /*3060*/  @P2 SHF.R.U32.HI R43, RZ, UR7, R42 ;  /* 0x00000007ff2b2c19 */ /* 0x000fce000801162a */
.L_x_9763:
[----:B------:R-:W-:Y:S05]  /*3070*/  BSYNC B0 ;  /* 0x0000000000007941 */ /* 0x000fea0003800000 */
.L_x_9761:
[----:B------:R-:W-:-:S04]  /*3080*/  IMAD R43, R43, UR11, -R68 ;  /* 0x0000000b2b2b7c24 */ /* 0x000fc8000f8e0a44 */
[----:B------:R-:W-:-:S05]  /*3090*/  IMAD.IADD R43, R43, 0x1, -R16 ;  /* 0x000000012b2b7824 */ /* 0x000fca00078e0a10 */
[----:B------:R-:W-:Y:S02]  /*30a0*/  VIMNMX R71, R71, R43, !PT ;  /* 0x0000002b47477248 */ /* 0x000fe40007fe0100 */
[----:B------:R-:W-:-:S07]  /*30b0*/  VIADDMNMX R70, R43, UR11, R70, PT ;  /* 0x0000000b2b467c46 */ /* 0x000fce000b800146 */
.L_x_9760:
        /* <DEDUP_REMOVED lines=12> */
[C---:B------:R-:W-:Y:S02]  /*3180*/  ISETP.GE.AND P5, PT, R73.reuse, 0x11, PT ;  /* 0x000000114900780c */ /* 0x040fe40003fa6270 */
[C---:B------:R-:W-:Y:S02]  /*3190*/  ISETP.LT.OR P4, PT, R70.reuse, 0x9, P4 ;  /* 0x000000094600780c */ /* 0x040fe40002781670 */
[----:B------:R-:W-:Y:S02]  /*31a0*/  ISETP.LT.OR P3, PT, R70, 0xa, P3 ;  /* 0x0000000a4600780c */ /* 0x000fe40001f61670 */
[----:B0-----:R-:W-:Y:S02]  /*31b0*/  FSEL R92, R92, -INF , !P4 ;  /* 0xff8000005c5c7808 */ /* 0x001fe40006000000 */
        /* <DEDUP_REMOVED lines=166> */
[----:B------:R-:W-:-:S04]  /*3c20*/  ISETP.LT.OR P6, PT, R70, 0x7a, P6 ;  /* 0x0000007a4600780c */ /* 0x000fc800037c1670 */
[----:B------:R-:W-:Y:S02]  /*3c30*/  FSEL R2, R67, -INF , !P6 ;  /* 0xff80000043027808 */ /* 0x000fe40007000000 */
[----:B------:R-:W0:Y:S01]  /*3c40*/  SHFL.IDX PT, R67, R66, 0x1, 0x1c1f ;  /* 0x003c1f0042437f89 */ /* 0x000e2200000e0000 */
[----:B------:R-:W-:Y:S02]  /*3c50*/  PLOP3.LUT P6, PT, PT, PT, UP1, 0x40, 0x0 ;  /* 0x000000000000781c */ /* 0x000fe40003fce818 */
[----:B0-----:R-:W-:Y:S01]  /*3c60*/  VIADDMNMX R73, R67, R75, R72, PT ;  /* 0x0000004b43497246 */ /* 0x001fe20003800148 */
[----:B------:R-:W-:-:S10]  /*3c70*/  IMAD.IADD R74, R74, 0x1, R67 ;  /* 0x000000014a4a7824 */ /* 0x000fd400078e0243 */
        /* <DEDUP_REMOVED lines=15> */
.L_x_9766:
[----:B------:R-:W-:-:S06]  /*3d70*/  UISETP.NE.AND UP2, UPT, UR11, 0x1, UPT ;  /* 0x000000010b00788c */ /* 0x000fcc000bf45270 */
[----:B------:R-:W-:-:S05]  /*3d80*/  PLOP3.LUT P6, PT, PT, PT, UP2, 0x80, 0x0 ;  /* 0x000000000000781c */ /* 0x000fca0003fcf028 */
[----:B------:R-:W-:-:S08]  /*3d90*/  @UP2 ULDC.64 UR6, c[0x0][0x9e8] ;  /* 0x00027a0000062ab9 */ /* 0x000fd00000000a00 */
[----:B------:R-:W-:Y:S01]  /*3da0*/  @P6 IMAD.HI.U32 R66, R67, UR6, RZ ;  /* 0x0000000643426c27 */ /* 0x000fe2000f8e00ff */
[----:B------:R-:W-:-:S13]  /*3db0*/  PLOP3.LUT P6, PT, PT, PT, UP2, 0x80, 0x0 ;  /* 0x000000000000781c */ /* 0x000fda0003fcf028 */
[----:B------:R-:W-:-:S07]  /*3dc0*/  @P6 SHF.R.U32.HI R67, RZ, UR7, R66 ;  /* 0x00000007ff436c19 */ /* 0x000fce0008011642 */
.L_x_9767:
[----:B------:R-:W-:Y:S05]  /*3dd0*/  BSYNC B0 ;  /* 0x0000000000007941 */ /* 0x000fea0003800000 */
.L_x_9765:
[----:B------:R-:W-:-:S04]  /*3de0*/  IMAD R67, R67, UR11, -R68 ;  /* 0x0000000b43437c24 */ /* 0x000fc8000f8e0a44 */
[----:B------:R-:W-:-:S05]  /*3df0*/  IMAD.IADD R67, R67, 0x1, -R16 ;  /* 0x0000000143437824 */ /* 0x000fca00078e0a10 */
[----:B------:R-:W-:Y:S02]  /*3e00*/  VIMNMX R74, R74, R67, !PT ;  /* 0x000000434a4a7248 */ /* 0x000fe40007fe0100 */
[----:B------:R-:W-:-:S07]  /*3e10*/  VIADDMNMX R73, R67, UR11, R73, PT ;  /* 0x0000000b43497c46 */ /* 0x000fce000b800149 */
.L_x_9764:
        /* <DEDUP_REMOVED lines=9> */
[----:B------:R-:W-:Y:S01]  /*3eb0*/  UMOV UR7, UR40 ;  /* 0x0000002800077c82 */ /* 0x000fe20008000000 */
[----:B------:R-:W-:Y:S01]  /*3ec0*/  LOP3.LUT P2, RZ, R22, 0x2, RZ, 0xc0, !PT ;  /* 0x0000000216ff7812 */ /* 0x000fe2000784c0ff */
        /* <DEDUP_REMOVED lines=9> */
[----:B------:R-:W-:-:S02]  /*3f60*/  LOP3.LUT P2, RZ, R22, 0x4, RZ, 0xc0, !PT ;  /* 0x0000000416ff7812 */ /* 0x000fc4000784c0ff */
[C---:B------:R-:W-:Y:S02]  /*3f70*/  ISETP.LT.OR P4, PT, R73.reuse, 0x72, P4 ;  /* 0x000000724900780c */ /* 0x040fe40002781670 */
[----:B------:R-:W-:Y:S02]  /*3f80*/  ISETP.GT.AND P2, PT, R74, 0x9, !P2 ;  /* 0x000000094a00780c */ /* 0x000fe40005744270 */
[----:B------:R-:W-:Y:S02]  /*3f90*/  FSEL R28, R28, -INF , !P3 ;  /* 0xff8000001c1c7808 */ /* 0x000fe40005800000 */
[C---:B------:R-:W-:Y:S02]  /*3fa0*/  ISETP.LT.OR P2, PT, R73.reuse, 0xa, P2 ;  /* 0x0000000a4900780c */ /* 0x040fe40001741670 */
[----:B------:R-:W-:Y:S02]  /*3fb0*/  ISETP.LT.OR P5, PT, R73, 0x79, P5 ;  /* 0x000000794900780c */ /* 0x000fe40002fa1670 */
[----:B------:R-:W-:-:S02]  /*3fc0*/  FSEL R6, R6, -INF , !P2 ;  /* 0xff80000006067808 */ /* 0x000fc40005000000 */
[----:B------:R-:W-:Y:S02]  /*3fd0*/  ISETP.GT.AND P2, PT, R74, 0x10, !P6 ;  /* 0x000000104a00780c */ /* 0x000fe40007744270 */
[C---:B------:R-:W-:Y:S02]  /*3fe0*/  LOP3.LUT P6, RZ, R22.reuse, 0x8000, RZ, 0xc0, !PT ;  /* 0x0000800016ff7812 */ /* 0x040fe400078cc0ff */
[----:B------:R-:W-:Y:S02]  /*3ff0*/  ISETP.LT.OR P2, PT, R73, 0x11, P2 ;  /* 0x000000114900780c */ /* 0x000fe40001741670 */
[----:B------:R-:W-:Y:S02]  /*4000*/  FSEL R31, R31, -INF , !P4 ;  /* 0xff8000001f1f7808 */ /* 0x000fe40006000000 */
[----:B------:R-:W-:Y:S02]  /*4010*/  FSEL R66, R7, -INF , !P2 ;  /* 0xff80000007427808 */ /* 0x000fe40005000000 */
[----:B------:R-:W-:-:S02]  /*4020*/  LOP3.LUT P2, RZ, R22, 0x2000000, RZ, 0xc0, !PT ;  /* 0x0200000016ff7812 */ /* 0x000fc4000784c0ff */
[----:B------:R-:W-:Y:S02]  /*4030*/  FMNMX.FTZ R7, R69, R89, !PT ;  /* 0x0000005945077209 */ /* 0x000fe40007810000 */
[----:B------:R-:W-:Y:S02]  /*4040*/  ISETP.GT.AND P2, PT, R74, 0x11, !P2 ;  /* 0x000000114a00780c */ /* 0x000fe40005744270 */
[----:B------:R-:W-:Y:S02]  /*4050*/  FSEL R36, R36, -INF , !P5 ;  /* 0xff80000024247808 */ /* 0x000fe40006800000 */
[----:B------:R-:W-:-:S04]  /*4060*/  ISETP.LT.OR P2, PT, R73, 0x12, P2 ;  /* 0x000000124900780c */ /* 0x000fc80001741670 */
        /* <DEDUP_REMOVED lines=72> */
[----:B------:R-:W-:Y:S01]  /*44f0*/  LOP3.LUT P6, RZ, R22, 0x10, RZ, 0xc0, !PT ;  /* 0x0000001016ff7812 */ /* 0x000fe200078cc0ff */
[----:B------:R-:W0:Y:S01]  /*4500*/  SHFL.BFLY PT, R8, R7, 0x2, 0x1f ;  /* 0x0c401f0007087f89 */ /* 0x000e2200000e0000 */
[----:B------:R-:W-:-:S04]  /*4510*/  ISETP.LT.OR P2, PT, R73, 0x41, P2 ;  /* 0x000000414900780c */ /* 0x000fc80001741670 */
[----:B------:R-:W-:Y:S02]  /*4520*/  FSEL R26, R26, -INF , !P2 ;  /* 0xff8000001a1a7808 */ /* 0x000fe40005000000 */
[----:B------:R-:W-:-:S04]  /*4530*/  LOP3.LUT P2, RZ, R22, 0x2000, RZ, 0xc0, !PT ;  /* 0x0000200016ff7812 */ /* 0x000fc8000784c0ff */
[----:B------:R-:W-:-:S04]  /*4540*/  ISETP.GT.AND P2, PT, R74, 0x41, !P2 ;  /* 0x000000414a00780c */ /* 0x000fc80005744270 */
[----:B------:R-:W-:-:S04]  /*4550*/  ISETP.LT.OR P2, PT, R73, 0x42, P2 ;  /* 0x000000424900780c */ /* 0x000fc80001741670 */
[----:B------:R-:W-:Y:S02]  /*4560*/  FSEL R27, R27, -INF , !P2 ;  /* 0xff8000001b1b7808 */ /* 0x000fe40005000000 */
[----:B------:R-:W-:Y:S02]  /*4570*/  LOP3.LUT P2, RZ, R22, 0x1000, RZ, 0xc0, !PT ;  /* 0x0000100016ff7812 */ /* 0x000fe4000784c0ff */
[----:B0-----:R-:W-:Y:S02]  /*4580*/  FMNMX.FTZ R68, R7, R8, !PT ;  /* 0x0000000807447209 */ /* 0x001fe40007810000 */
[----:B------:R-:W-:-:S03]  /*4590*/  ISETP.GT.AND P2, PT, R74, 0x48, !P2 ;  /* 0x000000484a00780c */ /* 0x000fc60005744270 */
        /* <DEDUP_REMOVED lines=8> */
[----:B0-----:R-:W-:Y:S01]  /*4620*/  FMNMX.FTZ R8, R68, R71, !PT ;  /* 0x0000004744087209 */ /* 0x001fe20007810000 */
[----:B------:R-:W-:Y:S01]  /*4630*/  IMAD.U32 R71, RZ, RZ, UR6 ;  /* 0x00000006ff477e24 */ /* 0x000fe2000f8e00ff */
[----:B------:R-:W-:-:S03]  /*4640*/  ISETP.GT.AND P2, PT, R74, 0x50, !P2 ;  /* 0x000000504a00780c */ /* 0x000fc60005744270 */
[----:B------:R-:W-:Y:S01]  /*4650*/  FFMA.FTZ R76, R8, R71, -8 ;  /* 0xc1000000084c7423 */ /* 0x000fe20000010047 */
        /* <DEDUP_REMOVED lines=30> */
[----:B------:R-:W-:-:S01]  /*4840*/  FFMA.FTZ R77, R41, UR6, -R76 ;  /* 0x00000006294d7c23 */ /* 0x000fc2000801084c */
[----:B------:R-:W-:Y:S01]  /*4850*/  ISETP.LT.OR P2, PT, R73, 0x1, P2 ;  /* 0x000000014900780c */ /* 0x000fe20001741670 */
[----:B------:R-:W-:-:S01]  /*4860*/  FFMA.FTZ R41, R48, UR6, -R76 ;  /* 0x0000000630297c23 */ /* 0x000fc2000801084c */
[----:B------:R-:W-:Y:S01]  /*4870*/  ISETP.GT.AND P6, PT, R74, 0x79, !P6 ;  /* 0x000000794a00780c */ /* 0x000fe200077c4270 */
[----:B------:R-:W-:-:S01]  /*4880*/  FFMA.FTZ R48, R47, UR6, -R76 ;  /* 0x000000062f307c23 */ /* 0x000fc2000801084c */
[----:B------:R-:W-:Y:S01]  /*4890*/  FSEL R75, R3, -INF , !P2 ;  /* 0xff800000034b7808 */ /* 0x000fe20005000000 */
[----:B------:R-:W-:-:S01]  /*48a0*/  FFMA.FTZ R47, R49, UR6, -R76 ;  /* 0x00000006312f7c23 */ /* 0x000fc2000801084c */
[----:B------:R-:W-:Y:S01]  /*48b0*/  LOP3.LUT P2, RZ, R22, 0x4000000, RZ, 0xc0, !PT ;  /* 0x0400000016ff7812 */ /* 0x000fe2000784c0ff */
[----:B------:R-:W-:-:S01]  /*48c0*/  FFMA.FTZ R49, R51, UR6, -R76 ;  /* 0x0000000633317c23 */ /* 0x000fc2000801084c */
[----:B------:R-:W-:Y:S01]  /*48d0*/  FMNMX.FTZ R72, R75, R4, !PT ;  /* 0x000000044b487209 */ /* 0x000fe20007810000 */
        /* <DEDUP_REMOVED lines=8> */
[----:B------:R-:W-:-:S01]  /*4960*/  FFMA.FTZ R59, R61, UR6, -R76 ;  /* 0x000000063d3b7c23 */ /* 0x000fc2000801084c */
[----:B------:R-:W-:Y:S01]  /*4970*/  FSEL R25, R25, -INF , !P2 ;  /* 0xff80000019197808 */ /* 0x000fe20005000000 */
        /* <DEDUP_REMOVED lines=32> */
[----:B------:R-:W0:Y:S01]  /*4b80*/  MUFU.EX2 R70, R70 ;  /* 0x0000004600467308 */ /* 0x000e220000000800 */
[----:B------:R-:W-:Y:S01]  /*4b90*/  FMNMX.FTZ R7, R15, R78, !PT ;  /* 0x0000004e0f077209 */ /* 0x000fe20007810000 */
[----:B------:R-:W-:-:S03]  /*4ba0*/  FFMA.FTZ R62, R62, UR6, -R76 ;  /* 0x000000063e3e7c23 */ /* 0x000fc6000801084c */
        /* <DEDUP_REMOVED lines=33> */
[----:B0-----:R-:W-:Y:S01]  /*4dc0*/  F2FP.SATFINITE.E4M3.F32.PACK_AB_MERGE_C R144, R46, R77, RZ ;  /* 0x0000004d2e90723e */ /* 0x001fe200048070ff */
[----:B------:R-:W0:Y:S03]  /*4dd0*/  SHFL.BFLY PT, R7, R74, 0x2, 0x1f ;  /* 0x0c401f004a077f89 */ /* 0x000e2600000e0000 */
[----:B------:R-:W-:-:S03]  /*4de0*/  F2FP.SATFINITE.E4M3.F32.PACK_AB_MERGE_C R144, R42, R43, R144 ;  /* 0x0000002b2a90723e */ /* 0x000fc60004807090 */
[----:B------:R-:W-:Y:S08]  /*4df0*/  MUFU.EX2 R47, R47 ;  /* 0x0000002f002f7308 */ /* 0x000ff00000000800 */
[----:B------:R-:W1:Y:S08]  /*4e00*/  MUFU.EX2 R50, R50 ;  /* 0x0000003200327308 */ /* 0x000e700000000800 */
[----:B------:R-:W-:Y:S01]  /*4e10*/  MUFU.EX2 R51, R51 ;  /* 0x0000003300337308 */ /* 0x000fe20000000800 */
[----:B0-----:R-:W-:Y:S01]  /*4e20*/  FMNMX.FTZ R73, R74, R7, !PT ;  /* 0x000000074a497209 */ /* 0x001fe20007810000 */
[--C-:B------:R-:W-:Y:S01]  /*4e30*/  FFMA.FTZ R74, R63, UR6, -R76.reuse ;  /* 0x000000063f4a7c23 */ /* 0x100fe2000801084c */
[----:B------:R-:W-:-:S03]  /*4e40*/  FFMA.FTZ R63, R2, UR6, -R76 ;  /* 0x00000006023f7c23 */ /* 0x000fc6000801084c */
[----:B------:R-:W0:Y:S02]  /*4e50*/  SHFL.BFLY PT, R78, R73, 0x1, 0x1f ;  /* 0x0c201f00494e7f89 */ /* 0x000e2400000e0000 */
[----:B------:R-:W2:Y:S01]  /*4e60*/  MUFU.EX2 R54, R54 ;  /* 0x0000003600367308 */ /* 0x000ea20000000800 */
[----:B-1----:R-:W-:-:S04]  /*4e70*/  F2FP.SATFINITE.E4M3.F32.PACK_AB_MERGE_C R146, R50, R47, RZ ;  /* 0x0000002f3292723e */ /* 0x002fc800048070ff */
[----:B------:R-:W-:-:S03]  /*4e80*/  F2FP.SATFINITE.E4M3.F32.PACK_AB_MERGE_C R146, R48, R41, R146 ;  /* 0x000000293092723e */ /* 0x000fc60004807092 */
[----:B------:R-:W-:Y:S08]  /*4e90*/  MUFU.EX2 R49, R49 ;  /* 0x0000003100317308 */ /* 0x000ff00000000800 */
[----:B------:R-:W1:Y:S01]  /*4ea0*/  MUFU.EX2 R52, R52 ;  /* 0x0000003400347308 */ /* 0x000e620000000800 */
[----:B--2---:R-:W-:Y:S02]  /*4eb0*/  F2FP.SATFINITE.E4M3.F32.PACK_AB_MERGE_C R140, R54, R51, RZ ;  /* 0x00000033368c723e */ /* 0x004fe400048070ff */
[----:B0-----:R-:W-:Y:S01]  /*4ec0*/  FMNMX.FTZ R7, R73, R78, !PT ;  /* 0x0000004e49077209 */ /* 0x001fe20007810000 */
[----:B------:R-:W-:-:S04]  /*4ed0*/  IMAD.U32 R78, RZ, RZ, UR6 ;  /* 0x00000006ff4e7e24 */ /* 0x000fc8000f8e00ff */
[----:B------:R-:W-:Y:S01]  /*4ee0*/  MUFU.EX2 R55, R55 ;  /* 0x0000003700377308 */ /* 0x000fe20000000800 */
[C---:B------:R-:W-:Y:S01]  /*4ef0*/  FSETP.NEU.FTZ.AND P2, PT, R7.reuse, -INF , PT ;  /* 0xff8000000700780b */ /* 0x040fe20003f5d000 */
[----:B------:R-:W-:-:S05]  /*4f00*/  FFMA.FTZ R65, R7, R78, -8 ;  /* 0xc100000007417423 */ /* 0x000fca000001004e */
[----:B------:R-:W-:Y:S01]  /*4f10*/  FSEL R2, R65, RZ, P2 ;  /* 0x000000ff41027208 */ /* 0x000fe20001000000 */
[----:B------:R-:W-:Y:S01]  /*4f20*/  MUFU.EX2 R58, R58 ;  /* 0x0000003a003a7308 */ /* 0x000fe20000000800 */
[----:B-1----:R-:W-:Y:S02]  /*4f30*/  F2FP.SATFINITE.E4M3.F32.PACK_AB_MERGE_C R140, R52, R49, R140 ;  /* 0x00000031348c723e */ /* 0x002fe4000480708c */
        /* <DEDUP_REMOVED lines=43> */
[----:B------:R-:W-:-:S02]  /*51f0*/  FFMA.FTZ R36, R36, UR6, -R2 ;  /* 0x0000000624247c23 */ /* 0x000fc40008010802 */
[----:B------:R-:W-:-:S01]  /*5200*/  FADD.FTZ R69, R43, R30 ;  /* 0x0000001e2b457221 */ /* 0x000fc20000010000 */
[----:B------:R-:W-:Y:S01]  /*5210*/  FFMA.FTZ R30, R33, UR6, -R2 ;  /* 0x00000006211e7c23 */ /* 0x000fe20008010802 */
        /* <DEDUP_REMOVED lines=16> */
[----:B0-----:R-:W-:-:S01]  /*5320*/  FADD.FTZ R33, R76, R33 ;  /* 0x000000214c217221 */ /* 0x001fc20000010000 */
[----:B------:R-:W-:-:S04]  /*5330*/  F2FP.SATFINITE.E4M3.F32.PACK_AB_MERGE_C R9, R76, R9, RZ ;  /* 0x000000094c09723e */ /* 0x000fc800048070ff */
[----:B------:R-:W-:Y:S02]  /*5340*/  F2FP.SATFINITE.E4M3.F32.PACK_AB_MERGE_C R151, R67, R66, R9 ;  /* 0x000000424397723e */ /* 0x000fe40004807009 */
        /* <DEDUP_REMOVED lines=17> */
[----:B-1----:R-:W-:-:S07]  /*5460*/  FADD.FTZ R33, R15, R38 ;  /* 0x000000260f217221 */ /* 0x002fce0000010000 */
[----:B------:R-:W-:Y:S01]  /*5470*/  MUFU.EX2 R53, R53 ;  /* 0x0000003500357308 */ /* 0x000fe20000000800 */
[----:B--2---:R-:W-:-:S01]  /*5480*/  FADD.FTZ R33, R24, R33 ;  /* 0x0000002118217221 */ /* 0x004fc20000010000 */
[----:B------:R-:W-:-:S04]  /*5490*/  F2FP.SATFINITE.E4M3.F32.PACK_AB_MERGE_C R15, R24, R15, RZ ;  /* 0x0000000f180f723e */ /* 0x000fc800048070ff */
[----:B------:R-:W-:Y:S02]  /*54a0*/  F2FP.SATFINITE.E4M3.F32.PACK_AB_MERGE_C R147, R14, R13, R15 ;  /* 0x0000000d0e93723e */ /* 0x000fe4000480700f */
[----:B------:R-:W1:Y:S08]  /*54b0*/  MUFU.EX2 R56, R56 ;  /* 0x0000003800387308 */ /* 0x000e700000000800 */
[----:B------:R-:W2:Y:S08]  /*54c0*/  MUFU.EX2 R21, R21 ;  /* 0x0000001500157308 */ /* 0x000eb00000000800 */
[----:B------:R-:W3:Y:S08]  /*54d0*/  MUFU.EX2 R26, R26 ;  /* 0x0000001a001a7308 */ /* 0x000ef00000000800 */
[----:B------:R4:W-:Y:S08]  /*54e0*/  MUFU.EX2 R34, R35 ;  /* 0x0000002300227308 */ /* 0x0009f00000000800 */
[----:B------:R-:W5:Y:S01]  /*54f0*/  MUFU.EX2 R27, R27 ;  /* 0x0000001b001b7308 */ /* 0x000f620000000800 */
[----:B----4-:R-:W-:-:S04]  /*5500*/  FADD.FTZ R35, R49, R50 ;  /* 0x0000003231237221 */ /* 0x010fc80000010000 */
[----:B------:R-:W-:Y:S01]  /*5510*/  FADD.FTZ R52, R52, R35 ;  /* 0x0000002334347221 */ /* 0x000fe20000010000 */
[----:B------:R-:W-:Y:S01]  /*5520*/  F2FP.SATFINITE.E4M3.F32.PACK_AB_MERGE_C R35, R6, R5, RZ ;  /* 0x000000050623723e */ /* 0x000fe200048070ff */
[----:B0-----:R-:W-:Y:S01]  /*5530*/  FADD.FTZ R6, R20, R33 ;  /* 0x0000002114067221 */ /* 0x001fe20000010000 */
[----:B------:R-:W0:Y:S01]  /*5540*/  MUFU.EX2 R29, R29 ;  /* 0x0000001d001d7308 */ /* 0x000e220000000800 */
[----:B------:R-:W-:Y:S01]  /*5550*/  F2FP.SATFINITE.E4M3.F32.PACK_AB_MERGE_C R5, R58, R55, RZ ;  /* 0x000000373a05723e */ /* 0x000fe200048070ff */
[----:B------:R-:W-:Y:S01]  /*5560*/  FADD.FTZ R51, R51, R52 ;  /* 0x0000003433337221 */ /* 0x000fe20000010000 */
[----:B------:R-:W-:Y:S02]  /*5570*/  F2FP.SATFINITE.E4M3.F32.PACK_AB_MERGE_C R149, R4, R65, R35 ;  /* 0x000000410495723e */ /* 0x000fe40004807023 */
[----:B-1----:R-:W-:Y:S01]  /*5580*/  F2FP.SATFINITE.E4M3.F32.PACK_AB_MERGE_C R142, R56, R53, R5 ;  /* 0x00000035388e723e */ /* 0x002fe20004807005 */
[----:B--2---:R-:W-:-:S01]  /*5590*/  FADD.FTZ R5, R21, R6 ;  /* 0x0000000615057221 */ /* 0x004fc20000010000 */
[----:B------:R-:W-:Y:S01]  /*55a0*/  FADD.FTZ R54, R54, R51 ;  /* 0x0000003336367221 */ /* 0x000fe20000010000 */
[----:B------:R-:W1:Y:S02]  /*55b0*/  MUFU.EX2 R30, R30 ;  /* 0x0000001e001e7308 */ /* 0x000e640000000800 */
[----:B---3--:R-:W-:-:S01]  /*55c0*/  FADD.FTZ R6, R26, R5 ;  /* 0x000000051a067221 */ /* 0x008fc20000010000 */
[----:B------:R-:W-:Y:S01]  /*55d0*/  FADD.FTZ R53, R53, R54 ;  /* 0x0000003635357221 */ /* 0x000fe20000010000 */
[----:B-----5:R-:W-:-:S02]  /*55e0*/  F2FP.SATFINITE.E4M3.F32.PACK_AB_MERGE_C R26, R27, R26, RZ ;  /* 0x0000001a1b1a723e */ /* 0x020fc400048070ff */
[----:B------:R-:W-:Y:S01]  /*55f0*/  FADD.FTZ R6, R27, R6 ;  /* 0x000000061b067221 */ /* 0x000fe20000010000 */
[----:B------:R-:W-:-:S01]  /*5600*/  FADD.FTZ R56, R56, R53 ;  /* 0x0000003538387221 */ /* 0x000fc20000010000 */
[----:B------:R-:W2:Y:S01]  /*5610*/  MUFU.EX2 R3, R3 ;  /* 0x0000000300037308 */ /* 0x000ea20000000800 */
[----:B------:R-:W-:Y:S01]  /*5620*/  F2FP.SATFINITE.E4M3.F32.PACK_AB_MERGE_C R141, R21, R20, R26 ;  /* 0x00000014158d723e */ /* 0x000fe2000480701a */
[----:B0-----:R-:W-:Y:S01]  /*5630*/  FADD.FTZ R5, R29, R6 ;  /* 0x000000061d057221 */ /* 0x001fe20000010000 */
[----:B------:R-:W-:-:S04]  /*5640*/  FADD.FTZ R55, R55, R56 ;  /* 0x0000003837377221 */ /* 0x000fc80000010000 */
[----:B------:R-:W-:Y:S01]  /*5650*/  FADD.FTZ R58, R58, R55 ;  /* 0x000000373a3a7221 */ /* 0x000fe20000010000 */
[----:B------:R-:W-:Y:S01]  /*5660*/  MUFU.EX2 R59, R59 ;  /* 0x0000003b003b7308 */ /* 0x000fe20000000800 */
[----:B-1----:R-:W-:-:S07]  /*5670*/  FADD.FTZ R6, R30, R5 ;  /* 0x000000051e067221 */ /* 0x002fce0000010000 */
[----:B------:R-:W0:Y:S01]  /*5680*/  MUFU.EX2 R74, R74 ;  /* 0x0000004a004a7308 */ /* 0x000e220000000800 */
[----:B--2---:R-:W-:-:S01]  /*5690*/  FADD.FTZ R5, R3, R6 ;  /* 0x0000000603057221 */ /* 0x004fc20000010000 */
        /* <DEDUP_REMOVED lines=31> */
[----:B------:R-:W-:Y:S02]  /*5890*/  MUFU.EX2 R36, R36 ;  /* 0x0000002400247308 */ /* 0x000fe40000000800 */
[----:B------:R-:W-:-:S04]  /*58a0*/  FADD.FTZ R4, R62, R61 ;  /* 0x0000003d3e047221 */ /* 0x000fc80000010000 */
[----:B------:R-:W-:Y:S02]  /*58b0*/  FADD.FTZ R4, R63, R4 ;  /* 0x000000043f047221 */ /* 0x000fe40000010000 */
[----:B------:R1:W0:Y:S02]  /*58c0*/  MUFU.EX2 R3, R2 ;  /* 0x0000000200037308 */ /* 0x0002240000000800 */
[----:B-1----:R-:W-:-:S04]  /*58d0*/  FADD.FTZ R2, R28, R25 ;  /* 0x000000191c027221 */ /* 0x002fc80000010000 */
        /* <DEDUP_REMOVED lines=17> */
.L_x_9769:
[----:B------:R-:W-:-:S11]  /*59f0*/  UISETP.NE.AND UP2, UPT, UR11, 0x1, UPT ;  /* 0x000000010b00788c */ /* 0x000fd6000bf45270 */
[----:B------:R-:W-:Y:S02]  /*5a00*/  @UP2 ULDC.64 UR18, c[0x0][0x9e8] ;  /* 0x00027a0000122ab9 */ /* 0x000fe40000000a00 */
[----:B------:R-:W-:-:S04]  /*5a10*/  UIMAD.WIDE.U32 UR14, UR7, UR18, URZ ;  /* 0x00000012070e72a5 */ /* 0x000fc8000f8e003f */
[----:B------:R-:W-:-:S12]  /*5a20*/  @UP2 USHF.R.U32.HI UR7, URZ, UR19, UR15 ;  /* 0x000000133f072299 */ /* 0x000fd8000801160f */
.L_x_9770:
[----:B------:R-:W-:-:S04]  /*5a30*/  UIMAD UR7, UR7, UR11, UR11 ;  /* 0x0000000b070772a4 */ /* 0x000fc8000f8e020b */
[----:B------:R-:W-:-:S04]  /*5a40*/  UISETP.LT.AND UP2, UPT, UR10, UR7, UPT ;  /* 0x000000070a00728c */ /* 0x000fc8000bf41270 */
[----:B------:R-:W-:-:S12]  /*5a50*/  USEL UR10, UR10, UR7, UP2 ;  /* 0x000000070a0a7287 */ /* 0x000fd80009000000 */
.L_x_9768:
        /* <DEDUP_REMOVED lines=58> */
.L_x_9789:
[----:B------:R-:W-:-:S04]  /*5e00*/  UIADD3 UR20, UR52, 0x1, URZ ;  /* 0x0000000134147890 */ /* 0x000fc8000fffe03f */
[----:B------:R-:W-:-:S04]  /*5e10*/  UISETP.NE.AND UP2, UPT, UR20, 0x2, UPT ;  /* 0x000000021400788c */ /* 0x000fc8000bf45270 */
[----:B------:R-:W-:Y:S02]  /*5e20*/  USEL UR21, URZ, 0x1, UP2 ;  /* 0x000000013f157887 */ /* 0x000fe40009000000 */
[----:B------:R-:W-:Y:S02]  /*5e30*/  USEL UR20, UR20, URZ, UP2 ;  /* 0x0000003f14147287 */ /* 0x000fe40009000000 */
[----:B------:R-:W-:Y:S01]  /*5e40*/  ULOP3.LUT UR21, UR53, UR21, URZ, 0x3c, !UPT ;  /* 0x0000001535157292 */ /* 0x000fe2000f8e3c3f */
[----:B------:R-:W-:Y:S11]  /*5e50*/  @!P0 BRA `(.L_x_9772) ;  /* 0x0000000000048947 */ /* 0x000ff60003800000 */
[----:B------:R-:W-:Y:S01]  /*5e60*/  BPT.TRAP 0x1 ;  /* 0x000000040000795c */ /* 0x000fe20000300000 */
.L_x_9772:
[----:B------:R-:W-:Y:S01]  /*5e70*/  ULEA UR24, UR20, UR46, 0x3 ;  /* 0x0000002e14187291 */ /* 0x000fe2000f8e183f */
[----:B------:R-:W-:-:S05]  /*5e80*/  IMAD.U32 R5, RZ, RZ, UR21 ;  /* 0x00000015ff057e24 */ /* 0x000fca000f8e00ff */
[----:B------:R-:W-:-:S04]  /*5e90*/  SHF.L.U32 R5, R5, 0x1f, RZ ;  /* 0x0000001f05057819 */ /* 0x000fc800000006ff */
[----:B------:R0:W1:Y:S01]  /*5ea0*/  SYNCS.PHASECHK.TRANS64.TRYWAIT P2, [UR24+0x19c30], R5 ;  /* 0x019c3005ff0075a7 */ /* 0x0000620008040158 */
[----:B------:R-:W-:Y:S05]  /*5eb0*/  @!P0 BRA `(.L_x_9773) ;  /* 0x0000000000048947 */ /* 0x000fea0003800000 */
[----:B------:R-:W-:Y:S01]  /*5ec0*/  BPT.TRAP 0x1 ;  /* 0x000000040000795c */ /* 0x000fe20000300000 */
.L_x_9773:
[----:B-1----:R-:W-:Y:S05]  /*5ed0*/  @P2 BRA `(.L_x_9774) ;  /* 0x0000000000082947 */ /* 0x002fea0003800000 */
[----:B------:R-:W1:Y:S02]  /*5ee0*/  SYNCS.PHASECHK.TRANS64.TRYWAIT P2, [UR24+0x19c30], R5 ;  /* 0x019c3005ff0075a7 */ /* 0x000e640008040158 */
[----:B-1----:R-:W-:Y:S05]  /*5ef0*/  @!P2 BRA `(.L_x_9775) ;  /* 0x0000013000d8a947 */ /* 0x002fea0003800000 */
.L_x_9774:
        /* <DEDUP_REMOVED lines=17> */
.L_x_9776:
[----:B------:R-:W-:Y:S01]  /*6010*/  ULEA UR11, UR52, UR46, 0x3 ;  /* 0x0000002e340b7291 */ /* 0x000fe2000f8e183f */
[----:B01----:R-:W-:-:S05]  /*6020*/  IMAD.U32 R5, RZ, RZ, UR53 ;  /* 0x00000035ff057e24 */ /* 0x003fca000f8e00ff */
[----:B------:R-:W-:-:S04]  /*6030*/  SHF.L.U32 R5, R5, 0x1f, RZ ;  /* 0x0000001f05057819 */ /* 0x000fc800000006ff */
[----:B------:R0:W1:Y:S01]  /*6040*/  SYNCS.PHASECHK.TRANS64.TRYWAIT P2, [UR11+0x19c50], R5 ;  /* 0x019c5005ff0075a7 */ /* 0x000062000804014b */
[----:B------:R-:W-:Y:S05]  /*6050*/  @!P0 BRA `(.L_x_9777) ;  /* 0x0000000000048947 */ /* 0x000fea0003800000 */
[----:B------:R-:W-:Y:S01]  /*6060*/  BPT.TRAP 0x1 ;  /* 0x000000040000795c */ /* 0x000fe20000300000 */
.L_x_9777:
[----:B-1----:R-:W-:Y:S05]  /*6070*/  @P2 BRA `(.L_x_9778) ;  /* 0x0000000000082947 */ /* 0x002fea0003800000 */
[----:B------:R-:W1:Y:S02]  /*6080*/  SYNCS.PHASECHK.TRANS64.TRYWAIT P2, [UR11+0x19c50], R5 ;  /* 0x019c5005ff0075a7 */ /* 0x000e64000804014b */
[----:B-1----:R-:W-:Y:S05]  /*6090*/  @!P2 BRA `(.L_x_9779) ;  /* 0x000001300088a947 */ /* 0x002fea0003800000 */
.L_x_9778:
        /* <DEDUP_REMOVED lines=13> */
[----:B------:R-:W-:Y:S01]  /*6170*/  FMUL.FTZ R70, R0, R79 ;  /* 0x0000004f00467220 */ /* 0x000fe20000410000 */
[----:B------:R-:W-:-:S02]  /*6180*/  VIADD R79, R17, UR40 ;  /* 0x00000028114f7c36 */ /* 0x000fc40008000000 */
        /* <DEDUP_REMOVED lines=10> */
[----:B------:R-:W-:Y:S01]  /*6230*/  QGMMA.64x96x32.F32.E4M3.E4M3 R88, R148, gdesc[UR4], R88, gsb0 ;  /* 0x0160000494587df3 */ /* 0x000fe20008000858 */
[----:B------:R-:W-:Y:S01]  /*6240*/  UIADD3 UR6, UR10, 0x2, URZ ;  /* 0x000000020a067890 */ /* 0x000fe2000fffe03f */
[----:B------:R-:W-:Y:S01]  /*6250*/  IMAD.U32 R35, RZ, RZ, UR24 ;  /* 0x00000018ff237e24 */ /* 0x000fe2000f8e00ff */
        /* <DEDUP_REMOVED lines=50> */
[C---:B------:R-:W-:Y:S01]  /*6580*/  FMUL.FTZ R75, R0.reuse, R86 ;  /* 0x00000056004b7220 */ /* 0x040fe20000410000 */
        /* <DEDUP_REMOVED lines=58> */
[----:B------:R-:W-:-:S04]  /*6930*/  @!P1 VIADD R34, R35, 0x19c40 ;  /* 0x00019c4023229836 */ /* 0x000fc80000000000 */
[----:B------:R-:W5:Y:S01]  /*6940*/  SHFL.IDX PT, R85, R79, RZ, 0x1c1f ;  /* 0x001c1fff4f557589 */ /* 0x000f6200000e0000 */
[----:B------:R-:W-:Y:S01]  /*6950*/  @!P1 PRMT R34, RZ, 0x654, R34 ;  /* 0x00000654ff229816 */ /* 0x000fe20000000022 */
        /* <DEDUP_REMOVED lines=13> */
[----:B------:R1:W-:Y:S05]  /*6a30*/  @!P1 SYNCS.ARRIVE.TRANS64.RED.A1T0 RZ, [R34+URZ], RZ ;  /* 0x000000ff22ff99a7 */ /* 0x0003ea000810043f */
[----:B------:R-:W0:Y:S01]  /*6a40*/  MUFU.TANH R63, R63 ;  /* 0x0000003f003f7308 */ /* 0x000e220000002400 */
[----:B-1----:R-:W-:-:S07]  /*6a50*/  IADD3 R34, -R16, 0x1, -R76 ;  /* 0x0000000110227810 */ /* 0x002fce0007ffe94c */
[----:B------:R-:W1:Y:S01]  /*6a60*/  MUFU.TANH R64, R64 ;  /* 0x0000004000407308 */ /* 0x000e620000002400 */
[----:B------:R-:W-:-:S07]  /*6a70*/  IADD3 R82, -R82, UR41, R34 ;  /* 0x0000002952527c10 */ /* 0x000fce000fffe122 */
[----:B------:R-:W0:Y:S01]  /*6a80*/  MUFU.TANH R67, R67 ;  /* 0x0000004300437308 */ /* 0x000e220000002400 */
[C---:B------:R-:W-:Y:S02]  /*6a90*/  VIADD R81, R82.reuse, UR23 ;  /* 0x0000001752517c36 */ /* 0x040fe40008000000 */
[----:B------:R-:W-:Y:S02]  /*6aa0*/  VIADD R82, R82, UR17 ;  /* 0x0000001152527c36 */ /* 0x000fe40008000000 */
[--C-:B-----5:R-:W-:Y:S02]  /*6ab0*/  IMAD.IADD R83, R81, 0x1, R85.reuse ;  /* 0x0000000151537824 */ /* 0x120fe400078e0255 */
[----:B------:R-:W-:Y:S01]  /*6ac0*/  IMAD.IADD R84, R82, 0x1, R85 ;  /* 0x0000000152547824 */ /* 0x000fe200078e0255 */
        /* <DEDUP_REMOVED lines=25> */
.L_x_9782:
[----:B------:R-:W-:-:S05]  /*6c60*/  IMAD.U32 R86, RZ, RZ, UR22 ;  /* 0x00000016ff567e24 */ /* 0x000fca000f8e00ff */
[----:B------:R-:W-:-:S13]  /*6c70*/  ISETP.NE.AND P2, PT, R86, 0x1, PT ;  /* 0x000000015600780c */ /* 0x000fda0003f45270 */
[----:B------:R-:W1:Y:S02]  /*6c80*/  @P2 LDC.64 R34, c[0x0][0x9e8] ;  /* 0x00027a00ff222b82 */ /* 0x000e640000000a00 */
[----:B-1----:R-:W-:-:S05]  /*6c90*/  @P2 IMAD.HI.U32 R34, R85, R34, RZ ;  /* 0x0000002255222227 */ /* 0x002fca00078e00ff */
[----:B------:R-:W-:-:S07]  /*6ca0*/  @P2 SHF.R.U32.HI R85, RZ, R35, R34 ;  /* 0x00000023ff552219 */ /* 0x000fce0000011622 */
.L_x_9783:
[----:B------:R-:W-:Y:S05]  /*6cb0*/  BSYNC B0 ;  /* 0x0000000000007941 */ /* 0x000fea0003800000 */
.L_x_9781:
[----:B------:R-:W-:-:S04]  /*6cc0*/  IMAD R85, R85, R86, -R76 ;  /* 0x0000005655557224 */ /* 0x000fc800078e0a4c */
[----:B------:R-:W-:-:S05]  /*6cd0*/  IMAD.IADD R85, R85, 0x1, -R16 ;  /* 0x0000000155557824 */ /* 0x000fca00078e0a10 */
[----:B------:R-:W-:Y:S02]  /*6ce0*/  VIMNMX R84, R84, R85, !PT ;  /* 0x0000005554547248 */ /* 0x000fe40007fe0100 */
[----:B------:R-:W-:-:S07]  /*6cf0*/  VIADDMNMX R83, R85, R86, R83, PT ;  /* 0x0000005655537246 */ /* 0x000fce0003800153 */
.L_x_9780:
[----:B------:R-:W-:Y:S01]  /*6d00*/  ISETP.GT.AND P2, PT, R2, -0x1, PT ;  /* 0xffffffff0200780c */ /* 0x000fe20003f44270 */
[----:B------:R-:W1:Y:S03]  /*6d10*/  SHFL.IDX PT, R79, R79, 0x1, 0x1c1f ;  /* 0x003c1f004f4f7f89 */ /* 0x000e6600000e0000 */
        /* <DEDUP_REMOVED lines=113> */
.L_x_9786:
[----:B------:R-:W-:-:S05]  /*7430*/  IMAD.U32 R83, RZ, RZ, UR22 ;  /* 0x00000016ff537e24 */ /* 0x000fca000f8e00ff */
[----:B------:R-:W-:-:S13]  /*7440*/  ISETP.NE.AND P3, PT, R83, 0x1, PT ;  /* 0x000000015300780c */ /* 0x000fda0003f65270 */
[----:B------:R-:W0:Y:S02]  /*7450*/  @P3 LDC.64 R34, c[0x0][0x9e8] ;  /* 0x00027a00ff223b82 */ /* 0x000e240000000a00 */
[----:B0-----:R-:W-:-:S05]  /*7460*/  @P3 IMAD.HI.U32 R34, R79, R34, RZ ;  /* 0x000000224f223227 */ /* 0x001fca00078e00ff */
[----:B------:R-:W-:-:S07]  /*7470*/  @P3 SHF.R.U32.HI R79, RZ, R35, R34 ;  /* 0x00000023ff4f3219 */ /* 0x000fce0000011622 */
.L_x_9787:
[----:B------:R-:W-:Y:S05]  /*7480*/  BSYNC B0 ;  /* 0x0000000000007941 */ /* 0x000fea0003800000 */
.L_x_9785:
[----:B------:R-:W-:-:S04]  /*7490*/  IMAD R76, R79, R83, -R76 ;  /* 0x000000534f4c7224 */ /* 0x000fc800078e0a4c */
[----:B------:R-:W-:-:S05]  /*74a0*/  IMAD.IADD R76, R76, 0x1, -R16 ;  /* 0x000000014c4c7824 */ /* 0x000fca00078e0a10 */
[----:B------:R-:W-:Y:S02]  /*74b0*/  VIMNMX R82, R82, R76, !PT ;  /* 0x0000004c52527248 */ /* 0x000fe40007fe0100 */
[----:B------:R-:W-:-:S07]  /*74c0*/  VIADDMNMX R81, R76, R83, R81, PT ;  /* 0x000000534c517246 */ /* 0x000fce0003800151 */
.L_x_9784:
        /* <DEDUP_REMOVED lines=38> */
[----:B------:R-:W-:Y:S02]  /*7730*/  ISETP.GT.AND P4, PT, R82, RZ, P2 ;  /* 0x000000ff5200720c */ /* 0x000fe40001784270 */
        /* <DEDUP_REMOVED lines=9> */
[----:B------:R-:W-:-:S02]  /*77d0*/  FMNMX.FTZ R79, R9, R7, !PT ;  /* 0x00000007094f7209 */ /* 0x000fc40007810000 */
[----:B------:R-:W-:Y:S02]  /*77e0*/  FMNMX.FTZ R35, R65, R34, !PT ;  /* 0x0000002241237209 */ /* 0x000fe40007810000 */
[----:B------:R-:W-:Y:S02]  /*77f0*/  ISETP.GT.AND P6, PT, R82, 0x10, P2 ;  /* 0x000000105200780c */ /* 0x000fe400017c4270 */
[----:B------:R-:W-:Y:S02]  /*7800*/  FMNMX.FTZ R34, R66, R35, !PT ;  /* 0x0000002342227209 */ /* 0x000fe40007810000 */
[----:B------:R-:W-:Y:S02]  /*7810*/  FSEL R13, R13, -INF , !P5 ;  /* 0xff8000000d0d7808 */ /* 0x000fe40006800000 */
[----:B------:R-:W-:Y:S02]  /*7820*/  FMNMX.FTZ R35, R67, R34, !PT ;  /* 0x0000002243237209 */ /* 0x000fe40007810000 */
[----:B------:R-:W-:-:S02]  /*7830*/  ISETP.LT.OR P6, PT, R81, 0x11, P6 ;  /* 0x000000115100780c */ /* 0x000fc400037c1670 */
        /* <DEDUP_REMOVED lines=10> */
[----:B------:R-:W-:Y:S01]  /*78e0*/  ISETP.LT.OR P6, PT, R81, 0x21, P6 ;  /* 0x000000215100780c */ /* 0x000fe200037c1670 */
[----:B------:R-:W0:Y:S01]  /*78f0*/  SHFL.BFLY PT, R35, R34, 0x2, 0x1f ;  /* 0x0c401f0022237f89 */ /* 0x000e2200000e0000 */
[----:B------:R-:W-:-:S02]  /*7900*/  ISETP.GT.AND P5, PT, R82, 0x28, P2 ;  /* 0x000000285200780c */ /* 0x000fc400017a4270 */
[----:B------:R-:W-:Y:S02]  /*7910*/  FSEL R31, R31, -INF , !P6 ;  /* 0xff8000001f1f7808 */ /* 0x000fe40007000000 */
[----:B------:R-:W-:Y:S02]  /*7920*/  ISETP.LT.OR P5, PT, R81, 0x29, P5 ;  /* 0x000000295100780c */ /* 0x000fe40002fa1670 */
[C---:B------:R-:W-:Y:S02]  /*7930*/  ISETP.GT.AND P6, PT, R82.reuse, 0x30, P2 ;  /* 0x000000305200780c */ /* 0x040fe400017c4270 */
[----:B------:R-:W-:Y:S02]  /*7940*/  FSEL R37, R37, -INF , !P5 ;  /* 0xff80000025257808 */ /* 0x000fe40006800000 */
[----:B------:R-:W-:Y:S02]  /*7950*/  ISETP.LT.OR P6, PT, R81, 0x31, P6 ;  /* 0x000000315100780c */ /* 0x000fe400037c1670 */
[----:B------:R-:W-:-:S02]  /*7960*/  ISETP.GT.AND P5, PT, R82, 0x38, P2 ;  /* 0x000000385200780c */ /* 0x000fc400017a4270 */
[----:B------:R-:W-:Y:S02]  /*7970*/  FSEL R41, R41, -INF , !P6 ;  /* 0xff80000029297808 */ /* 0x000fe40007000000 */
[----:B------:R-:W-:Y:S02]  /*7980*/  ISETP.LT.OR P5, PT, R81, 0x39, P5 ;  /* 0x000000395100780c */ /* 0x000fe40002fa1670 */
[----:B------:R-:W-:Y:S02]  /*7990*/  ISETP.GT.AND P6, PT, R82, 0x40, P2 ;  /* 0x000000405200780c */ /* 0x000fe400017c4270 */
[----:B------:R-:W-:Y:S02]  /*79a0*/  FSEL R45, R45, -INF , !P5 ;  /* 0xff8000002d2d7808 */ /* 0x000fe40006800000 */
[----:B------:R-:W-:Y:S02]  /*79b0*/  ISETP.LT.OR P6, PT, R81, 0x41, P6 ;  /* 0x000000415100780c */ /* 0x000fe400037c1670 */
[----:B0-----:R-:W-:-:S02]  /*79c0*/  FMNMX.FTZ R34, R34, R35, !PT ;  /* 0x0000002322227209 */ /* 0x001fc40007810000 */
[C---:B------:R-:W-:Y:S02]  /*79d0*/  ISETP.GT.AND P5, PT, R82.reuse, 0x48, P2 ;  /* 0x000000485200780c */ /* 0x040fe400017a4270 */
[----:B------:R-:W-:Y:S01]  /*79e0*/  FSEL R49, R49, -INF , !P6 ;  /* 0xff80000031317808 */ /* 0x000fe20007000000 */
[----:B------:R-:W0:Y:S01]  /*79f0*/  SHFL.BFLY PT, R35, R34, 0x1, 0x1f ;  /* 0x0c201f0022237f89 */ /* 0x000e2200000e0000 */
[----:B------:R-:W-:Y:S02]  /*7a00*/  ISETP.LT.OR P5, PT, R81, 0x49, P5 ;  /* 0x000000495100780c */ /* 0x000fe40002fa1670 */
[----:B------:R-:W-:Y:S02]  /*7a10*/  ISETP.GT.AND P6, PT, R82, 0x50, P2 ;  /* 0x000000505200780c */ /* 0x000fe400017c4270 */
[----:B------:R-:W-:Y:S02]  /*7a20*/  FSEL R53, R53, -INF , !P5 ;  /* 0xff80000035357808 */ /* 0x000fe40006800000 */
[----:B------:R-:W-:-:S02]  /*7a30*/  ISETP.LT.OR P6, PT, R81, 0x51, P6 ;  /* 0x000000515100780c */ /* 0x000fc400037c1670 */
[C---:B------:R-:W-:Y:S02]  /*7a40*/  ISETP.GT.AND P5, PT, R82.reuse, 0x58, P2 ;  /* 0x000000585200780c */ /* 0x040fe400017a4270 */
[----:B------:R-:W-:Y:S02]  /*7a50*/  FSEL R55, R55, -INF , !P6 ;  /* 0xff80000037377808 */ /* 0x000fe40007000000 */
[----:B------:R-:W-:Y:S02]  /*7a60*/  ISETP.LT.OR P5, PT, R81, 0x59, P5 ;  /* 0x000000595100780c */ /* 0x000fe40002fa1670 */
[----:B------:R-:W-:Y:S02]  /*7a70*/  ISETP.GT.AND P6, PT, R82, 0x60, P2 ;  /* 0x000000605200780c */ /* 0x000fe400017c4270 */
[----:B------:R-:W-:Y:S02]  /*7a80*/  FSEL R59, R59, -INF , !P5 ;  /* 0xff8000003b3b7808 */ /* 0x000fe40006800000 */
[----:B------:R-:W-:-:S02]  /*7a90*/  ISETP.LT.OR P6, PT, R81, 0x61, P6 ;  /* 0x000000615100780c */ /* 0x000fc400037c1670 */
[----:B------:R-:W-:Y:S02]  /*7aa0*/  ISETP.GT.AND P5, PT, R82, 0x68, P2 ;  /* 0x000000685200780c */ /* 0x000fe400017a4270 */
[----:B------:R-:W-:Y:S02]  /*7ab0*/  FSEL R63, R63, -INF , !P6 ;  /* 0xff8000003f3f7808 */ /* 0x000fe40007000000 */
[----:B0-----:R-:W-:Y:S02]  /*7ac0*/  FMNMX.FTZ R34, R34, R35, !PT ;  /* 0x0000002322227209 */ /* 0x001fe40007810000 */
[----:B------:R-:W-:Y:S02]  /*7ad0*/  ISETP.GT.AND P6, PT, R82, 0x69, P2 ;  /* 0x000000695200780c */ /* 0x000fe400017c4270 */
[----:B------:R-:W-:Y:S02]  /*7ae0*/  FSETP.NEU.FTZ.AND P3, PT, R34, -INF , PT ;  /* 0xff8000002200780b */ /* 0x000fe40003f7d000 */
[----:B------:R-:W-:-:S02]  /*7af0*/  ISETP.LT.OR P5, PT, R81, 0x69, P5 ;  /* 0x000000695100780c */ /* 0x000fc40002fa1670 */
[----:B------:R-:W-:Y:S02]  /*7b00*/  FSEL R35, R34, RZ, P3 ;  /* 0x000000ff22237208 */ /* 0x000fe40001800000 */
[----:B------:R-:W-:Y:S02]  /*7b10*/  FSEL R69, R69, -INF , !P5 ;  /* 0xff80000045457808 */ /* 0x000fe40006800000 */
[----:B------:R-:W-:Y:S01]  /*7b20*/  ISETP.LT.OR P6, PT, R81, 0x6a, P6 ;  /* 0x0000006a5100780c */ /* 0x000fe200037c1670 */
[----:B------:R-:W-:-:S01]  /*7b30*/  FADD.FTZ R8, -R35, R8 ;  /* 0x0000000823087221 */ /* 0x000fc20000010100 */
[----:B------:R-:W-:Y:S01]  /*7b40*/  IMAD.U32 R35, RZ, RZ, UR6 ;  /* 0x00000006ff237e24 */ /* 0x000fe2000f8e00ff */
[----:B------:R-:W-:Y:S02]  /*7b50*/  ISETP.GT.AND P5, PT, R82, 0x71, P2 ;  /* 0x000000715200780c */ /* 0x000fe400017a4270 */
[----:B------:R-:W-:Y:S01]  /*7b60*/  FSEL R70, R70, -INF , !P6 ;  /* 0xff80000046467808 */ /* 0x000fe20007000000 */
[----:B------:R-:W-:-:S01]  /*7b70*/  FFMA.FTZ R35, R34, R35, -8 ;  /* 0xc100000022237423 */ /* 0x000fc20000010023 */
[----:B------:R-:W-:Y:S01]  /*7b80*/  ISETP.GT.AND P4, PT, R82, 0x78, P2 ;  /* 0x000000785200780c */ /* 0x000fe20001784270 */
[----:B------:R-:W-:Y:S01]  /*7b90*/  FMUL.FTZ R8, R8, UR6 ;  /* 0x0000000608087c20 */ /* 0x000fe20008410000 */
[----:B------:R-:W-:-:S02]  /*7ba0*/  ISETP.LT.OR P5, PT, R81, 0x72, P5 ;  /* 0x000000725100780c */ /* 0x000fc40002fa1670 */
[----:B------:R-:W-:Y:S02]  /*7bb0*/  FSEL R35, R35, RZ, P3 ;  /* 0x000000ff23237208 */ /* 0x000fe40001800000 */
[----:B------:R-:W-:Y:S01]  /*7bc0*/  ISETP.GT.AND P3, PT, R82, 0x1, P2 ;  /* 0x000000015200780c */ /* 0x000fe20001764270 */
[----:B------:R-:W-:Y:S01]  /*7bd0*/  MUFU.EX2 R8, R8 ;  /* 0x0000000800087308 */ /* 0x000fe20000000800 */
        /* <DEDUP_REMOVED lines=10> */
[----:B------:R-:W-:Y:S01]  /*7c80*/  FMNMX.FTZ R76, R10, R79, !PT ;  /* 0x0000004f0a4c7209 */ /* 0x000fe20007810000 */
[--C-:B------:R-:W-:Y:S01]  /*7c90*/  FFMA.FTZ R15, R15, UR6, -R35.reuse ;  /* 0x000000060f0f7c23 */ /* 0x100fe20008010823 */
        /* <DEDUP_REMOVED lines=51> */
[----:B------:R-:W-:Y:S01]  /*7fd0*/  FFMA.FTZ R35, R80, UR6, -R35 ;  /* 0x0000000650237c23 */ /* 0x000fe20008010823 */
[----:B------:R-:W-:Y:S01]  /*7fe0*/  FSEL R56, R56, -INF , !P3 ;  /* 0xff80000038387808 */ /* 0x000fe20005800000 */
[----:B------:R-:W0:Y:S01]  /*7ff0*/  MUFU.EX2 R5, R5 ;  /* 0x0000000500057308 */ /* 0x000e220000000800 */
[----:B------:R-:W-:-:S02]  /*8000*/  FMNMX.FTZ R76, R46, R79, !PT ;  /* 0x0000004f2e4c7209 */ /* 0x000fc40007810000 */
[----:B------:R-:W-:Y:S02]  /*8010*/  ISETP.GT.AND P3, PT, R82, 0x61, P2 ;  /* 0x000000615200780c */ /* 0x000fe40001764270 */
[----:B------:R-:W-:Y:S02]  /*8020*/  FMNMX.FTZ R79, R49, R76, !PT ;  /* 0x0000004c314f7209 */ /* 0x000fe40007810000 */
[----:B------:R-:W-:Y:S01]  /*8030*/  ISETP.LT.OR P3, PT, R81, 0x62, P3 ;  /* 0x000000625100780c */ /* 0x000fe20001f61670 */
[----:B------:R-:W1:Y:S01]  /*8040*/  MUFU.EX2 R6, R6 ;  /* 0x0000000600067308 */ /* 0x000e620000000800 */
[----:B------:R-:W-:Y:S02]  /*8050*/  FMNMX.FTZ R76, R50, R79, !PT ;  /* 0x0000004f324c7209 */ /* 0x000fe40007810000 */
[----:B------:R-:W-:Y:S02]  /*8060*/  FSEL R64, R64, -INF , !P3 ;  /* 0xff80000040407808 */ /* 0x000fe40005800000 */
[----:B------:R-:W-:-:S02]  /*8070*/  FMNMX.FTZ R79, R53, R76, !PT ;  /* 0x0000004c354f7209 */ /* 0x000fc40007810000 */
[----:B------:R-:W-:Y:S01]  /*8080*/  ISETP.GT.AND P3, PT, R82, 0x70, P2 ;  /* 0x000000705200780c */ /* 0x000fe20001764270 */
[----:B------:R-:W-:Y:S01]  /*8090*/  MUFU.EX2 R11, R11 ;  /* 0x0000000b000b7308 */ /* 0x000fe20000000800 */
[----:B------:R-:W-:Y:S02]  /*80a0*/  FMNMX.FTZ R76, R54, R79, !PT ;  /* 0x0000004f364c7209 */ /* 0x000fe40007810000 */
[----:B------:R-:W-:Y:S02]  /*80b0*/  ISETP.LT.OR P3, PT, R81, 0x71, P3 ;  /* 0x000000715100780c */ /* 0x000fe40001f61670 */
[----:B------:R-:W-:Y:S02]  /*80c0*/  FMNMX.FTZ R79, R55, R76, !PT ;  /* 0x0000004c374f7209 */ /* 0x000fe40007810000 */
[----:B------:R-:W-:Y:S01]  /*80d0*/  FSEL R71, R71, -INF , !P3 ;  /* 0xff80000047477808 */ /* 0x000fe20005800000 */
        /* <DEDUP_REMOVED lines=9> */
[----:B------:R-:W-:Y:S01]  /*8170*/  FSEL R77, R77, -INF , !P2 ;  /* 0xff8000004d4d7808 */ /* 0x000fe20005000000 */
        /* <DEDUP_REMOVED lines=11> */
[----:B------:R-:W2:Y:S02]  /*8230*/  SHFL.BFLY PT, R79, R76, 0x2, 0x1f ;  /* 0x0c401f004c4f7f89 */ /* 0x000ea400000e0000 */
[----:B------:R-:W-:Y:S08]  /*8240*/  MUFU.EX2 R30, R30 ;  /* 0x0000001e001e7308 */ /* 0x000ff00000000800 */
[----:B------:R-:W-:Y:S08]  /*8250*/  MUFU.EX2 R33, R33 ;  /* 0x0000002100217308 */ /* 0x000ff00000000800 */
[----:B------:R-:W-:Y:S01]  /*8260*/  MUFU.EX2 R36, R36 ;  /* 0x0000002400247308 */ /* 0x000fe20000000800 */
[----:B--2---:R-:W-:-:S07]  /*8270*/  FMNMX.FTZ R79, R76, R79, !PT ;  /* 0x0000004f4c4f7209 */ /* 0x004fce0007810000 */
[----:B------:R2:W-:Y:S08]  /*8280*/  MUFU.EX2 R76, R39 ;  /* 0x00000027004c7308 */ /* 0x0005f00000000800 */
[----:B------:R-:W-:Y:S01]  /*8290*/  MUFU.EX2 R40, R40 ;  /* 0x0000002800287308 */ /* 0x000fe20000000800 */
[----:B--2---:R-:W2:Y:S07]  /*82a0*/  SHFL.BFLY PT, R39, R79, 0x1, 0x1f ;  /* 0x0c201f004f277f89 */ /* 0x004eae00000e0000 */
[----:B------:R-:W-:Y:S08]  /*82b0*/  MUFU.EX2 R43, R43 ;  /* 0x0000002b002b7308 */ /* 0x000ff00000000800 */
[----:B------:R-:W-:Y:S08]  /*82c0*/  MUFU.EX2 R44, R44 ;  /* 0x0000002c002c7308 */ /* 0x000ff00000000800 */
[----:B------:R-:W-:Y:S01]  /*82d0*/  MUFU.EX2 R47, R47 ;  /* 0x0000002f002f7308 */ /* 0x000fe20000000800 */
[----:B--2---:R-:W-:-:S04]  /*82e0*/  FMNMX.FTZ R39, R79, R39, !PT ;  /* 0x000000274f277209 */ /* 0x004fc80007810000 */
[----:B------:R-:W-:-:S03]  /*82f0*/  FSETP.NEU.FTZ.AND P2, PT, R39, -INF , PT ;  /* 0xff8000002700780b */ /* 0x000fc60003f5d000 */
[----:B------:R-:W-:Y:S01]  /*8300*/  MUFU.EX2 R48, R48 ;  /* 0x0000003000307308 */ /* 0x000fe20000000800 */
[----:B------:R-:W-:-:S05]  /*8310*/  FSEL R80, R39, RZ, P2 ;  /* 0x000000ff27507208 */ /* 0x000fca0001000000 */
[----:B------:R-:W-:Y:S01]  /*8320*/  FADD.FTZ R7, -R80, R7 ;  /* 0x0000000750077221 */ /* 0x000fe20000010100 */
[----:B------:R-:W-:Y:S01]  /*8330*/  IMAD.U32 R80, RZ, RZ, UR6 ;  /* 0x00000006ff507e24 */ /* 0x000fe2000f8e00ff */
[----:B------:R-:W-:Y:S02]  /*8340*/  MUFU.EX2 R51, R51 ;  /* 0x0000003300337308 */ /* 0x000fe40000000800 */
        /* <DEDUP_REMOVED lines=36> */
[----:B------:R-:W-:Y:S08]  /*8590*/  MUFU.EX2 R79, R10 ;  /* 0x0000000a004f7308 */ /* 0x000ff00000000800 */
[----:B------:R0:W2:Y:S08]  /*85a0*/  MUFU.EX2 R80, R9 ;  /* 0x0000000900507308 */ /* 0x0000b00000000800 */
[----:B------:R-:W3:Y:S01]  /*85b0*/  MUFU.EX2 R13, R13 ;  /* 0x0000000d000d7308 */ /* 0x000ee20000000800 */
[----:B0-----:R-:W-:-:S04]  /*85c0*/  FFMA.FTZ R9, R8, R4, R5 ;  /* 0x0000000408097223 */ /* 0x001fc80000010005 */
[----:B-1----:R-:W-:-:S03]  /*85d0*/  FADD.FTZ R10, R6, R9 ;  /* 0x00000009060a7221 */ /* 0x002fc60000010000 */
[----:B------:R-:W0:Y:S01]  /*85e0*/  MUFU.EX2 R14, R14 ;  /* 0x0000000e000e7308 */ /* 0x000e220000000800 */
[----:B--2---:R-:W-:-:S01]  /*85f0*/  FFMA.FTZ R4, R7, R3, R80 ;  /* 0x0000000307047223 */ /* 0x004fc20000010050 */
[----:B------:R-:W-:-:S03]  /*8600*/  FADD.FTZ R3, R11, R10 ;  /* 0x0000000a0b037221 */ /* 0x000fc60000010000 */
[----:B------:R-:W-:-:S03]  /*8610*/  FADD.FTZ R4, R79, R4 ;  /* 0x000000044f047221 */ /* 0x000fc60000010000 */
[----:B------:R-:W1:Y:S01]  /*8620*/  MUFU.EX2 R21, R21 ;  /* 0x0000001500157308 */ /* 0x000e620000000800 */
[----:B---3--:R-:W-:-:S01]  /*8630*/  FADD.FTZ R9, R13, R4 ;  /* 0x000000040d097221 */ /* 0x008fc20000010000 */
        /* <DEDUP_REMOVED lines=100> */
.L_x_9788:
[----:B------:R-:W-:Y:S01]  /*8c80*/  UIADD3 UR7, UR11, 0x19c60, URZ ;  /* 0x00019c600b077890 */ /* 0x000fe2000fffe03f */
[----:B------:R-:W-:Y:S01]  /*8c90*/  ISETP.GT.AND P2, PT, R2, UR18, PT ;  /* 0x0000001202007c0c */ /* 0x000fe2000bf44270 */
        /* <DEDUP_REMOVED lines=88> */
[----:B------:R-:W-:Y:S01]  /*9220*/  IMAD.MOV.U32 R7, RZ, RZ, R39 ;  /* 0x000000ffff077224 */ /* 0x000fe200078e0027 */
[----:B------:R-:W-:Y:S01]  /*9230*/  UMOV UR52, UR20 ;  /* 0x0000001400347c82 */ /* 0x000fe20008000000 */
[----:B------:R-:W-:Y:S01]  /*9240*/  IMAD.MOV.U32 R8, RZ, RZ, R34 ;  /* 0x000000ffff087224 */ /* 0x000fe200078e0022 */
[----:B------:R-:W-:-:S06]  /*9250*/  UMOV UR53, UR21 ;  /* 0x0000001500357c82 */ /* 0x000fcc0008000000 */
.L_x_9771:
[----:B------:R-:W-:Y:S01]  /*9260*/  ULDC UR7, c[0x0][0x448] ;  /* 0x0001120000077ab9 */ /* 0x000fe20000000800 */
[----:B------:R-:W-:Y:S01]  /*9270*/  ULDC UR15, c[0x0][0x9e4] ;  /* 0x00027900000f7ab9 */ /* 0x000fe20000000800 */
[----:B------:R-:W-:Y:S02]  /*9280*/  UISETP.NE.AND UP0, UPT, UR7, 0x1, UPT ;  /* 0x000000010700788c */ /* 0x000fe4000bf05270 */
[----:B------:R-:W-:Y:S02]  /*9290*/  UISETP.GE.AND UP1, UPT, UR15, 0x1, UPT ;  /* 0x000000010f00788c */ /* 0x000fe4000bf26270 */
[----:B------:R-:W-:Y:S02]  /*92a0*/  UIADD3 UR7, UR40, 0xbf, URZ ;  /* 0x000000bf28077890 */ /* 0x000fe4000fffe03f */
[----:B------:R-:W-:Y:S02]  /*92b0*/  UIADD3 UR14, UR41, 0x1, -UR36 ;  /* 0x00000001290e7890 */ /* 0x000fe4000fffe824 */
[----:B------:R-:W-:-:S03]  /*92c0*/  PLOP3.LUT P6, PT, PT, PT, UP1, 0x80, 0x0 ;  /* 0x000000000000781c */ /* 0x000fc60003fcf018 */
[----:B------:R-:W-:Y:S01]  /*92d0*/  @UP0 ULDC UR10, c[0x0][0x44c] ;  /* 0x00011300000a0ab9 */ /* 0x000fe20000000800 */
[----:B------:R-:W-:Y:S01]  /*92e0*/  @UP0 ULDC UR18, c[0x0][0x450] ;  /* 0x0001140000120ab9 */ /* 0x000fe20000000800 */
        /* <DEDUP_REMOVED lines=16> */
.L_x_9791:
[----:B------:R-:W-:-:S11]  /*93f0*/  UISETP.NE.AND UP1, UPT, UR15, 0x1, UPT ;  /* 0x000000010f00788c */ /* 0x000fd6000bf25270 */
[----:B------:R-:W-:Y:S02]  /*9400*/  @UP1 ULDC.64 UR18, c[0x0][0x9e8] ;  /* 0x00027a0000121ab9 */ /* 0x000fe40000000a00 */
[----:B------:R-:W-:-:S04]  /*9410*/  UIMAD.WIDE.U32 UR10, UR7, UR18, URZ ;  /* 0x00000012070a72a5 */ /* 0x000fc8000f8e003f */
[----:B------:R-:W-:-:S12]  /*9420*/  @UP1 USHF.R.U32.HI UR7, URZ, UR19, UR11 ;  /* 0x000000133f071299 */ /* 0x000fd8000801160b */
.L_x_9792:
[----:B------:R-:W-:-:S04]  /*9430*/  UIMAD UR7, UR7, UR15, URZ ;  /* 0x0000000f070772a4 */ /* 0x000fc8000f8e023f */
[----:B------:R-:W-:-:S04]  /*9440*/  UISETP.LT.AND UP1, UPT, UR14, UR7, UPT ;  /* 0x000000070e00728c */ /* 0x000fc8000bf21270 */
[----:B------:R-:W-:-:S12]  /*9450*/  USEL UR14, UR14, UR7, !UP1 ;  /* 0x000000070e0e7287 */ /* 0x000fd8000c800000 */
.L_x_9790:
        /* <DEDUP_REMOVED lines=13> */
.L_x_9803:
[----:B------:R-:W-:-:S04]  /*9530*/  UISETP.NE.AND UP1, UPT, UR21, 0x1, UPT ;  /* 0x000000011500788c */ /* 0x000fc8000bf25270 */
[----:B------:R-:W-:-:S04]  /*9540*/  USEL UR53, URZ, 0x1, UP1 ;  /* 0x000000013f357887 */ /* 0x000fc80008800000 */
[----:B------:R-:W-:Y:S01]  /*9550*/  ULOP3.LUT UR53, UR20, UR53, URZ, 0x3c, !UPT ;  /* 0x0000003514357292 */ /* 0x000fe2000f8e3c3f */
[----:B------:R-:W-:Y:S11]  /*9560*/  @!P0 BRA `(.L_x_9794) ;  /* 0x0000000000048947 */ /* 0x000ff60003800000 */
[----:B------:R-:W-:Y:S01]  /*9570*/  BPT.TRAP 0x1 ;  /* 0x000000040000795c */ /* 0x000fe20000300000 */
.L_x_9794:
        /* <DEDUP_REMOVED lines=9> */
.L_x_9795:
[----:B-1----:R-:W-:Y:S05]  /*9610*/  @P2 BRA `(.L_x_9796) ;  /* 0x0000000000082947 */ /* 0x002fea0003800000 */
[----:B------:R-:W1:Y:S02]  /*9620*/  SYNCS.PHASECHK.TRANS64.TRYWAIT P2, [UR22+0x19c30], R7 ;  /* 0x019c3007ff0075a7 */ /* 0x000e640008040156 */
[----:B-1----:R-:W-:Y:S05]  /*9630*/  @!P2 BRA `(.L_x_9797) ;  /* 0x000000fc0038a947 */ /* 0x002fea0003800000 */
.L_x_9796:
        /* <DEDUP_REMOVED lines=17> */
.L_x_9798:
[----:B------:R-:W-:Y:S01]  /*9750*/  ULEA UR11, UR21, UR46, 0x3 ;  /* 0x0000002e150b7291 */ /* 0x000fe2000f8e183f */
[----:B01----:R-:W-:-:S05]  /*9760*/  IMAD.U32 R7, RZ, RZ, UR20 ;  /* 0x00000014ff077e24 */ /* 0x003fca000f8e00ff */
[----:B------:R-:W-:-:S04]  /*9770*/  SHF.L.U32 R7, R7, 0x1f, RZ ;  /* 0x0000001f07077819 */ /* 0x000fc800000006ff */
[----:B------:R0:W1:Y:S01]  /*9780*/  SYNCS.PHASECHK.TRANS64.TRYWAIT P2, [UR11+0x19c50], R7 ;  /* 0x019c5007ff0075a7 */ /* 0x000062000804014b */
[----:B------:R-:W-:Y:S05]  /*9790*/  @!P0 BRA `(.L_x_9799) ;  /* 0x0000000000048947 */ /* 0x000fea0003800000 */
[----:B------:R-:W-:Y:S01]  /*97a0*/  BPT.TRAP 0x1 ;  /* 0x000000040000795c */ /* 0x000fe20000300000 */
.L_x_9799:
[----:B-1----:R-:W-:Y:S05]  /*97b0*/  @P2 BRA `(.L_x_9800) ;  /* 0x0000000000082947 */ /* 0x002fea0003800000 */
[----:B------:R-:W1:Y:S02]  /*97c0*/  SYNCS.PHASECHK.TRANS64.TRYWAIT P2, [UR11+0x19c50], R7 ;  /* 0x019c5007ff0075a7 */ /* 0x000e64000804014b */
[----:B-1----:R-:W-:Y:S05]  /*97d0*/  @!P2 BRA `(.L_x_9801) ;  /* 0x000000f800e8a947 */ /* 0x002fea0003800000 */
.L_x_9800:
        /* <DEDUP_REMOVED lines=25> */
[----:B------:R-:W-:Y:S01]  /*9970*/  QGMMA.64x96x32.F32.E4M3.E4M3 R88, R148, gdesc[UR4], R88, gsb0 ;  /* 0x0160000494587df3 */ /* 0x000fe20008000858 */
[----:B------:R-:W0:Y:S01]  /*9980*/  MUFU.TANH R11, R11 ;  /* 0x0000000b000b7308 */ /* 0x000e220000002400 */
[----:B-1----:R-:W-:Y:S01]  /*9990*/  FMNMX.FTZ R8, R9, R5, !PT ;  /* 0x0000000509087209 */ /* 0x002fe20007810000 */
[----:B------:R-:W-:Y:S01]  /*99a0*/  UIADD3 UR6, UR10, 0x2, URZ ;  /* 0x000000020a067890 */ /* 0x000fe2000fffe03f */
[C---:B------:R-:W-:Y:S01]  /*99b0*/  FMUL.FTZ R31, R0.reuse, R40 ;  /* 0x00000028001f7220 */ /* 0x040fe20000410000 */
[----:B------:R-:W-:Y:S01]  /*99c0*/  UMOV UR7, 0x40000040 ;  /* 0x4000004000077882 */ /* 0x000fe20000000000 */
        /* <DEDUP_REMOVED lines=63> */
[----:B------:R-:W-:-:S04]  /*9dc0*/  FMUL.FTZ R78, R0, R87 ;  /* 0x00000057004e7220 */ /* 0x000fc80000410000 */
        /* <DEDUP_REMOVED lines=14> */
[----:B------:R-:W-:Y:S01]  /*9eb0*/  QGMMA.64x96x32.F32.E4M3.E4M3 R88, R144, gdesc[UR4], R88, gsb0 ;  /* 0x0160000490587df3 */ /* 0x000fe20008000858 */
[----:B------:R-:W-:-:S05]  /*9ec0*/  UIADD3 UR6, UR10, 0x4, URZ ;  /* 0x000000040a067890 */ /* 0x000fca000fffe03f */
[----:B------:R-:W0:Y:S01]  /*9ed0*/  MUFU.TANH R32, R32 ;  /* 0x0000002000207308 */ /* 0x000e220000002400 */
[----:B-1----:R-:W-:Y:S01]  /*9ee0*/  FMNMX.FTZ R8, R31, R8, !PT ;  /* 0x000000081f087209 */ /* 0x002fe20007810000 */
[----:B------:R-:W-:-:S06]  /*9ef0*/  UMOV UR7, 0x40000040 ;  /* 0x4000004000077882 */ /* 0x000fcc0000000000 */
        /* <DEDUP_REMOVED lines=66> */
[----:B------:R-:W-:-:S05]  /*a320*/  UMOV UR6, UR19 ;  /* 0x0000001300067c82 */ /* 0x000fca0008000000 */
        /* <DEDUP_REMOVED lines=28> */
[----:B------:R-:W-:-:S06]  /*a4f0*/  WARPGROUP.DEPBAR.LE gsb0, 0x0 ;  /* 0x00008000000079c5 */ /* 0x000fcc0000010000 */
[----:B------:R-:W2:Y:S01]  /*a500*/  MUFU.TANH R76, R76 ;  /* 0x0000004c004c7308 */ /* 0x000ea20000002400 */
[----:B0-----:R-:W-:-:S07]  /*a510*/  FMNMX.FTZ R8, R75, R8, !PT ;  /* 0x000000084b087209 */ /* 0x001fce0007810000 */
[----:B------:R-:W0:Y:S01]  /*a520*/  MUFU.TANH R77, R77 ;  /* 0x0000004d004d7308 */ /* 0x000e220000002400 */
[----:B-1----:R-:W-:-:S07]  /*a530*/  FMNMX.FTZ R7, R74, R7, !PT ;  /* 0x000000074a077209 */ /* 0x002fce0007810000 */
[----:B------:R-:W1:Y:S01]  /*a540*/  MUFU.TANH R78, R78 ;  /* 0x0000004e004e7308 */ /* 0x000e620000002400 */
[----:B--2---:R-:W-:-:S05]  /*a550*/  FMNMX.FTZ R8, R76, R8, !PT ;  /* 0x000000084c087209 */ /* 0x004fca0007810000 */
[----:B------:R-:W2:Y:S01]  /*a560*/  SHFL.BFLY PT, R80, R8, 0x2, 0x1f ;  /* 0x0c401f0008507f89 */ /* 0x000ea200000e0000 */
[----:B0-----:R-:W-:-:S04]  /*a570*/  FMNMX.FTZ R7, R77, R7, !PT ;  /* 0x000000074d077209 */ /* 0x001fc80007810000 */
[----:B-1----:R-:W-:-:S05]  /*a580*/  FMNMX.FTZ R7, R78, R7, !PT ;  /* 0x000000074e077209 */ /* 0x002fca0007810000 */
[----:B------:R-:W0:Y:S01]  /*a590*/  SHFL.BFLY PT, R79, R7, 0x2, 0x1f ;  /* 0x0c401f00074f7f89 */ /* 0x000e2200000e0000 */
[----:B--2---:R-:W-:-:S05]  /*a5a0*/  FMNMX.FTZ R8, R8, R80, !PT ;  /* 0x0000005008087209 */ /* 0x004fca0007810000 */
[----:B------:R-:W1:Y:S01]  /*a5b0*/  SHFL.BFLY PT, R80, R8, 0x1, 0x1f ;  /* 0x0c201f0008507f89 */ /* 0x000e6200000e0000 */
[----:B0-----:R-:W-:-:S05]  /*a5c0*/  FMNMX.FTZ R7, R7, R79, !PT ;  /* 0x0000004f07077209 */ /* 0x001fca0007810000 */
[----:B------:R-:W0:Y:S01]  /*a5d0*/  SHFL.BFLY PT, R79, R7, 0x1, 0x1f ;  /* 0x0c201f00074f7f89 */ /* 0x000e2200000e0000 */
[----:B-1----:R-:W-:-:S05]  /*a5e0*/  FMNMX.FTZ R8, R8, R80, !PT ;  /* 0x0000005008087209 */ /* 0x002fca0007810000 */
[----:B------:R-:W-:-:S04]  /*a5f0*/  FADD.FTZ R5, -R8, R5 ;  /* 0x0000000508057221 */ /* 0x000fc80000010100 */
[----:B------:R-:W-:Y:S01]  /*a600*/  FMUL.FTZ R5, R5, UR6 ;  /* 0x0000000605057c20 */ /* 0x000fe20008410000 */
[----:B0-----:R-:W-:Y:S01]  /*a610*/  FMNMX.FTZ R7, R7, R79, !PT ;  /* 0x0000004f07077209 */ /* 0x001fe20007810000 */
[----:B------:R-:W-:-:S04]  /*a620*/  IMAD.U32 R79, RZ, RZ, UR6 ;  /* 0x00000006ff4f7e24 */ /* 0x000fc8000f8e00ff */
[----:B------:R-:W-:Y:S01]  /*a630*/  FADD.FTZ R80, -R7, R6 ;  /* 0x0000000607507221 */ /* 0x000fe20000010100 */
[----:B------:R-:W-:-:S01]  /*a640*/  FFMA.FTZ R79, R8, R79, -8 ;  /* 0xc1000000084f7423 */ /* 0x000fc2000001004f */
[----:B------:R0:W-:Y:S03]  /*a650*/  MUFU.EX2 R6, R5 ;  /* 0x0000000500067308 */ /* 0x0001e60000000800 */
[----:B------:R-:W-:-:S01]  /*a660*/  FFMA.FTZ R9, R9, UR6, -R79 ;  /* 0x0000000609097c23 */ /* 0x000fc2000801084f */
[--C-:B------:R-:W-:Y:S01]  /*a670*/  FFMA.FTZ R10, R10, UR6, -R79.reuse ;  /* 0x000000060a0a7c23 */ /* 0x100fe2000801084f */
[----:B------:R-:W-:-:S01]  /*a680*/  FFMA.FTZ R13, R13, UR6, -R79 ;  /* 0x000000060d0d7c23 */ /* 0x000fc2000801084f */
[--C-:B------:R-:W-:Y:S01]  /*a690*/  FFMA.FTZ R14, R14, UR6, -R79.reuse ;  /* 0x000000060e0e7c23 */ /* 0x100fe2000801084f */
[----:B------:R-:W-:-:S01]  /*a6a0*/  FFMA.FTZ R21, R21, UR6, -R79 ;  /* 0x0000000615157c23 */ /* 0x000fc2000801084f */
[----:B------:R-:W-:Y:S01]  /*a6b0*/  FFMA.FTZ R24, R24, UR6, -R79 ;  /* 0x0000000618187c23 */ /* 0x000fe2000801084f */
[----:B0-----:R-:W-:Y:S01]  /*a6c0*/  FMUL.FTZ R5, R80, UR6 ;  /* 0x0000000650057c20 */ /* 0x001fe20008410000 */
[----:B------:R-:W-:-:S02]  /*a6d0*/  IMAD.U32 R80, RZ, RZ, UR6 ;  /* 0x00000006ff507e24 */ /* 0x000fc4000f8e00ff */
        /* <DEDUP_REMOVED lines=27> */
[----:B------:R-:W0:Y:S03]  /*a890*/  MUFU.EX2 R9, R9 ;  /* 0x0000000900097308 */ /* 0x000e260000000800 */
        /* <DEDUP_REMOVED lines=39> */
[----:B------:R-:W-:Y:S01]  /*ab10*/  FFMA.FTZ R78, R78, UR6, -R79 ;  /* 0x000000064e4e7c23 */ /* 0x000fe2000801084f */
[----:B------:R-:W-:-:S04]  /*ab20*/  IMAD.U32 R79, RZ, RZ, UR22 ;  /* 0x00000016ff4f7e24 */ /* 0x000fc8000f8e00ff */
[----:B------:R-:W-:Y:S01]  /*ab30*/  @!P1 VIADD R79, R79, 0x19c40 ;  /* 0x00019c404f4f9836 */ /* 0x000fe20000000000 */
[----:B------:R-:W0:Y:S01]  /*ab40*/  MUFU.EX2 R15, R15 ;  /* 0x0000000f000f7308 */ /* 0x000e220000000800 */
[----:B--2---:R-:W-:-:S03]  /*ab50*/  FADD.FTZ R3, R12, R3 ;  /* 0x000000030c037221 */ /* 0x004fc60000010000 */
[----:B------:R-:W-:-:S04]  /*ab60*/  @!P1 PRMT R79, RZ, 0x654, R79 ;  /* 0x00000654ff4f9816 */ /* 0x000fc8000000004f */
[----:B------:R-:W2:Y:S01]  /*ab70*/  MUFU.EX2 R14, R14 ;  /* 0x0000000e000e7308 */ /* 0x000ea20000000800 */
[----:B-1----:R-:W-:-:S01]  /*ab80*/  FADD.FTZ R4, R13, R4 ;  /* 0x000000040d047221 */ /* 0x002fc20000010000 */
[----:B------:R1:W-:Y:S06]  /*ab90*/  @!P1 SYNCS.ARRIVE.TRANS64.RED.A1T0 RZ, [R79+URZ], RZ ;  /* 0x000000ff4fff99a7 */ /* 0x0003ec000810043f */
        /* <DEDUP_REMOVED lines=118> */
.L_x_9802:
        /* <DEDUP_REMOVED lines=90> */
.L_x_9793:
        /* <DEDUP_REMOVED lines=9> */
.L_x_9822:
[----:B------:R-:W-:-:S04]  /*b930*/  UISETP.NE.AND UP1, UPT, UR20, 0x1, UPT ;  /* 0x000000011400788c */ /* 0x000fc8000bf25270 */
[----:B------:R-:W-:-:S04]  /*b940*/  USEL UR53, URZ, 0x1, UP1 ;  /* 0x000000013f357887 */ /* 0x000fc80008800000 */
[----:B------:R-:W-:Y:S01]  /*b950*/  ULOP3.LUT UR53, UR19, UR53, URZ, 0x3c, !UPT ;  /* 0x0000003513357292 */ /* 0x000fe2000f8e3c3f */
[----:B------:R-:W-:Y:S11]  /*b960*/  @!P0 BRA `(.L_x_9805) ;  /* 0x0000000000048947 */ /* 0x000ff60003800000 */
[----:B------:R-:W-:Y:S01]  /*b970*/  BPT.TRAP 0x1 ;  /* 0x000000040000795c */ /* 0x000fe20000300000 */
.L_x_9805:
        /* <DEDUP_REMOVED lines=9> */
.L_x_9806:
[----:B-1----:R-:W-:Y:S05]  /*ba10*/  @P2 BRA `(.L_x_9807) ;  /* 0x0000000000082947 */ /* 0x002fea0003800000 */
[----:B------:R-:W1:Y:S02]  /*ba20*/  SYNCS.PHASECHK.TRANS64.TRYWAIT P2, [UR23+0x19c30], R7 ;  /* 0x019c3007ff0075a7 */ /* 0x000e640008040157 */
[----:B-1----:R-:W-:Y:S05]  /*ba30*/  @!P2 BRA `(.L_x_9808) ;  /* 0x000000d80068a947 */ /* 0x002fea0003800000 */
.L_x_9807:
        /* <DEDUP_REMOVED lines=17> */
.L_x_9809:
[----:B------:R-:W-:Y:S01]  /*bb50*/  ULEA UR11, UR20, UR46, 0x3 ;  /* 0x0000002e140b7291 */ /* 0x000fe2000f8e183f */
[----:B01----:R-:W-:-:S05]  /*bb60*/  IMAD.U32 R7, RZ, RZ, UR19 ;  /* 0x00000013ff077e24 */ /* 0x003fca000f8e00ff */
[----:B------:R-:W-:-:S04]  /*bb70*/  SHF.L.U32 R7, R7, 0x1f, RZ ;  /* 0x0000001f07077819 */ /* 0x000fc800000006ff */
[----:B------:R0:W1:Y:S01]  /*bb80*/  SYNCS.PHASECHK.TRANS64.TRYWAIT P2, [UR11+0x19c50], R7 ;  /* 0x019c5007ff0075a7 */ /* 0x000062000804014b */
[----:B------:R-:W-:Y:S05]  /*bb90*/  @!P0 BRA `(.L_x_9810) ;  /* 0x0000000000048947 */ /* 0x000fea0003800000 */
[----:B------:R-:W-:Y:S01]  /*bba0*/  BPT.TRAP 0x1 ;  /* 0x000000040000795c */ /* 0x000fe20000300000 */
.L_x_9810:
[----:B-1----:R-:W-:Y:S05]  /*bbb0*/  @P2 BRA `(.L_x_9811) ;  /* 0x0000000000082947 */ /* 0x002fea0003800000 */
[----:B------:R-:W1:Y:S02]  /*bbc0*/  SYNCS.PHASECHK.TRANS64.TRYWAIT P2, [UR11+0x19c50], R7 ;  /* 0x019c5007ff0075a7 */ /* 0x000e64000804014b */
[----:B-1----:R-:W-:Y:S05]  /*bbd0*/  @!P2 BRA `(.L_x_9812) ;  /* 0x000000d80018a947 */ /* 0x002fea0003800000 */
.L_x_9811:
        /* <DEDUP_REMOVED lines=15> */
[C---:B-1----:R-:W-:Y:S01]  /*bcd0*/  FMUL.FTZ R8, R0.reuse, R25 ;  /* 0x0000001900087220 */ /* 0x042fe20000410000 */
[----:B------:R-:W-:Y:S01]  /*bce0*/  UIMAD UR10, UR20, 0x300, UR6 ;  /* 0x00000300140a78a4 */ /* 0x000fe2000f8e0206 */
[C---:B------:R-:W-:Y:S01]  /*bcf0*/  FMUL.FTZ R25, R0.reuse, R36 ;  /* 0x0000002400197220 */ /* 0x040fe20000410000 */
[C---:B0-----:R-:W-:Y:S01]  /*bd00*/  FMUL.FTZ R7, R0.reuse, R24 ;  /* 0x0000001800077220 */ /* 0x041fe20000410000 */
[C---:B------:R-:W-:Y:S01]  /*bd10*/  FMUL.FTZ R36, R0.reuse, R46 ;  /* 0x0000002e00247220 */ /* 0x040fe20000410000 */
[C---:B------:R-:W-:Y:S01]  /*bd20*/  FMUL.FTZ R24, R0.reuse, R35 ;  /* 0x0000002300187220 */ /* 0x040fe20000410000 */
[C---:B------:R-:W-:Y:S01]  /*bd30*/  FMUL.FTZ R46, R0.reuse, R55 ;  /* 0x00000037002e7220 */ /* 0x040fe20000410000 */
[C---:B------:R-:W-:Y:S01]  /*bd40*/  FMUL.FTZ R55, R0.reuse, R66 ;  /* 0x0000004200377220 */ /* 0x040fe20000410000 */
[----:B------:R-:W-:Y:S01]  /*bd50*/  UMOV UR6, UR10 ;  /* 0x0000000a00067c82 */ /* 0x000fe20008000000 */
[----:B------:R-:W-:Y:S01]  /*bd60*/  IMAD.U32 R35, RZ, RZ, UR23 ;  /* 0x00000017ff237e24 */ /* 0x000fe2000f8e00ff */
[----:B------:R-:W-:Y:S01]  /*bd70*/  QGMMA.64x96x32.F32.E4M3.E4M3 R88, R148, gdesc[UR4], R88, gsb0 ;  /* 0x0160000494587df3 */ /* 0x000fe20008000858 */
        /* <DEDUP_REMOVED lines=106> */
[----:B------:R-:W-:-:S03]  /*c420*/  @UP0 ULDC UR6, c[0x0][0x450] ;  /* 0x0001140000060ab9 */ /* 0x000fc60000000800 */
        /* <DEDUP_REMOVED lines=53> */
.L_x_9815:
[----:B------:R-:W-:-:S05]  /*c780*/  IMAD.U32 R86, RZ, RZ, UR22 ;  /* 0x00000016ff567e24 */ /* 0x000fca000f8e00ff */
[----:B------:R-:W-:-:S13]  /*c790*/  ISETP.NE.AND P2, PT, R86, 0x1, PT ;  /* 0x000000015600780c */ /* 0x000fda0003f45270 */
[----:B------:R-:W1:Y:S02]  /*c7a0*/  @P2 LDC.64 R34, c[0x0][0x9e8] ;  /* 0x00027a00ff222b82 */ /* 0x000e640000000a00 */
[----:B-1----:R-:W-:-:S05]  /*c7b0*/  @P2 IMAD.HI.U32 R34, R85, R34, RZ ;  /* 0x0000002255222227 */ /* 0x002fca00078e00ff */
[----:B------:R-:W-:-:S07]  /*c7c0*/  @P2 SHF.R.U32.HI R85, RZ, R35, R34 ;  /* 0x00000023ff552219 */ /* 0x000fce0000011622 */
.L_x_9816:
[----:B------:R-:W-:Y:S05]  /*c7d0*/  BSYNC B0 ;  /* 0x0000000000007941 */ /* 0x000fea0003800000 */
.L_x_9814:
[----:B------:R-:W-:-:S04]  /*c7e0*/  IMAD R85, R85, R86, -R77 ;  /* 0x0000005655557224 */ /* 0x000fc800078e0a4d */
[----:B------:R-:W-:-:S05]  /*c7f0*/  IMAD.IADD R85, R85, 0x1, -R16 ;  /* 0x0000000155557824 */ /* 0x000fca00078e0a10 */
[----:B------:R-:W-:Y:S02]  /*c800*/  VIMNMX R84, R84, R85, !PT ;  /* 0x0000005554547248 */ /* 0x000fe40007fe0100 */
[----:B------:R-:W-:-:S07]  /*c810*/  VIADDMNMX R83, R85, R86, R83, PT ;  /* 0x0000005655537246 */ /* 0x000fce0003800153 */
.L_x_9813:
[----:B------:R-:W-:Y:S01]  /*c820*/  ISETP.GT.AND P2, PT, R2, -0x1, PT ;  /* 0xffffffff0200780c */ /* 0x000fe20003f44270 */
[----:B------:R-:W1:Y:S03]  /*c830*/  SHFL.IDX PT, R79, R79, 0x1, 0x1c1f ;  /* 0x003c1f004f4f7f89 */ /* 0x000e6600000e0000 */
[C---:B------:R-:W-:Y:S02]  /*c840*/  ISETP.GT.AND P4, PT, R84.reuse, RZ, P2 ;  /* 0x000000ff5400720c */ /* 0x040fe40001784270 */
[----:B------:R-:W-:Y:S02]  /*c850*/  ISETP.GT.AND P5, PT, R84, 0x1, P2 ;  /* 0x000000015400780c */ /* 0x000fe400017a4270 */
[C---:B------:R-:W-:Y:S02]  /*c860*/  ISETP.LT.OR P4, PT, R83.reuse, 0x1, P4 ;  /* 0x000000015300780c */ /* 0x040fe40002781670 */
[----:B------:R-:W-:-:S02]  /*c870*/  ISETP.LT.OR P5, PT, R83, 0x2, P5 ;  /* 0x000000025300780c */ /* 0x000fc40002fa1670 */
[----:B0-----:R-:W-:Y:S02]  /*c880*/  FSEL R7, R7, -INF , !P4 ;  /* 0xff80000007077808 */ /* 0x001fe40006000000 */
[----:B------:R-:W-:Y:S02]  /*c890*/  FSEL R85, R8, -INF , !P5 ;  /* 0xff80000008557808 */ /* 0x000fe40006800000 */
[C---:B------:R-:W-:Y:S02]  /*c8a0*/  ISETP.GT.AND P3, PT, R84.reuse, 0x8, P2 ;  /* 0x000000085400780c */ /* 0x040fe40001764270 */
[C---:B------:R-:W-:Y:S02]  /*c8b0*/  ISETP.GT.AND P4, PT, R84.reuse, 0x9, P2 ;  /* 0x000000095400780c */ /* 0x040fe40001784270 */
[----:B------:R-:W-:Y:S02]  /*c8c0*/  ISETP.GT.AND P5, PT, R84, 0x10, P2 ;  /* 0x000000105400780c */ /* 0x000fe400017a4270 */
[----:B------:R-:W-:-:S02]  /*c8d0*/  ISETP.LT.OR P3, PT, R83, 0x9, P3 ;  /* 0x000000095300780c */ /* 0x000fc40001f61670 */
[----:B------:R-:W-:Y:S01]  /*c8e0*/  ISETP.LT.OR P4, PT, R83, 0xa, P4 ;  /* 0x0000000a5300780c */ /* 0x000fe20002781670 */
[--C-:B-1----:R-:W-:Y:S01]  /*c8f0*/  IMAD.IADD R81, R81, 0x1, R79.reuse ;  /* 0x0000000151517824 */ /* 0x102fe200078e024f */
        /* <DEDUP_REMOVED lines=100> */
.L_x_9819:
[----:B------:R-:W-:-:S05]  /*cf40*/  IMAD.U32 R8, RZ, RZ, UR22 ;  /* 0x00000016ff087e24 */ /* 0x000fca000f8e00ff */
[----:B------:R-:W-:-:S13]  /*cf50*/  ISETP.NE.AND P3, PT, R8, 0x1, PT ;  /* 0x000000010800780c */ /* 0x000fda0003f65270 */
[----:B------:R-:W0:Y:S02]  /*cf60*/  @P3 LDC.64 R34, c[0x0][0x9e8] ;  /* 0x00027a00ff223b82 */ /* 0x000e240000000a00 */
[----:B0-----:R-:W-:-:S05]  /*cf70*/  @P3 IMAD.HI.U32 R34, R79, R34, RZ ;  /* 0x000000224f223227 */ /* 0x001fca00078e00ff */
[----:B------:R-:W-:-:S07]  /*cf80*/  @P3 SHF.R.U32.HI R79, RZ, R35, R34 ;  /* 0x00000023ff4f3219 */ /* 0x000fce0000011622 */
.L_x_9820:
[----:B------:R-:W-:Y:S05]  /*cf90*/  BSYNC B0 ;  /* 0x0000000000007941 */ /* 0x000fea0003800000 */
.L_x_9818:
[----:B------:R-:W-:-:S04]  /*cfa0*/  IMAD R77, R79, R8, -R77 ;  /* 0x000000084f4d7224 */ /* 0x000fc800078e0a4d */
[----:B------:R-:W-:-:S05]  /*cfb0*/  IMAD.IADD R77, R77, 0x1, -R16 ;  /* 0x000000014d4d7824 */ /* 0x000fca00078e0a10 */
[----:B------:R-:W-:Y:S02]  /*cfc0*/  VIMNMX R82, R82, R77, !PT ;  /* 0x0000004d52527248 */ /* 0x000fe40007fe0100 */
[----:B------:R-:W-:-:S07]  /*cfd0*/  VIADDMNMX R81, R77, R8, R81, PT ;  /* 0x000000084d517246 */ /* 0x000fce0003800151 */
.L_x_9817:
        /* <DEDUP_REMOVED lines=65> */
[C---:B------:R-:W-:Y:S01]  /*d3f0*/  ISETP.LT.OR P4, PT, R81.reuse, 0x42, P4 ;  /* 0x000000425100780c */ /* 0x040fe20002781670 */
[----:B------:R-:W0:Y:S01]  /*d400*/  SHFL.BFLY PT, R34, R8, 0x2, 0x1f ;  /* 0x0c401f0008227f89 */ /* 0x000e2200000e0000 */
[----:B------:R-:W-:-:S02]  /*d410*/  ISETP.LT.OR P5, PT, R81, 0x49, P5 ;  /* 0x000000495100780c */ /* 0x000fc40002fa1670 */
[----:B------:R-:W-:Y:S02]  /*d420*/  FSEL R50, R50, -INF , !P4 ;  /* 0xff80000032327808 */ /* 0x000fe40006000000 */
[----:B------:R-:W-:Y:S02]  /*d430*/  ISETP.GT.AND P4, PT, R82, 0x50, P2 ;  /* 0x000000505200780c */ /* 0x000fe40001784270 */
[----:B------:R-:W-:Y:S02]  /*d440*/  FSEL R52, R52, -INF , !P5 ;  /* 0xff80000034347808 */ /* 0x000fe40006800000 */
[----:B------:R-:W-:Y:S02]  /*d450*/  ISETP.GT.AND P5, PT, R82, 0x51, P2 ;  /* 0x000000515200780c */ /* 0x000fe400017a4270 */
[C---:B------:R-:W-:Y:S02]  /*d460*/  ISETP.LT.OR P4, PT, R81.reuse, 0x51, P4 ;  /* 0x000000515100780c */ /* 0x040fe40002781670 */
[----:B------:R-:W-:-:S02]  /*d470*/  ISETP.LT.OR P5, PT, R81, 0x52, P5 ;  /* 0x000000525100780c */ /* 0x000fc40002fa1670 */
[----:B------:R-:W-:Y:S02]  /*d480*/  FSEL R55, R55, -INF , !P4 ;  /* 0xff80000037377808 */ /* 0x000fe40006000000 */
[----:B------:R-:W-:Y:S02]  /*d490*/  ISETP.GT.AND P4, PT, R82, 0x59, P2 ;  /* 0x000000595200780c */ /* 0x000fe40001784270 */
[----:B------:R-:W-:Y:S02]  /*d4a0*/  FSEL R56, R56, -INF , !P5 ;  /* 0xff80000038387808 */ /* 0x000fe40006800000 */
[----:B------:R-:W-:Y:S02]  /*d4b0*/  ISETP.GT.AND P5, PT, R82, 0x60, P2 ;  /* 0x000000605200780c */ /* 0x000fe400017a4270 */
[----:B------:R-:W-:Y:S02]  /*d4c0*/  ISETP.LT.OR P4, PT, R81, 0x5a, P4 ;  /* 0x0000005a5100780c */ /* 0x000fe40002781670 */
[----:B0-----:R-:W-:-:S02]  /*d4d0*/  FMNMX.FTZ R8, R8, R34, !PT ;  /* 0x0000002208087209 */ /* 0x001fc40007810000 */
[----:B------:R-:W-:Y:S02]  /*d4e0*/  ISETP.LT.OR P5, PT, R81, 0x61, P5 ;  /* 0x000000615100780c */ /* 0x000fe40002fa1670 */
[----:B------:R-:W-:Y:S01]  /*d4f0*/  FSEL R60, R60, -INF , !P4 ;  /* 0xff8000003c3c7808 */ /* 0x000fe20006000000 */
[----:B------:R-:W0:Y:S01]  /*d500*/  SHFL.BFLY PT, R34, R8, 0x1, 0x1f ;  /* 0x0c201f0008227f89 */ /* 0x000e2200000e0000 */
[C---:B------:R-:W-:Y:S02]  /*d510*/  ISETP.GT.AND P4, PT, R82.reuse, 0x68, P2 ;  /* 0x000000685200780c */ /* 0x040fe40001784270 */
[----:B------:R-:W-:Y:S02]  /*d520*/  FSEL R63, R63, -INF , !P5 ;  /* 0xff8000003f3f7808 */ /* 0x000fe40006800000 */
[----:B------:R-:W-:Y:S02]  /*d530*/  ISETP.GT.AND P5, PT, R82, 0x69, P2 ;  /* 0x000000695200780c */ /* 0x000fe400017a4270 */
[----:B------:R-:W-:-:S02]  /*d540*/  ISETP.LT.OR P4, PT, R81, 0x69, P4 ;  /* 0x000000695100780c */ /* 0x000fc40002781670 */
[C---:B------:R-:W-:Y:S02]  /*d550*/  ISETP.LT.OR P5, PT, R81.reuse, 0x6a, P5 ;  /* 0x0000006a5100780c */ /* 0x040fe40002fa1670 */
[----:B------:R-:W-:Y:S02]  /*d560*/  FSEL R68, R68, -INF , !P4 ;  /* 0xff80000044447808 */ /* 0x000fe40006000000 */
[----:B------:R-:W-:Y:S02]  /*d570*/  ISETP.GT.AND P4, PT, R82, 0x70, P2 ;  /* 0x000000705200780c */ /* 0x000fe40001784270 */
[----:B------:R-:W-:Y:S02]  /*d580*/  FSEL R70, R70, -INF , !P5 ;  /* 0xff80000046467808 */ /* 0x000fe40006800000 */
[----:B------:R-:W-:Y:S02]  /*d590*/  ISETP.GT.AND P5, PT, R82, 0x71, P2 ;  /* 0x000000715200780c */ /* 0x000fe400017a4270 */
[----:B------:R-:W-:-:S02]  /*d5a0*/  ISETP.LT.OR P4, PT, R81, 0x71, P4 ;  /* 0x000000715100780c */ /* 0x000fc40002781670 */
[----:B------:R-:W-:Y:S02]  /*d5b0*/  ISETP.LT.OR P5, PT, R81, 0x72, P5 ;  /* 0x000000725100780c */ /* 0x000fe40002fa1670 */
[----:B------:R-:W-:Y:S02]  /*d5c0*/  FSEL R71, R71, -INF , !P4 ;  /* 0xff80000047477808 */ /* 0x000fe40006000000 */
[----:B0-----:R-:W-:Y:S02]  /*d5d0*/  FMNMX.FTZ R8, R8, R34, !PT ;  /* 0x0000002208087209 */ /* 0x001fe40007810000 */
[----:B------:R-:W-:Y:S02]  /*d5e0*/  FSEL R72, R72, -INF , !P5 ;  /* 0xff80000048487808 */ /* 0x000fe40006800000 */
        /* <DEDUP_REMOVED lines=53> */
[----:B------:R-:W-:Y:S01]  /*d940*/  FFMA.FTZ R34, R80, UR6, -R34 ;  /* 0x0000000650227c23 */ /* 0x000fe20008010822 */
        /* <DEDUP_REMOVED lines=23> */
[C---:B------:R-:W-:Y:S02]  /*dac0*/  ISETP.GT.AND P3, PT, R82.reuse, 0x78, P2 ;  /* 0x000000785200780c */ /* 0x040fe40001764270 */
[----:B------:R-:W-:Y:S02]  /*dad0*/  FMNMX.FTZ R35, R9, R5, !PT ;  /* 0x0000000509237209 */ /* 0x000fe40007810000 */
[----:B------:R-:W-:Y:S01]  /*dae0*/  ISETP.GT.AND P2, PT, R82, 0x79, P2 ;  /* 0x000000795200780c */ /* 0x000fe20001744270 */
[----:B------:R-:W-:Y:S01]  /*daf0*/  MUFU.EX2 R29, R29 ;  /* 0x0000001d001d7308 */ /* 0x000fe20000000800 */
[----:B------:R-:W-:Y:S02]  /*db00*/  FMNMX.FTZ R35, R10, R35, !PT ;  /* 0x000000230a237209 */ /* 0x000fe40007810000 */
[----:B------:R-:W-:-:S02]  /*db10*/  ISETP.LT.OR P3, PT, R81, 0x79, P3 ;  /* 0x000000795100780c */ /* 0x000fc40001f61670 */
[----:B------:R-:W-:Y:S02]  /*db20*/  FMNMX.FTZ R35, R12, R35, !PT ;  /* 0x000000230c237209 */ /* 0x000fe40007810000 */
[----:B------:R-:W-:Y:S01]  /*db30*/  ISETP.LT.OR P2, PT, R81, 0x7a, P2 ;  /* 0x0000007a5100780c */ /* 0x000fe20001741670 */
[----:B------:R-:W-:Y:S01]  /*db40*/  MUFU.EX2 R31, R31 ;  /* 0x0000001f001f7308 */ /* 0x000fe20000000800 */
[----:B------:R-:W-:Y:S02]  /*db50*/  FMNMX.FTZ R35, R14, R35, !PT ;  /* 0x000000230e237209 */ /* 0x000fe40007810000 */
[----:B------:R-:W-:Y:S02]  /*db60*/  FSEL R74, R74, -INF , !P3 ;  /* 0xff8000004a4a7808 */ /* 0x000fe40005800000 */
[----:B------:R-:W-:Y:S02]  /*db70*/  FMNMX.FTZ R35, R20, R35, !PT ;  /* 0x0000002314237209 */ /* 0x000fe40007810000 */
        /* <DEDUP_REMOVED lines=43> */
[----:B------:R-:W1:Y:S08]  /*de30*/  MUFU.EX2 R35, R7 ;  /* 0x0000000700237308 */ /* 0x000e700000000800 */
[----:B------:R-:W-:Y:S08]  /*de40*/  MUFU.EX2 R62, R62 ;  /* 0x0000003e003e7308 */ /* 0x000ff00000000800 */
[----:B------:R-:W-:Y:S01]  /*de50*/  MUFU.EX2 R65, R65 ;  /* 0x0000004100417308 */ /* 0x000fe20000000800 */
[----:B-1----:R-:W-:-:S04]  /*de60*/  FFMA.FTZ R4, R6, R4, R35 ;  /* 0x0000000406047223 */ /* 0x002fc80000010023 */
[----:B------:R-:W-:Y:S01]  /*de70*/  FADD.FTZ R4, R85, R4 ;  /* 0x0000000455047221 */ /* 0x000fe20000010000 */
[----:B0-----:R-:W-:Y:S02]  /*de80*/  FMNMX.FTZ R79, R77, R79, !PT ;  /* 0x0000004f4d4f7209 */ /* 0x001fe40007810000 */
[----:B------:R-:W-:Y:S01]  /*de90*/  MUFU.EX2 R66, R66 ;  /* 0x0000004200427308 */ /* 0x000fe20000000800 */
[----:B------:R-:W-:-:S02]  /*dea0*/  FADD.FTZ R4, R11, R4 ;  /* 0x000000040b047221 */ /* 0x000fc40000010000 */
[----:B------:R-:W0:Y:S02]  /*deb0*/  SHFL.BFLY PT, R7, R79, 0x1, 0x1f ;  /* 0x0c201f004f077f89 */ /* 0x000e2400000e0000 */
[----:B------:R-:W-:-:S03]  /*dec0*/  FADD.FTZ R4, R13, R4 ;  /* 0x000000040d047221 */ /* 0x000fc60000010000 */
[----:B------:R-:W-:Y:S01]  /*ded0*/  MUFU.EX2 R67, R67 ;  /* 0x0000004300437308 */ /* 0x000fe20000000800 */
[----:B------:R-:W-:-:S04]  /*dee0*/  FADD.FTZ R4, R15, R4 ;  /* 0x000000040f047221 */ /* 0x000fc80000010000 */
[----:B------:R-:W-:-:S03]  /*def0*/  FADD.FTZ R4, R21, R4 ;  /* 0x0000000415047221 */ /* 0x000fc60000010000 */
[----:B------:R-:W-:Y:S08]  /*df00*/  MUFU.EX2 R69, R69 ;  /* 0x0000004500457308 */ /* 0x000ff00000000800 */
[----:B------:R-:W-:Y:S01]  /*df10*/  MUFU.EX2 R73, R73 ;  /* 0x0000004900497308 */ /* 0x000fe20000000800 */
[----:B0-----:R-:W-:-:S04]  /*df20*/  FMNMX.FTZ R7, R79, R7, !PT ;  /* 0x000000074f077209 */ /* 0x001fc80007810000 */
        /* <DEDUP_REMOVED lines=45> */
[----:B------:R-:W-:Y:S01]  /*e200*/  MUFU.EX2 R20, R20 ;  /* 0x0000001400147308 */ /* 0x000fe20000000800 */
[----:B0-----:R-:W-:-:S04]  /*e210*/  FFMA.FTZ R10, R5, R3, R34 ;  /* 0x00000003050a7223 */ /* 0x001fc80000010022 */
[----:B-1----:R-:W-:-:S03]  /*e220*/  FADD.FTZ R3, R75, R10 ;  /* 0x0000000a4b037221 */ /* 0x002fc60000010000 */
[----:B------:R-:W0:Y:S01]  /*e230*/  MUFU.EX2 R77, R14 ;  /* 0x0000000e004d7308 */ /* 0x000e220000000800 */
[----:B--2---:R-:W-:-:S07]  /*e240*/  FADD.FTZ R10, R12, R3 ;  /* 0x000000030c0a7221 */ /* 0x004fce0000010000 */
[----:B------:R-:W1:Y:S08]  /*e250*/  MUFU.EX2 R81, R24 ;  /* 0x0000001800517308 */ /* 0x000e700000000800 */
[----:B------:R-:W2:Y:S01]  /*e260*/  MUFU.EX2 R27, R27 ;  /* 0x0000001b001b7308 */ /* 0x000ea20000000800 */
[----:B0-----:R-:W-:-:S04]  /*e270*/  FADD.FTZ R3, R77, R10 ;  /* 0x0000000a4d037221 */ /* 0x001fc80000010000 */
        /* <DEDUP_REMOVED lines=77> */
[----:B--2---:R-:W-:-:S04]  /*e750*/  FADD.FTZ R10, R74, R147 ;  /* 0x000000934a0a7221 */ /* 0x004fc80000010000 */
[----:B0-----:R-:W-:Y:S01]  /*e760*/  FADD.FTZ R3, R145, R10 ;  /* 0x0000000a91037221 */ /* 0x001fe20000010000 */
[----:B------:R-:W-:Y:S06]  /*e770*/  @!P0 BRA `(.L_x_9821) ;  /* 0x0000000000048947 */ /* 0x000fec0003800000 */
[----:B------:R-:W-:Y:S01]  /*e780*/  BPT.TRAP 0x1 ;  /* 0x000000040000795c */ /* 0x000fe20000300000 */
.L_x_9821:
        /* <DEDUP_REMOVED lines=90> */
.L_x_9804:
[----:B------:R-:W-:Y:S06]  /*ed30*/  BAR.ARV 0x8, 0x200 ;  /* 0x0208000000007b1d */ /* 0x000fec0000002000 */
[----:B------:R-:W-:Y:S05]  /*ed40*/  @!P0 BRA `(.L_x_9823) ;  /* 0x0000000000048947 */ /* 0x000fea0003800000 */
[----:B------:R-:W-:Y:S01]  /*ed50*/  BPT.TRAP 0x1 ;  /* 0x000000040000795c */ /* 0x000fe20000300000 */
.L_x_9823:
[----:B------:R-:W-:Y:S01]  /*ed60*/  ULEA UR14, UR52, UR46, 0x3 ;  /* 0x0000002e340e7291 */ /* 0x000fe2000f8e183f */
[----:B------:R-:W-:-:S05]  /*ed70*/  IMAD.U32 R0, RZ, RZ, UR53 ;  /* 0x00000035ff007e24 */ /* 0x000fca000f8e00ff */
[----:B------:R-:W-:-:S04]  /*ed80*/  SHF.L.U32 R0, R0, 0x1f, RZ ;  /* 0x0000001f00007819 */ /* 0x000fc800000006ff */
[----:B------:R0:W1:Y:S01]  /*ed90*/  SYNCS.PHASECHK.TRANS64.TRYWAIT P1, [UR14+0x19c50], R0 ;  /* 0x019c5000ff0075a7 */ /* 0x000062000802014e */
[----:B------:R-:W-:Y:S05]  /*eda0*/  @!P0 BRA `(.L_x_9824) ;  /* 0x0000000000048947 */ /* 0x000fea0003800000 */
[----:B------:R-:W-:Y:S01]  /*edb0*/  BPT.TRAP 0x1 ;  /* 0x000000040000795c */ /* 0x000fe20000300000 */
.L_x_9824:
[----:B-1----:R-:W-:Y:S05]  /*edc0*/  @P1 BRA `(.L_x_9825) ;  /* 0x0000000000081947 */ /* 0x002fea0003800000 */
[----:B------:R-:W1:Y:S02]  /*edd0*/  SYNCS.PHASECHK.TRANS64.TRYWAIT P1, [UR14+0x19c50], R0 ;  /* 0x019c5000ff0075a7 */ /* 0x000e64000802014e */
[----:B-1----:R-:W-:Y:S05]  /*ede0*/  @!P1 BRA `(.L_x_9826) ;  /* 0x000000a400ac9947 */ /* 0x002fea0003800000 */
.L_x_9825:
[----:B------:R-:W-:Y:S01]  /*edf0*/  ULDC.64 UR4, c[0x0][0x9a0] ;  /* 0x0002680000047ab9 */ /* 0x000fe20000000a00 */
[----:B------:R-:W-:Y:S01]  /*ee00*/  UIADD3 UR46, UR46, 0x3000, URZ ;  /* 0x000030002e2e7890 */ /* 0x000fe2000fffe03f */
[----:B------:R-:W-:Y:S01]  /*ee10*/  WARPGROUP.ARRIVE ;  /* 0x00000000000079c5 */ /* 0x000fe20000000000 */
[----:B------:R-:W-:Y:S01]  /*ee20*/  UISETP.NE.U32.AND UP0, UPT, UR4, URZ, UPT ;  /* 0x0000003f0400728c */ /* 0x000fe2000bf05070 */
[----:B-1----:R-:W-:Y:S01]  /*ee30*/  IMAD.MOV.U32 R5, RZ, RZ, 0x3f800000 ;  /* 0x3f800000ff057424 */ /* 0x002fe200078e00ff */
[----:B------:R-:W-:Y:S02]  /*ee40*/  USHF.R.U32.HI UR46, URZ, 0x4, UR46 ;  /* 0x000000043f2e7899 */ /* 0x000fe4000801162e */
[----:B------:R-:W-:Y:S02]  /*ee50*/  UISETP.NE.AND.EX UP0, UPT, UR5, URZ, UPT, UP0 ;  /* 0x0000003f0500728c */ /* 0x000fe4000bf05300 */
[----:B------:R-:W-:-:S04]  /*ee60*/  ULOP3.LUT UR46, UR46, 0x3fff, URZ, 0xc0, !UPT ;  /* 0x00003fff2e2e7892 */ /* 0x000fc8000f8ec03f */
[----:B------:R-:W-:Y:S01]  /*ee70*/  ULOP3.LUT UR46, UR46, 0x10000, URZ, 0xfc, !UPT ;  /* 0x000100002e2e7892 */ /* 0x000fe2000f8efc3f */
[----:B------:R-:W-:-:S04]  /*ee80*/  PLOP3.LUT P1, PT, PT, PT, UP0, 0x80, 0x0 ;  /* 0x000000000000781c */ /* 0x000fc80003f2f008 */
[----:B------:R-:W-:Y:S01]  /*ee90*/  @UP0 USHF.R.S32.HI UR7, URZ, 0x1f, UR49 ;  /* 0x0000001f3f070899 */ /* 0x000fe20008011431 */
[----:B------:R-:W-:Y:S01]  /*eea0*/  @UP0 ULDC.64 UR10, c[0x0][0x9c8] ;  /* 0x00027200000a0ab9 */ /* 0x000fe20000000a00 */
[----:B------:R-:W-:Y:S02]  /*eeb0*/  @UP0 ULDC.64 UR12, c[0x0][0x9d0] ;  /* 0x00027400000c0ab9 */ /* 0x000fe40000000a00 */
[----:B------:R-:W-:Y:S02]  /*eec0*/  @UP0 UIMAD UR7, UR7, UR10, URZ ;  /* 0x0000000a070702a4 */ /* 0x000fe4000f8e023f */
[----:B------:R-:W-:Y:S02]  /*eed0*/  @UP0 UIMAD.WIDE.U32 UR8, UR49, UR10, URZ ;  /* 0x0000000a310802a5 */ /* 0x000fe4000f8e003f */
[----:B------:R-:W-:Y:S02]  /*eee0*/  @UP0 UIMAD UR10, UR49, UR11, UR7 ;  /* 0x0000000b310a02a4 */ /* 0x000fe4000f8e0207 */
[----:B------:R-:W-:-:S02]  /*eef0*/  UIMAD UR7, UR52, 0x300, UR46 ;  /* 0x00000300340778a4 */ /* 0x000fc4000f8e022e */
[----:B------:R-:W-:Y:S01]  /*ef00*/  @UP0 UIADD3 UR9, UR9, UR10, URZ ;  /* 0x0000000a09090290 */ /* 0x000fe2000fffe03f */
[----:B------:R-:W-:-:S03]  /*ef10*/  UMOV UR11, 0x40000040 ;  /* 0x40000040000b7882 */ /* 0x000fc60000000000 */
[----:B------:R-:W-:Y:S01]  /*ef20*/  @UP0 UIMAD.WIDE.U32 UR8, UR37, UR12, UR8 ;  /* 0x0000000c250802a5 */ /* 0x000fe2000f8e0008 */
[----:B------:R-:W-:-:S08]  /*ef30*/  UMOV UR10, UR7 ;  /* 0x00000007000a7c82 */ /* 0x000fd00008000000 */
[----:B------:R-:W-:Y:S01]  /*ef40*/  QGMMA.64x96x32.F32.E4M3.E4M3 R88, R148, gdesc[UR8], R88, gsb0 ;  /* 0x0160000894587df3 */ /* 0x000fe20008000858 */
        /* <DEDUP_REMOVED lines=8> */
[----:B------:R-:W-:Y:S02]  /*efd0*/  WARPGROUP.DEPBAR.LE gsb0, 0x0 ;  /* 0x00008000000079c5 */ /* 0x000fe40000010000 */
[----:B------:R-:W-:-:S06]  /*efe0*/  WARPGROUP.ARRIVE ;  /* 0x00000000000079c5 */ /* 0x000fcc0000000000 */
[----:B------:R-:W-:Y:S01]  /*eff0*/  QGMMA.64x96x32.F32.E4M3.E4M3 R88, R144, gdesc[UR8], R88, gsb0 ;  /* 0x0160000890587df3 */ /* 0x000fe20008000858 */
[----:B------:R-:W-:Y:S01]  /*f000*/  UIADD3 UR10, UR7, 0x4, URZ ;  /* 0x00000004070a7890 */ /* 0x000fe2000fffe03f */
[----:B------:R-:W-:Y:S01]  /*f010*/  UMOV UR11, 0x40000040 ;  /* 0x40000040000b7882 */ /* 0x000fe20000000000 */
        /* <DEDUP_REMOVED lines=44> */
.L_x_9827:
        /* <DEDUP_REMOVED lines=58> */
.L_x_9753:
        /* <DEDUP_REMOVED lines=23> */
[----:B------:R-:W-:-:S03]  /*f7f0*/  LOP3.LUT P0, R6, R45, 0x3, RZ, 0xc0, !PT ;  /* 0x000000032d067812 */ /* 0x000fc6000780c0ff */
[----:B------:R-:W3:Y:S01]  /*f800*/  LDL R5, [R1+0x20] ;  /* 0x0000200001057983 */ /* 0x000ee20000100800 */
[----:B------:R-:W-:Y:S01]  /*f810*/  ISETP.EQ.OR P0, PT, R6, 0x3, !P0 ;  /* 0x000000030600780c */ /* 0x000fe20004702670 */
[----:B------:R-:W-:Y:S01]  /*f820*/  UIMAD.WIDE UR8, UR39, 0x4, UR8 ;  /* 0x00000004270878a5 */ /* 0x000fe2000f8e0208 */
[----:B0-----:R-:W0:Y:S02]  /*f830*/  S2R R4, SR_SWINHI ;  /* 0x0000000000047919 */ /* 0x001e240000002f00 */
        /* <DEDUP_REMOVED lines=50> */
[----:B--2---:R-:W-:Y:S04]  /*fb60*/  SHFL.IDX PT, R69, R69, R14, 0x1c1f ;  /* 0x001c1f0e45457589 */ /* 0x004fe800000e0000 */
[----:B------:R-:W-:Y:S04]  /*fb70*/  SHFL.IDX PT, R70, R45, R14, 0x1c1f ;  /* 0x001c1f0e2d467589 */ /* 0x000fe800000e0000 */
[----:B------:R-:W-:Y:S01]  /*fb80*/  SHFL.IDX PT, R47, R47, R14, 0x1c1f ;  /* 0x001c1f0e2f2f7589 */ /* 0x000fe200000e0000 */
[----:B---3--:R-:W-:-:S03]  /*fb90*/  IMAD.WIDE R10, R5, 0x2, R74 ;  /* 0x00000002050a7825 */ /* 0x008fc600078e024a */
[----:B------:R-:W-:Y:S01]  /*fba0*/  SHFL.IDX PT, R48, R71, R14, 0x1c1f ;  /* 0x001c1f0e47307589 */ /* 0x000fe200000e0000 */
[----:B------:R-:W-:-:S03]  /*fbb0*/  IADD3 R77, P5, R10, 0x20, RZ ;  /* 0x000000200a4d7810 */ /* 0x000fc60007fbe0ff */
[----:B------:R-:W-:Y:S01]  /*fbc0*/  SHFL.IDX PT, R50, R81, R14, 0x1c1f ;  /* 0x001c1f0e51327589 */ /* 0x000fe200000e0000 */
[C---:B------:R-:W-:Y:S02]  /*fbd0*/  IADD3 R99, P4, R10.reuse, 0x3000, RZ ;  /* 0x000030000a637810 */ /* 0x040fe40007f9e0ff */
[----:B------:R-:W-:Y:S01]  /*fbe0*/  LOP3.LUT R4, R77, 0x180, RZ, 0xc0, !PT ;  /* 0x000001804d047812 */ /* 0x000fe200078ec0ff */
[--C-:B------:R-:W-:Y:S01]  /*fbf0*/  IMAD.X R13, RZ, RZ, R11.reuse, P5 ;  /* 0x000000ffff0d7224 */ /* 0x100fe200028e060b */
[----:B------:R-:W-:Y:S01]  /*fc00*/  IADD3 R105, P1, R10, 0x6020, RZ ;  /* 0x000060200a697810 */ /* 0x000fe20007f3e0ff */
[--C-:B------:R-:W-:Y:S01]  /*fc10*/  IMAD.X R9, RZ, RZ, R11.reuse, P4 ;  /* 0x000000ffff097224 */ /* 0x100fe200020e060b */
[----:B------:R-:W-:Y:S01]  /*fc20*/  SHF.R.U64 R4, R4, 0x3, RZ ;  /* 0x0000000304047819 */ /* 0x000fe200000012ff */
[----:B------:R-:W-:Y:S01]  /*fc30*/  SHFL.IDX PT, R49, R49, R14, 0x1c1f ;  /* 0x001c1f0e31317589 */ /* 0x000fe200000e0000 */
[----:B------:R-:W-:Y:S02]  /*fc40*/  IADD3 R101, P3, R10, 0x3020, RZ ;  /* 0x000030200a657810 */ /* 0x000fe40007f7e0ff */
[----:B------:R-:W-:Y:S01]  /*fc50*/  LOP3.LUT R12, R4, R77, RZ, 0x3c, !PT ;  /* 0x0000004d040c7212 */ /* 0x000fe200078e3cff */
[----:B------:R-:W-:Y:S01]  /*fc60*/  SHFL.IDX PT, R54, R53, R14, 0x1c1f ;  /* 0x001c1f0e35367589 */ /* 0x000fe200000e0000 */
[----:B------:R-:W-:Y:S01]  /*fc70*/  LOP3.LUT R4, R99, 0x180, RZ, 0xc0, !PT ;  /* 0x0000018063047812 */ /* 0x000fe200078ec0ff */
[----:B------:R-:W-:Y:S01]  /*fc80*/  IMAD.X R7, RZ, RZ, R11, P3 ;  /* 0x000000ffff077224 */ /* 0x000fe200018e060b */
[----:B------:R-:W-:Y:S01]  /*fc90*/  IADD3 R103, P2, R10, 0x6000, RZ ;  /* 0x000060000a677810 */ /* 0x000fe20007f5e0ff */
[----:B------:R-:W-:Y:S01]  /*fca0*/  SHFL.IDX PT, R46, R57, R14, 0x1c1f ;  /* 0x001c1f0e392e7589 */ /* 0x000fe200000e0000 */
[----:B------:R-:W-:-:S02]  /*fcb0*/  LOP3.LUT R44, R105, 0x180, RZ, 0xc0, !PT ;  /* 0x00000180692c7812 */ /* 0x000fc400078ec0ff */
[----:B------:R-:W-:Y:S01]  /*fcc0*/  LOP3.LUT R5, R10, 0x180, RZ, 0xc0, !PT ;  /* 0x000001800a057812 */ /* 0x000fe200078ec0ff */
[----:B------:R-:W-:Y:S01]  /*fcd0*/  IMAD.X R79, RZ, RZ, R11, P2 ;  /* 0x000000ffff4f7224 */ /* 0x000fe200010e060b */
[----:B------:R-:W-:Y:S01]  /*fce0*/  SHF.R.U64 R4, R4, 0x3, RZ ;  /* 0x0000000304047819 */ /* 0x000fe200000012ff */
[----:B------:R-:W-:Y:S01]  /*fcf0*/  SHFL.IDX PT, R58, R73, R14, 0x1c1f ;  /* 0x001c1f0e493a7589 */ /* 0x000fe200000e0000 */
[----:B------:R-:W-:Y:S02]  /*fd00*/  LOP3.LUT R6, R101, 0x180, RZ, 0xc0, !PT ;  /* 0x0000018065067812 */ /* 0x000fe400078ec0ff */
[----:B------:R-:W-:Y:S01]  /*fd10*/  LOP3.LUT R38, R103, 0x180, RZ, 0xc0, !PT ;  /* 0x0000018067267812 */ /* 0x000fe200078ec0ff */
[----:B------:R-:W-:Y:S01]  /*fd20*/  SHFL.IDX PT, R45, R87, R14, 0x1c1f ;  /* 0x001c1f0e572d7589 */ /* 0x000fe200000e0000 */
[----:B------:R-:W-:Y:S02]  /*fd30*/  SHF.R.U64 R44, R44, 0x3, RZ ;  /* 0x000000032c2c7819 */ /* 0x000fe400000012ff */
[----:B------:R-:W-:Y:S01]  /*fd40*/  SHF.R.U64 R5, R5, 0x3, RZ ;  /* 0x0000000305057819 */ /* 0x000fe200000012ff */
[----:B------:R-:W-:Y:S01]  /*fd50*/  SHFL.IDX PT, R52, R91, R14, 0x1c1f ;  /* 0x001c1f0e5b347589 */ /* 0x000fe200000e0000 */
[----:B------:R-:W-:-:S02]  /*fd60*/  LOP3.LUT R8, R4, R99, RZ, 0x3c, !PT ;  /* 0x0000006304087212 */ /* 0x000fc400078e3cff */
[----:B------:R-:W-:Y:S01]  /*fd70*/  SHF.R.U64 R6, R6, 0x3, RZ ;  /* 0x0000000306067819 */ /* 0x000fe200000012ff */
[----:B------:R-:W-:Y:S01]  /*fd80*/  SHFL.IDX PT, R51, R51, R14, 0x1c1f ;  /* 0x001c1f0e33337589 */ /* 0x000fe200000e0000 */
[----:B------:R-:W-:Y:S02]  /*fd90*/  SHF.R.U64 R38, R38, 0x3, RZ ;  /* 0x0000000326267819 */ /* 0x000fe400000012ff */
[----:B------:R-:W-:Y:S01]  /*fda0*/  LOP3.LUT R4, R44, R105, RZ, 0x3c, !PT ;  /* 0x000000692c047212 */ /* 0x000fe200078e3cff */
[----:B------:R-:W-:Y:S01]  /*fdb0*/  SHFL.IDX PT, R84, R83, R14, 0x1c1f ;  /* 0x001c1f0e53547589 */ /* 0x000fe200000e0000 */
[----:B------:R-:W-:Y:S02]  /*fdc0*/  LOP3.LUT R44, R14, 0x2, RZ, 0x3c, !PT ;  /* 0x000000020e2c7812 */ /* 0x000fe400078e3cff */
[----:B------:R-:W-:Y:S01]  /*fdd0*/  LOP3.LUT R10, R5, R10, RZ, 0x3c, !PT ;  /* 0x0000000a050a7212 */ /* 0x000fe200078e3cff */
[----:B------:R-:W-:Y:S01]  /*fde0*/  IMAD.X R5, RZ, RZ, R11, P1 ;  /* 0x000000ffff057224 */ /* 0x000fe200008e060b */
[----:B------:R-:W-:Y:S01]  /*fdf0*/  LOP3.LUT R6, R6, R101, RZ, 0x3c, !PT ;  /* 0x0000006506067212 */ /* 0x000fe200078e3cff */
[----:B------:R-:W0:Y:S01]  /*fe00*/  SHFL.IDX PT, R66, R39, R44, 0x1c1f ;  /* 0x001c1f2c27427589 */ /* 0x000e2200000e0000 */
[----:B------:R-:W-:-:S02]  /*fe10*/  LOP3.LUT R78, R38, R103, RZ, 0x3c, !PT ;  /* 0x00000067264e7212 */ /* 0x000fc400078e3cff */
[----:B------:R-:W-:Y:S01]  /*fe20*/  MOV R80, R12 ;  /* 0x0000000c00507202 */ /* 0x000fe20000000f00 */
[----:B------:R-:W1:Y:S01]  /*fe30*/  SHFL.IDX PT, R15, R15, R44, 0x1c1f ;  /* 0x001c1f2c0f0f7589 */ /* 0x000e6200000e0000 */
[----:B------:R-:W-:Y:S02]  /*fe40*/  MOV R77, R8 ;  /* 0x00000008004d7202 */ /* 0x000fe40000000f00 */
[----:B------:R-:W-:Y:S01]  /*fe50*/  MOV R78, R78 ;  /* 0x0000004e004e7202 */ /* 0x000fe20000000f00 */
[----:B------:R-:W-:Y:S01]  /*fe60*/  SHFL.IDX PT, R12, R55, R14, 0x1c1f ;  /* 0x001c1f0e370c7589 */ /* 0x000fe200000e0000 */
[----:B------:R-:W-:Y:S02]  /*fe70*/  MOV R10, R10 ;  /* 0x0000000a000a7202 */ /* 0x000fe40000000f00 */
[----:B------:R-:W-:Y:S01]  /*fe80*/  MOV R76, R6 ;  /* 0x00000006004c7202 */ /* 0x000fe20000000f00 */
[----:B------:R-:W-:Y:S01]  /*fe90*/  SHFL.IDX PT, R9, R59, R14, 0x1c1f ;  /* 0x001c1f0e3b097589 */ /* 0x000fe200000e0000 */
[----:B------:R-:W-:-:S03]  /*fea0*/  MOV R79, R4 ;  /* 0x00000004004f7202 */ /* 0x000fc60000000f00 */
[----:B------:R-:W2:Y:S04]  /*feb0*/  SHFL.IDX PT, R20, R20, R44, 0x1c1f ;  /* 0x001c1f2c14147589 */ /* 0x000ea800000e0000 */
[----:B------:R-:W3:Y:S04]  /*fec0*/  SHFL.IDX PT, R55, R40, R44, 0x1c1f ;  /* 0x001c1f2c28377589 */ /* 0x000ee800000e0000 */
[----:B------:R-:W4:Y:S01]  /*fed0*/  SHFL.IDX PT, R59, R135, R44, 0x1c1f ;  /* 0x001c1f2c873b7589 */ /* 0x000f2200000e0000 */
[----:B0-----:R-:W-:Y:S02]  /*fee0*/  SEL R68, R69, R66, P0 ;  /* 0x0000004245447207 */ /* 0x001fe40000000000 */
[----:B------:R-:W-:Y:S01]  /*fef0*/  SEL R66, R66, R69, P0 ;  /* 0x0000004542427207 */ /* 0x000fe20000000000 */
[----:B------:R4:W0:Y:S01]  /*ff00*/  SHFL.IDX PT, R62, R21, R44, 0x1c1f ;  /* 0x001c1f2c153e7589 */ /* 0x00082200000e0000 */
[----:B-1----:R-:W-:-:S02]  /*ff10*/  SEL R72, R70, R15, P0 ;  /* 0x0000000f46487207 */ /* 0x002fc40000000000 */
[----:B------:R-:W-:Y:S01]  /*ff20*/  SEL R70, R15, R70, P0 ;  /* 0x000000460f467207 */ /* 0x000fe20000000000 */
[----:B------:R-:W-:Y:S04]  /*ff30*/  SHFL.IDX PT, R81, R30, R44, 0x1c1f ;  /* 0x001c1f2c1e517589 */ /* 0x000fe800000e0000 */
[----:B------:R-:W1:Y:S04]  /*ff40*/  SHFL.IDX PT, R33, R33, R44, 0x1c1f ;  /* 0x001c1f2c21217589 */ /* 0x000e6800000e0000 */
[----:B------:R-:W-:Y:S01]  /*ff50*/  SHFL.IDX PT, R36, R36, R44, 0x1c1f ;  /* 0x001c1f2c24247589 */ /* 0x000fe200000e0000 */
[----:B--2---:R-:W-:-:S02]  /*ff60*/  SEL R73, R47, R20, P0 ;  /* 0x000000142f497207 */ /* 0x004fc40000000000 */
[----:B------:R-:W-:Y:S01]  /*ff70*/  SEL R71, R20, R47, P0 ;  /* 0x0000002f14477207 */ /* 0x000fe20000000000 */
[----:B------:R-:W-:Y:S01]  /*ff80*/  SHFL.IDX PT, R38, R61, R14, 0x1c1f ;  /* 0x001c1f0e3d267589 */ /* 0x000fe200000e0000 */
[----:B---3--:R-:W-:-:S03]  /*ff90*/  SEL R69, R48, R55, P0 ;  /* 0x0000003730457207 */ /* 0x008fc60000000000 */
[----:B------:R-:W2:Y:S01]  /*ffa0*/  SHFL.IDX PT, R6, R63, R14, 0x1c1f ;  /* 0x001c1f0e3f067589 */ /* 0x000ea200000e0000 */
[----:B----4-:R-:W-:-:S03]  /*ffb0*/  SEL R21, R59, R52, P0 ;  /* 0x000000343b157207 */ /* 0x010fc60000000000 */
[----:B------:R-:W-:Y:S01]  /*ffc0*/  SHFL.IDX PT, R5, R65, R14, 0x1c1f ;  /* 0x001c1f0e41057589 */ /* 0x000fe200000e0000 */
[----:B0-----:R-:W-:Y:S02]  /*ffd0*/  SEL R64, R49, R62, P0 ;  /* 0x0000003e31407207 */ /* 0x001fe40000000000 */
[----:B------:R-:W-:Y:S01]  /*ffe0*/  SEL R62, R62, R49, P0 ;  /* 0x000000313e3e7207 */ /* 0x000fe20000000000 */
[----:B------:R0:W-:Y:S04]  /*fff0*/  SHFL.IDX PT, R4, R67, R14, 0x1c1f ;  /* 0x001c1f0e43047589 */ /* 0x0001e800000e0000 */
[----:B------:R-:W-:Y:S01]  /*10000*/  SHFL.IDX PT, R82, R85, R14, 0x1c1f ;  /* 0x001c1f0e55527589 */ /* 0x000fe200000e0000 */
[----:B-1----:R-:W-:Y:S02]  /*10010*/  SEL R60, R58, R33, P0 ;  /* 0x000000213a3c7207 */ /* 0x002fe40000000000 */
[----:B------:R-:W-:Y:S01]  /*10020*/  SEL R58, R33, R58, P0 ;  /* 0x0000003a213a7207 */ /* 0x000fe20000000000 */
[----:B------:R-:W-:Y:S01]  /*10030*/  SHFL.IDX PT, R13, R97, R14, 0x1c1f ;  /* 0x001c1f0e610d7589 */ /* 0x000fe200000e0000 */
[----:B0-----:R-:W-:-:S03]  /*10040*/  SEL R67, R55, R48, P0 ;  /* 0x0000003037437207 */ /* 0x001fc60000000000 */
[----:B------:R-:W-:Y:S01]  /*10050*/  SHFL.IDX PT, R11, R93, R14, 0x1c1f ;  /* 0x001c1f0e5d0b7589 */ /* 0x000fe200000e0000 */
[----:B------:R-:W-:-:S03]  /*10060*/  F2FP.BF16.F32.PACK_AB R15, R67, R66 ;  /* 0x00000042430f723e */ /* 0x000fc600000010ff */
[----:B------:R-:W-:Y:S01]  /*10070*/  SHFL.IDX PT, R8, R95, R14, 0x1c1f ;  /* 0x001c1f0e5f087589 */ /* 0x000fe200000e0000 */
[----:B--2---:R-:W-:-:S03]  /*10080*/  SEL R39, R81, R6, P0 ;  /* 0x0000000651277207 */ /* 0x004fc60000000000 */
[----:B------:R-:W-:Y:S04]  /*10090*/  SHFL.IDX PT, R7, R89, R14, 0x1c1f ;  /* 0x001c1f0e59077589 */ /* 0x000fe800000e0000 */
[----:B------:R-:W0:Y:S04]  /*100a0*/  SHFL.IDX PT, R24, R24, R44, 0x1c1f ;  /* 0x001c1f2c18187589 */ /* 0x000e2800000e0000 */
[----:B------:R-:W1:Y:S04]  /*100b0*/  SHFL.IDX PT, R53, R26, R44, 0x1c1f ;  /* 0x001c1f2c1a357589 */ /* 0x000e6800000e0000 */
[----:B------:R-:W2:Y:S04]  /*100c0*/  SHFL.IDX PT, R57, R34, R44, 0x1c1f ;  /* 0x001c1f2c22397589 */ /* 0x000ea800000e0000 */
[----:B------:R3:W4:Y:S04]  /*100d0*/  SHFL.IDX PT, R30, R41, R44, 0x1c1f ;  /* 0x001c1f2c291e7589 */ /* 0x00072800000e0000 */
[----:B------:R-:W-:Y:S04]  /*100e0*/  SHFL.IDX PT, R14, R31, R44, 0x1c1f ;  /* 0x001c1f2c1f0e7589 */ /* 0x000fe800000e0000 */
[----:B------:R1:W-:Y:S01]  /*100f0*/  SHFL.IDX PT, R26, R42, R44, 0x1c1f ;  /* 0x001c1f2c2a1a7589 */ /* 0x0003e200000e0000 */
[----:B---3--:R-:W-:Y:S01]  /*10100*/  SEL R41, R6, R81, P0 ;  /* 0x0000005106297207 */ /* 0x008fe20000000000 */
[----:B------:R-:W-:-:S02]  /*10110*/  IMAD.U32 R81, RZ, RZ, UR9 ;  /* 0x00000009ff517e24 */ /* 0x000fc4000f8e00ff */
[----:B------:R-:W3:Y:S01]  /*10120*/  SHFL.IDX PT, R25, R25, R44, 0x1c1f ;  /* 0x001c1f2c19197589 */ /* 0x000ee200000e0000 */
[----:B0-----:R-:W-:Y:S02]  /*10130*/  SEL R65, R51, R24, P0 ;  /* 0x0000001833417207 */ /* 0x001fe40000000000 */
[----:B------:R-:W-:Y:S01]  /*10140*/  SEL R63, R24, R51, P0 ;  /* 0x00000033183f7207 */ /* 0x000fe20000000000 */
[----:B------:R-:W0:Y:S01]  /*10150*/  SHFL.IDX PT, R27, R27, R44, 0x1c1f ;  /* 0x001c1f2c1b1b7589 */ /* 0x000e2200000e0000 */
[----:B-1----:R-:W-:Y:S02]  /*10160*/  SEL R55, R53, R12, P0 ;  /* 0x0000000c35377207 */ /* 0x002fe40000000000 */
[----:B------:R-:W-:Y:S01]  /*10170*/  SEL R42, R36, R45, P0 ;  /* 0x0000002d242a7207 */ /* 0x000fe20000000000 */
[----:B------:R-:W-:Y:S01]  /*10180*/  SHFL.IDX PT, R37, R37, R44, 0x1c1f ;  /* 0x001c1f2c25257589 */ /* 0x000fe200000e0000 */
[----:B--2---:R-:W-:Y:S02]  /*10190*/  SEL R61, R50, R57, P0 ;  /* 0x00000039323d7207 */ /* 0x004fe40000000000 */
[----:B------:R-:W-:Y:S01]  /*101a0*/  F2FP.BF16.F32.PACK_AB R24, R65, R64 ;  /* 0x000000404118723e */ /* 0x000fe200000010ff */
[----:B------:R-:W1:Y:S01]  /*101b0*/  SHFL.IDX PT, R35, R35, R44, 0x1c1f ;  /* 0x001c1f2c23237589 */ /* 0x000e6200000e0000 */
[----:B----4-:R-:W-:-:S03]  /*101c0*/  SEL R34, R30, R11, P0 ;  /* 0x0000000b1e227207 */ /* 0x010fc60000000000 */
[----:B------:R-:W2:Y:S04]  /*101d0*/  SHFL.IDX PT, R28, R28, R44, 0x1c1f ;  /* 0x001c1f2c1c1c7589 */ /* 0x000ea800000e0000 */
[----:B------:R4:W2:Y:S04]  /*101e0*/  SHFL.IDX PT, R83, R29, R44, 0x1c1f ;  /* 0x001c1f2c1d537589 */ /* 0x0008a800000e0000 */
[----:B------:R1:W2:Y:S01]  /*101f0*/  SHFL.IDX PT, R87, R43, R44, 0x1c1f ;  /* 0x001c1f2c2b577589 */ /* 0x0002a200000e0000 */
[----:B---3--:R-:W-:Y:S02]  /*10200*/  SEL R56, R54, R25, P0 ;  /* 0x0000001936387207 */ /* 0x008fe40000000000 */
[----:B------:R-:W-:Y:S01]  /*10210*/  SEL R54, R25, R54, P0 ;  /* 0x0000003619367207 */ /* 0x000fe20000000000 */
[----:B------:R3:W2:Y:S01]  /*10220*/  SHFL.IDX PT, R85, R32, R44, 0x1c1f ;  /* 0x001c1f2c20557589 */ /* 0x0006a200000e0000 */
[----:B0-----:R-:W-:-:S02]  /*10230*/  SEL R48, R46, R27, P0 ;  /* 0x0000001b2e307207 */ /* 0x001fc40000000000 */
[----:B----4-:R-:W-:Y:S01]  /*10240*/  SEL R29, R52, R59, P0 ;  /* 0x0000003b341d7207 */ /* 0x010fe20000000000 */
[----:B------:R0:W4:Y:S01]  /*10250*/  SHFL.IDX PT, R130, R130, R44, 0x1c1f ;  /* 0x001c1f2c82827589 */ /* 0x00012200000e0000 */
[----:B------:R-:W-:Y:S02]  /*10260*/  SEL R59, R57, R50, P0 ;  /* 0x00000032393b7207 */ /* 0x000fe40000000000 */
[----:B------:R-:W-:Y:S02]  /*10270*/  SEL R57, R12, R53, P0 ;  /* 0x000000350c397207 */ /* 0x000fe40000000000 */
[----:B-1----:R-:W-:Y:S02]  /*10280*/  SEL R43, R26, R13, P0 ;  /* 0x0000000d1a2b7207 */ /* 0x002fe40000000000 */
[----:B---3--:R-:W-:Y:S02]  /*10290*/  SEL R32, R5, R14, P0 ;  /* 0x0000000e05207207 */ /* 0x008fe40000000000 */
[----:B------:R-:W-:-:S02]  /*102a0*/  F2FP.BF16.F32.PACK_AB R12, R73, R72 ;  /* 0x00000048490c723e */ /* 0x000fc400000010ff */
[----:B0-----:R-:W-:Y:S02]  /*102b0*/  SEL R44, R45, R36, P0 ;  /* 0x000000242d2c7207 */ /* 0x001fe40000000000 */
[----:B------:R-:W-:Y:S02]  /*102c0*/  SEL R36, R11, R30, P0 ;  /* 0x0000001e0b247207 */ /* 0x000fe40000000000 */
[----:B------:R-:W-:Y:S02]  /*102d0*/  SEL R45, R13, R26, P0 ;  /* 0x0000001a0d2d7207 */ /* 0x000fe40000000000 */
[----:B------:R-:W-:Y:S02]  /*102e0*/  SEL R30, R14, R5, P0 ;  /* 0x000000050e1e7207 */ /* 0x000fe40000000000 */
[----:B------:R-:W-:Y:S02]  /*102f0*/  F2FP.BF16.F32.PACK_AB R13, R69, R68 ;  /* 0x00000044450d723e */ /* 0x000fe400000010ff */
[----:B------:R-:W-:-:S02]  /*10300*/  F2FP.BF16.F32.PACK_AB R14, R71, R70 ;  /* 0x00000046470e723e */ /* 0x000fc400000010ff */
[----:B------:R-:W-:Y:S02]  /*10310*/  SEL R52, R84, R35, P0 ;  /* 0x0000002354347207 */ /* 0x000fe40000000000 */
[----:B------:R-:W-:Y:S01]  /*10320*/  SEL R50, R35, R84, P0 ;  /* 0x0000005423327207 */ /* 0x000fe20000000000 */
[----:B------:R-:W-:Y:S01]  /*10330*/  STSM.16.M88.4 [R10], R12 ;  /* 0x0000000c0a007844 */ /* 0x000fe20000000200 */
[----:B------:R-:W-:Y:S02]  /*10340*/  SEL R53, R82, R37, P0 ;  /* 0x0000002552357207 */ /* 0x000fe40000000000 */
[----:B------:R-:W-:Y:S02]  /*10350*/  SEL R51, R37, R82, P0 ;  /* 0x0000005225337207 */ /* 0x000fe40000000000 */
[----:B------:R-:W-:Y:S02]  /*10360*/  SEL R46, R27, R46, P0 ;  /* 0x0000002e1b2e7207 */ /* 0x000fe40000000000 */
[----:B--2---:R-:W-:-:S02]  /*10370*/  SEL R49, R9, R28, P0 ;  /* 0x0000001c09317207 */ /* 0x004fc40000000000 */
[----:B------:R-:W-:Y:S02]  /*10380*/  SEL R47, R28, R9, P0 ;  /* 0x000000091c2f7207 */ /* 0x000fe40000000000 */
[----:B------:R-:W-:Y:S02]  /*10390*/  SEL R40, R38, R83, P0 ;  /* 0x0000005326287207 */ /* 0x000fe40000000000 */
[----:B------:R-:W-:Y:S02]  /*103a0*/  F2FP.BF16.F32.PACK_AB R25, R61, R60 ;  /* 0x0000003c3d19723e */ /* 0x000fe400000010ff */
[----:B------:R-:W-:Y:S02]  /*103b0*/  F2FP.BF16.F32.PACK_AB R26, R63, R62 ;  /* 0x0000003e3f1a723e */ /* 0x000fe400000010ff */
[----:B------:R-:W-:Y:S02]  /*103c0*/  F2FP.BF16.F32.PACK_AB R27, R59, R58 ;  /* 0x0000003a3b1b723e */ /* 0x000fe400000010ff */
[----:B------:R-:W-:-:S02]  /*103d0*/  SEL R38, R83, R38, P0 ;  /* 0x0000002653267207 */ /* 0x000fc40000000000 */
[----:B------:R-:W-:Y:S01]  /*103e0*/  SEL R37, R8, R87, P0 ;  /* 0x0000005708257207 */ /* 0x000fe20000000000 */
[----:B------:R0:W-:Y:S01]  /*103f0*/  STSM.16.M88.4 [R80], R24 ;  /* 0x0000001850007844 */ /* 0x0001e20000000200 */
[----:B------:R-:W-:Y:S02]  /*10400*/  SEL R35, R87, R8, P0 ;  /* 0x0000000857237207 */ /* 0x000fe40000000000 */
[----:B------:R-:W-:Y:S02]  /*10410*/  SEL R33, R4, R85, P0 ;  /* 0x0000005504217207 */ /* 0x000fe40000000000 */
[----:B------:R-:W-:Y:S02]  /*10420*/  SEL R31, R85, R4, P0 ;  /* 0x00000004551f7207 */ /* 0x000fe40000000000 */
[----:B----4-:R-:W-:Y:S02]  /*10430*/  SEL R28, R7, R130, P0 ;  /* 0x00000082071c7207 */ /* 0x010fe40000000000 */
[----:B------:R-:W-:-:S02]  /*10440*/  SEL R20, R130, R7, P0 ;  /* 0x0000000782147207 */ /* 0x000fc40000000000 */
[----:B------:R-:W-:Y:S02]  /*10450*/  F2FP.BF16.F32.PACK_AB R4, R57, R56 ;  /* 0x000000383904723e */ /* 0x000fe400000010ff */
[----:B------:R-:W-:Y:S02]  /*10460*/  F2FP.BF16.F32.PACK_AB R5, R53, R52 ;  /* 0x000000343505723e */ /* 0x000fe400000010ff */
[----:B------:R-:W-:Y:S01]  /*10470*/  F2FP.BF16.F32.PACK_AB R6, R55, R54 ;  /* 0x000000363706723e */ /* 0x000fe200000010ff */
[----:B0-----:R-:W-:Y:S01]  /*10480*/  IMAD.U32 R80, RZ, RZ, UR8 ;  /* 0x00000008ff507e24 */ /* 0x001fe2000f8e00ff */
[----:B------:R-:W-:Y:S01]  /*10490*/  F2FP.BF16.F32.PACK_AB R7, R51, R50 ;  /* 0x000000323307723e */ /* 0x000fe200000010ff */
[----:B------:R-:W-:Y:S01]  /*104a0*/  ULDC.64 UR8, c[0x0][0xc08] ;  /* 0x0003020000087ab9 */ /* 0x000fe20000000a00 */
        /* <DEDUP_REMOVED lines=17> */
[----:B------:R3:W-:Y:S01]  /*105c0*/  STSM.16.M88.4 [R79], R24 ;  /* 0x000000184f007844 */ /* 0x0007e20000000200 */
[----:B------:R-:W-:Y:S01]  /*105d0*/  ISETP.NE.AND.EX P0, PT, RZ, UR11, PT, P0 ;  /* 0x0000000bff007c0c */ /* 0x000fe2000bf05300 */
[----:B------:R-:W-:-:S12]  /*105e0*/  BAR.SYNC.DEFER_BLOCKING 0x1, 0x180 ;  /* 0x0046000000007b1d */ /* 0x000fd80000010000 */
[----:B------:R-:W4:Y:S01]  /*105f0*/  @P0 LDG.E R82, desc[UR50][R80.64] ;  /* 0x0000003250520981 */ /* 0x000f22000c1e1900 */
[----:B0-----:R-:W-:Y:S01]  /*10600*/  ISETP.NE.AND P1, PT, R77, 0x1, PT ;  /* 0x000000014d00780c */ /* 0x001fe20003f25270 */
[----:B------:R-:W-:Y:S02]  /*10610*/  UISETP.NE.U32.AND UP0, UPT, UR8, URZ, UPT ;  /* 0x0000003f0800728c */ /* 0x000fe4000bf05070 */
[----:B------:R-:W-:Y:S02]  /*10620*/  UISETP.GT.AND UP1, UPT, UR43, 0x1, UPT ;  /* 0x000000012b00788c */ /* 0x000fe4000bf24270 */
[----:B------:R-:W-:Y:S01]  /*10630*/  UISETP.NE.AND.EX UP0, UPT, UR9, URZ, UPT, UP0 ;  /* 0x0000003f0900728c */ /* 0x000fe2000bf05300 */
[----:B------:R-:W-:Y:S01]  /*10640*/  UMOV UR18, 0x9b8 ;  /* 0x000009b800127882 */ /* 0x000fe20000000000 */
[----:B------:R-:W-:-:S06]  /*10650*/  ULDC UR4, c[0x0][0xa88] ;  /* 0x0002a20000047ab9 */ /* 0x000fcc0000000800 */
[----:B------:R-:W0:Y:S01]  /*10660*/  @P1 LDC R6, c[0x0][0xbec] ;  /* 0x0002fb00ff061b82 */ /* 0x000e220000000800 */
[----:B------:R-:W-:Y:S01]  /*10670*/  USEL UR18, UR18, 0x978, UP1 ;  /* 0x0000097812127887 */ /* 0x000fe20008800000 */
[----:B------:R-:W-:Y:S01]  /*10680*/  PLOP3.LUT P4, PT, PT, PT, UP0, 0x80, 0x0 ;  /* 0x000000000000781c */ /* 0x000fe20003f8f008 */
[----:B------:R-:W-:Y:S01]  /*10690*/  @UP0 ULDC.64 UR8, c[0x0][0xc08] ;  /* 0x0003020000080ab9 */ /* 0x000fe20000000a00 */
[----:B-1----:R-:W-:Y:S01]  /*106a0*/  IMAD.U32 R76, RZ, RZ, UR4 ;  /* 0x00000004ff4c7e24 */ /* 0x002fe2000f8e00ff */
[----:B------:R-:W-:-:S03]  /*106b0*/  @UP0 UIMAD.WIDE UR8, UR39, 0x4, UR8 ;  /* 0x00000004270808a5 */ /* 0x000fc6000f8e0208 */
[----:B------:R-:W1:Y:S01]  /*106c0*/  @P1 LDC R9, c[0x0][0xbf0] ;  /* 0x0002fc00ff091b82 */ /* 0x000e620000000800 */
[----:B------:R-:W-:Y:S02]  /*106d0*/  UISETP.NE.U32.AND UP0, UPT, UR10, URZ, UPT ;  /* 0x0000003f0a00728c */ /* 0x000fe4000bf05070 */
[----:B------:R-:W-:Y:S01]  /*106e0*/  IMAD.U32 R4, RZ, RZ, UR8 ;  /* 0x00000008ff047e24 */ /* 0x000fe2000f8e00ff */
[----:B------:R-:W-:Y:S01]  /*106f0*/  USEL UR16, UR42, URZ, UP1 ;  /* 0x0000003f2a107287 */ /* 0x000fe20008800000 */
[----:B------:R-:W-:Y:S01]  /*10700*/  IMAD.U32 R5, RZ, RZ, UR9 ;  /* 0x00000009ff057e24 */ /* 0x000fe2000f8e00ff */
[----:B------:R-:W-:Y:S01]  /*10710*/  UISETP.NE.AND.EX UP0, UPT, UR11, URZ, UPT, UP0 ;  /* 0x0000003f0b00728c */ /* 0x000fe2000bf05300 */
[----:B------:R-:W-:Y:S01]  /*10720*/  ULDC.64 UR12, c[0x0][UR18+0x218] ;  /* 0x00008600120c7abb */ /* 0x000fe20008000a00 */
[----:B------:R-:W-:Y:S01]  /*10730*/  UMOV UR4, URZ ;  /* 0x0000003f00047c82 */ /* 0x000fe20008000000 */
[----:B------:R-:W-:Y:S01]  /*10740*/  UIMAD.WIDE.U32 UR8, UR12, UR37, URZ ;  /* 0x000000250c0872a5 */ /* 0x000fe2000f8e003f */
[----:B--2---:R-:W-:Y:S01]  /*10750*/  VIADD R13, R17, UR40 ;  /* 0x00000028110d7c36 */ /* 0x004fe20008000000 */
[----:B------:R-:W-:Y:S01]  /*10760*/  ULDC.64 UR14, c[0x0][UR18+0x228] ;  /* 0x00008a00120e7abb */ /* 0x000fe20008000a00 */
[----:B------:R-:W-:Y:S01]  /*10770*/  UIMAD UR12, UR13, UR37, URZ ;  /* 0x000000250d0c72a4 */ /* 0x000fe2000f8e023f */
[----:B------:R0:W5:Y:S01]  /*10780*/  @P4 LDG.E R76, desc[UR50][R4.64] ;  /* 0x00000032044c4981 */ /* 0x000162000c1e1900 */
[----:B------:R-:W-:Y:S01]  /*10790*/  USHF.R.S32.HI UR17, URZ, 0x1f, UR39 ;  /* 0x0000001f3f117899 */ /* 0x000fe20008011427 */
[----:B------:R-:W-:Y:S01]  /*107a0*/  IMAD.MOV.U32 R7, RZ, RZ, R13 ;  /* 0x000000ffff077224 */ /* 0x000fe200078e000d */
[----:B------:R-:W-:-:S02]  /*107b0*/  USEL UR7, UR39, URZ, !UP0 ;  /* 0x0000003f27077287 */ /* 0x000fc4000c000000 */
[----:B------:R-:W-:Y:S01]  /*107c0*/  UIMAD.WIDE.U32 UR20, UR14, UR16, URZ ;  /* 0x000000100e1472a5 */ /* 0x000fe2000f8e003f */
[----:B------:R-:W-:Y:S01]  /*107d0*/  ULDC.64 UR10, c[0x0][UR18+0x220] ;  /* 0x00008800120a7abb */ /* 0x000fe20008000a00 */
[----:B------:R-:W-:Y:S02]  /*107e0*/  UIMAD UR14, UR15, UR16, URZ ;  /* 0x000000100f0e72a4 */ /* 0x000fe4000f8e023f */
[----:B------:R-:W-:Y:S01]  /*107f0*/  UIADD3 UR15, UR9, UR12, URZ ;  /* 0x0000000c090f7290 */ /* 0x000fe2000fffe03f */
[----:B0-----:R-:W-:Y:S01]  /*10800*/  @P1 IMAD.HI.U32 R4, R13, R6, RZ ;  /* 0x000000060d041227 */ /* 0x001fe200078e00ff */
[----:B------:R-:W-:Y:S02]  /*10810*/  USEL UR17, UR17, URZ, !UP0 ;  /* 0x0000003f11117287 */ /* 0x000fe4000c000000 */
[----:B------:R-:W-:Y:S01]  /*10820*/  UIMAD UR9, UR11, UR7, URZ ;  /* 0x000000070b0972a4 */ /* 0x000fe2000f8e023f */
[----:B------:R-:W-:Y:S01]  /*10830*/  IMAD.U32 R5, RZ, RZ, UR21 ;  /* 0x00000015ff057e24 */ /* 0x000fe2000f8e00ff */
[----:B------:R-:W-:Y:S01]  /*10840*/  UIMAD.WIDE.U32 UR12, UR10, UR7, URZ ;  /* 0x000000070a0c72a5 */ /* 0x000fe2000f8e003f */
[----:B-1----:R-:W-:Y:S01]  /*10850*/  @P1 SHF.R.U32.HI R7, RZ, R9, R4 ;  /* 0x00000009ff071219 */ /* 0x002fe20000011604 */
[----:B------:R-:W-:Y:S01]  /*10860*/  UIMAD UR9, UR10, UR17, UR9 ;  /* 0x000000110a0972a4 */ /* 0x000fe2000f8e0209 */
[----:B------:R-:W-:Y:S01]  /*10870*/  IMAD.U32 R4, RZ, RZ, UR20 ;  /* 0x00000014ff047e24 */ /* 0x000fe2000f8e00ff */
[----:B------:R-:W-:Y:S01]  /*10880*/  UIADD3 UR14, UR21, UR14, URZ ;  /* 0x0000000e150e7290 */ /* 0x000fe2000fffe03f */
[--C-:B------:R-:W-:Y:S01]  /*10890*/  SHF.R.S32.HI R5, RZ, 0x1f, R7.reuse ;  /* 0x0000001fff057819 */ /* 0x100fe20000011407 */
[----:B------:R-:W-:Y:S01]  /*108a0*/  UIADD3 UR9, UR13, UR9, URZ ;  /* 0x000000090d097290 */ /* 0x000fe2000fffe03f */
[----:B------:R-:W-:-:S03]  /*108b0*/  IMAD.MOV R6, RZ, RZ, -R7 ;  /* 0x000000ffff067224 */ /* 0x000fc600078e0a07 */
[----:B------:R-:W-:Y:S02]  /*108c0*/  IMAD.U32 R8, RZ, RZ, UR14 ;  /* 0x0000000eff087e24 */ /* 0x000fe4000f8e00ff */
[----:B------:R-:W-:-:S05]  /*108d0*/  IMAD R9, R77, R6, R13 ;  /* 0x000000064d097224 */ /* 0x000fca00078e020d */
        /* <DEDUP_REMOVED lines=22> */
.L_x_9830:
        /* <DEDUP_REMOVED lines=32> */
[----:B------:R-:W-:Y:S01]  /*10c40*/  LEA.HI R2, R2, R79, RZ, 0x2 ;  /* 0x0000004f02027211 */ /* 0x000fe200078f10ff */
[----:B------:R-:W-:Y:S01]  /*10c50*/  UIMAD UR10, UR11, UR12, URZ ;  /* 0x0000000c0b0a72a4 */ /* 0x000fe2000f8e023f */
[----:B------:R-:W-:Y:S02]  /*10c60*/  IADD3 R5, P5, R74, 0x7800, RZ ;  /* 0x000078004a057810 */ /* 0x000fe40007fbe0ff */
[----:B------:R-:W-:Y:S02]  /*10c70*/  LOP3.LUT R2, R2, 0xfffffffc, RZ, 0xc0, !PT ;  /* 0xfffffffc02027812 */ /* 0x000fe400078ec0ff */
[----:B------:R-:W-:Y:S01]  /*10c80*/  LOP3.LUT R0, R5, 0x180, RZ, 0xc0, !PT ;  /* 0x0000018005007812 */ /* 0x000fe200078ec0ff */
[----:B------:R-:W-:Y:S01]  /*10c90*/  UIMAD UR10, UR4, UR13, UR10 ;  /* 0x0000000d040a72a4 */ /* 0x000fe2000f8e020a */
[----:B------:R-:W-:Y:S01]  /*10ca0*/  IADD3 R9, P0, R74, 0x1800, RZ ;  /* 0x000018004a097810 */ /* 0x000fe20007f1e0ff */
[----:B------:R-:W-:Y:S01]  /*10cb0*/  UIMAD.WIDE.U32 UR8, UR4, UR12, URZ ;  /* 0x0000000c040872a5 */ /* 0x000fe2000f8e003f */
[----:B------:R-:W-:Y:S01]  /*10cc0*/  SHF.R.U64 R0, R0, 0x3, RZ ;  /* 0x0000000300007819 */ /* 0x000fe200000012ff */
[----:B------:R-:W-:Y:S01]  /*10cd0*/  IMAD.IADD R2, R79, 0x1, -R2 ;  /* 0x000000014f027824 */ /* 0x000fe200078e0a02 */
[----:B------:R-:W-:Y:S01]  /*10ce0*/  IADD3 R13, P2, R74, 0x3000, RZ ;  /* 0x000030004a0d7810 */ /* 0x000fe20007f5e0ff */
[----:B------:R-:W-:Y:S01]  /*10cf0*/  UIADD3 UR9, UR9, UR10, URZ ;  /* 0x0000000a09097290 */ /* 0x000fe2000fffe03f */
[----:B------:R-:W-:Y:S01]  /*10d00*/  LOP3.LUT R32, R0, R5, RZ, 0x3c, !PT ;  /* 0x0000000500207212 */ /* 0x000fe200078e3cff */
[----:B------:R-:W-:Y:S01]  /*10d10*/  IMAD R0, R2, 0x60, R78 ;  /* 0x0000006002007824 */ /* 0x000fe200078e024e */
[----:B------:R-:W-:Y:S01]  /*10d20*/  ULDC.64 UR10, c[0x0][0xae8] ;  /* 0x0002ba00000a7ab9 */ /* 0x000fe20000000a00 */
[----:B------:R-:W-:Y:S01]  /*10d30*/  IADD3 R25, P3, R74, 0x4800, RZ ;  /* 0x000048004a197810 */ /* 0x000fe20007f7e0ff */
[----:B------:R-:W-:Y:S01]  /*10d40*/  UIMAD.WIDE.U32 UR8, UR37, UR10, UR8 ;  /* 0x0000000a250872a5 */ /* 0x000fe2000f8e0008 */
[----:B------:R-:W-:Y:S01]  /*10d50*/  VIADD R36, R0, UR40 ;  /* 0x0000002800247c36 */ /* 0x000fe20008000000 */
[----:B------:R-:W-:Y:S01]  /*10d60*/  IADD3 R29, P4, R74, 0x6000, RZ ;  /* 0x000060004a1d7810 */ /* 0x000fe20007f9e0ff */
[----:B------:R-:W-:Y:S01]  /*10d70*/  USHF.R.S32.HI UR4, URZ, 0x1f, UR7 ;  /* 0x0000001f3f047899 */ /* 0x000fe20008011407 */
[----:B------:R-:W-:Y:S01]  /*10d80*/  LOP3.LUT R8, R9, 0x180, RZ, 0xc0, !PT ;  /* 0x0000018009087812 */ /* 0x000fe200078ec0ff */
[----:B------:R-:W-:Y:S01]  /*10d90*/  UIMAD UR9, UR37, UR11, UR9 ;  /* 0x0000000b250972a4 */ /* 0x000fe2000f8e0209 */
[----:B-1----:R-:W-:Y:S01]  /*10da0*/  @P1 IMAD.HI.U32 R0, R36, R21, RZ ;  /* 0x0000001524001227 */ /* 0x002fe200078e00ff */
[----:B------:R-:W-:Y:S01]  /*10db0*/  LOP3.LUT R12, R13, 0x180, RZ, 0xc0, !PT ;  /* 0x000001800d0c7812 */ /* 0x000fe200078ec0ff */
[----:B------:R-:W-:Y:S01]  /*10dc0*/  ULDC.64 UR10, c[0x0][0xaf0] ;  /* 0x0002bc00000a7ab9 */ /* 0x000fe20000000a00 */
[----:B------:R-:W-:Y:S01]  /*10dd0*/  LOP3.LUT R24, R25, 0x180, RZ, 0xc0, !PT ;  /* 0x0000018019187812 */ /* 0x000fe200078ec0ff */
[----:B------:R-:W-:Y:S01]  /*10de0*/  UIMAD UR4, UR4, UR10, URZ ;  /* 0x0000000a040472a4 */ /* 0x000fe2000f8e023f */
[----:B------:R-:W-:Y:S01]  /*10df0*/  LOP3.LUT R28, R29, 0x180, RZ, 0xc0, !PT ;  /* 0x000001801d1c7812 */ /* 0x000fe200078ec0ff */
[----:B------:R-:W-:Y:S01]  /*10e00*/  IMAD.MOV.U32 R37, RZ, RZ, R36 ;  /* 0x000000ffff257224 */ /* 0x000fe200078e0024 */
[----:B------:R-:W-:Y:S01]  /*10e10*/  LOP3.LUT R7, R74, 0x180, RZ, 0xc0, !PT ;  /* 0x000001804a077812 */ /* 0x000fe200078ec0ff */
[----:B------:R-:W-:Y:S01]  /*10e20*/  UIMAD UR4, UR7, UR11, UR4 ;  /* 0x0000000b070472a4 */ /* 0x000fe2000f8e0204 */
[----:B--2---:R-:W-:Y:S01]  /*10e30*/  @P1 SHF.R.U32.HI R37, RZ, R39, R0 ;  /* 0x00000027ff251219 */ /* 0x004fe20000011600 */
[----:B------:R-:W-:Y:S01]  /*10e40*/  UIMAD.WIDE.U32 UR8, UR7, UR10, UR8 ;  /* 0x0000000a070872a5 */ /* 0x000fe2000f8e0008 */
[----:B------:R-:W-:Y:S01]  /*10e50*/  SHF.R.U64 R8, R8, 0x3, RZ ;  /* 0x0000000308087819 */ /* 0x000fe200000012ff */
[----:B------:R-:W-:Y:S01]  /*10e60*/  IMAD.X R33, RZ, RZ, R75, P5 ;  /* 0x000000ffff217224 */ /* 0x000fe200028e064b */
[----:B------:R-:W-:-:S02]  /*10e70*/  SHF.R.U64 R12, R12, 0x3, RZ ;  /* 0x000000030c0c7819 */ /* 0x000fc400000012ff */
        /* <DEDUP_REMOVED lines=20> */
[----:B------:R0:W5:Y:S01]  /*10fc0*/  LD.E.128 R4, desc[UR50][R74.64] ;  /* 0x000000324a047980 */ /* 0x000162000c101d00 */
[----:B------:R-:W-:Y:S01]  /*10fd0*/  IMAD.U32 R20, RZ, RZ, UR8 ;  /* 0x00000008ff147e24 */ /* 0x000fe2000f8e00ff */
[----:B------:R-:W-:Y:S01]  /*10fe0*/  ULDC.64 UR8, c[0x0][0xad8] ;  /* 0x0002b60000087ab9 */ /* 0x000fe20000000a00 */
[----:B------:R-:W-:Y:S01]  /*10ff0*/  IMAD.U32 R21, RZ, RZ, UR4 ;  /* 0x00000004ff157e24 */ /* 0x000fe2000f8e00ff */
[----:B------:R-:W5:Y:S01]  /*11000*/  LD.E.128 R12, desc[UR50][R12.64] ;  /* 0x000000320c0c7980 */ /* 0x000f62000c101d00 */
[C---:B------:R-:W-:Y:S01]  /*11010*/  IMAD R39, R37.reuse, UR11, R0 ;  /* 0x0000000b25277c24 */ /* 0x040fe2000f8e0200 */
[----:B------:R-:W-:Y:S02]  /*11020*/  SHF.R.S32.HI R0, RZ, 0x1f, R77 ;  /* 0x0000001fff007819 */ /* 0x000fe4000001144d */
        /* <DEDUP_REMOVED lines=10> */
[----:B------:R-:W-:-:S02]  /*110d0*/  IMAD.IADD R21, R21, 0x1, R39 ;  /* 0x0000000115157824 */ /* 0x000fc400078e0227 */
[----:B------:R-:W-:Y:S02]  /*110e0*/  IMAD R0, R0, UR8, RZ ;  /* 0x0000000800007c24 */ /* 0x000fe4000f8e02ff */
[----:B------:R-:W-:Y:S02]  /*110f0*/  VIADD R41, R78, UR40 ;  /* 0x000000284e297c36 */ /* 0x000fe40008000000 */
        /* <DEDUP_REMOVED lines=10> */
[----:B------:R-:W-:Y:S02]  /*111a0*/  BSSY B1, `(.L_x_9832) ;  /* 0x0000012000017945 */ /* 0x000fe40003800000 */
[----:B------:R0:W-:Y:S01]  /*111b0*/  SYNCS.ARRIVE.TRANS64.RED.A1T0 RZ, [R3+URZ], RZ ;  /* 0x000000ff03ff79a7 */ /* 0x0001e2000810043f */
        /* <DEDUP_REMOVED lines=10> */
[----:B0-2---:R-:W-:Y:S01]  /*11260*/  @!P0 IMAD.WIDE R2, R18, 0x2, R20 ;  /* 0x0000000212028825 */ /* 0x005fe200078e0214 */
[-C--:B------:R-:W-:Y:S02]  /*11270*/  @!P1 LEA.HI.X R37, R19, R21.reuse, R43, 0x1, P3 ;  /* 0x0000001513259211 */ /* 0x080fe400018f0c2b */
[----:B------:R-:W-:Y:S02]  /*11280*/  @!P2 LEA.HI.X R39, R23, R21, R42, 0x1, P4 ;  /* 0x000000151727a211 */ /* 0x000fe400020f0c2a */
[----:B-----5:R3:W-:Y:S04]  /*11290*/  @!P0 ST.E.128 desc[UR50][R2.64], R4 ;  /* 0x0000000402008985 */ /* 0x0207e8000c101d32 */
[----:B------:R3:W-:Y:S04]  /*112a0*/  @!P1 ST.E.128 desc[UR50][R36.64], R12 ;  /* 0x0000000c24009985 */ /* 0x0007e8000c101d32 */
[----:B------:R3:W-:Y:S02]  /*112b0*/  @!P2 ST.E.128 desc[UR50][R38.64], R28 ;  /* 0x0000001c2600a985 */ /* 0x0007e4000c101d32 */
.L_x_9833:
[----:B------:R-:W-:Y:S05]  /*112c0*/  BSYNC B1 ;  /* 0x0000000000017941 */ /* 0x000fea0003800000 */
.L_x_9832:
        /* <DEDUP_REMOVED lines=19> */
.L_x_9831:
[----:B------:R-:W-:Y:S01]  /*11400*/  ULDC.64 UR12, c[0x0][0xb08] ;  /* 0x0002c200000c7ab9 */ /* 0x000fe20000000a00 */
[----:B------:R-:W0:Y:S01]  /*11410*/  @P1 LDC R0, c[0x0][0xbec] ;  /* 0x0002fb00ff001b82 */ /* 0x000e220000000800 */
[----:B------:R-:W-:Y:S01]  /*11420*/  UIMAD UR10, UR11, UR12, URZ ;  /* 0x0000000c0b0a72a4 */ /* 0x000fe2000f8e023f */
[----:B------:R-:W-:Y:S01]  /*11430*/  IMAD.MOV.U32 R7, RZ, RZ, R13 ;  /* 0x000000ffff077224 */ /* 0x000fe200078e000d */
[----:B------:R-:W-:Y:S01]  /*11440*/  UIMAD.WIDE.U32 UR8, UR4, UR12, URZ ;  /* 0x0000000c040872a5 */ /* 0x000fe2000f8e003f */
[----:B------:R-:W-:Y:S01]  /*11450*/  ISETP.GE.AND P0, PT, R11, R76, PT ;  /* 0x0000004c0b00720c */ /* 0x000fe20003f06270 */
[----:B------:R-:W-:Y:S01]  /*11460*/  UIMAD UR10, UR4, UR13, UR10 ;  /* 0x0000000d040a72a4 */ /* 0x000fe2000f8e020a */
[C---:B------:R-:W-:Y:S01]  /*11470*/  VIADD R26, R16.reuse, 0x8 ;  /* 0x00000008101a7836 */ /* 0x040fe20000000000 */
[----:B------:R-:W-:Y:S01]  /*11480*/  USHF.R.S32.HI UR4, URZ, 0x1f, UR7 ;  /* 0x0000001f3f047899 */ /* 0x000fe20008011407 */
[----:B------:R-:W1:Y:S01]  /*11490*/  @P1 LDC R5, c[0x0][0xbf0] ;  /* 0x0002fc00ff051b82 */ /* 0x000e620000000800 */
[----:B------:R-:W-:Y:S01]  /*114a0*/  UIADD3 UR9, UR9, UR10, URZ ;  /* 0x0000000a09097290 */ /* 0x000fe2000fffe03f */
[C---:B------:R-:W-:Y:S01]  /*114b0*/  VIADD R84, R16.reuse, 0x28 ;  /* 0x0000002810547836 */ /* 0x040fe20000000000 */
[----:B------:R-:W-:Y:S01]  /*114c0*/  BSSY B1, `(.L_x_9835) ;  /* 0x000006c000017945 */ /* 0x000fe20003800000 */
[----:B------:R-:W-:Y:S01]  /*114d0*/  ULDC.64 UR10, c[0x0][0xb38] ;  /* 0x0002ce00000a7ab9 */ /* 0x000fe20000000a00 */
[C---:B------:R-:W-:Y:S01]  /*114e0*/  VIADD R86, R16.reuse, 0x20 ;  /* 0x0000002010567836 */ /* 0x040fe20000000000 */
[----:B------:R-:W-:Y:S01]  /*114f0*/  UIMAD.WIDE.U32 UR8, UR37, UR10, UR8 ;  /* 0x0000000a250872a5 */ /* 0x000fe2000f8e0008 */
[C---:B------:R-:W-:Y:S01]  /*11500*/  VIADD R88, R16.reuse, 0x18 ;  /* 0x0000001810587836 */ /* 0x040fe20000000000 */
[----:B------:R-:W-:Y:S01]  /*11510*/  SHF.R.S32.HI R24, RZ, 0x1f, R16 ;  /* 0x0000001fff187819 */ /* 0x000fe20000011410 */
[C---:B------:R-:W-:Y:S01]  /*11520*/  VIADD R90, R16.reuse, 0x10 ;  /* 0x00000010105a7836 */ /* 0x040fe20000000000 */
[----:B------:R-:W-:Y:S01]  /*11530*/  UIMAD UR9, UR37, UR11, UR9 ;  /* 0x0000000b250972a4 */ /* 0x000fe2000f8e0209 */
[----:B------:R-:W-:Y:S01]  /*11540*/  SHF.R.S32.HI R74, RZ, 0x1f, R26 ;  /* 0x0000001fff4a7819 */ /* 0x000fe2000001141a */
[C---:B------:R-:W-:Y:S01]  /*11550*/  VIADD R83, R16.reuse, 0x28 ;  /* 0x0000002810537836 */ /* 0x040fe20000000000 */
[----:B------:R-:W-:Y:S01]  /*11560*/  ULDC.64 UR10, c[0x0][0xb40] ;  /* 0x0002d000000a7ab9 */ /* 0x000fe20000000a00 */
[----:B------:R-:W-:Y:S01]  /*11570*/  SHF.R.S32.HI R75, RZ, 0x1f, R152 ;  /* 0x0000001fff4b7819 */ /* 0x000fe20000011498 */
[----:B------:R-:W-:Y:S01]  /*11580*/  UIMAD UR4, UR4, UR10, URZ ;  /* 0x0000000a040472a4 */ /* 0x000fe2000f8e023f */
[----:B0-----:R-:W-:Y:S01]  /*11590*/  @P1 IMAD.HI.U32 R0, R13, R0, RZ ;  /* 0x000000000d001227 */ /* 0x001fe200078e00ff */
[----:B------:R-:W-:Y:S01]  /*115a0*/  UIMAD.WIDE.U32 UR8, UR7, UR10, UR8 ;  /* 0x0000000a070872a5 */ /* 0x000fe2000f8e0008 */
[----:B------:R-:W-:Y:S01]  /*115b0*/  SHF.R.S32.HI R78, RZ, 0x1f, R153 ;  /* 0x0000001fff4e7819 */ /* 0x000fe20000011499 */
[----:B------:R-:W-:Y:S01]  /*115c0*/  UIMAD UR4, UR7, UR11, UR4 ;  /* 0x0000000b070472a4 */ /* 0x000fe2000f8e0204 */
[----:B------:R-:W-:Y:S01]  /*115d0*/  SHF.R.S32.HI R79, RZ, 0x1f, R154 ;  /* 0x0000001fff4f7819 */ /* 0x000fe2000001149a */
[C---:B------:R-:W-:Y:S01]  /*115e0*/  VIADD R85, R16.reuse, 0x20 ;  /* 0x0000002010557836 */ /* 0x040fe20000000000 */
[----:B------:R-:W-:Y:S01]  /*115f0*/  ULDC.64 UR10, c[0x0][0xb48] ;  /* 0x0002d200000a7ab9 */ /* 0x000fe20000000a00 */
[----:B------:R-:W-:Y:S01]  /*11600*/  UIADD3 UR9, UR9, UR4, URZ ;  /* 0x0000000409097290 */ /* 0x000fe2000fffe03f */
[----:B-1----:R-:W-:Y:S01]  /*11610*/  @P1 SHF.R.U32.HI R7, RZ, R5, R0 ;  /* 0x00000005ff071219 */ /* 0x002fe20000011600 */
[----:B------:R-:W-:Y:S01]  /*11620*/  VIADD R87, R16, 0x18 ;  /* 0x0000001810577836 */ /* 0x000fe20000000000 */
        /* <DEDUP_REMOVED lines=20> */
[----:B------:R-:W-:-:S03]  /*11770*/  SHF.R.S32.HI R90, RZ, 0x1f, R90 ;  /* 0x0000001fff5a7819 */ /* 0x000fc6000001145a */
[----:B------:R-:W-:Y:S02]  /*11780*/  IMAD R0, R0, UR8, RZ ;  /* 0x0000000800007c24 */ /* 0x000fe4000f8e02ff */
[----:B------:R-:W-:Y:S02]  /*11790*/  IMAD.IADD R5, R5, 0x1, R9 ;  /* 0x0000000105057824 */ /* 0x000fe400078e0209 */
[C---:B------:R-:W-:Y:S02]  /*117a0*/  IMAD R7, R77.reuse, UR9, R0 ;  /* 0x000000094d077c24 */ /* 0x040fe4000f8e0200 */
[----:B------:R-:W-:Y:S01]  /*117b0*/  IMAD.WIDE.U32 R4, R77, UR8, R4 ;  /* 0x000000084d047c25 */ /* 0x000fe2000f8e0004 */
[----:B------:R-:W-:-:S03]  /*117c0*/  ULDC.64 UR8, c[0x0][0xb00] ;  /* 0x0002c00000087ab9 */ /* 0x000fc60000000a00 */
[----:B------:R-:W-:Y:S01]  /*117d0*/  VIADD R2, R3, 0x19c20 ;  /* 0x00019c2003027836 */ /* 0x000fe20000000000 */
[----:B------:R-:W-:Y:S01]  /*117e0*/  LEA R0, P1, R4, UR8, 0x2 ;  /* 0x0000000804007c11 */ /* 0x000fe2000f8210ff */
[----:B------:R-:W-:Y:S02]  /*117f0*/  IMAD.IADD R3, R5, 0x1, R7 ;  /* 0x0000000105037824 */ /* 0x000fe400078e0207 */
[----:B------:R-:W-:Y:S01]  /*11800*/  VIADD R89, R16, 0x10 ;  /* 0x0000001010597836 */ /* 0x000fe20000000000 */
[----:B------:R-:W-:Y:S01]  /*11810*/  PRMT R2, RZ, 0x654, R2 ;  /* 0x00000654ff027816 */ /* 0x000fe20000000002 */
[----:B------:R0:W1:Y:S01]  /*11820*/  SHFL.IDX PT, R27, R0, RZ, 0x1c1f ;  /* 0x001c1fff001b7589 */ /* 0x00006200000e0000 */
[----:B------:R-:W-:Y:S02]  /*11830*/  LEA.HI.X R14, R4, UR9, R3, 0x2, P1 ;  /* 0x00000009040e7c11 */ /* 0x000fe400088f1403 */
[----:B------:R0:W-:Y:S03]  /*11840*/  SYNCS.ARRIVE.TRANS64.RED.A1T0 RZ, [R2+URZ], RZ ;  /* 0x000000ff02ff79a7 */ /* 0x0001e6000810043f */
[----:B------:R0:W2:Y:S01]  /*11850*/  SHFL.IDX PT, R25, R14, RZ, 0x1c1f ;  /* 0x001c1fff0e197589 */ /* 0x0000a200000e0000 */
[----:B------:R-:W-:Y:S05]  /*11860*/  @P0 BRA `(.L_x_9836) ;  /* 0x0000000000c40947 */ /* 0x000fea0003800000 */
[----:B------:R-:W-:Y:S02]  /*11870*/  ULDC UR4, c[0x0][0xac8] ;  /* 0x0002b20000047ab9 */ /* 0x000fe40000000800 */
[----:B------:R-:W-:Y:S02]  /*11880*/  ISETP.GE.AND P2, PT, R16, UR4, PT ;  /* 0x0000000410007c0c */ /* 0x000fe4000bf46270 */
[----:B------:R-:W-:Y:S02]  /*11890*/  ISETP.GE.AND P4, PT, R26, UR4, PT ;  /* 0x000000041a007c0c */ /* 0x000fe4000bf86270 */
[----:B------:R-:W-:Y:S02]  /*118a0*/  ISETP.GE.AND P3, PT, R89, UR4, PT ;  /* 0x0000000459007c0c */ /* 0x000fe4000bf66270 */
[----:B------:R-:W-:-:S07]  /*118b0*/  ISETP.GE.AND P0, PT, R87, UR4, PT ;  /* 0x0000000457007c0c */ /* 0x000fce000bf06270 */
[-C--:B01----:R-:W-:Y:S02]  /*118c0*/  @!P2 LEA R2, P1, R16, R27.reuse, 0x2 ;  /* 0x0000001b1002a211 */ /* 0x083fe400078210ff */
[----:B------:R-:W-:Y:S02]  /*118d0*/  @!P4 LEA R4, P6, R26, R27, 0x2 ;  /* 0x0000001b1a04c211 */ /* 0x000fe400078c10ff */
[-C--:B--2---:R-:W-:Y:S02]  /*118e0*/  @!P2 LEA.HI.X R3, R16, R25.reuse, R24, 0x2, P1 ;  /* 0x000000191003a211 */ /* 0x084fe400008f1418 */
[----:B------:R-:W-:Y:S02]  /*118f0*/  ISETP.GE.AND P1, PT, R85, UR4, PT ;  /* 0x0000000455007c0c */ /* 0x000fe4000bf26270 */
[----:B------:R-:W-:Y:S01]  /*11900*/  @!P4 LEA.HI.X R5, R26, R25, R74, 0x2, P6 ;  /* 0x000000191a05c211 */ /* 0x000fe200030f144a */
[----:B------:R0:W-:Y:S01]  /*11910*/  @!P2 ST.E.64 desc[UR50][R2.64], R72 ;  /* 0x000000480200a985 */ /* 0x0001e2000c101b32 */
[----:B------:R-:W-:-:S02]  /*11920*/  ISETP.GE.AND P2, PT, R83, UR4, PT ;  /* 0x0000000453007c0c */ /* 0x000fc4000bf46270 */
[----:B------:R-:W-:Y:S01]  /*11930*/  @!P3 LEA R6, P5, R89, R27, 0x2 ;  /* 0x0000001b5906b211 */ /* 0x000fe200078a10ff */
[----:B------:R1:W-:Y:S01]  /*11940*/  @!P4 ST.E.64 desc[UR50][R4.64], R70 ;  /* 0x000000460400c985 */ /* 0x0003e2000c101b32 */
[----:B------:R-:W-:Y:S02]  /*11950*/  ISETP.GE.AND P4, PT, R157, UR4, PT ;  /* 0x000000049d007c0c */ /* 0x000fe4000bf86270 */
[----:B------:R-:W-:Y:S02]  /*11960*/  @!P3 LEA.HI.X R7, R89, R25, R90, 0x2, P5 ;  /* 0x000000195907b211 */ /* 0x000fe400028f145a */
[-C--:B------:R-:W-:Y:S02]  /*11970*/  @!P0 LEA R8, P6, R87, R27.reuse, 0x2 ;  /* 0x0000001b57088211 */ /* 0x080fe400078c10ff */
[----:B------:R-:W-:Y:S01]  /*11980*/  @!P1 LEA R10, P5, R85, R27, 0x2 ;  /* 0x0000001b550a9211 */ /* 0x000fe200078a10ff */
[----:B------:R2:W-:Y:S01]  /*11990*/  @!P3 ST.E.64 desc[UR50][R6.64], R64 ;  /* 0x000000400600b985 */ /* 0x0005e2000c101b32 */
[----:B------:R-:W-:-:S02]  /*119a0*/  @!P0 LEA.HI.X R9, R87, R25, R88, 0x2, P6 ;  /* 0x0000001957098211 */ /* 0x000fc400030f1458 */
[----:B------:R-:W-:Y:S02]  /*119b0*/  ISETP.GE.AND P3, PT, R156, UR4, PT ;  /* 0x000000049c007c0c */ /* 0x000fe4000bf66270 */
[----:B------:R-:W-:Y:S01]  /*119c0*/  @!P2 LEA R12, P6, R83, R27, 0x2 ;  /* 0x0000001b530ca211 */ /* 0x000fe200078c10ff */
[----:B------:R3:W-:Y:S01]  /*119d0*/  @!P0 ST.E.64 desc[UR50][R8.64], R62 ;  /* 0x0000003e08008985 */ /* 0x0007e2000c101b32 */
[-C--:B------:R-:W-:Y:S02]  /*119e0*/  @!P1 LEA.HI.X R11, R85, R25.reuse, R86, 0x2, P5 ;  /* 0x00000019550b9211 */ /* 0x080fe400028f1456 */
        /* <DEDUP_REMOVED lines=10> */
[-C--:B-1----:R-:W-:Y:S02]  /*11a90*/  @!P3 LEA R4, P6, R156, R27.reuse, 0x2 ;  /* 0x0000001b9c04b211 */ /* 0x082fe400078c10ff */
[----:B--2---:R-:W-:-:S02]  /*11aa0*/  @!P0 LEA R6, P4, R155, R27, 0x2 ;  /* 0x0000001b9b068211 */ /* 0x004fc400078810ff */
[-C--:B------:R-:W-:Y:S02]  /*11ab0*/  @!P3 LEA.HI.X R5, R156, R25.reuse, R81, 0x2, P6 ;  /* 0x000000199c05b211 */ /* 0x080fe400030f1451 */
[----:B------:R-:W-:-:S03]  /*11ac0*/  @!P0 LEA.HI.X R7, R155, R25, R80, 0x2, P4 ;  /* 0x000000199b078211 */ /* 0x000fc600020f1450 */
[----:B------:R1:W-:Y:S01]  /*11ad0*/  @!P3 ST.E.64 desc[UR50][R4.64], R46 ;  /* 0x0000002e0400b985 */ /* 0x0003e2000c101b32 */
[-C--:B---3--:R-:W-:Y:S02]  /*11ae0*/  @!P5 LEA R8, P3, R154, R27.reuse, 0x2 ;  /* 0x0000001b9a08d211 */ /* 0x088fe400078610ff */
[CC--:B----4-:R-:W-:Y:S01]  /*11af0*/  @!P2 LEA R10, P4, R153.reuse, R27.reuse, 0x2 ;  /* 0x0000001b990aa211 */ /* 0x0d0fe200078810ff */
[----:B------:R1:W-:Y:S01]  /*11b00*/  @!P0 ST.E.64 desc[UR50][R6.64], R40 ;  /* 0x0000002806008985 */ /* 0x0003e2000c101b32 */
[----:B0-----:R-:W-:Y:S02]  /*11b10*/  @!P1 LEA R12, P6, R152, R27, 0x2 ;  /* 0x0000001b980c9211 */ /* 0x001fe400078c10ff */
[-C--:B------:R-:W-:Y:S02]  /*11b20*/  @!P5 LEA.HI.X R9, R154, R25.reuse, R79, 0x2, P3 ;  /* 0x000000199a09d211 */ /* 0x080fe400018f144f */
[-C--:B------:R-:W-:Y:S02]  /*11b30*/  @!P2 LEA.HI.X R11, R153, R25.reuse, R78, 0x2, P4 ;  /* 0x00000019990ba211 */ /* 0x080fe400020f144e */
[----:B------:R-:W-:Y:S01]  /*11b40*/  @!P1 LEA.HI.X R13, R152, R25, R75, 0x2, P6 ;  /* 0x00000019980d9211 */ /* 0x000fe200030f144b */
[----:B------:R1:W-:Y:S04]  /*11b50*/  @!P5 ST.E.64 desc[UR50][R8.64], R38 ;  /* 0x000000260800d985 */ /* 0x0003e8000c101b32 */
[----:B------:R1:W-:Y:S04]  /*11b60*/  @!P2 ST.E.64 desc[UR50][R10.64], R32 ;  /* 0x000000200a00a985 */ /* 0x0003e8000c101b32 */
[----:B------:R1:W-:Y:S02]  /*11b70*/  @!P1 ST.E.64 desc[UR50][R12.64], R30 ;  /* 0x0000001e0c009985 */ /* 0x0003e4000c101b32 */
.L_x_9836:
[----:B------:R-:W-:Y:S05]  /*11b80*/  BSYNC B1 ;  /* 0x0000000000017941 */ /* 0x000fea0003800000 */
.L_x_9835:
[----:B------:R-:W-:Y:S01]  /*11b90*/  ISETP.GE.AND P0, PT, R15, R76, PT ;  /* 0x0000004c0f00720c */ /* 0x000fe20003f06270 */
[----:B--2---:R2:W3:Y:S04]  /*11ba0*/  SHFL.IDX PT, R25, R14, 0x1, 0x1c1f ;  /* 0x003c1f000e197f89 */ /* 0x0044e800000e0000 */
[----:B-1----:R2:W1:Y:S08]  /*11bb0*/  SHFL.IDX PT, R27, R0, 0x1, 0x1c1f ;  /* 0x003c1f00001b7f89 */ /* 0x00247000000e0000 */
[----:B--2---:R-:W-:Y:S05]  /*11bc0*/  @P0 BRA `(.L_x_9834) ;  /* 0x0000000c009c0947 */ /* 0x004fea0003800000 */
[----:B------:R-:W-:Y:S02]  /*11bd0*/  ULDC UR4, c[0x0][0xac8] ;  /* 0x0002b20000047ab9 */ /* 0x000fe40000000800 */
[----:B------:R-:W-:Y:S02]  /*11be0*/  ISETP.GE.AND P5, PT, R16, UR4, PT ;  /* 0x0000000410007c0c */ /* 0x000fe4000bfa6270 */
[----:B------:R-:W-:Y:S02]  /*11bf0*/  ISETP.GE.AND P0, PT, R26, UR4, PT ;  /* 0x000000041a007c0c */ /* 0x000fe4000bf06270 */
[----:B------:R-:W-:Y:S02]  /*11c00*/  ISETP.GE.AND P2, PT, R89, UR4, PT ;  /* 0x0000000459007c0c */ /* 0x000fe4000bf46270 */
[----:B------:R-:W-:-:S07]  /*11c10*/  ISETP.GE.AND P4, PT, R87, UR4, PT ;  /* 0x0000000457007c0c */ /* 0x000fce000bf86270 */
[-C--:B01----:R-:W-:Y:S02]  /*11c20*/  @!P5 LEA R2, P1, R16, R27.reuse, 0x2 ;  /* 0x0000001b1002d211 */ /* 0x083fe400078210ff */
[----:B------:R-:W-:Y:S02]  /*11c30*/  @!P0 LEA R4, P3, R26, R27, 0x2 ;  /* 0x0000001b1a048211 */ /* 0x000fe400078610ff */
[-C--:B---3--:R-:W-:Y:S02]  /*11c40*/  @!P5 LEA.HI.X R3, R16, R25.reuse, R24, 0x2, P1 ;  /* 0x000000191003d211 */ /* 0x088fe400008f1418 */
        /* <DEDUP_REMOVED lines=8> */
[----:B------:R-:W-:Y:S02]  /*11cd0*/  @!P4 LEA.HI.X R9, R87, R25, R88, 0x2, P5 ;  /* 0x000000195709c211 */ /* 0x000fe400028f1458 */
[----:B------:R-:W-:Y:S01]  /*11ce0*/  ISETP.GE.AND P1, PT, R157, UR4, PT ;  /* 0x000000049d007c0c */ /* 0x000fe2000bf26270 */
[----:B------:R2:W-:Y:S01]  /*11cf0*/  @!P2 ST.E.64 desc[UR50][R6.64], R60 ;  /* 0x0000003c0600a985 */ /* 0x0005e2000c101b32 */
[----:B------:R-:W-:-:S02]  /*11d00*/  @!P3 LEA R10, P6, R85, R27, 0x2 ;  /* 0x0000001b550ab211 */ /* 0x000fc400078c10ff */
[----:B------:R-:W-:Y:S01]  /*11d10*/  ISETP.GE.AND P2, PT, R156, UR4, PT ;  /* 0x000000049c007c0c */ /* 0x000fe2000bf46270 */
[----:B------:R3:W-:Y:S01]  /*11d20*/  @!P4 ST.E.64 desc[UR50][R8.64], R58 ;  /* 0x0000003a0800c985 */ /* 0x0007e2000c101b32 */
[----:B------:R-:W-:Y:S02]  /*11d30*/  @!P3 LEA.HI.X R11, R85, R25, R86, 0x2, P6 ;  /* 0x00000019550bb211 */ /* 0x000fe400030f1456 */
[----:B0-----:R-:W-:Y:S02]  /*11d40*/  @!P0 LEA R2, P4, R83, R27, 0x2 ;  /* 0x0000001b53028211 */ /* 0x001fe400078810ff */
[----:B------:R-:W-:Y:S01]  /*11d50*/  ISETP.GE.AND P5, PT, R155, UR4, PT ;  /* 0x000000049b007c0c */ /* 0x000fe2000bfa6270 */
[----:B------:R0:W-:Y:S01]  /*11d60*/  @!P3 ST.E.64 desc[UR50][R10.64], R52 ;  /* 0x000000340a00b985 */ /* 0x0001e2000c101b32 */
[----:B------:R-:W-:Y:S02]  /*11d70*/  @!P0 LEA.HI.X R3, R83, R25, R84, 0x2, P4 ;  /* 0x0000001953038211 */ /* 0x000fe400020f1454 */
[----:B------:R-:W-:-:S02]  /*11d80*/  ISETP.GE.AND P4, PT, R154, UR4, PT ;  /* 0x000000049a007c0c */ /* 0x000fc4000bf86270 */
[----:B------:R-:W-:Y:S01]  /*11d90*/  ISETP.GE.AND P3, PT, R153, UR4, PT ;  /* 0x0000000499007c0c */ /* 0x000fe2000bf66270 */
[----:B------:R4:W-:Y:S01]  /*11da0*/  @!P0 ST.E.64 desc[UR50][R2.64], R50 ;  /* 0x0000003202008985 */ /* 0x0009e2000c101b32 */
[----:B-1----:R-:W-:-:S04]  /*11db0*/  @!P1 LEA R4, P6, R157, R27, 0x2 ;  /* 0x0000001b9d049211 */ /* 0x002fc800078c10ff */
[----:B------:R-:W-:Y:S02]  /*11dc0*/  @!P1 LEA.HI.X R5, R157, R25, R82, 0x2, P6 ;  /* 0x000000199d059211 */ /* 0x000fe400030f1452 */
[CC--:B--2---:R-:W-:Y:S02]  /*11dd0*/  @!P2 LEA R6, P6, R156.reuse, R27.reuse, 0x2 ;  /* 0x0000001b9c06a211 */ /* 0x0c4fe400078c10ff */
[----:B---3--:R-:W-:Y:S01]  /*11de0*/  @!P5 LEA R8, P0, R155, R27, 0x2 ;  /* 0x0000001b9b08d211 */ /* 0x008fe200078010ff */
[----:B------:R4:W-:Y:S01]  /*11df0*/  @!P1 ST.E.64 desc[UR50][R4.64], R44 ;  /* 0x0000002c04009985 */ /* 0x0009e2000c101b32 */
[----:B------:R-:W-:Y:S02]  /*11e00*/  @!P2 LEA.HI.X R7, R156, R25, R81, 0x2, P6 ;  /* 0x000000199c07a211 */ /* 0x000fe400030f1451 */
        /* <DEDUP_REMOVED lines=15> */
.L_x_9829:
        /* <DEDUP_REMOVED lines=30> */
.L_x_9837:
        /* <DEDUP_REMOVED lines=58> */
.L_x_9839:
[----:B------:R-:W-:Y:S05]  /*12480*/  BSYNC B1 ;  /* 0x0000000000017941 */ /* 0x000fea0003800000 */
.L_x_9838:
        /* <DEDUP_REMOVED lines=13> */
[----:B------:R-:W-:Y:S01]  /*12560*/  BSSY B1, `(.L_x_9840) ;  /* 0x000003c000017945 */ /* 0x000fe20003800000 */
[----:B------:R-:W-:Y:S01]  /*12570*/  SHF.R.S32.HI R6, RZ, 0x2, R6 ;  /* 0x00000002ff067819 */ /* 0x000fe20000011406 */
[----:B------:R-:W-:Y:S01]  /*12580*/  UIADD3 UR9, UR9, UR10, URZ ;  /* 0x0000000a09097290 */ /* 0x000fe2000fffe03f */
[----:B------:R-:W-:Y:S01]  /*12590*/  SHF.R.S32.HI R10, RZ, 0x1f, R23 ;  /* 0x0000001fff0a7819 */ /* 0x000fe20000011417 */
[----:B------:R-:W-:Y:S01]  /*125a0*/  IMAD.IADD R2, R8, 0x1, -R2 ;  /* 0x0000000108027824 */ /* 0x000fe200078e0a02 */
[----:B------:R-:W-:Y:S01]  /*125b0*/  ULDC.64 UR10, c[0x0][0xae8] ;  /* 0x0002ba00000a7ab9 */ /* 0x000fe20000000a00 */
[----:B------:R-:W-:Y:S01]  /*125c0*/  SHF.R.S32.HI R14, RZ, 0x1f, R19 ;  /* 0x0000001fff0e7819 */ /* 0x000fe20000011413 */
[----:B------:R-:W-:Y:S01]  /*125d0*/  UIMAD.WIDE.U32 UR8, UR37, UR10, UR8 ;  /* 0x0000000a250872a5 */ /* 0x000fe2000f8e0008 */
[----:B------:R-:W-:-:S03]  /*125e0*/  IMAD R2, R2, 0x60, R6 ;  /* 0x0000006002027824 */ /* 0x000fc600078e0206 */
[----:B------:R-:W-:Y:S01]  /*125f0*/  UIMAD UR9, UR37, UR11, UR9 ;  /* 0x0000000b250972a4 */ /* 0x000fe2000f8e0209 */
[----:B0-----:R-:W-:Y:S01]  /*12600*/  VIADD R4, R2, UR40 ;  /* 0x0000002802047c36 */ /* 0x001fe20008000000 */
[----:B-1----:R-:W-:Y:S01]  /*12610*/  ISETP.NE.AND P0, PT, R11, 0x1, PT ;  /* 0x000000010b00780c */ /* 0x002fe20003f05270 */
[----:B------:R-:W-:Y:S02]  /*12620*/  ULDC.64 UR10, c[0x0][0xaf0] ;  /* 0x0002bc00000a7ab9 */ /* 0x000fe40000000a00 */
[----:B------:R-:W-:Y:S01]  /*12630*/  IMAD.MOV.U32 R5, RZ, RZ, R4 ;  /* 0x000000ffff057224 */ /* 0x000fe200078e0004 */
[----:B------:R-:W-:Y:S02]  /*12640*/  UIMAD UR12, UR12, UR10, URZ ;  /* 0x0000000a0c0c72a4 */ /* 0x000fe4000f8e023f */
[----:B------:R-:W-:Y:S02]  /*12650*/  UIMAD.WIDE.U32 UR8, UR7, UR10, UR8 ;  /* 0x0000000a070872a5 */ /* 0x000fe4000f8e0008 */
[----:B------:R-:W-:-:S03]  /*12660*/  UIMAD UR4, UR7, UR11, UR12 ;  /* 0x0000000b070472a4 */ /* 0x000fc6000f8e020c */
[----:B------:R-:W-:Y:S01]  /*12670*/  ULDC.64 UR10, c[0x0][0xae0] ;  /* 0x0002b800000a7ab9 */ /* 0x000fe20000000a00 */
[----:B------:R-:W-:Y:S01]  /*12680*/  UIADD3 UR4, UR9, UR4, URZ ;  /* 0x0000000409047290 */ /* 0x000fe2000fffe03f */
        /* <DEDUP_REMOVED lines=10> */
[----:B------:R-:W-:Y:S01]  /*12730*/  IMAD.U32 R2, RZ, RZ, UR8 ;  /* 0x00000008ff027e24 */ /* 0x000fe2000f8e00ff */
[----:B------:R-:W-:Y:S01]  /*12740*/  ULDC.64 UR8, c[0x0][0xad8] ;  /* 0x0002b60000087ab9 */ /* 0x000fe20000000a00 */
[C---:B------:R-:W-:Y:S01]  /*12750*/  IMAD R9, R5.reuse, UR11, R4 ;  /* 0x0000000b05097c24 */ /* 0x040fe2000f8e0204 */
[----:B------:R-:W-:Y:S01]  /*12760*/  SHF.R.S32.HI R4, RZ, 0x1f, R7 ;  /* 0x0000001fff047819 */ /* 0x000fe20000011407 */
[----:B------:R-:W-:-:S04]  /*12770*/  IMAD.WIDE.U32 R2, R5, UR10, R2 ;  /* 0x0000000a05027c25 */ /* 0x000fc8000f8e0002 */
[----:B------:R-:W-:Y:S02]  /*12780*/  IMAD R4, R4, UR8, RZ ;  /* 0x0000000804047c24 */ /* 0x000fe4000f8e02ff */
[----:B------:R-:W-:Y:S02]  /*12790*/  IMAD.IADD R3, R3, 0x1, R9 ;  /* 0x0000000103037824 */ /* 0x000fe400078e0209 */
[----:B-----5:R-:W-:Y:S02]  /*127a0*/  IMAD R11, R0, R11, RZ ;  /* 0x0000000b000b7224 */ /* 0x020fe400078e02ff */
[----:B------:R-:W-:Y:S02]  /*127b0*/  VIADD R0, R6, UR40 ;  /* 0x0000002806007c36 */ /* 0x000fe40008000000 */
        /* <DEDUP_REMOVED lines=14> */
[-C--:B-1----:R-:W-:Y:S02]  /*128a0*/  @!P3 LEA R8, P0, R19, R2.reuse, 0x1 ;  /* 0x000000021308b211 */ /* 0x082fe400078008ff */
[----:B------:R-:W-:Y:S02]  /*128b0*/  @!P4 LEA R12, P1, R23, R2, 0x1 ;  /* 0x00000002170cc211 */ /* 0x000fe400078208ff */
[----:B--2---:R-:W-:Y:S01]  /*128c0*/  @!P2 IMAD.WIDE R6, R18, 0x2, R2 ;  /* 0x000000021206a825 */ /* 0x004fe200078e0202 */
[-C--:B------:R-:W-:Y:S02]  /*128d0*/  @!P3 LEA.HI.X R9, R19, R3.reuse, R14, 0x1, P0 ;  /* 0x000000031309b211 */ /* 0x080fe400000f0c0e */
[----:B------:R-:W-:Y:S02]  /*128e0*/  @!P4 LEA.HI.X R13, R23, R3, R10, 0x1, P1 ;  /* 0x00000003170dc211 */ /* 0x000fe400008f0c0a */
[----:B------:R3:W-:Y:S04]  /*128f0*/  @!P2 ST.E.128 desc[UR50][R6.64], RZ ;  /* 0x000000ff0600a985 */ /* 0x0007e8000c101d32 */
[----:B------:R3:W-:Y:S04]  /*12900*/  @!P3 ST.E.128 desc[UR50][R8.64], RZ ;  /* 0x000000ff0800b985 */ /* 0x0007e8000c101d32 */
[----:B------:R3:W-:Y:S02]  /*12910*/  @!P4 ST.E.128 desc[UR50][R12.64], RZ ;  /* 0x000000ff0c00c985 */ /* 0x0007e4000c101d32 */
.L_x_9841:
[----:B------:R-:W-:Y:S05]  /*12920*/  BSYNC B1 ;  /* 0x0000000000017941 */ /* 0x000fea0003800000 */
.L_x_9840:
        /* <DEDUP_REMOVED lines=9> */
[-C--:B-1-3--:R-:W-:Y:S02]  /*129c0*/  @!P3 LEA R6, P0, R19, R2.reuse, 0x1 ;  /* 0x000000021306b211 */ /* 0x08afe400078008ff */
[----:B------:R-:W-:Y:S02]  /*129d0*/  @!P4 LEA R8, P1, R23, R2, 0x1 ;  /* 0x000000021708c211 */ /* 0x000fe400078208ff */
[----:B0---4-:R-:W-:Y:S01]  /*129e0*/  @!P2 IMAD.WIDE R4, R18, 0x2, R2 ;  /* 0x000000021204a825 */ /* 0x011fe200078e0202 */
[-C--:B------:R-:W-:Y:S02]  /*129f0*/  @!P3 LEA.HI.X R7, R19, R3.reuse, R14, 0x1, P0 ;  /* 0x000000031307b211 */ /* 0x080fe400000f0c0e */
[----:B------:R-:W-:Y:S02]  /*12a00*/  @!P4 LEA.HI.X R9, R23, R3, R10, 0x1, P1 ;  /* 0x000000031709c211 */ /* 0x000fe400008f0c0a */
[----:B------:R2:W-:Y:S04]  /*12a10*/  @!P2 ST.E.128 desc[UR50][R4.64], RZ ;  /* 0x000000ff0400a985 */ /* 0x0005e8000c101d32 */
[----:B------:R2:W-:Y:S04]  /*12a20*/  @!P3 ST.E.128 desc[UR50][R6.64], RZ ;  /* 0x000000ff0600b985 */ /* 0x0005e8000c101d32 */
[----:B------:R2:W-:Y:S02]  /*12a30*/  @!P4 ST.E.128 desc[UR50][R8.64], RZ ;  /* 0x000000ff0800c985 */ /* 0x0005e4000c101d32 */
.L_x_9834:
[----:B------:R-:W-:Y:S05]  /*12a40*/  BSYNC B0 ;  /* 0x0000000000007941 */ /* 0x000fea0003800000 */
.L_x_9828:
[----:B------:R-:W-:Y:S02]  /*12a50*/  ULDC UR4, c[0x0][0xc3c] ;  /* 0x00030f0000047ab9 */ /* 0x000fe40000000800 */
[----:B------:R-:W-:-:S06]  /*12a60*/  UISETP.GE.AND UP0, UPT, UR49, UR4, UPT ;  /* 0x000000043100728c */ /* 0x000fcc000bf06270 */
[----:B------:R-:W-:-:S13]  /*12a70*/  PLOP3.LUT P0, PT, PT, PT, UP0, 0x80, 0x0 ;  /* 0x000000000000781c */ /* 0x000fda0003f0f008 */
[----:B------:R-:W-:Y:S05]  /*12a80*/  @!P0 BRA `(.L_x_9842) ;  /* 0xfffffee400288947 */ /* 0x000fea000383ffff */
[----:B------:R-:W-:Y:S05]  /*12a90*/  EXIT ;  /* 0x000000000000794d */ /* 0x000fea0003800000 */
.L_x_9741:
        /* <DEDUP_REMOVED lines=20> */
.L_x_9843:
        /* <DEDUP_REMOVED lines=9> */
[----:B------:R0:W2:Y:S01]  /*12c70*/  @!P1 LDG.E R7, desc[UR50][R4.64] ;  /* 0x0000003204079981 */ /* 0x0000a2000c1e1900 */
[----:B-1----:R-:W-:-:S05]  /*12c80*/  @!P1 IMAD.WIDE.U32 R2, R0, 0x4, R2 ;  /* 0x0000000400029825 */ /* 0x002fca00078e0002 */
[----:B------:R-:W2:Y:S01]  /*12c90*/  @!P1 LDG.E R8, desc[UR50][R2.64] ;  /* 0x0000003202089981 */ /* 0x000ea2000c1e1900 */
[C---:B------:R-:W-:Y:S01]  /*12ca0*/  ISETP.NE.AND P1, PT, R0.reuse, RZ, PT ;  /* 0x000000ff0000720c */ /* 0x040fe20003f25270 */
[----:B0-----:R-:W0:Y:S01]  /*12cb0*/  LDC R5, c[0x0][0xc38] ;  /* 0x00030e00ff057b82 */ /* 0x001e220000000800 */
[C---:B------:R-:W-:Y:S02]  /*12cc0*/  ISETP.GE.U32.AND P2, PT, R0.reuse, 0x2, PT ;  /* 0x000000020000780c */ /* 0x040fe40003f46070 */
[C---:B------:R-:W-:Y:S02]  /*12cd0*/  ISETP.GE.U32.AND P3, PT, R0.reuse, 0x4, PT ;  /* 0x000000040000780c */ /* 0x040fe40003f66070 */
[C---:B------:R-:W-:Y:S02]  /*12ce0*/  ISETP.GE.U32.AND P4, PT, R0.reuse, 0x8, PT ;  /* 0x000000080000780c */ /* 0x040fe40003f86070 */
[----:B------:R-:W-:Y:S01]  /*12cf0*/  ISETP.GE.U32.AND P5, PT, R0, 0x10, PT ;  /* 0x000000100000780c */ /* 0x000fe20003fa6070 */
[----:B------:R-:W-:Y:S01]  /*12d00*/  UMOV UR42, URZ ;  /* 0x0000003f002a7c82 */ /* 0x000fe20008000000 */
        /* <DEDUP_REMOVED lines=13> */
[----:B------:R-:W1:Y:S01]  /*12de0*/  SHFL.UP PT, R2, R3, 0x10, RZ ;  /* 0x0600000003027989 */ /* 0x000e6200000e00ff */
[----:B------:R-:W2:Y:S01]  /*12df0*/  S2R R9, SR_CTAID.X ;  /* 0x0000000000097919 */ /* 0x000ea20000002500 */
[----:B-1----:R-:W-:-:S05]  /*12e00*/  SEL R2, R2, RZ, P5 ;  /* 0x000000ff02027207 */ /* 0x002fca0002800000 */
[----:B------:R-:W-:-:S05]  /*12e10*/  IMAD.IADD R2, R3, 0x1, R2 ;  /* 0x0000000103027824 */ /* 0x000fca00078e0202 */
[----:B------:R-:W0:Y:S02]  /*12e20*/  SHFL.IDX PT, R10, R2, 0x1f, 0x1f ;  /* 0x03e01f00020a7f89 */ /* 0x000e2400000e0000 */
[----:B0-----:R-:W-:-:S05]  /*12e30*/  IMAD R10, R10, R5, RZ ;  /* 0x000000050a0a7224 */ /* 0x001fca00078e02ff */
[----:B--2---:R-:W-:Y:S01]  /*12e40*/  ISETP.GT.AND P6, PT, R10, R9, PT ;  /* 0x000000090a00720c */ /* 0x004fe20003fc4270 */
[----:B------:R-:W-:-:S12]  /*12e50*/  IMAD.MOV.U32 R11, RZ, RZ, R10 ;  /* 0x000000ffff0b7224 */ /* 0x000fd800078e000a */
[----:B------:R-:W-:Y:S05]  /*12e60*/  @P6 BRA `(.L_x_9845) ;  /* 0x0000000000a46947 */ /* 0x000fea0003800000 */
[----:B------:R-:W-:Y:S01]  /*12e70*/  IMAD.MOV.U32 R10, RZ, RZ, R11 ;  /* 0x000000ffff0a7224 */ /* 0x000fe200078e000b */
[----:B------:R-:W-:Y:S01]  /*12e80*/  UMOV UR42, URZ ;  /* 0x0000003f002a7c82 */ /* 0x000fe20008000000 */
[----:B------:R-:W-:-:S05]  /*12e90*/  ULDC UR5, c[0x0][0xc3c] ;  /* 0x00030f0000057ab9 */ /* 0x000fca0000000800 */
.L_x_9847:
[----:B------:R-:W-:-:S03]  /*12ea0*/  UIADD3 UR4, UR42, 0x1f, URZ ;  /* 0x0000001f2a047890 */ /* 0x000fc6000fffe03f */
[----:B------:R-:W-:Y:S01]  /*12eb0*/  ULDC UR42, c[0x0][0xc3c] ;  /* 0x00030f00002a7ab9 */ /* 0x000fe20000000800 */
[----:B------:R-:W-:-:S06]  /*12ec0*/  UISETP.GE.AND UP0, UPT, UR4, UR5, UPT ;  /* 0x000000050400728c */ /* 0x000fcc000bf06270 */
[----:B------:R-:W-:-:S13]  /*12ed0*/  PLOP3.LUT P6, PT, PT, PT, UP0, 0x40, 0x0 ;  /* 0x000000000000781c */ /* 0x000fda0003fce808 */
[----:B------:R-:W-:Y:S05]  /*12ee0*/  @!P6 BRA `(.L_x_9846) ;  /* 0x0000000800d4e947 */ /* 0x000fea0003800000 */
[----:B------:R-:W-:Y:S01]  /*12ef0*/  UMOV UR42, UR4 ;  /* 0x00000004002a7c82 */ /* 0x000fe20008000000 */
[----:B------:R-:W-:Y:S02]  /*12f00*/  IMAD.MOV.U32 R7, RZ, RZ, RZ ;  /* 0x000000ffff077224 */ /* 0x000fe400078e00ff */
[----:B------:R-:W-:Y:S02]  /*12f10*/  VIADD R11, R0, UR42 ;  /* 0x0000002a000b7c36 */ /* 0x000fe40008000000 */
[----:B------:R-:W-:-:S03]  /*12f20*/  IMAD.MOV.U32 R8, RZ, RZ, RZ ;  /* 0x000000ffff087224 */ /* 0x000fc600078e00ff */
[----:B------:R-:W-:-:S13]  /*12f30*/  ISETP.GE.OR P6, PT, R11, UR5, !P0 ;  /* 0x000000050b007c0c */ /* 0x000fda000c7c6670 */
[----:B------:R-:W0:Y:S08]  /*12f40*/  @!P6 LDC.64 R4, c[0x0][0xc80] ;  /* 0x00032000ff04eb82 */ /* 0x000e300000000a00 */
[----:B------:R-:W1:Y:S01]  /*12f50*/  @!P6 LDC.64 R2, c[0x0][0xc78] ;  /* 0x00031e00ff02eb82 */ /* 0x000e620000000a00 */
[----:B0-----:R-:W-:-:S05]  /*12f60*/  @!P6 IMAD.WIDE R4, R11, 0x4, R4 ;  /* 0x000000040b04e825 */ /* 0x001fca00078e0204 */
[----:B------:R0:W2:Y:S01]  /*12f70*/  @!P6 LDG.E R7, desc[UR50][R4.64] ;  /* 0x000000320407e981 */ /* 0x0000a2000c1e1900 */
[----:B-1----:R-:W-:-:S05]  /*12f80*/  @!P6 IMAD.WIDE R2, R11, 0x4, R2 ;  /* 0x000000040b02e825 */ /* 0x002fca00078e0202 */
[----:B------:R-:W2:Y:S01]  /*12f90*/  @!P6 LDG.E R8, desc[UR50][R2.64] ;  /* 0x000000320208e981 */ /* 0x000ea2000c1e1900 */
[----:B0-----:R-:W0:Y:S01]  /*12fa0*/  LDC R5, c[0x0][0xc38] ;  /* 0x00030e00ff057b82 */ /* 0x001e220000000800 */
        /* <DEDUP_REMOVED lines=21> */
.L_x_9845:
[----:B------:R-:W-:Y:S02]  /*13100*/  IMAD.IADD R11, R10, 0x1, -R11 ;  /* 0x000000010a0b7824 */ /* 0x000fe400078e0a0b */
[----:B------:R-:W-:Y:S02]  /*13110*/  IMAD.MOV.U32 R10, RZ, RZ, RZ ;  /* 0x000000ffff0a7224 */ /* 0x000fe400078e00ff */
[----:B------:R-:W-:-:S05]  /*13120*/  IMAD R4, R2, R5, R11 ;  /* 0x0000000502047224 */ /* 0x000fca00078e020b */
[----:B------:R-:W-:-:S13]  /*13130*/  ISETP.GT.AND P0, PT, R4, R9, PT ;  /* 0x000000090400720c */ /* 0x000fda0003f04270 */
[----:B------:R-:W-:Y:S02]  /*13140*/  VOTEU.ANY UR5, UPT, !P0 ;  /* 0x0000000000057886 */ /* 0x000fe400040e0100 */
[----:B------:R-:W-:Y:S02]  /*13150*/  UPOPC UR4, UR5 ;  /* 0x00000005000472bf */ /* 0x000fe40008000000 */
[----:B------:R-:W-:Y:S02]  /*13160*/  ISETP.NE.AND P0, PT, RZ, UR5, PT ;  /* 0x00000005ff007c0c */ /* 0x000fe4000bf05270 */
[----:B------:R-:W-:Y:S02]  /*13170*/  UIADD3 UR42, UR4, UR42, URZ ;  /* 0x0000002a042a7290 */ /* 0x000fe4000fffe03f */
[----:B------:R-:W-:Y:S02]  /*13180*/  IMAD.U32 R3, RZ, RZ, UR4 ;  /* 0x00000004ff037e24 */ /* 0x000fe4000f8e00ff */
[----:B------:R-:W-:-:S03]  /*13190*/  IMAD.U32 R4, RZ, RZ, UR4 ;  /* 0x00000004ff047e24 */ /* 0x000fc6000f8e00ff */
[----:B------:R-:W0:Y:S04]  /*131a0*/  SHFL.IDX PT, R8, R8, R3, 0x1f ;  /* 0x00001f0308087589 */ /* 0x000e2800000e0000 */
[----:B------:R1:W2:Y:S01]  /*131b0*/  SHFL.IDX PT, R4, R7, R4, 0x1f ;  /* 0x00001f0407047589 */ /* 0x0002a200000e0000 */
[----:B0-----:R-:W-:Y:S01]  /*131c0*/  ISETP.NE.AND P1, PT, R8, 0x1, PT ;  /* 0x000000010800780c */ /* 0x001fe20003f25270 */
[----:B-1----:R-:W-:-:S12]  /*131d0*/  @!P0 BRA `(.L_x_9848) ;  /* 0x00000000000c8947 */ /* 0x002fd80003800000 */
[----:B------:R-:W-:-:S06]  /*131e0*/  UIADD3 UR4, UR4, -0x1, URZ ;  /* 0xffffffff04047890 */ /* 0x000fcc000fffe03f */
[----:B------:R-:W-:-:S05]  /*131f0*/  IMAD.U32 R3, RZ, RZ, UR4 ;  /* 0x00000004ff037e24 */ /* 0x000fca000f8e00ff */
[----:B------:R0:W1:Y:S02]  /*13200*/  SHFL.IDX PT, R10, R2, R3, 0x1f ;  /* 0x00001f03020a7589 */ /* 0x00006400000e0000 */
.L_x_9848:
[----:B01----:R-:W-:-:S04]  /*13210*/  IMAD R2, R10, R5, R11 ;  /* 0x000000050a027224 */ /* 0x003fc800078e020b */
[----:B------:R-:W-:Y:S01]  /*13220*/  IMAD.IADD R7, R9, 0x1, -R2 ;  /* 0x0000000109077824 */ /* 0x000fe200078e0a02 */
[----:B------:R0:W-:Y:S01]  /*13230*/  STL [R1], R2 ;  /* 0x0000000201007387 */ /* 0x0001e20000100800 */
[----:B------:R-:W-:Y:S05]  /*13240*/  @!P1 BRA `(.L_x_9849) ;  /* 0x0000000000ec9947 */ /* 0x000fea0003800000 */
[----:B--2---:R-:W-:Y:S02]  /*13250*/  IABS R9, R4 ;  /* 0x0000000400097213 */ /* 0x004fe40000000000 */
[----:B------:R-:W-:Y:S02]  /*13260*/  IABS R5, R8 ;  /* 0x0000000800057213 */ /* 0x000fe40000000000 */
[----:B------:R-:W1:Y:S08]  /*13270*/  I2F.RP R10, R9 ;  /* 0x00000009000a7306 */ /* 0x000e700000209400 */
[----:B-1----:R-:W0:Y:S02]  /*13280*/  MUFU.RCP R10, R10 ;  /* 0x0000000a000a7308 */ /* 0x002e240000001000 */
[----:B0-----:R-:W-:Y:S01]  /*13290*/  VIADD R2, R10, 0xffffffe ;  /* 0x0ffffffe0a027836 */ /* 0x001fe20000000000 */
[----:B------:R-:W-:-:S05]  /*132a0*/  IABS R10, R7 ;  /* 0x00000007000a7213 */ /* 0x000fca0000000000 */
[----:B------:R0:W1:Y:S02]  /*132b0*/  F2I.FTZ.U32.TRUNC.NTZ R3, R2 ;  /* 0x0000000200037305 */ /* 0x000064000021f000 */
[----:B0-----:R-:W-:Y:S02]  /*132c0*/  IMAD.MOV.U32 R2, RZ, RZ, RZ ;  /* 0x000000ffff027224 */ /* 0x001fe400078e00ff */
[----:B-1----:R-:W-:-:S04]  /*132d0*/  IMAD.MOV R12, RZ, RZ, -R3 ;  /* 0x000000ffff0c7224 */ /* 0x002fc800078e0a03 */
[----:B------:R-:W-:Y:S01]  /*132e0*/  IMAD R11, R12, R9, RZ ;  /* 0x000000090c0b7224 */ /* 0x000fe200078e02ff */
[----:B------:R-:W-:-:S03]  /*132f0*/  IABS R12, R4 ;  /* 0x00000004000c7213 */ /* 0x000fc60000000000 */
[----:B------:R-:W-:Y:S02]  /*13300*/  IMAD.HI.U32 R3, R3, R11, R2 ;  /* 0x0000000b03037227 */ /* 0x000fe400078e0002 */
[----:B------:R-:W0:Y:S02]  /*13310*/  I2F.RP R11, R5 ;  /* 0x00000005000b7306 */ /* 0x000e240000209400 */
[----:B------:R-:W-:Y:S01]  /*13320*/  IMAD.MOV R13, RZ, RZ, -R12 ;  /* 0x000000ffff0d7224 */ /* 0x000fe200078e0a0c */
[----:B------:R-:W-:Y:S01]  /*13330*/  IABS R12, R8 ;  /* 0x00000008000c7213 */ /* 0x000fe20000000000 */
[----:B------:R-:W-:-:S04]  /*13340*/  IMAD.HI.U32 R2, R3, R10, RZ ;  /* 0x0000000a03027227 */ /* 0x000fc800078e00ff */
[----:B------:R-:W-:Y:S02]  /*13350*/  IMAD R10, R2, R13, R10 ;  /* 0x0000000d020a7224 */ /* 0x000fe400078e020a */
[----:B------:R-:W-:-:S03]  /*13360*/  IMAD.MOV R12, RZ, RZ, -R12 ;  /* 0x000000ffff0c7224 */ /* 0x000fc600078e0a0c */
[----:B------:R-:W-:Y:S01]  /*13370*/  ISETP.GT.U32.AND P1, PT, R9, R10, PT ;  /* 0x0000000a0900720c */ /* 0x000fe20003f24070 */
[----:B0-----:R-:W0:-:S12]  /*13380*/  MUFU.RCP R11, R11 ;  /* 0x0000000b000b7308 */ /* 0x001e180000001000 */
[----:B------:R-:W-:Y:S02]  /*13390*/  @!P1 IMAD.IADD R10, R10, 0x1, -R9 ;  /* 0x000000010a0a9824 */ /* 0x000fe400078e0a09 */
[----:B------:R-:W-:Y:S01]  /*133a0*/  @!P1 VIADD R2, R2, 0x1 ;  /* 0x0000000102029836 */ /* 0x000fe20000000000 */
[----:B------:R-:W-:Y:S02]  /*133b0*/  ISETP.NE.AND P1, PT, R4, RZ, PT ;  /* 0x000000ff0400720c */ /* 0x000fe40003f25270 */
[----:B------:R-:W-:Y:S01]  /*133c0*/  ISETP.GE.U32.AND P0, PT, R10, R9, PT ;  /* 0x000000090a00720c */ /* 0x000fe20003f06070 */
[----:B0-----:R-:W-:Y:S01]  /*133d0*/  VIADD R3, R11, 0xffffffe ;  /* 0x0ffffffe0b037836 */ /* 0x001fe20000000000 */
[----:B------:R-:W-:-:S04]  /*133e0*/  LOP3.LUT R9, R7, R4, RZ, 0x3c, !PT ;  /* 0x0000000407097212 */ /* 0x000fc800078e3cff */
[----:B------:R-:W-:Y:S01]  /*133f0*/  ISETP.GE.AND P2, PT, R9, RZ, PT ;  /* 0x000000ff0900720c */ /* 0x000fe20003f46270 */
[----:B------:R-:W0:Y:S06]  /*13400*/  F2I.FTZ.U32.TRUNC.NTZ R3, R3 ;  /* 0x0000000300037305 */ /* 0x000e2c000021f000 */
[----:B------:R-:W-:-:S04]  /*13410*/  @P0 VIADD R2, R2, 0x1 ;  /* 0x0000000102020836 */ /* 0x000fc80000000000 */
[----:B------:R-:W-:-:S04]  /*13420*/  IMAD.MOV.U32 R11, RZ, RZ, R2 ;  /* 0x000000ffff0b7224 */ /* 0x000fc800078e0002 */
[----:B------:R-:W-:Y:S01]  /*13430*/  @!P2 IMAD.MOV R11, RZ, RZ, -R11 ;  /* 0x000000ffff0ba224 */ /* 0x000fe200078e0a0b */
[----:B------:R-:W-:Y:S01]  /*13440*/  @!P1 LOP3.LUT R11, RZ, R4, RZ, 0x33, !PT ;  /* 0x00000004ff0b9212 */ /* 0x000fe200078e33ff */
[----:B0-----:R-:W-:-:S03]  /*13450*/  IMAD.MOV R2, RZ, RZ, -R3 ;  /* 0x000000ffff027224 */ /* 0x001fc600078e0a03 */
[----:B------:R-:W-:Y:S01]  /*13460*/  IABS R10, R11 ;  /* 0x0000000b000a7213 */ /* 0x000fe20000000000 */
[----:B------:R-:W-:Y:S02]  /*13470*/  IMAD R9, R2, R5, RZ ;  /* 0x0000000502097224 */ /* 0x000fe400078e02ff */
[----:B------:R-:W-:-:S04]  /*13480*/  IMAD.MOV.U32 R2, RZ, RZ, RZ ;  /* 0x000000ffff027224 */ /* 0x000fc800078e00ff */
[----:B------:R-:W-:-:S04]  /*13490*/  IMAD.HI.U32 R2, R3, R9, R2 ;  /* 0x0000000903027227 */ /* 0x000fc800078e0002 */
[----:B------:R-:W-:Y:S02]  /*134a0*/  IMAD.MOV.U32 R3, RZ, RZ, R10 ;  /* 0x000000ffff037224 */ /* 0x000fe400078e000a */
[----:B------:R-:W-:Y:S02]  /*134b0*/  IMAD.MOV.U32 R10, RZ, RZ, R12 ;  /* 0x000000ffff0a7224 */ /* 0x000fe400078e000c */
        /* <DEDUP_REMOVED lines=9> */
[----:B------:R-:W-:-:S12]  /*13550*/  IMAD.MOV R5, RZ, RZ, -R11 ;  /* 0x000000ffff057224 */ /* 0x000fd800078e0a0b */
[----:B------:R-:W-:-:S04]  /*13560*/  @P0 VIADD R2, R2, 0x1 ;  /* 0x0000000102020836 */ /* 0x000fc80000000000 */
[----:B------:R-:W-:Y:S01]  /*13570*/  @!P2 IMAD.MOV R2, RZ, RZ, -R2 ;  /* 0x000000ffff02a224 */ /* 0x000fe200078e0a02 */
[----:B------:R-:W-:-:S05]  /*13580*/  @!P1 LOP3.LUT R2, RZ, R8, RZ, 0x33, !PT ;  /* 0x00000008ff029212 */ /* 0x000fca00078e33ff */
[----:B------:R-:W-:-:S04]  /*13590*/  IMAD.MOV R3, RZ, RZ, -R2 ;  /* 0x000000ffff037224 */ /* 0x000fc800078e0a02 */
[C---:B------:R-:W-:Y:S02]  /*135a0*/  IMAD R3, R8.reuse, R3, R11 ;  /* 0x0000000308037224 */ /* 0x040fe400078e020b */
[----:B------:R-:W-:Y:S02]  /*135b0*/  IMAD R8, R8, 0x1000000, R2 ;  /* 0x0100000008087824 */ /* 0x000fe400078e0202 */
[----:B------:R-:W-:Y:S02]  /*135c0*/  IMAD R2, R4, R5, R7 ;  /* 0x0000000504027224 */ /* 0x000fe400078e0207 */
[----:B------:R-:W-:-:S05]  /*135d0*/  IMAD R3, R3, 0x10000, R8 ;  /* 0x0001000003037824 */ /* 0x000fca00078e0208 */
[----:B------:R1:W-:Y:S01]  /*135e0*/  STL [R1+0x8], R3 ;  /* 0x0000080301007387 */ /* 0x0003e20000100800 */
[----:B------:R-:W-:Y:S05]  /*135f0*/  BRA `(.L_x_9850) ;  /* 0x0000000400007947 */ /* 0x000fea0003800000 */
.L_x_9849:
        /* <DEDUP_REMOVED lines=33> */
[----:B------:R-:W-:Y:S02]  /*13810*/  IMAD R8, R8, R2, R7 ;  /* 0x0000000208087224 */ /* 0x000fe400078e0207 */
[----:B------:R-:W-:Y:S01]  /*13820*/  IMAD.MOV.U32 R2, RZ, RZ, RZ ;  /* 0x000000ffff027224 */ /* 0x000fe200078e00ff */
[----:B------:R-:W-:Y:S02]  /*13830*/  VIADDMNMX R5, R3, R5, R10, PT ;  /* 0x0000000503057246 */ /* 0x000fe4000380010a */
[----:B------:R-:W-:-:S02]  /*13840*/  IABS R12, R8 ;  /* 0x00000008000c7213 */ /* 0x000fc40000000000 */
[----:B------:R-:W-:Y:S02]  /*13850*/  IABS R10, R5 ;  /* 0x00000005000a7213 */ /* 0x000fe40000000000 */
[----:B------:R-:W-:Y:S02]  /*13860*/  IADD3 R9, R9, 0x1000000, R8 ;  /* 0x0100000009097810 */ /* 0x000fe40007ffe008 */
[----:B------:R-:W0:Y:S08]  /*13870*/  I2F.RP R11, R10 ;  /* 0x0000000a000b7306 */ /* 0x000e300000209400 */
[----:B0-----:R-:W0:Y:S02]  /*13880*/  MUFU.RCP R11, R11 ;  /* 0x0000000b000b7308 */ /* 0x001e240000001000 */
[----:B0-----:R-:W-:-:S06]  /*13890*/  VIADD R3, R11, 0xffffffe ;  /* 0x0ffffffe0b037836 */ /* 0x001fcc0000000000 */
[----:B------:R-:W0:Y:S02]  /*138a0*/  F2I.FTZ.U32.TRUNC.NTZ R3, R3 ;  /* 0x0000000300037305 */ /* 0x000e24000021f000 */
[----:B0-----:R-:W-:-:S04]  /*138b0*/  IMAD.MOV R13, RZ, RZ, -R3 ;  /* 0x000000ffff0d7224 */ /* 0x001fc800078e0a03 */
[----:B------:R-:W-:Y:S01]  /*138c0*/  IMAD R7, R13, R10, RZ ;  /* 0x0000000a0d077224 */ /* 0x000fe200078e02ff */
[----:B------:R-:W-:-:S03]  /*138d0*/  IABS R13, R5 ;  /* 0x00000005000d7213 */ /* 0x000fc60000000000 */
[----:B------:R-:W-:-:S04]  /*138e0*/  IMAD.HI.U32 R2, R3, R7, R2 ;  /* 0x0000000703027227 */ /* 0x000fc800078e0002 */
[----:B------:R-:W-:Y:S02]  /*138f0*/  IMAD.MOV.U32 R7, RZ, RZ, R12 ;  /* 0x000000ffff077224 */ /* 0x000fe400078e000c */
        /* <DEDUP_REMOVED lines=10> */
[----:B------:R-:W-:-:S06]  /*139a0*/  IMAD.MOV R3, RZ, RZ, -R5 ;  /* 0x000000ffff037224 */ /* 0x000fcc00078e0a05 */
[----:B------:R-:W-:-:S06]  /*139b0*/  @P0 VIADD R2, R2, 0x1 ;  /* 0x0000000102020836 */ /* 0x000fcc0000000000 */
[----:B------:R-:W-:Y:S01]  /*139c0*/  @!P2 IMAD.MOV R2, RZ, RZ, -R2 ;  /* 0x000000ffff02a224 */ /* 0x000fe200078e0a02 */
[----:B------:R-:W-:-:S05]  /*139d0*/  @!P1 LOP3.LUT R2, RZ, R5, RZ, 0x33, !PT ;  /* 0x00000005ff029212 */ /* 0x000fca00078e33ff */
[----:B------:R-:W-:-:S05]  /*139e0*/  IMAD R3, R2, R3, R9 ;  /* 0x0000000302037224 */ /* 0x000fca00078e0209 */
[----:B------:R0:W-:Y:S02]  /*139f0*/  STL [R1+0x8], R3 ;  /* 0x0000080301007387 */ /* 0x0001e40000100800 */
.L_x_9850:
[----:B01----:R-:W-:-:S05]  /*13a00*/  LOP3.LUT R3, RZ, R2, RZ, 0x33, !PT ;  /* 0x00000002ff037212 */ /* 0x003fca00078e33ff */
[----:B------:R-:W-:-:S05]  /*13a10*/  IMAD.IADD R2, R4, 0x1, R3 ;  /* 0x0000000104027824 */ /* 0x000fca00078e0203 */
[----:B------:R1:W-:Y:S01]  /*13a20*/  STL [R1+0x4], R2 ;  /* 0x0000040201007387 */ /* 0x0003e20000100800 */
[----:B------:R-:W-:Y:S05]  /*13a30*/  BRA `(.L_x_9851) ;  /* 0x00000000000c7947 */ /* 0x000fea0003800000 */
.L_x_9846:
[----:B------:R0:W-:Y:S04]  /*13a40*/  STL [R1], R9 ;  /* 0x0000000901007387 */ /* 0x0001e80000100800 */
[----:B------:R0:W-:Y:S04]  /*13a50*/  STL [R1+0x4], RZ ;  /* 0x000004ff01007387 */ /* 0x0001e80000100800 */
[----:B------:R0:W-:Y:S02]  /*13a60*/  STL [R1+0x8], RZ ;  /* 0x000008ff01007387 */ /* 0x0001e40000100800 */
.L_x_9851:
[----:B------:R-:W2:Y:S04]  /*13a70*/  LDL R8, [R1] ;  /* 0x0000000001087983 */ /* 0x000ea80000100800 */
[----:B0-----:R-:W2:Y:S04]  /*13a80*/  LDL R9, [R1+0x4] ;  /* 0x0000040001097983 */ /* 0x001ea80000100800 */
[----:B------:R-:W2:Y:S01]  /*13a90*/  LDL R10, [R1+0x8] ;  /* 0x00000800010a7983 */ /* 0x000ea20000100800 */
[----:B------:R-:W-:Y:S01]  /*13aa0*/  ISETP.NE.AND P0, PT, R0, RZ, PT ;  /* 0x000000ff0000720c */ /* 0x000fe20003f05270 */
[----:B-1----:R-:W-:-:S12]  /*13ab0*/  IMAD.U32 R2, RZ, RZ, UR42 ;  /* 0x0000002aff027e24 */ /* 0x002fd8000f8e00ff */
[----:B------:R-:W0:Y:S01]  /*13ac0*/  @!P0 S2R R3, SR_CgaCtaId ;  /* 0x0000000000038919 */ /* 0x000e220000008800 */
[----:B------:R-:W-:Y:S01]  /*13ad0*/  @!P0 MOV R0, 0x400 ;  /* 0x0000040000008802 */ /* 0x000fe20000000f00 */
[----:B------:R-:W-:-:S03]  /*13ae0*/  @!P0 IMAD.MOV.U32 R11, RZ, RZ, R2 ;  /* 0x000000ffff0b8224 */ /* 0x000fc600078e0002 */
[----:B0-----:R-:W-:-:S05]  /*13af0*/  @!P0 LEA R0, R3, R0, 0x18 ;  /* 0x0000000003008211 */ /* 0x001fca00078ec0ff */
[----:B--2---:R0:W-:Y:S01]  /*13b00*/  @!P0 STS.128 [R0+0x19cd0], R8 ;  /* 0x019cd00800008388 */ /* 0x0041e20000000c00 */
[----:B------:R-:W-:Y:S06]  /*13b10*/  BAR.ARV 0x5, 0x200 ;  /* 0x0148000000007b1d */ /* 0x000fec0000002000 */
.L_x_9844:
[----:B------:R-:W-:Y:S01]  /*13b20*/  ULDC UR4, c[0x0][0xc3c] ;  /* 0x00030f0000047ab9 */ /* 0x000fe20000000800 */
[----:B------:R2:W-:Y:S01]  /*13b30*/  STL [R1+0x18], RZ ;  /* 0x000018ff01007387 */ /* 0x0005e20000100800 */
[----:B------:R-:W-:Y:S01]  /*13b40*/  UISETP.GE.AND UP0, UPT, UR42, UR4, UPT ;  /* 0x000000042a00728c */ /* 0x000fe2000bf06270 */
[----:B------:R-:W-:Y:S02]  /*13b50*/  IMAD.MOV.U32 R24, RZ, RZ, 0x1 ;  /* 0x00000001ff187424 */ /* 0x000fe400078e00ff */
[----:B------:R-:W-:-:S03]  /*13b60*/  IMAD.MOV.U32 R18, RZ, RZ, RZ ;  /* 0x000000ffff127224 */ /* 0x000fc600078e00ff */
[----:B------:R-:W-:-:S13]  /*13b70*/  PLOP3.LUT P0, PT, PT, PT, UP0, 0x80, 0x0 ;  /* 0x000000000000781c */ /* 0x000fda0003f0f008 */
[----:B--2---:R-:W-:Y:S05]  /*13b80*/  @P0 BRA `(.L_x_9852) ;  /* 0x0000005000840947 */ /* 0x004fea0003800000 */
[----:B------:R-:W0:Y:S01]  /*13b90*/  S2R R12, SR_TID.X ;  /* 0x00000000000c7919 */ /* 0x000e220000002100 */
[----:B------:R-:W2:Y:S01]  /*13ba0*/  S2UR UR5, SR_CgaCtaId ;  /* 0x00000000000579c3 */ /* 0x000ea20000008800 */
        /* <DEDUP_REMOVED lines=9> */
[----:B--2---:R-:W-:-:S06]  /*13c40*/  ULEA UR4, UR5, UR4, 0x18 ;  /* 0x0000000405047291 */ /* 0x004fcc000f8ec03f */
[----:B------:R-:W-:Y:S01]  /*13c50*/  IMAD.U32 R16, RZ, RZ, UR4 ;  /* 0x00000004ff107e24 */ /* 0x000fe2000f8e00ff */
[C---:B0-----:R-:W-:Y:S01]  /*13c60*/  LOP3.LUT R11, R12.reuse, 0x7f, RZ, 0xc0, !PT ;  /* 0x0000007f0c0b7812 */ /* 0x041fe200078ec0ff */
[C---:B------:R-:W-:Y:S01]  /*13c70*/  IMAD.SHL.U32 R0, R12.reuse, 0x10, RZ ;  /* 0x000000100c007824 */ /* 0x040fe200078e00ff */
[C---:B------:R-:W-:Y:S01]  /*13c80*/  LOP3.LUT P0, RZ, R12.reuse, 0x4, RZ, 0xc0, !PT ;  /* 0x000000040cff7812 */ /* 0x040fe2000780c0ff */
[----:B------:R-:W-:Y:S02]  /*13c90*/  IMAD.SHL.U32 R2, R12, 0x20, RZ ;  /* 0x000000200c027824 */ /* 0x000fe400078e00ff */
[----:B------:R-:W-:Y:S01]  /*13ca0*/  IMAD.SHL.U32 R4, R11, 0x10, RZ ;  /* 0x000000100b047824 */ /* 0x000fe200078e00ff */
[----:B------:R-:W-:Y:S01]  /*13cb0*/  LOP3.LUT R3, R0, 0x60, RZ, 0xc0, !PT ;  /* 0x0000006000037812 */ /* 0x000fe200078ec0ff */
[----:B-1----:R-:W-:Y:S01]  /*13cc0*/  IMAD.SHL.U32 R9, R12, 0x4, RZ ;  /* 0x000000040c097824 */ /* 0x002fe200078e00ff */
[----:B------:R-:W-:Y:S01]  /*13cd0*/  LOP3.LUT R23, R2, 0x360, RZ, 0xc0, !PT ;  /* 0x0000036002177812 */ /* 0x000fe200078ec0ff */
[----:B------:R-:W-:Y:S01]  /*13ce0*/  IMAD.SHL.U32 R8, R12, 0x2, RZ ;  /* 0x000000020c087824 */ /* 0x000fe200078e00ff */
[----:B------:R-:W-:-:S02]  /*13cf0*/  LOP3.LUT R10, R3, 0x700, R4, 0xf8, !PT ;  /* 0x00000700030a7812 */ /* 0x000fc400078ef804 */
[----:B------:R-:W-:Y:S02]  /*13d00*/  SHF.R.U32.HI R3, RZ, 0x1, R12 ;  /* 0x00000001ff037819 */ /* 0x000fe4000001160c */
[----:B------:R-:W-:Y:S02]  /*13d10*/  LOP3.LUT R2, R2, 0x80, RZ, 0xc0, !PT ;  /* 0x0000008002027812 */ /* 0x000fe400078ec0ff */
[----:B------:R-:W-:Y:S01]  /*13d20*/  LOP3.LUT R23, R23, 0x400, R4, 0xf8, !PT ;  /* 0x0000040017177812 */ /* 0x000fe200078ef804 */
[----:B------:R-:W-:Y:S01]  /*13d30*/  IMAD.SHL.U32 R4, R12, 0x80, RZ ;  /* 0x000000800c047824 */ /* 0x000fe200078e00ff */
[----:B------:R-:W-:Y:S02]  /*13d40*/  LOP3.LUT R2, R2, 0x10, R3, 0xf8, !PT ;  /* 0x0000001002027812 */ /* 0x000fe400078ef803 */
[----:B------:R-:W-:Y:S02]  /*13d50*/  LOP3.LUT R3, R3, 0x20, RZ, 0xc0, !PT ;  /* 0x0000002003037812 */ /* 0x000fe400078ec0ff */
[----:B------:R-:W-:-:S02]  /*13d60*/  LOP3.LUT R2, R2, 0x10, R9, 0x78, !PT ;  /* 0x0000001002027812 */ /* 0x000fc400078e7809 */
[----:B------:R-:W-:Y:S02]  /*13d70*/  LOP3.LUT R3, R3, 0x10, R12, 0xf8, !PT ;  /* 0x0000001003037812 */ /* 0x000fe400078ef80c */
[----:B------:R-:W-:Y:S02]  /*13d80*/  LOP3.LUT R5, R4, 0x400, RZ, 0xc0, !PT ;  /* 0x0000040004057812 */ /* 0x000fe400078ec0ff */
[----:B------:R-:W-:Y:S02]  /*13d90*/  LOP3.LUT R3, R3, 0x380, R4, 0xf8, !PT ;  /* 0x0000038003037812 */ /* 0x000fe400078ef804 */
[----:B------:R-:W-:Y:S02]  /*13da0*/  LOP3.LUT R7, R0, 0x90, RZ, 0xc0, !PT ;  /* 0x0000009000077812 */ /* 0x000fe400078ec0ff */
[----:B------:R-:W-:Y:S02]  /*13db0*/  LOP3.LUT R23, R23, R2, RZ, 0xfc, !PT ;  /* 0x0000000217177212 */ /* 0x000fe400078efcff */
[----:B------:R-:W-:-:S02]  /*13dc0*/  LOP3.LUT R5, R5, 0x800, R6, 0xf8, !PT ;  /* 0x0000080005057812 */ /* 0x000fc400078ef806 */
[----:B------:R-:W-:Y:S02]  /*13dd0*/  LOP3.LUT R2, R3, 0x70, R0, 0x78, !PT ;  /* 0x0000007003027812 */ /* 0x000fe400078e7800 */
[----:B------:R-:W-:Y:S02]  /*13de0*/  LOP3.LUT R7, R7, 0x10, R8, 0x78, !PT ;  /* 0x0000001007077812 */ /* 0x000fe400078e7808 */
[----:B------:R-:W-:Y:S01]  /*13df0*/  LOP3.LUT R25, R5, R2, RZ, 0xfc, !PT ;  /* 0x0000000205197212 */ /* 0x000fe200078efcff */
[----:B------:R-:W-:Y:S01]  /*13e00*/  IMAD.SHL.U32 R2, R12, 0x40, RZ ;  /* 0x000000400c027824 */ /* 0x000fe200078e00ff */
[----:B------:R-:W-:Y:S02]  /*13e10*/  LOP3.LUT R7, R10, R7, RZ, 0xfc, !PT ;  /* 0x000000070a077212 */ /* 0x000fe400078efcff */
[----:B------:R-:W-:Y:S01]  /*13e20*/  SHF.R.U32.HI R4, RZ, 0x1, R11 ;  /* 0x00000001ff047819 */ /* 0x000fe2000001160b */
[C---:B------:R-:W-:Y:S01]  /*13e30*/  VIADD R3, R25.reuse, 0x40 ;  /* 0x0000004019037836 */ /* 0x040fe20000000000 */
[----:B------:R-:W-:Y:S01]  /*13e40*/  LOP3.LUT R0, R0, 0x10, RZ, 0xc0, !PT ;  /* 0x0000001000007812 */ /* 0x000fe200078ec0ff */
[----:B------:R-:W-:Y:S01]  /*13e50*/  @P0 VIADD R3, R25, 0xffffffc0 ;  /* 0xffffffc019030836 */ /* 0x000fe20000000000 */
[----:B------:R-:W-:Y:S01]  /*13e60*/  LOP3.LUT R4, R4, 0x40, R2, 0xf8, !PT ;  /* 0x0000004004047812 */ /* 0x000fe200078ef802 */
[----:B------:R-:W-:Y:S01]  /*13e70*/  IMAD.IADD R2, R16, 0x1, R7 ;  /* 0x0000000110027824 */ /* 0x000fe200078e0207 */
[----:B------:R-:W-:-:S04]  /*13e80*/  LOP3.LUT R4, R0, 0x20, RZ, 0xfc, !PT ;  /* 0x0000002000047812 */ /* 0x000fc800078efcff */
[----:B------:R0:W-:Y:S04]  /*13e90*/  STL [R1+0x14], R2 ;  /* 0x0000140201007387 */ /* 0x0001e80000100800 */
[----:B------:R1:W-:Y:S01]  /*13ea0*/  STL [R1+0x10], R3 ;  /* 0x0000100301007387 */ /* 0x0003e20000100800 */
[C---:B0-----:R-:W-:Y:S02]  /*13eb0*/  LOP3.LUT R2, R23.reuse, 0x1800, RZ, 0xfc, !PT ;  /* 0x0000180017027812 */ /* 0x041fe400078efcff */
[----:B-1----:R-:W-:Y:S02]  /*13ec0*/  LOP3.LUT R3, R0, 0x40, RZ, 0xfc, !PT ;  /* 0x0000004000037812 */ /* 0x002fe400078efcff */
[----:B------:R-:W-:-:S07]  /*13ed0*/  LOP3.LUT R0, R23, 0x2800, RZ, 0xfc, !PT ;  /* 0x0000280017007812 */ /* 0x000fce00078efcff */
.L_x_9932:
[----:B------:R-:W-:Y:S01]  /*13ee0*/  ULDC.64 UR4, c[0x0][0xa28] ;  /* 0x00028a0000047ab9 */ /* 0x000fe20000000a00 */
[----:B------:R-:W-:Y:S01]  /*13ef0*/  ULDC.64 UR8, c[0x0][0xa00] ;  /* 0x0002800000087ab9 */ /* 0x000fe20000000a00 */
[----:B------:R-:W-:Y:S01]  /*13f00*/  UISETP.NE.U32.AND UP0, UPT, UR4, URZ, UPT ;  /* 0x0000003f0400728c */ /* 0x000fe2000bf05070 */
[----:B------:R-:W-:Y:S01]  /*13f10*/  ISETP.NE.U32.AND P0, PT, RZ, UR8, PT ;  /* 0x00000008ff007c0c */ /* 0x000fe2000bf05070 */
[----:B------:R-:W-:Y:S01]  /*13f20*/  ULDC.64 UR6, c[0x0][0xa00] ;  /* 0x0002800000067ab9 */ /* 0x000fe20000000a00 */
[----:B-12---:R-:W-:Y:S01]  /*13f30*/  IMAD.MOV.U32 R4, RZ, RZ, RZ ;  /* 0x000000ffff047224 */ /* 0x006fe200078e00ff */
[----:B------:R-:W-:Y:S01]  /*13f40*/  UISETP.NE.AND.EX UP0, UPT, UR5, URZ, UPT, UP0 ;  /* 0x0000003f0500728c */ /* 0x000fe2000bf05300 */
[----:B------:R-:W-:Y:S01]  /*13f50*/  ISETP.NE.AND.EX P0, PT, RZ, UR9, PT, P0 ;  /* 0x00000009ff007c0c */ /* 0x000fe2000bf05300 */
[----:B------:R-:W-:Y:S01]  /*13f60*/  UIMAD.WIDE UR6, UR42, 0x4, UR6 ;  /* 0x000000042a0678a5 */ /* 0x000fe2000f8e0206 */
[----:B------:R-:W2:Y:S01]  /*13f70*/  LDL.LU R5, [R1+0x8] ;  /* 0x0000080001057983 */ /* 0x000ea20000300800 */
[----:B------:R-:W-:Y:S01]  /*13f80*/  ULDC.64 UR10, c[0x0][0xa18] ;  /* 0x00028600000a7ab9 */ /* 0x000fe20000000a00 */
[----:B0-----:R-:W0:Y:S01]  /*13f90*/  LDC R6, c[0x0][0x288] ;  /* 0x0000a200ff067b82 */ /* 0x001e220000000800 */
        /* <DEDUP_REMOVED lines=36> */
[----:B------:R-:W-:Y:S02]  /*141e0*/  SHF.R.U32.HI R3, RZ, 0x8, R3 ;  /* 0x00000008ff037819 */ /* 0x000fe40000011603 */
[----:B---3--:R-:W-:-:S05]  /*141f0*/  @P0 R2UR UR43, R0 ;  /* 0x00000000002b02ca */ /* 0x008fca00000e0000 */
[----:B------:R-:W-:Y:S01]  /*14200*/  ULOP3.LUT UR36, UR36, 0xffff, URZ, 0xc0, !UPT ;  /* 0x0000ffff24247892 */ /* 0x000fe2000f8ec03f */
[----:B------:R-:W0:Y:S02]  /*14210*/  LDC R0, c[0x0][0x424] ;  /* 0x00010900ff007b82 */ /* 0x000e240000000800 */
[----:B0-----:R-:W-:Y:S02]  /*14220*/  SEL R5, R0, 0x1, P2 ;  /* 0x0000000100057807 */ /* 0x001fe40001000000 */
[----:B------:R-:W-:Y:S01]  /*14230*/  LEA.HI R0, R2, R3, RZ, 0x10 ;  /* 0x0000000302007211 */ /* 0x000fe200078f80ff */
[----:B----4-:R0:W-:Y:S01]  /*14240*/  STL [R1+0xc], R6 ;  /* 0x00000c0601007387 */ /* 0x0101e20000100800 */
[----:B------:R-:W-:Y:S02]  /*14250*/  IMAD.MOV.U32 R9, RZ, RZ, R6 ;  /* 0x000000ffff097224 */ /* 0x000fe400078e0006 */
        /* <DEDUP_REMOVED lines=10> */
.L_x_9853:
[----:B-----5:R-:W-:Y:S01]  /*14300*/  IMAD.IADD R29, R29, 0x1, R4 ;  /* 0x000000011d1d7824 */ /* 0x020fe200078e0204 */
[----:B------:R-:W-:Y:S06]  /*14310*/  @!P3 BRA `(.L_x_9854) ;  /* 0x000000000018b947 */ /* 0x000fec0003800000 */
[----:B------:R-:W-:Y:S02]  /*14320*/  ULDC.64 UR4, c[0x0][0xa20] ;  /* 0x0002880000047ab9 */ /* 0x000fe40000000a00 */
[----:B------:R-:W-:-:S06]  /*14330*/  UIMAD.WIDE UR4, UR42, 0x4, UR4 ;  /* 0x000000042a0478a5 */ /* 0x000fcc000f8e0204 */
[----:B------:R-:W-:Y:S02]  /*14340*/  IMAD.U32 R2, RZ, RZ, UR4 ;  /* 0x00000004ff027e24 */ /* 0x000fe4000f8e00ff */
[----:B------:R-:W-:-:S05]  /*14350*/  IMAD.U32 R3, RZ, RZ, UR5 ;  /* 0x00000005ff037e24 */ /* 0x000fca000f8e00ff */
[----:B------:R1:W5:Y:S01]  /*14360*/  LDG.E R6, desc[UR50][R2.64] ;  /* 0x0000003202067981 */ /* 0x000362000c1e1900 */
[----:B------:R-:W-:Y:S05]  /*14370*/  BRA `(.L_x_9855) ;  /* 0x0000000000187947 */ /* 0x000fea0003800000 */
.L_x_9854:
[----:B------:R-:W-:Y:S05]  /*14380*/  @!P1 BRA `(.L_x_9855) ;  /* 0x0000000000149947 */ /* 0x000fea0003800000 */
[----:B------:R-:W-:Y:S02]  /*14390*/  IMAD.U32 R2, RZ, RZ, UR8 ;  /* 0x00000008ff027e24 */ /* 0x000fe4000f8e00ff */
[----:B------:R-:W-:-:S05]  /*143a0*/  IMAD.U32 R3, RZ, RZ, UR9 ;  /* 0x00000009ff037e24 */ /* 0x000fca000f8e00ff */
[----:B------:R-:W2:Y:S04]  /*143b0*/  LDG.E R5, desc[UR50][R2.64] ;  /* 0x0000003202057981 */ /* 0x000ea8000c1e1900 */
[----:B------:R-:W2:Y:S02]  /*143c0*/  LDG.E R6, desc[UR50][R2.64+0x4] ;  /* 0x0000043202067981 */ /* 0x000ea4000c1e1900 */
[----:B--2---:R-:W-:-:S07]  /*143d0*/  IMAD.IADD R6, R6, 0x1, -R5 ;  /* 0x0000000106067824 */ /* 0x004fce00078e0a05 */
.L_x_9855:
[----:B-1----:R-:W2:Y:S01]  /*143e0*/  LDL.LU R3, [R1+0x4] ;  /* 0x0000040001037983 */ /* 0x002ea20000300800 */
[----:B------:R-:W1:Y:S01]  /*143f0*/  LDC R2, c[0x0][0x448] ;  /* 0x00011200ff027b82 */ /* 0x000e620000000800 */
[----:B-----5:R-:W-:Y:S01]  /*14400*/  IMAD.IADD R6, R6, 0x1, -R4 ;  /* 0x0000000106067824 */ /* 0x020fe200078e0a04 */
[----:B-1----:R-:W-:-:S13]  /*14410*/  ISETP.NE.AND P1, PT, R2, 0x1, PT ;  /* 0x000000010200780c */ /* 0x002fda0003f25270 */
[----:B------:R-:W1:Y:S08]  /*14420*/  @P1 LDC R4, c[0x0][0x44c] ;  /* 0x00011300ff041b82 */ /* 0x000e700000000800 */
[----:B------:R-:W3:Y:S01]  /*14430*/  @P1 LDC R2, c[0x0][0x450] ;  /* 0x00011400ff021b82 */ /* 0x000ee20000000800 */
[----:B--2---:R-:W-:-:S04]  /*14440*/  IMAD R10, R3, 0xc0, RZ ;  /* 0x000000c0030a7824 */ /* 0x004fc800078e02ff */
[----:B------:R-:W-:Y:S01]  /*14450*/  VIADD R3, R10, 0xbf ;  /* 0x000000bf0a037836 */ /* 0x000fe20000000000 */
[----:B------:R2:W-:Y:S03]  /*14460*/  STL [R1+0x4], R10 ;  /* 0x0000040a01007387 */ /* 0x0005e60000100800 */
[----:B-1----:R-:W-:-:S05]  /*14470*/  @P1 IMAD.HI.U32 R5, R3, R4, RZ ;  /* 0x0000000403051227 */ /* 0x002fca00078e00ff */
        /* <DEDUP_REMOVED lines=17> */
.L_x_9857:
[----:B------:R-:W-:-:S13]  /*14590*/  ISETP.NE.AND P0, PT, R3, 0x1, PT ;  /* 0x000000010300780c */ /* 0x000fda0003f05270 */
[----:B------:R-:W1:Y:S02]  /*145a0*/  @P0 LDC.64 R4, c[0x0][0x9e8] ;  /* 0x00027a00ff040b82 */ /* 0x000e640000000a00 */
[----:B-1----:R-:W-:-:S05]  /*145b0*/  @P0 IMAD.HI.U32 R4, R8, R4, RZ ;  /* 0x0000000408040227 */ /* 0x002fca00078e00ff */
[----:B------:R-:W-:-:S07]  /*145c0*/  @P0 SHF.R.U32.HI R8, RZ, R5, R4 ;  /* 0x00000005ff080219 */ /* 0x000fce0000011604 */
.L_x_9858:
[----:B------:R-:W-:-:S05]  /*145d0*/  IMAD R5, R8, R3, R3 ;  /* 0x0000000308057224 */ /* 0x000fca00078e0203 */
[----:B------:R-:W-:-:S07]  /*145e0*/  VIMNMX R2, R2, R5, PT ;  /* 0x0000000502027248 */ /* 0x000fce0003fe0100 */
.L_x_9856:
[----:B------:R-:W1:Y:S01]  /*145f0*/  @P1 LDC R5, c[0x0][0x44c] ;  /* 0x00011300ff051b82 */ /* 0x000e620000000800 */
[----:B------:R-:W-:Y:S01]  /*14600*/  IMAD.MOV.U32 R7, RZ, RZ, R10 ;  /* 0x000000ffff077224 */ /* 0x000fe200078e000a */
[----:B------:R-:W-:Y:S01]  /*14610*/  ULDC UR4, c[0x0][0x9dc] ;  /* 0x0002770000047ab9 */ /* 0x000fe20000000800 */
[----:B------:R-:W-:-:S05]  /*14620*/  VIADD R2, R2, 0x7f ;  /* 0x0000007f02027836 */ /* 0x000fca0000000000 */
[----:B------:R-:W2:Y:S01]  /*14630*/  @P1 LDC R4, c[0x0][0x450] ;  /* 0x00011400ff041b82 */ /* 0x000ea20000000800 */
[----:B-1----:R-:W-:-:S05]  /*14640*/  @P1 IMAD.HI.U32 R5, R10, R5, RZ ;  /* 0x000000050a051227 */ /* 0x002fca00078e00ff */
[----:B--2---:R-:W-:Y:S02]  /*14650*/  @P1 SHF.R.U32.HI R7, RZ, R4, R5 ;  /* 0x00000004ff071219 */ /* 0x004fe40000011605 */
[----:B------:R-:W-:Y:S02]  /*14660*/  SHF.R.S32.HI R5, RZ, 0x1f, R2 ;  /* 0x0000001fff057819 */ /* 0x000fe40000011402 */
[----:B------:R-:W-:Y:S01]  /*14670*/  IADD3 R7, R7, R6, -R9 ;  /* 0x0000000607077210 */ /* 0x000fe20007ffe809 */
[----:B------:R-:W-:Y:S01]  /*14680*/  VIADD R6, R6, 0x7f ;  /* 0x0000007f06067836 */ /* 0x000fe20000000000 */
[----:B------:R-:W-:-:S04]  /*14690*/  LEA.HI R2, R5, R2, RZ, 0x7 ;  /* 0x0000000205027211 */ /* 0x000fc800078f38ff */
[----:B------:R-:W-:Y:S02]  /*146a0*/  SHF.R.S32.HI R5, RZ, 0x1f, R6 ;  /* 0x0000001fff057819 */ /* 0x000fe40000011406 */
[----:B------:R-:W-:Y:S02]  /*146b0*/  SHF.R.S32.HI R2, RZ, 0x7, R2 ;  /* 0x00000007ff027819 */ /* 0x000fe40000011402 */
[----:B------:R-:W-:-:S04]  /*146c0*/  LEA.HI R5, R5, R6, RZ, 0x7 ;  /* 0x0000000605057211 */ /* 0x000fc800078f38ff */
        /* <DEDUP_REMOVED lines=13> */
.L_x_9860:
[----:B------:R-:W-:-:S13]  /*147a0*/  ISETP.NE.AND P0, PT, R3, 0x1, PT ;  /* 0x000000010300780c */ /* 0x000fda0003f05270 */
[----:B------:R-:W1:Y:S02]  /*147b0*/  @P0 LDC.64 R4, c[0x0][0x9e8] ;  /* 0x00027a00ff040b82 */ /* 0x000e640000000a00 */
[----:B-1----:R-:W-:-:S05]  /*147c0*/  @P0 IMAD.HI.U32 R4, R7, R4, RZ ;  /* 0x0000000407040227 */ /* 0x002fca00078e00ff */
[----:B------:R-:W-:-:S07]  /*147d0*/  @P0 SHF.R.U32.HI R7, RZ, R5, R4 ;  /* 0x00000005ff070219 */ /* 0x000fce0000011604 */
.L_x_9861:
[----:B------:R-:W-:-:S05]  /*147e0*/  IMAD R3, R7, R3, RZ ;  /* 0x0000000307037224 */ /* 0x000fca00078e02ff */
[----:B------:R-:W-:-:S07]  /*147f0*/  VIMNMX R2, R2, R3, !PT ;  /* 0x0000000302027248 */ /* 0x000fce0007fe0100 */
.L_x_9859:
[----:B------:R-:W-:Y:S02]  /*14800*/  SHF.R.U32.HI R4, RZ, 0x10, R0 ;  /* 0x00000010ff047819 */ /* 0x000fe40000011600 */
[----:B------:R-:W-:Y:S02]  /*14810*/  SHF.R.S32.HI R3, RZ, 0x1f, R2 ;  /* 0x0000001fff037819 */ /* 0x000fe40000011402 */
[----:B------:R-:W-:Y:S02]  /*14820*/  ISETP.NE.AND P0, PT, R4, RZ, PT ;  /* 0x000000ff0400720c */ /* 0x000fe40003f05270 */
[----:B------:R-:W-:Y:S01]  /*14830*/  LEA.HI R3, R3, R2, RZ, 0x7 ;  /* 0x0000000203037211 */ /* 0x000fe200078f38ff */
[----:B------:R-:W-:-:S03]  /*14840*/  IMAD.MOV.U32 R2, RZ, RZ, RZ ;  /* 0x000000ffff027224 */ /* 0x000fc600078e00ff */
[----:B------:R-:W-:-:S04]  /*14850*/  SHF.R.S32.HI R3, RZ, 0x7, R3 ;  /* 0x00000007ff037819 */ /* 0x000fc80000011403 */
[----:B------:R-:W-:-:S03]  /*14860*/  VIMNMX R27, RZ, R3, !PT ;  /* 0x00000003ff1b7248 */ /* 0x000fc60007fe0100 */
[----:B------:R-:W1:Y:S01]  /*14870*/  @!P0 LDC R4, c[0x0][0x9f0] ;  /* 0x00027c00ff048b82 */ /* 0x000e620000000800 */
[----:B------:R-:W-:-:S13]  /*14880*/  ISETP.GT.AND P1, PT, R6, R27, PT ;  /* 0x0000001b0600720c */ /* 0x000fda0003f24270 */
[----:B------:R-:W-:Y:S05]  /*14890*/  @!P1 BRA `(.L_x_9862) ;  /* 0x00000000006c9947 */ /* 0x000fea0003800000 */
[-C--:B-1----:R-:W-:Y:S02]  /*148a0*/  IABS R5, R4.reuse ;  /* 0x0000000400057213 */ /* 0x082fe40000000000 */
[----:B------:R-:W-:Y:S02]  /*148b0*/  IABS R8, R4 ;  /* 0x0000000400087213 */ /* 0x000fe40000000000 */
[----:B0-----:R-:W0:Y:S03]  /*148c0*/  I2F.RP R9, R5 ;  /* 0x0000000500097306 */ /* 0x001e260000209400 */
        /* <DEDUP_REMOVED lines=24> */
.L_x_9862:
[----:B------:R-:W-:Y:S01]  /*14a50*/  LOP3.LUT R0, R0, 0xff, RZ, 0xc0, !PT ;  /* 0x000000ff00007812 */ /* 0x000fe200078ec0ff */
[----:B------:R-:W-:Y:S04]  /*14a60*/  BSSY B7, `(.L_x_9863) ;  /* 0x0000329000077945 */ /* 0x000fe80003800000 */
[----:B------:R-:W-:-:S05]  /*14a70*/  IMAD R27, R0, R2, R27 ;  /* 0x00000002001b7224 */ /* 0x000fca00078e021b */
[----:B------:R-:W-:-:S04]  /*14a80*/  VIADDMNMX R3, R27, R2, R6, PT ;  /* 0x000000021b037246 */ /* 0x000fc80003800106 */
        /* <DEDUP_REMOVED lines=13> */
[----:B---3--:R-:W2:Y:S01]  /*14b60*/  @P0 ATOMG.E.ADD.STRONG.GPU PT, R3, desc[UR50][R2.64], R5 ;  /* 0x00000005020309a8 */ /* 0x008ea200081ee1f2 */
[----:B-1----:R-:W1:Y:S02]  /*14b70*/  S2R R4, SR_LTMASK ;  /* 0x0000000000047919 */ /* 0x002e640000003900 */
[----:B-1----:R-:W-:-:S04]  /*14b80*/  LOP3.LUT R4, R4, UR4, RZ, 0xc0, !PT ;  /* 0x0000000404047c12 */ /* 0x002fc8000f8ec0ff */
[----:B------:R-:W1:Y:S01]  /*14b90*/  POPC R7, R4 ;  /* 0x0000000400077309 */ /* 0x000e620000000000 */
[----:B--2---:R-:W1:Y:S02]  /*14ba0*/  SHFL.IDX PT, R0, R3, R0, 0x1f ;  /* 0x00001f0003007589 */ /* 0x004e6400000e0000 */
[----:B-1----:R-:W-:-:S05]  /*14bb0*/  IADD3 R0, R0, UR40, R7 ;  /* 0x0000002800007c10 */ /* 0x002fca000fffe007 */
[----:B------:R2:W-:Y:S01]  /*14bc0*/  STL [R1], R0 ;  /* 0x0000000001007387 */ /* 0x0005e20000100800 */
[----:B------:R-:W-:Y:S05]  /*14bd0*/  BRA `(.L_x_9865) ;  /* 0x0000003000447947 */ /* 0x000fea0003800000 */
.L_x_9864:
        /* <DEDUP_REMOVED lines=20> */
.L_x_9867:
[----:B------:R-:W-:Y:S05]  /*14d20*/  BSYNC B6 ;  /* 0x0000000000067941 */ /* 0x000fea0003800000 */
.L_x_9866:
        /* <DEDUP_REMOVED lines=22> */
.L_x_9869:
[----:B------:R-:W-:Y:S05]  /*14e90*/  BSYNC B6 ;  /* 0x0000000000067941 */ /* 0x000fea0003800000 */
.L_x_9868:
        /* <DEDUP_REMOVED lines=20> */
.L_x_9871:
[----:B------:R-:W-:Y:S05]  /*14fe0*/  BSYNC B6 ;  /* 0x0000000000067941 */ /* 0x000fea0003800000 */
.L_x_9870:
        /* <DEDUP_REMOVED lines=19> */
.L_x_9873:
[----:B------:R-:W-:Y:S05]  /*15120*/  BSYNC B6 ;  /* 0x0000000000067941 */ /* 0x000fea0003800000 */
.L_x_9872:
        /* <DEDUP_REMOVED lines=18> */
[----:B----4-:R-:W-:Y:S02]  /*15250*/  SHF.R.S32.HI R28, RZ, 0x1f, R26 ;  /* 0x0000001fff1c7819 */ /* 0x010fe4000001141a */
[----:B------:R-:W-:Y:S01]  /*15260*/  SEL R17, R26, RZ, !P0 ;  /* 0x000000ff1a117207 */ /* 0x000fe20004000000 */
[----:B------:R-:W-:Y:S08]  /*15270*/  BRA.DIV UR4, `(.L_x_9874) ;  /* 0x0000004204a07947 */ /* 0x000ff0000b800000 */
[----:B------:R2:W3:Y:S02]  /*15280*/  SHFL.IDX PT, R14, R20, RZ, 0x1f ;  /* 0x00001fff140e7589 */ /* 0x0004e400000e0000 */
.L_x_9951:
[----:B---3--:R-:W-:Y:S02]  /*15290*/  ISETP.NE.AND P0, PT, R14, RZ, PT ;  /* 0x000000ff0e00720c */ /* 0x008fe40003f05270 */
[----:B------:R-:W-:Y:S02]  /*152a0*/  PLOP3.LUT P1, PT, PT, PT, PT, 0x8, 0x0 ;  /* 0x000000000000781c */ /* 0x000fe40003f2e170 */
[----:B------:R-:W-:-:S11]  /*152b0*/  LOP3.LUT R22, R22, 0xfffffffe, RZ, 0xc0, !PT ;  /* 0xfffffffe16167812 */ /* 0x000fd600078ec0ff */
[----:B------:R-:W-:Y:S01]  /*152c0*/  @P1 LOP3.LUT R22, R22, 0x1, RZ, 0xfc, !PT ;  /* 0x0000000116161812 */ /* 0x000fe200078efcff */
[----:B------:R-:W-:Y:S06]  /*152d0*/  @P0 BRA `(.L_x_9875) ;  /* 0x0000000400b80947 */ /* 0x000fec0003800000 */
[----:B------:R-:W3:Y:S01]  /*152e0*/  LDL R0, [R1+0x8] ;  /* 0x0000080001007983 */ /* 0x000ee20000100800 */
[----:B------:R-:W-:Y:S01]  /*152f0*/  UMOV UR4, 0xffffffff ;  /* 0xffffffff00047882 */ /* 0x000fe20000000000 */
[----:B---3--:R-:W-:Y:S02]  /*15300*/  VIADD R0, R0, 0xffffffff ;  /* 0xffffffff00007836 */ /* 0x008fe40000000000 */
[----:B------:R-:W-:Y:S05]  /*15310*/  BRA.DIV UR4, `(.L_x_9876) ;  /* 0x0000004204987947 */ /* 0x000fea000b800000 */
[----:B------:R-:W-:-:S13]  /*15320*/  ELECT P6, URZ, PT ;  /* 0x00000000003f782f */ /* 0x000fda00038c0000 */
.L_x_9954:
[----:B------:R-:W-:Y:S05]  /*15330*/  @!P6 BRA `(.L_x_9875) ;  /* 0x0000000400a0e947 */ /* 0x000fea0003800000 */
[----:B------:R-:W-:-:S04]  /*15340*/  ISETP.NE.U32.AND P0, PT, R2, RZ, PT ;  /* 0x000000ff0200720c */ /* 0x000fc80003f05070 */
[----:B------:R-:W-:-:S13]  /*15350*/  ISETP.NE.AND.EX P0, PT, R3, RZ, PT, P0 ;  /* 0x000000ff0300720c */ /* 0x000fda0003f05300 */
[----:B------:R-:W-:Y:S05]  /*15360*/  @!P0 BRA `(.L_x_9877) ;  /* 0x0000000000448947 */ /* 0x000fea0003800000 */
[----:B------:R-:W3:Y:S01]  /*15370*/  LDC R7, c[0x0][0x43c] ;  /* 0x00010f00ff077b82 */ /* 0x000ee20000000800 */
[----:B------:R-:W-:Y:S01]  /*15380*/  ULDC.64 UR4, c[0x0][0x428] ;  /* 0x00010a0000047ab9 */ /* 0x000fe20000000a00 */
[----:B---3--:R-:W-:-:S13]  /*15390*/  ISETP.NE.AND P0, PT, R7, 0x1, PT ;  /* 0x000000010700780c */ /* 0x008fda0003f05270 */
        /* <DEDUP_REMOVED lines=14> */
.L_x_9877:
[----:B-1----:R-:W-:Y:S01]  /*15480*/  IMAD R4, R18, 0x8, R16 ;  /* 0x0000000812047824 */ /* 0x002fe200078e0210 */
[----:B---3--:R-:W-:Y:S01]  /*15490*/  SHF.L.U32 R3, R24, 0x1f, RZ ;  /* 0x0000001f18037819 */ /* 0x008fe200000006ff */
[----:B------:R-:W1:Y:S03]  /*154a0*/  S2R R2, SR_TID.X ;  /* 0x0000000000027919 */ /* 0x000e660000002100 */
[----:B------:R-:W3:Y:S01]  /*154b0*/  SYNCS.PHASECHK.TRANS64.TRYWAIT P0, [R4+URZ+0x19c80], R3 ;  /* 0x019c8003040075a7 */ /* 0x000ee2000800017f */
[----:B-1----:R-:W-:-:S04]  /*154c0*/  LOP3.LUT R2, R2, 0x7f, RZ, 0xc0, !PT ;  /* 0x0000007f02027812 */ /* 0x002fc800078ec0ff */
[----:B------:R-:W-:Y:S01]  /*154d0*/  ISETP.NE.AND P1, PT, R2, RZ, PT ;  /* 0x000000ff0200720c */ /* 0x000fe20003f25270 */
[----:B---3--:R-:W-:-:S12]  /*154e0*/  @!P0 BRA `(.L_x_9878) ;  /* 0x0000004000448947 */ /* 0x008fd80003800000 */
.L_x_9955:
        /* <DEDUP_REMOVED lines=8> */
.L_x_9879:
[----:B------:R-:W-:Y:S01]  /*15570*/  IMAD R2, R18, 0x3000, R16 ;  /* 0x0000300012027824 */ /* 0x000fe200078e0210 */
[----:B------:R-:W-:Y:S01]  /*15580*/  R2UR UR33, R4 ;  /* 0x00000000042172ca */ /* 0x000fe200000e0000 */
[----:B------:R-:W-:Y:S01]  /*15590*/  IMAD R0, R0, 0x80, R29 ;  /* 0x0000008000007824 */ /* 0x000fe200078e021d */
[----:B-----5:R-:W-:Y:S01]  /*155a0*/  R2UR UR37, R17 ;  /* 0x00000000112572ca */ /* 0x020fe200000e0000 */
[----:B------:R-:W-:Y:S01]  /*155b0*/  UIADD3 UR4, UP0, UR46, 0x470, URZ ;  /* 0x000004702e047890 */ /* 0x000fe2000ff1e03f */
[----:B------:R-:W-:Y:S01]  /*155c0*/  R2UR UR8, R2 ;  /* 0x00000000020872ca */ /* 0x000fe200000e0000 */
[----:B------:R-:W-:Y:S01]  /*155d0*/  UMOV UR6, 0x0 ;  /* 0x0000000000067882 */ /* 0x000fe20000000000 */
[----:B------:R-:W-:Y:S01]  /*155e0*/  R2UR UR35, R0 ;  /* 0x00000000002372ca */ /* 0x000fe200000e0000 */
[----:B------:R-:W-:Y:S01]  /*155f0*/  UIADD3.X UR5, URZ, UR47, URZ, UP0, !UPT ;  /* 0x0000002f3f057290 */ /* 0x000fe200087fe43f */
[----:B------:R-:W-:Y:S01]  /*15600*/  UMOV UR7, 0x14f00000 ;  /* 0x14f0000000077882 */ /* 0x000fe20000000000 */
[----:B------:R-:W-:Y:S01]  /*15610*/  UMOV UR34, URZ ;  /* 0x0000003f00227c82 */ /* 0x000fe20008000000 */
[----:B------:R-:W-:Y:S01]  /*15620*/  UMOV UR18, 0x20 ;  /* 0x0000002000127882 */ /* 0x000fe20000000000 */
[----:B------:R-:W-:-:S02]  /*15630*/  UMOV UR20, UR36 ;  /* 0x0000002400147c82 */ /* 0x000fc40008000000 */
[----:B------:R-:W-:Y:S02]  /*15640*/  UIADD3 UR33, UR33, 0x19c70, URZ ;  /* 0x00019c7021217890 */ /* 0x000fe4000fffe03f */
[----:B------:R-:W-:Y:S01]  /*15650*/  UMOV UR21, UR37 ;  /* 0x0000002500157c82 */ /* 0x000fe20008000000 */
[----:B------:R-:W-:Y:S01]  /*15660*/  UMOV UR10, 0x40 ;  /* 0x00000040000a7882 */ /* 0x000fe20000000000 */
        /* <DEDUP_REMOVED lines=12> */
[----:B------:R-:W4:Y:S02]  /*15730*/  SYNCS.PHASECHK.TRANS64.TRYWAIT P0, [R4+URZ+0x19c40], R3 ;  /* 0x019c4003040075a7 */ /* 0x000f24000800017f */
[----:B---34-:R-:W-:Y:S05]  /*15740*/  @!P0 BRA `(.L_x_9880) ;  /* 0x0000003c00c08947 */ /* 0x018fea0003800000 */
.L_x_9956:
[----:B------:R-:W-:Y:S05]  /*15750*/  @P1 BRA `(.L_x_9881) ;  /* 0x00000000001c1947 */ /* 0x000fea0003800000 */
[----:B------:R-:W4:Y:S01]  /*15760*/  S2R R5, SR_TID.X ;  /* 0x0000000000057919 */ /* 0x000f220000002100 */
[----:B-1-3--:R-:W-:-:S04]  /*15770*/  IMAD.MOV.U32 R3, RZ, RZ, 0x3000 ;  /* 0x00003000ff037424 */ /* 0x00afc800078e00ff */
[----:B------:R1:W-:Y:S01]  /*15780*/  SYNCS.ARRIVE.TRANS64 RZ, [R4+URZ+0x19c30], R3 ;  /* 0x019c300304ff79a7 */ /* 0x0003e2000800003f */
[----:B----4-:R-:W-:-:S04]  /*15790*/  LOP3.LUT R5, R5, 0x1f, RZ, 0xc0, !PT ;  /* 0x0000001f05057812 */ /* 0x010fc800078ec0ff */
[----:B------:R-:W-:-:S13]  /*157a0*/  ISETP.NE.AND P0, PT, R5, RZ, PT ;  /* 0x000000ff0500720c */ /* 0x000fda0003f05270 */
[----:B-1----:R-:W-:Y:S05]  /*157b0*/  @!P0 BRA `(.L_x_9881) ;  /* 0x0000000000048947 */ /* 0x002fea0003800000 */
[----:B------:R-:W-:Y:S01]  /*157c0*/  BPT.TRAP 0x1 ;  /* 0x000000040000795c */ /* 0x000fe20000300000 */
.L_x_9881:
        /* <DEDUP_REMOVED lines=31> */
.L_x_9875:
[----:B------:R-:W-:Y:S05]  /*159c0*/  WARPSYNC.ALL ;  /* 0x0000000000007948 */ /* 0x000fea0003800000 */
[----:B------:R-:W-:Y:S01]  /*159d0*/  VIADD R0, R16, 0xf000 ;  /* 0x0000f00010007836 */ /* 0x000fe20000000000 */
[----:B------:R-:W-:Y:S01]  /*159e0*/  USHF.R.S32.HI UR4, URZ, 0x1f, UR43 ;  /* 0x0000001f3f047899 */ /* 0x000fe2000801142b */
[----:B------:R-:W-:Y:S01]  /*159f0*/  BAR.SYNC.DEFER_BLOCKING 0x8, 0x200 ;  /* 0x0208000000007b1d */ /* 0x000fe20000010000 */
[----:B------:R-:W-:Y:S02]  /*15a00*/  USHF.R.S32.HI UR37, URZ, 0x1f, UR42 ;  /* 0x0000001f3f257899 */ /* 0x000fe4000801142a */
        /* <DEDUP_REMOVED lines=17> */
[----:B-1-3--:R-:W-:Y:S02]  /*15b20*/  IMAD.U32 R4, RZ, RZ, UR6 ;  /* 0x00000006ff047e24 */ /* 0x00afe4000f8e00ff */
        /* <DEDUP_REMOVED lines=9> */
[----:B--2---:R-:W-:-:S07]  /*15bc0*/  LEPC R20, `(.L_x_9883) ;  /* 0x000000001014794e */ /* 0x004fce0000000000 */
[----:B01----:R-:W-:Y:S05]  /*15bd0*/  CALL.ABS.NOINC R2 ;  /* 0x0000000002007343 */ /* 0x003fea0003c00000 */
.L_x_9883:
[----:B------:R-:W-:Y:S05]  /*15be0*/  BSYNC B6 ;  /* 0x0000000000067941 */ /* 0x000fea0003800000 */
.L_x_9882:
[----:B------:R-:W4:Y:S01]  /*15bf0*/  LDL R12, [R1+0x4] ;  /* 0x00000400010c7983 */ /* 0x000f220000100800 */
[----:B0-----:R-:W0:Y:S01]  /*15c00*/  LDC R9, c[0x0][0x448] ;  /* 0x00011200ff097b82 */ /* 0x001e220000000800 */
[----:B------:R-:W-:Y:S01]  /*15c10*/  ULDC.64 UR6, c[0x0][0x2d8] ;  /* 0x0000b60000067ab9 */ /* 0x000fe20000000a00 */
[----:B------:R-:W-:Y:S01]  /*15c20*/  UMOV UR44, UR48 ;  /* 0x00000030002c7c82 */ /* 0x000fe20008000000 */
[----:B------:R-:W0:Y:S01]  /*15c30*/  S2R R2, SR_TID.X ;  /* 0x0000000000027919 */ /* 0x000e220000002100 */
[----:B------:R-:W-:Y:S01]  /*15c40*/  UIMAD.WIDE.U32 UR4, UR36, UR6, UR44 ;  /* 0x00000006240472a5 */ /* 0x000fe2000f8e002c */
[----:B------:R-:W-:Y:S01]  /*15c50*/  ULDC.64 UR8, c[0x0][0x2e0] ;  /* 0x0000b80000087ab9 */ /* 0x000fe20000000a00 */
[----:B--2---:R-:W2:Y:S02]  /*15c60*/  S2R R20, SR_TID.X ;  /* 0x0000000000147919 */ /* 0x004ea40000002100 */
[----:B------:R-:W-:Y:S02]  /*15c70*/  UIMAD UR5, UR36, UR7, UR5 ;  /* 0x00000007240572a4 */ /* 0x000fe4000f8e0205 */
[----:B------:R-:W-:Y:S01]  /*15c80*/  UIMAD UR6, UR37, UR8, URZ ;  /* 0x00000008250672a4 */ /* 0x000fe2000f8e023f */
[----:B------:R-:W2:Y:S01]  /*15c90*/  S2R R10, SR_TID.X ;  /* 0x00000000000a7919 */ /* 0x000ea20000002100 */
[----:B------:R-:W-:-:S02]  /*15ca0*/  UIMAD.WIDE.U32 UR4, UR43, UR8, UR4 ;  /* 0x000000082b0472a5 */ /* 0x000fc4000f8e0004 */
[----:B------:R-:W-:-:S03]  /*15cb0*/  UIMAD UR6, UR43, UR9, UR6 ;  /* 0x000000092b0672a4 */ /* 0x000fc6000f8e0206 */
[----:B------:R-:W-:Y:S01]  /*15cc0*/  ULDC.64 UR8, c[0x0][0x280] ;  /* 0x0000a00000087ab9 */ /* 0x000fe20000000a00 */
[----:B-1-3--:R-:W-:Y:S01]  /*15cd0*/  IMAD.U32 R4, RZ, RZ, UR4 ;  /* 0x00000004ff047e24 */ /* 0x00afe2000f8e00ff */
[----:B------:R-:W-:Y:S02]  /*15ce0*/  UIADD3 UR6, UR5, UR6, URZ ;  /* 0x0000000605067290 */ /* 0x000fe4000fffe03f */
[----:B------:R-:W-:Y:S01]  /*15cf0*/  IMAD.U32 R5, RZ, RZ, UR5 ;  /* 0x00000005ff057e24 */ /* 0x000fe2000f8e00ff */
[----:B------:R-:W-:Y:S01]  /*15d00*/  ULDC.64 UR4, c[0x0][0x2d0] ;  /* 0x0000b40000047ab9 */ /* 0x000fe20000000a00 */
[----:B0-----:R-:W-:Y:S02]  /*15d10*/  ISETP.NE.AND P1, PT, R9, 0x1, PT ;  /* 0x000000010900780c */ /* 0x001fe40003f25270 */
[----:B------:R-:W-:-:S11]  /*15d20*/  LOP3.LUT R21, R2, 0x7f, RZ, 0xc0, !PT ;  /* 0x0000007f02157812 */ /* 0x000fd600078ec0ff */
[----:B------:R-:W0:Y:S01]  /*15d30*/  @P1 LDC R3, c[0x0][0x44c] ;  /* 0x00011300ff031b82 */ /* 0x000e220000000800 */
[----:B--2---:R-:W-:Y:S01]  /*15d40*/  IMAD.SHL.U32 R20, R20, 0x40, RZ ;  /* 0x0000004014147824 */ /* 0x004fe200078e00ff */
[----:B------:R-:W-:Y:S01]  /*15d50*/  SHF.R.U32.HI R21, RZ, 0x1, R21 ;  /* 0x00000001ff157819 */ /* 0x000fe20000011615 */
[----:B------:R-:W-:-:S03]  /*15d60*/  IMAD.SHL.U32 R10, R10, 0x10, RZ ;  /* 0x000000100a0a7824 */ /* 0x000fc600078e00ff */
[----:B------:R-:W-:Y:S02]  /*15d70*/  LOP3.LUT R20, R21, 0x40, R20, 0xf8, !PT ;  /* 0x0000004015147812 */ /* 0x000fe400078ef814 */
[----:B------:R-:W1:Y:S01]  /*15d80*/  @P1 LDC R2, c[0x0][0x450] ;  /* 0x00011400ff021b82 */ /* 0x000e620000000800 */
[----:B------:R-:W2:Y:S01]  /*15d90*/  S2R R21, SR_TID.X ;  /* 0x0000000000157919 */ /* 0x000ea20000002100 */
[----:B------:R-:W-:-:S04]  /*15da0*/  LOP3.LUT R10, R10, 0x10, RZ, 0xc0, !PT ;  /* 0x000000100a0a7812 */ /* 0x000fc800078ec0ff */
[C---:B------:R-:W-:Y:S02]  /*15db0*/  LOP3.LUT R11, R10.reuse, 0x20, RZ, 0xfc, !PT ;  /* 0x000000200a0b7812 */ /* 0x040fe400078efcff */
[----:B------:R-:W-:Y:S01]  /*15dc0*/  LOP3.LUT R10, R10, 0x40, RZ, 0xfc, !PT ;  /* 0x000000400a0a7812 */ /* 0x000fe200078efcff */
[----:B----4-:R-:W-:Y:S02]  /*15dd0*/  IMAD.IADD R0, R20, 0x1, R12 ;  /* 0x0000000114007824 */ /* 0x010fe400078e020c */
[----:B--2---:R-:W-:Y:S02]  /*15de0*/  IMAD.SHL.U32 R20, R21, 0x10, RZ ;  /* 0x0000001015147824 */ /* 0x004fe400078e00ff */
[----:B0-----:R-:W-:-:S03]  /*15df0*/  @P1 IMAD.HI.U32 R3, R0, R3, RZ ;  /* 0x0000000300031227 */ /* 0x001fc600078e00ff */
[----:B------:R-:W-:Y:S01]  /*15e00*/  LOP3.LUT R20, R20, 0x10, RZ, 0xc0, !PT ;  /* 0x0000001014147812 */ /* 0x000fe200078ec0ff */
[----:B------:R-:W-:Y:S01]  /*15e10*/  IMAD.MOV.U32 R7, RZ, RZ, R0 ;  /* 0x000000ffff077224 */ /* 0x000fe200078e0000 */
[----:B-1----:R-:W-:Y:S01]  /*15e20*/  @P1 SHF.R.U32.HI R7, RZ, R2, R3 ;  /* 0x00000002ff071219 */ /* 0x002fe20000011603 */
[----:B------:R-:W-:Y:S02]  /*15e30*/  IMAD.MOV.U32 R2, RZ, RZ, R4 ;  /* 0x000000ffff027224 */ /* 0x000fe400078e0004 */
[----:B------:R-:W-:Y:S01]  /*15e40*/  IMAD.U32 R3, RZ, RZ, UR6 ;  /* 0x00000006ff037e24 */ /* 0x000fe2000f8e00ff */
[--C-:B------:R-:W-:Y:S01]  /*15e50*/  SHF.R.S32.HI R4, RZ, 0x1f, R7.reuse ;  /* 0x0000001fff047819 */ /* 0x100fe20000011407 */
[----:B------:R-:W-:Y:S01]  /*15e60*/  IMAD.MOV R6, RZ, RZ, -R7 ;  /* 0x000000ffff067224 */ /* 0x000fe200078e0a07 */
[----:B------:R-:W-:-:S03]  /*15e70*/  ULDC.64 UR6, c[0x0][0x2c8] ;  /* 0x0000b20000067ab9 */ /* 0x000fc60000000a00 */
[----:B------:R-:W-:Y:S02]  /*15e80*/  IMAD R4, R4, UR4, RZ ;  /* 0x0000000404047c24 */ /* 0x000fe4000f8e02ff */
[----:B------:R-:W-:Y:S02]  /*15e90*/  IMAD R6, R9, R6, R0 ;  /* 0x0000000609067224 */ /* 0x000fe400078e0200 */
[C---:B------:R-:W-:Y:S02]  /*15ea0*/  IMAD R8, R7.reuse, UR5, R4 ;  /* 0x0000000507087c24 */ /* 0x040fe4000f8e0204 */
[----:B------:R-:W-:Y:S01]  /*15eb0*/  IMAD.WIDE.U32 R4, R7, UR4, R2 ;  /* 0x0000000407047c25 */ /* 0x000fe2000f8e0002 */
[----:B------:R-:W-:-:S03]  /*15ec0*/  SHF.R.S32.HI R7, RZ, 0x1f, R6 ;  /* 0x0000001fff077819 */ /* 0x000fc60000011406 */
[----:B------:R-:W-:Y:S02]  /*15ed0*/  IMAD.IADD R5, R5, 0x1, R8 ;  /* 0x0000000105057824 */ /* 0x000fe400078e0208 */
[----:B------:R-:W-:Y:S01]  /*15ee0*/  IMAD R7, R7, UR6, RZ ;  /* 0x0000000607077c24 */ /* 0x000fe2000f8e02ff */
[----:B------:R-:W0:Y:S01]  /*15ef0*/  @P1 LDC R8, c[0x0][0x450] ;  /* 0x00011400ff081b82 */ /* 0x000e220000000800 */
[----:B------:R-:W-:-:S04]  /*15f00*/  IMAD.WIDE.U32 R4, R6, UR6, R4 ;  /* 0x0000000606047c25 */ /* 0x000fc8000f8e0004 */
[----:B------:R-:W-:Y:S01]  /*15f10*/  IMAD R7, R6, UR7, R7 ;  /* 0x0000000706077c24 */ /* 0x000fe2000f8e0207 */
[----:B------:R-:W-:Y:S01]  /*15f20*/  IADD3 R6, P0, R4, UR8, RZ ;  /* 0x0000000804067c10 */ /* 0x000fe2000ff1e0ff */
[----:B------:R-:W-:Y:S01]  /*15f30*/  VIADD R0, R0, 0x80 ;  /* 0x0000008000007836 */ /* 0x000fe20000000000 */
[----:B------:R-:W1:Y:S02]  /*15f40*/  @P1 LDC R4, c[0x0][0x44c] ;  /* 0x00011300ff041b82 */ /* 0x000e640000000800 */
[----:B------:R-:W-:Y:S01]  /*15f50*/  IADD3.X R5, R5, UR9, R7, P0, !PT ;  /* 0x0000000905057c10 */ /* 0x000fe200087fe407 */
[----:B-1----:R-:W-:-:S04]  /*15f60*/  @P1 IMAD.HI.U32 R7, R0, R4, RZ ;  /* 0x0000000400071227 */ /* 0x002fc800078e00ff */
[----:B------:R-:W-:Y:S01]  /*15f70*/  IMAD.MOV.U32 R4, RZ, RZ, R0 ;  /* 0x000000ffff047224 */ /* 0x000fe200078e0000 */
[----:B0-----:R-:W-:-:S05]  /*15f80*/  @P1 SHF.R.U32.HI R4, RZ, R8, R7 ;  /* 0x00000008ff041219 */ /* 0x001fca0000011607 */
        /* <DEDUP_REMOVED lines=8> */
[----:B------:R-:W-:Y:S02]  /*16010*/  SHF.R.S32.HI R4, RZ, 0x1f, R0 ;  /* 0x0000001fff047819 */ /* 0x000fe40000011400 */
[----:B------:R-:W-:Y:S01]  /*16020*/  ISETP.GE.AND P1, PT, R11, UR4, PT ;  /* 0x000000040b007c0c */ /* 0x000fe2000bf26270 */
[----:B------:R-:W-:Y:S02]  /*16030*/  IMAD.IADD R3, R3, 0x1, R7 ;  /* 0x0000000103037824 */ /* 0x000fe400078e0207 */
[----:B------:R-:W-:-:S02]  /*16040*/  IMAD R4, R4, UR6, RZ ;  /* 0x0000000604047c24 */ /* 0x000fc4000f8e02ff */
[----:B------:R-:W-:-:S04]  /*16050*/  IMAD.WIDE.U32 R2, R0, UR6, R2 ;  /* 0x0000000600027c25 */ /* 0x000fc8000f8e0002 */
[----:B------:R-:W-:Y:S01]  /*16060*/  IMAD R4, R0, UR7, R4 ;  /* 0x0000000700047c24 */ /* 0x000fe2000f8e0204 */
[----:B------:R-:W-:-:S04]  /*16070*/  IADD3 R8, P0, R2, UR8, RZ ;  /* 0x0000000802087c10 */ /* 0x000fc8000ff1e0ff */
[----:B------:R-:W-:Y:S02]  /*16080*/  IADD3.X R7, R3, UR9, R4, P0, !PT ;  /* 0x0000000903077c10 */ /* 0x000fe400087fe404 */
[----:B------:R-:W-:Y:S02]  /*16090*/  ISETP.GE.AND P0, PT, R10, UR4, PT ;  /* 0x000000040a007c0c */ /* 0x000fe4000bf06270 */
[----:B------:R0:W5:Y:S01]  /*160a0*/  LDL R10, [R1+0x14] ;  /* 0x00001400010a7983 */ /* 0x0001620000100800 */
[----:B------:R-:W-:Y:S01]  /*160b0*/  UMOV UR4, 0xffffffff ;  /* 0xffffffff00047882 */ /* 0x000fe20000000000 */
[----:B------:R-:W-:-:S04]  /*160c0*/  LOP3.LUT R21, R21, 0x7f, RZ, 0xc0, !PT ;  /* 0x0000007f15157812 */ /* 0x000fc800078ec0ff */
[----:B------:R-:W-:Y:S01]  /*160d0*/  SHF.R.U32.HI R21, RZ, 0x1, R21 ;  /* 0x00000001ff157819 */ /* 0x000fe20000011615 */
[----:B------:R-:W-:Y:S06]  /*160e0*/  BRA.DIV UR4, `(.L_x_9884) ;  /* 0x00000036046c7947 */ /* 0x000fec000b800000 */
[----:B------:R-:W2:Y:S04]  /*160f0*/  LDL.LU R3, [R1+0xc] ;  /* 0x00000c0001037983 */ /* 0x000ea80000300800 */
[----:B------:R-:W3:Y:S04]  /*16100*/  LDL.LU R11, [R1+0x4] ;  /* 0x00000400010b7983 */ /* 0x000ee80000300800 */
[----:B------:R-:W-:Y:S04]  /*16110*/  SHFL.IDX PT, R2, R5, RZ, 0x1e1f ;  /* 0x001e1fff05027589 */ /* 0x000fe800000e0000 */
[----:B------:R-:W-:Y:S04]  /*16120*/  SHFL.IDX PT, R5, R5, 0x1, 0x1e1f ;  /* 0x003e1f0005057f89 */ /* 0x000fe800000e0000 */
[----:B------:R-:W-:Y:S01]  /*16130*/  SHFL.IDX PT, R7, R7, RZ, 0x1e1f ;  /* 0x001e1fff07077589 */ /* 0x000fe200000e0000 */
[----:B--2---:R-:W-:-:S03]  /*16140*/  IMAD R0, R3, R9, RZ ;  /* 0x0000000903007224 */ /* 0x004fc600078e02ff */
[----:B------:R-:W1:Y:S01]  /*16150*/  SHFL.IDX PT, R3, R6, RZ, 0x1e1f ;  /* 0x001e1fff06037589 */ /* 0x000e6200000e0000 */
[----:B---3--:R-:W-:-:S03]  /*16160*/  IMAD.IADD R4, R21, 0x1, R11 ;  /* 0x0000000115047824 */ /* 0x008fc600078e020b */
[----:B------:R-:W2:Y:S02]  /*16170*/  SHFL.IDX PT, R6, R6, 0x1, 0x1e1f ;  /* 0x003e1f0006067f89 */ /* 0x000ea400000e0000 */
[----:B------:R-:W-:-:S13]  /*16180*/  ISETP.GE.AND P4, PT, R4, R0, PT ;  /* 0x000000000400720c */ /* 0x000fda0003f86270 */
[----:B-1----:R-:W-:-:S05]  /*16190*/  @!P4 IADD3 R3, P3, R20, R3, RZ ;  /* 0x000000031403c210 */ /* 0x002fca0007f7e0ff */
[----:B------:R-:W-:-:S05]  /*161a0*/  @!P4 IMAD.X R2, RZ, RZ, R2, P3 ;  /* 0x000000ffff02c224 */ /* 0x000fca00018e0602 */
[----:B------:R-:W-:-:S04]  /*161b0*/  @!P4 LOP3.LUT R3, R3, R2, RZ, 0x3c, !PT ;  /* 0x000000020303c212 */ /* 0x000fc800078e3cff */
[----:B------:R-:W-:-:S04]  /*161c0*/  @!P4 LOP3.LUT R2, R3, R2, RZ, 0x3c, !PT ;  /* 0x000000020302c212 */ /* 0x000fc800078e3cff */
[----:B------:R-:W-:-:S05]  /*161d0*/  @!P4 LOP3.LUT R3, R3, R2, RZ, 0x3c, !PT ;  /* 0x000000020303c212 */ /* 0x000fca00078e3cff */
[----:B-----5:R-:W-:Y:S04]  /*161e0*/  @!P4 LDGSTS.E.BYPASS.LTC128B.128 [R10+0xf000], desc[UR50][R2.64], !P2 ;  /* 0x0f000000020acfae */ /* 0x020fe8000d101d72 */
[----:B------:R-:W-:Y:S04]  /*161f0*/  @!P4 LDGSTS.E.BYPASS.LTC128B.128 [R10+0x10800], desc[UR50][R2.64+0x20], !P1 ;  /* 0x10800020020acfae */ /* 0x000fe8000c901d72 */
[----:B------:R1:W-:Y:S02]  /*16200*/  @!P4 LDGSTS.E.BYPASS.LTC128B.128 [R10+0x12000], desc[UR50][R2.64+0x40], !P0 ;  /* 0x12000040020acfae */ /* 0x0003e4000c101d72 */
[----:B-1----:R-:W-:-:S05]  /*16210*/  VIADD R2, R4, 0x40 ;  /* 0x0000004004027836 */ /* 0x002fca0000000000 */
[----:B------:R-:W-:-:S13]  /*16220*/  ISETP.GE.AND P4, PT, R2, R0, PT ;  /* 0x000000000200720c */ /* 0x000fda0003f86270 */
[----:B--2---:R-:W-:-:S05]  /*16230*/  @!P4 IADD3 R2, P3, R20, R6, RZ ;  /* 0x000000061402c210 */ /* 0x004fca0007f7e0ff */
[----:B------:R-:W-:-:S05]  /*16240*/  @!P4 IMAD.X R3, RZ, RZ, R5, P3 ;  /* 0x000000ffff03c224 */ /* 0x000fca00018e0605 */
[----:B------:R-:W-:Y:S04]  /*16250*/  @!P4 LDGSTS.E.BYPASS.LTC128B.128 [R10+0xf800], desc[UR50][R2.64], !P2 ;  /* 0x0f800000020acfae */ /* 0x000fe8000d101d72 */
[----:B------:R-:W-:Y:S04]  /*16260*/  @!P4 LDGSTS.E.BYPASS.LTC128B.128 [R10+0x11000], desc[UR50][R2.64+0x20], !P1 ;  /* 0x11000020020acfae */ /* 0x000fe8000c901d72 */
[----:B------:R1:W-:Y:S04]  /*16270*/  @!P4 LDGSTS.E.BYPASS.LTC128B.128 [R10+0x12800], desc[UR50][R2.64+0x40], !P0 ;  /* 0x12800040020acfae */ /* 0x0003e8000c101d72 */
[----:B-1----:R1:W2:Y:S02]  /*16280*/  SHFL.IDX PT, R2, R8, RZ, 0x1e1f ;  /* 0x001e1fff08027589 */ /* 0x0022a400000e0000 */
.L_x_9963:
[----:B------:R-:W-:Y:S01]  /*16290*/  VIADD R4, R4, 0x80 ;  /* 0x0000008004047836 */ /* 0x000fe20000000000 */
[----:B------:R-:W-:Y:S04]  /*162a0*/  BSSY B0, `(.L_x_9885) ;  /* 0x000000b000007945 */ /* 0x000fe80003800000 */
[----:B------:R-:W-:-:S13]  /*162b0*/  ISETP.GE.AND P3, PT, R4, R0, PT ;  /* 0x000000000400720c */ /* 0x000fda0003f66270 */
[----:B------:R-:W-:Y:S05]  /*162c0*/  @P3 BRA `(.L_x_9886) ;  /* 0x0000000000203947 */ /* 0x000fea0003800000 */
[----:B--2---:R-:W-:-:S05]  /*162d0*/  IADD3 R2, P3, R20, R2, RZ ;  /* 0x0000000214027210 */ /* 0x004fca0007f7e0ff */
[----:B------:R-:W-:-:S05]  /*162e0*/  IMAD.X R3, RZ, RZ, R7, P3 ;  /* 0x000000ffff037224 */ /* 0x000fca00018e0607 */
[----:B------:R-:W-:Y:S01]  /*162f0*/  @!PT LDS RZ, [RZ] ;  /* 0x00000000fffff984 */ /* 0x000fe20000000800 */
[----:B------:R-:W-:Y:S01]  /*16300*/  @!PT LDS RZ, [RZ] ;  /* 0x00000000fffff984 */ /* 0x000fe20000000800 */
[----:B------:R-:W-:Y:S01]  /*16310*/  @!PT LDS RZ, [RZ] ;  /* 0x00000000fffff984 */ /* 0x000fe20000000800 */
[----:B------:R3:W-:Y:S04]  /*16320*/  LDGSTS.E.BYPASS.LTC128B.128 [R10+0x10000], desc[UR50][R2.64], !P2 ;  /* 0x10000000020a7fae */ /* 0x0007e8000d101d72 */
[----:B------:R3:W-:Y:S04]  /*16330*/  LDGSTS.E.BYPASS.LTC128B.128 [R10+0x11800], desc[UR50][R2.64+0x20], !P1 ;  /* 0x11800020020a7fae */ /* 0x0007e8000c901d72 */
[----:B------:R3:W-:Y:S02]  /*16340*/  LDGSTS.E.BYPASS.LTC128B.128 [R10+0x13000], desc[UR50][R2.64+0x40], !P0 ;  /* 0x13000040020a7fae */ /* 0x0007e4000c101d72 */
.L_x_9886:
[----:B------:R-:W-:Y:S05]  /*16350*/  BSYNC B0 ;  /* 0x0000000000007941 */ /* 0x000fea0003800000 */
.L_x_9885:
[----:B------:R-:W-:Y:S01]  /*16360*/  NOP ;  /* 0x0000000000007918 */ /* 0x000fe20000000000 */
[----:B------:R-:W-:-:S13]  /*16370*/  PLOP3.LUT P0, PT, PT, PT, PT, 0x80, 0x0 ;  /* 0x000000000000781c */ /* 0x000fda0003f0f070 */
.L_x_9887:
        /* <DEDUP_REMOVED lines=18> */
.L_x_9964:
[----:B------:R-:W-:Y:S05]  /*164a0*/  BSYNC B0 ;  /* 0x0000000000007941 */ /* 0x000fea0003800000 */
.L_x_9888:
[----:B------:R-:W3:Y:S02]  /*164b0*/  LDL.LU R0, [R1+0x8] ;  /* 0x0000080001007983 */ /* 0x000ee40000300800 */
[----:B---3--:R-:W-:-:S05]  /*164c0*/  VIADD R2, R0, 0xfffffffe ;  /* 0xfffffffe00027836 */ /* 0x008fca0000000000 */
[----:B------:R-:W-:-:S13]  /*164d0*/  ISETP.GE.AND P0, PT, R2, R27, PT ;  /* 0x0000001b0200720c */ /* 0x000fda0003f06270 */
[----:B------:R-:W-:Y:S05]  /*164e0*/  @!P0 BRA `(.L_x_9890) ;  /* 0x0000001000348947 */ /* 0x000fea0003800000 */
[----:B------:R-:W-:Y:S02]  /*164f0*/  IMAD.MOV.U32 R0, RZ, RZ, R18 ;  /* 0x000000ffff007224 */ /* 0x000fe400078e0012 */
[----:B-1----:R-:W-:-:S07]  /*16500*/  IMAD.MOV.U32 R8, RZ, RZ, R24 ;  /* 0x000000ffff087224 */ /* 0x002fce00078e0018 */
.L_x_9914:
[----:B------:R-:W-:Y:S01]  /*16510*/  LOP3.LUT P1, RZ, R22, 0x1, RZ, 0xc0, !PT ;  /* 0x0000000116ff7812 */ /* 0x000fe2000782c0ff */
[----:B------:R-:W-:Y:S01]  /*16520*/  VIADD R18, R0, 0x1 ;  /* 0x0000000100127836 */ /* 0x000fe20000000000 */
[----:B------:R-:W-:Y:S05]  /*16530*/  YIELD ;  /* 0x0000000000007946 */ /* 0x000fea0003800000 */
[----:B------:R-:W-:Y:S01]  /*16540*/  ISETP.NE.AND P0, PT, R18, 0x2, PT ;  /* 0x000000021200780c */ /* 0x000fe20003f05270 */
[----:B------:R-:W-:Y:S03]  /*16550*/  BSSY B0, `(.L_x_9891) ;  /* 0x00000a3000007945 */ /* 0x000fe60003800000 */
[----:B--2---:R-:W-:-:S02]  /*16560*/  SEL R3, RZ, 0x1, P0 ;  /* 0x00000001ff037807 */ /* 0x004fc40000000000 */
[----:B------:R-:W-:Y:S02]  /*16570*/  SEL R18, R18, RZ, P0 ;  /* 0x000000ff12127207 */ /* 0x000fe40000000000 */
[----:B------:R-:W-:Y:S01]  /*16580*/  LOP3.LUT R24, R8, R3, RZ, 0x3c, !PT ;  /* 0x0000000308187212 */ /* 0x000fe200078e3cff */
[----:B------:R-:W-:Y:S06]  /*16590*/  @!P1 BRA `(.L_x_9892) ;  /* 0x0000000800789947 */ /* 0x000fec0003800000 */
[----:B------:R-:W-:Y:S01]  /*165a0*/  ULDC.64 UR4, c[0x0][0x418] ;  /* 0x0001060000047ab9 */ /* 0x000fe20000000a00 */
[----:B------:R-:W-:Y:S01]  /*165b0*/  IMAD.MOV.U32 R3, RZ, RZ, R2 ;  /* 0x000000ffff037224 */ /* 0x000fe200078e0002 */
[----:B------:R-:W-:-:S04]  /*165c0*/  ISETP.NE.U32.AND P0, PT, RZ, UR4, PT ;  /* 0x00000004ff007c0c */ /* 0x000fc8000bf05070 */
[----:B------:R-:W-:-:S13]  /*165d0*/  ISETP.NE.AND.EX P0, PT, RZ, UR5, PT, P0 ;  /* 0x00000005ff007c0c */ /* 0x000fda000bf05300 */
        /* <DEDUP_REMOVED lines=18> */
.L_x_9893:
[----:B------:R-:W2:Y:S01]  /*16700*/  S2R R4, SR_TID.X ;  /* 0x0000000000047919 */ /* 0x000ea20000002100 */
[----:B-1----:R-:W-:Y:S01]  /*16710*/  IMAD R6, R18, 0x8, R16 ;  /* 0x0000000812067824 */ /* 0x002fe200078e0210 */
[----:B------:R-:W-:Y:S01]  /*16720*/  BSSY B1, `(.L_x_9894) ;  /* 0x0000006000017945 */ /* 0x000fe20003800000 */
[----:B--2---:R-:W-:Y:S02]  /*16730*/  LOP3.LUT R5, R4, 0x7f, RZ, 0xc0, !PT ;  /* 0x0000007f04057812 */ /* 0x004fe400078ec0ff */
[----:B------:R-:W-:Y:S02]  /*16740*/  SHF.L.U32 R4, R24, 0x1f, RZ ;  /* 0x0000001f18047819 */ /* 0x000fe400000006ff */
[----:B------:R-:W-:Y:S02]  /*16750*/  ISETP.NE.AND P1, PT, R5, RZ, PT ;  /* 0x000000ff0500720c */ /* 0x000fe40003f25270 */
[----:B------:R-:W1:Y:S02]  /*16760*/  SYNCS.PHASECHK.TRANS64.TRYWAIT P0, [R6+URZ+0x19c80], R4 ;  /* 0x019c8004060075a7 */ /* 0x000e64000800017f */
[----:B-1----:R-:W-:Y:S09]  /*16770*/  @!P0 BRA `(.L_x_9895) ;  /* 0x0000003000d48947 */ /* 0x002ff20003800000 */
.L_x_9965:
[----:B------:R-:W-:Y:S05]  /*16780*/  BSYNC B1 ;  /* 0x0000000000017941 */ /* 0x000fea0003800000 */
.L_x_9894:
        /* <DEDUP_REMOVED lines=9> */
.L_x_9897:
[----:B------:R-:W-:Y:S05]  /*16820*/  BSYNC B1 ;  /* 0x0000000000017941 */ /* 0x000fea0003800000 */
.L_x_9896:
        /* <DEDUP_REMOVED lines=11> */
.L_x_9898:
        /* <DEDUP_REMOVED lines=16> */
.L_x_9899:
        /* <DEDUP_REMOVED lines=16> */
.L_x_9900:
        /* <DEDUP_REMOVED lines=10> */
[----:B------:R-:W2:Y:S01]  /*16b80*/  SYNCS.PHASECHK.TRANS64.TRYWAIT P0, [R6+URZ+0x19c40], R4 ;  /* 0x019c4004060075a7 */ /* 0x000ea2000800017f */
[----:B------:R-:W-:Y:S04]  /*16b90*/  BSSY B1, `(.L_x_9901) ;  /* 0x0000002000017945 */ /* 0x000fe80003800000 */
[----:B--2---:R-:W-:Y:S05]  /*16ba0*/  @!P0 BRA `(.L_x_9902) ;  /* 0x0000002c00dc8947 */ /* 0x004fea0003800000 */
.L_x_9966:
[----:B------:R-:W-:Y:S05]  /*16bb0*/  BSYNC B1 ;  /* 0x0000000000017941 */ /* 0x000fea0003800000 */
.L_x_9901:
[----:B------:R-:W-:Y:S01]  /*16bc0*/  BSSY B1, `(.L_x_9903) ;  /* 0x000000b000017945 */ /* 0x000fe20003800000 */
[----:B-12---:R-:W-:Y:S02]  /*16bd0*/  IMAD.MOV.U32 R4, RZ, RZ, 0x0 ;  /* 0x00000000ff047424 */ /* 0x006fe400078e00ff */
        /* <DEDUP_REMOVED lines=9> */
.L_x_9904:
[----:B------:R-:W-:Y:S05]  /*16c70*/  BSYNC B1 ;  /* 0x0000000000017941 */ /* 0x000fea0003800000 */
.L_x_9903:
        /* <DEDUP_REMOVED lines=8> */
.L_x_9905:
        /* <DEDUP_REMOVED lines=15> */
.L_x_9906:
        /* <DEDUP_REMOVED lines=15> */
.L_x_9907:
        /* <DEDUP_REMOVED lines=10> */
.L_x_9892:
[----:B------:R-:W-:Y:S05]  /*16f80*/  BSYNC B0 ;  /* 0x0000000000007941 */ /* 0x000fea0003800000 */
.L_x_9891:
[----:B------:R-:W-:-:S06]  /*16f90*/  UISETP.NE.AND UP0, UPT, UR39, 0x3, UPT ;  /* 0x000000032700788c */ /* 0x000fcc000bf05270 */
[----:B------:R-:W-:-:S13]  /*16fa0*/  PLOP3.LUT P0, PT, PT, PT, UP0, 0x80, 0x0 ;  /* 0x000000000000781c */ /* 0x000fda0003f0f008 */
[----:B------:R-:W-:Y:S05]  /*16fb0*/  @!P0 BRA `(.L_x_9908) ;  /* 0x0000000000048947 */ /* 0x000fea0003800000 */
[----:B------:R-:W-:Y:S01]  /*16fc0*/  BPT.TRAP 0x1 ;  /* 0x000000040000795c */ /* 0x000fe20000300000 */
.L_x_9908:
[----:B------:R-:W-:Y:S01]  /*16fd0*/  IMAD.U32 R3, RZ, RZ, UR41 ;  /* 0x00000029ff037e24 */ /* 0x000fe2000f8e00ff */
[----:B------:R-:W-:Y:S01]  /*16fe0*/  LOP3.LUT R4, R8, 0x1, RZ, 0x3c, !PT ;  /* 0x0000000108047812 */ /* 0x000fe200078e3cff */
[----:B------:R-:W-:Y:S03]  /*16ff0*/  BSSY B0, `(.L_x_9909) ;  /* 0x0000006000007945 */ /* 0x000fe60003800000 */
[----:B------:R-:W-:Y:S01]  /*17000*/  ISETP.NE.AND P1, PT, R3, 0x3, PT ;  /* 0x000000030300780c */ /* 0x000fe20003f25270 */
[----:B------:R-:W-:Y:S01]  /*17010*/  IMAD R3, R0, 0x8, R16 ;  /* 0x0000000800037824 */ /* 0x000fe200078e0210 */
[----:B------:R-:W-:-:S04]  /*17020*/  SHF.L.U32 R4, R4, 0x1f, RZ ;  /* 0x0000001f04047819 */ /* 0x000fc800000006ff */
[----:B------:R-:W1:Y:S02]  /*17030*/  SYNCS.PHASECHK.TRANS64.TRYWAIT P0, [R3+URZ+0x19c70], R4 ;  /* 0x019c7004030075a7 */ /* 0x000e64000800017f */
[----:B-1----:R-:W-:Y:S05]  /*17040*/  @!P0 BRA `(.L_x_9910) ;  /* 0x0000002800c88947 */ /* 0x002fea0003800000 */
.L_x_9967:
[----:B------:R-:W-:Y:S05]  /*17050*/  BSYNC B0 ;  /* 0x0000000000007941 */ /* 0x000fea0003800000 */
.L_x_9909:
[----:B------:R-:W-:Y:S05]  /*17060*/  @!P1 BRA `(.L_x_9911) ;  /* 0x0000000000049947 */ /* 0x000fea0003800000 */
[----:B------:R-:W-:Y:S01]  /*17070*/  BPT.TRAP 0x1 ;  /* 0x000000040000795c */ /* 0x000fe20000300000 */
.L_x_9911:
[----:B-1----:R-:W-:Y:S01]  /*17080*/  SHF.L.U32 R4, R8, 0x1f, RZ ;  /* 0x0000001f08047819 */ /* 0x002fe200000006ff */
[----:B------:R-:W-:-:S03]  /*17090*/  IMAD R0, R0, 0x3000, RZ ;  /* 0x0000300000007824 */ /* 0x000fc600078e02ff */
[----:B------:R-:W1:Y:S02]  /*170a0*/  SYNCS.PHASECHK.TRANS64.TRYWAIT P0, [R3+URZ+0x19c60], R4 ;  /* 0x019c6004030075a7 */ /* 0x000e64000800017f */
[----:B-1----:R-:W-:Y:S05]  /*170b0*/  @!P0 BRA `(.L_x_9912) ;  /* 0x0000002800c08947 */ /* 0x002fea0003800000 */
.L_x_9968:
[----:B------:R-:W2:Y:S01]  /*170c0*/  LDL R12, [R1+0x10] ;  /* 0x00001000010c7983 */ /* 0x000ea20000100800 */
[----:B-1----:R-:W-:Y:S01]  /*170d0*/  LOP3.LUT R4, R0, R23, RZ, 0xfc, !PT ;  /* 0x0000001700047212 */ /* 0x002fe200078efcff */
[----:B------:R-:W-:Y:S05]  /*170e0*/  WARPSYNC.ALL ;  /* 0x0000000000007948 */ /* 0x000fea0003800000 */
[----:B------:R-:W-:Y:S01]  /*170f0*/  IMAD.IADD R4, R16, 0x1, R4 ;  /* 0x0000000110047824 */ /* 0x000fe200078e0204 */
[----:B------:R-:W-:-:S05]  /*17100*/  LOP3.LUT R13, R23, 0x1800, RZ, 0xfc, !PT ;  /* 0x00001800170d7812 */ /* 0x000fca00078efcff */
        /* <DEDUP_REMOVED lines=30> */
[----:B-1----:R-:W-:-:S05]  /*172f0*/  LOP3.LUT R4, R0, 0x800, R23, 0xfe, !PT ;  /* 0x0000080000047812 */ /* 0x002fca00078efe17 */
[----:B------:R-:W-:-:S06]  /*17300*/  IMAD.IADD R4, R16, 0x1, R4 ;  /* 0x0000000110047824 */ /* 0x000fcc00078e0204 */
[----:B------:R-:W1:Y:S01]  /*17310*/  LDSM.16.MT88.4 R4, [R4+0x9000] ;  /* 0x009000000404783b */ /* 0x000e620000004200 */
[--C-:B--2---:R-:W-:Y:S02]  /*17320*/  IADD3 R12, R19, R12, R0.reuse ;  /* 0x0000000c130c7210 */ /* 0x104fe40007ffe000 */
[C-C-:B-1----:R-:W-:Y:S02]  /*17330*/  PRMT R8, R4.reuse, 0x6420, R5.reuse ;  /* 0x0000642004087816 */ /* 0x142fe40000000005 */
[----:B------:R-:W-:Y:S02]  /*17340*/  PRMT R9, R4, 0x7531, R5 ;  /* 0x0000753104097816 */ /* 0x000fe40000000005 */
[C-C-:B------:R-:W-:Y:S02]  /*17350*/  PRMT R10, R6.reuse, 0x6420, R7.reuse ;  /* 0x00006420060a7816 */ /* 0x140fe40000000007 */
[----:B------:R-:W-:Y:S02]  /*17360*/  PRMT R11, R6, 0x7531, R7 ;  /* 0x00007531060b7816 */ /* 0x000fe40000000007 */
[----:B------:R-:W-:-:S02]  /*17370*/  IADD3 R4, R16, R13, R0 ;  /* 0x0000000d10047210 */ /* 0x000fc40007ffe000 */
[----:B------:R-:W-:Y:S01]  /*17380*/  LOP3.LUT R13, R23, 0x2800, RZ, 0xfc, !PT ;  /* 0x00002800170d7812 */ /* 0x000fe200078efcff */
[----:B------:R-:W-:Y:S04]  /*17390*/  STSM.16.M88.4 [R12], R8 ;  /* 0x000000080c007844 */ /* 0x000fe80000000200 */
[----:B------:R-:W1:Y:S02]  /*173a0*/  LDSM.16.MT88.4 R4, [R4+0x9000] ;  /* 0x009000000404783b */ /* 0x000e640000004200 */
[C-C-:B-1----:R-:W-:Y:S02]  /*173b0*/  PRMT R8, R4.reuse, 0x6420, R5.reuse ;  /* 0x0000642004087816 */ /* 0x142fe40000000005 */
[----:B------:R-:W-:Y:S02]  /*173c0*/  PRMT R9, R4, 0x7531, R5 ;  /* 0x0000753104097816 */ /* 0x000fe40000000005 */
[----:B------:R-:W-:-:S02]  /*173d0*/  PRMT R10, R6, 0x6420, R7 ;  /* 0x00006420060a7816 */ /* 0x000fc40000000007 */
[----:B------:R-:W-:Y:S02]  /*173e0*/  PRMT R11, R6, 0x7531, R7 ;  /* 0x00007531060b7816 */ /* 0x000fe40000000007 */
[----:B------:R-:W-:-:S03]  /*173f0*/  IADD3 R4, R16, R13, R0 ;  /* 0x0000000d10047210 */ /* 0x000fc60007ffe000 */
[----:B------:R-:W-:Y:S04]  /*17400*/  STSM.16.M88.4 [R12+0x1000], R8 ;  /* 0x001000080c007844 */ /* 0x000fe80000000200 */
[----:B------:R-:W1:Y:S02]  /*17410*/  LDSM.16.MT88.4 R4, [R4+0x9000] ;  /* 0x009000000404783b */ /* 0x000e640000004200 */
        /* <DEDUP_REMOVED lines=13> */
.L_x_9913:
[----:B------:R-:W3:Y:S01]  /*174f0*/  S2R R0, SR_TID.X ;  /* 0x0000000000007919 */ /* 0x000ee20000002100 */
[----:B--2---:R2:W-:Y:S01]  /*17500*/  SYNCS.ARRIVE.TRANS64.A1T0 RZ, [R3+URZ+0x19c50], RZ ;  /* 0x019c50ff03ff79a7 */ /* 0x0045e2000810003f */
[----:B-1----:R-:W-:Y:S01]  /*17510*/  IMAD.MOV.U32 R8, RZ, RZ, R24 ;  /* 0x000000ffff087224 */ /* 0x002fe200078e0018 */
[----:B---3--:R-:W-:Y:S01]  /*17520*/  LOP3.LUT R0, R0, 0x7f, RZ, 0xc0, !PT ;  /* 0x0000007f00007812 */ /* 0x008fe200078ec0ff */
[----:B------:R-:W-:Y:S03]  /*17530*/  BAR.SYNC.DEFER_BLOCKING 0x2, 0x80 ;  /* 0x0082000000007b1d */ /* 0x000fe60000010000 */
[----:B------:R-:W-:Y:S01]  /*17540*/  ISETP.NE.AND P0, PT, R0, RZ, PT ;  /* 0x000000ff0000720c */ /* 0x000fe20003f05270 */
[----:B------:R-:W-:-:S12]  /*17550*/  IMAD.MOV.U32 R0, RZ, RZ, R18 ;  /* 0x000000ffff007224 */ /* 0x000fd800078e0012 */
[----:B--2---:R-:W-:-:S05]  /*17560*/  @!P0 VIADD R3, R3, 0x19c80 ;  /* 0x00019c8003038836 */ /* 0x004fca0000000000 */
[----:B------:R-:W-:-:S04]  /*17570*/  @!P0 PRMT R3, RZ, 0x654, R3 ;  /* 0x00000654ff038816 */ /* 0x000fc80000000003 */
[----:B------:R3:W-:Y:S01]  /*17580*/  @!P0 SYNCS.ARRIVE.TRANS64.RED.A1T0 RZ, [R3+URZ], RZ ;  /* 0x000000ff03ff89a7 */ /* 0x0007e2000810043f */
[C---:B------:R-:W-:Y:S01]  /*17590*/  ISETP.GT.AND P0, PT, R2.reuse, R27, PT ;  /* 0x0000001b0200720c */ /* 0x040fe20003f04270 */
[----:B------:R-:W-:-:S12]  /*175a0*/  VIADD R2, R2, 0xffffffff ;  /* 0xffffffff02027836 */ /* 0x000fd80000000000 */
[----:B---3--:R-:W-:Y:S05]  /*175b0*/  @P0 BRA `(.L_x_9914) ;  /* 0xffffffec00d40947 */ /* 0x008fea000383ffff */
.L_x_9890:
[----:B--2---:R-:W2:Y:S01]  /*175c0*/  S2R R3, SR_TID.X ;  /* 0x0000000000037919 */ /* 0x004ea20000002100 */
[----:B------:R-:W-:Y:S01]  /*175d0*/  BSSY B0, `(.L_x_9915) ;  /* 0x0000011000007945 */ /* 0x000fe20003800000 */
        /* <DEDUP_REMOVED lines=10> */
[----:B------:R-:W3:Y:S02]  /*17680*/  S2R R4, SR_LTMASK ;  /* 0x0000000000047919 */ /* 0x000ee40000003900 */
[----:B---3--:R-:W-:-:S04]  /*17690*/  LOP3.LUT R4, R4, UR4, RZ, 0xc0, !PT ;  /* 0x0000000404047c12 */ /* 0x008fc8000f8ec0ff */
[----:B------:R-:W3:Y:S01]  /*176a0*/  POPC R7, R4 ;  /* 0x0000000400077309 */ /* 0x000ee20000000000 */
[----:B--2---:R-:W3:Y:S02]  /*176b0*/  SHFL.IDX PT, R0, R3, R0, 0x1f ;  /* 0x00001f0003007589 */ /* 0x004ee400000e0000 */
[----:B---3--:R-:W-:-:S05]  /*176c0*/  IADD3 R0, R0, UR40, R7 ;  /* 0x0000002800007c10 */ /* 0x008fca000fffe007 */
[----:B------:R2:W-:Y:S02]  /*176d0*/  STL [R1], R0 ;  /* 0x0000000001007387 */ /* 0x0005e40000100800 */
.L_x_9916:
[----:B------:R-:W-:Y:S05]  /*176e0*/  BSYNC B0 ;  /* 0x0000000000007941 */ /* 0x000fea0003800000 */
.L_x_9915:
[----:B------:R-:W-:-:S06]  /*176f0*/  UISETP.NE.AND UP0, UPT, UR39, 0x3, UPT ;  /* 0x000000032700788c */ /* 0x000fcc000bf05270 */
[----:B------:R-:W-:-:S13]  /*17700*/  PLOP3.LUT P1, PT, PT, PT, UP0, 0x80, 0x0 ;  /* 0x000000000000781c */ /* 0x000fda0003f2f008 */
[----:B------:R-:W-:Y:S05]  /*17710*/  @!P1 BRA `(.L_x_9917) ;  /* 0x0000000000049947 */ /* 0x000fea0003800000 */
[----:B------:R-:W-:Y:S01]  /*17720*/  BPT.TRAP 0x1 ;  /* 0x000000040000795c */ /* 0x000fe20000300000 */
.L_x_9917:
[----:B------:R-:W-:Y:S01]  /*17730*/  LOP3.LUT R3, R24, 0x1, RZ, 0x3c, !PT ;  /* 0x0000000118037812 */ /* 0x000fe200078e3cff */
[----:B--2---:R-:W-:Y:S01]  /*17740*/  IMAD R0, R18, 0x8, R16 ;  /* 0x0000000812007824 */ /* 0x004fe200078e0210 */
[----:B------:R-:W-:Y:S01]  /*17750*/  BSSY B0, `(.L_x_9918) ;  /* 0x0000006000007945 */ /* 0x000fe20003800000 */
[----:B------:R-:W-:Y:S01]  /*17760*/  IMAD.U32 R2, RZ, RZ, UR41 ;  /* 0x00000029ff027e24 */ /* 0x000fe2000f8e00ff */
[----:B------:R-:W-:-:S04]  /*17770*/  SHF.L.U32 R3, R3, 0x1f, RZ ;  /* 0x0000001f03037819 */ /* 0x000fc800000006ff */
[----:B------:R-:W2:Y:S01]  /*17780*/  SYNCS.PHASECHK.TRANS64.TRYWAIT P1, [R0+URZ+0x19c70], R3 ;  /* 0x019c7003000075a7 */ /* 0x000ea2000802017f */
[----:B------:R-:W-:Y:S01]  /*17790*/  ISETP.NE.AND P2, PT, R2, 0x3, PT ;  /* 0x000000030200780c */ /* 0x000fe20003f45270 */
[----:B--2---:R-:W-:-:S12]  /*177a0*/  @!P1 BRA `(.L_x_9919) ;  /* 0x0000002400189947 */ /* 0x004fd80003800000 */
.L_x_9969:
[----:B------:R-:W-:Y:S05]  /*177b0*/  BSYNC B0 ;  /* 0x0000000000007941 */ /* 0x000fea0003800000 */
.L_x_9918:
[----:B------:R-:W-:Y:S05]  /*177c0*/  @!P2 BRA `(.L_x_9920) ;  /* 0x000000000004a947 */ /* 0x000fea0003800000 */
[----:B------:R-:W-:Y:S01]  /*177d0*/  BPT.TRAP 0x1 ;  /* 0x000000040000795c */ /* 0x000fe20000300000 */
.L_x_9920:
[----:B--2---:R-:W-:-:S04]  /*177e0*/  SHF.L.U32 R3, R24, 0x1f, RZ ;  /* 0x0000001f18037819 */ /* 0x004fc800000006ff */
[----:B------:R-:W2:Y:S02]  /*177f0*/  SYNCS.PHASECHK.TRANS64.TRYWAIT P1, [R0+URZ+0x19c60], R3 ;  /* 0x019c6003000075a7 */ /* 0x000ea4000802017f */
[----:B--2---:R-:W-:Y:S05]  /*17800*/  @!P1 BRA `(.L_x_9921) ;  /* 0x0000002400149947 */ /* 0x004fea0003800000 */
.L_x_9970:
[----:B------:R-:W3:Y:S01]  /*17810*/  LDL R15, [R1+0x10] ;  /* 0x00001000010f7983 */ /* 0x000ee20000100800 */
[----:B------:R-:W-:Y:S01]  /*17820*/  IMAD R2, R18, 0x3000, RZ ;  /* 0x0000300012027824 */ /* 0x000fe200078e02ff */
[----:B------:R-:W-:Y:S05]  /*17830*/  WARPSYNC.ALL ;  /* 0x0000000000007948 */ /* 0x000fea0003800000 */
[----:B--2---:R-:W-:Y:S02]  /*17840*/  LOP3.LUT R3, R2, R23, RZ, 0xfc, !PT ;  /* 0x0000001702037212 */ /* 0x004fe400078efcff */
[----:B------:R-:W-:-:S03]  /*17850*/  LOP3.LUT R14, R23, 0x1800, RZ, 0xfc, !PT ;  /* 0x00001800170e7812 */ /* 0x000fc600078efcff */
[----:B------:R-:W-:Y:S02]  /*17860*/  IMAD.IADD R6, R16, 0x1, R3 ;  /* 0x0000000110067824 */ /* 0x000fe400078e0203 */
[----:B------:R-:W-:-:S04]  /*17870*/  VIADD R3, R2, 0x1000 ;  /* 0x0000100002037836 */ /* 0x000fc80000000000 */
[----:B------:R-:W1:Y:S02]  /*17880*/  LDSM.16.MT88.4 R4, [R6+0x9000] ;  /* 0x009000000604783b */ /* 0x000e640000004200 */
[C-C-:B-1----:R-:W-:Y:S02]  /*17890*/  PRMT R8, R4.reuse, 0x6420, R5.reuse ;  /* 0x0000642004087816 */ /* 0x142fe40000000005 */
        /* <DEDUP_REMOVED lines=10> */
[----:B------:R-:W1:Y:S01]  /*17940*/  LDSM.16.MT88.4 R4, [R4+0x9000] ;  /* 0x009000000404783b */ /* 0x000e620000004200 */
[----:B------:R-:W-:Y:S01]  /*17950*/  VIADD R3, R2, 0x2000 ;  /* 0x0000200002037836 */ /* 0x000fe20000000000 */
[C-C-:B-1----:R-:W-:Y:S02]  /*17960*/  PRMT R8, R4.reuse, 0x6420, R5.reuse ;  /* 0x0000642004087816 */ /* 0x142fe40000000005 */
        /* <DEDUP_REMOVED lines=8> */
[----:B------:R1:W2:Y:S02]  /*179f0*/  LDSM.16.MT88.4 R4, [R12+0x9000] ;  /* 0x009000000c04783b */ /* 0x0002a40000004200 */
[----:B-1----:R-:W-:Y:S02]  /*17a00*/  IADD3 R12, R16, R14, R2 ;  /* 0x0000000e100c7210 */ /* 0x002fe40007ffe002 */
[----:B------:R-:W-:Y:S02]  /*17a10*/  LOP3.LUT R14, R23, 0x2800, RZ, 0xfc, !PT ;  /* 0x00002800170e7812 */ /* 0x000fe400078efcff */
[----:B--2---:R-:W-:-:S02]  /*17a20*/  PRMT R8, R4, 0x6420, R5 ;  /* 0x0000642004087816 */ /* 0x004fc40000000005 */
[----:B------:R-:W-:Y:S02]  /*17a30*/  PRMT R9, R4, 0x7531, R5 ;  /* 0x0000753104097816 */ /* 0x000fe40000000005 */
[----:B------:R-:W-:Y:S02]  /*17a40*/  LOP3.LUT R5, R2, 0x800, R23, 0xfe, !PT ;  /* 0x0000080002057812 */ /* 0x000fe400078efe17 */
[C-C-:B------:R-:W-:Y:S02]  /*17a50*/  PRMT R10, R6.reuse, 0x6420, R7.reuse ;  /* 0x00006420060a7816 */ /* 0x140fe40000000007 */
[----:B------:R-:W-:Y:S01]  /*17a60*/  PRMT R11, R6, 0x7531, R7 ;  /* 0x00007531060b7816 */ /* 0x000fe20000000007 */
[----:B------:R-:W-:-:S04]  /*17a70*/  IMAD.IADD R13, R16, 0x1, R5 ;  /* 0x00000001100d7824 */ /* 0x000fc800078e0205 */
[----:B------:R-:W-:Y:S04]  /*17a80*/  STSM.16.M88.4 [R3], R8 ;  /* 0x0000000803007844 */ /* 0x000fe80000000200 */
[----:B------:R-:W1:Y:S02]  /*17a90*/  LDSM.16.MT88.4 R4, [R13+0x9000] ;  /* 0x009000000d04783b */ /* 0x000e640000004200 */
[C-C-:B-1----:R-:W-:Y:S02]  /*17aa0*/  PRMT R8, R4.reuse, 0x6420, R5.reuse ;  /* 0x0000642004087816 */ /* 0x142fe40000000005 */
[----:B------:R-:W-:Y:S02]  /*17ab0*/  PRMT R9, R4, 0x7531, R5 ;  /* 0x0000753104097816 */ /* 0x000fe40000000005 */
[----:B------:R-:W-:-:S02]  /*17ac0*/  PRMT R10, R6, 0x6420, R7 ;  /* 0x00006420060a7816 */ /* 0x000fc40000000007 */
[----:B------:R-:W-:Y:S02]  /*17ad0*/  PRMT R11, R6, 0x7531, R7 ;  /* 0x00007531060b7816 */ /* 0x000fe40000000007 */
[----:B---3--:R-:W-:-:S05]  /*17ae0*/  IADD3 R19, R19, R15, R2 ;  /* 0x0000000f13137210 */ /* 0x008fca0007ffe002 */
        /* <DEDUP_REMOVED lines=22> */
.L_x_9922:
[----:B--2---:R2:W-:Y:S01]  /*17c50*/  SYNCS.ARRIVE.TRANS64.A1T0 RZ, [R0+URZ+0x19c50], RZ ;  /* 0x019c50ff00ff79a7 */ /* 0x0045e2000810003f */
[----:B------:R-:W-:Y:S02]  /*17c60*/  @!P0 VIADD R2, R0, 0x19c80 ;  /* 0x00019c8000028836 */ /* 0x000fe40000000000 */
[----:B------:R-:W-:-:S03]  /*17c70*/  VIADD R18, R18, 0x1 ;  /* 0x0000000112127836 */ /* 0x000fc60000000000 */
[----:B------:R-:W-:Y:S01]  /*17c80*/  @!P0 PRMT R2, RZ, 0x654, R2 ;  /* 0x00000654ff028816 */ /* 0x000fe20000000002 */
[----:B------:R-:W-:Y:S06]  /*17c90*/  BAR.SYNC.DEFER_BLOCKING 0x2, 0x80 ;  /* 0x0082000000007b1d */ /* 0x000fec0000010000 */
[----:B------:R2:W-:Y:S01]  /*17ca0*/  @!P0 SYNCS.ARRIVE.TRANS64.RED.A1T0 RZ, [R2+URZ], RZ ;  /* 0x000000ff02ff89a7 */ /* 0x0005e2000810043f */
[----:B------:R-:W-:-:S04]  /*17cb0*/  ISETP.NE.AND P0, PT, R18, 0x2, PT ;  /* 0x000000021200780c */ /* 0x000fc80003f05270 */
[----:B------:R-:W-:Y:S02]  /*17cc0*/  SEL R3, RZ, 0x1, P0 ;  /* 0x00000001ff037807 */ /* 0x000fe40000000000 */
[----:B------:R-:W-:Y:S02]  /*17cd0*/  SEL R18, R18, RZ, P0 ;  /* 0x000000ff12127207 */ /* 0x000fe40000000000 */
[----:B--2---:R-:W-:-:S07]  /*17ce0*/  LOP3.LUT R24, R24, R3, RZ, 0x3c, !PT ;  /* 0x0000000318187212 */ /* 0x004fce00078e3cff */
.L_x_9865:
[----:B------:R-:W-:Y:S05]  /*17cf0*/  BSYNC B7 ;  /* 0x0000000000077941 */ /* 0x000fea0003800000 */
.L_x_9863:
        /* <DEDUP_REMOVED lines=8> */
[----:B-1----:R1:W-:Y:S01]  /*17d80*/  STL.64 [R1], R4 ;  /* 0x0000000401007387 */ /* 0x0023e20000100a00 */
[----:B--2---:R-:W-:-:S03]  /*17d90*/  IMAD.MOV.U32 R0, RZ, RZ, R7 ;  /* 0x000000ffff007224 */ /* 0x004fc600078e0007 */
[----:B------:R1:W-:Y:S02]  /*17da0*/  STL [R1+0x8], R6 ;  /* 0x0000080601007387 */ /* 0x0003e40000100800 */
[----:B------:R-:W-:Y:S01]  /*17db0*/  R2UR UR42, R0 ;  /* 0x00000000002a72ca */ /* 0x000fe200000e0000 */
[----:B------:R-:W-:Y:S06]  /*17dc0*/  BAR.ARV 0x4, 0x200 ;  /* 0x0108000000007b1d */ /* 0x000fec0000002000 */
[----:B------:R-:W-:Y:S08]  /*17dd0*/  BRA `(.L_x_9924) ;  /* 0x0000000c00e07947 */ /* 0x000ff00003800000 */
.L_x_9923:
[----:B--2---:R-:W0:Y:S01]  /*17de0*/  LDL.LU R0, [R1] ;  /* 0x0000000001007983 */ /* 0x004e220000300800 */
[----:B------:R-:W-:Y:S01]  /*17df0*/  ULDC UR4, c[0x0][0xc3c] ;  /* 0x00030f0000047ab9 */ /* 0x000fe20000000800 */
[----:B------:R-:W1:Y:S02]  /*17e00*/  S2R R2, SR_TID.X ;  /* 0x0000000000027919 */ /* 0x000e640000002100 */
[----:B-1----:R-:W-:-:S04]  /*17e10*/  LOP3.LUT R10, R2, 0x1f, RZ, 0xc0, !PT ;  /* 0x0000001f020a7812 */ /* 0x002fc800078ec0ff */
[C---:B------:R-:W-:Y:S01]  /*17e20*/  ISETP.NE.AND P0, PT, R10.reuse, 0x1f, PT ;  /* 0x0000001f0a00780c */ /* 0x040fe20003f05270 */
[----:B------:R-:W-:-:S05]  /*17e30*/  VIADD R7, R10, UR42 ;  /* 0x0000002a0a077c36 */ /* 0x000fca0008000000 */
[----:B------:R-:W-:Y:S01]  /*17e40*/  ISETP.GE.OR P1, PT, R7, UR4, !P0 ;  /* 0x0000000407007c0c */ /* 0x000fe2000c726670 */
[----:B------:R-:W-:Y:S02]  /*17e50*/  IMAD.MOV.U32 R8, RZ, RZ, RZ ;  /* 0x000000ffff087224 */ /* 0x000fe400078e00ff */
[----:B0-----:R-:W-:-:S10]  /*17e60*/  IMAD.MOV.U32 R9, RZ, RZ, R0 ;  /* 0x000000ffff097224 */ /* 0x001fd400078e0000 */
        /* <DEDUP_REMOVED lines=12> */
[----:B------:R-:W-:Y:S02]  /*17f30*/  ISETP.GE.U32.AND P5, PT, R10, 0x10, PT ;  /* 0x000000100a00780c */ /* 0x000fe40003fa6070 */
[----:B------:R-:W-:Y:S01]  /*17f40*/  SHFL.IDX PT, R10, R9, 0x1, 0x1f ;  /* 0x00201f00090a7f89 */ /* 0x000fe200000e0000 */
[----:B--2---:R-:W-:-:S05]  /*17f50*/  IMAD R4, R8, R0, RZ ;  /* 0x0000000008047224 */ /* 0x004fca00078e02ff */
[----:B------:R-:W0:Y:S02]  /*17f60*/  SHFL.UP PT, R5, R4, 0x1, RZ ;  /* 0x0420000004057989 */ /* 0x000e2400000e00ff */
[----:B0-----:R-:W-:-:S05]  /*17f70*/  SEL R5, R5, RZ, P1 ;  /* 0x000000ff05057207 */ /* 0x001fca0000800000 */
[----:B------:R-:W-:Y:S02]  /*17f80*/  IMAD.IADD R5, R4, 0x1, R5 ;  /* 0x0000000104057824 */ /* 0x000fe400078e0205 */
[----:B------:R-:W-:Y:S04]  /*17f90*/  SHFL.IDX PT, R4, R9, RZ, 0x1f ;  /* 0x00001fff09047589 */ /* 0x000fe800000e0000 */
        /* <DEDUP_REMOVED lines=19> */
.L_x_9927:
        /* <DEDUP_REMOVED lines=14> */
[----:B0-----:R-:W-:-:S05]  /*181b0*/  @!P6 IMAD.WIDE R2, R7, 0x4, R2 ;  /* 0x000000040702e825 */ /* 0x001fca00078e0202 */
        /* <DEDUP_REMOVED lines=23> */
.L_x_9925:
[----:B------:R-:W-:-:S04]  /*18330*/  IMAD.IADD R6, R6, 0x1, -R3 ;  /* 0x0000000106067824 */ /* 0x000fc800078e0a03 */
[----:B------:R-:W-:-:S05]  /*18340*/  IMAD R3, R2, R7, R6 ;  /* 0x0000000702037224 */ /* 0x000fca00078e0206 */
[----:B------:R-:W-:-:S13]  /*18350*/  ISETP.GT.AND P0, PT, R3, R4, PT ;  /* 0x000000040300720c */ /* 0x000fda0003f04270 */
[----:B------:R-:W-:Y:S02]  /*18360*/  VOTEU.ANY UR5, UPT, !P0 ;  /* 0x0000000000057886 */ /* 0x000fe400040e0100 */
[----:B------:R-:W-:Y:S01]  /*18370*/  ISETP.NE.AND P0, PT, RZ, UR5, PT ;  /* 0x00000005ff007c0c */ /* 0x000fe2000bf05270 */
[----:B------:R-:W-:-:S06]  /*18380*/  UPOPC UR4, UR5 ;  /* 0x00000005000472bf */ /* 0x000fcc0008000000 */
[----:B------:R-:W-:Y:S02]  /*18390*/  IMAD.U32 R3, RZ, RZ, UR4 ;  /* 0x00000004ff037e24 */ /* 0x000fe4000f8e00ff */
[----:B------:R-:W-:-:S03]  /*183a0*/  IMAD.U32 R9, RZ, RZ, UR4 ;  /* 0x00000004ff097e24 */ /* 0x000fc6000f8e00ff */
[----:B------:R0:W1:Y:S04]  /*183b0*/  SHFL.IDX PT, R0, R0, R3, 0x1f ;  /* 0x00001f0300007589 */ /* 0x00006800000e0000 */
[----:B------:R0:W2:Y:S01]  /*183c0*/  SHFL.IDX PT, R8, R8, R9, 0x1f ;  /* 0x00001f0908087589 */ /* 0x0000a200000e0000 */
[----:B------:R-:W-:Y:S05]  /*183d0*/  @!P0 BRA `(.L_x_9928) ;  /* 0x00000000000c8947 */ /* 0x000fea0003800000 */
[----:B------:R-:W-:-:S06]  /*183e0*/  UIADD3 UR5, UR4, -0x1, URZ ;  /* 0xffffffff04057890 */ /* 0x000fcc000fffe03f */
[----:B------:R-:W-:-:S06]  /*183f0*/  IMAD.U32 R5, RZ, RZ, UR5 ;  /* 0x00000005ff057e24 */ /* 0x000fcc000f8e00ff */
[----:B------:R3:W4:Y:S02]  /*18400*/  SHFL.IDX PT, R5, R2, R5, 0x1f ;  /* 0x00001f0502057589 */ /* 0x00072400000e0000 */
.L_x_9928:
[----:B0---4-:R-:W-:Y:S01]  /*18410*/  IMAD R3, R5, R7, R6 ;  /* 0x0000000705037224 */ /* 0x011fe200078e0206 */
[----:B--2---:R-:W-:Y:S01]  /*18420*/  ISETP.NE.AND P0, PT, R8, 0x1, PT ;  /* 0x000000010800780c */ /* 0x004fe20003f05270 */
[----:B------:R-:W-:Y:S02]  /*18430*/  UIADD3 UR42, UR4, UR42, URZ ;  /* 0x0000002a042a7290 */ /* 0x000fe4000fffe03f */
[----:B------:R-:W-:Y:S01]  /*18440*/  IMAD.IADD R4, R4, 0x1, -R3 ;  /* 0x0000000104047824 */ /* 0x000fe200078e0a03 */
[----:B------:R0:W-:Y:S09]  /*18450*/  STL [R1], R3 ;  /* 0x0000000301007387 */ /* 0x0001f20000100800 */
[----:B------:R-:W-:Y:S05]  /*18460*/  @!P0 BRA `(.L_x_9929) ;  /* 0x0000000000e08947 */ /* 0x000fea0003800000 */
[----:B-1----:R-:W-:Y:S01]  /*18470*/  IABS R6, R0 ;  /* 0x0000000000067213 */ /* 0x002fe20000000000 */
[----:B---3--:R-:W-:-:S03]  /*18480*/  IMAD.MOV.U32 R2, RZ, RZ, RZ ;  /* 0x000000ffff027224 */ /* 0x008fc600078e00ff */
[----:B------:R-:W1:Y:S08]  /*18490*/  I2F.RP R5, R6 ;  /* 0x0000000600057306 */ /* 0x000e700000209400 */
[----:B-1----:R-:W1:Y:S02]  /*184a0*/  MUFU.RCP R5, R5 ;  /* 0x0000000500057308 */ /* 0x002e640000001000 */
[----:B-1----:R-:W-:-:S06]  /*184b0*/  VIADD R7, R5, 0xffffffe ;  /* 0x0ffffffe05077836 */ /* 0x002fcc0000000000 */
[----:B0-----:R-:W0:Y:S02]  /*184c0*/  F2I.FTZ.U32.TRUNC.NTZ R3, R7 ;  /* 0x0000000700037305 */ /* 0x001e24000021f000 */
[----:B0-----:R-:W-:-:S04]  /*184d0*/  IMAD.MOV R9, RZ, RZ, -R3 ;  /* 0x000000ffff097224 */ /* 0x001fc800078e0a03 */
[----:B------:R-:W-:-:S04]  /*184e0*/  IMAD R9, R9, R6, RZ ;  /* 0x0000000609097224 */ /* 0x000fc800078e02ff */
[----:B------:R-:W-:Y:S01]  /*184f0*/  IMAD.HI.U32 R3, R3, R9, R2 ;  /* 0x0000000903037227 */ /* 0x000fe200078e0002 */
[----:B------:R-:W-:Y:S02]  /*18500*/  IABS R2, R4 ;  /* 0x0000000400027213 */ /* 0x000fe40000000000 */
[----:B------:R-:W-:-:S03]  /*18510*/  IABS R9, R0 ;  /* 0x0000000000097213 */ /* 0x000fc60000000000 */
[----:B------:R-:W-:-:S04]  /*18520*/  IMAD.HI.U32 R5, R3, R2, RZ ;  /* 0x0000000203057227 */ /* 0x000fc800078e00ff */
[----:B------:R-:W-:-:S04]  /*18530*/  IMAD.MOV R9, RZ, RZ, -R9 ;  /* 0x000000ffff097224 */ /* 0x000fc800078e0a09 */
[----:B------:R-:W-:Y:S02]  /*18540*/  IMAD R3, R5, R9, R2 ;  /* 0x0000000905037224 */ /* 0x000fe400078e0202 */
[----:B------:R-:W-:-:S03]  /*18550*/  IMAD.MOV.U32 R2, RZ, RZ, RZ ;  /* 0x000000ffff027224 */ /* 0x000fc600078e00ff */
        /* <DEDUP_REMOVED lines=41> */
.L_x_9929:
[----:B------:R-:W-:Y:S02]  /*187f0*/  ULDC.64 UR4, c[0x0][0xc90] ;  /* 0x0003240000047ab9 */ /* 0x000fe40000000a00 */
[----:B------:R-:W-:-:S06]  /*18800*/  UIMAD.WIDE UR4, UR42, 0x4, UR4 ;  /* 0x000000042a0478a5 */ /* 0x000fcc000f8e0204 */
[----:B---3--:R-:W-:Y:S02]  /*18810*/  IMAD.U32 R2, RZ, RZ, UR4 ;  /* 0x00000004ff027e24 */ /* 0x008fe4000f8e00ff */
[----:B0-----:R-:W-:-:S05]  /*18820*/  IMAD.U32 R3, RZ, RZ, UR5 ;  /* 0x00000005ff037e24 */ /* 0x001fca000f8e00ff */
[----:B------:R0:W1:Y:S02]  /*18830*/  LDG.E R6, desc[UR50][R2.64] ;  /* 0x0000003202067981 */ /* 0x000064000c1e1900 */
[----:B0-----:R-:W-:Y:S02]  /*18840*/  IMAD.MOV.U32 R2, RZ, RZ, RZ ;  /* 0x000000ffff027224 */ /* 0x001fe400078e00ff */
[----:B-1----:R-:W-:-:S05]  /*18850*/  IMAD R5, R0, R6, RZ ;  /* 0x0000000600057224 */ /* 0x002fca00078e02ff */
        /* <DEDUP_REMOVED lines=40> */
[----:B------:R-:W-:-:S04]  /*18ae0*/  IMAD.HI.U32 R2, R2, R3, RZ ;  /* 0x0000000302027227 */ /* 0x000fc800078e00ff */
[----:B------:R-:W-:Y:S01]  /*18af0*/  IMAD R4, R2, R4, R3 ;  /* 0x0000000402047224 */ /* 0x000fe200078e0203 */
[----:B------:R-:W-:Y:S02]  /*18b00*/  LOP3.LUT R3, R5, R6, RZ, 0x3c, !PT ;  /* 0x0000000605037212 */ /* 0x000fe400078e3cff */
[----:B------:R-:W-:Y:S02]  /*18b10*/  IADD3 R5, R8, 0x1000000, R5 ;  /* 0x0100000008057810 */ /* 0x000fe40007ffe005 */
        /* <DEDUP_REMOVED lines=12> */
.L_x_9930:
[----:B01----:R-:W-:-:S05]  /*18be0*/  LOP3.LUT R3, RZ, R2, RZ, 0x33, !PT ;  /* 0x00000002ff037212 */ /* 0x003fca00078e33ff */
[----:B------:R-:W-:-:S05]  /*18bf0*/  IMAD.IADD R0, R0, 0x1, R3 ;  /* 0x0000000100007824 */ /* 0x000fca00078e0203 */
[----:B------:R0:W-:Y:S01]  /*18c00*/  STL [R1+0x4], R0 ;  /* 0x0000040001007387 */ /* 0x0001e20000100800 */
[----:B------:R-:W-:Y:S05]  /*18c10*/  BRA `(.L_x_9931) ;  /* 0x0000000000107947 */ /* 0x000fea0003800000 */
.L_x_9926:
[----:B------:R1:W-:Y:S01]  /*18c20*/  STL [R1], R4 ;  /* 0x0000000401007387 */ /* 0x0003e20000100800 */
[----:B------:R-:W-:-:S03]  /*18c30*/  ULDC UR42, c[0x0][0xc3c] ;  /* 0x00030f00002a7ab9 */ /* 0x000fc60000000800 */
[----:B------:R1:W-:Y:S04]  /*18c40*/  STL [R1+0x4], RZ ;  /* 0x000004ff01007387 */ /* 0x0003e80000100800 */
[----:B------:R1:W-:Y:S02]  /*18c50*/  STL [R1+0x8], RZ ;  /* 0x000008ff01007387 */ /* 0x0003e40000100800 */
.L_x_9931:
[----:B------:R-:W2:Y:S04]  /*18c60*/  LDL R3, [R1+0x4] ;  /* 0x0000040001037983 */ /* 0x000ea80000100800 */
[----:B------:R-:W3:Y:S04]  /*18c70*/  LDL R2, [R1+0x8] ;  /* 0x0000080001027983 */ /* 0x000ee80000100800 */
[----:B-1----:R-:W4:Y:S01]  /*18c80*/  LDL R4, [R1] ;  /* 0x0000000001047983 */ /* 0x002f220000100800 */
[----:B0-----:R-:W0:Y:S02]  /*18c90*/  S2R R0, SR_TID.X ;  /* 0x0000000000007919 */ /* 0x001e240000002100 */
        /* <DEDUP_REMOVED lines=12> */
.L_x_9924:
[----:B------:R-:W-:Y:S02]  /*18d60*/  ULDC UR4, c[0x0][0xc3c] ;  /* 0x00030f0000047ab9 */ /* 0x000fe40000000800 */
[----:B------:R-:W-:-:S06]  /*18d70*/  UISETP.GE.AND UP0, UPT, UR42, UR4, UPT ;  /* 0x000000042a00728c */ /* 0x000fcc000bf06270 */
[----:B------:R-:W-:-:S13]  /*18d80*/  PLOP3.LUT P0, PT, PT, PT, UP0, 0x80, 0x0 ;  /* 0x000000000000781c */ /* 0x000fda0003f0f008 */
[----:B------:R-:W-:Y:S05]  /*18d90*/  @!P0 BRA `(.L_x_9932) ;  /* 0xffffffb000508947 */ /* 0x000fea000383ffff */
.L_x_9852:
[----:B0-----:R-:W3:Y:S01]  /*18da0*/  LDL.LU R0, [R1+0x18] ;  /* 0x0000180001007983 */ /* 0x001ee20000300800 */
[----:B------:R-:W-:Y:S01]  /*18db0*/  BSSY B0, `(.L_x_9933) ;  /* 0x000000b000007945 */ /* 0x000fe20003800000 */
[----:B-12---:R-:W0:Y:S01]  /*18dc0*/  S2R R5, SR_CgaCtaId ;  /* 0x0000000000057919 */ /* 0x006e220000008800 */
        /* <DEDUP_REMOVED lines=9> */
.L_x_9971:
[----:B------:R-:W-:Y:S05]  /*18e60*/  BSYNC B0 ;  /* 0x0000000000007941 */ /* 0x000fea0003800000 */
.L_x_9933:
[----:B------:R-:W-:-:S03]  /*18e70*/  UMOV UR4, 0xffffffff ;  /* 0xffffffff00047882 */ /* 0x000fc60000000000 */
[----:B------:R-:W-:Y:S05]  /*18e80*/  BRA.DIV UR4, `(.L_x_9935) ;  /* 0x0000000e049c7947 */ /* 0x000fea000b800000 */
[----:B0-----:R-:W0:Y:S02]  /*18e90*/  S2R R0, SR_TID.X ;  /* 0x0000000000007919 */ /* 0x001e240000002100 */
[----:B0-----:R-:W-:-:S04]  /*18ea0*/  SHF.R.U32.HI R0, RZ, 0x5, R0 ;  /* 0x00000005ff007819 */ /* 0x001fc80000011600 */
[----:B------:R-:W-:-:S05]  /*18eb0*/  LOP3.LUT R0, R0, 0x3, RZ, 0xc0, !PT ;  /* 0x0000000300007812 */ /* 0x000fca00078ec0ff */
[----:B------:R0:W1:Y:S02]  /*18ec0*/  SHFL.IDX PT, R14, R0, RZ, 0x1f ;  /* 0x00001fff000e7589 */ /* 0x00006400000e0000 */
.L_x_9974:
[----:B-1----:R-:W-:Y:S01]  /*18ed0*/  ISETP.NE.AND P0, PT, R14, RZ, PT ;  /* 0x000000ff0e00720c */ /* 0x002fe20003f05270 */
[----:B------:R-:W-:-:S12]  /*18ee0*/  BSSY B0, `(.L_x_9936) ;  /* 0x000002b000007945 */ /* 0x000fd80003800000 */
[----:B------:R-:W-:Y:S05]  /*18ef0*/  @P0 BRA `(.L_x_9937) ;  /* 0x0000000000a40947 */ /* 0x000fea0003800000 */
[----:B------:R-:W-:-:S03]  /*18f00*/  UMOV UR4, 0xffffffff ;  /* 0xffffffff00047882 */ /* 0x000fc60000000000 */
[----:B------:R-:W-:Y:S05]  /*18f10*/  BRA.DIV UR4, `(.L_x_9938) ;  /* 0x0000000e04ac7947 */ /* 0x000fea000b800000 */
[----:B------:R-:W-:-:S13]  /*18f20*/  ELECT P6, URZ, PT ;  /* 0x00000000003f782f */ /* 0x000fda00038c0000 */
.L_x_9977:
[----:B------:R-:W-:Y:S05]  /*18f30*/  @!P6 BRA `(.L_x_9937) ;  /* 0x000000000094e947 */ /* 0x000fea0003800000 */
[----:B------:R-:W-:-:S06]  /*18f40*/  ULOP3.LUT UR4, UR38, 0x2, URZ, 0xfc, !UPT ;  /* 0x0000000226047892 */ /* 0x000fcc000f8efc3f */
[----:B0-----:R-:W-:-:S05]  /*18f50*/  IMAD.U32 R0, RZ, RZ, UR4 ;  /* 0x00000004ff007e24 */ /* 0x001fca000f8e00ff */
[----:B------:R-:W-:-:S13]  /*18f60*/  ISETP.NE.AND P0, PT, R0, 0x3, PT ;  /* 0x000000030000780c */ /* 0x000fda0003f05270 */
[----:B------:R-:W-:Y:S05]  /*18f70*/  @!P0 BRA `(.L_x_9939) ;  /* 0x0000000000048947 */ /* 0x000fea0003800000 */
[----:B------:R-:W-:Y:S01]  /*18f80*/  BPT.TRAP 0x1 ;  /* 0x000000040000795c */ /* 0x000fe20000300000 */
.L_x_9939:
        /* <DEDUP_REMOVED lines=12> */
.L_x_9978:
[----:B------:R-:W1:Y:S02]  /*19050*/  SYNCS.PHASECHK.TRANS64.TRYWAIT P1, [R3+URZ], R0 ;  /* 0x00000000030075a7 */ /* 0x000e64000802017f */
[----:B-1----:R-:W-:Y:S05]  /*19060*/  @!P1 BRA `(.L_x_9941) ;  /* 0x0000000c008c9947 */ /* 0x002fea0003800000 */
.L_x_9979:
[----:B------:R-:W-:Y:S05]  /*19070*/  @!P0 BRA `(.L_x_9942) ;  /* 0x0000000000048947 */ /* 0x000fea0003800000 */
[----:B------:R-:W-:Y:S01]  /*19080*/  BPT.TRAP 0x1 ;  /* 0x000000040000795c */ /* 0x000fe20000300000 */
.L_x_9942:
[----:B-1----:R-:W-:-:S04]  /*19090*/  IMAD R3, R18, 0x8, R9 ;  /* 0x0000000812037824 */ /* 0x002fc800078e0209 */
[----:B------:R-:W1:Y:S02]  /*190a0*/  SYNCS.PHASECHK.TRANS64.TRYWAIT P1, [R3+URZ+0x19c60], R2 ;  /* 0x019c6002030075a7 */ /* 0x000e64000802017f */
[----:B-1----:R-:W-:Y:S05]  /*190b0*/  @!P1 BRA `(.L_x_9943) ;  /* 0x0000000c008c9947 */ /* 0x002fea0003800000 */
.L_x_9980:
[----:B------:R-:W-:Y:S05]  /*190c0*/  @!P0 BRA `(.L_x_9944) ;  /* 0x0000000000048947 */ /* 0x000fea0003800000 */
[----:B------:R-:W-:Y:S01]  /*190d0*/  BPT.TRAP 0x1 ;  /* 0x000000040000795c */ /* 0x000fe20000300000 */
.L_x_9944:
[----:B------:R-:W-:-:S04]  /*190e0*/  IMAD R5, R4, 0x8, R9 ;  /* 0x0000000804057824 */ /* 0x000fc800078e0209 */
[----:B------:R-:W2:Y:S02]  /*190f0*/  SYNCS.PHASECHK.TRANS64.TRYWAIT P1, [R5+URZ+0x19c60], R0 ;  /* 0x019c6000050075a7 */ /* 0x000ea4000802017f */
[----:B--2---:R-:W-:Y:S05]  /*19100*/  @!P1 BRA `(.L_x_9945) ;  /* 0x0000000c008c9947 */ /* 0x004fea0003800000 */
.L_x_9981:
[----:B------:R-:W-:Y:S05]  /*19110*/  @!P0 BRA `(.L_x_9946) ;  /* 0x0000000000048947 */ /* 0x000fea0003800000 */
[----:B------:R-:W-:Y:S01]  /*19120*/  BPT.TRAP 0x1 ;  /* 0x000000040000795c */ /* 0x000fe20000300000 */
.L_x_9946:
[----:B------:R-:W3:Y:S02]  /*19130*/  SYNCS.PHASECHK.TRANS64.TRYWAIT P0, [R3+URZ+0x19c80], R2 ;  /* 0x019c8002030075a7 */ /* 0x000ee4000800017f */
[----:B---3--:R-:W-:Y:S05]  /*19140*/  @!P0 BRA `(.L_x_9947) ;  /* 0x0000000c00908947 */ /* 0x008fea0003800000 */
.L_x_9948:
[----:B----4-:R4:W0:Y:S02]  /*19150*/  SYNCS.PHASECHK.TRANS64.TRYWAIT P0, [R5+URZ+0x19c80], R0 ;  /* 0x019c8000050075a7 */ /* 0x010824000800017f */
[----:B0-----:R-:W-:Y:S05]  /*19160*/  @!P0 NANOSLEEP.SYNCS 0x989680 ;  /* 0x009896800000895d */ /* 0x001fea0003900000 */
[----:B------:R-:W0:Y:S02]  /*19170*/  @!P0 SYNCS.PHASECHK.TRANS64 P0, [R5+URZ+0x19c80], R0 ;  /* 0x019c8000050085a7 */ /* 0x000e24000800007f */
[----:B0-----:R-:W-:Y:S05]  /*19180*/  @!P0 BRA `(.L_x_9948) ;  /* 0xfffffffc00f08947 */ /* 0x001fea000383ffff */
.L_x_9937:
[----:B------:R-:W-:Y:S05]  /*19190*/  BSYNC B0 ;  /* 0x0000000000007941 */ /* 0x000fea0003800000 */
.L_x_9936:
[----:B------:R-:W-:Y:S05]  /*191a0*/  EXIT ;  /* 0x000000000000794d */ /* 0x000fea0003800000 */
.L_x_9755:
[----:B0-----:R-:W-:-:S04]  /*191b0*/  IMAD.U32 R3, RZ, RZ, UR46 ;  /* 0x0000002eff037e24 */ /* 0x001fc8000f8e00ff */
[----:B------:R0:W1:Y:S03]  /*191c0*/  SYNCS.PHASECHK.TRANS64.TRYWAIT P1, [R3+URZ+0x19c00], R6 ;  /* 0x019c0006030075a7 */ /* 0x000066000802017f */
[----:B-1----:R-:W-:Y:S05]  /*191d0*/  @!P1 NANOSLEEP.SYNCS 0x989680 ;  /* 0x009896800000995d */ /* 0x002fea0003900000 */
[----:B------:R-:W1:Y:S02]  /*191e0*/  @!P1 SYNCS.PHASECHK.TRANS64 P1, [R3+URZ+0x19c00], R6 ;  /* 0x019c0006030095a7 */ /* 0x000e64000802007f */
[----:B-1----:R-:W-:Y:S05]  /*191f0*/  @!P1 BRA `(.L_x_9755) ;  /* 0xfffffffc00ec9947 */ /* 0x002fea000383ffff */
[----:B------:R-:W-:Y:S05]  /*19200*/  BRA `(.L_x_9949) ;  /* 0xfffffe9000387947 */ /* 0x000fea000383ffff */
.L_x_9759:
[----:B-1----:R1:W2:Y:S02]  /*19210*/  SYNCS.PHASECHK.TRANS64.TRYWAIT P2, [R90+URZ+0x19c30], R3 ;  /* 0x019c30035a0075a7 */ /* 0x0022a4000804017f */
[----:B--2---:R-:W-:Y:S05]  /*19220*/  @!P2 NANOSLEEP.SYNCS 0x989680 ;  /* 0x009896800000a95d */ /* 0x004fea0003900000 */
[----:B------:R-:W2:Y:S02]  /*19230*/  @!P2 SYNCS.PHASECHK.TRANS64 P2, [R90+URZ+0x19c30], R3 ;  /* 0x019c30035a00a5a7 */ /* 0x000ea4000804007f */
[----:B--2---:R-:W-:Y:S05]  /*19240*/  @!P2 BRA `(.L_x_9759) ;  /* 0xfffffffc00f0a947 */ /* 0x004fea000383ffff */
[----:B------:R-:W-:Y:S05]  /*19250*/  BRA `(.L_x_9758) ;  /* 0xfffffe90005c7947 */ /* 0x000fea000383ffff */
.L_x_9775:
[----:B-1----:R-:W-:-:S04]  /*19260*/  IMAD.U32 R6, RZ, RZ, UR24 ;  /* 0x00000018ff067e24 */ /* 0x002fc8000f8e00ff */
[----:B------:R1:W2:Y:S03]  /*19270*/  SYNCS.PHASECHK.TRANS64.TRYWAIT P2, [R6+URZ+0x19c30], R5 ;  /* 0x019c3005060075a7 */ /* 0x0002a6000804017f */
[----:B--2---:R-:W-:Y:S05]  /*19280*/  @!P2 NANOSLEEP.SYNCS 0x989680 ;  /* 0x009896800000a95d */ /* 0x004fea0003900000 */
[----:B------:R-:W2:Y:S02]  /*19290*/  @!P2 SYNCS.PHASECHK.TRANS64 P2, [R6+URZ+0x19c30], R5 ;  /* 0x019c30050600a5a7 */ /* 0x000ea4000804007f */
[----:B--2---:R-:W-:Y:S05]  /*192a0*/  @!P2 BRA `(.L_x_9775) ;  /* 0xfffffffc00eca947 */ /* 0x004fea000383ffff */
[----:B------:R-:W-:Y:S05]  /*192b0*/  BRA `(.L_x_9774) ;  /* 0xfffffecc00107947 */ /* 0x000fea000383ffff */
.L_x_9779:
[----:B-1----:R-:W-:-:S04]  /*192c0*/  IMAD.U32 R6, RZ, RZ, UR11 ;  /* 0x0000000bff067e24 */ /* 0x002fc8000f8e00ff */
[----:B------:R1:W2:Y:S03]  /*192d0*/  SYNCS.PHASECHK.TRANS64.TRYWAIT P2, [R6+URZ+0x19c50], R5 ;  /* 0x019c5005060075a7 */ /* 0x0002a6000804017f */
[----:B--2---:R-:W-:Y:S05]  /*192e0*/  @!P2 NANOSLEEP.SYNCS 0x989680 ;  /* 0x009896800000a95d */ /* 0x004fea0003900000 */
[----:B------:R-:W2:Y:S02]  /*192f0*/  @!P2 SYNCS.PHASECHK.TRANS64 P2, [R6+URZ+0x19c50], R5 ;  /* 0x019c50050600a5a7 */ /* 0x000ea4000804007f */
[----:B--2---:R-:W-:Y:S05]  /*19300*/  @!P2 BRA `(.L_x_9779) ;  /* 0xfffffffc00eca947 */ /* 0x004fea000383ffff */
[----:B------:R-:W-:Y:S05]  /*19310*/  BRA `(.L_x_9778) ;  /* 0xfffffecc00607947 */ /* 0x000fea000383ffff */
.L_x_9797:
[----:B-1----:R-:W-:-:S04]  /*19320*/  IMAD.U32 R8, RZ, RZ, UR22 ;  /* 0x00000016ff087e24 */ /* 0x002fc8000f8e00ff */
[----:B------:R1:W2:Y:S03]  /*19330*/  SYNCS.PHASECHK.TRANS64.TRYWAIT P2, [R8+URZ+0x19c30], R7 ;  /* 0x019c3007080075a7 */ /* 0x0002a6000804017f */
[----:B--2---:R-:W-:Y:S05]  /*19340*/  @!P2 NANOSLEEP.SYNCS 0x989680 ;  /* 0x009896800000a95d */ /* 0x004fea0003900000 */
[----:B------:R-:W2:Y:S02]  /*19350*/  @!P2 SYNCS.PHASECHK.TRANS64 P2, [R8+URZ+0x19c30], R7 ;  /* 0x019c30070800a5a7 */ /* 0x000ea4000804007f */
[----:B--2---:R-:W-:Y:S05]  /*19360*/  @!P2 BRA `(.L_x_9797) ;  /* 0xfffffffc00eca947 */ /* 0x004fea000383ffff */
[----:B------:R-:W-:Y:S05]  /*19370*/  BRA `(.L_x_9796) ;  /* 0xffffff0000b07947 */ /* 0x000fea000383ffff */
.L_x_9801:
[----:B-1----:R-:W-:-:S04]  /*19380*/  IMAD.U32 R8, RZ, RZ, UR11 ;  /* 0x0000000bff087e24 */ /* 0x002fc8000f8e00ff */
[----:B------:R1:W2:Y:S03]  /*19390*/  SYNCS.PHASECHK.TRANS64.TRYWAIT P2, [R8+URZ+0x19c50], R7 ;  /* 0x019c5007080075a7 */ /* 0x0002a6000804017f */
[----:B--2---:R-:W-:Y:S05]  /*193a0*/  @!P2 NANOSLEEP.SYNCS 0x989680 ;  /* 0x009896800000a95d */ /* 0x004fea0003900000 */
[----:B------:R-:W2:Y:S02]  /*193b0*/  @!P2 SYNCS.PHASECHK.TRANS64 P2, [R8+URZ+0x19c50], R7 ;  /* 0x019c50070800a5a7 */ /* 0x000ea4000804007f */
[----:B--2---:R-:W-:Y:S05]  /*193c0*/  @!P2 BRA `(.L_x_9801) ;  /* 0xfffffffc00eca947 */ /* 0x004fea000383ffff */
[----:B------:R-:W-:Y:S05]  /*193d0*/  BRA `(.L_x_9800) ;  /* 0xffffff0400007947 */ /* 0x000fea000383ffff */
.L_x_9808:
[----:B-1----:R-:W-:-:S04]  /*193e0*/  IMAD.U32 R8, RZ, RZ, UR23 ;  /* 0x00000017ff087e24 */ /* 0x002fc8000f8e00ff */
[----:B------:R1:W2:Y:S03]  /*193f0*/  SYNCS.PHASECHK.TRANS64.TRYWAIT P2, [R8+URZ+0x19c30], R7 ;  /* 0x019c3007080075a7 */ /* 0x0002a6000804017f */
[----:B--2---:R-:W-:Y:S05]  /*19400*/  @!P2 NANOSLEEP.SYNCS 0x989680 ;  /* 0x009896800000a95d */ /* 0x004fea0003900000 */
[----:B------:R-:W2:Y:S02]  /*19410*/  @!P2 SYNCS.PHASECHK.TRANS64 P2, [R8+URZ+0x19c30], R7 ;  /* 0x019c30070800a5a7 */ /* 0x000ea4000804007f */
[----:B--2---:R-:W-:Y:S05]  /*19420*/  @!P2 BRA `(.L_x_9808) ;  /* 0xfffffffc00eca947 */ /* 0x004fea000383ffff */
[----:B------:R-:W-:Y:S05]  /*19430*/  BRA `(.L_x_9807) ;  /* 0xffffff2400807947 */ /* 0x000fea000383ffff */
.L_x_9812:
[----:B-1----:R-:W-:-:S04]  /*19440*/  IMAD.U32 R8, RZ, RZ, UR11 ;  /* 0x0000000bff087e24 */ /* 0x002fc8000f8e00ff */
[----:B------:R1:W2:Y:S03]  /*19450*/  SYNCS.PHASECHK.TRANS64.TRYWAIT P2, [R8+URZ+0x19c50], R7 ;  /* 0x019c5007080075a7 */ /* 0x0002a6000804017f */
[----:B--2---:R-:W-:Y:S05]  /*19460*/  @!P2 NANOSLEEP.SYNCS 0x989680 ;  /* 0x009896800000a95d */ /* 0x004fea0003900000 */
[----:B------:R-:W2:Y:S02]  /*19470*/  @!P2 SYNCS.PHASECHK.TRANS64 P2, [R8+URZ+0x19c50], R7 ;  /* 0x019c50070800a5a7 */ /* 0x000ea4000804007f */
[----:B--2---:R-:W-:Y:S05]  /*19480*/  @!P2 BRA `(.L_x_9812) ;  /* 0xfffffffc00eca947 */ /* 0x004fea000383ffff */
[----:B------:R-:W-:Y:S05]  /*19490*/  BRA `(.L_x_9811) ;  /* 0xffffff2400d07947 */ /* 0x000fea000383ffff */
.L_x_9826:
[----:B-1----:R-:W-:-:S04]  /*194a0*/  IMAD.U32 R5, RZ, RZ, UR14 ;  /* 0x0000000eff057e24 */ /* 0x002fc8000f8e00ff */
[----:B------:R1:W2:Y:S03]  /*194b0*/  SYNCS.PHASECHK.TRANS64.TRYWAIT P1, [R5+URZ+0x19c50], R0 ;  /* 0x019c5000050075a7 */ /* 0x0002a6000802017f */
[----:B--2---:R-:W-:Y:S05]  /*194c0*/  @!P1 NANOSLEEP.SYNCS 0x989680 ;  /* 0x009896800000995d */ /* 0x004fea0003900000 */
[----:B------:R-:W2:Y:S02]  /*194d0*/  @!P1 SYNCS.PHASECHK.TRANS64 P1, [R5+URZ+0x19c50], R0 ;  /* 0x019c5000050095a7 */ /* 0x000ea4000802007f */
[----:B--2---:R-:W-:Y:S05]  /*194e0*/  @!P1 BRA `(.L_x_9826) ;  /* 0xfffffffc00ec9947 */ /* 0x004fea000383ffff */
[----:B------:R-:W-:Y:S05]  /*194f0*/  BRA `(.L_x_9825) ;  /* 0xffffff58003c7947 */ /* 0x000fea000383ffff */
.L_x_9874:
[----:B------:R-:W-:Y:S02]  /*19500*/  IMAD.MOV.U32 R13, RZ, RZ, R20 ;  /* 0x000000ffff0d7224 */ /* 0x000fe400078e0014 */
[----:B------:R-:W-:Y:S02]  /*19510*/  IMAD.MOV.U32 R12, RZ, RZ, RZ ;  /* 0x000000ffff0c7224 */ /* 0x000fe400078e00ff */
[----:B------:R-:W-:Y:S02]  /*19520*/  IMAD.MOV.U32 R11, RZ, RZ, 0x1f ;  /* 0x0000001fff0b7424 */ /* 0x000fe400078e00ff */
[----:B------:R-:W-:-:S07]  /*19530*/  IMAD.MOV.U32 R15, RZ, RZ, -0x1 ;  /* 0xffffffffff0f7424 */ /* 0x000fce00078e00ff */
[----:B01----:R-:W-:Y:S05]  /*19540*/  WARPSYNC.COLLECTIVE R15, `(.L_x_9950) ;  /* 0x000000000f087348 */ /* 0x003fea0003c00000 */
[----:B------:R2:W3:Y:S02]  /*19550*/  SHFL.IDX P6, R14, R13, R12, R11 ;  /* 0x0000000c0d0e7389 */ /* 0x0004e400000c000b */
[----:B0123--:R-:W-:Y:S01]  /*19560*/  ENDCOLLECTIVE ;  /* 0x000000000000791b */ /* 0x00ffe20003800000 */
.L_x_9950:
[----:B------:R-:W-:Y:S05]  /*19570*/  BRA `(.L_x_9951) ;  /* 0xffffffbc00447947 */ /* 0x000fea000383ffff */
.L_x_9876:
[----:B------:R-:W-:Y:S01]  /*19580*/  BSSY B0, `(.L_x_9952) ;  /* 0x0000006000007945 */ /* 0x000fe20003800000 */
[----:B------:R-:W-:-:S07]  /*19590*/  IMAD.MOV.U32 R15, RZ, RZ, -0x1 ;  /* 0xffffffffff0f7424 */ /* 0x000fce00078e00ff */
[----:B012---:R-:W-:Y:S05]  /*195a0*/  WARPSYNC.COLLECTIVE R15, `(.L_x_9953) ;  /* 0x000000000f0c7348 */ /* 0x007fea0003c00000 */
[----:B------:R-:W-:Y:S02]  /*195b0*/  ELECT P6, UR62, PT ;  /* 0x00000000003e782f */ /* 0x000fe400038c0000 */
[----:B------:R-:W-:Y:S01]  /*195c0*/  MOV R14, UR62 ;  /* 0x0000003e000e7c02 */ /* 0x000fe20008000f00 */
[----:B012---:R-:W-:Y:S10]  /*195d0*/  ENDCOLLECTIVE ;  /* 0x000000000000791b */ /* 0x007ff40003800000 */
.L_x_9953:
[----:B------:R-:W-:Y:S05]  /*195e0*/  BSYNC B0 ;  /* 0x0000000000007941 */ /* 0x000fea0003800000 */
.L_x_9952:
[----:B------:R-:W-:Y:S05]  /*195f0*/  BRA `(.L_x_9954) ;  /* 0xffffffbc004c7947 */ /* 0x000fea000383ffff */
.L_x_9878:
[----:B-1----:R1:W3:Y:S02]  /*19600*/  SYNCS.PHASECHK.TRANS64.TRYWAIT P0, [R4+URZ+0x19c80], R3 ;  /* 0x019c8003040075a7 */ /* 0x0022e4000800017f */
[----:B---3--:R-:W-:Y:S05]  /*19610*/  @!P0 NANOSLEEP.SYNCS 0x989680 ;  /* 0x009896800000895d */ /* 0x008fea0003900000 */
[----:B------:R-:W3:Y:S02]  /*19620*/  @!P0 SYNCS.PHASECHK.TRANS64 P0, [R4+URZ+0x19c80], R3 ;  /* 0x019c8003040085a7 */ /* 0x000ee4000800007f */
[----:B---3--:R-:W-:Y:S05]  /*19630*/  @!P0 BRA `(.L_x_9878) ;  /* 0xfffffffc00f08947 */ /* 0x008fea000383ffff */
[----:B------:R-:W-:Y:S05]  /*19640*/  BRA `(.L_x_9955) ;  /* 0xffffffbc00a87947 */ /* 0x000fea000383ffff */
.L_x_9880:
[----:B---3--:R3:W4:Y:S02]  /*19650*/  SYNCS.PHASECHK.TRANS64.TRYWAIT P0, [R4+URZ+0x19c40], R3 ;  /* 0x019c4003040075a7 */ /* 0x008724000800017f */
[----:B----4-:R-:W-:Y:S05]  /*19660*/  @!P0 NANOSLEEP.SYNCS 0x989680 ;  /* 0x009896800000895d */ /* 0x010fea0003900000 */
[----:B------:R-:W4:Y:S02]  /*19670*/  @!P0 SYNCS.PHASECHK.TRANS64 P0, [R4+URZ+0x19c40], R3 ;  /* 0x019c4003040085a7 */ /* 0x000f24000800007f */
[----:B----4-:R-:W-:Y:S05]  /*19680*/  @!P0 BRA `(.L_x_9880) ;  /* 0xfffffffc00f08947 */ /* 0x010fea000383ffff */
[----:B------:R-:W-:Y:S05]  /*19690*/  BRA `(.L_x_9956) ;  /* 0xffffffc0002c7947 */ /* 0x000fea000383ffff */
.L_x_9884:
[----:B------:R-:W2:Y:S01]  /*196a0*/  LDL.LU R11, [R1+0xc] ;  /* 0x00000c00010b7983 */ /* 0x000ea20000300800 */
[----:B------:R-:W-:Y:S02]  /*196b0*/  IMAD.MOV.U32 R4, RZ, RZ, R12 ;  /* 0x000000ffff047224 */ /* 0x000fe400078e000c */
[----:B------:R-:W-:Y:S02]  /*196c0*/  IMAD.MOV.U32 R13, RZ, RZ, R5 ;  /* 0x000000ffff0d7224 */ /* 0x000fe400078e0005 */
[----:B------:R-:W-:Y:S02]  /*196d0*/  IMAD.MOV.U32 R12, RZ, RZ, RZ ;  /* 0x000000ffff0c7224 */ /* 0x000fe400078e00ff */
[----:B------:R-:W-:Y:S02]  /*196e0*/  IMAD.MOV.U32 R15, RZ, RZ, -0x1 ;  /* 0xffffffffff0f7424 */ /* 0x000fe400078e00ff */
[----:B------:R-:W-:Y:S02]  /*196f0*/  IMAD.IADD R4, R21, 0x1, R4 ;  /* 0x0000000115047824 */ /* 0x000fe400078e0204 */
[----:B--2---:R-:W-:-:S02]  /*19700*/  IMAD R0, R11, R9, RZ ;  /* 0x000000090b007224 */ /* 0x004fc400078e02ff */
[----:B------:R-:W-:-:S03]  /*19710*/  IMAD.MOV.U32 R11, RZ, RZ, 0x1e1f ;  /* 0x00001e1fff0b7424 */ /* 0x000fc600078e00ff */
[----:B------:R-:W-:-:S13]  /*19720*/  ISETP.GE.AND P4, PT, R4, R0, PT ;  /* 0x000000000400720c */ /* 0x000fda0003f86270 */
[----:B0----5:R-:W-:Y:S05]  /*19730*/  WARPSYNC.COLLECTIVE R15, `(.L_x_9957) ;  /* 0x000000000f087348 */ /* 0x021fea0003c00000 */
[----:B------:R1:W2:Y:S02]  /*19740*/  SHFL.IDX P6, R14, R13, R12, R11 ;  /* 0x0000000c0d0e7389 */ /* 0x0002a400000c000b */
[----:B012--5:R-:W-:Y:S01]  /*19750*/  ENDCOLLECTIVE ;  /* 0x000000000000791b */ /* 0x027fe20003800000 */
.L_x_9957:
[----:B------:R-:W-:Y:S02]  /*19760*/  IMAD.MOV.U32 R13, RZ, RZ, R6 ;  /* 0x000000ffff0d7224 */ /* 0x000fe400078e0006 */
[----:B------:R-:W-:-:S07]  /*19770*/  IMAD.MOV.U32 R2, RZ, RZ, R14 ;  /* 0x000000ffff027224 */ /* 0x000fce00078e000e */
[----:B------:R-:W-:Y:S05]  /*19780*/  WARPSYNC.COLLECTIVE R15, `(.L_x_9958) ;  /* 0x000000000f087348 */ /* 0x000fea0003c00000 */
[----:B------:R0:W1:Y:S02]  /*19790*/  SHFL.IDX P6, R14, R13, R12, R11 ;  /* 0x0000000c0d0e7389 */ /* 0x00006400000c000b */
[----:B01----:R-:W-:Y:S01]  /*197a0*/  ENDCOLLECTIVE ;  /* 0x000000000000791b */ /* 0x003fe20003800000 */
.L_x_9958:
[----:B------:R-:W-:Y:S02]  /*197b0*/  IMAD.MOV.U32 R13, RZ, RZ, R5 ;  /* 0x000000ffff0d7224 */ /* 0x000fe400078e0005 */
[----:B------:R-:W-:Y:S02]  /*197c0*/  IMAD.MOV.U32 R12, RZ, RZ, 0x1 ;  /* 0x00000001ff0c7424 */ /* 0x000fe400078e00ff */
[----:B------:R-:W-:-:S07]  /*197d0*/  IMAD.MOV.U32 R3, RZ, RZ, R14 ;  /* 0x000000ffff037224 */ /* 0x000fce00078e000e */
[----:B------:R-:W-:Y:S05]  /*197e0*/  WARPSYNC.COLLECTIVE R15, `(.L_x_9959) ;  /* 0x000000000f087348 */ /* 0x000fea0003c00000 */
[----:B------:R0:W1:Y:S02]  /*197f0*/  SHFL.IDX P6, R14, R13, R12, R11 ;  /* 0x0000000c0d0e7389 */ /* 0x00006400000c000b */
[----:B01----:R-:W-:Y:S01]  /*19800*/  ENDCOLLECTIVE ;  /* 0x000000000000791b */ /* 0x003fe20003800000 */
.L_x_9959:
        /* <DEDUP_REMOVED lines=10> */
.L_x_9960:
        /* <DEDUP_REMOVED lines=12> */
.L_x_9961:
        /* <DEDUP_REMOVED lines=8> */
.L_x_9962:
[----:B------:R-:W-:-:S05]  /*199f0*/  @!P4 IMAD.X R3, RZ, RZ, R5, P3 ;  /* 0x000000ffff03c224 */ /* 0x000fca00018e0605 */
        /* <DEDUP_REMOVED lines=8> */
.L_x_9889:
[----:B--2---:R2:W3:Y:S02]  /*19a80*/  SYNCS.PHASECHK.TRANS64.TRYWAIT P0, [R16+URZ+0x19c20], R3 ;  /* 0x019c2003100075a7 */ /* 0x0044e4000800017f */
[----:B---3--:R-:W-:Y:S05]  /*19a90*/  @!P0 NANOSLEEP.SYNCS 0x989680 ;  /* 0x009896800000895d */ /* 0x008fea0003900000 */
[----:B------:R-:W3:Y:S02]  /*19aa0*/  @!P0 SYNCS.PHASECHK.TRANS64 P0, [R16+URZ+0x19c20], R3 ;  /* 0x019c2003100085a7 */ /* 0x000ee4000800007f */
[----:B---3--:R-:W-:Y:S05]  /*19ab0*/  @!P0 BRA `(.L_x_9889) ;  /* 0xfffffffc00f08947 */ /* 0x008fea000383ffff */
[----:B------:R-:W-:Y:S05]  /*19ac0*/  BRA `(.L_x_9964) ;  /* 0xffffffc800747947 */ /* 0x000fea000383ffff */
.L_x_9895:
[----:B-1----:R1:W2:Y:S02]  /*19ad0*/  SYNCS.PHASECHK.TRANS64.TRYWAIT P0, [R6+URZ+0x19c80], R4 ;  /* 0x019c8004060075a7 */ /* 0x0022a4000800017f */
[----:B--2---:R-:W-:Y:S05]  /*19ae0*/  @!P0 NANOSLEEP.SYNCS 0x989680 ;  /* 0x009896800000895d */ /* 0x004fea0003900000 */
[----:B------:R-:W2:Y:S02]  /*19af0*/  @!P0 SYNCS.PHASECHK.TRANS64 P0, [R6+URZ+0x19c80], R4 ;  /* 0x019c8004060085a7 */ /* 0x000ea4000800007f */
[----:B--2---:R-:W-:Y:S05]  /*19b00*/  @!P0 BRA `(.L_x_9895) ;  /* 0xfffffffc00f08947 */ /* 0x004fea000383ffff */
[----:B------:R-:W-:Y:S05]  /*19b10*/  BRA `(.L_x_9965) ;  /* 0xffffffcc00187947 */ /* 0x000fea000383ffff */
.L_x_9902:
[----:B--2---:R2:W3:Y:S02]  /*19b20*/  SYNCS.PHASECHK.TRANS64.TRYWAIT P0, [R6+URZ+0x19c40], R4 ;  /* 0x019c4004060075a7 */ /* 0x0044e4000800017f */
[----:B---3--:R-:W-:Y:S05]  /*19b30*/  @!P0 NANOSLEEP.SYNCS 0x989680 ;  /* 0x009896800000895d */ /* 0x008fea0003900000 */
[----:B------:R-:W3:Y:S02]  /*19b40*/  @!P0 SYNCS.PHASECHK.TRANS64 P0, [R6+URZ+0x19c40], R4 ;  /* 0x019c4004060085a7 */ /* 0x000ee4000800007f */
[----:B---3--:R-:W-:Y:S05]  /*19b50*/  @!P0 BRA `(.L_x_9902) ;  /* 0xfffffffc00f08947 */ /* 0x008fea000383ffff */
[----:B------:R-:W-:Y:S05]  /*19b60*/  BRA `(.L_x_9966) ;  /* 0xffffffd000107947 */ /* 0x000fea000383ffff */
.L_x_9910:
[----:B-1----:R1:W2:Y:S02]  /*19b70*/  SYNCS.PHASECHK.TRANS64.TRYWAIT P0, [R3+URZ+0x19c70], R4 ;  /* 0x019c7004030075a7 */ /* 0x0022a4000800017f */
[----:B--2---:R-:W-:Y:S05]  /*19b80*/  @!P0 NANOSLEEP.SYNCS 0x989680 ;  /* 0x009896800000895d */ /* 0x004fea0003900000 */
[----:B------:R-:W2:Y:S02]  /*19b90*/  @!P0 SYNCS.PHASECHK.TRANS64 P0, [R3+URZ+0x19c70], R4 ;  /* 0x019c7004030085a7 */ /* 0x000ea4000800007f */
[----:B--2---:R-:W-:Y:S05]  /*19ba0*/  @!P0 BRA `(.L_x_9910) ;  /* 0xfffffffc00f08947 */ /* 0x004fea000383ffff */
[----:B------:R-:W-:Y:S05]  /*19bb0*/  BRA `(.L_x_9967) ;  /* 0xffffffd400247947 */ /* 0x000fea000383ffff */
.L_x_9912:
[----:B-1----:R1:W2:Y:S02]  /*19bc0*/  SYNCS.PHASECHK.TRANS64.TRYWAIT P0, [R3+URZ+0x19c60], R4 ;  /* 0x019c6004030075a7 */ /* 0x0022a4000800017f */
[----:B--2---:R-:W-:Y:S05]  /*19bd0*/  @!P0 NANOSLEEP.SYNCS 0x989680 ;  /* 0x009896800000895d */ /* 0x004fea0003900000 */
[----:B------:R-:W2:Y:S02]  /*19be0*/  @!P0 SYNCS.PHASECHK.TRANS64 P0, [R3+URZ+0x19c60], R4 ;  /* 0x019c6004030085a7 */ /* 0x000ea4000800007f */
[----:B--2---:R-:W-:Y:S05]  /*19bf0*/  @!P0 BRA `(.L_x_9912) ;  /* 0xfffffffc00f08947 */ /* 0x004fea000383ffff */
[----:B------:R-:W-:Y:S05]  /*19c00*/  BRA `(.L_x_9968) ;  /* 0xffffffd4002c7947 */ /* 0x000fea000383ffff */
.L_x_9919:
[----:B--2---:R2:W3:Y:S02]  /*19c10*/  SYNCS.PHASECHK.TRANS64.TRYWAIT P1, [R0+URZ+0x19c70], R3 ;  /* 0x019c7003000075a7 */ /* 0x0044e4000802017f */
[----:B---3--:R-:W-:Y:S05]  /*19c20*/  @!P1 NANOSLEEP.SYNCS 0x989680 ;  /* 0x009896800000995d */ /* 0x008fea0003900000 */
[----:B------:R-:W3:Y:S02]  /*19c30*/  @!P1 SYNCS.PHASECHK.TRANS64 P1, [R0+URZ+0x19c70], R3 ;  /* 0x019c7003000095a7 */ /* 0x000ee4000802007f */
[----:B---3--:R-:W-:Y:S05]  /*19c40*/  @!P1 BRA `(.L_x_9919) ;  /* 0xfffffffc00f09947 */ /* 0x008fea000383ffff */
[----:B------:R-:W-:Y:S05]  /*19c50*/  BRA `(.L_x_9969) ;  /* 0xffffffd800d47947 */ /* 0x000fea000383ffff */
.L_x_9921:
[----:B--2---:R2:W3:Y:S02]  /*19c60*/  SYNCS.PHASECHK.TRANS64.TRYWAIT P1, [R0+URZ+0x19c60], R3 ;  /* 0x019c6003000075a7 */ /* 0x0044e4000802017f */
[----:B---3--:R-:W-:Y:S05]  /*19c70*/  @!P1 NANOSLEEP.SYNCS 0x989680 ;  /* 0x009896800000995d */ /* 0x008fea0003900000 */
[----:B------:R-:W3:Y:S02]  /*19c80*/  @!P1 SYNCS.PHASECHK.TRANS64 P1, [R0+URZ+0x19c60], R3 ;  /* 0x019c6003000095a7 */ /* 0x000ee4000802007f */
[----:B---3--:R-:W-:Y:S05]  /*19c90*/  @!P1 BRA `(.L_x_9921) ;  /* 0xfffffffc00f09947 */ /* 0x008fea000383ffff */
[----:B------:R-:W-:Y:S05]  /*19ca0*/  BRA `(.L_x_9970) ;  /* 0xffffffd800d87947 */ /* 0x000fea000383ffff */
.L_x_9934:
[----:B0-----:R0:W1:Y:S02]  /*19cb0*/  SYNCS.PHASECHK.TRANS64.TRYWAIT P0, [R9+URZ+0x19c20], R0 ;  /* 0x019c2000090075a7 */ /* 0x001064000800017f */
[----:B-1----:R-:W-:Y:S05]  /*19cc0*/  @!P0 NANOSLEEP.SYNCS 0x989680 ;  /* 0x009896800000895d */ /* 0x002fea0003900000 */
[----:B------:R-:W1:Y:S02]  /*19cd0*/  @!P0 SYNCS.PHASECHK.TRANS64 P0, [R9+URZ+0x19c20], R0 ;  /* 0x019c2000090085a7 */ /* 0x000e64000800007f */
[----:B-1----:R-:W-:Y:S05]  /*19ce0*/  @!P0 BRA `(.L_x_9934) ;  /* 0xfffffffc00f08947 */ /* 0x002fea000383ffff */
[----:B------:R-:W-:Y:S05]  /*19cf0*/  BRA `(.L_x_9971) ;  /* 0xfffffff000587947 */ /* 0x000fea000383ffff */
.L_x_9935:
        /* <DEDUP_REMOVED lines=11> */
.L_x_9973:
[----:B------:R-:W-:Y:S05]  /*19db0*/  BSYNC B0 ;  /* 0x0000000000007941 */ /* 0x000fea0003800000 */
.L_x_9972:
[----:B------:R-:W-:Y:S05]  /*19dc0*/  BRA `(.L_x_9974) ;  /* 0xfffffff000407947 */ /* 0x000fea000383ffff */
.L_x_9938:
[----:B------:R-:W-:Y:S01]  /*19dd0*/  BSSY B1, `(.L_x_9975) ;  /* 0x0000006000017945 */ /* 0x000fe20003800000 */
[----:B------:R-:W-:-:S07]  /*19de0*/  IMAD.MOV.U32 R15, RZ, RZ, -0x1 ;  /* 0xffffffffff0f7424 */ /* 0x000fce00078e00ff */
[----:B0-----:R-:W-:Y:S05]  /*19df0*/  WARPSYNC.COLLECTIVE R15, `(.L_x_9976) ;  /* 0x000000000f0c7348 */ /* 0x001fea0003c00000 */
[----:B------:R-:W-:Y:S02]  /*19e00*/  ELECT P6, UR62, PT ;  /* 0x00000000003e782f */ /* 0x000fe400038c0000 */
[----:B------:R-:W-:Y:S01]  /*19e10*/  MOV R14, UR62 ;  /* 0x0000003e000e7c02 */ /* 0x000fe20008000f00 */
[----:B0-----:R-:W-:Y:S10]  /*19e20*/  ENDCOLLECTIVE ;  /* 0x000000000000791b */ /* 0x001ff40003800000 */
.L_x_9976:
[----:B------:R-:W-:Y:S05]  /*19e30*/  BSYNC B1 ;  /* 0x0000000000017941 */ /* 0x000fea0003800000 */
.L_x_9975:
[----:B------:R-:W-:Y:S05]  /*19e40*/  BRA `(.L_x_9977) ;  /* 0xfffffff000387947 */ /* 0x000fea000383ffff */
.L_x_9940:
[----:B0-----:R0:W1:Y:S02]  /*19e50*/  SYNCS.PHASECHK.TRANS64.TRYWAIT P1, [R7+URZ], R2 ;  /* 0x00000002070075a7 */ /* 0x001064000802017f */
[----:B-1----:R-:W-:Y:S05]  /*19e60*/  @!P1 NANOSLEEP.SYNCS 0x989680 ;  /* 0x009896800000995d */ /* 0x002fea0003900000 */
[----:B------:R-:W1:Y:S02]  /*19e70*/  @!P1 SYNCS.PHASECHK.TRANS64 P1, [R7+URZ], R2 ;  /* 0x00000002070095a7 */ /* 0x000e64000802007f */
[----:B-1----:R-:W-:Y:S05]  /*19e80*/  @!P1 BRA `(.L_x_9940) ;  /* 0xfffffffc00f09947 */ /* 0x002fea000383ffff */
[----:B------:R-:W-:Y:S05]  /*19e90*/  BRA `(.L_x_9978) ;  /* 0xfffffff0006c7947 */ /* 0x000fea000383ffff */
.L_x_9941:
[----:B-1----:R1:W2:Y:S02]  /*19ea0*/  SYNCS.PHASECHK.TRANS64.TRYWAIT P1, [R3+URZ], R0 ;  /* 0x00000000030075a7 */ /* 0x0022a4000802017f */
[----:B--2---:R-:W-:Y:S05]  /*19eb0*/  @!P1 NANOSLEEP.SYNCS 0x989680 ;  /* 0x009896800000995d */ /* 0x004fea0003900000 */
[----:B------:R-:W2:Y:S02]  /*19ec0*/  @!P1 SYNCS.PHASECHK.TRANS64 P1, [R3+URZ], R0 ;  /* 0x00000000030095a7 */ /* 0x000ea4000802007f */
[----:B--2---:R-:W-:Y:S05]  /*19ed0*/  @!P1 BRA `(.L_x_9941) ;  /* 0xfffffffc00f09947 */ /* 0x004fea000383ffff */
[----:B------:R-:W-:Y:S05]  /*19ee0*/  BRA `(.L_x_9979) ;  /* 0xfffffff000607947 */ /* 0x000fea000383ffff */
.L_x_9943:
[----:B-1----:R1:W2:Y:S02]  /*19ef0*/  SYNCS.PHASECHK.TRANS64.TRYWAIT P1, [R3+URZ+0x19c60], R2 ;  /* 0x019c6002030075a7 */ /* 0x0022a4000802017f */
[----:B--2---:R-:W-:Y:S05]  /*19f00*/  @!P1 NANOSLEEP.SYNCS 0x989680 ;  /* 0x009896800000995d */ /* 0x004fea0003900000 */
[----:B------:R-:W2:Y:S02]  /*19f10*/  @!P1 SYNCS.PHASECHK.TRANS64 P1, [R3+URZ+0x19c60], R2 ;  /* 0x019c6002030095a7 */ /* 0x000ea4000802007f */
[----:B--2---:R-:W-:Y:S05]  /*19f20*/  @!P1 BRA `(.L_x_9943) ;  /* 0xfffffffc00f09947 */ /* 0x004fea000383ffff */
[----:B------:R-:W-:Y:S05]  /*19f30*/  BRA `(.L_x_9980) ;  /* 0xfffffff000607947 */ /* 0x000fea000383ffff */
.L_x_9945:
[----:B--2---:R2:W3:Y:S02]  /*19f40*/  SYNCS.PHASECHK.TRANS64.TRYWAIT P1, [R5+URZ+0x19c60], R0 ;  /* 0x019c6000050075a7 */ /* 0x0044e4000802017f */
[----:B---3--:R-:W-:Y:S05]  /*19f50*/  @!P1 NANOSLEEP.SYNCS 0x989680 ;  /* 0x009896800000995d */ /* 0x008fea0003900000 */
[----:B------:R-:W3:Y:S02]  /*19f60*/  @!P1 SYNCS.PHASECHK.TRANS64 P1, [R5+URZ+0x19c60], R0 ;  /* 0x019c6000050095a7 */ /* 0x000ee4000802007f */
[----:B---3--:R-:W-:Y:S05]  /*19f70*/  @!P1 BRA `(.L_x_9945) ;  /* 0xfffffffc00f09947 */ /* 0x008fea000383ffff */
[----:B------:R-:W-:Y:S05]  /*19f80*/  BRA `(.L_x_9981) ;  /* 0xfffffff000607947 */ /* 0x000fea000383ffff */
.L_x_9947:
[----:B---3--:R3:W4:Y:S02]  /*19f90*/  SYNCS.PHASECHK.TRANS64.TRYWAIT P0, [R3+URZ+0x19c80], R2 ;  /* 0x019c8002030075a7 */ /* 0x008724000800017f */
[----:B----4-:R-:W-:Y:S05]  /*19fa0*/  @!P0 NANOSLEEP.SYNCS 0x989680 ;  /* 0x009896800000895d */ /* 0x010fea0003900000 */
[----:B------:R-:W4:Y:S02]  /*19fb0*/  @!P0 SYNCS.PHASECHK.TRANS64 P0, [R3+URZ+0x19c80], R2 ;  /* 0x019c8002030085a7 */ /* 0x000f24000800007f */
[----:B----4-:R-:W-:Y:S05]  /*19fc0*/  @!P0 BRA `(.L_x_9947) ;  /* 0xfffffffc00f08947 */ /* 0x010fea000383ffff */
[----:B------:R-:W-:Y:S05]  /*19fd0*/  BRA `(.L_x_9948) ;  /* 0xfffffff0005c7947 */ /* 0x000fea000383ffff */
.L_x_9982:
        /* <DEDUP_REMOVED lines=10> */
.L_x_13369:


//--------------------- .text._ZN7cutlass13device_kernelIN5flash11enable_sm90INS1_16FlashAttnFwdSm90INS1_25CollectiveMainloopFwdSm90ILi2EN4cute5tupleIJNS5_1CILi1EEES8_S8_EEENS6_IJNS7_ILi192EEENS7_ILi128EEENS7_ILi96EEEEEELi96ENS_12float_e4m3_tEfNS_4arch4Sm90ELb0ELb1ELb1ELb1ELb0ELb1ELb0ELb1ELb1ELb1ELb1ELb0EEENS1_21CollectiveEpilogueFwdINS6_IJSA_SC_SB_EEES9_NS_10bfloat16_tESG_Li384ELb1ELb1ELb1ELb1EEENS1_36VarlenDynamicPersistentTileSchedulerILi192ELi128ELi384ELi128ELb1ELb1ELb1ELb1ELb0ELb1EEEEEEEEEvNT_6ParamsE --------------------------
	.section	.text._ZN7cutlass13device_kernelIN5flash11enable_sm90INS1_16FlashAttnFwdSm90INS1_25CollectiveMainloopFwdSm90ILi2EN4cute5tupleIJNS5_1CILi1EEES8_S8_EEENS6_IJNS7_ILi192EEENS7_ILi128EEENS7_ILi96EEEEEELi96ENS_12float_e4m3_tEfNS_4arch4Sm90ELb0ELb1ELb1ELb1ELb0ELb1ELb0ELb1ELb1ELb1ELb1ELb0EEENS1_21CollectiveEpilogueFwdINS6_IJSA_SC_SB_EEES9_NS_10bfloat16_tESG_Li384ELb1ELb1ELb1ELb1EEENS1_36VarlenDynamicPersistentTileSchedulerILi192ELi128ELi384ELi128ELb1ELb1ELb1ELb1ELb0ELb1EEEEEEEEEvNT_6ParamsE,"ax",@progbits
	.align	128
.text._ZN7cutlass13device_kernelIN5flash11enable_sm90INS1_16FlashAttnFwdSm90INS1_25CollectiveMainloopFwdSm90ILi2EN4cute5tupleIJNS5_1CILi1EEES8_S8_EEENS6_IJNS7_ILi192EEENS7_ILi128EEENS7_ILi96EEEEEELi96ENS_12float_e4m3_tEfNS_4arch4Sm90ELb0ELb1ELb1ELb1ELb0ELb1ELb0ELb1ELb1ELb1ELb1ELb0EEENS1_21CollectiveEpilogueFwdINS6_IJSA_SC_SB_EEES9_NS_10bfloat16_tESG_Li384ELb1ELb1ELb1ELb1EEENS1_36VarlenDynamicPersistentTileSchedulerILi192ELi128ELi384ELi128ELb1ELb1ELb1ELb1ELb0ELb1EEEEEEEEEvNT_6ParamsE:
        .type           _ZN7cutlass13device_kernelIN5flash11enable_sm90INS1_16FlashAttnFwdSm90INS1_25CollectiveMainloopFwdSm90ILi2EN4cute5tupleIJNS5_1CILi1EEES8_S8_EEENS6_IJNS7_ILi192EEENS7_ILi128EEENS7_ILi96EEEEEELi96ENS_12float_e4m3_tEfNS_4arch4Sm90ELb0ELb1ELb1ELb1ELb0ELb1ELb0ELb1ELb1ELb1ELb1ELb0EEENS1_21CollectiveEpilogueFwdINS6_IJSA_SC_SB_EEES9_NS_10bfloat16_tESG_Li384ELb1ELb1ELb1ELb1EEENS1_36VarlenDynamicPersistentTileSchedulerILi192ELi128ELi384ELi128ELb1ELb1ELb1ELb1ELb0ELb1EEEEEEEEEvNT_6ParamsE,@function
        .size           _ZN7cutlass13device_kernelIN5flash11enable_sm90INS1_16FlashAttnFwdSm90INS1_25CollectiveMainloopFwdSm90ILi2EN4cute5tupleIJNS5_1CILi1EEES8_S8_EEENS6_IJNS7_ILi192EEENS7_ILi128EEENS7_ILi96EEEEEELi96ENS_12float_e4m3_tEfNS_4arch4Sm90ELb0ELb1ELb1ELb1ELb0ELb1ELb0ELb1ELb1ELb1ELb1ELb0EEENS1_21CollectiveEpilogueFwdINS6_IJSA_SC_SB_EEES9_NS_10bfloat16_tESG_Li384ELb1ELb1ELb1ELb1EEENS1_36VarlenDynamicPersistentTileSchedulerILi192ELi128ELi384ELi128ELb1ELb1ELb1ELb1ELb0ELb1EEEEEEEEEvNT_6ParamsE,(.L_x_13370 - _ZN7cutlass13device_kernelIN5flash11enable_sm90INS1_16FlashAttnFwdSm90INS1_25CollectiveMainloopFwdSm90ILi2EN4cute5tupleIJNS5_1CILi1EEES8_S8_EEENS6_IJNS7_ILi192EEENS7_ILi128EEENS7_ILi96EEEEEELi96ENS_12float_e4m3_tEfNS_4arch4Sm90ELb0ELb1ELb1ELb1ELb0ELb1ELb0ELb1ELb1ELb1ELb1ELb0EEENS1_21CollectiveEpilogueFwdINS6_IJSA_SC_SB_EEES9_NS_10bfloat16_tESG_Li384ELb1ELb1ELb1ELb1EEENS1_36VarlenDynamicPersistentTileSchedulerILi192ELi128ELi384ELi128ELb1ELb1ELb1ELb1ELb0ELb1EEEEEEEEEvNT_6ParamsE)
        .other          _ZN7cutlass13device_kernelIN5flash11enable_sm90INS1_16FlashAttnFwdSm90INS1_25CollectiveMainloopFwdSm90ILi2EN4cute5tupleIJNS5_1CILi1EEES8_S8_EEENS6_IJNS7_ILi192EEENS7_ILi128EEENS7_ILi96EEEEEELi96ENS_12float_e4m3_tEfNS_4arch4Sm90ELb0ELb1ELb1ELb1ELb0ELb1ELb0ELb1ELb1ELb1ELb1ELb0EEENS1_21CollectiveEpilogueFwdINS6_IJSA_SC_SB_EEES9_NS_10bfloat16_tESG_Li384ELb1ELb1ELb1ELb1EEENS1_36VarlenDynamicPersistentTileSchedulerILi192ELi128ELi384ELi128ELb1ELb1ELb1ELb1ELb0ELb1EEEEEEEEEvNT_6ParamsE,@"STO_CUDA_ENTRY STV_DEFAULT"
_ZN7cutlass13device_kernelIN5flash11enable_sm90INS1_16FlashAttnFwdSm90INS1_25CollectiveMainloopFwdSm90ILi2EN4cute5tupleIJNS5_1CILi1EEES8_S8_EEENS6_IJNS7_ILi192EEENS7_ILi128EEENS7_ILi96EEEEEELi96ENS_12float_e4m3_tEfNS_4arch4Sm90ELb0ELb1ELb1ELb1ELb0ELb1ELb0ELb1ELb1ELb1ELb1ELb0EEENS1_21CollectiveEpilogueFwdINS6_IJSA_SC_SB_EEES9_NS_10bfloat16_tESG_Li384ELb1ELb1ELb1ELb1EEENS1_36VarlenDynamicPersistentTileSchedulerILi192ELi128ELi384ELi128ELb1ELb1ELb1ELb1ELb0ELb1EEEEEEEEEvNT_6ParamsE:
        /* <DEDUP_REMOVED lines=24> */
.L_x_9984:
[----:B------:R-:W-:Y:S05]  /*0180*/  BSYNC B0 ;  /* 0x0000000000007941 */ /* 0x000fea0003800000 */
.L_x_9983:
        /* <DEDUP_REMOVED lines=41> */
.L_x_9985:
        /* <DEDUP_REMOVED lines=22> */
.L_x_9986:
        /* <DEDUP_REMOVED lines=18> */
.L_x_9987:
        /* <DEDUP_REMOVED lines=22> */
.L_x_9988:
        /* <DEDUP_REMOVED lines=22> */
.L_x_9989:
        /* <DEDUP_REMOVED lines=8> */
.L_x_9992:
[----:B------:R-:W-:-:S08]  /*09e0*/  NOP ;  /* 0x0000000000007918 */ /* 0x000fd00000000000 */
[----:B------:R-:W0:Y:S02]  /*09f0*/  USETMAXREG.TRY_ALLOC.CTAPOOL UP0, 0xa0 ;  /* 0x000000a0000079c8 */ /* 0x000e240008000600 */
[----:B0-----:R-:W-:-:S13]  /*0a00*/  PLOP3.LUT P0, PT, PT, PT, UP0, 0x80, 0x0 ;  /* 0x000000000000781c */ /* 0x001fda0003f0f008 */
[----:B------:R-:W-:Y:S05]  /*0a10*/  @!P0 BRA `(.L_x_9992) ;  /* 0xfffffffc00f08947 */ /* 0x000fea000383ffff */
[----:B------:R-:W0:Y:S08]  /*0a20*/  S2UR UR4, SR_CgaCtaId ;  /* 0x00000000000479c3 */ /* 0x000e300000008800 */
[----:B------:R-:W-:Y:S06]  /*0a30*/  BAR.ARV 0x8, 0x200 ;  /* 0x0208000000007b1d */ /* 0x000fec0000002000 */
[----:B------:R-:W-:-:S02]  /*0a40*/  MOV R16, 0x400 ;  /* 0x0000040000107802 */ /* 0x000fc40000000f00 */
[----:B------:R-:W-:Y:S01]  /*0a50*/  BAR.SYNC.DEFER_BLOCKING 0x5, 0x200 ;  /* 0x0148000000007b1d */ /* 0x000fe20000010000 */
[----:B0-----:R-:W-:-:S05]  /*0a60*/  IMAD.U32 R0, RZ, RZ, UR4 ;  /* 0x00000004ff007e24 */ /* 0x001fca000f8e00ff */
[----:B------:R-:W-:Y:S01]  /*0a70*/  ULDC UR4, c[0x0][0xc3c] ;  /* 0x00030f0000047ab9 */ /* 0x000fe20000000800 */
[----:B------:R-:W-:Y:S01]  /*0a80*/  LEA R16, R0, R16, 0x18 ;  /* 0x0000001000107211 */ /* 0x000fe200078ec0ff */
[----:B------:R-:W-:Y:S04]  /*0a90*/  STL [R1+0x18], R0 ;  /* 0x0000180001007387 */ /* 0x000fe80000100800 */
[----:B------:R-:W0:Y:S01]  /*0aa0*/  LDS.128 R8, [R16+0x19cd0] ;  /* 0x019cd00010087984 */ /* 0x000e220000000c00 */
[----:B------:R-:W-:Y:S06]  /*0ab0*/  BAR.ARV 0x4, 0x200 ;  /* 0x0108000000007b1d */ /* 0x000fec0000002000 */
[----:B0-----:R-:W-:-:S13]  /*0ac0*/  ISETP.GE.AND P0, PT, R11, UR4, PT ;  /* 0x000000040b007c0c */ /* 0x001fda000bf06270 */
[----:B------:R-:W-:Y:S05]  /*0ad0*/  @P0 BRA `(.L_x_9993) ;  /* 0x0000024c003c0947 */ /* 0x000fea0003800000 */
[----:B------:R-:W0:Y:S01]  /*0ae0*/  S2R R0, SR_TID.X ;  /* 0x0000000000007919 */ /* 0x000e220000002100 */
[----:B------:R-:W-:Y:S01]  /*0af0*/  IMAD.MOV.U32 R22, RZ, RZ, RZ ;  /* 0x000000ffff167224 */ /* 0x000fe200078e00ff */
[----:B------:R-:W-:Y:S01]  /*0b00*/  ULOP3.LUT UR38, UR37, 0x1, URZ, 0xfc, !UPT ;  /* 0x0000000125267892 */ /* 0x000fe2000f8efc3f */
[----:B0-----:R-:W-:-:S05]  /*0b10*/  VIADD R27, R0, 0xffffff80 ;  /* 0xffffff80001b7836 */ /* 0x001fca0000000000 */
[----:B------:R-:W-:Y:S02]  /*0b20*/  SHF.R.S32.HI R0, RZ, 0x1f, R27 ;  /* 0x0000001fff007819 */ /* 0x000fe4000001141b */
[-C--:B------:R-:W-:Y:S02]  /*0b30*/  LEA.HI R3, R27, R27.reuse, RZ, 0x1 ;  /* 0x0000001b1b037211 */ /* 0x080fe400078f08ff */
[CC--:B------:R-:W-:Y:S02]  /*0b40*/  LEA.HI R2, R0.reuse, R27.reuse, RZ, 0x5 ;  /* 0x0000001b00027211 */ /* 0x0c0fe400078f28ff */
[----:B------:R-:W-:Y:S02]  /*0b50*/  LEA.HI R6, R0, R27, RZ, 0x4 ;  /* 0x0000001b00067211 */ /* 0x000fe400078f20ff */
[----:B------:R-:W-:Y:S01]  /*0b60*/  SHF.R.S32.HI R154, RZ, 0x1, R3 ;  /* 0x00000001ff9a7819 */ /* 0x000fe20000011403 */
[----:B------:R-:W-:Y:S01]  /*0b70*/  IMAD.SHL.U32 R4, R2, 0x10, RZ ;  /* 0x0000001002047824 */ /* 0x000fe200078e00ff */
[----:B------:R-:W-:-:S04]  /*0b80*/  LOP3.LUT R2, R6, 0x7fffff0, RZ, 0xc0, !PT ;  /* 0x07fffff006027812 */ /* 0x000fc800078ec0ff */
[----:B------:R-:W-:Y:S01]  /*0b90*/  LOP3.LUT R5, R4, 0xfffffe00, RZ, 0xc0, !PT ;  /* 0xfffffe0004057812 */ /* 0x000fe200078ec0ff */
[----:B------:R-:W-:Y:S01]  /*0ba0*/  IMAD.IADD R4, R27, 0x1, -R2 ;  /* 0x000000011b047824 */ /* 0x000fe200078e0a02 */
[----:B------:R-:W-:-:S03]  /*0bb0*/  LEA.HI R2, R0, R27, RZ, 0x7 ;  /* 0x0000001b00027211 */ /* 0x000fc600078f38ff */
[----:B------:R-:W-:Y:S01]  /*0bc0*/  IMAD R13, R4, 0x20, R5 ;  /* 0x00000020040d7824 */ /* 0x000fe200078e0205 */
[----:B------:R-:W-:Y:S02]  /*0bd0*/  LOP3.LUT R7, R2, 0xffffff80, RZ, 0xc0, !PT ;  /* 0xffffff8002077812 */ /* 0x000fe400078ec0ff */
[----:B------:R-:W-:Y:S02]  /*0be0*/  SHF.R.S32.HI R5, RZ, 0x1f, R3 ;  /* 0x0000001fff057819 */ /* 0x000fe40000011403 */
[----:B------:R-:W-:Y:S01]  /*0bf0*/  LOP3.LUT R3, R3, 0xfffffffe, RZ, 0xc0, !PT ;  /* 0xfffffffe03037812 */ /* 0x000fe200078ec0ff */
[----:B------:R-:W-:Y:S01]  /*0c00*/  IMAD.IADD R21, R27, 0x1, -R7 ;  /* 0x000000011b157824 */ /* 0x000fe200078e0a07 */
[----:B------:R-:W-:Y:S02]  /*0c10*/  LEA.HI R5, R5, R154, RZ, 0x2 ;  /* 0x0000009a05057211 */ /* 0x000fe400078f10ff */
[----:B------:R-:W-:Y:S01]  /*0c20*/  SHF.R.S32.HI R7, RZ, 0x4, R6 ;  /* 0x00000004ff077819 */ /* 0x000fe20000011406 */
[----:B------:R-:W-:Y:S01]  /*0c30*/  IMAD.IADD R26, R27, 0x1, -R3 ;  /* 0x000000011b1a7824 */ /* 0x000fe200078e0a03 */
[----:B------:R-:W-:-:S02]  /*0c40*/  LOP3.LUT R5, R5, 0x7fffffc, RZ, 0xc0, !PT ;  /* 0x07fffffc05057812 */ /* 0x000fc400078ec0ff */
[----:B------:R-:W-:Y:S01]  /*0c50*/  SHF.R.S32.HI R3, RZ, 0x1f, R21 ;  /* 0x0000001fff037819 */ /* 0x000fe20000011415 */
[----:B------:R-:W-:Y:S01]  /*0c60*/  IMAD.SHL.U32 R24, R26, 0x8, RZ ;  /* 0x000000081a187824 */ /* 0x000fe200078e00ff */
[----:B------:R-:W-:Y:S01]  /*0c70*/  LEA.HI R4, R0, R27, RZ, 0x3 ;  /* 0x0000001b00047211 */ /* 0x000fe200078f18ff */
[----:B------:R-:W-:Y:S01]  /*0c80*/  IMAD.IADD R5, R154, 0x1, -R5 ;  /* 0x000000019a057824 */ /* 0x000fe200078e0a05 */
[----:B------:R-:W-:Y:S01]  /*0c90*/  LEA.HI R8, R3, R21, RZ, 0x2 ;  /* 0x0000001503087211 */ /* 0x000fe200078f10ff */
[----:B------:R-:W-:Y:S01]  /*0ca0*/  VIADD R14, R24, 0x20 ;  /* 0x00000020180e7836 */ /* 0x000fe20000000000 */
[----:B------:R-:W-:Y:S01]  /*0cb0*/  LEA.HI R6, R6, R7, RZ, 0x1 ;  /* 0x0000000706067211 */ /* 0x000fe200078f08ff */
[----:B------:R-:W-:Y:S01]  /*0cc0*/  IMAD R17, R7, 0x8, R5 ;  /* 0x0000000807117824 */ /* 0x000fe200078e0205 */
[----:B------:R-:W-:Y:S01]  /*0cd0*/  SHF.R.S32.HI R12, RZ, 0x2, R8 ;  /* 0x00000002ff0c7819 */ /* 0x000fe20000011408 */
[----:B------:R-:W-:Y:S01]  /*0ce0*/  IMAD.IADD R5, R24, 0x1, R14 ;  /* 0x0000000118057824 */ /* 0x000fe200078e020e */
[----:B------:R-:W-:Y:S01]  /*0cf0*/  SHF.R.S32.HI R15, RZ, 0x1f, R8 ;  /* 0x0000001fff0f7819 */ /* 0x000fe20000011408 */
[----:B------:R-:W-:Y:S01]  /*0d00*/  STL [R1+0x8], R24 ;  /* 0x0000081801007387 */ /* 0x000fe20000100800 */
[----:B------:R-:W-:Y:S01]  /*0d10*/  SHF.R.S32.HI R18, RZ, 0x7, R2 ;  /* 0x00000007ff127819 */ /* 0x000fe20000011402 */
[----:B------:R-:W-:Y:S01]  /*0d20*/  IMAD.SHL.U32 R17, R17, 0x20, RZ ;  /* 0x0000002011117824 */ /* 0x000fe200078e00ff */
[----:B------:R-:W-:Y:S01]  /*0d30*/  SHF.R.S32.HI R4, RZ, 0x3, R4 ;  /* 0x00000003ff047819 */ /* 0x000fe20000011404 */
[----:B------:R0:W-:Y:S01]  /*0d40*/  STL [R1+0x28], R14 ;  /* 0x0000280e01007387 */ /* 0x0001e20000100800 */
[----:B------:R-:W-:Y:S01]  /*0d50*/  LOP3.LUT R6, R6, 0x1ffffffe, RZ, 0xc0, !PT ;  /* 0x1ffffffe06067812 */ /* 0x000fe200078ec0ff */
[----:B------:R-:W-:Y:S01]  /*0d60*/  IMAD.HI R2, R18, 0x55555556, RZ ;  /* 0x5555555612027827 */ /* 0x000fe200078e02ff */
[----:B------:R-:W-:-:S02]  /*0d70*/  LEA.HI R15, R15, R12, RZ, 0x3 ;  /* 0x0000000c0f0f7211 */ /* 0x000fc400078f18ff */
[----:B------:R-:W-:Y:S01]  /*0d80*/  LEA.HI R3, R3, R21, RZ, 0x5 ;  /* 0x0000001503037211 */ /* 0x000fe200078f28ff */
[----:B------:R-:W-:Y:S01]  /*0d90*/  IMAD.SHL.U32 R4, R4, 0x80, RZ ;  /* 0x0000008004047824 */ /* 0x000fe200078e00ff */
[----:B------:R-:W-:Y:S01]  /*0da0*/  LOP3.LUT R15, R15, 0xfffffff8, RZ, 0xc0, !PT ;  /* 0xfffffff80f0f7812 */ /* 0x000fe200078ec0ff */
[----:B------:R-:W-:Y:S01]  /*0db0*/  IMAD.IADD R6, R7, 0x1, -R6 ;  /* 0x0000000107067824 */ /* 0x000fe200078e0a06 */
[----:B------:R-:W-:Y:S01]  /*0dc0*/  LEA.HI R2, R2, R2, RZ, 0x1 ;  /* 0x0000000202027211 */ /* 0x000fe200078f08ff */
[----:B------:R-:W-:Y:S01]  /*0dd0*/  IMAD.SHL.U32 R152, R26, 0x10, RZ ;  /* 0x000000101a987824 */ /* 0x000fe200078e00ff */
[----:B0-----:R-:W-:Y:S01]  /*0de0*/  SHF.R.S32.HI R14, RZ, 0x1f, R5 ;  /* 0x0000001fff0e7819 */ /* 0x001fe20000011405 */
[----:B------:R-:W-:Y:S01]  /*0df0*/  IMAD.IADD R12, R12, 0x1, -R15 ;  /* 0x000000010c0c7824 */ /* 0x000fe200078e0a0f */
[----:B------:R-:W-:Y:S01]  /*0e00*/  SHF.R.S32.HI R3, RZ, 0x5, R3 ;  /* 0x00000005ff037819 */ /* 0x000fe20000011403 */
[----:B------:R-:W-:Y:S01]  /*0e10*/  IMAD R2, R2, -0x3, R18 ;  /* 0xfffffffd02027824 */ /* 0x000fe200078e0212 */
[-C--:B------:R-:W-:Y:S01]  /*0e20*/  LEA.HI R7, R14, R5.reuse, RZ, 0x4 ;  /* 0x000000050e077211 */ /* 0x080fe200078f20ff */
[----:B------:R-:W-:Y:S01]  /*0e30*/  IMAD R6, R6, 0x8, R13 ;  /* 0x0000000806067824 */ /* 0x000fe200078e020d */
[----:B------:R-:W-:Y:S01]  /*0e40*/  LEA.HI R5, R14, R5, RZ, 0x5 ;  /* 0x000000050e057211 */ /* 0x000fe200078f28ff */
[----:B------:R-:W-:Y:S01]  /*0e50*/  IMAD R3, R3, 0x10, R12 ;  /* 0x0000001003037824 */ /* 0x000fe200078e020c */
[----:B------:R-:W-:-:S02]  /*0e60*/  LOP3.LUT R23, R4, 0x80, RZ, 0xc0, !PT ;  /* 0x0000008004177812 */ /* 0x000fc400078ec0ff */
[----:B------:R-:W-:Y:S02]  /*0e70*/  CS2R R18, SRZ ;  /* 0x0000000000127805 */ /* 0x000fe4000001ff00 */
[----:B------:R-:W-:Y:S01]  /*0e80*/  SHF.R.S32.HI R5, RZ, 0x5, R5 ;  /* 0x00000005ff057819 */ /* 0x000fe20000011405 */
[----:B------:R-:W-:Y:S01]  /*0e90*/  IMAD R3, R2, 0x40, R3 ;  /* 0x0000004002037824 */ /* 0x000fe200078e0203 */
[----:B------:R-:W-:Y:S01]  /*0ea0*/  SHF.R.U32.HI R20, RZ, 0x3, R23 ;  /* 0x00000003ff147819 */ /* 0x000fe20000011617 */
[----:B------:R-:W-:Y:S01]  /*0eb0*/  STL [R1+0x1c], R23 ;  /* 0x00001c1701007387 */ /* 0x000fe20000100800 */
[----:B------:R-:W-:Y:S01]  /*0ec0*/  LOP3.LUT R4, R23, 0x10, R7, 0xf8, !PT ;  /* 0x0000001017047812 */ /* 0x000fe200078ef807 */
[----:B------:R-:W-:Y:S01]  /*0ed0*/  IMAD R5, R5, 0x1800, R17 ;  /* 0x0000180005057824 */ /* 0x000fe200078e0211 */
[----:B------:R-:W-:Y:S01]  /*0ee0*/  LEA.HI R0, R0, R27, RZ, 0x2 ;  /* 0x0000001b00007211 */ /* 0x000fe200078f10ff */
[----:B------:R-:W-:Y:S01]  /*0ef0*/  STL [R1+0x2c], R17 ;  /* 0x00002c1101007387 */ /* 0x000fe20000100800 */
[----:B------:R-:W-:-:S02]  /*0f00*/  LOP3.LUT R4, R4, R20, RZ, 0x3c, !PT ;  /* 0x0000001404047212 */ /* 0x000fc400078e3cff */
[----:B------:R-:W-:Y:S01]  /*0f10*/  LOP3.LUT R2, R0, 0xfffffffc, RZ, 0xc0, !PT ;  /* 0xfffffffc00027812 */ /* 0x000fe200078ec0ff */
[----:B------:R-:W-:Y:S01]  /*0f20*/  STL [R1+0x74], R20 ;  /* 0x0000741401007387 */ /* 0x000fe20000100800 */
[----:B------:R-:W-:Y:S01]  /*0f30*/  IADD3 R4, R16, R5, R4 ;  /* 0x0000000510047210 */ /* 0x000fe20007ffe004 */
[----:B------:R-:W-:Y:S01]  /*0f40*/  VIADD R5, R24, 0x10 ;  /* 0x0000001018057836 */ /* 0x000fe20000000000 */
[----:B------:R-:W-:Y:S01]  /*0f50*/  LOP3.LUT R8, R8, 0x7ffffffc, RZ, 0xc0, !PT ;  /* 0x7ffffffc08087812 */ /* 0x000fe200078ec0ff */
[----:B------:R0:W-:Y:S04]  /*0f60*/  STL [R1+0x7c], R6 ;  /* 0x00007c0601007387 */ /* 0x0001e80000100800 */
[----:B------:R1:W-:Y:S01]  /*0f70*/  STL [R1+0x70], R4 ;  /* 0x0000700401007387 */ /* 0x0003e20000100800 */
[----:B------:R-:W-:-:S03]  /*0f80*/  IMAD.IADD R8, R21, 0x1, -R8 ;  /* 0x0000000115087824 */ /* 0x000fc600078e0a08 */
[----:B------:R-:W-:Y:S01]  /*0f90*/  STL [R1+0x44], R9 ;  /* 0x0000440901007387 */ /* 0x000fe20000100800 */
[----:B0-----:R-:W-:Y:S01]  /*0fa0*/  IMAD.IADD R6, R27, 0x1, -R2 ;  /* 0x000000011b067824 */ /* 0x001fe200078e0a02 */
[----:B------:R-:W-:Y:S02]  /*0fb0*/  SHF.R.S32.HI R2, RZ, 0x2, R0 ;  /* 0x00000002ff027819 */ /* 0x000fe40000011400 */
[----:B------:R-:W-:Y:S01]  /*0fc0*/  STL [R1+0x48], R10 ;  /* 0x0000480a01007387 */ /* 0x000fe20000100800 */
[----:B------:R-:W-:Y:S01]  /*0fd0*/  SHF.R.S32.HI R0, RZ, 0x1f, R154 ;  /* 0x0000001fff007819 */ /* 0x000fe2000001149a */
[C---:B-1----:R-:W-:Y:S01]  /*0fe0*/  IMAD.SHL.U32 R4, R6.reuse, 0x8, RZ ;  /* 0x0000000806047824 */ /* 0x042fe200078e00ff */
[----:B------:R-:W-:Y:S01]  /*0ff0*/  LEA.HI R0, R6, R6, RZ, 0x1 ;  /* 0x0000000606007211 */ /* 0x000fe200078f08ff */
[----:B------:R-:W-:Y:S03]  /*1000*/  STL [R1+0x4c], R11 ;  /* 0x00004c0b01007387 */ /* 0x000fe60000100800 */
[----:B------:R-:W-:Y:S01]  /*1010*/  LOP3.LUT R2, R0, 0x1ffffffe, RZ, 0xc0, !PT ;  /* 0x1ffffffe00027812 */ /* 0x000fe200078ec0ff */
[----:B------:R-:W-:Y:S01]  /*1020*/  STL [R1+0x78], R3 ;  /* 0x0000780301007387 */ /* 0x000fe20000100800 */
[----:B------:R-:W-:Y:S01]  /*1030*/  LOP3.LUT R0, R23, 0x10, R152, 0xf8, !PT ;  /* 0x0000001017007812 */ /* 0x000fe200078ef898 */
[----:B------:R-:W-:-:S02]  /*1040*/  IMAD.SHL.U32 R23, R8, 0x2, RZ ;  /* 0x0000000208177824 */ /* 0x000fc400078e00ff */
[----:B------:R-:W-:Y:S01]  /*1050*/  STL [R1+0x5c], RZ ;  /* 0x00005cff01007387 */ /* 0x000fe20000100800 */
[----:B------:R-:W-:Y:S01]  /*1060*/  LOP3.LUT R0, R0, R20, RZ, 0x3c, !PT ;  /* 0x0000001400007212 */ /* 0x000fe200078e3cff */
[----:B------:R-:W-:Y:S02]  /*1070*/  IMAD.IADD R2, R6, 0x1, -R2 ;  /* 0x0000000106027824 */ /* 0x000fe400078e0a02 */
[----:B------:R-:W-:Y:S01]  /*1080*/  STL [R1+0x4], RZ ;  /* 0x000004ff01007387 */ /* 0x000fe20000100800 */
[----:B------:R-:W-:Y:S02]  /*1090*/  VIADD R6, R23, 0x48 ;  /* 0x0000004817067836 */ /* 0x000fe40000000000 */
[----:B------:R-:W-:Y:S01]  /*10a0*/  IMAD.IADD R0, R17, 0x1, R0 ;  /* 0x0000000111007824 */ /* 0x000fe200078e0200 */
[----:B------:R0:W-:Y:S02]  /*10b0*/  STL [R1+0x24], R5 ;  /* 0x0000240501007387 */ /* 0x0001e40000100800 */
[----:B------:R-:W-:-:S02]  /*10c0*/  SHF.R.S32.HI R6, RZ, 0x1f, R6 ;  /* 0x0000001fff067819 */ /* 0x000fc40000011406 */
[----:B------:R1:W-:Y:S01]  /*10d0*/  STL [R1+0x50], R4 ;  /* 0x0000500401007387 */ /* 0x0003e20000100800 */
[C---:B0-----:R-:W-:Y:S02]  /*10e0*/  VIADD R5, R4.reuse, 0x20 ;  /* 0x0000002004057836 */ /* 0x041fe40000000000 */
[----:B-1----:R-:W-:-:S03]  /*10f0*/  VIADD R4, R4, 0x40 ;  /* 0x0000004004047836 */ /* 0x002fc60000000000 */
[----:B------:R0:W-:Y:S04]  /*1100*/  STL [R1+0x60], R5 ;  /* 0x0000600501007387 */ /* 0x0001e80000100800 */
[----:B------:R1:W-:Y:S01]  /*1110*/  STL [R1+0x68], R4 ;  /* 0x0000680401007387 */ /* 0x0003e20000100800 */
[----:B0-----:R-:W-:Y:S02]  /*1120*/  SHF.R.S32.HI R5, RZ, 0x1f, R5 ;  /* 0x0000001fff057819 */ /* 0x001fe40000011405 */
[----:B-1----:R-:W-:-:S03]  /*1130*/  SHF.R.S32.HI R4, RZ, 0x1f, R4 ;  /* 0x0000001fff047819 */ /* 0x002fc60000011404 */
[----:B------:R0:W-:Y:S04]  /*1140*/  STL [R1+0x84], R5 ;  /* 0x0000840501007387 */ /* 0x0001e80000100800 */
[----:B------:R1:W-:Y:S04]  /*1150*/  STL [R1+0x80], R4 ;  /* 0x0000800401007387 */ /* 0x0003e80000100800 */
[----:B------:R2:W-:Y:S01]  /*1160*/  STL [R1+0x3c], R0 ;  /* 0x00003c0001007387 */ /* 0x0005e20000100800 */
[C---:B0-----:R-:W-:Y:S02]  /*1170*/  VIADD R5, R23.reuse, 0x50 ;  /* 0x0000005017057836 */ /* 0x041fe40000000000 */
[----:B-1----:R-:W-:Y:S01]  /*1180*/  VIADD R4, R23, 0x58 ;  /* 0x0000005817047836 */ /* 0x002fe20000000000 */
[----:B--2---:R-:W-:-:S04]  /*1190*/  SHF.R.S32.HI R0, RZ, 0x4, R7 ;  /* 0x00000004ff007819 */ /* 0x004fc80000011407 */
[----:B------:R-:W-:Y:S01]  /*11a0*/  SHF.R.S32.HI R4, RZ, 0x1f, R4 ;  /* 0x0000001fff047819 */ /* 0x000fe20000011404 */
[----:B------:R0:W-:Y:S02]  /*11b0*/  STL [R1+0x6c], R0 ;  /* 0x00006c0001007387 */ /* 0x0001e40000100800 */
[----:B0-----:R-:W-:Y:S01]  /*11c0*/  SHF.R.S32.HI R0, RZ, 0x1f, R5 ;  /* 0x0000001fff007819 */ /* 0x001fe20000011405 */
[----:B------:R-:W-:-:S05]  /*11d0*/  IMAD R0, R2, 0x8, R3 ;  /* 0x0000000802007824 */ /* 0x000fca00078e0203 */
[----:B------:R0:W-:Y:S02]  /*11e0*/  STL [R1+0x30], R0 ;  /* 0x0000300001007387 */ /* 0x0001e40000100800 */
.L_x_10192:
[----:B---3--:R-:W2:Y:S01]  /*11f0*/  LDL.LU R12, [R1+0x48] ;  /* 0x00004800010c7983 */ /* 0x008ea20000300800 */
[----:B------:R-:W-:Y:S01]  /*1200*/  ULDC.64 UR4, c[0x0][0xa28] ;  /* 0x00028a0000047ab9 */ /* 0x000fe20000000a00 */
[----:B-1--4-:R-:W1:Y:S01]  /*1210*/  LDC.64 R4, c[0x0][0xa08] ;  /* 0x00028200ff047b82 */ /* 0x012e620000000a00 */
[----:B-----5:R-:W-:Y:S01]  /*1220*/  IMAD.MOV.U32 R27, RZ, RZ, RZ ;  /* 0x000000ffff1b7224 */ /* 0x020fe200078e00ff */
[----:B------:R-:W1:Y:S01]  /*1230*/  LDL R31, [R1+0x4c] ;  /* 0x00004c00011f7983 */ /* 0x000e620000100800 */
[----:B------:R-:W-:Y:S01]  /*1240*/  ISETP.NE.U32.AND P0, PT, RZ, UR4, PT ;  /* 0x00000004ff007c0c */ /* 0x000fe2000bf05070 */
[----:B------:R-:W-:Y:S01]  /*1250*/  IMAD.MOV.U32 R11, RZ, RZ, RZ ;  /* 0x000000ffff0b7224 */ /* 0x000fe200078e00ff */
[----:B------:R-:W-:Y:S02]  /*1260*/  ULDC.64 UR6, c[0x0][0xa20] ;  /* 0x0002880000067ab9 */ /* 0x000fe40000000a00 */
[----:B------:R-:W-:Y:S01]  /*1270*/  ISETP.NE.AND.EX P0, PT, RZ, UR5, PT, P0 ;  /* 0x00000005ff007c0c */ /* 0x000fe2000bf05300 */
[----:B------:R-:W-:-:S02]  /*1280*/  ULDC.64 UR4, c[0x0][0xa18] ;  /* 0x0002860000047ab9 */ /* 0x000fc40000000a00 */
[----:B------:R-:W-:-:S04]  /*1290*/  ISETP.NE.U32.AND P1, PT, RZ, UR4, PT ;  /* 0x00000004ff007c0c */ /* 0x000fc8000bf25070 */
[----:B------:R-:W-:Y:S01]  /*12a0*/  ISETP.NE.AND.EX P1, PT, RZ, UR5, PT, P1 ;  /* 0x00000005ff007c0c */ /* 0x000fe2000bf25310 */
[----:B------:R-:W-:Y:S02]  /*12b0*/  ULDC.64 UR4, c[0x0][0xa08] ;  /* 0x0002820000047ab9 */ /* 0x000fe40000000a00 */
[----:B------:R-:W-:-:S03]  /*12c0*/  ISETP.NE.U32.AND P3, PT, RZ, UR4, PT ;  /* 0x00000004ff007c0c */ /* 0x000fc6000bf65070 */
[----:B------:R-:W3:Y:S01]  /*12d0*/  @P0 LDC.64 R2, c[0x0][0xa28] ;  /* 0x00028a00ff020b82 */ /* 0x000ee20000000a00 */
[----:B------:R-:W-:-:S07]  /*12e0*/  ISETP.NE.AND.EX P3, PT, RZ, UR5, PT, P3 ;  /* 0x00000005ff007c0c */ /* 0x000fce000bf65330 */
[----:B------:R-:W4:Y:S01]  /*12f0*/  @P1 LDC.64 R6, c[0x0][0xa18] ;  /* 0x00028600ff061b82 */ /* 0x000f220000000a00 */
[----:B------:R-:W-:Y:S02]  /*1300*/  ULDC UR4, c[0x0][0x288] ;  /* 0x0000a20000047ab9 */ /* 0x000fe40000000800 */
[----:B------:R-:W-:Y:S01]  /*1310*/  IMAD.U32 R155, RZ, RZ, UR4 ;  /* 0x00000004ff9b7e24 */ /* 0x000fe2000f8e00ff */
[----:B------:R-:W-:Y:S01]  /*1320*/  ULDC.64 UR4, c[0x0][0x418] ;  /* 0x0001060000047ab9 */ /* 0x000fe20000000a00 */
[----:B-1----:R-:W-:-:S04]  /*1330*/  IMAD.WIDE R8, R31, 0x4, R4 ;  /* 0x000000041f087825 */ /* 0x002fc800078e0204 */
[C---:B----4-:R-:W-:Y:S01]  /*1340*/  @P1 IMAD.WIDE R4, R31.reuse, 0x4, R6 ;  /* 0x000000041f041825 */ /* 0x050fe200078e0206 */
[----:B------:R-:W5:Y:S01]  /*1350*/  @P3 LDG.E R27, desc[UR42][R8.64] ;  /* 0x0000002a081b3981 */ /* 0x000f62000c1e1900 */
[----:B--2---:R-:W-:Y:S02]  /*1360*/  LOP3.LUT R30, R12, 0xffff, RZ, 0xc0, !PT ;  /* 0x0000ffff0c1e7812 */ /* 0x004fe400078ec0ff */
[----:B---3--:R-:W-:Y:S01]  /*1370*/  @P0 IMAD.WIDE R2, R31, 0x4, R2 ;  /* 0x000000041f020825 */ /* 0x008fe200078e0202 */
[----:B------:R-:W5:Y:S04]  /*1380*/  @P1 LDG.E R155, desc[UR42][R4.64] ;  /* 0x0000002a049b1981 */ /* 0x000f68000c1e1900 */
[----:B------:R1:W-:Y:S04]  /*1390*/  STL [R1+0x58], R31 ;  /* 0x0000581f01007387 */ /* 0x0003e80000100800 */
[----:B------:R1:W-:Y:S01]  /*13a0*/  STL [R1+0x38], R30 ;  /* 0x0000381e01007387 */ /* 0x0003e20000100800 */
[----:B------:R-:W-:-:S03]  /*13b0*/  UISETP.NE.U32.AND UP0, UPT, UR4, URZ, UPT ;  /* 0x0000003f0400728c */ /* 0x000fc6000bf05070 */
[----:B------:R-:W-:Y:S01]  /*13c0*/  ULDC UR4, c[0x0][0x424] ;  /* 0x0001090000047ab9 */ /* 0x000fe20000000800 */
[----:B------:R-:W-:Y:S01]  /*13d0*/  UISETP.NE.AND.EX UP0, UPT, UR5, URZ, UPT, UP0 ;  /* 0x0000003f0500728c */ /* 0x000fe2000bf05300 */
[----:B------:R2:W5:Y:S01]  /*13e0*/  @P0 LDG.E R11, desc[UR42][R2.64] ;  /* 0x0000002a020b0981 */ /* 0x000562000c1e1900 */
[----:B------:R-:W-:Y:S01]  /*13f0*/  ISETP.NE.U32.AND P2, PT, RZ, UR6, PT ;  /* 0x00000006ff007c0c */ /* 0x000fe2000bf45070 */
[----:B------:R-:W-:Y:S01]  /*1400*/  ULDC UR5, c[0x0][0x2f0] ;  /* 0x0000bc0000057ab9 */ /* 0x000fe20000000800 */
[----:B------:R-:W-:Y:S01]  /*1410*/  USEL UR4, UR4, 0x1, UP0 ;  /* 0x0000000104047887 */ /* 0x000fe20008000000 */
[C---:B0-----:R-:W-:Y:S02]  /*1420*/  LOP3.LUT R0, R12.reuse, 0xff0000, RZ, 0xc0, !PT ;  /* 0x00ff00000c007812 */ /* 0x041fe400078ec0ff */
[----:B--2---:R-:W-:Y:S01]  /*1430*/  LOP3.LUT R2, R12, 0xff000000, RZ, 0xc0, !PT ;  /* 0xff0000000c027812 */ /* 0x004fe200078ec0ff */
[----:B------:R-:W-:Y:S01]  /*1440*/  UIMAD UR4, UR4, UR5, URZ ;  /* 0x00000005040472a4 */ /* 0x000fe2000f8e023f */
[----:B------:R-:W-:-:S02]  /*1450*/  ISETP.NE.AND.EX P2, PT, RZ, UR7, PT, P2 ;  /* 0x00000007ff007c0c */ /* 0x000fc4000bf45320 */
[----:B------:R-:W-:Y:S01]  /*1460*/  SHF.R.U32.HI R3, RZ, 0x8, R2 ;  /* 0x00000008ff037819 */ /* 0x000fe20000011602 */
[----:B------:R-:W-:-:S03]  /*1470*/  ULDC UR5, c[0x0][0x348] ;  /* 0x0000d20000057ab9 */ /* 0x000fc60000000800 */
[----:B------:R-:W-:Y:S01]  /*1480*/  LEA.HI R10, R0, R3, RZ, 0x10 ;  /* 0x00000003000a7211 */ /* 0x000fe200078f80ff */
        /* <DEDUP_REMOVED lines=10> */
.L_x_9994:
[----:B------:R-:W-:Y:S02]  /*1530*/  IMAD.U32 R26, RZ, RZ, UR5 ;  /* 0x00000005ff1a7e24 */ /* 0x000fe4000f8e00ff */
[----:B------:R-:W-:Y:S01]  /*1540*/  IMAD.U32 R28, RZ, RZ, UR4 ;  /* 0x00000004ff1c7e24 */ /* 0x000fe2000f8e00ff */
[----:B------:R-:W-:Y:S06]  /*1550*/  @!P2 BRA `(.L_x_9995) ;  /* 0x000000000010a947 */ /* 0x000fec0003800000 */
[----:B------:R-:W0:Y:S02]  /*1560*/  LDC.64 R28, c[0x0][0xa20] ;  /* 0x00028800ff1c7b82 */ /* 0x000e240000000a00 */
[----:B0-----:R-:W-:-:S06]  /*1570*/  IMAD.WIDE R28, R31, 0x4, R28 ;  /* 0x000000041f1c7825 */ /* 0x001fcc00078e021c */
[----:B------:R0:W5:Y:S01]  /*1580*/  LDG.E R28, desc[UR42][R28.64] ;  /* 0x0000002a1c1c7981 */ /* 0x000162000c1e1900 */
[----:B------:R-:W-:Y:S05]  /*1590*/  BRA `(.L_x_9996) ;  /* 0x0000000000107947 */ /* 0x000fea0003800000 */
.L_x_9995:
[----:B------:R-:W-:Y:S05]  /*15a0*/  @!P3 BRA `(.L_x_9996) ;  /* 0x00000000000cb947 */ /* 0x000fea0003800000 */
[----:B------:R-:W2:Y:S04]  /*15b0*/  LDG.E R3, desc[UR42][R8.64] ;  /* 0x0000002a08037981 */ /* 0x000ea8000c1e1900 */
[----:B------:R-:W2:Y:S02]  /*15c0*/  LDG.E R28, desc[UR42][R8.64+0x4] ;  /* 0x0000042a081c7981 */ /* 0x000ea4000c1e1900 */
[----:B--2---:R-:W-:-:S07]  /*15d0*/  IMAD.IADD R28, R28, 0x1, -R3 ;  /* 0x000000011c1c7824 */ /* 0x004fce00078e0a03 */
.L_x_9996:
[----:B------:R-:W-:Y:S01]  /*15e0*/  ULDC.64 UR4, c[0x0][0xa10] ;  /* 0x0002840000047ab9 */ /* 0x000fe20000000a00 */
[----:B------:R-:W2:Y:S01]  /*15f0*/  LDL R12, [R1+0x44] ;  /* 0x00004400010c7983 */ /* 0x000ea20000100800 */
[----:B------:R-:W-:Y:S01]  /*1600*/  ISETP.NE.U32.AND P0, PT, RZ, UR4, PT ;  /* 0x00000004ff007c0c */ /* 0x000fe2000bf05070 */
[----:B------:R-:W1:Y:S03]  /*1610*/  LDC R2, c[0x0][0x448] ;  /* 0x00011200ff027b82 */ /* 0x000e660000000800 */
[----:B------:R-:W-:Y:S01]  /*1620*/  ISETP.NE.AND.EX P0, PT, RZ, UR5, PT, P0 ;  /* 0x00000005ff007c0c */ /* 0x000fe2000bf05300 */
[----:B------:R-:W-:Y:S02]  /*1630*/  ULDC.64 UR4, c[0x0][0xa30] ;  /* 0x00028c0000047ab9 */ /* 0x000fe40000000a00 */
[----:B------:R-:W-:-:S04]  /*1640*/  ISETP.NE.U32.AND P1, PT, RZ, UR4, PT ;  /* 0x00000004ff007c0c */ /* 0x000fc8000bf25070 */
[----:B------:R-:W-:-:S06]  /*1650*/  ISETP.NE.AND.EX P1, PT, RZ, UR5, PT, P1 ;  /* 0x00000005ff007c0c */ /* 0x000fcc000bf25310 */
[----:B------:R-:W3:Y:S08]  /*1660*/  @P0 LDC.64 R4, c[0x0][0xa10] ;  /* 0x00028400ff040b82 */ /* 0x000ef00000000a00 */
[----:B------:R-:W4:Y:S01]  /*1670*/  @P1 LDC.64 R6, c[0x0][0xa30] ;  /* 0x00028c00ff061b82 */ /* 0x000f220000000a00 */
[----:B---3--:R-:W-:-:S05]  /*1680*/  @P0 IMAD.WIDE R4, R31, 0x4, R4 ;  /* 0x000000041f040825 */ /* 0x008fca00078e0204 */
[----:B------:R-:W3:Y:S04]  /*1690*/  @P0 LDG.E R0, desc[UR42][R4.64] ;  /* 0x0000002a04000981 */ /* 0x000ee8000c1e1900 */
[----:B------:R-:W3:Y:S01]  /*16a0*/  @P0 LDG.E R9, desc[UR42][R4.64+0x4] ;  /* 0x0000042a04090981 */ /* 0x000ee2000c1e1900 */
[----:B-----5:R-:W-:Y:S02]  /*16b0*/  IMAD.MOV.U32 R24, RZ, RZ, R28 ;  /* 0x000000ffff187224 */ /* 0x020fe400078e001c */
[----:B----4-:R-:W-:-:S05]  /*16c0*/  @P1 IMAD.WIDE R6, R31, 0x4, R6 ;  /* 0x000000041f061825 */ /* 0x010fca00078e0206 */
[----:B------:R4:W5:Y:S01]  /*16d0*/  @P1 LDG.E R24, desc[UR42][R6.64] ;  /* 0x0000002a06181981 */ /* 0x000962000c1e1900 */
[----:B-1----:R-:W-:Y:S01]  /*16e0*/  ISETP.NE.AND P1, PT, R2, 0x1, PT ;  /* 0x000000010200780c */ /* 0x002fe20003f25270 */
[----:B------:R-:W-:Y:S01]  /*16f0*/  IMAD.IADD R11, R28, 0x1, -R11 ;  /* 0x000000011c0b7824 */ /* 0x000fe200078e0a0b */
[----:B------:R-:W1:Y:S11]  /*1700*/  LDC.64 R2, c[0x0][0x9e0] ;  /* 0x00027800ff027b82 */ /* 0x000e760000000a00 */
[----:B------:R-:W0:Y:S08]  /*1710*/  @P1 LDC R13, c[0x0][0x44c] ;  /* 0x00011300ff0d1b82 */ /* 0x000e300000000800 */
[----:B------:R-:W4:Y:S01]  /*1720*/  @P1 LDC R8, c[0x0][0x450] ;  /* 0x00011400ff081b82 */ /* 0x000f220000000800 */
[----:B-1----:R-:W-:Y:S01]  /*1730*/  ISETP.GE.AND P2, PT, R3, 0x1, PT ;  /* 0x000000010300780c */ /* 0x002fe20003f46270 */
[----:B--2---:R-:W-:-:S05]  /*1740*/  IMAD R14, R12, 0xc0, RZ ;  /* 0x000000c00c0e7824 */ /* 0x004fca00078e02ff */
[----:B------:R1:W-:Y:S01]  /*1750*/  STL [R1+0x10], R14 ;  /* 0x0000100e01007387 */ /* 0x0003e20000100800 */
[----:B---3--:R-:W-:Y:S02]  /*1760*/  @P0 IMAD.IADD R26, R9, 0x1, -R0 ;  /* 0x00000001091a0824 */ /* 0x008fe400078e0a00 */
[----:B------:R-:W-:Y:S02]  /*1770*/  VIADD R0, R14, 0xbf ;  /* 0x000000bf0e007836 */ /* 0x000fe40000000000 */
[----:B------:R-:W-:Y:S02]  /*1780*/  IMAD.IADD R12, R11, 0x1, R26 ;  /* 0x000000010b0c7824 */ /* 0x000fe400078e021a */
[----:B0-----:R-:W-:-:S03]  /*1790*/  @P1 IMAD.HI.U32 R5, R0, R13, RZ ;  /* 0x0000000d00051227 */ /* 0x001fc600078e00ff */
[----:B------:R1:W-:Y:S01]  /*17a0*/  STL [R1], R12 ;  /* 0x0000000c01007387 */ /* 0x0003e20000100800 */
[----:B------:R-:W-:Y:S01]  /*17b0*/  IMAD.MOV.U32 R4, RZ, RZ, R0 ;  /* 0x000000ffff047224 */ /* 0x000fe200078e0000 */
[----:B----4-:R-:W-:Y:S01]  /*17c0*/  @P1 SHF.R.U32.HI R4, RZ, R8, R5 ;  /* 0x00000008ff041219 */ /* 0x010fe20000011605 */
[C---:B------:R-:W-:Y:S01]  /*17d0*/  VIADD R0, R12.reuse, 0x7f ;  /* 0x0000007f0c007836 */ /* 0x040fe20000000000 */
[----:B------:R-:W-:-:S04]  /*17e0*/  IADD3 R87, R12, 0x1, -R155 ;  /* 0x000000010c577810 */ /* 0x000fc80007ffe89b */
[----:B------:R-:W-:Y:S01]  /*17f0*/  SHF.R.S32.HI R5, RZ, 0x1f, R0 ;  /* 0x0000001fff057819 */ /* 0x000fe20000011400 */
[----:B------:R-:W-:-:S03]  /*1800*/  IMAD.IADD R9, R87, 0x1, R4 ;  /* 0x0000000157097824 */ /* 0x000fc600078e0204 */
[----:B------:R-:W-:Y:S01]  /*1810*/  LEA.HI R5, R5, R0, RZ, 0x7 ;  /* 0x0000000005057211 */ /* 0x000fe200078f38ff */
[----:B------:R-:W-:-:S03]  /*1820*/  IMAD.IADD R2, R9, 0x1, R2 ;  /* 0x0000000109027824 */ /* 0x000fc600078e0202 */
[----:B------:R-:W-:Y:S01]  /*1830*/  SHF.R.S32.HI R88, RZ, 0x7, R5 ;  /* 0x00000007ff587819 */ /* 0x000fe20000011405 */
[----:B-1----:R-:W-:Y:S06]  /*1840*/  @!P2 BRA `(.L_x_9997) ;  /* 0x000000000048a947 */ /* 0x002fec0003800000 */
        /* <DEDUP_REMOVED lines=11> */
.L_x_9999:
[----:B------:R-:W-:-:S13]  /*1900*/  ISETP.NE.AND P0, PT, R3, 0x1, PT ;  /* 0x000000010300780c */ /* 0x000fda0003f05270 */
[----:B------:R-:W0:Y:S02]  /*1910*/  @P0 LDC.64 R4, c[0x0][0x9e8] ;  /* 0x00027a00ff040b82 */ /* 0x000e240000000a00 */
[----:B0-----:R-:W-:-:S05]  /*1920*/  @P0 IMAD.HI.U32 R4, R0, R4, RZ ;  /* 0x0000000400040227 */ /* 0x001fca00078e00ff */
[----:B------:R-:W-:-:S07]  /*1930*/  @P0 SHF.R.U32.HI R0, RZ, R5, R4 ;  /* 0x00000005ff000219 */ /* 0x000fce0000011604 */
.L_x_10000:
[----:B------:R-:W-:Y:S05]  /*1940*/  BSYNC B0 ;  /* 0x0000000000007941 */ /* 0x000fea0003800000 */
.L_x_9998:
[----:B------:R-:W-:-:S05]  /*1950*/  IMAD R5, R0, R3, R3 ;  /* 0x0000000300057224 */ /* 0x000fca00078e0203 */
[----:B------:R-:W-:-:S07]  /*1960*/  VIMNMX R2, R2, R5, PT ;  /* 0x0000000502027248 */ /* 0x000fce0003fe0100 */
.L_x_9997:
[----:B------:R-:W0:Y:S01]  /*1970*/  @P1 LDC R4, c[0x0][0x44c] ;  /* 0x00011300ff041b82 */ /* 0x000e220000000800 */
[----:B------:R-:W-:Y:S01]  /*1980*/  VIADD R2, R2, 0x7f ;  /* 0x0000007f02027836 */ /* 0x000fe20000000000 */
[----:B------:R-:W-:Y:S01]  /*1990*/  ULDC UR4, c[0x0][0x9dc] ;  /* 0x0002770000047ab9 */ /* 0x000fe20000000800 */
[----:B------:R-:W-:Y:S02]  /*19a0*/  IMAD.MOV.U32 R0, RZ, RZ, R14 ;  /* 0x000000ffff007224 */ /* 0x000fe400078e000e */
[----:B------:R-:W-:Y:S01]  /*19b0*/  IMAD.IADD R89, R12, 0x1, -R155 ;  /* 0x000000010c597824 */ /* 0x000fe200078e0a9b */
[----:B------:R-:W-:Y:S02]  /*19c0*/  SHF.R.S32.HI R5, RZ, 0x1f, R2 ;  /* 0x0000001fff057819 */ /* 0x000fe40000011402 */
[----:B------:R-:W1:Y:S02]  /*19d0*/  @P1 LDC R7, c[0x0][0x450] ;  /* 0x00011400ff071b82 */ /* 0x000e640000000800 */
[----:B------:R-:W-:-:S04]  /*19e0*/  LEA.HI R5, R5, R2, RZ, 0x7 ;  /* 0x0000000205057211 */ /* 0x000fc800078f38ff */
[----:B------:R-:W-:-:S04]  /*19f0*/  SHF.R.S32.HI R5, RZ, 0x7, R5 ;  /* 0x00000007ff057819 */ /* 0x000fc80000011405 */
        /* <DEDUP_REMOVED lines=16> */
.L_x_10003:
[----:B------:R-:W-:-:S13]  /*1b00*/  ISETP.NE.AND P0, PT, R3, 0x1, PT ;  /* 0x000000010300780c */ /* 0x000fda0003f05270 */
[----:B------:R-:W0:Y:S02]  /*1b10*/  @P0 LDC.64 R4, c[0x0][0x9e8] ;  /* 0x00027a00ff040b82 */ /* 0x000e240000000a00 */
[----:B0-----:R-:W-:-:S05]  /*1b20*/  @P0 IMAD.HI.U32 R4, R0, R4, RZ ;  /* 0x0000000400040227 */ /* 0x001fca00078e00ff */
[----:B------:R-:W-:-:S07]  /*1b30*/  @P0 SHF.R.U32.HI R0, RZ, R5, R4 ;  /* 0x00000005ff000219 */ /* 0x000fce0000011604 */
.L_x_10004:
[----:B------:R-:W-:Y:S05]  /*1b40*/  BSYNC B0 ;  /* 0x0000000000007941 */ /* 0x000fea0003800000 */
.L_x_10002:
[----:B------:R-:W-:-:S05]  /*1b50*/  IMAD R3, R0, R3, RZ ;  /* 0x0000000300037224 */ /* 0x000fca00078e02ff */
[----:B------:R-:W-:-:S07]  /*1b60*/  VIMNMX R2, R2, R3, !PT ;  /* 0x0000000302027248 */ /* 0x000fce0007fe0100 */
.L_x_10001:
[----:B------:R-:W-:Y:S01]  /*1b70*/  SHF.R.S32.HI R3, RZ, 0x1f, R2 ;  /* 0x0000001fff037819 */ /* 0x000fe20000011402 */
[----:B------:R-:W-:Y:S01]  /*1b80*/  BSSY B0, `(.L_x_10005) ;  /* 0x000002a000007945 */ /* 0x000fe20003800000 */
[----:B------:R-:W-:Y:S01]  /*1b90*/  LOP3.LUT R12, R10, 0xff, RZ, 0xc0, !PT ;  /* 0x000000ff0a0c7812 */ /* 0x000fe200078ec0ff */
[----:B------:R-:W-:Y:S01]  /*1ba0*/  IMAD.MOV.U32 R0, RZ, RZ, RZ ;  /* 0x000000ffff007224 */ /* 0x000fe200078e00ff */
[----:B------:R-:W-:Y:S02]  /*1bb0*/  LEA.HI R3, R3, R2, RZ, 0x7 ;  /* 0x0000000203037211 */ /* 0x000fe400078f38ff */
[----:B------:R-:W-:Y:S01]  /*1bc0*/  SHF.R.U32.HI R4, RZ, 0x10, R10 ;  /* 0x00000010ff047819 */ /* 0x000fe2000001160a */
[----:B------:R0:W-:Y:S01]  /*1bd0*/  STL [R1+0x64], R12 ;  /* 0x0000640c01007387 */ /* 0x0001e20000100800 */
[----:B------:R-:W-:-:S03]  /*1be0*/  SHF.R.S32.HI R3, RZ, 0x7, R3 ;  /* 0x00000007ff037819 */ /* 0x000fc60000011403 */
[----:B------:R0:W-:Y:S01]  /*1bf0*/  STL [R1+0x54], R4 ;  /* 0x0000540401007387 */ /* 0x0001e20000100800 */
        /* <DEDUP_REMOVED lines=34> */
.L_x_10006:
[----:B------:R-:W-:Y:S05]  /*1e20*/  BSYNC B0 ;  /* 0x0000000000007941 */ /* 0x000fea0003800000 */
.L_x_10005:
[----:B------:R-:W-:Y:S01]  /*1e30*/  IMAD R3, R12, R0, R9 ;  /* 0x000000000c037224 */ /* 0x000fe200078e0209 */
        /* <DEDUP_REMOVED lines=35> */
.L_x_10009:
[----:B------:R-:W-:Y:S05]  /*2070*/  BSYNC B6 ;  /* 0x0000000000067941 */ /* 0x000fea0003800000 */
.L_x_10008:
        /* <DEDUP_REMOVED lines=20> */
.L_x_10011:
[----:B------:R-:W-:Y:S05]  /*21c0*/  BSYNC B6 ;  /* 0x0000000000067941 */ /* 0x000fea0003800000 */
.L_x_10010:
[----:B------:R-:W-:Y:S01]  /*21d0*/  ULDC.64 UR4, c[0x0][0x9f8] ;  /* 0x00027e0000047ab9 */ /* 0x000fe20000000a00 */
[----:B------:R-:W-:Y:S01]  /*21e0*/  IMAD.MOV.U32 R0, RZ, RZ, R31 ;  /* 0x000000ffff007224 */ /* 0x000fe200078e001f */
[----:B------:R-:W-:Y:S01]  /*21f0*/  ISETP.NE.U32.AND P0, PT, RZ, UR4, PT ;  /* 0x00000004ff007c0c */ /* 0x000fe2000bf05070 */
[----:B------:R-:W2:Y:S01]  /*2200*/  LDL.64 R14, [R1+0x8] ;  /* 0x00000800010e7983 */ /* 0x000ea20000100a00 */
[----:B------:R-:W0:Y:S03]  /*2210*/  LDC.64 R6, c[0x0][0x300] ;  /* 0x0000c000ff067b82 */ /* 0x000e260000000a00 */
[----:B------:R-:W2:Y:S01]  /*2220*/  LDL.64 R32, [R1+0x8] ;  /* 0x0000080001207983 */ /* 0x000ea20000100a00 */
[----:B------:R-:W-:Y:S01]  /*2230*/  ISETP.NE.AND.EX P0, PT, RZ, UR5, PT, P0 ;  /* 0x00000005ff007c0c */ /* 0x000fe2000bf05300 */
[----:B------:R-:W-:Y:S01]  /*2240*/  IMAD.IADD R27, R27, 0x1, R28 ;  /* 0x000000011b1b7824 */ /* 0x000fe200078e021c */
[----:B------:R-:W-:Y:S01]  /*2250*/  SHF.R.S32.HI R153, RZ, 0x1f, R152 ;  /* 0x0000001fff997819 */ /* 0x000fe20000011498 */
[----:B------:R-:W-:Y:S01]  /*2260*/  ULDC.64 UR4, c[0x0][0x308] ;  /* 0x0000c20000047ab9 */ /* 0x000fe20000000a00 */
[----:B------:R-:W-:Y:S01]  /*2270*/  ULDC.64 UR6, c[0x0][0x330] ;  /* 0x0000cc0000067ab9 */ /* 0x000fe20000000a00 */
[----:B------:R-:W-:Y:S01]  /*2280*/  ULDC.64 UR8, c[0x0][0xa08] ;  /* 0x0002820000087ab9 */ /* 0x000fe20000000a00 */
[----:B------:R-:W1:Y:S08]  /*2290*/  LDC.64 R62, c[0x0][0x408] ;  /* 0x00010200ff3e7b82 */ /* 0x000e700000000a00 */
[----:B------:R-:W3:Y:S01]  /*22a0*/  @P0 LDC.64 R4, c[0x0][0x9f8] ;  /* 0x00027e00ff040b82 */ /* 0x000ee20000000a00 */
[----:B------:R-:W-:Y:S01]  /*22b0*/  SHF.R.S32.HI R20, RZ, 0x1f, R154 ;  /* 0x0000001fff147819 */ /* 0x000fe2000001149a */
[----:B------:R-:W4:Y:S06]  /*22c0*/  LDL R28, [R1+0x74] ;  /* 0x00007400011c7983 */ /* 0x000f2c0000100800 */
[----:B------:R-:W1:Y:S01]  /*22d0*/  LDC R13, c[0x0][0x3f4] ;  /* 0x0000fd00ff0d7b82 */ /* 0x000e620000000800 */
[----:B---3--:R-:W-:-:S05]  /*22e0*/  @P0 IMAD.WIDE R4, R31, 0x4, R4 ;  /* 0x000000041f040825 */ /* 0x008fca00078e0204 */
[----:B------:R3:W4:Y:S01]  /*22f0*/  @P0 LDG.E R0, desc[UR42][R4.64] ;  /* 0x0000002a04000981 */ /* 0x000722000c1e1900 */
[----:B------:R-:W-:Y:S01]  /*2300*/  SHF.R.S32.HI R3, RZ, 0x1f, R27 ;  /* 0x0000001fff037819 */ /* 0x000fe2000001141b */
[----:B0-----:R-:W-:-:S04]  /*2310*/  IMAD.WIDE.U32 R8, R27, R6, RZ ;  /* 0x000000061b087225 */ /* 0x001fc800078e00ff */
[----:B------:R-:W-:-:S04]  /*2320*/  IMAD R10, R3, R6, RZ ;  /* 0x00000006030a7224 */ /* 0x000fc800078e02ff */
[----:B------:R-:W-:-:S04]  /*2330*/  IMAD R11, R27, R7, R10 ;  /* 0x000000071b0b7224 */ /* 0x000fc800078e020a */
[----:B------:R-:W-:Y:S02]  /*2340*/  IMAD.IADD R9, R9, 0x1, R11 ;  /* 0x0000000109097824 */ /* 0x000fe400078e020b */
[----:B------:R-:W-:-:S04]  /*2350*/  IMAD.WIDE.U32 R56, R30, UR6, R152 ;  /* 0x000000061e387c25 */ /* 0x000fc8000f8e0098 */
[----:B---3--:R-:W-:Y:S01]  /*2360*/  IMAD.WIDE.U32 R4, R30, UR4, R8 ;  /* 0x000000041e047c25 */ /* 0x008fe2000f8e0008 */
[----:B------:R-:W-:-:S03]  /*2370*/  ISETP.NE.U32.AND P0, PT, RZ, UR8, PT ;  /* 0x00000008ff007c0c */ /* 0x000fc6000bf05070 */
[C---:B------:R-:W-:Y:S02]  /*2380*/  IMAD R57, R30.reuse, UR7, R57 ;  /* 0x000000071e397c24 */ /* 0x040fe4000f8e0239 */
[----:B------:R-:W-:Y:S01]  /*2390*/  IMAD R59, R30, UR5, R5 ;  /* 0x000000051e3b7c24 */ /* 0x000fe2000f8e0205 */
[----:B------:R-:W-:Y:S01]  /*23a0*/  ISETP.NE.AND.EX P0, PT, RZ, UR9, PT, P0 ;  /* 0x00000009ff007c0c */ /* 0x000fe2000bf05300 */
[----:B------:R-:W3:Y:S01]  /*23b0*/  LDL R30, [R1+0x1c] ;  /* 0x00001c00011e7983 */ /* 0x000ee20000100800 */
[----:B------:R-:W-:Y:S01]  /*23c0*/  IMAD.MOV.U32 R58, RZ, RZ, R4 ;  /* 0x000000ffff3a7224 */ /* 0x000fe200078e0004 */
[----:B------:R-:W-:Y:S01]  /*23d0*/  ULDC.64 UR4, c[0x0][0x310] ;  /* 0x0000c40000047ab9 */ /* 0x000fe20000000a00 */
[----:B------:R-:W-:Y:S01]  /*23e0*/  IMAD.WIDE.U32 R8, R154, R6, R152 ;  /* 0x000000069a087225 */ /* 0x000fe200078e0098 */
[----:B------:R-:W-:-:S03]  /*23f0*/  ULDC.64 UR6, c[0x0][0x338] ;  /* 0x0000ce0000067ab9 */ /* 0x000fc60000000a00 */
[----:B--2---:R-:W-:Y:S02]  /*2400*/  IMAD.MOV.U32 R32, RZ, RZ, R14 ;  /* 0x000000ffff207224 */ /* 0x004fe400078e000e */
[----:B------:R-:W-:-:S03]  /*2410*/  IMAD R14, R20, R6, RZ ;  /* 0x00000006140e7224 */ /* 0x000fc600078e02ff */
[----:B------:R-:W-:Y:S01]  /*2420*/  SHF.R.S32.HI R33, RZ, 0x1f, R32 ;  /* 0x0000001fff217819 */ /* 0x000fe20000011420 */
[----:B------:R-:W-:-:S04]  /*2430*/  IMAD R14, R154, R7, R14 ;  /* 0x000000079a0e7224 */ /* 0x000fc800078e020e */
[----:B------:R0:W-:Y:S01]  /*2440*/  STL [R1+0xc], R33 ;  /* 0x00000c2101007387 */ /* 0x0001e20000100800 */
[----:B----4-:R-:W-:Y:S02]  /*2450*/  SHF.R.S32.HI R5, RZ, 0x1f, R0 ;  /* 0x0000001fff057819 */ /* 0x010fe40000011400 */
[----:B------:R-:W-:Y:S02]  /*2460*/  SEL R11, R0, RZ, !P0 ;  /* 0x000000ff000b7207 */ /* 0x000fe40004000000 */
[----:B------:R-:W-:Y:S01]  /*2470*/  SEL R12, R5, RZ, !P0 ;  /* 0x000000ff050c7207 */ /* 0x000fe20004000000 */
[----:B------:R-:W-:Y:S01]  /*2480*/  VIADD R80, R152, 0x20 ;  /* 0x0000002098507836 */ /* 0x000fe20000000000 */
[----:B------:R-:W2:Y:S01]  /*2490*/  LDC.64 R4, c[0x0][0x3f8] ;  /* 0x0000fe00ff047b82 */ /* 0x000ea20000000a00 */
[----:B------:R-:W-:-:S04]  /*24a0*/  IMAD.WIDE.U32 R58, R11, UR4, R58 ;  /* 0x000000040b3a7c25 */ /* 0x000fc8000f8e003a */
[----:B------:R-:W-:Y:S01]  /*24b0*/  IMAD R0, R12, UR4, RZ ;  /* 0x000000040c007c24 */ /* 0x000fe2000f8e02ff */
[----:B------:R-:W-:Y:S02]  /*24c0*/  ULDC UR4, c[0x0][0x2f4] ;  /* 0x0000bd0000047ab9 */ /* 0x000fe40000000800 */
[----:B------:R-:W-:Y:S01]  /*24d0*/  ISETP.GE.AND P0, PT, R152, UR4, PT ;  /* 0x0000000498007c0c */ /* 0x000fe2000bf06270 */
[----:B------:R-:W-:-:S03]  /*24e0*/  IMAD R75, R11, UR5, R0 ;  /* 0x000000050b4b7c24 */ /* 0x000fc6000f8e0200 */
[----:B------:R-:W-:Y:S01]  /*24f0*/  SEL R0, RZ, 0x1, P0 ;  /* 0x00000001ff007807 */ /* 0x000fe20000000000 */
[----:B------:R-:W-:Y:S01]  /*2500*/  IMAD.IADD R75, R59, 0x1, R75 ;  /* 0x000000013b4b7824 */ /* 0x000fe200078e024b */
[----:B------:R-:W-:-:S04]  /*2510*/  IADD3 R74, P0, R58, R8, RZ ;  /* 0x000000083a4a7210 */ /* 0x000fc80007f1e0ff */
[----:B------:R-:W-:Y:S02]  /*2520*/  IADD3.X R73, R75, R9, R14, P0, !PT ;  /* 0x000000094b497210 */ /* 0x000fe400007fe40e */
[----:B------:R-:W4:Y:S01]  /*2530*/  LDL R14, [R1+0x2c] ;  /* 0x00002c00010e7983 */ /* 0x000f220000100800 */
[----:B------:R-:W-:-:S04]  /*2540*/  ISETP.GE.AND P1, PT, R80, UR4, PT ;  /* 0x0000000450007c0c */ /* 0x000fc8000bf26270 */
[----:B------:R-:W-:Y:S01]  /*2550*/  SEL R10, RZ, 0xffffffff, P1 ;  /* 0xffffffffff0a7807 */ /* 0x000fe20000800000 */
[----:B-1----:R-:W-:Y:S01]  /*2560*/  IMAD R9, R20, R62, RZ ;  /* 0x0000003e14097224 */ /* 0x002fe200078e02ff */
[----:B------:R-:W-:-:S03]  /*2570*/  ISETP.GE.AND P0, PT, R152, R13, PT ;  /* 0x0000000d9800720c */ /* 0x000fc60003f06270 */
[----:B------:R-:W-:Y:S01]  /*2580*/  IMAD.SHL.U32 R15, R10, 0x2, RZ ;  /* 0x000000020a0f7824 */ /* 0x000fe200078e00ff */
[----:B------:R-:W-:Y:S01]  /*2590*/  ISETP.GE.AND P2, PT, R80, R13, PT ;  /* 0x0000000d5000720c */ /* 0x000fe20003f46270 */
[----:B------:R-:W-:Y:S01]  /*25a0*/  IMAD R29, R154, R63, R9 ;  /* 0x0000003f9a1d7224 */ /* 0x000fe200078e0209 */
[----:B------:R-:W-:Y:S02]  /*25b0*/  SEL R9, R13, RZ, P0 ;  /* 0x000000ff0d097207 */ /* 0x000fe40000000000 */
[----:B------:R-:W-:Y:S02]  /*25c0*/  LOP3.LUT R0, R15, 0x2, R0, 0xe2, !PT ;  /* 0x000000020f007812 */ /* 0x000fe400078ee200 */
[----:B------:R-:W-:Y:S01]  /*25d0*/  SEL R15, R13, RZ, P2 ;  /* 0x000000ff0d0f7207 */ /* 0x000fe20001000000 */
[----:B--2---:R-:W-:Y:S02]  /*25e0*/  IMAD R8, R20, R4, RZ ;  /* 0x0000000414087224 */ /* 0x004fe400078e02ff */
[----:B------:R-:W-:-:S02]  /*25f0*/  IMAD.IADD R9, R152, 0x1, R9 ;  /* 0x0000000198097824 */ /* 0x000fc400078e0209 */
[----:B------:R-:W-:Y:S02]  /*2600*/  IMAD.IADD R15, R80, 0x1, R15 ;  /* 0x00000001500f7824 */ /* 0x000fe400078e020f */
[----:B------:R-:W-:Y:S01]  /*2610*/  IMAD R21, R154, R5, R8 ;  /* 0x000000059a157224 */ /* 0x000fe200078e0208 */
[----:B------:R-:W-:Y:S02]  /*2620*/  SHF.R.S32.HI R8, RZ, 0x1f, R9 ;  /* 0x0000001fff087819 */ /* 0x000fe40000011409 */
[----:B------:R-:W-:Y:S01]  /*2630*/  SHF.R.S32.HI R10, RZ, 0x1f, R15 ;  /* 0x0000001fff0a7819 */ /* 0x000fe2000001140f */
[----:B------:R-:W-:Y:S01]  /*2640*/  IMAD R12, R12, UR6, RZ ;  /* 0x000000060c0c7c24 */ /* 0x000fe2000f8e02ff */
[----:B------:R-:W-:Y:S02]  /*2650*/  LEA.HI R72, R8, R9, RZ, 0x4 ;  /* 0x0000000908487211 */ /* 0x000fe400078f20ff */
[----:B------:R-:W-:Y:S02]  /*2660*/  LEA.HI R71, R10, R15, RZ, 0x4 ;  /* 0x0000000f0a477211 */ /* 0x000fe400078f20ff */
[----:B------:R-:W-:-:S02]  /*2670*/  LEA.HI R8, R8, R9, RZ, 0x5 ;  /* 0x0000000908087211 */ /* 0x000fc400078f28ff */
[----:B------:R-:W-:Y:S01]  /*2680*/  LEA.HI R10, R10, R15, RZ, 0x5 ;  /* 0x0000000f0a0a7211 */ /* 0x000fe200078f28ff */
[----:B------:R-:W-:-:S04]  /*2690*/  IMAD.WIDE.U32 R56, R11, UR6, R56 ;  /* 0x000000060b387c25 */ /* 0x000fc8000f8e0038 */
[----:B------:R-:W-:Y:S02]  /*26a0*/  IMAD R11, R11, UR7, R12 ;  /* 0x000000070b0b7c24 */ /* 0x000fe4000f8e020c */
[----:B------:R-:W-:Y:S01]  /*26b0*/  IMAD.SHL.U32 R9, R8, 0x80, RZ ;  /* 0x0000008008097824 */ /* 0x000fe200078e00ff */
[----:B---3--:R-:W-:Y:S01]  /*26c0*/  LOP3.LUT R8, R30, 0x10, R72, 0xf8, !PT ;  /* 0x000000101e087812 */ /* 0x008fe200078ef848 */
[----:B------:R-:W-:Y:S01]  /*26d0*/  IMAD.SHL.U32 R12, R10, 0x80, RZ ;  /* 0x000000800a0c7824 */ /* 0x000fe200078e00ff */
[----:B------:R-:W-:Y:S02]  /*26e0*/  LOP3.LUT R10, R30, 0x10, R71, 0xf8, !PT ;  /* 0x000000101e0a7812 */ /* 0x000fe400078ef847 */
[----:B------:R-:W1:Y:S01]  /*26f0*/  S2R R30, SR_TID.X ;  /* 0x00000000001e7919 */ /* 0x000e620000002100 */
[----:B-----5:R-:W-:Y:S01]  /*2700*/  SHF.R.S32.HI R15, RZ, 0x1f, R24 ;  /* 0x0000001fff0f7819 */ /* 0x020fe20000011418 */
[----:B------:R-:W-:Y:S01]  /*2710*/  IMAD.WIDE.U32 R54, R154, R4, R32 ;  /* 0x000000049a367225 */ /* 0x000fe200078e0020 */
[----:B------:R-:W-:-:S02]  /*2720*/  LOP3.LUT R9, R9, 0xfffff000, RZ, 0xc0, !PT ;  /* 0xfffff00009097812 */ /* 0x000fc400078ec0ff */
[----:B------:R-:W-:Y:S01]  /*2730*/  LOP3.LUT R8, R8, R28, RZ, 0x3c, !PT ;  /* 0x0000001c08087212 */ /* 0x000fe200078e3cff */
[----:B------:R-:W-:Y:S01]  /*2740*/  IMAD.WIDE.U32 R52, R154, R4, R152 ;  /* 0x000000049a347225 */ /* 0x000fe200078e0098 */
[----:B------:R-:W-:-:S03]  /*2750*/  P2R R81, PR, RZ, 0x4 ;  /* 0x00000004ff517803 */ /* 0x000fc60000000000 */
[----:B------:R-:W-:Y:S01]  /*2760*/  IMAD.WIDE.U32 R50, R154, R62, R32 ;  /* 0x0000003e9a327225 */ /* 0x000fe200078e0020 */
[----:B------:R-:W-:-:S03]  /*2770*/  LOP3.LUT R12, R12, 0xfffff000, RZ, 0xc0, !PT ;  /* 0xfffff0000c0c7812 */ /* 0x000fc600078ec0ff */
[----:B------:R-:W-:Y:S01]  /*2780*/  IMAD.WIDE.U32 R48, R154, R62, R152 ;  /* 0x0000003e9a307225 */ /* 0x000fe200078e0098 */
[----:B------:R-:W-:Y:S02]  /*2790*/  LOP3.LUT R69, R10, R28, RZ, 0x3c, !PT ;  /* 0x0000001c0a457212 */ /* 0x000fe400078e3cff */
[----:B------:R-:W-:Y:S01]  /*27a0*/  IADD3 R46, P2, R154, R27, RZ ;  /* 0x0000001b9a2e7210 */ /* 0x000fe20007f5e0ff */
[----:B------:R-:W-:Y:S02]  /*27b0*/  IMAD.IADD R55, R55, 0x1, R21 ;  /* 0x0000000137377824 */ /* 0x000fe400078e0215 */
[----:B------:R-:W-:Y:S02]  /*27c0*/  IMAD.IADD R53, R21, 0x1, R53 ;  /* 0x0000000115357824 */ /* 0x000fe400078e0235 */
[----:B------:R-:W-:Y:S02]  /*27d0*/  IMAD.IADD R51, R51, 0x1, R29 ;  /* 0x0000000133337824 */ /* 0x000fe400078e021d */
[----:B------:R-:W-:Y:S01]  /*27e0*/  IMAD.IADD R49, R29, 0x1, R49 ;  /* 0x000000011d317824 */ /* 0x000fe200078e0231 */
[----:B------:R-:W-:Y:S01]  /*27f0*/  SHF.L.U64.HI R68, R6, 0x7, R7 ;  /* 0x0000000706447819 */ /* 0x000fe20000010207 */
[----:B------:R-:W-:Y:S01]  /*2800*/  IMAD.WIDE.U32 R54, R24, R4, R54 ;  /* 0x0000000418367225 */ /* 0x000fe200078e0036 */
[----:B------:R-:W-:-:S03]  /*2810*/  LOP3.LUT R7, R71, 0xfffffff0, RZ, 0xc0, !PT ;  /* 0xfffffff047077812 */ /* 0x000fc600078ec0ff */
[----:B------:R-:W-:Y:S02]  /*2820*/  VIADD R64, R152, 0x40 ;  /* 0x0000004098407836 */ /* 0x000fe40000000000 */
[----:B------:R-:W-:Y:S01]  /*2830*/  IMAD.X R47, R20, 0x1, R3, P2 ;  /* 0x00000001142f7824 */ /* 0x000fe200010e0603 */
[----:B------:R-:W-:Y:S01]  /*2840*/  LOP3.LUT R20, R72, 0xfffffff0, RZ, 0xc0, !PT ;  /* 0xfffffff048147812 */ /* 0x000fe200078ec0ff */
[----:B------:R-:W-:Y:S01]  /*2850*/  IMAD.WIDE.U32 R52, R24, R4, R52 ;  /* 0x0000000418347225 */ /* 0x000fe200078e0034 */
[----:B------:R-:W-:-:S03]  /*2860*/  SHF.L.U64.HI R66, R4, 0x7, R5 ;  /* 0x0000000704427819 */ /* 0x000fc60000010205 */
[----:B------:R-:W-:Y:S01]  /*2870*/  IMAD.WIDE.U32 R50, R24, R62, R50 ;  /* 0x0000003e18327225 */ /* 0x000fe200078e0032 */
[----:B------:R-:W-:-:S03]  /*2880*/  LOP3.LUT R45, R0, 0x1, RZ, 0xc0, !PT ;  /* 0x00000001002d7812 */ /* 0x000fc600078ec0ff */
[----:B------:R-:W-:Y:S01]  /*2890*/  IMAD.WIDE.U32 R48, R24, R62, R48 ;  /* 0x0000003e18307225 */ /* 0x000fe200078e0030 */
[----:B------:R-:W-:Y:S02]  /*28a0*/  LOP3.LUT R44, R0, 0x2, RZ, 0xc0, !PT ;  /* 0x00000002002c7812 */ /* 0x000fe400078ec0ff */
[----:B------:R-:W-:Y:S01]  /*28b0*/  ISETP.GE.AND P1, PT, R64, UR4, PT ;  /* 0x0000000440007c0c */ /* 0x000fe2000bf26270 */
[----:B------:R-:W-:Y:S01]  /*28c0*/  IMAD.SHL.U32 R67, R6, 0x80, RZ ;  /* 0x0000008006437824 */ /* 0x000fe200078e00ff */
[----:B------:R-:W-:Y:S01]  /*28d0*/  SHF.R.S32.HI R3, RZ, 0x1f, R7 ;  /* 0x0000001fff037819 */ /* 0x000fe20000011407 */
[----:B------:R-:W-:Y:S02]  /*28e0*/  IMAD.SHL.U32 R65, R4, 0x80, RZ ;  /* 0x0000008004417824 */ /* 0x000fe400078e00ff */
[----:B------:R-:W-:Y:S02]  /*28f0*/  IMAD.SHL.U32 R60, R13, 0x2, RZ ;  /* 0x000000020d3c7824 */ /* 0x000fe400078e00ff */
[----:B------:R-:W-:Y:S01]  /*2900*/  IMAD.IADD R0, R57, 0x1, R11 ;  /* 0x0000000139007824 */ /* 0x000fe200078e020b */
[----:B----4-:R-:W-:Y:S01]  /*2910*/  IADD3 R70, R8, R9, R14 ;  /* 0x0000000908467210 */ /* 0x010fe20007ffe00e */
[----:B------:R-:W-:-:S02]  /*2920*/  IMAD R8, R15, R4, RZ ;  /* 0x000000040f087224 */ /* 0x000fc400078e02ff */
[----:B------:R-:W-:Y:S01]  /*2930*/  IMAD R15, R15, R62, RZ ;  /* 0x0000003e0f0f7224 */ /* 0x000fe200078e02ff */
[----:B------:R-:W-:Y:S01]  /*2940*/  IADD3 R69, R69, R12, R14 ;  /* 0x0000000c45457210 */ /* 0x000fe20007ffe00e */
[C---:B------:R-:W-:Y:S01]  /*2950*/  IMAD R21, R24.reuse, R5, R8 ;  /* 0x0000000518157224 */ /* 0x040fe200078e0208 */
[----:B-1----:R-:W-:Y:S01]  /*2960*/  SHF.R.U32.HI R14, RZ, 0x7, R30 ;  /* 0x00000007ff0e7819 */ /* 0x002fe2000001161e */
[----:B------:R-:W-:Y:S01]  /*2970*/  IMAD R15, R24, R63, R15 ;  /* 0x0000003f180f7224 */ /* 0x000fe200078e020f */
[C---:B------:R-:W-:Y:S01]  /*2980*/  SHF.L.U64.HI R63, R62.reuse, 0x7, R63 ;  /* 0x000000073e3f7819 */ /* 0x040fe2000001023f */
[----:B------:R-:W-:Y:S01]  /*2990*/  IMAD.IADD R27, R55, 0x1, R21 ;  /* 0x00000001371b7824 */ /* 0x000fe200078e0215 */
[----:B------:R-:W-:Y:S01]  /*29a0*/  SHF.R.S32.HI R4, RZ, 0x1f, R20 ;  /* 0x0000001fff047819 */ /* 0x000fe20000011414 */
[----:B------:R-:W-:Y:S02]  /*29b0*/  IMAD.SHL.U32 R62, R62, 0x80, RZ ;  /* 0x000000803e3e7824 */ /* 0x000fe400078e00ff */
[----:B------:R-:W-:-:S02]  /*29c0*/  VIADD R61, R14, 0x8 ;  /* 0x000000080e3d7836 */ /* 0x000fc40000000000 */
[----:B------:R-:W-:Y:S02]  /*29d0*/  IMAD.IADD R21, R21, 0x1, R53 ;  /* 0x0000000115157824 */ /* 0x000fe400078e0235 */
[----:B------:R-:W-:Y:S02]  /*29e0*/  IMAD.IADD R6, R51, 0x1, R15 ;  /* 0x0000000133067824 */ /* 0x000fe400078e020f */
[----:B0-----:R-:W-:-:S07]  /*29f0*/  IMAD.IADD R5, R15, 0x1, R49 ;  /* 0x000000010f057824 */ /* 0x001fce00078e0231 */
.L_x_10051:
[----:B------:R-:W2:Y:S01]  /*2a00*/  LDL R8, [R1+0x3c] ;  /* 0x00003c0001087983 */ /* 0x000ea20000100800 */
[----:B0-----:R-:W0:Y:S01]  /*2a10*/  LDC R86, c[0x0][0x3f4] ;  /* 0x0000fd00ff567b82 */ /* 0x001e220000000800 */
[----:B------:R-:W-:Y:S01]  /*2a20*/  VIADD R10, R2, 0xffffffff ;  /* 0xffffffff020a7836 */ /* 0x000fe20000000000 */
[----:B------:R-:W-:Y:S05]  /*2a30*/  YIELD ;  /* 0x0000000000007946 */ /* 0x000fea0003800000 */
[----:B---3--:R-:W-:Y:S01]  /*2a40*/  SHF.R.S32.HI R12, RZ, 0x1f, R10 ;  /* 0x0000001fff0c7819 */ /* 0x008fe2000001140a */
[----:B----4-:R-:W1:Y:S01]  /*2a50*/  LDC.64 R76, c[0x0][0x2e8] ;  /* 0x0000ba00ff4c7b82 */ /* 0x010e620000000a00 */
[-C--:B------:R-:W-:Y:S01]  /*2a60*/  IMAD R2, R68, R10.reuse, RZ ;  /* 0x0000000a44027224 */ /* 0x080fe200078e02ff */
[----:B------:R-:W-:Y:S01]  /*2a70*/  BSSY B0, `(.L_x_10012) ;  /* 0x00003f9000007945 */ /* 0x000fe20003800000 */
[----:B------:R-:W-:Y:S01]  /*2a80*/  IMAD.WIDE.U32 R36, R67, R10, RZ ;  /* 0x0000000a43247225 */ /* 0x000fe200078e00ff */
[----:B------:R-:W-:-:S03]  /*2a90*/  ISETP.GT.AND P2, PT, R10, R25, PT ;  /* 0x000000190a00720c */ /* 0x000fc60003f44270 */
[----:B------:R-:W-:Y:S02]  /*2aa0*/  IMAD R79, R12, R67, R2 ;  /* 0x000000430c4f7224 */ /* 0x000fe400078e0202 */
[----:B------:R-:W-:Y:S02]  /*2ab0*/  IMAD.MOV.U32 R2, RZ, RZ, R10 ;  /* 0x000000ffff027224 */ /* 0x000fe400078e000a */
[----:B------:R-:W-:Y:S01]  /*2ac0*/  IMAD.IADD R79, R37, 0x1, R79 ;  /* 0x00000001254f7824 */ /* 0x000fe200078e024f */
[----:B0-----:R-:W-:Y:S02]  /*2ad0*/  ISETP.GE.AND P3, PT, R86, 0x1, PT ;  /* 0x000000015600780c */ /* 0x001fe40003f66270 */
[----:B-1----:R-:W-:-:S04]  /*2ae0*/  IADD3 R32, P4, P5, R36, R76, R74 ;  /* 0x0000004c24207210 */ /* 0x002fc80007d9e04a */
[----:B------:R-:W-:Y:S01]  /*2af0*/  IADD3.X R33, R79, R77, R73, P4, P5 ;  /* 0x0000004d4f217210 */ /* 0x000fe200027ea449 */
[----:B--2---:R-:W-:-:S04]  /*2b00*/  IMAD R83, R19, 0x3000, R8 ;  /* 0x0000300013537824 */ /* 0x004fc800078e0208 */
[----:B------:R-:W-:Y:S02]  /*2b10*/  IMAD.IADD R83, R16, 0x1, R83 ;  /* 0x0000000110537824 */ /* 0x000fe400078e0253 */
[----:B------:R-:W-:Y:S05]  /*2b20*/  @!P3 BRA `(.L_x_10013) ;  /* 0x0000003c0058b947 */ /* 0x000fea0003800000 */
[----:B------:R-:W-:Y:S01]  /*2b30*/  ULDC.U8 UR4, c[0x0][0x410] ;  /* 0x0001040000047ab9 */ /* 0x000fe20000000000 */
[-C--:B------:R-:W-:Y:S01]  /*2b40*/  IMAD R8, R66, R10.reuse, RZ ;  /* 0x0000000a42087224 */ /* 0x080fe200078e02ff */
[----:B------:R-:W-:Y:S01]  /*2b50*/  ISETP.NE.AND P3, PT, RZ, UR4, PT ;  /* 0x00000004ff007c0c */ /* 0x000fe2000bf65270 */
[----:B------:R-:W-:Y:S02]  /*2b60*/  IMAD R11, R63, R10, RZ ;  /* 0x0000000a3f0b7224 */ /* 0x000fe400078e02ff */
        /* <DEDUP_REMOVED lines=18> */
[----:B------:R-:W2:Y:S01]  /*2c90*/  LDL.64 R90, [R1+0x8] ;  /* 0x00000800015a7983 */ /* 0x000ea20000100a00 */
[----:B------:R-:W-:Y:S01]  /*2ca0*/  ULDC.64 UR4, c[0x0][0x3e8] ;  /* 0x0000fa0000047ab9 */ /* 0x000fe20000000a00 */
[----:B------:R-:W-:Y:S02]  /*2cb0*/  ULDC.64 UR6, c[0x0][0x400] ;  /* 0x0001000000067ab9 */ /* 0x000fe40000000a00 */
[----:B------:R-:W3:Y:S04]  /*2cc0*/  LDL R82, [R1+0x24] ;  /* 0x0000240001527983 */ /* 0x000ee80000100800 */
[----:B------:R-:W4:Y:S01]  /*2cd0*/  LDL R78, [R1+0x28] ;  /* 0x00002800014e7983 */ /* 0x000f220000100800 */
[----:B------:R-:W-:Y:S02]  /*2ce0*/  IADD3 R40, P3, P5, R54, UR4, R40 ;  /* 0x0000000436287c10 */ /* 0x000fe4000fd7e028 */
[----:B------:R-:W-:-:S02]  /*2cf0*/  CS2R R34, SRZ ;  /* 0x0000000000227805 */ /* 0x000fc4000001ff00 */
[----:B------:R-:W-:Y:S02]  /*2d00*/  CS2R R36, SRZ ;  /* 0x0000000000247805 */ /* 0x000fe4000001ff00 */
[----:B------:R-:W-:Y:S02]  /*2d10*/  IADD3.X R41, R27, UR5, R42, P3, P5 ;  /* 0x000000051b297c10 */ /* 0x000fe40009fea42a */
[----:B------:R-:W-:-:S04]  /*2d20*/  IADD3 R38, P3, P5, R50, UR6, R38 ;  /* 0x0000000632267c10 */ /* 0x000fc8000fd7e026 */
[----:B------:R-:W-:Y:S02]  /*2d30*/  IADD3.X R39, R6, UR7, R43, P3, P5 ;  /* 0x0000000706277c10 */ /* 0x000fe40009fea42b */
[----:B------:R-:W-:Y:S02]  /*2d40*/  CS2R R28, SRZ ;  /* 0x00000000001c7805 */ /* 0x000fe4000001ff00 */
[----:B------:R-:W-:Y:S02]  /*2d50*/  CS2R R12, SRZ ;  /* 0x00000000000c7805 */ /* 0x000fe4000001ff00 */
[----:B------:R-:W-:Y:S02]  /*2d60*/  CS2R R30, SRZ ;  /* 0x00000000001e7805 */ /* 0x000fe4000001ff00 */
[----:B------:R-:W-:Y:S02]  /*2d70*/  CS2R R14, SRZ ;  /* 0x00000000000e7805 */ /* 0x000fe4000001ff00 */
[----:B--2---:R-:W-:-:S02]  /*2d80*/  ISETP.GE.AND P5, PT, R90, R86, PT ;  /* 0x000000565a00720c */ /* 0x004fc40003fa6270 */
[----:B---3--:R-:W-:-:S11]  /*2d90*/  ISETP.GE.AND P3, PT, R82, R86, PT ;  /* 0x000000565200720c */ /* 0x008fd60003f66270 */
[----:B------:R0:W5:Y:S04]  /*2da0*/  @!P5 LDG.E.64 R34, desc[UR42][R40.64] ;  /* 0x0000002a2822d981 */ /* 0x000168000c1e1b00 */
[----:B------:R0:W5:Y:S01]  /*2db0*/  @!P5 LDG.E.64 R36, desc[UR42][R38.64] ;  /* 0x0000002a2624d981 */ /* 0x000162000c1e1b00 */
[----:B----4-:R-:W-:-:S03]  /*2dc0*/  ISETP.GE.AND P5, PT, R78, R86, PT ;  /* 0x000000564e00720c */ /* 0x010fc60003fa6270 */
[----:B------:R0:W5:Y:S04]  /*2dd0*/  @!P3 LDG.E.64 R28, desc[UR42][R40.64+0x10] ;  /* 0x0000102a281cb981 */ /* 0x000168000c1e1b00 */
[----:B------:R0:W5:Y:S06]  /*2de0*/  @!P3 LDG.E.64 R30, desc[UR42][R38.64+0x10] ;  /* 0x0000102a261eb981 */ /* 0x00016c000c1e1b00 */
[----:B------:R0:W5:Y:S04]  /*2df0*/  @!P5 LDG.E.64 R12, desc[UR42][R40.64+0x20] ;  /* 0x0000202a280cd981 */ /* 0x000168000c1e1b00 */
[----:B------:R0:W5:Y:S02]  /*2e00*/  @!P5 LDG.E.64 R14, desc[UR42][R38.64+0x20] ;  /* 0x0000202a260ed981 */ /* 0x000164000c1e1b00 */
.L_x_10016:
[----:B------:R-:W-:Y:S05]  /*2e10*/  BSYNC B1 ;  /* 0x0000000000017941 */ /* 0x000fea0003800000 */
.L_x_10015:
[----:B------:R-:W-:Y:S01]  /*2e20*/  UISETP.NE.AND UP0, UPT, UR38, 0x3, UPT ;  /* 0x000000032600788c */ /* 0x000fe2000bf05270 */
[----:B0----5:R-:W-:Y:S02]  /*2e30*/  IMAD.MOV.U32 R38, RZ, RZ, R12 ;  /* 0x000000ffff267224 */ /* 0x021fe400078e000c */
[----:B------:R-:W-:Y:S02]  /*2e40*/  IMAD.MOV.U32 R41, RZ, RZ, R28 ;  /* 0x000000ffff297224 */ /* 0x000fe400078e001c */
[----:B------:R-:W-:Y:S01]  /*2e50*/  IMAD.MOV.U32 R42, RZ, RZ, R34 ;  /* 0x000000ffff2a7224 */ /* 0x000fe200078e0022 */
[----:B------:R-:W-:Y:S01]  /*2e60*/  PLOP3.LUT P3, PT, PT, PT, UP0, 0x80, 0x0 ;  /* 0x000000000000781c */ /* 0x000fe20003f6f008 */
[----:B------:R-:W-:Y:S02]  /*2e70*/  IMAD.MOV.U32 R39, RZ, RZ, R14 ;  /* 0x000000ffff277224 */ /* 0x000fe400078e000e */
[----:B------:R-:W-:Y:S02]  /*2e80*/  IMAD.MOV.U32 R40, RZ, RZ, R30 ;  /* 0x000000ffff287224 */ /* 0x000fe400078e001e */
[----:B------:R-:W-:-:S08]  /*2e90*/  IMAD.MOV.U32 R43, RZ, RZ, R36 ;  /* 0x000000ffff2b7224 */ /* 0x000fd000078e0024 */
[----:B------:R-:W-:Y:S05]  /*2ea0*/  @!P3 BRA `(.L_x_10017) ;  /* 0x000000000004b947 */ /* 0x000fea0003800000 */
[----:B------:R-:W-:Y:S01]  /*2eb0*/  BPT.TRAP 0x1 ;  /* 0x000000040000795c */ /* 0x000fe20000300000 */
.L_x_10017:
[----:B------:R-:W2:Y:S01]  /*2ec0*/  LDL R8, [R1+0x4] ;  /* 0x0000040001087983 */ /* 0x000ea20000100800 */
[----:B------:R-:W-:Y:S01]  /*2ed0*/  IMAD R82, R19, 0x8, R16 ;  /* 0x0000000813527824 */ /* 0x000fe200078e0210 */
[----:B------:R-:W-:Y:S01]  /*2ee0*/  BSSY B1, `(.L_x_10018) ;  /* 0x0000004000017945 */ /* 0x000fe20003800000 */
[----:B--2---:R-:W-:-:S04]  /*2ef0*/  SHF.L.U32 R85, R8, 0x1f, RZ ;  /* 0x0000001f08557819 */ /* 0x004fc800000006ff */
[----:B------:R-:W0:Y:S02]  /*2f00*/  SYNCS.PHASECHK.TRANS64.TRYWAIT P5, [R82+URZ+0x19c90], R85 ;  /* 0x019c9055520075a7 */ /* 0x000e2400080a017f */
[----:B0-----:R-:W-:Y:S05]  /*2f10*/  @!P5 BRA `(.L_x_10019) ;  /* 0x000002280034d947 */ /* 0x001fea0003800000 */
.L_x_10353:
[----:B------:R-:W-:Y:S05]  /*2f20*/  BSYNC B1 ;  /* 0x0000000000017941 */ /* 0x000fea0003800000 */
.L_x_10018:
[----:B------:R-:W-:Y:S05]  /*2f30*/  @P4 BRA `(.L_x_10020) ;  /* 0x0000003800b04947 */ /* 0x000fea0003800000 */
[----:B------:R-:W-:Y:S01]  /*2f40*/  ISETP.NE.AND P4, PT, R45, RZ, PT ;  /* 0x000000ff2d00720c */ /* 0x000fe20003f85270 */
[----:B------:R-:W-:-:S12]  /*2f50*/  BSSY B1, `(.L_x_10021) ;  /* 0x0000074000017945 */ /* 0x000fd80003800000 */
[----:B------:R-:W-:Y:S05]  /*2f60*/  @!P4 BRA `(.L_x_10022) ;  /* 0x0000000400c8c947 */ /* 0x000fea0003800000 */
[----:B------:R-:W2:Y:S01]  /*2f70*/  LDL.64 R76, [R1+0x8] ;  /* 0x00000800014c7983 */ /* 0x000ea20000100a00 */
[----:B------:R-:W-:Y:S03]  /*2f80*/  BSSY B2, `(.L_x_10023) ;  /* 0x000006f000027945 */ /* 0x000fe60003800000 */
[----:B------:R1:W3:Y:S01]  /*2f90*/  LDS.128 R8, [R83+0x13800] ;  /* 0x0138000053087984 */ /* 0x0002e20000000c00 */
[----:B--2---:R-:W-:-:S13]  /*2fa0*/  ISETP.GE.AND P4, PT, R76, R86, PT ;  /* 0x000000564c00720c */ /* 0x004fda0003f86270 */
[----:B-1-3--:R-:W-:Y:S05]  /*2fb0*/  @P4 BRA `(.L_x_10024) ;  /* 0x0000000400ac4947 */ /* 0x00afea0003800000 */
        /* <DEDUP_REMOVED lines=11> */
[----:B------:R-:W-:Y:S02]  /*3070*/  IMAD.SHL.U32 R37, R77, 0x100, RZ ;  /* 0x000001004d257824 */ /* 0x000fe400078e00ff */
[----:B------:R-:W-:Y:S01]  /*3080*/  IMAD.MOV.U32 R36, RZ, RZ, R8 ;  /* 0x000000ffff247224 */ /* 0x000fe200078e0008 */
        /* <DEDUP_REMOVED lines=36> */
[--C-:B------:R-:W-:Y:S02]  /*32d0*/  HADD2.F32 R42, -RZ, R36.reuse.H1_H1 ;  /* 0x30000024ff2a7230 */ /* 0x100fe40000004100 */
[----:B------:R-:W-:Y:S01]  /*32e0*/  FMUL.FTZ R91, R77, R79 ;  /* 0x0000004f4d5b7220 */ /* 0x000fe20000410000 */
[----:B------:R-:W-:Y:S01]  /*32f0*/  HADD2.F32 R37, -RZ, R36.H0_H0 ;  /* 0x20000024ff257230 */ /* 0x000fe20000004100 */
[----:B------:R-:W-:Y:S01]  /*3300*/  F2FP.SATFINITE.E4M3.F32.PACK_AB_MERGE_C R9, R9, R8, R43 ;  /* 0x000000080909723e */ /* 0x000fe2000480702b */
[----:B------:R-:W-:-:S02]  /*3310*/  HADD2.F32 R36, -RZ, R78.H1_H1 ;  /* 0x3000004eff247230 */ /* 0x000fc40000004100 */
[-C--:B------:R-:W-:Y:S01]  /*3320*/  FMUL.FTZ R92, R42, R90.reuse ;  /* 0x0000005a2a5c7220 */ /* 0x080fe20000410000 */
[----:B------:R-:W-:Y:S02]  /*3330*/  HADD2.F32 R78, -RZ, R78.H0_H0 ;  /* 0x2000004eff4e7230 */ /* 0x000fe40000004100 */
[----:B------:R-:W-:Y:S01]  /*3340*/  FMUL.FTZ R79, R37, R90 ;  /* 0x0000005a254f7220 */ /* 0x000fe20000410000 */
[-C--:B------:R-:W-:Y:S01]  /*3350*/  FFMA.FTZ R91, R76, R36.reuse, -R91 ;  /* 0x000000244c5b7223 */ /* 0x080fe2000001085b */
[----:B------:R-:W-:Y:S01]  /*3360*/  FFMA.FTZ R94, R77, R36, R94 ;  /* 0x000000244d5e7223 */ /* 0x000fe2000001005e */
[-C--:B------:R-:W-:Y:S01]  /*3370*/  FFMA.FTZ R36, R37, R78.reuse, -R92 ;  /* 0x0000004e25247223 */ /* 0x080fe2000001085c */
[----:B------:R-:W-:Y:S01]  /*3380*/  F2FP.F16.E4M3.UNPACK_B R76, R11.H1 ;  /* 0x0000000bff4c723e */ /* 0x000fe200030006ff */
[----:B------:R-:W-:Y:S01]  /*3390*/  FFMA.FTZ R37, R42, R78, R79 ;  /* 0x0000004e2a257223 */ /* 0x000fe2000001004f */
[----:B------:R-:W-:Y:S02]  /*33a0*/  F2FP.F16.E4M3.UNPACK_B R78, R35.H1 ;  /* 0x00000023ff4e723e */ /* 0x000fe400030006ff */
[----:B------:R-:W-:Y:S01]  /*33b0*/  F2FP.SATFINITE.E4M3.F32.PACK_AB_MERGE_C R42, R94, R91, RZ ;  /* 0x0000005b5e2a723e */ /* 0x000fe200048070ff */
[--C-:B------:R-:W-:Y:S01]  /*33c0*/  HADD2.F32 R91, -RZ, R76.reuse.H0_H0 ;  /* 0x2000004cff5b7230 */ /* 0x100fe20000004100 */
[----:B------:R-:W-:Y:S01]  /*33d0*/  F2FP.F16.E4M3.UNPACK_B R79, R10.H1 ;  /* 0x0000000aff4f723e */ /* 0x000fe200030006ff */
[----:B------:R-:W-:Y:S01]  /*33e0*/  HADD2.F32 R92, -RZ, R76.H1_H1 ;  /* 0x3000004cff5c7230 */ /* 0x000fe20000004100 */
[-C--:B------:R-:W-:Y:S01]  /*33f0*/  F2FP.F16.E4M3.UNPACK_B R76, R34.reuse.H1 ;  /* 0x00000022ff4c723e */ /* 0x080fe200030006ff */
        /* <DEDUP_REMOVED lines=14> */
[----:B------:R-:W-:Y:S01]  /*34e0*/  F2FP.F16.E4M3.UNPACK_B R10, R10 ;  /* 0x0000000aff0a723e */ /* 0x000fe200020006ff */
[----:B------:R-:W-:Y:S01]  /*34f0*/  FFMA.FTZ R11, R92, R94, R97 ;  /* 0x0000005e5c0b7223 */ /* 0x000fe20000010061 */
[----:B------:R-:W-:-:S02]  /*3500*/  HADD2.F32 R92, -RZ, R78.H0_H0 ;  /* 0x2000004eff5c7230 */ /* 0x000fc40000004100 */
[-C--:B------:R-:W-:Y:S01]  /*3510*/  FFMA.FTZ R94, R90, R93.reuse, R95 ;  /* 0x0000005d5a5e7223 */ /* 0x080fe2000001005f */
[--C-:B------:R-:W-:Y:S02]  /*3520*/  HADD2.F32 R90, -RZ, R91.reuse.H0_H0 ;  /* 0x2000005bff5a7230 */ /* 0x100fe40000004100 */
[----:B------:R-:W-:Y:S01]  /*3530*/  FFMA.FTZ R79, R79, R93, -R96 ;  /* 0x0000005d4f4f7223 */ /* 0x000fe20000010860 */
[--C-:B------:R-:W-:Y:S01]  /*3540*/  HADD2.F32 R78, -RZ, R10.reuse.H0_H0 ;  /* 0x2000000aff4e7230 */ /* 0x100fe20000004100 */
[----:B------:R-:W-:Y:S01]  /*3550*/  F2FP.SATFINITE.E4M3.F32.PACK_AB_MERGE_C R11, R11, R34, RZ ;  /* 0x000000220b0b723e */ /* 0x000fe200048070ff */
[----:B------:R-:W-:Y:S01]  /*3560*/  HADD2.F32 R91, -RZ, R91.H1_H1 ;  /* 0x3000005bff5b7230 */ /* 0x000fe20000004100 */
[----:B------:R-:W-:Y:S01]  /*3570*/  F2FP.SATFINITE.E4M3.F32.PACK_AB_MERGE_C R8, R37, R36, R42 ;  /* 0x000000242508723e */ /* 0x000fe2000480702a */
[----:B------:R-:W-:Y:S01]  /*3580*/  HADD2.F32 R10, -RZ, R10.H1_H1 ;  /* 0x3000000aff0a7230 */ /* 0x000fe20000004100 */
[----:B------:R-:W-:Y:S01]  /*3590*/  F2FP.SATFINITE.E4M3.F32.PACK_AB_MERGE_C R79, R94, R79, RZ ;  /* 0x0000004f5e4f723e */ /* 0x000fe200048070ff */
[----:B------:R-:W-:-:S02]  /*35a0*/  HADD2.F32 R77, -RZ, R77.H0_H0 ;  /* 0x2000004dff4d7230 */ /* 0x000fc40000004100 */
[CC--:B------:R-:W-:Y:S01]  /*35b0*/  FMUL.FTZ R95, R91.reuse, R92.reuse ;  /* 0x0000005c5b5f7220 */ /* 0x0c0fe20000410000 */
        /* <DEDUP_REMOVED lines=11> */
.L_x_10024:
[----:B------:R-:W-:Y:S05]  /*3670*/  BSYNC B2 ;  /* 0x0000000000027941 */ /* 0x000fea0003800000 */
.L_x_10023:
[----:B------:R1:W-:Y:S02]  /*3680*/  STG.E.128 desc[UR42][R32.64], R8 ;  /* 0x0000000820007986 */ /* 0x0003e4000c101d2a */
.L_x_10022:
[----:B------:R-:W-:Y:S05]  /*3690*/  BSYNC B1 ;  /* 0x0000000000017941 */ /* 0x000fea0003800000 */
.L_x_10021:
        /* <DEDUP_REMOVED lines=115> */
.L_x_10028:
[----:B------:R-:W-:Y:S05]  /*3dd0*/  BSYNC B2 ;  /* 0x0000000000027941 */ /* 0x000fea0003800000 */
.L_x_10027:
[----:B------:R2:W-:Y:S02]  /*3de0*/  STG.E.128 desc[UR42][R32.64+0x20], R8 ;  /* 0x0000200820007986 */ /* 0x0005e4000c101d2a */
.L_x_10026:
[----:B------:R-:W-:Y:S05]  /*3df0*/  BSYNC B1 ;  /* 0x0000000000017941 */ /* 0x000fea0003800000 */
.L_x_10025:
        /* <DEDUP_REMOVED lines=16> */
[----:B------:R-:W-:Y:S01]  /*3f00*/  IMAD.MOV.U32 R13, RZ, RZ, R9 ;  /* 0x000000ffff0d7224 */ /* 0x000fe200078e0009 */
[----:B------:R-:W-:Y:S01]  /*3f10*/  LOP3.LUT R30, R29, 0xff00, R28, 0xf8, !PT ;  /* 0x0000ff001d1e7812 */ /* 0x000fe200078ef81c */
[----:B------:R-:W-:Y:S01]  /*3f20*/  IMAD.U32 R9, R34, 0x10000, RZ ;  /* 0x0001000022097824 */ /* 0x000fe200078e00ff */
[----:B------:R-:W-:Y:S01]  /*3f30*/  LOP3.LUT R12, R15, 0xff00, R12, 0xf8, !PT ;  /* 0x0000ff000f0c7812 */ /* 0x000fe200078ef80c */
[----:B------:R-:W-:Y:S01]  /*3f40*/  IMAD.MOV.U32 R14, RZ, RZ, R8 ;  /* 0x000000ffff0e7224 */ /* 0x000fe200078e0008 */
[----:B------:R-:W-:Y:S01]  /*3f50*/  F2FP.F16.E4M3.UNPACK_B R28, R39.H1 ;  /* 0x00000027ff1c723e */ /* 0x000fe200030006ff */
[----:B------:R-:W-:Y:S01]  /*3f60*/  IMAD.U32 R15, R31, 0x10000, RZ ;  /* 0x000100001f0f7824 */ /* 0x000fe200078e00ff */
        /* <DEDUP_REMOVED lines=53> */
[----:B------:R-:W-:-:S02]  /*42c0*/  HADD2.F32 R37, -RZ, R36.H1_H1 ;  /* 0x30000024ff257230 */ /* 0x000fc40000004100 */
[----:B------:R-:W-:Y:S01]  /*42d0*/  FMUL.FTZ R9, R31, R40 ;  /* 0x000000281f097220 */ /* 0x000fe20000410000 */
[----:B------:R-:W-:Y:S01]  /*42e0*/  HADD2.F32 R12, -RZ, R30.H1_H1 ;  /* 0x3000001eff0c7230 */ /* 0x000fe20000004100 */
[----:B------:R-:W-:Y:S01]  /*42f0*/  F2FP.F16.E4M3.UNPACK_B R11, R11 ;  /* 0x0000000bff0b723e */ /* 0x000fe200020006ff */
[----:B------:R-:W-:Y:S02]  /*4300*/  HADD2.F32 R41, -RZ, R38.H1_H1 ;  /* 0x30000026ff297230 */ /* 0x000fe40000004100 */
[----:B------:R-:W-:Y:S01]  /*4310*/  FFMA.FTZ R42, R34, R37, -R9 ;  /* 0x00000025222a7223 */ /* 0x000fe20000010809 */
[----:B------:R-:W-:Y:S01]  /*4320*/  HADD2.F32 R30, -RZ, R30.H0_H0 ;  /* 0x2000001eff1e7230 */ /* 0x000fe20000004100 */
[----:B------:R-:W-:Y:S01]  /*4330*/  F2FP.F16.E4M3.UNPACK_B R10, R10 ;  /* 0x0000000aff0a723e */ /* 0x000fe200020006ff */
[----:B------:R-:W-:Y:S02]  /*4340*/  HADD2.F32 R9, -RZ, R35.H1_H1 ;  /* 0x30000023ff097230 */ /* 0x000fe40000004100 */
[-C--:B------:R-:W-:Y:S01]  /*4350*/  FMUL.FTZ R43, R12, R41.reuse ;  /* 0x000000290c2b7220 */ /* 0x080fe20000410000 */
[----:B------:R-:W-:Y:S01]  /*4360*/  FMUL.FTZ R40, R34, R40 ;  /* 0x0000002822287220 */ /* 0x000fe20000410000 */
[----:B------:R-:W-:Y:S01]  /*4370*/  FMUL.FTZ R41, R30, R41 ;  /* 0x000000291e297220 */ /* 0x000fe20000410000 */
[----:B------:R-:W-:-:S02]  /*4380*/  HADD2.F32 R38, -RZ, R38.H0_H0 ;  /* 0x20000026ff267230 */ /* 0x000fc40000004100 */
[----:B------:R-:W-:Y:S01]  /*4390*/  FFMA.FTZ R43, R30, R9, -R43 ;  /* 0x000000091e2b7223 */ /* 0x000fe2000001082b */
[----:B------:R-:W-:Y:S01]  /*43a0*/  FFMA.FTZ R77, R31, R37, R40 ;  /* 0x000000251f4d7223 */ /* 0x000fe20000010028 */
[----:B------:R-:W-:Y:S01]  /*43b0*/  FFMA.FTZ R34, R12, R9, R41 ;  /* 0x000000090c227223 */ /* 0x000fe20000010029 */
[--C-:B------:R-:W-:Y:S02]  /*43c0*/  HADD2.F32 R12, -RZ, R11.reuse.H0_H0 ;  /* 0x2000000bff0c7230 */ /* 0x100fe40000004100 */
[--C-:B------:R-:W-:Y:S01]  /*43d0*/  HADD2.F32 R9, -RZ, R10.reuse.H0_H0 ;  /* 0x2000000aff097230 */ /* 0x100fe20000004100 */
[----:B------:R-:W-:Y:S01]  /*43e0*/  F2FP.SATFINITE.E4M3.F32.PACK_AB_MERGE_C R42, R77, R42, RZ ;  /* 0x0000002a4d2a723e */ /* 0x000fe200048070ff */
[----:B------:R-:W-:Y:S02]  /*43f0*/  HADD2.F32 R11, -RZ, R11.H1_H1 ;  /* 0x3000000bff0b7230 */ /* 0x000fe40000004100 */
[----:B------:R-:W-:Y:S01]  /*4400*/  FMUL.FTZ R40, R12, R39 ;  /* 0x000000270c287220 */ /* 0x000fe20000410000 */
[----:B------:R-:W-:-:S02]  /*4410*/  HADD2.F32 R10, -RZ, R10.H1_H1 ;  /* 0x3000000aff0a7230 */ /* 0x000fc40000004100 */
        /* <DEDUP_REMOVED lines=14> */
.L_x_10030:
[----:B------:R-:W-:Y:S05]  /*4500*/  BSYNC B1 ;  /* 0x0000000000017941 */ /* 0x000fea0003800000 */
.L_x_10029:
[----:B------:R1:W-:Y:S01]  /*4510*/  STG.E.128 desc[UR42][R32.64+0x40], R8 ;  /* 0x0000400820007986 */ /* 0x0003e2000c101d2a */
[----:B------:R-:W-:Y:S05]  /*4520*/  BRA `(.L_x_10020) ;  /* 0x0000002400347947 */ /* 0x000fea0003800000 */
.L_x_10014:
        /* <DEDUP_REMOVED lines=11> */
[----:B------:R-:W-:Y:S01]  /*45e0*/  ULDC.64 UR4, c[0x0][0x3e8] ;  /* 0x0000fa0000047ab9 */ /* 0x000fe20000000a00 */
[----:B------:R-:W-:Y:S01]  /*45f0*/  ULDC.64 UR6, c[0x0][0x400] ;  /* 0x0001000000067ab9 */ /* 0x000fe20000000a00 */
[----:B------:R-:W-:Y:S02]  /*4600*/  IADD3 R40, P3, P5, R52, UR4, R40 ;  /* 0x0000000434287c10 */ /* 0x000fe4000fd7e028 */
[----:B------:R-:W-:Y:S02]  /*4610*/  CS2R R10, SRZ ;  /* 0x00000000000a7805 */ /* 0x000fe4000001ff00 */
[----:B------:R-:W-:Y:S02]  /*4620*/  CS2R R8, SRZ ;  /* 0x0000000000087805 */ /* 0x000fe4000001ff00 */
[----:B------:R-:W-:Y:S02]  /*4630*/  CS2R R30, SRZ ;  /* 0x00000000001e7805 */ /* 0x000fe4000001ff00 */
[----:B------:R-:W-:-:S02]  /*4640*/  IADD3.X R41, R21, UR5, R42, P3, P5 ;  /* 0x0000000515297c10 */ /* 0x000fc40009fea42a */
[----:B------:R-:W-:Y:S02]  /*4650*/  CS2R R28, SRZ ;  /* 0x00000000001c7805 */ /* 0x000fe4000001ff00 */
[----:B------:R-:W-:-:S04]  /*4660*/  IADD3 R38, P3, P5, R48, UR6, R38 ;  /* 0x0000000630267c10 */ /* 0x000fc8000fd7e026 */
[----:B------:R-:W-:Y:S02]  /*4670*/  IADD3.X R39, R5, UR7, R43, P3, P5 ;  /* 0x0000000705277c10 */ /* 0x000fe40009fea42b */
[-C--:B------:R-:W-:Y:S02]  /*4680*/  ISETP.GE.AND P3, PT, R152, R86.reuse, PT ;  /* 0x000000569800720c */ /* 0x080fe40003f66270 */
[----:B------:R-:W-:-:S11]  /*4690*/  ISETP.GE.AND P5, PT, R80, R86, PT ;  /* 0x000000565000720c */ /* 0x000fd60003fa6270 */
[----:B------:R0:W5:Y:S04]  /*46a0*/  @!P3 LDG.E.128 R12, desc[UR42][R40.64] ;  /* 0x0000002a280cb981 */ /* 0x000168000c1e1d00 */
[----:B------:R0:W5:Y:S04]  /*46b0*/  @!P5 LDG.E.128 R8, desc[UR42][R40.64+0x20] ;  /* 0x0000202a2808d981 */ /* 0x000168000c1e1d00 */
[----:B------:R0:W5:Y:S04]  /*46c0*/  @!P3 LDG.E.128 R32, desc[UR42][R38.64] ;  /* 0x0000002a2620b981 */ /* 0x000168000c1e1d00 */
[----:B------:R0:W5:Y:S02]  /*46d0*/  @!P5 LDG.E.128 R28, desc[UR42][R38.64+0x20] ;  /* 0x0000202a261cd981 */ /* 0x000164000c1e1d00 */
.L_x_10032:
[----:B------:R-:W-:Y:S05]  /*46e0*/  BSYNC B1 ;  /* 0x0000000000017941 */ /* 0x000fea0003800000 */
.L_x_10031:
        /* <DEDUP_REMOVED lines=9> */
[----:B------:R-:W-:-:S04]  /*4780*/  IMAD.MOV.U32 R100, RZ, RZ, R32 ;  /* 0x000000ffff647224 */ /* 0x000fc800078e0020 */
[----:B------:R-:W-:Y:S05]  /*4790*/  @!P3 BRA `(.L_x_10033) ;  /* 0x000000000004b947 */ /* 0x000fea0003800000 */
[----:B------:R-:W-:Y:S01]  /*47a0*/  BPT.TRAP 0x1 ;  /* 0x000000040000795c */ /* 0x000fe20000300000 */
.L_x_10033:
[----:B0-----:R-:W2:Y:S01]  /*47b0*/  LDL R38, [R1+0x4] ;  /* 0x0000040001267983 */ /* 0x001ea20000100800 */
[----:B------:R-:W-:Y:S01]  /*47c0*/  IMAD R82, R19, 0x8, R16 ;  /* 0x0000000813527824 */ /* 0x000fe200078e0210 */
[----:B------:R-:W-:Y:S01]  /*47d0*/  BSSY B1, `(.L_x_10034) ;  /* 0x0000004000017945 */ /* 0x000fe20003800000 */
[----:B--2---:R-:W-:-:S04]  /*47e0*/  SHF.L.U32 R85, R38, 0x1f, RZ ;  /* 0x0000001f26557819 */ /* 0x004fc800000006ff */
[----:B------:R-:W0:Y:S02]  /*47f0*/  SYNCS.PHASECHK.TRANS64.TRYWAIT P5, [R82+URZ+0x19c90], R85 ;  /* 0x019c9055520075a7 */ /* 0x000e2400080a017f */
[----:B0-----:R-:W-:Y:S05]  /*4800*/  @!P5 BRA `(.L_x_10035) ;  /* 0x00000210000cd947 */ /* 0x001fea0003800000 */
.L_x_10354:
[----:B------:R-:W-:Y:S05]  /*4810*/  BSYNC B1 ;  /* 0x0000000000017941 */ /* 0x000fea0003800000 */
.L_x_10034:
[----:B------:R-:W-:Y:S05]  /*4820*/  @P4 BRA `(.L_x_10020) ;  /* 0x0000002000744947 */ /* 0x000fea0003800000 */
[----:B------:R-:W1:Y:S01]  /*4830*/  LDC R94, c[0x0][0x2f4] ;  /* 0x0000bd00ff5e7b82 */ /* 0x000e620000000800 */
[----:B------:R-:W-:Y:S01]  /*4840*/  ISETP.NE.AND P4, PT, R45, RZ, PT ;  /* 0x000000ff2d00720c */ /* 0x000fe20003f85270 */
[----:B------:R-:W-:Y:S01]  /*4850*/  ULDC.64 UR4, c[0x0][0x300] ;  /* 0x0000c00000047ab9 */ /* 0x000fe20000000a00 */
[----:B------:R-:W-:Y:S01]  /*4860*/  SHF.R.S32.HI R38, RZ, 0x1f, R154 ;  /* 0x0000001fff267819 */ /* 0x000fe2000001149a */
[----:B------:R-:W-:Y:S01]  /*4870*/  IMAD.MOV.U32 R78, RZ, RZ, R36 ;  /* 0x000000ffff4e7224 */ /* 0x000fe200078e0024 */
[----:B------:R-:W-:Y:S03]  /*4880*/  BSSY B1, `(.L_x_10036) ;  /* 0x0000104000017945 */ /* 0x000fe60003800000 */
[----:B------:R-:W-:Y:S02]  /*4890*/  IMAD R37, R38, UR4, RZ ;  /* 0x0000000426257c24 */ /* 0x000fe4000f8e02ff */
[----:B------:R-:W-:-:S04]  /*48a0*/  IMAD.WIDE.U32 R78, R154, UR4, R78 ;  /* 0x000000049a4e7c25 */ /* 0x000fc8000f8e004e */
[----:B------:R-:W-:-:S04]  /*48b0*/  IMAD R37, R154, UR5, R37 ;  /* 0x000000059a257c24 */ /* 0x000fc8000f8e0225 */
[----:B------:R-:W-:Y:S02]  /*48c0*/  IMAD.IADD R95, R37, 0x1, R79 ;  /* 0x00000001255f7824 */ /* 0x000fe400078e024f */
[----:B-1----:R-:W-:Y:S01]  /*48d0*/  IMAD.IADD R96, R94, 0x1, -R60 ;  /* 0x000000015e607824 */ /* 0x002fe200078e0a3c */
[----:B------:R-:W-:Y:S06]  /*48e0*/  @!P4 BRA `(.L_x_10037) ;  /* 0x0000000c00f4c947 */ /* 0x000fec0003800000 */
[----:B------:R-:W2:Y:S04]  /*48f0*/  LDL R40, [R1+0x1c] ;  /* 0x00001c0001287983 */ /* 0x000ea80000100800 */
[----:B------:R-:W3:Y:S04]  /*4900*/  LDL R39, [R1+0x74] ;  /* 0x0000740001277983 */ /* 0x000ee80000100800 */
[----:B------:R-:W4:Y:S01]  /*4910*/  LDL R38, [R1+0x2c] ;  /* 0x00002c0001267983 */ /* 0x000f220000100800 */
[----:B------:R-:W-:Y:S01]  /*4920*/  SEL R36, R60, R96, !P0 ;  /* 0x000000603c247207 */ /* 0x000fe20004000000 */
[----:B------:R-:W-:Y:S01]  /*4930*/  BSSY B2, `(.L_x_10038) ;  /* 0x00000ec000027945 */ /* 0x000fe20003800000 */
[----:B------:R-:W-:-:S02]  /*4940*/  ISETP.GE.AND P4, PT, R152, R86, PT ;  /* 0x000000569800720c */ /* 0x000fc40003f86270 */
[----:B------:R-:W-:-:S04]  /*4950*/  SHF.R.S32.HI R37, RZ, 0x1f, R36 ;  /* 0x0000001fff257819 */ /* 0x000fc80000011424 */
[----:B------:R-:W-:-:S04]  /*4960*/  LEA.HI R37, R37, R36, RZ, 0x5 ;  /* 0x0000002425257211 */ /* 0x000fc800078f28ff */
[----:B------:R-:W-:-:S04]  /*4970*/  SHF.R.S32.HI R37, RZ, 0x5, R37 ;  /* 0x00000005ff257819 */ /* 0x000fc80000011425 */
[----:B------:R-:W-:-:S04]  /*4980*/  LEA.HI.SX32 R37, R72, R37, 0x1c ;  /* 0x0000002548257211 */ /* 0x000fc800078fe2ff */
[C---:B------:R-:W-:Y:S01]  /*4990*/  LEA.HI R36, R37.reuse, R37, RZ, 0x1 ;  /* 0x0000002525247211 */ /* 0x040fe200078f08ff */
[----:B------:R-:W-:-:S04]  /*49a0*/  IMAD.SHL.U32 R101, R37, 0x10, RZ ;  /* 0x0000001025657824 */ /* 0x000fc800078e00ff */
[----:B------:R-:W-:-:S05]  /*49b0*/  IMAD.SHL.U32 R37, R36, 0x800, RZ ;  /* 0x0000080024257824 */ /* 0x000fca00078e00ff */
[----:B------:R-:W-:Y:S02]  /*49c0*/  LOP3.LUT R37, R37, 0xfffff000, RZ, 0xc0, !PT ;  /* 0xfffff00025257812 */ /* 0x000fe400078ec0ff */
[----:B--2---:R-:W-:-:S04]  /*49d0*/  LOP3.LUT R36, R40, 0x10, R101, 0xf8, !PT ;  /* 0x0000001028247812 */ /* 0x004fc800078ef865 */
[----:B---3--:R-:W-:-:S04]  /*49e0*/  LOP3.LUT R36, R36, R39, RZ, 0x3c, !PT ;  /* 0x0000002724247212 */ /* 0x008fc800078e3cff */
[----:B----4-:R-:W-:Y:S01]  /*49f0*/  IADD3 R36, R36, R37, R38 ;  /* 0x0000002524247210 */ /* 0x010fe20007ffe026 */
[----:B------:R-:W-:-:S04]  /*4a00*/  IMAD R37, R19, 0x3000, R70 ;  /* 0x0000300013257824 */ /* 0x000fc800078e0246 */
[----:B------:R-:W-:Y:S02]  /*4a10*/  IMAD R39, R19, 0x3000, R36 ;  /* 0x0000300013277824 */ /* 0x000fe400078e0224 */
[C---:B------:R-:W-:Y:S02]  /*4a20*/  IMAD.IADD R37, R16.reuse, 0x1, R37 ;  /* 0x0000000110257824 */ /* 0x040fe400078e0225 */
[----:B------:R-:W-:-:S04]  /*4a30*/  IMAD.IADD R40, R16, 0x1, R39 ;  /* 0x0000000110287824 */ /* 0x000fc800078e0227 */
[----:B------:R-:W1:Y:S04]  /*4a40*/  LDS.128 R36, [R37+0x13800] ;  /* 0x0138000025247984 */ /* 0x000e680000000c00 */
[----:B------:R-:W2:Y:S01]  /*4a50*/  LDS.128 R40, [R40+0x13800] ;  /* 0x0138000028287984 */ /* 0x000ea20000000c00 */
[----:B------:R-:W-:Y:S05]  /*4a60*/  @P4 BRA `(.L_x_10039) ;  /* 0x0000000c00604947 */ /* 0x000fea0003800000 */
[----:B------:R-:W-:Y:S02]  /*4a70*/  LOP3.LUT R14, R13, 0xff, RZ, 0xc0, !PT ;  /* 0x000000ff0d0e7812 */ /* 0x000fe400078ec0ff */
[--C-:B------:R-:W-:Y:S02]  /*4a80*/  SHF.R.U32.HI R105, RZ, 0x18, R13.reuse ;  /* 0x00000018ff697819 */ /* 0x100fe4000001160d */
[--C-:B------:R-:W-:Y:S02]  /*4a90*/  SHF.R.U32.HI R12, RZ, 0x10, R13.reuse ;  /* 0x00000010ff0c7819 */ /* 0x100fe4000001160d */
[----:B------:R-:W-:Y:S02]  /*4aa0*/  SHF.R.U32.HI R32, RZ, 0x8, R13 ;  /* 0x00000008ff207819 */ /* 0x000fe4000001160d */
[----:B------:R-:W-:Y:S01]  /*4ab0*/  LOP3.LUT R102, R15, 0xff, RZ, 0xc0, !PT ;  /* 0x000000ff0f667812 */ /* 0x000fe200078ec0ff */
[----:B------:R-:W-:Y:S01]  /*4ac0*/  IMAD.U32 R12, R12, 0x10000, RZ ;  /* 0x000100000c0c7824 */ /* 0x000fe200078e00ff */
[----:B------:R-:W-:-:S02]  /*4ad0*/  SHF.R.U32.HI R106, RZ, 0x18, R15 ;  /* 0x00000018ff6a7819 */ /* 0x000fc4000001160f */
[--C-:B------:R-:W-:Y:S02]  /*4ae0*/  SHF.R.U32.HI R13, RZ, 0x10, R15.reuse ;  /* 0x00000010ff0d7819 */ /* 0x100fe4000001160f */
[----:B------:R-:W-:Y:S02]  /*4af0*/  SHF.R.U32.HI R34, RZ, 0x8, R15 ;  /* 0x00000008ff227819 */ /* 0x000fe4000001160f */
[--C-:B------:R-:W-:Y:S02]  /*4b00*/  SHF.R.U32.HI R104, RZ, 0x8, R33.reuse ;  /* 0x00000008ff687819 */ /* 0x100fe40000011621 */
[----:B------:R-:W-:Y:S02]  /*4b10*/  PRMT R105, R105, 0x654, R14 ;  /* 0x0000065469697816 */ /* 0x000fe4000000000e */
[----:B------:R-:W-:Y:S01]  /*4b20*/  SHF.R.U32.HI R103, RZ, 0x10, R33 ;  /* 0x00000010ff677819 */ /* 0x000fe20000011621 */
[----:B------:R-:W-:Y:S01]  /*4b30*/  IMAD.SHL.U32 R104, R104, 0x100, RZ ;  /* 0x0000010068687824 */ /* 0x000fe200078e00ff */
[----:B------:R-:W-:-:S02]  /*4b40*/  LOP3.LUT R107, R33, 0xff, RZ, 0xc0, !PT ;  /* 0x000000ff216b7812 */ /* 0x000fc400078ec0ff */
[--C-:B------:R-:W-:Y:S01]  /*4b50*/  SHF.R.U32.HI R14, RZ, 0x10, R35.reuse ;  /* 0x00000010ff0e7819 */ /* 0x100fe20000011623 */
[----:B------:R-:W-:Y:S01]  /*4b60*/  IMAD.U32 R103, R103, 0x10000, RZ ;  /* 0x0001000067677824 */ /* 0x000fe200078e00ff */
[----:B------:R-:W-:Y:S02]  /*4b70*/  SHF.R.U32.HI R15, RZ, 0x8, R35 ;  /* 0x00000008ff0f7819 */ /* 0x000fe40000011623 */
[----:B------:R-:W-:Y:S02]  /*4b80*/  LOP3.LUT R108, R35, 0xff, RZ, 0xc0, !PT ;  /* 0x000000ff236c7812 */ /* 0x000fe400078ec0ff */
[----:B------:R-:W-:Y:S01]  /*4b90*/  SHF.R.U32.HI R33, RZ, 0x18, R33 ;  /* 0x00000018ff217819 */ /* 0x000fe20000011621 */
[----:B------:R-:W-:Y:S01]  /*4ba0*/  IMAD.SHL.U32 R15, R15, 0x100, RZ ;  /* 0x000001000f0f7824 */ /* 0x000fe200078e00ff */
[----:B------:R-:W-:Y:S02]  /*4bb0*/  SHF.R.U32.HI R35, RZ, 0x18, R35 ;  /* 0x00000018ff237819 */ /* 0x000fe40000011623 */
[----:B------:R-:W-:Y:S01]  /*4bc0*/  PRMT R102, R106, 0x654, R102 ;  /* 0x000006546a667816 */ /* 0x000fe20000000066 */
[----:B------:R-:W-:Y:S01]  /*4bd0*/  IMAD.SHL.U32 R106, R32, 0x100, RZ ;  /* 0x00000100206a7824 */ /* 0x000fe200078e00ff */
[----:B------:R-:W-:-:S02]  /*4be0*/  PRMT R33, R33, 0x654, R107 ;  /* 0x0000065421217816 */ /* 0x000fc4000000006b */
[----:B------:R-:W-:Y:S01]  /*4bf0*/  PRMT R32, R35, 0x654, R108 ;  /* 0x0000065423207816 */ /* 0x000fe2000000006c */
[----:B------:R-:W-:Y:S01]  /*4c00*/  IMAD.SHL.U32 R35, R34, 0x100, RZ ;  /* 0x0000010022237824 */ /* 0x000fe200078e00ff */
[----:B------:R-:W-:Y:S02]  /*4c10*/  LOP3.LUT R105, R105, 0xff00, R106, 0xf8, !PT ;  /* 0x0000ff0069697812 */ /* 0x000fe400078ef86a */
[----:B------:R-:W-:Y:S02]  /*4c20*/  LOP3.LUT R104, R33, 0xff00, R104, 0xf8, !PT ;  /* 0x0000ff0021687812 */ /* 0x000fe400078ef868 */
[----:B------:R-:W-:Y:S02]  /*4c30*/  LOP3.LUT R35, R102, 0xff00, R35, 0xf8, !PT ;  /* 0x0000ff0066237812 */ /* 0x000fe400078ef823 */
[----:B------:R-:W-:Y:S02]  /*4c40*/  LOP3.LUT R102, R105, 0xff0000, R12, 0xf8, !PT ;  /* 0x00ff000069667812 */ /* 0x000fe400078ef80c */
[----:B------:R-:W-:-:S02]  /*4c50*/  LOP3.LUT R12, R104, 0xff0000, R103, 0xf8, !PT ;  /* 0x00ff0000680c7812 */ /* 0x000fc400078ef867 */
[----:B--2---:R-:W-:Y:S02]  /*4c60*/  F2FP.F16.E4M3.UNPACK_B R103, R41 ;  /* 0x00000029ff67723e */ /* 0x004fe400020006ff */
[----:B------:R-:W-:Y:S02]  /*4c70*/  F2FP.F16.E4M3.UNPACK_B R105, R12 ;  /* 0x0000000cff69723e */ /* 0x000fe400020006ff */
[-C--:B-1----:R-:W-:Y:S01]  /*4c80*/  F2FP.F16.E4M3.UNPACK_B R33, R37.reuse ;  /* 0x00000025ff21723e */ /* 0x082fe200020006ff */
        /* <DEDUP_REMOVED lines=24> */
[--C-:B------:R-:W-:Y:S02]  /*4e10*/  HADD2.F32 R108, -RZ, R106.reuse.H0_H0 ;  /* 0x2000006aff6c7230 */ /* 0x100fe40000004100 */
[----:B------:R-:W-:-:S02]  /*4e20*/  HADD2.F32 R106, -RZ, R106.H1_H1 ;  /* 0x3000006aff6a7230 */ /* 0x000fc40000004100 */
        /* <DEDUP_REMOVED lines=11> */
[----:B------:R-:W-:Y:S01]  /*4ee0*/  LOP3.LUT R106, R32, 0xff00, R15, 0xf8, !PT ;  /* 0x0000ff00206a7812 */ /* 0x000fe200078ef80f */
[----:B------:R-:W-:Y:S02]  /*4ef0*/  IMAD.U32 R32, R13, 0x10000, RZ ;  /* 0x000100000d207824 */ /* 0x000fe400078e00ff */
[----:B------:R-:W-:Y:S01]  /*4f00*/  IMAD.U32 R13, R14, 0x10000, RZ ;  /* 0x000100000e0d7824 */ /* 0x000fe200078e00ff */
[----:B------:R-:W-:Y:S01]  /*4f10*/  F2FP.SATFINITE.E4M3.F32.PACK_AB_MERGE_C R41, R105, R41, RZ ;  /* 0x000000296929723e */ /* 0x000fe200048070ff */
[----:B------:R-:W-:Y:S01]  /*4f20*/  IMAD.MOV.U32 R15, RZ, RZ, R43 ;  /* 0x000000ffff0f7224 */ /* 0x000fe200078e002b */
[----:B------:R-:W-:Y:S02]  /*4f30*/  LOP3.LUT R14, R35, 0xff0000, R32, 0xf8, !PT ;  /* 0x00ff0000230e7812 */ /* 0x000fe400078ef820 */
[----:B------:R-:W-:-:S02]  /*4f40*/  LOP3.LUT R13, R106, 0xff0000, R13, 0xf8, !PT ;  /* 0x00ff00006a0d7812 */ /* 0x000fc400078ef80d */
[----:B------:R-:W-:Y:S02]  /*4f50*/  F2FP.F16.E4M3.UNPACK_B R32, R15 ;  /* 0x0000000fff20723e */ /* 0x000fe400020006ff */
        /* <DEDUP_REMOVED lines=19> */
[--C-:B------:R-:W-:Y:S01]  /*5090*/  HADD2.F32 R108, -RZ, R13.reuse.H0_H0 ;  /* 0x2000000dff6c7230 */ /* 0x100fe20000004100 */
[----:B------:R-:W-:Y:S01]  /*50a0*/  F2FP.SATFINITE.E4M3.F32.PACK_AB_MERGE_C R103, R103, R104, R41 ;  /* 0x000000686767723e */ /* 0x000fe20004807029 */
[CC--:B------:R-:W-:Y:S01]  /*50b0*/  FFMA.FTZ R35, R37.reuse, R106.reuse, -R35 ;  /* 0x0000006a25237223 */ /* 0x0c0fe20000010823 */
[----:B------:R-:W-:Y:S01]  /*50c0*/  FMUL.FTZ R37, R37, R43 ;  /* 0x0000002b25257220 */ /* 0x000fe20000410000 */
[----:B------:R-:W-:Y:S01]  /*50d0*/  HADD2.F32 R43, -RZ, R14.H0_H0 ;  /* 0x2000000eff2b7230 */ /* 0x000fe20000004100 */
[----:B------:R-:W-:Y:S01]  /*50e0*/  F2FP.F16.E4M3.UNPACK_B R41, R97.H1 ;  /* 0x00000061ff29723e */ /* 0x000fe200030006ff */
[----:B------:R-:W-:Y:S02]  /*50f0*/  HADD2.F32 R13, -RZ, R13.H1_H1 ;  /* 0x3000000dff0d7230 */ /* 0x000fe40000004100 */
[----:B------:R-:W-:Y:S01]  /*5100*/  FFMA.FTZ R32, R32, R106, R37 ;  /* 0x0000006a20207223 */ /* 0x000fe20000010025 */
[----:B------:R-:W-:Y:S01]  /*5110*/  F2FP.F16.E4M3.UNPACK_B R37, R39.H1 ;  /* 0x00000027ff25723e */ /* 0x000fe200030006ff */
[--C-:B------:R-:W-:Y:S01]  /*5120*/  HADD2.F32 R39, -RZ, R15.reuse.H0_H0 ;  /* 0x2000000fff277230 */ /* 0x100fe20000004100 */
[----:B------:R-:W-:Y:S01]  /*5130*/  F2FP.SATFINITE.E4M3.F32.PACK_AB_MERGE_C R12, R102, R12, RZ ;  /* 0x0000000c660c723e */ /* 0x000fe200048070ff */
[----:B------:R-:W-:Y:S01]  /*5140*/  HADD2.F32 R15, -RZ, R15.H1_H1 ;  /* 0x3000000fff0f7230 */ /* 0x000fe20000004100 */
[----:B------:R-:W-:Y:S01]  /*5150*/  F2FP.F16.E4M3.UNPACK_B R97, R97 ;  /* 0x00000061ff61723e */ /* 0x000fe200020006ff */
[----:B------:R-:W-:-:S02]  /*5160*/  HADD2.F32 R106, -RZ, R37.H0_H0 ;  /* 0x20000025ff6a7230 */ /* 0x000fc40000004100 */
[CC--:B------:R-:W-:Y:S01]  /*5170*/  FMUL.FTZ R109, R39.reuse, R108.reuse ;  /* 0x0000006c276d7220 */ /* 0x0c0fe20000410000 */
[----:B------:R-:W-:Y:S02]  /*5180*/  HADD2.F32 R37, -RZ, R37.H1_H1 ;  /* 0x30000025ff257230 */ /* 0x000fe40000004100 */
[----:B------:R-:W-:Y:S02]  /*5190*/  HADD2.F32 R14, -RZ, R14.H1_H1 ;  /* 0x3000000eff0e7230 */ /* 0x000fe40000004100 */
        /* <DEDUP_REMOVED lines=78> */
[----:B------:R-:W-:Y:S01]  /*5680*/  F2FP.SATFINITE.E4M3.F32.PACK_AB_MERGE_C R40, R40, R109, RZ ;  /* 0x0000006d2828723e */ /* 0x000fe200048070ff */
        /* <DEDUP_REMOVED lines=13> */
[----:B------:R-:W-:Y:S01]  /*5760*/  FMUL.FTZ R98, R38, R98 ;  /* 0x0000006226627220 */ /* 0x000fe20000410000 */
[----:B------:R-:W-:Y:S01]  /*5770*/  F2FP.SATFINITE.E4M3.F32.PACK_AB_MERGE_C R43, R32, R107, R14 ;  /* 0x0000006b202b723e */ /* 0x000fe2000480700e */
[-C--:B------:R-:W-:Y:S01]  /*5780*/  FFMA.FTZ R41, R38, R99.reuse, -R41 ;  /* 0x0000006326297223 */ /* 0x080fe20000010829 */
[----:B------:R-:W-:Y:S02]  /*5790*/  IMAD.MOV.U32 R37, RZ, RZ, R103 ;  /* 0x000000ffff257224 */ /* 0x000fe400078e0067 */
[----:B------:R-:W-:Y:S02]  /*57a0*/  FFMA.FTZ R99, R42, R99, R98 ;  /* 0x000000632a637223 */ /* 0x000fe40000010062 */
[----:B------:R-:W-:Y:S01]  /*57b0*/  F2FP.SATFINITE.E4M3.F32.PACK_AB_MERGE_C R38, R41, R102, R40 ;  /* 0x000000662926723e */ /* 0x000fe20004807028 */
[----:B------:R-:W-:-:S02]  /*57c0*/  IMAD.MOV.U32 R40, RZ, RZ, R13 ;  /* 0x000000ffff287224 */ /* 0x000fc400078e000d */
[----:B------:R-:W-:Y:S02]  /*57d0*/  F2FP.SATFINITE.E4M3.F32.PACK_AB_MERGE_C R42, R99, R108, R15 ;  /* 0x0000006c632a723e */ /* 0x000fe4000480700f */
[----:B------:R-:W-:-:S07]  /*57e0*/  F2FP.SATFINITE.E4M3.F32.PACK_AB_MERGE_C R41, R33, R34, R12 ;  /* 0x000000222129723e */ /* 0x000fce000480700c */
.L_x_10039:
[----:B------:R-:W-:Y:S05]  /*57f0*/  BSYNC B2 ;  /* 0x0000000000027941 */ /* 0x000fea0003800000 */
.L_x_10038:
        /* <DEDUP_REMOVED lines=11> */
[----:B--2---:R1:W-:Y:S03]  /*58b0*/  @!P4 STG.E.128 desc[UR42][R14.64], R40 ;  /* 0x000000280e00c986 */ /* 0x0043e6000c101d2a */
.L_x_10037:
[----:B------:R-:W-:Y:S05]  /*58c0*/  BSYNC B1 ;  /* 0x0000000000017941 */ /* 0x000fea0003800000 */
.L_x_10036:
[----:B------:R-:W-:-:S13]  /*58d0*/  ISETP.NE.AND P4, PT, R44, RZ, PT ;  /* 0x000000ff2c00720c */ /* 0x000fda0003f85270 */
[----:B------:R-:W-:Y:S05]  /*58e0*/  @!P4 BRA `(.L_x_10020) ;  /* 0x000000100044c947 */ /* 0x000fea0003800000 */
[----:B------:R-:W2:Y:S04]  /*58f0*/  LDL R32, [R1+0x1c] ;  /* 0x00001c0001207983 */ /* 0x000ea80000100800 */
[----:B-1----:R-:W3:Y:S04]  /*5900*/  LDL R15, [R1+0x74] ;  /* 0x00007400010f7983 */ /* 0x002ee80000100800 */
[----:B------:R-:W4:Y:S01]  /*5910*/  LDL R14, [R1+0x2c] ;  /* 0x00002c00010e7983 */ /* 0x000f220000100800 */
[----:B------:R-:W-:Y:S01]  /*5920*/  ISETP.NE.AND P5, PT, R81, RZ, PT ;  /* 0x000000ff5100720c */ /* 0x000fe20003fa5270 */
[----:B------:R-:W-:Y:S03]  /*5930*/  BSSY B1, `(.L_x_10040) ;  /* 0x00000eb000017945 */ /* 0x000fe60003800000 */
[----:B------:R-:W-:-:S02]  /*5940*/  SEL R96, R60, R96, !P5 ;  /* 0x000000603c607207 */ /* 0x000fc40006800000 */
[----:B------:R-:W-:Y:S02]  /*5950*/  IADD3 R37, P4, P5, R58, R78, R7 ;  /* 0x0000004e3a257210 */ /* 0x000fe40007d9e007 */
[----:B------:R-:W-:Y:S02]  /*5960*/  SHF.R.S32.HI R13, RZ, 0x1f, R96 ;  /* 0x0000001fff0d7819 */ /* 0x000fe40000011460 */
[----:B------:R-:W-:Y:S02]  /*5970*/  IADD3.X R38, R75, R95, R3, P4, P5 ;  /* 0x0000005f4b267210 */ /* 0x000fe400027ea403 */
[----:B------:R-:W-:Y:S02]  /*5980*/  LEA.HI R13, R13, R96, RZ, 0x5 ;  /* 0x000000600d0d7211 */ /* 0x000fe400078f28ff */
[----:B------:R-:W-:Y:S02]  /*5990*/  ISETP.GE.AND P5, PT, R80, R86, PT ;  /* 0x000000565000720c */ /* 0x000fe40003fa6270 */
[----:B------:R-:W-:-:S02]  /*59a0*/  SHF.R.S32.HI R12, RZ, 0x5, R13 ;  /* 0x00000005ff0c7819 */ /* 0x000fc4000001140d */
[----:B------:R-:W-:Y:S02]  /*59b0*/  IADD3 R36, P4, R37, R76, RZ ;  /* 0x0000004c25247210 */ /* 0x000fe40007f9e0ff */
[----:B------:R-:W-:-:S03]  /*59c0*/  LEA.HI.SX32 R12, R71, R12, 0x1c ;  /* 0x0000000c470c7211 */ /* 0x000fc600078fe2ff */
[----:B------:R-:W-:Y:S01]  /*59d0*/  IMAD.X R37, R38, 0x1, R77, P4 ;  /* 0x0000000126257824 */ /* 0x000fe200020e064d */
        /* <DEDUP_REMOVED lines=14> */
[--C-:B------:R-:W-:Y:S02]  /*5ac0*/  SHF.R.U32.HI R41, RZ, 0x18, R9.reuse ;  /* 0x00000018ff297819 */ /* 0x100fe40000011609 */
[----:B------:R-:W-:Y:S02]  /*5ad0*/  LOP3.LUT R10, R9, 0xff, RZ, 0xc0, !PT ;  /* 0x000000ff090a7812 */ /* 0x000fe400078ec0ff */
[----:B------:R-:W-:Y:S02]  /*5ae0*/  SHF.R.U32.HI R8, RZ, 0x8, R9 ;  /* 0x00000008ff087819 */ /* 0x000fe40000011609 */
[--C-:B------:R-:W-:Y:S02]  /*5af0*/  SHF.R.U32.HI R43, RZ, 0x18, R29.reuse ;  /* 0x00000018ff2b7819 */ /* 0x100fe4000001161d */
[----:B------:R-:W-:Y:S02]  /*5b00*/  LOP3.LUT R42, R29, 0xff, RZ, 0xc0, !PT ;  /* 0x000000ff1d2a7812 */ /* 0x000fe400078ec0ff */
[----:B------:R-:W-:-:S02]  /*5b10*/  SHF.R.U32.HI R40, RZ, 0x8, R29 ;  /* 0x00000008ff287819 */ /* 0x000fc4000001161d */
[----:B------:R-:W-:Y:S01]  /*5b20*/  PRMT R10, R41, 0x654, R10 ;  /* 0x00000654290a7816 */ /* 0x000fe2000000000a */
[----:B------:R-:W-:Y:S01]  /*5b30*/  IMAD.SHL.U32 R41, R8, 0x100, RZ ;  /* 0x0000010008297824 */ /* 0x000fe200078e00ff */
[----:B------:R-:W-:Y:S02]  /*5b40*/  SHF.R.U32.HI R38, RZ, 0x8, R11 ;  /* 0x00000008ff267819 */ /* 0x000fe4000001160b */
[----:B------:R-:W-:Y:S02]  /*5b50*/  SHF.R.U32.HI R30, RZ, 0x10, R9 ;  /* 0x00000010ff1e7819 */ /* 0x000fe40000011609 */
[----:B------:R-:W-:Y:S01]  /*5b60*/  PRMT R42, R43, 0x654, R42 ;  /* 0x000006542b2a7816 */ /* 0x000fe2000000002a */
[----:B------:R-:W-:Y:S01]  /*5b70*/  IMAD.SHL.U32 R43, R40, 0x100, RZ ;  /* 0x00000100282b7824 */ /* 0x000fe200078e00ff */
[----:B------:R-:W-:Y:S02]  /*5b80*/  SHF.R.U32.HI R9, RZ, 0x18, R11 ;  /* 0x00000018ff097819 */ /* 0x000fe4000001160b */
[----:B------:R-:W-:-:S02]  /*5b90*/  LOP3.LUT R28, R11, 0xff, RZ, 0xc0, !PT ;  /* 0x000000ff0b1c7812 */ /* 0x000fc400078ec0ff */
[----:B------:R-:W-:Y:S02]  /*5ba0*/  SHF.R.U32.HI R11, RZ, 0x10, R11 ;  /* 0x00000010ff0b7819 */ /* 0x000fe4000001160b */
[----:B------:R-:W-:Y:S01]  /*5bb0*/  LOP3.LUT R10, R10, 0xff00, R41, 0xf8, !PT ;  /* 0x0000ff000a0a7812 */ /* 0x000fe200078ef829 */
[----:B------:R-:W-:Y:S01]  /*5bc0*/  IMAD.SHL.U32 R41, R38, 0x100, RZ ;  /* 0x0000010026297824 */ /* 0x000fe200078e00ff */
[----:B------:R-:W-:Y:S01]  /*5bd0*/  PRMT R28, R9, 0x654, R28 ;  /* 0x00000654091c7816 */ /* 0x000fe2000000001c */
[----:B------:R-:W-:Y:S01]  /*5be0*/  IMAD.U32 R9, R30, 0x10000, RZ ;  /* 0x000100001e097824 */ /* 0x000fe200078e00ff */
[----:B------:R-:W-:Y:S01]  /*5bf0*/  SHF.R.U32.HI R86, RZ, 0x8, R31 ;  /* 0x00000008ff567819 */ /* 0x000fe2000001161f */
[----:B------:R-:W-:Y:S01]  /*5c00*/  IMAD.U32 R11, R11, 0x10000, RZ ;  /* 0x000100000b0b7824 */ /* 0x000fe200078e00ff */
[----:B------:R-:W-:Y:S02]  /*5c10*/  LOP3.LUT R42, R42, 0xff00, R43, 0xf8, !PT ;  /* 0x0000ff002a2a7812 */ /* 0x000fe400078ef82b */
[----:B------:R-:W-:Y:S01]  /*5c20*/  F2FP.F16.E4M3.UNPACK_B R43, R93.H1 ;  /* 0x0000005dff2b723e */ /* 0x000fe200030006ff */
[----:B------:R-:W-:Y:S01]  /*5c30*/  IMAD.SHL.U32 R97, R86, 0x100, RZ ;  /* 0x0000010056617824 */ /* 0x000fe200078e00ff */
[----:B--2---:R-:W-:-:S02]  /*5c40*/  F2FP.F16.E4M3.UNPACK_B R30, R32.H1 ;  /* 0x00000020ff1e723e */ /* 0x004fc400030006ff */
[----:B-1----:R-:W-:Y:S02]  /*5c50*/  F2FP.F16.E4M3.UNPACK_B R38, R12.H1 ;  /* 0x0000000cff26723e */ /* 0x002fe400030006ff */
[----:B------:R-:W-:Y:S01]  /*5c60*/  SHF.R.U32.HI R29, RZ, 0x10, R29 ;  /* 0x00000010ff1d7819 */ /* 0x000fe2000001161d */
[----:B------:R-:W-:Y:S01]  /*5c70*/  HADD2.F32 R40, -RZ, R30.H0_H0 ;  /* 0x2000001eff287230 */ /* 0x000fe20000004100 */
[----:B------:R-:W-:Y:S02]  /*5c80*/  LOP3.LUT R96, R31, 0xff0000ff, RZ, 0xc0, !PT ;  /* 0xff0000ff1f607812 */ /* 0x000fe400078ec0ff */
[----:B------:R-:W-:Y:S01]  /*5c90*/  LOP3.LUT R8, R28, 0xff00, R41, 0xf8, !PT ;  /* 0x0000ff001c087812 */ /* 0x000fe200078ef829 */
[----:B------:R-:W-:Y:S01]  /*5ca0*/  HADD2.F32 R28, -RZ, R38.H0_H0 ;  /* 0x20000026ff1c7230 */ /* 0x000fe20000004100 */
[----:B------:R-:W-:Y:S02]  /*5cb0*/  SHF.R.U32.HI R31, RZ, 0x10, R31 ;  /* 0x00000010ff1f7819 */ /* 0x000fe4000001161f */
[----:B------:R-:W-:Y:S01]  /*5cc0*/  LOP3.LUT R10, R10, 0xff0000, R9, 0xf8, !PT ;  /* 0x00ff00000a0a7812 */ /* 0x000fe200078ef809 */
[----:B------:R-:W-:Y:S01]  /*5cd0*/  HADD2.F32 R9, -RZ, R43.H0_H0 ;  /* 0x2000002bff097230 */ /* 0x000fe20000004100 */
[----:B------:R-:W-:-:S02]  /*5ce0*/  F2FP.F16.E4M3.UNPACK_B R41, R90.H1 ;  /* 0x0000005aff29723e */ /* 0x000fc400030006ff */
[----:B------:R-:W-:Y:S01]  /*5cf0*/  LOP3.LUT R8, R8, 0xff0000, R11, 0xf8, !PT ;  /* 0x00ff000008087812 */ /* 0x000fe200078ef80b */
[----:B------:R-:W-:Y:S01]  /*5d00*/  IMAD.U32 R11, R29, 0x10000, RZ ;  /* 0x000100001d0b7824 */ /* 0x000fe200078e00ff */
[----:B------:R-:W-:Y:S01]  /*5d10*/  LOP3.LUT R96, R96, 0xff00, R97, 0xf8, !PT ;  /* 0x0000ff0060607812 */ /* 0x000fe200078ef861 */
[----:B------:R-:W-:Y:S02]  /*5d20*/  IMAD.U32 R29, R31, 0x10000, RZ ;  /* 0x000100001f1d7824 */ /* 0x000fe400078e00ff */
[-C--:B------:R-:W-:Y:S01]  /*5d30*/  FMUL.FTZ R97, R40, R9.reuse ;  /* 0x0000000928617220 */ /* 0x080fe20000410000 */
        /* <DEDUP_REMOVED lines=18> */
[----:B------:R-:W-:Y:S01]  /*5e60*/  F2FP.F16.E4M3.UNPACK_B R96, R91.H1 ;  /* 0x0000005bff60723e */ /* 0x000fe200030006ff */
        /* <DEDUP_REMOVED lines=14> */
[-C--:B------:R-:W-:Y:S01]  /*5f50*/  FMUL.FTZ R43, R41, R93.reuse ;  /* 0x0000005d292b7220 */ /* 0x080fe20000410000 */
[----:B------:R-:W-:Y:S02]  /*5f60*/  HADD2.F32 R99, -RZ, R42.H0_H0 ;  /* 0x2000002aff637230 */ /* 0x000fe40000004100 */
[----:B------:R-:W-:Y:S01]  /*5f70*/  FMUL.FTZ R98, R38, R93 ;  /* 0x0000005d26627220 */ /* 0x000fe20000410000 */
[----:B------:R-:W-:-:S02]  /*5f80*/  HADD2.F32 R40, -RZ, R86.H0_H0 ;  /* 0x20000056ff287230 */ /* 0x000fc40000004100 */
[----:B------:R-:W-:Y:S01]  /*5f90*/  FFMA.FTZ R43, R38, R90, -R43 ;  /* 0x0000005a262b7223 */ /* 0x000fe2000001082b */
[----:B------:R-:W-:Y:S01]  /*5fa0*/  F2FP.F16.E4M3.UNPACK_B R38, R14.H1 ;  /* 0x0000000eff26723e */ /* 0x000fe200030006ff */
[----:B------:R-:W-:Y:S01]  /*5fb0*/  FFMA.FTZ R41, R41, R90, R98 ;  /* 0x0000005a29297223 */ /* 0x000fe20000010062 */
[----:B------:R-:W-:Y:S02]  /*5fc0*/  HADD2.F32 R90, -RZ, R42.H1_H1 ;  /* 0x3000002aff5a7230 */ /* 0x000fe40000004100 */
[----:B------:R-:W-:Y:S01]  /*5fd0*/  FMUL.FTZ R101, R40, R99 ;  /* 0x0000006328657220 */ /* 0x000fe20000410000 */
[----:B------:R-:W-:Y:S01]  /*5fe0*/  HADD2.F32 R97, -RZ, R96.H0_H0 ;  /* 0x20000060ff617230 */ /* 0x000fe20000004100 */
[----:B------:R-:W-:Y:S01]  /*5ff0*/  F2FP.F16.E4M3.UNPACK_B R92, R92 ;  /* 0x0000005cff5c723e */ /* 0x000fe200020006ff */
[--C-:B------:R-:W-:Y:S01]  /*6000*/  HADD2.F32 R42, -RZ, R38.reuse.H0_H0 ;  /* 0x20000026ff2a7230 */ /* 0x100fe20000004100 */
[----:B------:R-:W-:Y:S01]  /*6010*/  F2FP.F16.E4M3.UNPACK_B R14, R14 ;  /* 0x0000000eff0e723e */ /* 0x000fe200020006ff */
[----:B------:R-:W-:Y:S01]  /*6020*/  HADD2.F32 R93, -RZ, R38.H1_H1 ;  /* 0x30000026ff5d7230 */ /* 0x000fe20000004100 */
[----:B------:R-:W-:Y:S01]  /*6030*/  F2FP.F16.E4M3.UNPACK_B R91, R91 ;  /* 0x0000005bff5b723e */ /* 0x000fe200020006ff */
[----:B------:R-:W-:-:S02]  /*6040*/  HADD2.F32 R86, -RZ, R86.H1_H1 ;  /* 0x30000056ff567230 */ /* 0x000fc40000004100 */
[C---:B------:R-:W-:Y:S01]  /*6050*/  FMUL.FTZ R99, R42.reuse, R99 ;  /* 0x000000632a637220 */ /* 0x040fe20000410000 */
[-C--:B------:R-:W-:Y:S01]  /*6060*/  FFMA.FTZ R38, R42, R97.reuse, -R101 ;  /* 0x000000612a267223 */ /* 0x080fe20000010865 */
[----:B------:R-:W-:Y:S02]  /*6070*/  HADD2.F32 R96, -RZ, R96.H1_H1 ;  /* 0x30000060ff607230 */ /* 0x000fe40000004100 */
[CC--:B------:R-:W-:Y:S01]  /*6080*/  FMUL.FTZ R101, R93.reuse, R90.reuse ;  /* 0x0000005a5d657220 */ /* 0x0c0fe20000410000 */
[----:B------:R-:W-:Y:S01]  /*6090*/  FFMA.FTZ R40, R40, R97, R99 ;  /* 0x0000006128287223 */ /* 0x000fe20000010063 */
[C---:B------:R-:W-:Y:S01]  /*60a0*/  FMUL.FTZ R42, R86.reuse, R90 ;  /* 0x0000005a562a7220 */ /* 0x040fe20000410000 */
[--C-:B------:R-:W-:Y:S02]  /*60b0*/  HADD2.F32 R103, -RZ, R92.reuse.H1_H1 ;  /* 0x3000005cff677230 */ /* 0x100fe40000004100 */
[----:B------:R-:W-:Y:S01]  /*60c0*/  FFMA.FTZ R97, R86, R96, R101 ;  /* 0x0000006056617223 */ /* 0x000fe20000010065 */
[----:B------:R-:W-:Y:S01]  /*60d0*/  F2FP.F16.E4M3.UNPACK_B R86, R34 ;  /* 0x00000022ff56723e */ /* 0x000fe200020006ff */
[----:B------:R-:W-:Y:S01]  /*60e0*/  FFMA.FTZ R93, R93, R96, -R42 ;  /* 0x000000605d5d7223 */ /* 0x000fe2000001082a */
[----:B------:R-:W-:Y:S01]  /*60f0*/  HADD2.F32 R101, -RZ, R92.H0_H0 ;  /* 0x2000005cff657230 */ /* 0x000fe20000004100 */
[----:B------:R-:W-:Y:S01]  /*6100*/  F2FP.SATFINITE.E4M3.F32.PACK_AB_MERGE_C R12, R12, R29, RZ ;  /* 0x0000001d0c0c723e */ /* 0x000fe200048070ff */
[----:B------:R-:W-:Y:S01]  /*6110*/  HADD2.F32 R34, -RZ, R14.H0_H0 ;  /* 0x2000000eff227230 */ /* 0x000fe20000004100 */
[----:B------:R-:W-:Y:S01]  /*6120*/  F2FP.SATFINITE.E4M3.F32.PACK_AB_MERGE_C R28, R31, R28, RZ ;  /* 0x0000001c1f1c723e */ /* 0x000fe200048070ff */
[--C-:B------:R-:W-:Y:S01]  /*6130*/  HADD2.F32 R90, -RZ, R86.reuse.H0_H0 ;  /* 0x20000056ff5a7230 */ /* 0x100fe20000004100 */
[----:B------:R-:W-:Y:S01]  /*6140*/  F2FP.SATFINITE.E4M3.F32.PACK_AB_MERGE_C R12, R43, R30, R12 ;  /* 0x0000001e2b0c723e */ /* 0x000fe2000480700c */
[----:B------:R-:W-:Y:S01]  /*6150*/  HADD2.F32 R86, -RZ, R86.H1_H1 ;  /* 0x30000056ff567230 */ /* 0x000fe20000004100 */
[----:B------:R-:W-:Y:S01]  /*6160*/  F2FP.F16.E4M3.UNPACK_B R31, R33 ;  /* 0x00000021ff1f723e */ /* 0x000fe200020006ff */
[----:B------:R-:W-:-:S02]  /*6170*/  HADD2.F32 R42, -RZ, R14.H1_H1 ;  /* 0x3000000eff2a7230 */ /* 0x000fc40000004100 */
[----:B------:R-:W-:Y:S01]  /*6180*/  FMUL.FTZ R105, R90, R101 ;  /* 0x000000655a697220 */ /* 0x000fe20000410000 */
[--C-:B------:R-:W-:Y:S02]  /*6190*/  HADD2.F32 R99, -RZ, R91.reuse.H0_H0 ;  /* 0x2000005bff637230 */ /* 0x100fe40000004100 */
[----:B------:R-:W-:Y:S01]  /*61a0*/  FMUL.FTZ R107, R86, R103 ;  /* 0x00000067566b7220 */ /* 0x000fe20000410000 */
[----:B------:R-:W-:Y:S02]  /*61b0*/  HADD2.F32 R91, -RZ, R91.H1_H1 ;  /* 0x3000005bff5b7230 */ /* 0x000fe40000004100 */
[----:B------:R-:W-:Y:S01]  /*61c0*/  FMUL.FTZ R101, R34, R101 ;  /* 0x0000006522657220 */ /* 0x000fe20000410000 */
[----:B------:R-:W-:Y:S01]  /*61d0*/  FMUL.FTZ R103, R42, R103 ;  /* 0x000000672a677220 */ /* 0x000fe20000410000 */
[----:B------:R-:W-:Y:S01]  /*61e0*/  F2FP.F16.E4M3.UNPACK_B R30, R11 ;  /* 0x0000000bff1e723e */ /* 0x000fe200020006ff */
[----:B------:R-:W-:Y:S01]  /*61f0*/  FFMA.FTZ R14, R34, R99, -R105 ;  /* 0x00000063220e7223 */ /* 0x000fe20000010869 */
[----:B------:R-:W-:Y:S01]  /*6200*/  F2FP.F16.E4M3.UNPACK_B R29, R13 ;  /* 0x0000000dff1d723e */ /* 0x000fe200020006ff */
[----:B------:R-:W-:Y:S01]  /*6210*/  FFMA.FTZ R34, R90, R99, R101 ;  /* 0x000000635a227223 */ /* 0x000fe20000010065 */
[-C--:B------:R-:W-:Y:S01]  /*6220*/  FFMA.FTZ R103, R86, R91.reuse, R103 ;  /* 0x0000005b56677223 */ /* 0x080fe20000010067 */
[----:B------:R-:W-:Y:S01]  /*6230*/  FFMA.FTZ R107, R42, R91, -R107 ;  /* 0x0000005b2a6b7223 */ /* 0x000fe2000001086b */
[----:B------:R-:W-:Y:S01]  /*6240*/  F2FP.SATFINITE.E4M3.F32.PACK_AB_MERGE_C R93, R93, R38, RZ ;  /* 0x000000265d5d723e */ /* 0x000fe200048070ff */
[----:B------:R-:W-:Y:S01]  /*6250*/  HADD2.F32 R38, -RZ, R31.H0_H0 ;  /* 0x2000001fff267230 */ /* 0x000fe20000004100 */
[----:B------:R-:W-:Y:S01]  /*6260*/  F2FP.SATFINITE.E4M3.F32.PACK_AB_MERGE_C R40, R97, R40, RZ ;  /* 0x000000286128723e */ /* 0x000fe200048070ff */
[----:B------:R-:W-:Y:S01]  /*6270*/  HADD2.F32 R91, -RZ, R30.H0_H0 ;  /* 0x2000001eff5b7230 */ /* 0x000fe20000004100 */
[----:B------:R-:W-:Y:S01]  /*6280*/  F2FP.SATFINITE.E4M3.F32.PACK_AB_MERGE_C R32, R41, R32, R28 ;  /* 0x000000202920723e */ /* 0x000fe2000480701c */
[----:B------:R-:W-:Y:S01]  /*6290*/  HADD2.F32 R28, -RZ, R29.H0_H0 ;  /* 0x2000001dff1c7230 */ /* 0x000fe20000004100 */
[----:B------:R-:W-:-:S02]  /*62a0*/  F2FP.F16.E4M3.UNPACK_B R41, R10 ;  /* 0x0000000aff29723e */ /* 0x000fc400020006ff */
[----:B------:R-:W-:Y:S01]  /*62b0*/  F2FP.SATFINITE.E4M3.F32.PACK_AB_MERGE_C R34, R103, R34, R40 ;  /* 0x000000226722723e */ /* 0x000fe20004807028 */
[----:B------:R-:W-:Y:S01]  /*62c0*/  HADD2.F32 R40, -RZ, R31.H1_H1 ;  /* 0x3000001fff287230 */ /* 0x000fe20000004100 */
[----:B------:R-:W-:Y:S01]  /*62d0*/  F2FP.SATFINITE.E4M3.F32.PACK_AB_MERGE_C R14, R107, R14, R93 ;  /* 0x0000000e6b0e723e */ /* 0x000fe2000480705d */
[----:B------:R-:W-:Y:S02]  /*62e0*/  HADD2.F32 R43, -RZ, R41.H0_H0 ;  /* 0x20000029ff2b7230 */ /* 0x000fe40000004100 */
[-C--:B------:R-:W-:Y:S01]  /*62f0*/  FMUL.FTZ R93, R38, R91.reuse ;  /* 0x0000005b265d7220 */ /* 0x080fe20000410000 */
        /* <DEDUP_REMOVED lines=10> */
[----:B------:R-:W-:Y:S01]  /*63a0*/  HADD2.F32 R38, -RZ, R33.H0_H0 ;  /* 0x20000021ff267230 */ /* 0x000fe20000004100 */
[----:B------:R-:W-:Y:S01]  /*63b0*/  F2FP.F16.E4M3.UNPACK_B R31, R13.H1 ;  /* 0x0000000dff1f723e */ /* 0x000fe200030006ff */
[-C--:B------:R-:W-:Y:S01]  /*63c0*/  FFMA.FTZ R13, R30, R41.reuse, -R43 ;  /* 0x000000291e0d7223 */ /* 0x080fe2000001082b */
[----:B------:R-:W-:Y:S01]  /*63d0*/  FFMA.FTZ R30, R40, R41, R91 ;  /* 0x00000029281e7223 */ /* 0x000fe2000001005b */
[----:B------:R-:W-:Y:S01]  /*63e0*/  F2FP.F16.E4M3.UNPACK_B R10, R10.H1 ;  /* 0x0000000aff0a723e */ /* 0x000fe200030006ff */
[----:B------:R-:W-:Y:S02]  /*63f0*/  HADD2.F32 R40, -RZ, R42.H0_H0 ;  /* 0x2000002aff287230 */ /* 0x000fe40000004100 */
        /* <DEDUP_REMOVED lines=11> */
[C---:B------:R-:W-:Y:S01]  /*64b0*/  FMUL.FTZ R38, R31.reuse, R86 ;  /* 0x000000561f267220 */ /* 0x040fe20000410000 */
[-C--:B------:R-:W-:Y:S01]  /*64c0*/  F2FP.F16.E4M3.UNPACK_B R33, R35.reuse ;  /* 0x00000023ff21723e */ /* 0x080fe200020006ff */
[-C--:B------:R-:W-:Y:S01]  /*64d0*/  FFMA.FTZ R31, R31, R42.reuse, -R40 ;  /* 0x0000002a1f1f7223 */ /* 0x080fe20000010828 */
[----:B------:R-:W-:Y:S01]  /*64e0*/  F2FP.F16.E4M3.UNPACK_B R43, R35.H1 ;  /* 0x00000023ff2b723e */ /* 0x000fe200030006ff */
        /* <DEDUP_REMOVED lines=46> */
[----:B------:R-:W-:-:S07]  /*67d0*/  F2FP.SATFINITE.E4M3.F32.PACK_AB_MERGE_C R35, R9, R42, R91 ;  /* 0x0000002a0923723e */ /* 0x000fce000480705b */
.L_x_10041:
[----:B------:R-:W-:Y:S05]  /*67e0*/  BSYNC B1 ;  /* 0x0000000000017941 */ /* 0x000fea0003800000 */
.L_x_10040:
[----:B-1----:R3:W-:Y:S01]  /*67f0*/  STG.E.128 desc[UR42][R36.64], R12 ;  /* 0x0000000c24007986 */ /* 0x0027e2000c101d2a */
[----:B------:R-:W-:-:S13]  /*6800*/  ISETP.GE.AND P4, PT, R39, R94, PT ;  /* 0x0000005e2700720c */ /* 0x000fda0003f86270 */
[----:B------:R-:W-:Y:S05]  /*6810*/  @P4 BRA `(.L_x_10020) ;  /* 0x0000000000784947 */ /* 0x000fea0003800000 */
[--C-:B------:R-:W-:Y:S02]  /*6820*/  IADD3 R79, P4, P5, R58, R78, R39.reuse ;  /* 0x0000004e3a4f7210 */ /* 0x100fe40007d9e027 */
[----:B------:R-:W-:-:S04]  /*6830*/  SHF.R.S32.HI R8, RZ, 0x1f, R39 ;  /* 0x0000001fff087819 */ /* 0x000fc80000011427 */
[----:B------:R-:W-:Y:S02]  /*6840*/  IADD3.X R8, R75, R95, R8, P4, P5 ;  /* 0x0000005f4b087210 */ /* 0x000fe400027ea408 */
[----:B------:R-:W-:-:S05]  /*6850*/  IADD3 R76, P4, R79, R76, RZ ;  /* 0x0000004c4f4c7210 */ /* 0x000fca0007f9e0ff */
[----:B------:R-:W-:-:S05]  /*6860*/  IMAD.X R77, R8, 0x1, R77, P4 ;  /* 0x00000001084d7824 */ /* 0x000fca00020e064d */
[----:B--2---:R4:W-:Y:S01]  /*6870*/  STG.E.128 desc[UR42][R76.64], R32 ;  /* 0x000000204c007986 */ /* 0x0049e2000c101d2a */
[----:B------:R-:W-:Y:S05]  /*6880*/  BRA `(.L_x_10020) ;  /* 0x00000000005c7947 */ /* 0x000fea0003800000 */
.L_x_10013:
[----:B------:R-:W-:-:S06]  /*6890*/  UISETP.NE.AND UP0, UPT, UR38, 0x3, UPT ;  /* 0x000000032600788c */ /* 0x000fcc000bf05270 */
[----:B------:R-:W-:-:S13]  /*68a0*/  PLOP3.LUT P3, PT, PT, PT, UP0, 0x80, 0x0 ;  /* 0x000000000000781c */ /* 0x000fda0003f6f008 */
[----:B------:R-:W-:Y:S05]  /*68b0*/  @!P3 BRA `(.L_x_10042) ;  /* 0x000000000004b947 */ /* 0x000fea0003800000 */
[----:B------:R-:W-:Y:S01]  /*68c0*/  BPT.TRAP 0x1 ;  /* 0x000000040000795c */ /* 0x000fe20000300000 */
.L_x_10042:
[----:B------:R-:W2:Y:S01]  /*68d0*/  LDL R8, [R1+0x4] ;  /* 0x0000040001087983 */ /* 0x000ea20000100800 */
[----:B------:R-:W-:Y:S01]  /*68e0*/  IMAD R82, R19, 0x8, R16 ;  /* 0x0000000813527824 */ /* 0x000fe200078e0210 */
[----:B------:R-:W-:Y:S01]  /*68f0*/  BSSY B1, `(.L_x_10043) ;  /* 0x0000007000017945 */ /* 0x000fe20003800000 */
[----:B------:R-:W-:-:S05]  /*6900*/  IMAD R84, R2, -0x80, R26 ;  /* 0xffffff8002547824 */ /* 0x000fca00078e021a */
[----:B------:R-:W-:-:S04]  /*6910*/  VIMNMX R84, R84, 0x80, PT ;  /* 0x0000008054547848 */ /* 0x000fc80003fe0100 */
[----:B------:R-:W-:Y:S02]  /*6920*/  ISETP.GE.AND P4, PT, R154, R84, PT ;  /* 0x000000549a00720c */ /* 0x000fe40003f86270 */
[----:B--2---:R-:W-:-:S04]  /*6930*/  SHF.L.U32 R85, R8, 0x1f, RZ ;  /* 0x0000001f08557819 */ /* 0x004fc800000006ff */
[----:B------:R-:W0:Y:S02]  /*6940*/  SYNCS.PHASECHK.TRANS64.TRYWAIT P5, [R82+URZ+0x19c90], R85 ;  /* 0x019c9055520075a7 */ /* 0x000e2400080a017f */
[----:B0-----:R-:W-:Y:S05]  /*6950*/  @!P5 BRA `(.L_x_10044) ;  /* 0x000001ec00ccd947 */ /* 0x001fea0003800000 */
.L_x_10355:
[----:B------:R-:W-:Y:S05]  /*6960*/  BSYNC B1 ;  /* 0x0000000000017941 */ /* 0x000fea0003800000 */
.L_x_10043:
[----:B------:R-:W-:Y:S05]  /*6970*/  @P4 BRA `(.L_x_10020) ;  /* 0x0000000000204947 */ /* 0x000fea0003800000 */
[----:B------:R-:W-:Y:S01]  /*6980*/  ISETP.NE.AND P4, PT, R45, RZ, PT ;  /* 0x000000ff2d00720c */ /* 0x000fe20003f85270 */
[----:B------:R-:W1:Y:S01]  /*6990*/  @!P1 LDS.128 R8, [R83+0x15800] ;  /* 0x0158000053089984 */ /* 0x000e620000000c00 */
[----:B------:R-:W-:-:S11]  /*69a0*/  ISETP.NE.AND P5, PT, R44, RZ, PT ;  /* 0x000000ff2c00720c */ /* 0x000fd60003fa5270 */
[----:B------:R-:W2:Y:S04]  /*69b0*/  @P4 LDS.128 R12, [R83+0x13800] ;  /* 0x01380000530c4984 */ /* 0x000ea80000000c00 */
[----:B------:R-:W3:Y:S04]  /*69c0*/  @P5 LDS.128 R28, [R83+0x14800] ;  /* 0x01480000531c5984 */ /* 0x000ee80000000c00 */
[----:B-1----:R1:W-:Y:S04]  /*69d0*/  @!P1 STG.E.128 desc[UR42][R32.64+0x40], R8 ;  /* 0x0000400820009986 */ /* 0x0023e8000c101d2a */
[----:B--2---:R1:W-:Y:S04]  /*69e0*/  @P4 STG.E.128 desc[UR42][R32.64], R12 ;  /* 0x0000000c20004986 */ /* 0x0043e8000c101d2a */
[----:B---3--:R1:W-:Y:S02]  /*69f0*/  @P5 STG.E.128 desc[UR42][R32.64+0x20], R28 ;  /* 0x0000201c20005986 */ /* 0x0083e4000c101d2a */
.L_x_10020:
[----:B------:R-:W-:Y:S05]  /*6a00*/  BSYNC B0 ;  /* 0x0000000000007941 */ /* 0x000fea0003800000 */
.L_x_10012:
        /* <DEDUP_REMOVED lines=17> */
.L_x_10046:
[----:B------:R-:W-:Y:S05]  /*6b20*/  BSYNC B0 ;  /* 0x0000000000007941 */ /* 0x000fea0003800000 */
.L_x_10045:
[----:B------:R-:W2:Y:S01]  /*6b30*/  SYNCS.PHASECHK.TRANS64.TRYWAIT P5, [R82+URZ+0x19cb0], R85 ;  /* 0x019cb055520075a7 */ /* 0x000ea200080a017f */
[----:B------:R-:W-:Y:S01]  /*6b40*/  BSSY B0, `(.L_x_10047) ;  /* 0x0000003000007945 */ /* 0x000fe20003800000 */
[----:B------:R-:W-:-:S03]  /*6b50*/  ISETP.GE.AND P3, PT, R154, R84, PT ;  /* 0x000000549a00720c */ /* 0x000fc60003f66270 */
[----:B--2---:R-:W-:Y:S10]  /*6b60*/  @!P5 BRA `(.L_x_10048) ;  /* 0x000001ec005cd947 */ /* 0x004ff40003800000 */
.L_x_10356:
[----:B------:R-:W-:Y:S05]  /*6b70*/  BSYNC B0 ;  /* 0x0000000000007941 */ /* 0x000fea0003800000 */
.L_x_10047:
[----:B------:R-:W-:Y:S04]  /*6b80*/  BSSY B0, `(.L_x_10049) ;  /* 0x0000016000007945 */ /* 0x000fe80003800000 */
[----:B------:R-:W-:Y:S05]  /*6b90*/  @P3 BRA `(.L_x_10050) ;  /* 0x0000000000503947 */ /* 0x000fea0003800000 */
[----:B------:R-:W-:Y:S01]  /*6ba0*/  ULDC UR8, c[0x0][0x2f4] ;  /* 0x0000bd0000087ab9 */ /* 0x000fe20000000800 */
[----:B---3--:R-:W-:Y:S01]  /*6bb0*/  IMAD.WIDE R12, R2, 0x80, R46 ;  /* 0x00000080020c7825 */ /* 0x008fe200078e022e */
[----:B------:R-:W-:Y:S01]  /*6bc0*/  ISETP.GE.AND P5, PT, R152, UR8, PT ;  /* 0x0000000898007c0c */ /* 0x000fe2000bfa6270 */
[----:B------:R-:W-:Y:S01]  /*6bd0*/  ULDC.64 UR4, c[0x0][0x328] ;  /* 0x0000ca0000047ab9 */ /* 0x000fe20000000a00 */
[----:B------:R-:W-:Y:S01]  /*6be0*/  ULDC.64 UR6, c[0x0][0x318] ;  /* 0x0000c60000067ab9 */ /* 0x000fe20000000a00 */
[----:B------:R-:W-:Y:S02]  /*6bf0*/  IMAD.MOV.U32 R14, RZ, RZ, R56 ;  /* 0x000000ffff0e7224 */ /* 0x000fe400078e0038 */
[----:B------:R-:W-:Y:S02]  /*6c00*/  IMAD.MOV.U32 R15, RZ, RZ, R0 ;  /* 0x000000ffff0f7224 */ /* 0x000fe400078e0000 */
[----:B------:R-:W-:Y:S02]  /*6c10*/  IMAD R13, R13, UR4, RZ ;  /* 0x000000040d0d7c24 */ /* 0x000fe4000f8e02ff */
[----:B------:R-:W-:-:S04]  /*6c20*/  IMAD.WIDE.U32 R14, R12, UR4, R14 ;  /* 0x000000040c0e7c25 */ /* 0x000fc8000f8e000e */
[----:B-1----:R-:W1:Y:S01]  /*6c30*/  @!P5 LDS.128 R8, [R83+0x9000] ;  /* 0x009000005308d984 */ /* 0x002e620000000c00 */
[----:B------:R-:W-:Y:S01]  /*6c40*/  IMAD R13, R12, UR5, R13 ;  /* 0x000000050c0d7c24 */ /* 0x000fe2000f8e020d */
[----:B------:R-:W-:-:S04]  /*6c50*/  IADD3 R28, P3, R14, UR6, RZ ;  /* 0x000000060e1c7c10 */ /* 0x000fc8000ff7e0ff */
[----:B------:R-:W-:Y:S02]  /*6c60*/  IADD3.X R29, R15, UR7, R13, P3, !PT ;  /* 0x000000070f1d7c10 */ /* 0x000fe40009ffe40d */
[----:B------:R-:W-:-:S03]  /*6c70*/  ISETP.GE.AND P3, PT, R80, UR8, PT ;  /* 0x0000000850007c0c */ /* 0x000fc6000bf66270 */
[----:B-1----:R-:W-:Y:S01]  /*6c80*/  @!P5 STG.E.128 desc[UR42][R28.64], R8 ;  /* 0x000000081c00d986 */ /* 0x002fe2000c101d2a */
[----:B------:R-:W-:-:S09]  /*6c90*/  ISETP.GE.AND P5, PT, R64, UR8, PT ;  /* 0x0000000840007c0c */ /* 0x000fd2000bfa6270 */
[----:B------:R-:W1:Y:S04]  /*6ca0*/  @!P3 LDS.128 R8, [R83+0xa000] ;  /* 0x00a000005308b984 */ /* 0x000e680000000c00 */
[----:B------:R-:W3:Y:S04]  /*6cb0*/  @!P5 LDS.128 R12, [R83+0xb000] ;  /* 0x00b00000530cd984 */ /* 0x000ee80000000c00 */
[----:B-1----:R1:W-:Y:S04]  /*6cc0*/  @!P3 STG.E.128 desc[UR42][R28.64+0x20], R8 ;  /* 0x000020081c00b986 */ /* 0x0023e8000c101d2a */
[----:B---3--:R1:W-:Y:S02]  /*6cd0*/  @!P5 STG.E.128 desc[UR42][R28.64+0x40], R12 ;  /* 0x0000400c1c00d986 */ /* 0x0083e4000c101d2a */
.L_x_10050:
[----:B------:R-:W-:Y:S05]  /*6ce0*/  BSYNC B0 ;  /* 0x0000000000007941 */ /* 0x000fea0003800000 */
.L_x_10049:
[----:B-1----:R-:W5:Y:S01]  /*6cf0*/  LDL.LU R9, [R1+0x4] ;  /* 0x0000040001097983 */ /* 0x002f620000300800 */
[----:B0-2---:R-:W-:Y:S01]  /*6d00*/  @!P4 VIADD R82, R82, 0x19cc0 ;  /* 0x00019cc05252c836 */ /* 0x005fe20000000000 */
[----:B------:R-:W-:Y:S01]  /*6d10*/  PLOP3.LUT P3, PT, PT, PT, PT, 0x8, 0x0 ;  /* 0x000000000000781c */ /* 0x000fe20003f6e170 */
        /* <DEDUP_REMOVED lines=13> */
[----:B-----5:R-:W-:-:S05]  /*6df0*/  LOP3.LUT R9, R9, R8, RZ, 0x3c, !PT ;  /* 0x0000000809097212 */ /* 0x020fca00078e3cff */
[----:B------:R0:W-:Y:S01]  /*6e00*/  STL [R1+0x4], R9 ;  /* 0x0000040901007387 */ /* 0x0001e20000100800 */
[----:B------:R-:W-:Y:S05]  /*6e10*/  @P2 BRA `(.L_x_10051) ;  /* 0xffffffb800f82947 */ /* 0x000fea000383ffff */
.L_x_10007:
[----:B------:R-:W2:Y:S01]  /*6e20*/  LDL R8, [R1+0x10] ;  /* 0x0000100001087983 */ /* 0x000ea20000100800 */
[----:B------:R-:W1:Y:S01]  /*6e30*/  LDC R0, c[0x0][0x448] ;  /* 0x00011200ff007b82 */ /* 0x000e620000000800 */
[----:B------:R-:W-:Y:S07]  /*6e40*/  BSSY B0, `(.L_x_10052) ;  /* 0x000000d000007945 */ /* 0x000fee0003800000 */
[----:B------:R-:W3:Y:S01]  /*6e50*/  LDC.64 R2, c[0x0][0x9e0] ;  /* 0x00027800ff027b82 */ /* 0x000ee20000000a00 */
[----:B-1----:R-:W-:-:S02]  /*6e60*/  ISETP.NE.AND P1, PT, R0, 0x1, PT ;  /* 0x000000010000780c */ /* 0x002fc40003f25270 */
[----:B---3--:R-:W-:-:S11]  /*6e70*/  ISETP.GE.AND P2, PT, R3, 0x1, PT ;  /* 0x000000010300780c */ /* 0x008fd60003f46270 */
[----:B------:R-:W1:Y:S08]  /*6e80*/  @P1 LDC R5, c[0x0][0x44c] ;  /* 0x00011300ff051b82 */ /* 0x000e700000000800 */
[----:B------:R-:W3:Y:S01]  /*6e90*/  @P1 LDC R4, c[0x0][0x450] ;  /* 0x00011400ff041b82 */ /* 0x000ee20000000800 */
[----:B--2---:R-:W-:-:S04]  /*6ea0*/  VIADD R0, R8, 0xbf ;  /* 0x000000bf08007836 */ /* 0x004fc80000000000 */
[----:B-1----:R-:W-:-:S05]  /*6eb0*/  @P1 IMAD.HI.U32 R5, R0, R5, RZ ;  /* 0x0000000500051227 */ /* 0x002fca00078e00ff */
[----:B---3--:R-:W-:-:S05]  /*6ec0*/  @P1 SHF.R.U32.HI R0, RZ, R4, R5 ;  /* 0x00000004ff001219 */ /* 0x008fca0000011605 */
[----:B------:R-:W-:Y:S01]  /*6ed0*/  IMAD.IADD R5, R87, 0x1, R0 ;  /* 0x0000000157057824 */ /* 0x000fe200078e0200 */
[----:B------:R-:W-:Y:S06]  /*6ee0*/  @P3 BRA `(.L_x_10053) ;  /* 0x0000000000083947 */ /* 0x000fec0003800000 */
[----:B------:R-:W1:Y:S02]  /*6ef0*/  FENCE.VIEW.ASYNC.G ;  /* 0x00000000000073c6 */ /* 0x000e640000000100 */
[----:B-1----:R-:W-:Y:S06]  /*6f00*/  BAR.ARV 0xc, 0x200 ;  /* 0x0308000000007b1d */ /* 0x002fec0000002000 */
.L_x_10053:
[----:B------:R-:W-:Y:S05]  /*6f10*/  BSYNC B0 ;  /* 0x0000000000007941 */ /* 0x000fea0003800000 */
.L_x_10052:
        /* <DEDUP_REMOVED lines=13> */
.L_x_10056:
[----:B------:R-:W-:-:S13]  /*6ff0*/  ISETP.NE.AND P0, PT, R3, 0x1, PT ;  /* 0x000000010300780c */ /* 0x000fda0003f05270 */
[----:B------:R-:W1:Y:S02]  /*7000*/  @P0 LDC.64 R4, c[0x0][0x9e8] ;  /* 0x00027a00ff040b82 */ /* 0x000e640000000a00 */
[----:B-1----:R-:W-:-:S05]  /*7010*/  @P0 IMAD.HI.U32 R4, R0, R4, RZ ;  /* 0x0000000400040227 */ /* 0x002fca00078e00ff */
[----:B------:R-:W-:-:S07]  /*7020*/  @P0 SHF.R.U32.HI R0, RZ, R5, R4 ;  /* 0x00000005ff000219 */ /* 0x000fce0000011604 */
.L_x_10057:
[----:B------:R-:W-:Y:S05]  /*7030*/  BSYNC B0 ;  /* 0x0000000000007941 */ /* 0x000fea0003800000 */
.L_x_10055:
[----:B------:R-:W-:-:S05]  /*7040*/  IMAD R5, R0, R3, R3 ;  /* 0x0000000300057224 */ /* 0x000fca00078e0203 */
[----:B------:R-:W-:-:S07]  /*7050*/  VIMNMX R2, R2, R5, PT ;  /* 0x0000000502027248 */ /* 0x000fce0003fe0100 */
.L_x_10054:
[----:B------:R-:W1:Y:S01]  /*7060*/  @P1 LDC R0, c[0x0][0x44c] ;  /* 0x00011300ff001b82 */ /* 0x000e620000000800 */
[----:B------:R-:W-:Y:S01]  /*7070*/  VIADD R2, R2, 0x7f ;  /* 0x0000007f02027836 */ /* 0x000fe20000000000 */
[----:B------:R-:W-:-:S04]  /*7080*/  ULDC UR4, c[0x0][0x9dc] ;  /* 0x0002770000047ab9 */ /* 0x000fc80000000800 */
[----:B------:R-:W-:Y:S02]  /*7090*/  SHF.R.S32.HI R5, RZ, 0x1f, R2 ;  /* 0x0000001fff057819 */ /* 0x000fe40000011402 */
[----:B------:R-:W2:Y:S02]  /*70a0*/  @P1 LDC R7, c[0x0][0x450] ;  /* 0x00011400ff071b82 */ /* 0x000ea40000000800 */
[----:B------:R-:W-:-:S04]  /*70b0*/  LEA.HI R5, R5, R2, RZ, 0x7 ;  /* 0x0000000205057211 */ /* 0x000fc800078f38ff */
[----:B------:R-:W-:-:S04]  /*70c0*/  SHF.R.S32.HI R5, RZ, 0x7, R5 ;  /* 0x00000007ff057819 */ /* 0x000fc80000011405 */
[----:B0-----:R-:W-:Y:S01]  /*70d0*/  VIMNMX R9, R88, R5, PT ;  /* 0x0000000558097248 */ /* 0x001fe20003fe0100 */
[----:B-1----:R-:W-:-:S04]  /*70e0*/  @P1 IMAD.HI.U32 R4, R8, R0, RZ ;  /* 0x0000000008041227 */ /* 0x002fc800078e00ff */
[----:B------:R-:W-:Y:S01]  /*70f0*/  IMAD.MOV.U32 R0, RZ, RZ, R8 ;  /* 0x000000ffff007224 */ /* 0x000fe200078e0008 */
        /* <DEDUP_REMOVED lines=14> */
.L_x_10060:
[----:B------:R-:W-:-:S13]  /*71e0*/  ISETP.NE.AND P0, PT, R3, 0x1, PT ;  /* 0x000000010300780c */ /* 0x000fda0003f05270 */
[----:B------:R-:W0:Y:S02]  /*71f0*/  @P0 LDC.64 R4, c[0x0][0x9e8] ;  /* 0x00027a00ff040b82 */ /* 0x000e240000000a00 */
[----:B0-----:R-:W-:-:S05]  /*7200*/  @P0 IMAD.HI.U32 R4, R0, R4, RZ ;  /* 0x0000000400040227 */ /* 0x001fca00078e00ff */
[----:B------:R-:W-:-:S07]  /*7210*/  @P0 SHF.R.U32.HI R0, RZ, R5, R4 ;  /* 0x00000005ff000219 */ /* 0x000fce0000011604 */
.L_x_10061:
[----:B------:R-:W-:Y:S05]  /*7220*/  BSYNC B0 ;  /* 0x0000000000007941 */ /* 0x000fea0003800000 */
.L_x_10059:
[----:B------:R-:W-:-:S05]  /*7230*/  IMAD R3, R0, R3, RZ ;  /* 0x0000000300037224 */ /* 0x000fca00078e02ff */
[----:B------:R-:W-:-:S07]  /*7240*/  VIMNMX R2, R2, R3, !PT ;  /* 0x0000000302027248 */ /* 0x000fce0007fe0100 */
.L_x_10058:
[----:B------:R-:W-:Y:S01]  /*7250*/  SHF.R.S32.HI R3, RZ, 0x1f, R2 ;  /* 0x0000001fff037819 */ /* 0x000fe20000011402 */
[----:B------:R-:W-:Y:S01]  /*7260*/  BSSY B0, `(.L_x_10062) ;  /* 0x0000027000007945 */ /* 0x000fe20003800000 */
[----:B------:R-:W-:Y:S02]  /*7270*/  IMAD.MOV.U32 R88, RZ, RZ, RZ ;  /* 0x000000ffff587224 */ /* 0x000fe400078e00ff */
[----:B------:R-:W-:-:S04]  /*7280*/  LEA.HI R3, R3, R2, RZ, 0x7 ;  /* 0x0000000203037211 */ /* 0x000fc800078f38ff */
[----:B------:R-:W-:-:S04]  /*7290*/  SHF.R.S32.HI R3, RZ, 0x7, R3 ;  /* 0x00000007ff037819 */ /* 0x000fc80000011403 */
[----:B------:R-:W-:-:S04]  /*72a0*/  VIMNMX R11, RZ, R3, !PT ;  /* 0x00000003ff0b7248 */ /* 0x000fc80007fe0100 */
[----:B------:R-:W-:-:S13]  /*72b0*/  ISETP.GT.AND P0, PT, R9, R11, PT ;  /* 0x0000000b0900720c */ /* 0x000fda0003f04270 */
        /* <DEDUP_REMOVED lines=33> */
.L_x_10063:
[----:B------:R-:W-:Y:S05]  /*74d0*/  BSYNC B0 ;  /* 0x0000000000007941 */ /* 0x000fea0003800000 */
.L_x_10062:
[----:B------:R-:W2:Y:S01]  /*74e0*/  LDL R0, [R1+0x64] ;  /* 0x0000640001007983 */ /* 0x000ea20000100800 */
[----:B------:R-:W-:Y:S02]  /*74f0*/  PLOP3.LUT P0, PT, PT, PT, PT, 0x80, 0x0 ;  /* 0x000000000000781c */ /* 0x000fe40003f0f070 */
[----:B------:R-:W-:Y:S02]  /*7500*/  CS2R R92, SRZ ;  /* 0x00000000005c7805 */ /* 0x000fe4000001ff00 */
[----:B------:R-:W-:Y:S01]  /*7510*/  CS2R R2, SRZ ;  /* 0x0000000000027805 */ /* 0x000fe2000001ff00 */
[----:B------:R-:W-:Y:S01]  /*7520*/  IMAD.MOV.U32 R15, RZ, RZ, RZ ;  /* 0x000000ffff0f7224 */ /* 0x000fe200078e00ff */
[----:B------:R-:W-:Y:S01]  /*7530*/  CS2R R102, SRZ ;  /* 0x0000000000667805 */ /* 0x000fe2000001ff00 */
[----:B----4-:R-:W-:Y:S01]  /*7540*/  IMAD.MOV.U32 R32, RZ, RZ, RZ ;  /* 0x000000ffff207224 */ /* 0x010fe200078e00ff */
        /* <DEDUP_REMOVED lines=21> */
[----:B--2---:R-:W-:Y:S01]  /*76a0*/  IMAD R4, R0, R88, R11 ;  /* 0x0000005800047224 */ /* 0x004fe200078e020b */
[----:B------:R-:W-:Y:S01]  /*76b0*/  CS2R R10, SRZ ;  /* 0x00000000000a7805 */ /* 0x000fe2000001ff00 */
        /* <DEDUP_REMOVED lines=38> */
.L_x_10066:
[----:B------:R-:W-:Y:S05]  /*7920*/  BSYNC B6 ;  /* 0x0000000000067941 */ /* 0x000fea0003800000 */
.L_x_10065:
[----:B------:R-:W2:Y:S01]  /*7930*/  LDL R21, [R1+0x4c] ;  /* 0x00004c0001157983 */ /* 0x000ea20000100800 */
[----:B------:R-:W-:Y:S01]  /*7940*/  ULDC.64 UR6, c[0x0][0x998] ;  /* 0x0002660000067ab9 */ /* 0x000fe20000000a00 */
[----:B------:R-:W-:Y:S02]  /*7950*/  ULDC.64 UR4, c[0x0][0x990] ;  /* 0x0002640000047ab9 */ /* 0x000fe40000000a00 */
[----:B------:R-:W3:Y:S01]  /*7960*/  LDL R20, [R1+0x38] ;  /* 0x0000380001147983 */ /* 0x000ee20000100800 */
[----:B------:R-:W-:Y:S02]  /*7970*/  ISETP.NE.U32.AND P1, PT, RZ, UR6, PT ;  /* 0x00000006ff007c0c */ /* 0x000fe4000bf25070 */
[----:B------:R-:W-:Y:S02]  /*7980*/  ISETP.NE.U32.AND P0, PT, RZ, UR4, PT ;  /* 0x00000004ff007c0c */ /* 0x000fe4000bf05070 */
[----:B------:R-:W-:Y:S02]  /*7990*/  ISETP.NE.AND.EX P1, PT, RZ, UR7, PT, P1 ;  /* 0x00000007ff007c0c */ /* 0x000fe4000bf25310 */
[----:B------:R-:W-:-:S11]  /*79a0*/  ISETP.NE.AND.EX P0, PT, RZ, UR5, PT, P0 ;  /* 0x00000005ff007c0c */ /* 0x000fd6000bf05300 */
[----:B------:R-:W0:Y:S08]  /*79b0*/  @P1 LDC.64 R8, c[0x0][0x9b8] ;  /* 0x00026e00ff081b82 */ /* 0x000e300000000a00 */
[----:B------:R-:W1:Y:S08]  /*79c0*/  @P0 LDC.64 R6, c[0x0][0x9a8] ;  /* 0x00026a00ff060b82 */ /* 0x000e700000000a00 */
[----:B------:R-:W3:Y:S08]  /*79d0*/  @P0 LDC.64 R10, c[0x0][0x9b0] ;  /* 0x00026c00ff0a0b82 */ /* 0x000ef00000000a00 */
[----:B------:R-:W4:Y:S01]  /*79e0*/  @P1 LDC.64 R12, c[0x0][0x9c0] ;  /* 0x00027000ff0c1b82 */ /* 0x000f220000000a00 */
[----:B--2---:R-:W-:-:S02]  /*79f0*/  @P1 SHF.R.S32.HI R5, RZ, 0x1f, R21 ;  /* 0x0000001fff051819 */ /* 0x004fc40000011415 */
[----:B------:R-:W-:-:S03]  /*7a00*/  @P0 SHF.R.S32.HI R3, RZ, 0x1f, R21 ;  /* 0x0000001fff030819 */ /* 0x000fc60000011415 */
[----:B0-----:R-:W-:Y:S02]  /*7a10*/  @P1 IMAD R2, R5, R8, RZ ;  /* 0x0000000805021224 */ /* 0x001fe400078e02ff */
[-C--:B-1----:R-:W-:Y:S02]  /*7a20*/  @P0 IMAD R0, R3, R6.reuse, RZ ;  /* 0x0000000603000224 */ /* 0x082fe400078e02ff */
[C---:B------:R-:W-:Y:S02]  /*7a30*/  @P1 IMAD R9, R21.reuse, R9, R2 ;  /* 0x0000000915091224 */ /* 0x040fe400078e0202 */
[C---:B------:R-:W-:Y:S02]  /*7a40*/  @P0 IMAD R7, R21.reuse, R7, R0 ;  /* 0x0000000715070224 */ /* 0x040fe400078e0200 */
[----:B------:R-:W-:-:S04]  /*7a50*/  @P0 IMAD.WIDE.U32 R2, R21, R6, RZ ;  /* 0x0000000615020225 */ /* 0x000fc800078e00ff */
[----:B------:R-:W-:-:S04]  /*7a60*/  @P1 IMAD.WIDE.U32 R4, R21, R8, RZ ;  /* 0x0000000815041225 */ /* 0x000fc800078e00ff */
[----:B------:R-:W-:Y:S02]  /*7a70*/  @P0 IMAD.IADD R3, R3, 0x1, R7 ;  /* 0x0000000103030824 */ /* 0x000fe400078e0207 */
[----:B------:R-:W-:Y:S02]  /*7a80*/  @P1 IMAD.IADD R5, R5, 0x1, R9 ;  /* 0x0000000105051824 */ /* 0x000fe400078e0209 */
[----:B---3--:R-:W-:-:S04]  /*7a90*/  @P0 IMAD.WIDE.U32 R2, R20, R10, R2 ;  /* 0x0000000a14020225 */ /* 0x008fc800078e0002 */
[----:B----4-:R-:W-:Y:S01]  /*7aa0*/  @P1 IMAD.WIDE.U32 R6, R20, R12, R4 ;  /* 0x0000000c14061225 */ /* 0x010fe200078e0004 */
[----:B------:R-:W-:Y:S01]  /*7ab0*/  @P0 LEA R4, P2, R2, UR4, 0x2 ;  /* 0x0000000402040c11 */ /* 0x000fe2000f8410ff */
[----:B------:R-:W-:Y:S02]  /*7ac0*/  ULDC UR4, c[0x0][0x3f4] ;  /* 0x0000fd0000047ab9 */ /* 0x000fe40000000800 */
[----:B------:R-:W-:Y:S01]  /*7ad0*/  @P0 IMAD R5, R20, R11, R3 ;  /* 0x0000000b14050224 */ /* 0x000fe200078e0203 */
[----:B------:R-:W-:Y:S01]  /*7ae0*/  @P1 LEA R8, P3, R6, UR6, 0x2 ;  /* 0x0000000606081c11 */ /* 0x000fe2000f8610ff */
[----:B------:R-:W-:Y:S02]  /*7af0*/  @P1 IMAD R3, R20, R13, R7 ;  /* 0x0000000d14031224 */ /* 0x000fe400078e0207 */
        /* <DEDUP_REMOVED lines=21> */
.L_x_10070:
[----:B-1----:R1:W2:Y:S02]  /*7c50*/  SYNCS.PHASECHK.TRANS64.TRYWAIT P0, [R16+URZ+0x19c00], R3 ;  /* 0x019c0003100075a7 */ /* 0x0022a4000800017f */
[----:B--2---:R-:W-:Y:S05]  /*7c60*/  @!P0 NANOSLEEP.SYNCS 0x989680 ;  /* 0x009896800000895d */ /* 0x004fea0003900000 */
[----:B------:R-:W2:Y:S02]  /*7c70*/  @!P0 SYNCS.PHASECHK.TRANS64 P0, [R16+URZ+0x19c00], R3 ;  /* 0x019c0003100085a7 */ /* 0x000ea4000800007f */
[----:B--2---:R-:W-:Y:S05]  /*7c80*/  @!P0 BRA `(.L_x_10070) ;  /* 0xfffffffc00f08947 */ /* 0x004fea000383ffff */
.L_x_10069:
[----:B------:R-:W-:Y:S05]  /*7c90*/  BSYNC B0 ;  /* 0x0000000000007941 */ /* 0x000fea0003800000 */
.L_x_10068:
[----:B------:R-:W-:Y:S05]  /*7ca0*/  BRA `(.L_x_10071) ;  /* 0x0000004400647947 */ /* 0x000fea0003800000 */
.L_x_10067:
        /* <DEDUP_REMOVED lines=30> */
.L_x_10073:
[----:B------:R-:W-:Y:S05]  /*7e90*/  BSYNC B6 ;  /* 0x0000000000067941 */ /* 0x000fea0003800000 */
.L_x_10072:
[----:B------:R-:W2:Y:S01]  /*7ea0*/  LDL R21, [R1+0x10] ;  /* 0x0000100001157983 */ /* 0x000ea20000100800 */
[----:B------:R-:W-:-:S03]  /*7eb0*/  ULDC.U8 UR4, c[0x0][0x410] ;  /* 0x0001040000047ab9 */ /* 0x000fc60000000000 */
[----:B------:R-:W3:Y:S01]  /*7ec0*/  LDL R20, [R1+0x3c] ;  /* 0x00003c0001147983 */ /* 0x000ee20000100800 */
[----:B------:R-:W-:Y:S01]  /*7ed0*/  ISETP.NE.AND P0, PT, RZ, UR4, PT ;  /* 0x00000004ff007c0c */ /* 0x000fe2000bf05270 */
[----:B------:R-:W-:Y:S01]  /*7ee0*/  BSSY B0, `(.L_x_10074) ;  /* 0x000042d000007945 */ /* 0x000fe20003800000 */
[----:B--2---:R-:W-:Y:S02]  /*7ef0*/  IMAD.IADD R10, R154, 0x1, R21 ;  /* 0x000000019a0a7824 */ /* 0x004fe400078e0215 */
[----:B---3--:R-:W-:-:S09]  /*7f00*/  IMAD.IADD R37, R16, 0x1, R20 ;  /* 0x0000000110257824 */ /* 0x008fd200078e0214 */
        /* <DEDUP_REMOVED lines=33> */
.L_x_10362:
[----:B------:R-:W5:Y:S01]  /*8120*/  LDL R6, [R1+0x5c] ;  /* 0x00005c0001067983 */ /* 0x000f620000100800 */
[----:B------:R-:W-:Y:S01]  /*8130*/  IMAD R39, R155, R20, RZ ;  /* 0x000000149b277224 */ /* 0x000fe200078e02ff */
[----:B------:R-:W-:Y:S01]  /*8140*/  BSSY B1, `(.L_x_10077) ;  /* 0x000002f000017945 */ /* 0x000fe20003800000 */
[----:B------:R-:W-:Y:S02]  /*8150*/  CS2R R26, SRZ ;  /* 0x00000000001a7805 */ /* 0x000fe4000001ff00 */
[----:B0-----:R-:W-:Y:S02]  /*8160*/  CS2R R12, SRZ ;  /* 0x00000000000c7805 */ /* 0x001fe4000001ff00 */
[----:B------:R-:W-:Y:S02]  /*8170*/  CS2R R8, SRZ ;  /* 0x0000000000087805 */ /* 0x000fe4000001ff00 */
[----:B------:R-:W-:Y:S02]  /*8180*/  ISETP.GE.AND P0, PT, R10, R39, PT ;  /* 0x000000270a00720c */ /* 0x000fe40003f06270 */
[----:B------:R-:W-:-:S02]  /*8190*/  CS2R R24, SRZ ;  /* 0x0000000000187805 */ /* 0x000fc4000001ff00 */
        /* <DEDUP_REMOVED lines=9> */
[----:B------:R-:W3:Y:S04]  /*8230*/  LDL.64 R28, [R1+0x8] ;  /* 0x00000800011c7983 */ /* 0x000ee80000100a00 */
[----:B------:R-:W4:Y:S01]  /*8240*/  LDL R15, [R1+0x28] ;  /* 0x00002800010f7983 */ /* 0x000f220000100800 */
[----:B------:R-:W-:Y:S02]  /*8250*/  CS2R R20, SRZ ;  /* 0x0000000000147805 */ /* 0x000fe4000001ff00 */
[----:B------:R-:W-:Y:S02]  /*8260*/  CS2R R12, SRZ ;  /* 0x00000000000c7805 */ /* 0x000fe4000001ff00 */
[----:B------:R-:W-:Y:S02]  /*8270*/  CS2R R24, SRZ ;  /* 0x0000000000187805 */ /* 0x000fe4000001ff00 */
[----:B------:R-:W-:-:S02]  /*8280*/  CS2R R26, SRZ ;  /* 0x00000000001a7805 */ /* 0x000fc4000001ff00 */
[----:B------:R-:W-:Y:S02]  /*8290*/  CS2R R10, SRZ ;  /* 0x00000000000a7805 */ /* 0x000fe4000001ff00 */
[----:B--2---:R-:W-:Y:S02]  /*82a0*/  ISETP.GE.AND P2, PT, R34, UR4, PT ;  /* 0x0000000422007c0c */ /* 0x004fe4000bf46270 */
[----:B------:R-:W-:Y:S02]  /*82b0*/  SHF.R.S32.HI R7, RZ, 0x1f, R34 ;  /* 0x0000001fff077819 */ /* 0x000fe40000011422 */
[----:B---3--:R-:W-:Y:S02]  /*82c0*/  ISETP.GE.AND P1, PT, R28, UR4, PT ;  /* 0x000000041c007c0c */ /* 0x008fe4000bf26270 */
[----:B----4-:R-:W-:Y:S02]  /*82d0*/  ISETP.GE.AND P0, PT, R15, UR4, PT ;  /* 0x000000040f007c0c */ /* 0x010fe4000bf06270 */
[----:B------:R-:W-:-:S05]  /*82e0*/  SHF.R.S32.HI R9, RZ, 0x1f, R15 ;  /* 0x0000001fff097819 */ /* 0x000fca000001140f */
[CC--:B------:R-:W-:Y:S02]  /*82f0*/  @!P2 IADD3 R32, P6, R34.reuse, R3.reuse, RZ ;  /* 0x000000032220a210 */ /* 0x0c0fe40007fde0ff */
[-C--:B------:R-:W-:Y:S02]  /*8300*/  @!P2 IADD3 R34, P5, R34, R14.reuse, RZ ;  /* 0x0000000e2222a210 */ /* 0x080fe40007fbe0ff */
[-C--:B------:R-:W-:Y:S01]  /*8310*/  @!P1 IADD3 R30, P3, R28, R3.reuse, RZ ;  /* 0x000000031c1e9210 */ /* 0x080fe20007f7e0ff */
[--C-:B-1----:R-:W-:Y:S02]  /*8320*/  @!P2 IMAD.X R33, R0, 0x1, R7.reuse, P6 ;  /* 0x000000010021a824 */ /* 0x102fe400030e0607 */
[----:B------:R-:W-:Y:S01]  /*8330*/  @!P2 IMAD.X R35, R4, 0x1, R7, P5 ;  /* 0x000000010423a824 */ /* 0x000fe200028e0607 */
[C---:B------:R-:W-:Y:S02]  /*8340*/  @!P0 IADD3 R6, P4, R15.reuse, R3, RZ ;  /* 0x000000030f068210 */ /* 0x040fe40007f9e0ff */
[----:B------:R-:W-:Y:S01]  /*8350*/  @!P1 SHF.R.S32.HI R3, RZ, 0x1f, R28 ;  /* 0x0000001fff039819 */ /* 0x000fe2000001141c */
[----:B------:R0:W5:Y:S01]  /*8360*/  @!P2 LD.E.64 R20, desc[UR42][R32.64] ;  /* 0x0000002a2014a980 */ /* 0x000162000c101b00 */
[-C--:B------:R-:W-:Y:S01]  /*8370*/  @!P1 IADD3 R28, P6, R28, R14.reuse, RZ ;  /* 0x0000000e1c1c9210 */ /* 0x080fe20007fde0ff */
[C---:B------:R-:W-:Y:S01]  /*8380*/  @!P0 IMAD.X R7, R0.reuse, 0x1, R9, P4 ;  /* 0x0000000100078824 */ /* 0x040fe200020e0609 */
[----:B------:R-:W-:Y:S01]  /*8390*/  @!P0 IADD3 R14, P5, R15, R14, RZ ;  /* 0x0000000e0f0e8210 */ /* 0x000fe20007fbe0ff */
[--C-:B------:R-:W-:Y:S01]  /*83a0*/  @!P1 IMAD.X R31, R0, 0x1, R3.reuse, P3 ;  /* 0x00000001001f9824 */ /* 0x100fe200018e0603 */
[----:B------:R0:W5:Y:S01]  /*83b0*/  @!P2 LD.E.64 R12, desc[UR42][R34.64] ;  /* 0x0000002a220ca980 */ /* 0x000162000c101b00 */
[----:B------:R-:W-:-:S02]  /*83c0*/  @!P1 IMAD.X R29, R4, 0x1, R3, P6 ;  /* 0x00000001041d9824 */ /* 0x000fc400030e0603 */
[----:B------:R-:W-:Y:S01]  /*83d0*/  @!P0 IMAD.X R15, R4, 0x1, R9, P5 ;  /* 0x00000001040f8824 */ /* 0x000fe200028e0609 */
[----:B------:R-:W-:Y:S01]  /*83e0*/  CS2R R8, SRZ ;  /* 0x0000000000087805 */ /* 0x000fe2000001ff00 */
[----:B------:R0:W5:Y:S04]  /*83f0*/  @!P1 LD.E.64 R24, desc[UR42][R30.64] ;  /* 0x0000002a1e189980 */ /* 0x000168000c101b00 */
[----:B------:R0:W5:Y:S04]  /*8400*/  @!P1 LD.E.64 R26, desc[UR42][R28.64] ;  /* 0x0000002a1c1a9980 */ /* 0x000168000c101b00 */
[----:B------:R0:W5:Y:S04]  /*8410*/  @!P0 LD.E.64 R10, desc[UR42][R6.64] ;  /* 0x0000002a060a8980 */ /* 0x000168000c101b00 */
[----:B------:R0:W5:Y:S02]  /*8420*/  @!P0 LD.E.64 R8, desc[UR42][R14.64] ;  /* 0x0000002a0e088980 */ /* 0x000164000c101b00 */
.L_x_10078:
[----:B------:R-:W-:Y:S05]  /*8430*/  BSYNC B1 ;  /* 0x0000000000017941 */ /* 0x000fea0003800000 */
.L_x_10077:
[----:B-1----:R-:W2:Y:S01]  /*8440*/  LDL.LU R0, [R1+0x44] ;  /* 0x0000440001007983 */ /* 0x002ea20000300800 */
[----:B------:R-:W1:Y:S01]  /*8450*/  SYNCS.PHASECHK.TRANS64.TRYWAIT P0, [R16+URZ+0x19c00], R5 ;  /* 0x019c0005100075a7 */ /* 0x000e62000800017f */
[----:B------:R-:W-:Y:S01]  /*8460*/  BSSY B1, `(.L_x_10079) ;  /* 0x0000005000017945 */ /* 0x000fe20003800000 */
[----:B--2---:R-:W-:-:S05]  /*8470*/  IMAD R0, R0, -0xc0, R39 ;  /* 0xffffff4000007824 */ /* 0x004fca00078e0227 */
[----:B------:R-:W-:-:S04]  /*8480*/  VIMNMX R3, R0, 0xc0, PT ;  /* 0x000000c000037848 */ /* 0x000fc80003fe0100 */
[----:B------:R-:W-:Y:S01]  /*8490*/  ISETP.GE.AND P1, PT, R154, R3, PT ;  /* 0x000000039a00720c */ /* 0x000fe20003f26270 */
[----:B-1----:R-:W-:-:S12]  /*84a0*/  @!P0 BRA `(.L_x_10080) ;  /* 0x000001d4008c8947 */ /* 0x002fd80003800000 */
.L_x_10363:
[----:B------:R-:W-:Y:S05]  /*84b0*/  BSYNC B1 ;  /* 0x0000000000017941 */ /* 0x000fea0003800000 */
.L_x_10079:
[----:B------:R-:W-:Y:S05]  /*84c0*/  @P1 BRA `(.L_x_10081) ;  /* 0x0000003c00381947 */ /* 0x000fea0003800000 */
[----:B0-----:R-:W2:Y:S01]  /*84d0*/  LDL.64 R6, [R1+0x8] ;  /* 0x0000080001067983 */ /* 0x001ea20000100a00 */
[----:B------:R-:W2:Y:S03]  /*84e0*/  LDC R0, c[0x0][0x3f4] ;  /* 0x0000fd00ff007b82 */ /* 0x000ea60000000800 */
[----:B---3--:R-:W3:Y:S04]  /*84f0*/  LDL R4, [R1+0x24] ;  /* 0x0000240001047983 */ /* 0x008ee80000100800 */
[----:B------:R-:W4:Y:S01]  /*8500*/  LDL R3, [R1+0x28] ;  /* 0x0000280001037983 */ /* 0x000f220000100800 */
[----:B------:R-:W-:Y:S01]  /*8510*/  BSSY B1, `(.L_x_10082) ;  /* 0x000007b000017945 */ /* 0x000fe20003800000 */
[----:B--2---:R-:W-:-:S02]  /*8520*/  ISETP.GE.AND P0, PT, R6, R0, PT ;  /* 0x000000000600720c */ /* 0x004fc40003f06270 */
[-C--:B---3--:R-:W-:Y:S02]  /*8530*/  ISETP.GE.AND P1, PT, R4, R0.reuse, PT ;  /* 0x000000000400720c */ /* 0x088fe40003f26270 */
[----:B----4-:R-:W-:-:S09]  /*8540*/  ISETP.GE.AND P2, PT, R3, R0, PT ;  /* 0x000000000300720c */ /* 0x010fd20003f46270 */
[----:B------:R-:W-:Y:S05]  /*8550*/  @P0 BRA `(.L_x_10083) ;  /* 0x0000000400d80947 */ /* 0x000fea0003800000 */
[----:B-1----:R-:W0:Y:S01]  /*8560*/  LDS.128 R4, [R37+0xf000] ;  /* 0x00f0000025047984 */ /* 0x002e220000000c00 */
        /* <DEDUP_REMOVED lines=22> */
[--C-:B------:R-:W-:Y:S02]  /*86d0*/  LOP3.LUT R29, R29, 0xff0000, R26.reuse, 0xf8, !PT ;  /* 0x00ff00001d1d7812 */ /* 0x100fe400078ef81a */
[----:B------:R-:W-:Y:S02]  /*86e0*/  LOP3.LUT R31, R31, 0xff000000, R27, 0xf8, !PT ;  /* 0xff0000001f1f7812 */ /* 0x000fe400078ef81b */
[----:B------:R-:W-:Y:S02]  /*86f0*/  LOP3.LUT R27, R15, 0xff000000, R25, 0xf8, !PT ;  /* 0xff0000000f1b7812 */ /* 0x000fe400078ef819 */
[----:B------:R-:W-:-:S02]  /*8700*/  LOP3.LUT R30, R29, 0xff000000, R26, 0xf8, !PT ;  /* 0xff0000001d1e7812 */ /* 0x000fc400078ef81a */
[--C-:B------:R-:W-:Y:S02]  /*8710*/  LOP3.LUT R3, R3, 0xff0000, R24.reuse, 0xf8, !PT ;  /* 0x00ff000003037812 */ /* 0x100fe400078ef818 */
[-C--:B0-----:R-:W-:Y:S02]  /*8720*/  F2FP.F16.E4M3.UNPACK_B R0, R6.reuse.H1 ;  /* 0x00000006ff00723e */ /* 0x081fe400030006ff */
[----:B------:R-:W-:Y:S02]  /*8730*/  F2FP.F16.E4M3.UNPACK_B R32, R31 ;  /* 0x0000001fff20723e */ /* 0x000fe400020006ff */
[----:B------:R-:W-:Y:S01]  /*8740*/  F2FP.F16.E4M3.UNPACK_B R26, R27 ;  /* 0x0000001bff1a723e */ /* 0x000fe200020006ff */
[----:B------:R-:W-:Y:S01]  /*8750*/  HADD2.F32 R15, -RZ, R0.H1_H1 ;  /* 0x30000000ff0f7230 */ /* 0x000fe20000004100 */
[----:B------:R-:W-:Y:S01]  /*8760*/  LOP3.LUT R28, R3, 0xff000000, R24, 0xf8, !PT ;  /* 0xff000000031c7812 */ /* 0x000fe200078ef818 */
[----:B------:R-:W-:Y:S01]  /*8770*/  HADD2.F32 R33, -RZ, R32.H1_H1 ;  /* 0x30000020ff217230 */ /* 0x000fe20000004100 */
[----:B------:R-:W-:Y:S01]  /*8780*/  F2FP.F16.E4M3.UNPACK_B R3, R6 ;  /* 0x00000006ff03723e */ /* 0x000fe200020006ff */
[----:B------:R-:W-:Y:S01]  /*8790*/  HADD2.F32 R29, -RZ, R26.H1_H1 ;  /* 0x3000001aff1d7230 */ /* 0x000fe20000004100 */
[-C--:B------:R-:W-:Y:S01]  /*87a0*/  F2FP.F16.E4M3.UNPACK_B R24, R7.reuse ;  /* 0x00000007ff18723e */ /* 0x080fe200020006ff */
[----:B------:R-:W-:Y:S01]  /*87b0*/  HADD2.F32 R14, -RZ, R0.H0_H0 ;  /* 0x20000000ff0e7230 */ /* 0x000fe20000004100 */
[----:B------:R-:W-:Y:S01]  /*87c0*/  F2FP.F16.E4M3.UNPACK_B R25, R7.H1 ;  /* 0x00000007ff19723e */ /* 0x000fe200030006ff */
[C---:B------:R-:W-:Y:S01]  /*87d0*/  FMUL.FTZ R35, R15.reuse, R33 ;  /* 0x000000210f237220 */ /* 0x040fe20000410000 */
[----:B------:R-:W-:Y:S01]  /*87e0*/  F2FP.F16.E4M3.UNPACK_B R6, R5 ;  /* 0x00000005ff06723e */ /* 0x000fe200020006ff */
[----:B------:R-:W-:Y:S01]  /*87f0*/  FMUL.FTZ R34, R15, R29 ;  /* 0x0000001d0f227220 */ /* 0x000fe20000410000 */
[----:B------:R-:W-:Y:S01]  /*8800*/  F2FP.F16.E4M3.UNPACK_B R7, R5.H1 ;  /* 0x00000005ff07723e */ /* 0x000fe200030006ff */
[----:B------:R-:W-:Y:S01]  /*8810*/  HADD2.F32 R32, -RZ, R32.H0_H0 ;  /* 0x20000020ff207230 */ /* 0x000fe20000004100 */
[----:B------:R-:W-:Y:S01]  /*8820*/  F2FP.F16.E4M3.UNPACK_B R31, R31.H1 ;  /* 0x0000001fff1f723e */ /* 0x000fe200030006ff */
[----:B------:R-:W-:-:S02]  /*8830*/  HADD2.F32 R5, -RZ, R3.H1_H1 ;  /* 0x30000003ff057230 */ /* 0x000fc40000004100 */
[C---:B------:R-:W-:Y:S01]  /*8840*/  FFMA.FTZ R35, R14.reuse, R29, -R35 ;  /* 0x0000001d0e237223 */ /* 0x040fe20000010823 */
[----:B------:R-:W-:Y:S02]  /*8850*/  HADD2.F32 R26, -RZ, R26.H0_H0 ;  /* 0x2000001aff1a7230 */ /* 0x000fe40000004100 */
[----:B------:R-:W-:Y:S01]  /*8860*/  FFMA.FTZ R38, R14, R33, R34 ;  /* 0x000000210e267223 */ /* 0x000fe20000010022 */
[----:B------:R-:W-:Y:S01]  /*8870*/  HADD2.F32 R3, -RZ, R3.H0_H0 ;  /* 0x20000003ff037230 */ /* 0x000fe20000004100 */
[----:B------:R-:W-:Y:S01]  /*8880*/  F2FP.F16.E4M3.UNPACK_B R27, R27.H1 ;  /* 0x0000001bff1b723e */ /* 0x000fe200030006ff */
[C---:B------:R-:W-:Y:S01]  /*8890*/  FMUL.FTZ R14, R5.reuse, R32 ;  /* 0x00000020050e7220 */ /* 0x040fe20000410000 */
[----:B------:R-:W-:Y:S01]  /*88a0*/  FMUL.FTZ R29, R5, R26 ;  /* 0x0000001a051d7220 */ /* 0x000fe20000410000 */
[----:B------:R-:W-:Y:S01]  /*88b0*/  HADD2.F32 R5, -RZ, R24.H1_H1 ;  /* 0x30000018ff057230 */ /* 0x000fe20000004100 */
[----:B------:R-:W-:Y:S01]  /*88c0*/  F2FP.F16.E4M3.UNPACK_B R0, R4 ;  /* 0x00000004ff00723e */ /* 0x000fe200020006ff */
[----:B------:R-:W-:-:S02]  /*88d0*/  HADD2.F32 R15, -RZ, R31.H0_H0 ;  /* 0x2000001fff0f7230 */ /* 0x000fc40000004100 */
[C---:B------:R-:W-:Y:S01]  /*88e0*/  FFMA.FTZ R33, R3.reuse, R26, -R14 ;  /* 0x0000001a03217223 */ /* 0x040fe2000001080e */
        /* <DEDUP_REMOVED lines=61> */
.L_x_10083:
[----:B------:R-:W-:Y:S05]  /*8cc0*/  BSYNC B1 ;  /* 0x0000000000017941 */ /* 0x000fea0003800000 */
.L_x_10082:
[----:B------:R-:W-:Y:S04]  /*8cd0*/  BSSY B1, `(.L_x_10084) ;  /* 0x000007c000017945 */ /* 0x000fe80003800000 */
[----:B------:R-:W-:Y:S05]  /*8ce0*/  @P1 BRA `(.L_x_10085) ;  /* 0x0000000400e81947 */ /* 0x000fea0003800000 */
[----:B01----:R-:W0:Y:S01]  /*8cf0*/  LDS.128 R4, [R37+0x10800] ;  /* 0x0108000025047984 */ /* 0x003e220000000c00 */
        /* <DEDUP_REMOVED lines=121> */
.L_x_10085:
[----:B------:R-:W-:Y:S05]  /*9490*/  BSYNC B1 ;  /* 0x0000000000017941 */ /* 0x000fea0003800000 */
.L_x_10084:
[----:B------:R-:W-:Y:S05]  /*94a0*/  @P2 BRA `(.L_x_10081) ;  /* 0x0000002c00402947 */ /* 0x000fea0003800000 */
[----:B012---:R-:W0:Y:S01]  /*94b0*/  LDS.128 R4, [R37+0x12000] ;  /* 0x0120000025047984 */ /* 0x007e220000000c00 */
        /* <DEDUP_REMOVED lines=118> */
.L_x_10075:
        /* <DEDUP_REMOVED lines=32> */
.L_x_10369:
[----:B------:R-:W5:Y:S01]  /*9e20*/  LDL R13, [R1+0x5c] ;  /* 0x00005c00010d7983 */ /* 0x000f620000100800 */
        /* <DEDUP_REMOVED lines=16> */
[----:B------:R-:W3:Y:S01]  /*9f30*/  LDL R29, [R1+0x6c] ;  /* 0x00006c00011d7983 */ /* 0x000ee20000100800 */
        /* <DEDUP_REMOVED lines=12> */
[----:B--2---:R-:W-:-:S02]  /*a000*/  @!P4 IADD3 R32, P0, R152, R3, RZ ;  /* 0x000000039820c210 */ /* 0x004fc40007f1e0ff */
[----:B----4-:R-:W-:-:S03]  /*a010*/  @!P4 IADD3 R28, P1, R152, R21, RZ ;  /* 0x00000015981cc210 */ /* 0x010fc60007f3e0ff */
[----:B-1----:R-:W-:-:S05]  /*a020*/  @!P4 IMAD.X R33, R0, 0x1, R5, P0 ;  /* 0x000000010021c824 */ /* 0x002fca00000e0605 */
[----:B------:R0:W5:Y:S01]  /*a030*/  @!P4 LD.E.128 R12, desc[UR42][R32.64] ;  /* 0x0000002a200cc980 */ /* 0x000162000c101d00 */
[----:B---3--:R-:W-:Y:S02]  /*a040*/  @!P5 IMAD.SHL.U32 R4, R29, 0x10, RZ ;  /* 0x000000101d04d824 */ /* 0x008fe400078e00ff */
[----:B------:R-:W-:-:S03]  /*a050*/  @!P4 IMAD.X R29, R20, 0x1, R5, P1 ;  /* 0x00000001141dc824 */ /* 0x000fc600008e0605 */
[-C--:B------:R-:W-:Y:S02]  /*a060*/  @!P5 IADD3 R30, P2, R3, R4.reuse, RZ ;  /* 0x00000004031ed210 */ /* 0x080fe40007f5e0ff */
[----:B------:R-:W-:Y:S02]  /*a070*/  @!P5 IADD3 R34, P3, R21, R4, RZ ;  /* 0x000000041522d210 */ /* 0x000fe40007f7e0ff */
[----:B------:R-:W-:Y:S02]  /*a080*/  @!P5 SHF.R.S32.HI R3, RZ, 0x1f, R4 ;  /* 0x0000001fff03d819 */ /* 0x000fe40000011404 */
[----:B------:R-:W-:-:S03]  /*a090*/  CS2R R4, SRZ ;  /* 0x0000000000047805 */ /* 0x000fc6000001ff00 */
[--C-:B------:R-:W-:Y:S02]  /*a0a0*/  @!P5 IMAD.X R31, R0, 0x1, R3.reuse, P2 ;  /* 0x00000001001fd824 */ /* 0x100fe400010e0603 */
[----:B------:R-:W-:Y:S01]  /*a0b0*/  @!P5 IMAD.X R35, R20, 0x1, R3, P3 ;  /* 0x000000011423d824 */ /* 0x000fe200018e0603 */
[----:B------:R0:W5:Y:S04]  /*a0c0*/  @!P4 LD.E.128 R4, desc[UR42][R28.64] ;  /* 0x0000002a1c04c980 */ /* 0x000168000c101d00 */
[----:B------:R0:W5:Y:S04]  /*a0d0*/  @!P5 LD.E.128 R24, desc[UR42][R30.64] ;  /* 0x0000002a1e18d980 */ /* 0x000168000c101d00 */
[----:B------:R0:W5:Y:S02]  /*a0e0*/  @!P5 LD.E.128 R8, desc[UR42][R34.64] ;  /* 0x0000002a2208d980 */ /* 0x000164000c101d00 */
.L_x_10088:
[----:B------:R-:W-:Y:S05]  /*a0f0*/  BSYNC B1 ;  /* 0x0000000000017941 */ /* 0x000fea0003800000 */
.L_x_10087:
[----:B-1----:R-:W2:Y:S01]  /*a100*/  LDL.LU R0, [R1+0x44] ;  /* 0x0000440001007983 */ /* 0x002ea20000300800 */
[----:B------:R-:W1:Y:S01]  /*a110*/  SYNCS.PHASECHK.TRANS64.TRYWAIT P0, [R16+URZ+0x19c00], R39 ;  /* 0x019c0027100075a7 */ /* 0x000e62000800017f */
[----:B------:R-:W-:Y:S01]  /*a120*/  BSSY B1, `(.L_x_10089) ;  /* 0x0000005000017945 */ /* 0x000fe20003800000 */
[----:B--2---:R-:W-:-:S05]  /*a130*/  IMAD R0, R0, -0xc0, R41 ;  /* 0xffffff4000007824 */ /* 0x004fca00078e0229 */
[----:B------:R-:W-:-:S04]  /*a140*/  VIMNMX R3, R0, 0xc0, PT ;  /* 0x000000c000037848 */ /* 0x000fc80003fe0100 */
[----:B------:R-:W-:Y:S01]  /*a150*/  ISETP.GE.AND P1, PT, R154, R3, PT ;  /* 0x000000039a00720c */ /* 0x000fe20003f26270 */
[----:B-1----:R-:W-:-:S12]  /*a160*/  @!P0 BRA `(.L_x_10090) ;  /* 0x000001b800e08947 */ /* 0x002fd80003800000 */
.L_x_10370:
[----:B------:R-:W-:Y:S05]  /*a170*/  BSYNC B1 ;  /* 0x0000000000017941 */ /* 0x000fea0003800000 */
.L_x_10089:
[----:B------:R-:W-:Y:S05]  /*a180*/  @P1 BRA `(.L_x_10081) ;  /* 0x0000002000081947 */ /* 0x000fea0003800000 */
[----:B------:R2:W5:Y:S01]  /*a190*/  LDL R63, [R1+0x1c] ;  /* 0x00001c00013f7983 */ /* 0x0005620000100800 */
[----:B------:R-:W0:Y:S03]  /*a1a0*/  LDC R3, c[0x0][0x3f4] ;  /* 0x0000fd00ff037b82 */ /* 0x000e260000000800 */
[----:B------:R2:W5:Y:S04]  /*a1b0*/  LDL R62, [R1+0x2c] ;  /* 0x00002c00013e7983 */ /* 0x0005680000100800 */
[----:B------:R2:W5:Y:S01]  /*a1c0*/  LDL R60, [R1+0x74] ;  /* 0x00007400013c7983 */ /* 0x0005620000100800 */
[C---:B------:R-:W-:Y:S01]  /*a1d0*/  VIADD R0, R152.reuse, 0x20 ;  /* 0x0000002098007836 */ /* 0x040fe20000000000 */
[----:B------:R-:W-:Y:S01]  /*a1e0*/  BSSY B1, `(.L_x_10091) ;  /* 0x00000fd000017945 */ /* 0x000fe20003800000 */
[----:B0-----:R-:W-:-:S03]  /*a1f0*/  ISETP.GE.AND P0, PT, R152, R3, PT ;  /* 0x000000039800720c */ /* 0x001fc60003f06270 */
[----:B------:R-:W-:-:S10]  /*a200*/  ISETP.GE.AND P1, PT, R0, R3, PT ;  /* 0x000000030000720c */ /* 0x000fd40003f26270 */
[----:B--2---:R-:W-:Y:S05]  /*a210*/  @P0 BRA `(.L_x_10092) ;  /* 0x0000000c00e40947 */ /* 0x004fea0003800000 */
[----:B----4-:R-:W0:Y:S01]  /*a220*/  S2R R21, SR_TID.X ;  /* 0x0000000000157919 */ /* 0x010e220000002100 */
[----:B---3-5:R-:W-:Y:S02]  /*a230*/  SHF.R.U32.HI R20, RZ, 0x8, R12 ;  /* 0x00000008ff147819 */ /* 0x028fe4000001160c */
[----:B------:R-:W-:Y:S02]  /*a240*/  LOP3.LUT R0, R12, 0xff, RZ, 0xc0, !PT ;  /* 0x000000ff0c007812 */ /* 0x000fe400078ec0ff */
[----:B------:R-:W-:Y:S02]  /*a250*/  SHF.R.U32.HI R30, RZ, 0x8, R14 ;  /* 0x00000008ff1e7819 */ /* 0x000fe4000001160e */
[----:B------:R-:W-:Y:S02]  /*a260*/  SHF.R.U32.HI R29, RZ, 0x8, R13 ;  /* 0x00000008ff1d7819 */ /* 0x000fe4000001160d */
[----:B------:R-:W-:Y:S02]  /*a270*/  LOP3.LUT R28, R13, 0xff, RZ, 0xc0, !PT ;  /* 0x000000ff0d1c7812 */ /* 0x000fe400078ec0ff */
[----:B------:R-:W-:-:S02]  /*a280*/  LOP3.LUT R29, R29, 0xff, RZ, 0xc0, !PT ;  /* 0x000000ff1d1d7812 */ /* 0x000fc400078ec0ff */
[----:B------:R-:W-:Y:S02]  /*a290*/  SHF.R.U32.HI R45, RZ, 0x8, R7 ;  /* 0x00000008ff2d7819 */ /* 0x000fe40000011607 */
[----:B------:R-:W-:Y:S02]  /*a2a0*/  PRMT R38, R29, 0x7604, R28 ;  /* 0x000076041d267816 */ /* 0x000fe4000000001c */
[----:B------:R-:W-:Y:S02]  /*a2b0*/  SHF.R.U32.HI R29, RZ, 0x8, R15 ;  /* 0x00000008ff1d7819 */ /* 0x000fe4000001160f */
[----:B------:R-:W-:Y:S02]  /*a2c0*/  LOP3.LUT R28, R15, 0xff, RZ, 0xc0, !PT ;  /* 0x000000ff0f1c7812 */ /* 0x000fe400078ec0ff */
[----:B------:R-:W-:Y:S02]  /*a2d0*/  LOP3.LUT R29, R29, 0xff, RZ, 0xc0, !PT ;  /* 0x000000ff1d1d7812 */ /* 0x000fe400078ec0ff */
[----:B------:R-:W-:-:S02]  /*a2e0*/  SHF.R.U32.HI R40, RZ, 0x8, R5 ;  /* 0x00000008ff287819 */ /* 0x000fc40000011605 */
[----:B------:R-:W-:Y:S02]  /*a2f0*/  LOP3.LUT R44, R7, 0xff, RZ, 0xc0, !PT ;  /* 0x000000ff072c7812 */ /* 0x000fe400078ec0ff */
[----:B------:R-:W-:Y:S02]  /*a300*/  LOP3.LUT R45, R45, 0xff, RZ, 0xc0, !PT ;  /* 0x000000ff2d2d7812 */ /* 0x000fe400078ec0ff */
[----:B------:R-:W-:Y:S02]  /*a310*/  SHF.R.U32.HI R43, RZ, 0x8, R6 ;  /* 0x00000008ff2b7819 */ /* 0x000fe40000011606 */
[----:B------:R-:W-:Y:S01]  /*a320*/  LOP3.LUT R40, R40, 0xff, RZ, 0xc0, !PT ;  /* 0x000000ff28287812 */ /* 0x000fe200078ec0ff */
[----:B0-----:R-:W-:Y:S01]  /*a330*/  VIADD R31, R21, 0xffffff80 ;  /* 0xffffff80151f7836 */ /* 0x001fe20000000000 */
[----:B------:R-:W-:Y:S02]  /*a340*/  LOP3.LUT R21, R20, 0xff, RZ, 0xc0, !PT ;  /* 0x000000ff14157812 */ /* 0x000fe400078ec0ff */
[----:B------:R-:W-:-:S02]  /*a350*/  LOP3.LUT R20, R14, 0xff, RZ, 0xc0, !PT ;  /* 0x000000ff0e147812 */ /* 0x000fc400078ec0ff */
[----:B------:R-:W-:Y:S02]  /*a360*/  LEA.HI R32, R31, R31, RZ, 0x1 ;  /* 0x0000001f1f207211 */ /* 0x000fe400078f08ff */
[----:B-1----:R-:W-:Y:S02]  /*a370*/  PRMT R39, R21, 0x7604, R0 ;  /* 0x0000760415277816 */ /* 0x002fe40000000000 */
[----:B------:R-:W-:Y:S02]  /*a380*/  LOP3.LUT R32, R32, 0xfffffffe, RZ, 0xc0, !PT ;  /* 0xfffffffe20207812 */ /* 0x000fe400078ec0ff */
[----:B------:R-:W-:Y:S02]  /*a390*/  SHF.R.U32.HI R21, RZ, 0x8, R4 ;  /* 0x00000008ff157819 */ /* 0x000fe40000011604 */
[----:B------:R-:W-:Y:S01]  /*a3a0*/  PRMT R44, R45, 0x7604, R44 ;  /* 0x000076042d2c7816 */ /* 0x000fe2000000002c */
[----:B------:R-:W-:Y:S01]  /*a3b0*/  IMAD.IADD R32, R31, 0x1, -R32 ;  /* 0x000000011f207824 */ /* 0x000fe200078e0a20 */
[----:B------:R-:W-:-:S02]  /*a3c0*/  LOP3.LUT R31, R30, 0xff, RZ, 0xc0, !PT ;  /* 0x000000ff1e1f7812 */ /* 0x000fc400078ec0ff */
[----:B------:R-:W-:Y:S02]  /*a3d0*/  LOP3.LUT R33, R21, 0xff, RZ, 0xc0, !PT ;  /* 0x000000ff15217812 */ /* 0x000fe400078ec0ff */
        /* <DEDUP_REMOVED lines=14> */
[----:B------:R-:W-:Y:S01]  /*a4c0*/  LOP3.LUT R42, R6, 0xff, RZ, 0xc0, !PT ;  /* 0x000000ff062a7812 */ /* 0x000fe200078ec0ff */
[----:B------:R-:W1:Y:S01]  /*a4d0*/  LDS.128 R32, [R0+0xf000] ;  /* 0x00f0000000207984 */ /* 0x000e620000000c00 */
[----:B------:R-:W-:Y:S02]  /*a4e0*/  LOP3.LUT R43, R43, 0xff, RZ, 0xc0, !PT ;  /* 0x000000ff2b2b7812 */ /* 0x000fe400078ec0ff */
[----:B------:R-:W-:Y:S02]  /*a4f0*/  SHF.R.U32.HI R45, RZ, 0x10, R5 ;  /* 0x00000010ff2d7819 */ /* 0x000fe40000011605 */
[----:B------:R-:W-:Y:S02]  /*a500*/  PRMT R40, R40, 0x7604, R21 ;  /* 0x0000760428287816 */ /* 0x000fe40000000015 */
[----:B------:R-:W-:Y:S01]  /*a510*/  SHF.R.U32.HI R21, RZ, 0x10, R13 ;  /* 0x00000010ff157819 */ /* 0x000fe2000001160d */
[----:B------:R-:W-:Y:S01]  /*a520*/  IMAD.U32 R45, R45, 0x10000, RZ ;  /* 0x000100002d2d7824 */ /* 0x000fe200078e00ff */
        /* <DEDUP_REMOVED lines=13> */
[----:B------:R-:W-:Y:S02]  /*a600*/  F2FP.F16.E4M3.UNPACK_B R48, R49 ;  /* 0x00000031ff30723e */ /* 0x000fe400020006ff */
[----:B------:R-:W-:-:S02]  /*a610*/  SHF.R.U32.HI R53, RZ, 0x10, R7 ;  /* 0x00000010ff357819 */ /* 0x000fc40000011607 */
[----:B------:R-:W-:Y:S01]  /*a620*/  LOP3.LUT R20, R39, 0xff000000, R12, 0xf8, !PT ;  /* 0xff00000027147812 */ /* 0x000fe200078ef80c */
[--C-:B------:R-:W-:Y:S01]  /*a630*/  HADD2.F32 R50, -RZ, R48.reuse.H0_H0 ;  /* 0x20000030ff327230 */ /* 0x100fe20000004100 */
[----:B------:R-:W-:Y:S01]  /*a640*/  LOP3.LUT R42, R43, 0xff000000, R15, 0xf8, !PT ;  /* 0xff0000002b2a7812 */ /* 0x000fe200078ef80f */
[----:B------:R-:W-:Y:S01]  /*a650*/  IMAD.U32 R53, R53, 0x10000, RZ ;  /* 0x0001000035357824 */ /* 0x000fe200078e00ff */
[-C--:B0-----:R-:W-:Y:S01]  /*a660*/  F2FP.F16.E4M3.UNPACK_B R15, R28.reuse ;  /* 0x0000001cff0f723e */ /* 0x081fe200020006ff */
[----:B------:R-:W-:Y:S01]  /*a670*/  HADD2.F32 R48, -RZ, R48.H1_H1 ;  /* 0x30000030ff307230 */ /* 0x000fe20000004100 */
[----:B-1----:R-:W-:Y:S02]  /*a680*/  F2FP.F16.E4M3.UNPACK_B R21, R33 ;  /* 0x00000021ff15723e */ /* 0x002fe400020006ff */
[----:B------:R-:W-:Y:S02]  /*a690*/  F2FP.F16.E4M3.UNPACK_B R39, R28.H1 ;  /* 0x0000001cff27723e */ /* 0x000fe400030006ff */
[----:B------:R-:W-:-:S02]  /*a6a0*/  LOP3.LUT R12, R41, 0xff000000, R14, 0xf8, !PT ;  /* 0xff000000290c7812 */ /* 0x000fc400078ef80e */
[----:B------:R-:W-:Y:S02]  /*a6b0*/  LOP3.LUT R38, R47, 0xff000000, R4, 0xf8, !PT ;  /* 0xff0000002f267812 */ /* 0x000fe400078ef804 */
[----:B------:R-:W-:Y:S02]  /*a6c0*/  F2FP.F16.E4M3.UNPACK_B R28, R45 ;  /* 0x0000002dff1c723e */ /* 0x000fe400020006ff */
[----:B------:R-:W-:Y:S01]  /*a6d0*/  LOP3.LUT R4, R51, 0xff000000, R6, 0xf8, !PT ;  /* 0xff00000033047812 */ /* 0x000fe200078ef806 */
[--C-:B------:R-:W-:Y:S01]  /*a6e0*/  HADD2.F32 R6, -RZ, R21.reuse.H0_H0 ;  /* 0x20000015ff067230 */ /* 0x100fe20000004100 */
[-C--:B------:R-:W-:Y:S01]  /*a6f0*/  F2FP.F16.E4M3.UNPACK_B R14, R29.reuse ;  /* 0x0000001dff0e723e */ /* 0x080fe200020006ff */
[----:B------:R-:W-:Y:S01]  /*a700*/  HADD2.F32 R21, -RZ, R21.H1_H1 ;  /* 0x30000015ff157230 */ /* 0x000fe20000004100 */
[----:B------:R-:W-:Y:S01]  /*a710*/  F2FP.F16.E4M3.UNPACK_B R40, R29.H1 ;  /* 0x0000001dff28723e */ /* 0x000fe200030006ff */
[----:B------:R-:W-:Y:S01]  /*a720*/  HADD2.F32 R29, -RZ, R28.H0_H0 ;  /* 0x2000001cff1d7230 */ /* 0x000fe20000004100 */
[-C--:B------:R-:W-:Y:S01]  /*a730*/  F2FP.F16.E4M3.UNPACK_B R43, R31.reuse ;  /* 0x0000001fff2b723e */ /* 0x080fe200020006ff */
[--C-:B------:R-:W-:Y:S01]  /*a740*/  HADD2.F32 R13, -RZ, R14.reuse.H0_H0 ;  /* 0x2000000eff0d7230 */ /* 0x100fe20000004100 */
[----:B------:R-:W-:Y:S01]  /*a750*/  F2FP.F16.E4M3.UNPACK_B R46, R31.H1 ;  /* 0x0000001fff2e723e */ /* 0x000fe200030006ff */
[----:B------:R-:W-:Y:S01]  /*a760*/  HADD2.F32 R14, -RZ, R14.H1_H1 ;  /* 0x3000000eff0e7230 */ /* 0x000fe20000004100 */
[----:B------:R-:W-:Y:S01]  /*a770*/  F2FP.F16.E4M3.UNPACK_B R31, R32 ;  /* 0x00000020ff1f723e */ /* 0x000fe200020006ff */
[----:B------:R-:W-:Y:S01]  /*a780*/  FMUL.FTZ R51, R21, R48 ;  /* 0x0000003015337220 */ /* 0x000fe20000410000 */
[----:B------:R-:W-:Y:S01]  /*a790*/  F2FP.F16.E4M3.UNPACK_B R41, R32.H1 ;  /* 0x00000020ff29723e */ /* 0x000fe200030006ff */
[----:B------:R-:W-:Y:S01]  /*a7a0*/  FMUL.FTZ R32, R6, R50 ;  /* 0x0000003206207220 */ /* 0x000fe20000410000 */
[----:B------:R-:W-:-:S02]  /*a7b0*/  LOP3.LUT R53, R44, 0xff0000, R53, 0xf8, !PT ;  /* 0x00ff00002c357812 */ /* 0x000fc400078ef835 */
[-C--:B------:R-:W-:Y:S02]  /*a7c0*/  F2FP.F16.E4M3.UNPACK_B R44, R35.reuse ;  /* 0x00000023ff2c723e */ /* 0x080fe400020006ff */
[----:B------:R-:W-:Y:S01]  /*a7d0*/  F2FP.F16.E4M3.UNPACK_B R47, R35.H1 ;  /* 0x00000023ff2f723e */ /* 0x000fe200030006ff */
[----:B------:R-:W-:Y:S01]  /*a7e0*/  FMUL.FTZ R35, R6, R29 ;  /* 0x0000001d06237220 */ /* 0x000fe20000410000 */
[----:B------:R-:W-:Y:S01]  /*a7f0*/  F2FP.F16.E4M3.UNPACK_B R33, R33.H1 ;  /* 0x00000021ff21723e */ /* 0x000fe200030006ff */
[C---:B------:R-:W-:Y:S01]  /*a800*/  FFMA.FTZ R6, R13.reuse, R29, -R32 ;  /* 0x0000001d0d067223 */ /* 0x040fe20000010820 */
[----:B------:R-:W-:Y:S01]  /*a810*/  F2FP.F16.E4M3.UNPACK_B R49, R49.H1 ;  /* 0x00000031ff31723e */ /* 0x000fe200030006ff */
[----:B------:R-:W-:Y:S01]  /*a820*/  HADD2.F32 R32, -RZ, R28.H1_H1 ;  /* 0x3000001cff207230 */ /* 0x000fe20000004100 */
[----:B------:R-:W-:Y:S01]  /*a830*/  F2FP.F16.E4M3.UNPACK_B R45, R45.H1 ;  /* 0x0000002dff2d723e */ /* 0x000fe200030006ff */
[----:B------:R-:W-:Y:S01]  /*a840*/  FFMA.FTZ R13, R13, R50, R35 ;  /* 0x000000320d0d7223 */ /* 0x000fe20000010023 */
[----:B------:R-:W-:Y:S01]  /*a850*/  HADD2.F32 R28, -RZ, R33.H0_H0 ;  /* 0x20000021ff1c7230 */ /* 0x000fe20000004100 */
[----:B------:R-:W-:Y:S01]  /*a860*/  LOP3.LUT R53, R53, 0xff000000, R7, 0xf8, !PT ;  /* 0xff00000035357812 */ /* 0x000fe200078ef807 */
        /* <DEDUP_REMOVED lines=13> */
[-C--:B------:R-:W-:Y:S01]  /*a940*/  F2FP.F16.E4M3.UNPACK_B R7, R34.reuse ;  /* 0x00000022ff07723e */ /* 0x080fe200020006ff */
[----:B------:R-:W-:Y:S01]  /*a950*/  HADD2.F32 R52, -RZ, R51.H0_H0 ;  /* 0x20000033ff347230 */ /* 0x000fe20000004100 */
[----:B------:R-:W-:Y:S01]  /*a960*/  F2FP.F16.E4M3.UNPACK_B R34, R34.H1 ;  /* 0x00000022ff22723e */ /* 0x000fe200030006ff */
[----:B------:R-:W-:Y:S01]  /*a970*/  HADD2.F32 R35, -RZ, R44.H0_H0 ;  /* 0x2000002cff237230 */ /* 0x000fe20000004100 */
[-C--:B------:R-:W-:Y:S01]  /*a980*/  F2FP.F16.E4M3.UNPACK_B R5, R30.reuse ;  /* 0x0000001eff05723e */ /* 0x080fe200020006ff */
        /* <DEDUP_REMOVED lines=10> */
[C---:B------:R-:W-:Y:S01]  /*aa30*/  FMUL.FTZ R55, R33.reuse, R50 ;  /* 0x0000003221377220 */ /* 0x040fe20000410000 */
[----:B------:R-:W-:Y:S01]  /*aa40*/  HADD2.F32 R49, -RZ, R48.H1_H1 ;  /* 0x30000030ff317230 */ /* 0x000fe20000004100 */
[----:B------:R-:W-:Y:S01]  /*aa50*/  F2FP.F16.E4M3.UNPACK_B R52, R53.H1 ;  /* 0x00000035ff34723e */ /* 0x000fe200030006ff */
[----:B------:R-:W-:Y:S01]  /*aa60*/  FMUL.FTZ R57, R33, R45 ;  /* 0x0000002d21397220 */ /* 0x000fe20000410000 */
[----:B------:R-:W-:Y:S01]  /*aa70*/  F2FP.F16.E4M3.UNPACK_B R48, R42.H1 ;  /* 0x0000002aff30723e */ /* 0x000fe200030006ff */
[----:B------:R-:W-:-:S02]  /*aa80*/  HADD2.F32 R51, -RZ, R51.H1_H1 ;  /* 0x30000033ff337230 */ /* 0x000fc40000004100 */
[C---:B------:R-:W-:Y:S01]  /*aa90*/  FFMA.FTZ R33, R40.reuse, R45, -R55 ;  /* 0x0000002d28217223 */ /* 0x040fe20000010837 */
[----:B------:R-:W-:Y:S02]  /*aaa0*/  HADD2.F32 R44, -RZ, R44.H1_H1 ;  /* 0x3000002cff2c7230 */ /* 0x000fe40000004100 */
[----:B------:R-:W-:Y:S01]  /*aab0*/  FFMA.FTZ R40, R40, R50, R57 ;  /* 0x0000003228287223 */ /* 0x000fe20000010039 */
[----:B------:R-:W-:Y:S02]  /*aac0*/  HADD2.F32 R53, -RZ, R52.H0_H0 ;  /* 0x20000034ff357230 */ /* 0x000fe40000004100 */
[----:B------:R-:W-:Y:S02]  /*aad0*/  HADD2.F32 R42, -RZ, R47.H0_H0 ;  /* 0x2000002fff2a7230 */ /* 0x000fe40000004100 */
[C---:B------:R-:W-:Y:S01]  /*aae0*/  FMUL.FTZ R54, R44.reuse, R51 ;  /* 0x000000332c367220 */ /* 0x040fe20000410000 */
[----:B------:R-:W-:Y:S02]  /*aaf0*/  HADD2.F32 R50, -RZ, R48.H0_H0 ;  /* 0x20000030ff327230 */ /* 0x000fe40000004100 */
[----:B------:R-:W-:Y:S01]  /*ab00*/  FMUL.FTZ R44, R44, R49 ;  /* 0x000000312c2c7220 */ /* 0x000fe20000410000 */
[----:B------:R-:W-:-:S02]  /*ab10*/  HADD2.F32 R43, -RZ, R43.H1_H1 ;  /* 0x3000002bff2b7230 */ /* 0x000fc40000004100 */
[C---:B------:R-:W-:Y:S01]  /*ab20*/  FMUL.FTZ R56, R42.reuse, R53 ;  /* 0x000000352a387220 */ /* 0x040fe20000410000 */
[----:B------:R-:W-:Y:S02]  /*ab30*/  HADD2.F32 R45, -RZ, R46.H0_H0 ;  /* 0x2000002eff2d7230 */ /* 0x000fe40000004100 */
[-C--:B------:R-:W-:Y:S01]  /*ab40*/  FMUL.FTZ R58, R42, R50.reuse ;  /* 0x000000322a3a7220 */ /* 0x080fe20000410000 */
        /* <DEDUP_REMOVED lines=9> */
[----:B------:R-:W-:Y:S01]  /*abe0*/  F2FP.SATFINITE.E4M3.F32.PACK_AB_MERGE_C R29, R40, R29, RZ ;  /* 0x0000001d281d723e */ /* 0x000fe200048070ff */
[----:B------:R-:W-:-:S02]  /*abf0*/  HADD2.F32 R54, -RZ, R53.H0_H0 ;  /* 0x20000035ff367230 */ /* 0x000fc40000004100 */
[----:B------:R-:W-:Y:S02]  /*ac00*/  HADD2.F32 R47, -RZ, R41.H0_H0 ;  /* 0x20000029ff2f7230 */ /* 0x000fe40000004100 */
        /* <DEDUP_REMOVED lines=11> */
[C---:B------:R-:W-:Y:S01]  /*acc0*/  FFMA.FTZ R47, R46.reuse, R51, -R59 ;  /* 0x000000332e2f7223 */ /* 0x040fe2000001083b */
[----:B------:R-:W-:Y:S02]  /*acd0*/  HADD2.F32 R54, -RZ, R53.H1_H1 ;  /* 0x30000035ff367230 */ /* 0x000fe40000004100 */
[----:B------:R-:W-:Y:S01]  /*ace0*/  FFMA.FTZ R46, R46, R55, R56 ;  /* 0x000000372e2e7223 */ /* 0x000fe20000010038 */
        /* <DEDUP_REMOVED lines=49> */
[--C-:B------:R-:W-:Y:S02]  /*b000*/  HADD2.F32 R34, -RZ, R4.reuse.H1_H1 ;  /* 0x30000004ff227230 */ /* 0x100fe40000004100 */
[----:B------:R-:W-:Y:S02]  /*b010*/  HADD2.F32 R7, -RZ, R7.H1_H1 ;  /* 0x30000007ff077230 */ /* 0x000fe40000004100 */
[----:B------:R-:W-:Y:S02]  /*b020*/  HADD2.F32 R31, -RZ, R4.H0_H0 ;  /* 0x20000004ff1f7230 */ /* 0x000fe40000004100 */
[----:B------:R-:W-:-:S02]  /*b030*/  HADD2.F32 R4, -RZ, R5.H0_H0 ;  /* 0x20000005ff047230 */ /* 0x000fc40000004100 */
[C---:B------:R-:W-:Y:S01]  /*b040*/  FMUL.FTZ R38, R7.reuse, R34 ;  /* 0x0000002207267220 */ /* 0x040fe20000410000 */
[----:B------:R-:W-:Y:S02]  /*b050*/  HADD2.F32 R5, -RZ, R5.H1_H1 ;  /* 0x30000005ff057230 */ /* 0x000fe40000004100 */
[C---:B------:R-:W-:Y:S01]  /*b060*/  FMUL.FTZ R41, R12.reuse, R31 ;  /* 0x0000001f0c297220 */ /* 0x040fe20000410000 */
[-C--:B------:R-:W-:Y:S01]  /*b070*/  FMUL.FTZ R7, R7, R30.reuse ;  /* 0x0000001e07077220 */ /* 0x080fe20000410000 */
[-C--:B------:R-:W-:Y:S01]  /*b080*/  FMUL.FTZ R12, R12, R15.reuse ;  /* 0x0000000f0c0c7220 */ /* 0x080fe20000410000 */
[C---:B------:R-:W-:Y:S02]  /*b090*/  FFMA.FTZ R38, R5.reuse, R30, -R38 ;  /* 0x0000001e05267223 */ /* 0x040fe40000010826 */
        /* <DEDUP_REMOVED lines=15> */
[----:B------:R-:W-:-:S05]  /*b190*/  F2FP.SATFINITE.E4M3.F32.PACK_AB_MERGE_C R14, R34, R31, R51 ;  /* 0x0000001f220e723e */ /* 0x000fca0004807033 */
[----:B------:R0:W-:Y:S02]  /*b1a0*/  STS.128 [R0+0xf000], R12 ;  /* 0x00f0000c00007388 */ /* 0x0001e40000000c00 */
.L_x_10092:
[----:B------:R-:W-:Y:S05]  /*b1b0*/  BSYNC B1 ;  /* 0x0000000000017941 */ /* 0x000fea0003800000 */
.L_x_10091:
[----:B------:R-:W-:Y:S05]  /*b1c0*/  @P1 BRA `(.L_x_10081) ;  /* 0x0000000c00f81947 */ /* 0x000fea0003800000 */
[----:B----4-:R-:W2:Y:S04]  /*b1d0*/  LDL R21, [R1+0x6c] ;  /* 0x00006c0001157983 */ /* 0x010ea80000100800 */
[----:B------:R-:W4:Y:S01]  /*b1e0*/  LDL R49, [R1+0x70] ;  /* 0x0000700001317983 */ /* 0x000f220000100800 */
[----:B0----5:R-:W-:Y:S02]  /*b1f0*/  SHF.R.U32.HI R0, RZ, 0x8, R24 ;  /* 0x00000008ff007819 */ /* 0x021fe40000011618 */
[----:B------:R-:W-:Y:S02]  /*b200*/  LOP3.LUT R5, R24, 0xff, RZ, 0xc0, !PT ;  /* 0x000000ff18057812 */ /* 0x000fe400078ec0ff */
[----:B------:R-:W-:Y:S02]  /*b210*/  LOP3.LUT R0, R0, 0xff, RZ, 0xc0, !PT ;  /* 0x000000ff00007812 */ /* 0x000fe400078ec0ff */
[----:B------:R-:W-:-:S02]  /*b220*/  SHF.R.U32.HI R14, RZ, 0x8, R25 ;  /* 0x00000008ff0e7819 */ /* 0x000fc40000011619 */
[----:B---3--:R-:W-:Y:S02]  /*b230*/  PRMT R20, R0, 0x7604, R5 ;  /* 0x0000760400147816 */ /* 0x008fe40000000005 */
[----:B------:R-:W-:Y:S02]  /*b240*/  LOP3.LUT R7, R25, 0xff, RZ, 0xc0, !PT ;  /* 0x000000ff19077812 */ /* 0x000fe400078ec0ff */
[----:B------:R-:W-:Y:S02]  /*b250*/  SHF.R.U32.HI R6, RZ, 0x8, R27 ;  /* 0x00000008ff067819 */ /* 0x000fe4000001161b */
[----:B------:R-:W-:Y:S02]  /*b260*/  LOP3.LUT R0, R14, 0xff, RZ, 0xc0, !PT ;  /* 0x000000ff0e007812 */ /* 0x000fe400078ec0ff */
[----:B------:R-:W-:Y:S02]  /*b270*/  LOP3.LUT R13, R27, 0xff, RZ, 0xc0, !PT ;  /* 0x000000ff1b0d7812 */ /* 0x000fe400078ec0ff */
[----:B------:R-:W-:-:S02]  /*b280*/  LOP3.LUT R6, R6, 0xff, RZ, 0xc0, !PT ;  /* 0x000000ff06067812 */ /* 0x000fc400078ec0ff */
[----:B------:R-:W-:Y:S02]  /*b290*/  PRMT R28, R0, 0x7604, R7 ;  /* 0x00007604001c7816 */ /* 0x000fe40000000007 */
[----:B------:R-:W-:Y:S02]  /*b2a0*/  SHF.R.U32.HI R12, RZ, 0x8, R8 ;  /* 0x00000008ff0c7819 */ /* 0x000fe40000011608 */
[----:B------:R-:W-:Y:S02]  /*b2b0*/  PRMT R32, R6, 0x7604, R13 ;  /* 0x0000760406207816 */ /* 0x000fe4000000000d */
[----:B------:R-:W-:Y:S02]  /*b2c0*/  LOP3.LUT R15, R8, 0xff, RZ, 0xc0, !PT ;  /* 0x000000ff080f7812 */ /* 0x000fe400078ec0ff */
[----:B------:R-:W-:Y:S02]  /*b2d0*/  LOP3.LUT R12, R12, 0xff, RZ, 0xc0, !PT ;  /* 0x000000ff0c0c7812 */ /* 0x000fe400078ec0ff */
[----:B------:R-:W-:-:S02]  /*b2e0*/  SHF.R.U32.HI R13, RZ, 0x8, R10 ;  /* 0x00000008ff0d7819 */ /* 0x000fc4000001160a */
[----:B------:R-:W-:Y:S02]  /*b2f0*/  PRMT R33, R12, 0x7604, R15 ;  /* 0x000076040c217816 */ /* 0x000fe4000000000f */
[----:B------:R-:W-:Y:S02]  /*b300*/  LOP3.LUT R14, R13, 0xff, RZ, 0xc0, !PT ;  /* 0x000000ff0d0e7812 */ /* 0x000fe400078ec0ff */
        /* <DEDUP_REMOVED lines=8> */
[----:B------:R-:W-:Y:S02]  /*b390*/  SHF.R.U32.HI R29, RZ, 0x8, R11 ;  /* 0x00000008ff1d7819 */ /* 0x000fe4000001160b */
[----:B------:R-:W-:-:S02]  /*b3a0*/  LOP3.LUT R34, R11, 0xff, RZ, 0xc0, !PT ;  /* 0x000000ff0b227812 */ /* 0x000fc400078ec0ff */
[----:B------:R-:W-:-:S04]  /*b3b0*/  SHF.R.U32.HI R31, RZ, 0x10, R27 ;  /* 0x00000010ff1f7819 */ /* 0x000fc8000001161b */
[----:B------:R-:W-:-:S04]  /*b3c0*/  LOP3.LUT R31, R31, 0xff, RZ, 0xc0, !PT ;  /* 0x000000ff1f1f7812 */ /* 0x000fc800078ec0ff */
[----:B------:R-:W-:Y:S02]  /*b3d0*/  PRMT R31, R31, 0x7054, R32 ;  /* 0x000070541f1f7816 */ /* 0x000fe40000000020 */
[----:B------:R-:W-:-:S04]  /*b3e0*/  SHF.R.U32.HI R32, RZ, 0x10, R11 ;  /* 0x00000010ff207819 */ /* 0x000fc8000001160b */
[----:B------:R-:W-:Y:S02]  /*b3f0*/  LOP3.LUT R32, R32, 0xff, RZ, 0xc0, !PT ;  /* 0x000000ff20207812 */ /* 0x000fe400078ec0ff */
[----:B--2---:R-:W-:Y:S02]  /*b400*/  LEA.HI R3, R3, R21, RZ, 0x1c ;  /* 0x0000001503037211 */ /* 0x004fe400078fe0ff */
[----:B------:R-:W-:Y:S02]  /*b410*/  LOP3.LUT R21, R10, 0xff, RZ, 0xc0, !PT ;  /* 0x000000ff0a157812 */ /* 0x000fe400078ec0ff */
[C---:B------:R-:W-:Y:S01]  /*b420*/  LEA.HI R0, R3.reuse, R3, RZ, 0x1 ;  /* 0x0000000303007211 */ /* 0x040fe200078f08ff */
[----:B------:R-:W-:Y:S01]  /*b430*/  IMAD.SHL.U32 R3, R3, 0x10, RZ ;  /* 0x0000001003037824 */ /* 0x000fe200078e00ff */
[----:B------:R-:W-:Y:S01]  /*b440*/  PRMT R37, R14, 0x7604, R21 ;  /* 0x000076040e257816 */ /* 0x000fe20000000015 */
[----:B----4-:R-:W-:Y:S01]  /*b450*/  LDS.128 R4, [R49+0xf000] ;  /* 0x00f0000031047984 */ /* 0x010fe20000000c00 */
[----:B------:R-:W-:-:S02]  /*b460*/  SHF.R.S32.HI R0, RZ, 0x1, R0 ;  /* 0x00000001ff007819 */ /* 0x000fc40000011400 */
[----:B------:R-:W-:Y:S02]  /*b470*/  LOP3.LUT R3, R63, 0x10, R3, 0xf8, !PT ;  /* 0x000000103f037812 */ /* 0x000fe400078ef803 */
[----:B------:R-:W-:Y:S01]  /*b480*/  SHF.R.U32.HI R21, RZ, 0x10, R25 ;  /* 0x00000010ff157819 */ /* 0x000fe20000011619 */
[----:B------:R-:W-:Y:S01]  /*b490*/  IMAD R13, R0, 0x1800, R62 ;  /* 0x00001800000d7824 */ /* 0x000fe200078e023e */
[----:B------:R-:W-:Y:S02]  /*b4a0*/  LOP3.LUT R0, R3, R60, RZ, 0x3c, !PT ;  /* 0x0000003c03007212 */ /* 0x000fe400078e3cff */
[----:B------:R-:W-:Y:S02]  /*b4b0*/  LOP3.LUT R3, R29, 0xff, RZ, 0xc0, !PT ;  /* 0x000000ff1d037812 */ /* 0x000fe400078ec0ff */
[----:B------:R-:W-:Y:S02]  /*b4c0*/  IADD3 R0, R16, R13, R0 ;  /* 0x0000000d10007210 */ /* 0x000fe40007ffe000 */
[----:B------:R-:W-:-:S02]  /*b4d0*/  LOP3.LUT R21, R21, 0xff, RZ, 0xc0, !PT ;  /* 0x000000ff15157812 */ /* 0x000fc400078ec0ff */
[----:B-1----:R-:W-:Y:S01]  /*b4e0*/  PRMT R39, R3, 0x7604, R34 ;  /* 0x0000760403277816 */ /* 0x002fe20000000022 */
[----:B------:R-:W0:Y:S01]  /*b4f0*/  LDS.128 R12, [R0+0xf000] ;  /* 0x00f00000000c7984 */ /* 0x000e220000000c00 */
[----:B------:R-:W-:Y:S02]  /*b500*/  SHF.R.U32.HI R3, RZ, 0x10, R24 ;  /* 0x00000010ff037819 */ /* 0x000fe40000011618 */
[----:B------:R-:W-:Y:S02]  /*b510*/  PRMT R21, R21, 0x7054, R28 ;  /* 0x0000705415157816 */ /* 0x000fe4000000001c */
[----:B------:R-:W-:Y:S02]  /*b520*/  SHF.R.U32.HI R28, RZ, 0x10, R9 ;  /* 0x00000010ff1c7819 */ /* 0x000fe40000011609 */
[----:B------:R-:W-:Y:S02]  /*b530*/  LOP3.LUT R3, R3, 0xff, RZ, 0xc0, !PT ;  /* 0x000000ff03037812 */ /* 0x000fe400078ec0ff */
[----:B------:R-:W-:-:S02]  /*b540*/  SHF.R.U32.HI R29, RZ, 0x10, R26 ;  /* 0x00000010ff1d7819 */ /* 0x000fc4000001161a */
[----:B------:R-:W-:Y:S02]  /*b550*/  LOP3.LUT R28, R28, 0xff, RZ, 0xc0, !PT ;  /* 0x000000ff1c1c7812 */ /* 0x000fe400078ec0ff */
[----:B------:R-:W-:Y:S02]  /*b560*/  PRMT R3, R3, 0x7054, R20 ;  /* 0x0000705403037816 */ /* 0x000fe40000000014 */
[----:B------:R-:W-:Y:S02]  /*b570*/  LOP3.LUT R29, R29, 0xff, RZ, 0xc0, !PT ;  /* 0x000000ff1d1d7812 */ /* 0x000fe400078ec0ff */
[----:B------:R-:W-:Y:S02]  /*b580*/  SHF.R.U32.HI R20, RZ, 0x10, R8 ;  /* 0x00000010ff147819 */ /* 0x000fe40000011608 */
[----:B------:R-:W-:Y:S02]  /*b590*/  PRMT R35, R28, 0x7054, R35 ;  /* 0x000070541c237816 */ /* 0x000fe40000000023 */
[----:B------:R-:W-:-:S02]  /*b5a0*/  PRMT R29, R29, 0x7054, R30 ;  /* 0x000070541d1d7816 */ /* 0x000fc4000000001e */
[----:B------:R-:W-:Y:S02]  /*b5b0*/  LOP3.LUT R20, R20, 0xff, RZ, 0xc0, !PT ;  /* 0x000000ff14147812 */ /* 0x000fe400078ec0ff */
[----:B------:R-:W-:Y:S02]  /*b5c0*/  SHF.R.U32.HI R30, RZ, 0x10, R10 ;  /* 0x00000010ff1e7819 */ /* 0x000fe4000001160a */
[----:B------:R-:W-:Y:S02]  /*b5d0*/  PRMT R39, R32, 0x7054, R39 ;  /* 0x0000705420277816 */ /* 0x000fe40000000027 */
[----:B------:R-:W-:Y:S02]  /*b5e0*/  LOP3.LUT R38, R35, 0xff000000, R9, 0xf8, !PT ;  /* 0xff00000023267812 */ /* 0x000fe400078ef809 */
[----:B------:R-:W-:Y:S02]  /*b5f0*/  LOP3.LUT R28, R21, 0xff000000, R25, 0xf8, !PT ;  /* 0xff000000151c7812 */ /* 0x000fe400078ef819 */
[----:B------:R-:W-:-:S02]  /*b600*/  PRMT R33, R20, 0x7054, R33 ;  /* 0x0000705414217816 */ /* 0x000fc40000000021 */
[----:B------:R-:W-:Y:S02]  /*b610*/  LOP3.LUT R30, R30, 0xff, RZ, 0xc0, !PT ;  /* 0x000000ff1e1e7812 */ /* 0x000fe400078ec0ff */
[----:B------:R-:W-:Y:S02]  /*b620*/  LOP3.LUT R20, R3, 0xff000000, R24, 0xf8, !PT ;  /* 0xff00000003147812 */ /* 0x000fe400078ef818 */
[----:B------:R-:W-:Y:S02]  /*b630*/  LOP3.LUT R41, R39, 0xff000000, R11, 0xf8, !PT ;  /* 0xff00000027297812 */ /* 0x000fe400078ef80b */
[----:B------:R-:W-:Y:S02]  /*b640*/  LOP3.LUT R34, R31, 0xff000000, R27, 0xf8, !PT ;  /* 0xff0000001f227812 */ /* 0x000fe400078ef81b */
[----:B------:R-:W-:Y:S02]  /*b650*/  F2FP.F16.E4M3.UNPACK_B R39, R38 ;  /* 0x00000026ff27723e */ /* 0x000fe400020006ff */
[----:B0-----:R-:W-:-:S02]  /*b660*/  F2FP.F16.E4M3.UNPACK_B R24, R13 ;  /* 0x0000000dff18723e */ /* 0x001fc400020006ff */
[----:B------:R-:W-:Y:S01]  /*b670*/  F2FP.F16.E4M3.UNPACK_B R27, R28 ;  /* 0x0000001cff1b723e */ /* 0x000fe200020006ff */
[--C-:B------:R-:W-:Y:S01]  /*b680*/  HADD2.F32 R40, -RZ, R39.reuse.H0_H0 ;  /* 0x20000027ff287230 */ /* 0x100fe20000004100 */
[----:B------:R-:W-:Y:S01]  /*b690*/  PRMT R37, R30, 0x7054, R37 ;  /* 0x000070541e257816 */ /* 0x000fe20000000025 */
[----:B------:R-:W-:Y:S01]  /*b6a0*/  HADD2.F32 R39, -RZ, R39.H1_H1 ;  /* 0x30000027ff277230 */ /* 0x000fe20000004100 */
[-C--:B------:R-:W-:Y:S01]  /*b6b0*/  F2FP.F16.E4M3.UNPACK_B R11, R5.reuse ;  /* 0x00000005ff0b723e */ /* 0x080fe200020006ff */
[----:B------:R-:W-:Y:S01]  /*b6c0*/  HADD2.F32 R32, -RZ, R27.H0_H0 ;  /* 0x2000001bff207230 */ /* 0x000fe20000004100 */
[----:B------:R-:W-:Y:S01]  /*b6d0*/  F2FP.F16.E4M3.UNPACK_B R25, R5.H1 ;  /* 0x00000005ff19723e */ /* 0x000fe200030006ff */
[--C-:B------:R-:W-:Y:S01]  /*b6e0*/  HADD2.F32 R5, -RZ, R24.reuse.H0_H0 ;  /* 0x20000018ff057230 */ /* 0x100fe20000004100 */
[----:B------:R-:W-:Y:S01]  /*b6f0*/  LOP3.LUT R21, R33, 0xff000000, R8, 0xf8, !PT ;  /* 0xff00000021157812 */ /* 0x000fe200078ef808 */
[----:B------:R-:W-:Y:S01]  /*b700*/  HADD2.F32 R9, -RZ, R11.H0_H0 ;  /* 0x2000000bff097230 */ /* 0x000fe20000004100 */
[----:B------:R-:W-:Y:S01]  /*b710*/  LOP3.LUT R8, R37, 0xff000000, R10, 0xf8, !PT ;  /* 0xff00000025087812 */ /* 0x000fe200078ef80a */
[----:B------:R-:W-:Y:S01]  /*b720*/  HADD2.F32 R27, -RZ, R27.H1_H1 ;  /* 0x3000001bff1b7230 */ /* 0x000fe20000004100 */
[-C--:B------:R-:W-:Y:S01]  /*b730*/  F2FP.F16.E4M3.UNPACK_B R33, R15.reuse ;  /* 0x0000000fff21723e */ /* 0x080fe200020006ff */
[----:B------:R-:W-:Y:S01]  /*b740*/  HADD2.F32 R24, -RZ, R24.H1_H1 ;  /* 0x30000018ff187230 */ /* 0x000fe20000004100 */
[----:B------:R-:W-:Y:S01]  /*b750*/  F2FP.F16.E4M3.UNPACK_B R37, R15.H1 ;  /* 0x0000000fff25723e */ /* 0x000fe200030006ff */
[----:B------:R-:W-:Y:S01]  /*b760*/  HADD2.F32 R11, -RZ, R11.H1_H1 ;  /* 0x3000000bff0b7230 */ /* 0x000fe20000004100 */
[----:B------:R-:W-:-:S02]  /*b770*/  LOP3.LUT R3, R29, 0xff000000, R26, 0xf8, !PT ;  /* 0xff0000001d037812 */ /* 0x000fc400078ef81a */
[-C--:B------:R-:W-:Y:S01]  /*b780*/  F2FP.F16.E4M3.UNPACK_B R15, R12.reuse ;  /* 0x0000000cff0f723e */ /* 0x080fe200020006ff */
[----:B------:R-:W-:Y:S01]  /*b790*/  FMUL.FTZ R42, R24, R39 ;  /* 0x00000027182a7220 */ /* 0x000fe20000410000 */
[----:B------:R-:W-:Y:S01]  /*b7a0*/  F2FP.F16.E4M3.UNPACK_B R31, R12.H1 ;  /* 0x0000000cff1f723e */ /* 0x000fe200030006ff */
[C---:B------:R-:W-:Y:S01]  /*b7b0*/  FMUL.FTZ R12, R5.reuse, R40 ;  /* 0x00000028050c7220 */ /* 0x040fe20000410000 */
[----:B------:R-:W-:Y:S01]  /*b7c0*/  F2FP.F16.E4M3.UNPACK_B R26, R13.H1 ;  /* 0x0000000dff1a723e */ /* 0x000fe200030006ff */
[----:B------:R-:W-:Y:S01]  /*b7d0*/  FMUL.FTZ R13, R5, R32 ;  /* 0x00000020050d7220 */ /* 0x000fe20000410000 */
[----:B------:R-:W-:Y:S01]  /*b7e0*/  F2FP.F16.E4M3.UNPACK_B R38, R38.H1 ;  /* 0x00000026ff26723e */ /* 0x000fe200030006ff */
[C---:B------:R-:W-:Y:S01]  /*b7f0*/  FFMA.FTZ R5, R9.reuse, R32, -R12 ;  /* 0x0000002009057223 */ /* 0x040fe2000001080c */
[----:B------:R-:W-:Y:S01]  /*b800*/  F2FP.F16.E4M3.UNPACK_B R28, R28.H1 ;  /* 0x0000001cff1c723e */ /* 0x000fe200030006ff */
[----:B------:R-:W-:Y:S01]  /*b810*/  FFMA.FTZ R9, R9, R40, R13 ;  /* 0x0000002809097223 */ /* 0x000fe2000001000d */
[----:B------:R-:W-:-:S02]  /*b820*/  HADD2.F32 R12, -RZ, R26.H0_H0 ;  /* 0x2000001aff0c7230 */ /* 0x000fc40000004100 */
[-C--:B------:R-:W-:Y:S01]  /*b830*/  FMUL.FTZ R44, R24, R27.reuse ;  /* 0x0000001b182c7220 */ /* 0x080fe20000410000 */
[----:B------:R-:W-:Y:S02]  /*b840*/  HADD2.F32 R40, -RZ, R38.H0_H0 ;  /* 0x20000026ff287230 */ /* 0x000fe40000004100 */
[C---:B------:R-:W-:Y:S01]  /*b850*/  FFMA.FTZ R24, R11.reuse, R27, -R42 ;  /* 0x0000001b0b187223 */ /* 0x040fe2000001082a */
[----:B------:R-:W-:Y:S01]  /*b860*/  HADD2.F32 R32, -RZ, R28.H0_H0 ;  /* 0x2000001cff207230 */ /* 0x000fe20000004100 */
[----:B------:R-:W-:Y:S01]  /*b870*/  F2FP.F16.E4M3.UNPACK_B R42, R41 ;  /* 0x00000029ff2a723e */ /* 0x000fe200020006ff */
[----:B------:R-:W-:Y:S02]  /*b880*/  HADD2.F32 R13, -RZ, R25.H0_H0 ;  /* 0x20000019ff0d7230 */ /* 0x000fe40000004100 */
[C---:B------:R-:W-:Y:S01]  /*b890*/  FMUL.FTZ R46, R12.reuse, R40 ;  /* 0x000000280c2e7220 */ /* 0x040fe20000410000 */
[----:B------:R-:W-:Y:S01]  /*b8a0*/  F2FP.F16.E4M3.UNPACK_B R30, R7 ;  /* 0x00000007ff1e723e */ /* 0x000fe200020006ff */
[-C--:B------:R-:W-:Y:S01]  /*b8b0*/  FMUL.FTZ R43, R12, R32.reuse ;  /* 0x000000200c2b7220 */ /* 0x080fe20000410000 */
[----:B------:R-:W-:Y:S01]  /*b8c0*/  FFMA.FTZ R12, R11, R39, R44 ;  /* 0x000000270b0c7223 */ /* 0x000fe2000001002c */
[----:B------:R-:W-:Y:S01]  /*b8d0*/  FFMA.FTZ R11, R13, R32, -R46 ;  /* 0x000000200d0b7223 */ /* 0x000fe2000001082e */
[----:B------:R-:W-:-:S02]  /*b8e0*/  HADD2.F32 R26, -RZ, R26.H1_H1 ;  /* 0x3000001aff1a7230 */ /* 0x000fc40000004100 */
[----:B------:R-:W-:Y:S01]  /*b8f0*/  FFMA.FTZ R13, R13, R40, R43 ;  /* 0x000000280d0d7223 */ /* 0x000fe2000001002b */
[----:B------:R-:W-:Y:S01]  /*b900*/  HADD2.F32 R40, -RZ, R38.H1_H1 ;  /* 0x30000026ff287230 */ /* 0x000fe20000004100 */
[----:B------:R-:W-:Y:S01]  /*b910*/  F2FP.F16.E4M3.UNPACK_B R38, R34 ;  /* 0x00000022ff26723e */ /* 0x000fe200020006ff */
[----:B------:R-:W-:Y:S01]  /*b920*/  HADD2.F32 R28, -RZ, R28.H1_H1 ;  /* 0x3000001cff1c7230 */ /* 0x000fe20000004100 */
[----:B------:R-:W-:Y:S01]  /*b930*/  F2FP.F16.E4M3.UNPACK_B R35, R7.H1 ;  /* 0x00000007ff23723e */ /* 0x000fe200030006ff */
[----:B------:R-:W-:Y:S02]  /*b940*/  HADD2.F32 R43, -RZ, R42.H0_H0 ;  /* 0x2000002aff2b7230 */ /* 0x000fe40000004100 */
[C---:B------:R-:W-:Y:S01]  /*b950*/  FMUL.FTZ R44, R26.reuse, R40 ;  /* 0x000000281a2c7220 */ /* 0x040fe20000410000 */
[----:B------:R-:W-:Y:S02]  /*b960*/  HADD2.F32 R27, -RZ, R33.H0_H0 ;  /* 0x20000021ff1b7230 */ /* 0x000fe40000004100 */
[----:B------:R-:W-:Y:S01]  /*b970*/  FMUL.FTZ R45, R26, R28 ;  /* 0x0000001c1a2d7220 */ /* 0x000fe20000410000 */
[----:B------:R-:W-:Y:S01]  /*b980*/  HADD2.F32 R25, -RZ, R25.H1_H1 ;  /* 0x30000019ff197230 */ /* 0x000fe20000004100 */
[----:B------:R-:W-:Y:S01]  /*b990*/  F2FP.F16.E4M3.UNPACK_B R29, R4.H1 ;  /* 0x00000004ff1d723e */ /* 0x000fe200030006ff */
[----:B------:R-:W-:-:S02]  /*b9a0*/  HADD2.F32 R39, -RZ, R38.H0_H0 ;  /* 0x20000026ff277230 */ /* 0x000fc40000004100 */
[----:B------:R-:W-:Y:S01]  /*b9b0*/  FMUL.FTZ R47, R27, R43 ;  /* 0x0000002b1b2f7220 */ /* 0x000fe20000410000 */
[----:B------:R-:W-:Y:S02]  /*b9c0*/  HADD2.F32 R32, -RZ, R30.H0_H0 ;  /* 0x2000001eff207230 */ /* 0x000fe40000004100 */
[C---:B------:R-:W-:Y:S01]  /*b9d0*/  FFMA.FTZ R26, R25.reuse, R28, -R44 ;  /* 0x0000001c191a7223 */ /* 0x040fe2000001082c */
[----:B------:R-:W-:Y:S01]  /*b9e0*/  FFMA.FTZ R28, R25, R40, R45 ;  /* 0x00000028191c7223 */ /* 0x000fe2000001002d */
[----:B------:R-:W-:Y:S01]  /*b9f0*/  FMUL.FTZ R46, R27, R39 ;  /* 0x000000271b2e7220 */ /* 0x000fe20000410000 */
[----:B------:R-:W-:Y:S01]  /*ba00*/  F2FP.F16.E4M3.UNPACK_B R40, R41.H1 ;  /* 0x00000029ff28723e */ /* 0x000fe200030006ff */
[----:B------:R-:W-:Y:S01]  /*ba10*/  FFMA.FTZ R27, R32, R39, -R47 ;  /* 0x00000027201b7223 */ /* 0x000fe2000001082f */
[----:B------:R-:W-:Y:S01]  /*ba20*/  HADD2.F32 R39, -RZ, R38.H1_H1 ;  /* 0x30000026ff277230 */ /* 0x000fe20000004100 */
[----:B------:R-:W-:Y:S01]  /*ba30*/  F2FP.F16.E4M3.UNPACK_B R38, R34.H1 ;  /* 0x00000022ff26723e */ /* 0x000fe200030006ff */
[----:B------:R-:W-:-:S02]  /*ba40*/  HADD2.F32 R42, -RZ, R42.H1_H1 ;  /* 0x3000002aff2a7230 */ /* 0x000fc40000004100 */
[----:B------:R-:W-:Y:S01]  /*ba50*/  FFMA.FTZ R25, R32, R43, R46 ;  /* 0x0000002b20197223 */ /* 0x000fe2000001002e */
[----:B------:R-:W-:Y:S01]  /*ba60*/  HADD2.F32 R33, -RZ, R33.H1_H1 ;  /* 0x30000021ff217230 */ /* 0x000fe20000004100 */
[----:B------:R-:W-:Y:S01]  /*ba70*/  F2FP.F16.E4M3.UNPACK_B R10, R4 ;  /* 0x00000004ff0a723e */ /* 0x000fe200020006ff */
[----:B------:R-:W-:Y:S01]  /*ba80*/  HADD2.F32 R43, -RZ, R40.H0_H0 ;  /* 0x20000028ff2b7230 */ /* 0x000fe20000004100 */
[----:B------:R-:W-:Y:S01]  /*ba90*/  F2FP.F16.E4M3.UNPACK_B R4, R6 ;  /* 0x00000006ff04723e */ /* 0x000fe200020006ff */
        /* <DEDUP_REMOVED lines=24> */
[--C-:B------:R-:W-:Y:S02]  /*bc20*/  HADD2.F32 R42, -RZ, R40.reuse.H0_H0 ;  /* 0x20000028ff2a7230 */ /* 0x100fe40000004100 */
[-C--:B------:R-:W-:Y:S01]  /*bc30*/  FMUL.FTZ R50, R38, R41.reuse ;  /* 0x0000002926327220 */ /* 0x080fe20000410000 */
[----:B------:R-:W-:Y:S02]  /*bc40*/  HADD2.F32 R39, -RZ, R29.H0_H0 ;  /* 0x2000001dff277230 */ /* 0x000fe40000004100 */
[C---:B------:R-:W-:Y:S01]  /*bc50*/  FMUL.FTZ R46, R37.reuse, R44 ;  /* 0x0000002c252e7220 */ /* 0x040fe20000410000 */
[----:B------:R-:W-:Y:S02]  /*bc60*/  HADD2.F32 R31, -RZ, R31.H1_H1 ;  /* 0x3000001fff1f7230 */ /* 0x000fe40000004100 */
[-C--:B------:R-:W-:Y:S01]  /*bc70*/  FMUL.FTZ R47, R37, R42.reuse ;  /* 0x0000002a252f7220 */ /* 0x080fe20000410000 */
[----:B------:R-:W-:Y:S01]  /*bc80*/  FFMA.FTZ R38, R35, R41, -R48 ;  /* 0x0000002923267223 */ /* 0x000fe20000010830 */
[----:B------:R-:W-:Y:S01]  /*bc90*/  FFMA.FTZ R37, R39, R42, -R46 ;  /* 0x0000002a27257223 */ /* 0x000fe2000001082e */
[----:B------:R-:W-:-:S02]  /*bca0*/  HADD2.F32 R42, -RZ, R40.H1_H1 ;  /* 0x30000028ff2a7230 */ /* 0x000fc40000004100 */
[----:B------:R-:W-:Y:S01]  /*bcb0*/  FFMA.FTZ R39, R39, R44, R47 ;  /* 0x0000002c27277223 */ /* 0x000fe2000001002f */
[----:B------:R-:W-:Y:S01]  /*bcc0*/  HADD2.F32 R44, -RZ, R43.H1_H1 ;  /* 0x3000002bff2c7230 */ /* 0x000fe20000004100 */
[----:B------:R-:W-:Y:S01]  /*bcd0*/  F2FP.F16.E4M3.UNPACK_B R41, R21 ;  /* 0x00000015ff29723e */ /* 0x000fe200020006ff */
[----:B------:R-:W-:Y:S01]  /*bce0*/  HADD2.F32 R29, -RZ, R29.H1_H1 ;  /* 0x3000001dff1d7230 */ /* 0x000fe20000004100 */
[----:B------:R-:W-:Y:S01]  /*bcf0*/  F2FP.F16.E4M3.UNPACK_B R40, R20 ;  /* 0x00000014ff28723e */ /* 0x000fe200020006ff */
[C---:B------:R-:W-:Y:S01]  /*bd00*/  FMUL.FTZ R43, R31.reuse, R42 ;  /* 0x0000002a1f2b7220 */ /* 0x040fe20000410000 */
[----:B------:R-:W-:Y:S01]  /*bd10*/  FMUL.FTZ R20, R31, R44 ;  /* 0x0000002c1f147220 */ /* 0x000fe20000410000 */
[----:B------:R-:W-:Y:S02]  /*bd20*/  HADD2.F32 R31, -RZ, R41.H0_H0 ;  /* 0x20000029ff1f7230 */ /* 0x000fe40000004100 */
[----:B------:R-:W-:Y:S01]  /*bd30*/  FFMA.FTZ R35, R35, R45, R50 ;  /* 0x0000002d23237223 */ /* 0x000fe20000010032 */
[----:B------:R-:W-:-:S02]  /*bd40*/  HADD2.F32 R21, -RZ, R15.H0_H0 ;  /* 0x2000000fff157230 */ /* 0x000fc40000004100 */
[C---:B------:R-:W-:Y:S01]  /*bd50*/  FFMA.FTZ R46, R29.reuse, R42, -R20 ;  /* 0x0000002a1d2e7223 */ /* 0x040fe20000010814 */
        /* <DEDUP_REMOVED lines=12> */
[----:B------:R-:W-:Y:S01]  /*be20*/  F2FP.F16.E4M3.UNPACK_B R20, R3.H1 ;  /* 0x00000003ff14723e */ /* 0x000fe200030006ff */
[----:B------:R-:W-:Y:S02]  /*be30*/  HADD2.F32 R10, -RZ, R10.H1_H1 ;  /* 0x3000000aff0a7230 */ /* 0x000fe40000004100 */
[C---:B------:R-:W-:Y:S01]  /*be40*/  FMUL.FTZ R45, R15.reuse, R41 ;  /* 0x000000290f2d7220 */ /* 0x040fe20000410000 */
[----:B------:R-:W-:Y:S01]  /*be50*/  FMUL.FTZ R44, R15, R40 ;  /* 0x000000280f2c7220 */ /* 0x000fe20000410000 */
[----:B------:R-:W-:Y:S01]  /*be60*/  HADD2.F32 R31, -RZ, R29.H0_H0 ;  /* 0x2000001dff1f7230 */ /* 0x000fe20000004100 */
[----:B------:R-:W-:Y:S01]  /*be70*/  F2FP.F16.E4M3.UNPACK_B R3, R3 ;  /* 0x00000003ff03723e */ /* 0x000fe200020006ff */
        /* <DEDUP_REMOVED lines=14> */
[----:B------:R-:W-:Y:S01]  /*bf60*/  F2FP.F16.E4M3.UNPACK_B R10, R8 ;  /* 0x00000008ff0a723e */ /* 0x000fe200020006ff */
[-C--:B------:R-:W-:Y:S01]  /*bf70*/  FMUL.FTZ R14, R14, R20.reuse ;  /* 0x000000140e0e7220 */ /* 0x080fe20000410000 */
[--C-:B------:R-:W-:Y:S02]  /*bf80*/  HADD2.F32 R8, -RZ, R3.reuse.H0_H0 ;  /* 0x20000003ff087230 */ /* 0x100fe40000004100 */
[----:B------:R-:W-:Y:S01]  /*bf90*/  FFMA.FTZ R44, R7, R20, -R44 ;  /* 0x00000014072c7223 */ /* 0x000fe2000001082c */
[----:B------:R-:W-:-:S02]  /*bfa0*/  HADD2.F32 R15, -RZ, R3.H1_H1 ;  /* 0x30000003ff0f7230 */ /* 0x000fc40000004100 */
[----:B------:R-:W-:Y:S01]  /*bfb0*/  FFMA.FTZ R50, R7, R29, R14 ;  /* 0x0000001d07327223 */ /* 0x000fe2000001000e */
[----:B------:R-:W-:Y:S01]  /*bfc0*/  HADD2.F32 R14, -RZ, R10.H0_H0 ;  /* 0x2000000aff0e7230 */ /* 0x000fe20000004100 */
[----:B------:R-:W-:Y:S01]  /*bfd0*/  F2FP.SATFINITE.E4M3.F32.PACK_AB_MERGE_C R13, R28, R13, RZ ;  /* 0x0000000d1c0d723e */ /* 0x000fe200048070ff */
[----:B------:R-:W-:Y:S01]  /*bfe0*/  HADD2.F32 R7, -RZ, R6.H0_H0 ;  /* 0x20000006ff077230 */ /* 0x000fe20000004100 */
[----:B------:R-:W-:Y:S01]  /*bff0*/  F2FP.SATFINITE.E4M3.F32.PACK_AB_MERGE_C R44, R44, R45, RZ ;  /* 0x0000002d2c2c723e */ /* 0x000fe200048070ff */
[----:B------:R-:W-:Y:S01]  /*c000*/  HADD2.F32 R21, -RZ, R10.H1_H1 ;  /* 0x3000000aff157230 */ /* 0x000fe20000004100 */
[----:B------:R-:W-:Y:S01]  /*c010*/  F2FP.SATFINITE.E4M3.F32.PACK_AB_MERGE_C R34, R35, R34, RZ ;  /* 0x000000222322723e */ /* 0x000fe200048070ff */
        /* <DEDUP_REMOVED lines=21> */
[----:B------:R2:W-:Y:S01]  /*c170*/  STS.128 [R49+0xf000], R4 ;  /* 0x00f0000431007388 */ /* 0x0005e20000000c00 */
[----:B------:R-:W-:Y:S02]  /*c180*/  F2FP.SATFINITE.E4M3.F32.PACK_AB_MERGE_C R8, R41, R42, R8 ;  /* 0x0000002a2908723e */ /* 0x000fe40004807008 */
[----:B------:R-:W-:-:S05]  /*c190*/  F2FP.SATFINITE.E4M3.F32.PACK_AB_MERGE_C R10, R21, R10, R31 ;  /* 0x0000000a150a723e */ /* 0x000fca000480701f */
[----:B------:R2:W-:Y:S02]  /*c1a0*/  STS.128 [R0+0xf000], R8 ;  /* 0x00f0000800007388 */ /* 0x0005e40000000c00 */
.L_x_10081:
[----:B------:R-:W-:Y:S05]  /*c1b0*/  BSYNC B0 ;  /* 0x0000000000007941 */ /* 0x000fea0003800000 */
.L_x_10074:
        /* <DEDUP_REMOVED lines=8> */
.L_x_10071:
[----:B0-2---:R-:W-:Y:S01]  /*c240*/  IMAD.U32 R0, RZ, RZ, UR38 ;  /* 0x00000026ff007e24 */ /* 0x005fe2000f8e00ff */
[----:B------:R-:W-:-:S04]  /*c250*/  LOP3.LUT R17, R17, 0xfffffffe, RZ, 0xc0, !PT ;  /* 0xfffffffe11117812 */ /* 0x000fc800078ec0ff */
[----:B------:R-:W-:-:S13]  /*c260*/  ISETP.NE.AND P0, PT, R0, 0x3, PT ;  /* 0x000000030000780c */ /* 0x000fda0003f05270 */
[----:B------:R-:W-:Y:S01]  /*c270*/  @P0 LOP3.LUT R17, R17, 0x1, RZ, 0xfc, !PT ;  /* 0x0000000111110812 */ /* 0x000fe200078efcff */
[----:B------:R-:W-:Y:S06]  /*c280*/  @!P0 BRA `(.L_x_10093) ;  /* 0x0000000000048947 */ /* 0x000fec0003800000 */
[----:B------:R-:W-:Y:S01]  /*c290*/  BPT.TRAP 0x1 ;  /* 0x000000040000795c */ /* 0x000fe20000300000 */
.L_x_10093:
[----:B-1----:R-:W-:Y:S01]  /*c2a0*/  IMAD R3, R18, 0x8, R16 ;  /* 0x0000000812037824 */ /* 0x002fe200078e0210 */
[----:B------:R-:W-:-:S04]  /*c2b0*/  SHF.L.U32 R0, R22, 0x1f, RZ ;  /* 0x0000001f16007819 */ /* 0x000fc800000006ff */
[----:B------:R0:W1:Y:S01]  /*c2c0*/  SYNCS.PHASECHK.TRANS64.TRYWAIT P1, [R3+URZ+0x19c30], R0 ;  /* 0x019c3000030075a7 */ /* 0x000062000802017f */
[----:B------:R-:W-:Y:S05]  /*c2d0*/  @!P0 BRA `(.L_x_10094) ;  /* 0x0000000000048947 */ /* 0x000fea0003800000 */
[----:B------:R-:W-:Y:S01]  /*c2e0*/  BPT.TRAP 0x1 ;  /* 0x000000040000795c */ /* 0x000fe20000300000 */
.L_x_10094:
[----:B---3-5:R-:W2:Y:S02]  /*c2f0*/  S2R R4, SR_TID.X ;  /* 0x0000000000047919 */ /* 0x028ea40000002100 */
[----:B--2---:R-:W-:-:S04]  /*c300*/  LOP3.LUT R4, R4, 0x7f, RZ, 0xc0, !PT ;  /* 0x0000007f04047812 */ /* 0x004fc800078ec0ff */
[----:B------:R-:W-:Y:S01]  /*c310*/  ISETP.NE.AND P0, PT, R4, RZ, PT ;  /* 0x000000ff0400720c */ /* 0x000fe20003f05270 */
[----:B-1----:R-:W-:-:S12]  /*c320*/  @P1 BRA `(.L_x_10095) ;  /* 0x0000000000081947 */ /* 0x002fd80003800000 */
[----:B------:R-:W1:Y:S02]  /*c330*/  SYNCS.PHASECHK.TRANS64.TRYWAIT P1, [R3+URZ+0x19c30], R0 ;  /* 0x019c3000030075a7 */ /* 0x000e64000802017f */
[----:B-1----:R-:W-:Y:S05]  /*c340*/  @!P1 BRA `(.L_x_10096) ;  /* 0x00000198007c9947 */ /* 0x002fea0003800000 */
.L_x_10095:
[----:B------:R-:W-:Y:S05]  /*c350*/  WARPSYNC.ALL ;  /* 0x0000000000007948 */ /* 0x000fea0003800000 */
[----:B01----:R-:W-:Y:S01]  /*c360*/  VIADD R0, R16, 0x13800 ;  /* 0x0001380010007836 */ /* 0x003fe20000000000 */
[----:B------:R-:W-:Y:S01]  /*c370*/  LOP3.LUT R6, R36, 0x10000, RZ, 0xfc, !PT ;  /* 0x0001000024067812 */ /* 0x000fe200078efcff */
[----:B------:R-:W-:Y:S01]  /*c380*/  IMAD.MOV.U32 R7, RZ, RZ, -0x3ffffff0 ;  /* 0xc0000010ff077424 */ /* 0x000fe200078e00ff */
[----:B------:R-:W0:Y:S01]  /*c390*/  LDC R95, c[0x0][0x448] ;  /* 0x00011200ff5f7b82 */ /* 0x000e220000000800 */
[----:B------:R-:W-:Y:S01]  /*c3a0*/  IMAD.MOV.U32 R5, RZ, RZ, -0x3ffffff0 ;  /* 0xc0000010ff057424 */ /* 0x000fe200078e00ff */
[----:B------:R-:W-:Y:S01]  /*c3b0*/  SHF.R.U32.HI R0, RZ, 0x4, R0 ;  /* 0x00000004ff007819 */ /* 0x000fe20000011600 */
[----:B------:R-:W-:-:S02]  /*c3c0*/  IMAD.MOV.U32 R157, RZ, RZ, -0x3ffffff0 ;  /* 0xc0000010ff9d7424 */ /* 0x000fc400078e00ff */
[----:B------:R-:W-:Y:S01]  /*c3d0*/  IMAD.MOV.U32 R9, RZ, RZ, -0x3ffffff0 ;  /* 0xc0000010ff097424 */ /* 0x000fe200078e00ff */
[----:B------:R-:W-:Y:S01]  /*c3e0*/  LOP3.LUT R0, R0, 0x3fff, RZ, 0xc0, !PT ;  /* 0x00003fff00007812 */ /* 0x000fe200078ec0ff */
[----:B------:R-:W-:Y:S01]  /*c3f0*/  IMAD.MOV.U32 R11, RZ, RZ, -0x3ffffff0 ;  /* 0xc0000010ff0b7424 */ /* 0x000fe200078e00ff */
[----:B------:R-:W-:Y:S01]  /*c400*/  LOP3.LUT R17, R17, 0xffffffbf, RZ, 0xc0, !PT ;  /* 0xffffffbf11117812 */ /* 0x000fe200078ec0ff */
[----:B------:R-:W-:Y:S01]  /*c410*/  @!P0 VIADD R3, R3, 0x19c40 ;  /* 0x00019c4003038836 */ /* 0x000fe20000000000 */
[----:B------:R-:W-:Y:S01]  /*c420*/  LOP3.LUT R4, R0, 0x10000, RZ, 0xfc, !PT ;  /* 0x0001000000047812 */ /* 0x000fe200078efcff */
[----:B------:R-:W-:-:S04]  /*c430*/  ULDC UR36, c[0x0][0x9dc] ;  /* 0x0002770000247ab9 */ /* 0x000fc80000000800 */
[----:B------:R1:W-:Y:S01]  /*c440*/  STL [R1+0x14], R4 ;  /* 0x0000140401007387 */ /* 0x0003e20000100800 */
[----:B------:R-:W-:Y:S02]  /*c450*/  R2UR UR4, R6 ;  /* 0x00000000060472ca */ /* 0x000fe400000e0000 */
[----:B------:R-:W-:Y:S01]  /*c460*/  R2UR UR5, R7 ;  /* 0x00000000070572ca */ /* 0x000fe200000e0000 */
[----:B------:R-:W-:Y:S01]  /*c470*/  WARPGROUP.ARRIVE ;  /* 0x00000000000079c5 */ /* 0x000fe20000000000 */
[----:B------:R-:W-:Y:S01]  /*c480*/  R2UR UR7, R5 ;  /* 0x00000000050772ca */ /* 0x000fe200000e0000 */
[----:B------:R-:W2:Y:S01]  /*c490*/  LDL R12, [R1+0x30] ;  /* 0x00003000010c7983 */ /* 0x000ea20000100800 */
[----:B-1----:R-:W-:-:S03]  /*c4a0*/  IMAD R4, R18, 0x300, R4 ;  /* 0x0000030012047824 */ /* 0x002fc600078e0204 */
[----:B------:R-:W2:Y:S02]  /*c4b0*/  LDL R93, [R1+0x10] ;  /* 0x00001000015d7983 */ /* 0x000ea40000100800 */
[----:B------:R-:W-:Y:S02]  /*c4c0*/  R2UR UR6, R4 ;  /* 0x00000000040672ca */ /* 0x000fe400000e0000 */
[----:B------:R-:W3:Y:S11]  /*c4d0*/  LDL R97, [R1] ;  /* 0x0000000001617983 */ /* 0x000ef60000100800 */
[----:B------:R-:W-:Y:S01]  /*c4e0*/  QGMMA.64x128x32.F32.E4M3.E4M3 R24, gdesc[UR4], RZ, !UPT, gsb0 ;  /* 0x01e00000041879f3 */ /* 0x000fe2000c0008ff */
[----:B------:R-:W-:-:S02]  /*c4f0*/  VIADD R156, R6, 0x180 ;  /* 0x00000180069c7836 */ /* 0x000fc40000000000 */
[----:B------:R-:W-:Y:S01]  /*c500*/  VIADD R8, R4, 0x100 ;  /* 0x0000010004087836 */ /* 0x000fe20000000000 */
[----:B------:R-:W-:Y:S02]  /*c510*/  R2UR UR5, R157 ;  /* 0x000000009d0572ca */ /* 0x000fe400000e0000 */
[----:B------:R-:W-:Y:S02]  /*c520*/  R2UR UR4, R156 ;  /* 0x000000009c0472ca */ /* 0x000fe400000e0000 */
[----:B------:R-:W-:Y:S02]  /*c530*/  R2UR UR6, R8 ;  /* 0x00000000080672ca */ /* 0x000fe400000e0000 */
[----:B------:R-:W-:Y:S01]  /*c540*/  R2UR UR7, R9 ;  /* 0x00000000090772ca */ /* 0x000fe200000e0000 */
[----:B------:R-:W-:Y:S02]  /*c550*/  VIADD R10, R6, 0x300 ;  /* 0x00000300060a7836 */ /* 0x000fe40000000000 */
[----:B------:R-:W-:-:S02]  /*c560*/  VIADD R4, R4, 0x200 ;  /* 0x0000020004047836 */ /* 0x000fc40000000000 */
[----:B------:R-:W-:Y:S01]  /*c570*/  IMAD.MOV.U32 R5, RZ, RZ, -0x3ffffff0 ;  /* 0xc0000010ff057424 */ /* 0x000fe200078e00ff */
[----:B------:R-:W-:Y:S02]  /*c580*/  WARPGROUP.DEPBAR.LE gsb0, 0x0 ;  /* 0x00008000000079c5 */ /* 0x000fe40000010000 */
[----:B------:R-:W-:-:S06]  /*c590*/  WARPGROUP.ARRIVE ;  /* 0x00000000000079c5 */ /* 0x000fcc0000000000 */
[----:B------:R-:W-:Y:S01]  /*c5a0*/  QGMMA.64x128x32.F32.E4M3.E4M3 R24, gdesc[UR4], R24, gsb0 ;  /* 0x01e00000041879f3 */ /* 0x000fe20008000818 */
[----:B------:R-:W-:Y:S02]  /*c5b0*/  R2UR UR4, R10 ;  /* 0x000000000a0472ca */ /* 0x000fe400000e0000 */
[----:B------:R-:W-:Y:S02]  /*c5c0*/  R2UR UR5, R11 ;  /* 0x000000000b0572ca */ /* 0x000fe400000e0000 */
[----:B------:R-:W-:Y:S02]  /*c5d0*/  R2UR UR6, R4 ;  /* 0x00000000040672ca */ /* 0x000fe400000e0000 */
[----:B------:R-:W-:Y:S02]  /*c5e0*/  R2UR UR7, R5 ;  /* 0x00000000050772ca */ /* 0x000fe400000e0000 */
[----:B0-----:R-:W-:-:S13]  /*c5f0*/  ISETP.NE.AND P1, PT, R95, 0x1, PT ;  /* 0x000000015f00780c */ /* 0x001fda0003f25270 */
[----:B------:R-:W0:Y:S08]  /*c600*/  @P1 LDC R5, c[0x0][0x44c] ;  /* 0x00011300ff051b82 */ /* 0x000e300000000800 */
[----:B------:R-:W1:Y:S01]  /*c610*/  @P1 LDC R13, c[0x0][0x450] ;  /* 0x00011400ff0d1b82 */ /* 0x000e620000000800 */
[----:B------:R-:W-:Y:S02]  /*c620*/  WARPGROUP.DEPBAR.LE gsb0, 0x0 ;  /* 0x00008000000079c5 */ /* 0x000fe40000010000 */
[----:B------:R-:W-:-:S06]  /*c630*/  WARPGROUP.ARRIVE ;  /* 0x00000000000079c5 */ /* 0x000fcc0000000000 */
[----:B------:R-:W-:Y:S01]  /*c640*/  QGMMA.64x128x32.F32.E4M3.E4M3 R24, gdesc[UR4], R24, gsb0 ;  /* 0x01e00000041879f3 */ /* 0x000fe20008000818 */
[----:B------:R-:W-:Y:S01]  /*c650*/  @P1 LOP3.LUT R17, R17, 0x40, RZ, 0xfc, !PT ;  /* 0x0000004011111812 */ /* 0x000fe200078efcff */
[----:B------:R-:W-:-:S03]  /*c660*/  ULOP3.LUT UR36, URZ, UR36, URZ, 0x33, !UPT ;  /* 0x000000243f247292 */ /* 0x000fc6000f8e333f */
[----:B------:R-:W-:Y:S01]  /*c670*/  LOP3.LUT R17, R17, 0xffffffdf, RZ, 0xc0, !PT ;  /* 0xffffffdf11117812 */ /* 0x000fe200078ec0ff */
        /* <DEDUP_REMOVED lines=9> */
[----:B--2---:R-:W-:-:S04]  /*c710*/  IMAD.IADD R78, R12, 0x1, R93 ;  /* 0x000000010c4e7824 */ /* 0x004fc800078e025d */
[----:B0-----:R-:W-:-:S05]  /*c720*/  @P1 IMAD.HI.U32 R4, R78, R5, RZ ;  /* 0x000000054e041227 */ /* 0x001fca00078e00ff */
[----:B-1----:R-:W-:Y:S02]  /*c730*/  @P1 SHF.R.U32.HI R78, RZ, R13, R4 ;  /* 0x0000000dff4e1219 */ /* 0x002fe40000011604 */
[----:B------:R-:W0:Y:S01]  /*c740*/  LDC.64 R12, c[0x0][0x9e0] ;  /* 0x00027800ff0c7b82 */ /* 0x000e220000000a00 */
[C---:B----4-:R-:W-:Y:S01]  /*c750*/  FMUL.FTZ R21, R2.reuse, R28 ;  /* 0x0000001c02157220 */ /* 0x050fe20000410000 */
        /* <DEDUP_REMOVED lines=27> */
[----:B------:R-:W1:Y:S01]  /*c910*/  SHFL.IDX PT, R84, R78, RZ, 0x1c1f ;  /* 0x001c1fff4e547589 */ /* 0x000e6200000e0000 */
        /* <DEDUP_REMOVED lines=30> */
[----:B------:R2:W-:Y:S01]  /*cb00*/  @!P0 SYNCS.ARRIVE.TRANS64.RED.A1T0 RZ, [R4+URZ], RZ ;  /* 0x000000ff04ff89a7 */ /* 0x0005e2000810043f */
[----:B0-----:R-:W-:Y:S01]  /*cb10*/  ISETP.GE.AND P1, PT, R13, 0x1, PT ;  /* 0x000000010d00780c */ /* 0x001fe20003f26270 */
[----:B------:R-:W0:Y:S01]  /*cb20*/  MUFU.TANH R9, R9 ;  /* 0x0000000900097308 */ /* 0x000e220000002400 */
[----:B--2---:R-:W-:-:S07]  /*cb30*/  IADD3 R4, -R23, 0x1, R82 ;  /* 0x0000000117047810 */ /* 0x004fce0007ffe152 */
[----:B------:R-:W2:Y:S01]  /*cb40*/  MUFU.TANH R14, R14 ;  /* 0x0000000e000e7308 */ /* 0x000ea20000002400 */
[----:B---3--:R-:W-:-:S07]  /*cb50*/  IADD3 R85, -R155, R4, R97 ;  /* 0x000000049b557210 */ /* 0x008fce0007ffe161 */
[----:B------:R-:W3:Y:S01]  /*cb60*/  MUFU.TANH R0, R0 ;  /* 0x0000000000007308 */ /* 0x000ee20000002400 */
[----:B------:R-:W-:-:S07]  /*cb70*/  VIADD R87, R85, UR36 ;  /* 0x0000002455577c36 */ /* 0x000fce0008000000 */
[----:B------:R-:W4:Y:S01]  /*cb80*/  MUFU.TANH R8, R8 ;  /* 0x0000000800087308 */ /* 0x000f220000002400 */
[----:B------:R-:W-:-:S07]  /*cb90*/  FMUL.FTZ R86, R2, R86 ;  /* 0x0000005602567220 */ /* 0x000fce0000410000 */
        /* <DEDUP_REMOVED lines=60> */
[----:B------:R-:W-:Y:S01]  /*cf60*/  IADD3 R90, -R23, R97, R82 ;  /* 0x00000061175a7210 */ /* 0x000fe20007ffe152 */
[----:B-1----:R-:W-:Y:S01]  /*cf70*/  IMAD.IADD R83, R87, 0x1, R84 ;  /* 0x0000000157537824 */ /* 0x002fe200078e0254 */
[----:B------:R-:W-:-:S02]  /*cf80*/  @P1 LOP3.LUT R17, R17, 0x20, RZ, 0xfc, !PT ;  /* 0x0000002011111812 */ /* 0x000fc400078efcff */
[----:B------:R-:W-:-:S03]  /*cf90*/  LEA R80, R88, 0xffffff80, 0x7 ;  /* 0xffffff8058507811 */ /* 0x000fc600078e38ff */
[----:B------:R1:W0:Y:S02]  /*cfa0*/  MUFU.TANH R3, R86 ;  /* 0x0000005600037308 */ /* 0x0002240000002400 */
[----:B-1----:R-:W-:Y:S01]  /*cfb0*/  VIADDMNMX R86, R84, R85, R90, PT ;  /* 0x0000005554567246 */ /* 0x002fe2000380015a */
[----:B--234-:R-:W-:Y:S06]  /*cfc0*/  @!P1 BRA `(.L_x_10097) ;  /* 0x0000000000509947 */ /* 0x01cfec0003800000 */
        /* <DEDUP_REMOVED lines=11> */
.L_x_10099:
[----:B------:R-:W-:-:S13]  /*d080*/  ISETP.NE.AND P1, PT, R13, 0x1, PT ;  /* 0x000000010d00780c */ /* 0x000fda0003f25270 */
[----:B------:R-:W1:Y:S02]  /*d090*/  @P1 LDC.64 R4, c[0x0][0x9e8] ;  /* 0x00027a00ff041b82 */ /* 0x000e640000000a00 */
[----:B-1----:R-:W-:-:S05]  /*d0a0*/  @P1 IMAD.HI.U32 R4, R91, R4, RZ ;  /* 0x000000045b041227 */ /* 0x002fca00078e00ff */
[----:B------:R-:W-:-:S07]  /*d0b0*/  @P1 SHF.R.U32.HI R91, RZ, R5, R4 ;  /* 0x00000005ff5b1219 */ /* 0x000fce0000011604 */
.L_x_10100:
[----:B------:R-:W-:Y:S05]  /*d0c0*/  BSYNC B0 ;  /* 0x0000000000007941 */ /* 0x000fea0003800000 */
.L_x_10098:
[----:B------:R-:W-:-:S04]  /*d0d0*/  IMAD R4, R91, R13, -R80 ;  /* 0x0000000d5b047224 */ /* 0x000fc800078e0a50 */
[----:B------:R-:W-:-:S05]  /*d0e0*/  IMAD.IADD R4, R4, 0x1, -R23 ;  /* 0x0000000104047824 */ /* 0x000fca00078e0a17 */
[----:B------:R-:W-:Y:S02]  /*d0f0*/  VIMNMX R83, R83, R4, !PT ;  /* 0x0000000453537248 */ /* 0x000fe40007fe0100 */
[----:B------:R-:W-:-:S07]  /*d100*/  VIADDMNMX R86, R4, R13, R86, PT ;  /* 0x0000000d04567246 */ /* 0x000fce0003800156 */
.L_x_10097:
[C---:B------:R-:W-:Y:S01]  /*d110*/  ISETP.GE.AND P1, PT, R82.reuse, 0x2, PT ;  /* 0x000000025200780c */ /* 0x040fe20003f26270 */
[----:B------:R-:W1:Y:S01]  /*d120*/  SHFL.IDX PT, R78, R78, 0x1, 0x1c1f ;  /* 0x003c1f004e4e7f89 */ /* 0x000e6200000e0000 */
[C---:B------:R-:W-:Y:S02]  /*d130*/  ISETP.GE.AND P5, PT, R82.reuse, 0x9, PT ;  /* 0x000000095200780c */ /* 0x040fe40003fa6270 */
[----:B------:R-:W-:Y:S02]  /*d140*/  ISETP.GT.AND P2, PT, R83, 0x1, !P1 ;  /* 0x000000015300780c */ /* 0x000fe40004f44270 */
[----:B------:R-:W-:Y:S02]  /*d150*/  ISETP.GE.AND P3, PT, R82, 0xa, PT ;  /* 0x0000000a5200780c */ /* 0x000fe40003f66270 */
[----:B------:R-:W-:Y:S02]  /*d160*/  ISETP.LT.OR P2, PT, R86, 0x2, P2 ;  /* 0x000000025600780c */ /* 0x000fe40001741670 */
[----:B------:R-:W-:-:S02]  /*d170*/  LOP3.LUT R17, R17, 0xf7ffffff, RZ, 0xc0, !PT ;  /* 0xf7ffffff11117812 */ /* 0x000fc400078ec0ff */
[----:B------:R-:W-:Y:S02]  /*d180*/  FSEL R14, R14, -INF , !P2 ;  /* 0xff8000000e0e7808 */ /* 0x000fe40005000000 */
[----:B------:R-:W-:Y:S02]  /*d190*/  ISETP.GT.AND P2, PT, R83, 0x8, !P5 ;  /* 0x000000085300780c */ /* 0x000fe40006f44270 */
[----:B------:R-:W-:Y:S02]  /*d1a0*/  ISETP.GE.AND P6, PT, R82, 0x71, PT ;  /* 0x000000715200780c */ /* 0x000fe40003fc6270 */
[----:B------:R-:W-:Y:S02]  /*d1b0*/  ISETP.LT.OR P2, PT, R86, 0x9, P2 ;  /* 0x000000095600780c */ /* 0x000fe40001741670 */
[----:B------:R-:W-:Y:S02]  /*d1c0*/  @P3 LOP3.LUT R17, R17, 0x8000000, RZ, 0xfc, !PT ;  /* 0x0800000011113812 */ /* 0x000fe400078efcff */
[----:B0-----:R-:W-:-:S02]  /*d1d0*/  FSEL R84, R21, -INF , !P2 ;  /* 0xff80000015547808 */ /* 0x001fc40005000000 */
[----:B------:R-:W-:Y:S01]  /*d1e0*/  ISETP.GT.AND P2, PT, R83, 0x9, !P3 ;  /* 0x000000095300780c */ /* 0x000fe20005f44270 */
[----:B-1----:R-:W-:Y:S01]  /*d1f0*/  IMAD.IADD R87, R87, 0x1, R78 ;  /* 0x0000000157577824 */ /* 0x002fe200078e024e */
[----:B------:R-:W-:Y:S02]  /*d200*/  ISETP.GE.AND P3, PT, R82, 0x11, PT ;  /* 0x000000115200780c */ /* 0x000fe40003f66270 */
[----:B------:R-:W-:Y:S02]  /*d210*/  ISETP.LT.OR P2, PT, R86, 0xa, P2 ;  /* 0x0000000a5600780c */ /* 0x000fe40001741670 */
[----:B------:R-:W-:Y:S02]  /*d220*/  LOP3.LUT R17, R17, 0xfbffffff, RZ, 0xc0, !PT ;  /* 0xfbffffff11117812 */ /* 0x000fe400078ec0ff */
[----:B------:R-:W-:Y:S02]  /*d230*/  FSEL R24, R24, -INF , !P2 ;  /* 0xff80000018187808 */ /* 0x000fe40005000000 */
[----:B------:R-:W-:-:S02]  /*d240*/  ISETP.GT.AND P2, PT, R83, 0x10, !P3 ;  /* 0x000000105300780c */ /* 0x000fc40005f44270 */
[----:B------:R-:W-:Y:S02]  /*d250*/  ISETP.GE.AND P4, PT, R82, 0x1, PT ;  /* 0x000000015200780c */ /* 0x000fe40003f86270 */
[----:B------:R-:W-:Y:S02]  /*d260*/  ISETP.LT.OR P2, PT, R86, 0x11, P2 ;  /* 0x000000115600780c */ /* 0x000fe40001741670 */
[----:B------:R-:W-:Y:S02]  /*d270*/  @P3 LOP3.LUT R17, R17, 0x4000000, RZ, 0xfc, !PT ;  /* 0x0400000011113812 */ /* 0x000fe400078efcff */
[----:B------:R-:W-:Y:S02]  /*d280*/  ISETP.GE.AND P3, PT, R82, 0x12, PT ;  /* 0x000000125200780c */ /* 0x000fe40003f66270 */
[----:B------:R-:W-:Y:S02]  /*d290*/  LOP3.LUT R17, R17, 0xfdffffff, RZ, 0xc0, !PT ;  /* 0xfdffffff11117812 */ /* 0x000fe400078ec0ff */
[----:B------:R-:W-:-:S02]  /*d2a0*/  FSEL R92, R27, -INF , !P2 ;  /* 0xff8000001b5c7808 */ /* 0x000fc40005000000 */
[----:B------:R-:W-:Y:S02]  /*d2b0*/  ISETP.GT.AND P2, PT, R83, 0x11, !P3 ;  /* 0x000000115300780c */ /* 0x000fe40005f44270 */
[----:B------:R-:W-:Y:S02]  /*d2c0*/  VIADDMNMX R90, R78, R85, R90, PT ;  /* 0x000000554e5a7246 */ /* 0x000fe4000380015a */
        /* <DEDUP_REMOVED lines=134> */
[----:B------:R-:W-:Y:S02]  /*db30*/  ISETP.GT.AND P2, PT, R83, 0x70, !P6 ;  /* 0x000000705300780c */ /* 0x000fe40007744270 */
[----:B------:R-:W-:Y:S02]  /*db40*/  @P3 LOP3.LUT R17, R17, 0x2, RZ, 0xfc, !PT ;  /* 0x0000000211113812 */ /* 0x000fe400078efcff */
[----:B------:R-:W-:Y:S02]  /*db50*/  ISETP.LT.OR P2, PT, R86, 0x71, P2 ;  /* 0x000000715600780c */ /* 0x000fe40001741670 */
[----:B------:R-:W-:Y:S02]  /*db60*/  ISETP.GE.AND P3, PT, R82, 0x72, PT ;  /* 0x000000725200780c */ /* 0x000fe40003f66270 */
[----:B------:R-:W-:-:S02]  /*db70*/  FSEL R118, R75, -INF , !P2 ;  /* 0xff8000004b767808 */ /* 0x000fc40005000000 */
        /* <DEDUP_REMOVED lines=31> */
.L_x_10103:
[----:B------:R-:W-:-:S13]  /*dd70*/  ISETP.NE.AND P3, PT, R13, 0x1, PT ;  /* 0x000000010d00780c */ /* 0x000fda0003f65270 */
[----:B------:R-:W0:Y:S02]  /*dd80*/  @P3 LDC.64 R4, c[0x0][0x9e8] ;  /* 0x00027a00ff043b82 */ /* 0x000e240000000a00 */
[----:B0-----:R-:W-:-:S05]  /*dd90*/  @P3 IMAD.HI.U32 R4, R9, R4, RZ ;  /* 0x0000000409043227 */ /* 0x001fca00078e00ff */
[----:B------:R-:W-:-:S07]  /*dda0*/  @P3 SHF.R.U32.HI R9, RZ, R5, R4 ;  /* 0x00000005ff093219 */ /* 0x000fce0000011604 */
.L_x_10104:
[----:B------:R-:W-:Y:S05]  /*ddb0*/  BSYNC B0 ;  /* 0x0000000000007941 */ /* 0x000fea0003800000 */
.L_x_10102:
[----:B------:R-:W-:-:S04]  /*ddc0*/  IMAD R80, R9, R13, -R80 ;  /* 0x0000000d09507224 */ /* 0x000fc800078e0a50 */
[----:B------:R-:W-:-:S05]  /*ddd0*/  IMAD.IADD R80, R80, 0x1, -R23 ;  /* 0x0000000150507824 */ /* 0x000fca00078e0a17 */
[----:B------:R-:W-:Y:S02]  /*dde0*/  VIMNMX R87, R87, R80, !PT ;  /* 0x0000005057577248 */ /* 0x000fe40007fe0100 */
[----:B------:R-:W-:-:S07]  /*ddf0*/  VIADDMNMX R90, R80, R13, R90, PT ;  /* 0x0000000d505a7246 */ /* 0x000fce000380015a */
.L_x_10101:
[C---:B------:R-:W-:Y:S01]  /*de00*/  ISETP.GT.AND P1, PT, R87.reuse, 0x1, !P1 ;  /* 0x000000015700780c */ /* 0x040fe20004f24270 */
[----:B------:R-:W-:Y:S01]  /*de10*/  ULDC UR4, c[0x0][0x988] ;  /* 0x0002620000047ab9 */ /* 0x000fe20000000800 */
[----:B------:R-:W-:Y:S02]  /*de20*/  ISETP.GT.AND P5, PT, R87, 0x8, !P5 ;  /* 0x000000085700780c */ /* 0x000fe40006fa4270 */
[C---:B------:R-:W-:Y:S02]  /*de30*/  ISETP.LT.OR P1, PT, R90.reuse, 0x2, P1 ;  /* 0x000000025a00780c */ /* 0x040fe40000f21670 */
[----:B------:R-:W-:Y:S02]  /*de40*/  ISETP.LT.OR P5, PT, R90, 0x9, P5 ;  /* 0x000000095a00780c */ /* 0x000fe40002fa1670 */
[----:B------:R-:W-:Y:S02]  /*de50*/  FSEL R4, R8, -INF , !P1 ;  /* 0xff80000008047808 */ /* 0x000fe40004800000 */
[----:B------:R-:W-:-:S02]  /*de60*/  LOP3.LUT P1, RZ, R17, 0x8000000, RZ, 0xc0, !PT ;  /* 0x0800000011ff7812 */ /* 0x000fc4000782c0ff */
[----:B------:R-:W-:Y:S02]  /*de70*/  FSEL R78, R15, -INF , !P5 ;  /* 0xff8000000f4e7808 */ /* 0x000fe40006800000 */
[----:B------:R-:W-:Y:S02]  /*de80*/  ISETP.GT.AND P1, PT, R87, 0x9, !P1 ;  /* 0x000000095700780c */ /* 0x000fe40004f24270 */
[C---:B------:R-:W-:Y:S02]  /*de90*/  LOP3.LUT P5, RZ, R17.reuse, 0x4000000, RZ, 0xc0, !PT ;  /* 0x0400000011ff7812 */ /* 0x040fe400078ac0ff */
[----:B------:R-:W-:Y:S02]  /*dea0*/  ISETP.LT.OR P1, PT, R90, 0xa, P1 ;  /* 0x0000000a5a00780c */ /* 0x000fe40000f21670 */
[----:B------:R-:W-:Y:S02]  /*deb0*/  LOP3.LUT P3, RZ, R17, 0x2000000, RZ, 0xc0, !PT ;  /* 0x0200000011ff7812 */ /* 0x000fe4000786c0ff */
[----:B------:R-:W-:-:S02]  /*dec0*/  FSEL R20, R20, -INF , !P1 ;  /* 0xff80000014147808 */ /* 0x000fc40004800000 */
[----:B------:R-:W-:Y:S02]  /*ded0*/  ISETP.GT.AND P1, PT, R87, 0x10, !P5 ;  /* 0x000000105700780c */ /* 0x000fe40006f24270 */
[----:B------:R-:W-:Y:S02]  /*dee0*/  FMNMX.FTZ R5, R21, R14, !PT ;  /* 0x0000000e15057209 */ /* 0x000fe40007810000 */
[----:B------:R-:W-:Y:S02]  /*def0*/  ISETP.LT.OR P1, PT, R90, 0x11, P1 ;  /* 0x000000115a00780c */ /* 0x000fe40000f21670 */
[----:B------:R-:W-:Y:S02]  /*df00*/  FMNMX.FTZ R5, R84, R5, !PT ;  /* 0x0000000554057209 */ /* 0x000fe40007810000 */
[----:B------:R-:W-:Y:S02]  /*df10*/  FSEL R80, R25, -INF , !P1 ;  /* 0xff80000019507808 */ /* 0x000fe40004800000 */
        /* <DEDUP_REMOVED lines=13> */
[----:B------:R-:W-:Y:S02]  /*dff0*/  LOP3.LUT P5, RZ, R17, 0x8000, RZ, 0xc0, !PT ;  /* 0x0000800011ff7812 */ /* 0x000fe400078ac0ff */
[----:B------:R-:W-:Y:S02]  /*e000*/  ISETP.GT.AND P1, PT, R87, 0x19, !P1 ;  /* 0x000000195700780c */ /* 0x000fe40004f24270 */
[----:B------:R-:W-:Y:S02]  /*e010*/  FMNMX.FTZ R5, R96, R5, !PT ;  /* 0x0000000560057209 */ /* 0x000fe40007810000 */
[----:B------:R-:W-:Y:S02]  /*e020*/  ISETP.LT.OR P1, PT, R90, 0x1a, P1 ;  /* 0x0000001a5a00780c */ /* 0x000fe40000f21670 */
[----:B------:R-:W-:Y:S02]  /*e030*/  FMNMX.FTZ R5, R36, R5, !PT ;  /* 0x0000000524057209 */ /* 0x000fe40007810000 */
[----:B------:R-:W-:-:S02]  /*e040*/  FSEL R30, R30, -INF , !P1 ;  /* 0xff8000001e1e7808 */ /* 0x000fc40004800000 */
[C---:B------:R-:W-:Y:S02]  /*e050*/  LOP3.LUT P1, RZ, R17.reuse, 0x400000, RZ, 0xc0, !PT ;  /* 0x0040000011ff7812 */ /* 0x040fe4000782c0ff */
[----:B------:R-:W-:Y:S02]  /*e060*/  LOP3.LUT P3, RZ, R17, 0x4000, RZ, 0xc0, !PT ;  /* 0x0000400011ff7812 */ /* 0x000fe4000786c0ff */
        /* <DEDUP_REMOVED lines=27> */
[----:B------:R-:W-:-:S02]  /*e220*/  ISETP.GT.AND P4, PT, R87, RZ, !P4 ;  /* 0x000000ff5700720c */ /* 0x000fc40006784270 */
[----:B------:R-:W-:Y:S02]  /*e230*/  ISETP.GT.AND P1, PT, R87, 0x30, !P1 ;  /* 0x000000305700780c */ /* 0x000fe40004f24270 */
[----:B------:R-:W-:Y:S02]  /*e240*/  FMNMX.FTZ R5, R60, R5, !PT ;  /* 0x000000053c057209 */ /* 0x000fe40007810000 */
[C---:B------:R-:W-:Y:S02]  /*e250*/  ISETP.LT.OR P1, PT, R90.reuse, 0x31, P1 ;  /* 0x000000315a00780c */ /* 0x040fe40000f21670 */
[----:B------:R-:W-:Y:S02]  /*e260*/  ISETP.LT.OR P4, PT, R90, 0x1, P4 ;  /* 0x000000015a00780c */ /* 0x000fe40002781670 */
[----:B------:R-:W-:Y:S02]  /*e270*/  FSEL R126, R41, -INF , !P1 ;  /* 0xff800000297e7808 */ /* 0x000fe40004800000 */
[----:B------:R-:W-:-:S02]  /*e280*/  LOP3.LUT P1, RZ, R17, 0x20000, RZ, 0xc0, !PT ;  /* 0x0002000011ff7812 */ /* 0x000fc4000782c0ff */
[----:B------:R-:W-:Y:S02]  /*e290*/  FMNMX.FTZ R5, R110, R5, !PT ;  /* 0x000000056e057209 */ /* 0x000fe40007810000 */
[----:B------:R-:W-:Y:S02]  /*e2a0*/  ISETP.GT.AND P1, PT, R87, 0x31, !P1 ;  /* 0x000000315700780c */ /* 0x000fe40004f24270 */
[----:B------:R-:W-:Y:S02]  /*e2b0*/  FSEL R0, R0, -INF , !P4 ;  /* 0xff80000000007808 */ /* 0x000fe40006000000 */
        /* <DEDUP_REMOVED lines=41> */
[----:B------:R-:W-:Y:S01]  /*e550*/  LOP3.LUT P1, RZ, R17, 0x400, RZ, 0xc0, !PT ;  /* 0x0000040011ff7812 */ /* 0x000fe2000782c0ff */
[----:B------:R-:W0:Y:S01]  /*e560*/  SHFL.BFLY PT, R5, R8, 0x2, 0x1f ;  /* 0x0c401f0008057f89 */ /* 0x000e2200000e0000 */
        /* <DEDUP_REMOVED lines=16> */
[----:B0-----:R-:W-:Y:S02]  /*e670*/  FMNMX.FTZ R15, R8, R5, !PT ;  /* 0x00000005080f7209 */ /* 0x001fe40007810000 */
[----:B------:R-:W-:Y:S02]  /*e680*/  ISETP.LT.OR P1, PT, R90, 0x59, P1 ;  /* 0x000000595a00780c */ /* 0x000fe40000f21670 */
[----:B------:R-:W-:Y:S01]  /*e690*/  FMNMX.FTZ R33, R130, R33, !PT ;  /* 0x0000002182217209 */ /* 0x000fe20007810000 */
[----:B------:R-:W0:Y:S01]  /*e6a0*/  SHFL.BFLY PT, R142, R15, 0x1, 0x1f ;  /* 0x0c201f000f8e7f89 */ /* 0x000e2200000e0000 */
        /* <DEDUP_REMOVED lines=14> */
[----:B------:R-:W-:Y:S01]  /*e790*/  FSEL R138, R65, -INF , !P1 ;  /* 0xff800000418a7808 */ /* 0x000fe20004800000 */
[----:B------:R-:W-:Y:S01]  /*e7a0*/  IMAD.U32 R65, RZ, RZ, UR4 ;  /* 0x00000004ff417e24 */ /* 0x000fe2000f8e00ff */
[C---:B------:R-:W-:Y:S02]  /*e7b0*/  LOP3.LUT P1, RZ, R17.reuse, 0x8, RZ, 0xc0, !PT ;  /* 0x0000000811ff7812 */ /* 0x040fe4000782c0ff */
[----:B------:R-:W-:Y:S02]  /*e7c0*/  LOP3.LUT P3, RZ, R17, 0x2, RZ, 0xc0, !PT ;  /* 0x0000000211ff7812 */ /* 0x000fe4000786c0ff */
[----:B------:R-:W-:Y:S02]  /*e7d0*/  ISETP.GT.AND P1, PT, R87, 0x61, !P1 ;  /* 0x000000615700780c */ /* 0x000fe40004f24270 */
[----:B------:R-:W-:Y:S02]  /*e7e0*/  FMNMX.FTZ R37, R136, R35, !PT ;  /* 0x0000002388257209 */ /* 0x000fe40007810000 */
[----:B------:R-:W-:-:S02]  /*e7f0*/  ISETP.LT.OR P1, PT, R90, 0x62, P1 ;  /* 0x000000625a00780c */ /* 0x000fc40000f21670 */
[----:B------:R-:W-:Y:S02]  /*e800*/  FMNMX.FTZ R37, R62, R37, !PT ;  /* 0x000000253e257209 */ /* 0x000fe40007810000 */
[----:B------:R-:W-:Y:S02]  /*e810*/  FSEL R66, R66, -INF , !P1 ;  /* 0xff80000042427808 */ /* 0x000fe40004800000 */
[----:B------:R-:W-:Y:S02]  /*e820*/  ISETP.GT.AND P1, PT, R87, 0x68, !P5 ;  /* 0x000000685700780c */ /* 0x000fe40006f24270 */
[----:B0-----:R-:W-:Y:S02]  /*e830*/  FMNMX.FTZ R9, R15, R142, !PT ;  /* 0x0000008e0f097209 */ /* 0x001fe40007810000 */
[----:B------:R-:W-:Y:S02]  /*e840*/  ISETP.LT.OR P1, PT, R90, 0x69, P1 ;  /* 0x000000695a00780c */ /* 0x000fe40000f21670 */
[----:B------:R-:W-:Y:S01]  /*e850*/  FMNMX.FTZ R37, R138, R37, !PT ;  /* 0x000000258a257209 */ /* 0x000fe20007810000 */
[----:B------:R-:W-:-:S01]  /*e860*/  FFMA.FTZ R5, R9, R65, -8 ;  /* 0xc100000009057423 */ /* 0x000fc20000010041 */
[----:B------:R-:W-:-:S02]  /*e870*/  FSEL R140, R69, -INF , !P1 ;  /* 0xff800000458c7808 */ /* 0x000fc40004800000 */
[----:B------:R-:W-:Y:S02]  /*e880*/  ISETP.GT.AND P1, PT, R87, 0x69, !P3 ;  /* 0x000000695700780c */ /* 0x000fe40005f24270 */
[----:B------:R-:W-:Y:S02]  /*e890*/  LOP3.LUT P5, RZ, R17, 0x10000000, RZ, 0xc0, !PT ;  /* 0x1000000011ff7812 */ /* 0x000fe400078ac0ff */
[----:B------:R-:W-:Y:S02]  /*e8a0*/  ISETP.LT.OR P1, PT, R90, 0x6a, P1 ;  /* 0x0000006a5a00780c */ /* 0x000fe40000f21670 */
[----:B------:R-:W-:Y:S02]  /*e8b0*/  ISETP.GT.AND P6, PT, R87, 0x70, !P6 ;  /* 0x000000705700780c */ /* 0x000fe400077c4270 */
[----:B------:R-:W-:Y:S02]  /*e8c0*/  FSEL R70, R70, -INF , !P1 ;  /* 0xff80000046467808 */ /* 0x000fe40004800000 */
[----:B------:R-:W-:-:S02]  /*e8d0*/  FSETP.NEU.FTZ.AND P1, PT, R9, -INF , PT ;  /* 0xff8000000900780b */ /* 0x000fc40003f3d000 */
[----:B------:R-:W-:Y:S02]  /*e8e0*/  FMNMX.FTZ R37, R66, R37, !PT ;  /* 0x0000002542257209 */ /* 0x000fe40007810000 */
[----:B------:R-:W-:Y:S02]  /*e8f0*/  FSEL R5, R5, RZ, P1 ;  /* 0x000000ff05057208 */ /* 0x000fe40000800000 */
[----:B------:R-:W-:Y:S02]  /*e900*/  ISETP.LT.OR P6, PT, R90, 0x71, P6 ;  /* 0x000000715a00780c */ /* 0x000fe400037c1670 */
[----:B------:R-:W-:Y:S01]  /*e910*/  ISETP.GT.AND P1, PT, R87, 0x71, !P5 ;  /* 0x000000715700780c */ /* 0x000fe20006f24270 */
[----:B------:R-:W-:-:S01]  /*e920*/  FFMA.FTZ R8, R21, R65, -R5 ;  /* 0x0000004115087223 */ /* 0x000fc20000010805 */
[----:B------:R-:W-:Y:S01]  /*e930*/  FMNMX.FTZ R39, R140, R37, !PT ;  /* 0x000000258c277209 */ /* 0x000fe20007810000 */
[----:B------:R-:W-:-:S01]  /*e940*/  FFMA.FTZ R21, R84, R65, -R5 ;  /* 0x0000004154157223 */ /* 0x000fc20000010805 */
[----:B------:R-:W-:Y:S01]  /*e950*/  LOP3.LUT P3, RZ, R17, 0x20000000, RZ, 0xc0, !PT ;  /* 0x2000000011ff7812 */ /* 0x000fe2000786c0ff */
[----:B------:R-:W-:-:S01]  /*e960*/  FFMA.FTZ R84, R52, R65, -R5 ;  /* 0x0000004134547223 */ /* 0x000fc20000010805 */
[----:B------:R-:W-:Y:S01]  /*e970*/  FSEL R74, R74, -INF , !P6 ;  /* 0xff8000004a4a7808 */ /* 0x000fe20007000000 */
[----:B------:R0:W-:Y:S01]  /*e980*/  MUFU.EX2 R15, R8 ;  /* 0x00000008000f7308 */ /* 0x0001e20000000800 */
[C---:B------:R-:W-:Y:S01]  /*e990*/  ISETP.GT.AND P2, PT, R87.reuse, 0x78, !P2 ;  /* 0x000000785700780c */ /* 0x040fe20005744270 */
[-CC-:B------:R-:W-:Y:S01]  /*e9a0*/  FFMA.FTZ R92, R92, R65.reuse, -R5.reuse ;  /* 0x000000415c5c7223 */ /* 0x180fe20000010805 */
[----:B------:R-:W-:Y:S01]  /*e9b0*/  ISETP.LT.OR P1, PT, R90, 0x72, P1 ;  /* 0x000000725a00780c */ /* 0x000fe20000f21670 */
[--C-:B------:R-:W-:Y:S01]  /*e9c0*/  FFMA.FTZ R94, R94, R65, -R5.reuse ;  /* 0x000000415e5e7223 */ /* 0x100fe20000010805 */
[----:B------:R-:W-:Y:S01]  /*e9d0*/  FMNMX.FTZ R39, R70, R39, !PT ;  /* 0x0000002746277209 */ /* 0x000fe20007810000 */
[-CC-:B------:R-:W-:Y:S01]  /*e9e0*/  FFMA.FTZ R14, R14, R65.reuse, -R5.reuse ;  /* 0x000000410e0e7223 */ /* 0x180fe20000010805 */
[----:B------:R-:W-:Y:S01]  /*e9f0*/  ISETP.GT.AND P3, PT, R87, 0x79, !P3 ;  /* 0x000000795700780c */ /* 0x000fe20005f64270 */
[----:B------:R1:W-:Y:S01]  /*ea00*/  MUFU.EX2 R25, R92 ;  /* 0x0000005c00197308 */ /* 0x0003e20000000800 */
[----:B------:R-:W-:Y:S01]  /*ea10*/  ISETP.LT.OR P2, PT, R90, 0x79, P2 ;  /* 0x000000795a00780c */ /* 0x000fe20001741670 */
[-CC-:B------:R-:W-:Y:S01]  /*ea20*/  FFMA.FTZ R24, R24, R65.reuse, -R5.reuse ;  /* 0x0000004118187223 */ /* 0x180fe20000010805 */
[----:B------:R-:W-:Y:S01]  /*ea30*/  FSEL R72, R72, -INF , !P1 ;  /* 0xff80000048487808 */ /* 0x000fe20004800000 */
[--C-:B------:R-:W-:Y:S01]  /*ea40*/  FFMA.FTZ R28, R28, R65, -R5.reuse ;  /* 0x000000411c1c7223 */ /* 0x100fe20000010805 */
[----:B------:R-:W-:Y:S01]  /*ea50*/  FMNMX.FTZ R39, R74, R39, !PT ;  /* 0x000000274a277209 */ /* 0x000fe20007810000 */
[-CC-:B------:R-:W-:Y:S01]  /*ea60*/  FFMA.FTZ R32, R32, R65.reuse, -R5.reuse ;  /* 0x0000004120207223 */ /* 0x180fe20000010805 */
[----:B------:R-:W-:Y:S01]  /*ea70*/  ISETP.LT.OR P3, PT, R90, 0x7a, P3 ;  /* 0x0000007a5a00780c */ /* 0x000fe20001f61670 */
[----:B------:R2:W-:Y:S01]  /*ea80*/  MUFU.EX2 R27, R94 ;  /* 0x0000005e001b7308 */ /* 0x0005e20000000800 */
        /* <DEDUP_REMOVED lines=8> */
[----:B------:R-:W-:-:S01]  /*eb10*/  FFMA.FTZ R100, R100, R65, -R5 ;  /* 0x0000004164647223 */ /* 0x000fc20000010805 */
[--C-:B------:R-:W-:Y:S01]  /*eb20*/  FFMA.FTZ R44, R44, R65, -R5.reuse ;  /* 0x000000412c2c7223 */ /* 0x100fe20000010805 */
        /* <DEDUP_REMOVED lines=14> */
[----:B-1----:R-:W-:-:S01]  /*ec10*/  FFMA.FTZ R92, R116, R65, -R5 ;  /* 0x00000041745c7223 */ /* 0x002fc20000010805 */
[-CC-:B------:R-:W-:Y:S01]  /*ec20*/  FFMA.FTZ R47, R118, R65.reuse, -R5.reuse ;  /* 0x00000041762f7223 */ /* 0x180fe20000010805 */
[----:B--2---:R-:W-:-:S01]  /*ec30*/  FFMA.FTZ R94, R120, R65, -R5 ;  /* 0x00000041785e7223 */ /* 0x004fc20000010805 */
[----:B------:R-:W-:Y:S01]  /*ec40*/  MUFU.EX2 R14, R14 ;  /* 0x0000000e000e7308 */ /* 0x000fe20000000800 */
[----:B------:R-:W-:-:S07]  /*ec50*/  ISETP.NE.AND P5, PT, R95, 0x1, PT ;  /* 0x000000015f00780c */ /* 0x000fce0003fa5270 */
[----:B------:R-:W-:Y:S01]  /*ec60*/  MUFU.EX2 R21, R21 ;  /* 0x0000001500157308 */ /* 0x000fe20000000800 */
[----:B0-----:R-:W-:-:S07]  /*ec70*/  FMNMX.FTZ R49, R8, R43, !PT ;  /* 0x0000002b08317209 */ /* 0x001fce0007810000 */
[----:B------:R-:W0:Y:S01]  /*ec80*/  MUFU.EX2 R24, R24 ;  /* 0x0000001800187308 */ /* 0x000e220000000800 */
[----:B------:R-:W1:Y:S07]  /*ec90*/  SHFL.BFLY PT, R8, R49, 0x1, 0x1f ;  /* 0x0c201f0031087f89 */ /* 0x000e6e00000e0000 */
[----:B------:R-:W-:Y:S08]  /*eca0*/  MUFU.EX2 R28, R28 ;  /* 0x0000001c001c7308 */ /* 0x000ff00000000800 */
[----:B------:R-:W2:Y:S01]  /*ecb0*/  MUFU.EX2 R32, R32 ;  /* 0x0000002000207308 */ /* 0x000ea20000000800 */
[----:B0-----:R-:W-:-:S04]  /*ecc0*/  F2FP.SATFINITE.E4M3.F32.PACK_AB_MERGE_C R148, R24, R21, RZ ;  /* 0x000000151894723e */ /* 0x001fc800048070ff */
[----:B------:R-:W-:-:S03]  /*ecd0*/  F2FP.SATFINITE.E4M3.F32.PACK_AB_MERGE_C R148, R14, R15, R148 ;  /* 0x0000000f0e94723e */ /* 0x000fc60004807094 */
[----:B------:R-:W-:Y:S01]  /*ece0*/  MUFU.EX2 R29, R96 ;  /* 0x00000060001d7308 */ /* 0x000fe20000000800 */
[----:B-1----:R-:W-:Y:S01]  /*ecf0*/  FMNMX.FTZ R8, R49, R8, !PT ;  /* 0x0000000831087209 */ /* 0x002fe20007810000 */
[-CC-:B------:R-:W-:Y:S01]  /*ed00*/  FFMA.FTZ R49, R76, R65.reuse, -R5.reuse ;  /* 0x000000414c317223 */ /* 0x180fe20000010805 */
[----:B------:R-:W-:-:S02]  /*ed10*/  FFMA.FTZ R76, R82, R65, -R5 ;  /* 0x00000041524c7223 */ /* 0x000fc40000010805 */
[C---:B------:R-:W-:Y:S01]  /*ed20*/  FSETP.NEU.FTZ.AND P1, PT, R8.reuse, -INF , PT ;  /* 0xff8000000800780b */ /* 0x040fe20003f3d000 */
[----:B------:R-:W-:-:S02]  /*ed30*/  FFMA.FTZ R51, R8, R65, -8 ;  /* 0xc100000008337423 */ /* 0x000fc40000010041 */
[----:B------:R-:W-:Y:S01]  /*ed40*/  MUFU.EX2 R36, R36 ;  /* 0x0000002400247308 */ /* 0x000fe20000000800 */
[----:B--2---:R-:W-:Y:S02]  /*ed50*/  F2FP.SATFINITE.E4M3.F32.PACK_AB_MERGE_C R150, R32, R27, RZ ;  /* 0x0000001b2096723e */ /* 0x004fe400048070ff */
[----:B------:R-:W-:-:S02]  /*ed60*/  FSEL R5, R51, RZ, P1 ;  /* 0x000000ff33057208 */ /* 0x000fc40000800000 */
[----:B------:R-:W-:-:S03]  /*ed70*/  F2FP.SATFINITE.E4M3.F32.PACK_AB_MERGE_C R150, R28, R25, R150 ;  /* 0x000000191c96723e */ /* 0x000fc60004807096 */
[-CC-:B------:R-:W-:Y:S01]  /*ed80*/  FFMA.FTZ R0, R0, R65.reuse, -R5.reuse ;  /* 0x0000004100007223 */ /* 0x180fe20000010805 */
[----:B------:R-:W-:-:S01]  /*ed90*/  FFMA.FTZ R51, R4, R65, -R5 ;  /* 0x0000004104337223 */ /* 0x000fc20000010805 */
[-CC-:B------:R-:W-:Y:S01]  /*eda0*/  FFMA.FTZ R4, R78, R65.reuse, -R5.reuse ;  /* 0x000000414e047223 */ /* 0x180fe20000010805 */
[----:B------:R-:W-:-:S01]  /*edb0*/  FFMA.FTZ R53, R20, R65, -R5 ;  /* 0x0000004114357223 */ /* 0x000fc20000010805 */
        /* <DEDUP_REMOVED lines=8> */
[----:B------:R-:W-:Y:S01]  /*ee40*/  FFMA.FTZ R59, R34, R65, -R5 ;  /* 0x00000041223b7223 */ /* 0x000fe20000010805 */
[----:B------:R-:W-:-:S01]  /*ee50*/  FADD.FTZ R78, R24, R71 ;  /* 0x00000047184e7221 */ /* 0x000fc20000010000 */
[----:B------:R-:W0:Y:S01]  /*ee60*/  MUFU.EX2 R51, R51 ;  /* 0x0000003300337308 */ /* 0x000e220000000800 */
[----:B------:R-:W-:-:S01]  /*ee70*/  FFMA.FTZ R34, R124, R65, -R5 ;  /* 0x000000417c227223 */ /* 0x000fc20000010805 */
[----:B------:R-:W-:Y:S01]  /*ee80*/  FFMA.FTZ R61, R38, R65, -R5 ;  /* 0x00000041263d7223 */ /* 0x000fe20000010805 */
[----:B------:R-:W-:-:S01]  /*ee90*/  FADD.FTZ R75, R25, R78 ;  /* 0x0000004e194b7221 */ /* 0x000fc20000010000 */
[-CC-:B------:R-:W-:Y:S01]  /*eea0*/  FFMA.FTZ R38, R126, R65.reuse, -R5.reuse ;  /* 0x000000417e267223 */ /* 0x180fe20000010805 */
[----:B------:R-:W-:-:S01]  /*eeb0*/  FFMA.FTZ R63, R42, R65, -R5 ;  /* 0x000000412a3f7223 */ /* 0x000fc20000010805 */
[----:B------:R-:W-:Y:S01]  /*eec0*/  FFMA.FTZ R42, R128, R65, -R5 ;  /* 0x00000041802a7223 */ /* 0x000fe20000010805 */
[----:B------:R-:W-:-:S01]  /*eed0*/  FADD.FTZ R80, R28, R75 ;  /* 0x0000004b1c507221 */ /* 0x000fc20000010000 */
[----:B------:R-:W1:Y:S01]  /*eee0*/  MUFU.EX2 R4, R4 ;  /* 0x0000000400047308 */ /* 0x000e620000000800 */
[----:B------:R-:W-:-:S01]  /*eef0*/  FFMA.FTZ R67, R46, R65, -R5 ;  /* 0x000000412e437223 */ /* 0x000fc20000010805 */
[----:B------:R-:W-:Y:S01]  /*ef00*/  FFMA.FTZ R46, R130, R65, -R5 ;  /* 0x00000041822e7223 */ /* 0x000fe20000010805 */
[----:B------:R-:W-:-:S01]  /*ef10*/  FADD.FTZ R75, R27, R80 ;  /* 0x000000501b4b7221 */ /* 0x000fc20000010000 */
        /* <DEDUP_REMOVED lines=13> */
[----:B-1----:R-:W-:-:S07]  /*eff0*/  FADD.FTZ R78, R4, R73 ;  /* 0x00000049044e7221 */ /* 0x002fce0000010000 */
[----:B------:R-:W1:Y:S01]  /*f000*/  MUFU.EX2 R55, R55 ;  /* 0x0000003700377308 */ /* 0x000e620000000800 */
[----:B--2---:R-:W-:-:S01]  /*f010*/  FADD.FTZ R73, R53, R78 ;  /* 0x0000004e35497221 */ /* 0x004fc20000010000 */
[----:B------:R-:W-:Y:S01]  /*f020*/  FADD.FTZ R78, R32, R75 ;  /* 0x0000004b204e7221 */ /* 0x000fe20000010000 */
[----:B------:R-:W-:-:S04]  /*f030*/  F2FP.SATFINITE.E4M3.F32.PACK_AB_MERGE_C R149, R53, R4, RZ ;  /* 0x000000043595723e */ /* 0x000fc800048070ff */
[----:B------:R-:W-:Y:S01]  /*f040*/  F2FP.SATFINITE.E4M3.F32.PACK_AB_MERGE_C R149, R51, R0, R149 ;  /* 0x000000003395723e */ /* 0x000fe20004807095 */
        /* <DEDUP_REMOVED lines=16> */
[----:B------:R-:W-:-:S06]  /*f150*/  FFMA.FTZ R15, R62, R65, -R5 ;  /* 0x000000413e0f7223 */ /* 0x000fcc0000010805 */
[----:B------:R-:W2:Y:S01]  /*f160*/  MUFU.EX2 R33, R100 ;  /* 0x0000006400217308 */ /* 0x000ea20000000800 */
[C---:B0-----:R-:W-:Y:S01]  /*f170*/  F2FP.SATFINITE.E4M3.F32.PACK_AB_MERGE_C R144, R40.reuse, R31, RZ ;  /* 0x0000001f2890723e */ /* 0x041fe200048070ff */
[----:B------:R-:W-:-:S03]  /*f180*/  FADD.FTZ R40, R40, R25 ;  /* 0x0000001928287221 */ /* 0x000fc60000010000 */
[----:B------:R-:W-:-:S03]  /*f190*/  F2FP.SATFINITE.E4M3.F32.PACK_AB_MERGE_C R144, R36, R29, R144 ;  /* 0x0000001d2490723e */ /* 0x000fc60004807090 */
        /* <DEDUP_REMOVED lines=9> */
[----:B------:R-:W-:Y:S01]  /*f230*/  MUFU.EX2 R35, R102 ;  /* 0x0000006600237308 */ /* 0x000fe20000000800 */
[----:B--2---:R-:W-:-:S01]  /*f240*/  FADD.FTZ R27, R61, R24 ;  /* 0x000000183d1b7221 */ /* 0x004fc20000010000 */
[----:B------:R-:W-:-:S04]  /*f250*/  F2FP.SATFINITE.E4M3.F32.PACK_AB_MERGE_C R34, R61, R34, RZ ;  /* 0x000000223d22723e */ /* 0x000fc800048070ff */
[----:B------:R-:W-:Y:S02]  /*f260*/  F2FP.SATFINITE.E4M3.F32.PACK_AB_MERGE_C R145, R59, R30, R34 ;  /* 0x0000001e3b91723e */ /* 0x000fe40004807022 */
[----:B------:R-:W1:Y:S01]  /*f270*/  MUFU.EX2 R48, R48 ;  /* 0x0000003000307308 */ /* 0x000e620000000800 */
[----:B0-----:R-:W-:-:S01]  /*f280*/  FADD.FTZ R32, R38, R27 ;  /* 0x0000001b26207221 */ /* 0x001fc20000010000 */
[----:B------:R-:W-:-:S06]  /*f290*/  FFMA.FTZ R27, R140, R65, -R5 ;  /* 0x000000418c1b7223 */ /* 0x000fcc0000010805 */
[----:B------:R-:W0:Y:S08]  /*f2a0*/  MUFU.EX2 R63, R63 ;  /* 0x0000003f003f7308 */ /* 0x000e300000000800 */
[----:B------:R-:W-:Y:S01]  /*f2b0*/  MUFU.EX2 R3, R3 ;  /* 0x0000000300037308 */ /* 0x000fe20000000800 */
[----:B-1----:R-:W-:Y:S01]  /*f2c0*/  F2FP.SATFINITE.E4M3.F32.PACK_AB_MERGE_C R146, R48, R35, RZ ;  /* 0x000000233092723e */ /* 0x002fe200048070ff */
[----:B------:R-:W-:Y:S01]  /*f2d0*/  FADD.FTZ R35, R35, R28 ;  /* 0x0000001c23237221 */ /* 0x000fe20000010000 */
[----:B------:R-:W-:-:S01]  /*f2e0*/  FFMA.FTZ R28, R66, R65, -R5 ;  /* 0x00000041421c7223 */ /* 0x000fc20000010805 */
[----:B------:R-:W-:Y:S01]  /*f2f0*/  FFMA.FTZ R5, R90, R65, -R5 ;  /* 0x000000415a057223 */ /* 0x000fe20000010805 */
[----:B------:R-:W-:Y:S01]  /*f300*/  F2FP.SATFINITE.E4M3.F32.PACK_AB_MERGE_C R146, R44, R33, R146 ;  /* 0x000000212c92723e */ /* 0x000fe20004807092 */
[----:B------:R-:W-:-:S02]  /*f310*/  FADD.FTZ R48, R48, R35 ;  /* 0x0000002330307221 */ /* 0x000fc40000010000 */
        /* <DEDUP_REMOVED lines=11> */
[----:B------:R-:W-:Y:S01]  /*f3d0*/  FADD.FTZ R84, R84, R37 ;  /* 0x0000002554547221 */ /* 0x000fe20000010000 */
[----:B------:R-:W-:Y:S01]  /*f3e0*/  IMAD.MOV.U32 R140, RZ, RZ, R24 ;  /* 0x000000ffff8c7224 */ /* 0x000fe200078e0018 */
[----:B------:R-:W1:Y:S01]  /*f3f0*/  MUFU.EX2 R69, R69 ;  /* 0x0000004500457308 */ /* 0x000e620000000800 */
[----:B0-----:R-:W-:-:S01]  /*f400*/  FADD.FTZ R29, R67, R32 ;  /* 0x00000020431d7221 */ /* 0x001fc20000010000 */
[----:B------:R-:W-:-:S04]  /*f410*/  F2FP.SATFINITE.E4M3.F32.PACK_AB_MERGE_C R42, R67, R42, RZ ;  /* 0x0000002a432a723e */ /* 0x000fc800048070ff */
[----:B------:R-:W-:Y:S02]  /*f420*/  F2FP.SATFINITE.E4M3.F32.PACK_AB_MERGE_C R147, R63, R38, R42 ;  /* 0x000000263f93723e */ /* 0x000fe4000480702a */
        /* <DEDUP_REMOVED lines=8> */
[----:B------:R-:W-:Y:S01]  /*f4b0*/  MUFU.EX2 R41, R41 ;  /* 0x0000002900297308 */ /* 0x000fe20000000800 */
[----:B--2---:R-:W-:-:S01]  /*f4c0*/  FADD.FTZ R29, R71, R26 ;  /* 0x0000001a471d7221 */ /* 0x004fc20000010000 */
[----:B------:R-:W-:-:S04]  /*f4d0*/  F2FP.SATFINITE.E4M3.F32.PACK_AB_MERGE_C R50, R71, R50, RZ ;  /* 0x000000324732723e */ /* 0x000fc800048070ff */
[----:B------:R-:W-:Y:S02]  /*f4e0*/  F2FP.SATFINITE.E4M3.F32.PACK_AB_MERGE_C R141, R69, R46, R50 ;  /* 0x0000002e458d723e */ /* 0x000fe40004807032 */
[----:B------:R-:W0:Y:S01]  /*f4f0*/  MUFU.EX2 R64, R64 ;  /* 0x0000004000407308 */ /* 0x000e220000000800 */
[----:B-1----:R-:W-:-:S07]  /*f500*/  FADD.FTZ R26, R54, R29 ;  /* 0x0000001d361a7221 */ /* 0x002fce0000010000 */
[----:B------:R-:W1:Y:S08]  /*f510*/  MUFU.EX2 R21, R21 ;  /* 0x0000001500157308 */ /* 0x000e700000000800 */
[----:B------:R-:W-:Y:S01]  /*f520*/  MUFU.EX2 R39, R39 ;  /* 0x0000002700277308 */ /* 0x000fe20000000800 */
[----:B0-----:R-:W-:-:S07]  /*f530*/  F2FP.SATFINITE.E4M3.F32.PACK_AB_MERGE_C R142, R64, R41, RZ ;  /* 0x00000029408e723e */ /* 0x001fce00048070ff */
[----:B------:R-:W0:Y:S01]  /*f540*/  MUFU.EX2 R60, R60 ;  /* 0x0000003c003c7308 */ /* 0x000e220000000800 */
[----:B-1----:R-:W-:-:S02]  /*f550*/  FADD.FTZ R29, R21, R26 ;  /* 0x0000001a151d7221 */ /* 0x002fc40000010000 */
[----:B------:R-:W1:Y:S05]  /*f560*/  @P5 LDC R26, c[0x0][0x44c] ;  /* 0x00011300ff1a5b82 */ /* 0x000e6a0000000800 */
[----:B------:R-:W2:Y:S08]  /*f570*/  MUFU.EX2 R14, R14 ;  /* 0x0000000e000e7308 */ /* 0x000eb00000000800 */
[----:B------:R-:W3:Y:S01]  /*f580*/  MUFU.EX2 R15, R15 ;  /* 0x0000000f000f7308 */ /* 0x000ee20000000800 */
[----:B0-----:R-:W-:Y:S01]  /*f590*/  F2FP.SATFINITE.E4M3.F32.PACK_AB_MERGE_C R142, R60, R39, R142 ;  /* 0x000000273c8e723e */ /* 0x001fe2000480708e */
[----:B------:R-:W-:-:S04]  /*f5a0*/  FADD.FTZ R39, R39, R56 ;  /* 0x0000003827277221 */ /* 0x000fc80000010000 */
[----:B------:R-:W-:Y:S02]  /*f5b0*/  FADD.FTZ R60, R60, R39 ;  /* 0x000000273c3c7221 */ /* 0x000fe40000010000 */
[----:B------:R-:W0:Y:S01]  /*f5c0*/  MUFU.EX2 R25, R25 ;  /* 0x0000001900197308 */ /* 0x000e220000000800 */
[----:B--2---:R-:W-:-:S01]  /*f5d0*/  FADD.FTZ R0, R14, R29 ;  /* 0x0000001d0e007221 */ /* 0x004fc20000010000 */
[----:B------:R-:W-:Y:S01]  /*f5e0*/  FADD.FTZ R41, R41, R60 ;  /* 0x0000003c29297221 */ /* 0x000fe20000010000 */
[----:B------:R-:W2:Y:S01]  /*f5f0*/  @P5 LDC R29, c[0x0][0x450] ;  /* 0x00011400ff1d5b82 */ /* 0x000ea20000000800 */
[----:B-1----:R-:W-:-:S04]  /*f600*/  @P5 IMAD.HI.U32 R26, R93, R26, RZ ;  /* 0x0000001a5d1a5227 */ /* 0x002fc800078e00ff */
[----:B------:R-:W-:Y:S01]  /*f610*/  FADD.FTZ R64, R64, R41 ;  /* 0x0000002940407221 */ /* 0x000fe20000010000 */
[----:B------:R-:W-:Y:S01]  /*f620*/  MUFU.EX2 R45, R45 ;  /* 0x0000002d002d7308 */ /* 0x000fe20000000800 */
[----:B---3--:R-:W-:-:S01]  /*f630*/  FADD.FTZ R0, R15, R0 ;  /* 0x000000000f007221 */ /* 0x008fc20000010000 */
        /* <DEDUP_REMOVED lines=10> */
[----:B------:R-:W3:Y:S01]  /*f6e0*/  MUFU.EX2 R4, R70 ;  /* 0x0000004600047308 */ /* 0x000ee20000000800 */
        /* <DEDUP_REMOVED lines=8> */
[C---:B---3--:R-:W-:Y:S01]  /*f770*/  F2FP.SATFINITE.E4M3.F32.PACK_AB_MERGE_C R27, R4.reuse, R27, RZ ;  /* 0x0000001b041b723e */ /* 0x048fe200048070ff */
[----:B------:R-:W-:-:S03]  /*f780*/  FADD.FTZ R4, R4, R15 ;  /* 0x0000000f04047221 */ /* 0x000fc60000010000 */
[----:B------:R-:W-:-:S03]  /*f790*/  F2FP.SATFINITE.E4M3.F32.PACK_AB_MERGE_C R137, R28, R25, R27 ;  /* 0x000000191c89723e */ /* 0x000fc6000480701b */
[----:B------:R-:W0:Y:S01]  /*f7a0*/  MUFU.EX2 R76, R76 ;  /* 0x0000004c004c7308 */ /* 0x000e220000000800 */
[----:B-1----:R-:W-:-:S01]  /*f7b0*/  FADD.FTZ R15, R3, R4 ;  /* 0x00000004030f7221 */ /* 0x002fc20000010000 */
[----:B------:R-:W-:Y:S01]  /*f7c0*/  IMAD.MOV.U32 R4, RZ, RZ, R93 ;  /* 0x000000ffff047224 */ /* 0x000fe200078e005d */
[----:B--2---:R-:W-:Y:S02]  /*f7d0*/  @P5 SHF.R.U32.HI R4, RZ, R29, R26 ;  /* 0x0000001dff045219 */ /* 0x004fe4000001161a */
[----:B------:R-:W-:-:S03]  /*f7e0*/  ISETP.GE.AND P5, PT, R13, 0x1, PT ;  /* 0x000000010d00780c */ /* 0x000fc60003fa6270 */
[----:B------:R-:W-:Y:S01]  /*f7f0*/  MUFU.EX2 R47, R47 ;  /* 0x0000002f002f7308 */ /* 0x000fe20000000800 */
[----:B------:R-:W-:-:S04]  /*f800*/  IMAD.IADD R89, R89, 0x1, R4 ;  /* 0x0000000159597824 */ /* 0x000fc800078e0204 */
[----:B------:R-:W-:-:S03]  /*f810*/  IMAD.IADD R12, R89, 0x1, R12 ;  /* 0x00000001590c7824 */ /* 0x000fc600078e020c */
[----:B------:R-:W1:Y:S01]  /*f820*/  MUFU.EX2 R94, R94 ;  /* 0x0000005e005e7308 */ /* 0x000e620000000800 */
[----:B0-----:R-:W-:-:S07]  /*f830*/  F2FP.SATFINITE.E4M3.F32.PACK_AB_MERGE_C R0, R76, R49, RZ ;  /* 0x000000314c00723e */ /* 0x001fce00048070ff */
[----:B------:R-:W0:Y:S08]  /*f840*/  MUFU.EX2 R72, R72 ;  /* 0x0000004800487308 */ /* 0x000e300000000800 */
[----:B------:R-:W-:Y:S01]  /*f850*/  MUFU.EX2 R52, R52 ;  /* 0x0000003400347308 */ /* 0x000fe20000000800 */
[----:B-1----:R-:W-:Y:S01]  /*f860*/  F2FP.SATFINITE.E4M3.F32.PACK_AB_MERGE_C R138, R94, R47, R0 ;  /* 0x0000002f5e8a723e */ /* 0x002fe20004807000 */
[----:B------:R-:W-:-:S04]  /*f870*/  FADD.FTZ R47, R47, R92 ;  /* 0x0000005c2f2f7221 */ /* 0x000fc80000010000 */
[----:B------:R-:W-:Y:S02]  /*f880*/  FADD.FTZ R94, R94, R47 ;  /* 0x0000002f5e5e7221 */ /* 0x000fe40000010000 */
[----:B------:R-:W1:Y:S01]  /*f890*/  MUFU.EX2 R5, R5 ;  /* 0x0000000500057308 */ /* 0x000e620000000800 */
[----:B0-----:R-:W-:-:S01]  /*f8a0*/  FADD.FTZ R15, R72, R15 ;  /* 0x0000000f480f7221 */ /* 0x001fc20000010000 */
[----:B------:R-:W-:-:S04]  /*f8b0*/  FADD.FTZ R49, R49, R94 ;  /* 0x0000005e31317221 */ /* 0x000fc80000010000 */
[----:B------:R-:W-:Y:S01]  /*f8c0*/  FADD.FTZ R4, R76, R49 ;  /* 0x000000314c047221 */ /* 0x000fe20000010000 */
[----:B-1----:R-:W-:Y:S01]  /*f8d0*/  F2FP.SATFINITE.E4M3.F32.PACK_AB_MERGE_C R0, R5, R52, RZ ;  /* 0x000000340500723e */ /* 0x002fe200048070ff */
[----:B------:R-:W-:-:S03]  /*f8e0*/  FADD.FTZ R52, R52, R15 ;  /* 0x0000000f34347221 */ /* 0x000fc60000010000 */
[----:B------:R-:W-:Y:S01]  /*f8f0*/  F2FP.SATFINITE.E4M3.F32.PACK_AB_MERGE_C R139, R72, R3, R0 ;  /* 0x00000003488b723e */ /* 0x000fe20004807000 */
[----:B------:R-:W-:-:S01]  /*f900*/  FADD.FTZ R3, R5, R52 ;  /* 0x0000003405037221 */ /* 0x000fc20000010000 */
        /* <DEDUP_REMOVED lines=13> */
.L_x_10107:
[----:B------:R-:W-:-:S13]  /*f9e0*/  ISETP.NE.AND P1, PT, R13, 0x1, PT ;  /* 0x000000010d00780c */ /* 0x000fda0003f25270 */
[----:B------:R-:W0:Y:S02]  /*f9f0*/  @P1 LDC.64 R14, c[0x0][0x9e8] ;  /* 0x00027a00ff0e1b82 */ /* 0x000e240000000a00 */
[----:B0-----:R-:W-:-:S05]  /*fa00*/  @P1 IMAD.HI.U32 R14, R5, R14, RZ ;  /* 0x0000000e050e1227 */ /* 0x001fca00078e00ff */
[----:B------:R-:W-:-:S07]  /*fa10*/  @P1 SHF.R.U32.HI R5, RZ, R15, R14 ;  /* 0x0000000fff051219 */ /* 0x000fce000001160e */
.L_x_10108:
[----:B------:R-:W-:Y:S05]  /*fa20*/  BSYNC B0 ;  /* 0x0000000000007941 */ /* 0x000fea0003800000 */
.L_x_10106:
[----:B------:R-:W-:-:S05]  /*fa30*/  IMAD R5, R5, R13, R13 ;  /* 0x0000000d05057224 */ /* 0x000fca00078e020d */
[----:B------:R-:W-:-:S07]  /*fa40*/  VIMNMX R12, R12, R5, PT ;  /* 0x000000050c0c7248 */ /* 0x000fce0003fe0100 */
.L_x_10105:
[----:B------:R-:W2:Y:S01]  /*fa50*/  LDL R13, [R1+0x34] ;  /* 0x00003400010d7983 */ /* 0x000ea20000100800 */
        /* <DEDUP_REMOVED lines=10> */
[----:B------:R-:W-:Y:S01]  /*fb00*/  BSSY B1, `(.L_x_10109) ;  /* 0x00003b3000017945 */ /* 0x000fe20003800000 */
        /* <DEDUP_REMOVED lines=24> */
[----:B--2---:R-:W-:-:S04]  /*fc90*/  VIMNMX R13, R13, R5, !PT ;  /* 0x000000050d0d7248 */ /* 0x004fc80007fe0100 */
[----:B------:R-:W-:Y:S01]  /*fca0*/  ISETP.GE.AND P1, PT, R0, R13, PT ;  /* 0x0000000d0000720c */ /* 0x000fe20003f26270 */
[----:B------:R0:W-:-:S12]  /*fcb0*/  STL [R1+0x20], R13 ;  /* 0x0000200d01007387 */ /* 0x0001d80000100800 */
[----:B0-----:R-:W-:Y:S05]  /*fcc0*/  @!P1 BRA `(.L_x_10110) ;  /* 0x0000003800589947 */ /* 0x001fea0003800000 */
[----:B------:R-:W-:Y:S01]  /*fcd0*/  BSSY B0, `(.L_x_10111) ;  /* 0x0000391000007945 */ /* 0x000fe20003800000 */
        /* <DEDUP_REMOVED lines=24> */
.L_x_10131:
[----:B------:R-:W-:Y:S02]  /*fe60*/  IMAD.U32 R12, RZ, RZ, UR38 ;  /* 0x00000026ff0c7e24 */ /* 0x000fe4000f8e00ff */
[----:B------:R-:W-:-:S03]  /*fe70*/  VIADD R5, R18, 0x1 ;  /* 0x0000000112057836 */ /* 0x000fc60000000000 */
[----:B------:R-:W-:Y:S02]  /*fe80*/  ISETP.NE.AND P2, PT, R12, 0x3, PT ;  /* 0x000000030c00780c */ /* 0x000fe40003f45270 */
[----:B------:R-:W-:-:S04]  /*fe90*/  ISETP.NE.AND P1, PT, R5, 0x2, PT ;  /* 0x000000020500780c */ /* 0x000fc80003f25270 */
[----:B------:R-:W-:Y:S02]  /*fea0*/  SEL R13, RZ, 0x1, P1 ;  /* 0x00000001ff0d7807 */ /* 0x000fe40000800000 */
[----:B------:R-:W-:Y:S02]  /*feb0*/  SEL R5, R5, RZ, P1 ;  /* 0x000000ff05057207 */ /* 0x000fe40000800000 */
[----:B------:R-:W-:-:S03]  /*fec0*/  LOP3.LUT R20, R22, R13, RZ, 0x3c, !PT ;  /* 0x0000000d16147212 */ /* 0x000fc600078e3cff */
[----:B------:R-:W-:Y:S05]  /*fed0*/  @!P2 BRA `(.L_x_10112) ;  /* 0x000000000004a947 */ /* 0x000fea0003800000 */
[----:B------:R-:W-:Y:S01]  /*fee0*/  BPT.TRAP 0x1 ;  /* 0x000000040000795c */ /* 0x000fe20000300000 */
.L_x_10112:
[----:B------:R-:W-:Y:S01]  /*fef0*/  IMAD R21, R5, 0x8, R16 ;  /* 0x0000000805157824 */ /* 0x000fe200078e0210 */
[----:B------:R-:W-:-:S04]  /*ff00*/  SHF.L.U32 R12, R20, 0x1f, RZ ;  /* 0x0000001f140c7819 */ /* 0x000fc800000006ff */
[----:B------:R0:W1:Y:S01]  /*ff10*/  SYNCS.PHASECHK.TRANS64.TRYWAIT P1, [R21+URZ+0x19c30], R12 ;  /* 0x019c300c150075a7 */ /* 0x000062000802017f */
[----:B------:R-:W-:Y:S05]  /*ff20*/  @!P2 BRA `(.L_x_10113) ;  /* 0x000000000004a947 */ /* 0x000fea0003800000 */
[----:B------:R-:W-:Y:S01]  /*ff30*/  BPT.TRAP 0x1 ;  /* 0x000000040000795c */ /* 0x000fe20000300000 */
.L_x_10113:
[----:B------:R-:W2:Y:S01]  /*ff40*/  LDL R13, [R1+0x14] ;  /* 0x00001400010d7983 */ /* 0x000ea20000100800 */
[----:B------:R-:W-:Y:S01]  /*ff50*/  BSSY B2, `(.L_x_10114) ;  /* 0x0000006000027945 */ /* 0x000fe20003800000 */
[----:B------:R-:W-:Y:S02]  /*ff60*/  IMAD.MOV.U32 R15, RZ, RZ, -0x3ffffff0 ;  /* 0xc0000010ff0f7424 */ /* 0x000fe400078e00ff */
[----:B--2---:R-:W-:Y:S01]  /*ff70*/  IMAD R14, R5, 0x300, R13 ;  /* 0x00000300050e7824 */ /* 0x004fe200078e020d */
[----:B-1----:R-:W-:Y:S06]  /*ff80*/  @P1 BRA `(.L_x_10115) ;  /* 0x0000000000081947 */ /* 0x002fec0003800000 */
[----:B------:R-:W1:Y:S02]  /*ff90*/  SYNCS.PHASECHK.TRANS64.TRYWAIT P1, [R21+URZ+0x19c30], R12 ;  /* 0x019c300c150075a7 */ /* 0x000e64000802017f */
[----:B-1----:R-:W-:Y:S05]  /*ffa0*/  @!P1 BRA `(.L_x_10116) ;  /* 0x0000015c00789947 */ /* 0x002fea0003800000 */
.L_x_10115:
[----:B------:R-:W-:Y:S05]  /*ffb0*/  BSYNC B2 ;  /* 0x0000000000027941 */ /* 0x000fea0003800000 */
.L_x_10114:
[C---:B------:R-:W-:Y:S01]  /*ffc0*/  R2UR UR6, R14.reuse ;  /* 0x000000000e0672ca */ /* 0x040fe200000e0000 */
[----:B------:R-:W-:Y:S01]  /*ffd0*/  WARPGROUP.ARRIVE ;  /* 0x00000000000079c5 */ /* 0x000fe20000000000 */
[----:B------:R-:W-:Y:S01]  /*ffe0*/  R2UR UR7, R15 ;  /* 0x000000000f0772ca */ /* 0x000fe200000e0000 */
[----:B01----:R-:W-:Y:S01]  /*fff0*/  VIADD R12, R14, 0x100 ;  /* 0x000001000e0c7836 */ /* 0x003fe20000000000 */
[----:B------:R-:W-:Y:S01]  /*10000*/  R2UR UR4, R6 ;  /* 0x00000000060472ca */ /* 0x000fe200000e0000 */
[----:B------:R-:W-:Y:S01]  /*10010*/  IMAD.MOV.U32 R13, RZ, RZ, -0x3ffffff0 ;  /* 0xc0000010ff0d7424 */ /* 0x000fe200078e00ff */
[----:B------:R-:W-:Y:S01]  /*10020*/  R2UR UR5, R7 ;  /* 0x00000000070572ca */ /* 0x000fe200000e0000 */
[----:B------:R-:W-:Y:S01]  /*10030*/  VIADD R14, R14, 0x200 ;  /* 0x000002000e0e7836 */ /* 0x000fe20000000000 */
[----:B------:R-:W-:Y:S01]  /*10040*/  R2UR UR10, R12 ;  /* 0x000000000c0a72ca */ /* 0x000fe200000e0000 */
[----:B------:R-:W-:Y:S01]  /*10050*/  IMAD.MOV.U32 R15, RZ, RZ, -0x3ffffff0 ;  /* 0xc0000010ff0f7424 */ /* 0x000fe200078e00ff */
[----:B------:R-:W-:Y:S01]  /*10060*/  R2UR UR11, R13 ;  /* 0x000000000d0b72ca */ /* 0x000fe200000e0000 */
[----:B------:R-:W-:Y:S01]  /*10070*/  IMAD.U32 R13, RZ, RZ, UR38 ;  /* 0x00000026ff0d7e24 */ /* 0x000fe2000f8e00ff */
[----:B------:R-:W-:-:S02]  /*10080*/  R2UR UR8, R156 ;  /* 0x000000009c0872ca */ /* 0x000fc400000e0000 */
[----:B------:R-:W-:Y:S02]  /*10090*/  R2UR UR9, R157 ;  /* 0x000000009d0972ca */ /* 0x000fe400000e0000 */
[----:B------:R-:W-:Y:S02]  /*100a0*/  R2UR UR14, R14 ;  /* 0x000000000e0e72ca */ /* 0x000fe400000e0000 */
[----:B------:R-:W-:Y:S01]  /*100b0*/  R2UR UR15, R15 ;  /* 0x000000000f0f72ca */ /* 0x000fe200000e0000 */
[----:B------:R-:W-:Y:S01]  /*100c0*/  QGMMA.64x128x32.F32.E4M3.E4M3 R24, gdesc[UR4], RZ, !UPT, gsb0 ;  /* 0x01e00000041879f3 */ /* 0x000fe2000c0008ff */
[----:B------:R-:W-:Y:S02]  /*100d0*/  R2UR UR12, R10 ;  /* 0x000000000a0c72ca */ /* 0x000fe400000e0000 */
[----:B------:R-:W-:Y:S02]  /*100e0*/  R2UR UR13, R11 ;  /* 0x000000000b0d72ca */ /* 0x000fe400000e0000 */
[----:B------:R-:W-:Y:S01]  /*100f0*/  ISETP.NE.AND P2, PT, R13, 0x3, PT ;  /* 0x000000030d00780c */ /* 0x000fe20003f45270 */
[----:B------:R-:W-:-:S02]  /*10100*/  WARPGROUP.DEPBAR.LE gsb0, 0x0 ;  /* 0x00008000000079c5 */ /* 0x000fc40000010000 */
[----:B------:R-:W-:-:S06]  /*10110*/  WARPGROUP.ARRIVE ;  /* 0x00000000000079c5 */ /* 0x000fcc0000000000 */
[----:B------:R-:W-:Y:S03]  /*10120*/  QGMMA.64x128x32.F32.E4M3.E4M3 R24, gdesc[UR8], R24, gsb0 ;  /* 0x01e00000081879f3 */ /* 0x000fe60008000818 */
[----:B------:R-:W-:Y:S02]  /*10130*/  WARPGROUP.DEPBAR.LE gsb0, 0x0 ;  /* 0x00008000000079c5 */ /* 0x000fe40000010000 */
[----:B------:R-:W-:-:S07]  /*10140*/  WARPGROUP.ARRIVE ;  /* 0x00000000000079c5 */ /* 0x000fce0000000000 */
[----:B------:R-:W-:Y:S03]  /*10150*/  QGMMA.64x128x32.F32.E4M3.E4M3 R24, gdesc[UR12], R24, gsb0 ;  /* 0x01e000000c1879f3 */ /* 0x000fe60008000818 */
[----:B------:R-:W-:Y:S02]  /*10160*/  WARPGROUP.DEPBAR.LE gsb0, 0x0 ;  /* 0x00008000000079c5 */ /* 0x000fe40000010000 */
[----:B------:R-:W-:Y:S05]  /*10170*/  @!P2 BRA `(.L_x_10117) ;  /* 0x000000000004a947 */ /* 0x000fea0003800000 */
[----:B------:R-:W-:Y:S01]  /*10180*/  BPT.TRAP 0x1 ;  /* 0x000000040000795c */ /* 0x000fe20000300000 */
.L_x_10117:
[----:B------:R-:W-:Y:S01]  /*10190*/  SHF.L.U32 R12, R22, 0x1f, RZ ;  /* 0x0000001f160c7819 */ /* 0x000fe200000006ff */
[----:B------:R-:W-:-:S04]  /*101a0*/  IMAD R22, R18, 0x8, R16 ;  /* 0x0000000812167824 */ /* 0x000fc800078e0210 */
[----:B------:R0:W1:Y:S01]  /*101b0*/  SYNCS.PHASECHK.TRANS64.TRYWAIT P1, [R22+URZ+0x19c50], R12 ;  /* 0x019c500c160075a7 */ /* 0x000062000802017f */
[----:B------:R-:W-:Y:S05]  /*101c0*/  @!P2 BRA `(.L_x_10118) ;  /* 0x000000000004a947 */ /* 0x000fea0003800000 */
[----:B------:R-:W-:Y:S01]  /*101d0*/  BPT.TRAP 0x1 ;  /* 0x000000040000795c */ /* 0x000fe20000300000 */
.L_x_10118:
[----:B------:R-:W-:Y:S04]  /*101e0*/  BSSY B2, `(.L_x_10119) ;  /* 0x0000004000027945 */ /* 0x000fe80003800000 */
[----:B-1----:R-:W-:Y:S05]  /*101f0*/  @P1 BRA `(.L_x_10120) ;  /* 0x0000000000081947 */ /* 0x002fea0003800000 */
[----:B------:R-:W1:Y:S02]  /*10200*/  SYNCS.PHASECHK.TRANS64.TRYWAIT P1, [R22+URZ+0x19c50], R12 ;  /* 0x019c500c160075a7 */ /* 0x000e64000802017f */
[----:B-1----:R-:W-:Y:S05]  /*10210*/  @!P1 BRA `(.L_x_10121) ;  /* 0x0000015800f09947 */ /* 0x002fea0003800000 */
.L_x_10120:
[----:B------:R-:W-:Y:S05]  /*10220*/  BSYNC B2 ;  /* 0x0000000000027941 */ /* 0x000fea0003800000 */
.L_x_10119:
[----:B01----:R-:W-:Y:S01]  /*10230*/  VIADD R12, R16, 0x3000 ;  /* 0x00003000100c7836 */ /* 0x003fe20000000000 */
[----:B------:R-:W-:Y:S01]  /*10240*/  WARPGROUP.ARRIVE ;  /* 0x00000000000079c5 */ /* 0x000fe20000000000 */
[----:B------:R-:W-:Y:S01]  /*10250*/  IMAD.MOV.U32 R13, RZ, RZ, 0x40000040 ;  /* 0x40000040ff0d7424 */ /* 0x000fe200078e00ff */
[----:B------:R-:W-:Y:S02]  /*10260*/  LOP3.LUT P4, RZ, R17, 0x20, RZ, 0xc0, !PT ;  /* 0x0000002011ff7812 */ /* 0x000fe4000788c0ff */
[----:B------:R-:W-:Y:S02]  /*10270*/  SHF.R.U32.HI R12, RZ, 0x4, R12 ;  /* 0x00000004ff0c7819 */ /* 0x000fe4000001160c */
[----:B------:R-:W-:Y:S02]  /*10280*/  R2UR UR7, R13 ;  /* 0x000000000d0772ca */ /* 0x000fe400000e0000 */
[----:B------:R-:W-:-:S04]  /*10290*/  LOP3.LUT R12, R12, 0x3fff, RZ, 0xc0, !PT ;  /* 0x00003fff0c0c7812 */ /* 0x000fc800078ec0ff */
[----:B------:R-:W-:-:S05]  /*102a0*/  LOP3.LUT R12, R12, 0x10000, RZ, 0xfc, !PT ;  /* 0x000100000c0c7812 */ /* 0x000fca00078efcff */
[----:B------:R-:W-:-:S05]  /*102b0*/  IMAD R12, R18, 0x300, R12 ;  /* 0x00000300120c7824 */ /* 0x000fca00078e020c */
[----:B------:R-:W-:-:S13]  /*102c0*/  R2UR UR6, R12 ;  /* 0x000000000c0672ca */ /* 0x000fda00000e0000 */
[----:B------:R-:W-:Y:S01]  /*102d0*/  QGMMA.64x96x32.F32.E4M3.E4M3 R88, R148, gdesc[UR4], R88, gsb0 ;  /* 0x0160000494587df3 */ /* 0x000fe20008000858 */
        /* <DEDUP_REMOVED lines=8> */
[----:B------:R-:W2:Y:S01]  /*10360*/  LDL R150, [R1+0x10] ;  /* 0x0000100001967983 */ /* 0x000ea20000100800 */
[----:B------:R-:W-:Y:S01]  /*10370*/  VIADD R12, R12, 0x6 ;  /* 0x000000060c0c7836 */ /* 0x000fe20000000000 */
[----:B------:R-:W0:Y:S02]  /*10380*/  LDC R149, c[0x0][0x448] ;  /* 0x00011200ff957b82 */ /* 0x000e240000000800 */
[----:B------:R-:W2:Y:S02]  /*10390*/  LDL R151, [R1+0x30] ;  /* 0x0000300001977983 */ /* 0x000ea40000100800 */
[----:B------:R-:W-:Y:S01]  /*103a0*/  QGMMA.64x96x32.F32.E4M3.E4M3 R88, R144, gdesc[UR4], R88, gsb0 ;  /* 0x0160000490587df3 */ /* 0x000fe20008000858 */
[----:B------:R-:W-:Y:S01]  /*103b0*/  R2UR UR6, R14 ;  /* 0x000000000e0672ca */ /* 0x000fe200000e0000 */
[----:B------:R-:W-:Y:S01]  /*103c0*/  IMAD.MOV.U32 R13, RZ, RZ, 0x40000040 ;  /* 0x40000040ff0d7424 */ /* 0x000fe200078e00ff */
        /* <DEDUP_REMOVED lines=18> */
[----:B0-----:R-:W-:Y:S01]  /*104f0*/  ISETP.NE.AND P1, PT, R149, 0x1, PT ;  /* 0x000000019500780c */ /* 0x001fe20003f25270 */
        /* <DEDUP_REMOVED lines=9> */
[----:B------:R-:W-:Y:S01]  /*10590*/  @!P0 VIADD R21, R21, 0x19c40 ;  /* 0x00019c4015158836 */ /* 0x000fe20000000000 */
[----:B------:R-:W0:Y:S02]  /*105a0*/  MUFU.TANH R14, R14 ;  /* 0x0000000e000e7308 */ /* 0x000e240000002400 */
[----:B------:R-:W1:Y:S01]  /*105b0*/  @P1 LDC R45, c[0x0][0x44c] ;  /* 0x00011300ff2d1b82 */ /* 0x000e620000000800 */
[----:B------:R-:W-:-:S02]  /*105c0*/  WARPGROUP.DEPBAR.LE gsb0, 0x0 ;  /* 0x00008000000079c5 */ /* 0x000fc40000010000 */
[----:B------:R-:W-:Y:S01]  /*105d0*/  WARPGROUP.ARRIVE ;  /* 0x00000000000079c5 */ /* 0x000fe20000000000 */
[C---:B------:R-:W-:Y:S01]  /*105e0*/  FMUL.FTZ R78, R2.reuse, R83 ;  /* 0x00000053024e7220 */ /* 0x040fe20000410000 */
[----:B------:R-:W-:Y:S01]  /*105f0*/  FMUL.FTZ R47, R2, R50 ;  /* 0x00000032022f7220 */ /* 0x000fe20000410000 */
[----:B------:R-:W3:Y:S03]  /*10600*/  MUFU.TANH R15, R15 ;  /* 0x0000000f000f7308 */ /* 0x000ee60000002400 */
        /* <DEDUP_REMOVED lines=11> */
[----:B------:R-:W4:Y:S01]  /*106c0*/  @P1 LDC R44, c[0x0][0x450] ;  /* 0x00011400ff2c1b82 */ /* 0x000f220000000800 */
        /* <DEDUP_REMOVED lines=14> */
[----:B------:R-:W-:Y:S01]  /*107b0*/  @!P0 PRMT R21, RZ, 0x654, R21 ;  /* 0x00000654ff158816 */ /* 0x000fe20000000015 */
[----:B------:R-:W-:-:S06]  /*107c0*/  FMUL.FTZ R86, R2, R86 ;  /* 0x0000005602567220 */ /* 0x000fcc0000410000 */
        /* <DEDUP_REMOVED lines=11> */
[----:B------:R-:W5:Y:S01]  /*10880*/  LDL R140, [R1] ;  /* 0x00000000018c7983 */ /* 0x000f620000100800 */
[----:B------:R-:W-:Y:S01]  /*10890*/  WARPGROUP.ARRIVE ;  /* 0x00000000000079c5 */ /* 0x000fe20000000000 */
[C---:B------:R-:W-:Y:S01]  /*108a0*/  FMUL.FTZ R75, R2.reuse, R79 ;  /* 0x0000004f024b7220 */ /* 0x040fe20000410000 */
[C---:B------:R-:W-:Y:S02]  /*108b0*/  FMUL.FTZ R53, R2.reuse, R56 ;  /* 0x0000003802357220 */ /* 0x040fe40000410000 */
[----:B------:R-:W0:Y:S02]  /*108c0*/  MUFU.TANH R12, R12 ;  /* 0x0000000c000c7308 */ /* 0x000e240000002400 */
[----:B------:R-:W-:Y:S01]  /*108d0*/  QGMMA.64x96x32.F32.E4M3.E4M3 R88, R136, gdesc[UR4], R88, gsb0 ;  /* 0x0160000488587df3 */ /* 0x000fe20008000858 */
        /* <DEDUP_REMOVED lines=11> */
[----:B------:R-:W-:Y:S01]  /*10990*/  IMAD.SHL.U32 R82, R0, 0x80, RZ ;  /* 0x0000008000527824 */ /* 0x000fe200078e00ff */
[----:B------:R-:W0:Y:S08]  /*109a0*/  MUFU.TANH R13, R13 ;  /* 0x0000000d000d7308 */ /* 0x000e300000002400 */
[----:B------:R-:W0:Y:S08]  /*109b0*/  MUFU.TANH R24, R24 ;  /* 0x0000001800187308 */ /* 0x000e300000002400 */
[----:B------:R-:W0:Y:S08]  /*109c0*/  MUFU.TANH R26, R26 ;  /* 0x0000001a001a7308 */ /* 0x000e300000002400 */
[----:B------:R-:W0:Y:S08]  /*109d0*/  MUFU.TANH R29, R29 ;  /* 0x0000001d001d7308 */ /* 0x000e300000002400 */
[----:B------:R-:W0:Y:S08]  /*109e0*/  MUFU.TANH R31, R31 ;  /* 0x0000001f001f7308 */ /* 0x000e300000002400 */
[----:B------:R-:W0:Y:S08]  /*109f0*/  MUFU.TANH R34, R34 ;  /* 0x0000002200227308 */ /* 0x000e300000002400 */
[----:B------:R-:W0:Y:S01]  /*10a00*/  MUFU.TANH R36, R36 ;  /* 0x0000002400247308 */ /* 0x000e220000002400 */
[----:B--2---:R-:W-:-:S04]  /*10a10*/  IMAD.IADD R81, R151, 0x1, R150 ;  /* 0x0000000197517824 */ /* 0x004fc800078e0296 */
[----:B-1----:R-:W-:-:S03]  /*10a20*/  @P1 IMAD.HI.U32 R45, R81, R45, RZ ;  /* 0x0000002d512d1227 */ /* 0x002fc600078e00ff */
[----:B------:R-:W1:Y:S01]  /*10a30*/  MUFU.TANH R39, R39 ;  /* 0x0000002700277308 */ /* 0x000e620000002400 */
[----:B------:R-:W-:Y:S01]  /*10a40*/  IMAD.MOV.U32 R84, RZ, RZ, R81 ;  /* 0x000000ffff547224 */ /* 0x000fe200078e0051 */
[----:B----4-:R-:W-:Y:S01]  /*10a50*/  @P1 SHF.R.U32.HI R84, RZ, R44, R45 ;  /* 0x0000002cff541219 */ /* 0x010fe2000001162d */
[----:B------:R-:W-:Y:S01]  /*10a60*/  FMUL.FTZ R81, R2, R87 ;  /* 0x0000005702517220 */ /* 0x000fe20000410000 */
[----:B------:R-:W-:-:S04]  /*10a70*/  IADD3 R87, -R23, 0x1, -R82 ;  /* 0x0000000117577810 */ /* 0x000fc80007ffe952 */
[----:B------:R-:W2:Y:S08]  /*10a80*/  MUFU.TANH R41, R41 ;  /* 0x0000002900297308 */ /* 0x000eb00000002400 */
[----:B------:R-:W4:Y:S08]  /*10a90*/  MUFU.TANH R42, R42 ;  /* 0x0000002a002a7308 */ /* 0x000f300000002400 */
[----:B------:R-:W0:Y:S08]  /*10aa0*/  MUFU.TANH R43, R43 ;  /* 0x0000002b002b7308 */ /* 0x000e300000002400 */
[----:B------:R-:W0:Y:S08]  /*10ab0*/  MUFU.TANH R46, R46 ;  /* 0x0000002e002e7308 */ /* 0x000e300000002400 */
[----:B------:R-:W0:Y:S01]  /*10ac0*/  MUFU.TANH R47, R47 ;  /* 0x0000002f002f7308 */ /* 0x000e220000002400 */
[----:B------:R-:W-:-:S02]  /*10ad0*/  WARPGROUP.DEPBAR.LE gsb0, 0x0 ;  /* 0x00008000000079c5 */ /* 0x000fc40000010000 */
[----:B------:R-:W3:Y:S01]  /*10ae0*/  SHFL.IDX PT, R138, R84, RZ, 0x1c1f ;  /* 0x001c1fff548a7589 */ /* 0x000ee200000e0000 */
[----:B------:R1:W-:Y:S04]  /*10af0*/  @!P0 SYNCS.ARRIVE.TRANS64.RED.A1T0 RZ, [R21+URZ], RZ ;  /* 0x000000ff15ff89a7 */ /* 0x0003e8000810043f */
        /* <DEDUP_REMOVED lines=23> */
[----:B-----5:R-:W-:-:S07]  /*10c70*/  IADD3 R87, -R155, R87, R140 ;  /* 0x000000579b577210 */ /* 0x020fce0007ffe18c */
        /* <DEDUP_REMOVED lines=13> */
[----:B-1----:R1:W0:Y:S02]  /*10d50*/  MUFU.TANH R21, R86 ;  /* 0x0000005600157308 */ /* 0x0022240000002400 */
[----:B-1----:R-:W-:-:S02]  /*10d60*/  VIADD R86, R87, UR39 ;  /* 0x0000002757567c36 */ /* 0x002fc40008000000 */
[----:B------:R-:W-:Y:S02]  /*10d70*/  VIADD R87, R87, UR36 ;  /* 0x0000002457577c36 */ /* 0x000fe40008000000 */
[--C-:B---3--:R-:W-:Y:S02]  /*10d80*/  IMAD.IADD R136, R86, 0x1, R138.reuse ;  /* 0x0000000156887824 */ /* 0x108fe400078e028a */
[----:B------:R-:W-:Y:S01]  /*10d90*/  IMAD.IADD R137, R87, 0x1, R138 ;  /* 0x0000000157897824 */ /* 0x000fe200078e028a */
[----:B--2-4-:R-:W-:Y:S06]  /*10da0*/  @!P4 BRA `(.L_x_10122) ;  /* 0x000000000058c947 */ /* 0x014fec0003800000 */
[----:B------:R-:W-:Y:S01]  /*10db0*/  IADD3 R138, -R155, R140, R138 ;  /* 0x0000008c9b8a7210 */ /* 0x000fe20007ffe18a */
[----:B------:R-:W-:Y:S03]  /*10dc0*/  BSSY B2, `(.L_x_10123) ;  /* 0x0000010000027945 */ /* 0x000fe60003800000 */
        /* <DEDUP_REMOVED lines=10> */
.L_x_10124:
[----:B------:R-:W-:-:S05]  /*10e70*/  IMAD.U32 R139, RZ, RZ, UR46 ;  /* 0x0000002eff8b7e24 */ /* 0x000fca000f8e00ff */
[----:B------:R-:W-:-:S13]  /*10e80*/  ISETP.NE.AND P1, PT, R139, 0x1, PT ;  /* 0x000000018b00780c */ /* 0x000fda0003f25270 */
[----:B------:R-:W1:Y:S02]  /*10e90*/  @P1 LDC.64 R44, c[0x0][0x9e8] ;  /* 0x00027a00ff2c1b82 */ /* 0x000e640000000a00 */
[----:B-1----:R-:W-:-:S05]  /*10ea0*/  @P1 IMAD.HI.U32 R44, R138, R44, RZ ;  /* 0x0000002c8a2c1227 */ /* 0x002fca00078e00ff */
[----:B------:R-:W-:-:S07]  /*10eb0*/  @P1 SHF.R.U32.HI R138, RZ, R45, R44 ;  /* 0x0000002dff8a1219 */ /* 0x000fce000001162c */
.L_x_10125:
[----:B------:R-:W-:Y:S05]  /*10ec0*/  BSYNC B2 ;  /* 0x0000000000027941 */ /* 0x000fea0003800000 */
.L_x_10123:
[----:B------:R-:W-:-:S04]  /*10ed0*/  IMAD R138, R138, R139, -R82 ;  /* 0x0000008b8a8a7224 */ /* 0x000fc800078e0a52 */
[----:B------:R-:W-:-:S05]  /*10ee0*/  IMAD.IADD R138, R138, 0x1, -R23 ;  /* 0x000000018a8a7824 */ /* 0x000fca00078e0a17 */
[----:B------:R-:W-:Y:S02]  /*10ef0*/  VIMNMX R137, R137, R138, !PT ;  /* 0x0000008a89897248 */ /* 0x000fe40007fe0100 */
[----:B------:R-:W-:-:S07]  /*10f00*/  VIADDMNMX R136, R138, R139, R136, PT ;  /* 0x0000008b8a887246 */ /* 0x000fce0003800188 */
.L_x_10122:
        /* <DEDUP_REMOVED lines=9> */
[----:B------:R-:W-:Y:S02]  /*10fa0*/  ISETP.GT.AND P1, PT, R137, 0x9, P3 ;  /* 0x000000098900780c */ /* 0x000fe40001f24270 */
[C---:B------:R-:W-:Y:S02]  /*10fb0*/  ISETP.LT.OR P2, PT, R136.reuse, 0x9, P2 ;  /* 0x000000098800780c */ /* 0x040fe40001741670 */
[----:B------:R-:W-:-:S02]  /*10fc0*/  ISETP.LT.OR P1, PT, R136, 0xa, P1 ;  /* 0x0000000a8800780c */ /* 0x000fc40000f21670 */
[----:B------:R-:W-:Y:S01]  /*10fd0*/  FSEL R18, R18, -INF , !P2 ;  /* 0xff80000012127808 */ /* 0x000fe20005000000 */
[--C-:B-1----:R-:W-:Y:S01]  /*10fe0*/  IMAD.IADD R86, R86, 0x1, R84.reuse ;  /* 0x0000000156567824 */ /* 0x102fe200078e0254 */
[----:B------:R-:W-:Y:S01]  /*10ff0*/  FSEL R24, R24, -INF , !P1 ;  /* 0xff80000018187808 */ /* 0x000fe20004800000 */
[----:B------:R-:W-:Y:S01]  /*11000*/  IMAD.IADD R87, R87, 0x1, R84 ;  /* 0x0000000157577824 */ /* 0x000fe200078e0254 */
[C---:B------:R-:W-:Y:S02]  /*11010*/  ISETP.GT.AND P2, PT, R137.reuse, 0x10, P3 ;  /* 0x000000108900780c */ /* 0x040fe40001f44270 */
[----:B------:R-:W-:Y:S02]  /*11020*/  ISETP.GT.AND P1, PT, R137, 0x11, P3 ;  /* 0x000000118900780c */ /* 0x000fe40001f24270 */
[C---:B------:R-:W-:Y:S02]  /*11030*/  ISETP.LT.OR P2, PT, R136.reuse, 0x11, P2 ;  /* 0x000000118800780c */ /* 0x040fe40001741670 */
[----:B------:R-:W-:-:S02]  /*11040*/  ISETP.LT.OR P1, PT, R136, 0x12, P1 ;  /* 0x000000128800780c */ /* 0x000fc40000f21670 */
[----:B------:R-:W-:Y:S02]  /*11050*/  FSEL R27, R27, -INF , !P2 ;  /* 0xff8000001b1b7808 */ /* 0x000fe40005000000 */
[----:B------:R-:W-:Y:S02]  /*11060*/  FSEL R28, R28, -INF , !P1 ;  /* 0xff8000001c1c7808 */ /* 0x000fe40004800000 */
        /* <DEDUP_REMOVED lines=91> */
.L_x_10128:
[----:B------:R-:W-:-:S05]  /*11620*/  IMAD.U32 R65, RZ, RZ, UR46 ;  /* 0x0000002eff417e24 */ /* 0x000fca000f8e00ff */
[----:B------:R-:W-:-:S13]  /*11630*/  ISETP.NE.AND P1, PT, R65, 0x1, PT ;  /* 0x000000014100780c */ /* 0x000fda0003f25270 */
[----:B------:R-:W0:Y:S02]  /*11640*/  @P1 LDC.64 R44, c[0x0][0x9e8] ;  /* 0x00027a00ff2c1b82 */ /* 0x000e240000000a00 */
[----:B0-----:R-:W-:-:S05]  /*11650*/  @P1 IMAD.HI.U32 R44, R84, R44, RZ ;  /* 0x0000002c542c1227 */ /* 0x001fca00078e00ff */
[----:B------:R-:W-:-:S07]  /*11660*/  @P1 SHF.R.U32.HI R84, RZ, R45, R44 ;  /* 0x0000002dff541219 */ /* 0x000fce000001162c */
.L_x_10129:
[----:B------:R-:W-:Y:S05]  /*11670*/  BSYNC B2 ;  /* 0x0000000000027941 */ /* 0x000fea0003800000 */
.L_x_10127:
[----:B------:R-:W-:-:S04]  /*11680*/  IMAD R82, R84, R65, -R82 ;  /* 0x0000004154527224 */ /* 0x000fc800078e0a52 */
[----:B------:R-:W-:-:S05]  /*11690*/  IMAD.IADD R82, R82, 0x1, -R23 ;  /* 0x0000000152527824 */ /* 0x000fca00078e0a17 */
[----:B------:R-:W-:Y:S02]  /*116a0*/  VIMNMX R87, R87, R82, !PT ;  /* 0x0000005257577248 */ /* 0x000fe40007fe0100 */
[----:B------:R-:W-:-:S07]  /*116b0*/  VIADDMNMX R86, R82, R65, R86, PT ;  /* 0x0000004152567246 */ /* 0x000fce0003800156 */
.L_x_10126:
[C---:B------:R-:W-:Y:S01]  /*116c0*/  ISETP.GT.AND P1, PT, R87.reuse, 0x1, P3 ;  /* 0x000000015700780c */ /* 0x040fe20001f24270 */
[----:B------:R-:W-:Y:S01]  /*116d0*/  IMAD.U32 R65, RZ, RZ, UR45 ;  /* 0x0000002dff417e24 */ /* 0x000fe2000f8e00ff */
[----:B------:R-:W-:Y:S01]  /*116e0*/  ISETP.GT.AND P2, PT, R87, 0x8, P3 ;  /* 0x000000085700780c */ /* 0x000fe20001f44270 */
[----:B------:R-:W-:Y:S01]  /*116f0*/  IMAD.U32 R136, RZ, RZ, UR38 ;  /* 0x00000026ff887e24 */ /* 0x000fe2000f8e00ff */
[C---:B------:R-:W-:Y:S02]  /*11700*/  ISETP.LT.OR P1, PT, R86.reuse, 0x2, P1 ;  /* 0x000000025600780c */ /* 0x040fe40000f21670 */
[----:B------:R-:W-:Y:S02]  /*11710*/  ISETP.LT.OR P2, PT, R86, 0x9, P2 ;  /* 0x000000095600780c */ /* 0x000fe40001741670 */
[----:B------:R-:W-:Y:S02]  /*11720*/  FSEL R15, R15, -INF , !P1 ;  /* 0xff8000000f0f7808 */ /* 0x000fe40004800000 */
[----:B------:R-:W-:-:S02]  /*11730*/  ISETP.GT.AND P1, PT, R87, 0x9, P3 ;  /* 0x000000095700780c */ /* 0x000fc40001f24270 */
[----:B------:R-:W-:Y:S02]  /*11740*/  FSEL R25, R25, -INF , !P2 ;  /* 0xff80000019197808 */ /* 0x000fe40005000000 */
[----:B------:R-:W-:Y:S02]  /*11750*/  ISETP.LT.OR P1, PT, R86, 0xa, P1 ;  /* 0x0000000a5600780c */ /* 0x000fe40000f21670 */
[C---:B------:R-:W-:Y:S02]  /*11760*/  ISETP.GT.AND P2, PT, R87.reuse, 0x10, P3 ;  /* 0x000000105700780c */ /* 0x040fe40001f44270 */
[----:B------:R-:W-:Y:S02]  /*11770*/  FSEL R26, R26, -INF , !P1 ;  /* 0xff8000001a1a7808 */ /* 0x000fe40004800000 */
[----:B------:R-:W-:Y:S02]  /*11780*/  ISETP.GT.AND P1, PT, R87, 0x11, P3 ;  /* 0x000000115700780c */ /* 0x000fe40001f24270 */
[----:B------:R-:W-:-:S02]  /*11790*/  ISETP.LT.OR P2, PT, R86, 0x11, P2 ;  /* 0x000000115600780c */ /* 0x000fc40001741670 */
[----:B------:R-:W-:Y:S02]  /*117a0*/  ISETP.LT.OR P1, PT, R86, 0x12, P1 ;  /* 0x000000125600780c */ /* 0x000fe40000f21670 */
[----:B------:R-:W-:Y:S02]  /*117b0*/  FSEL R29, R29, -INF , !P2 ;  /* 0xff8000001d1d7808 */ /* 0x000fe40005000000 */
[----:B------:R-:W-:Y:S02]  /*117c0*/  FSEL R30, R30, -INF , !P1 ;  /* 0xff8000001e1e7808 */ /* 0x000fe40004800000 */
[C---:B------:R-:W-:Y:S02]  /*117d0*/  ISETP.GT.AND P1, PT, R87.reuse, 0x19, P3 ;  /* 0x000000195700780c */ /* 0x040fe40001f24270 */
[----:B------:R-:W-:Y:S02]  /*117e0*/  ISETP.GT.AND P2, PT, R87, 0x18, P3 ;  /* 0x000000185700780c */ /* 0x000fe40001f44270 */
[----:B------:R-:W-:-:S02]  /*117f0*/  ISETP.LT.OR P1, PT, R86, 0x1a, P1 ;  /* 0x0000001a5600780c */ /* 0x000fc40000f21670 */
[----:B------:R-:W-:Y:S02]  /*11800*/  ISETP.LT.OR P2, PT, R86, 0x19, P2 ;  /* 0x000000195600780c */ /* 0x000fe40001741670 */
[----:B------:R-:W-:Y:S02]  /*11810*/  FSEL R34, R34, -INF , !P1 ;  /* 0xff80000022227808 */ /* 0x000fe40004800000 */
[----:B------:R-:W-:Y:S02]  /*11820*/  ISETP.GT.AND P1, PT, R87, 0x21, P3 ;  /* 0x000000215700780c */ /* 0x000fe40001f24270 */
[----:B------:R-:W-:Y:S02]  /*11830*/  FSEL R33, R33, -INF , !P2 ;  /* 0xff80000021217808 */ /* 0x000fe40005000000 */
[----:B------:R-:W-:Y:S02]  /*11840*/  ISETP.LT.OR P1, PT, R86, 0x22, P1 ;  /* 0x000000225600780c */ /* 0x000fe40000f21670 */
[----:B------:R-:W-:-:S02]  /*11850*/  ISETP.GT.AND P2, PT, R87, 0x20, P3 ;  /* 0x000000205700780c */ /* 0x000fc40001f44270 */
[----:B------:R-:W-:Y:S02]  /*11860*/  FSEL R44, R38, -INF , !P1 ;  /* 0xff800000262c7808 */ /* 0x000fe40004800000 */
[----:B------:R-:W-:Y:S02]  /*11870*/  FMNMX.FTZ R38, R12, R9, !PT ;  /* 0x000000090c267209 */ /* 0x000fe40007810000 */
[----:B------:R-:W-:Y:S02]  /*11880*/  ISETP.LT.OR P2, PT, R86, 0x21, P2 ;  /* 0x000000215600780c */ /* 0x000fe40001741670 */
[----:B------:R-:W-:Y:S02]  /*11890*/  FMNMX.FTZ R38, R14, R38, !PT ;  /* 0x000000260e267209 */ /* 0x000fe40007810000 */
[----:B------:R-:W-:Y:S02]  /*118a0*/  FSEL R37, R37, -INF , !P2 ;  /* 0xff80000025257808 */ /* 0x000fe40005000000 */
[----:B------:R-:W-:-:S02]  /*118b0*/  FMNMX.FTZ R38, R18, R38, !PT ;  /* 0x0000002612267209 */ /* 0x000fc40007810000 */
[C---:B------:R-:W-:Y:S02]  /*118c0*/  ISETP.GT.AND P2, PT, R87.reuse, 0x28, P3 ;  /* 0x000000285700780c */ /* 0x040fe40001f44270 */
[----:B------:R-:W-:Y:S02]  /*118d0*/  FMNMX.FTZ R38, R24, R38, !PT ;  /* 0x0000002618267209 */ /* 0x000fe40007810000 */
[----:B------:R-:W-:Y:S02]  /*118e0*/  ISETP.GT.AND P1, PT, R87, 0x29, P3 ;  /* 0x000000295700780c */ /* 0x000fe40001f24270 */
[----:B------:R-:W-:Y:S02]  /*118f0*/  FMNMX.FTZ R38, R27, R38, !PT ;  /* 0x000000261b267209 */ /* 0x000fe40007810000 */
[----:B------:R-:W-:Y:S02]  /*11900*/  ISETP.LT.OR P2, PT, R86, 0x29, P2 ;  /* 0x000000295600780c */ /* 0x000fe40001741670 */
[----:B------:R-:W-:-:S02]  /*11910*/  FMNMX.FTZ R38, R28, R38, !PT ;  /* 0x000000261c267209 */ /* 0x000fc40007810000 */
[----:B------:R-:W-:Y:S02]  /*11920*/  ISETP.LT.OR P1, PT, R86, 0x2a, P1 ;  /* 0x0000002a5600780c */ /* 0x000fe40000f21670 */
[----:B------:R-:W-:Y:S02]  /*11930*/  FMNMX.FTZ R38, R31, R38, !PT ;  /* 0x000000261f267209 */ /* 0x000fe40007810000 */
[----:B------:R-:W-:Y:S02]  /*11940*/  FSEL R41, R41, -INF , !P2 ;  /* 0xff80000029297808 */ /* 0x000fe40005000000 */
        /* <DEDUP_REMOVED lines=39> */
[----:B------:R-:W-:Y:S02]  /*11bc0*/  ISETP.GT.AND P2, PT, R87, 0x48, P3 ;  /* 0x000000485700780c */ /* 0x000fe40001f44270 */
        /* <DEDUP_REMOVED lines=10> */
[C---:B------:R-:W-:Y:S01]  /*11c70*/  ISETP.GT.AND P2, PT, R87.reuse, 0x50, P3 ;  /* 0x000000505700780c */ /* 0x040fe20001f44270 */
[----:B------:R-:W0:Y:S01]  /*11c80*/  SHFL.BFLY PT, R45, R38, 0x2, 0x1f ;  /* 0x0c401f00262d7f89 */ /* 0x000e2200000e0000 */
[----:B------:R-:W-:-:S02]  /*11c90*/  ISETP.GT.AND P1, PT, R87, 0x51, P3 ;  /* 0x000000515700780c */ /* 0x000fc40001f24270 */
[----:B------:R-:W-:Y:S02]  /*11ca0*/  LOP3.LUT R17, R17, 0xbfffffff, RZ, 0xc0, !PT ;  /* 0xbfffffff11117812 */ /* 0x000fe400078ec0ff */
[C---:B------:R-:W-:Y:S02]  /*11cb0*/  ISETP.LT.OR P2, PT, R86.reuse, 0x51, P2 ;  /* 0x000000515600780c */ /* 0x040fe40001741670 */
[----:B------:R-:W-:Y:S02]  /*11cc0*/  ISETP.LT.OR P1, PT, R86, 0x52, P1 ;  /* 0x000000525600780c */ /* 0x000fe40000f21670 */
[----:B------:R-:W-:Y:S02]  /*11cd0*/  @P0 LOP3.LUT R17, R17, 0x40000000, RZ, 0xfc, !PT ;  /* 0x4000000011110812 */ /* 0x000fe400078efcff */
[----:B------:R-:W-:Y:S02]  /*11ce0*/  ISETP.GT.AND P0, PT, R87, RZ, P3 ;  /* 0x000000ff5700720c */ /* 0x000fe40001f04270 */
[----:B------:R-:W-:-:S02]  /*11cf0*/  FSEL R63, R63, -INF , !P2 ;  /* 0xff8000003f3f7808 */ /* 0x000fc40005000000 */
[----:B------:R-:W-:Y:S02]  /*11d00*/  FSEL R64, R64, -INF , !P1 ;  /* 0xff80000040407808 */ /* 0x000fe40004800000 */
[C---:B------:R-:W-:Y:S02]  /*11d10*/  ISETP.GT.AND P2, PT, R87.reuse, 0x58, P3 ;  /* 0x000000585700780c */ /* 0x040fe40001f44270 */
[----:B------:R-:W-:Y:S02]  /*11d20*/  ISETP.GT.AND P1, PT, R87, 0x59, P3 ;  /* 0x000000595700780c */ /* 0x000fe40001f24270 */
[C---:B------:R-:W-:Y:S02]  /*11d30*/  ISETP.LT.OR P2, PT, R86.reuse, 0x59, P2 ;  /* 0x000000595600780c */ /* 0x040fe40001741670 */
[----:B------:R-:W-:Y:S02]  /*11d40*/  ISETP.LT.OR P1, PT, R86, 0x5a, P1 ;  /* 0x0000005a5600780c */ /* 0x000fe40000f21670 */
[----:B------:R-:W-:-:S02]  /*11d50*/  LOP3.LUT R17, R17, 0xfffffff7, RZ, 0xc0, !PT ;  /* 0xfffffff711117812 */ /* 0x000fc400078ec0ff */
[----:B0-----:R-:W-:Y:S02]  /*11d60*/  FMNMX.FTZ R38, R38, R45, !PT ;  /* 0x0000002d26267209 */ /* 0x001fe40007810000 */
[----:B------:R-:W-:Y:S02]  /*11d70*/  FSEL R67, R67, -INF , !P2 ;  /* 0xff80000043437808 */ /* 0x000fe40005000000 */
[----:B------:R-:W-:Y:S01]  /*11d80*/  FSEL R68, R68, -INF , !P1 ;  /* 0xff80000044447808 */ /* 0x000fe20004800000 */
[----:B------:R-:W0:Y:S01]  /*11d90*/  SHFL.BFLY PT, R45, R38, 0x1, 0x1f ;  /* 0x0c201f00262d7f89 */ /* 0x000e2200000e0000 */
[C---:B------:R-:W-:Y:S02]  /*11da0*/  ISETP.GT.AND P2, PT, R87.reuse, 0x60, P3 ;  /* 0x000000605700780c */ /* 0x040fe40001f44270 */
[----:B------:R-:W-:Y:S02]  /*11db0*/  ISETP.GT.AND P1, PT, R87, 0x61, P3 ;  /* 0x000000615700780c */ /* 0x000fe40001f24270 */
[----:B------:R-:W-:-:S02]  /*11dc0*/  @P0 LOP3.LUT R17, R17, 0x8, RZ, 0xfc, !PT ;  /* 0x0000000811110812 */ /* 0x000fc400078efcff */
[----:B------:R-:W-:Y:S02]  /*11dd0*/  ISETP.GT.AND P0, PT, R87, 0x79, P3 ;  /* 0x000000795700780c */ /* 0x000fe40001f04270 */
[C---:B------:R-:W-:Y:S02]  /*11de0*/  ISETP.LT.OR P2, PT, R86.reuse, 0x61, P2 ;  /* 0x000000615600780c */ /* 0x040fe40001741670 */
[----:B------:R-:W-:Y:S02]  /*11df0*/  ISETP.LT.OR P1, PT, R86, 0x62, P1 ;  /* 0x000000625600780c */ /* 0x000fe40000f21670 */
[----:B------:R-:W-:Y:S02]  /*11e00*/  FSEL R69, R69, -INF , !P2 ;  /* 0xff80000045457808 */ /* 0x000fe40005000000 */
[----:B------:R-:W-:Y:S02]  /*11e10*/  FSEL R70, R70, -INF , !P1 ;  /* 0xff80000046467808 */ /* 0x000fe40004800000 */
[----:B------:R-:W-:-:S02]  /*11e20*/  ISETP.GT.AND P4, PT, R87, 0x68, P3 ;  /* 0x000000685700780c */ /* 0x000fc40001f84270 */
[C---:B------:R-:W-:Y:S02]  /*11e30*/  ISETP.GT.AND P5, PT, R87.reuse, 0x69, P3 ;  /* 0x000000695700780c */ /* 0x040fe40001fa4270 */
[C---:B------:R-:W-:Y:S02]  /*11e40*/  ISETP.GT.AND P6, PT, R87.reuse, 0x70, P3 ;  /* 0x000000705700780c */ /* 0x040fe40001fc4270 */
[C---:B------:R-:W-:Y:S02]  /*11e50*/  ISETP.GT.AND P2, PT, R87.reuse, 0x71, P3 ;  /* 0x000000715700780c */ /* 0x040fe40001f44270 */
[----:B------:R-:W-:Y:S02]  /*11e60*/  ISETP.GT.AND P1, PT, R87, 0x78, P3 ;  /* 0x000000785700780c */ /* 0x000fe40001f24270 */
[C---:B------:R-:W-:Y:S02]  /*11e70*/  LOP3.LUT P3, RZ, R17.reuse, 0x8, RZ, 0xc0, !PT ;  /* 0x0000000811ff7812 */ /* 0x040fe4000786c0ff */
[----:B------:R-:W-:-:S02]  /*11e80*/  LOP3.LUT R17, R17, 0xfffffffd, RZ, 0xc0, !PT ;  /* 0xfffffffd11117812 */ /* 0x000fc400078ec0ff */
[----:B0-----:R-:W-:Y:S02]  /*11e90*/  FMNMX.FTZ R38, R38, R45, !PT ;  /* 0x0000002d26267209 */ /* 0x001fe40007810000 */
[----:B------:R-:W-:Y:S02]  /*11ea0*/  @P0 LOP3.LUT R17, R17, 0x2, RZ, 0xfc, !PT ;  /* 0x0000000211110812 */ /* 0x000fe400078efcff */
[----:B------:R-:W-:Y:S01]  /*11eb0*/  ISETP.LT.OR P0, PT, R86, 0x69, P4 ;  /* 0x000000695600780c */ /* 0x000fe20002701670 */
[----:B------:R-:W-:-:S01]  /*11ec0*/  FFMA.FTZ R82, R38, R65, -8 ;  /* 0xc100000026527423 */ /* 0x000fc20000010041 */
[C---:B------:R-:W-:Y:S02]  /*11ed0*/  LOP3.LUT P4, RZ, R17.reuse, 0x2, RZ, 0xc0, !PT ;  /* 0x0000000211ff7812 */ /* 0x040fe4000788c0ff */
[----:B------:R-:W-:Y:S02]  /*11ee0*/  LOP3.LUT R17, R17, 0xffffffef, RZ, 0xc0, !PT ;  /* 0xffffffef11117812 */ /* 0x000fe400078ec0ff */
[----:B------:R-:W-:-:S02]  /*11ef0*/  ISETP.LT.OR P3, PT, R86, 0x1, P3 ;  /* 0x000000015600780c */ /* 0x000fc40001f61670 */
[C---:B------:R-:W-:Y:S02]  /*11f00*/  ISETP.LT.OR P6, PT, R86.reuse, 0x71, P6 ;  /* 0x000000715600780c */ /* 0x040fe400037c1670 */
[----:B------:R-:W-:Y:S02]  /*11f10*/  FSEL R13, R13, -INF , !P3 ;  /* 0xff8000000d0d7808 */ /* 0x000fe40005800000 */
[C---:B------:R-:W-:Y:S02]  /*11f20*/  ISETP.LT.OR P2, PT, R86.reuse, 0x72, P2 ;  /* 0x000000725600780c */ /* 0x040fe40001741670 */
[----:B------:R-:W-:Y:S02]  /*11f30*/  @P0 LOP3.LUT R17, R17, 0x10, RZ, 0xfc, !PT ;  /* 0x0000001011110812 */ /* 0x000fe400078efcff */
[----:B------:R-:W-:Y:S02]  /*11f40*/  ISETP.LT.OR P0, PT, R86, 0x6a, P5 ;  /* 0x0000006a5600780c */ /* 0x000fe40002f01670 */
[----:B------:R-:W-:-:S02]  /*11f50*/  FSETP.NEU.FTZ.AND P5, PT, R38, -INF , PT ;  /* 0xff8000002600780b */ /* 0x000fc40003fbd000 */
[----:B------:R-:W-:Y:S02]  /*11f60*/  FSEL R75, R75, -INF , !P0 ;  /* 0xff8000004b4b7808 */ /* 0x000fe40004000000 */
[----:B------:R-:W-:Y:S02]  /*11f70*/  FSEL R45, R38, RZ, P5 ;  /* 0x000000ff262d7208 */ /* 0x000fe40002800000 */
[----:B------:R-:W-:Y:S02]  /*11f80*/  FSEL R82, R82, RZ, P5 ;  /* 0x000000ff52527208 */ /* 0x000fe40002800000 */
[----:B------:R-:W-:Y:S01]  /*11f90*/  LOP3.LUT P5, RZ, R17, 0x10, RZ, 0xc0, !PT ;  /* 0x0000001011ff7812 */ /* 0x000fe200078ac0ff */
[----:B------:R-:W-:-:S01]  /*11fa0*/  FADD.FTZ R9, -R45, R9 ;  /* 0x000000092d097221 */ /* 0x000fc20000010100 */
[----:B------:R-:W-:Y:S01]  /*11fb0*/  FMNMX.FTZ R45, R13, R8, !PT ;  /* 0x000000080d2d7209 */ /* 0x000fe20007810000 */
[----:B------:R-:W-:-:S01]  /*11fc0*/  FFMA.FTZ R43, R43, R65, -R82 ;  /* 0x000000412b2b7223 */ /* 0x000fc20000010852 */
[----:B------:R-:W-:Y:S01]  /*11fd0*/  FSEL R74, R74, -INF , !P5 ;  /* 0xff8000004a4a7808 */ /* 0x000fe20006800000 */
[----:B------:R-:W-:-:S01]  /*11fe0*/  FFMA.FTZ R12, R12, R65, -R82 ;  /* 0x000000410c0c7223 */ /* 0x000fc20000010852 */
[----:B------:R-:W-:Y:S01]  /*11ff0*/  FMNMX.FTZ R45, R15, R45, !PT ;  /* 0x0000002d0f2d7209 */ /* 0x000fe20007810000 */
[----:B------:R-:W-:-:S01]  /*12000*/  FFMA.FTZ R14, R14, R65, -R82 ;  /* 0x000000410e0e7223 */ /* 0x000fc20000010852 */
[----:B------:R-:W-:Y:S01]  /*12010*/  FSEL R76, R76, -INF , !P6 ;  /* 0xff8000004c4c7808 */ /* 0x000fe20007000000 */
[----:B------:R-:W-:-:S01]  /*12020*/  FFMA.FTZ R18, R18, R65, -R82 ;  /* 0x0000004112127223 */ /* 0x000fc20000010852 */
[----:B------:R-:W-:Y:S01]  /*12030*/  FMNMX.FTZ R45, R25, R45, !PT ;  /* 0x0000002d192d7209 */ /* 0x000fe20007810000 */
[----:B------:R-:W-:-:S01]  /*12040*/  FFMA.FTZ R24, R24, R65, -R82 ;  /* 0x0000004118187223 */ /* 0x000fc20000010852 */
[----:B------:R-:W-:Y:S01]  /*12050*/  ISETP.LT.OR P1, PT, R86, 0x79, P1 ;  /* 0x000000795600780c */ /* 0x000fe20000f21670 */
        /* <DEDUP_REMOVED lines=42> */
[----:B------:R-:W-:Y:S01]  /*12300*/  MUFU.EX2 R85, R43 ;  /* 0x0000002b00557308 */ /* 0x000fe20000000800 */
[----:B------:R-:W-:Y:S01]  /*12310*/  FMUL.FTZ R9, R9, R65 ;  /* 0x0000004109097220 */ /* 0x000fe20000410000 */
[----:B------:R-:W-:-:S02]  /*12320*/  ISETP.NE.AND P5, PT, R136, 0x3, PT ;  /* 0x000000038800780c */ /* 0x000fc40003fa5270 */
[----:B------:R-:W-:Y:S02]  /*12330*/  FMNMX.FTZ R45, R51, R45, !PT ;  /* 0x0000002d332d7209 */ /* 0x000fe40007810000 */
[----:B------:R-:W-:Y:S02]  /*12340*/  LOP3.LUT P0, RZ, R17, 0x40000000, RZ, 0xc0, !PT ;  /* 0x4000000011ff7812 */ /* 0x000fe4000780c0ff */
[----:B------:R-:W-:Y:S01]  /*12350*/  FMNMX.FTZ R45, R52, R45, !PT ;  /* 0x0000002d342d7209 */ /* 0x000fe20007810000 */
[----:B------:R-:W-:Y:S03]  /*12360*/  MUFU.EX2 R12, R12 ;  /* 0x0000000c000c7308 */ /* 0x000fe60000000800 */
[----:B------:R-:W-:-:S04]  /*12370*/  FMNMX.FTZ R45, R55, R45, !PT ;  /* 0x0000002d372d7209 */ /* 0x000fc80007810000 */
        /* <DEDUP_REMOVED lines=8> */
[----:B0-----:R-:W-:-:S02]  /*12400*/  FFMA.FTZ R4, R9, R4, R12 ;  /* 0x0000000409047223 */ /* 0x001fc4000001000c */
[----:B------:R-:W-:-:S04]  /*12410*/  FMNMX.FTZ R45, R67, R45, !PT ;  /* 0x0000002d432d7209 */ /* 0x000fc80007810000 */
[----:B------:R-:W-:Y:S01]  /*12420*/  FMNMX.FTZ R45, R68, R45, !PT ;  /* 0x0000002d442d7209 */ /* 0x000fe20007810000 */
[----:B------:R-:W-:Y:S01]  /*12430*/  MUFU.EX2 R24, R24 ;  /* 0x0000001800187308 */ /* 0x000fe20000000800 */
[----:B-1----:R-:W-:-:S02]  /*12440*/  FADD.FTZ R4, R14, R4 ;  /* 0x000000040e047221 */ /* 0x002fc40000010000 */
        /* <DEDUP_REMOVED lines=23> */
[----:B------:R-:W-:-:S03]  /*125c0*/  FSETP.NEU.FTZ.AND P1, PT, R43, -INF , PT ;  /* 0xff8000002b00780b */ /* 0x000fc60003f3d000 */
[----:B------:R-:W-:Y:S01]  /*125d0*/  MUFU.EX2 R53, R53 ;  /* 0x0000003500357308 */ /* 0x000fe20000000800 */
[----:B------:R-:W-:-:S05]  /*125e0*/  FSEL R45, R43, RZ, P1 ;  /* 0x000000ff2b2d7208 */ /* 0x000fca0000800000 */
[----:B------:R-:W-:Y:S01]  /*125f0*/  FADD.FTZ R8, -R45, R8 ;  /* 0x000000082d087221 */ /* 0x000fe20000010100 */
[----:B------:R-:W-:-:S01]  /*12600*/  FFMA.FTZ R45, R43, R65, -8 ;  /* 0xc10000002b2d7423 */ /* 0x000fc20000010041 */
[----:B------:R-:W-:Y:S02]  /*12610*/  MUFU.EX2 R54, R54 ;  /* 0x0000003600367308 */ /* 0x000fe40000000800 */
[----:B------:R-:W-:Y:S02]  /*12620*/  FMUL.FTZ R8, R8, R65 ;  /* 0x0000004108087220 */ /* 0x000fe40000410000 */
[----:B------:R-:W-:-:S04]  /*12630*/  FSEL R84, R45, RZ, P1 ;  /* 0x000000ff2d547208 */ /* 0x000fc80000800000 */
        /* <DEDUP_REMOVED lines=42> */
[----:B------:R-:W-:Y:S01]  /*128e0*/  FADD.FTZ R3, R27, R3 ;  /* 0x000000031b037221 */ /* 0x000fe20000010000 */
[----:B------:R-:W-:-:S03]  /*128f0*/  FFMA.FTZ R81, R81, R65, -R84 ;  /* 0x0000004151517223 */ /* 0x000fc60000010854 */
        /* <DEDUP_REMOVED lines=99> */
.L_x_10130:
[----:B------:R-:W2:Y:S01]  /*12f30*/  LDL R45, [R1+0x18] ;  /* 0x00001800012d7983 */ /* 0x000ea20000100800 */
[----:B------:R-:W-:-:S05]  /*12f40*/  VIADD R22, R22, 0x19c60 ;  /* 0x00019c6016167836 */ /* 0x000fca0000000000 */
[----:B--2---:R-:W-:Y:S02]  /*12f50*/  PRMT R22, R45, 0x654, R22 ;  /* 0x000006542d167816 */ /* 0x004fe40000000016 */
[----:B------:R-:W2:Y:S01]  /*12f60*/  LDL R45, [R1+0x20] ;  /* 0x00002000012d7983 */ /* 0x000ea20000100800 */
        /* <DEDUP_REMOVED lines=81> */
[----:B------:R-:W-:-:S02]  /*13480*/  IMAD.MOV.U32 R8, RZ, RZ, R43 ;  /* 0x000000ffff087224 */ /* 0x000fc400078e002b */
[----:B------:R-:W-:Y:S02]  /*13490*/  IMAD.MOV.U32 R9, RZ, RZ, R38 ;  /* 0x000000ffff097224 */ /* 0x000fe400078e0026 */
[----:B0-----:R-:W-:Y:S02]  /*134a0*/  IMAD.MOV.U32 R22, RZ, RZ, R20 ;  /* 0x000000ffff167224 */ /* 0x001fe400078e0014 */
        /* <DEDUP_REMOVED lines=19> */
[----:B------:R-:W-:Y:S05]  /*135e0*/  BSYNC B0 ;  /* 0x0000000000007941 */ /* 0x000fea0003800000 */
.L_x_10111:
[----:B------:R-:W-:Y:S02]  /*135f0*/  IMAD.MOV.U32 R8, RZ, RZ, R43 ;  /* 0x000000ffff087224 */ /* 0x000fe400078e002b */
[----:B------:R-:W-:Y:S02]  /*13600*/  IMAD.MOV.U32 R9, RZ, RZ, R38 ;  /* 0x000000ffff097224 */ /* 0x000fe400078e0026 */
[----:B------:R-:W-:Y:S02]  /*13610*/  IMAD.MOV.U32 R18, RZ, RZ, R5 ;  /* 0x000000ffff127224 */ /* 0x000fe400078e0005 */
[----:B------:R-:W-:-:S07]  /*13620*/  IMAD.MOV.U32 R22, RZ, RZ, R20 ;  /* 0x000000ffff167224 */ /* 0x000fce00078e0014 */
.L_x_10110:
[----:B------:R-:W-:Y:S05]  /*13630*/  BSYNC B1 ;  /* 0x0000000000017941 */ /* 0x000fea0003800000 */
.L_x_10109:
[----:B------:R-:W2:Y:S01]  /*13640*/  LDL R5, [R1+0x10] ;  /* 0x0000100001057983 */ /* 0x000ea20000100800 */
[----:B------:R-:W0:Y:S03]  /*13650*/  LDC R12, c[0x0][0x448] ;  /* 0x00011200ff0c7b82 */ /* 0x000e260000000800 */
[----:B------:R-:W3:Y:S01]  /*13660*/  LDL R14, [R1] ;  /* 0x00000000010e7983 */ /* 0x000ee20000100800 */
[----:B------:R-:W-:Y:S01]  /*13670*/  LOP3.LUT R17, R17, 0xffffffdf, RZ, 0xc0, !PT ;  /* 0xffffffdf11117812 */ /* 0x000fe200078ec0ff */
[----:B------:R-:W-:-:S03]  /*13680*/  ULDC UR4, c[0x0][0x9dc] ;  /* 0x0002770000047ab9 */ /* 0x000fc60000000800 */
[----:B------:R-:W1:Y:S01]  /*13690*/  LDC R15, c[0x0][0x9e4] ;  /* 0x00027900ff0f7b82 */ /* 0x000e620000000800 */
[----:B0-----:R-:W-:-:S13]  /*136a0*/  ISETP.NE.AND P1, PT, R12, 0x1, PT ;  /* 0x000000010c00780c */ /* 0x001fda0003f25270 */
[----:B------:R-:W0:Y:S01]  /*136b0*/  @P1 LDC R12, c[0x0][0x44c] ;  /* 0x00011300ff0c1b82 */ /* 0x000e220000000800 */
[----:B------:R-:W-:-:S04]  /*136c0*/  @P1 LOP3.LUT R17, R17, 0x20, RZ, 0xfc, !PT ;  /* 0x0000002011111812 */ /* 0x000fc800078efcff */
[----:B------:R-:W-:-:S03]  /*136d0*/  LOP3.LUT R17, R17, 0xffffffbf, RZ, 0xc0, !PT ;  /* 0xffffffbf11117812 */ /* 0x000fc600078ec0ff */
[----:B------:R-:W4:Y:S01]  /*136e0*/  @P1 LDC R13, c[0x0][0x450] ;  /* 0x00011400ff0d1b82 */ /* 0x000f220000000800 */
[----:B--2---:R-:W-:-:S04]  /*136f0*/  VIADD R5, R5, 0xbf ;  /* 0x000000bf05057836 */ /* 0x004fc80000000000 */
[----:B0-----:R-:W-:Y:S01]  /*13700*/  @P1 IMAD.HI.U32 R12, R5, R12, RZ ;  /* 0x0000000c050c1227 */ /* 0x001fe200078e00ff */
[----:B---3--:R-:W-:-:S04]  /*13710*/  IADD3 R14, R14, 0x1, -R155 ;  /* 0x000000010e0e7810 */ /* 0x008fc80007ffe89b */
[----:B----4-:R-:W-:Y:S02]  /*13720*/  @P1 SHF.R.U32.HI R5, RZ, R13, R12 ;  /* 0x0000000dff051219 */ /* 0x010fe4000001160c */
        /* <DEDUP_REMOVED lines=15> */
.L_x_10134:
[----:B------:R-:W-:-:S13]  /*13820*/  ISETP.NE.AND P1, PT, R15, 0x1, PT ;  /* 0x000000010f00780c */ /* 0x000fda0003f25270 */
[----:B------:R-:W0:Y:S02]  /*13830*/  @P1 LDC.64 R12, c[0x0][0x9e8] ;  /* 0x00027a00ff0c1b82 */ /* 0x000e240000000a00 */
[----:B0-----:R-:W-:-:S05]  /*13840*/  @P1 IMAD.HI.U32 R12, R5, R12, RZ ;  /* 0x0000000c050c1227 */ /* 0x001fca00078e00ff */
[----:B------:R-:W-:-:S07]  /*13850*/  @P1 SHF.R.U32.HI R5, RZ, R13, R12 ;  /* 0x0000000dff051219 */ /* 0x000fce000001160c */
.L_x_10135:
[----:B------:R-:W-:Y:S05]  /*13860*/  BSYNC B0 ;  /* 0x0000000000007941 */ /* 0x000fea0003800000 */
.L_x_10133:
[----:B------:R-:W-:-:S05]  /*13870*/  IMAD R5, R5, R15, RZ ;  /* 0x0000000f05057224 */ /* 0x000fca00078e02ff */
[----:B------:R-:W-:-:S07]  /*13880*/  VIMNMX R14, R14, R5, !PT ;  /* 0x000000050e0e7248 */ /* 0x000fce0007fe0100 */
.L_x_10132:
[----:B------:R-:W2:Y:S01]  /*13890*/  LDL R12, [R1+0x34] ;  /* 0x00003400010c7983 */ /* 0x000ea20000100800 */
[----:B------:R-:W-:Y:S01]  /*138a0*/  VIADD R14, R14, 0x7f ;  /* 0x0000007f0e0e7836 */ /* 0x000fe20000000000 */
[----:B------:R-:W-:Y:S04]  /*138b0*/  BSSY B0, `(.L_x_10136) ;  /* 0x000026e000007945 */ /* 0x000fe80003800000 */
[----:B------:R-:W-:-:S04]  /*138c0*/  SHF.R.S32.HI R5, RZ, 0x1f, R14 ;  /* 0x0000001fff057819 */ /* 0x000fc8000001140e */
[----:B------:R-:W-:-:S04]  /*138d0*/  LEA.HI R5, R5, R14, RZ, 0x7 ;  /* 0x0000000e05057211 */ /* 0x000fc800078f38ff */
[----:B------:R-:W-:-:S04]  /*138e0*/  SHF.R.S32.HI R5, RZ, 0x7, R5 ;  /* 0x00000007ff057819 */ /* 0x000fc80000011405 */
[----:B--2---:R-:W-:-:S04]  /*138f0*/  VIMNMX R21, R12, R5, !PT ;  /* 0x000000050c157248 */ /* 0x004fc80007fe0100 */
[----:B------:R-:W-:-:S13]  /*13900*/  ISETP.GE.AND P1, PT, R0, R21, PT ;  /* 0x000000150000720c */ /* 0x000fda0003f26270 */
[----:B------:R-:W-:Y:S05]  /*13910*/  @!P1 BRA `(.L_x_10137) ;  /* 0x00000024009c9947 */ /* 0x000fea0003800000 */
[----:B------:R-:W-:Y:S01]  /*13920*/  BSSY B1, `(.L_x_10137) ;  /* 0x0000266000017945 */ /* 0x000fe20003800000 */
[----:B------:R-:W-:Y:S02]  /*13930*/  IMAD.MOV.U32 R5, RZ, RZ, R8 ;  /* 0x000000ffff057224 */ /* 0x000fe400078e0008 */
[----:B------:R-:W-:Y:S02]  /*13940*/  IMAD.MOV.U32 R14, RZ, RZ, R9 ;  /* 0x000000ffff0e7224 */ /* 0x000fe400078e0009 */
[----:B------:R-:W-:Y:S02]  /*13950*/  IMAD.MOV.U32 R13, RZ, RZ, R22 ;  /* 0x000000ffff0d7224 */ /* 0x000fe400078e0016 */
[----:B------:R-:W-:-:S07]  /*13960*/  IMAD.MOV.U32 R12, RZ, RZ, R18 ;  /* 0x000000ffff0c7224 */ /* 0x000fce00078e0012 */
.L_x_10149:
[----:B------:R-:W-:Y:S01]  /*13970*/  IMAD.U32 R8, RZ, RZ, UR38 ;  /* 0x00000026ff087e24 */ /* 0x000fe2000f8e00ff */
[----:B------:R-:W-:-:S04]  /*13980*/  ISETP.NE.AND P1, PT, R12, 0x1, PT ;  /* 0x000000010c00780c */ /* 0x000fc80003f25270 */
[----:B------:R-:W-:Y:S02]  /*13990*/  ISETP.NE.AND P2, PT, R8, 0x3, PT ;  /* 0x000000030800780c */ /* 0x000fe40003f45270 */
[----:B------:R-:W-:-:S04]  /*139a0*/  SEL R22, RZ, 0x1, P1 ;  /* 0x00000001ff167807 */ /* 0x000fc80000800000 */
[----:B------:R-:W-:-:S07]  /*139b0*/  LOP3.LUT R22, R13, R22, RZ, 0x3c, !PT ;  /* 0x000000160d167212 */ /* 0x000fce00078e3cff */
[----:B0-----:R-:W-:Y:S05]  /*139c0*/  @!P2 BRA `(.L_x_10138) ;  /* 0x000000000004a947 */ /* 0x001fea0003800000 */
[----:B------:R-:W-:Y:S01]  /*139d0*/  BPT.TRAP 0x1 ;  /* 0x000000040000795c */ /* 0x000fe20000300000 */
.L_x_10138:
        /* <DEDUP_REMOVED lines=8> */
.L_x_10139:
[----:B------:R-:W2:Y:S01]  /*13a60*/  LDL R9, [R1+0x14] ;  /* 0x0000140001097983 */ /* 0x000ea20000100800 */
[----:B------:R-:W-:Y:S01]  /*13a70*/  BSSY B2, `(.L_x_10140) ;  /* 0x0000006000027945 */ /* 0x000fe20003800000 */
[----:B------:R-:W-:Y:S02]  /*13a80*/  IMAD.MOV.U32 R25, RZ, RZ, -0x3ffffff0 ;  /* 0xc0000010ff197424 */ /* 0x000fe400078e00ff */
[----:B--2---:R-:W-:Y:S01]  /*13a90*/  IMAD R24, R18, 0x300, R9 ;  /* 0x0000030012187824 */ /* 0x004fe200078e0209 */
[----:B-1----:R-:W-:Y:S06]  /*13aa0*/  @P1 BRA `(.L_x_10141) ;  /* 0x0000000000081947 */ /* 0x002fec0003800000 */
[----:B------:R-:W1:Y:S02]  /*13ab0*/  SYNCS.PHASECHK.TRANS64.TRYWAIT P1, [R15+URZ+0x19c30], R8 ;  /* 0x019c30080f0075a7 */ /* 0x000e64000802017f */
[----:B-1----:R-:W-:Y:S05]  /*13ac0*/  @!P1 BRA `(.L_x_10142) ;  /* 0x0000012000d89947 */ /* 0x002fea0003800000 */
.L_x_10141:
[----:B------:R-:W-:Y:S05]  /*13ad0*/  BSYNC B2 ;  /* 0x0000000000027941 */ /* 0x000fea0003800000 */
.L_x_10140:
[C---:B------:R-:W-:Y:S01]  /*13ae0*/  R2UR UR6, R24.reuse ;  /* 0x00000000180672ca */ /* 0x040fe200000e0000 */
[C---:B01----:R-:W-:Y:S01]  /*13af0*/  VIADD R8, R24.reuse, 0x100 ;  /* 0x0000010018087836 */ /* 0x043fe20000000000 */
[----:B------:R-:W-:Y:S01]  /*13b00*/  R2UR UR7, R25 ;  /* 0x00000000190772ca */ /* 0x000fe200000e0000 */
[----:B------:R-:W-:Y:S01]  /*13b10*/  VIADD R24, R24, 0x200 ;  /* 0x0000020018187836 */ /* 0x000fe20000000000 */
[----:B------:R-:W-:Y:S01]  /*13b20*/  R2UR UR4, R6 ;  /* 0x00000000060472ca */ /* 0x000fe200000e0000 */
[----:B------:R-:W-:Y:S01]  /*13b30*/  IMAD.MOV.U32 R25, RZ, RZ, -0x3ffffff0 ;  /* 0xc0000010ff197424 */ /* 0x000fe200078e00ff */
[----:B------:R-:W-:Y:S01]  /*13b40*/  R2UR UR5, R7 ;  /* 0x00000000070572ca */ /* 0x000fe200000e0000 */
[----:B------:R-:W-:Y:S01]  /*13b50*/  IMAD.MOV.U32 R9, RZ, RZ, -0x3ffffff0 ;  /* 0xc0000010ff097424 */ /* 0x000fe200078e00ff */
[----:B------:R-:W-:Y:S01]  /*13b60*/  R2UR UR14, R24 ;  /* 0x00000000180e72ca */ /* 0x000fe200000e0000 */
[----:B------:R-:W-:Y:S01]  /*13b70*/  IMAD.U32 R20, RZ, RZ, UR38 ;  /* 0x00000026ff147e24 */ /* 0x000fe2000f8e00ff */
[----:B------:R-:W-:-:S02]  /*13b80*/  R2UR UR15, R25 ;  /* 0x00000000190f72ca */ /* 0x000fc400000e0000 */
[----:B------:R-:W-:Y:S01]  /*13b90*/  WARPGROUP.ARRIVE ;  /* 0x00000000000079c5 */ /* 0x000fe20000000000 */
[----:B------:R-:W-:Y:S02]  /*13ba0*/  R2UR UR10, R8 ;  /* 0x00000000080a72ca */ /* 0x000fe400000e0000 */
[----:B------:R-:W-:Y:S02]  /*13bb0*/  R2UR UR11, R9 ;  /* 0x00000000090b72ca */ /* 0x000fe400000e0000 */
[----:B------:R-:W-:Y:S02]  /*13bc0*/  R2UR UR8, R156 ;  /* 0x000000009c0872ca */ /* 0x000fe400000e0000 */
[----:B------:R-:W-:Y:S01]  /*13bd0*/  QGMMA.64x128x32.F32.E4M3.E4M3 R24, gdesc[UR4], RZ, !UPT, gsb0 ;  /* 0x01e00000041879f3 */ /* 0x000fe2000c0008ff */
[----:B------:R-:W-:Y:S02]  /*13be0*/  R2UR UR9, R157 ;  /* 0x000000009d0972ca */ /* 0x000fe400000e0000 */
[----:B------:R-:W-:-:S02]  /*13bf0*/  R2UR UR12, R10 ;  /* 0x000000000a0c72ca */ /* 0x000fc400000e0000 */
[----:B------:R-:W-:Y:S02]  /*13c00*/  R2UR UR13, R11 ;  /* 0x000000000b0d72ca */ /* 0x000fe400000e0000 */
[----:B------:R-:W-:Y:S01]  /*13c10*/  ISETP.NE.AND P2, PT, R20, 0x3, PT ;  /* 0x000000031400780c */ /* 0x000fe20003f45270 */
[----:B------:R-:W-:Y:S02]  /*13c20*/  WARPGROUP.DEPBAR.LE gsb0, 0x0 ;  /* 0x00008000000079c5 */ /* 0x000fe40000010000 */
        /* <DEDUP_REMOVED lines=8> */
.L_x_10143:
[----:B------:R-:W-:Y:S01]  /*13cb0*/  SHF.L.U32 R8, R13, 0x1f, RZ ;  /* 0x0000001f0d087819 */ /* 0x000fe200000006ff */
[----:B------:R-:W-:-:S04]  /*13cc0*/  IMAD R20, R12, 0x8, R16 ;  /* 0x000000080c147824 */ /* 0x000fc800078e0210 */
[----:B------:R0:W1:Y:S01]  /*13cd0*/  SYNCS.PHASECHK.TRANS64.TRYWAIT P1, [R20+URZ+0x19c50], R8 ;  /* 0x019c5008140075a7 */ /* 0x000062000802017f */
[----:B------:R-:W-:Y:S05]  /*13ce0*/  @!P2 BRA `(.L_x_10144) ;  /* 0x000000000004a947 */ /* 0x000fea0003800000 */
[----:B------:R-:W-:Y:S01]  /*13cf0*/  BPT.TRAP 0x1 ;  /* 0x000000040000795c */ /* 0x000fe20000300000 */
.L_x_10144:
[----:B------:R-:W-:Y:S04]  /*13d00*/  BSSY B2, `(.L_x_10145) ;  /* 0x0000004000027945 */ /* 0x000fe80003800000 */
[----:B-1----:R-:W-:Y:S05]  /*13d10*/  @P1 BRA `(.L_x_10146) ;  /* 0x0000000000081947 */ /* 0x002fea0003800000 */
[----:B------:R-:W1:Y:S02]  /*13d20*/  SYNCS.PHASECHK.TRANS64.TRYWAIT P1, [R20+URZ+0x19c50], R8 ;  /* 0x019c5008140075a7 */ /* 0x000e64000802017f */
[----:B-1----:R-:W-:Y:S05]  /*13d30*/  @!P1 BRA `(.L_x_10147) ;  /* 0x0000012000509947 */ /* 0x002fea0003800000 */
.L_x_10146:
[----:B------:R-:W-:Y:S05]  /*13d40*/  BSYNC B2 ;  /* 0x0000000000027941 */ /* 0x000fea0003800000 */
.L_x_10145:
[----:B01----:R-:W-:Y:S01]  /*13d50*/  VIADD R8, R16, 0x3000 ;  /* 0x0000300010087836 */ /* 0x003fe20000000000 */
[----:B------:R-:W-:Y:S01]  /*13d60*/  WARPGROUP.ARRIVE ;  /* 0x00000000000079c5 */ /* 0x000fe20000000000 */
[----:B------:R-:W-:Y:S02]  /*13d70*/  IMAD.MOV.U32 R9, RZ, RZ, 0x40000040 ;  /* 0x40000040ff097424 */ /* 0x000fe400078e00ff */
[----:B------:R-:W-:Y:S01]  /*13d80*/  IMAD.MOV.U32 R13, RZ, RZ, 0x40000040 ;  /* 0x40000040ff0d7424 */ /* 0x000fe200078e00ff */
[----:B------:R-:W-:Y:S01]  /*13d90*/  SHF.R.U32.HI R8, RZ, 0x4, R8 ;  /* 0x00000004ff087819 */ /* 0x000fe20000011608 */
[----:B------:R-:W-:Y:S01]  /*13da0*/  @!P0 VIADD R15, R15, 0x19c40 ;  /* 0x00019c400f0f8836 */ /* 0x000fe20000000000 */
[----:B------:R-:W-:Y:S02]  /*13db0*/  R2UR UR7, R9 ;  /* 0x00000000090772ca */ /* 0x000fe400000e0000 */
[----:B------:R-:W-:Y:S02]  /*13dc0*/  LOP3.LUT R8, R8, 0x3fff, RZ, 0xc0, !PT ;  /* 0x00003fff08087812 */ /* 0x000fe400078ec0ff */
[----:B------:R-:W-:-:S02]  /*13dd0*/  @!P0 PRMT R15, RZ, 0x654, R15 ;  /* 0x00000654ff0f8816 */ /* 0x000fc4000000000f */
[----:B------:R-:W-:-:S05]  /*13de0*/  LOP3.LUT R8, R8, 0x10000, RZ, 0xfc, !PT ;  /* 0x0001000008087812 */ /* 0x000fca00078efcff */
[----:B------:R-:W-:-:S04]  /*13df0*/  IMAD R8, R12, 0x300, R8 ;  /* 0x000003000c087824 */ /* 0x000fc800078e0208 */
[C---:B------:R-:W-:Y:S01]  /*13e00*/  VIADD R12, R8.reuse, 0x2 ;  /* 0x00000002080c7836 */ /* 0x040fe20000000000 */
[----:B------:R-:W-:-:S13]  /*13e10*/  R2UR UR6, R8 ;  /* 0x00000000080672ca */ /* 0x000fda00000e0000 */
[----:B------:R-:W-:Y:S01]  /*13e20*/  QGMMA.64x96x32.F32.E4M3.E4M3 R88, R148, gdesc[UR4], R88, gsb0 ;  /* 0x0160000494587df3 */ /* 0x000fe20008000858 */
[----:B------:R-:W-:Y:S01]  /*13e30*/  R2UR UR6, R12 ;  /* 0x000000000c0672ca */ /* 0x000fe200000e0000 */
[C---:B------:R-:W-:Y:S01]  /*13e40*/  VIADD R12, R8.reuse, 0x4 ;  /* 0x00000004080c7836 */ /* 0x040fe20000000000 */
[----:B------:R-:W-:Y:S01]  /*13e50*/  R2UR UR7, R13 ;  /* 0x000000000d0772ca */ /* 0x000fe200000e0000 */
[----:B------:R-:W-:Y:S02]  /*13e60*/  IMAD.MOV.U32 R13, RZ, RZ, 0x40000040 ;  /* 0x40000040ff0d7424 */ /* 0x000fe400078e00ff */
[----:B------:R-:W-:Y:S01]  /*13e70*/  VIADD R8, R8, 0x6 ;  /* 0x0000000608087836 */ /* 0x000fe20000000000 */
[----:B------:R-:W-:Y:S02]  /*13e80*/  WARPGROUP.DEPBAR.LE gsb0, 0x0 ;  /* 0x00008000000079c5 */ /* 0x000fe40000010000 */
[----:B------:R-:W-:Y:S01]  /*13e90*/  WARPGROUP.ARRIVE ;  /* 0x00000000000079c5 */ /* 0x000fe20000000000 */
[----:B------:R-:W-:-:S06]  /*13ea0*/  IMAD.U32 R151, RZ, RZ, UR38 ;  /* 0x00000026ff977e24 */ /* 0x000fcc000f8e00ff */
        /* <DEDUP_REMOVED lines=34> */
[----:B0-----:R-:W-:Y:S01]  /*140d0*/  FMNMX.FTZ R65, R12, R14, !PT ;  /* 0x0000000e0c417209 */ /* 0x001fe20007810000 */
[----:B------:R-:W-:Y:S01]  /*140e0*/  FMUL.FTZ R34, R2, R36 ;  /* 0x0000002402227220 */ /* 0x000fe20000410000 */
[----:B-1----:R-:W-:Y:S01]  /*140f0*/  FMNMX.FTZ R9, R24, R5, !PT ;  /* 0x0000000518097209 */ /* 0x002fe20007810000 */
[C---:B------:R-:W-:Y:S01]  /*14100*/  FMUL.FTZ R36, R2.reuse, R38 ;  /* 0x0000002602247220 */ /* 0x040fe20000410000 */
[C---:B------:R-:W-:Y:S01]  /*14110*/  FMUL.FTZ R38, R2.reuse, R40 ;  /* 0x0000002802267220 */ /* 0x040fe20000410000 */
[C---:B------:R-:W-:Y:S01]  /*14120*/  FMUL.FTZ R40, R2.reuse, R42 ;  /* 0x0000002a02287220 */ /* 0x040fe20000410000 */
[C---:B------:R-:W-:Y:S01]  /*14130*/  FMUL.FTZ R42, R2.reuse, R44 ;  /* 0x0000002c022a7220 */ /* 0x040fe20000410000 */
[----:B------:R-:W0:Y:S01]  /*14140*/  MUFU.TANH R26, R26 ;  /* 0x0000001a001a7308 */ /* 0x000e220000002400 */
[----:B--2---:R-:W-:Y:S01]  /*14150*/  FMNMX.FTZ R65, R13, R65, !PT ;  /* 0x000000410d417209 */ /* 0x004fe20007810000 */
        /* <DEDUP_REMOVED lines=41> */
[----:B------:R-:W-:Y:S01]  /*143f0*/  FMUL.FTZ R86, R2, R87 ;  /* 0x0000005702567220 */ /* 0x000fe20000410000 */
[----:B------:R-:W-:-:S04]  /*14400*/  ISETP.NE.AND P1, PT, R151, 0x3, PT ;  /* 0x000000039700780c */ /* 0x000fc80003f25270 */
        /* <DEDUP_REMOVED lines=10> */
[----:B------:R-:W-:Y:S01]  /*144b0*/  QGMMA.64x96x32.F32.E4M3.E4M3 R88, R140, gdesc[UR4], R88, gsb0 ;  /* 0x016000048c587df3 */ /* 0x000fe20008000858 */
[----:B------:R-:W-:-:S05]  /*144c0*/  R2UR UR6, R8 ;  /* 0x00000000080672ca */ /* 0x000fca00000e0000 */
        /* <DEDUP_REMOVED lines=108> */
[----:B-1----:R-:W-:Y:S01]  /*14b90*/  FMNMX.FTZ R65, R65, R9, !PT ;  /* 0x0000000941417209 */ /* 0x002fe20007810000 */
[----:B------:R-:W-:-:S04]  /*14ba0*/  IMAD.MOV.U32 R9, RZ, RZ, 0x40000040 ;  /* 0x40000040ff097424 */ /* 0x000fc800078e00ff */
[----:B------:R-:W1:Y:S01]  /*14bb0*/  SHFL.BFLY PT, R141, R65, 0x1, 0x1f ;  /* 0x0c201f00418d7f89 */ /* 0x000e6200000e0000 */
[----:B------:R-:W-:-:S13]  /*14bc0*/  R2UR UR7, R9 ;  /* 0x00000000090772ca */ /* 0x000fda00000e0000 */
[----:B------:R-:W-:Y:S01]  /*14bd0*/  QGMMA.64x96x32.F32.E4M3.E4M3 R88, R136, gdesc[UR4], R88, gsb0 ;  /* 0x0160000488587df3 */ /* 0x000fe20008000858 */
[----:B0-----:R-:W-:-:S05]  /*14be0*/  FMNMX.FTZ R9, R87, R140, !PT ;  /* 0x0000008c57097209 */ /* 0x001fca0007810000 */
[----:B------:R-:W-:Y:S01]  /*14bf0*/  FADD.FTZ R14, -R9, R14 ;  /* 0x0000000e090e7221 */ /* 0x000fe20000010100 */
[----:B-1----:R-:W-:Y:S01]  /*14c00*/  FMNMX.FTZ R8, R65, R141, !PT ;  /* 0x0000008d41087209 */ /* 0x002fe20007810000 */
[----:B------:R-:W-:-:S04]  /*14c10*/  IMAD.U32 R65, RZ, RZ, UR44 ;  /* 0x0000002cff417e24 */ /* 0x000fc8000f8e00ff */
[----:B------:R-:W-:Y:S01]  /*14c20*/  FADD.FTZ R5, -R8, R5 ;  /* 0x0000000508057221 */ /* 0x000fe20000010100 */
[----:B------:R-:W-:-:S03]  /*14c30*/  FMUL.FTZ R14, R14, R65 ;  /* 0x000000410e0e7220 */ /* 0x000fc60000410000 */
[----:B------:R-:W-:-:S03]  /*14c40*/  FMUL.FTZ R5, R5, R65 ;  /* 0x0000004105057220 */ /* 0x000fc60000410000 */
[----:B------:R-:W-:Y:S08]  /*14c50*/  MUFU.EX2 R14, R14 ;  /* 0x0000000e000e7308 */ /* 0x000ff00000000800 */
[----:B------:R-:W-:Y:S01]  /*14c60*/  MUFU.EX2 R5, R5 ;  /* 0x0000000500057308 */ /* 0x000fe20000000800 */
[----:B------:R-:W-:Y:S02]  /*14c70*/  WARPGROUP.DEPBAR.LE gsb0, 0x0 ;  /* 0x00008000000079c5 */ /* 0x000fe40000010000 */
[-C--:B------:R-:W-:Y:S01]  /*14c80*/  FFMA.FTZ R136, R9, R65.reuse, -8 ;  /* 0xc100000009887423 */ /* 0x080fe20000010041 */
[----:B------:R0:W-:Y:S03]  /*14c90*/  @!P0 SYNCS.ARRIVE.TRANS64.RED.A1T0 RZ, [R15+URZ], RZ ;  /* 0x000000ff0fff89a7 */ /* 0x0001e6000810043f */
        /* <DEDUP_REMOVED lines=33> */
[----:B------:R-:W1:Y:S03]  /*14eb0*/  MUFU.EX2 R12, R12 ;  /* 0x0000000c000c7308 */ /* 0x000e660000000800 */
        /* <DEDUP_REMOVED lines=30> */
[----:B---3--:R-:W-:-:S01]  /*150a0*/  FFMA.FTZ R3, R5, R3, R24 ;  /* 0x0000000305037223 */ /* 0x008fc20000010018 */
[-CC-:B------:R-:W-:Y:S01]  /*150b0*/  FFMA.FTZ R73, R73, R65.reuse, -R136.reuse ;  /* 0x0000004149497223 */ /* 0x180fe20000010888 */
[----:B------:R-:W-:-:S01]  /*150c0*/  FFMA.FTZ R74, R74, R65, -R136 ;  /* 0x000000414a4a7223 */ /* 0x000fc20000010888 */
[-CC-:B------:R-:W-:Y:S01]  /*150d0*/  FFMA.FTZ R77, R77, R65.reuse, -R136.reuse ;  /* 0x000000414d4d7223 */ /* 0x180fe20000010888 */
[----:B------:R-:W-:-:S01]  /*150e0*/  FFMA.FTZ R78, R78, R65, -R136 ;  /* 0x000000414e4e7223 */ /* 0x000fc20000010888 */
[-CC-:B------:R-:W-:Y:S01]  /*150f0*/  FFMA.FTZ R81, R81, R65.reuse, -R136.reuse ;  /* 0x0000004151517223 */ /* 0x180fe20000010888 */
[----:B------:R-:W-:-:S01]  /*15100*/  FFMA.FTZ R82, R82, R65, -R136 ;  /* 0x0000004152527223 */ /* 0x000fc20000010888 */
[----:B------:R-:W3:Y:S01]  /*15110*/  MUFU.EX2 R28, R28 ;  /* 0x0000001c001c7308 */ /* 0x000ee20000000800 */
[----:B-1----:R-:W-:-:S01]  /*15120*/  FADD.FTZ R3, R25, R3 ;  /* 0x0000000319037221 */ /* 0x002fc20000010000 */
[-CC-:B------:R-:W-:Y:S01]  /*15130*/  FFMA.FTZ R85, R85, R65.reuse, -R136.reuse ;  /* 0x0000004155557223 */ /* 0x180fe20000010888 */
[----:B------:R-:W-:-:S05]  /*15140*/  FFMA.FTZ R86, R86, R65, -R136 ;  /* 0x0000004156567223 */ /* 0x000fca0000010888 */
        /* <DEDUP_REMOVED lines=115> */
[----:B--2---:R-:W-:-:S01]  /*15880*/  FADD.FTZ R3, R85, R3 ;  /* 0x0000000355037221 */ /* 0x004fc20000010000 */
[----:B---3--:R-:W-:-:S03]  /*15890*/  FADD.FTZ R4, R84, R4 ;  /* 0x0000000454047221 */ /* 0x008fc60000010000 */
[----:B-1----:R-:W-:Y:S01]  /*158a0*/  FADD.FTZ R3, R86, R3 ;  /* 0x0000000356037221 */ /* 0x002fe20000010000 */
[----:B0-----:R-:W-:Y:S06]  /*158b0*/  @!P1 BRA `(.L_x_10148) ;  /* 0x0000000000049947 */ /* 0x001fec0003800000 */
[----:B------:R-:W-:Y:S01]  /*158c0*/  BPT.TRAP 0x1 ;  /* 0x000000040000795c */ /* 0x000fe20000300000 */
.L_x_10148:
[----:B------:R-:W2:Y:S01]  /*158d0*/  LDL R15, [R1+0x18] ;  /* 0x00001800010f7983 */ /* 0x000ea20000100800 */
[----:B------:R-:W-:Y:S01]  /*158e0*/  ISETP.GT.AND P1, PT, R0, R21, PT ;  /* 0x000000150000720c */ /* 0x000fe20003f24270 */
        /* <DEDUP_REMOVED lines=102> */
[----:B--2---:R-:W-:-:S04]  /*15f50*/  PRMT R20, R15, 0x654, R20 ;  /* 0x000006540f147816 */ /* 0x004fc80000000014 */
[----:B------:R0:W-:Y:S01]  /*15f60*/  SYNCS.ARRIVE.TRANS64.RED.A1T0 RZ, [R20+URZ], RZ ;  /* 0x000000ff14ff79a7 */ /* 0x0001e2000810043f */
[----:B------:R-:W-:Y:S05]  /*15f70*/  @P1 BRA `(.L_x_10149) ;  /* 0xffffffd8007c1947 */ /* 0x000fea000383ffff */
[----:B------:R-:W-:Y:S05]  /*15f80*/  BSYNC B1 ;  /* 0x0000000000017941 */ /* 0x000fea0003800000 */
.L_x_10137:
[----:B------:R-:W-:Y:S05]  /*15f90*/  BSYNC B0 ;  /* 0x0000000000007941 */ /* 0x000fea0003800000 */
.L_x_10136:
[----:B------:R-:W2:Y:S01]  /*15fa0*/  LDL R5, [R1+0x34] ;  /* 0x0000340001057983 */ /* 0x000ea20000100800 */
[----:B------:R-:W-:Y:S01]  /*15fb0*/  BSSY B0, `(.L_x_10150) ;  /* 0x0000381000007945 */ /* 0x000fe20003800000 */
[----:B--2---:R-:W-:-:S13]  /*15fc0*/  ISETP.GE.AND P1, PT, R0, R5, PT ;  /* 0x000000050000720c */ /* 0x004fda0003f26270 */
[----:B------:R-:W-:Y:S05]  /*15fd0*/  @!P1 BRA `(.L_x_10151) ;  /* 0x0000003400f89947 */ /* 0x000fea0003800000 */
[----:B------:R-:W-:Y:S02]  /*15fe0*/  IMAD.MOV.U32 R5, RZ, RZ, R8 ;  /* 0x000000ffff057224 */ /* 0x000fe400078e0008 */
[----:B------:R-:W-:Y:S02]  /*15ff0*/  IMAD.MOV.U32 R14, RZ, RZ, R9 ;  /* 0x000000ffff0e7224 */ /* 0x000fe400078e0009 */
[----:B------:R-:W-:Y:S02]  /*16000*/  IMAD.MOV.U32 R13, RZ, RZ, R22 ;  /* 0x000000ffff0d7224 */ /* 0x000fe400078e0016 */
[----:B------:R-:W-:-:S07]  /*16010*/  IMAD.MOV.U32 R12, RZ, RZ, R18 ;  /* 0x000000ffff0c7224 */ /* 0x000fce00078e0012 */
.L_x_10171:
[----:B------:R-:W-:Y:S01]  /*16020*/  IMAD.U32 R8, RZ, RZ, UR38 ;  /* 0x00000026ff087e24 */ /* 0x000fe2000f8e00ff */
[----:B------:R-:W-:-:S04]  /*16030*/  ISETP.NE.AND P1, PT, R12, 0x1, PT ;  /* 0x000000010c00780c */ /* 0x000fc80003f25270 */
[----:B------:R-:W-:Y:S02]  /*16040*/  ISETP.NE.AND P2, PT, R8, 0x3, PT ;  /* 0x000000030800780c */ /* 0x000fe40003f45270 */
[----:B------:R-:W-:-:S04]  /*16050*/  SEL R22, RZ, 0x1, P1 ;  /* 0x00000001ff167807 */ /* 0x000fc80000800000 */
[----:B------:R-:W-:-:S07]  /*16060*/  LOP3.LUT R22, R13, R22, RZ, 0x3c, !PT ;  /* 0x000000160d167212 */ /* 0x000fce00078e3cff */
[----:B------:R-:W-:Y:S05]  /*16070*/  @!P2 BRA `(.L_x_10152) ;  /* 0x000000000004a947 */ /* 0x000fea0003800000 */
[----:B------:R-:W-:Y:S01]  /*16080*/  BPT.TRAP 0x1 ;  /* 0x000000040000795c */ /* 0x000fe20000300000 */
.L_x_10152:
[----:B------:R-:W-:Y:S01]  /*16090*/  VIADD R18, R12, 0x1 ;  /* 0x000000010c127836 */ /* 0x000fe20000000000 */
[----:B------:R-:W-:-:S04]  /*160a0*/  SHF.L.U32 R9, R22, 0x1f, RZ ;  /* 0x0000001f16097819 */ /* 0x000fc800000006ff */
[----:B------:R-:W-:-:S04]  /*160b0*/  ISETP.NE.AND P1, PT, R18, 0x2, PT ;  /* 0x000000021200780c */ /* 0x000fc80003f25270 */
[----:B------:R-:W-:-:S05]  /*160c0*/  SEL R18, R18, RZ, P1 ;  /* 0x000000ff12127207 */ /* 0x000fca0000800000 */
[----:B0-----:R-:W-:-:S04]  /*160d0*/  IMAD R20, R18, 0x8, R16 ;  /* 0x0000000812147824 */ /* 0x001fc800078e0210 */
[----:B------:R0:W1:Y:S01]  /*160e0*/  SYNCS.PHASECHK.TRANS64.TRYWAIT P1, [R20+URZ+0x19c30], R9 ;  /* 0x019c3009140075a7 */ /* 0x000062000802017f */
[----:B------:R-:W-:Y:S05]  /*160f0*/  @!P2 BRA `(.L_x_10153) ;  /* 0x000000000004a947 */ /* 0x000fea0003800000 */
[----:B------:R-:W-:Y:S01]  /*16100*/  BPT.TRAP 0x1 ;  /* 0x000000040000795c */ /* 0x000fe20000300000 */
.L_x_10153:
[----:B------:R-:W2:Y:S01]  /*16110*/  LDL R8, [R1+0x14] ;  /* 0x0000140001087983 */ /* 0x000ea20000100800 */
[----:B------:R-:W-:Y:S01]  /*16120*/  BSSY B1, `(.L_x_10154) ;  /* 0x0000006000017945 */ /* 0x000fe20003800000 */
[----:B------:R-:W-:Y:S02]  /*16130*/  IMAD.MOV.U32 R25, RZ, RZ, -0x3ffffff0 ;  /* 0xc0000010ff197424 */ /* 0x000fe400078e00ff */
[----:B--2---:R-:W-:Y:S01]  /*16140*/  IMAD R24, R18, 0x300, R8 ;  /* 0x0000030012187824 */ /* 0x004fe200078e0208 */
[----:B-1----:R-:W-:Y:S06]  /*16150*/  @P1 BRA `(.L_x_10155) ;  /* 0x0000000000081947 */ /* 0x002fec0003800000 */
[----:B------:R-:W1:Y:S02]  /*16160*/  SYNCS.PHASECHK.TRANS64.TRYWAIT P1, [R20+URZ+0x19c30], R9 ;  /* 0x019c3009140075a7 */ /* 0x000e64000802017f */
[----:B-1----:R-:W-:Y:S05]  /*16170*/  @!P1 BRA `(.L_x_10156) ;  /* 0x000000fc00549947 */ /* 0x002fea0003800000 */
.L_x_10155:
[----:B------:R-:W-:Y:S05]  /*16180*/  BSYNC B1 ;  /* 0x0000000000017941 */ /* 0x000fea0003800000 */
.L_x_10154:
[C---:B------:R-:W-:Y:S01]  /*16190*/  R2UR UR6, R24.reuse ;  /* 0x00000000180672ca */ /* 0x040fe200000e0000 */
[C---:B------:R-:W-:Y:S01]  /*161a0*/  VIADD R8, R24.reuse, 0x100 ;  /* 0x0000010018087836 */ /* 0x040fe20000000000 */
[----:B------:R-:W-:Y:S01]  /*161b0*/  R2UR UR7, R25 ;  /* 0x00000000190772ca */ /* 0x000fe200000e0000 */
[----:B------:R-:W-:Y:S01]  /*161c0*/  VIADD R24, R24, 0x200 ;  /* 0x0000020018187836 */ /* 0x000fe20000000000 */
[----:B------:R-:W-:Y:S01]  /*161d0*/  R2UR UR4, R6 ;  /* 0x00000000060472ca */ /* 0x000fe200000e0000 */
[----:B------:R-:W-:Y:S01]  /*161e0*/  IMAD.MOV.U32 R25, RZ, RZ, -0x3ffffff0 ;  /* 0xc0000010ff197424 */ /* 0x000fe200078e00ff */
[----:B------:R-:W-:Y:S01]  /*161f0*/  R2UR UR5, R7 ;  /* 0x00000000070572ca */ /* 0x000fe200000e0000 */
[----:B01----:R-:W-:Y:S01]  /*16200*/  IMAD.MOV.U32 R9, RZ, RZ, -0x3ffffff0 ;  /* 0xc0000010ff097424 */ /* 0x003fe200078e00ff */
        /* <DEDUP_REMOVED lines=21> */
.L_x_10157:
[----:B------:R-:W-:Y:S01]  /*16360*/  SHF.L.U32 R8, R13, 0x1f, RZ ;  /* 0x0000001f0d087819 */ /* 0x000fe200000006ff */
[----:B------:R-:W-:-:S04]  /*16370*/  IMAD R15, R12, 0x8, R16 ;  /* 0x000000080c0f7824 */ /* 0x000fc800078e0210 */
[----:B------:R0:W1:Y:S01]  /*16380*/  SYNCS.PHASECHK.TRANS64.TRYWAIT P1, [R15+URZ+0x19c50], R8 ;  /* 0x019c50080f0075a7 */ /* 0x000062000802017f */
[----:B------:R-:W-:Y:S05]  /*16390*/  @!P2 BRA `(.L_x_10158) ;  /* 0x000000000004a947 */ /* 0x000fea0003800000 */
[----:B------:R-:W-:Y:S01]  /*163a0*/  BPT.TRAP 0x1 ;  /* 0x000000040000795c */ /* 0x000fe20000300000 */
.L_x_10158:
[----:B------:R-:W-:Y:S04]  /*163b0*/  BSSY B1, `(.L_x_10159) ;  /* 0x0000004000017945 */ /* 0x000fe80003800000 */
[----:B-1----:R-:W-:Y:S05]  /*163c0*/  @P1 BRA `(.L_x_10160) ;  /* 0x0000000000081947 */ /* 0x002fea0003800000 */
[----:B------:R-:W1:Y:S02]  /*163d0*/  SYNCS.PHASECHK.TRANS64.TRYWAIT P1, [R15+URZ+0x19c50], R8 ;  /* 0x019c50080f0075a7 */ /* 0x000e64000802017f */
[----:B-1----:R-:W-:Y:S05]  /*163e0*/  @!P1 BRA `(.L_x_10161) ;  /* 0x000000f800cc9947 */ /* 0x002fea0003800000 */
.L_x_10160:
[----:B------:R-:W-:Y:S05]  /*163f0*/  BSYNC B1 ;  /* 0x0000000000017941 */ /* 0x000fea0003800000 */
.L_x_10159:
[----:B01----:R-:W-:Y:S01]  /*16400*/  VIADD R8, R16, 0x3000 ;  /* 0x0000300010087836 */ /* 0x003fe20000000000 */
[----:B------:R-:W-:Y:S01]  /*16410*/  WARPGROUP.ARRIVE ;  /* 0x00000000000079c5 */ /* 0x000fe20000000000 */
[----:B------:R-:W-:-:S03]  /*16420*/  IMAD.MOV.U32 R9, RZ, RZ, 0x40000040 ;  /* 0x40000040ff097424 */ /* 0x000fc600078e00ff */
        /* <DEDUP_REMOVED lines=45> */
[----:B------:R-:W-:Y:S01]  /*16700*/  FMUL.FTZ R21, R2, R28 ;  /* 0x0000001c02157220 */ /* 0x000fe20000410000 */
[----:B------:R-:W0:Y:S07]  /*16710*/  MUFU.TANH R12, R12 ;  /* 0x0000000c000c7308 */ /* 0x000e2e0000002400 */
[----:B------:R-:W1:Y:S01]  /*16720*/  @P1 LDC R45, c[0x0][0x44c] ;  /* 0x00011300ff2d1b82 */ /* 0x000e620000000800 */
[----:B------:R-:W-:-:S02]  /*16730*/  WARPGROUP.DEPBAR.LE gsb0, 0x0 ;  /* 0x00008000000079c5 */ /* 0x000fc40000010000 */
[----:B------:R-:W-:Y:S01]  /*16740*/  WARPGROUP.ARRIVE ;  /* 0x00000000000079c5 */ /* 0x000fe20000000000 */
[C---:B------:R-:W-:Y:S01]  /*16750*/  FMUL.FTZ R78, R2.reuse, R80 ;  /* 0x00000050024e7220 */ /* 0x040fe20000410000 */
[C---:B------:R-:W-:Y:S01]  /*16760*/  FMUL.FTZ R28, R2.reuse, R33 ;  /* 0x00000021021c7220 */ /* 0x040fe20000410000 */
[C---:B------:R-:W-:Y:S01]  /*16770*/  FMUL.FTZ R33, R2.reuse, R38 ;  /* 0x0000002602217220 */ /* 0x040fe20000410000 */
[C---:B------:R-:W-:Y:S01]  /*16780*/  FMUL.FTZ R38, R2.reuse, R43 ;  /* 0x0000002b02267220 */ /* 0x040fe20000410000 */
[----:B------:R-:W-:Y:S01]  /*16790*/  FMUL.FTZ R43, R2, R48 ;  /* 0x00000030022b7220 */ /* 0x000fe20000410000 */
        /* <DEDUP_REMOVED lines=10> */
[----:B------:R-:W3:Y:S01]  /*16840*/  @P1 LDC R44, c[0x0][0x450] ;  /* 0x00011400ff2c1b82 */ /* 0x000ee20000000800 */
        /* <DEDUP_REMOVED lines=22> */
[----:B------:R-:W-:-:S07]  /*169b0*/  FMUL.FTZ R85, R2, R85 ;  /* 0x0000005502557220 */ /* 0x000fce0000410000 */
        /* <DEDUP_REMOVED lines=16> */
[----:B------:R-:W-:Y:S01]  /*16ac0*/  FMUL.FTZ R79, R2, R81 ;  /* 0x00000051024f7220 */ /* 0x000fe20000410000 */
[----:B------:R-:W-:Y:S02]  /*16ad0*/  IMAD.SHL.U32 R82, R0, 0x80, RZ ;  /* 0x0000008000527824 */ /* 0x000fe400078e00ff */
[----:B------:R-:W-:-:S02]  /*16ae0*/  FMUL.FTZ R81, R2, R87 ;  /* 0x0000005702517220 */ /* 0x000fc40000410000 */
[----:B------:R-:W0:Y:S01]  /*16af0*/  MUFU.TANH R8, R8 ;  /* 0x0000000800087308 */ /* 0x000e220000002400 */
[----:B------:R-:W-:-:S07]  /*16b00*/  IADD3 R87, -R23, 0x1, -R82 ;  /* 0x0000000117577810 */ /* 0x000fce0007ffe952 */
        /* <DEDUP_REMOVED lines=9> */
[----:B------:R-:W1:Y:S08]  /*16ba0*/  MUFU.TANH R39, R39 ;  /* 0x0000002700277308 */ /* 0x000e700000002400 */
[----:B------:R-:W2:Y:S08]  /*16bb0*/  MUFU.TANH R40, R40 ;  /* 0x0000002800287308 */ /* 0x000eb00000002400 */
[----:B------:R-:W0:Y:S08]  /*16bc0*/  MUFU.TANH R41, R41 ;  /* 0x0000002900297308 */ /* 0x000e300000002400 */
[----:B------:R-:W0:Y:S08]  /*16bd0*/  MUFU.TANH R42, R42 ;  /* 0x0000002a002a7308 */ /* 0x000e300000002400 */
[----:B------:R-:W0:Y:S08]  /*16be0*/  MUFU.TANH R43, R43 ;  /* 0x0000002b002b7308 */ /* 0x000e300000002400 */
[----:B------:R-:W0:Y:S01]  /*16bf0*/  MUFU.TANH R46, R46 ;  /* 0x0000002e002e7308 */ /* 0x000e220000002400 */
[----:B------:R-:W-:-:S02]  /*16c00*/  WARPGROUP.DEPBAR.LE gsb0, 0x0 ;  /* 0x00008000000079c5 */ /* 0x000fc40000010000 */
[----:B------:R-:W4:Y:S01]  /*16c10*/  LDC R139, c[0x0][0x9e4] ;  /* 0x00027900ff8b7b82 */ /* 0x000f220000000800 */
[C---:B------:R-:W-:Y:S01]  /*16c20*/  FMUL.FTZ R136, R2.reuse, R77 ;  /* 0x0000004d02887220 */ /* 0x040fe20000410000 */
[C---:B------:R-:W-:Y:S01]  /*16c30*/  FMUL.FTZ R77, R2.reuse, R83 ;  /* 0x00000053024d7220 */ /* 0x040fe20000410000 */
[C---:B------:R-:W-:Y:S01]  /*16c40*/  FMUL.FTZ R83, R2.reuse, R84 ;  /* 0x0000005402537220 */ /* 0x040fe20000410000 */
[----:B------:R-:W-:Y:S01]  /*16c50*/  IMAD.MOV.U32 R84, RZ, RZ, R80 ;  /* 0x000000ffff547224 */ /* 0x000fe200078e0050 */
[----:B---3--:R-:W-:Y:S01]  /*16c60*/  @P1 SHF.R.U32.HI R84, RZ, R44, R45 ;  /* 0x0000002cff541219 */ /* 0x008fe2000001162d */
[----:B------:R-:W3:Y:S04]  /*16c70*/  MUFU.TANH R47, R47 ;  /* 0x0000002f002f7308 */ /* 0x000ee80000002400 */
[----:B------:R-:W1:Y:S01]  /*16c80*/  SHFL.IDX PT, R138, R84, RZ, 0x1c1f ;  /* 0x001c1fff548a7589 */ /* 0x000e6200000e0000 */
[----:B------:R-:W-:Y:S01]  /*16c90*/  FMUL.FTZ R80, R2, R86 ;  /* 0x0000005602507220 */ /* 0x000fe20000410000 */
[----:B------:R-:W-:-:S02]  /*16ca0*/  @!P0 VIADD R44, R20, 0x19c40 ;  /* 0x00019c40142c8836 */ /* 0x000fc40000000000 */
[----:B------:R-:W0:Y:S08]  /*16cb0*/  MUFU.TANH R48, R48 ;  /* 0x0000003000307308 */ /* 0x000e300000002400 */
[----:B------:R-:W0:Y:S01]  /*16cc0*/  MUFU.TANH R49, R49 ;  /* 0x0000003100317308 */ /* 0x000e220000002400 */
[----:B----4-:R-:W-:-:S07]  /*16cd0*/  ISETP.GE.AND P4, PT, R139, 0x1, PT ;  /* 0x000000018b00780c */ /* 0x010fce0003f86270 */
[----:B------:R-:W4:Y:S01]  /*16ce0*/  MUFU.TANH R50, R50 ;  /* 0x0000003200327308 */ /* 0x000f220000002400 */
[----:B------:R-:W-:-:S04]  /*16cf0*/  @!P0 PRMT R44, RZ, 0x654, R44 ;  /* 0x00000654ff2c8816 */ /* 0x000fc8000000002c */
[----:B------:R0:W-:Y:S03]  /*16d00*/  @!P0 SYNCS.ARRIVE.TRANS64.RED.A1T0 RZ, [R44+URZ], RZ ;  /* 0x000000ff2cff89a7 */ /* 0x0001e6000810043f */
        /* <DEDUP_REMOVED lines=20> */
[----:B------:R-:W0:Y:S01]  /*16e50*/  MUFU.TANH R72, R72 ;  /* 0x0000004800487308 */ /* 0x000e220000002400 */
[----:B------:R-:W-:-:S07]  /*16e60*/  VIADD R137, R87, UR47 ;  /* 0x0000002f57897c36 */ /* 0x000fce0008000000 */
        /* <DEDUP_REMOVED lines=13> */
[----:B------:R-:W-:-:S02]  /*16f40*/  VIADD R87, R87, UR36 ;  /* 0x0000002457577c36 */ /* 0x000fc40008000000 */
[----:B-1----:R-:W-:-:S05]  /*16f50*/  IMAD.IADD R86, R137, 0x1, R138 ;  /* 0x0000000189567824 */ /* 0x002fca00078e028a */
[----:B------:R1:W0:Y:S02]  /*16f60*/  MUFU.TANH R20, R85 ;  /* 0x0000005500147308 */ /* 0x0002240000002400 */
[----:B-1----:R-:W-:Y:S01]  /*16f70*/  IMAD.IADD R85, R87, 0x1, R138 ;  /* 0x0000000157557824 */ /* 0x002fe200078e028a */
[----:B--234-:R-:W-:Y:S06]  /*16f80*/  @!P4 BRA `(.L_x_10162) ;  /* 0x000000000058c947 */ /* 0x01cfec0003800000 */
        /* <DEDUP_REMOVED lines=12> */
.L_x_10164:
[----:B------:R-:W-:-:S05]  /*17050*/  IMAD.U32 R139, RZ, RZ, UR41 ;  /* 0x00000029ff8b7e24 */ /* 0x000fca000f8e00ff */
[----:B------:R-:W-:-:S13]  /*17060*/  ISETP.NE.AND P1, PT, R139, 0x1, PT ;  /* 0x000000018b00780c */ /* 0x000fda0003f25270 */
[----:B0-----:R-:W0:Y:S02]  /*17070*/  @P1 LDC.64 R44, c[0x0][0x9e8] ;  /* 0x00027a00ff2c1b82 */ /* 0x001e240000000a00 */
[----:B0-----:R-:W-:-:S05]  /*17080*/  @P1 IMAD.HI.U32 R44, R138, R44, RZ ;  /* 0x0000002c8a2c1227 */ /* 0x001fca00078e00ff */
[----:B------:R-:W-:-:S07]  /*17090*/  @P1 SHF.R.U32.HI R138, RZ, R45, R44 ;  /* 0x0000002dff8a1219 */ /* 0x000fce000001162c */
.L_x_10165:
[----:B------:R-:W-:Y:S05]  /*170a0*/  BSYNC B1 ;  /* 0x0000000000017941 */ /* 0x000fea0003800000 */
.L_x_10163:
[----:B------:R-:W-:-:S04]  /*170b0*/  IMAD R138, R138, R139, -R82 ;  /* 0x0000008b8a8a7224 */ /* 0x000fc800078e0a52 */
[----:B------:R-:W-:-:S05]  /*170c0*/  IMAD.IADD R138, R138, 0x1, -R23 ;  /* 0x000000018a8a7824 */ /* 0x000fca00078e0a17 */
[----:B------:R-:W-:Y:S02]  /*170d0*/  VIMNMX R85, R85, R138, !PT ;  /* 0x0000008a55557248 */ /* 0x000fe40007fe0100 */
[----:B------:R-:W-:-:S07]  /*170e0*/  VIADDMNMX R86, R138, R139, R86, PT ;  /* 0x0000008b8a567246 */ /* 0x000fce0003800156 */
.L_x_10162:
        /* <DEDUP_REMOVED lines=113> */
.L_x_10168:
[----:B------:R-:W-:-:S05]  /*17800*/  IMAD.U32 R9, RZ, RZ, UR41 ;  /* 0x00000029ff097e24 */ /* 0x000fca000f8e00ff */
[----:B------:R-:W-:-:S13]  /*17810*/  ISETP.NE.AND P1, PT, R9, 0x1, PT ;  /* 0x000000010900780c */ /* 0x000fda0003f25270 */
[----:B------:R-:W0:Y:S02]  /*17820*/  @P1 LDC.64 R20, c[0x0][0x9e8] ;  /* 0x00027a00ff141b82 */ /* 0x000e240000000a00 */
[----:B0-----:R-:W-:-:S05]  /*17830*/  @P1 IMAD.HI.U32 R20, R84, R20, RZ ;  /* 0x0000001454141227 */ /* 0x001fca00078e00ff */
[----:B------:R-:W-:-:S07]  /*17840*/  @P1 SHF.R.U32.HI R84, RZ, R21, R20 ;  /* 0x00000015ff541219 */ /* 0x000fce0000011614 */
.L_x_10169:
[----:B------:R-:W-:Y:S05]  /*17850*/  BSYNC B1 ;  /* 0x0000000000017941 */ /* 0x000fea0003800000 */
.L_x_10167:
[----:B------:R-:W-:-:S04]  /*17860*/  IMAD R82, R84, R9, -R82 ;  /* 0x0000000954527224 */ /* 0x000fc800078e0a52 */
[----:B------:R-:W-:-:S05]  /*17870*/  IMAD.IADD R82, R82, 0x1, -R23 ;  /* 0x0000000152527824 */ /* 0x000fca00078e0a17 */
[----:B------:R-:W-:Y:S02]  /*17880*/  VIMNMX R87, R87, R82, !PT ;  /* 0x0000005257577248 */ /* 0x000fe40007fe0100 */
[----:B------:R-:W-:-:S07]  /*17890*/  VIADDMNMX R137, R82, R9, R137, PT ;  /* 0x0000000952897246 */ /* 0x000fce0003800189 */
.L_x_10166:
        /* <DEDUP_REMOVED lines=15> */
[----:B------:R-:W-:Y:S02]  /*17990*/  FMNMX.FTZ R9, R44, R14, !PT ;  /* 0x0000000e2c097209 */ /* 0x000fe40007810000 */
[----:B------:R-:W-:Y:S02]  /*179a0*/  FSEL R29, R29, -INF , !P2 ;  /* 0xff8000001d1d7808 */ /* 0x000fe40005000000 */
[----:B------:R-:W-:Y:S02]  /*179b0*/  FSEL R30, R30, -INF , !P1 ;  /* 0xff8000001e1e7808 */ /* 0x000fe40004800000 */
[C---:B------:R-:W-:Y:S02]  /*179c0*/  ISETP.GT.AND P2, PT, R87.reuse, 0x18, P3 ;  /* 0x000000185700780c */ /* 0x040fe40001f44270 */
[----:B------:R-:W-:-:S02]  /*179d0*/  ISETP.GT.AND P1, PT, R87, 0x19, P3 ;  /* 0x000000195700780c */ /* 0x000fc40001f24270 */
[----:B------:R-:W-:Y:S02]  /*179e0*/  FMNMX.FTZ R9, R12, R9, !PT ;  /* 0x000000090c097209 */ /* 0x000fe40007810000 */
[C---:B------:R-:W-:Y:S02]  /*179f0*/  ISETP.LT.OR P2, PT, R137.reuse, 0x19, P2 ;  /* 0x000000198900780c */ /* 0x040fe40001741670 */
[----:B------:R-:W-:Y:S02]  /*17a00*/  ISETP.LT.OR P1, PT, R137, 0x1a, P1 ;  /* 0x0000001a8900780c */ /* 0x000fe40000f21670 */
[----:B------:R-:W-:Y:S02]  /*17a10*/  FMNMX.FTZ R9, R45, R9, !PT ;  /* 0x000000092d097209 */ /* 0x000fe40007810000 */
[----:B------:R-:W-:Y:S02]  /*17a20*/  FSEL R33, R33, -INF , !P2 ;  /* 0xff80000021217808 */ /* 0x000fe40005000000 */
[----:B------:R-:W-:-:S02]  /*17a30*/  FSEL R34, R34, -INF , !P1 ;  /* 0xff80000022227808 */ /* 0x000fc40004800000 */
[C---:B------:R-:W-:Y:S02]  /*17a40*/  ISETP.GT.AND P2, PT, R87.reuse, 0x20, P3 ;  /* 0x000000205700780c */ /* 0x040fe40001f44270 */
[----:B------:R-:W-:Y:S02]  /*17a50*/  ISETP.GT.AND P1, PT, R87, 0x21, P3 ;  /* 0x000000215700780c */ /* 0x000fe40001f24270 */
[----:B------:R-:W-:Y:S02]  /*17a60*/  FMNMX.FTZ R9, R24, R9, !PT ;  /* 0x0000000918097209 */ /* 0x000fe40007810000 */
[C---:B------:R-:W-:Y:S02]  /*17a70*/  ISETP.LT.OR P2, PT, R137.reuse, 0x21, P2 ;  /* 0x000000218900780c */ /* 0x040fe40001741670 */
[----:B------:R-:W-:Y:S02]  /*17a80*/  ISETP.LT.OR P1, PT, R137, 0x22, P1 ;  /* 0x000000228900780c */ /* 0x000fe40000f21670 */
[----:B------:R-:W-:-:S02]  /*17a90*/  FMNMX.FTZ R9, R27, R9, !PT ;  /* 0x000000091b097209 */ /* 0x000fc40007810000 */
[----:B------:R-:W-:Y:S02]  /*17aa0*/  FSEL R37, R37, -INF , !P2 ;  /* 0xff80000025257808 */ /* 0x000fe40005000000 */
[----:B------:R-:W-:Y:S02]  /*17ab0*/  FSEL R38, R38, -INF , !P1 ;  /* 0xff80000026267808 */ /* 0x000fe40004800000 */
[----:B------:R-:W-:Y:S02]  /*17ac0*/  FMNMX.FTZ R9, R28, R9, !PT ;  /* 0x000000091c097209 */ /* 0x000fe40007810000 */
[C---:B------:R-:W-:Y:S02]  /*17ad0*/  ISETP.GT.AND P2, PT, R87.reuse, 0x28, P3 ;  /* 0x000000285700780c */ /* 0x040fe40001f44270 */
[----:B------:R-:W-:Y:S02]  /*17ae0*/  ISETP.GT.AND P1, PT, R87, 0x29, P3 ;  /* 0x000000295700780c */ /* 0x000fe40001f24270 */
[----:B------:R-:W-:-:S02]  /*17af0*/  FMNMX.FTZ R9, R31, R9, !PT ;  /* 0x000000091f097209 */ /* 0x000fc40007810000 */
[C---:B------:R-:W-:Y:S02]  /*17b00*/  ISETP.LT.OR P2, PT, R137.reuse, 0x29, P2 ;  /* 0x000000298900780c */ /* 0x040fe40001741670 */
[----:B------:R-:W-:Y:S02]  /*17b10*/  ISETP.LT.OR P1, PT, R137, 0x2a, P1 ;  /* 0x0000002a8900780c */ /* 0x000fe40000f21670 */
[----:B------:R-:W-:Y:S02]  /*17b20*/  FMNMX.FTZ R9, R32, R9, !PT ;  /* 0x0000000920097209 */ /* 0x000fe40007810000 */
[----:B------:R-:W-:Y:S02]  /*17b30*/  FSEL R41, R41, -INF , !P2 ;  /* 0xff80000029297808 */ /* 0x000fe40005000000 */
[----:B------:R-:W-:Y:S02]  /*17b40*/  FSEL R42, R42, -INF , !P1 ;  /* 0xff8000002a2a7808 */ /* 0x000fe40004800000 */
[----:B------:R-:W-:-:S02]  /*17b50*/  ISETP.GT.AND P2, PT, R87, 0x30, P3 ;  /* 0x000000305700780c */ /* 0x000fc40001f44270 */
[----:B------:R-:W-:Y:S02]  /*17b60*/  ISETP.GT.AND P1, PT, R87, 0x31, P3 ;  /* 0x000000315700780c */ /* 0x000fe40001f24270 */
[----:B------:R-:W-:Y:S02]  /*17b70*/  FMNMX.FTZ R9, R35, R9, !PT ;  /* 0x0000000923097209 */ /* 0x000fe40007810000 */
[C---:B------:R-:W-:Y:S02]  /*17b80*/  ISETP.LT.OR P2, PT, R137.reuse, 0x31, P2 ;  /* 0x000000318900780c */ /* 0x040fe40001741670 */
[----:B------:R-:W-:Y:S02]  /*17b90*/  ISETP.LT.OR P1, PT, R137, 0x32, P1 ;  /* 0x000000328900780c */ /* 0x000fe40000f21670 */
[----:B------:R-:W-:Y:S02]  /*17ba0*/  FMNMX.FTZ R9, R36, R9, !PT ;  /* 0x0000000924097209 */ /* 0x000fe40007810000 */
[----:B------:R-:W-:-:S02]  /*17bb0*/  FSEL R47, R47, -INF , !P2 ;  /* 0xff8000002f2f7808 */ /* 0x000fc40005000000 */
[----:B------:R-:W-:Y:S02]  /*17bc0*/  FSEL R48, R48, -INF , !P1 ;  /* 0xff80000030307808 */ /* 0x000fe40004800000 */
[C---:B------:R-:W-:Y:S02]  /*17bd0*/  ISETP.GT.AND P2, PT, R87.reuse, 0x38, P3 ;  /* 0x000000385700780c */ /* 0x040fe40001f44270 */
[----:B------:R-:W-:Y:S02]  /*17be0*/  ISETP.GT.AND P1, PT, R87, 0x39, P3 ;  /* 0x000000395700780c */ /* 0x000fe40001f24270 */
[----:B------:R-:W-:Y:S02]  /*17bf0*/  FMNMX.FTZ R9, R39, R9, !PT ;  /* 0x0000000927097209 */ /* 0x000fe40007810000 */
[C---:B------:R-:W-:Y:S02]  /*17c00*/  ISETP.LT.OR P2, PT, R137.reuse, 0x39, P2 ;  /* 0x000000398900780c */ /* 0x040fe40001741670 */
[----:B------:R-:W-:-:S02]  /*17c10*/  ISETP.LT.OR P1, PT, R137, 0x3a, P1 ;  /* 0x0000003a8900780c */ /* 0x000fc40000f21670 */
[----:B------:R-:W-:Y:S02]  /*17c20*/  FMNMX.FTZ R9, R40, R9, !PT ;  /* 0x0000000928097209 */ /* 0x000fe40007810000 */
[----:B------:R-:W-:Y:S02]  /*17c30*/  FSEL R51, R51, -INF , !P2 ;  /* 0xff80000033337808 */ /* 0x000fe40005000000 */
[----:B------:R-:W-:Y:S02]  /*17c40*/  FSEL R52, R52, -INF , !P1 ;  /* 0xff80000034347808 */ /* 0x000fe40004800000 */
        /* <DEDUP_REMOVED lines=8> */
[----:B------:R-:W-:-:S02]  /*17cd0*/  FMNMX.FTZ R9, R49, R9, !PT ;  /* 0x0000000931097209 */ /* 0x000fc40007810000 */
        /* <DEDUP_REMOVED lines=8> */
[C---:B------:R-:W-:Y:S02]  /*17d60*/  ISETP.GT.AND P2, PT, R87.reuse, 0x50, P3 ;  /* 0x000000505700780c */ /* 0x040fe40001f44270 */
[----:B------:R-:W-:Y:S02]  /*17d70*/  ISETP.GT.AND P1, PT, R87, 0x51, P3 ;  /* 0x000000515700780c */ /* 0x000fe40001f24270 */
[----:B------:R-:W-:Y:S02]  /*17d80*/  FMNMX.FTZ R9, R54, R9, !PT ;  /* 0x0000000936097209 */ /* 0x000fe40007810000 */
[----:B------:R-:W-:-:S02]  /*17d90*/  ISETP.LT.OR P2, PT, R137, 0x51, P2 ;  /* 0x000000518900780c */ /* 0x000fc40001741670 */
[----:B------:R-:W-:Y:S02]  /*17da0*/  ISETP.LT.OR P1, PT, R137, 0x52, P1 ;  /* 0x000000528900780c */ /* 0x000fe40000f21670 */
[----:B------:R-:W-:Y:S02]  /*17db0*/  LOP3.LUT R17, R17, 0xbfffffff, RZ, 0xc0, !PT ;  /* 0xbfffffff11117812 */ /* 0x000fe400078ec0ff */
[----:B------:R-:W-:Y:S02]  /*17dc0*/  FMNMX.FTZ R9, R57, R9, !PT ;  /* 0x0000000939097209 */ /* 0x000fe40007810000 */
[----:B------:R-:W-:Y:S02]  /*17dd0*/  FSEL R63, R63, -INF , !P2 ;  /* 0xff8000003f3f7808 */ /* 0x000fe40005000000 */
[----:B------:R-:W-:Y:S02]  /*17de0*/  FSEL R64, R64, -INF , !P1 ;  /* 0xff80000040407808 */ /* 0x000fe40004800000 */
[----:B------:R-:W-:-:S02]  /*17df0*/  ISETP.GT.AND P2, PT, R87, 0x58, P3 ;  /* 0x000000585700780c */ /* 0x000fc40001f44270 */
[----:B------:R-:W-:Y:S02]  /*17e00*/  ISETP.GT.AND P1, PT, R87, 0x59, P3 ;  /* 0x000000595700780c */ /* 0x000fe40001f24270 */
[----:B------:R-:W-:Y:S02]  /*17e10*/  @P0 LOP3.LUT R17, R17, 0x40000000, RZ, 0xfc, !PT ;  /* 0x4000000011110812 */ /* 0x000fe400078efcff */
[----:B------:R-:W-:Y:S02]  /*17e20*/  FMNMX.FTZ R9, R58, R9, !PT ;  /* 0x000000093a097209 */ /* 0x000fe40007810000 */
[----:B------:R-:W-:Y:S02]  /*17e30*/  ISETP.GT.AND P0, PT, R87, RZ, P3 ;  /* 0x000000ff5700720c */ /* 0x000fe40001f04270 */
        /* <DEDUP_REMOVED lines=8> */
[----:B------:R-:W-:Y:S02]  /*17ec0*/  LOP3.LUT R17, R17, 0xfffffff7, RZ, 0xc0, !PT ;  /* 0xfffffff711117812 */ /* 0x000fe400078ec0ff */
[C---:B------:R-:W-:Y:S02]  /*17ed0*/  ISETP.LT.OR P2, PT, R137.reuse, 0x61, P2 ;  /* 0x000000618900780c */ /* 0x040fe40001741670 */
[----:B------:R-:W-:Y:S02]  /*17ee0*/  ISETP.LT.OR P1, PT, R137, 0x62, P1 ;  /* 0x000000628900780c */ /* 0x000fe40000f21670 */
[----:B------:R-:W-:Y:S02]  /*17ef0*/  FMNMX.FTZ R9, R138, R9, !PT ;  /* 0x000000098a097209 */ /* 0x000fe40007810000 */
[----:B------:R-:W-:Y:S02]  /*17f00*/  @P0 LOP3.LUT R17, R17, 0x8, RZ, 0xfc, !PT ;  /* 0x0000000811110812 */ /* 0x000fe400078efcff */
[----:B------:R-:W-:-:S02]  /*17f10*/  FSEL R69, R69, -INF , !P2 ;  /* 0xff80000045457808 */ /* 0x000fc40005000000 */
[----:B------:R-:W-:Y:S02]  /*17f20*/  FSEL R70, R70, -INF , !P1 ;  /* 0xff80000046467808 */ /* 0x000fe40004800000 */
[----:B------:R-:W-:Y:S02]  /*17f30*/  FMNMX.FTZ R9, R66, R9, !PT ;  /* 0x0000000942097209 */ /* 0x000fe40007810000 */
[C---:B------:R-:W-:Y:S02]  /*17f40*/  ISETP.GT.AND P4, PT, R87.reuse, 0x68, P3 ;  /* 0x000000685700780c */ /* 0x040fe40001f84270 */
[C---:B------:R-:W-:Y:S02]  /*17f50*/  ISETP.GT.AND P5, PT, R87.reuse, 0x69, P3 ;  /* 0x000000695700780c */ /* 0x040fe40001fa4270 */
[C---:B------:R-:W-:Y:S02]  /*17f60*/  ISETP.GT.AND P6, PT, R87.reuse, 0x70, P3 ;  /* 0x000000705700780c */ /* 0x040fe40001fc4270 */
[----:B------:R-:W-:-:S02]  /*17f70*/  ISETP.GT.AND P2, PT, R87, 0x71, P3 ;  /* 0x000000715700780c */ /* 0x000fc40001f44270 */
[C---:B------:R-:W-:Y:S02]  /*17f80*/  ISETP.GT.AND P1, PT, R87.reuse, 0x78, P3 ;  /* 0x000000785700780c */ /* 0x040fe40001f24270 */
[----:B------:R-:W-:Y:S02]  /*17f90*/  ISETP.GT.AND P0, PT, R87, 0x79, P3 ;  /* 0x000000795700780c */ /* 0x000fe40001f04270 */
[----:B------:R-:W-:Y:S02]  /*17fa0*/  LOP3.LUT P3, RZ, R17, 0x8, RZ, 0xc0, !PT ;  /* 0x0000000811ff7812 */ /* 0x000fe4000786c0ff */
[----:B------:R-:W-:Y:S02]  /*17fb0*/  FMNMX.FTZ R9, R71, R9, !PT ;  /* 0x0000000947097209 */ /* 0x000fe40007810000 */
[----:B------:R-:W-:Y:S02]  /*17fc0*/  ISETP.LT.OR P3, PT, R137, 0x1, P3 ;  /* 0x000000018900780c */ /* 0x000fe40001f61670 */
[----:B------:R-:W-:-:S02]  /*17fd0*/  FMNMX.FTZ R9, R72, R9, !PT ;  /* 0x0000000948097209 */ /* 0x000fc40007810000 */
[----:B------:R-:W-:Y:S02]  /*17fe0*/  FSEL R21, R8, -INF , !P3 ;  /* 0xff80000008157808 */ /* 0x000fe40005800000 */
[----:B------:R-:W-:Y:S02]  /*17ff0*/  FMNMX.FTZ R9, R74, R9, !PT ;  /* 0x000000094a097209 */ /* 0x000fe40007810000 */
        /* <DEDUP_REMOVED lines=8> */
[----:B------:R-:W-:Y:S02]  /*18080*/  FMNMX.FTZ R8, R29, R8, !PT ;  /* 0x000000081d087209 */ /* 0x000fe40007810000 */
[----:B------:R-:W-:-:S02]  /*18090*/  FMNMX.FTZ R9, R85, R9, !PT ;  /* 0x0000000955097209 */ /* 0x000fc40007810000 */
[----:B------:R-:W-:Y:S02]  /*180a0*/  FMNMX.FTZ R8, R30, R8, !PT ;  /* 0x000000081e087209 */ /* 0x000fe40007810000 */
[----:B------:R-:W-:Y:S01]  /*180b0*/  LOP3.LUT R17, R17, 0xfffffffd, RZ, 0xc0, !PT ;  /* 0xfffffffd11117812 */ /* 0x000fe200078ec0ff */
[----:B------:R-:W0:Y:S01]  /*180c0*/  SHFL.BFLY PT, R20, R9, 0x2, 0x1f ;  /* 0x0c401f0009147f89 */ /* 0x000e2200000e0000 */
[----:B------:R-:W-:Y:S02]  /*180d0*/  FMNMX.FTZ R8, R33, R8, !PT ;  /* 0x0000000821087209 */ /* 0x000fe40007810000 */
[----:B------:R-:W-:Y:S02]  /*180e0*/  @P0 LOP3.LUT R17, R17, 0x2, RZ, 0xfc, !PT ;  /* 0x0000000211110812 */ /* 0x000fe400078efcff */
[----:B------:R-:W-:Y:S02]  /*180f0*/  FMNMX.FTZ R8, R34, R8, !PT ;  /* 0x0000000822087209 */ /* 0x000fe40007810000 */
[----:B------:R-:W-:-:S02]  /*18100*/  ISETP.LT.OR P0, PT, R137, 0x69, P4 ;  /* 0x000000698900780c */ /* 0x000fc40002701670 */
[----:B------:R-:W-:Y:S02]  /*18110*/  FMNMX.FTZ R8, R37, R8, !PT ;  /* 0x0000000825087209 */ /* 0x000fe40007810000 */
[C---:B------:R-:W-:Y:S02]  /*18120*/  LOP3.LUT P4, RZ, R17.reuse, 0x2, RZ, 0xc0, !PT ;  /* 0x0000000211ff7812 */ /* 0x040fe4000788c0ff */
[----:B------:R-:W-:Y:S02]  /*18130*/  FMNMX.FTZ R8, R38, R8, !PT ;  /* 0x0000000826087209 */ /* 0x000fe40007810000 */
[----:B------:R-:W-:Y:S02]  /*18140*/  LOP3.LUT R17, R17, 0xffffffef, RZ, 0xc0, !PT ;  /* 0xffffffef11117812 */ /* 0x000fe400078ec0ff */
[----:B------:R-:W-:Y:S02]  /*18150*/  FMNMX.FTZ R8, R41, R8, !PT ;  /* 0x0000000829087209 */ /* 0x000fe40007810000 */
[----:B------:R-:W-:-:S02]  /*18160*/  ISETP.LT.OR P6, PT, R137, 0x71, P6 ;  /* 0x000000718900780c */ /* 0x000fc400037c1670 */
[----:B------:R-:W-:Y:S02]  /*18170*/  FMNMX.FTZ R8, R42, R8, !PT ;  /* 0x000000082a087209 */ /* 0x000fe40007810000 */
[----:B------:R-:W-:Y:S02]  /*18180*/  @P0 LOP3.LUT R17, R17, 0x10, RZ, 0xfc, !PT ;  /* 0x0000001011110812 */ /* 0x000fe400078efcff */
[----:B0-----:R-:W-:Y:S02]  /*18190*/  FMNMX.FTZ R9, R9, R20, !PT ;  /* 0x0000001409097209 */ /* 0x001fe40007810000 */
[----:B------:R-:W-:Y:S02]  /*181a0*/  FMNMX.FTZ R8, R47, R8, !PT ;  /* 0x000000082f087209 */ /* 0x000fe40007810000 */
[----:B------:R-:W-:Y:S01]  /*181b0*/  ISETP.LT.OR P0, PT, R137, 0x6a, P5 ;  /* 0x0000006a8900780c */ /* 0x000fe20002f01670 */
[----:B------:R-:W0:Y:S01]  /*181c0*/  SHFL.BFLY PT, R20, R9, 0x1, 0x1f ;  /* 0x0c201f0009147f89 */ /* 0x000e2200000e0000 */
[----:B------:R-:W-:-:S02]  /*181d0*/  FMNMX.FTZ R8, R48, R8, !PT ;  /* 0x0000000830087209 */ /* 0x000fc40007810000 */
[----:B------:R-:W-:Y:S02]  /*181e0*/  FSEL R75, R75, -INF , !P0 ;  /* 0xff8000004b4b7808 */ /* 0x000fe40004000000 */
[----:B------:R-:W-:Y:S02]  /*181f0*/  FMNMX.FTZ R8, R51, R8, !PT ;  /* 0x0000000833087209 */ /* 0x000fe40007810000 */
[----:B------:R-:W-:Y:S02]  /*18200*/  ISETP.LT.OR P2, PT, R137, 0x72, P2 ;  /* 0x000000728900780c */ /* 0x000fe40001741670 */
[----:B------:R-:W-:Y:S02]  /*18210*/  FMNMX.FTZ R8, R52, R8, !PT ;  /* 0x0000000834087209 */ /* 0x000fe40007810000 */
[----:B------:R-:W-:Y:S02]  /*18220*/  FSEL R76, R76, -INF , !P6 ;  /* 0xff8000004c4c7808 */ /* 0x000fe40007000000 */
[----:B------:R-:W-:-:S02]  /*18230*/  FMNMX.FTZ R8, R55, R8, !PT ;  /* 0x0000000837087209 */ /* 0x000fc40007810000 */
[----:B------:R-:W-:Y:S02]  /*18240*/  ISETP.LT.OR P1, PT, R137, 0x79, P1 ;  /* 0x000000798900780c */ /* 0x000fe40000f21670 */
[----:B------:R-:W-:Y:S02]  /*18250*/  FMNMX.FTZ R8, R56, R8, !PT ;  /* 0x0000000838087209 */ /* 0x000fe40007810000 */
[----:B------:R-:W-:Y:S02]  /*18260*/  FSEL R77, R77, -INF , !P2 ;  /* 0xff8000004d4d7808 */ /* 0x000fe40005000000 */
[----:B------:R-:W-:Y:S02]  /*18270*/  FMNMX.FTZ R8, R59, R8, !PT ;  /* 0x000000083b087209 */ /* 0x000fe40007810000 */
[----:B------:R-:W-:Y:S02]  /*18280*/  ISETP.LT.OR P4, PT, R137, 0x7a, P4 ;  /* 0x0000007a8900780c */ /* 0x000fe40002781670 */
[----:B0-----:R-:W-:-:S02]  /*18290*/  FMNMX.FTZ R9, R9, R20, !PT ;  /* 0x0000001409097209 */ /* 0x001fc40007810000 */
[----:B------:R-:W-:Y:S02]  /*182a0*/  FMNMX.FTZ R8, R60, R8, !PT ;  /* 0x000000083c087209 */ /* 0x000fe40007810000 */
[----:B------:R-:W-:Y:S02]  /*182b0*/  FSETP.NEU.FTZ.AND P5, PT, R9, -INF , PT ;  /* 0xff8000000900780b */ /* 0x000fe40003fbd000 */
[----:B------:R-:W-:Y:S02]  /*182c0*/  FMNMX.FTZ R8, R63, R8, !PT ;  /* 0x000000083f087209 */ /* 0x000fe40007810000 */
[----:B------:R-:W-:Y:S02]  /*182d0*/  FSEL R20, R9, RZ, P5 ;  /* 0x000000ff09147208 */ /* 0x000fe40002800000 */
[----:B------:R-:W-:Y:S02]  /*182e0*/  FMNMX.FTZ R8, R64, R8, !PT ;  /* 0x0000000840087209 */ /* 0x000fe40007810000 */
[----:B------:R-:W-:Y:S01]  /*182f0*/  FSEL R80, R80, -INF , !P1 ;  /* 0xff80000050507808 */ /* 0x000fe20004800000 */
[----:B------:R-:W-:-:S01]  /*18300*/  FADD.FTZ R14, -R20, R14 ;  /* 0x0000000e140e7221 */ /* 0x000fc20000010100 */
[----:B------:R-:W-:Y:S01]  /*18310*/  FMNMX.FTZ R8, R67, R8, !PT ;  /* 0x0000000843087209 */ /* 0x000fe20007810000 */
[----:B------:R-:W-:-:S01]  /*18320*/  FFMA.FTZ R20, R9, R65, -8 ;  /* 0xc100000009147423 */ /* 0x000fc20000010041 */
[----:B------:R-:W-:Y:S01]  /*18330*/  FSEL R81, R81, -INF , !P4 ;  /* 0xff80000051517808 */ /* 0x000fe20006000000 */
[----:B------:R-:W-:Y:S01]  /*18340*/  FMUL.FTZ R14, R14, R65 ;  /* 0x000000410e0e7220 */ /* 0x000fe20000410000 */
[----:B------:R-:W-:-:S02]  /*18350*/  FMNMX.FTZ R8, R68, R8, !PT ;  /* 0x0000000844087209 */ /* 0x000fc40007810000 */
[----:B------:R-:W-:Y:S02]  /*18360*/  FSEL R20, R20, RZ, P5 ;  /* 0x000000ff14147208 */ /* 0x000fe40002800000 */
[----:B------:R-:W-:Y:S01]  /*18370*/  LOP3.LUT P5, RZ, R17, 0x10, RZ, 0xc0, !PT ;  /* 0x0000001011ff7812 */ /* 0x000fe200078ac0ff */
[----:B------:R-:W-:Y:S01]  /*18380*/  MUFU.EX2 R14, R14 ;  /* 0x0000000e000e7308 */ /* 0x000fe20000000800 */
[----:B------:R-:W-:Y:S01]  /*18390*/  FMNMX.FTZ R8, R69, R8, !PT ;  /* 0x0000000845087209 */ /* 0x000fe20007810000 */
[-CC-:B------:R-:W-:Y:S01]  /*183a0*/  FFMA.FTZ R44, R44, R65.reuse, -R20.reuse ;  /* 0x000000412c2c7223 */ /* 0x180fe20000010814 */
[----:B------:R-:W-:Y:S01]  /*183b0*/  FSEL R73, R73, -INF , !P5 ;  /* 0xff80000049497808 */ /* 0x000fe20006800000 */
[-CC-:B------:R-:W-:Y:S01]  /*183c0*/  FFMA.FTZ R12, R12, R65.reuse, -R20.reuse ;  /* 0x000000410c0c7223 */ /* 0x180fe20000010814 */
[----:B------:R-:W-:Y:S01]  /*183d0*/  FMNMX.FTZ R8, R70, R8, !PT ;  /* 0x0000000846087209 */ /* 0x000fe20007810000 */
[-CC-:B------:R-:W-:Y:S01]  /*183e0*/  FFMA.FTZ R45, R45, R65.reuse, -R20.reuse ;  /* 0x000000412d2d7223 */ /* 0x180fe20000010814 */
[----:B------:R-:W-:-:S01]  /*183f0*/  FFMA.FTZ R24, R24, R65, -R20 ;  /* 0x0000004118187223 */ /* 0x000fc20000010814 */
[----:B------:R-:W0:Y:S01]  /*18400*/  MUFU.EX2 R44, R44 ;  /* 0x0000002c002c7308 */ /* 0x000e220000000800 */
[----:B------:R-:W-:Y:S01]  /*18410*/  FMNMX.FTZ R8, R73, R8, !PT ;  /* 0x0000000849087209 */ /* 0x000fe20007810000 */
[-CC-:B------:R-:W-:Y:S01]  /*18420*/  FFMA.FTZ R27, R27, R65.reuse, -R20.reuse ;  /* 0x000000411b1b7223 */ /* 0x180fe20000010814 */
[----:B------:R-:W-:-:S01]  /*18430*/  FFMA.FTZ R28, R28, R65, -R20 ;  /* 0x000000411c1c7223 */ /* 0x000fc20000010814 */
[-CC-:B------:R-:W-:Y:S01]  /*18440*/  FFMA.FTZ R31, R31, R65.reuse, -R20.reuse ;  /* 0x000000411f1f7223 */ /* 0x180fe20000010814 */
[----:B------:R-:W-:Y:S01]  /*18450*/  FMNMX.FTZ R8, R75, R8, !PT ;  /* 0x000000084b087209 */ /* 0x000fe20007810000 */
[-CC-:B------:R-:W-:Y:S01]  /*18460*/  FFMA.FTZ R32, R32, R65.reuse, -R20.reuse ;  /* 0x0000004120207223 */ /* 0x180fe20000010814 */
[----:B------:R-:W-:-:S01]  /*18470*/  FFMA.FTZ R35, R35, R65, -R20 ;  /* 0x0000004123237223 */ /* 0x000fc20000010814 */
[----:B------:R-:W1:Y:S01]  /*18480*/  MUFU.EX2 R12, R12 ;  /* 0x0000000c000c7308 */ /* 0x000e620000000800 */
[----:B------:R-:W-:Y:S01]  /*18490*/  FMNMX.FTZ R8, R76, R8, !PT ;  /* 0x000000084c087209 */ /* 0x000fe20007810000 */
[-CC-:B------:R-:W-:Y:S01]  /*184a0*/  FFMA.FTZ R36, R36, R65.reuse, -R20.reuse ;  /* 0x0000004124247223 */ /* 0x180fe20000010814 */
[----:B------:R-:W-:-:S01]  /*184b0*/  FFMA.FTZ R39, R39, R65, -R20 ;  /* 0x0000004127277223 */ /* 0x000fc20000010814 */
[-CC-:B------:R-:W-:Y:S01]  /*184c0*/  FFMA.FTZ R40, R40, R65.reuse, -R20.reuse ;  /* 0x0000004128287223 */ /* 0x180fe20000010814 */
[----:B------:R-:W-:Y:S01]  /*184d0*/  FMNMX.FTZ R8, R77, R8, !PT ;  /* 0x000000084d087209 */ /* 0x000fe20007810000 */
[-CC-:B------:R-:W-:Y:S01]  /*184e0*/  FFMA.FTZ R43, R43, R65.reuse, -R20.reuse ;  /* 0x000000412b2b7223 */ /* 0x180fe20000010814 */
[----:B------:R-:W-:-:S01]  /*184f0*/  FFMA.FTZ R46, R46, R65, -R20 ;  /* 0x000000412e2e7223 */ /* 0x000fc20000010814 */
[----:B------:R-:W-:Y:S01]  /*18500*/  MUFU.EX2 R45, R45 ;  /* 0x0000002d002d7308 */ /* 0x000fe20000000800 */
[----:B------:R-:W-:Y:S01]  /*18510*/  FMNMX.FTZ R8, R80, R8, !PT ;  /* 0x0000000850087209 */ /* 0x000fe20007810000 */
[----:B0-----:R-:W-:Y:S01]  /*18520*/  FFMA.FTZ R4, R14, R4, R44 ;  /* 0x000000040e047223 */ /* 0x001fe2000001002c */
[----:B------:R-:W-:-:S01]  /*18530*/  FFMA.FTZ R49, R49, R65, -R20 ;  /* 0x0000004131317223 */ /* 0x000fc20000010814 */
[-CC-:B------:R-:W-:Y:S01]  /*18540*/  FFMA.FTZ R50, R50, R65.reuse, -R20.reuse ;  /* 0x0000004132327223 */ /* 0x180fe20000010814 */
[----:B------:R-:W-:Y:S01]  /*18550*/  FMNMX.FTZ R8, R81, R8, !PT ;  /* 0x0000000851087209 */ /* 0x000fe20007810000 */
[-CC-:B------:R-:W-:Y:S01]  /*18560*/  FFMA.FTZ R53, R53, R65.reuse, -R20.reuse ;  /* 0x0000004135357223 */ /* 0x180fe20000010814 */
[----:B------:R-:W-:-:S01]  /*18570*/  FFMA.FTZ R54, R54, R65, -R20 ;  /* 0x0000004136367223 */ /* 0x000fc20000010814 */
[----:B------:R-:W-:Y:S01]  /*18580*/  MUFU.EX2 R24, R24 ;  /* 0x0000001800187308 */ /* 0x000fe20000000800 */
[----:B-1----:R-:W-:-:S01]  /*18590*/  FADD.FTZ R4, R12, R4 ;  /* 0x000000040c047221 */ /* 0x002fc20000010000 */
[----:B------:R-:W0:Y:S01]  /*185a0*/  SHFL.BFLY PT, R82, R8, 0x2, 0x1f ;  /* 0x0c401f0008527f89 */ /* 0x000e2200000e0000 */
        /* <DEDUP_REMOVED lines=15> */
[----:B------:R-:W-:Y:S01]  /*186a0*/  FFMA.FTZ R20, R85, R65, -R20 ;  /* 0x0000004155147223 */ /* 0x000fe20000010814 */
[----:B------:R-:W-:-:S02]  /*186b0*/  ISETP.NE.AND P5, PT, R84, 0x3, PT ;  /* 0x000000035400780c */ /* 0x000fc40003fa5270 */
[----:B------:R-:W-:-:S03]  /*186c0*/  LOP3.LUT P0, RZ, R17, 0x40000000, RZ, 0xc0, !PT ;  /* 0x4000000011ff7812 */ /* 0x000fc6000780c0ff */
        /* <DEDUP_REMOVED lines=8> */
[----:B------:R-:W-:-:S04]  /*18750*/  FSETP.NEU.FTZ.AND P1, PT, R8, -INF , PT ;  /* 0xff8000000800780b */ /* 0x000fc80003f3d000 */
[----:B------:R-:W-:-:S03]  /*18760*/  FSEL R82, R8, RZ, P1 ;  /* 0x000000ff08527208 */ /* 0x000fc60000800000 */
[----:B------:R-:W-:Y:S02]  /*18770*/  MUFU.EX2 R40, R40 ;  /* 0x0000002800287308 */ /* 0x000fe40000000800 */
[----:B------:R-:W-:-:S01]  /*18780*/  FADD.FTZ R5, -R82, R5 ;  /* 0x0000000552057221 */ /* 0x000fc20000010100 */
[----:B------:R-:W-:-:S03]  /*18790*/  FFMA.FTZ R82, R8, R65, -8 ;  /* 0xc100000008527423 */ /* 0x000fc60000010041 */
[----:B------:R-:W-:Y:S02]  /*187a0*/  FMUL.FTZ R5, R5, R65 ;  /* 0x0000004105057220 */ /* 0x000fe40000410000 */
[----:B------:R-:W-:Y:S01]  /*187b0*/  MUFU.EX2 R43, R43 ;  /* 0x0000002b002b7308 */ /* 0x000fe20000000800 */
[----:B------:R-:W-:-:S05]  /*187c0*/  FSEL R82, R82, RZ, P1 ;  /* 0x000000ff52527208 */ /* 0x000fca0000800000 */
        /* <DEDUP_REMOVED lines=38> */
[----:B-1----:R-:W-:Y:S01]  /*18a30*/  FADD.FTZ R82, R13, R3 ;  /* 0x000000030d527221 */ /* 0x002fe20000010000 */
[----:B------:R-:W-:-:S03]  /*18a40*/  FADD.FTZ R3, R45, R4 ;  /* 0x000000042d037221 */ /* 0x000fc60000010000 */
        /* <DEDUP_REMOVED lines=108> */
.L_x_10170:
        /* <DEDUP_REMOVED lines=106> */
[----:B-1----:R-:W-:Y:S05]  /*197b0*/  @P1 BRA `(.L_x_10171) ;  /* 0xffffffc800181947 */ /* 0x002fea000383ffff */
.L_x_10151:
[----:B------:R-:W-:Y:S05]  /*197c0*/  BSYNC B0 ;  /* 0x0000000000007941 */ /* 0x000fea0003800000 */
.L_x_10150:
[----:B------:R-:W-:Y:S01]  /*197d0*/  IMAD.U32 R15, RZ, RZ, UR38 ;  /* 0x00000026ff0f7e24 */ /* 0x000fe2000f8e00ff */
[----:B------:R-:W-:Y:S06]  /*197e0*/  BAR.ARV 0x8, 0x200 ;  /* 0x0208000000007b1d */ /* 0x000fec0000002000 */
[----:B------:R-:W-:-:S13]  /*197f0*/  ISETP.NE.AND P1, PT, R15, 0x3, PT ;  /* 0x000000030f00780c */ /* 0x000fda0003f25270 */
[----:B------:R-:W-:Y:S05]  /*19800*/  @!P1 BRA `(.L_x_10172) ;  /* 0x0000000000049947 */ /* 0x000fea0003800000 */
[----:B------:R-:W-:Y:S01]  /*19810*/  BPT.TRAP 0x1 ;  /* 0x000000040000795c */ /* 0x000fe20000300000 */
.L_x_10172:
[----:B------:R-:W-:Y:S01]  /*19820*/  IMAD R5, R18, 0x8, R16 ;  /* 0x0000000812057824 */ /* 0x000fe200078e0210 */
[----:B------:R-:W-:-:S04]  /*19830*/  SHF.L.U32 R0, R22, 0x1f, RZ ;  /* 0x0000001f16007819 */ /* 0x000fc800000006ff */
[----:B------:R1:W2:Y:S01]  /*19840*/  SYNCS.PHASECHK.TRANS64.TRYWAIT P0, [R5+URZ+0x19c50], R0 ;  /* 0x019c5000050075a7 */ /* 0x0002a2000800017f */
[----:B------:R-:W-:Y:S05]  /*19850*/  @!P1 BRA `(.L_x_10173) ;  /* 0x0000000000049947 */ /* 0x000fea0003800000 */
[----:B------:R-:W-:Y:S01]  /*19860*/  BPT.TRAP 0x1 ;  /* 0x000000040000795c */ /* 0x000fe20000300000 */
.L_x_10173:
[----:B------:R-:W-:Y:S04]  /*19870*/  BSSY B0, `(.L_x_10174) ;  /* 0x0000004000007945 */ /* 0x000fe80003800000 */
[----:B--2---:R-:W-:Y:S05]  /*19880*/  @P0 BRA `(.L_x_10175) ;  /* 0x0000000000080947 */ /* 0x004fea0003800000 */
[----:B------:R-:W2:Y:S02]  /*19890*/  SYNCS.PHASECHK.TRANS64.TRYWAIT P0, [R5+URZ+0x19c50], R0 ;  /* 0x019c5000050075a7 */ /* 0x000ea4000800017f */
[----:B--2---:R-:W-:Y:S05]  /*198a0*/  @!P0 BRA `(.L_x_10176) ;  /* 0x000000c400b08947 */ /* 0x004fea0003800000 */
.L_x_10175:
[----:B------:R-:W-:Y:S05]  /*198b0*/  BSYNC B0 ;  /* 0x0000000000007941 */ /* 0x000fea0003800000 */
.L_x_10174:
[----:B------:R-:W3:Y:S01]  /*198c0*/  LDL.LU R14, [R1+0x4c] ;  /* 0x00004c00010e7983 */ /* 0x000ee20000300800 */
[----:B------:R-:W-:-:S03]  /*198d0*/  ULDC.64 UR4, c[0x0][0x9a0] ;  /* 0x0002680000047ab9 */ /* 0x000fc60000000a00 */
[----:B------:R-:W4:Y:S01]  /*198e0*/  LDL R2, [R1+0x38] ;  /* 0x0000380001027983 */ /* 0x000f220000100800 */
[----:B------:R-:W-:Y:S01]  /*198f0*/  VIADD R16, R16, 0x3000 ;  /* 0x0000300010107836 */ /* 0x000fe20000000000 */
[----:B------:R-:W-:Y:S01]  /*19900*/  ISETP.NE.U32.AND P0, PT, RZ, UR4, PT ;  /* 0x00000004ff007c0c */ /* 0x000fe2000bf05070 */
[----:B------:R-:W-:-:S03]  /*19910*/  WARPGROUP.ARRIVE ;  /* 0x00000000000079c5 */ /* 0x000fc60000000000 */
[----:B------:R-:W-:Y:S02]  /*19920*/  SHF.R.U32.HI R16, RZ, 0x4, R16 ;  /* 0x00000004ff107819 */ /* 0x000fe40000011610 */
[----:B------:R-:W-:Y:S02]  /*19930*/  ISETP.NE.AND.EX P0, PT, RZ, UR5, PT, P0 ;  /* 0x00000005ff007c0c */ /* 0x000fe4000bf05300 */
[----:B------:R-:W-:-:S04]  /*19940*/  LOP3.LUT R16, R16, 0x3fff, RZ, 0xc0, !PT ;  /* 0x00003fff10107812 */ /* 0x000fc800078ec0ff */
[----:B------:R-:W-:-:S05]  /*19950*/  LOP3.LUT R11, R16, 0x10000, RZ, 0xfc, !PT ;  /* 0x00010000100b7812 */ /* 0x000fca00078efcff */
[----:B------:R-:W-:Y:S02]  /*19960*/  IMAD R10, R18, 0x300, R11 ;  /* 0x00000300120a7824 */ /* 0x000fe400078e020b */
[----:B------:R-:W-:Y:S01]  /*19970*/  IMAD.MOV.U32 R11, RZ, RZ, 0x40000040 ;  /* 0x40000040ff0b7424 */ /* 0x000fe200078e00ff */
[----:B------:R-:W1:Y:S02]  /*19980*/  @P0 LDC.64 R6, c[0x0][0x9c8] ;  /* 0x00027200ff060b82 */ /* 0x000e640000000a00 */
[----:B------:R-:W-:Y:S02]  /*19990*/  R2UR UR6, R10 ;  /* 0x000000000a0672ca */ /* 0x000fe400000e0000 */
[----:B------:R-:W-:-:S04]  /*199a0*/  R2UR UR7, R11 ;  /* 0x000000000b0772ca */ /* 0x000fc800000e0000 */
[----:B------:R-:W4:Y:S09]  /*199b0*/  @P0 LDC.64 R12, c[0x0][0x9d0] ;  /* 0x00027400ff0c0b82 */ /* 0x000f320000000a00 */
[----:B------:R-:W-:Y:S03]  /*199c0*/  QGMMA.64x96x32.F32.E4M3.E4M3 R88, R148, gdesc[UR4], R88, gsb0 ;  /* 0x0160000494587df3 */ /* 0x000fe60008000858 */
[----:B------:R-:W-:-:S02]  /*199d0*/  WARPGROUP.DEPBAR.LE gsb0, 0x0 ;  /* 0x00008000000079c5 */ /* 0x000fc40000010000 */
[----:B------:R-:W-:Y:S01]  /*199e0*/  WARPGROUP.ARRIVE ;  /* 0x00000000000079c5 */ /* 0x000fe20000000000 */
[----:B---3--:R-:W-:-:S05]  /*199f0*/  @P0 SHF.R.S32.HI R15, RZ, 0x1f, R14 ;  /* 0x0000001fff0f0819 */ /* 0x008fca000001140e */
[----:B-12---:R-:W-:-:S04]  /*19a00*/  @P0 IMAD R0, R15, R6, RZ ;  /* 0x000000060f000224 */ /* 0x006fc800078e02ff */
[C---:B------:R-:W-:Y:S02]  /*19a10*/  @P0 IMAD R11, R14.reuse, R7, R0 ;  /* 0x000000070e0b0224 */ /* 0x040fe400078e0200 */
[----:B------:R-:W-:-:S04]  /*19a20*/  @P0 IMAD.WIDE.U32 R6, R14, R6, RZ ;  /* 0x000000060e060225 */ /* 0x000fc800078e00ff */
[----:B------:R-:W-:Y:S02]  /*19a30*/  @P0 IMAD.IADD R7, R7, 0x1, R11 ;  /* 0x0000000107070824 */ /* 0x000fe400078e020b */
[----:B------:R-:W-:Y:S02]  /*19a40*/  IMAD.MOV.U32 R14, RZ, RZ, 0x3f800000 ;  /* 0x3f800000ff0e7424 */ /* 0x000fe400078e00ff */
[----:B----4-:R-:W-:-:S04]  /*19a50*/  @P0 IMAD.WIDE.U32 R6, R2, R12, R6 ;  /* 0x0000000c02060225 */ /* 0x010fc800078e0006 */
[----:B------:R-:W-:Y:S01]  /*19a60*/  @P0 IMAD R13, R2, R13, R7 ;  /* 0x0000000d020d0224 */ /* 0x000fe200078e0207 */
[----:B------:R-:W-:-:S04]  /*19a70*/  @P0 LEA R12, P1, R6, UR4, 0x2 ;  /* 0x00000004060c0c11 */ /* 0x000fc8000f8210ff */
[----:B------:R-:W-:-:S05]  /*19a80*/  @P0 LEA.HI.X R13, R6, UR5, R13, 0x2, P1 ;  /* 0x00000005060d0c11 */ /* 0x000fca00088f140d */
[----:B------:R1:W2:Y:S01]  /*19a90*/  @P0 LDG.E R14, desc[UR42][R12.64] ;  /* 0x0000002a0c0e0981 */ /* 0x0002a2000c1e1900 */
[----:B------:R-:W-:Y:S02]  /*19aa0*/  VIADD R6, R10, 0x2 ;  /* 0x000000020a067836 */ /* 0x000fe40000000000 */
[----:B------:R-:W-:Y:S01]  /*19ab0*/  IMAD.MOV.U32 R7, RZ, RZ, 0x40000040 ;  /* 0x40000040ff077424 */ /* 0x000fe200078e00ff */
[----:B------:R-:W3:Y:S01]  /*19ac0*/  SHFL.BFLY PT, R2, R3, 0x2, 0x1f ;  /* 0x0c401f0003027f89 */ /* 0x000ee200000e0000 */
[----:B------:R-:W-:Y:S01]  /*19ad0*/  IMAD.MOV.U32 R11, RZ, RZ, 0x40000040 ;  /* 0x40000040ff0b7424 */ /* 0x000fe200078e00ff */
[----:B------:R-:W-:Y:S01]  /*19ae0*/  R2UR UR6, R6 ;  /* 0x00000000060672ca */ /* 0x000fe200000e0000 */
[C---:B------:R-:W-:Y:S01]  /*19af0*/  VIADD R6, R10.reuse, 0x4 ;  /* 0x000000040a067836 */ /* 0x040fe20000000000 */
[----:B------:R-:W-:Y:S01]  /*19b00*/  R2UR UR7, R7 ;  /* 0x00000000070772ca */ /* 0x000fe200000e0000 */
[----:B------:R-:W-:Y:S02]  /*19b10*/  IMAD.MOV.U32 R7, RZ, RZ, 0x40000040 ;  /* 0x40000040ff077424 */ /* 0x000fe400078e00ff */
[----:B------:R-:W-:-:S02]  /*19b20*/  VIADD R10, R10, 0x6 ;  /* 0x000000060a0a7836 */ /* 0x000fc40000000000 */
[----:B0-----:R-:W-:-:S05]  /*19b30*/  IMAD.U32 R20, RZ, RZ, UR38 ;  /* 0x00000026ff147e24 */ /* 0x001fca000f8e00ff */
[----:B------:R-:W-:-:S03]  /*19b40*/  ISETP.NE.AND P3, PT, R20, 0x3, PT ;  /* 0x000000031400780c */ /* 0x000fc60003f65270 */
[----:B------:R-:W-:Y:S01]  /*19b50*/  QGMMA.64x96x32.F32.E4M3.E4M3 R88, R144, gdesc[UR4], R88, gsb0 ;  /* 0x0160000490587df3 */ /* 0x000fe20008000858 */
[----:B------:R-:W-:Y:S02]  /*19b60*/  R2UR UR6, R6 ;  /* 0x00000000060672ca */ /* 0x000fe400000e0000 */
[----:B------:R-:W-:Y:S02]  /*19b70*/  R2UR UR7, R7 ;  /* 0x00000000070772ca */ /* 0x000fe400000e0000 */
[----:B------:R-:W0:Y:S01]  /*19b80*/  SHFL.BFLY PT, R7, R4, 0x2, 0x1f ;  /* 0x0c401f0004077f89 */ /* 0x000e2200000e0000 */
[----:B---3--:R-:W-:-:S01]  /*19b90*/  FADD.FTZ R2, R2, R3 ;  /* 0x0000000302027221 */ /* 0x008fc20000010000 */
[----:B------:R-:W-:Y:S02]  /*19ba0*/  IMAD.MOV.U32 R3, RZ, RZ, RZ ;  /* 0x000000ffff037224 */ /* 0x000fe400078e00ff */
[----:B0-----:R-:W-:-:S05]  /*19bb0*/  FADD.FTZ R7, R7, R4 ;  /* 0x0000000407077221 */ /* 0x001fca0000010000 */
[----:B------:R-:W1:Y:S02]  /*19bc0*/  SHFL.BFLY PT, R0, R7, 0x1, 0x1f ;  /* 0x0c201f0007007f89 */ /* 0x000e6400000e0000 */
[----:B-1----:R-:W-:-:S01]  /*19bd0*/  FADD.FTZ R12, R7, R0 ;  /* 0x00000000070c7221 */ /* 0x002fc20000010000 */
[----:B------:R-:W-:-:S03]  /*19be0*/  IMAD.MOV.U32 R0, RZ, RZ, -0x800000 ;  /* 0xff800000ff007424 */ /* 0x000fc600078e00ff */
[C---:B------:R-:W-:Y:S01]  /*19bf0*/  FMUL.FTZ R6, R12.reuse, 0.00390625 ;  /* 0x3b8000000c067820 */ /* 0x040fe20000410000 */
[----:B------:R-:W-:-:S04]  /*19c00*/  FSETP.NE.FTZ.AND P0, PT, R12, RZ, PT ;  /* 0x000000ff0c00720b */ /* 0x000fc80003f15000 */
[----:B------:R-:W-:-:S09]  /*19c10*/  FSETP.NE.FTZ.AND P1, PT, R6, RZ, PT ;  /* 0x000000ff0600720b */ /* 0x000fd20003f35000 */
[----:B------:R-:W-:Y:S04]  /*19c20*/  @P0 MUFU.RCP R3, R12 ;  /* 0x0000000c00030308 */ /* 0x000fe80000001000 */
[----:B------:R-:W-:-:S04]  /*19c30*/  @P1 FMUL.FTZ R4, R65, 0.69314718246459960938 ;  /* 0x3f31721841041820 */ /* 0x000fc80000410000 */
[----:B------:R-:W0:Y:S02]  /*19c40*/  @P1 MUFU.LG2 R6, R6 ;  /* 0x0000000600061308 */ /* 0x000e240000000c00 */
[----:B0-----:R-:W-:-:S04]  /*19c50*/  @P1 FMUL.FTZ R7, R6, 0.69314718246459960938 ;  /* 0x3f31721806071820 */ /* 0x001fc80000410000 */
[----:B------:R-:W-:Y:S01]  /*19c60*/  @P1 FFMA.FTZ R0, R4, R9, R7 ;  /* 0x0000000904001223 */ /* 0x000fe20000010007 */
[----:B------:R-:W-:Y:S02]  /*19c70*/  WARPGROUP.DEPBAR.LE gsb0, 0x0 ;  /* 0x00008000000079c5 */ /* 0x000fe40000010000 */
[----:B------:R-:W-:-:S06]  /*19c80*/  WARPGROUP.ARRIVE ;  /* 0x00000000000079c5 */ /* 0x000fcc0000000000 */
[----:B------:R-:W-:Y:S01]  /*19c90*/  QGMMA.64x96x32.F32.E4M3.E4M3 R88, R140, gdesc[UR4], R88, gsb0 ;  /* 0x016000048c587df3 */ /* 0x000fe20008000858 */
[----:B------:R-:W-:Y:S02]  /*19ca0*/  R2UR UR6, R10 ;  /* 0x000000000a0672ca */ /* 0x000fe400000e0000 */
[----:B------:R-:W-:Y:S02]  /*19cb0*/  R2UR UR7, R11 ;  /* 0x000000000b0772ca */ /* 0x000fe400000e0000 */
[----:B------:R-:W0:Y:S02]  /*19cc0*/  SHFL.BFLY PT, R11, R2, 0x1, 0x1f ;  /* 0x0c201f00020b7f89 */ /* 0x000e2400000e0000 */
[----:B0-----:R-:W-:-:S01]  /*19cd0*/  FADD.FTZ R15, R2, R11 ;  /* 0x0000000b020f7221 */ /* 0x001fc20000010000 */
[----:B------:R-:W-:Y:S02]  /*19ce0*/  IMAD.MOV.U32 R11, RZ, RZ, RZ ;  /* 0x000000ffff0b7224 */ /* 0x000fe400078e00ff */
[----:B------:R-:W-:-:S02]  /*19cf0*/  IMAD.MOV.U32 R2, RZ, RZ, -0x800000 ;  /* 0xff800000ff027424 */ /* 0x000fc400078e00ff */
        /* <DEDUP_REMOVED lines=16> */
.L_x_10177:
        /* <DEDUP_REMOVED lines=59> */
[----:B------:R-:W-:-:S03]  /*1a1b0*/  FMUL.FTZ R3, R116, R4 ;  /* 0x0000000474037220 */ /* 0x000fc60000410000 */
[----:B------:R-:W-:-:S07]  /*1a1c0*/  LOP3.LUT R22, R22, R5, RZ, 0x3c, !PT ;  /* 0x0000000516167212 */ /* 0x000fce00078e3cff */
.L_x_10064:
[----:B------:R-:W2:Y:S01]  /*1a1d0*/  LDL R90, [R1+0x54] ;  /* 0x00005400015a7983 */ /* 0x000ea20000100800 */
[----:B------:R-:W0:Y:S01]  /*1a1e0*/  S2UR UR4, SR_CgaCtaId ;  /* 0x00000000000479c3 */ /* 0x000e220000008800 */
[----:B------:R-:W-:Y:S01]  /*1a1f0*/  MOV R16, 0x400 ;  /* 0x0000040000107802 */ /* 0x000fe20000000f00 */
[----:B------:R-:W-:Y:S01]  /*1a200*/  BSSY B0, `(.L_x_10178) ;  /* 0x0000336000007945 */ /* 0x000fe20003800000 */
[----:B0-----:R-:W-:-:S05]  /*1a210*/  IMAD.U32 R4, RZ, RZ, UR4 ;  /* 0x00000004ff047e24 */ /* 0x001fca000f8e00ff */
[----:B------:R-:W-:Y:S01]  /*1a220*/  LEA R16, R4, R16, 0x18 ;  /* 0x0000001004107211 */ /* 0x000fe200078ec0ff */
[----:B------:R-:W-:Y:S06]  /*1a230*/  BAR.SYNC.DEFER_BLOCKING 0x5, 0x200 ;  /* 0x0148000000007b1d */ /* 0x000fec0000010000 */
[----:B------:R-:W-:Y:S04]  /*1a240*/  STL [R1+0x18], R4 ;  /* 0x0000180401007387 */ /* 0x000fe80000100800 */
[----:B------:R-:W0:Y:S04]  /*1a250*/  LDS.128 R36, [R16+0x19cd0] ;  /* 0x019cd00010247984 */ /* 0x000e280000000c00 */
[----:B0-----:R0:W-:Y:S04]  /*1a260*/  STL.64 [R1+0x40], R36 ;  /* 0x0000402401007387 */ /* 0x0011e80000100a00 */
[----:B------:R0:W-:Y:S01]  /*1a270*/  STL.64 [R1+0x48], R38 ;  /* 0x0000482601007387 */ /* 0x0001e20000100a00 */
[----:B------:R-:W-:Y:S06]  /*1a280*/  BAR.ARV 0x4, 0x200 ;  /* 0x0108000000007b1d */ /* 0x000fec0000002000 */
[----:B--2---:R-:W-:-:S13]  /*1a290*/  ISETP.NE.AND P1, PT, R90, RZ, PT ;  /* 0x000000ff5a00720c */ /* 0x004fda0003f25270 */
[----:B------:R-:W2:Y:S02]  /*1a2a0*/  @!P1 LDC R90, c[0x0][0xad4] ;  /* 0x0002b500ff5a9b82 */ /* 0x000ea40000000800 */
[----:B--2---:R0:W-:Y:S01]  /*1a2b0*/  @!P1 STL [R1+0x54], R90 ;  /* 0x0000545a01009387 */ /* 0x0041e20000100800 */
[----:B------:R-:W-:Y:S05]  /*1a2c0*/  @P0 BRA `(.L_x_10179) ;  /* 0x0000002400ec0947 */ /* 0x000fea0003800000 */
[----:B------:R-:W2:Y:S01]  /*1a2d0*/  LDL R4, [R1+0x38] ;  /* 0x0000380001047983 */ /* 0x000ea20000100800 */
[----:B------:R-:W-:Y:S01]  /*1a2e0*/  ULDC.64 UR4, c[0x4][0x70] ;  /* 0x01001c0000047ab9 */ /* 0x000fe20000000a00 */
[----:B------:R-:W-:Y:S01]  /*1a2f0*/  ULDC.64 UR6, c[0x0][0xc08] ;  /* 0x0003020000067ab9 */ /* 0x000fe20000000a00 */
[----:B-1----:R-:W1:Y:S01]  /*1a300*/  S2R R13, SR_TID.X ;  /* 0x00000000000d7919 */ /* 0x002e620000002100 */
[----:B------:R-:W-:Y:S01]  /*1a310*/  BAR.SYNC.DEFER_BLOCKING 0x1, 0x180 ;  /* 0x0046000000007b1d */ /* 0x000fe20000010000 */
[----:B--2---:R-:W-:Y:S02]  /*1a320*/  IMAD.MOV.U32 R20, RZ, RZ, R4 ;  /* 0x000000ffff147224 */ /* 0x004fe400078e0004 */
[----:B-1----:R-:W-:-:S05]  /*1a330*/  IMAD.SHL.U32 R4, R13, 0x4, RZ ;  /* 0x000000040d047824 */ /* 0x002fca00078e00ff */
[----:B------:R-:W-:-:S04]  /*1a340*/  LOP3.LUT R4, R4, 0xc, RZ, 0xc0, !PT ;  /* 0x0000000c04047812 */ /* 0x000fc800078ec0ff */
[----:B------:R-:W-:-:S05]  /*1a350*/  IADD3 R4, P0, R4, UR4, RZ ;  /* 0x0000000404047c10 */ /* 0x000fca000ff1e0ff */
[----:B------:R-:W-:Y:S01]  /*1a360*/  IMAD.X R5, RZ, RZ, UR5, P0 ;  /* 0x00000005ff057e24 */ /* 0x000fe200080e06ff */
[----:B------:R-:W-:-:S04]  /*1a370*/  ULDC.64 UR4, c[0x0][0xc00] ;  /* 0x0003000000047ab9 */ /* 0x000fc80000000a00 */
[----:B------:R1:W2:Y:S01]  /*1a380*/  LDG.E.CONSTANT R14, desc[UR42][R4.64] ;  /* 0x0000002a040e7981 */ /* 0x0002a2000c1e9900 */
[----:B------:R-:W-:Y:S01]  /*1a390*/  LOP3.LUT P0, R13, R13, 0x3, RZ, 0xc0, !PT ;  /* 0x000000030d0d7812 */ /* 0x000fe2000780c0ff */
[----:B0-----:R-:W-:Y:S02]  /*1a3a0*/  IMAD.MOV.U32 R36, RZ, RZ, R20 ;  /* 0x000000ffff247224 */ /* 0x001fe400078e0014 */
[----:B------:R-:W3:Y:S01]  /*1a3b0*/  LDL R4, [R1+0x7c] ;  /* 0x00007c0001047983 */ /* 0x000ee20000100800 */
[----:B------:R-:W-:Y:S01]  /*1a3c0*/  ISETP.EQ.OR P0, PT, R13, 0x3, !P0 ;  /* 0x000000030d00780c */ /* 0x000fe20004702670 */
[----:B------:R-:W-:Y:S01]  /*1a3d0*/  IMAD.MOV.U32 R89, RZ, RZ, R36 ;  /* 0x000000ffff597224 */ /* 0x000fe200078e0024 */
[----:B-1----:R-:W0:Y:S02]  /*1a3e0*/  S2R R5, SR_SWINHI ;  /* 0x0000000000057919 */ /* 0x002e240000002f00 */
[----:B------:R-:W-:Y:S02]  /*1a3f0*/  SEL R33, R92, R93, P0 ;  /* 0x0000005d5c217207 */ /* 0x000fe40000000000 */
[----:B-----5:R-:W-:-:S02]  /*1a400*/  SEL R24, R93, R92, P0 ;  /* 0x0000005c5d187207 */ /* 0x020fc40000000000 */
[----:B------:R-:W4:Y:S01]  /*1a410*/  LDL.LU R93, [R1+0x58] ;  /* 0x00005800015d7983 */ /* 0x000f220000300800 */
[----:B------:R-:W-:Y:S02]  /*1a420*/  SEL R35, R25, R10, P0 ;  /* 0x0000000a19237207 */ /* 0x000fe40000000000 */
[----:B------:R-:W-:Y:S01]  /*1a430*/  SEL R55, R11, R34, P0 ;  /* 0x000000220b377207 */ /* 0x000fe20000000000 */
[----:B------:R-:W4:Y:S01]  /*1a440*/  LDL R92, [R1+0x30] ;  /* 0x00003000015c7983 */ /* 0x000f220000100800 */
[----:B------:R-:W-:Y:S02]  /*1a450*/  SEL R25, R10, R25, P0 ;  /* 0x000000190a197207 */ /* 0x000fe40000000000 */
[----:B------:R-:W-:Y:S01]  /*1a460*/  SEL R34, R34, R11, P0 ;  /* 0x0000000b22227207 */ /* 0x000fe20000000000 */
[----:B------:R-:W4:Y:S01]  /*1a470*/  LDL R88, [R1+0x64] ;  /* 0x0000640001587983 */ /* 0x000f220000100800 */
        /* <DEDUP_REMOVED lines=10> */
[----:B0-----:R-:W-:Y:S02]  /*1a520*/  MOV R21, R5 ;  /* 0x0000000500157202 */ /* 0x001fe40000000f00 */
[----:B------:R-:W-:Y:S02]  /*1a530*/  SEL R26, R26, R9, P0 ;  /* 0x000000091a1a7207 */ /* 0x000fe40000000000 */
[----:B------:R-:W-:Y:S02]  /*1a540*/  SEL R41, R7, R28, P0 ;  /* 0x0000001c07297207 */ /* 0x000fe40000000000 */
[----:B------:R-:W-:-:S02]  /*1a550*/  SEL R28, R28, R7, P0 ;  /* 0x000000071c1c7207 */ /* 0x000fc40000000000 */
[----:B------:R-:W-:Y:S02]  /*1a560*/  SEL R57, R32, R91, P0 ;  /* 0x0000005b20397207 */ /* 0x000fe40000000000 */
[----:B------:R-:W-:Y:S02]  /*1a570*/  SEL R32, R91, R32, P0 ;  /* 0x000000205b207207 */ /* 0x000fe40000000000 */
[----:B------:R-:W-:Y:S01]  /*1a580*/  SEL R59, R98, R99, P0 ;  /* 0x00000063623b7207 */ /* 0x000fe20000000000 */
[----:B------:R-:W4:Y:S01]  /*1a590*/  LDL R91, [R1+0x10] ;  /* 0x00001000015b7983 */ /* 0x000f220000100800 */
        /* <DEDUP_REMOVED lines=39> */
[----:B------:R-:W-:-:S04]  /*1a810*/  LOP3.LUT R3, R8, 0x180, RZ, 0xc0, !PT ;  /* 0x0000018008037812 */ /* 0x000fc800078ec0ff */
[----:B------:R-:W-:Y:S01]  /*1a820*/  SHF.R.U64 R3, R3, 0x3, RZ ;  /* 0x0000000303037819 */ /* 0x000fe200000012ff */
[----:B------:R-:W-:Y:S01]  /*1a830*/  IMAD.X R9, RZ, RZ, R11, P4 ;  /* 0x000000ffff097224 */ /* 0x000fe200020e060b */
[----:B------:R-:W-:Y:S02]  /*1a840*/  LOP3.LUT R4, R79, 0x180, RZ, 0xc0, !PT ;  /* 0x000001804f047812 */ /* 0x000fe400078ec0ff */
[----:B------:R-:W-:Y:S02]  /*1a850*/  LOP3.LUT R6, R81, 0x180, RZ, 0xc0, !PT ;  /* 0x0000018051067812 */ /* 0x000fe400078ec0ff */
[----:B------:R-:W-:Y:S02]  /*1a860*/  LOP3.LUT R8, R3, R8, RZ, 0x3c, !PT ;  /* 0x0000000803087212 */ /* 0x000fe400078e3cff */
[----:B------:R-:W-:Y:S02]  /*1a870*/  LOP3.LUT R36, R85, 0x180, RZ, 0xc0, !PT ;  /* 0x0000018055247812 */ /* 0x000fe400078ec0ff */
[----:B------:R-:W-:-:S02]  /*1a880*/  SHF.R.U64 R4, R4, 0x3, RZ ;  /* 0x0000000304047819 */ /* 0x000fc400000012ff */
[----:B------:R-:W-:Y:S01]  /*1a890*/  SHF.R.U64 R6, R6, 0x3, RZ ;  /* 0x0000000306067819 */ /* 0x000fe200000012ff */
[--C-:B------:R-:W-:Y:S01]  /*1a8a0*/  IMAD.X R13, RZ, RZ, R11.reuse, P5 ;  /* 0x000000ffff0d7224 */ /* 0x100fe200028e060b */
[----:B------:R-:W-:Y:S01]  /*1a8b0*/  SHF.R.U64 R36, R36, 0x3, RZ ;  /* 0x0000000324247819 */ /* 0x000fe200000012ff */
[--C-:B------:R-:W-:Y:S01]  /*1a8c0*/  IMAD.X R83, RZ, RZ, R11.reuse, P3 ;  /* 0x000000ffff537224 */ /* 0x100fe200018e060b */
[----:B------:R-:W-:Y:S01]  /*1a8d0*/  MOV R86, R8 ;  /* 0x0000000800567202 */ /* 0x000fe20000000f00 */
[--C-:B------:R-:W-:Y:S01]  /*1a8e0*/  IMAD.X R7, RZ, RZ, R11.reuse, P2 ;  /* 0x000000ffff077224 */ /* 0x100fe200010e060b */
[----:B--2---:R0:W-:Y:S01]  /*1a8f0*/  SHFL.IDX PT, R8, R45, R14, 0x1c1f ;  /* 0x001c1f0e2d087589 */ /* 0x0041e200000e0000 */
[----:B------:R-:W-:Y:S01]  /*1a900*/  LOP3.LUT R82, R4, R79, RZ, 0x3c, !PT ;  /* 0x0000004f04527212 */ /* 0x000fe200078e3cff */
[----:B------:R-:W-:Y:S01]  /*1a910*/  IMAD.X R5, RZ, RZ, R11, P1 ;  /* 0x000000ffff057224 */ /* 0x000fe200008e060b */
[----:B------:R-:W-:Y:S02]  /*1a920*/  LOP3.LUT R6, R6, R81, RZ, 0x3c, !PT ;  /* 0x0000005106067212 */ /* 0x000fe400078e3cff */
[----:B------:R-:W-:Y:S01]  /*1a930*/  LOP3.LUT R4, R36, R85, RZ, 0x3c, !PT ;  /* 0x0000005524047212 */ /* 0x000fe200078e3cff */
[----:B------:R-:W-:Y:S01]  /*1a940*/  SHFL.IDX PT, R54, R39, R14, 0x1c1f ;  /* 0x001c1f0e27367589 */ /* 0x000fe200000e0000 */
[----:B0-----:R-:W-:-:S03]  /*1a950*/  LOP3.LUT R45, R14, 0x2, RZ, 0x3c, !PT ;  /* 0x000000020e2d7812 */ /* 0x001fc600078e3cff */
[----:B------:R-:W-:Y:S01]  /*1a960*/  SHFL.IDX PT, R31, R31, R14, 0x1c1f ;  /* 0x001c1f0e1f1f7589 */ /* 0x000fe200000e0000 */
[----:B------:R-:W-:Y:S01]  /*1a970*/  MOV R85, R12 ;  /* 0x0000000c00557202 */ /* 0x000fe20000000f00 */
[----:B------:R-:W4:Y:S01]  /*1a980*/  LDC.64 R80, c[0x0][0xc00] ;  /* 0x00030000ff507b82 */ /* 0x000f220000000a00 */
[----:B------:R-:W-:Y:S01]  /*1a990*/  MOV R82, R82 ;  /* 0x0000005200527202 */ /* 0x000fe20000000f00 */
[----:B------:R-:W-:Y:S01]  /*1a9a0*/  SHFL.IDX PT, R12, R33, R14, 0x1c1f ;  /* 0x001c1f0e210c7589 */ /* 0x000fe200000e0000 */
[----:B------:R-:W-:-:S03]  /*1a9b0*/  MOV R83, R6 ;  /* 0x0000000600537202 */ /* 0x000fc60000000f00 */
[----:B------:R-:W-:Y:S01]  /*1a9c0*/  SHFL.IDX PT, R39, R24, R45, 0x1c1f ;  /* 0x001c1f2d18277589 */ /* 0x000fe200000e0000 */
[----:B------:R-:W-:-:S03]  /*1a9d0*/  MOV R3, R10 ;  /* 0x0000000a00037202 */ /* 0x000fc60000000f00 */
[----:B------:R-:W0:Y:S01]  /*1a9e0*/  SHFL.IDX PT, R38, R15, R45, 0x1c1f ;  /* 0x001c1f2d0f267589 */ /* 0x000e2200000e0000 */
[----:B------:R-:W-:-:S03]  /*1a9f0*/  MOV R84, R4 ;  /* 0x0000000400547202 */ /* 0x000fc60000000f00 */
[----:B------:R-:W-:Y:S04]  /*1aa00*/  SHFL.IDX PT, R57, R57, R14, 0x1c1f ;  /* 0x001c1f0e39397589 */ /* 0x000fe800000e0000 */
[----:B------:R-:W-:Y:S04]  /*1aa10*/  SHFL.IDX PT, R55, R55, R14, 0x1c1f ;  /* 0x001c1f0e37377589 */ /* 0x000fe800000e0000 */
[----:B------:R-:W-:Y:S04]  /*1aa20*/  SHFL.IDX PT, R74, R71, R14, 0x1c1f ;  /* 0x001c1f0e474a7589 */ /* 0x000fe800000e0000 */
[----:B------:R-:W-:Y:S04]  /*1aa30*/  SHFL.IDX PT, R7, R75, R14, 0x1c1f ;  /* 0x001c1f0e4b077589 */ /* 0x000fe800000e0000 */
[----:B------:R-:W1:Y:S04]  /*1aa40*/  SHFL.IDX PT, R32, R32, R45, 0x1c1f ;  /* 0x001c1f2d20207589 */ /* 0x000e6800000e0000 */
[----:B------:R-:W2:Y:S04]  /*1aa50*/  SHFL.IDX PT, R34, R34, R45, 0x1c1f ;  /* 0x001c1f2d22227589 */ /* 0x000ea800000e0000 */
[----:B------:R-:W-:Y:S04]  /*1aa60*/  SHFL.IDX PT, R46, R35, R14, 0x1c1f ;  /* 0x001c1f0e232e7589 */ /* 0x000fe800000e0000 */
[----:B------:R-:W-:Y:S04]  /*1aa70*/  SHFL.IDX PT, R70, R47, R14, 0x1c1f ;  /* 0x001c1f0e2f467589 */ /* 0x000fe800000e0000 */
[----:B------:R-:W-:Y:S04]  /*1aa80*/  SHFL.IDX PT, R78, R51, R14, 0x1c1f ;  /* 0x001c1f0e334e7589 */ /* 0x000fe800000e0000 */
[----:B------:R-:W-:Y:S04]  /*1aa90*/  SHFL.IDX PT, R59, R59, R14, 0x1c1f ;  /* 0x001c1f0e3b3b7589 */ /* 0x000fe800000e0000 */
[----:B------:R-:W3:Y:S04]  /*1aaa0*/  SHFL.IDX PT, R25, R25, R45, 0x1c1f ;  /* 0x001c1f2d19197589 */ /* 0x000ee800000e0000 */
[----:B------:R-:W-:Y:S04]  /*1aab0*/  SHFL.IDX PT, R71, R120, R45, 0x1c1f ;  /* 0x001c1f2d78477589 */ /* 0x000fe800000e0000 */
[----:B------:R-:W4:Y:S04]  /*1aac0*/  SHFL.IDX PT, R98, R98, R45, 0x1c1f ;  /* 0x001c1f2d62627589 */ /* 0x000f2800000e0000 */
[----:B------:R-:W-:Y:S04]  /*1aad0*/  SHFL.IDX PT, R79, R128, R45, 0x1c1f ;  /* 0x001c1f2d804f7589 */ /* 0x000fe800000e0000 */
[----:B------:R-:W4:Y:S04]  /*1aae0*/  SHFL.IDX PT, R75, R122, R45, 0x1c1f ;  /* 0x001c1f2d7a4b7589 */ /* 0x000f2800000e0000 */
        /* <DEDUP_REMOVED lines=13> */
[----:B------:R-:W4:Y:S04]  /*1abc0*/  SHFL.IDX PT, R26, R26, R45, 0x1c1f ;  /* 0x001c1f2d1a1a7589 */ /* 0x000f2800000e0000 */
[----:B------:R-:W-:Y:S04]  /*1abd0*/  SHFL.IDX PT, R27, R27, R45, 0x1c1f ;  /* 0x001c1f2d1b1b7589 */ /* 0x000fe800000e0000 */
[----:B------:R-:W4:Y:S04]  /*1abe0*/  SHFL.IDX PT, R24, R103, R45, 0x1c1f ;  /* 0x001c1f2d67187589 */ /* 0x000f2800000e0000 */
[----:B------:R-:W-:Y:S04]  /*1abf0*/  SHFL.IDX PT, R60, R111, R45, 0x1c1f ;  /* 0x001c1f2d6f3c7589 */ /* 0x000fe800000e0000 */
[----:B------:R-:W4:Y:S04]  /*1ac00*/  SHFL.IDX PT, R106, R106, R45, 0x1c1f ;  /* 0x001c1f2d6a6a7589 */ /* 0x000f2800000e0000 */
[----:B------:R-:W4:Y:S04]  /*1ac10*/  SHFL.IDX PT, R28, R28, R45, 0x1c1f ;  /* 0x001c1f2d1c1c7589 */ /* 0x000f2800000e0000 */
[----:B------:R-:W-:Y:S04]  /*1ac20*/  SHFL.IDX PT, R67, R30, R45, 0x1c1f ;  /* 0x001c1f2d1e437589 */ /* 0x000fe800000e0000 */
[----:B------:R-:W4:Y:S04]  /*1ac30*/  SHFL.IDX PT, R29, R29, R45, 0x1c1f ;  /* 0x001c1f2d1d1d7589 */ /* 0x000f2800000e0000 */
[----:B------:R-:W-:Y:S04]  /*1ac40*/  SHFL.IDX PT, R14, R125, R45, 0x1c1f ;  /* 0x001c1f2d7d0e7589 */ /* 0x000fe800000e0000 */
[----:B------:R-:W-:Y:S04]  /*1ac50*/  SHFL.IDX PT, R133, R133, R45, 0x1c1f ;  /* 0x001c1f2d85857589 */ /* 0x000fe800000e0000 */
[----:B------:R-:W4:Y:S04]  /*1ac60*/  SHFL.IDX PT, R15, R114, R45, 0x1c1f ;  /* 0x001c1f2d720f7589 */ /* 0x000f2800000e0000 */
[----:B------:R-:W4:Y:S04]  /*1ac70*/  SHFL.IDX PT, R126, R126, R45, 0x1c1f ;  /* 0x001c1f2d7e7e7589 */ /* 0x000f2800000e0000 */
[----:B------:R-:W4:Y:S04]  /*1ac80*/  SHFL.IDX PT, R13, R130, R45, 0x1c1f ;  /* 0x001c1f2d820d7589 */ /* 0x000f2800000e0000 */
[----:B------:R4:W4:Y:S01]  /*1ac90*/  SHFL.IDX PT, R119, R119, R45, 0x1c1f ;  /* 0x001c1f2d77777589 */ /* 0x00092200000e0000 */
[----:B0-----:R-:W-:-:S02]  /*1aca0*/  SEL R36, R31, R38, P0 ;  /* 0x000000261f247207 */ /* 0x001fc40000000000 */
[----:B-1----:R-:W-:Y:S02]  /*1acb0*/  SEL R37, R12, R39, P0 ;  /* 0x000000270c257207 */ /* 0x002fe40000000000 */
[----:B------:R-:W-:Y:S02]  /*1acc0*/  SEL R38, R38, R31, P0 ;  /* 0x0000001f26267207 */ /* 0x000fe40000000000 */
[----:B------:R-:W-:Y:S02]  /*1acd0*/  SEL R39, R39, R12, P0 ;  /* 0x0000000c27277207 */ /* 0x000fe40000000000 */
[----:B------:R-:W-:Y:S02]  /*1ace0*/  SEL R40, R57, R32, P0 ;  /* 0x0000002039287207 */ /* 0x000fe40000000000 */
[----:B------:R-:W-:Y:S02]  /*1acf0*/  SEL R42, R32, R57, P0 ;  /* 0x00000039202a7207 */ /* 0x000fe40000000000 */
[----:B--2---:R-:W-:-:S02]  /*1ad00*/  SEL R41, R55, R34, P0 ;  /* 0x0000002237297207 */ /* 0x004fc40000000000 */
[----:B---3--:R-:W-:Y:S02]  /*1ad10*/  SEL R43, R34, R55, P0 ;  /* 0x00000037222b7207 */ /* 0x008fe40000000000 */
        /* <DEDUP_REMOVED lines=65> */
[----:B------:R-:W-:Y:S01]  /*1b130*/  F2FP.BF16.F32.PACK_AB R7, R35, R34 ;  /* 0x000000222307723e */ /* 0x000fe200000010ff */
[----:B------:R-:W-:Y:S04]  /*1b140*/  STSM.16.M88.4 [R86], R12 ;  /* 0x0000000c56007844 */ /* 0x000fe80000000200 */
[----:B------:R0:W-:Y:S04]  /*1b150*/  STSM.16.M88.4 [R82], R24 ;  /* 0x0000001852007844 */ /* 0x0001e80000000200 */
[----:B------:R-:W-:Y:S04]  /*1b160*/  STSM.16.M88.4 [R83], R28 ;  /* 0x0000001c53007844 */ /* 0x000fe80000000200 */
[----:B------:R2:W-:Y:S01]  /*1b170*/  STSM.16.M88.4 [R84], R4 ;  /* 0x0000000454007844 */ /* 0x0005e20000000200 */
[----:B------:R-:W-:Y:S01]  /*1b180*/  ISETP.NE.U32.AND P0, PT, RZ, UR4, PT ;  /* 0x00000004ff007c0c */ /* 0x000fe2000bf05070 */
[----:B------:R-:W-:-:S02]  /*1b190*/  IMAD.MOV.U32 R3, RZ, RZ, RZ ;  /* 0x000000ffff037224 */ /* 0x000fc400078e00ff */
[----:B-1----:R-:W-:Y:S01]  /*1b1a0*/  IMAD.WIDE R8, R93, 0x4, R80 ;  /* 0x000000045d087825 */ /* 0x002fe200078e0250 */
[----:B------:R-:W-:Y:S01]  /*1b1b0*/  ISETP.NE.AND.EX P0, PT, RZ, UR5, PT, P0 ;  /* 0x00000005ff007c0c */ /* 0x000fe2000bf05300 */
[----:B------:R-:W-:Y:S01]  /*1b1c0*/  BAR.SYNC.DEFER_BLOCKING 0x1, 0x180 ;  /* 0x0046000000007b1d */ /* 0x000fe20000010000 */
[----:B------:R-:W-:Y:S01]  /*1b1d0*/  ISETP.NE.U32.AND P1, PT, RZ, UR6, PT ;  /* 0x00000006ff007c0c */ /* 0x000fe2000bf25070 */
[----:B0-----:R-:W-:Y:S01]  /*1b1e0*/  IMAD.MOV.U32 R24, RZ, RZ, 0x9b8 ;  /* 0x000009b8ff187424 */ /* 0x001fe200078e00ff */
[----:B------:R-:W-:-:S05]  /*1b1f0*/  ISETP.GT.AND P3, PT, R90, 0x1, PT ;  /* 0x000000015a00780c */ /* 0x000fca0003f64270 */
[----:B------:R-:W0:Y:S01]  /*1b200*/  LDC R80, c[0x0][0xbe8] ;  /* 0x0002fa00ff507b82 */ /* 0x000e220000000800 */
[----:B------:R-:W-:-:S07]  /*1b210*/  ISETP.NE.U32.AND P2, PT, RZ, UR4, PT ;  /* 0x00000004ff007c0c */ /* 0x000fce000bf45070 */
[----:B------:R-:W1:Y:S01]  /*1b220*/  LDC.64 R14, c[0x0][0xba8] ;  /* 0x0002ea00ff0e7b82 */ /* 0x000e620000000a00 */
[----:B------:R-:W3:Y:S01]  /*1b230*/  @P0 LDG.E R3, desc[UR42][R8.64] ;  /* 0x0000002a08030981 */ /* 0x000ee2000c1e1900 */
[----:B------:R-:W-:Y:S02]  /*1b240*/  ISETP.NE.AND.EX P1, PT, RZ, UR7, PT, P1 ;  /* 0x00000007ff007c0c */ /* 0x000fe4000bf25310 */
[----:B------:R-:W-:-:S04]  /*1b250*/  SEL R24, R24, 0x978, P3 ;  /* 0x0000097818187807 */ /* 0x000fc80001800000 */
[----:B--2---:R-:W2:Y:S08]  /*1b260*/  LDC.64 R6, c[0x0][R24+0x220] ;  /* 0x0000880018067b82 */ /* 0x004eb00000000a00 */
[----:B------:R-:W4:Y:S08]  /*1b270*/  @P1 LDC.64 R4, c[0x0][0xc08] ;  /* 0x00030200ff041b82 */ /* 0x000f300000000a00 */
[----:B------:R-:W1:Y:S01]  /*1b280*/  LDC.64 R10, c[0x0][R24+0x218] ;  /* 0x00008600180a7b82 */ /* 0x000e620000000a00 */
[----:B------:R-:W-:Y:S01]  /*1b290*/  ULDC UR6, c[0x0][0xa88] ;  /* 0x0002a20000067ab9 */ /* 0x000fe20000000800 */
[----:B0-----:R-:W-:-:S06]  /*1b2a0*/  ISETP.NE.AND P4, PT, R80, 0x1, PT ;  /* 0x000000015000780c */ /* 0x001fcc0003f85270 */
[----:B------:R-:W0:Y:S01]  /*1b2b0*/  LDC.64 R12, c[0x0][R24+0x228] ;  /* 0x00008a00180c7b82 */ /* 0x000e220000000a00 */
[----:B------:R-:W-:Y:S02]  /*1b2c0*/  IMAD.U32 R85, RZ, RZ, UR6 ;  /* 0x00000006ff557e24 */ /* 0x000fe4000f8e00ff */
[----:B----4-:R-:W-:-:S05]  /*1b2d0*/  @P1 IMAD.WIDE R4, R93, 0x4, R4 ;  /* 0x000000045d041825 */ /* 0x010fca00078e0204 */
[----:B------:R-:W4:Y:S01]  /*1b2e0*/  @P4 LDC R26, c[0x0][0xbec] ;  /* 0x0002fb00ff1a4b82 */ /* 0x000f220000000800 */
[----:B------:R2:W5:Y:S01]  /*1b2f0*/  @P1 LDG.E R85, desc[UR42][R4.64] ;  /* 0x0000002a04551981 */ /* 0x000562000c1e1900 */
[----:B------:R-:W-:-:S06]  /*1b300*/  ISETP.NE.AND.EX P2, PT, RZ, UR5, PT, P2 ;  /* 0x00000005ff007c0c */ /* 0x000fcc000bf45320 */
[----:B------:R-:W4:Y:S08]  /*1b310*/  @P4 LDC R87, c[0x0][0xbf0] ;  /* 0x0002fc00ff574b82 */ /* 0x000f300000000800 */
[----:B--2---:R2:W2:Y:S01]  /*1b320*/  LDC.64 R4, c[0x0][R24+0x210] ;  /* 0x0000840018047b82 */ /* 0x0044a20000000a00 */
[----:B------:R-:W-:Y:S02]  /*1b330*/  SHF.R.S32.HI R25, RZ, 0x1f, R93 ;  /* 0x0000001fff197819 */ /* 0x000fe4000001145d */
[----:B------:R-:W-:-:S02]  /*1b340*/  SEL R81, R93, RZ, !P2 ;  /* 0x000000ff5d517207 */ /* 0x000fc40005000000 */
[----:B------:R-:W-:-:S03]  /*1b350*/  SEL R25, R25, RZ, !P2 ;  /* 0x000000ff19197207 */ /* 0x000fc60005000000 */
[----:B------:R-:W-:Y:S01]  /*1b360*/  IMAD R7, R7, R81, RZ ;  /* 0x0000005107077224 */ /* 0x000fe200078e02ff */
[----:B------:R-:W-:Y:S01]  /*1b370*/  SEL R27, R88, RZ, P3 ;  /* 0x000000ff581b7207 */ /* 0x000fe20001800000 */
[----:B-1----:R-:W1:Y:S02]  /*1b380*/  @!P3 LDC R14, c[0x0][0xb50] ;  /* 0x0002d400ff0ebb82 */ /* 0x002e640000000800 */
[C---:B------:R-:W-:Y:S02]  /*1b390*/  IMAD R31, R6.reuse, R25, R7 ;  /* 0x00000019061f7224 */ /* 0x040fe400078e0207 */
[----:B------:R-:W-:-:S04]  /*1b3a0*/  IMAD.WIDE.U32 R6, R6, R81, RZ ;  /* 0x0000005106067225 */ /* 0x000fc800078e00ff */
[-C--:B------:R-:W-:Y:S01]  /*1b3b0*/  IMAD R29, R11, R89.reuse, RZ ;  /* 0x000000590b1d7224 */ /* 0x080fe200078e02ff */
[----:B------:R-:W1:Y:S01]  /*1b3c0*/  @!P3 LDC R15, c[0x0][0xb54] ;  /* 0x0002d500ff0fbb82 */ /* 0x000e620000000800 */
[----:B------:R-:W-:-:S04]  /*1b3d0*/  IMAD.WIDE.U32 R10, R10, R89, RZ ;  /* 0x000000590a0a7225 */ /* 0x000fc800078e00ff */
[----:B------:R-:W-:Y:S02]  /*1b3e0*/  IMAD.IADD R25, R92, 0x1, R91 ;  /* 0x000000015c197824 */ /* 0x000fe400078e025b */
[----:B------:R-:W-:Y:S02]  /*1b3f0*/  IMAD.IADD R28, R11, 0x1, R29 ;  /* 0x000000010b1c7824 */ /* 0x000fe400078e021d */
[----:B------:R-:W-:Y:S02]  /*1b400*/  IMAD.IADD R11, R7, 0x1, R31 ;  /* 0x00000001070b7824 */ /* 0x000fe400078e021f */
[----:B------:R-:W-:Y:S02]  /*1b410*/  IMAD.MOV.U32 R7, RZ, RZ, R25 ;  /* 0x000000ffff077224 */ /* 0x000fe400078e0019 */
[-C--:B0-----:R-:W-:Y:S02]  /*1b420*/  IMAD R29, R13, R27.reuse, RZ ;  /* 0x0000001b0d1d7224 */ /* 0x081fe400078e02ff */
[----:B------:R-:W-:-:S04]  /*1b430*/  IMAD.WIDE.U32 R12, R12, R27, RZ ;  /* 0x0000001b0c0c7225 */ /* 0x000fc800078e00ff */
[----:B------:R-:W-:Y:S01]  /*1b440*/  IMAD.IADD R29, R13, 0x1, R29 ;  /* 0x000000010d1d7824 */ /* 0x000fe200078e021d */
[--C-:B---3--:R-:W-:Y:S01]  /*1b450*/  IADD3 R10, P2, P5, R6, R10, R3.reuse ;  /* 0x0000000a060a7210 */ /* 0x108fe20007d5e003 */
[----:B----4-:R-:W-:Y:S01]  /*1b460*/  @P4 IMAD.HI.U32 R6, R25, R26, RZ ;  /* 0x0000001a19064227 */ /* 0x010fe200078e00ff */
        /* <DEDUP_REMOVED lines=12> */
[----:B-1----:R-:W-:-:S03]  /*1b530*/  LEA R14, P2, R12, R14, 0x2 ;  /* 0x0000000e0c0e7211 */ /* 0x002fc600078410ff */
[----:B------:R-:W-:-:S05]  /*1b540*/  IMAD.IADD R4, R13, 0x1, R5 ;  /* 0x000000010d047824 */ /* 0x000fca00078e0205 */
[----:B------:R-:W-:Y:S01]  /*1b550*/  LEA.HI.X R15, R12, R15, R4, 0x2, P2 ;  /* 0x0000000f0c0f7211 */ /* 0x000fe200010f1404 */
[----:B------:R-:W-:Y:S06]  /*1b560*/  @P1 BRA `(.L_x_10180) ;  /* 0x0000000000101947 */ /* 0x000fec0003800000 */
[----:B------:R-:W-:Y:S05]  /*1b570*/  @!P0 BRA `(.L_x_10180) ;  /* 0x00000000000c8947 */ /* 0x000fea0003800000 */
[----:B------:R-:W2:Y:S04]  /*1b580*/  LDG.E R4, desc[UR42][R8.64] ;  /* 0x0000002a08047981 */ /* 0x000ea8000c1e1900 */
[----:B-----5:R-:W2:Y:S02]  /*1b590*/  LDG.E R85, desc[UR42][R8.64+0x4] ;  /* 0x0000042a08557981 */ /* 0x020ea4000c1e1900 */
[----:B--2---:R-:W-:-:S07]  /*1b5a0*/  IMAD.IADD R85, R85, 0x1, -R4 ;  /* 0x0000000155557824 */ /* 0x004fce00078e0a04 */
.L_x_10180:
        /* <DEDUP_REMOVED lines=13> */
[----:B--2---:R-:W-:-:S04]  /*1b680*/  IMAD.IADD R11, R9, 0x1, R91 ;  /* 0x00000001090b7824 */ /* 0x004fc800078e025b */
[C---:B------:R-:W-:Y:S01]  /*1b690*/  VIADD R9, R11.reuse, 0x8 ;  /* 0x000000080b097836 */ /* 0x040fe20000000000 */
[----:B------:R-:W-:-:S04]  /*1b6a0*/  ISETP.GE.OR P1, PT, R11, R82, P0 ;  /* 0x000000520b00720c */ /* 0x000fc80000726670 */
[----:B------:R-:W-:-:S09]  /*1b6b0*/  ISETP.GE.OR P0, PT, R9, R82, P0 ;  /* 0x000000520900720c */ /* 0x000fd20000706670 */
[----:B0-----:R0:W-:Y:S04]  /*1b6c0*/  @!P1 ST.E desc[UR42][R4.64], R0 ;  /* 0x0000000004009985 */ /* 0x0011e8000c10192a */
[----:B------:R0:W-:Y:S01]  /*1b6d0*/  @!P0 ST.E desc[UR42][R6.64], R2 ;  /* 0x0000000206008985 */ /* 0x0001e2000c10192a */
[----:B------:R-:W-:Y:S05]  /*1b6e0*/  @P3 BRA `(.L_x_10181) ;  /* 0x00000008001c3947 */ /* 0x000fea0003800000 */
[----:B------:R-:W0:Y:S01]  /*1b6f0*/  LDL R84, [R1+0x50] ;  /* 0x0000500001547983 */ /* 0x000e220000100800 */
[----:B------:R-:W1:Y:S01]  /*1b700*/  @P4 LDC R39, c[0x0][0xbec] ;  /* 0x0002fb00ff274b82 */ /* 0x000e620000000800 */
[----:B------:R-:W-:Y:S02]  /*1b710*/  ULDC.64 UR4, c[0x0][0xaa0] ;  /* 0x0002a80000047ab9 */ /* 0x000fe40000000a00 */
[----:B------:R-:W5:Y:S04]  /*1b720*/  LDL R46, [R1+0x84] ;  /* 0x00008400012e7983 */ /* 0x000f680000100800 */
[----:B------:R-:W5:Y:S01]  /*1b730*/  LDL R45, [R1+0x60] ;  /* 0x00006000012d7983 */ /* 0x000f620000100800 */
[----:B------:R-:W2:Y:S03]  /*1b740*/  @P4 LDC R41, c[0x0][0xbf0] ;  /* 0x0002fc00ff294b82 */ /* 0x000ea60000000800 */
[----:B------:R-:W5:Y:S04]  /*1b750*/  LDL R44, [R1+0x80] ;  /* 0x00008000012c7983 */ /* 0x000f680000100800 */
[----:B------:R-:W5:Y:S01]  /*1b760*/  LDL R42, [R1+0x68] ;  /* 0x00006800012a7983 */ /* 0x000f620000100800 */
[----:B------:R-:W3:Y:S02]  /*1b770*/  S2R R8, SR_TID.X ;  /* 0x0000000000087919 */ /* 0x000ee40000002100 */
[----:B---3--:R-:W-:-:S05]  /*1b780*/  VIADD R87, R8, 0xffffff80 ;  /* 0xffffff8008577836 */ /* 0x008fca0000000000 */
[----:B------:R-:W-:-:S04]  /*1b790*/  SHF.R.S32.HI R86, RZ, 0x1f, R87 ;  /* 0x0000001fff567819 */ /* 0x000fc80000011457 */
[----:B------:R-:W-:-:S04]  /*1b7a0*/  LEA.HI R86, R86, R87, RZ, 0x2 ;  /* 0x0000005756567211 */ /* 0x000fc800078f10ff */
[----:B------:R-:W-:Y:S02]  /*1b7b0*/  SHF.R.S32.HI R86, RZ, 0x2, R86 ;  /* 0x00000002ff567819 */ /* 0x000fe40000011456 */
[----:B------:R-:W-:-:S04]  /*1b7c0*/  SHF.R.S32.HI R36, RZ, 0x1f, R87 ;  /* 0x0000001fff247819 */ /* 0x000fc80000011457 */
[----:B------:R-:W-:-:S04]  /*1b7d0*/  LEA.HI R36, R36, R87, RZ, 0x2 ;  /* 0x0000005724247211 */ /* 0x000fc800078f10ff */
[----:B------:R-:W-:-:S05]  /*1b7e0*/  LOP3.LUT R36, R36, 0xfffffffc, RZ, 0xc0, !PT ;  /* 0xfffffffc24247812 */ /* 0x000fca00078ec0ff */
[----:B------:R-:W-:Y:S02]  /*1b7f0*/  IMAD.IADD R36, R87, 0x1, -R36 ;  /* 0x0000000157247824 */ /* 0x000fe400078e0a24 */
[C---:B------:R-:W-:Y:S01]  /*1b800*/  IMAD.IADD R43, R86.reuse, 0x1, R91 ;  /* 0x00000001562b7824 */ /* 0x040fe200078e025b */
[----:B------:R-:W-:Y:S01]  /*1b810*/  BSSY B1, `(.L_x_10182) ;  /* 0x0000061000017945 */ /* 0x000fe20003800000 */
[----:B0-----:R-:W-:-:S04]  /*1b820*/  IMAD R5, R86, 0x20, R84 ;  /* 0x0000002056057824 */ /* 0x001fc800078e0254 */
[----:B------:R-:W-:-:S03]  /*1b830*/  IMAD.WIDE R20, R5, 0x2, R20 ;  /* 0x0000000205147825 */ /* 0x000fc600078e0214 */
[----:B------:R-:W-:-:S04]  /*1b840*/  IADD3 R5, P5, R20, 0x7800, RZ ;  /* 0x0000780014057810 */ /* 0x000fc80007fbe0ff */
[----:B------:R-:W-:-:S04]  /*1b850*/  LOP3.LUT R0, R5, 0x180, RZ, 0xc0, !PT ;  /* 0x0000018005007812 */ /* 0x000fc800078ec0ff */
[----:B------:R-:W-:Y:S02]  /*1b860*/  SHF.R.U64 R0, R0, 0x3, RZ ;  /* 0x0000000300007819 */ /* 0x000fe400000012ff */
[----:B------:R-:W-:Y:S02]  /*1b870*/  LOP3.LUT R7, R20, 0x180, RZ, 0xc0, !PT ;  /* 0x0000018014077812 */ /* 0x000fe400078ec0ff */
[----:B------:R-:W-:Y:S01]  /*1b880*/  LOP3.LUT R32, R0, R5, RZ, 0x3c, !PT ;  /* 0x0000000500207212 */ /* 0x000fe200078e3cff */
[----:B------:R-:W-:Y:S01]  /*1b890*/  IMAD R0, R83, UR4, RZ ;  /* 0x0000000453007c24 */ /* 0x000fe2000f8e02ff */
[C---:B------:R-:W-:Y:S02]  /*1b8a0*/  IADD3 R9, P0, R20.reuse, 0x1800, RZ ;  /* 0x0000180014097810 */ /* 0x040fe40007f1e0ff */
[C---:B------:R-:W-:Y:S01]  /*1b8b0*/  IADD3 R13, P1, R20.reuse, 0x3000, RZ ;  /* 0x00003000140d7810 */ /* 0x040fe20007f3e0ff */
[C---:B------:R-:W-:Y:S01]  /*1b8c0*/  IMAD R37, R3.reuse, UR5, R0 ;  /* 0x0000000503257c24 */ /* 0x040fe2000f8e0200 */
[C---:B------:R-:W-:Y:S01]  /*1b8d0*/  IADD3 R25, P2, R20.reuse, 0x4800, RZ ;  /* 0x0000480014197810 */ /* 0x040fe20007f5e0ff */
[----:B------:R-:W-:Y:S01]  /*1b8e0*/  IMAD.WIDE.U32 R2, R3, UR4, RZ ;  /* 0x0000000403027c25 */ /* 0x000fe2000f8e00ff */
[----:B------:R-:W-:Y:S01]  /*1b8f0*/  IADD3 R29, P3, R20, 0x6000, RZ ;  /* 0x00006000141d7810 */ /* 0x000fe20007f7e0ff */
[----:B------:R-:W-:Y:S01]  /*1b900*/  ULDC.64 UR4, c[0x0][0xae8] ;  /* 0x0002ba0000047ab9 */ /* 0x000fe20000000a00 */
[----:B------:R-:W-:Y:S01]  /*1b910*/  SHF.R.U64 R7, R7, 0x3, RZ ;  /* 0x0000000307077819 */ /* 0x000fe200000012ff */
[----:B------:R-:W-:Y:S01]  /*1b920*/  IMAD R0, R36, 0x60, R86 ;  /* 0x0000006024007824 */ /* 0x000fe200078e0256 */
[----:B------:R-:W-:Y:S01]  /*1b930*/  LOP3.LUT R8, R9, 0x180, RZ, 0xc0, !PT ;  /* 0x0000018009087812 */ /* 0x000fe200078ec0ff */
[----:B------:R-:W-:Y:S01]  /*1b940*/  IMAD.IADD R3, R3, 0x1, R37 ;  /* 0x0000000103037824 */ /* 0x000fe200078e0225 */
[----:B------:R-:W-:-:S02]  /*1b950*/  LOP3.LUT R12, R13, 0x180, RZ, 0xc0, !PT ;  /* 0x000001800d0c7812 */ /* 0x000fc400078ec0ff */
[----:B------:R-:W-:Y:S02]  /*1b960*/  LOP3.LUT R24, R25, 0x180, RZ, 0xc0, !PT ;  /* 0x0000018019187812 */ /* 0x000fe400078ec0ff */
[----:B------:R-:W-:Y:S02]  /*1b970*/  LOP3.LUT R28, R29, 0x180, RZ, 0xc0, !PT ;  /* 0x000001801d1c7812 */ /* 0x000fe400078ec0ff */
[----:B------:R-:W-:Y:S01]  /*1b980*/  LOP3.LUT R20, R7, R20, RZ, 0x3c, !PT ;  /* 0x0000001407147212 */ /* 0x000fe200078e3cff */
[----:B------:R-:W-:Y:S01]  /*1b990*/  IMAD.IADD R36, R91, 0x1, R0 ;  /* 0x000000015b247824 */ /* 0x000fe200078e0200 */
[----:B------:R-:W-:Y:S01]  /*1b9a0*/  SHF.R.U64 R8, R8, 0x3, RZ ;  /* 0x0000000308087819 */ /* 0x000fe200000012ff */
[----:B------:R-:W-:Y:S01]  /*1b9b0*/  IMAD.WIDE.U32 R2, R89, UR4, R2 ;  /* 0x0000000459027c25 */ /* 0x000fe2000f8e0002 */
[----:B------:R-:W-:Y:S01]  /*1b9c0*/  SHF.R.U64 R12, R12, 0x3, RZ ;  /* 0x000000030c0c7819 */ /* 0x000fe200000012ff */
[----:B------:R0:W5:Y:S01]  /*1b9d0*/  LD.E.128 R4, desc[UR42][R20.64] ;  /* 0x0000002a14047980 */ /* 0x000162000c101d00 */
[----:B------:R-:W-:-:S02]  /*1b9e0*/  SHF.R.U64 R24, R24, 0x3, RZ ;  /* 0x0000000318187819 */ /* 0x000fc400000012ff */
[----:B------:R-:W-:Y:S01]  /*1b9f0*/  SHF.R.U64 R28, R28, 0x3, RZ ;  /* 0x000000031c1c7819 */ /* 0x000fe200000012ff */
[----:B-1----:R-:W-:Y:S01]  /*1ba00*/  @P4 IMAD.HI.U32 R0, R36, R39, RZ ;  /* 0x0000002724004227 */ /* 0x002fe200078e00ff */
[----:B------:R-:W-:Y:S02]  /*1ba10*/  LOP3.LUT R8, R8, R9, RZ, 0x3c, !PT ;  /* 0x0000000908087212 */ /* 0x000fe400078e3cff */
[----:B------:R-:W-:Y:S01]  /*1ba20*/  LOP3.LUT R12, R12, R13, RZ, 0x3c, !PT ;  /* 0x0000000d0c0c7212 */ /* 0x000fe200078e3cff */
[----:B------:R-:W-:Y:S01]  /*1ba30*/  IMAD R3, R89, UR5, R3 ;  /* 0x0000000559037c24 */ /* 0x000fe2000f8e0203 */
[----:B0-----:R-:W-:Y:S01]  /*1ba40*/  SHF.R.S32.HI R20, RZ, 0x1f, R81 ;  /* 0x0000001fff147819 */ /* 0x001fe20000011451 */
[--C-:B------:R-:W-:Y:S01]  /*1ba50*/  IMAD.X R9, RZ, RZ, R21.reuse, P0 ;  /* 0x000000ffff097224 */ /* 0x100fe200000e0615 */
[----:B------:R-:W-:Y:S01]  /*1ba60*/  LOP3.LUT R24, R24, R25, RZ, 0x3c, !PT ;  /* 0x0000001918187212 */ /* 0x000fe200078e3cff */
[--C-:B------:R-:W-:Y:S01]  /*1ba70*/  IMAD.X R13, RZ, RZ, R21.reuse, P1 ;  /* 0x000000ffff0d7224 */ /* 0x100fe200008e0615 */
[----:B------:R-:W-:Y:S01]  /*1ba80*/  LOP3.LUT R28, R28, R29, RZ, 0x3c, !PT ;  /* 0x0000001d1c1c7212 */ /* 0x000fe200078e3cff */
[--C-:B------:R-:W-:Y:S01]  /*1ba90*/  IMAD.X R25, RZ, RZ, R21.reuse, P2 ;  /* 0x000000ffff197224 */ /* 0x100fe200010e0615 */
[----:B------:R-:W-:Y:S01]  /*1baa0*/  ULDC.64 UR4, c[0x0][0xaf0] ;  /* 0x0002bc0000047ab9 */ /* 0x000fe20000000a00 */
[--C-:B------:R-:W-:Y:S01]  /*1bab0*/  IMAD.X R29, RZ, RZ, R21.reuse, P3 ;  /* 0x000000ffff1d7224 */ /* 0x100fe200018e0615 */
[----:B------:R-:W5:Y:S01]  /*1bac0*/  LD.E.128 R8, desc[UR42][R8.64] ;  /* 0x0000002a08087980 */ /* 0x000f62000c101d00 */
[----:B------:R-:W-:-:S02]  /*1bad0*/  IMAD.X R33, RZ, RZ, R21, P5 ;  /* 0x000000ffff217224 */ /* 0x000fc400028e0615 */
[----:B------:R-:W-:Y:S01]  /*1bae0*/  IMAD.MOV.U32 R21, RZ, RZ, R36 ;  /* 0x000000ffff157224 */ /* 0x000fe200078e0024 */
[----:B--2---:R-:W-:Y:S01]  /*1baf0*/  @P4 SHF.R.U32.HI R21, RZ, R41, R0 ;  /* 0x00000029ff154219 */ /* 0x004fe20000011600 */
[----:B------:R-:W-:Y:S01]  /*1bb00*/  IMAD R20, R20, UR4, RZ ;  /* 0x0000000414147c24 */ /* 0x000fe2000f8e02ff */
[----:B------:R-:W5:Y:S01]  /*1bb10*/  LD.E.128 R12, desc[UR42][R12.64] ;  /* 0x0000002a0c0c7980 */ /* 0x000f62000c101d00 */
[C---:B------:R-:W-:Y:S01]  /*1bb20*/  IMAD.WIDE.U32 R2, R81.reuse, UR4, R2 ;  /* 0x0000000451027c25 */ /* 0x040fe2000f8e0002 */
[--C-:B------:R-:W-:Y:S02]  /*1bb30*/  SHF.R.S32.HI R0, RZ, 0x1f, R21.reuse ;  /* 0x0000001fff007819 */ /* 0x100fe40000011415 */
[----:B------:R-:W5:Y:S01]  /*1bb40*/  LD.E.128 R24, desc[UR42][R24.64] ;  /* 0x0000002a18187980 */ /* 0x000f62000c101d00 */
[----:B------:R-:W-:Y:S01]  /*1bb50*/  IMAD R37, R81, UR5, R20 ;  /* 0x0000000551257c24 */ /* 0x000fe2000f8e0214 */
[----:B------:R-:W-:Y:S01]  /*1bb60*/  ULDC.64 UR4, c[0x0][0xae0] ;  /* 0x0002b80000047ab9 */ /* 0x000fe20000000a00 */
[----:B------:R-:W-:Y:S01]  /*1bb70*/  IMAD.MOV R39, RZ, RZ, -R21 ;  /* 0x000000ffff277224 */ /* 0x000fe200078e0a15 */
[----:B------:R-:W5:Y:S01]  /*1bb80*/  LD.E.128 R28, desc[UR42][R28.64] ;  /* 0x0000002a1c1c7980 */ /* 0x000f62000c101d00 */
[----:B------:R-:W-:-:S02]  /*1bb90*/  IMAD.IADD R3, R3, 0x1, R37 ;  /* 0x0000000103037824 */ /* 0x000fc400078e0225 */
[----:B------:R-:W-:Y:S01]  /*1bba0*/  IMAD R0, R0, UR4, RZ ;  /* 0x0000000400007c24 */ /* 0x000fe2000f8e02ff */
[----:B------:R-:W5:Y:S01]  /*1bbb0*/  LD.E.128 R32, desc[UR42][R32.64] ;  /* 0x0000002a20207980 */ /* 0x000f62000c101d00 */
[----:B------:R-:W-:Y:S02]  /*1bbc0*/  IMAD R37, R80, R39, R36 ;  /* 0x0000002750257224 */ /* 0x000fe400078e0224 */
[C---:B------:R-:W-:Y:S01]  /*1bbd0*/  IMAD R39, R21.reuse, UR5, R0 ;  /* 0x0000000515277c24 */ /* 0x040fe2000f8e0200 */
[----:B------:R-:W-:Y:S01]  /*1bbe0*/  @!PT LDS RZ, [RZ] ;  /* 0x00000000fffff984 */ /* 0x000fe20000000800 */
[----:B------:R-:W-:Y:S01]  /*1bbf0*/  @!PT LDS RZ, [RZ] ;  /* 0x00000000fffff984 */ /* 0x000fe20000000800 */
[----:B------:R-:W-:Y:S01]  /*1bc00*/  @!PT LDS RZ, [RZ] ;  /* 0x00000000fffff984 */ /* 0x000fe20000000800 */
[----:B------:R-:W-:Y:S01]  /*1bc10*/  @!PT LDS RZ, [RZ] ;  /* 0x00000000fffff984 */ /* 0x000fe20000000800 */
[----:B------:R0:W-:Y:S06]  /*1bc20*/  MEMBAR.ALL.CTA ;  /* 0x0000000000007992 */ /* 0x0001ec0000008000 */
[----:B0-----:R-:W0:Y:S01]  /*1bc30*/  FENCE.VIEW.ASYNC.S ;  /* 0x00000000000073c6 */ /* 0x001e220000000000 */
[----:B------:R-:W-:Y:S01]  /*1bc40*/  IMAD.WIDE.U32 R2, R21, UR4, R2 ;  /* 0x0000000415027c25 */ /* 0x000fe2000f8e0002 */
[----:B------:R-:W-:Y:S01]  /*1bc50*/  SHF.R.S32.HI R0, RZ, 0x1f, R37 ;  /* 0x0000001fff007819 */ /* 0x000fe20000011425 */
[----:B------:R-:W-:-:S02]  /*1bc60*/  ULDC.64 UR4, c[0x0][0xad8] ;  /* 0x0002b60000047ab9 */ /* 0x000fc40000000a00 */
[----:B------:R-:W-:Y:S02]  /*1bc70*/  IMAD.IADD R3, R3, 0x1, R39 ;  /* 0x0000000103037824 */ /* 0x000fe400078e0227 */
        /* <DEDUP_REMOVED lines=10> */
[----:B0-----:R0:W1:Y:S01]  /*1bd20*/  SHFL.IDX PT, R20, R40, RZ, 0x1c1f ;  /* 0x001c1fff28147589 */ /* 0x00106200000e0000 */
[----:B------:R0:W-:Y:S03]  /*1bd30*/  SYNCS.ARRIVE.TRANS64.RED.A1T0 RZ, [R0+URZ], RZ ;  /* 0x000000ff00ff79a7 */ /* 0x0001e6000810043f */
[----:B------:R0:W2:Y:S01]  /*1bd40*/  SHFL.IDX PT, R21, R41, RZ, 0x1c1f ;  /* 0x001c1fff29157589 */ /* 0x0000a200000e0000 */
[----:B------:R-:W-:Y:S05]  /*1bd50*/  @P0 BRA `(.L_x_10183) ;  /* 0x0000000000300947 */ /* 0x000fea0003800000 */
[----:B------:R-:W-:Y:S02]  /*1bd60*/  ULDC UR4, c[0x0][0xac8] ;  /* 0x0002b20000047ab9 */ /* 0x000fe40000000800 */
[----:B-----5:R-:W-:Y:S02]  /*1bd70*/  ISETP.GE.AND P1, PT, R45, UR4, PT ;  /* 0x000000042d007c0c */ /* 0x020fe4000bf26270 */
[----:B------:R-:W-:Y:S02]  /*1bd80*/  ISETP.GE.AND P2, PT, R42, UR4, PT ;  /* 0x000000042a007c0c */ /* 0x000fe4000bf46270 */
[----:B------:R-:W-:-:S09]  /*1bd90*/  ISETP.GE.AND P0, PT, R84, UR4, PT ;  /* 0x0000000454007c0c */ /* 0x000fd2000bf06270 */
[CC--:B-1----:R-:W-:Y:S02]  /*1bda0*/  @!P1 LEA R36, P3, R45.reuse, R20.reuse, 0x1 ;  /* 0x000000142d249211 */ /* 0x0c2fe400078608ff */
[----:B------:R-:W-:Y:S02]  /*1bdb0*/  @!P2 LEA R38, P4, R42, R20, 0x1 ;  /* 0x000000142a26a211 */ /* 0x000fe400078808ff */
[----:B--2---:R-:W-:Y:S01]  /*1bdc0*/  @!P0 IMAD.WIDE R2, R84, 0x2, R20 ;  /* 0x0000000254028825 */ /* 0x004fe200078e0214 */
[-C--:B------:R-:W-:Y:S02]  /*1bdd0*/  @!P1 LEA.HI.X R37, R45, R21.reuse, R46, 0x1, P3 ;  /* 0x000000152d259211 */ /* 0x080fe400018f0c2e */
[----:B------:R-:W-:Y:S02]  /*1bde0*/  @!P2 LEA.HI.X R39, R42, R21, R44, 0x1, P4 ;  /* 0x000000152a27a211 */ /* 0x000fe400020f0c2c */
[----:B------:R3:W-:Y:S04]  /*1bdf0*/  @!P0 ST.E.128 desc[UR42][R2.64], R4 ;  /* 0x0000000402008985 */ /* 0x0007e8000c101d2a */
[----:B------:R3:W-:Y:S04]  /*1be00*/  @!P1 ST.E.128 desc[UR42][R36.64], R12 ;  /* 0x0000000c24009985 */ /* 0x0007e8000c101d2a */
[----:B------:R3:W-:Y:S02]  /*1be10*/  @!P2 ST.E.128 desc[UR42][R38.64], R28 ;  /* 0x0000001c2600a985 */ /* 0x0007e4000c101d2a */
.L_x_10183:
[----:B------:R-:W-:Y:S05]  /*1be20*/  BSYNC B1 ;  /* 0x0000000000017941 */ /* 0x000fea0003800000 */
.L_x_10182:
[----:B---3--:R-:W-:Y:S01]  /*1be30*/  VIADD R3, R43, 0x60 ;  /* 0x000000602b037836 */ /* 0x008fe20000000000 */
[----:B-----5:R3:W4:Y:S04]  /*1be40*/  SHFL.IDX PT, R5, R41, 0x1, 0x1c1f ;  /* 0x003c1f0029057f89 */ /* 0x02072800000e0000 */
[----:B------:R-:W-:Y:S01]  /*1be50*/  ISETP.GE.AND P0, PT, R3, R82, PT ;  /* 0x000000520300720c */ /* 0x000fe20003f06270 */
[----:B------:R3:W0:-:S12]  /*1be60*/  SHFL.IDX PT, R4, R40, 0x1, 0x1c1f ;  /* 0x003c1f0028047f89 */ /* 0x00061800000e0000 */
[----:B---3--:R-:W-:Y:S05]  /*1be70*/  @P0 BRA `(.L_x_10184) ;  /* 0x0000001400b80947 */ /* 0x008fea0003800000 */
[----:B------:R-:W-:Y:S02]  /*1be80*/  ULDC UR4, c[0x0][0xac8] ;  /* 0x0002b20000047ab9 */ /* 0x000fe40000000800 */
[----:B------:R-:W-:Y:S02]  /*1be90*/  ISETP.GE.AND P2, PT, R45, UR4, PT ;  /* 0x000000042d007c0c */ /* 0x000fe4000bf46270 */
[----:B------:R-:W-:-:S11]  /*1bea0*/  ISETP.GE.AND P1, PT, R84, UR4, PT ;  /* 0x0000000454007c0c */ /* 0x000fd6000bf26270 */
[C---:B0-----:R-:W-:Y:S02]  /*1beb0*/  @!P2 LEA R6, P0, R45.reuse, R4, 0x1 ;  /* 0x000000042d06a211 */ /* 0x041fe400078008ff */
[----:B----4-:R-:W-:Y:S02]  /*1bec0*/  @!P1 IMAD.WIDE R2, R84, 0x2, R4 ;  /* 0x0000000254029825 */ /* 0x010fe400078e0204 */
        /* <DEDUP_REMOVED lines=9> */
.L_x_10181:
[----:B0-----:R-:W0:Y:S01]  /*1bf60*/  @P4 LDC R6, c[0x0][0xbec] ;  /* 0x0002fb00ff064b82 */ /* 0x001e220000000800 */
[----:B------:R-:W-:Y:S01]  /*1bf70*/  ULDC.64 UR4, c[0x0][0xb08] ;  /* 0x0002c20000047ab9 */ /* 0x000fe20000000a00 */
[----:B------:R-:W-:Y:S01]  /*1bf80*/  ULDC.64 UR6, c[0x0][0xb30] ;  /* 0x0002cc0000067ab9 */ /* 0x000fe20000000a00 */
[----:B------:R-:W-:Y:S01]  /*1bf90*/  IMAD R0, R83, UR4, RZ ;  /* 0x0000000453007c24 */ /* 0x000fe2000f8e02ff */
[----:B------:R-:W-:Y:S01]  /*1bfa0*/  ISETP.GE.AND P0, PT, R11, R82, PT ;  /* 0x000000520b00720c */ /* 0x000fe20003f06270 */
[C---:B------:R-:W-:Y:S01]  /*1bfb0*/  IMAD.WIDE.U32 R4, R3.reuse, UR4, RZ ;  /* 0x0000000403047c25 */ /* 0x040fe2000f8e00ff */
[----:B------:R-:W-:Y:S02]  /*1bfc0*/  BSSY B1, `(.L_x_10185) ;  /* 0x0000074000017945 */ /* 0x000fe40003800000 */
[----:B------:R-:W1:Y:S01]  /*1bfd0*/  @P4 LDC R13, c[0x0][0xbf0] ;  /* 0x0002fc00ff0d4b82 */ /* 0x000e620000000800 */
[----:B------:R-:W-:Y:S01]  /*1bfe0*/  IMAD R3, R3, UR5, R0 ;  /* 0x0000000503037c24 */ /* 0x000fe2000f8e0200 */
[----:B------:R-:W-:Y:S01]  /*1bff0*/  ULDC.64 UR4, c[0x0][0xb38] ;  /* 0x0002ce0000047ab9 */ /* 0x000fe20000000a00 */
[----:B------:R-:W-:Y:S01]  /*1c000*/  SHF.R.S32.HI R0, RZ, 0x1f, R81 ;  /* 0x0000001fff007819 */ /* 0x000fe20000011451 */
[----:B------:R-:W-:-:S02]  /*1c010*/  VIADD R84, R23, 0x10 ;  /* 0x0000001017547836 */ /* 0x000fc40000000000 */
[----:B------:R-:W-:Y:S02]  /*1c020*/  IMAD.IADD R5, R5, 0x1, R3 ;  /* 0x0000000105057824 */ /* 0x000fe400078e0203 */
[----:B------:R-:W-:Y:S01]  /*1c030*/  VIADD R86, R23, 0x18 ;  /* 0x0000001817567836 */ /* 0x000fe20000000000 */
[----:B------:R-:W-:Y:S01]  /*1c040*/  SHF.R.S32.HI R85, RZ, 0x1f, R84 ;  /* 0x0000001fff557819 */ /* 0x000fe20000011454 */
[----:B------:R-:W-:-:S03]  /*1c050*/  IMAD.WIDE.U32 R4, R89, UR4, R4 ;  /* 0x0000000459047c25 */ /* 0x000fc6000f8e0004 */
[----:B------:R-:W-:Y:S01]  /*1c060*/  SHF.R.S32.HI R87, RZ, 0x1f, R86 ;  /* 0x0000001fff577819 */ /* 0x000fe20000011456 */
[----:B------:R-:W-:Y:S01]  /*1c070*/  IMAD R5, R89, UR5, R5 ;  /* 0x0000000559057c24 */ /* 0x000fe2000f8e0205 */
[----:B------:R-:W-:Y:S01]  /*1c080*/  ULDC.64 UR4, c[0x0][0xb40] ;  /* 0x0002d00000047ab9 */ /* 0x000fe20000000a00 */
[----:B0-----:R-:W-:-:S04]  /*1c090*/  @P4 IMAD.HI.U32 R6, R25, R6, RZ ;  /* 0x0000000619064227 */ /* 0x001fc800078e00ff */
[----:B------:R-:W-:Y:S02]  /*1c0a0*/  IMAD R0, R0, UR4, RZ ;  /* 0x0000000400007c24 */ /* 0x000fe4000f8e02ff */
[----:B------:R-:W-:-:S04]  /*1c0b0*/  IMAD.WIDE.U32 R2, R81, UR4, R4 ;  /* 0x0000000451027c25 */ /* 0x000fc8000f8e0004 */
[----:B------:R-:W-:Y:S01]  /*1c0c0*/  IMAD R7, R81, UR5, R0 ;  /* 0x0000000551077c24 */ /* 0x000fe2000f8e0200 */
[----:B------:R-:W-:Y:S01]  /*1c0d0*/  ULDC.64 UR4, c[0x0][0xb48] ;  /* 0x0002d20000047ab9 */ /* 0x000fe20000000a00 */
[----:B------:R-:W-:Y:S01]  /*1c0e0*/  IMAD.MOV.U32 R5, RZ, RZ, R25 ;  /* 0x000000ffff057224 */ /* 0x000fe200078e0019 */
[----:B-1----:R-:W-:Y:S01]  /*1c0f0*/  @P4 SHF.R.U32.HI R5, RZ, R13, R6 ;  /* 0x0000000dff054219 */ /* 0x002fe20000011606 */
[----:B------:R-:W-:Y:S02]  /*1c100*/  IMAD.IADD R3, R3, 0x1, R7 ;  /* 0x0000000103037824 */ /* 0x000fe400078e0207 */
[----:B------:R-:W-:Y:S01]  /*1c110*/  VIADD R4, R16, 0x19c20 ;  /* 0x00019c2010047836 */ /* 0x000fe20000000000 */
[--C-:B------:R-:W-:Y:S01]  /*1c120*/  SHF.R.S32.HI R0, RZ, 0x1f, R5.reuse ;  /* 0x0000001fff007819 */ /* 0x100fe20000011405 */
[----:B------:R-:W-:Y:S02]  /*1c130*/  IMAD.MOV R7, RZ, RZ, -R5 ;  /* 0x000000ffff077224 */ /* 0x000fe400078e0a05 */
[----:B------:R-:W-:Y:S01]  /*1c140*/  IMAD.WIDE.U32 R2, R88, UR4, R2 ;  /* 0x0000000458027c25 */ /* 0x000fe2000f8e0002 */
[----:B------:R-:W-:-:S03]  /*1c150*/  PRMT R4, RZ, 0x654, R4 ;  /* 0x00000654ff047816 */ /* 0x000fc60000000004 */
[----:B------:R-:W-:Y:S01]  /*1c160*/  IMAD R7, R80, R7, R25 ;  /* 0x0000000750077224 */ /* 0x000fe200078e0219 */
[----:B------:R0:W-:Y:S01]  /*1c170*/  SYNCS.ARRIVE.TRANS64.RED.A1T0 RZ, [R4+URZ], RZ ;  /* 0x000000ff04ff79a7 */ /* 0x0001e2000810043f */
[----:B------:R-:W-:Y:S01]  /*1c180*/  IMAD R0, R0, UR6, RZ ;  /* 0x0000000600007c24 */ /* 0x000fe2000f8e02ff */
[----:B------:R-:W-:Y:S01]  /*1c190*/  SHF.R.S32.HI R80, RZ, 0x1f, R23 ;  /* 0x0000001fff507819 */ /* 0x000fe20000011417 */
        /* <DEDUP_REMOVED lines=11> */
[C---:B------:R-:W-:Y:S01]  /*1c250*/  LEA R26, P1, R2.reuse, UR4, 0x2 ;  /* 0x00000004021a7c11 */ /* 0x040fe2000f8210ff */
[C---:B------:R-:W-:Y:S02]  /*1c260*/  VIADD R81, R23.reuse, 0x8 ;  /* 0x0000000817517836 */ /* 0x040fe40000000000 */
[C---:B------:R-:W-:Y:S01]  /*1c270*/  VIADD R88, R23.reuse, 0x20 ;  /* 0x0000002017587836 */ /* 0x040fe20000000000 */
        /* <DEDUP_REMOVED lines=21> */
[----:B------:R-:W-:Y:S01]  /*1c3d0*/  SHF.R.S32.HI R95, RZ, 0x1f, R95 ;  /* 0x0000001fff5f7819 */ /* 0x000fe2000001145f */
[----:B0-----:R-:W-:Y:S06]  /*1c3e0*/  @P0 BRA `(.L_x_10186) ;  /* 0x0000000000c40947 */ /* 0x001fec0003800000 */
        /* <DEDUP_REMOVED lines=8> */
[----:B------:R-:W-:Y:S02]  /*1c470*/  ISETP.GE.AND P1, PT, R88, UR4, PT ;  /* 0x0000000458007c0c */ /* 0x000fe4000bf26270 */
[----:B------:R-:W-:Y:S01]  /*1c480*/  @!P4 LEA.HI.X R7, R81, R30, R83, 0x2, P6 ;  /* 0x0000001e5107c211 */ /* 0x000fe200030f1453 */
[----:B------:R-:W-:Y:S01]  /*1c490*/  @!P2 ST.E.64 desc[UR42][R4.64], R36 ;  /* 0x000000240400a985 */ /* 0x000fe2000c101b2a */
[----:B------:R-:W-:-:S02]  /*1c4a0*/  ISETP.GE.AND P2, PT, R24, UR4, PT ;  /* 0x0000000418007c0c */ /* 0x000fc4000bf46270 */
[-C--:B------:R-:W-:Y:S01]  /*1c4b0*/  @!P3 LEA R2, P5, R84, R31.reuse, 0x2 ;  /* 0x0000001f5402b211 */ /* 0x080fe200078a10ff */
[----:B------:R-:W-:Y:S01]  /*1c4c0*/  @!P4 ST.E.64 desc[UR42][R6.64], R38 ;  /* 0x000000260600c985 */ /* 0x000fe2000c101b2a */
[----:B------:R-:W-:Y:S02]  /*1c4d0*/  ISETP.GE.AND P4, PT, R20, UR4, PT ;  /* 0x0000000414007c0c */ /* 0x000fe4000bf86270 */
[-C--:B------:R-:W-:Y:S02]  /*1c4e0*/  @!P3 LEA.HI.X R3, R84, R30.reuse, R85, 0x2, P5 ;  /* 0x0000001e5403b211 */ /* 0x080fe400028f1455 */
[-C--:B------:R-:W-:Y:S02]  /*1c4f0*/  @!P0 LEA R10, P6, R86, R31.reuse, 0x2 ;  /* 0x0000001f560a8211 */ /* 0x080fe400078c10ff */
[----:B------:R-:W-:Y:S01]  /*1c500*/  @!P1 LEA R14, P5, R88, R31, 0x2 ;  /* 0x0000001f580e9211 */ /* 0x000fe200078a10ff */
[----:B------:R0:W-:Y:S01]  /*1c510*/  @!P3 ST.E.64 desc[UR42][R2.64], R44 ;  /* 0x0000002c0200b985 */ /* 0x0001e2000c101b2a */
[----:B------:R-:W-:-:S02]  /*1c520*/  @!P0 LEA.HI.X R11, R86, R30, R87, 0x2, P6 ;  /* 0x0000001e560b8211 */ /* 0x000fc400030f1457 */
[----:B------:R-:W-:Y:S02]  /*1c530*/  ISETP.GE.AND P3, PT, R8, UR4, PT ;  /* 0x0000000408007c0c */ /* 0x000fe4000bf66270 */
[----:B------:R-:W-:Y:S01]  /*1c540*/  @!P2 LEA R12, P6, R24, R31, 0x2 ;  /* 0x0000001f180ca211 */ /* 0x000fe200078c10ff */
[----:B------:R-:W-:Y:S01]  /*1c550*/  @!P0 ST.E.64 desc[UR42][R10.64], R46 ;  /* 0x0000002e0a008985 */ /* 0x000fe2000c101b2a */
[-C--:B------:R-:W-:Y:S02]  /*1c560*/  @!P1 LEA.HI.X R15, R88, R30.reuse, R89, 0x2, P5 ;  /* 0x0000001e580f9211 */ /* 0x080fe400028f1459 */
[----:B------:R-:W-:Y:S02]  /*1c570*/  @!P2 LEA.HI.X R13, R24, R30, R29, 0x2, P6 ;  /* 0x0000001e180da211 */ /* 0x000fe400030f141d */
[----:B------:R-:W-:Y:S01]  /*1c580*/  ISETP.GE.AND P0, PT, R0, UR4, PT ;  /* 0x0000000400007c0c */ /* 0x000fe2000bf06270 */
[----:B------:R-:W-:Y:S01]  /*1c590*/  @!P1 ST.E.64 desc[UR42][R14.64], R52 ;  /* 0x000000340e009985 */ /* 0x000fe2000c101b2a */
[----:B------:R-:W-:-:S02]  /*1c5a0*/  ISETP.GE.AND P5, PT, R94, UR4, PT ;  /* 0x000000045e007c0c */ /* 0x000fc4000bfa6270 */
[-C--:B0-----:R-:W-:Y:S01]  /*1c5b0*/  @!P4 LEA R2, P1, R20, R31.reuse, 0x2 ;  /* 0x0000001f1402c211 */ /* 0x081fe200078210ff */
[----:B------:R0:W-:Y:S01]  /*1c5c0*/  @!P2 ST.E.64 desc[UR42][R12.64], R54 ;  /* 0x000000360c00a985 */ /* 0x0001e2000c101b2a */
[----:B------:R-:W-:Y:S02]  /*1c5d0*/  ISETP.GE.AND P2, PT, R92, UR4, PT ;  /* 0x000000045c007c0c */ /* 0x000fe4000bf46270 */
[----:B------:R-:W-:Y:S02]  /*1c5e0*/  @!P4 LEA.HI.X R3, R20, R30, R27, 0x2, P1 ;  /* 0x0000001e1403c211 */ /* 0x000fe400008f141b */
[----:B------:R-:W-:Y:S02]  /*1c5f0*/  ISETP.GE.AND P1, PT, R90, UR4, PT ;  /* 0x000000045a007c0c */ /* 0x000fe4000bf26270 */
[-C--:B------:R-:W-:Y:S01]  /*1c600*/  @!P3 LEA R6, P6, R8, R31.reuse, 0x2 ;  /* 0x0000001f0806b211 */ /* 0x080fe200078c10ff */
[----:B------:R3:W-:Y:S01]  /*1c610*/  @!P4 ST.E.64 desc[UR42][R2.64], R60 ;  /* 0x0000003c0200c985 */ /* 0x0007e2000c101b2a */
[----:B------:R-:W-:-:S02]  /*1c620*/  @!P0 LEA R4, P4, R0, R31, 0x2 ;  /* 0x0000001f00048211 */ /* 0x000fc400078810ff */
[-C--:B------:R-:W-:Y:S02]  /*1c630*/  @!P3 LEA.HI.X R7, R8, R30.reuse, R25, 0x2, P6 ;  /* 0x0000001e0807b211 */ /* 0x080fe400030f1419 */
[-C--:B------:R-:W-:Y:S02]  /*1c640*/  @!P0 LEA.HI.X R5, R0, R30.reuse, R21, 0x2, P4 ;  /* 0x0000001e00058211 */ /* 0x080fe400020f1415 */
[-C--:B0-----:R-:W-:Y:S01]  /*1c650*/  @!P2 LEA R12, P4, R92, R31.reuse, 0x2 ;  /* 0x0000001f5c0ca211 */ /* 0x081fe200078810ff */
[----:B------:R3:W-:Y:S01]  /*1c660*/  @!P3 ST.E.64 desc[UR42][R6.64], R62 ;  /* 0x0000003e0600b985 */ /* 0x0007e2000c101b2a */
[-C--:B------:R-:W-:Y:S02]  /*1c670*/  @!P5 LEA R10, P3, R94, R31.reuse, 0x2 ;  /* 0x0000001f5e0ad211 */ /* 0x080fe400078610ff */
[----:B------:R-:W-:Y:S01]  /*1c680*/  @!P1 LEA R14, P6, R90, R31, 0x2 ;  /* 0x0000001f5a0e9211 */ /* 0x000fe200078c10ff */
[----:B------:R3:W-:Y:S01]  /*1c690*/  @!P0 ST.E.64 desc[UR42][R4.64], R68 ;  /* 0x0000004404008985 */ /* 0x0007e2000c101b2a */
[----:B------:R-:W-:-:S02]  /*1c6a0*/  @!P5 LEA.HI.X R11, R94, R30, R95, 0x2, P3 ;  /* 0x0000001e5e0bd211 */ /* 0x000fc400018f145f */
[-C--:B------:R-:W-:Y:S02]  /*1c6b0*/  @!P2 LEA.HI.X R13, R92, R30.reuse, R93, 0x2, P4 ;  /* 0x0000001e5c0da211 */ /* 0x080fe400020f145d */
[----:B------:R-:W-:Y:S01]  /*1c6c0*/  @!P1 LEA.HI.X R15, R90, R30, R91, 0x2, P6 ;  /* 0x0000001e5a0f9211 */ /* 0x000fe200030f145b */
[----:B------:R3:W-:Y:S04]  /*1c6d0*/  @!P5 ST.E.64 desc[UR42][R10.64], R70 ;  /* 0x000000460a00d985 */ /* 0x0007e8000c101b2a */
[----:B------:R3:W-:Y:S04]  /*1c6e0*/  @!P2 ST.E.64 desc[UR42][R12.64], R76 ;  /* 0x0000004c0c00a985 */ /* 0x0007e8000c101b2a */
[----:B------:R3:W-:Y:S02]  /*1c6f0*/  @!P1 ST.E.64 desc[UR42][R14.64], R78 ;  /* 0x0000004e0e009985 */ /* 0x0007e4000c101b2a */
.L_x_10186:
[----:B------:R-:W-:Y:S05]  /*1c700*/  BSYNC B1 ;  /* 0x0000000000017941 */ /* 0x000fea0003800000 */
.L_x_10185:
[----:B------:R-:W-:Y:S01]  /*1c710*/  ISETP.GE.AND P0, PT, R9, R82, PT ;  /* 0x000000520900720c */ /* 0x000fe20003f06270 */
[----:B------:R-:W0:Y:S04]  /*1c720*/  SHFL.IDX PT, R28, R28, 0x1, 0x1c1f ;  /* 0x003c1f001c1c7f89 */ /* 0x000e2800000e0000 */
[----:B-1----:R1:W4:Y:S08]  /*1c730*/  SHFL.IDX PT, R31, R26, 0x1, 0x1c1f ;  /* 0x003c1f001a1f7f89 */ /* 0x00233000000e0000 */
[----:B-1----:R-:W-:Y:S05]  /*1c740*/  @P0 BRA `(.L_x_10184) ;  /* 0x0000000c00840947 */ /* 0x002fea0003800000 */
[----:B------:R-:W-:Y:S02]  /*1c750*/  ULDC UR4, c[0x0][0xac8] ;  /* 0x0002b20000047ab9 */ /* 0x000fe40000000800 */
[----:B------:R-:W-:Y:S02]  /*1c760*/  ISETP.GE.AND P5, PT, R81, UR4, PT ;  /* 0x0000000451007c0c */ /* 0x000fe4000bfa6270 */
[----:B------:R-:W-:Y:S02]  /*1c770*/  ISETP.GE.AND P3, PT, R23, UR4, PT ;  /* 0x0000000417007c0c */ /* 0x000fe4000bf66270 */
[----:B------:R-:W-:Y:S02]  /*1c780*/  ISETP.GE.AND P4, PT, R84, UR4, PT ;  /* 0x0000000454007c0c */ /* 0x000fe4000bf86270 */
[----:B------:R-:W-:-:S07]  /*1c790*/  ISETP.GE.AND P0, PT, R86, UR4, PT ;  /* 0x0000000456007c0c */ /* 0x000fce000bf06270 */
[-C--:B---34-:R-:W-:Y:S02]  /*1c7a0*/  @!P5 LEA R2, P1, R81, R31.reuse, 0x2 ;  /* 0x0000001f5102d211 */ /* 0x098fe400078210ff */
[-C--:B------:R-:W-:Y:S02]  /*1c7b0*/  @!P3 LEA R6, P2, R23, R31.reuse, 0x2 ;  /* 0x0000001f1706b211 */ /* 0x080fe400078410ff */
[-C--:B0-----:R-:W-:Y:S02]  /*1c7c0*/  @!P5 LEA.HI.X R3, R81, R28.reuse, R83, 0x2, P1 ;  /* 0x0000001c5103d211 */ /* 0x081fe400008f1453 */
[----:B------:R-:W-:Y:S02]  /*1c7d0*/  ISETP.GE.AND P1, PT, R88, UR4, PT ;  /* 0x0000000458007c0c */ /* 0x000fe4000bf26270 */
[----:B------:R-:W-:Y:S02]  /*1c7e0*/  @!P3 LEA.HI.X R7, R23, R28, R80, 0x2, P2 ;  /* 0x0000001c1707b211 */ /* 0x000fe400010f1450 */
[----:B------:R-:W-:-:S02]  /*1c7f0*/  @!P4 LEA R10, P2, R84, R31, 0x2 ;  /* 0x0000001f540ac211 */ /* 0x000fc400078410ff */
[-C--:B------:R-:W-:Y:S01]  /*1c800*/  @!P0 LEA R4, P6, R86, R31.reuse, 0x2 ;  /* 0x0000001f56048211 */ /* 0x080fe200078c10ff */
[----:B------:R0:W-:Y:S01]  /*1c810*/  @!P3 ST.E.64 desc[UR42][R6.64], R40 ;  /* 0x000000280600b985 */ /* 0x0001e2000c101b2a */
[-C--:B------:R-:W-:Y:S02]  /*1c820*/  @!P4 LEA.HI.X R11, R84, R28.reuse, R85, 0x2, P2 ;  /* 0x0000001c540bc211 */ /* 0x080fe400010f1455 */
[----:B------:R-:W-:Y:S01]  /*1c830*/  ISETP.GE.AND P2, PT, R24, UR4, PT ;  /* 0x0000000418007c0c */ /* 0x000fe2000bf46270 */
[----:B------:R1:W-:Y:S01]  /*1c840*/  @!P5 ST.E.64 desc[UR42][R2.64], R42 ;  /* 0x0000002a0200d985 */ /* 0x0003e2000c101b2a */
[----:B------:R-:W-:Y:S02]  /*1c850*/  @!P0 LEA.HI.X R5, R86, R28, R87, 0x2, P6 ;  /* 0x0000001c56058211 */ /* 0x000fe400030f1457 */
[----:B------:R-:W-:Y:S01]  /*1c860*/  ISETP.GE.AND P3, PT, R20, UR4, PT ;  /* 0x0000000414007c0c */ /* 0x000fe2000bf66270 */
[----:B------:R3:W-:Y:S01]  /*1c870*/  @!P4 ST.E.64 desc[UR42][R10.64], R48 ;  /* 0x000000300a00c985 */ /* 0x0007e2000c101b2a */
[----:B------:R-:W-:-:S02]  /*1c880*/  @!P1 LEA R12, P6, R88, R31, 0x2 ;  /* 0x0000001f580c9211 */ /* 0x000fc400078c10ff */
[----:B------:R-:W-:Y:S01]  /*1c890*/  ISETP.GE.AND P5, PT, R8, UR4, PT ;  /* 0x0000000408007c0c */ /* 0x000fe2000bfa6270 */
[----:B------:R4:W-:Y:S01]  /*1c8a0*/  @!P0 ST.E.64 desc[UR42][R4.64], R50 ;  /* 0x0000003204008985 */ /* 0x0009e2000c101b2a */
[-C--:B------:R-:W-:Y:S02]  /*1c8b0*/  @!P1 LEA.HI.X R13, R88, R28.reuse, R89, 0x2, P6 ;  /* 0x0000001c580d9211 */ /* 0x080fe400030f1459 */
[----:B------:R-:W-:Y:S02]  /*1c8c0*/  ISETP.GE.AND P4, PT, R0, UR4, PT ;  /* 0x0000000400007c0c */ /* 0x000fe4000bf86270 */
[----:B------:R-:W-:Y:S01]  /*1c8d0*/  @!P2 LEA R14, P6, R24, R31, 0x2 ;  /* 0x0000001f180ea211 */ /* 0x000fe200078c10ff */
[----:B------:R4:W-:Y:S01]  /*1c8e0*/  @!P1 ST.E.64 desc[UR42][R12.64], R56 ;  /* 0x000000380c009985 */ /* 0x0009e2000c101b2a */
[----:B------:R-:W-:Y:S02]  /*1c8f0*/  ISETP.GE.AND P1, PT, R94, UR4, PT ;  /* 0x000000045e007c0c */ /* 0x000fe4000bf26270 */
[----:B------:R-:W-:-:S02]  /*1c900*/  @!P2 LEA.HI.X R15, R24, R28, R29, 0x2, P6 ;  /* 0x0000001c180fa211 */ /* 0x000fc400030f141d */
[----:B------:R-:W-:Y:S02]  /*1c910*/  ISETP.GE.AND P0, PT, R92, UR4, PT ;  /* 0x000000045c007c0c */ /* 0x000fe4000bf06270 */
[CC--:B------:R-:W-:Y:S01]  /*1c920*/  @!P3 LEA R26, P6, R20.reuse, R31.reuse, 0x2 ;  /* 0x0000001f141ab211 */ /* 0x0c0fe200078c10ff */
[----:B------:R4:W-:Y:S03]  /*1c930*/  @!P2 ST.E.64 desc[UR42][R14.64], R58 ;  /* 0x0000003a0e00a985 */ /* 0x0009e6000c101b2a */
[----:B------:R-:W-:Y:S02]  /*1c940*/  @!P3 LEA.HI.X R27, R20, R28, R27, 0x2, P6 ;  /* 0x0000001c141bb211 */ /* 0x000fe400030f141b */
[----:B0-----:R-:W-:-:S03]  /*1c950*/  @!P5 LEA R6, P6, R8, R31, 0x2 ;  /* 0x0000001f0806d211 */ /* 0x001fc600078c10ff */
[----:B------:R4:W-:Y:S01]  /*1c960*/  @!P3 ST.E.64 desc[UR42][R26.64], R64 ;  /* 0x000000401a00b985 */ /* 0x0009e2000c101b2a */
[-C--:B------:R-:W-:Y:S02]  /*1c970*/  @!P5 LEA.HI.X R7, R8, R28.reuse, R25, 0x2, P6 ;  /* 0x0000001c0807d211 */ /* 0x080fe400030f1419 */
[-C--:B-1----:R-:W-:Y:S02]  /*1c980*/  @!P4 LEA R2, P6, R0, R31.reuse, 0x2 ;  /* 0x0000001f0002c211 */ /* 0x082fe400078c10ff */
[-C--:B------:R-:W-:Y:S01]  /*1c990*/  @!P1 LEA R8, P2, R94, R31.reuse, 0x2 ;  /* 0x0000001f5e089211 */ /* 0x080fe200078410ff */
[----:B------:R4:W-:Y:S01]  /*1c9a0*/  @!P5 ST.E.64 desc[UR42][R6.64], R66 ;  /* 0x000000420600d985 */ /* 0x0009e2000c101b2a */
[----:B---3--:R-:W-:Y:S02]  /*1c9b0*/  @!P0 LEA R10, P3, R92, R31, 0x2 ;  /* 0x0000001f5c0a8211 */ /* 0x008fe400078610ff */
[-C--:B------:R-:W-:Y:S02]  /*1c9c0*/  @!P4 LEA.HI.X R3, R0, R28.reuse, R21, 0x2, P6 ;  /* 0x0000001c0003c211 */ /* 0x080fe400030f1415 */
[----:B------:R-:W-:-:S02]  /*1c9d0*/  @!P1 LEA.HI.X R9, R94, R28, R95, 0x2, P2 ;  /* 0x0000001c5e099211 */ /* 0x000fc400010f145f */
        /* <DEDUP_REMOVED lines=10> */
.L_x_10179:
[----:B------:R-:W2:Y:S01]  /*1ca80*/  LDL R7, [R1+0x58] ;  /* 0x0000580001077983 */ /* 0x000ea20000100800 */
[----:B------:R-:W-:Y:S01]  /*1ca90*/  ULDC.64 UR4, c[0x0][0xc08] ;  /* 0x0003020000047ab9 */ /* 0x000fe20000000a00 */
[----:B------:R-:W2:Y:S01]  /*1caa0*/  LDC.64 R2, c[0x0][0xc00] ;  /* 0x00030000ff027b82 */ /* 0x000ea20000000a00 */
[----:B------:R-:W-:Y:S01]  /*1cab0*/  ISETP.NE.U32.AND P0, PT, RZ, UR4, PT ;  /* 0x00000004ff007c0c */ /* 0x000fe2000bf05070 */
[----:B------:R-:W-:Y:S01]  /*1cac0*/  IMAD.MOV.U32 R15, RZ, RZ, RZ ;  /* 0x000000ffff0f7224 */ /* 0x000fe200078e00ff */
[----:B------:R-:W3:Y:S02]  /*1cad0*/  S2R R6, SR_TID.X ;  /* 0x0000000000067919 */ /* 0x000ee40000002100 */
[----:B------:R-:W-:Y:S01]  /*1cae0*/  ISETP.NE.AND.EX P1, PT, RZ, UR5, PT, P0 ;  /* 0x00000005ff007c0c */ /* 0x000fe2000bf25300 */
[----:B------:R-:W-:Y:S02]  /*1caf0*/  ULDC.64 UR4, c[0x0][0xc00] ;  /* 0x0003000000047ab9 */ /* 0x000fe40000000a00 */
[----:B------:R-:W-:-:S04]  /*1cb00*/  ISETP.NE.U32.AND P0, PT, RZ, UR4, PT ;  /* 0x00000004ff007c0c */ /* 0x000fc8000bf05070 */
[----:B------:R-:W-:-:S06]  /*1cb10*/  ISETP.NE.AND.EX P0, PT, RZ, UR5, PT, P0 ;  /* 0x00000005ff007c0c */ /* 0x000fcc000bf05300 */
[----:B------:R-:W4:Y:S01]  /*1cb20*/  @P1 LDC.64 R4, c[0x0][0xc08] ;  /* 0x00030200ff041b82 */ /* 0x000f220000000a00 */
[----:B------:R-:W-:Y:S02]  /*1cb30*/  ULDC UR4, c[0x0][0xa88] ;  /* 0x0002a20000047ab9 */ /* 0x000fe40000000800 */
[----:B------:R-:W-:Y:S02]  /*1cb40*/  IMAD.U32 R0, RZ, RZ, UR4 ;  /* 0x00000004ff007e24 */ /* 0x000fe4000f8e00ff */
[----:B--2---:R-:W-:-:S04]  /*1cb50*/  IMAD.WIDE R2, R7, 0x4, R2 ;  /* 0x0000000407027825 */ /* 0x004fc800078e0202 */
[----:B----4-:R-:W-:Y:S01]  /*1cb60*/  @P1 IMAD.WIDE R4, R7, 0x4, R4 ;  /* 0x0000000407041825 */ /* 0x010fe200078e0204 */
[----:B------:R2:W5:Y:S03]  /*1cb70*/  @P0 LDG.E R15, desc[UR42][R2.64] ;  /* 0x0000002a020f0981 */ /* 0x000566000c1e1900 */
[----:B---3--:R-:W-:Y:S01]  /*1cb80*/  VIADD R30, R6, 0xffffff80 ;  /* 0xffffff80061e7836 */ /* 0x008fe20000000000 */
[----:B------:R2:W5:Y:S01]  /*1cb90*/  @P1 LDG.E R0, desc[UR42][R4.64] ;  /* 0x0000002a04001981 */ /* 0x000562000c1e1900 */
[----:B------:R-:W-:Y:S02]  /*1cba0*/  ISETP.GT.AND P2, PT, R90, 0x1, PT ;  /* 0x000000015a00780c */ /* 0x000fe40003f44270 */
[----:B-----5:R-:W-:Y:S02]  /*1cbb0*/  SHF.R.S32.HI R24, RZ, 0x1f, R7 ;  /* 0x0000001fff187819 */ /* 0x020fe40000011407 */
[----:B------:R-:W-:Y:S01]  /*1cbc0*/  ISETP.GT.AND P3, PT, R30, 0xbf, PT ;  /* 0x000000bf1e00780c */ /* 0x000fe20003f64270 */
[----:B------:R-:W-:-:S12]  /*1cbd0*/  @P1 BRA `(.L_x_10187) ;  /* 0x0000000000101947 */ /* 0x000fd80003800000 */
[----:B------:R-:W-:Y:S05]  /*1cbe0*/  @!P0 BRA `(.L_x_10187) ;  /* 0x00000000000c8947 */ /* 0x000fea0003800000 */
[----:B--2---:R-:W2:Y:S04]  /*1cbf0*/  LDG.E R5, desc[UR42][R2.64] ;  /* 0x0000002a02057981 */ /* 0x004ea8000c1e1900 */
[----:B------:R-:W2:Y:S02]  /*1cc00*/  LDG.E R0, desc[UR42][R2.64+0x4] ;  /* 0x0000042a02007981 */ /* 0x000ea4000c1e1900 */
[----:B--2---:R-:W-:-:S07]  /*1cc10*/  IMAD.IADD R0, R0, 0x1, -R5 ;  /* 0x0000000100007824 */ /* 0x004fce00078e0a05 */
.L_x_10187:
[----:B------:R-:W-:Y:S01]  /*1cc20*/  BSSY B1, `(.L_x_10188) ;  /* 0x0000038000017945 */ /* 0x000fe20003800000 */
[----:B------:R-:W-:Y:S02]  /*1cc30*/  SEL R25, R7, RZ, !P0 ;  /* 0x000000ff07197207 */ /* 0x000fe40004000000 */
[----:B------:R-:W-:Y:S02]  /*1cc40*/  SEL R24, R24, RZ, !P0 ;  /* 0x000000ff18187207 */ /* 0x000fe40004000000 */
[----:B------:R-:W-:Y:S01]  /*1cc50*/  SHF.R.S32.HI R20, RZ, 0x1f, R15 ;  /* 0x0000001fff147819 */ /* 0x000fe2000001140f */
[----:B------:R-:W-:Y:S06]  /*1cc60*/  @P3 BRA `(.L_x_10189) ;  /* 0x0000000000cc3947 */ /* 0x000fec0003800000 */
[----:B--2---:R-:W2:Y:S01]  /*1cc70*/  LDL R3, [R1+0x10] ;  /* 0x0000100001037983 */ /* 0x004ea20000100800 */
[----:B------:R-:W3:Y:S02]  /*1cc80*/  LDC R29, c[0x0][0xbe8] ;  /* 0x0002fa00ff1d7b82 */ /* 0x000ee40000000800 */
[----:B---3--:R-:W-:Y:S01]  /*1cc90*/  IMAD R2, R0, R29, RZ ;  /* 0x0000001d00027224 */ /* 0x008fe200078e02ff */
[----:B--2---:R-:W-:-:S04]  /*1cca0*/  IADD3 R27, R3, -0x80, R6 ;  /* 0xffffff80031b7810 */ /* 0x004fc80007ffe006 */
        /* <DEDUP_REMOVED lines=9> */
[----:B------:R-:W4:Y:S08]  /*1cd40*/  LDC.64 R2, c[0x0][0xba8] ;  /* 0x0002ea00ff027b82 */ /* 0x000f300000000a00 */
[----:B------:R-:W5:Y:S08]  /*1cd50*/  LDC.64 R8, c[0x0][R26+0x220] ;  /* 0x000088001a087b82 */ /* 0x000f700000000a00 */
[----:B------:R-:W2:Y:S08]  /*1cd60*/  LDC.64 R6, c[0x0][R26+0x218] ;  /* 0x000086001a067b82 */ /* 0x000eb00000000a00 */
[----:B------:R-:W0:Y:S08]  /*1cd70*/  LDC.64 R10, c[0x0][R26+0x228] ;  /* 0x00008a001a0a7b82 */ /* 0x000e300000000a00 */
[----:B------:R-:W0:Y:S08]  /*1cd80*/  LDC.64 R4, c[0x0][R26+0x210] ;  /* 0x000084001a047b82 */ /* 0x000e300000000a00 */
[----:B------:R-:W1:Y:S08]  /*1cd90*/  @P0 LDC R14, c[0x0][0xbec] ;  /* 0x0002fb00ff0e0b82 */ /* 0x000e700000000800 */
[----:B------:R-:W0:Y:S01]  /*1cda0*/  @P0 LDC R33, c[0x0][0xbf0] ;  /* 0x0002fc00ff210b82 */ /* 0x000e220000000800 */
[----:B-----5:R-:W-:-:S07]  /*1cdb0*/  IMAD R9, R9, R25, RZ ;  /* 0x0000001909097224 */ /* 0x020fce00078e02ff */
[----:B----4-:R-:W4:Y:S01]  /*1cdc0*/  @!P3 LDC R2, c[0x0][0xb50] ;  /* 0x0002d400ff02bb82 */ /* 0x010f220000000800 */
[----:B------:R-:W-:Y:S02]  /*1cdd0*/  IMAD R9, R8, R24, R9 ;  /* 0x0000001808097224 */ /* 0x000fe400078e0209 */
[----:B-1----:R-:W-:-:S05]  /*1cde0*/  @P0 IMAD.HI.U32 R14, R27, R14, RZ ;  /* 0x0000000e1b0e0227 */ /* 0x002fca00078e00ff */
[----:B------:R-:W1:Y:S01]  /*1cdf0*/  @!P3 LDC R3, c[0x0][0xb54] ;  /* 0x0002d500ff03bb82 */ /* 0x000e620000000800 */
[----:B0-----:R-:W-:Y:S01]  /*1ce00*/  @P0 SHF.R.U32.HI R21, RZ, R33, R14 ;  /* 0x00000021ff150219 */ /* 0x001fe2000001160e */
        /* <DEDUP_REMOVED lines=13> */
[----:B------:R-:W-:Y:S01]  /*1cee0*/  IADD3 R6, P0, P1, R21, R12, R6 ;  /* 0x0000000c15067210 */ /* 0x000fe2000791e006 */
[----:B------:R-:W-:Y:S01]  /*1cef0*/  IMAD R5, R5, R9, RZ ;  /* 0x0000000905057224 */ /* 0x000fe200078e02ff */
[----:B------:R-:W-:Y:S02]  /*1cf00*/  SHF.R.S32.HI R21, RZ, 0x1f, R21 ;  /* 0x0000001fff157819 */ /* 0x000fe40000011415 */
[----:B------:R-:W-:Y:S02]  /*1cf10*/  SHF.R.S32.HI R11, RZ, 0x1f, R9 ;  /* 0x0000001fff0b7819 */ /* 0x000fe40000011409 */
[----:B------:R-:W-:-:S03]  /*1cf20*/  IADD3.X R7, R21, R8, R7, P0, P1 ;  /* 0x0000000815077210 */ /* 0x000fc600007e2407 */
[C---:B------:R-:W-:Y:S02]  /*1cf30*/  IMAD R11, R4.reuse, R11, R5 ;  /* 0x0000000b040b7224 */ /* 0x040fe400078e0205 */
[----:B------:R-:W-:-:S04]  /*1cf40*/  IMAD.WIDE.U32 R4, R4, R9, R6 ;  /* 0x0000000904047225 */ /* 0x000fc800078e0006 */
[----:B------:R-:W-:Y:S01]  /*1cf50*/  IMAD.IADD R5, R5, 0x1, R11 ;  /* 0x0000000105057824 */ /* 0x000fe200078e020b */
[----:B----4-:R-:W-:-:S04]  /*1cf60*/  LEA R2, P0, R4, R2, 0x2 ;  /* 0x0000000204027211 */ /* 0x010fc800078010ff */
[----:B-1----:R-:W-:Y:S01]  /*1cf70*/  LEA.HI.X R3, R4, R3, R5, 0x2, P0 ;  /* 0x0000000304037211 */ /* 0x002fe200000f1405 */
[----:B------:R-:W-:-:S05]  /*1cf80*/  IMAD.MOV.U32 R5, RZ, RZ, -0x800000 ;  /* 0xff800000ff057424 */ /* 0x000fca00078e00ff */
[----:B------:R3:W-:Y:S03]  /*1cf90*/  STG.E desc[UR42][R2.64], R5 ;  /* 0x0000000502007986 */ /* 0x0007e6000c10192a */
.L_x_10189:
[----:B------:R-:W-:Y:S05]  /*1cfa0*/  BSYNC B1 ;  /* 0x0000000000017941 */ /* 0x000fea0003800000 */
.L_x_10188:
[----:B------:R-:W-:Y:S05]  /*1cfb0*/  @P2 BRA `(.L_x_10184) ;  /* 0x0000000400682947 */ /* 0x000fea0003800000 */
[----:B------:R-:W4:Y:S01]  /*1cfc0*/  LDL.LU R28, [R1+0x38] ;  /* 0x00003800011c7983 */ /* 0x000f220000300800 */
[----:B------:R-:W0:Y:S01]  /*1cfd0*/  LDC R11, c[0x0][0xbe8] ;  /* 0x0002fa00ff0b7b82 */ /* 0x000e220000000800 */
[--C-:B--2---:R-:W-:Y:S01]  /*1cfe0*/  SHF.R.S32.HI R4, RZ, 0x1f, R30.reuse ;  /* 0x0000001fff047819 */ /* 0x104fe2000001141e */
        /* <DEDUP_REMOVED lines=8> */
[----:B-1----:R-:W2:Y:S01]  /*1d070*/  LDL.LU R13, [R1+0x10] ;  /* 0x00001000010d7983 */ /* 0x002ea20000300800 */
[----:B0-----:R-:W-:Y:S01]  /*1d080*/  ISETP.NE.AND P0, PT, R11, 0x1, PT ;  /* 0x000000010b00780c */ /* 0x001fe20003f05270 */
[----:B---3--:R-:W-:Y:S01]  /*1d090*/  IMAD R2, R20, UR4, RZ ;  /* 0x0000000414027c24 */ /* 0x008fe2000f8e02ff */
        /* <DEDUP_REMOVED lines=14> */
[----:B----4-:R-:W-:-:S04]  /*1d180*/  IMAD.WIDE.U32 R2, R28, UR4, R2 ;  /* 0x000000041c027c25 */ /* 0x010fc8000f8e0002 */
[----:B------:R-:W-:Y:S01]  /*1d190*/  IMAD R3, R28, UR5, R3 ;  /* 0x000000051c037c24 */ /* 0x000fe2000f8e0203 */
[----:B------:R-:W-:Y:S01]  /*1d1a0*/  ULDC.64 UR4, c[0x0][0xae0] ;  /* 0x0002b80000047ab9 */ /* 0x000fe20000000a00 */
[----:B------:R-:W-:-:S04]  /*1d1b0*/  IMAD.WIDE.U32 R2, R25, UR6, R2 ;  /* 0x0000000619027c25 */ /* 0x000fc8000f8e0002 */
[----:B--2---:R-:W-:-:S04]  /*1d1c0*/  IMAD.IADD R8, R13, 0x1, R4 ;  /* 0x000000010d087824 */ /* 0x004fc800078e0204 */
        /* <DEDUP_REMOVED lines=16> */
[----:B------:R-:W-:Y:S02]  /*1d2d0*/  IMAD.IADD R0, R12, 0x1, R13 ;  /* 0x000000010c007824 */ /* 0x000fe400078e020d */
[----:B------:R-:W-:-:S02]  /*1d2e0*/  IMAD R5, R7, UR5, R4 ;  /* 0x0000000507057c24 */ /* 0x000fc4000f8e0204 */
[----:B------:R-:W-:Y:S01]  /*1d2f0*/  IMAD.WIDE.U32 R2, R7, UR4, R2 ;  /* 0x0000000407027c25 */ /* 0x000fe2000f8e0002 */
[----:B------:R-:W-:Y:S01]  /*1d300*/  ISETP.GE.AND P0, PT, R0, R11, PT ;  /* 0x0000000b0000720c */ /* 0x000fe20003f06270 */
[----:B------:R-:W-:Y:S02]  /*1d310*/  ULDC.64 UR4, c[0x0][0xa80] ;  /* 0x0002a00000047ab9 */ /* 0x000fe40000000a00 */
        /* <DEDUP_REMOVED lines=9> */
[----:B------:R-:W-:-:S09]  /*1d3b0*/  ISETP.GE.AND P2, PT, R27, UR4, PT ;  /* 0x000000041b007c0c */ /* 0x000fd2000bf46270 */
[-C--:B-1----:R-:W-:Y:S02]  /*1d3c0*/  @!P3 LEA R8, P0, R21, R2.reuse, 0x1 ;  /* 0x000000021508b211 */ /* 0x082fe400078008ff */
[C---:B------:R-:W-:Y:S02]  /*1d3d0*/  @!P4 LEA R12, P1, R10.reuse, R2, 0x1 ;  /* 0x000000020a0cc211 */ /* 0x040fe400078208ff */
[----:B--2---:R-:W-:Y:S01]  /*1d3e0*/  @!P2 IMAD.WIDE R6, R27, 0x2, R2 ;  /* 0x000000021b06a825 */ /* 0x004fe200078e0202 */
[-C--:B------:R-:W-:Y:S02]  /*1d3f0*/  @!P3 LEA.HI.X R9, R21, R3.reuse, R26, 0x1, P0 ;  /* 0x000000031509b211 */ /* 0x080fe400000f0c1a */
[----:B------:R-:W-:Y:S02]  /*1d400*/  @!P4 LEA.HI.X R13, R10, R3, R14, 0x1, P1 ;  /* 0x000000030a0dc211 */ /* 0x000fe400008f0c0e */
[----:B------:R3:W-:Y:S04]  /*1d410*/  @!P2 ST.E.128 desc[UR42][R6.64], RZ ;  /* 0x000000ff0600a985 */ /* 0x0007e8000c101d2a */
[----:B------:R3:W-:Y:S04]  /*1d420*/  @!P3 ST.E.128 desc[UR42][R8.64], RZ ;  /* 0x000000ff0800b985 */ /* 0x0007e8000c101d2a */
[----:B------:R3:W-:Y:S02]  /*1d430*/  @!P4 ST.E.128 desc[UR42][R12.64], RZ ;  /* 0x000000ff0c00c985 */ /* 0x0007e4000c101d2a */
.L_x_10191:
[----:B------:R-:W-:Y:S05]  /*1d440*/  BSYNC B1 ;  /* 0x0000000000017941 */ /* 0x000fea0003800000 */
.L_x_10190:
[----:B------:R-:W-:Y:S01]  /*1d450*/  VIADD R0, R0, 0x60 ;  /* 0x0000006000007836 */ /* 0x000fe20000000000 */
[----:B--2---:R4:W2:Y:S04]  /*1d460*/  SHFL.IDX PT, R3, R5, 0x1, 0x1c1f ;  /* 0x003c1f0005037f89 */ /* 0x0048a800000e0000 */
[----:B------:R-:W-:Y:S01]  /*1d470*/  ISETP.GE.AND P0, PT, R0, R11, PT ;  /* 0x0000000b0000720c */ /* 0x000fe20003f06270 */
[----:B-1----:R4:W1:-:S12]  /*1d480*/  SHFL.IDX PT, R2, R4, 0x1, 0x1c1f ;  /* 0x003c1f0004027f89 */ /* 0x00285800000e0000 */
[----:B----4-:R-:W-:Y:S05]  /*1d490*/  @P0 BRA `(.L_x_10184) ;  /* 0x0000000000300947 */ /* 0x010fea0003800000 */
[----:B------:R-:W-:Y:S02]  /*1d4a0*/  ULDC UR4, c[0x0][0xac8] ;  /* 0x0002b20000047ab9 */ /* 0x000fe40000000800 */
[----:B-----5:R-:W-:Y:S02]  /*1d4b0*/  ISETP.GE.AND P3, PT, R21, UR4, PT ;  /* 0x0000000415007c0c */ /* 0x020fe4000bf66270 */
[----:B------:R-:W-:Y:S02]  /*1d4c0*/  ISETP.GE.AND P4, PT, R10, UR4, PT ;  /* 0x000000040a007c0c */ /* 0x000fe4000bf86270 */
[----:B------:R-:W-:-:S09]  /*1d4d0*/  ISETP.GE.AND P2, PT, R27, UR4, PT ;  /* 0x000000041b007c0c */ /* 0x000fd2000bf46270 */
[-C--:B-1-3--:R-:W-:Y:S02]  /*1d4e0*/  @!P3 LEA R6, P0, R21, R2.reuse, 0x1 ;  /* 0x000000021506b211 */ /* 0x08afe400078008ff */
[C---:B------:R-:W-:Y:S02]  /*1d4f0*/  @!P4 LEA R8, P1, R10.reuse, R2, 0x1 ;  /* 0x000000020a08c211 */ /* 0x040fe400078208ff */
[----:B0-2---:R-:W-:Y:S01]  /*1d500*/  @!P2 IMAD.WIDE R4, R27, 0x2, R2 ;  /* 0x000000021b04a825 */ /* 0x005fe200078e0202 */
[-C--:B------:R-:W-:Y:S02]  /*1d510*/  @!P3 LEA.HI.X R7, R21, R3.reuse, R26, 0x1, P0 ;  /* 0x000000031507b211 */ /* 0x080fe400000f0c1a */
[----:B------:R-:W-:Y:S02]  /*1d520*/  @!P4 LEA.HI.X R9, R10, R3, R14, 0x1, P1 ;  /* 0x000000030a09c211 */ /* 0x000fe400008f0c0e */
[----:B------:R4:W-:Y:S04]  /*1d530*/  @!P2 ST.E.128 desc[UR42][R4.64], RZ ;  /* 0x000000ff0400a985 */ /* 0x0009e8000c101d2a */
[----:B------:R4:W-:Y:S04]  /*1d540*/  @!P3 ST.E.128 desc[UR42][R6.64], RZ ;  /* 0x000000ff0600b985 */ /* 0x0009e8000c101d2a */
[----:B------:R4:W-:Y:S02]  /*1d550*/  @!P4 ST.E.128 desc[UR42][R8.64], RZ ;  /* 0x000000ff0800c985 */ /* 0x0009e4000c101d2a */
.L_x_10184:
[----:B------:R-:W-:Y:S05]  /*1d560*/  BSYNC B0 ;  /* 0x0000000000007941 */ /* 0x000fea0003800000 */
.L_x_10178:
[----:B0-----:R-:W2:Y:S01]  /*1d570*/  LDL R0, [R1+0x4c] ;  /* 0x00004c0001007983 */ /* 0x001ea20000100800 */
[----:B------:R-:W-:Y:S02]  /*1d580*/  ULDC UR4, c[0x0][0xc3c] ;  /* 0x00030f0000047ab9 */ /* 0x000fe40000000800 */
[----:B--2---:R-:W-:-:S13]  /*1d590*/  ISETP.GE.AND P0, PT, R0, UR4, PT ;  /* 0x0000000400007c0c */ /* 0x004fda000bf06270 */
[----:B------:R-:W-:Y:S05]  /*1d5a0*/  @!P0 BRA `(.L_x_10192) ;  /* 0xfffffe3c00108947 */ /* 0x000fea000383ffff */
[----:B------:R-:W-:Y:S05]  /*1d5b0*/  BRA `(.L_x_9993) ;  /* 0x0000008000847947 */ /* 0x000fea0003800000 */
.L_x_9991:
        /* <DEDUP_REMOVED lines=13> */
[----:B------:R-:W0:Y:S01]  /*1d690*/  LDS.128 R24, [UR4+0x19cd0] ;  /* 0x019cd004ff187984 */ /* 0x000e220008000c00 */
[----:B------:R-:W-:Y:S06]  /*1d6a0*/  BAR.ARV 0x4, 0x200 ;  /* 0x0108000000007b1d */ /* 0x000fec0000002000 */
[----:B------:R-:W-:Y:S05]  /*1d6b0*/  BRA `(.L_x_10194) ;  /* 0x0000000c008c7947 */ /* 0x000fea0003800000 */
.L_x_10193:
[----:B------:R-:W0:Y:S01]  /*1d6c0*/  S2R R0, SR_TID.X ;  /* 0x0000000000007919 */ /* 0x000e220000002100 */
[----:B------:R-:W-:Y:S01]  /*1d6d0*/  ULDC UR4, c[0x0][0xc3c] ;  /* 0x00030f0000047ab9 */ /* 0x000fe20000000800 */
[----:B------:R-:W-:Y:S01]  /*1d6e0*/  IMAD.MOV.U32 R8, RZ, RZ, RZ ;  /* 0x000000ffff087224 */ /* 0x000fe200078e00ff */
        /* <DEDUP_REMOVED lines=8> */
[----:B------:R-:W3:Y:S01]  /*1d770*/  @!P1 LDG.E R25, desc[UR42][R4.64] ;  /* 0x0000002a04199981 */ /* 0x000ee2000c1e1900 */
[----:B--2---:R-:W-:-:S05]  /*1d780*/  @!P1 IMAD.WIDE.U32 R2, R0, 0x4, R2 ;  /* 0x0000000400029825 */ /* 0x004fca00078e0002 */
        /* <DEDUP_REMOVED lines=25> */
[----:B-1----:R-:W-:Y:S01]  /*1d920*/  ISETP.GT.AND P6, PT, R7, UR6, PT ;  /* 0x0000000607007c0c */ /* 0x002fe2000bfc4270 */
[----:B------:R-:W-:-:S12]  /*1d930*/  IMAD.MOV.U32 R4, RZ, RZ, R7 ;  /* 0x000000ffff047224 */ /* 0x000fd800078e0007 */
[----:B------:R-:W-:Y:S05]  /*1d940*/  @P6 BRA `(.L_x_10195) ;  /* 0x0000000000a06947 */ /* 0x000fea0003800000 */
[----:B------:R-:W-:Y:S01]  /*1d950*/  IMAD.MOV.U32 R7, RZ, RZ, R4 ;  /* 0x000000ffff077224 */ /* 0x000fe200078e0004 */
[----:B------:R-:W-:Y:S01]  /*1d960*/  UMOV UR4, URZ ;  /* 0x0000003f00047c82 */ /* 0x000fe20008000000 */
[----:B------:R-:W-:-:S05]  /*1d970*/  ULDC UR5, c[0x0][0xc38] ;  /* 0x00030e0000057ab9 */ /* 0x000fca0000000800 */
.L_x_10197:
        /* <DEDUP_REMOVED lines=37> */
.L_x_10195:
        /* <DEDUP_REMOVED lines=8> */
[----:B------:R1:W2:Y:S01]  /*1dc50*/  SHFL.IDX PT, R25, R25, R27, 0x1f ;  /* 0x00001f1b19197589 */ /* 0x0002a200000e0000 */
[----:B0-----:R-:W-:-:S07]  /*1dc60*/  ISETP.NE.AND P1, PT, R8, 0x1, PT ;  /* 0x000000010800780c */ /* 0x001fce0003f25270 */
[----:B-1----:R-:W-:Y:S06]  /*1dc70*/  @!P0 BRA `(.L_x_10198) ;  /* 0x0000000000088947 */ /* 0x002fec0003800000 */
[----:B------:R-:W-:-:S05]  /*1dc80*/  VIADD R3, R27, 0xffffffff ;  /* 0xffffffff1b037836 */ /* 0x000fca0000000000 */
[----:B------:R0:W1:Y:S02]  /*1dc90*/  SHFL.IDX PT, R24, R2, R3, 0x1f ;  /* 0x00001f0302187589 */ /* 0x00006400000e0000 */
.L_x_10198:
[----:B-1----:R-:W-:Y:S02]  /*1dca0*/  IMAD R24, R24, UR5, R5 ;  /* 0x0000000518187c24 */ /* 0x002fe4000f8e0205 */
[----:B------:R-:W-:-:S03]  /*1dcb0*/  VIADD R27, R27, UR4 ;  /* 0x000000041b1b7c36 */ /* 0x000fc60008000000 */
[----:B------:R-:W-:Y:S01]  /*1dcc0*/  IADD3 R4, -R24, UR6, RZ ;  /* 0x0000000618047c10 */ /* 0x000fe2000fffe1ff */
[----:B------:R-:W-:Y:S06]  /*1dcd0*/  @!P1 BRA `(.L_x_10199) ;  /* 0x0000000000e49947 */ /* 0x000fec0003800000 */
[-C--:B--2---:R-:W-:Y:S02]  /*1dce0*/  IABS R7, R25.reuse ;  /* 0x0000001900077213 */ /* 0x084fe40000000000 */
[----:B------:R-:W-:Y:S02]  /*1dcf0*/  IABS R5, R8 ;  /* 0x0000000800057213 */ /* 0x000fe40000000000 */
[----:B------:R-:W1:Y:S08]  /*1dd00*/  I2F.RP R9, R7 ;  /* 0x0000000700097306 */ /* 0x000e700000209400 */
[----:B-1----:R-:W0:Y:S02]  /*1dd10*/  MUFU.RCP R9, R9 ;  /* 0x0000000900097308 */ /* 0x002e240000001000 */
[----:B0-----:R-:W-:Y:S01]  /*1dd20*/  VIADD R2, R9, 0xffffffe ;  /* 0x0ffffffe09027836 */ /* 0x001fe20000000000 */
[----:B------:R-:W-:-:S05]  /*1dd30*/  IABS R9, R25 ;  /* 0x0000001900097213 */ /* 0x000fca0000000000 */
[----:B------:R0:W1:Y:S01]  /*1dd40*/  F2I.FTZ.U32.TRUNC.NTZ R3, R2 ;  /* 0x0000000200037305 */ /* 0x000062000021f000 */
[----:B------:R-:W-:Y:S02]  /*1dd50*/  IMAD.MOV R9, RZ, RZ, -R9 ;  /* 0x000000ffff097224 */ /* 0x000fe400078e0a09 */
[----:B0-----:R-:W-:Y:S02]  /*1dd60*/  IMAD.MOV.U32 R2, RZ, RZ, RZ ;  /* 0x000000ffff027224 */ /* 0x001fe400078e00ff */
[----:B-1----:R-:W-:-:S04]  /*1dd70*/  IMAD.MOV R10, RZ, RZ, -R3 ;  /* 0x000000ffff0a7224 */ /* 0x002fc800078e0a03 */
[----:B------:R-:W-:Y:S01]  /*1dd80*/  IMAD R11, R10, R7, RZ ;  /* 0x000000070a0b7224 */ /* 0x000fe200078e02ff */
[----:B------:R-:W-:-:S03]  /*1dd90*/  IABS R10, R4 ;  /* 0x00000004000a7213 */ /* 0x000fc60000000000 */
[----:B------:R-:W-:Y:S02]  /*1dda0*/  IMAD.HI.U32 R3, R3, R11, R2 ;  /* 0x0000000b03037227 */ /* 0x000fe400078e0002 */
[----:B------:R-:W0:Y:S04]  /*1ddb0*/  I2F.RP R11, R5 ;  /* 0x00000005000b7306 */ /* 0x000e280000209400 */
[----:B------:R-:W-:-:S04]  /*1ddc0*/  IMAD.HI.U32 R2, R3, R10, RZ ;  /* 0x0000000a03027227 */ /* 0x000fc800078e00ff */
[----:B------:R-:W-:-:S05]  /*1ddd0*/  IMAD R10, R2, R9, R10 ;  /* 0x00000009020a7224 */ /* 0x000fca00078e020a */
        /* <DEDUP_REMOVED lines=14> */
[----:B0-----:R-:W-:-:S04]  /*1dec0*/  IMAD.MOV R9, RZ, RZ, -R3 ;  /* 0x000000ffff097224 */ /* 0x001fc800078e0a03 */
[----:B------:R-:W-:-:S04]  /*1ded0*/  IMAD.MOV.U32 R2, RZ, RZ, R9 ;  /* 0x000000ffff027224 */ /* 0x000fc800078e0009 */
[----:B------:R-:W-:Y:S02]  /*1dee0*/  IMAD R9, R2, R5, RZ ;  /* 0x0000000502097224 */ /* 0x000fe400078e02ff */
[----:B------:R-:W-:-:S04]  /*1def0*/  IMAD.MOV.U32 R2, RZ, RZ, RZ ;  /* 0x000000ffff027224 */ /* 0x000fc800078e00ff */
[----:B------:R-:W-:Y:S01]  /*1df00*/  IMAD.HI.U32 R2, R3, R9, R2 ;  /* 0x0000000903027227 */ /* 0x000fe200078e0002 */
[----:B------:R-:W-:Y:S02]  /*1df10*/  IABS R9, R8 ;  /* 0x0000000800097213 */ /* 0x000fe40000000000 */
[----:B------:R-:W-:-:S03]  /*1df20*/  IABS R3, R7 ;  /* 0x0000000700037213 */ /* 0x000fc60000000000 */
[----:B------:R-:W-:Y:S02]  /*1df30*/  IMAD.MOV R10, RZ, RZ, -R9 ;  /* 0x000000ffff0a7224 */ /* 0x000fe400078e0a09 */
[----:B------:R-:W-:-:S04]  /*1df40*/  IMAD.HI.U32 R2, R2, R3, RZ ;  /* 0x0000000302027227 */ /* 0x000fc800078e00ff */
[----:B------:R-:W-:Y:S01]  /*1df50*/  IMAD R10, R2, R10, R3 ;  /* 0x0000000a020a7224 */ /* 0x000fe200078e0203 */
[----:B------:R-:W-:-:S04]  /*1df60*/  LOP3.LUT R3, R7, R8, RZ, 0x3c, !PT ;  /* 0x0000000807037212 */ /* 0x000fc800078e3cff */
[----:B------:R-:W-:Y:S02]  /*1df70*/  ISETP.GT.U32.AND P1, PT, R5, R10, PT ;  /* 0x0000000a0500720c */ /* 0x000fe40003f24070 */
[----:B------:R-:W-:Y:S01]  /*1df80*/  ISETP.GE.AND P2, PT, R3, RZ, PT ;  /* 0x000000ff0300720c */ /* 0x000fe20003f46270 */
[----:B------:R-:W-:-:S10]  /*1df90*/  IMAD.MOV R3, RZ, RZ, -R7 ;  /* 0x000000ffff037224 */ /* 0x000fd400078e0a07 */
[----:B------:R-:W-:Y:S02]  /*1dfa0*/  @!P1 IMAD.IADD R10, R10, 0x1, -R5 ;  /* 0x000000010a0a9824 */ /* 0x000fe400078e0a05 */
[----:B------:R-:W-:Y:S01]  /*1dfb0*/  @!P1 VIADD R2, R2, 0x1 ;  /* 0x0000000102029836 */ /* 0x000fe20000000000 */
[----:B------:R-:W-:Y:S02]  /*1dfc0*/  ISETP.NE.AND P1, PT, R8, RZ, PT ;  /* 0x000000ff0800720c */ /* 0x000fe40003f25270 */
[----:B------:R-:W-:-:S13]  /*1dfd0*/  ISETP.GE.U32.AND P0, PT, R10, R5, PT ;  /* 0x000000050a00720c */ /* 0x000fda0003f06070 */
[----:B------:R-:W-:-:S04]  /*1dfe0*/  @P0 VIADD R2, R2, 0x1 ;  /* 0x0000000102020836 */ /* 0x000fc80000000000 */
[----:B------:R-:W-:Y:S01]  /*1dff0*/  @!P2 IMAD.MOV R2, RZ, RZ, -R2 ;  /* 0x000000ffff02a224 */ /* 0x000fe200078e0a02 */
[----:B------:R-:W-:-:S05]  /*1e000*/  @!P1 LOP3.LUT R2, RZ, R8, RZ, 0x33, !PT ;  /* 0x00000008ff029212 */ /* 0x000fca00078e33ff */
[----:B------:R-:W-:-:S04]  /*1e010*/  IMAD.MOV R5, RZ, RZ, -R2 ;  /* 0x000000ffff057224 */ /* 0x000fc800078e0a02 */
[C---:B------:R-:W-:Y:S02]  /*1e020*/  IMAD R7, R8.reuse, R5, R7 ;  /* 0x0000000508077224 */ /* 0x040fe400078e0207 */
[----:B------:R-:W-:Y:S02]  /*1e030*/  IMAD R8, R8, 0x1000000, R2 ;  /* 0x0100000008087824 */ /* 0x000fe400078e0202 */
[----:B------:R-:W-:Y:S02]  /*1e040*/  IMAD R2, R25, R3, R4 ;  /* 0x0000000319027224 */ /* 0x000fe400078e0204 */
[----:B------:R-:W-:Y:S01]  /*1e050*/  IMAD R26, R7, 0x10000, R8 ;  /* 0x00010000071a7824 */ /* 0x000fe200078e0208 */
[----:B------:R-:W-:Y:S06]  /*1e060*/  BRA `(.L_x_10200) ;  /* 0x0000000000f07947 */ /* 0x000fec0003800000 */
.L_x_10199:
[----:B0-----:R-:W0:Y:S02]  /*1e070*/  LDC.64 R2, c[0x0][0xc90] ;  /* 0x00032400ff027b82 */ /* 0x001e240000000a00 */
        /* <DEDUP_REMOVED lines=32> */
[----:B------:R-:W-:Y:S02]  /*1e280*/  VIADDMNMX R8, R3, UR5, R8, PT ;  /* 0x0000000503087c46 */ /* 0x000fe4000b800108 */
[----:B------:R-:W-:-:S02]  /*1e290*/  IADD3 R7, R7, 0x1000000, R11 ;  /* 0x0100000007077810 */ /* 0x000fc40007ffe00b */
[-C--:B------:R-:W-:Y:S01]  /*1e2a0*/  IABS R9, R8.reuse ;  /* 0x0000000800097213 */ /* 0x080fe20000000000 */
[----:B------:R-:W-:Y:S01]  /*1e2b0*/  IMAD.MOV R26, RZ, RZ, -R8 ;  /* 0x000000ffff1a7224 */ /* 0x000fe200078e0a08 */
[----:B------:R-:W-:Y:S02]  /*1e2c0*/  IABS R4, R8 ;  /* 0x0000000800047213 */ /* 0x000fe40000000000 */
[----:B------:R-:W0:Y:S03]  /*1e2d0*/  I2F.RP R10, R9 ;  /* 0x00000009000a7306 */ /* 0x000e260000209400 */
[----:B------:R-:W-:-:S05]  /*1e2e0*/  IMAD.MOV R4, RZ, RZ, -R4 ;  /* 0x000000ffff047224 */ /* 0x000fca00078e0a04 */
[----:B0-----:R-:W0:Y:S02]  /*1e2f0*/  MUFU.RCP R10, R10 ;  /* 0x0000000a000a7308 */ /* 0x001e240000001000 */
[----:B0-----:R-:W-:-:S06]  /*1e300*/  VIADD R3, R10, 0xffffffe ;  /* 0x0ffffffe0a037836 */ /* 0x001fcc0000000000 */
[----:B------:R-:W0:Y:S02]  /*1e310*/  F2I.FTZ.U32.TRUNC.NTZ R3, R3 ;  /* 0x0000000300037305 */ /* 0x000e24000021f000 */
[----:B0-----:R-:W-:-:S04]  /*1e320*/  IMAD.MOV R12, RZ, RZ, -R3 ;  /* 0x000000ffff0c7224 */ /* 0x001fc800078e0a03 */
[----:B------:R-:W-:-:S04]  /*1e330*/  IMAD R5, R12, R9, RZ ;  /* 0x000000090c057224 */ /* 0x000fc800078e02ff */
[----:B------:R-:W-:Y:S01]  /*1e340*/  IMAD.HI.U32 R2, R3, R5, R2 ;  /* 0x0000000503027227 */ /* 0x000fe200078e0002 */
        /* <DEDUP_REMOVED lines=13> */
[----:B------:R-:W-:-:S07]  /*1e420*/  IMAD R26, R2, R26, R7 ;  /* 0x0000001a021a7224 */ /* 0x000fce00078e0207 */
.L_x_10200:
[----:B------:R-:W-:-:S05]  /*1e430*/  LOP3.LUT R2, RZ, R2, RZ, 0x33, !PT ;  /* 0x00000002ff027212 */ /* 0x000fca00078e33ff */
[----:B------:R-:W-:Y:S01]  /*1e440*/  IMAD.IADD R25, R25, 0x1, R2 ;  /* 0x0000000119197824 */ /* 0x000fe200078e0202 */
[----:B------:R-:W-:Y:S06]  /*1e450*/  BRA `(.L_x_10201) ;  /* 0x00000000000c7947 */ /* 0x000fec0003800000 */
.L_x_10196:
[----:B------:R-:W-:Y:S02]  /*1e460*/  IMAD.MOV.U32 R25, RZ, RZ, RZ ;  /* 0x000000ffff197224 */ /* 0x000fe400078e00ff */
[----:B------:R-:W-:Y:S02]  /*1e470*/  IMAD.U32 R24, RZ, RZ, UR6 ;  /* 0x00000006ff187e24 */ /* 0x000fe4000f8e00ff */
[----:B------:R-:W-:-:S07]  /*1e480*/  IMAD.MOV.U32 R26, RZ, RZ, RZ ;  /* 0x000000ffff1a7224 */ /* 0x000fce00078e00ff */
.L_x_10201:
[----:B------:R-:W-:-:S13]  /*1e490*/  ISETP.NE.AND P0, PT, R0, RZ, PT ;  /* 0x000000ff0000720c */ /* 0x000fda0003f05270 */
[----:B------:R-:W0:Y:S01]  /*1e4a0*/  @!P0 S2R R3, SR_CgaCtaId ;  /* 0x0000000000038919 */ /* 0x000e220000008800 */
[----:B------:R-:W-:-:S04]  /*1e4b0*/  @!P0 MOV R0, 0x400 ;  /* 0x0000040000008802 */ /* 0x000fc80000000f00 */
[----:B0-----:R-:W-:-:S05]  /*1e4c0*/  @!P0 LEA R0, R3, R0, 0x18 ;  /* 0x0000000003008211 */ /* 0x001fca00078ec0ff */
[----:B------:R1:W-:Y:S01]  /*1e4d0*/  @!P0 STS.128 [R0+0x19cd0], R24 ;  /* 0x019cd01800008388 */ /* 0x0003e20000000c00 */
[----:B------:R-:W-:Y:S06]  /*1e4e0*/  BAR.ARV 0x5, 0x200 ;  /* 0x0148000000007b1d */ /* 0x000fec0000002000 */
.L_x_10194:
[----:B-1----:R-:W-:Y:S01]  /*1e4f0*/  IMAD.MOV.U32 R0, RZ, RZ, 0x1 ;  /* 0x00000001ff007424 */ /* 0x002fe200078e00ff */
[----:B------:R-:W-:Y:S01]  /*1e500*/  ULDC UR4, c[0x0][0xc3c] ;  /* 0x00030f0000047ab9 */ /* 0x000fe20000000800 */
[----:B------:R-:W-:Y:S01]  /*1e510*/  IMAD.MOV.U32 R23, RZ, RZ, RZ ;  /* 0x000000ffff177224 */ /* 0x000fe200078e00ff */
[----:B0-----:R-:W-:Y:S02]  /*1e520*/  ISETP.GE.AND P0, PT, R27, UR4, PT ;  /* 0x000000041b007c0c */ /* 0x001fe4000bf06270 */
[----:B------:R0:W-:Y:S04]  /*1e530*/  STL [R1], R0 ;  /* 0x0000000001007387 */ /* 0x0001e80000100800 */
[----:B------:R0:W-:Y:S07]  /*1e540*/  STL [R1+0x48], RZ ;  /* 0x000048ff01007387 */ /* 0x0001ee0000100800 */
[----:B------:R-:W-:Y:S05]  /*1e550*/  @P0 BRA `(.L_x_10202) ;  /* 0x0000006c00a00947 */ /* 0x000fea0003800000 */
[----:B------:R-:W1:Y:S01]  /*1e560*/  S2R R13, SR_TID.X ;  /* 0x00000000000d7919 */ /* 0x000e620000002100 */
[----:B------:R-:W2:Y:S01]  /*1e570*/  S2UR UR5, SR_CgaCtaId ;  /* 0x00000000000579c3 */ /* 0x000ea20000008800 */
[----:B------:R-:W-:Y:S01]  /*1e580*/  UMOV UR4, 0x400 ;  /* 0x0000040000047882 */ /* 0x000fe20000000000 */
[----:B------:R-:W-:Y:S01]  /*1e590*/  BSSY B7, `(.L_x_10202) ;  /* 0x00006e4000077945 */ /* 0x000fe20003800000 */
[----:B------:R-:W-:Y:S01]  /*1e5a0*/  IMAD.MOV.U32 R29, RZ, RZ, RZ ;  /* 0x000000ffff1d7224 */ /* 0x000fe200078e00ff */
[----:B------:R-:W-:Y:S01]  /*1e5b0*/  ULDC.64 UR40, c[0x0][0x198] ;  /* 0x0000660000287ab9 */ /* 0x000fe20000000a00 */
[----:B------:R-:W-:Y:S01]  /*1e5c0*/  IMAD.MOV.U32 R23, RZ, RZ, RZ ;  /* 0x000000ffff177224 */ /* 0x000fe200078e00ff */
[----:B------:R-:W-:Y:S02]  /*1e5d0*/  ULOP3.LUT UR36, UR37, 0x1, URZ, 0xfc, !UPT ;  /* 0x0000000125247892 */ /* 0x000fe4000f8efc3f */
[----:B------:R-:W-:Y:S01]  /*1e5e0*/  ULOP3.LUT UR39, UR37, 0x2, URZ, 0xfc, !UPT ;  /* 0x0000000225277892 */ /* 0x000fe2000f8efc3f */
[----:B------:R-:W-:Y:S01]  /*1e5f0*/  ULDC UR38, c[0x0][0xc] ;  /* 0x0000030000267ab9 */ /* 0x000fe20000000800 */
[----:B--2---:R-:W-:-:S06]  /*1e600*/  ULEA UR4, UR5, UR4, 0x18 ;  /* 0x0000000405047291 */ /* 0x004fcc000f8ec03f */
[----:B------:R-:W-:Y:S01]  /*1e610*/  IMAD.U32 R19, RZ, RZ, UR4 ;  /* 0x00000004ff137e24 */ /* 0x000fe2000f8e00ff */
[C---:B-1----:R-:W-:Y:S01]  /*1e620*/  LOP3.LUT R12, R13.reuse, 0x7f, RZ, 0xc0, !PT ;  /* 0x0000007f0d0c7812 */ /* 0x042fe200078ec0ff */
[C---:B------:R-:W-:Y:S01]  /*1e630*/  IMAD.SHL.U32 R2, R13.reuse, 0x20, RZ ;  /* 0x000000200d027824 */ /* 0x040fe200078e00ff */
[----:B------:R-:W-:Y:S01]  /*1e640*/  SHF.R.U32.HI R3, RZ, 0x1, R13 ;  /* 0x00000001ff037819 */ /* 0x000fe2000001160d */
[C---:B0-----:R-:W-:Y:S01]  /*1e650*/  IMAD.SHL.U32 R0, R13.reuse, 0x10, RZ ;  /* 0x000000100d007824 */ /* 0x041fe200078e00ff */
[C---:B------:R-:W-:Y:S01]  /*1e660*/  LOP3.LUT P0, RZ, R13.reuse, 0x4, RZ, 0xc0, !PT ;  /* 0x000000040dff7812 */ /* 0x040fe2000780c0ff */
[----:B------:R-:W-:Y:S01]  /*1e670*/  IMAD.SHL.U32 R5, R12, 0x10, RZ ;  /* 0x000000100c057824 */ /* 0x000fe200078e00ff */
[C---:B------:R-:W-:Y:S01]  /*1e680*/  LOP3.LUT R28, R2.reuse, 0x360, RZ, 0xc0, !PT ;  /* 0x00000360021c7812 */ /* 0x040fe200078ec0ff */
[C---:B------:R-:W-:Y:S01]  /*1e690*/  IMAD.SHL.U32 R7, R13.reuse, 0x2, RZ ;  /* 0x000000020d077824 */ /* 0x040fe200078e00ff */
[----:B------:R-:W-:Y:S01]  /*1e6a0*/  LOP3.LUT R2, R2, 0x80, RZ, 0xc0, !PT ;  /* 0x0000008002027812 */ /* 0x000fe200078ec0ff */
[----:B------:R-:W-:Y:S01]  /*1e6b0*/  IMAD.SHL.U32 R11, R13, 0x4, RZ ;  /* 0x000000040d0b7824 */ /* 0x000fe200078e00ff */
[----:B------:R-:W-:-:S02]  /*1e6c0*/  LOP3.LUT R8, R0, 0x60, RZ, 0xc0, !PT ;  /* 0x0000006000087812 */ /* 0x000fc400078ec0ff */
[----:B------:R-:W-:Y:S02]  /*1e6d0*/  LOP3.LUT R4, R0, 0x90, RZ, 0xc0, !PT ;  /* 0x0000009000047812 */ /* 0x000fe400078ec0ff */
[----:B------:R-:W-:Y:S02]  /*1e6e0*/  LOP3.LUT R2, R2, 0x10, R3, 0xf8, !PT ;  /* 0x0000001002027812 */ /* 0x000fe400078ef803 */
[----:B------:R-:W-:Y:S02]  /*1e6f0*/  LOP3.LUT R3, R3, 0x20, RZ, 0xc0, !PT ;  /* 0x0000002003037812 */ /* 0x000fe400078ec0ff */
[----:B------:R-:W-:Y:S02]  /*1e700*/  LOP3.LUT R9, R8, 0x700, R5, 0xf8, !PT ;  /* 0x0000070008097812 */ /* 0x000fe400078ef805 */
[----:B------:R-:W-:Y:S01]  /*1e710*/  LOP3.LUT R8, R4, 0x10, R7, 0x78, !PT ;  /* 0x0000001004087812 */ /* 0x000fe200078e7807 */
[----:B------:R-:W-:Y:S01]  /*1e720*/  IMAD.SHL.U32 R4, R13, 0x80, RZ ;  /* 0x000000800d047824 */ /* 0x000fe200078e00ff */
[----:B------:R-:W-:Y:S01]  /*1e730*/  LOP3.LUT R28, R28, 0x400, R5, 0xf8, !PT ;  /* 0x000004001c1c7812 */ /* 0x000fe200078ef805 */
[----:B------:R-:W-:Y:S01]  /*1e740*/  IMAD.SHL.U32 R7, R6, 0x800, RZ ;  /* 0x0000080006077824 */ /* 0x000fe200078e00ff */
[----:B------:R-:W-:-:S02]  /*1e750*/  LOP3.LUT R5, R3, 0x10, R13, 0xf8, !PT ;  /* 0x0000001003057812 */ /* 0x000fc400078ef80d */
[----:B------:R-:W-:Y:S02]  /*1e760*/  LOP3.LUT R6, R4, 0x400, RZ, 0xc0, !PT ;  /* 0x0000040004067812 */ /* 0x000fe400078ec0ff */
[----:B------:R-:W-:Y:S02]  /*1e770*/  LOP3.LUT R5, R5, 0x380, R4, 0xf8, !PT ;  /* 0x0000038005057812 */ /* 0x000fe400078ef804 */
[----:B------:R-:W-:Y:S01]  /*1e780*/  LOP3.LUT R3, R2, 0x10, R11, 0x78, !PT ;  /* 0x0000001002037812 */ /* 0x000fe200078e780b */
[----:B------:R-:W-:Y:S01]  /*1e790*/  IMAD.SHL.U32 R2, R13, 0x40, RZ ;  /* 0x000000400d027824 */ /* 0x000fe200078e00ff */
[----:B------:R-:W-:Y:S02]  /*1e7a0*/  LOP3.LUT R6, R6, 0x800, R7, 0xf8, !PT ;  /* 0x0000080006067812 */ /* 0x000fe400078ef807 */
[----:B------:R-:W-:Y:S02]  /*1e7b0*/  LOP3.LUT R5, R5, 0x70, R0, 0x78, !PT ;  /* 0x0000007005057812 */ /* 0x000fe400078e7800 */
[----:B------:R-:W-:-:S02]  /*1e7c0*/  LOP3.LUT R8, R9, R8, RZ, 0xfc, !PT ;  /* 0x0000000809087212 */ /* 0x000fc400078efcff */
[----:B------:R-:W-:Y:S02]  /*1e7d0*/  SHF.R.U32.HI R4, RZ, 0x1, R12 ;  /* 0x00000001ff047819 */ /* 0x000fe4000001160c */
[----:B------:R-:W-:Y:S01]  /*1e7e0*/  LOP3.LUT R10, R6, R5, RZ, 0xfc, !PT ;  /* 0x00000005060a7212 */ /* 0x000fe200078efcff */
[----:B------:R-:W-:Y:S01]  /*1e7f0*/  IMAD.MOV.U32 R5, RZ, RZ, 0x1 ;  /* 0x00000001ff057424 */ /* 0x000fe200078e00ff */
[----:B------:R-:W-:Y:S01]  /*1e800*/  LOP3.LUT R4, R4, 0x40, R2, 0xf8, !PT ;  /* 0x0000004004047812 */ /* 0x000fe200078ef802 */
[----:B------:R-:W-:Y:S01]  /*1e810*/  IMAD.IADD R2, R19, 0x1, R8 ;  /* 0x0000000113027824 */ /* 0x000fe200078e0208 */
[----:B------:R-:W-:Y:S01]  /*1e820*/  LOP3.LUT R28, R28, R3, RZ, 0xfc, !PT ;  /* 0x000000031c1c7212 */ /* 0x000fe200078efcff */
[----:B------:R-:W-:Y:S01]  /*1e830*/  STL [R1+0x4], R10 ;  /* 0x0000040a01007387 */ /* 0x000fe20000100800 */
[----:B------:R-:W-:Y:S01]  /*1e840*/  VIADD R3, R10, 0x40 ;  /* 0x000000400a037836 */ /* 0x000fe20000000000 */
[----:B------:R-:W-:Y:S01]  /*1e850*/  LOP3.LUT R0, R0, 0x10, RZ, 0xc0, !PT ;  /* 0x0000001000007812 */ /* 0x000fe200078ec0ff */
[----:B------:R-:W-:Y:S01]  /*1e860*/  @P0 VIADD R3, R10, 0xffffffc0 ;  /* 0xffffffc00a030836 */ /* 0x000fe20000000000 */
[----:B------:R-:W-:Y:S02]  /*1e870*/  STL [R1+0x8], R5 ;  /* 0x0000080501007387 */ /* 0x000fe40000100800 */
[----:B------:R-:W-:-:S02]  /*1e880*/  LOP3.LUT R4, R0, 0x20, RZ, 0xfc, !PT ;  /* 0x0000002000047812 */ /* 0x000fc400078efcff */
[----:B------:R0:W-:Y:S04]  /*1e890*/  STL [R1+0x28], R2 ;  /* 0x0000280201007387 */ /* 0x0001e80000100800 */
[----:B------:R-:W-:Y:S04]  /*1e8a0*/  STL [R1+0x48], RZ ;  /* 0x000048ff01007387 */ /* 0x000fe80000100800 */
[----:B------:R1:W-:Y:S01]  /*1e8b0*/  STL [R1+0x14], R3 ;  /* 0x0000140301007387 */ /* 0x0003e20000100800 */
[----:B0-----:R-:W-:-:S05]  /*1e8c0*/  IMAD.MOV.U32 R2, RZ, RZ, 0x1 ;  /* 0x00000001ff027424 */ /* 0x001fca00078e00ff */
[----:B------:R0:W-:Y:S01]  /*1e8d0*/  STL [R1], R2 ;  /* 0x0000000201007387 */ /* 0x0001e20000100800 */
[----:B-1----:R-:W-:Y:S02]  /*1e8e0*/  LOP3.LUT R3, R0, 0x40, RZ, 0xfc, !PT ;  /* 0x0000004000037812 */ /* 0x002fe400078efcff */
[C---:B------:R-:W-:Y:S02]  /*1e8f0*/  LOP3.LUT R0, R28.reuse, 0x2800, RZ, 0xfc, !PT ;  /* 0x000028001c007812 */ /* 0x040fe400078efcff */
[----:B0-----:R-:W-:-:S07]  /*1e900*/  LOP3.LUT R2, R28, 0x1800, RZ, 0xfc, !PT ;  /* 0x000018001c027812 */ /* 0x001fce00078efcff */
.L_x_10338:
[----:B------:R-:W-:Y:S05]  /*1e910*/  YIELD ;  /* 0x0000000000007946 */ /* 0x000fea0003800000 */
[----:B------:R-:W-:Y:S01]  /*1e920*/  ULDC.64 UR4, c[0x0][0xa28] ;  /* 0x00028a0000047ab9 */ /* 0x000fe20000000a00 */
[----:B------:R-:W-:Y:S02]  /*1e930*/  CS2R R6, SRZ ;  /* 0x0000000000067805 */ /* 0x000fe4000001ff00 */
[----:B------:R-:W-:Y:S01]  /*1e940*/  ISETP.NE.U32.AND P0, PT, RZ, UR4, PT ;  /* 0x00000004ff007c0c */ /* 0x000fe2000bf05070 */
[----:B0-----:R-:W0:Y:S01]  /*1e950*/  LDC.64 R10, c[0x0][0xa00] ;  /* 0x00028000ff0a7b82 */ /* 0x001e220000000a00 */
[----:B------:R-:W-:Y:S01]  /*1e960*/  IMAD.MOV.U32 R0, RZ, RZ, RZ ;  /* 0x000000ffff007224 */ /* 0x000fe200078e00ff */
[----:B------:R-:W-:Y:S01]  /*1e970*/  ULDC.64 UR6, c[0x0][0xa08] ;  /* 0x0002820000067ab9 */ /* 0x000fe20000000a00 */
[----:B------:R-:W-:Y:S01]  /*1e980*/  ISETP.NE.AND.EX P0, PT, RZ, UR5, PT, P0 ;  /* 0x00000005ff007c0c */ /* 0x000fe2000bf05300 */
[----:B------:R-:W-:Y:S01]  /*1e990*/  ULDC.64 UR4, c[0x0][0xa18] ;  /* 0x0002860000047ab9 */ /* 0x000fe20000000a00 */
[----:B------:R-:W-:-:S03]  /*1e9a0*/  ULDC.64 UR8, c[0x0][0xa10] ;  /* 0x0002840000087ab9 */ /* 0x000fc60000000a00 */
[----:B-1----:R-:W1:Y:S08]  /*1e9b0*/  LDC.64 R4, c[0x0][0xa08] ;  /* 0x00028200ff047b82 */ /* 0x002e700000000a00 */
[----:B--23--:R-:W2:Y:S02]  /*1e9c0*/  @P0 LDC.64 R2, c[0x0][0xa28] ;  /* 0x00028a00ff020b82 */ /* 0x00cea40000000a00 */
[----:B--2---:R-:W-:-:S05]  /*1e9d0*/  @P0 IMAD.WIDE R2, R27, 0x4, R2 ;  /* 0x000000041b020825 */ /* 0x004fca00078e0202 */
[----:B------:R2:W5:Y:S01]  /*1e9e0*/  @P0 LDG.E R7, desc[UR42][R2.64] ;  /* 0x0000002a02070981 */ /* 0x000562000c1e1900 */
[----:B------:R-:W-:Y:S01]  /*1e9f0*/  ISETP.NE.U32.AND P0, PT, RZ, UR4, PT ;  /* 0x00000004ff007c0c */ /* 0x000fe2000bf05070 */
[C---:B0-----:R-:W-:Y:S01]  /*1ea00*/  IMAD.WIDE R10, R27.reuse, 0x4, R10 ;  /* 0x000000041b0a7825 */ /* 0x041fe200078e020a */
[----:B------:R-:W-:Y:S02]  /*1ea10*/  ISETP.NE.U32.AND P2, PT, RZ, UR6, PT ;  /* 0x00000006ff007c0c */ /* 0x000fe4000bf45070 */
[----:B------:R-:W-:Y:S01]  /*1ea20*/  ISETP.NE.AND.EX P0, PT, RZ, UR5, PT, P0 ;  /* 0x00000005ff007c0c */ /* 0x000fe2000bf05300 */
[----:B------:R-:W-:Y:S01]  /*1ea30*/  ULDC.64 UR4, c[0x0][0xa00] ;  /* 0x0002800000047ab9 */ /* 0x000fe20000000a00 */
[----:B------:R-:W-:Y:S01]  /*1ea40*/  ISETP.NE.U32.AND P4, PT, RZ, UR8, PT ;  /* 0x00000008ff007c0c */ /* 0x000fe2000bf85070 */
[----:B------:R-:W-:Y:S01]  /*1ea50*/  IMAD.MOV.U32 R9, RZ, RZ, RZ ;  /* 0x000000ffff097224 */ /* 0x000fe200078e00ff */
[----:B------:R-:W-:Y:S01]  /*1ea60*/  ISETP.NE.U32.AND P1, PT, RZ, UR4, PT ;  /* 0x00000004ff007c0c */ /* 0x000fe2000bf25070 */
[----:B--2---:R-:W0:Y:S01]  /*1ea70*/  LDC.64 R2, c[0x0][0xa10] ;  /* 0x00028400ff027b82 */ /* 0x004e220000000a00 */
[----:B-1----:R-:W-:-:S02]  /*1ea80*/  IMAD.WIDE R4, R27, 0x4, R4 ;  /* 0x000000041b047825 */ /* 0x002fc400078e0204 */
[----:B------:R-:W-:-:S05]  /*1ea90*/  ISETP.NE.AND.EX P3, PT, RZ, UR5, PT, P1 ;  /* 0x00000005ff007c0c */ /* 0x000fca000bf65310 */
        /* <DEDUP_REMOVED lines=21> */
[----:B--2---:R0:W-:Y:S01]  /*1ebf0*/  STL [R1+0x24], R0 ;  /* 0x0000240001007387 */ /* 0x0041e20000100800 */
[----:B------:R-:W-:Y:S02]  /*1ec00*/  IMAD.MOV.U32 R13, RZ, RZ, R0 ;  /* 0x000000ffff0d7224 */ /* 0x000fe400078e0000 */
[----:B0-----:R-:W-:Y:S01]  /*1ec10*/  IMAD.U32 R0, RZ, RZ, UR4 ;  /* 0x00000004ff007e24 */ /* 0x001fe2000f8e00ff */
[----:B---3--:R-:W-:Y:S06]  /*1ec20*/  @P0 BRA `(.L_x_10203) ;  /* 0x0000000000140947 */ /* 0x008fec0003800000 */
[----:B------:R-:W-:Y:S05]  /*1ec30*/  @!P3 BRA `(.L_x_10203) ;  /* 0x000000000010b947 */ /* 0x000fea0003800000 */
[----:B------:R-:W2:Y:S04]  /*1ec40*/  LDG.E R12, desc[UR42][R10.64] ;  /* 0x0000002a0a0c7981 */ /* 0x000ea8000c1e1900 */
[----:B------:R-:W2:Y:S02]  /*1ec50*/  LDG.E R10, desc[UR42][R10.64+0x4] ;  /* 0x0000042a0a0a7981 */ /* 0x000ea4000c1e1900 */
[----:B--2---:R-:W-:-:S05]  /*1ec60*/  IMAD.IADD R13, R10, 0x1, -R12 ;  /* 0x000000010a0d7824 */ /* 0x004fca00078e0a0c */
[----:B------:R0:W-:Y:S02]  /*1ec70*/  STL [R1+0x24], R13 ;  /* 0x0000240d01007387 */ /* 0x0001e40000100800 */
.L_x_10203:
[----:B-----5:R-:W-:Y:S01]  /*1ec80*/  IMAD.IADD R9, R9, 0x1, R7 ;  /* 0x0000000109097824 */ /* 0x020fe200078e0207 */
[----:B------:R-:W-:Y:S01]  /*1ec90*/  ULDC.64 UR4, c[0x0][0xa20] ;  /* 0x0002880000047ab9 */ /* 0x000fe20000000a00 */
[C---:B------:R-:W-:Y:S02]  /*1eca0*/  LOP3.LUT R11, R26.reuse, 0xff000000, RZ, 0xc0, !PT ;  /* 0xff0000001a0b7812 */ /* 0x040fe400078ec0ff */
[----:B------:R-:W-:Y:S01]  /*1ecb0*/  ISETP.NE.U32.AND P0, PT, RZ, UR4, PT ;  /* 0x00000004ff007c0c */ /* 0x000fe2000bf05070 */
[----:B------:R1:W-:Y:S01]  /*1ecc0*/  STL [R1+0x10], R9 ;  /* 0x0000100901007387 */ /* 0x0003e20000100800 */
[----:B------:R-:W-:Y:S02]  /*1ecd0*/  SHF.R.U32.HI R11, RZ, 0x8, R11 ;  /* 0x00000008ff0b7819 */ /* 0x000fe4000001160b */
[----:B------:R-:W-:Y:S02]  /*1ece0*/  ISETP.NE.AND.EX P0, PT, RZ, UR5, PT, P0 ;  /* 0x00000005ff007c0c */ /* 0x000fe4000bf05300 */
[----:B------:R-:W-:-:S02]  /*1ecf0*/  LOP3.LUT R10, R26, 0xff0000, RZ, 0xc0, !PT ;  /* 0x00ff00001a0a7812 */ /* 0x000fc400078ec0ff */
[----:B------:R-:W-:Y:S02]  /*1ed00*/  LOP3.LUT R16, R26, 0xffff, RZ, 0xc0, !PT ;  /* 0x0000ffff1a107812 */ /* 0x000fe400078ec0ff */
[----:B------:R-:W-:-:S07]  /*1ed10*/  LEA.HI R11, R10, R11, RZ, 0x10 ;  /* 0x0000000b0a0b7211 */ /* 0x000fce00078f80ff */
[----:B-1----:R-:W-:Y:S05]  /*1ed20*/  @!P0 BRA `(.L_x_10204) ;  /* 0x0000000000108947 */ /* 0x002fea0003800000 */
[----:B------:R-:W1:Y:S02]  /*1ed30*/  LDC.64 R4, c[0x0][0xa20] ;  /* 0x00028800ff047b82 */ /* 0x000e640000000a00 */
[----:B-1----:R-:W-:-:S05]  /*1ed40*/  IMAD.WIDE R4, R27, 0x4, R4 ;  /* 0x000000041b047825 */ /* 0x002fca00078e0204 */
[----:B------:R1:W5:Y:S01]  /*1ed50*/  LDG.E R0, desc[UR42][R4.64] ;  /* 0x0000002a04007981 */ /* 0x000362000c1e1900 */
[----:B------:R-:W-:Y:S05]  /*1ed60*/  BRA `(.L_x_10205) ;  /* 0x0000000000107947 */ /* 0x000fea0003800000 */
.L_x_10204:
[----:B------:R-:W-:Y:S05]  /*1ed70*/  @!P1 BRA `(.L_x_10205) ;  /* 0x00000000000c9947 */ /* 0x000fea0003800000 */
[----:B------:R-:W2:Y:S04]  /*1ed80*/  LDG.E R0, desc[UR42][R4.64] ;  /* 0x0000002a04007981 */ /* 0x000ea8000c1e1900 */
[----:B------:R-:W2:Y:S02]  /*1ed90*/  LDG.E R4, desc[UR42][R4.64+0x4] ;  /* 0x0000042a04047981 */ /* 0x000ea4000c1e1900 */
[----:B--2---:R-:W-:-:S07]  /*1eda0*/  IMAD.IADD R0, R4, 0x1, -R0 ;  /* 0x0000000104007824 */ /* 0x004fce00078e0a00 */
.L_x_10205:
[----:B-1----:R-:W2:Y:S04]  /*1edb0*/  @P2 LDG.E R4, desc[UR42][R2.64] ;  /* 0x0000002a02042981 */ /* 0x002ea8000c1e1900 */
[----:B------:R1:W2:Y:S01]  /*1edc0*/  @P2 LDG.E R3, desc[UR42][R2.64+0x4] ;  /* 0x0000042a02032981 */ /* 0x0002a2000c1e1900 */
[----:B------:R-:W-:Y:S02]  /*1edd0*/  IMAD R12, R25, 0xc0, RZ ;  /* 0x000000c0190c7824 */ /* 0x000fe400078e02ff */
[----:B-----5:R-:W-:Y:S02]  /*1ede0*/  IMAD.IADD R7, R0, 0x1, -R7 ;  /* 0x0000000100077824 */ /* 0x020fe400078e0a07 */
[----:B------:R-:W-:Y:S01]  /*1edf0*/  VIADD R9, R12, 0xbf ;  /* 0x000000bf0c097836 */ /* 0x000fe20000000000 */
[----:B------:R3:W-:Y:S01]  /*1ee00*/  STL [R1+0x20], R12 ;  /* 0x0000200c01007387 */ /* 0x0007e20000100800 */
[----:B-1----:R-:W1:Y:S02]  /*1ee10*/  LDC R2, c[0x0][0x448] ;  /* 0x00011200ff027b82 */ /* 0x002e640000000800 */
[----:B-1----:R-:W-:-:S13]  /*1ee20*/  ISETP.NE.AND P1, PT, R2, 0x1, PT ;  /* 0x000000010200780c */ /* 0x002fda0003f25270 */
[----:B------:R-:W1:Y:S08]  /*1ee30*/  @P1 LDC R2, c[0x0][0x44c] ;  /* 0x00011300ff021b82 */ /* 0x000e700000000800 */
[----:B------:R-:W4:Y:S01]  /*1ee40*/  @P1 LDC R5, c[0x0][0x450] ;  /* 0x00011400ff051b82 */ /* 0x000f220000000800 */
[----:B-1----:R-:W-:-:S05]  /*1ee50*/  @P1 IMAD.HI.U32 R2, R9, R2, RZ ;  /* 0x0000000209021227 */ /* 0x002fca00078e00ff */
[----:B----4-:R-:W-:Y:S01]  /*1ee60*/  @P1 SHF.R.U32.HI R9, RZ, R5, R2 ;  /* 0x00000005ff091219 */ /* 0x010fe20000011602 */
[----:B--2---:R-:W-:-:S04]  /*1ee70*/  @P2 IMAD.IADD R8, R3, 0x1, -R4 ;  /* 0x0000000103082824 */ /* 0x004fc800078e0a04 */
[----:B------:R-:W-:-:S04]  /*1ee80*/  IMAD.IADD R0, R7, 0x1, R8 ;  /* 0x0000000107007824 */ /* 0x000fc800078e0208 */
[C---:B------:R-:W-:Y:S01]  /*1ee90*/  VIADD R21, R0.reuse, 0x7f ;  /* 0x0000007f00157836 */ /* 0x040fe20000000000 */
[----:B------:R-:W-:-:S04]  /*1eea0*/  IADD3 R20, R0, 0x1, -R13 ;  /* 0x0000000100147810 */ /* 0x000fc80007ffe80d */
[----:B------:R-:W-:Y:S01]  /*1eeb0*/  SHF.R.S32.HI R2, RZ, 0x1f, R21 ;  /* 0x0000001fff027819 */ /* 0x000fe20000011415 */
[----:B------:R-:W-:-:S03]  /*1eec0*/  IMAD.IADD R9, R20, 0x1, R9 ;  /* 0x0000000114097824 */ /* 0x000fc600078e0209 */
[----:B------:R-:W-:Y:S02]  /*1eed0*/  LEA.HI R21, R2, R21, RZ, 0x7 ;  /* 0x0000001502157211 */ /* 0x000fe400078f38ff */
[----:B------:R-:W1:Y:S02]  /*1eee0*/  LDC.64 R2, c[0x0][0x9e0] ;  /* 0x00027800ff027b82 */ /* 0x000e640000000a00 */
[----:B------:R-:W-:Y:S02]  /*1eef0*/  SHF.R.S32.HI R21, RZ, 0x7, R21 ;  /* 0x00000007ff157819 */ /* 0x000fe40000011415 */
[----:B-1----:R-:W-:Y:S01]  /*1ef00*/  ISETP.GE.AND P3, PT, R3, 0x1, PT ;  /* 0x000000010300780c */ /* 0x002fe20003f66270 */
[----:B------:R-:W-:-:S12]  /*1ef10*/  IMAD.IADD R2, R9, 0x1, R2 ;  /* 0x0000000109027824 */ /* 0x000fd800078e0202 */
[----:B---3--:R-:W-:Y:S05]  /*1ef20*/  @!P3 BRA `(.L_x_10206) ;  /* 0x000000000048b947 */ /* 0x008fea0003800000 */
        /* <DEDUP_REMOVED lines=11> */
.L_x_10208:
[----:B------:R-:W-:-:S13]  /*1efe0*/  ISETP.NE.AND P0, PT, R3, 0x1, PT ;  /* 0x000000010300780c */ /* 0x000fda0003f05270 */
[----:B------:R-:W1:Y:S02]  /*1eff0*/  @P0 LDC.64 R4, c[0x0][0x9e8] ;  /* 0x00027a00ff040b82 */ /* 0x000e640000000a00 */
[----:B-1----:R-:W-:-:S05]  /*1f000*/  @P0 IMAD.HI.U32 R4, R10, R4, RZ ;  /* 0x000000040a040227 */ /* 0x002fca00078e00ff */
[----:B------:R-:W-:-:S07]  /*1f010*/  @P0 SHF.R.U32.HI R10, RZ, R5, R4 ;  /* 0x00000005ff0a0219 */ /* 0x000fce0000011604 */
.L_x_10209:
[----:B------:R-:W-:Y:S05]  /*1f020*/  BSYNC B0 ;  /* 0x0000000000007941 */ /* 0x000fea0003800000 */
.L_x_10207:
[----:B------:R-:W-:-:S05]  /*1f030*/  IMAD R10, R10, R3, R3 ;  /* 0x000000030a0a7224 */ /* 0x000fca00078e0203 */
[----:B------:R-:W-:-:S07]  /*1f040*/  VIMNMX R2, R2, R10, PT ;  /* 0x0000000a02027248 */ /* 0x000fce0003fe0100 */
.L_x_10206:
[----:B------:R-:W1:Y:S01]  /*1f050*/  @P1 LDC R5, c[0x0][0x44c] ;  /* 0x00011300ff051b82 */ /* 0x000e620000000800 */
[----:B------:R-:W-:Y:S01]  /*1f060*/  VIADD R2, R2, 0x7f ;  /* 0x0000007f02027836 */ /* 0x000fe20000000000 */
[----:B------:R-:W-:Y:S01]  /*1f070*/  ULDC UR4, c[0x0][0x9dc] ;  /* 0x0002770000047ab9 */ /* 0x000fe20000000800 */
[----:B------:R-:W-:Y:S02]  /*1f080*/  IMAD.MOV.U32 R4, RZ, RZ, R12 ;  /* 0x000000ffff047224 */ /* 0x000fe400078e000c */
[----:B------:R-:W-:-:S03]  /*1f090*/  IMAD.IADD R18, R0, 0x1, -R13 ;  /* 0x0000000100127824 */ /* 0x000fc600078e0a0d */
[----:B------:R-:W2:Y:S01]  /*1f0a0*/  @P1 LDC R9, c[0x0][0x450] ;  /* 0x00011400ff091b82 */ /* 0x000ea20000000800 */
[----:B-1----:R-:W-:-:S05]  /*1f0b0*/  @P1 IMAD.HI.U32 R5, R12, R5, RZ ;  /* 0x000000050c051227 */ /* 0x002fca00078e00ff */
[----:B--2---:R-:W-:Y:S02]  /*1f0c0*/  @P1 SHF.R.U32.HI R4, RZ, R9, R5 ;  /* 0x00000009ff041219 */ /* 0x004fe40000011605 */
[----:B------:R-:W-:-:S04]  /*1f0d0*/  SHF.R.S32.HI R5, RZ, 0x1f, R2 ;  /* 0x0000001fff057819 */ /* 0x000fc80000011402 */
[----:B------:R-:W-:Y:S01]  /*1f0e0*/  LEA.HI R5, R5, R2, RZ, 0x7 ;  /* 0x0000000205057211 */ /* 0x000fe200078f38ff */
[----:B------:R-:W-:-:S03]  /*1f0f0*/  IMAD.IADD R2, R18, 0x1, R4 ;  /* 0x0000000112027824 */ /* 0x000fc600078e0204 */
[----:B------:R-:W-:Y:S01]  /*1f100*/  SHF.R.S32.HI R5, RZ, 0x7, R5 ;  /* 0x00000007ff057819 */ /* 0x000fe20000011405 */
[----:B------:R-:W-:-:S03]  /*1f110*/  VIADD R0, R2, -UR4 ;  /* 0x8000000402007c36 */ /* 0x000fc60008000000 */
[----:B------:R-:W-:Y:S01]  /*1f120*/  VIMNMX R9, R21, R5, PT ;  /* 0x0000000515097248 */ /* 0x000fe20003fe0100 */
        /* <DEDUP_REMOVED lines=11> */
.L_x_10212:
[----:B------:R-:W-:-:S13]  /*1f1e0*/  ISETP.NE.AND P0, PT, R3, 0x1, PT ;  /* 0x000000010300780c */ /* 0x000fda0003f05270 */
[----:B------:R-:W1:Y:S02]  /*1f1f0*/  @P0 LDC.64 R4, c[0x0][0x9e8] ;  /* 0x00027a00ff040b82 */ /* 0x000e640000000a00 */
[----:B-1----:R-:W-:-:S05]  /*1f200*/  @P0 IMAD.HI.U32 R4, R2, R4, RZ ;  /* 0x0000000402040227 */ /* 0x002fca00078e00ff */
[----:B------:R-:W-:-:S07]  /*1f210*/  @P0 SHF.R.U32.HI R2, RZ, R5, R4 ;  /* 0x00000005ff020219 */ /* 0x000fce0000011604 */
.L_x_10213:
[----:B------:R-:W-:Y:S05]  /*1f220*/  BSYNC B0 ;  /* 0x0000000000007941 */ /* 0x000fea0003800000 */
.L_x_10211:
[----:B------:R-:W-:-:S05]  /*1f230*/  IMAD R2, R2, R3, RZ ;  /* 0x0000000302027224 */ /* 0x000fca00078e02ff */
[----:B------:R-:W-:-:S07]  /*1f240*/  VIMNMX R0, R0, R2, !PT ;  /* 0x0000000200007248 */ /* 0x000fce0007fe0100 */
.L_x_10210:
        /* <DEDUP_REMOVED lines=40> */
.L_x_10215:
[----:B------:R-:W-:Y:S05]  /*1f4d0*/  BSYNC B0 ;  /* 0x0000000000007941 */ /* 0x000fea0003800000 */
.L_x_10214:
[-C--:B------:R-:W-:Y:S01]  /*1f4e0*/  IMAD R4, R26, R2.reuse, R4 ;  /* 0x000000021a047224 */ /* 0x080fe200078e0204 */
[----:B------:R-:W-:Y:S04]  /*1f4f0*/  BSSY B0, `(.L_x_10216) ;  /* 0x0000156000007945 */ /* 0x000fe80003800000 */
[C---:B------:R-:W-:Y:S01]  /*1f500*/  VIADDMNMX R2, R4.reuse, R2, R9, PT ;  /* 0x0000000204027246 */ /* 0x040fe20003800109 */
[----:B------:R-:W-:-:S04]  /*1f510*/  IMAD R4, R4, 0x80, -R7 ;  /* 0x0000008004047824 */ /* 0x000fc800078e0a07 */
[----:B------:R-:W-:Y:S01]  /*1f520*/  IMAD R2, R2, 0x80, -R7 ;  /* 0x0000008002027824 */ /* 0x000fe200078e0a07 */
[----:B------:R-:W-:-:S04]  /*1f530*/  VIMNMX R4, RZ, R4, !PT ;  /* 0x00000004ff047248 */ /* 0x000fc80007fe0100 */
[----:B------:R-:W-:Y:S02]  /*1f540*/  VIMNMX R2, R2, R8, PT ;  /* 0x0000000802027248 */ /* 0x000fe40003fe0100 */
[----:B------:R-:W-:Y:S02]  /*1f550*/  SHF.R.U32.HI R3, RZ, 0x7, R4 ;  /* 0x00000007ff037819 */ /* 0x000fe40000011604 */
[----:B------:R-:W-:-:S13]  /*1f560*/  ISETP.GT.AND P0, PT, R2, R4, PT ;  /* 0x000000040200720c */ /* 0x000fda0003f04270 */
[----:B------:R-:W-:-:S05]  /*1f570*/  @P0 VIADD R2, R2, 0x7f ;  /* 0x0000007f02020836 */ /* 0x000fca0000000000 */
[----:B------:R-:W-:-:S04]  /*1f580*/  @P0 SHF.R.S32.HI R4, RZ, 0x1f, R2 ;  /* 0x0000001fff040819 */ /* 0x000fc80000011402 */
[----:B------:R-:W-:Y:S01]  /*1f590*/  @P0 LEA.HI R2, R4, R2, RZ, 0x7 ;  /* 0x0000000204020211 */ /* 0x000fe200078f38ff */
[----:B------:R-:W-:-:S03]  /*1f5a0*/  IMAD.MOV.U32 R4, RZ, RZ, R3 ;  /* 0x000000ffff047224 */ /* 0x000fc600078e0003 */
        /* <DEDUP_REMOVED lines=11> */
.L_x_10373:
[----:B--2---:R-:W-:Y:S02]  /*1f660*/  ISETP.NE.AND P0, PT, R14, RZ, PT ;  /* 0x000000ff0e00720c */ /* 0x004fe40003f05270 */
[----:B------:R-:W-:-:S11]  /*1f670*/  PLOP3.LUT P6, PT, PT, PT, PT, 0x8, 0x0 ;  /* 0x000000000000781c */ /* 0x000fd60003fce170 */
[----:B------:R-:W-:Y:S05]  /*1f680*/  @P0 BRA `(.L_x_10219) ;  /* 0x00000000000c0947 */ /* 0x000fea0003800000 */
[----:B------:R-:W-:-:S03]  /*1f690*/  UMOV UR4, 0xffffffff ;  /* 0xffffffff00047882 */ /* 0x000fc60000000000 */
[----:B------:R-:W-:Y:S05]  /*1f6a0*/  BRA.DIV UR4, `(.L_x_10220) ;  /* 0x0000006a04787947 */ /* 0x000fea000b800000 */
[----:B------:R-:W-:-:S13]  /*1f6b0*/  ELECT P6, URZ, PT ;  /* 0x00000000003f782f */ /* 0x000fda00038c0000 */
.L_x_10219:
        /* <DEDUP_REMOVED lines=9> */
.L_x_10376:
[----:B------:R-:W-:Y:S05]  /*1f750*/  BSYNC B1 ;  /* 0x0000000000017941 */ /* 0x000fea0003800000 */
.L_x_10221:
[----:B------:R-:W-:Y:S04]  /*1f760*/  BSSY B1, `(.L_x_10223) ;  /* 0x000008c000017945 */ /* 0x000fe80003800000 */
[----:B------:R-:W-:Y:S05]  /*1f770*/  @!P6 BRA `(.L_x_10224) ;  /* 0x000000080028e947 */ /* 0x000fea0003800000 */
[----:B------:R-:W2:Y:S01]  /*1f780*/  LDL R8, [R1+0x8] ;  /* 0x0000080001087983 */ /* 0x000ea20000100800 */
[----:B------:R-:W-:Y:S01]  /*1f790*/  IMAD R9, R29, 0x8, R19 ;  /* 0x000000081d097824 */ /* 0x000fe200078e0213 */
[----:B------:R-:W3:Y:S01]  /*1f7a0*/  S2R R7, SR_TID.X ;  /* 0x0000000000077919 */ /* 0x000ee20000002100 */
[----:B------:R-:W-:Y:S01]  /*1f7b0*/  BSSY B2, `(.L_x_10225) ;  /* 0x0000006000027945 */ /* 0x000fe20003800000 */
[----:B---3--:R-:W-:-:S04]  /*1f7c0*/  LOP3.LUT R7, R7, 0x7f, RZ, 0xc0, !PT ;  /* 0x0000007f07077812 */ /* 0x008fc800078ec0ff */
[----:B------:R-:W-:Y:S02]  /*1f7d0*/  ISETP.NE.AND P1, PT, R7, RZ, PT ;  /* 0x000000ff0700720c */ /* 0x000fe40003f25270 */
[----:B--2---:R-:W-:-:S04]  /*1f7e0*/  SHF.L.U32 R11, R8, 0x1f, RZ ;  /* 0x0000001f080b7819 */ /* 0x004fc800000006ff */
[----:B------:R-:W2:Y:S02]  /*1f7f0*/  SYNCS.PHASECHK.TRANS64.TRYWAIT P0, [R9+URZ+0x19ca0], R11 ;  /* 0x019ca00b090075a7 */ /* 0x000ea4000800017f */
[----:B--2---:R-:W-:Y:S05]  /*1f800*/  @!P0 BRA `(.L_x_10226) ;  /* 0x0000006800548947 */ /* 0x004fea0003800000 */
.L_x_10377:
[----:B------:R-:W-:Y:S05]  /*1f810*/  BSYNC B2 ;  /* 0x0000000000027941 */ /* 0x000fea0003800000 */
.L_x_10225:
        /* <DEDUP_REMOVED lines=9> */
.L_x_10228:
[----:B------:R-:W-:Y:S05]  /*1f8b0*/  BSYNC B2 ;  /* 0x0000000000027941 */ /* 0x000fea0003800000 */
.L_x_10227:
        /* <DEDUP_REMOVED lines=8> */
[----:B-1----:R-:W-:Y:S01]  /*1f940*/  VIADD R5, R9, 0x19c90 ;  /* 0x00019c9009057836 */ /* 0x002fe20000000000 */
[----:B------:R-:W-:Y:S01]  /*1f950*/  UMOV UR6, 0x0 ;  /* 0x0000000000067882 */ /* 0x000fe20000000000 */
[----:B------:R-:W-:Y:S01]  /*1f960*/  VIADD R10, R8, 0x13800 ;  /* 0x00013800080a7836 */ /* 0x000fe20000000000 */
[----:B------:R-:W-:-:S09]  /*1f970*/  UMOV UR7, 0x12f00000 ;  /* 0x12f0000000077882 */ /* 0x000fd20000000000 */
.L_x_10229:
        /* <DEDUP_REMOVED lines=16> */
.L_x_10230:
        /* <DEDUP_REMOVED lines=16> */
.L_x_10231:
        /* <DEDUP_REMOVED lines=13> */
.L_x_10378:
[----:B------:R-:W-:Y:S05]  /*1fc50*/  BSYNC B2 ;  /* 0x0000000000027941 */ /* 0x000fea0003800000 */
.L_x_10232:
[----:B------:R-:W-:Y:S01]  /*1fc60*/  BSSY B2, `(.L_x_10234) ;  /* 0x000000b000027945 */ /* 0x000fe20003800000 */
[----:B------:R-:W-:Y:S02]  /*1fc70*/  IMAD.MOV.U32 R10, RZ, RZ, 0x0 ;  /* 0x00000000ff0a7424 */ /* 0x000fe400078e00ff */
[----:B0-2---:R-:W-:Y:S01]  /*1fc80*/  IMAD.MOV.U32 R11, RZ, RZ, 0x12f00000 ;  /* 0x12f00000ff0b7424 */ /* 0x005fe200078e00ff */
        /* <DEDUP_REMOVED lines=8> */
.L_x_10235:
[----:B------:R-:W-:Y:S05]  /*1fd10*/  BSYNC B2 ;  /* 0x0000000000027941 */ /* 0x000fea0003800000 */
.L_x_10234:
        /* <DEDUP_REMOVED lines=8> */
.L_x_10236:
        /* <DEDUP_REMOVED lines=15> */
.L_x_10237:
        /* <DEDUP_REMOVED lines=15> */
.L_x_10238:
        /* <DEDUP_REMOVED lines=10> */
.L_x_10224:
[----:B------:R-:W-:Y:S05]  /*20020*/  BSYNC B1 ;  /* 0x0000000000017941 */ /* 0x000fea0003800000 */
.L_x_10223:
[----:B-1----:R-:W2:Y:S01]  /*20030*/  LDL.LU R5, [R1+0x8] ;  /* 0x0000080001057983 */ /* 0x002ea20000300800 */
[----:B------:R-:W-:Y:S01]  /*20040*/  VIADD R29, R29, 0x1 ;  /* 0x000000011d1d7836 */ /* 0x000fe20000000000 */
[----:B------:R-:W-:Y:S01]  /*20050*/  PLOP3.LUT P0, PT, PT, PT, PT, 0x8, 0x0 ;  /* 0x000000000000781c */ /* 0x000fe20003f0e170 */
[----:B------:R-:W-:-:S03]  /*20060*/  VIADD R10, R4, 0xfffffffe ;  /* 0xfffffffe040a7836 */ /* 0x000fc60000000000 */
[C---:B------:R-:W-:Y:S02]  /*20070*/  ISETP.NE.AND P1, PT, R29.reuse, 0x2, PT ;  /* 0x000000021d00780c */ /* 0x040fe40003f25270 */
[----:B------:R-:W-:Y:S02]  /*20080*/  ISETP.GE.AND P2, PT, R10, R3, PT ;  /* 0x000000030a00720c */ /* 0x000fe40003f46270 */
[----:B------:R-:W-:Y:S02]  /*20090*/  SEL R4, RZ, 0x1, P1 ;  /* 0x00000001ff047807 */ /* 0x000fe40000800000 */
[----:B------:R-:W-:Y:S02]  /*200a0*/  SEL R29, R29, RZ, P1 ;  /* 0x000000ff1d1d7207 */ /* 0x000fe40000800000 */
[----:B--2---:R-:W-:-:S05]  /*200b0*/  LOP3.LUT R5, R5, R4, RZ, 0x3c, !PT ;  /* 0x0000000405057212 */ /* 0x004fca00078e3cff */
[----:B------:R1:W-:Y:S02]  /*200c0*/  STL [R1+0x8], R5 ;  /* 0x0000080501007387 */ /* 0x0003e40000100800 */
[----:B------:R-:W-:Y:S05]  /*200d0*/  @!P2 BRA `(.L_x_10217) ;  /* 0x00000008005ca947 */ /* 0x000fea0003800000 */
.L_x_10255:
[----:B------:R-:W-:Y:S05]  /*200e0*/  YIELD ;  /* 0x0000000000007946 */ /* 0x000fea0003800000 */
[----:B------:R-:W-:Y:S04]  /*200f0*/  BSSY B1, `(.L_x_10239) ;  /* 0x000008b000017945 */ /* 0x000fe80003800000 */
[----:B--2---:R-:W-:Y:S05]  /*20100*/  @!P6 BRA `(.L_x_10240) ;  /* 0x000000080024e947 */ /* 0x004fea0003800000 */
[----:B-1----:R-:W2:Y:S01]  /*20110*/  LDL R5, [R1+0x8] ;  /* 0x0000080001057983 */ /* 0x002ea20000100800 */
        /* <DEDUP_REMOVED lines=8> */
.L_x_10379:
[----:B------:R-:W-:Y:S05]  /*201a0*/  BSYNC B2 ;  /* 0x0000000000027941 */ /* 0x000fea0003800000 */
.L_x_10241:
        /* <DEDUP_REMOVED lines=9> */
.L_x_10244:
[----:B------:R-:W-:Y:S05]  /*20240*/  BSYNC B2 ;  /* 0x0000000000027941 */ /* 0x000fea0003800000 */
.L_x_10243:
        /* <DEDUP_REMOVED lines=11> */
.L_x_10245:
        /* <DEDUP_REMOVED lines=16> */
.L_x_10246:
        /* <DEDUP_REMOVED lines=16> */
.L_x_10247:
        /* <DEDUP_REMOVED lines=13> */
.L_x_10380:
[----:B------:R-:W-:Y:S05]  /*205d0*/  BSYNC B2 ;  /* 0x0000000000027941 */ /* 0x000fea0003800000 */
.L_x_10248:
        /* <DEDUP_REMOVED lines=11> */
.L_x_10251:
[----:B------:R-:W-:Y:S05]  /*20690*/  BSYNC B2 ;  /* 0x0000000000027941 */ /* 0x000fea0003800000 */
.L_x_10250:
        /* <DEDUP_REMOVED lines=8> */
.L_x_10252:
        /* <DEDUP_REMOVED lines=15> */
.L_x_10253:
        /* <DEDUP_REMOVED lines=15> */
.L_x_10254:
        /* <DEDUP_REMOVED lines=10> */
.L_x_10240:
[----:B------:R-:W-:Y:S05]  /*209a0*/  BSYNC B1 ;  /* 0x0000000000017941 */ /* 0x000fea0003800000 */
.L_x_10239:
        /* <DEDUP_REMOVED lines=10> */
.L_x_10217:
[----:B------:R-:W-:Y:S05]  /*20a50*/  BSYNC B0 ;  /* 0x0000000000007941 */ /* 0x000fea0003800000 */
.L_x_10216:
        /* <DEDUP_REMOVED lines=8> */
[----:B----4-:R-:W-:-:S05]  /*20ae0*/  @P1 IMAD.HI.U32 R4, R3, R4, RZ ;  /* 0x0000000403041227 */ /* 0x010fca00078e00ff */
[----:B-----5:R-:W-:-:S05]  /*20af0*/  @P1 SHF.R.U32.HI R3, RZ, R2, R4 ;  /* 0x00000002ff031219 */ /* 0x020fca0000011604 */
[----:B------:R-:W-:Y:S02]  /*20b00*/  IMAD.IADD R20, R20, 0x1, R3 ;  /* 0x0000000114147824 */ /* 0x000fe400078e0203 */
[----:B------:R-:W3:Y:S02]  /*20b10*/  LDC.64 R2, c[0x0][0x9e0] ;  /* 0x00027800ff027b82 */ /* 0x000ee40000000a00 */
[----:B---3--:R-:W-:Y:S01]  /*20b20*/  ISETP.GE.AND P2, PT, R3, 0x1, PT ;  /* 0x000000010300780c */ /* 0x008fe20003f46270 */
[----:B------:R-:W-:-:S12]  /*20b30*/  IMAD.IADD R2, R20, 0x1, R2 ;  /* 0x0000000114027824 */ /* 0x000fd800078e0202 */
[----:B------:R-:W-:Y:S05]  /*20b40*/  @!P2 BRA `(.L_x_10256) ;  /* 0x000000000048a947 */ /* 0x000fea0003800000 */
[C---:B------:R-:W-:Y:S01]  /*20b50*/  ISETP.GT.AND P0, PT, R20.reuse, RZ, PT ;  /* 0x000000ff1400720c */ /* 0x040fe20003f04270 */
[----:B------:R-:W-:Y:S01]  /*20b60*/  BSSY B0, `(.L_x_10257) ;  /* 0x000000e000007945 */ /* 0x000fe20003800000 */
[----:B------:R-:W-:-:S11]  /*20b70*/  VIADD R6, R20, 0xffffffff ;  /* 0xffffffff14067836 */ /* 0x000fd60000000000 */
[----:B------:R-:W-:Y:S05]  /*20b80*/  @P0 BRA `(.L_x_10258) ;  /* 0x00000000001c0947 */ /* 0x000fea0003800000 */
[----:B------:R-:W-:Y:S01]  /*20b90*/  ISETP.NE.AND P0, PT, R3, 0x1, PT ;  /* 0x000000010300780c */ /* 0x000fe20003f05270 */
[----:B------:R-:W-:-:S12]  /*20ba0*/  IMAD.MOV R6, RZ, RZ, -R20 ;  /* 0x000000ffff067224 */ /* 0x000fd800078e0a14 */
[----:B-1----:R-:W1:Y:S02]  /*20bb0*/  @P0 LDC.64 R4, c[0x0][0x9e8] ;  /* 0x00027a00ff040b82 */ /* 0x002e640000000a00 */
[----:B-1----:R-:W-:-:S05]  /*20bc0*/  @P0 IMAD.HI.U32 R4, R6, R4, RZ ;  /* 0x0000000406040227 */ /* 0x002fca00078e00ff */
[----:B------:R-:W-:-:S04]  /*20bd0*/  @P0 SHF.R.U32.HI R6, RZ, R5, R4 ;  /* 0x00000005ff060219 */ /* 0x000fc80000011604 */
[----:B------:R-:W-:Y:S01]  /*20be0*/  LOP3.LUT R6, RZ, R6, RZ, 0x33, !PT ;  /* 0x00000006ff067212 */ /* 0x000fe200078e33ff */
[----:B------:R-:W-:Y:S06]  /*20bf0*/  BRA `(.L_x_10259) ;  /* 0x0000000000107947 */ /* 0x000fec0003800000 */
.L_x_10258:
[----:B------:R-:W-:-:S13]  /*20c00*/  ISETP.NE.AND P0, PT, R3, 0x1, PT ;  /* 0x000000010300780c */ /* 0x000fda0003f05270 */
[----:B-1----:R-:W1:Y:S02]  /*20c10*/  @P0 LDC.64 R4, c[0x0][0x9e8] ;  /* 0x00027a00ff040b82 */ /* 0x002e640000000a00 */
[----:B-1----:R-:W-:-:S05]  /*20c20*/  @P0 IMAD.HI.U32 R4, R6, R4, RZ ;  /* 0x0000000406040227 */ /* 0x002fca00078e00ff */
[----:B------:R-:W-:-:S07]  /*20c30*/  @P0 SHF.R.U32.HI R6, RZ, R5, R4 ;  /* 0x00000005ff060219 */ /* 0x000fce0000011604 */
.L_x_10259:
[----:B------:R-:W-:Y:S05]  /*20c40*/  BSYNC B0 ;  /* 0x0000000000007941 */ /* 0x000fea0003800000 */
.L_x_10257:
[----:B------:R-:W-:-:S05]  /*20c50*/  IMAD R6, R6, R3, R3 ;  /* 0x0000000306067224 */ /* 0x000fca00078e0203 */
[----:B------:R-:W-:-:S07]  /*20c60*/  VIMNMX R2, R2, R6, PT ;  /* 0x0000000602027248 */ /* 0x000fce0003fe0100 */
.L_x_10256:
[----:B------:R-:W-:Y:S01]  /*20c70*/  VIADD R2, R2, 0x7f ;  /* 0x0000007f02027836 */ /* 0x000fe20000000000 */
[----:B------:R-:W-:Y:S01]  /*20c80*/  ULDC UR4, c[0x0][0x9dc] ;  /* 0x0002770000047ab9 */ /* 0x000fe20000000800 */
[----:B-1----:R-:W-:-:S03]  /*20c90*/  IMAD.MOV.U32 R5, RZ, RZ, R7 ;  /* 0x000000ffff057224 */ /* 0x002fc600078e0007 */
[----:B------:R-:W-:-:S04]  /*20ca0*/  SHF.R.S32.HI R4, RZ, 0x1f, R2 ;  /* 0x0000001fff047819 */ /* 0x000fc80000011402 */
[----:B------:R-:W-:Y:S02]  /*20cb0*/  LEA.HI R4, R4, R2, RZ, 0x7 ;  /* 0x0000000204047211 */ /* 0x000fe400078f38ff */
[----:B------:R-:W1:Y:S02]  /*20cc0*/  @P1 LDC R2, c[0x0][0x450] ;  /* 0x00011400ff021b82 */ /* 0x000e640000000800 */
[----:B------:R-:W-:-:S04]  /*20cd0*/  SHF.R.S32.HI R4, RZ, 0x7, R4 ;  /* 0x00000007ff047819 */ /* 0x000fc80000011404 */
[----:B------:R-:W-:Y:S02]  /*20ce0*/  VIMNMX R6, R21, R4, PT ;  /* 0x0000000415067248 */ /* 0x000fe40003fe0100 */
[----:B------:R-:W3:Y:S02]  /*20cf0*/  @P1 LDC R4, c[0x0][0x44c] ;  /* 0x00011300ff041b82 */ /* 0x000ee40000000800 */
[----:B---3--:R-:W-:-:S05]  /*20d00*/  @P1 IMAD.HI.U32 R4, R7, R4, RZ ;  /* 0x0000000407041227 */ /* 0x008fca00078e00ff */
        /* <DEDUP_REMOVED lines=14> */
.L_x_10262:
[----:B------:R-:W-:-:S13]  /*20df0*/  ISETP.NE.AND P0, PT, R3, 0x1, PT ;  /* 0x000000010300780c */ /* 0x000fda0003f05270 */
[----:B------:R-:W1:Y:S02]  /*20e00*/  @P0 LDC.64 R4, c[0x0][0x9e8] ;  /* 0x00027a00ff040b82 */ /* 0x000e640000000a00 */
[----:B-1----:R-:W-:-:S05]  /*20e10*/  @P0 IMAD.HI.U32 R4, R7, R4, RZ ;  /* 0x0000000407040227 */ /* 0x002fca00078e00ff */
[----:B------:R-:W-:-:S07]  /*20e20*/  @P0 SHF.R.U32.HI R7, RZ, R5, R4 ;  /* 0x00000005ff070219 */ /* 0x000fce0000011604 */
.L_x_10263:
[----:B------:R-:W-:Y:S05]  /*20e30*/  BSYNC B0 ;  /* 0x0000000000007941 */ /* 0x000fea0003800000 */
.L_x_10261:
[----:B------:R-:W-:-:S05]  /*20e40*/  IMAD R3, R7, R3, RZ ;  /* 0x0000000307037224 */ /* 0x000fca00078e02ff */
[----:B------:R-:W-:-:S07]  /*20e50*/  VIMNMX R2, R2, R3, !PT ;  /* 0x0000000302027248 */ /* 0x000fce0007fe0100 */
.L_x_10260:
[----:B------:R-:W-:Y:S01]  /*20e60*/  ISETP.NE.AND P1, PT, R0, RZ, PT ;  /* 0x000000ff0000720c */ /* 0x000fe20003f25270 */
[----:B------:R-:W-:Y:S01]  /*20e70*/  BSSY B0, `(.L_x_10264) ;  /* 0x0000024000007945 */ /* 0x000fe20003800000 */
[----:B------:R-:W-:-:S04]  /*20e80*/  SHF.R.S32.HI R3, RZ, 0x1f, R2 ;  /* 0x0000001fff037819 */ /* 0x000fc80000011402 */
[----:B------:R-:W-:Y:S01]  /*20e90*/  LEA.HI R3, R3, R2, RZ, 0x7 ;  /* 0x0000000203037211 */ /* 0x000fe200078f38ff */
[----:B------:R-:W-:-:S03]  /*20ea0*/  IMAD.MOV.U32 R2, RZ, RZ, RZ ;  /* 0x000000ffff027224 */ /* 0x000fc600078e00ff */
[----:B------:R-:W-:-:S03]  /*20eb0*/  SHF.R.S32.HI R3, RZ, 0x7, R3 ;  /* 0x00000007ff037819 */ /* 0x000fc60000011403 */
[----:B------:R-:W1:Y:S01]  /*20ec0*/  @!P1 LDC R0, c[0x0][0x9f0] ;  /* 0x00027c00ff009b82 */ /* 0x000e620000000800 */
[----:B------:R-:W-:-:S04]  /*20ed0*/  VIMNMX R4, RZ, R3, !PT ;  /* 0x00000003ff047248 */ /* 0x000fc80007fe0100 */
[----:B------:R-:W-:-:S13]  /*20ee0*/  ISETP.GT.AND P0, PT, R6, R4, PT ;  /* 0x000000040600720c */ /* 0x000fda0003f04270 */
[----:B------:R-:W-:Y:S05]  /*20ef0*/  @!P0 BRA `(.L_x_10265) ;  /* 0x00000000006c8947 */ /* 0x000fea0003800000 */
[-C--:B-1----:R-:W-:Y:S02]  /*20f00*/  IABS R5, R0.reuse ;  /* 0x0000000000057213 */ /* 0x082fe40000000000 */
[----:B--2---:R-:W-:Y:S02]  /*20f10*/  IABS R8, R0 ;  /* 0x0000000000087213 */ /* 0x004fe40000000000 */
[----:B------:R-:W1:Y:S03]  /*20f20*/  I2F.RP R2, R5 ;  /* 0x0000000500027306 */ /* 0x000e660000209400 */
[----:B------:R-:W-:-:S05]  /*20f30*/  IMAD.MOV R8, RZ, RZ, -R8 ;  /* 0x000000ffff087224 */ /* 0x000fca00078e0a08 */
[----:B-1----:R-:W1:Y:S02]  /*20f40*/  MUFU.RCP R2, R2 ;  /* 0x0000000200027308 */ /* 0x002e640000001000 */
[----:B-1----:R-:W-:-:S06]  /*20f50*/  VIADD R2, R2, 0xffffffe ;  /* 0x0ffffffe02027836 */ /* 0x002fcc0000000000 */
[----:B------:R-:W1:Y:S02]  /*20f60*/  F2I.FTZ.U32.TRUNC.NTZ R3, R2 ;  /* 0x0000000200037305 */ /* 0x000e64000021f000 */
[----:B-1----:R-:W-:-:S04]  /*20f70*/  IMAD.MOV R2, RZ, RZ, -R3 ;  /* 0x000000ffff027224 */ /* 0x002fc800078e0a03 */
        /* <DEDUP_REMOVED lines=19> */
.L_x_10265:
[----:B------:R-:W-:Y:S05]  /*210b0*/  BSYNC B0 ;  /* 0x0000000000007941 */ /* 0x000fea0003800000 */
.L_x_10264:
[----:B------:R-:W-:-:S05]  /*210c0*/  IMAD R26, R26, R2, R4 ;  /* 0x000000021a1a7224 */ /* 0x000fca00078e0204 */
[----:B-1----:R-:W-:-:S04]  /*210d0*/  VIADDMNMX R0, R26, R2, R6, PT ;  /* 0x000000021a007246 */ /* 0x002fc80003800106 */
        /* <DEDUP_REMOVED lines=9> */
[----:B------:R-:W3:Y:S01]  /*21170*/  LDC.64 R2, c[0x0][0xc60] ;  /* 0x00031800ff027b82 */ /* 0x000ee20000000a00 */
[----:B------:R-:W1:Y:S02]  /*21180*/  FLO.U32 R0, UR4 ;  /* 0x0000000400007d00 */ /* 0x000e6400080e0000 */
[----:B-1----:R-:W-:-:S06]  /*21190*/  ISETP.EQ.U32.AND P0, PT, R0, R5, PT ;  /* 0x000000050000720c */ /* 0x002fcc0003f02070 */
[----:B------:R-:W3:Y:S07]  /*211a0*/  POPC R5, UR4 ;  /* 0x0000000400057d09 */ /* 0x000eee0008000000 */
[----:B---3--:R-:W3:Y:S01]  /*211b0*/  @P0 ATOMG.E.ADD.STRONG.GPU PT, R3, desc[UR42][R2.64], R5 ;  /* 0x00000005020309a8 */ /* 0x008ee200081ee1ea */
[----:B------:R-:W1:Y:S02]  /*211c0*/  S2R R4, SR_LTMASK ;  /* 0x0000000000047919 */ /* 0x000e640000003900 */
[----:B-1----:R-:W-:-:S04]  /*211d0*/  LOP3.LUT R4, R4, UR4, RZ, 0xc0, !PT ;  /* 0x0000000404047c12 */ /* 0x002fc8000f8ec0ff */
[----:B------:R-:W1:Y:S01]  /*211e0*/  POPC R7, R4 ;  /* 0x0000000400077309 */ /* 0x000e620000000000 */
[----:B---3--:R-:W1:Y:S02]  /*211f0*/  SHFL.IDX PT, R0, R3, R0, 0x1f ;  /* 0x00001f0003007589 */ /* 0x008e6400000e0000 */
[----:B-1----:R-:W-:Y:S01]  /*21200*/  IADD3 R24, R0, UR38, R7 ;  /* 0x0000002600187c10 */ /* 0x002fe2000fffe007 */
[----:B------:R-:W-:Y:S06]  /*21210*/  BRA `(.L_x_10267) ;  /* 0x0000003000587947 */ /* 0x000fec0003800000 */
.L_x_10266:
        /* <DEDUP_REMOVED lines=15> */
[----:B--2---:R-:W-:Y:S02]  /*21310*/  IMAD.MOV.U32 R8, RZ, RZ, 0x70 ;  /* 0x00000070ff087424 */ /* 0x004fe400078e00ff */
[----:B------:R-:W-:Y:S02]  /*21320*/  IMAD.MOV.U32 R12, RZ, RZ, 0x1 ;  /* 0x00000001ff0c7424 */ /* 0x000fe400078e00ff */
[----:B0-----:R-:W-:-:S07]  /*21330*/  IMAD.MOV.U32 R13, RZ, RZ, RZ ;  /* 0x000000ffff0d7224 */ /* 0x001fce00078e00ff */
[----:B------:R-:W-:-:S07]  /*21340*/  LEPC R20, `(.L_x_10269) ;  /* 0x000000001014794e */ /* 0x000fce0000000000 */
[----:B-1----:R-:W-:Y:S05]  /*21350*/  CALL.ABS.NOINC R2 ;  /* 0x0000000002007343 */ /* 0x002fea0003c00000 */
.L_x_10269:
[----:B------:R-:W-:Y:S05]  /*21360*/  BSYNC B6 ;  /* 0x0000000000067941 */ /* 0x000fea0003800000 */
.L_x_10268:
        /* <DEDUP_REMOVED lines=22> */
.L_x_10271:
[----:B------:R-:W-:Y:S05]  /*214d0*/  BSYNC B6 ;  /* 0x0000000000067941 */ /* 0x000fea0003800000 */
.L_x_10270:
        /* <DEDUP_REMOVED lines=20> */
.L_x_10273:
[----:B------:R-:W-:Y:S05]  /*21620*/  BSYNC B6 ;  /* 0x0000000000067941 */ /* 0x000fea0003800000 */
.L_x_10272:
        /* <DEDUP_REMOVED lines=19> */
.L_x_10275:
[----:B------:R-:W-:Y:S05]  /*21760*/  BSYNC B6 ;  /* 0x0000000000067941 */ /* 0x000fea0003800000 */
.L_x_10274:
[----:B------:R-:W-:Y:S01]  /*21770*/  ULDC.64 UR4, c[0x0][0x9f8] ;  /* 0x00027e0000047ab9 */ /* 0x000fe20000000a00 */
[----:B------:R-:W-:Y:S01]  /*21780*/  IMAD.MOV.U32 R25, RZ, RZ, R27 ;  /* 0x000000ffff197224 */ /* 0x000fe200078e001b */
[----:B------:R-:W-:-:S04]  /*21790*/  ISETP.NE.U32.AND P0, PT, RZ, UR4, PT ;  /* 0x00000004ff007c0c */ /* 0x000fc8000bf05070 */
[----:B------:R-:W-:Y:S01]  /*217a0*/  ISETP.NE.AND.EX P0, PT, RZ, UR5, PT, P0 ;  /* 0x00000005ff007c0c */ /* 0x000fe2000bf05300 */
[----:B------:R-:W-:-:S12]  /*217b0*/  ULDC.64 UR4, c[0x0][0xa08] ;  /* 0x0002820000047ab9 */ /* 0x000fd80000000a00 */
[----:B------:R-:W1:Y:S02]  /*217c0*/  @P0 LDC.64 R2, c[0x0][0x9f8] ;  /* 0x00027e00ff020b82 */ /* 0x000e640000000a00 */
[----:B-1----:R-:W-:-:S05]  /*217d0*/  @P0 IMAD.WIDE R2, R27, 0x4, R2 ;  /* 0x000000041b020825 */ /* 0x002fca00078e0202 */
[----:B------:R1:W2:Y:S02]  /*217e0*/  @P0 LDG.E R25, desc[UR42][R2.64] ;  /* 0x0000002a02190981 */ /* 0x0002a4000c1e1900 */
[----:B-1----:R-:W1:Y:S02]  /*217f0*/  LDC.64 R2, c[0x0][0x418] ;  /* 0x00010600ff027b82 */ /* 0x002e640000000a00 */
[----:B-1----:R-:W-:Y:S01]  /*21800*/  LOP3.LUT P0, RZ, R2, UR4, RZ, 0xfc, !PT ;  /* 0x0000000402ff7c12 */ /* 0x002fe2000f80fcff */
[----:B------:R-:W-:-:S03]  /*21810*/  UMOV UR4, 0xffffffff ;  /* 0xffffffff00047882 */ /* 0x000fc60000000000 */
[----:B------:R-:W-:Y:S02]  /*21820*/  LOP3.LUT P0, RZ, R3, UR5, RZ, 0xfc, P0 ;  /* 0x0000000503ff7c12 */ /* 0x000fe4000800fcff */
[----:B--2---:R-:W-:Y:S02]  /*21830*/  SHF.R.S32.HI R8, RZ, 0x1f, R25 ;  /* 0x0000001fff087819 */ /* 0x004fe40000011419 */
[----:B------:R-:W-:-:S03]  /*21840*/  SEL R18, R25, RZ, !P0 ;  /* 0x000000ff19127207 */ /* 0x000fc60004000000 */
[----:B------:R1:W-:Y:S01]  /*21850*/  STL [R1+0xc], R8 ;  /* 0x00000c0801007387 */ /* 0x0003e20000100800 */
[----:B------:R-:W-:Y:S05]  /*21860*/  BRA.DIV UR4, `(.L_x_10276) ;  /* 0x0000004a048c7947 */ /* 0x000fea000b800000 */
[----:B------:R-:W2:Y:S02]  /*21870*/  S2R R0, SR_TID.X ;  /* 0x0000000000007919 */ /* 0x000ea40000002100 */
[----:B--2---:R-:W-:-:S04]  /*21880*/  SHF.R.U32.HI R0, RZ, 0x5, R0 ;  /* 0x00000005ff007819 */ /* 0x004fc80000011600 */
[----:B------:R-:W-:-:S05]  /*21890*/  LOP3.LUT R0, R0, 0x3, RZ, 0xc0, !PT ;  /* 0x0000000300007812 */ /* 0x000fca00078ec0ff */
[----:B------:R2:W3:Y:S02]  /*218a0*/  SHFL.IDX PT, R14, R0, RZ, 0x1f ;  /* 0x00001fff000e7589 */ /* 0x0004e400000e0000 */
.L_x_10383:
        /* <DEDUP_REMOVED lines=8> */
.L_x_10386:
        /* <DEDUP_REMOVED lines=23> */
.L_x_10279:
        /* <DEDUP_REMOVED lines=8> */
.L_x_10387:
        /* <DEDUP_REMOVED lines=8> */
.L_x_10281:
        /* <DEDUP_REMOVED lines=28> */
.L_x_10388:
[----:B------:R-:W-:Y:S05]  /*21d60*/  @P1 BRA `(.L_x_10283) ;  /* 0x00000000001c1947 */ /* 0x000fea0003800000 */
[----:B------:R-:W4:Y:S01]  /*21d70*/  S2R R5, SR_TID.X ;  /* 0x0000000000057919 */ /* 0x000f220000002100 */
[----:B--23--:R-:W-:-:S04]  /*21d80*/  IMAD.MOV.U32 R3, RZ, RZ, 0x3000 ;  /* 0x00003000ff037424 */ /* 0x00cfc800078e00ff */
[----:B------:R2:W-:Y:S01]  /*21d90*/  SYNCS.ARRIVE.TRANS64 RZ, [R4+URZ+0x19c30], R3 ;  /* 0x019c300304ff79a7 */ /* 0x0005e2000800003f */
[----:B----4-:R-:W-:-:S04]  /*21da0*/  LOP3.LUT R5, R5, 0x1f, RZ, 0xc0, !PT ;  /* 0x0000001f05057812 */ /* 0x010fc800078ec0ff */
[----:B------:R-:W-:-:S13]  /*21db0*/  ISETP.NE.AND P0, PT, R5, RZ, PT ;  /* 0x000000ff0500720c */ /* 0x000fda0003f05270 */
[----:B--2---:R-:W-:Y:S05]  /*21dc0*/  @!P0 BRA `(.L_x_10283) ;  /* 0x0000000000048947 */ /* 0x004fea0003800000 */
[----:B------:R-:W-:Y:S01]  /*21dd0*/  BPT.TRAP 0x1 ;  /* 0x000000040000795c */ /* 0x000fe20000300000 */
.L_x_10283:
        /* <DEDUP_REMOVED lines=10> */
[----:B------:R-:W-:Y:S01]  /*21e80*/  UMOV UR16, 0x20 ;  /* 0x0000002000107882 */ /* 0x000fe20000000000 */
[----:B------:R-:W-:-:S02]  /*21e90*/  PLOP3.LUT P0, PT, PT, PT, PT, 0x80, 0x0 ;  /* 0x000000000000781c */ /* 0x000fc40003f0f070 */
[----:B------:R-:W-:Y:S01]  /*21ea0*/  UIADD3 UR8, UR15, 0x13800, URZ ;  /* 0x000138000f087890 */ /* 0x000fe2000fffe03f */
[----:B------:R-:W-:Y:S01]  /*21eb0*/  LOP3.LUT R17, R17, 0xfffffffe, RZ, 0xc0, !PT ;  /* 0xfffffffe11117812 */ /* 0x000fe200078ec0ff */
[----:B------:R-:W-:Y:S02]  /*21ec0*/  UIADD3 UR9, UR9, 0x19c30, URZ ;  /* 0x00019c3009097890 */ /* 0x000fe4000fffe03f */
[----:B------:R-:W-:Y:S02]  /*21ed0*/  UIADD3 UR14, UR15, 0x14800, URZ ;  /* 0x000148000f0e7890 */ /* 0x000fe4000fffe03f */
[----:B------:R-:W-:-:S05]  /*21ee0*/  UIADD3 UR15, UR15, 0x15800, URZ ;  /* 0x000158000f0f7890 */ /* 0x000fca000fffe03f */
[----:B------:R4:W-:Y:S01]  /*21ef0*/  UTMALDG.4D [UR8], [UR4], desc[UR6] ;  /* 0x00000608040075b4 */ /* 0x0009e20008019000 */
[----:B------:R-:W-:Y:S01]  /*21f00*/  @P0 LOP3.LUT R17, R17, 0x1, RZ, 0xfc, !PT ;  /* 0x0000000111110812 */ /* 0x000fe200078efcff */
[----:B----4-:R-:W-:Y:S01]  /*21f10*/  UMOV UR8, UR14 ;  /* 0x0000000e00087c82 */ /* 0x010fe20008000000 */
[----:B------:R-:W-:Y:S01]  /*21f20*/  UMOV UR10, UR16 ;  /* 0x00000010000a7c82 */ /* 0x000fe20008000000 */
[----:B------:R-:W-:Y:S01]  /*21f30*/  UMOV UR14, 0x40 ;  /* 0x00000040000e7882 */ /* 0x000fe20000000000 */
[----:B------:R4:W-:Y:S02]  /*21f40*/  UTMALDG.4D [UR8], [UR4], desc[UR6] ;  /* 0x00000608040075b4 */ /* 0x0009e40008019000 */
[----:B----4-:R-:W-:Y:S01]  /*21f50*/  UMOV UR8, UR15 ;  /* 0x0000000f00087c82 */ /* 0x010fe20008000000 */
[----:B------:R-:W-:Y:S02]  /*21f60*/  UMOV UR10, UR14 ;  /* 0x0000000e000a7c82 */ /* 0x000fe40008000000 */
[----:B------:R4:W-:Y:S02]  /*21f70*/  UTMALDG.4D [UR8], [UR4], desc[UR6] ;  /* 0x00000608040075b4 */ /* 0x0009e40008019000 */
[----:B----4-:R-:W-:Y:S01]  /*21f80*/  NOP ;  /* 0x0000000000007918 */ /* 0x010fe20000000000 */
.L_x_10277:
[----:B--23--:R-:W2:Y:S01]  /*21f90*/  LDL.LU R3, [R1+0x2c] ;  /* 0x00002c0001037983 */ /* 0x00cea20000300800 */
[----:B------:R-:W-:Y:S05]  /*21fa0*/  WARPSYNC.ALL ;  /* 0x0000000000007948 */ /* 0x000fea0003800000 */
[----:B------:R-:W-:Y:S01]  /*21fb0*/  ULDC.64 UR4, c[0x0][0x298] ;  /* 0x0000a60000047ab9 */ /* 0x000fe20000000a00 */
[----:B------:R-:W-:Y:S01]  /*21fc0*/  VIADD R0, R19, 0xf000 ;  /* 0x0000f00013007836 */ /* 0x000fe20000000000 */
[----:B------:R-:W-:Y:S01]  /*21fd0*/  ULDC.64 UR6, c[0x0][0xa00] ;  /* 0x0002800000067ab9 */ /* 0x000fe20000000a00 */
[----:B------:R-:W-:Y:S01]  /*21fe0*/  BSSY B6, `(.L_x_10284) ;  /* 0x0000022000067945 */ /* 0x000fe20003800000 */
[----:B------:R-:W-:Y:S01]  /*21ff0*/  BAR.SYNC.DEFER_BLOCKING 0x8, 0x200 ;  /* 0x0208000000007b1d */ /* 0x000fe20000010000 */
[----:B------:R-:W-:-:S02]  /*22000*/  ISETP.NE.U32.AND P0, PT, RZ, UR6, PT ;  /* 0x00000006ff007c0c */ /* 0x000fc4000bf05070 */
[----:B------:R-:W-:Y:S02]  /*22010*/  LOP3.LUT P1, RZ, R0, 0x9f, RZ, 0xc0, !PT ;  /* 0x0000009f00ff7812 */ /* 0x000fe4000782c0ff */
[----:B------:R-:W-:Y:S02]  /*22020*/  ISETP.NE.AND.EX P0, PT, RZ, UR7, PT, P0 ;  /* 0x00000007ff007c0c */ /* 0x000fe4000bf05300 */
[----:B--2---:R-:W-:Y:S01]  /*22030*/  SHF.R.S32.HI R2, RZ, 0x1f, R3 ;  /* 0x0000001fff027819 */ /* 0x004fe20000011403 */
[----:B------:R-:W-:-:S04]  /*22040*/  IMAD.WIDE.U32 R4, R3, UR4, RZ ;  /* 0x0000000403047c25 */ /* 0x000fc8000f8e00ff */
[----:B------:R-:W-:Y:S01]  /*22050*/  IMAD R2, R2, UR4, RZ ;  /* 0x0000000402027c24 */ /* 0x000fe2000f8e02ff */
[----:B------:R2:W-:Y:S03]  /*22060*/  STL.64 [R1+0x38], R4 ;  /* 0x0000380401007387 */ /* 0x0005e60000100a00 */
[----:B------:R-:W-:Y:S01]  /*22070*/  IMAD R0, R3, UR5, R2 ;  /* 0x0000000503007c24 */ /* 0x000fe2000f8e0202 */
[----:B------:R-:W-:-:S03]  /*22080*/  SHF.R.S32.HI R2, RZ, 0x1f, R27 ;  /* 0x0000001fff027819 */ /* 0x000fc6000001141b */
[----:B------:R-:W-:Y:S01]  /*22090*/  IMAD.IADD R3, R5, 0x1, R0 ;  /* 0x0000000105037824 */ /* 0x000fe200078e0200 */
[----:B------:R-:W-:Y:S02]  /*220a0*/  SEL R0, R27, RZ, !P0 ;  /* 0x000000ff1b007207 */ /* 0x000fe40004000000 */
[----:B------:R-:W-:Y:S02]  /*220b0*/  SEL R2, R2, RZ, !P0 ;  /* 0x000000ff02027207 */ /* 0x000fe40004000000 */
[----:B------:R2:W-:Y:S04]  /*220c0*/  STL [R1+0x34], R3 ;  /* 0x0000340301007387 */ /* 0x0005e80000100800 */
        /* <DEDUP_REMOVED lines=16> */
[----:B0-----:R-:W-:-:S07]  /*221d0*/  IMAD.MOV.U32 R13, RZ, RZ, RZ ;  /* 0x000000ffff0d7224 */ /* 0x001fce00078e00ff */
[----:B------:R-:W-:-:S07]  /*221e0*/  LEPC R20, `(.L_x_10285) ;  /* 0x000000001014794e */ /* 0x000fce0000000000 */
[----:B--2---:R-:W-:Y:S05]  /*221f0*/  CALL.ABS.NOINC R2 ;  /* 0x0000000002007343 */ /* 0x004fea0003c00000 */
.L_x_10285:
[----:B------:R-:W-:Y:S05]  /*22200*/  BSYNC B6 ;  /* 0x0000000000067941 */ /* 0x000fea0003800000 */
.L_x_10284:
[----:B------:R-:W3:Y:S01]  /*22210*/  LDL.LU R20, [R1+0x34] ;  /* 0x0000340001147983 */ /* 0x000ee20000300800 */
[----:B------:R-:W4:Y:S01]  /*22220*/  LDC R9, c[0x0][0x448] ;  /* 0x00011200ff097b82 */ /* 0x000f220000000800 */
[----:B------:R-:W-:Y:S01]  /*22230*/  ULDC.64 UR6, c[0x0][0x2e0] ;  /* 0x0000b80000067ab9 */ /* 0x000fe20000000a00 */
[----:B------:R-:W-:Y:S01]  /*22240*/  ULDC.64 UR4, c[0x0][0x2d8] ;  /* 0x0000b60000047ab9 */ /* 0x000fe20000000a00 */
[----:B--2---:R-:W3:Y:S01]  /*22250*/  LDL.LU.64 R2, [R1+0x38] ;  /* 0x0000380001027983 */ /* 0x004ee20000300a00 */
[----:B------:R-:W-:-:S03]  /*22260*/  ULDC.64 UR8, c[0x0][0x280] ;  /* 0x0000a00000087ab9 */ /* 0x000fc60000000a00 */
[----:B------:R-:W2:Y:S04]  /*22270*/  LDL.LU R21, [R1+0x44] ;  /* 0x0000440001157983 */ /* 0x000ea80000300800 */
[----:B------:R-:W2:Y:S04]  /*22280*/  LDL.LU R4, [R1+0x2c] ;  /* 0x00002c0001047983 */ /* 0x000ea80000300800 */
[----:B------:R-:W2:Y:S01]  /*22290*/  LDL R12, [R1+0x20] ;  /* 0x00002000010c7983 */ /* 0x000ea20000100800 */
[----:B------:R-:W0:Y:S01]  /*222a0*/  S2R R10, SR_TID.X ;  /* 0x00000000000a7919 */ /* 0x000e220000002100 */
[----:B----4-:R-:W-:-:S13]  /*222b0*/  ISETP.NE.AND P1, PT, R9, 0x1, PT ;  /* 0x000000010900780c */ /* 0x010fda0003f25270 */
[----:B------:R-:W4:Y:S08]  /*222c0*/  @P1 LDC R5, c[0x0][0x44c] ;  /* 0x00011300ff051b82 */ /* 0x000f300000000800 */
[----:B------:R-:W4:Y:S01]  /*222d0*/  @P1 LDC R6, c[0x0][0x450] ;  /* 0x00011400ff061b82 */ /* 0x000f220000000800 */
[----:B0-----:R-:W-:-:S07]  /*222e0*/  IMAD.SHL.U32 R10, R10, 0x10, RZ ;  /* 0x000000100a0a7824 */ /* 0x001fce00078e00ff */
[----:B-1----:R-:W0:Y:S01]  /*222f0*/  @P1 LDC R8, c[0x0][0x450] ;  /* 0x00011400ff081b82 */ /* 0x002e220000000800 */
[----:B------:R-:W-:-:S04]  /*22300*/  LOP3.LUT R10, R10, 0x10, RZ, 0xc0, !PT ;  /* 0x000000100a0a7812 */ /* 0x000fc800078ec0ff */
[C---:B------:R-:W-:Y:S02]  /*22310*/  LOP3.LUT R11, R10.reuse, 0x20, RZ, 0xfc, !PT ;  /* 0x000000200a0b7812 */ /* 0x040fe400078efcff */
[----:B------:R-:W-:Y:S01]  /*22320*/  LOP3.LUT R10, R10, 0x40, RZ, 0xfc, !PT ;  /* 0x000000400a0a7812 */ /* 0x000fe200078efcff */
[----:B---3--:R-:W-:Y:S02]  /*22330*/  IMAD.MOV.U32 R3, RZ, RZ, R20 ;  /* 0x000000ffff037224 */ /* 0x008fe400078e0014 */
[----:B------:R-:W1:Y:S01]  /*22340*/  S2R R20, SR_TID.X ;  /* 0x0000000000147919 */ /* 0x000e620000002100 */
        /* <DEDUP_REMOVED lines=8> */
[C---:B-1----:R-:W-:Y:S01]  /*223d0*/  LOP3.LUT R21, R20.reuse, 0x7f, RZ, 0xc0, !PT ;  /* 0x0000007f14157812 */ /* 0x042fe200078ec0ff */
[----:B------:R-:W-:-:S03]  /*223e0*/  IMAD.SHL.U32 R20, R20, 0x40, RZ ;  /* 0x0000004014147824 */ /* 0x000fc600078e00ff */
[----:B------:R-:W-:-:S04]  /*223f0*/  SHF.R.U32.HI R21, RZ, 0x1, R21 ;  /* 0x00000001ff157819 */ /* 0x000fc80000011615 */
[----:B------:R-:W-:Y:S02]  /*22400*/  LOP3.LUT R20, R21, 0x40, R20, 0xf8, !PT ;  /* 0x0000004015147812 */ /* 0x000fe400078ef814 */
[----:B------:R-:W1:Y:S03]  /*22410*/  S2R R21, SR_TID.X ;  /* 0x0000000000157919 */ /* 0x000e660000002100 */
[----:B------:R-:W-:-:S04]  /*22420*/  IMAD.IADD R0, R20, 0x1, R12 ;  /* 0x0000000114007824 */ /* 0x000fc800078e020c */
[----:B----4-:R-:W-:-:S04]  /*22430*/  @P1 IMAD.HI.U32 R5, R0, R5, RZ ;  /* 0x0000000500051227 */ /* 0x010fc800078e00ff */
[----:B------:R-:W-:Y:S01]  /*22440*/  IMAD.MOV.U32 R4, RZ, RZ, R0 ;  /* 0x000000ffff047224 */ /* 0x000fe200078e0000 */
[----:B------:R-:W-:-:S04]  /*22450*/  @P1 SHF.R.U32.HI R4, RZ, R6, R5 ;  /* 0x00000006ff041219 */ /* 0x000fc80000011605 */
        /* <DEDUP_REMOVED lines=10> */
[C---:B-1----:R-:W-:Y:S01]  /*22500*/  IMAD.SHL.U32 R20, R21.reuse, 0x10, RZ ;  /* 0x0000001015147824 */ /* 0x042fe200078e00ff */
[----:B------:R-:W-:Y:S01]  /*22510*/  LOP3.LUT R21, R21, 0x7f, RZ, 0xc0, !PT ;  /* 0x0000007f15157812 */ /* 0x000fe200078ec0ff */
[----:B------:R-:W-:-:S03]  /*22520*/  IMAD R7, R7, UR6, RZ ;  /* 0x0000000607077c24 */ /* 0x000fc6000f8e02ff */
[----:B------:R-:W-:Y:S01]  /*22530*/  LOP3.LUT R20, R20, 0x10, RZ, 0xc0, !PT ;  /* 0x0000001014147812 */ /* 0x000fe200078ec0ff */
[----:B------:R-:W-:Y:S01]  /*22540*/  IMAD R7, R6, UR7, R7 ;  /* 0x0000000706077c24 */ /* 0x000fe2000f8e0207 */
[----:B------:R-:W-:Y:S01]  /*22550*/  IADD3 R6, P0, R4, UR8, RZ ;  /* 0x0000000804067c10 */ /* 0x000fe2000ff1e0ff */
[----:B------:R-:W-:-:S03]  /*22560*/  IMAD.MOV.U32 R4, RZ, RZ, R0 ;  /* 0x000000ffff047224 */ /* 0x000fc600078e0000 */
[----:B------:R-:W-:Y:S02]  /*22570*/  IADD3.X R5, R5, UR9, R7, P0, !PT ;  /* 0x0000000905057c10 */ /* 0x000fe400087fe407 */
[----:B------:R-:W1:Y:S02]  /*22580*/  @P1 LDC R7, c[0x0][0x44c] ;  /* 0x00011300ff071b82 */ /* 0x000e640000000800 */
[----:B-1----:R-:W-:-:S05]  /*22590*/  @P1 IMAD.HI.U32 R7, R0, R7, RZ ;  /* 0x0000000700071227 */ /* 0x002fca00078e00ff */
        /* <DEDUP_REMOVED lines=9> */
[----:B------:R0:W5:Y:S01]  /*22630*/  LDL R10, [R1+0x28] ;  /* 0x00002800010a7983 */ /* 0x0001620000100800 */
[----:B------:R-:W-:Y:S02]  /*22640*/  ISETP.GE.AND P2, PT, R20, UR4, PT ;  /* 0x0000000414007c0c */ /* 0x000fe4000bf46270 */
[----:B------:R-:W-:Y:S01]  /*22650*/  IMAD.IADD R3, R3, 0x1, R4 ;  /* 0x0000000103037824 */ /* 0x000fe200078e0204 */
[----:B------:R-:W-:Y:S02]  /*22660*/  SHF.R.S32.HI R4, RZ, 0x1f, R0 ;  /* 0x0000001fff047819 */ /* 0x000fe40000011400 */
[----:B------:R-:W-:Y:S01]  /*22670*/  ISETP.GE.AND P1, PT, R11, UR4, PT ;  /* 0x000000040b007c0c */ /* 0x000fe2000bf26270 */
[----:B------:R-:W-:-:S04]  /*22680*/  IMAD.WIDE.U32 R2, R0, UR6, R2 ;  /* 0x0000000600027c25 */ /* 0x000fc8000f8e0002 */
[----:B------:R-:W-:Y:S01]  /*22690*/  IMAD R4, R4, UR6, RZ ;  /* 0x0000000604047c24 */ /* 0x000fe2000f8e02ff */
[----:B------:R-:W-:-:S03]  /*226a0*/  IADD3 R8, P3, R2, UR8, RZ ;  /* 0x0000000802087c10 */ /* 0x000fc6000ff7e0ff */
[----:B------:R-:W-:Y:S01]  /*226b0*/  IMAD R4, R0, UR7, R4 ;  /* 0x0000000700047c24 */ /* 0x000fe2000f8e0204 */
[----:B------:R-:W-:Y:S01]  /*226c0*/  UMOV UR4, 0xffffffff ;  /* 0xffffffff00047882 */ /* 0x000fe20000000000 */
[----:B------:R-:W-:-:S03]  /*226d0*/  SHF.R.U32.HI R21, RZ, 0x1, R21 ;  /* 0x00000001ff157819 */ /* 0x000fc60000011615 */
[----:B------:R-:W-:Y:S01]  /*226e0*/  IADD3.X R7, R3, UR9, R4, P3, !PT ;  /* 0x0000000903077c10 */ /* 0x000fe20009ffe404 */
[----:B0-----:R-:W-:Y:S06]  /*226f0*/  BRA.DIV UR4, `(.L_x_10286) ;  /* 0x0000003e04647947 */ /* 0x001fec000b800000 */
[----:B------:R-:W2:Y:S04]  /*22700*/  LDL.LU R12, [R1+0x24] ;  /* 0x00002400010c7983 */ /* 0x000ea80000300800 */
[----:B------:R-:W3:Y:S04]  /*22710*/  LDL.LU R11, [R1+0x20] ;  /* 0x00002000010b7983 */ /* 0x000ee80000300800 */
[----:B------:R-:W0:Y:S04]  /*22720*/  SHFL.IDX PT, R3, R6, RZ, 0x1e1f ;  /* 0x001e1fff06037589 */ /* 0x000e2800000e0000 */
[----:B------:R-:W1:Y:S04]  /*22730*/  SHFL.IDX PT, R2, R5, RZ, 0x1e1f ;  /* 0x001e1fff05027589 */ /* 0x000e6800000e0000 */
[----:B------:R-:W4:Y:S04]  /*22740*/  SHFL.IDX PT, R6, R6, 0x1, 0x1e1f ;  /* 0x003e1f0006067f89 */ /* 0x000f2800000e0000 */
[----:B------:R-:W4:Y:S01]  /*22750*/  SHFL.IDX PT, R5, R5, 0x1, 0x1e1f ;  /* 0x003e1f0005057f89 */ /* 0x000f2200000e0000 */
[----:B--2---:R-:W-:-:S02]  /*22760*/  IMAD R4, R12, R9, RZ ;  /* 0x000000090c047224 */ /* 0x004fc400078e02ff */
[----:B---3--:R-:W-:-:S05]  /*22770*/  IMAD.IADD R0, R21, 0x1, R11 ;  /* 0x0000000115007824 */ /* 0x008fca00078e020b */
[----:B------:R-:W-:-:S13]  /*22780*/  ISETP.GE.AND P4, PT, R0, R4, PT ;  /* 0x000000040000720c */ /* 0x000fda0003f86270 */
[----:B0-----:R-:W-:-:S05]  /*22790*/  @!P4 IADD3 R3, P3, R20, R3, RZ ;  /* 0x000000031403c210 */ /* 0x001fca0007f7e0ff */
[----:B-1----:R-:W-:-:S05]  /*227a0*/  @!P4 IMAD.X R2, RZ, RZ, R2, P3 ;  /* 0x000000ffff02c224 */ /* 0x002fca00018e0602 */
        /* <DEDUP_REMOVED lines=8> */
[----:B----4-:R-:W-:-:S05]  /*22830*/  @!P4 IADD3 R2, P3, R20, R6, RZ ;  /* 0x000000061402c210 */ /* 0x010fca0007f7e0ff */
[----:B------:R-:W-:-:S05]  /*22840*/  @!P4 IMAD.X R3, RZ, RZ, R5, P3 ;  /* 0x000000ffff03c224 */ /* 0x000fca00018e0605 */
[----:B------:R-:W-:Y:S04]  /*22850*/  @!P4 LDGSTS.E.BYPASS.LTC128B.128 [R10+0xf800], desc[UR42][R2.64], !P2 ;  /* 0x0f800000020acfae */ /* 0x000fe8000d101d6a */
[----:B------:R-:W-:Y:S04]  /*22860*/  @!P4 LDGSTS.E.BYPASS.LTC128B.128 [R10+0x11000], desc[UR42][R2.64+0x20], !P1 ;  /* 0x11000020020acfae */ /* 0x000fe8000c901d6a */
[----:B------:R0:W-:Y:S04]  /*22870*/  @!P4 LDGSTS.E.BYPASS.LTC128B.128 [R10+0x12800], desc[UR42][R2.64+0x40], !P0 ;  /* 0x12800040020acfae */ /* 0x0001e8000c101d6a */
[----:B0-----:R0:W1:Y:S04]  /*22880*/  SHFL.IDX PT, R3, R7, RZ, 0x1e1f ;  /* 0x001e1fff07037589 */ /* 0x00106800000e0000 */
[----:B------:R0:W2:Y:S02]  /*22890*/  SHFL.IDX PT, R2, R8, RZ, 0x1e1f ;  /* 0x001e1fff08027589 */ /* 0x0000a400000e0000 */
.L_x_10395:
        /* <DEDUP_REMOVED lines=12> */
.L_x_10288:
[----:B------:R-:W-:Y:S05]  /*22960*/  BSYNC B0 ;  /* 0x0000000000007941 */ /* 0x000fea0003800000 */
.L_x_10287:
[----:B------:R-:W-:Y:S01]  /*22970*/  NOP ;  /* 0x0000000000007918 */ /* 0x000fe20000000000 */
[----:B------:R-:W-:-:S13]  /*22980*/  PLOP3.LUT P0, PT, PT, PT, PT, 0x80, 0x0 ;  /* 0x000000000000781c */ /* 0x000fda0003f0f070 */
.L_x_10289:
        /* <DEDUP_REMOVED lines=18> */
.L_x_10396:
[----:B------:R-:W-:Y:S05]  /*22ab0*/  BSYNC B0 ;  /* 0x0000000000007941 */ /* 0x000fea0003800000 */
.L_x_10290:
[----:B------:R-:W3:Y:S02]  /*22ac0*/  LDL.LU R2, [R1+0x30] ;  /* 0x0000300001027983 */ /* 0x000ee40000300800 */
[----:B---3--:R-:W-:-:S05]  /*22ad0*/  VIADD R2, R2, 0xfffffffe ;  /* 0xfffffffe02027836 */ /* 0x008fca0000000000 */
[----:B------:R-:W-:-:S13]  /*22ae0*/  ISETP.GE.AND P0, PT, R2, R26, PT ;  /* 0x0000001a0200720c */ /* 0x000fda0003f06270 */
[----:B------:R-:W-:Y:S05]  /*22af0*/  @!P0 BRA `(.L_x_10292) ;  /* 0x0000001000448947 */ /* 0x000fea0003800000 */
[----:B0-----:R0:W5:Y:S01]  /*22b00*/  LDL.LU R8, [R1] ;  /* 0x0000000001087983 */ /* 0x0011620000300800 */
[----:B--2---:R-:W-:-:S07]  /*22b10*/  IMAD.MOV.U32 R0, RZ, RZ, R23 ;  /* 0x000000ffff007224 */ /* 0x004fce00078e0017 */
.L_x_10316:
[----:B------:R-:W-:Y:S01]  /*22b20*/  VIADD R23, R0, 0x1 ;  /* 0x0000000100177836 */ /* 0x000fe20000000000 */
[----:B------:R-:W-:Y:S01]  /*22b30*/  LOP3.LUT P1, RZ, R17, 0x1, RZ, 0xc0, !PT ;  /* 0x0000000111ff7812 */ /* 0x000fe2000782c0ff */
[----:B------:R-:W-:Y:S05]  /*22b40*/  YIELD ;  /* 0x0000000000007946 */ /* 0x000fea0003800000 */
[----:B------:R-:W-:Y:S01]  /*22b50*/  ISETP.NE.AND P0, PT, R23, 0x2, PT ;  /* 0x000000021700780c */ /* 0x000fe20003f05270 */
[----:B------:R-:W-:Y:S03]  /*22b60*/  BSSY B0, `(.L_x_10293) ;  /* 0x00000a6000007945 */ /* 0x000fe60003800000 */
[----:B-1----:R-:W-:-:S02]  /*22b70*/  SEL R3, RZ, 0x1, P0 ;  /* 0x00000001ff037807 */ /* 0x002fc40000000000 */
[----:B------:R-:W-:Y:S02]  /*22b80*/  SEL R23, R23, RZ, P0 ;  /* 0x000000ff17177207 */ /* 0x000fe40000000000 */
[----:B-----5:R-:W-:-:S05]  /*22b90*/  LOP3.LUT R9, R8, R3, RZ, 0x3c, !PT ;  /* 0x0000000308097212 */ /* 0x020fca00078e3cff */
        /* <DEDUP_REMOVED lines=9> */
[----:B------:R-:W-:Y:S01]  /*22c30*/  ULDC.64 UR6, c[0x0][0x428] ;  /* 0x00010a0000067ab9 */ /* 0x000fe20000000a00 */
[----:B---3--:R-:W-:-:S13]  /*22c40*/  ISETP.NE.AND P0, PT, R3, 0x1, PT ;  /* 0x000000010300780c */ /* 0x008fda0003f05270 */
[----:B------:R-:W3:Y:S02]  /*22c50*/  @P0 LDC.64 R4, c[0x0][0x440] ;  /* 0x00011000ff040b82 */ /* 0x000ee40000000a00 */
[----:B---3--:R-:W-:-:S04]  /*22c60*/  @P0 IMAD.HI.U32 R6, R2, R4, RZ ;  /* 0x0000000402060227 */ /* 0x008fc800078e00ff */
[----:B------:R-:W-:Y:S01]  /*22c70*/  IMAD.MOV.U32 R4, RZ, RZ, R2 ;  /* 0x000000ffff047224 */ /* 0x000fe200078e0002 */
[----:B------:R-:W-:-:S05]  /*22c80*/  @P0 SHF.R.U32.HI R4, RZ, R5, R6 ;  /* 0x00000005ff040219 */ /* 0x000fca0000011606 */
[----:B------:R-:W-:-:S04]  /*22c90*/  IMAD.MOV R5, RZ, RZ, -R4 ;  /* 0x000000ffff057224 */ /* 0x000fc800078e0a04 */
[----:B------:R-:W-:Y:S01]  /*22ca0*/  IMAD R3, R3, R5, R2 ;  /* 0x0000000503037224 */ /* 0x000fe200078e0202 */
[----:B------:R-:W-:-:S03]  /*22cb0*/  SHF.R.S32.HI R5, RZ, 0x1f, R4 ;  /* 0x0000001fff057819 */ /* 0x000fc60000011404 */
[----:B------:R-:W-:-:S04]  /*22cc0*/  IMAD.WIDE.U32 R4, R25, UR6, R4 ;  /* 0x0000000619047c25 */ /* 0x000fc8000f8e0004 */
[----:B--2---:R-:W-:-:S04]  /*22cd0*/  IMAD R6, R7, UR6, RZ ;  /* 0x0000000607067c24 */ /* 0x004fc8000f8e02ff */
[----:B------:R-:W-:-:S04]  /*22ce0*/  IMAD R6, R25, UR7, R6 ;  /* 0x0000000719067c24 */ /* 0x000fc8000f8e0206 */
[----:B------:R-:W-:Y:S01]  /*22cf0*/  IMAD.IADD R5, R6, 0x1, R5 ;  /* 0x0000000106057824 */ /* 0x000fe200078e0205 */
[----:B------:R-:W-:-:S04]  /*22d00*/  LEA R6, P0, R4, UR4, 0x2 ;  /* 0x0000000404067c11 */ /* 0x000fc8000f8010ff */
[----:B------:R-:W-:-:S05]  /*22d10*/  LEA.HI.X R7, R4, UR5, R5, 0x2, P0 ;  /* 0x0000000504077c11 */ /* 0x000fca00080f1405 */
[----:B------:R2:W5:Y:S04]  /*22d20*/  LDG.E R18, desc[UR42][R6.64] ;  /* 0x0000002a06127981 */ /* 0x000568000c1e1900 */
.L_x_10295:
        /* <DEDUP_REMOVED lines=8> */
.L_x_10397:
[----:B------:R-:W-:Y:S05]  /*22db0*/  BSYNC B1 ;  /* 0x0000000000017941 */ /* 0x000fea0003800000 */
.L_x_10296:
        /* <DEDUP_REMOVED lines=9> */
.L_x_10299:
[----:B------:R-:W-:Y:S05]  /*22e50*/  BSYNC B1 ;  /* 0x0000000000017941 */ /* 0x000fea0003800000 */
.L_x_10298:
[----:B------:R-:W3:Y:S01]  /*22e60*/  LDL R7, [R1+0x10] ;  /* 0x0000100001077983 */ /* 0x000ee20000100800 */
[----:B------:R-:W-:Y:S01]  /*22e70*/  IMAD.MOV.U32 R14, RZ, RZ, RZ ;  /* 0x000000ffff0e7224 */ /* 0x000fe200078e00ff */
[----:B------:R-:W-:Y:S01]  /*22e80*/  UIADD3 UR4, UP0, UR40, 0x470, URZ ;  /* 0x0000047028047890 */ /* 0x000fe2000ff1e03f */
[----:B------:R-:W-:Y:S01]  /*22e90*/  IMAD R4, R23, 0x3000, R19 ;  /* 0x0000300017047824 */ /* 0x000fe200078e0213 */
[----:B------:R-:W-:Y:S01]  /*22ea0*/  PLOP3.LUT P0, PT, PT, PT, PT, 0x80, 0x0 ;  /* 0x000000000000781c */ /* 0x000fe20003f0f070 */
[----:B------:R-:W-:Y:S01]  /*22eb0*/  UMOV UR6, 0x0 ;  /* 0x0000000000067882 */ /* 0x000fe20000000000 */
[----:B------:R-:W-:Y:S01]  /*22ec0*/  R2UR UR10, R14 ;  /* 0x000000000e0a72ca */ /* 0x000fe200000e0000 */
[----:B-1----:R-:W-:Y:S01]  /*22ed0*/  VIADD R9, R4, 0x9000 ;  /* 0x0000900004097836 */ /* 0x002fe20000000000 */
[----:B------:R-:W-:Y:S01]  /*22ee0*/  UIADD3.X UR5, URZ, UR41, URZ, UP0, !UPT ;  /* 0x000000293f057290 */ /* 0x000fe200087fe43f */
[----:B------:R-:W-:Y:S01]  /*22ef0*/  UMOV UR7, 0x14f00000 ;  /* 0x14f0000000077882 */ /* 0x000fe20000000000 */
[----:B---3--:R-:W-:-:S02]  /*22f00*/  IMAD R7, R3, 0x80, R7 ;  /* 0x0000008003077824 */ /* 0x008fc400078e0207 */
[----:B------:R-:W-:-:S09]  /*22f10*/  VIADD R3, R6, 0x19c70 ;  /* 0x00019c7006037836 */ /* 0x000fd20000000000 */
.L_x_10300:
        /* <DEDUP_REMOVED lines=16> */
.L_x_10301:
        /* <DEDUP_REMOVED lines=16> */
.L_x_10302:
        /* <DEDUP_REMOVED lines=13> */
.L_x_10398:
[----:B------:R-:W-:Y:S05]  /*231f0*/  BSYNC B1 ;  /* 0x0000000000017941 */ /* 0x000fea0003800000 */
.L_x_10303:
        /* <DEDUP_REMOVED lines=11> */
.L_x_10306:
[----:B------:R-:W-:Y:S05]  /*232b0*/  BSYNC B1 ;  /* 0x0000000000017941 */ /* 0x000fea0003800000 */
.L_x_10305:
        /* <DEDUP_REMOVED lines=8> */
.L_x_10307:
        /* <DEDUP_REMOVED lines=15> */
.L_x_10308:
        /* <DEDUP_REMOVED lines=15> */
.L_x_10309:
        /* <DEDUP_REMOVED lines=10> */
.L_x_10294:
[----:B------:R-:W-:Y:S05]  /*235c0*/  BSYNC B0 ;  /* 0x0000000000007941 */ /* 0x000fea0003800000 */
.L_x_10293:
[----:B------:R-:W-:-:S06]  /*235d0*/  UISETP.NE.AND UP0, UPT, UR36, 0x3, UPT ;  /* 0x000000032400788c */ /* 0x000fcc000bf05270 */
[----:B------:R-:W-:-:S13]  /*235e0*/  PLOP3.LUT P0, PT, PT, PT, UP0, 0x80, 0x0 ;  /* 0x000000000000781c */ /* 0x000fda0003f0f008 */
[----:B------:R-:W-:Y:S05]  /*235f0*/  @!P0 BRA `(.L_x_10310) ;  /* 0x0000000000048947 */ /* 0x000fea0003800000 */
[----:B------:R-:W-:Y:S01]  /*23600*/  BPT.TRAP 0x1 ;  /* 0x000000040000795c */ /* 0x000fe20000300000 */
.L_x_10310:
        /* <DEDUP_REMOVED lines=8> */
.L_x_10399:
[----:B------:R-:W-:Y:S05]  /*23690*/  BSYNC B0 ;  /* 0x0000000000007941 */ /* 0x000fea0003800000 */
.L_x_10311:
[----:B------:R-:W-:Y:S05]  /*236a0*/  @!P1 BRA `(.L_x_10313) ;  /* 0x0000000000049947 */ /* 0x000fea0003800000 */
[----:B------:R-:W-:Y:S01]  /*236b0*/  BPT.TRAP 0x1 ;  /* 0x000000040000795c */ /* 0x000fe20000300000 */
.L_x_10313:
[----:B--2---:R-:W-:Y:S01]  /*236c0*/  SHF.L.U32 R4, R8, 0x1f, RZ ;  /* 0x0000001f08047819 */ /* 0x004fe200000006ff */
[----:B------:R-:W-:-:S03]  /*236d0*/  IMAD R0, R0, 0x3000, RZ ;  /* 0x0000300000007824 */ /* 0x000fc600078e02ff */
[----:B------:R-:W2:Y:S02]  /*236e0*/  SYNCS.PHASECHK.TRANS64.TRYWAIT P0, [R3+URZ+0x19c60], R4 ;  /* 0x019c6004030075a7 */ /* 0x000ea4000800017f */
[----:B--2---:R-:W-:Y:S05]  /*236f0*/  @!P0 BRA `(.L_x_10314) ;  /* 0x0000003000ac8947 */ /* 0x004fea0003800000 */
.L_x_10400:
[----:B------:R-:W3:Y:S04]  /*23700*/  LDL R13, [R1+0x4] ;  /* 0x00000400010d7983 */ /* 0x000ee80000100800 */
[----:B------:R-:W4:Y:S01]  /*23710*/  LDL R12, [R1+0x14] ;  /* 0x00001400010c7983 */ /* 0x000f220000100800 */
[----:B--2---:R-:W-:Y:S01]  /*23720*/  LOP3.LUT R4, R0, R28, RZ, 0xfc, !PT ;  /* 0x0000001c00047212 */ /* 0x004fe200078efcff */
[----:B------:R-:W-:Y:S05]  /*23730*/  WARPSYNC.ALL ;  /* 0x0000000000007948 */ /* 0x000fea0003800000 */
[----:B------:R-:W-:-:S06]  /*23740*/  IMAD.IADD R4, R19, 0x1, R4 ;  /* 0x0000000113047824 */ /* 0x000fcc00078e0204 */
[----:B------:R-:W2:Y:S02]  /*23750*/  LDSM.16.MT88.4 R4, [R4+0x9000] ;  /* 0x009000000404783b */ /* 0x000ea40000004200 */
[C-C-:B--2---:R-:W-:Y:S02]  /*23760*/  PRMT R8, R4.reuse, 0x6420, R5.reuse ;  /* 0x0000642004087816 */ /* 0x144fe40000000005 */
[----:B-1----:R-:W-:Y:S02]  /*23770*/  PRMT R9, R4, 0x7531, R5 ;  /* 0x0000753104097816 */ /* 0x002fe40000000005 */
[C-C-:B------:R-:W-:Y:S02]  /*23780*/  PRMT R10, R6.reuse, 0x6420, R7.reuse ;  /* 0x00006420060a7816 */ /* 0x140fe40000000007 */
[----:B------:R-:W-:Y:S02]  /*23790*/  PRMT R11, R6, 0x7531, R7 ;  /* 0x00007531060b7816 */ /* 0x000fe40000000007 */
[----:B---3--:R-:W-:-:S02]  /*237a0*/  LOP3.LUT R4, R0, R13, RZ, 0xfc, !PT ;  /* 0x0000000d00047212 */ /* 0x008fc400078efcff */
[----:B----4-:R-:W-:-:S03]  /*237b0*/  IADD3 R12, R22, R12, R0 ;  /* 0x0000000c160c7210 */ /* 0x010fc60007ffe000 */
        /* <DEDUP_REMOVED lines=23> */
[----:B------:R-:W-:-:S04]  /*23930*/  LOP3.LUT R13, R28, 0x1800, RZ, 0xfc, !PT ;  /* 0x000018001c0d7812 */ /* 0x000fc800078efcff */
[----:B------:R1:W-:Y:S02]  /*23940*/  STSM.16.M88.4 [R4], R8 ;  /* 0x0000000804007844 */ /* 0x0003e40000000200 */
[----:B-1----:R-:W-:-:S05]  /*23950*/  LOP3.LUT R4, R0, 0x800, R28, 0xfe, !PT ;  /* 0x0000080000047812 */ /* 0x002fca00078efe1c */
[----:B------:R-:W-:-:S06]  /*23960*/  IMAD.IADD R4, R19, 0x1, R4 ;  /* 0x0000000113047824 */ /* 0x000fcc00078e0204 */
[----:B------:R-:W1:Y:S02]  /*23970*/  LDSM.16.MT88.4 R4, [R4+0x9000] ;  /* 0x009000000404783b */ /* 0x000e640000004200 */
        /* <DEDUP_REMOVED lines=28> */
.L_x_10315:
[----:B-1----:R3:W5:Y:S01]  /*23b40*/  LDL R8, [R1] ;  /* 0x0000000001087983 */ /* 0x0027620000100800 */
[----:B--2---:R1:W-:Y:S01]  /*23b50*/  SYNCS.ARRIVE.TRANS64.A1T0 RZ, [R3+URZ+0x19c50], RZ ;  /* 0x019c50ff03ff79a7 */ /* 0x0043e2000810003f */
[----:B------:R-:W2:Y:S02]  /*23b60*/  S2R R0, SR_TID.X ;  /* 0x0000000000007919 */ /* 0x000ea40000002100 */
        /* <DEDUP_REMOVED lines=9> */
[----:B---3--:R-:W-:Y:S05]  /*23c00*/  @P0 BRA `(.L_x_10316) ;  /* 0xffffffec00c40947 */ /* 0x008fea000383ffff */
.L_x_10292:
[----:B-1----:R-:W1:Y:S01]  /*23c10*/  S2R R3, SR_TID.X ;  /* 0x0000000000037919 */ /* 0x002e620000002100 */
[----:B------:R-:W-:Y:S01]  /*23c20*/  BSSY B0, `(.L_x_10317) ;  /* 0x0000010000007945 */ /* 0x000fe20003800000 */
[----:B-1----:R-:W-:-:S04]  /*23c30*/  LOP3.LUT R3, R3, 0x7f, RZ, 0xc0, !PT ;  /* 0x0000007f03037812 */ /* 0x002fc800078ec0ff */
[----:B------:R-:W-:-:S13]  /*23c40*/  ISETP.NE.AND P0, PT, R3, RZ, PT ;  /* 0x000000ff0300720c */ /* 0x000fda0003f05270 */
[----:B------:R-:W-:Y:S05]  /*23c50*/  @P0 BRA `(.L_x_10318) ;  /* 0x0000000000300947 */ /* 0x000fea0003800000 */
[----:B------:R-:W1:Y:S01]  /*23c60*/  S2R R5, SR_LANEID ;  /* 0x0000000000057919 */ /* 0x000e620000000000 */
[----:B------:R-:W-:Y:S01]  /*23c70*/  VOTEU.ANY UR4, UPT, PT ;  /* 0x0000000000047886 */ /* 0x000fe200038e0100 */
[----:B------:R-:W3:Y:S01]  /*23c80*/  LDC.64 R2, c[0x0][0xc60] ;  /* 0x00031800ff027b82 */ /* 0x000ee20000000a00 */
[----:B--2---:R-:W1:Y:S02]  /*23c90*/  FLO.U32 R0, UR4 ;  /* 0x0000000400007d00 */ /* 0x004e6400080e0000 */
[----:B-1----:R-:W-:-:S06]  /*23ca0*/  ISETP.EQ.U32.AND P1, PT, R0, R5, PT ;  /* 0x000000050000720c */ /* 0x002fcc0003f22070 */
[----:B------:R-:W3:Y:S07]  /*23cb0*/  POPC R5, UR4 ;  /* 0x0000000400057d09 */ /* 0x000eee0008000000 */
[----:B---3--:R-:W2:Y:S01]  /*23cc0*/  @P1 ATOMG.E.ADD.STRONG.GPU PT, R3, desc[UR42][R2.64], R5 ;  /* 0x00000005020319a8 */ /* 0x008ea200081ee1ea */
[----:B------:R-:W1:Y:S02]  /*23cd0*/  S2R R4, SR_LTMASK ;  /* 0x0000000000047919 */ /* 0x000e640000003900 */
[----:B-1----:R-:W-:-:S04]  /*23ce0*/  LOP3.LUT R4, R4, UR4, RZ, 0xc0, !PT ;  /* 0x0000000404047c12 */ /* 0x002fc8000f8ec0ff */
[----:B0-----:R-:W0:Y:S01]  /*23cf0*/  POPC R7, R4 ;  /* 0x0000000400077309 */ /* 0x001e220000000000 */
[----:B--2---:R-:W0:Y:S02]  /*23d00*/  SHFL.IDX PT, R0, R3, R0, 0x1f ;  /* 0x00001f0003007589 */ /* 0x004e2400000e0000 */
[----:B0-----:R-:W-:-:S07]  /*23d10*/  IADD3 R24, R0, UR38, R7 ;  /* 0x0000002600187c10 */ /* 0x001fce000fffe007 */
.L_x_10318:
[----:B------:R-:W-:Y:S05]  /*23d20*/  BSYNC B0 ;  /* 0x0000000000007941 */ /* 0x000fea0003800000 */
.L_x_10317:
[----:B------:R-:W-:-:S06]  /*23d30*/  UISETP.NE.AND UP0, UPT, UR36, 0x3, UPT ;  /* 0x000000032400788c */ /* 0x000fcc000bf05270 */
[----:B------:R-:W-:-:S13]  /*23d40*/  PLOP3.LUT P1, PT, PT, PT, UP0, 0x80, 0x0 ;  /* 0x000000000000781c */ /* 0x000fda0003f2f008 */
[----:B------:R-:W-:Y:S05]  /*23d50*/  @!P1 BRA `(.L_x_10319) ;  /* 0x0000000000049947 */ /* 0x000fea0003800000 */
[----:B------:R-:W-:Y:S01]  /*23d60*/  BPT.TRAP 0x1 ;  /* 0x000000040000795c */ /* 0x000fe20000300000 */
.L_x_10319:
[----:B--2---:R-:W2:Y:S01]  /*23d70*/  LDL R0, [R1] ;  /* 0x0000000001007983 */ /* 0x004ea20000100800 */
[----:B------:R-:W-:Y:S01]  /*23d80*/  IMAD.U32 R2, RZ, RZ, UR39 ;  /* 0x00000027ff027e24 */ /* 0x000fe2000f8e00ff */
[----:B------:R-:W-:Y:S04]  /*23d90*/  BSSY B0, `(.L_x_10320) ;  /* 0x0000007000007945 */ /* 0x000fe80003800000 */
[----:B------:R-:W-:Y:S02]  /*23da0*/  ISETP.NE.AND P2, PT, R2, 0x3, PT ;  /* 0x000000030200780c */ /* 0x000fe40003f45270 */
[----:B--2---:R-:W-:Y:S01]  /*23db0*/  LOP3.LUT R3, R0, 0x1, RZ, 0x3c, !PT ;  /* 0x0000000100037812 */ /* 0x004fe200078e3cff */
[----:B------:R-:W-:-:S03]  /*23dc0*/  IMAD R0, R23, 0x8, R19 ;  /* 0x0000000817007824 */ /* 0x000fc600078e0213 */
[----:B------:R-:W-:-:S04]  /*23dd0*/  SHF.L.U32 R3, R3, 0x1f, RZ ;  /* 0x0000001f03037819 */ /* 0x000fc800000006ff */
[----:B------:R-:W1:Y:S02]  /*23de0*/  SYNCS.PHASECHK.TRANS64.TRYWAIT P1, [R0+URZ+0x19c70], R3 ;  /* 0x019c7003000075a7 */ /* 0x000e64000802017f */
[----:B-1----:R-:W-:Y:S05]  /*23df0*/  @!P1 BRA `(.L_x_10321) ;  /* 0x0000002c00009947 */ /* 0x002fea0003800000 */
.L_x_10401:
[----:B------:R-:W-:Y:S05]  /*23e00*/  BSYNC B0 ;  /* 0x0000000000007941 */ /* 0x000fea0003800000 */
.L_x_10320:
[----:B------:R-:W-:Y:S05]  /*23e10*/  @!P2 BRA `(.L_x_10322) ;  /* 0x000000000004a947 */ /* 0x000fea0003800000 */
[----:B------:R-:W-:Y:S01]  /*23e20*/  BPT.TRAP 0x1 ;  /* 0x000000040000795c */ /* 0x000fe20000300000 */
.L_x_10322:
[----:B------:R-:W1:Y:S02]  /*23e30*/  LDL R2, [R1] ;  /* 0x0000000001027983 */ /* 0x000e640000100800 */
[----:B-1----:R-:W-:-:S04]  /*23e40*/  SHF.L.U32 R3, R2, 0x1f, RZ ;  /* 0x0000001f02037819 */ /* 0x002fc800000006ff */
[----:B------:R-:W1:Y:S02]  /*23e50*/  SYNCS.PHASECHK.TRANS64.TRYWAIT P1, [R0+URZ+0x19c60], R3 ;  /* 0x019c6003000075a7 */ /* 0x000e64000802017f */
[----:B-1----:R-:W-:Y:S05]  /*23e60*/  @!P1 BRA `(.L_x_10323) ;  /* 0x0000002800f89947 */ /* 0x002fea0003800000 */
.L_x_10402:
[----:B------:R-:W1:Y:S04]  /*23e70*/  LDL R13, [R1+0x4] ;  /* 0x00000400010d7983 */ /* 0x000e680000100800 */
[----:B------:R-:W2:Y:S01]  /*23e80*/  LDL R15, [R1+0x14] ;  /* 0x00001400010f7983 */ /* 0x000ea20000100800 */
[----:B------:R-:W-:Y:S01]  /*23e90*/  IMAD R2, R23, 0x3000, RZ ;  /* 0x0000300017027824 */ /* 0x000fe200078e02ff */
[----:B------:R-:W-:Y:S05]  /*23ea0*/  WARPSYNC.ALL ;  /* 0x0000000000007948 */ /* 0x000fea0003800000 */
[----:B------:R-:W-:-:S02]  /*23eb0*/  LOP3.LUT R4, R2, R28, RZ, 0xfc, !PT ;  /* 0x0000001c02047212 */ /* 0x000fc400078efcff */
[----:B------:R-:W-:-:S03]  /*23ec0*/  LOP3.LUT R14, R28, 0x1800, RZ, 0xfc, !PT ;  /* 0x000018001c0e7812 */ /* 0x000fc600078efcff */
[----:B------:R-:W-:-:S06]  /*23ed0*/  IMAD.IADD R5, R19, 0x1, R4 ;  /* 0x0000000113057824 */ /* 0x000fcc00078e0204 */
[----:B0-----:R-:W0:Y:S02]  /*23ee0*/  LDSM.16.MT88.4 R4, [R5+0x9000] ;  /* 0x009000000504783b */ /* 0x001e240000004200 */
[C-C-:B0----5:R-:W-:Y:S02]  /*23ef0*/  PRMT R8, R4.reuse, 0x6420, R5.reuse ;  /* 0x0000642004087816 */ /* 0x161fe40000000005 */
[----:B------:R-:W-:Y:S02]  /*23f00*/  PRMT R9, R4, 0x7531, R5 ;  /* 0x0000753104097816 */ /* 0x000fe40000000005 */
[C-C-:B------:R-:W-:Y:S02]  /*23f10*/  PRMT R10, R6.reuse, 0x6420, R7.reuse ;  /* 0x00006420060a7816 */ /* 0x140fe40000000007 */
[----:B------:R-:W-:Y:S02]  /*23f20*/  PRMT R11, R6, 0x7531, R7 ;  /* 0x00007531060b7816 */ /* 0x000fe40000000007 */
[----:B-1----:R-:W-:-:S05]  /*23f30*/  LOP3.LUT R3, R2, R13, RZ, 0xfc, !PT ;  /* 0x0000000d02037212 */ /* 0x002fca00078efcff */
        /* <DEDUP_REMOVED lines=16> */
[C---:B------:R-:W-:Y:S02]  /*24040*/  IMAD.IADD R12, R19.reuse, 0x1, R4 ;  /* 0x00000001130c7824 */ /* 0x040fe400078e0204 */
[C---:B------:R-:W-:Y:S01]  /*24050*/  IMAD.IADD R3, R22.reuse, 0x1, R3 ;  /* 0x0000000116037824 */ /* 0x040fe200078e0203 */
[--C-:B--2---:R-:W-:Y:S02]  /*24060*/  IADD3 R22, R22, R15, R2.reuse ;  /* 0x0000000f16167210 */ /* 0x104fe40007ffe002 */
        /* <DEDUP_REMOVED lines=37> */
.L_x_10324:
[----:B------:R-:W2:Y:S01]  /*242c0*/  LDL.LU R3, [R1] ;  /* 0x0000000001037983 */ /* 0x000ea20000300800 */
        /* <DEDUP_REMOVED lines=9> */
[----:B--2---:R-:W-:-:S05]  /*24360*/  LOP3.LUT R3, R3, R0, RZ, 0x3c, !PT ;  /* 0x0000000003037212 */ /* 0x004fca00078e3cff */
[----:B------:R3:W-:Y:S02]  /*24370*/  STL [R1], R3 ;  /* 0x0000000301007387 */ /* 0x0007e40000100800 */
.L_x_10267:
[----:B------:R-:W-:-:S13]  /*24380*/  LOP3.LUT P0, RZ, R17, 0x2, RZ, 0xc0, !PT ;  /* 0x0000000211ff7812 */ /* 0x000fda000780c0ff */
[----:B------:R-:W-:Y:S05]  /*24390*/  @!P0 BRA `(.L_x_10325) ;  /* 0x0000000000248947 */ /* 0x000fea0003800000 */
[----:B------:R-:W-:Y:S05]  /*243a0*/  WARPSYNC.ALL ;  /* 0x0000000000007948 */ /* 0x000fea0003800000 */
[----:B------:R-:W1:Y:S08]  /*243b0*/  S2UR UR5, SR_CgaCtaId ;  /* 0x00000000000579c3 */ /* 0x000e700000008800 */
[----:B------:R-:W-:Y:S06]  /*243c0*/  BAR.SYNC.DEFER_BLOCKING 0x5, 0x200 ;  /* 0x0148000000007b1d */ /* 0x000fec0000010000 */
[----:B------:R-:W-:-:S02]  /*243d0*/  UMOV UR4, 0x400 ;  /* 0x0000040000047882 */ /* 0x000fc40000000000 */
[----:B-1----:R-:W-:-:S06]  /*243e0*/  ULEA UR4, UR5, UR4, 0x18 ;  /* 0x0000000405047291 */ /* 0x002fcc000f8ec03f */
[----:B------:R-:W-:-:S05]  /*243f0*/  IMAD.U32 R19, RZ, RZ, UR4 ;  /* 0x00000004ff137e24 */ /* 0x000fca000f8e00ff */
[----:B------:R1:W4:Y:S01]  /*24400*/  LDS.128 R24, [R19+0x19cd0] ;  /* 0x019cd00013187984 */ /* 0x0003220000000c00 */
[----:B------:R-:W-:Y:S06]  /*24410*/  BAR.ARV 0x4, 0x200 ;  /* 0x0108000000007b1d */ /* 0x000fec0000002000 */
[----:B------:R-:W-:Y:S05]  /*24420*/  BRA `(.L_x_10326) ;  /* 0x0000000c00dc7947 */ /* 0x000fea0003800000 */
.L_x_10325:
        /* <DEDUP_REMOVED lines=8> */
[----:B---3--:R-:W0:Y:S08]  /*244b0*/  @!P1 LDC.64 R2, c[0x0][0xc80] ;  /* 0x00032000ff029b82 */ /* 0x008e300000000a00 */
[----:B------:R-:W1:Y:S01]  /*244c0*/  @!P1 LDC.64 R4, c[0x0][0xc78] ;  /* 0x00031e00ff049b82 */ /* 0x000e620000000a00 */
[----:B0-----:R-:W-:-:S05]  /*244d0*/  @!P1 IMAD.WIDE R2, R0, 0x4, R2 ;  /* 0x0000000400029825 */ /* 0x001fca00078e0202 */
[----:B------:R1:W3:Y:S02]  /*244e0*/  @!P1 LDG.E R7, desc[UR42][R2.64] ;  /* 0x0000002a02079981 */ /* 0x0002e4000c1e1900 */
[----:B-1----:R-:W-:-:S05]  /*244f0*/  @!P1 IMAD.WIDE R2, R0, 0x4, R4 ;  /* 0x0000000400029825 */ /* 0x002fca00078e0204 */
[----:B------:R-:W4:Y:S01]  /*24500*/  @!P1 LDG.E R4, desc[UR42][R2.64] ;  /* 0x0000002a02049981 */ /* 0x000f22000c1e1900 */
        /* <DEDUP_REMOVED lines=8> */
[----:B---3--:R-:W-:Y:S02]  /*24590*/  @!P1 IMAD.MOV.U32 R25, RZ, RZ, R7 ;  /* 0x000000ffff199224 */ /* 0x008fe400078e0007 */
[----:B------:R-:W-:Y:S02]  /*245a0*/  IMAD.MOV.U32 R7, RZ, RZ, RZ ;  /* 0x000000ffff077224 */ /* 0x000fe400078e00ff */
[----:B----4-:R-:W-:Y:S01]  /*245b0*/  @!P1 IMAD.MOV.U32 R7, RZ, RZ, R4 ;  /* 0x000000ffff079224 */ /* 0x010fe200078e0004 */
        /* <DEDUP_REMOVED lines=18> */
.L_x_10412:
[----:B------:R-:W-:Y:S02]  /*246e0*/  ULDC UR4, c[0x0][0xc38] ;  /* 0x00030e0000047ab9 */ /* 0x000fe40000000800 */
[----:B------:R-:W-:-:S04]  /*246f0*/  IMAD.U32 R5, RZ, RZ, UR4 ;  /* 0x00000004ff057e24 */ /* 0x000fc8000f8e00ff */
[----:B-1----:R-:W-:-:S04]  /*24700*/  IMAD R3, R3, R5, RZ ;  /* 0x0000000503037224 */ /* 0x002fc800078e02ff */
[----:B------:R-:W-:-:S05]  /*24710*/  IMAD.IADD R4, R6, 0x1, R3 ;  /* 0x0000000106047824 */ /* 0x000fca00078e0203 */
[----:B------:R-:W-:-:S13]  /*24720*/  ISETP.GT.AND P6, PT, R4, R0, PT ;  /* 0x000000000400720c */ /* 0x000fda0003fc4270 */
[----:B------:R-:W-:Y:S05]  /*24730*/  @P6 BRA `(.L_x_10328) ;  /* 0x0000000000a46947 */ /* 0x000fea0003800000 */
.L_x_10331:
        /* <DEDUP_REMOVED lines=11> */
[----:B------:R0:W3:Y:S01]  /*247f0*/  @!P6 LDG.E R25, desc[UR42][R2.64] ;  /* 0x0000002a0219e981 */ /* 0x0000e2000c1e1900 */
[----:B------:R-:W-:Y:S01]  /*24800*/  IMAD.MOV.U32 R7, RZ, RZ, RZ ;  /* 0x000000ffff077224 */ /* 0x000fe200078e00ff */
[----:B0-----:R-:W0:Y:S02]  /*24810*/  @!P6 LDC.64 R2, c[0x0][0xc78] ;  /* 0x00031e00ff02eb82 */ /* 0x001e240000000a00 */
[----:B0-----:R-:W-:-:S05]  /*24820*/  @!P6 IMAD.WIDE R2, R5, 0x4, R2 ;  /* 0x000000040502e825 */ /* 0x001fca00078e0202 */
[----:B------:R-:W3:Y:S01]  /*24830*/  @!P6 LDG.E R7, desc[UR42][R2.64] ;  /* 0x0000002a0207e981 */ /* 0x000ee2000c1e1900 */
[----:B------:R-:W-:Y:S01]  /*24840*/  UMOV UR4, 0xffffffff ;  /* 0xffffffff00047882 */ /* 0x000fe20000000000 */
[----:B---3--:R-:W-:Y:S02]  /*24850*/  IMAD R2, R7, R25, RZ ;  /* 0x0000001907027224 */ /* 0x008fe400078e02ff */
        /* <DEDUP_REMOVED lines=17> */
.L_x_10420:
[----:B------:R-:W-:Y:S02]  /*24970*/  ULDC UR4, c[0x0][0xc38] ;  /* 0x00030e0000047ab9 */ /* 0x000fe40000000800 */
[----:B------:R-:W-:-:S04]  /*24980*/  IMAD.U32 R5, RZ, RZ, UR4 ;  /* 0x00000004ff057e24 */ /* 0x000fc8000f8e00ff */
[----:B-1----:R-:W-:-:S04]  /*24990*/  IMAD R3, R3, R5, RZ ;  /* 0x0000000503037224 */ /* 0x002fc800078e02ff */
[----:B------:R-:W-:-:S05]  /*249a0*/  IMAD.IADD R4, R3, 0x1, R4 ;  /* 0x0000000103047824 */ /* 0x000fca00078e0204 */
[----:B------:R-:W-:-:S13]  /*249b0*/  ISETP.GT.AND P6, PT, R4, R0, PT ;  /* 0x000000000400720c */ /* 0x000fda0003fc4270 */
[----:B------:R-:W-:Y:S05]  /*249c0*/  @!P6 BRA `(.L_x_10331) ;  /* 0xfffffffc005ce947 */ /* 0x000fea000383ffff */
.L_x_10328:
[----:B------:R-:W-:Y:S01]  /*249d0*/  IMAD.IADD R4, R4, 0x1, -R3 ;  /* 0x0000000104047824 */ /* 0x000fe200078e0a03 */
[----:B------:R-:W-:-:S03]  /*249e0*/  UMOV UR4, 0xffffffff ;  /* 0xffffffff00047882 */ /* 0x000fc60000000000 */
[----:B------:R-:W-:-:S05]  /*249f0*/  IMAD R3, R2, R5, R4 ;  /* 0x0000000502037224 */ /* 0x000fca00078e0204 */
[----:B------:R-:W-:Y:S01]  /*24a00*/  ISETP.GT.AND P6, PT, R3, R0, PT ;  /* 0x000000000300720c */ /* 0x000fe20003fc4270 */
[----:B------:R-:W-:-:S12]  /*24a10*/  BRA.DIV UR4, `(.L_x_10332) ;  /* 0x0000002a04247947 */ /* 0x000fd8000b800000 */
[----:B------:R-:W-:-:S04]  /*24a20*/  VOTE.ANY R3, PT, !P6 ;  /* 0x0000000000037806 */ /* 0x000fc800070e0100 */
[----:B------:R-:W1:Y:S02]  /*24a30*/  POPC R6, R3 ;  /* 0x0000000300067309 */ /* 0x000e640000000000 */
[----:B-1----:R1:W3:Y:S01]  /*24a40*/  SHFL.IDX PT, R25, R25, R6, 0x1f ;  /* 0x00001f0619197589 */ /* 0x0022e200000e0000 */
[----:B------:R-:W-:-:S03]  /*24a50*/  IMAD.IADD R27, R6, 0x1, R27 ;  /* 0x00000001061b7824 */ /* 0x000fc600078e021b */
[----:B------:R1:W4:Y:S04]  /*24a60*/  SHFL.IDX PT, R7, R7, R6, 0x1f ;  /* 0x00001f0607077589 */ /* 0x00032800000e0000 */
.L_x_10425:
[----:B------:R-:W-:-:S13]  /*24a70*/  ISETP.NE.AND P0, PT, R3, RZ, PT ;  /* 0x000000ff0300720c */ /* 0x000fda0003f05270 */
[----:B------:R-:W-:Y:S05]  /*24a80*/  @!P0 BRA `(.L_x_10333) ;  /* 0x0000000000108947 */ /* 0x000fea0003800000 */
[----:B------:R-:W-:Y:S01]  /*24a90*/  UMOV UR4, 0xffffffff ;  /* 0xffffffff00047882 */ /* 0x000fe20000000000 */
[----:B-1----:R-:W-:Y:S02]  /*24aa0*/  VIADD R6, R6, 0xffffffff ;  /* 0xffffffff06067836 */ /* 0x002fe40000000000 */
[----:B------:R-:W-:Y:S05]  /*24ab0*/  BRA.DIV UR4, `(.L_x_10334) ;  /* 0x0000002a045c7947 */ /* 0x000fea000b800000 */
[----:B------:R1:W0:Y:S02]  /*24ac0*/  SHFL.IDX PT, R24, R2, R6, 0x1f ;  /* 0x00001f0602187589 */ /* 0x00022400000e0000 */
.L_x_10333:
[----:B----4-:R-:W-:Y:S01]  /*24ad0*/  ISETP.NE.AND P0, PT, R7, 0x1, PT ;  /* 0x000000010700780c */ /* 0x010fe20003f05270 */
[----:B0-----:R-:W-:-:S04]  /*24ae0*/  IMAD R24, R24, R5, R4 ;  /* 0x0000000518187224 */ /* 0x001fc800078e0204 */
[----:B------:R-:W-:-:S08]  /*24af0*/  IMAD.IADD R0, R0, 0x1, -R24 ;  /* 0x0000000100007824 */ /* 0x000fd000078e0a18 */
[----:B------:R-:W-:Y:S05]  /*24b00*/  @!P0 BRA `(.L_x_10335) ;  /* 0x0000000000e08947 */ /* 0x000fea0003800000 */
[----:B---3--:R-:W-:-:S04]  /*24b10*/  IABS R4, R25 ;  /* 0x0000001900047213 */ /* 0x008fc80000000000 */
[----:B------:R-:W0:Y:S08]  /*24b20*/  I2F.RP R5, R4 ;  /* 0x0000000400057306 */ /* 0x000e300000209400 */
[----:B0-----:R-:W2:Y:S02]  /*24b30*/  MUFU.RCP R5, R5 ;  /* 0x0000000500057308 */ /* 0x001ea40000001000 */
[----:B--2---:R-:W-:-:S06]  /*24b40*/  VIADD R8, R5, 0xffffffe ;  /* 0x0ffffffe05087836 */ /* 0x004fcc0000000000 */
        /* <DEDUP_REMOVED lines=50> */
[----:B------:R-:W-:Y:S01]  /*24e70*/  IMAD R26, R3, 0x10000, R26 ;  /* 0x00010000031a7824 */ /* 0x000fe200078e021a */
[----:B------:R-:W-:Y:S06]  /*24e80*/  BRA `(.L_x_10336) ;  /* 0x0000000000f47947 */ /* 0x000fec0003800000 */
.L_x_10335:
[----:B-1----:R-:W0:Y:S02]  /*24e90*/  LDC.64 R2, c[0x0][0xc90] ;  /* 0x00032400ff027b82 */ /* 0x002e240000000a00 */
[----:B0-----:R-:W-:-:S05]  /*24ea0*/  IMAD.WIDE R2, R27, 0x4, R2 ;  /* 0x000000041b027825 */ /* 0x001fca00078e0202 */
        /* <DEDUP_REMOVED lines=8> */
[----:B--2---:R-:W-:Y:S02]  /*24f30*/  IMAD R8, R2, R7, RZ ;  /* 0x0000000702087224 */ /* 0x004fe400078e02ff */
        /* <DEDUP_REMOVED lines=49> */
[----:B------:R-:W-:-:S07]  /*25250*/  IMAD.MOV.U32 R0, RZ, RZ, R2 ;  /* 0x000000ffff007224 */ /* 0x000fce00078e0002 */
.L_x_10336:
[----:B------:R-:W-:-:S05]  /*25260*/  LOP3.LUT R0, RZ, R0, RZ, 0x33, !PT ;  /* 0x00000000ff007212 */ /* 0x000fca00078e33ff */
[----:B------:R-:W-:Y:S01]  /*25270*/  IMAD.IADD R25, R25, 0x1, R0 ;  /* 0x0000000119197824 */ /* 0x000fe200078e0200 */
[----:B------:R-:W-:Y:S06]  /*25280*/  BRA `(.L_x_10337) ;  /* 0x00000000001c7947 */ /* 0x000fec0003800000 */
.L_x_10329:
[----:B------:R-:W-:Y:S01]  /*25290*/  UMOV UR4, URZ ;  /* 0x0000003f00047c82 */ /* 0x000fe20008000000 */
[----:B------:R-:W-:Y:S01]  /*252a0*/  UMOV UR5, URZ ;  /* 0x0000003f00057c82 */ /* 0x000fe20008000000 */
[----:B------:R-:W-:Y:S01]  /*252b0*/  ULDC UR6, c[0x0][0xc3c] ;  /* 0x00030f0000067ab9 */ /* 0x000fe20000000800 */
[----:B------:R-:W-:Y:S02]  /*252c0*/  IMAD.MOV.U32 R24, RZ, RZ, R0 ;  /* 0x000000ffff187224 */ /* 0x000fe400078e0000 */
[----:B------:R-:W-:Y:S02]  /*252d0*/  IMAD.U32 R25, RZ, RZ, UR4 ;  /* 0x00000004ff197e24 */ /* 0x000fe4000f8e00ff */
[----:B------:R-:W-:Y:S02]  /*252e0*/  IMAD.U32 R26, RZ, RZ, UR5 ;  /* 0x00000005ff1a7e24 */ /* 0x000fe4000f8e00ff */
[----:B------:R-:W-:-:S07]  /*252f0*/  IMAD.U32 R27, RZ, RZ, UR6 ;  /* 0x00000006ff1b7e24 */ /* 0x000fce000f8e00ff */
.L_x_10337:
        /* <DEDUP_REMOVED lines=10> */
.L_x_10326:
[----:B------:R-:W-:Y:S02]  /*253a0*/  ULDC UR4, c[0x0][0xc3c] ;  /* 0x00030f0000047ab9 */ /* 0x000fe40000000800 */
[----:B----4-:R-:W-:-:S13]  /*253b0*/  ISETP.GE.AND P0, PT, R27, UR4, PT ;  /* 0x000000041b007c0c */ /* 0x010fda000bf06270 */
[----:B------:R-:W-:Y:S05]  /*253c0*/  @!P0 BRA `(.L_x_10338) ;  /* 0xffffff9400508947 */ /* 0x000fea000383ffff */
[----:B------:R-:W-:Y:S05]  /*253d0*/  BSYNC B7 ;  /* 0x0000000000077941 */ /* 0x000fea0003800000 */
.L_x_10202:
[----:B0-----:R-:W4:Y:S01]  /*253e0*/  LDL.LU R0, [R1+0x48] ;  /* 0x0000480001007983 */ /* 0x001f220000300800 */
[----:B------:R-:W-:Y:S01]  /*253f0*/  BSSY B0, `(.L_x_10339) ;  /* 0x000000b000007945 */ /* 0x000fe20003800000 */
[----:B------:R-:W0:Y:S01]  /*25400*/  S2R R5, SR_CgaCtaId ;  /* 0x0000000000057919 */ /* 0x000e220000008800 */
[----:B----4-:R-:W-:-:S05]  /*25410*/  VIADD R0, R0, 0x1 ;  /* 0x0000000100007836 */ /* 0x010fca0000000000 */
[----:B---3--:R-:W-:-:S04]  /*25420*/  LEA.HI R2, R0, R0, RZ, 0x1 ;  /* 0x0000000000027211 */ /* 0x008fc800078f08ff */
[----:B------:R-:W-:Y:S02]  /*25430*/  LOP3.LUT R3, R2, 0xfffffffe, RZ, 0xc0, !PT ;  /* 0xfffffffe02037812 */ /* 0x000fe400078ec0ff */
[----:B------:R-:W-:-:S03]  /*25440*/  MOV R2, 0x400 ;  /* 0x0000040000027802 */ /* 0x000fc60000000f00 */
[----:B------:R-:W-:Y:S01]  /*25450*/  IMAD.IADD R0, R0, 0x1, -R3 ;  /* 0x0000000100007824 */ /* 0x000fe200078e0a03 */
[----:B0-----:R-:W-:-:S04]  /*25460*/  LEA R6, R5, R2, 0x18 ;  /* 0x0000000205067211 */ /* 0x001fc800078ec0ff */
[----:B------:R-:W-:-:S04]  /*25470*/  SHF.L.U32 R0, R0, 0x1f, RZ ;  /* 0x0000001f00007819 */ /* 0x000fc800000006ff */
[----:B------:R-:W0:Y:S02]  /*25480*/  SYNCS.PHASECHK.TRANS64.TRYWAIT P0, [R6+URZ+0x19c20], R0 ;  /* 0x019c2000060075a7 */ /* 0x000e24000800017f */
[----:B0-----:R-:W-:Y:S05]  /*25490*/  @!P0 BRA `(.L_x_10340) ;  /* 0x0000002000108947 */ /* 0x001fea0003800000 */
.L_x_10428:
[----:B------:R-:W-:Y:S05]  /*254a0*/  BSYNC B0 ;  /* 0x0000000000007941 */ /* 0x000fea0003800000 */
.L_x_10339:
[----:B------:R-:W-:-:S03]  /*254b0*/  UMOV UR4, 0xffffffff ;  /* 0xffffffff00047882 */ /* 0x000fc60000000000 */
[----:B------:R-:W-:Y:S05]  /*254c0*/  BRA.DIV UR4, `(.L_x_10341) ;  /* 0x0000002204187947 */ /* 0x000fea000b800000 */
[----:B0-----:R-:W0:Y:S02]  /*254d0*/  S2R R0, SR_TID.X ;  /* 0x0000000000007919 */ /* 0x001e240000002100 */
[----:B0-----:R-:W-:-:S04]  /*254e0*/  SHF.R.U32.HI R0, RZ, 0x5, R0 ;  /* 0x00000005ff007819 */ /* 0x001fc80000011600 */
[----:B------:R-:W-:-:S05]  /*254f0*/  LOP3.LUT R0, R0, 0x3, RZ, 0xc0, !PT ;  /* 0x0000000300007812 */ /* 0x000fca00078ec0ff */
[----:B------:R0:W3:Y:S02]  /*25500*/  SHFL.IDX PT, R14, R0, RZ, 0x1f ;  /* 0x00001fff000e7589 */ /* 0x0000e400000e0000 */
.L_x_10431:
[----:B---3--:R-:W-:-:S13]  /*25510*/  ISETP.NE.AND P0, PT, R14, RZ, PT ;  /* 0x000000ff0e00720c */ /* 0x008fda0003f05270 */
[----:B------:R-:W-:Y:S05]  /*25520*/  @P0 BRA `(.L_x_9993) ;  /* 0x0000000000a80947 */ /* 0x000fea0003800000 */
[----:B------:R-:W-:-:S03]  /*25530*/  UMOV UR4, 0xffffffff ;  /* 0xffffffff00047882 */ /* 0x000fc60000000000 */
[----:B------:R-:W-:Y:S05]  /*25540*/  BRA.DIV UR4, `(.L_x_10342) ;  /* 0x00000022042c7947 */ /* 0x000fea000b800000 */
[----:B------:R-:W-:-:S13]  /*25550*/  ELECT P6, URZ, PT ;  /* 0x00000000003f782f */ /* 0x000fda00038c0000 */
.L_x_10434:
[----:B------:R-:W-:Y:S05]  /*25560*/  @!P6 BRA `(.L_x_9993) ;  /* 0x000000000098e947 */ /* 0x000fea0003800000 */
[----:B------:R-:W-:-:S06]  /*25570*/  ULOP3.LUT UR4, UR37, 0x2, URZ, 0xfc, !UPT ;  /* 0x0000000225047892 */ /* 0x000fcc000f8efc3f */
[----:B0-----:R-:W-:-:S05]  /*25580*/  IMAD.U32 R0, RZ, RZ, UR4 ;  /* 0x00000004ff007e24 */ /* 0x001fca000f8e00ff */
[----:B------:R-:W-:-:S13]  /*25590*/  ISETP.NE.AND P0, PT, R0, 0x3, PT ;  /* 0x000000030000780c */ /* 0x000fda0003f05270 */
[----:B------:R-:W-:Y:S05]  /*255a0*/  @!P0 BRA `(.L_x_10343) ;  /* 0x0000000000048947 */ /* 0x000fea0003800000 */
[----:B------:R-:W-:Y:S01]  /*255b0*/  BPT.TRAP 0x1 ;  /* 0x000000040000795c */ /* 0x000fe20000300000 */
.L_x_10343:
[----:B--2---:R-:W2:Y:S01]  /*255c0*/  LDL.LU R8, [R1] ;  /* 0x0000000001087983 */ /* 0x004ea20000300800 */
        /* <DEDUP_REMOVED lines=12> */
.L_x_10435:
[----:B------:R-:W2:Y:S02]  /*25690*/  SYNCS.PHASECHK.TRANS64.TRYWAIT P1, [R9+URZ], R0 ;  /* 0x00000000090075a7 */ /* 0x000ea4000802017f */
[----:B--2---:R-:W-:Y:S05]  /*256a0*/  @!P1 BRA `(.L_x_10345) ;  /* 0x0000002000089947 */ /* 0x004fea0003800000 */
.L_x_10436:
[----:B------:R-:W-:Y:S05]  /*256b0*/  @!P0 BRA `(.L_x_10346) ;  /* 0x0000000000048947 */ /* 0x000fea0003800000 */
[----:B------:R-:W-:Y:S01]  /*256c0*/  BPT.TRAP 0x1 ;  /* 0x000000040000795c */ /* 0x000fe20000300000 */
.L_x_10346:
[----:B------:R-:W-:-:S04]  /*256d0*/  IMAD R23, R23, 0x8, R6 ;  /* 0x0000000817177824 */ /* 0x000fc800078e0206 */
[----:B------:R-:W3:Y:S02]  /*256e0*/  SYNCS.PHASECHK.TRANS64.TRYWAIT P1, [R23+URZ+0x19c60], R4 ;  /* 0x019c6004170075a7 */ /* 0x000ee4000802017f */
[----:B---3--:R-:W-:Y:S05]  /*256f0*/  @!P1 BRA `(.L_x_10347) ;  /* 0x0000002000089947 */ /* 0x008fea0003800000 */
.L_x_10437:
[----:B------:R-:W-:Y:S05]  /*25700*/  @!P0 BRA `(.L_x_10348) ;  /* 0x0000000000048947 */ /* 0x000fea0003800000 */
[----:B------:R-:W-:Y:S01]  /*25710*/  BPT.TRAP 0x1 ;  /* 0x000000040000795c */ /* 0x000fe20000300000 */
.L_x_10348:
[----:B------:R-:W-:-:S04]  /*25720*/  IMAD R7, R7, 0x8, R6 ;  /* 0x0000000807077824 */ /* 0x000fc800078e0206 */
[----:B------:R-:W4:Y:S02]  /*25730*/  SYNCS.PHASECHK.TRANS64.TRYWAIT P1, [R7+URZ+0x19c60], R0 ;  /* 0x019c6000070075a7 */ /* 0x000f24000802017f */
[----:B----4-:R-:W-:Y:S05]  /*25740*/  @!P1 BRA `(.L_x_10349) ;  /* 0x0000002000089947 */ /* 0x010fea0003800000 */
.L_x_10438:
[----:B------:R-:W-:Y:S05]  /*25750*/  @!P0 BRA `(.L_x_10350) ;  /* 0x0000000000048947 */ /* 0x000fea0003800000 */
[----:B------:R-:W-:Y:S01]  /*25760*/  BPT.TRAP 0x1 ;  /* 0x000000040000795c */ /* 0x000fe20000300000 */
.L_x_10350:
[----:B------:R-:W5:Y:S02]  /*25770*/  SYNCS.PHASECHK.TRANS64.TRYWAIT P0, [R23+URZ+0x19c80], R4 ;  /* 0x019c8004170075a7 */ /* 0x000f64000800017f */
[----:B-----5:R-:W-:Y:S05]  /*25780*/  @!P0 BRA `(.L_x_10351) ;  /* 0x00000020000c8947 */ /* 0x020fea0003800000 */
.L_x_10352:
[----:B------:R0:W0:Y:S02]  /*25790*/  SYNCS.PHASECHK.TRANS64.TRYWAIT P0, [R7+URZ+0x19c80], R0 ;  /* 0x019c8000070075a7 */ /* 0x000024000800017f */
[----:B0-----:R-:W-:Y:S05]  /*257a0*/  @!P0 NANOSLEEP.SYNCS 0x989680 ;  /* 0x009896800000895d */ /* 0x001fea0003900000 */
[----:B------:R-:W0:Y:S02]  /*257b0*/  @!P0 SYNCS.PHASECHK.TRANS64 P0, [R7+URZ+0x19c80], R0 ;  /* 0x019c8000070085a7 */ /* 0x000e24000800007f */
[----:B0-----:R-:W-:Y:S05]  /*257c0*/  @!P0 BRA `(.L_x_10352) ;  /* 0xfffffffc00f08947 */ /* 0x001fea000383ffff */
.L_x_9993:
[----:B------:R-:W-:Y:S05]  /*257d0*/  BSYNC B8 ;  /* 0x0000000000087941 */ /* 0x000fea0003800000 */
.L_x_9990:
[----:B------:R-:W-:Y:S05]  /*257e0*/  EXIT ;  /* 0x000000000000794d */ /* 0x000fea0003800000 */
.L_x_10019:
[----:B0-----:R0:W1:Y:S02]  /*257f0*/  SYNCS.PHASECHK.TRANS64.TRYWAIT P5, [R82+URZ+0x19c90], R85 ;  /* 0x019c9055520075a7 */ /* 0x00106400080a017f */
[----:B-1----:R-:W-:Y:S05]  /*25800*/  @!P5 NANOSLEEP.SYNCS 0x989680 ;  /* 0x009896800000d95d */ /* 0x002fea0003900000 */
[----:B------:R-:W1:Y:S02]  /*25810*/  @!P5 SYNCS.PHASECHK.TRANS64 P5, [R82+URZ+0x19c90], R85 ;  /* 0x019c90555200d5a7 */ /* 0x000e6400080a007f */
[----:B-1----:R-:W-:Y:S05]  /*25820*/  @!P5 BRA `(.L_x_10019) ;  /* 0xfffffffc00f0d947 */ /* 0x002fea000383ffff */
[----:B------:R-:W-:Y:S05]  /*25830*/  BRA `(.L_x_10353) ;  /* 0xfffffdd400b87947 */ /* 0x000fea000383ffff */
.L_x_10035:
[----:B0-----:R0:W1:Y:S02]  /*25840*/  SYNCS.PHASECHK.TRANS64.TRYWAIT P5, [R82+URZ+0x19c90], R85 ;  /* 0x019c9055520075a7 */ /* 0x00106400080a017f */
[----:B-1----:R-:W-:Y:S05]  /*25850*/  @!P5 NANOSLEEP.SYNCS 0x989680 ;  /* 0x009896800000d95d */ /* 0x002fea0003900000 */
[----:B------:R-:W1:Y:S02]  /*25860*/  @!P5 SYNCS.PHASECHK.TRANS64 P5, [R82+URZ+0x19c90], R85 ;  /* 0x019c90555200d5a7 */ /* 0x000e6400080a007f */
[----:B-1----:R-:W-:Y:S05]  /*25870*/  @!P5 BRA `(.L_x_10035) ;  /* 0xfffffffc00f0d947 */ /* 0x002fea000383ffff */
[----:B------:R-:W-:Y:S05]  /*25880*/  BRA `(.L_x_10354) ;  /* 0xfffffdec00e07947 */ /* 0x000fea000383ffff */
.L_x_10044:
[----:B0-----:R0:W1:Y:S02]  /*25890*/  SYNCS.PHASECHK.TRANS64.TRYWAIT P5, [R82+URZ+0x19c90], R85 ;  /* 0x019c9055520075a7 */ /* 0x00106400080a017f */
[----:B-1----:R-:W-:Y:S05]  /*258a0*/  @!P5 NANOSLEEP.SYNCS 0x989680 ;  /* 0x009896800000d95d */ /* 0x002fea0003900000 */
[----:B------:R-:W1:Y:S02]  /*258b0*/  @!P5 SYNCS.PHASECHK.TRANS64 P5, [R82+URZ+0x19c90], R85 ;  /* 0x019c90555200d5a7 */ /* 0x000e6400080a007f */
[----:B-1----:R-:W-:Y:S05]  /*258c0*/  @!P5 BRA `(.L_x_10044) ;  /* 0xfffffffc00f0d947 */ /* 0x002fea000383ffff */
[----:B------:R-:W-:Y:S05]  /*258d0*/  BRA `(.L_x_10355) ;  /* 0xfffffe1000207947 */ /* 0x000fea000383ffff */
.L_x_10048:
[----:B--2---:R2:W0:Y:S02]  /*258e0*/  SYNCS.PHASECHK.TRANS64.TRYWAIT P5, [R82+URZ+0x19cb0], R85 ;  /* 0x019cb055520075a7 */ /* 0x00442400080a017f */
[----:B0-----:R-:W-:Y:S05]  /*258f0*/  @!P5 NANOSLEEP.SYNCS 0x989680 ;  /* 0x009896800000d95d */ /* 0x001fea0003900000 */
[----:B------:R-:W0:Y:S02]  /*25900*/  @!P5 SYNCS.PHASECHK.TRANS64 P5, [R82+URZ+0x19cb0], R85 ;  /* 0x019cb0555200d5a7 */ /* 0x000e2400080a007f */
[----:B0-----:R-:W-:Y:S05]  /*25910*/  @!P5 BRA `(.L_x_10048) ;  /* 0xfffffffc00f0d947 */ /* 0x001fea000383ffff */
[----:B------:R-:W-:Y:S05]  /*25920*/  BRA `(.L_x_10356) ;  /* 0xfffffe1000907947 */ /* 0x000fea000383ffff */
.L_x_10076:
[----:B------:R-:W-:Y:S01]  /*25930*/  BSSY B1, `(.L_x_10357) ;  /* 0x0000007000017945 */ /* 0x000fe20003800000 */
[----:B------:R-:W-:Y:S02]  /*25940*/  IMAD.MOV.U32 R12, RZ, RZ, RZ ;  /* 0x000000ffff0c7224 */ /* 0x000fe400078e00ff */
[----:B------:R-:W-:Y:S02]  /*25950*/  IMAD.MOV.U32 R11, RZ, RZ, 0x1e1f ;  /* 0x00001e1fff0b7424 */ /* 0x000fe400078e00ff */
[----:B------:R-:W-:-:S07]  /*25960*/  IMAD.MOV.U32 R15, RZ, RZ, -0x1 ;  /* 0xffffffffff0f7424 */ /* 0x000fce00078e00ff */
[----:B------:R-:W-:Y:S05]  /*25970*/  WARPSYNC.COLLECTIVE R15, `(.L_x_10358) ;  /* 0x000000000f087348 */ /* 0x000fea0003c00000 */
[----:B------:R0:W1:Y:S02]  /*25980*/  SHFL.IDX P6, R14, R13, R12, R11 ;  /* 0x0000000c0d0e7389 */ /* 0x00006400000c000b */
[----:B01----:R-:W-:Y:S01]  /*25990*/  ENDCOLLECTIVE ;  /* 0x000000000000791b */ /* 0x003fe20003800000 */
.L_x_10358:
[----:B------:R-:W-:Y:S05]  /*259a0*/  BSYNC B1 ;  /* 0x0000000000017941 */ /* 0x000fea0003800000 */
.L_x_10357:
        /* <DEDUP_REMOVED lines=8> */
.L_x_10359:
[----:B------:R-:W-:Y:S02]  /*25a30*/  IMAD.MOV.U32 R13, RZ, RZ, R4 ;  /* 0x000000ffff0d7224 */ /* 0x000fe400078e0004 */
[----:B------:R-:W-:-:S07]  /*25a40*/  IMAD.MOV.U32 R3, RZ, RZ, R14 ;  /* 0x000000ffff037224 */ /* 0x000fce00078e000e */
[----:B------:R-:W-:Y:S05]  /*25a50*/  WARPSYNC.COLLECTIVE R15, `(.L_x_10360) ;  /* 0x000000000f087348 */ /* 0x000fea0003c00000 */
[----:B------:R0:W1:Y:S02]  /*25a60*/  SHFL.IDX P6, R14, R13, R12, R11 ;  /* 0x0000000c0d0e7389 */ /* 0x00006400000c000b */
[----:B01----:R-:W-:Y:S01]  /*25a70*/  ENDCOLLECTIVE ;  /* 0x000000000000791b */ /* 0x003fe20003800000 */
.L_x_10360:
[----:B------:R-:W-:Y:S02]  /*25a80*/  IMAD.MOV.U32 R13, RZ, RZ, R5 ;  /* 0x000000ffff0d7224 */ /* 0x000fe400078e0005 */
[----:B------:R-:W-:-:S07]  /*25a90*/  IMAD.MOV.U32 R4, RZ, RZ, R14 ;  /* 0x000000ffff047224 */ /* 0x000fce00078e000e */
[----:B------:R-:W-:Y:S05]  /*25aa0*/  WARPSYNC.COLLECTIVE R15, `(.L_x_10361) ;  /* 0x000000000f087348 */ /* 0x000fea0003c00000 */
[----:B------:R0:W1:Y:S02]  /*25ab0*/  SHFL.IDX P6, R14, R13, R12, R11 ;  /* 0x0000000c0d0e7389 */ /* 0x00006400000c000b */
[----:B01----:R-:W-:Y:S01]  /*25ac0*/  ENDCOLLECTIVE ;  /* 0x000000000000791b */ /* 0x003fe20003800000 */
.L_x_10361:
[----:B------:R-:W-:Y:S05]  /*25ad0*/  BRA `(.L_x_10362) ;  /* 0xfffffe2400907947 */ /* 0x000fea000383ffff */
.L_x_10080:
[----:B-1----:R1:W2:Y:S02]  /*25ae0*/  SYNCS.PHASECHK.TRANS64.TRYWAIT P0, [R16+URZ+0x19c00], R5 ;  /* 0x019c0005100075a7 */ /* 0x0022a4000800017f */
[----:B--2---:R-:W-:Y:S05]  /*25af0*/  @!P0 NANOSLEEP.SYNCS 0x989680 ;  /* 0x009896800000895d */ /* 0x004fea0003900000 */
[----:B------:R-:W2:Y:S02]  /*25b00*/  @!P0 SYNCS.PHASECHK.TRANS64 P0, [R16+URZ+0x19c00], R5 ;  /* 0x019c0005100085a7 */ /* 0x000ea4000800007f */
[----:B--2---:R-:W-:Y:S05]  /*25b10*/  @!P0 BRA `(.L_x_10080) ;  /* 0xfffffffc00f08947 */ /* 0x004fea000383ffff */
[----:B------:R-:W-:Y:S05]  /*25b20*/  BRA `(.L_x_10363) ;  /* 0xfffffe2800607947 */ /* 0x000fea000383ffff */
.L_x_10086:
[----:B------:R-:W-:Y:S01]  /*25b30*/  BSSY B1, `(.L_x_10364) ;  /* 0x0000007000017945 */ /* 0x000fe20003800000 */
[----:B------:R-:W-:Y:S02]  /*25b40*/  IMAD.MOV.U32 R12, RZ, RZ, RZ ;  /* 0x000000ffff0c7224 */ /* 0x000fe400078e00ff */
[----:B------:R-:W-:Y:S02]  /*25b50*/  IMAD.MOV.U32 R11, RZ, RZ, 0x1e1f ;  /* 0x00001e1fff0b7424 */ /* 0x000fe400078e00ff */
[----:B------:R-:W-:-:S07]  /*25b60*/  IMAD.MOV.U32 R15, RZ, RZ, -0x1 ;  /* 0xffffffffff0f7424 */ /* 0x000fce00078e00ff */
[----:B------:R-:W-:Y:S05]  /*25b70*/  WARPSYNC.COLLECTIVE R15, `(.L_x_10365) ;  /* 0x000000000f087348 */ /* 0x000fea0003c00000 */
[----:B------:R0:W1:Y:S02]  /*25b80*/  SHFL.IDX P6, R14, R13, R12, R11 ;  /* 0x0000000c0d0e7389 */ /* 0x00006400000c000b */
[----:B01----:R-:W-:Y:S01]  /*25b90*/  ENDCOLLECTIVE ;  /* 0x000000000000791b */ /* 0x003fe20003800000 */
.L_x_10365:
[----:B------:R-:W-:Y:S05]  /*25ba0*/  BSYNC B1 ;  /* 0x0000000000017941 */ /* 0x000fea0003800000 */
.L_x_10364:
        /* <DEDUP_REMOVED lines=8> */
.L_x_10366:
[----:B------:R-:W-:Y:S02]  /*25c30*/  IMAD.MOV.U32 R13, RZ, RZ, R20 ;  /* 0x000000ffff0d7224 */ /* 0x000fe400078e0014 */
[----:B------:R-:W-:-:S07]  /*25c40*/  IMAD.MOV.U32 R3, RZ, RZ, R14 ;  /* 0x000000ffff037224 */ /* 0x000fce00078e000e */
[----:B------:R-:W-:Y:S05]  /*25c50*/  WARPSYNC.COLLECTIVE R15, `(.L_x_10367) ;  /* 0x000000000f087348 */ /* 0x000fea0003c00000 */
[----:B------:R0:W1:Y:S02]  /*25c60*/  SHFL.IDX P6, R14, R13, R12, R11 ;  /* 0x0000000c0d0e7389 */ /* 0x00006400000c000b */
[----:B01----:R-:W-:Y:S01]  /*25c70*/  ENDCOLLECTIVE ;  /* 0x000000000000791b */ /* 0x003fe20003800000 */
.L_x_10367:
[----:B------:R-:W-:Y:S02]  /*25c80*/  IMAD.MOV.U32 R13, RZ, RZ, R21 ;  /* 0x000000ffff0d7224 */ /* 0x000fe400078e0015 */
[----:B------:R-:W-:-:S07]  /*25c90*/  IMAD.MOV.U32 R20, RZ, RZ, R14 ;  /* 0x000000ffff147224 */ /* 0x000fce00078e000e */
[----:B------:R-:W-:Y:S05]  /*25ca0*/  WARPSYNC.COLLECTIVE R15, `(.L_x_10368) ;  /* 0x000000000f087348 */ /* 0x000fea0003c00000 */
[----:B------:R0:W1:Y:S02]  /*25cb0*/  SHFL.IDX P6, R14, R13, R12, R11 ;  /* 0x0000000c0d0e7389 */ /* 0x00006400000c000b */
[----:B01----:R-:W-:Y:S01]  /*25cc0*/  ENDCOLLECTIVE ;  /* 0x000000000000791b */ /* 0x003fe20003800000 */
.L_x_10368:
[----:B------:R-:W-:Y:S01]  /*25cd0*/  IMAD.MOV.U32 R21, RZ, RZ, R14 ;  /* 0x000000ffff157224 */ /* 0x000fe200078e000e */
[----:B------:R-:W-:Y:S06]  /*25ce0*/  BRA `(.L_x_10369) ;  /* 0xfffffe40004c7947 */ /* 0x000fec000383ffff */
.L_x_10090:
[----:B-1----:R1:W2:Y:S02]  /*25cf0*/  SYNCS.PHASECHK.TRANS64.TRYWAIT P0, [R16+URZ+0x19c00], R39 ;  /* 0x019c0027100075a7 */ /* 0x0022a4000800017f */
[----:B--2---:R-:W-:Y:S05]  /*25d00*/  @!P0 NANOSLEEP.SYNCS 0x989680 ;  /* 0x009896800000895d */ /* 0x004fea0003900000 */
[----:B------:R-:W2:Y:S02]  /*25d10*/  @!P0 SYNCS.PHASECHK.TRANS64 P0, [R16+URZ+0x19c00], R39 ;  /* 0x019c0027100085a7 */ /* 0x000ea4000800007f */
[----:B--2---:R-:W-:Y:S05]  /*25d20*/  @!P0 BRA `(.L_x_10090) ;  /* 0xfffffffc00f08947 */ /* 0x004fea000383ffff */
[----:B------:R-:W-:Y:S05]  /*25d30*/  BRA `(.L_x_10370) ;  /* 0xfffffe44000c7947 */ /* 0x000fea000383ffff */
.L_x_10096:
[----:B-1----:R1:W2:Y:S02]  /*25d40*/  SYNCS.PHASECHK.TRANS64.TRYWAIT P1, [R3+URZ+0x19c30], R0 ;  /* 0x019c3000030075a7 */ /* 0x0022a4000802017f */
[----:B--2---:R-:W-:Y:S05]  /*25d50*/  @!P1 NANOSLEEP.SYNCS 0x989680 ;  /* 0x009896800000995d */ /* 0x004fea0003900000 */
[----:B------:R-:W2:Y:S02]  /*25d60*/  @!P1 SYNCS.PHASECHK.TRANS64 P1, [R3+URZ+0x19c30], R0 ;  /* 0x019c3000030095a7 */ /* 0x000ea4000802007f */
[----:B--2---:R-:W-:Y:S05]  /*25d70*/  @!P1 BRA `(.L_x_10096) ;  /* 0xfffffffc00f09947 */ /* 0x004fea000383ffff */
[----:B------:R-:W-:Y:S05]  /*25d80*/  BRA `(.L_x_10095) ;  /* 0xfffffe6400707947 */ /* 0x000fea000383ffff */
.L_x_10116:
[----:B-1----:R1:W2:Y:S02]  /*25d90*/  SYNCS.PHASECHK.TRANS64.TRYWAIT P1, [R21+URZ+0x19c30], R12 ;  /* 0x019c300c150075a7 */ /* 0x0022a4000802017f */
[----:B--2---:R-:W-:Y:S05]  /*25da0*/  @!P1 NANOSLEEP.SYNCS 0x989680 ;  /* 0x009896800000995d */ /* 0x004fea0003900000 */
[----:B------:R-:W2:Y:S02]  /*25db0*/  @!P1 SYNCS.PHASECHK.TRANS64 P1, [R21+URZ+0x19c30], R12 ;  /* 0x019c300c150095a7 */ /* 0x000ea4000802007f */
[----:B--2---:R-:W-:Y:S05]  /*25dc0*/  @!P1 BRA `(.L_x_10116) ;  /* 0xfffffffc00f09947 */ /* 0x004fea000383ffff */
[----:B------:R-:W-:Y:S05]  /*25dd0*/  BRA `(.L_x_10115) ;  /* 0xfffffea000747947 */ /* 0x000fea000383ffff */
.L_x_10121:
[----:B-1----:R1:W2:Y:S02]  /*25de0*/  SYNCS.PHASECHK.TRANS64.TRYWAIT P1, [R22+URZ+0x19c50], R12 ;  /* 0x019c500c160075a7 */ /* 0x0022a4000802017f */
[----:B--2---:R-:W-:Y:S05]  /*25df0*/  @!P1 NANOSLEEP.SYNCS 0x989680 ;  /* 0x009896800000995d */ /* 0x004fea0003900000 */
[----:B------:R-:W2:Y:S02]  /*25e00*/  @!P1 SYNCS.PHASECHK.TRANS64 P1, [R22+URZ+0x19c50], R12 ;  /* 0x019c500c160095a7 */ /* 0x000ea4000802007f */
[----:B--2---:R-:W-:Y:S05]  /*25e10*/  @!P1 BRA `(.L_x_10121) ;  /* 0xfffffffc00f09947 */ /* 0x004fea000383ffff */
[----:B------:R-:W-:Y:S05]  /*25e20*/  BRA `(.L_x_10120) ;  /* 0xfffffea000fc7947 */ /* 0x000fea000383ffff */
.L_x_10142:
[----:B-1----:R1:W2:Y:S02]  /*25e30*/  SYNCS.PHASECHK.TRANS64.TRYWAIT P1, [R15+URZ+0x19c30], R8 ;  /* 0x019c30080f0075a7 */ /* 0x0022a4000802017f */
[----:B--2---:R-:W-:Y:S05]  /*25e40*/  @!P1 NANOSLEEP.SYNCS 0x989680 ;  /* 0x009896800000995d */ /* 0x004fea0003900000 */
[----:B------:R-:W2:Y:S02]  /*25e50*/  @!P1 SYNCS.PHASECHK.TRANS64 P1, [R15+URZ+0x19c30], R8 ;  /* 0x019c30080f0095a7 */ /* 0x000ea4000802007f */
[----:B--2---:R-:W-:Y:S05]  /*25e60*/  @!P1 BRA `(.L_x_10142) ;  /* 0xfffffffc00f09947 */ /* 0x004fea000383ffff */
[----:B------:R-:W-:Y:S05]  /*25e70*/  BRA `(.L_x_10141) ;  /* 0xfffffedc00147947 */ /* 0x000fea000383ffff */
.L_x_10147:
[----:B-1----:R1:W2:Y:S02]  /*25e80*/  SYNCS.PHASECHK.TRANS64.TRYWAIT P1, [R20+URZ+0x19c50], R8 ;  /* 0x019c5008140075a7 */ /* 0x0022a4000802017f */
[----:B--2---:R-:W-:Y:S05]  /*25e90*/  @!P1 NANOSLEEP.SYNCS 0x989680 ;  /* 0x009896800000995d */ /* 0x004fea0003900000 */
[----:B------:R-:W2:Y:S02]  /*25ea0*/  @!P1 SYNCS.PHASECHK.TRANS64 P1, [R20+URZ+0x19c50], R8 ;  /* 0x019c5008140095a7 */ /* 0x000ea4000802007f */
[----:B--2---:R-:W-:Y:S05]  /*25eb0*/  @!P1 BRA `(.L_x_10147) ;  /* 0xfffffffc00f09947 */ /* 0x004fea000383ffff */
[----:B------:R-:W-:Y:S05]  /*25ec0*/  BRA `(.L_x_10146) ;  /* 0xfffffedc009c7947 */ /* 0x000fea000383ffff */
.L_x_10156:
[----:B-1----:R1:W2:Y:S02]  /*25ed0*/  SYNCS.PHASECHK.TRANS64.TRYWAIT P1, [R20+URZ+0x19c30], R9 ;  /* 0x019c3009140075a7 */ /* 0x0022a4000802017f */
[----:B--2---:R-:W-:Y:S05]  /*25ee0*/  @!P1 NANOSLEEP.SYNCS 0x989680 ;  /* 0x009896800000995d */ /* 0x004fea0003900000 */
[----:B------:R-:W2:Y:S02]  /*25ef0*/  @!P1 SYNCS.PHASECHK.TRANS64 P1, [R20+URZ+0x19c30], R9 ;  /* 0x019c3009140095a7 */ /* 0x000ea4000802007f */
[----:B--2---:R-:W-:Y:S05]  /*25f00*/  @!P1 BRA `(.L_x_10156) ;  /* 0xfffffffc00f09947 */ /* 0x004fea000383ffff */
[----:B------:R-:W-:Y:S05]  /*25f10*/  BRA `(.L_x_10155) ;  /* 0xffffff0000987947 */ /* 0x000fea000383ffff */
.L_x_10161:
[----:B-1----:R1:W2:Y:S02]  /*25f20*/  SYNCS.PHASECHK.TRANS64.TRYWAIT P1, [R15+URZ+0x19c50], R8 ;  /* 0x019c50080f0075a7 */ /* 0x0022a4000802017f */
[----:B--2---:R-:W-:Y:S05]  /*25f30*/  @!P1 NANOSLEEP.SYNCS 0x989680 ;  /* 0x009896800000995d */ /* 0x004fea0003900000 */
[----:B------:R-:W2:Y:S02]  /*25f40*/  @!P1 SYNCS.PHASECHK.TRANS64 P1, [R15+URZ+0x19c50], R8 ;  /* 0x019c50080f0095a7 */ /* 0x000ea4000802007f */
[----:B--2---:R-:W-:Y:S05]  /*25f50*/  @!P1 BRA `(.L_x_10161) ;  /* 0xfffffffc00f09947 */ /* 0x004fea000383ffff */
[----:B------:R-:W-:Y:S05]  /*25f60*/  BRA `(.L_x_10160) ;  /* 0xffffff0400207947 */ /* 0x000fea000383ffff */
.L_x_10176:
[----:B--2---:R2:W3:Y:S02]  /*25f70*/  SYNCS.PHASECHK.TRANS64.TRYWAIT P0, [R5+URZ+0x19c50], R0 ;  /* 0x019c5000050075a7 */ /* 0x0044e4000800017f */
[----:B---3--:R-:W-:Y:S05]  /*25f80*/  @!P0 NANOSLEEP.SYNCS 0x989680 ;  /* 0x009896800000895d */ /* 0x008fea0003900000 */
[----:B------:R-:W3:Y:S02]  /*25f90*/  @!P0 SYNCS.PHASECHK.TRANS64 P0, [R5+URZ+0x19c50], R0 ;  /* 0x019c5000050085a7 */ /* 0x000ee4000800007f */
[----:B---3--:R-:W-:Y:S05]  /*25fa0*/  @!P0 BRA `(.L_x_10176) ;  /* 0xfffffffc00f08947 */ /* 0x008fea000383ffff */
[----:B------:R-:W-:Y:S05]  /*25fb0*/  BRA `(.L_x_10175) ;  /* 0xffffff38003c7947 */ /* 0x000fea000383ffff */
.L_x_10218:
        /* <DEDUP_REMOVED lines=11> */
.L_x_10372:
[----:B------:R-:W-:Y:S05]  /*26070*/  BSYNC B1 ;  /* 0x0000000000017941 */ /* 0x000fea0003800000 */
.L_x_10371:
[----:B------:R-:W-:Y:S05]  /*26080*/  BRA `(.L_x_10373) ;  /* 0xffffff9400747947 */ /* 0x000fea000383ffff */
.L_x_10220:
[----:B------:R-:W-:Y:S01]  /*26090*/  BSSY B1, `(.L_x_10374) ;  /* 0x0000006000017945 */ /* 0x000fe20003800000 */
[----:B------:R-:W-:-:S07]  /*260a0*/  IMAD.MOV.U32 R15, RZ, RZ, -0x1 ;  /* 0xffffffffff0f7424 */ /* 0x000fce00078e00ff */
[----:B01----:R-:W-:Y:S05]  /*260b0*/  WARPSYNC.COLLECTIVE R15, `(.L_x_10375) ;  /* 0x000000000f0c7348 */ /* 0x003fea0003c00000 */
[----:B------:R-:W-:Y:S02]  /*260c0*/  ELECT P6, UR62, PT ;  /* 0x00000000003e782f */ /* 0x000fe400038c0000 */
[----:B------:R-:W-:Y:S01]  /*260d0*/  MOV R14, UR62 ;  /* 0x0000003e000e7c02 */ /* 0x000fe20008000f00 */
[----:B01----:R-:W-:Y:S10]  /*260e0*/  ENDCOLLECTIVE ;  /* 0x000000000000791b */ /* 0x003ff40003800000 */
.L_x_10375:
[----:B------:R-:W-:Y:S05]  /*260f0*/  BSYNC B1 ;  /* 0x0000000000017941 */ /* 0x000fea0003800000 */
.L_x_10374:
[----:B------:R-:W-:Y:S05]  /*26100*/  BRA `(.L_x_10219) ;  /* 0xffffff94006c7947 */ /* 0x000fea000383ffff */
.L_x_10222:
[----:B-1----:R1:W2:Y:S02]  /*26110*/  SYNCS.PHASECHK.TRANS64.TRYWAIT P0, [R19+URZ+0x19c20], R5 ;  /* 0x019c2005130075a7 */ /* 0x0022a4000800017f */
[----:B--2---:R-:W-:Y:S05]  /*26120*/  @!P0 NANOSLEEP.SYNCS 0x989680 ;  /* 0x009896800000895d */ /* 0x004fea0003900000 */
[----:B------:R-:W2:Y:S02]  /*26130*/  @!P0 SYNCS.PHASECHK.TRANS64 P0, [R19+URZ+0x19c20], R5 ;  /* 0x019c2005130085a7 */ /* 0x000ea4000800007f */
[----:B--2---:R-:W-:Y:S05]  /*26140*/  @!P0 BRA `(.L_x_10222) ;  /* 0xfffffffc00f08947 */ /* 0x004fea000383ffff */
[----:B------:R-:W-:Y:S05]  /*26150*/  BRA `(.L_x_10376) ;  /* 0xffffff94007c7947 */ /* 0x000fea000383ffff */
.L_x_10226:
[----:B--2---:R2:W3:Y:S02]  /*26160*/  SYNCS.PHASECHK.TRANS64.TRYWAIT P0, [R9+URZ+0x19ca0], R11 ;  /* 0x019ca00b090075a7 */ /* 0x0044e4000800017f */
[----:B---3--:R-:W-:Y:S05]  /*26170*/  @!P0 NANOSLEEP.SYNCS 0x989680 ;  /* 0x009896800000895d */ /* 0x008fea0003900000 */
[----:B------:R-:W3:Y:S02]  /*26180*/  @!P0 SYNCS.PHASECHK.TRANS64 P0, [R9+URZ+0x19ca0], R11 ;  /* 0x019ca00b090085a7 */ /* 0x000ee4000800007f */
[----:B---3--:R-:W-:Y:S05]  /*26190*/  @!P0 BRA `(.L_x_10226) ;  /* 0xfffffffc00f08947 */ /* 0x008fea000383ffff */
[----:B------:R-:W-:Y:S05]  /*261a0*/  BRA `(.L_x_10377) ;  /* 0xffffff9400987947 */ /* 0x000fea000383ffff */
.L_x_10233:
[----:B0-----:R0:W1:Y:S02]  /*261b0*/  SYNCS.PHASECHK.TRANS64.TRYWAIT P0, [R9+URZ+0x19cc0], R11 ;  /* 0x019cc00b090075a7 */ /* 0x001064000800017f */
[----:B-1----:R-:W-:Y:S05]  /*261c0*/  @!P0 NANOSLEEP.SYNCS 0x989680 ;  /* 0x009896800000895d */ /* 0x002fea0003900000 */
[----:B------:R-:W1:Y:S02]  /*261d0*/  @!P0 SYNCS.PHASECHK.TRANS64 P0, [R9+URZ+0x19cc0], R11 ;  /* 0x019cc00b090085a7 */ /* 0x000e64000800007f */
[----:B-1----:R-:W-:Y:S05]  /*261e0*/  @!P0 BRA `(.L_x_10233) ;  /* 0xfffffffc00f08947 */ /* 0x002fea000383ffff */
[----:B------:R-:W-:Y:S05]  /*261f0*/  BRA `(.L_x_10378) ;  /* 0xffffff9800947947 */ /* 0x000fea000383ffff */
.L_x_10242:
[----:B-1----:R1:W2:Y:S02]  /*26200*/  SYNCS.PHASECHK.TRANS64.TRYWAIT P1, [R9+URZ+0x19ca0], R8 ;  /* 0x019ca008090075a7 */ /* 0x0022a4000802017f */
[----:B--2---:R-:W-:Y:S05]  /*26210*/  @!P1 NANOSLEEP.SYNCS 0x989680 ;  /* 0x009896800000995d */ /* 0x004fea0003900000 */
[----:B------:R-:W2:Y:S02]  /*26220*/  @!P1 SYNCS.PHASECHK.TRANS64 P1, [R9+URZ+0x19ca0], R8 ;  /* 0x019ca008090095a7 */ /* 0x000ea4000802007f */
[----:B--2---:R-:W-:Y:S05]  /*26230*/  @!P1 BRA `(.L_x_10242) ;  /* 0xfffffffc00f09947 */ /* 0x004fea000383ffff */
[----:B------:R-:W-:Y:S05]  /*26240*/  BRA `(.L_x_10379) ;  /* 0xffffff9c00d47947 */ /* 0x000fea000383ffff */
.L_x_10249:
[----:B--2---:R2:W3:Y:S02]  /*26250*/  SYNCS.PHASECHK.TRANS64.TRYWAIT P1, [R9+URZ+0x19cc0], R8 ;  /* 0x019cc008090075a7 */ /* 0x0044e4000802017f */
[----:B---3--:R-:W-:Y:S05]  /*26260*/  @!P1 NANOSLEEP.SYNCS 0x989680 ;  /* 0x009896800000995d */ /* 0x008fea0003900000 */
[----:B------:R-:W3:Y:S02]  /*26270*/  @!P1 SYNCS.PHASECHK.TRANS64 P1, [R9+URZ+0x19cc0], R8 ;  /* 0x019cc008090095a7 */ /* 0x000ee4000802007f */
[----:B---3--:R-:W-:Y:S05]  /*26280*/  @!P1 BRA `(.L_x_10249) ;  /* 0xfffffffc00f09947 */ /* 0x008fea000383ffff */
[----:B------:R-:W-:Y:S05]  /*26290*/  BRA `(.L_x_10380) ;  /* 0xffffffa000cc7947 */ /* 0x000fea000383ffff */
.L_x_10276:
[----:B------:R-:W2:Y:S01]  /*262a0*/  S2R R20, SR_TID.X ;  /* 0x0000000000147919 */ /* 0x000ea20000002100 */
[----:B------:R-:W-:Y:S01]  /*262b0*/  BSSY B0, `(.L_x_10381) ;  /* 0x000000a000007945 */ /* 0x000fe20003800000 */
[----:B------:R-:W-:Y:S02]  /*262c0*/  IMAD.MOV.U32 R12, RZ, RZ, RZ ;  /* 0x000000ffff0c7224 */ /* 0x000fe400078e00ff */
[----:B------:R-:W-:Y:S02]  /*262d0*/  IMAD.MOV.U32 R11, RZ, RZ, 0x1f ;  /* 0x0000001fff0b7424 */ /* 0x000fe400078e00ff */
[----:B------:R-:W-:Y:S01]  /*262e0*/  IMAD.MOV.U32 R15, RZ, RZ, -0x1 ;  /* 0xffffffffff0f7424 */ /* 0x000fe200078e00ff */
[----:B--2---:R-:W-:-:S04]  /*262f0*/  SHF.R.U32.HI R20, RZ, 0x5, R20 ;  /* 0x00000005ff147819 */ /* 0x004fc80000011614 */
[----:B------:R-:W-:-:S05]  /*26300*/  LOP3.LUT R20, R20, 0x3, RZ, 0xc0, !PT ;  /* 0x0000000314147812 */ /* 0x000fca00078ec0ff */
[----:B0-----:R-:W-:-:S07]  /*26310*/  IMAD.MOV.U32 R13, RZ, RZ, R20 ;  /* 0x000000ffff0d7224 */ /* 0x001fce00078e0014 */
[----:B-1----:R-:W-:Y:S05]  /*26320*/  WARPSYNC.COLLECTIVE R15, `(.L_x_10382) ;  /* 0x000000000f087348 */ /* 0x002fea0003c00000 */
[----:B------:R0:W2:Y:S02]  /*26330*/  SHFL.IDX P6, R14, R13, R12, R11 ;  /* 0x0000000c0d0e7389 */ /* 0x0000a400000c000b */
[----:B012---:R-:W-:Y:S01]  /*26340*/  ENDCOLLECTIVE ;  /* 0x000000000000791b */ /* 0x007fe20003800000 */
.L_x_10382:
[----:B------:R-:W-:Y:S05]  /*26350*/  BSYNC B0 ;  /* 0x0000000000007941 */ /* 0x000fea0003800000 */
.L_x_10381:
[----:B------:R-:W-:Y:S05]  /*26360*/  BRA `(.L_x_10383) ;  /* 0xffffffb400507947 */ /* 0x000fea000383ffff */
.L_x_10278:
[----:B------:R-:W-:Y:S01]  /*26370*/  BSSY B0, `(.L_x_10384) ;  /* 0x0000006000007945 */ /* 0x000fe20003800000 */
[----:B------:R-:W-:-:S07]  /*26380*/  IMAD.MOV.U32 R15, RZ, RZ, -0x1 ;  /* 0xffffffffff0f7424 */ /* 0x000fce00078e00ff */
[----:B012---:R-:W-:Y:S05]  /*26390*/  WARPSYNC.COLLECTIVE R15, `(.L_x_10385) ;  /* 0x000000000f0c7348 */ /* 0x007fea0003c00000 */
[----:B------:R-:W-:Y:S02]  /*263a0*/  ELECT P6, UR62, PT ;  /* 0x00000000003e782f */ /* 0x000fe400038c0000 */
[----:B------:R-:W-:Y:S01]  /*263b0*/  MOV R14, UR62 ;  /* 0x0000003e000e7c02 */ /* 0x000fe20008000f00 */
[----:B012---:R-:W-:Y:S10]  /*263c0*/  ENDCOLLECTIVE ;  /* 0x000000000000791b */ /* 0x007ff40003800000 */
.L_x_10385:
[----:B------:R-:W-:Y:S05]  /*263d0*/  BSYNC B0 ;  /* 0x0000000000007941 */ /* 0x000fea0003800000 */
.L_x_10384:
[----:B------:R-:W-:Y:S05]  /*263e0*/  BRA `(.L_x_10386) ;  /* 0xffffffb400507947 */ /* 0x000fea000383ffff */
.L_x_10280:
[----:B--2---:R2:W3:Y:S02]  /*263f0*/  SYNCS.PHASECHK.TRANS64.TRYWAIT P0, [R4+URZ+0x19c80], R3 ;  /* 0x019c8003040075a7 */ /* 0x0044e4000800017f */
[----:B---3--:R-:W-:Y:S05]  /*26400*/  @!P0 NANOSLEEP.SYNCS 0x989680 ;  /* 0x009896800000895d */ /* 0x008fea0003900000 */
[----:B------:R-:W3:Y:S02]  /*26410*/  @!P0 SYNCS.PHASECHK.TRANS64 P0, [R4+URZ+0x19c80], R3 ;  /* 0x019c8003040085a7 */ /* 0x000ee4000800007f */
[----:B---3--:R-:W-:Y:S05]  /*26420*/  @!P0 BRA `(.L_x_10280) ;  /* 0xfffffffc00f08947 */ /* 0x008fea000383ffff */
[----:B------:R-:W-:Y:S05]  /*26430*/  BRA `(.L_x_10387) ;  /* 0xffffffb400b87947 */ /* 0x000fea000383ffff */
.L_x_10282:
[----:B---3--:R3:W4:Y:S02]  /*26440*/  SYNCS.PHASECHK.TRANS64.TRYWAIT P0, [R4+URZ+0x19c40], R3 ;  /* 0x019c4003040075a7 */ /* 0x008724000800017f */
[----:B----4-:R-:W-:Y:S05]  /*26450*/  @!P0 NANOSLEEP.SYNCS 0x989680 ;  /* 0x009896800000895d */ /* 0x010fea0003900000 */
[----:B------:R-:W4:Y:S02]  /*26460*/  @!P0 SYNCS.PHASECHK.TRANS64 P0, [R4+URZ+0x19c40], R3 ;  /* 0x019c4003040085a7 */ /* 0x000f24000800007f */
[----:B----4-:R-:W-:Y:S05]  /*26470*/  @!P0 BRA `(.L_x_10282) ;  /* 0xfffffffc00f08947 */ /* 0x010fea000383ffff */
[----:B------:R-:W-:Y:S05]  /*26480*/  BRA `(.L_x_10388) ;  /* 0xffffffb800347947 */ /* 0x000fea000383ffff */
.L_x_10286:
        /* <DEDUP_REMOVED lines=9> */
[----:B-----5:R-:W-:Y:S05]  /*26520*/  WARPSYNC.COLLECTIVE R15, `(.L_x_10389) ;  /* 0x000000000f087348 */ /* 0x020fea0003c00000 */
[----:B------:R0:W1:Y:S02]  /*26530*/  SHFL.IDX P6, R14, R13, R12, R11 ;  /* 0x0000000c0d0e7389 */ /* 0x00006400000c000b */
[----:B01---5:R-:W-:Y:S01]  /*26540*/  ENDCOLLECTIVE ;  /* 0x000000000000791b */ /* 0x023fe20003800000 */
.L_x_10389:
[----:B------:R-:W-:Y:S02]  /*26550*/  IMAD.MOV.U32 R13, RZ, RZ, R6 ;  /* 0x000000ffff0d7224 */ /* 0x000fe400078e0006 */
[----:B------:R-:W-:-:S07]  /*26560*/  IMAD.MOV.U32 R2, RZ, RZ, R14 ;  /* 0x000000ffff027224 */ /* 0x000fce00078e000e */
[----:B------:R-:W-:Y:S05]  /*26570*/  WARPSYNC.COLLECTIVE R15, `(.L_x_10390) ;  /* 0x000000000f087348 */ /* 0x000fea0003c00000 */
[----:B------:R0:W1:Y:S02]  /*26580*/  SHFL.IDX P6, R14, R13, R12, R11 ;  /* 0x0000000c0d0e7389 */ /* 0x00006400000c000b */
[----:B01----:R-:W-:Y:S01]  /*26590*/  ENDCOLLECTIVE ;  /* 0x000000000000791b */ /* 0x003fe20003800000 */
.L_x_10390:
[----:B------:R-:W-:Y:S02]  /*265a0*/  IMAD.MOV.U32 R13, RZ, RZ, R5 ;  /* 0x000000ffff0d7224 */ /* 0x000fe400078e0005 */
[----:B------:R-:W-:Y:S02]  /*265b0*/  IMAD.MOV.U32 R12, RZ, RZ, 0x1 ;  /* 0x00000001ff0c7424 */ /* 0x000fe400078e00ff */
[----:B------:R-:W-:-:S07]  /*265c0*/  IMAD.MOV.U32 R3, RZ, RZ, R14 ;  /* 0x000000ffff037224 */ /* 0x000fce00078e000e */
[----:B------:R-:W-:Y:S05]  /*265d0*/  WARPSYNC.COLLECTIVE R15, `(.L_x_10391) ;  /* 0x000000000f087348 */ /* 0x000fea0003c00000 */
[----:B------:R0:W1:Y:S02]  /*265e0*/  SHFL.IDX P6, R14, R13, R12, R11 ;  /* 0x0000000c0d0e7389 */ /* 0x00006400000c000b */
[----:B01----:R-:W-:Y:S01]  /*265f0*/  ENDCOLLECTIVE ;  /* 0x000000000000791b */ /* 0x003fe20003800000 */
.L_x_10391:
        /* <DEDUP_REMOVED lines=10> */
.L_x_10392:
[----:B------:R-:W-:Y:S01]  /*266a0*/  @!PT LDS RZ, [RZ] ;  /* 0x00000000fffff984 */ /* 0x000fe20000000800 */
[----:B------:R-:W-:Y:S01]  /*266b0*/  @!PT LDS RZ, [RZ] ;  /* 0x00000000fffff984 */ /* 0x000fe20000000800 */
[----:B------:R-:W-:Y:S01]  /*266c0*/  @!PT LDS RZ, [RZ] ;  /* 0x00000000fffff984 */ /* 0x000fe20000000800 */
[----:B------:R-:W-:Y:S04]  /*266d0*/  @!P4 LDGSTS.E.BYPASS.LTC128B.128 [R10+0xf000], desc[UR42][R2.64], !P2 ;  /* 0x0f000000020acfae */ /* 0x000fe8000d101d6a */
[----:B------:R-:W-:Y:S04]  /*266e0*/  @!P4 LDGSTS.E.BYPASS.LTC128B.128 [R10+0x10800], desc[UR42][R2.64+0x20], !P1 ;  /* 0x10800020020acfae */ /* 0x000fe8000c901d6a */
[----:B------:R0:W-:Y:S01]  /*266f0*/  @!P4 LDGSTS.E.BYPASS.LTC128B.128 [R10+0x12000], desc[UR42][R2.64+0x40], !P0 ;  /* 0x12000040020acfae */ /* 0x0001e2000c101d6a */
[----:B------:R-:W-:Y:S02]  /*26700*/  IMAD.MOV.U32 R13, RZ, RZ, R7 ;  /* 0x000000ffff0d7224 */ /* 0x000fe400078e0007 */
[----:B------:R-:W-:-:S02]  /*26710*/  IMAD.MOV.U32 R12, RZ, RZ, RZ ;  /* 0x000000ffff0c7224 */ /* 0x000fc400078e00ff */
[----:B0-----:R-:W-:Y:S02]  /*26720*/  VIADD R3, R0, 0x40 ;  /* 0x0000004000037836 */ /* 0x001fe40000000000 */
[----:B------:R-:W-:-:S07]  /*26730*/  IMAD.MOV.U32 R6, RZ, RZ, R14 ;  /* 0x000000ffff067224 */ /* 0x000fce00078e000e */
[----:B------:R-:W-:Y:S05]  /*26740*/  WARPSYNC.COLLECTIVE R15, `(.L_x_10393) ;  /* 0x000000000f087348 */ /* 0x000fea0003c00000 */
[----:B------:R0:W1:Y:S02]  /*26750*/  SHFL.IDX P6, R14, R13, R12, R11 ;  /* 0x0000000c0d0e7389 */ /* 0x00006400000c000b */
[----:B01----:R-:W-:Y:S01]  /*26760*/  ENDCOLLECTIVE ;  /* 0x000000000000791b */ /* 0x003fe20003800000 */
.L_x_10393:
[----:B------:R-:W-:-:S13]  /*26770*/  ISETP.GE.AND P4, PT, R3, R4, PT ;  /* 0x000000040300720c */ /* 0x000fda0003f86270 */
[----:B------:R-:W-:Y:S01]  /*26780*/  @!P4 IADD3 R2, P3, R20, R6, RZ ;  /* 0x000000061402c210 */ /* 0x000fe20007f7e0ff */
[----:B------:R-:W-:-:S04]  /*26790*/  IMAD.MOV.U32 R13, RZ, RZ, R8 ;  /* 0x000000ffff0d7224 */ /* 0x000fc800078e0008 */
[----:B------:R-:W-:-:S05]  /*267a0*/  @!P4 IMAD.X R3, RZ, RZ, R5, P3 ;  /* 0x000000ffff03c224 */ /* 0x000fca00018e0605 */
        /* <DEDUP_REMOVED lines=10> */
.L_x_10394:
[----:B------:R-:W-:Y:S01]  /*26850*/  IMAD.MOV.U32 R2, RZ, RZ, R14 ;  /* 0x000000ffff027224 */ /* 0x000fe200078e000e */
[----:B------:R-:W-:Y:S06]  /*26860*/  BRA `(.L_x_10395) ;  /* 0xffffffc0000c7947 */ /* 0x000fec000383ffff */
.L_x_10291:
[----:B--2---:R2:W3:Y:S02]  /*26870*/  SYNCS.PHASECHK.TRANS64.TRYWAIT P0, [R19+URZ+0x19c20], R0 ;  /* 0x019c2000130075a7 */ /* 0x0044e4000800017f */
[----:B---3--:R-:W-:Y:S05]  /*26880*/  @!P0 NANOSLEEP.SYNCS 0x989680 ;  /* 0x009896800000895d */ /* 0x008fea0003900000 */
[----:B------:R-:W3:Y:S02]  /*26890*/  @!P0 SYNCS.PHASECHK.TRANS64 P0, [R19+URZ+0x19c20], R0 ;  /* 0x019c2000130085a7 */ /* 0x000ee4000800007f */
[----:B---3--:R-:W-:Y:S05]  /*268a0*/  @!P0 BRA `(.L_x_10291) ;  /* 0xfffffffc00f08947 */ /* 0x008fea000383ffff */
[----:B------:R-:W-:Y:S05]  /*268b0*/  BRA `(.L_x_10396) ;  /* 0xffffffc0007c7947 */ /* 0x000fea000383ffff */
.L_x_10297:
[----:B--2---:R2:W3:Y:S02]  /*268c0*/  SYNCS.PHASECHK.TRANS64.TRYWAIT P0, [R6+URZ+0x19c80], R5 ;  /* 0x019c8005060075a7 */ /* 0x0044e4000800017f */
[----:B---3--:R-:W-:Y:S05]  /*268d0*/  @!P0 NANOSLEEP.SYNCS 0x989680 ;  /* 0x009896800000895d */ /* 0x008fea0003900000 */
[----:B------:R-:W3:Y:S02]  /*268e0*/  @!P0 SYNCS.PHASECHK.TRANS64 P0, [R6+URZ+0x19c80], R5 ;  /* 0x019c8005060085a7 */ /* 0x000ee4000800007f */
[----:B---3--:R-:W-:Y:S05]  /*268f0*/  @!P0 BRA `(.L_x_10297) ;  /* 0xfffffffc00f08947 */ /* 0x008fea000383ffff */
[----:B------:R-:W-:Y:S05]  /*26900*/  BRA `(.L_x_10397) ;  /* 0xffffffc400287947 */ /* 0x000fea000383ffff */
.L_x_10304:
[----:B-1----:R1:W3:Y:S02]  /*26910*/  SYNCS.PHASECHK.TRANS64.TRYWAIT P0, [R6+URZ+0x19c40], R5 ;  /* 0x019c4005060075a7 */ /* 0x0022e4000800017f */
[----:B---3--:R-:W-:Y:S05]  /*26920*/  @!P0 NANOSLEEP.SYNCS 0x989680 ;  /* 0x009896800000895d */ /* 0x008fea0003900000 */
[----:B------:R-:W3:Y:S02]  /*26930*/  @!P0 SYNCS.PHASECHK.TRANS64 P0, [R6+URZ+0x19c40], R5 ;  /* 0x019c4005060085a7 */ /* 0x000ee4000800007f */
[----:B---3--:R-:W-:Y:S05]  /*26940*/  @!P0 BRA `(.L_x_10304) ;  /* 0xfffffffc00f08947 */ /* 0x008fea000383ffff */
[----:B------:R-:W-:Y:S05]  /*26950*/  BRA `(.L_x_10398) ;  /* 0xffffffc800247947 */ /* 0x000fea000383ffff */
.L_x_10312:
[----:B--2---:R2:W3:Y:S02]  /*26960*/  SYNCS.PHASECHK.TRANS64.TRYWAIT P0, [R3+URZ+0x19c70], R4 ;  /* 0x019c7004030075a7 */ /* 0x0044e4000800017f */
[----:B---3--:R-:W-:Y:S05]  /*26970*/  @!P0 NANOSLEEP.SYNCS 0x989680 ;  /* 0x009896800000895d */ /* 0x008fea0003900000 */
[----:B------:R-:W3:Y:S02]  /*26980*/  @!P0 SYNCS.PHASECHK.TRANS64 P0, [R3+URZ+0x19c70], R4 ;  /* 0x019c7004030085a7 */ /* 0x000ee4000800007f */
[----:B---3--:R-:W-:Y:S05]  /*26990*/  @!P0 BRA `(.L_x_10312) ;  /* 0xfffffffc00f08947 */ /* 0x008fea000383ffff */
[----:B------:R-:W-:Y:S05]  /*269a0*/  BRA `(.L_x_10399) ;  /* 0xffffffcc00387947 */ /* 0x000fea000383ffff */
.L_x_10314:
[----:B--2---:R2:W3:Y:S02]  /*269b0*/  SYNCS.PHASECHK.TRANS64.TRYWAIT P0, [R3+URZ+0x19c60], R4 ;  /* 0x019c6004030075a7 */ /* 0x0044e4000800017f */
[----:B---3--:R-:W-:Y:S05]  /*269c0*/  @!P0 NANOSLEEP.SYNCS 0x989680 ;  /* 0x009896800000895d */ /* 0x008fea0003900000 */
[----:B------:R-:W3:Y:S02]  /*269d0*/  @!P0 SYNCS.PHASECHK.TRANS64 P0, [R3+URZ+0x19c60], R4 ;  /* 0x019c6004030085a7 */ /* 0x000ee4000800007f */
[----:B---3--:R-:W-:Y:S05]  /*269e0*/  @!P0 BRA `(.L_x_10314) ;  /* 0xfffffffc00f08947 */ /* 0x008fea000383ffff */
[----:B------:R-:W-:Y:S05]  /*269f0*/  BRA `(.L_x_10400) ;  /* 0xffffffcc00407947 */ /* 0x000fea000383ffff */
.L_x_10321:
[----:B-1----:R1:W2:Y:S02]  /*26a00*/  SYNCS.PHASECHK.TRANS64.TRYWAIT P1, [R0+URZ+0x19c70], R3 ;  /* 0x019c7003000075a7 */ /* 0x0022a4000802017f */
[----:B--2---:R-:W-:Y:S05]  /*26a10*/  @!P1 NANOSLEEP.SYNCS 0x989680 ;  /* 0x009896800000995d */ /* 0x004fea0003900000 */
[----:B------:R-:W2:Y:S02]  /*26a20*/  @!P1 SYNCS.PHASECHK.TRANS64 P1, [R0+URZ+0x19c70], R3 ;  /* 0x019c7003000095a7 */ /* 0x000ea4000802007f */
[----:B--2---:R-:W-:Y:S05]  /*26a30*/  @!P1 BRA `(.L_x_10321) ;  /* 0xfffffffc00f09947 */ /* 0x004fea000383ffff */
[----:B------:R-:W-:Y:S05]  /*26a40*/  BRA `(.L_x_10401) ;  /* 0xffffffd000ec7947 */ /* 0x000fea000383ffff */
.L_x_10323:
[----:B-1----:R1:W2:Y:S02]  /*26a50*/  SYNCS.PHASECHK.TRANS64.TRYWAIT P1, [R0+URZ+0x19c60], R3 ;  /* 0x019c6003000075a7 */ /* 0x0022a4000802017f */
[----:B--2---:R-:W-:Y:S05]  /*26a60*/  @!P1 NANOSLEEP.SYNCS 0x989680 ;  /* 0x009896800000995d */ /* 0x004fea0003900000 */
[----:B------:R-:W2:Y:S02]  /*26a70*/  @!P1 SYNCS.PHASECHK.TRANS64 P1, [R0+URZ+0x19c60], R3 ;  /* 0x019c6003000095a7 */ /* 0x000ea4000802007f */
[----:B--2---:R-:W-:Y:S05]  /*26a80*/  @!P1 BRA `(.L_x_10323) ;  /* 0xfffffffc00f09947 */ /* 0x004fea000383ffff */
[----:B------:R-:W-:Y:S05]  /*26a90*/  BRA `(.L_x_10402) ;  /* 0xffffffd000f47947 */ /* 0x000fea000383ffff */
.L_x_10327:
[----:B------:R-:W-:Y:S01]  /*26aa0*/  BSSY B0, `(.L_x_10403) ;  /* 0x0000008000007945 */ /* 0x000fe20003800000 */
[----:B------:R-:W-:Y:S02]  /*26ab0*/  IMAD.MOV.U32 R13, RZ, RZ, R24 ;  /* 0x000000ffff0d7224 */ /* 0x000fe400078e0018 */
[----:B------:R-:W-:Y:S02]  /*26ac0*/  IMAD.MOV.U32 R12, RZ, RZ, RZ ;  /* 0x000000ffff0c7224 */ /* 0x000fe400078e00ff */
[----:B------:R-:W-:Y:S02]  /*26ad0*/  IMAD.MOV.U32 R11, RZ, RZ, 0x1f ;  /* 0x0000001fff0b7424 */ /* 0x000fe400078e00ff */
[----:B------:R-:W-:-:S07]  /*26ae0*/  IMAD.MOV.U32 R15, RZ, RZ, -0x1 ;  /* 0xffffffffff0f7424 */ /* 0x000fce00078e00ff */
[----:B--23--:R-:W-:Y:S05]  /*26af0*/  WARPSYNC.COLLECTIVE R15, `(.L_x_10404) ;  /* 0x000000000f087348 */ /* 0x00cfea0003c00000 */
[----:B------:R0:W1:Y:S02]  /*26b00*/  SHFL.IDX P6, R14, R13, R12, R11 ;  /* 0x0000000c0d0e7389 */ /* 0x00006400000c000b */
[----:B0123--:R-:W-:Y:S01]  /*26b10*/  ENDCOLLECTIVE ;  /* 0x000000000000791b */ /* 0x00ffe20003800000 */
.L_x_10404:
[----:B------:R-:W-:Y:S05]  /*26b20*/  BSYNC B0 ;  /* 0x0000000000007941 */ /* 0x000fea0003800000 */
.L_x_10403:
        /* <DEDUP_REMOVED lines=9> */
.L_x_10405:
[----:B------:R-:W-:Y:S02]  /*26bc0*/  ULDC UR4, c[0x0][0xc3c] ;  /* 0x00030f0000047ab9 */ /* 0x000fe40000000800 */
[----:B------:R-:W-:-:S13]  /*26bd0*/  ISETP.GE.OR P1, PT, R8, UR4, !P0 ;  /* 0x0000000408007c0c */ /* 0x000fda000c726670 */
[----:B------:R-:W0:Y:S08]  /*26be0*/  @!P1 LDC.64 R2, c[0x0][0xc80] ;  /* 0x00032000ff029b82 */ /* 0x000e300000000a00 */
[----:B------:R-:W1:Y:S01]  /*26bf0*/  @!P1 LDC.64 R4, c[0x0][0xc78] ;  /* 0x00031e00ff049b82 */ /* 0x000e620000000a00 */
[----:B------:R-:W-:Y:S01]  /*26c00*/  CS2R R24, SRZ ;  /* 0x0000000000187805 */ /* 0x000fe2000001ff00 */
[----:B------:R-:W-:-:S02]  /*26c10*/  IMAD.MOV.U32 R11, RZ, RZ, RZ ;  /* 0x000000ffff0b7224 */ /* 0x000fc400078e00ff */
[----:B------:R-:W-:Y:S02]  /*26c20*/  IMAD.MOV.U32 R6, RZ, RZ, R14 ;  /* 0x000000ffff067224 */ /* 0x000fe400078e000e */
[----:B0-----:R-:W-:-:S05]  /*26c30*/  @!P1 IMAD.WIDE R2, R8, 0x4, R2 ;  /* 0x0000000408029825 */ /* 0x001fca00078e0202 */
[----:B------:R1:W2:Y:S02]  /*26c40*/  @!P1 LDG.E R7, desc[UR42][R2.64] ;  /* 0x0000002a02079981 */ /* 0x0002a4000c1e1900 */
[----:B-1----:R-:W-:-:S05]  /*26c50*/  @!P1 IMAD.WIDE R2, R8, 0x4, R4 ;  /* 0x0000000408029825 */ /* 0x002fca00078e0204 */
[----:B------:R-:W3:Y:S01]  /*26c60*/  @!P1 LDG.E R4, desc[UR42][R2.64] ;  /* 0x0000002a02049981 */ /* 0x000ee2000c1e1900 */
[C---:B------:R-:W-:Y:S02]  /*26c70*/  ISETP.GE.U32.AND P2, PT, R9.reuse, 0x2, PT ;  /* 0x000000020900780c */ /* 0x040fe40003f46070 */
        /* <DEDUP_REMOVED lines=12> */
.L_x_10406:
[----:B------:R-:W-:Y:S01]  /*26d40*/  IMAD.MOV.U32 R12, RZ, RZ, 0x2 ;  /* 0x00000002ff0c7424 */ /* 0x000fe200078e00ff */
[----:B------:R-:W-:-:S05]  /*26d50*/  SEL R3, R14, RZ, P1 ;  /* 0x000000ff0e037207 */ /* 0x000fca0000800000 */
[----:B------:R-:W-:-:S04]  /*26d60*/  IMAD.IADD R2, R2, 0x1, R3 ;  /* 0x0000000102027824 */ /* 0x000fc800078e0203 */
[----:B------:R-:W-:-:S07]  /*26d70*/  IMAD.MOV.U32 R13, RZ, RZ, R2 ;  /* 0x000000ffff0d7224 */ /* 0x000fce00078e0002 */
[----:B------:R-:W-:Y:S05]  /*26d80*/  WARPSYNC.COLLECTIVE R15, `(.L_x_10407) ;  /* 0x000000000f087348 */ /* 0x000fea0003c00000 */
[----:B------:R0:W1:Y:S02]  /*26d90*/  SHFL.UP P6, R14, R13, R12, R11 ;  /* 0x0400000c0d0e7389 */ /* 0x00006400000c000b */
[----:B01----:R-:W-:Y:S01]  /*26da0*/  ENDCOLLECTIVE ;  /* 0x000000000000791b */ /* 0x003fe20003800000 */
.L_x_10407:
[----:B------:R-:W-:Y:S01]  /*26db0*/  IMAD.MOV.U32 R12, RZ, RZ, 0x4 ;  /* 0x00000004ff0c7424 */ /* 0x000fe200078e00ff */
[----:B------:R-:W-:-:S05]  /*26dc0*/  SEL R3, R14, RZ, P2 ;  /* 0x000000ff0e037207 */ /* 0x000fca0001000000 */
[----:B------:R-:W-:-:S04]  /*26dd0*/  IMAD.IADD R2, R2, 0x1, R3 ;  /* 0x0000000102027824 */ /* 0x000fc800078e0203 */
[----:B------:R-:W-:-:S07]  /*26de0*/  IMAD.MOV.U32 R13, RZ, RZ, R2 ;  /* 0x000000ffff0d7224 */ /* 0x000fce00078e0002 */
[----:B------:R-:W-:Y:S05]  /*26df0*/  WARPSYNC.COLLECTIVE R15, `(.L_x_10408) ;  /* 0x000000000f087348 */ /* 0x000fea0003c00000 */
[----:B------:R0:W1:Y:S02]  /*26e00*/  SHFL.UP P6, R14, R13, R12, R11 ;  /* 0x0400000c0d0e7389 */ /* 0x00006400000c000b */
[----:B01----:R-:W-:Y:S01]  /*26e10*/  ENDCOLLECTIVE ;  /* 0x000000000000791b */ /* 0x003fe20003800000 */
.L_x_10408:
[----:B------:R-:W-:Y:S01]  /*26e20*/  IMAD.MOV.U32 R12, RZ, RZ, 0x8 ;  /* 0x00000008ff0c7424 */ /* 0x000fe200078e00ff */
[----:B------:R-:W-:-:S05]  /*26e30*/  SEL R3, R14, RZ, P3 ;  /* 0x000000ff0e037207 */ /* 0x000fca0001800000 */
[----:B------:R-:W-:-:S04]  /*26e40*/  IMAD.IADD R2, R2, 0x1, R3 ;  /* 0x0000000102027824 */ /* 0x000fc800078e0203 */
[----:B------:R-:W-:-:S07]  /*26e50*/  IMAD.MOV.U32 R13, RZ, RZ, R2 ;  /* 0x000000ffff0d7224 */ /* 0x000fce00078e0002 */
[----:B------:R-:W-:Y:S05]  /*26e60*/  WARPSYNC.COLLECTIVE R15, `(.L_x_10409) ;  /* 0x000000000f087348 */ /* 0x000fea0003c00000 */
[----:B------:R0:W1:Y:S02]  /*26e70*/  SHFL.UP P6, R14, R13, R12, R11 ;  /* 0x0400000c0d0e7389 */ /* 0x00006400000c000b */
[----:B01----:R-:W-:Y:S01]  /*26e80*/  ENDCOLLECTIVE ;  /* 0x000000000000791b */ /* 0x003fe20003800000 */
.L_x_10409:
[----:B------:R-:W-:Y:S01]  /*26e90*/  IMAD.MOV.U32 R12, RZ, RZ, 0x10 ;  /* 0x00000010ff0c7424 */ /* 0x000fe200078e00ff */
[----:B------:R-:W-:-:S05]  /*26ea0*/  SEL R3, R14, RZ, P4 ;  /* 0x000000ff0e037207 */ /* 0x000fca0002000000 */
[----:B------:R-:W-:-:S04]  /*26eb0*/  IMAD.IADD R2, R2, 0x1, R3 ;  /* 0x0000000102027824 */ /* 0x000fc800078e0203 */
[----:B------:R-:W-:-:S07]  /*26ec0*/  IMAD.MOV.U32 R13, RZ, RZ, R2 ;  /* 0x000000ffff0d7224 */ /* 0x000fce00078e0002 */
[----:B------:R-:W-:Y:S05]  /*26ed0*/  WARPSYNC.COLLECTIVE R15, `(.L_x_10410) ;  /* 0x000000000f087348 */ /* 0x000fea0003c00000 */
[----:B------:R0:W1:Y:S02]  /*26ee0*/  SHFL.UP P6, R14, R13, R12, R11 ;  /* 0x0400000c0d0e7389 */ /* 0x00006400000c000b */
[----:B01----:R-:W-:Y:S01]  /*26ef0*/  ENDCOLLECTIVE ;  /* 0x000000000000791b */ /* 0x003fe20003800000 */
.L_x_10410:
[----:B------:R-:W-:Y:S02]  /*26f00*/  IMAD.MOV.U32 R12, RZ, RZ, 0x1f ;  /* 0x0000001fff0c7424 */ /* 0x000fe400078e00ff */
[----:B------:R-:W-:Y:S01]  /*26f10*/  IMAD.MOV.U32 R11, RZ, RZ, 0x1f ;  /* 0x0000001fff0b7424 */ /* 0x000fe200078e00ff */
[----:B------:R-:W-:-:S05]  /*26f20*/  SEL R3, R14, RZ, P5 ;  /* 0x000000ff0e037207 */ /* 0x000fca0002800000 */
[----:B------:R-:W-:-:S04]  /*26f30*/  IMAD.IADD R2, R2, 0x1, R3 ;  /* 0x0000000102027824 */ /* 0x000fc800078e0203 */
[----:B------:R-:W-:-:S07]  /*26f40*/  IMAD.MOV.U32 R13, RZ, RZ, R2 ;  /* 0x000000ffff0d7224 */ /* 0x000fce00078e0002 */
[----:B------:R-:W-:Y:S05]  /*26f50*/  WARPSYNC.COLLECTIVE R15, `(.L_x_10411) ;  /* 0x000000000f087348 */ /* 0x000fea0003c00000 */
[----:B------:R0:W1:Y:S02]  /*26f60*/  SHFL.IDX P6, R14, R13, R12, R11 ;  /* 0x0000000c0d0e7389 */ /* 0x00006400000c000b */
[----:B01----:R-:W-:Y:S01]  /*26f70*/  ENDCOLLECTIVE ;  /* 0x000000000000791b */ /* 0x003fe20003800000 */
.L_x_10411:
[----:B------:R-:W-:Y:S01]  /*26f80*/  IMAD.MOV.U32 R3, RZ, RZ, R14 ;  /* 0x000000ffff037224 */ /* 0x000fe200078e000e */
[----:B------:R-:W-:Y:S06]  /*26f90*/  BRA `(.L_x_10412) ;  /* 0xffffffd400d07947 */ /* 0x000fec000383ffff */
.L_x_10330:
[----:B------:R-:W-:Y:S01]  /*26fa0*/  BSSY B0, `(.L_x_10413) ;  /* 0x0000008000007945 */ /* 0x000fe20003800000 */
[----:B------:R-:W-:Y:S02]  /*26fb0*/  IMAD.MOV.U32 R13, RZ, RZ, R2 ;  /* 0x000000ffff0d7224 */ /* 0x000fe400078e0002 */
[----:B------:R-:W-:Y:S02]  /*26fc0*/  IMAD.MOV.U32 R12, RZ, RZ, 0x1 ;  /* 0x00000001ff0c7424 */ /* 0x000fe400078e00ff */
[----:B------:R-:W-:Y:S02]  /*26fd0*/  IMAD.MOV.U32 R11, RZ, RZ, RZ ;  /* 0x000000ffff0b7224 */ /* 0x000fe400078e00ff */
[----:B------:R-:W-:-:S07]  /*26fe0*/  IMAD.MOV.U32 R15, RZ, RZ, -0x1 ;  /* 0xffffffffff0f7424 */ /* 0x000fce00078e00ff */
[----:B--2---:R-:W-:Y:S05]  /*26ff0*/  WARPSYNC.COLLECTIVE R15, `(.L_x_10414) ;  /* 0x000000000f087348 */ /* 0x004fea0003c00000 */
[----:B------:R0:W1:Y:S02]  /*27000*/  SHFL.UP P6, R14, R13, R12, R11 ;  /* 0x0400000c0d0e7389 */ /* 0x00006400000c000b */
[----:B012---:R-:W-:Y:S01]  /*27010*/  ENDCOLLECTIVE ;  /* 0x000000000000791b */ /* 0x007fe20003800000 */
.L_x_10414:
[----:B------:R-:W-:Y:S05]  /*27020*/  BSYNC B0 ;  /* 0x0000000000007941 */ /* 0x000fea0003800000 */
.L_x_10413:
[----:B------:R-:W-:Y:S01]  /*27030*/  SEL R3, R14, RZ, P1 ;  /* 0x000000ff0e037207 */ /* 0x000fe20000800000 */
[----:B------:R-:W-:Y:S02]  /*27040*/  IMAD.MOV.U32 R12, RZ, RZ, 0x2 ;  /* 0x00000002ff0c7424 */ /* 0x000fe400078e00ff */
[----:B------:R-:W-:Y:S02]  /*27050*/  IMAD.MOV.U32 R11, RZ, RZ, RZ ;  /* 0x000000ffff0b7224 */ /* 0x000fe400078e00ff */
[----:B------:R-:W-:Y:S02]  /*27060*/  IMAD.IADD R2, R2, 0x1, R3 ;  /* 0x0000000102027824 */ /* 0x000fe400078e0203 */
[----:B------:R-:W-:Y:S02]  /*27070*/  IMAD.MOV.U32 R15, RZ, RZ, -0x1 ;  /* 0xffffffffff0f7424 */ /* 0x000fe400078e00ff */
[----:B------:R-:W-:-:S07]  /*27080*/  IMAD.MOV.U32 R13, RZ, RZ, R2 ;  /* 0x000000ffff0d7224 */ /* 0x000fce00078e0002 */
[----:B------:R-:W-:Y:S05]  /*27090*/  WARPSYNC.COLLECTIVE R15, `(.L_x_10415) ;  /* 0x000000000f087348 */ /* 0x000fea0003c00000 */
[----:B------:R0:W1:Y:S02]  /*270a0*/  SHFL.UP P6, R14, R13, R12, R11 ;  /* 0x0400000c0d0e7389 */ /* 0x00006400000c000b */
[----:B01----:R-:W-:Y:S01]  /*270b0*/  ENDCOLLECTIVE ;  /* 0x000000000000791b */ /* 0x003fe20003800000 */
.L_x_10415:
[----:B------:R-:W-:Y:S01]  /*270c0*/  IMAD.MOV.U32 R12, RZ, RZ, 0x4 ;  /* 0x00000004ff0c7424 */ /* 0x000fe200078e00ff */
[----:B------:R-:W-:-:S05]  /*270d0*/  SEL R3, R14, RZ, P2 ;  /* 0x000000ff0e037207 */ /* 0x000fca0001000000 */
[----:B------:R-:W-:-:S04]  /*270e0*/  IMAD.IADD R2, R2, 0x1, R3 ;  /* 0x0000000102027824 */ /* 0x000fc800078e0203 */
[----:B------:R-:W-:-:S07]  /*270f0*/  IMAD.MOV.U32 R13, RZ, RZ, R2 ;  /* 0x000000ffff0d7224 */ /* 0x000fce00078e0002 */
[----:B------:R-:W-:Y:S05]  /*27100*/  WARPSYNC.COLLECTIVE R15, `(.L_x_10416) ;  /* 0x000000000f087348 */ /* 0x000fea0003c00000 */
[----:B------:R0:W1:Y:S02]  /*27110*/  SHFL.UP P6, R14, R13, R12, R11 ;  /* 0x0400000c0d0e7389 */ /* 0x00006400000c000b */
[----:B01----:R-:W-:Y:S01]  /*27120*/  ENDCOLLECTIVE ;  /* 0x000000000000791b */ /* 0x003fe20003800000 */
.L_x_10416:
[----:B------:R-:W-:Y:S01]  /*27130*/  IMAD.MOV.U32 R12, RZ, RZ, 0x8 ;  /* 0x00000008ff0c7424 */ /* 0x000fe200078e00ff */
[----:B------:R-:W-:-:S05]  /*27140*/  SEL R3, R14, RZ, P3 ;  /* 0x000000ff0e037207 */ /* 0x000fca0001800000 */
[----:B------:R-:W-:-:S04]  /*27150*/  IMAD.IADD R2, R2, 0x1, R3 ;  /* 0x0000000102027824 */ /* 0x000fc800078e0203 */
[----:B------:R-:W-:-:S07]  /*27160*/  IMAD.MOV.U32 R13, RZ, RZ, R2 ;  /* 0x000000ffff0d7224 */ /* 0x000fce00078e0002 */
[----:B------:R-:W-:Y:S05]  /*27170*/  WARPSYNC.COLLECTIVE R15, `(.L_x_10417) ;  /* 0x000000000f087348 */ /* 0x000fea0003c00000 */
[----:B------:R0:W1:Y:S02]  /*27180*/  SHFL.UP P6, R14, R13, R12, R11 ;  /* 0x0400000c0d0e7389 */ /* 0x00006400000c000b */
[----:B01----:R-:W-:Y:S01]  /*27190*/  ENDCOLLECTIVE ;  /* 0x000000000000791b */ /* 0x003fe20003800000 */
.L_x_10417:
[----:B------:R-:W-:Y:S01]  /*271a0*/  IMAD.MOV.U32 R12, RZ, RZ, 0x10 ;  /* 0x00000010ff0c7424 */ /* 0x000fe200078e00ff */
[----:B------:R-:W-:-:S05]  /*271b0*/  SEL R3, R14, RZ, P4 ;  /* 0x000000ff0e037207 */ /* 0x000fca0002000000 */
[----:B------:R-:W-:-:S04]  /*271c0*/  IMAD.IADD R2, R2, 0x1, R3 ;  /* 0x0000000102027824 */ /* 0x000fc800078e0203 */
[----:B------:R-:W-:-:S07]  /*271d0*/  IMAD.MOV.U32 R13, RZ, RZ, R2 ;  /* 0x000000ffff0d7224 */ /* 0x000fce00078e0002 */
[----:B------:R-:W-:Y:S05]  /*271e0*/  WARPSYNC.COLLECTIVE R15, `(.L_x_10418) ;  /* 0x000000000f087348 */ /* 0x000fea0003c00000 */
[----:B------:R0:W1:Y:S02]  /*271f0*/  SHFL.UP P6, R14, R13, R12, R11 ;  /* 0x0400000c0d0e7389 */ /* 0x00006400000c000b */
[----:B01----:R-:W-:Y:S01]  /*27200*/  ENDCOLLECTIVE ;  /* 0x000000000000791b */ /* 0x003fe20003800000 */
.L_x_10418:
        /* <DEDUP_REMOVED lines=8> */
.L_x_10419:
[----:B------:R-:W-:Y:S01]  /*27290*/  IMAD.MOV.U32 R3, RZ, RZ, R14 ;  /* 0x000000ffff037224 */ /* 0x000fe200078e000e */
[----:B------:R-:W-:Y:S06]  /*272a0*/  BRA `(.L_x_10420) ;  /* 0xffffffd400b07947 */ /* 0x000fec000383ffff */
.L_x_10332:
[----:B------:R-:W-:Y:S01]  /*272b0*/  BSSY B0, `(.L_x_10421) ;  /* 0x0000006000007945 */ /* 0x000fe20003800000 */
[----:B------:R-:W-:Y:S01]  /*272c0*/  PLOP3.LUT P6, PT, P6, PT, PT, 0x8, 0x0 ;  /* 0x000000000000781c */ /* 0x000fe200037ce170 */
[----:B------:R-:W-:-:S12]  /*272d0*/  IMAD.MOV.U32 R15, RZ, RZ, -0x1 ;  /* 0xffffffffff0f7424 */ /* 0x000fd800078e00ff */
[----:B0-2---:R-:W-:Y:S05]  /*272e0*/  WARPSYNC.COLLECTIVE R15, `(.L_x_10422) ;  /* 0x000000000f087348 */ /* 0x005fea0003c00000 */
[----:B------:R-:W-:Y:S01]  /*272f0*/  VOTE.ANY R14, PT, P6 ;  /* 0x00000000000e7806 */ /* 0x000fe200030e0100 */
[----:B0-2---:R-:W-:Y:S06]  /*27300*/  ENDCOLLECTIVE ;  /* 0x000000000000791b */ /* 0x005fec0003800000 */
.L_x_10422:
[----:B------:R-:W-:Y:S05]  /*27310*/  BSYNC B0 ;  /* 0x0000000000007941 */ /* 0x000fea0003800000 */
.L_x_10421:
[----:B------:R-:W-:Y:S02]  /*27320*/  IMAD.MOV.U32 R3, RZ, RZ, R14 ;  /* 0x000000ffff037224 */ /* 0x000fe400078e000e */
[----:B------:R-:W-:Y:S02]  /*27330*/  IMAD.MOV.U32 R13, RZ, RZ, R25 ;  /* 0x000000ffff0d7224 */ /* 0x000fe400078e0019 */
[----:B------:R-:W0:Y:S01]  /*27340*/  POPC R6, R3 ;  /* 0x0000000300067309 */ /* 0x000e220000000000 */
[----:B------:R-:W-:Y:S02]  /*27350*/  IMAD.MOV.U32 R11, RZ, RZ, 0x1f ;  /* 0x0000001fff0b7424 */ /* 0x000fe400078e00ff */
[----:B------:R-:W-:Y:S02]  /*27360*/  IMAD.MOV.U32 R15, RZ, RZ, -0x1 ;  /* 0xffffffffff0f7424 */ /* 0x000fe400078e00ff */
[----:B0-----:R-:W-:Y:S02]  /*27370*/  IMAD.MOV.U32 R12, RZ, RZ, R6 ;  /* 0x000000ffff0c7224 */ /* 0x001fe400078e0006 */
[----:B------:R-:W-:-:S07]  /*27380*/  IMAD.IADD R27, R6, 0x1, R27 ;  /* 0x00000001061b7824 */ /* 0x000fce00078e021b */
[----:B------:R-:W-:Y:S05]  /*27390*/  WARPSYNC.COLLECTIVE R15, `(.L_x_10423) ;  /* 0x000000000f087348 */ /* 0x000fea0003c00000 */
[----:B------:R0:W1:Y:S02]  /*273a0*/  SHFL.IDX P6, R14, R13, R12, R11 ;  /* 0x0000000c0d0e7389 */ /* 0x00006400000c000b */
[----:B01----:R-:W-:Y:S01]  /*273b0*/  ENDCOLLECTIVE ;  /* 0x000000000000791b */ /* 0x003fe20003800000 */
.L_x_10423:
[----:B------:R-:W-:Y:S02]  /*273c0*/  IMAD.MOV.U32 R13, RZ, RZ, R7 ;  /* 0x000000ffff0d7224 */ /* 0x000fe400078e0007 */
[----:B------:R-:W-:-:S07]  /*273d0*/  IMAD.MOV.U32 R25, RZ, RZ, R14 ;  /* 0x000000ffff197224 */ /* 0x000fce00078e000e */
[----:B------:R-:W-:Y:S05]  /*273e0*/  WARPSYNC.COLLECTIVE R15, `(.L_x_10424) ;  /* 0x000000000f087348 */ /* 0x000fea0003c00000 */
[----:B------:R0:W1:Y:S02]  /*273f0*/  SHFL.IDX P6, R14, R13, R12, R11 ;  /* 0x0000000c0d0e7389 */ /* 0x00006400000c000b */
[----:B01----:R-:W-:Y:S01]  /*27400*/  ENDCOLLECTIVE ;  /* 0x000000000000791b */ /* 0x003fe20003800000 */
.L_x_10424:
[----:B------:R-:W-:Y:S01]  /*27410*/  IMAD.MOV.U32 R7, RZ, RZ, R14 ;  /* 0x000000ffff077224 */ /* 0x000fe200078e000e */
[----:B------:R-:W-:Y:S06]  /*27420*/  BRA `(.L_x_10425) ;  /* 0xffffffd400907947 */ /* 0x000fec000383ffff */
.L_x_10334:
[----:B------:R-:W-:Y:S01]  /*27430*/  BSSY B0, `(.L_x_10426) ;  /* 0x0000008000007945 */ /* 0x000fe20003800000 */
[----:B------:R-:W-:Y:S02]  /*27440*/  IMAD.MOV.U32 R13, RZ, RZ, R2 ;  /* 0x000000ffff0d7224 */ /* 0x000fe400078e0002 */
[----:B------:R-:W-:Y:S02]  /*27450*/  IMAD.MOV.U32 R12, RZ, RZ, R6 ;  /* 0x000000ffff0c7224 */ /* 0x000fe400078e0006 */
[----:B------:R-:W-:Y:S02]  /*27460*/  IMAD.MOV.U32 R11, RZ, RZ, 0x1f ;  /* 0x0000001fff0b7424 */ /* 0x000fe400078e00ff */
[----:B------:R-:W-:-:S07]  /*27470*/  IMAD.MOV.U32 R15, RZ, RZ, -0x1 ;  /* 0xffffffffff0f7424 */ /* 0x000fce00078e00ff */
[----:B0-234-:R-:W-:Y:S05]  /*27480*/  WARPSYNC.COLLECTIVE R15, `(.L_x_10427) ;  /* 0x000000000f087348 */ /* 0x01dfea0003c00000 */
[----:B------:R1:W0:Y:S02]  /*27490*/  SHFL.IDX P6, R14, R13, R12, R11 ;  /* 0x0000000c0d0e7389 */ /* 0x00022400000c000b */
[----:B01234-:R-:W-:Y:S01]  /*274a0*/  ENDCOLLECTIVE ;  /* 0x000000000000791b */ /* 0x01ffe20003800000 */
.L_x_10427:
[----:B------:R-:W-:Y:S05]  /*274b0*/  BSYNC B0 ;  /* 0x0000000000007941 */ /* 0x000fea0003800000 */
.L_x_10426:
[----:B------:R-:W-:Y:S01]  /*274c0*/  IMAD.MOV.U32 R24, RZ, RZ, R14 ;  /* 0x000000ffff187224 */ /* 0x000fe200078e000e */
[----:B------:R-:W-:Y:S06]  /*274d0*/  BRA `(.L_x_10333) ;  /* 0xffffffd4007c7947 */ /* 0x000fec000383ffff */
.L_x_10340:
[----:B0-----:R0:W3:Y:S02]  /*274e0*/  SYNCS.PHASECHK.TRANS64.TRYWAIT P0, [R6+URZ+0x19c20], R0 ;  /* 0x019c2000060075a7 */ /* 0x0010e4000800017f */
[----:B---3--:R-:W-:Y:S05]  /*274f0*/  @!P0 NANOSLEEP.SYNCS 0x989680 ;  /* 0x009896800000895d */ /* 0x008fea0003900000 */
[----:B------:R-:W3:Y:S02]  /*27500*/  @!P0 SYNCS.PHASECHK.TRANS64 P0, [R6+URZ+0x19c20], R0 ;  /* 0x019c2000060085a7 */ /* 0x000ee4000800007f */
[----:B---3--:R-:W-:Y:S05]  /*27510*/  @!P0 BRA `(.L_x_10340) ;  /* 0xfffffffc00f08947 */ /* 0x008fea000383ffff */
[----:B------:R-:W-:Y:S05]  /*27520*/  BRA `(.L_x_10428) ;  /* 0xffffffdc00dc7947 */ /* 0x000fea000383ffff */
.L_x_10341:
[----:B------:R-:W3:Y:S01]  /*27530*/  S2R R2, SR_TID.X ;  /* 0x0000000000027919 */ /* 0x000ee20000002100 */
[----:B------:R-:W-:Y:S01]  /*27540*/  BSSY B0, `(.L_x_10429) ;  /* 0x000000a000007945 */ /* 0x000fe20003800000 */
[----:B------:R-:W-:Y:S02]  /*27550*/  IMAD.MOV.U32 R12, RZ, RZ, RZ ;  /* 0x000000ffff0c7224 */ /* 0x000fe400078e00ff */
[----:B------:R-:W-:Y:S02]  /*27560*/  IMAD.MOV.U32 R11, RZ, RZ, 0x1f ;  /* 0x0000001fff0b7424 */ /* 0x000fe400078e00ff */
[----:B------:R-:W-:Y:S01]  /*27570*/  IMAD.MOV.U32 R15, RZ, RZ, -0x1 ;  /* 0xffffffffff0f7424 */ /* 0x000fe200078e00ff */
[----:B---3--:R-:W-:-:S04]  /*27580*/  SHF.R.U32.HI R2, RZ, 0x5, R2 ;  /* 0x00000005ff027819 */ /* 0x008fc80000011602 */
[----:B------:R-:W-:-:S05]  /*27590*/  LOP3.LUT R2, R2, 0x3, RZ, 0xc0, !PT ;  /* 0x0000000302027812 */ /* 0x000fca00078ec0ff */
[----:B------:R-:W-:-:S07]  /*275a0*/  IMAD.MOV.U32 R13, RZ, RZ, R2 ;  /* 0x000000ffff0d7224 */ /* 0x000fce00078e0002 */
[----:B012---:R-:W-:Y:S05]  /*275b0*/  WARPSYNC.COLLECTIVE R15, `(.L_x_10430) ;  /* 0x000000000f087348 */ /* 0x007fea0003c00000 */
[----:B------:R3:W4:Y:S02]  /*275c0*/  SHFL.IDX P6, R14, R13, R12, R11 ;  /* 0x0000000c0d0e7389 */ /* 0x00072400000c000b */
[----:B01234-:R-:W-:Y:S01]  /*275d0*/  ENDCOLLECTIVE ;  /* 0x000000000000791b */ /* 0x01ffe20003800000 */
.L_x_10430:
[----:B------:R-:W-:Y:S05]  /*275e0*/  BSYNC B0 ;  /* 0x0000000000007941 */ /* 0x000fea0003800000 */
.L_x_10429:
[----:B------:R-:W-:Y:S05]  /*275f0*/  BRA `(.L_x_10431) ;  /* 0xffffffdc00c47947 */ /* 0x000fea000383ffff */
.L_x_10342:
[----:B------:R-:W-:Y:S01]  /*27600*/  BSSY B0, `(.L_x_10432) ;  /* 0x0000006000007945 */ /* 0x000fe20003800000 */
[----:B------:R-:W-:-:S07]  /*27610*/  IMAD.MOV.U32 R15, RZ, RZ, -0x1 ;  /* 0xffffffffff0f7424 */ /* 0x000fce00078e00ff */
[----:B012---:R-:W-:Y:S05]  /*27620*/  WARPSYNC.COLLECTIVE R15, `(.L_x_10433) ;  /* 0x000000000f0c7348 */ /* 0x007fea0003c00000 */
[----:B------:R-:W-:Y:S02]  /*27630*/  ELECT P6, UR62, PT ;  /* 0x00000000003e782f */ /* 0x000fe400038c0000 */
[----:B------:R-:W-:Y:S01]  /*27640*/  MOV R14, UR62 ;  /* 0x0000003e000e7c02 */ /* 0x000fe20008000f00 */
[----:B012---:R-:W-:Y:S10]  /*27650*/  ENDCOLLECTIVE ;  /* 0x000000000000791b */ /* 0x007ff40003800000 */
.L_x_10433:
[----:B------:R-:W-:Y:S05]  /*27660*/  BSYNC B0 ;  /* 0x0000000000007941 */ /* 0x000fea0003800000 */
.L_x_10432:
[----:B------:R-:W-:Y:S05]  /*27670*/  BRA `(.L_x_10434) ;  /* 0xffffffdc00b87947 */ /* 0x000fea000383ffff */
.L_x_10344:
[----:B0-----:R0:W2:Y:S02]  /*27680*/  SYNCS.PHASECHK.TRANS64.TRYWAIT P1, [R5+URZ], R4 ;  /* 0x00000004050075a7 */ /* 0x0010a4000802017f */
[----:B--2---:R-:W-:Y:S05]  /*27690*/  @!P1 NANOSLEEP.SYNCS 0x989680 ;  /* 0x009896800000995d */ /* 0x004fea0003900000 */
[----:B------:R-:W2:Y:S02]  /*276a0*/  @!P1 SYNCS.PHASECHK.TRANS64 P1, [R5+URZ], R4 ;  /* 0x00000004050095a7 */ /* 0x000ea4000802007f */
[----:B--2---:R-:W-:Y:S05]  /*276b0*/  @!P1 BRA `(.L_x_10344) ;  /* 0xfffffffc00f09947 */ /* 0x004fea000383ffff */
[----:B------:R-:W-:Y:S05]  /*276c0*/  BRA `(.L_x_10435) ;  /* 0xffffffdc00f07947 */ /* 0x000fea000383ffff */
.L_x_10345:
[----:B--2---:R2:W3:Y:S02]  /*276d0*/  SYNCS.PHASECHK.TRANS64.TRYWAIT P1, [R9+URZ], R0 ;  /* 0x00000000090075a7 */ /* 0x0044e4000802017f */
[----:B---3--:R-:W-:Y:S05]  /*276e0*/  @!P1 NANOSLEEP.SYNCS 0x989680 ;  /* 0x009896800000995d */ /* 0x008fea0003900000 */
[----:B------:R-:W3:Y:S02]  /*276f0*/  @!P1 SYNCS.PHASECHK.TRANS64 P1, [R9+URZ], R0 ;  /* 0x00000000090095a7 */ /* 0x000ee4000802007f */
[----:B---3--:R-:W-:Y:S05]  /*27700*/  @!P1 BRA `(.L_x_10345) ;  /* 0xfffffffc00f09947 */ /* 0x008fea000383ffff */
[----:B------:R-:W-:Y:S05]  /*27710*/  BRA `(.L_x_10436) ;  /* 0xffffffdc00e47947 */ /* 0x000fea000383ffff */
.L_x_10347:
[----:B---3--:R3:W4:Y:S02]  /*27720*/  SYNCS.PHASECHK.TRANS64.TRYWAIT P1, [R23+URZ+0x19c60], R4 ;  /* 0x019c6004170075a7 */ /* 0x008724000802017f */
[----:B----4-:R-:W-:Y:S05]  /*27730*/  @!P1 NANOSLEEP.SYNCS 0x989680 ;  /* 0x009896800000995d */ /* 0x010fea0003900000 */
[----:B------:R-:W4:Y:S02]  /*27740*/  @!P1 SYNCS.PHASECHK.TRANS64 P1, [R23+URZ+0x19c60], R4 ;  /* 0x019c6004170095a7 */ /* 0x000f24000802007f */
[----:B----4-:R-:W-:Y:S05]  /*27750*/  @!P1 BRA `(.L_x_10347) ;  /* 0xfffffffc00f09947 */ /* 0x010fea000383ffff */
[----:B------:R-:W-:Y:S05]  /*27760*/  BRA `(.L_x_10437) ;  /* 0xffffffdc00e47947 */ /* 0x000fea000383ffff */
.L_x_10349:
[----:B----4-:R4:W0:Y:S02]  /*27770*/  SYNCS.PHASECHK.TRANS64.TRYWAIT P1, [R7+URZ+0x19c60], R0 ;  /* 0x019c6000070075a7 */ /* 0x010824000802017f */
[----:B0-----:R-:W-:Y:S05]  /*27780*/  @!P1 NANOSLEEP.SYNCS 0x989680 ;  /* 0x009896800000995d */ /* 0x001fea0003900000 */
[----:B------:R-:W0:Y:S02]  /*27790*/  @!P1 SYNCS.PHASECHK.TRANS64 P1, [R7+URZ+0x19c60], R0 ;  /* 0x019c6000070095a7 */ /* 0x000e24000802007f */
[----:B0-----:R-:W-:Y:S05]  /*277a0*/  @!P1 BRA `(.L_x_10349) ;  /* 0xfffffffc00f09947 */ /* 0x001fea000383ffff */
[----:B------:R-:W-:Y:S05]  /*277b0*/  BRA `(.L_x_10438) ;  /* 0xffffffdc00e47947 */ /* 0x000fea000383ffff */
.L_x_10351:
[----:B------:R0:W0:Y:S02]  /*277c0*/  SYNCS.PHASECHK.TRANS64.TRYWAIT P0, [R23+URZ+0x19c80], R4 ;  /* 0x019c8004170075a7 */ /* 0x000024000800017f */
[----:B0-----:R-:W-:Y:S05]  /*277d0*/  @!P0 NANOSLEEP.SYNCS 0x989680 ;  /* 0x009896800000895d */ /* 0x001fea0003900000 */
[----:B------:R-:W0:Y:S02]  /*277e0*/  @!P0 SYNCS.PHASECHK.TRANS64 P0, [R23+URZ+0x19c80], R4 ;  /* 0x019c8004170085a7 */ /* 0x000e24000800007f */
[----:B0-----:R-:W-:Y:S05]  /*277f0*/  @!P0 BRA `(.L_x_10351) ;  /* 0xfffffffc00f08947 */ /* 0x001fea000383ffff */
[----:B------:R-:W-:Y:S05]  /*27800*/  BRA `(.L_x_10352) ;  /* 0xffffffdc00e07947 */ /* 0x000fea000383ffff */
.L_x_10439:
        /* <DEDUP_REMOVED lines=15> */
.L_x_13370:


//--------------------- .text._ZN7cutlass13device_kernelIN5flash11enable_sm90INS1_16FlashAttnFwdSm90INS1_25CollectiveMainloopFwdSm90ILi2EN4cute5tupleIJNS5_1CILi1EEES8_S8_EEENS6_IJNS7_ILi192EEENS7_ILi128EEENS7_ILi96EEEEEELi96ENS_12float_e4m3_tEfNS_4arch4Sm90ELb1ELb0ELb1ELb0ELb0ELb0ELb0ELb1ELb1ELb1ELb1ELb0EEENS1_21CollectiveEpilogueFwdINS6_IJSA_SC_SB_EEES9_NS_10bfloat16_tESG_Li384ELb0ELb1ELb1ELb1EEENS1_19SingleTileSchedulerILb0ELb1ELb1ELi192EEEEEEEEEvNT_6ParamsE --------------------------
	.section	.text._ZN7cutlass13device_kernelIN5flash11enable_sm90INS1_16FlashAttnFwdSm90INS1_25CollectiveMainloopFwdSm90ILi2EN4cute5tupleIJNS5_1CILi1EEES8_S8_EEENS6_IJNS7_ILi192EEENS7_ILi128EEENS7_ILi96EEEEEELi96ENS_12float_e4m3_tEfNS_4arch4Sm90ELb1ELb0ELb1ELb0ELb0ELb0ELb0ELb1ELb1ELb1ELb1ELb0EEENS1_21CollectiveEpilogueFwdINS6_IJSA_SC_SB_EEES9_NS_10bfloat16_tESG_Li384ELb0ELb1ELb1ELb1EEENS1_19SingleTileSchedulerILb0ELb1ELb1ELi192EEEEEEEEEvNT_6ParamsE,"ax",@progbits
	.align	128
.text._ZN7cutlass13device_kernelIN5flash11enable_sm90INS1_16FlashAttnFwdSm90INS1_25CollectiveMainloopFwdSm90ILi2EN4cute5tupleIJNS5_1CILi1EEES8_S8_EEENS6_IJNS7_ILi192EEENS7_ILi128EEENS7_ILi96EEEEEELi96ENS_12float_e4m3_tEfNS_4arch4Sm90ELb1ELb0ELb1ELb0ELb0ELb0ELb0ELb1ELb1ELb1ELb1ELb0EEENS1_21CollectiveEpilogueFwdINS6_IJSA_SC_SB_EEES9_NS_10bfloat16_tESG_Li384ELb0ELb1ELb1ELb1EEENS1_19SingleTileSchedulerILb0ELb1ELb1ELi192EEEEEEEEEvNT_6ParamsE:
        .type           _ZN7cutlass13device_kernelIN5flash11enable_sm90INS1_16FlashAttnFwdSm90INS1_25CollectiveMainloopFwdSm90ILi2EN4cute5tupleIJNS5_1CILi1EEES8_S8_EEENS6_IJNS7_ILi192EEENS7_ILi128EEENS7_ILi96EEEEEELi96ENS_12float_e4m3_tEfNS_4arch4Sm90ELb1ELb0ELb1ELb0ELb0ELb0ELb0ELb1ELb1ELb1ELb1ELb0EEENS1_21CollectiveEpilogueFwdINS6_IJSA_SC_SB_EEES9_NS_10bfloat16_tESG_Li384ELb0ELb1ELb1ELb1EEENS1_19SingleTileSchedulerILb0ELb1ELb1ELi192EEEEEEEEEvNT_6ParamsE,@function
        .size           _ZN7cutlass13device_kernelIN5flash11enable_sm90INS1_16FlashAttnFwdSm90INS1_25CollectiveMainloopFwdSm90ILi2EN4cute5tupleIJNS5_1CILi1EEES8_S8_EEENS6_IJNS7_ILi192EEENS7_ILi128EEENS7_ILi96EEEEEELi96ENS_12float_e4m3_tEfNS_4arch4Sm90ELb1ELb0ELb1ELb0ELb0ELb0ELb0ELb1ELb1ELb1ELb1ELb0EEENS1_21CollectiveEpilogueFwdINS6_IJSA_SC_SB_EEES9_NS_10bfloat16_tESG_Li384ELb0ELb1ELb1ELb1EEENS1_19SingleTileSchedulerILb0ELb1ELb1ELi192EEEEEEEEEvNT_6ParamsE,(.L_x_13371 - _ZN7cutlass13device_kernelIN5flash11enable_sm90INS1_16FlashAttnFwdSm90INS1_25CollectiveMainloopFwdSm90ILi2EN4cute5tupleIJNS5_1CILi1EEES8_S8_EEENS6_IJNS7_ILi192EEENS7_ILi128EEENS7_ILi96EEEEEELi96ENS_12float_e4m3_tEfNS_4arch4Sm90ELb1ELb0ELb1ELb0ELb0ELb0ELb0ELb1ELb1ELb1ELb1ELb0EEENS1_21CollectiveEpilogueFwdINS6_IJSA_SC_SB_EEES9_NS_10bfloat16_tESG_Li384ELb0ELb1ELb1ELb1EEENS1_19SingleTileSchedulerILb0ELb1ELb1ELi192EEEEEEEEEvNT_6ParamsE)
        .other          _ZN7cutlass13device_kernelIN5flash11enable_sm90INS1_16FlashAttnFwdSm90INS1_25CollectiveMainloopFwdSm90ILi2EN4cute5tupleIJNS5_1CILi1EEES8_S8_EEENS6_IJNS7_ILi192EEENS7_ILi128EEENS7_ILi96EEEEEELi96ENS_12float_e4m3_tEfNS_4arch4Sm90ELb1ELb0ELb1ELb0ELb0ELb0ELb0ELb1ELb1ELb1ELb1ELb0EEENS1_21CollectiveEpilogueFwdINS6_IJSA_SC_SB_EEES9_NS_10bfloat16_tESG_Li384ELb0ELb1ELb1ELb1EEENS1_19SingleTileSchedulerILb0ELb1ELb1ELi192EEEEEEEEEvNT_6ParamsE,@"STO_CUDA_ENTRY STV_DEFAULT"
_ZN7cutlass13device_kernelIN5flash11enable_sm90INS1_16FlashAttnFwdSm90INS1_25CollectiveMainloopFwdSm90ILi2EN4cute5tupleIJNS5_1CILi1EEES8_S8_EEENS6_IJNS7_ILi192EEENS7_ILi128EEENS7_ILi96EEEEEELi96ENS_12float_e4m3_tEfNS_4arch4Sm90ELb1ELb0ELb1ELb0ELb0ELb0ELb0ELb1ELb1ELb1ELb1ELb0EEENS1_21CollectiveEpilogueFwdINS6_IJSA_SC_SB_EEES9_NS_10bfloat16_tESG_Li384ELb0ELb1ELb1ELb1EEENS1_19SingleTileSchedulerILb0ELb1ELb1ELi192EEEEEEEEEvNT_6ParamsE:
        /* <DEDUP_REMOVED lines=17> */
.L_x_10441:
[----:B------:R-:W-:Y:S05]  /*0110*/  BSYNC B0 ;  /* 0x0000000000007941 */ /* 0x000fea0003800000 */
.L_x_10440:
        /* <DEDUP_REMOVED lines=41> */
.L_x_10442:
        /* <DEDUP_REMOVED lines=22> */
.L_x_10443:
        /* <DEDUP_REMOVED lines=18> */
.L_x_10444:
        /* <DEDUP_REMOVED lines=22> */
.L_x_10445:
        /* <DEDUP_REMOVED lines=22> */
.L_x_10446:
        /* <DEDUP_REMOVED lines=9> */
.L_x_10449:
        /* <DEDUP_REMOVED lines=18> */
[----:B------:R-:W0:Y:S01]  /*0aa0*/  S2UR UR41, SR_CTAID.X ;  /* 0x00000000002979c3 */ /* 0x000e220000002500 */
[----:B------:R-:W-:Y:S01]  /*0ab0*/  ULDC UR4, c[0x0][0x448] ;  /* 0x0001120000047ab9 */ /* 0x000fe20000000800 */
[----:B------:R-:W-:Y:S01]  /*0ac0*/  ULDC UR37, c[0x0][0x424] ;  /* 0x0001090000257ab9 */ /* 0x000fe20000000800 */
[----:B------:R-:W-:Y:S01]  /*0ad0*/  UISETP.NE.AND UP1, UPT, UR4, 0x1, UPT ;  /* 0x000000010400788c */ /* 0x000fe2000bf25270 */
[----:B------:R-:W-:Y:S02]  /*0ae0*/  ULDC UR7, c[0x0][0x288] ;  /* 0x0000a20000077ab9 */ /* 0x000fe40000000800 */
[----:B------:R-:W-:Y:S01]  /*0af0*/  ULDC.64 UR4, c[0x0][0x418] ;  /* 0x0001060000047ab9 */ /* 0x000fe20000000a00 */
[----:B------:R-:W-:Y:S02]  /*0b00*/  UIADD3 UR7, -UR7, 0x80, URZ ;  /* 0x0000008007077890 */ /* 0x000fe4000fffe13f */
[----:B------:R-:W-:Y:S01]  /*0b10*/  UISETP.NE.U32.AND UP0, UPT, UR4, URZ, UPT ;  /* 0x0000003f0400728c */ /* 0x000fe2000bf05070 */
[----:B------:R-:W-:Y:S01]  /*0b20*/  ULDC UR8, c[0x0][0x2f0] ;  /* 0x0000bc0000087ab9 */ /* 0x000fe20000000800 */
[----:B------:R-:W-:-:S02]  /*0b30*/  USHF.R.U32.HI UR10, URZ, 0x10, UR38 ;  /* 0x000000103f0a7899 */ /* 0x000fc40008011626 */
[----:B------:R-:W-:Y:S01]  /*0b40*/  UISETP.NE.AND.EX UP0, UPT, UR5, URZ, UPT, UP0 ;  /* 0x0000003f0500728c */ /* 0x000fe2000bf05300 */
[----:B------:R-:W-:Y:S02]  /*0b50*/  @UP1 ULDC UR9, c[0x0][0x450] ;  /* 0x0001140000091ab9 */ /* 0x000fe40000000800 */
[----:B------:R-:W-:Y:S01]  /*0b60*/  @UP1 ULDC UR5, c[0x0][0x44c] ;  /* 0x0001130000051ab9 */ /* 0x000fe20000000800 */
[----:B------:R-:W-:Y:S02]  /*0b70*/  USEL UR37, UR37, 0x1, UP0 ;  /* 0x0000000125257887 */ /* 0x000fe40008000000 */
[----:B------:R-:W-:Y:S02]  /*0b80*/  ULOP3.LUT UR38, UR38, 0xffff, URZ, 0xc0, !UPT ;  /* 0x0000ffff26267892 */ /* 0x000fe4000f8ec03f */
[----:B------:R-:W-:Y:S02]  /*0b90*/  UIMAD UR7, UR37, UR8, UR7 ;  /* 0x00000008250772a4 */ /* 0x000fe4000f8e0207 */
[----:B0-----:R-:W-:-:S04]  /*0ba0*/  UIMAD UR41, UR41, 0xc0, URZ ;  /* 0x000000c0292978a4 */ /* 0x001fc8000f8e023f */
[----:B------:R-:W-:Y:S02]  /*0bb0*/  @UP1 UIADD3 UR4, UR41, 0xbf, URZ ;  /* 0x000000bf29041890 */ /* 0x000fe4000fffe03f */
[----:B------:R-:W-:Y:S02]  /*0bc0*/  UIADD3 UR6, UR41, 0xbf, URZ ;  /* 0x000000bf29067890 */ /* 0x000fe4000fffe03f */
[----:B------:R-:W-:Y:S02]  /*0bd0*/  UIMAD.WIDE.U32 UR4, UR4, UR5, URZ ;  /* 0x00000005040472a5 */ /* 0x000fe4000f8e003f */
[----:B------:R-:W-:Y:S02]  /*0be0*/  UIMAD UR4, UR37, UR8, 0x7f ;  /* 0x0000007f250474a4 */ /* 0x000fe4000f8e0208 */
[----:B------:R-:W-:Y:S02]  /*0bf0*/  @UP1 USHF.R.U32.HI UR6, URZ, UR9, UR5 ;  /* 0x000000093f061299 */ /* 0x000fe40008011605 */
[----:B------:R-:W-:-:S02]  /*0c00*/  USHF.R.S32.HI UR5, URZ, 0x1f, UR4 ;  /* 0x0000001f3f057899 */ /* 0x000fc40008011404 */
[----:B------:R-:W-:Y:S02]  /*0c10*/  UIADD3 UR6, UR7, UR6, URZ ;  /* 0x0000000607067290 */ /* 0x000fe4000fffe03f */
[----:B------:R-:W-:Y:S02]  /*0c20*/  ULEA.HI UR5, UR5, UR4, URZ, 0x7 ;  /* 0x0000000405057291 */ /* 0x000fe4000f8f383f */
[----:B------:R-:W-:Y:S02]  /*0c30*/  USHF.R.S32.HI UR7, URZ, 0x1f, UR6 ;  /* 0x0000001f3f077899 */ /* 0x000fe40008011406 */
[----:B------:R-:W-:Y:S02]  /*0c40*/  USHF.R.S32.HI UR5, URZ, 0x7, UR5 ;  /* 0x000000073f057899 */ /* 0x000fe40008011405 */
[----:B------:R-:W-:Y:S01]  /*0c50*/  ULEA.HI UR7, UR7, UR6, URZ, 0x7 ;  /* 0x0000000607077291 */ /* 0x000fe2000f8f383f */
[----:B------:R-:W-:-:S03]  /*0c60*/  UMOV UR4, URZ ;  /* 0x0000003f00047c82 */ /* 0x000fc60008000000 */
[----:B------:R-:W-:-:S04]  /*0c70*/  USHF.R.S32.HI UR7, URZ, 0x7, UR7 ;  /* 0x000000073f077899 */ /* 0x000fc80008011407 */
        /* <DEDUP_REMOVED lines=8> */
[----:B------:R-:W-:Y:S01]  /*0d00*/  UIADD3 UR6, UR10, -0x1, UR9 ;  /* 0xffffffff0a067890 */ /* 0x000fe2000fffe009 */
[----:B------:R-:W-:-:S03]  /*0d10*/  UMOV UR4, URZ ;  /* 0x0000003f00047c82 */ /* 0x000fc60008000000 */
        /* <DEDUP_REMOVED lines=30> */
.L_x_10451:
[----:B------:R-:W-:Y:S01]  /*0f00*/  UIMAD UR38, UR38, UR4, URZ ;  /* 0x00000004262672a4 */ /* 0x000fe2000f8e023f */
[----:B------:R-:W-:Y:S01]  /*0f10*/  IMAD.U32 R0, RZ, RZ, UR9 ;  /* 0x00000009ff007e24 */ /* 0x000fe2000f8e00ff */
[----:B------:R-:W0:Y:S01]  /*0f20*/  S2R R2, SR_TID.X ;  /* 0x0000000000027919 */ /* 0x000e220000002100 */
[----:B------:R-:W-:Y:S01]  /*0f30*/  IMAD.U32 R3, RZ, RZ, UR4 ;  /* 0x00000004ff037e24 */ /* 0x000fe2000f8e00ff */
[----:B------:R-:W-:Y:S01]  /*0f40*/  USHF.R.S32.HI UR45, URZ, 0x1f, UR44 ;  /* 0x0000001f3f2d7899 */ /* 0x000fe2000801142c */
[----:B------:R-:W-:Y:S02]  /*0f50*/  PLOP3.LUT P0, PT, PT, PT, PT, 0x80, 0x0 ;  /* 0x000000000000781c */ /* 0x000fe40003f0f070 */
[----:B------:R-:W-:Y:S02]  /*0f60*/  CS2R R14, SRZ ;  /* 0x00000000000e7805 */ /* 0x000fe4000001ff00 */
[----:B------:R-:W-:Y:S02]  /*0f70*/  CS2R R94, SRZ ;  /* 0x00000000005e7805 */ /* 0x000fe4000001ff00 */
[----:B------:R-:W-:-:S02]  /*0f80*/  VIADDMNMX R0, R3, UR38, R0, PT ;  /* 0x0000002603007c46 */ /* 0x000fc4000b800100 */
[----:B------:R-:W-:Y:S01]  /*0f90*/  CS2R R90, SRZ ;  /* 0x00000000005a7805 */ /* 0x000fe2000001ff00 */
[----:B------:R-:W-:Y:S01]  /*0fa0*/  IMAD.MOV.U32 R93, RZ, RZ, RZ ;  /* 0x000000ffff5d7224 */ /* 0x000fe200078e00ff */
[----:B------:R-:W-:Y:S02]  /*0fb0*/  CS2R R4, SRZ ;  /* 0x0000000000047805 */ /* 0x000fe4000001ff00 */
[----:B------:R-:W-:Y:S01]  /*0fc0*/  R2UR UR46, R0 ;  /* 0x00000000002e72ca */ /* 0x000fe200000e0000 */
        /* <DEDUP_REMOVED lines=21> */
[----:B0-----:R-:W-:Y:S01]  /*1120*/  VIADD R16, R2, 0xffffff80 ;  /* 0xffffff8002107836 */ /* 0x001fe20000000000 */
        /* <DEDUP_REMOVED lines=43> */
.L_x_10453:
        /* <DEDUP_REMOVED lines=48> */
.L_x_10550:
[----:B------:R-:W-:-:S06]  /*16e0*/  ULOP3.LUT UR4, UR40, 0x1, URZ, 0xfc, !UPT ;  /* 0x0000000128047892 */ /* 0x000fcc000f8efc3f */
[----:B------:R-:W-:-:S05]  /*16f0*/  IMAD.U32 R2, RZ, RZ, UR4 ;  /* 0x00000004ff027e24 */ /* 0x000fca000f8e00ff */
[----:B------:R-:W-:-:S13]  /*1700*/  ISETP.NE.AND P0, PT, R2, 0x3, PT ;  /* 0x000000030200780c */ /* 0x000fda0003f05270 */
[----:B------:R-:W-:Y:S05]  /*1710*/  @!P0 BRA `(.L_x_10455) ;  /* 0x0000000000048947 */ /* 0x000fea0003800000 */
[----:B------:R-:W-:Y:S01]  /*1720*/  BPT.TRAP 0x1 ;  /* 0x000000040000795c */ /* 0x000fe20000300000 */
.L_x_10455:
[----:B------:R1:W2:Y:S01]  /*1730*/  SYNCS.PHASECHK.TRANS64.TRYWAIT P2, [UR39+0x17030], R6 ;  /* 0x01703006ff0075a7 */ /* 0x0002a20008040167 */
[----:B------:R-:W-:Y:S05]  /*1740*/  @!P0 BRA `(.L_x_10456) ;  /* 0x0000000000048947 */ /* 0x000fea0003800000 */
[----:B------:R-:W-:Y:S01]  /*1750*/  BPT.TRAP 0x1 ;  /* 0x000000040000795c */ /* 0x000fe20000300000 */
.L_x_10456:
[----:B------:R-:W-:Y:S01]  /*1760*/  IMAD.U32 R4, RZ, RZ, UR47 ;  /* 0x0000002fff047e24 */ /* 0x000fe2000f8e00ff */
[----:B------:R-:W-:-:S04]  /*1770*/  ISETP.NE.AND P1, PT, R29, RZ, PT ;  /* 0x000000ff1d00720c */ /* 0x000fc80003f25270 */
[----:B------:R-:W-:Y:S01]  /*1780*/  LOP3.LUT R4, R4, 0x10000, RZ, 0xfc, !PT ;  /* 0x0001000004047812 */ /* 0x000fe200078efcff */
[----:B--2---:R-:W-:Y:S08]  /*1790*/  @P2 BRA `(.L_x_10457) ;  /* 0x0000000000082947 */ /* 0x004ff00003800000 */
[----:B------:R-:W2:Y:S02]  /*17a0*/  SYNCS.PHASECHK.TRANS64.TRYWAIT P2, [UR39+0x17030], R6 ;  /* 0x01703006ff0075a7 */ /* 0x000ea40008040167 */
[----:B--2---:R-:W-:Y:S05]  /*17b0*/  @!P2 BRA `(.L_x_10458) ;  /* 0x000000dc0074a947 */ /* 0x004fea0003800000 */
.L_x_10457:
        /* <DEDUP_REMOVED lines=17> */
[C---:B------:R-:W-:Y:S01]  /*18d0*/  IMAD.IADD R7, R16.reuse, 0x1, -R3 ;  /* 0x0000000110077824 */ /* 0x040fe200078e0a03 */
[----:B------:R-:W-:Y:S01]  /*18e0*/  UIADD3 UR10, UR22, 0x100, URZ ;  /* 0x00000100160a7890 */ /* 0x000fe2000fffe03f */
[----:B------:R-:W-:Y:S01]  /*18f0*/  LOP3.LUT R93, R93, 0xfffffffc, RZ, 0xc0, !PT ;  /* 0xfffffffc5d5d7812 */ /* 0x000fe200078ec0ff */
[----:B------:R-:W-:Y:S01]  /*1900*/  UIADD3 UR8, UR12, 0x180, URZ ;  /* 0x000001800c087890 */ /* 0x000fe2000fffe03f */
[----:B------:R-:W-:Y:S01]  /*1910*/  IMAD.HI R20, R17, 0x55555556, RZ ;  /* 0x5555555611147827 */ /* 0x000fe200078e02ff */
[----:B------:R-:W-:Y:S01]  /*1920*/  UIADD3 UR12, UR12, 0x300, URZ ;  /* 0x000003000c0c7890 */ /* 0x000fe2000fffe03f */
[----:B------:R-:W-:Y:S01]  /*1930*/  QGMMA.64x128x32.F32.E4M3.E4M3 R24, gdesc[UR20], RZ, !UPT, gsb0 ;  /* 0x01e00000141879f3 */ /* 0x000fe2000c0008ff */
[----:B------:R-:W-:Y:S01]  /*1940*/  UIADD3 UR14, UR22, 0x200, URZ ;  /* 0x00000200160e7890 */ /* 0x000fe2000fffe03f */
[----:B-1----:R-:W-:Y:S01]  /*1950*/  SHF.R.S32.HI R6, RZ, 0x1f, R7 ;  /* 0x0000001fff067819 */ /* 0x002fe20000011407 */
[----:B------:R-:W-:Y:S01]  /*1960*/  IMAD.IADD R93, R16, 0x1, -R93 ;  /* 0x00000001105d7824 */ /* 0x000fe200078e0a5d */
[----:B------:R-:W-:Y:S01]  /*1970*/  ULDC UR4, c[0x0][0x448] ;  /* 0x0001120000047ab9 */ /* 0x000fe20000000800 */
[----:B------:R-:W-:Y:S01]  /*1980*/  LEA.HI R20, R20, R20, RZ, 0x1 ;  /* 0x0000001414147211 */ /* 0x000fe200078f08ff */
[----:B------:R-:W-:Y:S01]  /*1990*/  UISETP.NE.AND UP0, UPT, UR4, 0x1, UPT ;  /* 0x000000010400788c */ /* 0x000fe2000bf05270 */
[CC--:B------:R-:W-:Y:S01]  /*19a0*/  LEA.HI R10, R6.reuse, R7.reuse, RZ, 0x2 ;  /* 0x00000007060a7211 */ /* 0x0c0fe200078f10ff */
[----:B------:R-:W-:Y:S01]  /*19b0*/  ULDC UR6, c[0x0][0x2f0] ;  /* 0x0000bc0000067ab9 */ /* 0x000fe20000000800 */
[----:B------:R-:W-:Y:S01]  /*19c0*/  LEA.HI R6, R6, R7, RZ, 0x5 ;  /* 0x0000000706067211 */ /* 0x000fe200078f28ff */
[----:B------:R-:W-:Y:S01]  /*19d0*/  IMAD R20, R20, -0x3, R17 ;  /* 0xfffffffd14147824 */ /* 0x000fe200078e0211 */
[--C-:B------:R-:W-:Y:S01]  /*19e0*/  SHF.R.S32.HI R3, RZ, 0x2, R10.reuse ;  /* 0x00000002ff037819 */ /* 0x100fe2000001140a */
[----:B------:R-:W-:Y:S01]  /*19f0*/  UMOV UR4, 0xffffff80 ;  /* 0xffffff8000047882 */ /* 0x000fe20000000000 */
[----:B------:R-:W-:Y:S01]  /*1a00*/  SHF.R.S32.HI R16, RZ, 0x1f, R10 ;  /* 0x0000001fff107819 */ /* 0x000fe2000001140a */
[----:B------:R-:W-:Y:S01]  /*1a10*/  UIMAD UR4, UR46, UR4, 0x80 ;  /* 0x000000802e0474a4 */ /* 0x000fe2000f8e0204 */
[----:B------:R-:W-:Y:S01]  /*1a20*/  SHF.R.S32.HI R6, RZ, 0x5, R6 ;  /* 0x00000005ff067819 */ /* 0x000fe20000011406 */
[----:B------:R-:W-:Y:S01]  /*1a30*/  IMAD.U32 R17, RZ, RZ, UR6 ;  /* 0x00000006ff117e24 */ /* 0x000fe2000f8e00ff */
[----:B------:R-:W-:Y:S01]  /*1a40*/  LEA.HI R16, R16, R3, RZ, 0x3 ;  /* 0x0000000310107211 */ /* 0x000fe200078f18ff */
[----:B------:R-:W-:Y:S01]  /*1a50*/  @UP0 ULDC UR5, c[0x0][0x44c] ;  /* 0x0001130000050ab9 */ /* 0x000fe20000000800 */
[----:B------:R-:W-:Y:S01]  /*1a60*/  LEA R22, R6, UR41, 0x4 ;  /* 0x0000002906167c11 */ /* 0x000fe2000f8e20ff */
[----:B------:R-:W-:Y:S01]  /*1a70*/  ULDC UR7, c[0x0][0x288] ;  /* 0x0000a20000077ab9 */ /* 0x000fe20000000800 */
[----:B------:R-:W-:Y:S01]  /*1a80*/  LOP3.LUT R16, R16, 0xfffffff8, RZ, 0xc0, !PT ;  /* 0xfffffff810107812 */ /* 0x000fe200078ec0ff */
[----:B------:R-:W-:Y:S01]  /*1a90*/  UIADD3 UR46, UR46, -0x2, URZ ;  /* 0xfffffffe2e2e7890 */ /* 0x000fe2000fffe03f */
[----:B------:R-:W-:Y:S01]  /*1aa0*/  LEA.HI R6, R93, R93, RZ, 0x1 ;  /* 0x0000005d5d067211 */ /* 0x000fe200078f08ff */
[----:B------:R-:W0:Y:S01]  /*1ab0*/  S2UR UR20, SR_CgaCtaId ;  /* 0x00000000001479c3 */ /* 0x000e220000008800 */
[----:B------:R-:W-:-:S02]  /*1ac0*/  IADD3 R3, R22, R3, -R16 ;  /* 0x0000000316037210 */ /* 0x000fc40007ffe810 */
[----:B------:R-:W-:Y:S02]  /*1ad0*/  CS2R R94, SRZ ;  /* 0x00000000005e7805 */ /* 0x000fe4000001ff00 */
[----:B------:R-:W-:Y:S02]  /*1ae0*/  LOP3.LUT R6, R6, 0x1ffffffe, RZ, 0xc0, !PT ;  /* 0x1ffffffe06067812 */ /* 0x000fe400078ec0ff */
[----:B------:R-:W-:Y:S02]  /*1af0*/  CS2R R96, SRZ ;  /* 0x0000000000607805 */ /* 0x000fe4000001ff00 */
[----:B------:R-:W-:Y:S01]  /*1b00*/  PLOP3.LUT P2, PT, PT, PT, UP0, 0x80, 0x0 ;  /* 0x000000000000781c */ /* 0x000fe20003f4f008 */
[----:B------:R-:W-:Y:S01]  /*1b10*/  IMAD R3, R20, 0x40, R3 ;  /* 0x0000004014037824 */ /* 0x000fe200078e0203 */
[----:B------:R-:W-:Y:S01]  /*1b20*/  LOP3.LUT R10, R10, 0x7ffffffc, RZ, 0xc0, !PT ;  /* 0x7ffffffc0a0a7812 */ /* 0x000fe200078ec0ff */
[----:B------:R-:W-:Y:S01]  /*1b30*/  IMAD.IADD R6, R93, 0x1, -R6 ;  /* 0x000000015d067824 */ /* 0x000fe200078e0a06 */
[----:B------:R-:W-:-:S02]  /*1b40*/  CS2R R92, SRZ ;  /* 0x00000000005c7805 */ /* 0x000fc4000001ff00 */
[----:B------:R-:W-:Y:S02]  /*1b50*/  CS2R R98, SRZ ;  /* 0x0000000000627805 */ /* 0x000fe4000001ff00 */
[----:B------:R-:W-:Y:S01]  /*1b60*/  CS2R R100, SRZ ;  /* 0x0000000000647805 */ /* 0x000fe2000001ff00 */
[----:B------:R-:W-:Y:S01]  /*1b70*/  IMAD R6, R6, 0x8, R3 ;  /* 0x0000000806067824 */ /* 0x000fe200078e0203 */
[----:B------:R-:W-:Y:S01]  /*1b80*/  CS2R R102, SRZ ;  /* 0x0000000000667805 */ /* 0x000fe2000001ff00 */
[----:B------:R-:W-:Y:S01]  /*1b90*/  IMAD.IADD R7, R7, 0x1, -R10 ;  /* 0x0000000107077824 */ /* 0x000fe200078e0a0a */
[----:B------:R-:W-:Y:S01]  /*1ba0*/  CS2R R104, SRZ ;  /* 0x0000000000687805 */ /* 0x000fe2000001ff00 */
[----:B------:R-:W-:Y:S01]  /*1bb0*/  IMAD.MOV.U32 R3, RZ, RZ, R6 ;  /* 0x000000ffff037224 */ /* 0x000fe200078e0006 */
[----:B------:R-:W-:Y:S01]  /*1bc0*/  CS2R R106, SRZ ;  /* 0x00000000006a7805 */ /* 0x000fe2000001ff00 */
[----:B------:R-:W-:Y:S01]  /*1bd0*/  @P2 IMAD.HI.U32 R16, R6, UR5, RZ ;  /* 0x0000000506102c27 */ /* 0x000fe2000f8e00ff */
[----:B------:R-:W-:Y:S01]  /*1be0*/  @UP0 ULDC UR5, c[0x0][0x450] ;  /* 0x0001140000050ab9 */ /* 0x000fe20000000800 */
[----:B------:R-:W-:-:S02]  /*1bf0*/  CS2R R108, SRZ ;  /* 0x00000000006c7805 */ /* 0x000fc4000001ff00 */
[----:B------:R-:W-:Y:S02]  /*1c00*/  CS2R R110, SRZ ;  /* 0x00000000006e7805 */ /* 0x000fe4000001ff00 */
[----:B------:R-:W-:Y:S02]  /*1c10*/  CS2R R112, SRZ ;  /* 0x0000000000707805 */ /* 0x000fe4000001ff00 */
[----:B------:R-:W-:Y:S01]  /*1c20*/  @P2 SHF.R.U32.HI R3, RZ, UR5, R16 ;  /* 0x00000005ff032c19 */ /* 0x000fe20008011610 */
[----:B------:R-:W-:Y:S01]  /*1c30*/  UIADD3 UR5, UR4, 0x1, URZ ;  /* 0x0000000104057890 */ /* 0x000fe2000fffe03f */
[----:B------:R-:W-:Y:S01]  /*1c40*/  CS2R R114, SRZ ;  /* 0x0000000000727805 */ /* 0x000fe2000001ff00 */
[----:B------:R-:W-:Y:S01]  /*1c50*/  UIMAD UR4, UR37, UR6, UR4 ;  /* 0x00000006250472a4 */ /* 0x000fe2000f8e0204 */
[----:B------:R-:W-:Y:S01]  /*1c60*/  CS2R R116, SRZ ;  /* 0x0000000000747805 */ /* 0x000fe2000001ff00 */
[----:B------:R-:W1:Y:S01]  /*1c70*/  SHFL.IDX PT, R16, R3, RZ, 0x1c1f ;  /* 0x001c1fff03107589 */ /* 0x000e6200000e0000 */
[----:B------:R-:W-:Y:S01]  /*1c80*/  UIMAD UR6, UR37, UR6, -UR7 ;  /* 0x00000006250672a4 */ /* 0x000fe2000f8e0a07 */
[----:B------:R-:W-:Y:S01]  /*1c90*/  IMAD.U32 R10, RZ, RZ, UR5 ;  /* 0x00000005ff0a7e24 */ /* 0x000fe2000f8e00ff */
[----:B------:R-:W-:Y:S01]  /*1ca0*/  CS2R R118, SRZ ;  /* 0x0000000000767805 */ /* 0x000fe2000001ff00 */
[----:B------:R-:W2:Y:S01]  /*1cb0*/  SHFL.IDX PT, R3, R3, 0x1, 0x1c1f ;  /* 0x003c1f0003037f89 */ /* 0x000ea200000e0000 */
[----:B------:R-:W-:Y:S01]  /*1cc0*/  CS2R R120, SRZ ;  /* 0x0000000000787805 */ /* 0x000fe2000001ff00 */
[----:B------:R-:W-:Y:S01]  /*1cd0*/  IMAD R10, R7, -0x2, R10 ;  /* 0xfffffffe070a7824 */ /* 0x000fe200078e020a */
[----:B------:R-:W-:-:S02]  /*1ce0*/  CS2R R122, SRZ ;  /* 0x00000000007a7805 */ /* 0x000fc4000001ff00 */
[----:B------:R-:W-:Y:S02]  /*1cf0*/  CS2R R124, SRZ ;  /* 0x00000000007c7805 */ /* 0x000fe4000001ff00 */
[----:B------:R-:W-:Y:S01]  /*1d00*/  CS2R R126, SRZ ;  /* 0x00000000007e7805 */ /* 0x000fe2000001ff00 */
[----:B------:R-:W-:Y:S01]  /*1d10*/  IMAD R10, R17, UR37, R10 ;  /* 0x00000025110a7c24 */ /* 0x000fe2000f8e020a */
[----:B------:R-:W-:Y:S02]  /*1d20*/  CS2R R128, SRZ ;  /* 0x0000000000807805 */ /* 0x000fe4000001ff00 */
[----:B------:R-:W-:Y:S02]  /*1d30*/  CS2R R130, SRZ ;  /* 0x0000000000827805 */ /* 0x000fe4000001ff00 */
[----:B------:R-:W-:Y:S02]  /*1d40*/  CS2R R132, SRZ ;  /* 0x0000000000847805 */ /* 0x000fe4000001ff00 */
[----:B------:R-:W-:Y:S01]  /*1d50*/  CS2R R134, SRZ ;  /* 0x0000000000867805 */ /* 0x000fe2000001ff00 */
        /* <DEDUP_REMOVED lines=12> */
[----:B------:R-:W-:Y:S02]  /*1e20*/  IMAD.U32 R26, RZ, RZ, UR4 ;  /* 0x00000004ff1a7e24 */ /* 0x000fe4000f8e00ff */
[C---:B------:R-:W-:Y:S01]  /*1e30*/  FMUL.FTZ R12, R0.reuse, R32 ;  /* 0x00000020000c7220 */ /* 0x040fe20000410000 */
[----:B------:R-:W3:Y:S01]  /*1e40*/  MUFU.TANH R2, R2 ;  /* 0x0000000200027308 */ /* 0x000ee20000002400 */
[C---:B------:R-:W-:Y:S01]  /*1e50*/  FMUL.FTZ R28, R0.reuse, R29 ;  /* 0x0000001d001c7220 */ /* 0x040fe20000410000 */
[C---:B------:R-:W-:Y:S01]  /*1e60*/  FMUL.FTZ R32, R0.reuse, R69 ;  /* 0x0000004500207220 */ /* 0x040fe20000410000 */
[C---:B------:R-:W-:Y:S01]  /*1e70*/  FMUL.FTZ R89, R0.reuse, R41 ;  /* 0x0000002900597220 */ /* 0x040fe20000410000 */
[----:B------:R-:W-:Y:S01]  /*1e80*/  FMUL.FTZ R69, R0, R80 ;  /* 0x0000005000457220 */ /* 0x000fe20000410000 */
[----:B------:R-:W-:-:S02]  /*1e90*/  IMAD R41, R7, -0x2, R26 ;  /* 0xfffffffe07297824 */ /* 0x000fc400078e021a */
[----:B------:R-:W-:Y:S01]  /*1ea0*/  FMUL.FTZ R90, R0, R33 ;  /* 0x00000021005a7220 */ /* 0x000fe20000410000 */
[----:B------:R-:W-:Y:S01]  /*1eb0*/  VIADD R80, R10, -UR7 ;  /* 0x800000070a507c36 */ /* 0x000fe20008000000 */
[----:B------:R-:W4:Y:S01]  /*1ec0*/  MUFU.TANH R88, R88 ;  /* 0x0000005800587308 */ /* 0x000f220000002400 */
[C---:B------:R-:W-:Y:S01]  /*1ed0*/  FMUL.FTZ R36, R0.reuse, R36 ;  /* 0x0000002400247220 */ /* 0x040fe20000410000 */
[C---:B------:R-:W-:Y:S01]  /*1ee0*/  FMUL.FTZ R33, R0.reuse, R37 ;  /* 0x0000002500217220 */ /* 0x040fe20000410000 */
[----:B------:R-:W-:Y:S01]  /*1ef0*/  FMUL.FTZ R37, R0, R53 ;  /* 0x0000003500257220 */ /* 0x000fe20000410000 */
[----:B-1----:R-:W-:Y:S01]  /*1f00*/  VIADDMNMX R80, R16, R80, R41, PT ;  /* 0x0000005010507246 */ /* 0x002fe20003800129 */
[C---:B------:R-:W-:Y:S01]  /*1f10*/  FMUL.FTZ R13, R0.reuse, R56 ;  /* 0x00000038000d7220 */ /* 0x040fe20000410000 */
[C---:B------:R-:W-:Y:S01]  /*1f20*/  FMUL.FTZ R9, R0.reuse, R49 ;  /* 0x0000003100097220 */ /* 0x040fe20000410000 */
[----:B------:R-:W-:Y:S01]  /*1f30*/  FMUL.FTZ R8, R0, R40 ;  /* 0x0000002800087220 */ /* 0x000fe20000410000 */
[----:B------:R-:W1:Y:S01]  /*1f40*/  MUFU.TANH R11, R11 ;  /* 0x0000000b000b7308 */ /* 0x000e620000002400 */
[----:B------:R-:W-:Y:S01]  /*1f50*/  ISETP.GT.AND P3, PT, R80, RZ, PT ;  /* 0x000000ff5000720c */ /* 0x000fe20003f64270 */
[----:B------:R-:W-:Y:S01]  /*1f60*/  FMUL.FTZ R21, R0, R45 ;  /* 0x0000002d00157220 */ /* 0x000fe20000410000 */
[----:B------:R-:W-:Y:S01]  /*1f70*/  ISETP.GT.AND P4, PT, R80, 0x1, PT ;  /* 0x000000015000780c */ /* 0x000fe20003f84270 */
[----:B------:R-:W-:Y:S01]  /*1f80*/  FMUL.FTZ R24, R0, R44 ;  /* 0x0000002c00187220 */ /* 0x000fe20000410000 */
[----:B------:R-:W-:Y:S01]  /*1f90*/  ISETP.GT.AND P5, PT, R80, 0x8, PT ;  /* 0x000000085000780c */ /* 0x000fe20003fa4270 */
[----:B------:R-:W-:Y:S01]  /*1fa0*/  FMUL.FTZ R18, R0, R48 ;  /* 0x0000003000127220 */ /* 0x000fe20000410000 */
[----:B---3--:R-:W-:Y:S01]  /*1fb0*/  FSEL R56, R2, -INF , P3 ;  /* 0xff80000002387808 */ /* 0x008fe20001800000 */
[----:B------:R-:W3:Y:S01]  /*1fc0*/  MUFU.TANH R28, R28 ;  /* 0x0000001c001c7308 */ /* 0x000ee20000002400 */
[----:B----4-:R-:W-:Y:S01]  /*1fd0*/  FSEL R53, R88, -INF , P4 ;  /* 0xff80000058357808 */ /* 0x010fe20002000000 */
[----:B------:R-:W-:Y:S01]  /*1fe0*/  FMUL.FTZ R48, R0, R38 ;  /* 0x0000002600307220 */ /* 0x000fe20000410000 */
[----:B------:R-:W-:Y:S01]  /*1ff0*/  ISETP.GT.AND P3, PT, R80, 0x9, PT ;  /* 0x000000095000780c */ /* 0x000fe20003f64270 */
[----:B------:R-:W-:Y:S01]  /*2000*/  FMUL.FTZ R22, R0, R27 ;  /* 0x0000001b00167220 */ /* 0x000fe20000410000 */
[----:B------:R-:W-:Y:S01]  /*2010*/  FMNMX.FTZ R2, R56, R53, !PT ;  /* 0x0000003538027209 */ /* 0x000fe20007810000 */
[----:B------:R-:W-:Y:S01]  /*2020*/  FMUL.FTZ R27, R0, R31 ;  /* 0x0000001f001b7220 */ /* 0x000fe20000410000 */
[----:B------:R-:W-:Y:S01]  /*2030*/  ISETP.GT.AND P4, PT, R80, 0x10, PT ;  /* 0x000000105000780c */ /* 0x000fe20003f84270 */
[----:B------:R-:W4:Y:S01]  /*2040*/  MUFU.TANH R12, R12 ;  /* 0x0000000c000c7308 */ /* 0x000f220000002400 */
        /* <DEDUP_REMOVED lines=9> */
[----:B------:R-:W-:Y:S01]  /*20e0*/  FMUL.FTZ R61, R0, R65 ;  /* 0x00000041003d7220 */ /* 0x000fe20000410000 */
[----:B------:R-:W-:Y:S01]  /*20f0*/  ISETP.GT.AND P3, PT, R80, 0x11, PT ;  /* 0x000000115000780c */ /* 0x000fe20003f64270 */
[C---:B------:R-:W-:Y:S01]  /*2100*/  FMUL.FTZ R60, R0.reuse, R68 ;  /* 0x00000044003c7220 */ /* 0x040fe20000410000 */
[----:B------:R-:W-:Y:S01]  /*2110*/  FMNMX.FTZ R11, R45, R2, !PT ;  /* 0x000000022d0b7209 */ /* 0x000fe20007810000 */
[C---:B------:R-:W-:Y:S01]  /*2120*/  FMUL.FTZ R29, R0.reuse, R72 ;  /* 0x00000048001d7220 */ /* 0x040fe20000410000 */
[----:B------:R-:W-:Y:S01]  /*2130*/  FMUL.FTZ R64, R0, R73 ;  /* 0x0000004900407220 */ /* 0x000fe20000410000 */
[----:B------:R-:W3:Y:S01]  /*2140*/  MUFU.TANH R36, R36 ;  /* 0x0000002400247308 */ /* 0x000ee20000002400 */
[----:B----4-:R-:W-:Y:S01]  /*2150*/  FSEL R44, R12, -INF , P4 ;  /* 0xff8000000c2c7808 */ /* 0x010fe20002000000 */
[----:B------:R-:W-:Y:S01]  /*2160*/  FMUL.FTZ R65, R0, R76 ;  /* 0x0000004c00417220 */ /* 0x000fe20000410000 */
[----:B------:R-:W-:Y:S01]  /*2170*/  ISETP.GT.AND P4, PT, R80, 0x18, PT ;  /* 0x000000185000780c */ /* 0x000fe20003f84270 */
[----:B------:R-:W-:Y:S01]  /*2180*/  FMUL.FTZ R68, R0, R77 ;  /* 0x0000004d00447220 */ /* 0x000fe20000410000 */
[----:B------:R-:W-:Y:S01]  /*2190*/  FMNMX.FTZ R11, R44, R11, !PT ;  /* 0x0000000b2c0b7209 */ /* 0x000fe20007810000 */
[C---:B------:R-:W-:Y:S01]  /*21a0*/  FMUL.FTZ R72, R0.reuse, R81 ;  /* 0x0000005100487220 */ /* 0x040fe20000410000 */
[----:B------:R-:W-:Y:S01]  /*21b0*/  FMUL.FTZ R73, R0, R84 ;  /* 0x0000005400497220 */ /* 0x000fe20000410000 */
[----:B------:R-:W4:Y:S01]  /*21c0*/  MUFU.TANH R33, R33 ;  /* 0x0000002100217308 */ /* 0x000f220000002400 */
[----:B-1----:R-:W-:Y:S01]  /*21d0*/  FSEL R38, R90, -INF , P3 ;  /* 0xff8000005a267808 */ /* 0x002fe20001800000 */
[----:B------:R-:W-:Y:S01]  /*21e0*/  FMUL.FTZ R25, R0, R30 ;  /* 0x0000001e00197220 */ /* 0x000fe20000410000 */
[----:B------:R-:W-:Y:S01]  /*21f0*/  ISETP.GT.AND P3, PT, R80, 0x19, PT ;  /* 0x000000195000780c */ /* 0x000fe20003f64270 */
[----:B------:R-:W-:Y:S01]  /*2200*/  FMUL.FTZ R30, R0, R34 ;  /* 0x00000022001e7220 */ /* 0x000fe20000410000 */
[----:B------:R-:W-:Y:S01]  /*2210*/  FMNMX.FTZ R11, R38, R11, !PT ;  /* 0x0000000b260b7209 */ /* 0x000fe20007810000 */
[C---:B------:R-:W-:Y:S01]  /*2220*/  FMUL.FTZ R76, R0.reuse, R85 ;  /* 0x00000055004c7220 */ /* 0x040fe20000410000 */
[----:B------:R-:W-:Y:S01]  /*2230*/  FMUL.FTZ R57, R0, R42 ;  /* 0x0000002a00397220 */ /* 0x000fe20000410000 */
[----:B------:R-:W1:Y:S01]  /*2240*/  MUFU.TANH R8, R8 ;  /* 0x0000000800087308 */ /* 0x000e620000002400 */
[----:B---3--:R-:W-:Y:S01]  /*2250*/  FSEL R36, R36, -INF , P4 ;  /* 0xff80000024247808 */ /* 0x008fe20002000000 */
[----:B------:R-:W-:Y:S01]  /*2260*/  FMUL.FTZ R40, R0, R35 ;  /* 0x0000002300287220 */ /* 0x000fe20000410000 */
[----:B------:R-:W-:Y:S01]  /*2270*/  ISETP.GT.AND P4, PT, R80, 0x20, PT ;  /* 0x000000205000780c */ /* 0x000fe20003f84270 */
[----:B------:R-:W-:Y:S01]  /*2280*/  FMUL.FTZ R52, R0, R39 ;  /* 0x0000002700347220 */ /* 0x000fe20000410000 */
[----:B------:R-:W-:Y:S01]  /*2290*/  FMNMX.FTZ R2, R36, R11, !PT ;  /* 0x0000000b24027209 */ /* 0x000fe20007810000 */
[C---:B------:R-:W-:Y:S01]  /*22a0*/  FMUL.FTZ R77, R0.reuse, R54 ;  /* 0x00000036004d7220 */ /* 0x040fe20000410000 */
[C---:B------:R-:W-:Y:S01]  /*22b0*/  FMUL.FTZ R43, R0.reuse, R43 ;  /* 0x0000002b002b7220 */ /* 0x040fe20000410000 */
[----:B------:R-:W3:Y:S01]  /*22c0*/  MUFU.TANH R89, R89 ;  /* 0x0000005900597308 */ /* 0x000ee20000002400 */
[----:B----4-:R-:W-:Y:S01]  /*22d0*/  FSEL R33, R33, -INF , P3 ;  /* 0xff80000021217808 */ /* 0x010fe20001800000 */
[----:B------:R-:W-:Y:S01]  /*22e0*/  FMUL.FTZ R46, R0, R46 ;  /* 0x0000002e002e7220 */ /* 0x000fe20000410000 */
[----:B------:R-:W-:Y:S01]  /*22f0*/  ISETP.GT.AND P3, PT, R80, 0x21, PT ;  /* 0x000000215000780c */ /* 0x000fe20003f64270 */
[C---:B------:R-:W-:Y:S01]  /*2300*/  FMUL.FTZ R47, R0.reuse, R47 ;  /* 0x0000002f002f7220 */ /* 0x040fe20000410000 */
[----:B------:R-:W-:Y:S01]  /*2310*/  FMNMX.FTZ R2, R33, R2, !PT ;  /* 0x0000000221027209 */ /* 0x000fe20007810000 */
[C---:B------:R-:W-:Y:S01]  /*2320*/  FMUL.FTZ R50, R0.reuse, R50 ;  /* 0x0000003200327220 */ /* 0x040fe20000410000 */
[----:B------:R-:W-:Y:S01]  /*2330*/  FMUL.FTZ R51, R0, R51 ;  /* 0x0000003300337220 */ /* 0x000fe20000410000 */
[----:B------:R-:W4:Y:S01]  /*2340*/  MUFU.TANH R24, R24 ;  /* 0x0000001800187308 */ /* 0x000f220000002400 */
[----:B-1----:R-:W-:Y:S01]  /*2350*/  FSEL R31, R8, -INF , P4 ;  /* 0xff800000081f7808 */ /* 0x002fe20002000000 */
[----:B------:R-:W-:Y:S01]  /*2360*/  FMUL.FTZ R55, R0, R55 ;  /* 0x0000003700377220 */ /* 0x000fe20000410000 */
[----:B------:R-:W-:Y:S01]  /*2370*/  ISETP.GT.AND P4, PT, R80, 0x28, PT ;  /* 0x000000285000780c */ /* 0x000fe20003f84270 */
[C---:B------:R-:W-:Y:S01]  /*2380*/  FMUL.FTZ R58, R0.reuse, R58 ;  /* 0x0000003a003a7220 */ /* 0x040fe20000410000 */
[----:B------:R-:W-:Y:S01]  /*2390*/  FMNMX.FTZ R11, R31, R2, !PT ;  /* 0x000000021f0b7209 */ /* 0x000fe20007810000 */
[C---:B------:R-:W-:Y:S01]  /*23a0*/  FMUL.FTZ R59, R0.reuse, R59 ;  /* 0x0000003b003b7220 */ /* 0x040fe20000410000 */
[----:B------:R-:W-:Y:S01]  /*23b0*/  FMUL.FTZ R70, R0, R70 ;  /* 0x0000004600467220 */ /* 0x000fe20000410000 */
[----:B------:R-:W1:Y:S01]  /*23c0*/  MUFU.TANH R21, R21 ;  /* 0x0000001500157308 */ /* 0x000e620000002400 */
[----:B---3--:R-:W-:Y:S01]  /*23d0*/  FSEL R28, R89, -INF , P3 ;  /* 0xff800000591c7808 */ /* 0x008fe20001800000 */
[----:B------:R-:W-:Y:S01]  /*23e0*/  @UP0 ULDC UR4, c[0x0][0x44c] ;  /* 0x0001130000040ab9 */ /* 0x000fe20000000800 */
[----:B------:R-:W-:Y:S01]  /*23f0*/  ISETP.GT.AND P3, PT, R80, 0x29, PT ;  /* 0x000000295000780c */ /* 0x000fe20003f64270 */
[----:B------:R-:W-:Y:S01]  /*2400*/  UIMAD.WIDE.U32 UR4, UR41, UR4, URZ ;  /* 0x00000004290472a5 */ /* 0x000fe2000f8e003f */
[----:B------:R-:W-:-:S02]  /*2410*/  FMNMX.FTZ R11, R28, R11, !PT ;  /* 0x0000000b1c0b7209 */ /* 0x000fc40007810000 */
[----:B------:R-:W-:Y:S01]  /*2420*/  CS2R R88, SRZ ;  /* 0x0000000000587805 */ /* 0x000fe2000001ff00 */
[----:B------:R-:W3:Y:S01]  /*2430*/  MUFU.TANH R18, R18 ;  /* 0x0000001200127308 */ /* 0x000ee20000002400 */
[----:B----4-:R-:W-:Y:S02]  /*2440*/  FSEL R24, R24, -INF , P4 ;  /* 0xff80000018187808 */ /* 0x010fe40002000000 */
[----:B------:R-:W-:Y:S02]  /*2450*/  ISETP.GT.AND P4, PT, R80, 0x30, PT ;  /* 0x000000305000780c */ /* 0x000fe40003f84270 */
[----:B------:R-:W-:-:S03]  /*2460*/  FMNMX.FTZ R2, R24, R11, !PT ;  /* 0x0000000b18027209 */ /* 0x000fc60007810000 */
[----:B------:R-:W4:Y:S01]  /*2470*/  MUFU.TANH R9, R9 ;  /* 0x0000000900097308 */ /* 0x000f220000002400 */
[----:B-1----:R-:W-:Y:S02]  /*2480*/  FSEL R21, R21, -INF , P3 ;  /* 0xff80000015157808 */ /* 0x002fe40001800000 */
[----:B------:R-:W-:Y:S02]  /*2490*/  ISETP.GT.AND P3, PT, R80, 0x31, PT ;  /* 0x000000315000780c */ /* 0x000fe40003f64270 */
[----:B------:R-:W-:-:S03]  /*24a0*/  FMNMX.FTZ R11, R21, R2, !PT ;  /* 0x00000002150b7209 */ /* 0x000fc60007810000 */
[----:B------:R-:W1:Y:S01]  /*24b0*/  MUFU.TANH R14, R14 ;  /* 0x0000000e000e7308 */ /* 0x000e620000002400 */
[----:B---3--:R-:W-:Y:S02]  /*24c0*/  FSEL R18, R18, -INF , P4 ;  /* 0xff80000012127808 */ /* 0x008fe40002000000 */
[----:B------:R-:W-:Y:S02]  /*24d0*/  ISETP.GT.AND P4, PT, R80, 0x38, PT ;  /* 0x000000385000780c */ /* 0x000fe40003f84270 */
[----:B------:R-:W-:-:S03]  /*24e0*/  FMNMX.FTZ R2, R18, R11, !PT ;  /* 0x0000000b12027209 */ /* 0x000fc60007810000 */
        /* <DEDUP_REMOVED lines=18> */
[----:B------:R-:W-:Y:S02]  /*2610*/  CS2R R90, SRZ ;  /* 0x00000000005a7805 */ /* 0x000fe4000001ff00 */
[----:B------:R-:W-:Y:S02]  /*2620*/  ISETP.GT.AND P3, PT, R80, 0x49, PT ;  /* 0x000000495000780c */ /* 0x000fe40003f64270 */
[----:B------:R-:W-:Y:S01]  /*2630*/  FMNMX.FTZ R16, R2, R11, !PT ;  /* 0x0000000b02107209 */ /* 0x000fe20007810000 */
[----:B------:R-:W1:Y:S01]  /*2640*/  MUFU.TANH R15, R15 ;  /* 0x0000000f000f7308 */ /* 0x000e620000002400 */
[----:B---3--:R-:W-:Y:S02]  /*2650*/  FSEL R9, R23, -INF , P4 ;  /* 0xff80000017097808 */ /* 0x008fe40002000000 */
[----:B------:R-:W-:-:S02]  /*2660*/  ISETP.GT.AND P4, PT, R80, 0x50, PT ;  /* 0x000000505000780c */ /* 0x000fc40003f84270 */
        /* <DEDUP_REMOVED lines=10> */
[----:B---3--:R-:W-:Y:S01]  /*2710*/  FSEL R16, R61, -INF , P3 ;  /* 0xff8000003d107808 */ /* 0x008fe20001800000 */
[----:B------:R-:W-:Y:S01]  /*2720*/  FMUL.FTZ R61, R0, R63 ;  /* 0x0000003f003d7220 */ /* 0x000fe20000410000 */
[----:B------:R-:W-:Y:S01]  /*2730*/  ISETP.GT.AND P3, PT, R80, 0x59, PT ;  /* 0x000000595000780c */ /* 0x000fe20003f64270 */
[----:B------:R-:W-:Y:S01]  /*2740*/  FMUL.FTZ R63, R0, R83 ;  /* 0x00000053003f7220 */ /* 0x000fe20000410000 */
[----:B------:R-:W-:-:S03]  /*2750*/  FMNMX.FTZ R26, R16, R11, !PT ;  /* 0x0000000b101a7209 */ /* 0x000fc60007810000 */
[----:B------:R-:W3:Y:S01]  /*2760*/  MUFU.TANH R29, R29 ;  /* 0x0000001d001d7308 */ /* 0x000ee20000002400 */
[----:B----4-:R-:W-:Y:S01]  /*2770*/  FSEL R19, R60, -INF , P4 ;  /* 0xff8000003c137808 */ /* 0x010fe20002000000 */
[----:B------:R-:W-:Y:S01]  /*2780*/  FMUL.FTZ R60, R0, R62 ;  /* 0x0000003e003c7220 */ /* 0x000fe20000410000 */
[----:B------:R-:W-:Y:S01]  /*2790*/  ISETP.GT.AND P4, PT, R80, 0x60, PT ;  /* 0x000000605000780c */ /* 0x000fe20003f84270 */
[----:B------:R-:W-:-:S04]  /*27a0*/  FMUL.FTZ R62, R0, R79 ;  /* 0x0000004f003e7220 */ /* 0x000fc80000410000 */
[----:B------:R-:W4:Y:S01]  /*27b0*/  MUFU.TANH R64, R64 ;  /* 0x0000004000407308 */ /* 0x000f220000002400 */
[----:B-1----:R-:W-:Y:S02]  /*27c0*/  FSEL R23, R32, -INF , P3 ;  /* 0xff80000020177808 */ /* 0x002fe40001800000 */
[----:B------:R-:W-:Y:S02]  /*27d0*/  FMNMX.FTZ R32, R19, R26, !PT ;  /* 0x0000001a13207209 */ /* 0x000fe40007810000 */
[C---:B------:R-:W-:Y:S02]  /*27e0*/  ISETP.GT.AND P3, PT, R80.reuse, 0x61, PT ;  /* 0x000000615000780c */ /* 0x040fe40003f64270 */
[----:B------:R-:W-:Y:S01]  /*27f0*/  FMNMX.FTZ R11, R23, R32, !PT ;  /* 0x00000020170b7209 */ /* 0x000fe20007810000 */
[----:B------:R-:W1:Y:S01]  /*2800*/  MUFU.TANH R65, R65 ;  /* 0x0000004100417308 */ /* 0x000e620000002400 */
[----:B---3--:R-:W-:Y:S02]  /*2810*/  FSEL R26, R29, -INF , P4 ;  /* 0xff8000001d1a7808 */ /* 0x008fe40002000000 */
[----:B------:R-:W-:-:S02]  /*2820*/  ISETP.GT.AND P4, PT, R80, 0x68, PT ;  /* 0x000000685000780c */ /* 0x000fc40003f84270 */
[----:B------:R-:W-:-:S03]  /*2830*/  FMNMX.FTZ R34, R26, R11, !PT ;  /* 0x0000000b1a227209 */ /* 0x000fc60007810000 */
[----:B------:R-:W3:Y:S01]  /*2840*/  MUFU.TANH R68, R68 ;  /* 0x0000004400447308 */ /* 0x000ee20000002400 */
[----:B----4-:R-:W-:Y:S01]  /*2850*/  FSEL R29, R64, -INF , P3 ;  /* 0xff800000401d7808 */ /* 0x010fe20001800000 */
[----:B------:R-:W-:Y:S01]  /*2860*/  FMUL.FTZ R64, R0, R71 ;  /* 0x0000004700407220 */ /* 0x000fe20000410000 */
[----:B------:R-:W-:Y:S01]  /*2870*/  ISETP.GT.AND P3, PT, R80, 0x69, PT ;  /* 0x000000695000780c */ /* 0x000fe20003f64270 */
[----:B------:R-:W-:Y:S01]  /*2880*/  FMUL.FTZ R71, R0, R87 ;  /* 0x0000005700477220 */ /* 0x000fe20000410000 */
[----:B------:R-:W-:-:S03]  /*2890*/  FMNMX.FTZ R11, R29, R34, !PT ;  /* 0x000000221d0b7209 */ /* 0x000fc60007810000 */
[----:B------:R-:W4:Y:S01]  /*28a0*/  MUFU.TANH R69, R69 ;  /* 0x0000004500457308 */ /* 0x000f220000002400 */
[----:B-1----:R-:W-:Y:S01]  /*28b0*/  FSEL R32, R65, -INF , P4 ;  /* 0xff80000041207808 */ /* 0x002fe20002000000 */
[----:B------:R-:W-:Y:S01]  /*28c0*/  FMUL.FTZ R65, R0, R74 ;  /* 0x0000004a00417220 */ /* 0x000fe20000410000 */
[----:B------:R-:W-:Y:S02]  /*28d0*/  ISETP.GT.AND P4, PT, R80, 0x70, PT ;  /* 0x000000705000780c */ /* 0x000fe40003f84270 */
[----:B------:R-:W-:Y:S02]  /*28e0*/  FMNMX.FTZ R11, R32, R11, !PT ;  /* 0x0000000b200b7209 */ /* 0x000fe40007810000 */
[----:B--2---:R-:W-:Y:S01]  /*28f0*/  IADD3 R74, R3, -UR7, R10 ;  /* 0x80000007034a7c10 */ /* 0x004fe2000fffe00a */
[----:B------:R-:W1:Y:S01]  /*2900*/  MUFU.TANH R72, R72 ;  /* 0x0000004800487308 */ /* 0x000e620000002400 */
[----:B---3--:R-:W-:Y:S01]  /*2910*/  FSEL R34, R68, -INF , P3 ;  /* 0xff80000044227808 */ /* 0x008fe20001800000 */
[----:B------:R-:W-:Y:S01]  /*2920*/  FMUL.FTZ R68, R0, R75 ;  /* 0x0000004b00447220 */ /* 0x000fe20000410000 */
[----:B------:R-:W-:Y:S01]  /*2930*/  ISETP.GT.AND P3, PT, R80, 0x71, PT ;  /* 0x000000715000780c */ /* 0x000fe20003f64270 */
[----:B------:R-:W-:Y:S01]  /*2940*/  @UP0 ULDC UR7, c[0x0][0x450] ;  /* 0x0001140000070ab9 */ /* 0x000fe20000000800 */
[----:B------:R-:W-:Y:S01]  /*2950*/  FMNMX.FTZ R42, R34, R11, !PT ;  /* 0x0000000b222a7209 */ /* 0x000fe20007810000 */
[----:B------:R-:W-:Y:S01]  /*2960*/  @UP0 USHF.R.U32.HI UR41, URZ, UR7, UR5 ;  /* 0x000000073f290299 */ /* 0x000fe20008011605 */
[----:B------:R-:W-:Y:S01]  /*2970*/  VIMNMX R74, R41, R74, PT ;  /* 0x0000004a294a7248 */ /* 0x000fe20003fe0100 */
[----:B------:R-:W2:Y:S01]  /*2980*/  MUFU.TANH R73, R73 ;  /* 0x0000004900497308 */ /* 0x000ea20000002400 */
[----:B----4-:R-:W-:Y:S01]  /*2990*/  FSEL R37, R69, -INF , P4 ;  /* 0xff80000045257808 */ /* 0x010fe20002000000 */
[----:B------:R-:W-:Y:S01]  /*29a0*/  FMUL.FTZ R69, R0, R67 ;  /* 0x0000004300457220 */ /* 0x000fe20000410000 */
[----:B------:R-:W-:Y:S01]  /*29b0*/  ISETP.GT.AND P4, PT, R80, 0x78, PT ;  /* 0x000000785000780c */ /* 0x000fe20003f84270 */
[----:B------:R-:W-:Y:S01]  /*29c0*/  FMUL.FTZ R67, R0, R78 ;  /* 0x0000004e00437220 */ /* 0x000fe20000410000 */
[----:B------:R-:W-:Y:S01]  /*29d0*/  FMNMX.FTZ R42, R37, R42, !PT ;  /* 0x0000002a252a7209 */ /* 0x000fe20007810000 */
[----:B------:R-:W-:Y:S01]  /*29e0*/  UIADD3 UR6, UR6, UR41, URZ ;  /* 0x0000002906067290 */ /* 0x000fe2000fffe03f */
[----:B------:R-:W-:Y:S01]  /*29f0*/  ISETP.GT.AND P5, PT, R74, 0x8, PT ;  /* 0x000000084a00780c */ /* 0x000fe20003fa4270 */
[----:B------:R-:W3:Y:S01]  /*2a00*/  MUFU.TANH R76, R76 ;  /* 0x0000004c004c7308 */ /* 0x000ee20000002400 */
[----:B-1----:R-:W-:Y:S01]  /*2a10*/  FSEL R35, R72, -INF , P3 ;  /* 0xff80000048237808 */ /* 0x002fe20001800000 */
[----:B------:R-:W-:Y:S01]  /*2a20*/  FMUL.FTZ R72, R0, R66 ;  /* 0x0000004200487220 */ /* 0x000fe20000410000 */
[----:B------:R-:W-:Y:S01]  /*2a30*/  ISETP.GT.AND P3, PT, R80, 0x79, PT ;  /* 0x000000795000780c */ /* 0x000fe20003f64270 */
[----:B------:R-:W-:Y:S01]  /*2a40*/  FMUL.FTZ R66, R0, R82 ;  /* 0x0000005200427220 */ /* 0x000fe20000410000 */
[----:B------:R-:W-:Y:S01]  /*2a50*/  FMNMX.FTZ R54, R35, R42, !PT ;  /* 0x0000002a23367209 */ /* 0x000fe20007810000 */
[----:B------:R-:W-:-:S02]  /*2a60*/  USHF.R.S32.HI UR4, URZ, 0x1f, UR6 ;  /* 0x0000001f3f047899 */ /* 0x000fc40008011406 */
[----:B------:R-:W1:Y:S01]  /*2a70*/  MUFU.TANH R20, R20 ;  /* 0x0000001400147308 */ /* 0x000e620000002400 */
[----:B--2---:R-:W-:Y:S01]  /*2a80*/  FSEL R39, R73, -INF , P4 ;  /* 0xff80000049277808 */ /* 0x004fe20002000000 */
[----:B------:R-:W-:Y:S01]  /*2a90*/  FMUL.FTZ R73, R0, R86 ;  /* 0x0000005600497220 */ /* 0x000fe20000410000 */
[----:B------:R-:W-:Y:S01]  /*2aa0*/  ISETP.GT.AND P4, PT, R74, 0x1, PT ;  /* 0x000000014a00780c */ /* 0x000fe20003f84270 */
[----:B------:R-:W-:Y:S01]  /*2ab0*/  ULEA.HI UR4, UR4, UR6, URZ, 0x7 ;  /* 0x0000000604047291 */ /* 0x000fe2000f8f383f */
[----:B------:R-:W-:Y:S01]  /*2ac0*/  FMNMX.FTZ R11, R39, R54, !PT ;  /* 0x00000036270b7209 */ /* 0x000fe20007810000 */
[----:B------:R-:W-:Y:S02]  /*2ad0*/  UMOV UR5, URZ ;  /* 0x0000003f00057c82 */ /* 0x000fe40008000000 */
[----:B------:R-:W2:Y:S01]  /*2ae0*/  MUFU.TANH R22, R22 ;  /* 0x0000001600167308 */ /* 0x000ea20000002400 */
[----:B---3--:R-:W-:Y:S01]  /*2af0*/  FSEL R42, R76, -INF , P3 ;  /* 0xff8000004c2a7808 */ /* 0x008fe20001800000 */
[----:B------:R-:W-:-:S03]  /*2b00*/  USHF.R.S32.HI UR4, URZ, 0x7, UR4 ;  /* 0x000000073f047899 */ /* 0x000fc60008011404 */
[----:B------:R-:W-:Y:S01]  /*2b10*/  FMNMX.FTZ R11, R42, R11, !PT ;  /* 0x0000000b2a0b7209 */ /* 0x000fe20007810000 */
[----:B------:R-:W-:Y:S02]  /*2b20*/  UISETP.LT.AND UP1, UPT, UR38, UR4, UPT ;  /* 0x000000042600728c */ /* 0x000fe4000bf21270 */
[----:B------:R-:W3:Y:S02]  /*2b30*/  MUFU.TANH R25, R25 ;  /* 0x0000001900197308 */ /* 0x000ee40000002400 */
[----:B------:R-:W4:Y:S01]  /*2b40*/  SHFL.BFLY PT, R54, R11, 0x2, 0x1f ;  /* 0x0c401f000b367f89 */ /* 0x000f2200000e0000 */
[----:B------:R-:W-:-:S03]  /*2b50*/  USEL UR21, UR38, UR4, !UP1 ;  /* 0x0000000426157287 */ /* 0x000fc6000c800000 */
[----:B------:R-:W-:Y:S01]  /*2b60*/  UMOV UR4, URZ ;  /* 0x0000003f00047c82 */ /* 0x000fe20008000000 */
[----:B------:R-:W-:Y:S01]  /*2b70*/  UISETP.GE.AND UP1, UPT, UR46, UR21, UPT ;  /* 0x000000152e00728c */ /* 0x000fe2000bf26270 */
[----:B------:R-:W5:Y:S08]  /*2b80*/  MUFU.TANH R27, R27 ;  /* 0x0000001b001b7308 */ /* 0x000f700000002400 */
[----:B------:R-:W0:Y:S08]  /*2b90*/  MUFU.TANH R30, R30 ;  /* 0x0000001e001e7308 */ /* 0x000e300000002400 */
[----:B------:R-:W0:Y:S01]  /*2ba0*/  MUFU.TANH R40, R40 ;  /* 0x0000002800287308 */ /* 0x000e220000002400 */
[----:B----4-:R-:W-:-:S05]  /*2bb0*/  FMNMX.FTZ R54, R11, R54, !PT ;  /* 0x000000360b367209 */ /* 0x010fca0007810000 */
[----:B------:R-:W4:Y:S02]  /*2bc0*/  SHFL.BFLY PT, R11, R54, 0x1, 0x1f ;  /* 0x0c201f00360b7f89 */ /* 0x000f2400000e0000 */
[----:B------:R-:W0:Y:S08]  /*2bd0*/  MUFU.TANH R48, R48 ;  /* 0x0000003000307308 */ /* 0x000e300000002400 */
[----:B------:R-:W0:Y:S08]  /*2be0*/  MUFU.TANH R52, R52 ;  /* 0x0000003400347308 */ /* 0x000e300000002400 */
[----:B------:R-:W0:Y:S01]  /*2bf0*/  MUFU.TANH R57, R57 ;  /* 0x0000003900397308 */ /* 0x000e220000002400 */
[----:B----4-:R-:W-:Y:S01]  /*2c00*/  FMNMX.FTZ R11, R54, R11, !PT ;  /* 0x0000000b360b7209 */ /* 0x010fe20007810000 */
[----:B------:R-:W-:-:S06]  /*2c10*/  IMAD.U32 R54, RZ, RZ, UR10 ;  /* 0x0000000aff367e24 */ /* 0x000fcc000f8e00ff */
[----:B------:R-:W4:Y:S01]  /*2c20*/  MUFU.TANH R43, R43 ;  /* 0x0000002b002b7308 */ /* 0x000f220000002400 */
[C---:B------:R-:W-:Y:S01]  /*2c30*/  FSETP.NEU.FTZ.AND P3, PT, R11.reuse, -INF , PT ;  /* 0xff8000000b00780b */ /* 0x040fe20003f7d000 */
[----:B------:R-:W-:-:S05]  /*2c40*/  FFMA.FTZ R54, R11, R54, -8 ;  /* 0xc10000000b367423 */ /* 0x000fca0000010036 */
[----:B------:R-:W-:Y:S01]  /*2c50*/  FSEL R54, R54, RZ, P3 ;  /* 0x000000ff36367208 */ /* 0x000fe20001800000 */
[----:B------:R-:W4:Y:S01]  /*2c60*/  MUFU.TANH R46, R46 ;  /* 0x0000002e002e7308 */ /* 0x000f220000002400 */
[----:B------:R-:W-:-:S03]  /*2c70*/  ISETP.GT.AND P3, PT, R74, RZ, PT ;  /* 0x000000ff4a00720c */ /* 0x000fc60003f64270 */
[--C-:B------:R-:W-:Y:S01]  /*2c80*/  FFMA.FTZ R75, R56, UR10, -R54.reuse ;  /* 0x0000000a384b7c23 */ /* 0x100fe20008010836 */
[----:B-1----:R-:W-:Y:S01]  /*2c90*/  FSEL R41, R20, -INF , P3 ;  /* 0xff80000014297808 */ /* 0x002fe20001800000 */
[--C-:B------:R-:W-:Y:S01]  /*2ca0*/  FFMA.FTZ R10, R53, UR10, -R54.reuse ;  /* 0x0000000a350a7c23 */ /* 0x100fe20008010836 */
[----:B--2---:R-:W-:Y:S01]  /*2cb0*/  FSEL R56, R22, -INF , P4 ;  /* 0xff80000016387808 */ /* 0x004fe20002000000 */
[--C-:B------:R-:W-:Y:S01]  /*2cc0*/  FFMA.FTZ R20, R49, UR10, -R54.reuse ;  /* 0x0000000a31147c23 */ /* 0x100fe20008010836 */
[----:B------:R-:W-:Y:S01]  /*2cd0*/  ISETP.GT.AND P3, PT, R74, 0x9, PT ;  /* 0x000000094a00780c */ /* 0x000fe20003f64270 */
[----:B------:R-:W1:Y:S01]  /*2ce0*/  MUFU.TANH R47, R47 ;  /* 0x0000002f002f7308 */ /* 0x000e620000002400 */
[----:B---3--:R-:W-:Y:S01]  /*2cf0*/  FSEL R53, R25, -INF , P5 ;  /* 0xff80000019357808 */ /* 0x008fe20002800000 */
[--C-:B------:R-:W-:Y:S01]  /*2d00*/  FFMA.FTZ R25, R45, UR10, -R54.reuse ;  /* 0x0000000a2d197c23 */ /* 0x100fe20008010836 */
[----:B------:R-:W-:Y:S01]  /*2d10*/  FMNMX.FTZ R22, R41, R56, !PT ;  /* 0x0000003829167209 */ /* 0x000fe20007810000 */
[--C-:B------:R-:W-:Y:S01]  /*2d20*/  FFMA.FTZ R44, R44, UR10, -R54.reuse ;  /* 0x0000000a2c2c7c23 */ /* 0x100fe20008010836 */
[----:B------:R-:W-:Y:S01]  /*2d30*/  ISETP.GT.AND P4, PT, R74, 0x10, PT ;  /* 0x000000104a00780c */ /* 0x000fe20003f84270 */
[--C-:B------:R-:W-:Y:S01]  /*2d40*/  FFMA.FTZ R38, R38, UR10, -R54.reuse ;  /* 0x0000000a26267c23 */ /* 0x100fe20008010836 */
[----:B-----5:R-:W-:Y:S01]  /*2d50*/  FSEL R49, R27, -INF , P3 ;  /* 0xff8000001b317808 */ /* 0x020fe20001800000 */
[----:B------:R2:W-:Y:S01]  /*2d60*/  MUFU.EX2 R3, R75 ;  /* 0x0000004b00037308 */ /* 0x0005e20000000800 */
        /* <DEDUP_REMOVED lines=19> */
[--C-:B------:R-:W-:Y:S01]  /*2ea0*/  FFMA.FTZ R14, R14, UR10, -R54.reuse ;  /* 0x0000000a0e0e7c23 */ /* 0x100fe20008010836 */
[----:B------:R-:W-:Y:S01]  /*2eb0*/  ISETP.GT.AND P4, PT, R74, 0x20, PT ;  /* 0x000000204a00780c */ /* 0x000fe20003f84270 */
[--C-:B------:R-:W-:Y:S01]  /*2ec0*/  FFMA.FTZ R16, R16, UR10, -R54.reuse ;  /* 0x0000000a10107c23 */ /* 0x100fe20008010836 */
[----:B------:R-:W-:Y:S01]  /*2ed0*/  FSEL R52, R52, -INF , P3 ;  /* 0xff80000034347808 */ /* 0x000fe20001800000 */
[----:B------:R-:W5:Y:S01]  /*2ee0*/  MUFU.TANH R51, R51 ;  /* 0x0000003300337308 */ /* 0x000f620000002400 */
[----:B--2---:R-:W-:Y:S01]  /*2ef0*/  FMNMX.FTZ R75, R48, R27, !PT ;  /* 0x0000001b304b7209 */ /* 0x004fe20007810000 */
[--C-:B---3--:R-:W-:Y:S01]  /*2f00*/  FFMA.FTZ R44, R36, UR10, -R54.reuse ;  /* 0x0000000a242c7c23 */ /* 0x108fe20008010836 */
[----:B------:R-:W-:Y:S01]  /*2f10*/  ISETP.GT.AND P3, PT, R74, 0x21, PT ;  /* 0x000000214a00780c */ /* 0x000fe20003f64270 */
[----:B------:R-:W-:Y:S01]  /*2f20*/  FFMA.FTZ R42, R42, UR10, -R54 ;  /* 0x0000000a2a2a7c23 */ /* 0x000fe20008010836 */
[----:B------:R-:W-:-:S02]  /*2f30*/  FSEL R57, R57, -INF , P4 ;  /* 0xff80000039397808 */ /* 0x000fc40002000000 */
[----:B------:R-:W-:Y:S01]  /*2f40*/  FMNMX.FTZ R30, R52, R75, !PT ;  /* 0x0000004b341e7209 */ /* 0x000fe20007810000 */
[----:B------:R-:W2:Y:S01]  /*2f50*/  MUFU.TANH R77, R77 ;  /* 0x0000004d004d7308 */ /* 0x000ea20000002400 */
[C---:B------:R-:W-:Y:S02]  /*2f60*/  ISETP.GT.AND P4, PT, R74.reuse, 0x28, PT ;  /* 0x000000284a00780c */ /* 0x040fe40003f84270 */
[----:B----4-:R-:W-:Y:S02]  /*2f70*/  FSEL R43, R43, -INF , P3 ;  /* 0xff8000002b2b7808 */ /* 0x010fe40001800000 */
[----:B------:R-:W-:Y:S02]  /*2f80*/  FMNMX.FTZ R36, R57, R30, !PT ;  /* 0x0000001e39247209 */ /* 0x000fe40007810000 */
[----:B------:R-:W-:Y:S01]  /*2f90*/  ISETP.GT.AND P3, PT, R74, 0x29, PT ;  /* 0x000000294a00780c */ /* 0x000fe20003f64270 */
[----:B------:R-:W3:Y:S01]  /*2fa0*/  MUFU.TANH R55, R55 ;  /* 0x0000003700377308 */ /* 0x000ee20000002400 */
[----:B------:R-:W-:-:S02]  /*2fb0*/  FSEL R46, R46, -INF , P4 ;  /* 0xff8000002e2e7808 */ /* 0x000fc40002000000 */
[----:B------:R-:W-:Y:S02]  /*2fc0*/  FMNMX.FTZ R75, R43, R36, !PT ;  /* 0x000000242b4b7209 */ /* 0x000fe40007810000 */
[----:B------:R-:W-:Y:S02]  /*2fd0*/  ISETP.GT.AND P4, PT, R74, 0x30, PT ;  /* 0x000000304a00780c */ /* 0x000fe40003f84270 */
[----:B-1----:R-:W-:Y:S01]  /*2fe0*/  FSEL R47, R47, -INF , P3 ;  /* 0xff8000002f2f7808 */ /* 0x002fe20001800000 */
[----:B------:R-:W1:Y:S01]  /*2ff0*/  MUFU.TANH R58, R58 ;  /* 0x0000003a003a7308 */ /* 0x000e620000002400 */
[----:B------:R-:W-:Y:S02]  /*3000*/  FMNMX.FTZ R36, R46, R75, !PT ;  /* 0x0000004b2e247209 */ /* 0x000fe40007810000 */
[----:B------:R-:W-:Y:S02]  /*3010*/  ISETP.GT.AND P3, PT, R74, 0x31, PT ;  /* 0x000000314a00780c */ /* 0x000fe40003f64270 */
[----:B0-----:R-:W-:-:S02]  /*3020*/  FSEL R50, R50, -INF , P4 ;  /* 0xff80000032327808 */ /* 0x001fc40002000000 */
[----:B------:R-:W-:Y:S01]  /*3030*/  FMNMX.FTZ R75, R47, R36, !PT ;  /* 0x000000242f4b7209 */ /* 0x000fe20007810000 */
[----:B------:R-:W0:Y:S01]  /*3040*/  MUFU.TANH R59, R59 ;  /* 0x0000003b003b7308 */ /* 0x000e220000002400 */
[----:B------:R-:W-:Y:S02]  /*3050*/  ISETP.GT.AND P4, PT, R74, 0x38, PT ;  /* 0x000000384a00780c */ /* 0x000fe40003f84270 */
[----:B-----5:R-:W-:Y:S02]  /*3060*/  FSEL R51, R51, -INF , P3 ;  /* 0xff80000033337808 */ /* 0x020fe40001800000 */
[----:B------:R-:W-:Y:S02]  /*3070*/  FMNMX.FTZ R36, R50, R75, !PT ;  /* 0x0000004b32247209 */ /* 0x000fe40007810000 */
[----:B------:R-:W-:Y:S01]  /*3080*/  ISETP.GT.AND P3, PT, R74, 0x39, PT ;  /* 0x000000394a00780c */ /* 0x000fe20003f64270 */
[----:B------:R-:W4:Y:S01]  /*3090*/  MUFU.TANH R60, R60 ;  /* 0x0000003c003c7308 */ /* 0x000f220000002400 */
[----:B--2---:R-:W-:-:S02]  /*30a0*/  FSEL R77, R77, -INF , P4 ;  /* 0xff8000004d4d7808 */ /* 0x004fc40002000000 */
[----:B------:R-:W-:Y:S02]  /*30b0*/  FMNMX.FTZ R36, R51, R36, !PT ;  /* 0x0000002433247209 */ /* 0x000fe40007810000 */
[C---:B------:R-:W-:Y:S02]  /*30c0*/  ISETP.GT.AND P4, PT, R74.reuse, 0x40, PT ;  /* 0x000000404a00780c */ /* 0x040fe40003f84270 */
[----:B---3--:R-:W-:Y:S01]  /*30d0*/  FSEL R55, R55, -INF , P3 ;  /* 0xff80000037377808 */ /* 0x008fe20001800000 */
[----:B------:R-:W2:Y:S01]  /*30e0*/  MUFU.TANH R61, R61 ;  /* 0x0000003d003d7308 */ /* 0x000ea20000002400 */
[----:B------:R-:W-:Y:S02]  /*30f0*/  FMNMX.FTZ R36, R77, R36, !PT ;  /* 0x000000244d247209 */ /* 0x000fe40007810000 */
[----:B------:R-:W-:Y:S02]  /*3100*/  ISETP.GT.AND P3, PT, R74, 0x41, PT ;  /* 0x000000414a00780c */ /* 0x000fe40003f64270 */
[----:B-1----:R-:W-:-:S02]  /*3110*/  FSEL R58, R58, -INF , P4 ;  /* 0xff8000003a3a7808 */ /* 0x002fc40002000000 */
[----:B------:R-:W-:Y:S01]  /*3120*/  FMNMX.FTZ R75, R55, R36, !PT ;  /* 0x00000024374b7209 */ /* 0x000fe20007810000 */
[----:B------:R-:W1:Y:S01]  /*3130*/  MUFU.TANH R72, R72 ;  /* 0x0000004800487308 */ /* 0x000e620000002400 */
[----:B------:R-:W-:Y:S02]  /*3140*/  ISETP.GT.AND P4, PT, R74, 0x48, PT ;  /* 0x000000484a00780c */ /* 0x000fe40003f84270 */
[----:B0-----:R-:W-:Y:S02]  /*3150*/  FSEL R59, R59, -INF , P3 ;  /* 0xff8000003b3b7808 */ /* 0x001fe40001800000 */
[----:B------:R-:W-:Y:S02]  /*3160*/  FMNMX.FTZ R36, R58, R75, !PT ;  /* 0x0000004b3a247209 */ /* 0x000fe40007810000 */
[----:B------:R-:W-:Y:S01]  /*3170*/  ISETP.GT.AND P3, PT, R74, 0x49, PT ;  /* 0x000000494a00780c */ /* 0x000fe20003f64270 */
[----:B------:R-:W0:Y:S01]  /*3180*/  MUFU.TANH R69, R69 ;  /* 0x0000004500457308 */ /* 0x000e220000002400 */
[----:B----4-:R-:W-:-:S02]  /*3190*/  FSEL R60, R60, -INF , P4 ;  /* 0xff8000003c3c7808 */ /* 0x010fc40002000000 */
[----:B------:R-:W-:Y:S02]  /*31a0*/  FMNMX.FTZ R75, R59, R36, !PT ;  /* 0x000000243b4b7209 */ /* 0x000fe40007810000 */
[----:B------:R-:W-:Y:S02]  /*31b0*/  ISETP.GT.AND P4, PT, R74, 0x50, PT ;  /* 0x000000504a00780c */ /* 0x000fe40003f84270 */
[----:B--2---:R-:W-:Y:S01]  /*31c0*/  FSEL R61, R61, -INF , P3 ;  /* 0xff8000003d3d7808 */ /* 0x004fe20001800000 */
        /* <DEDUP_REMOVED lines=11> */
[----:B--2---:R-:W-:-:S02]  /*3280*/  FSEL R70, R70, -INF , P4 ;  /* 0xff80000046467808 */ /* 0x004fc40002000000 */
[----:B------:R-:W-:Y:S02]  /*3290*/  FMNMX.FTZ R75, R69, R36, !PT ;  /* 0x00000024454b7209 */ /* 0x000fe40007810000 */
[----:B------:R-:W-:Y:S02]  /*32a0*/  ISETP.GT.AND P4, PT, R74, 0x60, PT ;  /* 0x000000604a00780c */ /* 0x000fe40003f84270 */
[----:B------:R-:W-:Y:S01]  /*32b0*/  FMNMX.FTZ R75, R70, R75, !PT ;  /* 0x0000004b464b7209 */ /* 0x000fe20007810000 */
[----:B------:R-:W2:Y:S01]  /*32c0*/  MUFU.TANH R68, R68 ;  /* 0x0000004400447308 */ /* 0x000ea20000002400 */
[----:B-1----:R-:W-:Y:S02]  /*32d0*/  FSEL R64, R64, -INF , P3 ;  /* 0xff80000040407808 */ /* 0x002fe40001800000 */
[----:B------:R-:W-:Y:S02]  /*32e0*/  ISETP.GT.AND P3, PT, R74, 0x61, PT ;  /* 0x000000614a00780c */ /* 0x000fe40003f64270 */
[----:B------:R-:W-:-:S03]  /*32f0*/  FMNMX.FTZ R36, R64, R75, !PT ;  /* 0x0000004b40247209 */ /* 0x000fc60007810000 */
[----:B------:R-:W1:Y:S01]  /*3300*/  MUFU.TANH R67, R67 ;  /* 0x0000004300437308 */ /* 0x000e620000002400 */
[----:B0-----:R-:W-:Y:S02]  /*3310*/  FSEL R65, R65, -INF , P4 ;  /* 0xff80000041417808 */ /* 0x001fe40002000000 */
[----:B------:R-:W-:Y:S02]  /*3320*/  ISETP.GT.AND P4, PT, R74, 0x68, PT ;  /* 0x000000684a00780c */ /* 0x000fe40003f84270 */
[----:B------:R-:W-:-:S03]  /*3330*/  FMNMX.FTZ R75, R65, R36, !PT ;  /* 0x00000024414b7209 */ /* 0x000fc60007810000 */
[----:B------:R-:W0:Y:S01]  /*3340*/  MUFU.TANH R62, R62 ;  /* 0x0000003e003e7308 */ /* 0x000e220000002400 */
[----:B--2---:R-:W-:Y:S02]  /*3350*/  FSEL R68, R68, -INF , P3 ;  /* 0xff80000044447808 */ /* 0x004fe40001800000 */
[----:B------:R-:W-:Y:S02]  /*3360*/  ISETP.GT.AND P3, PT, R74, 0x69, PT ;  /* 0x000000694a00780c */ /* 0x000fe40003f64270 */
[----:B------:R-:W-:Y:S01]  /*3370*/  FMNMX.FTZ R36, R68, R75, !PT ;  /* 0x0000004b44247209 */ /* 0x000fe20007810000 */
[--C-:B------:R-:W-:Y:S01]  /*3380*/  FFMA.FTZ R75, R12, UR10, -R54.reuse ;  /* 0x0000000a0c4b7c23 */ /* 0x100fe20008010836 */
[----:B------:R-:W-:Y:S01]  /*3390*/  FFMA.FTZ R12, R8, UR10, -R54 ;  /* 0x0000000a080c7c23 */ /* 0x000fe20008010836 */
[----:B------:R-:W2:Y:S01]  /*33a0*/  MUFU.TANH R66, R66 ;  /* 0x0000004200427308 */ /* 0x000ea20000002400 */
[----:B-1----:R-:W-:Y:S02]  /*33b0*/  FSEL R67, R67, -INF , P4 ;  /* 0xff80000043437808 */ /* 0x002fe40002000000 */
[----:B------:R-:W-:-:S02]  /*33c0*/  ISETP.GT.AND P4, PT, R74, 0x70, PT ;  /* 0x000000704a00780c */ /* 0x000fc40003f84270 */
        /* <DEDUP_REMOVED lines=9> */
[----:B------:R-:W2:Y:S01]  /*3460*/  MUFU.TANH R71, R71 ;  /* 0x0000004700477308 */ /* 0x000ea20000002400 */
[----:B-1----:R-:W-:Y:S02]  /*3470*/  FSEL R63, R63, -INF , P3 ;  /* 0xff8000003f3f7808 */ /* 0x002fe40001800000 */
[----:B------:R-:W-:Y:S02]  /*3480*/  ISETP.GT.AND P3, PT, R74, 0x79, PT ;  /* 0x000000794a00780c */ /* 0x000fe40003f64270 */
[----:B------:R-:W-:-:S03]  /*3490*/  FMNMX.FTZ R8, R63, R8, !PT ;  /* 0x000000083f087209 */ /* 0x000fc60007810000 */
[----:B------:R-:W-:Y:S01]  /*34a0*/  MUFU.EX2 R30, R44 ;  /* 0x0000002c001e7308 */ /* 0x000fe20000000800 */
[----:B0-----:R-:W-:-:S04]  /*34b0*/  FSEL R73, R73, -INF , P4 ;  /* 0xff80000049497808 */ /* 0x001fc80002000000 */
[----:B------:R-:W-:-:S03]  /*34c0*/  FMNMX.FTZ R79, R73, R8, !PT ;  /* 0x00000008494f7209 */ /* 0x000fc60007810000 */
[----:B------:R0:W-:Y:S01]  /*34d0*/  MUFU.EX2 R27, R38 ;  /* 0x00000026001b7308 */ /* 0x0001e20000000800 */
[----:B--2---:R-:W-:Y:S01]  /*34e0*/  FSEL R36, R71, -INF , P3 ;  /* 0xff80000047247808 */ /* 0x004fe20001800000 */
[--C-:B------:R-:W-:Y:S01]  /*34f0*/  FFMA.FTZ R71, R2, UR10, -R54.reuse ;  /* 0x0000000a02477c23 */ /* 0x100fe20008010836 */
[--C-:B------:R-:W-:Y:S01]  /*3500*/  FFMA.FTZ R2, R9, UR10, -R54.reuse ;  /* 0x0000000a09027c23 */ /* 0x100fe20008010836 */
[--C-:B------:R-:W-:Y:S01]  /*3510*/  FFMA.FTZ R9, R13, UR10, -R54.reuse ;  /* 0x0000000a0d097c23 */ /* 0x100fe20008010836 */
[----:B------:R-:W-:Y:S01]  /*3520*/  FMNMX.FTZ R79, R36, R79, !PT ;  /* 0x0000004f244f7209 */ /* 0x000fe20007810000 */
[--C-:B------:R-:W-:Y:S01]  /*3530*/  FFMA.FTZ R13, R15, UR10, -R54.reuse ;  /* 0x0000000a0f0d7c23 */ /* 0x100fe20008010836 */
[--C-:B------:R-:W-:Y:S01]  /*3540*/  FFMA.FTZ R15, R19, UR10, -R54.reuse ;  /* 0x0000000a130f7c23 */ /* 0x100fe20008010836 */
[--C-:B------:R-:W-:Y:S01]  /*3550*/  FFMA.FTZ R19, R26, UR10, -R54.reuse ;  /* 0x0000000a1a137c23 */ /* 0x100fe20008010836 */
[--C-:B------:R-:W-:Y:S01]  /*3560*/  FFMA.FTZ R26, R29, UR10, -R54.reuse ;  /* 0x0000000a1d1a7c23 */ /* 0x100fe20008010836 */
[----:B------:R-:W1:Y:S01]  /*3570*/  SHFL.BFLY PT, R8, R79, 0x2, 0x1f ;  /* 0x0c401f004f087f89 */ /* 0x000e6200000e0000 */
[----:B------:R-:W-:Y:S01]  /*3580*/  FFMA.FTZ R29, R37, UR10, -R54 ;  /* 0x0000000a251d7c23 */ /* 0x000fe20008010836 */
[----:B------:R-:W-:-:S02]  /*3590*/  IMAD.U32 R37, RZ, RZ, UR10 ;  /* 0x0000000aff257e24 */ /* 0x000fc4000f8e00ff */
[--C-:B0-----:R-:W-:Y:S01]  /*35a0*/  FFMA.FTZ R38, R23, UR10, -R54.reuse ;  /* 0x0000000a17267c23 */ /* 0x101fe20008010836 */
[--C-:B------:R-:W-:Y:S01]  /*35b0*/  FFMA.FTZ R23, R32, UR10, -R54.reuse ;  /* 0x0000000a20177c23 */ /* 0x100fe20008010836 */
[----:B------:R-:W-:Y:S01]  /*35c0*/  MUFU.EX2 R10, R10 ;  /* 0x0000000a000a7308 */ /* 0x000fe20000000800 */
[--C-:B------:R-:W-:Y:S01]  /*35d0*/  FFMA.FTZ R32, R34, UR10, -R54.reuse ;  /* 0x0000000a22207c23 */ /* 0x100fe20008010836 */
[--C-:B------:R-:W-:Y:S01]  /*35e0*/  FFMA.FTZ R34, R35, UR10, -R54.reuse ;  /* 0x0000000a23227c23 */ /* 0x100fe20008010836 */
[----:B------:R-:W-:-:S05]  /*35f0*/  FFMA.FTZ R35, R39, UR10, -R54 ;  /* 0x0000000a27237c23 */ /* 0x000fca0008010836 */
[----:B------:R-:W-:Y:S08]  /*3600*/  MUFU.EX2 R20, R20 ;  /* 0x0000001400147308 */ /* 0x000ff00000000800 */
[----:B------:R-:W0:Y:S01]  /*3610*/  MUFU.EX2 R25, R25 ;  /* 0x0000001900197308 */ /* 0x000e220000000800 */
[----:B-1----:R-:W-:-:S05]  /*3620*/  FMNMX.FTZ R44, R79, R8, !PT ;  /* 0x000000084f2c7209 */ /* 0x002fca0007810000 */
[----:B------:R-:W1:Y:S02]  /*3630*/  SHFL.BFLY PT, R79, R44, 0x1, 0x1f ;  /* 0x0c201f002c4f7f89 */ /* 0x000e6400000e0000 */
[----:B------:R-:W2:Y:S08]  /*3640*/  MUFU.EX2 R33, R33 ;  /* 0x0000002100217308 */ /* 0x000eb00000000800 */
[----:B------:R-:W-:Y:S01]  /*3650*/  MUFU.EX2 R31, R31 ;  /* 0x0000001f001f7308 */ /* 0x000fe20000000800 */
[----:B0-----:R-:W-:-:S04]  /*3660*/  F2FP.SATFINITE.E4M3.F32.PACK_AB_MERGE_C R148, R25, R20, RZ ;  /* 0x000000141994723e */ /* 0x001fc800048070ff */
[----:B------:R-:W-:-:S03]  /*3670*/  F2FP.SATFINITE.E4M3.F32.PACK_AB_MERGE_C R148, R10, R3, R148 ;  /* 0x000000030a94723e */ /* 0x000fc60004807094 */
[----:B------:R-:W-:Y:S01]  /*3680*/  MUFU.EX2 R28, R28 ;  /* 0x0000001c001c7308 */ /* 0x000fe20000000800 */
[----:B--2---:R-:W-:-:S04]  /*3690*/  F2FP.SATFINITE.E4M3.F32.PACK_AB_MERGE_C R150, R33, R30, RZ ;  /* 0x0000001e2196723e */ /* 0x004fc800048070ff */
[----:B------:R-:W-:Y:S02]  /*36a0*/  F2FP.SATFINITE.E4M3.F32.PACK_AB_MERGE_C R150, R27, R22, R150 ;  /* 0x000000161b96723e */ /* 0x000fe40004807096 */
[----:B-1----:R-:W-:Y:S01]  /*36b0*/  FMNMX.FTZ R8, R44, R79, !PT ;  /* 0x0000004f2c087209 */ /* 0x002fe20007810000 */
[----:B------:R-:W-:Y:S03]  /*36c0*/  MUFU.EX2 R24, R24 ;  /* 0x0000001800187308 */ /* 0x000fe60000000800 */
[C---:B------:R-:W-:Y:S01]  /*36d0*/  FSETP.NEU.FTZ.AND P3, PT, R8.reuse, -INF , PT ;  /* 0xff8000000800780b */ /* 0x040fe20003f7d000 */
[----:B------:R-:W-:-:S04]  /*36e0*/  FFMA.FTZ R37, R8, R37, -8 ;  /* 0xc100000008257423 */ /* 0x000fc80000010025 */
        /* <DEDUP_REMOVED lines=10> */
[----:B------:R-:W-:Y:S01]  /*3790*/  FFMA.FTZ R74, R55, UR10, -R76 ;  /* 0x0000000a374a7c23 */ /* 0x000fe2000801084c */
[----:B------:R-:W-:Y:S01]  /*37a0*/  FADD.FTZ R55, R3, R10 ;  /* 0x0000000a03377221 */ /* 0x000fe20000010000 */
[--C-:B------:R-:W-:Y:S01]  /*37b0*/  FFMA.FTZ R49, R47, UR10, -R76.reuse ;  /* 0x0000000a2f317c23 */ /* 0x100fe2000801084c */
[--C-:B------:R-:W-:Y:S01]  /*37c0*/  FFMA.FTZ R45, R48, UR10, -R76.reuse ;  /* 0x0000000a302d7c23 */ /* 0x100fe2000801084c */
[--C-:B------:R-:W-:Y:S01]  /*37d0*/  FFMA.FTZ R47, R50, UR10, -R76.reuse ;  /* 0x0000000a322f7c23 */ /* 0x100fe2000801084c */
[--C-:B------:R-:W-:Y:S01]  /*37e0*/  FFMA.FTZ R50, R51, UR10, -R76.reuse ;  /* 0x0000000a33327c23 */ /* 0x100fe2000801084c */
[--C-:B------:R-:W-:Y:S01]  /*37f0*/  FFMA.FTZ R51, R58, UR10, -R76.reuse ;  /* 0x0000000a3a337c23 */ /* 0x100fe2000801084c */
[----:B------:R-:W0:Y:S01]  /*3800*/  MUFU.EX2 R44, R44 ;  /* 0x0000002c002c7308 */ /* 0x000e220000000800 */
[----:B------:R-:W-:Y:S01]  /*3810*/  FADD.FTZ R78, R20, R55 ;  /* 0x00000037144e7221 */ /* 0x000fe20000010000 */
[--C-:B------:R-:W-:Y:S01]  /*3820*/  FFMA.FTZ R48, R57, UR10, -R76.reuse ;  /* 0x0000000a39307c23 */ /* 0x100fe2000801084c */
[--C-:B------:R-:W-:Y:S01]  /*3830*/  FFMA.FTZ R52, R52, UR10, -R76.reuse ;  /* 0x0000000a34347c23 */ /* 0x100fe2000801084c */
[--C-:B------:R-:W-:Y:S01]  /*3840*/  FFMA.FTZ R57, R60, UR10, -R76.reuse ;  /* 0x0000000a3c397c23 */ /* 0x100fe2000801084c */
[--C-:B------:R-:W-:Y:S01]  /*3850*/  FFMA.FTZ R60, R61, UR10, -R76.reuse ;  /* 0x0000000a3d3c7c23 */ /* 0x100fe2000801084c */
[----:B------:R-:W-:Y:S01]  /*3860*/  FFMA.FTZ R56, R59, UR10, -R76 ;  /* 0x0000000a3b387c23 */ /* 0x000fe2000801084c */
[----:B------:R-:W-:Y:S01]  /*3870*/  FADD.FTZ R61, R25, R78 ;  /* 0x0000004e193d7221 */ /* 0x000fe20000010000 */
[----:B------:R-:W1:Y:S01]  /*3880*/  MUFU.EX2 R39, R39 ;  /* 0x0000002700277308 */ /* 0x000e620000000800 */
[--C-:B------:R-:W-:Y:S01]  /*3890*/  FFMA.FTZ R55, R72, UR10, -R76.reuse ;  /* 0x0000000a48377c23 */ /* 0x100fe2000801084c */
[--C-:B------:R-:W-:Y:S01]  /*38a0*/  FFMA.FTZ R43, R43, UR10, -R76.reuse ;  /* 0x0000000a2b2b7c23 */ /* 0x100fe2000801084c */
[----:B------:R-:W-:Y:S01]  /*38b0*/  FADD.FTZ R78, R22, R61 ;  /* 0x0000003d164e7221 */ /* 0x000fe20000010000 */
[--C-:B------:R-:W-:Y:S01]  /*38c0*/  FFMA.FTZ R53, R77, UR10, -R76.reuse ;  /* 0x0000000a4d357c23 */ /* 0x100fe2000801084c */
[--C-:B------:R-:W-:Y:S01]  /*38d0*/  FFMA.FTZ R46, R46, UR10, -R76.reuse ;  /* 0x0000000a2e2e7c23 */ /* 0x100fe2000801084c */
[----:B------:R-:W-:Y:S01]  /*38e0*/  FFMA.FTZ R69, R69, UR10, -R76 ;  /* 0x0000000a45457c23 */ /* 0x000fe2000801084c */
[----:B------:R-:W-:Y:S01]  /*38f0*/  FADD.FTZ R77, R27, R78 ;  /* 0x0000004e1b4d7221 */ /* 0x000fe20000010000 */
[----:B------:R-:W2:Y:S01]  /*3900*/  MUFU.EX2 R54, R54 ;  /* 0x0000003600367308 */ /* 0x000ea20000000800 */
[----:B0-----:R-:W-:Y:S01]  /*3910*/  FADD.FTZ R58, R37, R44 ;  /* 0x0000002c253a7221 */ /* 0x001fe20000010000 */
[--C-:B------:R-:W-:Y:S01]  /*3920*/  FFMA.FTZ R64, R64, UR10, -R76.reuse ;  /* 0x0000000a40407c23 */ /* 0x100fe2000801084c */
[----:B------:R-:W-:Y:S01]  /*3930*/  FADD.FTZ R78, R30, R77 ;  /* 0x0000004d1e4e7221 */ /* 0x000fe20000010000 */
[----:B------:R-:W-:Y:S01]  /*3940*/  F2FP.SATFINITE.E4M3.F32.PACK_AB_MERGE_C R144, R21, R24, RZ ;  /* 0x000000181590723e */ /* 0x000fe200048070ff */
[--C-:B------:R-:W-:Y:S01]  /*3950*/  FFMA.FTZ R70, R70, UR10, -R76.reuse ;  /* 0x0000000a46467c23 */ /* 0x100fe2000801084c */
[----:B------:R-:W-:Y:S01]  /*3960*/  FFMA.FTZ R65, R65, UR10, -R76 ;  /* 0x0000000a41417c23 */ /* 0x000fe2000801084c */
[----:B------:R-:W-:Y:S01]  /*3970*/  FADD.FTZ R78, R33, R78 ;  /* 0x0000004e214e7221 */ /* 0x000fe20000010000 */
[----:B------:R-:W0:Y:S01]  /*3980*/  MUFU.EX2 R41, R41 ;  /* 0x0000002900297308 */ /* 0x000e220000000800 */
[----:B-1----:R-:W-:Y:S01]  /*3990*/  FADD.FTZ R59, R39, R58 ;  /* 0x0000003a273b7221 */ /* 0x002fe20000010000 */
[----:B------:R-:W-:-:S02]  /*39a0*/  IMAD.U32 R58, RZ, RZ, UR39 ;  /* 0x00000027ff3a7e24 */ /* 0x000fc4000f8e00ff */
[--C-:B------:R-:W-:Y:S01]  /*39b0*/  FFMA.FTZ R68, R68, UR10, -R76.reuse ;  /* 0x0000000a44447c23 */ /* 0x100fe2000801084c */
[--C-:B------:R-:W-:Y:S01]  /*39c0*/  FFMA.FTZ R67, R67, UR10, -R76.reuse ;  /* 0x0000000a43437c23 */ /* 0x100fe2000801084c */
[--C-:B------:R-:W-:Y:S01]  /*39d0*/  FFMA.FTZ R62, R62, UR10, -R76.reuse ;  /* 0x0000000a3e3e7c23 */ /* 0x100fe2000801084c */
[----:B------:R-:W-:Y:S02]  /*39e0*/  @!P1 VIADD R58, R58, 0x17040 ;  /* 0x000170403a3a9836 */ /* 0x000fe40000000000 */
[--C-:B------:R-:W-:Y:S01]  /*39f0*/  FFMA.FTZ R66, R66, UR10, -R76.reuse ;  /* 0x0000000a42427c23 */ /* 0x100fe2000801084c */
[----:B------:R-:W1:Y:S01]  /*3a00*/  MUFU.EX2 R40, R40 ;  /* 0x0000002800287308 */ /* 0x000e620000000800 */
[----:B--2---:R-:W-:Y:S01]  /*3a10*/  FADD.FTZ R72, R54, R59 ;  /* 0x0000003b36487221 */ /* 0x004fe20000010000 */
[----:B------:R-:W-:Y:S01]  /*3a20*/  FFMA.FTZ R63, R63, UR10, -R76 ;  /* 0x0000000a3f3f7c23 */ /* 0x000fe2000801084c */
[----:B------:R-:W-:Y:S01]  /*3a30*/  @!P1 PRMT R59, RZ, 0x654, R58 ;  /* 0x00000654ff3b9816 */ /* 0x000fe2000000003a */
[--C-:B------:R-:W-:Y:S01]  /*3a40*/  FFMA.FTZ R73, R73, UR10, -R76.reuse ;  /* 0x0000000a49497c23 */ /* 0x100fe2000801084c */
[----:B------:R-:W-:Y:S01]  /*3a50*/  FFMA.FTZ R36, R36, UR10, -R76 ;  /* 0x0000000a24247c23 */ /* 0x000fe2000801084c */
[----:B------:R-:W-:Y:S01]  /*3a60*/  F2FP.SATFINITE.E4M3.F32.PACK_AB_MERGE_C R39, R54, R39, RZ ;  /* 0x000000273627723e */ /* 0x000fe200048070ff */
[----:B------:R2:W-:Y:S01]  /*3a70*/  @!P1 SYNCS.ARRIVE.TRANS64.RED.A1T0 RZ, [R59+URZ], RZ ;  /* 0x000000ff3bff99a7 */ /* 0x0005e2000810043f */
[----:B------:R-:W2:Y:S01]  /*3a80*/  MUFU.EX2 R45, R45 ;  /* 0x0000002d002d7308 */ /* 0x000ea20000000800 */
[----:B0-----:R-:W-:Y:S01]  /*3a90*/  FADD.FTZ R61, R41, R72 ;  /* 0x00000048293d7221 */ /* 0x001fe20000010000 */
[----:B------:R-:W-:-:S02]  /*3aa0*/  F2FP.SATFINITE.E4M3.F32.PACK_AB_MERGE_C R144, R28, R31, R144 ;  /* 0x0000001f1c90723e */ /* 0x000fc40004807090 */
[----:B------:R-:W-:-:S04]  /*3ab0*/  F2FP.SATFINITE.E4M3.F32.PACK_AB_MERGE_C R149, R44, R37, R39 ;  /* 0x000000252c95723e */ /* 0x000fc80004807027 */
[----:B------:R-:W0:Y:S01]  /*3ac0*/  MUFU.EX2 R52, R52 ;  /* 0x0000003400347308 */ /* 0x000e220000000800 */
[----:B-1----:R-:W-:Y:S01]  /*3ad0*/  FADD.FTZ R72, R40, R61 ;  /* 0x0000003d28487221 */ /* 0x002fe20000010000 */
[----:B------:R-:W-:-:S04]  /*3ae0*/  FADD.FTZ R61, R31, R78 ;  /* 0x0000004e1f3d7221 */ /* 0x000fc80000010000 */
[----:B------:R-:W-:Y:S02]  /*3af0*/  FADD.FTZ R61, R28, R61 ;  /* 0x0000003d1c3d7221 */ /* 0x000fe40000010000 */
[----:B------:R-:W1:Y:S01]  /*3b00*/  MUFU.EX2 R48, R48 ;  /* 0x0000003000307308 */ /* 0x000e620000000800 */
[----:B--2---:R-:W-:Y:S01]  /*3b10*/  FADD.FTZ R59, R45, R72 ;  /* 0x000000482d3b7221 */ /* 0x004fe20000010000 */
[----:B------:R-:W-:-:S06]  /*3b20*/  FADD.FTZ R78, R24, R61 ;  /* 0x0000003d184e7221 */ /* 0x000fcc0000010000 */
        /* <DEDUP_REMOVED lines=10> */
[----:B------:R-:W-:Y:S08]  /*3bd0*/  MUFU.EX2 R17, R17 ;  /* 0x0000001100117308 */ /* 0x000ff00000000800 */
[----:B------:R-:W0:Y:S01]  /*3be0*/  MUFU.EX2 R47, R47 ;  /* 0x0000002f002f7308 */ /* 0x000e220000000800 */
[C---:B-1----:R-:W-:Y:S01]  /*3bf0*/  FADD.FTZ R72, R49.reuse, R72 ;  /* 0x0000004831487221 */ /* 0x042fe20000010000 */
[----:B------:R-:W-:-:S04]  /*3c00*/  F2FP.SATFINITE.E4M3.F32.PACK_AB_MERGE_C R46, R49, R46, RZ ;  /* 0x0000002e312e723e */ /* 0x000fc800048070ff */
[----:B------:R-:W-:Y:S02]  /*3c10*/  F2FP.SATFINITE.E4M3.F32.PACK_AB_MERGE_C R145, R43, R48, R46 ;  /* 0x000000302b91723e */ /* 0x000fe4000480702e */
[----:B------:R-:W-:Y:S08]  /*3c20*/  MUFU.EX2 R14, R14 ;  /* 0x0000000e000e7308 */ /* 0x000ff00000000800 */
[----:B------:R-:W1:Y:S01]  /*3c30*/  MUFU.EX2 R50, R50 ;  /* 0x0000003200327308 */ /* 0x000e620000000800 */
[----:B0-----:R-:W-:-:S07]  /*3c40*/  FADD.FTZ R61, R47, R72 ;  /* 0x000000482f3d7221 */ /* 0x001fce0000010000 */
[----:B------:R-:W0:Y:S08]  /*3c50*/  MUFU.EX2 R75, R75 ;  /* 0x0000004b004b7308 */ /* 0x000e300000000800 */
[----:B------:R2:W-:Y:S01]  /*3c60*/  MUFU.EX2 R58, R69 ;  /* 0x00000045003a7308 */ /* 0x0005e20000000800 */
[----:B-1----:R-:W-:-:S07]  /*3c70*/  FADD.FTZ R20, R50, R61 ;  /* 0x0000003d32147221 */ /* 0x002fce0000010000 */
[----:B------:R-:W1:Y:S01]  /*3c80*/  MUFU.EX2 R53, R53 ;  /* 0x0000003500357308 */ /* 0x000e620000000800 */
[----:B--2---:R-:W-:Y:S01]  /*3c90*/  FADD.FTZ R69, R21, R78 ;  /* 0x0000004e15457221 */ /* 0x004fe20000010000 */
[----:B0-----:R-:W-:-:S03]  /*3ca0*/  F2FP.SATFINITE.E4M3.F32.PACK_AB_MERGE_C R146, R75, R14, RZ ;  /* 0x0000000e4b92723e */ /* 0x001fc600048070ff */
[----:B------:R-:W-:Y:S01]  /*3cb0*/  FADD.FTZ R78, R18, R69 ;  /* 0x00000045124e7221 */ /* 0x000fe20000010000 */
[C---:B------:R-:W-:Y:S02]  /*3cc0*/  F2FP.SATFINITE.E4M3.F32.PACK_AB_MERGE_C R146, R17.reuse, R18, R146 ;  /* 0x000000121192723e */ /* 0x040fe40004807092 */
[----:B------:R-:W-:Y:S01]  /*3cd0*/  MUFU.EX2 R12, R12 ;  /* 0x0000000c000c7308 */ /* 0x000fe20000000800 */
[----:B------:R-:W-:-:S07]  /*3ce0*/  FADD.FTZ R69, R17, R78 ;  /* 0x0000004e11457221 */ /* 0x000fce0000010000 */
[----:B------:R-:W0:Y:S01]  /*3cf0*/  MUFU.EX2 R74, R74 ;  /* 0x0000004a004a7308 */ /* 0x000e220000000800 */
[----:B-1----:R-:W-:-:S07]  /*3d00*/  FADD.FTZ R21, R53, R20 ;  /* 0x0000001435157221 */ /* 0x002fce0000010000 */
[----:B------:R-:W-:Y:S08]  /*3d10*/  MUFU.EX2 R71, R71 ;  /* 0x0000004700477308 */ /* 0x000ff00000000800 */
[----:B------:R-:W1:Y:S01]  /*3d20*/  MUFU.EX2 R51, R51 ;  /* 0x0000003300337308 */ /* 0x000e620000000800 */
[----:B0-----:R-:W-:-:S04]  /*3d30*/  F2FP.SATFINITE.E4M3.F32.PACK_AB_MERGE_C R53, R74, R53, RZ ;  /* 0x000000354a35723e */ /* 0x001fc800048070ff */
[----:B------:R-:W-:-:S03]  /*3d40*/  F2FP.SATFINITE.E4M3.F32.PACK_AB_MERGE_C R147, R50, R47, R53 ;  /* 0x0000002f3293723e */ /* 0x000fc60004807035 */
[----:B------:R-:W0:Y:S08]  /*3d50*/  MUFU.EX2 R2, R2 ;  /* 0x0000000200027308 */ /* 0x000e300000000800 */
[----:B------:R2:W-:Y:S08]  /*3d60*/  MUFU.EX2 R59, R64 ;  /* 0x00000040003b7308 */ /* 0x0005f00000000800 */
[----:B------:R-:W3:Y:S01]  /*3d70*/  MUFU.EX2 R56, R56 ;  /* 0x0000003800387308 */ /* 0x000ee20000000800 */
[----:B--2---:R-:W-:Y:S01]  /*3d80*/  FADD.FTZ R64, R14, R69 ;  /* 0x000000450e407221 */ /* 0x004fe20000010000 */
[----:B------:R-:W-:-:S03]  /*3d90*/  FADD.FTZ R14, R74, R21 ;  /* 0x000000154a0e7221 */ /* 0x000fc60000010000 */
[----:B------:R-:W-:Y:S01]  /*3da0*/  FADD.FTZ R25, R75, R64 ;  /* 0x000000404b197221 */ /* 0x000fe20000010000 */
[----:B-1----:R-:W-:Y:S02]  /*3db0*/  FADD.FTZ R3, R51, R14 ;  /* 0x0000000e33037221 */ /* 0x002fe40000010000 */
[----:B------:R-:W1:Y:S01]  /*3dc0*/  MUFU.EX2 R9, R9 ;  /* 0x0000000900097308 */ /* 0x000e620000000800 */
[----:B------:R-:W-:-:S04]  /*3dd0*/  FADD.FTZ R20, R12, R25 ;  /* 0x000000190c147221 */ /* 0x000fc80000010000 */
[----:B------:R-:W-:-:S03]  /*3de0*/  FADD.FTZ R21, R71, R20 ;  /* 0x0000001447157221 */ /* 0x000fc60000010000 */
[----:B------:R-:W2:Y:S01]  /*3df0*/  MUFU.EX2 R57, R57 ;  /* 0x0000003900397308 */ /* 0x000ea20000000800 */
[----:B0-----:R-:W-:Y:S01]  /*3e00*/  FADD.FTZ R14, R2, R21 ;  /* 0x00000015020e7221 */ /* 0x001fe20000010000 */
[----:B---3--:R-:W-:-:S06]  /*3e10*/  FADD.FTZ R10, R56, R3 ;  /* 0x00000003380a7221 */ /* 0x008fcc0000010000 */
[----:B------:R-:W-:Y:S01]  /*3e20*/  MUFU.EX2 R15, R15 ;  /* 0x0000000f000f7308 */ /* 0x000fe20000000800 */
[C---:B-1----:R-:W-:Y:S01]  /*3e30*/  FADD.FTZ R14, R9.reuse, R14 ;  /* 0x0000000e090e7221 */ /* 0x042fe20000010000 */
[----:B------:R-:W-:-:S04]  /*3e40*/  F2FP.SATFINITE.E4M3.F32.PACK_AB_MERGE_C R140, R9, R2, RZ ;  /* 0x00000002098c723e */ /* 0x000fc800048070ff */
[----:B------:R-:W-:Y:S02]  /*3e50*/  F2FP.SATFINITE.E4M3.F32.PACK_AB_MERGE_C R140, R71, R12, R140 ;  /* 0x0000000c478c723e */ /* 0x000fe4000480708c */
[----:B------:R-:W0:Y:S01]  /*3e60*/  MUFU.EX2 R38, R38 ;  /* 0x0000002600267308 */ /* 0x000e220000000800 */
[----:B--2---:R-:W-:-:S07]  /*3e70*/  FADD.FTZ R3, R57, R10 ;  /* 0x0000000a39037221 */ /* 0x004fce0000010000 */
[----:B------:R-:W1:Y:S08]  /*3e80*/  MUFU.EX2 R13, R13 ;  /* 0x0000000d000d7308 */ /* 0x000e700000000800 */
[----:B------:R-:W2:Y:S01]  /*3e90*/  MUFU.EX2 R60, R60 ;  /* 0x0000003c003c7308 */ /* 0x000ea20000000800 */
[----:B0-----:R-:W-:-:S07]  /*3ea0*/  F2FP.SATFINITE.E4M3.F32.PACK_AB_MERGE_C R10, R38, R15, RZ ;  /* 0x0000000f260a723e */ /* 0x001fce00048070ff */
[----:B------:R-:W0:Y:S01]  /*3eb0*/  MUFU.EX2 R16, R16 ;  /* 0x0000001000107308 */ /* 0x000e220000000800 */
[----:B-1----:R-:W-:-:S07]  /*3ec0*/  FADD.FTZ R9, R13, R14 ;  /* 0x0000000e0d097221 */ /* 0x002fce0000010000 */
[----:B------:R-:W1:Y:S01]  /*3ed0*/  MUFU.EX2 R55, R55 ;  /* 0x0000003700377308 */ /* 0x000e620000000800 */
[C---:B--2---:R-:W-:Y:S01]  /*3ee0*/  FADD.FTZ R2, R60.reuse, R3 ;  /* 0x000000033c027221 */ /* 0x044fe20000010000 */
[----:B------:R-:W-:-:S04]  /*3ef0*/  F2FP.SATFINITE.E4M3.F32.PACK_AB_MERGE_C R57, R60, R57, RZ ;  /* 0x000000393c39723e */ /* 0x000fc800048070ff */
[----:B------:R-:W-:Y:S02]  /*3f00*/  F2FP.SATFINITE.E4M3.F32.PACK_AB_MERGE_C R141, R56, R51, R57 ;  /* 0x00000033388d723e */ /* 0x000fe40004807039 */
[----:B------:R-:W2:Y:S01]  /*3f10*/  MUFU.EX2 R70, R70 ;  /* 0x0000004600467308 */ /* 0x000ea20000000800 */
[C---:B0-----:R-:W-:Y:S01]  /*3f20*/  F2FP.SATFINITE.E4M3.F32.PACK_AB_MERGE_C R142, R16.reuse, R13, R10 ;  /* 0x0000000d108e723e */ /* 0x041fe2000480700a */
[----:B------:R-:W-:-:S04]  /*3f30*/  FADD.FTZ R16, R16, R9 ;  /* 0x0000000910107221 */ /* 0x000fc80000010000 */
[----:B------:R-:W-:Y:S02]  /*3f40*/  FADD.FTZ R15, R15, R16 ;  /* 0x000000100f0f7221 */ /* 0x000fe40000010000 */
[----:B------:R-:W-:Y:S01]  /*3f50*/  MUFU.EX2 R23, R23 ;  /* 0x0000001700177308 */ /* 0x000fe20000000800 */
[----:B-1----:R-:W-:Y:S01]  /*3f60*/  FADD.FTZ R3, R55, R2 ;  /* 0x0000000237037221 */ /* 0x002fe20000010000 */
[----:B------:R-:W-:-:S03]  /*3f70*/  FADD.FTZ R38, R38, R15 ;  /* 0x0000000f26267221 */ /* 0x000fc60000010000 */
[----:B------:R-:W-:-:S03]  /*3f80*/  FADD.FTZ R3, R58, R3 ;  /* 0x000000033a037221 */ /* 0x000fc60000010000 */
[----:B------:R-:W0:Y:S01]  /*3f90*/  MUFU.EX2 R32, R32 ;  /* 0x0000002000207308 */ /* 0x000e220000000800 */
[----:B--2---:R-:W-:-:S04]  /*3fa0*/  FADD.FTZ R2, R70, R3 ;  /* 0x0000000346027221 */ /* 0x004fc80000010000 */
[C---:B------:R-:W-:Y:S01]  /*3fb0*/  FADD.FTZ R2, R59.reuse, R2 ;  /* 0x000000023b027221 */ /* 0x040fe20000010000 */
[----:B------:R-:W-:Y:S02]  /*3fc0*/  F2FP.SATFINITE.E4M3.F32.PACK_AB_MERGE_C R59, R59, R70, RZ ;  /* 0x000000463b3b723e */ /* 0x000fe400048070ff */
[----:B------:R-:W1:Y:S02]  /*3fd0*/  MUFU.EX2 R19, R19 ;  /* 0x0000001300137308 */ /* 0x000e640000000800 */
[----:B------:R-:W-:-:S06]  /*3fe0*/  F2FP.SATFINITE.E4M3.F32.PACK_AB_MERGE_C R143, R58, R55, R59 ;  /* 0x000000373a8f723e */ /* 0x000fcc000480703b */
[----:B------:R-:W2:Y:S01]  /*3ff0*/  MUFU.EX2 R26, R26 ;  /* 0x0000001a001a7308 */ /* 0x000ea20000000800 */
[----:B0-----:R-:W-:-:S07]  /*4000*/  F2FP.SATFINITE.E4M3.F32.PACK_AB_MERGE_C R9, R32, R23, RZ ;  /* 0x000000172009723e */ /* 0x001fce00048070ff */
[----:B------:R-:W0:Y:S01]  /*4010*/  MUFU.EX2 R65, R65 ;  /* 0x0000004100417308 */ /* 0x000e220000000800 */
[----:B-1----:R-:W-:-:S07]  /*4020*/  FADD.FTZ R3, R19, R38 ;  /* 0x0000002613037221 */ /* 0x002fce0000010000 */
[----:B------:R-:W1:Y:S01]  /*4030*/  MUFU.EX2 R68, R68 ;  /* 0x0000004400447308 */ /* 0x000e620000000800 */
[C---:B--2---:R-:W-:Y:S01]  /*4040*/  F2FP.SATFINITE.E4M3.F32.PACK_AB_MERGE_C R136, R26.reuse, R19, R9 ;  /* 0x000000131a88723e */ /* 0x044fe20004807009 */
[----:B------:R-:W-:-:S04]  /*4050*/  FADD.FTZ R26, R26, R3 ;  /* 0x000000031a1a7221 */ /* 0x000fc80000010000 */
[----:B------:R-:W-:Y:S02]  /*4060*/  FADD.FTZ R23, R23, R26 ;  /* 0x0000001a17177221 */ /* 0x000fe40000010000 */
[----:B------:R-:W2:Y:S01]  /*4070*/  MUFU.EX2 R67, R67 ;  /* 0x0000004300437308 */ /* 0x000ea20000000800 */
[----:B0-----:R-:W-:Y:S01]  /*4080*/  FADD.FTZ R3, R65, R2 ;  /* 0x0000000241037221 */ /* 0x001fe20000010000 */
[----:B------:R-:W-:-:S06]  /*4090*/  FADD.FTZ R32, R32, R23 ;  /* 0x0000001720207221 */ /* 0x000fcc0000010000 */
[----:B------:R-:W-:Y:S01]  /*40a0*/  MUFU.EX2 R35, R35 ;  /* 0x0000002300237308 */ /* 0x000fe20000000800 */
[----:B-1----:R-:W-:-:S07]  /*40b0*/  FADD.FTZ R2, R68, R3 ;  /* 0x0000000344027221 */ /* 0x002fce0000010000 */
[----:B------:R-:W0:Y:S01]  /*40c0*/  MUFU.EX2 R42, R42 ;  /* 0x0000002a002a7308 */ /* 0x000e220000000800 */
[----:B--2---:R-:W-:-:S07]  /*40d0*/  FADD.FTZ R3, R67, R2 ;  /* 0x0000000243037221 */ /* 0x004fce0000010000 */
        /* <DEDUP_REMOVED lines=54> */
.L_x_10469:
[----:B------:R-:W-:-:S04]  /*4440*/  UISETP.NE.AND UP1, UPT, UR7, 0x1, UPT ;  /* 0x000000010700788c */ /* 0x000fc8000bf25270 */
[----:B------:R-:W-:-:S04]  /*4450*/  USEL UR5, URZ, 0x1, UP1 ;  /* 0x000000013f057887 */ /* 0x000fc80008800000 */
[----:B------:R-:W-:Y:S01]  /*4460*/  ULOP3.LUT UR5, UR6, UR5, URZ, 0x3c, !UPT ;  /* 0x0000000506057292 */ /* 0x000fe2000f8e3c3f */
[----:B------:R-:W-:Y:S11]  /*4470*/  @!P0 BRA `(.L_x_10460) ;  /* 0x0000000000048947 */ /* 0x000ff60003800000 */
[----:B------:R-:W-:Y:S01]  /*4480*/  BPT.TRAP 0x1 ;  /* 0x000000040000795c */ /* 0x000fe20000300000 */
.L_x_10460:
        /* <DEDUP_REMOVED lines=9> */
.L_x_10461:
[----:B-1----:R-:W-:Y:S05]  /*4520*/  @P3 BRA `(.L_x_10462) ;  /* 0x0000000000083947 */ /* 0x002fea0003800000 */
[----:B------:R-:W1:Y:S02]  /*4530*/  SYNCS.PHASECHK.TRANS64.TRYWAIT P3, [UR26+0x17030], R8 ;  /* 0x01703008ff0075a7 */ /* 0x000e64000806015a */
[----:B-1----:R-:W-:Y:S05]  /*4540*/  @!P3 BRA `(.L_x_10463) ;  /* 0x000000b00028b947 */ /* 0x002fea0003800000 */
.L_x_10462:
        /* <DEDUP_REMOVED lines=19> */
.L_x_10464:
[----:B------:R-:W-:Y:S01]  /*4680*/  ULEA UR14, UR7, UR39, 0x3 ;  /* 0x00000027070e7291 */ /* 0x000fe2000f8e183f */
[----:B01----:R-:W-:-:S05]  /*4690*/  IMAD.U32 R8, RZ, RZ, UR6 ;  /* 0x00000006ff087e24 */ /* 0x003fca000f8e00ff */
[----:B------:R-:W-:-:S04]  /*46a0*/  SHF.L.U32 R8, R8, 0x1f, RZ ;  /* 0x0000001f08087819 */ /* 0x000fc800000006ff */
[----:B------:R0:W1:Y:S01]  /*46b0*/  SYNCS.PHASECHK.TRANS64.TRYWAIT P3, [UR14+0x17050], R8 ;  /* 0x01705008ff0075a7 */ /* 0x000062000806014e */
[----:B------:R-:W-:Y:S05]  /*46c0*/  @!P0 BRA `(.L_x_10465) ;  /* 0x0000000000048947 */ /* 0x000fea0003800000 */
[----:B------:R-:W-:Y:S01]  /*46d0*/  BPT.TRAP 0x1 ;  /* 0x000000040000795c */ /* 0x000fe20000300000 */
.L_x_10465:
        /* <DEDUP_REMOVED lines=61> */
[----:B------:R-:W1:Y:S02]  /*4ab0*/  SYNCS.PHASECHK.TRANS64.TRYWAIT P3, [UR14+0x17050], R8 ;  /* 0x01705008ff0075a7 */ /* 0x000e64000806014e */
[----:B-1----:R-:W-:Y:S05]  /*4ac0*/  @!P3 BRA `(.L_x_10467) ;  /* 0x000000a800e0b947 */ /* 0x002fea0003800000 */
.L_x_10466:
[----:B------:R-:W-:Y:S01]  /*4ad0*/  @UP0 ULDC UR6, c[0x0][0x44c] ;  /* 0x0001130000060ab9 */ /* 0x000fe20000000800 */
[----:B-1----:R-:W-:Y:S02]  /*4ae0*/  IMAD.MOV.U32 R41, RZ, RZ, R6 ;  /* 0x000000ffff297224 */ /* 0x002fe400078e0006 */
[----:B0-----:R-:W-:Y:S01]  /*4af0*/  FMUL.FTZ R8, R0, R54 ;  /* 0x0000003600087220 */ /* 0x001fe20000410000 */
[----:B------:R-:W-:Y:S01]  /*4b00*/  @P2 IMAD.HI.U32 R42, R6, UR6, RZ ;  /* 0x00000006062a2c27 */ /* 0x000fe2000f8e00ff */
[----:B------:R-:W-:-:S03]  /*4b10*/  @UP0 ULDC UR6, c[0x0][0x450] ;  /* 0x0001140000060ab9 */ /* 0x000fc60000000800 */
[C---:B------:R-:W-:Y:S01]  /*4b20*/  FMUL.FTZ R43, R0.reuse, R56 ;  /* 0x00000038002b7220 */ /* 0x040fe20000410000 */
[C---:B------:R-:W-:Y:S01]  /*4b30*/  FMUL.FTZ R45, R0.reuse, R57 ;  /* 0x00000039002d7220 */ /* 0x040fe20000410000 */
[----:B------:R-:W-:Y:S01]  /*4b40*/  IMAD.MOV.U32 R46, RZ, RZ, -0x2 ;  /* 0xfffffffeff2e7424 */ /* 0x000fe200078e00ff */
[----:B------:R-:W-:Y:S01]  /*4b50*/  @P2 SHF.R.U32.HI R41, RZ, UR6, R42 ;  /* 0x00000006ff292c19 */ /* 0x000fe2000801162a */
[----:B------:R-:W-:Y:S01]  /*4b60*/  UMOV UR6, 0xffffff80 ;  /* 0xffffff8000067882 */ /* 0x000fe20000000000 */
[----:B------:R-:W-:Y:S01]  /*4b70*/  IMAD.U32 R47, RZ, RZ, UR24 ;  /* 0x00000018ff2f7e24 */ /* 0x000fe2000f8e00ff */
[----:B------:R-:W-:Y:S01]  /*4b80*/  UIMAD UR6, UR46, UR6, 0x1 ;  /* 0x000000012e0674a4 */ /* 0x000fe2000f8e0206 */
[----:B------:R-:W0:Y:S01]  /*4b90*/  MUFU.TANH R43, R43 ;  /* 0x0000002b002b7308 */ /* 0x000e220000002400 */
[----:B------:R-:W1:Y:S01]  /*4ba0*/  SHFL.IDX PT, R49, R41, RZ, 0x1c1f ;  /* 0x001c1fff29317589 */ /* 0x000e6200000e0000 */
[C---:B------:R-:W-:Y:S01]  /*4bb0*/  FMUL.FTZ R51, R0.reuse, R61 ;  /* 0x0000003d00337220 */ /* 0x040fe20000410000 */
[C---:B------:R-:W-:Y:S01]  /*4bc0*/  FMUL.FTZ R44, R0.reuse, R58 ;  /* 0x0000003a002c7220 */ /* 0x040fe20000410000 */
[----:B------:R-:W-:Y:S01]  /*4bd0*/  FMUL.FTZ R53, R0, R65 ;  /* 0x0000004100357220 */ /* 0x000fe20000410000 */
[----:B------:R-:W-:-:S02]  /*4be0*/  IMAD R46, R7, R46, UR6 ;  /* 0x00000006072e7e24 */ /* 0x000fc4000f8e022e */
[C---:B------:R-:W-:Y:S01]  /*4bf0*/  FMUL.FTZ R42, R0.reuse, R55 ;  /* 0x00000037002a7220 */ /* 0x040fe20000410000 */
[C---:B------:R-:W-:Y:S01]  /*4c00*/  FMUL.FTZ R55, R0.reuse, R69 ;  /* 0x0000004500377220 */ /* 0x040fe20000410000 */
[----:B------:R-:W2:Y:S01]  /*4c10*/  MUFU.TANH R45, R45 ;  /* 0x0000002d002d7308 */ /* 0x000ea20000002400 */
[----:B------:R-:W-:Y:S02]  /*4c20*/  IMAD R46, R47, UR37, R46 ;  /* 0x000000252f2e7c24 */ /* 0x000fe4000f8e022e */
[C---:B------:R-:W-:Y:S01]  /*4c30*/  FMUL.FTZ R57, R0.reuse, R72 ;  /* 0x0000004800397220 */ /* 0x040fe20000410000 */
[C---:B------:R-:W-:Y:S01]  /*4c40*/  FMUL.FTZ R47, R0.reuse, R59 ;  /* 0x0000003b002f7220 */ /* 0x040fe20000410000 */
[C---:B------:R-:W-:Y:S01]  /*4c50*/  FMUL.FTZ R59, R0.reuse, R77 ;  /* 0x0000004d003b7220 */ /* 0x040fe20000410000 */
[C---:B------:R-:W-:Y:S01]  /*4c60*/  FMUL.FTZ R84, R0.reuse, R84 ;  /* 0x0000005400547220 */ /* 0x040fe20000410000 */
[C---:B------:R-:W-:Y:S01]  /*4c70*/  FMUL.FTZ R85, R0.reuse, R85 ;  /* 0x0000005500557220 */ /* 0x040fe20000410000 */
[----:B------:R-:W-:Y:S01]  /*4c80*/  UIADD3 UR6, UR39, 0x400, URZ ;  /* 0x0000040027067890 */ /* 0x000fe2000fffe03f */
[----:B------:R-:W-:Y:S01]  /*4c90*/  MUFU.TANH R51, R51 ;  /* 0x0000003300337308 */ /* 0x000fe20000002400 */
[----:B------:R-:W3:Y:S01]  /*4ca0*/  SHFL.IDX PT, R77, R41, 0x1, 0x1c1f ;  /* 0x003c1f00294d7f89 */ /* 0x000ee200000e0000 */
[----:B------:R-:W-:Y:S01]  /*4cb0*/  WARPGROUP.ARRIVE ;  /* 0x00000000000079c5 */ /* 0x000fe20000000000 */
[----:B------:R-:W-:Y:S01]  /*4cc0*/  USHF.R.U32.HI UR6, URZ, 0x4, UR6 ;  /* 0x000000043f067899 */ /* 0x000fe20008011606 */
[C---:B------:R-:W-:Y:S01]  /*4cd0*/  FMUL.FTZ R63, R0.reuse, R63 ;  /* 0x0000003f003f7220 */ /* 0x040fe20000410000 */
[----:B------:R-:W-:Y:S01]  /*4ce0*/  UMOV UR10, UR23 ;  /* 0x00000017000a7c82 */ /* 0x000fe20008000000 */
[C---:B------:R-:W-:Y:S01]  /*4cf0*/  FMUL.FTZ R69, R0.reuse, R74 ;  /* 0x0000004a00457220 */ /* 0x040fe20000410000 */
[----:B------:R-:W-:Y:S01]  /*4d00*/  ULOP3.LUT UR6, UR6, 0x3fff, URZ, 0xc0, !UPT ;  /* 0x00003fff06067892 */ /* 0x000fe2000f8ec03f */
[----:B------:R-:W-:Y:S01]  /*4d10*/  MUFU.TANH R53, R53 ;  /* 0x0000003500357308 */ /* 0x000fe20000002400 */
[----:B-1----:R-:W-:Y:S01]  /*4d20*/  IADD3 R48, R49, -UR25, R46 ;  /* 0x8000001931307c10 */ /* 0x002fe2000fffe02e */
[C---:B------:R-:W-:Y:S01]  /*4d30*/  FMUL.FTZ R49, R0.reuse, R60 ;  /* 0x0000003c00317220 */ /* 0x040fe20000410000 */
[----:B------:R-:W-:Y:S01]  /*4d40*/  ULOP3.LUT UR6, UR6, 0x10000, URZ, 0xfc, !UPT ;  /* 0x0001000006067892 */ /* 0x000fe2000f8efc3f */
[----:B------:R-:W-:Y:S01]  /*4d50*/  FMUL.FTZ R74, R0, R83 ;  /* 0x00000053004a7220 */ /* 0x000fe20000410000 */
[----:B------:R-:W-:-:S02]  /*4d60*/  ISETP.GT.AND P3, PT, R48, RZ, PT ;  /* 0x000000ff3000720c */ /* 0x000fc40003f64270 */
[C---:B------:R-:W-:Y:S01]  /*4d70*/  ISETP.GT.AND P4, PT, R48.reuse, 0x1, PT ;  /* 0x000000013000780c */ /* 0x040fe20003f84270 */
[----:B------:R-:W1:Y:S01]  /*4d80*/  MUFU.TANH R49, R49 ;  /* 0x0000003100317308 */ /* 0x000e620000002400 */
[----:B------:R-:W-:Y:S01]  /*4d90*/  FSEL R50, R11, -INF , P3 ;  /* 0xff8000000b327808 */ /* 0x000fe20001800000 */
[----:B------:R-:W-:Y:S01]  /*4da0*/  UIMAD UR11, UR7, 0x300, UR6 ;  /* 0x00000300070b78a4 */ /* 0x000fe2000f8e0206 */
[----:B------:R-:W-:Y:S02]  /*4db0*/  ISETP.GT.AND P3, PT, R48, 0x8, PT ;  /* 0x000000083000780c */ /* 0x000fe40003f64270 */
[----:B------:R-:W-:Y:S01]  /*4dc0*/  FSEL R12, R12, -INF , P4 ;  /* 0xff8000000c0c7808 */ /* 0x000fe20002000000 */
[----:B------:R-:W-:Y:S01]  /*4dd0*/  UMOV UR7, 0x40000040 ;  /* 0x4000004000077882 */ /* 0x000fe20000000000 */
[----:B------:R-:W-:Y:S01]  /*4de0*/  FMNMX.FTZ R11, R50, R9, !PT ;  /* 0x00000009320b7209 */ /* 0x000fe20007810000 */
[----:B------:R-:W-:Y:S01]  /*4df0*/  MUFU.TANH R55, R55 ;  /* 0x0000003700377308 */ /* 0x000fe20000002400 */
[----:B------:R-:W-:Y:S01]  /*4e00*/  ISETP.GT.AND P4, PT, R48, 0x9, PT ;  /* 0x000000093000780c */ /* 0x000fe20003f84270 */
[----:B------:R-:W-:Y:S01]  /*4e10*/  UMOV UR6, UR11 ;  /* 0x0000000b00067c82 */ /* 0x000fe20008000000 */
[----:B------:R-:W-:Y:S01]  /*4e20*/  FSEL R15, R15, -INF , P3 ;  /* 0xff8000000f0f7808 */ /* 0x000fe20001800000 */
[----:B------:R-:W-:Y:S01]  /*4e30*/  QGMMA.64x96x32.F32.E4M3.E4M3 R88, R148, gdesc[UR4], R88, gsb0 ;  /* 0x0160000494587df3 */ /* 0x000fe20008000858 */
[----:B------:R-:W-:Y:S01]  /*4e40*/  FMNMX.FTZ R52, R12, R11, !PT ;  /* 0x0000000b0c347209 */ /* 0x000fe20007810000 */
[----:B------:R-:W-:Y:S01]  /*4e50*/  UIADD3 UR6, UR11, 0x2, URZ ;  /* 0x000000020b067890 */ /* 0x000fe2000fffe03f */
[----:B------:R-:W-:Y:S01]  /*4e60*/  ISETP.GT.AND P3, PT, R48, 0x10, PT ;  /* 0x000000103000780c */ /* 0x000fe20003f64270 */
[----:B------:R-:W-:Y:S01]  /*4e70*/  MUFU.TANH R57, R57 ;  /* 0x0000003900397308 */ /* 0x000fe20000002400 */
[----:B------:R-:W-:Y:S01]  /*4e80*/  FSEL R16, R16, -INF , P4 ;  /* 0xff80000010107808 */ /* 0x000fe20002000000 */
[----:B------:R-:W-:Y:S01]  /*4e90*/  UMOV UR7, 0x40000040 ;  /* 0x4000004000077882 */ /* 0x000fe20000000000 */
        /* <DEDUP_REMOVED lines=9> */
[----:B------:R-:W4:Y:S01]  /*4f30*/  MUFU.TANH R52, R52 ;  /* 0x0000003400347308 */ /* 0x000f220000002400 */
[----:B------:R-:W-:-:S02]  /*4f40*/  ISETP.GT.AND P4, PT, R48, 0x19, PT ;  /* 0x000000193000780c */ /* 0x000fc40003f84270 */
[----:B------:R-:W-:Y:S02]  /*4f50*/  FSEL R23, R23, -INF , P3 ;  /* 0xff80000017177808 */ /* 0x000fe40001800000 */
[----:B------:R-:W-:Y:S02]  /*4f60*/  FMNMX.FTZ R54, R20, R11, !PT ;  /* 0x0000000b14367209 */ /* 0x000fe40007810000 */
[----:B------:R-:W-:Y:S01]  /*4f70*/  ISETP.GT.AND P3, PT, R48, 0x20, PT ;  /* 0x000000203000780c */ /* 0x000fe20003f64270 */
[----:B------:R-:W-:Y:S01]  /*4f80*/  MUFU.TANH R84, R84 ;  /* 0x0000005400547308 */ /* 0x000fe20000002400 */
[----:B------:R-:W-:Y:S02]  /*4f90*/  FSEL R24, R24, -INF , P4 ;  /* 0xff80000018187808 */ /* 0x000fe40002000000 */
[----:B------:R-:W-:Y:S01]  /*4fa0*/  FMNMX.FTZ R11, R23, R54, !PT ;  /* 0x00000036170b7209 */ /* 0x000fe20007810000 */
[----:B------:R-:W-:Y:S01]  /*4fb0*/  FMUL.FTZ R54, R0, R68 ;  /* 0x0000004400367220 */ /* 0x000fe20000410000 */
[----:B------:R-:W-:Y:S01]  /*4fc0*/  ISETP.GT.AND P4, PT, R48, 0x21, PT ;  /* 0x000000213000780c */ /* 0x000fe20003f84270 */
[----:B------:R-:W-:Y:S01]  /*4fd0*/  FMUL.FTZ R68, R0, R71 ;  /* 0x0000004700447220 */ /* 0x000fe20000410000 */
[----:B------:R-:W-:Y:S01]  /*4fe0*/  FSEL R27, R27, -INF , P3 ;  /* 0xff8000001b1b7808 */ /* 0x000fe20001800000 */
[----:B------:R-:W-:Y:S01]  /*4ff0*/  MUFU.TANH R85, R85 ;  /* 0x0000005500557308 */ /* 0x000fe20000002400 */
[----:B------:R-:W-:Y:S01]  /*5000*/  FMNMX.FTZ R56, R24, R11, !PT ;  /* 0x0000000b18387209 */ /* 0x000fe20007810000 */
[----:B------:R-:W-:Y:S01]  /*5010*/  FMUL.FTZ R71, R0, R78 ;  /* 0x0000004e00477220 */ /* 0x000fe20000410000 */
[----:B------:R-:W-:Y:S01]  /*5020*/  ISETP.GT.AND P3, PT, R48, 0x28, PT ;  /* 0x000000283000780c */ /* 0x000fe20003f64270 */
[----:B------:R-:W-:Y:S01]  /*5030*/  IMAD.U32 R78, RZ, RZ, UR10 ;  /* 0x0000000aff4e7e24 */ /* 0x000fe2000f8e00ff */
[----:B------:R-:W-:-:S02]  /*5040*/  FSEL R28, R28, -INF , P4 ;  /* 0xff8000001c1c7808 */ /* 0x000fc40002000000 */
[----:B------:R-:W-:Y:S01]  /*5050*/  FMNMX.FTZ R11, R27, R56, !PT ;  /* 0x000000381b0b7209 */ /* 0x000fe20007810000 */
[----:B------:R-:W5:Y:S01]  /*5060*/  MUFU.TANH R54, R54 ;  /* 0x0000003600367308 */ /* 0x000f620000002400 */
        /* <DEDUP_REMOVED lines=14> */
[----:B------:R-:W-:Y:S01]  /*5150*/  FMUL.FTZ R56, R0, R73 ;  /* 0x0000004900387220 */ /* 0x000fe20000410000 */
[----:B------:R-:W-:Y:S01]  /*5160*/  ISETP.GT.AND P4, PT, R48, 0x39, PT ;  /* 0x000000393000780c */ /* 0x000fe20003f84270 */
[----:B------:R-:W-:Y:S01]  /*5170*/  MUFU.TANH R44, R44 ;  /* 0x0000002c002c7308 */ /* 0x000fe20000002400 */
[----:B------:R-:W-:Y:S01]  /*5180*/  FSEL R39, R39, -INF , P3 ;  /* 0xff80000027277808 */ /* 0x000fe20001800000 */
[----:B------:R-:W-:Y:S01]  /*5190*/  FMUL.FTZ R73, R0, R82 ;  /* 0x0000005200497220 */ /* 0x000fe20000410000 */
[----:B------:R-:W-:Y:S02]  /*51a0*/  FMNMX.FTZ R58, R36, R11, !PT ;  /* 0x0000000b243a7209 */ /* 0x000fe40007810000 */
[----:B------:R-:W-:Y:S02]  /*51b0*/  ISETP.GT.AND P3, PT, R48, 0x40, PT ;  /* 0x000000403000780c */ /* 0x000fe40003f64270 */
[----:B------:R-:W-:Y:S01]  /*51c0*/  FSEL R40, R40, -INF , P4 ;  /* 0xff80000028287808 */ /* 0x000fe20002000000 */
[----:B------:R-:W3:Y:S01]  /*51d0*/  MUFU.TANH R56, R56 ;  /* 0x0000003800387308 */ /* 0x000ee20000002400 */
[----:B------:R-:W-:Y:S01]  /*51e0*/  FMNMX.FTZ R11, R39, R58, !PT ;  /* 0x0000003a270b7209 */ /* 0x000fe20007810000 */
[----:B------:R-:W-:Y:S01]  /*51f0*/  FMUL.FTZ R58, R0, R76 ;  /* 0x0000004c003a7220 */ /* 0x000fe20000410000 */
[----:B------:R-:W-:-:S02]  /*5200*/  ISETP.GT.AND P4, PT, R48, 0x41, PT ;  /* 0x000000413000780c */ /* 0x000fc40003f84270 */
[----:B0-----:R-:W-:Y:S02]  /*5210*/  FSEL R43, R43, -INF , P3 ;  /* 0xff8000002b2b7808 */ /* 0x001fe40001800000 */
[----:B------:R-:W-:Y:S01]  /*5220*/  FMNMX.FTZ R60, R40, R11, !PT ;  /* 0x0000000b283c7209 */ /* 0x000fe20007810000 */
[----:B------:R-:W0:Y:S01]  /*5230*/  MUFU.TANH R58, R58 ;  /* 0x0000003a003a7308 */ /* 0x000e220000002400 */
[C---:B------:R-:W-:Y:S02]  /*5240*/  ISETP.GT.AND P3, PT, R48.reuse, 0x48, PT ;  /* 0x000000483000780c */ /* 0x040fe40003f64270 */
[----:B--2---:R-:W-:Y:S02]  /*5250*/  FSEL R45, R45, -INF , P4 ;  /* 0xff8000002d2d7808 */ /* 0x004fe40002000000 */
[----:B------:R-:W-:Y:S02]  /*5260*/  FMNMX.FTZ R60, R43, R60, !PT ;  /* 0x0000003c2b3c7209 */ /* 0x000fe40007810000 */
[----:B------:R-:W-:Y:S01]  /*5270*/  ISETP.GT.AND P4, PT, R48, 0x49, PT ;  /* 0x000000493000780c */ /* 0x000fe20003f84270 */
[----:B------:R-:W-:Y:S01]  /*5280*/  MUFU.TANH R47, R47 ;  /* 0x0000002f002f7308 */ /* 0x000fe20000002400 */
[----:B-1----:R-:W-:-:S02]  /*5290*/  FSEL R49, R49, -INF , P3 ;  /* 0xff80000031317808 */ /* 0x002fc40001800000 */
[----:B------:R-:W-:Y:S02]  /*52a0*/  FMNMX.FTZ R60, R45, R60, !PT ;  /* 0x0000003c2d3c7209 */ /* 0x000fe40007810000 */
[----:B------:R-:W-:Y:S02]  /*52b0*/  ISETP.GT.AND P3, PT, R48, 0x50, PT ;  /* 0x000000503000780c */ /* 0x000fe40003f64270 */
[----:B------:R-:W-:Y:S01]  /*52c0*/  FSEL R51, R51, -INF , P4 ;  /* 0xff80000033337808 */ /* 0x000fe20002000000 */
[----:B------:R-:W-:Y:S01]  /*52d0*/  MUFU.TANH R63, R63 ;  /* 0x0000003f003f7308 */ /* 0x000fe20000002400 */
[----:B------:R-:W-:Y:S01]  /*52e0*/  FMNMX.FTZ R64, R49, R60, !PT ;  /* 0x0000003c31407209 */ /* 0x000fe20007810000 */
[----:B------:R-:W-:Y:S01]  /*52f0*/  FMUL.FTZ R60, R0, R80 ;  /* 0x00000050003c7220 */ /* 0x000fe20000410000 */
[----:B------:R-:W-:Y:S02]  /*5300*/  ISETP.GT.AND P4, PT, R48, 0x51, PT ;  /* 0x000000513000780c */ /* 0x000fe40003f84270 */
[----:B----4-:R-:W-:-:S02]  /*5310*/  FSEL R52, R52, -INF , P3 ;  /* 0xff80000034347808 */ /* 0x010fc40001800000 */
[----:B------:R-:W-:Y:S01]  /*5320*/  FMNMX.FTZ R11, R51, R64, !PT ;  /* 0x00000040330b7209 */ /* 0x000fe20007810000 */
[----:B------:R-:W1:Y:S01]  /*5330*/  MUFU.TANH R60, R60 ;  /* 0x0000003c003c7308 */ /* 0x000e620000002400 */
[----:B------:R-:W-:Y:S01]  /*5340*/  ISETP.GT.AND P3, PT, R48, 0x58, PT ;  /* 0x000000583000780c */ /* 0x000fe20003f64270 */
[----:B------:R-:W-:Y:S02]  /*5350*/  WARPGROUP.DEPBAR.LE gsb0, 0x0 ;  /* 0x00008000000079c5 */ /* 0x000fe40000010000 */
[----:B------:R-:W-:Y:S01]  /*5360*/  FSEL R53, R53, -INF , P4 ;  /* 0xff80000035357808 */ /* 0x000fe20002000000 */
[----:B------:R-:W-:Y:S01]  /*5370*/  WARPGROUP.ARRIVE ;  /* 0x00000000000079c5 */ /* 0x000fe20000000000 */
[----:B------:R-:W-:Y:S01]  /*5380*/  FMNMX.FTZ R64, R52, R11, !PT ;  /* 0x0000000b34407209 */ /* 0x000fe20007810000 */
[----:B------:R-:W-:Y:S01]  /*5390*/  FMUL.FTZ R11, R0, R81 ;  /* 0x00000051000b7220 */ /* 0x000fe20000410000 */
[----:B------:R-:W-:Y:S01]  /*53a0*/  ISETP.GT.AND P4, PT, R48, 0x59, PT ;  /* 0x000000593000780c */ /* 0x000fe20003f84270 */
[----:B------:R-:W-:Y:S01]  /*53b0*/  MUFU.TANH R68, R68 ;  /* 0x0000004400447308 */ /* 0x000fe20000002400 */
[----:B-----5:R-:W-:Y:S01]  /*53c0*/  FSEL R54, R54, -INF , P3 ;  /* 0xff80000036367808 */ /* 0x020fe20001800000 */
[----:B------:R-:W-:Y:S01]  /*53d0*/  QGMMA.64x96x32.F32.E4M3.E4M3 R88, R144, gdesc[UR4], R88, gsb0 ;  /* 0x0160000490587df3 */ /* 0x000fe20008000858 */
[----:B------:R-:W-:Y:S01]  /*53e0*/  FMNMX.FTZ R61, R53, R64, !PT ;  /* 0x00000040353d7209 */ /* 0x000fe20007810000 */
[----:B------:R-:W-:Y:S01]  /*53f0*/  UIADD3 UR6, UR11, 0x4, URZ ;  /* 0x000000040b067890 */ /* 0x000fe2000fffe03f */
[----:B------:R-:W-:Y:S01]  /*5400*/  ISETP.GT.AND P3, PT, R48, 0x60, PT ;  /* 0x000000603000780c */ /* 0x000fe20003f64270 */
[----:B------:R-:W-:Y:S01]  /*5410*/  UMOV UR7, 0x40000040 ;  /* 0x4000004000077882 */ /* 0x000fe20000000000 */
[----:B------:R-:W-:Y:S01]  /*5420*/  FSEL R55, R55, -INF , P4 ;  /* 0xff80000037377808 */ /* 0x000fe20002000000 */
[----:B------:R-:W2:Y:S01]  /*5430*/  MUFU.TANH R11, R11 ;  /* 0x0000000b000b7308 */ /* 0x000ea20000002400 */
[----:B------:R-:W-:-:S02]  /*5440*/  FMNMX.FTZ R64, R54, R61, !PT ;  /* 0x0000003d36407209 */ /* 0x000fc40007810000 */
[C---:B------:R-:W-:Y:S02]  /*5450*/  ISETP.GT.AND P4, PT, R48.reuse, 0x61, PT ;  /* 0x000000613000780c */ /* 0x040fe40003f84270 */
[----:B------:R-:W-:Y:S02]  /*5460*/  FSEL R57, R57, -INF , P3 ;  /* 0xff80000039397808 */ /* 0x000fe40001800000 */
[----:B------:R-:W-:Y:S01]  /*5470*/  FMNMX.FTZ R64, R55, R64, !PT ;  /* 0x0000004037407209 */ /* 0x000fe20007810000 */
[----:B------:R-:W-:Y:S01]  /*5480*/  MUFU.TANH R69, R69 ;  /* 0x0000004500457308 */ /* 0x000fe20000002400 */
[----:B------:R-:W-:Y:S02]  /*5490*/  ISETP.GT.AND P3, PT, R48, 0x68, PT ;  /* 0x000000683000780c */ /* 0x000fe40003f64270 */
[----:B---3--:R-:W-:Y:S02]  /*54a0*/  FSEL R56, R56, -INF , P4 ;  /* 0xff80000038387808 */ /* 0x008fe40002000000 */
[----:B------:R-:W-:-:S02]  /*54b0*/  FMNMX.FTZ R61, R57, R64, !PT ;  /* 0x00000040393d7209 */ /* 0x000fc40007810000 */
[----:B------:R-:W-:Y:S01]  /*54c0*/  ISETP.GT.AND P4, PT, R48, 0x69, PT ;  /* 0x000000693000780c */ /* 0x000fe20003f84270 */
[----:B------:R-:W-:Y:S01]  /*54d0*/  MUFU.TANH R71, R71 ;  /* 0x0000004700477308 */ /* 0x000fe20000002400 */
[----:B0-----:R-:W-:Y:S02]  /*54e0*/  FSEL R58, R58, -INF , P3 ;  /* 0xff8000003a3a7808 */ /* 0x001fe40001800000 */
[----:B------:R-:W-:Y:S02]  /*54f0*/  FMNMX.FTZ R61, R56, R61, !PT ;  /* 0x0000003d383d7209 */ /* 0x000fe40007810000 */
[----:B------:R-:W-:Y:S02]  /*5500*/  ISETP.GT.AND P3, PT, R48, 0x70, PT ;  /* 0x000000703000780c */ /* 0x000fe40003f64270 */
[----:B------:R-:W-:Y:S01]  /*5510*/  FSEL R59, R59, -INF , P4 ;  /* 0xff8000003b3b7808 */ /* 0x000fe20002000000 */
[----:B------:R-:W-:Y:S01]  /*5520*/  MUFU.TANH R73, R73 ;  /* 0x0000004900497308 */ /* 0x000fe20000002400 */
[----:B------:R-:W-:Y:S01]  /*5530*/  FMNMX.FTZ R64, R58, R61, !PT ;  /* 0x0000003d3a407209 */ /* 0x000fe20007810000 */
[----:B------:R-:W-:Y:S01]  /*5540*/  FMUL.FTZ R61, R0, R62 ;  /* 0x0000003e003d7220 */ /* 0x000fe20000410000 */
[----:B------:R-:W-:-:S02]  /*5550*/  ISETP.GT.AND P4, PT, R48, 0x71, PT ;  /* 0x000000713000780c */ /* 0x000fc40003f84270 */
[----:B-1----:R-:W-:Y:S02]  /*5560*/  FSEL R60, R60, -INF , P3 ;  /* 0xff8000003c3c7808 */ /* 0x002fe40001800000 */
[----:B------:R-:W-:Y:S01]  /*5570*/  FMNMX.FTZ R65, R59, R64, !PT ;  /* 0x000000403b417209 */ /* 0x000fe20007810000 */
[----:B------:R-:W-:Y:S01]  /*5580*/  MUFU.TANH R61, R61 ;  /* 0x0000003d003d7308 */ /* 0x000fe20000002400 */
[----:B------:R-:W-:Y:S02]  /*5590*/  ISETP.GT.AND P3, PT, R48, 0x78, PT ;  /* 0x000000783000780c */ /* 0x000fe40003f64270 */
[----:B--2---:R-:W-:Y:S02]  /*55a0*/  FSEL R62, R11, -INF , P4 ;  /* 0xff8000000b3e7808 */ /* 0x004fe40002000000 */
[----:B------:R-:W-:Y:S02]  /*55b0*/  FMNMX.FTZ R65, R60, R65, !PT ;  /* 0x000000413c417209 */ /* 0x000fe40007810000 */
[----:B------:R-:W-:Y:S01]  /*55c0*/  ISETP.GT.AND P4, PT, R48, 0x79, PT ;  /* 0x000000793000780c */ /* 0x000fe20003f84270 */
[----:B------:R-:W-:Y:S01]  /*55d0*/  MUFU.TANH R74, R74 ;  /* 0x0000004a004a7308 */ /* 0x000fe20000002400 */
[----:B------:R-:W-:-:S02]  /*55e0*/  FSEL R48, R84, -INF , P3 ;  /* 0xff80000054307808 */ /* 0x000fc40001800000 */
[----:B------:R-:W-:Y:S02]  /*55f0*/  FMNMX.FTZ R65, R62, R65, !PT ;  /* 0x000000413e417209 */ /* 0x000fe40007810000 */
[----:B------:R-:W-:Y:S02]  /*5600*/  FSEL R64, R85, -INF , P4 ;  /* 0xff80000055407808 */ /* 0x000fe40002000000 */
[----:B------:R-:W-:Y:S01]  /*5610*/  FMNMX.FTZ R11, R48, R65, !PT ;  /* 0x00000041300b7209 */ /* 0x000fe20007810000 */
[C---:B------:R-:W-:Y:S01]  /*5620*/  FMUL.FTZ R65, R0.reuse, R66 ;  /* 0x0000004200417220 */ /* 0x040fe20000410000 */
[----:B------:R-:W-:Y:S01]  /*5630*/  IADD3 R46, R77, -UR25, R46 ;  /* 0x800000194d2e7c10 */ /* 0x000fe2000fffe02e */
[----:B------:R-:W-:Y:S01]  /*5640*/  FMUL.FTZ R66, R0, R67 ;  /* 0x0000004300427220 */ /* 0x000fe20000410000 */
[----:B------:R-:W-:Y:S01]  /*5650*/  FMNMX.FTZ R11, R64, R11, !PT ;  /* 0x0000000b400b7209 */ /* 0x000fe20007810000 */
[----:B------:R-:W-:Y:S01]  /*5660*/  FMUL.FTZ R67, R0, R70 ;  /* 0x0000004600437220 */ /* 0x000fe20000410000 */
[C---:B------:R-:W-:Y:S01]  /*5670*/  ISETP.GT.AND P4, PT, R46.reuse, RZ, PT ;  /* 0x000000ff2e00720c */ /* 0x040fe20003f84270 */
[----:B------:R-:W-:Y:S01]  /*5680*/  MUFU.TANH R65, R65 ;  /* 0x0000004100417308 */ /* 0x000fe20000002400 */
[----:B------:R-:W-:Y:S01]  /*5690*/  ISETP.GT.AND P5, PT, R46, 0x1, PT ;  /* 0x000000012e00780c */ /* 0x000fe20003fa4270 */
[----:B------:R-:W0:Y:S01]  /*56a0*/  SHFL.BFLY PT, R72, R11, 0x2, 0x1f ;  /* 0x0c401f000b487f89 */ /* 0x000e2200000e0000 */
[----:B------:R-:W-:Y:S01]  /*56b0*/  FSEL R13, R13, -INF , P4 ;  /* 0xff8000000d0d7808 */ /* 0x000fe20002000000 */
[----:B------:R-:W-:Y:S01]  /*56c0*/  FMUL.FTZ R70, R0, R75 ;  /* 0x0000004b00467220 */ /* 0x000fe20000410000 */
[----:B------:R-:W-:Y:S01]  /*56d0*/  ISETP.GT.AND P4, PT, R46, 0x8, PT ;  /* 0x000000082e00780c */ /* 0x000fe20003f84270 */
[----:B------:R-:W-:Y:S01]  /*56e0*/  FMUL.FTZ R75, R0, R86 ;  /* 0x00000056004b7220 */ /* 0x000fe20000410000 */
[----:B------:R-:W-:Y:S01]  /*56f0*/  FSEL R14, R14, -INF , P5 ;  /* 0xff8000000e0e7808 */ /* 0x000fe20002800000 */
[----:B------:R-:W1:Y:S01]  /*5700*/  MUFU.TANH R66, R66 ;  /* 0x0000004200427308 */ /* 0x000e620000002400 */
[----:B------:R-:W-:-:S02]  /*5710*/  ISETP.GT.AND P5, PT, R46, 0x9, PT ;  /* 0x000000092e00780c */ /* 0x000fc40003fa4270 */
[----:B------:R-:W-:Y:S02]  /*5720*/  FSEL R17, R17, -INF , P4 ;  /* 0xff80000011117808 */ /* 0x000fe40002000000 */
[----:B------:R-:W-:Y:S02]  /*5730*/  ISETP.GT.AND P4, PT, R46, 0x10, PT ;  /* 0x000000102e00780c */ /* 0x000fe40003f84270 */
[----:B------:R-:W-:Y:S01]  /*5740*/  FSEL R18, R18, -INF , P5 ;  /* 0xff80000012127808 */ /* 0x000fe20002800000 */
[----:B------:R-:W-:Y:S01]  /*5750*/  MUFU.TANH R67, R67 ;  /* 0x0000004300437308 */ /* 0x000fe20000002400 */
[C---:B------:R-:W-:Y:S02]  /*5760*/  ISETP.GT.AND P5, PT, R46.reuse, 0x11, PT ;  /* 0x000000112e00780c */ /* 0x040fe40003fa4270 */
[----:B------:R-:W-:Y:S02]  /*5770*/  FSEL R21, R21, -INF , P4 ;  /* 0xff80000015157808 */ /* 0x000fe40002000000 */
[----:B------:R-:W-:-:S02]  /*5780*/  ISETP.GT.AND P4, PT, R46, 0x18, PT ;  /* 0x000000182e00780c */ /* 0x000fc40003f84270 */
[----:B------:R-:W-:Y:S01]  /*5790*/  FSEL R22, R22, -INF , P5 ;  /* 0xff80000016167808 */ /* 0x000fe20002800000 */
[----:B------:R-:W2:Y:S01]  /*57a0*/  MUFU.TANH R70, R70 ;  /* 0x0000004600467308 */ /* 0x000ea20000002400 */
[----:B------:R-:W-:Y:S02]  /*57b0*/  ISETP.GT.AND P5, PT, R46, 0x19, PT ;  /* 0x000000192e00780c */ /* 0x000fe40003fa4270 */
[----:B0-----:R-:W-:Y:S01]  /*57c0*/  FMNMX.FTZ R76, R11, R72, !PT ;  /* 0x000000480b4c7209 */ /* 0x001fe20007810000 */
[----:B------:R-:W-:Y:S01]  /*57d0*/  FMUL.FTZ R72, R0, R79 ;  /* 0x0000004f00487220 */ /* 0x000fe20000410000 */
[----:B------:R-:W-:Y:S02]  /*57e0*/  FSEL R25, R25, -INF , P4 ;  /* 0xff80000019197808 */ /* 0x000fe40002000000 */
[----:B------:R-:W-:Y:S01]  /*57f0*/  ISETP.GT.AND P4, PT, R46, 0x20, PT ;  /* 0x000000202e00780c */ /* 0x000fe20003f84270 */
[----:B------:R-:W0:Y:S01]  /*5800*/  SHFL.BFLY PT, R11, R76, 0x1, 0x1f ;  /* 0x0c201f004c0b7f89 */ /* 0x000e2200000e0000 */
[----:B------:R-:W-:Y:S01]  /*5810*/  FSEL R26, R26, -INF , P5 ;  /* 0xff8000001a1a7808 */ /* 0x000fe20002800000 */
[----:B------:R-:W3:Y:S01]  /*5820*/  MUFU.TANH R72, R72 ;  /* 0x0000004800487308 */ /* 0x000ee20000002400 */
[----:B------:R-:W-:-:S02]  /*5830*/  ISETP.GT.AND P5, PT, R46, 0x21, PT ;  /* 0x000000212e00780c */ /* 0x000fc40003fa4270 */
[----:B------:R-:W-:Y:S02]  /*5840*/  FSEL R29, R29, -INF , P4 ;  /* 0xff8000001d1d7808 */ /* 0x000fe40002000000 */
[----:B------:R-:W-:Y:S02]  /*5850*/  ISETP.GT.AND P4, PT, R46, 0x28, PT ;  /* 0x000000282e00780c */ /* 0x000fe40003f84270 */
[----:B------:R-:W-:Y:S01]  /*5860*/  FSEL R30, R30, -INF , P5 ;  /* 0xff8000001e1e7808 */ /* 0x000fe20002800000 */
[----:B------:R-:W4:Y:S01]  /*5870*/  MUFU.TANH R75, R75 ;  /* 0x0000004b004b7308 */ /* 0x000f220000002400 */
[C---:B------:R-:W-:Y:S02]  /*5880*/  ISETP.GT.AND P5, PT, R46.reuse, 0x29, PT ;  /* 0x000000292e00780c */ /* 0x040fe40003fa4270 */
[----:B------:R-:W-:Y:S02]  /*5890*/  FSEL R33, R33, -INF , P4 ;  /* 0xff80000021217808 */ /* 0x000fe40002000000 */
[----:B------:R-:W-:-:S02]  /*58a0*/  ISETP.GT.AND P4, PT, R46, 0x30, PT ;  /* 0x000000302e00780c */ /* 0x000fc40003f84270 */
[----:B------:R-:W-:Y:S01]  /*58b0*/  FSEL R34, R34, -INF , P5 ;  /* 0xff80000022227808 */ /* 0x000fe20002800000 */
[----:B------:R-:W-:Y:S02]  /*58c0*/  WARPGROUP.DEPBAR.LE gsb0, 0x0 ;  /* 0x00008000000079c5 */ /* 0x000fe40000010000 */
[----:B------:R-:W-:Y:S01]  /*58d0*/  ISETP.GT.AND P5, PT, R46, 0x31, PT ;  /* 0x000000312e00780c */ /* 0x000fe20003fa4270 */
[----:B------:R-:W-:Y:S01]  /*58e0*/  WARPGROUP.ARRIVE ;  /* 0x00000000000079c5 */ /* 0x000fe20000000000 */
[----:B------:R-:W-:Y:S02]  /*58f0*/  FSEL R37, R37, -INF , P4 ;  /* 0xff80000025257808 */ /* 0x000fe40002000000 */
[----:B0-----:R-:W-:Y:S01]  /*5900*/  FMNMX.FTZ R11, R76, R11, !PT ;  /* 0x0000000b4c0b7209 */ /* 0x001fe20007810000 */
[----:B------:R-:W-:Y:S01]  /*5910*/  FMUL.FTZ R76, R0, R87 ;  /* 0x00000057004c7220 */ /* 0x000fe20000410000 */
[----:B------:R-:W-:Y:S01]  /*5920*/  ISETP.GT.AND P4, PT, R46, 0x38, PT ;  /* 0x000000382e00780c */ /* 0x000fe20003f84270 */
[----:B------:R-:W-:Y:S01]  /*5930*/  QGMMA.64x96x32.F32.E4M3.E4M3 R88, R140, gdesc[UR4], R88, gsb0 ;  /* 0x016000048c587df3 */ /* 0x000fe20008000858 */
[C---:B------:R-:W-:Y:S01]  /*5940*/  FSETP.NEU.FTZ.AND P3, PT, R11.reuse, -INF , PT ;  /* 0xff8000000b00780b */ /* 0x040fe20003f7d000 */
[----:B------:R-:W-:-:S01]  /*5950*/  FFMA.FTZ R78, R11, R78, -8 ;  /* 0xc10000000b4e7423 */ /* 0x000fc2000001004e */
[----:B------:R-:W-:Y:S01]  /*5960*/  FSEL R38, R38, -INF , P5 ;  /* 0xff80000026267808 */ /* 0x000fe20002800000 */
[----:B------:R-:W0:Y:S01]  /*5970*/  MUFU.TANH R76, R76 ;  /* 0x0000004c004c7308 */ /* 0x000e220000002400 */
[----:B------:R-:W-:Y:S01]  /*5980*/  ISETP.GT.AND P5, PT, R46, 0x39, PT ;  /* 0x000000392e00780c */ /* 0x000fe20003fa4270 */
[----:B------:R-:W-:Y:S01]  /*5990*/  UIADD3 UR6, UR11, 0x6, URZ ;  /* 0x000000060b067890 */ /* 0x000fe2000fffe03f */
[----:B------:R-:W-:Y:S01]  /*59a0*/  FSEL R41, R78, RZ, P3 ;  /* 0x000000ff4e297208 */ /* 0x000fe20001800000 */
[----:B------:R-:W-:Y:S01]  /*59b0*/  UMOV UR7, 0x40000040 ;  /* 0x4000004000077882 */ /* 0x000fe20000000000 */
[----:B------:R-:W-:-:S02]  /*59c0*/  FSEL R42, R42, -INF , P5 ;  /* 0xff8000002a2a7808 */ /* 0x000fc40002800000 */
[----:B------:R-:W-:Y:S01]  /*59d0*/  ISETP.GT.AND P5, PT, R46, 0x41, PT ;  /* 0x000000412e00780c */ /* 0x000fe20003fa4270 */
[----:B------:R-:W-:-:S01]  /*59e0*/  FFMA.FTZ R77, R12, UR10, -R41 ;  /* 0x0000000a0c4d7c23 */ /* 0x000fc20008010829 */
[--C-:B------:R-:W-:Y:S01]  /*59f0*/  FFMA.FTZ R12, R15, UR10, -R41.reuse ;  /* 0x0000000a0f0c7c23 */ /* 0x100fe20008010829 */
[----:B------:R-:W-:Y:S01]  /*5a00*/  FMNMX.FTZ R15, R13, R10, !PT ;  /* 0x0000000a0d0f7209 */ /* 0x000fe20007810000 */
[--C-:B------:R-:W-:Y:S01]  /*5a10*/  FFMA.FTZ R80, R16, UR10, -R41.reuse ;  /* 0x0000000a10507c23 */ /* 0x100fe20008010829 */
[----:B------:R-:W-:Y:S01]  /*5a20*/  FSEL R47, R47, -INF , P5 ;  /* 0xff8000002f2f7808 */ /* 0x000fe20002800000 */
[--C-:B------:R-:W-:Y:S01]  /*5a30*/  FFMA.FTZ R50, R50, UR10, -R41.reuse ;  /* 0x0000000a32327c23 */ /* 0x100fe20008010829 */
[----:B------:R-:W-:Y:S01]  /*5a40*/  FMNMX.FTZ R16, R14, R15, !PT ;  /* 0x0000000f0e107209 */ /* 0x000fe20007810000 */
[--C-:B------:R-:W-:Y:S01]  /*5a50*/  FFMA.FTZ R56, R56, UR10, -R41.reuse ;  /* 0x0000000a38387c23 */ /* 0x100fe20008010829 */
[----:B------:R5:W-:Y:S01]  /*5a60*/  MUFU.EX2 R15, R80 ;  /* 0x00000050000f7308 */ /* 0x000be20000000800 */
[----:B------:R-:W-:Y:S01]  /*5a70*/  ISETP.GT.AND P5, PT, R46, 0x49, PT ;  /* 0x000000492e00780c */ /* 0x000fe20003fa4270 */
[--C-:B------:R-:W-:Y:S01]  /*5a80*/  FFMA.FTZ R48, R48, UR10, -R41.reuse ;  /* 0x0000000a30307c23 */ /* 0x100fe20008010829 */
[----:B------:R-:W-:Y:S01]  /*5a90*/  FMNMX.FTZ R79, R17, R16, !PT ;  /* 0x00000010114f7209 */ /* 0x000fe20007810000 */
[----:B------:R-:W-:Y:S01]  /*5aa0*/  FFMA.FTZ R16, R19, UR10, -R41 ;  /* 0x0000000a13107c23 */ /* 0x000fe20008010829 */
[----:B------:R-:W-:-:S02]  /*5ab0*/  FSEL R63, R63, -INF , P5 ;  /* 0xff8000003f3f7808 */ /* 0x000fc40002800000 */
[----:B------:R-:W-:Y:S01]  /*5ac0*/  FMNMX.FTZ R78, R18, R79, !PT ;  /* 0x0000004f124e7209 */ /* 0x000fe20007810000 */
[----:B------:R-:W-:Y:S01]  /*5ad0*/  MUFU.EX2 R50, R50 ;  /* 0x0000003200327308 */ /* 0x000fe20000000800 */
[----:B-----5:R-:W-:-:S01]  /*5ae0*/  FFMA.FTZ R80, R20, UR10, -R41 ;  /* 0x0000000a14507c23 */ /* 0x020fc20008010829 */
[----:B------:R-:W-:Y:S02]  /*5af0*/  ISETP.GT.AND P5, PT, R46, 0x51, PT ;  /* 0x000000512e00780c */ /* 0x000fe40003fa4270 */
[----:B------:R-:W-:Y:S02]  /*5b00*/  FMNMX.FTZ R19, R21, R78, !PT ;  /* 0x0000004e15137209 */ /* 0x000fe40007810000 */
[----:B-1----:R-:W-:Y:S02]  /*5b10*/  FSEL R66, R66, -INF , P5 ;  /* 0xff80000042427808 */ /* 0x002fe40002800000 */
[----:B------:R-:W-:Y:S01]  /*5b20*/  FMNMX.FTZ R20, R22, R19, !PT ;  /* 0x0000001316147209 */ /* 0x000fe20007810000 */
[----:B------:R-:W-:Y:S01]  /*5b30*/  MUFU.EX2 R77, R77 ;  /* 0x0000004d004d7308 */ /* 0x000fe20000000800 */
[----:B------:R-:W-:-:S02]  /*5b40*/  ISETP.GT.AND P5, PT, R46, 0x59, PT ;  /* 0x000000592e00780c */ /* 0x000fc40003fa4270 */
[----:B------:R-:W-:Y:S01]  /*5b50*/  FMNMX.FTZ R79, R25, R20, !PT ;  /* 0x00000014194f7209 */ /* 0x000fe20007810000 */
[----:B------:R-:W-:-:S01]  /*5b60*/  FFMA.FTZ R20, R23, UR10, -R41 ;  /* 0x0000000a17147c23 */ /* 0x000fc20008010829 */
[----:B------:R-:W-:Y:S02]  /*5b70*/  FSEL R68, R68, -INF , P5 ;  /* 0xff80000044447808 */ /* 0x000fe40002800000 */
[----:B------:R-:W-:Y:S01]  /*5b80*/  FMNMX.FTZ R78, R26, R79, !PT ;  /* 0x0000004f1a4e7209 */ /* 0x000fe20007810000 */
[----:B------:R1:W-:Y:S01]  /*5b90*/  MUFU.EX2 R19, R80 ;  /* 0x0000005000137308 */ /* 0x0003e20000000800 */
[----:B------:R-:W-:Y:S02]  /*5ba0*/  ISETP.GT.AND P5, PT, R46, 0x61, PT ;  /* 0x000000612e00780c */ /* 0x000fe40003fa4270 */
[----:B------:R-:W-:Y:S02]  /*5bb0*/  FMNMX.FTZ R23, R29, R78, !PT ;  /* 0x0000004e1d177209 */ /* 0x000fe40007810000 */
[----:B--2---:R-:W-:-:S02]  /*5bc0*/  FSEL R70, R70, -INF , P5 ;  /* 0xff80000046467808 */ /* 0x004fc40002800000 */
[----:B------:R-:W-:Y:S01]  /*5bd0*/  ISETP.GT.AND P5, PT, R46, 0x69, PT ;  /* 0x000000692e00780c */ /* 0x000fe20003fa4270 */
[----:B------:R-:W-:Y:S01]  /*5be0*/  MUFU.EX2 R12, R12 ;  /* 0x0000000c000c7308 */ /* 0x000fe20000000800 */
[----:B-1----:R-:W-:-:S01]  /*5bf0*/  FFMA.FTZ R80, R24, UR10, -R41 ;  /* 0x0000000a18507c23 */ /* 0x002fc20008010829 */
[----:B------:R-:W-:Y:S02]  /*5c00*/  FMNMX.FTZ R24, R30, R23, !PT ;  /* 0x000000171e187209 */ /* 0x000fe40007810000 */
[----:B---3--:R-:W-:Y:S02]  /*5c10*/  FSEL R72, R72, -INF , P5 ;  /* 0xff80000048487808 */ /* 0x008fe40002800000 */
[----:B------:R-:W-:Y:S01]  /*5c20*/  FMNMX.FTZ R79, R33, R24, !PT ;  /* 0x00000018214f7209 */ /* 0x000fe20007810000 */
[----:B------:R-:W-:-:S01]  /*5c30*/  FFMA.FTZ R24, R27, UR10, -R41 ;  /* 0x0000000a1b187c23 */ /* 0x000fc20008010829 */
[----:B------:R-:W-:Y:S01]  /*5c40*/  FSEL R27, R8, -INF , P4 ;  /* 0xff800000081b7808 */ /* 0x000fe20002000000 */
[----:B------:R1:W-:Y:S01]  /*5c50*/  MUFU.EX2 R23, R80 ;  /* 0x0000005000177308 */ /* 0x0003e20000000800 */
[----:B------:R-:W-:-:S02]  /*5c60*/  FMNMX.FTZ R78, R34, R79, !PT ;  /* 0x0000004f224e7209 */ /* 0x000fc40007810000 */
[----:B------:R-:W-:Y:S02]  /*5c70*/  ISETP.GT.AND P4, PT, R46, 0x40, PT ;  /* 0x000000402e00780c */ /* 0x000fe40003f84270 */
        /* <DEDUP_REMOVED lines=9> */
[----:B------:R2:W-:Y:S01]  /*5d10*/  MUFU.EX2 R79, R78 ;  /* 0x0000004e004f7308 */ /* 0x0005e20000000800 */
[----:B------:R-:W-:Y:S01]  /*5d20*/  FSEL R61, R61, -INF , P4 ;  /* 0xff8000003d3d7808 */ /* 0x000fe20002000000 */
[--C-:B-1----:R-:W-:Y:S01]  /*5d30*/  FFMA.FTZ R80, R49, UR10, -R41.reuse ;  /* 0x0000000a31507c23 */ /* 0x102fe20008010829 */
[----:B------:R-:W-:Y:S01]  /*5d40*/  FMNMX.FTZ R81, R42, R81, !PT ;  /* 0x000000512a517209 */ /* 0x000fe20007810000 */
[--C-:B------:R-:W-:Y:S01]  /*5d50*/  FFMA.FTZ R49, R52, UR10, -R41.reuse ;  /* 0x0000000a34317c23 */ /* 0x100fe20008010829 */
[----:B------:R-:W-:Y:S01]  /*5d60*/  ISETP.GT.AND P4, PT, R46, 0x50, PT ;  /* 0x000000502e00780c */ /* 0x000fe20003f84270 */
[--C-:B------:R-:W-:Y:S01]  /*5d70*/  FFMA.FTZ R52, R53, UR10, -R41.reuse ;  /* 0x0000000a35347c23 */ /* 0x100fe20008010829 */
[----:B------:R-:W-:Y:S01]  /*5d80*/  FMNMX.FTZ R8, R44, R81, !PT ;  /* 0x000000512c087209 */ /* 0x000fe20007810000 */
[--C-:B------:R-:W-:Y:S01]  /*5d90*/  FFMA.FTZ R53, R57, UR10, -R41.reuse ;  /* 0x0000000a39357c23 */ /* 0x100fe20008010829 */
[----:B------:R-:W-:Y:S01]  /*5da0*/  FSEL R65, R65, -INF , P4 ;  /* 0xff80000041417808 */ /* 0x000fe20002000000 */
[--C-:B--2---:R-:W-:Y:S01]  /*5db0*/  FFMA.FTZ R78, R36, UR10, -R41.reuse ;  /* 0x0000000a244e7c23 */ /* 0x104fe20008010829 */
[----:B------:R-:W-:Y:S01]  /*5dc0*/  FMNMX.FTZ R8, R47, R8, !PT ;  /* 0x000000082f087209 */ /* 0x000fe20007810000 */
[--C-:B------:R-:W-:Y:S01]  /*5dd0*/  FFMA.FTZ R36, R39, UR10, -R41.reuse ;  /* 0x0000000a27247c23 */ /* 0x100fe20008010829 */
[----:B------:R-:W-:Y:S01]  /*5de0*/  ISETP.GT.AND P4, PT, R46, 0x58, PT ;  /* 0x000000582e00780c */ /* 0x000fe20003f84270 */
[--C-:B------:R-:W-:Y:S01]  /*5df0*/  FFMA.FTZ R57, R60, UR10, -R41.reuse ;  /* 0x0000000a3c397c23 */ /* 0x100fe20008010829 */
[----:B------:R-:W-:Y:S01]  /*5e00*/  FMNMX.FTZ R8, R61, R8, !PT ;  /* 0x000000083d087209 */ /* 0x000fe20007810000 */
[----:B------:R-:W-:Y:S01]  /*5e10*/  FFMA.FTZ R60, R62, UR10, -R41 ;  /* 0x0000000a3e3c7c23 */ /* 0x000fe20008010829 */
[----:B------:R-:W-:Y:S01]  /*5e20*/  FSEL R67, R67, -INF , P4 ;  /* 0xff80000043437808 */ /* 0x000fe20002000000 */
[----:B------:R-:W-:Y:S01]  /*5e30*/  MUFU.EX2 R16, R16 ;  /* 0x0000001000107308 */ /* 0x000fe20000000800 */
[----:B------:R-:W-:-:S02]  /*5e40*/  FMNMX.FTZ R8, R63, R8, !PT ;  /* 0x000000083f087209 */ /* 0x000fc40007810000 */
[----:B------:R-:W-:Y:S02]  /*5e50*/  ISETP.GT.AND P4, PT, R46, 0x60, PT ;  /* 0x000000602e00780c */ /* 0x000fe40003f84270 */
[----:B------:R-:W-:Y:S02]  /*5e60*/  FMNMX.FTZ R35, R65, R8, !PT ;  /* 0x0000000841237209 */ /* 0x000fe40007810000 */
[----:B------:R-:W-:Y:S01]  /*5e70*/  FSEL R69, R69, -INF , P4 ;  /* 0xff80000045457808 */ /* 0x000fe20002000000 */
[----:B------:R-:W-:Y:S01]  /*5e80*/  MUFU.EX2 R20, R20 ;  /* 0x0000001400147308 */ /* 0x000fe20000000800 */
[----:B------:R-:W-:Y:S02]  /*5e90*/  FMNMX.FTZ R8, R66, R35, !PT ;  /* 0x0000002342087209 */ /* 0x000fe40007810000 */
[----:B------:R-:W-:Y:S02]  /*5ea0*/  ISETP.GT.AND P4, PT, R46, 0x68, PT ;  /* 0x000000682e00780c */ /* 0x000fe40003f84270 */
[----:B------:R-:W-:-:S02]  /*5eb0*/  FMNMX.FTZ R81, R67, R8, !PT ;  /* 0x0000000843517209 */ /* 0x000fc40007810000 */
[----:B------:R-:W-:Y:S01]  /*5ec0*/  FSEL R71, R71, -INF , P4 ;  /* 0xff80000047477808 */ /* 0x000fe20002000000 */
[----:B------:R1:W-:Y:S01]  /*5ed0*/  MUFU.EX2 R35, R78 ;  /* 0x0000004e00237308 */ /* 0x0003e20000000800 */
[----:B------:R-:W-:Y:S01]  /*5ee0*/  FMNMX.FTZ R8, R68, R81, !PT ;  /* 0x0000005144087209 */ /* 0x000fe20007810000 */
[----:B------:R-:W-:Y:S02]  /*5ef0*/  WARPGROUP.DEPBAR.LE gsb0, 0x0 ;  /* 0x00008000000079c5 */ /* 0x000fe40000010000 */
[C---:B------:R-:W-:Y:S01]  /*5f00*/  ISETP.GT.AND P4, PT, R46.reuse, 0x70, PT ;  /* 0x000000702e00780c */ /* 0x040fe20003f84270 */
[----:B------:R-:W-:Y:S01]  /*5f10*/  WARPGROUP.ARRIVE ;  /* 0x00000000000079c5 */ /* 0x000fe20000000000 */
[----:B------:R-:W-:Y:S02]  /*5f20*/  FMNMX.FTZ R39, R69, R8, !PT ;  /* 0x0000000845277209 */ /* 0x000fe40007810000 */
[----:B------:R-:W-:Y:S01]  /*5f30*/  ISETP.GT.AND P5, PT, R46, 0x71, PT ;  /* 0x000000712e00780c */ /* 0x000fe20003fa4270 */
[----:B-1----:R-:W-:-:S01]  /*5f40*/  FFMA.FTZ R78, R40, UR10, -R41 ;  /* 0x0000000a284e7c23 */ /* 0x002fc20008010829 */
[----:B------:R-:W-:Y:S01]  /*5f50*/  FMNMX.FTZ R8, R70, R39, !PT ;  /* 0x0000002746087209 */ /* 0x000fe20007810000 */
[----:B------:R-:W-:-:S01]  /*5f60*/  FFMA.FTZ R40, R43, UR10, -R41 ;  /* 0x0000000a2b287c23 */ /* 0x000fc20008010829 */
[----:B------:R-:W-:Y:S01]  /*5f70*/  FSEL R73, R73, -INF , P4 ;  /* 0xff80000049497808 */ /* 0x000fe20002000000 */
[----:B------:R1:W-:Y:S01]  /*5f80*/  MUFU.EX2 R39, R78 ;  /* 0x0000004e00277308 */ /* 0x0003e20000000800 */
[----:B------:R-:W-:Y:S01]  /*5f90*/  FMNMX.FTZ R81, R71, R8, !PT ;  /* 0x0000000847517209 */ /* 0x000fe20007810000 */
[----:B------:R-:W-:Y:S01]  /*5fa0*/  QGMMA.64x96x32.F32.E4M3.E4M3 R88, R136, gdesc[UR4], R88, gsb0 ;  /* 0x0160000488587df3 */ /* 0x000fe20008000858 */
[----:B------:R-:W-:-:S02]  /*5fb0*/  ISETP.GT.AND P4, PT, R46, 0x78, PT ;  /* 0x000000782e00780c */ /* 0x000fc40003f84270 */
[----:B------:R-:W-:Y:S02]  /*5fc0*/  FMNMX.FTZ R8, R72, R81, !PT ;  /* 0x0000005148087209 */ /* 0x000fe40007810000 */
[----:B------:R-:W-:Y:S01]  /*5fd0*/  FSEL R74, R74, -INF , P5 ;  /* 0xff8000004a4a7808 */ /* 0x000fe20002800000 */
[----:B------:R-:W-:Y:S01]  /*5fe0*/  MUFU.EX2 R24, R24 ;  /* 0x0000001800187308 */ /* 0x000fe20000000800 */
[----:B------:R-:W-:Y:S01]  /*5ff0*/  FMNMX.FTZ R43, R73, R8, !PT ;  /* 0x00000008492b7209 */ /* 0x000fe20007810000 */
[--C-:B-1----:R-:W-:Y:S01]  /*6000*/  FFMA.FTZ R78, R45, UR10, -R41.reuse ;  /* 0x0000000a2d4e7c23 */ /* 0x102fe20008010829 */
[----:B------:R-:W-:Y:S01]  /*6010*/  ISETP.GT.AND P5, PT, R46, 0x79, PT ;  /* 0x000000792e00780c */ /* 0x000fe20003fa4270 */
[--C-:B------:R-:W-:Y:S01]  /*6020*/  FFMA.FTZ R46, R51, UR10, -R41.reuse ;  /* 0x0000000a332e7c23 */ /* 0x100fe20008010829 */
[----:B----4-:R-:W-:Y:S01]  /*6030*/  FSEL R75, R75, -INF , P4 ;  /* 0xff8000004b4b7808 */ /* 0x010fe20002000000 */
[--C-:B------:R-:W-:Y:S01]  /*6040*/  FFMA.FTZ R51, R54, UR10, -R41.reuse ;  /* 0x0000000a36337c23 */ /* 0x100fe20008010829 */
[----:B------:R-:W-:Y:S01]  /*6050*/  FMNMX.FTZ R8, R74, R43, !PT ;  /* 0x0000002b4a087209 */ /* 0x000fe20007810000 */
[--C-:B------:R-:W-:Y:S01]  /*6060*/  FFMA.FTZ R54, R55, UR10, -R41.reuse ;  /* 0x0000000a37367c23 */ /* 0x100fe20008010829 */
[----:B0-----:R-:W-:Y:S01]  /*6070*/  FSEL R76, R76, -INF , P5 ;  /* 0xff8000004c4c7808 */ /* 0x001fe20002800000 */
[--C-:B------:R-:W-:Y:S01]  /*6080*/  FFMA.FTZ R55, R58, UR10, -R41.reuse ;  /* 0x0000000a3a377c23 */ /* 0x100fe20008010829 */
[----:B------:R-:W-:Y:S01]  /*6090*/  FMNMX.FTZ R45, R75, R8, !PT ;  /* 0x000000084b2d7209 */ /* 0x000fe20007810000 */
[----:B------:R-:W-:Y:S01]  /*60a0*/  FFMA.FTZ R58, R59, UR10, -R41 ;  /* 0x0000000a3b3a7c23 */ /* 0x000fe20008010829 */
[----:B------:R-:W-:-:S02]  /*60b0*/  IMAD.U32 R59, RZ, RZ, UR10 ;  /* 0x0000000aff3b7e24 */ /* 0x000fc4000f8e00ff */
[----:B------:R-:W-:Y:S01]  /*60c0*/  FFMA.FTZ R41, R64, UR10, -R41 ;  /* 0x0000000a40297c23 */ /* 0x000fe20008010829 */
[----:B------:R-:W-:Y:S01]  /*60d0*/  FMNMX.FTZ R8, R76, R45, !PT ;  /* 0x0000002d4c087209 */ /* 0x000fe20007810000 */
[----:B------:R-:W-:Y:S01]  /*60e0*/  MUFU.EX2 R43, R78 ;  /* 0x0000004e002b7308 */ /* 0x000fe20000000800 */
[----:B------:R-:W-:-:S03]  /*60f0*/  FSEL R64, R11, RZ, P3 ;  /* 0x000000ff0b407208 */ /* 0x000fc60001800000 */
[----:B------:R-:W0:Y:S02]  /*6100*/  SHFL.BFLY PT, R81, R8, 0x2, 0x1f ;  /* 0x0c401f0008517f89 */ /* 0x000e2400000e0000 */
[----:B------:R-:W-:-:S02]  /*6110*/  FADD.FTZ R64, -R64, R9 ;  /* 0x0000000940407221 */ /* 0x000fc40000010100 */
        /* <DEDUP_REMOVED lines=17> */
[----:B------:R-:W-:Y:S01]  /*6230*/  FMUL.FTZ R27, R64, UR10 ;  /* 0x0000000a401b7c20 */ /* 0x000fe20008410000 */
[----:B------:R-:W-:-:S01]  /*6240*/  FFMA.FTZ R13, R13, UR10, -R62 ;  /* 0x0000000a0d0d7c23 */ /* 0x000fc2000801083e */
[----:B------:R-:W-:Y:S01]  /*6250*/  FMUL.FTZ R10, R59, UR10 ;  /* 0x0000000a3b0a7c20 */ /* 0x000fe20008410000 */
        /* <DEDUP_REMOVED lines=33> */
[----:B------:R-:W-:-:S02]  /*6470*/  WARPGROUP.DEPBAR.LE gsb0, 0x0 ;  /* 0x00008000000079c5 */ /* 0x000fc40000010000 */
[----:B------:R-:W2:Y:S01]  /*6480*/  MUFU.EX2 R17, R17 ;  /* 0x0000001100117308 */ /* 0x000ea20000000800 */
[----:B-1----:R-:W-:-:S01]  /*6490*/  FFMA.FTZ R3, R10, R2, R13 ;  /* 0x000000020a037223 */ /* 0x002fc2000001000d */
[----:B------:R-:W-:-:S04]  /*64a0*/  FADD.FTZ R78, R16, R63 ;  /* 0x0000003f104e7221 */ /* 0x000fc80000010000 */
[----:B------:R-:W-:Y:S02]  /*64b0*/  FADD.FTZ R63, R19, R78 ;  /* 0x0000004e133f7221 */ /* 0x000fe40000010000 */
[----:B------:R-:W1:Y:S01]  /*64c0*/  MUFU.EX2 R18, R18 ;  /* 0x0000001200127308 */ /* 0x000e620000000800 */
[----:B0-----:R-:W-:-:S01]  /*64d0*/  FADD.FTZ R2, R14, R3 ;  /* 0x000000030e027221 */ /* 0x001fc20000010000 */
[----:B------:R-:W-:Y:S01]  /*64e0*/  FADD.FTZ R78, R20, R63 ;  /* 0x0000003f144e7221 */ /* 0x000fe20000010000 */
[----:B------:R-:W-:-:S03]  /*64f0*/  FFMA.FTZ R63, R67, UR10, -R62 ;  /* 0x0000000a433f7c23 */ /* 0x000fc6000801083e */
[----:B------:R-:W-:Y:S02]  /*6500*/  FADD.FTZ R65, R23, R78 ;  /* 0x0000004e17417221 */ /* 0x000fe40000010000 */
[----:B------:R-:W0:Y:S01]  /*6510*/  MUFU.EX2 R21, R21 ;  /* 0x0000001500157308 */ /* 0x000e220000000800 */
[----:B--2---:R-:W-:-:S01]  /*6520*/  FADD.FTZ R3, R17, R2 ;  /* 0x0000000211037221 */ /* 0x004fc20000010000 */
[----:B------:R-:W-:-:S04]  /*6530*/  FADD.FTZ R78, R24, R65 ;  /* 0x00000041184e7221 */ /* 0x000fc80000010000 */
[----:B------:R-:W-:Y:S02]  /*6540*/  FADD.FTZ R65, R79, R78 ;  /* 0x0000004e4f417221 */ /* 0x000fe40000010000 */
[----:B------:R-:W2:Y:S01]  /*6550*/  MUFU.EX2 R22, R22 ;  /* 0x0000001600167308 */ /* 0x000ea20000000800 */
[----:B-1----:R-:W-:-:S01]  /*6560*/  FADD.FTZ R2, R18, R3 ;  /* 0x0000000312027221 */ /* 0x002fc20000010000 */
[----:B------:R-:W-:Y:S01]  /*6570*/  FADD.FTZ R78, R28, R65 ;  /* 0x000000411c4e7221 */ /* 0x000fe20000010000 */
[----:B------:R-:W-:-:S03]  /*6580*/  FFMA.FTZ R65, R69, UR10, -R62 ;  /* 0x0000000a45417c23 */ /* 0x000fc6000801083e */
[----:B------:R-:W-:Y:S02]  /*6590*/  FADD.FTZ R67, R31, R78 ;  /* 0x0000004e1f437221 */ /* 0x000fe40000010000 */
[----:B------:R-:W1:Y:S01]  /*65a0*/  MUFU.EX2 R25, R25 ;  /* 0x0000001900197308 */ /* 0x000e620000000800 */
[----:B0-----:R-:W-:-:S01]  /*65b0*/  FADD.FTZ R3, R21, R2 ;  /* 0x0000000215037221 */ /* 0x001fc20000010000 */
[----:B------:R-:W-:-:S04]  /*65c0*/  FADD.FTZ R78, R32, R67 ;  /* 0x00000043204e7221 */ /* 0x000fc80000010000 */
[----:B------:R-:W-:Y:S02]  /*65d0*/  FADD.FTZ R67, R35, R78 ;  /* 0x0000004e23437221 */ /* 0x000fe40000010000 */
[----:B------:R-:W0:Y:S01]  /*65e0*/  MUFU.EX2 R26, R26 ;  /* 0x0000001a001a7308 */ /* 0x000e220000000800 */
[----:B--2---:R-:W-:-:S01]  /*65f0*/  FADD.FTZ R2, R22, R3 ;  /* 0x0000000316027221 */ /* 0x004fc20000010000 */
[----:B------:R-:W-:Y:S01]  /*6600*/  FADD.FTZ R78, R36, R67 ;  /* 0x00000043244e7221 */ /* 0x000fe20000010000 */
[----:B------:R-:W-:-:S03]  /*6610*/  FFMA.FTZ R67, R71, UR10, -R62 ;  /* 0x0000000a47437c23 */ /* 0x000fc6000801083e */
        /* <DEDUP_REMOVED lines=33> */
[----:B0-----:R-:W-:-:S01]  /*6830*/  FADD.FTZ R78, R64, R69 ;  /* 0x00000045404e7221 */ /* 0x001fc20000010000 */
[--C-:B------:R-:W-:Y:S01]  /*6840*/  FFMA.FTZ R69, R73, UR10, -R62.reuse ;  /* 0x0000000a49457c23 */ /* 0x100fe2000801083e */
[----:B------:R-:W-:Y:S02]  /*6850*/  IMAD.U32 R73, RZ, RZ, UR26 ;  /* 0x0000001aff497e24 */ /* 0x000fe4000f8e00ff */
        /* <DEDUP_REMOVED lines=17> */
[----:B------:R-:W-:-:S05]  /*6970*/  @!P1 VIADD R2, R73, 0x17040 ;  /* 0x0001704049029836 */ /* 0x000fca0000000000 */
[----:B------:R-:W-:Y:S01]  /*6980*/  @!P1 PRMT R2, RZ, 0x654, R2 ;  /* 0x00000654ff029816 */ /* 0x000fe20000000002 */
[----:B------:R-:W1:Y:S01]  /*6990*/  MUFU.EX2 R70, R70 ;  /* 0x0000004600467308 */ /* 0x000e620000000800 */
[----:B0-----:R-:W-:-:S02]  /*69a0*/  FADD.FTZ R71, R65, R78 ;  /* 0x0000004e41477221 */ /* 0x001fc40000010000 */
[----:B------:R0:W-:Y:S05]  /*69b0*/  @!P1 SYNCS.ARRIVE.TRANS64.RED.A1T0 RZ, [R2+URZ], RZ ;  /* 0x000000ff02ff99a7 */ /* 0x0001ea000810043f */
[----:B------:R-:W3:Y:S01]  /*69c0*/  MUFU.EX2 R55, R55 ;  /* 0x0000003700377308 */ /* 0x000ee20000000800 */
[----:B--2---:R-:W-:-:S07]  /*69d0*/  FADD.FTZ R78, R56, R3 ;  /* 0x00000003384e7221 */ /* 0x004fce0000010000 */
[----:B------:R-:W2:Y:S01]  /*69e0*/  MUFU.EX2 R67, R67 ;  /* 0x0000004300437308 */ /* 0x000ea20000000800 */
[----:B-1----:R-:W-:-:S07]  /*69f0*/  FADD.FTZ R80, R70, R71 ;  /* 0x0000004746507221 */ /* 0x002fce0000010000 */
[----:B------:R-:W0:Y:S01]  /*6a00*/  MUFU.EX2 R58, R58 ;  /* 0x0000003a003a7308 */ /* 0x000e220000000800 */
[----:B---3--:R-:W-:-:S07]  /*6a10*/  FADD.FTZ R3, R55, R78 ;  /* 0x0000004e37037221 */ /* 0x008fce0000010000 */
        /* <DEDUP_REMOVED lines=22> */
.L_x_10468:
        /* <DEDUP_REMOVED lines=91> */
.L_x_10459:
        /* <DEDUP_REMOVED lines=8> */
.L_x_10480:
[----:B------:R-:W-:-:S04]  /*71b0*/  UIADD3 UR4, UR7, 0x1, URZ ;  /* 0x0000000107047890 */ /* 0x000fc8000fffe03f */
[----:B------:R-:W-:-:S04]  /*71c0*/  UISETP.NE.AND UP0, UPT, UR4, 0x2, UPT ;  /* 0x000000020400788c */ /* 0x000fc8000bf05270 */
[----:B------:R-:W-:Y:S02]  /*71d0*/  USEL UR5, URZ, 0x1, UP0 ;  /* 0x000000013f057887 */ /* 0x000fe40008000000 */
[----:B------:R-:W-:Y:S02]  /*71e0*/  USEL UR4, UR4, URZ, UP0 ;  /* 0x0000003f04047287 */ /* 0x000fe40008000000 */
[----:B------:R-:W-:Y:S01]  /*71f0*/  ULOP3.LUT UR5, UR6, UR5, URZ, 0x3c, !UPT ;  /* 0x0000000506057292 */ /* 0x000fe2000f8e3c3f */
[----:B------:R-:W-:Y:S11]  /*7200*/  @!P0 BRA `(.L_x_10471) ;  /* 0x0000000000048947 */ /* 0x000ff60003800000 */
[----:B------:R-:W-:Y:S01]  /*7210*/  BPT.TRAP 0x1 ;  /* 0x000000040000795c */ /* 0x000fe20000300000 */
.L_x_10471:
[----:B------:R-:W-:Y:S01]  /*7220*/  ULEA UR23, UR4, UR39, 0x3 ;  /* 0x0000002704177291 */ /* 0x000fe2000f8e183f */
[----:B------:R-:W-:-:S05]  /*7230*/  IMAD.U32 R8, RZ, RZ, UR5 ;  /* 0x00000005ff087e24 */ /* 0x000fca000f8e00ff */
[----:B------:R-:W-:-:S04]  /*7240*/  SHF.L.U32 R8, R8, 0x1f, RZ ;  /* 0x0000001f08087819 */ /* 0x000fc800000006ff */
[----:B------:R0:W1:Y:S01]  /*7250*/  SYNCS.PHASECHK.TRANS64.TRYWAIT P2, [UR23+0x17030], R8 ;  /* 0x01703008ff0075a7 */ /* 0x0000620008040157 */
[----:B------:R-:W-:Y:S05]  /*7260*/  @!P0 BRA `(.L_x_10472) ;  /* 0x0000000000048947 */ /* 0x000fea0003800000 */
[----:B------:R-:W-:Y:S01]  /*7270*/  BPT.TRAP 0x1 ;  /* 0x000000040000795c */ /* 0x000fe20000300000 */
.L_x_10472:
[----:B-1----:R-:W-:Y:S05]  /*7280*/  @P2 BRA `(.L_x_10473) ;  /* 0x0000000000082947 */ /* 0x002fea0003800000 */
[----:B------:R-:W1:Y:S02]  /*7290*/  SYNCS.PHASECHK.TRANS64.TRYWAIT P2, [UR23+0x17030], R8 ;  /* 0x01703008ff0075a7 */ /* 0x000e640008040157 */
[----:B-1----:R-:W-:Y:S05]  /*72a0*/  @!P2 BRA `(.L_x_10474) ;  /* 0x000000840000a947 */ /* 0x002fea0003800000 */
.L_x_10473:
        /* <DEDUP_REMOVED lines=19> */
.L_x_10475:
[----:B------:R-:W-:Y:S01]  /*73e0*/  ULEA UR14, UR7, UR39, 0x3 ;  /* 0x00000027070e7291 */ /* 0x000fe2000f8e183f */
[----:B01----:R-:W-:-:S05]  /*73f0*/  IMAD.U32 R8, RZ, RZ, UR6 ;  /* 0x00000006ff087e24 */ /* 0x003fca000f8e00ff */
[----:B------:R-:W-:-:S04]  /*7400*/  SHF.L.U32 R8, R8, 0x1f, RZ ;  /* 0x0000001f08087819 */ /* 0x000fc800000006ff */
[----:B------:R0:W1:Y:S01]  /*7410*/  SYNCS.PHASECHK.TRANS64.TRYWAIT P2, [UR14+0x17050], R8 ;  /* 0x01705008ff0075a7 */ /* 0x000062000804014e */
[----:B------:R-:W-:Y:S05]  /*7420*/  @!P0 BRA `(.L_x_10476) ;  /* 0x0000000000048947 */ /* 0x000fea0003800000 */
[----:B------:R-:W-:Y:S01]  /*7430*/  BPT.TRAP 0x1 ;  /* 0x000000040000795c */ /* 0x000fe20000300000 */
.L_x_10476:
        /* <DEDUP_REMOVED lines=194> */
.L_x_10477:
[----:B------:R-:W-:Y:S01]  /*8060*/  UIADD3 UR6, UR39, 0x400, URZ ;  /* 0x0000040027067890 */ /* 0x000fe2000fffe03f */
[----:B------:R-:W-:Y:S01]  /*8070*/  WARPGROUP.ARRIVE ;  /* 0x00000000000079c5 */ /* 0x000fe20000000000 */
[----:B--2---:R-:W-:Y:S01]  /*8080*/  FMNMX.FTZ R76, R73, R76, !PT ;  /* 0x0000004c494c7209 */ /* 0x004fe20007810000 */
[----:B-1----:R-:W1:Y:S01]  /*8090*/  SHFL.BFLY PT, R11, R74, 0x2, 0x1f ;  /* 0x0c401f004a0b7f89 */ /* 0x002e6200000e0000 */
[----:B------:R-:W-:Y:S01]  /*80a0*/  USHF.R.U32.HI UR6, URZ, 0x4, UR6 ;  /* 0x000000043f067899 */ /* 0x000fe20008011606 */
[----:B------:R-:W-:Y:S02]  /*80b0*/  UMOV UR10, UR21 ;  /* 0x00000015000a7c82 */ /* 0x000fe40008000000 */
[----:B------:R-:W2:Y:S01]  /*80c0*/  SHFL.BFLY PT, R77, R76, 0x2, 0x1f ;  /* 0x0c401f004c4d7f89 */ /* 0x000ea200000e0000 */
[----:B------:R-:W-:-:S04]  /*80d0*/  ULOP3.LUT UR6, UR6, 0x3fff, URZ, 0xc0, !UPT ;  /* 0x00003fff06067892 */ /* 0x000fc8000f8ec03f */
        /* <DEDUP_REMOVED lines=8> */
[----:B--2---:R-:W-:-:S03]  /*8160*/  FMNMX.FTZ R77, R76, R77, !PT ;  /* 0x0000004d4c4d7209 */ /* 0x004fc60007810000 */
[----:B0-----:R-:W0:Y:S04]  /*8170*/  SHFL.BFLY PT, R8, R75, 0x1, 0x1f ;  /* 0x0c201f004b087f89 */ /* 0x001e2800000e0000 */
[----:B------:R-:W1:Y:S01]  /*8180*/  SHFL.BFLY PT, R78, R77, 0x1, 0x1f ;  /* 0x0c201f004d4e7f89 */ /* 0x000e6200000e0000 */
[----:B0-----:R-:W-:Y:S01]  /*8190*/  FMNMX.FTZ R11, R75, R8, !PT ;  /* 0x000000084b0b7209 */ /* 0x001fe20007810000 */
[----:B------:R-:W-:Y:S01]  /*81a0*/  IMAD.U32 R75, RZ, RZ, UR10 ;  /* 0x0000000aff4b7e24 */ /* 0x000fe2000f8e00ff */
[----:B-1----:R-:W-:Y:S01]  /*81b0*/  FMNMX.FTZ R8, R77, R78, !PT ;  /* 0x0000004e4d087209 */ /* 0x002fe20007810000 */
[----:B------:R-:W-:Y:S02]  /*81c0*/  IMAD.U32 R78, RZ, RZ, UR10 ;  /* 0x0000000aff4e7e24 */ /* 0x000fe4000f8e00ff */
[----:B------:R-:W-:-:S02]  /*81d0*/  FADD.FTZ R6, -R11, R6 ;  /* 0x000000060b067221 */ /* 0x000fc40000010100 */
[----:B------:R-:W-:Y:S01]  /*81e0*/  FFMA.FTZ R74, R11, R78, -8 ;  /* 0xc10000000b4a7423 */ /* 0x000fe2000001004e */
[----:B------:R-:W-:-:S01]  /*81f0*/  FADD.FTZ R7, -R8, R7 ;  /* 0x0000000708077221 */ /* 0x000fc20000010100 */
[----:B------:R-:W-:Y:S02]  /*8200*/  FMUL.FTZ R6, R6, UR10 ;  /* 0x0000000a06067c20 */ /* 0x000fe40008410000 */
        /* <DEDUP_REMOVED lines=34> */
[----:B------:R-:W-:Y:S02]  /*8430*/  MUFU.EX2 R6, R6 ;  /* 0x0000000600067308 */ /* 0x000fe40000000800 */
        /* <DEDUP_REMOVED lines=30> */
[----:B------:R-:W-:-:S02]  /*8620*/  WARPGROUP.DEPBAR.LE gsb0, 0x0 ;  /* 0x00008000000079c5 */ /* 0x000fc40000010000 */
[----:B------:R-:W-:Y:S01]  /*8630*/  WARPGROUP.ARRIVE ;  /* 0x00000000000079c5 */ /* 0x000fe20000000000 */
[----:B------:R-:W0:Y:S01]  /*8640*/  MUFU.EX2 R10, R10 ;  /* 0x0000000a000a7308 */ /* 0x000e220000000800 */
[----:B------:R-:W-:-:S01]  /*8650*/  FFMA.FTZ R64, R64, UR10, -R74 ;  /* 0x0000000a40407c23 */ /* 0x000fc2000801084a */
[--C-:B------:R-:W-:Y:S01]  /*8660*/  FFMA.FTZ R65, R65, UR10, -R74.reuse ;  /* 0x0000000a41417c23 */ /* 0x100fe2000801084a */
[----:B------:R-:W-:-:S01]  /*8670*/  FFMA.FTZ R68, R68, UR10, -R74 ;  /* 0x0000000a44447c23 */ /* 0x000fc2000801084a */
[----:B------:R-:W-:Y:S01]  /*8680*/  FFMA.FTZ R69, R69, UR10, -R74 ;  /* 0x0000000a45457c23 */ /* 0x000fe2000801084a */
[----:B------:R-:W-:Y:S01]  /*8690*/  QGMMA.64x96x32.F32.E4M3.E4M3 R88, R144, gdesc[UR4], R88, gsb0 ;  /* 0x0160000490587df3 */ /* 0x000fe20008000858 */
[----:B------:R-:W-:Y:S01]  /*86a0*/  UIADD3 UR6, UR11, 0x4, URZ ;  /* 0x000000040b067890 */ /* 0x000fe2000fffe03f */
[----:B-1----:R-:W-:Y:S01]  /*86b0*/  FFMA.FTZ R2, R7, R2, R12 ;  /* 0x0000000207027223 */ /* 0x002fe2000001000c */
[----:B------:R-:W-:Y:S01]  /*86c0*/  UMOV UR7, 0x40000040 ;  /* 0x4000004000077882 */ /* 0x000fe20000000000 */
[----:B------:R-:W1:Y:S01]  /*86d0*/  MUFU.EX2 R13, R13 ;  /* 0x0000000d000d7308 */ /* 0x000e620000000800 */
[----:B------:R-:W-:-:S01]  /*86e0*/  FFMA.FTZ R72, R72, UR10, -R74 ;  /* 0x0000000a48487c23 */ /* 0x000fc2000801084a */
        /* <DEDUP_REMOVED lines=32> */
[----:B------:R-:W-:Y:S01]  /*88f0*/  UIADD3 UR6, UR11, 0x6, URZ ;  /* 0x000000060b067890 */ /* 0x000fe2000fffe03f */
[----:B------:R-:W-:-:S04]  /*8900*/  UMOV UR7, 0x40000040 ;  /* 0x4000004000077882 */ /* 0x000fc80000000000 */
        /* <DEDUP_REMOVED lines=92> */
[----:B-1----:R-:W-:-:S07]  /*8ed0*/  FADD.FTZ R3, R67, R2 ;  /* 0x0000000243037221 */ /* 0x002fce0000010000 */
[----:B------:R1:W2:Y:S08]  /*8ee0*/  MUFU.EX2 R77, R72 ;  /* 0x00000048004d7308 */ /* 0x0002b00000000800 */
[----:B------:R-:W3:Y:S01]  /*8ef0*/  MUFU.EX2 R71, R71 ;  /* 0x0000004700477308 */ /* 0x000ee20000000800 */
[----:B-1----:R-:W-:-:S01]  /*8f00*/  FADD.FTZ R72, R68, R75 ;  /* 0x0000004b44487221 */ /* 0x002fc20000010000 */
[----:B0-----:R-:W-:-:S03]  /*8f10*/  FADD.FTZ R2, R70, R3 ;  /* 0x0000000346027221 */ /* 0x001fc60000010000 */
[----:B------:R-:W-:-:S03]  /*8f20*/  FADD.FTZ R72, R69, R72 ;  /* 0x0000004845487221 */ /* 0x000fc60000010000 */
[----:B------:R-:W0:Y:S01]  /*8f30*/  MUFU.EX2 R73, R73 ;  /* 0x0000004900497308 */ /* 0x000e220000000800 */
[----:B--2---:R-:W-:-:S01]  /*8f40*/  FADD.FTZ R72, R77, R72 ;  /* 0x000000484d487221 */ /* 0x004fc20000010000 */
[----:B---3--:R-:W-:-:S03]  /*8f50*/  FADD.FTZ R3, R71, R2 ;  /* 0x0000000247037221 */ /* 0x008fc60000010000 */
[----:B0-----:R-:W-:Y:S01]  /*8f60*/  FADD.FTZ R2, R73, R72 ;  /* 0x0000004849027221 */ /* 0x001fe20000010000 */
[----:B------:R-:W-:Y:S06]  /*8f70*/  @!P0 BRA `(.L_x_10479) ;  /* 0x0000000000048947 */ /* 0x000fec0003800000 */
[----:B------:R-:W-:Y:S01]  /*8f80*/  BPT.TRAP 0x1 ;  /* 0x000000040000795c */ /* 0x000fe20000300000 */
.L_x_10479:
        /* <DEDUP_REMOVED lines=91> */
.L_x_10470:
[----:B------:R-:W-:Y:S06]  /*9540*/  BAR.ARV 0x8, 0x200 ;  /* 0x0208000000007b1d */ /* 0x000fec0000002000 */
[----:B------:R-:W-:Y:S05]  /*9550*/  @!P0 BRA `(.L_x_10481) ;  /* 0x0000000000048947 */ /* 0x000fea0003800000 */
[----:B------:R-:W-:Y:S01]  /*9560*/  BPT.TRAP 0x1 ;  /* 0x000000040000795c */ /* 0x000fe20000300000 */
.L_x_10481:
[----:B------:R-:W-:Y:S01]  /*9570*/  ULEA UR11, UR4, UR39, 0x3 ;  /* 0x00000027040b7291 */ /* 0x000fe2000f8e183f */
[----:B------:R-:W-:-:S05]  /*9580*/  IMAD.U32 R0, RZ, RZ, UR5 ;  /* 0x00000005ff007e24 */ /* 0x000fca000f8e00ff */
[----:B------:R-:W-:-:S04]  /*9590*/  SHF.L.U32 R0, R0, 0x1f, RZ ;  /* 0x0000001f00007819 */ /* 0x000fc800000006ff */
[----:B------:R0:W1:Y:S01]  /*95a0*/  SYNCS.PHASECHK.TRANS64.TRYWAIT P1, [UR11+0x17050], R0 ;  /* 0x01705000ff0075a7 */ /* 0x000062000802014b */
[----:B------:R-:W-:Y:S05]  /*95b0*/  @!P0 BRA `(.L_x_10482) ;  /* 0x0000000000048947 */ /* 0x000fea0003800000 */
[----:B------:R-:W-:Y:S01]  /*95c0*/  BPT.TRAP 0x1 ;  /* 0x000000040000795c */ /* 0x000fe20000300000 */
.L_x_10482:
[----:B-1----:R-:W-:Y:S05]  /*95d0*/  @P1 BRA `(.L_x_10483) ;  /* 0x0000000000081947 */ /* 0x002fea0003800000 */
[----:B------:R-:W1:Y:S02]  /*95e0*/  SYNCS.PHASECHK.TRANS64.TRYWAIT P1, [UR11+0x17050], R0 ;  /* 0x01705000ff0075a7 */ /* 0x000e64000802014b */
[----:B-1----:R-:W-:Y:S05]  /*95f0*/  @!P1 BRA `(.L_x_10484) ;  /* 0x00000060005c9947 */ /* 0x002fea0003800000 */
.L_x_10483:
        /* <DEDUP_REMOVED lines=84> */
.L_x_10485:
        /* <DEDUP_REMOVED lines=52> */
.L_x_10452:
        /* <DEDUP_REMOVED lines=104> */
[----:B0-----:R-:W-:-:S02]  /*a500*/  SEL R13, R105, R104, P0 ;  /* 0x00000068690d7207 */ /* 0x001fc40000000000 */
        /* <DEDUP_REMOVED lines=240> */
.L_x_10488:
[----:B------:R-:W-:Y:S05]  /*b410*/  BSYNC B0 ;  /* 0x0000000000007941 */ /* 0x000fea0003800000 */
.L_x_10487:
        /* <DEDUP_REMOVED lines=98> */
.L_x_10486:
        /* <DEDUP_REMOVED lines=58> */
.L_x_10448:
        /* <DEDUP_REMOVED lines=18> */
.L_x_10489:
[----:B------:R-:W-:Y:S01]  /*bf00*/  ULDC UR39, c[0x0][0xc50] ;  /* 0x0003140000277ab9 */ /* 0x000fe20000000800 */
[----:B------:R-:W-:Y:S01]  /*bf10*/  UMOV UR36, UR6 ;  /* 0x0000000600247c82 */ /* 0x000fe20008000000 */
[----:B------:R-:W-:-:S11]  /*bf20*/  UISETP.NE.AND UP0, UPT, UR39, 0x1, UPT ;  /* 0x000000012700788c */ /* 0x000fd6000bf05270 */
[----:B------:R-:W-:Y:S01]  /*bf30*/  @UP0 ULDC UR4, c[0x0][0xc54] ;  /* 0x0003150000040ab9 */ /* 0x000fe20000000800 */
[----:B------:R-:W-:Y:S01]  /*bf40*/  @UP0 ULDC UR7, c[0x0][0xc58] ;  /* 0x0003160000070ab9 */ /* 0x000fe20000000800 */
[----:B------:R-:W-:-:S04]  /*bf50*/  UIMAD.WIDE.U32 UR4, UR6, UR4, URZ ;  /* 0x00000004060472a5 */ /* 0x000fc8000f8e003f */
[----:B------:R-:W-:-:S12]  /*bf60*/  @UP0 USHF.R.U32.HI UR36, URZ, UR7, UR5 ;  /* 0x000000073f240299 */ /* 0x000fd80008011605 */
.L_x_10490:
        /* <DEDUP_REMOVED lines=10> */
[----:B------:R-:W-:Y:S02]  /*c010*/  UISETP.NE.AND UP1, UPT, UR7, 0x1, UPT ;  /* 0x000000010700788c */ /* 0x000fe4000bf25270 */
[----:B------:R-:W-:Y:S01]  /*c020*/  UISETP.NE.U32.AND UP0, UPT, UR4, URZ, UPT ;  /* 0x0000003f0400728c */ /* 0x000fe2000bf05070 */
[----:B------:R-:W-:Y:S02]  /*c030*/  ULDC UR7, c[0x0][0x424] ;  /* 0x0001090000077ab9 */ /* 0x000fe40000000800 */
[----:B------:R-:W-:Y:S01]  /*c040*/  ULDC UR4, c[0x0][0x288] ;  /* 0x0000a20000047ab9 */ /* 0x000fe20000000800 */
[----:B------:R-:W-:Y:S02]  /*c050*/  UISETP.NE.AND.EX UP0, UPT, UR5, URZ, UPT, UP0 ;  /* 0x0000003f0500728c */ /* 0x000fe4000bf05300 */
[----:B------:R-:W-:Y:S01]  /*c060*/  UIADD3 UR9, -UR4, 0x80, URZ ;  /* 0x0000008004097890 */ /* 0x000fe2000fffe13f */
[----:B------:R-:W-:-:S02]  /*c070*/  UMOV UR5, 0xc0 ;  /* 0x000000c000057882 */ /* 0x000fc40000000000 */
[----:B------:R-:W-:Y:S01]  /*c080*/  @UP1 ULDC UR4, c[0x0][0x44c] ;  /* 0x0001130000041ab9 */ /* 0x000fe20000000800 */
[----:B------:R-:W-:Y:S01]  /*c090*/  USEL UR7, UR7, 0x1, UP0 ;  /* 0x0000000107077887 */ /* 0x000fe20008000000 */
[----:B------:R-:W-:Y:S01]  /*c0a0*/  ULDC UR8, c[0x0][0x2f0] ;  /* 0x0000bc0000087ab9 */ /* 0x000fe20000000800 */
[----:B------:R-:W-:Y:S02]  /*c0b0*/  @UP1 ULDC UR10, c[0x0][0x450] ;  /* 0x00011400000a1ab9 */ /* 0x000fe40000000800 */
[----:B------:R-:W-:Y:S02]  /*c0c0*/  UIMAD UR9, UR7, UR8, UR9 ;  /* 0x00000008070972a4 */ /* 0x000fe4000f8e0209 */
[----:B------:R-:W-:Y:S02]  /*c0d0*/  UIMAD UR7, UR7, UR8, 0x7f ;  /* 0x0000007f070774a4 */ /* 0x000fe4000f8e0208 */
[----:B0-----:R-:W-:-:S04]  /*c0e0*/  UIMAD UR6, UR6, UR5, 0xbf ;  /* 0x000000bf060674a4 */ /* 0x001fc8000f8e0205 */
        /* <DEDUP_REMOVED lines=9> */
[----:B------:R-:W-:Y:S02]  /*c180*/  USHF.R.S32.HI UR4, URZ, 0x7, UR4 ;  /* 0x000000073f047899 */ /* 0x000fe40008011404 */
[----:B------:R-:W-:Y:S02]  /*c190*/  ULOP3.LUT UR39, UR39, 0xffff, URZ, 0xc0, !UPT ;  /* 0x0000ffff27277892 */ /* 0x000fe4000f8ec03f */
[----:B------:R-:W-:-:S04]  /*c1a0*/  UISETP.LT.AND UP0, UPT, UR5, UR4, UPT ;  /* 0x000000040500728c */ /* 0x000fc8000bf01270 */
[----:B------:R-:W-:Y:S02]  /*c1b0*/  USEL UR9, UR5, UR4, UP0 ;  /* 0x0000000405097287 */ /* 0x000fe40008000000 */
[----:B------:R-:W-:Y:S02]  /*c1c0*/  UISETP.NE.AND UP0, UPT, UR10, URZ, UPT ;  /* 0x0000003f0a00728c */ /* 0x000fe4000bf05270 */
[----:B------:R-:W-:Y:S01]  /*c1d0*/  UISETP.GE.AND UP1, UPT, UR9, 0x1, UPT ;  /* 0x000000010900788c */ /* 0x000fe2000bf26270 */
[----:B------:R-:W-:-:S05]  /*c1e0*/  UMOV UR4, URZ ;  /* 0x0000003f00047c82 */ /* 0x000fca0008000000 */
        /* <DEDUP_REMOVED lines=36> */
.L_x_10492:
[----:B------:R-:W-:Y:S01]  /*c430*/  UIMAD UR39, UR39, UR4, URZ ;  /* 0x00000004272772a4 */ /* 0x000fe2000f8e023f */
[----:B------:R-:W-:Y:S02]  /*c440*/  IMAD.U32 R17, RZ, RZ, UR9 ;  /* 0x00000009ff117e24 */ /* 0x000fe4000f8e00ff */
[----:B------:R-:W-:-:S03]  /*c450*/  IMAD.MOV.U32 R2, RZ, RZ, 0x1 ;  /* 0x00000001ff027424 */ /* 0x000fc600078e00ff */
        /* <DEDUP_REMOVED lines=28> */
.L_x_10493:
        /* <DEDUP_REMOVED lines=20> */
.L_x_10494:
        /* <DEDUP_REMOVED lines=20> */
.L_x_10495:
        /* <DEDUP_REMOVED lines=18> */
.L_x_10496:
        /* <DEDUP_REMOVED lines=10> */
[----:B------:R-:W-:Y:S01]  /*ca60*/  IMAD.SHL.U32 R0, R20, 0x20, RZ ;  /* 0x0000002014007824 */ /* 0x000fe200078e00ff */
[----:B--2---:R-:W-:Y:S01]  /*ca70*/  ISETP.NE.U32.AND P0, PT, R4, RZ, PT ;  /* 0x000000ff0400720c */ /* 0x004fe20003f05070 */
[----:B------:R-:W-:Y:S01]  /*ca80*/  IMAD.SHL.U32 R7, R20, 0x80, RZ ;  /* 0x0000008014077824 */ /* 0x000fe200078e00ff */
[----:B------:R-:W-:Y:S01]  /*ca90*/  LOP3.LUT R6, R10, 0x20, RZ, 0xc0, !PT ;  /* 0x000000200a067812 */ /* 0x000fe200078ec0ff */
[----:B------:R-:W-:Y:S01]  /*caa0*/  IMAD.SHL.U32 R16, R16, 0x800, RZ ;  /* 0x0000080010107824 */ /* 0x000fe200078e00ff */
[----:B------:R-:W-:Y:S01]  /*cab0*/  UMOV UR4, 0xffffffff ;  /* 0xffffffff00047882 */ /* 0x000fe20000000000 */
[----:B------:R-:W-:Y:S01]  /*cac0*/  IMAD.SHL.U32 R19, R20, 0x4, RZ ;  /* 0x0000000414137824 */ /* 0x000fe200078e00ff */
[----:B------:R-:W-:Y:S01]  /*cad0*/  LOP3.LUT R8, R6, 0x10, R20, 0xf8, !PT ;  /* 0x0000001006087812 */ /* 0x000fe200078ef814 */
[----:B0-----:R-:W-:Y:S01]  /*cae0*/  IMAD.SHL.U32 R3, R29, 0x10, RZ ;  /* 0x000000101d037824 */ /* 0x001fe200078e00ff */
[----:B------:R-:W-:Y:S01]  /*caf0*/  LOP3.LUT R6, R0, 0x80, RZ, 0xc0, !PT ;  /* 0x0000008000067812 */ /* 0x000fe200078ec0ff */
[----:B------:R-:W-:Y:S01]  /*cb00*/  IMAD.SHL.U32 R2, R20, 0x10, RZ ;  /* 0x0000001014027824 */ /* 0x000fe200078e00ff */
[----:B------:R-:W-:Y:S01]  /*cb10*/  LOP3.LUT R9, R7, 0x400, RZ, 0xc0, !PT ;  /* 0x0000040007097812 */ /* 0x000fe200078ec0ff */
[----:B------:R-:W-:Y:S01]  /*cb20*/  IMAD.MOV.U32 R28, RZ, RZ, 0x40 ;  /* 0x00000040ff1c7424 */ /* 0x000fe200078e00ff */
[----:B------:R-:W-:-:S02]  /*cb30*/  LOP3.LUT R8, R8, 0x380, R7, 0xf8, !PT ;  /* 0x0000038008087812 */ /* 0x000fc400078ef807 */
[----:B------:R-:W-:Y:S02]  /*cb40*/  LOP3.LUT R6, R6, 0x10, R10, 0xf8, !PT ;  /* 0x0000001006067812 */ /* 0x000fe400078ef80a */
[----:B------:R-:W-:Y:S02]  /*cb50*/  LOP3.LUT R0, R0, 0x360, RZ, 0xc0, !PT ;  /* 0x0000036000007812 */ /* 0x000fe400078ec0ff */
[----:B------:R-:W-:Y:S02]  /*cb60*/  LOP3.LUT R9, R9, 0x800, R16, 0xf8, !PT ;  /* 0x0000080009097812 */ /* 0x000fe400078ef810 */
[----:B------:R-:W-:Y:S02]  /*cb70*/  LOP3.LUT R19, R6, 0x10, R19, 0x78, !PT ;  /* 0x0000001006137812 */ /* 0x000fe400078e7813 */
[----:B------:R-:W-:Y:S02]  /*cb80*/  LOP3.LUT R0, R0, 0x400, R3, 0xf8, !PT ;  /* 0x0000040000007812 */ /* 0x000fe400078ef803 */
[----:B------:R-:W-:-:S02]  /*cb90*/  LOP3.LUT R8, R8, 0x70, R2, 0x78, !PT ;  /* 0x0000007008087812 */ /* 0x000fc400078e7802 */
[----:B------:R-:W-:Y:S02]  /*cba0*/  LOP3.LUT P1, RZ, R20, 0x4, RZ, 0xc0, !PT ;  /* 0x0000000414ff7812 */ /* 0x000fe4000782c0ff */
[----:B------:R-:W-:Y:S02]  /*cbb0*/  ISETP.NE.AND.EX P2, PT, R5, RZ, PT, P0 ;  /* 0x000000ff0500720c */ /* 0x000fe40003f45300 */
[----:B------:R-:W-:Y:S02]  /*cbc0*/  LOP3.LUT R19, R0, R19, RZ, 0xfc, !PT ;  /* 0x0000001300137212 */ /* 0x000fe400078efcff */
[----:B------:R-:W-:Y:S02]  /*cbd0*/  LOP3.LUT R18, R9, R8, RZ, 0xfc, !PT ;  /* 0x0000000809127212 */ /* 0x000fe400078efcff */
[----:B------:R-:W-:Y:S02]  /*cbe0*/  SEL R28, R28, 0xffffffc0, !P1 ;  /* 0xffffffc01c1c7807 */ /* 0x000fe40004800000 */
[----:B------:R-:W-:-:S02]  /*cbf0*/  P2R R25, PR, RZ, 0x4 ;  /* 0x00000004ff197803 */ /* 0x000fc40000000000 */
[----:B---3--:R-:W-:Y:S02]  /*cc00*/  SHF.R.S32.HI R23, RZ, 0x1f, R22 ;  /* 0x0000001fff177819 */ /* 0x008fe40000011416 */
[----:B------:R-:W-:Y:S01]  /*cc10*/  SEL R16, R22, RZ, !P2 ;  /* 0x000000ff16107207 */ /* 0x000fe20005000000 */
[----:B------:R-:W-:Y:S06]  /*cc20*/  BRA.DIV UR4, `(.L_x_10497) ;  /* 0x0000002a04e87947 */ /* 0x000fec000b800000 */
[----:B------:R0:W1:Y:S02]  /*cc30*/  SHFL.IDX PT, R14, R24, RZ, 0x1f ;  /* 0x00001fff180e7589 */ /* 0x00006400000e0000 */
.L_x_10552:
[----:B-1----:R-:W-:Y:S02]  /*cc40*/  ISETP.NE.AND P0, PT, R14, RZ, PT ;  /* 0x000000ff0e00720c */ /* 0x002fe40003f05270 */
[----:B------:R-:W-:-:S04]  /*cc50*/  PLOP3.LUT P1, PT, PT, PT, PT, 0x8, 0x0 ;  /* 0x000000000000781c */ /* 0x000fc80003f2e170 */
[----:B0-----:R-:W-:-:S07]  /*cc60*/  P2R R24, PR, RZ, 0x2 ;  /* 0x00000002ff187803 */ /* 0x001fce0000000000 */
[----:B------:R-:W-:Y:S05]  /*cc70*/  @P0 BRA `(.L_x_10498) ;  /* 0x0000000400900947 */ /* 0x000fea0003800000 */
[----:B------:R-:W-:Y:S01]  /*cc80*/  UMOV UR4, 0xffffffff ;  /* 0xffffffff00047882 */ /* 0x000fe20000000000 */
[----:B------:R-:W-:Y:S02]  /*cc90*/  VIADD R0, R17, 0xffffffff ;  /* 0xffffffff11007836 */ /* 0x000fe40000000000 */
[----:B------:R-:W-:Y:S05]  /*cca0*/  BRA.DIV UR4, `(.L_x_10499) ;  /* 0x0000002a04e87947 */ /* 0x000fea000b800000 */
[----:B------:R-:W-:-:S13]  /*ccb0*/  ELECT P6, URZ, PT ;  /* 0x00000000003f782f */ /* 0x000fda00038c0000 */
.L_x_10555:
[----:B------:R-:W-:Y:S05]  /*ccc0*/  @!P6 BRA `(.L_x_10498) ;  /* 0x00000004007ce947 */ /* 0x000fea0003800000 */
[----:B------:R-:W-:Y:S01]  /*ccd0*/  IMAD.MOV.U32 R16, RZ, RZ, R22 ;  /* 0x000000ffff107224 */ /* 0x000fe200078e0016 */
[----:B------:R-:W-:Y:S06]  /*cce0*/  @!P2 BRA `(.L_x_10500) ;  /* 0x000000000048a947 */ /* 0x000fec0003800000 */
[----:B------:R-:W0:Y:S01]  /*ccf0*/  LDC R7, c[0x0][0x43c] ;  /* 0x00010f00ff077b82 */ /* 0x000e220000000800 */
[----:B------:R-:W-:Y:S01]  /*cd00*/  IMAD.MOV.U32 R6, RZ, RZ, R0 ;  /* 0x000000ffff067224 */ /* 0x000fe200078e0000 */
[----:B------:R-:W-:Y:S02]  /*cd10*/  ULDC.64 UR4, c[0x0][0x428] ;  /* 0x00010a0000047ab9 */ /* 0x000fe40000000a00 */
[----:B------:R-:W-:-:S04]  /*cd20*/  IMAD R9, R23, UR4, RZ ;  /* 0x0000000417097c24 */ /* 0x000fc8000f8e02ff */
        /* <DEDUP_REMOVED lines=14> */
.L_x_10500:
[----:B------:R-:W-:Y:S01]  /*ce10*/  IMAD.MOV.U32 R3, RZ, RZ, 0x1 ;  /* 0x00000001ff037424 */ /* 0x000fe200078e00ff */
[----:B------:R-:W-:-:S04]  /*ce20*/  ISETP.NE.AND P1, PT, R29, RZ, PT ;  /* 0x000000ff1d00720c */ /* 0x000fc80003f25270 */
[----:B------:R-:W-:-:S04]  /*ce30*/  SHF.L.U32 R3, R3, 0x1f, RZ ;  /* 0x0000001f03037819 */ /* 0x000fc800000006ff */
[----:B------:R-:W1:Y:S02]  /*ce40*/  SYNCS.PHASECHK.TRANS64.TRYWAIT P0, [UR38+0x17080], R3 ;  /* 0x01708003ff0075a7 */ /* 0x000e640008000166 */
[----:B-1----:R-:W-:Y:S05]  /*ce50*/  @!P0 BRA `(.L_x_10501) ;  /* 0x00000028009c8947 */ /* 0x002fea0003800000 */
.L_x_10556:
[----:B------:R-:W-:Y:S05]  /*ce60*/  @P1 BRA `(.L_x_10502) ;  /* 0x0000000000181947 */ /* 0x000fea0003800000 */
[----:B0-----:R-:W0:Y:S01]  /*ce70*/  S2R R4, SR_TID.X ;  /* 0x0000000000047919 */ /* 0x001e220000002100 */
[----:B------:R-:W-:-:S04]  /*ce80*/  IMAD.MOV.U32 R2, RZ, RZ, 0x3000 ;  /* 0x00003000ff027424 */ /* 0x000fc800078e00ff */
[----:B------:R2:W-:Y:S01]  /*ce90*/  SYNCS.ARRIVE.TRANS64 RZ, [UR38+0x17070], R2 ;  /* 0x01707002ffff79a7 */ /* 0x0005e20008000026 */
[----:B0-----:R-:W-:-:S13]  /*cea0*/  LOP3.LUT P0, RZ, R4, 0x1f, RZ, 0xc0, !PT ;  /* 0x0000001f04ff7812 */ /* 0x001fda000780c0ff */
[----:B--2---:R-:W-:Y:S05]  /*ceb0*/  @!P0 BRA `(.L_x_10502) ;  /* 0x0000000000048947 */ /* 0x004fea0003800000 */
[----:B------:R-:W-:Y:S01]  /*cec0*/  BPT.TRAP 0x1 ;  /* 0x000000040000795c */ /* 0x000fe20000300000 */
.L_x_10502:
        /* <DEDUP_REMOVED lines=28> */
.L_x_10557:
[----:B------:R-:W-:Y:S05]  /*d090*/  @P1 BRA `(.L_x_10504) ;  /* 0x0000000000181947 */ /* 0x000fea0003800000 */
[----:B0-----:R-:W0:Y:S01]  /*d0a0*/  S2R R4, SR_TID.X ;  /* 0x0000000000047919 */ /* 0x001e220000002100 */
[----:B------:R-:W-:-:S04]  /*d0b0*/  IMAD.MOV.U32 R2, RZ, RZ, 0x3000 ;  /* 0x00003000ff027424 */ /* 0x000fc800078e00ff */
[----:B------:R3:W-:Y:S01]  /*d0c0*/  SYNCS.ARRIVE.TRANS64 RZ, [UR38+0x17030], R2 ;  /* 0x01703002ffff79a7 */ /* 0x0007e20008000026 */
[----:B0-----:R-:W-:-:S13]  /*d0d0*/  LOP3.LUT P0, RZ, R4, 0x1f, RZ, 0xc0, !PT ;  /* 0x0000001f04ff7812 */ /* 0x001fda000780c0ff */
[----:B---3--:R-:W-:Y:S05]  /*d0e0*/  @!P0 BRA `(.L_x_10504) ;  /* 0x0000000000048947 */ /* 0x008fea0003800000 */
[----:B------:R-:W-:Y:S01]  /*d0f0*/  BPT.TRAP 0x1 ;  /* 0x000000040000795c */ /* 0x000fe20000300000 */
.L_x_10504:
        /* <DEDUP_REMOVED lines=26> */
[----:B------:R3:W-:Y:S02]  /*d2a0*/  UTMALDG.4D [UR32], [UR4], desc[UR6] ;  /* 0x00000620040075b4 */ /* 0x0007e40008019000 */
[----:B---3--:R-:W-:Y:S01]  /*d2b0*/  NOP ;  /* 0x0000000000007918 */ /* 0x008fe20000000000 */
.L_x_10498:
        /* <DEDUP_REMOVED lines=16> */
[----:B0-----:R-:W-:Y:S02]  /*d3c0*/  IMAD.U32 R4, RZ, RZ, UR6 ;  /* 0x00000006ff047e24 */ /* 0x001fe4000f8e00ff */
[----:B-12---:R-:W0:Y:S01]  /*d3d0*/  LDC.64 R2, c[0x4][R2] ;  /* 0x0100000002027b82 */ /* 0x006e220000000a00 */
        /* <DEDUP_REMOVED lines=10> */
.L_x_10505:
[----:B------:R-:W3:Y:S01]  /*d480*/  S2R R2, SR_TID.X ;  /* 0x0000000000027919 */ /* 0x000ee20000002100 */
[----:B------:R-:W-:Y:S01]  /*d490*/  IMAD.SHL.U32 R20, R29, 0x10, RZ ;  /* 0x000000101d147824 */ /* 0x000fe200078e00ff */
[----:B------:R-:W4:Y:S01]  /*d4a0*/  LDC R9, c[0x0][0x448] ;  /* 0x00011200ff097b82 */ /* 0x000f220000000800 */
[----:B------:R-:W-:Y:S01]  /*d4b0*/  SHF.R.U32.HI R10, RZ, 0x1, R29 ;  /* 0x00000001ff0a7819 */ /* 0x000fe2000001161d */
[----:B------:R-:W5:Y:S01]  /*d4c0*/  S2R R15, SR_CTAID.X ;  /* 0x00000000000f7919 */ /* 0x000f620000002500 */
[----:B------:R-:W-:Y:S01]  /*d4d0*/  UMOV UR4, UR44 ;  /* 0x0000002c00047c82 */ /* 0x000fe20008000000 */
[----:B------:R-:W-:Y:S01]  /*d4e0*/  UMOV UR5, UR41 ;  /* 0x0000002900057c82 */ /* 0x000fe20008000000 */
[----:B------:R-:W-:Y:S01]  /*d4f0*/  ULDC.64 UR6, c[0x0][0x2c8] ;  /* 0x0000b20000067ab9 */ /* 0x000fe20000000a00 */
[----:B------:R-:W0:Y:S01]  /*d500*/  S2R R11, SR_CTAID.Z ;  /* 0x00000000000b7919 */ /* 0x000e220000002700 */
[----:B------:R-:W-:Y:S01]  /*d510*/  ULDC.64 UR8, c[0x0][0x280] ;  /* 0x0000a00000087ab9 */ /* 0x000fe20000000a00 */
[----:B----4-:R-:W-:-:S02]  /*d520*/  ISETP.NE.AND P1, PT, R9, 0x1, PT ;  /* 0x000000010900780c */ /* 0x010fc40003f25270 */
[----:B---3--:R-:W-:-:S05]  /*d530*/  SHF.R.U32.HI R21, RZ, 0x1, R2 ;  /* 0x00000001ff157819 */ /* 0x008fca0000011602 */
[----:B------:R-:W-:-:S06]  /*d540*/  IMAD.SHL.U32 R0, R21, 0x20, RZ ;  /* 0x0000002015007824 */ /* 0x000fcc00078e00ff */
[----:B------:R-:W3:Y:S01]  /*d550*/  @P1 LDC R12, c[0x0][0x44c] ;  /* 0x00011300ff0c1b82 */ /* 0x000ee20000000800 */
[----:B0-----:R-:W-:Y:S02]  /*d560*/  SHF.R.S32.HI R21, RZ, 0x1f, R11 ;  /* 0x0000001fff157819 */ /* 0x001fe4000001140b */
[----:B------:R-:W-:-:S04]  /*d570*/  LOP3.LUT R0, R0, 0x60, RZ, 0xc0, !PT ;  /* 0x0000006000007812 */ /* 0x000fc800078ec0ff */
[----:B------:R-:W-:Y:S01]  /*d580*/  LOP3.LUT R0, R0, 0x700, R20, 0xf8, !PT ;  /* 0x0000070000007812 */ /* 0x000fe200078ef814 */
[----:B------:R-:W0:Y:S01]  /*d590*/  @P1 LDC R4, c[0x0][0x450] ;  /* 0x00011400ff041b82 */ /* 0x000e220000000800 */
[----:B------:R-:W-:Y:S01]  /*d5a0*/  SHF.R.U32.HI R20, RZ, 0x3, R2 ;  /* 0x00000003ff147819 */ /* 0x000fe20000011602 */
[----:B------:R-:W-:-:S03]  /*d5b0*/  IMAD.SHL.U32 R2, R2, 0x10, RZ ;  /* 0x0000001002027824 */ /* 0x000fc600078e00ff */
[----:B------:R-:W-:Y:S02]  /*d5c0*/  LOP3.LUT R20, R20, 0x1, RZ, 0xc0, !PT ;  /* 0x0000000114147812 */ /* 0x000fe400078ec0ff */
[----:B------:R-:W-:-:S03]  /*d5d0*/  LOP3.LUT R6, R2, 0x10, RZ, 0xc0, !PT ;  /* 0x0000001002067812 */ /* 0x000fc600078ec0ff */
[C---:B------:R-:W-:Y:S02]  /*d5e0*/  IMAD.SHL.U32 R2, R20.reuse, 0x10, RZ ;  /* 0x0000001014027824 */ /* 0x040fe400078e00ff */
[----:B-12---:R-:W-:Y:S02]  /*d5f0*/  IMAD R3, R20, 0x80, R6 ;  /* 0x0000008014037824 */ /* 0x006fe400078e0206 */
[----:B------:R-:W1:Y:S03]  /*d600*/  S2R R20, SR_TID.X ;  /* 0x0000000000147919 */ /* 0x000e660000002100 */
[----:B------:R-:W-:Y:S02]  /*d610*/  LOP3.LUT R0, R0, R3, R2, 0xf6, !PT ;  /* 0x0000000300007212 */ /* 0x000fe400078ef602 */
[----:B------:R-:W2:Y:S01]  /*d620*/  LDC.64 R2, c[0x0][0x2e0] ;  /* 0x0000b800ff027b82 */ /* 0x000ea20000000a00 */
[----:B-1----:R-:W-:-:S02]  /*d630*/  IMAD.SHL.U32 R5, R20, 0x40, RZ ;  /* 0x0000004014057824 */ /* 0x002fc400078e00ff */
[----:B------:R-:W1:Y:S03]  /*d640*/  S2R R20, SR_CTAID.Z ;  /* 0x0000000000147919 */ /* 0x000e660000002700 */
[----:B------:R-:W-:-:S05]  /*d650*/  LOP3.LUT R8, R10, 0x40, R5, 0xf8, !PT ;  /* 0x000000400a087812 */ /* 0x000fca00078ef805 */
[----:B-----5:R-:W-:-:S04]  /*d660*/  IMAD R7, R15, 0xc0, R8 ;  /* 0x000000c00f077824 */ /* 0x020fc800078e0208 */
[----:B---3--:R-:W-:-:S04]  /*d670*/  @P1 IMAD.HI.U32 R5, R7, R12, RZ ;  /* 0x0000000c07051227 */ /* 0x008fc800078e00ff */
[----:B------:R-:W-:Y:S01]  /*d680*/  IMAD.MOV.U32 R8, RZ, RZ, R7 ;  /* 0x000000ffff087224 */ /* 0x000fe200078e0007 */
[----:B0-----:R-:W-:Y:S01]  /*d690*/  @P1 SHF.R.U32.HI R8, RZ, R4, R5 ;  /* 0x00000004ff081219 */ /* 0x001fe20000011605 */
[----:B--2---:R-:W-:-:S04]  /*d6a0*/  IMAD R4, R21, R2, RZ ;  /* 0x0000000215047224 */ /* 0x004fc800078e02ff */
[----:B------:R-:W-:-:S04]  /*d6b0*/  IMAD.MOV R12, RZ, RZ, -R8 ;  /* 0x000000ffff0c7224 */ /* 0x000fc800078e0a08 */
[----:B------:R-:W-:Y:S02]  /*d6c0*/  IMAD R12, R9, R12, R7 ;  /* 0x0000000c090c7224 */ /* 0x000fe400078e0207 */
[----:B------:R-:W-:-:S03]  /*d6d0*/  VIADD R7, R7, 0x80 ;  /* 0x0000008007077836 */ /* 0x000fc60000000000 */
[----:B------:R-:W-:Y:S01]  /*d6e0*/  SHF.R.S32.HI R13, RZ, 0x1f, R12 ;  /* 0x0000001fff0d7819 */ /* 0x000fe2000001140c */
[C---:B-1----:R-:W-:Y:S01]  /*d6f0*/  IMAD R5, R20.reuse, R3, R4 ;  /* 0x0000000314057224 */ /* 0x042fe200078e0204 */
[----:B------:R-:W-:Y:S01]  /*d700*/  SHF.R.S32.HI R4, RZ, 0x1f, R8 ;  /* 0x0000001fff047819 */ /* 0x000fe20000011408 */
[----:B------:R-:W-:Y:S01]  /*d710*/  IMAD.WIDE.U32 R2, R20, R2, UR4 ;  /* 0x0000000414027e25 */ /* 0x000fe2000f8e0002 */
[----:B------:R-:W-:-:S03]  /*d720*/  ULDC.64 UR4, c[0x0][0x2d0] ;  /* 0x0000b40000047ab9 */ /* 0x000fc60000000a00 */
[----:B------:R-:W-:Y:S02]  /*d730*/  IMAD.IADD R3, R3, 0x1, R5 ;  /* 0x0000000103037824 */ /* 0x000fe400078e0205 */
[----:B------:R-:W-:Y:S02]  /*d740*/  IMAD R5, R4, UR4, RZ ;  /* 0x0000000404057c24 */ /* 0x000fe4000f8e02ff */
[----:B------:R-:W-:Y:S02]  /*d750*/  IMAD R13, R13, UR6, RZ ;  /* 0x000000060d0d7c24 */ /* 0x000fe4000f8e02ff */
[C---:B------:R-:W-:Y:S02]  /*d760*/  IMAD R11, R8.reuse, UR5, R5 ;  /* 0x00000005080b7c24 */ /* 0x040fe4000f8e0205 */
[----:B------:R-:W-:Y:S02]  /*d770*/  IMAD.WIDE.U32 R4, R8, UR4, R2 ;  /* 0x0000000408047c25 */ /* 0x000fe4000f8e0002 */
[----:B------:R-:W0:Y:S02]  /*d780*/  @P1 LDC R8, c[0x0][0x44c] ;  /* 0x00011300ff081b82 */ /* 0x000e240000000800 */
[----:B------:R-:W-:-:S02]  /*d790*/  IMAD.IADD R5, R5, 0x1, R11 ;  /* 0x0000000105057824 */ /* 0x000fc400078e020b */
[C---:B------:R-:W-:Y:S02]  /*d7a0*/  IMAD R13, R12.reuse, UR7, R13 ;  /* 0x000000070c0d7c24 */ /* 0x040fe4000f8e020d */
[----:B------:R-:W-:Y:S02]  /*d7b0*/  IMAD.WIDE.U32 R4, R12, UR6, R4 ;  /* 0x000000060c047c25 */ /* 0x000fe4000f8e0004 */
[----:B------:R-:W1:Y:S01]  /*d7c0*/  @P1 LDC R11, c[0x0][0x450] ;  /* 0x00011400ff0b1b82 */ /* 0x000e620000000800 */
[----:B------:R-:W-:-:S04]  /*d7d0*/  IADD3 R4, P0, R4, UR8, RZ ;  /* 0x0000000804047c10 */ /* 0x000fc8000ff1e0ff */
[----:B------:R-:W-:Y:S01]  /*d7e0*/  IADD3.X R5, R5, UR9, R13, P0, !PT ;  /* 0x0000000905057c10 */ /* 0x000fe200087fe40d */
[----:B------:R-:W-:Y:S02]  /*d7f0*/  IMAD.MOV.U32 R13, RZ, RZ, R7 ;  /* 0x000000ffff0d7224 */ /* 0x000fe400078e0007 */
[----:B0-----:R-:W-:-:S05]  /*d800*/  @P1 IMAD.HI.U32 R8, R7, R8, RZ ;  /* 0x0000000807081227 */ /* 0x001fca00078e00ff */
[----:B-1----:R-:W-:-:S04]  /*d810*/  @P1 SHF.R.U32.HI R13, RZ, R11, R8 ;  /* 0x0000000bff0d1219 */ /* 0x002fc80000011608 */
[--C-:B------:R-:W-:Y:S01]  /*d820*/  SHF.R.S32.HI R8, RZ, 0x1f, R13.reuse ;  /* 0x0000001fff087819 */ /* 0x100fe2000001140d */
[----:B------:R-:W-:Y:S02]  /*d830*/  IMAD.MOV R12, RZ, RZ, -R13 ;  /* 0x000000ffff0c7224 */ /* 0x000fe400078e0a0d */
[----:B------:R-:W-:-:S04]  /*d840*/  IMAD.WIDE.U32 R2, R13, UR4, R2 ;  /* 0x000000040d027c25 */ /* 0x000fc8000f8e0002 */
[----:B------:R-:W-:Y:S02]  /*d850*/  IMAD R7, R9, R12, R7 ;  /* 0x0000000c09077224 */ /* 0x000fe400078e0207 */
[----:B------:R-:W-:Y:S01]  /*d860*/  IMAD R8, R8, UR4, RZ ;  /* 0x0000000408087c24 */ /* 0x000fe2000f8e02ff */
[----:B------:R-:W-:Y:S02]  /*d870*/  ULDC UR4, c[0x0][0x2b8] ;  /* 0x0000ae0000047ab9 */ /* 0x000fe40000000800 */
[----:B------:R-:W-:Y:S01]  /*d880*/  ISETP.GE.AND P2, PT, R6, UR4, PT ;  /* 0x0000000406007c0c */ /* 0x000fe2000bf46270 */
[----:B------:R-:W-:Y:S01]  /*d890*/  IMAD R13, R13, UR5, R8 ;  /* 0x000000050d0d7c24 */ /* 0x000fe2000f8e0208 */
[----:B------:R-:W-:-:S03]  /*d8a0*/  SHF.R.S32.HI R8, RZ, 0x1f, R7 ;  /* 0x0000001fff087819 */ /* 0x000fc60000011407 */
[----:B------:R-:W-:Y:S02]  /*d8b0*/  IMAD.IADD R3, R3, 0x1, R13 ;  /* 0x0000000103037824 */ /* 0x000fe400078e020d */
[----:B------:R-:W-:Y:S02]  /*d8c0*/  IMAD R8, R8, UR6, RZ ;  /* 0x0000000608087c24 */ /* 0x000fe4000f8e02ff */
[----:B------:R-:W-:-:S04]  /*d8d0*/  IMAD.WIDE.U32 R2, R7, UR6, R2 ;  /* 0x0000000607027c25 */ /* 0x000fc8000f8e0002 */
[----:B------:R-:W-:Y:S01]  /*d8e0*/  IMAD R11, R7, UR7, R8 ;  /* 0x00000007070b7c24 */ /* 0x000fe2000f8e0208 */
[----:B------:R-:W-:-:S04]  /*d8f0*/  LOP3.LUT R7, R6, 0x20, RZ, 0xfc, !PT ;  /* 0x0000002006077812 */ /* 0x000fc800078efcff */
[----:B------:R-:W-:Y:S02]  /*d900*/  ISETP.GE.AND P0, PT, R7, UR4, PT ;  /* 0x0000000407007c0c */ /* 0x000fe4000bf06270 */
[----:B------:R-:W-:-:S04]  /*d910*/  LOP3.LUT R7, R6, 0x40, RZ, 0xfc, !PT ;  /* 0x0000004006077812 */ /* 0x000fc800078efcff */
[----:B------:R-:W-:Y:S01]  /*d920*/  ISETP.GE.AND P1, PT, R7, UR4, PT ;  /* 0x0000000407007c0c */ /* 0x000fe2000bf26270 */
[----:B------:R-:W-:Y:S01]  /*d930*/  UMOV UR4, 0xffffffff ;  /* 0xffffffff00047882 */ /* 0x000fe20000000000 */
[----:B------:R-:W-:-:S04]  /*d940*/  IADD3 R7, P3, R2, UR8, RZ ;  /* 0x0000000802077c10 */ /* 0x000fc8000ff7e0ff */
[----:B------:R-:W-:Y:S01]  /*d950*/  IADD3.X R8, R3, UR9, R11, P3, !PT ;  /* 0x0000000903087c10 */ /* 0x000fe20009ffe40b */
[----:B------:R-:W-:Y:S08]  /*d960*/  BRA.DIV UR4, `(.L_x_10506) ;  /* 0x0000002204007947 */ /* 0x000ff0000b800000 */
[----:B------:R-:W0:Y:S01]  /*d970*/  SHFL.IDX PT, R3, R4, RZ, 0x1e1f ;  /* 0x001e1fff04037589 */ /* 0x000e2200000e0000 */
[----:B------:R-:W-:Y:S01]  /*d980*/  ULDC UR4, c[0x0][0x288] ;  /* 0x0000a20000047ab9 */ /* 0x000fe20000000800 */
[----:B------:R-:W-:Y:S02]  /*d990*/  IMAD R10, R15, 0xc0, R10 ;  /* 0x000000c00f0a7824 */ /* 0x000fe400078e020a */
[----:B------:R-:W1:Y:S01]  /*d9a0*/  SHFL.IDX PT, R2, R5, RZ, 0x1e1f ;  /* 0x001e1fff05027589 */ /* 0x000e6200000e0000 */
[----:B------:R-:W-:Y:S02]  /*d9b0*/  IMAD R9, R9, UR4, RZ ;  /* 0x0000000409097c24 */ /* 0x000fe4000f8e02ff */
[C---:B------:R-:W-:Y:S01]  /*d9c0*/  VIADD R12, R10.reuse, 0x40 ;  /* 0x000000400a0c7836 */ /* 0x040fe20000000000 */
[----:B------:R2:W3:Y:S02]  /*d9d0*/  SHFL.IDX PT, R14, R4, 0x1, 0x1e1f ;  /* 0x003e1f00040e7f89 */ /* 0x0004e400000e0000 */
[----:B------:R-:W-:-:S02]  /*d9e0*/  ISETP.GE.AND P3, PT, R10, R9, PT ;  /* 0x000000090a00720c */ /* 0x000fc40003f66270 */
[----:B------:R-:W4:Y:S04]  /*d9f0*/  SHFL.IDX PT, R5, R5, 0x1, 0x1e1f ;  /* 0x003e1f0005057f89 */ /* 0x000f2800000e0000 */
[----:B------:R-:W2:Y:S07]  /*da00*/  SHFL.IDX PT, R8, R8, RZ, 0x1e1f ;  /* 0x001e1fff08087589 */ /* 0x000eae00000e0000 */
[----:B------:R-:W-:Y:S01]  /*da10*/  @!P3 VIADD R21, R0, UR38 ;  /* 0x000000260015bc36 */ /* 0x000fe20008000000 */
[----:B0-----:R-:W-:-:S05]  /*da20*/  @!P3 IADD3 R20, P4, R6, R3, RZ ;  /* 0x000000030614b210 */ /* 0x001fca0007f9e0ff */
[----:B-1----:R-:W-:Y:S01]  /*da30*/  @!P3 IMAD.X R3, RZ, RZ, R2, P4 ;  /* 0x000000ffff03b224 */ /* 0x002fe200020e0602 */
[----:B------:R-:W-:Y:S01]  /*da40*/  ISETP.GE.AND P4, PT, R12, R9, PT ;  /* 0x000000090c00720c */ /* 0x000fe20003f86270 */
[----:B------:R-:W-:-:S05]  /*da50*/  @!P3 IMAD.MOV.U32 R2, RZ, RZ, R20 ;  /* 0x000000ffff02b224 */ /* 0x000fca00078e0014 */
[----:B------:R-:W-:Y:S04]  /*da60*/  @!P3 LDGSTS.E.BYPASS.LTC128B.128 [R21+0xc400], desc[UR42][R2.64], !P2 ;  /* 0x0c4000000215bfae */ /* 0x000fe8000d101d6a */
[----:B------:R-:W-:Y:S03]  /*da70*/  @!P3 LDGSTS.E.BYPASS.LTC128B.128 [R21+0xdc00], desc[UR42][R2.64+0x20], !P0 ;  /* 0x0dc000200215bfae */ /* 0x000fe6000c101d6a */
[----:B--2---:R-:W-:Y:S01]  /*da80*/  @!P4 VIADD R4, R0, UR38 ;  /* 0x000000260004cc36 */ /* 0x004fe20008000000 */
[----:B------:R0:W-:Y:S01]  /*da90*/  @!P3 LDGSTS.E.BYPASS.LTC128B.128 [R21+0xf400], desc[UR42][R2.64+0x40], !P1 ;  /* 0x0f4000400215bfae */ /* 0x0001e2000c901d6a */
[----:B---3--:R-:W-:-:S05]  /*daa0*/  @!P4 IADD3 R14, P3, R6, R14, RZ ;  /* 0x0000000e060ec210 */ /* 0x008fca0007f7e0ff */
[----:B----4-:R-:W-:Y:S02]  /*dab0*/  @!P4 IMAD.X R5, RZ, RZ, R5, P3 ;  /* 0x000000ffff05c224 */ /* 0x010fe400018e0605 */
[----:B0-----:R-:W-:Y:S02]  /*dac0*/  @!P4 IMAD.MOV.U32 R2, RZ, RZ, R14 ;  /* 0x000000ffff02c224 */ /* 0x001fe400078e000e */
[----:B------:R-:W-:Y:S01]  /*dad0*/  @!P4 IMAD.MOV.U32 R3, RZ, RZ, R5 ;  /* 0x000000ffff03c224 */ /* 0x000fe200078e0005 */
[----:B------:R0:W1:Y:S04]  /*dae0*/  SHFL.IDX PT, R14, R7, RZ, 0x1e1f ;  /* 0x001e1fff070e7589 */ /* 0x00006800000e0000 */
[----:B------:R0:W-:Y:S04]  /*daf0*/  @!P4 LDGSTS.E.BYPASS.LTC128B.128 [R4+0xcc00], desc[UR42][R2.64], !P2 ;  /* 0x0cc000000204cfae */ /* 0x0001e8000d101d6a */
[----:B------:R0:W-:Y:S04]  /*db00*/  @!P4 LDGSTS.E.BYPASS.LTC128B.128 [R4+0xe400], desc[UR42][R2.64+0x20], !P0 ;  /* 0x0e4000200204cfae */ /* 0x0001e8000c101d6a */
[----:B------:R0:W-:Y:S02]  /*db10*/  @!P4 LDGSTS.E.BYPASS.LTC128B.128 [R4+0xfc00], desc[UR42][R2.64+0x40], !P1 ;  /* 0x0fc000400204cfae */ /* 0x0001e4000c901d6a */
.L_x_10564:
[----:B------:R-:W-:Y:S01]  /*db20*/  VIADD R10, R10, 0x80 ;  /* 0x000000800a0a7836 */ /* 0x000fe20000000000 */
[----:B------:R-:W-:Y:S01]  /*db30*/  BSSY B0, `(.L_x_10507) ;  /* 0x000000d000007945 */ /* 0x000fe20003800000 */
[----:B0-----:R-:W-:-:S03]  /*db40*/  IMAD.MOV.U32 R4, RZ, RZ, 0x1 ;  /* 0x00000001ff047424 */ /* 0x001fc600078e00ff */
        /* <DEDUP_REMOVED lines=11> */
.L_x_10508:
[----:B------:R-:W-:Y:S05]  /*dc00*/  BSYNC B0 ;  /* 0x0000000000007941 */ /* 0x000fea0003800000 */
.L_x_10507:
        /* <DEDUP_REMOVED lines=10> */
.L_x_10565:
[----:B-1----:R-:W-:Y:S01]  /*dcb0*/  IMAD.MOV.U32 R14, RZ, RZ, 0x1 ;  /* 0x00000001ff0e7424 */ /* 0x002fe200078e00ff */
[----:B------:R-:W-:Y:S06]  /*dcc0*/  @!P1 BRA `(.L_x_10510) ;  /* 0x0000000c00d49947 */ /* 0x000fec0003800000 */
[----:B------:R-:W1:Y:S01]  /*dcd0*/  S2R R2, SR_TID.X ;  /* 0x0000000000027919 */ /* 0x000e620000002100 */
[----:B------:R-:W-:Y:S02]  /*dce0*/  IMAD.U32 R21, RZ, RZ, UR40 ;  /* 0x00000028ff157e24 */ /* 0x000fe4000f8e00ff */
[----:B------:R-:W-:Y:S02]  /*dcf0*/  IMAD.IADD R15, R28, 0x1, R18 ;  /* 0x000000011c0f7824 */ /* 0x000fe400078e0212 */
[----:B------:R-:W-:Y:S01]  /*dd00*/  IMAD.MOV.U32 R4, RZ, RZ, 0x1 ;  /* 0x00000001ff047424 */ /* 0x000fe200078e00ff */
[----:B------:R-:W-:Y:S01]  /*dd10*/  LOP3.LUT R21, R21, 0x1, RZ, 0xfc, !PT ;  /* 0x0000000115157812 */ /* 0x000fe200078efcff */
[----:B------:R-:W-:Y:S01]  /*dd20*/  IMAD.MOV.U32 R5, RZ, RZ, RZ ;  /* 0x000000ffff057224 */ /* 0x000fe200078e00ff */
[----:B-1----:R-:W-:-:S07]  /*dd30*/  LOP3.LUT R20, R2, 0x1f, RZ, 0xc0, !PT ;  /* 0x0000001f02147812 */ /* 0x002fce00078ec0ff */
.L_x_10531:
[----:B------:R-:W-:Y:S01]  /*dd40*/  ISETP.NE.AND P1, PT, R24, RZ, PT ;  /* 0x000000ff1800720c */ /* 0x000fe20003f25270 */
[----:B------:R-:W-:Y:S01]  /*dd50*/  VIADD R13, R5, 0x1 ;  /* 0x00000001050d7836 */ /* 0x000fe20000000000 */
[----:B------:R-:W-:Y:S04]  /*dd60*/  BSSY B0, `(.L_x_10511) ;  /* 0x0000095000007945 */ /* 0x000fe80003800000 */
[----:B------:R-:W-:-:S04]  /*dd70*/  ISETP.NE.AND P0, PT, R13, 0x2, PT ;  /* 0x000000020d00780c */ /* 0x000fc80003f05270 */
[----:B0-----:R-:W-:Y:S02]  /*dd80*/  SEL R3, RZ, 0x1, P0 ;  /* 0x00000001ff037807 */ /* 0x001fe40000000000 */
[----:B------:R-:W-:Y:S02]  /*dd90*/  SEL R13, R13, RZ, P0 ;  /* 0x000000ff0d0d7207 */ /* 0x000fe40000000000 */
[----:B------:R-:W-:Y:S01]  /*dda0*/  LOP3.LUT R14, R4, R3, RZ, 0x3c, !PT ;  /* 0x00000003040e7212 */ /* 0x000fe200078e3cff */
[----:B------:R-:W-:Y:S06]  /*ddb0*/  @!P1 BRA `(.L_x_10512) ;  /* 0x00000008003c9947 */ /* 0x000fec0003800000 */
[----:B------:R-:W-:Y:S01]  /*ddc0*/  ISETP.NE.AND P1, PT, R25, RZ, PT ;  /* 0x000000ff1900720c */ /* 0x000fe20003f25270 */
        /* <DEDUP_REMOVED lines=21> */
.L_x_10513:
[----:B------:R-:W-:Y:S02]  /*df20*/  LEA R6, R13, UR38, 0x3 ;  /* 0x000000260d067c11 */ /* 0x000fe4000f8e18ff */
[----:B------:R-:W-:Y:S02]  /*df30*/  SHF.L.U32 R3, R14, 0x1f, RZ ;  /* 0x0000001f0e037819 */ /* 0x000fe400000006ff */
[----:B------:R-:W-:Y:S02]  /*df40*/  ISETP.NE.AND P1, PT, R29, RZ, PT ;  /* 0x000000ff1d00720c */ /* 0x000fe40003f25270 */
[----:B------:R-:W1:Y:S02]  /*df50*/  SYNCS.PHASECHK.TRANS64.TRYWAIT P0, [R6+URZ+0x17080], R3 ;  /* 0x01708003060075a7 */ /* 0x000e64000800017f */
[----:B-1----:R-:W-:Y:S09]  /*df60*/  @!P0 BRA `(.L_x_10514) ;  /* 0x0000001c00888947 */ /* 0x002ff20003800000 */
.L_x_10566:
[----:B------:R-:W-:Y:S04]  /*df70*/  BSSY B1, `(.L_x_10515) ;  /* 0x0000007000017945 */ /* 0x000fe80003800000 */
[----:B------:R-:W-:Y:S05]  /*df80*/  @P1 BRA `(.L_x_10516) ;  /* 0x0000000000141947 */ /* 0x000fea0003800000 */
[----:B------:R-:W-:Y:S01]  /*df90*/  ISETP.NE.AND P0, PT, R20, RZ, PT ;  /* 0x000000ff1400720c */ /* 0x000fe20003f05270 */
[----:B------:R-:W-:-:S04]  /*dfa0*/  IMAD.MOV.U32 R7, RZ, RZ, 0x3000 ;  /* 0x00003000ff077424 */ /* 0x000fc800078e00ff */
[----:B------:R2:W-:Y:S08]  /*dfb0*/  SYNCS.ARRIVE.TRANS64 RZ, [R6+URZ+0x17070], R7 ;  /* 0x0170700706ff79a7 */ /* 0x0005f0000800003f */
[----:B------:R-:W-:Y:S05]  /*dfc0*/  @!P0 BRA `(.L_x_10516) ;  /* 0x0000000000048947 */ /* 0x000fea0003800000 */
[----:B------:R-:W-:Y:S01]  /*dfd0*/  BPT.TRAP 0x1 ;  /* 0x000000040000795c */ /* 0x000fe20000300000 */
.L_x_10516:
[----:B------:R-:W-:Y:S05]  /*dfe0*/  BSYNC B1 ;  /* 0x0000000000017941 */ /* 0x000fea0003800000 */
.L_x_10515:
        /* <DEDUP_REMOVED lines=15> */
.L_x_10517:
        /* <DEDUP_REMOVED lines=13> */
.L_x_10518:
        /* <DEDUP_REMOVED lines=15> */
.L_x_10519:
        /* <DEDUP_REMOVED lines=10> */
.L_x_10567:
[----:B------:R-:W-:Y:S01]  /*e340*/  BSSY B1, `(.L_x_10521) ;  /* 0x0000009000017945 */ /* 0x000fe20003800000 */
[----:B------:R-:W-:Y:S02]  /*e350*/  IMAD.MOV.U32 R2, RZ, RZ, 0x0 ;  /* 0x00000000ff027424 */ /* 0x000fe400078e00ff */
[----:B-12---:R-:W-:Y:S01]  /*e360*/  IMAD.MOV.U32 R3, RZ, RZ, 0x14f00000 ;  /* 0x14f00000ff037424 */ /* 0x006fe200078e00ff */
[----:B------:R-:W-:Y:S06]  /*e370*/  @P1 BRA `(.L_x_10522) ;  /* 0x0000000000141947 */ /* 0x000fec0003800000 */
[----:B------:R-:W-:Y:S01]  /*e380*/  ISETP.NE.AND P0, PT, R20, RZ, PT ;  /* 0x000000ff1400720c */ /* 0x000fe20003f05270 */
[----:B------:R-:W-:-:S04]  /*e390*/  IMAD.MOV.U32 R12, RZ, RZ, 0x3000 ;  /* 0x00003000ff0c7424 */ /* 0x000fc800078e00ff */
[----:B------:R1:W-:Y:S08]  /*e3a0*/  SYNCS.ARRIVE.TRANS64 RZ, [R6+URZ+0x17030], R12 ;  /* 0x0170300c06ff79a7 */ /* 0x0003f0000800003f */
[----:B------:R-:W-:Y:S05]  /*e3b0*/  @!P0 BRA `(.L_x_10522) ;  /* 0x0000000000048947 */ /* 0x000fea0003800000 */
[----:B------:R-:W-:Y:S01]  /*e3c0*/  BPT.TRAP 0x1 ;  /* 0x000000040000795c */ /* 0x000fe20000300000 */
.L_x_10522:
[----:B------:R-:W-:Y:S05]  /*e3d0*/  BSYNC B1 ;  /* 0x0000000000017941 */ /* 0x000fea0003800000 */
.L_x_10521:
        /* <DEDUP_REMOVED lines=12> */
.L_x_10523:
        /* <DEDUP_REMOVED lines=13> */
.L_x_10524:
        /* <DEDUP_REMOVED lines=13> */
.L_x_10525:
[----:B------:R-:W-:-:S13]  /*e640*/  @P0 ELECT P1, URZ, PT ;  /* 0x00000000003f082f */ /* 0x000fda0003820000 */
[----:B------:R-:W-:Y:S01]  /*e650*/  @P1 R2UR UR13, R16 ;  /* 0x00000000100d12ca */ /* 0x000fe200000e0000 */
[----:B------:R-:W-:Y:S01]  /*e660*/  UMOV UR12, UR36 ;  /* 0x00000024000c7c82 */ /* 0x000fe20008000000 */
[----:B------:R-:W-:-:S11]  /*e670*/  @P1 PLOP3.LUT P0, PT, P1, PT, PT, 0x8, 0x0 ;  /* 0x000000000000181c */ /* 0x000fd60000f0e170 */
[----:B------:R2:W-:Y:S01]  /*e680*/  UTMALDG.4D [UR8], [UR6], desc[UR14] ;  /* 0x00000e08060075b4 */ /* 0x0005e20008019000 */
[----:B------:R-:W-:Y:S01]  /*e690*/  PLOP3.LUT P1, PT, PT, PT, PT, 0x8, 0x0 ;  /* 0x000000000000781c */ /* 0x000fe20003f2e170 */
[----:B--2---:R-:W-:-:S12]  /*e6a0*/  @P0 BRA.U.ANY `(.L_x_10525) ;  /* 0xfffffffd00e40947 */ /* 0x004fd8000393ffff */
.L_x_10512:
[----:B------:R-:W-:Y:S05]  /*e6b0*/  BSYNC B0 ;  /* 0x0000000000007941 */ /* 0x000fea0003800000 */
.L_x_10511:
[----:B------:R-:W-:-:S13]  /*e6c0*/  ISETP.NE.AND P0, PT, R21, 0x3, PT ;  /* 0x000000031500780c */ /* 0x000fda0003f05270 */
[----:B------:R-:W-:Y:S05]  /*e6d0*/  @!P0 BRA `(.L_x_10526) ;  /* 0x0000000000048947 */ /* 0x000fea0003800000 */
[----:B------:R-:W-:Y:S01]  /*e6e0*/  BPT.TRAP 0x1 ;  /* 0x000000040000795c */ /* 0x000fe20000300000 */
.L_x_10526:
[----:B------:R-:W-:Y:S01]  /*e6f0*/  LOP3.LUT R2, R4, 0x1, RZ, 0x3c, !PT ;  /* 0x0000000104027812 */ /* 0x000fe200078e3cff */
[----:B-1----:R-:W-:Y:S01]  /*e700*/  IMAD.U32 R6, RZ, RZ, UR40 ;  /* 0x00000028ff067e24 */ /* 0x002fe2000f8e00ff */
[----:B------:R-:W-:Y:S02]  /*e710*/  LEA R3, R5, UR38, 0x3 ;  /* 0x0000002605037c11 */ /* 0x000fe4000f8e18ff */
[----:B------:R-:W-:Y:S02]  /*e720*/  SHF.L.U32 R2, R2, 0x1f, RZ ;  /* 0x0000001f02027819 */ /* 0x000fe400000006ff */
[----:B------:R-:W-:Y:S02]  /*e730*/  LOP3.LUT R6, R6, 0x2, RZ, 0xfc, !PT ;  /* 0x0000000206067812 */ /* 0x000fe400078efcff */
[----:B------:R-:W1:Y:S02]  /*e740*/  SYNCS.PHASECHK.TRANS64.TRYWAIT P0, [R3+URZ+0x17070], R2 ;  /* 0x01707002030075a7 */ /* 0x000e64000800017f */
[----:B------:R-:W-:Y:S01]  /*e750*/  ISETP.NE.AND P1, PT, R6, 0x3, PT ;  /* 0x000000030600780c */ /* 0x000fe20003f25270 */
[----:B-1----:R-:W-:-:S12]  /*e760*/  @!P0 BRA `(.L_x_10527) ;  /* 0x0000001400b08947 */ /* 0x002fd80003800000 */
.L_x_10568:
[----:B------:R-:W-:Y:S05]  /*e770*/  @!P1 BRA `(.L_x_10528) ;  /* 0x0000000000049947 */ /* 0x000fea0003800000 */
[----:B------:R-:W-:Y:S01]  /*e780*/  BPT.TRAP 0x1 ;  /* 0x000000040000795c */ /* 0x000fe20000300000 */
.L_x_10528:
[----:B------:R-:W-:Y:S01]  /*e790*/  SHF.L.U32 R4, R4, 0x1f, RZ ;  /* 0x0000001f04047819 */ /* 0x000fe200000006ff */
[----:B-1----:R-:W-:-:S03]  /*e7a0*/  IMAD R2, R5, 0x3000, RZ ;  /* 0x0000300005027824 */ /* 0x002fc600078e02ff */
[----:B------:R-:W1:Y:S02]  /*e7b0*/  SYNCS.PHASECHK.TRANS64.TRYWAIT P0, [R3+URZ+0x17060], R4 ;  /* 0x01706004030075a7 */ /* 0x000e64000800017f */
[----:B-1----:R-:W-:Y:S05]  /*e7c0*/  @!P0 BRA `(.L_x_10529) ;  /* 0x0000001400ac8947 */ /* 0x002fea0003800000 */
.L_x_10569:
[C---:B------:R-:W-:Y:S01]  /*e7d0*/  LOP3.LUT R12, R2.reuse, R19, RZ, 0xfc, !PT ;  /* 0x00000013020c7212 */ /* 0x040fe200078efcff */
[----:B------:R-:W-:Y:S05]  /*e7e0*/  WARPSYNC.ALL ;  /* 0x0000000000007948 */ /* 0x000fea0003800000 */
[----:B-1----:R-:W1:Y:S01]  /*e7f0*/  LDSM.16.MT88.4 R4, [R12+UR38+0x6400] ;  /* 0x006400260c04783b */ /* 0x002e620008004200 */
[----:B0-----:R-:W-:Y:S01]  /*e800*/  VIADD R17, R2, 0x1000 ;  /* 0x0000100002117836 */ /* 0x001fe20000000000 */
        /* <DEDUP_REMOVED lines=8> */
[----:B------:R-:W-:Y:S03]  /*e890*/  STSM.16.M88.4 [R4], R8 ;  /* 0x0000000804007844 */ /* 0x000fe60000000200 */
[----:B------:R-:W-:Y:S01]  /*e8a0*/  IMAD.IADD R17, R27, 0x1, R17 ;  /* 0x000000011b117824 */ /* 0x000fe200078e0211 */
[----:B------:R-:W0:Y:S02]  /*e8b0*/  LDSM.16.MT88.4 R4, [R5+UR38+0x6400] ;  /* 0x006400260504783b */ /* 0x000e240008004200 */
[----:B0-----:R-:W-:-:S02]  /*e8c0*/  PRMT R8, R4, 0x6420, R5 ;  /* 0x0000642004087816 */ /* 0x001fc40000000005 */
[----:B------:R-:W-:Y:S02]  /*e8d0*/  PRMT R9, R4, 0x7531, R5 ;  /* 0x0000753104097816 */ /* 0x000fe40000000005 */
[C-C-:B------:R-:W-:Y:S02]  /*e8e0*/  PRMT R10, R6.reuse, 0x6420, R7.reuse ;  /* 0x00006420060a7816 */ /* 0x140fe40000000007 */
[----:B------:R-:W-:-:S05]  /*e8f0*/  PRMT R11, R6, 0x7531, R7 ;  /* 0x00007531060b7816 */ /* 0x000fca0000000007 */
[----:B------:R0:W-:Y:S02]  /*e900*/  STSM.16.M88.4 [R17], R8 ;  /* 0x0000000811007844 */ /* 0x0001e40000000200 */
[----:B0-----:R-:W-:Y:S01]  /*e910*/  VIADD R17, R2, 0x2000 ;  /* 0x0000200002117836 */ /* 0x001fe20000000000 */
[----:B------:R-:W-:-:S04]  /*e920*/  IADD3 R2, R27, R15, R2 ;  /* 0x0000000f1b027210 */ /* 0x000fc80007ffe002 */
        /* <DEDUP_REMOVED lines=35> */
.L_x_10530:
        /* <DEDUP_REMOVED lines=12> */
.L_x_10510:
[----:B------:R-:W-:-:S07]  /*ec20*/  IMAD.MOV.U32 R13, RZ, RZ, RZ ;  /* 0x000000ffff0d7224 */ /* 0x000fce00078e00ff */
.L_x_10532:
[----:B------:R-:W-:-:S04]  /*ec30*/  ULOP3.LUT UR4, UR40, 0x1, URZ, 0xfc, !UPT ;  /* 0x0000000128047892 */ /* 0x000fc8000f8efc3f */
[----:B------:R-:W-:-:S06]  /*ec40*/  UISETP.NE.AND UP0, UPT, UR4, 0x3, UPT ;  /* 0x000000030400788c */ /* 0x000fcc000bf05270 */
[----:B------:R-:W-:-:S13]  /*ec50*/  PLOP3.LUT P0, PT, PT, PT, UP0, 0x80, 0x0 ;  /* 0x000000000000781c */ /* 0x000fda0003f0f008 */
[----:B------:R-:W-:Y:S05]  /*ec60*/  @!P0 BRA `(.L_x_10533) ;  /* 0x0000000000048947 */ /* 0x000fea0003800000 */
[----:B------:R-:W-:Y:S01]  /*ec70*/  BPT.TRAP 0x1 ;  /* 0x000000040000795c */ /* 0x000fe20000300000 */
.L_x_10533:
[----:B0-----:R-:W-:Y:S01]  /*ec80*/  LOP3.LUT R3, R14, 0x1, RZ, 0x3c, !PT ;  /* 0x000000010e037812 */ /* 0x001fe200078e3cff */
[----:B------:R-:W-:Y:S01]  /*ec90*/  BSSY B0, `(.L_x_10534) ;  /* 0x0000005000007945 */ /* 0x000fe20003800000 */
[----:B------:R-:W-:Y:S02]  /*eca0*/  LEA R2, R13, UR38, 0x3 ;  /* 0x000000260d027c11 */ /* 0x000fe4000f8e18ff */
[----:B------:R-:W-:-:S04]  /*ecb0*/  SHF.L.U32 R3, R3, 0x1f, RZ ;  /* 0x0000001f03037819 */ /* 0x000fc800000006ff */
[----:B------:R-:W0:Y:S02]  /*ecc0*/  SYNCS.PHASECHK.TRANS64.TRYWAIT P0, [R2+URZ+0x17070], R3 ;  /* 0x01707003020075a7 */ /* 0x000e24000800017f */
[----:B0-----:R-:W-:Y:S05]  /*ecd0*/  @!P0 BRA `(.L_x_10535) ;  /* 0x00000010007c8947 */ /* 0x001fea0003800000 */
.L_x_10570:
[----:B------:R-:W-:Y:S05]  /*ece0*/  BSYNC B0 ;  /* 0x0000000000007941 */ /* 0x000fea0003800000 */
.L_x_10534:
[----:B------:R-:W-:-:S06]  /*ecf0*/  ULOP3.LUT UR4, UR40, 0x2, URZ, 0xfc, !UPT ;  /* 0x0000000228047892 */ /* 0x000fcc000f8efc3f */
[----:B------:R-:W-:-:S05]  /*ed00*/  IMAD.U32 R0, RZ, RZ, UR4 ;  /* 0x00000004ff007e24 */ /* 0x000fca000f8e00ff */
[----:B------:R-:W-:-:S13]  /*ed10*/  ISETP.NE.AND P1, PT, R0, 0x3, PT ;  /* 0x000000030000780c */ /* 0x000fda0003f25270 */
[----:B------:R-:W-:Y:S05]  /*ed20*/  @!P1 BRA `(.L_x_10536) ;  /* 0x0000000000049947 */ /* 0x000fea0003800000 */
[----:B------:R-:W-:Y:S01]  /*ed30*/  BPT.TRAP 0x1 ;  /* 0x000000040000795c */ /* 0x000fe20000300000 */
.L_x_10536:
[----:B------:R-:W-:Y:S01]  /*ed40*/  SHF.L.U32 R5, R14, 0x1f, RZ ;  /* 0x0000001f0e057819 */ /* 0x000fe200000006ff */
[----:B------:R-:W-:-:S03]  /*ed50*/  IMAD R0, R13, 0x3000, RZ ;  /* 0x000030000d007824 */ /* 0x000fc600078e02ff */
[----:B------:R-:W1:Y:S02]  /*ed60*/  SYNCS.PHASECHK.TRANS64.TRYWAIT P0, [R2+URZ+0x17060], R5 ;  /* 0x01706005020075a7 */ /* 0x000e64000800017f */
[----:B0-----:R-:W-:Y:S01]  /*ed70*/  LOP3.LUT R3, R0, R19, RZ, 0xfc, !PT ;  /* 0x0000001300037212 */ /* 0x001fe200078efcff */
[----:B-1----:R-:W-:Y:S06]  /*ed80*/  @!P0 BRA `(.L_x_10537) ;  /* 0x0000001000648947 */ /* 0x002fec0003800000 */
.L_x_10571:
        /* <DEDUP_REMOVED lines=57> */
.L_x_10538:
        /* <DEDUP_REMOVED lines=12> */
.L_x_10491:
[----:B------:R-:W1:Y:S01]  /*f1e0*/  S2R R4, SR_CgaCtaId ;  /* 0x0000000000047919 */ /* 0x000e620000008800 */
[----:B------:R-:W-:Y:S02]  /*f1f0*/  MOV R3, 0x400 ;  /* 0x0000040000037802 */ /* 0x000fe40000000f00 */
[----:B------:R-:W-:Y:S02]  /*f200*/  SHF.L.U32 R2, R2, 0x1f, RZ ;  /* 0x0000001f02027819 */ /* 0x000fe400000006ff */
[----:B-1----:R-:W-:-:S04]  /*f210*/  LEA R7, R4, R3, 0x18 ;  /* 0x0000000304077211 */ /* 0x002fc800078ec0ff */
[----:B------:R-:W1:Y:S02]  /*f220*/  SYNCS.PHASECHK.TRANS64.TRYWAIT P0, [R7+URZ+0x17020], R2 ;  /* 0x01702002070075a7 */ /* 0x000e64000800017f */
[----:B-1----:R-:W-:Y:S05]  /*f230*/  @!P0 BRA `(.L_x_10539) ;  /* 0x0000000c004c8947 */ /* 0x002fea0003800000 */
.L_x_10572:
        /* <DEDUP_REMOVED lines=13> */
.L_x_10540:
        /* <DEDUP_REMOVED lines=12> */
.L_x_10573:
[----:B------:R-:W1:Y:S02]  /*f3d0*/  SYNCS.PHASECHK.TRANS64.TRYWAIT P1, [R3+URZ], R2 ;  /* 0x00000002030075a7 */ /* 0x000e64000802017f */
[----:B-1----:R-:W-:Y:S05]  /*f3e0*/  @!P1 BRA `(.L_x_10542) ;  /* 0x0000000c00089947 */ /* 0x002fea0003800000 */
.L_x_10574:
[----:B------:R-:W-:Y:S05]  /*f3f0*/  @!P0 BRA `(.L_x_10543) ;  /* 0x0000000000048947 */ /* 0x000fea0003800000 */
[----:B------:R-:W-:Y:S01]  /*f400*/  BPT.TRAP 0x1 ;  /* 0x000000040000795c */ /* 0x000fe20000300000 */
.L_x_10543:
[----:B-1----:R-:W-:-:S04]  /*f410*/  IMAD R3, R0, 0x8, R7 ;  /* 0x0000000800037824 */ /* 0x002fc800078e0207 */
[----:B------:R-:W1:Y:S02]  /*f420*/  SYNCS.PHASECHK.TRANS64.TRYWAIT P1, [R3+URZ+0x17060], R4 ;  /* 0x01706004030075a7 */ /* 0x000e64000802017f */
[----:B-1----:R-:W-:Y:S05]  /*f430*/  @!P1 BRA `(.L_x_10544) ;  /* 0x0000000c00089947 */ /* 0x002fea0003800000 */
.L_x_10575:
[----:B------:R-:W-:Y:S05]  /*f440*/  @!P0 BRA `(.L_x_10545) ;  /* 0x0000000000048947 */ /* 0x000fea0003800000 */
[----:B------:R-:W-:Y:S01]  /*f450*/  BPT.TRAP 0x1 ;  /* 0x000000040000795c */ /* 0x000fe20000300000 */
.L_x_10545:
[----:B0-----:R-:W-:-:S04]  /*f460*/  IMAD R5, R6, 0x8, R7 ;  /* 0x0000000806057824 */ /* 0x001fc800078e0207 */
[----:B------:R-:W0:Y:S02]  /*f470*/  SYNCS.PHASECHK.TRANS64.TRYWAIT P1, [R5+URZ+0x17060], R2 ;  /* 0x01706002050075a7 */ /* 0x000e24000802017f */
[----:B0-----:R-:W-:Y:S05]  /*f480*/  @!P1 BRA `(.L_x_10546) ;  /* 0x0000000c00089947 */ /* 0x001fea0003800000 */
.L_x_10576:
[----:B------:R-:W-:Y:S05]  /*f490*/  @!P0 BRA `(.L_x_10547) ;  /* 0x0000000000048947 */ /* 0x000fea0003800000 */
[----:B------:R-:W-:Y:S01]  /*f4a0*/  BPT.TRAP 0x1 ;  /* 0x000000040000795c */ /* 0x000fe20000300000 */
.L_x_10547:
[----:B------:R-:W2:Y:S02]  /*f4b0*/  SYNCS.PHASECHK.TRANS64.TRYWAIT P0, [R3+URZ+0x17080], R4 ;  /* 0x01708004030075a7 */ /* 0x000ea4000800017f */
[----:B--2---:R-:W-:Y:S05]  /*f4c0*/  @!P0 BRA `(.L_x_10548) ;  /* 0x0000000c000c8947 */ /* 0x004fea0003800000 */
.L_x_10549:
[----:B---3--:R3:W4:Y:S02]  /*f4d0*/  SYNCS.PHASECHK.TRANS64.TRYWAIT P0, [R5+URZ+0x17080], R2 ;  /* 0x01708002050075a7 */ /* 0x008724000800017f */
[----:B----4-:R-:W-:Y:S05]  /*f4e0*/  @!P0 NANOSLEEP.SYNCS 0x989680 ;  /* 0x009896800000895d */ /* 0x010fea0003900000 */
[----:B------:R-:W4:Y:S02]  /*f4f0*/  @!P0 SYNCS.PHASECHK.TRANS64 P0, [R5+URZ+0x17080], R2 ;  /* 0x01708002050085a7 */ /* 0x000f24000800007f */
[----:B----4-:R-:W-:Y:S05]  /*f500*/  @!P0 BRA `(.L_x_10549) ;  /* 0xfffffffc00f08947 */ /* 0x010fea000383ffff */
.L_x_10450:
[----:B------:R-:W-:Y:S05]  /*f510*/  BSYNC B6 ;  /* 0x0000000000067941 */ /* 0x000fea0003800000 */
.L_x_10447:
[----:B------:R-:W-:Y:S05]  /*f520*/  EXIT ;  /* 0x000000000000794d */ /* 0x000fea0003800000 */
.L_x_10454:
[----:B0-----:R-:W-:-:S04]  /*f530*/  IMAD.U32 R3, RZ, RZ, UR39 ;  /* 0x00000027ff037e24 */ /* 0x001fc8000f8e00ff */
[----:B------:R0:W1:Y:S03]  /*f540*/  SYNCS.PHASECHK.TRANS64.TRYWAIT P0, [R3+URZ+0x17000], R6 ;  /* 0x01700006030075a7 */ /* 0x000066000800017f */
[----:B-1----:R-:W-:Y:S05]  /*f550*/  @!P0 NANOSLEEP.SYNCS 0x989680 ;  /* 0x009896800000895d */ /* 0x002fea0003900000 */
[----:B------:R-:W1:Y:S02]  /*f560*/  @!P0 SYNCS.PHASECHK.TRANS64 P0, [R3+URZ+0x17000], R6 ;  /* 0x01700006030085a7 */ /* 0x000e64000800007f */
[----:B-1----:R-:W-:Y:S05]  /*f570*/  @!P0 BRA `(.L_x_10454) ;  /* 0xfffffffc00ec8947 */ /* 0x002fea000383ffff */
[----:B------:R-:W-:Y:S05]  /*f580*/  BRA `(.L_x_10550) ;  /* 0xffffff2000547947 */ /* 0x000fea000383ffff */
.L_x_10458:
[----:B0-----:R-:W-:-:S04]  /*f590*/  IMAD.U32 R3, RZ, RZ, UR39 ;  /* 0x00000027ff037e24 */ /* 0x001fc8000f8e00ff */
[----:B------:R0:W2:Y:S03]  /*f5a0*/  SYNCS.PHASECHK.TRANS64.TRYWAIT P2, [R3+URZ+0x17030], R6 ;  /* 0x01703006030075a7 */ /* 0x0000a6000804017f */
[----:B--2---:R-:W-:Y:S05]  /*f5b0*/  @!P2 NANOSLEEP.SYNCS 0x989680 ;  /* 0x009896800000a95d */ /* 0x004fea0003900000 */
[----:B------:R-:W2:Y:S02]  /*f5c0*/  @!P2 SYNCS.PHASECHK.TRANS64 P2, [R3+URZ+0x17030], R6 ;  /* 0x017030060300a5a7 */ /* 0x000ea4000804007f */
[----:B--2---:R-:W-:Y:S05]  /*f5d0*/  @!P2 BRA `(.L_x_10458) ;  /* 0xfffffffc00eca947 */ /* 0x004fea000383ffff */
[----:B------:R-:W-:Y:S05]  /*f5e0*/  BRA `(.L_x_10457) ;  /* 0xffffff2000747947 */ /* 0x000fea000383ffff */
.L_x_10463:
[----:B-1----:R-:W-:-:S04]  /*f5f0*/  IMAD.U32 R11, RZ, RZ, UR26 ;  /* 0x0000001aff0b7e24 */ /* 0x002fc8000f8e00ff */
[----:B------:R1:W2:Y:S03]  /*f600*/  SYNCS.PHASECHK.TRANS64.TRYWAIT P3, [R11+URZ+0x17030], R8 ;  /* 0x017030080b0075a7 */ /* 0x0002a6000806017f */
[----:B--2---:R-:W-:Y:S05]  /*f610*/  @!P3 NANOSLEEP.SYNCS 0x989680 ;  /* 0x009896800000b95d */ /* 0x004fea0003900000 */
[----:B------:R-:W2:Y:S02]  /*f620*/  @!P3 SYNCS.PHASECHK.TRANS64 P3, [R11+URZ+0x17030], R8 ;  /* 0x017030080b00b5a7 */ /* 0x000ea4000806007f */
[----:B--2---:R-:W-:Y:S05]  /*f630*/  @!P3 BRA `(.L_x_10463) ;  /* 0xfffffffc00ecb947 */ /* 0x004fea000383ffff */
[----:B------:R-:W-:Y:S05]  /*f640*/  BRA `(.L_x_10462) ;  /* 0xffffff4c00c07947 */ /* 0x000fea000383ffff */
.L_x_10467:
[----:B-1----:R-:W-:-:S04]  /*f650*/  IMAD.U32 R41, RZ, RZ, UR14 ;  /* 0x0000000eff297e24 */ /* 0x002fc8000f8e00ff */
[----:B------:R1:W2:Y:S03]  /*f660*/  SYNCS.PHASECHK.TRANS64.TRYWAIT P3, [R41+URZ+0x17050], R8 ;  /* 0x01705008290075a7 */ /* 0x0002a6000806017f */
[----:B--2---:R-:W-:Y:S05]  /*f670*/  @!P3 NANOSLEEP.SYNCS 0x989680 ;  /* 0x009896800000b95d */ /* 0x004fea0003900000 */
[----:B------:R-:W2:Y:S02]  /*f680*/  @!P3 SYNCS.PHASECHK.TRANS64 P3, [R41+URZ+0x17050], R8 ;  /* 0x017050082900b5a7 */ /* 0x000ea4000806007f */
[----:B--2---:R-:W-:Y:S05]  /*f690*/  @!P3 BRA `(.L_x_10467) ;  /* 0xfffffffc00ecb947 */ /* 0x004fea000383ffff */
[----:B------:R-:W-:Y:S05]  /*f6a0*/  BRA `(.L_x_10466) ;  /* 0xffffff5400087947 */ /* 0x000fea000383ffff */
.L_x_10474:
[----:B-1----:R-:W-:-:S04]  /*f6b0*/  IMAD.U32 R9, RZ, RZ, UR23 ;  /* 0x00000017ff097e24 */ /* 0x002fc8000f8e00ff */
[----:B------:R1:W2:Y:S03]  /*f6c0*/  SYNCS.PHASECHK.TRANS64.TRYWAIT P2, [R9+URZ+0x17030], R8 ;  /* 0x01703008090075a7 */ /* 0x0002a6000804017f */
[----:B--2---:R-:W-:Y:S05]  /*f6d0*/  @!P2 NANOSLEEP.SYNCS 0x989680 ;  /* 0x009896800000a95d */ /* 0x004fea0003900000 */
[----:B------:R-:W2:Y:S02]  /*f6e0*/  @!P2 SYNCS.PHASECHK.TRANS64 P2, [R9+URZ+0x17030], R8 ;  /* 0x017030080900a5a7 */ /* 0x000ea4000804007f */
[----:B--2---:R-:W-:Y:S05]  /*f6f0*/  @!P2 BRA `(.L_x_10474) ;  /* 0xfffffffc00eca947 */ /* 0x004fea000383ffff */
[----:B------:R-:W-:Y:S05]  /*f700*/  BRA `(.L_x_10473) ;  /* 0xffffff7800e87947 */ /* 0x000fea000383ffff */
.L_x_10478:
[----:B-1----:R-:W-:-:S04]  /*f710*/  IMAD.U32 R11, RZ, RZ, UR14 ;  /* 0x0000000eff0b7e24 */ /* 0x002fc8000f8e00ff */
[----:B------:R1:W3:Y:S03]  /*f720*/  SYNCS.PHASECHK.TRANS64.TRYWAIT P2, [R11+URZ+0x17050], R8 ;  /* 0x017050080b0075a7 */ /* 0x0002e6000804017f */
[----:B---3--:R-:W-:Y:S05]  /*f730*/  @!P2 NANOSLEEP.SYNCS 0x989680 ;  /* 0x009896800000a95d */ /* 0x008fea0003900000 */
[----:B------:R-:W3:Y:S02]  /*f740*/  @!P2 SYNCS.PHASECHK.TRANS64 P2, [R11+URZ+0x17050], R8 ;  /* 0x017050080b00a5a7 */ /* 0x000ee4000804007f */
[----:B---3--:R-:W-:Y:S05]  /*f750*/  @!P2 BRA `(.L_x_10478) ;  /* 0xfffffffc00eca947 */ /* 0x008fea000383ffff */
[----:B------:R-:W-:Y:S05]  /*f760*/  BRA `(.L_x_10477) ;  /* 0xffffff88003c7947 */ /* 0x000fea000383ffff */
.L_x_10484:
[----:B-1----:R-:W-:-:S04]  /*f770*/  IMAD.U32 R5, RZ, RZ, UR11 ;  /* 0x0000000bff057e24 */ /* 0x002fc8000f8e00ff */
[----:B------:R1:W2:Y:S03]  /*f780*/  SYNCS.PHASECHK.TRANS64.TRYWAIT P1, [R5+URZ+0x17050], R0 ;  /* 0x01705000050075a7 */ /* 0x0002a6000802017f */
[----:B--2---:R-:W-:Y:S05]  /*f790*/  @!P1 NANOSLEEP.SYNCS 0x989680 ;  /* 0x009896800000995d */ /* 0x004fea0003900000 */
[----:B------:R-:W2:Y:S02]  /*f7a0*/  @!P1 SYNCS.PHASECHK.TRANS64 P1, [R5+URZ+0x17050], R0 ;  /* 0x01705000050095a7 */ /* 0x000ea4000802007f */
[----:B--2---:R-:W-:Y:S05]  /*f7b0*/  @!P1 BRA `(.L_x_10484) ;  /* 0xfffffffc00ec9947 */ /* 0x004fea000383ffff */
[----:B------:R-:W-:Y:S05]  /*f7c0*/  BRA `(.L_x_10483) ;  /* 0xffffff9c008c7947 */ /* 0x000fea000383ffff */
.L_x_10497:
[----:B------:R-:W-:Y:S02]  /*f7d0*/  IMAD.MOV.U32 R13, RZ, RZ, R24 ;  /* 0x000000ffff0d7224 */ /* 0x000fe400078e0018 */
[----:B------:R-:W-:Y:S02]  /*f7e0*/  IMAD.MOV.U32 R12, RZ, RZ, RZ ;  /* 0x000000ffff0c7224 */ /* 0x000fe400078e00ff */
[----:B------:R-:W-:Y:S02]  /*f7f0*/  IMAD.MOV.U32 R11, RZ, RZ, 0x1f ;  /* 0x0000001fff0b7424 */ /* 0x000fe400078e00ff */
[----:B------:R-:W-:-:S07]  /*f800*/  IMAD.MOV.U32 R15, RZ, RZ, -0x1 ;  /* 0xffffffffff0f7424 */ /* 0x000fce00078e00ff */
[----:B------:R-:W-:Y:S05]  /*f810*/  WARPSYNC.COLLECTIVE R15, `(.L_x_10551) ;  /* 0x000000000f087348 */ /* 0x000fea0003c00000 */
[----:B------:R0:W1:Y:S02]  /*f820*/  SHFL.IDX P6, R14, R13, R12, R11 ;  /* 0x0000000c0d0e7389 */ /* 0x00006400000c000b */
[----:B01----:R-:W-:Y:S01]  /*f830*/  ENDCOLLECTIVE ;  /* 0x000000000000791b */ /* 0x003fe20003800000 */
.L_x_10551:
[----:B------:R-:W-:Y:S05]  /*f840*/  BRA `(.L_x_10552) ;  /* 0xffffffd000fc7947 */ /* 0x000fea000383ffff */
.L_x_10499:
[----:B------:R-:W-:Y:S01]  /*f850*/  BSSY B0, `(.L_x_10553) ;  /* 0x0000006000007945 */ /* 0x000fe20003800000 */
[----:B------:R-:W-:-:S07]  /*f860*/  IMAD.MOV.U32 R15, RZ, RZ, -0x1 ;  /* 0xffffffffff0f7424 */ /* 0x000fce00078e00ff */
[----:B------:R-:W-:Y:S05]  /*f870*/  WARPSYNC.COLLECTIVE R15, `(.L_x_10554) ;  /* 0x000000000f0c7348 */ /* 0x000fea0003c00000 */
[----:B------:R-:W-:Y:S02]  /*f880*/  ELECT P6, UR62, PT ;  /* 0x00000000003e782f */ /* 0x000fe400038c0000 */
[----:B------:R-:W-:Y:S01]  /*f890*/  MOV R14, UR62 ;  /* 0x0000003e000e7c02 */ /* 0x000fe20008000f00 */
[----:B------:R-:W-:Y:S10]  /*f8a0*/  ENDCOLLECTIVE ;  /* 0x000000000000791b */ /* 0x000ff40003800000 */
.L_x_10554:
[----:B------:R-:W-:Y:S05]  /*f8b0*/  BSYNC B0 ;  /* 0x0000000000007941 */ /* 0x000fea0003800000 */
.L_x_10553:
[----:B------:R-:W-:Y:S05]  /*f8c0*/  BRA `(.L_x_10555) ;  /* 0xffffffd000fc7947 */ /* 0x000fea000383ffff */
.L_x_10501:
[----:B-1----:R1:W2:Y:S02]  /*f8d0*/  SYNCS.PHASECHK.TRANS64.TRYWAIT P0, [R26+URZ+0x17080], R3 ;  /* 0x017080031a0075a7 */ /* 0x0022a4000800017f */
[----:B--2---:R-:W-:Y:S05]  /*f8e0*/  @!P0 NANOSLEEP.SYNCS 0x989680 ;  /* 0x009896800000895d */ /* 0x004fea0003900000 */
[----:B------:R-:W2:Y:S02]  /*f8f0*/  @!P0 SYNCS.PHASECHK.TRANS64 P0, [R26+URZ+0x17080], R3 ;  /* 0x017080031a0085a7 */ /* 0x000ea4000800007f */
[----:B--2---:R-:W-:Y:S05]  /*f900*/  @!P0 BRA `(.L_x_10501) ;  /* 0xfffffffc00f08947 */ /* 0x004fea000383ffff */
[----:B------:R-:W-:Y:S05]  /*f910*/  BRA `(.L_x_10556) ;  /* 0xffffffd400507947 */ /* 0x000fea000383ffff */
.L_x_10503:
[----:B--2---:R2:W3:Y:S02]  /*f920*/  SYNCS.PHASECHK.TRANS64.TRYWAIT P0, [R26+URZ+0x17040], R3 ;  /* 0x017040031a0075a7 */ /* 0x0044e4000800017f */
[----:B---3--:R-:W-:Y:S05]  /*f930*/  @!P0 NANOSLEEP.SYNCS 0x989680 ;  /* 0x009896800000895d */ /* 0x008fea0003900000 */
[----:B------:R-:W3:Y:S02]  /*f940*/  @!P0 SYNCS.PHASECHK.TRANS64 P0, [R26+URZ+0x17040], R3 ;  /* 0x017040031a0085a7 */ /* 0x000ee4000800007f */
[----:B---3--:R-:W-:Y:S05]  /*f950*/  @!P0 BRA `(.L_x_10503) ;  /* 0xfffffffc00f08947 */ /* 0x008fea000383ffff */
[----:B------:R-:W-:Y:S05]  /*f960*/  BRA `(.L_x_10557) ;  /* 0xffffffd400c87947 */ /* 0x000fea000383ffff */
.L_x_10506:
[----:B------:R-:W-:Y:S02]  /*f970*/  IMAD R10, R15, 0xc0, R10 ;  /* 0x000000c00f0a7824 */ /* 0x000fe400078e020a */
[----:B------:R-:W-:Y:S02]  /*f980*/  IMAD.MOV.U32 R13, RZ, RZ, R5 ;  /* 0x000000ffff0d7224 */ /* 0x000fe400078e0005 */
[----:B------:R-:W-:Y:S02]  /*f990*/  IMAD.MOV.U32 R12, RZ, RZ, RZ ;  /* 0x000000ffff0c7224 */ /* 0x000fe400078e00ff */
[----:B------:R-:W-:Y:S02]  /*f9a0*/  IMAD.MOV.U32 R11, RZ, RZ, 0x1e1f ;  /* 0x00001e1fff0b7424 */ /* 0x000fe400078e00ff */
[----:B------:R-:W-:-:S07]  /*f9b0*/  IMAD.MOV.U32 R15, RZ, RZ, -0x1 ;  /* 0xffffffffff0f7424 */ /* 0x000fce00078e00ff */
[----:B------:R-:W-:Y:S05]  /*f9c0*/  WARPSYNC.COLLECTIVE R15, `(.L_x_10558) ;  /* 0x000000000f087348 */ /* 0x000fea0003c00000 */
[----:B------:R0:W1:Y:S02]  /*f9d0*/  SHFL.IDX P6, R14, R13, R12, R11 ;  /* 0x0000000c0d0e7389 */ /* 0x00006400000c000b */
[----:B01----:R-:W-:Y:S01]  /*f9e0*/  ENDCOLLECTIVE ;  /* 0x000000000000791b */ /* 0x003fe20003800000 */
.L_x_10558:
[----:B------:R-:W-:Y:S02]  /*f9f0*/  IMAD.MOV.U32 R13, RZ, RZ, R4 ;  /* 0x000000ffff0d7224 */ /* 0x000fe400078e0004 */
[----:B------:R-:W-:-:S07]  /*fa00*/  IMAD.MOV.U32 R2, RZ, RZ, R14 ;  /* 0x000000ffff027224 */ /* 0x000fce00078e000e */
[----:B------:R-:W-:Y:S05]  /*fa10*/  WARPSYNC.COLLECTIVE R15, `(.L_x_10559) ;  /* 0x000000000f087348 */ /* 0x000fea0003c00000 */
[----:B------:R0:W1:Y:S02]  /*fa20*/  SHFL.IDX P6, R14, R13, R12, R11 ;  /* 0x0000000c0d0e7389 */ /* 0x00006400000c000b */
[----:B01----:R-:W-:Y:S01]  /*fa30*/  ENDCOLLECTIVE ;  /* 0x000000000000791b */ /* 0x003fe20003800000 */
.L_x_10559:
        /* <DEDUP_REMOVED lines=10> */
.L_x_10560:
        /* <DEDUP_REMOVED lines=14> */
.L_x_10561:
        /* <DEDUP_REMOVED lines=10> */
.L_x_10562:
        /* <DEDUP_REMOVED lines=13> */
.L_x_10563:
[----:B------:R-:W-:Y:S05]  /*fd30*/  BRA `(.L_x_10564) ;  /* 0xffffffdc00787947 */ /* 0x000fea000383ffff */
.L_x_10509:
[----:B0-----:R0:W2:Y:S02]  /*fd40*/  SYNCS.PHASECHK.TRANS64.TRYWAIT P0, [R26+URZ+0x17020], R3 ;  /* 0x017020031a0075a7 */ /* 0x0010a4000800017f */
[----:B--2---:R-:W-:Y:S05]  /*fd50*/  @!P0 NANOSLEEP.SYNCS 0x989680 ;  /* 0x009896800000895d */ /* 0x004fea0003900000 */
[----:B------:R-:W2:Y:S02]  /*fd60*/  @!P0 SYNCS.PHASECHK.TRANS64 P0, [R26+URZ+0x17020], R3 ;  /* 0x017020031a0085a7 */ /* 0x000ea4000800007f */
[----:B--2---:R-:W-:Y:S05]  /*fd70*/  @!P0 BRA `(.L_x_10509) ;  /* 0xfffffffc00f08947 */ /* 0x004fea000383ffff */
[----:B------:R-:W-:Y:S05]  /*fd80*/  BRA `(.L_x_10565) ;  /* 0xffffffdc00c87947 */ /* 0x000fea000383ffff */
.L_x_10514:
[----:B-1----:R1:W2:Y:S02]  /*fd90*/  SYNCS.PHASECHK.TRANS64.TRYWAIT P0, [R6+URZ+0x17080], R3 ;  /* 0x01708003060075a7 */ /* 0x0022a4000800017f */
[----:B--2---:R-:W-:Y:S05]  /*fda0*/  @!P0 NANOSLEEP.SYNCS 0x989680 ;  /* 0x009896800000895d */ /* 0x004fea0003900000 */
[----:B------:R-:W2:Y:S02]  /*fdb0*/  @!P0 SYNCS.PHASECHK.TRANS64 P0, [R6+URZ+0x17080], R3 ;  /* 0x01708003060085a7 */ /* 0x000ea4000800007f */
[----:B--2---:R-:W-:Y:S05]  /*fdc0*/  @!P0 BRA `(.L_x_10514) ;  /* 0xfffffffc00f08947 */ /* 0x004fea000383ffff */
[----:B------:R-:W-:Y:S05]  /*fdd0*/  BRA `(.L_x_10566) ;  /* 0xffffffe000647947 */ /* 0x000fea000383ffff */
.L_x_10520:
[----:B--2---:R2:W3:Y:S02]  /*fde0*/  SYNCS.PHASECHK.TRANS64.TRYWAIT P0, [R6+URZ+0x17040], R3 ;  /* 0x01704003060075a7 */ /* 0x0044e4000800017f */
[----:B---3--:R-:W-:Y:S05]  /*fdf0*/  @!P0 NANOSLEEP.SYNCS 0x989680 ;  /* 0x009896800000895d */ /* 0x008fea0003900000 */
[----:B------:R-:W3:Y:S02]  /*fe00*/  @!P0 SYNCS.PHASECHK.TRANS64 P0, [R6+URZ+0x17040], R3 ;  /* 0x01704003060085a7 */ /* 0x000ee4000800007f */
[----:B---3--:R-:W-:Y:S05]  /*fe10*/  @!P0 BRA `(.L_x_10520) ;  /* 0xfffffffc00f08947 */ /* 0x008fea000383ffff */
[----:B------:R-:W-:Y:S05]  /*fe20*/  BRA `(.L_x_10567) ;  /* 0xffffffe400447947 */ /* 0x000fea000383ffff */
.L_x_10527:
[----:B-1----:R1:W2:Y:S02]  /*fe30*/  SYNCS.PHASECHK.TRANS64.TRYWAIT P0, [R3+URZ+0x17070], R2 ;  /* 0x01707002030075a7 */ /* 0x0022a4000800017f */
[----:B--2---:R-:W-:Y:S05]  /*fe40*/  @!P0 NANOSLEEP.SYNCS 0x989680 ;  /* 0x009896800000895d */ /* 0x004fea0003900000 */
[----:B------:R-:W2:Y:S02]  /*fe50*/  @!P0 SYNCS.PHASECHK.TRANS64 P0, [R3+URZ+0x17070], R2 ;  /* 0x01707002030085a7 */ /* 0x000ea4000800007f */
[----:B--2---:R-:W-:Y:S05]  /*fe60*/  @!P0 BRA `(.L_x_10527) ;  /* 0xfffffffc00f08947 */ /* 0x004fea000383ffff */
[----:B------:R-:W-:Y:S05]  /*fe70*/  BRA `(.L_x_10568) ;  /* 0xffffffe8003c7947 */ /* 0x000fea000383ffff */
.L_x_10529:
[----:B-1----:R1:W2:Y:S02]  /*fe80*/  SYNCS.PHASECHK.TRANS64.TRYWAIT P0, [R3+URZ+0x17060], R4 ;  /* 0x01706004030075a7 */ /* 0x0022a4000800017f */
[----:B--2---:R-:W-:Y:S05]  /*fe90*/  @!P0 NANOSLEEP.SYNCS 0x989680 ;  /* 0x009896800000895d */ /* 0x004fea0003900000 */
[----:B------:R-:W2:Y:S02]  /*fea0*/  @!P0 SYNCS.PHASECHK.TRANS64 P0, [R3+URZ+0x17060], R4 ;  /* 0x01706004030085a7 */ /* 0x000ea4000800007f */
[----:B--2---:R-:W-:Y:S05]  /*feb0*/  @!P0 BRA `(.L_x_10529) ;  /* 0xfffffffc00f08947 */ /* 0x004fea000383ffff */
[----:B------:R-:W-:Y:S05]  /*fec0*/  BRA `(.L_x_10569) ;  /* 0xffffffe800407947 */ /* 0x000fea000383ffff */
.L_x_10535:
[----:B0-----:R0:W1:Y:S02]  /*fed0*/  SYNCS.PHASECHK.TRANS64.TRYWAIT P0, [R2+URZ+0x17070], R3 ;  /* 0x01707003020075a7 */ /* 0x001064000800017f */
[----:B-1----:R-:W-:Y:S05]  /*fee0*/  @!P0 NANOSLEEP.SYNCS 0x989680 ;  /* 0x009896800000895d */ /* 0x002fea0003900000 */
[----:B------:R-:W1:Y:S02]  /*fef0*/  @!P0 SYNCS.PHASECHK.TRANS64 P0, [R2+URZ+0x17070], R3 ;  /* 0x01707003020085a7 */ /* 0x000e64000800007f */
[----:B-1----:R-:W-:Y:S05]  /*ff00*/  @!P0 BRA `(.L_x_10535) ;  /* 0xfffffffc00f08947 */ /* 0x002fea000383ffff */
[----:B------:R-:W-:Y:S05]  /*ff10*/  BRA `(.L_x_10570) ;  /* 0xffffffec00707947 */ /* 0x000fea000383ffff */
.L_x_10537:
[----:B0-----:R0:W1:Y:S02]  /*ff20*/  SYNCS.PHASECHK.TRANS64.TRYWAIT P0, [R2+URZ+0x17060], R5 ;  /* 0x01706005020075a7 */ /* 0x001064000800017f */
[----:B-1----:R-:W-:Y:S05]  /*ff30*/  @!P0 NANOSLEEP.SYNCS 0x989680 ;  /* 0x009896800000895d */ /* 0x002fea0003900000 */
[----:B------:R-:W1:Y:S02]  /*ff40*/  @!P0 SYNCS.PHASECHK.TRANS64 P0, [R2+URZ+0x17060], R5 ;  /* 0x01706005020085a7 */ /* 0x000e64000800007f */
[----:B-1----:R-:W-:Y:S05]  /*ff50*/  @!P0 BRA `(.L_x_10537) ;  /* 0xfffffffc00f08947 */ /* 0x002fea000383ffff */
[----:B------:R-:W-:Y:S05]  /*ff60*/  BRA `(.L_x_10571) ;  /* 0xffffffec00887947 */ /* 0x000fea000383ffff */
.L_x_10539:
[----:B-1----:R1:W2:Y:S02]  /*ff70*/  SYNCS.PHASECHK.TRANS64.TRYWAIT P0, [R7+URZ+0x17020], R2 ;  /* 0x01702002070075a7 */ /* 0x0022a4000800017f */
[----:B--2---:R-:W-:Y:S05]  /*ff80*/  @!P0 NANOSLEEP.SYNCS 0x989680 ;  /* 0x009896800000895d */ /* 0x004fea0003900000 */
[----:B------:R-:W2:Y:S02]  /*ff90*/  @!P0 SYNCS.PHASECHK.TRANS64 P0, [R7+URZ+0x17020], R2 ;  /* 0x01702002070085a7 */ /* 0x000ea4000800007f */
[----:B--2---:R-:W-:Y:S05]  /*ffa0*/  @!P0 BRA `(.L_x_10539) ;  /* 0xfffffffc00f08947 */ /* 0x004fea000383ffff */
[----:B------:R-:W-:Y:S05]  /*ffb0*/  BRA `(.L_x_10572) ;  /* 0xfffffff000a07947 */ /* 0x000fea000383ffff */
.L_x_10541:
[----:B0-----:R0:W1:Y:S02]  /*ffc0*/  SYNCS.PHASECHK.TRANS64.TRYWAIT P1, [R5+URZ], R4 ;  /* 0x00000004050075a7 */ /* 0x001064000802017f */
[----:B-1----:R-:W-:Y:S05]  /*ffd0*/  @!P1 NANOSLEEP.SYNCS 0x989680 ;  /* 0x009896800000995d */ /* 0x002fea0003900000 */
[----:B------:R-:W1:Y:S02]  /*ffe0*/  @!P1 SYNCS.PHASECHK.TRANS64 P1, [R5+URZ], R4 ;  /* 0x00000004050095a7 */ /* 0x000e64000802007f */
[----:B-1----:R-:W-:Y:S05]  /*fff0*/  @!P1 BRA `(.L_x_10541) ;  /* 0xfffffffc00f09947 */ /* 0x002fea000383ffff */
[----:B------:R-:W-:Y:S05]  /*10000*/  BRA `(.L_x_10573) ;  /* 0xfffffff000f07947 */ /* 0x000fea000383ffff */
.L_x_10542:
[----:B-1----:R1:W2:Y:S02]  /*10010*/  SYNCS.PHASECHK.TRANS64.TRYWAIT P1, [R3+URZ], R2 ;  /* 0x00000002030075a7 */ /* 0x0022a4000802017f */
[----:B--2---:R-:W-:Y:S05]  /*10020*/  @!P1 NANOSLEEP.SYNCS 0x989680 ;  /* 0x009896800000995d */ /* 0x004fea0003900000 */
[----:B------:R-:W2:Y:S02]  /*10030*/  @!P1 SYNCS.PHASECHK.TRANS64 P1, [R3+URZ], R2 ;  /* 0x00000002030095a7 */ /* 0x000ea4000802007f */
[----:B--2---:R-:W-:Y:S05]  /*10040*/  @!P1 BRA `(.L_x_10542) ;  /* 0xfffffffc00f09947 */ /* 0x004fea000383ffff */
[----:B------:R-:W-:Y:S05]  /*10050*/  BRA `(.L_x_10574) ;  /* 0xfffffff000e47947 */ /* 0x000fea000383ffff */
.L_x_10544:
[----:B-1----:R1:W2:Y:S02]  /*10060*/  SYNCS.PHASECHK.TRANS64.TRYWAIT P1, [R3+URZ+0x17060], R4 ;  /* 0x01706004030075a7 */ /* 0x0022a4000802017f */
[----:B--2---:R-:W-:Y:S05]  /*10070*/  @!P1 NANOSLEEP.SYNCS 0x989680 ;  /* 0x009896800000995d */ /* 0x004fea0003900000 */
[----:B------:R-:W2:Y:S02]  /*10080*/  @!P1 SYNCS.PHASECHK.TRANS64 P1, [R3+URZ+0x17060], R4 ;  /* 0x01706004030095a7 */ /* 0x000ea4000802007f */
[----:B--2---:R-:W-:Y:S05]  /*10090*/  @!P1 BRA `(.L_x_10544) ;  /* 0xfffffffc00f09947 */ /* 0x004fea000383ffff */
[----:B------:R-:W-:Y:S05]  /*100a0*/  BRA `(.L_x_10575) ;  /* 0xfffffff000e47947 */ /* 0x000fea000383ffff */
.L_x_10546:
[----:B0-----:R0:W2:Y:S02]  /*100b0*/  SYNCS.PHASECHK.TRANS64.TRYWAIT P1, [R5+URZ+0x17060], R2 ;  /* 0x01706002050075a7 */ /* 0x0010a4000802017f */
[----:B--2---:R-:W-:Y:S05]  /*100c0*/  @!P1 NANOSLEEP.SYNCS 0x989680 ;  /* 0x009896800000995d */ /* 0x004fea0003900000 */
[----:B------:R-:W2:Y:S02]  /*100d0*/  @!P1 SYNCS.PHASECHK.TRANS64 P1, [R5+URZ+0x17060], R2 ;  /* 0x01706002050095a7 */ /* 0x000ea4000802007f */
[----:B--2---:R-:W-:Y:S05]  /*100e0*/  @!P1 BRA `(.L_x_10546) ;  /* 0xfffffffc00f09947 */ /* 0x004fea000383ffff */
[----:B------:R-:W-:Y:S05]  /*100f0*/  BRA `(.L_x_10576) ;  /* 0xfffffff000e47947 */ /* 0x000fea000383ffff */
.L_x_10548:
[----:B--2---:R2:W3:Y:S02]  /*10100*/  SYNCS.PHASECHK.TRANS64.TRYWAIT P0, [R3+URZ+0x17080], R4 ;  /* 0x01708004030075a7 */ /* 0x0044e4000800017f */
[----:B---3--:R-:W-:Y:S05]  /*10110*/  @!P0 NANOSLEEP.SYNCS 0x989680 ;  /* 0x009896800000895d */ /* 0x008fea0003900000 */
[----:B------:R-:W3:Y:S02]  /*10120*/  @!P0 SYNCS.PHASECHK.TRANS64 P0, [R3+URZ+0x17080], R4 ;  /* 0x01708004030085a7 */ /* 0x000ee4000800007f */
[----:B---3--:R-:W-:Y:S05]  /*10130*/  @!P0 BRA `(.L_x_10548) ;  /* 0xfffffffc00f08947 */ /* 0x008fea000383ffff */
[----:B------:R-:W-:Y:S05]  /*10140*/  BRA `(.L_x_10549) ;  /* 0xfffffff000e07947 */ /* 0x000fea000383ffff */
.L_x_10577:
        /* <DEDUP_REMOVED lines=11> */
.L_x_13371:


//--------------------- .text._ZN7cutlass13device_kernelIN5flash11enable_sm90INS1_16FlashAttnFwdSm90INS1_25CollectiveMainloopFwdSm90ILi2EN4cute5tupleIJNS5_1CILi1EEES8_S8_EEENS6_IJNS7_ILi192EEENS7_ILi128EEENS7_ILi96EEEEEELi96ENS_12float_e4m3_tEfNS_4arch4Sm90ELb1ELb0ELb1ELb1ELb0ELb0ELb0ELb1ELb1ELb1ELb1ELb0EEENS1_21CollectiveEpilogueFwdINS6_IJSA_SC_SB_EEES9_NS_10bfloat16_tESG_Li384ELb1ELb1ELb1ELb1EEENS1_36VarlenDynamicPersistentTileSchedulerILi192ELi128ELi384ELi128ELb1ELb1ELb1ELb1ELb1ELb1EEEEEEEEEvNT_6ParamsE --------------------------
	.section	.text._ZN7cutlass13device_kernelIN5flash11enable_sm90INS1_16FlashAttnFwdSm90INS1_25CollectiveMainloopFwdSm90ILi2EN4cute5tupleIJNS5_1CILi1EEES8_S8_EEENS6_IJNS7_ILi192EEENS7_ILi128EEENS7_ILi96EEEEEELi96ENS_12float_e4m3_tEfNS_4arch4Sm90ELb1ELb0ELb1ELb1ELb0ELb0ELb0ELb1ELb1ELb1ELb1ELb0EEENS1_21CollectiveEpilogueFwdINS6_IJSA_SC_SB_EEES9_NS_10bfloat16_tESG_Li384ELb1ELb1ELb1ELb1EEENS1_36VarlenDynamicPersistentTileSchedulerILi192ELi128ELi384ELi128ELb1ELb1ELb1ELb1ELb1ELb1EEEEEEEEEvNT_6ParamsE,"ax",@progbits
	.align	128
.text._ZN7cutlass13device_kernelIN5flash11enable_sm90INS1_16FlashAttnFwdSm90INS1_25CollectiveMainloopFwdSm90ILi2EN4cute5tupleIJNS5_1CILi1EEES8_S8_EEENS6_IJNS7_ILi192EEENS7_ILi128EEENS7_ILi96EEEEEELi96ENS_12float_e4m3_tEfNS_4arch4Sm90ELb1ELb0ELb1ELb1ELb0ELb0ELb0ELb1ELb1ELb1ELb1ELb0EEENS1_21CollectiveEpilogueFwdINS6_IJSA_SC_SB_EEES9_NS_10bfloat16_tESG_Li384ELb1ELb1ELb1ELb1EEENS1_36VarlenDynamicPersistentTileSchedulerILi192ELi128ELi384ELi128ELb1ELb1ELb1ELb1ELb1ELb1EEEEEEEEEvNT_6ParamsE:
        .type           _ZN7cutlass13device_kernelIN5flash11enable_sm90INS1_16FlashAttnFwdSm90INS1_25CollectiveMainloopFwdSm90ILi2EN4cute5tupleIJNS5_1CILi1EEES8_S8_EEENS6_IJNS7_ILi192EEENS7_ILi128EEENS7_ILi96EEEEEELi96ENS_12float_e4m3_tEfNS_4arch4Sm90ELb1ELb0ELb1ELb1ELb0ELb0ELb0ELb1ELb1ELb1ELb1ELb0EEENS1_21CollectiveEpilogueFwdINS6_IJSA_SC_SB_EEES9_NS_10bfloat16_tESG_Li384ELb1ELb1ELb1ELb1EEENS1_36VarlenDynamicPersistentTileSchedulerILi192ELi128ELi384ELi128ELb1ELb1ELb1ELb1ELb1ELb1EEEEEEEEEvNT_6ParamsE,@function
        .size           _ZN7cutlass13device_kernelIN5flash11enable_sm90INS1_16FlashAttnFwdSm90INS1_25CollectiveMainloopFwdSm90ILi2EN4cute5tupleIJNS5_1CILi1EEES8_S8_EEENS6_IJNS7_ILi192EEENS7_ILi128EEENS7_ILi96EEEEEELi96ENS_12float_e4m3_tEfNS_4arch4Sm90ELb1ELb0ELb1ELb1ELb0ELb0ELb0ELb1ELb1ELb1ELb1ELb0EEENS1_21CollectiveEpilogueFwdINS6_IJSA_SC_SB_EEES9_NS_10bfloat16_tESG_Li384ELb1ELb1ELb1ELb1EEENS1_36VarlenDynamicPersistentTileSchedulerILi192ELi128ELi384ELi128ELb1ELb1ELb1ELb1ELb1ELb1EEEEEEEEEvNT_6ParamsE,(.L_x_13372 - _ZN7cutlass13device_kernelIN5flash11enable_sm90INS1_16FlashAttnFwdSm90INS1_25CollectiveMainloopFwdSm90ILi2EN4cute5tupleIJNS5_1CILi1EEES8_S8_EEENS6_IJNS7_ILi192EEENS7_ILi128EEENS7_ILi96EEEEEELi96ENS_12float_e4m3_tEfNS_4arch4Sm90ELb1ELb0ELb1ELb1ELb0ELb0ELb0ELb1ELb1ELb1ELb1ELb0EEENS1_21CollectiveEpilogueFwdINS6_IJSA_SC_SB_EEES9_NS_10bfloat16_tESG_Li384ELb1ELb1ELb1ELb1EEENS1_36VarlenDynamicPersistentTileSchedulerILi192ELi128ELi384ELi128ELb1ELb1ELb1ELb1ELb1ELb1EEEEEEEEEvNT_6ParamsE)
        .other          _ZN7cutlass13device_kernelIN5flash11enable_sm90INS1_16FlashAttnFwdSm90INS1_25CollectiveMainloopFwdSm90ILi2EN4cute5tupleIJNS5_1CILi1EEES8_S8_EEENS6_IJNS7_ILi192EEENS7_ILi128EEENS7_ILi96EEEEEELi96ENS_12float_e4m3_tEfNS_4arch4Sm90ELb1ELb0ELb1ELb1ELb0ELb0ELb0ELb1ELb1ELb1ELb1ELb0EEENS1_21CollectiveEpilogueFwdINS6_IJSA_SC_SB_EEES9_NS_10bfloat16_tESG_Li384ELb1ELb1ELb1ELb1EEENS1_36VarlenDynamicPersistentTileSchedulerILi192ELi128ELi384ELi128ELb1ELb1ELb1ELb1ELb1ELb1EEEEEEEEEvNT_6ParamsE,@"STO_CUDA_ENTRY STV_DEFAULT"
_ZN7cutlass13device_kernelIN5flash11enable_sm90INS1_16FlashAttnFwdSm90INS1_25CollectiveMainloopFwdSm90ILi2EN4cute5tupleIJNS5_1CILi1EEES8_S8_EEENS6_IJNS7_ILi192EEENS7_ILi128EEENS7_ILi96EEEEEELi96ENS_12float_e4m3_tEfNS_4arch4Sm90ELb1ELb0ELb1ELb1ELb0ELb0ELb0ELb1ELb1ELb1ELb1ELb0EEENS1_21CollectiveEpilogueFwdINS6_IJSA_SC_SB_EEES9_NS_10bfloat16_tESG_Li384ELb1ELb1ELb1ELb1EEENS1_36VarlenDynamicPersistentTileSchedulerILi192ELi128ELi384ELi128ELb1ELb1ELb1ELb1ELb1ELb1EEEEEEEEEvNT_6ParamsE:
        /* <DEDUP_REMOVED lines=18> */
.L_x_10579:
[----:B------:R-:W-:Y:S05]  /*0120*/  BSYNC B0 ;  /* 0x0000000000007941 */ /* 0x000fea0003800000 */
.L_x_10578:
        /* <DEDUP_REMOVED lines=41> */
.L_x_10580:
        /* <DEDUP_REMOVED lines=22> */
.L_x_10581:
        /* <DEDUP_REMOVED lines=18> */
.L_x_10582:
        /* <DEDUP_REMOVED lines=22> */
.L_x_10583:
        /* <DEDUP_REMOVED lines=22> */
.L_x_10584:
[----:B------:R-:W-:Y:S01]  /*0900*/  PLOP3.LUT P0, PT, PT, PT, UP0, 0x80, 0x0 ;  /* 0x000000000000781c */ /* 0x000fe20003f0f008 */
[----:B------:R-:W-:Y:S01]  /*0910*/  UMOV UR40, 0x1 ;  /* 0x0000000100287882 */ /* 0x000fe20000000000 */
[----:B------:R-:W-:Y:S01]  /*0920*/  NOP ;  /* 0x0000000000007918 */ /* 0x000fe20000000000 */
[----:B------:R-:W-:Y:S01]  /*0930*/  USEL UR40, UR40, 0x2, !UP0 ;  /* 0x0000000228287887 */ /* 0x000fe2000c000000 */
[----:B------:R-:W-:Y:S01]  /*0940*/  ULDC.64 UR44, c[0x0][0x208] ;  /* 0x00008200002c7ab9 */ /* 0x000fe20000000a00 */
[----:B012-4-:R-:W-:Y:S08]  /*0950*/  BAR.SYNC.DEFER_BLOCKING 0x0 ;  /* 0x0000000000007b1d */ /* 0x017ff00000010000 */
[----:B------:R-:W-:Y:S05]  /*0960*/  @!P0 BRA `(.L_x_10585) ;  /* 0x000000cc00908947 */ /* 0x000fea0003800000 */
.L_x_10586:
        /* <DEDUP_REMOVED lines=91> */
[----:B-1----:R-:W-:-:S07]  /*0f20*/  SHF.R.S32.HI R0, RZ, 0x1f, R152 ;  /* 0x0000001fff007819 */ /* 0x002fce0000011498 */
.L_x_10639:
[----:B012-4-:R-:W0:Y:S01]  /*0f30*/  LDC.64 R2, c[0x0][0xc88] ;  /* 0x00032200ff027b82 */ /* 0x017e220000000a00 */
        /* <DEDUP_REMOVED lines=21> */
[----:B---3--:R-:W-:-:S03]  /*1090*/  IMAD.U32 R4, RZ, RZ, UR10 ;  /* 0x0000000aff047e24 */ /* 0x008fc6000f8e00ff */
        /* <DEDUP_REMOVED lines=33> */
.L_x_10587:
        /* <DEDUP_REMOVED lines=8> */
.L_x_10588:
        /* <DEDUP_REMOVED lines=13> */
.L_x_10589:
[----:B------:R-:W-:Y:S01]  /*1400*/  ULDC UR6, c[0x0][0x448] ;  /* 0x0001120000067ab9 */ /* 0x000fe20000000800 */
[----:B------:R-:W-:Y:S02]  /*1410*/  UIMAD UR39, UR5, 0xc0, URZ ;  /* 0x000000c0052778a4 */ /* 0x000fe4000f8e023f */
        /* <DEDUP_REMOVED lines=60> */
.L_x_10590:
[----:B------:R-:W-:Y:S01]  /*17e0*/  UIMAD UR43, UR41, UR4, URZ ;  /* 0x00000004292b72a4 */ /* 0x000fe2000f8e023f */
[----:B------:R-:W-:Y:S01]  /*17f0*/  IMAD.U32 R0, RZ, RZ, UR9 ;  /* 0x00000009ff007e24 */ /* 0x000fe2000f8e00ff */
[----:B------:R-:W-:Y:S01]  /*1800*/  PLOP3.LUT P0, PT, PT, PT, PT, 0x80, 0x0 ;  /* 0x000000000000781c */ /* 0x000fe20003f0f070 */
[----:B------:R-:W-:Y:S01]  /*1810*/  IMAD.U32 R3, RZ, RZ, UR4 ;  /* 0x00000004ff037e24 */ /* 0x000fe2000f8e00ff */
[----:B------:R-:W-:Y:S01]  /*1820*/  CS2R R14, SRZ ;  /* 0x00000000000e7805 */ /* 0x000fe2000001ff00 */
[----:B------:R-:W-:Y:S01]  /*1830*/  IMAD.MOV.U32 R2, RZ, RZ, RZ ;  /* 0x000000ffff027224 */ /* 0x000fe200078e00ff */
[----:B------:R-:W-:Y:S01]  /*1840*/  CS2R R42, SRZ ;  /* 0x00000000002a7805 */ /* 0x000fe2000001ff00 */
[----:B------:R-:W-:Y:S01]  /*1850*/  IMAD.MOV.U32 R13, RZ, RZ, RZ ;  /* 0x000000ffff0d7224 */ /* 0x000fe200078e00ff */
[----:B------:R-:W-:Y:S02]  /*1860*/  VIADDMNMX R0, R3, UR43, R0, PT ;  /* 0x0000002b03007c46 */ /* 0x000fe4000b800100 */
[----:B------:R-:W-:Y:S01]  /*1870*/  CS2R R40, SRZ ;  /* 0x0000000000287805 */ /* 0x000fe2000001ff00 */
[----:B------:R-:W-:Y:S01]  /*1880*/  IMAD.MOV.U32 R93, RZ, RZ, RZ ;  /* 0x000000ffff5d7224 */ /* 0x000fe200078e00ff */
[----:B------:R-:W-:-:S02]  /*1890*/  CS2R R6, SRZ ;  /* 0x0000000000067805 */ /* 0x000fc4000001ff00 */
[----:B------:R-:W-:Y:S01]  /*18a0*/  R2UR UR54, R0 ;  /* 0x00000000003672ca */ /* 0x000fe200000e0000 */
        /* <DEDUP_REMOVED lines=66> */
.L_x_10592:
        /* <DEDUP_REMOVED lines=42> */
.L_x_10740:
[----:B------:R-:W-:Y:S05]  /*1f70*/  @!P1 BRA `(.L_x_10594) ;  /* 0x0000000000049947 */ /* 0x000fea0003800000 */
[----:B------:R-:W-:Y:S01]  /*1f80*/  BPT.TRAP 0x1 ;  /* 0x000000040000795c */ /* 0x000fe20000300000 */
.L_x_10594:
[----:B0-----:R-:W-:Y:S02]  /*1f90*/  IMAD.U32 R2, RZ, RZ, UR48 ;  /* 0x00000030ff027e24 */ /* 0x001fe4000f8e00ff */
[----:B------:R-:W-:-:S03]  /*1fa0*/  IMAD.U32 R3, RZ, RZ, UR49 ;  /* 0x00000031ff037e24 */ /* 0x000fc6000f8e00ff */
[----:B------:R-:W-:Y:S02]  /*1fb0*/  LEA R2, R2, UR47, 0x3 ;  /* 0x0000002f02027c11 */ /* 0x000fe4000f8e18ff */
[----:B------:R-:W-:-:S04]  /*1fc0*/  SHF.L.U32 R3, R3, 0x1f, RZ ;  /* 0x0000001f03037819 */ /* 0x000fc800000006ff */
[----:B------:R0:W1:Y:S01]  /*1fd0*/  SYNCS.PHASECHK.TRANS64.TRYWAIT P2, [R2+URZ+0x19c30], R3 ;  /* 0x019c3003020075a7 */ /* 0x000062000804017f */
[----:B------:R-:W-:Y:S05]  /*1fe0*/  @!P1 BRA `(.L_x_10595) ;  /* 0x0000000000049947 */ /* 0x000fea0003800000 */
[----:B------:R-:W-:Y:S01]  /*1ff0*/  BPT.TRAP 0x1 ;  /* 0x000000040000795c */ /* 0x000fe20000300000 */
.L_x_10595:
[----:B------:R-:W2:Y:S02]  /*2000*/  S2R R4, SR_TID.X ;  /* 0x0000000000047919 */ /* 0x000ea40000002100 */
[----:B--2---:R-:W-:Y:S01]  /*2010*/  LOP3.LUT P0, RZ, R4, 0x7f, RZ, 0xc0, !PT ;  /* 0x0000007f04ff7812 */ /* 0x004fe2000780c0ff */
[----:B-1----:R-:W-:-:S12]  /*2020*/  @P2 BRA `(.L_x_10596) ;  /* 0x0000000000082947 */ /* 0x002fd80003800000 */
[----:B------:R-:W1:Y:S02]  /*2030*/  SYNCS.PHASECHK.TRANS64.TRYWAIT P2, [R2+URZ+0x19c30], R3 ;  /* 0x019c3003020075a7 */ /* 0x000e64000804017f */
[----:B-1----:R-:W-:Y:S05]  /*2040*/  @!P2 BRA `(.L_x_10597) ;  /* 0x0000011800e4a947 */ /* 0x002fea0003800000 */
.L_x_10596:
[----:B------:R-:W-:Y:S05]  /*2050*/  WARPSYNC.ALL ;  /* 0x0000000000007948 */ /* 0x000fea0003800000 */
[----:B------:R-:W-:Y:S01]  /*2060*/  UIADD3 UR4, UR47, 0x13800, URZ ;  /* 0x000138002f047890 */ /* 0x000fe2000fffe03f */
[----:B------:R-:W-:Y:S01]  /*2070*/  WARPGROUP.ARRIVE ;  /* 0x00000000000079c5 */ /* 0x000fe20000000000 */
[----:B------:R-:W-:Y:S01]  /*2080*/  ULOP3.LUT UR12, UR55, 0x10000, URZ, 0xfc, !UPT ;  /* 0x00010000370c7892 */ /* 0x000fe2000f8efc3f */
[----:B------:R-:W-:Y:S01]  /*2090*/  CS2R R98, SRZ ;  /* 0x0000000000627805 */ /* 0x000fe2000001ff00 */
[----:B------:R-:W-:Y:S01]  /*20a0*/  USHF.R.U32.HI UR4, URZ, 0x4, UR4 ;  /* 0x000000043f047899 */ /* 0x000fe20008011604 */
[----:B------:R-:W-:Y:S01]  /*20b0*/  CS2R R100, SRZ ;  /* 0x0000000000647805 */ /* 0x000fe2000001ff00 */
[----:B------:R-:W-:Y:S01]  /*20c0*/  UMOV UR13, 0xc0000010 ;  /* 0xc0000010000d7882 */ /* 0x000fe20000000000 */
[----:B------:R-:W-:Y:S01]  /*20d0*/  UMOV UR15, 0xc0000010 ;  /* 0xc0000010000f7882 */ /* 0x000fe20000000000 */
[----:B------:R-:W-:Y:S01]  /*20e0*/  ULOP3.LUT UR4, UR4, 0x3fff, URZ, 0xc0, !UPT ;  /* 0x00003fff04047892 */ /* 0x000fe2000f8ec03f */
[----:B------:R-:W-:Y:S01]  /*20f0*/  CS2R R102, SRZ ;  /* 0x0000000000667805 */ /* 0x000fe2000001ff00 */
[----:B------:R-:W-:Y:S01]  /*2100*/  UMOV UR5, 0xc0000010 ;  /* 0xc000001000057882 */ /* 0x000fe20000000000 */
[----:B------:R-:W-:Y:S01]  /*2110*/  UMOV UR7, 0xc0000010 ;  /* 0xc000001000077882 */ /* 0x000fe20000000000 */
[----:B------:R-:W-:Y:S01]  /*2120*/  ULOP3.LUT UR16, UR4, 0x10000, URZ, 0xfc, !UPT ;  /* 0x0001000004107892 */ /* 0x000fe2000f8efc3f */
[----:B------:R-:W-:Y:S01]  /*2130*/  CS2R R104, SRZ ;  /* 0x0000000000687805 */ /* 0x000fe2000001ff00 */
[----:B------:R-:W-:Y:S01]  /*2140*/  UIADD3 UR4, UR12, 0x180, URZ ;  /* 0x000001800c047890 */ /* 0x000fe2000fffe03f */
[----:B------:R-:W-:Y:S01]  /*2150*/  CS2R R106, SRZ ;  /* 0x00000000006a7805 */ /* 0x000fe2000001ff00 */
[----:B------:R-:W-:Y:S01]  /*2160*/  UIMAD UR14, UR48, 0x300, UR16 ;  /* 0x00000300300e78a4 */ /* 0x000fe2000f8e0210 */
        /* <DEDUP_REMOVED lines=10> */
[----:B------:R-:W-:Y:S01]  /*2210*/  ULDC UR19, c[0x0][0x988] ;  /* 0x0002620000137ab9 */ /* 0x000fe20000000800 */
        /* <DEDUP_REMOVED lines=21> */
[----:B------:R-:W-:Y:S01]  /*2370*/  @UP0 ULDC UR11, c[0x0][0x450] ;  /* 0x00011400000b0ab9 */ /* 0x000fe20000000800 */
[----:B------:R-:W-:Y:S01]  /*2380*/  UMOV UR10, UR39 ;  /* 0x00000027000a7c82 */ /* 0x000fe20008000000 */
[----:B------:R-:W-:Y:S02]  /*2390*/  WARPGROUP.DEPBAR.LE gsb0, 0x0 ;  /* 0x00008000000079c5 */ /* 0x000fe40000010000 */
[C---:B------:R-:W-:Y:S01]  /*23a0*/  FMUL.FTZ R6, R0.reuse, R49 ;  /* 0x0000003100067220 */ /* 0x040fe20000410000 */
[C---:B------:R-:W-:Y:S01]  /*23b0*/  FMUL.FTZ R26, R0.reuse, R26 ;  /* 0x0000001a001a7220 */ /* 0x040fe20000410000 */
[----:B------:R-:W-:Y:S02]  /*23c0*/  VIADD R49, R17, UR39 ;  /* 0x0000002711317c36 */ /* 0x000fe40008000000 */
[C---:B------:R-:W-:Y:S01]  /*23d0*/  FMUL.FTZ R10, R0.reuse, R44 ;  /* 0x0000002c000a7220 */ /* 0x040fe20000410000 */
[C---:B------:R-:W-:Y:S01]  /*23e0*/  FMUL.FTZ R14, R0.reuse, R33 ;  /* 0x00000021000e7220 */ /* 0x040fe20000410000 */
[----:B------:R2:W3:Y:S01]  /*23f0*/  MUFU.TANH R97, R26 ;  /* 0x0000001a00617308 */ /* 0x0004e20000002400 */
[C---:B------:R-:W-:Y:S01]  /*2400*/  FMUL.FTZ R27, R0.reuse, R27 ;  /* 0x0000001b001b7220 */ /* 0x040fe20000410000 */
[C---:B------:R-:W-:Y:S01]  /*2410*/  FMUL.FTZ R50, R0.reuse, R50 ;  /* 0x0000003200327220 */ /* 0x040fe20000410000 */
[C---:B------:R-:W-:Y:S01]  /*2420*/  FMUL.FTZ R30, R0.reuse, R30 ;  /* 0x0000001e001e7220 */ /* 0x040fe20000410000 */
[C---:B------:R-:W-:Y:S01]  /*2430*/  FMUL.FTZ R13, R0.reuse, R37 ;  /* 0x00000025000d7220 */ /* 0x040fe20000410000 */
[C---:B------:R-:W-:Y:S01]  /*2440*/  FMUL.FTZ R9, R0.reuse, R45 ;  /* 0x0000002d00097220 */ /* 0x040fe20000410000 */
[----:B------:R-:W-:Y:S01]  /*2450*/  FMUL.FTZ R51, R0, R51 ;  /* 0x0000003300337220 */ /* 0x000fe20000410000 */
[----:B------:R-:W-:Y:S01]  /*2460*/  IMAD.U32 R45, RZ, RZ, UR53 ;  /* 0x00000035ff2d7e24 */ /* 0x000fe2000f8e00ff */
[----:B------:R-:W4:Y:S01]  /*2470*/  MUFU.TANH R95, R27 ;  /* 0x0000001b005f7308 */ /* 0x000f220000002400 */
[----:B--2---:R-:W-:Y:S01]  /*2480*/  @P2 IMAD.HI.U32 R26, R49, UR6, RZ ;  /* 0x00000006311a2c27 */ /* 0x004fe2000f8e00ff */
[----:B------:R-:W-:-:S03]  /*2490*/  @UP0 ULDC UR6, c[0x0][0x450] ;  /* 0x0001140000060ab9 */ /* 0x000fc60000000800 */
[C---:B------:R-:W-:Y:S01]  /*24a0*/  FMUL.FTZ R31, R0.reuse, R31 ;  /* 0x0000001f001f7220 */ /* 0x040fe20000410000 */
[C---:B------:R-:W-:Y:S01]  /*24b0*/  FMUL.FTZ R20, R0.reuse, R29 ;  /* 0x0000001d00147220 */ /* 0x040fe20000410000 */
[C---:B------:R-:W-:Y:S01]  /*24c0*/  FMUL.FTZ R34, R0.reuse, R34 ;  /* 0x0000002200227220 */ /* 0x040fe20000410000 */
[----:B------:R-:W-:Y:S01]  /*24d0*/  @P2 SHF.R.U32.HI R49, RZ, UR6, R26 ;  /* 0x00000006ff312c19 */ /* 0x000fe2000801161a */
[----:B------:R-:W-:Y:S01]  /*24e0*/  UMOV UR6, 0xffffff80 ;  /* 0xffffff8000067882 */ /* 0x000fe20000000000 */
[----:B------:R2:W-:Y:S01]  /*24f0*/  MUFU.TANH R37, R50 ;  /* 0x0000003200257308 */ /* 0x0005e20000002400 */
[----:B------:R-:W-:Y:S01]  /*2500*/  UIMAD UR6, UR54, UR6, 0x80 ;  /* 0x00000080360674a4 */ /* 0x000fe2000f8e0206 */
[C---:B------:R-:W-:Y:S01]  /*2510*/  FMUL.FTZ R35, R0.reuse, R35 ;  /* 0x0000002300237220 */ /* 0x040fe20000410000 */
[----:B------:R-:W5:Y:S01]  /*2520*/  SHFL.IDX PT, R44, R49, 0x1, 0x1c1f ;  /* 0x003c1f00312c7f89 */ /* 0x000f6200000e0000 */
[C---:B------:R-:W-:Y:S01]  /*2530*/  FMUL.FTZ R38, R0.reuse, R38 ;  /* 0x0000002600267220 */ /* 0x040fe20000410000 */
[C---:B------:R-:W-:Y:S01]  /*2540*/  FMUL.FTZ R88, R0.reuse, R24 ;  /* 0x0000001800587220 */ /* 0x040fe20000410000 */
[C---:B------:R-:W-:Y:S01]  /*2550*/  FMUL.FTZ R39, R0.reuse, R39 ;  /* 0x0000002700277220 */ /* 0x040fe20000410000 */
[----:B------:R-:W-:Y:S01]  /*2560*/  IMAD.U32 R33, RZ, RZ, UR6 ;  /* 0x00000006ff217e24 */ /* 0x000fe2000f8e00ff */
[----:B------:R-:W4:Y:S01]  /*2570*/  MUFU.TANH R30, R30 ;  /* 0x0000001e001e7308 */ /* 0x000f220000002400 */
[C---:B------:R-:W-:Y:S01]  /*2580*/  FMUL.FTZ R24, R0.reuse, R25 ;  /* 0x0000001900187220 */ /* 0x040fe20000410000 */
[C---:B------:R-:W-:Y:S01]  /*2590*/  FMUL.FTZ R25, R0.reuse, R28 ;  /* 0x0000001c00197220 */ /* 0x040fe20000410000 */
[----:B------:R-:W-:Y:S01]  /*25a0*/  FMUL.FTZ R42, R0, R42 ;  /* 0x0000002a002a7220 */ /* 0x000fe20000410000 */
[--C-:B--2---:R-:W-:Y:S01]  /*25b0*/  IADD3 R50, -R16, 0x1, R33.reuse ;  /* 0x0000000110327810 */ /* 0x104fe20007ffe121 */
[C---:B------:R-:W-:Y:S01]  /*25c0*/  FMUL.FTZ R5, R0.reuse, R53 ;  /* 0x0000003500057220 */ /* 0x040fe20000410000 */
[C---:B------:R-:W-:Y:S01]  /*25d0*/  FMUL.FTZ R43, R0.reuse, R43 ;  /* 0x0000002b002b7220 */ /* 0x040fe20000410000 */
[C---:B------:R-:W-:Y:S01]  /*25e0*/  FMUL.FTZ R46, R0.reuse, R46 ;  /* 0x0000002e002e7220 */ /* 0x040fe20000410000 */
[----:B------:R2:W-:Y:S01]  /*25f0*/  MUFU.TANH R29, R51 ;  /* 0x00000033001d7308 */ /* 0x0005e20000002400 */
[----:B------:R-:W-:Y:S01]  /*2600*/  IADD3 R50, -R45, UR52, R50 ;  /* 0x000000342d327c10 */ /* 0x000fe2000fffe132 */
[C---:B------:R-:W-:Y:S01]  /*2610*/  FMUL.FTZ R26, R0.reuse, R55 ;  /* 0x00000037001a7220 */ /* 0x040fe20000410000 */
[C---:B------:R-:W-:Y:S01]  /*2620*/  FMUL.FTZ R47, R0.reuse, R47 ;  /* 0x0000002f002f7220 */ /* 0x040fe20000410000 */
[C---:B------:R-:W-:Y:S01]  /*2630*/  FMUL.FTZ R11, R0.reuse, R41 ;  /* 0x00000029000b7220 */ /* 0x040fe20000410000 */
[C---:B01----:R-:W-:Y:S01]  /*2640*/  FMUL.FTZ R3, R0.reuse, R57 ;  /* 0x0000003900037220 */ /* 0x043fe20000410000 */
[C---:B------:R-:W-:Y:S01]  /*2650*/  FMUL.FTZ R63, R0.reuse, R63 ;  /* 0x0000003f003f7220 */ /* 0x040fe20000410000 */
[----:B------:R-:W-:Y:S01]  /*2660*/  FMUL.FTZ R54, R0, R54 ;  /* 0x0000003600367220 */ /* 0x000fe20000410000 */
[----:B------:R-:W0:Y:S01]  /*2670*/  MUFU.TANH R31, R31 ;  /* 0x0000001f001f7308 */ /* 0x000e220000002400 */
[----:B--2---:R-:W-:Y:S01]  /*2680*/  IADD3 R51, -R16, UR52, R33 ;  /* 0x0000003410337c10 */ /* 0x004fe2000fffe121 */
[C---:B------:R-:W-:Y:S01]  /*2690*/  FMUL.FTZ R15, R0.reuse, R36 ;  /* 0x00000024000f7220 */ /* 0x040fe20000410000 */
[C---:B------:R-:W-:Y:S01]  /*26a0*/  FMUL.FTZ R27, R0.reuse, R58 ;  /* 0x0000003a001b7220 */ /* 0x040fe20000410000 */
[----:B------:R-:W-:Y:S01]  /*26b0*/  FMUL.FTZ R59, R0, R59 ;  /* 0x0000003b003b7220 */ /* 0x000fe20000410000 */
[----:B-----5:R-:W-:Y:S01]  /*26c0*/  VIADDMNMX R44, R44, R50, R51, PT ;  /* 0x000000322c2c7246 */ /* 0x020fe20003800133 */
        /* <DEDUP_REMOVED lines=8> */
[C---:B------:R-:W-:Y:S01]  /*2750*/  FMUL.FTZ R71, R0.reuse, R71 ;  /* 0x0000004700477220 */ /* 0x040fe20000410000 */
[----:B---3--:R-:W-:Y:S01]  /*2760*/  FSEL R97, R97, -INF , P3 ;  /* 0xff80000061617808 */ /* 0x008fe20001800000 */
[----:B------:R-:W2:Y:S01]  /*2770*/  MUFU.TANH R35, R35 ;  /* 0x0000002300237308 */ /* 0x000ea20000002400 */
[----:B----4-:R-:W-:Y:S01]  /*2780*/  FSEL R95, R95, -INF , P4 ;  /* 0xff8000005f5f7808 */ /* 0x010fe20002000000 */
[----:B------:R-:W-:Y:S01]  /*2790*/  FMUL.FTZ R74, R0, R74 ;  /* 0x0000004a004a7220 */ /* 0x000fe20000410000 */
[----:B------:R-:W-:Y:S01]  /*27a0*/  ISETP.GT.AND P3, PT, R44, 0x9, PT ;  /* 0x000000092c00780c */ /* 0x000fe20003f64270 */
[----:B------:R-:W-:Y:S01]  /*27b0*/  FMUL.FTZ R75, R0, R75 ;  /* 0x0000004b004b7220 */ /* 0x000fe20000410000 */
[----:B------:R-:W-:Y:S01]  /*27c0*/  FSEL R93, R30, -INF , P5 ;  /* 0xff8000001e5d7808 */ /* 0x000fe20002800000 */
[----:B------:R-:W-:Y:S01]  /*27d0*/  FMUL.FTZ R78, R0, R78 ;  /* 0x0000004e004e7220 */ /* 0x000fe20000410000 */
[----:B------:R-:W-:Y:S01]  /*27e0*/  FMNMX.FTZ R28, R97, R95, !PT ;  /* 0x0000005f611c7209 */ /* 0x000fe20007810000 */
[----:B------:R-:W3:Y:S01]  /*27f0*/  MUFU.TANH R38, R38 ;  /* 0x0000002600267308 */ /* 0x000ee20000002400 */
[----:B------:R-:W-:Y:S01]  /*2800*/  ISETP.GT.AND P4, PT, R44, 0x10, PT ;  /* 0x000000102c00780c */ /* 0x000fe20003f84270 */
[C---:B------:R-:W-:Y:S01]  /*2810*/  FMUL.FTZ R79, R0.reuse, R79 ;  /* 0x0000004f004f7220 */ /* 0x040fe20000410000 */
[----:B0-----:R-:W-:Y:S01]  /*2820*/  FSEL R53, R31, -INF , P3 ;  /* 0xff8000001f357808 */ /* 0x001fe20001800000 */
[C---:B------:R-:W-:Y:S01]  /*2830*/  FMUL.FTZ R82, R0.reuse, R82 ;  /* 0x0000005200527220 */ /* 0x040fe20000410000 */
[----:B------:R-:W-:Y:S01]  /*2840*/  FMNMX.FTZ R28, R93, R28, !PT ;  /* 0x0000001c5d1c7209 */ /* 0x000fe20007810000 */
[----:B------:R-:W-:Y:S01]  /*2850*/  FMUL.FTZ R83, R0, R83 ;  /* 0x0000005300537220 */ /* 0x000fe20000410000 */
[----:B------:R-:W-:Y:S01]  /*2860*/  ISETP.GT.AND P3, PT, R44, 0x11, PT ;  /* 0x000000112c00780c */ /* 0x000fe20003f64270 */
[----:B------:R-:W0:Y:S01]  /*2870*/  MUFU.TANH R39, R39 ;  /* 0x0000002700277308 */ /* 0x000e220000002400 */
[----:B-1----:R-:W-:Y:S01]  /*2880*/  FSEL R91, R34, -INF , P4 ;  /* 0xff800000225b7808 */ /* 0x002fe20002000000 */
[C---:B------:R-:W-:Y:S01]  /*2890*/  FMUL.FTZ R12, R0.reuse, R40 ;  /* 0x00000028000c7220 */ /* 0x040fe20000410000 */
[----:B------:R-:W-:Y:S01]  /*28a0*/  FMNMX.FTZ R28, R53, R28, !PT ;  /* 0x0000001c351c7209 */ /* 0x000fe20007810000 */
[----:B------:R-:W-:Y:S01]  /*28b0*/  FMUL.FTZ R86, R0, R86 ;  /* 0x0000005600567220 */ /* 0x000fe20000410000 */
[----:B------:R-:W-:Y:S01]  /*28c0*/  ISETP.GT.AND P4, PT, R44, 0x18, PT ;  /* 0x000000182c00780c */ /* 0x000fe20003f84270 */
[C---:B------:R-:W-:Y:S01]  /*28d0*/  FMUL.FTZ R87, R0.reuse, R87 ;  /* 0x0000005700577220 */ /* 0x040fe20000410000 */
[----:B--2---:R-:W-:Y:S01]  /*28e0*/  FSEL R55, R35, -INF , P3 ;  /* 0xff80000023377808 */ /* 0x004fe20001800000 */
[----:B------:R-:W1:Y:S01]  /*28f0*/  MUFU.TANH R42, R42 ;  /* 0x0000002a002a7308 */ /* 0x000e620000002400 */
[----:B------:R-:W-:Y:S01]  /*2900*/  FMNMX.FTZ R30, R91, R28, !PT ;  /* 0x0000001c5b1e7209 */ /* 0x000fe20007810000 */
[----:B------:R-:W-:Y:S01]  /*2910*/  FMUL.FTZ R28, R0, R67 ;  /* 0x00000043001c7220 */ /* 0x000fe20000410000 */
[----:B------:R-:W-:Y:S01]  /*2920*/  ISETP.GT.AND P3, PT, R44, 0x19, PT ;  /* 0x000000192c00780c */ /* 0x000fe20003f64270 */
[----:B------:R-:W-:Y:S01]  /*2930*/  FMUL.FTZ R8, R0, R48 ;  /* 0x0000003000087220 */ /* 0x000fe20000410000 */
[----:B---3--:R-:W-:Y:S01]  /*2940*/  FSEL R89, R38, -INF , P4 ;  /* 0xff80000026597808 */ /* 0x008fe20002000000 */
[----:B------:R-:W-:Y:S01]  /*2950*/  FMUL.FTZ R7, R0, R52 ;  /* 0x0000003400077220 */ /* 0x000fe20000410000 */
[----:B------:R-:W-:Y:S01]  /*2960*/  FMNMX.FTZ R30, R55, R30, !PT ;  /* 0x0000001e371e7209 */ /* 0x000fe20007810000 */
[----:B------:R-:W-:Y:S01]  /*2970*/  MUFU.TANH R43, R43 ;  /* 0x0000002b002b7308 */ /* 0x000fe20000002400 */
        /* <DEDUP_REMOVED lines=13> */
[----:B------:R-:W-:Y:S01]  /*2a50*/  @UP0 ULDC UR6, c[0x0][0x44c] ;  /* 0x0001130000060ab9 */ /* 0x000fe20000000800 */
[----:B------:R-:W-:Y:S01]  /*2a60*/  FMNMX.FTZ R30, R67, R30, !PT ;  /* 0x0000001e431e7209 */ /* 0x000fe20007810000 */
[----:B------:R0:W1:Y:S01]  /*2a70*/  MUFU.TANH R41, R47 ;  /* 0x0000002f00297308 */ /* 0x0000620000002400 */
[----:B------:R-:W-:-:S04]  /*2a80*/  UIMAD.WIDE.U32 UR6, UR39, UR6, URZ ;  /* 0x00000006270672a5 */ /* 0x000fc8000f8e003f */
[----:B------:R-:W-:-:S03]  /*2a90*/  @UP0 USHF.R.U32.HI UR10, URZ, UR11, UR7 ;  /* 0x0000000b3f0a0299 */ /* 0x000fc60008011607 */
[----:B------:R2:W-:Y:S01]  /*2aa0*/  MUFU.TANH R36, R63 ;  /* 0x0000003f00247308 */ /* 0x0005e20000002400 */
[----:B0-----:R-:W-:Y:S01]  /*2ab0*/  FSEL R47, R46, -INF , P4 ;  /* 0xff8000002e2f7808 */ /* 0x001fe20002000000 */
[----:B------:R-:W-:Y:S01]  /*2ac0*/  UIADD3 UR6, UR10, UR52, -UR53 ;  /* 0x000000340a067290 */ /* 0x000fe2000fffe835 */
[----:B------:R-:W-:-:S03]  /*2ad0*/  ISETP.GT.AND P4, PT, R44, 0x30, PT ;  /* 0x000000302c00780c */ /* 0x000fc60003f84270 */
[----:B------:R-:W-:Y:S01]  /*2ae0*/  USHF.R.S32.HI UR7, URZ, 0x1f, UR6 ;  /* 0x0000001f3f077899 */ /* 0x000fe20008011406 */
[----:B------:R-:W-:Y:S01]  /*2af0*/  FSEL R37, R37, -INF , P4 ;  /* 0xff80000025257808 */ /* 0x000fe20002000000 */
[----:B------:R-:W0:Y:S01]  /*2b00*/  MUFU.TANH R54, R54 ;  /* 0x0000003600367308 */ /* 0x000e220000002400 */
[----:B--2---:R-:W-:Y:S01]  /*2b10*/  FSEL R63, R43, -INF , P3 ;  /* 0xff8000002b3f7808 */ /* 0x004fe20001800000 */
[----:B------:R-:W-:Y:S01]  /*2b20*/  ULEA.HI UR7, UR7, UR6, URZ, 0x7 ;  /* 0x0000000607077291 */ /* 0x000fe2000f8f383f */
[C---:B------:R-:W-:Y:S02]  /*2b30*/  ISETP.GT.AND P3, PT, R44.reuse, 0x29, PT ;  /* 0x000000292c00780c */ /* 0x040fe40003f64270 */
[----:B------:R-:W-:Y:S01]  /*2b40*/  FMNMX.FTZ R30, R63, R30, !PT ;  /* 0x0000001e3f1e7209 */ /* 0x000fe20007810000 */
[----:B------:R-:W-:Y:S01]  /*2b50*/  USHF.R.S32.HI UR7, URZ, 0x7, UR7 ;  /* 0x000000073f077899 */ /* 0x000fe20008011407 */
[----:B-1----:R-:W-:Y:S01]  /*2b60*/  FSEL R41, R41, -INF , P3 ;  /* 0xff80000029297808 */ /* 0x002fe20001800000 */
[----:B------:R-:W1:Y:S01]  /*2b70*/  MUFU.TANH R26, R26 ;  /* 0x0000001a001a7308 */ /* 0x000e620000002400 */
[----:B------:R-:W-:Y:S01]  /*2b80*/  FMNMX.FTZ R30, R47, R30, !PT ;  /* 0x0000001e2f1e7209 */ /* 0x000fe20007810000 */
[----:B------:R-:W-:Y:S01]  /*2b90*/  UISETP.LT.AND UP1, UPT, UR43, UR7, UPT ;  /* 0x000000072b00728c */ /* 0x000fe2000bf21270 */
[----:B------:R-:W-:-:S02]  /*2ba0*/  ISETP.GT.AND P3, PT, R44, 0x31, PT ;  /* 0x000000312c00780c */ /* 0x000fc40003f64270 */
[----:B------:R-:W-:Y:S01]  /*2bb0*/  FMNMX.FTZ R30, R41, R30, !PT ;  /* 0x0000001e291e7209 */ /* 0x000fe20007810000 */
[----:B------:R-:W-:Y:S01]  /*2bc0*/  USEL UR17, UR43, UR7, !UP1 ;  /* 0x000000072b117287 */ /* 0x000fe2000c800000 */
[----:B------:R-:W-:Y:S01]  /*2bd0*/  ISETP.GT.AND P4, PT, R44, 0x38, PT ;  /* 0x000000382c00780c */ /* 0x000fe20003f84270 */
[----:B------:R-:W2:Y:S01]  /*2be0*/  MUFU.TANH R27, R27 ;  /* 0x0000001b001b7308 */ /* 0x000ea20000002400 */
[----:B------:R-:W-:Y:S01]  /*2bf0*/  FMNMX.FTZ R31, R37, R30, !PT ;  /* 0x0000001e251f7209 */ /* 0x000fe20007810000 */
[----:B------:R-:W-:-:S06]  /*2c00*/  UISETP.GE.AND UP1, UPT, UR18, UR17, UPT ;  /* 0x000000111200728c */ /* 0x000fcc000bf26270 */
[----:B------:R-:W3:Y:S08]  /*2c10*/  MUFU.TANH R59, R59 ;  /* 0x0000003b003b7308 */ /* 0x000ef00000002400 */
[----:B------:R4:W-:Y:S08]  /*2c20*/  MUFU.TANH R38, R28 ;  /* 0x0000001c00267308 */ /* 0x0009f00000002400 */
[----:B------:R-:W5:Y:S01]  /*2c30*/  MUFU.TANH R62, R62 ;  /* 0x0000003e003e7308 */ /* 0x000f620000002400 */
[----:B----4-:R-:W-:-:S02]  /*2c40*/  FSEL R28, R29, -INF , P3 ;  /* 0xff8000001d1c7808 */ /* 0x010fc40001800000 */
[----:B------:R-:W-:Y:S02]  /*2c50*/  ISETP.GT.AND P3, PT, R44, 0x39, PT ;  /* 0x000000392c00780c */ /* 0x000fe40003f64270 */
[----:B0-----:R-:W-:Y:S02]  /*2c60*/  FSEL R29, R54, -INF , P4 ;  /* 0xff800000361d7808 */ /* 0x001fe40002000000 */
[----:B------:R-:W-:Y:S01]  /*2c70*/  FMNMX.FTZ R30, R28, R31, !PT ;  /* 0x0000001f1c1e7209 */ /* 0x000fe20007810000 */
[----:B------:R-:W0:Y:S01]  /*2c80*/  MUFU.TANH R66, R66 ;  /* 0x0000004200427308 */ /* 0x000e220000002400 */
[----:B------:R-:W-:Y:S02]  /*2c90*/  ISETP.GT.AND P4, PT, R44, 0x40, PT ;  /* 0x000000402c00780c */ /* 0x000fe40003f84270 */
[----:B-1----:R-:W-:Y:S02]  /*2ca0*/  FSEL R26, R26, -INF , P3 ;  /* 0xff8000001a1a7808 */ /* 0x002fe40001800000 */
[----:B------:R-:W-:-:S02]  /*2cb0*/  FMNMX.FTZ R31, R29, R30, !PT ;  /* 0x0000001e1d1f7209 */ /* 0x000fc40007810000 */
[----:B------:R-:W-:Y:S01]  /*2cc0*/  ISETP.GT.AND P3, PT, R44, 0x41, PT ;  /* 0x000000412c00780c */ /* 0x000fe20003f64270 */
[----:B------:R-:W1:Y:S01]  /*2cd0*/  MUFU.TANH R70, R70 ;  /* 0x0000004600467308 */ /* 0x000e620000002400 */
[----:B--2---:R-:W-:Y:S02]  /*2ce0*/  FSEL R27, R27, -INF , P4 ;  /* 0xff8000001b1b7808 */ /* 0x004fe40002000000 */
[----:B------:R-:W-:Y:S02]  /*2cf0*/  FMNMX.FTZ R32, R26, R31, !PT ;  /* 0x0000001f1a207209 */ /* 0x000fe40007810000 */
[----:B------:R-:W-:Y:S02]  /*2d00*/  ISETP.GT.AND P4, PT, R44, 0x48, PT ;  /* 0x000000482c00780c */ /* 0x000fe40003f84270 */
[----:B---3--:R-:W-:Y:S01]  /*2d10*/  FSEL R30, R59, -INF , P3 ;  /* 0xff8000003b1e7808 */ /* 0x008fe20001800000 */
[----:B------:R-:W2:Y:S01]  /*2d20*/  MUFU.TANH R71, R71 ;  /* 0x0000004700477308 */ /* 0x000ea20000002400 */
[----:B------:R-:W-:-:S02]  /*2d30*/  FMNMX.FTZ R33, R27, R32, !PT ;  /* 0x000000201b217209 */ /* 0x000fc40007810000 */
[----:B------:R-:W-:Y:S02]  /*2d40*/  ISETP.GT.AND P3, PT, R44, 0x49, PT ;  /* 0x000000492c00780c */ /* 0x000fe40003f64270 */
[----:B-----5:R-:W-:Y:S01]  /*2d50*/  FSEL R31, R62, -INF , P4 ;  /* 0xff8000003e1f7808 */ /* 0x020fe20002000000 */
[----:B------:R-:W-:Y:S01]  /*2d60*/  FMUL.FTZ R62, R0, R61 ;  /* 0x0000003d003e7220 */ /* 0x000fe20000410000 */
[----:B------:R-:W-:Y:S01]  /*2d70*/  FMNMX.FTZ R34, R30, R33, !PT ;  /* 0x000000211e227209 */ /* 0x000fe20007810000 */
[----:B------:R-:W3:Y:S01]  /*2d80*/  MUFU.TANH R74, R74 ;  /* 0x0000004a004a7308 */ /* 0x000ee20000002400 */
[----:B------:R-:W-:Y:S02]  /*2d90*/  ISETP.GT.AND P4, PT, R44, 0x50, PT ;  /* 0x000000502c00780c */ /* 0x000fe40003f84270 */
[----:B------:R-:W-:Y:S02]  /*2da0*/  FSEL R32, R36, -INF , P3 ;  /* 0xff80000024207808 */ /* 0x000fe40001800000 */
[----:B------:R-:W-:-:S02]  /*2db0*/  FMNMX.FTZ R33, R31, R34, !PT ;  /* 0x000000221f217209 */ /* 0x000fc40007810000 */
[----:B------:R-:W-:Y:S01]  /*2dc0*/  ISETP.GT.AND P3, PT, R44, 0x51, PT ;  /* 0x000000512c00780c */ /* 0x000fe20003f64270 */
[----:B------:R-:W4:Y:S01]  /*2dd0*/  MUFU.TANH R75, R75 ;  /* 0x0000004b004b7308 */ /* 0x000f220000002400 */
[----:B0-----:R-:W-:Y:S01]  /*2de0*/  FSEL R34, R66, -INF , P4 ;  /* 0xff80000042227808 */ /* 0x001fe20002000000 */
[----:B------:R-:W-:Y:S01]  /*2df0*/  FMUL.FTZ R66, R0, R69 ;  /* 0x0000004500427220 */ /* 0x000fe20000410000 */
[----:B------:R-:W-:Y:S01]  /*2e00*/  FMNMX.FTZ R35, R32, R33, !PT ;  /* 0x0000002120237209 */ /* 0x000fe20007810000 */
[----:B------:R-:W-:Y:S01]  /*2e10*/  FMUL.FTZ R69, R0, R73 ;  /* 0x0000004900457220 */ /* 0x000fe20000410000 */
[----:B------:R-:W-:Y:S01]  /*2e20*/  FSEL R33, R38, -INF , P3 ;  /* 0xff80000026217808 */ /* 0x000fe20001800000 */
[----:B------:R-:W-:Y:S01]  /*2e30*/  FMUL.FTZ R73, R0, R80 ;  /* 0x0000005000497220 */ /* 0x000fe20000410000 */
[----:B------:R-:W-:Y:S01]  /*2e40*/  ISETP.GT.AND P4, PT, R44, 0x58, PT ;  /* 0x000000582c00780c */ /* 0x000fe20003f84270 */
[----:B------:R-:W0:Y:S01]  /*2e50*/  MUFU.TANH R43, R78 ;  /* 0x0000004e002b7308 */ /* 0x000e220000002400 */
[----:B------:R-:W-:-:S02]  /*2e60*/  FMNMX.FTZ R38, R34, R35, !PT ;  /* 0x0000002322267209 */ /* 0x000fc40007810000 */
[----:B------:R-:W-:Y:S02]  /*2e70*/  ISETP.GT.AND P3, PT, R44, 0x59, PT ;  /* 0x000000592c00780c */ /* 0x000fe40003f64270 */
[----:B-1----:R-:W-:Y:S01]  /*2e80*/  FSEL R36, R70, -INF , P4 ;  /* 0xff80000046247808 */ /* 0x002fe20002000000 */
[----:B------:R-:W-:Y:S01]  /*2e90*/  FMUL.FTZ R70, R0, R72 ;  /* 0x0000004800467220 */ /* 0x000fe20000410000 */
[----:B------:R-:W-:Y:S01]  /*2ea0*/  FMNMX.FTZ R39, R33, R38, !PT ;  /* 0x0000002621277209 */ /* 0x000fe20007810000 */
[----:B------:R-:W1:Y:S01]  /*2eb0*/  MUFU.TANH R42, R79 ;  /* 0x0000004f002a7308 */ /* 0x000e620000002400 */
[----:B------:R-:W-:Y:S01]  /*2ec0*/  ISETP.GT.AND P4, PT, R44, 0x60, PT ;  /* 0x000000602c00780c */ /* 0x000fe20003f84270 */
[C---:B------:R-:W-:Y:S01]  /*2ed0*/  FMUL.FTZ R72, R0.reuse, R76 ;  /* 0x0000004c00487220 */ /* 0x040fe20000410000 */
[----:B--2---:R-:W-:Y:S01]  /*2ee0*/  FSEL R35, R71, -INF , P3 ;  /* 0xff80000047237808 */ /* 0x004fe20001800000 */
[----:B------:R-:W-:Y:S01]  /*2ef0*/  FMUL.FTZ R71, R0, R77 ;  /* 0x0000004d00477220 */ /* 0x000fe20000410000 */
[----:B------:R-:W-:Y:S01]  /*2f00*/  FMNMX.FTZ R38, R36, R39, !PT ;  /* 0x0000002724267209 */ /* 0x000fe20007810000 */
[----:B------:R-:W2:Y:S01]  /*2f10*/  SHFL.IDX PT, R77, R49, RZ, 0x1c1f ;  /* 0x001c1fff314d7589 */ /* 0x000ea200000e0000 */
[----:B------:R-:W-:Y:S01]  /*2f20*/  ISETP.GT.AND P3, PT, R44, 0x61, PT ;  /* 0x000000612c00780c */ /* 0x000fe20003f64270 */
[----:B------:R-:W5:Y:S01]  /*2f30*/  MUFU.TANH R46, R82 ;  /* 0x00000052002e7308 */ /* 0x000f620000002400 */
[----:B---3--:R-:W-:Y:S01]  /*2f40*/  FSEL R39, R74, -INF , P4 ;  /* 0xff8000004a277808 */ /* 0x008fe20002000000 */
[C---:B------:R-:W-:Y:S01]  /*2f50*/  FMUL.FTZ R74, R0.reuse, R81 ;  /* 0x00000051004a7220 */ /* 0x040fe20000410000 */
[----:B------:R-:W-:Y:S01]  /*2f60*/  FMNMX.FTZ R40, R35, R38, !PT ;  /* 0x0000002623287209 */ /* 0x000fe20007810000 */
[----:B------:R-:W-:Y:S01]  /*2f70*/  FMUL.FTZ R76, R0, R84 ;  /* 0x00000054004c7220 */ /* 0x000fe20000410000 */
[----:B------:R-:W-:-:S02]  /*2f80*/  ISETP.GT.AND P4, PT, R44, 0x68, PT ;  /* 0x000000682c00780c */ /* 0x000fc40003f84270 */
[----:B----4-:R-:W-:Y:S01]  /*2f90*/  FSEL R38, R75, -INF , P3 ;  /* 0xff8000004b267808 */ /* 0x010fe20001800000 */
[----:B------:R-:W3:Y:S01]  /*2fa0*/  MUFU.TANH R83, R83 ;  /* 0x0000005300537308 */ /* 0x000ee20000002400 */
[----:B------:R-:W-:Y:S01]  /*2fb0*/  FMNMX.FTZ R45, R39, R40, !PT ;  /* 0x00000028272d7209 */ /* 0x000fe20007810000 */
[----:B------:R-:W-:Y:S01]  /*2fc0*/  FMUL.FTZ R75, R0, R85 ;  /* 0x00000055004b7220 */ /* 0x000fe20000410000 */
[----:B------:R-:W-:Y:S02]  /*2fd0*/  ISETP.GT.AND P3, PT, R44, 0x69, PT ;  /* 0x000000692c00780c */ /* 0x000fe40003f64270 */
[----:B0-----:R-:W-:Y:S02]  /*2fe0*/  FSEL R43, R43, -INF , P4 ;  /* 0xff8000002b2b7808 */ /* 0x001fe40002000000 */
[----:B------:R-:W-:Y:S01]  /*2ff0*/  FMNMX.FTZ R40, R38, R45, !PT ;  /* 0x0000002d26287209 */ /* 0x000fe20007810000 */
[----:B------:R-:W0:Y:S01]  /*3000*/  MUFU.TANH R86, R86 ;  /* 0x0000005600567308 */ /* 0x000e220000002400 */
[----:B------:R-:W-:-:S02]  /*3010*/  ISETP.GT.AND P4, PT, R44, 0x70, PT ;  /* 0x000000702c00780c */ /* 0x000fc40003f84270 */
[----:B-1----:R-:W-:Y:S02]  /*3020*/  FSEL R42, R42, -INF , P3 ;  /* 0xff8000002a2a7808 */ /* 0x002fe40001800000 */
[----:B------:R-:W-:Y:S02]  /*3030*/  FMNMX.FTZ R45, R43, R40, !PT ;  /* 0x000000282b2d7209 */ /* 0x000fe40007810000 */
[----:B------:R-:W-:Y:S01]  /*3040*/  ISETP.GT.AND P3, PT, R44, 0x71, PT ;  /* 0x000000712c00780c */ /* 0x000fe20003f64270 */
[----:B------:R-:W1:Y:S01]  /*3050*/  MUFU.TANH R87, R87 ;  /* 0x0000005700577308 */ /* 0x000e620000002400 */
[----:B-----5:R-:W-:Y:S02]  /*3060*/  FSEL R46, R46, -INF , P4 ;  /* 0xff8000002e2e7808 */ /* 0x020fe40002000000 */
[----:B------:R-:W-:Y:S02]  /*3070*/  FMNMX.FTZ R45, R42, R45, !PT ;  /* 0x0000002d2a2d7209 */ /* 0x000fe40007810000 */
[----:B------:R-:W-:-:S02]  /*3080*/  ISETP.GT.AND P4, PT, R44, 0x78, PT ;  /* 0x000000782c00780c */ /* 0x000fc40003f84270 */
[----:B---3--:R-:W-:Y:S01]  /*3090*/  FSEL R40, R83, -INF , P3 ;  /* 0xff80000053287808 */ /* 0x008fe20001800000 */
[----:B------:R-:W-:Y:S01]  /*30a0*/  MUFU.TANH R88, R88 ;  /* 0x0000005800587308 */ /* 0x000fe20000002400 */
[----:B------:R-:W-:Y:S02]  /*30b0*/  FMNMX.FTZ R59, R46, R45, !PT ;  /* 0x0000002d2e3b7209 */ /* 0x000fe40007810000 */
[----:B------:R-:W-:Y:S02]  /*30c0*/  ISETP.GT.AND P3, PT, R44, 0x79, PT ;  /* 0x000000792c00780c */ /* 0x000fe40003f64270 */
[----:B0-----:R-:W-:Y:S02]  /*30d0*/  FSEL R45, R86, -INF , P4 ;  /* 0xff800000562d7808 */ /* 0x001fe40002000000 */
[----:B------:R-:W-:Y:S01]  /*30e0*/  FMNMX.FTZ R48, R40, R59, !PT ;  /* 0x0000003b28307209 */ /* 0x000fe20007810000 */
[----:B------:R-:W0:Y:S01]  /*30f0*/  MUFU.TANH R24, R24 ;  /* 0x0000001800187308 */ /* 0x000e220000002400 */
[----:B-1----:R-:W-:-:S02]  /*3100*/  FSEL R44, R87, -INF , P3 ;  /* 0xff800000572c7808 */ /* 0x002fc40001800000 */
[----:B------:R-:W-:Y:S02]  /*3110*/  FMNMX.FTZ R59, R45, R48, !PT ;  /* 0x000000302d3b7209 */ /* 0x000fe40007810000 */
[----:B--2---:R-:W-:Y:S02]  /*3120*/  VIADDMNMX R77, R77, R50, R51, PT ;  /* 0x000000324d4d7246 */ /* 0x004fe40003800133 */
[----:B------:R-:W-:Y:S01]  /*3130*/  FMNMX.FTZ R59, R44, R59, !PT ;  /* 0x0000003b2c3b7209 */ /* 0x000fe20007810000 */
[----:B------:R-:W1:Y:S01]  /*3140*/  MUFU.TANH R25, R25 ;  /* 0x0000001900197308 */ /* 0x000e620000002400 */
[C---:B------:R-:W-:Y:S02]  /*3150*/  ISETP.GT.AND P4, PT, R77.reuse, 0x1, PT ;  /* 0x000000014d00780c */ /* 0x040fe40003f84270 */
[----:B------:R-:W-:Y:S01]  /*3160*/  ISETP.GT.AND P5, PT, R77, 0x8, PT ;  /* 0x000000084d00780c */ /* 0x000fe20003fa4270 */
[----:B------:R-:W2:Y:S04]  /*3170*/  SHFL.BFLY PT, R48, R59, 0x2, 0x1f ;  /* 0x0c401f003b307f89 */ /* 0x000ea800000e0000 */
[----:B------:R-:W-:Y:S01]  /*3180*/  MUFU.TANH R20, R20 ;  /* 0x0000001400147308 */ /* 0x000fe20000002400 */
[----:B0-----:R-:W-:-:S02]  /*3190*/  FSEL R51, R24, -INF , P4 ;  /* 0xff80000018337808 */ /* 0x001fc40002000000 */
[----:B------:R-:W-:-:S05]  /*31a0*/  ISETP.GT.AND P4, PT, R77, 0x10, PT ;  /* 0x000000104d00780c */ /* 0x000fca0003f84270 */
[----:B------:R-:W0:Y:S01]  /*31b0*/  MUFU.TANH R21, R21 ;  /* 0x0000001500157308 */ /* 0x000e220000002400 */
[----:B-1----:R-:W-:-:S07]  /*31c0*/  FSEL R25, R25, -INF , P5 ;  /* 0xff80000019197808 */ /* 0x002fce0002800000 */
[----:B------:R-:W-:Y:S01]  /*31d0*/  MUFU.TANH R14, R14 ;  /* 0x0000000e000e7308 */ /* 0x000fe20000002400 */
[----:B--2---:R-:W-:-:S07]  /*31e0*/  FMNMX.FTZ R48, R59, R48, !PT ;  /* 0x000000303b307209 */ /* 0x004fce0007810000 */
[----:B------:R-:W1:Y:S01]  /*31f0*/  MUFU.TANH R15, R15 ;  /* 0x0000000f000f7308 */ /* 0x000e620000002400 */
[----:B------:R-:W2:Y:S01]  /*3200*/  SHFL.BFLY PT, R59, R48, 0x1, 0x1f ;  /* 0x0c201f00303b7f89 */ /* 0x000ea200000e0000 */
[----:B0-----:R-:W-:Y:S02]  /*3210*/  FSEL R21, R21, -INF , P4 ;  /* 0xff80000015157808 */ /* 0x001fe40002000000 */
[----:B------:R-:W-:-:S04]  /*3220*/  ISETP.GT.AND P4, PT, R77, 0x18, PT ;  /* 0x000000184d00780c */ /* 0x000fc80003f84270 */
[----:B------:R-:W-:Y:S08]  /*3230*/  MUFU.TANH R13, R13 ;  /* 0x0000000d000d7308 */ /* 0x000ff00000002400 */
[----:B------:R-:W0:Y:S01]  /*3240*/  MUFU.TANH R12, R12 ;  /* 0x0000000c000c7308 */ /* 0x000e220000002400 */
[----:B-1----:R-:W-:Y:S02]  /*3250*/  FSEL R15, R15, -INF , P4 ;  /* 0xff8000000f0f7808 */ /* 0x002fe40002000000 */
[----:B------:R-:W-:-:S05]  /*3260*/  ISETP.GT.AND P4, PT, R77, 0x20, PT ;  /* 0x000000204d00780c */ /* 0x000fca0003f84270 */
[----:B------:R-:W1:Y:S01]  /*3270*/  MUFU.TANH R11, R11 ;  /* 0x0000000b000b7308 */ /* 0x000e620000002400 */
[----:B--2---:R-:W-:Y:S01]  /*3280*/  FMNMX.FTZ R59, R48, R59, !PT ;  /* 0x0000003b303b7209 */ /* 0x004fe20007810000 */
[----:B------:R-:W-:-:S03]  /*3290*/  IMAD.U32 R48, RZ, RZ, UR19 ;  /* 0x00000013ff307e24 */ /* 0x000fc6000f8e00ff */
[C---:B------:R-:W-:Y:S01]  /*32a0*/  FSETP.NEU.FTZ.AND P3, PT, R59.reuse, -INF , PT ;  /* 0xff8000003b00780b */ /* 0x040fe20003f7d000 */
[----:B------:R-:W-:-:S02]  /*32b0*/  FFMA.FTZ R48, R59, R48, -8 ;  /* 0xc10000003b307423 */ /* 0x000fc40000010030 */
[----:B------:R-:W2:Y:S01]  /*32c0*/  MUFU.TANH R10, R10 ;  /* 0x0000000a000a7308 */ /* 0x000ea20000002400 */
[----:B0-----:R-:W-:Y:S02]  /*32d0*/  FSEL R12, R12, -INF , P4 ;  /* 0xff8000000c0c7808 */ /* 0x001fe40002000000 */
[----:B------:R-:W-:Y:S02]  /*32e0*/  FSEL R48, R48, RZ, P3 ;  /* 0x000000ff30307208 */ /* 0x000fe40001800000 */
[C---:B------:R-:W-:Y:S02]  /*32f0*/  ISETP.GT.AND P3, PT, R77.reuse, RZ, PT ;  /* 0x000000ff4d00720c */ /* 0x040fe40003f64270 */
[----:B------:R-:W-:Y:S01]  /*3300*/  ISETP.GT.AND P4, PT, R77, 0x28, PT ;  /* 0x000000284d00780c */ /* 0x000fe20003f84270 */
[----:B------:R-:W0:Y:S01]  /*3310*/  MUFU.TANH R9, R9 ;  /* 0x0000000900097308 */ /* 0x000e220000002400 */
[----:B------:R-:W-:Y:S01]  /*3320*/  FSEL R88, R88, -INF , P3 ;  /* 0xff80000058587808 */ /* 0x000fe20001800000 */
[--C-:B------:R-:W-:Y:S01]  /*3330*/  FFMA.FTZ R63, R63, UR19, -R48.reuse ;  /* 0x000000133f3f7c23 */ /* 0x100fe20008010830 */
[----:B------:R-:W-:Y:S01]  /*3340*/  ISETP.GT.AND P3, PT, R77, 0x9, PT ;  /* 0x000000094d00780c */ /* 0x000fe20003f64270 */
[--C-:B------:R-:W-:Y:S01]  /*3350*/  FFMA.FTZ R67, R67, UR19, -R48.reuse ;  /* 0x0000001343437c23 */ /* 0x100fe20008010830 */
[----:B------:R-:W-:Y:S01]  /*3360*/  FMNMX.FTZ R52, R88, R51, !PT ;  /* 0x0000003358347209 */ /* 0x000fe20007810000 */
[--C-:B------:R-:W-:Y:S01]  /*3370*/  FFMA.FTZ R49, R97, UR19, -R48.reuse ;  /* 0x0000001361317c23 */ /* 0x100fe20008010830 */
[----:B------:R-:W-:Y:S01]  /*3380*/  FSEL R20, R20, -INF , P3 ;  /* 0xff80000014147808 */ /* 0x000fe20001800000 */
[----:B------:R-:W3:Y:S01]  /*3390*/  MUFU.TANH R8, R8 ;  /* 0x0000000800087308 */ /* 0x000ee20000002400 */
[----:B------:R-:W-:Y:S01]  /*33a0*/  FMNMX.FTZ R61, R25, R52, !PT ;  /* 0x00000034193d7209 */ /* 0x000fe20007810000 */
[--C-:B------:R-:W-:Y:S01]  /*33b0*/  FFMA.FTZ R50, R95, UR19, -R48.reuse ;  /* 0x000000135f327c23 */ /* 0x100fe20008010830 */
[----:B------:R-:W-:Y:S01]  /*33c0*/  ISETP.GT.AND P3, PT, R77, 0x11, PT ;  /* 0x000000114d00780c */ /* 0x000fe20003f64270 */
[--C-:B------:R-:W-:Y:S01]  /*33d0*/  FFMA.FTZ R93, R93, UR19, -R48.reuse ;  /* 0x000000135d5d7c23 */ /* 0x100fe20008010830 */
[----:B------:R-:W-:Y:S01]  /*33e0*/  FMNMX.FTZ R52, R20, R61, !PT ;  /* 0x0000003d14347209 */ /* 0x000fe20007810000 */
[--C-:B------:R-:W-:Y:S01]  /*33f0*/  FFMA.FTZ R53, R53, UR19, -R48.reuse ;  /* 0x0000001335357c23 */ /* 0x100fe20008010830 */
[----:B------:R-:W-:Y:S01]  /*3400*/  FSEL R14, R14, -INF , P3 ;  /* 0xff8000000e0e7808 */ /* 0x000fe20001800000 */
[----:B------:R-:W4:Y:S01]  /*3410*/  MUFU.TANH R6, R6 ;  /* 0x0000000600067308 */ /* 0x000f220000002400 */
[----:B------:R-:W-:Y:S01]  /*3420*/  FMNMX.FTZ R61, R21, R52, !PT ;  /* 0x00000034153d7209 */ /* 0x000fe20007810000 */
[--C-:B------:R-:W-:Y:S01]  /*3430*/  FFMA.FTZ R91, R91, UR19, -R48.reuse ;  /* 0x000000135b5b7c23 */ /* 0x100fe20008010830 */
[----:B------:R-:W-:Y:S01]  /*3440*/  ISETP.GT.AND P3, PT, R77, 0x19, PT ;  /* 0x000000194d00780c */ /* 0x000fe20003f64270 */
[--C-:B------:R-:W-:Y:S01]  /*3450*/  FFMA.FTZ R55, R55, UR19, -R48.reuse ;  /* 0x0000001337377c23 */ /* 0x100fe20008010830 */
[----:B------:R-:W-:Y:S01]  /*3460*/  FMNMX.FTZ R54, R14, R61, !PT ;  /* 0x0000003d0e367209 */ /* 0x000fe20007810000 */
[--C-:B------:R-:W-:Y:S01]  /*3470*/  FFMA.FTZ R89, R89, UR19, -R48.reuse ;  /* 0x0000001359597c23 */ /* 0x100fe20008010830 */
[----:B------:R-:W-:Y:S01]  /*3480*/  FSEL R13, R13, -INF , P3 ;  /* 0xff8000000d0d7808 */ /* 0x000fe20001800000 */
[----:B------:R-:W5:Y:S01]  /*3490*/  MUFU.TANH R7, R7 ;  /* 0x0000000700077308 */ /* 0x000f620000002400 */
[----:B------:R-:W-:Y:S01]  /*34a0*/  FMNMX.FTZ R54, R15, R54, !PT ;  /* 0x000000360f367209 */ /* 0x000fe20007810000 */
[--C-:B------:R-:W-:Y:S01]  /*34b0*/  FFMA.FTZ R57, R57, UR19, -R48.reuse ;  /* 0x0000001339397c23 */ /* 0x100fe20008010830 */
[----:B------:R-:W-:Y:S01]  /*34c0*/  ISETP.GT.AND P3, PT, R77, 0x21, PT ;  /* 0x000000214d00780c */ /* 0x000fe20003f64270 */
[--C-:B------:R-:W-:Y:S01]  /*34d0*/  FFMA.FTZ R47, R47, UR19, -R48.reuse ;  /* 0x000000132f2f7c23 */ /* 0x100fe20008010830 */
[----:B------:R-:W-:Y:S01]  /*34e0*/  FMNMX.FTZ R61, R13, R54, !PT ;  /* 0x000000360d3d7209 */ /* 0x000fe20007810000 */
[--C-:B------:R-:W-:Y:S01]  /*34f0*/  FFMA.FTZ R37, R37, UR19, -R48.reuse ;  /* 0x0000001325257c23 */ /* 0x100fe20008010830 */
[----:B-1----:R-:W-:Y:S01]  /*3500*/  FSEL R11, R11, -INF , P3 ;  /* 0xff8000000b0b7808 */ /* 0x002fe20001800000 */
[----:B------:R-:W1:Y:S01]  /*3510*/  MUFU.TANH R5, R5 ;  /* 0x0000000500057308 */ /* 0x000e620000002400 */
[----:B------:R-:W-:Y:S01]  /*3520*/  FMNMX.FTZ R56, R12, R61, !PT ;  /* 0x0000003d0c387209 */ /* 0x000fe20007810000 */
[--C-:B------:R-:W-:Y:S01]  /*3530*/  FFMA.FTZ R28, R28, UR19, -R48.reuse ;  /* 0x000000131c1c7c23 */ /* 0x100fe20008010830 */
[----:B------:R-:W-:Y:S01]  /*3540*/  ISETP.GT.AND P3, PT, R77, 0x29, PT ;  /* 0x000000294d00780c */ /* 0x000fe20003f64270 */
[--C-:B------:R-:W-:Y:S01]  /*3550*/  FFMA.FTZ R29, R29, UR19, -R48.reuse ;  /* 0x000000131d1d7c23 */ /* 0x100fe20008010830 */
[----:B--2---:R-:W-:Y:S01]  /*3560*/  FSEL R54, R10, -INF , P4 ;  /* 0xff8000000a367808 */ /* 0x004fe20002000000 */
[--C-:B------:R-:W-:Y:S01]  /*3570*/  FFMA.FTZ R26, R26, UR19, -R48.reuse ;  /* 0x000000131a1a7c23 */ /* 0x100fe20008010830 */
[----:B------:R-:W-:Y:S01]  /*3580*/  FMNMX.FTZ R61, R11, R56, !PT ;  /* 0x000000380b3d7209 */ /* 0x000fe20007810000 */
[----:B------:R-:W2:Y:S01]  /*3590*/  MUFU.TANH R4, R4 ;  /* 0x0000000400047308 */ /* 0x000ea20000002400 */
[----:B------:R-:W-:Y:S01]  /*35a0*/  ISETP.GT.AND P4, PT, R77, 0x30, PT ;  /* 0x000000304d00780c */ /* 0x000fe20003f84270 */
[--C-:B------:R-:W-:Y:S01]  /*35b0*/  FFMA.FTZ R27, R27, UR19, -R48.reuse ;  /* 0x000000131b1b7c23 */ /* 0x100fe20008010830 */
[----:B0-----:R-:W-:Y:S01]  /*35c0*/  FSEL R9, R9, -INF , P3 ;  /* 0xff80000009097808 */ /* 0x001fe20001800000 */
[----:B------:R-:W-:Y:S01]  /*35d0*/  FFMA.FTZ R30, R30, UR19, -R48 ;  /* 0x000000131e1e7c23 */ /* 0x000fe20008010830 */
[----:B------:R-:W-:-:S02]  /*35e0*/  FMNMX.FTZ R56, R54, R61, !PT ;  /* 0x0000003d36387209 */ /* 0x000fc40007810000 */
[----:B------:R-:W-:Y:S02]  /*35f0*/  CS2R R94, SRZ ;  /* 0x00000000005e7805 */ /* 0x000fe4000001ff00 */
[----:B------:R-:W-:Y:S01]  /*3600*/  ISETP.GT.AND P3, PT, R77, 0x31, PT ;  /* 0x000000314d00780c */ /* 0x000fe20003f64270 */
[----:B------:R-:W0:Y:S01]  /*3610*/  MUFU.TANH R3, R3 ;  /* 0x0000000300037308 */ /* 0x000e220000002400 */
[----:B---3--:R-:W-:Y:S02]  /*3620*/  FSEL R8, R8, -INF , P4 ;  /* 0xff80000008087808 */ /* 0x008fe40002000000 */
[----:B------:R-:W-:Y:S02]  /*3630*/  CS2R R96, SRZ ;  /* 0x0000000000607805 */ /* 0x000fe4000001ff00 */
[----:B------:R-:W-:Y:S02]  /*3640*/  FMNMX.FTZ R61, R9, R56, !PT ;  /* 0x00000038093d7209 */ /* 0x000fe40007810000 */
[----:B------:R-:W-:-:S02]  /*3650*/  ISETP.GT.AND P4, PT, R77, 0x38, PT ;  /* 0x000000384d00780c */ /* 0x000fc40003f84270 */
[----:B----4-:R-:W-:Y:S01]  /*3660*/  FSEL R6, R6, -INF , P3 ;  /* 0xff80000006067808 */ /* 0x010fe20001800000 */
[----:B------:R-:W3:Y:S01]  /*3670*/  MUFU.TANH R60, R60 ;  /* 0x0000003c003c7308 */ /* 0x000ee20000002400 */
[----:B------:R-:W-:Y:S02]  /*3680*/  FMNMX.FTZ R61, R8, R61, !PT ;  /* 0x0000003d083d7209 */ /* 0x000fe40007810000 */
[----:B------:R-:W-:Y:S02]  /*3690*/  ISETP.GT.AND P3, PT, R77, 0x39, PT ;  /* 0x000000394d00780c */ /* 0x000fe40003f64270 */
[----:B-----5:R-:W-:Y:S02]  /*36a0*/  FSEL R56, R7, -INF , P4 ;  /* 0xff80000007387808 */ /* 0x020fe40002000000 */
[----:B------:R-:W-:Y:S01]  /*36b0*/  FMNMX.FTZ R61, R6, R61, !PT ;  /* 0x0000003d063d7209 */ /* 0x000fe20007810000 */
[----:B------:R-:W4:Y:S01]  /*36c0*/  MUFU.TANH R62, R62 ;  /* 0x0000003e003e7308 */ /* 0x000f220000002400 */
[----:B------:R-:W-:-:S02]  /*36d0*/  ISETP.GT.AND P4, PT, R77, 0x40, PT ;  /* 0x000000404d00780c */ /* 0x000fc40003f84270 */
[----:B-1----:R-:W-:Y:S02]  /*36e0*/  FSEL R5, R5, -INF , P3 ;  /* 0xff80000005057808 */ /* 0x002fe40001800000 */
[----:B------:R-:W-:Y:S02]  /*36f0*/  FMNMX.FTZ R78, R56, R61, !PT ;  /* 0x0000003d384e7209 */ /* 0x000fe40007810000 */
[----:B------:R-:W-:Y:S01]  /*3700*/  ISETP.GT.AND P3, PT, R77, 0x41, PT ;  /* 0x000000414d00780c */ /* 0x000fe20003f64270 */
[----:B------:R-:W-:Y:S01]  /*3710*/  MUFU.TANH R64, R64 ;  /* 0x0000004000407308 */ /* 0x000fe20000002400 */
[----:B--2---:R-:W-:Y:S02]  /*3720*/  FSEL R58, R4, -INF , P4 ;  /* 0xff800000043a7808 */ /* 0x004fe40002000000 */
[----:B------:R-:W-:Y:S02]  /*3730*/  FMNMX.FTZ R61, R5, R78, !PT ;  /* 0x0000004e053d7209 */ /* 0x000fe40007810000 */
[----:B------:R-:W-:-:S02]  /*3740*/  ISETP.GT.AND P4, PT, R77, 0x48, PT ;  /* 0x000000484d00780c */ /* 0x000fc40003f84270 */
[----:B0-----:R-:W-:Y:S01]  /*3750*/  FSEL R3, R3, -INF , P3 ;  /* 0xff80000003037808 */ /* 0x001fe20001800000 */
[----:B------:R-:W0:Y:S01]  /*3760*/  MUFU.TANH R65, R65 ;  /* 0x0000004100417308 */ /* 0x000e220000002400 */
[----:B------:R-:W-:Y:S02]  /*3770*/  FMNMX.FTZ R78, R58, R61, !PT ;  /* 0x0000003d3a4e7209 */ /* 0x000fe40007810000 */
[----:B------:R-:W-:Y:S02]  /*3780*/  ISETP.GT.AND P3, PT, R77, 0x49, PT ;  /* 0x000000494d00780c */ /* 0x000fe40003f64270 */
[----:B---3--:R-:W-:Y:S02]  /*3790*/  FSEL R61, R60, -INF , P4 ;  /* 0xff8000003c3d7808 */ /* 0x008fe40002000000 */
[----:B------:R-:W-:Y:S01]  /*37a0*/  FMNMX.FTZ R78, R3, R78, !PT ;  /* 0x0000004e034e7209 */ /* 0x000fe20007810000 */
[----:B------:R-:W1:Y:S01]  /*37b0*/  MUFU.TANH R68, R68 ;  /* 0x0000004400447308 */ /* 0x000e620000002400 */
[----:B------:R-:W-:-:S02]  /*37c0*/  ISETP.GT.AND P4, PT, R77, 0x50, PT ;  /* 0x000000504d00780c */ /* 0x000fc40003f84270 */
[----:B----4-:R-:W-:Y:S02]  /*37d0*/  FSEL R62, R62, -INF , P3 ;  /* 0xff8000003e3e7808 */ /* 0x010fe40001800000 */
[----:B------:R-:W-:-:S03]  /*37e0*/  ISETP.GT.AND P3, PT, R77, 0x51, PT ;  /* 0x000000514d00780c */ /* 0x000fc60003f64270 */
[----:B------:R-:W2:Y:S08]  /*37f0*/  MUFU.TANH R66, R66 ;  /* 0x0000004200427308 */ /* 0x000eb00000002400 */
[----:B------:R3:W-:Y:S08]  /*3800*/  MUFU.EX2 R4, R63 ;  /* 0x0000003f00047308 */ /* 0x0007f00000000800 */
[----:B------:R4:W-:Y:S01]  /*3810*/  MUFU.EX2 R7, R67 ;  /* 0x0000004300077308 */ /* 0x0009e20000000800 */
[----:B---3--:R-:W-:Y:S01]  /*3820*/  FMNMX.FTZ R63, R61, R78, !PT ;  /* 0x0000004e3d3f7209 */ /* 0x008fe20007810000 */
[--C-:B------:R-:W-:Y:S01]  /*3830*/  FFMA.FTZ R78, R35, UR19, -R48.reuse ;  /* 0x00000013234e7c23 */ /* 0x100fe20008010830 */
[----:B------:R-:W-:-:S01]  /*3840*/  FFMA.FTZ R35, R38, UR19, -R48 ;  /* 0x0000001326237c23 */ /* 0x000fc20008010830 */
[----:B------:R-:W-:Y:S01]  /*3850*/  FFMA.FTZ R38, R46, UR19, -R48 ;  /* 0x000000132e267c23 */ /* 0x000fe20008010830 */
[----:B------:R-:W-:-:S02]  /*3860*/  FMNMX.FTZ R60, R62, R63, !PT ;  /* 0x0000003f3e3c7209 */ /* 0x000fc40007810000 */
[----:B0-----:R-:W-:Y:S01]  /*3870*/  FSEL R63, R65, -INF , P3 ;  /* 0xff800000413f7808 */ /* 0x001fe20001800000 */
[----:B------:R-:W0:Y:S01]  /*3880*/  MUFU.TANH R70, R70 ;  /* 0x0000004600467308 */ /* 0x000e220000002400 */
[----:B----4-:R-:W-:-:S01]  /*3890*/  FFMA.FTZ R67, R41, UR19, -R48 ;  /* 0x0000001329437c23 */ /* 0x010fc20008010830 */
[----:B------:R-:W-:Y:S02]  /*38a0*/  FSEL R41, R64, -INF , P4 ;  /* 0xff80000040297808 */ /* 0x000fe40002000000 */
[----:B------:R-:W-:Y:S02]  /*38b0*/  ISETP.GT.AND P4, PT, R77, 0x58, PT ;  /* 0x000000584d00780c */ /* 0x000fe40003f84270 */
[----:B------:R-:W-:Y:S02]  /*38c0*/  FMNMX.FTZ R60, R41, R60, !PT ;  /* 0x0000003c293c7209 */ /* 0x000fe40007810000 */
[----:B------:R-:W3:Y:S01]  /*38d0*/  MUFU.TANH R69, R69 ;  /* 0x0000004500457308 */ /* 0x000ee20000002400 */
[----:B------:R-:W-:-:S02]  /*38e0*/  ISETP.GT.AND P3, PT, R77, 0x59, PT ;  /* 0x000000594d00780c */ /* 0x000fc40003f64270 */
[----:B-1----:R-:W-:Y:S01]  /*38f0*/  FSEL R65, R68, -INF , P4 ;  /* 0xff80000044417808 */ /* 0x002fe20002000000 */
[----:B------:R-:W-:-:S01]  /*3900*/  FFMA.FTZ R68, R32, UR19, -R48 ;  /* 0x0000001320447c23 */ /* 0x000fc20008010830 */
[----:B------:R-:W-:Y:S01]  /*3910*/  FMNMX.FTZ R60, R63, R60, !PT ;  /* 0x0000003c3f3c7209 */ /* 0x000fe20007810000 */
[----:B------:R-:W-:-:S01]  /*3920*/  FFMA.FTZ R32, R33, UR19, -R48 ;  /* 0x0000001321207c23 */ /* 0x000fc20008010830 */
[C---:B------:R-:W-:Y:S01]  /*3930*/  ISETP.GT.AND P4, PT, R77.reuse, 0x60, PT ;  /* 0x000000604d00780c */ /* 0x040fe20003f84270 */
[----:B------:R-:W1:Y:S01]  /*3940*/  MUFU.TANH R72, R72 ;  /* 0x0000004800487308 */ /* 0x000e620000002400 */
[----:B--2---:R-:W-:Y:S01]  /*3950*/  FSEL R66, R66, -INF , P3 ;  /* 0xff80000042427808 */ /* 0x004fe20001800000 */
[--C-:B------:R-:W-:Y:S01]  /*3960*/  FFMA.FTZ R33, R36, UR19, -R48.reuse ;  /* 0x0000001324217c23 */ /* 0x100fe20008010830 */
[----:B------:R-:W-:Y:S01]  /*3970*/  ISETP.GT.AND P3, PT, R77, 0x61, PT ;  /* 0x000000614d00780c */ /* 0x000fe20003f64270 */
[--C-:B------:R-:W-:Y:S01]  /*3980*/  FFMA.FTZ R36, R39, UR19, -R48.reuse ;  /* 0x0000001327247c23 */ /* 0x100fe20008010830 */
[----:B0-----:R-:W-:Y:S01]  /*3990*/  FSEL R70, R70, -INF , P4 ;  /* 0xff80000046467808 */ /* 0x001fe20002000000 */
[----:B------:R-:W-:Y:S01]  /*39a0*/  FFMA.FTZ R39, R42, UR19, -R48 ;  /* 0x000000132a277c23 */ /* 0x000fe20008010830 */
[----:B------:R-:W-:Y:S01]  /*39b0*/  ISETP.GT.AND P4, PT, R77, 0x68, PT ;  /* 0x000000684d00780c */ /* 0x000fe20003f84270 */
[----:B------:R-:W0:Y:S01]  /*39c0*/  MUFU.TANH R71, R71 ;  /* 0x0000004700477308 */ /* 0x000e220000002400 */
[----:B---3--:R-:W-:-:S02]  /*39d0*/  FSEL R69, R69, -INF , P3 ;  /* 0xff80000045457808 */ /* 0x008fc40001800000 */
[----:B------:R-:W-:-:S05]  /*39e0*/  ISETP.GT.AND P3, PT, R77, 0x69, PT ;  /* 0x000000694d00780c */ /* 0x000fca0003f64270 */
[----:B------:R2:W-:Y:S01]  /*39f0*/  MUFU.EX2 R64, R67 ;  /* 0x0000004300407308 */ /* 0x0005e20000000800 */
[----:B-1----:R-:W-:Y:S02]  /*3a00*/  FSEL R72, R72, -INF , P4 ;  /* 0xff80000048487808 */ /* 0x002fe40002000000 */
[----:B------:R-:W-:-:S05]  /*3a10*/  ISETP.GT.AND P4, PT, R77, 0x70, PT ;  /* 0x000000704d00780c */ /* 0x000fca0003f84270 */
[----:B------:R-:W1:Y:S01]  /*3a20*/  MUFU.TANH R73, R73 ;  /* 0x0000004900497308 */ /* 0x000e620000002400 */
[----:B--2---:R-:W-:Y:S02]  /*3a30*/  FMNMX.FTZ R67, R65, R60, !PT ;  /* 0x0000003c41437209 */ /* 0x004fe40007810000 */
[----:B0-----:R-:W-:Y:S02]  /*3a40*/  FSEL R71, R71, -INF , P3 ;  /* 0xff80000047477808 */ /* 0x001fe40001800000 */
[----:B------:R-:W-:Y:S02]  /*3a50*/  FMNMX.FTZ R67, R66, R67, !PT ;  /* 0x0000004342437209 */ /* 0x000fe40007810000 */
[----:B------:R-:W-:Y:S01]  /*3a60*/  ISETP.GT.AND P3, PT, R77, 0x71, PT ;  /* 0x000000714d00780c */ /* 0x000fe20003f64270 */
[----:B------:R-:W0:Y:S01]  /*3a70*/  MUFU.TANH R74, R74 ;  /* 0x0000004a004a7308 */ /* 0x000e220000002400 */
[----:B------:R-:W-:-:S04]  /*3a80*/  FMNMX.FTZ R60, R70, R67, !PT ;  /* 0x00000043463c7209 */ /* 0x000fc80007810000 */
[----:B------:R-:W-:-:S03]  /*3a90*/  FMNMX.FTZ R67, R69, R60, !PT ;  /* 0x0000003c45437209 */ /* 0x000fc60007810000 */
[----:B------:R-:W2:Y:S01]  /*3aa0*/  MUFU.TANH R76, R76 ;  /* 0x0000004c004c7308 */ /* 0x000ea20000002400 */
[----:B------:R-:W-:Y:S02]  /*3ab0*/  FMNMX.FTZ R60, R72, R67, !PT ;  /* 0x00000043483c7209 */ /* 0x000fe40007810000 */
[----:B-1----:R-:W-:Y:S02]  /*3ac0*/  FSEL R73, R73, -INF , P4 ;  /* 0xff80000049497808 */ /* 0x002fe40002000000 */
[----:B------:R-:W-:Y:S02]  /*3ad0*/  FMNMX.FTZ R60, R71, R60, !PT ;  /* 0x0000003c473c7209 */ /* 0x000fe40007810000 */
[----:B------:R-:W-:Y:S01]  /*3ae0*/  ISETP.GT.AND P4, PT, R77, 0x78, PT ;  /* 0x000000784d00780c */ /* 0x000fe20003f84270 */
[----:B------:R-:W1:Y:S01]  /*3af0*/  MUFU.TANH R75, R75 ;  /* 0x0000004b004b7308 */ /* 0x000e620000002400 */
[----:B0-----:R-:W-:Y:S02]  /*3b00*/  FSEL R74, R74, -INF , P3 ;  /* 0xff8000004a4a7808 */ /* 0x001fe40001800000 */
[----:B------:R-:W-:-:S02]  /*3b10*/  FMNMX.FTZ R67, R73, R60, !PT ;  /* 0x0000003c49437209 */ /* 0x000fc40007810000 */
[----:B------:R-:W-:Y:S02]  /*3b20*/  ISETP.GT.AND P3, PT, R77, 0x79, PT ;  /* 0x000000794d00780c */ /* 0x000fe40003f64270 */
[----:B------:R-:W-:Y:S01]  /*3b30*/  FMNMX.FTZ R67, R74, R67, !PT ;  /* 0x000000434a437209 */ /* 0x000fe20007810000 */
[----:B------:R-:W-:Y:S01]  /*3b40*/  MUFU.EX2 R49, R49 ;  /* 0x0000003100317308 */ /* 0x000fe20000000800 */
[----:B--2---:R-:W-:-:S04]  /*3b50*/  FSEL R76, R76, -INF , P4 ;  /* 0xff8000004c4c7808 */ /* 0x004fc80002000000 */
[----:B------:R-:W-:Y:S01]  /*3b60*/  FMNMX.FTZ R60, R76, R67, !PT ;  /* 0x000000434c3c7209 */ /* 0x000fe20007810000 */
[----:B------:R-:W-:-:S01]  /*3b70*/  FFMA.FTZ R67, R31, UR19, -R48 ;  /* 0x000000131f437c23 */ /* 0x000fc20008010830 */
[--C-:B------:R-:W-:Y:S01]  /*3b80*/  FFMA.FTZ R31, R34, UR19, -R48.reuse ;  /* 0x00000013221f7c23 */ /* 0x100fe20008010830 */
[----:B------:R-:W-:-:S01]  /*3b90*/  FFMA.FTZ R34, R43, UR19, -R48 ;  /* 0x000000132b227c23 */ /* 0x000fc20008010830 */
[----:B-1----:R-:W-:Y:S01]  /*3ba0*/  FSEL R75, R75, -INF , P3 ;  /* 0xff8000004b4b7808 */ /* 0x002fe20001800000 */
[----:B------:R-:W-:-:S01]  /*3bb0*/  FFMA.FTZ R43, R40, UR19, -R48 ;  /* 0x00000013282b7c23 */ /* 0x000fc20008010830 */
[--C-:B------:R-:W-:Y:S01]  /*3bc0*/  FFMA.FTZ R40, R45, UR19, -R48.reuse ;  /* 0x000000132d287c23 */ /* 0x100fe20008010830 */
[----:B------:R-:W-:-:S01]  /*3bd0*/  FFMA.FTZ R45, R44, UR19, -R48 ;  /* 0x000000132c2d7c23 */ /* 0x000fc20008010830 */
[----:B------:R-:W-:Y:S01]  /*3be0*/  FMNMX.FTZ R60, R75, R60, !PT ;  /* 0x0000003c4b3c7209 */ /* 0x000fe20007810000 */
[----:B------:R-:W-:Y:S04]  /*3bf0*/  MUFU.EX2 R50, R50 ;  /* 0x0000003200327308 */ /* 0x000fe80000000800 */
[----:B------:R-:W0:Y:S04]  /*3c00*/  SHFL.BFLY PT, R77, R60, 0x2, 0x1f ;  /* 0x0c401f003c4d7f89 */ /* 0x000e2800000e0000 */
[----:B------:R1:W-:Y:S08]  /*3c10*/  MUFU.EX2 R24, R93 ;  /* 0x0000005d00187308 */ /* 0x0003f00000000800 */
[----:B------:R-:W2:Y:S01]  /*3c20*/  MUFU.EX2 R53, R53 ;  /* 0x0000003500357308 */ /* 0x000ea20000000800 */
[----:B-1----:R-:W-:-:S07]  /*3c30*/  CS2R R92, SRZ ;  /* 0x00000000005c7805 */ /* 0x002fce000001ff00 */
[----:B------:R1:W-:Y:S01]  /*3c40*/  MUFU.EX2 R52, R91 ;  /* 0x0000005b00347308 */ /* 0x0003e20000000800 */
[----:B0-----:R-:W-:-:S07]  /*3c50*/  FMNMX.FTZ R77, R60, R77, !PT ;  /* 0x0000004d3c4d7209 */ /* 0x001fce0007810000 */
[----:B------:R-:W-:Y:S01]  /*3c60*/  MUFU.EX2 R55, R55 ;  /* 0x0000003700377308 */ /* 0x000fe20000000800 */
[----:B------:R-:W0:Y:S01]  /*3c70*/  SHFL.BFLY PT, R60, R77, 0x1, 0x1f ;  /* 0x0c201f004d3c7f89 */ /* 0x000e2200000e0000 */
[----:B--2---:R-:W-:Y:S02]  /*3c80*/  F2FP.SATFINITE.E4M3.F32.PACK_AB_MERGE_C R149, R53, R24, RZ ;  /* 0x000000183595723e */ /* 0x004fe400048070ff */
[----:B-1----:R-:W-:Y:S02]  /*3c90*/  CS2R R90, SRZ ;  /* 0x00000000005a7805 */ /* 0x002fe4000001ff00 */
[----:B------:R-:W-:Y:S02]  /*3ca0*/  F2FP.SATFINITE.E4M3.F32.PACK_AB_MERGE_C R149, R50, R49, R149 ;  /* 0x000000313295723e */ /* 0x000fe40004807095 */
[----:B------:R-:W-:Y:S08]  /*3cb0*/  MUFU.EX2 R10, R89 ;  /* 0x00000059000a7308 */ /* 0x000ff00000000800 */
[----:B------:R-:W1:Y:S08]  /*3cc0*/  MUFU.EX2 R57, R57 ;  /* 0x0000003900397308 */ /* 0x000e700000000800 */
[----:B------:R-:W2:Y:S01]  /*3cd0*/  MUFU.EX2 R47, R47 ;  /* 0x0000002f002f7308 */ /* 0x000ea20000000800 */
[----:B0-----:R-:W-:Y:S01]  /*3ce0*/  FMNMX.FTZ R60, R77, R60, !PT ;  /* 0x0000003c4d3c7209 */ /* 0x001fe20007810000 */
[----:B------:R-:W-:-:S03]  /*3cf0*/  IMAD.U32 R77, RZ, RZ, UR19 ;  /* 0x00000013ff4d7e24 */ /* 0x000fc6000f8e00ff */
[C---:B------:R-:W-:Y:S01]  /*3d00*/  FSETP.NEU.FTZ.AND P3, PT, R60.reuse, -INF , PT ;  /* 0xff8000003c00780b */ /* 0x040fe20003f7d000 */
[----:B------:R-:W-:-:S02]  /*3d10*/  FFMA.FTZ R42, R60, R77, -8 ;  /* 0xc10000003c2a7423 */ /* 0x000fc4000001004d */
[----:B------:R-:W-:Y:S01]  /*3d20*/  MUFU.EX2 R37, R37 ;  /* 0x0000002500257308 */ /* 0x000fe20000000800 */
[----:B-1----:R-:W-:Y:S02]  /*3d30*/  F2FP.SATFINITE.E4M3.F32.PACK_AB_MERGE_C R151, R57, R10, RZ ;  /* 0x0000000a3997723e */ /* 0x002fe400048070ff */
[----:B------:R-:W-:Y:S02]  /*3d40*/  FSEL R44, R42, RZ, P3 ;  /* 0x000000ff2a2c7208 */ /* 0x000fe40001800000 */
[----:B------:R-:W-:Y:S02]  /*3d50*/  PLOP3.LUT P3, PT, PT, PT, UP1, 0x80, 0x0 ;  /* 0x000000000000781c */ /* 0x000fe40003f6f018 */
[----:B------:R-:W-:Y:S01]  /*3d60*/  F2FP.SATFINITE.E4M3.F32.PACK_AB_MERGE_C R151, R55, R52, R151 ;  /* 0x000000343797723e */ /* 0x000fe20004807097 */
        /* <DEDUP_REMOVED lines=29> */
[----:B--2---:R-:W-:Y:S01]  /*3f40*/  F2FP.SATFINITE.E4M3.F32.PACK_AB_MERGE_C R145, R64, R47, RZ ;  /* 0x0000002f4091723e */ /* 0x004fe200048070ff */
[----:B------:R-:W2:Y:S01]  /*3f50*/  MUFU.EX2 R46, R46 ;  /* 0x0000002e002e7308 */ /* 0x000ea20000000800 */
[----:B0-----:R-:W-:-:S01]  /*3f60*/  FADD.FTZ R58, R42, R51 ;  /* 0x000000332a3a7221 */ /* 0x001fc20000010000 */
[--C-:B------:R-:W-:Y:S01]  /*3f70*/  FFMA.FTZ R72, R72, UR19, -R44.reuse ;  /* 0x0000001348487c23 */ /* 0x100fe2000801082c */
[----:B------:R-:W-:Y:S01]  /*3f80*/  F2FP.SATFINITE.E4M3.F32.PACK_AB_MERGE_C R145, R4, R7, R145 ;  /* 0x000000070491723e */ /* 0x000fe20004807091 */
[--C-:B------:R-:W-:Y:S01]  /*3f90*/  FFMA.FTZ R71, R71, UR19, -R44.reuse ;  /* 0x0000001347477c23 */ /* 0x100fe2000801082c */
[----:B------:R-:W-:-:S01]  /*3fa0*/  FFMA.FTZ R73, R73, UR19, -R44 ;  /* 0x0000001349497c23 */ /* 0x000fc2000801082c */
[--C-:B------:R-:W-:Y:S01]  /*3fb0*/  FFMA.FTZ R74, R74, UR19, -R44.reuse ;  /* 0x000000134a4a7c23 */ /* 0x100fe2000801082c */
[----:B------:R-:W-:-:S01]  /*3fc0*/  FFMA.FTZ R76, R76, UR19, -R44 ;  /* 0x000000134c4c7c23 */ /* 0x000fc2000801082c */
[----:B------:R-:W0:Y:S01]  /*3fd0*/  MUFU.EX2 R20, R20 ;  /* 0x0000001400147308 */ /* 0x000e220000000800 */
[----:B-1----:R-:W-:-:S01]  /*3fe0*/  FADD.FTZ R61, R25, R58 ;  /* 0x0000003a193d7221 */ /* 0x002fc20000010000 */
[----:B------:R-:W-:Y:S01]  /*3ff0*/  FFMA.FTZ R58, R41, UR19, -R44 ;  /* 0x00000013293a7c23 */ /* 0x000fe2000801082c */
[----:B------:R-:W-:Y:S01]  /*4000*/  @!P0 VIADD R41, R2, 0x19c40 ;  /* 0x00019c4002298836 */ /* 0x000fe20000000000 */
[----:B------:R-:W-:-:S04]  /*4010*/  CS2R R88, SRZ ;  /* 0x0000000000587805 */ /* 0x000fc8000001ff00 */
[----:B------:R-:W1:Y:S01]  /*4020*/  MUFU.EX2 R21, R21 ;  /* 0x0000001500157308 */ /* 0x000e620000000800 */
[----:B--2---:R-:W-:-:S01]  /*4030*/  FADD.FTZ R61, R46, R61 ;  /* 0x0000003d2e3d7221 */ /* 0x004fc20000010000 */
[----:B------:R-:W-:Y:S02]  /*4040*/  @!P0 PRMT R41, RZ, 0x654, R41 ;  /* 0x00000654ff298816 */ /* 0x000fe40000000029 */
[----:B------:R-:W-:Y:S02]  /*4050*/  F2FP.SATFINITE.E4M3.F32.PACK_AB_MERGE_C R148, R46, R25, RZ ;  /* 0x000000192e94723e */ /* 0x000fe400048070ff */
[----:B------:R2:W-:Y:S02]  /*4060*/  @!P0 SYNCS.ARRIVE.TRANS64.RED.A1T0 RZ, [R41+URZ], RZ ;  /* 0x000000ff29ff89a7 */ /* 0x0005e4000810043f */
[----:B------:R-:W3:Y:S01]  /*4070*/  MUFU.EX2 R14, R14 ;  /* 0x0000000e000e7308 */ /* 0x000ee20000000800 */
[----:B0-----:R-:W-:-:S01]  /*4080*/  FADD.FTZ R62, R20, R61 ;  /* 0x0000003d143e7221 */ /* 0x001fc20000010000 */
[----:B------:R-:W-:Y:S01]  /*4090*/  FADD.FTZ R61, R55, R80 ;  /* 0x00000050373d7221 */ /* 0x000fe20000010000 */
[----:B------:R-:W-:-:S03]  /*40a0*/  F2FP.SATFINITE.E4M3.F32.PACK_AB_MERGE_C R148, R51, R42, R148 ;  /* 0x0000002a3394723e */ /* 0x000fc60004807094 */
[----:B------:R-:W-:Y:S01]  /*40b0*/  FADD.FTZ R82, R10, R61 ;  /* 0x0000003d0a527221 */ /* 0x000fe20000010000 */
[----:B------:R-:W-:-:S01]  /*40c0*/  FFMA.FTZ R61, R65, UR19, -R44 ;  /* 0x00000013413d7c23 */ /* 0x000fc2000801082c */
[----:B------:R-:W0:Y:S01]  /*40d0*/  MUFU.EX2 R13, R13 ;  /* 0x0000000d000d7308 */ /* 0x000e220000000800 */
[----:B-1----:R-:W-:-:S01]  /*40e0*/  FADD.FTZ R79, R21, R62 ;  /* 0x0000003e154f7221 */ /* 0x002fc20000010000 */
[----:B------:R-:W-:Y:S01]  /*40f0*/  FADD.FTZ R82, R57, R82 ;  /* 0x0000005239527221 */ /* 0x000fe20000010000 */
[----:B------:R-:W-:-:S05]  /*4100*/  FFMA.FTZ R62, R66, UR19, -R44 ;  /* 0x00000013423e7c23 */ /* 0x000fca000801082c */
[----:B------:R-:W1:Y:S01]  /*4110*/  MUFU.EX2 R12, R12 ;  /* 0x0000000c000c7308 */ /* 0x000e620000000800 */
[----:B---3--:R-:W-:-:S01]  /*4120*/  FADD.FTZ R80, R14, R79 ;  /* 0x0000004f0e507221 */ /* 0x008fc20000010000 */
[----:B------:R-:W-:-:S06]  /*4130*/  FADD.FTZ R79, R7, R82 ;  /* 0x00000052074f7221 */ /* 0x000fcc0000010000 */
[----:B------:R-:W3:Y:S01]  /*4140*/  MUFU.EX2 R11, R11 ;  /* 0x0000000b000b7308 */ /* 0x000ee20000000800 */
[----:B0-----:R-:W-:-:S07]  /*4150*/  FADD.FTZ R65, R13, R80 ;  /* 0x000000500d417221 */ /* 0x001fce0000010000 */
[----:B------:R-:W0:Y:S01]  /*4160*/  MUFU.EX2 R15, R15 ;  /* 0x0000000f000f7308 */ /* 0x000e220000000800 */
[----:B-1----:R-:W-:-:S07]  /*4170*/  FADD.FTZ R66, R12, R65 ;  /* 0x000000410c427221 */ /* 0x002fce0000010000 */
[----:B------:R-:W1:Y:S01]  /*4180*/  MUFU.EX2 R48, R48 ;  /* 0x0000003000307308 */ /* 0x000e620000000800 */
[----:B---3--:R-:W-:-:S07]  /*4190*/  FADD.FTZ R66, R11, R66 ;  /* 0x000000420b427221 */ /* 0x008fce0000010000 */
[----:B------:R-:W3:Y:S08]  /*41a0*/  MUFU.EX2 R8, R8 ;  /* 0x0000000800087308 */ /* 0x000ef00000000800 */
[----:B------:R4:W-:Y:S08]  /*41b0*/  MUFU.EX2 R2, R58 ;  /* 0x0000003a00027308 */ /* 0x0009f00000000800 */
[----:B------:R-:W5:Y:S01]  /*41c0*/  MUFU.EX2 R28, R28 ;  /* 0x0000001c001c7308 */ /* 0x000f620000000800 */
[----:B----4-:R-:W-:-:S01]  /*41d0*/  FFMA.FTZ R58, R70, UR19, -R44 ;  /* 0x00000013463a7c23 */ /* 0x010fc2000801082c */
[----:B------:R-:W-:Y:S01]  /*41e0*/  FADD.FTZ R70, R4, R79 ;  /* 0x0000004f04467221 */ /* 0x000fe20000010000 */
[----:B------:R-:W-:-:S03]  /*41f0*/  FFMA.FTZ R44, R75, UR19, -R44 ;  /* 0x000000134b2c7c23 */ /* 0x000fc6000801082c */
[----:B------:R-:W-:Y:S02]  /*4200*/  FADD.FTZ R65, R47, R70 ;  /* 0x000000462f417221 */ /* 0x000fe40000010000 */
[----:B------:R-:W4:Y:S08]  /*4210*/  MUFU.EX2 R9, R9 ;  /* 0x0000000900097308 */ /* 0x000f300000000800 */
[----:B------:R-:W4:Y:S08]  /*4220*/  MUFU.EX2 R29, R29 ;  /* 0x0000001d001d7308 */ /* 0x000f300000000800 */
[----:B------:R-:W4:Y:S08]  /*4230*/  MUFU.EX2 R54, R54 ;  /* 0x0000003600367308 */ /* 0x000f300000000800 */
[----:B--2---:R0:W-:Y:S08]  /*4240*/  MUFU.EX2 R41, R63 ;  /* 0x0000003f00297308 */ /* 0x0041f00000000800 */
[----:B------:R-:W2:Y:S01]  /*4250*/  MUFU.EX2 R26, R26 ;  /* 0x0000001a001a7308 */ /* 0x000ea20000000800 */
[----:B0-----:R-:W-:-:S01]  /*4260*/  FADD.FTZ R63, R15, R66 ;  /* 0x000000420f3f7221 */ /* 0x001fc20000010000 */
[----:B------:R-:W-:-:S03]  /*4270*/  FADD.FTZ R66, R64, R65 ;  /* 0x0000004140427221 */ /* 0x000fc60000010000 */
[----:B-1----:R-:W-:Y:S01]  /*4280*/  FADD.FTZ R63, R48, R63 ;  /* 0x0000003f303f7221 */ /* 0x002fe20000010000 */
[----:B------:R-:W-:-:S01]  /*4290*/  FADD.FTZ R65, R37, R66 ;  /* 0x0000004225417221 */ /* 0x000fc20000010000 */
[----:B------:R-:W-:Y:S01]  /*42a0*/  F2FP.SATFINITE.E4M3.F32.PACK_AB_MERGE_C R48, R48, R15, RZ ;  /* 0x0000000f3030723e */ /* 0x000fe200048070ff */
[----:B------:R-:W0:Y:S01]  /*42b0*/  MUFU.EX2 R77, R77 ;  /* 0x0000004d004d7308 */ /* 0x000e220000000800 */
[----:B---3--:R-:W-:-:S01]  /*42c0*/  FADD.FTZ R66, R8, R63 ;  /* 0x0000003f08427221 */ /* 0x008fc20000010000 */
[----:B-----5:R-:W-:Y:S01]  /*42d0*/  FADD.FTZ R24, R28, R65 ;  /* 0x000000411c187221 */ /* 0x020fe20000010000 */
[----:B------:R-:W-:Y:S02]  /*42e0*/  F2FP.SATFINITE.E4M3.F32.PACK_AB_MERGE_C R144, R11, R12, R48 ;  /* 0x0000000c0b90723e */ /* 0x000fe40004807030 */
[----:B----4-:R-:W-:Y:S01]  /*42f0*/  FADD.FTZ R57, R9, R66 ;  /* 0x0000004209397221 */ /* 0x010fe20000010000 */
[----:B------:R-:W-:-:S01]  /*4300*/  FADD.FTZ R63, R29, R24 ;  /* 0x000000181d3f7221 */ /* 0x000fc20000010000 */
[----:B------:R-:W-:Y:S01]  /*4310*/  F2FP.SATFINITE.E4M3.F32.PACK_AB_MERGE_C R24, R13, R14, RZ ;  /* 0x0000000e0d18723e */ /* 0x000fe200048070ff */
[----:B------:R-:W1:Y:S01]  /*4320*/  MUFU.EX2 R27, R27 ;  /* 0x0000001b001b7308 */ /* 0x000e620000000800 */
[----:B------:R-:W-:-:S01]  /*4330*/  FADD.FTZ R10, R54, R57 ;  /* 0x00000039360a7221 */ /* 0x000fc20000010000 */
[C---:B--2---:R-:W-:Y:S01]  /*4340*/  F2FP.SATFINITE.E4M3.F32.PACK_AB_MERGE_C R147, R26.reuse, R29, RZ ;  /* 0x0000001d1a93723e */ /* 0x044fe200048070ff */
[----:B------:R-:W-:-:S01]  /*4350*/  FADD.FTZ R26, R26, R63 ;  /* 0x0000003f1a1a7221 */ /* 0x000fc20000010000 */
[----:B------:R-:W-:-:S02]  /*4360*/  F2FP.SATFINITE.E4M3.F32.PACK_AB_MERGE_C R150, R21, R20, R24 ;  /* 0x000000141596723e */ /* 0x000fc40004807018 */
[----:B------:R-:W-:Y:S02]  /*4370*/  F2FP.SATFINITE.E4M3.F32.PACK_AB_MERGE_C R147, R28, R37, R147 ;  /* 0x000000251c93723e */ /* 0x000fe40004807093 */
        /* <DEDUP_REMOVED lines=21> */
[----:B--2---:R-:W-:-:S01]  /*44d0*/  FADD.FTZ R13, R56, R13 ;  /* 0x0000000d380d7221 */ /* 0x004fc20000010000 */
[----:B------:R-:W-:-:S03]  /*44e0*/  F2FP.SATFINITE.E4M3.F32.PACK_AB_MERGE_C R14, R56, R3, RZ ;  /* 0x00000003380e723e */ /* 0x000fc600048070ff */
[----:B------:R-:W-:Y:S01]  /*44f0*/  FADD.FTZ R10, R2, R13 ;  /* 0x0000000d020a7221 */ /* 0x000fe20000010000 */
[----:B------:R-:W-:Y:S02]  /*4500*/  F2FP.SATFINITE.E4M3.F32.PACK_AB_MERGE_C R140, R6, R5, R14 ;  /* 0x00000005068c723e */ /* 0x000fe4000480700e */
        /* <DEDUP_REMOVED lines=9> */
[----:B------:R-:W-:Y:S01]  /*45a0*/  MUFU.EX2 R34, R34 ;  /* 0x0000002200227308 */ /* 0x000fe20000000800 */
[----:B-1----:R-:W-:-:S01]  /*45b0*/  FADD.FTZ R7, R78, R7 ;  /* 0x000000074e077221 */ /* 0x002fc20000010000 */
[----:B------:R-:W-:-:S04]  /*45c0*/  F2FP.SATFINITE.E4M3.F32.PACK_AB_MERGE_C R143, R78, R33, RZ ;  /* 0x000000214e8f723e */ /* 0x000fc800048070ff */
[----:B------:R-:W-:Y:S02]  /*45d0*/  F2FP.SATFINITE.E4M3.F32.PACK_AB_MERGE_C R143, R32, R31, R143 ;  /* 0x0000001f208f723e */ /* 0x000fe4000480708f */
[----:B------:R-:W0:Y:S01]  /*45e0*/  MUFU.EX2 R39, R39 ;  /* 0x0000002700277308 */ /* 0x000e220000000800 */
[----:B--2---:R-:W-:-:S01]  /*45f0*/  FADD.FTZ R3, R62, R3 ;  /* 0x000000033e037221 */ /* 0x004fc20000010000 */
[----:B------:R-:W-:-:S04]  /*4600*/  F2FP.SATFINITE.E4M3.F32.PACK_AB_MERGE_C R61, R62, R61, RZ ;  /* 0x0000003d3e3d723e */ /* 0x000fc800048070ff */
[----:B------:R-:W-:Y:S02]  /*4610*/  F2FP.SATFINITE.E4M3.F32.PACK_AB_MERGE_C R142, R41, R2, R61 ;  /* 0x00000002298e723e */ /* 0x000fe4000480703d */
        /* <DEDUP_REMOVED lines=9> */
[----:B------:R-:W-:-:S04]  /*46b0*/  FADD.FTZ R35, R35, R10 ;  /* 0x0000000a23237221 */ /* 0x000fc80000010000 */
[----:B------:R-:W-:Y:S02]  /*46c0*/  FADD.FTZ R34, R34, R35 ;  /* 0x0000002322227221 */ /* 0x000fe40000010000 */
[----:B------:R-:W0:Y:S01]  /*46d0*/  MUFU.EX2 R71, R71 ;  /* 0x0000004700477308 */ /* 0x000e220000000800 */
[----:B-1----:R-:W-:-:S01]  /*46e0*/  FADD.FTZ R7, R53, R4 ;  /* 0x0000000435077221 */ /* 0x002fc20000010000 */
[----:B------:R-:W-:-:S06]  /*46f0*/  FADD.FTZ R39, R39, R34 ;  /* 0x0000002227277221 */ /* 0x000fcc0000010000 */
[----:B------:R-:W-:Y:S01]  /*4700*/  MUFU.EX2 R40, R40 ;  /* 0x0000002800287308 */ /* 0x000fe20000000800 */
[----:B--2---:R-:W-:-:S07]  /*4710*/  FADD.FTZ R4, R72, R7 ;  /* 0x0000000748047221 */ /* 0x004fce0000010000 */
[----:B------:R-:W1:Y:S01]  /*4720*/  MUFU.EX2 R45, R45 ;  /* 0x0000002d002d7308 */ /* 0x000e620000000800 */
[----:B0-----:R-:W-:-:S01]  /*4730*/  FADD.FTZ R4, R71, R4 ;  /* 0x0000000447047221 */ /* 0x001fc20000010000 */
[----:B------:R-:W-:-:S04]  /*4740*/  F2FP.SATFINITE.E4M3.F32.PACK_AB_MERGE_C R72, R71, R72, RZ ;  /* 0x000000484748723e */ /* 0x000fc800048070ff */
[----:B------:R-:W-:Y:S02]  /*4750*/  F2FP.SATFINITE.E4M3.F32.PACK_AB_MERGE_C R136, R53, R58, R72 ;  /* 0x0000003a3588723e */ /* 0x000fe40004807048 */
[----:B------:R-:W0:Y:S08]  /*4760*/  MUFU.EX2 R38, R38 ;  /* 0x0000002600267308 */ /* 0x000e300000000800 */
        /* <DEDUP_REMOVED lines=11> */
[----:B0-----:R-:W-:-:S01]  /*4820*/  FADD.FTZ R7, R74, R7 ;  /* 0x000000074a077221 */ /* 0x001fc20000010000 */
[----:B------:R-:W-:Y:S01]  /*4830*/  FADD.FTZ R2, R45, R2 ;  /* 0x000000022d027221 */ /* 0x000fe20000010000 */
[C---:B-1----:R-:W-:Y:S02]  /*4840*/  F2FP.SATFINITE.E4M3.F32.PACK_AB_MERGE_C R4, R3.reuse, R76, RZ ;  /* 0x0000004c0304723e */ /* 0x042fe400048070ff */
[----:B------:R-:W-:Y:S02]  /*4850*/  FADD.FTZ R76, R76, R7 ;  /* 0x000000074c4c7221 */ /* 0x000fe40000010000 */
[----:B------:R-:W-:Y:S02]  /*4860*/  F2FP.SATFINITE.E4M3.F32.PACK_AB_MERGE_C R138, R74, R73, R4 ;  /* 0x000000494a8a723e */ /* 0x000fe40004807004 */
        /* <DEDUP_REMOVED lines=31> */
.L_x_10608:
[----:B------:R-:W-:-:S04]  /*4a60*/  UISETP.NE.AND UP1, UPT, UR21, 0x1, UPT ;  /* 0x000000011500788c */ /* 0x000fc8000bf25270 */
[----:B------:R-:W-:-:S04]  /*4a70*/  USEL UR49, URZ, 0x1, UP1 ;  /* 0x000000013f317887 */ /* 0x000fc80008800000 */
[----:B------:R-:W-:Y:S01]  /*4a80*/  ULOP3.LUT UR49, UR20, UR49, URZ, 0x3c, !UPT ;  /* 0x0000003114317292 */ /* 0x000fe2000f8e3c3f */
[----:B------:R-:W-:Y:S11]  /*4a90*/  @!P1 BRA `(.L_x_10599) ;  /* 0x0000000000049947 */ /* 0x000ff60003800000 */
[----:B------:R-:W-:Y:S01]  /*4aa0*/  BPT.TRAP 0x1 ;  /* 0x000000040000795c */ /* 0x000fe20000300000 */
.L_x_10599:
        /* <DEDUP_REMOVED lines=9> */
.L_x_10600:
[----:B-1----:R-:W-:Y:S05]  /*4b40*/  @P3 BRA `(.L_x_10601) ;  /* 0x0000000000083947 */ /* 0x002fea0003800000 */
[----:B------:R-:W1:Y:S02]  /*4b50*/  SYNCS.PHASECHK.TRANS64.TRYWAIT P3, [UR22+0x19c30], R6 ;  /* 0x019c3006ff0075a7 */ /* 0x000e640008060156 */
[----:B-1----:R-:W-:Y:S05]  /*4b60*/  @!P3 BRA `(.L_x_10602) ;  /* 0x000000f00030b947 */ /* 0x002fea0003800000 */
.L_x_10601:
        /* <DEDUP_REMOVED lines=17> */
.L_x_10603:
[----:B------:R-:W-:Y:S01]  /*4c80*/  ULEA UR11, UR21, UR47, 0x3 ;  /* 0x0000002f150b7291 */ /* 0x000fe2000f8e183f */
[----:B01----:R-:W-:-:S05]  /*4c90*/  IMAD.U32 R6, RZ, RZ, UR20 ;  /* 0x00000014ff067e24 */ /* 0x003fca000f8e00ff */
[----:B------:R-:W-:-:S04]  /*4ca0*/  SHF.L.U32 R6, R6, 0x1f, RZ ;  /* 0x0000001f06067819 */ /* 0x000fc800000006ff */
[----:B------:R0:W1:Y:S01]  /*4cb0*/  SYNCS.PHASECHK.TRANS64.TRYWAIT P3, [UR11+0x19c50], R6 ;  /* 0x019c5006ff0075a7 */ /* 0x000062000806014b */
[----:B------:R-:W-:Y:S05]  /*4cc0*/  @!P1 BRA `(.L_x_10604) ;  /* 0x0000000000049947 */ /* 0x000fea0003800000 */
[----:B------:R-:W-:Y:S01]  /*4cd0*/  BPT.TRAP 0x1 ;  /* 0x000000040000795c */ /* 0x000fe20000300000 */
.L_x_10604:
[----:B-1----:R-:W-:Y:S05]  /*4ce0*/  @P3 BRA `(.L_x_10605) ;  /* 0x0000000000083947 */ /* 0x002fea0003800000 */
[----:B------:R-:W1:Y:S02]  /*4cf0*/  SYNCS.PHASECHK.TRANS64.TRYWAIT P3, [UR11+0x19c50], R6 ;  /* 0x019c5006ff0075a7 */ /* 0x000e64000806014b */
[----:B-1----:R-:W-:Y:S05]  /*4d00*/  @!P3 BRA `(.L_x_10606) ;  /* 0x000000ec00e0b947 */ /* 0x002fea0003800000 */
.L_x_10605:
        /* <DEDUP_REMOVED lines=10> */
[C---:B01----:R-:W-:Y:S01]  /*4db0*/  FMUL.FTZ R6, R0.reuse, R24 ;  /* 0x0000001800067220 */ /* 0x043fe20000410000 */
[C---:B------:R-:W-:Y:S01]  /*4dc0*/  FMUL.FTZ R24, R0.reuse, R36 ;  /* 0x0000002400187220 */ /* 0x040fe20000410000 */
[----:B------:R-:W-:Y:S01]  /*4dd0*/  ULOP3.LUT UR6, UR6, 0x10000, URZ, 0xfc, !UPT ;  /* 0x0001000006067892 */ /* 0x000fe2000f8efc3f */
[C---:B------:R-:W-:Y:S01]  /*4de0*/  FMUL.FTZ R36, R0.reuse, R48 ;  /* 0x0000003000247220 */ /* 0x040fe20000410000 */
[C---:B------:R-:W-:Y:S01]  /*4df0*/  FMUL.FTZ R11, R0.reuse, R29 ;  /* 0x0000001d000b7220 */ /* 0x040fe20000410000 */
[C---:B------:R-:W-:Y:S01]  /*4e00*/  FMUL.FTZ R29, R0.reuse, R41 ;  /* 0x00000029001d7220 */ /* 0x040fe20000410000 */
[----:B------:R-:W-:Y:S01]  /*4e10*/  UIMAD UR10, UR21, 0x300, UR6 ;  /* 0x00000300150a78a4 */ /* 0x000fe2000f8e0206 */
[----:B------:R-:W-:Y:S01]  /*4e20*/  FMUL.FTZ R41, R0, R53 ;  /* 0x0000003500297220 */ /* 0x000fe20000410000 */
[----:B------:R-:W-:-:S02]  /*4e30*/  IMAD.U32 R53, RZ, RZ, UR52 ;  /* 0x00000034ff357e24 */ /* 0x000fc4000f8e00ff */
[C---:B------:R-:W-:Y:S01]  /*4e40*/  FMUL.FTZ R7, R0.reuse, R26 ;  /* 0x0000001a00077220 */ /* 0x040fe20000410000 */
[C---:B------:R-:W-:Y:S01]  /*4e50*/  FMUL.FTZ R26, R0.reuse, R38 ;  /* 0x00000026001a7220 */ /* 0x040fe20000410000 */
[C---:B------:R-:W-:Y:S01]  /*4e60*/  FMUL.FTZ R8, R0.reuse, R25 ;  /* 0x0000001900087220 */ /* 0x040fe20000410000 */
[C---:B------:R-:W-:Y:S01]  /*4e70*/  FMUL.FTZ R38, R0.reuse, R50 ;  /* 0x0000003200267220 */ /* 0x040fe20000410000 */
[----:B------:R-:W-:Y:S01]  /*4e80*/  UMOV UR6, UR10 ;  /* 0x0000000a00067c82 */ /* 0x000fe20008000000 */
[----:B------:R-:W0:Y:S01]  /*4e90*/  MUFU.TANH R6, R6 ;  /* 0x0000000600067308 */ /* 0x000e220000002400 */
[----:B------:R-:W-:Y:S01]  /*4ea0*/  QGMMA.64x96x32.F32.E4M3.E4M3 R88, R148, gdesc[UR4], R88, gsb0 ;  /* 0x0160000494587df3 */ /* 0x000fe20008000858 */
[----:B------:R-:W-:Y:S01]  /*4eb0*/  UIADD3 UR6, UR10, 0x2, URZ ;  /* 0x000000020a067890 */ /* 0x000fe2000fffe03f */
[C---:B------:R-:W-:Y:S01]  /*4ec0*/  FMUL.FTZ R10, R0.reuse, R28 ;  /* 0x0000001c000a7220 */ /* 0x040fe20000410000 */
[----:B------:R-:W-:Y:S01]  /*4ed0*/  UMOV UR7, 0x40000040 ;  /* 0x4000004000077882 */ /* 0x000fe20000000000 */
        /* <DEDUP_REMOVED lines=56> */
[----:B------:R-:W-:Y:S01]  /*5260*/  QGMMA.64x96x32.F32.E4M3.E4M3 R88, R144, gdesc[UR4], R88, gsb0 ;  /* 0x0160000490587df3 */ /* 0x000fe20008000858 */
[----:B------:R-:W-:Y:S01]  /*5270*/  UIADD3 UR6, UR10, 0x4, URZ ;  /* 0x000000040a067890 */ /* 0x000fe2000fffe03f */
[----:B------:R-:W-:-:S05]  /*5280*/  UMOV UR7, 0x40000040 ;  /* 0x4000004000077882 */ /* 0x000fca0000000000 */
        /* <DEDUP_REMOVED lines=17> */
[----:B------:R-:W-:Y:S01]  /*53a0*/  QGMMA.64x96x32.F32.E4M3.E4M3 R88, R140, gdesc[UR4], R88, gsb0 ;  /* 0x016000048c587df3 */ /* 0x000fe20008000858 */
        /* <DEDUP_REMOVED lines=19> */
[----:B------:R-:W-:Y:S02]  /*54e0*/  @UP0 ULDC UR6, c[0x0][0x44c] ;  /* 0x0001130000060ab9 */ /* 0x000fe40000000800 */
[----:B------:R-:W-:Y:S01]  /*54f0*/  @P2 IMAD.HI.U32 R45, R47, UR6, RZ ;  /* 0x000000062f2d2c27 */ /* 0x000fe2000f8e00ff */
[----:B------:R-:W-:-:S03]  /*5500*/  @UP0 ULDC UR6, c[0x0][0x450] ;  /* 0x0001140000060ab9 */ /* 0x000fc60000000800 */
[----:B------:R-:W-:Y:S01]  /*5510*/  MUFU.TANH R42, R42 ;  /* 0x0000002a002a7308 */ /* 0x000fe20000002400 */
[----:B------:R-:W-:Y:S01]  /*5520*/  @P2 SHF.R.U32.HI R47, RZ, UR6, R45 ;  /* 0x00000006ff2f2c19 */ /* 0x000fe2000801162d */
[----:B------:R-:W-:Y:S01]  /*5530*/  UMOV UR6, 0xffffff80 ;  /* 0xffffff8000067882 */ /* 0x000fe20000000000 */
[----:B------:R-:W-:Y:S01]  /*5540*/  FMUL.FTZ R45, R0, R58 ;  /* 0x0000003a002d7220 */ /* 0x000fe20000410000 */
[----:B------:R-:W-:Y:S02]  /*5550*/  UIMAD UR6, UR18, UR6, 0x1 ;  /* 0x00000001120674a4 */ /* 0x000fe4000f8e0206 */
[----:B------:R-:W0:Y:S02]  /*5560*/  SHFL.IDX PT, R48, R47, RZ, 0x1c1f ;  /* 0x001c1fff2f307589 */ /* 0x000e2400000e0000 */
[----:B------:R-:W-:Y:S02]  /*5570*/  MUFU.TANH R43, R43 ;  /* 0x0000002b002b7308 */ /* 0x000fe40000002400 */
[----:B------:R-:W-:Y:S01]  /*5580*/  IADD3 R50, R53, UR6, -R16 ;  /* 0x0000000635327c10 */ /* 0x000fe2000fffe810 */
[----:B------:R-:W1:Y:S04]  /*5590*/  SHFL.IDX PT, R47, R47, 0x1, 0x1c1f ;  /* 0x003c1f002f2f7f89 */ /* 0x000e6800000e0000 */
[----:B------:R-:W-:Y:S01]  /*55a0*/  VIADD R50, R50, -UR53 ;  /* 0x8000003532327c36 */ /* 0x000fe20008000000 */
[----:B------:R-:W-:Y:S08]  /*55b0*/  MUFU.TANH R45, R45 ;  /* 0x0000002d002d7308 */ /* 0x000ff00000002400 */
[----:B------:R-:W-:Y:S01]  /*55c0*/  MUFU.TANH R49, R49 ;  /* 0x0000003100317308 */ /* 0x000fe20000002400 */
[----:B0-----:R-:W-:-:S07]  /*55d0*/  IMAD.IADD R53, R50, 0x1, R48 ;  /* 0x0000000132357824 */ /* 0x001fce00078e0230 */
[----:B------:R-:W0:Y:S01]  /*55e0*/  MUFU.TANH R48, R64 ;  /* 0x0000004000307308 */ /* 0x000e220000002400 */
[C---:B------:R-:W-:Y:S01]  /*55f0*/  ISETP.GT.AND P3, PT, R53.reuse, RZ, PT ;  /* 0x000000ff3500720c */ /* 0x040fe20003f64270 */
[----:B-1----:R-:W-:Y:S01]  /*5600*/  IMAD.IADD R47, R50, 0x1, R47 ;  /* 0x00000001322f7824 */ /* 0x002fe200078e022f */
[----:B------:R-:W-:Y:S02]  /*5610*/  ISETP.GT.AND P4, PT, R53, 0x1, PT ;  /* 0x000000013500780c */ /* 0x000fe40003f84270 */
[----:B------:R-:W-:-:S03]  /*5620*/  FSEL R6, R6, -INF , P3 ;  /* 0xff80000006067808 */ /* 0x000fc60001800000 */
[----:B------:R-:W-:Y:S01]  /*5630*/  MUFU.TANH R59, R59 ;  /* 0x0000003b003b7308 */ /* 0x000fe20000002400 */
[C---:B------:R-:W-:Y:S02]  /*5640*/  ISETP.GT.AND P3, PT, R53.reuse, 0x8, PT ;  /* 0x000000083500780c */ /* 0x040fe40003f64270 */
[----:B------:R-:W-:Y:S02]  /*5650*/  FSEL R8, R8, -INF , P4 ;  /* 0xff80000008087808 */ /* 0x000fe40002000000 */
[----:B------:R-:W-:Y:S02]  /*5660*/  FMNMX.FTZ R55, R6, R5, !PT ;  /* 0x0000000506377209 */ /* 0x000fe40007810000 */
[----:B------:R-:W-:Y:S01]  /*5670*/  ISETP.GT.AND P4, PT, R53, 0x9, PT ;  /* 0x000000093500780c */ /* 0x000fe20003f84270 */
[----:B------:R-:W-:Y:S01]  /*5680*/  MUFU.TANH R61, R61 ;  /* 0x0000003d003d7308 */ /* 0x000fe20000002400 */
[----:B--2---:R-:W-:Y:S02]  /*5690*/  FSEL R10, R10, -INF , P3 ;  /* 0xff8000000a0a7808 */ /* 0x004fe40001800000 */
        /* <DEDUP_REMOVED lines=8> */
[----:B------:R-:W-:Y:S01]  /*5720*/  MUFU.TANH R67, R67 ;  /* 0x0000004300437308 */ /* 0x000fe20000002400 */
[----:B------:R-:W-:-:S02]  /*5730*/  ISETP.GT.AND P3, PT, R53, 0x18, PT ;  /* 0x000000183500780c */ /* 0x000fc40003f64270 */
[----:B-----5:R-:W-:Y:S02]  /*5740*/  FSEL R15, R15, -INF , P4 ;  /* 0xff8000000f0f7808 */ /* 0x020fe40002000000 */
[----:B------:R-:W-:Y:S02]  /*5750*/  FMNMX.FTZ R55, R14, R55, !PT ;  /* 0x000000370e377209 */ /* 0x000fe40007810000 */
[----:B------:R-:W-:Y:S01]  /*5760*/  ISETP.GT.AND P4, PT, R53, 0x19, PT ;  /* 0x000000193500780c */ /* 0x000fe20003f84270 */
[----:B------:R-:W-:Y:S01]  /*5770*/  MUFU.TANH R70, R70 ;  /* 0x0000004600467308 */ /* 0x000fe20000002400 */
        /* <DEDUP_REMOVED lines=15> */
[----:B------:R-:W-:Y:S01]  /*5870*/  FSEL R33, R33, -INF , P4 ;  /* 0xff80000021217808 */ /* 0x000fe20002000000 */
[----:B------:R-:W-:Y:S02]  /*5880*/  WARPGROUP.DEPBAR.LE gsb0, 0x0 ;  /* 0x00008000000079c5 */ /* 0x000fe40000010000 */
        /* <DEDUP_REMOVED lines=25> */
[C---:B------:R-:W-:Y:S02]  /*5a20*/  ISETP.GT.AND P5, PT, R53.reuse, 0x51, PT ;  /* 0x000000513500780c */ /* 0x040fe40003fa4270 */
[----:B0-----:R-:W-:Y:S02]  /*5a30*/  FSEL R48, R48, -INF , P4 ;  /* 0xff80000030307808 */ /* 0x001fe40002000000 */
[----:B------:R-:W-:Y:S02]  /*5a40*/  FMNMX.FTZ R55, R52, R55, !PT ;  /* 0x0000003734377209 */ /* 0x000fe40007810000 */
[----:B------:R-:W-:-:S02]  /*5a50*/  ISETP.GT.AND P6, PT, R53, 0x58, PT ;  /* 0x000000583500780c */ /* 0x000fc40003fc4270 */
[----:B------:R-:W-:Y:S02]  /*5a60*/  FSEL R54, R54, -INF , P5 ;  /* 0xff80000036367808 */ /* 0x000fe40002800000 */
[----:B------:R-:W-:Y:S02]  /*5a70*/  FMNMX.FTZ R55, R48, R55, !PT ;  /* 0x0000003730377209 */ /* 0x000fe40007810000 */
[C---:B------:R-:W-:Y:S02]  /*5a80*/  ISETP.GT.AND P3, PT, R53.reuse, 0x59, PT ;  /* 0x000000593500780c */ /* 0x040fe40003f64270 */
[----:B------:R-:W-:Y:S02]  /*5a90*/  FSEL R68, R68, -INF , P6 ;  /* 0xff80000044447808 */ /* 0x000fe40003000000 */
[----:B------:R-:W-:Y:S02]  /*5aa0*/  FMNMX.FTZ R55, R54, R55, !PT ;  /* 0x0000003736377209 */ /* 0x000fe40007810000 */
[----:B------:R-:W-:-:S02]  /*5ab0*/  ISETP.GT.AND P4, PT, R53, 0x60, PT ;  /* 0x000000603500780c */ /* 0x000fc40003f84270 */
[----:B------:R-:W-:Y:S02]  /*5ac0*/  FSEL R69, R69, -INF , P3 ;  /* 0xff80000045457808 */ /* 0x000fe40001800000 */
[----:B------:R-:W-:Y:S02]  /*5ad0*/  FMNMX.FTZ R55, R68, R55, !PT ;  /* 0x0000003744377209 */ /* 0x000fe40007810000 */
[C---:B------:R-:W-:Y:S02]  /*5ae0*/  ISETP.GT.AND P5, PT, R53.reuse, 0x61, PT ;  /* 0x000000613500780c */ /* 0x040fe40003fa4270 */
[C---:B------:R-:W-:Y:S02]  /*5af0*/  ISETP.GT.AND P6, PT, R53.reuse, 0x68, PT ;  /* 0x000000683500780c */ /* 0x040fe40003fc4270 */
[----:B------:R-:W-:Y:S02]  /*5b00*/  ISETP.GT.AND P3, PT, R53, 0x69, PT ;  /* 0x000000693500780c */ /* 0x000fe40003f64270 */
[----:B------:R-:W-:-:S02]  /*5b10*/  FSEL R72, R72, -INF , P4 ;  /* 0xff80000048487808 */ /* 0x000fc40002000000 */
[----:B------:R-:W-:Y:S02]  /*5b20*/  FMNMX.FTZ R55, R69, R55, !PT ;  /* 0x0000003745377209 */ /* 0x000fe40007810000 */
[----:B------:R-:W-:Y:S02]  /*5b30*/  FSEL R73, R73, -INF , P5 ;  /* 0xff80000049497808 */ /* 0x000fe40002800000 */
[----:B------:R-:W-:Y:S02]  /*5b40*/  FSEL R76, R76, -INF , P6 ;  /* 0xff8000004c4c7808 */ /* 0x000fe40003000000 */
[----:B------:R-:W-:Y:S02]  /*5b50*/  FSEL R77, R77, -INF , P3 ;  /* 0xff8000004d4d7808 */ /* 0x000fe40001800000 */
[C---:B------:R-:W-:Y:S02]  /*5b60*/  ISETP.GT.AND P4, PT, R53.reuse, 0x70, PT ;  /* 0x000000703500780c */ /* 0x040fe40003f84270 */
[----:B------:R-:W-:-:S02]  /*5b70*/  ISETP.GT.AND P5, PT, R53, 0x71, PT ;  /* 0x000000713500780c */ /* 0x000fc40003fa4270 */
[C---:B------:R-:W-:Y:S02]  /*5b80*/  ISETP.GT.AND P6, PT, R53.reuse, 0x78, PT ;  /* 0x000000783500780c */ /* 0x040fe40003fc4270 */
[----:B------:R-:W-:Y:S01]  /*5b90*/  ISETP.GT.AND P3, PT, R53, 0x79, PT ;  /* 0x000000793500780c */ /* 0x000fe20003f64270 */
[----:B------:R-:W-:Y:S01]  /*5ba0*/  FMUL.FTZ R53, R0, R85 ;  /* 0x0000005500357220 */ /* 0x000fe20000410000 */
[----:B------:R-:W-:Y:S02]  /*5bb0*/  FMNMX.FTZ R56, R72, R55, !PT ;  /* 0x0000003748387209 */ /* 0x000fe40007810000 */
[----:B------:R-:W-:Y:S02]  /*5bc0*/  FSEL R80, R80, -INF , P4 ;  /* 0xff80000050507808 */ /* 0x000fe40002000000 */
[----:B------:R-:W-:Y:S01]  /*5bd0*/  FMNMX.FTZ R55, R73, R56, !PT ;  /* 0x0000003849377209 */ /* 0x000fe20007810000 */
[----:B------:R-:W0:Y:S01]  /*5be0*/  MUFU.TANH R53, R53 ;  /* 0x0000003500357308 */ /* 0x000e220000002400 */
[----:B------:R-:W-:-:S02]  /*5bf0*/  FSEL R81, R81, -INF , P5 ;  /* 0xff80000051517808 */ /* 0x000fc40002800000 */
[----:B------:R-:W-:Y:S02]  /*5c00*/  FMNMX.FTZ R55, R76, R55, !PT ;  /* 0x000000374c377209 */ /* 0x000fe40007810000 */
[----:B------:R-:W-:Y:S02]  /*5c10*/  FSEL R84, R84, -INF , P6 ;  /* 0xff80000054547808 */ /* 0x000fe40003000000 */
[----:B------:R-:W-:Y:S02]  /*5c20*/  FMNMX.FTZ R56, R77, R55, !PT ;  /* 0x000000374d387209 */ /* 0x000fe40007810000 */
[----:B------:R1:W-:Y:S01]  /*5c30*/  MUFU.TANH R55, R62 ;  /* 0x0000003e00377308 */ /* 0x0003e20000002400 */
[C---:B------:R-:W-:Y:S02]  /*5c40*/  ISETP.GT.AND P5, PT, R47.reuse, RZ, PT ;  /* 0x000000ff2f00720c */ /* 0x040fe40003fa4270 */
[----:B------:R-:W-:Y:S02]  /*5c50*/  FMNMX.FTZ R56, R80, R56, !PT ;  /* 0x0000003850387209 */ /* 0x000fe40007810000 */
[----:B------:R-:W-:-:S02]  /*5c60*/  ISETP.GT.AND P4, PT, R47, 0x1, PT ;  /* 0x000000012f00780c */ /* 0x000fc40003f84270 */
[----:B------:R-:W-:Y:S02]  /*5c70*/  FMNMX.FTZ R57, R81, R56, !PT ;  /* 0x0000003851397209 */ /* 0x000fe40007810000 */
[----:B0-----:R-:W-:Y:S01]  /*5c80*/  FSEL R53, R53, -INF , P3 ;  /* 0xff80000035357808 */ /* 0x001fe20001800000 */
[----:B-1----:R-:W-:Y:S01]  /*5c90*/  FMUL.FTZ R62, R0, R71 ;  /* 0x00000047003e7220 */ /* 0x002fe20000410000 */
[----:B------:R-:W-:Y:S01]  /*5ca0*/  FMNMX.FTZ R60, R84, R57, !PT ;  /* 0x00000039543c7209 */ /* 0x000fe20007810000 */
[----:B------:R-:W-:Y:S01]  /*5cb0*/  IMAD.U32 R71, RZ, RZ, UR19 ;  /* 0x00000013ff477e24 */ /* 0x000fe2000f8e00ff */
[----:B------:R-:W-:Y:S01]  /*5cc0*/  ISETP.GT.AND P6, PT, R47, 0x8, PT ;  /* 0x000000082f00780c */ /* 0x000fe20003fc4270 */
[C---:B------:R-:W-:Y:S01]  /*5cd0*/  FMUL.FTZ R57, R0.reuse, R66 ;  /* 0x0000004200397220 */ /* 0x040fe20000410000 */
[----:B------:R-:W-:Y:S01]  /*5ce0*/  FMNMX.FTZ R60, R53, R60, !PT ;  /* 0x0000003c353c7209 */ /* 0x000fe20007810000 */
[----:B------:R0:W1:Y:S01]  /*5cf0*/  MUFU.TANH R56, R63 ;  /* 0x0000003f00387308 */ /* 0x0000620000002400 */
[----:B------:R-:W-:Y:S01]  /*5d00*/  FSEL R9, R9, -INF , P4 ;  /* 0xff80000009097808 */ /* 0x000fe20002000000 */
[----:B------:R-:W-:Y:S01]  /*5d10*/  FMUL.FTZ R66, R0, R79 ;  /* 0x0000004f00427220 */ /* 0x000fe20000410000 */
[----:B------:R-:W-:Y:S01]  /*5d20*/  FSEL R12, R12, -INF , P6 ;  /* 0xff8000000c0c7808 */ /* 0x000fe20003000000 */
[----:B------:R-:W2:Y:S01]  /*5d30*/  SHFL.BFLY PT, R58, R60, 0x2, 0x1f ;  /* 0x0c401f003c3a7f89 */ /* 0x000ea200000e0000 */
[----:B------:R-:W-:-:S02]  /*5d40*/  ISETP.GT.AND P4, PT, R47, 0x10, PT ;  /* 0x000000102f00780c */ /* 0x000fc40003f84270 */
[----:B------:R-:W-:Y:S01]  /*5d50*/  ISETP.GT.AND P6, PT, R47, 0x11, PT ;  /* 0x000000112f00780c */ /* 0x000fe20003fc4270 */
[----:B------:R-:W3:Y:S01]  /*5d60*/  MUFU.TANH R57, R57 ;  /* 0x0000003900397308 */ /* 0x000ee20000002400 */
[----:B------:R-:W-:Y:S01]  /*5d70*/  FSEL R20, R20, -INF , P4 ;  /* 0xff80000014147808 */ /* 0x000fe20002000000 */
[C---:B0-----:R-:W-:Y:S01]  /*5d80*/  FMUL.FTZ R63, R0.reuse, R74 ;  /* 0x0000004a003f7220 */ /* 0x041fe20000410000 */
[----:B------:R-:W-:Y:S01]  /*5d90*/  FSEL R21, R21, -INF , P6 ;  /* 0xff80000015157808 */ /* 0x000fe20003000000 */
[----:B------:R-:W-:Y:S01]  /*5da0*/  FMUL.FTZ R74, R0, R87 ;  /* 0x00000057004a7220 */ /* 0x000fe20000410000 */
[C---:B------:R-:W-:Y:S02]  /*5db0*/  ISETP.GT.AND P4, PT, R47.reuse, 0x19, PT ;  /* 0x000000192f00780c */ /* 0x040fe40003f84270 */
[----:B------:R-:W-:Y:S01]  /*5dc0*/  ISETP.GT.AND P6, PT, R47, 0x20, PT ;  /* 0x000000202f00780c */ /* 0x000fe20003fc4270 */
[----:B------:R-:W0:Y:S01]  /*5dd0*/  MUFU.TANH R62, R62 ;  /* 0x0000003e003e7308 */ /* 0x000e220000002400 */
[----:B------:R-:W-:-:S02]  /*5de0*/  FSEL R27, R27, -INF , P4 ;  /* 0xff8000001b1b7808 */ /* 0x000fc40002000000 */
[----:B------:R-:W-:Y:S02]  /*5df0*/  FSEL R30, R30, -INF , P6 ;  /* 0xff8000001e1e7808 */ /* 0x000fe40003000000 */
[C---:B------:R-:W-:Y:S02]  /*5e00*/  ISETP.GT.AND P4, PT, R47.reuse, 0x28, PT ;  /* 0x000000282f00780c */ /* 0x040fe40003f84270 */
[----:B------:R-:W-:Y:S01]  /*5e10*/  ISETP.GT.AND P6, PT, R47, 0x29, PT ;  /* 0x000000292f00780c */ /* 0x000fe20003fc4270 */
[----:B------:R-:W-:Y:S01]  /*5e20*/  MUFU.TANH R63, R63 ;  /* 0x0000003f003f7308 */ /* 0x000fe20000002400 */
[----:B------:R-:W-:Y:S02]  /*5e30*/  FSEL R34, R34, -INF , P4 ;  /* 0xff80000022227808 */ /* 0x000fe40002000000 */
[----:B------:R-:W-:Y:S02]  /*5e40*/  FSEL R35, R35, -INF , P6 ;  /* 0xff80000023237808 */ /* 0x000fe40003000000 */
[----:B--2---:R-:W-:Y:S01]  /*5e50*/  FMNMX.FTZ R60, R60, R58, !PT ;  /* 0x0000003a3c3c7209 */ /* 0x004fe20007810000 */
[----:B------:R-:W-:Y:S01]  /*5e60*/  FMUL.FTZ R58, R0, R75 ;  /* 0x0000004b003a7220 */ /* 0x000fe20000410000 */
[C---:B------:R-:W-:Y:S01]  /*5e70*/  ISETP.GT.AND P4, PT, R47.reuse, 0x31, PT ;  /* 0x000000312f00780c */ /* 0x040fe20003f84270 */
[----:B------:R-:W-:Y:S01]  /*5e80*/  MUFU.TANH R66, R66 ;  /* 0x0000004200427308 */ /* 0x000fe20000002400 */
[----:B------:R-:W-:Y:S01]  /*5e90*/  ISETP.GT.AND P6, PT, R47, 0x38, PT ;  /* 0x000000382f00780c */ /* 0x000fe20003fc4270 */
[----:B------:R-:W2:Y:S01]  /*5ea0*/  SHFL.BFLY PT, R64, R60, 0x1, 0x1f ;  /* 0x0c201f003c407f89 */ /* 0x000ea200000e0000 */
[----:B------:R-:W-:-:S02]  /*5eb0*/  FSEL R39, R39, -INF , P4 ;  /* 0xff80000027277808 */ /* 0x000fc40002000000 */
[----:B------:R-:W-:Y:S02]  /*5ec0*/  FSEL R42, R42, -INF , P6 ;  /* 0xff8000002a2a7808 */ /* 0x000fe40003000000 */
[C---:B------:R-:W-:Y:S01]  /*5ed0*/  ISETP.GT.AND P4, PT, R47.reuse, 0x40, PT ;  /* 0x000000402f00780c */ /* 0x040fe20003f84270 */
[----:B------:R-:W4:Y:S01]  /*5ee0*/  MUFU.TANH R58, R58 ;  /* 0x0000003a003a7308 */ /* 0x000f220000002400 */
[----:B------:R-:W-:Y:S02]  /*5ef0*/  ISETP.GT.AND P6, PT, R47, 0x41, PT ;  /* 0x000000412f00780c */ /* 0x000fe40003fc4270 */
[----:B------:R-:W-:Y:S02]  /*5f00*/  FSEL R45, R45, -INF , P4 ;  /* 0xff8000002d2d7808 */ /* 0x000fe40002000000 */
[----:B------:R-:W-:Y:S02]  /*5f10*/  FSEL R49, R49, -INF , P6 ;  /* 0xff80000031317808 */ /* 0x000fe40003000000 */
[C---:B------:R-:W-:Y:S01]  /*5f20*/  ISETP.GT.AND P4, PT, R47.reuse, 0x49, PT ;  /* 0x000000492f00780c */ /* 0x040fe20003f84270 */
[----:B------:R-:W5:Y:S01]  /*5f30*/  MUFU.TANH R74, R74 ;  /* 0x0000004a004a7308 */ /* 0x000f620000002400 */
[----:B------:R-:W-:-:S02]  /*5f40*/  ISETP.GT.AND P6, PT, R47, 0x50, PT ;  /* 0x000000502f00780c */ /* 0x000fc40003fc4270 */
[----:B-1----:R-:W-:Y:S02]  /*5f50*/  FSEL R56, R56, -INF , P4 ;  /* 0xff80000038387808 */ /* 0x002fe40002000000 */
[----:B---3--:R-:W-:Y:S02]  /*5f60*/  FSEL R57, R57, -INF , P6 ;  /* 0xff80000039397808 */ /* 0x008fe40003000000 */
[C---:B------:R-:W-:Y:S02]  /*5f70*/  ISETP.GT.AND P4, PT, R47.reuse, 0x58, PT ;  /* 0x000000582f00780c */ /* 0x040fe40003f84270 */
[----:B------:R-:W-:Y:S02]  /*5f80*/  ISETP.GT.AND P6, PT, R47, 0x59, PT ;  /* 0x000000592f00780c */ /* 0x000fe40003fc4270 */
[----:B--2---:R-:W-:Y:S01]  /*5f90*/  FMNMX.FTZ R60, R60, R64, !PT ;  /* 0x000000403c3c7209 */ /* 0x004fe20007810000 */
[----:B------:R-:W-:Y:S01]  /*5fa0*/  FMUL.FTZ R64, R0, R86 ;  /* 0x0000005600407220 */ /* 0x000fe20000410000 */
[----:B------:R-:W-:-:S02]  /*5fb0*/  FSEL R61, R61, -INF , P4 ;  /* 0xff8000003d3d7808 */ /* 0x000fc40002000000 */
[C---:B------:R-:W-:Y:S01]  /*5fc0*/  FSETP.NEU.FTZ.AND P3, PT, R60.reuse, -INF , PT ;  /* 0xff8000003c00780b */ /* 0x040fe20003f7d000 */
[----:B------:R-:W-:-:S01]  /*5fd0*/  FFMA.FTZ R71, R60, R71, -8 ;  /* 0xc10000003c477423 */ /* 0x000fc20000010047 */
[----:B0-----:R-:W-:Y:S01]  /*5fe0*/  FSEL R62, R62, -INF , P6 ;  /* 0xff8000003e3e7808 */ /* 0x001fe20003000000 */
[----:B------:R-:W0:Y:S01]  /*5ff0*/  MUFU.TANH R64, R64 ;  /* 0x0000004000407308 */ /* 0x000e220000002400 */
[----:B------:R-:W-:Y:S02]  /*6000*/  ISETP.GT.AND P4, PT, R47, 0x61, PT ;  /* 0x000000612f00780c */ /* 0x000fe40003f84270 */
[----:B------:R-:W-:Y:S02]  /*6010*/  FSEL R71, R71, RZ, P3 ;  /* 0x000000ff47477208 */ /* 0x000fe40001800000 */
[----:B------:R-:W-:Y:S02]  /*6020*/  ISETP.GT.AND P6, PT, R47, 0x68, PT ;  /* 0x000000682f00780c */ /* 0x000fe40003fc4270 */
[----:B----4-:R-:W-:Y:S01]  /*6030*/  FSEL R58, R58, -INF , P4 ;  /* 0xff8000003a3a7808 */ /* 0x010fe20002000000 */
[----:B------:R-:W-:-:S01]  /*6040*/  FFMA.FTZ R75, R10, UR19, -R71 ;  /* 0x000000130a4b7c23 */ /* 0x000fc20008010847 */
[----:B------:R-:W-:Y:S01]  /*6050*/  FSEL R10, R7, -INF , P5 ;  /* 0xff800000070a7808 */ /* 0x000fe20002800000 */
[----:B------:R-:W-:-:S01]  /*6060*/  FFMA.FTZ R6, R6, UR19, -R71 ;  /* 0x0000001306067c23 */ /* 0x000fc20008010847 */
[----:B------:R-:W-:Y:S01]  /*6070*/  ISETP.GT.AND P5, PT, R47, 0x9, PT ;  /* 0x000000092f00780c */ /* 0x000fe20003fa4270 */
[----:B------:R1:W-:Y:S01]  /*6080*/  MUFU.EX2 R7, R75 ;  /* 0x0000004b00077308 */ /* 0x0003e20000000800 */
        /* <DEDUP_REMOVED lines=51> */
[C---:B------:R-:W-:Y:S01]  /*63c0*/  ISETP.GT.AND P4, PT, R47.reuse, 0x70, PT ;  /* 0x000000702f00780c */ /* 0x040fe20003f84270 */
[----:B------:R-:W-:Y:S01]  /*63d0*/  MUFU.EX2 R8, R8 ;  /* 0x0000000800087308 */ /* 0x000fe20000000800 */
[----:B------:R-:W-:Y:S02]  /*63e0*/  FMNMX.FTZ R50, R42, R50, !PT ;  /* 0x000000322a327209 */ /* 0x000fe40007810000 */
[----:B------:R-:W-:Y:S02]  /*63f0*/  ISETP.GT.AND P6, PT, R47, 0x71, PT ;  /* 0x000000712f00780c */ /* 0x000fe40003fc4270 */
[----:B------:R-:W-:-:S02]  /*6400*/  FMNMX.FTZ R50, R43, R50, !PT ;  /* 0x000000322b327209 */ /* 0x000fc40007810000 */
[----:B------:R-:W-:Y:S01]  /*6410*/  FSEL R67, R67, -INF , P4 ;  /* 0xff80000043437808 */ /* 0x000fe20002000000 */
[----:B------:R-:W-:Y:S01]  /*6420*/  MUFU.EX2 R11, R11 ;  /* 0x0000000b000b7308 */ /* 0x000fe20000000800 */
[----:B------:R-:W-:Y:S02]  /*6430*/  FMNMX.FTZ R50, R45, R50, !PT ;  /* 0x000000322d327209 */ /* 0x000fe40007810000 */
[----:B------:R-:W-:Y:S02]  /*6440*/  FSEL R70, R70, -INF , P6 ;  /* 0xff80000046467808 */ /* 0x000fe40003000000 */
[----:B------:R-:W-:Y:S02]  /*6450*/  FMNMX.FTZ R50, R49, R50, !PT ;  /* 0x0000003231327209 */ /* 0x000fe40007810000 */
[----:B------:R-:W-:Y:S01]  /*6460*/  ISETP.GT.AND P4, PT, R47, 0x79, PT ;  /* 0x000000792f00780c */ /* 0x000fe20003f84270 */
[----:B------:R-:W-:Y:S01]  /*6470*/  MUFU.EX2 R14, R14 ;  /* 0x0000000e000e7308 */ /* 0x000fe20000000800 */
[----:B------:R-:W-:-:S02]  /*6480*/  FMNMX.FTZ R50, R55, R50, !PT ;  /* 0x0000003237327209 */ /* 0x000fc40007810000 */
[----:B-----5:R-:W-:Y:S02]  /*6490*/  FSEL R74, R74, -INF , P4 ;  /* 0xff8000004a4a7808 */ /* 0x020fe40002000000 */
[----:B-1----:R-:W-:Y:S02]  /*64a0*/  FMNMX.FTZ R75, R56, R50, !PT ;  /* 0x00000032384b7209 */ /* 0x002fe40007810000 */
[----:B------:R-:W-:Y:S01]  /*64b0*/  FSEL R50, R59, -INF , P5 ;  /* 0xff8000003b327808 */ /* 0x000fe20002800000 */
[----:B------:R-:W-:Y:S01]  /*64c0*/  MUFU.EX2 R15, R15 ;  /* 0x0000000f000f7308 */ /* 0x000fe20000000800 */
[----:B------:R-:W-:Y:S02]  /*64d0*/  FMNMX.FTZ R75, R57, R75, !PT ;  /* 0x0000004b394b7209 */ /* 0x000fe40007810000 */
[----:B------:R-:W-:Y:S02]  /*64e0*/  ISETP.GT.AND P5, PT, R47, 0x60, PT ;  /* 0x000000602f00780c */ /* 0x000fe40003fa4270 */
[----:B------:R-:W-:-:S02]  /*64f0*/  FMNMX.FTZ R75, R50, R75, !PT ;  /* 0x0000004b324b7209 */ /* 0x000fc40007810000 */
[----:B------:R-:W-:Y:S01]  /*6500*/  FSEL R63, R63, -INF , P5 ;  /* 0xff8000003f3f7808 */ /* 0x000fe20002800000 */
[----:B------:R-:W-:Y:S01]  /*6510*/  MUFU.EX2 R24, R24 ;  /* 0x0000001800187308 */ /* 0x000fe20000000800 */
[----:B------:R-:W-:Y:S02]  /*6520*/  FMNMX.FTZ R75, R61, R75, !PT ;  /* 0x0000004b3d4b7209 */ /* 0x000fe40007810000 */
[----:B------:R-:W-:Y:S02]  /*6530*/  ISETP.GT.AND P5, PT, R47, 0x69, PT ;  /* 0x000000692f00780c */ /* 0x000fe40003fa4270 */
[----:B------:R-:W-:Y:S02]  /*6540*/  FMNMX.FTZ R75, R62, R75, !PT ;  /* 0x0000004b3e4b7209 */ /* 0x000fe40007810000 */
[----:B------:R-:W-:Y:S01]  /*6550*/  FSEL R66, R66, -INF , P5 ;  /* 0xff80000042427808 */ /* 0x000fe20002800000 */
[----:B------:R-:W-:Y:S01]  /*6560*/  MUFU.EX2 R25, R25 ;  /* 0x0000001900197308 */ /* 0x000fe20000000800 */
[----:B------:R-:W-:-:S02]  /*6570*/  FMNMX.FTZ R75, R63, R75, !PT ;  /* 0x0000004b3f4b7209 */ /* 0x000fc40007810000 */
[----:B------:R-:W-:Y:S01]  /*6580*/  ISETP.GT.AND P5, PT, R47, 0x78, PT ;  /* 0x000000782f00780c */ /* 0x000fe20003fa4270 */
[----:B------:R-:W-:-:S01]  /*6590*/  FFMA.FTZ R47, R51, UR19, -R71 ;  /* 0x00000013332f7c23 */ /* 0x000fc20008010847 */
[----:B------:R-:W-:Y:S01]  /*65a0*/  FMNMX.FTZ R75, R58, R75, !PT ;  /* 0x0000004b3a4b7209 */ /* 0x000fe20007810000 */
[----:B------:R-:W-:-:S01]  /*65b0*/  FFMA.FTZ R51, R52, UR19, -R71 ;  /* 0x0000001334337c23 */ /* 0x000fc20008010847 */
[----:B0-----:R-:W-:Y:S01]  /*65c0*/  FSEL R64, R64, -INF , P5 ;  /* 0xff80000040407808 */ /* 0x001fe20002800000 */
[----:B------:R-:W-:Y:S01]  /*65d0*/  MUFU.EX2 R28, R28 ;  /* 0x0000001c001c7308 */ /* 0x000fe20000000800 */
[----:B------:R-:W-:Y:S02]  /*65e0*/  FMNMX.FTZ R75, R65, R75, !PT ;  /* 0x0000004b414b7209 */ /* 0x000fe40007810000 */
[----:B------:R-:W-:Y:S02]  /*65f0*/  FSEL R82, R60, RZ, P3 ;  /* 0x000000ff3c527208 */ /* 0x000fe40001800000 */
[----:B------:R-:W-:-:S03]  /*6600*/  FMNMX.FTZ R75, R66, R75, !PT ;  /* 0x0000004b424b7209 */ /* 0x000fc60007810000 */
[----:B------:R-:W-:Y:S01]  /*6610*/  FADD.FTZ R82, -R82, R5 ;  /* 0x0000000552527221 */ /* 0x000fe20000010100 */
[----:B------:R-:W-:Y:S01]  /*6620*/  FMNMX.FTZ R75, R67, R75, !PT ;  /* 0x0000004b434b7209 */ /* 0x000fe20007810000 */
[----:B------:R-:W-:Y:S02]  /*6630*/  MUFU.EX2 R29, R29 ;  /* 0x0000001d001d7308 */ /* 0x000fe40000000800 */
[----:B------:R-:W-:Y:S01]  /*6640*/  FMUL.FTZ R79, R82, UR19 ;  /* 0x00000013524f7c20 */ /* 0x000fe20008410000 */
        /* <DEDUP_REMOVED lines=14> */
[----:B------:R-:W-:-:S01]  /*6730*/  FFMA.FTZ R77, R80, UR19, -R71 ;  /* 0x00000013504d7c23 */ /* 0x000fc20008010847 */
[----:B------:R-:W-:Y:S01]  /*6740*/  IMAD.U32 R80, RZ, RZ, UR19 ;  /* 0x00000013ff507e24 */ /* 0x000fe2000f8e00ff */
        /* <DEDUP_REMOVED lines=23> */
[----:B------:R-:W-:Y:S01]  /*68c0*/  FSEL R39, R59, RZ, P4 ;  /* 0x000000ff3b277208 */ /* 0x000fe20002000000 */
[----:B------:R-:W-:Y:S01]  /*68d0*/  MUFU.EX2 R71, R71 ;  /* 0x0000004700477308 */ /* 0x000fe20000000800 */
        /* <DEDUP_REMOVED lines=21> */
[----:B------:R-:W-:-:S03]  /*6a30*/  FFMA.FTZ R74, R74, UR19, -R80 ;  /* 0x000000134a4a7c23 */ /* 0x000fc60008010850 */
[----:B------:R-:W2:Y:S01]  /*6a40*/  MUFU.EX2 R10, R10 ;  /* 0x0000000a000a7308 */ /* 0x000ea20000000800 */
[----:B0-----:R-:W-:-:S04]  /*6a50*/  FFMA.FTZ R3, R39, R3, R6 ;  /* 0x0000000327037223 */ /* 0x001fc80000010006 */
[----:B------:R-:W-:-:S03]  /*6a60*/  FADD.FTZ R86, R8, R3 ;  /* 0x0000000308567221 */ /* 0x000fc60000010000 */
[----:B------:R-:W0:Y:S01]  /*6a70*/  MUFU.EX2 R9, R9 ;  /* 0x0000000900097308 */ /* 0x000e220000000800 */
[----:B-1----:R-:W-:-:S01]  /*6a80*/  FFMA.FTZ R49, R4, R2, R71 ;  /* 0x0000000204317223 */ /* 0x002fc20000010047 */
[----:B------:R-:W-:-:S06]  /*6a90*/  FADD.FTZ R86, R7, R86 ;  /* 0x0000005607567221 */ /* 0x000fcc0000010000 */
        /* <DEDUP_REMOVED lines=26> */
[----:B------:R2:W-:Y:S01]  /*6c40*/  MUFU.EX2 R49, R57 ;  /* 0x0000003900317308 */ /* 0x0005e20000000800 */
[----:B0-----:R-:W-:-:S07]  /*6c50*/  FADD.FTZ R2, R34, R3 ;  /* 0x0000000322027221 */ /* 0x001fce0000010000 */
[----:B------:R-:W0:Y:S01]  /*6c60*/  MUFU.EX2 R38, R38 ;  /* 0x0000002600267308 */ /* 0x000e220000000800 */
[----:B--2---:R-:W-:-:S01]  /*6c70*/  FADD.FTZ R57, R29, R86 ;  /* 0x000000561d397221 */ /* 0x004fc20000010000 */
[----:B-1----:R-:W-:-:S03]  /*6c80*/  FADD.FTZ R3, R35, R2 ;  /* 0x0000000223037221 */ /* 0x002fc60000010000 */
[----:B------:R-:W-:-:S03]  /*6c90*/  FADD.FTZ R86, R32, R57 ;  /* 0x0000003920567221 */ /* 0x000fc60000010000 */
[----:B------:R-:W1:Y:S01]  /*6ca0*/  MUFU.EX2 R5, R75 ;  /* 0x0000004b00057308 */ /* 0x000e620000000800 */
[----:B------:R-:W-:-:S04]  /*6cb0*/  FADD.FTZ R57, R33, R86 ;  /* 0x0000005621397221 */ /* 0x000fc80000010000 */
[----:B------:R-:W-:-:S03]  /*6cc0*/  FADD.FTZ R86, R36, R57 ;  /* 0x0000003924567221 */ /* 0x000fc60000010000 */
[----:B------:R-:W2:Y:S01]  /*6cd0*/  MUFU.EX2 R42, R42 ;  /* 0x0000002a002a7308 */ /* 0x000ea20000000800 */
[----:B0-----:R-:W-:-:S07]  /*6ce0*/  FADD.FTZ R2, R38, R3 ;  /* 0x0000000326027221 */ /* 0x001fce0000010000 */
[----:B------:R-:W0:Y:S01]  /*6cf0*/  MUFU.EX2 R43, R43 ;  /* 0x0000002b002b7308 */ /* 0x000e220000000800 */
[----:B-1----:R-:W-:-:S07]  /*6d00*/  FADD.FTZ R3, R5, R2 ;  /* 0x0000000205037221 */ /* 0x002fce0000010000 */
[----:B------:R1:W-:Y:S01]  /*6d10*/  MUFU.EX2 R55, R61 ;  /* 0x0000003d00377308 */ /* 0x0003e20000000800 */
[----:B--2---:R-:W-:-:S07]  /*6d20*/  FADD.FTZ R2, R42, R3 ;  /* 0x000000032a027221 */ /* 0x004fce0000010000 */
[----:B------:R-:W2:Y:S01]  /*6d30*/  MUFU.EX2 R82, R82 ;  /* 0x0000005200527308 */ /* 0x000ea20000000800 */
[----:B-1----:R-:W-:-:S04]  /*6d40*/  FADD.FTZ R61, R37, R86 ;  /* 0x00000056253d7221 */ /* 0x002fc80000010000 */
[----:B------:R-:W-:-:S03]  /*6d50*/  FADD.FTZ R86, R40, R61 ;  /* 0x0000003d28567221 */ /* 0x000fc60000010000 */
[----:B------:R-:W-:Y:S01]  /*6d60*/  MUFU.EX2 R45, R45 ;  /* 0x0000002d002d7308 */ /* 0x000fe20000000800 */
[----:B------:R-:W-:-:S04]  /*6d70*/  FADD.FTZ R61, R41, R86 ;  /* 0x00000056293d7221 */ /* 0x000fc80000010000 */
[----:B------:R-:W-:-:S03]  /*6d80*/  FADD.FTZ R3, R44, R61 ;  /* 0x0000003d2c037221 */ /* 0x000fc60000010000 */
[----:B------:R-:W1:Y:S01]  /*6d90*/  MUFU.EX2 R51, R51 ;  /* 0x0000003300337308 */ /* 0x000e620000000800 */
[----:B------:R-:W-:-:S04]  /*6da0*/  FADD.FTZ R86, R46, R3 ;  /* 0x000000032e567221 */ /* 0x000fc80000010000 */
[----:B------:R-:W-:-:S03]  /*6db0*/  FADD.FTZ R86, R47, R86 ;  /* 0x000000562f567221 */ /* 0x000fc60000010000 */
[----:B------:R-:W3:Y:S08]  /*6dc0*/  MUFU.EX2 R56, R56 ;  /* 0x0000003800387308 */ /* 0x000ef00000000800 */
[----:B------:R-:W4:Y:S08]  /*6dd0*/  MUFU.EX2 R48, R48 ;  /* 0x0000003000307308 */ /* 0x000f300000000800 */
[----:B------:R0:W-:Y:S08]  /*6de0*/  MUFU.EX2 R57, R63 ;  /* 0x0000003f00397308 */ /* 0x0001f00000000800 */
[----:B------:R-:W5:Y:S01]  /*6df0*/  MUFU.EX2 R54, R54 ;  /* 0x0000003600367308 */ /* 0x000f620000000800 */
[----:B0-----:R-:W-:-:S04]  /*6e00*/  FADD.FTZ R63, R43, R2 ;  /* 0x000000022b3f7221 */ /* 0x001fc80000010000 */
[----:B--2---:R-:W-:Y:S01]  /*6e10*/  FADD.FTZ R2, R82, R63 ;  /* 0x0000003f52027221 */ /* 0x004fe20000010000 */
[----:B-1----:R-:W-:-:S02]  /*6e20*/  FADD.FTZ R63, R51, R86 ;  /* 0x00000056333f7221 */ /* 0x002fc40000010000 */
[----:B------:R-:W-:Y:S01]  /*6e30*/  MUFU.EX2 R50, R50 ;  /* 0x0000003200327308 */ /* 0x000fe20000000800 */
[----:B------:R-:W-:-:S04]  /*6e40*/  FADD.FTZ R3, R45, R2 ;  /* 0x000000022d037221 */ /* 0x000fc80000010000 */
[----:B---3--:R-:W-:Y:S01]  /*6e50*/  FADD.FTZ R2, R56, R3 ;  /* 0x0000000338027221 */ /* 0x008fe20000010000 */
[----:B----4-:R-:W-:-:S02]  /*6e60*/  FADD.FTZ R3, R48, R63 ;  /* 0x0000003f30037221 */ /* 0x010fc40000010000 */
[----:B------:R-:W0:Y:S02]  /*6e70*/  MUFU.EX2 R68, R68 ;  /* 0x0000004400447308 */ /* 0x000e240000000800 */
[----:B-----5:R-:W-:-:S06]  /*6e80*/  FADD.FTZ R3, R54, R3 ;  /* 0x0000000336037221 */ /* 0x020fcc0000010000 */
[----:B------:R-:W1:Y:S08]  /*6e90*/  MUFU.EX2 R69, R69 ;  /* 0x0000004500457308 */ /* 0x000e700000000800 */
[----:B------:R-:W-:Y:S01]  /*6ea0*/  MUFU.EX2 R62, R62 ;  /* 0x0000003e003e7308 */ /* 0x000fe20000000800 */
[----:B0-----:R-:W-:-:S07]  /*6eb0*/  FADD.FTZ R86, R68, R3 ;  /* 0x0000000344567221 */ /* 0x001fce0000010000 */
[----:B------:R-:W0:Y:S08]  /*6ec0*/  MUFU.EX2 R52, R52 ;  /* 0x0000003400347308 */ /* 0x000e300000000800 */
[----:B------:R2:W-:Y:S08]  /*6ed0*/  MUFU.EX2 R61, R65 ;  /* 0x00000041003d7308 */ /* 0x0005f00000000800 */
[----:B------:R-:W3:Y:S01]  /*6ee0*/  MUFU.EX2 R72, R72 ;  /* 0x0000004800487308 */ /* 0x000ee20000000800 */
[----:B--2---:R-:W-:-:S04]  /*6ef0*/  FADD.FTZ R65, R49, R2 ;  /* 0x0000000231417221 */ /* 0x004fc80000010000 */
[----:B------:R-:W-:Y:S01]  /*6f00*/  FADD.FTZ R2, R50, R65 ;  /* 0x0000004132027221 */ /* 0x000fe20000010000 */
[----:B-1----:R-:W-:-:S02]  /*6f10*/  FADD.FTZ R65, R69, R86 ;  /* 0x0000005645417221 */ /* 0x002fc40000010000 */
[----:B------:R-:W1:Y:S01]  /*6f20*/  MUFU.EX2 R58, R58 ;  /* 0x0000003a003a7308 */ /* 0x000e620000000800 */
[----:B------:R-:W-:-:S01]  /*6f30*/  FADD.FTZ R3, R55, R2 ;  /* 0x0000000237037221 */ /* 0x000fc20000010000 */
[----:B------:R-:W-:Y:S02]  /*6f40*/  IMAD.U32 R2, RZ, RZ, UR22 ;  /* 0x00000016ff027e24 */ /* 0x000fe4000f8e00ff */
[----:B0-----:R-:W-:-:S01]  /*6f50*/  FADD.FTZ R65, R52, R65 ;  /* 0x0000004134417221 */ /* 0x001fc20000010000 */
[----:B------:R-:W-:Y:S01]  /*6f60*/  FADD.FTZ R80, R62, R3 ;  /* 0x000000033e507221 */ /* 0x000fe20000010000 */
[----:B------:R-:W-:Y:S02]  /*6f70*/  @!P0 VIADD R2, R2, 0x19c40 ;  /* 0x00019c4002028836 */ /* 0x000fe40000000000 */
[----:B------:R-:W0:Y:S01]  /*6f80*/  MUFU.EX2 R73, R73 ;  /* 0x0000004900497308 */ /* 0x000e220000000800 */
[----:B------:R-:W-:-:S01]  /*6f90*/  FADD.FTZ R3, R57, R80 ;  /* 0x0000005039037221 */ /* 0x000fc20000010000 */
[----:B---3--:R-:W-:Y:S01]  /*6fa0*/  FADD.FTZ R86, R72, R65 ;  /* 0x0000004148567221 */ /* 0x008fe20000010000 */
[----:B------:R-:W-:-:S04]  /*6fb0*/  @!P0 PRMT R2, RZ, 0x654, R2 ;  /* 0x00000654ff028816 */ /* 0x000fc80000000002 */
[----:B------:R2:W-:Y:S01]  /*6fc0*/  @!P0 SYNCS.ARRIVE.TRANS64.RED.A1T0 RZ, [R2+URZ], RZ ;  /* 0x000000ff02ff89a7 */ /* 0x0005e2000810043f */
[----:B------:R-:W2:Y:S01]  /*6fd0*/  MUFU.EX2 R76, R76 ;  /* 0x0000004c004c7308 */ /* 0x000ea20000000800 */
[----:B-1----:R-:W-:-:S07]  /*6fe0*/  FADD.FTZ R80, R58, R3 ;  /* 0x000000033a507221 */ /* 0x002fce0000010000 */
[----:B------:R-:W-:Y:S01]  /*6ff0*/  MUFU.EX2 R66, R66 ;  /* 0x0000004200427308 */ /* 0x000fe20000000800 */
[----:B0-----:R-:W-:-:S07]  /*7000*/  FADD.FTZ R3, R73, R86 ;  /* 0x0000005649037221 */ /* 0x001fce0000010000 */
[----:B------:R-:W0:Y:S01]  /*7010*/  MUFU.EX2 R77, R77 ;  /* 0x0000004d004d7308 */ /* 0x000e220000000800 */
[----:B--2---:R-:W-:-:S07]  /*7020*/  FADD.FTZ R2, R76, R3 ;  /* 0x000000034c027221 */ /* 0x004fce0000010000 */
[----:B------:R1:W2:Y:S08]  /*7030*/  MUFU.EX2 R63, R67 ;  /* 0x00000043003f7308 */ /* 0x0002b00000000800 */
[----:B------:R-:W3:Y:S01]  /*7040*/  MUFU.EX2 R78, R81 ;  /* 0x00000051004e7308 */ /* 0x000ee20000000800 */
[----:B-1----:R-:W-:-:S01]  /*7050*/  FADD.FTZ R67, R61, R80 ;  /* 0x000000503d437221 */ /* 0x002fc20000010000 */
[----:B0-----:R-:W-:-:S03]  /*7060*/  FADD.FTZ R3, R77, R2 ;  /* 0x000000024d037221 */ /* 0x001fc60000010000 */
        /* <DEDUP_REMOVED lines=15> */
.L_x_10607:
        /* <DEDUP_REMOVED lines=91> */
.L_x_10598:
        /* <DEDUP_REMOVED lines=8> */
.L_x_10619:
[----:B------:R-:W-:-:S04]  /*7790*/  UIADD3 UR48, UR20, 0x1, URZ ;  /* 0x0000000114307890 */ /* 0x000fc8000fffe03f */
[----:B------:R-:W-:-:S04]  /*77a0*/  UISETP.NE.AND UP0, UPT, UR48, 0x2, UPT ;  /* 0x000000023000788c */ /* 0x000fc8000bf05270 */
[----:B------:R-:W-:Y:S02]  /*77b0*/  USEL UR49, URZ, 0x1, UP0 ;  /* 0x000000013f317887 */ /* 0x000fe40008000000 */
[----:B------:R-:W-:Y:S02]  /*77c0*/  USEL UR48, UR48, URZ, UP0 ;  /* 0x0000003f30307287 */ /* 0x000fe40008000000 */
[----:B------:R-:W-:Y:S01]  /*77d0*/  ULOP3.LUT UR49, UR17, UR49, URZ, 0x3c, !UPT ;  /* 0x0000003111317292 */ /* 0x000fe2000f8e3c3f */
[----:B------:R-:W-:Y:S11]  /*77e0*/  @!P1 BRA `(.L_x_10610) ;  /* 0x0000000000049947 */ /* 0x000ff60003800000 */
[----:B------:R-:W-:Y:S01]  /*77f0*/  BPT.TRAP 0x1 ;  /* 0x000000040000795c */ /* 0x000fe20000300000 */
.L_x_10610:
[----:B------:R-:W-:Y:S01]  /*7800*/  ULEA UR6, UR48, UR47, 0x3 ;  /* 0x0000002f30067291 */ /* 0x000fe2000f8e183f */
[----:B------:R-:W-:-:S05]  /*7810*/  IMAD.U32 R6, RZ, RZ, UR49 ;  /* 0x00000031ff067e24 */ /* 0x000fca000f8e00ff */
[----:B------:R-:W-:-:S04]  /*7820*/  SHF.L.U32 R6, R6, 0x1f, RZ ;  /* 0x0000001f06067819 */ /* 0x000fc800000006ff */
[----:B------:R0:W1:Y:S01]  /*7830*/  SYNCS.PHASECHK.TRANS64.TRYWAIT P2, [UR6+0x19c30], R6 ;  /* 0x019c3006ff0075a7 */ /* 0x0000620008040146 */
[----:B------:R-:W-:Y:S05]  /*7840*/  @!P1 BRA `(.L_x_10611) ;  /* 0x0000000000049947 */ /* 0x000fea0003800000 */
[----:B------:R-:W-:Y:S01]  /*7850*/  BPT.TRAP 0x1 ;  /* 0x000000040000795c */ /* 0x000fe20000300000 */
.L_x_10611:
[----:B-1----:R-:W-:Y:S05]  /*7860*/  @P2 BRA `(.L_x_10612) ;  /* 0x0000000000082947 */ /* 0x002fea0003800000 */
[----:B------:R-:W1:Y:S02]  /*7870*/  SYNCS.PHASECHK.TRANS64.TRYWAIT P2, [UR6+0x19c30], R6 ;  /* 0x019c3006ff0075a7 */ /* 0x000e640008040146 */
[----:B-1----:R-:W-:Y:S05]  /*7880*/  @!P2 BRA `(.L_x_10613) ;  /* 0x000000c40018a947 */ /* 0x002fea0003800000 */
.L_x_10612:
        /* <DEDUP_REMOVED lines=17> */
.L_x_10614:
[----:B------:R-:W-:Y:S01]  /*79a0*/  ULEA UR11, UR20, UR47, 0x3 ;  /* 0x0000002f140b7291 */ /* 0x000fe2000f8e183f */
[----:B01----:R-:W-:-:S05]  /*79b0*/  IMAD.U32 R6, RZ, RZ, UR17 ;  /* 0x00000011ff067e24 */ /* 0x003fca000f8e00ff */
[----:B------:R-:W-:-:S04]  /*79c0*/  SHF.L.U32 R6, R6, 0x1f, RZ ;  /* 0x0000001f06067819 */ /* 0x000fc800000006ff */
[----:B------:R0:W1:Y:S01]  /*79d0*/  SYNCS.PHASECHK.TRANS64.TRYWAIT P2, [UR11+0x19c50], R6 ;  /* 0x019c5006ff0075a7 */ /* 0x000062000804014b */
[----:B------:R-:W-:Y:S05]  /*79e0*/  @!P1 BRA `(.L_x_10615) ;  /* 0x0000000000049947 */ /* 0x000fea0003800000 */
[----:B------:R-:W-:Y:S01]  /*79f0*/  BPT.TRAP 0x1 ;  /* 0x000000040000795c */ /* 0x000fe20000300000 */
.L_x_10615:
[----:B-1----:R-:W-:Y:S05]  /*7a00*/  @P2 BRA `(.L_x_10616) ;  /* 0x0000000000082947 */ /* 0x002fea0003800000 */
[----:B------:R-:W1:Y:S02]  /*7a10*/  SYNCS.PHASECHK.TRANS64.TRYWAIT P2, [UR11+0x19c50], R6 ;  /* 0x019c5006ff0075a7 */ /* 0x000e64000804014b */
[----:B-1----:R-:W-:Y:S05]  /*7a20*/  @!P2 BRA `(.L_x_10617) ;  /* 0x000000c000c8a947 */ /* 0x002fea0003800000 */
.L_x_10616:
[C---:B01----:R-:W-:Y:S01]  /*7a30*/  FMUL.FTZ R6, R0.reuse, R24 ;  /* 0x0000001800067220 */ /* 0x043fe20000410000 */
        /* <DEDUP_REMOVED lines=9> */
[----:B------:R-:W-:Y:S01]  /*7ad0*/  UIADD3 UR6, UR47, 0x3000, URZ ;  /* 0x000030002f067890 */ /* 0x000fe2000fffe03f */
[C---:B------:R-:W-:Y:S01]  /*7ae0*/  FMUL.FTZ R15, R0.reuse, R33 ;  /* 0x00000021000f7220 */ /* 0x040fe20000410000 */
[C---:B------:R-:W-:Y:S01]  /*7af0*/  FMUL.FTZ R20, R0.reuse, R34 ;  /* 0x0000002200147220 */ /* 0x040fe20000410000 */
[C---:B------:R-:W-:Y:S01]  /*7b00*/  FMUL.FTZ R24, R0.reuse, R36 ;  /* 0x0000002400187220 */ /* 0x040fe20000410000 */
[----:B------:R-:W1:Y:S01]  /*7b10*/  MUFU.TANH R7, R7 ;  /* 0x0000000700077308 */ /* 0x000e620000002400 */
[----:B------:R-:W-:Y:S01]  /*7b20*/  USHF.R.U32.HI UR6, URZ, 0x4, UR6 ;  /* 0x000000043f067899 */ /* 0x000fe20008011606 */
[C---:B------:R-:W-:Y:S01]  /*7b30*/  FMUL.FTZ R36, R0.reuse, R48 ;  /* 0x0000003000247220 */ /* 0x040fe20000410000 */
[C---:B------:R-:W-:Y:S01]  /*7b40*/  FMUL.FTZ R48, R0.reuse, R60 ;  /* 0x0000003c00307220 */ /* 0x040fe20000410000 */
[C---:B------:R-:W-:Y:S01]  /*7b50*/  FMUL.FTZ R21, R0.reuse, R35 ;  /* 0x0000002300157220 */ /* 0x040fe20000410000 */
[----:B------:R-:W-:Y:S01]  /*7b60*/  ULOP3.LUT UR6, UR6, 0x3fff, URZ, 0xc0, !UPT ;  /* 0x00003fff06067892 */ /* 0x000fe2000f8ec03f */
[C---:B------:R-:W-:Y:S01]  /*7b70*/  FMUL.FTZ R35, R0.reuse, R47 ;  /* 0x0000002f00237220 */ /* 0x040fe20000410000 */
[----:B------:R-:W-:Y:S01]  /*7b80*/  FMUL.FTZ R47, R0, R59 ;  /* 0x0000003b002f7220 */ /* 0x000fe20000410000 */
[----:B------:R-:W2:Y:S01]  /*7b90*/  MUFU.TANH R8, R8 ;  /* 0x0000000800087308 */ /* 0x000ea20000002400 */
[----:B0-----:R-:W-:Y:S01]  /*7ba0*/  FMNMX.FTZ R60, R6, R5, !PT ;  /* 0x00000005063c7209 */ /* 0x001fe20007810000 */
[C---:B------:R-:W-:Y:S01]  /*7bb0*/  FMUL.FTZ R25, R0.reuse, R37 ;  /* 0x0000002500197220 */ /* 0x040fe20000410000 */
[C---:B------:R-:W-:Y:S01]  /*7bc0*/  FMUL.FTZ R26, R0.reuse, R38 ;  /* 0x00000026001a7220 */ /* 0x040fe20000410000 */
[----:B------:R-:W-:Y:S01]  /*7bd0*/  ULOP3.LUT UR6, UR6, 0x10000, URZ, 0xfc, !UPT ;  /* 0x0001000006067892 */ /* 0x000fe2000f8efc3f */
[C---:B------:R-:W-:Y:S01]  /*7be0*/  FMUL.FTZ R27, R0.reuse, R39 ;  /* 0x00000027001b7220 */ /* 0x040fe20000410000 */
[C---:B------:R-:W-:Y:S01]  /*7bf0*/  FMUL.FTZ R28, R0.reuse, R40 ;  /* 0x00000028001c7220 */ /* 0x040fe20000410000 */
[----:B------:R-:W-:Y:S01]  /*7c00*/  WARPGROUP.ARRIVE ;  /* 0x00000000000079c5 */ /* 0x000fe20000000000 */
[----:B------:R-:W0:Y:S01]  /*7c10*/  MUFU.TANH R9, R9 ;  /* 0x0000000900097308 */ /* 0x000e220000002400 */
[----:B-1----:R-:W-:Y:S01]  /*7c20*/  FMNMX.FTZ R60, R7, R60, !PT ;  /* 0x0000003c073c7209 */ /* 0x002fe20007810000 */
[----:B------:R-:W-:Y:S01]  /*7c30*/  UIMAD UR10, UR20, 0x300, UR6 ;  /* 0x00000300140a78a4 */ /* 0x000fe2000f8e0206 */
[C---:B------:R-:W-:Y:S01]  /*7c40*/  FMUL.FTZ R29, R0.reuse, R41 ;  /* 0x00000029001d7220 */ /* 0x040fe20000410000 */
[C---:B------:R-:W-:Y:S01]  /*7c50*/  FMUL.FTZ R30, R0.reuse, R42 ;  /* 0x0000002a001e7220 */ /* 0x040fe20000410000 */
[----:B------:R-:W-:Y:S01]  /*7c60*/  UMOV UR7, 0x40000040 ;  /* 0x4000004000077882 */ /* 0x000fe20000000000 */
[C---:B------:R-:W-:Y:S01]  /*7c70*/  FMUL.FTZ R31, R0.reuse, R43 ;  /* 0x0000002b001f7220 */ /* 0x040fe20000410000 */
[----:B------:R-:W-:Y:S01]  /*7c80*/  FMUL.FTZ R32, R0, R44 ;  /* 0x0000002c00207220 */ /* 0x000fe20000410000 */
[----:B------:R-:W1:Y:S01]  /*7c90*/  MUFU.TANH R10, R10 ;  /* 0x0000000a000a7308 */ /* 0x000e620000002400 */
[----:B--2---:R-:W-:Y:S01]  /*7ca0*/  FMNMX.FTZ R59, R8, R4, !PT ;  /* 0x00000004083b7209 */ /* 0x004fe20007810000 */
[----:B------:R-:W-:Y:S01]  /*7cb0*/  UMOV UR6, UR10 ;  /* 0x0000000a00067c82 */ /* 0x000fe20008000000 */
[C---:B------:R-:W-:Y:S01]  /*7cc0*/  FMUL.FTZ R33, R0.reuse, R45 ;  /* 0x0000002d00217220 */ /* 0x040fe20000410000 */
[----:B------:R-:W-:Y:S01]  /*7cd0*/  QGMMA.64x96x32.F32.E4M3.E4M3 R88, R148, gdesc[UR4], R88, gsb0 ;  /* 0x0160000494587df3 */ /* 0x000fe20008000858 */
        /* <DEDUP_REMOVED lines=51> */
[----:B------:R-:W2:Y:S01]  /*8010*/  MUFU.TANH R21, R21 ;  /* 0x0000001500157308 */ /* 0x000ea20000002400 */
[----:B0-----:R-:W-:Y:S01]  /*8020*/  FMNMX.FTZ R60, R15, R60, !PT ;  /* 0x0000003c0f3c7209 */ /* 0x001fe20007810000 */
[----:B------:R-:W-:-:S06]  /*8030*/  UMOV UR7, 0x40000040 ;  /* 0x4000004000077882 */ /* 0x000fcc0000000000 */
        /* <DEDUP_REMOVED lines=18> */
[----:B------:R-:W-:Y:S01]  /*8160*/  QGMMA.64x96x32.F32.E4M3.E4M3 R88, R144, gdesc[UR4], R88, gsb0 ;  /* 0x0160000490587df3 */ /* 0x000fe20008000858 */
        /* <DEDUP_REMOVED lines=69> */
[----:B------:R-:W-:Y:S06]  /*85c0*/  QGMMA.64x96x32.F32.E4M3.E4M3 R88, R136, gdesc[UR4], R88, gsb0 ;  /* 0x0160000488587df3 */ /* 0x000fec0008000858 */
        /* <DEDUP_REMOVED lines=28> */
[----:B------:R-:W-:-:S04]  /*8790*/  WARPGROUP.DEPBAR.LE gsb0, 0x0 ;  /* 0x00008000000079c5 */ /* 0x000fc80000010000 */
[----:B------:R-:W1:Y:S01]  /*87a0*/  SHFL.BFLY PT, R79, R60, 0x2, 0x1f ;  /* 0x0c401f003c4f7f89 */ /* 0x000e6200000e0000 */
[----:B--2---:R-:W-:-:S04]  /*87b0*/  FMNMX.FTZ R59, R76, R59, !PT ;  /* 0x0000003b4c3b7209 */ /* 0x004fc80007810000 */
[----:B0-----:R-:W-:-:S05]  /*87c0*/  FMNMX.FTZ R59, R77, R59, !PT ;  /* 0x0000003b4d3b7209 */ /* 0x001fca0007810000 */
[----:B------:R-:W0:Y:S01]  /*87d0*/  SHFL.BFLY PT, R78, R59, 0x2, 0x1f ;  /* 0x0c401f003b4e7f89 */ /* 0x000e2200000e0000 */
[----:B-1----:R-:W-:-:S05]  /*87e0*/  FMNMX.FTZ R60, R60, R79, !PT ;  /* 0x0000004f3c3c7209 */ /* 0x002fca0007810000 */
[----:B------:R-:W1:Y:S01]  /*87f0*/  SHFL.BFLY PT, R79, R60, 0x1, 0x1f ;  /* 0x0c201f003c4f7f89 */ /* 0x000e6200000e0000 */
[----:B0-----:R-:W-:-:S05]  /*8800*/  FMNMX.FTZ R59, R59, R78, !PT ;  /* 0x0000004e3b3b7209 */ /* 0x001fca0007810000 */
[----:B------:R-:W0:Y:S01]  /*8810*/  SHFL.BFLY PT, R78, R59, 0x1, 0x1f ;  /* 0x0c201f003b4e7f89 */ /* 0x000e2200000e0000 */
[----:B-1----:R-:W-:Y:S02]  /*8820*/  FMNMX.FTZ R60, R60, R79, !PT ;  /* 0x0000004f3c3c7209 */ /* 0x002fe40007810000 */
[----:B0-----:R-:W-:-:S03]  /*8830*/  FMNMX.FTZ R59, R59, R78, !PT ;  /* 0x0000004e3b3b7209 */ /* 0x001fc60007810000 */
[----:B------:R-:W-:Y:S01]  /*8840*/  FADD.FTZ R78, -R60, R5 ;  /* 0x000000053c4e7221 */ /* 0x000fe20000010100 */
[----:B------:R-:W-:-:S03]  /*8850*/  IMAD.U32 R5, RZ, RZ, UR19 ;  /* 0x00000013ff057e24 */ /* 0x000fc6000f8e00ff */
[----:B------:R-:W-:Y:S01]  /*8860*/  FMUL.FTZ R80, R78, UR19 ;  /* 0x000000134e507c20 */ /* 0x000fe20008410000 */
[----:B------:R-:W-:-:S03]  /*8870*/  FADD.FTZ R78, -R59, R4 ;  /* 0x000000043b4e7221 */ /* 0x000fc60000010100 */
[----:B------:R-:W-:Y:S01]  /*8880*/  MUFU.EX2 R4, R80 ;  /* 0x0000005000047308 */ /* 0x000fe20000000800 */
[----:B------:R-:W-:Y:S01]  /*8890*/  FMUL.FTZ R81, R78, UR19 ;  /* 0x000000134e517c20 */ /* 0x000fe20008410000 */
        /* <DEDUP_REMOVED lines=33> */
[----:B------:R-:W-:Y:S01]  /*8ab0*/  FFMA.FTZ R78, R75, UR19, -R78 ;  /* 0x000000134b4e7c23 */ /* 0x000fe2000801084e */
        /* <DEDUP_REMOVED lines=40> */
[----:B------:R-:W-:-:S04]  /*8d40*/  FFMA.FTZ R75, R77, UR19, -R75 ;  /* 0x000000134d4b7c23 */ /* 0x000fc8000801084b */
[----:B------:R-:W3:Y:S08]  /*8d50*/  MUFU.EX2 R12, R12 ;  /* 0x0000000c000c7308 */ /* 0x000ef00000000800 */
[----:B------:R-:W4:Y:S08]  /*8d60*/  MUFU.EX2 R10, R10 ;  /* 0x0000000a000a7308 */ /* 0x000f300000000800 */
[----:B------:R-:W5:Y:S08]  /*8d70*/  MUFU.EX2 R13, R13 ;  /* 0x0000000d000d7308 */ /* 0x000f700000000800 */
[----:B------:R-:W5:Y:S08]  /*8d80*/  MUFU.EX2 R11, R11 ;  /* 0x0000000b000b7308 */ /* 0x000f700000000800 */
[----:B------:R-:W5:Y:S08]  /*8d90*/  MUFU.EX2 R20, R20 ;  /* 0x0000001400147308 */ /* 0x000f700000000800 */
[----:B------:R-:W5:Y:S08]  /*8da0*/  MUFU.EX2 R14, R14 ;  /* 0x0000000e000e7308 */ /* 0x000f700000000800 */
[----:B------:R0:W-:Y:S08]  /*8db0*/  MUFU.EX2 R74, R78 ;  /* 0x0000004e004a7308 */ /* 0x0001f00000000800 */
[----:B------:R-:W5:Y:S01]  /*8dc0*/  MUFU.EX2 R21, R21 ;  /* 0x0000001500157308 */ /* 0x000f620000000800 */
[----:B0-----:R-:W-:-:S01]  /*8dd0*/  FADD.FTZ R78, R6, R3 ;  /* 0x00000003064e7221 */ /* 0x001fc20000010000 */
[----:B--2---:R-:W-:-:S03]  /*8de0*/  FADD.FTZ R3, R9, R2 ;  /* 0x0000000209037221 */ /* 0x004fc60000010000 */
[----:B-1----:R-:W-:Y:S01]  /*8df0*/  FADD.FTZ R81, R7, R78 ;  /* 0x0000004e07517221 */ /* 0x002fe20000010000 */
[----:B---3--:R-:W-:-:S02]  /*8e00*/  FADD.FTZ R2, R12, R3 ;  /* 0x000000030c027221 */ /* 0x008fc40000010000 */
[----:B------:R-:W0:Y:S01]  /*8e10*/  MUFU.EX2 R15, R15 ;  /* 0x0000000f000f7308 */ /* 0x000e220000000800 */
[----:B----4-:R-:W-:-:S01]  /*8e20*/  FADD.FTZ R78, R10, R81 ;  /* 0x000000510a4e7221 */ /* 0x010fc20000010000 */
[----:B-----5:R-:W-:-:S03]  /*8e30*/  FADD.FTZ R3, R13, R2 ;  /* 0x000000020d037221 */ /* 0x020fc60000010000 */
[----:B------:R-:W-:Y:S01]  /*8e40*/  FADD.FTZ R81, R11, R78 ;  /* 0x0000004e0b517221 */ /* 0x000fe20000010000 */
[----:B------:R-:W-:-:S02]  /*8e50*/  FADD.FTZ R2, R20, R3 ;  /* 0x0000000314027221 */ /* 0x000fc40000010000 */
[----:B------:R-:W1:Y:S01]  /*8e60*/  MUFU.EX2 R26, R26 ;  /* 0x0000001a001a7308 */ /* 0x000e620000000800 */
[----:B------:R-:W-:-:S01]  /*8e70*/  FADD.FTZ R78, R14, R81 ;  /* 0x000000510e4e7221 */ /* 0x000fc20000010000 */
        /* <DEDUP_REMOVED lines=65> */
[----:B------:R-:W-:-:S05]  /*9290*/  IMAD.U32 R2, RZ, RZ, UR48 ;  /* 0x00000030ff027e24 */ /* 0x000fca000f8e00ff */
[----:B------:R-:W-:Y:S01]  /*92a0*/  @!P0 LEA R2, R2, UR47, 0x3 ;  /* 0x0000002f02028c11 */ /* 0x000fe2000f8e18ff */
[----:B------:R-:W1:Y:S01]  /*92b0*/  MUFU.EX2 R56, R56 ;  /* 0x0000003800387308 */ /* 0x000e620000000800 */
[----:B--2---:R-:W-:-:S03]  /*92c0*/  FADD.FTZ R77, R53, R78 ;  /* 0x0000004e354d7221 */ /* 0x004fc60000010000 */
[----:B------:R-:W-:-:S04]  /*92d0*/  @!P0 VIADD R2, R2, 0x19c40 ;  /* 0x00019c4002028836 */ /* 0x000fc80000000000 */
[----:B------:R-:W2:Y:S01]  /*92e0*/  MUFU.EX2 R61, R61 ;  /* 0x0000003d003d7308 */ /* 0x000ea20000000800 */
[----:B0-----:R-:W-:-:S01]  /*92f0*/  FADD.FTZ R78, R58, R3 ;  /* 0x000000033a4e7221 */ /* 0x001fc20000010000 */
[----:B------:R-:W-:-:S04]  /*9300*/  @!P0 PRMT R2, RZ, 0x654, R2 ;  /* 0x00000654ff028816 */ /* 0x000fc80000000002 */
[----:B------:R0:W-:Y:S02]  /*9310*/  @!P0 SYNCS.ARRIVE.TRANS64.RED.A1T0 RZ, [R2+URZ], RZ ;  /* 0x000000ff02ff89a7 */ /* 0x0001e4000810043f */
        /* <DEDUP_REMOVED lines=31> */
[----:B------:R-:W-:Y:S01]  /*9510*/  FADD.FTZ R3, R74, R77 ;  /* 0x0000004d4a037221 */ /* 0x000fe20000010000 */
[----:B--2---:R-:W-:-:S01]  /*9520*/  FADD.FTZ R2, R75, R2 ;  /* 0x000000024b027221 */ /* 0x004fc20000010000 */
[----:B------:R-:W-:Y:S06]  /*9530*/  @!P1 BRA `(.L_x_10618) ;  /* 0x0000000000049947 */ /* 0x000fec0003800000 */
[----:B------:R-:W-:Y:S01]  /*9540*/  BPT.TRAP 0x1 ;  /* 0x000000040000795c */ /* 0x000fe20000300000 */
.L_x_10618:
        /* <DEDUP_REMOVED lines=91> */
.L_x_10609:
[----:B------:R-:W-:Y:S06]  /*9b00*/  BAR.ARV 0x8, 0x200 ;  /* 0x0208000000007b1d */ /* 0x000fec0000002000 */
[----:B------:R-:W-:Y:S05]  /*9b10*/  @!P1 BRA `(.L_x_10620) ;  /* 0x0000000000049947 */ /* 0x000fea0003800000 */
[----:B------:R-:W-:Y:S01]  /*9b20*/  BPT.TRAP 0x1 ;  /* 0x000000040000795c */ /* 0x000fe20000300000 */
.L_x_10620:
[----:B------:R-:W-:Y:S01]  /*9b30*/  ULEA UR5, UR48, UR47, 0x3 ;  /* 0x0000002f30057291 */ /* 0x000fe2000f8e183f */
[----:B------:R-:W-:-:S05]  /*9b40*/  IMAD.U32 R0, RZ, RZ, UR49 ;  /* 0x00000031ff007e24 */ /* 0x000fca000f8e00ff */
[----:B------:R-:W-:-:S04]  /*9b50*/  SHF.L.U32 R0, R0, 0x1f, RZ ;  /* 0x0000001f00007819 */ /* 0x000fc800000006ff */
[----:B------:R0:W1:Y:S01]  /*9b60*/  SYNCS.PHASECHK.TRANS64.TRYWAIT P0, [UR5+0x19c50], R0 ;  /* 0x019c5000ff0075a7 */ /* 0x0000620008000145 */
[----:B------:R-:W-:Y:S05]  /*9b70*/  @!P1 BRA `(.L_x_10621) ;  /* 0x0000000000049947 */ /* 0x000fea0003800000 */
[----:B------:R-:W-:Y:S01]  /*9b80*/  BPT.TRAP 0x1 ;  /* 0x000000040000795c */ /* 0x000fe20000300000 */
.L_x_10621:
[----:B-1----:R-:W-:Y:S05]  /*9b90*/  @P0 BRA `(.L_x_10622) ;  /* 0x0000000000080947 */ /* 0x002fea0003800000 */
[----:B------:R-:W1:Y:S02]  /*9ba0*/  SYNCS.PHASECHK.TRANS64.TRYWAIT P0, [UR5+0x19c50], R0 ;  /* 0x019c5000ff0075a7 */ /* 0x000e640008000145 */
[----:B-1----:R-:W-:Y:S05]  /*9bb0*/  @!P0 BRA `(.L_x_10623) ;  /* 0x000000a0007c8947 */ /* 0x002fea0003800000 */
.L_x_10622:
[----:B------:R-:W-:Y:S01]  /*9bc0*/  UIADD3 UR47, UR47, 0x3000, URZ ;  /* 0x000030002f2f7890 */ /* 0x000fe2000fffe03f */
[----:B------:R-:W-:Y:S01]  /*9bd0*/  WARPGROUP.ARRIVE ;  /* 0x00000000000079c5 */ /* 0x000fe20000000000 */
[----:B------:R-:W-:Y:S01]  /*9be0*/  ULDC.64 UR8, c[0x0][0x9a0] ;  /* 0x0002680000087ab9 */ /* 0x000fe20000000a00 */
[----:B------:R-:W-:Y:S01]  /*9bf0*/  UMOV UR7, 0x40000040 ;  /* 0x4000004000077882 */ /* 0x000fe20000000000 */
[----:B------:R-:W-:Y:S01]  /*9c00*/  USHF.R.U32.HI UR47, URZ, 0x4, UR47 ;  /* 0x000000043f2f7899 */ /* 0x000fe2000801162f */
[----:B------:R-:W-:-:S03]  /*9c10*/  ISETP.NE.U32.AND P0, PT, RZ, UR8, PT ;  /* 0x00000008ff007c0c */ /* 0x000fc6000bf05070 */
[----:B------:R-:W-:Y:S01]  /*9c20*/  ULOP3.LUT UR47, UR47, 0x3fff, URZ, 0xc0, !UPT ;  /* 0x00003fff2f2f7892 */ /* 0x000fe2000f8ec03f */
[----:B------:R-:W-:-:S03]  /*9c30*/  ISETP.NE.AND.EX P0, PT, RZ, UR9, PT, P0 ;  /* 0x00000009ff007c0c */ /* 0x000fc6000bf05300 */
[----:B------:R-:W-:-:S04]  /*9c40*/  ULOP3.LUT UR4, UR47, 0x10000, URZ, 0xfc, !UPT ;  /* 0x000100002f047892 */ /* 0x000fc8000f8efc3f */
[----:B------:R-:W-:-:S06]  /*9c50*/  UIMAD UR4, UR48, 0x300, UR4 ;  /* 0x00000300300478a4 */ /* 0x000fcc000f8e0204 */
[----:B------:R-:W0:Y:S01]  /*9c60*/  @P0 LDC.64 R8, c[0x0][0x9c8] ;  /* 0x00027200ff080b82 */ /* 0x000e220000000a00 */
[----:B------:R-:W-:Y:S02]  /*9c70*/  UMOV UR6, UR4 ;  /* 0x0000000400067c82 */ /* 0x000fe40008000000 */
[----:B------:R-:W-:Y:S05]  /*9c80*/  QGMMA.64x96x32.F32.E4M3.E4M3 R88, R148, gdesc[UR4], R88, gsb0 ;  /* 0x0160000494587df3 */ /* 0x000fea0008000858 */
[----:B-1----:R-:W1:Y:S01]  /*9c90*/  @P0 LDC.64 R4, c[0x0][0x9d0] ;  /* 0x00027400ff040b82 */ /* 0x002e620000000a00 */
[C---:B0-----:R-:W-:Y:S02]  /*9ca0*/  @P0 IMAD R0, R8.reuse, UR37, RZ ;  /* 0x0000002508000c24 */ /* 0x041fe4000f8e02ff */
[----:B------:R-:W-:-:S04]  /*9cb0*/  @P0 IMAD.WIDE.U32 R6, R8, UR36, RZ ;  /* 0x0000002408060c25 */ /* 0x000fc8000f8e00ff */
[----:B------:R-:W-:-:S04]  /*9cc0*/  @P0 IMAD R9, R9, UR36, R0 ;  /* 0x0000002409090c24 */ /* 0x000fc8000f8e0200 */
[----:B------:R-:W-:Y:S02]  /*9cd0*/  @P0 IMAD.IADD R7, R7, 0x1, R9 ;  /* 0x0000000107070824 */ /* 0x000fe400078e0209 */
[----:B-1----:R-:W-:-:S04]  /*9ce0*/  @P0 IMAD.WIDE.U32 R6, R4, UR38, R6 ;  /* 0x0000002604060c25 */ /* 0x002fc8000f8e0006 */
[----:B------:R-:W-:Y:S01]  /*9cf0*/  @P0 IMAD R5, R5, UR38, R7 ;  /* 0x0000002605050c24 */ /* 0x000fe2000f8e0207 */
[----:B------:R-:W-:-:S04]  /*9d00*/  @P0 LEA R4, P2, R6, UR8, 0x2 ;  /* 0x0000000806040c11 */ /* 0x000fc8000f8410ff */
[----:B------:R-:W-:Y:S01]  /*9d10*/  @P0 LEA.HI.X R5, R6, UR9, R5, 0x2, P2 ;  /* 0x0000000906050c11 */ /* 0x000fe200090f1405 */
[----:B------:R-:W-:-:S06]  /*9d20*/  IMAD.MOV.U32 R6, RZ, RZ, 0x3f800000 ;  /* 0x3f800000ff067424 */ /* 0x000fcc00078e00ff */
        /* <DEDUP_REMOVED lines=8> */
[----:B------:R-:W1:Y:S04]  /*9db0*/  SHFL.BFLY PT, R0, R3, 0x2, 0x1f ;  /* 0x0c401f0003007f89 */ /* 0x000e6800000e0000 */
[----:B------:R-:W3:Y:S01]  /*9dc0*/  SHFL.BFLY PT, R7, R2, 0x2, 0x1f ;  /* 0x0c401f0002077f89 */ /* 0x000ee200000e0000 */
[----:B------:R-:W-:Y:S02]  /*9dd0*/  WARPGROUP.DEPBAR.LE gsb0, 0x0 ;  /* 0x00008000000079c5 */ /* 0x000fe40000010000 */
[----:B------:R-:W-:-:S06]  /*9de0*/  WARPGROUP.ARRIVE ;  /* 0x00000000000079c5 */ /* 0x000fcc0000000000 */
[----:B------:R-:W-:Y:S01]  /*9df0*/  QGMMA.64x96x32.F32.E4M3.E4M3 R88, R140, gdesc[UR4], R88, gsb0 ;  /* 0x016000048c587df3 */ /* 0x000fe20008000858 */
[----:B------:R-:W-:Y:S01]  /*9e00*/  UIADD3 UR6, UR4, 0x6, URZ ;  /* 0x0000000604067890 */ /* 0x000fe2000fffe03f */
[----:B------:R-:W-:Y:S01]  /*9e10*/  UMOV UR7, 0x40000040 ;  /* 0x4000004000077882 */ /* 0x000fe20000000000 */
[----:B-1----:R-:W-:-:S01]  /*9e20*/  FADD.FTZ R0, R0, R3 ;  /* 0x0000000300007221 */ /* 0x002fc20000010000 */
[----:B---3--:R-:W-:-:S04]  /*9e30*/  FADD.FTZ R7, R7, R2 ;  /* 0x0000000207077221 */ /* 0x008fc80000010000 */
[----:B0-----:R-:W0:Y:S04]  /*9e40*/  SHFL.BFLY PT, R5, R0, 0x1, 0x1f ;  /* 0x0c201f0000057f89 */ /* 0x001e2800000e0000 */
        /* <DEDUP_REMOVED lines=33> */
.L_x_10624:
        /* <DEDUP_REMOVED lines=58> */
.L_x_10591:
        /* <DEDUP_REMOVED lines=80> */
[----:B---3--:R-:W-:Y:S01]  /*a900*/  IMAD.WIDE R8, R5, 0x2, R76 ;  /* 0x0000000205087825 */ /* 0x008fe200078e024c */
[----:B0-----:R-:W-:-:S02]  /*a910*/  LOP3.LUT R49, R12, 0x2, RZ, 0x3c, !PT ;  /* 0x000000020c317812 */ /* 0x001fc400078e3cff */
        /* <DEDUP_REMOVED lines=10> */
[----:B------:R-:W-:Y:S01]  /*a9c0*/  IADD3 R103, P2, R8, 0x6000, RZ ;  /* 0x0000600008677810 */ /* 0x000fe20007f5e0ff */
[----:B------:R-:W-:Y:S01]  /*a9d0*/  IMAD.X R79, RZ, RZ, R9, P3 ;  /* 0x000000ffff4f7224 */ /* 0x000fe200018e0609 */
[----:B------:R-:W-:Y:S01]  /*a9e0*/  LOP3.LUT R10, R4, R97, RZ, 0x3c, !PT ;  /* 0x00000061040a7212 */ /* 0x000fe200078e3cff */
[----:B------:R-:W0:Y:S01]  /*a9f0*/  SHFL.IDX PT, R13, R13, R49, 0x1c1f ;  /* 0x001c1f310d0d7589 */ /* 0x000e2200000e0000 */
[----:B------:R-:W-:-:S02]  /*aa00*/  LOP3.LUT R5, R8, 0x180, RZ, 0xc0, !PT ;  /* 0x0000018008057812 */ /* 0x000fc400078ec0ff */
[----:B------:R-:W-:Y:S01]  /*aa10*/  LOP3.LUT R4, R99, 0x180, RZ, 0xc0, !PT ;  /* 0x0000018063047812 */ /* 0x000fe200078ec0ff */
[----:B------:R-:W1:Y:S01]  /*aa20*/  SHFL.IDX PT, R68, R41, R49, 0x1c1f ;  /* 0x001c1f3129447589 */ /* 0x000e6200000e0000 */
[----:B------:R-:W-:Y:S02]  /*aa30*/  IADD3 R105, P1, R8, 0x6020, RZ ;  /* 0x0000602008697810 */ /* 0x000fe40007f3e0ff */
[----:B------:R-:W-:Y:S01]  /*aa40*/  LOP3.LUT R38, R101, 0x180, RZ, 0xc0, !PT ;  /* 0x0000018065267812 */ /* 0x000fe200078ec0ff */
[----:B------:R-:W2:Y:S01]  /*aa50*/  SHFL.IDX PT, R42, R42, R49, 0x1c1f ;  /* 0x001c1f312a2a7589 */ /* 0x000ea200000e0000 */
[----:B------:R-:W-:Y:S01]  /*aa60*/  LOP3.LUT R40, R103, 0x180, RZ, 0xc0, !PT ;  /* 0x0000018067287812 */ /* 0x000fe200078ec0ff */
[----:B------:R-:W-:Y:S01]  /*aa70*/  IMAD.X R81, RZ, RZ, R9, P1 ;  /* 0x000000ffff517224 */ /* 0x000fe200008e0609 */
[----:B------:R-:W-:Y:S01]  /*aa80*/  SHF.R.U64 R5, R5, 0x3, RZ ;  /* 0x0000000305057819 */ /* 0x000fe200000012ff */
[----:B------:R-:W-:Y:S01]  /*aa90*/  SHFL.IDX PT, R52, R47, R12, 0x1c1f ;  /* 0x001c1f0c2f347589 */ /* 0x000fe200000e0000 */
[----:B------:R-:W-:-:S02]  /*aaa0*/  SHF.R.U64 R4, R4, 0x3, RZ ;  /* 0x0000000304047819 */ /* 0x000fc400000012ff */
[----:B------:R-:W-:Y:S01]  /*aab0*/  LOP3.LUT R48, R105, 0x180, RZ, 0xc0, !PT ;  /* 0x0000018069307812 */ /* 0x000fe200078ec0ff */
[----:B------:R-:W3:Y:S01]  /*aac0*/  SHFL.IDX PT, R51, R14, R49, 0x1c1f ;  /* 0x001c1f310e337589 */ /* 0x000ee200000e0000 */
[----:B------:R-:W-:Y:S02]  /*aad0*/  SHF.R.U64 R38, R38, 0x3, RZ ;  /* 0x0000000326267819 */ /* 0x000fe400000012ff */
[----:B------:R-:W-:Y:S01]  /*aae0*/  SHF.R.U64 R40, R40, 0x3, RZ ;  /* 0x0000000328287819 */ /* 0x000fe200000012ff */
[----:B------:R-:W-:Y:S01]  /*aaf0*/  SHFL.IDX PT, R56, R53, R12, 0x1c1f ;  /* 0x001c1f0c35387589 */ /* 0x000fe200000e0000 */
[----:B------:R-:W-:Y:S01]  /*ab00*/  LOP3.LUT R8, R5, R8, RZ, 0x3c, !PT ;  /* 0x0000000805087212 */ /* 0x000fe200078e3cff */
[----:B------:R-:W-:Y:S01]  /*ab10*/  IMAD.X R5, RZ, RZ, R9, P2 ;  /* 0x000000ffff057224 */ /* 0x000fe200010e0609 */
[----:B------:R-:W-:Y:S01]  /*ab20*/  LOP3.LUT R6, R4, R99, RZ, 0x3c, !PT ;  /* 0x0000006304067212 */ /* 0x000fe200078e3cff */
[----:B------:R3:W-:Y:S01]  /*ab30*/  SHFL.IDX PT, R54, R73, R12, 0x1c1f ;  /* 0x001c1f0c49367589 */ /* 0x0007e200000e0000 */
[----:B------:R-:W-:-:S02]  /*ab40*/  SHF.R.U64 R48, R48, 0x3, RZ ;  /* 0x0000000330307819 */ /* 0x000fc400000012ff */
[----:B------:R-:W-:Y:S01]  /*ab50*/  LOP3.LUT R78, R38, R101, RZ, 0x3c, !PT ;  /* 0x00000065264e7212 */ /* 0x000fe200078e3cff */
[----:B------:R-:W-:Y:S01]  /*ab60*/  SHFL.IDX PT, R47, R85, R12, 0x1c1f ;  /* 0x001c1f0c552f7589 */ /* 0x000fe200000e0000 */
[----:B------:R-:W-:Y:S02]  /*ab70*/  LOP3.LUT R4, R40, R103, RZ, 0x3c, !PT ;  /* 0x0000006728047212 */ /* 0x000fe400078e3cff */
[----:B------:R-:W-:Y:S01]  /*ab80*/  MOV R82, R10 ;  /* 0x0000000a00527202 */ /* 0x000fe20000000f00 */
[----:B------:R-:W-:Y:S01]  /*ab90*/  SHFL.IDX PT, R40, R61, R12, 0x1c1f ;  /* 0x001c1f0c3d287589 */ /* 0x000fe200000e0000 */
[----:B------:R-:W-:Y:S02]  /*aba0*/  MOV R38, R6 ;  /* 0x0000000600267202 */ /* 0x000fe40000000f00 */
[----:B------:R-:W-:Y:S01]  /*abb0*/  MOV R78, R78 ;  /* 0x0000004e004e7202 */ /* 0x000fe20000000f00 */
[----:B------:R-:W4:Y:S01]  /*abc0*/  SHFL.IDX PT, R61, R32, R49, 0x1c1f ;  /* 0x001c1f31203d7589 */ /* 0x000f2200000e0000 */
[----:B------:R-:W-:-:S02]  /*abd0*/  LOP3.LUT R80, R48, R105, RZ, 0x3c, !PT ;  /* 0x0000006930507212 */ /* 0x000fc400078e3cff */
[----:B------:R-:W-:Y:S01]  /*abe0*/  MOV R9, R8 ;  /* 0x0000000800097202 */ /* 0x000fe20000000f00 */
[----:B------:R-:W-:Y:S01]  /*abf0*/  SHFL.IDX PT, R11, R55, R12, 0x1c1f ;  /* 0x001c1f0c370b7589 */ /* 0x000fe200000e0000 */
[----:B------:R-:W-:Y:S02]  /*ac00*/  MOV R79, R4 ;  /* 0x00000004004f7202 */ /* 0x000fe40000000f00 */
[----:B------:R-:W-:Y:S01]  /*ac10*/  MOV R80, R80 ;  /* 0x0000005000507202 */ /* 0x000fe20000000f00 */
[----:B------:R-:W-:Y:S01]  /*ac20*/  SHFL.IDX PT, R7, R59, R12, 0x1c1f ;  /* 0x001c1f0c3b077589 */ /* 0x000fe200000e0000 */
[----:B0-----:R-:W-:Y:S02]  /*ac30*/  SEL R74, R72, R13, P0 ;  /* 0x0000000d484a7207 */ /* 0x001fe40000000000 */
[----:B-1----:R-:W-:Y:S01]  /*ac40*/  SEL R70, R67, R68, P0 ;  /* 0x0000004443467207 */ /* 0x002fe20000000000 */
[----:B------:R-:W0:Y:S01]  /*ac50*/  SHFL.IDX PT, R15, R15, R49, 0x1c1f ;  /* 0x001c1f310f0f7589 */ /* 0x000e2200000e0000 */
[----:B--2---:R-:W-:-:S02]  /*ac60*/  SEL R71, R69, R42, P0 ;  /* 0x0000002a45477207 */ /* 0x004fc40000000000 */
[----:B------:R-:W-:Y:S01]  /*ac70*/  SEL R72, R13, R72, P0 ;  /* 0x000000480d487207 */ /* 0x000fe20000000000 */
[----:B------:R-:W1:Y:S01]  /*ac80*/  SHFL.IDX PT, R33, R33, R49, 0x1c1f ;  /* 0x001c1f3121217589 */ /* 0x000e6200000e0000 */
[----:B---3--:R-:W-:Y:S02]  /*ac90*/  SEL R73, R51, R52, P0 ;  /* 0x0000003433497207 */ /* 0x008fe40000000000 */
[----:B------:R-:W-:Y:S01]  /*aca0*/  SEL R68, R68, R67, P0 ;  /* 0x0000004344447207 */ /* 0x000fe20000000000 */
[----:B------:R-:W-:Y:S01]  /*acb0*/  SHFL.IDX PT, R36, R36, R49, 0x1c1f ;  /* 0x001c1f3124247589 */ /* 0x000fe200000e0000 */
[----:B------:R-:W-:Y:S02]  /*acc0*/  SEL R69, R42, R69, P0 ;  /* 0x000000452a457207 */ /* 0x000fe40000000000 */
[----:B------:R-:W-:Y:S01]  /*acd0*/  F2FP.BF16.F32.PACK_AB R13, R71, R70 ;  /* 0x00000046470d723e */ /* 0x000fe200000010ff */
[----:B------:R-:W-:Y:S01]  /*ace0*/  SHFL.IDX PT, R48, R57, R12, 0x1c1f ;  /* 0x001c1f0c39307589 */ /* 0x000fe200000e0000 */
[----:B----4-:R-:W-:-:S02]  /*acf0*/  SEL R62, R60, R61, P0 ;  /* 0x0000003d3c3e7207 */ /* 0x010fc40000000000 */
[----:B------:R-:W-:Y:S01]  /*ad00*/  SEL R60, R61, R60, P0 ;  /* 0x0000003c3d3c7207 */ /* 0x000fe20000000000 */
[----:B------:R1:W-:Y:S04]  /*ad10*/  SHFL.IDX PT, R5, R63, R12, 0x1c1f ;  /* 0x001c1f0c3f057589 */ /* 0x0003e800000e0000 */
[----:B------:R-:W-:Y:S04]  /*ad20*/  SHFL.IDX PT, R31, R31, R12, 0x1c1f ;  /* 0x001c1f0c1f1f7589 */ /* 0x000fe800000e0000 */
[----:B------:R-:W-:Y:S01]  /*ad30*/  SHFL.IDX PT, R4, R65, R12, 0x1c1f ;  /* 0x001c1f0c41047589 */ /* 0x000fe200000e0000 */
[----:B0-----:R-:W-:-:S02]  /*ad40*/  SEL R66, R64, R15, P0 ;  /* 0x0000000f40427207 */ /* 0x001fc40000000000 */
[----:B------:R-:W-:Y:S01]  /*ad50*/  SEL R64, R15, R64, P0 ;  /* 0x000000400f407207 */ /* 0x000fe20000000000 */
[----:B------:R0:W-:Y:S01]  /*ad60*/  SHFL.IDX PT, R55, R75, R12, 0x1c1f ;  /* 0x001c1f0c4b377589 */ /* 0x0001e200000e0000 */
[----:B-1----:R-:W-:Y:S02]  /*ad70*/  SEL R63, R54, R33, P0 ;  /* 0x00000021363f7207 */ /* 0x002fe40000000000 */
[----:B------:R-:W-:Y:S01]  /*ad80*/  SEL R61, R33, R54, P0 ;  /* 0x00000036213d7207 */ /* 0x000fe20000000000 */
[----:B------:R-:W-:Y:S01]  /*ad90*/  SHFL.IDX PT, R83, R83, R12, 0x1c1f ;  /* 0x001c1f0c53537589 */ /* 0x000fe200000e0000 */
[----:B------:R-:W-:-:S03]  /*ada0*/  F2FP.BF16.F32.PACK_AB R15, R69, R68 ;  /* 0x00000044450f723e */ /* 0x000fc600000010ff */
[----:B------:R-:W-:Y:S01]  /*adb0*/  SHFL.IDX PT, R45, R87, R12, 0x1c1f ;  /* 0x001c1f0c572d7589 */ /* 0x000fe200000e0000 */
[----:B0-----:R-:W-:-:S03]  /*adc0*/  SEL R75, R52, R51, P0 ;  /* 0x00000033344b7207 */ /* 0x001fc60000000000 */
[----:B------:R-:W-:Y:S04]  /*add0*/  SHFL.IDX PT, R10, R93, R12, 0x1c1f ;  /* 0x001c1f0c5d0a7589 */ /* 0x000fe800000e0000 */
[----:B------:R-:W-:Y:S04]  /*ade0*/  SHFL.IDX PT, R8, R95, R12, 0x1c1f ;  /* 0x001c1f0c5f087589 */ /* 0x000fe800000e0000 */
[----:B------:R-:W-:Y:S04]  /*adf0*/  SHFL.IDX PT, R58, R91, R12, 0x1c1f ;  /* 0x001c1f0c5b3a7589 */ /* 0x000fe800000e0000 */
[----:B------:R-:W-:Y:S04]  /*ae00*/  SHFL.IDX PT, R6, R89, R12, 0x1c1f ;  /* 0x001c1f0c59067589 */ /* 0x000fe800000e0000 */
[----:B------:R-:W0:Y:S04]  /*ae10*/  SHFL.IDX PT, R59, R134, R49, 0x1c1f ;  /* 0x001c1f31863b7589 */ /* 0x000e2800000e0000 */
[----:B------:R-:W1:Y:S04]  /*ae20*/  SHFL.IDX PT, R53, R20, R49, 0x1c1f ;  /* 0x001c1f3114357589 */ /* 0x000e6800000e0000 */
[----:B------:R-:W2:Y:S04]  /*ae30*/  SHFL.IDX PT, R34, R34, R49, 0x1c1f ;  /* 0x001c1f3122227589 */ /* 0x000ea800000e0000 */
[----:B------:R-:W-:Y:S04]  /*ae40*/  SHFL.IDX PT, R14, R43, R49, 0x1c1f ;  /* 0x001c1f312b0e7589 */ /* 0x000fe800000e0000 */
[----:B------:R0:W-:Y:S04]  /*ae50*/  SHFL.IDX PT, R57, R21, R49, 0x1c1f ;  /* 0x001c1f3115397589 */ /* 0x0001e800000e0000 */
[----:B------:R-:W3:Y:S04]  /*ae60*/  SHFL.IDX PT, R12, R35, R49, 0x1c1f ;  /* 0x001c1f31230c7589 */ /* 0x000ee800000e0000 */
[----:B------:R-:W4:Y:S01]  /*ae70*/  SHFL.IDX PT, R25, R25, R49, 0x1c1f ;  /* 0x001c1f3119197589 */ /* 0x000f2200000e0000 */
[----:B0-----:R-:W-:-:S03]  /*ae80*/  SEL R21, R59, R58, P0 ;  /* 0x0000003a3b157207 */ /* 0x001fc60000000000 */
[----:B------:R-:W0:Y:S01]  /*ae90*/  SHFL.IDX PT, R27, R27, R49, 0x1c1f ;  /* 0x001c1f311b1b7589 */ /* 0x000e2200000e0000 */
[----:B-1----:R-:W-:Y:S02]  /*aea0*/  SEL R67, R50, R53, P0 ;  /* 0x0000003532437207 */ /* 0x002fe40000000000 */
[----:B------:R-:W-:Y:S01]  /*aeb0*/  SEL R65, R53, R50, P0 ;  /* 0x0000003235417207 */ /* 0x000fe20000000000 */
[----:B------:R-:W-:Y:S01]  /*aec0*/  SHFL.IDX PT, R24, R24, R49, 0x1c1f ;  /* 0x001c1f3118187589 */ /* 0x000fe200000e0000 */
[----:B--2---:R-:W-:Y:S02]  /*aed0*/  SEL R54, R55, R34, P0 ;  /* 0x0000002237367207 */ /* 0x004fe40000000000 */
[----:B------:R-:W-:Y:S01]  /*aee0*/  SEL R52, R34, R55, P0 ;  /* 0x0000003722347207 */ /* 0x000fe20000000000 */
[----:B------:R-:W1:Y:S04]  /*aef0*/  SHFL.IDX PT, R26, R26, R49, 0x1c1f ;  /* 0x001c1f311a1a7589 */ /* 0x000e6800000e0000 */
[----:B------:R-:W2:Y:S04]  /*af00*/  SHFL.IDX PT, R30, R30, R49, 0x1c1f ;  /* 0x001c1f311e1e7589 */ /* 0x000ea800000e0000 */
[----:B------:R-:W2:Y:S01]  /*af10*/  SHFL.IDX PT, R37, R37, R49, 0x1c1f ;  /* 0x001c1f3125257589 */ /* 0x000ea200000e0000 */
[----:B---3--:R-:W-:-:S02]  /*af20*/  SEL R55, R83, R12, P0 ;  /* 0x0000000c53377207 */ /* 0x008fc40000000000 */
[----:B------:R-:W-:Y:S01]  /*af30*/  SEL R53, R12, R83, P0 ;  /* 0x000000530c357207 */ /* 0x000fe20000000000 */
[----:B------:R-:W3:Y:S01]  /*af40*/  SHFL.IDX PT, R28, R28, R49, 0x1c1f ;  /* 0x001c1f311c1c7589 */ /* 0x000ee200000e0000 */
[----:B----4-:R-:W-:Y:S01]  /*af50*/  SEL R50, R48, R25, P0 ;  /* 0x0000001930327207 */ /* 0x010fe20000000000 */
[----:B------:R-:W-:Y:S01]  /*af60*/  IMAD.U32 R83, RZ, RZ, UR9 ;  /* 0x00000009ff537e24 */ /* 0x000fe2000f8e00ff */
[----:B------:R-:W-:Y:S01]  /*af70*/  F2FP.BF16.F32.PACK_AB R12, R75, R74 ;  /* 0x0000004a4b0c723e */ /* 0x000fe200000010ff */
[----:B------:R4:W3:Y:S01]  /*af80*/  SHFL.IDX PT, R85, R44, R49, 0x1c1f ;  /* 0x001c1f312c557589 */ /* 0x0008e200000e0000 */
[----:B0-----:R-:W-:Y:S02]  /*af90*/  SEL R42, R40, R27, P0 ;  /* 0x0000001b282a7207 */ /* 0x001fe40000000000 */
[----:B------:R-:W-:Y:S01]  /*afa0*/  SEL R48, R25, R48, P0 ;  /* 0x0000003019307207 */ /* 0x000fe20000000000 */
[----:B------:R0:W3:Y:S01]  /*afb0*/  SHFL.IDX PT, R81, R29, R49, 0x1c1f ;  /* 0x001c1f311d517589 */ /* 0x0000e200000e0000 */
[----:B------:R-:W-:-:S02]  /*afc0*/  SEL R40, R27, R40, P0 ;  /* 0x000000281b287207 */ /* 0x000fc40000000000 */
[----:B------:R-:W-:Y:S01]  /*afd0*/  F2FP.BF16.F32.PACK_AB R25, R63, R62 ;  /* 0x0000003e3f19723e */ /* 0x000fe200000010ff */
[----:B------:R0:W3:Y:S01]  /*afe0*/  SHFL.IDX PT, R87, R46, R49, 0x1c1f ;  /* 0x001c1f312e577589 */ /* 0x0000e200000e0000 */
[----:B-1----:R-:W-:Y:S02]  /*aff0*/  SEL R51, R7, R26, P0 ;  /* 0x0000001a07337207 */ /* 0x002fe40000000000 */
[----:B----4-:R-:W-:Y:S02]  /*b000*/  SEL R44, R36, R47, P0 ;  /* 0x0000002f242c7207 */ /* 0x010fe40000000000 */
[----:B--2---:R-:W-:Y:S02]  /*b010*/  SEL R32, R31, R30, P0 ;  /* 0x0000001e1f207207 */ /* 0x004fe40000000000 */
[----:B0-----:R-:W-:Y:S02]  /*b020*/  SEL R29, R58, R59, P0 ;  /* 0x0000003b3a1d7207 */ /* 0x001fe40000000000 */
[----:B------:R-:W-:-:S02]  /*b030*/  SEL R58, R56, R57, P0 ;  /* 0x00000039383a7207 */ /* 0x000fc40000000000 */
[----:B------:R-:W-:Y:S02]  /*b040*/  SEL R46, R47, R36, P0 ;  /* 0x000000242f2e7207 */ /* 0x000fe40000000000 */
[----:B------:R-:W-:Y:S02]  /*b050*/  SEL R47, R45, R14, P0 ;  /* 0x0000000e2d2f7207 */ /* 0x000fe40000000000 */
[----:B------:R-:W-:Y:S02]  /*b060*/  SEL R45, R14, R45, P0 ;  /* 0x0000002d0e2d7207 */ /* 0x000fe40000000000 */
[----:B------:R-:W-:Y:S02]  /*b070*/  SEL R56, R57, R56, P0 ;  /* 0x0000003839387207 */ /* 0x000fe40000000000 */
[----:B------:R-:W-:Y:S02]  /*b080*/  F2FP.BF16.F32.PACK_AB R14, R73, R72 ;  /* 0x00000048490e723e */ /* 0x000fe400000010ff */
[----:B------:R-:W-:-:S02]  /*b090*/  SEL R59, R11, R24, P0 ;  /* 0x000000180b3b7207 */ /* 0x000fc40000000000 */
[----:B------:R-:W-:Y:S01]  /*b0a0*/  SEL R57, R24, R11, P0 ;  /* 0x0000000b18397207 */ /* 0x000fe20000000000 */
[----:B------:R-:W-:Y:S01]  /*b0b0*/  STSM.16.M88.4 [R9], R12 ;  /* 0x0000000c09007844 */ /* 0x000fe20000000200 */
[----:B------:R-:W-:Y:S02]  /*b0c0*/  SEL R49, R26, R7, P0 ;  /* 0x000000071a317207 */ /* 0x000fe40000000000 */
[----:B------:R-:W-:Y:S02]  /*b0d0*/  SEL R36, R10, R37, P0 ;  /* 0x000000250a247207 */ /* 0x000fe40000000000 */
[----:B------:R-:W-:Y:S02]  /*b0e0*/  SEL R34, R37, R10, P0 ;  /* 0x0000000a25227207 */ /* 0x000fe40000000000 */
[----:B------:R-:W-:Y:S02]  /*b0f0*/  F2FP.BF16.F32.PACK_AB R24, R67, R66 ;  /* 0x000000424318723e */ /* 0x000fe400000010ff */
[----:B------:R-:W-:-:S02]  /*b100*/  F2FP.BF16.F32.PACK_AB R26, R65, R64 ;  /* 0x00000040411a723e */ /* 0x000fc400000010ff */
[----:B------:R-:W-:Y:S02]  /*b110*/  F2FP.BF16.F32.PACK_AB R27, R61, R60 ;  /* 0x0000003c3d1b723e */ /* 0x000fe400000010ff */
[----:B---3--:R-:W-:Y:S02]  /*b120*/  SEL R43, R5, R28, P0 ;  /* 0x0000001c052b7207 */ /* 0x008fe40000000000 */
[----:B------:R-:W-:Y:S01]  /*b130*/  SEL R41, R28, R5, P0 ;  /* 0x000000051c297207 */ /* 0x000fe20000000000 */
[----:B------:R0:W-:Y:S01]  /*b140*/  STSM.16.M88.4 [R82], R24 ;  /* 0x0000001852007844 */ /* 0x0001e20000000200 */
[----:B------:R-:W-:Y:S02]  /*b150*/  SEL R37, R8, R85, P0 ;  /* 0x0000005508257207 */ /* 0x000fe40000000000 */
[----:B------:R-:W-:Y:S02]  /*b160*/  SEL R35, R85, R8, P0 ;  /* 0x0000000855237207 */ /* 0x000fe40000000000 */
[----:B------:R-:W-:-:S02]  /*b170*/  SEL R30, R30, R31, P0 ;  /* 0x0000001f1e1e7207 */ /* 0x000fc40000000000 */
[----:B------:R-:W-:Y:S02]  /*b180*/  SEL R33, R4, R81, P0 ;  /* 0x0000005104217207 */ /* 0x000fe40000000000 */
[----:B------:R-:W-:Y:S02]  /*b190*/  SEL R31, R81, R4, P0 ;  /* 0x00000004511f7207 */ /* 0x000fe40000000000 */
[----:B------:R-:W-:Y:S02]  /*b1a0*/  SEL R28, R6, R87, P0 ;  /* 0x00000057061c7207 */ /* 0x000fe40000000000 */
[----:B------:R-:W-:Y:S02]  /*b1b0*/  SEL R20, R87, R6, P0 ;  /* 0x0000000657147207 */ /* 0x000fe40000000000 */
[----:B------:R-:W-:Y:S01]  /*b1c0*/  F2FP.BF16.F32.PACK_AB R4, R59, R58 ;  /* 0x0000003a3b04723e */ /* 0x000fe200000010ff */
[----:B0-----:R-:W-:Y:S01]  /*b1d0*/  IMAD.U32 R82, RZ, RZ, UR8 ;  /* 0x00000008ff527e24 */ /* 0x001fe2000f8e00ff */
[----:B------:R-:W-:Y:S01]  /*b1e0*/  F2FP.BF16.F32.PACK_AB R5, R55, R54 ;  /* 0x000000363705723e */ /* 0x000fe200000010ff */
[----:B------:R-:W-:Y:S01]  /*b1f0*/  ULDC.64 UR8, c[0x0][0xc08] ;  /* 0x0003020000087ab9 */ /* 0x000fe20000000a00 */
        /* <DEDUP_REMOVED lines=19> */
[----:B------:R-:W-:Y:S01]  /*b330*/  BAR.SYNC.DEFER_BLOCKING 0x1, 0x180 ;  /* 0x0046000000007b1d */ /* 0x000fe20000010000 */
[----:B------:R-:W-:-:S07]  /*b340*/  ISETP.NE.AND.EX P0, PT, RZ, UR11, PT, P0 ;  /* 0x0000000bff007c0c */ /* 0x000fce000bf05300 */
[----:B0-----:R-:W0:Y:S06]  /*b350*/  LDC R78, c[0x0][0xbe8] ;  /* 0x0002fa00ff4e7b82 */ /* 0x001e2c0000000800 */
[----:B------:R-:W3:Y:S01]  /*b360*/  @P0 LDG.E R81, desc[UR44][R82.64] ;  /* 0x0000002c52510981 */ /* 0x000ee2000c1e1900 */
[----:B------:R-:W-:Y:S01]  /*b370*/  UISETP.NE.U32.AND UP0, UPT, UR8, URZ, UPT ;  /* 0x0000003f0800728c */ /* 0x000fe2000bf05070 */
[----:B------:R-:W-:-:S03]  /*b380*/  ULDC UR4, c[0x0][0xa88] ;  /* 0x0002a20000047ab9 */ /* 0x000fc60000000800 */
[----:B------:R-:W-:Y:S01]  /*b390*/  UISETP.NE.AND.EX UP0, UPT, UR9, URZ, UPT, UP0 ;  /* 0x0000003f0900728c */ /* 0x000fe2000bf05300 */
[----:B0-----:R-:W-:Y:S01]  /*b3a0*/  ISETP.NE.AND P1, PT, R78, 0x1, PT ;  /* 0x000000014e00780c */ /* 0x001fe20003f25270 */
[----:B------:R-:W-:Y:S01]  /*b3b0*/  UMOV UR16, 0x9b8 ;  /* 0x000009b800107882 */ /* 0x000fe20000000000 */
[----:B------:R-:W-:-:S03]  /*b3c0*/  IMAD.U32 R9, RZ, RZ, UR4 ;  /* 0x00000004ff097e24 */ /* 0x000fc6000f8e00ff */
[----:B------:R-:W-:-:S05]  /*b3d0*/  PLOP3.LUT P4, PT, PT, PT, UP0, 0x80, 0x0 ;  /* 0x000000000000781c */ /* 0x000fca0003f8f008 */
[----:B------:R-:W-:-:S03]  /*b3e0*/  @UP0 ULEA UR8, UP1, UR36, UR8, 0x2 ;  /* 0x0000000824080291 */ /* 0x000fc6000f82103f */
[----:B------:R-:W0:Y:S01]  /*b3f0*/  @P1 LDC R6, c[0x0][0xbec] ;  /* 0x0002fb00ff061b82 */ /* 0x000e220000000800 */
[----:B------:R-:W-:Y:S02]  /*b400*/  @UP0 ULEA.HI.X UR9, UR36, UR9, UR37, 0x2, UP1 ;  /* 0x0000000924090291 */ /* 0x000fe400088f1425 */
[----:B------:R-:W-:Y:S01]  /*b410*/  UISETP.GT.AND UP1, UPT, UR42, 0x1, UPT ;  /* 0x000000012a00788c */ /* 0x000fe2000bf24270 */
[----:B------:R-:W-:-:S04]  /*b420*/  IMAD.U32 R4, RZ, RZ, UR8 ;  /* 0x00000008ff047e24 */ /* 0x000fc8000f8e00ff */
[----:B------:R-:W4:Y:S01]  /*b430*/  @P1 LDC R11, c[0x0][0xbf0] ;  /* 0x0002fc00ff0b1b82 */ /* 0x000f220000000800 */
[----:B------:R-:W-:Y:S01]  /*b440*/  USEL UR16, UR16, 0x978, UP1 ;  /* 0x0000097810107887 */ /* 0x000fe20008800000 */
[----:B------:R-:W-:Y:S01]  /*b450*/  IMAD.U32 R5, RZ, RZ, UR9 ;  /* 0x00000009ff057e24 */ /* 0x000fe2000f8e00ff */
[----:B------:R-:W-:Y:S01]  /*b460*/  UISETP.NE.U32.AND UP0, UPT, UR10, URZ, UPT ;  /* 0x0000003f0a00728c */ /* 0x000fe2000bf05070 */
[----:B-1----:R-:W-:Y:S01]  /*b470*/  VIADD R15, R17, UR39 ;  /* 0x00000027110f7c36 */ /* 0x002fe20008000000 */
[----:B------:R-:W-:Y:S02]  /*b480*/  UMOV UR4, URZ ;  /* 0x0000003f00047c82 */ /* 0x000fe40008000000 */
[----:B------:R-:W-:Y:S01]  /*b490*/  UISETP.NE.AND.EX UP0, UPT, UR11, URZ, UPT, UP0 ;  /* 0x0000003f0b00728c */ /* 0x000fe2000bf05300 */
[----:B------:R0:W5:Y:S01]  /*b4a0*/  @P4 LDG.E R9, desc[UR44][R4.64] ;  /* 0x0000002c04094981 */ /* 0x000162000c1e1900 */
[----:B------:R-:W-:Y:S01]  /*b4b0*/  USEL UR7, UR41, URZ, UP1 ;  /* 0x0000003f29077287 */ /* 0x000fe20008800000 */
[----:B------:R-:W-:Y:S01]  /*b4c0*/  IMAD.MOV.U32 R7, RZ, RZ, R15 ;  /* 0x000000ffff077224 */ /* 0x000fe200078e000f */
[----:B------:R-:W-:-:S02]  /*b4d0*/  USEL UR36, UR36, URZ, !UP0 ;  /* 0x0000003f24247287 */ /* 0x000fc4000c000000 */
[----:B------:R-:W-:Y:S01]  /*b4e0*/  ULDC.64 UR10, c[0x0][UR16+0x218] ;  /* 0x00008600100a7abb */ /* 0x000fe20008000a00 */
[----:B------:R-:W-:Y:S01]  /*b4f0*/  ULDC.64 UR14, c[0x0][UR16+0x228] ;  /* 0x00008a00100e7abb */ /* 0x000fe20008000a00 */
[----:B------:R-:W-:Y:S01]  /*b500*/  ULDC.64 UR12, c[0x0][UR16+0x220] ;  /* 0x00008800100c7abb */ /* 0x000fe20008000a00 */
[----:B------:R-:W-:Y:S02]  /*b510*/  UIMAD.WIDE.U32 UR8, UR10, UR38, URZ ;  /* 0x000000260a0872a5 */ /* 0x000fe4000f8e003f */
[----:B------:R-:W-:Y:S01]  /*b520*/  UIMAD.WIDE.U32 UR18, UR14, UR7, URZ ;  /* 0x000000070e1272a5 */ /* 0x000fe2000f8e003f */
[----:B0-----:R-:W-:Y:S01]  /*b530*/  @P1 IMAD.HI.U32 R4, R15, R6, RZ ;  /* 0x000000060f041227 */ /* 0x001fe200078e00ff */
[----:B------:R-:W-:Y:S02]  /*b540*/  UIMAD UR10, UR11, UR38, URZ ;  /* 0x000000260b0a72a4 */ /* 0x000fe4000f8e023f */
[----:B------:R-:W-:Y:S02]  /*b550*/  UIMAD UR14, UR15, UR7, URZ ;  /* 0x000000070f0e72a4 */ /* 0x000fe4000f8e023f */
[----:B------:R-:W-:Y:S01]  /*b560*/  USEL UR37, UR37, URZ, !UP0 ;  /* 0x0000003f25257287 */ /* 0x000fe2000c000000 */
[----:B----4-:R-:W-:Y:S01]  /*b570*/  @P1 SHF.R.U32.HI R7, RZ, R11, R4 ;  /* 0x0000000bff071219 */ /* 0x010fe20000011604 */
        /* <DEDUP_REMOVED lines=34> */
.L_x_10627:
        /* <DEDUP_REMOVED lines=37> */
[----:B------:R-:W-:Y:S01]  /*b9f0*/  UIMAD.WIDE.U32 UR8, UR4, UR10, URZ ;  /* 0x0000000a040872a5 */ /* 0x000fe2000f8e003f */
[----:B------:R-:W-:Y:S01]  /*ba00*/  IADD3 R9, P0, R76, 0x1800, RZ ;  /* 0x000018004c097810 */ /* 0x000fe20007f1e0ff */
[----:B------:R-:W-:Y:S01]  /*ba10*/  UIMAD UR7, UR4, UR11, UR7 ;  /* 0x0000000b040772a4 */ /* 0x000fe2000f8e0207 */
[----:B------:R-:W-:Y:S01]  /*ba20*/  SHF.R.U64 R0, R0, 0x3, RZ ;  /* 0x0000000300007819 */ /* 0x000fe200000012ff */
[----:B------:R-:W-:Y:S01]  /*ba30*/  IMAD.IADD R2, R80, 0x1, -R2 ;  /* 0x0000000150027824 */ /* 0x000fe200078e0a02 */
[----:B------:R-:W-:Y:S01]  /*ba40*/  ULDC.64 UR10, c[0x0][0xae8] ;  /* 0x0002ba00000a7ab9 */ /* 0x000fe20000000a00 */
[----:B------:R-:W-:Y:S01]  /*ba50*/  UIADD3 UR9, UR9, UR7, URZ ;  /* 0x0000000709097290 */ /* 0x000fe2000fffe03f */
[----:B------:R-:W-:Y:S01]  /*ba60*/  LOP3.LUT R32, R0, R5, RZ, 0x3c, !PT ;  /* 0x0000000500207212 */ /* 0x000fe200078e3cff */
[----:B------:R-:W-:Y:S01]  /*ba70*/  IMAD R0, R2, 0x60, R79 ;  /* 0x0000006002007824 */ /* 0x000fe200078e024f */
[C---:B------:R-:W-:Y:S01]  /*ba80*/  IADD3 R13, P2, R76.reuse, 0x3000, RZ ;  /* 0x000030004c0d7810 */ /* 0x040fe20007f5e0ff */
[----:B------:R-:W-:Y:S01]  /*ba90*/  UIMAD.WIDE.U32 UR8, UR38, UR10, UR8 ;  /* 0x0000000a260872a5 */ /* 0x000fe2000f8e0008 */
[----:B------:R-:W-:Y:S01]  /*baa0*/  IADD3 R25, P3, R76, 0x4800, RZ ;  /* 0x000048004c197810 */ /* 0x000fe20007f7e0ff */
[----:B------:R-:W-:Y:S01]  /*bab0*/  VIADD R2, R0, UR39 ;  /* 0x0000002700027c36 */ /* 0x000fe20008000000 */
[----:B------:R-:W-:Y:S01]  /*bac0*/  USHF.R.S32.HI UR4, URZ, 0x1f, UR36 ;  /* 0x0000001f3f047899 */ /* 0x000fe20008011424 */
[----:B------:R-:W-:Y:S01]  /*bad0*/  IADD3 R29, P4, R76, 0x6000, RZ ;  /* 0x000060004c1d7810 */ /* 0x000fe20007f9e0ff */
[----:B------:R-:W-:Y:S01]  /*bae0*/  UIMAD UR9, UR38, UR11, UR9 ;  /* 0x0000000b260972a4 */ /* 0x000fe2000f8e0209 */
[----:B-1----:R-:W-:Y:S01]  /*baf0*/  @P1 IMAD.HI.U32 R0, R2, R21, RZ ;  /* 0x0000001502001227 */ /* 0x002fe200078e00ff */
[----:B------:R-:W-:Y:S01]  /*bb00*/  LOP3.LUT R8, R9, 0x180, RZ, 0xc0, !PT ;  /* 0x0000018009087812 */ /* 0x000fe200078ec0ff */
[----:B------:R-:W-:Y:S01]  /*bb10*/  ULDC.64 UR10, c[0x0][0xaf0] ;  /* 0x0002bc00000a7ab9 */ /* 0x000fe20000000a00 */
[----:B------:R-:W-:Y:S01]  /*bb20*/  LOP3.LUT R12, R13, 0x180, RZ, 0xc0, !PT ;  /* 0x000001800d0c7812 */ /* 0x000fe200078ec0ff */
[----:B------:R-:W-:Y:S01]  /*bb30*/  UIMAD UR4, UR4, UR10, URZ ;  /* 0x0000000a040472a4 */ /* 0x000fe2000f8e023f */
[----:B------:R-:W-:Y:S01]  /*bb40*/  LOP3.LUT R24, R25, 0x180, RZ, 0xc0, !PT ;  /* 0x0000018019187812 */ /* 0x000fe200078ec0ff */
[----:B------:R-:W-:Y:S01]  /*bb50*/  IMAD.X R33, RZ, RZ, R77, P5 ;  /* 0x000000ffff217224 */ /* 0x000fe200028e064d */
[----:B------:R-:W-:Y:S01]  /*bb60*/  LOP3.LUT R28, R29, 0x180, RZ, 0xc0, !PT ;  /* 0x000001801d1c7812 */ /* 0x000fe200078ec0ff */
[----:B------:R-:W-:Y:S01]  /*bb70*/  IMAD.MOV.U32 R37, RZ, RZ, R2 ;  /* 0x000000ffff257224 */ /* 0x000fe200078e0002 */
[----:B------:R-:W-:Y:S01]  /*bb80*/  LOP3.LUT R7, R76, 0x180, RZ, 0xc0, !PT ;  /* 0x000001804c077812 */ /* 0x000fe200078ec0ff */
[----:B------:R-:W-:Y:S01]  /*bb90*/  UIMAD UR4, UR36, UR11, UR4 ;  /* 0x0000000b240472a4 */ /* 0x000fe2000f8e0204 */
[----:B--2---:R-:W-:Y:S01]  /*bba0*/  @P1 SHF.R.U32.HI R37, RZ, R41, R0 ;  /* 0x00000029ff251219 */ /* 0x004fe20000011600 */
[----:B------:R-:W-:Y:S01]  /*bbb0*/  UIMAD.WIDE.U32 UR36, UR36, UR10, UR8 ;  /* 0x0000000a242472a5 */ /* 0x000fe2000f8e0008 */
[----:B------:R-:W-:Y:S01]  /*bbc0*/  SHF.R.U64 R8, R8, 0x3, RZ ;  /* 0x0000000308087819 */ /* 0x000fe200000012ff */
[----:B------:R-:W5:Y:S01]  /*bbd0*/  LD.E.128 R32, desc[UR44][R32.64] ;  /* 0x0000002c20207980 */ /* 0x000f62000c101d00 */
        /* <DEDUP_REMOVED lines=30> */
[----:B------:R-:W5:Y:S01]  /*bdc0*/  LD.E.128 R28, desc[UR44][R28.64] ;  /* 0x0000002c1c1c7980 */ /* 0x000f62000c101d00 */
[----:B------:R-:W-:Y:S01]  /*bdd0*/  @!PT LDS RZ, [RZ] ;  /* 0x00000000fffff984 */ /* 0x000fe20000000800 */
[----:B------:R-:W-:Y:S01]  /*bde0*/  @!PT LDS RZ, [RZ] ;  /* 0x00000000fffff984 */ /* 0x000fe20000000800 */
[----:B------:R-:W-:Y:S01]  /*bdf0*/  @!PT LDS RZ, [RZ] ;  /* 0x00000000fffff984 */ /* 0x000fe20000000800 */
[----:B------:R-:W-:Y:S01]  /*be00*/  @!PT LDS RZ, [RZ] ;  /* 0x00000000fffff984 */ /* 0x000fe20000000800 */
[----:B------:R1:W-:Y:S06]  /*be10*/  MEMBAR.ALL.CTA ;  /* 0x0000000000007992 */ /* 0x0003ec0000008000 */
[----:B-1----:R-:W1:Y:S01]  /*be20*/  FENCE.VIEW.ASYNC.S ;  /* 0x00000000000073c6 */ /* 0x002e620000000000 */
[----:B------:R-:W-:Y:S02]  /*be30*/  IMAD.IADD R21, R21, 0x1, R43 ;  /* 0x0000000115157824 */ /* 0x000fe400078e022b */
[----:B------:R-:W-:-:S02]  /*be40*/  IMAD R0, R0, UR8, RZ ;  /* 0x0000000800007c24 */ /* 0x000fc4000f8e02ff */
        /* <DEDUP_REMOVED lines=29> */
.L_x_10630:
[----:B------:R-:W-:Y:S05]  /*c020*/  BSYNC B1 ;  /* 0x0000000000017941 */ /* 0x000fea0003800000 */
.L_x_10629:
        /* <DEDUP_REMOVED lines=19> */
.L_x_10628:
        /* <DEDUP_REMOVED lines=19> */
[C---:B------:R-:W-:Y:S01]  /*c290*/  VIADD R89, R16.reuse, 0x10 ;  /* 0x0000001010597836 */ /* 0x040fe20000000000 */
[----:B------:R2:W-:Y:S01]  /*c2a0*/  SYNCS.ARRIVE.TRANS64.RED.A1T0 RZ, [R2+URZ], RZ ;  /* 0x000000ff02ff79a7 */ /* 0x0005e2000810043f */
[----:B------:R-:W-:Y:S01]  /*c2b0*/  ULDC.64 UR10, c[0x0][0xb40] ;  /* 0x0002d000000a7ab9 */ /* 0x000fe20000000a00 */
[----:B------:R-:W-:Y:S01]  /*c2c0*/  SHF.R.S32.HI R27, RZ, 0x1f, R22 ;  /* 0x0000001fff1b7819 */ /* 0x000fe20000011416 */
[----:B------:R-:W-:Y:S01]  /*c2d0*/  UIMAD UR4, UR4, UR10, URZ ;  /* 0x0000000a040472a4 */ /* 0x000fe2000f8e023f */
[----:B------:R-:W-:Y:S01]  /*c2e0*/  SHF.R.S32.HI R26, RZ, 0x1f, R152 ;  /* 0x0000001fff1a7819 */ /* 0x000fe20000011498 */
[----:B0-----:R-:W-:Y:S01]  /*c2f0*/  @P1 IMAD.HI.U32 R0, R15, R0, RZ ;  /* 0x000000000f001227 */ /* 0x001fe200078e00ff */
[----:B------:R-:W-:Y:S01]  /*c300*/  SHF.R.S32.HI R76, RZ, 0x1f, R153 ;  /* 0x0000001fff4c7819 */ /* 0x000fe20000011499 */
[----:B------:R-:W-:Y:S01]  /*c310*/  UIMAD UR4, UR36, UR11, UR4 ;  /* 0x0000000b240472a4 */ /* 0x000fe2000f8e0204 */
[----:B------:R-:W-:Y:S01]  /*c320*/  SHF.R.S32.HI R77, RZ, 0x1f, R154 ;  /* 0x0000001fff4d7819 */ /* 0x000fe2000001149a */
[----:B------:R-:W-:Y:S01]  /*c330*/  UIMAD.WIDE.U32 UR36, UR36, UR10, UR8 ;  /* 0x0000000a242472a5 */ /* 0x000fe2000f8e0008 */
[----:B------:R-:W-:Y:S01]  /*c340*/  SHF.R.S32.HI R79, RZ, 0x1f, R155 ;  /* 0x0000001fff4f7819 */ /* 0x000fe2000001149b */
[C---:B------:R-:W-:Y:S01]  /*c350*/  VIADD R82, R16.reuse, 0x28 ;  /* 0x0000002810527836 */ /* 0x040fe20000000000 */
[----:B------:R-:W-:Y:S01]  /*c360*/  ULDC.64 UR10, c[0x0][0xb48] ;  /* 0x0002d200000a7ab9 */ /* 0x000fe20000000a00 */
[----:B------:R-:W-:Y:S01]  /*c370*/  UIADD3 UR9, UR37, UR4, URZ ;  /* 0x0000000425097290 */ /* 0x000fe2000fffe03f */
[----:B-1----:R-:W-:Y:S01]  /*c380*/  @P1 SHF.R.U32.HI R7, RZ, R5, R0 ;  /* 0x00000005ff071219 */ /* 0x002fe20000011600 */
[----:B------:R-:W-:Y:S01]  /*c390*/  VIADD R84, R16, 0x20 ;  /* 0x0000002010547836 */ /* 0x000fe20000000000 */
        /* <DEDUP_REMOVED lines=28> */
[C---:B------:R-:W-:Y:S02]  /*c560*/  VIADD R86, R16.reuse, 0x18 ;  /* 0x0000001810567836 */ /* 0x040fe40000000000 */
[----:B------:R-:W-:Y:S01]  /*c570*/  VIADD R88, R16, 0x10 ;  /* 0x0000001010587836 */ /* 0x000fe20000000000 */
        /* <DEDUP_REMOVED lines=12> */
[-C--:B------:R-:W-:Y:S02]  /*c640*/  @!P1 LEA.HI.X R7, R22, R5.reuse, R27, 0x2, P6 ;  /* 0x0000000516079211 */ /* 0x080fe400030f141b */
[----:B------:R-:W-:Y:S01]  /*c650*/  @!P0 LEA R8, P5, R88, R4, 0x2 ;  /* 0x0000000458088211 */ /* 0x000fe200078a10ff */
[----:B------:R0:W-:Y:S01]  /*c660*/  @!P2 ST.E.64 desc[UR44][R2.64], R74 ;  /* 0x0000004a0200a985 */ /* 0x0001e2000c101b2c */
        /* <DEDUP_REMOVED lines=37> */
.L_x_10633:
[----:B------:R-:W-:Y:S05]  /*c8c0*/  BSYNC B1 ;  /* 0x0000000000017941 */ /* 0x000fea0003800000 */
.L_x_10632:
[----:B------:R-:W-:Y:S01]  /*c8d0*/  ISETP.GE.AND P0, PT, R25, R38, PT ;  /* 0x000000261900720c */ /* 0x000fe20003f06270 */
[----:B01----:R0:W1:Y:S04]  /*c8e0*/  SHFL.IDX PT, R5, R24, 0x1, 0x1c1f ;  /* 0x003c1f0018057f89 */ /* 0x00306800000e0000 */
[----:B------:R0:W3:Y:S08]  /*c8f0*/  SHFL.IDX PT, R4, R0, 0x1, 0x1c1f ;  /* 0x003c1f0000047f89 */ /* 0x0000f000000e0000 */
[----:B0-----:R-:W-:Y:S05]  /*c900*/  @P0 BRA `(.L_x_10631) ;  /* 0x0000000c00940947 */ /* 0x001fea0003800000 */
[----:B------:R-:W-:Y:S02]  /*c910*/  ULDC UR4, c[0x0][0xac8] ;  /* 0x0002b20000047ab9 */ /* 0x000fe40000000800 */
[----:B------:R-:W-:Y:S02]  /*c920*/  ISETP.GE.AND P5, PT, R22, UR4, PT ;  /* 0x0000000416007c0c */ /* 0x000fe4000bfa6270 */
[----:B------:R-:W-:Y:S02]  /*c930*/  ISETP.GE.AND P1, PT, R16, UR4, PT ;  /* 0x0000000410007c0c */ /* 0x000fe4000bf26270 */
[----:B------:R-:W-:Y:S02]  /*c940*/  ISETP.GE.AND P2, PT, R88, UR4, PT ;  /* 0x0000000458007c0c */ /* 0x000fe4000bf46270 */
[----:B------:R-:W-:Y:S02]  /*c950*/  ISETP.GE.AND P4, PT, R86, UR4, PT ;  /* 0x0000000456007c0c */ /* 0x000fe4000bf86270 */
[----:B------:R-:W-:-:S05]  /*c960*/  ISETP.GE.AND P3, PT, R84, UR4, PT ;  /* 0x0000000454007c0c */ /* 0x000fca000bf66270 */
[-C--:B---3--:R-:W-:Y:S02]  /*c970*/  @!P5 LEA R6, P0, R22, R4.reuse, 0x2 ;  /* 0x000000041606d211 */ /* 0x088fe400078010ff */
[----:B-12---:R-:W-:Y:S02]  /*c980*/  @!P1 IMAD.WIDE R2, R16, 0x4, R4 ;  /* 0x0000000410029825 */ /* 0x006fe400078e0204 */
        /* <DEDUP_REMOVED lines=42> */
.L_x_10626:
        /* <DEDUP_REMOVED lines=31> */
.L_x_10634:
        /* <DEDUP_REMOVED lines=56> */
.L_x_10636:
[----:B------:R-:W-:Y:S05]  /*d1a0*/  BSYNC B1 ;  /* 0x0000000000017941 */ /* 0x000fea0003800000 */
.L_x_10635:
        /* <DEDUP_REMOVED lines=27> */
[----:B------:R-:W-:-:S04]  /*d360*/  UIMAD UR37, UR37, UR10, URZ ;  /* 0x0000000a252572a4 */ /* 0x000fc8000f8e023f */
        /* <DEDUP_REMOVED lines=45> */
.L_x_10638:
[----:B------:R-:W-:Y:S05]  /*d640*/  BSYNC B1 ;  /* 0x0000000000017941 */ /* 0x000fea0003800000 */
.L_x_10637:
        /* <DEDUP_REMOVED lines=17> */
.L_x_10631:
[----:B------:R-:W-:Y:S05]  /*d760*/  BSYNC B0 ;  /* 0x0000000000007941 */ /* 0x000fea0003800000 */
.L_x_10625:
[----:B------:R-:W-:Y:S02]  /*d770*/  ULDC UR4, c[0x0][0xc3c] ;  /* 0x00030f0000047ab9 */ /* 0x000fe40000000800 */
[----:B------:R-:W-:-:S13]  /*d780*/  ISETP.GE.AND P0, PT, R39, UR4, PT ;  /* 0x0000000427007c0c */ /* 0x000fda000bf06270 */
[----:B------:R-:W-:Y:S05]  /*d790*/  @!P0 BRA `(.L_x_10639) ;  /* 0xffffff3400e48947 */ /* 0x000fea000383ffff */
[----:B------:R-:W-:Y:S05]  /*d7a0*/  EXIT ;  /* 0x000000000000794d */ /* 0x000fea0003800000 */
.L_x_10585:
        /* <DEDUP_REMOVED lines=14> */
[----:B-1----:R1:W-:Y:S01]  /*d890*/  STL.64 [R1], R8 ;  /* 0x0000000801007387 */ /* 0x0023e20000100a00 */
[----:B0-----:R-:W-:-:S03]  /*d8a0*/  IMAD.MOV.U32 R0, RZ, RZ, R11 ;  /* 0x000000ffff007224 */ /* 0x001fc600078e000b */
[----:B------:R1:W-:Y:S02]  /*d8b0*/  STL [R1+0x8], R10 ;  /* 0x0000080a01007387 */ /* 0x0003e40000100800 */
[----:B------:R-:W-:Y:S01]  /*d8c0*/  R2UR UR43, R0 ;  /* 0x00000000002b72ca */ /* 0x000fe200000e0000 */
[----:B------:R-:W-:Y:S06]  /*d8d0*/  BAR.ARV 0x4, 0x200 ;  /* 0x0108000000007b1d */ /* 0x000fec0000002000 */
[----:B------:R-:W-:Y:S08]  /*d8e0*/  BRA `(.L_x_10641) ;  /* 0x0000000c00d07947 */ /* 0x000ff00003800000 */
.L_x_10640:
[----:B0-----:R-:W0:Y:S01]  /*d8f0*/  S2R R0, SR_TID.X ;  /* 0x0000000000007919 */ /* 0x001e220000002100 */
        /* <DEDUP_REMOVED lines=43> */
.L_x_10644:
        /* <DEDUP_REMOVED lines=38> */
.L_x_10642:
        /* <DEDUP_REMOVED lines=17> */
.L_x_10645:
        /* <DEDUP_REMOVED lines=63> */
.L_x_10646:
        /* <DEDUP_REMOVED lines=64> */
.L_x_10647:
[----:B01----:R-:W-:-:S05]  /*e710*/  LOP3.LUT R3, RZ, R2, RZ, 0x33, !PT ;  /* 0x00000002ff037212 */ /* 0x003fca00078e33ff */
[----:B------:R-:W-:-:S05]  /*e720*/  IMAD.IADD R2, R4, 0x1, R3 ;  /* 0x0000000104027824 */ /* 0x000fca00078e0203 */
[----:B------:R1:W-:Y:S01]  /*e730*/  STL [R1+0x4], R2 ;  /* 0x0000040201007387 */ /* 0x0003e20000100800 */
[----:B------:R-:W-:Y:S05]  /*e740*/  BRA `(.L_x_10648) ;  /* 0x00000000000c7947 */ /* 0x000fea0003800000 */
.L_x_10643:
[----:B------:R0:W-:Y:S04]  /*e750*/  STL [R1], R9 ;  /* 0x0000000901007387 */ /* 0x0001e80000100800 */
[----:B------:R0:W-:Y:S04]  /*e760*/  STL [R1+0x4], RZ ;  /* 0x000004ff01007387 */ /* 0x0001e80000100800 */
[----:B------:R0:W-:Y:S02]  /*e770*/  STL [R1+0x8], RZ ;  /* 0x000008ff01007387 */ /* 0x0001e40000100800 */
.L_x_10648:
        /* <DEDUP_REMOVED lines=11> */
.L_x_10641:
        /* <DEDUP_REMOVED lines=9> */
[----:B------:R-:W-:Y:S01]  /*e8c0*/  UMOV UR4, 0x400 ;  /* 0x0000040000047882 */ /* 0x000fe20000000000 */
[----:B------:R-:W-:Y:S01]  /*e8d0*/  IMAD.SHL.U32 R7, R6, 0x800, RZ ;  /* 0x0000080006077824 */ /* 0x000fe200078e00ff */
        /* <DEDUP_REMOVED lines=9> */
[C---:B01----:R-:W-:Y:S01]  /*e970*/  LOP3.LUT R10, R12.reuse, 0x7f, RZ, 0xc0, !PT ;  /* 0x0000007f0c0a7812 */ /* 0x043fe200078ec0ff */
[C---:B------:R-:W-:Y:S01]  /*e980*/  IMAD.SHL.U32 R2, R12.reuse, 0x20, RZ ;  /* 0x000000200c027824 */ /* 0x040fe200078e00ff */
[C---:B------:R-:W-:Y:S01]  /*e990*/  LOP3.LUT P0, RZ, R12.reuse, 0x4, RZ, 0xc0, !PT ;  /* 0x000000040cff7812 */ /* 0x040fe2000780c0ff */
[----:B------:R-:W-:Y:S02]  /*e9a0*/  IMAD.SHL.U32 R0, R12, 0x10, RZ ;  /* 0x000000100c007824 */ /* 0x000fe400078e00ff */
[----:B------:R-:W-:Y:S01]  /*e9b0*/  IMAD.SHL.U32 R3, R10, 0x10, RZ ;  /* 0x000000100a037824 */ /* 0x000fe200078e00ff */
[----:B------:R-:W-:Y:S01]  /*e9c0*/  LOP3.LUT R22, R2, 0x360, RZ, 0xc0, !PT ;  /* 0x0000036002167812 */ /* 0x000fe200078ec0ff */
[----:B------:R-:W-:Y:S01]  /*e9d0*/  IMAD.SHL.U32 R13, R12, 0x4, RZ ;  /* 0x000000040c0d7824 */ /* 0x000fe200078e00ff */
[----:B------:R-:W-:Y:S01]  /*e9e0*/  LOP3.LUT R4, R0, 0x60, RZ, 0xc0, !PT ;  /* 0x0000006000047812 */ /* 0x000fe200078ec0ff */
[----:B------:R-:W-:Y:S01]  /*e9f0*/  IMAD.SHL.U32 R9, R12, 0x2, RZ ;  /* 0x000000020c097824 */ /* 0x000fe200078e00ff */
[----:B------:R-:W-:-:S02]  /*ea00*/  LOP3.LUT R22, R22, 0x400, R3, 0xf8, !PT ;  /* 0x0000040016167812 */ /* 0x000fc400078ef803 */
[----:B------:R-:W-:Y:S01]  /*ea10*/  LOP3.LUT R11, R4, 0x700, R3, 0xf8, !PT ;  /* 0x00000700040b7812 */ /* 0x000fe200078ef803 */
[----:B------:R-:W-:Y:S01]  /*ea20*/  IMAD.SHL.U32 R4, R12, 0x80, RZ ;  /* 0x000000800c047824 */ /* 0x000fe200078e00ff */
[----:B------:R-:W-:Y:S02]  /*ea30*/  SHF.R.U32.HI R3, RZ, 0x1, R12 ;  /* 0x00000001ff037819 */ /* 0x000fe4000001160c */
[----:B------:R-:W-:Y:S02]  /*ea40*/  LOP3.LUT R2, R2, 0x80, RZ, 0xc0, !PT ;  /* 0x0000008002027812 */ /* 0x000fe400078ec0ff */
[----:B------:R-:W-:Y:S02]  /*ea50*/  LOP3.LUT R8, R0, 0x90, RZ, 0xc0, !PT ;  /* 0x0000009000087812 */ /* 0x000fe400078ec0ff */
[----:B------:R-:W-:Y:S02]  /*ea60*/  LOP3.LUT R2, R2, 0x10, R3, 0xf8, !PT ;  /* 0x0000001002027812 */ /* 0x000fe400078ef803 */
[----:B------:R-:W-:-:S02]  /*ea70*/  LOP3.LUT R3, R3, 0x20, RZ, 0xc0, !PT ;  /* 0x0000002003037812 */ /* 0x000fc400078ec0ff */
[----:B------:R-:W-:Y:S02]  /*ea80*/  LOP3.LUT R8, R8, 0x10, R9, 0x78, !PT ;  /* 0x0000001008087812 */ /* 0x000fe400078e7809 */
[----:B------:R-:W-:Y:S02]  /*ea90*/  LOP3.LUT R5, R3, 0x10, R12, 0xf8, !PT ;  /* 0x0000001003057812 */ /* 0x000fe400078ef80c */
[----:B------:R-:W-:Y:S01]  /*eaa0*/  LOP3.LUT R3, R2, 0x10, R13, 0x78, !PT ;  /* 0x0000001002037812 */ /* 0x000fe200078e780d */
[----:B------:R-:W-:Y:S01]  /*eab0*/  IMAD.SHL.U32 R2, R12, 0x40, RZ ;  /* 0x000000400c027824 */ /* 0x000fe200078e00ff */
[----:B------:R-:W-:Y:S02]  /*eac0*/  LOP3.LUT R6, R4, 0x400, RZ, 0xc0, !PT ;  /* 0x0000040004067812 */ /* 0x000fe400078ec0ff */
[----:B------:R-:W-:Y:S02]  /*ead0*/  LOP3.LUT R5, R5, 0x380, R4, 0xf8, !PT ;  /* 0x0000038005057812 */ /* 0x000fe400078ef804 */
[----:B------:R-:W-:-:S02]  /*eae0*/  LOP3.LUT R22, R22, R3, RZ, 0xfc, !PT ;  /* 0x0000000316167212 */ /* 0x000fc400078efcff */
[----:B------:R-:W-:Y:S02]  /*eaf0*/  LOP3.LUT R11, R11, R8, RZ, 0xfc, !PT ;  /* 0x000000080b0b7212 */ /* 0x000fe400078efcff */
[----:B------:R-:W-:Y:S02]  /*eb00*/  SHF.R.U32.HI R3, RZ, 0x1, R10 ;  /* 0x00000001ff037819 */ /* 0x000fe4000001160a */
[----:B------:R-:W-:Y:S02]  /*eb10*/  LOP3.LUT R6, R6, 0x800, R7, 0xf8, !PT ;  /* 0x0000080006067812 */ /* 0x000fe400078ef807 */
[----:B------:R-:W-:Y:S02]  /*eb20*/  LOP3.LUT R5, R5, 0x70, R0, 0x78, !PT ;  /* 0x0000007005057812 */ /* 0x000fe400078e7800 */
[----:B------:R-:W-:Y:S01]  /*eb30*/  LOP3.LUT R3, R3, 0x40, R2, 0xf8, !PT ;  /* 0x0000004003037812 */ /* 0x000fe200078ef802 */
[----:B------:R-:W-:Y:S01]  /*eb40*/  IMAD.IADD R2, R16, 0x1, R11 ;  /* 0x0000000110027824 */ /* 0x000fe200078e020b */
[----:B------:R-:W-:-:S02]  /*eb50*/  LOP3.LUT R24, R6, R5, RZ, 0xfc, !PT ;  /* 0x0000000506187212 */ /* 0x000fc400078efcff */
[----:B------:R-:W-:Y:S02]  /*eb60*/  LOP3.LUT R0, R0, 0x10, RZ, 0xc0, !PT ;  /* 0x0000001000007812 */ /* 0x000fe400078ec0ff */
[----:B------:R0:W-:Y:S01]  /*eb70*/  STL [R1+0x10], R2 ;  /* 0x0000100201007387 */ /* 0x0001e20000100800 */
[----:B------:R-:W-:Y:S01]  /*eb80*/  VIADD R29, R24, 0x40 ;  /* 0x00000040181d7836 */ /* 0x000fe20000000000 */
[----:B------:R-:W-:Y:S01]  /*eb90*/  LOP3.LUT R4, R0, 0x20, RZ, 0xfc, !PT ;  /* 0x0000002000047812 */ /* 0x000fe200078efcff */
[----:B------:R-:W-:Y:S01]  /*eba0*/  @P0 VIADD R29, R24, 0xffffffc0 ;  /* 0xffffffc0181d0836 */ /* 0x000fe20000000000 */
[----:B------:R-:W-:Y:S02]  /*ebb0*/  LOP3.LUT R3, R0, 0x40, RZ, 0xfc, !PT ;  /* 0x0000004000037812 */ /* 0x000fe400078efcff */
[C---:B------:R-:W-:Y:S02]  /*ebc0*/  LOP3.LUT R0, R22.reuse, 0x2800, RZ, 0xfc, !PT ;  /* 0x0000280016007812 */ /* 0x040fe400078efcff */
[----:B0-----:R-:W-:-:S07]  /*ebd0*/  LOP3.LUT R2, R22, 0x1800, RZ, 0xfc, !PT ;  /* 0x0000180016027812 */ /* 0x001fce00078efcff */
.L_x_10723:
[----:B------:R-:W-:Y:S01]  /*ebe0*/  ULDC.64 UR4, c[0x0][0xc88] ;  /* 0x0003220000047ab9 */ /* 0x000fe20000000a00 */
[----:B------:R-:W-:Y:S01]  /*ebf0*/  ULDC.64 UR6, c[0x0][0xa18] ;  /* 0x0002860000067ab9 */ /* 0x000fe20000000a00 */
[----:B------:R-:W-:Y:S01]  /*ec00*/  UIMAD.WIDE UR4, UR43, 0x4, UR4 ;  /* 0x000000042b0478a5 */ /* 0x000fe2000f8e0204 */
[----:B0-----:R-:W0:Y:S01]  /*ec10*/  LDC R0, c[0x0][0x288] ;  /* 0x0000a200ff007b82 */ /* 0x001e220000000800 */
[----:B------:R-:W-:Y:S01]  /*ec20*/  ULDC.64 UR8, c[0x0][0xa08] ;  /* 0x0002820000087ab9 */ /* 0x000fe20000000a00 */
[----:B--2---:R-:W2:Y:S03]  /*ec30*/  LDL.LU R9, [R1+0x8] ;  /* 0x0000080001097983 */ /* 0x004ea60000300800 */
[----:B------:R-:W-:Y:S02]  /*ec40*/  IMAD.U32 R2, RZ, RZ, UR4 ;  /* 0x00000004ff027e24 */ /* 0x000fe4000f8e00ff */
[----:B------:R-:W-:Y:S01]  /*ec50*/  IMAD.U32 R3, RZ, RZ, UR5 ;  /* 0x00000005ff037e24 */ /* 0x000fe2000f8e00ff */
[----:B------:R-:W-:Y:S01]  /*ec60*/  UISETP.NE.U32.AND UP1, UPT, UR6, URZ, UPT ;  /* 0x0000003f0600728c */ /* 0x000fe2000bf25070 */
[----:B-1----:R-:W1:Y:S01]  /*ec70*/  LDC.64 R6, c[0x0][0x418] ;  /* 0x00010600ff067b82 */ /* 0x002e620000000a00 */
[----:B------:R-:W-:-:S02]  /*ec80*/  ULDC.64 UR4, c[0x0][0xa28] ;  /* 0x00028a0000047ab9 */ /* 0x000fc40000000a00 */
[----:B------:R-:W3:Y:S01]  /*ec90*/  LDG.E R2, desc[UR44][R2.64] ;  /* 0x0000002c02027981 */ /* 0x000ee2000c1e1900 */
[----:B------:R-:W-:Y:S02]  /*eca0*/  UISETP.NE.AND.EX UP1, UPT, UR7, URZ, UPT, UP1 ;  /* 0x0000003f0700728c */ /* 0x000fe4000bf25310 */
[----:B------:R-:W-:-:S04]  /*ecb0*/  UISETP.NE.U32.AND UP0, UPT, UR4, URZ, UPT ;  /* 0x0000003f0400728c */ /* 0x000fc8000bf05070 */
[----:B------:R-:W-:Y:S01]  /*ecc0*/  PLOP3.LUT P3, PT, PT, PT, UP1, 0x80, 0x0 ;  /* 0x000000000000781c */ /* 0x000fe20003f6f018 */
[----:B------:R-:W-:-:S06]  /*ecd0*/  UISETP.NE.AND.EX UP0, UPT, UR5, URZ, UPT, UP0 ;  /* 0x0000003f0500728c */ /* 0x000fcc000bf05300 */
[----:B------:R-:W-:Y:S02]  /*ece0*/  PLOP3.LUT P4, PT, PT, PT, UP0, 0x80, 0x0 ;  /* 0x000000000000781c */ /* 0x000fe40003f8f008 */
[----:B---3--:R-:W-:-:S13]  /*ecf0*/  R2UR UR49, R2 ;  /* 0x00000000023172ca */ /* 0x008fda00000e0000 */
[----:B------:R-:W-:Y:S02]  /*ed00*/  USHF.R.S32.HI UR48, URZ, 0x1f, UR49 ;  /* 0x0000001f3f307899 */ /* 0x000fe40008011431 */
[----:B------:R-:W-:Y:S02]  /*ed10*/  USHF.L.U32 UR46, UR49, 0x2, URZ ;  /* 0x00000002312e7899 */ /* 0x000fe4000800063f */
[----:B------:R-:W-:Y:S02]  /*ed20*/  USHF.L.U64.HI UR47, UR49, 0x2, UR48 ;  /* 0x00000002312f7899 */ /* 0x000fe40008010230 */
[----:B------:R-:W-:-:S04]  /*ed30*/  @UP1 UIADD3 UR6, UP2, UR46, UR6, URZ ;  /* 0x000000062e061290 */ /* 0x000fc8000ff5e03f */
[----:B------:R-:W-:Y:S02]  /*ed40*/  @UP1 UIADD3.X UR7, UR47, UR7, URZ, UP2, !UPT ;  /* 0x000000072f071290 */ /* 0x000fe400097fe43f */
[----:B------:R-:W-:Y:S01]  /*ed50*/  IMAD.U32 R2, RZ, RZ, UR6 ;  /* 0x00000006ff027e24 */ /* 0x000fe2000f8e00ff */
[----:B------:R-:W-:-:S03]  /*ed60*/  @UP0 ULEA UR4, UP1, UR49, UR4, 0x2 ;  /* 0x0000000431040291 */ /* 0x000fc6000f82103f */
[----:B------:R-:W-:Y:S01]  /*ed70*/  IMAD.U32 R3, RZ, RZ, UR7 ;  /* 0x00000007ff037e24 */ /* 0x000fe2000f8e00ff */
[----:B------:R-:W-:Y:S01]  /*ed80*/  @UP0 ULEA.HI.X UR5, UR49, UR5, UR48, 0x2, UP1 ;  /* 0x0000000531050291 */ /* 0x000fe200088f1430 */
[----:B------:R-:W-:-:S03]  /*ed90*/  ULDC.64 UR6, c[0x0][0xa00] ;  /* 0x0002800000067ab9 */ /* 0x000fc60000000a00 */
[----:B0-----:R0:W3:Y:S01]  /*eda0*/  @P3 LDG.E R0, desc[UR44][R2.64] ;  /* 0x0000002c02003981 */ /* 0x0010e2000c1e1900 */
[----:B------:R-:W-:Y:S02]  /*edb0*/  ISETP.NE.U32.AND P0, PT, RZ, UR6, PT ;  /* 0x00000006ff007c0c */ /* 0x000fe4000bf05070 */
[----:B------:R-:W-:Y:S02]  /*edc0*/  ISETP.NE.U32.AND P2, PT, RZ, UR8, PT ;  /* 0x00000008ff007c0c */ /* 0x000fe4000bf45070 */
[----:B------:R-:W-:Y:S02]  /*edd0*/  ISETP.NE.AND.EX P0, PT, RZ, UR7, PT, P0 ;  /* 0x00000007ff007c0c */ /* 0x000fe4000bf05300 */
[----:B-1----:R-:W-:Y:S01]  /*ede0*/  ISETP.NE.U32.AND P1, PT, R6, RZ, PT ;  /* 0x000000ff0600720c */ /* 0x002fe20003f25070 */
[----:B0-----:R-:W-:Y:S02]  /*edf0*/  IMAD.U32 R2, RZ, RZ, UR4 ;  /* 0x00000004ff027e24 */ /* 0x001fe4000f8e00ff */
[----:B------:R-:W-:Y:S01]  /*ee00*/  IMAD.U32 R3, RZ, RZ, UR5 ;  /* 0x00000005ff037e24 */ /* 0x000fe2000f8e00ff */
[----:B------:R-:W-:-:S02]  /*ee10*/  UIADD3 UR4, UP0, UR46, UR6, URZ ;  /* 0x000000062e047290 */ /* 0x000fc4000ff1e03f */
[----:B------:R-:W-:Y:S02]  /*ee20*/  UIADD3 UR6, UP1, UR46, UR8, URZ ;  /* 0x000000082e067290 */ /* 0x000fe4000ff3e03f */
[----:B------:R0:W4:Y:S01]  /*ee30*/  @P4 LDG.E R8, desc[UR44][R2.64] ;  /* 0x0000002c02084981 */ /* 0x000122000c1e1900 */
[----:B------:R-:W-:Y:S01]  /*ee40*/  UIADD3.X UR5, UR47, UR7, URZ, UP0, !UPT ;  /* 0x000000072f057290 */ /* 0x000fe200087fe43f */
[----:B------:R-:W-:Y:S01]  /*ee50*/  ISETP.NE.AND.EX P2, PT, RZ, UR9, PT, P2 ;  /* 0x00000009ff007c0c */ /* 0x000fe2000bf45320 */
[----:B------:R-:W-:Y:S01]  /*ee60*/  UIADD3.X UR7, UR47, UR9, URZ, UP1, !UPT ;  /* 0x000000092f077290 */ /* 0x000fe20008ffe43f */
[----:B------:R-:W-:Y:S02]  /*ee70*/  IMAD.U32 R4, RZ, RZ, UR6 ;  /* 0x00000006ff047e24 */ /* 0x000fe4000f8e00ff */
[----:B0-----:R-:W-:Y:S02]  /*ee80*/  IMAD.U32 R2, RZ, RZ, UR4 ;  /* 0x00000004ff027e24 */ /* 0x001fe4000f8e00ff */
[----:B------:R-:W-:-:S02]  /*ee90*/  IMAD.U32 R3, RZ, RZ, UR5 ;  /* 0x00000005ff037e24 */ /* 0x000fc4000f8e00ff */
[----:B------:R-:W-:-:S05]  /*eea0*/  IMAD.U32 R5, RZ, RZ, UR7 ;  /* 0x00000007ff057e24 */ /* 0x000fca000f8e00ff */
[----:B------:R-:W5:Y:S04]  /*eeb0*/  @P2 LDG.E R6, desc[UR44][R4.64] ;  /* 0x0000002c04062981 */ /* 0x000f68000c1e1900 */
[----:B---3--:R0:W-:Y:S01]  /*eec0*/  STL [R1+0xc], R0 ;  /* 0x00000c0001007387 */ /* 0x0081e20000100800 */
[----:B------:R-:W-:-:S03]  /*eed0*/  IMAD.MOV.U32 R10, RZ, RZ, R0 ;  /* 0x000000ffff0a7224 */ /* 0x000fc600078e0000 */
[----:B0-----:R-:W3:Y:S01]  /*eee0*/  @P0 LDG.E R0, desc[UR44][R2.64] ;  /* 0x0000002c02000981 */ /* 0x001ee2000c1e1900 */
[----:B------:R-:W-:Y:S01]  /*eef0*/  UMOV UR4, URZ ;  /* 0x0000003f00047c82 */ /* 0x000fe20008000000 */
[----:B------:R-:W-:Y:S02]  /*ef00*/  ISETP.NE.AND.EX P1, PT, R7, RZ, PT, P1 ;  /* 0x000000ff0700720c */ /* 0x000fe40003f25310 */
        /* <DEDUP_REMOVED lines=18> */
.L_x_10650:
[----:B------:R-:W-:Y:S01]  /*f030*/  ULDC.64 UR6, c[0x0][0xa20] ;  /* 0x0002880000067ab9 */ /* 0x000fe20000000a00 */
[----:B------:R-:W-:Y:S01]  /*f040*/  SEL R7, R7, 0x1, P1 ;  /* 0x0000000107077807 */ /* 0x000fe20000800000 */
[----:B------:R-:W-:Y:S01]  /*f050*/  ULOP3.LUT UR36, UR36, 0xffff, URZ, 0xc0, !UPT ;  /* 0x0000ffff24247892 */ /* 0x000fe2000f8ec03f */
[----:B------:R-:W-:Y:S01]  /*f060*/  ISETP.NE.U32.AND P0, PT, RZ, UR6, PT ;  /* 0x00000006ff007c0c */ /* 0x000fe2000bf05070 */
[----:B------:R-:W-:Y:S01]  /*f070*/  UIADD3 UR39, UR39, UR4, URZ ;  /* 0x0000000427277290 */ /* 0x000fe2000fffe03f */
[----:B------:R-:W-:Y:S02]  /*f080*/  IMAD.U32 R25, RZ, RZ, UR49 ;  /* 0x00000031ff197e24 */ /* 0x000fe4000f8e00ff */
[----:B------:R-:W-:Y:S01]  /*f090*/  ISETP.NE.AND.EX P0, PT, RZ, UR7, PT, P0 ;  /* 0x00000007ff007c0c */ /* 0x000fe2000bf05300 */
[----:B------:R-:W-:-:S12]  /*f0a0*/  IMAD R2, R7, R8, RZ ;  /* 0x0000000807027224 */ /* 0x000fd800078e02ff */
[----:B------:R-:W-:Y:S05]  /*f0b0*/  @!P0 BRA `(.L_x_10651) ;  /* 0x0000000000188947 */ /* 0x000fea0003800000 */
[----:B------:R-:W-:-:S04]  /*f0c0*/  UIADD3 UR5, UP0, UR46, UR6, URZ ;  /* 0x000000062e057290 */ /* 0x000fc8000ff1e03f */
[----:B------:R-:W-:Y:S02]  /*f0d0*/  UIADD3.X UR6, UR47, UR7, URZ, UP0, !UPT ;  /* 0x000000072f067290 */ /* 0x000fe400087fe43f */
[----:B------:R-:W-:-:S04]  /*f0e0*/  IMAD.U32 R2, RZ, RZ, UR5 ;  /* 0x00000005ff027e24 */ /* 0x000fc8000f8e00ff */
[----:B------:R-:W-:-:S05]  /*f0f0*/  IMAD.U32 R3, RZ, RZ, UR6 ;  /* 0x00000006ff037e24 */ /* 0x000fca000f8e00ff */
[----:B------:R1:W5:Y:S01]  /*f100*/  LDG.E R2, desc[UR44][R2.64] ;  /* 0x0000002c02027981 */ /* 0x000362000c1e1900 */
[----:B------:R-:W-:Y:S05]  /*f110*/  BRA `(.L_x_10652) ;  /* 0x0000000000107947 */ /* 0x000fea0003800000 */
.L_x_10651:
[----:B------:R-:W-:Y:S05]  /*f120*/  @!P2 BRA `(.L_x_10652) ;  /* 0x00000000000ca947 */ /* 0x000fea0003800000 */
[----:B------:R-:W2:Y:S04]  /*f130*/  LDG.E R3, desc[UR44][R4.64] ;  /* 0x0000002c04037981 */ /* 0x000ea8000c1e1900 */
[----:B------:R-:W2:Y:S02]  /*f140*/  LDG.E R2, desc[UR44][R4.64+0x4] ;  /* 0x0000042c04027981 */ /* 0x000ea4000c1e1900 */
[----:B--2---:R-:W-:-:S07]  /*f150*/  IMAD.IADD R2, R2, 0x1, -R3 ;  /* 0x0000000102027824 */ /* 0x004fce00078e0a03 */
.L_x_10652:
[----:B------:R-:W2:Y:S01]  /*f160*/  LDL R5, [R1+0x4] ;  /* 0x0000040001057983 */ /* 0x000ea20000100800 */
[----:B-1----:R-:W1:Y:S01]  /*f170*/  LDC R3, c[0x0][0x448] ;  /* 0x00011200ff037b82 */ /* 0x002e620000000800 */
[----:B-----5:R-:W-:Y:S01]  /*f180*/  VIADD R2, R2, -UR4 ;  /* 0x8000000402027c36 */ /* 0x020fe20008000000 */
[----:B------:R-:W-:Y:S02]  /*f190*/  LOP3.LUT R26, R0, 0xff, RZ, 0xc0, !PT ;  /* 0x000000ff001a7812 */ /* 0x000fe400078ec0ff */
[----:B-1----:R-:W-:-:S13]  /*f1a0*/  ISETP.NE.AND P0, PT, R3, 0x1, PT ;  /* 0x000000010300780c */ /* 0x002fda0003f05270 */
[----:B------:R-:W1:Y:S08]  /*f1b0*/  @P0 LDC R6, c[0x0][0x44c] ;  /* 0x00011300ff060b82 */ /* 0x000e700000000800 */
[----:B------:R-:W3:Y:S01]  /*f1c0*/  @P0 LDC R4, c[0x0][0x450] ;  /* 0x00011400ff040b82 */ /* 0x000ee20000000800 */
[----:B--2---:R-:W-:-:S04]  /*f1d0*/  IMAD R3, R5, 0xc0, RZ ;  /* 0x000000c005037824 */ /* 0x004fc800078e02ff */
[----:B------:R-:W-:-:S04]  /*f1e0*/  VIADD R3, R3, 0xbf ;  /* 0x000000bf03037836 */ /* 0x000fc80000000000 */
[----:B-1----:R-:W-:-:S05]  /*f1f0*/  @P0 IMAD.HI.U32 R5, R3, R6, RZ ;  /* 0x0000000603050227 */ /* 0x002fca00078e00ff */
[----:B---3--:R-:W-:Y:S02]  /*f200*/  @P0 SHF.R.U32.HI R3, RZ, R4, R5 ;  /* 0x00000004ff030219 */ /* 0x008fe40000011605 */
        /* <DEDUP_REMOVED lines=8> */
[----:B------:R-:W-:Y:S02]  /*f290*/  SHF.R.S32.HI R4, RZ, 0x7, R5 ;  /* 0x00000007ff047819 */ /* 0x000fe40000011405 */
[----:B------:R-:W-:-:S02]  /*f2a0*/  SHF.R.U32.HI R5, RZ, 0x10, R0 ;  /* 0x00000010ff057819 */ /* 0x000fc40000011600 */
[----:B------:R-:W-:Y:S01]  /*f2b0*/  VIMNMX R4, R3, R4, PT ;  /* 0x0000000403047248 */ /* 0x000fe20003fe0100 */
[----:B------:R-:W-:Y:S01]  /*f2c0*/  IMAD.MOV.U32 R3, RZ, RZ, RZ ;  /* 0x000000ffff037224 */ /* 0x000fe200078e00ff */
[----:B------:R-:W-:Y:S02]  /*f2d0*/  ISETP.NE.AND P0, PT, R5, RZ, PT ;  /* 0x000000ff0500720c */ /* 0x000fe40003f05270 */
[----:B------:R-:W-:-:S11]  /*f2e0*/  ISETP.GE.AND P1, PT, R4, 0x1, PT ;  /* 0x000000010400780c */ /* 0x000fd60003f26270 */
[----:B------:R-:W1:Y:S02]  /*f2f0*/  @!P0 LDC R5, c[0x0][0x9f0] ;  /* 0x00027c00ff058b82 */ /* 0x000e640000000800 */
[----:B------:R-:W-:Y:S05]  /*f300*/  @!P1 BRA `(.L_x_10653) ;  /* 0x0000000000689947 */ /* 0x000fea0003800000 */
[-C--:B-1----:R-:W-:Y:S02]  /*f310*/  IABS R0, R5.reuse ;  /* 0x0000000500007213 */ /* 0x082fe40000000000 */
[----:B------:R-:W-:Y:S02]  /*f320*/  IABS R7, R5 ;  /* 0x0000000500077213 */ /* 0x000fe40000000000 */
        /* <DEDUP_REMOVED lines=24> */
.L_x_10653:
[-C--:B------:R-:W-:Y:S01]  /*f4b0*/  IMAD R26, R26, R3.reuse, RZ ;  /* 0x000000031a1a7224 */ /* 0x080fe200078e02ff */
[----:B------:R-:W-:Y:S04]  /*f4c0*/  BSSY B7, `(.L_x_10654) ;  /* 0x000031f000077945 */ /* 0x000fe80003800000 */
        /* <DEDUP_REMOVED lines=8> */
[----:B-1----:R-:W1:Y:S01]  /*f550*/  S2R R5, SR_LANEID ;  /* 0x0000000000057919 */ /* 0x002e620000000000 */
        /* <DEDUP_REMOVED lines=11> */
[----:B------:R2:W-:Y:S01]  /*f610*/  STL [R1], R0 ;  /* 0x0000000001007387 */ /* 0x0005e20000100800 */
[----:B------:R-:W-:Y:S05]  /*f620*/  BRA `(.L_x_10656) ;  /* 0x0000003000207947 */ /* 0x000fea0003800000 */
.L_x_10655:
        /* <DEDUP_REMOVED lines=20> */
.L_x_10658:
[----:B------:R-:W-:Y:S05]  /*f770*/  BSYNC B6 ;  /* 0x0000000000067941 */ /* 0x000fea0003800000 */
.L_x_10657:
        /* <DEDUP_REMOVED lines=21> */
.L_x_10660:
[----:B------:R-:W-:Y:S05]  /*f8d0*/  BSYNC B6 ;  /* 0x0000000000067941 */ /* 0x000fea0003800000 */
.L_x_10659:
        /* <DEDUP_REMOVED lines=20> */
.L_x_10662:
[----:B------:R-:W-:Y:S05]  /*fa20*/  BSYNC B6 ;  /* 0x0000000000067941 */ /* 0x000fea0003800000 */
.L_x_10661:
[----:B------:R-:W-:Y:S01]  /*fa30*/  ISETP.NE.AND P6, PT, R17, RZ, PT ;  /* 0x000000ff1100720c */ /* 0x000fe20003fc5270 */
        /* <DEDUP_REMOVED lines=18> */
.L_x_10664:
[----:B------:R-:W-:Y:S05]  /*fb60*/  BSYNC B6 ;  /* 0x0000000000067941 */ /* 0x000fea0003800000 */
.L_x_10663:
        /* <DEDUP_REMOVED lines=21> */
.L_x_10742:
[----:B---3--:R-:W-:Y:S02]  /*fcc0*/  ISETP.NE.AND P0, PT, R14, RZ, PT ;  /* 0x000000ff0e00720c */ /* 0x008fe40003f05270 */
[----:B------:R-:W-:-:S04]  /*fcd0*/  PLOP3.LUT P1, PT, PT, PT, PT, 0x8, 0x0 ;  /* 0x000000000000781c */ /* 0x000fc80003f2e170 */
[----:B------:R-:W-:-:S07]  /*fce0*/  P2R R28, PR, RZ, 0x2 ;  /* 0x00000002ff1c7803 */ /* 0x000fce0000000000 */
[----:B------:R-:W-:Y:S05]  /*fcf0*/  @P0 BRA `(.L_x_10666) ;  /* 0x0000000400b40947 */ /* 0x000fea0003800000 */
[----:B------:R-:W3:Y:S01]  /*fd00*/  LDL R0, [R1+0x8] ;  /* 0x0000080001007983 */ /* 0x000ee20000100800 */
[----:B------:R-:W-:Y:S01]  /*fd10*/  UMOV UR4, 0xffffffff ;  /* 0xffffffff00047882 */ /* 0x000fe20000000000 */
[----:B---3--:R-:W-:Y:S02]  /*fd20*/  VIADD R0, R0, 0xffffffff ;  /* 0xffffffff00007836 */ /* 0x008fe40000000000 */
[----:B------:R-:W-:Y:S05]  /*fd30*/  BRA.DIV UR4, `(.L_x_10667) ;  /* 0x0000004204547947 */ /* 0x000fea000b800000 */
[----:B------:R-:W-:-:S13]  /*fd40*/  ELECT P6, URZ, PT ;  /* 0x00000000003f782f */ /* 0x000fda00038c0000 */
.L_x_10745:
        /* <DEDUP_REMOVED lines=21> */
.L_x_10668:
[----:B------:R-:W-:Y:S01]  /*fea0*/  IMAD R4, R18, 0x8, R16 ;  /* 0x0000000812047824 */ /* 0x000fe200078e0210 */
[----:B---3--:R-:W-:Y:S01]  /*feb0*/  SHF.L.U32 R3, R23, 0x1f, RZ ;  /* 0x0000001f17037819 */ /* 0x008fe200000006ff */
[----:B------:R-:W3:Y:S03]  /*fec0*/  S2R R2, SR_TID.X ;  /* 0x0000000000027919 */ /* 0x000ee60000002100 */
[----:B------:R-:W4:Y:S01]  /*fed0*/  SYNCS.PHASECHK.TRANS64.TRYWAIT P0, [R4+URZ+0x19c80], R3 ;  /* 0x019c8003040075a7 */ /* 0x000f22000800017f */
[----:B---3--:R-:W-:-:S04]  /*fee0*/  LOP3.LUT R2, R2, 0x7f, RZ, 0xc0, !PT ;  /* 0x0000007f02027812 */ /* 0x008fc800078ec0ff */
[----:B------:R-:W-:Y:S01]  /*fef0*/  ISETP.NE.AND P1, PT, R2, RZ, PT ;  /* 0x000000ff0200720c */ /* 0x000fe20003f25270 */
[----:B----4-:R-:W-:-:S12]  /*ff00*/  @!P0 BRA `(.L_x_10669) ;  /* 0x0000004000008947 */ /* 0x010fd80003800000 */
.L_x_10746:
[----:B------:R-:W-:Y:S05]  /*ff10*/  @P1 BRA `(.L_x_10670) ;  /* 0x00000000001c1947 */ /* 0x000fea0003800000 */
[----:B------:R-:W1:Y:S02]  /*ff20*/  S2R R2, SR_TID.X ;  /* 0x0000000000027919 */ /* 0x000e640000002100 */
[----:B-1----:R-:W-:Y:S01]  /*ff30*/  LOP3.LUT R5, R2, 0x1f, RZ, 0xc0, !PT ;  /* 0x0000001f02057812 */ /* 0x002fe200078ec0ff */
[----:B------:R-:W-:-:S03]  /*ff40*/  IMAD.MOV.U32 R2, RZ, RZ, 0x3000 ;  /* 0x00003000ff027424 */ /* 0x000fc600078e00ff */
[----:B------:R-:W-:Y:S01]  /*ff50*/  ISETP.NE.AND P0, PT, R5, RZ, PT ;  /* 0x000000ff0500720c */ /* 0x000fe20003f05270 */
[----:B------:R4:W-:-:S12]  /*ff60*/  SYNCS.ARRIVE.TRANS64 RZ, [R4+URZ+0x19c70], R2 ;  /* 0x019c700204ff79a7 */ /* 0x0009d8000800003f */
[----:B----4-:R-:W-:Y:S05]  /*ff70*/  @!P0 BRA `(.L_x_10670) ;  /* 0x0000000000048947 */ /* 0x010fea0003800000 */
[----:B------:R-:W-:Y:S01]  /*ff80*/  BPT.TRAP 0x1 ;  /* 0x000000040000795c */ /* 0x000fe20000300000 */
.L_x_10670:
        /* <DEDUP_REMOVED lines=28> */
[----:B------:R-:W0:Y:S02]  /*10150*/  SYNCS.PHASECHK.TRANS64.TRYWAIT P0, [R4+URZ+0x19c40], R3 ;  /* 0x019c4003040075a7 */ /* 0x000e24000800017f */
[----:B0---4-:R-:W-:Y:S05]  /*10160*/  @!P0 BRA `(.L_x_10671) ;  /* 0x0000003c007c8947 */ /* 0x011fea0003800000 */
.L_x_10747:
[----:B------:R-:W-:Y:S05]  /*10170*/  @P1 BRA `(.L_x_10672) ;  /* 0x00000000001c1947 */ /* 0x000fea0003800000 */
[----:B-1----:R-:W1:Y:S01]  /*10180*/  S2R R5, SR_TID.X ;  /* 0x0000000000057919 */ /* 0x002e620000002100 */
[----:B0--3--:R-:W-:-:S04]  /*10190*/  IMAD.MOV.U32 R3, RZ, RZ, 0x3000 ;  /* 0x00003000ff037424 */ /* 0x009fc800078e00ff */
[----:B------:R4:W-:Y:S01]  /*101a0*/  SYNCS.ARRIVE.TRANS64 RZ, [R4+URZ+0x19c30], R3 ;  /* 0x019c300304ff79a7 */ /* 0x0009e2000800003f */
[----:B-1----:R-:W-:-:S04]  /*101b0*/  LOP3.LUT R5, R5, 0x1f, RZ, 0xc0, !PT ;  /* 0x0000001f05057812 */ /* 0x002fc800078ec0ff */
[----:B------:R-:W-:-:S13]  /*101c0*/  ISETP.NE.AND P0, PT, R5, RZ, PT ;  /* 0x000000ff0500720c */ /* 0x000fda0003f05270 */
[----:B----4-:R-:W-:Y:S05]  /*101d0*/  @!P0 BRA `(.L_x_10672) ;  /* 0x0000000000048947 */ /* 0x010fea0003800000 */
[----:B------:R-:W-:Y:S01]  /*101e0*/  BPT.TRAP 0x1 ;  /* 0x000000040000795c */ /* 0x000fe20000300000 */
.L_x_10672:
        /* <DEDUP_REMOVED lines=15> */
[----:B------:R-:W-:-:S02]  /*102e0*/  UIADD3 UR25, UR25, 0x19c30, URZ ;  /* 0x00019c3019197890 */ /* 0x000fc4000fffe03f */
[----:B------:R-:W-:Y:S01]  /*102f0*/  UIADD3 UR16, UR8, 0x14800, URZ ;  /* 0x0001480008107890 */ /* 0x000fe2000fffe03f */
[----:B------:R-:W-:Y:S01]  /*10300*/  P2R R28, PR, RZ, 0x1 ;  /* 0x00000001ff1c7803 */ /* 0x000fe20000000000 */
        /* <DEDUP_REMOVED lines=12> */
.L_x_10666:
        /* <DEDUP_REMOVED lines=21> */
[----:B0--3--:R-:W-:Y:S02]  /*10520*/  IMAD.U32 R4, RZ, RZ, UR6 ;  /* 0x00000006ff047e24 */ /* 0x009fe4000f8e00ff */
[----:B------:R-:W0:Y:S01]  /*10530*/  LDC.64 R2, c[0x4][R2] ;  /* 0x0100000002027b82 */ /* 0x000e220000000a00 */
        /* <DEDUP_REMOVED lines=9> */
[----:B0-----:R-:W-:Y:S05]  /*105d0*/  CALL.ABS.NOINC R2 ;  /* 0x0000000002007343 */ /* 0x001fea0003c00000 */
.L_x_10674:
[----:B------:R-:W-:Y:S05]  /*105e0*/  BSYNC B6 ;  /* 0x0000000000067941 */ /* 0x000fea0003800000 */
.L_x_10673:
[----:B------:R-:W1:Y:S01]  /*105f0*/  LDL R21, [R1+0x4] ;  /* 0x0000040001157983 */ /* 0x000e620000100800 */
[----:B------:R-:W4:Y:S01]  /*10600*/  LDC R9, c[0x0][0x448] ;  /* 0x00011200ff097b82 */ /* 0x000f220000000800 */
[----:B------:R-:W-:Y:S01]  /*10610*/  ULDC.64 UR6, c[0x0][0x2d8] ;  /* 0x0000b60000067ab9 */ /* 0x000fe20000000a00 */
[----:B------:R-:W2:Y:S01]  /*10620*/  S2R R2, SR_TID.X ;  /* 0x0000000000027919 */ /* 0x000ea20000002100 */
[----:B------:R-:W-:Y:S01]  /*10630*/  UMOV UR4, UR46 ;  /* 0x0000002e00047c82 */ /* 0x000fe20008000000 */
[----:B------:R-:W-:Y:S01]  /*10640*/  UMOV UR5, UR37 ;  /* 0x0000002500057c82 */ /* 0x000fe20008000000 */
[----:B------:R-:W-:Y:S01]  /*10650*/  ULDC.64 UR8, c[0x0][0x2e0] ;  /* 0x0000b80000087ab9 */ /* 0x000fe20000000a00 */
[----:B------:R-:W-:Y:S01]  /*10660*/  ULDC.64 UR10, c[0x0][0x280] ;  /* 0x0000a000000a7ab9 */ /* 0x000fe20000000a00 */
[----:B----4-:R-:W-:Y:S02]  /*10670*/  ISETP.NE.AND P1, PT, R9, 0x1, PT ;  /* 0x000000010900780c */ /* 0x010fe40003f25270 */
[----:B--2---:R-:W-:-:S11]  /*10680*/  LOP3.LUT R20, R2, 0x7f, RZ, 0xc0, !PT ;  /* 0x0000007f02147812 */ /* 0x004fd600078ec0ff */
[----:B0--3--:R-:W0:Y:S01]  /*10690*/  @P1 LDC R3, c[0x0][0x44c] ;  /* 0x00011300ff031b82 */ /* 0x009e220000000800 */
[----:B------:R-:W-:Y:S01]  /*106a0*/  IMAD.SHL.U32 R2, R2, 0x40, RZ ;  /* 0x0000004002027824 */ /* 0x000fe200078e00ff */
[----:B------:R-:W-:-:S06]  /*106b0*/  SHF.R.U32.HI R20, RZ, 0x1, R20 ;  /* 0x00000001ff147819 */ /* 0x000fcc0000011614 */
[----:B------:R-:W2:Y:S01]  /*106c0*/  @P1 LDC R0, c[0x0][0x450] ;  /* 0x00011400ff001b82 */ /* 0x000ea20000000800 */
        /* <DEDUP_REMOVED lines=10> */
[----:B------:R-:W3:Y:S02]  /*10770*/  S2R R8, SR_TID.X ;  /* 0x0000000000087919 */ /* 0x000ee40000002100 */
[----:B---3--:R-:W-:-:S05]  /*10780*/  IMAD.SHL.U32 R10, R8, 0x10, RZ ;  /* 0x00000010080a7824 */ /* 0x008fca00078e00ff */
[----:B------:R-:W-:-:S04]  /*10790*/  LOP3.LUT R10, R10, 0x10, RZ, 0xc0, !PT ;  /* 0x000000100a0a7812 */ /* 0x000fc800078ec0ff */
[C---:B------:R-:W-:Y:S02]  /*107a0*/  LOP3.LUT R11, R10.reuse, 0x20, RZ, 0xfc, !PT ;  /* 0x000000200a0b7812 */ /* 0x040fe400078efcff */
[----:B------:R-:W-:Y:S01]  /*107b0*/  LOP3.LUT R10, R10, 0x40, RZ, 0xfc, !PT ;  /* 0x000000400a0a7812 */ /* 0x000fe200078efcff */
[----:B-1----:R-:W-:-:S04]  /*107c0*/  IMAD R5, R21, 0xc0, R2 ;  /* 0x000000c015057824 */ /* 0x002fc800078e0202 */
[----:B0-----:R-:W-:-:S04]  /*107d0*/  @P1 IMAD.HI.U32 R3, R5, R3, RZ ;  /* 0x0000000305031227 */ /* 0x001fc800078e00ff */
[----:B------:R-:W-:Y:S01]  /*107e0*/  IMAD.MOV.U32 R2, RZ, RZ, R5 ;  /* 0x000000ffff027224 */ /* 0x000fe200078e0005 */
[----:B--2---:R-:W-:-:S04]  /*107f0*/  @P1 SHF.R.U32.HI R2, RZ, R0, R3 ;  /* 0x00000000ff021219 */ /* 0x004fc80000011603 */
        /* <DEDUP_REMOVED lines=71> */
.L_x_10754:
        /* <DEDUP_REMOVED lines=12> */
.L_x_10677:
[----:B------:R-:W-:Y:S05]  /*10d30*/  BSYNC B0 ;  /* 0x0000000000007941 */ /* 0x000fea0003800000 */
.L_x_10676:
[----:B------:R-:W-:Y:S01]  /*10d40*/  NOP ;  /* 0x0000000000007918 */ /* 0x000fe20000000000 */
[----:B------:R-:W-:-:S13]  /*10d50*/  PLOP3.LUT P0, PT, PT, PT, PT, 0x80, 0x0 ;  /* 0x000000000000781c */ /* 0x000fda0003f0f070 */
.L_x_10678:
        /* <DEDUP_REMOVED lines=21> */
.L_x_10755:
[----:B------:R-:W-:Y:S05]  /*10eb0*/  BSYNC B0 ;  /* 0x0000000000007941 */ /* 0x000fea0003800000 */
.L_x_10679:
[----:B------:R-:W-:Y:S05]  /*10ec0*/  @!P1 BRA `(.L_x_10681) ;  /* 0x0000001000309947 */ /* 0x000fea0003800000 */
[----:B0-----:R-:W-:Y:S02]  /*10ed0*/  IMAD.MOV.U32 R8, RZ, RZ, R23 ;  /* 0x000000ffff087224 */ /* 0x001fe400078e0017 */
[----:B------:R-:W-:-:S07]  /*10ee0*/  IMAD.MOV.U32 R0, RZ, RZ, R18 ;  /* 0x000000ffff007224 */ /* 0x000fce00078e0012 */
.L_x_10705:
[----:B------:R-:W-:Y:S01]  /*10ef0*/  ISETP.NE.AND P1, PT, R28, RZ, PT ;  /* 0x000000ff1c00720c */ /* 0x000fe20003f25270 */
        /* <DEDUP_REMOVED lines=30> */
.L_x_10684:
        /* <DEDUP_REMOVED lines=8> */
.L_x_10756:
[----:B------:R-:W-:Y:S05]  /*11160*/  BSYNC B1 ;  /* 0x0000000000017941 */ /* 0x000fea0003800000 */
.L_x_10685:
        /* <DEDUP_REMOVED lines=9> */
.L_x_10688:
[----:B------:R-:W-:Y:S05]  /*11200*/  BSYNC B1 ;  /* 0x0000000000017941 */ /* 0x000fea0003800000 */
.L_x_10687:
        /* <DEDUP_REMOVED lines=11> */
.L_x_10689:
        /* <DEDUP_REMOVED lines=16> */
.L_x_10690:
        /* <DEDUP_REMOVED lines=16> */
.L_x_10691:
        /* <DEDUP_REMOVED lines=13> */
.L_x_10757:
[----:B------:R-:W-:Y:S05]  /*11590*/  BSYNC B1 ;  /* 0x0000000000017941 */ /* 0x000fea0003800000 */
.L_x_10692:
        /* <DEDUP_REMOVED lines=11> */
.L_x_10695:
[----:B------:R-:W-:Y:S05]  /*11650*/  BSYNC B1 ;  /* 0x0000000000017941 */ /* 0x000fea0003800000 */
.L_x_10694:
        /* <DEDUP_REMOVED lines=8> */
.L_x_10696:
        /* <DEDUP_REMOVED lines=15> */
.L_x_10697:
        /* <DEDUP_REMOVED lines=15> */
.L_x_10698:
        /* <DEDUP_REMOVED lines=10> */
.L_x_10683:
[----:B------:R-:W-:Y:S05]  /*11960*/  BSYNC B0 ;  /* 0x0000000000007941 */ /* 0x000fea0003800000 */
.L_x_10682:
[----:B------:R-:W-:-:S06]  /*11970*/  UISETP.NE.AND UP0, UPT, UR38, 0x3, UPT ;  /* 0x000000032600788c */ /* 0x000fcc000bf05270 */
[----:B------:R-:W-:-:S13]  /*11980*/  PLOP3.LUT P0, PT, PT, PT, UP0, 0x80, 0x0 ;  /* 0x000000000000781c */ /* 0x000fda0003f0f008 */
[----:B------:R-:W-:Y:S05]  /*11990*/  @!P0 BRA `(.L_x_10699) ;  /* 0x0000000000048947 */ /* 0x000fea0003800000 */
[----:B------:R-:W-:Y:S01]  /*119a0*/  BPT.TRAP 0x1 ;  /* 0x000000040000795c */ /* 0x000fe20000300000 */
.L_x_10699:
        /* <DEDUP_REMOVED lines=8> */
.L_x_10758:
[----:B------:R-:W-:Y:S05]  /*11a30*/  BSYNC B0 ;  /* 0x0000000000007941 */ /* 0x000fea0003800000 */
.L_x_10700:
[----:B------:R-:W-:Y:S05]  /*11a40*/  @!P1 BRA `(.L_x_10702) ;  /* 0x0000000000049947 */ /* 0x000fea0003800000 */
[----:B------:R-:W-:Y:S01]  /*11a50*/  BPT.TRAP 0x1 ;  /* 0x000000040000795c */ /* 0x000fe20000300000 */
.L_x_10702:
[----:B0-----:R-:W-:Y:S01]  /*11a60*/  SHF.L.U32 R4, R8, 0x1f, RZ ;  /* 0x0000001f08047819 */ /* 0x001fe200000006ff */
[----:B------:R-:W-:-:S03]  /*11a70*/  IMAD R0, R0, 0x3000, RZ ;  /* 0x0000300000007824 */ /* 0x000fc600078e02ff */
[----:B------:R-:W0:Y:S02]  /*11a80*/  SYNCS.PHASECHK.TRANS64.TRYWAIT P0, [R3+URZ+0x19c60], R4 ;  /* 0x019c6004030075a7 */ /* 0x000e24000800017f */
[----:B0-----:R-:W-:Y:S05]  /*11a90*/  @!P0 BRA `(.L_x_10703) ;  /* 0x0000002800948947 */ /* 0x001fea0003800000 */
.L_x_10759:
[----:B0-----:R-:W-:Y:S01]  /*11aa0*/  LOP3.LUT R4, R0, R22, RZ, 0xfc, !PT ;  /* 0x0000001600047212 */ /* 0x001fe200078efcff */
[----:B------:R-:W-:Y:S05]  /*11ab0*/  WARPSYNC.ALL ;  /* 0x0000000000007948 */ /* 0x000fea0003800000 */
[----:B------:R-:W-:Y:S01]  /*11ac0*/  IMAD.IADD R4, R16, 0x1, R4 ;  /* 0x0000000110047824 */ /* 0x000fe200078e0204 */
[----:B------:R-:W-:Y:S02]  /*11ad0*/  LOP3.LUT R13, R22, 0x1800, RZ, 0xfc, !PT ;  /* 0x00001800160d7812 */ /* 0x000fe400078efcff */
[----:B------:R-:W-:-:S03]  /*11ae0*/  IADD3 R12, R19, R29, R0 ;  /* 0x0000001d130c7210 */ /* 0x000fc60007ffe000 */
        /* <DEDUP_REMOVED lines=61> */
.L_x_10704:
        /* <DEDUP_REMOVED lines=13> */
.L_x_10681:
        /* <DEDUP_REMOVED lines=18> */
.L_x_10707:
[----:B------:R-:W-:Y:S05]  /*120b0*/  BSYNC B0 ;  /* 0x0000000000007941 */ /* 0x000fea0003800000 */
.L_x_10706:
[----:B------:R-:W-:-:S06]  /*120c0*/  UISETP.NE.AND UP0, UPT, UR38, 0x3, UPT ;  /* 0x000000032600788c */ /* 0x000fcc000bf05270 */
[----:B------:R-:W-:-:S13]  /*120d0*/  PLOP3.LUT P1, PT, PT, PT, UP0, 0x80, 0x0 ;  /* 0x000000000000781c */ /* 0x000fda0003f2f008 */
[----:B------:R-:W-:Y:S05]  /*120e0*/  @!P1 BRA `(.L_x_10708) ;  /* 0x0000000000049947 */ /* 0x000fea0003800000 */
[----:B------:R-:W-:Y:S01]  /*120f0*/  BPT.TRAP 0x1 ;  /* 0x000000040000795c */ /* 0x000fe20000300000 */
.L_x_10708:
        /* <DEDUP_REMOVED lines=8> */
.L_x_10760:
[----:B------:R-:W-:Y:S05]  /*12180*/  BSYNC B0 ;  /* 0x0000000000007941 */ /* 0x000fea0003800000 */
.L_x_10709:
[----:B------:R-:W-:Y:S05]  /*12190*/  @!P2 BRA `(.L_x_10711) ;  /* 0x000000000004a947 */ /* 0x000fea0003800000 */
[----:B------:R-:W-:Y:S01]  /*121a0*/  BPT.TRAP 0x1 ;  /* 0x000000040000795c */ /* 0x000fe20000300000 */
.L_x_10711:
[----:B-1----:R-:W-:-:S04]  /*121b0*/  SHF.L.U32 R3, R23, 0x1f, RZ ;  /* 0x0000001f17037819 */ /* 0x002fc800000006ff */
[----:B------:R-:W1:Y:S02]  /*121c0*/  SYNCS.PHASECHK.TRANS64.TRYWAIT P1, [R0+URZ+0x19c60], R3 ;  /* 0x019c6003000075a7 */ /* 0x000e64000802017f */
[----:B-1----:R-:W-:Y:S05]  /*121d0*/  @!P1 BRA `(.L_x_10712) ;  /* 0x0000002000ec9947 */ /* 0x002fea0003800000 */
.L_x_10761:
        /* <DEDUP_REMOVED lines=67> */
.L_x_10713:
        /* <DEDUP_REMOVED lines=10> */
.L_x_10656:
[----:B------:R-:W-:Y:S05]  /*126b0*/  BSYNC B7 ;  /* 0x0000000000077941 */ /* 0x000fea0003800000 */
.L_x_10654:
[----:B--2---:R-:W2:Y:S02]  /*126c0*/  LDL R0, [R1+0x18] ;  /* 0x0000180001007983 */ /* 0x004ea40000100800 */
[----:B--2---:R-:W-:-:S13]  /*126d0*/  ISETP.NE.AND P0, PT, R0, RZ, PT ;  /* 0x000000ff0000720c */ /* 0x004fda0003f05270 */
[----:B------:R-:W-:Y:S05]  /*126e0*/  @!P0 BRA `(.L_x_10714) ;  /* 0x0000000000308947 */ /* 0x000fea0003800000 */
[----:B------:R-:W2:Y:S08]  /*126f0*/  S2UR UR5, SR_CgaCtaId ;  /* 0x00000000000579c3 */ /* 0x000eb00000008800 */
[----:B------:R-:W-:Y:S06]  /*12700*/  BAR.SYNC.DEFER_BLOCKING 0x5, 0x200 ;  /* 0x0148000000007b1d */ /* 0x000fec0000010000 */
[----:B------:R-:W-:-:S02]  /*12710*/  UMOV UR4, 0x400 ;  /* 0x0000040000047882 */ /* 0x000fc40000000000 */
[----:B--2---:R-:W-:-:S06]  /*12720*/  ULEA UR4, UR5, UR4, 0x18 ;  /* 0x0000000405047291 */ /* 0x004fcc000f8ec03f */
[----:B------:R-:W-:-:S05]  /*12730*/  IMAD.U32 R16, RZ, RZ, UR4 ;  /* 0x00000004ff107e24 */ /* 0x000fca000f8e00ff */
[----:B-1----:R-:W1:Y:S04]  /*12740*/  LDS.128 R4, [R16+0x19cd0] ;  /* 0x019cd00010047984 */ /* 0x002e680000000c00 */
[----:B-1----:R1:W-:Y:S01]  /*12750*/  STL.64 [R1], R4 ;  /* 0x0000000401007387 */ /* 0x0023e20000100a00 */
[----:B------:R-:W-:-:S03]  /*12760*/  IMAD.MOV.U32 R0, RZ, RZ, R7 ;  /* 0x000000ffff007224 */ /* 0x000fc600078e0007 */
[----:B------:R1:W-:Y:S02]  /*12770*/  STL [R1+0x8], R6 ;  /* 0x0000080601007387 */ /* 0x0003e40000100800 */
[----:B------:R-:W-:Y:S01]  /*12780*/  R2UR UR43, R0 ;  /* 0x00000000002b72ca */ /* 0x000fe200000e0000 */
[----:B------:R-:W-:Y:S06]  /*12790*/  BAR.ARV 0x4, 0x200 ;  /* 0x0108000000007b1d */ /* 0x000fec0000002000 */
[----:B------:R-:W-:Y:S08]  /*127a0*/  BRA `(.L_x_10715) ;  /* 0x0000000c00e07947 */ /* 0x000ff00003800000 */
.L_x_10714:
[----:B------:R-:W2:Y:S01]  /*127b0*/  LDL.LU R0, [R1] ;  /* 0x0000000001007983 */ /* 0x000ea20000300800 */
        /* <DEDUP_REMOVED lines=46> */
.L_x_10718:
        /* <DEDUP_REMOVED lines=38> */
.L_x_10716:
        /* <DEDUP_REMOVED lines=14> */
.L_x_10719:
        /* <DEDUP_REMOVED lines=62> */
.L_x_10720:
        /* <DEDUP_REMOVED lines=63> */
.L_x_10721:
[----:B01----:R-:W-:-:S05]  /*135b0*/  LOP3.LUT R3, RZ, R2, RZ, 0x33, !PT ;  /* 0x00000002ff037212 */ /* 0x003fca00078e33ff */
[----:B------:R-:W-:-:S05]  /*135c0*/  IMAD.IADD R0, R0, 0x1, R3 ;  /* 0x0000000100007824 */ /* 0x000fca00078e0203 */
[----:B------:R1:W-:Y:S01]  /*135d0*/  STL [R1+0x4], R0 ;  /* 0x0000040001007387 */ /* 0x0003e20000100800 */
[----:B------:R-:W-:Y:S05]  /*135e0*/  BRA `(.L_x_10722) ;  /* 0x0000000000107947 */ /* 0x000fea0003800000 */
.L_x_10717:
[----:B------:R0:W-:Y:S01]  /*135f0*/  STL [R1], R4 ;  /* 0x0000000401007387 */ /* 0x0001e20000100800 */
[----:B------:R-:W-:-:S03]  /*13600*/  ULDC UR43, c[0x0][0xc3c] ;  /* 0x00030f00002b7ab9 */ /* 0x000fc60000000800 */
[----:B------:R0:W-:Y:S04]  /*13610*/  STL [R1+0x4], RZ ;  /* 0x000004ff01007387 */ /* 0x0001e80000100800 */
[----:B------:R0:W-:Y:S02]  /*13620*/  STL [R1+0x8], RZ ;  /* 0x000008ff01007387 */ /* 0x0001e40000100800 */
.L_x_10722:
[----:B------:R-:W2:Y:S04]  /*13630*/  LDL R3, [R1+0x4] ;  /* 0x0000040001037983 */ /* 0x000ea80000100800 */
[----:B------:R-:W3:Y:S04]  /*13640*/  LDL R2, [R1+0x8] ;  /* 0x0000080001027983 */ /* 0x000ee80000100800 */
[----:B0-----:R-:W4:Y:S01]  /*13650*/  LDL R4, [R1] ;  /* 0x0000000001047983 */ /* 0x001f220000100800 */
        /* <DEDUP_REMOVED lines=13> */
.L_x_10715:
[----:B------:R-:W-:Y:S02]  /*13730*/  ULDC UR4, c[0x0][0xc3c] ;  /* 0x00030f0000047ab9 */ /* 0x000fe40000000800 */
[----:B------:R-:W-:-:S06]  /*13740*/  UISETP.GE.AND UP0, UPT, UR43, UR4, UPT ;  /* 0x000000042b00728c */ /* 0x000fcc000bf06270 */
[----:B------:R-:W-:-:S13]  /*13750*/  PLOP3.LUT P0, PT, PT, PT, UP0, 0x80, 0x0 ;  /* 0x000000000000781c */ /* 0x000fda0003f0f008 */
[----:B------:R-:W-:Y:S05]  /*13760*/  @!P0 BRA `(.L_x_10723) ;  /* 0xffffffb4001c8947 */ /* 0x000fea000383ffff */
.L_x_10649:
        /* <DEDUP_REMOVED lines=12> */
.L_x_10762:
[----:B------:R-:W-:Y:S05]  /*13830*/  BSYNC B0 ;  /* 0x0000000000007941 */ /* 0x000fea0003800000 */
.L_x_10724:
[----:B------:R-:W-:-:S03]  /*13840*/  UMOV UR4, 0xffffffff ;  /* 0xffffffff00047882 */ /* 0x000fc60000000000 */
[----:B------:R-:W-:Y:S05]  /*13850*/  BRA.DIV UR4, `(.L_x_10726) ;  /* 0x0000000e04747947 */ /* 0x000fea000b800000 */
[----:B0-----:R-:W0:Y:S02]  /*13860*/  S2R R0, SR_TID.X ;  /* 0x0000000000007919 */ /* 0x001e240000002100 */
[----:B0-----:R-:W-:-:S04]  /*13870*/  SHF.R.U32.HI R0, RZ, 0x5, R0 ;  /* 0x00000005ff007819 */ /* 0x001fc80000011600 */
[----:B------:R-:W-:-:S05]  /*13880*/  LOP3.LUT R0, R0, 0x3, RZ, 0xc0, !PT ;  /* 0x0000000300007812 */ /* 0x000fca00078ec0ff */
[----:B------:R0:W1:Y:S02]  /*13890*/  SHFL.IDX PT, R14, R0, RZ, 0x1f ;  /* 0x00001fff000e7589 */ /* 0x00006400000e0000 */
.L_x_10765:
[----:B-1----:R-:W-:Y:S01]  /*138a0*/  ISETP.NE.AND P0, PT, R14, RZ, PT ;  /* 0x000000ff0e00720c */ /* 0x002fe20003f05270 */
[----:B------:R-:W-:-:S12]  /*138b0*/  BSSY B0, `(.L_x_10727) ;  /* 0x000002b000007945 */ /* 0x000fd80003800000 */
[----:B------:R-:W-:Y:S05]  /*138c0*/  @P0 BRA `(.L_x_10728) ;  /* 0x0000000000a40947 */ /* 0x000fea0003800000 */
[----:B------:R-:W-:-:S03]  /*138d0*/  UMOV UR4, 0xffffffff ;  /* 0xffffffff00047882 */ /* 0x000fc60000000000 */
[----:B------:R-:W-:Y:S05]  /*138e0*/  BRA.DIV UR4, `(.L_x_10729) ;  /* 0x0000000e04847947 */ /* 0x000fea000b800000 */
[----:B------:R-:W-:-:S13]  /*138f0*/  ELECT P6, URZ, PT ;  /* 0x00000000003f782f */ /* 0x000fda00038c0000 */
.L_x_10768:
[----:B------:R-:W-:Y:S05]  /*13900*/  @!P6 BRA `(.L_x_10728) ;  /* 0x000000000094e947 */ /* 0x000fea0003800000 */
[----:B------:R-:W-:-:S06]  /*13910*/  ULOP3.LUT UR4, UR40, 0x2, URZ, 0xfc, !UPT ;  /* 0x0000000228047892 */ /* 0x000fcc000f8efc3f */
[----:B0-----:R-:W-:-:S05]  /*13920*/  IMAD.U32 R0, RZ, RZ, UR4 ;  /* 0x00000004ff007e24 */ /* 0x001fca000f8e00ff */
[----:B------:R-:W-:-:S13]  /*13930*/  ISETP.NE.AND P0, PT, R0, 0x3, PT ;  /* 0x000000030000780c */ /* 0x000fda0003f05270 */
[----:B------:R-:W-:Y:S05]  /*13940*/  @!P0 BRA `(.L_x_10730) ;  /* 0x0000000000048947 */ /* 0x000fea0003800000 */
[----:B------:R-:W-:Y:S01]  /*13950*/  BPT.TRAP 0x1 ;  /* 0x000000040000795c */ /* 0x000fe20000300000 */
.L_x_10730:
        /* <DEDUP_REMOVED lines=12> */
.L_x_10769:
[----:B------:R-:W1:Y:S02]  /*13a20*/  SYNCS.PHASECHK.TRANS64.TRYWAIT P1, [R3+URZ], R0 ;  /* 0x00000000030075a7 */ /* 0x000e64000802017f */
[----:B-1----:R-:W-:Y:S05]  /*13a30*/  @!P1 BRA `(.L_x_10732) ;  /* 0x0000000c00649947 */ /* 0x002fea0003800000 */
.L_x_10770:
[----:B------:R-:W-:Y:S05]  /*13a40*/  @!P0 BRA `(.L_x_10733) ;  /* 0x0000000000048947 */ /* 0x000fea0003800000 */
[----:B------:R-:W-:Y:S01]  /*13a50*/  BPT.TRAP 0x1 ;  /* 0x000000040000795c */ /* 0x000fe20000300000 */
.L_x_10733:
[----:B-1----:R-:W-:-:S04]  /*13a60*/  IMAD R3, R18, 0x8, R7 ;  /* 0x0000000812037824 */ /* 0x002fc800078e0207 */
[----:B------:R-:W1:Y:S02]  /*13a70*/  SYNCS.PHASECHK.TRANS64.TRYWAIT P1, [R3+URZ+0x19c60], R4 ;  /* 0x019c6004030075a7 */ /* 0x000e64000802017f */
[----:B-1----:R-:W-:Y:S05]  /*13a80*/  @!P1 BRA `(.L_x_10734) ;  /* 0x0000000c00649947 */ /* 0x002fea0003800000 */
.L_x_10771:
[----:B------:R-:W-:Y:S05]  /*13a90*/  @!P0 BRA `(.L_x_10735) ;  /* 0x0000000000048947 */ /* 0x000fea0003800000 */
[----:B------:R-:W-:Y:S01]  /*13aa0*/  BPT.TRAP 0x1 ;  /* 0x000000040000795c */ /* 0x000fe20000300000 */
.L_x_10735:
[----:B0-----:R-:W-:-:S04]  /*13ab0*/  IMAD R5, R6, 0x8, R7 ;  /* 0x0000000806057824 */ /* 0x001fc800078e0207 */
[----:B------:R-:W0:Y:S02]  /*13ac0*/  SYNCS.PHASECHK.TRANS64.TRYWAIT P1, [R5+URZ+0x19c60], R0 ;  /* 0x019c6000050075a7 */ /* 0x000e24000802017f */
[----:B0-----:R-:W-:Y:S05]  /*13ad0*/  @!P1 BRA `(.L_x_10736) ;  /* 0x0000000c00649947 */ /* 0x001fea0003800000 */
.L_x_10772:
[----:B------:R-:W-:Y:S05]  /*13ae0*/  @!P0 BRA `(.L_x_10737) ;  /* 0x0000000000048947 */ /* 0x000fea0003800000 */
[----:B------:R-:W-:Y:S01]  /*13af0*/  BPT.TRAP 0x1 ;  /* 0x000000040000795c */ /* 0x000fe20000300000 */
.L_x_10737:
[----:B------:R-:W2:Y:S02]  /*13b00*/  SYNCS.PHASECHK.TRANS64.TRYWAIT P0, [R3+URZ+0x19c80], R4 ;  /* 0x019c8004030075a7 */ /* 0x000ea4000800017f */
[----:B--2---:R-:W-:Y:S05]  /*13b10*/  @!P0 BRA `(.L_x_10738) ;  /* 0x0000000c00688947 */ /* 0x004fea0003800000 */
.L_x_10739:
[----:B---3--:R3:W4:Y:S02]  /*13b20*/  SYNCS.PHASECHK.TRANS64.TRYWAIT P0, [R5+URZ+0x19c80], R0 ;  /* 0x019c8000050075a7 */ /* 0x008724000800017f */
[----:B----4-:R-:W-:Y:S05]  /*13b30*/  @!P0 NANOSLEEP.SYNCS 0x989680 ;  /* 0x009896800000895d */ /* 0x010fea0003900000 */
[----:B------:R-:W4:Y:S02]  /*13b40*/  @!P0 SYNCS.PHASECHK.TRANS64 P0, [R5+URZ+0x19c80], R0 ;  /* 0x019c8000050085a7 */ /* 0x000f24000800007f */
[----:B----4-:R-:W-:Y:S05]  /*13b50*/  @!P0 BRA `(.L_x_10739) ;  /* 0xfffffffc00f08947 */ /* 0x010fea000383ffff */
.L_x_10728:
[----:B------:R-:W-:Y:S05]  /*13b60*/  BSYNC B0 ;  /* 0x0000000000007941 */ /* 0x000fea0003800000 */
.L_x_10727:
[----:B------:R-:W-:Y:S05]  /*13b70*/  EXIT ;  /* 0x000000000000794d */ /* 0x000fea0003800000 */
.L_x_10593:
[----:B0-----:R-:W-:-:S04]  /*13b80*/  IMAD.U32 R3, RZ, RZ, UR47 ;  /* 0x0000002fff037e24 */ /* 0x001fc8000f8e00ff */
[----:B------:R0:W1:Y:S03]  /*13b90*/  SYNCS.PHASECHK.TRANS64.TRYWAIT P0, [R3+URZ+0x19c00], R2 ;  /* 0x019c0002030075a7 */ /* 0x000066000800017f */
[----:B-1----:R-:W-:Y:S05]  /*13ba0*/  @!P0 NANOSLEEP.SYNCS 0x989680 ;  /* 0x009896800000895d */ /* 0x002fea0003900000 */
[----:B------:R-:W1:Y:S02]  /*13bb0*/  @!P0 SYNCS.PHASECHK.TRANS64 P0, [R3+URZ+0x19c00], R2 ;  /* 0x019c0002030085a7 */ /* 0x000e64000800007f */
[----:B-1----:R-:W-:Y:S05]  /*13bc0*/  @!P0 BRA `(.L_x_10593) ;  /* 0xfffffffc00ec8947 */ /* 0x002fea000383ffff */
[----:B------:R-:W-:Y:S05]  /*13bd0*/  BRA `(.L_x_10740) ;  /* 0xfffffee000e47947 */ /* 0x000fea000383ffff */
.L_x_10597:
[----:B-1----:R1:W2:Y:S02]  /*13be0*/  SYNCS.PHASECHK.TRANS64.TRYWAIT P2, [R2+URZ+0x19c30], R3 ;  /* 0x019c3003020075a7 */ /* 0x0022a4000804017f */
[----:B--2---:R-:W-:Y:S05]  /*13bf0*/  @!P2 NANOSLEEP.SYNCS 0x989680 ;  /* 0x009896800000a95d */ /* 0x004fea0003900000 */
[----:B------:R-:W2:Y:S02]  /*13c00*/  @!P2 SYNCS.PHASECHK.TRANS64 P2, [R2+URZ+0x19c30], R3 ;  /* 0x019c30030200a5a7 */ /* 0x000ea4000804007f */
[----:B--2---:R-:W-:Y:S05]  /*13c10*/  @!P2 BRA `(.L_x_10597) ;  /* 0xfffffffc00f0a947 */ /* 0x004fea000383ffff */
[----:B------:R-:W-:Y:S05]  /*13c20*/  BRA `(.L_x_10596) ;  /* 0xfffffee400087947 */ /* 0x000fea000383ffff */
.L_x_10602:
[----:B-1----:R-:W-:-:S04]  /*13c30*/  IMAD.U32 R7, RZ, RZ, UR22 ;  /* 0x00000016ff077e24 */ /* 0x002fc8000f8e00ff */
[----:B------:R1:W2:Y:S03]  /*13c40*/  SYNCS.PHASECHK.TRANS64.TRYWAIT P3, [R7+URZ+0x19c30], R6 ;  /* 0x019c3006070075a7 */ /* 0x0002a6000806017f */
[----:B--2---:R-:W-:Y:S05]  /*13c50*/  @!P3 NANOSLEEP.SYNCS 0x989680 ;  /* 0x009896800000b95d */ /* 0x004fea0003900000 */
[----:B------:R-:W2:Y:S02]  /*13c60*/  @!P3 SYNCS.PHASECHK.TRANS64 P3, [R7+URZ+0x19c30], R6 ;  /* 0x019c30060700b5a7 */ /* 0x000ea4000806007f */
[----:B--2---:R-:W-:Y:S05]  /*13c70*/  @!P3 BRA `(.L_x_10602) ;  /* 0xfffffffc00ecb947 */ /* 0x004fea000383ffff */
[----:B------:R-:W-:Y:S05]  /*13c80*/  BRA `(.L_x_10601) ;  /* 0xffffff0c00b87947 */ /* 0x000fea000383ffff */
.L_x_10606:
[----:B-1----:R-:W-:-:S04]  /*13c90*/  IMAD.U32 R7, RZ, RZ, UR11 ;  /* 0x0000000bff077e24 */ /* 0x002fc8000f8e00ff */
[----:B------:R1:W2:Y:S03]  /*13ca0*/  SYNCS.PHASECHK.TRANS64.TRYWAIT P3, [R7+URZ+0x19c50], R6 ;  /* 0x019c5006070075a7 */ /* 0x0002a6000806017f */
[----:B--2---:R-:W-:Y:S05]  /*13cb0*/  @!P3 NANOSLEEP.SYNCS 0x989680 ;  /* 0x009896800000b95d */ /* 0x004fea0003900000 */
[----:B------:R-:W2:Y:S02]  /*13cc0*/  @!P3 SYNCS.PHASECHK.TRANS64 P3, [R7+URZ+0x19c50], R6 ;  /* 0x019c50060700b5a7 */ /* 0x000ea4000806007f */
[----:B--2---:R-:W-:Y:S05]  /*13cd0*/  @!P3 BRA `(.L_x_10606) ;  /* 0xfffffffc00ecb947 */ /* 0x004fea000383ffff */
[----:B------:R-:W-:Y:S05]  /*13ce0*/  BRA `(.L_x_10605) ;  /* 0xffffff1000087947 */ /* 0x000fea000383ffff */
.L_x_10613:
[----:B-1----:R-:W-:-:S04]  /*13cf0*/  IMAD.U32 R7, RZ, RZ, UR6 ;  /* 0x00000006ff077e24 */ /* 0x002fc8000f8e00ff */
[----:B------:R1:W2:Y:S03]  /*13d00*/  SYNCS.PHASECHK.TRANS64.TRYWAIT P2, [R7+URZ+0x19c30], R6 ;  /* 0x019c3006070075a7 */ /* 0x0002a6000804017f */
[----:B--2---:R-:W-:Y:S05]  /*13d10*/  @!P2 NANOSLEEP.SYNCS 0x989680 ;  /* 0x009896800000a95d */ /* 0x004fea0003900000 */
[----:B------:R-:W2:Y:S02]  /*13d20*/  @!P2 SYNCS.PHASECHK.TRANS64 P2, [R7+URZ+0x19c30], R6 ;  /* 0x019c30060700a5a7 */ /* 0x000ea4000804007f */
[----:B--2---:R-:W-:Y:S05]  /*13d30*/  @!P2 BRA `(.L_x_10613) ;  /* 0xfffffffc00eca947 */ /* 0x004fea000383ffff */
[----:B------:R-:W-:Y:S05]  /*13d40*/  BRA `(.L_x_10612) ;  /* 0xffffff3800d07947 */ /* 0x000fea000383ffff */
.L_x_10617:
[----:B-1----:R-:W-:-:S04]  /*13d50*/  IMAD.U32 R7, RZ, RZ, UR11 ;  /* 0x0000000bff077e24 */ /* 0x002fc8000f8e00ff */
[----:B------:R1:W2:Y:S03]  /*13d60*/  SYNCS.PHASECHK.TRANS64.TRYWAIT P2, [R7+URZ+0x19c50], R6 ;  /* 0x019c5006070075a7 */ /* 0x0002a6000804017f */
[----:B--2---:R-:W-:Y:S05]  /*13d70*/  @!P2 NANOSLEEP.SYNCS 0x989680 ;  /* 0x009896800000a95d */ /* 0x004fea0003900000 */
[----:B------:R-:W2:Y:S02]  /*13d80*/  @!P2 SYNCS.PHASECHK.TRANS64 P2, [R7+URZ+0x19c50], R6 ;  /* 0x019c50060700a5a7 */ /* 0x000ea4000804007f */
[----:B--2---:R-:W-:Y:S05]  /*13d90*/  @!P2 BRA `(.L_x_10617) ;  /* 0xfffffffc00eca947 */ /* 0x004fea000383ffff */
[----:B------:R-:W-:Y:S05]  /*13da0*/  BRA `(.L_x_10616) ;  /* 0xffffff3c00207947 */ /* 0x000fea000383ffff */
.L_x_10623:
[----:B-1----:R-:W-:-:S04]  /*13db0*/  IMAD.U32 R5, RZ, RZ, UR5 ;  /* 0x00000005ff057e24 */ /* 0x002fc8000f8e00ff */
[----:B------:R1:W2:Y:S03]  /*13dc0*/  SYNCS.PHASECHK.TRANS64.TRYWAIT P0, [R5+URZ+0x19c50], R0 ;  /* 0x019c5000050075a7 */ /* 0x0002a6000800017f */
[----:B--2---:R-:W-:Y:S05]  /*13dd0*/  @!P0 NANOSLEEP.SYNCS 0x989680 ;  /* 0x009896800000895d */ /* 0x004fea0003900000 */
[----:B------:R-:W2:Y:S02]  /*13de0*/  @!P0 SYNCS.PHASECHK.TRANS64 P0, [R5+URZ+0x19c50], R0 ;  /* 0x019c5000050085a7 */ /* 0x000ea4000800007f */
[----:B--2---:R-:W-:Y:S05]  /*13df0*/  @!P0 BRA `(.L_x_10623) ;  /* 0xfffffffc00ec8947 */ /* 0x004fea000383ffff */
[----:B------:R-:W-:Y:S05]  /*13e00*/  BRA `(.L_x_10622) ;  /* 0xffffff5c006c7947 */ /* 0x000fea000383ffff */
.L_x_10665:
[----:B------:R-:W-:Y:S02]  /*13e10*/  IMAD.MOV.U32 R13, RZ, RZ, R20 ;  /* 0x000000ffff0d7224 */ /* 0x000fe400078e0014 */
[----:B------:R-:W-:Y:S02]  /*13e20*/  IMAD.MOV.U32 R12, RZ, RZ, RZ ;  /* 0x000000ffff0c7224 */ /* 0x000fe400078e00ff */
[----:B------:R-:W-:Y:S02]  /*13e30*/  IMAD.MOV.U32 R11, RZ, RZ, 0x1f ;  /* 0x0000001fff0b7424 */ /* 0x000fe400078e00ff */
[----:B------:R-:W-:-:S07]  /*13e40*/  IMAD.MOV.U32 R15, RZ, RZ, -0x1 ;  /* 0xffffffffff0f7424 */ /* 0x000fce00078e00ff */
[----:B01----:R-:W-:Y:S05]  /*13e50*/  WARPSYNC.COLLECTIVE R15, `(.L_x_10741) ;  /* 0x000000000f087348 */ /* 0x003fea0003c00000 */
[----:B------:R2:W3:Y:S02]  /*13e60*/  SHFL.IDX P6, R14, R13, R12, R11 ;  /* 0x0000000c0d0e7389 */ /* 0x0004e400000c000b */
[----:B0123--:R-:W-:Y:S01]  /*13e70*/  ENDCOLLECTIVE ;  /* 0x000000000000791b */ /* 0x00ffe20003800000 */
.L_x_10741:
[----:B------:R-:W-:Y:S05]  /*13e80*/  BRA `(.L_x_10742) ;  /* 0xffffffbc008c7947 */ /* 0x000fea000383ffff */
.L_x_10667:
[----:B------:R-:W-:Y:S01]  /*13e90*/  BSSY B0, `(.L_x_10743) ;  /* 0x0000006000007945 */ /* 0x000fe20003800000 */
[----:B------:R-:W-:-:S07]  /*13ea0*/  IMAD.MOV.U32 R15, RZ, RZ, -0x1 ;  /* 0xffffffffff0f7424 */ /* 0x000fce00078e00ff */
[----:B012---:R-:W-:Y:S05]  /*13eb0*/  WARPSYNC.COLLECTIVE R15, `(.L_x_10744) ;  /* 0x000000000f0c7348 */ /* 0x007fea0003c00000 */
[----:B------:R-:W-:Y:S02]  /*13ec0*/  ELECT P6, UR62, PT ;  /* 0x00000000003e782f */ /* 0x000fe400038c0000 */
[----:B------:R-:W-:Y:S01]  /*13ed0*/  MOV R14, UR62 ;  /* 0x0000003e000e7c02 */ /* 0x000fe20008000f00 */
[----:B012---:R-:W-:Y:S10]  /*13ee0*/  ENDCOLLECTIVE ;  /* 0x000000000000791b */ /* 0x007ff40003800000 */
.L_x_10744:
[----:B------:R-:W-:Y:S05]  /*13ef0*/  BSYNC B0 ;  /* 0x0000000000007941 */ /* 0x000fea0003800000 */
.L_x_10743:
[----:B------:R-:W-:Y:S05]  /*13f00*/  BRA `(.L_x_10745) ;  /* 0xffffffbc00907947 */ /* 0x000fea000383ffff */
.L_x_10669:
[----:B---3--:R3:W4:Y:S02]  /*13f10*/  SYNCS.PHASECHK.TRANS64.TRYWAIT P0, [R4+URZ+0x19c80], R3 ;  /* 0x019c8003040075a7 */ /* 0x008724000800017f */
[----:B----4-:R-:W-:Y:S05]  /*13f20*/  @!P0 NANOSLEEP.SYNCS 0x989680 ;  /* 0x009896800000895d */ /* 0x010fea0003900000 */
[----:B------:R-:W4:Y:S02]  /*13f30*/  @!P0 SYNCS.PHASECHK.TRANS64 P0, [R4+URZ+0x19c80], R3 ;  /* 0x019c8003040085a7 */ /* 0x000f24000800007f */
[----:B----4-:R-:W-:Y:S05]  /*13f40*/  @!P0 BRA `(.L_x_10669) ;  /* 0xfffffffc00f08947 */ /* 0x010fea000383ffff */
[----:B------:R-:W-:Y:S05]  /*13f50*/  BRA `(.L_x_10746) ;  /* 0xffffffbc00ec7947 */ /* 0x000fea000383ffff */
.L_x_10671:
[----:B0-----:R0:W4:Y:S02]  /*13f60*/  SYNCS.PHASECHK.TRANS64.TRYWAIT P0, [R4+URZ+0x19c40], R3 ;  /* 0x019c4003040075a7 */ /* 0x001124000800017f */
[----:B----4-:R-:W-:Y:S05]  /*13f70*/  @!P0 NANOSLEEP.SYNCS 0x989680 ;  /* 0x009896800000895d */ /* 0x010fea0003900000 */
[----:B------:R-:W4:Y:S02]  /*13f80*/  @!P0 SYNCS.PHASECHK.TRANS64 P0, [R4+URZ+0x19c40], R3 ;  /* 0x019c4003040085a7 */ /* 0x000f24000800007f */
[----:B----4-:R-:W-:Y:S05]  /*13f90*/  @!P0 BRA `(.L_x_10671) ;  /* 0xfffffffc00f08947 */ /* 0x010fea000383ffff */
[----:B------:R-:W-:Y:S05]  /*13fa0*/  BRA `(.L_x_10747) ;  /* 0xffffffc000707947 */ /* 0x000fea000383ffff */
.L_x_10675:
        /* <DEDUP_REMOVED lines=13> */
.L_x_10748:
[----:B------:R-:W-:Y:S02]  /*14080*/  IMAD.MOV.U32 R13, RZ, RZ, R6 ;  /* 0x000000ffff0d7224 */ /* 0x000fe400078e0006 */
[----:B------:R-:W-:-:S07]  /*14090*/  IMAD.MOV.U32 R2, RZ, RZ, R14 ;  /* 0x000000ffff027224 */ /* 0x000fce00078e000e */
[----:B------:R-:W-:Y:S05]  /*140a0*/  WARPSYNC.COLLECTIVE R15, `(.L_x_10749) ;  /* 0x000000000f087348 */ /* 0x000fea0003c00000 */
[----:B------:R0:W1:Y:S02]  /*140b0*/  SHFL.IDX P6, R14, R13, R12, R11 ;  /* 0x0000000c0d0e7389 */ /* 0x00006400000c000b */
[----:B01----:R-:W-:Y:S01]  /*140c0*/  ENDCOLLECTIVE ;  /* 0x000000000000791b */ /* 0x003fe20003800000 */
.L_x_10749:
[----:B------:R-:W-:Y:S02]  /*140d0*/  IMAD.MOV.U32 R13, RZ, RZ, R0 ;  /* 0x000000ffff0d7224 */ /* 0x000fe400078e0000 */
[----:B------:R-:W-:Y:S02]  /*140e0*/  IMAD.MOV.U32 R12, RZ, RZ, 0x1 ;  /* 0x00000001ff0c7424 */ /* 0x000fe400078e00ff */
[----:B------:R-:W-:-:S07]  /*140f0*/  IMAD.MOV.U32 R3, RZ, RZ, R14 ;  /* 0x000000ffff037224 */ /* 0x000fce00078e000e */
[----:B------:R-:W-:Y:S05]  /*14100*/  WARPSYNC.COLLECTIVE R15, `(.L_x_10750) ;  /* 0x000000000f087348 */ /* 0x000fea0003c00000 */
[----:B------:R0:W1:Y:S02]  /*14110*/  SHFL.IDX P6, R14, R13, R12, R11 ;  /* 0x0000000c0d0e7389 */ /* 0x00006400000c000b */
[----:B01----:R-:W-:Y:S01]  /*14120*/  ENDCOLLECTIVE ;  /* 0x000000000000791b */ /* 0x003fe20003800000 */
.L_x_10750:
        /* <DEDUP_REMOVED lines=10> */
.L_x_10751:
        /* <DEDUP_REMOVED lines=12> */
.L_x_10752:
        /* <DEDUP_REMOVED lines=8> */
.L_x_10753:
        /* <DEDUP_REMOVED lines=10> */
.L_x_10680:
[----:B-1----:R1:W2:Y:S02]  /*143b0*/  SYNCS.PHASECHK.TRANS64.TRYWAIT P0, [R16+URZ+0x19c20], R3 ;  /* 0x019c2003100075a7 */ /* 0x0022a4000800017f */
[----:B--2---:R-:W-:Y:S05]  /*143c0*/  @!P0 NANOSLEEP.SYNCS 0x989680 ;  /* 0x009896800000895d */ /* 0x004fea0003900000 */
[----:B------:R-:W2:Y:S02]  /*143d0*/  @!P0 SYNCS.PHASECHK.TRANS64 P0, [R16+URZ+0x19c20], R3 ;  /* 0x019c2003100085a7 */ /* 0x000ea4000800007f */
[----:B--2---:R-:W-:Y:S05]  /*143e0*/  @!P0 BRA `(.L_x_10680) ;  /* 0xfffffffc00f08947 */ /* 0x004fea000383ffff */
[----:B------:R-:W-:Y:S05]  /*143f0*/  BRA `(.L_x_10755) ;  /* 0xffffffc800ac7947 */ /* 0x000fea000383ffff */
.L_x_10686:
[----:B0-----:R0:W1:Y:S02]  /*14400*/  SYNCS.PHASECHK.TRANS64.TRYWAIT P0, [R6+URZ+0x19c80], R4 ;  /* 0x019c8004060075a7 */ /* 0x001064000800017f */
[----:B-1----:R-:W-:Y:S05]  /*14410*/  @!P0 NANOSLEEP.SYNCS 0x989680 ;  /* 0x009896800000895d */ /* 0x002fea0003900000 */
[----:B------:R-:W1:Y:S02]  /*14420*/  @!P0 SYNCS.PHASECHK.TRANS64 P0, [R6+URZ+0x19c80], R4 ;  /* 0x019c8004060085a7 */ /* 0x000e64000800007f */
[----:B-1----:R-:W-:Y:S05]  /*14430*/  @!P0 BRA `(.L_x_10686) ;  /* 0xfffffffc00f08947 */ /* 0x002fea000383ffff */
[----:B------:R-:W-:Y:S05]  /*14440*/  BRA `(.L_x_10756) ;  /* 0xffffffcc00447947 */ /* 0x000fea000383ffff */
.L_x_10693:
[----:B-1----:R1:W2:Y:S02]  /*14450*/  SYNCS.PHASECHK.TRANS64.TRYWAIT P0, [R6+URZ+0x19c40], R4 ;  /* 0x019c4004060075a7 */ /* 0x0022a4000800017f */
[----:B--2---:R-:W-:Y:S05]  /*14460*/  @!P0 NANOSLEEP.SYNCS 0x989680 ;  /* 0x009896800000895d */ /* 0x004fea0003900000 */
[----:B------:R-:W2:Y:S02]  /*14470*/  @!P0 SYNCS.PHASECHK.TRANS64 P0, [R6+URZ+0x19c40], R4 ;  /* 0x019c4004060085a7 */ /* 0x000ea4000800007f */
[----:B--2---:R-:W-:Y:S05]  /*14480*/  @!P0 BRA `(.L_x_10693) ;  /* 0xfffffffc00f08947 */ /* 0x004fea000383ffff */
[----:B------:R-:W-:Y:S05]  /*14490*/  BRA `(.L_x_10757) ;  /* 0xffffffd0003c7947 */ /* 0x000fea000383ffff */
.L_x_10701:
[----:B0-----:R0:W1:Y:S02]  /*144a0*/  SYNCS.PHASECHK.TRANS64.TRYWAIT P0, [R3+URZ+0x19c70], R4 ;  /* 0x019c7004030075a7 */ /* 0x001064000800017f */
[----:B-1----:R-:W-:Y:S05]  /*144b0*/  @!P0 NANOSLEEP.SYNCS 0x989680 ;  /* 0x009896800000895d */ /* 0x002fea0003900000 */
[----:B------:R-:W1:Y:S02]  /*144c0*/  @!P0 SYNCS.PHASECHK.TRANS64 P0, [R3+URZ+0x19c70], R4 ;  /* 0x019c7004030085a7 */ /* 0x000e64000800007f */
[----:B-1----:R-:W-:Y:S05]  /*144d0*/  @!P0 BRA `(.L_x_10701) ;  /* 0xfffffffc00f08947 */ /* 0x002fea000383ffff */
[----:B------:R-:W-:Y:S05]  /*144e0*/  BRA `(.L_x_10758) ;  /* 0xffffffd400507947 */ /* 0x000fea000383ffff */
.L_x_10703:
[----:B0-----:R0:W1:Y:S02]  /*144f0*/  SYNCS.PHASECHK.TRANS64.TRYWAIT P0, [R3+URZ+0x19c60], R4 ;  /* 0x019c6004030075a7 */ /* 0x001064000800017f */
[----:B-1----:R-:W-:Y:S05]  /*14500*/  @!P0 NANOSLEEP.SYNCS 0x989680 ;  /* 0x009896800000895d */ /* 0x002fea0003900000 */
[----:B------:R-:W1:Y:S02]  /*14510*/  @!P0 SYNCS.PHASECHK.TRANS64 P0, [R3+URZ+0x19c60], R4 ;  /* 0x019c6004030085a7 */ /* 0x000e64000800007f */
[----:B-1----:R-:W-:Y:S05]  /*14520*/  @!P0 BRA `(.L_x_10703) ;  /* 0xfffffffc00f08947 */ /* 0x002fea000383ffff */
[----:B------:R-:W-:Y:S05]  /*14530*/  BRA `(.L_x_10759) ;  /* 0xffffffd400587947 */ /* 0x000fea000383ffff */
.L_x_10710:
[----:B-1----:R1:W2:Y:S02]  /*14540*/  SYNCS.PHASECHK.TRANS64.TRYWAIT P1, [R0+URZ+0x19c70], R3 ;  /* 0x019c7003000075a7 */ /* 0x0022a4000802017f */
[----:B--2---:R-:W-:Y:S05]  /*14550*/  @!P1 NANOSLEEP.SYNCS 0x989680 ;  /* 0x009896800000995d */ /* 0x004fea0003900000 */
[----:B------:R-:W2:Y:S02]  /*14560*/  @!P1 SYNCS.PHASECHK.TRANS64 P1, [R0+URZ+0x19c70], R3 ;  /* 0x019c7003000095a7 */ /* 0x000ea4000802007f */
[----:B--2---:R-:W-:Y:S05]  /*14570*/  @!P1 BRA `(.L_x_10710) ;  /* 0xfffffffc00f09947 */ /* 0x004fea000383ffff */
[----:B------:R-:W-:Y:S05]  /*14580*/  BRA `(.L_x_10760) ;  /* 0xffffffd800fc7947 */ /* 0x000fea000383ffff */
.L_x_10712:
[----:B-1----:R1:W2:Y:S02]  /*14590*/  SYNCS.PHASECHK.TRANS64.TRYWAIT P1, [R0+URZ+0x19c60], R3 ;  /* 0x019c6003000075a7 */ /* 0x0022a4000802017f */
[----:B--2---:R-:W-:Y:S05]  /*145a0*/  @!P1 NANOSLEEP.SYNCS 0x989680 ;  /* 0x009896800000995d */ /* 0x004fea0003900000 */
[----:B------:R-:W2:Y:S02]  /*145b0*/  @!P1 SYNCS.PHASECHK.TRANS64 P1, [R0+URZ+0x19c60], R3 ;  /* 0x019c6003000095a7 */ /* 0x000ea4000802007f */
[----:B--2---:R-:W-:Y:S05]  /*145c0*/  @!P1 BRA `(.L_x_10712) ;  /* 0xfffffffc00f09947 */ /* 0x004fea000383ffff */
[----:B------:R-:W-:Y:S05]  /*145d0*/  BRA `(.L_x_10761) ;  /* 0xffffffdc00007947 */ /* 0x000fea000383ffff */
.L_x_10725:
[----:B0-----:R0:W1:Y:S02]  /*145e0*/  SYNCS.PHASECHK.TRANS64.TRYWAIT P0, [R7+URZ+0x19c20], R0 ;  /* 0x019c2000070075a7 */ /* 0x001064000800017f */
[----:B-1----:R-:W-:Y:S05]  /*145f0*/  @!P0 NANOSLEEP.SYNCS 0x989680 ;  /* 0x009896800000895d */ /* 0x002fea0003900000 */
[----:B------:R-:W1:Y:S02]  /*14600*/  @!P0 SYNCS.PHASECHK.TRANS64 P0, [R7+URZ+0x19c20], R0 ;  /* 0x019c2000070085a7 */ /* 0x000e64000800007f */
[----:B-1----:R-:W-:Y:S05]  /*14610*/  @!P0 BRA `(.L_x_10725) ;  /* 0xfffffffc00f08947 */ /* 0x002fea000383ffff */
[----:B------:R-:W-:Y:S05]  /*14620*/  BRA `(.L_x_10762) ;  /* 0xfffffff000807947 */ /* 0x000fea000383ffff */
.L_x_10726:
        /* <DEDUP_REMOVED lines=11> */
.L_x_10764:
[----:B------:R-:W-:Y:S05]  /*146e0*/  BSYNC B0 ;  /* 0x0000000000007941 */ /* 0x000fea0003800000 */
.L_x_10763:
[----:B------:R-:W-:Y:S05]  /*146f0*/  BRA `(.L_x_10765) ;  /* 0xfffffff000687947 */ /* 0x000fea000383ffff */
.L_x_10729:
[----:B------:R-:W-:Y:S01]  /*14700*/  BSSY B1, `(.L_x_10766) ;  /* 0x0000006000017945 */ /* 0x000fe20003800000 */
[----:B------:R-:W-:-:S07]  /*14710*/  IMAD.MOV.U32 R15, RZ, RZ, -0x1 ;  /* 0xffffffffff0f7424 */ /* 0x000fce00078e00ff */
[----:B0-----:R-:W-:Y:S05]  /*14720*/  WARPSYNC.COLLECTIVE R15, `(.L_x_10767) ;  /* 0x000000000f0c7348 */ /* 0x001fea0003c00000 */
[----:B------:R-:W-:Y:S02]  /*14730*/  ELECT P6, UR62, PT ;  /* 0x00000000003e782f */ /* 0x000fe400038c0000 */
[----:B------:R-:W-:Y:S01]  /*14740*/  MOV R14, UR62 ;  /* 0x0000003e000e7c02 */ /* 0x000fe20008000f00 */
[----:B0-----:R-:W-:Y:S10]  /*14750*/  ENDCOLLECTIVE ;  /* 0x000000000000791b */ /* 0x001ff40003800000 */
.L_x_10767:
[----:B------:R-:W-:Y:S05]  /*14760*/  BSYNC B1 ;  /* 0x0000000000017941 */ /* 0x000fea0003800000 */
.L_x_10766:
[----:B------:R-:W-:Y:S05]  /*14770*/  BRA `(.L_x_10768) ;  /* 0xfffffff000607947 */ /* 0x000fea000383ffff */
.L_x_10731:
[----:B0-----:R0:W1:Y:S02]  /*14780*/  SYNCS.PHASECHK.TRANS64.TRYWAIT P1, [R5+URZ], R4 ;  /* 0x00000004050075a7 */ /* 0x001064000802017f */
[----:B-1----:R-:W-:Y:S05]  /*14790*/  @!P1 NANOSLEEP.SYNCS 0x989680 ;  /* 0x009896800000995d */ /* 0x002fea0003900000 */
[----:B------:R-:W1:Y:S02]  /*147a0*/  @!P1 SYNCS.PHASECHK.TRANS64 P1, [R5+URZ], R4 ;  /* 0x00000004050095a7 */ /* 0x000e64000802007f */
[----:B-1----:R-:W-:Y:S05]  /*147b0*/  @!P1 BRA `(.L_x_10731) ;  /* 0xfffffffc00f09947 */ /* 0x002fea000383ffff */
[----:B------:R-:W-:Y:S05]  /*147c0*/  BRA `(.L_x_10769) ;  /* 0xfffffff000947947 */ /* 0x000fea000383ffff */
.L_x_10732:
[----:B-1----:R1:W2:Y:S02]  /*147d0*/  SYNCS.PHASECHK.TRANS64.TRYWAIT P1, [R3+URZ], R0 ;  /* 0x00000000030075a7 */ /* 0x0022a4000802017f */
[----:B--2---:R-:W-:Y:S05]  /*147e0*/  @!P1 NANOSLEEP.SYNCS 0x989680 ;  /* 0x009896800000995d */ /* 0x004fea0003900000 */
[----:B------:R-:W2:Y:S02]  /*147f0*/  @!P1 SYNCS.PHASECHK.TRANS64 P1, [R3+URZ], R0 ;  /* 0x00000000030095a7 */ /* 0x000ea4000802007f */
[----:B--2---:R-:W-:Y:S05]  /*14800*/  @!P1 BRA `(.L_x_10732) ;  /* 0xfffffffc00f09947 */ /* 0x004fea000383ffff */
[----:B------:R-:W-:Y:S05]  /*14810*/  BRA `(.L_x_10770) ;  /* 0xfffffff000887947 */ /* 0x000fea000383ffff */
.L_x_10734:
[----:B-1----:R1:W2:Y:S02]  /*14820*/  SYNCS.PHASECHK.TRANS64.TRYWAIT P1, [R3+URZ+0x19c60], R4 ;  /* 0x019c6004030075a7 */ /* 0x0022a4000802017f */
[----:B--2---:R-:W-:Y:S05]  /*14830*/  @!P1 NANOSLEEP.SYNCS 0x989680 ;  /* 0x009896800000995d */ /* 0x004fea0003900000 */
[----:B------:R-:W2:Y:S02]  /*14840*/  @!P1 SYNCS.PHASECHK.TRANS64 P1, [R3+URZ+0x19c60], R4 ;  /* 0x019c6004030095a7 */ /* 0x000ea4000802007f */
[----:B--2---:R-:W-:Y:S05]  /*14850*/  @!P1 BRA `(.L_x_10734) ;  /* 0xfffffffc00f09947 */ /* 0x004fea000383ffff */
[----:B------:R-:W-:Y:S05]  /*14860*/  BRA `(.L_x_10771) ;  /* 0xfffffff000887947 */ /* 0x000fea000383ffff */
.L_x_10736:
[----:B0-----:R0:W2:Y:S02]  /*14870*/  SYNCS.PHASECHK.TRANS64.TRYWAIT P1, [R5+URZ+0x19c60], R0 ;  /* 0x019c6000050075a7 */ /* 0x0010a4000802017f */
[----:B--2---:R-:W-:Y:S05]  /*14880*/  @!P1 NANOSLEEP.SYNCS 0x989680 ;  /* 0x009896800000995d */ /* 0x004fea0003900000 */
[----:B------:R-:W2:Y:S02]  /*14890*/  @!P1 SYNCS.PHASECHK.TRANS64 P1, [R5+URZ+0x19c60], R0 ;  /* 0x019c6000050095a7 */ /* 0x000ea4000802007f */
[----:B--2---:R-:W-:Y:S05]  /*148a0*/  @!P1 BRA `(.L_x_10736) ;  /* 0xfffffffc00f09947 */ /* 0x004fea000383ffff */
[----:B------:R-:W-:Y:S05]  /*148b0*/  BRA `(.L_x_10772) ;  /* 0xfffffff000887947 */ /* 0x000fea000383ffff */
.L_x_10738:
[----:B--2---:R2:W3:Y:S02]  /*148c0*/  SYNCS.PHASECHK.TRANS64.TRYWAIT P0, [R3+URZ+0x19c80], R4 ;  /* 0x019c8004030075a7 */ /* 0x0044e4000800017f */
[----:B---3--:R-:W-:Y:S05]  /*148d0*/  @!P0 NANOSLEEP.SYNCS 0x989680 ;  /* 0x009896800000895d */ /* 0x008fea0003900000 */
[----:B------:R-:W3:Y:S02]  /*148e0*/  @!P0 SYNCS.PHASECHK.TRANS64 P0, [R3+URZ+0x19c80], R4 ;  /* 0x019c8004030085a7 */ /* 0x000ee4000800007f */
[----:B---3--:R-:W-:Y:S05]  /*148f0*/  @!P0 BRA `(.L_x_10738) ;  /* 0xfffffffc00f08947 */ /* 0x008fea000383ffff */
[----:B------:R-:W-:Y:S05]  /*14900*/  BRA `(.L_x_10739) ;  /* 0xfffffff000847947 */ /* 0x000fea000383ffff */
.L_x_10773:
        /* <DEDUP_REMOVED lines=15> */
.L_x_13372:


//--------------------- .text._ZN7cutlass13device_kernelIN5flash11enable_sm90INS1_16FlashAttnFwdSm90INS1_25CollectiveMainloopFwdSm90ILi2EN4cute5tupleIJNS5_1CILi1EEES8_S8_EEENS6_IJNS7_ILi192EEENS7_ILi128EEENS7_ILi96EEEEEELi96ENS_12float_e4m3_tEfNS_4arch4Sm90ELb1ELb0ELb1ELb1ELb0ELb1ELb0ELb1ELb1ELb1ELb1ELb0EEENS1_21CollectiveEpilogueFwdINS6_IJSA_SC_SB_EEES9_NS_10bfloat16_tESG_Li384ELb1ELb1ELb1ELb1EEENS1_36VarlenDynamicPersistentTileSchedulerILi192ELi128ELi384ELi128ELb1ELb1ELb1ELb1ELb1ELb1EEEEEEEEEvNT_6ParamsE --------------------------
	.section	.text._ZN7cutlass13device_kernelIN5flash11enable_sm90INS1_16FlashAttnFwdSm90INS1_25CollectiveMainloopFwdSm90ILi2EN4cute5tupleIJNS5_1CILi1EEES8_S8_EEENS6_IJNS7_ILi192EEENS7_ILi128EEENS7_ILi96EEEEEELi96ENS_12float_e4m3_tEfNS_4arch4Sm90ELb1ELb0ELb1ELb1ELb0ELb1ELb0ELb1ELb1ELb1ELb1ELb0EEENS1_21CollectiveEpilogueFwdINS6_IJSA_SC_SB_EEES9_NS_10bfloat16_tESG_Li384ELb1ELb1ELb1ELb1EEENS1_36VarlenDynamicPersistentTileSchedulerILi192ELi128ELi384ELi128ELb1ELb1ELb1ELb1ELb1ELb1EEEEEEEEEvNT_6ParamsE,"ax",@progbits
	.align	128
.text._ZN7cutlass13device_kernelIN5flash11enable_sm90INS1_16FlashAttnFwdSm90INS1_25CollectiveMainloopFwdSm90ILi2EN4cute5tupleIJNS5_1CILi1EEES8_S8_EEENS6_IJNS7_ILi192EEENS7_ILi128EEENS7_ILi96EEEEEELi96ENS_12float_e4m3_tEfNS_4arch4Sm90ELb1ELb0ELb1ELb1ELb0ELb1ELb0ELb1ELb1ELb1ELb1ELb0EEENS1_21CollectiveEpilogueFwdINS6_IJSA_SC_SB_EEES9_NS_10bfloat16_tESG_Li384ELb1ELb1ELb1ELb1EEENS1_36VarlenDynamicPersistentTileSchedulerILi192ELi128ELi384ELi128ELb1ELb1ELb1ELb1ELb1ELb1EEEEEEEEEvNT_6ParamsE:
        .type           _ZN7cutlass13device_kernelIN5flash11enable_sm90INS1_16FlashAttnFwdSm90INS1_25CollectiveMainloopFwdSm90ILi2EN4cute5tupleIJNS5_1CILi1EEES8_S8_EEENS6_IJNS7_ILi192EEENS7_ILi128EEENS7_ILi96EEEEEELi96ENS_12float_e4m3_tEfNS_4arch4Sm90ELb1ELb0ELb1ELb1ELb0ELb1ELb0ELb1ELb1ELb1ELb1ELb0EEENS1_21CollectiveEpilogueFwdINS6_IJSA_SC_SB_EEES9_NS_10bfloat16_tESG_Li384ELb1ELb1ELb1ELb1EEENS1_36VarlenDynamicPersistentTileSchedulerILi192ELi128ELi384ELi128ELb1ELb1ELb1ELb1ELb1ELb1EEEEEEEEEvNT_6ParamsE,@function
        .size           _ZN7cutlass13device_kernelIN5flash11enable_sm90INS1_16FlashAttnFwdSm90INS1_25CollectiveMainloopFwdSm90ILi2EN4cute5tupleIJNS5_1CILi1EEES8_S8_EEENS6_IJNS7_ILi192EEENS7_ILi128EEENS7_ILi96EEEEEELi96ENS_12float_e4m3_tEfNS_4arch4Sm90ELb1ELb0ELb1ELb1ELb0ELb1ELb0ELb1ELb1ELb1ELb1ELb0EEENS1_21CollectiveEpilogueFwdINS6_IJSA_SC_SB_EEES9_NS_10bfloat16_tESG_Li384ELb1ELb1ELb1ELb1EEENS1_36VarlenDynamicPersistentTileSchedulerILi192ELi128ELi384ELi128ELb1ELb1ELb1ELb1ELb1ELb1EEEEEEEEEvNT_6ParamsE,(.L_x_13373 - _ZN7cutlass13device_kernelIN5flash11enable_sm90INS1_16FlashAttnFwdSm90INS1_25CollectiveMainloopFwdSm90ILi2EN4cute5tupleIJNS5_1CILi1EEES8_S8_EEENS6_IJNS7_ILi192EEENS7_ILi128EEENS7_ILi96EEEEEELi96ENS_12float_e4m3_tEfNS_4arch4Sm90ELb1ELb0ELb1ELb1ELb0ELb1ELb0ELb1ELb1ELb1ELb1ELb0EEENS1_21CollectiveEpilogueFwdINS6_IJSA_SC_SB_EEES9_NS_10bfloat16_tESG_Li384ELb1ELb1ELb1ELb1EEENS1_36VarlenDynamicPersistentTileSchedulerILi192ELi128ELi384ELi128ELb1ELb1ELb1ELb1ELb1ELb1EEEEEEEEEvNT_6ParamsE)
        .other          _ZN7cutlass13device_kernelIN5flash11enable_sm90INS1_16FlashAttnFwdSm90INS1_25CollectiveMainloopFwdSm90ILi2EN4cute5tupleIJNS5_1CILi1EEES8_S8_EEENS6_IJNS7_ILi192EEENS7_ILi128EEENS7_ILi96EEEEEELi96ENS_12float_e4m3_tEfNS_4arch4Sm90ELb1ELb0ELb1ELb1ELb0ELb1ELb0ELb1ELb1ELb1ELb1ELb0EEENS1_21CollectiveEpilogueFwdINS6_IJSA_SC_SB_EEES9_NS_10bfloat16_tESG_Li384ELb1ELb1ELb1ELb1EEENS1_36VarlenDynamicPersistentTileSchedulerILi192ELi128ELi384ELi128ELb1ELb1ELb1ELb1ELb1ELb1EEEEEEEEEvNT_6ParamsE,@"STO_CUDA_ENTRY STV_DEFAULT"
_ZN7cutlass13device_kernelIN5flash11enable_sm90INS1_16FlashAttnFwdSm90INS1_25CollectiveMainloopFwdSm90ILi2EN4cute5tupleIJNS5_1CILi1EEES8_S8_EEENS6_IJNS7_ILi192EEENS7_ILi128EEENS7_ILi96EEEEEELi96ENS_12float_e4m3_tEfNS_4arch4Sm90ELb1ELb0ELb1ELb1ELb0ELb1ELb0ELb1ELb1ELb1ELb1ELb0EEENS1_21CollectiveEpilogueFwdINS6_IJSA_SC_SB_EEES9_NS_10bfloat16_tESG_Li384ELb1ELb1ELb1ELb1EEENS1_36VarlenDynamicPersistentTileSchedulerILi192ELi128ELi384ELi128ELb1ELb1ELb1ELb1ELb1ELb1EEEEEEEEEvNT_6ParamsE:
        /* <DEDUP_REMOVED lines=23> */
.L_x_10775:
[----:B------:R-:W-:Y:S05]  /*0170*/  BSYNC B0 ;  /* 0x0000000000007941 */ /* 0x000fea0003800000 */
.L_x_10774:
        /* <DEDUP_REMOVED lines=40> */
.L_x_10776:
        /* <DEDUP_REMOVED lines=22> */
.L_x_10777:
        /* <DEDUP_REMOVED lines=18> */
.L_x_10778:
        /* <DEDUP_REMOVED lines=22> */
.L_x_10779:
        /* <DEDUP_REMOVED lines=22> */
.L_x_10780:
        /* <DEDUP_REMOVED lines=9> */
.L_x_10783:
        /* <DEDUP_REMOVED lines=18> */
[-C--:B------:R-:W-:Y:S02]  /*0af0*/  LEA.HI R3, R21, R21.reuse, RZ, 0x1 ;  /* 0x0000001515037211 */ /* 0x080fe400078f08ff */
[----:B------:R-:W-:Y:S02]  /*0b00*/  SHF.R.S32.HI R0, RZ, 0x1f, R21 ;  /* 0x0000001fff007819 */ /* 0x000fe40000011415 */
[--C-:B------:R-:W-:Y:S02]  /*0b10*/  SHF.R.S32.HI R19, RZ, 0x1, R3.reuse ;  /* 0x00000001ff137819 */ /* 0x100fe40000011403 */
[----:B------:R-:W-:Y:S02]  /*0b20*/  SHF.R.S32.HI R6, RZ, 0x1f, R3 ;  /* 0x0000001fff067819 */ /* 0x000fe40000011403 */
[----:B------:R-:W-:Y:S02]  /*0b30*/  LOP3.LUT R3, R3, 0xfffffffe, RZ, 0xc0, !PT ;  /* 0xfffffffe03037812 */ /* 0x000fe400078ec0ff */
[----:B------:R-:W-:-:S02]  /*0b40*/  LEA.HI R2, R0, R21, RZ, 0x5 ;  /* 0x0000001500027211 */ /* 0x000fc400078f28ff */
[----:B------:R-:W-:Y:S01]  /*0b50*/  LEA.HI R5, R0, R21, RZ, 0x4 ;  /* 0x0000001500057211 */ /* 0x000fe200078f20ff */
[----:B------:R-:W-:Y:S01]  /*0b60*/  IMAD.IADD R20, R21, 0x1, -R3 ;  /* 0x0000000115147824 */ /* 0x000fe200078e0a03 */
[----:B------:R-:W-:Y:S01]  /*0b70*/  LEA.HI R6, R6, R19, RZ, 0x2 ;  /* 0x0000001306067211 */ /* 0x000fe200078f10ff */
[----:B------:R-:W-:Y:S01]  /*0b80*/  IMAD.SHL.U32 R4, R2, 0x10, RZ ;  /* 0x0000001002047824 */ /* 0x000fe200078e00ff */
[----:B------:R-:W-:Y:S01]  /*0b90*/  LOP3.LUT R2, R5, 0x7fffff0, RZ, 0xc0, !PT ;  /* 0x07fffff005027812 */ /* 0x000fe200078ec0ff */
[----:B------:R-:W-:Y:S01]  /*0ba0*/  IMAD.SHL.U32 R154, R20, 0x8, RZ ;  /* 0x00000008149a7824 */ /* 0x000fe200078e00ff */
[----:B------:R-:W-:Y:S02]  /*0bb0*/  LOP3.LUT R6, R6, 0x7fffffc, RZ, 0xc0, !PT ;  /* 0x07fffffc06067812 */ /* 0x000fe400078ec0ff */
[----:B------:R-:W-:Y:S01]  /*0bc0*/  LOP3.LUT R7, R4, 0xfffffe00, RZ, 0xc0, !PT ;  /* 0xfffffe0004077812 */ /* 0x000fe200078ec0ff */
[----:B------:R-:W-:Y:S02]  /*0bd0*/  VIADD R13, R154, 0x20 ;  /* 0x000000209a0d7836 */ /* 0x000fe40000000000 */
[----:B------:R-:W-:Y:S01]  /*0be0*/  IMAD.IADD R4, R21, 0x1, -R2 ;  /* 0x0000000115047824 */ /* 0x000fe200078e0a02 */
[----:B------:R-:W-:Y:S01]  /*0bf0*/  LEA.HI R2, R0, R21, RZ, 0x7 ;  /* 0x0000001500027211 */ /* 0x000fe200078f38ff */
[----:B------:R-:W-:Y:S01]  /*0c00*/  IMAD.IADD R6, R19, 0x1, -R6 ;  /* 0x0000000113067824 */ /* 0x000fe200078e0a06 */
[----:B------:R0:W-:Y:S01]  /*0c10*/  STL [R1+0xc], R13 ;  /* 0x00000c0d01007387 */ /* 0x0001e20000100800 */
[----:B------:R-:W-:Y:S01]  /*0c20*/  IMAD R9, R4, 0x20, R7 ;  /* 0x0000002004097824 */ /* 0x000fe200078e0207 */
[----:B------:R-:W-:-:S02]  /*0c30*/  LOP3.LUT R7, R2, 0xffffff80, RZ, 0xc0, !PT ;  /* 0xffffff8002077812 */ /* 0x000fc400078ec0ff */
[----:B------:R-:W2:Y:S01]  /*0c40*/  LDL.LU R17, [R1+0x4c] ;  /* 0x00004c0001117983 */ /* 0x000ea20000300800 */
[----:B------:R-:W-:Y:S02]  /*0c50*/  LEA.HI R4, R0, R21, RZ, 0x3 ;  /* 0x0000001500047211 */ /* 0x000fe400078f18ff */
[----:B------:R-:W-:Y:S01]  /*0c60*/  IMAD.IADD R15, R21, 0x1, -R7 ;  /* 0x00000001150f7824 */ /* 0x000fe200078e0a07 */
[----:B------:R-:W-:Y:S02]  /*0c70*/  SHF.R.S32.HI R7, RZ, 0x4, R5 ;  /* 0x00000004ff077819 */ /* 0x000fe40000011405 */
[----:B------:R-:W-:Y:S02]  /*0c80*/  SHF.R.S32.HI R18, RZ, 0x7, R2 ;  /* 0x00000007ff127819 */ /* 0x000fe40000011402 */
[----:B------:R-:W-:Y:S01]  /*0c90*/  LEA.HI R5, R5, R7, RZ, 0x1 ;  /* 0x0000000705057211 */ /* 0x000fe200078f08ff */
[----:B------:R-:W-:Y:S01]  /*0ca0*/  IMAD R11, R7, 0x8, R6 ;  /* 0x00000008070b7824 */ /* 0x000fe200078e0206 */
[----:B------:R-:W-:Y:S01]  /*0cb0*/  SHF.R.S32.HI R8, RZ, 0x1f, R15 ;  /* 0x0000001fff087819 */ /* 0x000fe2000001140f */
[----:B------:R-:W-:Y:S01]  /*0cc0*/  IMAD.IADD R6, R154, 0x1, R13 ;  /* 0x000000019a067824 */ /* 0x000fe200078e020d */
[----:B------:R-:W-:-:S02]  /*0cd0*/  LOP3.LUT R2, R5, 0x1ffffffe, RZ, 0xc0, !PT ;  /* 0x1ffffffe05027812 */ /* 0x000fc400078ec0ff */
[----:B------:R-:W-:Y:S02]  /*0ce0*/  LEA.HI R10, R8, R15, RZ, 0x2 ;  /* 0x0000000f080a7211 */ /* 0x000fe400078f10ff */
[----:B------:R-:W-:Y:S01]  /*0cf0*/  SHF.R.S32.HI R4, RZ, 0x3, R4 ;  /* 0x00000003ff047819 */ /* 0x000fe20000011404 */
[----:B------:R-:W-:Y:S01]  /*0d00*/  IMAD.IADD R2, R7, 0x1, -R2 ;  /* 0x0000000107027824 */ /* 0x000fe200078e0a02 */
[--C-:B------:R-:W-:Y:S02]  /*0d10*/  SHF.R.S32.HI R5, RZ, 0x2, R10.reuse ;  /* 0x00000002ff057819 */ /* 0x100fe4000001140a */
[----:B------:R-:W-:Y:S02]  /*0d20*/  SHF.R.S32.HI R12, RZ, 0x1f, R10 ;  /* 0x0000001fff0c7819 */ /* 0x000fe4000001140a */
[----:B------:R-:W-:Y:S01]  /*0d30*/  SHF.R.S32.HI R7, RZ, 0x1f, R6 ;  /* 0x0000001fff077819 */ /* 0x000fe20000011406 */
[----:B------:R-:W-:Y:S01]  /*0d40*/  IMAD.SHL.U32 R4, R4, 0x80, RZ ;  /* 0x0000008004047824 */ /* 0x000fe200078e00ff */
[----:B------:R-:W-:-:S02]  /*0d50*/  LEA.HI R12, R12, R5, RZ, 0x3 ;  /* 0x000000050c0c7211 */ /* 0x000fc400078f18ff */
[CC--:B------:R-:W-:Y:S02]  /*0d60*/  LEA.HI R14, R7.reuse, R6.reuse, RZ, 0x4 ;  /* 0x00000006070e7211 */ /* 0x0c0fe400078f20ff */
[----:B------:R-:W-:Y:S02]  /*0d70*/  LEA.HI R6, R7, R6, RZ, 0x5 ;  /* 0x0000000607067211 */ /* 0x000fe400078f28ff */
[----:B------:R-:W-:Y:S02]  /*0d80*/  LOP3.LUT R157, R4, 0x80, RZ, 0xc0, !PT ;  /* 0x00000080049d7812 */ /* 0x000fe400078ec0ff */
[----:B------:R-:W-:Y:S02]  /*0d90*/  LOP3.LUT R12, R12, 0xfffffff8, RZ, 0xc0, !PT ;  /* 0xfffffff80c0c7812 */ /* 0x000fe400078ec0ff */
[----:B------:R-:W-:Y:S01]  /*0da0*/  LEA.HI R8, R8, R15, RZ, 0x5 ;  /* 0x0000000f08087211 */ /* 0x000fe200078f28ff */
[----:B------:R-:W-:Y:S01]  /*0db0*/  IMAD.SHL.U32 R11, R11, 0x20, RZ ;  /* 0x000000200b0b7824 */ /* 0x000fe200078e00ff */
[----:B------:R-:W-:-:S02]  /*0dc0*/  SHF.R.S32.HI R6, RZ, 0x5, R6 ;  /* 0x00000005ff067819 */ /* 0x000fc40000011406 */
[----:B0-----:R-:W-:Y:S02]  /*0dd0*/  SHF.R.U32.HI R13, RZ, 0x3, R157 ;  /* 0x00000003ff0d7819 */ /* 0x001fe4000001169d */
[----:B------:R-:W-:Y:S01]  /*0de0*/  LOP3.LUT R4, R157, 0x10, R14, 0xf8, !PT ;  /* 0x000000109d047812 */ /* 0x000fe200078ef80e */
[----:B------:R-:W-:Y:S01]  /*0df0*/  IMAD.IADD R5, R5, 0x1, -R12 ;  /* 0x0000000105057824 */ /* 0x000fe200078e0a0c */
[----:B------:R-:W-:Y:S01]  /*0e00*/  SHF.R.S32.HI R8, RZ, 0x5, R8 ;  /* 0x00000005ff087819 */ /* 0x000fe20000011408 */
[----:B------:R-:W-:Y:S01]  /*0e10*/  IMAD R7, R6, 0x1800, R11 ;  /* 0x0000180006077824 */ /* 0x000fe200078e020b */
[----:B------:R-:W-:Y:S01]  /*0e20*/  LOP3.LUT R4, R4, R13, RZ, 0x3c, !PT ;  /* 0x0000000d04047212 */ /* 0x000fe200078e3cff */
[----:B------:R-:W-:-:S04]  /*0e30*/  IMAD.HI R3, R18, 0x55555556, RZ ;  /* 0x5555555612037827 */ /* 0x000fc800078e02ff */
[----:B------:R-:W-:Y:S02]  /*0e40*/  IMAD R8, R8, 0x10, R5 ;  /* 0x0000001008087824 */ /* 0x000fe400078e0205 */
[----:B------:R-:W-:Y:S01]  /*0e50*/  IMAD R5, R2, 0x8, R9 ;  /* 0x0000000802057824 */ /* 0x000fe200078e0209 */
[----:B------:R-:W-:Y:S01]  /*0e60*/  IADD3 R2, R16, R7, R4 ;  /* 0x0000000710027210 */ /* 0x000fe20007ffe004 */
[----:B------:R-:W-:Y:S01]  /*0e70*/  STL [R1+0x10], R11 ;  /* 0x0000100b01007387 */ /* 0x000fe20000100800 */
[----:B------:R-:W-:Y:S02]  /*0e80*/  LEA.HI R0, R0, R21, RZ, 0x2 ;  /* 0x0000001500007211 */ /* 0x000fe400078f10ff */
[----:B------:R-:W-:Y:S01]  /*0e90*/  LEA.HI R3, R3, R3, RZ, 0x1 ;  /* 0x0000000303037211 */ /* 0x000fe200078f08ff */
[----:B------:R-:W-:Y:S04]  /*0ea0*/  STL [R1+0x88], R5 ;  /* 0x0000880501007387 */ /* 0x000fe80000100800 */
[----:B------:R0:W-:Y:S01]  /*0eb0*/  STL [R1+0x80], R2 ;  /* 0x0000800201007387 */ /* 0x0001e20000100800 */
[----:B------:R-:W-:Y:S01]  /*0ec0*/  IMAD R3, R3, -0x3, R18 ;  /* 0xfffffffd03037824 */ /* 0x000fe200078e0212 */
[----:B0-----:R-:W-:-:S03]  /*0ed0*/  LOP3.LUT R2, R0, 0xfffffffc, RZ, 0xc0, !PT ;  /* 0xfffffffc00027812 */ /* 0x001fc600078ec0ff */
[----:B------:R-:W-:Y:S02]  /*0ee0*/  IMAD R3, R3, 0x40, R8 ;  /* 0x0000004003037824 */ /* 0x000fe400078e0208 */
[----:B------:R-:W-:Y:S01]  /*0ef0*/  IMAD.IADD R6, R21, 0x1, -R2 ;  /* 0x0000000115067824 */ /* 0x000fe200078e0a02 */
[----:B------:R-:W-:Y:S01]  /*0f00*/  SHF.R.S32.HI R2, RZ, 0x2, R0 ;  /* 0x00000002ff027819 */ /* 0x000fe20000011400 */
[----:B------:R-:W-:Y:S01]  /*0f10*/  VIADD R5, R154, 0x10 ;  /* 0x000000109a057836 */ /* 0x000fe20000000000 */
[----:B------:R-:W-:Y:S01]  /*0f20*/  SHF.R.S32.HI R0, RZ, 0x1f, R19 ;  /* 0x0000001fff007819 */ /* 0x000fe20000011413 */
[----:B------:R-:W-:Y:S01]  /*0f30*/  IMAD.SHL.U32 R22, R20, 0x10, RZ ;  /* 0x0000001014167824 */ /* 0x000fe200078e00ff */
[C---:B------:R-:W-:Y:S01]  /*0f40*/  LEA.HI R0, R6.reuse, R6, RZ, 0x1 ;  /* 0x0000000606007211 */ /* 0x040fe200078f08ff */
[----:B------:R-:W-:Y:S01]  /*0f50*/  IMAD.SHL.U32 R4, R6, 0x8, RZ ;  /* 0x0000000806047824 */ /* 0x000fe200078e00ff */
[----:B------:R-:W-:Y:S01]  /*0f60*/  STL [R1+0x84], R3 ;  /* 0x0000840301007387 */ /* 0x000fe20000100800 */
[----:B------:R-:W-:-:S03]  /*0f70*/  LOP3.LUT R10, R10, 0x7ffffffc, RZ, 0xc0, !PT ;  /* 0x7ffffffc0a0a7812 */ /* 0x000fc600078ec0ff */
[----:B------:R-:W-:Y:S01]  /*0f80*/  STL [R1+0x50], RZ ;  /* 0x000050ff01007387 */ /* 0x000fe20000100800 */
[----:B------:R-:W-:-:S03]  /*0f90*/  LOP3.LUT R2, R0, 0x1ffffffe, RZ, 0xc0, !PT ;  /* 0x1ffffffe00027812 */ /* 0x000fc600078ec0ff */
[----:B------:R0:W-:Y:S01]  /*0fa0*/  STL [R1+0x8], R5 ;  /* 0x0000080501007387 */ /* 0x0001e20000100800 */
[----:B------:R-:W-:Y:S01]  /*0fb0*/  LOP3.LUT R0, R157, 0x10, R22, 0xf8, !PT ;  /* 0x000000109d007812 */ /* 0x000fe200078ef816 */
[----:B------:R-:W-:Y:S02]  /*0fc0*/  IMAD.IADD R10, R15, 0x1, -R10 ;  /* 0x000000010f0a7824 */ /* 0x000fe400078e0a0a */
[----:B------:R1:W-:Y:S01]  /*0fd0*/  STL [R1+0x40], R4 ;  /* 0x0000400401007387 */ /* 0x0003e20000100800 */
[----:B------:R-:W-:Y:S01]  /*0fe0*/  LOP3.LUT R0, R0, R13, RZ, 0x3c, !PT ;  /* 0x0000000d00007212 */ /* 0x000fe200078e3cff */
[C---:B0-----:R-:W-:Y:S02]  /*0ff0*/  VIADD R5, R4.reuse, 0x20 ;  /* 0x0000002004057836 */ /* 0x041fe40000000000 */
[----:B-1----:R-:W-:-:S03]  /*1000*/  VIADD R4, R4, 0x40 ;  /* 0x0000004004047836 */ /* 0x002fc60000000000 */
[----:B------:R0:W-:Y:S01]  /*1010*/  STL [R1+0x58], R5 ;  /* 0x0000580501007387 */ /* 0x0001e20000100800 */
[----:B------:R-:W-:Y:S02]  /*1020*/  IMAD.IADD R2, R6, 0x1, -R2 ;  /* 0x0000000106027824 */ /* 0x000fe400078e0a02 */
[----:B------:R-:W-:Y:S01]  /*1030*/  IMAD.SHL.U32 R6, R10, 0x2, RZ ;  /* 0x000000020a067824 */ /* 0x000fe200078e00ff */
[----:B------:R1:W-:Y:S01]  /*1040*/  STL [R1+0x60], R4 ;  /* 0x0000600401007387 */ /* 0x0003e20000100800 */
[----:B------:R-:W-:Y:S01]  /*1050*/  IMAD.IADD R0, R11, 0x1, R0 ;  /* 0x000000010b007824 */ /* 0x000fe200078e0200 */
[----:B0-----:R-:W-:Y:S02]  /*1060*/  SHF.R.S32.HI R5, RZ, 0x1f, R5 ;  /* 0x0000001fff057819 */ /* 0x001fe40000011405 */
[----:B-1----:R-:W-:-:S03]  /*1070*/  SHF.R.S32.HI R4, RZ, 0x1f, R4 ;  /* 0x0000001fff047819 */ /* 0x002fc60000011404 */
[----:B------:R0:W-:Y:S01]  /*1080*/  STL [R1+0x90], R5 ;  /* 0x0000900501007387 */ /* 0x0001e20000100800 */
[----:B------:R-:W-:-:S03]  /*1090*/  SHF.R.S32.HI R7, RZ, 0x4, R14 ;  /* 0x00000004ff077819 */ /* 0x000fc6000001140e */
[----:B------:R-:W-:Y:S04]  /*10a0*/  STL [R1+0x24], R6 ;  /* 0x0000240601007387 */ /* 0x000fe80000100800 */
[----:B------:R1:W-:Y:S01]  /*10b0*/  STL [R1+0x8c], R4 ;  /* 0x00008c0401007387 */ /* 0x0003e20000100800 */
[----:B0-----:R-:W-:-:S03]  /*10c0*/  VIADD R5, R6, 0x48 ;  /* 0x0000004806057836 */ /* 0x001fc60000000000 */
[----:B------:R0:W-:Y:S01]  /*10d0*/  STL [R1+0x34], R0 ;  /* 0x0000340001007387 */ /* 0x0001e20000100800 */
[----:B-1----:R-:W-:-:S03]  /*10e0*/  VIADD R4, R6, 0x50 ;  /* 0x0000005006047836 */ /* 0x002fc60000000000 */
[----:B------:R1:W-:Y:S01]  /*10f0*/  STL [R1+0x6c], R5 ;  /* 0x00006c0501007387 */ /* 0x0003e20000100800 */
[----:B0-----:R-:W-:Y:S01]  /*1100*/  VIADD R0, R6, 0x58 ;  /* 0x0000005806007836 */ /* 0x001fe20000000000 */
[----:B------:R-:W-:Y:S02]  /*1110*/  SHF.R.S32.HI R6, RZ, 0x1f, R5 ;  /* 0x0000001fff067819 */ /* 0x000fe40000011405 */
[----:B------:R-:W-:Y:S04]  /*1120*/  STL [R1+0x70], R7 ;  /* 0x0000700701007387 */ /* 0x000fe80000100800 */
[----:B------:R0:W-:Y:S01]  /*1130*/  STL [R1+0x68], R4 ;  /* 0x0000680401007387 */ /* 0x0001e20000100800 */
[----:B-1----:R-:W-:-:S03]  /*1140*/  SHF.R.S32.HI R5, RZ, 0x1f, R4 ;  /* 0x0000001fff057819 */ /* 0x002fc60000011404 */
[----:B------:R-:W-:Y:S04]  /*1150*/  STL [R1+0x7c], R6 ;  /* 0x00007c0601007387 */ /* 0x000fe80000100800 */
[----:B------:R1:W-:Y:S01]  /*1160*/  STL [R1+0x64], R0 ;  /* 0x0000640001007387 */ /* 0x0003e20000100800 */
[----:B0-----:R-:W-:-:S03]  /*1170*/  SHF.R.S32.HI R4, RZ, 0x1f, R0 ;  /* 0x0000001fff047819 */ /* 0x001fc60000011400 */
[----:B------:R0:W-:Y:S01]  /*1180*/  STL [R1+0x78], R5 ;  /* 0x0000780501007387 */ /* 0x0001e20000100800 */
[----:B-1----:R-:W-:-:S05]  /*1190*/  IMAD R0, R2, 0x8, R3 ;  /* 0x0000000802007824 */ /* 0x002fca00078e0203 */
[----:B------:R0:W-:Y:S04]  /*11a0*/  STL [R1+0x38], R0 ;  /* 0x0000380001007387 */ /* 0x0001e80000100800 */
[----:B------:R0:W-:Y:S01]  /*11b0*/  STL [R1+0x74], R4 ;  /* 0x0000740401007387 */ /* 0x0001e20000100800 */
[----:B------:R-:W-:Y:S02]  /*11c0*/  IMAD.MOV.U32 R156, RZ, RZ, RZ ;  /* 0x000000ffff9c7224 */ /* 0x000fe400078e00ff */
[----:B------:R-:W-:Y:S02]  /*11d0*/  IMAD.MOV.U32 R152, RZ, RZ, RZ ;  /* 0x000000ffff987224 */ /* 0x000fe400078e00ff */
[----:B------:R-:W-:Y:S01]  /*11e0*/  IMAD.MOV.U32 R18, RZ, RZ, RZ ;  /* 0x000000ffff127224 */ /* 0x000fe200078e00ff */
[----:B--2---:R-:W-:Y:S01]  /*11f0*/  LOP3.LUT R153, R17, 0x1, RZ, 0xfc, !PT ;  /* 0x0000000111997812 */ /* 0x004fe200078efcff */
[----:B0-----:R-:W-:-:S07]  /*1200*/  IMAD.MOV.U32 R17, RZ, RZ, RZ ;  /* 0x000000ffff117224 */ /* 0x001fce00078e00ff */
.L_x_10920:
[----:B012-4-:R-:W0:Y:S01]  /*1210*/  LDC.64 R2, c[0x0][0xc88] ;  /* 0x00032200ff027b82 */ /* 0x017e220000000a00 */
[----:B------:R-:W-:Y:S01]  /*1220*/  ULDC.64 UR4, c[0x0][0xa28] ;  /* 0x00028a0000047ab9 */ /* 0x000fe20000000a00 */
[----:B------:R-:W-:Y:S01]  /*1230*/  ULDC.64 UR8, c[0x0][0xa18] ;  /* 0x0002860000087ab9 */ /* 0x000fe20000000a00 */
[----:B------:R-:W-:Y:S01]  /*1240*/  ULDC.64 UR6, c[0x0][0xa08] ;  /* 0x0002820000067ab9 */ /* 0x000fe20000000a00 */
[----:B0-----:R-:W-:-:S05]  /*1250*/  IMAD.WIDE R2, R31, 0x4, R2 ;  /* 0x000000041f027825 */ /* 0x001fca00078e0202 */
[----:B---3--:R-:W2:Y:S01]  /*1260*/  LDG.E R32, desc[UR40][R2.64] ;  /* 0x0000002802207981 */ /* 0x008ea2000c1e1900 */
[----:B------:R-:W-:Y:S01]  /*1270*/  ISETP.NE.U32.AND P2, PT, RZ, UR4, PT ;  /* 0x00000004ff007c0c */ /* 0x000fe2000bf45070 */
[----:B------:R-:W-:Y:S01]  /*1280*/  IMAD.MOV.U32 R9, RZ, RZ, RZ ;  /* 0x000000ffff097224 */ /* 0x000fe200078e00ff */
[----:B------:R-:W-:Y:S01]  /*1290*/  ISETP.NE.U32.AND P1, PT, RZ, UR8, PT ;  /* 0x00000008ff007c0c */ /* 0x000fe2000bf25070 */
[----:B-----5:R-:W-:Y:S01]  /*12a0*/  IMAD.MOV.U32 R27, RZ, RZ, RZ ;  /* 0x000000ffff1b7224 */ /* 0x020fe200078e00ff */
        /* <DEDUP_REMOVED lines=11> */
[----:B------:R0:W-:Y:S01]  /*1360*/  STL [R1+0x54], R0 ;  /* 0x0000540001007387 */ /* 0x0001e20000100800 */
[----:B------:R-:W-:-:S03]  /*1370*/  IADD3 R6, P4, R34, UR6, RZ ;  /* 0x0000000622067c10 */ /* 0x000fc6000ff9e0ff */
[----:B------:R1:W5:Y:S01]  /*1380*/  @P2 LDG.E R9, desc[UR40][R2.64] ;  /* 0x0000002802092981 */ /* 0x000362000c1e1900 */
[----:B------:R-:W-:Y:S02]  /*1390*/  @P1 IADD3 R4, P2, R34, UR8, RZ ;  /* 0x0000000822041c10 */ /* 0x000fe4000ff5e0ff */
[C---:B------:R-:W-:Y:S01]  /*13a0*/  IADD3.X R7, R33.reuse, UR7, RZ, P4, !PT ;  /* 0x0000000721077c10 */ /* 0x040fe2000a7fe4ff */
[----:B------:R-:W-:Y:S01]  /*13b0*/  STL [R1+0x48], R34 ;  /* 0x0000482201007387 */ /* 0x000fe20000100800 */
[----:B------:R-:W-:Y:S01]  /*13c0*/  @P1 IADD3.X R5, R33, UR9, RZ, P2, !PT ;  /* 0x0000000921051c10 */ /* 0x000fe200097fe4ff */
[----:B0-----:R-:W-:Y:S01]  /*13d0*/  IMAD.U32 R0, RZ, RZ, UR4 ;  /* 0x00000004ff007e24 */ /* 0x001fe2000f8e00ff */
[----:B------:R-:W-:Y:S01]  /*13e0*/  LOP3.LUT R31, R30, 0xffff, RZ, 0xc0, !PT ;  /* 0x0000ffff1e1f7812 */ /* 0x000fe200078ec0ff */
[----:B------:R0:W5:Y:S01]  /*13f0*/  @P0 LDG.E R27, desc[UR40][R6.64] ;  /* 0x00000028061b0981 */ /* 0x000162000c1e1900 */
[----:B------:R-:W-:Y:S01]  /*1400*/  ULDC.64 UR4, c[0x0][0x418] ;  /* 0x0001060000047ab9 */ /* 0x000fe20000000a00 */
[----:B------:R-:W-:-:S02]  /*1410*/  ULDC.64 UR8, c[0x0][0xa20] ;  /* 0x0002880000087ab9 */ /* 0x000fc40000000a00 */
[----:B------:R-:W2:Y:S04]  /*1420*/  @P1 LDG.E R0, desc[UR40][R4.64] ;  /* 0x0000002804001981 */ /* 0x000ea8000c1e1900 */
[----:B------:R-:W-:Y:S01]  /*1430*/  STL [R1+0x4c], R33 ;  /* 0x00004c2101007387 */ /* 0x000fe20000100800 */
[----:B------:R-:W-:Y:S01]  /*1440*/  UISETP.NE.U32.AND UP0, UPT, UR4, URZ, UPT ;  /* 0x0000003f0400728c */ /* 0x000fe2000bf05070 */
[----:B-1----:R-:W-:Y:S02]  /*1450*/  LOP3.LUT R2, R30, 0xff000000, RZ, 0xc0, !PT ;  /* 0xff0000001e027812 */ /* 0x002fe400078ec0ff */
[----:B------:R-:W-:Y:S01]  /*1460*/  ULDC UR4, c[0x0][0x424] ;  /* 0x0001090000047ab9 */ /* 0x000fe20000000800 */
[----:B------:R-:W-:Y:S01]  /*1470*/  UISETP.NE.AND.EX UP0, UPT, UR5, URZ, UPT, UP0 ;  /* 0x0000003f0500728c */ /* 0x000fe2000bf05300 */
[----:B------:R-:W-:-:S02]  /*1480*/  ISETP.NE.U32.AND P2, PT, RZ, UR8, PT ;  /* 0x00000008ff007c0c */ /* 0x000fc4000bf45070 */
[----:B------:R-:W-:Y:S01]  /*1490*/  ULDC UR5, c[0x0][0x2f0] ;  /* 0x0000bc0000057ab9 */ /* 0x000fe20000000800 */
[----:B------:R-:W-:Y:S01]  /*14a0*/  USEL UR4, UR4, 0x1, UP0 ;  /* 0x0000000104047887 */ /* 0x000fe20008000000 */
[----:B------:R-:W-:Y:S02]  /*14b0*/  SHF.R.U32.HI R3, RZ, 0x8, R2 ;  /* 0x00000008ff037819 */ /* 0x000fe40000011602 */
[----:B------:R-:W-:Y:S01]  /*14c0*/  ISETP.NE.AND.EX P2, PT, RZ, UR9, PT, P2 ;  /* 0x00000009ff007c0c */ /* 0x000fe2000bf45320 */
[----:B------:R-:W-:-:S03]  /*14d0*/  UIMAD UR4, UR4, UR5, URZ ;  /* 0x00000005040472a4 */ /* 0x000fc6000f8e023f */
[----:B------:R-:W-:Y:S01]  /*14e0*/  ULDC UR5, c[0x0][0x348] ;  /* 0x0000d20000057ab9 */ /* 0x000fe20000000800 */
[----:B--2---:R1:W-:Y:S04]  /*14f0*/  STL [R1+0x20], R0 ;  /* 0x0000200001007387 */ /* 0x0043e80000100800 */
[----:B------:R0:W-:Y:S01]  /*1500*/  STL [R1+0x30], R31 ;  /* 0x0000301f01007387 */ /* 0x0001e20000100800 */
[----:B------:R-:W-:Y:S01]  /*1510*/  IMAD.MOV.U32 R10, RZ, RZ, R0 ;  /* 0x000000ffff0a7224 */ /* 0x000fe200078e0000 */
[----:B-1----:R-:W-:-:S04]  /*1520*/  LOP3.LUT R0, R30, 0xff0000, RZ, 0xc0, !PT ;  /* 0x00ff00001e007812 */ /* 0x002fc800078ec0ff */
[----:B------:R-:W-:Y:S01]  /*1530*/  LEA.HI R8, R0, R3, RZ, 0x10 ;  /* 0x0000000300087211 */ /* 0x000fe200078f80ff */
[----:B------:R-:W-:Y:S06]  /*1540*/  @P1 BRA `(.L_x_10785) ;  /* 0x0000000000281947 */ /* 0x000fec0003800000 */
[----:B------:R-:W-:Y:S02]  /*1550*/  ULDC.64 UR6, c[0x0][0xa00] ;  /* 0x0002800000067ab9 */ /* 0x000fe40000000a00 */
[----:B------:R-:W-:-:S04]  /*1560*/  ISETP.NE.U32.AND P1, PT, RZ, UR6, PT ;  /* 0x00000006ff007c0c */ /* 0x000fc8000bf25070 */
[----:B------:R-:W-:-:S13]  /*1570*/  ISETP.NE.AND.EX P1, PT, RZ, UR7, PT, P1 ;  /* 0x00000007ff007c0c */ /* 0x000fda000bf25310 */
[----:B------:R-:W-:Y:S05]  /*1580*/  @!P1 BRA `(.L_x_10785) ;  /* 0x0000000000189947 */ /* 0x000fea0003800000 */
[----:B------:R-:W1:Y:S02]  /*1590*/  LDC.64 R2, c[0x0][0xa00] ;  /* 0x00028000ff027b82 */ /* 0x000e640000000a00 */
[----:B-1----:R-:W-:-:S05]  /*15a0*/  IMAD.WIDE R2, R32, 0x4, R2 ;  /* 0x0000000420027825 */ /* 0x002fca00078e0202 */
[----:B------:R-:W2:Y:S04]  /*15b0*/  LDG.E R0, desc[UR40][R2.64] ;  /* 0x0000002802007981 */ /* 0x000ea8000c1e1900 */
[----:B------:R-:W2:Y:S02]  /*15c0*/  LDG.E R5, desc[UR40][R2.64+0x4] ;  /* 0x0000042802057981 */ /* 0x000ea4000c1e1900 */
[----:B--2---:R-:W-:-:S05]  /*15d0*/  IMAD.IADD R10, R5, 0x1, -R0 ;  /* 0x00000001050a7824 */ /* 0x004fca00078e0a00 */
[----:B------:R1:W-:Y:S02]  /*15e0*/  STL [R1+0x20], R10 ;  /* 0x0000200a01007387 */ /* 0x0003e40000100800 */
.L_x_10785:
[----:B------:R-:W-:Y:S02]  /*15f0*/  IMAD.U32 R26, RZ, RZ, UR5 ;  /* 0x00000005ff1a7e24 */ /* 0x000fe4000f8e00ff */
[----:B------:R-:W-:Y:S01]  /*1600*/  IMAD.U32 R28, RZ, RZ, UR4 ;  /* 0x00000004ff1c7e24 */ /* 0x000fe2000f8e00ff */
[----:B------:R-:W-:Y:S06]  /*1610*/  @!P2 BRA `(.L_x_10786) ;  /* 0x000000000010a947 */ /* 0x000fec0003800000 */
[----:B------:R-:W-:-:S04]  /*1620*/  IADD3 R2, P0, R34, UR8, RZ ;  /* 0x0000000822027c10 */ /* 0x000fc8000ff1e0ff */
[----:B------:R-:W-:-:S05]  /*1630*/  IADD3.X R3, R33, UR9, RZ, P0, !PT ;  /* 0x0000000921037c10 */ /* 0x000fca00087fe4ff */
[----:B------:R2:W5:Y:S01]  /*1640*/  LDG.E R28, desc[UR40][R2.64] ;  /* 0x00000028021c7981 */ /* 0x000562000c1e1900 */
[----:B------:R-:W-:Y:S05]  /*1650*/  BRA `(.L_x_10787) ;  /* 0x0000000000107947 */ /* 0x000fea0003800000 */
.L_x_10786:
[----:B------:R-:W-:Y:S05]  /*1660*/  @!P0 BRA `(.L_x_10787) ;  /* 0x00000000000c8947 */ /* 0x000fea0003800000 */
[----:B------:R-:W2:Y:S04]  /*1670*/  LDG.E R3, desc[UR40][R6.64] ;  /* 0x0000002806037981 */ /* 0x000ea8000c1e1900 */
[----:B------:R-:W2:Y:S02]  /*1680*/  LDG.E R28, desc[UR40][R6.64+0x4] ;  /* 0x00000428061c7981 */ /* 0x000ea4000c1e1900 */
[----:B--2---:R-:W-:-:S07]  /*1690*/  IMAD.IADD R28, R28, 0x1, -R3 ;  /* 0x000000011c1c7824 */ /* 0x004fce00078e0a03 */
.L_x_10787:
[----:B------:R-:W-:Y:S01]  /*16a0*/  ULDC.64 UR4, c[0x0][0xa10] ;  /* 0x0002840000047ab9 */ /* 0x000fe20000000a00 */
[----:B0-----:R-:W0:Y:S01]  /*16b0*/  LDC R6, c[0x0][0x448] ;  /* 0x00011200ff067b82 */ /* 0x001e220000000800 */
[----:B------:R-:W-:-:S04]  /*16c0*/  ISETP.NE.U32.AND P0, PT, RZ, UR4, PT ;  /* 0x00000004ff007c0c */ /* 0x000fc8000bf05070 */
[----:B------:R-:W-:Y:S01]  /*16d0*/  ISETP.NE.AND.EX P0, PT, RZ, UR5, PT, P0 ;  /* 0x00000005ff007c0c */ /* 0x000fe2000bf05300 */
[----:B------:R-:W-:-:S12]  /*16e0*/  ULDC.64 UR4, c[0x0][0xa30] ;  /* 0x00028c0000047ab9 */ /* 0x000fd80000000a00 */
[----:B--2---:R-:W2:Y:S02]  /*16f0*/  @P0 LDC.64 R2, c[0x0][0xa10] ;  /* 0x00028400ff020b82 */ /* 0x004ea40000000a00 */
[----:B--2---:R-:W-:-:S05]  /*1700*/  @P0 IMAD.WIDE R2, R32, 0x4, R2 ;  /* 0x0000000420020825 */ /* 0x004fca00078e0202 */
[----:B------:R-:W2:Y:S04]  /*1710*/  @P0 LDG.E R0, desc[UR40][R2.64] ;  /* 0x0000002802000981 */ /* 0x000ea8000c1e1900 */
[----:B------:R3:W2:Y:S01]  /*1720*/  @P0 LDG.E R7, desc[UR40][R2.64+0x4] ;  /* 0x0000042802070981 */ /* 0x0006a2000c1e1900 */
[----:B------:R-:W-:Y:S01]  /*1730*/  ISETP.NE.U32.AND P1, PT, RZ, UR4, PT ;  /* 0x00000004ff007c0c */ /* 0x000fe2000bf25070 */
[----:B-----5:R-:W-:-:S03]  /*1740*/  IMAD.MOV.U32 R24, RZ, RZ, R28 ;  /* 0x000000ffff187224 */ /* 0x020fc600078e001c */
[----:B------:R-:W-:-:S13]  /*1750*/  ISETP.NE.AND.EX P1, PT, RZ, UR5, PT, P1 ;  /* 0x00000005ff007c0c */ /* 0x000fda000bf25310 */
[----:B------:R-:W-:-:S04]  /*1760*/  @P1 IADD3 R4, P2, R34, UR4, RZ ;  /* 0x0000000422041c10 */ /* 0x000fc8000ff5e0ff */
[----:B------:R-:W-:-:S05]  /*1770*/  @P1 IADD3.X R5, R33, UR5, RZ, P2, !PT ;  /* 0x0000000521051c10 */ /* 0x000fca00097fe4ff */
[----:B------:R4:W5:Y:S01]  /*1780*/  @P1 LDG.E R24, desc[UR40][R4.64] ;  /* 0x0000002804181981 */ /* 0x000962000c1e1900 */
[----:B0-----:R-:W-:Y:S01]  /*1790*/  ISETP.NE.AND P1, PT, R6, 0x1, PT ;  /* 0x000000010600780c */ /* 0x001fe20003f25270 */
[----:B------:R-:W-:Y:S01]  /*17a0*/  IMAD R12, R29, 0xc0, RZ ;  /* 0x000000c01d0c7824 */ /* 0x000fe200078e02ff */
[----:B------:R-:W-:Y:S01]  /*17b0*/  BSSY B0, `(.L_x_10788) ;  /* 0x000003a000007945 */ /* 0x000fe20003800000 */
[----:B------:R-:W-:Y:S02]  /*17c0*/  IMAD.IADD R9, R28, 0x1, -R9 ;  /* 0x000000011c097824 */ /* 0x000fe400078e0a09 */
[----:B---3--:R-:W-:Y:S01]  /*17d0*/  VIADD R2, R12, 0xbf ;  /* 0x000000bf0c027836 */ /* 0x008fe20000000000 */
[----:B------:R0:W-:Y:S07]  /*17e0*/  STL [R1+0x1c], R12 ;  /* 0x00001c0c01007387 */ /* 0x0001ee0000100800 */
[----:B------:R-:W3:Y:S01]  /*17f0*/  @P1 LDC R11, c[0x0][0x44c] ;  /* 0x00011300ff0b1b82 */ /* 0x000ee20000000800 */
[----:B0-----:R-:W-:-:S07]  /*1800*/  LOP3.LUT R12, R8, 0xff, RZ, 0xc0, !PT ;  /* 0x000000ff080c7812 */ /* 0x001fce00078ec0ff */
[----:B------:R-:W0:Y:S01]  /*1810*/  @P1 LDC R3, c[0x0][0x450] ;  /* 0x00011400ff031b82 */ /* 0x000e220000000800 */
[----:B--2---:R-:W-:Y:S02]  /*1820*/  @P0 IMAD.IADD R26, R7, 0x1, -R0 ;  /* 0x00000001071a0824 */ /* 0x004fe400078e0a00 */
[----:B---3--:R-:W-:-:S04]  /*1830*/  @P1 IMAD.HI.U32 R0, R2, R11, RZ ;  /* 0x0000000b02001227 */ /* 0x008fc800078e00ff */
[----:B----4-:R-:W-:Y:S01]  /*1840*/  IMAD.IADD R4, R9, 0x1, R26 ;  /* 0x0000000109047824 */ /* 0x010fe200078e021a */
[----:B0-----:R-:W-:-:S03]  /*1850*/  @P1 SHF.R.U32.HI R2, RZ, R3, R0 ;  /* 0x00000003ff021219 */ /* 0x001fc60000011600 */
[C---:B------:R-:W-:Y:S01]  /*1860*/  VIADD R0, R4.reuse, 0x7f ;  /* 0x0000007f04007836 */ /* 0x040fe20000000000 */
[----:B------:R-:W-:Y:S01]  /*1870*/  IADD3 R88, R4, 0x80, -R10 ;  /* 0x0000008004587810 */ /* 0x000fe20007ffe80a */
[----:B------:R0:W-:Y:S03]  /*1880*/  STL [R1+0x28], R4 ;  /* 0x0000280401007387 */ /* 0x0001e60000100800 */
[----:B------:R-:W-:Y:S01]  /*1890*/  SHF.R.S32.HI R3, RZ, 0x1f, R0 ;  /* 0x0000001fff037819 */ /* 0x000fe20000011400 */
[----:B------:R-:W-:Y:S01]  /*18a0*/  IMAD.IADD R2, R88, 0x1, R2 ;  /* 0x0000000158027824 */ /* 0x000fe200078e0202 */
[----:B------:R2:W-:Y:S02]  /*18b0*/  STL [R1+0x5c], R12 ;  /* 0x00005c0c01007387 */ /* 0x0005e40000100800 */
[----:B------:R-:W-:Y:S02]  /*18c0*/  LEA.HI R3, R3, R0, RZ, 0x7 ;  /* 0x0000000003037211 */ /* 0x000fe400078f38ff */
[----:B------:R-:W-:-:S02]  /*18d0*/  SHF.R.S32.HI R5, RZ, 0x1f, R2 ;  /* 0x0000001fff057819 */ /* 0x000fc40000011402 */
[----:B0-----:R-:W-:Y:S02]  /*18e0*/  SHF.R.U32.HI R4, RZ, 0x10, R8 ;  /* 0x00000010ff047819 */ /* 0x001fe40000011608 */
[----:B------:R-:W-:Y:S02]  /*18f0*/  LEA.HI R5, R5, R2, RZ, 0x7 ;  /* 0x0000000205057211 */ /* 0x000fe400078f38ff */
[----:B------:R-:W-:Y:S01]  /*1900*/  SHF.R.S32.HI R89, RZ, 0x7, R3 ;  /* 0x00000007ff597819 */ /* 0x000fe20000011403 */
[----:B------:R2:W-:Y:S01]  /*1910*/  STL [R1+0x44], R4 ;  /* 0x0000440401007387 */ /* 0x0005e20000100800 */
[----:B------:R-:W-:-:S04]  /*1920*/  SHF.R.S32.HI R0, RZ, 0x7, R5 ;  /* 0x00000007ff007819 */ /* 0x000fc80000011405 */
[----:B------:R-:W-:Y:S01]  /*1930*/  VIMNMX R6, R89, R0, PT ;  /* 0x0000000059067248 */ /* 0x000fe20003fe0100 */
[----:B------:R-:W-:-:S03]  /*1940*/  IMAD.MOV.U32 R0, RZ, RZ, RZ ;  /* 0x000000ffff007224 */ /* 0x000fc600078e00ff */
[----:B------:R-:W-:-:S13]  /*1950*/  ISETP.GE.AND P0, PT, R6, 0x1, PT ;  /* 0x000000010600780c */ /* 0x000fda0003f06270 */
[----:B--2---:R-:W-:Y:S05]  /*1960*/  @!P0 BRA `(.L_x_10789) ;  /* 0x0000000000788947 */ /* 0x004fea0003800000 */
[----:B------:R-:W-:Y:S01]  /*1970*/  ISETP.NE.AND P0, PT, R4, RZ, PT ;  /* 0x000000ff0400720c */ /* 0x000fe20003f05270 */
[----:B------:R-:W-:-:S03]  /*1980*/  ULDC UR4, c[0x0][0x9f0] ;  /* 0x00027c0000047ab9 */ /* 0x000fc60000000800 */
[----:B------:R-:W-:-:S04]  /*1990*/  SEL R11, R4, UR4, P0 ;  /* 0x00000004040b7c07 */ /* 0x000fc80008000000 */
[-C--:B------:R-:W-:Y:S02]  /*19a0*/  IABS R5, R11.reuse ;  /* 0x0000000b00057213 */ /* 0x080fe40000000000 */
[----:B------:R-:W-:Y:S02]  /*19b0*/  IADD3 R0, R11, -0x1, R6 ;  /* 0xffffffff0b007810 */ /* 0x000fe40007ffe006 */
[----:B------:R-:W0:Y:S01]  /*19c0*/  I2F.RP R4, R5 ;  /* 0x0000000500047306 */ /* 0x000e220000209400 */
[----:B-1----:R-:W-:-:S05]  /*19d0*/  IABS R10, R11 ;  /* 0x0000000b000a7213 */ /* 0x002fca0000000000 */
        /* <DEDUP_REMOVED lines=23> */
.L_x_10789:
[----:B------:R-:W-:Y:S05]  /*1b50*/  BSYNC B0 ;  /* 0x0000000000007941 */ /* 0x000fea0003800000 */
.L_x_10788:
        /* <DEDUP_REMOVED lines=27> */
[----:B-1----:R-:W-:Y:S02]  /*1d10*/  IMAD.U32 R10, RZ, RZ, UR6 ;  /* 0x00000006ff0a7e24 */ /* 0x002fe4000f8e00ff */
[----:B------:R-:W-:Y:S02]  /*1d20*/  IMAD.U32 R6, RZ, RZ, UR4 ;  /* 0x00000004ff067e24 */ /* 0x000fe4000f8e00ff */
[----:B------:R-:W-:-:S02]  /*1d30*/  IMAD.U32 R7, RZ, RZ, UR5 ;  /* 0x00000005ff077e24 */ /* 0x000fc4000f8e00ff */
[----:B------:R-:W-:Y:S02]  /*1d40*/  IMAD.U32 R11, RZ, RZ, UR7 ;  /* 0x00000007ff0b7e24 */ /* 0x000fe4000f8e00ff */
[----:B------:R-:W-:Y:S02]  /*1d50*/  IMAD.MOV.U32 R8, RZ, RZ, 0x70 ;  /* 0x00000070ff087424 */ /* 0x000fe400078e00ff */
[----:B------:R-:W-:Y:S02]  /*1d60*/  IMAD.MOV.U32 R12, RZ, RZ, 0x1 ;  /* 0x00000001ff0c7424 */ /* 0x000fe400078e00ff */
[----:B0-----:R-:W-:-:S07]  /*1d70*/  IMAD.MOV.U32 R13, RZ, RZ, RZ ;  /* 0x000000ffff0d7224 */ /* 0x001fce00078e00ff */
[----:B------:R-:W-:-:S07]  /*1d80*/  LEPC R20, `(.L_x_10792) ;  /* 0x000000001014794e */ /* 0x000fce0000000000 */
[----:B--2--5:R-:W-:Y:S05]  /*1d90*/  CALL.ABS.NOINC R14 ;  /* 0x000000000e007343 */ /* 0x024fea0003c00000 */
.L_x_10792:
[----:B------:R-:W-:Y:S05]  /*1da0*/  BSYNC B6 ;  /* 0x0000000000067941 */ /* 0x000fea0003800000 */
.L_x_10791:
        /* <DEDUP_REMOVED lines=20> */
.L_x_10794:
[----:B------:R-:W-:Y:S05]  /*1ef0*/  BSYNC B6 ;  /* 0x0000000000067941 */ /* 0x000fea0003800000 */
.L_x_10793:
[----:B------:R-:W-:Y:S01]  /*1f00*/  ULDC.64 UR4, c[0x0][0x9f8] ;  /* 0x00027e0000047ab9 */ /* 0x000fe20000000a00 */
[----:B------:R-:W-:Y:S01]  /*1f10*/  IMAD.MOV.U32 R0, RZ, RZ, R32 ;  /* 0x000000ffff007224 */ /* 0x000fe200078e0020 */
[----:B------:R-:W-:Y:S01]  /*1f20*/  ISETP.NE.U32.AND P0, PT, RZ, UR4, PT ;  /* 0x00000004ff007c0c */ /* 0x000fe2000bf05070 */
[----:B------:R-:W2:Y:S01]  /*1f30*/  LDL R20, [R1+0x10] ;  /* 0x0000100001147983 */ /* 0x000ea20000100800 */
[----:B------:R-:W0:Y:S01]  /*1f40*/  LDC.64 R68, c[0x0][0x300] ;  /* 0x0000c000ff447b82 */ /* 0x000e220000000a00 */
[----:B------:R-:W-:Y:S01]  /*1f50*/  IMAD.IADD R30, R27, 0x1, R28 ;  /* 0x000000011b1e7824 */ /* 0x000fe200078e021c */
[----:B------:R-:W-:Y:S01]  /*1f60*/  ISETP.NE.AND.EX P0, PT, RZ, UR5, PT, P0 ;  /* 0x00000005ff007c0c */ /* 0x000fe2000bf05300 */
[----:B------:R-:W-:Y:S01]  /*1f70*/  ULDC.64 UR8, c[0x0][0xa08] ;  /* 0x0002820000087ab9 */ /* 0x000fe20000000a00 */
[----:B------:R-:W-:Y:S01]  /*1f80*/  SHF.R.S32.HI R23, RZ, 0x1f, R22 ;  /* 0x0000001fff177819 */ /* 0x000fe20000011416 */
[----:B------:R-:W-:-:S03]  /*1f90*/  ULDC.64 UR6, c[0x0][0x330] ;  /* 0x0000cc0000067ab9 */ /* 0x000fc60000000a00 */
[----:B------:R-:W3:Y:S07]  /*1fa0*/  LDC.64 R66, c[0x0][0x3f8] ;  /* 0x0000fe00ff427b82 */ /* 0x000eee0000000a00 */
[----:B------:R-:W-:Y:S01]  /*1fb0*/  @P0 IADD3 R4, P1, R34, UR4, RZ ;  /* 0x0000000422040c10 */ /* 0x000fe2000ff3e0ff */
[----:B------:R-:W4:Y:S03]  /*1fc0*/  LDC R61, c[0x0][0x3f4] ;  /* 0x0000fd00ff3d7b82 */ /* 0x000f260000000800 */
[----:B------:R-:W-:Y:S01]  /*1fd0*/  @P0 IADD3.X R5, R33, UR5, RZ, P1, !PT ;  /* 0x0000000521050c10 */ /* 0x000fe20008ffe4ff */
[----:B------:R-:W-:-:S04]  /*1fe0*/  ULDC.64 UR4, c[0x0][0x308] ;  /* 0x0000c20000047ab9 */ /* 0x000fc80000000a00 */
[----:B------:R1:W2:Y:S01]  /*1ff0*/  @P0 LDG.E R0, desc[UR40][R4.64] ;  /* 0x0000002804000981 */ /* 0x0002a2000c1e1900 */
[----:B------:R-:W-:Y:S01]  /*2000*/  SHF.R.S32.HI R3, RZ, 0x1f, R30 ;  /* 0x0000001fff037819 */ /* 0x000fe2000001141e */
[----:B0-----:R-:W-:Y:S01]  /*2010*/  IMAD.WIDE.U32 R6, R30, R68, RZ ;  /* 0x000000441e067225 */ /* 0x001fe200078e00ff */
[----:B------:R-:W-:-:S03]  /*2020*/  ISETP.NE.U32.AND P0, PT, RZ, UR8, PT ;  /* 0x00000008ff007c0c */ /* 0x000fc6000bf05070 */
[----:B------:R-:W-:Y:S01]  /*2030*/  IMAD R8, R3, R68, RZ ;  /* 0x0000004403087224 */ /* 0x000fe200078e02ff */
[----:B------:R-:W-:Y:S01]  /*2040*/  ISETP.NE.AND.EX P0, PT, RZ, UR9, PT, P0 ;  /* 0x00000009ff007c0c */ /* 0x000fe2000bf05300 */
[----:B------:R-:W-:Y:S02]  /*2050*/  VIADD R81, R22, 0x20 ;  /* 0x0000002016517836 */ /* 0x000fe40000000000 */
[----:B------:R-:W-:Y:S01]  /*2060*/  IMAD R9, R30, R69, R8 ;  /* 0x000000451e097224 */ /* 0x000fe200078e0208 */
[----:B------:R-:W-:Y:S01]  /*2070*/  SHF.R.S32.HI R14, RZ, 0x1f, R19 ;  /* 0x0000001fff0e7819 */ /* 0x000fe20000011413 */
[----:B------:R-:W-:-:S04]  /*2080*/  IMAD.WIDE.U32 R56, R31, UR6, R22 ;  /* 0x000000061f387c25 */ /* 0x000fc8000f8e0016 */
[----:B------:R-:W-:Y:S02]  /*2090*/  IMAD.IADD R7, R7, 0x1, R9 ;  /* 0x0000000107077824 */ /* 0x000fe400078e0209 */
[----:B------:R-:W-:Y:S02]  /*20a0*/  IMAD R12, R14, R68, RZ ;  /* 0x000000440e0c7224 */ /* 0x000fe400078e02ff */
[----:B-1----:R-:W-:-:S04]  /*20b0*/  IMAD.WIDE.U32 R4, R31, UR4, R6 ;  /* 0x000000041f047c25 */ /* 0x002fc8000f8e0006 */
[----:B------:R-:W-:Y:S01]  /*20c0*/  IMAD R59, R31, UR5, R5 ;  /* 0x000000051f3b7c24 */ /* 0x000fe2000f8e0205 */
[----:B------:R-:W-:Y:S01]  /*20d0*/  ULDC.64 UR4, c[0x0][0x310] ;  /* 0x0000c40000047ab9 */ /* 0x000fe20000000a00 */
[----:B------:R-:W-:Y:S02]  /*20e0*/  IMAD.MOV.U32 R58, RZ, RZ, R4 ;  /* 0x000000ffff3a7224 */ /* 0x000fe400078e0004 */
[----:B------:R-:W-:-:S04]  /*20f0*/  IMAD.WIDE.U32 R6, R19, R68, R22 ;  /* 0x0000004413067225 */ /* 0x000fc800078e0016 */
[----:B------:R-:W-:Y:S01]  /*2100*/  IMAD R12, R19, R69, R12 ;  /* 0x00000045130c7224 */ /* 0x000fe200078e020c */
[----:B----4-:R-:W-:Y:S02]  /*2110*/  ISETP.GE.AND P2, PT, R81, R61, PT ;  /* 0x0000003d5100720c */ /* 0x010fe40003f46270 */
[----:B------:R-:W-:Y:S01]  /*2120*/  SHF.R.S32.HI R155, RZ, 0x1f, R154 ;  /* 0x0000001fff9b7819 */ /* 0x000fe2000001149a */
[----:B---3--:R-:W-:-:S04]  /*2130*/  IMAD.WIDE.U32 R52, R19, R66, R22 ;  /* 0x0000004213347225 */ /* 0x008fc800078e0016 */
[----:B------:R-:W-:-:S04]  /*2140*/  IMAD.WIDE.U32 R54, R19, R66, R154 ;  /* 0x0000004213367225 */ /* 0x000fc800078e009a */
[----:B------:R-:W-:Y:S01]  /*2150*/  IMAD R57, R31, UR7, R57 ;  /* 0x000000071f397c24 */ /* 0x000fe2000f8e0239 */
[----:B------:R-:W-:Y:S01]  /*2160*/  ULDC.64 UR6, c[0x0][0x338] ;  /* 0x0000ce0000067ab9 */ /* 0x000fe20000000a00 */
[----:B------:R-:W-:Y:S02]  /*2170*/  SHF.R.U32.HI R21, RZ, 0x3, R157 ;  /* 0x00000003ff157819 */ /* 0x000fe4000001169d */
[----:B-----5:R-:W-:Y:S02]  /*2180*/  SHF.R.S32.HI R13, RZ, 0x1f, R24 ;  /* 0x0000001fff0d7819 */ /* 0x020fe40000011418 */
[----:B------:R-:W-:Y:S01]  /*2190*/  P2R R82, PR, RZ, 0x4 ;  /* 0x00000004ff527803 */ /* 0x000fe20000000000 */
[----:B------:R-:W-:Y:S01]  /*21a0*/  VIADD R65, R22, 0x40 ;  /* 0x0000004016417836 */ /* 0x000fe20000000000 */
[C---:B------:R-:W-:Y:S01]  /*21b0*/  SHF.L.U64.HI R69, R68.reuse, 0x7, R69 ;  /* 0x0000000744457819 */ /* 0x040fe20000010245 */
[----:B------:R-:W-:Y:S01]  /*21c0*/  IMAD.SHL.U32 R68, R68, 0x80, RZ ;  /* 0x0000008044447824 */ /* 0x000fe200078e00ff */
[----:B--2---:R-:W-:-:S02]  /*21d0*/  SHF.R.S32.HI R5, RZ, 0x1f, R0 ;  /* 0x0000001fff057819 */ /* 0x004fc40000011400 */
[----:B------:R-:W-:Y:S02]  /*21e0*/  SEL R9, R0, RZ, !P0 ;  /* 0x000000ff00097207 */ /* 0x000fe40004000000 */
[----:B------:R-:W-:Y:S02]  /*21f0*/  SEL R10, R5, RZ, !P0 ;  /* 0x000000ff050a7207 */ /* 0x000fe40004000000 */
[----:B------:R-:W0:Y:S01]  /*2200*/  LDC.64 R4, c[0x0][0x408] ;  /* 0x00010200ff047b82 */ /* 0x000e220000000a00 */
[----:B------:R-:W-:-:S04]  /*2210*/  IMAD.WIDE.U32 R58, R9, UR4, R58 ;  /* 0x00000004093a7c25 */ /* 0x000fc8000f8e003a */
[----:B------:R-:W-:Y:S01]  /*2220*/  IMAD R0, R10, UR4, RZ ;  /* 0x000000040a007c24 */ /* 0x000fe2000f8e02ff */
[----:B------:R-:W-:Y:S02]  /*2230*/  ULDC UR4, c[0x0][0x2f4] ;  /* 0x0000bd0000047ab9 */ /* 0x000fe40000000800 */
[----:B------:R-:W-:Y:S01]  /*2240*/  ISETP.GE.AND P1, PT, R81, UR4, PT ;  /* 0x0000000451007c0c */ /* 0x000fe2000bf26270 */
[----:B------:R-:W-:Y:S01]  /*2250*/  IMAD R75, R9, UR5, R0 ;  /* 0x00000005094b7c24 */ /* 0x000fe2000f8e0200 */
[----:B------:R-:W-:Y:S02]  /*2260*/  ISETP.GE.AND P0, PT, R22, UR4, PT ;  /* 0x0000000416007c0c */ /* 0x000fe4000bf06270 */
[----:B------:R-:W-:Y:S01]  /*2270*/  SEL R8, RZ, 0xffffffff, P1 ;  /* 0xffffffffff087807 */ /* 0x000fe20000800000 */
[----:B------:R-:W-:Y:S01]  /*2280*/  IMAD.IADD R75, R59, 0x1, R75 ;  /* 0x000000013b4b7824 */ /* 0x000fe200078e024b */
[----:B------:R-:W-:Y:S02]  /*2290*/  SEL R0, RZ, 0x1, P0 ;  /* 0x00000001ff007807 */ /* 0x000fe40000000000 */
[----:B------:R-:W-:Y:S01]  /*22a0*/  IADD3 R80, P0, R58, R6, RZ ;  /* 0x000000063a507210 */ /* 0x000fe20007f1e0ff */
[----:B------:R-:W-:-:S02]  /*22b0*/  IMAD.SHL.U32 R11, R8, 0x2, RZ ;  /* 0x00000002080b7824 */ /* 0x000fc400078e00ff */
[----:B------:R-:W-:Y:S01]  /*22c0*/  IMAD R6, R14, R66, RZ ;  /* 0x000000420e067224 */ /* 0x000fe200078e02ff */
[----:B------:R-:W-:Y:S02]  /*22d0*/  IADD3.X R74, R75, R7, R12, P0, !PT ;  /* 0x000000074b4a7210 */ /* 0x000fe400007fe40c */
[----:B------:R-:W-:Y:S02]  /*22e0*/  ISETP.GE.AND P0, PT, R22, R61, PT ;  /* 0x0000003d1600720c */ /* 0x000fe40003f06270 */
[----:B------:R-:W-:Y:S01]  /*22f0*/  LOP3.LUT R0, R11, 0x2, R0, 0xe2, !PT ;  /* 0x000000020b007812 */ /* 0x000fe200078ee200 */
[----:B------:R-:W-:Y:S01]  /*2300*/  IMAD R11, R19, R67, R6 ;  /* 0x00000043130b7224 */ /* 0x000fe200078e0206 */
[C---:B------:R-:W-:Y:S01]  /*2310*/  SEL R7, R61.reuse, RZ, P0 ;  /* 0x000000ff3d077207 */ /* 0x040fe20000000000 */
[----:B0-----:R-:W-:Y:S01]  /*2320*/  IMAD R8, R14, R4, RZ ;  /* 0x000000040e087224 */ /* 0x001fe200078e02ff */
[----:B------:R-:W-:-:S03]  /*2330*/  SEL R6, R61, RZ, P2 ;  /* 0x000000ff3d067207 */ /* 0x000fc60001000000 */
[----:B------:R-:W-:Y:S02]  /*2340*/  IMAD R15, R19, R5, R8 ;  /* 0x00000005130f7224 */ /* 0x000fe400078e0208 */
[----:B------:R-:W-:Y:S02]  /*2350*/  IMAD.IADD R7, R22, 0x1, R7 ;  /* 0x0000000116077824 */ /* 0x000fe400078e0207 */
[----:B------:R-:W-:Y:S02]  /*2360*/  IMAD.IADD R8, R81, 0x1, R6 ;  /* 0x0000000151087824 */ /* 0x000fe400078e0206 */
[----:B------:R-:W-:Y:S01]  /*2370*/  IMAD.IADD R55, R55, 0x1, R11 ;  /* 0x0000000137377824 */ /* 0x000fe200078e020b */
[----:B------:R-:W-:Y:S01]  /*2380*/  SHF.R.S32.HI R6, RZ, 0x1f, R7 ;  /* 0x0000001fff067819 */ /* 0x000fe20000011407 */
[----:B------:R-:W-:Y:S01]  /*2390*/  IMAD.IADD R53, R11, 0x1, R53 ;  /* 0x000000010b357824 */ /* 0x000fe200078e0235 */
[----:B------:R-:W-:Y:S01]  /*23a0*/  SHF.R.S32.HI R11, RZ, 0x1f, R8 ;  /* 0x0000001fff0b7819 */ /* 0x000fe20000011408 */
[----:B------:R-:W-:Y:S01]  /*23b0*/  IMAD R10, R10, UR6, RZ ;  /* 0x000000060a0a7c24 */ /* 0x000fe2000f8e02ff */
[----:B------:R-:W-:-:S02]  /*23c0*/  LEA.HI R73, R6, R7, RZ, 0x4 ;  /* 0x0000000706497211 */ /* 0x000fc400078f20ff */
[CC--:B------:R-:W-:Y:S02]  /*23d0*/  LEA.HI R72, R11.reuse, R8.reuse, RZ, 0x4 ;  /* 0x000000080b487211 */ /* 0x0c0fe400078f20ff */
[----:B------:R-:W-:Y:S02]  /*23e0*/  LEA.HI R6, R6, R7, RZ, 0x5 ;  /* 0x0000000706067211 */ /* 0x000fe400078f28ff */
[----:B------:R-:W-:Y:S01]  /*23f0*/  LEA.HI R8, R11, R8, RZ, 0x5 ;  /* 0x000000080b087211 */ /* 0x000fe200078f28ff */
[----:B------:R-:W-:-:S04]  /*2400*/  IMAD.WIDE.U32 R56, R9, UR6, R56 ;  /* 0x0000000609387c25 */ /* 0x000fc8000f8e0038 */
[----:B------:R-:W-:Y:S02]  /*2410*/  IMAD R9, R9, UR7, R10 ;  /* 0x0000000709097c24 */ /* 0x000fe4000f8e020a */
[----:B------:R-:W-:Y:S01]  /*2420*/  IMAD.SHL.U32 R7, R6, 0x80, RZ ;  /* 0x0000008006077824 */ /* 0x000fe200078e00ff */
[C---:B------:R-:W-:Y:S01]  /*2430*/  LOP3.LUT R6, R157.reuse, 0x10, R73, 0xf8, !PT ;  /* 0x000000109d067812 */ /* 0x040fe200078ef849 */
[----:B------:R-:W-:Y:S01]  /*2440*/  IMAD.SHL.U32 R10, R8, 0x80, RZ ;  /* 0x00000080080a7824 */ /* 0x000fe200078e00ff */
[----:B------:R-:W-:Y:S02]  /*2450*/  LOP3.LUT R8, R157, 0x10, R72, 0xf8, !PT ;  /* 0x000000109d087812 */ /* 0x000fe400078ef848 */
[----:B------:R-:W-:Y:S02]  /*2460*/  LOP3.LUT R7, R7, 0xfffff000, RZ, 0xc0, !PT ;  /* 0xfffff00007077812 */ /* 0x000fe400078ec0ff */
[----:B------:R-:W-:Y:S02]  /*2470*/  LOP3.LUT R6, R6, R21, RZ, 0x3c, !PT ;  /* 0x0000001506067212 */ /* 0x000fe400078e3cff */
[----:B------:R-:W-:-:S02]  /*2480*/  LOP3.LUT R10, R10, 0xfffff000, RZ, 0xc0, !PT ;  /* 0xfffff0000a0a7812 */ /* 0x000fc400078ec0ff */
[----:B------:R-:W-:Y:S02]  /*2490*/  LOP3.LUT R11, R8, R21, RZ, 0x3c, !PT ;  /* 0x00000015080b7212 */ /* 0x000fe400078e3cff */
[--C-:B------:R-:W-:Y:S02]  /*24a0*/  IADD3 R71, R6, R7, R20.reuse ;  /* 0x0000000706477210 */ /* 0x100fe40007ffe014 */
[----:B------:R-:W-:Y:S02]  /*24b0*/  IADD3 R70, R11, R10, R20 ;  /* 0x0000000a0b467210 */ /* 0x000fe40007ffe014 */
[----:B------:R-:W0:Y:S01]  /*24c0*/  S2R R20, SR_TID.X ;  /* 0x0000000000147919 */ /* 0x000e220000002100 */
[----:B------:R-:W-:-:S04]  /*24d0*/  IMAD.WIDE.U32 R50, R19, R4, R154 ;  /* 0x0000000413327225 */ /* 0x000fc800078e009a */
[C---:B------:R-:W-:Y:S01]  /*24e0*/  IMAD.WIDE.U32 R48, R19.reuse, R4, R22 ;  /* 0x0000000413307225 */ /* 0x040fe200078e0016 */
[----:B------:R-:W-:-:S03]  /*24f0*/  IADD3 R30, P2, R19, R30, RZ ;  /* 0x0000001e131e7210 */ /* 0x000fc60007f5e0ff */
[----:B------:R-:W-:Y:S02]  /*2500*/  IMAD R6, R13, R66, RZ ;  /* 0x000000420d067224 */ /* 0x000fe400078e02ff */
[----:B------:R-:W-:Y:S02]  /*2510*/  IMAD.IADD R51, R51, 0x1, R15 ;  /* 0x0000000133337824 */ /* 0x000fe400078e020f */
[----:B------:R-:W-:Y:S02]  /*2520*/  IMAD.IADD R49, R15, 0x1, R49 ;  /* 0x000000010f317824 */ /* 0x000fe400078e0231 */
[----:B------:R-:W-:Y:S01]  /*2530*/  IMAD R13, R13, R4, RZ ;  /* 0x000000040d0d7224 */ /* 0x000fe200078e02ff */
[----:B------:R-:W-:Y:S01]  /*2540*/  LOP3.LUT R7, R72, 0xfffffff0, RZ, 0xc0, !PT ;  /* 0xfffffff048077812 */ /* 0x000fe200078ec0ff */
[C---:B------:R-:W-:Y:S02]  /*2550*/  IMAD R21, R24.reuse, R67, R6 ;  /* 0x0000004318157224 */ /* 0x040fe400078e0206 */
[----:B------:R-:W-:Y:S01]  /*2560*/  IMAD.WIDE.U32 R54, R24, R66, R54 ;  /* 0x0000004218367225 */ /* 0x000fe200078e0036 */
[----:B------:R-:W-:-:S03]  /*2570*/  SHF.L.U64.HI R67, R66, 0x7, R67 ;  /* 0x0000000742437819 */ /* 0x000fc60000010243 */
[----:B------:R-:W-:Y:S01]  /*2580*/  IMAD.WIDE.U32 R52, R24, R66, R52 ;  /* 0x0000004218347225 */ /* 0x000fe200078e0034 */
[----:B0-----:R-:W-:-:S03]  /*2590*/  SHF.R.U32.HI R20, RZ, 0x7, R20 ;  /* 0x00000007ff147819 */ /* 0x001fc60000011614 */
[C---:B------:R-:W-:Y:S02]  /*25a0*/  IMAD R13, R24.reuse, R5, R13 ;  /* 0x00000005180d7224 */ /* 0x040fe400078e020d */
[----:B------:R-:W-:-:S04]  /*25b0*/  IMAD.WIDE.U32 R50, R24, R4, R50 ;  /* 0x0000000418327225 */ /* 0x000fc800078e0032 */
[----:B------:R-:W-:Y:S01]  /*25c0*/  VIADD R62, R20, 0x8 ;  /* 0x00000008143e7836 */ /* 0x000fe20000000000 */
[----:B------:R-:W-:Y:S01]  /*25d0*/  LOP3.LUT R20, R73, 0xfffffff0, RZ, 0xc0, !PT ;  /* 0xfffffff049147812 */ /* 0x000fe200078ec0ff */
[----:B------:R-:W-:Y:S01]  /*25e0*/  IMAD.WIDE.U32 R48, R24, R4, R48 ;  /* 0x0000000418307225 */ /* 0x000fe200078e0030 */
[----:B------:R-:W-:Y:S02]  /*25f0*/  SHF.L.U64.HI R64, R4, 0x7, R5 ;  /* 0x0000000704407819 */ /* 0x000fe40000010205 */
[----:B------:R-:W-:Y:S01]  /*2600*/  LOP3.LUT R60, R0, 0x1, RZ, 0xc0, !PT ;  /* 0x00000001003c7812 */ /* 0x000fe200078ec0ff */
[----:B------:R-:W-:Y:S01]  /*2610*/  IMAD.SHL.U32 R63, R4, 0x80, RZ ;  /* 0x00000080043f7824 */ /* 0x000fe200078e00ff */
[----:B------:R-:W-:Y:S01]  /*2620*/  LOP3.LUT R28, R0, 0x2, RZ, 0xc0, !PT ;  /* 0x00000002001c7812 */ /* 0x000fe200078ec0ff */
[----:B------:R-:W-:Y:S01]  /*2630*/  IMAD.X R31, R14, 0x1, R3, P2 ;  /* 0x000000010e1f7824 */ /* 0x000fe200010e0603 */
[----:B------:R-:W-:Y:S01]  /*2640*/  ISETP.GE.AND P1, PT, R65, UR4, PT ;  /* 0x0000000441007c0c */ /* 0x000fe2000bf26270 */
[----:B------:R-:W-:Y:S01]  /*2650*/  IMAD.IADD R27, R55, 0x1, R21 ;  /* 0x00000001371b7824 */ /* 0x000fe200078e0215 */
[----:B------:R-:W-:Y:S01]  /*2660*/  SHF.R.S32.HI R4, RZ, 0x1f, R20 ;  /* 0x0000001fff047819 */ /* 0x000fe20000011414 */
[----:B------:R-:W-:Y:S01]  /*2670*/  IMAD.SHL.U32 R66, R66, 0x80, RZ ;  /* 0x0000008042427824 */ /* 0x000fe200078e00ff */
[----:B------:R-:W-:Y:S01]  /*2680*/  SHF.R.S32.HI R3, RZ, 0x1f, R7 ;  /* 0x0000001fff037819 */ /* 0x000fe20000011407 */
[----:B------:R-:W-:-:S02]  /*2690*/  IMAD.SHL.U32 R61, R61, 0x2, RZ ;  /* 0x000000023d3d7824 */ /* 0x000fc400078e00ff */
[----:B------:R-:W-:Y:S02]  /*26a0*/  IMAD.IADD R21, R21, 0x1, R53 ;  /* 0x0000000115157824 */ /* 0x000fe400078e0235 */
[----:B------:R-:W-:Y:S02]  /*26b0*/  IMAD.IADD R6, R51, 0x1, R13 ;  /* 0x0000000133067824 */ /* 0x000fe400078e020d */
[----:B------:R-:W-:Y:S02]  /*26c0*/  IMAD.IADD R5, R13, 0x1, R49 ;  /* 0x000000010d057824 */ /* 0x000fe400078e0231 */
[----:B------:R-:W-:-:S07]  /*26d0*/  IMAD.IADD R0, R57, 0x1, R9 ;  /* 0x0000000139007824 */ /* 0x000fce00078e0209 */
.L_x_10834:
[----:B-1----:R-:W2:Y:S01]  /*26e0*/  LDL R8, [R1+0x34] ;  /* 0x0000340001087983 */ /* 0x002ea20000100800 */
[----:B------:R-:W0:Y:S01]  /*26f0*/  LDC R87, c[0x0][0x3f4] ;  /* 0x0000fd00ff577b82 */ /* 0x000e220000000800 */
[----:B------:R-:W-:Y:S01]  /*2700*/  VIADD R2, R2, 0xffffffff ;  /* 0xffffffff02027836 */ /* 0x000fe20000000000 */
[----:B------:R-:W-:Y:S05]  /*2710*/  YIELD ;  /* 0x0000000000007946 */ /* 0x000fea0003800000 */
[----:B------:R-:W-:Y:S01]  /*2720*/  SHF.R.S32.HI R11, RZ, 0x1f, R2 ;  /* 0x0000001fff0b7819 */ /* 0x000fe20000011402 */
[----:B----4-:R-:W1:Y:S01]  /*2730*/  LDC.64 R76, c[0x0][0x2e8] ;  /* 0x0000ba00ff4c7b82 */ /* 0x010e620000000a00 */
[-C--:B------:R-:W-:Y:S01]  /*2740*/  IMAD R9, R69, R2.reuse, RZ ;  /* 0x0000000245097224 */ /* 0x080fe200078e02ff */
[----:B------:R-:W-:Y:S01]  /*2750*/  BSSY B0, `(.L_x_10795) ;  /* 0x00003f2000007945 */ /* 0x000fe20003800000 */
[----:B---3--:R-:W-:Y:S01]  /*2760*/  IMAD.WIDE.U32 R40, R68, R2, RZ ;  /* 0x0000000244287225 */ /* 0x008fe200078e00ff */
[----:B------:R-:W-:-:S03]  /*2770*/  ISETP.GT.AND P2, PT, R2, R25, PT ;  /* 0x000000190200720c */ /* 0x000fc60003f44270 */
[----:B------:R-:W-:-:S04]  /*2780*/  IMAD R79, R11, R68, R9 ;  /* 0x000000440b4f7224 */ /* 0x000fc800078e0209 */
        /* <DEDUP_REMOVED lines=30> */
[----:B------:R-:W-:Y:S01]  /*2970*/  ULDC.64 UR4, c[0x0][0x3e8] ;  /* 0x0000fa0000047ab9 */ /* 0x000fe20000000a00 */
[----:B------:R-:W-:Y:S02]  /*2980*/  ULDC.64 UR6, c[0x0][0x400] ;  /* 0x0001000000067ab9 */ /* 0x000fe40000000a00 */
[----:B------:R-:W3:Y:S01]  /*2990*/  LDL R10, [R1+0xc] ;  /* 0x00000c00010a7983 */ /* 0x000ee20000100800 */
[----:B------:R-:W-:Y:S02]  /*29a0*/  IADD3 R44, P3, P5, R54, UR4, R44 ;  /* 0x00000004362c7c10 */ /* 0x000fe4000fd7e02c */
[----:B------:R-:W-:Y:S02]  /*29b0*/  CS2R R38, SRZ ;  /* 0x0000000000267805 */ /* 0x000fe4000001ff00 */
[----:B------:R-:W-:Y:S02]  /*29c0*/  CS2R R40, SRZ ;  /* 0x0000000000287805 */ /* 0x000fe4000001ff00 */
[----:B------:R-:W-:-:S02]  /*29d0*/  IADD3.X R45, R27, UR5, R78, P3, P5 ;  /* 0x000000051b2d7c10 */ /* 0x000fc40009fea44e */
[----:B------:R-:W-:-:S04]  /*29e0*/  IADD3 R42, P3, P5, R50, UR6, R42 ;  /* 0x00000006322a7c10 */ /* 0x000fc8000fd7e02a */
[----:B------:R-:W-:Y:S02]  /*29f0*/  IADD3.X R43, R6, UR7, R46, P3, P5 ;  /* 0x00000007062b7c10 */ /* 0x000fe40009fea42e */
[----:B------:R-:W-:Y:S02]  /*2a00*/  ISETP.GE.AND P5, PT, R154, R87, PT ;  /* 0x000000579a00720c */ /* 0x000fe40003fa6270 */
[----:B------:R-:W-:Y:S02]  /*2a10*/  CS2R R32, SRZ ;  /* 0x0000000000207805 */ /* 0x000fe4000001ff00 */
[----:B------:R-:W-:Y:S02]  /*2a20*/  CS2R R12, SRZ ;  /* 0x00000000000c7805 */ /* 0x000fe4000001ff00 */
[----:B------:R-:W-:Y:S02]  /*2a30*/  CS2R R34, SRZ ;  /* 0x0000000000227805 */ /* 0x000fe4000001ff00 */
[----:B------:R-:W-:-:S05]  /*2a40*/  CS2R R14, SRZ ;  /* 0x00000000000e7805 */ /* 0x000fca000001ff00 */
[----:B------:R0:W5:Y:S04]  /*2a50*/  @!P5 LDG.E.64 R38, desc[UR40][R44.64] ;  /* 0x000000282c26d981 */ /* 0x000168000c1e1b00 */
[----:B------:R0:W5:Y:S01]  /*2a60*/  @!P5 LDG.E.64 R40, desc[UR40][R42.64] ;  /* 0x000000282a28d981 */ /* 0x000162000c1e1b00 */
[-C--:B--2---:R-:W-:Y:S02]  /*2a70*/  ISETP.GE.AND P3, PT, R47, R87.reuse, PT ;  /* 0x000000572f00720c */ /* 0x084fe40003f66270 */
[----:B---3--:R-:W-:-:S11]  /*2a80*/  ISETP.GE.AND P5, PT, R10, R87, PT ;  /* 0x000000570a00720c */ /* 0x008fd60003fa6270 */
[----:B------:R0:W5:Y:S04]  /*2a90*/  @!P3 LDG.E.64 R32, desc[UR40][R44.64+0x10] ;  /* 0x000010282c20b981 */ /* 0x000168000c1e1b00 */
[----:B------:R0:W5:Y:S04]  /*2aa0*/  @!P5 LDG.E.64 R12, desc[UR40][R44.64+0x20] ;  /* 0x000020282c0cd981 */ /* 0x000168000c1e1b00 */
[----:B------:R0:W5:Y:S04]  /*2ab0*/  @!P3 LDG.E.64 R34, desc[UR40][R42.64+0x10] ;  /* 0x000010282a22b981 */ /* 0x000168000c1e1b00 */
[----:B------:R0:W5:Y:S02]  /*2ac0*/  @!P5 LDG.E.64 R14, desc[UR40][R42.64+0x20] ;  /* 0x000020282a0ed981 */ /* 0x000164000c1e1b00 */
.L_x_10799:
[----:B------:R-:W-:Y:S05]  /*2ad0*/  BSYNC B1 ;  /* 0x0000000000017941 */ /* 0x000fea0003800000 */
.L_x_10798:
        /* <DEDUP_REMOVED lines=9> */
.L_x_10800:
[----:B------:R-:W-:Y:S01]  /*2b70*/  IMAD R83, R17, 0x8, R16 ;  /* 0x0000000811537824 */ /* 0x000fe200078e0210 */
[----:B------:R-:W-:Y:S01]  /*2b80*/  SHF.L.U32 R86, R156, 0x1f, RZ ;  /* 0x0000001f9c567819 */ /* 0x000fe200000006ff */
[----:B------:R-:W-:Y:S03]  /*2b90*/  BSSY B1, `(.L_x_10801) ;  /* 0x0000003000017945 */ /* 0x000fe60003800000 */
[----:B------:R-:W0:Y:S02]  /*2ba0*/  SYNCS.PHASECHK.TRANS64.TRYWAIT P5, [R83+URZ+0x19c90], R86 ;  /* 0x019c9056530075a7 */ /* 0x000e2400080a017f */
[----:B0-----:R-:W-:Y:S05]  /*2bb0*/  @!P5 BRA `(.L_x_10802) ;  /* 0x000001c800dcd947 */ /* 0x001fea0003800000 */
.L_x_11065:
[----:B------:R-:W-:Y:S05]  /*2bc0*/  BSYNC B1 ;  /* 0x0000000000017941 */ /* 0x000fea0003800000 */
.L_x_10801:
        /* <DEDUP_REMOVED lines=70> */
[-C--:B------:R-:W-:Y:S02]  /*3030*/  F2FP.F16.E4M3.UNPACK_B R78, R39.reuse.H1 ;  /* 0x00000027ff4e723e */ /* 0x080fe400030006ff */
[----:B------:R-:W-:Y:S01]  /*3040*/  F2FP.F16.E4M3.UNPACK_B R79, R10.H1 ;  /* 0x0000000aff4f723e */ /* 0x000fe200030006ff */
[--C-:B------:R-:W-:Y:S01]  /*3050*/  HADD2.F32 R90, -RZ, R76.reuse.H0_H0 ;  /* 0x2000004cff5a7230 */ /* 0x100fe20000004100 */
[----:B------:R-:W-:Y:S01]  /*3060*/  F2FP.F16.E4M3.UNPACK_B R77, R39 ;  /* 0x00000027ff4d723e */ /* 0x000fe200020006ff */
[----:B------:R-:W-:Y:S01]  /*3070*/  HADD2.F32 R93, -RZ, R76.H1_H1 ;  /* 0x3000004cff5d7230 */ /* 0x000fe20000004100 */
[-C--:B------:R-:W-:Y:S01]  /*3080*/  F2FP.F16.E4M3.UNPACK_B R76, R38.reuse.H1 ;  /* 0x00000026ff4c723e */ /* 0x080fe200030006ff */
        /* <DEDUP_REMOVED lines=9> */
[-C--:B------:R-:W-:Y:S01]  /*3120*/  FMUL.FTZ R98, R91, R96.reuse ;  /* 0x000000605b627220 */ /* 0x080fe20000410000 */
[----:B------:R-:W-:Y:S01]  /*3130*/  HADD2.F32 R94, -RZ, R38.H1_H1 ;  /* 0x30000026ff5e7230 */ /* 0x000fe20000004100 */
[----:B------:R-:W-:Y:S01]  /*3140*/  F2FP.F16.E4M3.UNPACK_B R92, R11 ;  /* 0x0000000bff5c723e */ /* 0x000fe200020006ff */
[----:B------:R-:W-:Y:S01]  /*3150*/  FMUL.FTZ R96, R79, R96 ;  /* 0x000000604f607220 */ /* 0x000fe20000410000 */
[----:B------:R-:W-:Y:S01]  /*3160*/  F2FP.F16.E4M3.UNPACK_B R10, R10 ;  /* 0x0000000aff0a723e */ /* 0x000fe200020006ff */
[-C--:B------:R-:W-:Y:S01]  /*3170*/  FFMA.FTZ R39, R90, R95.reuse, -R39 ;  /* 0x0000005f5a277223 */ /* 0x080fe20000010827 */
[----:B------:R-:W-:Y:S01]  /*3180*/  FFMA.FTZ R90, R93, R95, R100 ;  /* 0x0000005f5d5a7223 */ /* 0x000fe20000010064 */
[----:B------:R-:W-:Y:S01]  /*3190*/  FFMA.FTZ R11, R79, R94, -R98 ;  /* 0x0000005e4f0b7223 */ /* 0x000fe20000010862 */
[----:B------:R-:W-:-:S02]  /*31a0*/  HADD2.F32 R79, -RZ, R92.H0_H0 ;  /* 0x2000005cff4f7230 */ /* 0x000fc40000004100 */
[----:B------:R-:W-:Y:S01]  /*31b0*/  FFMA.FTZ R96, R91, R94, R96 ;  /* 0x0000005e5b607223 */ /* 0x000fe20000010060 */
[----:B------:R-:W-:Y:S01]  /*31c0*/  HADD2.F32 R93, -RZ, R78.H0_H0 ;  /* 0x2000004eff5d7230 */ /* 0x000fe20000004100 */
[----:B------:R-:W-:Y:S01]  /*31d0*/  F2FP.SATFINITE.E4M3.F32.PACK_AB_MERGE_C R39, R90, R39, RZ ;  /* 0x000000275a27723e */ /* 0x000fe200048070ff */
[----:B------:R-:W-:Y:S01]  /*31e0*/  HADD2.F32 R92, -RZ, R92.H1_H1 ;  /* 0x3000005cff5c7230 */ /* 0x000fe20000004100 */
[----:B------:R-:W-:Y:S01]  /*31f0*/  F2FP.SATFINITE.E4M3.F32.PACK_AB_MERGE_C R8, R41, R40, R46 ;  /* 0x000000282908723e */ /* 0x000fe2000480702e */
[--C-:B------:R-:W-:Y:S02]  /*3200*/  HADD2.F32 R78, -RZ, R10.reuse.H0_H0 ;  /* 0x2000000aff4e7230 */ /* 0x100fe40000004100 */
[----:B------:R-:W-:Y:S01]  /*3210*/  FMUL.FTZ R95, R79, R93 ;  /* 0x0000005d4f5f7220 */ /* 0x000fe20000410000 */
[----:B------:R-:W-:Y:S01]  /*3220*/  HADD2.F32 R10, -RZ, R10.H1_H1 ;  /* 0x3000000aff0a7230 */ /* 0x000fe20000004100 */
[----:B------:R-:W-:Y:S01]  /*3230*/  F2FP.SATFINITE.E4M3.F32.PACK_AB_MERGE_C R11, R96, R11, RZ ;  /* 0x0000000b600b723e */ /* 0x000fe200048070ff */
[----:B------:R-:W-:-:S02]  /*3240*/  HADD2.F32 R91, -RZ, R77.H0_H0 ;  /* 0x2000004dff5b7230 */ /* 0x000fc40000004100 */
[----:B------:R-:W-:Y:S02]  /*3250*/  HADD2.F32 R77, -RZ, R38.H0_H0 ;  /* 0x20000026ff4d7230 */ /* 0x000fe40000004100 */
[----:B------:R-:W-:Y:S01]  /*3260*/  FMUL.FTZ R38, R92, R93 ;  /* 0x0000005d5c267220 */ /* 0x000fe20000410000 */
[----:B------:R-:W-:Y:S02]  /*3270*/  HADD2.F32 R76, -RZ, R76.H0_H0 ;  /* 0x2000004cff4c7230 */ /* 0x000fe40000004100 */
[-C--:B------:R-:W-:Y:S01]  /*3280*/  FMUL.FTZ R93, R10, R91.reuse ;  /* 0x0000005b0a5d7220 */ /* 0x080fe20000410000 */
[----:B------:R-:W-:-:S03]  /*3290*/  FMUL.FTZ R91, R78, R91 ;  /* 0x0000005b4e5b7220 */ /* 0x000fc60000410000 */
[-C--:B------:R-:W-:Y:S01]  /*32a0*/  FFMA.FTZ R93, R78, R77.reuse, -R93 ;  /* 0x0000004d4e5d7223 */ /* 0x080fe2000001085d */
[----:B------:R-:W-:Y:S01]  /*32b0*/  FFMA.FTZ R10, R10, R77, R91 ;  /* 0x0000004d0a0a7223 */ /* 0x000fe2000001005b */
[-C--:B------:R-:W-:Y:S01]  /*32c0*/  FFMA.FTZ R38, R79, R76.reuse, -R38 ;  /* 0x0000004c4f267223 */ /* 0x080fe20000010826 */
[----:B------:R-:W-:-:S03]  /*32d0*/  FFMA.FTZ R95, R92, R76, R95 ;  /* 0x0000004c5c5f7223 */ /* 0x000fc6000001005f */
[----:B------:R-:W-:Y:S02]  /*32e0*/  F2FP.SATFINITE.E4M3.F32.PACK_AB_MERGE_C R10, R10, R93, R11 ;  /* 0x0000005d0a0a723e */ /* 0x000fe4000480700b */
[----:B------:R-:W-:-:S07]  /*32f0*/  F2FP.SATFINITE.E4M3.F32.PACK_AB_MERGE_C R11, R95, R38, R39 ;  /* 0x000000265f0b723e */ /* 0x000fce0004807027 */
.L_x_10807:
[----:B------:R-:W-:Y:S05]  /*3300*/  BSYNC B2 ;  /* 0x0000000000027941 */ /* 0x000fea0003800000 */
.L_x_10806:
[----:B--2---:R1:W-:Y:S02]  /*3310*/  STG.E.128 desc[UR40][R36.64], R8 ;  /* 0x0000000824007986 */ /* 0x0043e4000c101d28 */
.L_x_10805:
[----:B------:R-:W-:Y:S05]  /*3320*/  BSYNC B1 ;  /* 0x0000000000017941 */ /* 0x000fea0003800000 */
.L_x_10804:
        /* <DEDUP_REMOVED lines=69> */
[-C--:B------:R-:W-:Y:S01]  /*3780*/  F2FP.F16.E4M3.UNPACK_B R78, R33.reuse.H1 ;  /* 0x00000021ff4e723e */ /* 0x080fe200030006ff */
[--C-:B------:R-:W-:Y:S01]  /*3790*/  HADD2.F32 R44, -RZ, R40.reuse.H0_H0 ;  /* 0x20000028ff2c7230 */ /* 0x100fe20000004100 */
[----:B------:R-:W-:Y:S01]  /*37a0*/  F2FP.F16.E4M3.UNPACK_B R41, R10.H1 ;  /* 0x0000000aff29723e */ /* 0x000fe200030006ff */
[----:B------:R-:W-:Y:S01]  /*37b0*/  HADD2.F32 R45, -RZ, R40.H1_H1 ;  /* 0x30000028ff2d7230 */ /* 0x000fe20000004100 */
[----:B------:R-:W-:Y:S02]  /*37c0*/  F2FP.F16.E4M3.UNPACK_B R77, R33 ;  /* 0x00000021ff4d723e */ /* 0x000fe400020006ff */
[----:B------:R-:W-:Y:S01]  /*37d0*/  F2FP.SATFINITE.E4M3.F32.PACK_AB_MERGE_C R39, R76, R39, RZ ;  /* 0x000000274c27723e */ /* 0x000fe200048070ff */
        /* <DEDUP_REMOVED lines=8> */
[----:B------:R-:W-:Y:S02]  /*3860*/  HADD2.F32 R41, -RZ, R41.H0_H0 ;  /* 0x20000029ff297230 */ /* 0x000fe40000004100 */
[----:B------:R-:W-:Y:S01]  /*3870*/  FMUL.FTZ R92, R33, R90 ;  /* 0x0000005a215c7220 */ /* 0x000fe20000410000 */
[----:B------:R-:W-:Y:S02]  /*3880*/  HADD2.F32 R76, -RZ, R46.H1_H1 ;  /* 0x3000002eff4c7230 */ /* 0x000fe40000004100 */
[----:B------:R-:W-:Y:S01]  /*3890*/  FFMA.FTZ R32, R44, R47, -R79 ;  /* 0x0000002f2c207223 */ /* 0x000fe2000001084f */
[----:B------:R-:W-:Y:S01]  /*38a0*/  F2FP.F16.E4M3.UNPACK_B R10, R10 ;  /* 0x0000000aff0a723e */ /* 0x000fe200020006ff */
[----:B------:R-:W-:Y:S01]  /*38b0*/  FMUL.FTZ R90, R41, R90 ;  /* 0x0000005a295a7220 */ /* 0x000fe20000410000 */
[----:B------:R-:W-:Y:S01]  /*38c0*/  F2FP.F16.E4M3.UNPACK_B R44, R11 ;  /* 0x0000000bff2c723e */ /* 0x000fe200020006ff */
[----:B------:R-:W-:Y:S01]  /*38d0*/  FFMA.FTZ R11, R45, R47, R94 ;  /* 0x0000002f2d0b7223 */ /* 0x000fe2000001005e */
[-C--:B------:R-:W-:Y:S01]  /*38e0*/  FFMA.FTZ R92, R41, R76.reuse, -R92 ;  /* 0x0000004c295c7223 */ /* 0x080fe2000001085c */
[----:B------:R-:W-:Y:S01]  /*38f0*/  FFMA.FTZ R45, R33, R76, R90 ;  /* 0x0000004c212d7223 */ /* 0x000fe2000001005a */
[----:B------:R-:W-:Y:S01]  /*3900*/  HADD2.F32 R33, -RZ, R10.H0_H0 ;  /* 0x2000000aff217230 */ /* 0x000fe20000004100 */
[----:B------:R-:W-:Y:S01]  /*3910*/  F2FP.SATFINITE.E4M3.F32.PACK_AB_MERGE_C R9, R9, R8, R38 ;  /* 0x000000080909723e */ /* 0x000fe20004807026 */
[----:B------:R-:W-:Y:S01]  /*3920*/  HADD2.F32 R41, -RZ, R44.H0_H0 ;  /* 0x2000002cff297230 */ /* 0x000fe20000004100 */
[----:B------:R-:W-:Y:S01]  /*3930*/  F2FP.SATFINITE.E4M3.F32.PACK_AB_MERGE_C R11, R11, R32, RZ ;  /* 0x000000200b0b723e */ /* 0x000fe200048070ff */
[----:B------:R-:W-:Y:S01]  /*3940*/  HADD2.F32 R10, -RZ, R10.H1_H1 ;  /* 0x3000000aff0a7230 */ /* 0x000fe20000004100 */
[----:B------:R-:W-:Y:S01]  /*3950*/  F2FP.SATFINITE.E4M3.F32.PACK_AB_MERGE_C R45, R45, R92, RZ ;  /* 0x0000005c2d2d723e */ /* 0x000fe200048070ff */
[----:B------:R-:W-:Y:S01]  /*3960*/  HADD2.F32 R77, -RZ, R77.H0_H0 ;  /* 0x2000004dff4d7230 */ /* 0x000fe20000004100 */
[----:B------:R-:W-:Y:S01]  /*3970*/  F2FP.SATFINITE.E4M3.F32.PACK_AB_MERGE_C R8, R35, R34, R39 ;  /* 0x000000222308723e */ /* 0x000fe20004807027 */
[----:B------:R-:W-:-:S02]  /*3980*/  HADD2.F32 R44, -RZ, R44.H1_H1 ;  /* 0x3000002cff2c7230 */ /* 0x000fc40000004100 */
[----:B------:R-:W-:Y:S02]  /*3990*/  HADD2.F32 R78, -RZ, R78.H0_H0 ;  /* 0x2000004eff4e7230 */ /* 0x000fe40000004100 */
[-C--:B------:R-:W-:Y:S01]  /*39a0*/  FMUL.FTZ R76, R10, R77.reuse ;  /* 0x0000004d0a4c7220 */ /* 0x080fe20000410000 */
        /* <DEDUP_REMOVED lines=11> */
.L_x_10811:
[----:B------:R-:W-:Y:S05]  /*3a60*/  BSYNC B2 ;  /* 0x0000000000027941 */ /* 0x000fea0003800000 */
.L_x_10810:
[----:B------:R2:W-:Y:S02]  /*3a70*/  STG.E.128 desc[UR40][R36.64+0x20], R8 ;  /* 0x0000200824007986 */ /* 0x0005e4000c101d28 */
.L_x_10809:
[----:B------:R-:W-:Y:S05]  /*3a80*/  BSYNC B1 ;  /* 0x0000000000017941 */ /* 0x000fea0003800000 */
.L_x_10808:
        /* <DEDUP_REMOVED lines=112> */
.L_x_10813:
[----:B------:R-:W-:Y:S05]  /*4190*/  BSYNC B1 ;  /* 0x0000000000017941 */ /* 0x000fea0003800000 */
.L_x_10812:
[----:B------:R1:W-:Y:S01]  /*41a0*/  STG.E.128 desc[UR40][R36.64+0x40], R8 ;  /* 0x0000400824007986 */ /* 0x0003e2000c101d28 */
[----:B------:R-:W-:Y:S05]  /*41b0*/  BRA `(.L_x_10803) ;  /* 0x00000024002c7947 */ /* 0x000fea0003800000 */
.L_x_10797:
        /* <DEDUP_REMOVED lines=27> */
.L_x_10815:
[----:B------:R-:W-:Y:S05]  /*4370*/  BSYNC B1 ;  /* 0x0000000000017941 */ /* 0x000fea0003800000 */
.L_x_10814:
[----:B------:R-:W-:Y:S01]  /*4380*/  ISETP.NE.AND P3, PT, R153, 0x3, PT ;  /* 0x000000039900780c */ /* 0x000fe20003f65270 */
[----:B-----5:R-:W-:Y:S01]  /*4390*/  IMAD.MOV.U32 R91, RZ, RZ, R10 ;  /* 0x000000ffff5b7224 */ /* 0x020fe200078e000a */
[----:B------:R-:W-:Y:S01]  /*43a0*/  MOV R90, R8 ;  /* 0x00000008005a7202 */ /* 0x000fe20000000f00 */
        /* <DEDUP_REMOVED lines=8> */
.L_x_10816:
[----:B------:R-:W-:Y:S01]  /*4430*/  IMAD R83, R17, 0x8, R16 ;  /* 0x0000000811537824 */ /* 0x000fe200078e0210 */
[----:B------:R-:W-:Y:S01]  /*4440*/  SHF.L.U32 R86, R156, 0x1f, RZ ;  /* 0x0000001f9c567819 */ /* 0x000fe200000006ff */
[----:B------:R-:W-:Y:S03]  /*4450*/  BSSY B1, `(.L_x_10817) ;  /* 0x0000003000017945 */ /* 0x000fe60003800000 */
[----:B------:R-:W1:Y:S02]  /*4460*/  SYNCS.PHASECHK.TRANS64.TRYWAIT P5, [R83+URZ+0x19c90], R86 ;  /* 0x019c9056530075a7 */ /* 0x000e6400080a017f */
[----:B-1----:R-:W-:Y:S05]  /*4470*/  @!P5 BRA `(.L_x_10818) ;  /* 0x000001b000c0d947 */ /* 0x002fea0003800000 */
.L_x_11066:
[----:B------:R-:W-:Y:S05]  /*4480*/  BSYNC B1 ;  /* 0x0000000000017941 */ /* 0x000fea0003800000 */
.L_x_10817:
        /* <DEDUP_REMOVED lines=109> */
[----:B------:R-:W-:Y:S02]  /*4b60*/  IMAD.U32 R106, R13, 0x10000, RZ ;  /* 0x000100000d6a7824 */ /* 0x000fe400078e00ff */
[----:B------:R-:W-:Y:S01]  /*4b70*/  IMAD.U32 R13, R14, 0x10000, RZ ;  /* 0x000100000e0d7824 */ /* 0x000fe200078e00ff */
[----:B------:R-:W-:Y:S02]  /*4b80*/  F2FP.SATFINITE.E4M3.F32.PACK_AB_MERGE_C R45, R105, R45, RZ ;  /* 0x0000002d692d723e */ /* 0x000fe400048070ff */
[----:B------:R-:W-:Y:S02]  /*4b90*/  LOP3.LUT R14, R39, 0xff0000, R106, 0xf8, !PT ;  /* 0x00ff0000270e7812 */ /* 0x000fe400078ef86a */
[----:B------:R-:W-:Y:S02]  /*4ba0*/  LOP3.LUT R13, R36, 0xff0000, R13, 0xf8, !PT ;  /* 0x00ff0000240d7812 */ /* 0x000fe400078ef80d */
[----:B------:R-:W-:-:S02]  /*4bb0*/  F2FP.F16.E4M3.UNPACK_B R36, R15 ;  /* 0x0000000fff24723e */ /* 0x000fc400020006ff */
        /* <DEDUP_REMOVED lines=19> */
[--C-:B------:R-:W-:Y:S01]  /*4cf0*/  HADD2.F32 R108, -RZ, R13.reuse.H0_H0 ;  /* 0x2000000dff6c7230 */ /* 0x100fe20000004100 */
        /* <DEDUP_REMOVED lines=117> */
.L_x_10822:
[----:B------:R-:W-:Y:S05]  /*5450*/  BSYNC B2 ;  /* 0x0000000000027941 */ /* 0x000fea0003800000 */
.L_x_10821:
        /* <DEDUP_REMOVED lines=12> */
.L_x_10820:
[----:B------:R-:W-:Y:S05]  /*5520*/  BSYNC B1 ;  /* 0x0000000000017941 */ /* 0x000fea0003800000 */
.L_x_10819:
[----:B------:R-:W-:-:S13]  /*5530*/  ISETP.NE.AND P4, PT, R28, RZ, PT ;  /* 0x000000ff1c00720c */ /* 0x000fda0003f85270 */
[----:B------:R-:W-:Y:S05]  /*5540*/  @!P4 BRA `(.L_x_10803) ;  /* 0x000000100048c947 */ /* 0x000fea0003800000 */
[----:B0-----:R-:W2:Y:S01]  /*5550*/  LDL R14, [R1+0x10] ;  /* 0x00001000010e7983 */ /* 0x001ea20000100800 */
[----:B------:R-:W-:Y:S01]  /*5560*/  ISETP.NE.AND P5, PT, R82, RZ, PT ;  /* 0x000000ff5200720c */ /* 0x000fe20003fa5270 */
[----:B------:R-:W-:Y:S01]  /*5570*/  BSSY B1, `(.L_x_10823) ;  /* 0x00000f0000017945 */ /* 0x000fe20003800000 */
[----:B------:R-:W-:Y:S02]  /*5580*/  SHF.R.U32.HI R15, RZ, 0x3, R157 ;  /* 0x00000003ff0f7819 */ /* 0x000fe4000001169d */
[----:B------:R-:W-:Y:S02]  /*5590*/  SEL R96, R61, R96, !P5 ;  /* 0x000000603d607207 */ /* 0x000fe40006800000 */
[----:B------:R-:W-:Y:S02]  /*55a0*/  IADD3 R41, P4, P5, R58, R78, R7 ;  /* 0x0000004e3a297210 */ /* 0x000fe40007d9e007 */
[----:B------:R-:W-:Y:S02]  /*55b0*/  SHF.R.S32.HI R13, RZ, 0x1f, R96 ;  /* 0x0000001fff0d7819 */ /* 0x000fe40000011460 */
[----:B------:R-:W-:-:S02]  /*55c0*/  IADD3.X R44, R75, R95, R3, P4, P5 ;  /* 0x0000005f4b2c7210 */ /* 0x000fc400027ea403 */
[----:B------:R-:W-:Y:S02]  /*55d0*/  LEA.HI R13, R13, R96, RZ, 0x5 ;  /* 0x000000600d0d7211 */ /* 0x000fe400078f28ff */
[----:B------:R-:W-:Y:S02]  /*55e0*/  ISETP.GE.AND P5, PT, R81, R87, PT ;  /* 0x000000575100720c */ /* 0x000fe40003fa6270 */
[----:B------:R-:W-:Y:S02]  /*55f0*/  SHF.R.S32.HI R13, RZ, 0x5, R13 ;  /* 0x00000005ff0d7819 */ /* 0x000fe4000001140d */
[----:B------:R-:W-:Y:S02]  /*5600*/  IADD3 R40, P4, R41, R76, RZ ;  /* 0x0000004c29287210 */ /* 0x000fe40007f9e0ff */
[----:B------:R-:W-:-:S03]  /*5610*/  LEA.HI.SX32 R13, R72, R13, 0x1c ;  /* 0x0000000d480d7211 */ /* 0x000fc600078fe2ff */
[----:B------:R-:W-:Y:S01]  /*5620*/  IMAD.X R41, R44, 0x1, R77, P4 ;  /* 0x000000012c297824 */ /* 0x000fe200020e064d */
        /* <DEDUP_REMOVED lines=14> */
[----:B0-----:R-:W-:Y:S01]  /*5710*/  IMAD.MOV.U32 R32, RZ, RZ, R12 ;  /* 0x000000ffff207224 */ /* 0x001fe200078e000c */
[----:B------:R-:W-:Y:S02]  /*5720*/  F2FP.F16.E4M3.UNPACK_B R34, R93.H1 ;  /* 0x0000005dff22723e */ /* 0x000fe400030006ff */
[----:B--2---:R-:W-:Y:S02]  /*5730*/  F2FP.F16.E4M3.UNPACK_B R10, R36.H1 ;  /* 0x00000024ff0a723e */ /* 0x004fe400030006ff */
[----:B------:R-:W-:Y:S01]  /*5740*/  F2FP.F16.E4M3.UNPACK_B R12, R32.H1 ;  /* 0x00000020ff0c723e */ /* 0x000fe200030006ff */
[----:B------:R-:W-:Y:S01]  /*5750*/  HADD2.F32 R46, -RZ, R34.H0_H0 ;  /* 0x20000022ff2e7230 */ /* 0x000fe20000004100 */
[----:B------:R-:W-:Y:S01]  /*5760*/  F2FP.F16.E4M3.UNPACK_B R44, R90.H1 ;  /* 0x0000005aff2c723e */ /* 0x000fe200030006ff */
[----:B------:R-:W-:Y:S01]  /*5770*/  HADD2.F32 R43, -RZ, R10.H0_H0 ;  /* 0x2000000aff2b7230 */ /* 0x000fe20000004100 */
[----:B------:R-:W-:Y:S01]  /*5780*/  F2FP.F16.E4M3.UNPACK_B R36, R36 ;  /* 0x00000024ff24723e */ /* 0x000fe200020006ff */
[----:B------:R-:W-:Y:S01]  /*5790*/  HADD2.F32 R8, -RZ, R12.H0_H0 ;  /* 0x2000000cff087230 */ /* 0x000fe20000004100 */
[----:B------:R-:W-:Y:S01]  /*57a0*/  SHF.R.U32.HI R96, RZ, 0x10, R11 ;  /* 0x00000010ff607819 */ /* 0x000fe2000001160b */
[----:B------:R-:W-:-:S02]  /*57b0*/  HADD2.F32 R45, -RZ, R44.H0_H0 ;  /* 0x2000002cff2d7230 */ /* 0x000fc40000004100 */
[CC--:B------:R-:W-:Y:S01]  /*57c0*/  FMUL.FTZ R47, R43.reuse, R46.reuse ;  /* 0x0000002e2b2f7220 */ /* 0x0c0fe20000410000 */
[----:B------:R-:W-:Y:S02]  /*57d0*/  HADD2.F32 R12, -RZ, R12.H1_H1 ;  /* 0x3000000cff0c7230 */ /* 0x000fe40000004100 */
[C---:B------:R-:W-:Y:S01]  /*57e0*/  FMUL.FTZ R46, R8.reuse, R46 ;  /* 0x0000002e082e7220 */ /* 0x040fe20000410000 */
[----:B------:R-:W-:Y:S01]  /*57f0*/  F2FP.F16.E4M3.UNPACK_B R101, R92.H1 ;  /* 0x0000005cff65723e */ /* 0x000fe200030006ff */
[-C--:B------:R-:W-:Y:S01]  /*5800*/  FFMA.FTZ R8, R8, R45.reuse, -R47 ;  /* 0x0000002d08087223 */ /* 0x080fe2000001082f */
[----:B------:R-:W-:Y:S01]  /*5810*/  HADD2.F32 R47, -RZ, R34.H1_H1 ;  /* 0x30000022ff2f7230 */ /* 0x000fe20000004100 */
[----:B------:R-:W-:Y:S01]  /*5820*/  F2FP.F16.E4M3.UNPACK_B R102, R38.H1 ;  /* 0x00000026ff66723e */ /* 0x000fe200030006ff */
[----:B------:R-:W-:Y:S02]  /*5830*/  HADD2.F32 R34, -RZ, R10.H1_H1 ;  /* 0x3000000aff227230 */ /* 0x000fe40000004100 */
[----:B------:R-:W-:Y:S01]  /*5840*/  FFMA.FTZ R10, R43, R45, R46 ;  /* 0x0000002d2b0a7223 */ /* 0x000fe2000001002e */
[----:B------:R-:W-:Y:S01]  /*5850*/  HADD2.F32 R45, -RZ, R44.H1_H1 ;  /* 0x3000002cff2d7230 */ /* 0x000fe20000004100 */
[----:B------:R-:W-:Y:S01]  /*5860*/  F2FP.F16.E4M3.UNPACK_B R44, R32 ;  /* 0x00000020ff2c723e */ /* 0x000fe200020006ff */
[----:B------:R-:W-:-:S02]  /*5870*/  HADD2.F32 R109, -RZ, R101.H0_H0 ;  /* 0x20000065ff6d7230 */ /* 0x000fc40000004100 */
[-C--:B------:R-:W-:Y:S01]  /*5880*/  FMUL.FTZ R43, R34, R47.reuse ;  /* 0x0000002f222b7220 */ /* 0x080fe20000410000 */
[C---:B------:R-:W-:Y:S01]  /*5890*/  FMUL.FTZ R47, R12.reuse, R47 ;  /* 0x0000002f0c2f7220 */ /* 0x040fe20000410000 */
[----:B------:R-:W-:Y:S01]  /*58a0*/  F2FP.F16.E4M3.UNPACK_B R46, R90 ;  /* 0x0000005aff2e723e */ /* 0x000fe200020006ff */
[----:B------:R-:W-:Y:S02]  /*58b0*/  HADD2.F32 R105, -RZ, R102.H0_H0 ;  /* 0x20000066ff697230 */ /* 0x000fe40000004100 */
[----:B------:R-:W-:Y:S01]  /*58c0*/  FFMA.FTZ R12, R12, R45, -R43 ;  /* 0x0000002d0c0c7223 */ /* 0x000fe2000001082b */
[----:B------:R-:W-:Y:S01]  /*58d0*/  F2FP.F16.E4M3.UNPACK_B R43, R93 ;  /* 0x0000005dff2b723e */ /* 0x000fe200020006ff */
[----:B------:R-:W-:Y:S01]  /*58e0*/  FFMA.FTZ R32, R34, R45, R47 ;  /* 0x0000002d22207223 */ /* 0x000fe2000001002f */
[----:B------:R-:W-:Y:S01]  /*58f0*/  HADD2.F32 R45, -RZ, R36.H0_H0 ;  /* 0x20000024ff2d7230 */ /* 0x000fe20000004100 */
[----:B------:R-:W-:Y:S01]  /*5900*/  F2FP.F16.E4M3.UNPACK_B R103, R14.H1 ;  /* 0x0000000eff67723e */ /* 0x000fe200030006ff */
[----:B------:R-:W-:Y:S01]  /*5910*/  HADD2.F32 R34, -RZ, R44.H0_H0 ;  /* 0x2000002cff227230 */ /* 0x000fe20000004100 */
[----:B------:R-:W-:Y:S01]  /*5920*/  SHF.R.U32.HI R97, RZ, 0x18, R33 ;  /* 0x00000018ff617819 */ /* 0x000fe20000011621 */
[--C-:B------:R-:W-:Y:S01]  /*5930*/  HADD2.F32 R87, -RZ, R43.reuse.H0_H0 ;  /* 0x2000002bff577230 */ /* 0x100fe20000004100 */
[----:B------:R-:W-:Y:S01]  /*5940*/  LOP3.LUT R98, R33, 0xff, RZ, 0xc0, !PT ;  /* 0x000000ff21627812 */ /* 0x000fe200078ec0ff */
[----:B------:R-:W-:Y:S01]  /*5950*/  HADD2.F32 R47, -RZ, R46.H0_H0 ;  /* 0x2000002eff2f7230 */ /* 0x000fe20000004100 */
[----:B------:R-:W-:Y:S01]  /*5960*/  F2FP.F16.E4M3.UNPACK_B R104, R91.H1 ;  /* 0x0000005bff68723e */ /* 0x000fe200030006ff */
[----:B------:R-:W-:-:S02]  /*5970*/  HADD2.F32 R43, -RZ, R43.H1_H1 ;  /* 0x3000002bff2b7230 */ /* 0x000fc40000004100 */
[-C--:B------:R-:W-:Y:S01]  /*5980*/  FMUL.FTZ R93, R45, R87.reuse ;  /* 0x000000572d5d7220 */ /* 0x080fe20000410000 */
[C---:B------:R-:W-:Y:S01]  /*5990*/  FMUL.FTZ R90, R34.reuse, R87 ;  /* 0x00000057225a7220 */ /* 0x040fe20000410000 */
[----:B------:R-:W-:Y:S01]  /*59a0*/  HADD2.F32 R36, -RZ, R36.H1_H1 ;  /* 0x30000024ff247230 */ /* 0x000fe20000004100 */
[----:B------:R-:W-:Y:S01]  /*59b0*/  PRMT R97, R97, 0x654, R98 ;  /* 0x0000065461617816 */ /* 0x000fe20000000062 */
[----:B------:R-:W-:Y:S02]  /*59c0*/  HADD2.F32 R44, -RZ, R44.H1_H1 ;  /* 0x3000002cff2c7230 */ /* 0x000fe40000004100 */
[-C--:B------:R-:W-:Y:S01]  /*59d0*/  FFMA.FTZ R34, R34, R47.reuse, -R93 ;  /* 0x0000002f22227223 */ /* 0x080fe2000001085d */
[----:B------:R-:W-:Y:S01]  /*59e0*/  FFMA.FTZ R45, R45, R47, R90 ;  /* 0x0000002f2d2d7223 */ /* 0x000fe2000001005a */
[----:B------:R-:W-:Y:S02]  /*59f0*/  HADD2.F32 R47, -RZ, R46.H1_H1 ;  /* 0x3000002eff2f7230 */ /* 0x000fe40000004100 */
[-C--:B------:R-:W-:Y:S01]  /*5a00*/  FMUL.FTZ R87, R36, R43.reuse ;  /* 0x0000002b24577220 */ /* 0x080fe20000410000 */
[----:B------:R-:W-:Y:S01]  /*5a10*/  FMUL.FTZ R93, R44, R43 ;  /* 0x0000002b2c5d7220 */ /* 0x000fe20000410000 */
[----:B------:R-:W-:Y:S01]  /*5a20*/  SHF.R.U32.HI R46, RZ, 0x18, R9 ;  /* 0x00000018ff2e7819 */ /* 0x000fe20000011609 */
[----:B------:R-:W-:-:S02]  /*5a30*/  HADD2.F32 R107, -RZ, R103.H0_H0 ;  /* 0x20000067ff6b7230 */ /* 0x000fc40000004100 */
[-C--:B------:R-:W-:Y:S01]  /*5a40*/  FFMA.FTZ R43, R44, R47.reuse, -R87 ;  /* 0x0000002f2c2b7223 */ /* 0x080fe20000010857 */
[----:B------:R-:W-:Y:S01]  /*5a50*/  FFMA.FTZ R36, R36, R47, R93 ;  /* 0x0000002f24247223 */ /* 0x000fe2000001005d */
[--C-:B------:R-:W-:Y:S01]  /*5a60*/  SHF.R.U32.HI R47, RZ, 0x8, R9.reuse ;  /* 0x00000008ff2f7819 */ /* 0x100fe20000011609 */
[----:B------:R-:W-:Y:S01]  /*5a70*/  HADD2.F32 R106, -RZ, R104.H0_H0 ;  /* 0x20000068ff6a7230 */ /* 0x000fe20000004100 */
[----:B------:R-:W-:Y:S01]  /*5a80*/  LOP3.LUT R44, R9, 0xff, RZ, 0xc0, !PT ;  /* 0x000000ff092c7812 */ /* 0x000fe200078ec0ff */
[-C--:B------:R-:W-:Y:S01]  /*5a90*/  FMUL.FTZ R108, R105, R109.reuse ;  /* 0x0000006d696c7220 */ /* 0x080fe20000410000 */
[----:B------:R-:W-:Y:S01]  /*5aa0*/  SHF.R.U32.HI R90, RZ, 0x10, R9 ;  /* 0x00000010ff5a7819 */ /* 0x000fe20000011609 */
[----:B------:R-:W-:Y:S01]  /*5ab0*/  IMAD.SHL.U32 R47, R47, 0x100, RZ ;  /* 0x000001002f2f7824 */ /* 0x000fe200078e00ff */
[--C-:B------:R-:W-:Y:S01]  /*5ac0*/  SHF.R.U32.HI R9, RZ, 0x18, R11.reuse ;  /* 0x00000018ff097819 */ /* 0x100fe2000001160b */
[----:B------:R-:W-:Y:S01]  /*5ad0*/  FMUL.FTZ R109, R107, R109 ;  /* 0x0000006d6b6d7220 */ /* 0x000fe20000410000 */
[----:B------:R-:W-:Y:S01]  /*5ae0*/  LOP3.LUT R87, R11, 0xff, RZ, 0xc0, !PT ;  /* 0x000000ff0b577812 */ /* 0x000fe200078ec0ff */
[----:B------:R-:W-:Y:S01]  /*5af0*/  HADD2.F32 R101, -RZ, R101.H1_H1 ;  /* 0x30000065ff657230 */ /* 0x000fe20000004100 */
[----:B------:R-:W-:Y:S01]  /*5b00*/  SHF.R.U32.HI R93, RZ, 0x8, R11 ;  /* 0x00000008ff5d7819 */ /* 0x000fe2000001160b */
[----:B------:R-:W-:Y:S01]  /*5b10*/  HADD2.F32 R102, -RZ, R102.H1_H1 ;  /* 0x30000066ff667230 */ /* 0x000fe20000004100 */
[----:B------:R-:W-:Y:S01]  /*5b20*/  PRMT R44, R46, 0x654, R44 ;  /* 0x000006542e2c7816 */ /* 0x000fe2000000002c */
[-C--:B------:R-:W-:Y:S01]  /*5b30*/  FFMA.FTZ R108, R107, R106.reuse, -R108 ;  /* 0x0000006a6b6c7223 */ /* 0x080fe2000001086c */
[----:B------:R-:W-:Y:S01]  /*5b40*/  SHF.R.U32.HI R11, RZ, 0x8, R33 ;  /* 0x00000008ff0b7819 */ /* 0x000fe20000011621 */
[----:B------:R-:W-:Y:S01]  /*5b50*/  FFMA.FTZ R109, R105, R106, R109 ;  /* 0x0000006a696d7223 */ /* 0x000fe2000001006d */
[----:B------:R-:W-:Y:S01]  /*5b60*/  PRMT R87, R9, 0x654, R87 ;  /* 0x0000065409577816 */ /* 0x000fe20000000057 */
[----:B------:R-:W-:Y:S01]  /*5b70*/  HADD2.F32 R106, -RZ, R103.H1_H1 ;  /* 0x30000067ff6a7230 */ /* 0x000fe20000004100 */
[----:B------:R-:W-:Y:S01]  /*5b80*/  LOP3.LUT R9, R44, 0xff00, R47, 0xf8, !PT ;  /* 0x0000ff002c097812 */ /* 0x000fe200078ef82f */
[----:B------:R-:W-:Y:S01]  /*5b90*/  IMAD.SHL.U32 R44, R93, 0x100, RZ ;  /* 0x000001005d2c7824 */ /* 0x000fe200078e00ff */
[----:B------:R-:W-:Y:S01]  /*5ba0*/  F2FP.F16.E4M3.UNPACK_B R92, R92 ;  /* 0x0000005cff5c723e */ /* 0x000fe200020006ff */
[----:B------:R-:W-:Y:S01]  /*5bb0*/  IMAD.SHL.U32 R46, R11, 0x100, RZ ;  /* 0x000001000b2e7824 */ /* 0x000fe200078e00ff */
[----:B------:R-:W-:Y:S01]  /*5bc0*/  F2FP.F16.E4M3.UNPACK_B R47, R38 ;  /* 0x00000026ff2f723e */ /* 0x000fe200020006ff */
[----:B------:R-:W-:Y:S01]  /*5bd0*/  HADD2.F32 R103, -RZ, R104.H1_H1 ;  /* 0x30000068ff677230 */ /* 0x000fe20000004100 */
[----:B------:R-:W-:Y:S01]  /*5be0*/  LOP3.LUT R11, R87, 0xff00, R44, 0xf8, !PT ;  /* 0x0000ff00570b7812 */ /* 0x000fe200078ef82c */
[--C-:B------:R-:W-:Y:S01]  /*5bf0*/  HADD2.F32 R93, -RZ, R92.reuse.H0_H0 ;  /* 0x2000005cff5d7230 */ /* 0x100fe20000004100 */
[----:B------:R-:W-:Y:S01]  /*5c00*/  LOP3.LUT R44, R97, 0xff00, R46, 0xf8, !PT ;  /* 0x0000ff00612c7812 */ /* 0x000fe200078ef82e */
[----:B------:R-:W-:Y:S01]  /*5c10*/  HADD2.F32 R92, -RZ, R92.H1_H1 ;  /* 0x3000005cff5c7230 */ /* 0x000fe20000004100 */
[----:B------:R-:W-:Y:S01]  /*5c20*/  SHF.R.U32.HI R33, RZ, 0x10, R33 ;  /* 0x00000010ff217819 */ /* 0x000fe20000011621 */
[----:B------:R-:W-:Y:S01]  /*5c30*/  FMUL.FTZ R105, R102, R101 ;  /* 0x0000006566697220 */ /* 0x000fe20000410000 */
[----:B------:R-:W-:Y:S01]  /*5c40*/  F2FP.F16.E4M3.UNPACK_B R46, R14 ;  /* 0x0000000eff2e723e */ /* 0x000fe200020006ff */
[----:B------:R-:W-:Y:S01]  /*5c50*/  HADD2.F32 R14, -RZ, R47.H0_H0 ;  /* 0x2000002fff0e7230 */ /* 0x000fe20000004100 */
[----:B------:R-:W-:Y:S01]  /*5c60*/  F2FP.F16.E4M3.UNPACK_B R91, R91 ;  /* 0x0000005bff5b723e */ /* 0x000fe200020006ff */
[----:B------:R-:W-:Y:S01]  /*5c70*/  IMAD.U32 R33, R33, 0x10000, RZ ;  /* 0x0001000021217824 */ /* 0x000fe200078e00ff */
[----:B------:R-:W-:Y:S01]  /*5c80*/  F2FP.SATFINITE.E4M3.F32.PACK_AB_MERGE_C R12, R12, R8, RZ ;  /* 0x000000080c0c723e */ /* 0x000fe200048070ff */
[----:B------:R-:W-:-:S02]  /*5c90*/  HADD2.F32 R38, -RZ, R46.H0_H0 ;  /* 0x2000002eff267230 */ /* 0x000fc40000004100 */
[-C--:B------:R-:W-:Y:S01]  /*5ca0*/  FMUL.FTZ R97, R14, R93.reuse ;  /* 0x0000005d0e617220 */ /* 0x080fe20000410000 */
[----:B------:R-:W-:Y:S01]  /*5cb0*/  HADD2.F32 R47, -RZ, R47.H1_H1 ;  /* 0x3000002fff2f7230 */ /* 0x000fe20000004100 */
[----:B------:R-:W-:Y:S01]  /*5cc0*/  LOP3.LUT R44, R44, 0xff0000, R33, 0xf8, !PT ;  /* 0x00ff00002c2c7812 */ /* 0x000fe200078ef821 */
[----:B------:R-:W-:Y:S02]  /*5cd0*/  IMAD.U32 R90, R90, 0x10000, RZ ;  /* 0x000100005a5a7824 */ /* 0x000fe400078e00ff */
[----:B------:R-:W-:Y:S01]  /*5ce0*/  FMUL.FTZ R93, R38, R93 ;  /* 0x0000005d265d7220 */ /* 0x000fe20000410000 */
[--C-:B------:R-:W-:Y:S02]  /*5cf0*/  HADD2.F32 R87, -RZ, R91.reuse.H0_H0 ;  /* 0x2000005bff577230 */ /* 0x100fe40000004100 */
[----:B------:R-:W-:Y:S01]  /*5d00*/  FFMA.FTZ R105, R106, R103, -R105 ;  /* 0x000000676a697223 */ /* 0x000fe20000010869 */
[----:B------:R-:W-:Y:S02]  /*5d10*/  HADD2.F32 R46, -RZ, R46.H1_H1 ;  /* 0x3000002eff2e7230 */ /* 0x000fe40000004100 */
[----:B------:R-:W-:Y:S01]  /*5d20*/  FMUL.FTZ R33, R47, R92 ;  /* 0x0000005c2f217220 */ /* 0x000fe20000410000 */
[----:B------:R-:W-:Y:S01]  /*5d30*/  HADD2.F32 R91, -RZ, R91.H1_H1 ;  /* 0x3000005bff5b7230 */ /* 0x000fe20000004100 */
[----:B------:R-:W-:Y:S01]  /*5d40*/  F2FP.SATFINITE.E4M3.F32.PACK_AB_MERGE_C R10, R32, R10, RZ ;  /* 0x0000000a200a723e */ /* 0x000fe200048070ff */
[-C--:B------:R-:W-:Y:S01]  /*5d50*/  FFMA.FTZ R14, R14, R87.reuse, R93 ;  /* 0x000000570e0e7223 */ /* 0x080fe2000001005d */
[----:B------:R-:W-:Y:S01]  /*5d60*/  F2FP.SATFINITE.E4M3.F32.PACK_AB_MERGE_C R12, R43, R34, R12 ;  /* 0x000000222b0c723e */ /* 0x000fe2000480700c */
[----:B------:R-:W-:Y:S01]  /*5d70*/  FFMA.FTZ R38, R38, R87, -R97 ;  /* 0x0000005726267223 */ /* 0x000fe20000010861 */
[----:B------:R-:W-:Y:S01]  /*5d80*/  LOP3.LUT R9, R9, 0xff0000, R90, 0xf8, !PT ;  /* 0x00ff000009097812 */ /* 0x000fe200078ef85a */
[C---:B------:R-:W-:Y:S01]  /*5d90*/  FFMA.FTZ R93, R46.reuse, R91, -R33 ;  /* 0x0000005b2e5d7223 */ /* 0x040fe20000010821 */
[----:B------:R-:W-:Y:S01]  /*5da0*/  F2FP.F16.E4M3.UNPACK_B R32, R37 ;  /* 0x00000025ff20723e */ /* 0x000fe200020006ff */
[----:B------:R-:W-:Y:S01]  /*5db0*/  FMUL.FTZ R92, R46, R92 ;  /* 0x0000005c2e5c7220 */ /* 0x000fe20000410000 */
[----:B------:R-:W-:Y:S01]  /*5dc0*/  F2FP.F16.E4M3.UNPACK_B R43, R44 ;  /* 0x0000002cff2b723e */ /* 0x000fe200020006ff */
[----:B------:R-:W-:Y:S01]  /*5dd0*/  IMAD.U32 R96, R96, 0x10000, RZ ;  /* 0x0001000060607824 */ /* 0x000fe200078e00ff */
[----:B------:R-:W-:Y:S01]  /*5de0*/  F2FP.SATFINITE.E4M3.F32.PACK_AB_MERGE_C R8, R105, R108, RZ ;  /* 0x0000006c6908723e */ /* 0x000fe200048070ff */
[--C-:B------:R-:W-:Y:S01]  /*5df0*/  HADD2.F32 R34, -RZ, R32.reuse.H0_H0 ;  /* 0x20000020ff227230 */ /* 0x100fe20000004100 */
[----:B------:R-:W-:Y:S01]  /*5e00*/  F2FP.SATFINITE.E4M3.F32.PACK_AB_MERGE_C R36, R36, R45, R10 ;  /* 0x0000002d2424723e */ /* 0x000fe2000480700a */
[--C-:B------:R-:W-:Y:S01]  /*5e10*/  HADD2.F32 R87, -RZ, R43.reuse.H0_H0 ;  /* 0x2000002bff577230 */ /* 0x100fe20000004100 */
[----:B------:R-:W-:Y:S01]  /*5e20*/  F2FP.F16.E4M3.UNPACK_B R10, R13 ;  /* 0x0000000dff0a723e */ /* 0x000fe200020006ff */
[----:B------:R-:W-:Y:S01]  /*5e30*/  FFMA.FTZ R33, R47, R91, R92 ;  /* 0x0000005b2f217223 */ /* 0x000fe2000001005c */
[----:B------:R-:W-:Y:S01]  /*5e40*/  F2FP.F16.E4M3.UNPACK_B R45, R9 ;  /* 0x00000009ff2d723e */ /* 0x000fe200020006ff */
[----:B------:R-:W-:Y:S01]  /*5e50*/  HADD2.F32 R46, -RZ, R43.H1_H1 ;  /* 0x3000002bff2e7230 */ /* 0x000fe20000004100 */
[----:B------:R-:W-:Y:S01]  /*5e60*/  F2FP.SATFINITE.E4M3.F32.PACK_AB_MERGE_C R8, R93, R38, R8 ;  /* 0x000000265d08723e */ /* 0x000fe20004807008 */
[----:B------:R-:W-:-:S02]  /*5e70*/  HADD2.F32 R38, -RZ, R32.H1_H1 ;  /* 0x30000020ff267230 */ /* 0x000fc40000004100 */
[-C--:B------:R-:W-:Y:S01]  /*5e80*/  FMUL.FTZ R91, R34, R87.reuse ;  /* 0x00000057225b7220 */ /* 0x080fe20000410000 */
[--C-:B------:R-:W-:Y:S01]  /*5e90*/  HADD2.F32 R32, -RZ, R10.reuse.H0_H0 ;  /* 0x2000000aff207230 */ /* 0x100fe20000004100 */
[----:B------:R-:W-:Y:S01]  /*5ea0*/  SHF.R.U32.HI R99, RZ, 0x8, R35 ;  /* 0x00000008ff637819 */ /* 0x000fe20000011623 */
[--C-:B------:R-:W-:Y:S02]  /*5eb0*/  HADD2.F32 R47, -RZ, R45.reuse.H0_H0 ;  /* 0x2000002dff2f7230 */ /* 0x100fe40000004100 */
[----:B------:R-:W-:Y:S01]  /*5ec0*/  FMUL.FTZ R90, R38, R46 ;  /* 0x0000002e265a7220 */ /* 0x000fe20000410000 */
[----:B------:R-:W-:Y:S02]  /*5ed0*/  HADD2.F32 R43, -RZ, R10.H1_H1 ;  /* 0x3000000aff2b7230 */ /* 0x000fe40000004100 */
[C---:B------:R-:W-:Y:S01]  /*5ee0*/  FMUL.FTZ R87, R32.reuse, R87 ;  /* 0x0000005720577220 */ /* 0x040fe20000410000 */
[----:B------:R-:W-:Y:S02]  /*5ef0*/  HADD2.F32 R45, -RZ, R45.H1_H1 ;  /* 0x3000002dff2d7230 */ /* 0x000fe40000004100 */
[-C--:B------:R-:W-:Y:S01]  /*5f00*/  FFMA.FTZ R32, R32, R47.reuse, -R91 ;  /* 0x0000002f20207223 */ /* 0x080fe2000001085b */
[----:B------:R-:W-:Y:S01]  /*5f10*/  F2FP.F16.E4M3.UNPACK_B R44, R44.H1 ;  /* 0x0000002cff2c723e */ /* 0x000fe200030006ff */
[C---:B------:R-:W-:Y:S01]  /*5f20*/  FMUL.FTZ R91, R43.reuse, R46 ;  /* 0x0000002e2b5b7220 */ /* 0x040fe20000410000 */
[----:B------:R-:W-:Y:S01]  /*5f30*/  FFMA.FTZ R10, R34, R47, R87 ;  /* 0x0000002f220a7223 */ /* 0x000fe20000010057 */
[----:B------:R-:W-:Y:S01]  /*5f40*/  F2FP.F16.E4M3.UNPACK_B R34, R13.H1 ;  /* 0x0000000dff22723e */ /* 0x000fe200030006ff */
[-C--:B------:R-:W-:Y:S01]  /*5f50*/  FFMA.FTZ R43, R43, R45.reuse, -R90 ;  /* 0x0000002d2b2b7223 */ /* 0x080fe2000001085a */
[----:B------:R-:W-:Y:S01]  /*5f60*/  FFMA.FTZ R13, R38, R45, R91 ;  /* 0x0000002d260d7223 */ /* 0x000fe2000001005b */
[----:B------:R-:W-:Y:S01]  /*5f70*/  F2FP.F16.E4M3.UNPACK_B R45, R37.H1 ;  /* 0x00000025ff2d723e */ /* 0x000fe200030006ff */
[----:B------:R-:W-:Y:S01]  /*5f80*/  IMAD.SHL.U32 R99, R99, 0x100, RZ ;  /* 0x0000010063637824 */ /* 0x000fe200078e00ff */
[----:B------:R-:W-:Y:S01]  /*5f90*/  LOP3.LUT R100, R35, 0xff0000ff, RZ, 0xc0, !PT ;  /* 0xff0000ff23647812 */ /* 0x000fe200078ec0ff */
[--C-:B------:R-:W-:Y:S01]  /*5fa0*/  HADD2.F32 R37, -RZ, R34.reuse.H0_H0 ;  /* 0x20000022ff257230 */ /* 0x100fe20000004100 */
[----:B------:R-:W-:Y:S01]  /*5fb0*/  SHF.R.U32.HI R35, RZ, 0x10, R35 ;  /* 0x00000010ff237819 */ /* 0x000fe20000011623 */
[----:B------:R-:W-:Y:S01]  /*5fc0*/  HADD2.F32 R38, -RZ, R34.H1_H1 ;  /* 0x30000022ff267230 */ /* 0x000fe20000004100 */
[----:B------:R-:W-:Y:S01]  /*5fd0*/  F2FP.F16.E4M3.UNPACK_B R34, R9.H1 ;  /* 0x00000009ff22723e */ /* 0x000fe200030006ff */
[--C-:B------:R-:W-:Y:S01]  /*5fe0*/  HADD2.F32 R9, -RZ, R45.reuse.H0_H0 ;  /* 0x2000002dff097230 */ /* 0x100fe20000004100 */
[----:B------:R-:W-:Y:S01]  /*5ff0*/  LOP3.LUT R100, R100, 0xff00, R99, 0xf8, !PT ;  /* 0x0000ff0064647812 */ /* 0x000fe200078ef863 */
[----:B------:R-:W-:Y:S01]  /*6000*/  HADD2.F32 R90, -RZ, R44.H0_H0 ;  /* 0x2000002cff5a7230 */ /* 0x000fe20000004100 */
[----:B------:R-:W-:Y:S01]  /*6010*/  LOP3.LUT R11, R11, 0xff0000, R96, 0xf8, !PT ;  /* 0x00ff00000b0b7812 */ /* 0x000fe200078ef860 */
[----:B------:R-:W-:-:S02]  /*6020*/  HADD2.F32 R45, -RZ, R45.H1_H1 ;  /* 0x3000002dff2d7230 */ /* 0x000fc40000004100 */
[----:B------:R-:W-:Y:S01]  /*6030*/  FMUL.FTZ R101, R106, R101 ;  /* 0x000000656a657220 */ /* 0x000fe20000410000 */
[----:B------:R-:W-:Y:S02]  /*6040*/  HADD2.F32 R47, -RZ, R44.H1_H1 ;  /* 0x3000002cff2f7230 */ /* 0x000fe40000004100 */
[----:B------:R-:W-:Y:S02]  /*6050*/  IMAD.U32 R35, R35, 0x10000, RZ ;  /* 0x0001000023237824 */ /* 0x000fe400078e00ff */
[----:B------:R-:W-:Y:S01]  /*6060*/  FFMA.FTZ R102, R102, R103, R101 ;  /* 0x0000006766667223 */ /* 0x000fe20000010065 */
[--C-:B------:R-:W-:Y:S02]  /*6070*/  HADD2.F32 R44, -RZ, R34.reuse.H0_H0 ;  /* 0x20000022ff2c7230 */ /* 0x100fe40000004100 */
[-C--:B------:R-:W-:Y:S01]  /*6080*/  FMUL.FTZ R87, R45, R47.reuse ;  /* 0x0000002f2d577220 */ /* 0x080fe20000410000 */
[----:B------:R-:W-:Y:S02]  /*6090*/  HADD2.F32 R46, -RZ, R34.H1_H1 ;  /* 0x30000022ff2e7230 */ /* 0x000fe40000004100 */
[-C--:B------:R-:W-:Y:S01]  /*60a0*/  FMUL.FTZ R34, R9, R90.reuse ;  /* 0x0000005a09227220 */ /* 0x080fe20000410000 */
[----:B------:R-:W-:Y:S01]  /*60b0*/  FMUL.FTZ R92, R38, R47 ;  /* 0x0000002f265c7220 */ /* 0x000fe20000410000 */
[----:B------:R-:W-:Y:S01]  /*60c0*/  LOP3.LUT R35, R100, 0xff0000, R35, 0xf8, !PT ;  /* 0x00ff000064237812 */ /* 0x000fe200078ef823 */
[C---:B------:R-:W-:Y:S01]  /*60d0*/  FMUL.FTZ R90, R37.reuse, R90 ;  /* 0x0000005a255a7220 */ /* 0x040fe20000410000 */
[----:B------:R-:W-:Y:S01]  /*60e0*/  FFMA.FTZ R34, R37, R44, -R34 ;  /* 0x0000002c25227223 */ /* 0x000fe20000010822 */
[-C--:B------:R-:W-:Y:S01]  /*60f0*/  FFMA.FTZ R37, R38, R46.reuse, -R87 ;  /* 0x0000002e26257223 */ /* 0x080fe20000010857 */
[----:B------:R-:W-:Y:S01]  /*6100*/  FFMA.FTZ R38, R45, R46, R92 ;  /* 0x0000002e2d267223 */ /* 0x000fe2000001005c */
[----:B------:R-:W-:Y:S01]  /*6110*/  FFMA.FTZ R9, R9, R44, R90 ;  /* 0x0000002c09097223 */ /* 0x000fe2000001005a */
[----:B------:R-:W-:-:S02]  /*6120*/  F2FP.F16.E4M3.UNPACK_B R46, R39 ;  /* 0x00000027ff2e723e */ /* 0x000fc400020006ff */
[----:B------:R-:W-:Y:S02]  /*6130*/  F2FP.F16.E4M3.UNPACK_B R45, R35 ;  /* 0x00000023ff2d723e */ /* 0x000fe400020006ff */
[-C--:B------:R-:W-:Y:S01]  /*6140*/  F2FP.F16.E4M3.UNPACK_B R44, R15.reuse ;  /* 0x0000000fff2c723e */ /* 0x080fe200020006ff */
[--C-:B------:R-:W-:Y:S01]  /*6150*/  HADD2.F32 R93, -RZ, R46.reuse.H0_H0 ;  /* 0x2000002eff5d7230 */ /* 0x100fe20000004100 */
[----:B------:R-:W-:Y:S01]  /*6160*/  F2FP.F16.E4M3.UNPACK_B R47, R15.H1 ;  /* 0x0000000fff2f723e */ /* 0x000fe200030006ff */
[----:B------:R-:W-:Y:S01]  /*6170*/  HADD2.F32 R92, -RZ, R45.H0_H0 ;  /* 0x2000002dff5c7230 */ /* 0x000fe20000004100 */
[----:B------:R-:W-:Y:S01]  /*6180*/  F2FP.F16.E4M3.UNPACK_B R15, R11 ;  /* 0x0000000bff0f723e */ /* 0x000fe200020006ff */
[----:B------:R-:W-:Y:S01]  /*6190*/  HADD2.F32 R46, -RZ, R46.H1_H1 ;  /* 0x3000002eff2e7230 */ /* 0x000fe20000004100 */
[----:B------:R-:W-:Y:S01]  /*61a0*/  F2FP.F16.E4M3.UNPACK_B R90, R39.H1 ;  /* 0x00000027ff5a723e */ /* 0x000fe200030006ff */
[----:B------:R-:W-:Y:S01]  /*61b0*/  HADD2.F32 R39, -RZ, R44.H0_H0 ;  /* 0x2000002cff277230 */ /* 0x000fe20000004100 */
[----:B------:R-:W-:Y:S01]  /*61c0*/  F2FP.F16.E4M3.UNPACK_B R91, R35.H1 ;  /* 0x00000023ff5b723e */ /* 0x000fe200030006ff */
[----:B------:R-:W-:Y:S01]  /*61d0*/  HADD2.F32 R96, -RZ, R15.H0_H0 ;  /* 0x2000000fff607230 */ /* 0x000fe20000004100 */
[----:B------:R-:W-:Y:S01]  /*61e0*/  F2FP.F16.E4M3.UNPACK_B R35, R11.H1 ;  /* 0x0000000bff23723e */ /* 0x000fe200030006ff */
[----:B------:R-:W-:-:S02]  /*61f0*/  HADD2.F32 R87, -RZ, R90.H0_H0 ;  /* 0x2000005aff577230 */ /* 0x000fc40000004100 */
[-C--:B------:R-:W-:Y:S01]  /*6200*/  FMUL.FTZ R100, R93, R92.reuse ;  /* 0x0000005c5d647220 */ /* 0x080fe20000410000 */
[--C-:B------:R-:W-:Y:S02]  /*6210*/  HADD2.F32 R98, -RZ, R91.reuse.H0_H0 ;  /* 0x2000005bff627230 */ /* 0x100fe40000004100 */
[C---:B------:R-:W-:Y:S01]  /*6220*/  FMUL.FTZ R104, R39.reuse, R92 ;  /* 0x0000005c27687220 */ /* 0x040fe20000410000 */
[----:B------:R-:W-:Y:S02]  /*6230*/  HADD2.F32 R90, -RZ, R90.H1_H1 ;  /* 0x3000005aff5a7230 */ /* 0x000fe40000004100 */
[-C--:B------:R-:W-:Y:S01]  /*6240*/  FFMA.FTZ R11, R39, R96.reuse, -R100 ;  /* 0x00000060270b7223 */ /* 0x080fe20000010864 */
[----:B------:R-:W-:Y:S02]  /*6250*/  HADD2.F32 R91, -RZ, R91.H1_H1 ;  /* 0x3000005bff5b7230 */ /* 0x000fe40000004100 */
[----:B------:R-:W-:Y:S01]  /*6260*/  FFMA.FTZ R39, R93, R96, R104 ;  /* 0x000000605d277223 */ /* 0x000fe20000010068 */
[----:B------:R-:W-:-:S02]  /*6270*/  HADD2.F32 R92, -RZ, R47.H0_H0 ;  /* 0x2000002fff5c7230 */ /* 0x000fc40000004100 */
[-C--:B------:R-:W-:Y:S01]  /*6280*/  FMUL.FTZ R99, R87, R98.reuse ;  /* 0x0000006257637220 */ /* 0x080fe20000410000 */
[----:B------:R-:W-:Y:S02]  /*6290*/  HADD2.F32 R47, -RZ, R47.H1_H1 ;  /* 0x3000002fff2f7230 */ /* 0x000fe40000004100 */
[-C--:B------:R-:W-:Y:S01]  /*62a0*/  FMUL.FTZ R96, R90, R91.reuse ;  /* 0x0000005b5a607220 */ /* 0x080fe20000410000 */
[--C-:B------:R-:W-:Y:S02]  /*62b0*/  HADD2.F32 R97, -RZ, R35.reuse.H0_H0 ;  /* 0x20000023ff617230 */ /* 0x100fe40000004100 */
[----:B------:R-:W-:Y:S01]  /*62c0*/  FMUL.FTZ R98, R92, R98 ;  /* 0x000000625c627220 */ /* 0x000fe20000410000 */
[----:B------:R-:W-:Y:S02]  /*62d0*/  HADD2.F32 R35, -RZ, R35.H1_H1 ;  /* 0x30000023ff237230 */ /* 0x000fe40000004100 */
[----:B------:R-:W-:Y:S01]  /*62e0*/  FMUL.FTZ R93, R47, R91 ;  /* 0x0000005b2f5d7220 */ /* 0x000fe20000410000 */
[----:B------:R-:W-:Y:S01]  /*62f0*/  HADD2.F32 R45, -RZ, R45.H1_H1 ;  /* 0x3000002dff2d7230 */ /* 0x000fe20000004100 */
[----:B------:R-:W-:Y:S01]  /*6300*/  F2FP.SATFINITE.E4M3.F32.PACK_AB_MERGE_C R102, R102, R109, RZ ;  /* 0x0000006d6666723e */ /* 0x000fe200048070ff */
[----:B------:R-:W-:-:S02]  /*6310*/  HADD2.F32 R44, -RZ, R44.H1_H1 ;  /* 0x3000002cff2c7230 */ /* 0x000fc40000004100 */
[----:B------:R-:W-:Y:S01]  /*6320*/  FFMA.FTZ R91, R47, R35, -R96 ;  /* 0x000000232f5b7223 */ /* 0x000fe20000010860 */
[----:B------:R-:W-:Y:S02]  /*6330*/  HADD2.F32 R15, -RZ, R15.H1_H1 ;  /* 0x3000000fff0f7230 */ /* 0x000fe40000004100 */
[----:B------:R-:W-:Y:S01]  /*6340*/  FMUL.FTZ R47, R46, R45 ;  /* 0x0000002d2e2f7220 */ /* 0x000fe20000410000 */
[-C--:B------:R-:W-:Y:S01]  /*6350*/  FFMA.FTZ R92, R92, R97.reuse, -R99 ;  /* 0x000000615c5c7223 */ /* 0x080fe20000010863 */
[----:B------:R-:W-:Y:S01]  /*6360*/  FFMA.FTZ R87, R87, R97, R98 ;  /* 0x0000006157577223 */ /* 0x000fe20000010062 */
[----:B------:R-:W-:Y:S01]  /*6370*/  FMUL.FTZ R45, R44, R45 ;  /* 0x0000002d2c2d7220 */ /* 0x000fe20000410000 */
[----:B------:R-:W-:Y:S01]  /*6380*/  FFMA.FTZ R90, R90, R35, R93 ;  /* 0x000000235a5a7223 */ /* 0x000fe2000001005d */
[----:B------:R-:W-:Y:S01]  /*6390*/  F2FP.SATFINITE.E4M3.F32.PACK_AB_MERGE_C R34, R37, R34, RZ ;  /* 0x000000222522723e */ /* 0x000fe200048070ff */
[-C--:B------:R-:W-:Y:S01]  /*63a0*/  FFMA.FTZ R44, R44, R15.reuse, -R47 ;  /* 0x0000000f2c2c7223 */ /* 0x080fe2000001082f */
[----:B------:R-:W-:Y:S01]  /*63b0*/  F2FP.SATFINITE.E4M3.F32.PACK_AB_MERGE_C R33, R33, R14, R102 ;  /* 0x0000000e2121723e */ /* 0x000fe20004807066 */
[----:B------:R-:W-:Y:S01]  /*63c0*/  FFMA.FTZ R46, R46, R15, R45 ;  /* 0x0000000f2e2e7223 */ /* 0x000fe2000001002d */
[----:B------:R-:W-:Y:S01]  /*63d0*/  F2FP.SATFINITE.E4M3.F32.PACK_AB_MERGE_C R9, R38, R9, RZ ;  /* 0x000000092609723e */ /* 0x000fe200048070ff */
[----:B------:R-:W-:Y:S01]  /*63e0*/  IMAD.MOV.U32 R14, RZ, RZ, R8 ;  /* 0x000000ffff0e7224 */ /* 0x000fe200078e0008 */
[----:B------:R-:W-:Y:S01]  /*63f0*/  F2FP.SATFINITE.E4M3.F32.PACK_AB_MERGE_C R43, R43, R32, R34 ;  /* 0x000000202b2b723e */ /* 0x000fe20004807022 */
[----:B------:R-:W-:Y:S01]  /*6400*/  IMAD.MOV.U32 R38, RZ, RZ, R33 ;  /* 0x000000ffff267224 */ /* 0x000fe200078e0021 */
[----:B------:R-:W-:-:S02]  /*6410*/  F2FP.SATFINITE.E4M3.F32.PACK_AB_MERGE_C R91, R91, R92, RZ ;  /* 0x0000005c5b5b723e */ /* 0x000fc400048070ff */
[----:B------:R-:W-:Y:S02]  /*6420*/  F2FP.SATFINITE.E4M3.F32.PACK_AB_MERGE_C R87, R90, R87, RZ ;  /* 0x000000575a57723e */ /* 0x000fe400048070ff */
[----:B------:R-:W-:Y:S01]  /*6430*/  F2FP.SATFINITE.E4M3.F32.PACK_AB_MERGE_C R37, R13, R10, R9 ;  /* 0x0000000a0d25723e */ /* 0x000fe20004807009 */
[----:B------:R-:W-:Y:S01]  /*6440*/  IMAD.MOV.U32 R13, RZ, RZ, R43 ;  /* 0x000000ffff0d7224 */ /* 0x000fe200078e002b */
[----:B------:R-:W-:Y:S02]  /*6450*/  F2FP.SATFINITE.E4M3.F32.PACK_AB_MERGE_C R15, R44, R11, R91 ;  /* 0x0000000b2c0f723e */ /* 0x000fe4000480705b */
[----:B------:R-:W-:-:S07]  /*6460*/  F2FP.SATFINITE.E4M3.F32.PACK_AB_MERGE_C R39, R46, R39, R87 ;  /* 0x000000272e27723e */ /* 0x000fce0004807057 */
.L_x_10824:
[----:B------:R-:W-:Y:S05]  /*6470*/  BSYNC B1 ;  /* 0x0000000000017941 */ /* 0x000fea0003800000 */
.L_x_10823:
[----:B0-----:R3:W-:Y:S01]  /*6480*/  STG.E.128 desc[UR40][R40.64], R12 ;  /* 0x0000000c28007986 */ /* 0x0017e2000c101d28 */
        /* <DEDUP_REMOVED lines=9> */
.L_x_10796:
[----:B------:R-:W-:-:S13]  /*6520*/  ISETP.NE.AND P3, PT, R153, 0x3, PT ;  /* 0x000000039900780c */ /* 0x000fda0003f65270 */
[----:B------:R-:W-:Y:S05]  /*6530*/  @!P3 BRA `(.L_x_10825) ;  /* 0x000000000004b947 */ /* 0x000fea0003800000 */
[----:B------:R-:W-:Y:S01]  /*6540*/  BPT.TRAP 0x1 ;  /* 0x000000040000795c */ /* 0x000fe20000300000 */
.L_x_10825:
[----:B------:R-:W-:Y:S01]  /*6550*/  IMAD R83, R17, 0x8, R16 ;  /* 0x0000000811537824 */ /* 0x000fe200078e0210 */
[----:B------:R-:W-:Y:S01]  /*6560*/  SHF.L.U32 R86, R156, 0x1f, RZ ;  /* 0x0000001f9c567819 */ /* 0x000fe200000006ff */
[----:B------:R-:W-:Y:S01]  /*6570*/  IMAD R85, R2, -0x80, R26 ;  /* 0xffffff8002557824 */ /* 0x000fe200078e021a */
[----:B------:R-:W-:Y:S02]  /*6580*/  BSSY B1, `(.L_x_10826) ;  /* 0x0000005000017945 */ /* 0x000fe40003800000 */
[----:B------:R-:W0:Y:S02]  /*6590*/  SYNCS.PHASECHK.TRANS64.TRYWAIT P5, [R83+URZ+0x19c90], R86 ;  /* 0x019c9056530075a7 */ /* 0x000e2400080a017f */
[----:B------:R-:W-:-:S04]  /*65a0*/  VIMNMX R85, R85, 0x80, PT ;  /* 0x0000008055557848 */ /* 0x000fc80003fe0100 */
[----:B------:R-:W-:Y:S01]  /*65b0*/  ISETP.GE.AND P4, PT, R19, R85, PT ;  /* 0x000000551300720c */ /* 0x000fe20003f86270 */
[----:B0-----:R-:W-:-:S12]  /*65c0*/  @!P5 BRA `(.L_x_10827) ;  /* 0x000001900080d947 */ /* 0x001fd80003800000 */
.L_x_11067:
[----:B------:R-:W-:Y:S05]  /*65d0*/  BSYNC B1 ;  /* 0x0000000000017941 */ /* 0x000fea0003800000 */
.L_x_10826:
        /* <DEDUP_REMOVED lines=9> */
.L_x_10803:
[----:B------:R-:W-:Y:S05]  /*6670*/  BSYNC B0 ;  /* 0x0000000000007941 */ /* 0x000fea0003800000 */
.L_x_10795:
        /* <DEDUP_REMOVED lines=17> */
.L_x_10829:
[----:B------:R-:W-:Y:S05]  /*6790*/  BSYNC B0 ;  /* 0x0000000000007941 */ /* 0x000fea0003800000 */
.L_x_10828:
[----:B------:R-:W2:Y:S01]  /*67a0*/  SYNCS.PHASECHK.TRANS64.TRYWAIT P5, [R83+URZ+0x19cb0], R86 ;  /* 0x019cb056530075a7 */ /* 0x000ea200080a017f */
[----:B------:R-:W-:Y:S01]  /*67b0*/  BSSY B0, `(.L_x_10830) ;  /* 0x0000003000007945 */ /* 0x000fe20003800000 */
[----:B------:R-:W-:-:S03]  /*67c0*/  ISETP.GE.AND P3, PT, R19, R85, PT ;  /* 0x000000551300720c */ /* 0x000fc60003f66270 */
[----:B--2---:R-:W-:Y:S10]  /*67d0*/  @!P5 BRA `(.L_x_10831) ;  /* 0x000001900010d947 */ /* 0x004ff40003800000 */
.L_x_11068:
[----:B------:R-:W-:Y:S05]  /*67e0*/  BSYNC B0 ;  /* 0x0000000000007941 */ /* 0x000fea0003800000 */
.L_x_10830:
[----:B------:R-:W-:Y:S04]  /*67f0*/  BSSY B0, `(.L_x_10832) ;  /* 0x0000016000007945 */ /* 0x000fe80003800000 */
[----:B------:R-:W-:Y:S05]  /*6800*/  @P3 BRA `(.L_x_10833) ;  /* 0x0000000000503947 */ /* 0x000fea0003800000 */
[----:B------:R-:W-:Y:S01]  /*6810*/  ULDC UR8, c[0x0][0x2f4] ;  /* 0x0000bd0000087ab9 */ /* 0x000fe20000000800 */
[----:B0--3--:R-:W-:Y:S01]  /*6820*/  IMAD.WIDE R12, R2, 0x80, R30 ;  /* 0x00000080020c7825 */ /* 0x009fe200078e021e */
[----:B------:R-:W-:Y:S01]  /*6830*/  ISETP.GE.AND P5, PT, R22, UR8, PT ;  /* 0x0000000816007c0c */ /* 0x000fe2000bfa6270 */
[----:B------:R-:W-:Y:S01]  /*6840*/  ULDC.64 UR4, c[0x0][0x328] ;  /* 0x0000ca0000047ab9 */ /* 0x000fe20000000a00 */
[----:B------:R-:W-:Y:S01]  /*6850*/  ULDC.64 UR6, c[0x0][0x318] ;  /* 0x0000c60000067ab9 */ /* 0x000fe20000000a00 */
[----:B------:R-:W-:Y:S02]  /*6860*/  IMAD.MOV.U32 R14, RZ, RZ, R56 ;  /* 0x000000ffff0e7224 */ /* 0x000fe400078e0038 */
[----:B------:R-:W-:Y:S02]  /*6870*/  IMAD.MOV.U32 R15, RZ, RZ, R0 ;  /* 0x000000ffff0f7224 */ /* 0x000fe400078e0000 */
[----:B------:R-:W-:Y:S02]  /*6880*/  IMAD R13, R13, UR4, RZ ;  /* 0x000000040d0d7c24 */ /* 0x000fe4000f8e02ff */
[----:B------:R-:W-:-:S04]  /*6890*/  IMAD.WIDE.U32 R14, R12, UR4, R14 ;  /* 0x000000040c0e7c25 */ /* 0x000fc8000f8e000e */
[----:B-1----:R-:W0:Y:S01]  /*68a0*/  @!P5 LDS.128 R8, [R84+0x9000] ;  /* 0x009000005408d984 */ /* 0x002e220000000c00 */
[----:B------:R-:W-:Y:S01]  /*68b0*/  IMAD R13, R12, UR5, R13 ;  /* 0x000000050c0d7c24 */ /* 0x000fe2000f8e020d */
[----:B------:R-:W-:-:S04]  /*68c0*/  IADD3 R32, P3, R14, UR6, RZ ;  /* 0x000000060e207c10 */ /* 0x000fc8000ff7e0ff */
[----:B------:R-:W-:Y:S02]  /*68d0*/  IADD3.X R33, R15, UR7, R13, P3, !PT ;  /* 0x000000070f217c10 */ /* 0x000fe40009ffe40d */
[----:B------:R-:W-:-:S03]  /*68e0*/  ISETP.GE.AND P3, PT, R81, UR8, PT ;  /* 0x0000000851007c0c */ /* 0x000fc6000bf66270 */
[----:B0-----:R-:W-:Y:S01]  /*68f0*/  @!P5 STG.E.128 desc[UR40][R32.64], R8 ;  /* 0x000000082000d986 */ /* 0x001fe2000c101d28 */
[----:B------:R-:W-:-:S09]  /*6900*/  ISETP.GE.AND P5, PT, R65, UR8, PT ;  /* 0x0000000841007c0c */ /* 0x000fd2000bfa6270 */
[----:B------:R-:W0:Y:S04]  /*6910*/  @!P3 LDS.128 R8, [R84+0xa000] ;  /* 0x00a000005408b984 */ /* 0x000e280000000c00 */
[----:B------:R-:W1:Y:S04]  /*6920*/  @!P5 LDS.128 R12, [R84+0xb000] ;  /* 0x00b00000540cd984 */ /* 0x000e680000000c00 */
[----:B0-----:R0:W-:Y:S04]  /*6930*/  @!P3 STG.E.128 desc[UR40][R32.64+0x20], R8 ;  /* 0x000020082000b986 */ /* 0x0011e8000c101d28 */
[----:B-1----:R0:W-:Y:S02]  /*6940*/  @!P5 STG.E.128 desc[UR40][R32.64+0x40], R12 ;  /* 0x0000400c2000d986 */ /* 0x0021e4000c101d28 */
.L_x_10833:
[----:B------:R-:W-:Y:S05]  /*6950*/  BSYNC B0 ;  /* 0x0000000000007941 */ /* 0x000fea0003800000 */
.L_x_10832:
        /* <DEDUP_REMOVED lines=13> */
[----:B------:R-:W-:Y:S02]  /*6a30*/  SEL R9, RZ, 0x1, P4 ;  /* 0x00000001ff097807 */ /* 0x000fe40002000000 */
[----:B------:R-:W-:Y:S02]  /*6a40*/  SEL R17, R17, RZ, P4 ;  /* 0x000000ff11117207 */ /* 0x000fe40002000000 */
[----:B------:R-:W-:Y:S01]  /*6a50*/  LOP3.LUT R156, R156, R9, RZ, 0x3c, !PT ;  /* 0x000000099c9c7212 */ /* 0x000fe200078e3cff */
[----:B0-----:R-:W-:Y:S06]  /*6a60*/  @P2 BRA `(.L_x_10834) ;  /* 0xffffffbc001c2947 */ /* 0x001fec000383ffff */
.L_x_10790:
[----:B-1----:R-:W2:Y:S01]  /*6a70*/  LDL R8, [R1+0x1c] ;  /* 0x00001c0001087983 */ /* 0x002ea20000100800 */
[----:B------:R-:W0:Y:S01]  /*6a80*/  LDC R0, c[0x0][0x448] ;  /* 0x00011200ff007b82 */ /* 0x000e220000000800 */
[----:B------:R-:W-:Y:S01]  /*6a90*/  BSSY B0, `(.L_x_10835) ;  /* 0x0000011000007945 */ /* 0x000fe20003800000 */
[----:B0-----:R-:W-:-:S13]  /*6aa0*/  ISETP.NE.AND P0, PT, R0, 0x1, PT ;  /* 0x000000010000780c */ /* 0x001fda0003f05270 */
[----:B------:R-:W0:Y:S08]  /*6ab0*/  @P0 LDC R0, c[0x0][0x44c] ;  /* 0x00011300ff000b82 */ /* 0x000e300000000800 */
[----:B------:R-:W1:Y:S01]  /*6ac0*/  @P0 LDC R5, c[0x0][0x450] ;  /* 0x00011400ff050b82 */ /* 0x000e620000000800 */
[----:B--2---:R-:W-:-:S04]  /*6ad0*/  VIADD R3, R8, 0xbf ;  /* 0x000000bf08037836 */ /* 0x004fc80000000000 */
[----:B0-----:R-:W-:-:S05]  /*6ae0*/  @P0 IMAD.HI.U32 R0, R3, R0, RZ ;  /* 0x0000000003000227 */ /* 0x001fca00078e00ff */
[----:B-1----:R-:W-:-:S05]  /*6af0*/  @P0 SHF.R.U32.HI R3, RZ, R5, R0 ;  /* 0x00000005ff030219 */ /* 0x002fca0000011600 */
[----:B------:R-:W-:Y:S02]  /*6b00*/  IMAD.IADD R3, R88, 0x1, R3 ;  /* 0x0000000158037824 */ /* 0x000fe400078e0203 */
[----:B------:R-:W-:-:S03]  /*6b10*/  IMAD.MOV.U32 R88, RZ, RZ, RZ ;  /* 0x000000ffff587224 */ /* 0x000fc600078e00ff */
[----:B------:R-:W-:-:S04]  /*6b20*/  SHF.R.S32.HI R0, RZ, 0x1f, R3 ;  /* 0x0000001fff007819 */ /* 0x000fc80000011403 */
[----:B------:R-:W-:-:S04]  /*6b30*/  LEA.HI R0, R0, R3, RZ, 0x7 ;  /* 0x0000000300007211 */ /* 0x000fc800078f38ff */
[----:B------:R-:W-:-:S04]  /*6b40*/  SHF.R.S32.HI R0, RZ, 0x7, R0 ;  /* 0x00000007ff007819 */ /* 0x000fc80000011400 */
[----:B------:R-:W-:-:S04]  /*6b50*/  VIMNMX R89, R89, R0, PT ;  /* 0x0000000059597248 */ /* 0x000fc80003fe0100 */
[----:B------:R-:W-:Y:S01]  /*6b60*/  ISETP.GE.AND P0, PT, R89, 0x1, PT ;  /* 0x000000015900780c */ /* 0x000fe20003f06270 */
[----:B------:R-:W-:-:S12]  /*6b70*/  @P3 BRA `(.L_x_10836) ;  /* 0x0000000000083947 */ /* 0x000fd80003800000 */
[----:B------:R-:W0:Y:S02]  /*6b80*/  FENCE.VIEW.ASYNC.G ;  /* 0x00000000000073c6 */ /* 0x000e240000000100 */
[----:B0-----:R-:W-:Y:S06]  /*6b90*/  BAR.ARV 0xc, 0x200 ;  /* 0x0308000000007b1d */ /* 0x001fec0000002000 */
.L_x_10836:
[----:B------:R-:W-:Y:S05]  /*6ba0*/  BSYNC B0 ;  /* 0x0000000000007941 */ /* 0x000fea0003800000 */
.L_x_10835:
        /* <DEDUP_REMOVED lines=33> */
.L_x_10838:
[----:B------:R-:W-:Y:S05]  /*6dc0*/  BSYNC B0 ;  /* 0x0000000000007941 */ /* 0x000fea0003800000 */
.L_x_10837:
[----:B------:R-:W2:Y:S01]  /*6dd0*/  LDL R0, [R1+0x5c] ;  /* 0x00005c0001007983 */ /* 0x000ea20000100800 */
[----:B------:R-:W-:Y:S02]  /*6de0*/  PLOP3.LUT P0, PT, PT, PT, PT, 0x80, 0x0 ;  /* 0x000000000000781c */ /* 0x000fe40003f0f070 */
        /* <DEDUP_REMOVED lines=16> */
[----:B----4-:R-:W-:Y:S01]  /*6ef0*/  CS2R R36, SRZ ;  /* 0x0000000000247805 */ /* 0x010fe2000001ff00 */
        /* <DEDUP_REMOVED lines=10> */
[----:B---3--:R-:W-:Y:S01]  /*6fa0*/  IMAD.MOV.U32 R40, RZ, RZ, RZ ;  /* 0x000000ffff287224 */ /* 0x008fe200078e00ff */
[----:B------:R-:W-:Y:S02]  /*6fb0*/  CS2R R134, SRZ ;  /* 0x0000000000867805 */ /* 0x000fe4000001ff00 */
[----:B------:R-:W-:Y:S01]  /*6fc0*/  CS2R R130, SRZ ;  /* 0x0000000000827805 */ /* 0x000fe2000001ff00 */
[----:B------:R-:W-:Y:S02]  /*6fd0*/  IMAD.MOV.U32 R129, RZ, RZ, RZ ;  /* 0x000000ffff817224 */ /* 0x000fe400078e00ff */
[----:B--2---:R-:W-:Y:S02]  /*6fe0*/  IMAD R4, R0, R88, RZ ;  /* 0x0000005800047224 */ /* 0x004fe400078e02ff */
[----:B------:R-:W-:-:S03]  /*6ff0*/  IMAD.MOV.U32 R0, RZ, RZ, RZ ;  /* 0x000000ffff007224 */ /* 0x000fc600078e00ff */
[----:B------:R0:W-:Y:S01]  /*7000*/  STL [R1+0x2c], R4 ;  /* 0x00002c0401007387 */ /* 0x0001e20000100800 */
[----:B------:R-:W-:-:S04]  /*7010*/  VIADDMNMX R88, R4, R88, R89, PT ;  /* 0x0000005804587246 */ /* 0x000fc80003800159 */
        /* <DEDUP_REMOVED lines=34> */
.L_x_10841:
[----:B------:R-:W-:Y:S05]  /*7240*/  BSYNC B6 ;  /* 0x0000000000067941 */ /* 0x000fea0003800000 */
.L_x_10840:
        /* <DEDUP_REMOVED lines=19> */
[----:B------:R-:W-:Y:S02]  /*7380*/  @P0 IMAD.IADD R3, R3, 0x1, R7 ;  /* 0x0000000103030824 */ /* 0x000fe400078e0207 */
[----:B------:R-:W-:Y:S02]  /*7390*/  @P1 IMAD.IADD R5, R5, 0x1, R9 ;  /* 0x0000000105051824 */ /* 0x000fe400078e0209 */
[----:B----4-:R-:W-:-:S04]  /*73a0*/  @P0 IMAD.WIDE.U32 R2, R20, R10, R2 ;  /* 0x0000000a14020225 */ /* 0x010fc800078e0002 */
[----:B-1----:R-:W-:Y:S01]  /*73b0*/  @P1 IMAD.WIDE.U32 R6, R20, R12, R4 ;  /* 0x0000000c14061225 */ /* 0x002fe200078e0004 */
        /* <DEDUP_REMOVED lines=26> */
.L_x_10845:
[----:B-1----:R1:W2:Y:S02]  /*7560*/  SYNCS.PHASECHK.TRANS64.TRYWAIT P0, [R16+URZ+0x19c00], R3 ;  /* 0x019c0003100075a7 */ /* 0x0022a4000800017f */
[----:B--2---:R-:W-:Y:S05]  /*7570*/  @!P0 NANOSLEEP.SYNCS 0x989680 ;  /* 0x009896800000895d */ /* 0x004fea0003900000 */
[----:B------:R-:W2:Y:S02]  /*7580*/  @!P0 SYNCS.PHASECHK.TRANS64 P0, [R16+URZ+0x19c00], R3 ;  /* 0x019c0003100085a7 */ /* 0x000ea4000800007f */
[----:B--2---:R-:W-:Y:S05]  /*7590*/  @!P0 BRA `(.L_x_10845) ;  /* 0xfffffffc00f08947 */ /* 0x004fea000383ffff */
.L_x_10844:
[----:B------:R-:W-:Y:S05]  /*75a0*/  BSYNC B0 ;  /* 0x0000000000007941 */ /* 0x000fea0003800000 */
.L_x_10843:
[----:B------:R-:W-:Y:S05]  /*75b0*/  BRA `(.L_x_10846) ;  /* 0x0000004400587947 */ /* 0x000fea0003800000 */
.L_x_10842:
        /* <DEDUP_REMOVED lines=30> */
.L_x_10848:
[----:B------:R-:W-:Y:S05]  /*77a0*/  BSYNC B6 ;  /* 0x0000000000067941 */ /* 0x000fea0003800000 */
.L_x_10847:
        /* <DEDUP_REMOVED lines=40> */
.L_x_11074:
[----:B0-----:R-:W5:Y:S04]  /*7a30*/  LDL R5, [R1+0x20] ;  /* 0x0000200001057983 */ /* 0x001f680000100800 */
[----:B------:R-:W2:Y:S01]  /*7a40*/  LDL R6, [R1+0x50] ;  /* 0x0000500001067983 */ /* 0x000ea20000100800 */
[----:B------:R-:W-:Y:S01]  /*7a50*/  BSSY B1, `(.L_x_10852) ;  /* 0x000002f000017945 */ /* 0x000fe20003800000 */
[----:B------:R-:W-:Y:S02]  /*7a60*/  CS2R R26, SRZ ;  /* 0x00000000001a7805 */ /* 0x000fe4000001ff00 */
[----:B------:R-:W-:Y:S02]  /*7a70*/  CS2R R12, SRZ ;  /* 0x00000000000c7805 */ /* 0x000fe4000001ff00 */
[----:B------:R-:W-:-:S02]  /*7a80*/  CS2R R8, SRZ ;  /* 0x0000000000087805 */ /* 0x000fc4000001ff00 */
[----:B------:R-:W-:Y:S02]  /*7a90*/  CS2R R24, SRZ ;  /* 0x0000000000187805 */ /* 0x000fe4000001ff00 */
[----:B------:R-:W-:Y:S01]  /*7aa0*/  CS2R R20, SRZ ;  /* 0x0000000000147805 */ /* 0x000fe2000001ff00 */
[----:B-----5:R-:W-:Y:S01]  /*7ab0*/  IMAD R28, R5, R28, RZ ;  /* 0x0000001c051c7224 */ /* 0x020fe200078e02ff */
[----:B--2---:R-:W-:-:S04]  /*7ac0*/  LEA.HI R5, R6, R6, RZ, 0x1 ;  /* 0x0000000606057211 */ /* 0x004fc800078f08ff */
[----:B------:R-:W-:Y:S02]  /*7ad0*/  ISETP.GE.AND P0, PT, R10, R28, PT ;  /* 0x0000001c0a00720c */ /* 0x000fe40003f06270 */
[----:B------:R-:W-:Y:S02]  /*7ae0*/  CS2R R10, SRZ ;  /* 0x00000000000a7805 */ /* 0x000fe4000001ff00 */
        /* <DEDUP_REMOVED lines=13> */
[----:B------:R-:W-:Y:S02]  /*7bc0*/  @!P1 IADD3 R32, P3, R154, R3, RZ ;  /* 0x000000039a209210 */ /* 0x000fe40007f7e0ff */
[----:B--2---:R-:W-:Y:S02]  /*7bd0*/  ISETP.GE.AND P2, PT, R30, UR4, PT ;  /* 0x000000041e007c0c */ /* 0x004fe4000bf46270 */
[----:B------:R-:W-:Y:S02]  /*7be0*/  SHF.R.S32.HI R7, RZ, 0x1f, R30 ;  /* 0x0000001fff077819 */ /* 0x000fe4000001141e */
[----:B---3--:R-:W-:Y:S02]  /*7bf0*/  ISETP.GE.AND P0, PT, R15, UR4, PT ;  /* 0x000000040f007c0c */ /* 0x008fe4000bf06270 */
[----:B------:R-:W-:-:S07]  /*7c00*/  SHF.R.S32.HI R9, RZ, 0x1f, R15 ;  /* 0x0000001fff097819 */ /* 0x000fce000001140f */
[CC--:B------:R-:W-:Y:S02]  /*7c10*/  @!P2 IADD3 R34, P6, R30.reuse, R3.reuse, RZ ;  /* 0x000000031e22a210 */ /* 0x0c0fe40007fde0ff */
[-C--:B----4-:R-:W-:Y:S02]  /*7c20*/  @!P2 IADD3 R38, P5, R30, R14.reuse, RZ ;  /* 0x0000000e1e26a210 */ /* 0x090fe40007fbe0ff */
[C---:B------:R-:W-:Y:S01]  /*7c30*/  @!P0 IADD3 R6, P4, R15.reuse, R3, RZ ;  /* 0x000000030f068210 */ /* 0x040fe20007f9e0ff */
[--C-:B-1----:R-:W-:Y:S01]  /*7c40*/  @!P2 IMAD.X R35, R0, 0x1, R7.reuse, P6 ;  /* 0x000000010023a824 */ /* 0x102fe200030e0607 */
[-C--:B------:R-:W-:Y:S01]  /*7c50*/  @!P1 IADD3 R30, P6, R154, R14.reuse, RZ ;  /* 0x0000000e9a1e9210 */ /* 0x080fe20007fde0ff */
[----:B------:R-:W-:Y:S01]  /*7c60*/  @!P2 IMAD.X R39, R4, 0x1, R7, P5 ;  /* 0x000000010427a824 */ /* 0x000fe200028e0607 */
[----:B------:R-:W-:Y:S01]  /*7c70*/  @!P0 IADD3 R14, P5, R15, R14, RZ ;  /* 0x0000000e0f0e8210 */ /* 0x000fe20007fbe0ff */
[--C-:B------:R-:W-:Y:S01]  /*7c80*/  @!P0 IMAD.X R7, R0, 0x1, R9.reuse, P4 ;  /* 0x0000000100078824 */ /* 0x100fe200020e0609 */
[----:B------:R-:W-:Y:S01]  /*7c90*/  @!P1 SHF.R.S32.HI R3, RZ, 0x1f, R154 ;  /* 0x0000001fff039819 */ /* 0x000fe2000001149a */
[----:B------:R0:W5:Y:S02]  /*7ca0*/  @!P2 LD.E.64 R20, desc[UR40][R34.64] ;  /* 0x000000282214a980 */ /* 0x000164000c101b00 */
[----:B------:R-:W-:Y:S01]  /*7cb0*/  @!P0 IMAD.X R15, R4, 0x1, R9, P5 ;  /* 0x00000001040f8824 */ /* 0x000fe200028e0609 */
[----:B------:R-:W-:Y:S01]  /*7cc0*/  CS2R R8, SRZ ;  /* 0x0000000000087805 */ /* 0x000fe2000001ff00 */
[--C-:B------:R-:W-:Y:S01]  /*7cd0*/  @!P1 IMAD.X R33, R0, 0x1, R3.reuse, P3 ;  /* 0x0000000100219824 */ /* 0x100fe200018e0603 */
[----:B------:R0:W5:Y:S01]  /*7ce0*/  @!P2 LD.E.64 R12, desc[UR40][R38.64] ;  /* 0x00000028260ca980 */ /* 0x000162000c101b00 */
[----:B------:R-:W-:-:S03]  /*7cf0*/  @!P1 IMAD.X R31, R4, 0x1, R3, P6 ;  /* 0x00000001041f9824 */ /* 0x000fc600030e0603 */
[----:B------:R0:W5:Y:S04]  /*7d00*/  @!P1 LD.E.64 R24, desc[UR40][R32.64] ;  /* 0x0000002820189980 */ /* 0x000168000c101b00 */
[----:B------:R0:W5:Y:S04]  /*7d10*/  @!P1 LD.E.64 R26, desc[UR40][R30.64] ;  /* 0x000000281e1a9980 */ /* 0x000168000c101b00 */
[----:B------:R0:W5:Y:S04]  /*7d20*/  @!P0 LD.E.64 R10, desc[UR40][R6.64] ;  /* 0x00000028060a8980 */ /* 0x000168000c101b00 */
[----:B------:R0:W5:Y:S02]  /*7d30*/  @!P0 LD.E.64 R8, desc[UR40][R14.64] ;  /* 0x000000280e088980 */ /* 0x000164000c101b00 */
.L_x_10853:
[----:B------:R-:W-:Y:S05]  /*7d40*/  BSYNC B1 ;  /* 0x0000000000017941 */ /* 0x000fea0003800000 */
.L_x_10852:
[----:B------:R-:W2:Y:S01]  /*7d50*/  SYNCS.PHASECHK.TRANS64.TRYWAIT P0, [R16+URZ+0x19c00], R5 ;  /* 0x019c0005100075a7 */ /* 0x000ea2000800017f */
[----:B------:R-:W-:Y:S01]  /*7d60*/  IMAD R29, R29, -0xc0, R28 ;  /* 0xffffff401d1d7824 */ /* 0x000fe200078e021c */
[----:B------:R-:W-:Y:S04]  /*7d70*/  BSSY B1, `(.L_x_10854) ;  /* 0x0000004000017945 */ /* 0x000fe80003800000 */
[----:B-1----:R-:W-:-:S04]  /*7d80*/  VIMNMX R0, R29, 0xc0, PT ;  /* 0x000000c01d007848 */ /* 0x002fc80003fe0100 */
[----:B------:R-:W-:Y:S01]  /*7d90*/  ISETP.GE.AND P1, PT, R19, R0, PT ;  /* 0x000000001300720c */ /* 0x000fe20003f26270 */
[----:B--2---:R-:W-:-:S12]  /*7da0*/  @!P0 BRA `(.L_x_10855) ;  /* 0x0000017c001c8947 */ /* 0x004fd80003800000 */
.L_x_11075:
[----:B------:R-:W-:Y:S05]  /*7db0*/  BSYNC B1 ;  /* 0x0000000000017941 */ /* 0x000fea0003800000 */
.L_x_10854:
[----:B------:R-:W-:Y:S05]  /*7dc0*/  @P1 BRA `(.L_x_10856) ;  /* 0x0000003c00301947 */ /* 0x000fea0003800000 */
[----:B---3--:R-:W2:Y:S01]  /*7dd0*/  LDL R4, [R1+0x8] ;  /* 0x0000080001047983 */ /* 0x008ea20000100800 */
[----:B------:R-:W3:Y:S03]  /*7de0*/  LDC R3, c[0x0][0x3f4] ;  /* 0x0000fd00ff037b82 */ /* 0x000ee60000000800 */
[----:B------:R-:W4:Y:S01]  /*7df0*/  LDL R0, [R1+0xc] ;  /* 0x00000c0001007983 */ /* 0x000f220000100800 */
[----:B------:R-:W-:Y:S01]  /*7e00*/  BSSY B1, `(.L_x_10857) ;  /* 0x000007b000017945 */ /* 0x000fe20003800000 */
[-C--:B---3--:R-:W-:Y:S02]  /*7e10*/  ISETP.GE.AND P0, PT, R154, R3.reuse, PT ;  /* 0x000000039a00720c */ /* 0x088fe40003f06270 */
[-C--:B--2---:R-:W-:Y:S02]  /*7e20*/  ISETP.GE.AND P1, PT, R4, R3.reuse, PT ;  /* 0x000000030400720c */ /* 0x084fe40003f26270 */
[----:B----4-:R-:W-:-:S09]  /*7e30*/  ISETP.GE.AND P2, PT, R0, R3, PT ;  /* 0x000000030000720c */ /* 0x010fd20003f46270 */
[----:B------:R-:W-:Y:S05]  /*7e40*/  @P0 BRA `(.L_x_10858) ;  /* 0x0000000400d80947 */ /* 0x000fea0003800000 */
[----:B01----:R-:W0:Y:S01]  /*7e50*/  LDS.128 R4, [R37+0xf000] ;  /* 0x00f0000025047984 */ /* 0x003e220000000c00 */
        /* <DEDUP_REMOVED lines=117> */
.L_x_10858:
[----:B------:R-:W-:Y:S05]  /*85b0*/  BSYNC B1 ;  /* 0x0000000000017941 */ /* 0x000fea0003800000 */
.L_x_10857:
        /* <DEDUP_REMOVED lines=124> */
.L_x_10860:
[----:B------:R-:W-:Y:S05]  /*8d80*/  BSYNC B1 ;  /* 0x0000000000017941 */ /* 0x000fea0003800000 */
.L_x_10859:
        /* <DEDUP_REMOVED lines=120> */
.L_x_10850:
        /* <DEDUP_REMOVED lines=32> */
.L_x_11081:
[----:B------:R-:W5:Y:S04]  /*9710*/  LDL R4, [R1+0x20] ;  /* 0x0000200001047983 */ /* 0x000f680000100800 */
[----:B------:R-:W2:Y:S01]  /*9720*/  LDL R9, [R1+0x50] ;  /* 0x0000500001097983 */ /* 0x000ea20000100800 */
[----:B------:R-:W-:Y:S01]  /*9730*/  BSSY B1, `(.L_x_10862) ;  /* 0x000002c000017945 */ /* 0x000fe20003800000 */
[----:B------:R-:W-:Y:S02]  /*9740*/  CS2R R12, SRZ ;  /* 0x00000000000c7805 */ /* 0x000fe4000001ff00 */
[----:B------:R-:W-:Y:S02]  /*9750*/  CS2R R14, SRZ ;  /* 0x00000000000e7805 */ /* 0x000fe4000001ff00 */
[----:B------:R-:W-:-:S02]  /*9760*/  CS2R R6, SRZ ;  /* 0x0000000000067805 */ /* 0x000fc4000001ff00 */
[----:B------:R-:W-:Y:S01]  /*9770*/  CS2R R26, SRZ ;  /* 0x00000000001a7805 */ /* 0x000fe2000001ff00 */
[----:B-----5:R-:W-:Y:S01]  /*9780*/  IMAD R28, R4, R25, RZ ;  /* 0x00000019041c7224 */ /* 0x020fe200078e02ff */
[----:B------:R-:W-:Y:S02]  /*9790*/  CS2R R24, SRZ ;  /* 0x0000000000187805 */ /* 0x000fe4000001ff00 */
[----:B--2---:R-:W-:Y:S02]  /*97a0*/  LEA.HI R4, R9, R9, RZ, 0x1 ;  /* 0x0000000909047211 */ /* 0x004fe400078f08ff */
[----:B------:R-:W-:Y:S02]  /*97b0*/  ISETP.GE.AND P0, PT, R10, R28, PT ;  /* 0x0000001c0a00720c */ /* 0x000fe40003f06270 */
[----:B------:R-:W-:Y:S02]  /*97c0*/  CS2R R10, SRZ ;  /* 0x00000000000a7805 */ /* 0x000fe4000001ff00 */
[----:B------:R-:W-:-:S02]  /*97d0*/  LOP3.LUT R8, R4, 0xfffffffe, RZ, 0xc0, !PT ;  /* 0xfffffffe04087812 */ /* 0x000fc400078ec0ff */
        /* <DEDUP_REMOVED lines=18> */
[----:B------:R-:W-:-:S05]  /*9900*/  @!P4 IADD3 R38, P0, R22, R3, RZ ;  /* 0x000000031626c210 */ /* 0x000fca0007f1e0ff */
[----:B-1----:R-:W-:-:S05]  /*9910*/  @!P4 IMAD.X R39, R0, 0x1, R5, P0 ;  /* 0x000000010027c824 */ /* 0x002fca00000e0605 */
[----:B------:R0:W5:Y:S01]  /*9920*/  @!P4 LD.E.128 R24, desc[UR40][R38.64] ;  /* 0x000000282618c980 */ /* 0x000162000c101d00 */
[----:B--2---:R-:W-:Y:S01]  /*9930*/  @!P5 IMAD.SHL.U32 R4, R30, 0x10, RZ ;  /* 0x000000101e04d824 */ /* 0x004fe200078e00ff */
[----:B----4-:R-:W-:-:S04]  /*9940*/  @!P4 IADD3 R30, P1, R22, R21, RZ ;  /* 0x00000015161ec210 */ /* 0x010fc80007f3e0ff */
[-C--:B------:R-:W-:Y:S01]  /*9950*/  @!P5 IADD3 R32, P2, R3, R4.reuse, RZ ;  /* 0x000000040320d210 */ /* 0x080fe20007f5e0ff */
[----:B---3--:R-:W-:Y:S01]  /*9960*/  @!P4 IMAD.X R31, R20, 0x1, R5, P1 ;  /* 0x00000001141fc824 */ /* 0x008fe200008e0605 */
[----:B------:R-:W-:Y:S02]  /*9970*/  @!P5 IADD3 R34, P3, R21, R4, RZ ;  /* 0x000000041522d210 */ /* 0x000fe40007f7e0ff */
[----:B------:R-:W-:Y:S02]  /*9980*/  @!P5 SHF.R.S32.HI R3, RZ, 0x1f, R4 ;  /* 0x0000001fff03d819 */ /* 0x000fe40000011404 */
[----:B------:R-:W-:Y:S01]  /*9990*/  CS2R R4, SRZ ;  /* 0x0000000000047805 */ /* 0x000fe2000001ff00 */
[----:B------:R0:W5:Y:S02]  /*99a0*/  @!P4 LD.E.128 R12, desc[UR40][R30.64] ;  /* 0x000000281e0cc980 */ /* 0x000164000c101d00 */
[--C-:B------:R-:W-:Y:S02]  /*99b0*/  @!P5 IMAD.X R33, R0, 0x1, R3.reuse, P2 ;  /* 0x000000010021d824 */ /* 0x100fe400010e0603 */
[----:B------:R-:W-:-:S03]  /*99c0*/  @!P5 IMAD.X R35, R20, 0x1, R3, P3 ;  /* 0x000000011423d824 */ /* 0x000fc600018e0603 */
[----:B------:R0:W5:Y:S04]  /*99d0*/  @!P5 LD.E.128 R8, desc[UR40][R32.64] ;  /* 0x000000282008d980 */ /* 0x000168000c101d00 */
[----:B------:R0:W5:Y:S02]  /*99e0*/  @!P5 LD.E.128 R4, desc[UR40][R34.64] ;  /* 0x000000282204d980 */ /* 0x000164000c101d00 */
.L_x_10863:
[----:B------:R-:W-:Y:S05]  /*99f0*/  BSYNC B1 ;  /* 0x0000000000017941 */ /* 0x000fea0003800000 */
.L_x_10862:
[----:B------:R-:W2:Y:S01]  /*9a00*/  SYNCS.PHASECHK.TRANS64.TRYWAIT P0, [R16+URZ+0x19c00], R41 ;  /* 0x019c0029100075a7 */ /* 0x000ea2000800017f */
[----:B------:R-:W-:Y:S01]  /*9a10*/  IMAD R29, R29, -0xc0, R28 ;  /* 0xffffff401d1d7824 */ /* 0x000fe200078e021c */
[----:B------:R-:W-:Y:S04]  /*9a20*/  BSSY B1, `(.L_x_10864) ;  /* 0x0000004000017945 */ /* 0x000fe80003800000 */
[----:B-1----:R-:W-:-:S04]  /*9a30*/  VIMNMX R0, R29, 0xc0, PT ;  /* 0x000000c01d007848 */ /* 0x002fc80003fe0100 */
[----:B------:R-:W-:Y:S01]  /*9a40*/  ISETP.GE.AND P1, PT, R19, R0, PT ;  /* 0x000000001300720c */ /* 0x000fe20003f26270 */
[----:B--2---:R-:W-:-:S12]  /*9a50*/  @!P0 BRA `(.L_x_10865) ;  /* 0x0000016000748947 */ /* 0x004fd80003800000 */
.L_x_11082:
[----:B------:R-:W-:Y:S05]  /*9a60*/  BSYNC B1 ;  /* 0x0000000000017941 */ /* 0x000fea0003800000 */
.L_x_10864:
[----:B------:R-:W-:Y:S05]  /*9a70*/  @P1 BRA `(.L_x_10856) ;  /* 0x0000002000041947 */ /* 0x000fea0003800000 */
[----:B------:R2:W5:Y:S01]  /*9a80*/  LDL R61, [R1+0x10] ;  /* 0x00001000013d7983 */ /* 0x0005620000100800 */
[----:B------:R-:W0:Y:S01]  /*9a90*/  LDC R3, c[0x0][0x3f4] ;  /* 0x0000fd00ff037b82 */ /* 0x000e220000000800 */
[C---:B------:R-:W-:Y:S01]  /*9aa0*/  VIADD R0, R22.reuse, 0x20 ;  /* 0x0000002016007836 */ /* 0x040fe20000000000 */
[----:B------:R-:W-:Y:S01]  /*9ab0*/  BSSY B1, `(.L_x_10866) ;  /* 0x00000fe000017945 */ /* 0x000fe20003800000 */
[----:B------:R-:W-:Y:S02]  /*9ac0*/  SHF.R.U32.HI R60, RZ, 0x3, R157 ;  /* 0x00000003ff3c7819 */ /* 0x000fe4000001169d */
[-C--:B0-----:R-:W-:Y:S02]  /*9ad0*/  ISETP.GE.AND P0, PT, R22, R3.reuse, PT ;  /* 0x000000031600720c */ /* 0x081fe40003f06270 */
[----:B------:R-:W-:-:S11]  /*9ae0*/  ISETP.GE.AND P1, PT, R0, R3, PT ;  /* 0x000000030000720c */ /* 0x000fd60003f26270 */
        /* <DEDUP_REMOVED lines=16> */
[----:B------:R-:W-:Y:S02]  /*9bf0*/  LOP3.LUT R45, R45, 0xff, RZ, 0xc0, !PT ;  /* 0x000000ff2d2d7812 */ /* 0x000fe400078ec0ff */
[----:B------:R-:W-:Y:S01]  /*9c00*/  SHF.R.U32.HI R51, RZ, 0x10, R13 ;  /* 0x00000010ff337819 */ /* 0x000fe2000001160d */
[----:B0-----:R-:W-:Y:S01]  /*9c10*/  VIADD R31, R21, 0xffffff80 ;  /* 0xffffff80151f7836 */ /* 0x001fe20000000000 */
[----:B------:R-:W-:Y:S02]  /*9c20*/  LOP3.LUT R21, R20, 0xff, RZ, 0xc0, !PT ;  /* 0x000000ff14157812 */ /* 0x000fe400078ec0ff */
[----:B------:R-:W-:Y:S01]  /*9c30*/  LOP3.LUT R20, R26, 0xff, RZ, 0xc0, !PT ;  /* 0x000000ff1a147812 */ /* 0x000fe200078ec0ff */
[----:B------:R-:W-:Y:S01]  /*9c40*/  IMAD.U32 R51, R51, 0x10000, RZ ;  /* 0x0001000033337824 */ /* 0x000fe200078e00ff */
[----:B------:R-:W-:-:S02]  /*9c50*/  LEA.HI R32, R31, R31, RZ, 0x1 ;  /* 0x0000001f1f207211 */ /* 0x000fc400078f08ff */
[----:B------:R-:W-:Y:S02]  /*9c60*/  PRMT R39, R21, 0x7604, R0 ;  /* 0x0000760415277816 */ /* 0x000fe40000000000 */
[----:B------:R-:W-:Y:S02]  /*9c70*/  LOP3.LUT R32, R32, 0xfffffffe, RZ, 0xc0, !PT ;  /* 0xfffffffe20207812 */ /* 0x000fe400078ec0ff */
[----:B------:R-:W-:Y:S02]  /*9c80*/  SHF.R.U32.HI R21, RZ, 0x8, R12 ;  /* 0x00000008ff157819 */ /* 0x000fe4000001160c */
[----:B------:R-:W-:Y:S01]  /*9c90*/  SHF.R.U32.HI R42, RZ, 0x8, R14 ;  /* 0x00000008ff2a7819 */ /* 0x000fe2000001160e */
[----:B------:R-:W-:Y:S01]  /*9ca0*/  IMAD.IADD R32, R31, 0x1, -R32 ;  /* 0x000000011f207824 */ /* 0x000fe200078e0a20 */
[----:B------:R-:W-:Y:S02]  /*9cb0*/  LOP3.LUT R31, R30, 0xff, RZ, 0xc0, !PT ;  /* 0x000000ff1e1f7812 */ /* 0x000fe400078ec0ff */
[----:B------:R-:W-:-:S02]  /*9cc0*/  LOP3.LUT R33, R21, 0xff, RZ, 0xc0, !PT ;  /* 0x000000ff15217812 */ /* 0x000fc400078ec0ff */
[----:B------:R-:W-:Y:S02]  /*9cd0*/  LEA.HI R0, R3, R32, RZ, 0x1c ;  /* 0x0000002003007211 */ /* 0x000fe400078fe0ff */
[----:B------:R-:W-:Y:S02]  /*9ce0*/  PRMT R43, R31, 0x7604, R20 ;  /* 0x000076041f2b7816 */ /* 0x000fe40000000014 */
[C---:B------:R-:W-:Y:S01]  /*9cf0*/  LEA.HI R20, R0.reuse, R0, RZ, 0x1 ;  /* 0x0000000000147211 */ /* 0x040fe200078f08ff */
[----:B------:R-:W-:Y:S01]  /*9d00*/  IMAD.SHL.U32 R0, R0, 0x10, RZ ;  /* 0x0000001000007824 */ /* 0x000fe200078e00ff */
[----:B------:R-:W-:Y:S02]  /*9d10*/  LOP3.LUT R32, R12, 0xff, RZ, 0xc0, !PT ;  /* 0x000000ff0c207812 */ /* 0x000fe400078ec0ff */
[----:B------:R-:W-:Y:S02]  /*9d20*/  SHF.R.S32.HI R20, RZ, 0x1, R20 ;  /* 0x00000001ff147819 */ /* 0x000fe40000011414 */
[----:B------:R-:W-:-:S02]  /*9d30*/  LOP3.LUT R0, R157, 0x10, R0, 0xf8, !PT ;  /* 0x000000109d007812 */ /* 0x000fc400078ef800 */
[----:B------:R-:W-:Y:S01]  /*9d40*/  PRMT R49, R33, 0x7604, R32 ;  /* 0x0000760421317816 */ /* 0x000fe20000000020 */
[----:B------:R-:W-:Y:S01]  /*9d50*/  IMAD R21, R20, 0x1800, R61 ;  /* 0x0000180014157824 */ /* 0x000fe200078e023d */
[----:B------:R-:W-:Y:S02]  /*9d60*/  LOP3.LUT R0, R0, R60, RZ, 0x3c, !PT ;  /* 0x0000003c00007212 */ /* 0x000fe400078e3cff */
[----:B------:R-:W-:Y:S02]  /*9d70*/  PRMT R20, R29, 0x7604, R28 ;  /* 0x000076041d147816 */ /* 0x000fe4000000001c */
[----:B------:R-:W-:Y:S01]  /*9d80*/  IADD3 R0, R16, R21, R0 ;  /* 0x0000001510007210 */ /* 0x000fe20007ffe000 */
[----:B------:R-:W0:Y:S01]  /*9d90*/  LDS.128 R28, [R37+0xf000] ;  /* 0x00f00000251c7984 */ /* 0x000e220000000c00 */
[----:B------:R-:W-:Y:S02]  /*9da0*/  LOP3.LUT R21, R13, 0xff, RZ, 0xc0, !PT ;  /* 0x000000ff0d157812 */ /* 0x000fe400078ec0ff */
[----:B------:R-:W-:Y:S01]  /*9db0*/  PRMT R44, R45, 0x7604, R44 ;  /* 0x000076042d2c7816 */ /* 0x000fe2000000002c */
[----:B------:R-:W2:Y:S01]  /*9dc0*/  LDS.128 R32, [R0+0xf000] ;  /* 0x00f0000000207984 */ /* 0x000ea20000000c00 */
[----:B------:R-:W-:-:S02]  /*9dd0*/  PRMT R40, R40, 0x7604, R21 ;  /* 0x0000760428287816 */ /* 0x000fc40000000015 */
[----:B------:R-:W-:Y:S02]  /*9de0*/  SHF.R.U32.HI R21, RZ, 0x10, R25 ;  /* 0x00000010ff157819 */ /* 0x000fe40000011619 */
[----:B------:R-:W-:Y:S02]  /*9df0*/  SHF.R.U32.HI R45, RZ, 0x10, R27 ;  /* 0x00000010ff2d7819 */ /* 0x000fe4000001161b */
[----:B-1----:R-:W-:Y:S01]  /*9e00*/  LOP3.LUT R41, R14, 0xff, RZ, 0xc0, !PT ;  /* 0x000000ff0e297812 */ /* 0x002fe200078ec0ff */
[----:B------:R-:W-:Y:S01]  /*9e10*/  IMAD.U32 R21, R21, 0x10000, RZ ;  /* 0x0001000015157824 */ /* 0x000fe200078e00ff */
[----:B------:R-:W-:Y:S01]  /*9e20*/  LOP3.LUT R42, R42, 0xff, RZ, 0xc0, !PT ;  /* 0x000000ff2a2a7812 */ /* 0x000fe200078ec0ff */
[----:B------:R-:W-:Y:S01]  /*9e30*/  IMAD.U32 R45, R45, 0x10000, RZ ;  /* 0x000100002d2d7824 */ /* 0x000fe200078e00ff */
        /* <DEDUP_REMOVED lines=13> */
[----:B0-----:R-:W-:-:S02]  /*9f10*/  F2FP.F16.E4M3.UNPACK_B R26, R28 ;  /* 0x0000001cff1a723e */ /* 0x001fc400020006ff */
[----:B------:R-:W-:Y:S02]  /*9f20*/  F2FP.F16.E4M3.UNPACK_B R39, R28.H1 ;  /* 0x0000001cff27723e */ /* 0x000fe400030006ff */
[----:B--2---:R-:W-:Y:S02]  /*9f30*/  F2FP.F16.E4M3.UNPACK_B R27, R33 ;  /* 0x00000021ff1b723e */ /* 0x004fe400020006ff */
[----:B------:R-:W-:Y:S02]  /*9f40*/  F2FP.F16.E4M3.UNPACK_B R28, R45 ;  /* 0x0000002dff1c723e */ /* 0x000fe400020006ff */
[----:B------:R-:W-:Y:S02]  /*9f50*/  LOP3.LUT R21, R21, 0xff000000, R24, 0xf8, !PT ;  /* 0xff00000015157812 */ /* 0x000fe400078ef818 */
[----:B------:R-:W-:Y:S01]  /*9f60*/  LOP3.LUT R38, R49, 0xff000000, R12, 0xf8, !PT ;  /* 0xff00000031267812 */ /* 0x000fe200078ef80c */
[--C-:B------:R-:W-:Y:S01]  /*9f70*/  HADD2.F32 R49, -RZ, R48.reuse.H0_H0 ;  /* 0x20000030ff317230 */ /* 0x100fe20000004100 */
[----:B------:R-:W-:Y:S01]  /*9f80*/  LOP3.LUT R12, R53, 0xff000000, R14, 0xf8, !PT ;  /* 0xff000000350c7812 */ /* 0x000fe200078ef80e */
[--C-:B------:R-:W-:Y:S01]  /*9f90*/  HADD2.F32 R14, -RZ, R27.reuse.H0_H0 ;  /* 0x2000001bff0e7230 */ /* 0x100fe20000004100 */
[-C--:B------:R-:W-:Y:S01]  /*9fa0*/  F2FP.F16.E4M3.UNPACK_B R24, R29.reuse ;  /* 0x0000001dff18723e */ /* 0x080fe200020006ff */
[----:B------:R-:W-:Y:S01]  /*9fb0*/  HADD2.F32 R48, -RZ, R48.H1_H1 ;  /* 0x30000030ff307230 */ /* 0x000fe20000004100 */
[----:B------:R-:W-:Y:S01]  /*9fc0*/  F2FP.F16.E4M3.UNPACK_B R40, R29.H1 ;  /* 0x0000001dff28723e */ /* 0x000fe200030006ff */
[----:B------:R-:W-:Y:S01]  /*9fd0*/  HADD2.F32 R29, -RZ, R28.H0_H0 ;  /* 0x2000001cff1d7230 */ /* 0x000fe20000004100 */
[----:B------:R-:W-:Y:S01]  /*9fe0*/  SHF.R.U32.HI R55, RZ, 0x10, R15 ;  /* 0x00000010ff377819 */ /* 0x000fe2000001160f */
[--C-:B------:R-:W-:Y:S01]  /*9ff0*/  HADD2.F32 R25, -RZ, R24.reuse.H0_H0 ;  /* 0x20000018ff197230 */ /* 0x100fe20000004100 */
[-C--:B------:R-:W-:Y:S01]  /*a000*/  F2FP.F16.E4M3.UNPACK_B R43, R31.reuse ;  /* 0x0000001fff2b723e */ /* 0x080fe200020006ff */
[----:B------:R-:W-:Y:S01]  /*a010*/  HADD2.F32 R27, -RZ, R27.H1_H1 ;  /* 0x3000001bff1b7230 */ /* 0x000fe20000004100 */
[----:B------:R-:W-:Y:S01]  /*a020*/  F2FP.F16.E4M3.UNPACK_B R46, R31.H1 ;  /* 0x0000001fff2e723e */ /* 0x000fe200030006ff */
[C---:B------:R-:W-:Y:S01]  /*a030*/  FMUL.FTZ R50, R14.reuse, R29 ;  /* 0x0000001d0e327220 */ /* 0x040fe20000410000 */
[-C--:B------:R-:W-:Y:S01]  /*a040*/  F2FP.F16.E4M3.UNPACK_B R31, R32.reuse ;  /* 0x00000020ff1f723e */ /* 0x080fe200020006ff */
[----:B------:R-:W-:Y:S01]  /*a050*/  IMAD.U32 R55, R55, 0x10000, RZ ;  /* 0x0001000037377824 */ /* 0x000fe200078e00ff */
[----:B------:R-:W-:Y:S01]  /*a060*/  F2FP.F16.E4M3.UNPACK_B R41, R32.H1 ;  /* 0x00000020ff29723e */ /* 0x000fe200030006ff */
[----:B------:R-:W-:Y:S01]  /*a070*/  FMUL.FTZ R32, R14, R49 ;  /* 0x000000310e207220 */ /* 0x000fe20000410000 */
[----:B------:R-:W-:Y:S01]  /*a080*/  F2FP.F16.E4M3.UNPACK_B R33, R33.H1 ;  /* 0x00000021ff21723e */ /* 0x000fe200030006ff */
[----:B------:R-:W-:Y:S01]  /*a090*/  HADD2.F32 R24, -RZ, R24.H1_H1 ;  /* 0x30000018ff187230 */ /* 0x000fe20000004100 */
[----:B------:R-:W-:Y:S01]  /*a0a0*/  F2FP.F16.E4M3.UNPACK_B R51, R51.H1 ;  /* 0x00000033ff33723e */ /* 0x000fe200030006ff */
[C---:B------:R-:W-:Y:S01]  /*a0b0*/  FFMA.FTZ R14, R25.reuse, R29, -R32 ;  /* 0x0000001d190e7223 */ /* 0x040fe20000010820 */
[----:B------:R-:W-:Y:S01]  /*a0c0*/  F2FP.F16.E4M3.UNPACK_B R45, R45.H1 ;  /* 0x0000002dff2d723e */ /* 0x000fe200030006ff */
[----:B------:R-:W-:Y:S01]  /*a0d0*/  FFMA.FTZ R25, R25, R49, R50 ;  /* 0x0000003119197223 */ /* 0x000fe20000010032 */
[----:B------:R-:W-:Y:S01]  /*a0e0*/  HADD2.F32 R32, -RZ, R28.H1_H1 ;  /* 0x3000001cff207230 */ /* 0x000fe20000004100 */
[----:B------:R-:W-:Y:S01]  /*a0f0*/  LOP3.LUT R55, R44, 0xff0000, R55, 0xf8, !PT ;  /* 0x00ff00002c377812 */ /* 0x000fe200078ef837 */
[----:B------:R-:W-:Y:S01]  /*a100*/  HADD2.F32 R49, -RZ, R51.H0_H0 ;  /* 0x20000033ff317230 */ /* 0x000fe20000004100 */
[-C--:B------:R-:W-:Y:S01]  /*a110*/  F2FP.F16.E4M3.UNPACK_B R44, R35.reuse ;  /* 0x00000023ff2c723e */ /* 0x080fe200020006ff */
[----:B------:R-:W-:Y:S01]  /*a120*/  HADD2.F32 R28, -RZ, R33.H0_H0 ;  /* 0x20000021ff1c7230 */ /* 0x000fe20000004100 */
[----:B------:R-:W-:Y:S01]  /*a130*/  F2FP.F16.E4M3.UNPACK_B R47, R35.H1 ;  /* 0x00000023ff2f723e */ /* 0x000fe200030006ff */
[----:B------:R-:W-:Y:S01]  /*a140*/  HADD2.F32 R35, -RZ, R45.H0_H0 ;  /* 0x2000002dff237230 */ /* 0x000fe20000004100 */
[----:B------:R-:W-:Y:S01]  /*a150*/  LOP3.LUT R55, R55, 0xff000000, R15, 0xf8, !PT ;  /* 0xff00000037377812 */ /* 0x000fe200078ef80f */
[----:B------:R-:W-:-:S02]  /*a160*/  HADD2.F32 R29, -RZ, R40.H0_H0 ;  /* 0x20000028ff1d7230 */ /* 0x000fc40000004100 */
[C---:B------:R-:W-:Y:S01]  /*a170*/  FMUL.FTZ R50, R28.reuse, R49 ;  /* 0x000000311c327220 */ /* 0x040fe20000410000 */
[C---:B------:R-:W-:Y:S01]  /*a180*/  FMUL.FTZ R53, R27.reuse, R48 ;  /* 0x000000301b357220 */ /* 0x040fe20000410000 */
[-C--:B------:R-:W-:Y:S01]  /*a190*/  FMUL.FTZ R57, R27, R32.reuse ;  /* 0x000000201b397220 */ /* 0x080fe20000410000 */
[-C--:B------:R-:W-:Y:S01]  /*a1a0*/  FMUL.FTZ R52, R28, R35.reuse ;  /* 0x000000231c347220 */ /* 0x080fe20000410000 */
[C---:B------:R-:W-:Y:S01]  /*a1b0*/  FFMA.FTZ R28, R29.reuse, R35, -R50 ;  /* 0x000000231d1c7223 */ /* 0x040fe20000010832 */
[----:B------:R-:W-:Y:S01]  /*a1c0*/  F2FP.F16.E4M3.UNPACK_B R50, R55 ;  /* 0x00000037ff32723e */ /* 0x000fe200020006ff */
[C---:B------:R-:W-:Y:S01]  /*a1d0*/  FFMA.FTZ R27, R24.reuse, R32, -R53 ;  /* 0x00000020181b7223 */ /* 0x040fe20000010835 */
[----:B------:R-:W-:Y:S01]  /*a1e0*/  FFMA.FTZ R24, R24, R48, R57 ;  /* 0x0000003018187223 */ /* 0x000fe20000010039 */
[----:B------:R-:W-:Y:S01]  /*a1f0*/  F2FP.F16.E4M3.UNPACK_B R48, R42 ;  /* 0x0000002aff30723e */ /* 0x000fe200020006ff */
[----:B------:R-:W-:Y:S01]  /*a200*/  FFMA.FTZ R29, R29, R49, R52 ;  /* 0x000000311d1d7223 */ /* 0x000fe20000010034 */
[----:B------:R-:W-:Y:S01]  /*a210*/  HADD2.F32 R52, -RZ, R50.H0_H0 ;  /* 0x20000032ff347230 */ /* 0x000fe20000004100 */
[----:B------:R-:W-:Y:S01]  /*a220*/  F2FP.F16.E4M3.UNPACK_B R55, R55.H1 ;  /* 0x00000037ff37723e */ /* 0x000fe200030006ff */
[----:B------:R-:W-:Y:S01]  /*a230*/  HADD2.F32 R35, -RZ, R44.H0_H0 ;  /* 0x2000002cff237230 */ /* 0x000fe20000004100 */
[-C--:B------:R-:W-:Y:S01]  /*a240*/  F2FP.F16.E4M3.UNPACK_B R15, R34.reuse ;  /* 0x00000022ff0f723e */ /* 0x080fe200020006ff */
[----:B------:R-:W-:Y:S01]  /*a250*/  HADD2.F32 R51, -RZ, R51.H1_H1 ;  /* 0x30000033ff337230 */ /* 0x000fe20000004100 */
[----:B------:R-:W-:Y:S01]  /*a260*/  F2FP.F16.E4M3.UNPACK_B R34, R34.H1 ;  /* 0x00000022ff22723e */ /* 0x000fe200030006ff */
[----:B------:R-:W-:-:S02]  /*a270*/  HADD2.F32 R33, -RZ, R33.H1_H1 ;  /* 0x30000021ff217230 */ /* 0x000fc40000004100 */
[----:B------:R-:W-:Y:S01]  /*a280*/  FMUL.FTZ R57, R35, R52 ;  /* 0x0000003423397220 */ /* 0x000fe20000410000 */
[----:B------:R-:W-:Y:S01]  /*a290*/  HADD2.F32 R45, -RZ, R45.H1_H1 ;  /* 0x3000002dff2d7230 */ /* 0x000fe20000004100 */
[----:B------:R-:W-:Y:S01]  /*a2a0*/  F2FP.F16.E4M3.UNPACK_B R13, R30 ;  /* 0x0000001eff0d723e */ /* 0x000fe200020006ff */
[----:B------:R-:W-:Y:S02]  /*a2b0*/  HADD2.F32 R49, -RZ, R48.H0_H0 ;  /* 0x20000030ff317230 */ /* 0x000fe40000004100 */
[C---:B------:R-:W-:Y:S01]  /*a2c0*/  FMUL.FTZ R53, R33.reuse, R51 ;  /* 0x0000003321357220 */ /* 0x040fe20000410000 */
[----:B------:R-:W-:Y:S02]  /*a2d0*/  HADD2.F32 R32, -RZ, R43.H0_H0 ;  /* 0x2000002bff207230 */ /* 0x000fe40000004100 */
[----:B------:R-:W-:Y:S01]  /*a2e0*/  FMUL.FTZ R54, R33, R45 ;  /* 0x0000002d21367220 */ /* 0x000fe20000410000 */
[----:B------:R-:W-:Y:S02]  /*a2f0*/  HADD2.F32 R40, -RZ, R40.H1_H1 ;  /* 0x30000028ff287230 */ /* 0x000fe40000004100 */
[----:B------:R-:W-:Y:S01]  /*a300*/  FMUL.FTZ R59, R35, R49 ;  /* 0x00000031233b7220 */ /* 0x000fe20000410000 */
[----:B------:R-:W-:-:S02]  /*a310*/  HADD2.F32 R44, -RZ, R44.H1_H1 ;  /* 0x3000002cff2c7230 */ /* 0x000fc40000004100 */
[----:B------:R-:W-:Y:S01]  /*a320*/  FFMA.FTZ R35, R32, R49, -R57 ;  /* 0x0000003120237223 */ /* 0x000fe20000010839 */
[----:B------:R-:W-:Y:S02]  /*a330*/  HADD2.F32 R49, -RZ, R48.H1_H1 ;  /* 0x30000030ff317230 */ /* 0x000fe40000004100 */
[C---:B------:R-:W-:Y:S01]  /*a340*/  FFMA.FTZ R33, R40.reuse, R45, -R53 ;  /* 0x0000002d28217223 */ /* 0x040fe20000010835 */
[----:B------:R-:W-:Y:S01]  /*a350*/  F2FP.F16.E4M3.UNPACK_B R48, R42.H1 ;  /* 0x0000002aff30723e */ /* 0x000fe200030006ff */
[----:B------:R-:W-:Y:S01]  /*a360*/  FFMA.FTZ R40, R40, R51, R54 ;  /* 0x0000003328287223 */ /* 0x000fe20000010036 */
[----:B------:R-:W-:Y:S02]  /*a370*/  HADD2.F32 R51, -RZ, R50.H1_H1 ;  /* 0x30000032ff337230 */ /* 0x000fe40000004100 */
[----:B------:R-:W-:Y:S01]  /*a380*/  FFMA.FTZ R32, R32, R52, R59 ;  /* 0x0000003420207223 */ /* 0x000fe2000001003b */
        /* <DEDUP_REMOVED lines=20> */
[----:B------:R-:W-:Y:S02]  /*a4d0*/  HADD2.F32 R54, -RZ, R53.H0_H0 ;  /* 0x20000035ff367230 */ /* 0x000fe40000004100 */
        /* <DEDUP_REMOVED lines=9> */
[----:B------:R-:W-:Y:S01]  /*a570*/  FFMA.FTZ R48, R49, R52, -R48 ;  /* 0x0000003431307223 */ /* 0x000fe20000010830 */
[----:B------:R-:W-:Y:S01]  /*a580*/  HADD2.F32 R52, -RZ, R53.H1_H1 ;  /* 0x30000035ff347230 */ /* 0x000fe20000004100 */
[----:B------:R-:W-:Y:S01]  /*a590*/  F2FP.F16.E4M3.UNPACK_B R53, R38 ;  /* 0x00000026ff35723e */ /* 0x000fe200020006ff */
[----:B------:R-:W-:Y:S02]  /*a5a0*/  HADD2.F32 R50, -RZ, R50.H1_H1 ;  /* 0x30000032ff327230 */ /* 0x000fe40000004100 */
[C---:B------:R-:W-:Y:S01]  /*a5b0*/  FFMA.FTZ R47, R46.reuse, R51, -R59 ;  /* 0x000000332e2f7223 */ /* 0x040fe2000001083b */
[----:B------:R-:W-:Y:S02]  /*a5c0*/  HADD2.F32 R39, -RZ, R39.H1_H1 ;  /* 0x30000027ff277230 */ /* 0x000fe40000004100 */
[----:B------:R-:W-:Y:S01]  /*a5d0*/  FFMA.FTZ R46, R46, R55, R56 ;  /* 0x000000372e2e7223 */ /* 0x000fe20000010038 */
[----:B------:R-:W-:Y:S01]  /*a5e0*/  FMUL.FTZ R38, R41, R52 ;  /* 0x0000003429267220 */ /* 0x000fe20000410000 */
[----:B------:R-:W-:Y:S01]  /*a5f0*/  FFMA.FTZ R49, R49, R54, R57 ;  /* 0x0000003631317223 */ /* 0x000fe20000010039 */
        /* <DEDUP_REMOVED lines=24> */
[----:B------:R-:W-:Y:S01]  /*a780*/  HADD2.F32 R39, -RZ, R34.H0_H0 ;  /* 0x20000022ff277230 */ /* 0x000fe20000004100 */
[----:B------:R-:W-:Y:S01]  /*a790*/  F2FP.F16.E4M3.UNPACK_B R20, R20 ;  /* 0x00000014ff14723e */ /* 0x000fe200020006ff */
[--C-:B------:R-:W-:Y:S01]  /*a7a0*/  HADD2.F32 R50, -RZ, R41.reuse.H0_H0 ;  /* 0x20000029ff327230 */ /* 0x100fe20000004100 */
        /* <DEDUP_REMOVED lines=11> */
[----:B------:R-:W-:Y:S01]  /*a860*/  F2FP.SATFINITE.E4M3.F32.PACK_AB_MERGE_C R25, R24, R25, R29 ;  /* 0x000000191819723e */ /* 0x000fe2000480701d */
[C---:B------:R-:W-:Y:S01]  /*a870*/  FFMA.FTZ R57, R26.reuse, R50, -R57 ;  /* 0x000000321a397223 */ /* 0x040fe20000010839 */
[----:B------:R-:W-:Y:S01]  /*a880*/  FFMA.FTZ R50, R26, R51, R39 ;  /* 0x000000331a327223 */ /* 0x000fe20000010027 */
[--C-:B------:R-:W-:Y:S02]  /*a890*/  HADD2.F32 R39, -RZ, R20.reuse.H0_H0 ;  /* 0x20000014ff277230 */ /* 0x100fe40000004100 */
[----:B------:R-:W-:Y:S01]  /*a8a0*/  FFMA.FTZ R52, R30, R41, -R59 ;  /* 0x000000291e347223 */ /* 0x000fe2000001083b */
[----:B------:R-:W-:-:S02]  /*a8b0*/  HADD2.F32 R26, -RZ, R20.H1_H1 ;  /* 0x30000014ff1a7230 */ /* 0x000fc40000004100 */
[----:B------:R-:W-:Y:S01]  /*a8c0*/  FFMA.FTZ R53, R30, R53, R34 ;  /* 0x000000351e357223 */ /* 0x000fe20000010022 */
[--C-:B------:R-:W-:Y:S01]  /*a8d0*/  HADD2.F32 R20, -RZ, R15.reuse.H0_H0 ;  /* 0x2000000fff147230 */ /* 0x100fe20000004100 */
[----:B------:R-:W-:Y:S01]  /*a8e0*/  F2FP.SATFINITE.E4M3.F32.PACK_AB_MERGE_C R24, R55, R58, R38 ;  /* 0x0000003a3718723e */ /* 0x000fe20004807026 */
[--C-:B------:R-:W-:Y:S01]  /*a8f0*/  HADD2.F32 R41, -RZ, R12.reuse.H0_H0 ;  /* 0x2000000cff297230 */ /* 0x100fe20000004100 */
[----:B------:R-:W-:Y:S01]  /*a900*/  F2FP.SATFINITE.E4M3.F32.PACK_AB_MERGE_C R52, R52, R57, RZ ;  /* 0x000000393434723e */ /* 0x000fe200048070ff */
        /* <DEDUP_REMOVED lines=24> */
.L_x_10867:
[----:B------:R-:W-:Y:S05]  /*aa90*/  BSYNC B1 ;  /* 0x0000000000017941 */ /* 0x000fea0003800000 */
.L_x_10866:
[----:B------:R-:W-:Y:S05]  /*aaa0*/  @P1 BRA `(.L_x_10856) ;  /* 0x0000000c00f81947 */ /* 0x000fea0003800000 */
[----:B0----5:R-:W2:Y:S04]  /*aab0*/  LDL R24, [R1+0x70] ;  /* 0x0000700001187983 */ /* 0x021ea80000100800 */
[----:B------:R-:W2:Y:S01]  /*aac0*/  LDL R51, [R1+0x80] ;  /* 0x0000800001337983 */ /* 0x000ea20000100800 */
[----:B------:R-:W-:Y:S02]  /*aad0*/  SHF.R.U32.HI R0, RZ, 0x8, R8 ;  /* 0x00000008ff007819 */ /* 0x000fe40000011608 */
[----:B------:R-:W-:Y:S02]  /*aae0*/  LOP3.LUT R13, R8, 0xff, RZ, 0xc0, !PT ;  /* 0x000000ff080d7812 */ /* 0x000fe400078ec0ff */
[----:B------:R-:W-:Y:S02]  /*aaf0*/  LOP3.LUT R0, R0, 0xff, RZ, 0xc0, !PT ;  /* 0x000000ff00007812 */ /* 0x000fe400078ec0ff */
[----:B----4-:R-:W-:-:S02]  /*ab00*/  SHF.R.U32.HI R21, RZ, 0x8, R9 ;  /* 0x00000008ff157819 */ /* 0x010fc40000011609 */
[----:B---3--:R-:W-:Y:S02]  /*ab10*/  SHF.R.U32.HI R20, RZ, 0x8, R4 ;  /* 0x00000008ff147819 */ /* 0x008fe40000011604 */
[----:B------:R-:W-:Y:S02]  /*ab20*/  PRMT R28, R0, 0x7604, R13 ;  /* 0x00007604001c7816 */ /* 0x000fe4000000000d */
        /* <DEDUP_REMOVED lines=26> */
[----:B------:R-:W0:Y:S01]  /*acd0*/  LDS.128 R12, [R51+0xf000] ;  /* 0x00f00000330c7984 */ /* 0x000e220000000c00 */
        /* <DEDUP_REMOVED lines=8> */
[----:B-1----:R-:W-:Y:S01]  /*ad60*/  PRMT R41, R20, 0x7604, R29 ;  /* 0x0000760414297816 */ /* 0x002fe2000000001d */
[----:B------:R-:W1:Y:S01]  /*ad70*/  LDS.128 R24, [R0+0xf000] ;  /* 0x00f0000000187984 */ /* 0x000e620000000c00 */
[----:B------:R-:W-:Y:S02]  /*ad80*/  SHF.R.U32.HI R20, RZ, 0x10, R9 ;  /* 0x00000010ff147819 */ /* 0x000fe40000011609 */
[----:B------:R-:W-:-:S02]  /*ad90*/  SHF.R.U32.HI R29, RZ, 0x10, R10 ;  /* 0x00000010ff1d7819 */ /* 0x000fc4000001160a */
[----:B------:R-:W-:Y:S02]  /*ada0*/  LOP3.LUT R3, R3, 0xff, RZ, 0xc0, !PT ;  /* 0x000000ff03037812 */ /* 0x000fe400078ec0ff */
[----:B------:R-:W-:Y:S02]  /*adb0*/  LOP3.LUT R20, R20, 0xff, RZ, 0xc0, !PT ;  /* 0x000000ff14147812 */ /* 0x000fe400078ec0ff */
[----:B------:R-:W-:Y:S02]  /*adc0*/  LOP3.LUT R29, R29, 0xff, RZ, 0xc0, !PT ;  /* 0x000000ff1d1d7812 */ /* 0x000fe400078ec0ff */
[----:B------:R-:W-:Y:S02]  /*add0*/  PRMT R3, R3, 0x7054, R28 ;  /* 0x0000705403037816 */ /* 0x000fe4000000001c */
[----:B------:R-:W-:Y:S02]  /*ade0*/  SHF.R.U32.HI R28, RZ, 0x10, R5 ;  /* 0x00000010ff1c7819 */ /* 0x000fe40000011605 */
[----:B------:R-:W-:-:S02]  /*adf0*/  SHF.R.U32.HI R31, RZ, 0x10, R11 ;  /* 0x00000010ff1f7819 */ /* 0x000fc4000001160b */
        /* <DEDUP_REMOVED lines=23> */
[-C--:B------:R-:W-:Y:S01]  /*af70*/  F2FP.F16.E4M3.UNPACK_B R20, R13.reuse ;  /* 0x0000000dff14723e */ /* 0x080fe200020006ff */
[--C-:B------:R-:W-:Y:S01]  /*af80*/  HADD2.F32 R40, -RZ, R39.reuse.H0_H0 ;  /* 0x20000027ff287230 */ /* 0x100fe20000004100 */
[----:B------:R-:W-:Y:S01]  /*af90*/  F2FP.F16.E4M3.UNPACK_B R29, R13.H1 ;  /* 0x0000000dff1d723e */ /* 0x000fe200030006ff */
[----:B------:R-:W-:Y:S01]  /*afa0*/  HADD2.F32 R6, -RZ, R12.H0_H0 ;  /* 0x2000000cff067230 */ /* 0x000fe20000004100 */
[----:B------:R-:W-:Y:S01]  /*afb0*/  SHF.R.U32.HI R32, RZ, 0x10, R7 ;  /* 0x00000010ff207819 */ /* 0x000fe20000011607 */
[----:B------:R-:W-:Y:S01]  /*afc0*/  HADD2.F32 R9, -RZ, R20.H0_H0 ;  /* 0x20000014ff097230 */ /* 0x000fe20000004100 */
[----:B------:R-:W-:Y:S01]  /*afd0*/  F2FP.F16.E4M3.UNPACK_B R13, R33 ;  /* 0x00000021ff0d723e */ /* 0x000fe200020006ff */
[----:B------:R-:W-:Y:S01]  /*afe0*/  HADD2.F32 R39, -RZ, R39.H1_H1 ;  /* 0x30000027ff277230 */ /* 0x000fe20000004100 */
[----:B------:R-:W-:Y:S01]  /*aff0*/  LOP3.LUT R32, R32, 0xff, RZ, 0xc0, !PT ;  /* 0x000000ff20207812 */ /* 0x000fe200078ec0ff */
[----:B------:R-:W-:Y:S01]  /*b000*/  HADD2.F32 R12, -RZ, R12.H1_H1 ;  /* 0x3000000cff0c7230 */ /* 0x000fe20000004100 */
[-C--:B------:R-:W-:Y:S01]  /*b010*/  F2FP.F16.E4M3.UNPACK_B R30, R15.reuse ;  /* 0x0000000fff1e723e */ /* 0x080fe200020006ff */
[----:B------:R-:W-:Y:S01]  /*b020*/  HADD2.F32 R20, -RZ, R20.H1_H1 ;  /* 0x30000014ff147230 */ /* 0x000fe20000004100 */
[----:B------:R-:W-:Y:S01]  /*b030*/  F2FP.F16.E4M3.UNPACK_B R35, R15.H1 ;  /* 0x0000000fff23723e */ /* 0x000fe200030006ff */
[----:B------:R-:W-:Y:S01]  /*b040*/  HADD2.F32 R15, -RZ, R13.H0_H0 ;  /* 0x2000000dff0f7230 */ /* 0x000fe20000004100 */
[-C--:B------:R-:W-:Y:S01]  /*b050*/  F2FP.F16.E4M3.UNPACK_B R21, R24.reuse ;  /* 0x00000018ff15723e */ /* 0x080fe200020006ff */
[----:B------:R-:W-:Y:S01]  /*b060*/  FMUL.FTZ R43, R12, R39 ;  /* 0x000000270c2b7220 */ /* 0x000fe20000410000 */
[----:B------:R-:W-:Y:S01]  /*b070*/  F2FP.F16.E4M3.UNPACK_B R31, R24.H1 ;  /* 0x00000018ff1f723e */ /* 0x000fe200030006ff */
[----:B------:R-:W-:Y:S01]  /*b080*/  FMUL.FTZ R24, R6, R40 ;  /* 0x0000002806187220 */ /* 0x000fe20000410000 */
[----:B------:R-:W-:-:S02]  /*b090*/  PRMT R41, R32, 0x7054, R41 ;  /* 0x0000705420297816 */ /* 0x000fc40000000029 */
[-C--:B------:R-:W-:Y:S02]  /*b0a0*/  F2FP.F16.E4M3.UNPACK_B R32, R27.reuse ;  /* 0x0000001bff20723e */ /* 0x080fe400020006ff */
[----:B------:R-:W-:Y:S01]  /*b0b0*/  F2FP.F16.E4M3.UNPACK_B R37, R27.H1 ;  /* 0x0000001bff25723e */ /* 0x000fe200030006ff */
[-C--:B------:R-:W-:Y:S01]  /*b0c0*/  FMUL.FTZ R27, R6, R15.reuse ;  /* 0x0000000f061b7220 */ /* 0x080fe20000410000 */
[C---:B------:R-:W-:Y:S01]  /*b0d0*/  FFMA.FTZ R6, R9.reuse, R15, -R24 ;  /* 0x0000000f09067223 */ /* 0x040fe20000010818 */
[----:B------:R-:W-:Y:S01]  /*b0e0*/  F2FP.F16.E4M3.UNPACK_B R25, R25.H1 ;  /* 0x00000019ff19723e */ /* 0x000fe200030006ff */
[----:B------:R-:W-:Y:S01]  /*b0f0*/  HADD2.F32 R15, -RZ, R13.H1_H1 ;  /* 0x3000000dff0f7230 */ /* 0x000fe20000004100 */
[----:B------:R-:W-:Y:S01]  /*b100*/  F2FP.F16.E4M3.UNPACK_B R38, R38.H1 ;  /* 0x00000026ff26723e */ /* 0x000fe200030006ff */
[----:B------:R-:W-:Y:S01]  /*b110*/  FFMA.FTZ R9, R9, R40, R27 ;  /* 0x0000002809097223 */ /* 0x000fe2000001001b */
[----:B------:R-:W-:Y:S01]  /*b120*/  F2FP.F16.E4M3.UNPACK_B R33, R33.H1 ;  /* 0x00000021ff21723e */ /* 0x000fe200030006ff */
[----:B------:R-:W-:-:S02]  /*b130*/  HADD2.F32 R13, -RZ, R25.H0_H0 ;  /* 0x20000019ff0d7230 */ /* 0x000fc40000004100 */
[----:B------:R-:W-:Y:S01]  /*b140*/  FMUL.FTZ R12, R12, R15 ;  /* 0x0000000f0c0c7220 */ /* 0x000fe20000410000 */
[--C-:B------:R-:W-:Y:S01]  /*b150*/  HADD2.F32 R40, -RZ, R38.reuse.H0_H0 ;  /* 0x20000026ff287230 */ /* 0x100fe20000004100 */
[----:B------:R-:W-:Y:S01]  /*b160*/  LOP3.LUT R41, R41, 0xff000000, R7, 0xf8, !PT ;  /* 0xff00000029297812 */ /* 0x000fe200078ef807 */
[----:B------:R-:W-:Y:S02]  /*b170*/  HADD2.F32 R27, -RZ, R33.H0_H0 ;  /* 0x20000021ff1b7230 */ /* 0x000fe40000004100 */
[----:B------:R-:W-:Y:S01]  /*b180*/  FFMA.FTZ R12, R20, R39, R12 ;  /* 0x00000027140c7223 */ /* 0x000fe2000001000c */
[----:B------:R-:W-:Y:S02]  /*b190*/  HADD2.F32 R24, -RZ, R29.H0_H0 ;  /* 0x2000001dff187230 */ /* 0x000fe40000004100 */
[----:B------:R-:W-:Y:S01]  /*b1a0*/  FMUL.FTZ R45, R13, R40 ;  /* 0x000000280d2d7220 */ /* 0x000fe20000410000 */
[----:B------:R-:W-:Y:S01]  /*b1b0*/  F2FP.F16.E4M3.UNPACK_B R42, R41 ;  /* 0x00000029ff2a723e */ /* 0x000fe200020006ff */
[----:B------:R-:W-:-:S02]  /*b1c0*/  HADD2.F32 R39, -RZ, R38.H1_H1 ;  /* 0x30000026ff277230 */ /* 0x000fc40000004100 */
[----:B------:R-:W-:Y:S01]  /*b1d0*/  FMUL.FTZ R47, R13, R27 ;  /* 0x0000001b0d2f7220 */ /* 0x000fe20000410000 */
[----:B------:R-:W-:Y:S01]  /*b1e0*/  F2FP.F16.E4M3.UNPACK_B R38, R34 ;  /* 0x00000022ff26723e */ /* 0x000fe200020006ff */
[----:B------:R-:W-:Y:S01]  /*b1f0*/  FFMA.FTZ R13, R20, R15, -R43 ;  /* 0x0000000f140d7223 */ /* 0x000fe2000001082b */
[C---:B------:R-:W-:Y:S01]  /*b200*/  FFMA.FTZ R15, R24.reuse, R27, -R45 ;  /* 0x0000001b180f7223 */ /* 0x040fe2000001082d */
[----:B------:R-:W-:Y:S01]  /*b210*/  FFMA.FTZ R20, R24, R40, R47 ;  /* 0x0000002818147223 */ /* 0x000fe2000001002f */
[----:B------:R-:W-:Y:S01]  /*b220*/  HADD2.F32 R44, -RZ, R42.H0_H0 ;  /* 0x2000002aff2c7230 */ /* 0x000fe20000004100 */
[-C--:B------:R-:W-:Y:S01]  /*b230*/  F2FP.F16.E4M3.UNPACK_B R7, R26.reuse ;  /* 0x0000001aff07723e */ /* 0x080fe200020006ff */
        /* <DEDUP_REMOVED lines=8> */
[----:B------:R-:W-:Y:S02]  /*b2c0*/  HADD2.F32 R25, -RZ, R30.H0_H0 ;  /* 0x2000001eff197230 */ /* 0x000fe40000004100 */
[C---:B------:R-:W-:Y:S01]  /*b2d0*/  FMUL.FTZ R46, R24.reuse, R39 ;  /* 0x00000027182e7220 */ /* 0x040fe20000410000 */
[----:B------:R-:W-:Y:S02]  /*b2e0*/  HADD2.F32 R29, -RZ, R29.H1_H1 ;  /* 0x3000001dff1d7230 */ /* 0x000fe40000004100 */
[----:B------:R-:W-:Y:S01]  /*b2f0*/  FMUL.FTZ R48, R24, R33 ;  /* 0x0000002118307220 */ /* 0x000fe20000410000 */
[----:B------:R-:W-:-:S02]  /*b300*/  HADD2.F32 R32, -RZ, R32.H1_H1 ;  /* 0x30000020ff207230 */ /* 0x000fc40000004100 */
[C---:B------:R-:W-:Y:S01]  /*b310*/  FFMA.FTZ R27, R25.reuse, R40, -R50 ;  /* 0x00000028191b7223 */ /* 0x040fe20000010832 */
[----:B------:R-:W-:Y:S01]  /*b320*/  FFMA.FTZ R25, R25, R44, R43 ;  /* 0x0000002c19197223 */ /* 0x000fe2000001002b */
[C---:B------:R-:W-:Y:S01]  /*b330*/  FFMA.FTZ R24, R29.reuse, R33, -R46 ;  /* 0x000000211d187223 */ /* 0x040fe2000001082e */
[----:B------:R-:W-:Y:S01]  /*b340*/  F2FP.F16.E4M3.UNPACK_B R44, R41.H1 ;  /* 0x00000029ff2c723e */ /* 0x000fe200030006ff */
[----:B------:R-:W-:Y:S01]  /*b350*/  FFMA.FTZ R29, R29, R39, R48 ;  /* 0x000000271d1d7223 */ /* 0x000fe20000010030 */
[----:B------:R-:W-:Y:S01]  /*b360*/  HADD2.F32 R39, -RZ, R38.H1_H1 ;  /* 0x30000026ff277230 */ /* 0x000fe20000004100 */
[----:B------:R-:W-:Y:S01]  /*b370*/  F2FP.F16.E4M3.UNPACK_B R38, R34.H1 ;  /* 0x00000022ff26723e */ /* 0x000fe200030006ff */
[----:B------:R-:W-:Y:S01]  /*b380*/  HADD2.F32 R41, -RZ, R42.H1_H1 ;  /* 0x3000002aff297230 */ /* 0x000fe20000004100 */
[----:B------:R-:W-:Y:S01]  /*b390*/  F2FP.F16.E4M3.UNPACK_B R14, R14.H1 ;  /* 0x0000000eff0e723e */ /* 0x000fe200030006ff */
[----:B------:R-:W-:Y:S02]  /*b3a0*/  HADD2.F32 R42, -RZ, R44.H0_H0 ;  /* 0x2000002cff2a7230 */ /* 0x000fe40000004100 */
[----:B------:R-:W-:Y:S01]  /*b3b0*/  FMUL.FTZ R46, R32, R39 ;  /* 0x00000027202e7220 */ /* 0x000fe20000410000 */
[----:B------:R-:W-:-:S02]  /*b3c0*/  HADD2.F32 R33, -RZ, R37.H0_H0 ;  /* 0x20000025ff217230 */ /* 0x000fc40000004100 */
[----:B------:R-:W-:Y:S01]  /*b3d0*/  FMUL.FTZ R43, R32, R41 ;  /* 0x00000029202b7220 */ /* 0x000fe20000410000 */
[----:B------:R-:W-:Y:S01]  /*b3e0*/  HADD2.F32 R30, -RZ, R30.H1_H1 ;  /* 0x3000001eff1e7230 */ /* 0x000fe20000004100 */
[----:B------:R-:W-:Y:S01]  /*b3f0*/  F2FP.SATFINITE.E4M3.F32.PACK_AB_MERGE_C R20, R29, R20, RZ ;  /* 0x000000141d14723e */ /* 0x000fe200048070ff */
        /* <DEDUP_REMOVED lines=9> */
[----:B------:R-:W-:Y:S01]  /*b490*/  HADD2.F32 R45, -RZ, R44.H1_H1 ;  /* 0x3000002cff2d7230 */ /* 0x000fe20000004100 */
[----:B------:R-:W-:Y:S01]  /*b4a0*/  F2FP.F16.E4M3.UNPACK_B R40, R8.H1 ;  /* 0x00000008ff28723e */ /* 0x000fe200030006ff */
[----:B------:R-:W-:Y:S02]  /*b4b0*/  HADD2.F32 R38, -RZ, R37.H1_H1 ;  /* 0x30000025ff267230 */ /* 0x000fe40000004100 */
[----:B------:R-:W-:Y:S01]  /*b4c0*/  FFMA.FTZ R34, R34, R42, R47 ;  /* 0x0000002a22227223 */ /* 0x000fe2000001002f */
[----:B------:R-:W-:Y:S01]  /*b4d0*/  HADD2.F32 R35, -RZ, R35.H1_H1 ;  /* 0x30000023ff237230 */ /* 0x000fe20000004100 */
[----:B------:R-:W-:Y:S01]  /*b4e0*/  F2FP.SATFINITE.E4M3.F32.PACK_AB_MERGE_C R9, R12, R9, R20 ;  /* 0x000000090c09723e */ /* 0x000fe20004807014 */
[----:B------:R-:W-:Y:S02]  /*b4f0*/  HADD2.F32 R44, -RZ, R43.H0_H0 ;  /* 0x2000002bff2c7230 */ /* 0x000fe40000004100 */
[----:B------:R-:W-:Y:S01]  /*b500*/  FMUL.FTZ R48, R38, R45 ;  /* 0x0000002d26307220 */ /* 0x000fe20000410000 */
[----:B------:R-:W-:-:S02]  /*b510*/  HADD2.F32 R37, -RZ, R31.H0_H0 ;  /* 0x2000001fff257230 */ /* 0x000fc40000004100 */
[-C--:B------:R-:W-:Y:S01]  /*b520*/  FMUL.FTZ R50, R38, R41.reuse ;  /* 0x0000002926327220 */ /* 0x080fe20000410000 */
[----:B------:R-:W-:Y:S02]  /*b530*/  HADD2.F32 R42, -RZ, R40.H0_H0 ;  /* 0x20000028ff2a7230 */ /* 0x000fe40000004100 */
[----:B------:R-:W-:Y:S01]  /*b540*/  FFMA.FTZ R38, R35, R41, -R48 ;  /* 0x0000002923267223 */ /* 0x000fe20000010830 */
[----:B------:R-:W-:Y:S02]  /*b550*/  HADD2.F32 R39, -RZ, R28.H0_H0 ;  /* 0x2000001cff277230 */ /* 0x000fe40000004100 */
[C---:B------:R-:W-:Y:S01]  /*b560*/  FMUL.FTZ R46, R37.reuse, R44 ;  /* 0x0000002c252e7220 */ /* 0x040fe20000410000 */
[----:B------:R-:W-:Y:S02]  /*b570*/  HADD2.F32 R43, -RZ, R43.H1_H1 ;  /* 0x3000002bff2b7230 */ /* 0x000fe40000004100 */
[----:B------:R-:W-:Y:S01]  /*b580*/  FMUL.FTZ R47, R37, R42 ;  /* 0x0000002a252f7220 */ /* 0x000fe20000410000 */
[----:B------:R-:W-:-:S02]  /*b590*/  HADD2.F32 R31, -RZ, R31.H1_H1 ;  /* 0x3000001fff1f7230 */ /* 0x000fc40000004100 */
[----:B------:R-:W-:Y:S01]  /*b5a0*/  FFMA.FTZ R37, R39, R42, -R46 ;  /* 0x0000002a27257223 */ /* 0x000fe2000001082e */
[----:B------:R-:W-:Y:S02]  /*b5b0*/  HADD2.F32 R41, -RZ, R40.H1_H1 ;  /* 0x30000028ff297230 */ /* 0x000fe40000004100 */
[----:B------:R-:W-:Y:S01]  /*b5c0*/  FFMA.FTZ R35, R35, R45, R50 ;  /* 0x0000002d23237223 */ /* 0x000fe20000010032 */
        /* <DEDUP_REMOVED lines=36> */
[C---:B------:R-:W-:Y:S01]  /*b810*/  FFMA.FTZ R31, R8.reuse, R31, R11 ;  /* 0x0000001f081f7223 */ /* 0x040fe2000001000b */
[----:B------:R-:W-:Y:S01]  /*b820*/  HADD2.F32 R14, -RZ, R14.H1_H1 ;  /* 0x3000000eff0e7230 */ /* 0x000fe20000004100 */
[----:B------:R-:W-:Y:S01]  /*b830*/  F2FP.F16.E4M3.UNPACK_B R11, R4 ;  /* 0x00000004ff0b723e */ /* 0x000fe200020006ff */
[----:B------:R-:W-:Y:S01]  /*b840*/  FFMA.FTZ R47, R8, R10, -R47 ;  /* 0x0000000a082f7223 */ /* 0x000fe2000001082f */
        /* <DEDUP_REMOVED lines=36> */
.L_x_10856:
[----:B------:R-:W-:Y:S05]  /*ba90*/  BSYNC B0 ;  /* 0x0000000000007941 */ /* 0x000fea0003800000 */
.L_x_10849:
        /* <DEDUP_REMOVED lines=8> */
.L_x_10846:
[----:B------:R-:W-:-:S13]  /*bb20*/  ISETP.NE.AND P1, PT, R153, 0x3, PT ;  /* 0x000000039900780c */ /* 0x000fda0003f25270 */
[----:B------:R-:W-:Y:S05]  /*bb30*/  @!P1 BRA `(.L_x_10868) ;  /* 0x0000000000049947 */ /* 0x000fea0003800000 */
[----:B------:R-:W-:Y:S01]  /*bb40*/  BPT.TRAP 0x1 ;  /* 0x000000040000795c */ /* 0x000fe20000300000 */
.L_x_10868:
[----:B0-2---:R-:W-:Y:S01]  /*bb50*/  IMAD R0, R18, 0x8, R16 ;  /* 0x0000000812007824 */ /* 0x005fe200078e0210 */
[----:B-1----:R-:W-:-:S04]  /*bb60*/  SHF.L.U32 R3, R152, 0x1f, RZ ;  /* 0x0000001f98037819 */ /* 0x002fc800000006ff */
[----:B------:R0:W1:Y:S01]  /*bb70*/  SYNCS.PHASECHK.TRANS64.TRYWAIT P0, [R0+URZ+0x19c30], R3 ;  /* 0x019c3003000075a7 */ /* 0x000062000800017f */
[----:B------:R-:W-:Y:S05]  /*bb80*/  @!P1 BRA `(.L_x_10869) ;  /* 0x0000000000049947 */ /* 0x000fea0003800000 */
[----:B------:R-:W-:Y:S01]  /*bb90*/  BPT.TRAP 0x1 ;  /* 0x000000040000795c */ /* 0x000fe20000300000 */
.L_x_10869:
[----:B---3-5:R-:W2:Y:S02]  /*bba0*/  S2R R4, SR_TID.X ;  /* 0x0000000000047919 */ /* 0x028ea40000002100 */
[----:B--2---:R-:W-:-:S04]  /*bbb0*/  LOP3.LUT R4, R4, 0x7f, RZ, 0xc0, !PT ;  /* 0x0000007f04047812 */ /* 0x004fc800078ec0ff */
[----:B------:R-:W-:Y:S01]  /*bbc0*/  ISETP.NE.AND P2, PT, R4, RZ, PT ;  /* 0x000000ff0400720c */ /* 0x000fe20003f45270 */
[----:B-1----:R-:W-:-:S12]  /*bbd0*/  @P0 BRA `(.L_x_10870) ;  /* 0x0000000000080947 */ /* 0x002fd80003800000 */
[----:B------:R-:W1:Y:S02]  /*bbe0*/  SYNCS.PHASECHK.TRANS64.TRYWAIT P0, [R0+URZ+0x19c30], R3 ;  /* 0x019c3003000075a7 */ /* 0x000e64000800017f */
[----:B-1----:R-:W-:Y:S05]  /*bbf0*/  @!P0 BRA `(.L_x_10871) ;  /* 0x0000014000208947 */ /* 0x002fea0003800000 */
.L_x_10870:
[----:B------:R-:W-:Y:S05]  /*bc00*/  WARPSYNC.ALL ;  /* 0x0000000000007948 */ /* 0x000fea0003800000 */
[----:B01----:R-:W-:Y:S01]  /*bc10*/  VIADD R3, R16, 0x13800 ;  /* 0x0001380010037836 */ /* 0x003fe20000000000 */
[----:B------:R-:W-:Y:S01]  /*bc20*/  LOP3.LUT R4, R36, 0x10000, RZ, 0xfc, !PT ;  /* 0x0001000024047812 */ /* 0x000fe200078efcff */
[----:B------:R-:W-:Y:S01]  /*bc30*/  IMAD.MOV.U32 R5, RZ, RZ, -0x3ffffff0 ;  /* 0xc0000010ff057424 */ /* 0x000fe200078e00ff */
[----:B------:R-:W-:Y:S01]  /*bc40*/  WARPGROUP.ARRIVE ;  /* 0x00000000000079c5 */ /* 0x000fe20000000000 */
[----:B------:R-:W-:Y:S01]  /*bc50*/  IMAD.MOV.U32 R7, RZ, RZ, -0x3ffffff0 ;  /* 0xc0000010ff077424 */ /* 0x000fe200078e00ff */
[----:B------:R-:W-:Y:S01]  /*bc60*/  SHF.R.U32.HI R3, RZ, 0x4, R3 ;  /* 0x00000004ff037819 */ /* 0x000fe20000011603 */
[C---:B------:R-:W-:Y:S01]  /*bc70*/  VIADD R10, R4.reuse, 0x180 ;  /* 0x00000180040a7836 */ /* 0x040fe20000000000 */
[----:B------:R-:W-:Y:S01]  /*bc80*/  R2UR UR4, R4 ;  /* 0x00000000040472ca */ /* 0x000fe200000e0000 */
[----:B------:R-:W-:Y:S01]  /*bc90*/  IMAD.MOV.U32 R11, RZ, RZ, -0x3ffffff0 ;  /* 0xc0000010ff0b7424 */ /* 0x000fe200078e00ff */
[----:B------:R-:W-:Y:S01]  /*bca0*/  LOP3.LUT R3, R3, 0x3fff, RZ, 0xc0, !PT ;  /* 0x00003fff03037812 */ /* 0x000fe200078ec0ff */
[----:B------:R-:W-:Y:S01]  /*bcb0*/  IMAD.MOV.U32 R9, RZ, RZ, -0x3ffffff0 ;  /* 0xc0000010ff097424 */ /* 0x000fe200078e00ff */
[----:B------:R-:W-:Y:S01]  /*bcc0*/  R2UR UR5, R5 ;  /* 0x00000000050572ca */ /* 0x000fe200000e0000 */
[----:B------:R-:W-:Y:S01]  /*bcd0*/  @!P2 VIADD R0, R0, 0x19c40 ;  /* 0x00019c400000a836 */ /* 0x000fe20000000000 */
[----:B----4-:R-:W-:Y:S01]  /*bce0*/  LOP3.LUT R21, R3, 0x10000, RZ, 0xfc, !PT ;  /* 0x0001000003157812 */ /* 0x010fe200078efcff */
[----:B------:R0:W-:Y:S01]  /*bcf0*/  STL.64 [R1], R10 ;  /* 0x0000000a01007387 */ /* 0x0001e20000100a00 */
[----:B------:R-:W-:Y:S01]  /*bd00*/  R2UR UR7, R7 ;  /* 0x00000000070772ca */ /* 0x000fe200000e0000 */
[----:B------:R-:W-:Y:S01]  /*bd10*/  ULDC UR36, c[0x0][0x988] ;  /* 0x0002620000247ab9 */ /* 0x000fe20000000800 */
[----:B------:R-:W-:Y:S01]  /*bd20*/  ULDC UR37, c[0x0][0x988] ;  /* 0x0002620000257ab9 */ /* 0x000fe20000000800 */
[----:B------:R-:W-:Y:S01]  /*bd30*/  IMAD R6, R18, 0x300, R21 ;  /* 0x0000030012067824 */ /* 0x000fe200078e0215 */
[----:B------:R-:W2:Y:S03]  /*bd40*/  LDL R89, [R1+0x38] ;  /* 0x0000380001597983 */ /* 0x000ea60000100800 */
[C---:B------:R-:W-:Y:S01]  /*bd50*/  VIADD R8, R6.reuse, 0x100 ;  /* 0x0000010006087836 */ /* 0x040fe20000000000 */
[----:B------:R-:W-:Y:S01]  /*bd60*/  R2UR UR6, R6 ;  /* 0x00000000060672ca */ /* 0x000fe200000e0000 */
[----:B------:R-:W2:Y:S04]  /*bd70*/  LDL R100, [R1+0x1c] ;  /* 0x00001c0001647983 */ /* 0x000ea80000100800 */
[----:B------:R-:W3:Y:S04]  /*bd80*/  LDL R91, [R1+0x24] ;  /* 0x00002400015b7983 */ /* 0x000ee80000100800 */
[----:B------:R-:W4:Y:S04]  /*bd90*/  LDL R98, [R1+0x20] ;  /* 0x0000200001627983 */ /* 0x000f280000100800 */
[----:B------:R-:W-:Y:S01]  /*bda0*/  QGMMA.64x128x32.F32.E4M3.E4M3 R24, gdesc[UR4], RZ, !UPT, gsb0 ;  /* 0x01e00000041879f3 */ /* 0x000fe2000c0008ff */
[----:B------:R-:W-:Y:S01]  /*bdb0*/  R2UR UR4, R10 ;  /* 0x000000000a0472ca */ /* 0x000fe200000e0000 */
[----:B------:R-:W5:Y:S01]  /*bdc0*/  LDL R96, [R1+0x28] ;  /* 0x0000280001607983 */ /* 0x000f620000100800 */
[----:B------:R-:W-:-:S02]  /*bdd0*/  R2UR UR5, R11 ;  /* 0x000000000b0572ca */ /* 0x000fc400000e0000 */
[----:B------:R-:W-:Y:S02]  /*bde0*/  R2UR UR6, R8 ;  /* 0x00000000080672ca */ /* 0x000fe400000e0000 */
[----:B------:R-:W-:Y:S01]  /*bdf0*/  R2UR UR7, R9 ;  /* 0x00000000090772ca */ /* 0x000fe200000e0000 */
[----:B------:R-:W-:Y:S02]  /*be00*/  VIADD R8, R4, 0x300 ;  /* 0x0000030004087836 */ /* 0x000fe40000000000 */
        /* <DEDUP_REMOVED lines=16> */
[C---:B------:R-:W-:Y:S02]  /*bf10*/  FMUL.FTZ R41, R2.reuse, R26 ;  /* 0x0000001a02297220 */ /* 0x040fe40000410000 */
[----:B------:R-:W1:Y:S01]  /*bf20*/  LDC R26, c[0x0][0x448] ;  /* 0x00011200ff1a7b82 */ /* 0x000e620000000800 */
[C---:B------:R-:W-:Y:S01]  /*bf30*/  FMUL.FTZ R6, R2.reuse, R25 ;  /* 0x0000001902067220 */ /* 0x040fe20000410000 */
[C---:B------:R-:W-:Y:S01]  /*bf40*/  FMUL.FTZ R25, R2.reuse, R45 ;  /* 0x0000002d02197220 */ /* 0x040fe20000410000 */
[C---:B------:R-:W-:Y:S01]  /*bf50*/  FMUL.FTZ R45, R2.reuse, R27 ;  /* 0x0000001b022d7220 */ /* 0x040fe20000410000 */
[C---:B0-----:R-:W-:Y:S01]  /*bf60*/  FMUL.FTZ R11, R2.reuse, R32 ;  /* 0x00000020020b7220 */ /* 0x041fe20000410000 */
[C---:B------:R-:W-:Y:S01]  /*bf70*/  FMUL.FTZ R32, R2.reuse, R52 ;  /* 0x0000003402207220 */ /* 0x040fe20000410000 */
[----:B------:R-:W-:Y:S01]  /*bf80*/  FMUL.FTZ R52, R2, R30 ;  /* 0x0000001e02347220 */ /* 0x000fe20000410000 */
[----:B-1----:R-:W-:-:S13]  /*bf90*/  ISETP.NE.AND P0, PT, R26, 0x1, PT ;  /* 0x000000011a00780c */ /* 0x002fda0003f05270 */
[----:B------:R-:W0:Y:S08]  /*bfa0*/  @P0 LDC R27, c[0x0][0x44c] ;  /* 0x00011300ff1b0b82 */ /* 0x000e300000000800 */
[----:B------:R-:W1:Y:S01]  /*bfb0*/  @P0 LDC R30, c[0x0][0x450] ;  /* 0x00011400ff1e0b82 */ /* 0x000e620000000800 */
[----:B--2---:R-:W-:Y:S02]  /*bfc0*/  IMAD.IADD R26, R89, 0x1, R100 ;  /* 0x00000001591a7824 */ /* 0x004fe400078e0264 */
[----:B------:R-:W-:-:S02]  /*bfd0*/  FMUL.FTZ R15, R2, R40 ;  /* 0x00000028020f7220 */ /* 0x000fc40000410000 */
[----:B0-----:R-:W-:-:S05]  /*bfe0*/  @P0 IMAD.HI.U32 R27, R26, R27, RZ ;  /* 0x0000001b1a1b0227 */ /* 0x001fca00078e00ff */
[----:B-1----:R-:W-:-:S05]  /*bff0*/  @P0 SHF.R.U32.HI R26, RZ, R30, R27 ;  /* 0x0000001eff1a0219 */ /* 0x002fca000001161b */
[----:B------:R-:W0:Y:S01]  /*c000*/  SHFL.IDX PT, R40, R26, 0x1, 0x1c1f ;  /* 0x003c1f001a287f89 */ /* 0x000e2200000e0000 */
[----:B------:R-:W-:-:S04]  /*c010*/  IMAD.MOV.U32 R27, RZ, RZ, -0x80 ;  /* 0xffffff80ff1b7424 */ /* 0x000fc800078e00ff */
[----:B------:R-:W-:Y:S02]  /*c020*/  IMAD R27, R88, R27, 0x80 ;  /* 0x00000080581b7424 */ /* 0x000fe400078e021b */
[C---:B------:R-:W-:Y:S01]  /*c030*/  FMUL.FTZ R10, R2.reuse, R29 ;  /* 0x0000001d020a7220 */ /* 0x040fe20000410000 */
[----:B------:R-:W1:Y:S01]  /*c040*/  MUFU.TANH R41, R41 ;  /* 0x0000002900297308 */ /* 0x000e620000002400 */
[C---:B------:R-:W-:Y:S01]  /*c050*/  FMUL.FTZ R29, R2.reuse, R49 ;  /* 0x00000031021d7220 */ /* 0x040fe20000410000 */
[C---:B------:R-:W-:Y:S01]  /*c060*/  FMUL.FTZ R49, R2.reuse, R31 ;  /* 0x0000001f02317220 */ /* 0x040fe20000410000 */
[----:B---3--:R-:W-:Y:S01]  /*c070*/  IADD3 R30, -R91, 0x1, R27 ;  /* 0x000000015b1e7810 */ /* 0x008fe20007ffe11b */
[----:B------:R-:W-:-:S04]  /*c080*/  FMUL.FTZ R12, R2, R33 ;  /* 0x00000021020c7220 */ /* 0x000fc80000410000 */
[----:B------:R-:W2:Y:S01]  /*c090*/  MUFU.TANH R45, R45 ;  /* 0x0000002d002d7308 */ /* 0x000ea20000002400 */
[C---:B------:R-:W-:Y:S01]  /*c0a0*/  FMUL.FTZ R33, R2.reuse, R53 ;  /* 0x0000003502217220 */ /* 0x040fe20000410000 */
[----:B-----5:R-:W-:Y:S01]  /*c0b0*/  IADD3 R27, -R91, R96, R27 ;  /* 0x000000605b1b7210 */ /* 0x020fe20007ffe11b */
[----:B------:R-:W-:Y:S01]  /*c0c0*/  FMUL.FTZ R53, R2, R34 ;  /* 0x0000002202357220 */ /* 0x000fe20000410000 */
[----:B----4-:R-:W-:-:S04]  /*c0d0*/  IADD3 R30, -R98, R30, R96 ;  /* 0x0000001e621e7210 */ /* 0x010fc80007ffe160 */
[----:B------:R-:W3:Y:S01]  /*c0e0*/  MUFU.TANH R52, R52 ;  /* 0x0000003400347308 */ /* 0x000ee20000002400 */
[C---:B------:R-:W-:Y:S01]  /*c0f0*/  FMUL.FTZ R13, R2.reuse, R36 ;  /* 0x00000024020d7220 */ /* 0x040fe20000410000 */
[----:B------:R-:W-:Y:S01]  /*c100*/  FMUL.FTZ R36, R2, R56 ;  /* 0x0000003802247220 */ /* 0x000fe20000410000 */
[----:B0-----:R-:W-:Y:S01]  /*c110*/  VIADDMNMX R40, R40, R30, R27, PT ;  /* 0x0000001e28287246 */ /* 0x001fe2000380011b */
[----:B------:R-:W-:-:S04]  /*c120*/  FMUL.FTZ R56, R2, R35 ;  /* 0x0000002302387220 */ /* 0x000fc80000410000 */
[----:B------:R-:W0:Y:S01]  /*c130*/  MUFU.TANH R49, R49 ;  /* 0x0000003100317308 */ /* 0x000e220000002400 */
[----:B------:R-:W-:Y:S01]  /*c140*/  ISETP.GT.AND P3, PT, R40, RZ, PT ;  /* 0x000000ff2800720c */ /* 0x000fe20003f64270 */
[----:B------:R-:W-:Y:S01]  /*c150*/  FMUL.FTZ R90, R2, R38 ;  /* 0x00000026025a7220 */ /* 0x000fe20000410000 */
[----:B------:R-:W-:Y:S01]  /*c160*/  ISETP.GT.AND P4, PT, R40, 0x1, PT ;  /* 0x000000012800780c */ /* 0x000fe20003f84270 */
[----:B------:R-:W-:-:S04]  /*c170*/  FMUL.FTZ R14, R2, R37 ;  /* 0x00000025020e7220 */ /* 0x000fc80000410000 */
[----:B------:R-:W4:Y:S01]  /*c180*/  MUFU.TANH R53, R53 ;  /* 0x0000003500357308 */ /* 0x000f220000002400 */
[----:B------:R-:W-:Y:S01]  /*c190*/  ISETP.GT.AND P5, PT, R40, 0x8, PT ;  /* 0x000000082800780c */ /* 0x000fe20003fa4270 */
[C---:B------:R-:W-:Y:S01]  /*c1a0*/  FMUL.FTZ R37, R2.reuse, R57 ;  /* 0x0000003902257220 */ /* 0x040fe20000410000 */
[----:B-1----:R-:W-:Y:S01]  /*c1b0*/  FSEL R31, R41, -INF , P3 ;  /* 0xff800000291f7808 */ /* 0x002fe20001800000 */
[----:B------:R-:W-:Y:S01]  /*c1c0*/  FMUL.FTZ R57, R2, R39 ;  /* 0x0000002702397220 */ /* 0x000fe20000410000 */
[----:B--2---:R-:W-:-:S03]  /*c1d0*/  FSEL R34, R45, -INF , P4 ;  /* 0xff8000002d227808 */ /* 0x004fc60002000000 */
[----:B------:R-:W1:Y:S01]  /*c1e0*/  MUFU.TANH R56, R56 ;  /* 0x0000003800387308 */ /* 0x000e620000002400 */
[----:B---3--:R-:W-:Y:S01]  /*c1f0*/  FSEL R39, R52, -INF , P5 ;  /* 0xff80000034277808 */ /* 0x008fe20002800000 */
[----:B------:R-:W-:Y:S01]  /*c200*/  FMUL.FTZ R92, R2, R42 ;  /* 0x0000002a025c7220 */ /* 0x000fe20000410000 */
[----:B------:R-:W-:Y:S02]  /*c210*/  ISETP.GT.AND P3, PT, R40, 0x9, PT ;  /* 0x000000092800780c */ /* 0x000fe40003f64270 */
[----:B------:R-:W-:-:S03]  /*c220*/  FMNMX.FTZ R52, R31, R34, !PT ;  /* 0x000000221f347209 */ /* 0x000fc60007810000 */
[----:B------:R-:W2:Y:S01]  /*c230*/  MUFU.TANH R90, R90 ;  /* 0x0000005a005a7308 */ /* 0x000ea20000002400 */
[----:B------:R-:W-:Y:S01]  /*c240*/  FMUL.FTZ R42, R2, R54 ;  /* 0x00000036022a7220 */ /* 0x000fe20000410000 */
[----:B------:R-:W-:Y:S01]  /*c250*/  ISETP.GT.AND P4, PT, R40, 0x10, PT ;  /* 0x000000102800780c */ /* 0x000fe20003f84270 */
[----:B------:R-:W-:Y:S01]  /*c260*/  FMUL.FTZ R93, R2, R43 ;  /* 0x0000002b025d7220 */ /* 0x000fe20000410000 */
[----:B0-----:R-:W-:Y:S02]  /*c270*/  FSEL R35, R49, -INF , P3 ;  /* 0xff80000031237808 */ /* 0x001fe40001800000 */
[----:B------:R-:W-:Y:S02]  /*c280*/  FMNMX.FTZ R54, R39, R52, !PT ;  /* 0x0000003427367209 */ /* 0x000fe40007810000 */
[----:B------:R-:W0:Y:S01]  /*c290*/  MUFU.TANH R57, R57 ;  /* 0x0000003900397308 */ /* 0x000e220000002400 */
[----:B------:R-:W-:Y:S01]  /*c2a0*/  ISETP.GT.AND P3, PT, R40, 0x11, PT ;  /* 0x000000112800780c */ /* 0x000fe20003f64270 */
[----:B------:R-:W-:Y:S01]  /*c2b0*/  FMUL.FTZ R94, R2, R46 ;  /* 0x0000002e025e7220 */ /* 0x000fe20000410000 */
[----:B----4-:R-:W-:-:S02]  /*c2c0*/  FSEL R45, R53, -INF , P4 ;  /* 0xff800000352d7808 */ /* 0x010fc40002000000 */
        /* <DEDUP_REMOVED lines=9> */
[----:B------:R-:W-:Y:S01]  /*c360*/  ISETP.GT.AND P3, PT, R40, 0x19, PT ;  /* 0x000000192800780c */ /* 0x000fe20003f64270 */
[----:B------:R-:W-:Y:S01]  /*c370*/  FMUL.FTZ R46, R2, R50 ;  /* 0x00000032022e7220 */ /* 0x000fe20000410000 */
        /* <DEDUP_REMOVED lines=22> */
[C---:B------:R-:W-:Y:S01]  /*c4e0*/  FMUL.FTZ R3, R2.reuse, R24 ;  /* 0x0000001802037220 */ /* 0x040fe20000410000 */
[----:B------:R-:W-:Y:S01]  /*c4f0*/  FMUL.FTZ R24, R2, R44 ;  /* 0x0000002c02187220 */ /* 0x000fe20000410000 */
[----:B------:R-:W-:Y:S01]  /*c500*/  ISETP.GT.AND P4, PT, R40, 0x30, PT ;  /* 0x000000302800780c */ /* 0x000fe20003f84270 */
[----:B------:R-:W-:Y:S01]  /*c510*/  FMUL.FTZ R44, R2, R59 ;  /* 0x0000003b022c7220 */ /* 0x000fe20000410000 */
[----:B0-----:R-:W-:Y:S02]  /*c520*/  FSEL R55, R48, -INF , P3 ;  /* 0xff80000030377808 */ /* 0x001fe40001800000 */
[----:B------:R-:W-:Y:S01]  /*c530*/  FMNMX.FTZ R56, R57, R56, !PT ;  /* 0x0000003839387209 */ /* 0x000fe20007810000 */
[----:B------:R-:W0:Y:S01]  /*c540*/  MUFU.TANH R43, R43 ;  /* 0x0000002b002b7308 */ /* 0x000e220000002400 */
[----:B------:R-:W-:Y:S01]  /*c550*/  ISETP.GT.AND P3, PT, R40, 0x31, PT ;  /* 0x000000312800780c */ /* 0x000fe20003f64270 */
[----:B------:R-:W-:Y:S01]  /*c560*/  FMUL.FTZ R91, R2, R62 ;  /* 0x0000003e025b7220 */ /* 0x000fe20000410000 */
[----:B---3--:R-:W-:-:S02]  /*c570*/  FSEL R59, R46, -INF , P4 ;  /* 0xff8000002e3b7808 */ /* 0x008fc40002000000 */
[----:B------:R-:W-:-:S03]  /*c580*/  FMNMX.FTZ R56, R55, R56, !PT ;  /* 0x0000003837387209 */ /* 0x000fc60007810000 */
[----:B------:R-:W3:Y:S01]  /*c590*/  MUFU.TANH R89, R89 ;  /* 0x0000005900597308 */ /* 0x000ee20000002400 */
[----:B------:R-:W-:Y:S01]  /*c5a0*/  FMUL.FTZ R50, R2, R63 ;  /* 0x0000003f02327220 */ /* 0x000fe20000410000 */
[----:B------:R-:W-:Y:S02]  /*c5b0*/  ISETP.GT.AND P4, PT, R40, 0x38, PT ;  /* 0x000000382800780c */ /* 0x000fe40003f84270 */
[----:B-1----:R-:W-:Y:S02]  /*c5c0*/  FSEL R63, R38, -INF , P3 ;  /* 0xff800000263f7808 */ /* 0x002fe40001800000 */
[----:B------:R-:W-:Y:S02]  /*c5d0*/  FMNMX.FTZ R56, R59, R56, !PT ;  /* 0x000000383b387209 */ /* 0x000fe40007810000 */
[----:B------:R-:W1:Y:S01]  /*c5e0*/  MUFU.TANH R44, R44 ;  /* 0x0000002c002c7308 */ /* 0x000e620000002400 */
[----:B------:R-:W-:Y:S01]  /*c5f0*/  FMUL.FTZ R54, R2, R71 ;  /* 0x0000004702367220 */ /* 0x000fe20000410000 */
[----:B------:R-:W-:Y:S01]  /*c600*/  ISETP.GT.AND P3, PT, R40, 0x39, PT ;  /* 0x000000392800780c */ /* 0x000fe20003f64270 */
[----:B------:R-:W-:Y:S01]  /*c610*/  FMUL.FTZ R52, R2, R66 ;  /* 0x0000004202347220 */ /* 0x000fe20000410000 */
[----:B--2---:R-:W-:-:S02]  /*c620*/  FSEL R71, R42, -INF , P4 ;  /* 0xff8000002a477808 */ /* 0x004fc40002000000 */
[----:B------:R-:W-:Y:S02]  /*c630*/  FMNMX.FTZ R56, R63, R56, !PT ;  /* 0x000000383f387209 */ /* 0x000fe40007810000 */
[----:B------:R-:W2:Y:S01]  /*c640*/  MUFU.TANH R91, R91 ;  /* 0x0000005b005b7308 */ /* 0x000ea20000002400 */
[----:B------:R-:W-:Y:S01]  /*c650*/  FMUL.FTZ R95, R2, R67 ;  /* 0x00000043025f7220 */ /* 0x000fe20000410000 */
[C---:B------:R-:W-:Y:S02]  /*c660*/  ISETP.GT.AND P4, PT, R40.reuse, 0x40, PT ;  /* 0x000000402800780c */ /* 0x040fe40003f84270 */
        /* <DEDUP_REMOVED lines=13> */
[----:B------:R-:W-:Y:S01]  /*c740*/  ISETP.GT.AND P3, PT, R40, 0x49, PT ;  /* 0x000000492800780c */ /* 0x000fe20003f64270 */
[----:B------:R-:W-:Y:S01]  /*c750*/  FMUL.FTZ R101, R2, R74 ;  /* 0x0000004a02657220 */ /* 0x000fe20000410000 */
[----:B--2---:R-:W-:-:S02]  /*c760*/  FSEL R91, R91, -INF , P4 ;  /* 0xff8000005b5b7808 */ /* 0x004fc40002000000 */
[----:B------:R-:W-:-:S03]  /*c770*/  FMNMX.FTZ R56, R75, R56, !PT ;  /* 0x000000384b387209 */ /* 0x000fc60007810000 */
[----:B------:R-:W2:Y:S01]  /*c780*/  MUFU.TANH R97, R97 ;  /* 0x0000006100617308 */ /* 0x000ea20000002400 */
[----:B------:R-:W-:Y:S01]  /*c790*/  FMUL.FTZ R38, R2, R79 ;  /* 0x0000004f02267220 */ /* 0x000fe20000410000 */
        /* <DEDUP_REMOVED lines=31> */
[----:B------:R1:W4:Y:S01]  /*c990*/  MUFU.TANH R107, R42 ;  /* 0x0000002a006b7308 */ /* 0x0003220000002400 */
[----:B------:R-:W-:Y:S02]  /*c9a0*/  ISETP.GT.AND P3, PT, R40, 0x69, PT ;  /* 0x000000692800780c */ /* 0x000fe40003f64270 */
[----:B--2---:R-:W-:Y:S02]  /*c9b0*/  FSEL R103, R103, -INF , P4 ;  /* 0xff80000067677808 */ /* 0x004fe40002000000 */
[----:B------:R-:W-:Y:S01]  /*c9c0*/  FMNMX.FTZ R56, R99, R56, !PT ;  /* 0x0000003863387209 */ /* 0x000fe20007810000 */
[----:B-1----:R-:W-:Y:S02]  /*c9d0*/  FMUL.FTZ R42, R2, R87 ;  /* 0x00000057022a7220 */ /* 0x002fe40000410000 */
[----:B------:R-:W1:Y:S01]  /*c9e0*/  MUFU.TANH R86, R86 ;  /* 0x0000005600567308 */ /* 0x000e620000002400 */
[----:B------:R-:W-:Y:S02]  /*c9f0*/  ISETP.GT.AND P4, PT, R40, 0x70, PT ;  /* 0x000000702800780c */ /* 0x000fe40003f84270 */
[----:B0-----:R-:W-:-:S02]  /*ca00*/  FSEL R87, R38, -INF , P3 ;  /* 0xff80000026577808 */ /* 0x001fc40001800000 */
[----:B------:R-:W-:-:S03]  /*ca10*/  FMNMX.FTZ R56, R103, R56, !PT ;  /* 0x0000003867387209 */ /* 0x000fc60007810000 */
[----:B------:R-:W0:Y:S01]  /*ca20*/  MUFU.TANH R42, R42 ;  /* 0x0000002a002a7308 */ /* 0x000e220000002400 */
[----:B------:R-:W-:Y:S02]  /*ca30*/  ISETP.GT.AND P3, PT, R40, 0x71, PT ;  /* 0x000000712800780c */ /* 0x000fe40003f64270 */
[----:B---3--:R-:W-:Y:S02]  /*ca40*/  FSEL R109, R82, -INF , P4 ;  /* 0xff800000526d7808 */ /* 0x008fe40002000000 */
[----:B------:R-:W-:Y:S02]  /*ca50*/  FMNMX.FTZ R56, R87, R56, !PT ;  /* 0x0000003857387209 */ /* 0x000fe40007810000 */
[----:B------:R-:W-:Y:S02]  /*ca60*/  ISETP.GT.AND P4, PT, R40, 0x78, PT ;  /* 0x000000782800780c */ /* 0x000fe40003f84270 */
[----:B----4-:R-:W-:Y:S02]  /*ca70*/  FSEL R107, R107, -INF , P3 ;  /* 0xff8000006b6b7808 */ /* 0x010fe40001800000 */
[----:B------:R-:W-:-:S02]  /*ca80*/  FMNMX.FTZ R56, R109, R56, !PT ;  /* 0x000000386d387209 */ /* 0x000fc40007810000 */
[----:B------:R-:W-:Y:S02]  /*ca90*/  ISETP.GT.AND P3, PT, R40, 0x79, PT ;  /* 0x000000792800780c */ /* 0x000fe40003f64270 */
[----:B-1----:R-:W-:Y:S02]  /*caa0*/  FSEL R105, R86, -INF , P4 ;  /* 0xff80000056697808 */ /* 0x002fe40002000000 */
[----:B------:R-:W-:Y:S01]  /*cab0*/  FMNMX.FTZ R56, R107, R56, !PT ;  /* 0x000000386b387209 */ /* 0x000fe20007810000 */
[----:B------:R-:W-:Y:S01]  /*cac0*/  FMUL.FTZ R40, R2, R61 ;  /* 0x0000003d02287220 */ /* 0x000fe20000410000 */
[----:B0-----:R-:W-:Y:S02]  /*cad0*/  FSEL R61, R42, -INF , P3 ;  /* 0xff8000002a3d7808 */ /* 0x001fe40001800000 */
[----:B------:R-:W-:-:S04]  /*cae0*/  FMNMX.FTZ R56, R105, R56, !PT ;  /* 0x0000003869387209 */ /* 0x000fc80007810000 */
[----:B------:R-:W-:-:S05]  /*caf0*/  FMNMX.FTZ R56, R61, R56, !PT ;  /* 0x000000383d387209 */ /* 0x000fca0007810000 */
[----:B------:R-:W0:Y:S01]  /*cb00*/  SHFL.BFLY PT, R43, R56, 0x2, 0x1f ;  /* 0x0c401f00382b7f89 */ /* 0x000e2200000e0000 */
[----:B------:R-:W-:-:S03]  /*cb10*/  FMUL.FTZ R48, R2, R68 ;  /* 0x0000004402307220 */ /* 0x000fc60000410000 */
[----:B------:R-:W1:Y:S01]  /*cb20*/  SHFL.IDX PT, R68, R26, RZ, 0x1c1f ;  /* 0x001c1fff1a447589 */ /* 0x000e6200000e0000 */
[----:B0-----:R-:W-:-:S05]  /*cb30*/  FMNMX.FTZ R43, R56, R43, !PT ;  /* 0x0000002b382b7209 */ /* 0x001fca0007810000 */
[----:B------:R-:W0:Y:S01]  /*cb40*/  SHFL.BFLY PT, R42, R43, 0x1, 0x1f ;  /* 0x0c201f002b2a7f89 */ /* 0x000e2200000e0000 */
[----:B------:R-:W2:Y:S01]  /*cb50*/  MUFU.TANH R3, R3 ;  /* 0x0000000300037308 */ /* 0x000ea20000002400 */
[----:B------:R-:W-:-:S07]  /*cb60*/  FMUL.FTZ R44, R2, R64 ;  /* 0x00000040022c7220 */ /* 0x000fce0000410000 */
[----:B------:R-:W3:Y:S01]  /*cb70*/  MUFU.TANH R6, R6 ;  /* 0x0000000600067308 */ /* 0x000ee20000002400 */
[----:B-1----:R-:W-:-:S07]  /*cb80*/  VIADDMNMX R30, R68, R30, R27, PT ;  /* 0x0000001e441e7246 */ /* 0x002fce000380011b */
[----:B------:R-:W1:Y:S01]  /*cb90*/  MUFU.TANH R7, R7 ;  /* 0x0000000700077308 */ /* 0x000e620000002400 */
[----:B0-----:R-:W-:Y:S01]  /*cba0*/  FMNMX.FTZ R43, R43, R42, !PT ;  /* 0x0000002a2b2b7209 */ /* 0x001fe20007810000 */
[----:B------:R-:W-:-:S06]  /*cbb0*/  IMAD.U32 R42, RZ, RZ, UR4 ;  /* 0x00000004ff2a7e24 */ /* 0x000fcc000f8e00ff */
[----:B------:R-:W0:Y:S01]  /*cbc0*/  MUFU.TANH R10, R10 ;  /* 0x0000000a000a7308 */ /* 0x000e220000002400 */
[C---:B------:R-:W-:Y:S01]  /*cbd0*/  FSETP.NEU.FTZ.AND P3, PT, R43.reuse, -INF , PT ;  /* 0xff8000002b00780b */ /* 0x040fe20003f7d000 */
[----:B------:R-:W-:-:S01]  /*cbe0*/  FFMA.FTZ R64, R43, R42, -8 ;  /* 0xc10000002b407423 */ /* 0x000fc2000001002a */
[----:B------:R-:W-:-:S04]  /*cbf0*/  ISETP.GT.AND P4, PT, R30, 0x1, PT ;  /* 0x000000011e00780c */ /* 0x000fc80003f84270 */
[----:B------:R-:W-:Y:S01]  /*cc00*/  FSEL R64, R64, RZ, P3 ;  /* 0x000000ff40407208 */ /* 0x000fe20001800000 */
[----:B------:R-:W4:Y:S01]  /*cc10*/  MUFU.TANH R11, R11 ;  /* 0x0000000b000b7308 */ /* 0x000f220000002400 */
[C---:B------:R-:W-:Y:S02]  /*cc20*/  ISETP.GT.AND P3, PT, R30.reuse, RZ, PT ;  /* 0x000000ff1e00720c */ /* 0x040fe40003f64270 */
[----:B------:R-:W-:Y:S01]  /*cc30*/  ISETP.GT.AND P5, PT, R30, 0x8, PT ;  /* 0x000000081e00780c */ /* 0x000fe20003fa4270 */
[----:B------:R-:W-:-:S01]  /*cc40*/  FFMA.FTZ R34, R34, R42, -R64 ;  /* 0x0000002a22227223 */ /* 0x000fc20000010840 */
[----:B--2---:R-:W-:Y:S02]  /*cc50*/  FSEL R3, R3, -INF , P3 ;  /* 0xff80000003037808 */ /* 0x004fe40001800000 */
[----:B---3--:R-:W-:Y:S01]  /*cc60*/  FSEL R6, R6, -INF , P4 ;  /* 0xff80000006067808 */ /* 0x008fe20002000000 */
[----:B------:R-:W2:Y:S01]  /*cc70*/  MUFU.TANH R12, R12 ;  /* 0x0000000c000c7308 */ /* 0x000ea20000002400 */
[----:B------:R-:W-:-:S02]  /*cc80*/  ISETP.GT.AND P3, PT, R30, 0x9, PT ;  /* 0x000000091e00780c */ /* 0x000fc40003f64270 */
[----:B-1----:R-:W-:Y:S01]  /*cc90*/  FSEL R7, R7, -INF , P5 ;  /* 0xff80000007077808 */ /* 0x002fe20002800000 */
[----:B------:R-:W-:-:S04]  /*cca0*/  FFMA.FTZ R68, R35, R42, -R64 ;  /* 0x0000002a23447223 */ /* 0x000fc80000010840 */
[----:B------:R-:W1:Y:S01]  /*ccb0*/  MUFU.TANH R13, R13 ;  /* 0x0000000d000d7308 */ /* 0x000e620000002400 */
[----:B------:R-:W-:Y:S02]  /*ccc0*/  ISETP.GT.AND P4, PT, R30, 0x10, PT ;  /* 0x000000101e00780c */ /* 0x000fe40003f84270 */
[----:B0-----:R-:W-:-:S05]  /*ccd0*/  FSEL R35, R10, -INF , P3 ;  /* 0xff8000000a237808 */ /* 0x001fca0001800000 */
[----:B------:R0:W-:Y:S01]  /*cce0*/  MUFU.EX2 R27, R34 ;  /* 0x00000022001b7308 */ /* 0x0001e20000000800 */
[----:B------:R-:W-:Y:S02]  /*ccf0*/  ISETP.GT.AND P3, PT, R30, 0x11, PT ;  /* 0x000000111e00780c */ /* 0x000fe40003f64270 */
[----:B0-----:R-:W-:-:S05]  /*cd00*/  FMNMX.FTZ R34, R3, R6, !PT ;  /* 0x0000000603227209 */ /* 0x001fca0007810000 */
[----:B------:R-:W-:Y:S01]  /*cd10*/  MUFU.TANH R14, R14 ;  /* 0x0000000e000e7308 */ /* 0x000fe20000002400 */
[----:B------:R-:W-:Y:S01]  /*cd20*/  FMNMX.FTZ R34, R7, R34, !PT ;  /* 0x0000002207227209 */ /* 0x000fe20007810000 */
[----:B------:R-:W-:Y:S01]  /*cd30*/  FMUL.FTZ R50, R2, R69 ;  /* 0x0000004502327220 */ /* 0x000fe20000410000 */
[----:B----4-:R-:W-:Y:S02]  /*cd40*/  FSEL R11, R11, -INF , P4 ;  /* 0xff8000000b0b7808 */ /* 0x010fe40002000000 */
[----:B------:R-:W-:-:S03]  /*cd50*/  FMNMX.FTZ R34, R35, R34, !PT ;  /* 0x0000002223227209 */ /* 0x000fc60007810000 */
[----:B------:R-:W0:Y:S01]  /*cd60*/  MUFU.TANH R15, R15 ;  /* 0x0000000f000f7308 */ /* 0x000e220000002400 */
[----:B------:R-:W-:-:S01]  /*cd70*/  FFMA.FTZ R69, R31, R42, -R64 ;  /* 0x0000002a1f457223 */ /* 0x000fc20000010840 */
[----:B------:R-:W-:Y:S01]  /*cd80*/  FFMA.FTZ R31, R39, R42, -R64 ;  /* 0x0000002a271f7223 */ /* 0x000fe20000010840 */
[----:B------:R-:W-:Y:S02]  /*cd90*/  ISETP.GT.AND P4, PT, R30, 0x18, PT ;  /* 0x000000181e00780c */ /* 0x000fe40003f84270 */
[----:B--2---:R-:W-:Y:S02]  /*cda0*/  FSEL R39, R12, -INF , P3 ;  /* 0xff8000000c277808 */ /* 0x004fe40001800000 */
[----:B------:R-:W-:Y:S01]  /*cdb0*/  FMNMX.FTZ R34, R11, R34, !PT ;  /* 0x000000220b227209 */ /* 0x000fe20007810000 */
[----:B------:R-:W2:Y:S01]  /*cdc0*/  MUFU.TANH R20, R20 ;  /* 0x0000001400147308 */ /* 0x000ea20000002400 */
[----:B------:R-:W-:Y:S02]  /*cdd0*/  ISETP.GT.AND P3, PT, R30, 0x19, PT ;  /* 0x000000191e00780c */ /* 0x000fe40003f64270 */
[----:B-1----:R-:W-:-:S02]  /*cde0*/  FSEL R13, R13, -INF , P4 ;  /* 0xff8000000d0d7808 */ /* 0x002fc40002000000 */
[----:B------:R-:W-:-:S03]  /*cdf0*/  FMNMX.FTZ R34, R39, R34, !PT ;  /* 0x0000002227227209 */ /* 0x000fc60007810000 */
[----:B------:R-:W-:Y:S01]  /*ce00*/  MUFU.TANH R24, R24 ;  /* 0x0000001800187308 */ /* 0x000fe20000002400 */
[----:B------:R-:W-:Y:S02]  /*ce10*/  ISETP.GT.AND P4, PT, R30, 0x20, PT ;  /* 0x000000201e00780c */ /* 0x000fe40003f84270 */
[----:B------:R-:W-:-:S05]  /*ce20*/  FMNMX.FTZ R34, R13, R34, !PT ;  /* 0x000000220d227209 */ /* 0x000fca0007810000 */
[----:B------:R1:W-:Y:S01]  /*ce30*/  MUFU.EX2 R26, R69 ;  /* 0x00000045001a7308 */ /* 0x0003e20000000800 */
[----:B0-----:R-:W-:-:S07]  /*ce40*/  FSEL R15, R15, -INF , P4 ;  /* 0xff8000000f0f7808 */ /* 0x001fce0002000000 */
[----:B------:R-:W0:Y:S01]  /*ce50*/  MUFU.TANH R25, R25 ;  /* 0x0000001900197308 */ /* 0x000e220000002400 */
[----:B-1----:R-:W-:-:S01]  /*ce60*/  FFMA.FTZ R69, R45, R42, -R64 ;  /* 0x0000002a2d457223 */ /* 0x002fc20000010840 */
[--C-:B------:R-:W-:Y:S01]  /*ce70*/  FFMA.FTZ R45, R41, R42, -R64.reuse ;  /* 0x0000002a292d7223 */ /* 0x100fe20000010840 */
[----:B------:R-:W-:Y:S02]  /*ce80*/  FSEL R41, R14, -INF , P3 ;  /* 0xff8000000e297808 */ /* 0x000fe40001800000 */
[----:B------:R-:W-:Y:S02]  /*ce90*/  ISETP.GT.AND P3, PT, R30, 0x21, PT ;  /* 0x000000211e00780c */ /* 0x000fe40003f64270 */
[----:B------:R-:W-:Y:S01]  /*cea0*/  FMNMX.FTZ R34, R41, R34, !PT ;  /* 0x0000002229227209 */ /* 0x000fe20007810000 */
[----:B------:R-:W1:Y:S01]  /*ceb0*/  MUFU.TANH R28, R28 ;  /* 0x0000001c001c7308 */ /* 0x000e620000002400 */
[----:B------:R-:W-:-:S01]  /*cec0*/  FFMA.FTZ R14, R49, R42, -R64 ;  /* 0x0000002a310e7223 */ /* 0x000fc20000010840 */
[----:B------:R-:W-:-:S02]  /*ced0*/  ISETP.GT.AND P4, PT, R30, 0x28, PT ;  /* 0x000000281e00780c */ /* 0x000fc40003f84270 */
[----:B--2---:R-:W-:Y:S02]  /*cee0*/  FSEL R49, R20, -INF , P3 ;  /* 0xff80000014317808 */ /* 0x004fe40001800000 */
[----:B------:R-:W-:Y:S02]  /*cef0*/  FMNMX.FTZ R34, R15, R34, !PT ;  /* 0x000000220f227209 */ /* 0x000fe40007810000 */
[----:B------:R-:W2:Y:S01]  /*cf00*/  MUFU.TANH R29, R29 ;  /* 0x0000001d001d7308 */ /* 0x000ea20000002400 */
[----:B------:R-:W-:Y:S02]  /*cf10*/  ISETP.GT.AND P3, PT, R30, 0x29, PT ;  /* 0x000000291e00780c */ /* 0x000fe40003f64270 */
[----:B------:R-:W-:-:S05]  /*cf20*/  FMNMX.FTZ R34, R49, R34, !PT ;  /* 0x0000002231227209 */ /* 0x000fca0007810000 */
[----:B------:R-:W3:Y:S01]  /*cf30*/  MUFU.TANH R32, R32 ;  /* 0x0000002000207308 */ /* 0x000ee20000002400 */
[----:B0-----:R-:W-:-:S07]  /*cf40*/  FSEL R25, R25, -INF , P3 ;  /* 0xff80000019197808 */ /* 0x001fce0001800000 */
[----:B------:R0:W-:Y:S01]  /*cf50*/  MUFU.EX2 R12, R69 ;  /* 0x00000045000c7308 */ /* 0x0001e20000000800 */
[----:B------:R-:W-:Y:S01]  /*cf60*/  FMUL.FTZ R54, R2, R73 ;  /* 0x0000004902367220 */ /* 0x000fe20000410000 */
[----:B0-----:R-:W-:-:S06]  /*cf70*/  FSEL R69, R24, -INF , P4 ;  /* 0xff80000018457808 */ /* 0x001fcc0002000000 */
[----:B------:R-:W0:Y:S01]  /*cf80*/  MUFU.TANH R33, R33 ;  /* 0x0000002100217308 */ /* 0x000e220000002400 */
[----:B------:R-:W-:Y:S02]  /*cf90*/  ISETP.GT.AND P4, PT, R30, 0x30, PT ;  /* 0x000000301e00780c */ /* 0x000fe40003f84270 */
[----:B------:R-:W-:Y:S01]  /*cfa0*/  FMNMX.FTZ R34, R69, R34, !PT ;  /* 0x0000002245227209 */ /* 0x000fe20007810000 */
[----:B------:R-:W-:Y:S01]  /*cfb0*/  FMUL.FTZ R38, R2, R60 ;  /* 0x0000003c02267220 */ /* 0x000fe20000410000 */
[----:B------:R-:W-:Y:S02]  /*cfc0*/  ISETP.GT.AND P3, PT, R30, 0x31, PT ;  /* 0x000000311e00780c */ /* 0x000fe40003f64270 */
[----:B-1----:R-:W-:Y:S01]  /*cfd0*/  FSEL R73, R28, -INF , P4 ;  /* 0xff8000001c497808 */ /* 0x002fe20002000000 */
[----:B------:R-:W1:Y:S01]  /*cfe0*/  MUFU.TANH R36, R36 ;  /* 0x0000002400247308 */ /* 0x000e620000002400 */
[----:B------:R-:W-:Y:S02]  /*cff0*/  FMNMX.FTZ R34, R25, R34, !PT ;  /* 0x0000002219227209 */ /* 0x000fe40007810000 */
[----:B------:R-:W-:-:S02]  /*d000*/  ISETP.GT.AND P4, PT, R30, 0x38, PT ;  /* 0x000000381e00780c */ /* 0x000fc40003f84270 */
[----:B--2---:R-:W-:Y:S02]  /*d010*/  FSEL R29, R29, -INF , P3 ;  /* 0xff8000001d1d7808 */ /* 0x004fe40001800000 */
[----:B------:R-:W-:Y:S01]  /*d020*/  FMNMX.FTZ R34, R73, R34, !PT ;  /* 0x0000002249227209 */ /* 0x000fe20007810000 */
[----:B------:R-:W2:Y:S01]  /*d030*/  MUFU.TANH R37, R37 ;  /* 0x0000002500257308 */ /* 0x000ea20000002400 */
[----:B------:R-:W-:-:S01]  /*d040*/  FFMA.FTZ R20, R53, R42, -R64 ;  /* 0x0000002a35147223 */ /* 0x000fc20000010840 */
[----:B------:R-:W-:Y:S02]  /*d050*/  ISETP.GT.AND P3, PT, R30, 0x39, PT ;  /* 0x000000391e00780c */ /* 0x000fe40003f64270 */
[----:B---3--:R-:W-:Y:S02]  /*d060*/  FSEL R53, R32, -INF , P4 ;  /* 0xff80000020357808 */ /* 0x008fe40002000000 */
[----:B------:R-:W-:Y:S02]  /*d070*/  FMNMX.FTZ R34, R29, R34, !PT ;  /* 0x000000221d227209 */ /* 0x000fe40007810000 */
[----:B------:R-:W3:Y:S01]  /*d080*/  MUFU.TANH R38, R38 ;  /* 0x0000002600267308 */ /* 0x000ee20000002400 */
[----:B------:R-:W-:-:S01]  /*d090*/  FFMA.FTZ R28, R51, R42, -R64 ;  /* 0x0000002a331c7223 */ /* 0x000fc20000010840 */
[----:B------:R-:W-:Y:S01]  /*d0a0*/  ISETP.GT.AND P4, PT, R30, 0x40, PT ;  /* 0x000000401e00780c */ /* 0x000fe20003f84270 */
[----:B------:R-:W-:Y:S01]  /*d0b0*/  FMUL.FTZ R46, R2, R65 ;  /* 0x00000041022e7220 */ /* 0x000fe20000410000 */
[----:B0-----:R-:W-:-:S02]  /*d0c0*/  FSEL R51, R33, -INF , P3 ;  /* 0xff80000021337808 */ /* 0x001fc40001800000 */
[----:B------:R-:W-:Y:S02]  /*d0d0*/  FMNMX.FTZ R34, R53, R34, !PT ;  /* 0x0000002235227209 */ /* 0x000fe40007810000 */
[----:B------:R-:W0:Y:S01]  /*d0e0*/  MUFU.TANH R40, R40 ;  /* 0x0000002800287308 */ /* 0x000e220000002400 */
[----:B------:R-:W-:Y:S01]  /*d0f0*/  FMUL.FTZ R58, R2, R77 ;  /* 0x0000004d023a7220 */ /* 0x000fe20000410000 */
[----:B------:R-:W-:Y:S02]  /*d100*/  ISETP.GT.AND P3, PT, R30, 0x41, PT ;  /* 0x000000411e00780c */ /* 0x000fe40003f64270 */
[----:B-1----:R-:W-:Y:S02]  /*d110*/  FSEL R77, R36, -INF , P4 ;  /* 0xff800000244d7808 */ /* 0x002fe40002000000 */
[----:B------:R-:W-:Y:S02]  /*d120*/  FMNMX.FTZ R34, R51, R34, !PT ;  /* 0x0000002233227209 */ /* 0x000fe40007810000 */
[----:B------:R-:W1:Y:S01]  /*d130*/  MUFU.TANH R44, R44 ;  /* 0x0000002c002c7308 */ /* 0x000e620000002400 */
[----:B------:R-:W-:-:S02]  /*d140*/  ISETP.GT.AND P4, PT, R30, 0x48, PT ;  /* 0x000000481e00780c */ /* 0x000fc40003f84270 */
[----:B--2---:R-:W-:Y:S02]  /*d150*/  FSEL R37, R37, -INF , P3 ;  /* 0xff80000025257808 */ /* 0x004fe40001800000 */
[----:B------:R-:W-:-:S03]  /*d160*/  FMNMX.FTZ R34, R77, R34, !PT ;  /* 0x000000224d227209 */ /* 0x000fc60007810000 */
[----:B------:R-:W-:Y:S01]  /*d170*/  MUFU.TANH R46, R46 ;  /* 0x0000002e002e7308 */ /* 0x000fe20000002400 */
[----:B------:R-:W-:-:S01]  /*d180*/  FFMA.FTZ R24, R57, R42, -R64 ;  /* 0x0000002a39187223 */ /* 0x000fc20000010840 */
[----:B------:R-:W-:Y:S01]  /*d190*/  ISETP.GT.AND P3, PT, R30, 0x49, PT ;  /* 0x000000491e00780c */ /* 0x000fe20003f64270 */
[----:B------:R-:W-:Y:S01]  /*d1a0*/  FMUL.FTZ R52, R2, R72 ;  /* 0x0000004802347220 */ /* 0x000fe20000410000 */
[----:B---3--:R-:W-:Y:S02]  /*d1b0*/  FSEL R57, R38, -INF , P4 ;  /* 0xff80000026397808 */ /* 0x008fe40002000000 */
[----:B------:R-:W-:Y:S02]  /*d1c0*/  FMNMX.FTZ R34, R37, R34, !PT ;  /* 0x0000002225227209 */ /* 0x000fe40007810000 */
[----:B------:R-:W2:Y:S01]  /*d1d0*/  MUFU.TANH R48, R48 ;  /* 0x0000003000307308 */ /* 0x000ea20000002400 */
[----:B------:R-:W-:Y:S01]  /*d1e0*/  FMUL.FTZ R62, R2, R81 ;  /* 0x00000051023e7220 */ /* 0x000fe20000410000 */
[----:B------:R-:W-:Y:S01]  /*d1f0*/  FFMA.FTZ R81, R55, R42, -R64 ;  /* 0x0000002a37517223 */ /* 0x000fe20000010840 */
[----:B------:R-:W-:-:S02]  /*d200*/  ISETP.GT.AND P4, PT, R30, 0x50, PT ;  /* 0x000000501e00780c */ /* 0x000fc40003f84270 */
[----:B0-----:R-:W-:Y:S02]  /*d210*/  FSEL R55, R40, -INF , P3 ;  /* 0xff80000028377808 */ /* 0x001fe40001800000 */
[----:B------:R-:W-:Y:S01]  /*d220*/  FMNMX.FTZ R34, R57, R34, !PT ;  /* 0x0000002239227209 */ /* 0x000fe20007810000 */
[----:B------:R-:W0:Y:S01]  /*d230*/  MUFU.TANH R50, R50 ;  /* 0x0000003200327308 */ /* 0x000e220000002400 */
[----:B------:R-:W-:Y:S01]  /*d240*/  FMUL.FTZ R66, R2, R85 ;  /* 0x0000005502427220 */ /* 0x000fe20000410000 */
[----:B------:R-:W-:Y:S01]  /*d250*/  ISETP.GT.AND P3, PT, R30, 0x51, PT ;  /* 0x000000511e00780c */ /* 0x000fe20003f64270 */
[----:B------:R-:W-:Y:S01]  /*d260*/  FMUL.FTZ R56, R2, R76 ;  /* 0x0000004c02387220 */ /* 0x000fe20000410000 */
[----:B-1----:R-:W-:Y:S02]  /*d270*/  FSEL R85, R44, -INF , P4 ;  /* 0xff8000002c557808 */ /* 0x002fe40002000000 */
[----:B------:R-:W-:Y:S02]  /*d280*/  FMNMX.FTZ R34, R55, R34, !PT ;  /* 0x0000002237227209 */ /* 0x000fe40007810000 */
[----:B------:R-:W1:Y:S01]  /*d290*/  MUFU.TANH R52, R52 ;  /* 0x0000003400347308 */ /* 0x000e620000002400 */
[----:B------:R-:W-:-:S02]  /*d2a0*/  ISETP.GT.AND P4, PT, R30, 0x58, PT ;  /* 0x000000581e00780c */ /* 0x000fc40003f84270 */
[----:B------:R-:W-:-:S05]  /*d2b0*/  FMNMX.FTZ R34, R85, R34, !PT ;  /* 0x0000002255227209 */ /* 0x000fca0007810000 */
[----:B------:R3:W-:Y:S01]  /*d2c0*/  MUFU.EX2 R33, R28 ;  /* 0x0000001c00217308 */ /* 0x0007e20000000800 */
[----:B--2---:R-:W-:Y:S01]  /*d2d0*/  FSEL R111, R48, -INF , P4 ;  /* 0xff800000306f7808 */ /* 0x004fe20002000000 */
[----:B------:R-:W-:-:S06]  /*d2e0*/  FMUL.FTZ R60, R2, R80 ;  /* 0x00000050023c7220 */ /* 0x000fcc0000410000 */
[----:B------:R-:W2:Y:S01]  /*d2f0*/  MUFU.TANH R54, R54 ;  /* 0x0000003600367308 */ /* 0x000ea20000002400 */
[----:B---3--:R-:W-:-:S01]  /*d300*/  FFMA.FTZ R28, R59, R42, -R64 ;  /* 0x0000002a3b1c7223 */ /* 0x008fc20000010840 */
[----:B------:R-:W-:Y:S02]  /*d310*/  FSEL R59, R46, -INF , P3 ;  /* 0xff8000002e3b7808 */ /* 0x000fe40001800000 */
[C---:B------:R-:W-:Y:S02]  /*d320*/  ISETP.GT.AND P3, PT, R30.reuse, 0x59, PT ;  /* 0x000000591e00780c */ /* 0x040fe40003f64270 */
[----:B------:R-:W-:Y:S02]  /*d330*/  FMNMX.FTZ R34, R59, R34, !PT ;  /* 0x000000223b227209 */ /* 0x000fe40007810000 */
[----:B------:R-:W3:Y:S01]  /*d340*/  MUFU.TANH R56, R56 ;  /* 0x0000003800387308 */ /* 0x000ee20000002400 */
[----:B------:R-:W-:Y:S02]  /*d350*/  ISETP.GT.AND P4, PT, R30, 0x60, PT ;  /* 0x000000601e00780c */ /* 0x000fe40003f84270 */
        /* <DEDUP_REMOVED lines=9> */
[----:B------:R-:W-:Y:S02]  /*d3f0*/  ISETP.GT.AND P4, PT, R30, 0x68, PT ;  /* 0x000000681e00780c */ /* 0x000fe40003f84270 */
[----:B--2---:R-:W-:Y:S02]  /*d400*/  FSEL R71, R54, -INF , P3 ;  /* 0xff80000036477808 */ /* 0x004fe40001800000 */
[----:B------:R-:W-:Y:S02]  /*d410*/  FMNMX.FTZ R34, R115, R34, !PT ;  /* 0x0000002273227209 */ /* 0x000fe40007810000 */
[----:B------:R-:W2:Y:S01]  /*d420*/  MUFU.TANH R62, R62 ;  /* 0x0000003e003e7308 */ /* 0x000ea20000002400 */
[----:B------:R-:W-:Y:S02]  /*d430*/  ISETP.GT.AND P3, PT, R30, 0x69, PT ;  /* 0x000000691e00780c */ /* 0x000fe40003f64270 */
[----:B---3--:R-:W-:-:S02]  /*d440*/  FSEL R117, R56, -INF , P4 ;  /* 0xff80000038757808 */ /* 0x008fc40002000000 */
[----:B------:R-:W-:-:S03]  /*d450*/  FMNMX.FTZ R34, R71, R34, !PT ;  /* 0x0000002247227209 */ /* 0x000fc60007810000 */
[----:B------:R-:W3:Y:S01]  /*d460*/  MUFU.TANH R65, R65 ;  /* 0x0000004100417308 */ /* 0x000ee20000002400 */
[----:B------:R-:W-:Y:S02]  /*d470*/  ISETP.GT.AND P4, PT, R30, 0x70, PT ;  /* 0x000000701e00780c */ /* 0x000fe40003f84270 */
[----:B0-----:R-:W-:Y:S02]  /*d480*/  FSEL R119, R58, -INF , P3 ;  /* 0xff8000003a777808 */ /* 0x001fe40001800000 */
[----:B------:R-:W-:-:S03]  /*d490*/  FMNMX.FTZ R34, R117, R34, !PT ;  /* 0x0000002275227209 */ /* 0x000fc60007810000 */
[----:B------:R-:W0:Y:S01]  /*d4a0*/  MUFU.TANH R66, R66 ;  /* 0x0000004200427308 */ /* 0x000e220000002400 */
[----:B------:R-:W-:Y:S02]  /*d4b0*/  ISETP.GT.AND P3, PT, R30, 0x71, PT ;  /* 0x000000711e00780c */ /* 0x000fe40003f64270 */
[----:B-1----:R-:W-:Y:S02]  /*d4c0*/  FSEL R121, R60, -INF , P4 ;  /* 0xff8000003c797808 */ /* 0x002fe40002000000 */
[----:B------:R-:W-:Y:S01]  /*d4d0*/  FMNMX.FTZ R36, R119, R34, !PT ;  /* 0x0000002277247209 */ /* 0x000fe20007810000 */
[----:B------:R-:W-:Y:S01]  /*d4e0*/  FFMA.FTZ R40, R89, R42, -R64 ;  /* 0x0000002a59287223 */ /* 0x000fe20000010840 */
[----:B------:R-:W-:Y:S02]  /*d4f0*/  ISETP.GT.AND P4, PT, R30, 0x78, PT ;  /* 0x000000781e00780c */ /* 0x000fe40003f84270 */
[----:B--2---:R-:W-:Y:S02]  /*d500*/  FSEL R89, R62, -INF , P3 ;  /* 0xff8000003e597808 */ /* 0x004fe40001800000 */
[----:B------:R-:W-:-:S02]  /*d510*/  FMNMX.FTZ R36, R121, R36, !PT ;  /* 0x0000002479247209 */ /* 0x000fc40007810000 */
[----:B------:R-:W-:Y:S02]  /*d520*/  ISETP.GT.AND P3, PT, R30, 0x79, PT ;  /* 0x000000791e00780c */ /* 0x000fe40003f64270 */
[----:B---3--:R-:W-:Y:S02]  /*d530*/  FSEL R123, R65, -INF , P4 ;  /* 0xff800000417b7808 */ /* 0x008fe40002000000 */
[----:B------:R-:W-:Y:S02]  /*d540*/  FMNMX.FTZ R36, R89, R36, !PT ;  /* 0x0000002459247209 */ /* 0x000fe40007810000 */
[----:B0-----:R-:W-:Y:S02]  /*d550*/  FSEL R125, R66, -INF , P3 ;  /* 0xff800000427d7808 */ /* 0x001fe40001800000 */
[----:B------:R-:W-:-:S04]  /*d560*/  FMNMX.FTZ R36, R123, R36, !PT ;  /* 0x000000247b247209 */ /* 0x000fc80007810000 */
[----:B------:R-:W-:-:S05]  /*d570*/  FMNMX.FTZ R38, R125, R36, !PT ;  /* 0x000000247d267209 */ /* 0x000fca0007810000 */
[----:B------:R-:W0:Y:S02]  /*d580*/  SHFL.BFLY PT, R65, R38, 0x2, 0x1f ;  /* 0x0c401f0026417f89 */ /* 0x000e2400000e0000 */
        /* <DEDUP_REMOVED lines=17> */
[----:B------:R-:W-:-:S01]  /*d6a0*/  FADD.FTZ R60, R26, R27 ;  /* 0x0000001b1a3c7221 */ /* 0x000fc20000010000 */
[----:B------:R-:W-:-:S06]  /*d6b0*/  FFMA.FTZ R47, R47, R42, -R64 ;  /* 0x0000002a2f2f7223 */ /* 0x000fcc0000010840 */
[----:B------:R-:W4:Y:S01]  /*d6c0*/  MUFU.EX2 R35, R35 ;  /* 0x0000002300237308 */ /* 0x000f220000000800 */
[----:B------:R-:W-:-:S01]  /*d6d0*/  FFMA.FTZ R39, R13, R42, -R50 ;  /* 0x0000002a0d277223 */ /* 0x000fc20000010832 */
[-C--:B------:R-:W-:Y:S01]  /*d6e0*/  FFMA.FTZ R11, R49, R42.reuse, -R50 ;  /* 0x0000002a310b7223 */ /* 0x080fe20000010832 */
[----:B------:R-:W-:-:S05]  /*d6f0*/  FFMA.FTZ R30, R91, R42, -R64 ;  /* 0x0000002a5b1e7223 */ /* 0x000fca0000010840 */
[----:B------:R-:W-:Y:S01]  /*d700*/  MUFU.EX2 R45, R45 ;  /* 0x0000002d002d7308 */ /* 0x000fe20000000800 */
[----:B------:R-:W-:-:S01]  /*d710*/  FFMA.FTZ R54, R51, R42, -R50 ;  /* 0x0000002a33367223 */ /* 0x000fc20000010832 */
[----:B-1----:R-:W-:Y:S01]  /*d720*/  FADD.FTZ R49, R31, R60 ;  /* 0x0000003c1f317221 */ /* 0x002fe20000010000 */
[----:B0-----:R-:W-:-:S05]  /*d730*/  FADD.FTZ R51, R148, R3 ;  /* 0x0000000394337221 */ /* 0x001fca0000010000 */
[----:B------:R-:W0:Y:S01]  /*d740*/  MUFU.EX2 R150, R150 ;  /* 0x0000009600967308 */ /* 0x000e220000000800 */
[----:B------:R-:W-:-:S01]  /*d750*/  FFMA.FTZ R46, R83, R42, -R64 ;  /* 0x0000002a532e7223 */ /* 0x000fc20000010840 */
[-CC-:B------:R-:W-:Y:S01]  /*d760*/  FFMA.FTZ R52, R41, R42.reuse, -R50.reuse ;  /* 0x0000002a29347223 */ /* 0x180fe20000010832 */
[----:B------:R-:W-:-:S01]  /*d770*/  FFMA.FTZ R58, R25, R42, -R50 ;  /* 0x0000002a193a7223 */ /* 0x000fc20000010832 */
[----:B------:R-:W-:-:S04]  /*d780*/  FFMA.FTZ R25, R53, R42, -R50 ;  /* 0x0000002a35197223 */ /* 0x000fc80000010832 */
[----:B------:R-:W-:Y:S01]  /*d790*/  MUFU.EX2 R14, R14 ;  /* 0x0000000e000e7308 */ /* 0x000fe20000000800 */
[----:B--2---:R-:W-:-:S01]  /*d7a0*/  FADD.FTZ R53, R10, R49 ;  /* 0x000000310a357221 */ /* 0x004fc20000010000 */
[----:B---3--:R-:W-:-:S06]  /*d7b0*/  FADD.FTZ R62, R6, R51 ;  /* 0x00000033063e7221 */ /* 0x008fcc0000010000 */
[----:B------:R-:W1:Y:S01]  /*d7c0*/  MUFU.EX2 R7, R7 ;  /* 0x0000000700077308 */ /* 0x000e620000000800 */
[----:B------:R-:W-:-:S01]  /*d7d0*/  FFMA.FTZ R91, R79, R42, -R64 ;  /* 0x0000002a4f5b7223 */ /* 0x000fc20000010840 */
[-C--:B------:R-:W-:Y:S01]  /*d7e0*/  FFMA.FTZ R144, R15, R42.reuse, -R50 ;  /* 0x0000002a0f907223 */ /* 0x080fe20000010832 */
[----:B------:R-:W-:-:S01]  /*d7f0*/  FFMA.FTZ R63, R63, R42, -R64 ;  /* 0x0000002a3f3f7223 */ /* 0x000fc20000010840 */
[----:B------:R-:W-:-:S04]  /*d800*/  FFMA.FTZ R67, R67, R42, -R64 ;  /* 0x0000002a43437223 */ /* 0x000fc80000010840 */
[----:B------:R-:W-:Y:S01]  /*d810*/  MUFU.EX2 R47, R47 ;  /* 0x0000002f002f7308 */ /* 0x000fe20000000800 */
[----:B------:R-:W-:-:S01]  /*d820*/  FFMA.FTZ R75, R75, R42, -R64 ;  /* 0x0000002a4b4b7223 */ /* 0x000fc20000010840 */
[-CC-:B------:R-:W-:Y:S01]  /*d830*/  FFMA.FTZ R79, R97, R42.reuse, -R64.reuse ;  /* 0x0000002a614f7223 */ /* 0x180fe20000010840 */
[----:B------:R-:W-:-:S01]  /*d840*/  FFMA.FTZ R38, R101, R42, -R64 ;  /* 0x0000002a65267223 */ /* 0x000fc20000010840 */
[-CC-:B------:R-:W-:Y:S01]  /*d850*/  FFMA.FTZ R83, R99, R42.reuse, -R64.reuse ;  /* 0x0000002a63537223 */ /* 0x180fe20000010840 */
[----:B------:R-:W-:-:S03]  /*d860*/  FFMA.FTZ R44, R103, R42, -R64 ;  /* 0x0000002a672c7223 */ /* 0x000fc60000010840 */
[----:B------:R2:W-:Y:S01]  /*d870*/  MUFU.EX2 R34, R40 ;  /* 0x0000002800227308 */ /* 0x0005e20000000800 */
[----:B------:R-:W-:-:S01]  /*d880*/  FFMA.FTZ R87, R87, R42, -R64 ;  /* 0x0000002a57577223 */ /* 0x000fc20000010840 */
[-CC-:B------:R-:W-:Y:S01]  /*d890*/  FFMA.FTZ R48, R105, R42.reuse, -R64.reuse ;  /* 0x0000002a69307223 */ /* 0x180fe20000010840 */
[----:B------:R-:W-:-:S05]  /*d8a0*/  FFMA.FTZ R61, R61, R42, -R64 ;  /* 0x0000002a3d3d7223 */ /* 0x000fca0000010840 */
[----:B------:R-:W3:Y:S01]  /*d8b0*/  MUFU.EX2 R39, R39 ;  /* 0x0000002700277308 */ /* 0x000ee20000000800 */
[----:B--2---:R-:W-:-:S01]  /*d8c0*/  FFMA.FTZ R40, R93, R42, -R64 ;  /* 0x0000002a5d287223 */ /* 0x004fc20000010840 */
[-CC-:B------:R-:W-:Y:S01]  /*d8d0*/  FFMA.FTZ R93, R95, R42.reuse, -R64.reuse ;  /* 0x0000002a5f5d7223 */ /* 0x180fe20000010840 */
[----:B------:R-:W-:-:S01]  /*d8e0*/  FFMA.FTZ R95, R107, R42, -R64 ;  /* 0x0000002a6b5f7223 */ /* 0x000fc20000010840 */
[----:B----4-:R-:W-:-:S04]  /*d8f0*/  FADD.FTZ R51, R35, R62 ;  /* 0x0000003e23337221 */ /* 0x010fc80000010000 */
[----:B------:R-:W-:Y:S01]  /*d900*/  MUFU.EX2 R36, R30 ;  /* 0x0000001e00247308 */ /* 0x000fe20000000800 */
[----:B0-----:R-:W-:-:S07]  /*d910*/  FADD.FTZ R62, R150, R51 ;  /* 0x00000033963e7221 */ /* 0x001fce0000010000 */
[----:B------:R0:W-:Y:S01]  /*d920*/  MUFU.EX2 R30, R46 ;  /* 0x0000002e001e7308 */ /* 0x0001e20000000800 */
[----:B------:R-:W-:-:S07]  /*d930*/  FFMA.FTZ R41, R69, R42, -R50 ;  /* 0x0000002a45297223 */ /* 0x000fce0000010832 */
[----:B------:R-:W-:Y:S01]  /*d940*/  MUFU.EX2 R20, R20 ;  /* 0x0000001400147308 */ /* 0x000fe20000000800 */
[----:B0-----:R-:W-:-:S01]  /*d950*/  FFMA.FTZ R46, R109, R42, -R64 ;  /* 0x0000002a6d2e7223 */ /* 0x001fc20000010840 */
[----:B------:R-:W-:-:S06]  /*d960*/  FADD.FTZ R64, R12, R53 ;  /* 0x000000350c407221 */ /* 0x000fcc0000010000 */
[----:B------:R-:W0:Y:S01]  /*d970*/  MUFU.EX2 R52, R52 ;  /* 0x0000003400347308 */ /* 0x000e220000000800 */
[----:B------:R-:W-:-:S01]  /*d980*/  FADD.FTZ R53, R45, R64 ;  /* 0x000000402d357221 */ /* 0x000fc20000010000 */
[----:B-1----:R-:W-:-:S06]  /*d990*/  FADD.FTZ R62, R7, R62 ;  /* 0x0000003e073e7221 */ /* 0x002fcc0000010000 */
[----:B------:R-:W1:Y:S01]  /*d9a0*/  MUFU.EX2 R144, R144 ;  /* 0x0000009000907308 */ /* 0x000e620000000800 */
[----:B------:R-:W-:-:S01]  /*d9b0*/  FADD.FTZ R64, R14, R53 ;  /* 0x000000350e407221 */ /* 0x000fc20000010000 */
[----:B---3--:R-:W-:-:S06]  /*d9c0*/  FADD.FTZ R51, R39, R62 ;  /* 0x0000003e27337221 */ /* 0x008fcc0000010000 */
[----:B------:R-:W2:Y:S01]  /*d9d0*/  MUFU.EX2 R11, R11 ;  /* 0x0000000b000b7308 */ /* 0x000ea20000000800 */
[----:B------:R-:W-:-:S01]  /*d9e0*/  FADD.FTZ R53, R47, R64 ;  /* 0x000000402f357221 */ /* 0x000fc20000010000 */
[----:B0-----:R-:W-:-:S06]  /*d9f0*/  FADD.FTZ R51, R52, R51 ;  /* 0x0000003334337221 */ /* 0x001fcc0000010000 */
[----:B------:R-:W0:Y:S01]  /*da00*/  MUFU.EX2 R41, R41 ;  /* 0x0000002900297308 */ /* 0x000e220000000800 */
[----:B------:R-:W-:-:S07]  /*da10*/  FADD.FTZ R62, R20, R53 ;  /* 0x00000035143e7221 */ /* 0x000fce0000010000 */
[----:B------:R-:W3:Y:S01]  /*da20*/  MUFU.EX2 R58, R58 ;  /* 0x0000003a003a7308 */ /* 0x000ee20000000800 */
[----:B------:R-:W-:-:S01]  /*da30*/  FADD.FTZ R53, R33, R62 ;  /* 0x0000003e21357221 */ /* 0x000fc20000010000 */
[----:B-1----:R-:W-:Y:S01]  /*da40*/  FADD.FTZ R62, R144, R51 ;  /* 0x00000033903e7221 */ /* 0x002fe20000010000 */
[----:B------:R-:W-:-:S03]  /*da50*/  F2FP.SATFINITE.E4M3.F32.PACK_AB_MERGE_C R149, R10, R31, RZ ;  /* 0x0000001f0a95723e */ /* 0x000fc600048070ff */
[----:B--2---:R-:W-:-:S04]  /*da60*/  FADD.FTZ R62, R11, R62 ;  /* 0x0000003e0b3e7221 */ /* 0x004fc80000010000 */
[----:B0-----:R-:W-:Y:S01]  /*da70*/  FADD.FTZ R31, R41, R62 ;  /* 0x0000003e291f7221 */ /* 0x001fe20000010000 */
[----:B---3--:R-:W-:-:S04]  /*da80*/  F2FP.SATFINITE.E4M3.F32.PACK_AB_MERGE_C R41, R58, R41, RZ ;  /* 0x000000293a29723e */ /* 0x008fc800048070ff */
[----:B------:R-:W-:Y:S02]  /*da90*/  F2FP.SATFINITE.E4M3.F32.PACK_AB_MERGE_C R144, R11, R144, R41 ;  /* 0x000000900b90723e */ /* 0x000fe40004807029 */
[----:B------:R-:W2:Y:S01]  /*daa0*/  LDL R11, [R1+0x2c] ;  /* 0x00002c00010b7983 */ /* 0x000ea20000100800 */
[----:B------:R-:W0:Y:S01]  /*dab0*/  MUFU.EX2 R24, R24 ;  /* 0x0000001800187308 */ /* 0x000e220000000800 */
[----:B------:R-:W-:-:S07]  /*dac0*/  FFMA.FTZ R146, R73, R42, -R50 ;  /* 0x0000002a49927223 */ /* 0x000fce0000010832 */
[----:B------:R-:W1:Y:S01]  /*dad0*/  MUFU.EX2 R81, R81 ;  /* 0x0000005100517308 */ /* 0x000e620000000800 */
[----:B------:R-:W-:-:S07]  /*dae0*/  FFMA.FTZ R13, R29, R42, -R50 ;  /* 0x0000002a1d0d7223 */ /* 0x000fce0000010832 */
[----:B------:R-:W3:Y:S01]  /*daf0*/  MUFU.EX2 R28, R28 ;  /* 0x0000001c001c7308 */ /* 0x000ee20000000800 */
[----:B0-----:R-:W-:-:S07]  /*db00*/  FADD.FTZ R64, R24, R53 ;  /* 0x0000003518407221 */ /* 0x001fce0000010000 */
[----:B------:R-:W0:Y:S01]  /*db10*/  MUFU.EX2 R63, R63 ;  /* 0x0000003f003f7308 */ /* 0x000e220000000800 */
[----:B------:R-:W-:-:S07]  /*db20*/  F2FP.SATFINITE.E4M3.F32.PACK_AB_MERGE_C R151, R47, R14, RZ ;  /* 0x0000000e2f97723e */ /* 0x000fce00048070ff */
[----:B------:R-:W4:Y:S01]  /*db30*/  MUFU.EX2 R146, R146 ;  /* 0x0000009200927308 */ /* 0x000f220000000800 */
[----:B-1----:R-:W-:-:S01]  /*db40*/  FADD.FTZ R47, R81, R64 ;  /* 0x00000040512f7221 */ /* 0x002fc20000010000 */
[----:B------:R-:W-:-:S06]  /*db50*/  FFMA.FTZ R140, R77, R42, -R50 ;  /* 0x0000002a4d8c7223 */ /* 0x000fcc0000010832 */
[----:B------:R-:W1:Y:S01]  /*db60*/  MUFU.EX2 R13, R13 ;  /* 0x0000000d000d7308 */ /* 0x000e620000000800 */
[----:B---3--:R-:W-:-:S01]  /*db70*/  FADD.FTZ R10, R28, R47 ;  /* 0x0000002f1c0a7221 */ /* 0x008fc20000010000 */
[----:B------:R-:W-:-:S06]  /*db80*/  FADD.FTZ R31, R58, R31 ;  /* 0x0000001f3a1f7221 */ /* 0x000fcc0000010000 */
[----:B------:R-:W3:Y:S01]  /*db90*/  MUFU.EX2 R32, R32 ;  /* 0x0000002000207308 */ /* 0x000ee20000000800 */
[----:B------:R-:W-:-:S07]  /*dba0*/  FFMA.FTZ R15, R37, R42, -R50 ;  /* 0x0000002a250f7223 */ /* 0x000fce0000010832 */
[----:B------:R-:W5:Y:S01]  /*dbb0*/  MUFU.EX2 R25, R25 ;  /* 0x0000001900197308 */ /* 0x000f620000000800 */
[----:B------:R-:W-:Y:S01]  /*dbc0*/  F2FP.SATFINITE.E4M3.F32.PACK_AB_MERGE_C R6, R35, R6, RZ ;  /* 0x000000062306723e */ /* 0x000fe200048070ff */
[----:B0-----:R-:W-:-:S06]  /*dbd0*/  FADD.FTZ R35, R63, R10 ;  /* 0x0000000a3f237221 */ /* 0x001fcc0000010000 */
[----:B------:R-:W0:Y:S01]  /*dbe0*/  MUFU.EX2 R67, R67 ;  /* 0x0000004300437308 */ /* 0x000e220000000800 */
[----:B----4-:R-:W-:-:S01]  /*dbf0*/  FADD.FTZ R10, R146, R31 ;  /* 0x0000001f920a7221 */ /* 0x010fc20000010000 */
[----:B------:R-:W-:-:S06]  /*dc00*/  FFMA.FTZ R29, R57, R42, -R50 ;  /* 0x0000002a391d7223 */ /* 0x000fcc0000010832 */
[----:B------:R-:W4:Y:S01]  /*dc10*/  MUFU.EX2 R54, R54 ;  /* 0x0000003600367308 */ /* 0x000f220000000800 */
[----:B------:R-:W-:Y:S01]  /*dc20*/  @!P2 PRMT R0, RZ, 0x654, R0 ;  /* 0x00000654ff00a816 */ /* 0x000fe20000000000 */
[----:B-1----:R-:W-:-:S06]  /*dc30*/  FADD.FTZ R10, R13, R10 ;  /* 0x0000000a0d0a7221 */ /* 0x002fcc0000010000 */
[----:B------:R-:W1:Y:S01]  /*dc40*/  MUFU.EX2 R140, R140 ;  /* 0x0000008c008c7308 */ /* 0x000e620000000800 */
[----:B------:R-:W-:-:S01]  /*dc50*/  FFMA.FTZ R56, R55, R42, -R50 ;  /* 0x0000002a37387223 */ /* 0x000fc20000010832 */
[----:B---3--:R-:W-:Y:S01]  /*dc60*/  FADD.FTZ R14, R32, R35 ;  /* 0x00000023200e7221 */ /* 0x008fe20000010000 */
[----:B------:R-:W-:Y:S01]  /*dc70*/  F2FP.SATFINITE.E4M3.F32.PACK_AB_MERGE_C R149, R27, R26, R149 ;  /* 0x0000001a1b95723e */ /* 0x000fe20004807095 */
[----:B------:R3:W-:Y:S04]  /*dc80*/  @!P2 SYNCS.ARRIVE.TRANS64.RED.A1T0 RZ, [R0+URZ], RZ ;  /* 0x000000ff00ffa9a7 */ /* 0x0007e8000810043f */
[----:B------:R-:W1:Y:S01]  /*dc90*/  MUFU.EX2 R75, R75 ;  /* 0x0000004b004b7308 */ /* 0x000e620000000800 */
[----:B-----5:R-:W-:-:S07]  /*dca0*/  FADD.FTZ R27, R25, R10 ;  /* 0x0000000a191b7221 */ /* 0x020fce0000010000 */
[----:B------:R-:W5:Y:S01]  /*dcb0*/  MUFU.EX2 R15, R15 ;  /* 0x0000000f000f7308 */ /* 0x000f620000000800 */
[----:B---3--:R-:W-:-:S01]  /*dcc0*/  FFMA.FTZ R0, R85, R42, -R50 ;  /* 0x0000002a55007223 */ /* 0x008fc20000010832 */
[C---:B0-----:R-:W-:Y:S01]  /*dcd0*/  F2FP.SATFINITE.E4M3.F32.PACK_AB_MERGE_C R147, R67.reuse, R32, RZ ;  /* 0x000000204393723e */ /* 0x041fe200048070ff */
[----:B------:R-:W-:-:S05]  /*dce0*/  FADD.FTZ R67, R67, R14 ;  /* 0x0000000e43437221 */ /* 0x000fca0000010000 */
[----:B------:R-:W0:Y:S01]  /*dcf0*/  MUFU.EX2 R29, R29 ;  /* 0x0000001d001d7308 */ /* 0x000e220000000800 */
[----:B----4-:R-:W-:-:S01]  /*dd00*/  FADD.FTZ R27, R54, R27 ;  /* 0x0000001b361b7221 */ /* 0x010fc20000010000 */
[----:B------:R-:W-:-:S06]  /*dd10*/  FFMA.FTZ R37, R59, R42, -R50 ;  /* 0x0000002a3b257223 */ /* 0x000fcc0000010832 */
[----:B------:R-:W3:Y:S01]  /*dd20*/  MUFU.EX2 R91, R91 ;  /* 0x0000005b005b7308 */ /* 0x000ee20000000800 */
[----:B------:R-:W-:Y:S01]  /*dd30*/  F2FP.SATFINITE.E4M3.F32.PACK_AB_MERGE_C R151, R45, R12, R151 ;  /* 0x0000000c2d97723e */ /* 0x000fe20004807097 */
[----:B------:R-:W-:-:S06]  /*dd40*/  FADD.FTZ R10, R34, R67 ;  /* 0x00000043220a7221 */ /* 0x000fcc0000010000 */
[----:B------:R-:W4:Y:S01]  /*dd50*/  MUFU.EX2 R79, R79 ;  /* 0x0000004f004f7308 */ /* 0x000f220000000800 */
[----:B-1----:R-:W-:-:S01]  /*dd60*/  FADD.FTZ R12, R140, R27 ;  /* 0x0000001b8c0c7221 */ /* 0x002fc20000010000 */
[----:B------:R-:W-:-:S06]  /*dd70*/  FFMA.FTZ R49, R111, R42, -R50 ;  /* 0x0000002a6f317223 */ /* 0x000fcc0000010832 */
[----:B------:R-:W1:Y:S01]  /*dd80*/  MUFU.EX2 R56, R56 ;  /* 0x0000003800387308 */ /* 0x000e620000000800 */
[----:B------:R-:W-:Y:S02]  /*dd90*/  F2FP.SATFINITE.E4M3.F32.PACK_AB_MERGE_C R145, R81, R24, RZ ;  /* 0x000000185191723e */ /* 0x000fe400048070ff */
[----:B------:R-:W-:-:S05]  /*dda0*/  F2FP.SATFINITE.E4M3.F32.PACK_AB_MERGE_C R24, R54, R25, RZ ;  /* 0x000000193618723e */ /* 0x000fca00048070ff */
[----:B------:R-:W-:Y:S01]  /*ddb0*/  MUFU.EX2 R40, R40 ;  /* 0x0000002800287308 */ /* 0x000fe20000000800 */
[----:B------:R-:W-:-:S07]  /*ddc0*/  FADD.FTZ R25, R75, R10 ;  /* 0x0000000a4b197221 */ /* 0x000fce0000010000 */
[----:B------:R-:W1:Y:S01]  /*ddd0*/  MUFU.EX2 R93, R93 ;  /* 0x0000005d005d7308 */ /* 0x000e620000000800 */
[----:B------:R-:W-:-:S01]  /*dde0*/  FFMA.FTZ R60, R113, R42, -R50 ;  /* 0x0000002a713c7223 */ /* 0x000fc20000010832 */
[----:B-----5:R-:W-:-:S06]  /*ddf0*/  FADD.FTZ R12, R15, R12 ;  /* 0x0000000c0f0c7221 */ /* 0x020fcc0000010000 */
[----:B------:R-:W5:Y:S01]  /*de00*/  MUFU.EX2 R0, R0 ;  /* 0x0000000000007308 */ /* 0x000f620000000800 */
[----:B------:R-:W-:-:S01]  /*de10*/  FADD.FTZ R14, R36, R25 ;  /* 0x00000019240e7221 */ /* 0x000fc20000010000 */
[----:B------:R-:W-:Y:S01]  /*de20*/  F2FP.SATFINITE.E4M3.F32.PACK_AB_MERGE_C R39, R52, R39, RZ ;  /* 0x000000273427723e */ /* 0x000fe200048070ff */
[----:B0-----:R-:W-:-:S05]  /*de30*/  FADD.FTZ R25, R29, R12 ;  /* 0x0000000c1d197221 */ /* 0x001fca0000010000 */
[----:B------:R-:W0:Y:S01]  /*de40*/  MUFU.EX2 R37, R37 ;  /* 0x0000002500257308 */ /* 0x000e220000000800 */
[----:B------:R-:W-:-:S01]  /*de50*/  FFMA.FTZ R115, R115, R42, -R50 ;  /* 0x0000002a73737223 */ /* 0x000fc20000010832 */
[C---:B---3--:R-:W-:Y:S01]  /*de60*/  F2FP.SATFINITE.E4M3.F32.PACK_AB_MERGE_C R141, R91.reuse, R36, RZ ;  /* 0x000000245b8d723e */ /* 0x048fe200048070ff */
[----:B------:R-:W-:-:S01]  /*de70*/  FADD.FTZ R91, R91, R14 ;  /* 0x0000000e5b5b7221 */ /* 0x000fc20000010000 */
[----:B----4-:R-:W-:-:S04]  /*de80*/  F2FP.SATFINITE.E4M3.F32.PACK_AB_MERGE_C R143, R30, R79, RZ ;  /* 0x0000004f1e8f723e */ /* 0x010fc800048070ff */
[----:B------:R-:W3:Y:S01]  /*de90*/  MUFU.EX2 R49, R49 ;  /* 0x0000003100317308 */ /* 0x000ee20000000800 */
[----:B-1----:R-:W-:-:S01]  /*dea0*/  FADD.FTZ R25, R56, R25 ;  /* 0x0000001938197221 */ /* 0x002fc20000010000 */
[----:B------:R-:W-:Y:S01]  /*deb0*/  F2FP.SATFINITE.E4M3.F32.PACK_AB_MERGE_C R150, R7, R150, R39 ;  /* 0x000000960796723e */ /* 0x000fe20004807027 */
[----:B------:R-:W-:-:S01]  /*dec0*/  FFMA.FTZ R71, R71, R42, -R50 ;  /* 0x0000002a47477223 */ /* 0x000fc20000010832 */
[----:B------:R-:W1:Y:S04]  /*ded0*/  @P0 LDC R7, c[0x0][0x44c] ;  /* 0x00011300ff070b82 */ /* 0x000e680000000800 */
[----:B------:R-:W4:Y:S01]  /*dee0*/  MUFU.EX2 R60, R60 ;  /* 0x0000003c003c7308 */ /* 0x000f220000000800 */
[----:B------:R-:W-:Y:S01]  /*def0*/  F2FP.SATFINITE.E4M3.F32.PACK_AB_MERGE_C R143, R93, R40, R143 ;  /* 0x000000285d8f723e */ /* 0x000fe2000480708f */
[----:B------:R-:W-:Y:S01]  /*df00*/  FADD.FTZ R40, R40, R91 ;  /* 0x0000005b28287221 */ /* 0x000fe20000010000 */
[----:B------:R-:W-:Y:S01]  /*df10*/  F2FP.SATFINITE.E4M3.F32.PACK_AB_MERGE_C R148, R3, R148, R6 ;  /* 0x000000940394723e */ /* 0x000fe20004807006 */
[----:B------:R-:W-:Y:S01]  /*df20*/  FFMA.FTZ R117, R117, R42, -R50 ;  /* 0x0000002a75757223 */ /* 0x000fe20000010832 */
[----:B-----5:R-:W-:-:S01]  /*df30*/  FADD.FTZ R6, R0, R25 ;  /* 0x0000001900067221 */ /* 0x020fc20000010000 */
[----:B------:R-:W-:Y:S01]  /*df40*/  FFMA.FTZ R119, R119, R42, -R50 ;  /* 0x0000002a77777223 */ /* 0x000fe20000010832 */
[----:B------:R-:W5:Y:S01]  /*df50*/  @P0 LDC R12, c[0x0][0x450] ;  /* 0x00011400ff0c0b82 */ /* 0x000f620000000800 */
[----:B------:R-:W-:Y:S01]  /*df60*/  MUFU.EX2 R44, R44 ;  /* 0x0000002c002c7308 */ /* 0x000fe20000000800 */
[----:B------:R-:W-:-:S07]  /*df70*/  FADD.FTZ R40, R93, R40 ;  /* 0x000000285d287221 */ /* 0x000fce0000010000 */
[----:B------:R-:W1:Y:S01]  /*df80*/  MUFU.EX2 R87, R87 ;  /* 0x0000005700577308 */ /* 0x000e620000000800 */
[----:B0-----:R-:W-:-:S07]  /*df90*/  FADD.FTZ R6, R37, R6 ;  /* 0x0000000625067221 */ /* 0x001fce0000010000 */
[----:B------:R-:W0:Y:S08]  /*dfa0*/  MUFU.EX2 R38, R38 ;  /* 0x0000002600267308 */ /* 0x000e300000000800 */
[----:B------:R-:W0:Y:S01]  /*dfb0*/  MUFU.EX2 R115, R115 ;  /* 0x0000007300737308 */ /* 0x000e220000000800 */
[----:B------:R-:W-:-:S07]  /*dfc0*/  FADD.FTZ R79, R79, R40 ;  /* 0x000000284f4f7221 */ /* 0x000fce0000010000 */
[----:B------:R-:W5:Y:S01]  /*dfd0*/  MUFU.EX2 R83, R83 ;  /* 0x0000005300537308 */ /* 0x000f620000000800 */
[----:B---3--:R-:W-:-:S07]  /*dfe0*/  FADD.FTZ R3, R49, R6 ;  /* 0x0000000631037221 */ /* 0x008fce0000010000 */
[----:B------:R-:W3:Y:S01]  /*dff0*/  MUFU.EX2 R136, R71 ;  /* 0x0000004700887308 */ /* 0x000ee20000000800 */
[----:B------:R-:W-:-:S01]  /*e000*/  FFMA.FTZ R121, R121, R42, -R50 ;  /* 0x0000002a79797223 */ /* 0x000fc20000010832 */
[----:B------:R-:W-:Y:S01]  /*e010*/  FADD.FTZ R79, R30, R79 ;  /* 0x0000004f1e4f7221 */ /* 0x000fe20000010000 */
[----:B----4-:R-:W-:-:S05]  /*e020*/  F2FP.SATFINITE.E4M3.F32.PACK_AB_MERGE_C R142, R60, R49, RZ ;  /* 0x000000313c8e723e */ /* 0x010fca00048070ff */
[----:B------:R-:W-:Y:S01]  /*e030*/  MUFU.EX2 R117, R117 ;  /* 0x0000007500757308 */ /* 0x000fe20000000800 */
[----:B------:R-:W-:-:S07]  /*e040*/  FADD.FTZ R60, R60, R3 ;  /* 0x000000033c3c7221 */ /* 0x000fce0000010000 */
[----:B------:R-:W4:Y:S01]  /*e050*/  MUFU.EX2 R10, R119 ;  /* 0x00000077000a7308 */ /* 0x000f220000000800 */
[----:B-1----:R-:W-:Y:S01]  /*e060*/  F2FP.SATFINITE.E4M3.F32.PACK_AB_MERGE_C R137, R87, R44, RZ ;  /* 0x0000002c5789723e */ /* 0x002fe200048070ff */
[----:B0-----:R-:W-:Y:S01]  /*e070*/  FADD.FTZ R6, R38, R79 ;  /* 0x0000004f26067221 */ /* 0x001fe20000010000 */
[----:B------:R-:W-:-:S02]  /*e080*/  FADD.FTZ R3, R115, R60 ;  /* 0x0000003c73037221 */ /* 0x000fc40000010000 */
[----:B-----5:R-:W-:-:S03]  /*e090*/  F2FP.SATFINITE.E4M3.F32.PACK_AB_MERGE_C R137, R83, R38, R137 ;  /* 0x000000265389723e */ /* 0x020fc60004807089 */
[----:B------:R-:W0:Y:S01]  /*e0a0*/  MUFU.EX2 R121, R121 ;  /* 0x0000007900797308 */ /* 0x000e220000000800 */
[----:B------:R-:W-:-:S01]  /*e0b0*/  FADD.FTZ R83, R83, R6 ;  /* 0x0000000653537221 */ /* 0x000fc20000010000 */
[----:B---3--:R-:W-:Y:S01]  /*e0c0*/  FADD.FTZ R6, R136, R3 ;  /* 0x0000000388067221 */ /* 0x008fe20000010000 */
[----:B------:R-:W-:Y:S01]  /*e0d0*/  @P0 IMAD.HI.U32 R7, R100, R7, RZ ;  /* 0x0000000764070227 */ /* 0x000fe200078e00ff */
[----:B----4-:R-:W-:-:S03]  /*e0e0*/  F2FP.SATFINITE.E4M3.F32.PACK_AB_MERGE_C R3, R10, R117, RZ ;  /* 0x000000750a03723e */ /* 0x010fc600048070ff */
[----:B------:R-:W-:-:S01]  /*e0f0*/  FADD.FTZ R117, R117, R6 ;  /* 0x0000000675757221 */ /* 0x000fc20000010000 */
[----:B------:R-:W-:Y:S01]  /*e100*/  IMAD.MOV.U32 R6, RZ, RZ, R100 ;  /* 0x000000ffff067224 */ /* 0x000fe200078e0064 */
[----:B------:R-:W-:Y:S02]  /*e110*/  @P0 SHF.R.U32.HI R6, RZ, R12, R7 ;  /* 0x0000000cff060219 */ /* 0x000fe40000011607 */
[----:B------:R-:W-:Y:S02]  /*e120*/  FADD.FTZ R10, R10, R117 ;  /* 0x000000750a0a7221 */ /* 0x000fe40000010000 */
[----:B------:R-:W-:Y:S02]  /*e130*/  IADD3 R7, R6, R96, -R98 ;  /* 0x0000006006077210 */ /* 0x000fe40007ffe862 */
[----:B------:R-:W-:Y:S01]  /*e140*/  F2FP.SATFINITE.E4M3.F32.PACK_AB_MERGE_C R136, R136, R115, R3 ;  /* 0x000000738888723e */ /* 0x000fe20004807003 */
[----:B0-----:R-:W-:-:S01]  /*e150*/  FADD.FTZ R3, R121, R10 ;  /* 0x0000000a79037221 */ /* 0x001fc20000010000 */
[----:B------:R-:W-:Y:S01]  /*e160*/  SHF.R.S32.HI R10, RZ, 0x1f, R7 ;  /* 0x0000001fff0a7819 */ /* 0x000fe20000011407 */
[----:B------:R-:W-:Y:S03]  /*e170*/  MUFU.EX2 R48, R48 ;  /* 0x0000003000307308 */ /* 0x000fe60000000800 */
[----:B------:R-:W-:Y:S01]  /*e180*/  LEA.HI R10, R10, R7, RZ, 0x7 ;  /* 0x000000070a0a7211 */ /* 0x000fe200078f38ff */
[-CC-:B------:R-:W-:Y:S01]  /*e190*/  FFMA.FTZ R89, R89, R42.reuse, -R50.reuse ;  /* 0x0000002a59597223 */ /* 0x180fe20000010832 */
[----:B------:R-:W-:-:S03]  /*e1a0*/  FFMA.FTZ R123, R123, R42, -R50 ;  /* 0x0000002a7b7b7223 */ /* 0x000fc60000010832 */
[----:B------:R-:W-:Y:S01]  /*e1b0*/  MUFU.EX2 R61, R61 ;  /* 0x0000003d003d7308 */ /* 0x000fe20000000800 */
[----:B------:R-:W-:Y:S01]  /*e1c0*/  SHF.R.S32.HI R10, RZ, 0x7, R10 ;  /* 0x00000007ff0a7819 */ /* 0x000fe2000001140a */
[----:B------:R-:W-:Y:S01]  /*e1d0*/  FFMA.FTZ R50, R125, R42, -R50 ;  /* 0x0000002a7d327223 */ /* 0x000fe20000010832 */
[----:B------:R-:W-:-:S05]  /*e1e0*/  F2FP.SATFINITE.E4M3.F32.PACK_AB_MERGE_C R29, R56, R29, RZ ;  /* 0x0000001d381d723e */ /* 0x000fca00048070ff */
[----:B------:R-:W0:Y:S01]  /*e1f0*/  MUFU.EX2 R46, R46 ;  /* 0x0000002e002e7308 */ /* 0x000e220000000800 */
[----:B------:R-:W-:Y:S01]  /*e200*/  F2FP.SATFINITE.E4M3.F32.PACK_AB_MERGE_C R140, R15, R140, R29 ;  /* 0x0000008c0f8c723e */ /* 0x000fe2000480701d */
[----:B------:R-:W-:-:S06]  /*e210*/  FADD.FTZ R44, R44, R83 ;  /* 0x000000532c2c7221 */ /* 0x000fcc0000010000 */
[----:B------:R-:W1:Y:S01]  /*e220*/  MUFU.EX2 R95, R95 ;  /* 0x0000005f005f7308 */ /* 0x000e620000000800 */
[----:B------:R-:W-:Y:S01]  /*e230*/  VIADD R15, R88, 0xfffffffe ;  /* 0xfffffffe580f7836 */ /* 0x000fe20000000000 */
[----:B--2---:R-:W-:-:S06]  /*e240*/  VIMNMX R11, R11, R10, !PT ;  /* 0x0000000a0b0b7248 */ /* 0x004fcc0007fe0100 */
[----:B------:R-:W2:Y:S01]  /*e250*/  MUFU.EX2 R138, R89 ;  /* 0x00000059008a7308 */ /* 0x000ea20000000800 */
[----:B------:R3:W-:Y:S07]  /*e260*/  STL [R1+0x18], R11 ;  /* 0x0000180b01007387 */ /* 0x0007ee0000100800 */
[----:B------:R-:W4:Y:S01]  /*e270*/  MUFU.EX2 R123, R123 ;  /* 0x0000007b007b7308 */ /* 0x000f220000000800 */
[----:B------:R-:W-:-:S07]  /*e280*/  FADD.FTZ R87, R87, R44 ;  /* 0x0000002c57577221 */ /* 0x000fce0000010000 */
[----:B------:R-:W5:Y:S01]  /*e290*/  MUFU.EX2 R50, R50 ;  /* 0x0000003200327308 */ /* 0x000f620000000800 */
[----:B------:R-:W-:Y:S02]  /*e2a0*/  ISETP.GE.AND P2, PT, R15, R11, PT ;  /* 0x0000000b0f00720c */ /* 0x000fe40003f46270 */
[----:B------:R-:W-:Y:S01]  /*e2b0*/  F2FP.SATFINITE.E4M3.F32.PACK_AB_MERGE_C R142, R37, R0, R142 ;  /* 0x00000000258e723e */ /* 0x000fe2000480708e */
[----:B0-----:R-:W-:-:S01]  /*e2c0*/  FADD.FTZ R0, R46, R87 ;  /* 0x000000572e007221 */ /* 0x001fc20000010000 */
[----:B------:R-:W-:-:S04]  /*e2d0*/  F2FP.SATFINITE.E4M3.F32.PACK_AB_MERGE_C R139, R61, R48, RZ ;  /* 0x000000303d8b723e */ /* 0x000fc800048070ff */
[C---:B-1----:R-:W-:Y:S01]  /*e2e0*/  F2FP.SATFINITE.E4M3.F32.PACK_AB_MERGE_C R139, R95.reuse, R46, R139 ;  /* 0x0000002e5f8b723e */ /* 0x042fe2000480708b */
[----:B------:R-:W-:-:S01]  /*e2f0*/  FADD.FTZ R95, R95, R0 ;  /* 0x000000005f5f7221 */ /* 0x000fc20000010000 */
[----:B--2---:R-:W-:Y:S01]  /*e300*/  FADD.FTZ R0, R138, R3 ;  /* 0x000000038a007221 */ /* 0x004fe20000010000 */
[----:B------:R-:W-:Y:S02]  /*e310*/  BSSY B0, `(.L_x_10872) ;  /* 0x0000338000007945 */ /* 0x000fe40003800000 */
[----:B------:R-:W-:-:S01]  /*e320*/  FADD.FTZ R48, R48, R95 ;  /* 0x0000005f30307221 */ /* 0x000fc20000010000 */
[----:B----4-:R-:W-:Y:S01]  /*e330*/  FADD.FTZ R3, R123, R0 ;  /* 0x000000007b037221 */ /* 0x010fe20000010000 */
[C---:B-----5:R-:W-:Y:S02]  /*e340*/  F2FP.SATFINITE.E4M3.F32.PACK_AB_MERGE_C R6, R50.reuse, R123, RZ ;  /* 0x0000007b3206723e */ /* 0x060fe400048070ff */
        /* <DEDUP_REMOVED lines=31> */
[----:B---3--:R-:W-:Y:S06]  /*e540*/  @!P2 BRA `(.L_x_10873) ;  /* 0x000000300050a947 */ /* 0x008fec0003800000 */
[----:B------:R-:W-:Y:S01]  /*e550*/  BSSY B1, `(.L_x_10873) ;  /* 0x0000313000017945 */ /* 0x000fe20003800000 */
        /* <DEDUP_REMOVED lines=28> */
.L_x_10885:
[----:B------:R-:W-:-:S04]  /*e720*/  ISETP.NE.AND P2, PT, R6, 0x1, PT ;  /* 0x000000010600780c */ /* 0x000fc80003f45270 */
[----:B------:R-:W-:-:S04]  /*e730*/  SEL R152, RZ, 0x1, P2 ;  /* 0x00000001ff987807 */ /* 0x000fc80001000000 */
[----:B------:R-:W-:Y:S01]  /*e740*/  LOP3.LUT R152, R7, R152, RZ, 0x3c, !PT ;  /* 0x0000009807987212 */ /* 0x000fe200078e3cff */
[----:B------:R-:W-:Y:S06]  /*e750*/  @!P1 BRA `(.L_x_10874) ;  /* 0x0000000000049947 */ /* 0x000fec0003800000 */
[----:B------:R-:W-:Y:S01]  /*e760*/  BPT.TRAP 0x1 ;  /* 0x000000040000795c */ /* 0x000fe20000300000 */
.L_x_10874:
        /* <DEDUP_REMOVED lines=8> */
.L_x_10875:
[----:B------:R-:W-:Y:S01]  /*e7f0*/  BSSY B2, `(.L_x_10876) ;  /* 0x0000006000027945 */ /* 0x000fe20003800000 */
[----:B------:R-:W-:Y:S02]  /*e800*/  IMAD R24, R18, 0x300, R21 ;  /* 0x0000030012187824 */ /* 0x000fe400078e0215 */
[----:B------:R-:W-:Y:S01]  /*e810*/  IMAD.MOV.U32 R25, RZ, RZ, -0x3ffffff0 ;  /* 0xc0000010ff197424 */ /* 0x000fe200078e00ff */
[----:B-1----:R-:W-:Y:S06]  /*e820*/  @P2 BRA `(.L_x_10877) ;  /* 0x0000000000082947 */ /* 0x002fec0003800000 */
[----:B------:R-:W1:Y:S02]  /*e830*/  SYNCS.PHASECHK.TRANS64.TRYWAIT P2, [R14+URZ+0x19c30], R11 ;  /* 0x019c300b0e0075a7 */ /* 0x000e64000804017f */
[----:B-1----:R-:W-:Y:S05]  /*e840*/  @!P2 BRA `(.L_x_10878) ;  /* 0x000001140020a947 */ /* 0x002fea0003800000 */
.L_x_10877:
[----:B------:R-:W-:Y:S05]  /*e850*/  BSYNC B2 ;  /* 0x0000000000027941 */ /* 0x000fea0003800000 */
.L_x_10876:
[C---:B------:R-:W-:Y:S01]  /*e860*/  VIADD R10, R24.reuse, 0x100 ;  /* 0x00000100180a7836 */ /* 0x040fe20000000000 */
[C---:B------:R-:W-:Y:S01]  /*e870*/  R2UR UR6, R24.reuse ;  /* 0x00000000180672ca */ /* 0x040fe200000e0000 */
[----:B01----:R-:W-:Y:S01]  /*e880*/  IMAD.MOV.U32 R11, RZ, RZ, -0x3ffffff0 ;  /* 0xc0000010ff0b7424 */ /* 0x003fe200078e00ff */
        /* <DEDUP_REMOVED lines=25> */
.L_x_10879:
[----:B------:R-:W-:Y:S01]  /*ea20*/  SHF.L.U32 R7, R7, 0x1f, RZ ;  /* 0x0000001f07077819 */ /* 0x000fe200000006ff */
[----:B------:R-:W-:-:S04]  /*ea30*/  IMAD R20, R6, 0x8, R16 ;  /* 0x0000000806147824 */ /* 0x000fc800078e0210 */
[----:B------:R0:W1:Y:S01]  /*ea40*/  SYNCS.PHASECHK.TRANS64.TRYWAIT P2, [R20+URZ+0x19c50], R7 ;  /* 0x019c5007140075a7 */ /* 0x000062000804017f */
[----:B------:R-:W-:Y:S05]  /*ea50*/  @!P1 BRA `(.L_x_10880) ;  /* 0x0000000000049947 */ /* 0x000fea0003800000 */
[----:B------:R-:W-:Y:S01]  /*ea60*/  BPT.TRAP 0x1 ;  /* 0x000000040000795c */ /* 0x000fe20000300000 */
.L_x_10880:
[----:B------:R-:W-:Y:S04]  /*ea70*/  BSSY B2, `(.L_x_10881) ;  /* 0x0000004000027945 */ /* 0x000fe80003800000 */
[----:B-1----:R-:W-:Y:S05]  /*ea80*/  @P2 BRA `(.L_x_10882) ;  /* 0x0000000000082947 */ /* 0x002fea0003800000 */
[----:B------:R-:W1:Y:S02]  /*ea90*/  SYNCS.PHASECHK.TRANS64.TRYWAIT P2, [R20+URZ+0x19c50], R7 ;  /* 0x019c5007140075a7 */ /* 0x000e64000804017f */
[----:B-1----:R-:W-:Y:S05]  /*eaa0*/  @!P2 BRA `(.L_x_10883) ;  /* 0x00000110009ca947 */ /* 0x002fea0003800000 */
.L_x_10882:
[----:B------:R-:W-:Y:S05]  /*eab0*/  BSYNC B2 ;  /* 0x0000000000027941 */ /* 0x000fea0003800000 */
.L_x_10881:
[----:B01----:R-:W-:Y:S01]  /*eac0*/  VIADD R7, R16, 0x3000 ;  /* 0x0000300010077836 */ /* 0x003fe20000000000 */
[----:B------:R-:W-:-:S04]  /*ead0*/  WARPGROUP.ARRIVE ;  /* 0x00000000000079c5 */ /* 0x000fc80000000000 */
[----:B------:R-:W-:-:S04]  /*eae0*/  SHF.R.U32.HI R7, RZ, 0x4, R7 ;  /* 0x00000004ff077819 */ /* 0x000fc80000011607 */
[----:B------:R-:W-:-:S04]  /*eaf0*/  LOP3.LUT R7, R7, 0x3fff, RZ, 0xc0, !PT ;  /* 0x00003fff07077812 */ /* 0x000fc800078ec0ff */
[----:B------:R-:W-:-:S05]  /*eb00*/  LOP3.LUT R7, R7, 0x10000, RZ, 0xfc, !PT ;  /* 0x0001000007077812 */ /* 0x000fca00078efcff */
[----:B------:R-:W-:Y:S02]  /*eb10*/  IMAD R6, R6, 0x300, R7 ;  /* 0x0000030006067824 */ /* 0x000fe400078e0207 */
[----:B------:R-:W-:-:S03]  /*eb20*/  IMAD.MOV.U32 R7, RZ, RZ, 0x40000040 ;  /* 0x40000040ff077424 */ /* 0x000fc600078e00ff */
[----:B------:R-:W-:Y:S02]  /*eb30*/  R2UR UR6, R6 ;  /* 0x00000000060672ca */ /* 0x000fe400000e0000 */
[----:B------:R-:W-:-:S13]  /*eb40*/  R2UR UR7, R7 ;  /* 0x00000000070772ca */ /* 0x000fda00000e0000 */
[----:B------:R-:W-:Y:S01]  /*eb50*/  QGMMA.64x96x32.F32.E4M3.E4M3 R88, R148, gdesc[UR4], R88, gsb0 ;  /* 0x0160000494587df3 */ /* 0x000fe20008000858 */
[----:B------:R-:W-:Y:S02]  /*eb60*/  VIADD R10, R6, 0x2 ;  /* 0x00000002060a7836 */ /* 0x000fe40000000000 */
[----:B------:R-:W-:-:S03]  /*eb70*/  IMAD.MOV.U32 R11, RZ, RZ, 0x40000040 ;  /* 0x40000040ff0b7424 */ /* 0x000fc600078e00ff */
[----:B------:R-:W-:Y:S02]  /*eb80*/  R2UR UR6, R10 ;  /* 0x000000000a0672ca */ /* 0x000fe400000e0000 */
[----:B------:R-:W-:Y:S01]  /*eb90*/  R2UR UR7, R11 ;  /* 0x000000000b0772ca */ /* 0x000fe200000e0000 */
[----:B------:R-:W-:Y:S02]  /*eba0*/  WARPGROUP.DEPBAR.LE gsb0, 0x0 ;  /* 0x00008000000079c5 */ /* 0x000fe40000010000 */
[----:B------:R-:W-:Y:S01]  /*ebb0*/  WARPGROUP.ARRIVE ;  /* 0x00000000000079c5 */ /* 0x000fe20000000000 */
[----:B------:R-:W2:Y:S04]  /*ebc0*/  LDL R148, [R1+0x38] ;  /* 0x0000380001947983 */ /* 0x000ea80000100800 */
[----:B------:R-:W3:Y:S05]  /*ebd0*/  LDL R149, [R1+0x24] ;  /* 0x0000240001957983 */ /* 0x000eea0000100800 */
[----:B------:R-:W-:Y:S01]  /*ebe0*/  QGMMA.64x96x32.F32.E4M3.E4M3 R88, R144, gdesc[UR4], R88, gsb0 ;  /* 0x0160000490587df3 */ /* 0x000fe20008000858 */
[----:B------:R-:W3:Y:S04]  /*ebf0*/  LDL R150, [R1+0x28] ;  /* 0x0000280001967983 */ /* 0x000ee80000100800 */
[----:B------:R-:W4:Y:S01]  /*ec00*/  LDL R151, [R1+0x20] ;  /* 0x0000200001977983 */ /* 0x000f220000100800 */
[----:B------:R-:W-:-:S03]  /*ec10*/  WARPGROUP.DEPBAR.LE gsb0, 0x0 ;  /* 0x00008000000079c5 */ /* 0x000fc60000010000 */
[----:B------:R-:W2:Y:S01]  /*ec20*/  LDL R147, [R1+0x1c] ;  /* 0x00001c0001937983 */ /* 0x000ea20000100800 */
[----:B------:R-:W-:Y:S01]  /*ec30*/  VIADD R10, R6, 0x4 ;  /* 0x00000004060a7836 */ /* 0x000fe20000000000 */
[----:B------:R-:W-:Y:S01]  /*ec40*/  WARPGROUP.ARRIVE ;  /* 0x00000000000079c5 */ /* 0x000fe20000000000 */
[----:B------:R-:W-:Y:S02]  /*ec50*/  IMAD.MOV.U32 R11, RZ, RZ, 0x40000040 ;  /* 0x40000040ff0b7424 */ /* 0x000fe400078e00ff */
[----:B------:R-:W-:Y:S01]  /*ec60*/  FMUL.FTZ R58, R2, R58 ;  /* 0x0000003a023a7220 */ /* 0x000fe20000410000 */
[----:B------:R-:W-:Y:S01]  /*ec70*/  VIADD R6, R6, 0x6 ;  /* 0x0000000606067836 */ /* 0x000fe20000000000 */
        /* <DEDUP_REMOVED lines=12> */
[----:B------:R-:W0:Y:S01]  /*ed40*/  @P0 LDC R54, c[0x0][0x44c] ;  /* 0x00011300ff360b82 */ /* 0x000e220000000800 */
        /* <DEDUP_REMOVED lines=15> */
[----:B------:R-:W1:Y:S01]  /*ee40*/  @P0 LDC R53, c[0x0][0x450] ;  /* 0x00011400ff350b82 */ /* 0x000e620000000800 */
        /* <DEDUP_REMOVED lines=47> */
[----:B------:R-:W-:Y:S07]  /*f140*/  QGMMA.64x96x32.F32.E4M3.E4M3 R88, R136, gdesc[UR4], R88, gsb0 ;  /* 0x0160000488587df3 */ /* 0x000fee0008000858 */
        /* <DEDUP_REMOVED lines=13> */
[----:B------:R-:W-:-:S07]  /*f220*/  WARPGROUP.DEPBAR.LE gsb0, 0x0 ;  /* 0x00008000000079c5 */ /* 0x000fce0000010000 */
[----:B------:R-:W-:Y:S08]  /*f230*/  MUFU.TANH R33, R33 ;  /* 0x0000002100217308 */ /* 0x000ff00000002400 */
[----:B------:R-:W-:Y:S08]  /*f240*/  MUFU.TANH R7, R7 ;  /* 0x0000000700077308 */ /* 0x000ff00000002400 */
[----:B------:R-:W-:Y:S08]  /*f250*/  MUFU.TANH R43, R43 ;  /* 0x0000002b002b7308 */ /* 0x000ff00000002400 */
[----:B------:R-:W-:Y:S08]  /*f260*/  MUFU.TANH R84, R84 ;  /* 0x0000005400547308 */ /* 0x000ff00000002400 */
[----:B------:R-:W-:Y:S08]  /*f270*/  MUFU.TANH R25, R25 ;  /* 0x0000001900197308 */ /* 0x000ff00000002400 */
[----:B------:R-:W-:Y:S08]  /*f280*/  MUFU.TANH R80, R80 ;  /* 0x0000005000507308 */ /* 0x000ff00000002400 */
[----:B------:R-:W-:Y:S01]  /*f290*/  MUFU.TANH R26, R26 ;  /* 0x0000001a001a7308 */ /* 0x000fe20000002400 */
[----:B--2---:R-:W-:-:S04]  /*f2a0*/  IMAD.IADD R56, R148, 0x1, R147 ;  /* 0x0000000194387824 */ /* 0x004fc800078e0293 */
[----:B0-----:R-:W-:-:S03]  /*f2b0*/  @P0 IMAD.HI.U32 R54, R56, R54, RZ ;  /* 0x0000003638360227 */ /* 0x001fc600078e00ff */
[----:B------:R-:W-:Y:S02]  /*f2c0*/  MUFU.TANH R29, R29 ;  /* 0x0000001d001d7308 */ /* 0x000fe40000002400 */
[----:B-1----:R-:W-:Y:S01]  /*f2d0*/  @P0 SHF.R.U32.HI R56, RZ, R53, R54 ;  /* 0x00000035ff380219 */ /* 0x002fe20000011636 */
[C---:B------:R-:W-:Y:S01]  /*f2e0*/  FMUL.FTZ R54, R2.reuse, R59 ;  /* 0x0000003b02367220 */ /* 0x040fe20000410000 */
[----:B------:R-:W-:-:S03]  /*f2f0*/  FMUL.FTZ R59, R2, R61 ;  /* 0x0000003d023b7220 */ /* 0x000fc60000410000 */
[----:B------:R-:W0:Y:S01]  /*f300*/  SHFL.IDX PT, R136, R56, RZ, 0x1c1f ;  /* 0x001c1fff38887589 */ /* 0x000e2200000e0000 */
[----:B------:R1:W-:Y:S08]  /*f310*/  MUFU.TANH R53, R58 ;  /* 0x0000003a00357308 */ /* 0x0003f00000002400 */
[----:B------:R-:W-:Y:S01]  /*f320*/  MUFU.TANH R59, R59 ;  /* 0x0000003b003b7308 */ /* 0x000fe20000002400 */
[----:B-1----:R-:W-:Y:S01]  /*f330*/  FMUL.FTZ R58, R2, R60 ;  /* 0x0000003c023a7220 */ /* 0x002fe20000410000 */
[----:B------:R-:W-:-:S04]  /*f340*/  IMAD.MOV.U32 R60, RZ, RZ, -0x80 ;  /* 0xffffff80ff3c7424 */ /* 0x000fc800078e00ff */
[----:B------:R-:W-:Y:S02]  /*f350*/  IMAD R60, R15, R60, 0x1 ;  /* 0x000000010f3c7424 */ /* 0x000fe400078e023c */
[----:B------:R-:W1:Y:S03]  /*f360*/  MUFU.TANH R58, R58 ;  /* 0x0000003a003a7308 */ /* 0x000e660000002400 */
[----:B---3--:R-:W-:-:S05]  /*f370*/  IADD3 R60, R150, R60, -R149 ;  /* 0x0000003c963c7210 */ /* 0x008fca0007ffe895 */
[----:B----4-:R-:W-:Y:S01]  /*f380*/  IMAD.IADD R60, R60, 0x1, -R151 ;  /* 0x000000013c3c7824 */ /* 0x010fe200078e0a97 */
[----:B------:R-:W-:Y:S01]  /*f390*/  MUFU.TANH R30, R30 ;  /* 0x0000001e001e7308 */ /* 0x000fe20000002400 */
[----:B------:R-:W2:Y:S02]  /*f3a0*/  S2R R151, SR_TID.X ;  /* 0x0000000000977919 */ /* 0x000ea40000002100 */
[----:B0-----:R-:W-:-:S05]  /*f3b0*/  IMAD.IADD R61, R60, 0x1, R136 ;  /* 0x000000013c3d7824 */ /* 0x001fca00078e0288 */
[C---:B------:R-:W-:Y:S01]  /*f3c0*/  ISETP.GT.AND P2, PT, R61.reuse, RZ, PT ;  /* 0x000000ff3d00720c */ /* 0x040fe20003f44270 */
[----:B------:R-:W-:Y:S01]  /*f3d0*/  MUFU.TANH R34, R34 ;  /* 0x0000002200227308 */ /* 0x000fe20000002400 */
[C---:B------:R-:W-:Y:S02]  /*f3e0*/  ISETP.GT.AND P3, PT, R61.reuse, 0x1, PT ;  /* 0x000000013d00780c */ /* 0x040fe40003f64270 */
[----:B-----5:R-:W-:Y:S02]  /*f3f0*/  FSEL R6, R6, -INF , P2 ;  /* 0xff80000006067808 */ /* 0x020fe40001000000 */
        /* <DEDUP_REMOVED lines=9> */
[----:B------:R-:W-:Y:S02]  /*f490*/  FSEL R27, R27, -INF , P3 ;  /* 0xff8000001b1b7808 */ /* 0x000fe40001800000 */
[----:B------:R-:W-:-:S02]  /*f4a0*/  FMNMX.FTZ R65, R24, R65, !PT ;  /* 0x0000004118417209 */ /* 0x000fc40007810000 */
[----:B------:R-:W-:Y:S01]  /*f4b0*/  ISETP.GT.AND P3, PT, R61, 0x11, PT ;  /* 0x000000113d00780c */ /* 0x000fe20003f64270 */
[----:B------:R-:W-:Y:S01]  /*f4c0*/  MUFU.TANH R41, R41 ;  /* 0x0000002900297308 */ /* 0x000fe20000002400 */
[----:B------:R-:W-:Y:S02]  /*f4d0*/  FSEL R28, R28, -INF , P2 ;  /* 0xff8000001c1c7808 */ /* 0x000fe40001000000 */
[----:B------:R-:W-:Y:S02]  /*f4e0*/  FMNMX.FTZ R65, R27, R65, !PT ;  /* 0x000000411b417209 */ /* 0x000fe40007810000 */
[----:B------:R-:W-:Y:S02]  /*f4f0*/  ISETP.GT.AND P2, PT, R61, 0x18, PT ;  /* 0x000000183d00780c */ /* 0x000fe40003f44270 */
[----:B------:R-:W-:Y:S01]  /*f500*/  FSEL R31, R31, -INF , P3 ;  /* 0xff8000001f1f7808 */ /* 0x000fe20001800000 */
[----:B------:R-:W-:Y:S01]  /*f510*/  MUFU.TANH R45, R45 ;  /* 0x0000002d002d7308 */ /* 0x000fe20000002400 */
[----:B------:R-:W-:-:S02]  /*f520*/  FMNMX.FTZ R65, R28, R65, !PT ;  /* 0x000000411c417209 */ /* 0x000fc40007810000 */
[----:B------:R-:W-:Y:S02]  /*f530*/  ISETP.GT.AND P3, PT, R61, 0x19, PT ;  /* 0x000000193d00780c */ /* 0x000fe40003f64270 */
        /* <DEDUP_REMOVED lines=17> */
[----:B------:R-:W-:Y:S01]  /*f650*/  FMUL.FTZ R65, R2, R77 ;  /* 0x0000004d02417220 */ /* 0x000fe20000410000 */
[----:B------:R-:W-:Y:S01]  /*f660*/  ISETP.GT.AND P2, PT, R61, 0x30, PT ;  /* 0x000000303d00780c */ /* 0x000fe20003f44270 */
[----:B------:R-:W-:Y:S01]  /*f670*/  MUFU.TANH R54, R54 ;  /* 0x0000003600367308 */ /* 0x000fe20000002400 */
[----:B------:R-:W-:Y:S02]  /*f680*/  FSEL R77, R42, -INF , P3 ;  /* 0xff8000002a4d7808 */ /* 0x000fe40001800000 */
        /* <DEDUP_REMOVED lines=25> */
[----:B-1----:R-:W-:Y:S02]  /*f820*/  FSEL R58, R58, -INF , P2 ;  /* 0xff8000003a3a7808 */ /* 0x002fe40001000000 */
[----:B------:R-:W-:Y:S02]  /*f830*/  FMNMX.FTZ R136, R55, R136, !PT ;  /* 0x0000008837887209 */ /* 0x000fe40007810000 */
[----:B------:R-:W-:Y:S01]  /*f840*/  FSEL R59, R59, -INF , P4 ;  /* 0xff8000003b3b7808 */ /* 0x000fe20002000000 */
[----:B------:R-:W-:Y:S01]  /*f850*/  MUFU.TANH R71, R71 ;  /* 0x0000004700477308 */ /* 0x000fe20000002400 */
[----:B------:R-:W-:Y:S02]  /*f860*/  FMNMX.FTZ R136, R58, R136, !PT ;  /* 0x000000883a887209 */ /* 0x000fe40007810000 */
[----:B------:R-:W-:Y:S02]  /*f870*/  ISETP.GT.AND P5, PT, R61, 0x50, PT ;  /* 0x000000503d00780c */ /* 0x000fe40003fa4270 */
[----:B------:R-:W-:-:S02]  /*f880*/  FMNMX.FTZ R136, R59, R136, !PT ;  /* 0x000000883b887209 */ /* 0x000fc40007810000 */
[----:B------:R-:W-:Y:S01]  /*f890*/  FSEL R62, R62, -INF , P5 ;  /* 0xff8000003e3e7808 */ /* 0x000fe20002800000 */
[----:B------:R-:W-:Y:S01]  /*f8a0*/  MUFU.TANH R74, R74 ;  /* 0x0000004a004a7308 */ /* 0x000fe20000002400 */
[C---:B------:R-:W-:Y:S02]  /*f8b0*/  ISETP.GT.AND P3, PT, R61.reuse, 0x51, PT ;  /* 0x000000513d00780c */ /* 0x040fe40003f64270 */
[----:B------:R-:W-:Y:S02]  /*f8c0*/  FMNMX.FTZ R42, R62, R136, !PT ;  /* 0x000000883e2a7209 */ /* 0x000fe40007810000 */
[----:B------:R1:W3:Y:S01]  /*f8d0*/  SHFL.IDX PT, R136, R56, 0x1, 0x1c1f ;  /* 0x003c1f0038887f89 */ /* 0x0002e200000e0000 */
[C---:B------:R-:W-:Y:S02]  /*f8e0*/  ISETP.GT.AND P2, PT, R61.reuse, 0x58, PT ;  /* 0x000000583d00780c */ /* 0x040fe40003f44270 */
[----:B------:R-:W-:Y:S01]  /*f8f0*/  FSEL R64, R64, -INF , P3 ;  /* 0xff80000040407808 */ /* 0x000fe20001800000 */
[----:B------:R-:W-:Y:S01]  /*f900*/  MUFU.TANH R75, R75 ;  /* 0x0000004b004b7308 */ /* 0x000fe20000002400 */
[----:B------:R-:W-:-:S02]  /*f910*/  ISETP.GT.AND P6, PT, R61, 0x59, PT ;  /* 0x000000593d00780c */ /* 0x000fc40003fc4270 */
[----:B------:R-:W-:Y:S01]  /*f920*/  FSEL R68, R68, -INF , P2 ;  /* 0xff80000044447808 */ /* 0x000fe20001000000 */
[----:B-1----:R-:W-:Y:S01]  /*f930*/  FMUL.FTZ R56, R2, R79 ;  /* 0x0000004f02387220 */ /* 0x002fe20000410000 */
        /* <DEDUP_REMOVED lines=8> */
[----:B------:R-:W-:-:S02]  /*f9c0*/  ISETP.GT.AND P4, PT, R61, 0x61, PT ;  /* 0x000000613d00780c */ /* 0x000fc40003f84270 */
[----:B------:R-:W-:Y:S02]  /*f9d0*/  ISETP.GT.AND P3, PT, R61, 0x68, PT ;  /* 0x000000683d00780c */ /* 0x000fe40003f64270 */
[----:B------:R-:W-:Y:S02]  /*f9e0*/  FSEL R72, R72, -INF , P5 ;  /* 0xff80000048487808 */ /* 0x000fe40002800000 */
[----:B------:R-:W-:Y:S01]  /*f9f0*/  FMNMX.FTZ R42, R69, R42, !PT ;  /* 0x0000002a452a7209 */ /* 0x000fe20007810000 */
[----:B---3--:R-:W-:Y:S01]  /*fa00*/  IMAD.IADD R136, R60, 0x1, R136 ;  /* 0x000000013c887824 */ /* 0x008fe200078e0288 */
[----:B------:R-:W-:Y:S01]  /*fa10*/  FSEL R73, R73, -INF , P4 ;  /* 0xff80000049497808 */ /* 0x000fe20002000000 */
[----:B------:R-:W-:Y:S01]  /*fa20*/  MUFU.TANH R56, R56 ;  /* 0x0000003800387308 */ /* 0x000fe20000002400 */
[----:B------:R-:W-:Y:S01]  /*fa30*/  FSEL R76, R76, -INF , P3 ;  /* 0xff8000004c4c7808 */ /* 0x000fe20001800000 */
[----:B------:R-:W-:Y:S01]  /*fa40*/  FMUL.FTZ R60, R2, R87 ;  /* 0x00000057023c7220 */ /* 0x000fe20000410000 */
[----:B------:R-:W-:-:S02]  /*fa50*/  FMNMX.FTZ R42, R72, R42, !PT ;  /* 0x0000002a482a7209 */ /* 0x000fc40007810000 */
[C---:B------:R-:W-:Y:S02]  /*fa60*/  ISETP.GT.AND P2, PT, R61.reuse, 0x69, PT ;  /* 0x000000693d00780c */ /* 0x040fe40003f44270 */
[C---:B------:R-:W-:Y:S01]  /*fa70*/  ISETP.GT.AND P6, PT, R61.reuse, 0x70, PT ;  /* 0x000000703d00780c */ /* 0x040fe20003fc4270 */
[----:B------:R-:W-:Y:S01]  /*fa80*/  MUFU.TANH R79, R79 ;  /* 0x0000004f004f7308 */ /* 0x000fe20000002400 */
[C---:B------:R-:W-:Y:S02]  /*fa90*/  ISETP.GT.AND P5, PT, R61.reuse, 0x71, PT ;  /* 0x000000713d00780c */ /* 0x040fe40003fa4270 */
[C---:B------:R-:W-:Y:S02]  /*faa0*/  ISETP.GT.AND P4, PT, R61.reuse, 0x78, PT ;  /* 0x000000783d00780c */ /* 0x040fe40003f84270 */
[----:B------:R-:W-:Y:S01]  /*fab0*/  ISETP.GT.AND P3, PT, R61, 0x79, PT ;  /* 0x000000793d00780c */ /* 0x000fe20003f64270 */
[----:B------:R-:W-:Y:S01]  /*fac0*/  FMUL.FTZ R61, R2, R85 ;  /* 0x00000055023d7220 */ /* 0x000fe20000410000 */
[----:B------:R-:W-:Y:S01]  /*fad0*/  FMNMX.FTZ R85, R73, R42, !PT ;  /* 0x0000002a49557209 */ /* 0x000fe20007810000 */
[----:B------:R-:W-:Y:S01]  /*fae0*/  MUFU.TANH R82, R82 ;  /* 0x0000005200527308 */ /* 0x000fe20000002400 */
[----:B------:R-:W-:-:S02]  /*faf0*/  FSEL R81, R81, -INF , P5 ;  /* 0xff80000051517808 */ /* 0x000fc40002800000 */
[----:B------:R-:W-:Y:S02]  /*fb00*/  ISETP.GT.AND P5, PT, R136, RZ, PT ;  /* 0x000000ff8800720c */ /* 0x000fe40003fa4270 */
[----:B------:R-:W-:Y:S02]  /*fb10*/  FSEL R84, R84, -INF , P4 ;  /* 0xff80000054547808 */ /* 0x000fe40002000000 */
[----:B------:R-:W-:Y:S01]  /*fb20*/  FSEL R7, R7, -INF , P5 ;  /* 0xff80000007077808 */ /* 0x000fe20002800000 */
[----:B------:R0:W1:Y:S01]  /*fb30*/  MUFU.TANH R42, R61 ;  /* 0x0000003d002a7308 */ /* 0x0000620000002400 */
[----:B------:R-:W-:Y:S02]  /*fb40*/  ISETP.GT.AND P4, PT, R136, 0x9, PT ;  /* 0x000000098800780c */ /* 0x000fe40003f84270 */
[----:B------:R-:W-:Y:S02]  /*fb50*/  FSEL R80, R80, -INF , P6 ;  /* 0xff80000050507808 */ /* 0x000fe40003000000 */
[----:B------:R-:W-:-:S02]  /*fb60*/  ISETP.GT.AND P6, PT, R136, 0x10, PT ;  /* 0x000000108800780c */ /* 0x000fc40003fc4270 */
[----:B------:R-:W-:Y:S01]  /*fb70*/  FSEL R26, R26, -INF , P4 ;  /* 0xff8000001a1a7808 */ /* 0x000fe20002000000 */
[----:B------:R-:W-:Y:S01]  /*fb80*/  MUFU.TANH R83, R83 ;  /* 0x0000005300537308 */ /* 0x000fe20000002400 */
[----:B0-----:R-:W-:Y:S02]  /*fb90*/  FSEL R61, R65, -INF , P2 ;  /* 0xff800000413d7808 */ /* 0x001fe40001000000 */
[----:B------:R-:W-:Y:S02]  /*fba0*/  ISETP.GT.AND P2, PT, R136, 0x1, PT ;  /* 0x000000018800780c */ /* 0x000fe40003f44270 */
[----:B------:R-:W-:Y:S01]  /*fbb0*/  FMNMX.FTZ R65, R76, R85, !PT ;  /* 0x000000554c417209 */ /* 0x000fe20007810000 */
[----:B------:R-:W-:Y:S01]  /*fbc0*/  FMUL.FTZ R85, R2, R66 ;  /* 0x0000004202557220 */ /* 0x000fe20000410000 */
[----:B------:R-:W-:Y:S01]  /*fbd0*/  FSEL R11, R11, -INF , P2 ;  /* 0xff8000000b0b7808 */ /* 0x000fe20001000000 */
[----:B------:R-:W-:Y:S01]  /*fbe0*/  MUFU.TANH R60, R60 ;  /* 0x0000003c003c7308 */ /* 0x000fe20000002400 */
[----:B------:R-:W-:-:S02]  /*fbf0*/  ISETP.GT.AND P2, PT, R136, 0x18, PT ;  /* 0x000000188800780c */ /* 0x000fc40003f44270 */
[----:B-1----:R-:W-:Y:S02]  /*fc00*/  FSEL R66, R42, -INF , P3 ;  /* 0xff8000002a427808 */ /* 0x002fe40001800000 */
[----:B------:R-:W-:Y:S02]  /*fc10*/  FSEL R33, R33, -INF , P2 ;  /* 0xff80000021217808 */ /* 0x000fe40001000000 */
[C---:B------:R-:W-:Y:S01]  /*fc20*/  ISETP.GT.AND P2, PT, R136.reuse, 0x29, PT ;  /* 0x000000298800780c */ /* 0x040fe20003f44270 */
[----:B------:R-:W0:Y:S01]  /*fc30*/  MUFU.TANH R85, R85 ;  /* 0x0000005500557308 */ /* 0x000e220000002400 */
[----:B------:R-:W-:Y:S02]  /*fc40*/  ISETP.GT.AND P3, PT, R136, 0x8, PT ;  /* 0x000000088800780c */ /* 0x000fe40003f64270 */
[----:B------:R-:W-:Y:S02]  /*fc50*/  FSEL R86, R43, -INF , P2 ;  /* 0xff8000002b567808 */ /* 0x000fe40001000000 */
[----:B------:R-:W-:-:S02]  /*fc60*/  FMNMX.FTZ R43, R7, R12, !PT ;  /* 0x0000000c072b7209 */ /* 0x000fc40007810000 */
[----:B------:R-:W-:Y:S02]  /*fc70*/  FSEL R25, R25, -INF , P3 ;  /* 0xff80000019197808 */ /* 0x000fe40001800000 */
[----:B------:R-:W-:Y:S02]  /*fc80*/  FMNMX.FTZ R43, R11, R43, !PT ;  /* 0x0000002b0b2b7209 */ /* 0x000fe40007810000 */
[----:B------:R-:W-:Y:S02]  /*fc90*/  ISETP.GT.AND P5, PT, R136, 0x11, PT ;  /* 0x000000118800780c */ /* 0x000fe40003fa4270 */
[----:B------:R-:W-:Y:S02]  /*fca0*/  FMNMX.FTZ R43, R25, R43, !PT ;  /* 0x0000002b192b7209 */ /* 0x000fe40007810000 */
[----:B------:R-:W-:Y:S02]  /*fcb0*/  FSEL R29, R29, -INF , P6 ;  /* 0xff8000001d1d7808 */ /* 0x000fe40003000000 */
[----:B------:R-:W-:-:S02]  /*fcc0*/  FMNMX.FTZ R43, R26, R43, !PT ;  /* 0x0000002b1a2b7209 */ /* 0x000fc40007810000 */
[----:B------:R-:W-:Y:S02]  /*fcd0*/  FSEL R30, R30, -INF , P5 ;  /* 0xff8000001e1e7808 */ /* 0x000fe40002800000 */
[----:B------:R-:W-:Y:S02]  /*fce0*/  FMNMX.FTZ R43, R29, R43, !PT ;  /* 0x0000002b1d2b7209 */ /* 0x000fe40007810000 */
[----:B------:R-:W-:Y:S02]  /*fcf0*/  ISETP.GT.AND P3, PT, R136, 0x19, PT ;  /* 0x000000198800780c */ /* 0x000fe40003f64270 */
        /* <DEDUP_REMOVED lines=10> */
[----:B------:R-:W-:Y:S02]  /*fda0*/  FSEL R41, R41, -INF , P5 ;  /* 0xff80000029297808 */ /* 0x000fe40002800000 */
[----:B------:R-:W-:Y:S02]  /*fdb0*/  FMNMX.FTZ R43, R38, R43, !PT ;  /* 0x0000002b262b7209 */ /* 0x000fe40007810000 */
[C---:B------:R-:W-:Y:S02]  /*fdc0*/  ISETP.GT.AND P3, PT, R136.reuse, 0x30, PT ;  /* 0x000000308800780c */ /* 0x040fe40003f64270 */
        /* <DEDUP_REMOVED lines=26> */
[----:B0-----:R-:W-:Y:S02]  /*ff70*/  FSEL R85, R85, -INF , P3 ;  /* 0xff80000055557808 */ /* 0x001fe40001800000 */
[----:B------:R-:W-:Y:S02]  /*ff80*/  FMNMX.FTZ R43, R63, R43, !PT ;  /* 0x0000002b3f2b7209 */ /* 0x000fe40007810000 */
[C---:B------:R-:W-:Y:S02]  /*ff90*/  ISETP.GT.AND P6, PT, R136.reuse, 0x58, PT ;  /* 0x000000588800780c */ /* 0x040fe40003fc4270 */
        /* <DEDUP_REMOVED lines=17> */
[----:B------:R-:W-:Y:S02]  /*100b0*/  FMNMX.FTZ R65, R61, R65, !PT ;  /* 0x000000413d417209 */ /* 0x000fe40007810000 */
[----:B------:R-:W-:Y:S02]  /*100c0*/  ISETP.GT.AND P3, PT, R136, 0x70, PT ;  /* 0x000000708800780c */ /* 0x000fe40003f64270 */
[----:B------:R-:W-:Y:S02]  /*100d0*/  FSEL R56, R56, -INF , P5 ;  /* 0xff80000038387808 */ /* 0x000fe40002800000 */
[----:B------:R-:W-:-:S02]  /*100e0*/  FMNMX.FTZ R43, R78, R43, !PT ;  /* 0x0000002b4e2b7209 */ /* 0x000fc40007810000 */
[----:B------:R-:W-:Y:S02]  /*100f0*/  FMNMX.FTZ R65, R80, R65, !PT ;  /* 0x0000004150417209 */ /* 0x000fe40007810000 */
[----:B------:R-:W-:Y:S02]  /*10100*/  ISETP.GT.AND P4, PT, R136, 0x71, PT ;  /* 0x000000718800780c */ /* 0x000fe40003f84270 */
[----:B------:R-:W-:Y:S02]  /*10110*/  FSEL R79, R79, -INF , P3 ;  /* 0xff8000004f4f7808 */ /* 0x000fe40001800000 */
[----:B------:R-:W-:Y:S02]  /*10120*/  FMNMX.FTZ R43, R56, R43, !PT ;  /* 0x0000002b382b7209 */ /* 0x000fe40007810000 */
        /* <DEDUP_REMOVED lines=9> */
[----:B------:R-:W-:Y:S02]  /*101c0*/  FSEL R60, R60, -INF , P5 ;  /* 0xff8000003c3c7808 */ /* 0x000fe40002800000 */
[----:B------:R-:W-:Y:S01]  /*101d0*/  FMNMX.FTZ R43, R83, R43, !PT ;  /* 0x0000002b532b7209 */ /* 0x000fe20007810000 */
[----:B------:R-:W0:Y:S01]  /*101e0*/  SHFL.BFLY PT, R42, R65, 0x2, 0x1f ;  /* 0x0c401f00412a7f89 */ /* 0x000e2200000e0000 */
[----:B--2---:R-:W-:Y:S02]  /*101f0*/  LOP3.LUT R137, R151, 0x7f, RZ, 0xc0, !PT ;  /* 0x0000007f97897812 */ /* 0x004fe400078ec0ff */
[----:B------:R-:W-:-:S05]  /*10200*/  FMNMX.FTZ R43, R60, R43, !PT ;  /* 0x0000002b3c2b7209 */ /* 0x000fca0007810000 */
[----:B------:R-:W1:Y:S01]  /*10210*/  SHFL.BFLY PT, R136, R43, 0x2, 0x1f ;  /* 0x0c401f002b887f89 */ /* 0x000e6200000e0000 */
[----:B0-----:R-:W-:-:S05]  /*10220*/  FMNMX.FTZ R42, R65, R42, !PT ;  /* 0x0000002a412a7209 */ /* 0x001fca0007810000 */
[----:B------:R-:W0:Y:S01]  /*10230*/  SHFL.BFLY PT, R65, R42, 0x1, 0x1f ;  /* 0x0c201f002a417f89 */ /* 0x000e2200000e0000 */
[----:B-1----:R-:W-:-:S05]  /*10240*/  FMNMX.FTZ R43, R43, R136, !PT ;  /* 0x000000882b2b7209 */ /* 0x002fca0007810000 */
[----:B------:R-:W1:Y:S01]  /*10250*/  SHFL.BFLY PT, R136, R43, 0x1, 0x1f ;  /* 0x0c201f002b887f89 */ /* 0x000e6200000e0000 */
[----:B0-----:R-:W-:Y:S01]  /*10260*/  FMNMX.FTZ R65, R42, R65, !PT ;  /* 0x000000412a417209 */ /* 0x001fe20007810000 */
[----:B------:R-:W-:-:S03]  /*10270*/  IMAD.U32 R42, RZ, RZ, UR37 ;  /* 0x00000025ff2a7e24 */ /* 0x000fc6000f8e00ff */
[C---:B------:R-:W-:Y:S01]  /*10280*/  FSETP.NEU.FTZ.AND P2, PT, R65.reuse, -INF , PT ;  /* 0xff8000004100780b */ /* 0x040fe20003f5d000 */
[----:B------:R-:W-:-:S01]  /*10290*/  FFMA.FTZ R87, R65, R42, -8 ;  /* 0xc100000041577423 */ /* 0x000fc2000001002a */
[----:B-1----:R-:W-:-:S04]  /*102a0*/  FMNMX.FTZ R43, R43, R136, !PT ;  /* 0x000000882b2b7209 */ /* 0x002fc80007810000 */
[----:B------:R-:W-:Y:S02]  /*102b0*/  FSEL R87, R87, RZ, P2 ;  /* 0x000000ff57577208 */ /* 0x000fe40001000000 */
[C---:B------:R-:W-:Y:S01]  /*102c0*/  FSETP.NEU.FTZ.AND P3, PT, R43.reuse, -INF , PT ;  /* 0xff8000002b00780b */ /* 0x040fe20003f7d000 */
[-C--:B------:R-:W-:Y:S02]  /*102d0*/  FFMA.FTZ R136, R43, R42.reuse, -8 ;  /* 0xc10000002b887423 */ /* 0x080fe4000001002a */
        /* <DEDUP_REMOVED lines=32> */
[----:B------:R-:W-:Y:S01]  /*104e0*/  FSEL R87, R136, RZ, P3 ;  /* 0x000000ff88577208 */ /* 0x000fe20001800000 */
[----:B------:R-:W-:Y:S01]  /*104f0*/  MUFU.EX2 R6, R6 ;  /* 0x0000000600067308 */ /* 0x000fe20000000800 */
[----:B------:R-:W-:-:S02]  /*10500*/  FSEL R136, R65, RZ, P2 ;  /* 0x000000ff41887208 */ /* 0x000fc40001000000 */
[----:B------:R-:W-:Y:S01]  /*10510*/  ISETP.NE.AND P2, PT, R137, RZ, PT ;  /* 0x000000ff8900720c */ /* 0x000fe20003f45270 */
[----:B------:R-:W-:-:S01]  /*10520*/  FFMA.FTZ R7, R7, R42, -R87 ;  /* 0x0000002a07077223 */ /* 0x000fc20000010857 */
[----:B------:R-:W-:Y:S01]  /*10530*/  FFMA.FTZ R11, R11, R42, -R87 ;  /* 0x0000002a0b0b7223 */ /* 0x000fe20000010857 */
[----:B------:R-:W-:-:S01]  /*10540*/  FADD.FTZ R136, -R136, R13 ;  /* 0x0000000d88887221 */ /* 0x000fc20000010100 */
[-CC-:B------:R-:W-:Y:S01]  /*10550*/  FFMA.FTZ R13, R50, R42.reuse, -R87.reuse ;  /* 0x0000002a320d7223 */ /* 0x180fe20000010857 */
[----:B------:R-:W-:Y:S01]  /*10560*/  FSEL R50, R43, RZ, P3 ;  /* 0x000000ff2b327208 */ /* 0x000fe20001800000 */
[-CC-:B------:R-:W-:Y:S01]  /*10570*/  FFMA.FTZ R25, R25, R42.reuse, -R87.reuse ;  /* 0x0000002a19197223 */ /* 0x180fe20000010857 */
[----:B------:R-:W-:Y:S01]  /*10580*/  MUFU.EX2 R7, R7 ;  /* 0x0000000700077308 */ /* 0x000fe20000000800 */
[----:B------:R-:W-:-:S01]  /*10590*/  FFMA.FTZ R26, R26, R42, -R87 ;  /* 0x0000002a1a1a7223 */ /* 0x000fc20000010857 */
[----:B------:R-:W-:Y:S01]  /*105a0*/  FFMA.FTZ R29, R29, R42, -R87 ;  /* 0x0000002a1d1d7223 */ /* 0x000fe20000010857 */
[----:B------:R-:W-:-:S01]  /*105b0*/  FADD.FTZ R12, -R50, R12 ;  /* 0x0000000c320c7221 */ /* 0x000fc20000010100 */
[-C--:B------:R-:W-:Y:S01]  /*105c0*/  FMUL.FTZ R50, R136, R42.reuse ;  /* 0x0000002a88327220 */ /* 0x080fe20000410000 */
[----:B------:R-:W-:-:S01]  /*105d0*/  FFMA.FTZ R30, R30, R42, -R87 ;  /* 0x0000002a1e1e7223 */ /* 0x000fc20000010857 */
[-CC-:B------:R-:W-:Y:S01]  /*105e0*/  FFMA.FTZ R33, R33, R42.reuse, -R87.reuse ;  /* 0x0000002a21217223 */ /* 0x180fe20000010857 */
        /* <DEDUP_REMOVED lines=29> */
[----:B------:R-:W-:Y:S01]  /*107c0*/  FFMA.FTZ R60, R60, R42, -R87 ;  /* 0x0000002a3c3c7223 */ /* 0x000fe20000010857 */
[----:B------:R-:W-:-:S01]  /*107d0*/  FADD.FTZ R3, R10, R3 ;  /* 0x000000030a037221 */ /* 0x000fc20000010000 */
[----:B------:R-:W-:-:S02]  /*107e0*/  @!P2 VIADD R14, R14, 0x19c40 ;  /* 0x00019c400e0ea836 */ /* 0x000fc40000000000 */
[----:B------:R-:W0:Y:S01]  /*107f0*/  MUFU.EX2 R24, R24 ;  /* 0x0000001800187308 */ /* 0x000e220000000800 */
[----:B-1----:R-:W-:-:S02]  /*10800*/  FFMA.FTZ R0, R12, R0, R7 ;  /* 0x000000000c007223 */ /* 0x002fc40000010007 */
        /* <DEDUP_REMOVED lines=124> */
.L_x_10884:
        /* <DEDUP_REMOVED lines=64> */
[----:B------:R-:W-:Y:S01]  /*113d0*/  F2FP.SATFINITE.E4M3.F32.PACK_AB_MERGE_C R60, R60, R83, RZ ;  /* 0x000000533c3c723e */ /* 0x000fe200048070ff */
[-C--:B------:R-:W-:Y:S01]  /*113e0*/  FMUL.FTZ R97, R97, R50.reuse ;  /* 0x0000003261617220 */ /* 0x080fe20000410000 */
[-C--:B------:R-:W-:Y:S01]  /*113f0*/  FMUL.FTZ R100, R100, R50.reuse ;  /* 0x0000003264647220 */ /* 0x080fe20000410000 */
        /* <DEDUP_REMOVED lines=40> */
[----:B------:R-:W-:Y:S05]  /*11680*/  BSYNC B1 ;  /* 0x0000000000017941 */ /* 0x000fea0003800000 */
.L_x_10873:
[----:B------:R-:W-:Y:S05]  /*11690*/  BSYNC B0 ;  /* 0x0000000000007941 */ /* 0x000fea0003800000 */
.L_x_10872:
        /* <DEDUP_REMOVED lines=8> */
.L_x_10899:
[----:B------:R-:W-:-:S05]  /*11720*/  VIADD R18, R6, 0x1 ;  /* 0x0000000106127836 */ /* 0x000fca0000000000 */
[----:B------:R-:W-:-:S04]  /*11730*/  ISETP.NE.AND P0, PT, R18, 0x2, PT ;  /* 0x000000021200780c */ /* 0x000fc80003f05270 */
[----:B------:R-:W-:Y:S02]  /*11740*/  SEL R152, RZ, 0x1, P0 ;  /* 0x00000001ff987807 */ /* 0x000fe40000000000 */
[----:B------:R-:W-:Y:S02]  /*11750*/  SEL R18, R18, RZ, P0 ;  /* 0x000000ff12127207 */ /* 0x000fe40000000000 */
[----:B------:R-:W-:Y:S01]  /*11760*/  LOP3.LUT R152, R7, R152, RZ, 0x3c, !PT ;  /* 0x0000009807987212 */ /* 0x000fe200078e3cff */
[----:B------:R-:W-:Y:S06]  /*11770*/  @!P1 BRA `(.L_x_10888) ;  /* 0x0000000000049947 */ /* 0x000fec0003800000 */
[----:B------:R-:W-:Y:S01]  /*11780*/  BPT.TRAP 0x1 ;  /* 0x000000040000795c */ /* 0x000fe20000300000 */
.L_x_10888:
[----:B------:R-:W-:Y:S01]  /*11790*/  IMAD R10, R18, 0x8, R16 ;  /* 0x00000008120a7824 */ /* 0x000fe200078e0210 */
[----:B------:R-:W-:-:S04]  /*117a0*/  SHF.L.U32 R11, R152, 0x1f, RZ ;  /* 0x0000001f980b7819 */ /* 0x000fc800000006ff */
[----:B------:R0:W1:Y:S01]  /*117b0*/  SYNCS.PHASECHK.TRANS64.TRYWAIT P0, [R10+URZ+0x19c30], R11 ;  /* 0x019c300b0a0075a7 */ /* 0x000062000800017f */
[----:B------:R-:W-:Y:S05]  /*117c0*/  @!P1 BRA `(.L_x_10889) ;  /* 0x0000000000049947 */ /* 0x000fea0003800000 */
[----:B------:R-:W-:Y:S01]  /*117d0*/  BPT.TRAP 0x1 ;  /* 0x000000040000795c */ /* 0x000fe20000300000 */
.L_x_10889:
[----:B------:R-:W-:Y:S01]  /*117e0*/  BSSY B1, `(.L_x_10890) ;  /* 0x0000006000017945 */ /* 0x000fe20003800000 */
[----:B------:R-:W-:Y:S02]  /*117f0*/  IMAD R24, R18, 0x300, R21 ;  /* 0x0000030012187824 */ /* 0x000fe400078e0215 */
[----:B------:R-:W-:Y:S01]  /*11800*/  IMAD.MOV.U32 R25, RZ, RZ, -0x3ffffff0 ;  /* 0xc0000010ff197424 */ /* 0x000fe200078e00ff */
[----:B-1----:R-:W-:Y:S06]  /*11810*/  @P0 BRA `(.L_x_10891) ;  /* 0x0000000000080947 */ /* 0x002fec0003800000 */
[----:B------:R-:W1:Y:S02]  /*11820*/  SYNCS.PHASECHK.TRANS64.TRYWAIT P0, [R10+URZ+0x19c30], R11 ;  /* 0x019c300b0a0075a7 */ /* 0x000e64000800017f */
[----:B-1----:R-:W-:Y:S05]  /*11830*/  @!P0 BRA `(.L_x_10892) ;  /* 0x000000e4004c8947 */ /* 0x002fea0003800000 */
.L_x_10891:
[----:B------:R-:W-:Y:S05]  /*11840*/  BSYNC B1 ;  /* 0x0000000000017941 */ /* 0x000fea0003800000 */
.L_x_10890:
        /* <DEDUP_REMOVED lines=28> */
.L_x_10893:
[----:B------:R-:W-:Y:S01]  /*11a10*/  SHF.L.U32 R7, R7, 0x1f, RZ ;  /* 0x0000001f07077819 */ /* 0x000fe200000006ff */
[----:B------:R-:W-:-:S04]  /*11a20*/  IMAD R14, R6, 0x8, R16 ;  /* 0x00000008060e7824 */ /* 0x000fc800078e0210 */
[----:B------:R0:W1:Y:S01]  /*11a30*/  SYNCS.PHASECHK.TRANS64.TRYWAIT P0, [R14+URZ+0x19c50], R7 ;  /* 0x019c50070e0075a7 */ /* 0x000062000800017f */
[----:B------:R-:W-:Y:S05]  /*11a40*/  @!P1 BRA `(.L_x_10894) ;  /* 0x0000000000049947 */ /* 0x000fea0003800000 */
[----:B------:R-:W-:Y:S01]  /*11a50*/  BPT.TRAP 0x1 ;  /* 0x000000040000795c */ /* 0x000fe20000300000 */
.L_x_10894:
[----:B------:R-:W-:Y:S04]  /*11a60*/  BSSY B1, `(.L_x_10895) ;  /* 0x0000004000017945 */ /* 0x000fe80003800000 */
[----:B-1----:R-:W-:Y:S05]  /*11a70*/  @P0 BRA `(.L_x_10896) ;  /* 0x0000000000080947 */ /* 0x002fea0003800000 */
[----:B------:R-:W1:Y:S02]  /*11a80*/  SYNCS.PHASECHK.TRANS64.TRYWAIT P0, [R14+URZ+0x19c50], R7 ;  /* 0x019c50070e0075a7 */ /* 0x000e64000800017f */
[----:B-1----:R-:W-:Y:S05]  /*11a90*/  @!P0 BRA `(.L_x_10897) ;  /* 0x000000e000c88947 */ /* 0x002fea0003800000 */
.L_x_10896:
[----:B------:R-:W-:Y:S05]  /*11aa0*/  BSYNC B1 ;  /* 0x0000000000017941 */ /* 0x000fea0003800000 */
.L_x_10895:
        /* <DEDUP_REMOVED lines=8> */
[----:B------:R-:W-:Y:S01]  /*11b30*/  FMUL.FTZ R39, R2, R43 ;  /* 0x0000002b02277220 */ /* 0x000fe20000410000 */
[----:B------:R-:W-:Y:S01]  /*11b40*/  LOP3.LUT R7, R7, 0x3fff, RZ, 0xc0, !PT ;  /* 0x00003fff07077812 */ /* 0x000fe200078ec0ff */
[----:B------:R-:W-:Y:S03]  /*11b50*/  MUFU.TANH R20, R20 ;  /* 0x0000001400147308 */ /* 0x000fe60000002400 */
[----:B------:R-:W-:-:S05]  /*11b60*/  LOP3.LUT R7, R7, 0x10000, RZ, 0xfc, !PT ;  /* 0x0001000007077812 */ /* 0x000fca00078efcff */
[----:B------:R-:W-:Y:S01]  /*11b70*/  IMAD R6, R6, 0x300, R7 ;  /* 0x0000030006067824 */ /* 0x000fe200078e0207 */
[----:B------:R-:W-:Y:S01]  /*11b80*/  MUFU.TANH R27, R27 ;  /* 0x0000001b001b7308 */ /* 0x000fe20000002400 */
[----:B------:R-:W-:Y:S02]  /*11b90*/  IMAD.MOV.U32 R7, RZ, RZ, 0x40000040 ;  /* 0x40000040ff077424 */ /* 0x000fe400078e00ff */
[C---:B------:R-:W-:Y:S01]  /*11ba0*/  VIADD R10, R6.reuse, 0x2 ;  /* 0x00000002060a7836 */ /* 0x040fe20000000000 */
[----:B------:R-:W-:Y:S02]  /*11bb0*/  R2UR UR6, R6 ;  /* 0x00000000060672ca */ /* 0x000fe400000e0000 */
        /* <DEDUP_REMOVED lines=13> */
[----:B------:R-:W-:Y:S01]  /*11c90*/  QGMMA.64x96x32.F32.E4M3.E4M3 R88, R148, gdesc[UR4], R88, gsb0 ;  /* 0x0160000494587df3 */ /* 0x000fe20008000858 */
[----:B------:R-:W-:Y:S01]  /*11ca0*/  R2UR UR6, R10 ;  /* 0x000000000a0672ca */ /* 0x000fe200000e0000 */
[----:B------:R-:W-:Y:S01]  /*11cb0*/  VIADD R10, R6, 0x4 ;  /* 0x00000004060a7836 */ /* 0x000fe20000000000 */
[----:B------:R-:W-:Y:S01]  /*11cc0*/  R2UR UR7, R11 ;  /* 0x000000000b0772ca */ /* 0x000fe200000e0000 */
[----:B------:R-:W-:Y:S01]  /*11cd0*/  IMAD.MOV.U32 R11, RZ, RZ, 0x40000040 ;  /* 0x40000040ff0b7424 */ /* 0x000fe200078e00ff */
        /* <DEDUP_REMOVED lines=73> */
[----:B------:R-:W-:Y:S01]  /*12170*/  FMUL.FTZ R63, R2, R65 ;  /* 0x00000041023f7220 */ /* 0x000fe20000410000 */
[----:B0-----:R-:W-:-:S02]  /*12180*/  LOP3.LUT R151, R151, 0x7f, RZ, 0xc0, !PT ;  /* 0x0000007f97977812 */ /* 0x001fc400078ec0ff */
[----:B------:R-:W-:Y:S02]  /*12190*/  FMNMX.FTZ R43, R24, R43, !PT ;  /* 0x0000002b182b7209 */ /* 0x000fe40007810000 */
[----:B------:R-:W0:Y:S01]  /*121a0*/  MUFU.TANH R26, R26 ;  /* 0x0000001a001a7308 */ /* 0x000e220000002400 */
[----:B--2---:R-:W-:Y:S02]  /*121b0*/  FMNMX.FTZ R42, R11, R12, !PT ;  /* 0x0000000c0b2a7209 */ /* 0x004fe40007810000 */
[----:B------:R-:W-:Y:S02]  /*121c0*/  ISETP.NE.AND P0, PT, R151, RZ, PT ;  /* 0x000000ff9700720c */ /* 0x000fe40003f05270 */
[----:B------:R-:W-:-:S03]  /*121d0*/  FMNMX.FTZ R42, R20, R42, !PT ;  /* 0x0000002a142a7209 */ /* 0x000fc60007810000 */
[----:B------:R-:W1:Y:S01]  /*121e0*/  MUFU.TANH R29, R29 ;  /* 0x0000001d001d7308 */ /* 0x000e620000002400 */
[----:B---3--:R-:W-:-:S04]  /*121f0*/  FMNMX.FTZ R43, R25, R43, !PT ;  /* 0x0000002b192b7209 */ /* 0x008fc80007810000 */
        /* <DEDUP_REMOVED lines=23> */
[----:B------:R-:W-:Y:S02]  /*12370*/  FMNMX.FTZ R42, R44, R42, !PT ;  /* 0x0000002a2c2a7209 */ /* 0x000fe40007810000 */
[----:B-1----:R-:W-:Y:S01]  /*12380*/  FMNMX.FTZ R43, R41, R43, !PT ;  /* 0x0000002b292b7209 */ /* 0x002fe20007810000 */
[----:B------:R-:W-:-:S04]  /*12390*/  WARPGROUP.DEPBAR.LE gsb0, 0x0 ;  /* 0x00008000000079c5 */ /* 0x000fc80000010000 */
[----:B------:R-:W1:Y:S01]  /*123a0*/  MUFU.TANH R49, R49 ;  /* 0x0000003100317308 */ /* 0x000e620000002400 */
[----:B--2---:R-:W-:Y:S01]  /*123b0*/  FMNMX.FTZ R42, R45, R42, !PT ;  /* 0x0000002a2d2a7209 */ /* 0x004fe20007810000 */
[----:B------:R-:W-:Y:S01]  /*123c0*/  WARPGROUP.ARRIVE ;  /* 0x00000000000079c5 */ /* 0x000fe20000000000 */
[----:B------:R-:W-:Y:S02]  /*123d0*/  FMNMX.FTZ R43, R46, R43, !PT ;  /* 0x0000002b2e2b7209 */ /* 0x000fe40007810000 */
[----:B------:R-:W-:-:S03]  /*123e0*/  FMNMX.FTZ R42, R48, R42, !PT ;  /* 0x0000002a302a7209 */ /* 0x000fc60007810000 */
[----:B------:R-:W2:Y:S01]  /*123f0*/  MUFU.TANH R51, R51 ;  /* 0x0000003300337308 */ /* 0x000ea20000002400 */
[----:B0-----:R-:W-:Y:S01]  /*12400*/  FMNMX.FTZ R43, R47, R43, !PT ;  /* 0x0000002b2f2b7209 */ /* 0x001fe20007810000 */
[----:B------:R-:W-:Y:S03]  /*12410*/  QGMMA.64x96x32.F32.E4M3.E4M3 R88, R140, gdesc[UR4], R88, gsb0 ;  /* 0x016000048c587df3 */ /* 0x000fe60008000858 */
        /* <DEDUP_REMOVED lines=72> */
[----:B-1----:R-:W-:Y:S01]  /*128a0*/  FMNMX.FTZ R65, R65, R43, !PT ;  /* 0x0000002b41417209 */ /* 0x002fe20007810000 */
[----:B------:R-:W-:-:S04]  /*128b0*/  IMAD.MOV.U32 R43, RZ, RZ, 0x40000040 ;  /* 0x40000040ff2b7424 */ /* 0x000fc800078e00ff */
[----:B------:R-:W1:Y:S01]  /*128c0*/  SHFL.BFLY PT, R140, R65, 0x1, 0x1f ;  /* 0x0c201f00418c7f89 */ /* 0x000e6200000e0000 */
[----:B------:R-:W-:Y:S02]  /*128d0*/  R2UR UR7, R43 ;  /* 0x000000002b0772ca */ /* 0x000fe400000e0000 */
[----:B0-----:R-:W-:Y:S01]  /*128e0*/  FMNMX.FTZ R87, R87, R42, !PT ;  /* 0x0000002a57577209 */ /* 0x001fe20007810000 */
[----:B------:R-:W-:-:S04]  /*128f0*/  VIADD R42, R6, 0x6 ;  /* 0x00000006062a7836 */ /* 0x000fc80000000000 */
[----:B------:R-:W0:Y:S01]  /*12900*/  SHFL.BFLY PT, R6, R87, 0x1, 0x1f ;  /* 0x0c201f0057067f89 */ /* 0x000e2200000e0000 */
[----:B------:R-:W-:Y:S01]  /*12910*/  R2UR UR6, R42 ;  /* 0x000000002a0672ca */ /* 0x000fe200000e0000 */
[----:B------:R-:W-:Y:S01]  /*12920*/  IMAD.U32 R42, RZ, RZ, UR36 ;  /* 0x00000024ff2a7e24 */ /* 0x000fe2000f8e00ff */
[----:B-1----:R-:W-:-:S11]  /*12930*/  FMNMX.FTZ R65, R65, R140, !PT ;  /* 0x0000008c41417209 */ /* 0x002fd60007810000 */
[----:B------:R-:W-:Y:S01]  /*12940*/  QGMMA.64x96x32.F32.E4M3.E4M3 R88, R136, gdesc[UR4], R88, gsb0 ;  /* 0x0160000488587df3 */ /* 0x000fe20008000858 */
[----:B0-----:R-:W-:Y:S01]  /*12950*/  FMNMX.FTZ R43, R87, R6, !PT ;  /* 0x00000006572b7209 */ /* 0x001fe20007810000 */
[----:B------:R-:W-:-:S04]  /*12960*/  FADD.FTZ R6, -R65, R13 ;  /* 0x0000000d41067221 */ /* 0x000fc80000010100 */
[----:B------:R-:W-:Y:S01]  /*12970*/  FMUL.FTZ R6, R6, R42 ;  /* 0x0000002a06067220 */ /* 0x000fe20000410000 */
[----:B------:R-:W-:-:S01]  /*12980*/  FADD.FTZ R13, -R43, R12 ;  /* 0x0000000c2b0d7221 */ /* 0x000fc20000010100 */
[-C--:B------:R-:W-:Y:S02]  /*12990*/  FFMA.FTZ R87, R43, R42.reuse, -8 ;  /* 0xc10000002b577423 */ /* 0x080fe4000001002a */
[----:B------:R0:W-:Y:S02]  /*129a0*/  MUFU.EX2 R12, R6 ;  /* 0x00000006000c7308 */ /* 0x0001e40000000800 */
[----:B------:R-:W-:-:S01]  /*129b0*/  FFMA.FTZ R11, R11, R42, -R87 ;  /* 0x0000002a0b0b7223 */ /* 0x000fc20000010857 */
[-CC-:B------:R-:W-:Y:S01]  /*129c0*/  FFMA.FTZ R20, R20, R42.reuse, -R87.reuse ;  /* 0x0000002a14147223 */ /* 0x180fe20000010857 */
[----:B------:R-:W-:-:S01]  /*129d0*/  FFMA.FTZ R26, R26, R42, -R87 ;  /* 0x0000002a1a1a7223 */ /* 0x000fc20000010857 */
[-CC-:B------:R-:W-:Y:S01]  /*129e0*/  FFMA.FTZ R27, R27, R42.reuse, -R87.reuse ;  /* 0x0000002a1b1b7223 */ /* 0x180fe20000010857 */
[----:B------:R-:W-:-:S01]  /*129f0*/  FFMA.FTZ R30, R30, R42, -R87 ;  /* 0x0000002a1e1e7223 */ /* 0x000fc20000010857 */
[-CC-:B------:R-:W-:Y:S01]  /*12a00*/  FFMA.FTZ R31, R31, R42.reuse, -R87.reuse ;  /* 0x0000002a1f1f7223 */ /* 0x180fe20000010857 */
[----:B------:R-:W-:Y:S01]  /*12a10*/  MUFU.EX2 R11, R11 ;  /* 0x0000000b000b7308 */ /* 0x000fe20000000800 */
[-C--:B0-----:R-:W-:Y:S01]  /*12a20*/  FMUL.FTZ R6, R13, R42.reuse ;  /* 0x0000002a0d067220 */ /* 0x081fe20000410000 */
[-C--:B------:R-:W-:Y:S01]  /*12a30*/  FFMA.FTZ R13, R65, R42.reuse, -8 ;  /* 0xc1000000410d7423 */ /* 0x080fe2000001002a */
        /* <DEDUP_REMOVED lines=73> */
[----:B------:R-:W-:Y:S01]  /*12ed0*/  FFMA.FTZ R86, R86, R42, -R87 ;  /* 0x0000002a56567223 */ /* 0x000fe20000010857 */
[----:B------:R-:W-:-:S03]  /*12ee0*/  @!P0 IMAD R84, R18, 0x8, R16 ;  /* 0x0000000812548824 */ /* 0x000fc600078e0210 */
[----:B------:R-:W0:Y:S01]  /*12ef0*/  MUFU.EX2 R30, R30 ;  /* 0x0000001e001e7308 */ /* 0x000e220000000800 */
[----:B-1----:R-:W-:-:S01]  /*12f00*/  FADD.FTZ R0, R27, R0 ;  /* 0x000000001b007221 */ /* 0x002fc20000010000 */
[----:B------:R-:W-:Y:S01]  /*12f10*/  @!P0 VIADD R84, R84, 0x19c40 ;  /* 0x00019c4054548836 */ /* 0x000fe20000000000 */
[----:B------:R-:W-:-:S04]  /*12f20*/  WARPGROUP.DEPBAR.LE gsb0, 0x0 ;  /* 0x00008000000079c5 */ /* 0x000fc80000010000 */
[----:B------:R-:W-:Y:S01]  /*12f30*/  @!P0 PRMT R84, RZ, 0x654, R84 ;  /* 0x00000654ff548816 */ /* 0x000fe20000000054 */
[----:B------:R-:W1:Y:S01]  /*12f40*/  MUFU.EX2 R29, R29 ;  /* 0x0000001d001d7308 */ /* 0x000e620000000800 */
[----:B--2---:R-:W-:-:S02]  /*12f50*/  FADD.FTZ R3, R28, R3 ;  /* 0x000000031c037221 */ /* 0x004fc40000010000 */
[----:B------:R2:W-:Y:S05]  /*12f60*/  @!P0 SYNCS.ARRIVE.TRANS64.RED.A1T0 RZ, [R84+URZ], RZ ;  /* 0x000000ff54ff89a7 */ /* 0x0005ea000810043f */
        /* <DEDUP_REMOVED lines=110> */
.L_x_10898:
        /* <DEDUP_REMOVED lines=104> */
.L_x_10887:
[----:B------:R-:W-:Y:S05]  /*13cd0*/  BSYNC B0 ;  /* 0x0000000000007941 */ /* 0x000fea0003800000 */
.L_x_10886:
[----:B------:R-:W-:Y:S06]  /*13ce0*/  BAR.ARV 0x8, 0x200 ;  /* 0x0208000000007b1d */ /* 0x000fec0000002000 */
[----:B------:R-:W-:Y:S05]  /*13cf0*/  @!P1 BRA `(.L_x_10900) ;  /* 0x0000000000049947 */ /* 0x000fea0003800000 */
[----:B------:R-:W-:Y:S01]  /*13d00*/  BPT.TRAP 0x1 ;  /* 0x000000040000795c */ /* 0x000fe20000300000 */
.L_x_10900:
[----:B------:R-:W-:Y:S01]  /*13d10*/  IMAD R10, R18, 0x8, R16 ;  /* 0x00000008120a7824 */ /* 0x000fe200078e0210 */
[----:B------:R-:W-:-:S04]  /*13d20*/  SHF.L.U32 R5, R152, 0x1f, RZ ;  /* 0x0000001f98057819 */ /* 0x000fc800000006ff */
[----:B------:R0:W1:Y:S01]  /*13d30*/  SYNCS.PHASECHK.TRANS64.TRYWAIT P0, [R10+URZ+0x19c50], R5 ;  /* 0x019c50050a0075a7 */ /* 0x000062000800017f */
[----:B------:R-:W-:Y:S05]  /*13d40*/  @!P1 BRA `(.L_x_10901) ;  /* 0x0000000000049947 */ /* 0x000fea0003800000 */
[----:B------:R-:W-:Y:S01]  /*13d50*/  BPT.TRAP 0x1 ;  /* 0x000000040000795c */ /* 0x000fe20000300000 */
.L_x_10901:
[----:B------:R-:W-:Y:S04]  /*13d60*/  BSSY B0, `(.L_x_10902) ;  /* 0x0000004000007945 */ /* 0x000fe80003800000 */
[----:B-1----:R-:W-:Y:S05]  /*13d70*/  @P0 BRA `(.L_x_10903) ;  /* 0x0000000000080947 */ /* 0x002fea0003800000 */
[----:B------:R-:W1:Y:S02]  /*13d80*/  SYNCS.PHASECHK.TRANS64.TRYWAIT P0, [R10+URZ+0x19c50], R5 ;  /* 0x019c50050a0075a7 */ /* 0x000e64000800017f */
[----:B-1----:R-:W-:Y:S05]  /*13d90*/  @!P0 BRA `(.L_x_10904) ;  /* 0x000000c0001c8947 */ /* 0x002fea0003800000 */
.L_x_10903:
[----:B------:R-:W-:Y:S05]  /*13da0*/  BSYNC B0 ;  /* 0x0000000000007941 */ /* 0x000fea0003800000 */
.L_x_10902:
        /* <DEDUP_REMOVED lines=41> */
[----:B------:R-:W-:-:S07]  /*14040*/  IMAD.MOV.U32 R3, RZ, RZ, RZ ;  /* 0x000000ffff037224 */ /* 0x000fce00078e00ff */
[----:B------:R-:W-:Y:S01]  /*14050*/  QGMMA.64x96x32.F32.E4M3.E4M3 R88, R144, gdesc[UR4], R88, gsb0 ;  /* 0x0160000490587df3 */ /* 0x000fe20008000858 */
[----:B------:R-:W-:Y:S01]  /*14060*/  R2UR UR6, R6 ;  /* 0x00000000060672ca */ /* 0x000fe200000e0000 */
[----:B---3--:R-:W-:Y:S01]  /*14070*/  FADD.FTZ R9, R9, R0 ;  /* 0x0000000009097221 */ /* 0x008fe20000010000 */
[----:B------:R-:W-:Y:S01]  /*14080*/  R2UR UR7, R7 ;  /* 0x00000000070772ca */ /* 0x000fe200000e0000 */
[----:B------:R-:W-:Y:S02]  /*14090*/  IMAD.MOV.U32 R7, RZ, RZ, RZ ;  /* 0x000000ffff077224 */ /* 0x000fe400078e00ff */
[----:B------:R-:W-:Y:S01]  /*140a0*/  IMAD.MOV.U32 R0, RZ, RZ, -0x800000 ;  /* 0xff800000ff007424 */ /* 0x000fe200078e00ff */
[----:B------:R-:W-:Y:S02]  /*140b0*/  WARPGROUP.DEPBAR.LE gsb0, 0x0 ;  /* 0x00008000000079c5 */ /* 0x000fe40000010000 */
[----:B------:R-:W-:-:S07]  /*140c0*/  WARPGROUP.ARRIVE ;  /* 0x00000000000079c5 */ /* 0x000fce0000000000 */
[----:B------:R-:W-:Y:S01]  /*140d0*/  QGMMA.64x96x32.F32.E4M3.E4M3 R88, R140, gdesc[UR4], R88, gsb0 ;  /* 0x016000048c587df3 */ /* 0x000fe20008000858 */
[----:B------:R-:W-:Y:S02]  /*140e0*/  R2UR UR6, R4 ;  /* 0x00000000040672ca */ /* 0x000fe400000e0000 */
[----:B------:R-:W-:Y:S01]  /*140f0*/  R2UR UR7, R5 ;  /* 0x00000000050772ca */ /* 0x000fe200000e0000 */
[----:B------:R-:W0:Y:S04]  /*14100*/  SHFL.BFLY PT, R4, R9, 0x1, 0x1f ;  /* 0x0c201f0009047f89 */ /* 0x000e2800000e0000 */
[----:B------:R-:W1:Y:S01]  /*14110*/  SHFL.BFLY PT, R5, R2, 0x1, 0x1f ;  /* 0x0c201f0002057f89 */ /* 0x000e6200000e0000 */
[----:B0-----:R-:W-:-:S01]  /*14120*/  FADD.FTZ R12, R9, R4 ;  /* 0x00000004090c7221 */ /* 0x001fc20000010000 */
[----:B-1----:R-:W-:-:S03]  /*14130*/  FADD.FTZ R11, R2, R5 ;  /* 0x00000005020b7221 */ /* 0x002fc60000010000 */
[----:B------:R-:W-:Y:S01]  /*14140*/  FMUL.FTZ R14, R12, 0.00390625 ;  /* 0x3b8000000c0e7820 */ /* 0x000fe20000410000 */
[----:B------:R-:W-:Y:S02]  /*14150*/  IMAD.MOV.U32 R2, RZ, RZ, -0x800000 ;  /* 0xff800000ff027424 */ /* 0x000fe400078e00ff */
[C---:B------:R-:W-:Y:S01]  /*14160*/  FMUL.FTZ R13, R11.reuse, 0.00390625 ;  /* 0x3b8000000b0d7820 */ /* 0x040fe20000410000 */
[----:B------:R-:W-:Y:S02]  /*14170*/  FSETP.NE.FTZ.AND P0, PT, R11, RZ, PT ;  /* 0x000000ff0b00720b */ /* 0x000fe40003f15000 */
[----:B------:R-:W-:Y:S02]  /*14180*/  FSETP.NE.FTZ.AND P3, PT, R14, RZ, PT ;  /* 0x000000ff0e00720b */ /* 0x000fe40003f75000 */
[----:B------:R-:W-:-:S09]  /*14190*/  FSETP.NE.FTZ.AND P2, PT, R13, RZ, PT ;  /* 0x000000ff0d00720b */ /* 0x000fd20003f55000 */
[----:B------:R-:W-:Y:S01]  /*141a0*/  @P0 MUFU.RCP R3, R11 ;  /* 0x0000000b00030308 */ /* 0x000fe20000001000 */
[----:B------:R-:W-:Y:S01]  /*141b0*/  FSETP.NE.FTZ.AND P0, PT, R12, RZ, PT ;  /* 0x000000ff0c00720b */ /* 0x000fe20003f15000 */
[C---:B------:R-:W-:Y:S02]  /*141c0*/  @P3 FMUL.FTZ R9, R42.reuse, 0.69314718246459960938 ;  /* 0x3f3172182a093820 */ /* 0x040fe40000410000 */
[----:B------:R-:W-:-:S04]  /*141d0*/  @P2 FMUL.FTZ R4, R42, 0.69314718246459960938 ;  /* 0x3f3172182a042820 */ /* 0x000fc80000410000 */
[----:B------:R-:W0:Y:S08]  /*141e0*/  @P2 MUFU.LG2 R5, R13 ;  /* 0x0000000d00052308 */ /* 0x000e300000000c00 */
[----:B------:R-:W1:Y:S08]  /*141f0*/  @P3 MUFU.LG2 R6, R14 ;  /* 0x0000000e00063308 */ /* 0x000e700000000c00 */
[----:B------:R-:W3:Y:S01]  /*14200*/  @P0 MUFU.RCP R7, R12 ;  /* 0x0000000c00070308 */ /* 0x000ee20000001000 */
[----:B0-----:R-:W-:-:S04]  /*14210*/  @P2 FMUL.FTZ R5, R5, 0.69314718246459960938 ;  /* 0x3f31721805052820 */ /* 0x001fc80000410000 */
[----:B------:R-:W-:Y:S01]  /*14220*/  @P2 FFMA.FTZ R0, R4, R65, R5 ;  /* 0x0000004104002223 */ /* 0x000fe20000010005 */
[----:B-1----:R-:W-:-:S04]  /*14230*/  @P3 FMUL.FTZ R6, R6, 0.69314718246459960938 ;  /* 0x3f31721806063820 */ /* 0x002fc80000410000 */
[----:B------:R-:W-:Y:S01]  /*14240*/  @P3 FFMA.FTZ R2, R9, R43, R6 ;  /* 0x0000002b09023223 */ /* 0x000fe20000010006 */
[----:B------:R-:W-:Y:S02]  /*14250*/  WARPGROUP.DEPBAR.LE gsb0, 0x0 ;  /* 0x00008000000079c5 */ /* 0x000fe40000010000 */
[----:B------:R-:W-:-:S06]  /*14260*/  WARPGROUP.ARRIVE ;  /* 0x00000000000079c5 */ /* 0x000fcc0000000000 */
[----:B------:R-:W-:Y:S01]  /*14270*/  QGMMA.64x96x32.F32.E4M3.E4M3 R88, R136, gdesc[UR4], R88, gsb0 ;  /* 0x0160000488587df3 */ /* 0x000fe20008000858 */
[-C--:B--2---:R-:W-:Y:S01]  /*14280*/  FMUL.FTZ R5, R3, R8.reuse ;  /* 0x0000000803057220 */ /* 0x084fe20000410000 */
[----:B---3--:R-:W-:Y:S01]  /*14290*/  FMUL.FTZ R13, R7, R8 ;  /* 0x00000008070d7220 */ /* 0x008fe20000410000 */
[----:B------:R-:W-:Y:S02]  /*142a0*/  WARPGROUP.DEPBAR.LE gsb0, 0x0 ;  /* 0x00008000000079c5 */ /* 0x000fe40000010000 */
[----:B------:R-:W-:Y:S05]  /*142b0*/  @!P1 BRA `(.L_x_10905) ;  /* 0x0000000000049947 */ /* 0x000fea0003800000 */
[----:B------:R-:W-:Y:S01]  /*142c0*/  BPT.TRAP 0x1 ;  /* 0x000000040000795c */ /* 0x000fe20000300000 */
.L_x_10905:
[----:B------:R-:W2:Y:S01]  /*142d0*/  LDL.LU R3, [R1+0x14] ;  /* 0x0000140001037983 */ /* 0x000ea20000300800 */
[----:B------:R-:W-:Y:S02]  /*142e0*/  VIADD R10, R10, 0x19c60 ;  /* 0x00019c600a0a7836 */ /* 0x000fe40000000000 */
[-C--:B------:R-:W-:Y:S01]  /*142f0*/  FMUL.FTZ R25, R88, R5.reuse ;  /* 0x0000000558197220 */ /* 0x080fe20000410000 */
[-C--:B------:R-:W-:Y:S01]  /*14300*/  FMUL.FTZ R26, R93, R5.reuse ;  /* 0x000000055d1a7220 */ /* 0x080fe20000410000 */
[----:B------:R-:W3:Y:S01]  /*14310*/  LDL.LU R12, [R1+0x50] ;  /* 0x00005000010c7983 */ /* 0x000ee20000300800 */
[----:B------:R-:W-:Y:S02]  /*14320*/  VIADD R18, R18, 0x1 ;  /* 0x0000000112127836 */ /* 0x000fe40000000000 */
[-C--:B------:R-:W-:Y:S01]  /*14330*/  FMUL.FTZ R27, R96, R5.reuse ;  /* 0x00000005601b7220 */ /* 0x080fe20000410000 */
[-C--:B------:R-:W-:Y:S02]  /*14340*/  FMUL.FTZ R32, R101, R5.reuse ;  /* 0x0000000565207220 */ /* 0x080fe40000410000 */
        /* <DEDUP_REMOVED lines=49> */
[-C--:B------:R-:W-:Y:S01]  /*14660*/  FMUL.FTZ R10, R89, R5.reuse ;  /* 0x00000005590a7220 */ /* 0x080fe20000410000 */
[----:B------:R-:W-:Y:S01]  /*14670*/  FMUL.FTZ R3, R108, R5 ;  /* 0x000000056c037220 */ /* 0x000fe20000410000 */
[----:B------:R-:W-:-:S04]  /*14680*/  SEL R5, RZ, 0x1, P1 ;  /* 0x00000001ff057807 */ /* 0x000fc80000800000 */
[----:B------:R-:W-:-:S07]  /*14690*/  LOP3.LUT R152, R152, R5, RZ, 0x3c, !PT ;  /* 0x0000000598987212 */ /* 0x000fce00078e3cff */
.L_x_10839:
        /* <DEDUP_REMOVED lines=8> */
[----:B------:R0:W1:Y:S02]  /*14720*/  LDS.128 R28, [R16+0x19cd0] ;  /* 0x019cd000101c7984 */ /* 0x0000640000000c00 */
[----:B------:R-:W-:Y:S06]  /*14730*/  BAR.ARV 0x4, 0x200 ;  /* 0x0108000000007b1d */ /* 0x000fec0000002000 */
[----:B--2---:R-:W-:-:S13]  /*14740*/  ISETP.NE.AND P1, PT, R92, RZ, PT ;  /* 0x000000ff5c00720c */ /* 0x004fda0003f25270 */
[----:B------:R-:W2:Y:S02]  /*14750*/  @!P1 LDC R92, c[0x0][0xad4] ;  /* 0x0002b500ff5c9b82 */ /* 0x000ea40000000800 */
[----:B--2---:R0:W-:Y:S01]  /*14760*/  @!P1 STL [R1+0x44], R92 ;  /* 0x0000445c01009387 */ /* 0x0041e20000100800 */
[----:B-1----:R-:W-:Y:S05]  /*14770*/  @P0 BRA `(.L_x_10907) ;  /* 0x0000002400f00947 */ /* 0x002fea0003800000 */
[----:B------:R-:W2:Y:S01]  /*14780*/  LDL.LU R13, [R1+0x3c] ;  /* 0x00003c00010d7983 */ /* 0x000ea20000300800 */
[----:B------:R-:W-:Y:S01]  /*14790*/  ULDC.64 UR4, c[0x4][0x70] ;  /* 0x01001c0000047ab9 */ /* 0x000fe20000000a00 */
[----:B------:R-:W-:Y:S02]  /*147a0*/  ULDC.64 UR6, c[0x0][0xc08] ;  /* 0x0003020000067ab9 */ /* 0x000fe40000000a00 */
[----:B------:R-:W3:Y:S04]  /*147b0*/  LDL.LU R5, [R1+0x54] ;  /* 0x0000540001057983 */ /* 0x000ee80000300800 */
[----:B0-----:R-:W4:Y:S01]  /*147c0*/  LDL R4, [R1+0x30] ;  /* 0x0000300001047983 */ /* 0x001f220000100800 */
[----:B------:R-:W0:Y:S01]  /*147d0*/  S2R R12, SR_TID.X ;  /* 0x00000000000c7919 */ /* 0x000e220000002100 */
[----:B------:R-:W-:Y:S01]  /*147e0*/  BAR.SYNC.DEFER_BLOCKING 0x1, 0x180 ;  /* 0x0046000000007b1d */ /* 0x000fe20000010000 */
[----:B--2---:R-:W-:-:S02]  /*147f0*/  IMAD.MOV.U32 R14, RZ, RZ, R13 ;  /* 0x000000ffff0e7224 */ /* 0x004fc400078e000d */
[----:B---3--:R-:W-:Y:S02]  /*14800*/  IMAD.MOV.U32 R15, RZ, RZ, R5 ;  /* 0x000000ffff0f7224 */ /* 0x008fe400078e0005 */
[----:B----4-:R-:W-:Y:S02]  /*14810*/  IMAD.MOV.U32 R13, RZ, RZ, R4 ;  /* 0x000000ffff0d7224 */ /* 0x010fe400078e0004 */
[----:B0-----:R-:W-:-:S05]  /*14820*/  IMAD.SHL.U32 R4, R12, 0x4, RZ ;  /* 0x000000040c047824 */ /* 0x001fca00078e00ff */
[----:B------:R-:W-:-:S04]  /*14830*/  LOP3.LUT R4, R4, 0xc, RZ, 0xc0, !PT ;  /* 0x0000000c04047812 */ /* 0x000fc800078ec0ff */
[----:B------:R-:W-:-:S05]  /*14840*/  IADD3 R4, P0, R4, UR4, RZ ;  /* 0x0000000404047c10 */ /* 0x000fca000ff1e0ff */
[----:B------:R-:W-:Y:S01]  /*14850*/  IMAD.X R5, RZ, RZ, UR5, P0 ;  /* 0x00000005ff057e24 */ /* 0x000fe200080e06ff */
[----:B------:R-:W-:-:S04]  /*14860*/  ULDC.64 UR4, c[0x0][0xc00] ;  /* 0x0003000000047ab9 */ /* 0x000fc80000000a00 */
[----:B-----5:R0:W2:Y:S01]  /*14870*/  LDG.E.CONSTANT R24, desc[UR40][R4.64] ;  /* 0x0000002804187981 */ /* 0x0200a2000c1e9900 */
[----:B------:R-:W-:Y:S01]  /*14880*/  LOP3.LUT P0, R12, R12, 0x3, RZ, 0xc0, !PT ;  /* 0x000000030c0c7812 */ /* 0x000fe2000780c0ff */
[----:B------:R-:W-:Y:S02]  /*14890*/  IMAD.MOV.U32 R35, RZ, RZ, R13 ;  /* 0x000000ffff237224 */ /* 0x000fe400078e000d */
        /* <DEDUP_REMOVED lines=73> */
[----:B------:R-:W-:Y:S01]  /*14d30*/  LOP3.LUT R3, R8, 0x180, RZ, 0xc0, !PT ;  /* 0x0000018008037812 */ /* 0x000fe200078ec0ff */
[----:B------:R-:W-:Y:S01]  /*14d40*/  IMAD.X R11, RZ, RZ, R13, P4 ;  /* 0x000000ffff0b7224 */ /* 0x000fe200020e060d */
[----:B------:R-:W-:Y:S02]  /*14d50*/  LOP3.LUT R4, R35, 0x180, RZ, 0xc0, !PT ;  /* 0x0000018023047812 */ /* 0x000fe400078ec0ff */
[----:B------:R-:W-:Y:S02]  /*14d60*/  SHF.R.U64 R3, R3, 0x3, RZ ;  /* 0x0000000303037819 */ /* 0x000fe400000012ff */
[----:B------:R-:W-:Y:S02]  /*14d70*/  LOP3.LUT R6, R85, 0x180, RZ, 0xc0, !PT ;  /* 0x0000018055067812 */ /* 0x000fe400078ec0ff */
[----:B------:R-:W-:-:S02]  /*14d80*/  LOP3.LUT R28, R93, 0x180, RZ, 0xc0, !PT ;  /* 0x000001805d1c7812 */ /* 0x000fc400078ec0ff */
[----:B------:R-:W-:Y:S02]  /*14d90*/  LOP3.LUT R10, R3, R8, RZ, 0x3c, !PT ;  /* 0x00000008030a7212 */ /* 0x000fe400078e3cff */
[----:B------:R-:W-:Y:S02]  /*14da0*/  SHF.R.U64 R4, R4, 0x3, RZ ;  /* 0x0000000304047819 */ /* 0x000fe400000012ff */
[----:B------:R-:W-:Y:S02]  /*14db0*/  SHF.R.U64 R6, R6, 0x3, RZ ;  /* 0x0000000306067819 */ /* 0x000fe400000012ff */
[----:B------:R-:W-:Y:S02]  /*14dc0*/  SHF.R.U64 R28, R28, 0x3, RZ ;  /* 0x000000031c1c7819 */ /* 0x000fe400000012ff */
[----:B------:R-:W-:Y:S02]  /*14dd0*/  MOV R86, R10 ;  /* 0x0000000a00567202 */ /* 0x000fe40000000f00 */
[----:B--2---:R0:W-:Y:S01]  /*14de0*/  SHFL.IDX PT, R11, R49, R24, 0x1c1f ;  /* 0x001c1f18310b7589 */ /* 0x0041e200000e0000 */
[----:B------:R-:W-:Y:S01]  /*14df0*/  LOP3.LUT R8, R4, R35, RZ, 0x3c, !PT ;  /* 0x0000002304087212 */ /* 0x000fe200078e3cff */
[--C-:B------:R-:W-:Y:S01]  /*14e00*/  IMAD.X R9, RZ, RZ, R13.reuse, P3 ;  /* 0x000000ffff097224 */ /* 0x100fe200018e060d */
[----:B------:R-:W-:Y:S01]  /*14e10*/  LOP3.LUT R6, R6, R85, RZ, 0x3c, !PT ;  /* 0x0000005506067212 */ /* 0x000fe200078e3cff */
[--C-:B------:R-:W-:Y:S01]  /*14e20*/  IMAD.X R7, RZ, RZ, R13.reuse, P2 ;  /* 0x000000ffff077224 */ /* 0x100fe200010e060d */
[----:B------:R-:W-:Y:S01]  /*14e30*/  LOP3.LUT R4, R28, R93, RZ, 0x3c, !PT ;  /* 0x0000005d1c047212 */ /* 0x000fe200078e3cff */
[--C-:B------:R-:W-:Y:S01]  /*14e40*/  IMAD.X R5, RZ, RZ, R13.reuse, P1 ;  /* 0x000000ffff057224 */ /* 0x100fe200008e060d */
[----:B0-----:R-:W-:Y:S01]  /*14e50*/  LOP3.LUT R49, R24, 0x2, RZ, 0x3c, !PT ;  /* 0x0000000218317812 */ /* 0x001fe200078e3cff */
[----:B------:R-:W-:Y:S01]  /*14e60*/  IMAD.X R15, RZ, RZ, R13, P5 ;  /* 0x000000ffff0f7224 */ /* 0x000fe200028e060d */
[----:B------:R-:W-:Y:S01]  /*14e70*/  SHFL.IDX PT, R41, R41, R24, 0x1c1f ;  /* 0x001c1f1829297589 */ /* 0x000fe200000e0000 */
[----:B------:R-:W-:-:S02]  /*14e80*/  MOV R28, R8 ;  /* 0x00000008001c7202 */ /* 0x000fc40000000f00 */
[----:B------:R-:W-:Y:S01]  /*14e90*/  MOV R84, R6 ;  /* 0x0000000600547202 */ /* 0x000fe20000000f00 */
[----:B------:R-:W0:Y:S01]  /*14ea0*/  SHFL.IDX PT, R48, R25, R49, 0x1c1f ;  /* 0x001c1f3119307589 */ /* 0x000e2200000e0000 */
[----:B------:R-:W-:-:S03]  /*14eb0*/  MOV R85, R4 ;  /* 0x0000000400557202 */ /* 0x000fc60000000f00 */
[----:B------:R-:W-:Y:S01]  /*14ec0*/  SHFL.IDX PT, R43, R43, R24, 0x1c1f ;  /* 0x001c1f182b2b7589 */ /* 0x000fe200000e0000 */
[----:B------:R-:W-:-:S03]  /*14ed0*/  MOV R3, R12 ;  /* 0x0000000c00037202 */ /* 0x000fc60000000f00 */
[----:B------:R-:W1:Y:S01]  /*14ee0*/  SHFL.IDX PT, R26, R26, R49, 0x1c1f ;  /* 0x001c1f311a1a7589 */ /* 0x000e6200000e0000 */
        /* <DEDUP_REMOVED lines=24> */
[----:B------:R-:W3:Y:S04]  /*15070*/  SHFL.IDX PT, R52, R45, R49, 0x1c1f ;  /* 0x001c1f312d347589 */ /* 0x000ee800000e0000 */
[----:B------:R-:W4:Y:S04]  /*15080*/  SHFL.IDX PT, R64, R111, R49, 0x1c1f ;  /* 0x001c1f316f407589 */ /* 0x000f2800000e0000 */
[----:B------:R-:W4:Y:S04]  /*15090*/  SHFL.IDX PT, R32, R32, R49, 0x1c1f ;  /* 0x001c1f3120207589 */ /* 0x000f2800000e0000 */
[----:B------:R-:W-:Y:S04]  /*150a0*/  SHFL.IDX PT, R65, R36, R49, 0x1c1f ;  /* 0x001c1f3124417589 */ /* 0x000fe800000e0000 */
[----:B------:R-:W4:Y:S04]  /*150b0*/  SHFL.IDX PT, R56, R44, R49, 0x1c1f ;  /* 0x001c1f312c387589 */ /* 0x000f2800000e0000 */
[----:B------:R0:W-:Y:S04]  /*150c0*/  SHFL.IDX PT, R83, R40, R49, 0x1c1f ;  /* 0x001c1f3128537589 */ /* 0x0001e800000e0000 */
[----:B------:R3:W4:Y:S04]  /*150d0*/  SHFL.IDX PT, R24, R46, R49, 0x1c1f ;  /* 0x001c1f312e187589 */ /* 0x00072800000e0000 */
        /* <DEDUP_REMOVED lines=9> */
[----:B------:R-:W4:Y:S04]  /*15170*/  SHFL.IDX PT, R119, R119, R49, 0x1c1f ;  /* 0x001c1f3177777589 */ /* 0x000f2800000e0000 */
        /* <DEDUP_REMOVED lines=8> */
[----:B---3--:R-:W-:Y:S02]  /*15200*/  SEL R46, R54, R67, P0 ;  /* 0x00000043362e7207 */ /* 0x008fe40000000000 */
[----:B------:R-:W-:-:S02]  /*15210*/  SEL R45, R69, R52, P0 ;  /* 0x00000034452d7207 */ /* 0x000fc40000000000 */
[----:B------:R-:W-:Y:S02]  /*15220*/  SEL R47, R52, R69, P0 ;  /* 0x00000045342f7207 */ /* 0x000fe40000000000 */
        /* <DEDUP_REMOVED lines=40> */
[----:B------:R-:W-:-:S02]  /*154b0*/  F2FP.BF16.F32.PACK_AB R8, R49, R48 ;  /* 0x000000303108723e */ /* 0x000fc400000010ff */
[----:B------:R-:W-:Y:S02]  /*154c0*/  F2FP.BF16.F32.PACK_AB R9, R53, R52 ;  /* 0x000000343509723e */ /* 0x000fe400000010ff */
[----:B------:R-:W-:Y:S02]  /*154d0*/  F2FP.BF16.F32.PACK_AB R10, R51, R50 ;  /* 0x00000032330a723e */ /* 0x000fe400000010ff */
[----:B------:R-:W-:Y:S02]  /*154e0*/  F2FP.BF16.F32.PACK_AB R11, R55, R54 ;  /* 0x00000036370b723e */ /* 0x000fe400000010ff */
[----:B------:R-:W-:Y:S02]  /*154f0*/  SEL R72, R74, R13, P0 ;  /* 0x0000000d4a487207 */ /* 0x000fe40000000000 */
[----:B------:R-:W-:Y:S01]  /*15500*/  SEL R74, R13, R74, P0 ;  /* 0x0000004a0d4a7207 */ /* 0x000fe20000000000 */
[----:B------:R-:W-:Y:S01]  /*15510*/  STSM.16.M88.4 [R3], R4 ;  /* 0x0000000403007844 */ /* 0x000fe20000000200 */
[----:B------:R-:W-:-:S02]  /*15520*/  SEL R37, R91, R134, P0 ;  /* 0x000000865b257207 */ /* 0x000fc40000000000 */
[----:B------:R-:W-:Y:S01]  /*15530*/  SEL R39, R134, R91, P0 ;  /* 0x0000005b86277207 */ /* 0x000fe20000000000 */
        /* <DEDUP_REMOVED lines=12> */
[----:B0-----:R-:W-:Y:S02]  /*15600*/  F2FP.BF16.F32.PACK_AB R35, R79, R78 ;  /* 0x0000004e4f23723e */ /* 0x001fe400000010ff */
        /* <DEDUP_REMOVED lines=46> */
[----:B------:R-:W-:Y:S02]  /*158f0*/  IMAD.IADD R25, R95, 0x1, R94 ;  /* 0x000000015f197824 */ /* 0x000fe400078e025e */
        /* <DEDUP_REMOVED lines=28> */
.L_x_10908:
[----:B------:R-:W2:Y:S01]  /*15ac0*/  LDL R9, [R1+0x84] ;  /* 0x0000840001097983 */ /* 0x000ea20000100800 */
[----:B------:R-:W0:Y:S03]  /*15ad0*/  S2R R4, SR_TID.X ;  /* 0x0000000000047919 */ /* 0x000e260000002100 */
[----:B------:R-:W-:Y:S04]  /*15ae0*/  SHFL.IDX PT, R5, R15, RZ, 0x1c1f ;  /* 0x001c1fff0f057589 */ /* 0x000fe800000e0000 */
[----:B------:R-:W-:Y:S04]  /*15af0*/  SHFL.IDX PT, R6, R14, 0x1, 0x1c1f ;  /* 0x003c1f000e067f89 */ /* 0x000fe800000e0000 */
[----:B------:R-:W-:Y:S01]  /*15b00*/  SHFL.IDX PT, R7, R15, 0x1, 0x1c1f ;  /* 0x003c1f000f077f89 */ /* 0x000fe200000e0000 */
[----:B0-----:R-:W-:-:S05]  /*15b10*/  VIADD R10, R4, 0xffffff80 ;  /* 0xffffff80040a7836 */ /* 0x001fca0000000000 */
[----:B------:R-:W-:-:S04]  /*15b20*/  SHF.R.S32.HI R8, RZ, 0x1f, R10 ;  /* 0x0000001fff087819 */ /* 0x000fc8000001140a */
[----:B------:R-:W-:-:S04]  /*15b30*/  LEA.HI R8, R8, R10, RZ, 0x7 ;  /* 0x0000000a08087211 */ /* 0x000fc800078f38ff */
[----:B------:R-:W-:Y:S01]  /*15b40*/  LOP3.LUT R8, R8, 0xffffff80, RZ, 0xc0, !PT ;  /* 0xffffff8008087812 */ /* 0x000fe200078ec0ff */
[----:B------:R-:W0:Y:S04]  /*15b50*/  SHFL.IDX PT, R4, R14, RZ, 0x1c1f ;  /* 0x001c1fff0e047589 */ /* 0x000e2800000e0000 */
[----:B------:R-:W-:Y:S02]  /*15b60*/  IMAD.IADD R8, R10, 0x1, -R8 ;  /* 0x000000010a087824 */ /* 0x000fe400078e0a08 */
[----:B-----5:R-:W-:-:S03]  /*15b70*/  IMAD R85, R27, R28, RZ ;  /* 0x0000001c1b557224 */ /* 0x020fc600078e02ff */
        /* <DEDUP_REMOVED lines=39> */
[C---:B------:R-:W-:Y:S01]  /*15df0*/  IMAD.IADD R46, R89.reuse, 0x1, R94 ;  /* 0x00000001592e7824 */ /* 0x040fe200078e025e */
        /* <DEDUP_REMOVED lines=21> */
[----:B0-----:R-:W-:Y:S01]  /*15f50*/  IMAD.IADD R20, R94, 0x1, R0 ;  /* 0x000000015e147824 */ /* 0x001fe200078e0200 */
        /* <DEDUP_REMOVED lines=10> */
[--C-:B------:R-:W-:Y:S02]  /*16000*/  IMAD.X R25, RZ, RZ, R21.reuse, P2 ;  /* 0x000000ffff197224 */ /* 0x100fe400010e0615 */
[--C-:B------:R-:W-:Y:S01]  /*16010*/  IMAD.X R33, RZ, RZ, R21.reuse, P3 ;  /* 0x000000ffff217224 */ /* 0x100fe200018e0615 */
[----:B------:R-:W5:Y:S01]  /*16020*/  LD.E.128 R8, desc[UR40][R8.64] ;  /* 0x0000002808087980 */ /* 0x000f62000c101d00 */
[----:B------:R-:W-:Y:S02]  /*16030*/  IMAD.X R37, RZ, RZ, R21, P5 ;  /* 0x000000ffff257224 */ /* 0x000fe400028e0615 */
[----:B------:R-:W-:Y:S01]  /*16040*/  IMAD.MOV.U32 R21, RZ, RZ, R20 ;  /* 0x000000ffff157224 */ /* 0x000fe200078e0014 */
[----:B---3--:R-:W-:Y:S01]  /*16050*/  @P4 SHF.R.U32.HI R21, RZ, R45, R0 ;  /* 0x0000002dff154219 */ /* 0x008fe20000011600 */
[----:B------:R-:W5:Y:S03]  /*16060*/  LD.E.128 R12, desc[UR40][R12.64] ;  /* 0x000000280c0c7980 */ /* 0x000f66000c101d00 */
[--C-:B------:R-:W-:Y:S01]  /*16070*/  SHF.R.S32.HI R0, RZ, 0x1f, R21.reuse ;  /* 0x0000001fff007819 */ /* 0x100fe20000011415 */
[----:B------:R-:W-:Y:S01]  /*16080*/  IMAD.MOV R43, RZ, RZ, -R21 ;  /* 0x000000ffff2b7224 */ /* 0x000fe200078e0a15 */
[----:B------:R-:W5:Y:S03]  /*16090*/  LD.E.128 R24, desc[UR40][R24.64] ;  /* 0x0000002818187980 */ /* 0x000f66000c101d00 */
[----:B------:R-:W-:Y:S01]  /*160a0*/  IMAD R0, R0, UR4, RZ ;  /* 0x0000000400007c24 */ /* 0x000fe2000f8e02ff */
[----:B------:R-:W5:Y:S01]  /*160b0*/  LD.E.128 R32, desc[UR40][R32.64] ;  /* 0x0000002820207980 */ /* 0x000f62000c101d00 */
[----:B------:R-:W-:-:S02]  /*160c0*/  IMAD R41, R28, R43, R20 ;  /* 0x0000002b1c297224 */ /* 0x000fc400078e0214 */
        /* <DEDUP_REMOVED lines=38> */
.L_x_10911:
[----:B------:R-:W-:Y:S05]  /*16330*/  BSYNC B1 ;  /* 0x0000000000017941 */ /* 0x000fea0003800000 */
.L_x_10910:
        /* <DEDUP_REMOVED lines=19> */
.L_x_10909:
[----:B------:R-:W2:Y:S01]  /*16470*/  LDL R98, [R1+0x24] ;  /* 0x0000240001627983 */ /* 0x000ea20000100800 */
[----:B0-----:R-:W0:Y:S01]  /*16480*/  @P4 LDC R0, c[0x0][0xbec] ;  /* 0x0002fb00ff004b82 */ /* 0x001e220000000800 */
[----:B------:R-:W-:Y:S01]  /*16490*/  ULDC.64 UR4, c[0x0][0xb08] ;  /* 0x0002c20000047ab9 */ /* 0x000fe20000000a00 */
[----:B------:R-:W-:Y:S01]  /*164a0*/  ULDC.64 UR6, c[0x0][0xb30] ;  /* 0x0002cc0000067ab9 */ /* 0x000fe20000000a00 */
[----:B------:R1:W5:Y:S01]  /*164b0*/  LDL R97, [R1+0x7c] ;  /* 0x00007c0001617983 */ /* 0x0003620000100800 */
[----:B------:R-:W-:Y:S02]  /*164c0*/  IMAD R86, R86, UR4, RZ ;  /* 0x0000000456567c24 */ /* 0x000fe4000f8e02ff */
[C---:B------:R-:W-:Y:S01]  /*164d0*/  IMAD.WIDE.U32 R4, R3.reuse, UR4, RZ ;  /* 0x0000000403047c25 */ /* 0x040fe2000f8e00ff */
[----:B------:R1:W5:Y:S01]  /*164e0*/  LDL R96, [R1+0x6c] ;  /* 0x00006c0001607983 */ /* 0x0003620000100800 */
[----:B------:R-:W3:Y:S02]  /*164f0*/  @P4 LDC R9, c[0x0][0xbf0] ;  /* 0x0002fc00ff094b82 */ /* 0x000ee40000000800 */
[----:B------:R-:W-:Y:S01]  /*16500*/  IMAD R3, R3, UR5, R86 ;  /* 0x0000000503037c24 */ /* 0x000fe2000f8e0256 */
[----:B------:R1:W5:Y:S01]  /*16510*/  LDL R95, [R1+0x78] ;  /* 0x00007800015f7983 */ /* 0x0003620000100800 */
[----:B------:R-:W-:-:S02]  /*16520*/  ULDC.64 UR4, c[0x0][0xb38] ;  /* 0x0002ce0000047ab9 */ /* 0x000fc40000000a00 */
[----:B------:R-:W-:Y:S01]  /*16530*/  IMAD.IADD R5, R5, 0x1, R3 ;  /* 0x0000000105057824 */ /* 0x000fe200078e0203 */
[----:B------:R1:W5:Y:S01]  /*16540*/  LDL R94, [R1+0x68] ;  /* 0x00006800015e7983 */ /* 0x0003620000100800 */
[----:B------:R-:W-:Y:S01]  /*16550*/  SHF.R.S32.HI R3, RZ, 0x1f, R84 ;  /* 0x0000001fff037819 */ /* 0x000fe20000011454 */
[C---:B------:R-:W-:Y:S02]  /*16560*/  IMAD.WIDE.U32 R4, R90.reuse, UR4, R4 ;  /* 0x000000045a047c25 */ /* 0x040fe4000f8e0004 */
[----:B------:R1:W5:Y:S02]  /*16570*/  LDL R93, [R1+0x74] ;  /* 0x00007400015d7983 */ /* 0x0003640000100800 */
[----:B------:R-:W-:Y:S02]  /*16580*/  IMAD R5, R90, UR5, R5 ;  /* 0x000000055a057c24 */ /* 0x000fe4000f8e0205 */
[----:B------:R1:W5:Y:S01]  /*16590*/  LDL R92, [R1+0x64] ;  /* 0x00006400015c7983 */ /* 0x0003620000100800 */
[----:B------:R-:W-:-:S02]  /*165a0*/  ULDC.64 UR4, c[0x0][0xb40] ;  /* 0x0002d00000047ab9 */ /* 0x000fc40000000a00 */
[----:B------:R-:W-:Y:S02]  /*165b0*/  IMAD R3, R3, UR4, RZ ;  /* 0x0000000403037c24 */ /* 0x000fe4000f8e02ff */
        /* <DEDUP_REMOVED lines=28> */
[----:B------:R1:W0:Y:S01]  /*16780*/  SHFL.IDX PT, R2, R28, RZ, 0x1c1f ;  /* 0x001c1fff1c027589 */ /* 0x00022200000e0000 */
[----:B------:R-:W-:Y:S02]  /*16790*/  BSSY B1, `(.L_x_10913) ;  /* 0x0000044000017945 */ /* 0x000fe40003800000 */
[----:B------:R1:W-:Y:S01]  /*167a0*/  SYNCS.ARRIVE.TRANS64.RED.A1T0 RZ, [R4+URZ], RZ ;  /* 0x000000ff04ff79a7 */ /* 0x0003e2000810043f */
[----:B------:R1:W3:Y:S01]  /*167b0*/  SHFL.IDX PT, R3, R32, RZ, 0x1c1f ;  /* 0x001c1fff20037589 */ /* 0x0002e200000e0000 */
[C---:B--2---:R-:W-:Y:S02]  /*167c0*/  VIADD R33, R98.reuse, 0x8 ;  /* 0x0000000862217836 */ /* 0x044fe40000000000 */
[----:B------:R-:W-:-:S02]  /*167d0*/  VIADD R35, R98, 0x10 ;  /* 0x0000001062237836 */ /* 0x000fc40000000000 */
[C---:B------:R-:W-:Y:S02]  /*167e0*/  VIADD R87, R98.reuse, 0x18 ;  /* 0x0000001862577836 */ /* 0x040fe40000000000 */
[C---:B------:R-:W-:Y:S02]  /*167f0*/  VIADD R89, R98.reuse, 0x20 ;  /* 0x0000002062597836 */ /* 0x040fe40000000000 */
[C---:B------:R-:W-:Y:S02]  /*16800*/  VIADD R91, R98.reuse, 0x28 ;  /* 0x00000028625b7836 */ /* 0x040fe40000000000 */
[C---:B------:R-:W-:Y:S02]  /*16810*/  VIADD R27, R98.reuse, 0x30 ;  /* 0x00000030621b7836 */ /* 0x040fe40000000000 */
[C---:B------:R-:W-:Y:S02]  /*16820*/  VIADD R25, R98.reuse, 0x38 ;  /* 0x0000003862197836 */ /* 0x040fe40000000000 */
        /* <DEDUP_REMOVED lines=23> */
[----:B------:R-:W-:Y:S01]  /*169a0*/  @!P1 ST.E.64 desc[UR40][R6.64], R42 ;  /* 0x0000002a06009985 */ /* 0x000fe2000c101b28 */
        /* <DEDUP_REMOVED lines=10> */
[----:B------:R-:W-:Y:S01]  /*16a50*/  @!P4 ST.E.64 desc[UR40][R20.64], R56 ;  /* 0x000000381400c985 */ /* 0x000fe2000c101b28 */
[-C--:B------:R-:W-:Y:S02]  /*16a60*/  @!P2 LEA.HI.X R15, R91, R3.reuse, R90, 0x2, P6 ;  /* 0x000000035b0fa211 */ /* 0x080fe400030f145a */
[C---:B0-----:R-:W-:Y:S02]  /*16a70*/  @!P1 LEA R4, P4, R27.reuse, R2, 0x2 ;  /* 0x000000021b049211 */ /* 0x041fe400078810ff */
[----:B-----5:R-:W-:Y:S01]  /*16a80*/  ISETP.GE.AND P5, PT, R96, UR4, PT ;  /* 0x0000000460007c0c */ /* 0x020fe2000bfa6270 */
[----:B------:R0:W-:Y:S01]  /*16a90*/  @!P2 ST.E.64 desc[UR40][R14.64], R58 ;  /* 0x0000003a0e00a985 */ /* 0x0001e2000c101b28 */
[----:B------:R-:W-:Y:S02]  /*16aa0*/  @!P1 LEA.HI.X R5, R27, R3, R26, 0x2, P4 ;  /* 0x000000031b059211 */ /* 0x000fe400020f141a */
[----:B------:R-:W-:-:S02]  /*16ab0*/  ISETP.GE.AND P4, PT, R94, UR4, PT ;  /* 0x000000045e007c0c */ /* 0x000fc4000bf86270 */
[----:B------:R-:W-:Y:S01]  /*16ac0*/  ISETP.GE.AND P2, PT, R92, UR4, PT ;  /* 0x000000045c007c0c */ /* 0x000fe2000bf46270 */
[----:B------:R2:W-:Y:S01]  /*16ad0*/  @!P1 ST.E.64 desc[UR40][R4.64], R64 ;  /* 0x0000004004009985 */ /* 0x0005e2000c101b28 */
[-C--:B------:R-:W-:Y:S02]  /*16ae0*/  @!P0 LEA R10, P6, R25, R2.reuse, 0x2 ;  /* 0x00000002190a8211 */ /* 0x080fe400078c10ff */
[----:B------:R-:W-:Y:S02]  /*16af0*/  @!P3 LEA R6, P1, R9, R2, 0x2 ;  /* 0x000000020906b211 */ /* 0x000fe400078210ff */
[-C--:B------:R-:W-:Y:S02]  /*16b00*/  @!P0 LEA.HI.X R11, R25, R3.reuse, R24, 0x2, P6 ;  /* 0x00000003190b8211 */ /* 0x080fe400030f1418 */
[----:B------:R-:W-:-:S03]  /*16b10*/  @!P3 LEA.HI.X R7, R9, R3, R0, 0x2, P1 ;  /* 0x000000030907b211 */ /* 0x000fc600008f1400 */
[----:B------:R2:W-:Y:S01]  /*16b20*/  @!P0 ST.E.64 desc[UR40][R10.64], R66 ;  /* 0x000000420a008985 */ /* 0x0005e2000c101b28 */
[-C--:B-1----:R-:W-:Y:S02]  /*16b30*/  @!P5 LEA R12, P0, R96, R2.reuse, 0x2 ;  /* 0x00000002600cd211 */ /* 0x082fe400078010ff */
        /* <DEDUP_REMOVED lines=9> */
.L_x_10914:
[----:B------:R-:W-:Y:S05]  /*16bd0*/  BSYNC B1 ;  /* 0x0000000000017941 */ /* 0x000fea0003800000 */
.L_x_10913:
[----:B------:R-:W-:Y:S01]  /*16be0*/  ISETP.GE.AND P0, PT, R8, R85, PT ;  /* 0x000000550800720c */ /* 0x000fe20003f06270 */
        /* <DEDUP_REMOVED lines=9> */
[----:B--2---:R-:W-:-:S04]  /*16c80*/  @!P5 LEA R6, P0, R33, R2, 0x2 ;  /* 0x000000022106d211 */ /* 0x004fc800078010ff */
[-C--:B-1----:R-:W-:Y:S01]  /*16c90*/  @!P5 LEA.HI.X R7, R33, R3.reuse, R34, 0x2, P0 ;  /* 0x000000032107d211 */ /* 0x082fe200000f1422 */
[----:B------:R-:W-:Y:S01]  /*16ca0*/  @!P1 IMAD.WIDE R12, R98, 0x4, R2 ;  /* 0x00000004620c9825 */ /* 0x000fe200078e0202 */
[-C--:B------:R-:W-:Y:S02]  /*16cb0*/  @!P4 LEA R10, P0, R35, R2.reuse, 0x2 ;  /* 0x00000002230ac211 */ /* 0x080fe400078010ff */
[----:B------:R-:W-:Y:S02]  /*16cc0*/  @!P3 LEA R4, P6, R87, R2, 0x2 ;  /* 0x000000025704b211 */ /* 0x000fe400078c10ff */
[-C--:B------:R-:W-:Y:S01]  /*16cd0*/  @!P4 LEA.HI.X R11, R35, R3.reuse, R84, 0x2, P0 ;  /* 0x00000003230bc211 */ /* 0x080fe200000f1454 */
[----:B------:R0:W-:Y:S01]  /*16ce0*/  @!P1 ST.E.64 desc[UR40][R12.64], R44 ;  /* 0x0000002c0c009985 */ /* 0x0001e2000c101b28 */
[----:B------:R-:W-:Y:S02]  /*16cf0*/  ISETP.GE.AND P0, PT, R91, UR4, PT ;  /* 0x000000045b007c0c */ /* 0x000fe4000bf06270 */
[----:B------:R-:W-:Y:S01]  /*16d00*/  ISETP.GE.AND P1, PT, R27, UR4, PT ;  /* 0x000000041b007c0c */ /* 0x000fe2000bf26270 */
[----:B------:R1:W-:Y:S01]  /*16d10*/  @!P5 ST.E.64 desc[UR40][R6.64], R46 ;  /* 0x0000002e0600d985 */ /* 0x0003e2000c101b28 */
        /* <DEDUP_REMOVED lines=9> */
[----:B-----5:R-:W-:-:S02]  /*16db0*/  ISETP.GE.AND P3, PT, R96, UR4, PT ;  /* 0x0000000460007c0c */ /* 0x020fc4000bf66270 */
[-C--:B------:R-:W-:Y:S02]  /*16dc0*/  @!P0 LEA.HI.X R21, R91, R3.reuse, R90, 0x2, P6 ;  /* 0x000000035b158211 */ /* 0x080fe400030f145a */
[----:B------:R-:W-:Y:S02]  /*16dd0*/  ISETP.GE.AND P2, PT, R94, UR4, PT ;  /* 0x000000045e007c0c */ /* 0x000fe4000bf46270 */
[CC--:B------:R-:W-:Y:S01]  /*16de0*/  @!P1 LEA R32, P6, R27.reuse, R2.reuse, 0x2 ;  /* 0x000000021b209211 */ /* 0x0c0fe200078c10ff */
[----:B------:R3:W-:Y:S03]  /*16df0*/  @!P0 ST.E.64 desc[UR40][R20.64], R62 ;  /* 0x0000003e14008985 */ /* 0x0007e6000c101b28 */
[----:B------:R-:W-:Y:S02]  /*16e00*/  @!P1 LEA.HI.X R33, R27, R3, R26, 0x2, P6 ;  /* 0x000000031b219211 */ /* 0x000fe400030f141a */
[----:B0-----:R-:W-:-:S02]  /*16e10*/  @!P5 LEA R12, P6, R25, R2, 0x2 ;  /* 0x00000002190cd211 */ /* 0x001fc400078c10ff */
[-C--:B------:R-:W-:Y:S01]  /*16e20*/  @!P3 LEA R8, P0, R96, R2.reuse, 0x2 ;  /* 0x000000026008b211 */ /* 0x080fe200078010ff */
[----:B------:R3:W-:Y:S01]  /*16e30*/  @!P1 ST.E.64 desc[UR40][R32.64], R68 ;  /* 0x0000004420009985 */ /* 0x0007e2000c101b28 */
[-C--:B------:R-:W-:Y:S02]  /*16e40*/  @!P5 LEA.HI.X R13, R25, R3.reuse, R24, 0x2, P6 ;  /* 0x00000003190dd211 */ /* 0x080fe400030f1418 */
[CC--:B-1----:R-:W-:Y:S02]  /*16e50*/  @!P4 LEA R6, P6, R9.reuse, R2.reuse, 0x2 ;  /* 0x000000020906c211 */ /* 0x0c2fe400078c10ff */
[----:B--2---:R-:W-:Y:S01]  /*16e60*/  @!P2 LEA R10, P1, R94, R2, 0x2 ;  /* 0x000000025e0aa211 */ /* 0x004fe200078210ff */
[----:B------:R3:W-:Y:S01]  /*16e70*/  @!P5 ST.E.64 desc[UR40][R12.64], R70 ;  /* 0x000000460c00d985 */ /* 0x0007e2000c101b28 */
[-C--:B------:R-:W-:Y:S02]  /*16e80*/  @!P4 LEA.HI.X R7, R9, R3.reuse, R0, 0x2, P6 ;  /* 0x000000030907c211 */ /* 0x080fe400030f1400 */
[----:B------:R-:W-:-:S02]  /*16e90*/  @!P3 LEA.HI.X R9, R96, R3, R97, 0x2, P0 ;  /* 0x000000036009b211 */ /* 0x000fc400000f1461 */
[----:B------:R-:W-:Y:S01]  /*16ea0*/  @!P2 LEA.HI.X R11, R94, R3, R95, 0x2, P1 ;  /* 0x000000035e0ba211 */ /* 0x000fe200008f145f */
[----:B------:R3:W-:Y:S01]  /*16eb0*/  @!P4 ST.E.64 desc[UR40][R6.64], R76 ;  /* 0x0000004c0600c985 */ /* 0x0007e2000c101b28 */
[----:B------:R-:W-:-:S03]  /*16ec0*/  ISETP.GE.AND P0, PT, R92, UR4, PT ;  /* 0x000000045c007c0c */ /* 0x000fc6000bf06270 */
[----:B------:R3:W-:Y:S04]  /*16ed0*/  @!P3 ST.E.64 desc[UR40][R8.64], R78 ;  /* 0x0000004e0800b985 */ /* 0x0007e8000c101b28 */
[----:B------:R3:W-:Y:S06]  /*16ee0*/  @!P2 ST.E.64 desc[UR40][R10.64], R36 ;  /* 0x000000240a00a985 */ /* 0x0007ec000c101b28 */
[----:B------:R-:W-:Y:S05]  /*16ef0*/  @P0 BRA `(.L_x_10912) ;  /* 0x0000000800d00947 */ /* 0x000fea0003800000 */
[----:B------:R-:W-:-:S04]  /*16f00*/  LEA R2, P0, R92, R2, 0x2 ;  /* 0x000000025c027211 */ /* 0x000fc800078010ff */
[----:B------:R-:W-:-:S05]  /*16f10*/  LEA.HI.X R3, R92, R3, R93, 0x2, P0 ;  /* 0x000000035c037211 */ /* 0x000fca00000f145d */
[----:B------:R0:W-:Y:S01]  /*16f20*/  ST.E.64 desc[UR40][R2.64], R38 ;  /* 0x0000002602007985 */ /* 0x0001e2000c101b28 */
[----:B------:R-:W-:Y:S05]  /*16f30*/  BRA `(.L_x_10912) ;  /* 0x0000000800c07947 */ /* 0x000fea0003800000 */
.L_x_10907:
[----:B0-----:R-:W2:Y:S01]  /*16f40*/  LDL.LU R4, [R1+0x48] ;  /* 0x0000480001047983 */ /* 0x001ea20000300800 */
[----:B------:R-:W-:Y:S01]  /*16f50*/  ULDC.64 UR6, c[0x0][0xc08] ;  /* 0x0003020000067ab9 */ /* 0x000fe20000000a00 */
[----:B------:R-:W-:Y:S02]  /*16f60*/  ULDC.64 UR4, c[0x0][0xc00] ;  /* 0x0003000000047ab9 */ /* 0x000fe40000000a00 */
[----:B------:R-:W3:Y:S01]  /*16f70*/  LDL.LU R0, [R1+0x4c] ;  /* 0x00004c0001007983 */ /* 0x000ee20000300800 */
[----:B------:R-:W-:Y:S01]  /*16f80*/  ISETP.NE.U32.AND P1, PT, RZ, UR6, PT ;  /* 0x00000006ff007c0c */ /* 0x000fe2000bf25070 */
[----:B------:R-:W-:Y:S01]  /*16f90*/  IMAD.MOV.U32 R15, RZ, RZ, RZ ;  /* 0x000000ffff0f7224 */ /* 0x000fe200078e00ff */
[----:B------:R-:W-:Y:S01]  /*16fa0*/  ISETP.NE.U32.AND P0, PT, RZ, UR4, PT ;  /* 0x00000004ff007c0c */ /* 0x000fe2000bf05070 */
[----:B------:R-:W0:Y:S01]  /*16fb0*/  S2R R6, SR_TID.X ;  /* 0x0000000000067919 */ /* 0x000e220000002100 */
[----:B------:R-:W-:Y:S02]  /*16fc0*/  ISETP.NE.AND.EX P1, PT, RZ, UR7, PT, P1 ;  /* 0x00000007ff007c0c */ /* 0x000fe4000bf25310 */
[----:B------:R-:W-:-:S02]  /*16fd0*/  ISETP.NE.AND.EX P0, PT, RZ, UR5, PT, P0 ;  /* 0x00000005ff007c0c */ /* 0x000fc4000bf05300 */
[----:B--2---:R-:W-:-:S04]  /*16fe0*/  IADD3 R2, P2, R4, UR4, RZ ;  /* 0x0000000404027c10 */ /* 0x004fc8000ff5e0ff */
[----:B---3--:R-:W-:-:S05]  /*16ff0*/  IADD3.X R3, R0, UR5, RZ, P2, !PT ;  /* 0x0000000500037c10 */ /* 0x008fca00097fe4ff */
        /* <DEDUP_REMOVED lines=11> */
[----:B-1----:R-:W2:Y:S04]  /*170b0*/  LDG.E R5, desc[UR40][R2.64] ;  /* 0x0000002802057981 */ /* 0x002ea8000c1e1900 */
[----:B-----5:R-:W2:Y:S02]  /*170c0*/  LDG.E R0, desc[UR40][R2.64+0x4] ;  /* 0x0000042802007981 */ /* 0x020ea4000c1e1900 */
[----:B--2---:R-:W-:-:S07]  /*170d0*/  IMAD.IADD R0, R0, 0x1, -R5 ;  /* 0x0000000100007824 */ /* 0x004fce00078e0a05 */
.L_x_10915:
[----:B-1----:R-:W2:Y:S04]  /*170e0*/  LDL.LU R2, [R1+0x54] ;  /* 0x0000540001027983 */ /* 0x002ea80000300800 */
[----:B------:R-:W3:Y:S01]  /*170f0*/  LDL.LU R3, [R1+0x3c] ;  /* 0x00003c0001037983 */ /* 0x000ee20000300800 */
[----:B------:R-:W-:Y:S01]  /*17100*/  BSSY B1, `(.L_x_10916) ;  /* 0x0000038000017945 */ /* 0x000fe20003800000 */
[----:B-----5:R-:W-:Y:S02]  /*17110*/  SHF.R.S32.HI R20, RZ, 0x1f, R15 ;  /* 0x0000001fff147819 */ /* 0x020fe4000001140f */
[----:B--2---:R-:W-:Y:S02]  /*17120*/  SEL R24, R2, RZ, !P0 ;  /* 0x000000ff02187207 */ /* 0x004fe40004000000 */
[----:B---3--:R-:W-:Y:S01]  /*17130*/  SEL R25, R3, RZ, !P0 ;  /* 0x000000ff03197207 */ /* 0x008fe20004000000 */
[----:B------:R-:W-:Y:S06]  /*17140*/  @P3 BRA `(.L_x_10917) ;  /* 0x0000000000cc3947 */ /* 0x000fec0003800000 */
[----:B------:R-:W2:Y:S01]  /*17150*/  LDL R3, [R1+0x1c] ;  /* 0x00001c0001037983 */ /* 0x000ea20000100800 */
[----:B------:R-:W0:Y:S02]  /*17160*/  LDC R33, c[0x0][0xbe8] ;  /* 0x0002fa00ff217b82 */ /* 0x000e240000000800 */
[----:B0-----:R-:W-:Y:S01]  /*17170*/  IMAD R2, R0, R33, RZ ;  /* 0x0000002100027224 */ /* 0x001fe200078e02ff */
        /* <DEDUP_REMOVED lines=22> */
[----:B-----5:R-:W-:Y:S01]  /*172e0*/  @P0 SHF.R.U32.HI R21, RZ, R37, R14 ;  /* 0x00000025ff150219 */ /* 0x020fe2000001160e */
        /* <DEDUP_REMOVED lines=25> */
.L_x_10917:
[----:B------:R-:W-:Y:S05]  /*17480*/  BSYNC B1 ;  /* 0x0000000000017941 */ /* 0x000fea0003800000 */
.L_x_10916:
        /* <DEDUP_REMOVED lines=33> */
[----:B----4-:R-:W-:-:S04]  /*176a0*/  IMAD.IADD R8, R13, 0x1, R4 ;  /* 0x000000010d087824 */ /* 0x010fc800078e0204 */
        /* <DEDUP_REMOVED lines=39> */
.L_x_10919:
[----:B------:R-:W-:Y:S05]  /*17920*/  BSYNC B1 ;  /* 0x0000000000017941 */ /* 0x000fea0003800000 */
.L_x_10918:
        /* <DEDUP_REMOVED lines=17> */
.L_x_10912:
[----:B------:R-:W-:Y:S05]  /*17a40*/  BSYNC B0 ;  /* 0x0000000000007941 */ /* 0x000fea0003800000 */
.L_x_10906:
[----:B------:R-:W-:Y:S02]  /*17a50*/  ULDC UR4, c[0x0][0xc3c] ;  /* 0x00030f0000047ab9 */ /* 0x000fe40000000800 */
[----:B------:R-:W-:-:S13]  /*17a60*/  ISETP.GE.AND P0, PT, R31, UR4, PT ;  /* 0x000000041f007c0c */ /* 0x000fda000bf06270 */
[----:B------:R-:W-:Y:S05]  /*17a70*/  @!P0 BRA `(.L_x_10920) ;  /* 0xfffffe9400e48947 */ /* 0x000fea000383ffff */
[----:B------:R-:W-:Y:S05]  /*17a80*/  BRA `(.L_x_10784) ;  /* 0x0000007c00207947 */ /* 0x000fea0003800000 */
.L_x_10782:
        /* <DEDUP_REMOVED lines=18> */
.L_x_10921:
        /* <DEDUP_REMOVED lines=44> */
.L_x_10925:
        /* <DEDUP_REMOVED lines=37> */
.L_x_10923:
        /* <DEDUP_REMOVED lines=11> */
[----:B------:R-:W-:-:S05]  /*18170*/  IADD3 R3, R27, -0x1, RZ ;  /* 0xffffffff1b037810 */ /* 0x000fca0007ffe0ff */
[----:B------:R0:W1:Y:S02]  /*18180*/  SHFL.IDX PT, R24, R2, R3, 0x1f ;  /* 0x00001f0302187589 */ /* 0x00006400000e0000 */
.L_x_10926:
[----:B-1----:R-:W-:Y:S02]  /*18190*/  IMAD R24, R24, UR5, R5 ;  /* 0x0000000518187c24 */ /* 0x002fe4000f8e0205 */
[----:B------:R-:W-:-:S03]  /*181a0*/  VIADD R27, R27, UR4 ;  /* 0x000000041b1b7c36 */ /* 0x000fc60008000000 */
[----:B------:R-:W-:Y:S01]  /*181b0*/  IADD3 R4, -R24, UR6, RZ ;  /* 0x0000000618047c10 */ /* 0x000fe2000fffe1ff */
[----:B------:R-:W-:Y:S06]  /*181c0*/  @!P1 BRA `(.L_x_10927) ;  /* 0x0000000000e49947 */ /* 0x000fec0003800000 */
[----:B--2---:R-:W-:Y:S02]  /*181d0*/  IABS R7, R25 ;  /* 0x0000001900077213 */ /* 0x004fe40000000000 */
[----:B------:R-:W-:Y:S02]  /*181e0*/  IABS R5, R8 ;  /* 0x0000000800057213 */ /* 0x000fe40000000000 */
[----:B------:R-:W1:Y:S08]  /*181f0*/  I2F.RP R9, R7 ;  /* 0x0000000700097306 */ /* 0x000e700000209400 */
[----:B-1----:R-:W0:Y:S02]  /*18200*/  MUFU.RCP R9, R9 ;  /* 0x0000000900097308 */ /* 0x002e240000001000 */
[----:B0-----:R-:W-:-:S06]  /*18210*/  VIADD R2, R9, 0xffffffe ;  /* 0x0ffffffe09027836 */ /* 0x001fcc0000000000 */
[----:B------:R-:W0:Y:S08]  /*18220*/  I2F.RP R9, R5 ;  /* 0x0000000500097306 */ /* 0x000e300000209400 */
[----:B------:R1:W2:Y:S08]  /*18230*/  F2I.FTZ.U32.TRUNC.NTZ R3, R2 ;  /* 0x0000000200037305 */ /* 0x0002b0000021f000 */
[----:B0-----:R-:W0:Y:S01]  /*18240*/  MUFU.RCP R9, R9 ;  /* 0x0000000900097308 */ /* 0x001e220000001000 */
[----:B-1----:R-:W-:-:S02]  /*18250*/  IMAD.MOV.U32 R2, RZ, RZ, RZ ;  /* 0x000000ffff027224 */ /* 0x002fc400078e00ff */
[----:B--2---:R-:W-:-:S04]  /*18260*/  IMAD.MOV R10, RZ, RZ, -R3 ;  /* 0x000000ffff0a7224 */ /* 0x004fc800078e0a03 */
[----:B------:R-:W-:Y:S01]  /*18270*/  IMAD R11, R10, R7, RZ ;  /* 0x000000070a0b7224 */ /* 0x000fe200078e02ff */
[----:B------:R-:W-:-:S03]  /*18280*/  IABS R10, R4 ;  /* 0x00000004000a7213 */ /* 0x000fc60000000000 */
[----:B------:R-:W-:Y:S01]  /*18290*/  IMAD.HI.U32 R3, R3, R11, R2 ;  /* 0x0000000b03037227 */ /* 0x000fe200078e0002 */
[----:B------:R-:W-:-:S05]  /*182a0*/  IABS R11, R25 ;  /* 0x00000019000b7213 */ /* 0x000fca0000000000 */
[----:B------:R-:W-:Y:S02]  /*182b0*/  IMAD.MOV R11, RZ, RZ, -R11 ;  /* 0x000000ffff0b7224 */ /* 0x000fe400078e0a0b */
[----:B------:R-:W-:-:S04]  /*182c0*/  IMAD.HI.U32 R2, R3, R10, RZ ;  /* 0x0000000a03027227 */ /* 0x000fc800078e00ff */
[----:B------:R-:W-:Y:S02]  /*182d0*/  IMAD R10, R2, R11, R10 ;  /* 0x0000000b020a7224 */ /* 0x000fe400078e020a */
[----:B0-----:R-:W-:-:S03]  /*182e0*/  VIADD R3, R9, 0xffffffe ;  /* 0x0ffffffe09037836 */ /* 0x001fc60000000000 */
[----:B------:R-:W-:-:S03]  /*182f0*/  ISETP.GT.U32.AND P1, PT, R7, R10, PT ;  /* 0x0000000a0700720c */ /* 0x000fc60003f24070 */
[----:B------:R-:W0:Y:S10]  /*18300*/  F2I.FTZ.U32.TRUNC.NTZ R3, R3 ;  /* 0x0000000300037305 */ /* 0x000e34000021f000 */
[----:B------:R-:W-:-:S02]  /*18310*/  @!P1 IMAD.IADD R10, R10, 0x1, -R7 ;  /* 0x000000010a0a9824 */ /* 0x000fc400078e0a07 */
[----:B------:R-:W-:Y:S01]  /*18320*/  @!P1 VIADD R2, R2, 0x1 ;  /* 0x0000000102029836 */ /* 0x000fe20000000000 */
[----:B------:R-:W-:Y:S02]  /*18330*/  ISETP.NE.AND P1, PT, R25, RZ, PT ;  /* 0x000000ff1900720c */ /* 0x000fe40003f25270 */
[----:B------:R-:W-:Y:S01]  /*18340*/  ISETP.GE.U32.AND P0, PT, R10, R7, PT ;  /* 0x000000070a00720c */ /* 0x000fe20003f06070 */
[----:B0-----:R-:W-:Y:S01]  /*18350*/  IMAD.MOV R9, RZ, RZ, -R3 ;  /* 0x000000ffff097224 */ /* 0x001fe200078e0a03 */
[----:B------:R-:W-:-:S04]  /*18360*/  LOP3.LUT R7, R4, R25, RZ, 0x3c, !PT ;  /* 0x0000001904077212 */ /* 0x000fc800078e3cff */
[----:B------:R-:W-:-:S07]  /*18370*/  ISETP.GE.AND P2, PT, R7, RZ, PT ;  /* 0x000000ff0700720c */ /* 0x000fce0003f46270 */
[----:B------:R-:W-:-:S04]  /*18380*/  @P0 VIADD R2, R2, 0x1 ;  /* 0x0000000102020836 */ /* 0x000fc80000000000 */
[----:B------:R-:W-:Y:S02]  /*18390*/  IMAD.MOV.U32 R7, RZ, RZ, R2 ;  /* 0x000000ffff077224 */ /* 0x000fe400078e0002 */
[----:B------:R-:W-:Y:S02]  /*183a0*/  IMAD.MOV.U32 R2, RZ, RZ, R9 ;  /* 0x000000ffff027224 */ /* 0x000fe400078e0009 */
[----:B------:R-:W-:Y:S01]  /*183b0*/  @!P2 IMAD.MOV R7, RZ, RZ, -R7 ;  /* 0x000000ffff07a224 */ /* 0x000fe200078e0a07 */
[----:B------:R-:W-:Y:S01]  /*183c0*/  @!P1 LOP3.LUT R7, RZ, R25, RZ, 0x33, !PT ;  /* 0x00000019ff079212 */ /* 0x000fe200078e33ff */
        /* <DEDUP_REMOVED lines=25> */
.L_x_10927:
        /* <DEDUP_REMOVED lines=60> */
.L_x_10928:
[----:B------:R-:W-:-:S05]  /*18920*/  LOP3.LUT R2, RZ, R2, RZ, 0x33, !PT ;  /* 0x00000002ff027212 */ /* 0x000fca00078e33ff */
[----:B------:R-:W-:Y:S01]  /*18930*/  IMAD.IADD R25, R25, 0x1, R2 ;  /* 0x0000000119197824 */ /* 0x000fe200078e0202 */
[----:B------:R-:W-:Y:S06]  /*18940*/  BRA `(.L_x_10929) ;  /* 0x00000000000c7947 */ /* 0x000fec0003800000 */
.L_x_10924:
[----:B------:R-:W-:Y:S02]  /*18950*/  IMAD.MOV.U32 R25, RZ, RZ, RZ ;  /* 0x000000ffff197224 */ /* 0x000fe400078e00ff */
[----:B------:R-:W-:Y:S02]  /*18960*/  IMAD.U32 R24, RZ, RZ, UR6 ;  /* 0x00000006ff187e24 */ /* 0x000fe4000f8e00ff */
[----:B------:R-:W-:-:S07]  /*18970*/  IMAD.MOV.U32 R26, RZ, RZ, RZ ;  /* 0x000000ffff1a7224 */ /* 0x000fce00078e00ff */
.L_x_10929:
[----:B------:R-:W-:-:S13]  /*18980*/  ISETP.NE.AND P0, PT, R0, RZ, PT ;  /* 0x000000ff0000720c */ /* 0x000fda0003f05270 */
[----:B------:R-:W0:Y:S01]  /*18990*/  @!P0 S2R R3, SR_CgaCtaId ;  /* 0x0000000000038919 */ /* 0x000e220000008800 */
[----:B------:R-:W-:-:S04]  /*189a0*/  @!P0 MOV R0, 0x400 ;  /* 0x0000040000008802 */ /* 0x000fc80000000f00 */
[----:B0-----:R-:W-:-:S05]  /*189b0*/  @!P0 LEA R0, R3, R0, 0x18 ;  /* 0x0000000003008211 */ /* 0x001fca00078ec0ff */
[----:B------:R0:W-:Y:S01]  /*189c0*/  @!P0 STS.128 [R0+0x19cd0], R24 ;  /* 0x019cd01800008388 */ /* 0x0001e20000000c00 */
[----:B------:R-:W-:Y:S06]  /*189d0*/  BAR.ARV 0x5, 0x200 ;  /* 0x0148000000007b1d */ /* 0x000fec0000002000 */
.L_x_10922:
[----:B0-----:R-:W-:Y:S01]  /*189e0*/  IMAD.MOV.U32 R0, RZ, RZ, 0x1 ;  /* 0x00000001ff007424 */ /* 0x001fe200078e00ff */
[----:B------:R-:W-:Y:S01]  /*189f0*/  ULDC UR4, c[0x0][0xc3c] ;  /* 0x00030f0000047ab9 */ /* 0x000fe20000000800 */
[----:B------:R-:W-:Y:S01]  /*18a00*/  IMAD.MOV.U32 R22, RZ, RZ, RZ ;  /* 0x000000ffff167224 */ /* 0x000fe200078e00ff */
[----:B-1----:R-:W-:Y:S02]  /*18a10*/  ISETP.GE.AND P0, PT, R27, UR4, PT ;  /* 0x000000041b007c0c */ /* 0x002fe4000bf06270 */
[----:B------:R0:W-:Y:S04]  /*18a20*/  STL [R1], R0 ;  /* 0x0000000001007387 */ /* 0x0001e80000100800 */
[----:B------:R0:W-:Y:S07]  /*18a30*/  STL [R1+0x50], RZ ;  /* 0x000050ff01007387 */ /* 0x0001ee0000100800 */
[----:B------:R-:W-:Y:S05]  /*18a40*/  @P0 BRA `(.L_x_10930) ;  /* 0x0000006800340947 */ /* 0x000fea0003800000 */
[----:B------:R-:W2:Y:S01]  /*18a50*/  LDL R11, [R1+0x4c] ;  /* 0x00004c00010b7983 */ /* 0x000ea20000100800 */
[----:B------:R-:W1:Y:S01]  /*18a60*/  S2R R14, SR_TID.X ;  /* 0x00000000000e7919 */ /* 0x000e620000002100 */
[----:B------:R-:W-:Y:S01]  /*18a70*/  IMAD.SHL.U32 R5, R6, 0x800, RZ ;  /* 0x0000080006057824 */ /* 0x000fe200078e00ff */
[----:B------:R-:W3:Y:S01]  /*18a80*/  S2UR UR5, SR_CgaCtaId ;  /* 0x00000000000579c3 */ /* 0x000ee20000008800 */
[----:B------:R-:W-:Y:S01]  /*18a90*/  UMOV UR4, 0x400 ;  /* 0x0000040000047882 */ /* 0x000fe20000000000 */
[C---:B-1----:R-:W-:Y:S02]  /*18aa0*/  IMAD.SHL.U32 R3, R14.reuse, 0x80, RZ ;  /* 0x000000800e037824 */ /* 0x042fe400078e00ff */
[----:B------:R-:W-:-:S03]  /*18ab0*/  IMAD.SHL.U32 R4, R14, 0x20, RZ ;  /* 0x000000200e047824 */ /* 0x000fc600078e00ff */
[----:B------:R-:W-:Y:S02]  /*18ac0*/  LOP3.LUT R2, R3, 0x400, RZ, 0xc0, !PT ;  /* 0x0000040003027812 */ /* 0x000fe400078ec0ff */
[----:B------:R-:W-:Y:S02]  /*18ad0*/  SHF.R.U32.HI R6, RZ, 0x1, R14 ;  /* 0x00000001ff067819 */ /* 0x000fe4000001160e */
[----:B------:R-:W-:Y:S02]  /*18ae0*/  LOP3.LUT R2, R2, 0x800, R5, 0xf8, !PT ;  /* 0x0000080002027812 */ /* 0x000fe400078ef805 */
[----:B------:R-:W-:Y:S02]  /*18af0*/  LOP3.LUT R5, R4, 0x80, RZ, 0xc0, !PT ;  /* 0x0000008004057812 */ /* 0x000fe400078ec0ff */
[C---:B------:R-:W-:Y:S01]  /*18b00*/  LOP3.LUT R13, R14.reuse, 0x7f, RZ, 0xc0, !PT ;  /* 0x0000007f0e0d7812 */ /* 0x040fe200078ec0ff */
[----:B0-----:R-:W-:Y:S01]  /*18b10*/  IMAD.SHL.U32 R0, R14, 0x10, RZ ;  /* 0x000000100e007824 */ /* 0x001fe200078e00ff */
        /* <DEDUP_REMOVED lines=11> */
[----:B------:R-:W-:-:S02]  /*18bd0*/  LOP3.LUT R8, R0, 0x90, RZ, 0xc0, !PT ;  /* 0x0000009000087812 */ /* 0x000fc400078ec0ff */
[----:B------:R-:W-:Y:S01]  /*18be0*/  LOP3.LUT P0, RZ, R14, 0x4, RZ, 0xc0, !PT ;  /* 0x000000040eff7812 */ /* 0x000fe2000780c0ff */
[----:B---3--:R-:W-:Y:S01]  /*18bf0*/  ULEA UR4, UR5, UR4, 0x18 ;  /* 0x0000000405047291 */ /* 0x008fe2000f8ec03f */
[----:B------:R-:W-:Y:S02]  /*18c00*/  LOP3.LUT R3, R3, 0x70, R0, 0x78, !PT ;  /* 0x0000007003037812 */ /* 0x000fe400078e7800 */
[----:B------:R-:W-:Y:S02]  /*18c10*/  LOP3.LUT R5, R5, 0x10, R10, 0x78, !PT ;  /* 0x0000001005057812 */ /* 0x000fe400078e780a */
[----:B------:R-:W-:Y:S02]  /*18c20*/  LOP3.LUT R8, R8, 0x10, R9, 0x78, !PT ;  /* 0x0000001008087812 */ /* 0x000fe400078e7809 */
[----:B------:R-:W-:Y:S01]  /*18c30*/  LOP3.LUT R12, R2, R3, RZ, 0xfc, !PT ;  /* 0x00000003020c7212 */ /* 0x000fe200078efcff */
[----:B------:R-:W-:Y:S01]  /*18c40*/  IMAD.SHL.U32 R2, R14, 0x40, RZ ;  /* 0x000000400e027824 */ /* 0x000fe200078e00ff */
[----:B------:R-:W-:Y:S01]  /*18c50*/  LOP3.LUT R28, R4, R5, RZ, 0xfc, !PT ;  /* 0x00000005041c7212 */ /* 0x000fe200078efcff */
[----:B------:R-:W-:Y:S01]  /*18c60*/  IMAD.U32 R17, RZ, RZ, UR4 ;  /* 0x00000004ff117e24 */ /* 0x000fe2000f8e00ff */
[----:B------:R-:W-:-:S02]  /*18c70*/  LOP3.LUT R8, R7, R8, RZ, 0xfc, !PT ;  /* 0x0000000807087212 */ /* 0x000fc400078efcff */
[----:B------:R-:W-:Y:S01]  /*18c80*/  SHF.R.U32.HI R4, RZ, 0x1, R13 ;  /* 0x00000001ff047819 */ /* 0x000fe2000001160d */
[----:B------:R-:W-:-:S03]  /*18c90*/  VIADD R3, R12, 0x40 ;  /* 0x000000400c037836 */ /* 0x000fc60000000000 */
[----:B------:R-:W-:Y:S01]  /*18ca0*/  LOP3.LUT R4, R4, 0x40, R2, 0xf8, !PT ;  /* 0x0000004004047812 */ /* 0x000fe200078ef802 */
[----:B------:R-:W-:Y:S02]  /*18cb0*/  IMAD.IADD R2, R17, 0x1, R8 ;  /* 0x0000000111027824 */ /* 0x000fe400078e0208 */
[----:B------:R-:W-:Y:S01]  /*18cc0*/  @P0 VIADD R3, R12, 0xffffffc0 ;  /* 0xffffffc00c030836 */ /* 0x000fe20000000000 */
        /* <DEDUP_REMOVED lines=21> */
.L_x_11050:
        /* <DEDUP_REMOVED lines=20> */
[----:B------:R-:W-:Y:S01]  /*18f60*/  IADD3 R6, P3, R18, UR6, RZ ;  /* 0x0000000612067c10 */ /* 0x000fe2000ff7e0ff */
        /* <DEDUP_REMOVED lines=31> */
[----:B------:R-:W-:-:S03]  /*19160*/  ULDC UR5, c[0x0][0x348] ;  /* 0x0000d20000057ab9 */ /* 0x000fc60000000800 */
[----:B0-----:R-:W-:Y:S01]  /*19170*/  IMAD.U32 R10, RZ, RZ, UR4 ;  /* 0x00000004ff0a7e24 */ /* 0x001fe2000f8e00ff */
[----:B--2---:R0:W-:Y:S01]  /*19180*/  STL [R1+0x38], R8 ;  /* 0x0000380801007387 */ /* 0x0041e20000100800 */
[----:B------:R-:W-:Y:S02]  /*19190*/  IMAD.MOV.U32 R13, RZ, RZ, R8 ;  /* 0x000000ffff0d7224 */ /* 0x000fe400078e0008 */
[----:B0-----:R-:W-:Y:S01]  /*191a0*/  IMAD.U32 R8, RZ, RZ, UR5 ;  /* 0x00000005ff087e24 */ /* 0x001fe2000f8e00ff */
[----:B----4-:R-:W-:Y:S06]  /*191b0*/  @P3 BRA `(.L_x_10931) ;  /* 0x0000000000143947 */ /* 0x010fec0003800000 */
[----:B------:R-:W-:Y:S05]  /*191c0*/  @!P0 BRA `(.L_x_10931) ;  /* 0x0000000000108947 */ /* 0x000fea0003800000 */
[----:B------:R-:W2:Y:S04]  /*191d0*/  LDG.E R11, desc[UR40][R2.64] ;  /* 0x00000028020b7981 */ /* 0x000ea8000c1e1900 */
[----:B------:R-:W2:Y:S02]  /*191e0*/  LDG.E R2, desc[UR40][R2.64+0x4] ;  /* 0x0000042802027981 */ /* 0x000ea4000c1e1900 */
[----:B--2---:R-:W-:-:S05]  /*191f0*/  IMAD.IADD R13, R2, 0x1, -R11 ;  /* 0x00000001020d7824 */ /* 0x004fca00078e0a0b */
[----:B------:R0:W-:Y:S02]  /*19200*/  STL [R1+0x38], R13 ;  /* 0x0000380d01007387 */ /* 0x0001e40000100800 */
.L_x_10931:
[C---:B------:R-:W-:Y:S01]  /*19210*/  LOP3.LUT R2, R26.reuse, 0xff000000, RZ, 0xc0, !PT ;  /* 0xff0000001a027812 */ /* 0x040fe200078ec0ff */
[----:B------:R-:W-:Y:S01]  /*19220*/  ULDC.64 UR4, c[0x0][0xa20] ;  /* 0x0002880000047ab9 */ /* 0x000fe20000000a00 */
[----:B------:R-:W-:Y:S02]  /*19230*/  LOP3.LUT R3, R26, 0xff0000, RZ, 0xc0, !PT ;  /* 0x00ff00001a037812 */ /* 0x000fe400078ec0ff */
        /* <DEDUP_REMOVED lines=9> */
[----:B------:R-:W-:-:S04]  /*192d0*/  IADD3 R10, P0, R18, UR4, RZ ;  /* 0x00000004120a7c10 */ /* 0x000fc8000ff1e0ff */
[----:B------:R-:W-:-:S05]  /*192e0*/  IADD3.X R11, R14, UR5, RZ, P0, !PT ;  /* 0x000000050e0b7c10 */ /* 0x000fca00087fe4ff */
[----:B------:R2:W5:Y:S01]  /*192f0*/  LDG.E R10, desc[UR40][R10.64] ;  /* 0x000000280a0a7981 */ /* 0x000562000c1e1900 */
[----:B------:R-:W-:Y:S05]  /*19300*/  BRA `(.L_x_10933) ;  /* 0x0000000000107947 */ /* 0x000fea0003800000 */
.L_x_10932:
[----:B------:R-:W-:Y:S05]  /*19310*/  @!P1 BRA `(.L_x_10933) ;  /* 0x00000000000c9947 */ /* 0x000fea0003800000 */
[----:B------:R-:W2:Y:S04]  /*19320*/  LDG.E R10, desc[UR40][R6.64] ;  /* 0x00000028060a7981 */ /* 0x000ea8000c1e1900 */
[----:B------:R-:W2:Y:S02]  /*19330*/  LDG.E R6, desc[UR40][R6.64+0x4] ;  /* 0x0000042806067981 */ /* 0x000ea4000c1e1900 */
[----:B--2---:R-:W-:-:S07]  /*19340*/  IMAD.IADD R10, R6, 0x1, -R10 ;  /* 0x00000001060a7824 */ /* 0x004fce00078e0a0a */
.L_x_10933:
[----:B-1----:R-:W3:Y:S04]  /*19350*/  @P2 LDG.E R3, desc[UR40][R4.64] ;  /* 0x0000002804032981 */ /* 0x002ee8000c1e1900 */
[----:B------:R1:W3:Y:S01]  /*19360*/  @P2 LDG.E R4, desc[UR40][R4.64+0x4] ;  /* 0x0000042804042981 */ /* 0x0002e2000c1e1900 */
[----:B-----5:R-:W-:Y:S01]  /*19370*/  IMAD.IADD R10, R10, 0x1, -R9 ;  /* 0x000000010a0a7824 */ /* 0x020fe200078e0a09 */
[----:B------:R-:W-:Y:S01]  /*19380*/  BSSY B0, `(.L_x_10934) ;  /* 0x0000037000007945 */ /* 0x000fe20003800000 */
[----:B------:R-:W-:Y:S01]  /*19390*/  LOP3.LUT R23, R2, 0xff, RZ, 0xc0, !PT ;  /* 0x000000ff02177812 */ /* 0x000fe200078ec0ff */
[----:B-1----:R-:W1:Y:S02]  /*193a0*/  LDC R5, c[0x0][0x448] ;  /* 0x00011200ff057b82 */ /* 0x002e640000000800 */
[----:B-1----:R-:W-:-:S13]  /*193b0*/  ISETP.NE.AND P0, PT, R5, 0x1, PT ;  /* 0x000000010500780c */ /* 0x002fda0003f05270 */
[----:B------:R-:W1:Y:S08]  /*193c0*/  @P0 LDC R5, c[0x0][0x44c] ;  /* 0x00011300ff050b82 */ /* 0x000e700000000800 */
[----:B------:R-:W4:Y:S01]  /*193d0*/  @P0 LDC R6, c[0x0][0x450] ;  /* 0x00011400ff060b82 */ /* 0x000f220000000800 */
[----:B---3--:R-:W-:Y:S02]  /*193e0*/  @P2 IMAD.IADD R8, R4, 0x1, -R3 ;  /* 0x0000000104082824 */ /* 0x008fe400078e0a03 */
[----:B------:R-:W-:-:S04]  /*193f0*/  IMAD R3, R25, 0xc0, RZ ;  /* 0x000000c019037824 */ /* 0x000fc800078e02ff */
        /* <DEDUP_REMOVED lines=8> */
[----:B------:R-:W-:Y:S02]  /*19480*/  LEA.HI R20, R5, R4, RZ, 0x7 ;  /* 0x0000000405147211 */ /* 0x000fe400078f38ff */
[----:B------:R-:W-:Y:S02]  /*19490*/  SHF.R.S32.HI R5, RZ, 0x1f, R3 ;  /* 0x0000001fff057819 */ /* 0x000fe40000011403 */
[----:B------:R-:W-:Y:S02]  /*194a0*/  SHF.R.S32.HI R20, RZ, 0x7, R20 ;  /* 0x00000007ff147819 */ /* 0x000fe40000011414 */
[----:B------:R-:W-:Y:S02]  /*194b0*/  LEA.HI R5, R5, R3, RZ, 0x7 ;  /* 0x0000000305057211 */ /* 0x000fe400078f38ff */
[----:B------:R-:W-:Y:S01]  /*194c0*/  SHF.R.U32.HI R4, RZ, 0x10, R2 ;  /* 0x00000010ff047819 */ /* 0x000fe20000011602 */
[----:B------:R-:W-:Y:S01]  /*194d0*/  IMAD.MOV.U32 R2, RZ, RZ, RZ ;  /* 0x000000ffff027224 */ /* 0x000fe200078e00ff */
[----:B------:R-:W-:-:S04]  /*194e0*/  SHF.R.S32.HI R5, RZ, 0x7, R5 ;  /* 0x00000007ff057819 */ /* 0x000fc80000011405 */
        /* <DEDUP_REMOVED lines=11> */
[----:B------:R1:W3:Y:S02]  /*195a0*/  F2I.FTZ.U32.TRUNC.NTZ R3, R2 ;  /* 0x0000000200037305 */ /* 0x0002e4000021f000 */
[----:B-1----:R-:W-:-:S04]  /*195b0*/  LOP3.LUT R2, R9, R6, RZ, 0x3c, !PT ;  /* 0x0000000609027212 */ /* 0x002fc800078e3cff */
[----:B------:R-:W-:Y:S01]  /*195c0*/  ISETP.GE.AND P3, PT, R2, RZ, PT ;  /* 0x000000ff0200720c */ /* 0x000fe20003f66270 */
[----:B---3--:R-:W-:-:S04]  /*195d0*/  IMAD.MOV R2, RZ, RZ, -R3 ;  /* 0x000000ffff027224 */ /* 0x008fc800078e0a03 */
[----:B--2---:R-:W-:Y:S02]  /*195e0*/  IMAD R11, R2, R7, RZ ;  /* 0x00000007020b7224 */ /* 0x004fe400078e02ff */
        /* <DEDUP_REMOVED lines=16> */
.L_x_10935:
[----:B------:R-:W-:Y:S05]  /*196f0*/  BSYNC B0 ;  /* 0x0000000000007941 */ /* 0x000fea0003800000 */
.L_x_10934:
        /* <DEDUP_REMOVED lines=23> */
[----:B------:R1:W3:Y:S02]  /*19870*/  SHFL.IDX PT, R14, R5, RZ, 0x1f ;  /* 0x00001fff050e7589 */ /* 0x0002e400000e0000 */
.L_x_11085:
[----:B---3--:R-:W-:Y:S02]  /*19880*/  ISETP.NE.AND P0, PT, R14, RZ, PT ;  /* 0x000000ff0e00720c */ /* 0x008fe40003f05270 */
[----:B------:R-:W-:-:S11]  /*19890*/  PLOP3.LUT P6, PT, PT, PT, PT, 0x8, 0x0 ;  /* 0x000000000000781c */ /* 0x000fd60003fce170 */
[----:B------:R-:W-:Y:S05]  /*198a0*/  @P0 BRA `(.L_x_10939) ;  /* 0x00000000000c0947 */ /* 0x000fea0003800000 */
[----:B------:R-:W-:-:S03]  /*198b0*/  UMOV UR4, 0xffffffff ;  /* 0xffffffff00047882 */ /* 0x000fc60000000000 */
[----:B------:R-:W-:Y:S05]  /*198c0*/  BRA.DIV UR4, `(.L_x_10940) ;  /* 0x0000006604987947 */ /* 0x000fea000b800000 */
[----:B------:R-:W-:-:S13]  /*198d0*/  ELECT P6, URZ, PT ;  /* 0x00000000003f782f */ /* 0x000fda00038c0000 */
.L_x_10939:
[----:B-1----:R-:W3:Y:S01]  /*198e0*/  LDL R5, [R1+0x50] ;  /* 0x0000500001057983 */ /* 0x002ee20000100800 */
[----:B------:R-:W-:Y:S01]  /*198f0*/  BSSY B1, `(.L_x_10941) ;  /* 0x0000008000017945 */ /* 0x000fe20003800000 */
[----:B---3--:R-:W-:-:S05]  /*19900*/  VIADD R5, R5, 0x1 ;  /* 0x0000000105057836 */ /* 0x008fca0000000000 */
[----:B------:R-:W-:-:S04]  /*19910*/  LEA.HI R6, R5, R5, RZ, 0x1 ;  /* 0x0000000505067211 */ /* 0x000fc800078f08ff */
[----:B------:R-:W-:-:S05]  /*19920*/  LOP3.LUT R6, R6, 0xfffffffe, RZ, 0xc0, !PT ;  /* 0xfffffffe06067812 */ /* 0x000fca00078ec0ff */
[----:B------:R-:W-:-:S05]  /*19930*/  IMAD.IADD R5, R5, 0x1, -R6 ;  /* 0x0000000105057824 */ /* 0x000fca00078e0a06 */
[----:B------:R-:W-:-:S04]  /*19940*/  SHF.L.U32 R5, R5, 0x1f, RZ ;  /* 0x0000001f05057819 */ /* 0x000fc800000006ff */
[----:B------:R-:W1:Y:S02]  /*19950*/  SYNCS.PHASECHK.TRANS64.TRYWAIT P0, [R17+URZ+0x19c20], R5 ;  /* 0x019c2005110075a7 */ /* 0x000e64000800017f */
[----:B-1----:R-:W-:Y:S05]  /*19960*/  @!P0 BRA `(.L_x_10942) ;  /* 0x0000006400908947 */ /* 0x002fea0003800000 */
.L_x_11088:
[----:B------:R-:W-:Y:S05]  /*19970*/  BSYNC B1 ;  /* 0x0000000000017941 */ /* 0x000fea0003800000 */
.L_x_10941:
        /* <DEDUP_REMOVED lines=11> */
.L_x_11089:
[----:B------:R-:W-:Y:S05]  /*19a30*/  BSYNC B2 ;  /* 0x0000000000027941 */ /* 0x000fea0003800000 */
.L_x_10945:
        /* <DEDUP_REMOVED lines=9> */
.L_x_10948:
[----:B------:R-:W-:Y:S05]  /*19ad0*/  BSYNC B2 ;  /* 0x0000000000027941 */ /* 0x000fea0003800000 */
.L_x_10947:
[----:B-1----:R-:W-:Y:S01]  /*19ae0*/  IMAD.MOV.U32 R5, RZ, RZ, RZ ;  /* 0x000000ffff057224 */ /* 0x002fe200078e00ff */
        /* <DEDUP_REMOVED lines=9> */
[----:B------:R-:W-:Y:S01]  /*19b80*/  VIADD R9, R7, 0x13800 ;  /* 0x0001380007097836 */ /* 0x000fe20000000000 */
[----:B------:R-:W-:-:S09]  /*19b90*/  UMOV UR7, 0x12f00000 ;  /* 0x12f0000000077882 */ /* 0x000fd20000000000 */
.L_x_10949:
        /* <DEDUP_REMOVED lines=16> */
.L_x_10950:
        /* <DEDUP_REMOVED lines=16> */
.L_x_10951:
        /* <DEDUP_REMOVED lines=13> */
.L_x_11090:
[----:B------:R-:W-:Y:S05]  /*19e70*/  BSYNC B2 ;  /* 0x0000000000027941 */ /* 0x000fea0003800000 */
.L_x_10952:
        /* <DEDUP_REMOVED lines=11> */
.L_x_10955:
[----:B------:R-:W-:Y:S05]  /*19f30*/  BSYNC B2 ;  /* 0x0000000000027941 */ /* 0x000fea0003800000 */
.L_x_10954:
[----:B------:R-:W-:Y:S01]  /*19f40*/  R2UR UR6, R12 ;  /* 0x000000000c0672ca */ /* 0x000fe200000e0000 */
[----:B------:R-:W-:Y:S01]  /*19f50*/  IMAD.MOV.U32 R5, RZ, RZ, RZ ;  /* 0x000000ffff057224 */ /* 0x000fe200078e00ff */
[----:B------:R-:W-:Y:S01]  /*19f60*/  R2UR UR7, R13 ;  /* 0x000000000d0772ca */ /* 0x000fe200000e0000 */
[----:B------:R-:W-:Y:S01]  /*19f70*/  UIADD3 UR4, UP0, UR38, 0x670, URZ ;  /* 0x0000067026047890 */ /* 0x000fe2000ff1e03f */
[----:B------:R-:W-:Y:S01]  /*19f80*/  PLOP3.LUT P0, PT, PT, PT, PT, 0x80, 0x0 ;  /* 0x000000000000781c */ /* 0x000fe20003f0f070 */
[----:B-12---:R-:W-:Y:S01]  /*19f90*/  VIADD R8, R8, 0x19cb0 ;  /* 0x00019cb008087836 */ /* 0x006fe20000000000 */
[----:B------:R-:W-:Y:S01]  /*19fa0*/  R2UR UR10, R5 ;  /* 0x00000000050a72ca */ /* 0x000fe200000e0000 */
[----:B------:R-:W-:Y:S01]  /*19fb0*/  VIADD R5, R7, 0x9000 ;  /* 0x0000900007057836 */ /* 0x000fe20000000000 */
[----:B------:R-:W-:-:S13]  /*19fc0*/  UIADD3.X UR5, URZ, UR39, URZ, UP0, !UPT ;  /* 0x000000273f057290 */ /* 0x000fda00087fe43f */
.L_x_10956:
        /* <DEDUP_REMOVED lines=15> */
.L_x_10957:
        /* <DEDUP_REMOVED lines=15> */
.L_x_10958:
        /* <DEDUP_REMOVED lines=10> */
.L_x_10944:
[----:B------:R-:W-:Y:S05]  /*1a250*/  BSYNC B1 ;  /* 0x0000000000017941 */ /* 0x000fea0003800000 */
.L_x_10943:
[----:B------:R-:W3:Y:S01]  /*1a260*/  LDL.LU R9, [R1+0x8] ;  /* 0x0000080001097983 */ /* 0x000ee20000300800 */
[----:B------:R-:W-:Y:S01]  /*1a270*/  VIADD R29, R29, 0x1 ;  /* 0x000000011d1d7836 */ /* 0x000fe20000000000 */
[----:B------:R-:W-:Y:S01]  /*1a280*/  PLOP3.LUT P0, PT, PT, PT, PT, 0x8, 0x0 ;  /* 0x000000000000781c */ /* 0x000fe20003f0e170 */
[----:B------:R-:W-:-:S03]  /*1a290*/  VIADD R10, R10, 0xfffffffe ;  /* 0xfffffffe0a0a7836 */ /* 0x000fc60000000000 */
[C---:B------:R-:W-:Y:S02]  /*1a2a0*/  ISETP.NE.AND P1, PT, R29.reuse, 0x2, PT ;  /* 0x000000021d00780c */ /* 0x040fe40003f25270 */
[----:B------:R-:W-:Y:S02]  /*1a2b0*/  ISETP.GE.AND P2, PT, R10, R3, PT ;  /* 0x000000030a00720c */ /* 0x000fe40003f46270 */
[----:B-1----:R-:W-:Y:S02]  /*1a2c0*/  SEL R5, RZ, 0x1, P1 ;  /* 0x00000001ff057807 */ /* 0x002fe40000800000 */
[----:B------:R-:W-:Y:S02]  /*1a2d0*/  SEL R29, R29, RZ, P1 ;  /* 0x000000ff1d1d7207 */ /* 0x000fe40000800000 */
[----:B---3--:R-:W-:-:S05]  /*1a2e0*/  LOP3.LUT R9, R9, R5, RZ, 0x3c, !PT ;  /* 0x0000000509097212 */ /* 0x008fca00078e3cff */
[----:B------:R1:W-:Y:S02]  /*1a2f0*/  STL [R1+0x8], R9 ;  /* 0x0000080901007387 */ /* 0x0003e40000100800 */
[----:B------:R-:W-:Y:S05]  /*1a300*/  @!P2 BRA `(.L_x_10937) ;  /* 0x000000080060a947 */ /* 0x000fea0003800000 */
.L_x_10975:
[----:B------:R-:W-:Y:S05]  /*1a310*/  YIELD ;  /* 0x0000000000007946 */ /* 0x000fea0003800000 */
[----:B------:R-:W-:Y:S04]  /*1a320*/  BSSY B1, `(.L_x_10959) ;  /* 0x000008c000017945 */ /* 0x000fe80003800000 */
[----:B---3--:R-:W-:Y:S05]  /*1a330*/  @!P6 BRA `(.L_x_10960) ;  /* 0x000000080028e947 */ /* 0x008fea0003800000 */
[----:B------:R-:W3:Y:S01]  /*1a340*/  LDL R6, [R1+0x8] ;  /* 0x0000080001067983 */ /* 0x000ee20000100800 */
[----:B-1----:R-:W-:Y:S01]  /*1a350*/  IMAD R9, R29, 0x8, R17 ;  /* 0x000000081d097824 */ /* 0x002fe200078e0211 */
[----:B------:R-:W1:Y:S01]  /*1a360*/  S2R R5, SR_TID.X ;  /* 0x0000000000057919 */ /* 0x000e620000002100 */
[----:B------:R-:W-:Y:S01]  /*1a370*/  BSSY B2, `(.L_x_10961) ;  /* 0x0000006000027945 */ /* 0x000fe20003800000 */
[----:B-1----:R-:W-:-:S04]  /*1a380*/  LOP3.LUT R5, R5, 0x7f, RZ, 0xc0, !PT ;  /* 0x0000007f05057812 */ /* 0x002fc800078ec0ff */
[----:B------:R-:W-:Y:S02]  /*1a390*/  ISETP.NE.AND P2, PT, R5, RZ, PT ;  /* 0x000000ff0500720c */ /* 0x000fe40003f45270 */
[----:B---3--:R-:W-:-:S04]  /*1a3a0*/  SHF.L.U32 R8, R6, 0x1f, RZ ;  /* 0x0000001f06087819 */ /* 0x008fc800000006ff */
[----:B------:R-:W1:Y:S02]  /*1a3b0*/  SYNCS.PHASECHK.TRANS64.TRYWAIT P1, [R9+URZ+0x19ca0], R8 ;  /* 0x019ca008090075a7 */ /* 0x000e64000802017f */
[----:B-1----:R-:W-:Y:S05]  /*1a3c0*/  @!P1 BRA `(.L_x_10962) ;  /* 0x0000005c00349947 */ /* 0x002fea0003800000 */
.L_x_11091:
[----:B------:R-:W-:Y:S05]  /*1a3d0*/  BSYNC B2 ;  /* 0x0000000000027941 */ /* 0x000fea0003800000 */
.L_x_10961:
        /* <DEDUP_REMOVED lines=9> */
.L_x_10964:
[----:B------:R-:W-:Y:S05]  /*1a470*/  BSYNC B2 ;  /* 0x0000000000027941 */ /* 0x000fea0003800000 */
.L_x_10963:
        /* <DEDUP_REMOVED lines=8> */
[----:B--2---:R-:W-:Y:S01]  /*1a500*/  VIADD R11, R7, 0x13800 ;  /* 0x00013800070b7836 */ /* 0x004fe20000000000 */
[----:B------:R-:W-:Y:S01]  /*1a510*/  UMOV UR6, 0x0 ;  /* 0x0000000000067882 */ /* 0x000fe20000000000 */
[----:B------:R-:W-:-:S10]  /*1a520*/  UMOV UR7, 0x12f00000 ;  /* 0x12f0000000077882 */ /* 0x000fd40000000000 */
.L_x_10965:
        /* <DEDUP_REMOVED lines=13> */
[----:B------:R-:W-:Y:S02]  /*1a600*/  UMOV UR7, 0x12f00000 ;  /* 0x12f0000000077882 */ /* 0x000fe40000000000 */
[----:B------:R-:W-:Y:S01]  /*1a610*/  R2UR UR10, R11 ;  /* 0x000000000b0a72ca */ /* 0x000fe200000e0000 */
[----:B------:R-:W-:-:S14]  /*1a620*/  VIADD R11, R7, 0x14800 ;  /* 0x00014800070b7836 */ /* 0x000fdc0000000000 */
.L_x_10966:
        /* <DEDUP_REMOVED lines=16> */
.L_x_10967:
        /* <DEDUP_REMOVED lines=13> */
.L_x_11092:
[----:B------:R-:W-:Y:S05]  /*1a800*/  BSYNC B2 ;  /* 0x0000000000027941 */ /* 0x000fea0003800000 */
.L_x_10968:
        /* <DEDUP_REMOVED lines=11> */
.L_x_10971:
[----:B------:R-:W-:Y:S05]  /*1a8c0*/  BSYNC B2 ;  /* 0x0000000000027941 */ /* 0x000fea0003800000 */
.L_x_10970:
        /* <DEDUP_REMOVED lines=8> */
.L_x_10972:
        /* <DEDUP_REMOVED lines=16> */
.L_x_10973:
        /* <DEDUP_REMOVED lines=15> */
.L_x_10974:
        /* <DEDUP_REMOVED lines=10> */
.L_x_10960:
[----:B------:R-:W-:Y:S05]  /*1abe0*/  BSYNC B1 ;  /* 0x0000000000017941 */ /* 0x000fea0003800000 */
.L_x_10959:
[----:B------:R-:W3:Y:S01]  /*1abf0*/  LDL.LU R8, [R1+0x8] ;  /* 0x0000080001087983 */ /* 0x000ee20000300800 */
[----:B------:R-:W-:Y:S01]  /*1ac00*/  VIADD R29, R29, 0x1 ;  /* 0x000000011d1d7836 */ /* 0x000fe20000000000 */
[C---:B------:R-:W-:Y:S01]  /*1ac10*/  ISETP.GT.AND P2, PT, R10.reuse, R3, PT ;  /* 0x000000030a00720c */ /* 0x040fe20003f44270 */
[----:B------:R-:W-:-:S03]  /*1ac20*/  VIADD R10, R10, 0xffffffff ;  /* 0xffffffff0a0a7836 */ /* 0x000fc60000000000 */
[----:B------:R-:W-:-:S04]  /*1ac30*/  ISETP.NE.AND P1, PT, R29, 0x2, PT ;  /* 0x000000021d00780c */ /* 0x000fc80003f25270 */
[----:B------:R-:W-:Y:S02]  /*1ac40*/  SEL R5, RZ, 0x1, P1 ;  /* 0x00000001ff057807 */ /* 0x000fe40000800000 */
[----:B------:R-:W-:Y:S02]  /*1ac50*/  SEL R29, R29, RZ, P1 ;  /* 0x000000ff1d1d7207 */ /* 0x000fe40000800000 */
[----:B---3--:R-:W-:-:S05]  /*1ac60*/  LOP3.LUT R8, R8, R5, RZ, 0x3c, !PT ;  /* 0x0000000508087212 */ /* 0x008fca00078e3cff */
[----:B------:R3:W-:Y:S01]  /*1ac70*/  STL [R1+0x8], R8 ;  /* 0x0000080801007387 */ /* 0x0007e20000100800 */
[----:B------:R-:W-:Y:S05]  /*1ac80*/  @P2 BRA `(.L_x_10975) ;  /* 0xfffffff400a02947 */ /* 0x000fea000383ffff */
.L_x_10937:
[----:B------:R-:W-:Y:S05]  /*1ac90*/  BSYNC B0 ;  /* 0x0000000000007941 */ /* 0x000fea0003800000 */
.L_x_10936:
[----:B------:R-:W4:Y:S01]  /*1aca0*/  LDC R0, c[0x0][0x448] ;  /* 0x00011200ff007b82 */ /* 0x000f220000000800 */
[----:B------:R-:W-:Y:S01]  /*1acb0*/  IMAD.MOV.U32 R2, RZ, RZ, 0xc0 ;  /* 0x000000c0ff027424 */ /* 0x000fe200078e00ff */
[----:B------:R-:W-:Y:S01]  /*1acc0*/  ISETP.NE.AND P2, PT, R4, RZ, PT ;  /* 0x000000ff0400720c */ /* 0x000fe20003f45270 */
[----:B------:R-:W-:Y:S05]  /*1acd0*/  @!P0 WARPSYNC.ALL ;  /* 0x0000000000008948 */ /* 0x000fea0003800000 */
[----:B------:R-:W-:Y:S01]  /*1ace0*/  IMAD R2, R25, R2, 0xbf ;  /* 0x000000bf19027424 */ /* 0x000fe200078e0202 */
[----:B------:R-:W-:Y:S06]  /*1acf0*/  BSSY B0, `(.L_x_10976) ;  /* 0x000002a000007945 */ /* 0x000fec0003800000 */
[----:B------:R-:W0:Y:S08]  /*1ad00*/  @!P2 LDC R4, c[0x0][0x9f0] ;  /* 0x00027c00ff04ab82 */ /* 0x000e300000000800 */
[----:B------:R-:W-:Y:S01]  /*1ad10*/  @!P0 BAR.SYNC.DEFER_BLOCKING 0xc, 0x200 ;  /* 0x0308000000008b1d */ /* 0x000fe20000010000 */
[----:B----4-:R-:W-:-:S13]  /*1ad20*/  ISETP.NE.AND P1, PT, R0, 0x1, PT ;  /* 0x000000010000780c */ /* 0x010fda0003f25270 */
[----:B------:R-:W4:Y:S08]  /*1ad30*/  @P1 LDC R0, c[0x0][0x44c] ;  /* 0x00011300ff001b82 */ /* 0x000f300000000800 */
[----:B------:R-:W5:Y:S01]  /*1ad40*/  @P1 LDC R3, c[0x0][0x450] ;  /* 0x00011400ff031b82 */ /* 0x000f620000000800 */
[----:B----4-:R-:W-:-:S05]  /*1ad50*/  @P1 IMAD.HI.U32 R0, R2, R0, RZ ;  /* 0x0000000002001227 */ /* 0x010fca00078e00ff */
[----:B-----5:R-:W-:-:S05]  /*1ad60*/  @P1 SHF.R.U32.HI R2, RZ, R3, R0 ;  /* 0x00000003ff021219 */ /* 0x020fca0000011600 */
        /* <DEDUP_REMOVED lines=16> */
[----:B---3--:R-:W-:Y:S01]  /*1ae70*/  IMAD.HI.U32 R8, R3, R6, R2 ;  /* 0x0000000603087227 */ /* 0x008fe200078e0002 */
        /* <DEDUP_REMOVED lines=17> */
.L_x_10977:
[----:B------:R-:W-:Y:S05]  /*1af90*/  BSYNC B0 ;  /* 0x0000000000007941 */ /* 0x000fea0003800000 */
.L_x_10976:
        /* <DEDUP_REMOVED lines=13> */
[----:B------:R-:W4:Y:S01]  /*1b070*/  POPC R5, UR4 ;  /* 0x0000000400057d09 */ /* 0x000f220008000000 */
[----:B0-----:R-:W-:-:S02]  /*1b080*/  ISETP.EQ.U32.AND P0, PT, R0, R3, PT ;  /* 0x000000030000720c */ /* 0x001fc40003f02070 */
[----:B------:R-:W4:Y:S11]  /*1b090*/  LDC.64 R2, c[0x0][0xc60] ;  /* 0x00031800ff027b82 */ /* 0x000f360000000a00 */
[----:B----4-:R-:W4:Y:S01]  /*1b0a0*/  @P0 ATOMG.E.ADD.STRONG.GPU PT, R3, desc[UR40][R2.64], R5 ;  /* 0x00000005020309a8 */ /* 0x010f2200081ee1e8 */
[----:B------:R-:W0:Y:S02]  /*1b0b0*/  S2R R4, SR_LTMASK ;  /* 0x0000000000047919 */ /* 0x000e240000003900 */
[----:B0-----:R-:W-:-:S04]  /*1b0c0*/  LOP3.LUT R4, R4, UR4, RZ, 0xc0, !PT ;  /* 0x0000000404047c12 */ /* 0x001fc8000f8ec0ff */
[----:B------:R-:W0:Y:S01]  /*1b0d0*/  POPC R7, R4 ;  /* 0x0000000400077309 */ /* 0x000e220000000000 */
[----:B----4-:R-:W0:Y:S02]  /*1b0e0*/  SHFL.IDX PT, R0, R3, R0, 0x1f ;  /* 0x00001f0003007589 */ /* 0x010e2400000e0000 */
[----:B0-----:R-:W-:Y:S01]  /*1b0f0*/  IADD3 R24, R0, UR36, R7 ;  /* 0x0000002400187c10 */ /* 0x001fe2000fffe007 */
[----:B------:R-:W-:Y:S06]  /*1b100*/  BRA `(.L_x_10979) ;  /* 0x0000003000647947 */ /* 0x000fec0003800000 */
.L_x_10978:
        /* <DEDUP_REMOVED lines=14> */
[----:B--2---:R-:W-:Y:S02]  /*1b1f0*/  IMAD.U32 R11, RZ, RZ, UR5 ;  /* 0x00000005ff0b7e24 */ /* 0x004fe4000f8e00ff */
[----:B---3--:R-:W-:Y:S02]  /*1b200*/  IMAD.MOV.U32 R8, RZ, RZ, 0x70 ;  /* 0x00000070ff087424 */ /* 0x008fe400078e00ff */
[----:B------:R-:W-:Y:S02]  /*1b210*/  IMAD.MOV.U32 R12, RZ, RZ, 0x1 ;  /* 0x00000001ff0c7424 */ /* 0x000fe400078e00ff */
[----:B------:R-:W-:-:S07]  /*1b220*/  IMAD.MOV.U32 R13, RZ, RZ, RZ ;  /* 0x000000ffff0d7224 */ /* 0x000fce00078e00ff */
[----:B------:R-:W-:-:S07]  /*1b230*/  LEPC R20, `(.L_x_10981) ;  /* 0x000000001014794e */ /* 0x000fce0000000000 */
[----:B01----:R-:W-:Y:S05]  /*1b240*/  CALL.ABS.NOINC R2 ;  /* 0x0000000002007343 */ /* 0x003fea0003c00000 */
.L_x_10981:
[----:B------:R-:W-:Y:S05]  /*1b250*/  BSYNC B6 ;  /* 0x0000000000067941 */ /* 0x000fea0003800000 */
.L_x_10980:
[----:B------:R-:W4:Y:S01]  /*1b260*/  LDL.LU R2, [R1+0xc] ;  /* 0x00000c0001027983 */ /* 0x000f220000300800 */
[----:B------:R-:W-:Y:S01]  /*1b270*/  VIADD R0, R17, 0x9000 ;  /* 0x0000900011007836 */ /* 0x000fe20000000000 */
[----:B------:R-:W-:Y:S04]  /*1b280*/  BSSY B6, `(.L_x_10982) ;  /* 0x0000016000067945 */ /* 0x000fe80003800000 */
[----:B------:R-:W-:Y:S02]  /*1b290*/  LOP3.LUT P0, RZ, R0, 0x9f, RZ, 0xc0, !PT ;  /* 0x0000009f00ff7812 */ /* 0x000fe4000780c0ff */
[----:B----4-:R-:W-:-:S11]  /*1b2a0*/  LOP3.LUT R2, R2, 0xfffffffe, RZ, 0xc0, !PT ;  /* 0xfffffffe02027812 */ /* 0x010fd600078ec0ff */
[----:B------:R-:W-:-:S05]  /*1b2b0*/  @P0 LOP3.LUT R2, R2, 0x1, RZ, 0xfc, !PT ;  /* 0x0000000102020812 */ /* 0x000fca00078efcff */
[----:B------:R0:W-:Y:S01]  /*1b2c0*/  STL [R1+0xc], R2 ;  /* 0x00000c0201007387 */ /* 0x0001e20000100800 */
        /* <DEDUP_REMOVED lines=17> */
.L_x_10983:
[----:B------:R-:W-:Y:S05]  /*1b3e0*/  BSYNC B6 ;  /* 0x0000000000067941 */ /* 0x000fea0003800000 */
.L_x_10982:
[----:B------:R-:W-:Y:S01]  /*1b3f0*/  VIADD R23, R17, 0x3000 ;  /* 0x0000300011177836 */ /* 0x000fe20000000000 */
[----:B------:R-:W-:Y:S04]  /*1b400*/  BSSY B6, `(.L_x_10984) ;  /* 0x0000013000067945 */ /* 0x000fe80003800000 */
[----:B------:R-:W-:-:S13]  /*1b410*/  LOP3.LUT P0, RZ, R23, 0x3ff, RZ, 0xc0, !PT ;  /* 0x000003ff17ff7812 */ /* 0x000fda000780c0ff */
        /* <DEDUP_REMOVED lines=17> */
.L_x_10985:
[----:B------:R-:W-:Y:S05]  /*1b530*/  BSYNC B6 ;  /* 0x0000000000067941 */ /* 0x000fea0003800000 */
.L_x_10984:
[----:B0-----:R-:W4:Y:S01]  /*1b540*/  LDL R2, [R1+0xc] ;  /* 0x00000c0001027983 */ /* 0x001f220000100800 */
[----:B------:R-:W-:Y:S01]  /*1b550*/  BSSY B6, `(.L_x_10986) ;  /* 0x0000013000067945 */ /* 0x000fe20003800000 */
[----:B----4-:R-:W-:-:S13]  /*1b560*/  LOP3.LUT P6, RZ, R2, 0x1, RZ, 0xc0, !PT ;  /* 0x0000000102ff7812 */ /* 0x010fda00078cc0ff */
        /* <DEDUP_REMOVED lines=17> */
.L_x_10987:
[----:B------:R-:W-:Y:S05]  /*1b680*/  BSYNC B6 ;  /* 0x0000000000067941 */ /* 0x000fea0003800000 */
.L_x_10986:
[----:B------:R-:W4:Y:S01]  /*1b690*/  LDL.LU R20, [R1+0x14] ;  /* 0x0000140001147983 */ /* 0x000f220000300800 */
[----:B------:R-:W-:Y:S02]  /*1b6a0*/  ULDC.64 UR4, c[0x0][0x9f8] ;  /* 0x00027e0000047ab9 */ /* 0x000fe40000000a00 */
[----:B------:R-:W-:-:S04]  /*1b6b0*/  ISETP.NE.U32.AND P0, PT, RZ, UR4, PT ;  /* 0x00000004ff007c0c */ /* 0x000fc8000bf05070 */
[----:B------:R-:W-:-:S13]  /*1b6c0*/  ISETP.NE.AND.EX P0, PT, RZ, UR5, PT, P0 ;  /* 0x00000005ff007c0c */ /* 0x000fda000bf05300 */
[----:B------:R-:W-:-:S04]  /*1b6d0*/  @P0 IADD3 R2, P1, R18, UR4, RZ ;  /* 0x0000000412020c10 */ /* 0x000fc8000ff3e0ff */
[----:B----4-:R-:W-:Y:S01]  /*1b6e0*/  @P0 IADD3.X R3, R20, UR5, RZ, P1, !PT ;  /* 0x0000000514030c10 */ /* 0x010fe20008ffe4ff */
[----:B------:R-:W-:-:S04]  /*1b6f0*/  ULDC.64 UR4, c[0x0][0xa08] ;  /* 0x0002820000047ab9 */ /* 0x000fc80000000a00 */
[----:B------:R0:W3:Y:S02]  /*1b700*/  @P0 LDG.E R26, desc[UR40][R2.64] ;  /* 0x00000028021a0981 */ /* 0x0000e4000c1e1900 */
[----:B0-----:R-:W0:Y:S02]  /*1b710*/  LDC.64 R2, c[0x0][0x418] ;  /* 0x00010600ff027b82 */ /* 0x001e240000000a00 */
[----:B0-----:R-:W-:Y:S01]  /*1b720*/  LOP3.LUT P0, RZ, R2, UR4, RZ, 0xfc, !PT ;  /* 0x0000000402ff7c12 */ /* 0x001fe2000f80fcff */
[----:B------:R-:W-:-:S03]  /*1b730*/  UMOV UR4, 0xffffffff ;  /* 0xffffffff00047882 */ /* 0x000fc60000000000 */
[----:B------:R-:W-:Y:S02]  /*1b740*/  LOP3.LUT P0, RZ, R3, UR5, RZ, 0xfc, P0 ;  /* 0x0000000503ff7c12 */ /* 0x000fe4000800fcff */
[----:B---3--:R-:W-:Y:S02]  /*1b750*/  SHF.R.S32.HI R8, RZ, 0x1f, R26 ;  /* 0x0000001fff087819 */ /* 0x008fe4000001141a */
[----:B------:R-:W-:-:S03]  /*1b760*/  SEL R18, R26, RZ, !P0 ;  /* 0x000000ff1a127207 */ /* 0x000fc60004000000 */
[----:B------:R0:W-:Y:S01]  /*1b770*/  STL [R1+0x14], R8 ;  /* 0x0000140801007387 */ /* 0x0001e20000100800 */
[----:B------:R-:W-:Y:S05]  /*1b780*/  BRA.DIV UR4, `(.L_x_10988) ;  /* 0x0000004a046c7947 */ /* 0x000fea000b800000 */
[----:B------:R-:W3:Y:S02]  /*1b790*/  S2R R0, SR_TID.X ;  /* 0x0000000000007919 */ /* 0x000ee40000002100 */
[----:B---3--:R-:W-:-:S04]  /*1b7a0*/  SHF.R.U32.HI R0, RZ, 0x5, R0 ;  /* 0x00000005ff007819 */ /* 0x008fc80000011600 */
[----:B------:R-:W-:-:S05]  /*1b7b0*/  LOP3.LUT R0, R0, 0x3, RZ, 0xc0, !PT ;  /* 0x0000000300007812 */ /* 0x000fca00078ec0ff */
[----:B------:R3:W4:Y:S02]  /*1b7c0*/  SHFL.IDX PT, R14, R0, RZ, 0x1f ;  /* 0x00001fff000e7589 */ /* 0x00072400000e0000 */
.L_x_11095:
        /* <DEDUP_REMOVED lines=10> */
.L_x_11098:
[----:B------:R-:W-:Y:S05]  /*1b870*/  @!P6 BRA `(.L_x_10989) ;  /* 0x00000004009ce947 */ /* 0x000fea0003800000 */
[----:B---3--:R-:W3:Y:S01]  /*1b880*/  LDL R0, [R1+0x3c] ;  /* 0x00003c0001007983 */ /* 0x008ee20000100800 */
[----:B------:R-:W-:-:S04]  /*1b890*/  ISETP.NE.U32.AND P0, PT, R2, RZ, PT ;  /* 0x000000ff0200720c */ /* 0x000fc80003f05070 */
[----:B------:R-:W-:Y:S01]  /*1b8a0*/  ISETP.NE.AND.EX P0, PT, R3, RZ, PT, P0 ;  /* 0x000000ff0300720c */ /* 0x000fe20003f05300 */
[----:B---3--:R-:W-:-:S12]  /*1b8b0*/  VIADD R0, R0, 0xffffffff ;  /* 0xffffffff00007836 */ /* 0x008fd80000000000 */
[----:B------:R-:W-:Y:S05]  /*1b8c0*/  @!P0 BRA `(.L_x_10991) ;  /* 0x0000000000448947 */ /* 0x000fea0003800000 */
[----:B------:R-:W3:Y:S01]  /*1b8d0*/  LDC R7, c[0x0][0x43c] ;  /* 0x00010f00ff077b82 */ /* 0x000ee20000000800 */
[----:B------:R-:W-:Y:S01]  /*1b8e0*/  ULDC.64 UR4, c[0x0][0x428] ;  /* 0x00010a0000047ab9 */ /* 0x000fe20000000a00 */
[----:B---3--:R-:W-:-:S13]  /*1b8f0*/  ISETP.NE.AND P0, PT, R7, 0x1, PT ;  /* 0x000000010700780c */ /* 0x008fda0003f05270 */
[----:B------:R-:W3:Y:S02]  /*1b900*/  @P0 LDC.64 R4, c[0x0][0x440] ;  /* 0x00011000ff040b82 */ /* 0x000ee40000000a00 */
[----:B---3--:R-:W-:-:S04]  /*1b910*/  @P0 IMAD.HI.U32 R6, R0, R4, RZ ;  /* 0x0000000400060227 */ /* 0x008fc800078e00ff */
        /* <DEDUP_REMOVED lines=12> */
.L_x_10991:
[----:B---3--:R-:W3:Y:S01]  /*1b9e0*/  LDL R3, [R1] ;  /* 0x0000000001037983 */ /* 0x008ee20000100800 */
[----:B------:R-:W-:Y:S01]  /*1b9f0*/  IMAD R4, R22, 0x8, R17 ;  /* 0x0000000816047824 */ /* 0x000fe200078e0211 */
[----:B------:R-:W4:Y:S02]  /*1ba00*/  S2R R2, SR_TID.X ;  /* 0x0000000000027919 */ /* 0x000f240000002100 */
[----:B----4-:R-:W-:-:S04]  /*1ba10*/  LOP3.LUT R2, R2, 0x7f, RZ, 0xc0, !PT ;  /* 0x0000007f02027812 */ /* 0x010fc800078ec0ff */
[----:B------:R-:W-:Y:S02]  /*1ba20*/  ISETP.NE.AND P1, PT, R2, RZ, PT ;  /* 0x000000ff0200720c */ /* 0x000fe40003f25270 */
[----:B---3--:R-:W-:-:S04]  /*1ba30*/  SHF.L.U32 R3, R3, 0x1f, RZ ;  /* 0x0000001f03037819 */ /* 0x008fc800000006ff */
[----:B------:R-:W3:Y:S02]  /*1ba40*/  SYNCS.PHASECHK.TRANS64.TRYWAIT P0, [R4+URZ+0x19c80], R3 ;  /* 0x019c8003040075a7 */ /* 0x000ee4000800017f */
[----:B---3--:R-:W-:Y:S05]  /*1ba50*/  @!P0 BRA `(.L_x_10992) ;  /* 0x00000048000c8947 */ /* 0x008fea0003800000 */
.L_x_11099:
        /* <DEDUP_REMOVED lines=8> */
.L_x_10993:
[----:B------:R-:W4:Y:S01]  /*1bae0*/  LDL R5, [R1+0x18] ;  /* 0x0000180001057983 */ /* 0x000f220000100800 */
        /* <DEDUP_REMOVED lines=15> */
[----:B----4-:R-:W-:-:S05]  /*1bbe0*/  IMAD R0, R0, 0x80, R5 ;  /* 0x0000008000007824 */ /* 0x010fca00078e0205 */
[----:B------:R-:W-:-:S13]  /*1bbf0*/  R2UR UR11, R0 ;  /* 0x00000000000b72ca */ /* 0x000fda00000e0000 */
[----:B------:R4:W-:Y:S02]  /*1bc00*/  UTMALDG.4D [UR8], [UR4], desc[UR6] ;  /* 0x00000608040075b4 */ /* 0x0009e40008019000 */
[----:B----4-:R-:W-:Y:S01]  /*1bc10*/  UMOV UR8, UR14 ;  /* 0x0000000e00087c82 */ /* 0x010fe20008000000 */
[----:B------:R-:W-:Y:S01]  /*1bc20*/  UMOV UR10, UR16 ;  /* 0x00000010000a7c82 */ /* 0x000fe20008000000 */
[----:B------:R-:W-:Y:S01]  /*1bc30*/  UMOV UR14, 0x40 ;  /* 0x00000040000e7882 */ /* 0x000fe20000000000 */
[----:B------:R4:W-:Y:S02]  /*1bc40*/  UTMALDG.4D [UR8], [UR4], desc[UR6] ;  /* 0x00000608040075b4 */ /* 0x0009e40008019000 */
[----:B----4-:R-:W-:Y:S01]  /*1bc50*/  UMOV UR8, UR15 ;  /* 0x0000000f00087c82 */ /* 0x010fe20008000000 */
[----:B------:R-:W-:Y:S02]  /*1bc60*/  UMOV UR10, UR14 ;  /* 0x0000000e000a7c82 */ /* 0x000fe40008000000 */
[----:B------:R4:W-:Y:S01]  /*1bc70*/  UTMALDG.4D [UR8], [UR4], desc[UR6] ;  /* 0x00000608040075b4 */ /* 0x0009e20008019000 */
[----:B------:R-:W0:Y:S02]  /*1bc80*/  SYNCS.PHASECHK.TRANS64.TRYWAIT P0, [R4+URZ+0x19c40], R3 ;  /* 0x019c4003040075a7 */ /* 0x000e24000800017f */
[----:B0---4-:R-:W-:Y:S05]  /*1bc90*/  @!P0 BRA `(.L_x_10994) ;  /* 0x0000004400908947 */ /* 0x011fea0003800000 */
.L_x_11100:
[----:B------:R-:W-:Y:S05]  /*1bca0*/  @P1 BRA `(.L_x_10995) ;  /* 0x00000000001c1947 */ /* 0x000fea0003800000 */
[----:B------:R-:W4:Y:S01]  /*1bcb0*/  S2R R5, SR_TID.X ;  /* 0x0000000000057919 */ /* 0x000f220000002100 */
[----:B0--3--:R-:W-:-:S04]  /*1bcc0*/  IMAD.MOV.U32 R3, RZ, RZ, 0x3000 ;  /* 0x00003000ff037424 */ /* 0x009fc800078e00ff */
[----:B------:R0:W-:Y:S01]  /*1bcd0*/  SYNCS.ARRIVE.TRANS64 RZ, [R4+URZ+0x19c30], R3 ;  /* 0x019c300304ff79a7 */ /* 0x0001e2000800003f */
[----:B----4-:R-:W-:-:S04]  /*1bce0*/  LOP3.LUT R5, R5, 0x1f, RZ, 0xc0, !PT ;  /* 0x0000001f05057812 */ /* 0x010fc800078ec0ff */
[----:B------:R-:W-:-:S13]  /*1bcf0*/  ISETP.NE.AND P0, PT, R5, RZ, PT ;  /* 0x000000ff0500720c */ /* 0x000fda0003f05270 */
[----:B0-----:R-:W-:Y:S05]  /*1bd00*/  @!P0 BRA `(.L_x_10995) ;  /* 0x0000000000048947 */ /* 0x001fea0003800000 */
[----:B------:R-:W-:Y:S01]  /*1bd10*/  BPT.TRAP 0x1 ;  /* 0x000000040000795c */ /* 0x000fe20000300000 */
.L_x_10995:
[----:B0--3--:R-:W3:Y:S01]  /*1bd20*/  LDL.LU R3, [R1+0xc] ;  /* 0x00000c0001037983 */ /* 0x009ee20000300800 */
        /* <DEDUP_REMOVED lines=24> */
[----:B---3--:R-:W-:-:S04]  /*1beb0*/  LOP3.LUT R3, R3, 0xfffffffe, RZ, 0xc0, !PT ;  /* 0xfffffffe03037812 */ /* 0x008fc800078ec0ff */
[----:B------:R-:W-:-:S05]  /*1bec0*/  @P0 LOP3.LUT R3, R3, 0x1, RZ, 0xfc, !PT ;  /* 0x0000000103030812 */ /* 0x000fca00078efcff */
[----:B------:R4:W-:Y:S01]  /*1bed0*/  STL [R1+0xc], R3 ;  /* 0x00000c0301007387 */ /* 0x0009e20000100800 */
[----:B------:R-:W-:Y:S01]  /*1bee0*/  NOP ;  /* 0x0000000000007918 */ /* 0x000fe20000000000 */
.L_x_10989:
[----:B------:R-:W5:Y:S04]  /*1bef0*/  LDL.LU R4, [R1+0x2c] ;  /* 0x00002c0001047983 */ /* 0x000f680000300800 */
[----:B----4-:R-:W4:Y:S01]  /*1bf00*/  LDL.LU R3, [R1+0x44] ;  /* 0x0000440001037983 */ /* 0x010f220000300800 */
[----:B------:R-:W-:Y:S05]  /*1bf10*/  WARPSYNC.ALL ;  /* 0x0000000000007948 */ /* 0x000fea0003800000 */
[----:B------:R-:W-:Y:S01]  /*1bf20*/  ULDC.64 UR4, c[0x0][0x298] ;  /* 0x0000a60000047ab9 */ /* 0x000fe20000000a00 */
[----:B------:R-:W-:Y:S01]  /*1bf30*/  ULDC.64 UR6, c[0x0][0xa00] ;  /* 0x0002800000067ab9 */ /* 0x000fe20000000a00 */
[----:B---3--:R-:W-:Y:S01]  /*1bf40*/  VIADD R0, R17, 0xf000 ;  /* 0x0000f00011007836 */ /* 0x008fe20000000000 */
[----:B------:R-:W-:Y:S01]  /*1bf50*/  BAR.SYNC.DEFER_BLOCKING 0x8, 0x200 ;  /* 0x0208000000007b1d */ /* 0x000fe20000010000 */
[----:B------:R-:W-:-:S03]  /*1bf60*/  ISETP.NE.U32.AND P0, PT, RZ, UR6, PT ;  /* 0x00000006ff007c0c */ /* 0x000fc6000bf05070 */
[----:B------:R-:W-:Y:S02]  /*1bf70*/  LOP3.LUT P1, RZ, R0, 0x9f, RZ, 0xc0, !PT ;  /* 0x0000009f00ff7812 */ /* 0x000fe4000782c0ff */
[----:B------:R-:W-:Y:S01]  /*1bf80*/  ISETP.NE.AND.EX P0, PT, RZ, UR7, PT, P0 ;  /* 0x00000007ff007c0c */ /* 0x000fe2000bf05300 */
[----:B------:R-:W-:Y:S03]  /*1bf90*/  BSSY B6, `(.L_x_10996) ;  /* 0x000001c000067945 */ /* 0x000fe60003800000 */
[----:B------:R-:W-:Y:S02]  /*1bfa0*/  SEL R19, R19, RZ, !P0 ;  /* 0x000000ff13137207 */ /* 0x000fe40004000000 */
[----:B-----5:R-:W-:-:S05]  /*1bfb0*/  SHF.R.S32.HI R2, RZ, 0x1f, R4 ;  /* 0x0000001fff027819 */ /* 0x020fca0000011404 */
[----:B------:R-:W-:-:S04]  /*1bfc0*/  IMAD R2, R2, UR4, RZ ;  /* 0x0000000402027c24 */ /* 0x000fc8000f8e02ff */
[C---:B------:R-:W-:Y:S01]  /*1bfd0*/  IMAD R0, R4.reuse, UR5, R2 ;  /* 0x0000000504007c24 */ /* 0x040fe2000f8e0202 */
[----:B----4-:R-:W-:Y:S01]  /*1bfe0*/  SEL R2, R3, RZ, !P0 ;  /* 0x000000ff03027207 */ /* 0x010fe20004000000 */
[----:B------:R-:W-:-:S04]  /*1bff0*/  IMAD.WIDE.U32 R4, R4, UR4, RZ ;  /* 0x0000000404047c25 */ /* 0x000fc8000f8e00ff */
[----:B------:R-:W-:Y:S01]  /*1c000*/  IMAD.IADD R0, R5, 0x1, R0 ;  /* 0x0000000105007824 */ /* 0x000fe200078e0200 */
[----:B------:R3:W-:Y:S04]  /*1c010*/  STL.64 [R1+0x30], R4 ;  /* 0x0000300401007387 */ /* 0x0007e80000100a00 */
[----:B------:R3:W-:Y:S04]  /*1c020*/  STL [R1+0x44], R2 ;  /* 0x0000440201007387 */ /* 0x0007e80000100800 */
[----:B------:R3:W-:Y:S01]  /*1c030*/  STL [R1+0x2c], R0 ;  /* 0x00002c0001007387 */ /* 0x0007e20000100800 */
[----:B------:R-:W-:Y:S05]  /*1c040*/  @!P1 BRA `(.L_x_10997) ;  /* 0x0000000000409947 */ /* 0x000fea0003800000 */
[----:B---3--:R-:W-:Y:S01]  /*1c050*/  MOV R2, 0x0 ;  /* 0x0000000000027802 */ /* 0x008fe20000000f00 */
[----:B------:R-:W-:Y:S01]  /*1c060*/  ULDC.64 UR4, c[0x4][0x1c8] ;  /* 0x0100720000047ab9 */ /* 0x000fe20000000a00 */
[----:B------:R-:W-:Y:S01]  /*1c070*/  ULDC.64 UR6, c[0x4][0x1d0] ;  /* 0x0100740000067ab9 */ /* 0x000fe20000000a00 */
[----:B------:R-:W-:Y:S01]  /*1c080*/  ULDC.64 UR8, c[0x4][0x60] ;  /* 0x0100180000087ab9 */ /* 0x000fe20000000a00 */
[----:B------:R-:W-:Y:S02]  /*1c090*/  IMAD.U32 R4, RZ, RZ, UR4 ;  /* 0x00000004ff047e24 */ /* 0x000fe4000f8e00ff */
[----:B------:R-:W3:Y:S01]  /*1c0a0*/  LDC.64 R2, c[0x4][R2] ;  /* 0x0100000002027b82 */ /* 0x000ee20000000a00 */
[----:B------:R-:W-:Y:S02]  /*1c0b0*/  IMAD.U32 R5, RZ, RZ, UR5 ;  /* 0x00000005ff057e24 */ /* 0x000fe4000f8e00ff */
[----:B------:R-:W-:Y:S02]  /*1c0c0*/  IMAD.U32 R6, RZ, RZ, UR6 ;  /* 0x00000006ff067e24 */ /* 0x000fe4000f8e00ff */
[----:B------:R-:W-:-:S02]  /*1c0d0*/  IMAD.U32 R7, RZ, RZ, UR7 ;  /* 0x00000007ff077e24 */ /* 0x000fc4000f8e00ff */
[----:B------:R-:W-:Y:S02]  /*1c0e0*/  IMAD.U32 R10, RZ, RZ, UR8 ;  /* 0x00000008ff0a7e24 */ /* 0x000fe4000f8e00ff */
[----:B--2---:R-:W-:Y:S02]  /*1c0f0*/  IMAD.U32 R11, RZ, RZ, UR9 ;  /* 0x00000009ff0b7e24 */ /* 0x004fe4000f8e00ff */
[----:B0-----:R-:W-:Y:S02]  /*1c100*/  IMAD.MOV.U32 R8, RZ, RZ, 0x70 ;  /* 0x00000070ff087424 */ /* 0x001fe400078e00ff */
[----:B------:R-:W-:Y:S02]  /*1c110*/  IMAD.MOV.U32 R12, RZ, RZ, 0x1 ;  /* 0x00000001ff0c7424 */ /* 0x000fe400078e00ff */
[----:B------:R-:W-:-:S07]  /*1c120*/  IMAD.MOV.U32 R13, RZ, RZ, RZ ;  /* 0x000000ffff0d7224 */ /* 0x000fce00078e00ff */
[----:B------:R-:W-:-:S07]  /*1c130*/  LEPC R20, `(.L_x_10997) ;  /* 0x000000001014794e */ /* 0x000fce0000000000 */
[----:B-1-3--:R-:W-:Y:S05]  /*1c140*/  CALL.ABS.NOINC R2 ;  /* 0x0000000002007343 */ /* 0x00afea0003c00000 */
.L_x_10997:
[----:B------:R-:W-:Y:S05]  /*1c150*/  BSYNC B6 ;  /* 0x0000000000067941 */ /* 0x000fea0003800000 */
.L_x_10996:
[----:B------:R-:W4:Y:S01]  /*1c160*/  LDL.LU R20, [R1+0x2c] ;  /* 0x00002c0001147983 */ /* 0x000f220000300800 */
[----:B-1----:R-:W1:Y:S01]  /*1c170*/  LDC R9, c[0x0][0x448] ;  /* 0x00011200ff097b82 */ /* 0x002e620000000800 */
[----:B------:R-:W-:Y:S01]  /*1c180*/  ULDC.64 UR6, c[0x0][0x2e0] ;  /* 0x0000b80000067ab9 */ /* 0x000fe20000000a00 */
[----:B------:R-:W-:Y:S01]  /*1c190*/  ULDC.64 UR4, c[0x0][0x2d8] ;  /* 0x0000b60000047ab9 */ /* 0x000fe20000000a00 */
[----:B---3--:R-:W4:Y:S01]  /*1c1a0*/  LDL.LU.64 R2, [R1+0x30] ;  /* 0x0000300001027983 */ /* 0x008f220000300a00 */
[----:B------:R-:W-:-:S03]  /*1c1b0*/  ULDC.64 UR8, c[0x0][0x280] ;  /* 0x0000a00000087ab9 */ /* 0x000fc60000000a00 */
[----:B------:R-:W3:Y:S01]  /*1c1c0*/  LDL.LU R21, [R1+0x44] ;  /* 0x0000440001157983 */ /* 0x000ee20000300800 */
[----:B-1----:R-:W-:-:S13]  /*1c1d0*/  ISETP.NE.AND P1, PT, R9, 0x1, PT ;  /* 0x000000010900780c */ /* 0x002fda0003f25270 */
[----:B------:R-:W1:Y:S08]  /*1c1e0*/  @P1 LDC R5, c[0x0][0x44c] ;  /* 0x00011300ff051b82 */ /* 0x000e700000000800 */
[----:B------:R-:W2:Y:S08]  /*1c1f0*/  @P1 LDC R6, c[0x0][0x450] ;  /* 0x00011400ff061b82 */ /* 0x000eb00000000800 */
[----:B0-----:R-:W0:Y:S01]  /*1c200*/  @P1 LDC R8, c[0x0][0x450] ;  /* 0x00011400ff081b82 */ /* 0x001e220000000800 */
[----:B----4-:R-:W-:-:S02]  /*1c210*/  IMAD.MOV.U32 R3, RZ, RZ, R20 ;  /* 0x000000ffff037224 */ /* 0x010fc400078e0014 */
[----:B------:R-:W4:Y:S01]  /*1c220*/  S2R R20, SR_TID.X ;  /* 0x0000000000147919 */ /* 0x000f220000002100 */
[----:B---3--:R-:W-:Y:S02]  /*1c230*/  IMAD R0, R21, UR6, RZ ;  /* 0x0000000615007c24 */ /* 0x008fe4000f8e02ff */
[----:B------:R-:W-:-:S04]  /*1c240*/  IMAD.WIDE.U32 R2, R16, UR4, R2 ;  /* 0x0000000410027c25 */ /* 0x000fc8000f8e0002 */
[----:B------:R-:W-:Y:S01]  /*1c250*/  IMAD R3, R16, UR5, R3 ;  /* 0x0000000510037c24 */ /* 0x000fe2000f8e0203 */
[----:B------:R-:W-:Y:S01]  /*1c260*/  ULDC.64 UR4, c[0x0][0x2d0] ;  /* 0x0000b40000047ab9 */ /* 0x000fe20000000a00 */
[C---:B------:R-:W-:Y:S02]  /*1c270*/  IMAD R0, R19.reuse, UR7, R0 ;  /* 0x0000000713007c24 */ /* 0x040fe4000f8e0200 */
[----:B------:R-:W-:Y:S01]  /*1c280*/  IMAD.WIDE.U32 R2, R19, UR6, R2 ;  /* 0x0000000613027c25 */ /* 0x000fe2000f8e0002 */
[----:B------:R-:W-:-:S03]  /*1c290*/  ULDC.64 UR6, c[0x0][0x2c8] ;  /* 0x0000b20000067ab9 */ /* 0x000fc60000000a00 */
[----:B------:R-:W-:Y:S01]  /*1c2a0*/  IMAD.IADD R3, R3, 0x1, R0 ;  /* 0x0000000103037824 */ /* 0x000fe200078e0200 */
[C---:B----4-:R-:W-:Y:S01]  /*1c2b0*/  LOP3.LUT R21, R20.reuse, 0x7f, RZ, 0xc0, !PT ;  /* 0x0000007f14157812 */ /* 0x050fe200078ec0ff */
[----:B------:R-:W-:-:S03]  /*1c2c0*/  IMAD.SHL.U32 R20, R20, 0x40, RZ ;  /* 0x0000004014147824 */ /* 0x000fc600078e00ff */
[----:B------:R-:W-:-:S04]  /*1c2d0*/  SHF.R.U32.HI R21, RZ, 0x1, R21 ;  /* 0x00000001ff157819 */ /* 0x000fc80000011615 */
[----:B------:R-:W-:-:S05]  /*1c2e0*/  LOP3.LUT R20, R21, 0x40, R20, 0xf8, !PT ;  /* 0x0000004015147812 */ /* 0x000fca00078ef814 */
[----:B------:R-:W-:Y:S02]  /*1c2f0*/  IMAD R0, R25, 0xc0, R20 ;  /* 0x000000c019007824 */ /* 0x000fe400078e0214 */
[----:B------:R3:W5:Y:S02]  /*1c300*/  LDL R20, [R1+0x38] ;  /* 0x0000380001147983 */ /* 0x0007640000100800 */
[----:B-1----:R-:W-:Y:S01]  /*1c310*/  @P1 IMAD.HI.U32 R5, R0, R5, RZ ;  /* 0x0000000500051227 */ /* 0x002fe200078e00ff */
[----:B--2---:R-:W1:Y:S03]  /*1c320*/  S2R R11, SR_TID.X ;  /* 0x00000000000b7919 */ /* 0x004e660000002100 */
[----:B------:R-:W-:Y:S01]  /*1c330*/  IMAD.MOV.U32 R4, RZ, RZ, R0 ;  /* 0x000000ffff047224 */ /* 0x000fe200078e0000 */
[----:B------:R-:W-:Y:S01]  /*1c340*/  @P1 SHF.R.U32.HI R4, RZ, R6, R5 ;  /* 0x00000006ff041219 */ /* 0x000fe20000011605 */
[----:B------:R-:W2:Y:S03]  /*1c350*/  S2R R21, SR_TID.X ;  /* 0x0000000000157919 */ /* 0x000ea60000002100 */
        /* <DEDUP_REMOVED lines=10> */
[----:B-1----:R-:W-:Y:S02]  /*1c400*/  IMAD.SHL.U32 R11, R11, 0x10, RZ ;  /* 0x000000100b0b7824 */ /* 0x002fe400078e00ff */
[----:B------:R-:W-:Y:S02]  /*1c410*/  IMAD R7, R7, UR6, RZ ;  /* 0x0000000607077c24 */ /* 0x000fe4000f8e02ff */
[----:B--2---:R-:W-:Y:S01]  /*1c420*/  IMAD.SHL.U32 R10, R21, 0x10, RZ ;  /* 0x00000010150a7824 */ /* 0x004fe200078e00ff */
[----:B------:R-:W-:Y:S01]  /*1c430*/  LOP3.LUT R11, R11, 0x10, RZ, 0xc0, !PT ;  /* 0x000000100b0b7812 */ /* 0x000fe200078ec0ff */
[----:B------:R-:W-:Y:S01]  /*1c440*/  IMAD R7, R6, UR7, R7 ;  /* 0x0000000706077c24 */ /* 0x000fe2000f8e0207 */
[----:B------:R-:W-:Y:S01]  /*1c450*/  IADD3 R6, P0, R4, UR8, RZ ;  /* 0x0000000804067c10 */ /* 0x000fe2000ff1e0ff */
[----:B------:R-:W-:Y:S01]  /*1c460*/  IMAD.MOV.U32 R4, RZ, RZ, R0 ;  /* 0x000000ffff047224 */ /* 0x000fe200078e0000 */
[----:B------:R-:W-:Y:S02]  /*1c470*/  LOP3.LUT R12, R11, 0x20, RZ, 0xfc, !PT ;  /* 0x000000200b0c7812 */ /* 0x000fe400078efcff */
[----:B------:R-:W-:-:S02]  /*1c480*/  IADD3.X R5, R5, UR9, R7, P0, !PT ;  /* 0x0000000905057c10 */ /* 0x000fc400087fe407 */
[----:B------:R-:W1:Y:S01]  /*1c490*/  @P1 LDC R7, c[0x0][0x44c] ;  /* 0x00011300ff071b82 */ /* 0x000e620000000800 */
[----:B------:R-:W-:Y:S02]  /*1c4a0*/  LOP3.LUT R10, R10, 0x10, RZ, 0xc0, !PT ;  /* 0x000000100a0a7812 */ /* 0x000fe400078ec0ff */
[----:B------:R-:W-:Y:S01]  /*1c4b0*/  LOP3.LUT R11, R11, 0x40, RZ, 0xfc, !PT ;  /* 0x000000400b0b7812 */ /* 0x000fe200078efcff */
[----:B-1----:R-:W-:-:S05]  /*1c4c0*/  @P1 IMAD.HI.U32 R7, R0, R7, RZ ;  /* 0x0000000700071227 */ /* 0x002fca00078e00ff */
[----:B0-----:R-:W-:Y:S02]  /*1c4d0*/  @P1 SHF.R.U32.HI R4, RZ, R8, R7 ;  /* 0x00000008ff041219 */ /* 0x001fe40000011607 */
        /* <DEDUP_REMOVED lines=21> */
[----:B---3--:R-:W-:Y:S06]  /*1c630*/  BRA.DIV UR4, `(.L_x_10998) ;  /* 0x0000003e043c7947 */ /* 0x008fec000b800000 */
        /* <DEDUP_REMOVED lines=14> */
[----:B--2---:R-:W-:-:S05]  /*1c720*/  @!P4 IADD3 R2, P3, R10, R6, RZ ;  /* 0x000000060a02c210 */ /* 0x004fca0007f7e0ff */
[----:B---3--:R-:W-:-:S05]  /*1c730*/  @!P4 IMAD.X R3, RZ, RZ, R5, P3 ;  /* 0x000000ffff03c224 */ /* 0x008fca00018e0605 */
[----:B------:R-:W-:Y:S04]  /*1c740*/  @!P4 LDGSTS.E.BYPASS.LTC128B.128 [R8+0xf800], desc[UR40][R2.64], !P2 ;  /* 0x0f8000000208cfae */ /* 0x000fe8000d101d68 */
[----:B------:R-:W-:Y:S04]  /*1c750*/  @!P4 LDGSTS.E.BYPASS.LTC128B.128 [R8+0x11000], desc[UR40][R2.64+0x20], !P1 ;  /* 0x110000200208cfae */ /* 0x000fe8000c901d68 */
[----:B------:R0:W-:Y:S04]  /*1c760*/  @!P4 LDGSTS.E.BYPASS.LTC128B.128 [R8+0x12800], desc[UR40][R2.64+0x40], !P0 ;  /* 0x128000400208cfae */ /* 0x0001e8000c101d68 */
[----:B0-----:R0:W1:Y:S04]  /*1c770*/  SHFL.IDX PT, R3, R4, RZ, 0x1e1f ;  /* 0x001e1fff04037589 */ /* 0x00106800000e0000 */
[----:B------:R0:W2:Y:S02]  /*1c780*/  SHFL.IDX PT, R2, R7, RZ, 0x1e1f ;  /* 0x001e1fff07027589 */ /* 0x0000a400000e0000 */
.L_x_11107:
        /* <DEDUP_REMOVED lines=12> */
.L_x_11000:
[----:B------:R-:W-:Y:S05]  /*1c850*/  BSYNC B0 ;  /* 0x0000000000007941 */ /* 0x000fea0003800000 */
.L_x_10999:
[----:B------:R-:W-:Y:S01]  /*1c860*/  NOP ;  /* 0x0000000000007918 */ /* 0x000fe20000000000 */
[----:B------:R-:W-:-:S13]  /*1c870*/  PLOP3.LUT P0, PT, PT, PT, PT, 0x80, 0x0 ;  /* 0x000000000000781c */ /* 0x000fda0003f0f070 */
.L_x_11001:
        /* <DEDUP_REMOVED lines=18> */
.L_x_11108:
[----:B------:R-:W-:Y:S05]  /*1c9a0*/  BSYNC B0 ;  /* 0x0000000000007941 */ /* 0x000fea0003800000 */
.L_x_11002:
[----:B------:R-:W3:Y:S04]  /*1c9b0*/  LDL.LU R2, [R1+0x3c] ;  /* 0x00003c0001027983 */ /* 0x000ee80000300800 */
[----:B-1----:R-:W4:Y:S01]  /*1c9c0*/  LDL R3, [R1+0x10] ;  /* 0x0000100001037983 */ /* 0x002f220000100800 */
[----:B---3--:R-:W-:-:S05]  /*1c9d0*/  VIADD R2, R2, 0xfffffffe ;  /* 0xfffffffe02027836 */ /* 0x008fca0000000000 */
[----:B----4-:R-:W-:-:S13]  /*1c9e0*/  ISETP.GE.AND P0, PT, R2, R3, PT ;  /* 0x000000030200720c */ /* 0x010fda0003f06270 */
[----:B------:R-:W-:Y:S05]  /*1c9f0*/  @!P0 BRA `(.L_x_11004) ;  /* 0x00000010004c8947 */ /* 0x000fea0003800000 */
[----:B------:R1:W5:Y:S01]  /*1ca00*/  LDL.LU R6, [R1] ;  /* 0x0000000001067983 */ /* 0x0003620000300800 */
[----:B--2---:R-:W-:-:S07]  /*1ca10*/  IMAD.MOV.U32 R0, RZ, RZ, R22 ;  /* 0x000000ffff007224 */ /* 0x004fce00078e0016 */
.L_x_11028:
        /* <DEDUP_REMOVED lines=34> */
.L_x_11007:
        /* <DEDUP_REMOVED lines=8> */
.L_x_11109:
[----:B------:R-:W-:Y:S05]  /*1ccc0*/  BSYNC B1 ;  /* 0x0000000000017941 */ /* 0x000fea0003800000 */
.L_x_11008:
        /* <DEDUP_REMOVED lines=9> */
.L_x_11011:
[----:B------:R-:W-:Y:S05]  /*1cd60*/  BSYNC B1 ;  /* 0x0000000000017941 */ /* 0x000fea0003800000 */
.L_x_11010:
        /* <DEDUP_REMOVED lines=12> */
.L_x_11012:
        /* <DEDUP_REMOVED lines=16> */
.L_x_11013:
        /* <DEDUP_REMOVED lines=16> */
.L_x_11014:
        /* <DEDUP_REMOVED lines=13> */
.L_x_11110:
[----:B------:R-:W-:Y:S05]  /*1d100*/  BSYNC B1 ;  /* 0x0000000000017941 */ /* 0x000fea0003800000 */
.L_x_11015:
        /* <DEDUP_REMOVED lines=11> */
.L_x_11018:
[----:B------:R-:W-:Y:S05]  /*1d1c0*/  BSYNC B1 ;  /* 0x0000000000017941 */ /* 0x000fea0003800000 */
.L_x_11017:
        /* <DEDUP_REMOVED lines=8> */
.L_x_11019:
        /* <DEDUP_REMOVED lines=15> */
.L_x_11020:
        /* <DEDUP_REMOVED lines=15> */
.L_x_11021:
        /* <DEDUP_REMOVED lines=10> */
.L_x_11006:
[----:B------:R-:W-:Y:S05]  /*1d4d0*/  BSYNC B0 ;  /* 0x0000000000007941 */ /* 0x000fea0003800000 */
.L_x_11005:
[----:B------:R-:W4:Y:S02]  /*1d4e0*/  LDL R3, [R1+0x54] ;  /* 0x0000540001037983 */ /* 0x000f240000100800 */
[----:B----4-:R-:W-:-:S13]  /*1d4f0*/  ISETP.NE.AND P0, PT, R3, 0x3, PT ;  /* 0x000000030300780c */ /* 0x010fda0003f05270 */
[----:B------:R-:W-:Y:S05]  /*1d500*/  @!P0 BRA `(.L_x_11022) ;  /* 0x0000000000048947 */ /* 0x000fea0003800000 */
[----:B------:R-:W-:Y:S01]  /*1d510*/  BPT.TRAP 0x1 ;  /* 0x000000040000795c */ /* 0x000fe20000300000 */
.L_x_11022:
        /* <DEDUP_REMOVED lines=8> */
.L_x_11111:
[----:B------:R-:W-:Y:S05]  /*1d5a0*/  BSYNC B0 ;  /* 0x0000000000007941 */ /* 0x000fea0003800000 */
.L_x_11023:
[----:B------:R-:W-:Y:S05]  /*1d5b0*/  @!P1 BRA `(.L_x_11025) ;  /* 0x0000000000049947 */ /* 0x000fea0003800000 */
[----:B------:R-:W-:Y:S01]  /*1d5c0*/  BPT.TRAP 0x1 ;  /* 0x000000040000795c */ /* 0x000fe20000300000 */
.L_x_11025:
[----:B0-----:R-:W-:Y:S01]  /*1d5d0*/  SHF.L.U32 R4, R6, 0x1f, RZ ;  /* 0x0000001f06047819 */ /* 0x001fe200000006ff */
[----:B------:R-:W-:-:S03]  /*1d5e0*/  IMAD R0, R0, 0x3000, RZ ;  /* 0x0000300000007824 */ /* 0x000fc600078e02ff */
[----:B------:R-:W0:Y:S02]  /*1d5f0*/  SYNCS.PHASECHK.TRANS64.TRYWAIT P0, [R3+URZ+0x19c60], R4 ;  /* 0x019c6004030075a7 */ /* 0x000e24000800017f */
[----:B0-----:R-:W-:Y:S05]  /*1d600*/  @!P0 BRA `(.L_x_11026) ;  /* 0x00000030007c8947 */ /* 0x001fea0003800000 */
.L_x_11112:
[----:B------:R-:W4:Y:S04]  /*1d610*/  LDL R13, [R1+0x4] ;  /* 0x00000400010d7983 */ /* 0x000f280000100800 */
[----:B------:R-:W5:Y:S01]  /*1d620*/  LDL R12, [R1+0x1c] ;  /* 0x00001c00010c7983 */ /* 0x000f620000100800 */
[----:B0-----:R-:W-:Y:S01]  /*1d630*/  LOP3.LUT R4, R0, R28, RZ, 0xfc, !PT ;  /* 0x0000001c00047212 */ /* 0x001fe200078efcff */
[----:B------:R-:W-:Y:S05]  /*1d640*/  WARPSYNC.ALL ;  /* 0x0000000000007948 */ /* 0x000fea0003800000 */
[----:B------:R-:W-:-:S06]  /*1d650*/  IADD3 R4, R17, R4, RZ ;  /* 0x0000000411047210 */ /* 0x000fcc0007ffe0ff */
        /* <DEDUP_REMOVED lines=63> */
.L_x_11027:
        /* <DEDUP_REMOVED lines=14> */
.L_x_11004:
        /* <DEDUP_REMOVED lines=19> */
.L_x_11030:
[----:B------:R-:W-:Y:S05]  /*1dc60*/  BSYNC B0 ;  /* 0x0000000000007941 */ /* 0x000fea0003800000 */
.L_x_11029:
[----:B------:R-:W-:Y:S05]  /*1dc70*/  @!P2 BRA `(.L_x_11031) ;  /* 0x000000000004a947 */ /* 0x000fea0003800000 */
[----:B------:R-:W-:Y:S01]  /*1dc80*/  BPT.TRAP 0x1 ;  /* 0x000000040000795c */ /* 0x000fe20000300000 */
.L_x_11031:
        /* <DEDUP_REMOVED lines=9> */
.L_x_11113:
[----:B------:R-:W-:Y:S05]  /*1dd20*/  BSYNC B0 ;  /* 0x0000000000007941 */ /* 0x000fea0003800000 */
.L_x_11032:
[----:B------:R-:W-:Y:S05]  /*1dd30*/  @!P2 BRA `(.L_x_11034) ;  /* 0x000000000004a947 */ /* 0x000fea0003800000 */
[----:B------:R-:W-:Y:S01]  /*1dd40*/  BPT.TRAP 0x1 ;  /* 0x000000040000795c */ /* 0x000fe20000300000 */
.L_x_11034:
[----:B------:R-:W0:Y:S02]  /*1dd50*/  LDL R2, [R1] ;  /* 0x0000000001027983 */ /* 0x000e240000100800 */
[----:B0-----:R-:W-:-:S04]  /*1dd60*/  SHF.L.U32 R3, R2, 0x1f, RZ ;  /* 0x0000001f02037819 */ /* 0x001fc800000006ff */
[----:B------:R-:W0:Y:S02]  /*1dd70*/  SYNCS.PHASECHK.TRANS64.TRYWAIT P1, [R0+URZ+0x19c60], R3 ;  /* 0x019c6003000075a7 */ /* 0x000e24000802017f */
[----:B0-----:R-:W-:Y:S05]  /*1dd80*/  @!P1 BRA `(.L_x_11035) ;  /* 0x0000002800c49947 */ /* 0x001fea0003800000 */
.L_x_11114:
        /* <DEDUP_REMOVED lines=69> */
.L_x_11036:
[----:B------:R-:W4:Y:S01]  /*1e1e0*/  LDL.LU R2, [R1] ;  /* 0x0000000001027983 */ /* 0x000f220000300800 */
        /* <DEDUP_REMOVED lines=11> */
.L_x_10979:
        /* <DEDUP_REMOVED lines=12> */
.L_x_11037:
[----:B------:R-:W0:Y:S01]  /*1e360*/  S2R R0, SR_TID.X ;  /* 0x0000000000007919 */ /* 0x000e220000002100 */
[----:B------:R-:W-:Y:S01]  /*1e370*/  UMOV UR4, 0xffffffff ;  /* 0xffffffff00047882 */ /* 0x000fe20000000000 */
[----:B01----:R-:W-:-:S04]  /*1e380*/  LOP3.LUT R9, R0, 0x1f, RZ, 0xc0, !PT ;  /* 0x0000001f00097812 */ /* 0x003fc800078ec0ff */
[----:B------:R-:W-:Y:S01]  /*1e390*/  ISETP.NE.AND P0, PT, R9, 0x1f, PT ;  /* 0x0000001f0900780c */ /* 0x000fe20003f05270 */
[----:B------:R-:W-:-:S12]  /*1e3a0*/  BRA.DIV UR4, `(.L_x_11039) ;  /* 0x0000002604507947 */ /* 0x000fd8000b800000 */
[----:B------:R-:W-:Y:S01]  /*1e3b0*/  IMAD.IADD R0, R27, 0x1, R9 ;  /* 0x000000011b007824 */ /* 0x000fe200078e0209 */
[----:B------:R-:W-:-:S04]  /*1e3c0*/  ULDC UR4, c[0x0][0xc3c] ;  /* 0x00030f0000047ab9 */ /* 0x000fc80000000800 */
[----:B------:R-:W-:-:S13]  /*1e3d0*/  ISETP.GE.OR P1, PT, R0, UR4, !P0 ;  /* 0x0000000400007c0c */ /* 0x000fda000c726670 */
[----:B--2---:R-:W0:Y:S08]  /*1e3e0*/  @!P1 LDC.64 R2, c[0x0][0xc80] ;  /* 0x00032000ff029b82 */ /* 0x004e300000000a00 */
[----:B------:R-:W1:Y:S01]  /*1e3f0*/  @!P1 LDC.64 R4, c[0x0][0xc78] ;  /* 0x00031e00ff049b82 */ /* 0x000e620000000a00 */
[----:B0-----:R-:W-:-:S05]  /*1e400*/  @!P1 IMAD.WIDE R2, R0, 0x4, R2 ;  /* 0x0000000400029825 */ /* 0x001fca00078e0202 */
[----:B------:R1:W2:Y:S02]  /*1e410*/  @!P1 LDG.E R7, desc[UR40][R2.64] ;  /* 0x0000002802079981 */ /* 0x0002a4000c1e1900 */
[----:B-1----:R-:W-:-:S06]  /*1e420*/  @!P1 IMAD.WIDE R2, R0, 0x4, R4 ;  /* 0x0000000400029825 */ /* 0x002fcc00078e0204 */
[----:B------:R-:W4:Y:S01]  /*1e430*/  @!P1 LDG.E R2, desc[UR40][R2.64] ;  /* 0x0000002802029981 */ /* 0x000f22000c1e1900 */
[----:B------:R-:W-:Y:S01]  /*1e440*/  IMAD.MOV.U32 R25, RZ, RZ, RZ ;  /* 0x000000ffff197224 */ /* 0x000fe200078e00ff */
[C---:B------:R-:W-:Y:S01]  /*1e450*/  ISETP.GE.U32.AND P2, PT, R9.reuse, 0x2, PT ;  /* 0x000000020900780c */ /* 0x040fe20003f46070 */
[----:B------:R-:W-:Y:S01]  /*1e460*/  IMAD.MOV.U32 R5, RZ, RZ, RZ ;  /* 0x000000ffff057224 */ /* 0x000fe200078e00ff */
[C---:B------:R-:W-:Y:S01]  /*1e470*/  ISETP.GE.U32.AND P3, PT, R9.reuse, 0x4, PT ;  /* 0x000000040900780c */ /* 0x040fe20003f66070 */
[----:B------:R-:W-:Y:S01]  /*1e480*/  SHFL.IDX PT, R0, R24, RZ, 0x1f ;  /* 0x00001fff18007589 */ /* 0x000fe200000e0000 */
[C---:B------:R-:W-:Y:S02]  /*1e490*/  ISETP.GE.U32.AND P4, PT, R9.reuse, 0x8, PT ;  /* 0x000000080900780c */ /* 0x040fe40003f86070 */
[----:B------:R-:W-:Y:S01]  /*1e4a0*/  ISETP.GE.U32.AND P5, PT, R9, 0x10, PT ;  /* 0x000000100900780c */ /* 0x000fe20003fa6070 */
[----:B------:R0:W-:Y:S02]  /*1e4b0*/  SHFL.IDX PT, R6, R24, 0x1, 0x1f ;  /* 0x00201f0018067f89 */ /* 0x0001e400000e0000 */
[----:B0-----:R-:W-:-:S02]  /*1e4c0*/  IMAD.MOV.U32 R24, RZ, RZ, RZ ;  /* 0x000000ffff187224 */ /* 0x001fc400078e00ff */
[----:B--2---:R-:W-:Y:S02]  /*1e4d0*/  @!P1 IMAD.MOV.U32 R25, RZ, RZ, R7 ;  /* 0x000000ffff199224 */ /* 0x004fe400078e0007 */
        /* <DEDUP_REMOVED lines=19> */
.L_x_11124:
[----:B------:R-:W-:Y:S02]  /*1e610*/  ULDC UR4, c[0x0][0xc38] ;  /* 0x00030e0000047ab9 */ /* 0x000fe40000000800 */
[----:B------:R-:W-:-:S04]  /*1e620*/  IMAD.U32 R7, RZ, RZ, UR4 ;  /* 0x00000004ff077e24 */ /* 0x000fc8000f8e00ff */
[----:B-1----:R-:W-:-:S04]  /*1e630*/  IMAD R3, R3, R7, RZ ;  /* 0x0000000703037224 */ /* 0x002fc800078e02ff */
[----:B------:R-:W-:-:S05]  /*1e640*/  IMAD.IADD R4, R6, 0x1, R3 ;  /* 0x0000000106047824 */ /* 0x000fca00078e0203 */
[----:B------:R-:W-:-:S13]  /*1e650*/  ISETP.GT.AND P6, PT, R4, R0, PT ;  /* 0x000000000400720c */ /* 0x000fda0003fc4270 */
[----:B------:R-:W-:Y:S05]  /*1e660*/  @P6 BRA `(.L_x_11040) ;  /* 0x0000000000a46947 */ /* 0x000fea0003800000 */
.L_x_11043:
        /* <DEDUP_REMOVED lines=35> */
.L_x_11132:
[----:B------:R-:W-:Y:S02]  /*1e8a0*/  ULDC UR4, c[0x0][0xc38] ;  /* 0x00030e0000047ab9 */ /* 0x000fe40000000800 */
[----:B------:R-:W-:-:S04]  /*1e8b0*/  IMAD.U32 R7, RZ, RZ, UR4 ;  /* 0x00000004ff077e24 */ /* 0x000fc8000f8e00ff */
[----:B-1----:R-:W-:-:S04]  /*1e8c0*/  IMAD R3, R3, R7, RZ ;  /* 0x0000000703037224 */ /* 0x002fc800078e02ff */
[----:B------:R-:W-:-:S05]  /*1e8d0*/  IMAD.IADD R4, R3, 0x1, R4 ;  /* 0x0000000103047824 */ /* 0x000fca00078e0204 */
[----:B------:R-:W-:-:S13]  /*1e8e0*/  ISETP.GT.AND P6, PT, R4, R0, PT ;  /* 0x000000000400720c */ /* 0x000fda0003fc4270 */
[----:B------:R-:W-:Y:S05]  /*1e8f0*/  @!P6 BRA `(.L_x_11043) ;  /* 0xfffffffc005ce947 */ /* 0x000fea000383ffff */
.L_x_11040:
[----:B------:R-:W-:Y:S01]  /*1e900*/  IMAD.IADD R4, R4, 0x1, -R3 ;  /* 0x0000000104047824 */ /* 0x000fe200078e0a03 */
[----:B------:R-:W-:-:S03]  /*1e910*/  UMOV UR4, 0xffffffff ;  /* 0xffffffff00047882 */ /* 0x000fc60000000000 */
[----:B------:R-:W-:-:S05]  /*1e920*/  IMAD R3, R2, R7, R4 ;  /* 0x0000000702037224 */ /* 0x000fca00078e0204 */
[----:B------:R-:W-:Y:S01]  /*1e930*/  ISETP.GT.AND P6, PT, R3, R0, PT ;  /* 0x000000000300720c */ /* 0x000fe20003fc4270 */
[----:B------:R-:W-:-:S12]  /*1e940*/  BRA.DIV UR4, `(.L_x_11044) ;  /* 0x0000002a04147947 */ /* 0x000fd8000b800000 */
[----:B------:R-:W-:-:S04]  /*1e950*/  VOTE.ANY R3, PT, !P6 ;  /* 0x0000000000037806 */ /* 0x000fc800070e0100 */
[----:B------:R-:W1:Y:S02]  /*1e960*/  POPC R6, R3 ;  /* 0x0000000300067309 */ /* 0x000e640000000000 */
[----:B-1----:R1:W2:Y:S01]  /*1e970*/  SHFL.IDX PT, R25, R25, R6, 0x1f ;  /* 0x00001f0619197589 */ /* 0x0022a200000e0000 */
[----:B------:R-:W-:-:S03]  /*1e980*/  IMAD.IADD R27, R6, 0x1, R27 ;  /* 0x00000001061b7824 */ /* 0x000fc600078e021b */
[----:B------:R1:W4:Y:S04]  /*1e990*/  SHFL.IDX PT, R5, R5, R6, 0x1f ;  /* 0x00001f0605057589 */ /* 0x00032800000e0000 */
.L_x_11137:
[----:B------:R-:W-:-:S13]  /*1e9a0*/  ISETP.NE.AND P0, PT, R3, RZ, PT ;  /* 0x000000ff0300720c */ /* 0x000fda0003f05270 */
[----:B------:R-:W-:Y:S05]  /*1e9b0*/  @!P0 BRA `(.L_x_11045) ;  /* 0x0000000000148947 */ /* 0x000fea0003800000 */
[----:B------:R-:W-:Y:S01]  /*1e9c0*/  UMOV UR4, 0xffffffff ;  /* 0xffffffff00047882 */ /* 0x000fe20000000000 */
[----:B-1----:R-:W-:Y:S02]  /*1e9d0*/  VIADD R6, R6, 0xffffffff ;  /* 0xffffffff06067836 */ /* 0x002fe40000000000 */
[----:B------:R-:W-:Y:S05]  /*1e9e0*/  BRA.DIV UR4, `(.L_x_11046) ;  /* 0x0000002a044c7947 */ /* 0x000fea000b800000 */
[----:B0-----:R0:W1:Y:S02]  /*1e9f0*/  SHFL.IDX PT, R2, R2, R6, 0x1f ;  /* 0x00001f0602027589 */ /* 0x00106400000e0000 */
.L_x_11140:
[----:B-1----:R-:W-:-:S07]  /*1ea00*/  IMAD.MOV.U32 R24, RZ, RZ, R2 ;  /* 0x000000ffff187224 */ /* 0x002fce00078e0002 */
.L_x_11045:
[----:B----4-:R-:W-:Y:S01]  /*1ea10*/  ISETP.NE.AND P0, PT, R5, 0x1, PT ;  /* 0x000000010500780c */ /* 0x010fe20003f05270 */
[----:B------:R-:W-:-:S04]  /*1ea20*/  IMAD R24, R24, R7, R4 ;  /* 0x0000000718187224 */ /* 0x000fc800078e0204 */
[----:B------:R-:W-:-:S08]  /*1ea30*/  IMAD.IADD R0, R0, 0x1, -R24 ;  /* 0x0000000100007824 */ /* 0x000fd000078e0a18 */
        /* <DEDUP_REMOVED lines=27> */
[----:B-1----:R-:W-:Y:S02]  /*1ebf0*/  IMAD R6, R2, R4, RZ ;  /* 0x0000000402067224 */ /* 0x002fe400078e02ff */
        /* <DEDUP_REMOVED lines=27> */
[----:B------:R-:W-:Y:S01]  /*1edb0*/  IMAD R26, R2, 0x10000, R5 ;  /* 0x00010000021a7824 */ /* 0x000fe200078e0205 */
[----:B------:R-:W-:Y:S06]  /*1edc0*/  BRA `(.L_x_11048) ;  /* 0x0000000000f47947 */ /* 0x000fec0003800000 */
.L_x_11047:
[----:B0-----:R-:W0:Y:S02]  /*1edd0*/  LDC.64 R2, c[0x0][0xc90] ;  /* 0x00032400ff027b82 */ /* 0x001e240000000a00 */
[----:B0-----:R-:W-:-:S05]  /*1ede0*/  IMAD.WIDE R2, R27, 0x4, R2 ;  /* 0x000000041b027825 */ /* 0x001fca00078e0202 */
[----:B------:R-:W2:Y:S02]  /*1edf0*/  LDG.E R5, desc[UR40][R2.64] ;  /* 0x0000002802057981 */ /* 0x000ea4000c1e1900 */
[----:B--2---:R-:W-:-:S05]  /*1ee00*/  IMAD R4, R25, R5, RZ ;  /* 0x0000000519047224 */ /* 0x004fca00078e02ff */
[----:B-1----:R-:W-:-:S04]  /*1ee10*/  IABS R6, R4 ;  /* 0x0000000400067213 */ /* 0x002fc80000000000 */
[----:B------:R-:W0:Y:S08]  /*1ee20*/  I2F.RP R2, R6 ;  /* 0x0000000600027306 */ /* 0x000e300000209400 */
[----:B0-----:R-:W0:Y:S02]  /*1ee30*/  MUFU.RCP R2, R2 ;  /* 0x0000000200027308 */ /* 0x001e240000001000 */
[----:B0-----:R-:W-:-:S06]  /*1ee40*/  VIADD R2, R2, 0xffffffe ;  /* 0x0ffffffe02027836 */ /* 0x001fcc0000000000 */
[----:B------:R-:W0:Y:S02]  /*1ee50*/  F2I.FTZ.U32.TRUNC.NTZ R3, R2 ;  /* 0x0000000200037305 */ /* 0x000e24000021f000 */
[----:B0-----:R-:W-:-:S04]  /*1ee60*/  IMAD.MOV R2, RZ, RZ, -R3 ;  /* 0x000000ffff027224 */ /* 0x001fc800078e0a03 */
[----:B---3--:R-:W-:Y:S02]  /*1ee70*/  IMAD R8, R2, R6, RZ ;  /* 0x0000000602087224 */ /* 0x008fe400078e02ff */
        /* <DEDUP_REMOVED lines=49> */
[----:B------:R-:W-:-:S07]  /*1f190*/  IMAD.MOV.U32 R0, RZ, RZ, R2 ;  /* 0x000000ffff007224 */ /* 0x000fce00078e0002 */
.L_x_11048:
[----:B------:R-:W-:-:S05]  /*1f1a0*/  LOP3.LUT R0, RZ, R0, RZ, 0x33, !PT ;  /* 0x00000000ff007212 */ /* 0x000fca00078e33ff */
[----:B------:R-:W-:Y:S01]  /*1f1b0*/  IMAD.IADD R25, R25, 0x1, R0 ;  /* 0x0000000119197824 */ /* 0x000fe200078e0200 */
[----:B------:R-:W-:Y:S06]  /*1f1c0*/  BRA `(.L_x_11049) ;  /* 0x00000000001c7947 */ /* 0x000fec0003800000 */
.L_x_11041:
[----:B------:R-:W-:Y:S01]  /*1f1d0*/  UMOV UR4, URZ ;  /* 0x0000003f00047c82 */ /* 0x000fe20008000000 */
[----:B------:R-:W-:Y:S01]  /*1f1e0*/  UMOV UR5, URZ ;  /* 0x0000003f00057c82 */ /* 0x000fe20008000000 */
[----:B------:R-:W-:Y:S01]  /*1f1f0*/  ULDC UR6, c[0x0][0xc3c] ;  /* 0x00030f0000067ab9 */ /* 0x000fe20000000800 */
[----:B------:R-:W-:Y:S02]  /*1f200*/  IMAD.MOV.U32 R24, RZ, RZ, R0 ;  /* 0x000000ffff187224 */ /* 0x000fe400078e0000 */
[----:B------:R-:W-:Y:S02]  /*1f210*/  IMAD.U32 R25, RZ, RZ, UR4 ;  /* 0x00000004ff197e24 */ /* 0x000fe4000f8e00ff */
[----:B------:R-:W-:Y:S02]  /*1f220*/  IMAD.U32 R26, RZ, RZ, UR5 ;  /* 0x00000005ff1a7e24 */ /* 0x000fe4000f8e00ff */
[----:B------:R-:W-:-:S07]  /*1f230*/  IMAD.U32 R27, RZ, RZ, UR6 ;  /* 0x00000006ff1b7e24 */ /* 0x000fce000f8e00ff */
.L_x_11049:
        /* <DEDUP_REMOVED lines=10> */
.L_x_11038:
[----:B------:R-:W-:Y:S02]  /*1f2e0*/  ULDC UR4, c[0x0][0xc3c] ;  /* 0x00030f0000047ab9 */ /* 0x000fe40000000800 */
[----:B0-----:R-:W-:-:S13]  /*1f2f0*/  ISETP.GE.AND P0, PT, R27, UR4, PT ;  /* 0x000000041b007c0c */ /* 0x001fda000bf06270 */
[----:B------:R-:W-:Y:S05]  /*1f300*/  @!P0 BRA `(.L_x_11050) ;  /* 0xffffff9800c48947 */ /* 0x000fea000383ffff */
[----:B------:R-:W-:Y:S05]  /*1f310*/  BSYNC B7 ;  /* 0x0000000000077941 */ /* 0x000fea0003800000 */
.L_x_10930:
[----:B0-----:R-:W5:Y:S01]  /*1f320*/  LDL.LU R0, [R1+0x50] ;  /* 0x0000500001007983 */ /* 0x001f620000300800 */
[----:B------:R-:W-:Y:S01]  /*1f330*/  BSSY B0, `(.L_x_11051) ;  /* 0x000000b000007945 */ /* 0x000fe20003800000 */
[----:B------:R-:W0:Y:S01]  /*1f340*/  S2R R5, SR_CgaCtaId ;  /* 0x0000000000057919 */ /* 0x000e220000008800 */
[----:B-----5:R-:W-:-:S05]  /*1f350*/  VIADD R0, R0, 0x1 ;  /* 0x0000000100007836 */ /* 0x020fca0000000000 */
[----:B--2---:R-:W-:-:S04]  /*1f360*/  LEA.HI R2, R0, R0, RZ, 0x1 ;  /* 0x0000000000027211 */ /* 0x004fc800078f08ff */
[----:B------:R-:W-:Y:S02]  /*1f370*/  LOP3.LUT R3, R2, 0xfffffffe, RZ, 0xc0, !PT ;  /* 0xfffffffe02037812 */ /* 0x000fe400078ec0ff */
[----:B------:R-:W-:-:S03]  /*1f380*/  MOV R2, 0x400 ;  /* 0x0000040000027802 */ /* 0x000fc60000000f00 */
[----:B------:R-:W-:Y:S01]  /*1f390*/  IMAD.IADD R0, R0, 0x1, -R3 ;  /* 0x0000000100007824 */ /* 0x000fe200078e0a03 */
[----:B0-----:R-:W-:-:S04]  /*1f3a0*/  LEA R7, R5, R2, 0x18 ;  /* 0x0000000205077211 */ /* 0x001fc800078ec0ff */
[----:B------:R-:W-:-:S04]  /*1f3b0*/  SHF.L.U32 R0, R0, 0x1f, RZ ;  /* 0x0000001f00007819 */ /* 0x000fc800000006ff */
[----:B------:R-:W0:Y:S02]  /*1f3c0*/  SYNCS.PHASECHK.TRANS64.TRYWAIT P0, [R7+URZ+0x19c20], R0 ;  /* 0x019c2000070075a7 */ /* 0x000e24000800017f */
[----:B0-----:R-:W-:Y:S05]  /*1f3d0*/  @!P0 BRA `(.L_x_11052) ;  /* 0x0000001c00fc8947 */ /* 0x001fea0003800000 */
.L_x_11141:
[----:B------:R-:W-:Y:S05]  /*1f3e0*/  BSYNC B0 ;  /* 0x0000000000007941 */ /* 0x000fea0003800000 */
.L_x_11051:
[----:B------:R-:W-:-:S03]  /*1f3f0*/  UMOV UR4, 0xffffffff ;  /* 0xffffffff00047882 */ /* 0x000fc60000000000 */
[----:B------:R-:W-:Y:S05]  /*1f400*/  BRA.DIV UR4, `(.L_x_11053) ;  /* 0x0000002204047947 */ /* 0x000fea000b800000 */
[----:B0-----:R-:W0:Y:S02]  /*1f410*/  S2R R0, SR_TID.X ;  /* 0x0000000000007919 */ /* 0x001e240000002100 */
[----:B0-----:R-:W-:-:S04]  /*1f420*/  SHF.R.U32.HI R0, RZ, 0x5, R0 ;  /* 0x00000005ff007819 */ /* 0x001fc80000011600 */
[----:B------:R-:W-:-:S05]  /*1f430*/  LOP3.LUT R0, R0, 0x3, RZ, 0xc0, !PT ;  /* 0x0000000300007812 */ /* 0x000fca00078ec0ff */
[----:B------:R0:W2:Y:S02]  /*1f440*/  SHFL.IDX PT, R14, R0, RZ, 0x1f ;  /* 0x00001fff000e7589 */ /* 0x0000a400000e0000 */
.L_x_11144:
[----:B--2---:R-:W-:-:S13]  /*1f450*/  ISETP.NE.AND P0, PT, R14, RZ, PT ;  /* 0x000000ff0e00720c */ /* 0x004fda0003f05270 */
[----:B------:R-:W-:Y:S05]  /*1f460*/  @P0 BRA `(.L_x_10784) ;  /* 0x0000000000a80947 */ /* 0x000fea0003800000 */
[----:B------:R-:W-:-:S03]  /*1f470*/  UMOV UR4, 0xffffffff ;  /* 0xffffffff00047882 */ /* 0x000fc60000000000 */
[----:B------:R-:W-:Y:S05]  /*1f480*/  BRA.DIV UR4, `(.L_x_11054) ;  /* 0x0000002204187947 */ /* 0x000fea000b800000 */
[----:B------:R-:W-:-:S13]  /*1f490*/  ELECT P6, URZ, PT ;  /* 0x00000000003f782f */ /* 0x000fda00038c0000 */
.L_x_11147:
[----:B------:R-:W-:Y:S05]  /*1f4a0*/  @!P6 BRA `(.L_x_10784) ;  /* 0x000000000098e947 */ /* 0x000fea0003800000 */
[----:B0-----:R-:W2:Y:S02]  /*1f4b0*/  LDL.LU R0, [R1+0x4c] ;  /* 0x00004c0001007983 */ /* 0x001ea40000300800 */
[----:B--2---:R-:W-:-:S04]  /*1f4c0*/  LOP3.LUT R0, R0, 0x2, RZ, 0xfc, !PT ;  /* 0x0000000200007812 */ /* 0x004fc800078efcff */
[----:B------:R-:W-:-:S13]  /*1f4d0*/  ISETP.NE.AND P0, PT, R0, 0x3, PT ;  /* 0x000000030000780c */ /* 0x000fda0003f05270 */
[----:B------:R-:W-:Y:S05]  /*1f4e0*/  @!P0 BRA `(.L_x_11055) ;  /* 0x0000000000048947 */ /* 0x000fea0003800000 */
[----:B------:R-:W-:Y:S01]  /*1f4f0*/  BPT.TRAP 0x1 ;  /* 0x000000040000795c */ /* 0x000fe20000300000 */
.L_x_11055:
[----:B---3--:R-:W2:Y:S01]  /*1f500*/  LDL.LU R8, [R1] ;  /* 0x0000000001087983 */ /* 0x008ea20000300800 */
        /* <DEDUP_REMOVED lines=12> */
.L_x_11148:
[----:B------:R-:W2:Y:S02]  /*1f5d0*/  SYNCS.PHASECHK.TRANS64.TRYWAIT P1, [R3+URZ], R0 ;  /* 0x00000000030075a7 */ /* 0x000ea4000802017f */
[----:B--2---:R-:W-:Y:S05]  /*1f5e0*/  @!P1 BRA `(.L_x_11057) ;  /* 0x0000001c00f49947 */ /* 0x004fea0003800000 */
.L_x_11149:
[----:B------:R-:W-:Y:S05]  /*1f5f0*/  @!P0 BRA `(.L_x_11058) ;  /* 0x0000000000048947 */ /* 0x000fea0003800000 */
[----:B------:R-:W-:Y:S01]  /*1f600*/  BPT.TRAP 0x1 ;  /* 0x000000040000795c */ /* 0x000fe20000300000 */
.L_x_11058:
[----:B--2---:R-:W-:-:S04]  /*1f610*/  IMAD R3, R22, 0x8, R7 ;  /* 0x0000000816037824 */ /* 0x004fc800078e0207 */
[----:B------:R-:W2:Y:S02]  /*1f620*/  SYNCS.PHASECHK.TRANS64.TRYWAIT P1, [R3+URZ+0x19c60], R4 ;  /* 0x019c6004030075a7 */ /* 0x000ea4000802017f */
[----:B--2---:R-:W-:Y:S05]  /*1f630*/  @!P1 BRA `(.L_x_11059) ;  /* 0x0000001c00f49947 */ /* 0x004fea0003800000 */
.L_x_11150:
[----:B------:R-:W-:Y:S05]  /*1f640*/  @!P0 BRA `(.L_x_11060) ;  /* 0x0000000000048947 */ /* 0x000fea0003800000 */
[----:B------:R-:W-:Y:S01]  /*1f650*/  BPT.TRAP 0x1 ;  /* 0x000000040000795c */ /* 0x000fe20000300000 */
.L_x_11060:
[----:B0-----:R-:W-:-:S04]  /*1f660*/  IMAD R5, R6, 0x8, R7 ;  /* 0x0000000806057824 */ /* 0x001fc800078e0207 */
[----:B------:R-:W0:Y:S02]  /*1f670*/  SYNCS.PHASECHK.TRANS64.TRYWAIT P1, [R5+URZ+0x19c60], R0 ;  /* 0x019c6000050075a7 */ /* 0x000e24000802017f */
[----:B0-----:R-:W-:Y:S05]  /*1f680*/  @!P1 BRA `(.L_x_11061) ;  /* 0x0000001c00f49947 */ /* 0x001fea0003800000 */
.L_x_11151:
[----:B------:R-:W-:Y:S05]  /*1f690*/  @!P0 BRA `(.L_x_11062) ;  /* 0x0000000000048947 */ /* 0x000fea0003800000 */
[----:B------:R-:W-:Y:S01]  /*1f6a0*/  BPT.TRAP 0x1 ;  /* 0x000000040000795c */ /* 0x000fe20000300000 */
.L_x_11062:
[----:B------:R-:W3:Y:S02]  /*1f6b0*/  SYNCS.PHASECHK.TRANS64.TRYWAIT P0, [R3+URZ+0x19c80], R4 ;  /* 0x019c8004030075a7 */ /* 0x000ee4000800017f */
[----:B---3--:R-:W-:Y:S05]  /*1f6c0*/  @!P0 BRA `(.L_x_11063) ;  /* 0x0000001c00f88947 */ /* 0x008fea0003800000 */
.L_x_11064:
[----:B------:R0:W0:Y:S02]  /*1f6d0*/  SYNCS.PHASECHK.TRANS64.TRYWAIT P0, [R5+URZ+0x19c80], R0 ;  /* 0x019c8000050075a7 */ /* 0x000024000800017f */
[----:B0-----:R-:W-:Y:S05]  /*1f6e0*/  @!P0 NANOSLEEP.SYNCS 0x989680 ;  /* 0x009896800000895d */ /* 0x001fea0003900000 */
[----:B------:R-:W0:Y:S02]  /*1f6f0*/  @!P0 SYNCS.PHASECHK.TRANS64 P0, [R5+URZ+0x19c80], R0 ;  /* 0x019c8000050085a7 */ /* 0x000e24000800007f */
[----:B0-----:R-:W-:Y:S05]  /*1f700*/  @!P0 BRA `(.L_x_11064) ;  /* 0xfffffffc00f08947 */ /* 0x001fea000383ffff */
.L_x_10784:
[----:B------:R-:W-:Y:S05]  /*1f710*/  BSYNC B8 ;  /* 0x0000000000087941 */ /* 0x000fea0003800000 */
.L_x_10781:
[----:B------:R-:W-:Y:S05]  /*1f720*/  EXIT ;  /* 0x000000000000794d */ /* 0x000fea0003800000 */
.L_x_10802:
[----:B0-----:R0:W1:Y:S02]  /*1f730*/  SYNCS.PHASECHK.TRANS64.TRYWAIT P5, [R83+URZ+0x19c90], R86 ;  /* 0x019c9056530075a7 */ /* 0x00106400080a017f */
[----:B-1----:R-:W-:Y:S05]  /*1f740*/  @!P5 NANOSLEEP.SYNCS 0x989680 ;  /* 0x009896800000d95d */ /* 0x002fea0003900000 */
[----:B------:R-:W1:Y:S02]  /*1f750*/  @!P5 SYNCS.PHASECHK.TRANS64 P5, [R83+URZ+0x19c90], R86 ;  /* 0x019c90565300d5a7 */ /* 0x000e6400080a007f */
[----:B-1----:R-:W-:Y:S05]  /*1f760*/  @!P5 BRA `(.L_x_10802) ;  /* 0xfffffffc00f0d947 */ /* 0x002fea000383ffff */
[----:B------:R-:W-:Y:S05]  /*1f770*/  BRA `(.L_x_11065) ;  /* 0xfffffe3400107947 */ /* 0x000fea000383ffff */
.L_x_10818:
[----:B-1----:R1:W2:Y:S02]  /*1f780*/  SYNCS.PHASECHK.TRANS64.TRYWAIT P5, [R83+URZ+0x19c90], R86 ;  /* 0x019c9056530075a7 */ /* 0x0022a400080a017f */
[----:B--2---:R-:W-:Y:S05]  /*1f790*/  @!P5 NANOSLEEP.SYNCS 0x989680 ;  /* 0x009896800000d95d */ /* 0x004fea0003900000 */
[----:B------:R-:W2:Y:S02]  /*1f7a0*/  @!P5 SYNCS.PHASECHK.TRANS64 P5, [R83+URZ+0x19c90], R86 ;  /* 0x019c90565300d5a7 */ /* 0x000ea400080a007f */
[----:B--2---:R-:W-:Y:S05]  /*1f7b0*/  @!P5 BRA `(.L_x_10818) ;  /* 0xfffffffc00f0d947 */ /* 0x004fea000383ffff */
[----:B------:R-:W-:Y:S05]  /*1f7c0*/  BRA `(.L_x_11066) ;  /* 0xfffffe4c002c7947 */ /* 0x000fea000383ffff */
.L_x_10827:
[----:B0-----:R0:W1:Y:S02]  /*1f7d0*/  SYNCS.PHASECHK.TRANS64.TRYWAIT P5, [R83+URZ+0x19c90], R86 ;  /* 0x019c9056530075a7 */ /* 0x00106400080a017f */
[----:B-1----:R-:W-:Y:S05]  /*1f7e0*/  @!P5 NANOSLEEP.SYNCS 0x989680 ;  /* 0x009896800000d95d */ /* 0x002fea0003900000 */
[----:B------:R-:W1:Y:S02]  /*1f7f0*/  @!P5 SYNCS.PHASECHK.TRANS64 P5, [R83+URZ+0x19c90], R86 ;  /* 0x019c90565300d5a7 */ /* 0x000e6400080a007f */
[----:B-1----:R-:W-:Y:S05]  /*1f800*/  @!P5 BRA `(.L_x_10827) ;  /* 0xfffffffc00f0d947 */ /* 0x002fea000383ffff */
[----:B------:R-:W-:Y:S05]  /*1f810*/  BRA `(.L_x_11067) ;  /* 0xfffffe6c006c7947 */ /* 0x000fea000383ffff */
.L_x_10831:
[----:B--2---:R2:W0:Y:S02]  /*1f820*/  SYNCS.PHASECHK.TRANS64.TRYWAIT P5, [R83+URZ+0x19cb0], R86 ;  /* 0x019cb056530075a7 */ /* 0x00442400080a017f */
[----:B0-----:R-:W-:Y:S05]  /*1f830*/  @!P5 NANOSLEEP.SYNCS 0x989680 ;  /* 0x009896800000d95d */ /* 0x001fea0003900000 */
[----:B------:R-:W0:Y:S02]  /*1f840*/  @!P5 SYNCS.PHASECHK.TRANS64 P5, [R83+URZ+0x19cb0], R86 ;  /* 0x019cb0565300d5a7 */ /* 0x000e2400080a007f */
[----:B0-----:R-:W-:Y:S05]  /*1f850*/  @!P5 BRA `(.L_x_10831) ;  /* 0xfffffffc00f0d947 */ /* 0x001fea000383ffff */
[----:B------:R-:W-:Y:S05]  /*1f860*/  BRA `(.L_x_11068) ;  /* 0xfffffe6c00dc7947 */ /* 0x000fea000383ffff */
.L_x_10851:
[----:B------:R-:W-:Y:S01]  /*1f870*/  BSSY B1, `(.L_x_11069) ;  /* 0x0000007000017945 */ /* 0x000fe20003800000 */
[----:B------:R-:W-:Y:S02]  /*1f880*/  IMAD.MOV.U32 R12, RZ, RZ, RZ ;  /* 0x000000ffff0c7224 */ /* 0x000fe400078e00ff */
[----:B------:R-:W-:Y:S02]  /*1f890*/  IMAD.MOV.U32 R11, RZ, RZ, 0x1e1f ;  /* 0x00001e1fff0b7424 */ /* 0x000fe400078e00ff */
[----:B------:R-:W-:-:S07]  /*1f8a0*/  IMAD.MOV.U32 R15, RZ, RZ, -0x1 ;  /* 0xffffffffff0f7424 */ /* 0x000fce00078e00ff */
[----:B------:R-:W-:Y:S05]  /*1f8b0*/  WARPSYNC.COLLECTIVE R15, `(.L_x_11070) ;  /* 0x000000000f087348 */ /* 0x000fea0003c00000 */
[----:B------:R0:W1:Y:S02]  /*1f8c0*/  SHFL.IDX P6, R14, R13, R12, R11 ;  /* 0x0000000c0d0e7389 */ /* 0x00006400000c000b */
[----:B01----:R-:W-:Y:S01]  /*1f8d0*/  ENDCOLLECTIVE ;  /* 0x000000000000791b */ /* 0x003fe20003800000 */
.L_x_11070:
[----:B------:R-:W-:Y:S05]  /*1f8e0*/  BSYNC B1 ;  /* 0x0000000000017941 */ /* 0x000fea0003800000 */
.L_x_11069:
        /* <DEDUP_REMOVED lines=8> */
.L_x_11071:
[----:B------:R-:W-:Y:S02]  /*1f970*/  IMAD.MOV.U32 R13, RZ, RZ, R4 ;  /* 0x000000ffff0d7224 */ /* 0x000fe400078e0004 */
[----:B------:R-:W-:-:S07]  /*1f980*/  IMAD.MOV.U32 R3, RZ, RZ, R14 ;  /* 0x000000ffff037224 */ /* 0x000fce00078e000e */
[----:B------:R-:W-:Y:S05]  /*1f990*/  WARPSYNC.COLLECTIVE R15, `(.L_x_11072) ;  /* 0x000000000f087348 */ /* 0x000fea0003c00000 */
[----:B------:R0:W1:Y:S02]  /*1f9a0*/  SHFL.IDX P6, R14, R13, R12, R11 ;  /* 0x0000000c0d0e7389 */ /* 0x00006400000c000b */
[----:B01----:R-:W-:Y:S01]  /*1f9b0*/  ENDCOLLECTIVE ;  /* 0x000000000000791b */ /* 0x003fe20003800000 */
.L_x_11072:
[----:B------:R-:W-:Y:S02]  /*1f9c0*/  IMAD.MOV.U32 R13, RZ, RZ, R5 ;  /* 0x000000ffff0d7224 */ /* 0x000fe400078e0005 */
[----:B------:R-:W-:-:S07]  /*1f9d0*/  IMAD.MOV.U32 R4, RZ, RZ, R14 ;  /* 0x000000ffff047224 */ /* 0x000fce00078e000e */
[----:B------:R-:W-:Y:S05]  /*1f9e0*/  WARPSYNC.COLLECTIVE R15, `(.L_x_11073) ;  /* 0x000000000f087348 */ /* 0x000fea0003c00000 */
[----:B------:R0:W1:Y:S02]  /*1f9f0*/  SHFL.IDX P6, R14, R13, R12, R11 ;  /* 0x0000000c0d0e7389 */ /* 0x00006400000c000b */
[----:B01----:R-:W-:Y:S01]  /*1fa00*/  ENDCOLLECTIVE ;  /* 0x000000000000791b */ /* 0x003fe20003800000 */
.L_x_11073:
[----:B------:R-:W-:Y:S05]  /*1fa10*/  BRA `(.L_x_11074) ;  /* 0xfffffe8000047947 */ /* 0x000fea000383ffff */
.L_x_10855:
[----:B-1----:R1:W2:Y:S02]  /*1fa20*/  SYNCS.PHASECHK.TRANS64.TRYWAIT P0, [R16+URZ+0x19c00], R5 ;  /* 0x019c0005100075a7 */ /* 0x0022a4000800017f */
[----:B--2---:R-:W-:Y:S05]  /*1fa30*/  @!P0 NANOSLEEP.SYNCS 0x989680 ;  /* 0x009896800000895d */ /* 0x004fea0003900000 */
[----:B------:R-:W2:Y:S02]  /*1fa40*/  @!P0 SYNCS.PHASECHK.TRANS64 P0, [R16+URZ+0x19c00], R5 ;  /* 0x019c0005100085a7 */ /* 0x000ea4000800007f */
[----:B--2---:R-:W-:Y:S05]  /*1fa50*/  @!P0 BRA `(.L_x_10855) ;  /* 0xfffffffc00f08947 */ /* 0x004fea000383ffff */
[----:B------:R-:W-:Y:S05]  /*1fa60*/  BRA `(.L_x_11075) ;  /* 0xfffffe8000d07947 */ /* 0x000fea000383ffff */
.L_x_10861:
[----:B------:R-:W-:Y:S01]  /*1fa70*/  BSSY B1, `(.L_x_11076) ;  /* 0x0000007000017945 */ /* 0x000fe20003800000 */
[----:B------:R-:W-:Y:S02]  /*1fa80*/  IMAD.MOV.U32 R12, RZ, RZ, RZ ;  /* 0x000000ffff0c7224 */ /* 0x000fe400078e00ff */
[----:B------:R-:W-:Y:S02]  /*1fa90*/  IMAD.MOV.U32 R11, RZ, RZ, 0x1e1f ;  /* 0x00001e1fff0b7424 */ /* 0x000fe400078e00ff */
[----:B------:R-:W-:-:S07]  /*1faa0*/  IMAD.MOV.U32 R15, RZ, RZ, -0x1 ;  /* 0xffffffffff0f7424 */ /* 0x000fce00078e00ff */
[----:B------:R-:W-:Y:S05]  /*1fab0*/  WARPSYNC.COLLECTIVE R15, `(.L_x_11077) ;  /* 0x000000000f087348 */ /* 0x000fea0003c00000 */
[----:B------:R0:W1:Y:S02]  /*1fac0*/  SHFL.IDX P6, R14, R13, R12, R11 ;  /* 0x0000000c0d0e7389 */ /* 0x00006400000c000b */
[----:B01----:R-:W-:Y:S01]  /*1fad0*/  ENDCOLLECTIVE ;  /* 0x000000000000791b */ /* 0x003fe20003800000 */
.L_x_11077:
[----:B------:R-:W-:Y:S05]  /*1fae0*/  BSYNC B1 ;  /* 0x0000000000017941 */ /* 0x000fea0003800000 */
.L_x_11076:
        /* <DEDUP_REMOVED lines=8> */
.L_x_11078:
[----:B------:R-:W-:Y:S02]  /*1fb70*/  IMAD.MOV.U32 R13, RZ, RZ, R20 ;  /* 0x000000ffff0d7224 */ /* 0x000fe400078e0014 */
[----:B------:R-:W-:-:S07]  /*1fb80*/  IMAD.MOV.U32 R3, RZ, RZ, R14 ;  /* 0x000000ffff037224 */ /* 0x000fce00078e000e */
[----:B------:R-:W-:Y:S05]  /*1fb90*/  WARPSYNC.COLLECTIVE R15, `(.L_x_11079) ;  /* 0x000000000f087348 */ /* 0x000fea0003c00000 */
[----:B------:R0:W1:Y:S02]  /*1fba0*/  SHFL.IDX P6, R14, R13, R12, R11 ;  /* 0x0000000c0d0e7389 */ /* 0x00006400000c000b */
[----:B01----:R-:W-:Y:S01]  /*1fbb0*/  ENDCOLLECTIVE ;  /* 0x000000000000791b */ /* 0x003fe20003800000 */
.L_x_11079:
[----:B------:R-:W-:Y:S02]  /*1fbc0*/  IMAD.MOV.U32 R13, RZ, RZ, R21 ;  /* 0x000000ffff0d7224 */ /* 0x000fe400078e0015 */
[----:B------:R-:W-:-:S07]  /*1fbd0*/  IMAD.MOV.U32 R20, RZ, RZ, R14 ;  /* 0x000000ffff147224 */ /* 0x000fce00078e000e */
[----:B------:R-:W-:Y:S05]  /*1fbe0*/  WARPSYNC.COLLECTIVE R15, `(.L_x_11080) ;  /* 0x000000000f087348 */ /* 0x000fea0003c00000 */
[----:B------:R0:W1:Y:S02]  /*1fbf0*/  SHFL.IDX P6, R14, R13, R12, R11 ;  /* 0x0000000c0d0e7389 */ /* 0x00006400000c000b */
[----:B01----:R-:W-:Y:S01]  /*1fc00*/  ENDCOLLECTIVE ;  /* 0x000000000000791b */ /* 0x003fe20003800000 */
.L_x_11080:
[----:B------:R-:W-:Y:S01]  /*1fc10*/  IMAD.MOV.U32 R21, RZ, RZ, R14 ;  /* 0x000000ffff157224 */ /* 0x000fe200078e000e */
[----:B------:R-:W-:Y:S06]  /*1fc20*/  BRA `(.L_x_11081) ;  /* 0xfffffe9800b87947 */ /* 0x000fec000383ffff */
.L_x_10865:
[----:B-1----:R1:W2:Y:S02]  /*1fc30*/  SYNCS.PHASECHK.TRANS64.TRYWAIT P0, [R16+URZ+0x19c00], R41 ;  /* 0x019c0029100075a7 */ /* 0x0022a4000800017f */
[----:B--2---:R-:W-:Y:S05]  /*1fc40*/  @!P0 NANOSLEEP.SYNCS 0x989680 ;  /* 0x009896800000895d */ /* 0x004fea0003900000 */
[----:B------:R-:W2:Y:S02]  /*1fc50*/  @!P0 SYNCS.PHASECHK.TRANS64 P0, [R16+URZ+0x19c00], R41 ;  /* 0x019c0029100085a7 */ /* 0x000ea4000800007f */
[----:B--2---:R-:W-:Y:S05]  /*1fc60*/  @!P0 BRA `(.L_x_10865) ;  /* 0xfffffffc00f08947 */ /* 0x004fea000383ffff */
[----:B------:R-:W-:Y:S05]  /*1fc70*/  BRA `(.L_x_11082) ;  /* 0xfffffe9c00787947 */ /* 0x000fea000383ffff */
.L_x_10871:
[----:B-1----:R1:W2:Y:S02]  /*1fc80*/  SYNCS.PHASECHK.TRANS64.TRYWAIT P0, [R0+URZ+0x19c30], R3 ;  /* 0x019c3003000075a7 */ /* 0x0022a4000800017f */
[----:B--2---:R-:W-:Y:S05]  /*1fc90*/  @!P0 NANOSLEEP.SYNCS 0x989680 ;  /* 0x009896800000895d */ /* 0x004fea0003900000 */
[----:B------:R-:W2:Y:S02]  /*1fca0*/  @!P0 SYNCS.PHASECHK.TRANS64 P0, [R0+URZ+0x19c30], R3 ;  /* 0x019c3003000085a7 */ /* 0x000ea4000800007f */
[----:B--2---:R-:W-:Y:S05]  /*1fcb0*/  @!P0 BRA `(.L_x_10871) ;  /* 0xfffffffc00f08947 */ /* 0x004fea000383ffff */
[----:B------:R-:W-:Y:S05]  /*1fcc0*/  BRA `(.L_x_10870) ;  /* 0xfffffebc00cc7947 */ /* 0x000fea000383ffff */
.L_x_10878:
[----:B-1----:R1:W2:Y:S02]  /*1fcd0*/  SYNCS.PHASECHK.TRANS64.TRYWAIT P2, [R14+URZ+0x19c30], R11 ;  /* 0x019c300b0e0075a7 */ /* 0x0022a4000804017f */
[----:B--2---:R-:W-:Y:S05]  /*1fce0*/  @!P2 NANOSLEEP.SYNCS 0x989680 ;  /* 0x009896800000a95d */ /* 0x004fea0003900000 */
[----:B------:R-:W2:Y:S02]  /*1fcf0*/  @!P2 SYNCS.PHASECHK.TRANS64 P2, [R14+URZ+0x19c30], R11 ;  /* 0x019c300b0e00a5a7 */ /* 0x000ea4000804007f */
[----:B--2---:R-:W-:Y:S05]  /*1fd00*/  @!P2 BRA `(.L_x_10878) ;  /* 0xfffffffc00f0a947 */ /* 0x004fea000383ffff */
[----:B------:R-:W-:Y:S05]  /*1fd10*/  BRA `(.L_x_10877) ;  /* 0xfffffee800cc7947 */ /* 0x000fea000383ffff */
.L_x_10883:
[----:B-1----:R1:W2:Y:S02]  /*1fd20*/  SYNCS.PHASECHK.TRANS64.TRYWAIT P2, [R20+URZ+0x19c50], R7 ;  /* 0x019c5007140075a7 */ /* 0x0022a4000804017f */
[----:B--2---:R-:W-:Y:S05]  /*1fd30*/  @!P2 NANOSLEEP.SYNCS 0x989680 ;  /* 0x009896800000a95d */ /* 0x004fea0003900000 */
[----:B------:R-:W2:Y:S02]  /*1fd40*/  @!P2 SYNCS.PHASECHK.TRANS64 P2, [R20+URZ+0x19c50], R7 ;  /* 0x019c50071400a5a7 */ /* 0x000ea4000804007f */
[----:B--2---:R-:W-:Y:S05]  /*1fd50*/  @!P2 BRA `(.L_x_10883) ;  /* 0xfffffffc00f0a947 */ /* 0x004fea000383ffff */
[----:B------:R-:W-:Y:S05]  /*1fd60*/  BRA `(.L_x_10882) ;  /* 0xfffffeec00507947 */ /* 0x000fea000383ffff */
.L_x_10892:
[----:B-1----:R1:W2:Y:S02]  /*1fd70*/  SYNCS.PHASECHK.TRANS64.TRYWAIT P0, [R10+URZ+0x19c30], R11 ;  /* 0x019c300b0a0075a7 */ /* 0x0022a4000800017f */
[----:B--2---:R-:W-:Y:S05]  /*1fd80*/  @!P0 NANOSLEEP.SYNCS 0x989680 ;  /* 0x009896800000895d */ /* 0x004fea0003900000 */
[----:B------:R-:W2:Y:S02]  /*1fd90*/  @!P0 SYNCS.PHASECHK.TRANS64 P0, [R10+URZ+0x19c30], R11 ;  /* 0x019c300b0a0085a7 */ /* 0x000ea4000800007f */
[----:B--2---:R-:W-:Y:S05]  /*1fda0*/  @!P0 BRA `(.L_x_10892) ;  /* 0xfffffffc00f08947 */ /* 0x004fea000383ffff */
[----:B------:R-:W-:Y:S05]  /*1fdb0*/  BRA `(.L_x_10891) ;  /* 0xffffff1800a07947 */ /* 0x000fea000383ffff */
.L_x_10897:
[----:B-1----:R1:W2:Y:S02]  /*1fdc0*/  SYNCS.PHASECHK.TRANS64.TRYWAIT P0, [R14+URZ+0x19c50], R7 ;  /* 0x019c50070e0075a7 */ /* 0x0022a4000800017f */
[----:B--2---:R-:W-:Y:S05]  /*1fdd0*/  @!P0 NANOSLEEP.SYNCS 0x989680 ;  /* 0x009896800000895d */ /* 0x004fea0003900000 */
[----:B------:R-:W2:Y:S02]  /*1fde0*/  @!P0 SYNCS.PHASECHK.TRANS64 P0, [R14+URZ+0x19c50], R7 ;  /* 0x019c50070e0085a7 */ /* 0x000ea4000800007f */
[----:B--2---:R-:W-:Y:S05]  /*1fdf0*/  @!P0 BRA `(.L_x_10897) ;  /* 0xfffffffc00f08947 */ /* 0x004fea000383ffff */
[----:B------:R-:W-:Y:S05]  /*1fe00*/  BRA `(.L_x_10896) ;  /* 0xffffff1c00247947 */ /* 0x000fea000383ffff */
.L_x_10904:
[----:B-1----:R1:W2:Y:S02]  /*1fe10*/  SYNCS.PHASECHK.TRANS64.TRYWAIT P0, [R10+URZ+0x19c50], R5 ;  /* 0x019c50050a0075a7 */ /* 0x0022a4000800017f */
[----:B--2---:R-:W-:Y:S05]  /*1fe20*/  @!P0 NANOSLEEP.SYNCS 0x989680 ;  /* 0x009896800000895d */ /* 0x004fea0003900000 */
[----:B------:R-:W2:Y:S02]  /*1fe30*/  @!P0 SYNCS.PHASECHK.TRANS64 P0, [R10+URZ+0x19c50], R5 ;  /* 0x019c50050a0085a7 */ /* 0x000ea4000800007f */
[----:B--2---:R-:W-:Y:S05]  /*1fe40*/  @!P0 BRA `(.L_x_10904) ;  /* 0xfffffffc00f08947 */ /* 0x004fea000383ffff */
[----:B------:R-:W-:Y:S05]  /*1fe50*/  BRA `(.L_x_10903) ;  /* 0xffffff3c00d07947 */ /* 0x000fea000383ffff */
.L_x_10938:
[----:B------:R-:W1:Y:S01]  /*1fe60*/  S2R R6, SR_TID.X ;  /* 0x0000000000067919 */ /* 0x000e620000002100 */
[----:B------:R-:W-:Y:S01]  /*1fe70*/  BSSY B1, `(.L_x_11083) ;  /* 0x000000a000017945 */ /* 0x000fe20003800000 */
[----:B------:R-:W-:Y:S02]  /*1fe80*/  IMAD.MOV.U32 R12, RZ, RZ, RZ ;  /* 0x000000ffff0c7224 */ /* 0x000fe400078e00ff */
[----:B--2---:R-:W-:Y:S02]  /*1fe90*/  IMAD.MOV.U32 R11, RZ, RZ, 0x1f ;  /* 0x0000001fff0b7424 */ /* 0x004fe400078e00ff */
[----:B------:R-:W-:Y:S01]  /*1fea0*/  IMAD.MOV.U32 R15, RZ, RZ, -0x1 ;  /* 0xffffffffff0f7424 */ /* 0x000fe200078e00ff */
[----:B-1----:R-:W-:-:S04]  /*1feb0*/  SHF.R.U32.HI R6, RZ, 0x5, R6 ;  /* 0x00000005ff067819 */ /* 0x002fc80000011606 */
[----:B------:R-:W-:-:S05]  /*1fec0*/  LOP3.LUT R6, R6, 0x3, RZ, 0xc0, !PT ;  /* 0x0000000306067812 */ /* 0x000fca00078ec0ff */
[----:B0-----:R-:W-:-:S07]  /*1fed0*/  IMAD.MOV.U32 R13, RZ, RZ, R6 ;  /* 0x000000ffff0d7224 */ /* 0x001fce00078e0006 */
[----:B------:R-:W-:Y:S05]  /*1fee0*/  WARPSYNC.COLLECTIVE R15, `(.L_x_11084) ;  /* 0x000000000f087348 */ /* 0x000fea0003c00000 */
[----:B------:R0:W1:Y:S02]  /*1fef0*/  SHFL.IDX P6, R14, R13, R12, R11 ;  /* 0x0000000c0d0e7389 */ /* 0x00006400000c000b */
[----:B01----:R-:W-:Y:S01]  /*1ff00*/  ENDCOLLECTIVE ;  /* 0x000000000000791b */ /* 0x003fe20003800000 */
.L_x_11084:
[----:B------:R-:W-:Y:S05]  /*1ff10*/  BSYNC B1 ;  /* 0x0000000000017941 */ /* 0x000fea0003800000 */
.L_x_11083:
[----:B------:R-:W-:Y:S05]  /*1ff20*/  BRA `(.L_x_11085) ;  /* 0xffffff9800547947 */ /* 0x000fea000383ffff */
.L_x_10940:
[----:B------:R-:W-:Y:S01]  /*1ff30*/  BSSY B1, `(.L_x_11086) ;  /* 0x0000006000017945 */ /* 0x000fe20003800000 */
[----:B------:R-:W-:-:S07]  /*1ff40*/  IMAD.MOV.U32 R15, RZ, RZ, -0x1 ;  /* 0xffffffffff0f7424 */ /* 0x000fce00078e00ff */
[----:B012---:R-:W-:Y:S05]  /*1ff50*/  WARPSYNC.COLLECTIVE R15, `(.L_x_11087) ;  /* 0x000000000f0c7348 */ /* 0x007fea0003c00000 */
[----:B------:R-:W-:Y:S02]  /*1ff60*/  ELECT P6, UR62, PT ;  /* 0x00000000003e782f */ /* 0x000fe400038c0000 */
[----:B------:R-:W-:Y:S01]  /*1ff70*/  MOV R14, UR62 ;  /* 0x0000003e000e7c02 */ /* 0x000fe20008000f00 */
[----:B012---:R-:W-:Y:S10]  /*1ff80*/  ENDCOLLECTIVE ;  /* 0x000000000000791b */ /* 0x007ff40003800000 */
.L_x_11087:
[----:B------:R-:W-:Y:S05]  /*1ff90*/  BSYNC B1 ;  /* 0x0000000000017941 */ /* 0x000fea0003800000 */
.L_x_11086:
[----:B------:R-:W-:Y:S05]  /*1ffa0*/  BRA `(.L_x_10939) ;  /* 0xffffff98004c7947 */ /* 0x000fea000383ffff */
.L_x_10942:
[----:B-1----:R1:W3:Y:S02]  /*1ffb0*/  SYNCS.PHASECHK.TRANS64.TRYWAIT P0, [R17+URZ+0x19c20], R5 ;  /* 0x019c2005110075a7 */ /* 0x0022e4000800017f */
[----:B---3--:R-:W-:Y:S05]  /*1ffc0*/  @!P0 NANOSLEEP.SYNCS 0x989680 ;  /* 0x009896800000895d */ /* 0x008fea0003900000 */
[----:B------:R-:W3:Y:S02]  /*1ffd0*/  @!P0 SYNCS.PHASECHK.TRANS64 P0, [R17+URZ+0x19c20], R5 ;  /* 0x019c2005110085a7 */ /* 0x000ee4000800007f */
[----:B---3--:R-:W-:Y:S05]  /*1ffe0*/  @!P0 BRA `(.L_x_10942) ;  /* 0xfffffffc00f08947 */ /* 0x008fea000383ffff */
[----:B------:R-:W-:Y:S05]  /*1fff0*/  BRA `(.L_x_11088) ;  /* 0xffffff98005c7947 */ /* 0x000fea000383ffff */
.L_x_10946:
[----:B--2---:R2:W3:Y:S02]  /*20000*/  SYNCS.PHASECHK.TRANS64.TRYWAIT P0, [R8+URZ+0x19ca0], R11 ;  /* 0x019ca00b080075a7 */ /* 0x0044e4000800017f */
[----:B---3--:R-:W-:Y:S05]  /*20010*/  @!P0 NANOSLEEP.SYNCS 0x989680 ;  /* 0x009896800000895d */ /* 0x008fea0003900000 */
[----:B------:R-:W3:Y:S02]  /*20020*/  @!P0 SYNCS.PHASECHK.TRANS64 P0, [R8+URZ+0x19ca0], R11 ;  /* 0x019ca00b080085a7 */ /* 0x000ee4000800007f */
[----:B---3--:R-:W-:Y:S05]  /*20030*/  @!P0 BRA `(.L_x_10946) ;  /* 0xfffffffc00f08947 */ /* 0x008fea000383ffff */
[----:B------:R-:W-:Y:S05]  /*20040*/  BRA `(.L_x_11089) ;  /* 0xffffff9800787947 */ /* 0x000fea000383ffff */
.L_x_10953:
[----:B-1----:R1:W3:Y:S02]  /*20050*/  SYNCS.PHASECHK.TRANS64.TRYWAIT P0, [R8+URZ+0x19cc0], R11 ;  /* 0x019cc00b080075a7 */ /* 0x0022e4000800017f */
[----:B---3--:R-:W-:Y:S05]  /*20060*/  @!P0 NANOSLEEP.SYNCS 0x989680 ;  /* 0x009896800000895d */ /* 0x008fea0003900000 */
[----:B------:R-:W3:Y:S02]  /*20070*/  @!P0 SYNCS.PHASECHK.TRANS64 P0, [R8+URZ+0x19cc0], R11 ;  /* 0x019cc00b080085a7 */ /* 0x000ee4000800007f */
[----:B---3--:R-:W-:Y:S05]  /*20080*/  @!P0 BRA `(.L_x_10953) ;  /* 0xfffffffc00f08947 */ /* 0x008fea000383ffff */
[----:B------:R-:W-:Y:S05]  /*20090*/  BRA `(.L_x_11090) ;  /* 0xffffff9c00747947 */ /* 0x000fea000383ffff */
.L_x_10962:
[----:B-1----:R1:W3:Y:S02]  /*200a0*/  SYNCS.PHASECHK.TRANS64.TRYWAIT P1, [R9+URZ+0x19ca0], R8 ;  /* 0x019ca008090075a7 */ /* 0x0022e4000802017f */
[----:B---3--:R-:W-:Y:S05]  /*200b0*/  @!P1 NANOSLEEP.SYNCS 0x989680 ;  /* 0x009896800000995d */ /* 0x008fea0003900000 */
[----:B------:R-:W3:Y:S02]  /*200c0*/  @!P1 SYNCS.PHASECHK.TRANS64 P1, [R9+URZ+0x19ca0], R8 ;  /* 0x019ca008090095a7 */ /* 0x000ee4000802007f */
[----:B---3--:R-:W-:Y:S05]  /*200d0*/  @!P1 BRA `(.L_x_10962) ;  /* 0xfffffffc00f09947 */ /* 0x008fea000383ffff */
[----:B------:R-:W-:Y:S05]  /*200e0*/  BRA `(.L_x_11091) ;  /* 0xffffffa000b87947 */ /* 0x000fea000383ffff */
.L_x_10969:
[----:B--2---:R2:W3:Y:S02]  /*200f0*/  SYNCS.PHASECHK.TRANS64.TRYWAIT P1, [R9+URZ+0x19cc0], R8 ;  /* 0x019cc008090075a7 */ /* 0x0044e4000802017f */
[----:B---3--:R-:W-:Y:S05]  /*20100*/  @!P1 NANOSLEEP.SYNCS 0x989680 ;  /* 0x009896800000995d */ /* 0x008fea0003900000 */
[----:B------:R-:W3:Y:S02]  /*20110*/  @!P1 SYNCS.PHASECHK.TRANS64 P1, [R9+URZ+0x19cc0], R8 ;  /* 0x019cc008090095a7 */ /* 0x000ee4000802007f */
[----:B---3--:R-:W-:Y:S05]  /*20120*/  @!P1 BRA `(.L_x_10969) ;  /* 0xfffffffc00f09947 */ /* 0x008fea000383ffff */
[----:B------:R-:W-:Y:S05]  /*20130*/  BRA `(.L_x_11092) ;  /* 0xffffffa400b07947 */ /* 0x000fea000383ffff */
.L_x_10988:
[----:B------:R-:W3:Y:S01]  /*20140*/  S2R R20, SR_TID.X ;  /* 0x0000000000147919 */ /* 0x000ee20000002100 */
[----:B------:R-:W-:Y:S01]  /*20150*/  BSSY B0, `(.L_x_11093) ;  /* 0x000000a000007945 */ /* 0x000fe20003800000 */
[----:B------:R-:W-:Y:S02]  /*20160*/  IMAD.MOV.U32 R12, RZ, RZ, RZ ;  /* 0x000000ffff0c7224 */ /* 0x000fe400078e00ff */
[----:B--2---:R-:W-:Y:S02]  /*20170*/  IMAD.MOV.U32 R11, RZ, RZ, 0x1f ;  /* 0x0000001fff0b7424 */ /* 0x004fe400078e00ff */
[----:B------:R-:W-:Y:S01]  /*20180*/  IMAD.MOV.U32 R15, RZ, RZ, -0x1 ;  /* 0xffffffffff0f7424 */ /* 0x000fe200078e00ff */
[----:B---3--:R-:W-:-:S04]  /*20190*/  SHF.R.U32.HI R20, RZ, 0x5, R20 ;  /* 0x00000005ff147819 */ /* 0x008fc80000011614 */
[----:B------:R-:W-:-:S05]  /*201a0*/  LOP3.LUT R20, R20, 0x3, RZ, 0xc0, !PT ;  /* 0x0000000314147812 */ /* 0x000fca00078ec0ff */
[----:B------:R-:W-:-:S07]  /*201b0*/  IMAD.MOV.U32 R13, RZ, RZ, R20 ;  /* 0x000000ffff0d7224 */ /* 0x000fce00078e0014 */
[----:B01----:R-:W-:Y:S05]  /*201c0*/  WARPSYNC.COLLECTIVE R15, `(.L_x_11094) ;  /* 0x000000000f087348 */ /* 0x003fea0003c00000 */
[----:B------:R2:W3:Y:S02]  /*201d0*/  SHFL.IDX P6, R14, R13, R12, R11 ;  /* 0x0000000c0d0e7389 */ /* 0x0004e400000c000b */
[----:B0123--:R-:W-:Y:S01]  /*201e0*/  ENDCOLLECTIVE ;  /* 0x000000000000791b */ /* 0x00ffe20003800000 */
.L_x_11094:
[----:B------:R-:W-:Y:S05]  /*201f0*/  BSYNC B0 ;  /* 0x0000000000007941 */ /* 0x000fea0003800000 */
.L_x_11093:
[----:B------:R-:W-:Y:S05]  /*20200*/  BRA `(.L_x_11095) ;  /* 0xffffffb400707947 */ /* 0x000fea000383ffff */
.L_x_10990:
[----:B------:R-:W-:Y:S01]  /*20210*/  BSSY B0, `(.L_x_11096) ;  /* 0x0000006000007945 */ /* 0x000fe20003800000 */
[----:B------:R-:W-:-:S07]  /*20220*/  IMAD.MOV.U32 R15, RZ, RZ, -0x1 ;  /* 0xffffffffff0f7424 */ /* 0x000fce00078e00ff */
[----:B0123--:R-:W-:Y:S05]  /*20230*/  WARPSYNC.COLLECTIVE R15, `(.L_x_11097) ;  /* 0x000000000f0c7348 */ /* 0x00ffea0003c00000 */
[----:B------:R-:W-:Y:S02]  /*20240*/  ELECT P6, UR62, PT ;  /* 0x00000000003e782f */ /* 0x000fe400038c0000 */
[----:B------:R-:W-:Y:S01]  /*20250*/  MOV R14, UR62 ;  /* 0x0000003e000e7c02 */ /* 0x000fe20008000f00 */
[----:B0123--:R-:W-:Y:S10]  /*20260*/  ENDCOLLECTIVE ;  /* 0x000000000000791b */ /* 0x00fff40003800000 */
.L_x_11097:
[----:B------:R-:W-:Y:S05]  /*20270*/  BSYNC B0 ;  /* 0x0000000000007941 */ /* 0x000fea0003800000 */
.L_x_11096:
[----:B------:R-:W-:Y:S05]  /*20280*/  BRA `(.L_x_11098) ;  /* 0xffffffb400787947 */ /* 0x000fea000383ffff */
.L_x_10992:
[----:B---3--:R3:W4:Y:S02]  /*20290*/  SYNCS.PHASECHK.TRANS64.TRYWAIT P0, [R4+URZ+0x19c80], R3 ;  /* 0x019c8003040075a7 */ /* 0x008724000800017f */
[----:B----4-:R-:W-:Y:S05]  /*202a0*/  @!P0 NANOSLEEP.SYNCS 0x989680 ;  /* 0x009896800000895d */ /* 0x010fea0003900000 */
[----:B------:R-:W4:Y:S02]  /*202b0*/  @!P0 SYNCS.PHASECHK.TRANS64 P0, [R4+URZ+0x19c80], R3 ;  /* 0x019c8003040085a7 */ /* 0x000f24000800007f */
[----:B----4-:R-:W-:Y:S05]  /*202c0*/  @!P0 BRA `(.L_x_10992) ;  /* 0xfffffffc00f08947 */ /* 0x010fea000383ffff */
[----:B------:R-:W-:Y:S05]  /*202d0*/  BRA `(.L_x_11099) ;  /* 0xffffffb400e07947 */ /* 0x000fea000383ffff */
.L_x_10994:
[----:B0-----:R0:W4:Y:S02]  /*202e0*/  SYNCS.PHASECHK.TRANS64.TRYWAIT P0, [R4+URZ+0x19c40], R3 ;  /* 0x019c4003040075a7 */ /* 0x001124000800017f */
[----:B----4-:R-:W-:Y:S05]  /*202f0*/  @!P0 NANOSLEEP.SYNCS 0x989680 ;  /* 0x009896800000895d */ /* 0x010fea0003900000 */
[----:B------:R-:W4:Y:S02]  /*20300*/  @!P0 SYNCS.PHASECHK.TRANS64 P0, [R4+URZ+0x19c40], R3 ;  /* 0x019c4003040085a7 */ /* 0x000f24000800007f */
[----:B----4-:R-:W-:Y:S05]  /*20310*/  @!P0 BRA `(.L_x_10994) ;  /* 0xfffffffc00f08947 */ /* 0x010fea000383ffff */
[----:B------:R-:W-:Y:S05]  /*20320*/  BRA `(.L_x_11100) ;  /* 0xffffffb8005c7947 */ /* 0x000fea000383ffff */
.L_x_10998:
[----:B------:R-:W-:Y:S02]  /*20330*/  IMAD.MOV.U32 R13, RZ, RZ, R5 ;  /* 0x000000ffff0d7224 */ /* 0x000fe400078e0005 */
[----:B------:R-:W-:Y:S02]  /*20340*/  IMAD.MOV.U32 R12, RZ, RZ, RZ ;  /* 0x000000ffff0c7224 */ /* 0x000fe400078e00ff */
[----:B------:R-:W-:Y:S02]  /*20350*/  IMAD.MOV.U32 R11, RZ, RZ, 0x1e1f ;  /* 0x00001e1fff0b7424 */ /* 0x000fe400078e00ff */
[----:B------:R-:W-:Y:S02]  /*20360*/  IMAD.MOV.U32 R15, RZ, RZ, -0x1 ;  /* 0xffffffffff0f7424 */ /* 0x000fe400078e00ff */
[----:B-----5:R-:W-:Y:S02]  /*20370*/  IMAD R0, R20, R9, RZ ;  /* 0x0000000914007224 */ /* 0x020fe400078e02ff */
[----:B------:R-:W-:-:S07]  /*20380*/  IMAD R25, R25, 0xc0, R19 ;  /* 0x000000c019197824 */ /* 0x000fce00078e0213 */
[----:B------:R-:W-:Y:S05]  /*20390*/  WARPSYNC.COLLECTIVE R15, `(.L_x_11101) ;  /* 0x000000000f087348 */ /* 0x000fea0003c00000 */
[----:B------:R0:W1:Y:S02]  /*203a0*/  SHFL.IDX P6, R14, R13, R12, R11 ;  /* 0x0000000c0d0e7389 */ /* 0x00006400000c000b */
[----:B01----:R-:W-:Y:S01]  /*203b0*/  ENDCOLLECTIVE ;  /* 0x000000000000791b */ /* 0x003fe20003800000 */
.L_x_11101:
[----:B------:R-:W-:Y:S01]  /*203c0*/  ISETP.GE.AND P4, PT, R25, R0, PT ;  /* 0x000000001900720c */ /* 0x000fe20003f86270 */
[----:B------:R-:W-:Y:S02]  /*203d0*/  IMAD.MOV.U32 R13, RZ, RZ, R6 ;  /* 0x000000ffff0d7224 */ /* 0x000fe400078e0006 */
[----:B------:R-:W-:-:S10]  /*203e0*/  IMAD.MOV.U32 R3, RZ, RZ, R14 ;  /* 0x000000ffff037224 */ /* 0x000fd400078e000e */
[----:B------:R-:W-:Y:S05]  /*203f0*/  WARPSYNC.COLLECTIVE R15, `(.L_x_11102) ;  /* 0x000000000f087348 */ /* 0x000fea0003c00000 */
[----:B------:R0:W1:Y:S02]  /*20400*/  SHFL.IDX P6, R14, R13, R12, R11 ;  /* 0x0000000c0d0e7389 */ /* 0x00006400000c000b */
[----:B01----:R-:W-:Y:S01]  /*20410*/  ENDCOLLECTIVE ;  /* 0x000000000000791b */ /* 0x003fe20003800000 */
.L_x_11102:
[----:B------:R-:W-:Y:S02]  /*20420*/  IMAD.MOV.U32 R13, RZ, RZ, R5 ;  /* 0x000000ffff0d7224 */ /* 0x000fe400078e0005 */
[----:B------:R-:W-:Y:S02]  /*20430*/  IMAD.MOV.U32 R12, RZ, RZ, 0x1 ;  /* 0x00000001ff0c7424 */ /* 0x000fe400078e00ff */
[----:B------:R-:W-:-:S07]  /*20440*/  IMAD.MOV.U32 R2, RZ, RZ, R14 ;  /* 0x000000ffff027224 */ /* 0x000fce00078e000e */
[----:B------:R-:W-:Y:S05]  /*20450*/  WARPSYNC.COLLECTIVE R15, `(.L_x_11103) ;  /* 0x000000000f087348 */ /* 0x000fea0003c00000 */
[----:B------:R0:W1:Y:S02]  /*20460*/  SHFL.IDX P6, R14, R13, R12, R11 ;  /* 0x0000000c0d0e7389 */ /* 0x00006400000c000b */
[----:B01----:R-:W-:Y:S01]  /*20470*/  ENDCOLLECTIVE ;  /* 0x000000000000791b */ /* 0x003fe20003800000 */
.L_x_11103:
        /* <DEDUP_REMOVED lines=13> */
.L_x_11104:
        /* <DEDUP_REMOVED lines=8> */
.L_x_11105:
        /* <DEDUP_REMOVED lines=13> */
.L_x_11106:
[----:B------:R-:W-:Y:S01]  /*206a0*/  IMAD.MOV.U32 R2, RZ, RZ, R14 ;  /* 0x000000ffff027224 */ /* 0x000fe200078e000e */
[----:B------:R-:W-:Y:S06]  /*206b0*/  BRA `(.L_x_11107) ;  /* 0xffffffc000347947 */ /* 0x000fec000383ffff */
.L_x_11003:
[----:B--2---:R2:W3:Y:S02]  /*206c0*/  SYNCS.PHASECHK.TRANS64.TRYWAIT P0, [R17+URZ+0x19c20], R0 ;  /* 0x019c2000110075a7 */ /* 0x0044e4000800017f */
[----:B---3--:R-:W-:Y:S05]  /*206d0*/  @!P0 NANOSLEEP.SYNCS 0x989680 ;  /* 0x009896800000895d */ /* 0x008fea0003900000 */
[----:B------:R-:W3:Y:S02]  /*206e0*/  @!P0 SYNCS.PHASECHK.TRANS64 P0, [R17+URZ+0x19c20], R0 ;  /* 0x019c2000110085a7 */ /* 0x000ee4000800007f */
[----:B---3--:R-:W-:Y:S05]  /*206f0*/  @!P0 BRA `(.L_x_11003) ;  /* 0xfffffffc00f08947 */ /* 0x008fea000383ffff */
[----:B------:R-:W-:Y:S05]  /*20700*/  BRA `(.L_x_11108) ;  /* 0xffffffc000a47947 */ /* 0x000fea000383ffff */
.L_x_11009:
[----:B0-----:R0:W4:Y:S02]  /*20710*/  SYNCS.PHASECHK.TRANS64.TRYWAIT P0, [R7+URZ+0x19c80], R5 ;  /* 0x019c8005070075a7 */ /* 0x001124000800017f */
[----:B----4-:R-:W-:Y:S05]  /*20720*/  @!P0 NANOSLEEP.SYNCS 0x989680 ;  /* 0x009896800000895d */ /* 0x010fea0003900000 */
[----:B------:R-:W4:Y:S02]  /*20730*/  @!P0 SYNCS.PHASECHK.TRANS64 P0, [R7+URZ+0x19c80], R5 ;  /* 0x019c8005070085a7 */ /* 0x000f24000800007f */
[----:B----4-:R-:W-:Y:S05]  /*20740*/  @!P0 BRA `(.L_x_11009) ;  /* 0xfffffffc00f08947 */ /* 0x010fea000383ffff */
[----:B------:R-:W-:Y:S05]  /*20750*/  BRA `(.L_x_11109) ;  /* 0xffffffc400587947 */ /* 0x000fea000383ffff */
.L_x_11016:
[----:B--2---:R2:W4:Y:S02]  /*20760*/  SYNCS.PHASECHK.TRANS64.TRYWAIT P0, [R7+URZ+0x19c40], R5 ;  /* 0x019c4005070075a7 */ /* 0x004524000800017f */
[----:B----4-:R-:W-:Y:S05]  /*20770*/  @!P0 NANOSLEEP.SYNCS 0x989680 ;  /* 0x009896800000895d */ /* 0x010fea0003900000 */
[----:B------:R-:W4:Y:S02]  /*20780*/  @!P0 SYNCS.PHASECHK.TRANS64 P0, [R7+URZ+0x19c40], R5 ;  /* 0x019c4005070085a7 */ /* 0x000f24000800007f */
[----:B----4-:R-:W-:Y:S05]  /*20790*/  @!P0 BRA `(.L_x_11016) ;  /* 0xfffffffc00f08947 */ /* 0x010fea000383ffff */
[----:B------:R-:W-:Y:S05]  /*207a0*/  BRA `(.L_x_11110) ;  /* 0xffffffc800547947 */ /* 0x000fea000383ffff */
.L_x_11024:
[----:B0-----:R0:W4:Y:S02]  /*207b0*/  SYNCS.PHASECHK.TRANS64.TRYWAIT P0, [R3+URZ+0x19c70], R4 ;  /* 0x019c7004030075a7 */ /* 0x001124000800017f */
[----:B----4-:R-:W-:Y:S05]  /*207c0*/  @!P0 NANOSLEEP.SYNCS 0x989680 ;  /* 0x009896800000895d */ /* 0x010fea0003900000 */
[----:B------:R-:W4:Y:S02]  /*207d0*/  @!P0 SYNCS.PHASECHK.TRANS64 P0, [R3+URZ+0x19c70], R4 ;  /* 0x019c7004030085a7 */ /* 0x000f24000800007f */
[----:B----4-:R-:W-:Y:S05]  /*207e0*/  @!P0 BRA `(.L_x_11024) ;  /* 0xfffffffc00f08947 */ /* 0x010fea000383ffff */
[----:B------:R-:W-:Y:S05]  /*207f0*/  BRA `(.L_x_11111) ;  /* 0xffffffcc00687947 */ /* 0x000fea000383ffff */
.L_x_11026:
[----:B0-----:R0:W4:Y:S02]  /*20800*/  SYNCS.PHASECHK.TRANS64.TRYWAIT P0, [R3+URZ+0x19c60], R4 ;  /* 0x019c6004030075a7 */ /* 0x001124000800017f */
[----:B----4-:R-:W-:Y:S05]  /*20810*/  @!P0 NANOSLEEP.SYNCS 0x989680 ;  /* 0x009896800000895d */ /* 0x010fea0003900000 */
[----:B------:R-:W4:Y:S02]  /*20820*/  @!P0 SYNCS.PHASECHK.TRANS64 P0, [R3+URZ+0x19c60], R4 ;  /* 0x019c6004030085a7 */ /* 0x000f24000800007f */
[----:B----4-:R-:W-:Y:S05]  /*20830*/  @!P0 BRA `(.L_x_11026) ;  /* 0xfffffffc00f08947 */ /* 0x010fea000383ffff */
[----:B------:R-:W-:Y:S05]  /*20840*/  BRA `(.L_x_11112) ;  /* 0xffffffcc00707947 */ /* 0x000fea000383ffff */
.L_x_11033:
[----:B0-----:R0:W2:Y:S02]  /*20850*/  SYNCS.PHASECHK.TRANS64.TRYWAIT P1, [R0+URZ+0x19c70], R3 ;  /* 0x019c7003000075a7 */ /* 0x0010a4000802017f */
[----:B--2---:R-:W-:Y:S05]  /*20860*/  @!P1 NANOSLEEP.SYNCS 0x989680 ;  /* 0x009896800000995d */ /* 0x004fea0003900000 */
[----:B------:R-:W2:Y:S02]  /*20870*/  @!P1 SYNCS.PHASECHK.TRANS64 P1, [R0+URZ+0x19c70], R3 ;  /* 0x019c7003000095a7 */ /* 0x000ea4000802007f */
[----:B--2---:R-:W-:Y:S05]  /*20880*/  @!P1 BRA `(.L_x_11033) ;  /* 0xfffffffc00f09947 */ /* 0x004fea000383ffff */
[----:B------:R-:W-:Y:S05]  /*20890*/  BRA `(.L_x_11113) ;  /* 0xffffffd400207947 */ /* 0x000fea000383ffff */
.L_x_11035:
[----:B0-----:R0:W2:Y:S02]  /*208a0*/  SYNCS.PHASECHK.TRANS64.TRYWAIT P1, [R0+URZ+0x19c60], R3 ;  /* 0x019c6003000075a7 */ /* 0x0010a4000802017f */
[----:B--2---:R-:W-:Y:S05]  /*208b0*/  @!P1 NANOSLEEP.SYNCS 0x989680 ;  /* 0x009896800000995d */ /* 0x004fea0003900000 */
[----:B------:R-:W2:Y:S02]  /*208c0*/  @!P1 SYNCS.PHASECHK.TRANS64 P1, [R0+URZ+0x19c60], R3 ;  /* 0x019c6003000095a7 */ /* 0x000ea4000802007f */
[----:B--2---:R-:W-:Y:S05]  /*208d0*/  @!P1 BRA `(.L_x_11035) ;  /* 0xfffffffc00f09947 */ /* 0x004fea000383ffff */
[----:B------:R-:W-:Y:S05]  /*208e0*/  BRA `(.L_x_11114) ;  /* 0xffffffd400287947 */ /* 0x000fea000383ffff */
.L_x_11039:
[----:B------:R-:W-:Y:S01]  /*208f0*/  BSSY B0, `(.L_x_11115) ;  /* 0x0000008000007945 */ /* 0x000fe20003800000 */
[----:B------:R-:W-:Y:S02]  /*20900*/  IMAD.MOV.U32 R13, RZ, RZ, R24 ;  /* 0x000000ffff0d7224 */ /* 0x000fe400078e0018 */
[----:B------:R-:W-:Y:S02]  /*20910*/  IMAD.MOV.U32 R12, RZ, RZ, RZ ;  /* 0x000000ffff0c7224 */ /* 0x000fe400078e00ff */
[----:B--2---:R-:W-:Y:S02]  /*20920*/  IMAD.MOV.U32 R11, RZ, RZ, 0x1f ;  /* 0x0000001fff0b7424 */ /* 0x004fe400078e00ff */
[----:B------:R-:W-:-:S07]  /*20930*/  IMAD.MOV.U32 R15, RZ, RZ, -0x1 ;  /* 0xffffffffff0f7424 */ /* 0x000fce00078e00ff */
[----:B---3--:R-:W-:Y:S05]  /*20940*/  WARPSYNC.COLLECTIVE R15, `(.L_x_11116) ;  /* 0x000000000f087348 */ /* 0x008fea0003c00000 */
[----:B------:R0:W1:Y:S02]  /*20950*/  SHFL.IDX P6, R14, R13, R12, R11 ;  /* 0x0000000c0d0e7389 */ /* 0x00006400000c000b */
[----:B01-3--:R-:W-:Y:S01]  /*20960*/  ENDCOLLECTIVE ;  /* 0x000000000000791b */ /* 0x00bfe20003800000 */
.L_x_11116:
[----:B------:R-:W-:Y:S05]  /*20970*/  BSYNC B0 ;  /* 0x0000000000007941 */ /* 0x000fea0003800000 */
.L_x_11115:
        /* <DEDUP_REMOVED lines=9> */
.L_x_11117:
        /* <DEDUP_REMOVED lines=9> */
[----:B-1----:R-:W-:-:S06]  /*20aa0*/  @!P1 IMAD.WIDE R2, R8, 0x4, R4 ;  /* 0x0000000408029825 */ /* 0x002fcc00078e0204 */
[----:B------:R-:W3:Y:S01]  /*20ab0*/  @!P1 LDG.E R2, desc[UR40][R2.64] ;  /* 0x0000002802029981 */ /* 0x000ee2000c1e1900 */
[----:B------:R-:W-:Y:S01]  /*20ac0*/  IMAD.MOV.U32 R5, RZ, RZ, RZ ;  /* 0x000000ffff057224 */ /* 0x000fe200078e00ff */
[C---:B------:R-:W-:Y:S02]  /*20ad0*/  ISETP.GE.U32.AND P2, PT, R9.reuse, 0x2, PT ;  /* 0x000000020900780c */ /* 0x040fe40003f46070 */
[C---:B------:R-:W-:Y:S02]  /*20ae0*/  ISETP.GE.U32.AND P3, PT, R9.reuse, 0x4, PT ;  /* 0x000000040900780c */ /* 0x040fe40003f66070 */
        /* <DEDUP_REMOVED lines=10> */
.L_x_11118:
        /* <DEDUP_REMOVED lines=8> */
.L_x_11119:
        /* <DEDUP_REMOVED lines=8> */
.L_x_11120:
        /* <DEDUP_REMOVED lines=8> */
.L_x_11121:
        /* <DEDUP_REMOVED lines=8> */
.L_x_11122:
        /* <DEDUP_REMOVED lines=9> */
.L_x_11123:
[----:B------:R-:W-:Y:S01]  /*20e20*/  IMAD.MOV.U32 R3, RZ, RZ, R14 ;  /* 0x000000ffff037224 */ /* 0x000fe200078e000e */
[----:B------:R-:W-:Y:S06]  /*20e30*/  BRA `(.L_x_11124) ;  /* 0xffffffd400f47947 */ /* 0x000fec000383ffff */
.L_x_11042:
        /* <DEDUP_REMOVED lines=8> */
.L_x_11126:
[----:B------:R-:W-:Y:S05]  /*20ec0*/  BSYNC B0 ;  /* 0x0000000000007941 */ /* 0x000fea0003800000 */
.L_x_11125:
        /* <DEDUP_REMOVED lines=10> */
.L_x_11127:
        /* <DEDUP_REMOVED lines=8> */
.L_x_11128:
        /* <DEDUP_REMOVED lines=8> */
.L_x_11129:
        /* <DEDUP_REMOVED lines=8> */
.L_x_11130:
        /* <DEDUP_REMOVED lines=9> */
.L_x_11131:
[----:B------:R-:W-:Y:S01]  /*21180*/  IMAD.MOV.U32 R3, RZ, RZ, R14 ;  /* 0x000000ffff037224 */ /* 0x000fe200078e000e */
[----:B------:R-:W-:Y:S06]  /*21190*/  BRA `(.L_x_11132) ;  /* 0xffffffd400c07947 */ /* 0x000fec000383ffff */
.L_x_11044:
[----:B------:R-:W-:Y:S01]  /*211a0*/  BSSY B0, `(.L_x_11133) ;  /* 0x0000006000007945 */ /* 0x000fe20003800000 */
[----:B------:R-:W-:Y:S01]  /*211b0*/  PLOP3.LUT P6, PT, P6, PT, PT, 0x8, 0x0 ;  /* 0x000000000000781c */ /* 0x000fe200037ce170 */
[----:B------:R-:W-:-:S12]  /*211c0*/  IMAD.MOV.U32 R15, RZ, RZ, -0x1 ;  /* 0xffffffffff0f7424 */ /* 0x000fd800078e00ff */
[----:B0--3--:R-:W-:Y:S05]  /*211d0*/  WARPSYNC.COLLECTIVE R15, `(.L_x_11134) ;  /* 0x000000000f087348 */ /* 0x009fea0003c00000 */
[----:B------:R-:W-:Y:S01]  /*211e0*/  VOTE.ANY R14, PT, P6 ;  /* 0x00000000000e7806 */ /* 0x000fe200030e0100 */
[----:B0--3--:R-:W-:Y:S06]  /*211f0*/  ENDCOLLECTIVE ;  /* 0x000000000000791b */ /* 0x009fec0003800000 */
.L_x_11134:
[----:B------:R-:W-:Y:S05]  /*21200*/  BSYNC B0 ;  /* 0x0000000000007941 */ /* 0x000fea0003800000 */
.L_x_11133:
        /* <DEDUP_REMOVED lines=10> */
.L_x_11135:
[----:B------:R-:W-:Y:S02]  /*212b0*/  IMAD.MOV.U32 R13, RZ, RZ, R5 ;  /* 0x000000ffff0d7224 */ /* 0x000fe400078e0005 */
[----:B------:R-:W-:-:S07]  /*212c0*/  IMAD.MOV.U32 R25, RZ, RZ, R14 ;  /* 0x000000ffff197224 */ /* 0x000fce00078e000e */
[----:B------:R-:W-:Y:S05]  /*212d0*/  WARPSYNC.COLLECTIVE R15, `(.L_x_11136) ;  /* 0x000000000f087348 */ /* 0x000fea0003c00000 */
[----:B------:R0:W1:Y:S02]  /*212e0*/  SHFL.IDX P6, R14, R13, R12, R11 ;  /* 0x0000000c0d0e7389 */ /* 0x00006400000c000b */
[----:B01----:R-:W-:Y:S01]  /*212f0*/  ENDCOLLECTIVE ;  /* 0x000000000000791b */ /* 0x003fe20003800000 */
.L_x_11136:
[----:B------:R-:W-:Y:S01]  /*21300*/  IMAD.MOV.U32 R5, RZ, RZ, R14 ;  /* 0x000000ffff057224 */ /* 0x000fe200078e000e */
[----:B------:R-:W-:Y:S06]  /*21310*/  BRA `(.L_x_11137) ;  /* 0xffffffd400a07947 */ /* 0x000fec000383ffff */
.L_x_11046:
        /* <DEDUP_REMOVED lines=8> */
.L_x_11139:
[----:B------:R-:W-:Y:S05]  /*213a0*/  BSYNC B0 ;  /* 0x0000000000007941 */ /* 0x000fea0003800000 */
.L_x_11138:
[----:B------:R-:W-:Y:S01]  /*213b0*/  IMAD.MOV.U32 R2, RZ, RZ, R14 ;  /* 0x000000ffff027224 */ /* 0x000fe200078e000e */
[----:B------:R-:W-:Y:S06]  /*213c0*/  BRA `(.L_x_11140) ;  /* 0xffffffd4008c7947 */ /* 0x000fec000383ffff */
.L_x_11052:
[----:B0-----:R0:W2:Y:S02]  /*213d0*/  SYNCS.PHASECHK.TRANS64.TRYWAIT P0, [R7+URZ+0x19c20], R0 ;  /* 0x019c2000070075a7 */ /* 0x0010a4000800017f */
[----:B--2---:R-:W-:Y:S05]  /*213e0*/  @!P0 NANOSLEEP.SYNCS 0x989680 ;  /* 0x009896800000895d */ /* 0x004fea0003900000 */
[----:B------:R-:W2:Y:S02]  /*213f0*/  @!P0 SYNCS.PHASECHK.TRANS64 P0, [R7+URZ+0x19c20], R0 ;  /* 0x019c2000070085a7 */ /* 0x000ea4000800007f */
[----:B--2---:R-:W-:Y:S05]  /*21400*/  @!P0 BRA `(.L_x_11052) ;  /* 0xfffffffc00f08947 */ /* 0x004fea000383ffff */
[----:B------:R-:W-:Y:S05]  /*21410*/  BRA `(.L_x_11141) ;  /* 0xffffffdc00f07947 */ /* 0x000fea000383ffff */
.L_x_11053:
        /* <DEDUP_REMOVED lines=8> */
[----:B01-34-:R-:W-:Y:S05]  /*214a0*/  WARPSYNC.COLLECTIVE R15, `(.L_x_11143) ;  /* 0x000000000f087348 */ /* 0x01bfea0003c00000 */
[----:B------:R2:W0:Y:S02]  /*214b0*/  SHFL.IDX P6, R14, R13, R12, R11 ;  /* 0x0000000c0d0e7389 */ /* 0x00042400000c000b */
[----:B01234-:R-:W-:Y:S01]  /*214c0*/  ENDCOLLECTIVE ;  /* 0x000000000000791b */ /* 0x01ffe20003800000 */
.L_x_11143:
[----:B------:R-:W-:Y:S05]  /*214d0*/  BSYNC B0 ;  /* 0x0000000000007941 */ /* 0x000fea0003800000 */
.L_x_11142:
[----:B------:R-:W-:Y:S05]  /*214e0*/  BRA `(.L_x_11144) ;  /* 0xffffffdc00d87947 */ /* 0x000fea000383ffff */
.L_x_11054:
[----:B------:R-:W-:Y:S01]  /*214f0*/  BSSY B0, `(.L_x_11145) ;  /* 0x0000006000007945 */ /* 0x000fe20003800000 */
[----:B------:R-:W-:-:S07]  /*21500*/  IMAD.MOV.U32 R15, RZ, RZ, -0x1 ;  /* 0xffffffffff0f7424 */ /* 0x000fce00078e00ff */
[----:B01-34-:R-:W-:Y:S05]  /*21510*/  WARPSYNC.COLLECTIVE R15, `(.L_x_11146) ;  /* 0x000000000f0c7348 */ /* 0x01bfea0003c00000 */
[----:B------:R-:W-:Y:S02]  /*21520*/  ELECT P6, UR62, PT ;  /* 0x00000000003e782f */ /* 0x000fe400038c0000 */
[----:B------:R-:W-:Y:S01]  /*21530*/  MOV R14, UR62 ;  /* 0x0000003e000e7c02 */ /* 0x000fe20008000f00 */
[----:B01-34-:R-:W-:Y:S10]  /*21540*/  ENDCOLLECTIVE ;  /* 0x000000000000791b */ /* 0x01bff40003800000 */
.L_x_11146:
[----:B------:R-:W-:Y:S05]  /*21550*/  BSYNC B0 ;  /* 0x0000000000007941 */ /* 0x000fea0003800000 */
.L_x_11145:
[----:B------:R-:W-:Y:S05]  /*21560*/  BRA `(.L_x_11147) ;  /* 0xffffffdc00cc7947 */ /* 0x000fea000383ffff */
.L_x_11056:
[----:B0-----:R0:W2:Y:S02]  /*21570*/  SYNCS.PHASECHK.TRANS64.TRYWAIT P1, [R5+URZ], R4 ;  /* 0x00000004050075a7 */ /* 0x0010a4000802017f */
[----:B--2---:R-:W-:Y:S05]  /*21580*/  @!P1 NANOSLEEP.SYNCS 0x989680 ;  /* 0x009896800000995d */ /* 0x004fea0003900000 */
[----:B------:R-:W2:Y:S02]  /*21590*/  @!P1 SYNCS.PHASECHK.TRANS64 P1, [R5+URZ], R4 ;  /* 0x00000004050095a7 */ /* 0x000ea4000802007f */
[----:B--2---:R-:W-:Y:S05]  /*215a0*/  @!P1 BRA `(.L_x_11056) ;  /* 0xfffffffc00f09947 */ /* 0x004fea000383ffff */
[----:B------:R-:W-:Y:S05]  /*215b0*/  BRA `(.L_x_11148) ;  /* 0xffffffe000047947 */ /* 0x000fea000383ffff */
.L_x_11057:
[----:B--2---:R2:W3:Y:S02]  /*215c0*/  SYNCS.PHASECHK.TRANS64.TRYWAIT P1, [R3+URZ], R0 ;  /* 0x00000000030075a7 */ /* 0x0044e4000802017f */
[----:B---3--:R-:W-:Y:S05]  /*215d0*/  @!P1 NANOSLEEP.SYNCS 0x989680 ;  /* 0x009896800000995d */ /* 0x008fea0003900000 */
[----:B------:R-:W3:Y:S02]  /*215e0*/  @!P1 SYNCS.PHASECHK.TRANS64 P1, [R3+URZ], R0 ;  /* 0x00000000030095a7 */ /* 0x000ee4000802007f */
[----:B---3--:R-:W-:Y:S05]  /*215f0*/  @!P1 BRA `(.L_x_11057) ;  /* 0xfffffffc00f09947 */ /* 0x008fea000383ffff */
[----:B------:R-:W-:Y:S05]  /*21600*/  BRA `(.L_x_11149) ;  /* 0xffffffdc00f87947 */ /* 0x000fea000383ffff */
.L_x_11059:
[----:B--2---:R2:W3:Y:S02]  /*21610*/  SYNCS.PHASECHK.TRANS64.TRYWAIT P1, [R3+URZ+0x19c60], R4 ;  /* 0x019c6004030075a7 */ /* 0x0044e4000802017f */
[----:B---3--:R-:W-:Y:S05]  /*21620*/  @!P1 NANOSLEEP.SYNCS 0x989680 ;  /* 0x009896800000995d */ /* 0x008fea0003900000 */
[----:B------:R-:W3:Y:S02]  /*21630*/  @!P1 SYNCS.PHASECHK.TRANS64 P1, [R3+URZ+0x19c60], R4 ;  /* 0x019c6004030095a7 */ /* 0x000ee4000802007f */
[----:B---3--:R-:W-:Y:S05]  /*21640*/  @!P1 BRA `(.L_x_11059) ;  /* 0xfffffffc00f09947 */ /* 0x008fea000383ffff */
[----:B------:R-:W-:Y:S05]  /*21650*/  BRA `(.L_x_11150) ;  /* 0xffffffdc00f87947 */ /* 0x000fea000383ffff */
.L_x_11061:
[----:B0-----:R0:W3:Y:S02]  /*21660*/  SYNCS.PHASECHK.TRANS64.TRYWAIT P1, [R5+URZ+0x19c60], R0 ;  /* 0x019c6000050075a7 */ /* 0x0010e4000802017f */
[----:B---3--:R-:W-:Y:S05]  /*21670*/  @!P1 NANOSLEEP.SYNCS 0x989680 ;  /* 0x009896800000995d */ /* 0x008fea0003900000 */
[----:B------:R-:W3:Y:S02]  /*21680*/  @!P1 SYNCS.PHASECHK.TRANS64 P1, [R5+URZ+0x19c60], R0 ;  /* 0x019c6000050095a7 */ /* 0x000ee4000802007f */
[----:B---3--:R-:W-:Y:S05]  /*21690*/  @!P1 BRA `(.L_x_11061) ;  /* 0xfffffffc00f09947 */ /* 0x008fea000383ffff */
[----:B------:R-:W-:Y:S05]  /*216a0*/  BRA `(.L_x_11151) ;  /* 0xffffffdc00f87947 */ /* 0x000fea000383ffff */
.L_x_11063:
[----:B---3--:R3:W0:Y:S02]  /*216b0*/  SYNCS.PHASECHK.TRANS64.TRYWAIT P0, [R3+URZ+0x19c80], R4 ;  /* 0x019c8004030075a7 */ /* 0x008624000800017f */
[----:B0-----:R-:W-:Y:S05]  /*216c0*/  @!P0 NANOSLEEP.SYNCS 0x989680 ;  /* 0x009896800000895d */ /* 0x001fea0003900000 */
[----:B------:R-:W0:Y:S02]  /*216d0*/  @!P0 SYNCS.PHASECHK.TRANS64 P0, [R3+URZ+0x19c80], R4 ;  /* 0x019c8004030085a7 */ /* 0x000e24000800007f */
[----:B0-----:R-:W-:Y:S05]  /*216e0*/  @!P0 BRA `(.L_x_11063) ;  /* 0xfffffffc00f08947 */ /* 0x001fea000383ffff */
[----:B------:R-:W-:Y:S05]  /*216f0*/  BRA `(.L_x_11064) ;  /* 0xffffffdc00f47947 */ /* 0x000fea000383ffff */
.L_x_11152:
        /* <DEDUP_REMOVED lines=16> */
.L_x_13373:


//--------------------- .text._ZN7cutlass13device_kernelIN5flash11enable_sm90INS1_16FlashAttnFwdSm90INS1_25CollectiveMainloopFwdSm90ILi2EN4cute5tupleIJNS5_1CILi1EEES8_S8_EEENS6_IJNS7_ILi192EEENS7_ILi160EEENS7_ILi64EEEEEELi64ENS_12float_e4m3_tEfNS_4arch4Sm90ELb0ELb0ELb1ELb0ELb0ELb0ELb0ELb1ELb1ELb1ELb1ELb0EEENS1_21CollectiveEpilogueFwdINS6_IJSA_SC_SB_EEES9_NS_10bfloat16_tESG_Li384ELb0ELb1ELb1ELb1EEENS1_19SingleTileSchedulerILb0ELb1ELb1ELi192EEEEEEEEEvNT_6ParamsE --------------------------
	.section	.text._ZN7cutlass13device_kernelIN5flash11enable_sm90INS1_16FlashAttnFwdSm90INS1_25CollectiveMainloopFwdSm90ILi2EN4cute5tupleIJNS5_1CILi1EEES8_S8_EEENS6_IJNS7_ILi192EEENS7_ILi160EEENS7_ILi64EEEEEELi64ENS_12float_e4m3_tEfNS_4arch4Sm90ELb0ELb0ELb1ELb0ELb0ELb0ELb0ELb1ELb1ELb1ELb1ELb0EEENS1_21CollectiveEpilogueFwdINS6_IJSA_SC_SB_EEES9_NS_10bfloat16_tESG_Li384ELb0ELb1ELb1ELb1EEENS1_19SingleTileSchedulerILb0ELb1ELb1ELi192EEEEEEEEEvNT_6ParamsE,"ax",@progbits
	.align	128
.text._ZN7cutlass13device_kernelIN5flash11enable_sm90INS1_16FlashAttnFwdSm90INS1_25CollectiveMainloopFwdSm90ILi2EN4cute5tupleIJNS5_1CILi1EEES8_S8_EEENS6_IJNS7_ILi192EEENS7_ILi160EEENS7_ILi64EEEEEELi64ENS_12float_e4m3_tEfNS_4arch4Sm90ELb0ELb0ELb1ELb0ELb0ELb0ELb0ELb1ELb1ELb1ELb1ELb0EEENS1_21CollectiveEpilogueFwdINS6_IJSA_SC_SB_EEES9_NS_10bfloat16_tESG_Li384ELb0ELb1ELb1ELb1EEENS1_19SingleTileSchedulerILb0ELb1ELb1ELi192EEEEEEEEEvNT_6ParamsE:
        .type           _ZN7cutlass13device_kernelIN5flash11enable_sm90INS1_16FlashAttnFwdSm90INS1_25CollectiveMainloopFwdSm90ILi2EN4cute5tupleIJNS5_1CILi1EEES8_S8_EEENS6_IJNS7_ILi192EEENS7_ILi160EEENS7_ILi64EEEEEELi64ENS_12float_e4m3_tEfNS_4arch4Sm90ELb0ELb0ELb1ELb0ELb0ELb0ELb0ELb1ELb1ELb1ELb1ELb0EEENS1_21CollectiveEpilogueFwdINS6_IJSA_SC_SB_EEES9_NS_10bfloat16_tESG_Li384ELb0ELb1ELb1ELb1EEENS1_19SingleTileSchedulerILb0ELb1ELb1ELi192EEEEEEEEEvNT_6ParamsE,@function
        .size           _ZN7cutlass13device_kernelIN5flash11enable_sm90INS1_16FlashAttnFwdSm90INS1_25CollectiveMainloopFwdSm90ILi2EN4cute5tupleIJNS5_1CILi1EEES8_S8_EEENS6_IJNS7_ILi192EEENS7_ILi160EEENS7_ILi64EEEEEELi64ENS_12float_e4m3_tEfNS_4arch4Sm90ELb0ELb0ELb1ELb0ELb0ELb0ELb0ELb1ELb1ELb1ELb1ELb0EEENS1_21CollectiveEpilogueFwdINS6_IJSA_SC_SB_EEES9_NS_10bfloat16_tESG_Li384ELb0ELb1ELb1ELb1EEENS1_19SingleTileSchedulerILb0ELb1ELb1ELi192EEEEEEEEEvNT_6ParamsE,(.L_x_13374 - _ZN7cutlass13device_kernelIN5flash11enable_sm90INS1_16FlashAttnFwdSm90INS1_25CollectiveMainloopFwdSm90ILi2EN4cute5tupleIJNS5_1CILi1EEES8_S8_EEENS6_IJNS7_ILi192EEENS7_ILi160EEENS7_ILi64EEEEEELi64ENS_12float_e4m3_tEfNS_4arch4Sm90ELb0ELb0ELb1ELb0ELb0ELb0ELb0ELb1ELb1ELb1ELb1ELb0EEENS1_21CollectiveEpilogueFwdINS6_IJSA_SC_SB_EEES9_NS_10bfloat16_tESG_Li384ELb0ELb1ELb1ELb1EEENS1_19SingleTileSchedulerILb0ELb1ELb1ELi192EEEEEEEEEvNT_6ParamsE)
        .other          _ZN7cutlass13device_kernelIN5flash11enable_sm90INS1_16FlashAttnFwdSm90INS1_25CollectiveMainloopFwdSm90ILi2EN4cute5tupleIJNS5_1CILi1EEES8_S8_EEENS6_IJNS7_ILi192EEENS7_ILi160EEENS7_ILi64EEEEEELi64ENS_12float_e4m3_tEfNS_4arch4Sm90ELb0ELb0ELb1ELb0ELb0ELb0ELb0ELb1ELb1ELb1ELb1ELb0EEENS1_21CollectiveEpilogueFwdINS6_IJSA_SC_SB_EEES9_NS_10bfloat16_tESG_Li384ELb0ELb1ELb1ELb1EEENS1_19SingleTileSchedulerILb0ELb1ELb1ELi192EEEEEEEEEvNT_6ParamsE,@"STO_CUDA_ENTRY STV_DEFAULT"
_ZN7cutlass13device_kernelIN5flash11enable_sm90INS1_16FlashAttnFwdSm90INS1_25CollectiveMainloopFwdSm90ILi2EN4cute5tupleIJNS5_1CILi1EEES8_S8_EEENS6_IJNS7_ILi192EEENS7_ILi160EEENS7_ILi64EEEEEELi64ENS_12float_e4m3_tEfNS_4arch4Sm90ELb0ELb0ELb1ELb0ELb0ELb0ELb0ELb1ELb1ELb1ELb1ELb0EEENS1_21CollectiveEpilogueFwdINS6_IJSA_SC_SB_EEES9_NS_10bfloat16_tESG_Li384ELb0ELb1ELb1ELb1EEENS1_19SingleTileSchedulerILb0ELb1ELb1ELi192EEEEEEEEEvNT_6ParamsE:
        /* <DEDUP_REMOVED lines=17> */
.L_x_11154:
[----:B------:R-:W-:Y:S05]  /*0110*/  BSYNC B0 ;  /* 0x0000000000007941 */ /* 0x000fea0003800000 */
.L_x_11153:
        /* <DEDUP_REMOVED lines=41> */
.L_x_11155:
        /* <DEDUP_REMOVED lines=22> */
.L_x_11156:
        /* <DEDUP_REMOVED lines=18> */
.L_x_11157:
        /* <DEDUP_REMOVED lines=22> */
.L_x_11158:
        /* <DEDUP_REMOVED lines=22> */
.L_x_11159:
        /* <DEDUP_REMOVED lines=9> */
.L_x_11162:
        /* <DEDUP_REMOVED lines=29> */
[----:B------:R-:W-:-:S04]  /*0b50*/  UIMAD.WIDE UR4, UR4, 0x66666667, URZ ;  /* 0x66666667040478a5 */ /* 0x000fc8000f8e023f */
[----:B------:R-:W-:-:S03]  /*0b60*/  USHF.R.U32.HI UR6, URZ, 0x1f, UR5 ;  /* 0x0000001f3f067899 */ /* 0x000fc60008011605 */
[----:B------:R-:W-:Y:S01]  /*0b70*/  UMOV UR4, URZ ;  /* 0x0000003f00047c82 */ /* 0x000fe20008000000 */
[----:B------:R-:W-:-:S04]  /*0b80*/  ULEA.HI.SX32 UR6, UR5, UR6, 0x1a ;  /* 0x0000000605067291 */ /* 0x000fc8000f8fd23f */
        /* <DEDUP_REMOVED lines=17> */
[----:B0-----:R-:W-:Y:S01]  /*0ca0*/  VIADD R2, R0, 0xffffffe ;  /* 0x0ffffffe00027836 */ /* 0x001fe20000000000 */
[----:B------:R-:W-:-:S05]  /*0cb0*/  IADD3 R0, RZ, -R5, RZ ;  /* 0x80000005ff007210 */ /* 0x000fca0007ffe0ff */
        /* <DEDUP_REMOVED lines=18> */
.L_x_11164:
[----:B------:R-:W-:Y:S01]  /*0de0*/  UIMAD UR44, UR44, UR4, URZ ;  /* 0x000000042c2c72a4 */ /* 0x000fe2000f8e023f */
[----:B------:R-:W-:Y:S01]  /*0df0*/  IMAD.U32 R0, RZ, RZ, UR6 ;  /* 0x00000006ff007e24 */ /* 0x000fe2000f8e00ff */
[----:B------:R-:W-:Y:S01]  /*0e00*/  USHF.R.S32.HI UR47, URZ, 0x1f, UR46 ;  /* 0x0000001f3f2f7899 */ /* 0x000fe2000801142e */
[----:B------:R-:W-:Y:S01]  /*0e10*/  IMAD.U32 R3, RZ, RZ, UR4 ;  /* 0x00000004ff037e24 */ /* 0x000fe2000f8e00ff */
[----:B------:R-:W-:Y:S01]  /*0e20*/  PLOP3.LUT P0, PT, PT, PT, PT, 0x80, 0x0 ;  /* 0x000000000000781c */ /* 0x000fe20003f0f070 */
[----:B------:R-:W-:Y:S01]  /*0e30*/  VIADD R27, R27, 0xffffff80 ;  /* 0xffffff801b1b7836 */ /* 0x000fe20000000000 */
[----:B------:R-:W-:Y:S02]  /*0e40*/  CS2R R6, SRZ ;  /* 0x0000000000067805 */ /* 0x000fe4000001ff00 */
[----:B------:R-:W-:Y:S02]  /*0e50*/  CS2R R30, SRZ ;  /* 0x00000000001e7805 */ /* 0x000fe4000001ff00 */
[----:B------:R-:W-:-:S02]  /*0e60*/  VIADDMNMX R0, R3, UR44, R0, PT ;  /* 0x0000002c03007c46 */ /* 0x000fc4000b800100 */
[----:B------:R-:W-:Y:S02]  /*0e70*/  CS2R R2, SRZ ;  /* 0x0000000000027805 */ /* 0x000fe4000001ff00 */
[----:B------:R-:W-:Y:S02]  /*0e80*/  MOV R26, RZ ;  /* 0x000000ff001a7202 */ /* 0x000fe40000000f00 */
[----:B------:R-:W-:Y:S02]  /*0e90*/  CS2R R8, SRZ ;  /* 0x0000000000087805 */ /* 0x000fe4000001ff00 */
[----:B------:R-:W-:Y:S01]  /*0ea0*/  R2UR UR39, R0 ;  /* 0x00000000002772ca */ /* 0x000fe200000e0000 */
        /* <DEDUP_REMOVED lines=17> */
[----:B------:R-:W-:-:S13]  /*0fc0*/  PLOP3.LUT P1, PT, PT, PT, UP0, 0x80, 0x0 ;  /* 0x000000000000781c */ /* 0x000fda0003f2f008 */
[----:B------:R-:W-:Y:S05]  /*0fd0*/  @!P1 BRA `(.L_x_11165) ;  /* 0x0000006c00489947 */ /* 0x000fea0003800000 */
[----:B------:R-:W-:Y:S01]  /*0fe0*/  SHF.R.S32.HI R0, RZ, 0x1f, R27 ;  /* 0x0000001fff007819 */ /* 0x000fe2000001141b */
[----:B------:R-:W0:Y:S01]  /*0ff0*/  S2UR UR7, SR_CgaCtaId ;  /* 0x00000000000779c3 */ /* 0x000e220000008800 */
[----:B------:R-:W-:Y:S01]  /*1000*/  UMOV UR45, 0x400 ;  /* 0x00000400002d7882 */ /* 0x000fe20000000000 */
[----:B------:R-:W-:Y:S01]  /*1010*/  UMOV UR37, 0x80000020 ;  /* 0x8000002000257882 */ /* 0x000fe20000000000 */
        /* <DEDUP_REMOVED lines=10> */
[----:B------:R-:W-:Y:S01]  /*10c0*/  ULEA UR5, UR5, UR4, 0xc ;  /* 0x0000000405057291 */ /* 0x000fe2000f8e603f */
[----:B------:R-:W-:-:S03]  /*10d0*/  PLOP3.LUT P0, PT, PT, PT, UP0, 0x80, 0x0 ;  /* 0x000000000000781c */ /* 0x000fc60003f0f008 */
[----:B------:R-:W-:-:S04]  /*10e0*/  USHF.R.U32.HI UR5, URZ, 0x4, UR5 ;  /* 0x000000043f057899 */ /* 0x000fc80008011605 */
[----:B------:R-:W-:-:S04]  /*10f0*/  ULOP3.LUT UR5, UR5, 0x3fff, URZ, 0xc0, !UPT ;  /* 0x00003fff05057892 */ /* 0x000fc8000f8ec03f */
[----:B------:R-:W-:Y:S02]  /*1100*/  ULOP3.LUT UR36, UR5, 0x10000, URZ, 0xfc, !UPT ;  /* 0x0001000005247892 */ /* 0x000fe4000f8efc3f */
[----:B------:R-:W-:Y:S10]  /*1110*/  @!P0 BRA `(.L_x_11166) ;  /* 0x0000000000408947 */ /* 0x000ff40003800000 */
        /* <DEDUP_REMOVED lines=9> */
[----:B------:R-:W-:Y:S01]  /*11b0*/  IMAD.U32 R6, RZ, RZ, UR4 ;  /* 0x00000004ff067e24 */ /* 0x000fe2000f8e00ff */
[----:B------:R-:W-:Y:S01]  /*11c0*/  MOV R13, RZ ;  /* 0x000000ff000d7202 */ /* 0x000fe20000000f00 */
[----:B------:R-:W-:-:S02]  /*11d0*/  IMAD.U32 R11, RZ, RZ, UR7 ;  /* 0x00000007ff0b7e24 */ /* 0x000fc4000f8e00ff */
[----:B------:R-:W-:Y:S02]  /*11e0*/  IMAD.MOV.U32 R8, RZ, RZ, 0x70 ;  /* 0x00000070ff087424 */ /* 0x000fe400078e00ff */
[----:B0-----:R-:W-:-:S07]  /*11f0*/  IMAD.MOV.U32 R12, RZ, RZ, 0x1 ;  /* 0x00000001ff0c7424 */ /* 0x001fce00078e00ff */
[----:B------:R-:W-:-:S07]  /*1200*/  LEPC R20, `(.L_x_11166) ;  /* 0x000000001014794e */ /* 0x000fce0000000000 */
[----:B-1----:R-:W-:Y:S05]  /*1210*/  CALL.ABS.NOINC R2 ;  /* 0x0000000002007343 */ /* 0x002fea0003c00000 */
.L_x_11166:
        /* <DEDUP_REMOVED lines=37> */
[----:B------:R-:W-:Y:S01]  /*1470*/  MOV R4, UR4 ;  /* 0x0000000400047c02 */ /* 0x000fe20008000f00 */
[----:B------:R-:W-:Y:S01]  /*1480*/  ULDC UR4, c[0x0][0x9d8] ;  /* 0x0002760000047ab9 */ /* 0x000fe20000000800 */
[----:B------:R-:W-:-:S02]  /*1490*/  IMAD.U32 R3, RZ, RZ, UR7 ;  /* 0x00000007ff037e24 */ /* 0x000fc4000f8e00ff */
[----:B------:R-:W-:-:S03]  /*14a0*/  IMAD.U32 R5, RZ, RZ, UR5 ;  /* 0x00000005ff057e24 */ /* 0x000fc6000f8e00ff */
[----:B------:R-:W2:Y:S04]  /*14b0*/  @P0 LDG.E R7, desc[UR42][R2.64] ;  /* 0x0000002a02070981 */ /* 0x000ea8000c1e1900 */
[----:B------:R-:W2:Y:S01]  /*14c0*/  @P1 LDG.E R0, desc[UR42][R4.64] ;  /* 0x0000002a04001981 */ /* 0x000ea2000c1e1900 */
[----:B------:R-:W-:-:S04]  /*14d0*/  SHF.L.U32 R6, RZ, 0x1f, RZ ;  /* 0x0000001fff067819 */ /* 0x000fc800000006ff */
[----:B------:R-:W0:Y:S01]  /*14e0*/  SYNCS.PHASECHK.TRANS64.TRYWAIT P0, [UR45+0x12400], R6 ;  /* 0x01240006ff0075a7 */ /* 0x000e22000800016d */
[----:B--2---:R-:W-:-:S04]  /*14f0*/  FMUL.FTZ R0, R7, R0 ;  /* 0x0000000007007220 */ /* 0x004fc80000410000 */
[----:B------:R-:W-:Y:S01]  /*1500*/  FMUL.FTZ R0, R0, UR4 ;  /* 0x0000000400007c20 */ /* 0x000fe20008410000 */
[----:B0-----:R-:W-:Y:S06]  /*1510*/  @!P0 BRA `(.L_x_11167) ;  /* 0x000000b000188947 */ /* 0x001fec0003800000 */
.L_x_11246:
[----:B------:R-:W-:-:S06]  /*1520*/  ULOP3.LUT UR4, UR40, 0x1, URZ, 0xfc, !UPT ;  /* 0x0000000128047892 */ /* 0x000fcc000f8efc3f */
[----:B------:R-:W-:-:S05]  /*1530*/  IMAD.U32 R2, RZ, RZ, UR4 ;  /* 0x00000004ff027e24 */ /* 0x000fca000f8e00ff */
[----:B------:R-:W-:-:S13]  /*1540*/  ISETP.NE.AND P0, PT, R2, 0x3, PT ;  /* 0x000000030200780c */ /* 0x000fda0003f05270 */
[----:B------:R-:W-:Y:S05]  /*1550*/  @!P0 BRA `(.L_x_11168) ;  /* 0x0000000000048947 */ /* 0x000fea0003800000 */
[----:B------:R-:W-:Y:S01]  /*1560*/  BPT.TRAP 0x1 ;  /* 0x000000040000795c */ /* 0x000fe20000300000 */
.L_x_11168:
[----:B------:R1:W2:Y:S01]  /*1570*/  SYNCS.PHASECHK.TRANS64.TRYWAIT P2, [UR45+0x12430], R6 ;  /* 0x01243006ff0075a7 */ /* 0x0002a2000804016d */
[----:B------:R-:W-:Y:S05]  /*1580*/  @!P0 BRA `(.L_x_11169) ;  /* 0x0000000000048947 */ /* 0x000fea0003800000 */
[----:B------:R-:W-:Y:S01]  /*1590*/  BPT.TRAP 0x1 ;  /* 0x000000040000795c */ /* 0x000fe20000300000 */
.L_x_11169:
[----:B------:R-:W-:Y:S01]  /*15a0*/  ISETP.NE.AND P1, PT, R16, RZ, PT ;  /* 0x000000ff1000720c */ /* 0x000fe20003f25270 */
[----:B------:R-:W-:Y:S01]  /*15b0*/  IMAD.MOV.U32 R2, RZ, RZ, RZ ;  /* 0x000000ffff027224 */ /* 0x000fe200078e00ff */
[----:B--2---:R-:W-:Y:S11]  /*15c0*/  @P2 BRA `(.L_x_11170) ;  /* 0x0000000000082947 */ /* 0x004ff60003800000 */
[----:B------:R-:W2:Y:S02]  /*15d0*/  SYNCS.PHASECHK.TRANS64.TRYWAIT P2, [UR45+0x12430], R6 ;  /* 0x01243006ff0075a7 */ /* 0x000ea4000804016d */
[----:B--2---:R-:W-:Y:S05]  /*15e0*/  @!P2 BRA `(.L_x_11171) ;  /* 0x000000ac00fca947 */ /* 0x004fea0003800000 */
.L_x_11170:
[----:B------:R-:W-:Y:S05]  /*15f0*/  WARPSYNC.ALL ;  /* 0x0000000000007948 */ /* 0x000fea0003800000 */
[----:B------:R-:W-:Y:S01]  /*1600*/  IMAD.MOV.U32 R25, RZ, RZ, RZ ;  /* 0x000000ffff197224 */ /* 0x000fe200078e00ff */
[----:B------:R-:W-:Y:S01]  /*1610*/  UIADD3 UR4, UR45, 0xd200, URZ ;  /* 0x0000d2002d047890 */ /* 0x000fe2000fffe03f */
[----:B------:R-:W-:Y:S01]  /*1620*/  WARPGROUP.ARRIVE ;  /* 0x00000000000079c5 */ /* 0x000fe20000000000 */
[----:B------:R-:W-:Y:S01]  /*1630*/  UMOV UR5, UR37 ;  /* 0x0000002500057c82 */ /* 0x000fe20008000000 */
[----:B------:R-:W-:Y:S01]  /*1640*/  UMOV UR7, 0x80000020 ;  /* 0x8000002000077882 */ /* 0x000fe20000000000 */
[----:B------:R-:W-:Y:S01]  /*1650*/  USHF.R.U32.HI UR4, URZ, 0x4, UR4 ;  /* 0x000000043f047899 */ /* 0x000fe20008011604 */
[----:B------:R-:W-:Y:S01]  /*1660*/  P2R R108, PR, RZ, 0x1 ;  /* 0x00000001ff6c7803 */ /* 0x000fe20000000000 */
[----:B------:R-:W-:-:S02]  /*1670*/  UIADD3 UR10, UR36, 0x2, URZ ;  /* 0x00000002240a7890 */ /* 0x000fc4000fffe03f */
[----:B------:R-:W-:Y:S01]  /*1680*/  ULOP3.LUT UR4, UR4, 0x3fff, URZ, 0xc0, !UPT ;  /* 0x00003fff04047892 */ /* 0x000fe2000f8ec03f */
[----:B------:R-:W-:Y:S01]  /*1690*/  UMOV UR11, 0x80000020 ;  /* 0x80000020000b7882 */ /* 0x000fe20000000000 */
[----:B------:R-:W-:Y:S02]  /*16a0*/  ULDC UR18, c[0x0][0x988] ;  /* 0x0002620000127ab9 */ /* 0x000fe40000000800 */
[----:B------:R-:W-:Y:S02]  /*16b0*/  ULOP3.LUT UR16, UR4, 0x10000, URZ, 0xfc, !UPT ;  /* 0x0001000004107892 */ /* 0x000fe4000f8efc3f */
[----:B------:R-:W-:Y:S01]  /*16c0*/  UIADD3 UR17, UR39, -0x2, URZ ;  /* 0xfffffffe27117890 */ /* 0x000fe2000fffe03f */
[----:B------:R-:W-:Y:S01]  /*16d0*/  UMOV UR4, UR36 ;  /* 0x0000002400047c82 */ /* 0x000fe20008000000 */
[----:B------:R-:W-:-:S03]  /*16e0*/  UIADD3 UR8, UR16, 0x100, URZ ;  /* 0x0000010010087890 */ /* 0x000fc6000fffe03f */
[----:B------:R-:W-:Y:S01]  /*16f0*/  UMOV UR6, UR16 ;  /* 0x0000001000067c82 */ /* 0x000fe20008000000 */
[----:B------:R-:W-:Y:S01]  /*1700*/  UIADD3 UR9, UR16, 0x180, URZ ;  /* 0x0000018010097890 */ /* 0x000fe2000fffe03f */
[----:B------:R-:W-:Y:S01]  /*1710*/  QGMMA.64x32x32.F32.E4M3.E4M3 R92, gdesc[UR4], RZ, !UPT, gsb0 ;  /* 0x00600000045c79f3 */ /* 0x000fe2000c0008ff */
[----:B------:R-:W-:Y:S01]  /*1720*/  UIADD3 UR6, UR16, 0x80, URZ ;  /* 0x0000008010067890 */ /* 0x000fe2000fffe03f */
[----:B------:R-:W-:Y:S01]  /*1730*/  UMOV UR4, UR36 ;  /* 0x0000002400047c82 */ /* 0x000fe20008000000 */
[----:B------:R-:W-:Y:S01]  /*1740*/  UMOV UR5, UR37 ;  /* 0x0000002500057c82 */ /* 0x000fe20008000000 */
[----:B------:R-:W-:Y:S01]  /*1750*/  UMOV UR7, 0x80000020 ;  /* 0x8000002000077882 */ /* 0x000fe20000000000 */
[----:B------:R-:W-:Y:S02]  /*1760*/  UIADD3 UR12, UR16, 0x2, URZ ;  /* 0x00000002100c7890 */ /* 0x000fe4000fffe03f */
[----:B------:R-:W-:Y:S01]  /*1770*/  UISETP.GE.AND UP0, UPT, UR17, UR44, UPT ;  /* 0x0000002c1100728c */ /* 0x000fe2000bf06270 */
[----:B------:R-:W-:-:S02]  /*1780*/  WARPGROUP.DEPBAR.LE gsb0, 0x0 ;  /* 0x00008000000079c5 */ /* 0x000fc40000010000 */
[----:B------:R-:W-:-:S06]  /*1790*/  WARPGROUP.ARRIVE ;  /* 0x00000000000079c5 */ /* 0x000fcc0000000000 */
[----:B------:R-:W-:Y:S01]  /*17a0*/  QGMMA.64x32x32.F32.E4M3.E4M3 R76, gdesc[UR4], RZ, !UPT, gsb0 ;  /* 0x00600000044c79f3 */ /* 0x000fe2000c0008ff */
[----:B------:R-:W-:Y:S01]  /*17b0*/  UMOV UR4, UR36 ;  /* 0x0000002400047c82 */ /* 0x000fe20008000000 */
[----:B------:R-:W-:Y:S01]  /*17c0*/  UMOV UR5, UR37 ;  /* 0x0000002500057c82 */ /* 0x000fe20008000000 */
[----:B------:R-:W-:Y:S01]  /*17d0*/  UMOV UR6, UR8 ;  /* 0x0000000800067c82 */ /* 0x000fe20008000000 */
[----:B------:R-:W-:Y:S01]  /*17e0*/  UMOV UR7, 0x80000020 ;  /* 0x8000002000077882 */ /* 0x000fe20000000000 */
[----:B------:R-:W-:Y:S01]  /*17f0*/  UIADD3 UR8, UR16, 0x200, URZ ;  /* 0x0000020010087890 */ /* 0x000fe2000fffe03f */
[----:B------:R-:W-:Y:S02]  /*1800*/  WARPGROUP.DEPBAR.LE gsb0, 0x0 ;  /* 0x00008000000079c5 */ /* 0x000fe40000010000 */
[----:B------:R-:W-:-:S06]  /*1810*/  WARPGROUP.ARRIVE ;  /* 0x00000000000079c5 */ /* 0x000fcc0000000000 */
[----:B------:R-:W-:Y:S01]  /*1820*/  QGMMA.64x32x32.F32.E4M3.E4M3 R60, gdesc[UR4], RZ, !UPT, gsb0 ;  /* 0x00600000043c79f3 */ /* 0x000fe2000c0008ff */
[----:B------:R-:W-:Y:S01]  /*1830*/  UMOV UR4, UR36 ;  /* 0x0000002400047c82 */ /* 0x000fe20008000000 */
[----:B------:R-:W-:Y:S01]  /*1840*/  UMOV UR5, UR37 ;  /* 0x0000002500057c82 */ /* 0x000fe20008000000 */
[----:B------:R-:W-:Y:S01]  /*1850*/  UMOV UR6, UR9 ;  /* 0x0000000900067c82 */ /* 0x000fe20008000000 */
[----:B------:R-:W-:Y:S01]  /*1860*/  UMOV UR7, 0x80000020 ;  /* 0x8000002000077882 */ /* 0x000fe20000000000 */
[----:B------:R-:W-:Y:S01]  /*1870*/  UMOV UR9, 0x80000020 ;  /* 0x8000002000097882 */ /* 0x000fe20000000000 */
[----:B------:R-:W-:Y:S02]  /*1880*/  WARPGROUP.DEPBAR.LE gsb0, 0x0 ;  /* 0x00008000000079c5 */ /* 0x000fe40000010000 */
[----:B------:R-:W-:-:S06]  /*1890*/  WARPGROUP.ARRIVE ;  /* 0x00000000000079c5 */ /* 0x000fcc0000000000 */
[----:B------:R-:W-:Y:S01]  /*18a0*/  QGMMA.64x32x32.F32.E4M3.E4M3 R44, gdesc[UR4], RZ, !UPT, gsb0 ;  /* 0x00600000042c79f3 */ /* 0x000fe2000c0008ff */
[----:B------:R-:W-:Y:S01]  /*18b0*/  UMOV UR4, UR36 ;  /* 0x0000002400047c82 */ /* 0x000fe20008000000 */
[----:B------:R-:W-:Y:S01]  /*18c0*/  UMOV UR5, UR37 ;  /* 0x0000002500057c82 */ /* 0x000fe20008000000 */
[----:B------:R-:W-:Y:S01]  /*18d0*/  UMOV UR6, UR8 ;  /* 0x0000000800067c82 */ /* 0x000fe20008000000 */
[----:B------:R-:W-:Y:S01]  /*18e0*/  UMOV UR7, 0x80000020 ;  /* 0x8000002000077882 */ /* 0x000fe20000000000 */
[----:B------:R-:W-:Y:S01]  /*18f0*/  UMOV UR8, UR10 ;  /* 0x0000000a00087c82 */ /* 0x000fe20008000000 */
[----:B------:R-:W-:Y:S01]  /*1900*/  UMOV UR10, UR12 ;  /* 0x0000000c000a7c82 */ /* 0x000fe20008000000 */
[----:B------:R-:W-:Y:S02]  /*1910*/  WARPGROUP.DEPBAR.LE gsb0, 0x0 ;  /* 0x00008000000079c5 */ /* 0x000fe40000010000 */
[----:B------:R-:W-:-:S06]  /*1920*/  WARPGROUP.ARRIVE ;  /* 0x00000000000079c5 */ /* 0x000fcc0000000000 */
[----:B------:R-:W-:Y:S03]  /*1930*/  QGMMA.64x32x32.F32.E4M3.E4M3 R28, gdesc[UR4], RZ, !UPT, gsb0 ;  /* 0x00600000041c79f3 */ /* 0x000fe6000c0008ff */
[----:B------:R-:W2:Y:S01]  /*1940*/  S2UR UR7, SR_CgaCtaId ;  /* 0x00000000000779c3 */ /* 0x000ea20000008800 */
[----:B------:R-:W-:Y:S01]  /*1950*/  UMOV UR4, URZ ;  /* 0x0000003f00047c82 */ /* 0x000fe20008000000 */
        /* <DEDUP_REMOVED lines=14> */
[----:B------:R-:W3:Y:S01]  /*1a40*/  MUFU.TANH R14, R14 ;  /* 0x0000000e000e7308 */ /* 0x000ee20000002400 */
[----:B------:R-:W-:Y:S01]  /*1a50*/  UMOV UR11, 0x80000020 ;  /* 0x80000020000b7882 */ /* 0x000fe20000000000 */
        /* <DEDUP_REMOVED lines=11> */
[----:B------:R-:W-:-:S03]  /*1b10*/  FMUL.FTZ R15, R0, R107 ;  /* 0x0000006b000f7220 */ /* 0x000fc60000410000 */
[----:B------:R-:W1:Y:S08]  /*1b20*/  MUFU.TANH R20, R20 ;  /* 0x0000001400147308 */ /* 0x000e700000002400 */
[----:B------:R-:W4:Y:S08]  /*1b30*/  MUFU.TANH R21, R21 ;  /* 0x0000001500157308 */ /* 0x000f300000002400 */
[----:B------:R-:W5:Y:S08]  /*1b40*/  MUFU.TANH R5, R5 ;  /* 0x0000000500057308 */ /* 0x000f700000002400 */
[----:B------:R-:W2:Y:S08]  /*1b50*/  MUFU.TANH R6, R6 ;  /* 0x0000000600067308 */ /* 0x000eb00000002400 */
[----:B------:R-:W2:Y:S08]  /*1b60*/  MUFU.TANH R7, R7 ;  /* 0x0000000700077308 */ /* 0x000eb00000002400 */
[----:B------:R-:W2:Y:S01]  /*1b70*/  MUFU.TANH R4, R4 ;  /* 0x0000000400047308 */ /* 0x000ea20000002400 */
        /* <DEDUP_REMOVED lines=9> */
[----:B------:R-:W2:Y:S01]  /*1c10*/  MUFU.TANH R22, R22 ;  /* 0x0000001600167308 */ /* 0x000ea20000002400 */
        /* <DEDUP_REMOVED lines=13> */
[----:B------:R-:W2:Y:S08]  /*1cf0*/  MUFU.TANH R10, R10 ;  /* 0x0000000a000a7308 */ /* 0x000eb00000002400 */
[----:B------:R-:W2:Y:S08]  /*1d00*/  MUFU.TANH R12, R12 ;  /* 0x0000000c000c7308 */ /* 0x000eb00000002400 */
[----:B------:R-:W2:Y:S08]  /*1d10*/  MUFU.TANH R23, R23 ;  /* 0x0000001700177308 */ /* 0x000eb00000002400 */
        /* <DEDUP_REMOVED lines=13> */
[----:B------:R-:W-:Y:S01]  /*1df0*/  LOP3.LUT R74, R17, 0xffffff80, RZ, 0xc0, !PT ;  /* 0xffffff80114a7812 */ /* 0x000fe200078ec0ff */
[----:B------:R-:W-:Y:S01]  /*1e00*/  UIADD3 UR10, UR16, 0x202, URZ ;  /* 0x00000202100a7890 */ /* 0x000fe2000fffe03f */
[----:B------:R-:W2:Y:S01]  /*1e10*/  MUFU.TANH R9, R9 ;  /* 0x0000000900097308 */ /* 0x000ea20000002400 */
[----:B------:R-:W-:Y:S01]  /*1e20*/  UMOV UR11, 0x80000020 ;  /* 0x80000020000b7882 */ /* 0x000fe20000000000 */
[----:B------:R-:W-:Y:S01]  /*1e30*/  IADD3 R27, R27, -R74, RZ ;  /* 0x8000004a1b1b7210 */ /* 0x000fe20007ffe0ff */
[C---:B------:R-:W-:Y:S01]  /*1e40*/  FMUL.FTZ R67, R0.reuse, R67 ;  /* 0x0000004300437220 */ /* 0x040fe20000410000 */
[C---:B------:R-:W-:Y:S01]  /*1e50*/  FMUL.FTZ R60, R0.reuse, R60 ;  /* 0x0000003c003c7220 */ /* 0x040fe20000410000 */
[C---:B------:R-:W-:Y:S01]  /*1e60*/  FMUL.FTZ R61, R0.reuse, R61 ;  /* 0x0000003d003d7220 */ /* 0x040fe20000410000 */
[----:B------:R-:W-:Y:S01]  /*1e70*/  SHF.R.S32.HI R74, RZ, 0x1f, R27 ;  /* 0x0000001fff4a7819 */ /* 0x000fe2000001141b */
[C---:B------:R-:W-:Y:S01]  /*1e80*/  FMUL.FTZ R66, R0.reuse, R66 ;  /* 0x0000004200427220 */ /* 0x040fe20000410000 */
[----:B------:R-:W2:Y:S01]  /*1e90*/  MUFU.TANH R13, R13 ;  /* 0x0000000d000d7308 */ /* 0x000ea20000002400 */
[----:B------:R-:W-:Y:S01]  /*1ea0*/  FMUL.FTZ R62, R0, R62 ;  /* 0x0000003e003e7220 */ /* 0x000fe20000410000 */
[----:B------:R-:W-:Y:S01]  /*1eb0*/  LEA.HI R3, R74, R27, RZ, 0x2 ;  /* 0x0000001b4a037211 */ /* 0x000fe200078f10ff */
[C---:B------:R-:W-:Y:S01]  /*1ec0*/  FMUL.FTZ R74, R0.reuse, R75 ;  /* 0x0000004b004a7220 */ /* 0x040fe20000410000 */
[C---:B------:R-:W-:Y:S01]  /*1ed0*/  FMUL.FTZ R73, R0.reuse, R73 ;  /* 0x0000004900497220 */ /* 0x040fe20000410000 */
[C---:B------:R-:W-:Y:S01]  /*1ee0*/  FMUL.FTZ R70, R0.reuse, R70 ;  /* 0x0000004600467220 */ /* 0x040fe20000410000 */
[----:B------:R-:W-:Y:S01]  /*1ef0*/  LOP3.LUT R88, R3, 0x7ffffffc, RZ, 0xc0, !PT ;  /* 0x7ffffffc03587812 */ /* 0x000fe200078ec0ff */
[----:B------:R-:W-:Y:S01]  /*1f00*/  FMUL.FTZ R71, R0, R71 ;  /* 0x0000004700477220 */ /* 0x000fe20000410000 */
[----:B------:R-:W2:Y:S03]  /*1f10*/  MUFU.TANH R76, R76 ;  /* 0x0000004c004c7308 */ /* 0x000ea60000002400 */
[----:B------:R-:W-:-:S05]  /*1f20*/  IMAD.IADD R27, R27, 0x1, -R88 ;  /* 0x000000011b1b7824 */ /* 0x000fca00078e0a58 */
[----:B------:R-:W2:Y:S08]  /*1f30*/  MUFU.TANH R15, R15 ;  /* 0x0000000f000f7308 */ /* 0x000eb00000002400 */
[----:B------:R-:W2:Y:S08]  /*1f40*/  MUFU.TANH R16, R16 ;  /* 0x0000001000107308 */ /* 0x000eb00000002400 */
[----:B------:R-:W2:Y:S08]  /*1f50*/  MUFU.TANH R77, R77 ;  /* 0x0000004d004d7308 */ /* 0x000eb00000002400 */
[----:B------:R-:W2:Y:S01]  /*1f60*/  MUFU.TANH R85, R85 ;  /* 0x0000005500557308 */ /* 0x000ea20000002400 */
[----:B------:R-:W-:-:S02]  /*1f70*/  WARPGROUP.DEPBAR.LE gsb0, 0x0 ;  /* 0x00008000000079c5 */ /* 0x000fc40000010000 */
[C---:B------:R-:W-:Y:S01]  /*1f80*/  FMUL.FTZ R75, R0.reuse, R44 ;  /* 0x0000002c004b7220 */ /* 0x040fe20000410000 */
[----:B------:R-:W-:Y:S01]  /*1f90*/  IMAD.MOV.U32 R44, RZ, RZ, -0x2 ;  /* 0xfffffffeff2c7424 */ /* 0x000fe200078e00ff */
[----:B------:R-:W-:Y:S01]  /*1fa0*/  WARPGROUP.ARRIVE ;  /* 0x00000000000079c5 */ /* 0x000fe20000000000 */
[C---:B------:R-:W-:Y:S01]  /*1fb0*/  FMUL.FTZ R17, R0.reuse, R50 ;  /* 0x0000003200117220 */ /* 0x040fe20000410000 */
[C---:B------:R-:W-:Y:S01]  /*1fc0*/  FMUL.FTZ R50, R0.reuse, R49 ;  /* 0x0000003100327220 */ /* 0x040fe20000410000 */
[----:B------:R-:W-:Y:S02]  /*1fd0*/  IMAD R27, R27, R44, 0xa0 ;  /* 0x000000a01b1b7424 */ /* 0x000fe400078e022c */
[C---:B------:R-:W-:Y:S01]  /*1fe0*/  FMUL.FTZ R89, R0.reuse, R45 ;  /* 0x0000002d00597220 */ /* 0x040fe20000410000 */
[----:B------:R-:W-:Y:S01]  /*1ff0*/  IMAD.U32 R44, RZ, RZ, UR39 ;  /* 0x00000027ff2c7e24 */ /* 0x000fe2000f8e00ff */
[----:B------:R-:W-:Y:S01]  /*2000*/  QGMMA.64x32x32.F32.E4M3.E4M3 R28, gdesc[UR8], R28, gsb0 ;  /* 0x00600000081c79f3 */ /* 0x000fe2000800081c */
[----:B------:R-:W-:Y:S01]  /*2010*/  VIADD R3, R27, UR38 ;  /* 0x000000261b037c36 */ /* 0x000fe20008000000 */
[----:B------:R4:W-:Y:S01]  /*2020*/  MUFU.TANH R49, R17 ;  /* 0x0000001100317308 */ /* 0x0009e20000002400 */
[C---:B------:R-:W-:Y:S01]  /*2030*/  FMUL.FTZ R45, R0.reuse, R56 ;  /* 0x00000038002d7220 */ /* 0x040fe20000410000 */
[----:B------:R-:W-:Y:S01]  /*2040*/  FMUL.FTZ R51, R0, R51 ;  /* 0x0000003300337220 */ /* 0x000fe20000410000 */
[----:B------:R-:W-:-:S02]  /*2050*/  IMAD R3, R44, -0xa0, R3 ;  /* 0xffffff602c037824 */ /* 0x000fc400078e0203 */
[C---:B------:R-:W-:Y:S01]  /*2060*/  FMUL.FTZ R88, R0.reuse, R46 ;  /* 0x0000002e00587220 */ /* 0x040fe20000410000 */
[C---:B------:R-:W-:Y:S01]  /*2070*/  FMUL.FTZ R46, R0.reuse, R59 ;  /* 0x0000003b002e7220 */ /* 0x040fe20000410000 */
[C---:B------:R-:W-:Y:S01]  /*2080*/  FMUL.FTZ R90, R0.reuse, R52 ;  /* 0x00000034005a7220 */ /* 0x040fe20000410000 */
[C---:B------:R-:W-:Y:S01]  /*2090*/  FMUL.FTZ R27, R0.reuse, R53 ;  /* 0x00000035001b7220 */ /* 0x040fe20000410000 */
[C---:B------:R-:W-:Y:S01]  /*20a0*/  ISETP.GT.AND P6, PT, R3.reuse, RZ, PT ;  /* 0x000000ff0300720c */ /* 0x040fe20003fc4270 */
[----:B------:R2:W-:Y:S01]  /*20b0*/  MUFU.TANH R59, R51 ;  /* 0x00000033003b7308 */ /* 0x0005e20000002400 */
[C---:B------:R-:W-:Y:S01]  /*20c0*/  ISETP.GT.AND P5, PT, R3.reuse, 0x1, PT ;  /* 0x000000010300780c */ /* 0x040fe20003fa4270 */
[C---:B------:R-:W-:Y:S01]  /*20d0*/  FMUL.FTZ R44, R0.reuse, R55 ;  /* 0x00000037002c7220 */ /* 0x040fe20000410000 */
[----:B------:R-:W-:Y:S01]  /*20e0*/  ISETP.GT.AND P4, PT, R3, 0x8, PT ;  /* 0x000000080300780c */ /* 0x000fe20003f84270 */
[----:B------:R-:W-:Y:S01]  /*20f0*/  FMUL.FTZ R91, R0, R54 ;  /* 0x00000036005b7220 */ /* 0x000fe20000410000 */
[----:B---3--:R-:W-:Y:S01]  /*2100*/  FSEL R14, R14, -INF , P6 ;  /* 0xff8000000e0e7808 */ /* 0x008fe20003000000 */
[C---:B------:R-:W-:Y:S01]  /*2110*/  FMUL.FTZ R58, R0.reuse, R58 ;  /* 0x0000003a003a7220 */ /* 0x040fe20000410000 */
[----:B0-----:R-:W-:Y:S01]  /*2120*/  FSEL R19, R19, -INF , P5 ;  /* 0xff80000013137808 */ /* 0x001fe20002800000 */
[----:B------:R-:W0:Y:S01]  /*2130*/  MUFU.TANH R18, R18 ;  /* 0x0000001200127308 */ /* 0x000e220000002400 */
[C---:B------:R-:W-:Y:S01]  /*2140*/  ISETP.GT.AND P3, PT, R3.reuse, 0x9, PT ;  /* 0x000000090300780c */ /* 0x040fe20003f64270 */
[----:B------:R-:W-:Y:S01]  /*2150*/  FMUL.FTZ R57, R0, R57 ;  /* 0x0000003900397220 */ /* 0x000fe20000410000 */
[----:B-1----:R-:W-:Y:S01]  /*2160*/  FSEL R20, R20, -INF , P4 ;  /* 0xff80000014147808 */ /* 0x002fe20002000000 */
[----:B------:R-:W-:Y:S01]  /*2170*/  FMUL.FTZ R48, R0, R48 ;  /* 0x0000003000307220 */ /* 0x000fe20000410000 */
[----:B----4-:R-:W-:Y:S01]  /*2180*/  FMNMX.FTZ R17, R14, R19, !PT ;  /* 0x000000130e117209 */ /* 0x010fe20007810000 */
[----:B------:R-:W-:Y:S01]  /*2190*/  FMUL.FTZ R47, R0, R47 ;  /* 0x0000002f002f7220 */ /* 0x000fe20000410000 */
[----:B------:R-:W-:Y:S01]  /*21a0*/  ISETP.GT.AND P2, PT, R3, 0x10, PT ;  /* 0x000000100300780c */ /* 0x000fe20003f44270 */
[----:B------:R-:W1:Y:S01]  /*21b0*/  MUFU.TANH R80, R80 ;  /* 0x0000005000507308 */ /* 0x000e620000002400 */
[----:B------:R-:W-:-:S02]  /*21c0*/  FSEL R21, R21, -INF , P3 ;  /* 0xff80000015157808 */ /* 0x000fc40001800000 */
[----:B------:R-:W-:Y:S02]  /*21d0*/  FMNMX.FTZ R56, R20, R17, !PT ;  /* 0x0000001114387209 */ /* 0x000fe40007810000 */
[----:B-----5:R-:W-:Y:S02]  /*21e0*/  FSEL R5, R5, -INF , P5 ;  /* 0xff80000005057808 */ /* 0x020fe40002800000 */
[----:B--2---:R-:W-:Y:S01]  /*21f0*/  FSEL R6, R6, -INF , P4 ;  /* 0xff80000006067808 */ /* 0x004fe20002000000 */
[----:B------:R-:W-:Y:S01]  /*2200*/  MUFU.TANH R78, R78 ;  /* 0x0000004e004e7308 */ /* 0x000fe20000002400 */
[C---:B------:R-:W-:Y:S02]  /*2210*/  ISETP.GT.AND P5, PT, R3.reuse, 0x18, PT ;  /* 0x000000180300780c */ /* 0x040fe40003fa4270 */
[----:B------:R-:W-:Y:S02]  /*2220*/  ISETP.GT.AND P4, PT, R3, 0x19, PT ;  /* 0x000000190300780c */ /* 0x000fe40003f84270 */
[----:B------:R-:W-:-:S02]  /*2230*/  FSEL R7, R7, -INF , P3 ;  /* 0xff80000007077808 */ /* 0x000fc40001800000 */
[----:B------:R-:W-:Y:S01]  /*2240*/  FSEL R4, R4, -INF , P6 ;  /* 0xff80000004047808 */ /* 0x000fe20003000000 */
[----:B------:R-:W2:Y:S01]  /*2250*/  MUFU.TANH R82, R82 ;  /* 0x0000005200527308 */ /* 0x000ea20000002400 */
[C---:B------:R-:W-:Y:S02]  /*2260*/  ISETP.GT.AND P3, PT, R3.reuse, 0x20, PT ;  /* 0x000000200300780c */ /* 0x040fe40003f64270 */
[----:B------:R-:W-:Y:S02]  /*2270*/  ISETP.GT.AND P6, PT, R3, 0x11, PT ;  /* 0x000000110300780c */ /* 0x000fe40003fc4270 */
[----:B------:R-:W-:Y:S02]  /*2280*/  FSEL R22, R22, -INF , P2 ;  /* 0xff80000016167808 */ /* 0x000fe40001000000 */
[----:B------:R-:W-:Y:S01]  /*2290*/  FMNMX.FTZ R17, R21, R56, !PT ;  /* 0x0000003815117209 */ /* 0x000fe20007810000 */
[----:B------:R-:W3:Y:S01]  /*22a0*/  MUFU.TANH R87, R87 ;  /* 0x0000005700577308 */ /* 0x000ee20000002400 */
[----:B------:R-:W-:-:S02]  /*22b0*/  FSEL R10, R10, -INF , P5 ;  /* 0xff8000000a0a7808 */ /* 0x000fc40002800000 */
[----:B------:R-:W-:Y:S02]  /*22c0*/  FSEL R51, R11, -INF , P5 ;  /* 0xff8000000b337808 */ /* 0x000fe40002800000 */
[----:B------:R-:W-:Y:S02]  /*22d0*/  FSEL R52, R12, -INF , P4 ;  /* 0xff8000000c347808 */ /* 0x000fe40002000000 */
[----:B------:R-:W-:Y:S01]  /*22e0*/  ISETP.GT.AND P5, PT, R3, 0x29, PT ;  /* 0x000000290300780c */ /* 0x000fe20003fa4270 */
[----:B------:R-:W4:Y:S01]  /*22f0*/  MUFU.TANH R79, R79 ;  /* 0x0000004f004f7308 */ /* 0x000f220000002400 */
[----:B------:R-:W-:Y:S01]  /*2300*/  FSEL R12, R23, -INF , P3 ;  /* 0xff800000170c7808 */ /* 0x000fe20001800000 */
[----:B------:R-:W-:Y:S02]  /*2310*/  WARPGROUP.DEPBAR.LE gsb0, 0x0 ;  /* 0x00008000000079c5 */ /* 0x000fe40000010000 */
[----:B------:R-:W-:Y:S02]  /*2320*/  FSEL R24, R24, -INF , P6 ;  /* 0xff80000018187808 */ /* 0x000fe40003000000 */
[----:B------:R-:W-:-:S02]  /*2330*/  FMNMX.FTZ R23, R22, R17, !PT ;  /* 0x0000001116177209 */ /* 0x000fc40007810000 */
[----:B------:R-:W-:Y:S01]  /*2340*/  FSEL R8, R8, -INF , P2 ;  /* 0xff80000008087808 */ /* 0x000fe20001000000 */
[----:B------:R-:W5:Y:S01]  /*2350*/  MUFU.TANH R81, R81 ;  /* 0x0000005100517308 */ /* 0x000f620000002400 */
[----:B------:R-:W-:Y:S02]  /*2360*/  ISETP.GT.AND P2, PT, R3, 0x21, PT ;  /* 0x000000210300780c */ /* 0x000fe40003f44270 */
[----:B------:R-:W-:Y:S02]  /*2370*/  FSEL R56, R26, -INF , P5 ;  /* 0xff8000001a387808 */ /* 0x000fe40002800000 */
[----:B------:R-:W-:Y:S02]  /*2380*/  FMNMX.FTZ R26, R24, R23, !PT ;  /* 0x00000017181a7209 */ /* 0x000fe40007810000 */
[----:B------:R-:W-:Y:S01]  /*2390*/  FSEL R9, R9, -INF , P6 ;  /* 0xff80000009097808 */ /* 0x000fe20003000000 */
[----:B------:R-:W5:Y:S01]  /*23a0*/  MUFU.TANH R84, R84 ;  /* 0x0000005400547308 */ /* 0x000f620000002400 */
[----:B------:R-:W-:-:S02]  /*23b0*/  FSEL R53, R13, -INF , P3 ;  /* 0xff8000000d357808 */ /* 0x000fc40001800000 */
[----:B------:R-:W-:Y:S02]  /*23c0*/  ISETP.GT.AND P6, PT, R3, 0x28, PT ;  /* 0x000000280300780c */ /* 0x000fe40003fc4270 */
[----:B------:R-:W-:Y:S02]  /*23d0*/  FSEL R13, R76, -INF , P2 ;  /* 0xff8000004c0d7808 */ /* 0x000fe40001000000 */
[----:B------:R-:W-:Y:S01]  /*23e0*/  FSEL R11, R15, -INF , P4 ;  /* 0xff8000000f0b7808 */ /* 0x000fe20002000000 */
[----:B------:R0:W-:Y:S01]  /*23f0*/  MUFU.TANH R76, R27 ;  /* 0x0000001b004c7308 */ /* 0x0001e20000002400 */
[----:B------:R-:W-:Y:S02]  /*2400*/  FSEL R54, R16, -INF , P2 ;  /* 0xff80000010367808 */ /* 0x000fe40001000000 */
[----:B------:R-:W-:Y:S02]  /*2410*/  FSEL R15, R77, -INF , P6 ;  /* 0xff8000004d0f7808 */ /* 0x000fe40003000000 */
[----:B------:R-:W-:-:S02]  /*2420*/  ISETP.GT.AND P2, PT, R3, 0x38, PT ;  /* 0x000000380300780c */ /* 0x000fc40003f44270 */
[----:B------:R-:W-:Y:S01]  /*2430*/  ISETP.GT.AND P4, PT, R3, 0x30, PT ;  /* 0x000000300300780c */ /* 0x000fe20003f84270 */
[----:B------:R2:W-:Y:S01]  /*2440*/  MUFU.TANH R77, R44 ;  /* 0x0000002c004d7308 */ /* 0x0005e20000002400 */
[----:B0-----:R-:W-:Y:S02]  /*2450*/  FMNMX.FTZ R27, R51, R26, !PT ;  /* 0x0000001a331b7209 */ /* 0x001fe40007810000 */
[----:B------:R-:W-:Y:S02]  /*2460*/  FSEL R23, R85, -INF , P2 ;  /* 0xff80000055177808 */ /* 0x000fe40001000000 */
[----:B------:R-:W-:Y:S02]  /*2470*/  FSEL R55, R18, -INF , P6 ;  /* 0xff80000012377808 */ /* 0x000fe40003000000 */
[----:B-1----:R-:W-:Y:S01]  /*2480*/  FSEL R16, R80, -INF , P5 ;  /* 0xff80000050107808 */ /* 0x002fe20002800000 */
[----:B------:R-:W0:Y:S01]  /*2490*/  MUFU.TANH R83, R83 ;  /* 0x0000005300537308 */ /* 0x000e220000002400 */
[----:B--2---:R-:W-:-:S02]  /*24a0*/  FMNMX.FTZ R44, R52, R27, !PT ;  /* 0x0000001b342c7209 */ /* 0x004fc40007810000 */
[----:B------:R-:W-:Y:S02]  /*24b0*/  FSEL R17, R82, -INF , P4 ;  /* 0xff80000052117808 */ /* 0x000fe40002000000 */
[----:B------:R-:W-:Y:S02]  /*24c0*/  FMNMX.FTZ R85, R53, R44, !PT ;  /* 0x0000002c35557209 */ /* 0x000fe40007810000 */
[----:B------:R-:W-:Y:S01]  /*24d0*/  FSEL R78, R78, -INF , P4 ;  /* 0xff8000004e4e7808 */ /* 0x000fe20002000000 */
[----:B------:R1:W-:Y:S01]  /*24e0*/  MUFU.TANH R80, R45 ;  /* 0x0000002d00507308 */ /* 0x0003e20000002400 */
[----:B------:R-:W-:Y:S02]  /*24f0*/  FMNMX.FTZ R44, R54, R85, !PT ;  /* 0x00000055362c7209 */ /* 0x000fe40007810000 */
[C---:B------:R-:W-:Y:S02]  /*2500*/  ISETP.GT.AND P4, PT, R3.reuse, 0x41, PT ;  /* 0x000000410300780c */ /* 0x040fe40003f84270 */
[----:B------:R-:W-:-:S02]  /*2510*/  ISETP.GT.AND P3, PT, R3, 0x31, PT ;  /* 0x000000310300780c */ /* 0x000fc40003f64270 */
[----:B------:R-:W-:Y:S01]  /*2520*/  ISETP.GT.AND P6, PT, R3, 0x39, PT ;  /* 0x000000390300780c */ /* 0x000fe20003fc4270 */
[----:B------:R-:W-:Y:S01]  /*2530*/  MUFU.TANH R67, R67 ;  /* 0x0000004300437308 */ /* 0x000fe20000002400 */
[----:B-1----:R-:W-:Y:S02]  /*2540*/  FMNMX.FTZ R45, R55, R44, !PT ;  /* 0x0000002c372d7209 */ /* 0x002fe40007810000 */
[----:B---3--:R-:W-:Y:S02]  /*2550*/  FSEL R44, R87, -INF , P4 ;  /* 0xff800000572c7808 */ /* 0x008fe40002000000 */
[----:B------:R-:W-:Y:S02]  /*2560*/  FMNMX.FTZ R87, R56, R45, !PT ;  /* 0x0000002d38577209 */ /* 0x000fe40007810000 */
[----:B----4-:R-:W-:Y:S01]  /*2570*/  FSEL R79, R79, -INF , P3 ;  /* 0xff8000004f4f7808 */ /* 0x010fe20001800000 */
[----:B------:R-:W1:Y:S01]  /*2580*/  MUFU.TANH R60, R60 ;  /* 0x0000003c003c7308 */ /* 0x000e620000002400 */
[----:B-----5:R-:W-:-:S02]  /*2590*/  FSEL R81, R81, -INF , P2 ;  /* 0xff80000051517808 */ /* 0x020fc40001000000 */
[C---:B------:R-:W-:Y:S02]  /*25a0*/  ISETP.GT.AND P2, PT, R3.reuse, 0x49, PT ;  /* 0x000000490300780c */ /* 0x040fe40003f44270 */
[----:B------:R-:W-:Y:S02]  /*25b0*/  ISETP.GT.AND P5, PT, R3, 0x40, PT ;  /* 0x000000400300780c */ /* 0x000fe40003fa4270 */
[----:B------:R-:W-:Y:S01]  /*25c0*/  FSEL R18, R84, -INF , P3 ;  /* 0xff80000054127808 */ /* 0x000fe20001800000 */
[----:B------:R-:W2:Y:S01]  /*25d0*/  MUFU.TANH R61, R61 ;  /* 0x0000003d003d7308 */ /* 0x000ea20000002400 */
[----:B0-----:R-:W-:Y:S02]  /*25e0*/  FSEL R83, R83, -INF , P6 ;  /* 0xff80000053537808 */ /* 0x001fe40003000000 */
[----:B------:R-:W-:-:S05]  /*25f0*/  ISETP.GT.AND P3, PT, R3, 0x48, PT ;  /* 0x000000480300780c */ /* 0x000fca0003f64270 */
[----:B------:R0:W-:Y:S01]  /*2600*/  MUFU.TANH R82, R58 ;  /* 0x0000003a00527308 */ /* 0x0001e20000002400 */
[----:B-1----:R-:W-:-:S07]  /*2610*/  FSEL R60, R60, -INF , P5 ;  /* 0xff8000003c3c7808 */ /* 0x002fce0002800000 */
[----:B------:R-:W1:Y:S01]  /*2620*/  MUFU.TANH R66, R66 ;  /* 0x0000004200427308 */ /* 0x000e620000002400 */
[----:B0-----:R-:W-:Y:S02]  /*2630*/  FMNMX.FTZ R58, R78, R87, !PT ;  /* 0x000000574e3a7209 */ /* 0x001fe40007810000 */
[----:B--2---:R-:W-:Y:S02]  /*2640*/  FSEL R61, R61, -INF , P4 ;  /* 0xff8000003d3d7808 */ /* 0x004fe40002000000 */
[----:B------:R-:W-:Y:S02]  /*2650*/  FMNMX.FTZ R58, R79, R58, !PT ;  /* 0x0000003a4f3a7209 */ /* 0x000fe40007810000 */
[----:B------:R-:W-:Y:S01]  /*2660*/  ISETP.GT.AND P4, PT, R3, 0x58, PT ;  /* 0x000000580300780c */ /* 0x000fe20003f84270 */
[----:B------:R-:W0:Y:S01]  /*2670*/  MUFU.TANH R63, R63 ;  /* 0x0000003f003f7308 */ /* 0x000e220000002400 */
[----:B------:R-:W-:-:S07]  /*2680*/  FMNMX.FTZ R58, R81, R58, !PT ;  /* 0x0000003a513a7209 */ /* 0x000fce0007810000 */
[----:B------:R-:W2:Y:S01]  /*2690*/  MUFU.TANH R62, R62 ;  /* 0x0000003e003e7308 */ /* 0x000ea20000002400 */
[----:B-1----:R-:W-:-:S07]  /*26a0*/  FSEL R45, R66, -INF , P3 ;  /* 0xff800000422d7808 */ /* 0x002fce0001800000 */
[----:B------:R-:W1:Y:S01]  /*26b0*/  MUFU.TANH R86, R86 ;  /* 0x0000005600567308 */ /* 0x000e620000002400 */
[----:B0-----:R-:W-:Y:S02]  /*26c0*/  FSEL R63, R63, -INF , P3 ;  /* 0xff8000003f3f7808 */ /* 0x001fe40001800000 */
[----:B------:R-:W-:-:S05]  /*26d0*/  ISETP.GT.AND P3, PT, R3, 0x59, PT ;  /* 0x000000590300780c */ /* 0x000fca0003f64270 */
[----:B------:R-:W0:Y:S01]  /*26e0*/  MUFU.TANH R64, R64 ;  /* 0x0000004000407308 */ /* 0x000e220000002400 */
[----:B--2---:R-:W-:Y:S01]  /*26f0*/  FSEL R27, R62, -INF , P5 ;  /* 0xff8000003e1b7808 */ /* 0x004fe20002800000 */
[----:B------:R-:W-:Y:S01]  /*2700*/  FMUL.FTZ R62, R0, R30 ;  /* 0x0000001e003e7220 */ /* 0x000fe20000410000 */
[----:B------:R-:W-:-:S05]  /*2710*/  ISETP.GT.AND P5, PT, R3, 0x51, PT ;  /* 0x000000510300780c */ /* 0x000fca0003fa4270 */
[----:B------:R2:W-:Y:S01]  /*2720*/  MUFU.TANH R84, R57 ;  /* 0x0000003900547308 */ /* 0x0005e20000002400 */
[----:B-1----:R-:W-:Y:S02]  /*2730*/  FSEL R26, R86, -INF , P6 ;  /* 0xff800000561a7808 */ /* 0x002fe40003000000 */
[----:B------:R-:W-:-:S05]  /*2740*/  ISETP.GT.AND P6, PT, R3, 0x50, PT ;  /* 0x000000500300780c */ /* 0x000fca0003fc4270 */
[----:B------:R-:W1:Y:S01]  /*2750*/  MUFU.TANH R65, R65 ;  /* 0x0000004100417308 */ /* 0x000e620000002400 */
[C---:B--2---:R-:W-:Y:S01]  /*2760*/  FMUL.FTZ R57, R0.reuse, R28 ;  /* 0x0000001c00397220 */ /* 0x044fe20000410000 */
[----:B------:R-:W-:Y:S02]  /*2770*/  FSEL R28, R67, -INF , P2 ;  /* 0xff800000431c7808 */ /* 0x000fe40001000000 */
[----:B------:R-:W-:Y:S01]  /*2780*/  FMNMX.FTZ R67, R83, R58, !PT ;  /* 0x0000003a53437209 */ /* 0x000fe20007810000 */
[----:B------:R-:W-:Y:S01]  /*2790*/  FMUL.FTZ R58, R0, R29 ;  /* 0x0000001d003a7220 */ /* 0x000fe20000410000 */
[----:B0-----:R-:W-:Y:S02]  /*27a0*/  FSEL R64, R64, -INF , P2 ;  /* 0xff80000040407808 */ /* 0x001fe40001000000 */
[----:B------:R-:W0:Y:S01]  /*27b0*/  MUFU.TANH R68, R68 ;  /* 0x0000004400447308 */ /* 0x000e220000002400 */
[----:B------:R-:W-:-:S07]  /*27c0*/  ISETP.GT.AND P2, PT, R3, 0x60, PT ;  /* 0x000000600300780c */ /* 0x000fce0003f44270 */
[----:B------:R2:W-:Y:S01]  /*27d0*/  MUFU.TANH R85, R46 ;  /* 0x0000002e00557308 */ /* 0x0005e20000002400 */
[----:B-1----:R-:W-:-:S07]  /*27e0*/  FSEL R65, R65, -INF , P6 ;  /* 0xff80000041417808 */ /* 0x002fce0003000000 */
[----:B------:R-:W1:Y:S01]  /*27f0*/  MUFU.TANH R69, R69 ;  /* 0x0000004500457308 */ /* 0x000e620000002400 */
[----:B--2---:R-:W-:Y:S02]  /*2800*/  FMNMX.FTZ R46, R60, R67, !PT ;  /* 0x000000433c2e7209 */ /* 0x004fe40007810000 */
[----:B0-----:R-:W-:Y:S02]  /*2810*/  FSEL R68, R68, -INF , P5 ;  /* 0xff80000044447808 */ /* 0x001fe40002800000 */
[----:B------:R-:W-:-:S03]  /*2820*/  FMNMX.FTZ R66, R61, R46, !PT ;  /* 0x0000002e3d427209 */ /* 0x000fc60007810000 */
[----:B------:R-:W0:Y:S01]  /*2830*/  MUFU.TANH R73, R73 ;  /* 0x0000004900497308 */ /* 0x000e220000002400 */
[----:B------:R-:W-:-:S07]  /*2840*/  FMNMX.FTZ R67, R63, R66, !PT ;  /* 0x000000423f437209 */ /* 0x000fce0007810000 */
[----:B------:R-:W2:Y:S01]  /*2850*/  MUFU.TANH R70, R70 ;  /* 0x0000004600467308 */ /* 0x000ea20000002400 */
[----:B-1----:R-:W-:-:S07]  /*2860*/  FSEL R69, R69, -INF , P4 ;  /* 0xff80000045457808 */ /* 0x002fce0002000000 */
[----:B------:R-:W1:Y:S01]  /*2870*/  MUFU.TANH R75, R75 ;  /* 0x0000004b004b7308 */ /* 0x000e620000002400 */
[----:B0-----:R-:W-:-:S07]  /*2880*/  FSEL R73, R73, -INF , P3 ;  /* 0xff80000049497808 */ /* 0x001fce0001800000 */
[----:B------:R0:W-:Y:S01]  /*2890*/  MUFU.TANH R87, R62 ;  /* 0x0000003e00577308 */ /* 0x0001e20000002400 */
[----:B--2---:R-:W-:Y:S02]  /*28a0*/  FSEL R30, R70, -INF , P6 ;  /* 0xff800000461e7808 */ /* 0x004fe40003000000 */
[----:B------:R-:W-:-:S05]  /*28b0*/  ISETP.GT.AND P6, PT, R3, 0x61, PT ;  /* 0x000000610300780c */ /* 0x000fca0003fc4270 */
[----:B------:R-:W2:Y:S01]  /*28c0*/  MUFU.TANH R71, R71 ;  /* 0x0000004700477308 */ /* 0x000ea20000002400 */
[----:B0-----:R-:W-:Y:S02]  /*28d0*/  FMNMX.FTZ R62, R64, R67, !PT ;  /* 0x00000043403e7209 */ /* 0x001fe40007810000 */
[----:B-1----:R-:W-:Y:S02]  /*28e0*/  FSEL R75, R75, -INF , P2 ;  /* 0xff8000004b4b7808 */ /* 0x002fe40001000000 */
[----:B------:R-:W-:Y:S01]  /*28f0*/  FMNMX.FTZ R67, R65, R62, !PT ;  /* 0x0000003e41437209 */ /* 0x000fe20007810000 */
[----:B------:R-:W-:Y:S02]  /*2900*/  FMUL.FTZ R62, R0, R34 ;  /* 0x00000022003e7220 */ /* 0x000fe40000410000 */
[----:B------:R-:W0:Y:S01]  /*2910*/  MUFU.TANH R89, R89 ;  /* 0x0000005900597308 */ /* 0x000e220000002400 */
[----:B------:R-:W-:-:S04]  /*2920*/  FMNMX.FTZ R66, R68, R67, !PT ;  /* 0x0000004344427209 */ /* 0x000fc80007810000 */
[----:B------:R-:W-:-:S03]  /*2930*/  FMNMX.FTZ R66, R69, R66, !PT ;  /* 0x0000004245427209 */ /* 0x000fc60007810000 */
[----:B------:R-:W1:Y:S01]  /*2940*/  MUFU.TANH R72, R72 ;  /* 0x0000004800487308 */ /* 0x000e620000002400 */
[----:B------:R-:W-:Y:S02]  /*2950*/  FMNMX.FTZ R66, R73, R66, !PT ;  /* 0x0000004249427209 */ /* 0x000fe40007810000 */
[----:B--2---:R-:W-:Y:S02]  /*2960*/  FSEL R29, R71, -INF , P5 ;  /* 0xff800000471d7808 */ /* 0x004fe40002800000 */
[----:B------:R-:W-:Y:S02]  /*2970*/  ISETP.GT.AND P5, PT, R3, 0x68, PT ;  /* 0x000000680300780c */ /* 0x000fe40003fa4270 */
[----:B------:R-:W-:Y:S01]  /*2980*/  FMNMX.FTZ R66, R75, R66, !PT ;  /* 0x000000424b427209 */ /* 0x000fe20007810000 */
[----:B------:R-:W-:Y:S01]  /*2990*/  MUFU.TANH R48, R48 ;  /* 0x0000003000307308 */ /* 0x000fe20000002400 */
[----:B0-----:R-:W-:-:S04]  /*29a0*/  FSEL R89, R89, -INF , P6 ;  /* 0xff80000059597808 */ /* 0x001fc80003000000 */
[----:B------:R-:W-:-:S03]  /*29b0*/  FMNMX.FTZ R66, R89, R66, !PT ;  /* 0x0000004259427209 */ /* 0x000fc60007810000 */
[----:B------:R-:W0:Y:S01]  /*29c0*/  MUFU.TANH R74, R74 ;  /* 0x0000004a004a7308 */ /* 0x000e220000002400 */
[----:B-1----:R-:W-:Y:S02]  /*29d0*/  FSEL R46, R72, -INF , P4 ;  /* 0xff800000482e7808 */ /* 0x002fe40002000000 */
[----:B------:R-:W-:-:S05]  /*29e0*/  ISETP.GT.AND P4, PT, R3, 0x69, PT ;  /* 0x000000690300780c */ /* 0x000fca0003f84270 */
[----:B------:R-:W-:Y:S08]  /*29f0*/  MUFU.TANH R50, R50 ;  /* 0x0000003200327308 */ /* 0x000ff00000002400 */
[----:B------:R-:W-:Y:S08]  /*2a00*/  MUFU.TANH R88, R88 ;  /* 0x0000005800587308 */ /* 0x000ff00000002400 */
[----:B------:R-:W-:Y:S08]  /*2a10*/  MUFU.TANH R90, R90 ;  /* 0x0000005a005a7308 */ /* 0x000ff00000002400 */
[----:B------:R-:W1:Y:S08]  /*2a20*/  MUFU.TANH R47, R47 ;  /* 0x0000002f002f7308 */ /* 0x000e700000002400 */
[----:B------:R2:W-:Y:S08]  /*2a30*/  MUFU.TANH R86, R57 ;  /* 0x0000003900567308 */ /* 0x0005f00000002400 */
[----:B------:R3:W-:Y:S01]  /*2a40*/  MUFU.TANH R71, R58 ;  /* 0x0000003a00477308 */ /* 0x0007e20000002400 */
[----:B--2---:R-:W-:Y:S01]  /*2a50*/  FMUL.FTZ R57, R0, R31 ;  /* 0x0000001f00397220 */ /* 0x004fe20000410000 */
[----:B0-----:R-:W-:-:S02]  /*2a60*/  FSEL R31, R74, -INF , P3 ;  /* 0xff8000004a1f7808 */ /* 0x001fc40001800000 */
[----:B------:R-:W-:Y:S02]  /*2a70*/  ISETP.GT.AND P3, PT, R3, 0x70, PT ;  /* 0x000000700300780c */ /* 0x000fe40003f64270 */
[----:B-1----:R-:W-:Y:S02]  /*2a80*/  FSEL R34, R47, -INF , P6 ;  /* 0xff8000002f227808 */ /* 0x002fe40003000000 */
[----:B------:R0:W-:Y:S01]  /*2a90*/  MUFU.TANH R92, R57 ;  /* 0x00000039005c7308 */ /* 0x0001e20000002400 */
[----:B---3--:R-:W-:Y:S01]  /*2aa0*/  FMUL.FTZ R58, R0, R32 ;  /* 0x00000020003a7220 */ /* 0x008fe20000410000 */
[----:B------:R-:W-:Y:S02]  /*2ab0*/  FSEL R32, R88, -INF , P2 ;  /* 0xff80000058207808 */ /* 0x000fe40001000000 */
[C---:B------:R-:W-:Y:S02]  /*2ac0*/  ISETP.GT.AND P2, PT, R3.reuse, 0x71, PT ;  /* 0x000000710300780c */ /* 0x040fe40003f44270 */
[----:B------:R-:W-:-:S02]  /*2ad0*/  ISETP.GT.AND P6, PT, R3, 0x78, PT ;  /* 0x000000780300780c */ /* 0x000fc40003fc4270 */
[----:B------:R1:W-:Y:S01]  /*2ae0*/  MUFU.TANH R72, R58 ;  /* 0x0000003a00487308 */ /* 0x0003e20000002400 */
[----:B0-----:R-:W-:Y:S01]  /*2af0*/  FSEL R57, R48, -INF , P5 ;  /* 0xff80000030397808 */ /* 0x001fe20002800000 */
[----:B------:R-:W-:Y:S01]  /*2b00*/  FMUL.FTZ R48, R0, R33 ;  /* 0x0000002100307220 */ /* 0x000fe20000410000 */
[----:B------:R-:W-:Y:S02]  /*2b10*/  FSEL R33, R59, -INF , P4 ;  /* 0xff8000003b217808 */ /* 0x000fe40002000000 */
[----:B------:R-:W-:Y:S02]  /*2b20*/  FMNMX.FTZ R67, R57, R66, !PT ;  /* 0x0000004239437209 */ /* 0x000fe40007810000 */
[----:B------:R-:W-:Y:S01]  /*2b30*/  FSEL R59, R90, -INF , P3 ;  /* 0xff8000005a3b7808 */ /* 0x000fe20001800000 */
[----:B------:R-:W0:Y:S01]  /*2b40*/  MUFU.TANH R91, R91 ;  /* 0x0000005b005b7308 */ /* 0x000e220000002400 */
[----:B-1----:R-:W-:Y:S01]  /*2b50*/  FSEL R58, R50, -INF , P4 ;  /* 0xff800000323a7808 */ /* 0x002fe20002000000 */
[C---:B------:R-:W-:Y:S01]  /*2b60*/  FMUL.FTZ R90, R0.reuse, R38 ;  /* 0x00000026005a7220 */ /* 0x040fe20000410000 */
[----:B------:R-:W-:Y:S01]  /*2b70*/  FSEL R47, R49, -INF , P5 ;  /* 0xff800000312f7808 */ /* 0x000fe20002800000 */
[----:B------:R-:W-:Y:S01]  /*2b80*/  FMUL.FTZ R49, R0, R36 ;  /* 0x0000002400317220 */ /* 0x000fe20000410000 */
[----:B------:R-:W-:-:S02]  /*2b90*/  FMNMX.FTZ R50, R58, R67, !PT ;  /* 0x000000433a327209 */ /* 0x000fc40007810000 */
[----:B------:R-:W-:Y:S01]  /*2ba0*/  ISETP.GT.AND P5, PT, R3, 0x79, PT ;  /* 0x000000790300780c */ /* 0x000fe20003fa4270 */
[----:B------:R1:W-:Y:S01]  /*2bb0*/  MUFU.TANH R88, R62 ;  /* 0x0000003e00587308 */ /* 0x0003e20000002400 */
[----:B------:R-:W-:Y:S01]  /*2bc0*/  FMNMX.FTZ R67, R59, R50, !PT ;  /* 0x000000323b437209 */ /* 0x000fe20007810000 */
[----:B------:R-:W-:Y:S01]  /*2bd0*/  FMUL.FTZ R50, R0, R37 ;  /* 0x0000002500327220 */ /* 0x000fe20000410000 */
[----:B------:R-:W-:Y:S02]  /*2be0*/  FSEL R37, R77, -INF , P2 ;  /* 0xff8000004d257808 */ /* 0x000fe40001000000 */
[----:B------:R-:W-:Y:S02]  /*2bf0*/  FSEL R66, R80, -INF , P6 ;  /* 0xff80000050427808 */ /* 0x000fe40003000000 */
[----:B------:R-:W-:Y:S01]  /*2c00*/  ISETP.GT.AND P4, PT, R3, 0x80, PT ;  /* 0x000000800300780c */ /* 0x000fe20003f84270 */
[----:B------:R-:W2:Y:S01]  /*2c10*/  MUFU.TANH R48, R48 ;  /* 0x0000003000307308 */ /* 0x000ea20000002400 */
[----:B-1----:R-:W-:-:S02]  /*2c20*/  FSEL R62, R76, -INF , P2 ;  /* 0xff8000004c3e7808 */ /* 0x002fc40001000000 */
[----:B0-----:R-:W-:Y:S02]  /*2c30*/  FSEL R36, R91, -INF , P3 ;  /* 0xff8000005b247808 */ /* 0x001fe40001800000 */
[----:B------:R-:W-:Y:S02]  /*2c40*/  FMNMX.FTZ R77, R62, R67, !PT ;  /* 0x000000433e4d7209 */ /* 0x000fe40007810000 */
[----:B------:R-:W-:Y:S01]  /*2c50*/  FSEL R67, R84, -INF , P5 ;  /* 0xff80000054437808 */ /* 0x000fe20002800000 */
[----:B------:R-:W0:Y:S01]  /*2c60*/  MUFU.TANH R49, R49 ;  /* 0x0000003100317308 */ /* 0x000e220000002400 */
[----:B------:R-:W-:Y:S01]  /*2c70*/  FMNMX.FTZ R74, R66, R77, !PT ;  /* 0x0000004d424a7209 */ /* 0x000fe20007810000 */
[----:B------:R-:W-:Y:S01]  /*2c80*/  FMUL.FTZ R77, R0, R40 ;  /* 0x00000028004d7220 */ /* 0x000fe20000410000 */
[----:B------:R-:W-:Y:S02]  /*2c90*/  ISETP.GT.AND P3, PT, R3, 0x81, PT ;  /* 0x000000810300780c */ /* 0x000fe40003f64270 */
[----:B------:R-:W-:Y:S01]  /*2ca0*/  FSEL R70, R86, -INF , P4 ;  /* 0xff80000056467808 */ /* 0x000fe20002000000 */
[----:B------:R-:W-:Y:S01]  /*2cb0*/  FMUL.FTZ R86, R0, R42 ;  /* 0x0000002a00567220 */ /* 0x000fe20000410000 */
[----:B------:R-:W-:Y:S01]  /*2cc0*/  FMNMX.FTZ R91, R67, R74, !PT ;  /* 0x0000004a435b7209 */ /* 0x000fe20007810000 */
[----:B------:R1:W3:Y:S01]  /*2cd0*/  MUFU.TANH R76, R50 ;  /* 0x00000032004c7308 */ /* 0x0002e20000002400 */
[----:B------:R-:W-:-:S02]  /*2ce0*/  ISETP.GT.AND P2, PT, R3, 0x88, PT ;  /* 0x000000880300780c */ /* 0x000fc40003f44270 */
[----:B------:R-:W-:Y:S01]  /*2cf0*/  FSEL R40, R82, -INF , P6 ;  /* 0xff80000052287808 */ /* 0x000fe20003000000 */
[----:B------:R-:W-:Y:S01]  /*2d00*/  FMUL.FTZ R82, R0, R41 ;  /* 0x0000002900527220 */ /* 0x000fe20000410000 */
[----:B------:R-:W-:Y:S02]  /*2d10*/  FSEL R71, R71, -INF , P3 ;  /* 0xff80000047477808 */ /* 0x000fe40001800000 */
[----:B------:R-:W-:Y:S01]  /*2d20*/  FMNMX.FTZ R74, R70, R91, !PT ;  /* 0x0000005b464a7209 */ /* 0x000fe20007810000 */
[----:B------:R0:W4:Y:S01]  /*2d30*/  MUFU.TANH R80, R77 ;  /* 0x0000004d00507308 */ /* 0x0001220000002400 */
[----:B------:R-:W-:Y:S02]  /*2d40*/  ISETP.GT.AND P6, PT, R3, 0x89, PT ;  /* 0x000000890300780c */ /* 0x000fe40003fc4270 */
[----:B------:R-:W-:Y:S02]  /*2d50*/  FSEL R72, R72, -INF , P2 ;  /* 0xff80000048487808 */ /* 0x000fe40001000000 */
[----:B------:R-:W-:-:S02]  /*2d60*/  FMNMX.FTZ R41, R71, R74, !PT ;  /* 0x0000004a47297209 */ /* 0x000fc40007810000 */
[----:B-1----:R-:W-:Y:S01]  /*2d70*/  FSEL R50, R85, -INF , P5 ;  /* 0xff80000055327808 */ /* 0x002fe20002800000 */
[----:B------:R-:W1:Y:S01]  /*2d80*/  MUFU.TANH R82, R82 ;  /* 0x0000005200527308 */ /* 0x000e620000002400 */
[----:B------:R-:W-:Y:S02]  /*2d90*/  ISETP.GT.AND P5, PT, R3, 0x90, PT ;  /* 0x000000900300780c */ /* 0x000fe40003fa4270 */
[----:B--2---:R-:W-:Y:S02]  /*2da0*/  FSEL R74, R48, -INF , P6 ;  /* 0xff800000304a7808 */ /* 0x004fe40003000000 */
[----:B------:R-:W-:Y:S02]  /*2db0*/  FMNMX.FTZ R85, R72, R41, !PT ;  /* 0x0000002948557209 */ /* 0x000fe40007810000 */
[----:B------:R-:W-:Y:S01]  /*2dc0*/  FSEL R41, R87, -INF , P4 ;  /* 0xff80000057297808 */ /* 0x000fe20002000000 */
[----:B------:R-:W2:Y:S01]  /*2dd0*/  MUFU.TANH R90, R90 ;  /* 0x0000005a005a7308 */ /* 0x000ea20000002400 */
[----:B------:R-:W-:-:S02]  /*2de0*/  ISETP.GT.AND P4, PT, R3, 0x91, PT ;  /* 0x000000910300780c */ /* 0x000fc40003f84270 */
[----:B0-----:R-:W-:Y:S02]  /*2df0*/  FSEL R77, R49, -INF , P5 ;  /* 0xff800000314d7808 */ /* 0x001fe40002800000 */
[----:B------:R-:W-:Y:S02]  /*2e00*/  FMNMX.FTZ R84, R74, R85, !PT ;  /* 0x000000554a547209 */ /* 0x000fe40007810000 */
[----:B------:R-:W-:Y:S01]  /*2e10*/  FSEL R48, R92, -INF , P3 ;  /* 0xff8000005c307808 */ /* 0x000fe20001800000 */
[----:B------:R-:W0:Y:S01]  /*2e20*/  MUFU.TANH R86, R86 ;  /* 0x0000005600567308 */ /* 0x000e220000002400 */
[----:B------:R-:W-:Y:S02]  /*2e30*/  ISETP.GT.AND P3, PT, R3, 0x98, PT ;  /* 0x000000980300780c */ /* 0x000fe40003f64270 */
[----:B---3--:R-:W-:Y:S02]  /*2e40*/  FSEL R76, R76, -INF , P4 ;  /* 0xff8000004c4c7808 */ /* 0x008fe40002000000 */
[----:B------:R-:W-:-:S02]  /*2e50*/  FMNMX.FTZ R85, R77, R84, !PT ;  /* 0x000000544d557209 */ /* 0x000fc40007810000 */
[----:B------:R-:W-:Y:S01]  /*2e60*/  FSEL R49, R88, -INF , P2 ;  /* 0xff80000058317808 */ /* 0x000fe20001000000 */
[----:B------:R-:W-:Y:S01]  /*2e70*/  FMUL.FTZ R88, R0, R35 ;  /* 0x0000002300587220 */ /* 0x000fe20000410000 */
[----:B----4-:R-:W-:Y:S02]  /*2e80*/  FSEL R87, R80, -INF , P3 ;  /* 0xff80000050577808 */ /* 0x010fe40001800000 */
[----:B------:R-:W-:Y:S02]  /*2e90*/  ISETP.GT.AND P2, PT, R3, 0x99, PT ;  /* 0x000000990300780c */ /* 0x000fe40003f44270 */
[----:B------:R-:W-:Y:S01]  /*2ea0*/  FMNMX.FTZ R80, R76, R85, !PT ;  /* 0x000000554c507209 */ /* 0x000fe20007810000 */
[----:B------:R-:W3:Y:S01]  /*2eb0*/  MUFU.TANH R88, R88 ;  /* 0x0000005800587308 */ /* 0x000ee20000002400 */
[----:B-1----:R-:W-:Y:S02]  /*2ec0*/  FSEL R85, R82, -INF , P2 ;  /* 0xff80000052557808 */ /* 0x002fe40001000000 */
[----:B------:R-:W-:-:S02]  /*2ed0*/  FMNMX.FTZ R80, R87, R80, !PT ;  /* 0x0000005057507209 */ /* 0x000fc40007810000 */
[----:B--2---:R-:W-:Y:S02]  /*2ee0*/  FSEL R90, R90, -INF , P5 ;  /* 0xff8000005a5a7808 */ /* 0x004fe40002800000 */
[----:B------:R-:W-:Y:S02]  /*2ef0*/  FMNMX.FTZ R82, R85, R80, !PT ;  /* 0x0000005055527209 */ /* 0x000fe40007810000 */
[----:B------:R-:W-:Y:S02]  /*2f00*/  MOV R80, UR18 ;  /* 0x0000001200507c02 */ /* 0x000fe40008000f00 */
[----:B0-----:R-:W-:Y:S01]  /*2f10*/  FSEL R86, R86, -INF , P3 ;  /* 0xff80000056567808 */ /* 0x001fe20001800000 */
[----:B------:R-:W0:Y:S01]  /*2f20*/  SHFL.BFLY PT, R3, R82, 0x2, 0x1f ;  /* 0x0c401f0052037f89 */ /* 0x000e2200000e0000 */
[----:B---3--:R-:W-:Y:S02]  /*2f30*/  FSEL R88, R88, -INF , P6 ;  /* 0xff80000058587808 */ /* 0x008fe40003000000 */
[----:B0-----:R-:W-:Y:S01]  /*2f40*/  FMNMX.FTZ R84, R82, R3, !PT ;  /* 0x0000000352547209 */ /* 0x001fe20007810000 */
[----:B------:R-:W-:-:S04]  /*2f50*/  FMUL.FTZ R82, R0, R43 ;  /* 0x0000002b00527220 */ /* 0x000fc80000410000 */
[----:B------:R-:W0:Y:S02]  /*2f60*/  SHFL.BFLY PT, R3, R84, 0x1, 0x1f ;  /* 0x0c201f0054037f89 */ /* 0x000e2400000e0000 */
[----:B------:R-:W1:Y:S02]  /*2f70*/  MUFU.TANH R82, R82 ;  /* 0x0000005200527308 */ /* 0x000e640000002400 */
[----:B-1----:R-:W-:Y:S02]  /*2f80*/  FSEL R82, R82, -INF , P2 ;  /* 0xff80000052527808 */ /* 0x002fe40001000000 */
[----:B0-----:R-:W-:Y:S01]  /*2f90*/  FMNMX.FTZ R3, R84, R3, !PT ;  /* 0x0000000354037209 */ /* 0x001fe20007810000 */
[----:B------:R-:W-:Y:S01]  /*2fa0*/  FMUL.FTZ R84, R0, R39 ;  /* 0x0000002700547220 */ /* 0x000fe20000410000 */
[----:B------:R-:W-:Y:S02]  /*2fb0*/  FMNMX.FTZ R39, R4, R5, !PT ;  /* 0x0000000504277209 */ /* 0x000fe40007810000 */
[C---:B------:R-:W-:Y:S01]  /*2fc0*/  FSETP.NEU.FTZ.AND P0, PT, R3.reuse, -INF , PT ;  /* 0xff8000000300780b */ /* 0x040fe20003f1d000 */
[----:B------:R-:W-:Y:S01]  /*2fd0*/  FFMA.FTZ R80, R3, R80, -8 ;  /* 0xc100000003507423 */ /* 0x000fe20000010050 */
[----:B------:R-:W-:Y:S01]  /*2fe0*/  FMNMX.FTZ R38, R6, R39, !PT ;  /* 0x0000002706267209 */ /* 0x000fe20007810000 */
[----:B------:R-:W0:Y:S03]  /*2ff0*/  MUFU.TANH R84, R84 ;  /* 0x0000005400547308 */ /* 0x000e260000002400 */
[----:B------:R-:W-:-:S02]  /*3000*/  FMNMX.FTZ R43, R7, R38, !PT ;  /* 0x00000026072b7209 */ /* 0x000fc40007810000 */
[----:B------:R-:W-:Y:S02]  /*3010*/  FSEL R80, R80, RZ, P0 ;  /* 0x000000ff50507208 */ /* 0x000fe40000000000 */
[----:B------:R-:W-:Y:S02]  /*3020*/  FMNMX.FTZ R42, R8, R43, !PT ;  /* 0x0000002b082a7209 */ /* 0x000fe40007810000 */
[----:B------:R-:W-:Y:S01]  /*3030*/  ISETP.NE.AND P0, PT, R108, RZ, PT ;  /* 0x000000ff6c00720c */ /* 0x000fe20003f05270 */
        /* <DEDUP_REMOVED lines=10> */
[----:B------:R1:W-:Y:S01]  /*30e0*/  MUFU.EX2 R39, R52 ;  /* 0x0000003400277308 */ /* 0x0003e20000000800 */
[--C-:B------:R-:W-:Y:S01]  /*30f0*/  FFMA.FTZ R42, R55, UR18, -R80.reuse ;  /* 0x00000012372a7c23 */ /* 0x100fe20008010850 */
[--C-:B------:R-:W-:Y:S01]  /*3100*/  FFMA.FTZ R53, R56, UR18, -R80.reuse ;  /* 0x0000001238357c23 */ /* 0x100fe20008010850 */
[--C-:B------:R-:W-:Y:S01]  /*3110*/  FFMA.FTZ R91, R81, UR18, -R80.reuse ;  /* 0x00000012515b7c23 */ /* 0x100fe20008010850 */
[----:B0-----:R-:W-:Y:S01]  /*3120*/  FSEL R84, R84, -INF , P4 ;  /* 0xff80000054547808 */ /* 0x001fe20002000000 */
[--C-:B------:R-:W-:Y:S01]  /*3130*/  FFMA.FTZ R75, R75, UR18, -R80.reuse ;  /* 0x000000124b4b7c23 */ /* 0x100fe20008010850 */
[--C-:B------:R-:W-:Y:S01]  /*3140*/  FFMA.FTZ R14, R14, UR18, -R80.reuse ;  /* 0x000000120e0e7c23 */ /* 0x100fe20008010850 */
[--C-:B------:R-:W-:Y:S01]  /*3150*/  FFMA.FTZ R19, R19, UR18, -R80.reuse ;  /* 0x0000001213137c23 */ /* 0x100fe20008010850 */
[----:B------:R0:W-:Y:S01]  /*3160*/  MUFU.EX2 R43, R54 ;  /* 0x00000036002b7308 */ /* 0x0001e20000000800 */
[----:B-1----:R-:W-:Y:S01]  /*3170*/  FMNMX.FTZ R52, R12, R51, !PT ;  /* 0x000000330c347209 */ /* 0x002fe20007810000 */
        /* <DEDUP_REMOVED lines=18> */
[----:B------:R-:W-:Y:S01]  /*32a0*/  FFMA.FTZ R72, R72, UR18, -R80 ;  /* 0x0000001248487c23 */ /* 0x000fe20008010850 */
[----:B------:R-:W-:Y:S01]  /*32b0*/  FMNMX.FTZ R52, R18, R55, !PT ;  /* 0x0000003712347209 */ /* 0x000fe20007810000 */
[----:B------:R-:W-:Y:S03]  /*32c0*/  MUFU.EX2 R14, R14 ;  /* 0x0000000e000e7308 */ /* 0x000fe60000000800 */
[----:B------:R-:W-:-:S04]  /*32d0*/  FMNMX.FTZ R55, R23, R52, !PT ;  /* 0x0000003417377209 */ /* 0x000fc80007810000 */
        /* <DEDUP_REMOVED lines=10> */
[----:B------:R-:W-:Y:S01]  /*3380*/  FFMA.FTZ R56, R61, UR18, -R80 ;  /* 0x000000123d387c23 */ /* 0x000fe20008010850 */
[----:B------:R-:W-:Y:S02]  /*3390*/  MUFU.EX2 R55, R83 ;  /* 0x0000005300377308 */ /* 0x000fe40000000800 */
[----:B------:R-:W-:Y:S01]  /*33a0*/  FMNMX.FTZ R60, R46, R81, !PT ;  /* 0x000000512e3c7209 */ /* 0x000fe20007810000 */
[----:B------:R-:W-:-:S03]  /*33b0*/  IMAD.U32 R81, RZ, RZ, UR18 ;  /* 0x00000012ff517e24 */ /* 0x000fc6000f8e00ff */
[----:B------:R-:W-:Y:S01]  /*33c0*/  FMNMX.FTZ R61, R31, R60, !PT ;  /* 0x0000003c1f3d7209 */ /* 0x000fe20007810000 */
[--C-:B------:R-:W-:Y:S01]  /*33d0*/  FFMA.FTZ R60, R63, UR18, -R80.reuse ;  /* 0x000000123f3c7c23 */ /* 0x100fe20008010850 */
[----:B------:R-:W-:Y:S01]  /*33e0*/  FFMA.FTZ R63, R64, UR18, -R80 ;  /* 0x00000012403f7c23 */ /* 0x000fe20008010850 */
[----:B------:R-:W1:Y:S01]  /*33f0*/  MUFU.EX2 R35, R35 ;  /* 0x0000002300237308 */ /* 0x000e620000000800 */
[----:B------:R-:W-:-:S04]  /*3400*/  FMNMX.FTZ R61, R32, R61, !PT ;  /* 0x0000003d203d7209 */ /* 0x000fc80007810000 */
[----:B0-----:R-:W-:-:S03]  /*3410*/  FMNMX.FTZ R78, R34, R61, !PT ;  /* 0x0000003d224e7209 */ /* 0x001fc60007810000 */
[----:B------:R-:W-:Y:S01]  /*3420*/  MUFU.EX2 R21, R21 ;  /* 0x0000001500157308 */ /* 0x000fe20000000800 */
[----:B------:R-:W-:-:S04]  /*3430*/  FMNMX.FTZ R78, R47, R78, !PT ;  /* 0x0000004e2f4e7209 */ /* 0x000fc80007810000 */
[----:B------:R-:W-:Y:S01]  /*3440*/  FMNMX.FTZ R61, R33, R78, !PT ;  /* 0x0000004e213d7209 */ /* 0x000fe20007810000 */
[--C-:B------:R-:W-:Y:S02]  /*3450*/  FFMA.FTZ R78, R65, UR18, -R80.reuse ;  /* 0x00000012414e7c23 */ /* 0x100fe40008010850 */
[----:B------:R-:W-:Y:S01]  /*3460*/  MUFU.EX2 R22, R22 ;  /* 0x0000001600167308 */ /* 0x000fe20000000800 */
[----:B------:R-:W-:Y:S02]  /*3470*/  FMNMX.FTZ R64, R36, R61, !PT ;  /* 0x0000003d24407209 */ /* 0x000fe40007810000 */
[----:B-1----:R-:W-:Y:S02]  /*3480*/  F2FP.SATFINITE.E4M3.F32.PACK_AB_MERGE_C R152, R35, R20, RZ ;  /* 0x000000142398723e */ /* 0x002fe400048070ff */
[----:B------:R-:W-:Y:S01]  /*3490*/  FMNMX.FTZ R65, R37, R64, !PT ;  /* 0x0000004025417209 */ /* 0x000fe20007810000 */
[----:B------:R-:W-:Y:S01]  /*34a0*/  FFMA.FTZ R64, R68, UR18, -R80 ;  /* 0x0000001244407c23 */ /* 0x000fe20008010850 */
[----:B------:R-:W-:Y:S01]  /*34b0*/  F2FP.SATFINITE.E4M3.F32.PACK_AB_MERGE_C R152, R19, R14, R152 ;  /* 0x0000000e1398723e */ /* 0x000fe20004807098 */
[----:B------:R0:W-:Y:S01]  /*34c0*/  MUFU.EX2 R61, R78 ;  /* 0x0000004e003d7308 */ /* 0x0001e20000000800 */
[----:B------:R-:W-:-:S04]  /*34d0*/  FMNMX.FTZ R65, R40, R65, !PT ;  /* 0x0000004128417209 */ /* 0x000fc80007810000 */
[----:B------:R-:W-:Y:S01]  /*34e0*/  FMNMX.FTZ R68, R50, R65, !PT ;  /* 0x0000004132447209 */ /* 0x000fe20007810000 */
[--C-:B------:R-:W-:Y:S02]  /*34f0*/  FFMA.FTZ R65, R69, UR18, -R80.reuse ;  /* 0x0000001245417c23 */ /* 0x100fe40008010850 */
[----:B------:R-:W1:Y:S01]  /*3500*/  MUFU.EX2 R24, R24 ;  /* 0x0000001800187308 */ /* 0x000e620000000800 */
[----:B------:R-:W-:Y:S01]  /*3510*/  FMNMX.FTZ R69, R41, R68, !PT ;  /* 0x0000004429457209 */ /* 0x000fe20007810000 */
[----:B0-----:R-:W-:-:S03]  /*3520*/  FFMA.FTZ R78, R73, UR18, -R80 ;  /* 0x00000012494e7c23 */ /* 0x001fc60008010850 */
[----:B------:R-:W-:-:S03]  /*3530*/  FMNMX.FTZ R68, R48, R69, !PT ;  /* 0x0000004530447209 */ /* 0x000fc60007810000 */
[----:B------:R-:W-:Y:S01]  /*3540*/  MUFU.EX2 R38, R38 ;  /* 0x0000002600267308 */ /* 0x000fe20000000800 */
[----:B------:R-:W-:-:S04]  /*3550*/  FMNMX.FTZ R69, R49, R68, !PT ;  /* 0x0000004431457209 */ /* 0x000fc80007810000 */
[----:B------:R-:W-:-:S03]  /*3560*/  FMNMX.FTZ R69, R88, R69, !PT ;  /* 0x0000004558457209 */ /* 0x000fc60007810000 */
[----:B------:R-:W-:Y:S01]  /*3570*/  MUFU.EX2 R42, R42 ;  /* 0x0000002a002a7308 */ /* 0x000fe20000000800 */
[----:B------:R-:W-:Y:S02]  /*3580*/  FMNMX.FTZ R73, R90, R69, !PT ;  /* 0x000000455a497209 */ /* 0x000fe40007810000 */
[----:B-1----:R-:W-:Y:S02]  /*3590*/  F2FP.SATFINITE.E4M3.F32.PACK_AB_MERGE_C R154, R39, R24, RZ ;  /* 0x00000018279a723e */ /* 0x002fe400048070ff */
[----:B------:R-:W-:Y:S02]  /*35a0*/  FMNMX.FTZ R73, R84, R73, !PT ;  /* 0x0000004954497209 */ /* 0x000fe40007810000 */
[----:B------:R-:W-:Y:S01]  /*35b0*/  F2FP.SATFINITE.E4M3.F32.PACK_AB_MERGE_C R154, R22, R21, R154 ;  /* 0x00000015169a723e */ /* 0x000fe2000480709a */
[----:B------:R-:W-:Y:S01]  /*35c0*/  MUFU.EX2 R69, R75 ;  /* 0x0000004b00457308 */ /* 0x000fe20000000800 */
[----:B------:R-:W-:-:S04]  /*35d0*/  FMNMX.FTZ R73, R86, R73, !PT ;  /* 0x0000004956497209 */ /* 0x000fc80007810000 */
[----:B------:R-:W-:-:S03]  /*35e0*/  FMNMX.FTZ R73, R82, R73, !PT ;  /* 0x0000004952497209 */ /* 0x000fc60007810000 */
[----:B------:R-:W0:Y:S02]  /*35f0*/  MUFU.EX2 R53, R53 ;  /* 0x0000003500357308 */ /* 0x000e240000000800 */
[----:B------:R-:W1:Y:S06]  /*3600*/  SHFL.BFLY PT, R92, R73, 0x2, 0x1f ;  /* 0x0c401f00495c7f89 */ /* 0x000e6c00000e0000 */
[----:B------:R-:W-:Y:S08]  /*3610*/  MUFU.EX2 R68, R78 ;  /* 0x0000004e00447308 */ /* 0x000ff00000000800 */
[----:B------:R-:W-:Y:S01]  /*3620*/  MUFU.EX2 R78, R89 ;  /* 0x00000059004e7308 */ /* 0x000fe20000000800 */
[----:B0-----:R-:W-:-:S04]  /*3630*/  F2FP.SATFINITE.E4M3.F32.PACK_AB_MERGE_C R136, R53, R42, RZ ;  /* 0x0000002a3588723e */ /* 0x001fc800048070ff */
[----:B------:R-:W-:-:S03]  /*3640*/  F2FP.SATFINITE.E4M3.F32.PACK_AB_MERGE_C R136, R43, R38, R136 ;  /* 0x000000262b88723e */ /* 0x000fc60004807088 */
[----:B------:R-:W-:Y:S01]  /*3650*/  MUFU.EX2 R51, R51 ;  /* 0x0000003300337308 */ /* 0x000fe20000000800 */
[----:B-1----:R-:W-:Y:S01]  /*3660*/  FMNMX.FTZ R92, R73, R92, !PT ;  /* 0x0000005c495c7209 */ /* 0x002fe20007810000 */
[--C-:B------:R-:W-:Y:S01]  /*3670*/  FFMA.FTZ R73, R74, UR18, -R80.reuse ;  /* 0x000000124a497c23 */ /* 0x100fe20008010850 */
[--C-:B------:R-:W-:Y:S01]  /*3680*/  FFMA.FTZ R74, R77, UR18, -R80.reuse ;  /* 0x000000124d4a7c23 */ /* 0x100fe20008010850 */
[--C-:B------:R-:W-:Y:S02]  /*3690*/  FFMA.FTZ R77, R85, UR18, -R80.reuse ;  /* 0x00000012554d7c23 */ /* 0x100fe40008010850 */
[----:B------:R-:W0:Y:S02]  /*36a0*/  SHFL.BFLY PT, R75, R92, 0x1, 0x1f ;  /* 0x0c201f005c4b7f89 */ /* 0x000e2400000e0000 */
[----:B------:R-:W-:Y:S08]  /*36b0*/  MUFU.EX2 R54, R91 ;  /* 0x0000005b00367308 */ /* 0x000ff00000000800 */
[----:B------:R-:W1:Y:S08]  /*36c0*/  MUFU.EX2 R79, R79 ;  /* 0x0000004f004f7308 */ /* 0x000e700000000800 */
[----:B------:R-:W-:Y:S01]  /*36d0*/  MUFU.EX2 R56, R56 ;  /* 0x0000003800387308 */ /* 0x000fe20000000800 */
[----:B0-----:R-:W-:Y:S01]  /*36e0*/  FMNMX.FTZ R120, R92, R75, !PT ;  /* 0x0000004b5c787209 */ /* 0x001fe20007810000 */
[--C-:B------:R-:W-:Y:S01]  /*36f0*/  FFMA.FTZ R75, R76, UR18, -R80.reuse ;  /* 0x000000124c4b7c23 */ /* 0x100fe20008010850 */
[----:B------:R-:W-:Y:S01]  /*3700*/  FFMA.FTZ R76, R87, UR18, -R80 ;  /* 0x00000012574c7c23 */ /* 0x000fe20008010850 */
[----:B------:R-:W-:Y:S01]  /*3710*/  IMAD.U32 R87, RZ, RZ, UR45 ;  /* 0x0000002dff577e24 */ /* 0x000fe2000f8e00ff */
[C---:B------:R-:W-:Y:S01]  /*3720*/  FSETP.NEU.FTZ.AND P2, PT, R120.reuse, -INF , PT ;  /* 0xff8000007800780b */ /* 0x040fe20003f5d000 */
[----:B------:R-:W-:-:S02]  /*3730*/  FFMA.FTZ R81, R120, R81, -8 ;  /* 0xc100000078517423 */ /* 0x000fc40000010051 */
[----:B------:R-:W-:Y:S01]  /*3740*/  MUFU.EX2 R60, R60 ;  /* 0x0000003c003c7308 */ /* 0x000fe20000000800 */
[----:B-1----:R-:W-:Y:S02]  /*3750*/  F2FP.SATFINITE.E4M3.F32.PACK_AB_MERGE_C R138, R79, R54, RZ ;  /* 0x000000364f8a723e */ /* 0x002fe400048070ff */
[----:B------:R-:W-:Y:S02]  /*3760*/  FSEL R81, R81, RZ, P2 ;  /* 0x000000ff51517208 */ /* 0x000fe40001000000 */
[----:B------:R-:W-:-:S03]  /*3770*/  PLOP3.LUT P2, PT, PT, PT, UP0, 0x80, 0x0 ;  /* 0x000000000000781c */ /* 0x000fc60003f4f008 */
[----:B------:R-:W-:Y:S01]  /*3780*/  MUFU.EX2 R63, R63 ;  /* 0x0000003f003f7308 */ /* 0x000fe20000000800 */
        /* <DEDUP_REMOVED lines=15> */
[----:B------:R-:W0:Y:S01]  /*3880*/  MUFU.EX2 R5, R5 ;  /* 0x0000000500057308 */ /* 0x000e220000000800 */
[--C-:B------:R-:W-:Y:S01]  /*3890*/  FFMA.FTZ R15, R27, UR18, -R81.reuse ;  /* 0x000000121b0f7c23 */ /* 0x100fe20008010851 */
[--C-:B------:R-:W-:Y:S01]  /*38a0*/  FFMA.FTZ R28, R29, UR18, -R81.reuse ;  /* 0x000000121d1c7c23 */ /* 0x100fe20008010851 */
[--C-:B------:R-:W-:Y:S01]  /*38b0*/  FFMA.FTZ R11, R17, UR18, -R81.reuse ;  /* 0x00000012110b7c23 */ /* 0x100fe20008010851 */
[----:B------:R-:W-:Y:S01]  /*38c0*/  FFMA.FTZ R27, R45, UR18, -R81 ;  /* 0x000000122d1b7c23 */ /* 0x000fe20008010851 */
[----:B------:R-:W-:Y:S01]  /*38d0*/  FADD.FTZ R29, R14, R19 ;  /* 0x000000130e1d7221 */ /* 0x000fe20000010000 */
[--C-:B------:R-:W-:Y:S01]  /*38e0*/  FFMA.FTZ R17, R23, UR18, -R81.reuse ;  /* 0x0000001217117c23 */ /* 0x100fe20008010851 */
[--C-:B------:R-:W-:Y:S01]  /*38f0*/  FFMA.FTZ R23, R30, UR18, -R81.reuse ;  /* 0x000000121e177c23 */ /* 0x100fe20008010851 */
[----:B------:R-:W1:Y:S01]  /*3900*/  MUFU.EX2 R80, R80 ;  /* 0x0000005000507308 */ /* 0x000e620000000800 */
[----:B------:R-:W-:Y:S01]  /*3910*/  FFMA.FTZ R30, R46, UR18, -R81 ;  /* 0x000000122e1e7c23 */ /* 0x000fe20008010851 */
[----:B------:R-:W-:Y:S01]  /*3920*/  FADD.FTZ R46, R20, R29 ;  /* 0x0000001d142e7221 */ /* 0x000fe20000010000 */
[----:B------:R-:W-:Y:S01]  /*3930*/  FFMA.FTZ R29, R32, UR18, -R81 ;  /* 0x00000012201d7c23 */ /* 0x000fe20008010851 */
[----:B------:R-:W-:-:S02]  /*3940*/  @!P1 VIADD R32, R87, 0x12440 ;  /* 0x0001244057209836 */ /* 0x000fc40000000000 */
[--C-:B------:R-:W-:Y:S01]  /*3950*/  FFMA.FTZ R16, R16, UR18, -R81.reuse ;  /* 0x0000001210107c23 */ /* 0x100fe20008010851 */
[----:B------:R-:W-:Y:S01]  /*3960*/  FADD.FTZ R46, R35, R46 ;  /* 0x0000002e232e7221 */ /* 0x000fe20000010000 */
[----:B------:R-:W-:Y:S01]  /*3970*/  FFMA.FTZ R34, R34, UR18, -R81 ;  /* 0x0000001222227c23 */ /* 0x000fe20008010851 */
[----:B------:R-:W2:Y:S01]  /*3980*/  MUFU.EX2 R83, R83 ;  /* 0x0000005300537308 */ /* 0x000ea20000000800 */
[----:B0-----:R-:W-:Y:S01]  /*3990*/  FADD.FTZ R45, R4, R5 ;  /* 0x00000005042d7221 */ /* 0x001fe20000010000 */
[----:B------:R-:W-:Y:S01]  /*39a0*/  FADD.FTZ R87, R21, R46 ;  /* 0x0000002e15577221 */ /* 0x000fe20000010000 */
[----:B------:R-:W-:Y:S01]  /*39b0*/  @!P1 PRMT R32, RZ, 0x654, R32 ;  /* 0x00000654ff209816 */ /* 0x000fe20000000020 */
[--C-:B------:R-:W-:Y:S01]  /*39c0*/  FFMA.FTZ R47, R47, UR18, -R81.reuse ;  /* 0x000000122f2f7c23 */ /* 0x100fe20008010851 */
[----:B------:R-:W-:Y:S01]  /*39d0*/  FFMA.FTZ R26, R26, UR18, -R81 ;  /* 0x000000121a1a7c23 */ /* 0x000fe20008010851 */
[----:B------:R-:W-:Y:S01]  /*39e0*/  FADD.FTZ R87, R22, R87 ;  /* 0x0000005716577221 */ /* 0x000fe20000010000 */
[----:B------:R0:W-:Y:S01]  /*39f0*/  @!P1 SYNCS.ARRIVE.TRANS64.RED.A1T0 RZ, [R32+URZ], RZ ;  /* 0x000000ff20ff99a7 */ /* 0x0001e2000810043f */
[----:B------:R-:W3:Y:S01]  /*3a00*/  MUFU.EX2 R6, R6 ;  /* 0x0000000600067308 */ /* 0x000ee20000000800 */
        /* <DEDUP_REMOVED lines=8> */
[C---:B--2---:R-:W-:Y:S01]  /*3a90*/  FADD.FTZ R45, R83.reuse, R92 ;  /* 0x0000005c532d7221 */ /* 0x044fe20000010000 */
[--C-:B------:R-:W-:Y:S01]  /*3aa0*/  FFMA.FTZ R88, R88, UR18, -R81.reuse ;  /* 0x0000001258587c23 */ /* 0x100fe20008010851 */
[--C-:B------:R-:W-:Y:S01]  /*3ab0*/  FFMA.FTZ R90, R90, UR18, -R81.reuse ;  /* 0x000000125a5a7c23 */ /* 0x100fe20008010851 */
[----:B------:R-:W-:Y:S01]  /*3ac0*/  F2FP.SATFINITE.E4M3.F32.PACK_AB_MERGE_C R80, R83, R80, RZ ;  /* 0x000000505350723e */ /* 0x000fe200048070ff */
[--C-:B------:R-:W-:Y:S01]  /*3ad0*/  FFMA.FTZ R84, R84, UR18, -R81.reuse ;  /* 0x0000001254547c23 */ /* 0x100fe20008010851 */
[----:B------:R-:W-:Y:S01]  /*3ae0*/  FFMA.FTZ R86, R86, UR18, -R81 ;  /* 0x0000001256567c23 */ /* 0x000fe20008010851 */
[----:B------:R-:W-:Y:S01]  /*3af0*/  F2FP.SATFINITE.E4M3.F32.PACK_AB_MERGE_C R138, R52, R51, R138 ;  /* 0x00000033348a723e */ /* 0x000fe2000480708a */
[----:B------:R-:W2:Y:S01]  /*3b00*/  MUFU.EX2 R10, R10 ;  /* 0x0000000a000a7308 */ /* 0x000ea20000000800 */
[----:B---3--:R-:W-:Y:S01]  /*3b10*/  FADD.FTZ R46, R6, R45 ;  /* 0x0000002d062e7221 */ /* 0x008fe20000010000 */
[----:B------:R-:W-:-:S06]  /*3b20*/  F2FP.SATFINITE.E4M3.F32.PACK_AB_MERGE_C R153, R5, R4, R80 ;  /* 0x000000040599723e */ /* 0x000fcc0004807050 */
[----:B------:R-:W3:Y:S01]  /*3b30*/  MUFU.EX2 R85, R85 ;  /* 0x0000005500557308 */ /* 0x000ee20000000800 */
[----:B-1----:R-:W-:Y:S01]  /*3b40*/  FADD.FTZ R45, R7, R46 ;  /* 0x0000002e072d7221 */ /* 0x002fe20000010000 */
[----:B------:R-:W-:-:S04]  /*3b50*/  FADD.FTZ R46, R24, R87 ;  /* 0x00000057182e7221 */ /* 0x000fc80000010000 */
[----:B------:R-:W-:Y:S01]  /*3b60*/  FADD.FTZ R87, R39, R46 ;  /* 0x0000002e27577221 */ /* 0x000fe20000010000 */
[----:B------:R-:W-:Y:S01]  /*3b70*/  FFMA.FTZ R46, R37, UR18, -R81 ;  /* 0x00000012252e7c23 */ /* 0x000fe20008010851 */
[----:B------:R-:W1:Y:S01]  /*3b80*/  MUFU.EX2 R8, R8 ;  /* 0x0000000800087308 */ /* 0x000e620000000800 */
[----:B--2---:R-:W-:Y:S01]  /*3b90*/  FADD.FTZ R92, R10, R45 ;  /* 0x0000002d0a5c7221 */ /* 0x004fe20000010000 */
[--C-:B------:R-:W-:Y:S01]  /*3ba0*/  FFMA.FTZ R45, R33, UR18, -R81.reuse ;  /* 0x00000012212d7c23 */ /* 0x100fe20008010851 */
[--C-:B------:R-:W-:Y:S01]  /*3bb0*/  FFMA.FTZ R33, R36, UR18, -R81.reuse ;  /* 0x0000001224217c23 */ /* 0x100fe20008010851 */
[----:B------:R-:W-:-:S04]  /*3bc0*/  FFMA.FTZ R81, R82, UR18, -R81 ;  /* 0x0000001252517c23 */ /* 0x000fc80008010851 */
[----:B------:R-:W2:Y:S01]  /*3bd0*/  MUFU.EX2 R9, R9 ;  /* 0x0000000900097308 */ /* 0x000ea20000000800 */
[C---:B---3--:R-:W-:Y:S01]  /*3be0*/  FADD.FTZ R89, R85.reuse, R92 ;  /* 0x0000005c55597221 */ /* 0x048fe20000010000 */
[----:B------:R-:W-:Y:S01]  /*3bf0*/  FADD.FTZ R92, R38, R87 ;  /* 0x00000057265c7221 */ /* 0x000fe20000010000 */
[----:B------:R-:W-:Y:S01]  /*3c00*/  F2FP.SATFINITE.E4M3.F32.PACK_AB_MERGE_C R85, R85, R10, RZ ;  /* 0x0000000a5555723e */ /* 0x000fe200048070ff */
[----:B------:R-:W-:Y:S02]  /*3c10*/  IMAD.MOV.U32 R38, RZ, RZ, R25 ;  /* 0x000000ffff267224 */ /* 0x000fe400078e0019 */
[----:B------:R-:W-:Y:S01]  /*3c20*/  FADD.FTZ R87, R43, R92 ;  /* 0x0000005c2b577221 */ /* 0x000fe20000010000 */
[----:B------:R-:W-:Y:S01]  /*3c30*/  F2FP.SATFINITE.E4M3.F32.PACK_AB_MERGE_C R155, R7, R6, R85 ;  /* 0x00000006079b723e */ /* 0x000fe20004807055 */
[----:B------:R-:W3:Y:S01]  /*3c40*/  MUFU.EX2 R13, R13 ;  /* 0x0000000d000d7308 */ /* 0x000ee20000000800 */
[----:B------:R-:W-:Y:S02]  /*3c50*/  IMAD.MOV.U32 R43, RZ, RZ, R25 ;  /* 0x000000ffff2b7224 */ /* 0x000fe400078e0019 */
[----:B------:R-:W-:Y:S01]  /*3c60*/  FADD.FTZ R92, R42, R87 ;  /* 0x000000572a5c7221 */ /* 0x000fe20000010000 */
[----:B------:R-:W-:-:S03]  /*3c70*/  IMAD.MOV.U32 R42, RZ, RZ, R25 ;  /* 0x000000ffff2a7224 */ /* 0x000fc600078e0019 */
[----:B------:R-:W-:Y:S01]  /*3c80*/  FADD.FTZ R92, R53, R92 ;  /* 0x0000005c355c7221 */ /* 0x000fe20000010000 */
[----:B------:R-:W-:Y:S01]  /*3c90*/  IMAD.MOV.U32 R53, RZ, RZ, R25 ;  /* 0x000000ffff357224 */ /* 0x000fe200078e0019 */
[----:B------:R-:W4:Y:S08]  /*3ca0*/  MUFU.EX2 R16, R16 ;  /* 0x0000001000107308 */ /* 0x000f300000000800 */
[----:B------:R-:W5:Y:S08]  /*3cb0*/  MUFU.EX2 R11, R11 ;  /* 0x0000000b000b7308 */ /* 0x000f700000000800 */
[----:B0-----:R1:W-:Y:S08]  /*3cc0*/  MUFU.EX2 R32, R34 ;  /* 0x0000002200207308 */ /* 0x0013f00000000800 */
[----:B------:R-:W0:Y:S01]  /*3cd0*/  MUFU.EX2 R12, R12 ;  /* 0x0000000c000c7308 */ /* 0x000e220000000800 */
[----:B-1----:R-:W-:-:S04]  /*3ce0*/  FADD.FTZ R34, R8, R89 ;  /* 0x0000005908227221 */ /* 0x002fc80000010000 */
[----:B--2---:R-:W-:-:S03]  /*3cf0*/  FADD.FTZ R34, R9, R34 ;  /* 0x0000002209227221 */ /* 0x004fc60000010000 */
[----:B------:R-:W1:Y:S08]  /*3d00*/  MUFU.EX2 R17, R17 ;  /* 0x0000001100117308 */ /* 0x000e700000000800 */
[----:B------:R3:W-:Y:S08]  /*3d10*/  MUFU.EX2 R36, R47 ;  /* 0x0000002f00247308 */ /* 0x0007f00000000800 */
[----:B------:R-:W2:Y:S01]  /*3d20*/  MUFU.EX2 R26, R26 ;  /* 0x0000001a001a7308 */ /* 0x000ea20000000800 */
[----:B---3--:R-:W-:-:S04]  /*3d30*/  FADD.FTZ R47, R13, R34 ;  /* 0x000000220d2f7221 */ /* 0x008fc80000010000 */
[C---:B----4-:R-:W-:Y:S01]  /*3d40*/  FADD.FTZ R34, R16.reuse, R47 ;  /* 0x0000002f10227221 */ /* 0x050fe20000010000 */
[----:B------:R-:W-:Y:S01]  /*3d50*/  FADD.FTZ R47, R51, R92 ;  /* 0x0000005c332f7221 */ /* 0x000fe20000010000 */
[----:B------:R-:W-:Y:S01]  /*3d60*/  F2FP.SATFINITE.E4M3.F32.PACK_AB_MERGE_C R16, R16, R13, RZ ;  /* 0x0000000d1010723e */ /* 0x000fe200048070ff */
[----:B------:R-:W3:Y:S01]  /*3d70*/  MUFU.EX2 R15, R15 ;  /* 0x0000000f000f7308 */ /* 0x000ee20000000800 */
[----:B------:R-:W-:Y:S02]  /*3d80*/  IMAD.MOV.U32 R51, RZ, RZ, R25 ;  /* 0x000000ffff337224 */ /* 0x000fe400078e0019 */
[----:B------:R-:W-:Y:S01]  /*3d90*/  FADD.FTZ R47, R52, R47 ;  /* 0x0000002f342f7221 */ /* 0x000fe20000010000 */
[----:B------:R-:W-:Y:S01]  /*3da0*/  F2FP.SATFINITE.E4M3.F32.PACK_AB_MERGE_C R137, R9, R8, R16 ;  /* 0x000000080989723e */ /* 0x000fe20004807010 */
[----:B------:R-:W-:Y:S02]  /*3db0*/  IMAD.MOV.U32 R52, RZ, RZ, R25 ;  /* 0x000000ffff347224 */ /* 0x000fe400078e0019 */
[----:B------:R-:W-:Y:S01]  /*3dc0*/  FADD.FTZ R94, R54, R47 ;  /* 0x0000002f365e7221 */ /* 0x000fe20000010000 */
[----:B------:R-:W-:Y:S01]  /*3dd0*/  MOV R47, R25 ;  /* 0x00000019002f7202 */ /* 0x000fe20000000f00 */
[----:B------:R5:W-:Y:S01]  /*3de0*/  MUFU.EX2 R37, R45 ;  /* 0x0000002d00257308 */ /* 0x000be20000000800 */
[----:B------:R-:W-:-:S02]  /*3df0*/  IMAD.MOV.U32 R54, RZ, RZ, R25 ;  /* 0x000000ffff367224 */ /* 0x000fc400078e0019 */
[----:B------:R-:W-:-:S04]  /*3e00*/  FADD.FTZ R94, R79, R94 ;  /* 0x0000005e4f5e7221 */ /* 0x000fc80000010000 */
[----:B------:R-:W-:Y:S01]  /*3e10*/  FADD.FTZ R35, R55, R94 ;  /* 0x0000005e37237221 */ /* 0x000fe20000010000 */
[----:B------:R-:W4:Y:S01]  /*3e20*/  MUFU.EX2 R18, R18 ;  /* 0x0000001200127308 */ /* 0x000f220000000800 */
[----:B-----5:R-:W-:-:S04]  /*3e30*/  FADD.FTZ R45, R11, R34 ;  /* 0x000000220b2d7221 */ /* 0x020fc80000010000 */
[----:B0-----:R-:W-:-:S03]  /*3e40*/  FADD.FTZ R92, R12, R45 ;  /* 0x0000002d0c5c7221 */ /* 0x001fc60000010000 */
[----:B------:R-:W0:Y:S01]  /*3e50*/  MUFU.EX2 R27, R27 ;  /* 0x0000001b001b7308 */ /* 0x000e220000000800 */
[----:B-1----:R-:W-:-:S04]  /*3e60*/  FADD.FTZ R45, R17, R92 ;  /* 0x0000005c112d7221 */ /* 0x002fc80000010000 */
[----:B--2---:R-:W-:Y:S01]  /*3e70*/  FADD.FTZ R20, R26, R45 ;  /* 0x0000002d1a147221 */ /* 0x004fe20000010000 */
[----:B------:R-:W-:Y:S01]  /*3e80*/  FADD.FTZ R45, R56, R35 ;  /* 0x00000023382d7221 */ /* 0x000fe20000010000 */
[----:B------:R-:W-:Y:S01]  /*3e90*/  F2FP.SATFINITE.E4M3.F32.PACK_AB_MERGE_C R26, R26, R17, RZ ;  /* 0x000000111a1a723e */ /* 0x000fe200048070ff */
[----:B------:R-:W1:Y:S01]  /*3ea0*/  MUFU.EX2 R44, R44 ;  /* 0x0000002c002c7308 */ /* 0x000e620000000800 */
[----:B---3--:R-:W-:Y:S01]  /*3eb0*/  FADD.FTZ R39, R15, R20 ;  /* 0x000000140f277221 */ /* 0x008fe20000010000 */
[----:B------:R-:W-:Y:S01]  /*3ec0*/  FADD.FTZ R24, R60, R45 ;  /* 0x0000002d3c187221 */ /* 0x000fe20000010000 */
[C---:B------:R-:W-:Y:S01]  /*3ed0*/  F2FP.SATFINITE.E4M3.F32.PACK_AB_MERGE_C R60, R63.reuse, R60, RZ ;  /* 0x0000003c3f3c723e */ /* 0x040fe200048070ff */
[----:B------:R-:W-:Y:S02]  /*3ee0*/  IMAD.MOV.U32 R45, RZ, RZ, R25 ;  /* 0x000000ffff2d7224 */ /* 0x000fe400078e0019 */
[----:B----4-:R-:W-:Y:S01]  /*3ef0*/  FADD.FTZ R20, R18, R39 ;  /* 0x0000002712147221 */ /* 0x010fe20000010000 */
[----:B------:R-:W-:Y:S01]  /*3f00*/  FADD.FTZ R24, R63, R24 ;  /* 0x000000183f187221 */ /* 0x000fe20000010000 */
[----:B------:R-:W-:Y:S01]  /*3f10*/  F2FP.SATFINITE.E4M3.F32.PACK_AB_MERGE_C R140, R56, R55, R60 ;  /* 0x00000037388c723e */ /* 0x000fe2000480703c */
[----:B------:R-:W2:Y:S01]  /*3f20*/  MUFU.EX2 R23, R23 ;  /* 0x0000001700177308 */ /* 0x000ea20000000800 */
[----:B0-----:R-:W-:Y:S01]  /*3f30*/  FADD.FTZ R39, R27, R20 ;  /* 0x000000141b277221 */ /* 0x001fe20000010000 */
[----:B------:R-:W-:Y:S01]  /*3f40*/  F2FP.SATFINITE.E4M3.F32.PACK_AB_MERGE_C R139, R12, R11, R26 ;  /* 0x0000000b0c8b723e */ /* 0x000fe2000480701a */
[----:B------:R-:W-:-:S02]  /*3f50*/  IMAD.MOV.U32 R26, RZ, RZ, R25 ;  /* 0x000000ffff1a7224 */ /* 0x000fc400078e0019 */
[----:B------:R-:W-:-:S03]  /*3f60*/  IMAD.MOV.U32 R55, RZ, RZ, R25 ;  /* 0x000000ffff377224 */ /* 0x000fc600078e0019 */
[----:B------:R-:W0:Y:S01]  /*3f70*/  MUFU.EX2 R64, R64 ;  /* 0x0000004000407308 */ /* 0x000e220000000800 */
[C---:B-1----:R-:W-:Y:S01]  /*3f80*/  FADD.FTZ R10, R44.reuse, R39 ;  /* 0x000000272c0a7221 */ /* 0x042fe20000010000 */
[----:B------:R-:W-:Y:S01]  /*3f90*/  FADD.FTZ R39, R61, R24 ;  /* 0x000000183d277221 */ /* 0x000fe20000010000 */
[----:B------:R-:W-:Y:S01]  /*3fa0*/  F2FP.SATFINITE.E4M3.F32.PACK_AB_MERGE_C R27, R44, R27, RZ ;  /* 0x0000001b2c1b723e */ /* 0x000fe200048070ff */
[--C-:B------:R-:W-:Y:S02]  /*3fb0*/  IMAD.MOV.U32 R24, RZ, RZ, R25.reuse ;  /* 0x000000ffff187224 */ /* 0x100fe400078e0019 */
[----:B------:R-:W-:Y:S01]  /*3fc0*/  IMAD.MOV.U32 R44, RZ, RZ, R25 ;  /* 0x000000ffff2c7224 */ /* 0x000fe200078e0019 */
[----:B------:R-:W-:Y:S01]  /*3fd0*/  F2FP.SATFINITE.E4M3.F32.PACK_AB_MERGE_C R141, R18, R15, R27 ;  /* 0x0000000f128d723e */ /* 0x000fe2000480701b */
[----:B------:R-:W1:Y:S01]  /*3fe0*/  MUFU.EX2 R28, R28 ;  /* 0x0000001c001c7308 */ /* 0x000e620000000800 */
[----:B--2---:R-:W-:Y:S01]  /*3ff0*/  FADD.FTZ R13, R23, R10 ;  /* 0x0000000a170d7221 */ /* 0x004fe20000010000 */
[----:B------:R-:W-:-:S06]  /*4000*/  MOV R27, R25 ;  /* 0x00000019001b7202 */ /* 0x000fcc0000000f00 */
[----:B------:R-:W2:Y:S01]  /*4010*/  MUFU.EX2 R65, R65 ;  /* 0x0000004100417308 */ /* 0x000ea20000000800 */
[----:B0-----:R-:W-:Y:S01]  /*4020*/  FADD.FTZ R10, R64, R39 ;  /* 0x00000027400a7221 */ /* 0x001fe20000010000 */
[----:B------:R-:W-:-:S06]  /*4030*/  IMAD.MOV.U32 R39, RZ, RZ, R25 ;  /* 0x000000ffff277224 */ /* 0x000fcc00078e0019 */
[----:B------:R-:W0:Y:S01]  /*4040*/  MUFU.EX2 R30, R30 ;  /* 0x0000001e001e7308 */ /* 0x000e220000000800 */
[----:B-1----:R-:W-:-:S07]  /*4050*/  FADD.FTZ R13, R28, R13 ;  /* 0x0000000d1c0d7221 */ /* 0x002fce0000010000 */
[----:B------:R-:W1:Y:S01]  /*4060*/  MUFU.EX2 R31, R31 ;  /* 0x0000001f001f7308 */ /* 0x000e620000000800 */
[----:B--2---:R-:W-:Y:S01]  /*4070*/  FADD.FTZ R17, R65, R10 ;  /* 0x0000000a41117221 */ /* 0x004fe20000010000 */
[----:B------:R-:W-:-:S03]  /*4080*/  F2FP.SATFINITE.E4M3.F32.PACK_AB_MERGE_C R65, R68, R65, RZ ;  /* 0x000000414441723e */ /* 0x000fc600048070ff */
[----:B------:R-:W-:Y:S01]  /*4090*/  FADD.FTZ R68, R68, R17 ;  /* 0x0000001144447221 */ /* 0x000fe20000010000 */
[----:B------:R-:W-:Y:S02]  /*40a0*/  F2FP.SATFINITE.E4M3.F32.PACK_AB_MERGE_C R142, R64, R61, R65 ;  /* 0x0000003d408e723e */ /* 0x000fe40004807041 */
[----:B------:R-:W2:Y:S01]  /*40b0*/  MUFU.EX2 R29, R29 ;  /* 0x0000001d001d7308 */ /* 0x000ea20000000800 */
[----:B0-----:R-:W-:Y:S01]  /*40c0*/  FADD.FTZ R10, R30, R13 ;  /* 0x0000000d1e0a7221 */ /* 0x001fe20000010000 */
[----:B------:R-:W-:-:S06]  /*40d0*/  FADD.FTZ R13, R69, R68 ;  /* 0x00000044450d7221 */ /* 0x000fcc0000010000 */
[----:B------:R-:W0:Y:S01]  /*40e0*/  MUFU.EX2 R57, R57 ;  /* 0x0000003900397308 */ /* 0x000e220000000800 */
[C---:B-1----:R-:W-:Y:S01]  /*40f0*/  FADD.FTZ R10, R31.reuse, R10 ;  /* 0x0000000a1f0a7221 */ /* 0x042fe20000010000 */
[----:B------:R-:W-:Y:S01]  /*4100*/  F2FP.SATFINITE.E4M3.F32.PACK_AB_MERGE_C R30, R31, R30, RZ ;  /* 0x0000001e1f1e723e */ /* 0x000fe200048070ff */
[----:B------:R-:W-:-:S03]  /*4110*/  IMAD.MOV.U32 R31, RZ, RZ, R25 ;  /* 0x000000ffff1f7224 */ /* 0x000fc600078e0019 */
[----:B------:R-:W-:Y:S01]  /*4120*/  F2FP.SATFINITE.E4M3.F32.PACK_AB_MERGE_C R143, R28, R23, R30 ;  /* 0x000000171c8f723e */ /* 0x000fe2000480701e */
[----:B------:R-:W-:Y:S01]  /*4130*/  IMAD.MOV.U32 R28, RZ, RZ, R25 ;  /* 0x000000ffff1c7224 */ /* 0x000fe200078e0019 */
[----:B------:R-:W1:Y:S01]  /*4140*/  MUFU.EX2 R58, R58 ;  /* 0x0000003a003a7308 */ /* 0x000e620000000800 */
[----:B--2---:R-:W-:Y:S01]  /*4150*/  FADD.FTZ R17, R29, R10 ;  /* 0x0000000a1d117221 */ /* 0x004fe20000010000 */
[----:B------:R-:W-:Y:S01]  /*4160*/  FADD.FTZ R10, R78, R13 ;  /* 0x0000000d4e0a7221 */ /* 0x000fe20000010000 */
[----:B------:R-:W-:Y:S02]  /*4170*/  MOV R30, R25 ;  /* 0x00000019001e7202 */ /* 0x000fe40000000f00 */
[----:B------:R-:W-:-:S03]  /*4180*/  FADD.FTZ R17, R32, R17 ;  /* 0x0000001120117221 */ /* 0x000fc60000010000 */
[----:B------:R-:W2:Y:S01]  /*4190*/  MUFU.EX2 R59, R59 ;  /* 0x0000003b003b7308 */ /* 0x000ea20000000800 */
[----:B0-----:R-:W-:Y:S01]  /*41a0*/  FADD.FTZ R13, R57, R10 ;  /* 0x0000000a390d7221 */ /* 0x001fe20000010000 */
[----:B------:R-:W-:Y:S01]  /*41b0*/  FADD.FTZ R10, R36, R17 ;  /* 0x00000011240a7221 */ /* 0x000fe20000010000 */
[----:B------:R-:W-:-:S03]  /*41c0*/  F2FP.SATFINITE.E4M3.F32.PACK_AB_MERGE_C R36, R37, R36, RZ ;  /* 0x000000242524723e */ /* 0x000fc600048070ff */
[----:B------:R-:W-:Y:S01]  /*41d0*/  FADD.FTZ R10, R37, R10 ;  /* 0x0000000a250a7221 */ /* 0x000fe20000010000 */
[----:B------:R-:W-:Y:S01]  /*41e0*/  F2FP.SATFINITE.E4M3.F32.PACK_AB_MERGE_C R145, R32, R29, R36 ;  /* 0x0000001d2091723e */ /* 0x000fe20004807024 */
[----:B------:R-:W0:Y:S01]  /*41f0*/  MUFU.EX2 R33, R33 ;  /* 0x0000002100217308 */ /* 0x000e220000000800 */
[C---:B-1----:R-:W-:Y:S01]  /*4200*/  F2FP.SATFINITE.E4M3.F32.PACK_AB_MERGE_C R57, R58.reuse, R57, RZ ;  /* 0x000000393a39723e */ /* 0x042fe200048070ff */
[----:B------:R-:W-:Y:S01]  /*4210*/  FADD.FTZ R58, R58, R13 ;  /* 0x0000000d3a3a7221 */ /* 0x000fe20000010000 */
[--C-:B------:R-:W-:Y:S01]  /*4220*/  IMAD.MOV.U32 R29, RZ, RZ, R25.reuse ;  /* 0x000000ffff1d7224 */ /* 0x100fe200078e0019 */
[----:B------:R-:W-:Y:S01]  /*4230*/  MOV R37, R25 ;  /* 0x0000001900257202 */ /* 0x000fe20000000f00 */
[----:B------:R-:W-:Y:S01]  /*4240*/  IMAD.MOV.U32 R32, RZ, RZ, R25 ;  /* 0x000000ffff207224 */ /* 0x000fe200078e0019 */
[----:B------:R-:W-:Y:S01]  /*4250*/  F2FP.SATFINITE.E4M3.F32.PACK_AB_MERGE_C R144, R78, R69, R57 ;  /* 0x000000454e90723e */ /* 0x000fe20004807039 */
[----:B------:R-:W-:Y:S01]  /*4260*/  IMAD.MOV.U32 R36, RZ, RZ, R25 ;  /* 0x000000ffff247224 */ /* 0x000fe200078e0019 */
[----:B------:R-:W1:Y:S01]  /*4270*/  MUFU.EX2 R62, R62 ;  /* 0x0000003e003e7308 */ /* 0x000e620000000800 */
[----:B--2---:R-:W-:-:S07]  /*4280*/  FADD.FTZ R13, R59, R58 ;  /* 0x0000003a3b0d7221 */ /* 0x004fce0000010000 */
[----:B------:R-:W-:Y:S01]  /*4290*/  MUFU.EX2 R66, R66 ;  /* 0x0000004200427308 */ /* 0x000fe20000000800 */
[----:B0-----:R-:W-:-:S07]  /*42a0*/  FADD.FTZ R17, R33, R10 ;  /* 0x0000000a21117221 */ /* 0x001fce0000010000 */
[----:B------:R-:W0:Y:S01]  /*42b0*/  MUFU.EX2 R67, R67 ;  /* 0x0000004300437308 */ /* 0x000e220000000800 */
[----:B-1----:R-:W-:-:S07]  /*42c0*/  FADD.FTZ R19, R62, R13 ;  /* 0x0000000d3e137221 */ /* 0x002fce0000010000 */
[----:B------:R1:W2:Y:S08]  /*42d0*/  MUFU.EX2 R34, R46 ;  /* 0x0000002e00227308 */ /* 0x0002b00000000800 */
[----:B------:R-:W3:Y:S01]  /*42e0*/  MUFU.EX2 R40, R40 ;  /* 0x0000002800287308 */ /* 0x000ee20000000800 */
[----:B0-----:R-:W-:Y:S01]  /*42f0*/  F2FP.SATFINITE.E4M3.F32.PACK_AB_MERGE_C R10, R67, R66, RZ ;  /* 0x00000042430a723e */ /* 0x001fe200048070ff */
[----:B------:R-:W-:Y:S01]  /*4300*/  FADD.FTZ R66, R66, R19 ;  /* 0x0000001342427221 */ /* 0x000fe20000010000 */
[----:B-1----:R-:W-:-:S02]  /*4310*/  IMAD.MOV.U32 R46, RZ, RZ, R25 ;  /* 0x000000ffff2e7224 */ /* 0x002fc400078e0019 */
[----:B------:R-:W-:Y:S01]  /*4320*/  F2FP.SATFINITE.E4M3.F32.PACK_AB_MERGE_C R146, R62, R59, R10 ;  /* 0x0000003b3e92723e */ /* 0x000fe2000480700a */
[----:B------:R-:W-:Y:S02]  /*4330*/  FADD.FTZ R67, R67, R66 ;  /* 0x0000004243437221 */ /* 0x000fe40000010000 */
[----:B------:R0:W1:Y:S01]  /*4340*/  MUFU.EX2 R35, R50 ;  /* 0x0000003200237308 */ /* 0x0000620000000800 */
[----:B--2---:R-:W-:-:S07]  /*4350*/  FADD.FTZ R17, R34, R17 ;  /* 0x0000001122117221 */ /* 0x004fce0000010000 */
[----:B------:R-:W-:Y:S01]  /*4360*/  MUFU.EX2 R72, R72 ;  /* 0x0000004800487308 */ /* 0x000fe20000000800 */
[----:B---3--:R-:W-:Y:S01]  /*4370*/  FADD.FTZ R10, R40, R17 ;  /* 0x00000011280a7221 */ /* 0x008fe20000010000 */
[----:B0-----:R-:W-:-:S06]  /*4380*/  MOV R50, R25 ;  /* 0x0000001900327202 */ /* 0x001fcc0000000f00 */
[----:B------:R-:W0:Y:S01]  /*4390*/  MUFU.EX2 R73, R73 ;  /* 0x0000004900497308 */ /* 0x000e220000000800 */
[C---:B-1----:R-:W-:Y:S01]  /*43a0*/  FADD.FTZ R10, R35.reuse, R10 ;  /* 0x0000000a230a7221 */ /* 0x042fe20000010000 */
[----:B------:R-:W-:Y:S01]  /*43b0*/  F2FP.SATFINITE.E4M3.F32.PACK_AB_MERGE_C R40, R35, R40, RZ ;  /* 0x000000282328723e */ /* 0x000fe200048070ff */
[----:B------:R-:W-:-:S03]  /*43c0*/  IMAD.MOV.U32 R35, RZ, RZ, R25 ;  /* 0x000000ffff237224 */ /* 0x000fc600078e0019 */
[----:B------:R-:W-:Y:S01]  /*43d0*/  F2FP.SATFINITE.E4M3.F32.PACK_AB_MERGE_C R147, R34, R33, R40 ;  /* 0x000000212293723e */ /* 0x000fe20004807028 */
[--C-:B------:R-:W-:Y:S01]  /*43e0*/  IMAD.MOV.U32 R33, RZ, RZ, R25.reuse ;  /* 0x000000ffff217224 */ /* 0x100fe200078e0019 */
[----:B------:R-:W1:Y:S01]  /*43f0*/  MUFU.EX2 R70, R70 ;  /* 0x0000004600467308 */ /* 0x000e620000000800 */
[----:B------:R-:W-:Y:S01]  /*4400*/  IMAD.MOV.U32 R34, RZ, RZ, R25 ;  /* 0x000000ffff227224 */ /* 0x000fe200078e0019 */
[----:B------:R-:W-:-:S06]  /*4410*/  MOV R40, R25 ;  /* 0x0000001900287202 */ /* 0x000fcc0000000f00 */
        /* <DEDUP_REMOVED lines=11> */
[----:B-1----:R-:W-:Y:S01]  /*44d0*/  FADD.FTZ R4, R48, R5 ;  /* 0x0000000530047221 */ /* 0x002fe20000010000 */
[----:B------:R-:W-:-:S06]  /*44e0*/  FADD.FTZ R73, R73, R72 ;  /* 0x0000004849497221 */ /* 0x000fcc0000010000 */
[----:B------:R-:W-:Y:S01]  /*44f0*/  MUFU.EX2 R76, R76 ;  /* 0x0000004c004c7308 */ /* 0x000fe20000000800 */
[----:B--2---:R-:W-:-:S07]  /*4500*/  FADD.FTZ R5, R49, R4 ;  /* 0x0000000431057221 */ /* 0x004fce0000010000 */
[----:B------:R-:W1:Y:S01]  /*4510*/  MUFU.EX2 R77, R77 ;  /* 0x0000004d004d7308 */ /* 0x000e620000000800 */
[C---:B0-----:R-:W-:Y:S01]  /*4520*/  FADD.FTZ R5, R88.reuse, R5 ;  /* 0x0000000558057221 */ /* 0x041fe20000010000 */
[----:B------:R-:W-:-:S04]  /*4530*/  F2FP.SATFINITE.E4M3.F32.PACK_AB_MERGE_C R49, R88, R49, RZ ;  /* 0x000000315831723e */ /* 0x000fc800048070ff */
[----:B------:R-:W-:Y:S01]  /*4540*/  F2FP.SATFINITE.E4M3.F32.PACK_AB_MERGE_C R149, R48, R41, R49 ;  /* 0x000000293095723e */ /* 0x000fe20004807031 */
[--C-:B------:R-:W-:Y:S01]  /*4550*/  IMAD.MOV.U32 R41, RZ, RZ, R25.reuse ;  /* 0x000000ffff297224 */ /* 0x100fe200078e0019 */
[----:B------:R-:W0:Y:S01]  /*4560*/  MUFU.EX2 R74, R74 ;  /* 0x0000004a004a7308 */ /* 0x000e220000000800 */
[--C-:B------:R-:W-:Y:S02]  /*4570*/  IMAD.MOV.U32 R49, RZ, RZ, R25.reuse ;  /* 0x000000ffff317224 */ /* 0x100fe400078e0019 */
[----:B------:R-:W-:-:S05]  /*4580*/  IMAD.MOV.U32 R48, RZ, RZ, R25 ;  /* 0x000000ffff307224 */ /* 0x000fca00078e0019 */
        /* <DEDUP_REMOVED lines=8> */
[----:B------:R-:W-:-:S04]  /*4610*/  FADD.FTZ R75, R75, R4 ;  /* 0x000000044b4b7221 */ /* 0x000fc80000010000 */
[----:B------:R-:W-:Y:S02]  /*4620*/  FADD.FTZ R76, R76, R75 ;  /* 0x0000004b4c4c7221 */ /* 0x000fe40000010000 */
[----:B------:R-:W1:Y:S01]  /*4630*/  MUFU.EX2 R81, R81 ;  /* 0x0000005100517308 */ /* 0x000e620000000800 */
[----:B0-----:R-:W-:Y:S01]  /*4640*/  FADD.FTZ R5, R13, R6 ;  /* 0x000000060d057221 */ /* 0x001fe20000010000 */
[----:B------:R-:W-:-:S03]  /*4650*/  FADD.FTZ R7, R77, R76 ;  /* 0x0000004c4d077221 */ /* 0x000fc60000010000 */
[----:B--2---:R-:W-:Y:S01]  /*4660*/  FADD.FTZ R6, R86, R5 ;  /* 0x0000000556067221 */ /* 0x004fe20000010000 */
[----:B-1----:R-:W-:-:S03]  /*4670*/  F2FP.SATFINITE.E4M3.F32.PACK_AB_MERGE_C R4, R81, R86, RZ ;  /* 0x000000565104723e */ /* 0x002fc600048070ff */
[----:B------:R-:W-:Y:S01]  /*4680*/  FADD.FTZ R6, R81, R6 ;  /* 0x0000000651067221 */ /* 0x000fe20000010000 */
[----:B------:R-:W-:Y:S01]  /*4690*/  F2FP.SATFINITE.E4M3.F32.PACK_AB_MERGE_C R151, R13, R90, R4 ;  /* 0x0000005a0d97723e */ /* 0x000fe20004807004 */
[----:B------:R-:W-:Y:S06]  /*46a0*/  @!P2 BRA `(.L_x_11172) ;  /* 0x0000002c0068a947 */ /* 0x000fec0003800000 */
        /* <DEDUP_REMOVED lines=18> */
[----:B------:R-:W-:Y:S01]  /*47d0*/  UMOV UR5, URZ ;  /* 0x0000003f00057c82 */ /* 0x000fe20008000000 */
[----:B------:R-:W-:Y:S01]  /*47e0*/  UMOV UR6, URZ ;  /* 0x0000003f00067c82 */ /* 0x000fe20008000000 */
[----:B------:R-:W-:-:S05]  /*47f0*/  ULDC UR18, c[0x0][0x988] ;  /* 0x0002620000127ab9 */ /* 0x000fca0000000800 */
.L_x_11182:
[----:B------:R-:W-:-:S04]  /*4800*/  UISETP.NE.AND UP0, UPT, UR6, 0x1, UPT ;  /* 0x000000010600788c */ /* 0x000fc8000bf05270 */
[----:B------:R-:W-:-:S04]  /*4810*/  USEL UR4, URZ, 0x1, UP0 ;  /* 0x000000013f047887 */ /* 0x000fc80008000000 */
[----:B------:R-:W-:Y:S01]  /*4820*/  ULOP3.LUT UR4, UR5, UR4, URZ, 0x3c, !UPT ;  /* 0x0000000405047292 */ /* 0x000fe2000f8e3c3f */
[----:B------:R-:W-:Y:S11]  /*4830*/  @!P0 BRA `(.L_x_11173) ;  /* 0x0000000000048947 */ /* 0x000ff60003800000 */
[----:B------:R-:W-:Y:S01]  /*4840*/  BPT.TRAP 0x1 ;  /* 0x000000040000795c */ /* 0x000fe20000300000 */
.L_x_11173:
        /* <DEDUP_REMOVED lines=10> */
.L_x_11174:
[----:B-1----:R-:W-:Y:S05]  /*48f0*/  @P2 BRA `(.L_x_11175) ;  /* 0x0000000000082947 */ /* 0x002fea0003800000 */
[----:B------:R-:W1:Y:S02]  /*4900*/  SYNCS.PHASECHK.TRANS64.TRYWAIT P2, [UR19+0x12430], R3 ;  /* 0x01243003ff0075a7 */ /* 0x000e640008040153 */
[----:B-1----:R-:W-:Y:S05]  /*4910*/  @!P2 BRA `(.L_x_11176) ;  /* 0x0000007c0048a947 */ /* 0x002fea0003800000 */
.L_x_11175:
[----:B------:R-:W-:Y:S01]  /*4920*/  R2UR UR20, R2 ;  /* 0x00000000021472ca */ /* 0x000fe200000e0000 */
[----:B------:R-:W-:Y:S01]  /*4930*/  WARPGROUP.ARRIVE ;  /* 0x00000000000079c5 */ /* 0x000fe20000000000 */
[----:B------:R-:W-:Y:S01]  /*4940*/  UMOV UR39, 0x80000020 ;  /* 0x8000002000277882 */ /* 0x000fe20000000000 */
[----:B------:R-:W-:Y:S01]  /*4950*/  UMOV UR12, UR36 ;  /* 0x00000024000c7c82 */ /* 0x000fe20008000000 */
[----:B------:R-:W-:Y:S01]  /*4960*/  UMOV UR13, UR37 ;  /* 0x00000025000d7c82 */ /* 0x000fe20008000000 */
[----:B------:R-:W-:-:S08]  /*4970*/  UMOV UR15, 0x80000020 ;  /* 0x80000020000f7882 */ /* 0x000fd00000000000 */
[----:B------:R-:W-:-:S04]  /*4980*/  UIMAD UR20, UR20, 0x280, UR16 ;  /* 0x00000280141478a4 */ /* 0x000fc8000f8e0210 */
[----:B------:R-:W-:Y:S02]  /*4990*/  UIADD3 UR10, UR20, 0x80, URZ ;  /* 0x00000080140a7890 */ /* 0x000fe4000fffe03f */
[----:B------:R-:W-:Y:S02]  /*49a0*/  UIADD3 UR14, UR20, 0x100, URZ ;  /* 0x00000100140e7890 */ /* 0x000fe4000fffe03f */
[----:B------:R-:W-:Y:S01]  /*49b0*/  UMOV UR38, UR20 ;  /* 0x0000001400267c82 */ /* 0x000fe20008000000 */
[----:B------:R-:W-:Y:S01]  /*49c0*/  UIADD3 UR11, UR20, 0x180, URZ ;  /* 0x00000180140b7890 */ /* 0x000fe2000fffe03f */
[----:B------:R-:W-:Y:S01]  /*49d0*/  QGMMA.64x32x32.F32.E4M3.E4M3 R120, gdesc[UR36], RZ, !UPT, gsb0 ;  /* 0x00600000247879f3 */ /* 0x000fe2000c0008ff */
[----:B------:R-:W-:Y:S01]  /*49e0*/  UMOV UR38, UR10 ;  /* 0x0000000a00267c82 */ /* 0x000fe20008000000 */
[----:B------:R-:W-:Y:S01]  /*49f0*/  UMOV UR39, 0x80000020 ;  /* 0x8000002000277882 */ /* 0x000fe20000000000 */
[----:B------:R-:W-:Y:S02]  /*4a00*/  UIADD3 UR10, UR20, 0x200, URZ ;  /* 0x00000200140a7890 */ /* 0x000fe4000fffe03f */
[----:B------:R-:W-:-:S02]  /*4a10*/  UIADD3 UR21, UR20, 0x102, URZ ;  /* 0x0000010214157890 */ /* 0x000fc4000fffe03f */
[----:B------:R-:W-:Y:S01]  /*4a20*/  UIADD3 UR22, UR20, 0x182, URZ ;  /* 0x0000018214167890 */ /* 0x000fe2000fffe03f */
        /* <DEDUP_REMOVED lines=16> */
[----:B------:R-:W-:Y:S01]  /*4b30*/  UMOV UR38, UR10 ;  /* 0x0000000a00267c82 */ /* 0x000fe20008000000 */
[----:B------:R-:W-:Y:S01]  /*4b40*/  UMOV UR39, 0x80000020 ;  /* 0x8000002000277882 */ /* 0x000fe20000000000 */
[----:B------:R-:W-:Y:S02]  /*4b50*/  UIADD3 UR10, UR20, 0x2, URZ ;  /* 0x00000002140a7890 */ /* 0x000fe4000fffe03f */
[----:B------:R-:W-:Y:S01]  /*4b60*/  UIADD3 UR20, UR20, 0x202, URZ ;  /* 0x0000020214147890 */ /* 0x000fe2000fffe03f */
        /* <DEDUP_REMOVED lines=26> */
[----:B------:R-:W-:Y:S05]  /*4d10*/  @!P0 BRA `(.L_x_11177) ;  /* 0x0000000000048947 */ /* 0x000fea0003800000 */
[----:B------:R-:W-:Y:S01]  /*4d20*/  BPT.TRAP 0x1 ;  /* 0x000000040000795c */ /* 0x000fe20000300000 */
.L_x_11177:
[----:B------:R-:W-:Y:S01]  /*4d30*/  ULEA UR12, UR6, UR45, 0x3 ;  /* 0x0000002d060c7291 */ /* 0x000fe2000f8e183f */
[----:B01----:R-:W-:-:S05]  /*4d40*/  IMAD.U32 R3, RZ, RZ, UR5 ;  /* 0x00000005ff037e24 */ /* 0x003fca000f8e00ff */
[----:B------:R-:W-:-:S04]  /*4d50*/  SHF.L.U32 R3, R3, 0x1f, RZ ;  /* 0x0000001f03037819 */ /* 0x000fc800000006ff */
[----:B------:R0:W1:Y:S01]  /*4d60*/  SYNCS.PHASECHK.TRANS64.TRYWAIT P2, [UR12+0x12450], R3 ;  /* 0x01245003ff0075a7 */ /* 0x000062000804014c */
[----:B------:R-:W-:Y:S05]  /*4d70*/  @!P0 BRA `(.L_x_11178) ;  /* 0x0000000000048947 */ /* 0x000fea0003800000 */
[----:B------:R-:W-:Y:S01]  /*4d80*/  BPT.TRAP 0x1 ;  /* 0x000000040000795c */ /* 0x000fe20000300000 */
.L_x_11178:
        /* <DEDUP_REMOVED lines=61> */
[C---:B------:R-:W-:Y:S01]  /*5160*/  FMUL.FTZ R73, R0.reuse, R73 ;  /* 0x0000004900497220 */ /* 0x040fe20000410000 */
[----:B------:R-:W3:Y:S01]  /*5170*/  MUFU.TANH R15, R15 ;  /* 0x0000000f000f7308 */ /* 0x000ee20000002400 */
[----:B----4-:R-:W-:Y:S01]  /*5180*/  FMNMX.FTZ R121, R13, R120, !PT ;  /* 0x000000780d797209 */ /* 0x010fe20007810000 */
[C---:B------:R-:W-:Y:S01]  /*5190*/  FMUL.FTZ R74, R0.reuse, R74 ;  /* 0x0000004a004a7220 */ /* 0x040fe20000410000 */
[C---:B------:R-:W-:Y:S01]  /*51a0*/  FMUL.FTZ R75, R0.reuse, R75 ;  /* 0x0000004b004b7220 */ /* 0x040fe20000410000 */
[C---:B------:R-:W-:Y:S01]  /*51b0*/  FMUL.FTZ R76, R0.reuse, R76 ;  /* 0x0000004c004c7220 */ /* 0x040fe20000410000 */
[C---:B------:R-:W-:Y:S01]  /*51c0*/  FMUL.FTZ R77, R0.reuse, R77 ;  /* 0x0000004d004d7220 */ /* 0x040fe20000410000 */
[C---:B------:R-:W-:Y:S01]  /*51d0*/  FMUL.FTZ R78, R0.reuse, R78 ;  /* 0x0000004e004e7220 */ /* 0x040fe20000410000 */
[----:B------:R-:W-:Y:S01]  /*51e0*/  FMUL.FTZ R79, R0, R79 ;  /* 0x0000004f004f7220 */ /* 0x000fe20000410000 */
[----:B------:R-:W4:Y:S01]  /*51f0*/  MUFU.TANH R16, R16 ;  /* 0x0000001000107308 */ /* 0x000f220000002400 */
        /* <DEDUP_REMOVED lines=166> */
[----:B----4-:R-:W-:Y:S02]  /*5c60*/  FMNMX.FTZ R121, R69, R120, !PT ;  /* 0x0000007845797209 */ /* 0x010fe40007810000 */
[----:B--2---:R-:W-:Y:S01]  /*5c70*/  FMNMX.FTZ R122, R70, R123, !PT ;  /* 0x0000007b467a7209 */ /* 0x004fe20007810000 */
[----:B-1----:R-:W-:Y:S06]  /*5c80*/  @P2 BRA `(.L_x_11179) ;  /* 0x0000000000082947 */ /* 0x002fec0003800000 */
[----:B------:R-:W1:Y:S02]  /*5c90*/  SYNCS.PHASECHK.TRANS64.TRYWAIT P2, [UR12+0x12450], R3 ;  /* 0x01245003ff0075a7 */ /* 0x000e64000804014c */
[----:B-1----:R-:W-:Y:S05]  /*5ca0*/  @!P2 BRA `(.L_x_11180) ;  /* 0x00000068007ca947 */ /* 0x002fea0003800000 */
.L_x_11179:
[----:B------:R-:W-:Y:S01]  /*5cb0*/  UIADD3 UR5, UR45, 0x200, URZ ;  /* 0x000002002d057890 */ /* 0x000fe2000fffe03f */
[----:B------:R-:W-:Y:S01]  /*5cc0*/  WARPGROUP.ARRIVE ;  /* 0x00000000000079c5 */ /* 0x000fe20000000000 */
[----:B------:R-:W-:Y:S01]  /*5cd0*/  UMOV UR11, 0xc0000010 ;  /* 0xc0000010000b7882 */ /* 0x000fe20000000000 */
[----:B---3--:R-:W-:Y:S01]  /*5ce0*/  FMNMX.FTZ R122, R71, R122, !PT ;  /* 0x0000007a477a7209 */ /* 0x008fe20007810000 */
[----:B------:R-:W-:Y:S01]  /*5cf0*/  USHF.R.U32.HI UR5, URZ, 0x4, UR5 ;  /* 0x000000043f057899 */ /* 0x000fe20008011605 */
[----:B-1----:R-:W1:Y:S01]  /*5d00*/  SHFL.BFLY PT, R120, R121, 0x2, 0x1f ;  /* 0x0c401f0079787f89 */ /* 0x002e6200000e0000 */
[----:B------:R-:W-:Y:S02]  /*5d10*/  MOV R126, UR18 ;  /* 0x00000012007e7c02 */ /* 0x000fe40008000f00 */
[----:B------:R-:W-:Y:S01]  /*5d20*/  ULOP3.LUT UR5, UR5, 0x3fff, URZ, 0xc0, !UPT ;  /* 0x00003fff05057892 */ /* 0x000fe2000f8ec03f */
[----:B0-----:R-:W0:Y:S03]  /*5d30*/  SHFL.BFLY PT, R3, R122, 0x2, 0x1f ;  /* 0x0c401f007a037f89 */ /* 0x001e2600000e0000 */
[----:B------:R-:W-:-:S04]  /*5d40*/  ULOP3.LUT UR5, UR5, 0x10000, URZ, 0xfc, !UPT ;  /* 0x0001000005057892 */ /* 0x000fc8000f8efc3f */
[----:B------:R-:W-:-:S07]  /*5d50*/  UIMAD UR6, UR6, 0x280, UR5 ;  /* 0x00000280060678a4 */ /* 0x000fce000f8e0205 */
[----:B------:R-:W-:Y:S02]  /*5d60*/  UMOV UR10, UR6 ;  /* 0x00000006000a7c82 */ /* 0x000fe40008000000 */
[----:B------:R-:W-:Y:S01]  /*5d70*/  QGMMA.64x64x32.F32.E4M3.E4M3 R24, R152, gdesc[UR8], R24, gsb0 ;  /* 0x00e0000898187df3 */ /* 0x000fe20008000818 */
[----:B------:R-:W-:Y:S01]  /*5d80*/  UIADD3 UR10, UR6, 0x80, URZ ;  /* 0x00000080060a7890 */ /* 0x000fe2000fffe03f */
[----:B------:R-:W-:Y:S01]  /*5d90*/  UMOV UR11, 0xc0000010 ;  /* 0xc0000010000b7882 */ /* 0x000fe20000000000 */
[----:B-1----:R-:W-:Y:S02]  /*5da0*/  FMNMX.FTZ R123, R121, R120, !PT ;  /* 0x00000078797b7209 */ /* 0x002fe40007810000 */
[----:B0-----:R-:W-:-:S03]  /*5db0*/  FMNMX.FTZ R124, R122, R3, !PT ;  /* 0x000000037a7c7209 */ /* 0x001fc60007810000 */
        /* <DEDUP_REMOVED lines=45> */
[--C-:B------:R-:W-:Y:S01]  /*6090*/  FFMA.FTZ R64, R64, UR18, -R121.reuse ;  /* 0x0000001240407c23 */ /* 0x100fe20008010879 */
[----:B------:R-:W-:-:S01]  /*60a0*/  FFMA.FTZ R65, R65, UR18, -R121 ;  /* 0x0000001241417c23 */ /* 0x000fc20008010879 */
[--C-:B------:R-:W-:Y:S01]  /*60b0*/  FFMA.FTZ R68, R68, UR18, -R121.reuse ;  /* 0x0000001244447c23 */ /* 0x100fe20008010879 */
[----:B------:R-:W-:-:S01]  /*60c0*/  FFMA.FTZ R69, R69, UR18, -R121 ;  /* 0x0000001245457c23 */ /* 0x000fc20008010879 */
[C---:B------:R-:W-:Y:S01]  /*60d0*/  FADD.FTZ R5, -R120.reuse, R5 ;  /* 0x0000000578057221 */ /* 0x040fe20000010100 */
[----:B------:R-:W-:Y:S01]  /*60e0*/  QGMMA.64x64x32.F32.E4M3.E4M3 R24, R136, gdesc[UR8], R24, gsb0 ;  /* 0x00e0000888187df3 */ /* 0x000fe20008000818 */
[----:B------:R-:W-:Y:S01]  /*60f0*/  UIADD3 UR10, UR6, 0x100, URZ ;  /* 0x00000100060a7890 */ /* 0x000fe2000fffe03f */
[----:B------:R-:W-:Y:S01]  /*6100*/  FFMA.FTZ R121, R120, R123, -8 ;  /* 0xc100000078797423 */ /* 0x000fe2000001007b */
[----:B------:R-:W-:Y:S01]  /*6110*/  UMOV UR11, 0xc0000010 ;  /* 0xc0000010000b7882 */ /* 0x000fe20000000000 */
[----:B------:R-:W-:Y:S01]  /*6120*/  FMUL.FTZ R4, R4, UR18 ;  /* 0x0000001204047c20 */ /* 0x000fe20008410000 */
[----:B------:R-:W-:Y:S01]  /*6130*/  FMUL.FTZ R5, R5, UR18 ;  /* 0x0000001205057c20 */ /* 0x000fe20008410000 */
        /* <DEDUP_REMOVED lines=53> */
[----:B-1----:R-:W-:-:S01]  /*6490*/  FADD.FTZ R6, R12, R7 ;  /* 0x000000070c067221 */ /* 0x002fc20000010000 */
[----:B------:R-:W-:Y:S02]  /*64a0*/  WARPGROUP.DEPBAR.LE gsb0, 0x0 ;  /* 0x00008000000079c5 */ /* 0x000fe40000010000 */
[----:B------:R-:W-:-:S04]  /*64b0*/  WARPGROUP.ARRIVE ;  /* 0x00000000000079c5 */ /* 0x000fc80000000000 */
[----:B------:R-:W1:Y:S01]  /*64c0*/  MUFU.EX2 R15, R15 ;  /* 0x0000000f000f7308 */ /* 0x000e620000000800 */
[----:B0-----:R-:W-:-:S01]  /*64d0*/  FADD.FTZ R122, R14, R123 ;  /* 0x0000007b0e7a7221 */ /* 0x001fc20000010000 */
[----:B------:R-:W-:Y:S01]  /*64e0*/  QGMMA.64x64x32.F32.E4M3.E4M3 R24, R140, gdesc[UR8], R24, gsb0 ;  /* 0x00e000088c187df3 */ /* 0x000fe20008000818 */
[----:B------:R-:W-:-:S05]  /*64f0*/  UIADD3 UR10, UR6, 0x180, URZ ;  /* 0x00000180060a7890 */ /* 0x000fca000fffe03f */
[----:B------:R-:W0:Y:S01]  /*6500*/  MUFU.EX2 R16, R16 ;  /* 0x0000001000107308 */ /* 0x000e220000000800 */
[----:B------:R-:W-:Y:S01]  /*6510*/  UMOV UR11, 0xc0000010 ;  /* 0xc0000010000b7882 */ /* 0x000fe20000000000 */
[----:B--2---:R-:W-:-:S06]  /*6520*/  FADD.FTZ R7, R13, R6 ;  /* 0x000000060d077221 */ /* 0x004fcc0000010000 */
        /* <DEDUP_REMOVED lines=22> */
[----:B------:R-:W-:Y:S01]  /*6690*/  QGMMA.64x64x32.F32.E4M3.E4M3 R24, R144, gdesc[UR8], R24, gsb0 ;  /* 0x00e0000890187df3 */ /* 0x000fe20008000818 */
[----:B------:R-:W-:Y:S01]  /*66a0*/  UIADD3 UR10, UR6, 0x200, URZ ;  /* 0x00000200060a7890 */ /* 0x000fe2000fffe03f */
[----:B------:R-:W-:-:S04]  /*66b0*/  UMOV UR11, 0xc0000010 ;  /* 0xc0000010000b7882 */ /* 0x000fc80000000000 */
        /* <DEDUP_REMOVED lines=24> */
[----:B------:R-:W-:Y:S06]  /*6840*/  QGMMA.64x64x32.F32.E4M3.E4M3 R24, R148, gdesc[UR8], R24, gsb0 ;  /* 0x00e0000894187df3 */ /* 0x000fec0008000818 */
        /* <DEDUP_REMOVED lines=71> */
[----:B------:R-:W-:-:S04]  /*6cc0*/  IMAD.U32 R6, RZ, RZ, UR19 ;  /* 0x00000013ff067e24 */ /* 0x000fc8000f8e00ff */
[----:B------:R-:W-:Y:S02]  /*6cd0*/  @!P1 VIADD R6, R6, 0x12440 ;  /* 0x0001244006069836 */ /* 0x000fe40000000000 */
[----:B------:R-:W0:Y:S01]  /*6ce0*/  MUFU.EX2 R58, R58 ;  /* 0x0000003a003a7308 */ /* 0x000e220000000800 */
[----:B--2---:R-:W-:-:S02]  /*6cf0*/  FADD.FTZ R123, R87, R122 ;  /* 0x0000007a577b7221 */ /* 0x004fc40000010000 */
[----:B------:R-:W-:-:S04]  /*6d00*/  @!P1 PRMT R6, RZ, 0x654, R6 ;  /* 0x00000654ff069816 */ /* 0x000fc80000000006 */
[----:B------:R2:W-:Y:S01]  /*6d10*/  @!P1 SYNCS.ARRIVE.TRANS64.RED.A1T0 RZ, [R6+URZ], RZ ;  /* 0x000000ff06ff99a7 */ /* 0x0005e2000810043f */
        /* <DEDUP_REMOVED lines=32> */
.L_x_11181:
        /* <DEDUP_REMOVED lines=81> */
[----:B------:R-:W-:Y:S01]  /*7430*/  MOV R4, R3 ;  /* 0x0000000300047202 */ /* 0x000fe20000000f00 */
[----:B------:R-:W-:Y:S06]  /*7440*/  @P2 BRA `(.L_x_11182) ;  /* 0xffffffd000ec2947 */ /* 0x000fec000383ffff */
.L_x_11172:
[----:B------:R-:W-:Y:S06]  /*7450*/  BAR.ARV 0x8, 0x200 ;  /* 0x0208000000007b1d */ /* 0x000fec0000002000 */
[----:B------:R-:W-:Y:S05]  /*7460*/  @!P0 BRA `(.L_x_11183) ;  /* 0x0000000000048947 */ /* 0x000fea0003800000 */
[----:B------:R-:W-:Y:S01]  /*7470*/  BPT.TRAP 0x1 ;  /* 0x000000040000795c */ /* 0x000fe20000300000 */
.L_x_11183:
[----:B------:R-:W-:Y:S01]  /*7480*/  R2UR UR16, R2 ;  /* 0x00000000021072ca */ /* 0x000fe200000e0000 */
[----:B------:R-:W-:-:S05]  /*7490*/  IMAD.U32 R0, RZ, RZ, UR4 ;  /* 0x00000004ff007e24 */ /* 0x000fca000f8e00ff */
[----:B------:R-:W-:-:S07]  /*74a0*/  SHF.L.U32 R0, R0, 0x1f, RZ ;  /* 0x0000001f00007819 */ /* 0x000fce00000006ff */
[----:B------:R-:W-:-:S09]  /*74b0*/  ULEA UR16, UR16, UR45, 0x3 ;  /* 0x0000002d10107291 */ /* 0x000fd2000f8e183f */
[----:B------:R0:W1:Y:S01]  /*74c0*/  SYNCS.PHASECHK.TRANS64.TRYWAIT P1, [UR16+0x12450], R0 ;  /* 0x01245000ff0075a7 */ /* 0x0000620008020150 */
[----:B------:R-:W-:Y:S05]  /*74d0*/  @!P0 BRA `(.L_x_11184) ;  /* 0x0000000000048947 */ /* 0x000fea0003800000 */
[----:B------:R-:W-:Y:S01]  /*74e0*/  BPT.TRAP 0x1 ;  /* 0x000000040000795c */ /* 0x000fe20000300000 */
.L_x_11184:
[----:B-1----:R-:W-:Y:S05]  /*74f0*/  @P1 BRA `(.L_x_11185) ;  /* 0x0000000000081947 */ /* 0x002fea0003800000 */
[----:B------:R-:W1:Y:S02]  /*7500*/  SYNCS.PHASECHK.TRANS64.TRYWAIT P1, [UR16+0x12450], R0 ;  /* 0x01245000ff0075a7 */ /* 0x000e640008020150 */
[----:B-1----:R-:W-:Y:S05]  /*7510*/  @!P1 BRA `(.L_x_11186) ;  /* 0x0000005000789947 */ /* 0x002fea0003800000 */
.L_x_11185:
        /* <DEDUP_REMOVED lines=22> */
[----:B------:R-:W-:Y:S02]  /*7680*/  @UP0 UIMAD UR9, UR41, UR13, UR9 ;  /* 0x0000000d290902a4 */ /* 0x000fe4000f8e0209 */
[----:B------:R-:W-:Y:S01]  /*7690*/  QGMMA.64x64x32.F32.E4M3.E4M3 R24, R152, gdesc[UR12], R24, gsb0 ;  /* 0x00e0000c98187df3 */ /* 0x000fe20008000818 */
[----:B------:R-:W-:-:S04]  /*76a0*/  @UP0 UIMAD.WIDE.U32 UR4, UR41, UR12, UR4 ;  /* 0x0000000c290402a5 */ /* 0x000fc8000f8e0004 */
[----:B------:R-:W-:Y:S02]  /*76b0*/  @UP0 UIADD3 UR5, UR5, UR9, URZ ;  /* 0x0000000905050290 */ /* 0x000fe4000fffe03f */
[----:B------:R-:W-:-:S04]  /*76c0*/  @UP0 ULEA UR8, UP1, UR4, UR10, 0x2 ;  /* 0x0000000a04080291 */ /* 0x000fc8000f82103f */
[----:B------:R-:W-:Y:S02]  /*76d0*/  @UP0 ULEA.HI.X UR9, UR4, UR11, UR5, 0x2, UP1 ;  /* 0x0000000b04090291 */ /* 0x000fe400088f1405 */
[----:B------:R-:W-:-:S04]  /*76e0*/  IMAD.U32 R4, RZ, RZ, UR8 ;  /* 0x00000008ff047e24 */ /* 0x000fc8000f8e00ff */
[----:B-1----:R-:W-:Y:S01]  /*76f0*/  IMAD.U32 R5, RZ, RZ, UR9 ;  /* 0x00000009ff057e24 */ /* 0x002fe2000f8e00ff */
[----:B------:R-:W-:-:S04]  /*7700*/  UIADD3 UR4, UR6, 0x80, URZ ;  /* 0x0000008006047890 */ /* 0x000fc8000fffe03f */
[----:B------:R1:W2:Y:S01]  /*7710*/  @P1 LDG.E R8, desc[UR42][R4.64] ;  /* 0x0000002a04081981 */ /* 0x0002a2000c1e1900 */
[----:B------:R-:W-:Y:S02]  /*7720*/  UMOV UR11, 0xc0000010 ;  /* 0xc0000010000b7882 */ /* 0x000fe40000000000 */
[----:B------:R-:W-:Y:S01]  /*7730*/  UMOV UR10, UR4 ;  /* 0x00000004000a7c82 */ /* 0x000fe20008000000 */
[----:B------:R-:W-:Y:S02]  /*7740*/  WARPGROUP.DEPBAR.LE gsb0, 0x0 ;  /* 0x00008000000079c5 */ /* 0x000fe40000010000 */
[----:B------:R-:W-:-:S06]  /*7750*/  WARPGROUP.ARRIVE ;  /* 0x00000000000079c5 */ /* 0x000fcc0000000000 */
[----:B------:R-:W-:Y:S01]  /*7760*/  QGMMA.64x64x32.F32.E4M3.E4M3 R24, R136, gdesc[UR8], R24, gsb0 ;  /* 0x00e0000888187df3 */ /* 0x000fe20008000818 */
[----:B------:R-:W-:Y:S01]  /*7770*/  UIADD3 UR4, UR6, 0x100, URZ ;  /* 0x0000010006047890 */ /* 0x000fe2000fffe03f */
[----:B------:R-:W-:-:S06]  /*7780*/  UMOV UR11, 0xc0000010 ;  /* 0xc0000010000b7882 */ /* 0x000fcc0000000000 */
[----:B------:R-:W-:Y:S01]  /*7790*/  UMOV UR10, UR4 ;  /* 0x00000004000a7c82 */ /* 0x000fe20008000000 */
[----:B------:R-:W-:Y:S02]  /*77a0*/  WARPGROUP.DEPBAR.LE gsb0, 0x0 ;  /* 0x00008000000079c5 */ /* 0x000fe40000010000 */
[----:B------:R-:W-:-:S06]  /*77b0*/  WARPGROUP.ARRIVE ;  /* 0x00000000000079c5 */ /* 0x000fcc0000000000 */
[----:B------:R-:W-:Y:S01]  /*77c0*/  QGMMA.64x64x32.F32.E4M3.E4M3 R24, R140, gdesc[UR8], R24, gsb0 ;  /* 0x00e000088c187df3 */ /* 0x000fe20008000818 */
[----:B------:R-:W-:Y:S01]  /*77d0*/  UIADD3 UR4, UR6, 0x180, URZ ;  /* 0x0000018006047890 */ /* 0x000fe2000fffe03f */
[----:B------:R-:W-:-:S06]  /*77e0*/  UMOV UR11, 0xc0000010 ;  /* 0xc0000010000b7882 */ /* 0x000fcc0000000000 */
[----:B------:R-:W-:Y:S01]  /*77f0*/  UMOV UR10, UR4 ;  /* 0x00000004000a7c82 */ /* 0x000fe20008000000 */
[----:B0-----:R-:W0:Y:S04]  /*7800*/  SHFL.BFLY PT, R0, R7, 0x2, 0x1f ;  /* 0x0c401f0007007f89 */ /* 0x001e2800000e0000 */
[----:B------:R-:W3:Y:S01]  /*7810*/  SHFL.BFLY PT, R9, R6, 0x2, 0x1f ;  /* 0x0c401f0006097f89 */ /* 0x000ee200000e0000 */
[----:B------:R-:W-:Y:S02]  /*7820*/  WARPGROUP.DEPBAR.LE gsb0, 0x0 ;  /* 0x00008000000079c5 */ /* 0x000fe40000010000 */
[----:B------:R-:W-:-:S06]  /*7830*/  WARPGROUP.ARRIVE ;  /* 0x00000000000079c5 */ /* 0x000fcc0000000000 */
[----:B------:R-:W-:Y:S01]  /*7840*/  QGMMA.64x64x32.F32.E4M3.E4M3 R24, R144, gdesc[UR8], R24, gsb0 ;  /* 0x00e0000890187df3 */ /* 0x000fe20008000818 */
[----:B0-----:R-:W-:Y:S01]  /*7850*/  FADD.FTZ R0, R0, R7 ;  /* 0x0000000700007221 */ /* 0x001fe20000010000 */
[----:B------:R-:W-:Y:S01]  /*7860*/  UIADD3 UR6, UR6, 0x200, URZ ;  /* 0x0000020006067890 */ /* 0x000fe2000fffe03f */
[----:B---3--:R-:W-:Y:S01]  /*7870*/  FADD.FTZ R9, R9, R6 ;  /* 0x0000000609097221 */ /* 0x008fe20000010000 */
[----:B------:R-:W-:Y:S02]  /*7880*/  UMOV UR11, 0xc0000010 ;  /* 0xc0000010000b7882 */ /* 0x000fe40000000000 */
[----:B-1----:R-:W0:Y:S03]  /*7890*/  SHFL.BFLY PT, R5, R0, 0x1, 0x1f ;  /* 0x0c201f0000057f89 */ /* 0x002e2600000e0000 */
[----:B------:R-:W-:Y:S01]  /*78a0*/  UMOV UR10, UR6 ;  /* 0x00000006000a7c82 */ /* 0x000fe20008000000 */
[----:B------:R-:W1:Y:S01]  /*78b0*/  SHFL.BFLY PT, R2, R9, 0x1, 0x1f ;  /* 0x0c201f0009027f89 */ /* 0x000e6200000e0000 */
[----:B0-----:R-:W-:Y:S01]  /*78c0*/  FADD.FTZ R4, R0, R5 ;  /* 0x0000000500047221 */ /* 0x001fe20000010000 */
[----:B-1----:R-:W-:-:S04]  /*78d0*/  FADD.FTZ R12, R9, R2 ;  /* 0x00000002090c7221 */ /* 0x002fc80000010000 */
[C---:B------:R-:W-:Y:S01]  /*78e0*/  FSETP.NE.FTZ.AND P1, PT, R4.reuse, RZ, PT ;  /* 0x000000ff0400720b */ /* 0x040fe20003f35000 */
[----:B------:R-:W-:Y:S01]  /*78f0*/  FMUL.FTZ R7, R4, 0.00390625 ;  /* 0x3b80000004077820 */ /* 0x000fe20000410000 */
[----:B------:R-:W-:Y:S01]  /*7900*/  FMUL.FTZ R10, R12, 0.00390625 ;  /* 0x3b8000000c0a7820 */ /* 0x000fe20000410000 */
[----:B------:R-:W-:Y:S01]  /*7910*/  MOV R5, RZ ;  /* 0x000000ff00057202 */ /* 0x000fe20000000f00 */
[----:B------:R-:W-:Y:S02]  /*7920*/  WARPGROUP.DEPBAR.LE gsb0, 0x0 ;  /* 0x00008000000079c5 */ /* 0x000fe40000010000 */
[----:B------:R-:W-:-:S06]  /*7930*/  WARPGROUP.ARRIVE ;  /* 0x00000000000079c5 */ /* 0x000fcc0000000000 */
[----:B------:R-:W-:Y:S01]  /*7940*/  QGMMA.64x64x32.F32.E4M3.E4M3 R24, R148, gdesc[UR8], R24, gsb0 ;  /* 0x00e0000894187df3 */ /* 0x000fe20008000818 */
[----:B------:R-:W-:Y:S02]  /*7950*/  FSETP.NE.FTZ.AND P2, PT, R7, RZ, PT ;  /* 0x000000ff0700720b */ /* 0x000fe40003f55000 */
[----:B------:R-:W-:Y:S01]  /*7960*/  FSETP.NE.FTZ.AND P3, PT, R10, RZ, PT ;  /* 0x000000ff0a00720b */ /* 0x000fe20003f75000 */
[----:B------:R-:W-:Y:S01]  /*7970*/  @P1 MUFU.RCP R5, R4 ;  /* 0x0000000400051308 */ /* 0x000fe20000001000 */
[----:B------:R-:W-:Y:S01]  /*7980*/  FSETP.NE.FTZ.AND P1, PT, R12, RZ, PT ;  /* 0x000000ff0c00720b */ /* 0x000fe20003f35000 */
[----:B------:R-:W-:-:S08]  /*7990*/  IMAD.MOV.U32 R9, RZ, RZ, RZ ;  /* 0x000000ffff097224 */ /* 0x000fd000078e00ff */
        /* <DEDUP_REMOVED lines=9> */
[----:B------:R-:W-:Y:S01]  /*7a30*/  IMAD.MOV.U32 R0, RZ, RZ, -0x800000 ;  /* 0xff800000ff007424 */ /* 0x000fe200078e00ff */
[----:B------:R-:W-:Y:S01]  /*7a40*/  MOV R2, 0xff800000 ;  /* 0xff80000000027802 */ /* 0x000fe20000000f00 */
[----:B------:R-:W-:Y:S01]  /*7a50*/  @P2 FFMA.FTZ R0, R4, R3, R7 ;  /* 0x0000000304002223 */ /* 0x000fe20000010007 */
[----:B------:R-:W-:Y:S01]  /*7a60*/  @P3 FFMA.FTZ R2, R14, R120, R11 ;  /* 0x000000780e023223 */ /* 0x000fe2000001000b */
[-C--:B--2---:R-:W-:Y:S01]  /*7a70*/  FMUL.FTZ R5, R5, R8.reuse ;  /* 0x0000000805057220 */ /* 0x084fe20000410000 */
[----:B---3--:R-:W-:Y:S01]  /*7a80*/  FMUL.FTZ R4, R9, R8 ;  /* 0x0000000809047220 */ /* 0x008fe20000410000 */
[----:B------:R-:W-:-:S02]  /*7a90*/  WARPGROUP.DEPBAR.LE gsb0, 0x0 ;  /* 0x00008000000079c5 */ /* 0x000fc40000010000 */
[----:B------:R-:W-:Y:S05]  /*7aa0*/  @!P0 BRA `(.L_x_11187) ;  /* 0x0000000000048947 */ /* 0x000fea0003800000 */
[----:B------:R-:W-:Y:S01]  /*7ab0*/  BPT.TRAP 0x1 ;  /* 0x000000040000795c */ /* 0x000fe20000300000 */
.L_x_11187:
        /* <DEDUP_REMOVED lines=36> */
.L_x_11165:
[----:B------:R-:W-:Y:S05]  /*7d00*/  @P0 BRA `(.L_x_11188) ;  /* 0x00000014006c0947 */ /* 0x000fea0003800000 */
[----:B------:R-:W0:Y:S01]  /*7d10*/  S2R R18, SR_TID.X ;  /* 0x0000000000127919 */ /* 0x000e220000002100 */
[----:B------:R-:W-:Y:S01]  /*7d20*/  ULDC.64 UR4, c[0x4][0x38] ;  /* 0x01000e0000047ab9 */ /* 0x000fe20000000a00 */
[----:B------:R-:W1:Y:S01]  /*7d30*/  LDC R27, c[0x0][0xbe8] ;  /* 0x0002fa00ff1b7b82 */ /* 0x000e620000000800 */
        /* <DEDUP_REMOVED lines=9> */
[----:B------:R-:W-:Y:S01]  /*7dd0*/  LOP3.LUT P0, R16, R18, 0x3, RZ, 0xc0, !PT ;  /* 0x0000000312107812 */ /* 0x000fe2000780c0ff */
[----:B------:R-:W-:Y:S01]  /*7de0*/  UIMAD.WIDE.U32 UR4, UR41, UR8, URZ ;  /* 0x00000008290472a5 */ /* 0x000fe2000f8e003f */
[----:B-1----:R-:W-:Y:S01]  /*7df0*/  ISETP.NE.AND P2, PT, R27, 0x1, PT ;  /* 0x000000011b00780c */ /* 0x002fe20003f45270 */
[----:B------:R-:W-:Y:S01]  /*7e00*/  UIMAD UR6, UR7, UR8, URZ ;  /* 0x00000008070672a4 */ /* 0x000fe2000f8e023f */
[----:B------:R-:W-:Y:S01]  /*7e10*/  ISETP.EQ.OR P0, PT, R16, 0x3, !P0 ;  /* 0x000000031000780c */ /* 0x000fe20004702670 */
[----:B------:R-:W-:Y:S01]  /*7e20*/  UIMAD UR8, UR7, UR10, URZ ;  /* 0x0000000a070872a4 */ /* 0x000fe2000f8e023f */
[----:B------:R-:W-:Y:S01]  /*7e30*/  IMAD R45, RZ, RZ, -UR41 ;  /* 0x80000029ff2d7e24 */ /* 0x000fe2000f8e02ff */
[----:B------:R-:W-:Y:S01]  /*7e40*/  MOV R22, UR4 ;  /* 0x0000000400167c02 */ /* 0x000fe20008000f00 */
[----:B------:R-:W-:Y:S01]  /*7e50*/  UIMAD UR9, UR41, UR9, UR6 ;  /* 0x00000009290972a4 */ /* 0x000fe2000f8e0206 */
[----:B------:R-:W-:Y:S01]  /*7e60*/  SEL R86, R6, R7, P0 ;  /* 0x0000000706567207 */ /* 0x000fe20000000000 */
[----:B------:R-:W-:Y:S01]  /*7e70*/  IMAD.U32 R23, RZ, RZ, UR5 ;  /* 0x00000005ff177e24 */ /* 0x000fe2000f8e00ff */
[----:B------:R-:W-:Y:S01]  /*7e80*/  SEL R82, R7, R6, P0 ;  /* 0x0000000607527207 */ /* 0x000fe20000000000 */
[----:B------:R-:W-:Y:S01]  /*7e90*/  VIADD R7, R18, 0xffffff80 ;  /* 0xffffff8012077836 */ /* 0x000fe20000000000 */
[----:B------:R-:W-:Y:S01]  /*7ea0*/  SEL R88, R3, R8, P0 ;  /* 0x0000000803587207 */ /* 0x000fe20000000000 */
[----:B------:R-:W1:Y:S01]  /*7eb0*/  S2UR UR4, SR_CTAID.Y ;  /* 0x00000000000479c3 */ /* 0x000e620000002600 */
[----:B------:R-:W-:Y:S01]  /*7ec0*/  SEL R84, R8, R3, P0 ;  /* 0x0000000308547207 */ /* 0x000fe20000000000 */
[----:B------:R-:W-:Y:S01]  /*7ed0*/  UIADD3 UR9, UR5, UR9, URZ ;  /* 0x0000000905097290 */ /* 0x000fe2000fffe03f */
[----:B------:R-:W-:Y:S01]  /*7ee0*/  SHF.R.S32.HI R6, RZ, 0x1f, R7 ;  /* 0x0000001fff067819 */ /* 0x000fe20000011407 */
[----:B------:R-:W-:Y:S01]  /*7ef0*/  UIMAD.WIDE.U32 UR6, UR41, UR10, URZ ;  /* 0x0000000a290672a5 */ /* 0x000fe2000f8e003f */
[----:B------:R-:W-:Y:S01]  /*7f00*/  SEL R16, R26, R9, P0 ;  /* 0x000000091a107207 */ /* 0x000fe20000000000 */
[----:B------:R-:W-:Y:S01]  /*7f10*/  UIMAD UR8, UR41, UR11, UR8 ;  /* 0x0000000b290872a4 */ /* 0x000fe2000f8e0208 */
[----:B------:R-:W-:Y:S01]  /*7f20*/  LEA.HI R8, R6, R7, RZ, 0x7 ;  /* 0x0000000706087211 */ /* 0x000fe200078f38ff */
[----:B------:R-:W3:Y:S01]  /*7f30*/  @P2 LDC R37, c[0x0][0xbec] ;  /* 0x0002fb00ff252b82 */ /* 0x000ee20000000800 */
[----:B------:R-:W-:Y:S01]  /*7f40*/  SEL R58, R9, R26, P0 ;  /* 0x0000001a093a7207 */ /* 0x000fe20000000000 */
[----:B------:R-:W-:Y:S01]  /*7f50*/  IMAD.U32 R23, RZ, RZ, UR9 ;  /* 0x00000009ff177e24 */ /* 0x000fe2000f8e00ff */
[----:B0-----:R-:W-:Y:S01]  /*7f60*/  LOP3.LUT R4, R8, 0xffffff80, RZ, 0xc0, !PT ;  /* 0xffffff8008047812 */ /* 0x001fe200078ec0ff */
[----:B------:R-:W-:Y:S01]  /*7f70*/  UIADD3 UR8, UR7, UR8, URZ ;  /* 0x0000000807087290 */ /* 0x000fe2000fffe03f */
[----:B------:R-:W-:Y:S01]  /*7f80*/  SEL R80, R36, R11, P0 ;  /* 0x0000000b24507207 */ /* 0x000fe20000000000 */
[----:B------:R-:W-:Y:S01]  /*7f90*/  BSSY B0, `(.L_x_11189) ;  /* 0x00000ee000007945 */ /* 0x000fe20003800000 */
[----:B------:R-:W-:Y:S01]  /*7fa0*/  SEL R76, R11, R36, P0 ;  /* 0x000000240b4c7207 */ /* 0x000fe20000000000 */
[----:B------:R-:W-:Y:S01]  /*7fb0*/  IMAD.IADD R28, R7, 0x1, -R4 ;  /* 0x00000001071c7824 */ /* 0x000fe200078e0a04 */
[----:B------:R-:W-:Y:S01]  /*7fc0*/  LEA.HI R5, R6, R7, RZ, 0x2 ;  /* 0x0000000706057211 */ /* 0x000fe200078f10ff */
[----:B------:R-:W0:Y:S01]  /*7fd0*/  S2R R36, SR_CTAID.X ;  /* 0x0000000000247919 */ /* 0x000e220000002500 */
[----:B------:R-:W-:-:S02]  /*7fe0*/  SHF.R.S32.HI R8, RZ, 0x7, R8 ;  /* 0x00000007ff087819 */ /* 0x000fc40000011408 */
[----:B------:R-:W-:Y:S02]  /*7ff0*/  SHF.R.S32.HI R9, RZ, 0x1f, R28 ;  /* 0x0000001fff097819 */ /* 0x000fe4000001141c */
[----:B------:R-:W-:Y:S02]  /*8000*/  LOP3.LUT R6, R5, 0xfffffffc, RZ, 0xc0, !PT ;  /* 0xfffffffc05067812 */ /* 0x000fe400078ec0ff */
[----:B------:R-:W-:Y:S02]  /*8010*/  LEA.HI R11, R9, R28, RZ, 0x2 ;  /* 0x0000001c090b7211 */ /* 0x000fe400078f10ff */
[----:B------:R-:W-:Y:S02]  /*8020*/  IADD3 R7, R7, -R6, RZ ;  /* 0x8000000607077210 */ /* 0x000fe40007ffe0ff */
[--C-:B------:R-:W-:Y:S02]  /*8030*/  SHF.R.S32.HI R4, RZ, 0x2, R11.reuse ;  /* 0x00000002ff047819 */ /* 0x100fe4000001140b */
[----:B------:R-:W-:-:S02]  /*8040*/  SHF.R.S32.HI R3, RZ, 0x1f, R11 ;  /* 0x0000001fff037819 */ /* 0x000fc4000001140b */
[----:B------:R-:W-:Y:S02]  /*8050*/  SEL R78, R10, R33, P0 ;  /* 0x000000210a4e7207 */ /* 0x000fe40000000000 */
[----:B------:R-:W-:Y:S02]  /*8060*/  LEA.HI R3, R3, R4, RZ, 0x3 ;  /* 0x0000000403037211 */ /* 0x000fe400078f18ff */
[----:B------:R-:W-:Y:S02]  /*8070*/  SEL R74, R33, R10, P0 ;  /* 0x0000000a214a7207 */ /* 0x000fe40000000000 */
[----:B------:R-:W-:Y:S01]  /*8080*/  LOP3.LUT R5, R3, 0xfffffff8, RZ, 0xc0, !PT ;  /* 0xfffffff803057812 */ /* 0x000fe200078ec0ff */
[----:B------:R-:W-:Y:S01]  /*8090*/  IMAD.HI R3, R8, 0x55555556, RZ ;  /* 0x5555555608037827 */ /* 0x000fe200078e02ff */
[----:B------:R-:W-:Y:S02]  /*80a0*/  SEL R64, R14, R49, P0 ;  /* 0x000000310e407207 */ /* 0x000fe40000000000 */
[----:B------:R-:W-:Y:S01]  /*80b0*/  SEL R48, R49, R14, P0 ;  /* 0x0000000e31307207 */ /* 0x000fe20000000000 */
[----:B------:R-:W-:Y:S01]  /*80c0*/  IMAD.IADD R5, R4, 0x1, -R5 ;  /* 0x0000000104057824 */ /* 0x000fe200078e0a05 */
[----:B------:R-:W-:Y:S01]  /*80d0*/  LEA.HI R4, R9, R28, RZ, 0x5 ;  /* 0x0000001c09047211 */ /* 0x000fe200078f28ff */
[----:B------:R-:W-:Y:S01]  /*80e0*/  IMAD.U32 R9, RZ, RZ, UR7 ;  /* 0x00000007ff097e24 */ /* 0x000fe2000f8e00ff */
[----:B------:R-:W-:-:S02]  /*80f0*/  LEA.HI R3, R3, R3, RZ, 0x1 ;  /* 0x0000000303037211 */ /* 0x000fc400078f08ff */
[----:B------:R-:W-:Y:S02]  /*8100*/  SHF.R.S32.HI R4, RZ, 0x5, R4 ;  /* 0x00000005ff047819 */ /* 0x000fe40000011404 */
[----:B------:R-:W-:Y:S01]  /*8110*/  SEL R66, R52, R15, P0 ;  /* 0x0000000f34427207 */ /* 0x000fe20000000000 */
[----:B------:R-:W-:Y:S01]  /*8120*/  IMAD R3, R3, -0x3, R8 ;  /* 0xfffffffd03037824 */ /* 0x000fe200078e0208 */
[----:B------:R-:W-:Y:S01]  /*8130*/  LEA.HI R8, R7, R7, RZ, 0x1 ;  /* 0x0000000707087211 */ /* 0x000fe200078f08ff */
[----:B------:R-:W-:Y:S01]  /*8140*/  IMAD R6, R4, 0x10, R5 ;  /* 0x0000001004067824 */ /* 0x000fe200078e0205 */
[----:B------:R-:W-:Y:S01]  /*8150*/  SEL R62, R15, R52, P0 ;  /* 0x000000340f3e7207 */ /* 0x000fe20000000000 */
[----:B------:R-:W4:Y:S01]  /*8160*/  LDC.64 R4, c[0x0][0xbd8] ;  /* 0x0002f600ff047b82 */ /* 0x000f220000000a00 */
[----:B------:R-:W-:Y:S01]  /*8170*/  SEL R24, R54, R55, P0 ;  /* 0x0000003736187207 */ /* 0x000fe20000000000 */
[----:B------:R-:W-:Y:S01]  /*8180*/  IMAD R3, R3, 0x40, R6 ;  /* 0x0000004003037824 */ /* 0x000fe200078e0206 */
[----:B------:R-:W-:-:S02]  /*8190*/  SEL R18, R55, R54, P0 ;  /* 0x0000003637127207 */ /* 0x000fc40000000000 */
[----:B------:R-:W-:Y:S01]  /*81a0*/  SEL R14, R34, R35, P0 ;  /* 0x00000023220e7207 */ /* 0x000fe20000000000 */
[--C-:B0-----:R-:W-:Y:S01]  /*81b0*/  IMAD R29, R36, 0xc0, R3.reuse ;  /* 0x000000c0241d7824 */ /* 0x101fe200078e0203 */
[----:B------:R-:W-:Y:S02]  /*81c0*/  SEL R52, R35, R34, P0 ;  /* 0x0000002223347207 */ /* 0x000fe40000000000 */
[----:B------:R-:W-:Y:S01]  /*81d0*/  SEL R34, R38, R39, P0 ;  /* 0x0000002726227207 */ /* 0x000fe20000000000 */
[----:B------:R-:W-:Y:S01]  /*81e0*/  VIADD R53, R29, 0x8 ;  /* 0x000000081d357836 */ /* 0x000fe20000000000 */
[----:B------:R-:W-:Y:S02]  /*81f0*/  LOP3.LUT R8, R8, 0x1ffffffe, RZ, 0xc0, !PT ;  /* 0x1ffffffe08087812 */ /* 0x000fe400078ec0ff */
[----:B------:R-:W-:Y:S02]  /*8200*/  SEL R32, R44, R13, P0 ;  /* 0x0000000d2c207207 */ /* 0x000fe40000000000 */
[----:B------:R-:W-:Y:S01]  /*8210*/  SEL R70, R13, R44, P0 ;  /* 0x0000002c0d467207 */ /* 0x000fe20000000000 */
[----:B------:R-:W-:Y:S01]  /*8220*/  IMAD.IADD R10, R7, 0x1, -R8 ;  /* 0x00000001070a7824 */ /* 0x000fe200078e0a08 */
[----:B------:R-:W-:Y:S01]  /*8230*/  SEL R40, R30, R31, P0 ;  /* 0x0000001f1e287207 */ /* 0x000fe20000000000 */
[----:B------:R-:W-:Y:S01]  /*8240*/  IMAD.U32 R8, RZ, RZ, UR6 ;  /* 0x00000006ff087e24 */ /* 0x000fe2000f8e00ff */
[----:B------:R-:W-:Y:S01]  /*8250*/  SEL R60, R31, R30, P0 ;  /* 0x0000001e1f3c7207 */ /* 0x000fe20000000000 */
[----:B------:R-:W-:Y:S01]  /*8260*/  IMAD R10, R10, 0x8, R3 ;  /* 0x000000080a0a7824 */ /* 0x000fe200078e0203 */
[----:B------:R-:W-:Y:S01]  /*8270*/  SEL R26, R46, R47, P0 ;  /* 0x0000002f2e1a7207 */ /* 0x000fe20000000000 */
[----:B------:R-:W-:Y:S01]  /*8280*/  ULDC.64 UR6, c[0x0][0xb48] ;  /* 0x0002d20000067ab9 */ /* 0x000fe20000000a00 */
[----:B------:R-:W-:Y:S01]  /*8290*/  SEL R72, R12, R41, P0 ;  /* 0x000000290c487207 */ /* 0x000fe20000000000 */
[C---:B----4-:R-:W-:Y:S01]  /*82a0*/  IMAD R54, R4.reuse, UR47, RZ ;  /* 0x0000002f04367c24 */ /* 0x050fe2000f8e02ff */
[----:B------:R-:W-:Y:S01]  /*82b0*/  SEL R46, R47, R46, P0 ;  /* 0x0000002e2f2e7207 */ /* 0x000fe20000000000 */
[----:B------:R-:W-:Y:S01]  /*82c0*/  IMAD.WIDE.U32 R22, R4, UR46, R22 ;  /* 0x0000002e04167c25 */ /* 0x000fe2000f8e0016 */
[----:B------:R-:W0:Y:S01]  /*82d0*/  @P2 LDC R47, c[0x0][0xbec] ;  /* 0x0002fb00ff2f2b82 */ /* 0x000e220000000800 */
[----:B------:R-:W-:-:S02]  /*82e0*/  SEL R68, R41, R12, P0 ;  /* 0x0000000c29447207 */ /* 0x000fc40000000000 */
[----:B------:R-:W-:Y:S01]  /*82f0*/  IMAD R35, R5, UR46, R54 ;  /* 0x0000002e05237c24 */ /* 0x000fe2000f8e0236 */
[----:B------:R-:W-:Y:S01]  /*8300*/  SEL R12, R42, R43, P0 ;  /* 0x0000002b2a0c7207 */ /* 0x000fe20000000000 */
[----:B------:R-:W-:Y:S01]  /*8310*/  IMAD R36, R36, 0xc0, R10 ;  /* 0x000000c024247824 */ /* 0x000fe200078e020a */
[----:B------:R-:W-:Y:S01]  /*8320*/  SEL R44, R43, R42, P0 ;  /* 0x0000002a2b2c7207 */ /* 0x000fe20000000000 */
[----:B------:R-:W-:Y:S01]  /*8330*/  IMAD.IADD R23, R23, 0x1, R35 ;  /* 0x0000000117177824 */ /* 0x000fe200078e0223 */
[----:B------:R-:W4:Y:S01]  /*8340*/  @P2 LDC R54, c[0x0][0xbf0] ;  /* 0x0002fc00ff362b82 */ /* 0x000f220000000800 */
[----:B------:R-:W-:Y:S01]  /*8350*/  LOP3.LUT R11, R11, 0x7ffffffc, RZ, 0xc0, !PT ;  /* 0x7ffffffc0b0b7812 */ /* 0x000fe200078ec0ff */
[----:B---3--:R-:W-:Y:S01]  /*8360*/  @P2 IMAD.HI.U32 R35, R36, R37, RZ ;  /* 0x0000002524232227 */ /* 0x008fe200078e00ff */
[----:B------:R-:W-:Y:S02]  /*8370*/  SEL R20, R50, R51, P0 ;  /* 0x0000003332147207 */ /* 0x000fe40000000000 */
[----:B------:R-:W-:-:S02]  /*8380*/  SEL R56, R39, R38, P0 ;  /* 0x0000002627387207 */ /* 0x000fc40000000000 */
[----:B------:R-:W-:Y:S02]  /*8390*/  SEL R50, R51, R50, P0 ;  /* 0x0000003233327207 */ /* 0x000fe40000000000 */
[----:B------:R-:W-:Y:S01]  /*83a0*/  MOV R9, UR8 ;  /* 0x0000000800097c02 */ /* 0x000fe20008000f00 */
[----:B------:R-:W-:Y:S01]  /*83b0*/  ULDC.64 UR8, c[0x0][0xb28] ;  /* 0x0002ca0000087ab9 */ /* 0x000fe20000000a00 */
[C---:B------:R-:W-:Y:S01]  /*83c0*/  LOP3.LUT P1, RZ, R28.reuse, 0x3, RZ, 0xc0, !PT ;  /* 0x000000031cff7812 */ /* 0x040fe2000782c0ff */
[----:B------:R-:W-:Y:S01]  /*83d0*/  IMAD.IADD R28, R28, 0x1, -R11 ;  /* 0x000000011c1c7824 */ /* 0x000fe200078e0a0b */
[----:B------:R-:W-:Y:S01]  /*83e0*/  MOV R37, R36 ;  /* 0x0000002400257202 */ /* 0x000fe20000000f00 */
[----:B0-----:R-:W-:Y:S01]  /*83f0*/  @P2 IMAD.HI.U32 R47, R36, R47, RZ ;  /* 0x0000002f242f2227 */ /* 0x001fe200078e00ff */
[----:B----4-:R-:W-:Y:S02]  /*8400*/  @P2 SHF.R.U32.HI R37, RZ, R54, R35 ;  /* 0x00000036ff252219 */ /* 0x010fe40000011623 */
[----:B--2---:R-:W-:Y:S01]  /*8410*/  LOP3.LUT R33, R17, 0x2, RZ, 0x3c, !PT ;  /* 0x0000000211217812 */ /* 0x004fe200078e3cff */
[----:B------:R-:W-:Y:S04]  /*8420*/  SHFL.IDX PT, R6, R86, R17, 0x1c1f ;  /* 0x001c1f1156067589 */ /* 0x000fe800000e0000 */
[----:B------:R-:W0:Y:S04]  /*8430*/  SHFL.IDX PT, R5, R82, R33, 0x1c1f ;  /* 0x001c1f2152057589 */ /* 0x000e2800000e0000 */
[----:B------:R-:W-:Y:S04]  /*8440*/  SHFL.IDX PT, R13, R34, R17, 0x1c1f ;  /* 0x001c1f11220d7589 */ /* 0x000fe800000e0000 */
[----:B------:R-:W-:Y:S04]  /*8450*/  SHFL.IDX PT, R7, R88, R17, 0x1c1f ;  /* 0x001c1f1158077589 */ /* 0x000fe800000e0000 */
[----:B------:R2:W-:Y:S04]  /*8460*/  SHFL.IDX PT, R30, R66, R17, 0x1c1f ;  /* 0x001c1f11421e7589 */ /* 0x0005e800000e0000 */
[----:B------:R-:W3:Y:S04]  /*8470*/  SHFL.IDX PT, R34, R84, R33, 0x1c1f ;  /* 0x001c1f2154227589 */ /* 0x000ee800000e0000 */
[----:B------:R4:W-:Y:S01]  /*8480*/  SHFL.IDX PT, R31, R64, R17, 0x1c1f ;  /* 0x001c1f11401f7589 */ /* 0x0009e200000e0000 */
[----:B--2---:R-:W1:Y:S03]  /*8490*/  LDC R66, c[0x0][0xc50] ;  /* 0x00031400ff427b82 */ /* 0x004e660000000800 */
[----:B------:R2:W-:Y:S01]  /*84a0*/  SHFL.IDX PT, R42, R72, R17, 0x1c1f ;  /* 0x001c1f11482a7589 */ /* 0x0005e200000e0000 */
[----:B0-----:R-:W-:-:S02]  /*84b0*/  SEL R4, R6, R5, P0 ;  /* 0x0000000506047207 */ /* 0x001fc40000000000 */
[----:B------:R-:W-:Y:S01]  /*84c0*/  SEL R6, R5, R6, P0 ;  /* 0x0000000605067207 */ /* 0x000fe20000000000 */
[----:B------:R-:W-:Y:S01]  /*84d0*/  SHFL.IDX PT, R39, R78, R17, 0x1c1f ;  /* 0x001c1f114e277589 */ /* 0x000fe200000e0000 */
[----:B----4-:R-:W0:Y:S03]  /*84e0*/  LDC.64 R64, c[0x0][0xb40] ;  /* 0x0002d000ff407b82 */ /* 0x010e260000000a00 */
[----:B------:R-:W-:Y:S04]  /*84f0*/  SHFL.IDX PT, R38, R80, R17, 0x1c1f ;  /* 0x001c1f1150267589 */ /* 0x000fe800000e0000 */
[----:B------:R-:W-:Y:S01]  /*8500*/  SHFL.IDX PT, R32, R32, R17, 0x1c1f ;  /* 0x001c1f1120207589 */ /* 0x000fe200000e0000 */
[----:B--2---:R-:W2:Y:S01]  /*8510*/  @P2 LDC R72, c[0x0][0xbf0] ;  /* 0x0002fc00ff482b82 */ /* 0x004ea20000000800 */
[----:B---3--:R-:W-:-:S02]  /*8520*/  SEL R5, R7, R34, P0 ;  /* 0x0000002207057207 */ /* 0x008fc40000000000 */
[----:B------:R-:W-:Y:S01]  /*8530*/  SHFL.IDX PT, R16, R16, R17, 0x1c1f ;  /* 0x001c1f1110107589 */ /* 0x000fe200000e0000 */
[----:B------:R-:W-:-:S03]  /*8540*/  SEL R7, R34, R7, P0 ;  /* 0x0000000722077207 */ /* 0x000fc60000000000 */
[----:B------:R-:W-:Y:S01]  /*8550*/  SHFL.IDX PT, R15, R40, R17, 0x1c1f ;  /* 0x001c1f11280f7589 */ /* 0x000fe200000e0000 */
[----:B-1----:R-:W-:Y:S01]  /*8560*/  IMAD R66, R66, R45, UR4 ;  /* 0x0000000442427e24 */ /* 0x002fe2000f8e022d */
[----:B------:R-:W-:Y:S01]  /*8570*/  ULDC.64 UR4, c[0x0][0xbe0] ;  /* 0x0002f80000047ab9 */ /* 0x000fe20000000a00 */
[----:B------:R-:W-:Y:S01]  /*8580*/  IMAD.MOV.U32 R45, RZ, RZ, R36 ;  /* 0x000000ffff2d7224 */ /* 0x000fe200078e0024 */
[----:B------:R-:W-:Y:S04]  /*8590*/  SHFL.IDX PT, R14, R14, R17, 0x1c1f ;  /* 0x001c1f110e0e7589 */ /* 0x000fe800000e0000 */
[----:B------:R-:W-:Y:S01]  /*85a0*/  SHFL.IDX PT, R12, R12, R17, 0x1c1f ;  /* 0x001c1f110c0c7589 */ /* 0x000fe200000e0000 */
[C---:B0-----:R-:W-:Y:S02]  /*85b0*/  IMAD R34, R64.reuse, UR47, RZ ;  /* 0x0000002f40227c24 */ /* 0x041fe4000f8e02ff */
[----:B------:R-:W-:Y:S01]  /*85c0*/  IMAD.WIDE.U32 R8, R64, UR46, R8 ;  /* 0x0000002e40087c25 */ /* 0x000fe2000f8e0008 */
[----:B------:R-:W-:Y:S03]  /*85d0*/  SHFL.IDX PT, R11, R26, R17, 0x1c1f ;  /* 0x001c1f111a0b7589 */ /* 0x000fe600000e0000 */
[----:B------:R-:W-:Y:S01]  /*85e0*/  IMAD R35, R65, UR46, R34 ;  /* 0x0000002e41237c24 */ /* 0x000fe2000f8e0222 */
[----:B------:R-:W-:Y:S01]  /*85f0*/  SHFL.IDX PT, R3, R24, R17, 0x1c1f ;  /* 0x001c1f1118037589 */ /* 0x000fe200000e0000 */
[----:B------:R-:W-:Y:S01]  /*8600*/  IMAD.MOV.U32 R34, RZ, RZ, R8 ;  /* 0x000000ffff227224 */ /* 0x000fe200078e0008 */
[----:B--2---:R-:W-:Y:S01]  /*8610*/  @P2 SHF.R.U32.HI R45, RZ, R72, R47 ;  /* 0x00000048ff2d2219 */ /* 0x004fe2000001162f */
[----:B------:R-:W-:Y:S01]  /*8620*/  IMAD.IADD R35, R9, 0x1, R35 ;  /* 0x0000000109237824 */ /* 0x000fe200078e0223 */
[----:B------:R-:W-:Y:S04]  /*8630*/  SHFL.IDX PT, R10, R20, R17, 0x1c1f ;  /* 0x001c1f11140a7589 */ /* 0x000fe800000e0000 */
[----:B------:R-:W-:Y:S04]  /*8640*/  SHFL.IDX PT, R41, R76, R33, 0x1c1f ;  /* 0x001c1f214c297589 */ /* 0x000fe800000e0000 */
[----:B------:R-:W0:Y:S04]  /*8650*/  SHFL.IDX PT, R40, R74, R33, 0x1c1f ;  /* 0x001c1f214a287589 */ /* 0x000e2800000e0000 */
[----:B------:R-:W-:Y:S04]  /*8660*/  SHFL.IDX PT, R43, R70, R33, 0x1c1f ;  /* 0x001c1f21462b7589 */ /* 0x000fe800000e0000 */
[----:B------:R-:W1:Y:S04]  /*8670*/  SHFL.IDX PT, R49, R68, R33, 0x1c1f ;  /* 0x001c1f2144317589 */ /* 0x000e6800000e0000 */
[----:B------:R-:W-:Y:S04]  /*8680*/  SHFL.IDX PT, R51, R62, R33, 0x1c1f ;  /* 0x001c1f213e337589 */ /* 0x000fe800000e0000 */
[----:B------:R-:W2:Y:S04]  /*8690*/  SHFL.IDX PT, R48, R48, R33, 0x1c1f ;  /* 0x001c1f2130307589 */ /* 0x000ea800000e0000 */
[----:B------:R-:W-:Y:S04]  /*86a0*/  SHFL.IDX PT, R26, R60, R33, 0x1c1f ;  /* 0x001c1f213c1a7589 */ /* 0x000fe800000e0000 */
[----:B------:R-:W-:Y:S04]  /*86b0*/  SHFL.IDX PT, R25, R58, R33, 0x1c1f ;  /* 0x001c1f213a197589 */ /* 0x000fe800000e0000 */
[----:B------:R-:W-:Y:S04]  /*86c0*/  SHFL.IDX PT, R24, R56, R33, 0x1c1f ;  /* 0x001c1f2138187589 */ /* 0x000fe800000e0000 */
[----:B------:R-:W-:Y:S04]  /*86d0*/  SHFL.IDX PT, R21, R52, R33, 0x1c1f ;  /* 0x001c1f2134157589 */ /* 0x000fe800000e0000 */
[----:B------:R3:W-:Y:S04]  /*86e0*/  SHFL.IDX PT, R20, R46, R33, 0x1c1f ;  /* 0x001c1f212e147589 */ /* 0x0007e800000e0000 */
[----:B------:R-:W-:Y:S04]  /*86f0*/  SHFL.IDX PT, R19, R44, R33, 0x1c1f ;  /* 0x001c1f212c137589 */ /* 0x000fe800000e0000 */
[----:B------:R-:W-:Y:S01]  /*8700*/  SHFL.IDX PT, R18, R18, R33, 0x1c1f ;  /* 0x001c1f2112127589 */ /* 0x000fe200000e0000 */
[----:B---3--:R-:W-:-:S03]  /*8710*/  IADD3 R46, -R45, RZ, RZ ;  /* 0x000000ff2d2e7210 */ /* 0x008fc60007ffe1ff */
[----:B------:R3:W-:Y:S02]  /*8720*/  SHFL.IDX PT, R17, R50, R33, 0x1c1f ;  /* 0x001c1f2132117589 */ /* 0x0007e400000e0000 */
[----:B---3--:R-:W-:-:S05]  /*8730*/  SHF.R.S32.HI R33, RZ, 0x1f, R66 ;  /* 0x0000001fff217819 */ /* 0x008fca0000011442 */
[C---:B------:R-:W-:Y:S02]  /*8740*/  IMAD R9, R33.reuse, UR4, RZ ;  /* 0x0000000421097c24 */ /* 0x040fe4000f8e02ff */
[----:B------:R-:W-:Y:S02]  /*8750*/  IMAD R33, R33, UR6, RZ ;  /* 0x0000000621217c24 */ /* 0x000fe4000f8e02ff */
[C---:B------:R-:W-:Y:S02]  /*8760*/  IMAD R44, R66.reuse, UR5, R9 ;  /* 0x00000005422c7c24 */ /* 0x040fe4000f8e0209 */
[----:B------:R-:W-:Y:S01]  /*8770*/  IMAD.WIDE.U32 R8, R66, UR4, R22 ;  /* 0x0000000442087c25 */ /* 0x000fe2000f8e0016 */
[----:B------:R-:W-:-:S03]  /*8780*/  ULDC.64 UR4, c[0x0][0xb30] ;  /* 0x0002cc0000047ab9 */ /* 0x000fc60000000a00 */
[C---:B------:R-:W-:Y:S01]  /*8790*/  IMAD.WIDE.U32 R22, R66.reuse, UR6, R34 ;  /* 0x0000000642167c25 */ /* 0x040fe2000f8e0022 */
[----:B------:R-:W-:Y:S02]  /*87a0*/  IADD3 R34, P2, R37, R8, RZ ;  /* 0x0000000825227210 */ /* 0x000fe40007f5e0ff */
[----:B------:R-:W-:Y:S01]  /*87b0*/  SHF.R.S32.HI R8, RZ, 0x1f, R45 ;  /* 0x0000001fff087819 */ /* 0x000fe2000001142d */
[----:B------:R-:W-:Y:S01]  /*87c0*/  IMAD R47, R66, UR7, R33 ;  /* 0x00000007422f7c24 */ /* 0x000fe2000f8e0221 */
[--C-:B------:R-:W-:Y:S01]  /*87d0*/  SHF.R.S32.HI R33, RZ, 0x1f, R37.reuse ;  /* 0x0000001fff217819 */ /* 0x100fe20000011425 */
[----:B------:R-:W-:Y:S01]  /*87e0*/  IMAD.MOV R37, RZ, RZ, -R37 ;  /* 0x000000ffff257224 */ /* 0x000fe200078e0a25 */
[----:B------:R-:W-:Y:S01]  /*87f0*/  ULDC.64 UR6, c[0x0][0xbc8] ;  /* 0x0002f20000067ab9 */ /* 0x000fe20000000a00 */
[----:B------:R-:W-:Y:S01]  /*8800*/  IMAD R8, R8, UR4, RZ ;  /* 0x0000000408087c24 */ /* 0x000fe2000f8e02ff */
[----:B------:R-:W-:Y:S01]  /*8810*/  IADD3.X R35, R33, R9, R44, P2, !PT ;  /* 0x0000000921237210 */ /* 0x000fe200017fe42c */
[----:B------:R-:W-:-:S02]  /*8820*/  IMAD.IADD R23, R23, 0x1, R47 ;  /* 0x0000000117177824 */ /* 0x000fc400078e022f */
[C-C-:B------:R-:W-:Y:S02]  /*8830*/  IMAD R33, R27.reuse, R37, R36.reuse ;  /* 0x000000251b217224 */ /* 0x140fe400078e0224 */
[----:B------:R-:W-:Y:S02]  /*8840*/  IMAD R37, R27, R46, R36 ;  /* 0x0000002e1b257224 */ /* 0x000fe400078e0224 */
[C---:B------:R-:W-:Y:S01]  /*8850*/  IMAD R47, R45.reuse, UR5, R8 ;  /* 0x000000052d2f7c24 */ /* 0x040fe2000f8e0208 */
[----:B------:R-:W3:Y:S01]  /*8860*/  S2UR UR5, SR_CgaCtaId ;  /* 0x00000000000579c3 */ /* 0x000ee20000008800 */
[----:B------:R-:W-:Y:S01]  /*8870*/  IMAD.WIDE.U32 R8, R45, UR4, R22 ;  /* 0x000000042d087c25 */ /* 0x000fe2000f8e0016 */
[----:B------:R-:W-:Y:S01]  /*8880*/  SHF.R.S32.HI R22, RZ, 0x1f, R33 ;  /* 0x0000001fff167819 */ /* 0x000fe20000011421 */
[----:B------:R-:W-:Y:S01]  /*8890*/  UMOV UR4, 0x400 ;  /* 0x0000040000047882 */ /* 0x000fe20000000000 */
[----:B------:R-:W-:Y:S01]  /*88a0*/  SHF.R.S32.HI R23, RZ, 0x1f, R37 ;  /* 0x0000001fff177819 */ /* 0x000fe20000011425 */
[----:B------:R-:W-:-:S02]  /*88b0*/  IMAD.IADD R9, R9, 0x1, R47 ;  /* 0x0000000109097824 */ /* 0x000fc400078e022f */
[----:B------:R-:W-:Y:S02]  /*88c0*/  IMAD R22, R22, UR6, RZ ;  /* 0x0000000616167c24 */ /* 0x000fe4000f8e02ff */
[----:B------:R-:W-:Y:S02]  /*88d0*/  IMAD R36, R23, UR8, RZ ;  /* 0x0000000817247c24 */ /* 0x000fe4000f8e02ff */
[C---:B------:R-:W-:Y:S01]  /*88e0*/  IMAD R23, R33.reuse, UR7, R22 ;  /* 0x0000000721177c24 */ /* 0x040fe2000f8e0216 */
[----:B0-----:R-:W-:Y:S01]  /*88f0*/  SEL R22, R40, R39, P0 ;  /* 0x0000002728167207 */ /* 0x001fe20000000000 */
[----:B------:R-:W-:Y:S01]  /*8900*/  IMAD.WIDE.U32 R34, R33, UR6, R34 ;  /* 0x0000000621227c25 */ /* 0x000fe2000f8e0022 */
[----:B------:R-:W-:-:S03]  /*8910*/  ULDC.64 UR6, c[0x0][0xba8] ;  /* 0x0002ea0000067ab9 */ /* 0x000fc60000000a00 */
[C---:B------:R-:W-:Y:S02]  /*8920*/  IMAD R33, R37.reuse, UR9, R36 ;  /* 0x0000000925217c24 */ /* 0x040fe4000f8e0224 */
[----:B------:R-:W-:Y:S01]  /*8930*/  IMAD.WIDE.U32 R36, R37, UR8, R8 ;  /* 0x0000000825247c25 */ /* 0x000fe2000f8e0008 */
[----:B------:R-:W-:Y:S01]  /*8940*/  SEL R8, R39, R40, P0 ;  /* 0x0000002827087207 */ /* 0x000fe20000000000 */
[----:B------:R-:W-:Y:S01]  /*8950*/  ULDC.64 UR8, c[0x0][0xb00] ;  /* 0x0002c00000087ab9 */ /* 0x000fe20000000a00 */
[C---:B------:R-:W-:Y:S01]  /*8960*/  LEA R40, P2, R34.reuse, UR6, 0x2 ;  /* 0x0000000622287c11 */ /* 0x040fe2000f8410ff */
[----:B------:R-:W-:Y:S01]  /*8970*/  IMAD.IADD R23, R35, 0x1, R23 ;  /* 0x0000000123177824 */ /* 0x000fe200078e0217 */
[----:B------:R-:W-:Y:S01]  /*8980*/  IADD3 R9, R37, R33, RZ ;  /* 0x0000002125097210 */ /* 0x000fe20007ffe0ff */
[----:B------:R-:W-:Y:S01]  /*8990*/  ULDC UR6, c[0x0][0xa88] ;  /* 0x0002a20000067ab9 */ /* 0x000fe20000000800 */
[----:B---3--:R-:W-:Y:S01]  /*89a0*/  ULEA UR4, UR5, UR4, 0x18 ;  /* 0x0000000405047291 */ /* 0x008fe2000f8ec03f */
[----:B------:R-:W-:Y:S01]  /*89b0*/  SHFL.IDX PT, R44, R40, 0x1, 0x1c1f ;  /* 0x003c1f00282c7f89 */ /* 0x000fe200000e0000 */
[----:B------:R-:W-:Y:S01]  /*89c0*/  LEA.HI.X R33, R34, UR7, R23, 0x2, P2 ;  /* 0x0000000722217c11 */ /* 0x000fe200090f1417 */
[----:B------:R-:W-:Y:S01]  /*89d0*/  IMAD R50, R27, UR6, RZ ;  /* 0x000000061b327c24 */ /* 0x000fe2000f8e02ff */
[----:B------:R-:W-:Y:S01]  /*89e0*/  UIADD3 UR4, UR4, 0x12420, URZ ;  /* 0x0001242004047890 */ /* 0x000fe2000fffe03f */
[----:B------:R2:W-:Y:S01]  /*89f0*/  SHFL.IDX PT, R34, R40, RZ, 0x1c1f ;  /* 0x001c1fff28227589 */ /* 0x0005e200000e0000 */
[----:B------:R-:W-:-:S02]  /*8a00*/  LEA R52, P3, R36, UR8, 0x2 ;  /* 0x0000000824347c11 */ /* 0x000fc4000f8610ff */
[-C--:B------:R-:W-:Y:S01]  /*8a10*/  ISETP.GE.OR P2, PT, R29, R50.reuse, P1 ;  /* 0x000000321d00720c */ /* 0x080fe20000f46670 */
[----:B------:R-:W0:Y:S01]  /*8a20*/  SHFL.IDX PT, R35, R33, RZ, 0x1c1f ;  /* 0x001c1fff21237589 */ /* 0x000e2200000e0000 */
[-C--:B------:R-:W-:Y:S01]  /*8a30*/  ISETP.GE.OR P1, PT, R53, R50.reuse, P1 ;  /* 0x000000323500720c */ /* 0x080fe20000f26670 */
[----:B------:R-:W-:Y:S01]  /*8a40*/  UPRMT UR4, URZ, 0x654, UR4 ;  /* 0x000006543f047896 */ /* 0x000fe20008000004 */
[----:B------:R-:W-:Y:S01]  /*8a50*/  LEA.HI.X R54, R36, UR9, R9, 0x2, P3 ;  /* 0x0000000924367c11 */ /* 0x000fe200098f1409 */
[----:B------:R-:W3:Y:S01]  /*8a60*/  SHFL.IDX PT, R45, R33, 0x1, 0x1c1f ;  /* 0x003c1f00212d7f89 */ /* 0x000ee200000e0000 */
[----:B------:R-:W-:Y:S02]  /*8a70*/  ISETP.GE.AND P3, PT, R29, R50, PT ;  /* 0x000000321d00720c */ /* 0x000fe40003f66270 */
[----:B------:R-:W-:Y:S01]  /*8a80*/  SEL R9, R38, R41, P0 ;  /* 0x0000002926097207 */ /* 0x000fe20000000000 */
[----:B------:R4:W4:Y:S01]  /*8a90*/  SHFL.IDX PT, R46, R52, RZ, 0x1c1f ;  /* 0x001c1fff342e7589 */ /* 0x00092200000e0000 */
[----:B------:R-:W-:-:S02]  /*8aa0*/  SEL R23, R41, R38, P0 ;  /* 0x0000002629177207 */ /* 0x000fc40000000000 */
[----:B------:R-:W-:Y:S01]  /*8ab0*/  SYNCS.ARRIVE.TRANS64.RED.A1T0 RZ, [UR4], RZ ;  /* 0x000000ffffff79a7 */ /* 0x000fe20008100404 */
[----:B------:R0:W4:Y:S01]  /*8ac0*/  SHFL.IDX PT, R47, R54, RZ, 0x1c1f ;  /* 0x001c1fff362f7589 */ /* 0x00012200000e0000 */
[----:B-1----:R-:W-:Y:S02]  /*8ad0*/  SEL R36, R42, R49, P0 ;  /* 0x000000312a247207 */ /* 0x002fe40000000000 */
[----:B------:R-:W-:Y:S01]  /*8ae0*/  SEL R38, R49, R42, P0 ;  /* 0x0000002a31267207 */ /* 0x000fe20000000000 */
[----:B------:R-:W-:Y:S01]  /*8af0*/  IMAD.SHL.U32 R49, R28, 0x2, RZ ;  /* 0x000000021c317824 */ /* 0x000fe200078e00ff */
[----:B------:R-:W-:Y:S02]  /*8b00*/  SEL R37, R32, R43, P0 ;  /* 0x0000002b20257207 */ /* 0x000fe40000000000 */
[----:B------:R-:W-:Y:S02]  /*8b10*/  SEL R39, R43, R32, P0 ;  /* 0x000000202b277207 */ /* 0x000fe40000000000 */
[----:B--2---:R-:W-:-:S02]  /*8b20*/  SEL R40, R31, R48, P0 ;  /* 0x000000301f287207 */ /* 0x004fc40000000000 */
[----:B------:R-:W-:Y:S01]  /*8b30*/  SEL R42, R48, R31, P0 ;  /* 0x0000001f302a7207 */ /* 0x000fe20000000000 */
[----:B0-----:R0:W-:Y:S01]  /*8b40*/  @!P2 ST.E desc[UR42][R34.64], R0 ;  /* 0x000000002200a985 */ /* 0x0011e2000c10192a */
[----:B------:R-:W-:Y:S02]  /*8b50*/  SEL R41, R30, R51, P0 ;  /* 0x000000331e297207 */ /* 0x000fe40000000000 */
[----:B------:R-:W-:Y:S01]  /*8b60*/  SEL R43, R51, R30, P0 ;  /* 0x0000001e332b7207 */ /* 0x000fe20000000000 */
        /* <DEDUP_REMOVED lines=9> */
[C---:B------:R-:W-:Y:S01]  /*8c00*/  IADD3 R33, R49.reuse, 0x30, RZ ;  /* 0x0000003031217810 */ /* 0x040fe20007ffe0ff */
[----:B------:R-:W-:Y:S01]  /*8c10*/  VIADD R34, R49, 0x38 ;  /* 0x0000003831227836 */ /* 0x000fe20000000000 */
[----:B------:R-:W-:Y:S02]  /*8c20*/  ISETP.GE.AND P3, PT, R27, UR4, PT ;  /* 0x000000041b007c0c */ /* 0x000fe4000bf66270 */
[----:B------:R-:W-:-:S02]  /*8c30*/  ISETP.GE.AND P4, PT, R32, UR4, PT ;  /* 0x0000000420007c0c */ /* 0x000fc4000bf86270 */
[----:B------:R-:W-:Y:S02]  /*8c40*/  ISETP.GE.AND P5, PT, R33, UR4, PT ;  /* 0x0000000421007c0c */ /* 0x000fe4000bfa6270 */
[----:B------:R-:W-:Y:S01]  /*8c50*/  ISETP.GE.AND P6, PT, R34, UR4, PT ;  /* 0x0000000422007c0c */ /* 0x000fe2000bfc6270 */
[----:B----4-:R-:W-:Y:S02]  /*8c60*/  @!P1 IMAD.WIDE R28, R49, 0x4, R46 ;  /* 0x00000004311c9825 */ /* 0x010fe400078e022e */
[----:B------:R-:W-:-:S03]  /*8c70*/  @!P2 LEA.HI R0, R0, R0, RZ, 0x1 ;  /* 0x000000000000a211 */ /* 0x000fc600078f08ff */
[----:B------:R0:W-:Y:S01]  /*8c80*/  @!P1 ST.E.64 desc[UR42][R28.64], R4 ;  /* 0x000000041c009985 */ /* 0x0001e2000c101b2a */
[----:B------:R-:W-:Y:S02]  /*8c90*/  @!P2 LOP3.LUT R31, R0, 0xfffffffe, RZ, 0xc0, !PT ;  /* 0xfffffffe001fa812 */ /* 0x000fe400078ec0ff */
[----:B------:R-:W-:Y:S02]  /*8ca0*/  IADD3 R0, R49, 0x10, RZ ;  /* 0x0000001031007810 */ /* 0x000fe40007ffe0ff */
[----:B------:R-:W-:Y:S01]  /*8cb0*/  @!P3 LEA.HI R27, R27, R27, RZ, 0x1 ;  /* 0x0000001b1b1bb211 */ /* 0x000fe200078f08ff */
[----:B------:R-:W-:Y:S01]  /*8cc0*/  @!P2 IMAD.WIDE R30, R31, 0x4, R46 ;  /* 0x000000041f1ea825 */ /* 0x000fe200078e022e */
[----:B------:R-:W-:Y:S02]  /*8cd0*/  ISETP.GE.AND P1, PT, R0, UR4, PT ;  /* 0x0000000400007c0c */ /* 0x000fe4000bf26270 */
[----:B------:R-:W-:Y:S02]  /*8ce0*/  @!P4 LEA.HI R32, R32, R32, RZ, 0x1 ;  /* 0x000000202020c211 */ /* 0x000fe400078f08ff */
[----:B------:R1:W-:Y:S01]  /*8cf0*/  @!P2 ST.E.64 desc[UR42][R30.64], R6 ;  /* 0x000000061e00a985 */ /* 0x0003e2000c101b2a */
[----:B------:R-:W-:-:S02]  /*8d00*/  ISETP.GE.AND P2, PT, R2, UR4, PT ;  /* 0x0000000402007c0c */ /* 0x000fc4000bf46270 */
[----:B------:R-:W-:Y:S02]  /*8d10*/  @!P5 LEA.HI R33, R33, R33, RZ, 0x1 ;  /* 0x000000212121d211 */ /* 0x000fe400078f08ff */
[----:B------:R-:W-:Y:S02]  /*8d20*/  @!P6 LEA.HI R34, R34, R34, RZ, 0x1 ;  /* 0x000000222222e211 */ /* 0x000fe400078f08ff */
[----:B------:R-:W-:Y:S02]  /*8d30*/  @!P3 LOP3.LUT R27, R27, 0xfffffffe, RZ, 0xc0, !PT ;  /* 0xfffffffe1b1bb812 */ /* 0x000fe400078ec0ff */
[----:B------:R-:W-:Y:S02]  /*8d40*/  @!P1 LEA.HI R0, R0, R0, RZ, 0x1 ;  /* 0x0000000000009211 */ /* 0x000fe400078f08ff */
[----:B------:R-:W-:Y:S01]  /*8d50*/  @!P5 LOP3.LUT R33, R33, 0xfffffffe, RZ, 0xc0, !PT ;  /* 0xfffffffe2121d812 */ /* 0x000fe200078ec0ff */
[----:B0-----:R-:W-:Y:S01]  /*8d60*/  @!P3 IMAD.WIDE R28, R27, 0x4, R46 ;  /* 0x000000041b1cb825 */ /* 0x001fe200078e022e */
[----:B------:R-:W-:-:S02]  /*8d70*/  @!P1 LOP3.LUT R5, R0, 0xfffffffe, RZ, 0xc0, !PT ;  /* 0xfffffffe00059812 */ /* 0x000fc400078ec0ff */
[----:B------:R-:W-:Y:S02]  /*8d80*/  @!P2 LEA.HI R2, R2, R2, RZ, 0x1 ;  /* 0x000000020202a211 */ /* 0x000fe400078f08ff */
[----:B-1----:R-:W-:Y:S01]  /*8d90*/  @!P4 LOP3.LUT R31, R32, 0xfffffffe, RZ, 0xc0, !PT ;  /* 0xfffffffe201fc812 */ /* 0x002fe200078ec0ff */
[--C-:B------:R-:W-:Y:S01]  /*8da0*/  @!P1 IMAD.WIDE R4, R5, 0x4, R46.reuse ;  /* 0x0000000405049825 */ /* 0x100fe200078e022e */
[----:B------:R-:W-:Y:S02]  /*8db0*/  @!P2 LOP3.LUT R7, R2, 0xfffffffe, RZ, 0xc0, !PT ;  /* 0xfffffffe0207a812 */ /* 0x000fe400078ec0ff */
[----:B------:R-:W-:Y:S01]  /*8dc0*/  @!P6 LOP3.LUT R35, R34, 0xfffffffe, RZ, 0xc0, !PT ;  /* 0xfffffffe2223e812 */ /* 0x000fe200078ec0ff */
[--C-:B------:R-:W-:Y:S01]  /*8dd0*/  @!P4 IMAD.WIDE R30, R31, 0x4, R46.reuse ;  /* 0x000000041f1ec825 */ /* 0x100fe200078e022e */
[----:B------:R1:W-:Y:S03]  /*8de0*/  @!P1 ST.E.64 desc[UR42][R4.64], R8 ;  /* 0x0000000804009985 */ /* 0x0003e6000c101b2a */
[----:B------:R-:W-:-:S04]  /*8df0*/  @!P2 IMAD.WIDE R6, R7, 0x4, R46 ;  /* 0x000000040706a825 */ /* 0x000fc800078e022e */
[--C-:B------:R-:W-:Y:S01]  /*8e00*/  @!P5 IMAD.WIDE R32, R33, 0x4, R46.reuse ;  /* 0x000000042120d825 */ /* 0x100fe200078e022e */
[----:B------:R1:W-:Y:S03]  /*8e10*/  @!P2 ST.E.64 desc[UR42][R6.64], R22 ;  /* 0x000000160600a985 */ /* 0x0003e6000c101b2a */
[----:B------:R-:W-:Y:S01]  /*8e20*/  @!P6 IMAD.WIDE R34, R35, 0x4, R46 ;  /* 0x000000042322e825 */ /* 0x000fe200078e022e */
[----:B------:R1:W-:Y:S04]  /*8e30*/  @!P3 ST.E.64 desc[UR42][R28.64], R36 ;  /* 0x000000241c00b985 */ /* 0x0003e8000c101b2a */
[----:B------:R1:W-:Y:S04]  /*8e40*/  @!P4 ST.E.64 desc[UR42][R30.64], R38 ;  /* 0x000000261e00c985 */ /* 0x0003e8000c101b2a */
[----:B------:R1:W-:Y:S04]  /*8e50*/  @!P5 ST.E.64 desc[UR42][R32.64], R40 ;  /* 0x000000282000d985 */ /* 0x0003e8000c101b2a */
[----:B------:R1:W-:Y:S02]  /*8e60*/  @!P6 ST.E.64 desc[UR42][R34.64], R42 ;  /* 0x0000002a2200e985 */ /* 0x0003e4000c101b2a */
.L_x_11190:
[----:B------:R-:W-:Y:S05]  /*8e70*/  BSYNC B0 ;  /* 0x0000000000007941 */ /* 0x000fea0003800000 */
.L_x_11189:
        /* <DEDUP_REMOVED lines=19> */
[----:B-123--:R-:W-:Y:S06]  /*8fb0*/  @P1 BRA `(.L_x_11163) ;  /* 0x0000003400681947 */ /* 0x00efec0003800000 */
[C---:B0-----:R-:W-:Y:S01]  /*8fc0*/  VIADD R0, R49.reuse, 0x8 ;  /* 0x0000000831007836 */ /* 0x041fe20000000000 */
[----:B------:R-:W-:Y:S01]  /*8fd0*/  ULDC UR4, c[0x0][0xac8] ;  /* 0x0002b20000047ab9 */ /* 0x000fe20000000800 */
[C---:B------:R-:W-:Y:S01]  /*8fe0*/  VIADD R2, R49.reuse, 0x10 ;  /* 0x0000001031027836 */ /* 0x040fe20000000000 */
[C---:B------:R-:W-:Y:S01]  /*8ff0*/  IADD3 R6, R49.reuse, 0x18, RZ ;  /* 0x0000001831067810 */ /* 0x040fe20007ffe0ff */
[C---:B------:R-:W-:Y:S01]  /*9000*/  VIADD R8, R49.reuse, 0x20 ;  /* 0x0000002031087836 */ /* 0x040fe20000000000 */
[----:B------:R-:W-:Y:S01]  /*9010*/  ISETP.GE.AND P1, PT, R0, UR4, PT ;  /* 0x0000000400007c0c */ /* 0x000fe2000bf26270 */
[C---:B------:R-:W-:Y:S01]  /*9020*/  VIADD R10, R49.reuse, 0x28 ;  /* 0x00000028310a7836 */ /* 0x040fe20000000000 */
[----:B------:R-:W-:Y:S01]  /*9030*/  ISETP.GE.AND P3, PT, R6, UR4, PT ;  /* 0x0000000406007c0c */ /* 0x000fe2000bf66270 */
[C---:B------:R-:W-:Y:S01]  /*9040*/  VIADD R11, R49.reuse, 0x30 ;  /* 0x00000030310b7836 */ /* 0x040fe20000000000 */
[----:B------:R-:W-:Y:S02]  /*9050*/  ISETP.GE.AND P2, PT, R2, UR4, PT ;  /* 0x0000000402007c0c */ /* 0x000fe4000bf46270 */
[----:B------:R-:W-:-:S02]  /*9060*/  ISETP.GE.AND P0, PT, R49, UR4, PT ;  /* 0x0000000431007c0c */ /* 0x000fc4000bf06270 */
[----:B------:R-:W-:Y:S02]  /*9070*/  ISETP.GE.AND P4, PT, R8, UR4, PT ;  /* 0x0000000408007c0c */ /* 0x000fe4000bf86270 */
[----:B------:R-:W-:Y:S02]  /*9080*/  ISETP.GE.AND P5, PT, R10, UR4, PT ;  /* 0x000000040a007c0c */ /* 0x000fe4000bfa6270 */
[----:B------:R-:W-:Y:S02]  /*9090*/  ISETP.GE.AND P6, PT, R11, UR4, PT ;  /* 0x000000040b007c0c */ /* 0x000fe4000bfc6270 */
[----:B------:R-:W-:-:S03]  /*90a0*/  @!P1 LEA.HI R0, R0, R0, RZ, 0x1 ;  /* 0x0000000000009211 */ /* 0x000fc600078f08ff */
[----:B------:R-:W-:Y:S02]  /*90b0*/  @!P2 LEA.HI R4, R2, R2, RZ, 0x1 ;  /* 0x000000020204a211 */ /* 0x000fe400078f08ff */
[----:B------:R-:W-:Y:S01]  /*90c0*/  @!P1 LOP3.LUT R5, R0, 0xfffffffe, RZ, 0xc0, !PT ;  /* 0xfffffffe00059812 */ /* 0x000fe200078ec0ff */
[----:B------:R-:W-:Y:S01]  /*90d0*/  @!P0 IMAD.WIDE R2, R49, 0x4, R30 ;  /* 0x0000000431028825 */ /* 0x000fe200078e021e */
[----:B------:R-:W-:Y:S02]  /*90e0*/  @!P3 LEA.HI R0, R6, R6, RZ, 0x1 ;  /* 0x000000060600b211 */ /* 0x000fe400078f08ff */
[----:B------:R-:W-:Y:S02]  /*90f0*/  @!P4 LEA.HI R8, R8, R8, RZ, 0x1 ;  /* 0x000000080808c211 */ /* 0x000fe400078f08ff */
[----:B------:R-:W-:Y:S01]  /*9100*/  @!P3 LOP3.LUT R9, R0, 0xfffffffe, RZ, 0xc0, !PT ;  /* 0xfffffffe0009b812 */ /* 0x000fe200078ec0ff */
[----:B------:R0:W-:Y:S01]  /*9110*/  @!P0 ST.E.64 desc[UR42][R2.64], R22 ;  /* 0x0000001602008985 */ /* 0x0001e2000c101b2a */
[----:B------:R-:W-:-:S02]  /*9120*/  @!P5 LEA.HI R10, R10, R10, RZ, 0x1 ;  /* 0x0000000a0a0ad211 */ /* 0x000fc400078f08ff */
[----:B------:R-:W-:Y:S01]  /*9130*/  @!P2 LOP3.LUT R7, R4, 0xfffffffe, RZ, 0xc0, !PT ;  /* 0xfffffffe0407a812 */ /* 0x000fe200078ec0ff */
[--C-:B------:R-:W-:Y:S01]  /*9140*/  @!P1 IMAD.WIDE R4, R5, 0x4, R30.reuse ;  /* 0x0000000405049825 */ /* 0x100fe200078e021e */
[----:B------:R-:W-:Y:S02]  /*9150*/  @!P6 LEA.HI R0, R11, R11, RZ, 0x1 ;  /* 0x0000000b0b00e211 */ /* 0x000fe400078f08ff */
[----:B------:R-:W-:Y:S01]  /*9160*/  @!P4 LOP3.LUT R11, R8, 0xfffffffe, RZ, 0xc0, !PT ;  /* 0xfffffffe080bc812 */ /* 0x000fe200078ec0ff */
[--C-:B------:R-:W-:Y:S01]  /*9170*/  @!P2 IMAD.WIDE R6, R7, 0x4, R30.reuse ;  /* 0x000000040706a825 */ /* 0x100fe200078e021e */
[----:B------:R-:W-:Y:S01]  /*9180*/  @!P5 LOP3.LUT R19, R10, 0xfffffffe, RZ, 0xc0, !PT ;  /* 0xfffffffe0a13d812 */ /* 0x000fe200078ec0ff */
[----:B------:R1:W-:Y:S01]  /*9190*/  @!P1 ST.E.64 desc[UR42][R4.64], R28 ;  /* 0x0000001c04009985 */ /* 0x0003e2000c101b2a */
[----:B------:R-:W-:Y:S01]  /*91a0*/  IADD3 R49, R49, 0x38, RZ ;  /* 0x0000003831317810 */ /* 0x000fe20007ffe0ff */
[--C-:B------:R-:W-:Y:S01]  /*91b0*/  @!P3 IMAD.WIDE R8, R9, 0x4, R30.reuse ;  /* 0x000000040908b825 */ /* 0x100fe200078e021e */
[----:B0-----:R-:W-:Y:S01]  /*91c0*/  @!P6 LOP3.LUT R23, R0, 0xfffffffe, RZ, 0xc0, !PT ;  /* 0xfffffffe0017e812 */ /* 0x001fe200078ec0ff */
[----:B------:R0:W-:Y:S02]  /*91d0*/  @!P2 ST.E.64 desc[UR42][R6.64], R26 ;  /* 0x0000001a0600a985 */ /* 0x0001e4000c101b2a */
[--C-:B------:R-:W-:Y:S01]  /*91e0*/  @!P4 IMAD.WIDE R2, R11, 0x4, R30.reuse ;  /* 0x000000040b02c825 */ /* 0x100fe200078e021e */
[----:B------:R-:W-:Y:S01]  /*91f0*/  ISETP.GE.AND P0, PT, R49, UR4, PT ;  /* 0x0000000431007c0c */ /* 0x000fe2000bf06270 */
[----:B------:R0:W-:Y:S02]  /*9200*/  @!P3 ST.E.64 desc[UR42][R8.64], R14 ;  /* 0x0000000e0800b985 */ /* 0x0001e4000c101b2a */
[----:B------:R-:W-:-:S02]  /*9210*/  @!P6 IMAD.WIDE R10, R23, 0x4, R30 ;  /* 0x00000004170ae825 */ /* 0x000fc400078e021e */
[----:B------:R0:W-:Y:S02]  /*9220*/  @!P4 ST.E.64 desc[UR42][R2.64], R24 ;  /* 0x000000180200c985 */ /* 0x0001e4000c101b2a */
[----:B-1----:R-:W-:-:S05]  /*9230*/  @!P5 IMAD.WIDE R4, R19, 0x4, R30 ;  /* 0x000000041304d825 */ /* 0x002fca00078e021e */
[----:B------:R0:W-:Y:S04]  /*9240*/  @!P5 ST.E.64 desc[UR42][R4.64], R12 ;  /* 0x0000000c0400d985 */ /* 0x0001e8000c101b2a */
[----:B------:R0:W-:Y:S01]  /*9250*/  @!P6 ST.E.64 desc[UR42][R10.64], R16 ;  /* 0x000000100a00e985 */ /* 0x0001e2000c101b2a */
[----:B------:R-:W-:Y:S05]  /*9260*/  @P0 BRA `(.L_x_11163) ;  /* 0x0000003000bc0947 */ /* 0x000fea0003800000 */
[----:B------:R-:W-:-:S04]  /*9270*/  LEA.HI R49, R49, R49, RZ, 0x1 ;  /* 0x0000003131317211 */ /* 0x000fc800078f08ff */
[----:B0-----:R-:W-:-:S05]  /*9280*/  LOP3.LUT R3, R49, 0xfffffffe, RZ, 0xc0, !PT ;  /* 0xfffffffe31037812 */ /* 0x001fca00078ec0ff */
[----:B------:R-:W-:-:S05]  /*9290*/  IMAD.WIDE R2, R3, 0x4, R30 ;  /* 0x0000000403027825 */ /* 0x000fca00078e021e */
[----:B------:R0:W-:Y:S01]  /*92a0*/  ST.E.64 desc[UR42][R2.64], R20 ;  /* 0x0000001402007985 */ /* 0x0001e2000c101b2a */
[----:B------:R-:W-:Y:S05]  /*92b0*/  BRA `(.L_x_11163) ;  /* 0x0000003000a87947 */ /* 0x000fea0003800000 */
.L_x_11188:
        /* <DEDUP_REMOVED lines=21> */
[----:B------:R-:W-:Y:S01]  /*9410*/  UIADD3 UR6, UR5, UR6, URZ ;  /* 0x0000000605067290 */ /* 0x000fe2000fffe03f */
[----:B------:R-:W-:Y:S01]  /*9420*/  MOV R2, UR4 ;  /* 0x0000000400027c02 */ /* 0x000fe20008000f00 */
[----:B------:R-:W-:Y:S01]  /*9430*/  IMAD.U32 R3, RZ, RZ, UR5 ;  /* 0x00000005ff037e24 */ /* 0x000fe2000f8e00ff */
[----:B------:R-:W2:Y:S01]  /*9440*/  @P0 LDC R7, c[0x0][0xbec] ;  /* 0x0002fb00ff070b82 */ /* 0x000ea20000000800 */
[----:B------:R-:W-:Y:S02]  /*9450*/  ULDC.64 UR4, c[0x0][0xbe0] ;  /* 0x0002f80000047ab9 */ /* 0x000fe40000000a00 */
        /* <DEDUP_REMOVED lines=10> */
[----:B-1----:R-:W-:Y:S01]  /*9500*/  IMAD R9, R8, R7, UR7 ;  /* 0x0000000708097e24 */ /* 0x002fe2000f8e0207 */
[----:B------:R-:W-:-:S03]  /*9510*/  IADD3 R7, -R5, RZ, RZ ;  /* 0x000000ff05077210 */ /* 0x000fc60007ffe1ff */
        /* <DEDUP_REMOVED lines=20> */
.L_x_11161:
        /* <DEDUP_REMOVED lines=18> */
.L_x_11191:
[----:B------:R-:W-:Y:S01]  /*9780*/  ULDC UR7, c[0x0][0xc50] ;  /* 0x0003140000077ab9 */ /* 0x000fe20000000800 */
[----:B------:R-:W-:Y:S01]  /*9790*/  UMOV UR36, UR6 ;  /* 0x0000000600247c82 */ /* 0x000fe20008000000 */
[----:B------:R-:W-:-:S11]  /*97a0*/  UISETP.NE.AND UP0, UPT, UR7, 0x1, UPT ;  /* 0x000000010700788c */ /* 0x000fd6000bf05270 */
[----:B------:R-:W-:Y:S01]  /*97b0*/  @UP0 ULDC UR4, c[0x0][0xc54] ;  /* 0x0003150000040ab9 */ /* 0x000fe20000000800 */
[----:B------:R-:W-:Y:S01]  /*97c0*/  @UP0 ULDC UR8, c[0x0][0xc58] ;  /* 0x0003160000080ab9 */ /* 0x000fe20000000800 */
[----:B------:R-:W-:-:S04]  /*97d0*/  UIMAD.WIDE.U32 UR4, UR6, UR4, URZ ;  /* 0x00000004060472a5 */ /* 0x000fc8000f8e003f */
[----:B------:R-:W-:-:S12]  /*97e0*/  @UP0 USHF.R.U32.HI UR36, URZ, UR8, UR5 ;  /* 0x000000083f240299 */ /* 0x000fd80008011605 */
.L_x_11192:
[----:B------:R-:W-:Y:S01]  /*97f0*/  ISETP.GE.AND P0, PT, R26, RZ, PT ;  /* 0x000000ff1a00720c */ /* 0x000fe20003f06270 */
[----:B------:R-:W-:Y:S01]  /*9800*/  UIADD3 UR4, -UR36, URZ, URZ ;  /* 0x0000003f24047290 */ /* 0x000fe2000fffe13f */
[----:B------:R-:W-:Y:S01]  /*9810*/  MOV R0, 0x1 ;  /* 0x0000000100007802 */ /* 0x000fe20000000f00 */
[----:B------:R-:W-:Y:S02]  /*9820*/  IMAD.MOV.U32 R3, RZ, RZ, RZ ;  /* 0x000000ffff037224 */ /* 0x000fe400078e00ff */
[----:B------:R-:W-:Y:S01]  /*9830*/  UIMAD UR6, UR7, UR4, UR6 ;  /* 0x00000004070672a4 */ /* 0x000fe2000f8e0206 */
[----:B------:R-:W-:-:S07]  /*9840*/  IMAD.MOV.U32 R4, RZ, RZ, 0x1 ;  /* 0x00000001ff047424 */ /* 0x000fce00078e00ff */
[----:B------:R-:W-:Y:S05]  /*9850*/  @!P0 BRA `(.L_x_11193) ;  /* 0x0000002800808947 */ /* 0x000fea0003800000 */
[----:B------:R-:W-:Y:S01]  /*9860*/  ULDC.64 UR4, c[0x0][0x418] ;  /* 0x0001060000047ab9 */ /* 0x000fe20000000a00 */
[----:B------:R-:W0:Y:S01]  /*9870*/  S2R R25, SR_CTAID.X ;  /* 0x0000000000197919 */ /* 0x000e220000002500 */
[----:B------:R-:W-:Y:S02]  /*9880*/  UISETP.NE.U32.AND UP0, UPT, UR4, URZ, UPT ;  /* 0x0000003f0400728c */ /* 0x000fe4000bf05070 */
[----:B------:R-:W-:Y:S02]  /*9890*/  ULOP3.LUT UR41, UR6, 0xffff, URZ, 0xc0, !UPT ;  /* 0x0000ffff06297892 */ /* 0x000fe4000f8ec03f */
[----:B------:R-:W-:Y:S01]  /*98a0*/  UISETP.NE.AND.EX UP0, UPT, UR5, URZ, UPT, UP0 ;  /* 0x0000003f0500728c */ /* 0x000fe2000bf05300 */
[----:B------:R-:W-:Y:S02]  /*98b0*/  ULDC UR4, c[0x0][0x424] ;  /* 0x0001090000047ab9 */ /* 0x000fe40000000800 */
[----:B------:R-:W-:Y:S01]  /*98c0*/  ULDC UR5, c[0x0][0x2f0] ;  /* 0x0000bc0000057ab9 */ /* 0x000fe20000000800 */
        /* <DEDUP_REMOVED lines=9> */
[----:B0-----:R-:W-:Y:S08]  /*9960*/  @!P0 BRA `(.L_x_11194) ;  /* 0x0000000000908947 */ /* 0x001ff00003800000 */
        /* <DEDUP_REMOVED lines=16> */
[----:B0-----:R-:W-:Y:S01]  /*9a70*/  IADD3 R4, R3, 0xffffffe, RZ ;  /* 0x0ffffffe03047810 */ /* 0x001fe20007ffe0ff */
[----:B------:R-:W-:-:S05]  /*9a80*/  IMAD.MOV R3, RZ, RZ, -R7 ;  /* 0x000000ffff037224 */ /* 0x000fca00078e0a07 */
        /* <DEDUP_REMOVED lines=18> */
.L_x_11194:
[----:B------:R-:W-:Y:S01]  /*9bb0*/  UIMAD UR41, UR41, UR4, URZ ;  /* 0x00000004292972a4 */ /* 0x000fe2000f8e023f */
[----:B------:R-:W-:-:S05]  /*9bc0*/  MOV R3, UR10 ;  /* 0x0000000a00037c02 */ /* 0x000fca0008000f00 */
[----:B------:R-:W-:-:S05]  /*9bd0*/  IMAD.U32 R4, RZ, RZ, UR41 ;  /* 0x00000029ff047e24 */ /* 0x000fca000f8e00ff */
[----:B------:R-:W-:Y:S01]  /*9be0*/  VIADDMNMX R3, R4, UR4, R3, PT ;  /* 0x0000000404037c46 */ /* 0x000fe2000b800103 */
[----:B------:R-:W-:-:S03]  /*9bf0*/  IMAD.MOV.U32 R4, RZ, RZ, 0x1 ;  /* 0x00000001ff047424 */ /* 0x000fc600078e00ff */
[----:B------:R-:W-:Y:S01]  /*9c00*/  R2UR UR39, R3 ;  /* 0x00000000032772ca */ /* 0x000fe200000e0000 */
[----:B------:R-:W-:-:S12]  /*9c10*/  IMAD.MOV.U32 R3, RZ, RZ, RZ ;  /* 0x000000ffff037224 */ /* 0x000fd800078e00ff */
        /* <DEDUP_REMOVED lines=19> */
[----:B------:R-:W-:Y:S01]  /*9d50*/  IMAD.U32 R7, RZ, RZ, UR7 ;  /* 0x00000007ff077e24 */ /* 0x000fe2000f8e00ff */
[----:B------:R-:W-:Y:S01]  /*9d60*/  MOV R13, RZ ;  /* 0x000000ff000d7202 */ /* 0x000fe20000000f00 */
[----:B------:R-:W-:-:S02]  /*9d70*/  IMAD.U32 R11, RZ, RZ, UR5 ;  /* 0x00000005ff0b7e24 */ /* 0x000fc4000f8e00ff */
[----:B------:R-:W-:Y:S02]  /*9d80*/  IMAD.MOV.U32 R8, RZ, RZ, 0x70 ;  /* 0x00000070ff087424 */ /* 0x000fe400078e00ff */
[----:B------:R-:W-:-:S07]  /*9d90*/  IMAD.MOV.U32 R12, RZ, RZ, 0x1 ;  /* 0x00000001ff0c7424 */ /* 0x000fce00078e00ff */
[----:B------:R-:W-:-:S07]  /*9da0*/  LEPC R20, `(.L_x_11195) ;  /* 0x000000001014794e */ /* 0x000fce0000000000 */
[----:B0-----:R-:W-:Y:S05]  /*9db0*/  CALL.ABS.NOINC R14 ;  /* 0x000000000e007343 */ /* 0x001fea0003c00000 */
.L_x_11195:
[----:B------:R-:W-:-:S06]  /*9dc0*/  UIADD3 UR4, UR38, 0x5200, URZ ;  /* 0x0000520026047890 */ /* 0x000fcc000fffe03f */
[----:B------:R-:W-:-:S05]  /*9dd0*/  IMAD.U32 R17, RZ, RZ, UR4 ;  /* 0x00000004ff117e24 */ /* 0x000fca000f8e00ff */
[----:B------:R-:W-:-:S13]  /*9de0*/  LOP3.LUT P0, RZ, R17, 0x1bf, RZ, 0xc0, !PT ;  /* 0x000001bf11ff7812 */ /* 0x000fda000780c0ff */
[----:B------:R-:W-:Y:S05]  /*9df0*/  @!P0 BRA `(.L_x_11196) ;  /* 0x0000000000408947 */ /* 0x000fea0003800000 */
        /* <DEDUP_REMOVED lines=8> */
[----:B------:R-:W-:Y:S01]  /*9e80*/  IMAD.U32 R7, RZ, RZ, UR7 ;  /* 0x00000007ff077e24 */ /* 0x000fe2000f8e00ff */
[----:B------:R-:W-:Y:S01]  /*9e90*/  MOV R8, 0x70 ;  /* 0x0000007000087802 */ /* 0x000fe20000000f00 */
[----:B------:R-:W-:-:S02]  /*9ea0*/  IMAD.U32 R10, RZ, RZ, UR4 ;  /* 0x00000004ff0a7e24 */ /* 0x000fc4000f8e00ff */
[----:B------:R-:W-:Y:S02]  /*9eb0*/  IMAD.U32 R11, RZ, RZ, UR5 ;  /* 0x00000005ff0b7e24 */ /* 0x000fe4000f8e00ff */
[----:B------:R-:W-:Y:S02]  /*9ec0*/  IMAD.MOV.U32 R12, RZ, RZ, 0x1 ;  /* 0x00000001ff0c7424 */ /* 0x000fe400078e00ff */
[----:B------:R-:W-:-:S07]  /*9ed0*/  IMAD.MOV.U32 R13, RZ, RZ, RZ ;  /* 0x000000ffff0d7224 */ /* 0x000fce00078e00ff */
[----:B------:R-:W-:-:S07]  /*9ee0*/  LEPC R20, `(.L_x_11196) ;  /* 0x000000001014794e */ /* 0x000fce0000000000 */
[----:B0-----:R-:W-:Y:S05]  /*9ef0*/  CALL.ABS.NOINC R14 ;  /* 0x000000000e007343 */ /* 0x001fea0003c00000 */
.L_x_11196:
[----:B------:R-:W-:-:S04]  /*9f00*/  UIADD3 UR4, UR38, 0x200, URZ ;  /* 0x0000020026047890 */ /* 0x000fc8000fffe03f */
[----:B------:R-:W-:-:S06]  /*9f10*/  ULOP3.LUT UP0, URZ, UR4, 0x9f, URZ, 0xc0, !UPT ;  /* 0x0000009f043f7892 */ /* 0x000fcc000f80c03f */
[----:B------:R-:W-:-:S13]  /*9f20*/  PLOP3.LUT P0, PT, PT, PT, UP0, 0x80, 0x0 ;  /* 0x000000000000781c */ /* 0x000fda0003f0f008 */
        /* <DEDUP_REMOVED lines=16> */
[----:B0-----:R-:W-:Y:S05]  /*a030*/  CALL.ABS.NOINC R14 ;  /* 0x000000000e007343 */ /* 0x001fea0003c00000 */
.L_x_11197:
[----:B------:R-:W-:-:S13]  /*a040*/  LOP3.LUT P6, RZ, R17, 0x1bf, RZ, 0xc0, !PT ;  /* 0x000001bf11ff7812 */ /* 0x000fda00078cc0ff */
        /* <DEDUP_REMOVED lines=17> */
.L_x_11198:
[----:B------:R-:W0:Y:S01]  /*a160*/  LDC.64 R4, c[0x0][0x9f8] ;  /* 0x00027e00ff047b82 */ /* 0x000e220000000a00 */
[----:B------:R-:W-:Y:S01]  /*a170*/  IMAD.MOV.U32 R23, RZ, RZ, R26 ;  /* 0x000000ffff177224 */ /* 0x000fe200078e001a */
[----:B0-----:R-:W-:-:S04]  /*a180*/  ISETP.NE.U32.AND P0, PT, R4, RZ, PT ;  /* 0x000000ff0400720c */ /* 0x001fc80003f05070 */
[----:B------:R-:W-:-:S13]  /*a190*/  ISETP.NE.AND.EX P0, PT, R5, RZ, PT, P0 ;  /* 0x000000ff0500720c */ /* 0x000fda0003f05300 */
[----:B------:R-:W0:Y:S02]  /*a1a0*/  @P0 LDC.64 R4, c[0x0][0x9f8] ;  /* 0x00027e00ff040b82 */ /* 0x000e240000000a00 */
[----:B0-----:R-:W-:-:S06]  /*a1b0*/  @P0 IMAD.WIDE R6, R26, 0x4, R4 ;  /* 0x000000041a060825 */ /* 0x001fcc00078e0204 */
[----:B------:R-:W0:Y:S01]  /*a1c0*/  LDC.64 R4, c[0x0][0x418] ;  /* 0x00010600ff047b82 */ /* 0x000e220000000a00 */
[----:B------:R1:W2:Y:S01]  /*a1d0*/  @P0 LDG.E R23, desc[UR42][R6.64] ;  /* 0x0000002a06170981 */ /* 0x0002a2000c1e1900 */
[C---:B------:R-:W-:Y:S01]  /*a1e0*/  IMAD.SHL.U32 R22, R27.reuse, 0x40, RZ ;  /* 0x000000401b167824 */ /* 0x040fe200078e00ff */
[----:B------:R-:W-:Y:S01]  /*a1f0*/  SHF.L.U32 R28, R16, 0x4, RZ ;  /* 0x00000004101c7819 */ /* 0x000fe200000006ff */
[----:B------:R-:W-:Y:S01]  /*a200*/  IMAD.SHL.U32 R9, R27, 0x20, RZ ;  /* 0x000000201b097824 */ /* 0x000fe200078e00ff */
[--C-:B------:R-:W-:Y:S01]  /*a210*/  SHF.R.U32.HI R0, RZ, 0x1, R27.reuse ;  /* 0x00000001ff007819 */ /* 0x100fe2000001161b */
[----:B------:R-:W-:Y:S01]  /*a220*/  UMOV UR4, 0xffffffff ;  /* 0xffffffff00047882 */ /* 0x000fe20000000000 */
[----:B------:R-:W-:Y:S02]  /*a230*/  LOP3.LUT R3, R22, 0x180, RZ, 0xc0, !PT ;  /* 0x0000018016037812 */ /* 0x000fe400078ec0ff */
[----:B------:R-:W-:Y:S02]  /*a240*/  LOP3.LUT R8, R9, 0x80, RZ, 0xc0, !PT ;  /* 0x0000008009087812 */ /* 0x000fe400078ec0ff */
[----:B------:R-:W-:Y:S01]  /*a250*/  LOP3.LUT R28, R28, 0x600, RZ, 0xc0, !PT ;  /* 0x000006001c1c7812 */ /* 0x000fe200078ec0ff */
[----:B-1----:R-:W-:Y:S01]  /*a260*/  IMAD.SHL.U32 R7, R27, 0x4, RZ ;  /* 0x000000041b077824 */ /* 0x002fe200078e00ff */
[----:B------:R-:W-:Y:S01]  /*a270*/  LOP3.LUT R0, R3, 0x30, R0, 0xf8, !PT ;  /* 0x0000003003007812 */ /* 0x000fe200078ef800 */
[----:B------:R-:W-:Y:S01]  /*a280*/  IMAD.SHL.U32 R3, R27, 0x8, RZ ;  /* 0x000000081b037824 */ /* 0x000fe200078e00ff */
[----:B------:R-:W-:-:S02]  /*a290*/  LOP3.LUT R8, R8, 0x10, R27, 0xf8, !PT ;  /* 0x0000001008087812 */ /* 0x000fc400078ef81b */
[----:B------:R-:W-:Y:S02]  /*a2a0*/  LOP3.LUT R6, R28, 0x60, R9, 0xf8, !PT ;  /* 0x000000601c067812 */ /* 0x000fe400078ef809 */
[----:B------:R-:W-:Y:S02]  /*a2b0*/  LOP3.LUT R3, R0, 0x30, R3, 0x78, !PT ;  /* 0x0000003000037812 */ /* 0x000fe400078e7803 */
[----:B------:R-:W-:Y:S02]  /*a2c0*/  LOP3.LUT R8, R8, 0x10, R7, 0x78, !PT ;  /* 0x0000001008087812 */ /* 0x000fe400078e7807 */
[----:B0-----:R-:W-:Y:S02]  /*a2d0*/  ISETP.NE.U32.AND P0, PT, R4, RZ, PT ;  /* 0x000000ff0400720c */ /* 0x001fe40003f05070 */
[----:B------:R-:W-:Y:S02]  /*a2e0*/  LOP3.LUT R17, R6, 0x100, R9, 0xf8, !PT ;  /* 0x0000010006117812 */ /* 0x000fe400078ef809 */
[----:B------:R-:W-:-:S02]  /*a2f0*/  ISETP.NE.AND.EX P1, PT, R5, RZ, PT, P0 ;  /* 0x000000ff0500720c */ /* 0x000fc40003f25300 */
[----:B------:R-:W-:Y:S02]  /*a300*/  LOP3.LUT R24, R24, 0xfffffffe, RZ, 0xc0, !PT ;  /* 0xfffffffe18187812 */ /* 0x000fe400078ec0ff */
[----:B------:R-:W-:Y:S02]  /*a310*/  LOP3.LUT R22, R3, 0x640, R22, 0xf8, !PT ;  /* 0x0000064003167812 */ /* 0x000fe400078ef816 */
[----:B------:R-:W-:Y:S02]  /*a320*/  LOP3.LUT R17, R17, R8, RZ, 0xfc, !PT ;  /* 0x0000000811117212 */ /* 0x000fe400078efcff */
[----:B------:R-:W-:-:S05]  /*a330*/  SHF.R.U32.HI R29, RZ, 0x3, R27 ;  /* 0x00000003ff1d7819 */ /* 0x000fca000001161b */
[----:B------:R-:W-:Y:S02]  /*a340*/  @P1 LOP3.LUT R24, R24, 0x1, RZ, 0xfc, !PT ;  /* 0x0000000118181812 */ /* 0x000fe400078efcff */
[----:B--2---:R-:W-:Y:S02]  /*a350*/  SHF.R.S32.HI R18, RZ, 0x1f, R23 ;  /* 0x0000001fff127819 */ /* 0x004fe40000011417 */
[----:B------:R-:W-:Y:S01]  /*a360*/  SEL R19, R23, RZ, !P1 ;  /* 0x000000ff17137207 */ /* 0x000fe20004800000 */
[----:B------:R-:W-:Y:S06]  /*a370*/  BRA.DIV UR4, `(.L_x_11199) ;  /* 0x0000002204f87947 */ /* 0x000fec000b800000 */
[----:B------:R0:W1:Y:S02]  /*a380*/  SHFL.IDX PT, R14, R2, RZ, 0x1f ;  /* 0x00001fff020e7589 */ /* 0x00006400000e0000 */
.L_x_11248:
        /* <DEDUP_REMOVED lines=10> */
.L_x_11251:
[----:B------:R-:W-:Y:S05]  /*a430*/  @!P6 BRA `(.L_x_11200) ;  /* 0x00000004000ce947 */ /* 0x000fea0003800000 */
[----:B------:R-:W-:Y:S01]  /*a440*/  MOV R0, 0x1 ;  /* 0x0000000100007802 */ /* 0x000fe20000000f00 */
[----:B------:R-:W-:-:S03]  /*a450*/  IMAD.MOV.U32 R19, RZ, RZ, R23 ;  /* 0x000000ffff137224 */ /* 0x000fc600078e0017 */
[----:B------:R-:W-:Y:S01]  /*a460*/  SHF.L.U32 R0, R0, 0x1f, RZ ;  /* 0x0000001f00007819 */ /* 0x000fe200000006ff */
        /* <DEDUP_REMOVED lines=12> */
[----:B------:R-:W-:-:S03]  /*a530*/  IMAD.WIDE.U32 R6, R23, UR4, R6 ;  /* 0x0000000417067c25 */ /* 0x000fc6000f8e0006 */
[----:B------:R-:W-:Y:S02]  /*a540*/  LEA R4, P0, R6, R4, 0x2 ;  /* 0x0000000406047211 */ /* 0x000fe400078010ff */
[----:B------:R-:W-:-:S04]  /*a550*/  IADD3 R7, R7, R11, RZ ;  /* 0x0000000b07077210 */ /* 0x000fc80007ffe0ff */
[----:B------:R-:W-:-:S05]  /*a560*/  LEA.HI.X R5, R6, R5, R7, 0x2, P0 ;  /* 0x0000000506057211 */ /* 0x000fca00000f1407 */
[----:B------:R1:W5:Y:S01]  /*a570*/  LDG.E R19, desc[UR42][R4.64] ;  /* 0x0000002a04137981 */ /* 0x000362000c1e1900 */
[----:B------:R-:W-:-:S04]  /*a580*/  IMAD.MOV R6, RZ, RZ, -R9 ;  /* 0x000000ffff067224 */ /* 0x000fc800078e0a09 */
[----:B------:R-:W-:-:S07]  /*a590*/  IMAD R3, R8, R6, R3 ;  /* 0x0000000608037224 */ /* 0x000fce00078e0203 */
.L_x_11202:
[----:B------:R-:W2:Y:S01]  /*a5a0*/  SYNCS.PHASECHK.TRANS64.TRYWAIT P0, [UR38+0x12480], R0 ;  /* 0x01248000ff0075a7 */ /* 0x000ea20008000166 */
[----:B------:R-:W-:Y:S01]  /*a5b0*/  ISETP.NE.AND P1, PT, R16, RZ, PT ;  /* 0x000000ff1000720c */ /* 0x000fe20003f25270 */
[----:B--2---:R-:W-:-:S12]  /*a5c0*/  @!P0 BRA `(.L_x_11203) ;  /* 0x0000002000a48947 */ /* 0x004fd80003800000 */
.L_x_11252:
[----:B------:R-:W-:Y:S05]  /*a5d0*/  @P1 BRA `(.L_x_11204) ;  /* 0x0000000000141947 */ /* 0x000fea0003800000 */
[----:B------:R-:W-:Y:S01]  /*a5e0*/  LOP3.LUT P0, RZ, R27, 0x1f, RZ, 0xc0, !PT ;  /* 0x0000001f1bff7812 */ /* 0x000fe2000780c0ff */
[----:B-1----:R-:W-:-:S04]  /*a5f0*/  IMAD.MOV.U32 R4, RZ, RZ, 0x2800 ;  /* 0x00002800ff047424 */ /* 0x002fc800078e00ff */
[----:B------:R2:W-:Y:S08]  /*a600*/  SYNCS.ARRIVE.TRANS64 RZ, [UR38+0x12470], R4 ;  /* 0x01247004ffff79a7 */ /* 0x0005f00008000026 */
[----:B--2---:R-:W-:Y:S05]  /*a610*/  @!P0 BRA `(.L_x_11204) ;  /* 0x0000000000048947 */ /* 0x004fea0003800000 */
[----:B------:R-:W-:Y:S01]  /*a620*/  BPT.TRAP 0x1 ;  /* 0x000000040000795c */ /* 0x000fe20000300000 */
.L_x_11204:
        /* <DEDUP_REMOVED lines=15> */
.L_x_11253:
[----:B------:R-:W-:Y:S05]  /*a720*/  @P1 BRA `(.L_x_11206) ;  /* 0x0000000000141947 */ /* 0x000fea0003800000 */
[----:B------:R-:W-:Y:S01]  /*a730*/  LOP3.LUT P0, RZ, R27, 0x1f, RZ, 0xc0, !PT ;  /* 0x0000001f1bff7812 */ /* 0x000fe2000780c0ff */
[----:B-1----:R-:W-:-:S04]  /*a740*/  IMAD.MOV.U32 R0, RZ, RZ, 0x2800 ;  /* 0x00002800ff007424 */ /* 0x002fc800078e00ff */
[----:B------:R2:W-:Y:S08]  /*a750*/  SYNCS.ARRIVE.TRANS64 RZ, [UR38+0x12430], R0 ;  /* 0x01243000ffff79a7 */ /* 0x0005f00008000026 */
[----:B--2---:R-:W-:Y:S05]  /*a760*/  @!P0 BRA `(.L_x_11206) ;  /* 0x0000000000048947 */ /* 0x004fea0003800000 */
[----:B------:R-:W-:Y:S01]  /*a770*/  BPT.TRAP 0x1 ;  /* 0x000000040000795c */ /* 0x000fe20000300000 */
.L_x_11206:
        /* <DEDUP_REMOVED lines=14> */
[----:B--2---:R-:W-:-:S07]  /*a860*/  @P0 LOP3.LUT R24, R24, 0x2, RZ, 0xfc, !PT ;  /* 0x0000000218180812 */ /* 0x004fce00078efcff */
.L_x_11200:
        /* <DEDUP_REMOVED lines=16> */
[----:B-1----:R-:W-:Y:S01]  /*a970*/  MOV R4, UR6 ;  /* 0x0000000600047c02 */ /* 0x002fe20008000f00 */
[----:B------:R-:W-:Y:S01]  /*a980*/  IMAD.U32 R5, RZ, RZ, UR7 ;  /* 0x00000007ff057e24 */ /* 0x000fe2000f8e00ff */
[----:B------:R-:W1:Y:S01]  /*a990*/  LDC.64 R14, c[0x4][R14] ;  /* 0x010000000e0e7b82 */ /* 0x000e620000000a00 */
        /* <DEDUP_REMOVED lines=8> */
[----:B01----:R-:W-:Y:S05]  /*aa20*/  CALL.ABS.NOINC R14 ;  /* 0x000000000e007343 */ /* 0x003fea0003c00000 */
.L_x_11207:
[----:B-1----:R-:W1:Y:S01]  /*aa30*/  LDC R0, c[0x0][0x448] ;  /* 0x00011200ff007b82 */ /* 0x002e620000000800 */
[----:B------:R-:W-:Y:S01]  /*aa40*/  IMAD.SHL.U32 R3, R27, 0x10, RZ ;  /* 0x000000101b037824 */ /* 0x000fe200078e00ff */
[----:B------:R-:W-:Y:S01]  /*aa50*/  UMOV UR46, UR44 ;  /* 0x0000002c002e7c82 */ /* 0x000fe20008000000 */
[C---:B------:R-:W-:Y:S01]  /*aa60*/  IMAD.SHL.U32 R4, R29.reuse, 0x80, RZ ;  /* 0x000000801d047824 */ /* 0x040fe200078e00ff */
[----:B------:R-:W-:Y:S01]  /*aa70*/  ULDC.64 UR4, c[0x0][0x2d0] ;  /* 0x0000b40000047ab9 */ /* 0x000fe20000000a00 */
[----:B------:R-:W-:Y:S01]  /*aa80*/  IMAD.SHL.U32 R29, R29, 0x10, RZ ;  /* 0x000000101d1d7824 */ /* 0x000fe200078e00ff */
[----:B------:R-:W-:Y:S01]  /*aa90*/  LOP3.LUT R3, R3, 0x30, RZ, 0xe2, !PT ;  /* 0x0000003003037812 */ /* 0x000fe200078ee2ff */
[----:B------:R-:W-:Y:S01]  /*aaa0*/  IMAD.SHL.U32 R20, R27, 0x20, RZ ;  /* 0x000000201b147824 */ /* 0x000fe200078e00ff */
[----:B------:R-:W-:Y:S01]  /*aab0*/  ULDC.64 UR6, c[0x0][0x2c8] ;  /* 0x0000b20000067ab9 */ /* 0x000fe20000000a00 */
[----:B------:R-:W-:Y:S01]  /*aac0*/  ULDC.64 UR8, c[0x0][0x280] ;  /* 0x0000a00000087ab9 */ /* 0x000fe20000000a00 */
[----:B------:R-:W-:-:S02]  /*aad0*/  LOP3.LUT R4, R3, 0x180, R4, 0xf8, !PT ;  /* 0x0000018003047812 */ /* 0x000fc400078ef804 */
[----:B------:R-:W-:Y:S02]  /*aae0*/  LOP3.LUT R20, R20, 0x60, RZ, 0xc0, !PT ;  /* 0x0000006014147812 */ /* 0x000fe400078ec0ff */
[----:B------:R-:W-:Y:S02]  /*aaf0*/  LOP3.LUT R29, R4, 0x30, R29, 0x78, !PT ;  /* 0x00000030041d7812 */ /* 0x000fe400078e781d */
[----:B------:R-:W-:-:S04]  /*ab00*/  SHF.L.U32 R4, R27, 0x4, RZ ;  /* 0x000000041b047819 */ /* 0x000fc800000006ff */
[----:B------:R-:W-:Y:S02]  /*ab10*/  LOP3.LUT R5, R4, 0x40, RZ, 0xc0, !PT ;  /* 0x0000004004057812 */ /* 0x000fe400078ec0ff */
[----:B------:R-:W-:Y:S02]  /*ab20*/  LEA.HI R4, R16, R20, RZ, 0x1e ;  /* 0x0000001410047211 */ /* 0x000fe400078ff0ff */
[----:B-1----:R-:W-:Y:S02]  /*ab30*/  ISETP.NE.AND P0, PT, R0, 0x1, PT ;  /* 0x000000010000780c */ /* 0x002fe40003f05270 */
[----:B------:R-:W-:Y:S01]  /*ab40*/  IADD3 R28, R29, R5, R28 ;  /* 0x000000051d1c7210 */ /* 0x000fe20007ffe01c */
[----:B------:R-:W-:Y:S01]  /*ab50*/  IMAD R13, R25, 0xc0, R4 ;  /* 0x000000c0190d7824 */ /* 0x000fe200078e0204 */
[----:B------:R-:W-:Y:S01]  /*ab60*/  SHF.R.S32.HI R20, RZ, 0x1f, R26 ;  /* 0x0000001fff147819 */ /* 0x000fe2000001141a */
[----:B------:R-:W1:Y:S02]  /*ab70*/  LDC.64 R4, c[0x0][0x2e0] ;  /* 0x0000b800ff047b82 */ /* 0x000e640000000a00 */
[----:B------:R-:W-:-:S02]  /*ab80*/  VIADD R9, R13, 0x80 ;  /* 0x000000800d097836 */ /* 0x000fc40000000000 */
[----:B------:R-:W-:-:S04]  /*ab90*/  IMAD.MOV.U32 R11, RZ, RZ, R13 ;  /* 0x000000ffff0b7224 */ /* 0x000fc800078e000d */
[----:B------:R-:W2:Y:S08]  /*aba0*/  @P0 LDC R6, c[0x0][0x44c] ;  /* 0x00011300ff060b82 */ /* 0x000eb00000000800 */
[----:B------:R-:W3:Y:S08]  /*abb0*/  @P0 LDC R7, c[0x0][0x450] ;  /* 0x00011400ff070b82 */ /* 0x000ef00000000800 */
[----:B------:R-:W4:Y:S08]  /*abc0*/  @P0 LDC R8, c[0x0][0x44c] ;  /* 0x00011300ff080b82 */ /* 0x000f300000000800 */
[----:B------:R-:W5:Y:S01]  /*abd0*/  @P0 LDC R15, c[0x0][0x450] ;  /* 0x00011400ff0f0b82 */ /* 0x000f620000000800 */
[----:B--2---:R-:W-:-:S05]  /*abe0*/  @P0 IMAD.HI.U32 R6, R13, R6, RZ ;  /* 0x000000060d060227 */ /* 0x004fca00078e00ff */
[----:B---3--:R-:W-:Y:S01]  /*abf0*/  @P0 SHF.R.U32.HI R11, RZ, R7, R6 ;  /* 0x00000007ff0b0219 */ /* 0x008fe20000011606 */
[----:B----4-:R-:W-:Y:S01]  /*ac00*/  @P0 IMAD.HI.U32 R6, R9, R8, RZ ;  /* 0x0000000809060227 */ /* 0x010fe200078e00ff */
[----:B------:R-:W-:-:S04]  /*ac10*/  MOV R8, R9 ;  /* 0x0000000900087202 */ /* 0x000fc80000000f00 */
[----:B-----5:R-:W-:Y:S01]  /*ac20*/  @P0 SHF.R.U32.HI R8, RZ, R15, R6 ;  /* 0x0000000fff080219 */ /* 0x020fe20000011606 */
[----:B-1----:R-:W-:-:S04]  /*ac30*/  IMAD R6, R20, R4, RZ ;  /* 0x0000000414067224 */ /* 0x002fc800078e02ff */
[C---:B------:R-:W-:Y:S02]  /*ac40*/  IMAD R7, R26.reuse, R5, R6 ;  /* 0x000000051a077224 */ /* 0x040fe400078e0206 */
[----:B------:R-:W-:-:S04]  /*ac50*/  IMAD.WIDE.U32 R4, R26, R4, UR46 ;  /* 0x0000002e1a047e25 */ /* 0x000fc8000f8e0004 */
[----:B------:R-:W-:Y:S01]  /*ac60*/  IMAD.MOV.U32 R6, RZ, RZ, R4 ;  /* 0x000000ffff067224 */ /* 0x000fe200078e0004 */
[----:B------:R-:W-:Y:S01]  /*ac70*/  SHF.R.S32.HI R4, RZ, 0x1f, R11 ;  /* 0x0000001fff047819 */ /* 0x000fe2000001140b */
[----:B------:R-:W-:Y:S02]  /*ac80*/  IMAD.IADD R7, R5, 0x1, R7 ;  /* 0x0000000105077824 */ /* 0x000fe400078e0207 */
[----:B------:R-:W-:Y:S02]  /*ac90*/  IMAD.MOV R5, RZ, RZ, -R11 ;  /* 0x000000ffff057224 */ /* 0x000fe400078e0a0b */
[----:B------:R-:W-:Y:S02]  /*aca0*/  IMAD R4, R4, UR4, RZ ;  /* 0x0000000404047c24 */ /* 0x000fe4000f8e02ff */
[----:B------:R-:W-:Y:S02]  /*acb0*/  IMAD R13, R0, R5, R13 ;  /* 0x00000005000d7224 */ /* 0x000fe400078e020d */
[----:B------:R-:W-:-:S02]  /*acc0*/  IMAD R15, R11, UR5, R4 ;  /* 0x000000050b0f7c24 */ /* 0x000fc4000f8e0204 */
[----:B------:R-:W-:Y:S01]  /*acd0*/  IMAD.WIDE.U32 R4, R11, UR4, R6 ;  /* 0x000000040b047c25 */ /* 0x000fe2000f8e0006 */
[----:B------:R-:W-:-:S03]  /*ace0*/  SHF.R.S32.HI R10, RZ, 0x1f, R13 ;  /* 0x0000001fff0a7819 */ /* 0x000fc6000001140d */
[----:B------:R-:W-:Y:S01]  /*acf0*/  IMAD.WIDE.U32 R6, R8, UR4, R6 ;  /* 0x0000000408067c25 */ /* 0x000fe2000f8e0006 */
[----:B------:R-:W-:-:S03]  /*ad00*/  IADD3 R5, R5, R15, RZ ;  /* 0x0000000f05057210 */ /* 0x000fc60007ffe0ff */
[----:B------:R-:W-:Y:S02]  /*ad10*/  IMAD R10, R10, UR6, RZ ;  /* 0x000000060a0a7c24 */ /* 0x000fe4000f8e02ff */
[----:B------:R-:W-:-:S04]  /*ad20*/  IMAD.WIDE.U32 R4, R13, UR6, R4 ;  /* 0x000000060d047c25 */ /* 0x000fc8000f8e0004 */
[----:B------:R-:W-:Y:S01]  /*ad30*/  IMAD R13, R13, UR7, R10 ;  /* 0x000000070d0d7c24 */ /* 0x000fe2000f8e020a */
[----:B------:R-:W-:Y:S02]  /*ad40*/  IADD3 R10, P0, R4, UR8, RZ ;  /* 0x00000008040a7c10 */ /* 0x000fe4000ff1e0ff */
[----:B------:R-:W-:Y:S02]  /*ad50*/  SHF.R.S32.HI R4, RZ, 0x1f, R8 ;  /* 0x0000001fff047819 */ /* 0x000fe40000011408 */
[----:B------:R-:W-:-:S03]  /*ad60*/  IADD3.X R20, R5, UR9, R13, P0, !PT ;  /* 0x0000000905147c10 */ /* 0x000fc600087fe40d */
[----:B------:R-:W-:Y:S01]  /*ad70*/  IMAD R5, R4, UR4, RZ ;  /* 0x0000000404057c24 */ /* 0x000fe2000f8e02ff */
[----:B------:R-:W-:Y:S01]  /*ad80*/  ULDC UR4, c[0x0][0x2b8] ;  /* 0x0000ae0000047ab9 */ /* 0x000fe20000000800 */
[----:B------:R-:W-:Y:S01]  /*ad90*/  IMAD.MOV R4, RZ, RZ, -R8 ;  /* 0x000000ffff047224 */ /* 0x000fe200078e0a08 */
[----:B------:R-:W-:Y:S01]  /*ada0*/  ISETP.GE.AND P0, PT, R3, UR4, PT ;  /* 0x0000000403007c0c */ /* 0x000fe2000bf06270 */
[----:B------:R-:W-:Y:S01]  /*adb0*/  IMAD R5, R8, UR5, R5 ;  /* 0x0000000508057c24 */ /* 0x000fe2000f8e0205 */
[----:B------:R-:W-:Y:S01]  /*adc0*/  UMOV UR4, 0xffffffff ;  /* 0xffffffff00047882 */ /* 0x000fe20000000000 */
[----:B------:R-:W-:Y:S02]  /*add0*/  IMAD R9, R0, R4, R9 ;  /* 0x0000000400097224 */ /* 0x000fe400078e0209 */
[----:B------:R-:W-:Y:S02]  /*ade0*/  IMAD.MOV.U32 R4, RZ, RZ, R6 ;  /* 0x000000ffff047224 */ /* 0x000fe400078e0006 */
[----:B------:R-:W-:Y:S01]  /*adf0*/  IMAD.IADD R5, R7, 0x1, R5 ;  /* 0x0000000107057824 */ /* 0x000fe200078e0205 */
[----:B------:R-:W-:Y:S01]  /*ae00*/  SHF.R.S32.HI R6, RZ, 0x1f, R9 ;  /* 0x0000001fff067819 */ /* 0x000fe20000011409 */
[----:B------:R-:W-:-:S04]  /*ae10*/  IMAD.WIDE.U32 R4, R9, UR6, R4 ;  /* 0x0000000609047c25 */ /* 0x000fc8000f8e0004 */
[----:B------:R-:W-:-:S04]  /*ae20*/  IMAD R6, R6, UR6, RZ ;  /* 0x0000000606067c24 */ /* 0x000fc8000f8e02ff */
[----:B------:R-:W-:Y:S01]  /*ae30*/  IMAD R7, R9, UR7, R6 ;  /* 0x0000000709077c24 */ /* 0x000fe2000f8e0206 */
[----:B------:R-:W-:Y:S02]  /*ae40*/  IADD3 R6, P1, R4, UR8, RZ ;  /* 0x0000000804067c10 */ /* 0x000fe4000ff3e0ff */
[----:B------:R-:W-:Y:S02]  /*ae50*/  SHF.R.U32.HI R4, RZ, 0x2, R16 ;  /* 0x00000002ff047819 */ /* 0x000fe40000011610 */
[----:B------:R-:W-:Y:S01]  /*ae60*/  IADD3.X R7, R5, UR9, R7, P1, !PT ;  /* 0x0000000905077c10 */ /* 0x000fe20008ffe407 */
[----:B------:R-:W-:Y:S08]  /*ae70*/  BRA.DIV UR4, `(.L_x_11208) ;  /* 0x0000001a04a87947 */ /* 0x000ff0000b800000 */
[----:B------:R-:W1:Y:S01]  /*ae80*/  SHFL.IDX PT, R14, R10, RZ, 0x1c1f ;  /* 0x001c1fff0a0e7589 */ /* 0x000e6200000e0000 */
[----:B------:R-:W-:Y:S01]  /*ae90*/  IMAD R25, R25, 0xc0, R4 ;  /* 0x000000c019197824 */ /* 0x000fe200078e0204 */
[----:B------:R-:W-:Y:S02]  /*aea0*/  ULDC UR4, c[0x0][0x288] ;  /* 0x0000a20000047ab9 */ /* 0x000fe40000000800 */
[----:B------:R-:W2:Y:S01]  /*aeb0*/  SHFL.IDX PT, R4, R20, RZ, 0x1c1f ;  /* 0x001c1fff14047589 */ /* 0x000ea200000e0000 */
[----:B------:R-:W-:Y:S02]  /*aec0*/  IMAD R0, R0, UR4, RZ ;  /* 0x0000000400007c24 */ /* 0x000fe4000f8e02ff */
[C---:B------:R-:W-:Y:S01]  /*aed0*/  VIADD R11, R25.reuse, 0x20 ;  /* 0x00000020190b7836 */ /* 0x040fe20000000000 */
[----:B------:R-:W-:Y:S02]  /*aee0*/  SHFL.IDX PT, R21, R20, 0x1, 0x1c1f ;  /* 0x003c1f0014157f89 */ /* 0x000fe400000e0000 */
[----:B------:R-:W-:-:S02]  /*aef0*/  ISETP.GE.AND P1, PT, R25, R0, PT ;  /* 0x000000001900720c */ /* 0x000fc40003f26270 */
[----:B------:R-:W-:Y:S04]  /*af00*/  SHFL.IDX PT, R26, R10, 0x2, 0x1c1f ;  /* 0x005c1f000a1a7f89 */ /* 0x000fe800000e0000 */
[----:B------:R-:W-:Y:S04]  /*af10*/  SHFL.IDX PT, R8, R20, 0x2, 0x1c1f ;  /* 0x005c1f0014087f89 */ /* 0x000fe800000e0000 */
[----:B------:R-:W-:Y:S03]  /*af20*/  SHFL.IDX PT, R20, R20, 0x3, 0x1c1f ;  /* 0x007c1f0014147f89 */ /* 0x000fe600000e0000 */
[----:B------:R-:W-:Y:S01]  /*af30*/  @!P1 VIADD R9, R28, UR38 ;  /* 0x000000261c099c36 */ /* 0x000fe20008000000 */
[----:B-1----:R-:W-:-:S04]  /*af40*/  @!P1 IADD3 R14, P2, R3, R14, RZ ;  /* 0x0000000e030e9210 */ /* 0x002fc80007f5e0ff */
[----:B--2---:R-:W-:Y:S01]  /*af50*/  @!P1 IADD3.X R5, RZ, R4, RZ, P2, !PT ;  /* 0x00000004ff059210 */ /* 0x004fe200017fe4ff */
[----:B------:R-:W-:Y:S02]  /*af60*/  @!P1 IMAD.MOV.U32 R4, RZ, RZ, R14 ;  /* 0x000000ffff049224 */ /* 0x000fe400078e000e */
[----:B------:R-:W1:Y:S04]  /*af70*/  SHFL.IDX PT, R14, R10, 0x1, 0x1c1f ;  /* 0x003c1f000a0e7f89 */ /* 0x000e6800000e0000 */
[----:B------:R2:W-:Y:S01]  /*af80*/  @!P1 LDGSTS.E.BYPASS.LTC128B.128 [R9+0xa200], desc[UR42][R4.64], !P0 ;  /* 0x0a20000004099fae */ /* 0x0005e2000c101d6a */
[----:B------:R-:W-:Y:S02]  /*af90*/  ISETP.GE.AND P1, PT, R11, R0, PT ;  /* 0x000000000b00720c */ /* 0x000fe40003f26270 */
[----:B------:R-:W-:-:S04]  /*afa0*/  IADD3 R11, R25, 0x40, RZ ;  /* 0x00000040190b7810 */ /* 0x000fc80007ffe0ff */
[----:B------:R-:W-:Y:S01]  /*afb0*/  ISETP.GE.AND P2, PT, R11, R0, PT ;  /* 0x000000000b00720c */ /* 0x000fe20003f46270 */
[----:B------:R-:W-:-:S06]  /*afc0*/  VIADD R11, R25, 0x60 ;  /* 0x00000060190b7836 */ /* 0x000fcc0000000000 */
[C---:B--2---:R-:W-:Y:S01]  /*afd0*/  @!P1 VIADD R9, R28.reuse, UR38 ;  /* 0x000000261c099c36 */ /* 0x044fe20008000000 */
[----:B-1----:R-:W-:Y:S02]  /*afe0*/  @!P1 IADD3 R4, P3, R3, R14, RZ ;  /* 0x0000000e03049210 */ /* 0x002fe40007f7e0ff */
[----:B------:R-:W1:Y:S03]  /*aff0*/  SHFL.IDX PT, R14, R10, 0x3, 0x1c1f ;  /* 0x007c1f000a0e7f89 */ /* 0x000e6600000e0000 */
[----:B------:R-:W-:Y:S01]  /*b000*/  @!P1 IMAD.X R5, RZ, RZ, R21, P3 ;  /* 0x000000ffff059224 */ /* 0x000fe200018e0615 */
[----:B------:R-:W-:-:S04]  /*b010*/  @!P2 IADD3 R21, R28, UR38, RZ ;  /* 0x000000261c15ac10 */ /* 0x000fc8000fffe0ff */
[----:B------:R2:W-:Y:S02]  /*b020*/  @!P1 LDGSTS.E.BYPASS.LTC128B.128 [R9+0xaa00], desc[UR42][R4.64], !P0 ;  /* 0x0aa0000004099fae */ /* 0x0005e4000c101d6a */
[----:B--2---:R-:W-:Y:S01]  /*b030*/  @!P2 IADD3 R4, P1, R3, R26, RZ ;  /* 0x0000001a0304a210 */ /* 0x004fe20007f3e0ff */
[----:B------:R-:W-:Y:S01]  /*b040*/  VIADD R9, R25, 0x80 ;  /* 0x0000008019097836 */ /* 0x000fe20000000000 */
[----:B------:R-:W2:Y:S03]  /*b050*/  SHFL.IDX PT, R26, R6, RZ, 0x1c1f ;  /* 0x001c1fff061a7589 */ /* 0x000ea600000e0000 */
[----:B------:R-:W-:Y:S01]  /*b060*/  @!P2 IMAD.X R5, RZ, RZ, R8, P1 ;  /* 0x000000ffff05a224 */ /* 0x000fe200008e0608 */
[-C--:B------:R-:W-:Y:S01]  /*b070*/  ISETP.GE.AND P1, PT, R11, R0.reuse, PT ;  /* 0x000000000b00720c */ /* 0x080fe20003f26270 */
[----:B------:R-:W3:Y:S04]  /*b080*/  SHFL.IDX PT, R8, R7, RZ, 0x1c1f ;  /* 0x001c1fff07087589 */ /* 0x000ee800000e0000 */
[----:B------:R1:W-:Y:S01]  /*b090*/  @!P2 LDGSTS.E.BYPASS.LTC128B.128 [R21+0xb200], desc[UR42][R4.64], !P0 ;  /* 0x0b2000000415afae */ /* 0x0003e2000c101d6a */
[----:B------:R-:W-:-:S03]  /*b0a0*/  ISETP.GE.AND P2, PT, R9, R0, PT ;  /* 0x000000000900720c */ /* 0x000fc60003f46270 */
[----:B------:R-:W4:Y:S04]  /*b0b0*/  SHFL.IDX PT, R7, R7, 0x1, 0x1c1f ;  /* 0x003c1f0007077f89 */ /* 0x000f2800000e0000 */
[----:B------:R-:W-:Y:S02]  /*b0c0*/  @!P1 IADD3 R9, R28, UR38, RZ ;  /* 0x000000261c099c10 */ /* 0x000fe4000fffe0ff */
[----:B-1----:R-:W-:-:S04]  /*b0d0*/  @!P1 IADD3 R4, P3, R3, R14, RZ ;  /* 0x0000000e03049210 */ /* 0x002fc80007f7e0ff */
[----:B------:R-:W-:Y:S01]  /*b0e0*/  @!P2 VIADD R21, R28, UR38 ;  /* 0x000000261c15ac36 */ /* 0x000fe20008000000 */
[----:B------:R1:W0:Y:S01]  /*b0f0*/  SHFL.IDX PT, R14, R6, 0x1, 0x1c1f ;  /* 0x003c1f00060e7f89 */ /* 0x00022200000e0000 */
[----:B------:R-:W-:-:S05]  /*b100*/  @!P1 IMAD.X R5, RZ, RZ, R20, P3 ;  /* 0x000000ffff059224 */ /* 0x000fca00018e0614 */
[----:B------:R2:W-:Y:S02]  /*b110*/  @!P1 LDGSTS.E.BYPASS.LTC128B.128 [R9+0xba00], desc[UR42][R4.64], !P0 ;  /* 0x0ba0000004099fae */ /* 0x0005e4000c101d6a */
[----:B--2---:R-:W-:-:S05]  /*b120*/  @!P2 IADD3 R4, P1, R3, R26, RZ ;  /* 0x0000001a0304a210 */ /* 0x004fca0007f3e0ff */
[----:B---3--:R-:W-:-:S05]  /*b130*/  @!P2 IMAD.X R5, RZ, RZ, R8, P1 ;  /* 0x000000ffff05a224 */ /* 0x008fca00008e0608 */
[----:B0---4-:R1:W-:Y:S03]  /*b140*/  @!P2 LDGSTS.E.BYPASS.LTC128B.128 [R21+0xc200], desc[UR42][R4.64], !P0 ;  /* 0x0c2000000415afae */ /* 0x0113e6000c101d6a */
.L_x_11266:
[----:B------:R-:W-:-:S05]  /*b150*/  VIADD R25, R25, 0xa0 ;  /* 0x000000a019197836 */ /* 0x000fca0000000000 */
[----:B------:R-:W-:Y:S02]  /*b160*/  ISETP.GE.AND P1, PT, R25, R0, PT ;  /* 0x000000001900720c */ /* 0x000fe40003f26270 */
[----:B------:R-:W-:-:S04]  /*b170*/  MOV R0, 0x1 ;  /* 0x0000000100007802 */ /* 0x000fc80000000f00 */
[----:B------:R-:W-:-:S07]  /*b180*/  SHF.L.U32 R0, R0, 0x1f, RZ ;  /* 0x0000001f00007819 */ /* 0x000fce00000006ff */
[----:B-1----:R-:W-:Y:S01]  /*b190*/  @!P1 IADD3 R4, P2, R3, R14, RZ ;  /* 0x0000000e03049210 */ /* 0x002fe20007f5e0ff */
        /* <DEDUP_REMOVED lines=11> */
[----:B------:R-:W1:Y:S02]  /*b250*/  SYNCS.PHASECHK.TRANS64.TRYWAIT P0, [UR38+0x12420], R0 ;  /* 0x01242000ff0075a7 */ /* 0x000e640008000166 */
[----:B01----:R-:W-:Y:S05]  /*b260*/  @!P0 BRA `(.L_x_11209) ;  /* 0x0000001c00708947 */ /* 0x003fea0003800000 */
.L_x_11267:
[----:B------:R-:W-:-:S04]  /*b270*/  UIADD3 UR4, UR39, -0x2, URZ ;  /* 0xfffffffe27047890 */ /* 0x000fc8000fffe03f */
[----:B------:R-:W-:-:S06]  /*b280*/  UISETP.GE.AND UP0, UPT, UR4, UR41, UPT ;  /* 0x000000290400728c */ /* 0x000fcc000bf06270 */
[----:B------:R-:W-:-:S13]  /*b290*/  PLOP3.LUT P0, PT, PT, PT, UP0, 0x80, 0x0 ;  /* 0x000000000000781c */ /* 0x000fda0003f0f008 */
[----:B------:R-:W-:Y:S05]  /*b2a0*/  @!P0 BRA `(.L_x_11210) ;  /* 0x0000000800b88947 */ /* 0x000fea0003800000 */
[----:B------:R-:W-:Y:S01]  /*b2b0*/  IMAD.U32 R12, RZ, RZ, UR40 ;  /* 0x00000028ff0c7e24 */ /* 0x000fe2000f8e00ff */
[----:B------:R-:W-:Y:S01]  /*b2c0*/  MOV R14, UR40 ;  /* 0x00000028000e7c02 */ /* 0x000fe20008000f00 */
[----:B------:R-:W-:Y:S01]  /*b2d0*/  IMAD.U32 R15, RZ, RZ, UR4 ;  /* 0x00000004ff0f7e24 */ /* 0x000fe2000f8e00ff */
[----:B------:R-:W-:Y:S01]  /*b2e0*/  LOP3.LUT R13, R27, 0x1f, RZ, 0xc0, !PT ;  /* 0x0000001f1b0d7812 */ /* 0x000fe200078ec0ff */
[----:B------:R-:W-:Y:S01]  /*b2f0*/  IMAD.MOV.U32 R8, RZ, RZ, 0x1 ;  /* 0x00000001ff087424 */ /* 0x000fe200078e00ff */
[----:B------:R-:W-:Y:S01]  /*b300*/  LOP3.LUT R12, R12, 0x1, RZ, 0xfc, !PT ;  /* 0x000000010c0c7812 */ /* 0x000fe200078efcff */
[----:B------:R-:W-:Y:S01]  /*b310*/  IMAD.MOV.U32 R9, RZ, RZ, RZ ;  /* 0x000000ffff097224 */ /* 0x000fe200078e00ff */
[----:B------:R-:W-:-:S07]  /*b320*/  LOP3.LUT R14, R14, 0x2, RZ, 0xfc, !PT ;  /* 0x000000020e0e7812 */ /* 0x000fce00078efcff */
.L_x_11227:
[----:B------:R-:W-:Y:S01]  /*b330*/  LOP3.LUT P1, RZ, R24, 0x2, RZ, 0xc0, !PT ;  /* 0x0000000218ff7812 */ /* 0x000fe2000782c0ff */
[----:B------:R-:W-:Y:S01]  /*b340*/  BSSY B0, `(.L_x_11211) ;  /* 0x000005f000007945 */ /* 0x000fe20003800000 */
[----:B0-----:R-:W-:-:S04]  /*b350*/  IADD3 R3, R9, 0x1, RZ ;  /* 0x0000000109037810 */ /* 0x001fc80007ffe0ff */
        /* <DEDUP_REMOVED lines=20> */
[----:B------:R-:W-:-:S05]  /*b4a0*/  IMAD.WIDE.U32 R4, R23, UR4, R4 ;  /* 0x0000000417047c25 */ /* 0x000fca000f8e0004 */
[----:B------:R-:W-:Y:S02]  /*b4b0*/  IADD3 R5, R19, R5, RZ ;  /* 0x0000000513057210 */ /* 0x000fe40007ffe0ff */
[----:B-1----:R-:W-:-:S04]  /*b4c0*/  LEA R6, P0, R4, R6, 0x2 ;  /* 0x0000000604067211 */ /* 0x002fc800078010ff */
[----:B------:R-:W-:-:S05]  /*b4d0*/  LEA.HI.X R7, R4, R7, R5, 0x2, P0 ;  /* 0x0000000704077211 */ /* 0x000fca00000f1405 */
[----:B------:R0:W5:Y:S01]  /*b4e0*/  LDG.E R19, desc[UR42][R6.64] ;  /* 0x0000002a06137981 */ /* 0x000162000c1e1900 */
[----:B------:R-:W-:-:S04]  /*b4f0*/  IMAD.MOV R4, RZ, RZ, -R11 ;  /* 0x000000ffff047224 */ /* 0x000fc800078e0a0b */
[----:B------:R-:W-:-:S07]  /*b500*/  IMAD R10, R10, R4, R15 ;  /* 0x000000040a0a7224 */ /* 0x000fce00078e020f */
.L_x_11213:
[----:B0-----:R-:W-:Y:S02]  /*b510*/  LEA R7, R3, UR38, 0x3 ;  /* 0x0000002603077c11 */ /* 0x001fe4000f8e18ff */
[----:B------:R-:W-:Y:S02]  /*b520*/  SHF.L.U32 R4, R0, 0x1f, RZ ;  /* 0x0000001f00047819 */ /* 0x000fe400000006ff */
[----:B------:R-:W-:Y:S02]  /*b530*/  ISETP.NE.AND P1, PT, R16, RZ, PT ;  /* 0x000000ff1000720c */ /* 0x000fe40003f25270 */
[----:B------:R-:W0:Y:S02]  /*b540*/  SYNCS.PHASECHK.TRANS64.TRYWAIT P0, [R7+URZ+0x12480], R4 ;  /* 0x01248004070075a7 */ /* 0x000e24000800017f */
[----:B0-----:R-:W-:Y:S09]  /*b550*/  @!P0 BRA `(.L_x_11214) ;  /* 0x0000001800cc8947 */ /* 0x001ff20003800000 */
.L_x_11268:
[----:B------:R-:W-:Y:S04]  /*b560*/  BSSY B1, `(.L_x_11215) ;  /* 0x0000007000017945 */ /* 0x000fe80003800000 */
[----:B------:R-:W-:Y:S05]  /*b570*/  @P1 BRA `(.L_x_11216) ;  /* 0x0000000000141947 */ /* 0x000fea0003800000 */
[----:B------:R-:W-:Y:S01]  /*b580*/  ISETP.NE.AND P0, PT, R13, RZ, PT ;  /* 0x000000ff0d00720c */ /* 0x000fe20003f05270 */
[----:B------:R-:W-:-:S04]  /*b590*/  IMAD.MOV.U32 R6, RZ, RZ, 0x2800 ;  /* 0x00002800ff067424 */ /* 0x000fc800078e00ff */
[----:B------:R1:W-:Y:S08]  /*b5a0*/  SYNCS.ARRIVE.TRANS64 RZ, [R7+URZ+0x12470], R6 ;  /* 0x0124700607ff79a7 */ /* 0x0003f0000800003f */
[----:B------:R-:W-:Y:S05]  /*b5b0*/  @!P0 BRA `(.L_x_11216) ;  /* 0x0000000000048947 */ /* 0x000fea0003800000 */
[----:B------:R-:W-:Y:S01]  /*b5c0*/  BPT.TRAP 0x1 ;  /* 0x000000040000795c */ /* 0x000fe20000300000 */
.L_x_11216:
[----:B------:R-:W-:Y:S05]  /*b5d0*/  BSYNC B1 ;  /* 0x0000000000017941 */ /* 0x000fea0003800000 */
.L_x_11215:
[----:B-1----:R-:W-:Y:S01]  /*b5e0*/  IMAD.U32 R6, RZ, RZ, UR38 ;  /* 0x00000026ff067e24 */ /* 0x002fe2000f8e00ff */
[----:B------:R-:W-:Y:S01]  /*b5f0*/  MOV R20, RZ ;  /* 0x000000ff00147202 */ /* 0x000fe20000000f00 */
[----:B------:R-:W-:Y:S01]  /*b600*/  IMAD R11, R10, 0xa0, RZ ;  /* 0x000000a00a0b7824 */ /* 0x000fe200078e02ff */
[----:B------:R-:W-:Y:S01]  /*b610*/  R2UR UR33, R7 ;  /* 0x00000000072172ca */ /* 0x000fe200000e0000 */
[----:B------:R-:W-:Y:S01]  /*b620*/  IMAD R6, R3, 0x2800, R6 ;  /* 0x0000280003067824 */ /* 0x000fe200078e0206 */
        /* <DEDUP_REMOVED lines=9> */
[----:B------:R-:W-:-:S06]  /*b6c0*/  UIADD3 UR33, UR33, 0x12470, URZ ;  /* 0x0001247021217890 */ /* 0x000fcc000fffe03f */
[----:B------:R-:W-:-:S12]  /*b6d0*/  UIADD3 UR32, UR32, 0x5200, URZ ;  /* 0x0000520020207890 */ /* 0x000fd8000fffe03f */
.L_x_11217:
        /* <DEDUP_REMOVED lines=8> */
.L_x_11269:
[----:B------:R-:W-:Y:S01]  /*b760*/  BSSY B1, `(.L_x_11219) ;  /* 0x0000009000017945 */ /* 0x000fe20003800000 */
[----:B01----:R-:W-:Y:S02]  /*b770*/  IMAD.MOV.U32 R4, RZ, RZ, 0x0 ;  /* 0x00000000ff047424 */ /* 0x003fe400078e00ff */
[----:B------:R-:W-:Y:S01]  /*b780*/  IMAD.MOV.U32 R5, RZ, RZ, 0x14f00000 ;  /* 0x14f00000ff057424 */ /* 0x000fe200078e00ff */
[----:B------:R-:W-:Y:S06]  /*b790*/  @P1 BRA `(.L_x_11220) ;  /* 0x0000000000141947 */ /* 0x000fec0003800000 */
[----:B------:R-:W-:Y:S01]  /*b7a0*/  ISETP.NE.AND P0, PT, R13, RZ, PT ;  /* 0x000000ff0d00720c */ /* 0x000fe20003f05270 */
[----:B------:R-:W-:-:S04]  /*b7b0*/  IMAD.MOV.U32 R10, RZ, RZ, 0x2800 ;  /* 0x00002800ff0a7424 */ /* 0x000fc800078e00ff */
[----:B------:R0:W-:Y:S08]  /*b7c0*/  SYNCS.ARRIVE.TRANS64 RZ, [R7+URZ+0x12430], R10 ;  /* 0x0124300a07ff79a7 */ /* 0x0001f0000800003f */
[----:B------:R-:W-:Y:S05]  /*b7d0*/  @!P0 BRA `(.L_x_11220) ;  /* 0x0000000000048947 */ /* 0x000fea0003800000 */
[----:B------:R-:W-:Y:S01]  /*b7e0*/  BPT.TRAP 0x1 ;  /* 0x000000040000795c */ /* 0x000fe20000300000 */
.L_x_11220:
[----:B------:R-:W-:Y:S05]  /*b7f0*/  BSYNC B1 ;  /* 0x0000000000017941 */ /* 0x000fea0003800000 */
.L_x_11219:
        /* <DEDUP_REMOVED lines=12> */
.L_x_11221:
[----:B------:R-:W-:-:S13]  /*b8c0*/  @P0 ELECT P1, URZ, PT ;  /* 0x00000000003f082f */ /* 0x000fda0003820000 */
[----:B------:R-:W-:Y:S01]  /*b8d0*/  @P1 R2UR UR13, R19 ;  /* 0x00000000130d12ca */ /* 0x000fe200000e0000 */
[----:B------:R-:W-:Y:S01]  /*b8e0*/  UMOV UR12, UR36 ;  /* 0x00000024000c7c82 */ /* 0x000fe20008000000 */
[----:B------:R-:W-:-:S11]  /*b8f0*/  @P1 PLOP3.LUT P0, PT, P1, PT, PT, 0x8, 0x0 ;  /* 0x000000000000181c */ /* 0x000fd60000f0e170 */
[----:B------:R1:W-:Y:S01]  /*b900*/  UTMALDG.4D [UR8], [UR4], desc[UR6] ;  /* 0x00000608040075b4 */ /* 0x0003e20008019000 */
[----:B------:R-:W-:Y:S01]  /*b910*/  PLOP3.LUT P1, PT, PT, PT, PT, 0x8, 0x0 ;  /* 0x000000000000781c */ /* 0x000fe20003f2e170 */
[----:B-1----:R-:W-:-:S12]  /*b920*/  @P0 BRA.U.ANY `(.L_x_11221) ;  /* 0xfffffffd00e40947 */ /* 0x002fd8000393ffff */
.L_x_11212:
[----:B------:R-:W-:Y:S05]  /*b930*/  BSYNC B0 ;  /* 0x0000000000007941 */ /* 0x000fea0003800000 */
.L_x_11211:
[----:B------:R-:W-:-:S13]  /*b940*/  ISETP.NE.AND P0, PT, R12, 0x3, PT ;  /* 0x000000030c00780c */ /* 0x000fda0003f05270 */
[----:B------:R-:W-:Y:S05]  /*b950*/  @!P0 BRA `(.L_x_11222) ;  /* 0x0000000000048947 */ /* 0x000fea0003800000 */
[----:B------:R-:W-:Y:S01]  /*b960*/  BPT.TRAP 0x1 ;  /* 0x000000040000795c */ /* 0x000fe20000300000 */
.L_x_11222:
[----:B------:R-:W-:Y:S02]  /*b970*/  LOP3.LUT R5, R8, 0x1, RZ, 0x3c, !PT ;  /* 0x0000000108057812 */ /* 0x000fe400078e3cff */
[----:B------:R-:W-:Y:S02]  /*b980*/  LEA R20, R9, UR38, 0x3 ;  /* 0x0000002609147c11 */ /* 0x000fe4000f8e18ff */
[----:B------:R-:W-:Y:S02]  /*b990*/  SHF.L.U32 R5, R5, 0x1f, RZ ;  /* 0x0000001f05057819 */ /* 0x000fe400000006ff */
[----:B------:R-:W-:Y:S02]  /*b9a0*/  ISETP.NE.AND P1, PT, R14, 0x3, PT ;  /* 0x000000030e00780c */ /* 0x000fe40003f25270 */
[----:B------:R-:W1:Y:S02]  /*b9b0*/  SYNCS.PHASECHK.TRANS64.TRYWAIT P0, [R20+URZ+0x12470], R5 ;  /* 0x01247005140075a7 */ /* 0x000e64000800017f */
[----:B-1----:R-:W-:Y:S09]  /*b9c0*/  @!P0 BRA `(.L_x_11223) ;  /* 0x0000001400d88947 */ /* 0x002ff20003800000 */
.L_x_11270:
[----:B------:R-:W-:Y:S05]  /*b9d0*/  @!P1 BRA `(.L_x_11224) ;  /* 0x0000000000049947 */ /* 0x000fea0003800000 */
[----:B------:R-:W-:Y:S01]  /*b9e0*/  BPT.TRAP 0x1 ;  /* 0x000000040000795c */ /* 0x000fe20000300000 */
.L_x_11224:
[----:B-1----:R-:W-:Y:S01]  /*b9f0*/  SHF.L.U32 R5, R8, 0x1f, RZ ;  /* 0x0000001f08057819 */ /* 0x002fe200000006ff */
[----:B0-----:R-:W-:-:S03]  /*ba00*/  IMAD R10, R9, 0x2800, RZ ;  /* 0x00002800090a7824 */ /* 0x001fc600078e02ff */
[----:B------:R-:W0:Y:S02]  /*ba10*/  SYNCS.PHASECHK.TRANS64.TRYWAIT P0, [R20+URZ+0x12460], R5 ;  /* 0x01246005140075a7 */ /* 0x000e24000800017f */
[----:B0-----:R-:W-:Y:S05]  /*ba20*/  @!P0 BRA `(.L_x_11225) ;  /* 0x0000001400d48947 */ /* 0x001fea0003800000 */
.L_x_11271:
[C---:B------:R-:W-:Y:S01]  /*ba30*/  LOP3.LUT R25, R10.reuse, R22, RZ, 0xfc, !PT ;  /* 0x000000160a197212 */ /* 0x040fe200078efcff */
[----:B------:R-:W-:Y:S05]  /*ba40*/  WARPSYNC.ALL ;  /* 0x0000000000007948 */ /* 0x000fea0003800000 */
[----:B0-----:R-:W0:Y:S01]  /*ba50*/  LDSM.16.MT88.4 R4, [R25+UR38+0x5200] ;  /* 0x005200261904783b */ /* 0x001e220008004200 */
[----:B------:R-:W-:-:S04]  /*ba60*/  LOP3.LUT R21, R10, R17, RZ, 0xfc, !PT ;  /* 0x000000110a157212 */ /* 0x000fc800078efcff */
[----:B------:R-:W-:Y:S02]  /*ba70*/  IADD3 R21, R21, UR38, RZ ;  /* 0x0000002615157c10 */ /* 0x000fe4000fffe0ff */
        /* <DEDUP_REMOVED lines=37> */
.L_x_11226:
[----:B-1----:R1:W-:Y:S01]  /*bcd0*/  SYNCS.ARRIVE.TRANS64.A1T0 RZ, [R20+URZ+0x12450], RZ ;  /* 0x012450ff14ff79a7 */ /* 0x0023e2000810003f */
[----:B------:R-:W-:Y:S01]  /*bce0*/  BAR.SYNC.DEFER_BLOCKING 0x2, 0x80 ;  /* 0x0082000000007b1d */ /* 0x000fe20000010000 */
[----:B------:R-:W-:Y:S01]  /*bcf0*/  ISETP.NE.AND P0, PT, R16, RZ, PT ;  /* 0x000000ff1000720c */ /* 0x000fe20003f05270 */
[----:B0-----:R-:W-:Y:S01]  /*bd00*/  IMAD.MOV.U32 R9, RZ, RZ, R3 ;  /* 0x000000ffff097224 */ /* 0x001fe200078e0003 */
[----:B------:R-:W-:-:S11]  /*bd10*/  MOV R8, R0 ;  /* 0x0000000000087202 */ /* 0x000fd60000000f00 */
[----:B------:R-:W-:-:S05]  /*bd20*/  @!P0 VIADD R4, R20, 0x12480 ;  /* 0x0001248014048836 */ /* 0x000fca0000000000 */
[----:B------:R-:W-:-:S04]  /*bd30*/  @!P0 PRMT R4, RZ, 0x654, R4 ;  /* 0x00000654ff048816 */ /* 0x000fc80000000004 */
[----:B------:R1:W-:Y:S01]  /*bd40*/  @!P0 SYNCS.ARRIVE.TRANS64.RED.A1T0 RZ, [R4+URZ], RZ ;  /* 0x000000ff04ff89a7 */ /* 0x0003e2000810043f */
[C---:B------:R-:W-:Y:S01]  /*bd50*/  ISETP.GT.AND P0, PT, R15.reuse, UR41, PT ;  /* 0x000000290f007c0c */ /* 0x040fe2000bf04270 */
[----:B------:R-:W-:-:S12]  /*bd60*/  VIADD R15, R15, 0xffffffff ;  /* 0xffffffff0f0f7836 */ /* 0x000fd80000000000 */
[----:B-1----:R-:W-:Y:S05]  /*bd70*/  @P0 BRA `(.L_x_11227) ;  /* 0xfffffff4006c0947 */ /* 0x002fea000383ffff */
[----:B------:R-:W-:Y:S05]  /*bd80*/  BRA `(.L_x_11228) ;  /* 0x0000000000087947 */ /* 0x000fea0003800000 */
.L_x_11210:
[----:B0-----:R-:W-:Y:S02]  /*bd90*/  IMAD.MOV.U32 R3, RZ, RZ, RZ ;  /* 0x000000ffff037224 */ /* 0x001fe400078e00ff */
[----:B------:R-:W-:-:S07]  /*bda0*/  IMAD.MOV.U32 R0, RZ, RZ, 0x1 ;  /* 0x00000001ff007424 */ /* 0x000fce00078e00ff */
.L_x_11228:
[----:B------:R-:W-:-:S04]  /*bdb0*/  ULOP3.LUT UR4, UR40, 0x1, URZ, 0xfc, !UPT ;  /* 0x0000000128047892 */ /* 0x000fc8000f8efc3f */
[----:B------:R-:W-:-:S06]  /*bdc0*/  UISETP.NE.AND UP0, UPT, UR4, 0x3, UPT ;  /* 0x000000030400788c */ /* 0x000fcc000bf05270 */
[----:B------:R-:W-:-:S13]  /*bdd0*/  PLOP3.LUT P0, PT, PT, PT, UP0, 0x80, 0x0 ;  /* 0x000000000000781c */ /* 0x000fda0003f0f008 */
[----:B------:R-:W-:Y:S05]  /*bde0*/  @!P0 BRA `(.L_x_11229) ;  /* 0x0000000000048947 */ /* 0x000fea0003800000 */
[----:B------:R-:W-:Y:S01]  /*bdf0*/  BPT.TRAP 0x1 ;  /* 0x000000040000795c */ /* 0x000fe20000300000 */
.L_x_11229:
[----:B------:R-:W-:Y:S01]  /*be00*/  LOP3.LUT R5, R0, 0x1, RZ, 0x3c, !PT ;  /* 0x0000000100057812 */ /* 0x000fe200078e3cff */
[----:B------:R-:W-:Y:S01]  /*be10*/  BSSY B0, `(.L_x_11230) ;  /* 0x0000005000007945 */ /* 0x000fe20003800000 */
[----:B------:R-:W-:Y:S02]  /*be20*/  LEA R12, R3, UR38, 0x3 ;  /* 0x00000026030c7c11 */ /* 0x000fe4000f8e18ff */
[----:B------:R-:W-:-:S04]  /*be30*/  SHF.L.U32 R5, R5, 0x1f, RZ ;  /* 0x0000001f05057819 */ /* 0x000fc800000006ff */
[----:B------:R-:W0:Y:S02]  /*be40*/  SYNCS.PHASECHK.TRANS64.TRYWAIT P0, [R12+URZ+0x12470], R5 ;  /* 0x012470050c0075a7 */ /* 0x000e24000800017f */
[----:B0-----:R-:W-:Y:S05]  /*be50*/  @!P0 BRA `(.L_x_11231) ;  /* 0x0000001000dc8947 */ /* 0x001fea0003800000 */
.L_x_11272:
[----:B------:R-:W-:Y:S05]  /*be60*/  BSYNC B0 ;  /* 0x0000000000007941 */ /* 0x000fea0003800000 */
.L_x_11230:
[----:B------:R-:W-:-:S06]  /*be70*/  ULOP3.LUT UR4, UR40, 0x2, URZ, 0xfc, !UPT ;  /* 0x0000000228047892 */ /* 0x000fcc000f8efc3f */
[----:B------:R-:W-:-:S05]  /*be80*/  IMAD.U32 R4, RZ, RZ, UR4 ;  /* 0x00000004ff047e24 */ /* 0x000fca000f8e00ff */
[----:B------:R-:W-:-:S13]  /*be90*/  ISETP.NE.AND P1, PT, R4, 0x3, PT ;  /* 0x000000030400780c */ /* 0x000fda0003f25270 */
[----:B------:R-:W-:Y:S05]  /*bea0*/  @!P1 BRA `(.L_x_11232) ;  /* 0x0000000000049947 */ /* 0x000fea0003800000 */
[----:B------:R-:W-:Y:S01]  /*beb0*/  BPT.TRAP 0x1 ;  /* 0x000000040000795c */ /* 0x000fe20000300000 */
.L_x_11232:
[----:B0-----:R-:W-:Y:S01]  /*bec0*/  SHF.L.U32 R5, R0, 0x1f, RZ ;  /* 0x0000001f00057819 */ /* 0x001fe200000006ff */
[----:B------:R-:W-:-:S03]  /*bed0*/  IMAD R8, R3, 0x2800, RZ ;  /* 0x0000280003087824 */ /* 0x000fc600078e02ff */
[----:B------:R-:W0:Y:S02]  /*bee0*/  SYNCS.PHASECHK.TRANS64.TRYWAIT P0, [R12+URZ+0x12460], R5 ;  /* 0x012460050c0075a7 */ /* 0x000e24000800017f */
[----:B------:R-:W-:Y:S01]  /*bef0*/  LOP3.LUT R22, R8, R22, RZ, 0xfc, !PT ;  /* 0x0000001608167212 */ /* 0x000fe200078efcff */
[----:B0-----:R-:W-:Y:S06]  /*bf00*/  @!P0 BRA `(.L_x_11233) ;  /* 0x0000001000c48947 */ /* 0x001fec0003800000 */
.L_x_11273:
        /* <DEDUP_REMOVED lines=41> */
.L_x_11234:
[----:B-1----:R-:W-:Y:S01]  /*c1a0*/  SYNCS.ARRIVE.TRANS64.A1T0 RZ, [R12+URZ+0x12450], RZ ;  /* 0x012450ff0cff79a7 */ /* 0x002fe2000810003f */
[----:B------:R-:W-:Y:S01]  /*c1b0*/  BAR.SYNC.DEFER_BLOCKING 0x2, 0x80 ;  /* 0x0082000000007b1d */ /* 0x000fe20000010000 */
[----:B------:R-:W-:Y:S01]  /*c1c0*/  ISETP.NE.AND P0, PT, R16, RZ, PT ;  /* 0x000000ff1000720c */ /* 0x000fe20003f05270 */
[----:B------:R-:W-:-:S12]  /*c1d0*/  VIADD R3, R3, 0x1 ;  /* 0x0000000103037836 */ /* 0x000fd80000000000 */
[----:B------:R-:W-:-:S05]  /*c1e0*/  @!P0 VIADD R4, R12, 0x12480 ;  /* 0x000124800c048836 */ /* 0x000fca0000000000 */
[----:B------:R-:W-:-:S04]  /*c1f0*/  @!P0 PRMT R4, RZ, 0x654, R4 ;  /* 0x00000654ff048816 */ /* 0x000fc80000000004 */
[----:B------:R1:W-:Y:S01]  /*c200*/  @!P0 SYNCS.ARRIVE.TRANS64.RED.A1T0 RZ, [R4+URZ], RZ ;  /* 0x000000ff04ff89a7 */ /* 0x0003e2000810043f */
[----:B------:R-:W-:-:S04]  /*c210*/  ISETP.NE.AND P0, PT, R3, 0x2, PT ;  /* 0x000000020300780c */ /* 0x000fc80003f05270 */
[----:B------:R-:W-:Y:S02]  /*c220*/  SEL R5, RZ, 0x1, P0 ;  /* 0x00000001ff057807 */ /* 0x000fe40000000000 */
[----:B------:R-:W-:Y:S01]  /*c230*/  SEL R3, R3, RZ, P0 ;  /* 0x000000ff03037207 */ /* 0x000fe20000000000 */
[----:B-1----:R-:W-:Y:S01]  /*c240*/  IMAD.MOV.U32 R4, RZ, RZ, RZ ;  /* 0x000000ffff047224 */ /* 0x002fe200078e00ff */
[----:B------:R-:W-:-:S07]  /*c250*/  LOP3.LUT R0, R0, R5, RZ, 0x3c, !PT ;  /* 0x0000000500007212 */ /* 0x000fce00078e3cff */
.L_x_11193:
[----:B------:R-:W0:Y:S01]  /*c260*/  S2R R6, SR_CgaCtaId ;  /* 0x0000000000067919 */ /* 0x000e220000008800 */
[----:B------:R-:W-:Y:S02]  /*c270*/  MOV R5, 0x400 ;  /* 0x0000040000057802 */ /* 0x000fe40000000f00 */
[----:B------:R-:W-:Y:S02]  /*c280*/  SHF.L.U32 R4, R4, 0x1f, RZ ;  /* 0x0000001f04047819 */ /* 0x000fe400000006ff */
[----:B0-----:R-:W-:-:S04]  /*c290*/  LEA R9, R6, R5, 0x18 ;  /* 0x0000000506097211 */ /* 0x001fc800078ec0ff */
[----:B------:R-:W0:Y:S02]  /*c2a0*/  SYNCS.PHASECHK.TRANS64.TRYWAIT P0, [R9+URZ+0x12420], R4 ;  /* 0x01242004090075a7 */ /* 0x000e24000800017f */
[----:B0-----:R-:W-:Y:S05]  /*c2b0*/  @!P0 BRA `(.L_x_11235) ;  /* 0x0000000c00ec8947 */ /* 0x001fea0003800000 */
.L_x_11274:
[----:B------:R-:W1:Y:S02]  /*c2c0*/  SHFL.IDX PT, R2, R2, RZ, 0x1f ;  /* 0x00001fff02027589 */ /* 0x000e6400000e0000 */
[----:B-1----:R-:W-:-:S13]  /*c2d0*/  ISETP.NE.AND P0, PT, R2, RZ, PT ;  /* 0x000000ff0200720c */ /* 0x002fda0003f05270 */
[----:B------:R-:W-:Y:S05]  /*c2e0*/  @P0 BRA `(.L_x_11163) ;  /* 0x00000000009c0947 */ /* 0x000fea0003800000 */
[----:B------:R-:W-:-:S13]  /*c2f0*/  ELECT P0, URZ, PT ;  /* 0x00000000003f782f */ /* 0x000fda0003800000 */
[----:B------:R-:W-:Y:S05]  /*c300*/  @!P0 BRA `(.L_x_11163) ;  /* 0x0000000000948947 */ /* 0x000fea0003800000 */
[----:B------:R-:W-:-:S06]  /*c310*/  ULOP3.LUT UR4, UR40, 0x2, URZ, 0xfc, !UPT ;  /* 0x0000000228047892 */ /* 0x000fcc000f8efc3f */
[----:B------:R-:W-:-:S04]  /*c320*/  MOV R2, UR4 ;  /* 0x0000000400027c02 */ /* 0x000fc80008000f00 */
[----:B------:R-:W-:-:S13]  /*c330*/  ISETP.NE.AND P0, PT, R2, 0x3, PT ;  /* 0x000000030200780c */ /* 0x000fda0003f05270 */
[----:B------:R-:W-:Y:S05]  /*c340*/  @!P0 BRA `(.L_x_11236) ;  /* 0x0000000000048947 */ /* 0x000fea0003800000 */
[----:B------:R-:W-:Y:S01]  /*c350*/  BPT.TRAP 0x1 ;  /* 0x000000040000795c */ /* 0x000fe20000300000 */
.L_x_11236:
[----:B------:R-:W-:Y:S01]  /*c360*/  VIADD R6, R9, 0x12440 ;  /* 0x0001244009067836 */ /* 0x000fe20000000000 */
[----:B0-----:R-:W-:Y:S01]  /*c370*/  SHF.L.U32 R4, R0, 0x1f, RZ ;  /* 0x0000001f00047819 */ /* 0x001fe200000006ff */
[C---:B------:R-:W-:Y:S02]  /*c380*/  VIADD R2, R3.reuse, 0x1 ;  /* 0x0000000103027836 */ /* 0x040fe40000000000 */
[----:B------:R-:W-:-:S03]  /*c390*/  IMAD R7, R3, 0x8, R6 ;  /* 0x0000000803077824 */ /* 0x000fc600078e0206 */
        /* <DEDUP_REMOVED lines=8> */
.L_x_11275:
[----:B------:R-:W1:Y:S02]  /*c420*/  SYNCS.PHASECHK.TRANS64.TRYWAIT P1, [R5+URZ], R0 ;  /* 0x00000000050075a7 */ /* 0x000e64000802017f */
[----:B-1----:R-:W-:Y:S05]  /*c430*/  @!P1 BRA `(.L_x_11238) ;  /* 0x0000000c00b49947 */ /* 0x002fea0003800000 */
.L_x_11276:
[----:B------:R-:W-:Y:S05]  /*c440*/  @!P0 BRA `(.L_x_11239) ;  /* 0x0000000000048947 */ /* 0x000fea0003800000 */
[----:B------:R-:W-:Y:S01]  /*c450*/  BPT.TRAP 0x1 ;  /* 0x000000040000795c */ /* 0x000fe20000300000 */
.L_x_11239:
[----:B------:R-:W-:-:S04]  /*c460*/  IMAD R3, R3, 0x8, R9 ;  /* 0x0000000803037824 */ /* 0x000fc800078e0209 */
[----:B------:R-:W2:Y:S02]  /*c470*/  SYNCS.PHASECHK.TRANS64.TRYWAIT P1, [R3+URZ+0x12460], R4 ;  /* 0x01246004030075a7 */ /* 0x000ea4000802017f */
[----:B--2---:R-:W-:Y:S05]  /*c480*/  @!P1 BRA `(.L_x_11240) ;  /* 0x0000000c00b49947 */ /* 0x004fea0003800000 */
.L_x_11277:
[----:B------:R-:W-:Y:S05]  /*c490*/  @!P0 BRA `(.L_x_11241) ;  /* 0x0000000000048947 */ /* 0x000fea0003800000 */
[----:B------:R-:W-:Y:S01]  /*c4a0*/  BPT.TRAP 0x1 ;  /* 0x000000040000795c */ /* 0x000fe20000300000 */
.L_x_11241:
[----:B-1----:R-:W-:-:S04]  /*c4b0*/  IMAD R5, R2, 0x8, R9 ;  /* 0x0000000802057824 */ /* 0x002fc800078e0209 */
[----:B------:R-:W1:Y:S02]  /*c4c0*/  SYNCS.PHASECHK.TRANS64.TRYWAIT P1, [R5+URZ+0x12460], R0 ;  /* 0x01246000050075a7 */ /* 0x000e64000802017f */
[----:B-1----:R-:W-:Y:S05]  /*c4d0*/  @!P1 BRA `(.L_x_11242) ;  /* 0x0000000c00b49947 */ /* 0x002fea0003800000 */
.L_x_11278:
[----:B------:R-:W-:Y:S05]  /*c4e0*/  @!P0 BRA `(.L_x_11243) ;  /* 0x0000000000048947 */ /* 0x000fea0003800000 */
[----:B------:R-:W-:Y:S01]  /*c4f0*/  BPT.TRAP 0x1 ;  /* 0x000000040000795c */ /* 0x000fe20000300000 */
.L_x_11243:
[----:B------:R-:W3:Y:S02]  /*c500*/  SYNCS.PHASECHK.TRANS64.TRYWAIT P0, [R3+URZ+0x12480], R4 ;  /* 0x01248004030075a7 */ /* 0x000ee4000800017f */
[----:B---3--:R-:W-:Y:S05]  /*c510*/  @!P0 BRA `(.L_x_11244) ;  /* 0x0000000c00b88947 */ /* 0x008fea0003800000 */
.L_x_11245:
[----:B----4-:R4:W0:Y:S02]  /*c520*/  SYNCS.PHASECHK.TRANS64.TRYWAIT P0, [R5+URZ+0x12480], R0 ;  /* 0x01248000050075a7 */ /* 0x010824000800017f */
[----:B0-----:R-:W-:Y:S05]  /*c530*/  @!P0 NANOSLEEP.SYNCS 0x989680 ;  /* 0x009896800000895d */ /* 0x001fea0003900000 */
[----:B------:R-:W0:Y:S02]  /*c540*/  @!P0 SYNCS.PHASECHK.TRANS64 P0, [R5+URZ+0x12480], R0 ;  /* 0x01248000050085a7 */ /* 0x000e24000800007f */
[----:B0-----:R-:W-:Y:S05]  /*c550*/  @!P0 BRA `(.L_x_11245) ;  /* 0xfffffffc00f08947 */ /* 0x001fea000383ffff */
.L_x_11163:
[----:B------:R-:W-:Y:S05]  /*c560*/  BSYNC B6 ;  /* 0x0000000000067941 */ /* 0x000fea0003800000 */
.L_x_11160:
[----:B------:R-:W-:Y:S05]  /*c570*/  EXIT ;  /* 0x000000000000794d */ /* 0x000fea0003800000 */
.L_x_11167:
[----:B0-----:R-:W-:-:S04]  /*c580*/  IMAD.U32 R3, RZ, RZ, UR45 ;  /* 0x0000002dff037e24 */ /* 0x001fc8000f8e00ff */
[----:B------:R0:W1:Y:S03]  /*c590*/  SYNCS.PHASECHK.TRANS64.TRYWAIT P0, [R3+URZ+0x12400], R6 ;  /* 0x01240006030075a7 */ /* 0x000066000800017f */
[----:B-1----:R-:W-:Y:S05]  /*c5a0*/  @!P0 NANOSLEEP.SYNCS 0x989680 ;  /* 0x009896800000895d */ /* 0x002fea0003900000 */
[----:B------:R-:W1:Y:S02]  /*c5b0*/  @!P0 SYNCS.PHASECHK.TRANS64 P0, [R3+URZ+0x12400], R6 ;  /* 0x01240006030085a7 */ /* 0x000e64000800007f */
[----:B-1----:R-:W-:Y:S05]  /*c5c0*/  @!P0 BRA `(.L_x_11167) ;  /* 0xfffffffc00ec8947 */ /* 0x002fea000383ffff */
[----:B------:R-:W-:Y:S05]  /*c5d0*/  BRA `(.L_x_11246) ;  /* 0xffffff4c00d07947 */ /* 0x000fea000383ffff */
.L_x_11171:
[----:B0-----:R-:W-:-:S04]  /*c5e0*/  MOV R3, UR45 ;  /* 0x0000002d00037c02 */ /* 0x001fc80008000f00 */
[----:B------:R0:W2:Y:S03]  /*c5f0*/  SYNCS.PHASECHK.TRANS64.TRYWAIT P2, [R3+URZ+0x12430], R6 ;  /* 0x01243006030075a7 */ /* 0x0000a6000804017f */
[----:B--2---:R-:W-:Y:S05]  /*c600*/  @!P2 NANOSLEEP.SYNCS 0x989680 ;  /* 0x009896800000a95d */ /* 0x004fea0003900000 */
[----:B------:R-:W2:Y:S02]  /*c610*/  @!P2 SYNCS.PHASECHK.TRANS64 P2, [R3+URZ+0x12430], R6 ;  /* 0x012430060300a5a7 */ /* 0x000ea4000804007f */
[----:B--2---:R-:W-:Y:S05]  /*c620*/  @!P2 BRA `(.L_x_11171) ;  /* 0xfffffffc00eca947 */ /* 0x004fea000383ffff */
[----:B------:R-:W-:Y:S05]  /*c630*/  BRA `(.L_x_11170) ;  /* 0xffffff4c00ec7947 */ /* 0x000fea000383ffff */
.L_x_11176:
[----:B-1----:R-:W-:-:S04]  /*c640*/  IMAD.U32 R8, RZ, RZ, UR19 ;  /* 0x00000013ff087e24 */ /* 0x002fc8000f8e00ff */
[----:B------:R1:W2:Y:S03]  /*c650*/  SYNCS.PHASECHK.TRANS64.TRYWAIT P2, [R8+URZ+0x12430], R3 ;  /* 0x01243003080075a7 */ /* 0x0002a6000804017f */
[----:B--2---:R-:W-:Y:S05]  /*c660*/  @!P2 NANOSLEEP.SYNCS 0x989680 ;  /* 0x009896800000a95d */ /* 0x004fea0003900000 */
[----:B------:R-:W2:Y:S02]  /*c670*/  @!P2 SYNCS.PHASECHK.TRANS64 P2, [R8+URZ+0x12430], R3 ;  /* 0x012430030800a5a7 */ /* 0x000ea4000804007f */
[----:B--2---:R-:W-:Y:S05]  /*c680*/  @!P2 BRA `(.L_x_11176) ;  /* 0xfffffffc00eca947 */ /* 0x004fea000383ffff */
[----:B------:R-:W-:Y:S05]  /*c690*/  BRA `(.L_x_11175) ;  /* 0xffffff8000a07947 */ /* 0x000fea000383ffff */
.L_x_11180:
[----:B-1----:R-:W-:-:S04]  /*c6a0*/  IMAD.U32 R120, RZ, RZ, UR12 ;  /* 0x0000000cff787e24 */ /* 0x002fc8000f8e00ff */
[----:B------:R1:W2:Y:S03]  /*c6b0*/  SYNCS.PHASECHK.TRANS64.TRYWAIT P2, [R120+URZ+0x12450], R3 ;  /* 0x01245003780075a7 */ /* 0x0002a6000804017f */
[----:B--2---:R-:W-:Y:S05]  /*c6c0*/  @!P2 NANOSLEEP.SYNCS 0x989680 ;  /* 0x009896800000a95d */ /* 0x004fea0003900000 */
[----:B------:R-:W2:Y:S02]  /*c6d0*/  @!P2 SYNCS.PHASECHK.TRANS64 P2, [R120+URZ+0x12450], R3 ;  /* 0x012450037800a5a7 */ /* 0x000ea4000804007f */
[----:B--2---:R-:W-:Y:S05]  /*c6e0*/  @!P2 BRA `(.L_x_11180) ;  /* 0xfffffffc00eca947 */ /* 0x004fea000383ffff */
[----:B------:R-:W-:Y:S05]  /*c6f0*/  BRA `(.L_x_11179) ;  /* 0xffffff94006c7947 */ /* 0x000fea000383ffff */
.L_x_11186:
[----:B-1----:R-:W-:-:S04]  /*c700*/  IMAD.U32 R5, RZ, RZ, UR16 ;  /* 0x00000010ff057e24 */ /* 0x002fc8000f8e00ff */
[----:B------:R1:W2:Y:S03]  /*c710*/  SYNCS.PHASECHK.TRANS64.TRYWAIT P1, [R5+URZ+0x12450], R0 ;  /* 0x01245000050075a7 */ /* 0x0002a6000802017f */
[----:B--2---:R-:W-:Y:S05]  /*c720*/  @!P1 NANOSLEEP.SYNCS 0x989680 ;  /* 0x009896800000995d */ /* 0x004fea0003900000 */
[----:B------:R-:W2:Y:S02]  /*c730*/  @!P1 SYNCS.PHASECHK.TRANS64 P1, [R5+URZ+0x12450], R0 ;  /* 0x01245000050095a7 */ /* 0x000ea4000802007f */
[----:B--2---:R-:W-:Y:S05]  /*c740*/  @!P1 BRA `(.L_x_11186) ;  /* 0xfffffffc00ec9947 */ /* 0x004fea000383ffff */
[----:B------:R-:W-:Y:S05]  /*c750*/  BRA `(.L_x_11185) ;  /* 0xffffffac00707947 */ /* 0x000fea000383ffff */
.L_x_11199:
[----:B------:R-:W-:Y:S01]  /*c760*/  MOV R13, R2 ;  /* 0x00000002000d7202 */ /* 0x000fe20000000f00 */
[----:B------:R-:W-:Y:S02]  /*c770*/  IMAD.MOV.U32 R12, RZ, RZ, RZ ;  /* 0x000000ffff0c7224 */ /* 0x000fe400078e00ff */
[----:B------:R-:W-:Y:S02]  /*c780*/  IMAD.MOV.U32 R11, RZ, RZ, 0x1f ;  /* 0x0000001fff0b7424 */ /* 0x000fe400078e00ff */
[----:B------:R-:W-:-:S07]  /*c790*/  IMAD.MOV.U32 R15, RZ, RZ, -0x1 ;  /* 0xffffffffff0f7424 */ /* 0x000fce00078e00ff */
[----:B------:R-:W-:Y:S05]  /*c7a0*/  WARPSYNC.COLLECTIVE R15, `(.L_x_11247) ;  /* 0x000000000f087348 */ /* 0x000fea0003c00000 */
[----:B------:R0:W1:Y:S02]  /*c7b0*/  SHFL.IDX P6, R14, R13, R12, R11 ;  /* 0x0000000c0d0e7389 */ /* 0x00006400000c000b */
[----:B01----:R-:W-:Y:S01]  /*c7c0*/  ENDCOLLECTIVE ;  /* 0x000000000000791b */ /* 0x003fe20003800000 */
.L_x_11247:
[----:B------:R-:W-:Y:S05]  /*c7d0*/  BRA `(.L_x_11248) ;  /* 0xffffffd800ec7947 */ /* 0x000fea000383ffff */
.L_x_11201:
[----:B------:R-:W-:Y:S01]  /*c7e0*/  BSSY B0, `(.L_x_11249) ;  /* 0x0000006000007945 */ /* 0x000fe20003800000 */
[----:B------:R-:W-:-:S07]  /*c7f0*/  MOV R15, 0xffffffff ;  /* 0xffffffff000f7802 */ /* 0x000fce0000000f00 */
[----:B0-----:R-:W-:Y:S05]  /*c800*/  WARPSYNC.COLLECTIVE R15, `(.L_x_11250) ;  /* 0x000000000f0c7348 */ /* 0x001fea0003c00000 */
[----:B------:R-:W-:Y:S02]  /*c810*/  ELECT P6, UR62, PT ;  /* 0x00000000003e782f */ /* 0x000fe400038c0000 */
[----:B------:R-:W-:Y:S01]  /*c820*/  MOV R14, UR62 ;  /* 0x0000003e000e7c02 */ /* 0x000fe20008000f00 */
[----:B0-----:R-:W-:Y:S10]  /*c830*/  ENDCOLLECTIVE ;  /* 0x000000000000791b */ /* 0x001ff40003800000 */
.L_x_11250:
[----:B------:R-:W-:Y:S05]  /*c840*/  BSYNC B0 ;  /* 0x0000000000007941 */ /* 0x000fea0003800000 */
.L_x_11249:
[----:B------:R-:W-:Y:S05]  /*c850*/  BRA `(.L_x_11251) ;  /* 0xffffffd800f47947 */ /* 0x000fea000383ffff */
.L_x_11203:
[----:B-1----:R-:W-:-:S04]  /*c860*/  IMAD.U32 R5, RZ, RZ, UR38 ;  /* 0x00000026ff057e24 */ /* 0x002fc8000f8e00ff */
[----:B------:R1:W2:Y:S03]  /*c870*/  SYNCS.PHASECHK.TRANS64.TRYWAIT P0, [R5+URZ+0x12480], R0 ;  /* 0x01248000050075a7 */ /* 0x0002a6000800017f */
[----:B--2---:R-:W-:Y:S05]  /*c880*/  @!P0 NANOSLEEP.SYNCS 0x989680 ;  /* 0x009896800000895d */ /* 0x004fea0003900000 */
[----:B------:R-:W2:Y:S02]  /*c890*/  @!P0 SYNCS.PHASECHK.TRANS64 P0, [R5+URZ+0x12480], R0 ;  /* 0x01248000050085a7 */ /* 0x000ea4000800007f */
[----:B--2---:R-:W-:Y:S05]  /*c8a0*/  @!P0 BRA `(.L_x_11203) ;  /* 0xfffffffc00ec8947 */ /* 0x004fea000383ffff */
[----:B------:R-:W-:Y:S05]  /*c8b0*/  BRA `(.L_x_11252) ;  /* 0xffffffdc00447947 */ /* 0x000fea000383ffff */
.L_x_11205:
[----:B-1----:R-:W-:-:S04]  /*c8c0*/  IMAD.U32 R5, RZ, RZ, UR38 ;  /* 0x00000026ff057e24 */ /* 0x002fc8000f8e00ff */
[----:B------:R1:W2:Y:S03]  /*c8d0*/  SYNCS.PHASECHK.TRANS64.TRYWAIT P0, [R5+URZ+0x12440], R0 ;  /* 0x01244000050075a7 */ /* 0x0002a6000800017f */
[----:B--2---:R-:W-:Y:S05]  /*c8e0*/  @!P0 NANOSLEEP.SYNCS 0x989680 ;  /* 0x009896800000895d */ /* 0x004fea0003900000 */
[----:B------:R-:W2:Y:S02]  /*c8f0*/  @!P0 SYNCS.PHASECHK.TRANS64 P0, [R5+URZ+0x12440], R0 ;  /* 0x01244000050085a7 */ /* 0x000ea4000800007f */
[----:B--2---:R-:W-:Y:S05]  /*c900*/  @!P0 BRA `(.L_x_11205) ;  /* 0xfffffffc00ec8947 */ /* 0x004fea000383ffff */
[----:B------:R-:W-:Y:S05]  /*c910*/  BRA `(.L_x_11253) ;  /* 0xffffffdc00807947 */ /* 0x000fea000383ffff */
.L_x_11208:
[----:B------:R-:W-:Y:S01]  /*c920*/  IMAD.MOV.U32 R13, RZ, RZ, R20 ;  /* 0x000000ffff0d7224 */ /* 0x000fe200078e0014 */
[----:B------:R-:W-:Y:S01]  /*c930*/  MOV R12, RZ ;  /* 0x000000ff000c7202 */ /* 0x000fe20000000f00 */
[----:B------:R-:W-:Y:S02]  /*c940*/  IMAD.MOV.U32 R11, RZ, RZ, 0x1c1f ;  /* 0x00001c1fff0b7424 */ /* 0x000fe400078e00ff */
[----:B------:R-:W-:Y:S02]  /*c950*/  IMAD.MOV.U32 R15, RZ, RZ, -0x1 ;  /* 0xffffffffff0f7424 */ /* 0x000fe400078e00ff */
[----:B------:R-:W-:-:S07]  /*c960*/  IMAD R25, R25, 0xc0, R4 ;  /* 0x000000c019197824 */ /* 0x000fce00078e0204 */
[----:B0-----:R-:W-:Y:S05]  /*c970*/  WARPSYNC.COLLECTIVE R15, `(.L_x_11254) ;  /* 0x000000000f087348 */ /* 0x001fea0003c00000 */
[----:B------:R1:W2:Y:S02]  /*c980*/  SHFL.IDX P6, R14, R13, R12, R11 ;  /* 0x0000000c0d0e7389 */ /* 0x0002a400000c000b */
[----:B012---:R-:W-:Y:S01]  /*c990*/  ENDCOLLECTIVE ;  /* 0x000000000000791b */ /* 0x007fe20003800000 */
.L_x_11254:
[----:B------:R-:W-:Y:S02]  /*c9a0*/  IADD3 R21, R25, 0x20, RZ ;  /* 0x0000002019157810 */ /* 0x000fe40007ffe0ff */
[----:B------:R-:W-:Y:S01]  /*c9b0*/  MOV R13, R10 ;  /* 0x0000000a000d7202 */ /* 0x000fe20000000f00 */
[----:B------:R-:W-:-:S07]  /*c9c0*/  IMAD.MOV.U32 R4, RZ, RZ, R14 ;  /* 0x000000ffff047224 */ /* 0x000fce00078e000e */
[----:B------:R-:W-:Y:S05]  /*c9d0*/  WARPSYNC.COLLECTIVE R15, `(.L_x_11255) ;  /* 0x000000000f087348 */ /* 0x000fea0003c00000 */
[----:B------:R0:W1:Y:S02]  /*c9e0*/  SHFL.IDX P6, R14, R13, R12, R11 ;  /* 0x0000000c0d0e7389 */ /* 0x00006400000c000b */
[----:B01----:R-:W-:Y:S01]  /*c9f0*/  ENDCOLLECTIVE ;  /* 0x000000000000791b */ /* 0x003fe20003800000 */
.L_x_11255:
[----:B------:R-:W-:Y:S02]  /*ca00*/  ULDC UR4, c[0x0][0x288] ;  /* 0x0000a20000047ab9 */ /* 0x000fe40000000800 */
[----:B------:R-:W-:-:S05]  /*ca10*/  IMAD R0, R0, UR4, RZ ;  /* 0x0000000400007c24 */ /* 0x000fca000f8e02ff */
[----:B------:R-:W-:Y:S01]  /*ca20*/  ISETP.GE.AND P1, PT, R25, R0, PT ;  /* 0x000000001900720c */ /* 0x000fe20003f26270 */
[----:B------:R-:W-:Y:S02]  /*ca30*/  IMAD.MOV.U32 R13, RZ, RZ, R20 ;  /* 0x000000ffff0d7224 */ /* 0x000fe400078e0014 */
[----:B------:R-:W-:-:S10]  /*ca40*/  IMAD.MOV.U32 R12, RZ, RZ, 0x1 ;  /* 0x00000001ff0c7424 */ /* 0x000fd400078e00ff */
[----:B------:R-:W-:Y:S01]  /*ca50*/  @!P1 VIADD R9, R28, UR38 ;  /* 0x000000261c099c36 */ /* 0x000fe20008000000 */
[----:B------:R-:W-:-:S05]  /*ca60*/  @!P1 IADD3 R14, P2, R3, R14, RZ ;  /* 0x0000000e030e9210 */ /* 0x000fca0007f5e0ff */
[----:B------:R-:W-:Y:S02]  /*ca70*/  @!P1 IMAD.X R5, RZ, RZ, R4, P2 ;  /* 0x000000ffff059224 */ /* 0x000fe400010e0604 */
[----:B------:R-:W-:-:S07]  /*ca80*/  @!P1 IMAD.MOV.U32 R4, RZ, RZ, R14 ;  /* 0x000000ffff049224 */ /* 0x000fce00078e000e */
[----:B------:R-:W-:Y:S05]  /*ca90*/  WARPSYNC.COLLECTIVE R15, `(.L_x_11256) ;  /* 0x000000000f087348 */ /* 0x000fea0003c00000 */
[----:B------:R0:W1:Y:S02]  /*caa0*/  SHFL.IDX P6, R14, R13, R12, R11 ;  /* 0x0000000c0d0e7389 */ /* 0x00006400000c000b */
[----:B01----:R-:W-:Y:S01]  /*cab0*/  ENDCOLLECTIVE ;  /* 0x000000000000791b */ /* 0x003fe20003800000 */
.L_x_11256:
[----:B------:R-:W-:Y:S01]  /*cac0*/  @!PT LDS RZ, [RZ] ;  /* 0x00000000fffff984 */ /* 0x000fe20000000800 */
[----:B------:R-:W-:Y:S01]  /*cad0*/  @!PT LDS RZ, [RZ] ;  /* 0x00000000fffff984 */ /* 0x000fe20000000800 */
[----:B------:R-:W-:Y:S01]  /*cae0*/  @!PT LDS RZ, [RZ] ;  /* 0x00000000fffff984 */ /* 0x000fe20000000800 */
[----:B------:R0:W-:Y:S01]  /*caf0*/  @!P1 LDGSTS.E.BYPASS.LTC128B.128 [R9+0xa200], desc[UR42][R4.64], !P0 ;  /* 0x0a20000004099fae */ /* 0x0001e2000c101d6a */
[----:B------:R-:W-:Y:S02]  /*cb00*/  ISETP.GE.AND P1, PT, R21, R0, PT ;  /* 0x000000001500720c */ /* 0x000fe40003f26270 */
[----:B------:R-:W-:-:S11]  /*cb10*/  MOV R13, R10 ;  /* 0x0000000a000d7202 */ /* 0x000fd60000000f00 */
[----:B0-----:R-:W-:Y:S02]  /*cb20*/  @!P1 VIADD R9, R28, UR38 ;  /* 0x000000261c099c36 */ /* 0x001fe40008000000 */
[----:B------:R-:W-:-:S07]  /*cb30*/  IMAD.MOV.U32 R21, RZ, RZ, R14 ;  /* 0x000000ffff157224 */ /* 0x000fce00078e000e */
[----:B------:R-:W-:Y:S05]  /*cb40*/  WARPSYNC.COLLECTIVE R15, `(.L_x_11257) ;  /* 0x000000000f087348 */ /* 0x000fea0003c00000 */
[----:B------:R0:W1:Y:S02]  /*cb50*/  SHFL.IDX P6, R14, R13, R12, R11 ;  /* 0x0000000c0d0e7389 */ /* 0x00006400000c000b */
[----:B01----:R-:W-:Y:S01]  /*cb60*/  ENDCOLLECTIVE ;  /* 0x000000000000791b */ /* 0x003fe20003800000 */
.L_x_11257:
[----:B------:R-:W-:Y:S01]  /*cb70*/  IMAD.MOV.U32 R13, RZ, RZ, R20 ;  /* 0x000000ffff0d7224 */ /* 0x000fe200078e0014 */
[----:B------:R-:W-:Y:S02]  /*cb80*/  MOV R12, 0x2 ;  /* 0x00000002000c7802 */ /* 0x000fe40000000f00 */
[----:B------:R-:W-:-:S13]  /*cb90*/  @!P1 IADD3 R4, P3, R3, R14, RZ ;  /* 0x0000000e03049210 */ /* 0x000fda0007f7e0ff */
[----:B------:R-:W-:Y:S05]  /*cba0*/  WARPSYNC.COLLECTIVE R15, `(.L_x_11258) ;  /* 0x000000000f087348 */ /* 0x000fea0003c00000 */
[----:B------:R0:W1:Y:S02]  /*cbb0*/  SHFL.IDX P6, R14, R13, R12, R11 ;  /* 0x0000000c0d0e7389 */ /* 0x00006400000c000b */
[----:B01----:R-:W-:Y:S01]  /*cbc0*/  ENDCOLLECTIVE ;  /* 0x000000000000791b */ /* 0x003fe20003800000 */
.L_x_11258:
[----:B------:R-:W-:-:S05]  /*cbd0*/  @!P1 IMAD.X R5, RZ, RZ, R21, P3 ;  /* 0x000000ffff059224 */ /* 0x000fca00018e0615 */
[----:B------:R-:W-:Y:S01]  /*cbe0*/  @!PT LDS RZ, [RZ] ;  /* 0x00000000fffff984 */ /* 0x000fe20000000800 */
[----:B------:R-:W-:Y:S01]  /*cbf0*/  @!PT LDS RZ, [RZ] ;  /* 0x00000000fffff984 */ /* 0x000fe20000000800 */
[----:B------:R-:W-:Y:S01]  /*cc00*/  @!PT LDS RZ, [RZ] ;  /* 0x00000000fffff984 */ /* 0x000fe20000000800 */
[----:B------:R0:W-:Y:S01]  /*cc10*/  @!P1 LDGSTS.E.BYPASS.LTC128B.128 [R9+0xaa00], desc[UR42][R4.64], !P0 ;  /* 0x0aa0000004099fae */ /* 0x0001e2000c101d6a */
[----:B------:R-:W-:Y:S01]  /*cc20*/  IMAD.MOV.U32 R13, RZ, RZ, R10 ;  /* 0x000000ffff0d7224 */ /* 0x000fe200078e000a */
[----:B0-----:R-:W-:Y:S01]  /*cc30*/  IADD3 R5, R25, 0x40, RZ ;  /* 0x0000004019057810 */ /* 0x001fe20007ffe0ff */
[----:B------:R-:W-:-:S03]  /*cc40*/  IMAD.MOV.U32 R8, RZ, RZ, R14 ;  /* 0x000000ffff087224 */ /* 0x000fc600078e000e */
[----:B------:R-:W-:-:S13]  /*cc50*/  ISETP.GE.AND P2, PT, R5, R0, PT ;  /* 0x000000000500720c */ /* 0x000fda0003f46270 */
[----:B------:R-:W-:Y:S05]  /*cc60*/  WARPSYNC.COLLECTIVE R15, `(.L_x_11259) ;  /* 0x000000000f087348 */ /* 0x000fea0003c00000 */
[----:B------:R0:W1:Y:S02]  /*cc70*/  SHFL.IDX P6, R14, R13, R12, R11 ;  /* 0x0000000c0d0e7389 */ /* 0x00006400000c000b */
[----:B01----:R-:W-:Y:S01]  /*cc80*/  ENDCOLLECTIVE ;  /* 0x000000000000791b */ /* 0x003fe20003800000 */
.L_x_11259:
[----:B------:R-:W-:Y:S02]  /*cc90*/  @!P2 VIADD R21, R28, UR38 ;  /* 0x000000261c15ac36 */ /* 0x000fe40008000000 */
[----:B------:R-:W-:Y:S01]  /*cca0*/  IMAD.MOV.U32 R13, RZ, RZ, R20 ;  /* 0x000000ffff0d7224 */ /* 0x000fe200078e0014 */
[----:B------:R-:W-:Y:S01]  /*ccb0*/  MOV R12, 0x3 ;  /* 0x00000003000c7802 */ /* 0x000fe20000000f00 */
[----:B------:R-:W-:-:S07]  /*ccc0*/  IMAD.MOV.U32 R26, RZ, RZ, R14 ;  /* 0x000000ffff1a7224 */ /* 0x000fce00078e000e */
[----:B------:R-:W-:Y:S05]  /*ccd0*/  WARPSYNC.COLLECTIVE R15, `(.L_x_11260) ;  /* 0x000000000f087348 */ /* 0x000fea0003c00000 */
[----:B------:R0:W1:Y:S02]  /*cce0*/  SHFL.IDX P6, R14, R13, R12, R11 ;  /* 0x0000000c0d0e7389 */ /* 0x00006400000c000b */
[----:B01----:R-:W-:Y:S01]  /*ccf0*/  ENDCOLLECTIVE ;  /* 0x000000000000791b */ /* 0x003fe20003800000 */
.L_x_11260:
[----:B------:R-:W-:-:S05]  /*cd00*/  @!P2 IADD3 R4, P1, R3, R26, RZ ;  /* 0x0000001a0304a210 */ /* 0x000fca0007f3e0ff */
[----:B------:R-:W-:-:S05]  /*cd10*/  @!P2 IMAD.X R5, RZ, RZ, R8, P1 ;  /* 0x000000ffff05a224 */ /* 0x000fca00008e0608 */
[----:B------:R-:W-:Y:S01]  /*cd20*/  @!PT LDS RZ, [RZ] ;  /* 0x00000000fffff984 */ /* 0x000fe20000000800 */
[----:B------:R-:W-:Y:S01]  /*cd30*/  @!PT LDS RZ, [RZ] ;  /* 0x00000000fffff984 */ /* 0x000fe20000000800 */
[----:B------:R-:W-:Y:S01]  /*cd40*/  @!PT LDS RZ, [RZ] ;  /* 0x00000000fffff984 */ /* 0x000fe20000000800 */
[----:B------:R0:W-:Y:S01]  /*cd50*/  @!P2 LDGSTS.E.BYPASS.LTC128B.128 [R21+0xb200], desc[UR42][R4.64], !P0 ;  /* 0x0b2000000415afae */ /* 0x0001e2000c101d6a */
[----:B------:R-:W-:Y:S02]  /*cd60*/  IMAD.MOV.U32 R13, RZ, RZ, R10 ;  /* 0x000000ffff0d7224 */ /* 0x000fe400078e000a */
[----:B------:R-:W-:-:S07]  /*cd70*/  IMAD.MOV.U32 R20, RZ, RZ, R14 ;  /* 0x000000ffff147224 */ /* 0x000fce00078e000e */
[----:B0-----:R-:W-:Y:S05]  /*cd80*/  WARPSYNC.COLLECTIVE R15, `(.L_x_11261) ;  /* 0x000000000f087348 */ /* 0x001fea0003c00000 */
[----:B------:R1:W2:Y:S02]  /*cd90*/  SHFL.IDX P6, R14, R13, R12, R11 ;  /* 0x0000000c0d0e7389 */ /* 0x0002a400000c000b */
[----:B012---:R-:W-:Y:S01]  /*cda0*/  ENDCOLLECTIVE ;  /* 0x000000000000791b */ /* 0x007fe20003800000 */
.L_x_11261:
[----:B------:R-:W-:-:S05]  /*cdb0*/  VIADD R5, R25, 0x60 ;  /* 0x0000006019057836 */ /* 0x000fca0000000000 */
[----:B------:R-:W-:Y:S01]  /*cdc0*/  ISETP.GE.AND P1, PT, R5, R0, PT ;  /* 0x000000000500720c */ /* 0x000fe20003f26270 */
[----:B------:R-:W-:Y:S02]  /*cdd0*/  IMAD.MOV.U32 R13, RZ, RZ, R7 ;  /* 0x000000ffff0d7224 */ /* 0x000fe400078e0007 */
[----:B------:R-:W-:-:S10]  /*cde0*/  IMAD.MOV.U32 R12, RZ, RZ, RZ ;  /* 0x000000ffff0c7224 */ /* 0x000fd400078e00ff */
[----:B------:R-:W-:Y:S01]  /*cdf0*/  @!P1 VIADD R9, R28, UR38 ;  /* 0x000000261c099c36 */ /* 0x000fe20008000000 */
[----:B------:R-:W-:-:S13]  /*ce00*/  @!P1 IADD3 R4, P3, R3, R14, RZ ;  /* 0x0000000e03049210 */ /* 0x000fda0007f7e0ff */
[----:B------:R-:W-:Y:S05]  /*ce10*/  WARPSYNC.COLLECTIVE R15, `(.L_x_11262) ;  /* 0x000000000f087348 */ /* 0x000fea0003c00000 */
[----:B------:R0:W1:Y:S02]  /*ce20*/  SHFL.IDX P6, R14, R13, R12, R11 ;  /* 0x0000000c0d0e7389 */ /* 0x00006400000c000b */
[----:B01----:R-:W-:Y:S01]  /*ce30*/  ENDCOLLECTIVE ;  /* 0x000000000000791b */ /* 0x003fe20003800000 */
.L_x_11262:
[----:B------:R-:W-:-:S05]  /*ce40*/  @!P1 IADD3.X R5, RZ, R20, RZ, P3, !PT ;  /* 0x00000014ff059210 */ /* 0x000fca0001ffe4ff */
[----:B------:R-:W-:Y:S01]  /*ce50*/  @!PT LDS RZ, [RZ] ;  /* 0x00000000fffff984 */ /* 0x000fe20000000800 */
[----:B------:R-:W-:Y:S01]  /*ce60*/  @!PT LDS RZ, [RZ] ;  /* 0x00000000fffff984 */ /* 0x000fe20000000800 */
[----:B------:R-:W-:Y:S01]  /*ce70*/  @!PT LDS RZ, [RZ] ;  /* 0x00000000fffff984 */ /* 0x000fe20000000800 */
[----:B------:R0:W-:Y:S01]  /*ce80*/  @!P1 LDGSTS.E.BYPASS.LTC128B.128 [R9+0xba00], desc[UR42][R4.64], !P0 ;  /* 0x0ba0000004099fae */ /* 0x0001e2000c101d6a */
[----:B------:R-:W-:Y:S02]  /*ce90*/  IMAD.MOV.U32 R13, RZ, RZ, R6 ;  /* 0x000000ffff0d7224 */ /* 0x000fe400078e0006 */
[----:B0-----:R-:W-:Y:S01]  /*cea0*/  VIADD R5, R25, 0x80 ;  /* 0x0000008019057836 */ /* 0x001fe20000000000 */
[----:B------:R-:W-:-:S07]  /*ceb0*/  MOV R8, R14 ;  /* 0x0000000e00087202 */ /* 0x000fce0000000f00 */
[----:B------:R-:W-:Y:S05]  /*cec0*/  WARPSYNC.COLLECTIVE R15, `(.L_x_11263) ;  /* 0x000000000f087348 */ /* 0x000fea0003c00000 */
[----:B------:R0:W1:Y:S02]  /*ced0*/  SHFL.IDX P6, R14, R13, R12, R11 ;  /* 0x0000000c0d0e7389 */ /* 0x00006400000c000b */
[----:B01----:R-:W-:Y:S01]  /*cee0*/  ENDCOLLECTIVE ;  /* 0x000000000000791b */ /* 0x003fe20003800000 */
.L_x_11263:
        /* <DEDUP_REMOVED lines=8> */
.L_x_11264:
[----:B------:R-:W-:-:S04]  /*cf70*/  @!P2 IADD3 R4, P1, R3, R26, RZ ;  /* 0x0000001a0304a210 */ /* 0x000fc80007f3e0ff */
[----:B------:R-:W-:-:S05]  /*cf80*/  @!P2 IADD3.X R5, RZ, R8, RZ, P1, !PT ;  /* 0x00000008ff05a210 */ /* 0x000fca0000ffe4ff */
[----:B------:R-:W-:Y:S01]  /*cf90*/  @!PT LDS RZ, [RZ] ;  /* 0x00000000fffff984 */ /* 0x000fe20000000800 */
[----:B------:R-:W-:Y:S01]  /*cfa0*/  @!PT LDS RZ, [RZ] ;  /* 0x00000000fffff984 */ /* 0x000fe20000000800 */
[----:B------:R-:W-:Y:S01]  /*cfb0*/  @!PT LDS RZ, [RZ] ;  /* 0x00000000fffff984 */ /* 0x000fe20000000800 */
[----:B------:R0:W-:Y:S01]  /*cfc0*/  @!P2 LDGSTS.E.BYPASS.LTC128B.128 [R21+0xc200], desc[UR42][R4.64], !P0 ;  /* 0x0c2000000415afae */ /* 0x0001e2000c101d6a */
[----:B------:R-:W-:Y:S01]  /*cfd0*/  IMAD.MOV.U32 R13, RZ, RZ, R6 ;  /* 0x000000ffff0d7224 */ /* 0x000fe200078e0006 */
[----:B------:R-:W-:-:S07]  /*cfe0*/  MOV R7, R14 ;  /* 0x0000000e00077202 */ /* 0x000fce0000000f00 */
[----:B0-----:R-:W-:Y:S05]  /*cff0*/  WARPSYNC.COLLECTIVE R15, `(.L_x_11265) ;  /* 0x000000000f087348 */ /* 0x001fea0003c00000 */
[----:B------:R1:W2:Y:S02]  /*d000*/  SHFL.IDX P6, R14, R13, R12, R11 ;  /* 0x0000000c0d0e7389 */ /* 0x0002a400000c000b */
[----:B012---:R-:W-:Y:S01]  /*d010*/  ENDCOLLECTIVE ;  /* 0x000000000000791b */ /* 0x007fe20003800000 */
.L_x_11265:
[----:B------:R-:W-:Y:S05]  /*d020*/  BRA `(.L_x_11266) ;  /* 0xffffffe000487947 */ /* 0x000fea000383ffff */
.L_x_11209:
[----:B0-----:R-:W-:-:S04]  /*d030*/  IMAD.U32 R3, RZ, RZ, UR38 ;  /* 0x00000026ff037e24 */ /* 0x001fc8000f8e00ff */
[----:B------:R0:W1:Y:S03]  /*d040*/  SYNCS.PHASECHK.TRANS64.TRYWAIT P0, [R3+URZ+0x12420], R0 ;  /* 0x01242000030075a7 */ /* 0x000066000800017f */
[----:B-1----:R-:W-:Y:S05]  /*d050*/  @!P0 NANOSLEEP.SYNCS 0x989680 ;  /* 0x009896800000895d */ /* 0x002fea0003900000 */
[----:B------:R-:W1:Y:S02]  /*d060*/  @!P0 SYNCS.PHASECHK.TRANS64 P0, [R3+URZ+0x12420], R0 ;  /* 0x01242000030085a7 */ /* 0x000e64000800007f */
[----:B-1----:R-:W-:Y:S05]  /*d070*/  @!P0 BRA `(.L_x_11209) ;  /* 0xfffffffc00ec8947 */ /* 0x002fea000383ffff */
[----:B------:R-:W-:Y:S05]  /*d080*/  BRA `(.L_x_11267) ;  /* 0xffffffe000787947 */ /* 0x000fea000383ffff */
.L_x_11214:
[----:B0-----:R0:W1:Y:S02]  /*d090*/  SYNCS.PHASECHK.TRANS64.TRYWAIT P0, [R7+URZ+0x12480], R4 ;  /* 0x01248004070075a7 */ /* 0x001064000800017f */
[----:B-1----:R-:W-:Y:S05]  /*d0a0*/  @!P0 NANOSLEEP.SYNCS 0x989680 ;  /* 0x009896800000895d */ /* 0x002fea0003900000 */
[----:B------:R-:W1:Y:S02]  /*d0b0*/  @!P0 SYNCS.PHASECHK.TRANS64 P0, [R7+URZ+0x12480], R4 ;  /* 0x01248004070085a7 */ /* 0x000e64000800007f */
[----:B-1----:R-:W-:Y:S05]  /*d0c0*/  @!P0 BRA `(.L_x_11214) ;  /* 0xfffffffc00f08947 */ /* 0x002fea000383ffff */
[----:B------:R-:W-:Y:S05]  /*d0d0*/  BRA `(.L_x_11268) ;  /* 0xffffffe400207947 */ /* 0x000fea000383ffff */
.L_x_11218:
[----:B-1----:R1:W2:Y:S02]  /*d0e0*/  SYNCS.PHASECHK.TRANS64.TRYWAIT P0, [R7+URZ+0x12440], R4 ;  /* 0x01244004070075a7 */ /* 0x0022a4000800017f */
[----:B--2---:R-:W-:Y:S05]  /*d0f0*/  @!P0 NANOSLEEP.SYNCS 0x989680 ;  /* 0x009896800000895d */ /* 0x004fea0003900000 */
[----:B------:R-:W2:Y:S02]  /*d100*/  @!P0 SYNCS.PHASECHK.TRANS64 P0, [R7+URZ+0x12440], R4 ;  /* 0x01244004070085a7 */ /* 0x000ea4000800007f */
[----:B--2---:R-:W-:Y:S05]  /*d110*/  @!P0 BRA `(.L_x_11218) ;  /* 0xfffffffc00f08947 */ /* 0x004fea000383ffff */
[----:B------:R-:W-:Y:S05]  /*d120*/  BRA `(.L_x_11269) ;  /* 0xffffffe4008c7947 */ /* 0x000fea000383ffff */
.L_x_11223:
[----:B-1----:R1:W2:Y:S02]  /*d130*/  SYNCS.PHASECHK.TRANS64.TRYWAIT P0, [R20+URZ+0x12470], R5 ;  /* 0x01247005140075a7 */ /* 0x0022a4000800017f */
[----:B--2---:R-:W-:Y:S05]  /*d140*/  @!P0 NANOSLEEP.SYNCS 0x989680 ;  /* 0x009896800000895d */ /* 0x004fea0003900000 */
[----:B------:R-:W2:Y:S02]  /*d150*/  @!P0 SYNCS.PHASECHK.TRANS64 P0, [R20+URZ+0x12470], R5 ;  /* 0x01247005140085a7 */ /* 0x000ea4000800007f */
[----:B--2---:R-:W-:Y:S05]  /*d160*/  @!P0 BRA `(.L_x_11223) ;  /* 0xfffffffc00f08947 */ /* 0x004fea000383ffff */
[----:B------:R-:W-:Y:S05]  /*d170*/  BRA `(.L_x_11270) ;  /* 0xffffffe800147947 */ /* 0x000fea000383ffff */
.L_x_11225:
[----:B0-----:R0:W1:Y:S02]  /*d180*/  SYNCS.PHASECHK.TRANS64.TRYWAIT P0, [R20+URZ+0x12460], R5 ;  /* 0x01246005140075a7 */ /* 0x001064000800017f */
[----:B-1----:R-:W-:Y:S05]  /*d190*/  @!P0 NANOSLEEP.SYNCS 0x989680 ;  /* 0x009896800000895d */ /* 0x002fea0003900000 */
[----:B------:R-:W1:Y:S02]  /*d1a0*/  @!P0 SYNCS.PHASECHK.TRANS64 P0, [R20+URZ+0x12460], R5 ;  /* 0x01246005140085a7 */ /* 0x000e64000800007f */
[----:B-1----:R-:W-:Y:S05]  /*d1b0*/  @!P0 BRA `(.L_x_11225) ;  /* 0xfffffffc00f08947 */ /* 0x002fea000383ffff */
[----:B------:R-:W-:Y:S05]  /*d1c0*/  BRA `(.L_x_11271) ;  /* 0xffffffe800187947 */ /* 0x000fea000383ffff */
.L_x_11231:
[----:B0-----:R0:W1:Y:S02]  /*d1d0*/  SYNCS.PHASECHK.TRANS64.TRYWAIT P0, [R12+URZ+0x12470], R5 ;  /* 0x012470050c0075a7 */ /* 0x001064000800017f */
[----:B-1----:R-:W-:Y:S05]  /*d1e0*/  @!P0 NANOSLEEP.SYNCS 0x989680 ;  /* 0x009896800000895d */ /* 0x002fea0003900000 */
[----:B------:R-:W1:Y:S02]  /*d1f0*/  @!P0 SYNCS.PHASECHK.TRANS64 P0, [R12+URZ+0x12470], R5 ;  /* 0x012470050c0085a7 */ /* 0x000e64000800007f */
[----:B-1----:R-:W-:Y:S05]  /*d200*/  @!P0 BRA `(.L_x_11231) ;  /* 0xfffffffc00f08947 */ /* 0x002fea000383ffff */
[----:B------:R-:W-:Y:S05]  /*d210*/  BRA `(.L_x_11272) ;  /* 0xffffffec00107947 */ /* 0x000fea000383ffff */
.L_x_11233:
[----:B0-----:R0:W1:Y:S02]  /*d220*/  SYNCS.PHASECHK.TRANS64.TRYWAIT P0, [R12+URZ+0x12460], R5 ;  /* 0x012460050c0075a7 */ /* 0x001064000800017f */
[----:B-1----:R-:W-:Y:S05]  /*d230*/  @!P0 NANOSLEEP.SYNCS 0x989680 ;  /* 0x009896800000895d */ /* 0x002fea0003900000 */
[----:B------:R-:W1:Y:S02]  /*d240*/  @!P0 SYNCS.PHASECHK.TRANS64 P0, [R12+URZ+0x12460], R5 ;  /* 0x012460050c0085a7 */ /* 0x000e64000800007f */
[----:B-1----:R-:W-:Y:S05]  /*d250*/  @!P0 BRA `(.L_x_11233) ;  /* 0xfffffffc00f08947 */ /* 0x002fea000383ffff */
[----:B------:R-:W-:Y:S05]  /*d260*/  BRA `(.L_x_11273) ;  /* 0xffffffec00287947 */ /* 0x000fea000383ffff */
.L_x_11235:
[----:B0-----:R0:W1:Y:S02]  /*d270*/  SYNCS.PHASECHK.TRANS64.TRYWAIT P0, [R9+URZ+0x12420], R4 ;  /* 0x01242004090075a7 */ /* 0x001064000800017f */
[----:B-1----:R-:W-:Y:S05]  /*d280*/  @!P0 NANOSLEEP.SYNCS 0x989680 ;  /* 0x009896800000895d */ /* 0x002fea0003900000 */
[----:B------:R-:W1:Y:S02]  /*d290*/  @!P0 SYNCS.PHASECHK.TRANS64 P0, [R9+URZ+0x12420], R4 ;  /* 0x01242004090085a7 */ /* 0x000e64000800007f */
[----:B-1----:R-:W-:Y:S05]  /*d2a0*/  @!P0 BRA `(.L_x_11235) ;  /* 0xfffffffc00f08947 */ /* 0x002fea000383ffff */
[----:B------:R-:W-:Y:S05]  /*d2b0*/  BRA `(.L_x_11274) ;  /* 0xfffffff000007947 */ /* 0x000fea000383ffff */
.L_x_11237:
[----:B0-----:R0:W1:Y:S02]  /*d2c0*/  SYNCS.PHASECHK.TRANS64.TRYWAIT P1, [R7+URZ], R4 ;  /* 0x00000004070075a7 */ /* 0x001064000802017f */
[----:B-1----:R-:W-:Y:S05]  /*d2d0*/  @!P1 NANOSLEEP.SYNCS 0x989680 ;  /* 0x009896800000995d */ /* 0x002fea0003900000 */
[----:B------:R-:W1:Y:S02]  /*d2e0*/  @!P1 SYNCS.PHASECHK.TRANS64 P1, [R7+URZ], R4 ;  /* 0x00000004070095a7 */ /* 0x000e64000802007f */
[----:B-1----:R-:W-:Y:S05]  /*d2f0*/  @!P1 BRA `(.L_x_11237) ;  /* 0xfffffffc00f09947 */ /* 0x002fea000383ffff */
[----:B------:R-:W-:Y:S05]  /*d300*/  BRA `(.L_x_11275) ;  /* 0xfffffff000447947 */ /* 0x000fea000383ffff */
.L_x_11238:
[----:B-1----:R1:W2:Y:S02]  /*d310*/  SYNCS.PHASECHK.TRANS64.TRYWAIT P1, [R5+URZ], R0 ;  /* 0x00000000050075a7 */ /* 0x0022a4000802017f */
[----:B--2---:R-:W-:Y:S05]  /*d320*/  @!P1 NANOSLEEP.SYNCS 0x989680 ;  /* 0x009896800000995d */ /* 0x004fea0003900000 */
[----:B------:R-:W2:Y:S02]  /*d330*/  @!P1 SYNCS.PHASECHK.TRANS64 P1, [R5+URZ], R0 ;  /* 0x00000000050095a7 */ /* 0x000ea4000802007f */
[----:B--2---:R-:W-:Y:S05]  /*d340*/  @!P1 BRA `(.L_x_11238) ;  /* 0xfffffffc00f09947 */ /* 0x004fea000383ffff */
[----:B------:R-:W-:Y:S05]  /*d350*/  BRA `(.L_x_11276) ;  /* 0xfffffff000387947 */ /* 0x000fea000383ffff */
.L_x_11240:
[----:B--2---:R2:W3:Y:S02]  /*d360*/  SYNCS.PHASECHK.TRANS64.TRYWAIT P1, [R3+URZ+0x12460], R4 ;  /* 0x01246004030075a7 */ /* 0x0044e4000802017f */
[----:B---3--:R-:W-:Y:S05]  /*d370*/  @!P1 NANOSLEEP.SYNCS 0x989680 ;  /* 0x009896800000995d */ /* 0x008fea0003900000 */
[----:B------:R-:W3:Y:S02]  /*d380*/  @!P1 SYNCS.PHASECHK.TRANS64 P1, [R3+URZ+0x12460], R4 ;  /* 0x01246004030095a7 */ /* 0x000ee4000802007f */
[----:B---3--:R-:W-:Y:S05]  /*d390*/  @!P1 BRA `(.L_x_11240) ;  /* 0xfffffffc00f09947 */ /* 0x008fea000383ffff */
[----:B------:R-:W-:Y:S05]  /*d3a0*/  BRA `(.L_x_11277) ;  /* 0xfffffff000387947 */ /* 0x000fea000383ffff */
.L_x_11242:
[----:B-1----:R1:W3:Y:S02]  /*d3b0*/  SYNCS.PHASECHK.TRANS64.TRYWAIT P1, [R5+URZ+0x12460], R0 ;  /* 0x01246000050075a7 */ /* 0x0022e4000802017f */
[----:B---3--:R-:W-:Y:S05]  /*d3c0*/  @!P1 NANOSLEEP.SYNCS 0x989680 ;  /* 0x009896800000995d */ /* 0x008fea0003900000 */
[----:B------:R-:W3:Y:S02]  /*d3d0*/  @!P1 SYNCS.PHASECHK.TRANS64 P1, [R5+URZ+0x12460], R0 ;  /* 0x01246000050095a7 */ /* 0x000ee4000802007f */
[----:B---3--:R-:W-:Y:S05]  /*d3e0*/  @!P1 BRA `(.L_x_11242) ;  /* 0xfffffffc00f09947 */ /* 0x008fea000383ffff */
[----:B------:R-:W-:Y:S05]  /*d3f0*/  BRA `(.L_x_11278) ;  /* 0xfffffff000387947 */ /* 0x000fea000383ffff */
.L_x_11244:
[----:B---3--:R3:W4:Y:S02]  /*d400*/  SYNCS.PHASECHK.TRANS64.TRYWAIT P0, [R3+URZ+0x12480], R4 ;  /* 0x01248004030075a7 */ /* 0x008724000800017f */
[----:B----4-:R-:W-:Y:S05]  /*d410*/  @!P0 NANOSLEEP.SYNCS 0x989680 ;  /* 0x009896800000895d */ /* 0x010fea0003900000 */
[----:B------:R-:W4:Y:S02]  /*d420*/  @!P0 SYNCS.PHASECHK.TRANS64 P0, [R3+URZ+0x12480], R4 ;  /* 0x01248004030085a7 */ /* 0x000f24000800007f */
[----:B----4-:R-:W-:Y:S05]  /*d430*/  @!P0 BRA `(.L_x_11244) ;  /* 0xfffffffc00f08947 */ /* 0x010fea000383ffff */
[----:B------:R-:W-:Y:S05]  /*d440*/  BRA `(.L_x_11245) ;  /* 0xfffffff000347947 */ /* 0x000fea000383ffff */
.L_x_11279:
        /* <DEDUP_REMOVED lines=11> */
.L_x_13374:


//--------------------- .text._ZN7cutlass13device_kernelIN5flash11enable_sm90INS1_16FlashAttnFwdSm90INS1_25CollectiveMainloopFwdSm90ILi2EN4cute5tupleIJNS5_1CILi1EEES8_S8_EEENS6_IJNS7_ILi192EEENS7_ILi160EEENS7_ILi64EEEEEELi64ENS_12float_e4m3_tEfNS_4arch4Sm90ELb0ELb0ELb1ELb1ELb0ELb0ELb0ELb1ELb1ELb1ELb1ELb0EEENS1_21CollectiveEpilogueFwdINS6_IJSA_SC_SB_EEES9_NS_10bfloat16_tESG_Li384ELb1ELb1ELb1ELb1EEENS1_36VarlenDynamicPersistentTileSchedulerILi192ELi160ELi384ELi128ELb1ELb1ELb1ELb0ELb1ELb1EEEEEEEEEvNT_6ParamsE --------------------------
	.section	.text._ZN7cutlass13device_kernelIN5flash11enable_sm90INS1_16FlashAttnFwdSm90INS1_25CollectiveMainloopFwdSm90ILi2EN4cute5tupleIJNS5_1CILi1EEES8_S8_EEENS6_IJNS7_ILi192EEENS7_ILi160EEENS7_ILi64EEEEEELi64ENS_12float_e4m3_tEfNS_4arch4Sm90ELb0ELb0ELb1ELb1ELb0ELb0ELb0ELb1ELb1ELb1ELb1ELb0EEENS1_21CollectiveEpilogueFwdINS6_IJSA_SC_SB_EEES9_NS_10bfloat16_tESG_Li384ELb1ELb1ELb1ELb1EEENS1_36VarlenDynamicPersistentTileSchedulerILi192ELi160ELi384ELi128ELb1ELb1ELb1ELb0ELb1ELb1EEEEEEEEEvNT_6ParamsE,"ax",@progbits
	.align	128
.text._ZN7cutlass13device_kernelIN5flash11enable_sm90INS1_16FlashAttnFwdSm90INS1_25CollectiveMainloopFwdSm90ILi2EN4cute5tupleIJNS5_1CILi1EEES8_S8_EEENS6_IJNS7_ILi192EEENS7_ILi160EEENS7_ILi64EEEEEELi64ENS_12float_e4m3_tEfNS_4arch4Sm90ELb0ELb0ELb1ELb1ELb0ELb0ELb0ELb1ELb1ELb1ELb1ELb0EEENS1_21CollectiveEpilogueFwdINS6_IJSA_SC_SB_EEES9_NS_10bfloat16_tESG_Li384ELb1ELb1ELb1ELb1EEENS1_36VarlenDynamicPersistentTileSchedulerILi192ELi160ELi384ELi128ELb1ELb1ELb1ELb0ELb1ELb1EEEEEEEEEvNT_6ParamsE:
        .type           _ZN7cutlass13device_kernelIN5flash11enable_sm90INS1_16FlashAttnFwdSm90INS1_25CollectiveMainloopFwdSm90ILi2EN4cute5tupleIJNS5_1CILi1EEES8_S8_EEENS6_IJNS7_ILi192EEENS7_ILi160EEENS7_ILi64EEEEEELi64ENS_12float_e4m3_tEfNS_4arch4Sm90ELb0ELb0ELb1ELb1ELb0ELb0ELb0ELb1ELb1ELb1ELb1ELb0EEENS1_21CollectiveEpilogueFwdINS6_IJSA_SC_SB_EEES9_NS_10bfloat16_tESG_Li384ELb1ELb1ELb1ELb1EEENS1_36VarlenDynamicPersistentTileSchedulerILi192ELi160ELi384ELi128ELb1ELb1ELb1ELb0ELb1ELb1EEEEEEEEEvNT_6ParamsE,@function
        .size           _ZN7cutlass13device_kernelIN5flash11enable_sm90INS1_16FlashAttnFwdSm90INS1_25CollectiveMainloopFwdSm90ILi2EN4cute5tupleIJNS5_1CILi1EEES8_S8_EEENS6_IJNS7_ILi192EEENS7_ILi160EEENS7_ILi64EEEEEELi64ENS_12float_e4m3_tEfNS_4arch4Sm90ELb0ELb0ELb1ELb1ELb0ELb0ELb0ELb1ELb1ELb1ELb1ELb0EEENS1_21CollectiveEpilogueFwdINS6_IJSA_SC_SB_EEES9_NS_10bfloat16_tESG_Li384ELb1ELb1ELb1ELb1EEENS1_36VarlenDynamicPersistentTileSchedulerILi192ELi160ELi384ELi128ELb1ELb1ELb1ELb0ELb1ELb1EEEEEEEEEvNT_6ParamsE,(.L_x_13375 - _ZN7cutlass13device_kernelIN5flash11enable_sm90INS1_16FlashAttnFwdSm90INS1_25CollectiveMainloopFwdSm90ILi2EN4cute5tupleIJNS5_1CILi1EEES8_S8_EEENS6_IJNS7_ILi192EEENS7_ILi160EEENS7_ILi64EEEEEELi64ENS_12float_e4m3_tEfNS_4arch4Sm90ELb0ELb0ELb1ELb1ELb0ELb0ELb0ELb1ELb1ELb1ELb1ELb0EEENS1_21CollectiveEpilogueFwdINS6_IJSA_SC_SB_EEES9_NS_10bfloat16_tESG_Li384ELb1ELb1ELb1ELb1EEENS1_36VarlenDynamicPersistentTileSchedulerILi192ELi160ELi384ELi128ELb1ELb1ELb1ELb0ELb1ELb1EEEEEEEEEvNT_6ParamsE)
        .other          _ZN7cutlass13device_kernelIN5flash11enable_sm90INS1_16FlashAttnFwdSm90INS1_25CollectiveMainloopFwdSm90ILi2EN4cute5tupleIJNS5_1CILi1EEES8_S8_EEENS6_IJNS7_ILi192EEENS7_ILi160EEENS7_ILi64EEEEEELi64ENS_12float_e4m3_tEfNS_4arch4Sm90ELb0ELb0ELb1ELb1ELb0ELb0ELb0ELb1ELb1ELb1ELb1ELb0EEENS1_21CollectiveEpilogueFwdINS6_IJSA_SC_SB_EEES9_NS_10bfloat16_tESG_Li384ELb1ELb1ELb1ELb1EEENS1_36VarlenDynamicPersistentTileSchedulerILi192ELi160ELi384ELi128ELb1ELb1ELb1ELb0ELb1ELb1EEEEEEEEEvNT_6ParamsE,@"STO_CUDA_ENTRY STV_DEFAULT"
_ZN7cutlass13device_kernelIN5flash11enable_sm90INS1_16FlashAttnFwdSm90INS1_25CollectiveMainloopFwdSm90ILi2EN4cute5tupleIJNS5_1CILi1EEES8_S8_EEENS6_IJNS7_ILi192EEENS7_ILi160EEENS7_ILi64EEEEEELi64ENS_12float_e4m3_tEfNS_4arch4Sm90ELb0ELb0ELb1ELb1ELb0ELb0ELb0ELb1ELb1ELb1ELb1ELb0EEENS1_21CollectiveEpilogueFwdINS6_IJSA_SC_SB_EEES9_NS_10bfloat16_tESG_Li384ELb1ELb1ELb1ELb1EEENS1_36VarlenDynamicPersistentTileSchedulerILi192ELi160ELi384ELi128ELb1ELb1ELb1ELb0ELb1ELb1EEEEEEEEEvNT_6ParamsE:
        /* <DEDUP_REMOVED lines=18> */
.L_x_11281:
[----:B------:R-:W-:Y:S05]  /*0120*/  BSYNC B0 ;  /* 0x0000000000007941 */ /* 0x000fea0003800000 */
.L_x_11280:
        /* <DEDUP_REMOVED lines=41> */
.L_x_11282:
        /* <DEDUP_REMOVED lines=22> */
.L_x_11283:
        /* <DEDUP_REMOVED lines=18> */
.L_x_11284:
        /* <DEDUP_REMOVED lines=22> */
.L_x_11285:
        /* <DEDUP_REMOVED lines=22> */
.L_x_11286:
[----:B------:R-:W-:Y:S01]  /*0900*/  PLOP3.LUT P0, PT, PT, PT, UP0, 0x80, 0x0 ;  /* 0x000000000000781c */ /* 0x000fe20003f0f008 */
[----:B------:R-:W-:Y:S01]  /*0910*/  UMOV UR40, 0x1 ;  /* 0x0000000100287882 */ /* 0x000fe20000000000 */
[----:B------:R-:W-:Y:S01]  /*0920*/  NOP ;  /* 0x0000000000007918 */ /* 0x000fe20000000000 */
[----:B------:R-:W-:Y:S01]  /*0930*/  USEL UR40, UR40, 0x2, !UP0 ;  /* 0x0000000228287887 */ /* 0x000fe2000c000000 */
[----:B------:R-:W-:Y:S01]  /*0940*/  ULDC.64 UR52, c[0x0][0x208] ;  /* 0x0000820000347ab9 */ /* 0x000fe20000000a00 */
[----:B012-4-:R-:W-:Y:S08]  /*0950*/  BAR.SYNC.DEFER_BLOCKING 0x0 ;  /* 0x0000000000007b1d */ /* 0x017ff00000010000 */
[----:B------:R-:W-:Y:S05]  /*0960*/  @!P0 BRA `(.L_x_11287) ;  /* 0x000000a400688947 */ /* 0x000fea0003800000 */
.L_x_11288:
        /* <DEDUP_REMOVED lines=26> */
[----:B------:R-:W-:Y:S02]  /*0b10*/  SHF.R.S32.HI R6, RZ, 0x4, R3 ;  /* 0x00000004ff067819 */ /* 0x000fe40000011403 */
[----:B------:R-:W-:Y:S01]  /*0b20*/  SHF.R.S32.HI R14, RZ, 0x7, R2 ;  /* 0x00000007ff0e7819 */ /* 0x000fe20000011402 */
[----:B------:R-:W-:Y:S01]  /*0b30*/  IMAD.IADD R12, R13, 0x1, -R4 ;  /* 0x000000010d0c7824 */ /* 0x000fe200078e0a04 */
[----:B------:R-:W-:-:S02]  /*0b40*/  LEA.HI R4, R0, R13, RZ, 0x5 ;  /* 0x0000000d00047211 */ /* 0x000fc400078f28ff */
[----:B------:R-:W-:Y:S01]  /*0b50*/  LEA.HI R11, R0, R13, RZ, 0x2 ;  /* 0x0000000d000b7211 */ /* 0x000fe200078f10ff */
[----:B------:R-:W-:Y:S01]  /*0b60*/  IMAD.HI R2, R14, 0x55555556, RZ ;  /* 0x555555560e027827 */ /* 0x000fe200078e02ff */
[----:B------:R-:W-:Y:S02]  /*0b70*/  SHF.R.S32.HI R7, RZ, 0x1f, R12 ;  /* 0x0000001fff077819 */ /* 0x000fe4000001140c */
[----:B------:R-:W-:Y:S01]  /*0b80*/  LOP3.LUT R11, R11, 0xfffffffc, RZ, 0xc0, !PT ;  /* 0xfffffffc0b0b7812 */ /* 0x000fe200078ec0ff */
[----:B------:R-:W-:Y:S01]  /*0b90*/  IMAD.SHL.U32 R5, R4, 0x20, RZ ;  /* 0x0000002004057824 */ /* 0x000fe200078e00ff */
[----:B------:R-:W-:Y:S02]  /*0ba0*/  LEA.HI R8, R7, R12, RZ, 0x2 ;  /* 0x0000000c07087211 */ /* 0x000fe400078f10ff */
[----:B------:R-:W-:Y:S01]  /*0bb0*/  LOP3.LUT R4, R3, 0x3fffff0, RZ, 0xc0, !PT ;  /* 0x03fffff003047812 */ /* 0x000fe200078ec0ff */
[----:B------:R-:W-:Y:S01]  /*0bc0*/  IMAD.IADD R11, R13, 0x1, -R11 ;  /* 0x000000010d0b7824 */ /* 0x000fe200078e0a0b */
[----:B------:R-:W-:-:S02]  /*0bd0*/  SHF.R.S32.HI R9, RZ, 0x2, R8 ;  /* 0x00000002ff097819 */ /* 0x000fc40000011408 */
[----:B------:R-:W-:Y:S01]  /*0be0*/  SHF.R.S32.HI R10, RZ, 0x1f, R8 ;  /* 0x0000001fff0a7819 */ /* 0x000fe20000011408 */
[----:B------:R-:W-:Y:S01]  /*0bf0*/  IMAD.IADD R4, R13, 0x1, -R4 ;  /* 0x000000010d047824 */ /* 0x000fe200078e0a04 */
        /* <DEDUP_REMOVED lines=10> */
[----:B------:R-:W-:Y:S01]  /*0ca0*/  SHF.R.S32.HI R7, RZ, 0x5, R7 ;  /* 0x00000005ff077819 */ /* 0x000fe20000011407 */
[----:B------:R-:W-:Y:S01]  /*0cb0*/  IMAD R3, R3, 0x8, R4 ;  /* 0x0000000803037824 */ /* 0x000fe200078e0204 */
[----:B------:R-:W-:Y:S01]  /*0cc0*/  LOP3.LUT R8, R8, 0x7ffffffc, RZ, 0xc0, !PT ;  /* 0x7ffffffc08087812 */ /* 0x000fe200078ec0ff */
[----:B------:R-:W-:Y:S01]  /*0cd0*/  IMAD R2, R2, -0x3, R14 ;  /* 0xfffffffd02027824 */ /* 0x000fe200078e020e */
[----:B------:R-:W-:Y:S01]  /*0ce0*/  LEA.HI R0, R0, R13, RZ, 0x3 ;  /* 0x0000000d00007211 */ /* 0x000fe200078f18ff */
[----:B------:R-:W-:Y:S01]  /*0cf0*/  IMAD R7, R7, 0x10, R10 ;  /* 0x0000001007077824 */ /* 0x000fe200078e020a */
[----:B------:R0:W-:Y:S01]  /*0d00*/  STL [R1+0x1c], R3 ;  /* 0x00001c0301007387 */ /* 0x0001e20000100800 */
[----:B------:R-:W-:Y:S01]  /*0d10*/  IMAD.IADD R8, R12, 0x1, -R8 ;  /* 0x000000010c087824 */ /* 0x000fe200078e0a08 */
[----:B------:R-:W-:Y:S01]  /*0d20*/  LOP3.LUT R16, R0, 0xfffffff8, RZ, 0xc0, !PT ;  /* 0xfffffff800107812 */ /* 0x000fe200078ec0ff */
[----:B------:R-:W-:Y:S01]  /*0d30*/  IMAD R5, R2, 0x40, R7 ;  /* 0x0000004002057824 */ /* 0x000fe200078e0207 */
[----:B------:R-:W-:Y:S01]  /*0d40*/  SHF.R.S32.HI R0, RZ, 0x3, R0 ;  /* 0x00000003ff007819 */ /* 0x000fe20000011400 */
[----:B------:R-:W-:-:S02]  /*0d50*/  IMAD.SHL.U32 R2, R8, 0x2, RZ ;  /* 0x0000000208027824 */ /* 0x000fc400078e00ff */
[----:B------:R-:W-:Y:S01]  /*0d60*/  IMAD.IADD R16, R13, 0x1, -R16 ;  /* 0x000000010d107824 */ /* 0x000fe200078e0a10 */
[----:B------:R-:W-:Y:S01]  /*0d70*/  STL [R1+0x14], R5 ;  /* 0x0000140501007387 */ /* 0x000fe20000100800 */
[C---:B------:R-:W-:Y:S01]  /*0d80*/  VIADD R0, R2.reuse, 0x8 ;  /* 0x0000000802007836 */ /* 0x040fe20000000000 */
[----:B0-----:R-:W-:Y:S01]  /*0d90*/  LEA.HI R3, R11, R11, RZ, 0x1 ;  /* 0x0000000b0b037211 */ /* 0x001fe200078f08ff */
[C---:B------:R-:W-:Y:S01]  /*0da0*/  VIADD R157, R2.reuse, 0x10 ;  /* 0x00000010029d7836 */ /* 0x040fe20000000000 */
[----:B------:R0:W-:Y:S01]  /*0db0*/  STL [R1+0x4], R2 ;  /* 0x0000040201007387 */ /* 0x0001e20000100800 */
[C---:B------:R-:W-:Y:S01]  /*0dc0*/  VIADD R22, R2.reuse, 0x28 ;  /* 0x0000002802167836 */ /* 0x040fe20000000000 */
[----:B------:R-:W-:Y:S01]  /*0dd0*/  LOP3.LUT R4, R3, 0x1ffffffe, RZ, 0xc0, !PT ;  /* 0x1ffffffe03047812 */ /* 0x000fe200078ec0ff */
[C---:B------:R-:W-:Y:S01]  /*0de0*/  VIADD R156, R2.reuse, 0x18 ;  /* 0x00000018029c7836 */ /* 0x040fe20000000000 */
[----:B------:R1:W-:Y:S01]  /*0df0*/  STL [R1], R0 ;  /* 0x0000000001007387 */ /* 0x0003e20000100800 */
[----:B------:R-:W-:Y:S01]  /*0e00*/  VIADD R23, R2, 0x20 ;  /* 0x0000002002177836 */ /* 0x000fe20000000000 */
[----:B------:R-:W-:Y:S01]  /*0e10*/  SHF.L.U32 R17, R16, 0x3, RZ ;  /* 0x0000000310117819 */ /* 0x000fe200000006ff */
[----:B------:R-:W-:-:S02]  /*0e20*/  IMAD.IADD R4, R11, 0x1, -R4 ;  /* 0x000000010b047824 */ /* 0x000fc400078e0a04 */
[C---:B------:R-:W-:Y:S01]  /*0e30*/  VIADD R19, R2.reuse, 0x30 ;  /* 0x0000003002137836 */ /* 0x040fe20000000000 */
[----:B------:R-:W-:Y:S01]  /*0e40*/  SHF.R.S32.HI R3, RZ, 0x1f, R17 ;  /* 0x0000001fff037819 */ /* 0x000fe20000011411 */
[----:B------:R-:W-:Y:S01]  /*0e50*/  VIADD R18, R2, 0x38 ;  /* 0x0000003802127836 */ /* 0x000fe20000000000 */
[----:B0-----:R-:W-:Y:S02]  /*0e60*/  SHF.R.S32.HI R2, RZ, 0x1f, R0 ;  /* 0x0000001fff027819 */ /* 0x001fe40000011400 */
[----:B-1----:R-:W-:Y:S02]  /*0e70*/  SHF.R.S32.HI R0, RZ, 0x1f, R157 ;  /* 0x0000001fff007819 */ /* 0x002fe4000001149d */
[----:B------:R-:W-:Y:S01]  /*0e80*/  SHF.R.S32.HI R0, RZ, 0x1f, R22 ;  /* 0x0000001fff007819 */ /* 0x000fe20000011416 */
[----:B------:R-:W-:Y:S01]  /*0e90*/  IMAD R0, R4, 0x8, R5 ;  /* 0x0000000804007824 */ /* 0x000fe200078e0205 */
[----:B------:R0:W-:Y:S01]  /*0ea0*/  STL [R1+0x10], R2 ;  /* 0x0000100201007387 */ /* 0x0001e20000100800 */
[----:B------:R-:W-:-:S02]  /*0eb0*/  SHF.R.S32.HI R3, RZ, 0x1f, R156 ;  /* 0x0000001fff037819 */ /* 0x000fc4000001149c */
[----:B------:R-:W-:Y:S01]  /*0ec0*/  SHF.R.S32.HI R3, RZ, 0x1f, R19 ;  /* 0x0000001fff037819 */ /* 0x000fe20000011413 */
[----:B------:R1:W-:Y:S01]  /*0ed0*/  STL [R1+0x18], R0 ;  /* 0x0000180001007387 */ /* 0x0003e20000100800 */
[----:B0-----:R-:W-:Y:S02]  /*0ee0*/  SHF.R.S32.HI R2, RZ, 0x1f, R23 ;  /* 0x0000001fff027819 */ /* 0x001fe40000011417 */
[----:B------:R-:W-:-:S07]  /*0ef0*/  SHF.R.S32.HI R2, RZ, 0x1f, R18 ;  /* 0x0000001fff027819 */ /* 0x000fce0000011412 */
.L_x_11324:
[----:B012---:R-:W0:Y:S01]  /*0f00*/  LDC.64 R2, c[0x0][0xc88] ;  /* 0x00032200ff027b82 */ /* 0x007e220000000a00 */
        /* <DEDUP_REMOVED lines=24> */
[----:B---3--:R-:W3:Y:S01]  /*1090*/  @P1 LDG.E R4, desc[UR52][R4.64] ;  /* 0x0000003404041981 */ /* 0x008ee2000c1e1900 */
        /* <DEDUP_REMOVED lines=25> */
.L_x_11289:
        /* <DEDUP_REMOVED lines=18> */
[----:B------:R-:W-:-:S04]  /*1350*/  MOV R3, UR10 ;  /* 0x0000000a00037c02 */ /* 0x000fc80008000f00 */
[-C--:B-1----:R-:W-:Y:S01]  /*1360*/  IABS R0, R3.reuse ;  /* 0x0000000300007213 */ /* 0x082fe20000000000 */
        /* <DEDUP_REMOVED lines=29> */
.L_x_11290:
[----:B------:R-:W-:Y:S01]  /*1540*/  UIMAD UR49, UR47, UR4, URZ ;  /* 0x000000042f3172a4 */ /* 0x000fe2000f8e023f */
[----:B-1----:R-:W-:Y:S01]  /*1550*/  IMAD.U32 R0, RZ, RZ, UR9 ;  /* 0x00000009ff007e24 */ /* 0x002fe2000f8e00ff */
[----:B------:R-:W-:Y:S01]  /*1560*/  PLOP3.LUT P0, PT, PT, PT, PT, 0x80, 0x0 ;  /* 0x000000000000781c */ /* 0x000fe20003f0f070 */
[----:B------:R-:W-:Y:S01]  /*1570*/  IMAD.U32 R3, RZ, RZ, UR4 ;  /* 0x00000004ff037e24 */ /* 0x000fe2000f8e00ff */
[----:B------:R-:W-:Y:S01]  /*1580*/  CS2R R4, SRZ ;  /* 0x0000000000047805 */ /* 0x000fe2000001ff00 */
[----:B------:R-:W-:Y:S01]  /*1590*/  IMAD.MOV.U32 R58, RZ, RZ, RZ ;  /* 0x000000ffff3a7224 */ /* 0x000fe200078e00ff */
[----:B------:R-:W-:Y:S01]  /*15a0*/  CS2R R6, SRZ ;  /* 0x0000000000067805 */ /* 0x000fe2000001ff00 */
[----:B------:R-:W-:Y:S01]  /*15b0*/  IMAD.MOV.U32 R57, RZ, RZ, RZ ;  /* 0x000000ffff397224 */ /* 0x000fe200078e00ff */
[----:B------:R-:W-:Y:S02]  /*15c0*/  VIADDMNMX R0, R3, UR49, R0, PT ;  /* 0x0000003103007c46 */ /* 0x000fe4000b800100 */
[----:B------:R-:W-:-:S02]  /*15d0*/  CS2R R26, SRZ ;  /* 0x00000000001a7805 */ /* 0x000fc4000001ff00 */
[----:B------:R-:W-:Y:S01]  /*15e0*/  CS2R R8, SRZ ;  /* 0x0000000000087805 */ /* 0x000fe2000001ff00 */
[----:B------:R-:W-:Y:S01]  /*15f0*/  IMAD.MOV.U32 R36, RZ, RZ, RZ ;  /* 0x000000ffff247224 */ /* 0x000fe200078e00ff */
[----:B------:R-:W-:Y:S02]  /*1600*/  R2UR UR54, R0 ;  /* 0x00000000003672ca */ /* 0x000fe400000e0000 */
        /* <DEDUP_REMOVED lines=12> */
[----:B------:R-:W-:Y:S01]  /*16d0*/  UISETP.GT.AND UP0, UPT, UR54, UR49, UPT ;  /* 0x000000313600728c */ /* 0x000fe2000bf04270 */
[----:B------:R-:W-:Y:S01]  /*16e0*/  CS2R R50, SRZ ;  /* 0x0000000000327805 */ /* 0x000fe2000001ff00 */
[----:B------:R-:W-:-:S04]  /*16f0*/  IMAD.MOV.U32 R49, RZ, RZ, RZ ;  /* 0x000000ffff317224 */ /* 0x000fc800078e00ff */
[----:B------:R-:W-:-:S13]  /*1700*/  PLOP3.LUT P1, PT, PT, PT, UP0, 0x80, 0x0 ;  /* 0x000000000000781c */ /* 0x000fda0003f2f008 */
[----:B------:R-:W-:Y:S05]  /*1710*/  @!P1 BRA `(.L_x_11291) ;  /* 0x0000006c00389947 */ /* 0x000fea0003800000 */
[----:B------:R-:W0:Y:S01]  /*1720*/  S2R R2, SR_TID.X ;  /* 0x0000000000027919 */ /* 0x000e220000002100 */
[----:B------:R-:W1:Y:S01]  /*1730*/  S2UR UR8, SR_CgaCtaId ;  /* 0x00000000000879c3 */ /* 0x000e620000008800 */
[----:B------:R-:W-:Y:S01]  /*1740*/  UMOV UR7, 0x400 ;  /* 0x0000040000077882 */ /* 0x000fe20000000000 */
[----:B------:R-:W-:Y:S01]  /*1750*/  UMOV UR37, 0x80000020 ;  /* 0x8000002000257882 */ /* 0x000fe20000000000 */
        /* <DEDUP_REMOVED lines=21> */
[----:B------:R-:W-:Y:S01]  /*18b0*/  MOV R4, UR4 ;  /* 0x0000000400047c02 */ /* 0x000fe20008000f00 */
        /* <DEDUP_REMOVED lines=12> */
.L_x_11292:
        /* <DEDUP_REMOVED lines=46> */
.L_x_11415:
[----:B------:R-:W-:Y:S05]  /*1c60*/  @!P0 BRA `(.L_x_11294) ;  /* 0x0000000000048947 */ /* 0x000fea0003800000 */
[----:B------:R-:W-:Y:S01]  /*1c70*/  BPT.TRAP 0x1 ;  /* 0x000000040000795c */ /* 0x000fe20000300000 */
.L_x_11294:
[----:B------:R-:W-:Y:S01]  /*1c80*/  MOV R5, UR42 ;  /* 0x0000002a00057c02 */ /* 0x000fe20008000f00 */
[----:B------:R-:W-:-:S04]  /*1c90*/  IMAD.U32 R7, RZ, RZ, UR41 ;  /* 0x00000029ff077e24 */ /* 0x000fc8000f8e00ff */
[----:B------:R-:W-:Y:S01]  /*1ca0*/  IMAD R6, R5, 0x8, R2 ;  /* 0x0000000805067824 */ /* 0x000fe200078e0202 */
[----:B------:R-:W-:-:S04]  /*1cb0*/  SHF.L.U32 R7, R7, 0x1f, RZ ;  /* 0x0000001f07077819 */ /* 0x000fc800000006ff */
[----:B------:R1:W2:Y:S01]  /*1cc0*/  SYNCS.PHASECHK.TRANS64.TRYWAIT P2, [R6+URZ+0x13230], R7 ;  /* 0x01323007060075a7 */ /* 0x0002a2000804017f */
[----:B------:R-:W-:Y:S05]  /*1cd0*/  @!P0 BRA `(.L_x_11295) ;  /* 0x0000000000048947 */ /* 0x000fea0003800000 */
[----:B------:R-:W-:Y:S01]  /*1ce0*/  BPT.TRAP 0x1 ;  /* 0x000000040000795c */ /* 0x000fe20000300000 */
.L_x_11295:
        /* <DEDUP_REMOVED lines=8> */
.L_x_11296:
[----:B------:R-:W-:Y:S05]  /*1d70*/  WARPSYNC.ALL ;  /* 0x0000000000007948 */ /* 0x000fea0003800000 */
[----:B------:R-:W-:Y:S01]  /*1d80*/  IMAD.MOV.U32 R25, RZ, RZ, RZ ;  /* 0x000000ffff197224 */ /* 0x000fe200078e00ff */
[----:B------:R-:W-:-:S04]  /*1d90*/  LOP3.LUT R5, R5, 0x10000, RZ, 0xfc, !PT ;  /* 0x0001000005057812 */ /* 0x000fc800078efcff */
[----:B------:R-:W-:Y:S01]  /*1da0*/  R2UR UR12, R5 ;  /* 0x00000000050c72ca */ /* 0x000fe200000e0000 */
[----:B------:R-:W-:Y:S01]  /*1db0*/  WARPGROUP.ARRIVE ;  /* 0x00000000000079c5 */ /* 0x000fe20000000000 */
[----:B------:R-:W-:Y:S01]  /*1dc0*/  UMOV UR39, 0x80000020 ;  /* 0x8000002000277882 */ /* 0x000fe20000000000 */
[----:B------:R-:W-:Y:S01]  /*1dd0*/  UMOV UR4, UR36 ;  /* 0x0000002400047c82 */ /* 0x000fe20008000000 */
[----:B------:R-:W-:Y:S01]  /*1de0*/  UMOV UR5, UR37 ;  /* 0x0000002500057c82 */ /* 0x000fe20008000000 */
[----:B------:R-:W-:Y:S01]  /*1df0*/  UMOV UR7, 0x80000020 ;  /* 0x8000002000077882 */ /* 0x000fe20000000000 */
[----:B------:R-:W-:Y:S01]  /*1e00*/  UMOV UR8, UR36 ;  /* 0x0000002400087c82 */ /* 0x000fe20008000000 */
[----:B------:R-:W-:Y:S01]  /*1e10*/  UMOV UR9, UR37 ;  /* 0x0000002500097c82 */ /* 0x000fe20008000000 */
[----:B------:R-:W-:Y:S01]  /*1e20*/  UMOV UR11, 0x80000020 ;  /* 0x80000020000b7882 */ /* 0x000fe20000000000 */
[----:B------:R-:W3:Y:S01]  /*1e30*/  LDL R109, [R1+0x4] ;  /* 0x00000400016d7983 */ /* 0x000ee20000100800 */
[----:B------:R-:W-:Y:S01]  /*1e40*/  UIADD3 UR13, UR36, 0x2, URZ ;  /* 0x00000002240d7890 */ /* 0x000fe2000fffe03f */
[----:B------:R-:W-:Y:S01]  /*1e50*/  P2R R108, PR, RZ, 0x1 ;  /* 0x00000001ff6c7803 */ /* 0x000fe20000000000 */
[----:B------:R-:W-:Y:S01]  /*1e60*/  ULDC UR16, c[0x0][0x988] ;  /* 0x0002620000107ab9 */ /* 0x000fe20000000800 */
[----:B------:R-:W-:-:S02]  /*1e70*/  UIMAD UR12, UR42, 0x280, UR12 ;  /* 0x000002802a0c78a4 */ /* 0x000fc4000f8e020c */
[----:B------:R-:W-:Y:S02]  /*1e80*/  UIADD3 UR17, UR54, -0x2, URZ ;  /* 0xfffffffe36117890 */ /* 0x000fe4000fffe03f */
[----:B------:R-:W-:Y:S02]  /*1e90*/  UIADD3 UR6, UR12, 0x100, URZ ;  /* 0x000001000c067890 */ /* 0x000fe4000fffe03f */
[----:B------:R-:W-:Y:S02]  /*1ea0*/  UIADD3 UR10, UR12, 0x180, URZ ;  /* 0x000001800c0a7890 */ /* 0x000fe4000fffe03f */
[----:B------:R-:W-:Y:S01]  /*1eb0*/  UMOV UR38, UR12 ;  /* 0x0000000c00267c82 */ /* 0x000fe20008000000 */
[----:B------:R-:W-:Y:S01]  /*1ec0*/  UISETP.GE.AND UP0, UPT, UR17, UR49, UPT ;  /* 0x000000311100728c */ /* 0x000fe2000bf06270 */
[----:B------:R-:W-:Y:S01]  /*1ed0*/  QGMMA.64x32x32.F32.E4M3.E4M3 R92, gdesc[UR36], RZ, !UPT, gsb0 ;  /* 0x00600000245c79f3 */ /* 0x000fe2000c0008ff */
[----:B------:R-:W-:Y:S01]  /*1ee0*/  UIADD3 UR38, UR12, 0x80, URZ ;  /* 0x000000800c267890 */ /* 0x000fe2000fffe03f */
[----:B------:R-:W-:Y:S01]  /*1ef0*/  UMOV UR39, 0x80000020 ;  /* 0x8000002000277882 */ /* 0x000fe20000000000 */
        /* <DEDUP_REMOVED lines=24> */
[----:B------:R-:W-:Y:S01]  /*2080*/  WARPGROUP.ARRIVE ;  /* 0x00000000000079c5 */ /* 0x000fe20000000000 */
[C---:B-12---:R-:W-:Y:S01]  /*2090*/  FMUL.FTZ R7, R0.reuse, R92 ;  /* 0x0000005c00077220 */ /* 0x046fe20000410000 */
[C---:B------:R-:W-:Y:S01]  /*20a0*/  FMUL.FTZ R9, R0.reuse, R93 ;  /* 0x0000005d00097220 */ /* 0x040fe20000410000 */
[C---:B------:R-:W-:Y:S01]  /*20b0*/  FMUL.FTZ R10, R0.reuse, R95 ;  /* 0x0000005f000a7220 */ /* 0x040fe20000410000 */
[C---:B0-----:R-:W-:Y:S01]  /*20c0*/  FMUL.FTZ R11, R0.reuse, R96 ;  /* 0x00000060000b7220 */ /* 0x041fe20000410000 */
[----:B------:R-:W-:Y:S01]  /*20d0*/  IMAD.U32 R95, RZ, RZ, UR55 ;  /* 0x00000037ff5f7e24 */ /* 0x000fe2000f8e00ff */
[----:B------:R-:W-:Y:S01]  /*20e0*/  QGMMA.64x32x32.F32.E4M3.E4M3 R76, gdesc[UR4], R76, gsb0 ;  /* 0x00600000044c79f3 */ /* 0x000fe2000800084c */
[----:B------:R-:W-:Y:S01]  /*20f0*/  UIADD3 UR6, UR12, 0x102, URZ ;  /* 0x000001020c067890 */ /* 0x000fe2000fffe03f */
[----:B------:R-:W0:Y:S01]  /*2100*/  MUFU.TANH R7, R7 ;  /* 0x0000000700077308 */ /* 0x000e220000002400 */
[----:B------:R-:W-:Y:S01]  /*2110*/  UMOV UR7, 0x80000020 ;  /* 0x8000002000077882 */ /* 0x000fe20000000000 */
[----:B------:R-:W-:Y:S01]  /*2120*/  FMUL.FTZ R13, R0, R97 ;  /* 0x00000061000d7220 */ /* 0x000fe20000410000 */
[----:B---3--:R-:W-:Y:S01]  /*2130*/  IADD3 R95, R95, 0xa0, -R109 ;  /* 0x000000a05f5f7810 */ /* 0x008fe20007ffe86d */
[----:B------:R-:W-:-:S02]  /*2140*/  IMAD.U32 R96, RZ, RZ, UR54 ;  /* 0x00000036ff607e24 */ /* 0x000fc4000f8e00ff */
        /* <DEDUP_REMOVED lines=12> */
[----:B------:R-:W-:-:S07]  /*2210*/  FMUL.FTZ R93, R0, R107 ;  /* 0x0000006b005d7220 */ /* 0x000fce0000410000 */
        /* <DEDUP_REMOVED lines=9> */
[C---:B------:R-:W-:Y:S02]  /*22b0*/  FMUL.FTZ R80, R0.reuse, R80 ;  /* 0x0000005000507220 */ /* 0x040fe40000410000 */
[----:B------:R-:W5:Y:S01]  /*22c0*/  MUFU.TANH R12, R12 ;  /* 0x0000000c000c7308 */ /* 0x000f620000002400 */
[C---:B------:R-:W-:Y:S01]  /*22d0*/  FMUL.FTZ R81, R0.reuse, R81 ;  /* 0x0000005100517220 */ /* 0x040fe20000410000 */
[----:B------:R-:W-:Y:S01]  /*22e0*/  QGMMA.64x32x32.F32.E4M3.E4M3 R60, gdesc[UR4], R60, gsb0 ;  /* 0x00600000043c79f3 */ /* 0x000fe2000800083c */
[----:B------:R-:W-:Y:S01]  /*22f0*/  UIADD3 UR6, UR12, 0x182, URZ ;  /* 0x000001820c067890 */ /* 0x000fe2000fffe03f */
[C---:B------:R-:W-:Y:S01]  /*2300*/  FMUL.FTZ R78, R0.reuse, R78 ;  /* 0x0000004e004e7220 */ /* 0x040fe20000410000 */
[----:B------:R-:W-:Y:S01]  /*2310*/  UMOV UR7, 0x80000020 ;  /* 0x8000002000077882 */ /* 0x000fe20000000000 */
        /* <DEDUP_REMOVED lines=46> */
[----:B------:R-:W5:Y:S01]  /*2600*/  MUFU.TANH R85, R85 ;  /* 0x0000005500557308 */ /* 0x000f620000002400 */
[----:B------:R-:W-:-:S02]  /*2610*/  WARPGROUP.DEPBAR.LE gsb0, 0x0 ;  /* 0x00008000000079c5 */ /* 0x000fc40000010000 */
[----:B------:R-:W-:Y:S01]  /*2620*/  WARPGROUP.ARRIVE ;  /* 0x00000000000079c5 */ /* 0x000fe20000000000 */
[----:B------:R-:W-:Y:S01]  /*2630*/  FMUL.FTZ R94, R0, R45 ;  /* 0x0000002d005e7220 */ /* 0x000fe20000410000 */
[----:B------:R-:W-:Y:S02]  /*2640*/  IMAD R45, R96, -0xa0, R95 ;  /* 0xffffff60602d7824 */ /* 0x000fe400078e025f */
[C---:B------:R-:W-:Y:S01]  /*2650*/  FMUL.FTZ R96, R0.reuse, R50 ;  /* 0x0000003200607220 */ /* 0x040fe20000410000 */
[C---:B------:R-:W-:Y:S01]  /*2660*/  FMUL.FTZ R100, R0.reuse, R56 ;  /* 0x0000003800647220 */ /* 0x040fe20000410000 */
[C---:B------:R-:W-:Y:S01]  /*2670*/  FMUL.FTZ R95, R0.reuse, R49 ;  /* 0x00000031005f7220 */ /* 0x040fe20000410000 */
[----:B------:R-:W-:Y:S01]  /*2680*/  QGMMA.64x32x32.F32.E4M3.E4M3 R28, gdesc[UR4], R28, gsb0 ;  /* 0x00600000041c79f3 */ /* 0x000fe2000800081c */
[C---:B------:R-:W-:Y:S01]  /*2690*/  ISETP.GT.AND P6, PT, R45.reuse, RZ, PT ;  /* 0x000000ff2d00720c */ /* 0x040fe20003fc4270 */
[----:B------:R-:W5:Y:S01]  /*26a0*/  MUFU.TANH R82, R82 ;  /* 0x0000005200527308 */ /* 0x000f620000002400 */
[C---:B------:R-:W-:Y:S01]  /*26b0*/  ISETP.GT.AND P5, PT, R45.reuse, 0x1, PT ;  /* 0x000000012d00780c */ /* 0x040fe20003fa4270 */
[C---:B------:R-:W-:Y:S01]  /*26c0*/  FMUL.FTZ R44, R0.reuse, R44 ;  /* 0x0000002c002c7220 */ /* 0x040fe20000410000 */
[----:B------:R-:W-:Y:S01]  /*26d0*/  ISETP.GT.AND P4, PT, R45, 0x8, PT ;  /* 0x000000082d00780c */ /* 0x000fe20003f84270 */
[C---:B------:R-:W-:Y:S01]  /*26e0*/  FMUL.FTZ R48, R0.reuse, R48 ;  /* 0x0000003000307220 */ /* 0x040fe20000410000 */
[----:B0-----:R-:W-:Y:S01]  /*26f0*/  FSEL R50, R7, -INF , P6 ;  /* 0xff80000007327808 */ /* 0x001fe20003000000 */
[C---:B------:R-:W-:Y:S01]  /*2700*/  FMUL.FTZ R46, R0.reuse, R46 ;  /* 0x0000002e002e7220 */ /* 0x040fe20000410000 */
[----:B-1----:R-:W-:Y:S01]  /*2710*/  FSEL R9, R9, -INF , P5 ;  /* 0xff80000009097808 */ /* 0x002fe20002800000 */
[----:B------:R-:W0:Y:S01]  /*2720*/  MUFU.TANH R88, R88 ;  /* 0x0000005800587308 */ /* 0x000e220000002400 */
[----:B------:R-:W-:Y:S01]  /*2730*/  ISETP.GT.AND P2, PT, R45, 0x9, PT ;  /* 0x000000092d00780c */ /* 0x000fe20003f44270 */
[C---:B------:R-:W-:Y:S01]  /*2740*/  FMUL.FTZ R51, R0.reuse, R51 ;  /* 0x0000003300337220 */ /* 0x040fe20000410000 */
[----:B--2---:R-:W-:Y:S01]  /*2750*/  FSEL R11, R11, -INF , P4 ;  /* 0xff8000000b0b7808 */ /* 0x004fe20002000000 */
[----:B------:R-:W-:Y:S01]  /*2760*/  FMUL.FTZ R52, R0, R52 ;  /* 0x0000003400347220 */ /* 0x000fe20000410000 */
[----:B------:R-:W-:Y:S01]  /*2770*/  FMNMX.FTZ R56, R50, R9, !PT ;  /* 0x0000000932387209 */ /* 0x000fe20007810000 */
[C---:B------:R-:W-:Y:S01]  /*2780*/  FMUL.FTZ R47, R0.reuse, R47 ;  /* 0x0000002f002f7220 */ /* 0x040fe20000410000 */
[----:B------:R-:W-:Y:S01]  /*2790*/  ISETP.GT.AND P3, PT, R45, 0x10, PT ;  /* 0x000000102d00780c */ /* 0x000fe20003f64270 */
[----:B------:R-:W1:Y:S01]  /*27a0*/  MUFU.TANH R83, R83 ;  /* 0x0000005300537308 */ /* 0x000e620000002400 */
[----:B---3--:R-:W-:Y:S01]  /*27b0*/  FSEL R13, R13, -INF , P2 ;  /* 0xff8000000d0d7808 */ /* 0x008fe20001000000 */
[C---:B------:R-:W-:Y:S01]  /*27c0*/  FMUL.FTZ R98, R0.reuse, R53 ;  /* 0x0000003500627220 */ /* 0x040fe20000410000 */
[----:B------:R-:W-:Y:S01]  /*27d0*/  FMNMX.FTZ R56, R11, R56, !PT ;  /* 0x000000380b387209 */ /* 0x000fe20007810000 */
[----:B------:R-:W-:Y:S01]  /*27e0*/  FMUL.FTZ R57, R0, R57 ;  /* 0x0000003900397220 */ /* 0x000fe20000410000 */
[----:B----4-:R-:W-:Y:S01]  /*27f0*/  FSEL R8, R8, -INF , P6 ;  /* 0xff80000008087808 */ /* 0x010fe20003000000 */
[C---:B------:R-:W-:Y:S01]  /*2800*/  FMUL.FTZ R54, R0.reuse, R54 ;  /* 0x0000003600367220 */ /* 0x040fe20000410000 */
[----:B------:R-:W-:Y:S01]  /*2810*/  ISETP.GT.AND P6, PT, R45, 0x11, PT ;  /* 0x000000112d00780c */ /* 0x000fe20003fc4270 */
[----:B------:R-:W2:Y:S01]  /*2820*/  MUFU.TANH R89, R89 ;  /* 0x0000005900597308 */ /* 0x000ea20000002400 */
[----:B-----5:R-:W-:Y:S01]  /*2830*/  FSEL R15, R15, -INF , P3 ;  /* 0xff8000000f0f7808 */ /* 0x020fe20001800000 */
[C---:B------:R-:W-:Y:S01]  /*2840*/  FMUL.FTZ R97, R0.reuse, R55 ;  /* 0x0000003700617220 */ /* 0x040fe20000410000 */
[----:B------:R-:W-:Y:S01]  /*2850*/  FMNMX.FTZ R56, R13, R56, !PT ;  /* 0x000000380d387209 */ /* 0x000fe20007810000 */
[----:B------:R-:W-:Y:S01]  /*2860*/  FMUL.FTZ R55, R0, R58 ;  /* 0x0000003a00377220 */ /* 0x000fe20000410000 */
[----:B------:R-:W-:Y:S01]  /*2870*/  FSEL R7, R10, -INF , P5 ;  /* 0xff8000000a077808 */ /* 0x000fe20002800000 */
[----:B------:R-:W-:Y:S01]  /*2880*/  FMUL.FTZ R59, R0, R59 ;  /* 0x0000003b003b7220 */ /* 0x000fe20000410000 */
[----:B------:R-:W-:Y:S01]  /*2890*/  ISETP.GT.AND P5, PT, R45, 0x18, PT ;  /* 0x000000182d00780c */ /* 0x000fe20003fa4270 */
[----:B------:R3:W-:Y:S01]  /*28a0*/  MUFU.TANH R10, R95 ;  /* 0x0000005f000a7308 */ /* 0x0007e20000002400 */
[----:B------:R-:W-:-:S02]  /*28b0*/  FSEL R21, R21, -INF , P6 ;  /* 0xff80000015157808 */ /* 0x000fc40003000000 */
[----:B------:R-:W-:Y:S02]  /*28c0*/  FMNMX.FTZ R56, R15, R56, !PT ;  /* 0x000000380f387209 */ /* 0x000fe40007810000 */
[----:B------:R-:W-:Y:S02]  /*28d0*/  FSEL R12, R12, -INF , P4 ;  /* 0xff8000000c0c7808 */ /* 0x000fe40002000000 */
[----:B------:R-:W-:Y:S01]  /*28e0*/  ISETP.GT.AND P4, PT, R45, 0x19, PT ;  /* 0x000000192d00780c */ /* 0x000fe20003f84270 */
[----:B------:R-:W4:Y:S01]  /*28f0*/  MUFU.TANH R86, R86 ;  /* 0x0000005600567308 */ /* 0x000f220000002400 */
[----:B------:R-:W-:Y:S02]  /*2900*/  FSEL R26, R26, -INF , P5 ;  /* 0xff8000001a1a7808 */ /* 0x000fe40002800000 */
[----:B---3--:R-:W-:Y:S02]  /*2910*/  FMNMX.FTZ R95, R21, R56, !PT ;  /* 0x00000038155f7209 */ /* 0x008fe40007810000 */
[----:B------:R-:W-:-:S02]  /*2920*/  FSEL R14, R14, -INF , P2 ;  /* 0xff8000000e0e7808 */ /* 0x000fc40001000000 */
[C---:B------:R-:W-:Y:S01]  /*2930*/  ISETP.GT.AND P2, PT, R45.reuse, 0x20, PT ;  /* 0x000000202d00780c */ /* 0x040fe20003f44270 */
[----:B------:R-:W3:Y:S01]  /*2940*/  MUFU.TANH R60, R60 ;  /* 0x0000003c003c7308 */ /* 0x000ee20000002400 */
[----:B------:R-:W-:Y:S02]  /*2950*/  FSEL R92, R92, -INF , P4 ;  /* 0xff8000005c5c7808 */ /* 0x000fe40002000000 */
[----:B------:R-:W-:Y:S02]  /*2960*/  FMNMX.FTZ R95, R26, R95, !PT ;  /* 0x0000005f1a5f7209 */ /* 0x000fe40007810000 */
[----:B------:R-:W-:Y:S02]  /*2970*/  FSEL R20, R20, -INF , P3 ;  /* 0xff80000014147808 */ /* 0x000fe40001800000 */
[----:B------:R-:W-:Y:S01]  /*2980*/  ISETP.GT.AND P3, PT, R45, 0x21, PT ;  /* 0x000000212d00780c */ /* 0x000fe20003f64270 */
[----:B------:R-:W5:Y:S01]  /*2990*/  MUFU.TANH R87, R87 ;  /* 0x0000005700577308 */ /* 0x000f620000002400 */
[----:B------:R-:W-:Y:S01]  /*29a0*/  FSEL R76, R76, -INF , P2 ;  /* 0xff8000004c4c7808 */ /* 0x000fe20001000000 */
[----:B------:R-:W-:-:S02]  /*29b0*/  WARPGROUP.DEPBAR.LE gsb0, 0x0 ;  /* 0x00008000000079c5 */ /* 0x000fc40000010000 */
[----:B------:R-:W-:Y:S01]  /*29c0*/  FMNMX.FTZ R95, R92, R95, !PT ;  /* 0x0000005f5c5f7209 */ /* 0x000fe20007810000 */
[----:B------:R-:W-:Y:S01]  /*29d0*/  FMUL.FTZ R112, R0, R28 ;  /* 0x0000001c00707220 */ /* 0x000fe20000410000 */
[----:B------:R-:W-:Y:S01]  /*29e0*/  FSEL R24, R24, -INF , P6 ;  /* 0xff80000018187808 */ /* 0x000fe20003000000 */
[C---:B------:R-:W-:Y:S01]  /*29f0*/  FMUL.FTZ R104, R0.reuse, R29 ;  /* 0x0000001d00687220 */ /* 0x040fe20000410000 */
[----:B------:R-:W-:Y:S01]  /*2a00*/  ISETP.GT.AND P6, PT, R45, 0x28, PT ;  /* 0x000000282d00780c */ /* 0x000fe20003fc4270 */
[----:B------:R-:W5:Y:S01]  /*2a10*/  MUFU.TANH R61, R61 ;  /* 0x0000003d003d7308 */ /* 0x000f620000002400 */
[----:B------:R-:W-:Y:S01]  /*2a20*/  FSEL R77, R77, -INF , P3 ;  /* 0xff8000004d4d7808 */ /* 0x000fe20001800000 */
[----:B------:R-:W-:Y:S01]  /*2a30*/  FMUL.FTZ R32, R0, R32 ;  /* 0x0000002000207220 */ /* 0x000fe20000410000 */
[----:B------:R-:W-:Y:S01]  /*2a40*/  FMNMX.FTZ R56, R76, R95, !PT ;  /* 0x0000005f4c387209 */ /* 0x000fe20007810000 */
[C---:B------:R-:W-:Y:S01]  /*2a50*/  FMUL.FTZ R33, R0.reuse, R33 ;  /* 0x0000002100217220 */ /* 0x040fe20000410000 */
[----:B------:R-:W-:Y:S01]  /*2a60*/  FSEL R27, R27, -INF , P5 ;  /* 0xff8000001b1b7808 */ /* 0x000fe20002800000 */
[----:B------:R-:W-:Y:S01]  /*2a70*/  FMUL.FTZ R36, R0, R36 ;  /* 0x0000002400247220 */ /* 0x000fe20000410000 */
[----:B------:R-:W-:Y:S01]  /*2a80*/  ISETP.GT.AND P5, PT, R45, 0x29, PT ;  /* 0x000000292d00780c */ /* 0x000fe20003fa4270 */
[----:B------:R-:W5:Y:S01]  /*2a90*/  MUFU.TANH R90, R90 ;  /* 0x0000005a005a7308 */ /* 0x000f620000002400 */
[----:B------:R-:W-:Y:S01]  /*2aa0*/  FSEL R80, R80, -INF , P6 ;  /* 0xff80000050507808 */ /* 0x000fe20003000000 */
[C---:B------:R-:W-:Y:S01]  /*2ab0*/  FMUL.FTZ R31, R0.reuse, R31 ;  /* 0x0000001f001f7220 */ /* 0x040fe20000410000 */
[----:B------:R-:W-:Y:S01]  /*2ac0*/  FMNMX.FTZ R95, R77, R56, !PT ;  /* 0x000000384d5f7209 */ /* 0x000fe20007810000 */
[C---:B------:R-:W-:Y:S01]  /*2ad0*/  FMUL.FTZ R37, R0.reuse, R37 ;  /* 0x0000002500257220 */ /* 0x040fe20000410000 */
[----:B------:R-:W-:Y:S01]  /*2ae0*/  FSEL R93, R93, -INF , P4 ;  /* 0xff8000005d5d7808 */ /* 0x000fe20002000000 */
[C---:B------:R-:W-:Y:S01]  /*2af0*/  FMUL.FTZ R34, R0.reuse, R34 ;  /* 0x0000002200227220 */ /* 0x040fe20000410000 */
[----:B------:R-:W-:Y:S01]  /*2b00*/  ISETP.GT.AND P4, PT, R45, 0x30, PT ;  /* 0x000000302d00780c */ /* 0x000fe20003f84270 */
[----:B------:R-:W5:Y:S01]  /*2b10*/  MUFU.TANH R64, R64 ;  /* 0x0000004000407308 */ /* 0x000f620000002400 */
[----:B------:R-:W-:Y:S01]  /*2b20*/  FSEL R81, R81, -INF , P5 ;  /* 0xff80000051517808 */ /* 0x000fe20002800000 */
[----:B------:R-:W-:Y:S01]  /*2b30*/  FMUL.FTZ R40, R0, R40 ;  /* 0x0000002800287220 */ /* 0x000fe20000410000 */
[----:B------:R-:W-:Y:S01]  /*2b40*/  FMNMX.FTZ R56, R80, R95, !PT ;  /* 0x0000005f50387209 */ /* 0x000fe20007810000 */
[----:B------:R-:W-:Y:S01]  /*2b50*/  FMUL.FTZ R41, R0, R41 ;  /* 0x0000002900297220 */ /* 0x000fe20000410000 */
[----:B------:R-:W-:-:S02]  /*2b60*/  FSEL R78, R78, -INF , P2 ;  /* 0xff8000004e4e7808 */ /* 0x000fc40001000000 */
[----:B------:R-:W-:Y:S01]  /*2b70*/  ISETP.GT.AND P2, PT, R45, 0x31, PT ;  /* 0x000000312d00780c */ /* 0x000fe20003f44270 */
[----:B------:R-:W5:Y:S01]  /*2b80*/  MUFU.TANH R91, R91 ;  /* 0x0000005b005b7308 */ /* 0x000f620000002400 */
[----:B------:R-:W-:Y:S02]  /*2b90*/  FSEL R84, R84, -INF , P4 ;  /* 0xff80000054547808 */ /* 0x000fe40002000000 */
[----:B------:R-:W-:Y:S02]  /*2ba0*/  FMNMX.FTZ R95, R81, R56, !PT ;  /* 0x00000038515f7209 */ /* 0x000fe40007810000 */
[----:B------:R-:W-:Y:S02]  /*2bb0*/  FSEL R79, R79, -INF , P3 ;  /* 0xff8000004f4f7808 */ /* 0x000fe40001800000 */
[----:B------:R-:W-:Y:S01]  /*2bc0*/  ISETP.GT.AND P3, PT, R45, 0x38, PT ;  /* 0x000000382d00780c */ /* 0x000fe20003f64270 */
[----:B------:R-:W5:Y:S01]  /*2bd0*/  MUFU.TANH R65, R65 ;  /* 0x0000004100417308 */ /* 0x000f620000002400 */
[----:B------:R-:W-:-:S02]  /*2be0*/  FSEL R85, R85, -INF , P2 ;  /* 0xff80000055557808 */ /* 0x000fc40001000000 */
[----:B------:R-:W-:Y:S02]  /*2bf0*/  FMNMX.FTZ R56, R84, R95, !PT ;  /* 0x0000005f54387209 */ /* 0x000fe40007810000 */
[----:B------:R-:W-:Y:S02]  /*2c00*/  FSEL R82, R82, -INF , P6 ;  /* 0xff80000052527808 */ /* 0x000fe40003000000 */
[----:B------:R-:W-:Y:S01]  /*2c10*/  ISETP.GT.AND P6, PT, R45, 0x39, PT ;  /* 0x000000392d00780c */ /* 0x000fe20003fc4270 */
[----:B------:R-:W5:Y:S01]  /*2c20*/  MUFU.TANH R62, R62 ;  /* 0x0000003e003e7308 */ /* 0x000f620000002400 */
[----:B0-----:R-:W-:Y:S02]  /*2c30*/  FSEL R88, R88, -INF , P3 ;  /* 0xff80000058587808 */ /* 0x001fe40001800000 */
[----:B------:R-:W-:Y:S01]  /*2c40*/  FMNMX.FTZ R95, R85, R56, !PT ;  /* 0x00000038555f7209 */ /* 0x000fe20007810000 */
[----:B------:R-:W-:Y:S01]  /*2c50*/  FMUL.FTZ R56, R0, R30 ;  /* 0x0000001e00387220 */ /* 0x000fe20000410000 */
[----:B-1----:R-:W-:-:S02]  /*2c60*/  FSEL R83, R83, -INF , P5 ;  /* 0xff80000053537808 */ /* 0x002fc40002800000 */
[----:B------:R-:W-:Y:S01]  /*2c70*/  ISETP.GT.AND P5, PT, R45, 0x40, PT ;  /* 0x000000402d00780c */ /* 0x000fe20003fa4270 */
[----:B------:R-:W0:Y:S01]  /*2c80*/  MUFU.TANH R68, R68 ;  /* 0x0000004400447308 */ /* 0x000e220000002400 */
[----:B--2---:R-:W-:Y:S02]  /*2c90*/  FSEL R89, R89, -INF , P6 ;  /* 0xff80000059597808 */ /* 0x004fe40003000000 */
[----:B------:R-:W-:Y:S02]  /*2ca0*/  FMNMX.FTZ R28, R88, R95, !PT ;  /* 0x0000005f581c7209 */ /* 0x000fe40007810000 */
[----:B----4-:R-:W-:Y:S02]  /*2cb0*/  FSEL R86, R86, -INF , P4 ;  /* 0xff80000056567808 */ /* 0x010fe40002000000 */
[----:B------:R-:W-:Y:S01]  /*2cc0*/  ISETP.GT.AND P4, PT, R45, 0x41, PT ;  /* 0x000000412d00780c */ /* 0x000fe20003f84270 */
[----:B------:R-:W1:Y:S01]  /*2cd0*/  MUFU.TANH R63, R63 ;  /* 0x0000003f003f7308 */ /* 0x000e620000002400 */
[----:B---3--:R-:W-:-:S02]  /*2ce0*/  FSEL R60, R60, -INF , P5 ;  /* 0xff8000003c3c7808 */ /* 0x008fc40002800000 */
[----:B------:R-:W-:Y:S02]  /*2cf0*/  FMNMX.FTZ R95, R89, R28, !PT ;  /* 0x0000001c595f7209 */ /* 0x000fe40007810000 */
[----:B-----5:R-:W-:Y:S02]  /*2d00*/  FSEL R87, R87, -INF , P2 ;  /* 0xff80000057577808 */ /* 0x020fe40001000000 */
[----:B------:R-:W-:Y:S01]  /*2d10*/  ISETP.GT.AND P2, PT, R45, 0x48, PT ;  /* 0x000000482d00780c */ /* 0x000fe20003f44270 */
[----:B------:R-:W2:Y:S01]  /*2d20*/  MUFU.TANH R69, R69 ;  /* 0x0000004500457308 */ /* 0x000ea20000002400 */
[----:B------:R-:W-:Y:S02]  /*2d30*/  FSEL R61, R61, -INF , P4 ;  /* 0xff8000003d3d7808 */ /* 0x000fe40002000000 */
[----:B------:R-:W-:Y:S01]  /*2d40*/  FMNMX.FTZ R28, R60, R95, !PT ;  /* 0x0000005f3c1c7209 */ /* 0x000fe20007810000 */
[----:B------:R-:W-:Y:S01]  /*2d50*/  FMUL.FTZ R95, R0, R43 ;  /* 0x0000002b005f7220 */ /* 0x000fe20000410000 */
[----:B------:R-:W-:-:S02]  /*2d60*/  FSEL R90, R90, -INF , P3 ;  /* 0xff8000005a5a7808 */ /* 0x000fc40001800000 */
[----:B------:R-:W-:Y:S01]  /*2d70*/  ISETP.GT.AND P3, PT, R45, 0x49, PT ;  /* 0x000000492d00780c */ /* 0x000fe20003f64270 */
[----:B------:R-:W3:Y:S01]  /*2d80*/  MUFU.TANH R66, R66 ;  /* 0x0000004200427308 */ /* 0x000ee20000002400 */
[----:B------:R-:W-:Y:S02]  /*2d90*/  FSEL R64, R64, -INF , P2 ;  /* 0xff80000040407808 */ /* 0x000fe40001000000 */
[----:B------:R-:W-:Y:S02]  /*2da0*/  FMNMX.FTZ R29, R61, R28, !PT ;  /* 0x0000001c3d1d7209 */ /* 0x000fe40007810000 */
[----:B------:R-:W-:Y:S02]  /*2db0*/  FSEL R91, R91, -INF , P6 ;  /* 0xff8000005b5b7808 */ /* 0x000fe40003000000 */
[----:B------:R-:W-:Y:S01]  /*2dc0*/  ISETP.GT.AND P6, PT, R45, 0x50, PT ;  /* 0x000000502d00780c */ /* 0x000fe20003fc4270 */
[----:B------:R-:W4:Y:S01]  /*2dd0*/  MUFU.TANH R72, R72 ;  /* 0x0000004800487308 */ /* 0x000f220000002400 */
[----:B------:R-:W-:-:S02]  /*2de0*/  FSEL R65, R65, -INF , P3 ;  /* 0xff80000041417808 */ /* 0x000fc40001800000 */
[----:B------:R-:W-:Y:S02]  /*2df0*/  FMNMX.FTZ R28, R64, R29, !PT ;  /* 0x0000001d401c7209 */ /* 0x000fe40007810000 */
[----:B------:R-:W-:Y:S02]  /*2e00*/  FSEL R62, R62, -INF , P5 ;  /* 0xff8000003e3e7808 */ /* 0x000fe40002800000 */
[----:B------:R-:W-:Y:S01]  /*2e10*/  ISETP.GT.AND P5, PT, R45, 0x51, PT ;  /* 0x000000512d00780c */ /* 0x000fe20003fa4270 */
[----:B------:R-:W5:Y:S01]  /*2e20*/  MUFU.TANH R67, R67 ;  /* 0x0000004300437308 */ /* 0x000f620000002400 */
[----:B0-----:R-:W-:Y:S02]  /*2e30*/  FSEL R68, R68, -INF , P6 ;  /* 0xff80000044447808 */ /* 0x001fe40003000000 */
[----:B------:R-:W-:Y:S02]  /*2e40*/  FMNMX.FTZ R29, R65, R28, !PT ;  /* 0x0000001c411d7209 */ /* 0x000fe40007810000 */
[----:B-1----:R-:W-:-:S02]  /*2e50*/  FSEL R63, R63, -INF , P4 ;  /* 0xff8000003f3f7808 */ /* 0x002fc40002000000 */
[----:B------:R-:W-:Y:S01]  /*2e60*/  ISETP.GT.AND P4, PT, R45, 0x58, PT ;  /* 0x000000582d00780c */ /* 0x000fe20003f84270 */
[----:B------:R-:W0:Y:S01]  /*2e70*/  MUFU.TANH R73, R73 ;  /* 0x0000004900497308 */ /* 0x000e220000002400 */
[----:B--2---:R-:W-:Y:S02]  /*2e80*/  FSEL R69, R69, -INF , P5 ;  /* 0xff80000045457808 */ /* 0x004fe40002800000 */
[----:B------:R-:W-:Y:S02]  /*2e90*/  FMNMX.FTZ R28, R68, R29, !PT ;  /* 0x0000001d441c7209 */ /* 0x000fe40007810000 */
[----:B---3--:R-:W-:Y:S02]  /*2ea0*/  FSEL R66, R66, -INF , P2 ;  /* 0xff80000042427808 */ /* 0x008fe40001000000 */
[----:B------:R-:W-:Y:S01]  /*2eb0*/  ISETP.GT.AND P2, PT, R45, 0x59, PT ;  /* 0x000000592d00780c */ /* 0x000fe20003f44270 */
[----:B------:R-:W1:Y:S01]  /*2ec0*/  MUFU.TANH R70, R70 ;  /* 0x0000004600467308 */ /* 0x000e620000002400 */
[----:B----4-:R-:W-:-:S02]  /*2ed0*/  FSEL R72, R72, -INF , P4 ;  /* 0xff80000048487808 */ /* 0x010fc40002000000 */
[----:B------:R-:W-:Y:S02]  /*2ee0*/  FMNMX.FTZ R29, R69, R28, !PT ;  /* 0x0000001c451d7209 */ /* 0x000fe40007810000 */
[----:B-----5:R-:W-:Y:S02]  /*2ef0*/  FSEL R67, R67, -INF , P3 ;  /* 0xff80000043437808 */ /* 0x020fe40001800000 */
[----:B------:R-:W-:Y:S01]  /*2f00*/  ISETP.GT.AND P3, PT, R45, 0x60, PT ;  /* 0x000000602d00780c */ /* 0x000fe20003f64270 */
[----:B------:R-:W2:Y:S01]  /*2f10*/  MUFU.TANH R44, R44 ;  /* 0x0000002c002c7308 */ /* 0x000ea20000002400 */
[----:B0-----:R-:W-:Y:S02]  /*2f20*/  FSEL R73, R73, -INF , P2 ;  /* 0xff80000049497808 */ /* 0x001fe40001000000 */
[----:B------:R-:W-:-:S04]  /*2f30*/  FMNMX.FTZ R28, R72, R29, !PT ;  /* 0x0000001d481c7209 */ /* 0x000fc80007810000 */
[----:B------:R-:W-:Y:S01]  /*2f40*/  FMNMX.FTZ R29, R73, R28, !PT ;  /* 0x0000001c491d7209 */ /* 0x000fe20007810000 */
        /* <DEDUP_REMOVED lines=14> */
[----:B------:R-:W-:-:S04]  /*3030*/  ISETP.GT.AND P4, PT, R45, 0x69, PT ;  /* 0x000000692d00780c */ /* 0x000fc80003f84270 */
[----:B------:R-:W-:Y:S01]  /*3040*/  FSEL R58, R10, -INF , P4 ;  /* 0xff8000000a3a7808 */ /* 0x000fe20002000000 */
[----:B------:R-:W2:Y:S01]  /*3050*/  MUFU.TANH R46, R46 ;  /* 0x0000002e002e7308 */ /* 0x000ea20000002400 */
[----:B0-----:R-:W-:-:S04]  /*3060*/  FSEL R48, R48, -INF , P5 ;  /* 0xff80000030307808 */ /* 0x001fc80002800000 */
[----:B------:R-:W-:-:S03]  /*3070*/  FMNMX.FTZ R29, R48, R29, !PT ;  /* 0x0000001d301d7209 */ /* 0x000fc60007810000 */
[----:B------:R-:W0:Y:S01]  /*3080*/  MUFU.TANH R51, R51 ;  /* 0x0000003300337308 */ /* 0x000e220000002400 */
[----:B-1----:R-:W-:Y:S02]  /*3090*/  FSEL R75, R75, -INF , P2 ;  /* 0xff8000004b4b7808 */ /* 0x002fe40001000000 */
[----:B------:R-:W-:-:S05]  /*30a0*/  ISETP.GT.AND P2, PT, R45, 0x70, PT ;  /* 0x000000702d00780c */ /* 0x000fca0003f44270 */
[----:B------:R-:W-:Y:S01]  /*30b0*/  MUFU.TANH R52, R52 ;  /* 0x0000003400347308 */ /* 0x000fe20000002400 */
[----:B--2---:R-:W-:Y:S02]  /*30c0*/  FSEL R46, R46, -INF , P3 ;  /* 0xff8000002e2e7808 */ /* 0x004fe40001800000 */
[----:B------:R-:W-:-:S05]  /*30d0*/  ISETP.GT.AND P3, PT, R45, 0x71, PT ;  /* 0x000000712d00780c */ /* 0x000fca0003f64270 */
[----:B------:R-:W1:Y:S01]  /*30e0*/  MUFU.TANH R47, R47 ;  /* 0x0000002f002f7308 */ /* 0x000e620000002400 */
[----:B0-----:R-:W-:Y:S02]  /*30f0*/  FSEL R28, R51, -INF , P4 ;  /* 0xff800000331c7808 */ /* 0x001fe40002000000 */
[----:B------:R-:W-:Y:S02]  /*3100*/  FMNMX.FTZ R51, R58, R29, !PT ;  /* 0x0000001d3a337209 */ /* 0x000fe40007810000 */
[----:B------:R-:W-:-:S03]  /*3110*/  ISETP.GT.AND P4, PT, R45, 0x80, PT ;  /* 0x000000802d00780c */ /* 0x000fc60003f84270 */
[----:B------:R-:W0:Y:S08]  /*3120*/  MUFU.TANH R98, R98 ;  /* 0x0000006200627308 */ /* 0x000e300000002400 */
[----:B------:R2:W3:Y:S01]  /*3130*/  MUFU.TANH R49, R96 ;  /* 0x0000006000317308 */ /* 0x0004e20000002400 */
[----:B-1----:R-:W-:Y:S02]  /*3140*/  FSEL R47, R47, -INF , P6 ;  /* 0xff8000002f2f7808 */ /* 0x002fe40003000000 */
[----:B------:R-:W-:-:S05]  /*3150*/  ISETP.GT.AND P6, PT, R45, 0x78, PT ;  /* 0x000000782d00780c */ /* 0x000fca0003fc4270 */
[----:B------:R-:W1:Y:S01]  /*3160*/  MUFU.TANH R100, R100 ;  /* 0x0000006400647308 */ /* 0x000e620000002400 */
[----:B--2---:R-:W-:Y:S02]  /*3170*/  FSEL R96, R52, -INF , P2 ;  /* 0xff80000034607808 */ /* 0x004fe40001000000 */
[----:B0-----:R-:W-:Y:S02]  /*3180*/  FSEL R98, R98, -INF , P3 ;  /* 0xff80000062627808 */ /* 0x001fe40001800000 */
[----:B------:R-:W-:-:S03]  /*3190*/  FMNMX.FTZ R51, R96, R51, !PT ;  /* 0x0000003360337209 */ /* 0x000fc60007810000 */
[----:B------:R-:W0:Y:S01]  /*31a0*/  MUFU.TANH R57, R57 ;  /* 0x0000003900397308 */ /* 0x000e220000002400 */
[----:B---3--:R-:W-:Y:S02]  /*31b0*/  FSEL R49, R49, -INF , P5 ;  /* 0xff80000031317808 */ /* 0x008fe40002800000 */
[----:B------:R-:W-:Y:S02]  /*31c0*/  ISETP.GT.AND P5, PT, R45, 0x79, PT ;  /* 0x000000792d00780c */ /* 0x000fe40003fa4270 */
[----:B------:R-:W-:-:S03]  /*31d0*/  FMNMX.FTZ R51, R98, R51, !PT ;  /* 0x0000003362337209 */ /* 0x000fc60007810000 */
[----:B------:R-:W2:Y:S01]  /*31e0*/  MUFU.TANH R53, R54 ;  /* 0x0000003600357308 */ /* 0x000ea20000002400 */
[----:B-1----:R-:W-:-:S04]  /*31f0*/  FSEL R100, R100, -INF , P6 ;  /* 0xff80000064647808 */ /* 0x002fc80003000000 */
[----:B------:R-:W-:-:S03]  /*3200*/  FMNMX.FTZ R51, R100, R51, !PT ;  /* 0x0000003364337209 */ /* 0x000fc60007810000 */
[----:B------:R1:W3:Y:S01]  /*3210*/  MUFU.TANH R54, R97 ;  /* 0x0000006100367308 */ /* 0x0002e20000002400 */
[----:B0-----:R-:W-:Y:S01]  /*3220*/  FSEL R102, R57, -INF , P5 ;  /* 0xff80000039667808 */ /* 0x001fe20002800000 */
[----:B------:R-:W-:-:S03]  /*3230*/  FMUL.FTZ R57, R0, R38 ;  /* 0x0000002600397220 */ /* 0x000fc60000410000 */
[----:B------:R-:W-:-:S03]  /*3240*/  FMNMX.FTZ R51, R102, R51, !PT ;  /* 0x0000003366337209 */ /* 0x000fc60007810000 */
[----:B------:R-:W0:Y:S01]  /*3250*/  MUFU.TANH R112, R112 ;  /* 0x0000007000707308 */ /* 0x000e220000002400 */
[----:B--2---:R-:W-:Y:S01]  /*3260*/  FSEL R10, R53, -INF , P2 ;  /* 0xff800000350a7808 */ /* 0x004fe20001000000 */
[----:B-1----:R-:W-:Y:S01]  /*3270*/  FMUL.FTZ R97, R0, R42 ;  /* 0x0000002a00617220 */ /* 0x002fe20000410000 */
[----:B------:R-:W-:-:S05]  /*3280*/  ISETP.GT.AND P2, PT, R45, 0x88, PT ;  /* 0x000000882d00780c */ /* 0x000fca0003f44270 */
[----:B------:R-:W1:Y:S01]  /*3290*/  MUFU.TANH R104, R104 ;  /* 0x0000006800687308 */ /* 0x000e620000002400 */
[----:B---3--:R-:W-:Y:S02]  /*32a0*/  FSEL R29, R54, -INF , P3 ;  /* 0xff800000361d7808 */ /* 0x008fe40001800000 */
[----:B------:R-:W-:-:S05]  /*32b0*/  ISETP.GT.AND P3, PT, R45, 0x81, PT ;  /* 0x000000812d00780c */ /* 0x000fca0003f64270 */
[----:B------:R-:W2:Y:S01]  /*32c0*/  MUFU.TANH R55, R55 ;  /* 0x0000003700377308 */ /* 0x000ea20000002400 */
[----:B0-----:R-:W-:-:S04]  /*32d0*/  FSEL R112, R112, -INF , P4 ;  /* 0xff80000070707808 */ /* 0x001fc80002000000 */
[----:B------:R-:W-:-:S03]  /*32e0*/  FMNMX.FTZ R51, R112, R51, !PT ;  /* 0x0000003370337209 */ /* 0x000fc60007810000 */
[----:B------:R-:W0:Y:S01]  /*32f0*/  MUFU.TANH R32, R32 ;  /* 0x0000002000207308 */ /* 0x000e220000002400 */
[----:B-1----:R-:W-:-:S04]  /*3300*/  FSEL R104, R104, -INF , P3 ;  /* 0xff80000068687808 */ /* 0x002fc80001800000 */
[----:B------:R-:W-:-:S03]  /*3310*/  FMNMX.FTZ R51, R104, R51, !PT ;  /* 0x0000003368337209 */ /* 0x000fc60007810000 */
[----:B------:R-:W-:Y:S01]  /*3320*/  MUFU.TANH R59, R59 ;  /* 0x0000003b003b7308 */ /* 0x000fe20000002400 */
[----:B--2---:R-:W-:Y:S01]  /*3330*/  FSEL R30, R55, -INF , P6 ;  /* 0xff800000371e7808 */ /* 0x004fe20003000000 */
[----:B------:R-:W-:Y:S01]  /*3340*/  FMUL.FTZ R55, R0, R35 ;  /* 0x0000002300377220 */ /* 0x000fe20000410000 */
[----:B------:R-:W-:-:S05]  /*3350*/  ISETP.GT.AND P6, PT, R45, 0x89, PT ;  /* 0x000000892d00780c */ /* 0x000fca0003fc4270 */
[----:B------:R-:W1:Y:S01]  /*3360*/  MUFU.TANH R33, R33 ;  /* 0x0000002100217308 */ /* 0x000e620000002400 */
[----:B0-----:R-:W-:-:S04]  /*3370*/  FSEL R110, R32, -INF , P2 ;  /* 0xff800000206e7808 */ /* 0x001fc80001000000 */
[----:B------:R-:W-:-:S03]  /*3380*/  FMNMX.FTZ R51, R110, R51, !PT ;  /* 0x000000336e337209 */ /* 0x000fc60007810000 */
[----:B------:R-:W0:Y:S08]  /*3390*/  MUFU.TANH R56, R56 ;  /* 0x0000003800387308 */ /* 0x000e300000002400 */
[----:B------:R2:W3:Y:S01]  /*33a0*/  MUFU.TANH R54, R36 ;  /* 0x0000002400367308 */ /* 0x0004e20000002400 */
[----:B-1----:R-:W-:-:S04]  /*33b0*/  FSEL R106, R33, -INF , P6 ;  /* 0xff800000216a7808 */ /* 0x002fc80003000000 */
[----:B------:R-:W-:-:S03]  /*33c0*/  FMNMX.FTZ R51, R106, R51, !PT ;  /* 0x000000336a337209 */ /* 0x000fc60007810000 */
[----:B------:R-:W1:Y:S01]  /*33d0*/  MUFU.TANH R31, R31 ;  /* 0x0000001f001f7308 */ /* 0x000e620000002400 */
[----:B--2---:R-:W-:Y:S01]  /*33e0*/  FSEL R36, R59, -INF , P5 ;  /* 0xff8000003b247808 */ /* 0x004fe20002800000 */
[----:B------:R-:W-:Y:S01]  /*33f0*/  FMUL.FTZ R59, R0, R39 ;  /* 0x00000027003b7220 */ /* 0x000fe20000410000 */
[C---:B------:R-:W-:Y:S02]  /*3400*/  ISETP.GT.AND P5, PT, R45.reuse, 0x90, PT ;  /* 0x000000902d00780c */ /* 0x040fe40003fa4270 */
[----:B0-----:R-:W-:Y:S02]  /*3410*/  FSEL R32, R56, -INF , P4 ;  /* 0xff80000038207808 */ /* 0x001fe40002000000 */
[----:B------:R-:W-:Y:S01]  /*3420*/  ISETP.GT.AND P4, PT, R45, 0x91, PT ;  /* 0x000000912d00780c */ /* 0x000fe20003f84270 */
[----:B------:R-:W0:Y:S01]  /*3430*/  MUFU.TANH R37, R37 ;  /* 0x0000002500257308 */ /* 0x000e220000002400 */
[----:B---3--:R-:W-:-:S04]  /*3440*/  FSEL R54, R54, -INF , P5 ;  /* 0xff80000036367808 */ /* 0x008fc80002800000 */
        /* <DEDUP_REMOVED lines=15> */
[----:B------:R-:W-:Y:S01]  /*3540*/  FMNMX.FTZ R41, R40, R37, !PT ;  /* 0x0000002528297209 */ /* 0x000fe20007810000 */
[----:B------:R-:W-:Y:S02]  /*3550*/  IMAD.U32 R37, RZ, RZ, UR16 ;  /* 0x00000010ff257e24 */ /* 0x000fe4000f8e00ff */
[----:B------:R-:W-:Y:S01]  /*3560*/  MUFU.TANH R59, R59 ;  /* 0x0000003b003b7308 */ /* 0x000fe20000002400 */
[----:B--2---:R-:W-:Y:S01]  /*3570*/  FSEL R55, R55, -INF , P6 ;  /* 0xff80000037377808 */ /* 0x004fe20003000000 */
[----:B------:R-:W0:Y:S06]  /*3580*/  SHFL.BFLY PT, R56, R41, 0x2, 0x1f ;  /* 0x0c401f0029387f89 */ /* 0x000e2c00000e0000 */
[----:B------:R-:W-:Y:S01]  /*3590*/  MUFU.TANH R97, R97 ;  /* 0x0000006100617308 */ /* 0x000fe20000002400 */
[----:B-1----:R-:W-:-:S07]  /*35a0*/  FSEL R57, R57, -INF , P5 ;  /* 0xff80000039397808 */ /* 0x002fce0002800000 */
[----:B------:R-:W-:Y:S01]  /*35b0*/  MUFU.TANH R95, R95 ;  /* 0x0000005f005f7308 */ /* 0x000fe20000002400 */
[----:B0-----:R-:W-:-:S05]  /*35c0*/  FMNMX.FTZ R45, R41, R56, !PT ;  /* 0x00000038292d7209 */ /* 0x001fca0007810000 */
[----:B------:R-:W0:Y:S02]  /*35d0*/  SHFL.BFLY PT, R56, R45, 0x1, 0x1f ;  /* 0x0c201f002d387f89 */ /* 0x000e2400000e0000 */
[----:B0-----:R-:W-:-:S04]  /*35e0*/  FMNMX.FTZ R56, R45, R56, !PT ;  /* 0x000000382d387209 */ /* 0x001fc80007810000 */
[C---:B------:R-:W-:Y:S01]  /*35f0*/  FSETP.NEU.FTZ.AND P0, PT, R56.reuse, -INF , PT ;  /* 0xff8000003800780b */ /* 0x040fe20003f1d000 */
[----:B------:R-:W-:-:S05]  /*3600*/  FFMA.FTZ R37, R56, R37, -8 ;  /* 0xc100000038257423 */ /* 0x000fca0000010025 */
[----:B------:R-:W-:Y:S02]  /*3610*/  FSEL R37, R37, RZ, P0 ;  /* 0x000000ff25257208 */ /* 0x000fe40000000000 */
[----:B------:R-:W-:-:S03]  /*3620*/  ISETP.NE.AND P0, PT, R108, RZ, PT ;  /* 0x000000ff6c00720c */ /* 0x000fc60003f05270 */
        /* <DEDUP_REMOVED lines=28> */
[----:B------:R-:W-:-:S03]  /*37f0*/  FFMA.FTZ R52, R52, UR16, -R37 ;  /* 0x0000001034347c23 */ /* 0x000fc60008010825 */
[----:B------:R-:W-:Y:S02]  /*3800*/  FMNMX.FTZ R80, R78, R21, !PT ;  /* 0x000000154e507209 */ /* 0x000fe40007810000 */
[----:B------:R1:W-:Y:S01]  /*3810*/  MUFU.EX2 R21, R43 ;  /* 0x0000002b00157308 */ /* 0x0003e20000000800 */
[----:B0-----:R-:W-:-:S01]  /*3820*/  FFMA.FTZ R77, R68, UR16, -R37 ;  /* 0x00000010444d7c23 */ /* 0x001fc20008010825 */
[----:B------:R-:W-:Y:S01]  /*3830*/  FMNMX.FTZ R39, R79, R80, !PT ;  /* 0x000000504f277209 */ /* 0x000fe20007810000 */
[----:B------:R-:W-:-:S01]  /*3840*/  FFMA.FTZ R80, R81, UR16, -R37 ;  /* 0x0000001051507c23 */ /* 0x000fc20008010825 */
[----:B------:R-:W-:Y:S02]  /*3850*/  FFMA.FTZ R81, R100, UR16, -R37 ;  /* 0x0000001064517c23 */ /* 0x000fe40008010825 */
[----:B------:R-:W-:Y:S02]  /*3860*/  FMNMX.FTZ R92, R82, R39, !PT ;  /* 0x00000027525c7209 */ /* 0x000fe40007810000 */
[----:B------:R-:W-:Y:S02]  /*3870*/  MUFU.EX2 R35, R35 ;  /* 0x0000002300237308 */ /* 0x000fe40000000800 */
[----:B------:R-:W-:-:S04]  /*3880*/  FMNMX.FTZ R39, R83, R92, !PT ;  /* 0x0000005c53277209 */ /* 0x000fc80007810000 */
[----:B------:R-:W-:Y:S02]  /*3890*/  FMNMX.FTZ R84, R86, R39, !PT ;  /* 0x0000002756547209 */ /* 0x000fe40007810000 */
[----:B------:R0:W-:Y:S02]  /*38a0*/  MUFU.EX2 R39, R45 ;  /* 0x0000002d00277308 */ /* 0x0001e40000000800 */
[----:B------:R-:W-:Y:S01]  /*38b0*/  FMNMX.FTZ R41, R87, R84, !PT ;  /* 0x0000005457297209 */ /* 0x000fe20007810000 */
[--C-:B------:R-:W-:Y:S01]  /*38c0*/  FFMA.FTZ R84, R85, UR16, -R37.reuse ;  /* 0x0000001055547c23 */ /* 0x100fe20008010825 */
[----:B------:R-:W-:-:S02]  /*38d0*/  FFMA.FTZ R85, R112, UR16, -R37 ;  /* 0x0000001070557c23 */ /* 0x000fc40008010825 */
[----:B------:R-:W-:Y:S02]  /*38e0*/  FMNMX.FTZ R92, R90, R41, !PT ;  /* 0x000000295a5c7209 */ /* 0x000fe40007810000 */
[----:B------:R-:W-:Y:S02]  /*38f0*/  MUFU.EX2 R38, R38 ;  /* 0x0000002600267308 */ /* 0x000fe40000000800 */
[----:B------:R-:W-:-:S04]  /*3900*/  FMNMX.FTZ R41, R91, R92, !PT ;  /* 0x0000005c5b297209 */ /* 0x000fc80007810000 */
[----:B------:R-:W-:Y:S02]  /*3910*/  FMNMX.FTZ R88, R62, R41, !PT ;  /* 0x000000293e587209 */ /* 0x000fe40007810000 */
[----:B------:R2:W-:Y:S02]  /*3920*/  MUFU.EX2 R41, R51 ;  /* 0x0000003300297308 */ /* 0x0005e40000000800 */
[----:B-1----:R-:W-:Y:S01]  /*3930*/  FMNMX.FTZ R43, R63, R88, !PT ;  /* 0x000000583f2b7209 */ /* 0x002fe20007810000 */
[--C-:B------:R-:W-:Y:S01]  /*3940*/  FFMA.FTZ R88, R89, UR16, -R37.reuse ;  /* 0x0000001059587c23 */ /* 0x100fe20008010825 */
[----:B------:R-:W-:-:S02]  /*3950*/  FFMA.FTZ R89, R110, UR16, -R37 ;  /* 0x000000106e597c23 */ /* 0x000fc40008010825 */
[----:B------:R-:W-:Y:S02]  /*3960*/  FMNMX.FTZ R92, R66, R43, !PT ;  /* 0x0000002b425c7209 */ /* 0x000fe40007810000 */
[----:B------:R-:W-:Y:S02]  /*3970*/  MUFU.EX2 R9, R9 ;  /* 0x0000000900097308 */ /* 0x000fe40000000800 */
[----:B------:R-:W-:-:S04]  /*3980*/  FMNMX.FTZ R43, R67, R92, !PT ;  /* 0x0000005c432b7209 */ /* 0x000fc80007810000 */
[----:B------:R-:W-:Y:S02]  /*3990*/  FMNMX.FTZ R60, R70, R43, !PT ;  /* 0x0000002b463c7209 */ /* 0x000fe40007810000 */
[----:B------:R-:W-:Y:S02]  /*39a0*/  MUFU.EX2 R43, R53 ;  /* 0x00000035002b7308 */ /* 0x000fe40000000800 */
[----:B0-----:R-:W-:Y:S01]  /*39b0*/  FMNMX.FTZ R45, R71, R60, !PT ;  /* 0x0000003c472d7209 */ /* 0x001fe20007810000 */
        /* <DEDUP_REMOVED lines=8> */
[----:B--2---:R-:W-:Y:S02]  /*3a40*/  FMNMX.FTZ R51, R49, R64, !PT ;  /* 0x0000004031337209 */ /* 0x004fe40007810000 */
[----:B------:R1:W2:Y:S01]  /*3a50*/  MUFU.EX2 R64, R65 ;  /* 0x0000004100407308 */ /* 0x0002a20000000800 */
[----:B0-----:R-:W-:Y:S02]  /*3a60*/  F2FP.SATFINITE.E4M3.F32.PACK_AB_MERGE_C R152, R42, R9, RZ ;  /* 0x000000092a98723e */ /* 0x001fe400048070ff */
[----:B------:R-:W-:Y:S02]  /*3a70*/  FMNMX.FTZ R51, R28, R51, !PT ;  /* 0x000000331c337209 */ /* 0x000fe40007810000 */
[----:B------:R-:W-:Y:S02]  /*3a80*/  F2FP.SATFINITE.E4M3.F32.PACK_AB_MERGE_C R152, R38, R35, R152 ;  /* 0x000000232698723e */ /* 0x000fe40004807098 */
[----:B------:R-:W-:Y:S01]  /*3a90*/  FMNMX.FTZ R68, R10, R51, !PT ;  /* 0x000000330a447209 */ /* 0x000fe20007810000 */
[----:B------:R-:W-:Y:S01]  /*3aa0*/  MUFU.EX2 R11, R11 ;  /* 0x0000000b000b7308 */ /* 0x000fe20000000800 */
[----:B-1----:R-:W-:-:S01]  /*3ab0*/  FFMA.FTZ R65, R44, UR16, -R37 ;  /* 0x000000102c417c23 */ /* 0x002fc20008010825 */
[----:B------:R-:W-:-:S02]  /*3ac0*/  FSEL R44, R97, -INF , P3 ;  /* 0xff800000612c7808 */ /* 0x000fc40001800000 */
[----:B------:R-:W-:Y:S01]  /*3ad0*/  FMNMX.FTZ R53, R29, R68, !PT ;  /* 0x000000441d357209 */ /* 0x000fe20007810000 */
[--C-:B------:R-:W-:Y:S01]  /*3ae0*/  FFMA.FTZ R68, R69, UR16, -R37.reuse ;  /* 0x0000001045447c23 */ /* 0x100fe20008010825 */
[----:B------:R-:W-:-:S02]  /*3af0*/  FFMA.FTZ R69, R72, UR16, -R37 ;  /* 0x0000001048457c23 */ /* 0x000fc40008010825 */
[----:B------:R-:W-:Y:S01]  /*3b00*/  FMNMX.FTZ R53, R30, R53, !PT ;  /* 0x000000351e357209 */ /* 0x000fe20007810000 */
[----:B------:R0:W-:Y:S01]  /*3b10*/  MUFU.EX2 R51, R77 ;  /* 0x0000004d00337308 */ /* 0x0001e20000000800 */
[----:B--2---:R-:W-:Y:S02]  /*3b20*/  F2FP.SATFINITE.E4M3.F32.PACK_AB_MERGE_C R136, R64, R45, RZ ;  /* 0x0000002d4088723e */ /* 0x004fe400048070ff */
[----:B------:R-:W-:-:S04]  /*3b30*/  FMNMX.FTZ R53, R36, R53, !PT ;  /* 0x0000003524357209 */ /* 0x000fc80007810000 */
        /* <DEDUP_REMOVED lines=9> */
[----:B------:R0:W-:Y:S01]  /*3bd0*/  MUFU.EX2 R53, R69 ;  /* 0x0000004500357308 */ /* 0x0001e20000000800 */
[----:B------:R-:W-:Y:S01]  /*3be0*/  FSEL R61, R59, -INF , P4 ;  /* 0xff8000003b3d7808 */ /* 0x000fe20002000000 */
[----:B------:R-:W-:Y:S01]  /*3bf0*/  FFMA.FTZ R96, R104, UR16, -R37 ;  /* 0x0000001068607c23 */ /* 0x000fe20008010825 */
[----:B------:R-:W-:-:S04]  /*3c00*/  FMNMX.FTZ R92, R55, R92, !PT ;  /* 0x0000005c375c7209 */ /* 0x000fc80007810000 */
[----:B------:R-:W-:Y:S01]  /*3c10*/  FMNMX.FTZ R92, R57, R92, !PT ;  /* 0x0000005c395c7209 */ /* 0x000fe20007810000 */
[----:B------:R-:W-:Y:S01]  /*3c20*/  MUFU.EX2 R13, R13 ;  /* 0x0000000d000d7308 */ /* 0x000fe20000000800 */
[----:B0-----:R-:W-:Y:S02]  /*3c30*/  FSEL R69, R95, -INF , P2 ;  /* 0xff8000005f457808 */ /* 0x001fe40001000000 */
[----:B------:R-:W-:Y:S01]  /*3c40*/  FMNMX.FTZ R59, R61, R92, !PT ;  /* 0x0000005c3d3b7209 */ /* 0x000fe20007810000 */
[----:B------:R-:W-:-:S01]  /*3c50*/  FFMA.FTZ R92, R94, UR16, -R37 ;  /* 0x000000105e5c7c23 */ /* 0x000fc20008010825 */
[----:B------:R-:W-:Y:S02]  /*3c60*/  FFMA.FTZ R37, R40, UR16, -R37 ;  /* 0x0000001028257c23 */ /* 0x000fe40008010825 */
[----:B------:R-:W-:Y:S01]  /*3c70*/  FMNMX.FTZ R94, R44, R59, !PT ;  /* 0x0000003b2c5e7209 */ /* 0x000fe20007810000 */
[----:B------:R-:W0:Y:S03]  /*3c80*/  MUFU.EX2 R26, R26 ;  /* 0x0000001a001a7308 */ /* 0x000e260000000800 */
[----:B------:R-:W-:-:S05]  /*3c90*/  FMNMX.FTZ R94, R69, R94, !PT ;  /* 0x0000005e455e7209 */ /* 0x000fca0007810000 */
[----:B------:R-:W1:Y:S01]  /*3ca0*/  SHFL.BFLY PT, R59, R94, 0x2, 0x1f ;  /* 0x0c401f005e3b7f89 */ /* 0x000e6200000e0000 */
[----:B------:R-:W2:Y:S08]  /*3cb0*/  MUFU.EX2 R80, R80 ;  /* 0x0000005000507308 */ /* 0x000eb00000000800 */
[----:B------:R-:W-:Y:S01]  /*3cc0*/  MUFU.EX2 R84, R84 ;  /* 0x0000005400547308 */ /* 0x000fe20000000800 */
[----:B0-----:R-:W-:-:S04]  /*3cd0*/  F2FP.SATFINITE.E4M3.F32.PACK_AB_MERGE_C R154, R26, R13, RZ ;  /* 0x0000000d1a9a723e */ /* 0x001fc800048070ff */
[----:B------:R-:W-:-:S03]  /*3ce0*/  F2FP.SATFINITE.E4M3.F32.PACK_AB_MERGE_C R154, R50, R11, R154 ;  /* 0x0000000b329a723e */ /* 0x000fc6000480709a */
[----:B------:R-:W0:Y:S01]  /*3cf0*/  MUFU.EX2 R88, R88 ;  /* 0x0000005800587308 */ /* 0x000e220000000800 */
[----:B--2---:R-:W-:-:S04]  /*3d00*/  F2FP.SATFINITE.E4M3.F32.PACK_AB_MERGE_C R148, R80, R21, RZ ;  /* 0x000000155094723e */ /* 0x004fc800048070ff */
[----:B------:R-:W-:Y:S02]  /*3d10*/  F2FP.SATFINITE.E4M3.F32.PACK_AB_MERGE_C R148, R76, R15, R148 ;  /* 0x0000000f4c94723e */ /* 0x000fe40004807094 */
[----:B-1----:R-:W-:Y:S01]  /*3d20*/  FMNMX.FTZ R95, R94, R59, !PT ;  /* 0x0000003b5e5f7209 */ /* 0x002fe20007810000 */
[----:B------:R-:W1:Y:S04]  /*3d30*/  MUFU.EX2 R60, R60 ;  /* 0x0000003c003c7308 */ /* 0x000e680000000800 */
[----:B------:R-:W2:Y:S04]  /*3d40*/  SHFL.BFLY PT, R100, R95, 0x1, 0x1f ;  /* 0x0c201f005f647f89 */ /* 0x000ea800000e0000 */
[----:B------:R-:W-:Y:S01]  /*3d50*/  MUFU.EX2 R68, R68 ;  /* 0x0000004400447308 */ /* 0x000fe20000000800 */
[----:B0-----:R-:W-:-:S04]  /*3d60*/  F2FP.SATFINITE.E4M3.F32.PACK_AB_MERGE_C R150, R88, R41, RZ ;  /* 0x000000295896723e */ /* 0x001fc800048070ff */
[----:B------:R-:W-:-:S03]  /*3d70*/  F2FP.SATFINITE.E4M3.F32.PACK_AB_MERGE_C R150, R84, R39, R150 ;  /* 0x000000275496723e */ /* 0x000fc60004807096 */
[----:B------:R-:W0:Y:S01]  /*3d80*/  MUFU.EX2 R72, R72 ;  /* 0x0000004800487308 */ /* 0x000e220000000800 */
[----:B-1----:R-:W-:-:S07]  /*3d90*/  F2FP.SATFINITE.E4M3.F32.PACK_AB_MERGE_C R136, R60, R43, R136 ;  /* 0x0000002b3c88723e */ /* 0x002fce0004807088 */
[----:B------:R-:W-:Y:S01]  /*3da0*/  MUFU.EX2 R65, R65 ;  /* 0x0000004100417308 */ /* 0x000fe20000000800 */
[----:B--2---:R-:W-:Y:S01]  /*3db0*/  FMNMX.FTZ R59, R95, R100, !PT ;  /* 0x000000645f3b7209 */ /* 0x004fe20007810000 */
[----:B------:R-:W-:-:S03]  /*3dc0*/  IMAD.U32 R100, RZ, RZ, UR16 ;  /* 0x00000010ff647e24 */ /* 0x000fc6000f8e00ff */
[C---:B------:R-:W-:Y:S01]  /*3dd0*/  FSETP.NEU.FTZ.AND P2, PT, R59.reuse, -INF , PT ;  /* 0xff8000003b00780b */ /* 0x040fe20003f5d000 */
[----:B------:R-:W-:-:S02]  /*3de0*/  FFMA.FTZ R97, R59, R100, -8 ;  /* 0xc10000003b617423 */ /* 0x000fc40000010064 */
[----:B------:R-:W-:Y:S01]  /*3df0*/  MUFU.EX2 R92, R92 ;  /* 0x0000005c005c7308 */ /* 0x000fe20000000800 */
[----:B0-----:R-:W-:Y:S02]  /*3e00*/  F2FP.SATFINITE.E4M3.F32.PACK_AB_MERGE_C R138, R72, R53, RZ ;  /* 0x00000035488a723e */ /* 0x001fe400048070ff */
[----:B------:R-:W-:Y:S02]  /*3e10*/  FSEL R97, R97, RZ, P2 ;  /* 0x000000ff61617208 */ /* 0x000fe40001000000 */
[----:B------:R-:W-:-:S03]  /*3e20*/  F2FP.SATFINITE.E4M3.F32.PACK_AB_MERGE_C R138, R68, R51, R138 ;  /* 0x00000033448a723e */ /* 0x000fc6000480708a */
        /* <DEDUP_REMOVED lines=28> */
[----:B------:R-:W-:Y:S01]  /*3ff0*/  FFMA.FTZ R83, R83, UR16, -R97 ;  /* 0x0000001053537c23 */ /* 0x000fe20008010861 */
[----:B------:R-:W-:-:S02]  /*4000*/  @!P1 VIADD R46, R6, 0x13240 ;  /* 0x00013240062e9836 */ /* 0x000fc40000000000 */
[----:B------:R-:W-:Y:S01]  /*4010*/  FADD.FTZ R100, R42, R101 ;  /* 0x000000652a647221 */ /* 0x000fe20000010000 */
[----:B------:R-:W-:-:S01]  /*4020*/  FFMA.FTZ R62, R62, UR16, -R97 ;  /* 0x000000103e3e7c23 */ /* 0x000fc20008010861 */
[----:B------:R-:W2:Y:S01]  /*4030*/  MUFU.EX2 R99, R99 ;  /* 0x0000006300637308 */ /* 0x000ea20000000800 */
[----:B0-----:R-:W-:-:S01]  /*4040*/  FADD.FTZ R75, R8, R7 ;  /* 0x00000007084b7221 */ /* 0x001fc20000010000 */
[----:B------:R-:W-:Y:S01]  /*4050*/  FADD.FTZ R101, R11, R100 ;  /* 0x000000640b657221 */ /* 0x000fe20000010000 */
[----:B------:R-:W-:Y:S01]  /*4060*/  @!P1 PRMT R46, RZ, 0x654, R46 ;  /* 0x00000654ff2e9816 */ /* 0x000fe2000000002e */
[--C-:B------:R-:W-:Y:S01]  /*4070*/  FFMA.FTZ R49, R49, UR16, -R97.reuse ;  /* 0x0000001031317c23 */ /* 0x100fe20008010861 */
[----:B------:R-:W-:-:S01]  /*4080*/  FFMA.FTZ R63, R63, UR16, -R97 ;  /* 0x000000103f3f7c23 */ /* 0x000fc20008010861 */
[----:B------:R-:W-:Y:S01]  /*4090*/  FADD.FTZ R100, R50, R101 ;  /* 0x0000006532647221 */ /* 0x000fe20000010000 */
[----:B------:R0:W-:Y:S01]  /*40a0*/  @!P1 SYNCS.ARRIVE.TRANS64.RED.A1T0 RZ, [R46+URZ], RZ ;  /* 0x000000ff2eff99a7 */ /* 0x0001e2000810043f */
[----:B------:R-:W3:Y:S01]  /*40b0*/  MUFU.EX2 R12, R12 ;  /* 0x0000000c000c7308 */ /* 0x000ee20000000800 */
[----:B-1----:R-:W-:-:S01]  /*40c0*/  FADD.FTZ R90, R40, R75 ;  /* 0x0000004b285a7221 */ /* 0x002fc20000010000 */
[----:B------:R-:W-:Y:S01]  /*40d0*/  FADD.FTZ R101, R13, R100 ;  /* 0x000000640d657221 */ /* 0x000fe20000010000 */
[----:B------:R-:W-:-:S01]  /*40e0*/  FFMA.FTZ R47, R47, UR16, -R97 ;  /* 0x000000102f2f7c23 */ /* 0x000fc20008010861 */
[--C-:B------:R-:W-:Y:S01]  /*40f0*/  FFMA.FTZ R36, R36, UR16, -R97.reuse ;  /* 0x0000001024247c23 */ /* 0x100fe20008010861 */
[----:B------:R-:W-:-:S01]  /*4100*/  FFMA.FTZ R32, R32, UR16, -R97 ;  /* 0x0000001020207c23 */ /* 0x000fc20008010861 */
[--C-:B------:R-:W-:Y:S01]  /*4110*/  FFMA.FTZ R34, R34, UR16, -R97.reuse ;  /* 0x0000001022227c23 */ /* 0x100fe20008010861 */
[----:B0-----:R-:W-:-:S01]  /*4120*/  FFMA.FTZ R46, R28, UR16, -R97 ;  /* 0x000000101c2e7c23 */ /* 0x001fc20008010861 */
        /* <DEDUP_REMOVED lines=8> */
[----:B------:R-:W1:Y:S01]  /*41b0*/  MUFU.EX2 R24, R24 ;  /* 0x0000001800187308 */ /* 0x000e620000000800 */
[----:B---3--:R-:W-:-:S01]  /*41c0*/  FADD.FTZ R90, R12, R75 ;  /* 0x0000004b0c5a7221 */ /* 0x008fc20000010000 */
[----:B------:R-:W-:Y:S01]  /*41d0*/  F2FP.SATFINITE.E4M3.F32.PACK_AB_MERGE_C R40, R99, R40, RZ ;  /* 0x000000286328723e */ /* 0x000fe200048070ff */
[--C-:B------:R-:W-:Y:S01]  /*41e0*/  IMAD.MOV.U32 R35, RZ, RZ, R25.reuse ;  /* 0x000000ffff237224 */ /* 0x100fe200078e0019 */
[----:B------:R-:W-:Y:S01]  /*41f0*/  PLOP3.LUT P1, PT, PT, PT, UP0, 0x80, 0x0 ;  /* 0x000000000000781c */ /* 0x000fe20003f2f008 */
[--C-:B------:R-:W-:Y:S01]  /*4200*/  IMAD.MOV.U32 R38, RZ, RZ, R25.reuse ;  /* 0x000000ffff267224 */ /* 0x100fe200078e0019 */
[----:B------:R-:W-:Y:S01]  /*4210*/  F2FP.SATFINITE.E4M3.F32.PACK_AB_MERGE_C R153, R7, R8, R40 ;  /* 0x000000080799723e */ /* 0x000fe20004807028 */
[----:B------:R-:W-:Y:S01]  /*4220*/  IMAD.MOV.U32 R40, RZ, RZ, R25 ;  /* 0x000000ffff287224 */ /* 0x000fe200078e0019 */
[----:B------:R-:W2:Y:S01]  /*4230*/  MUFU.EX2 R93, R93 ;  /* 0x0000005d005d7308 */ /* 0x000ea20000000800 */
[----:B0-----:R-:W-:-:S01]  /*4240*/  FADD.FTZ R75, R95, R90 ;  /* 0x0000005a5f4b7221 */ /* 0x001fc20000010000 */
[----:B------:R-:W-:Y:S01]  /*4250*/  FADD.FTZ R90, R26, R101 ;  /* 0x000000651a5a7221 */ /* 0x000fe20000010000 */
[----:B------:R-:W-:-:S03]  /*4260*/  IMAD.MOV.U32 R50, RZ, RZ, R25 ;  /* 0x000000ffff327224 */ /* 0x000fc600078e0019 */
[----:B------:R-:W-:Y:S02]  /*4270*/  FADD.FTZ R101, R15, R90 ;  /* 0x0000005a0f657221 */ /* 0x000fe40000010000 */
[----:B------:R-:W0:Y:S08]  /*4280*/  MUFU.EX2 R14, R14 ;  /* 0x0000000e000e7308 */ /* 0x000e300000000800 */
[----:B------:R-:W3:Y:S08]  /*4290*/  MUFU.EX2 R27, R27 ;  /* 0x0000001b001b7308 */ /* 0x000ef00000000800 */
[----:B------:R-:W4:Y:S08]  /*42a0*/  MUFU.EX2 R78, R78 ;  /* 0x0000004e004e7308 */ /* 0x000f300000000800 */
[----:B------:R1:W-:Y:S08]  /*42b0*/  MUFU.EX2 R6, R74 ;  /* 0x0000004a00067308 */ /* 0x0003f00000000800 */
[----:B------:R-:W5:Y:S01]  /*42c0*/  MUFU.EX2 R83, R83 ;  /* 0x0000005300537308 */ /* 0x000f620000000800 */
[----:B-1----:R-:W-:-:S01]  /*42d0*/  FADD.FTZ R74, R24, R75 ;  /* 0x0000004b184a7221 */ /* 0x002fc20000010000 */
[----:B--2---:R-:W-:-:S03]  /*42e0*/  F2FP.SATFINITE.E4M3.F32.PACK_AB_MERGE_C R24, R93, R24, RZ ;  /* 0x000000185d18723e */ /* 0x004fc600048070ff */
[----:B------:R-:W-:Y:S01]  /*42f0*/  FADD.FTZ R75, R93, R74 ;  /* 0x0000004a5d4b7221 */ /* 0x000fe20000010000 */
[----:B------:R-:W-:-:S01]  /*4300*/  FFMA.FTZ R74, R29, UR16, -R97 ;  /* 0x000000101d4a7c23 */ /* 0x000fc20008010861 */
[----:B------:R-:W-:Y:S01]  /*4310*/  F2FP.SATFINITE.E4M3.F32.PACK_AB_MERGE_C R155, R95, R12, R24 ;  /* 0x0000000c5f9b723e */ /* 0x000fe20004807018 */
[----:B------:R-:W1:Y:S01]  /*4320*/  MUFU.EX2 R20, R20 ;  /* 0x0000001400147308 */ /* 0x000e620000000800 */
[----:B0-----:R-:W-:-:S01]  /*4330*/  FADD.FTZ R90, R14, R75 ;  /* 0x0000004b0e5a7221 */ /* 0x001fc20000010000 */
[----:B------:R-:W-:Y:S01]  /*4340*/  FFMA.FTZ R75, R30, UR16, -R97 ;  /* 0x000000101e4b7c23 */ /* 0x000fe20008010861 */
[----:B------:R-:W-:-:S01]  /*4350*/  FADD.FTZ R30, R76, R101 ;  /* 0x000000654c1e7221 */ /* 0x000fc20000010000 */
[----:B------:R-:W-:Y:S02]  /*4360*/  IMAD.MOV.U32 R24, RZ, RZ, R25 ;  /* 0x000000ffff187224 */ /* 0x000fe400078e0019 */
[----:B---3--:R-:W-:-:S01]  /*4370*/  FADD.FTZ R101, R27, R90 ;  /* 0x0000005a1b657221 */ /* 0x008fc20000010000 */
[----:B------:R-:W-:Y:S01]  /*4380*/  FADD.FTZ R103, R21, R30 ;  /* 0x0000001e15677221 */ /* 0x000fe20000010000 */
[----:B------:R-:W0:Y:S02]  /*4390*/  MUFU.EX2 R79, R79 ;  /* 0x0000004f004f7308 */ /* 0x000e240000000800 */
[----:B----4-:R-:W-:-:S01]  /*43a0*/  FADD.FTZ R90, R78, R101 ;  /* 0x000000654e5a7221 */ /* 0x010fc20000010000 */
[----:B------:R-:W-:Y:S01]  /*43b0*/  FFMA.FTZ R30, R33, UR16, -R97 ;  /* 0x00000010211e7c23 */ /* 0x000fe20008010861 */
[----:B------:R-:W-:-:S01]  /*43c0*/  FADD.FTZ R100, R80, R103 ;  /* 0x0000006750647221 */ /* 0x000fc20000010000 */
[C---:B-----5:R-:W-:Y:S01]  /*43d0*/  F2FP.SATFINITE.E4M3.F32.PACK_AB_MERGE_C R78, R83.reuse, R78, RZ ;  /* 0x0000004e534e723e */ /* 0x060fe200048070ff */
[----:B------:R-:W-:-:S02]  /*43e0*/  FADD.FTZ R33, R83, R90 ;  /* 0x0000005a53217221 */ /* 0x000fc40000010000 */
[----:B------:R-:W2:Y:S01]  /*43f0*/  MUFU.EX2 R82, R82 ;  /* 0x0000005200527308 */ /* 0x000ea20000000800 */
[----:B------:R-:W-:Y:S01]  /*4400*/  F2FP.SATFINITE.E4M3.F32.PACK_AB_MERGE_C R149, R27, R14, R78 ;  /* 0x0000000e1b95723e */ /* 0x000fe2000480704e */
[----:B------:R-:W-:-:S06]  /*4410*/  IMAD.MOV.U32 R27, RZ, RZ, R25 ;  /* 0x000000ffff1b7224 */ /* 0x000fcc00078e0019 */
[----:B------:R-:W-:Y:S08]  /*4420*/  MUFU.EX2 R87, R87 ;  /* 0x0000005700577308 */ /* 0x000ff00000000800 */
[----:B------:R3:W-:Y:S08]  /*4430*/  MUFU.EX2 R10, R49 ;  /* 0x00000031000a7308 */ /* 0x0007f00000000800 */
[----:B------:R-:W-:Y:S01]  /*4440*/  MUFU.EX2 R62, R62 ;  /* 0x0000003e003e7308 */ /* 0x000fe20000000800 */
[----:B---3--:R-:W-:-:S01]  /*4450*/  FADD.FTZ R49, R39, R100 ;  /* 0x0000006427317221 */ /* 0x008fc20000010000 */
[----:B------:R-:W-:-:S03]  /*4460*/  IMAD.MOV.U32 R39, RZ, RZ, R25 ;  /* 0x000000ffff277224 */ /* 0x000fc600078e0019 */
[----:B------:R-:W-:-:S03]  /*4470*/  FADD.FTZ R90, R84, R49 ;  /* 0x00000031545a7221 */ /* 0x000fc60000010000 */
[----:B------:R1:W3:Y:S01]  /*4480*/  MUFU.EX2 R29, R46 ;  /* 0x0000002e001d7308 */ /* 0x0002e20000000800 */
[----:B------:R-:W-:-:S04]  /*4490*/  FADD.FTZ R101, R41, R90 ;  /* 0x0000005a29657221 */ /* 0x000fc80000010000 */
[----:B------:R-:W-:-:S03]  /*44a0*/  FADD.FTZ R90, R88, R101 ;  /* 0x00000065585a7221 */ /* 0x000fc60000010000 */
[----:B------:R-:W4:Y:S01]  /*44b0*/  MUFU.EX2 R63, R63 ;  /* 0x0000003f003f7308 */ /* 0x000f220000000800 */
[----:B-1----:R-:W-:-:S01]  /*44c0*/  FADD.FTZ R46, R20, R33 ;  /* 0x00000021142e7221 */ /* 0x002fc20000010000 */
[----:B------:R-:W-:Y:S01]  /*44d0*/  FADD.FTZ R97, R43, R90 ;  /* 0x0000005a2b617221 */ /* 0x000fe20000010000 */
[----:B------:R-:W-:Y:S02]  /*44e0*/  IMAD.MOV.U32 R43, RZ, RZ, R25 ;  /* 0x000000ffff2b7224 */ /* 0x000fe400078e0019 */
[----:B0-----:R-:W-:Y:S01]  /*44f0*/  FADD.FTZ R49, R79, R46 ;  /* 0x0000002e4f317221 */ /* 0x001fe20000010000 */
[----:B------:R-:W-:-:S02]  /*4500*/  FADD.FTZ R42, R60, R97 ;  /* 0x000000613c2a7221 */ /* 0x000fc40000010000 */
[----:B------:R-:W0:Y:S01]  /*4510*/  MUFU.EX2 R86, R86 ;  /* 0x0000005600567308 */ /* 0x000e220000000800 */
[----:B--2---:R-:W-:-:S01]  /*4520*/  FADD.FTZ R46, R82, R49 ;  /* 0x00000031522e7221 */ /* 0x004fc20000010000 */
[----:B------:R-:W-:Y:S01]  /*4530*/  FADD.FTZ R21, R45, R42 ;  /* 0x0000002a2d157221 */ /* 0x000fe20000010000 */
[----:B---3--:R-:W-:Y:S01]  /*4540*/  F2FP.SATFINITE.E4M3.F32.PACK_AB_MERGE_C R15, R29, R10, RZ ;  /* 0x0000000a1d0f723e */ /* 0x008fe200048070ff */
[----:B------:R-:W-:-:S02]  /*4550*/  IMAD.MOV.U32 R45, RZ, RZ, R25 ;  /* 0x000000ffff2d7224 */ /* 0x000fc400078e0019 */
[----:B------:R-:W-:-:S01]  /*4560*/  FADD.FTZ R49, R87, R46 ;  /* 0x0000002e57317221 */ /* 0x000fc20000010000 */
[----:B------:R-:W-:Y:S01]  /*4570*/  FADD.FTZ R64, R64, R21 ;  /* 0x0000001540407221 */ /* 0x000fe20000010000 */
[----:B------:R-:W-:Y:S01]  /*4580*/  F2FP.SATFINITE.E4M3.F32.PACK_AB_MERGE_C R82, R87, R82, RZ ;  /* 0x000000525752723e */ /* 0x000fe200048070ff */
[----:B------:R-:W1:Y:S01]  /*4590*/  MUFU.EX2 R91, R91 ;  /* 0x0000005b005b7308 */ /* 0x000e620000000800 */
[----:B------:R-:W-:-:S01]  /*45a0*/  FADD.FTZ R26, R62, R49 ;  /* 0x000000313e1a7221 */ /* 0x000fc20000010000 */
[----:B------:R-:W-:Y:S01]  /*45b0*/  FADD.FTZ R41, R51, R64 ;  /* 0x0000004033297221 */ /* 0x000fe20000010000 */
[----:B------:R-:W-:Y:S01]  /*45c0*/  F2FP.SATFINITE.E4M3.F32.PACK_AB_MERGE_C R151, R79, R20, R82 ;  /* 0x000000144f97723e */ /* 0x000fe20004807052 */
[----:B------:R-:W-:Y:S02]  /*45d0*/  IMAD.MOV.U32 R49, RZ, RZ, R25 ;  /* 0x000000ffff317224 */ /* 0x000fe400078e0019 */
[----:B----4-:R-:W-:-:S01]  /*45e0*/  FADD.FTZ R13, R63, R26 ;  /* 0x0000001a3f0d7221 */ /* 0x010fc20000010000 */
[----:B------:R-:W-:Y:S01]  /*45f0*/  MOV R46, R25 ;  /* 0x00000019002e7202 */ /* 0x000fe20000000f00 */
[----:B------:R-:W-:Y:S01]  /*4600*/  IMAD.MOV.U32 R51, RZ, RZ, R25 ;  /* 0x000000ffff337224 */ /* 0x000fe200078e0019 */
[----:B------:R-:W2:Y:S01]  /*4610*/  MUFU.EX2 R66, R66 ;  /* 0x0000004200427308 */ /* 0x000ea20000000800 */
[----:B0-----:R-:W-:-:S07]  /*4620*/  FADD.FTZ R42, R86, R13 ;  /* 0x0000000d562a7221 */ /* 0x001fce0000010000 */
[----:B------:R-:W0:Y:S01]  /*4630*/  MUFU.EX2 R67, R67 ;  /* 0x0000004300437308 */ /* 0x000e220000000800 */
[----:B-1----:R-:W-:-:S01]  /*4640*/  FADD.FTZ R21, R91, R42 ;  /* 0x0000002a5b157221 */ /* 0x002fc20000010000 */
[----:B------:R-:W-:Y:S01]  /*4650*/  FADD.FTZ R42, R68, R41 ;  /* 0x00000029442a7221 */ /* 0x000fe20000010000 */
[----:B------:R-:W-:-:S03]  /*4660*/  F2FP.SATFINITE.E4M3.F32.PACK_AB_MERGE_C R86, R91, R86, RZ ;  /* 0x000000565b56723e */ /* 0x000fc600048070ff */
[----:B------:R-:W-:Y:S01]  /*4670*/  FADD.FTZ R41, R53, R42 ;  /* 0x0000002a35297221 */ /* 0x000fe20000010000 */
[----:B------:R-:W-:Y:S01]  /*4680*/  F2FP.SATFINITE.E4M3.F32.PACK_AB_MERGE_C R137, R63, R62, R86 ;  /* 0x0000003e3f89723e */ /* 0x000fe20004807056 */
[----:B------:R-:W1:Y:S01]  /*4690*/  MUFU.EX2 R70, R70 ;  /* 0x0000004600467308 */ /* 0x000e620000000800 */
[----:B------:R-:W-:Y:S02]  /*46a0*/  IMAD.MOV.U32 R42, RZ, RZ, R25 ;  /* 0x000000ffff2a7224 */ /* 0x000fe400078e0019 */
[----:B------:R-:W-:Y:S01]  /*46b0*/  FADD.FTZ R72, R72, R41 ;  /* 0x0000002948487221 */ /* 0x000fe20000010000 */
[--C-:B------:R-:W-:Y:S02]  /*46c0*/  IMAD.MOV.U32 R41, RZ, RZ, R25.reuse ;  /* 0x000000ffff297224 */ /* 0x100fe400078e0019 */
[----:B------:R-:W-:Y:S02]  /*46d0*/  IMAD.MOV.U32 R53, RZ, RZ, R25 ;  /* 0x000000ffff357224 */ /* 0x000fe400078e0019 */
[----:B------:R-:W3:Y:S08]  /*46e0*/  MUFU.EX2 R71, R71 ;  /* 0x0000004700477308 */ /* 0x000ef00000000800 */
[----:B------:R2:W-:Y:S08]  /*46f0*/  MUFU.EX2 R26, R36 ;  /* 0x00000024001a7308 */ /* 0x0005f00000000800 */
[----:B------:R-:W4:Y:S01]  /*4700*/  MUFU.EX2 R47, R47 ;  /* 0x0000002f002f7308 */ /* 0x000f220000000800 */
[----:B--2---:R-:W-:-:S04]  /*4710*/  FADD.FTZ R36, R66, R21 ;  /* 0x0000001542247221 */ /* 0x004fc80000010000 */
[----:B0-----:R-:W-:-:S03]  /*4720*/  FADD.FTZ R21, R67, R36 ;  /* 0x0000002443157221 */ /* 0x001fc60000010000 */
[----:B------:R1:W-:Y:S08]  /*4730*/  MUFU.EX2 R13, R32 ;  /* 0x00000020000d7308 */ /* 0x0003f00000000800 */
[----:B------:R-:W0:Y:S01]  /*4740*/  MUFU.EX2 R73, R73 ;  /* 0x0000004900497308 */ /* 0x000e220000000800 */
[----:B-1----:R-:W-:-:S01]  /*4750*/  FADD.FTZ R32, R70, R21 ;  /* 0x0000001546207221 */ /* 0x002fc20000010000 */
[----:B---3--:R-:W-:Y:S01]  /*4760*/  F2FP.SATFINITE.E4M3.F32.PACK_AB_MERGE_C R70, R71, R70, RZ ;  /* 0x000000464746723e */ /* 0x008fe200048070ff */
[----:B------:R-:W-:-:S01]  /*4770*/  FADD.FTZ R21, R65, R72 ;  /* 0x0000004841157221 */ /* 0x000fc20000010000 */
[----:B----4-:R-:W-:Y:S01]  /*4780*/  F2FP.SATFINITE.E4M3.F32.PACK_AB_MERGE_C R141, R47, R6, R15 ;  /* 0x000000062f8d723e */ /* 0x010fe2000480700f */
[----:B------:R-:W-:-:S01]  /*4790*/  FADD.FTZ R71, R71, R32 ;  /* 0x0000002047477221 */ /* 0x000fc20000010000 */
[----:B------:R-:W-:Y:S01]  /*47a0*/  F2FP.SATFINITE.E4M3.F32.PACK_AB_MERGE_C R139, R67, R66, R70 ;  /* 0x00000042438b723e */ /* 0x000fe20004807046 */
[----:B------:R-:W-:-:S01]  /*47b0*/  FADD.FTZ R21, R92, R21 ;  /* 0x000000155c157221 */ /* 0x000fc20000010000 */
[----:B------:R-:W1:Y:S01]  /*47c0*/  MUFU.EX2 R58, R58 ;  /* 0x0000003a003a7308 */ /* 0x000e620000000800 */
[----:B------:R-:W-:-:S04]  /*47d0*/  FADD.FTZ R32, R6, R71 ;  /* 0x0000004706207221 */ /* 0x000fc80000010000 */
[----:B------:R-:W-:Y:S01]  /*47e0*/  FADD.FTZ R11, R47, R32 ;  /* 0x000000202f0b7221 */ /* 0x000fe20000010000 */
[----:B------:R-:W-:-:S01]  /*47f0*/  FADD.FTZ R32, R48, R21 ;  /* 0x0000001530207221 */ /* 0x000fc20000010000 */
[----:B------:R-:W-:Y:S01]  /*4800*/  IMAD.MOV.U32 R47, RZ, RZ, R25 ;  /* 0x000000ffff2f7224 */ /* 0x000fe200078e0019 */
[----:B------:R-:W2:Y:S01]  /*4810*/  MUFU.EX2 R28, R28 ;  /* 0x0000001c001c7308 */ /* 0x000ea20000000800 */
[----:B------:R-:W-:-:S01]  /*4820*/  FADD.FTZ R36, R10, R11 ;  /* 0x0000000b0a247221 */ /* 0x000fc20000010000 */
[C---:B0-----:R-:W-:Y:S01]  /*4830*/  F2FP.SATFINITE.E4M3.F32.PACK_AB_MERGE_C R140, R73.reuse, R48, RZ ;  /* 0x00000030498c723e */ /* 0x041fe200048070ff */
[----:B------:R-:W-:-:S01]  /*4840*/  FADD.FTZ R73, R73, R32 ;  /* 0x0000002049497221 */ /* 0x000fc20000010000 */
[----:B------:R-:W-:Y:S02]  /*4850*/  IMAD.MOV.U32 R48, RZ, RZ, R25 ;  /* 0x000000ffff307224 */ /* 0x000fe400078e0019 */
[----:B------:R-:W-:-:S01]  /*4860*/  FADD.FTZ R29, R29, R36 ;  /* 0x000000241d1d7221 */ /* 0x000fc20000010000 */
[----:B------:R-:W-:Y:S01]  /*4870*/  F2FP.SATFINITE.E4M3.F32.PACK_AB_MERGE_C R140, R92, R65, R140 ;  /* 0x000000415c8c723e */ /* 0x000fe2000480708c */
[----:B------:R-:W0:Y:S01]  /*4880*/  MUFU.EX2 R77, R77 ;  /* 0x0000004d004d7308 */ /* 0x000e220000000800 */
[----:B-1----:R-:W-:-:S07]  /*4890*/  FADD.FTZ R10, R58, R73 ;  /* 0x000000493a0a7221 */ /* 0x002fce0000010000 */
[----:B------:R-:W1:Y:S01]  /*48a0*/  MUFU.EX2 R33, R74 ;  /* 0x0000004a00217308 */ /* 0x000e620000000800 */
[----:B--2---:R-:W-:-:S01]  /*48b0*/  FADD.FTZ R32, R28, R29 ;  /* 0x0000001d1c207221 */ /* 0x004fc20000010000 */
[----:B------:R-:W-:-:S06]  /*48c0*/  IMAD.MOV.U32 R29, RZ, RZ, R25 ;  /* 0x000000ffff1d7224 */ /* 0x000fcc00078e0019 */
[----:B------:R-:W-:Y:S01]  /*48d0*/  MUFU.EX2 R81, R81 ;  /* 0x0000005100517308 */ /* 0x000fe20000000800 */
[----:B0-----:R-:W-:-:S07]  /*48e0*/  FADD.FTZ R36, R77, R10 ;  /* 0x0000000a4d247221 */ /* 0x001fce0000010000 */
[----:B------:R-:W0:Y:S01]  /*48f0*/  MUFU.EX2 R94, R102 ;  /* 0x00000066005e7308 */ /* 0x000e220000000800 */
[----:B-1----:R-:W-:-:S07]  /*4900*/  FADD.FTZ R32, R33, R32 ;  /* 0x0000002021207221 */ /* 0x002fce0000010000 */
[----:B------:R-:W1:Y:S08]  /*4910*/  MUFU.EX2 R9, R75 ;  /* 0x0000004b00097308 */ /* 0x000e700000000800 */
[----:B------:R-:W-:Y:S01]  /*4920*/  MUFU.EX2 R89, R89 ;  /* 0x0000005900597308 */ /* 0x000fe20000000800 */
[----:B0-----:R-:W-:Y:S01]  /*4930*/  F2FP.SATFINITE.E4M3.F32.PACK_AB_MERGE_C R142, R94, R81, RZ ;  /* 0x000000515e8e723e */ /* 0x001fe200048070ff */
[----:B------:R-:W-:Y:S01]  /*4940*/  FADD.FTZ R81, R81, R36 ;  /* 0x0000002451517221 */ /* 0x000fe20000010000 */
[----:B------:R-:W-:-:S02]  /*4950*/  IMAD.MOV.U32 R36, RZ, RZ, R25 ;  /* 0x000000ffff247224 */ /* 0x000fc400078e0019 */
[----:B------:R-:W-:Y:S01]  /*4960*/  F2FP.SATFINITE.E4M3.F32.PACK_AB_MERGE_C R142, R77, R58, R142 ;  /* 0x0000003a4d8e723e */ /* 0x000fe2000480708e */
[----:B------:R-:W-:-:S02]  /*4970*/  FADD.FTZ R94, R94, R81 ;  /* 0x000000515e5e7221 */ /* 0x000fc40000010000 */
[----:B------:R-:W0:Y:S01]  /*4980*/  MUFU.EX2 R98, R98 ;  /* 0x0000006200627308 */ /* 0x000e220000000800 */
[----:B-1----:R-:W-:-:S01]  /*4990*/  FADD.FTZ R11, R9, R32 ;  /* 0x00000020090b7221 */ /* 0x002fc20000010000 */
[C---:B------:R-:W-:Y:S01]  /*49a0*/  F2FP.SATFINITE.E4M3.F32.PACK_AB_MERGE_C R21, R26.reuse, R9, RZ ;  /* 0x000000091a15723e */ /* 0x040fe200048070ff */
[----:B------:R-:W-:Y:S02]  /*49b0*/  IMAD.MOV.U32 R32, RZ, RZ, R25 ;  /* 0x000000ffff207224 */ /* 0x000fe400078e0019 */
[----:B------:R-:W-:Y:S01]  /*49c0*/  FADD.FTZ R26, R26, R11 ;  /* 0x0000000b1a1a7221 */ /* 0x000fe20000010000 */
[----:B------:R-:W-:Y:S01]  /*49d0*/  F2FP.SATFINITE.E4M3.F32.PACK_AB_MERGE_C R143, R33, R28, R21 ;  /* 0x0000001c218f723e */ /* 0x000fe20004807015 */
[----:B------:R-:W-:Y:S01]  /*49e0*/  IMAD.MOV.U32 R28, RZ, RZ, R25 ;  /* 0x000000ffff1c7224 */ /* 0x000fe200078e0019 */
[----:B------:R-:W1:Y:S01]  /*49f0*/  MUFU.EX2 R85, R85 ;  /* 0x0000005500557308 */ /* 0x000e620000000800 */
[----:B------:R-:W-:-:S01]  /*4a00*/  FADD.FTZ R9, R13, R26 ;  /* 0x0000001a0d097221 */ /* 0x000fc20000010000 */
[----:B------:R-:W-:-:S02]  /*4a10*/  IMAD.MOV.U32 R26, RZ, RZ, R25 ;  /* 0x000000ffff1a7224 */ /* 0x000fc400078e0019 */
[----:B------:R-:W-:-:S04]  /*4a20*/  IMAD.MOV.U32 R33, RZ, RZ, R25 ;  /* 0x000000ffff217224 */ /* 0x000fc800078e0019 */
        /* <DEDUP_REMOVED lines=9> */
[----:B0-----:R-:W-:-:S01]  /*4ac0*/  FADD.FTZ R9, R30, R9 ;  /* 0x000000091e097221 */ /* 0x001fc20000010000 */
[----:B------:R-:W-:-:S06]  /*4ad0*/  FADD.FTZ R89, R98, R89 ;  /* 0x0000005962597221 */ /* 0x000fcc0000010000 */
[----:B------:R-:W-:Y:S01]  /*4ae0*/  MUFU.EX2 R52, R52 ;  /* 0x0000003400347308 */ /* 0x000fe20000000800 */
[----:B-1----:R-:W-:-:S07]  /*4af0*/  FADD.FTZ R8, R34, R9 ;  /* 0x0000000922087221 */ /* 0x002fce0000010000 */
[----:B------:R-:W0:Y:S01]  /*4b00*/  MUFU.EX2 R37, R37 ;  /* 0x0000002500257308 */ /* 0x000e220000000800 */
[----:B--2---:R-:W-:-:S01]  /*4b10*/  FADD.FTZ R8, R55, R8 ;  /* 0x0000000837087221 */ /* 0x004fc20000010000 */
[----:B------:R-:W-:Y:S01]  /*4b20*/  F2FP.SATFINITE.E4M3.F32.PACK_AB_MERGE_C R34, R55, R34, RZ ;  /* 0x000000223722723e */ /* 0x000fe200048070ff */
[----:B------:R-:W-:-:S03]  /*4b30*/  IMAD.MOV.U32 R55, RZ, RZ, R25 ;  /* 0x000000ffff377224 */ /* 0x000fc600078e0019 */
[----:B------:R-:W-:Y:S01]  /*4b40*/  F2FP.SATFINITE.E4M3.F32.PACK_AB_MERGE_C R145, R30, R13, R34 ;  /* 0x0000000d1e91723e */ /* 0x000fe20004807022 */
[----:B------:R-:W-:Y:S01]  /*4b50*/  IMAD.MOV.U32 R34, RZ, RZ, R25 ;  /* 0x000000ffff227224 */ /* 0x000fe200078e0019 */
[----:B------:R-:W1:Y:S01]  /*4b60*/  MUFU.EX2 R54, R54 ;  /* 0x0000003600367308 */ /* 0x000e620000000800 */
[----:B------:R-:W-:-:S07]  /*4b70*/  MOV R30, R25 ;  /* 0x00000019001e7202 */ /* 0x000fce0000000f00 */
        /* <DEDUP_REMOVED lines=8> */
[----:B------:R-:W-:Y:S01]  /*4c00*/  FADD.FTZ R31, R31, R12 ;  /* 0x0000000c1f1f7221 */ /* 0x000fe20000010000 */
[----:B------:R-:W-:-:S03]  /*4c10*/  IMAD.MOV.U32 R54, RZ, RZ, R25 ;  /* 0x000000ffff367224 */ /* 0x000fc600078e0019 */
[----:B------:R-:W-:Y:S01]  /*4c20*/  FADD.FTZ R6, R52, R31 ;  /* 0x0000001f34067221 */ /* 0x000fe20000010000 */
[----:B------:R-:W-:Y:S01]  /*4c30*/  IMAD.MOV.U32 R31, RZ, RZ, R25 ;  /* 0x000000ffff1f7224 */ /* 0x000fe200078e0019 */
[----:B------:R-:W0:Y:S01]  /*4c40*/  MUFU.EX2 R69, R69 ;  /* 0x0000004500457308 */ /* 0x000e220000000800 */
[----:B-1----:R-:W-:-:S01]  /*4c50*/  FADD.FTZ R7, R10, R7 ;  /* 0x000000070a077221 */ /* 0x002fc20000010000 */
[----:B------:R-:W-:Y:S01]  /*4c60*/  FADD.FTZ R6, R37, R6 ;  /* 0x0000000625067221 */ /* 0x000fe20000010000 */
[--C-:B------:R-:W-:Y:S02]  /*4c70*/  IMAD.MOV.U32 R37, RZ, RZ, R25.reuse ;  /* 0x000000ffff257224 */ /* 0x100fe400078e0019 */
[----:B------:R-:W-:Y:S01]  /*4c80*/  IMAD.MOV.U32 R52, RZ, RZ, R25 ;  /* 0x000000ffff347224 */ /* 0x000fe200078e0019 */
[----:B0-----:R-:W-:Y:S01]  /*4c90*/  F2FP.SATFINITE.E4M3.F32.PACK_AB_MERGE_C R8, R69, R44, RZ ;  /* 0x0000002c4508723e */ /* 0x001fe200048070ff */
[----:B------:R-:W-:-:S03]  /*4ca0*/  FADD.FTZ R44, R44, R7 ;  /* 0x000000072c2c7221 */ /* 0x000fc60000010000 */
[----:B------:R-:W-:Y:S01]  /*4cb0*/  F2FP.SATFINITE.E4M3.F32.PACK_AB_MERGE_C R147, R10, R57, R8 ;  /* 0x000000390a93723e */ /* 0x000fe20004807008 */
[----:B------:R-:W-:-:S01]  /*4cc0*/  FADD.FTZ R7, R69, R44 ;  /* 0x0000002c45077221 */ /* 0x000fc20000010000 */
        /* <DEDUP_REMOVED lines=23> */
.L_x_11308:
[----:B------:R-:W-:-:S04]  /*4e40*/  UISETP.NE.AND UP0, UPT, UR18, 0x1, UPT ;  /* 0x000000011200788c */ /* 0x000fc8000bf05270 */
[----:B------:R-:W-:-:S04]  /*4e50*/  USEL UR41, URZ, 0x1, UP0 ;  /* 0x000000013f297887 */ /* 0x000fc80008000000 */
[----:B------:R-:W-:Y:S01]  /*4e60*/  ULOP3.LUT UR41, UR19, UR41, URZ, 0x3c, !UPT ;  /* 0x0000002913297292 */ /* 0x000fe2000f8e3c3f */
[----:B------:R-:W-:Y:S11]  /*4e70*/  @!P0 BRA `(.L_x_11299) ;  /* 0x0000000000048947 */ /* 0x000ff60003800000 */
[----:B------:R-:W-:Y:S01]  /*4e80*/  BPT.TRAP 0x1 ;  /* 0x000000040000795c */ /* 0x000fe20000300000 */
.L_x_11299:
        /* <DEDUP_REMOVED lines=14> */
.L_x_11300:
[----:B-1----:R-:W-:Y:S05]  /*4f70*/  @P1 BRA `(.L_x_11301) ;  /* 0x0000000000081947 */ /* 0x002fea0003800000 */
[----:B------:R-:W1:Y:S02]  /*4f80*/  SYNCS.PHASECHK.TRANS64.TRYWAIT P1, [R10+URZ+0x13230], R11 ;  /* 0x0132300b0a0075a7 */ /* 0x000e64000802017f */
[----:B-1----:R-:W-:Y:S05]  /*4f90*/  @!P1 BRA `(.L_x_11302) ;  /* 0x000000b0000c9947 */ /* 0x002fea0003800000 */
.L_x_11301:
        /* <DEDUP_REMOVED lines=9> */
[----:B------:R-:W-:-:S04]  /*5030*/  UMOV UR7, 0x80000020 ;  /* 0x8000002000077882 */ /* 0x000fc80000000000 */
[----:B------:R-:W-:-:S04]  /*5040*/  UIMAD UR20, UR42, 0x280, UR20 ;  /* 0x000002802a1478a4 */ /* 0x000fc8000f8e0214 */
[----:B------:R-:W-:Y:S02]  /*5050*/  UIADD3 UR10, UR20, 0x80, URZ ;  /* 0x00000080140a7890 */ /* 0x000fe4000fffe03f */
[----:B------:R-:W-:Y:S02]  /*5060*/  UIADD3 UR14, UR20, 0x100, URZ ;  /* 0x00000100140e7890 */ /* 0x000fe4000fffe03f */
[----:B------:R-:W-:Y:S01]  /*5070*/  UMOV UR38, UR20 ;  /* 0x0000001400267c82 */ /* 0x000fe20008000000 */
[----:B------:R-:W-:Y:S01]  /*5080*/  UIADD3 UR6, UR20, 0x200, URZ ;  /* 0x0000020014067890 */ /* 0x000fe2000fffe03f */
        /* <DEDUP_REMOVED lines=49> */
.L_x_11303:
[----:B------:R-:W-:Y:S01]  /*53a0*/  R2UR UR9, R2 ;  /* 0x00000000020972ca */ /* 0x000fe200000e0000 */
[----:B01----:R-:W-:-:S05]  /*53b0*/  IMAD.U32 R11, RZ, RZ, UR19 ;  /* 0x00000013ff0b7e24 */ /* 0x003fca000f8e00ff */
[----:B------:R-:W-:-:S07]  /*53c0*/  SHF.L.U32 R11, R11, 0x1f, RZ ;  /* 0x0000001f0b0b7819 */ /* 0x000fce00000006ff */
[----:B------:R-:W-:-:S09]  /*53d0*/  ULEA UR9, UR18, UR9, 0x3 ;  /* 0x0000000912097291 */ /* 0x000fd2000f8e183f */
[----:B------:R0:W1:Y:S01]  /*53e0*/  SYNCS.PHASECHK.TRANS64.TRYWAIT P1, [UR9+0x13250], R11 ;  /* 0x0132500bff0075a7 */ /* 0x0000620008020149 */
[----:B------:R-:W-:Y:S05]  /*53f0*/  @!P0 BRA `(.L_x_11304) ;  /* 0x0000000000048947 */ /* 0x000fea0003800000 */
[----:B------:R-:W-:Y:S01]  /*5400*/  BPT.TRAP 0x1 ;  /* 0x000000040000795c */ /* 0x000fe20000300000 */
.L_x_11304:
[----:B-1----:R-:W-:Y:S05]  /*5410*/  @P1 BRA `(.L_x_11305) ;  /* 0x0000000000081947 */ /* 0x002fea0003800000 */
[----:B------:R-:W1:Y:S02]  /*5420*/  SYNCS.PHASECHK.TRANS64.TRYWAIT P1, [UR9+0x13250], R11 ;  /* 0x0132500bff0075a7 */ /* 0x000e640008020149 */
[----:B-1----:R-:W-:Y:S05]  /*5430*/  @!P1 BRA `(.L_x_11306) ;  /* 0x000000a800f89947 */ /* 0x002fea0003800000 */
.L_x_11305:
[C---:B01----:R-:W-:Y:S01]  /*5440*/  FMUL.FTZ R11, R0.reuse, R120 ;  /* 0x00000078000b7220 */ /* 0x043fe20000410000 */
[----:B------:R-:W-:Y:S01]  /*5450*/  FMUL.FTZ R13, R0, R122 ;  /* 0x0000007a000d7220 */ /* 0x000fe20000410000 */
[----:B------:R-:W-:Y:S01]  /*5460*/  R2UR UR6, R2 ;  /* 0x00000000020672ca */ /* 0x000fe200000e0000 */
        /* <DEDUP_REMOVED lines=12> */
[----:B------:R-:W-:Y:S01]  /*5530*/  UIADD3 UR6, UR6, 0x1000, URZ ;  /* 0x0000100006067890 */ /* 0x000fe2000fffe03f */
[C---:B------:R-:W-:Y:S01]  /*5540*/  FMUL.FTZ R125, R0.reuse, R132 ;  /* 0x00000084007d7220 */ /* 0x040fe20000410000 */
[C---:B------:R-:W-:Y:S01]  /*5550*/  FMUL.FTZ R127, R0.reuse, R134 ;  /* 0x00000086007f7220 */ /* 0x040fe20000410000 */
[C---:B------:R-:W-:Y:S01]  /*5560*/  FMUL.FTZ R126, R0.reuse, R133 ;  /* 0x00000085007e7220 */ /* 0x040fe20000410000 */
[----:B------:R-:W-:Y:S01]  /*5570*/  USHF.R.U32.HI UR6, URZ, 0x4, UR6 ;  /* 0x000000043f067899 */ /* 0x000fe20008011606 */
[C---:B------:R-:W-:Y:S01]  /*5580*/  FMUL.FTZ R128, R0.reuse, R135 ;  /* 0x0000008700807220 */ /* 0x040fe20000410000 */
[C---:B------:R-:W-:Y:S01]  /*5590*/  FMUL.FTZ R104, R0.reuse, R104 ;  /* 0x0000006800687220 */ /* 0x040fe20000410000 */
[----:B------:R-:W2:Y:S01]  /*55a0*/  MUFU.TANH R12, R12 ;  /* 0x0000000c000c7308 */ /* 0x000ea20000002400 */
[----:B------:R-:W-:Y:S01]  /*55b0*/  ULOP3.LUT UR6, UR6, 0x3fff, URZ, 0xc0, !UPT ;  /* 0x00003fff06067892 */ /* 0x000fe2000f8ec03f */
[----:B0-----:R-:W-:Y:S01]  /*55c0*/  FMNMX.FTZ R130, R11, R9, !PT ;  /* 0x000000090b827209 */ /* 0x001fe20007810000 */
[C---:B------:R-:W-:Y:S01]  /*55d0*/  FMUL.FTZ R106, R0.reuse, R106 ;  /* 0x0000006a006a7220 */ /* 0x040fe20000410000 */
[----:B------:R-:W-:Y:S01]  /*55e0*/  WARPGROUP.ARRIVE ;  /* 0x00000000000079c5 */ /* 0x000fe20000000000 */
[----:B------:R-:W-:Y:S01]  /*55f0*/  ULOP3.LUT UR6, UR6, 0x10000, URZ, 0xfc, !UPT ;  /* 0x0001000006067892 */ /* 0x000fe2000f8efc3f */
[C---:B------:R-:W-:Y:S01]  /*5600*/  FMUL.FTZ R105, R0.reuse, R105 ;  /* 0x0000006900697220 */ /* 0x040fe20000410000 */
[C---:B------:R-:W-:Y:S01]  /*5610*/  FMUL.FTZ R107, R0.reuse, R107 ;  /* 0x0000006b006b7220 */ /* 0x040fe20000410000 */
[----:B------:R-:W0:Y:S01]  /*5620*/  MUFU.TANH R14, R14 ;  /* 0x0000000e000e7308 */ /* 0x000e220000002400 */
[----:B-1----:R-:W-:Y:S01]  /*5630*/  FMNMX.FTZ R131, R13, R8, !PT ;  /* 0x000000080d837209 */ /* 0x002fe20007810000 */
[----:B------:R-:W-:Y:S01]  /*5640*/  UIMAD UR8, UR18, 0x280, UR6 ;  /* 0x00000280120878a4 */ /* 0x000fe2000f8e0206 */
[C---:B------:R-:W-:Y:S01]  /*5650*/  FMUL.FTZ R129, R0.reuse, R56 ;  /* 0x0000003800817220 */ /* 0x040fe20000410000 */
[----:B------:R-:W-:Y:S01]  /*5660*/  UMOV UR7, 0xc0000010 ;  /* 0xc000001000077882 */ /* 0x000fe20000000000 */
[C---:B------:R-:W-:Y:S01]  /*5670*/  FMUL.FTZ R108, R0.reuse, R108 ;  /* 0x0000006c006c7220 */ /* 0x040fe20000410000 */
[C---:B------:R-:W-:Y:S01]  /*5680*/  FMUL.FTZ R110, R0.reuse, R110 ;  /* 0x0000006e006e7220 */ /* 0x040fe20000410000 */
[----:B------:R-:W-:Y:S01]  /*5690*/  FMUL.FTZ R109, R0, R109 ;  /* 0x0000006d006d7220 */ /* 0x000fe20000410000 */
[----:B------:R-:W1:Y:S01]  /*56a0*/  MUFU.TANH R15, R15 ;  /* 0x0000000f000f7308 */ /* 0x000e620000002400 */
[----:B--2---:R-:W-:Y:S01]  /*56b0*/  FMNMX.FTZ R130, R12, R130, !PT ;  /* 0x000000820c827209 */ /* 0x004fe20007810000 */
[----:B------:R-:W-:Y:S01]  /*56c0*/  UMOV UR6, UR8 ;  /* 0x0000000800067c82 */ /* 0x000fe20008000000 */
[C---:B------:R-:W-:Y:S01]  /*56d0*/  FMUL.FTZ R111, R0.reuse, R111 ;  /* 0x0000006f006f7220 */ /* 0x040fe20000410000 */
[----:B------:R-:W-:Y:S01]  /*56e0*/  QGMMA.64x64x32.F32.E4M3.E4M3 R24, R152, gdesc[UR4], R24, gsb0 ;  /* 0x00e0000498187df3 */ /* 0x000fe20008000818 */
        /* <DEDUP_REMOVED lines=38> */
[----:B------:R-:W-:Y:S01]  /*5950*/  UIADD3 UR6, UR8, 0x80, URZ ;  /* 0x0000008008067890 */ /* 0x000fe2000fffe03f */
[C---:B------:R-:W-:Y:S01]  /*5960*/  FMUL.FTZ R76, R0.reuse, R76 ;  /* 0x0000004c004c7220 */ /* 0x040fe20000410000 */
[C---:B------:R-:W-:Y:S01]  /*5970*/  FMUL.FTZ R78, R0.reuse, R78 ;  /* 0x0000004e004e7220 */ /* 0x040fe20000410000 */
[C---:B------:R-:W-:Y:S01]  /*5980*/  FMUL.FTZ R77, R0.reuse, R77 ;  /* 0x0000004d004d7220 */ /* 0x040fe20000410000 */
[C---:B------:R-:W-:Y:S01]  /*5990*/  FMUL.FTZ R79, R0.reuse, R79 ;  /* 0x0000004f004f7220 */ /* 0x040fe20000410000 */
[----:B------:R-:W1:Y:S01]  /*59a0*/  MUFU.TANH R122, R122 ;  /* 0x0000007a007a7308 */ /* 0x000e620000002400 */
[----:B--2---:R-:W-:Y:S01]  /*59b0*/  FMNMX.FTZ R130, R121, R130, !PT ;  /* 0x0000008279827209 */ /* 0x004fe20007810000 */
[----:B------:R-:W-:Y:S01]  /*59c0*/  UMOV UR7, 0xc0000010 ;  /* 0xc000001000077882 */ /* 0x000fe20000000000 */
        /* <DEDUP_REMOVED lines=31> */
[----:B------:R-:W-:-:S02]  /*5bc0*/  WARPGROUP.DEPBAR.LE gsb0, 0x0 ;  /* 0x00008000000079c5 */ /* 0x000fc40000010000 */
[----:B------:R-:W-:Y:S01]  /*5bd0*/  WARPGROUP.ARRIVE ;  /* 0x00000000000079c5 */ /* 0x000fe20000000000 */
[----:B------:R-:W-:-:S03]  /*5be0*/  ISETP.NE.AND P1, PT, R4, RZ, PT ;  /* 0x000000ff0400720c */ /* 0x000fc60003f25270 */
[----:B------:R-:W0:Y:S01]  /*5bf0*/  MUFU.TANH R128, R128 ;  /* 0x0000008000807308 */ /* 0x000e220000002400 */
[----:B-1----:R-:W-:Y:S01]  /*5c00*/  FMNMX.FTZ R56, R127, R56, !PT ;  /* 0x000000387f387209 */ /* 0x002fe20007810000 */
[----:B------:R-:W-:Y:S01]  /*5c10*/  QGMMA.64x64x32.F32.E4M3.E4M3 R24, R148, gdesc[UR4], R24, gsb0 ;  /* 0x00e0000494187df3 */ /* 0x000fe20008000818 */
        /* <DEDUP_REMOVED lines=26> */
[----:B------:R-:W-:Y:S01]  /*5dc0*/  QGMMA.64x64x32.F32.E4M3.E4M3 R24, R136, gdesc[UR4], R24, gsb0 ;  /* 0x00e0000488187df3 */ /* 0x000fe20008000818 */
        /* <DEDUP_REMOVED lines=23> */
[----:B------:R-:W-:Y:S01]  /*5f40*/  IMAD.U32 R136, RZ, RZ, UR16 ;  /* 0x00000010ff887e24 */ /* 0x000fe2000f8e00ff */
[----:B------:R-:W-:-:S03]  /*5f50*/  WARPGROUP.ARRIVE ;  /* 0x00000000000079c5 */ /* 0x000fc60000000000 */
[----:B------:R-:W1:Y:S01]  /*5f60*/  MUFU.TANH R94, R94 ;  /* 0x0000005e005e7308 */ /* 0x000e620000002400 */
[----:B--2---:R-:W-:Y:S02]  /*5f70*/  FMNMX.FTZ R56, R91, R56, !PT ;  /* 0x000000385b387209 */ /* 0x004fe40007810000 */
[----:B------:R-:W-:Y:S01]  /*5f80*/  QGMMA.64x64x32.F32.E4M3.E4M3 R24, R140, gdesc[UR4], R24, gsb0 ;  /* 0x00e000048c187df3 */ /* 0x000fe20008000818 */
        /* <DEDUP_REMOVED lines=26> */
[----:B------:R-:W-:Y:S06]  /*6130*/  QGMMA.64x64x32.F32.E4M3.E4M3 R24, R144, gdesc[UR4], R24, gsb0 ;  /* 0x00e0000490187df3 */ /* 0x000fec0008000818 */
        /* <DEDUP_REMOVED lines=71> */
[----:B0-----:R-:W-:-:S05]  /*65b0*/  FMNMX.FTZ R56, R56, R132, !PT ;  /* 0x0000008438387209 */ /* 0x001fca0007810000 */
[----:B------:R-:W-:Y:S01]  /*65c0*/  FADD.FTZ R9, -R56, R9 ;  /* 0x0000000938097221 */ /* 0x000fe20000010100 */
[----:B-1----:R-:W-:-:S03]  /*65d0*/  FMNMX.FTZ R59, R59, R131, !PT ;  /* 0x000000833b3b7209 */ /* 0x002fc60007810000 */
[----:B------:R-:W-:Y:S01]  /*65e0*/  FMUL.FTZ R9, R9, UR16 ;  /* 0x0000001009097c20 */ /* 0x000fe20008410000 */
[----:B------:R-:W-:Y:S01]  /*65f0*/  MOV R131, UR16 ;  /* 0x0000001000837c02 */ /* 0x000fe20008000f00 */
[----:B------:R-:W-:-:S04]  /*6600*/  FADD.FTZ R8, -R59, R8 ;  /* 0x000000083b087221 */ /* 0x000fc80000010100 */
[----:B------:R-:W-:Y:S01]  /*6610*/  FFMA.FTZ R132, R56, R131, -8 ;  /* 0xc100000038847423 */ /* 0x000fe20000010083 */
[----:B------:R-:W-:Y:S01]  /*6620*/  MUFU.EX2 R9, R9 ;  /* 0x0000000900097308 */ /* 0x000fe20000000800 */
[----:B------:R-:W-:Y:S02]  /*6630*/  FMUL.FTZ R8, R8, UR16 ;  /* 0x0000001008087c20 */ /* 0x000fe40008410000 */
        /* <DEDUP_REMOVED lines=210> */
[----:B------:R-:W-:-:S05]  /*7360*/  @!P1 VIADD R6, R10, 0x13240 ;  /* 0x000132400a069836 */ /* 0x000fca0000000000 */
[----:B------:R-:W-:Y:S01]  /*7370*/  @!P1 PRMT R6, RZ, 0x654, R6 ;  /* 0x00000654ff069816 */ /* 0x000fe20000000006 */
[----:B------:R-:W0:Y:S01]  /*7380*/  MUFU.EX2 R58, R58 ;  /* 0x0000003a003a7308 */ /* 0x000e220000000800 */
[----:B--2---:R-:W-:-:S02]  /*7390*/  FADD.FTZ R133, R87, R130 ;  /* 0x0000008257857221 */ /* 0x004fc40000010000 */
[----:B------:R2:W-:Y:S05]  /*73a0*/  @!P1 SYNCS.ARRIVE.TRANS64.RED.A1T0 RZ, [R6+URZ], RZ ;  /* 0x000000ff06ff99a7 */ /* 0x0005ea000810043f */
        /* <DEDUP_REMOVED lines=14> */
[----:B------:R-:W-:Y:S01]  /*7490*/  MUFU.EX2 R66, R66 ;  /* 0x0000004200427308 */ /* 0x000fe20000000800 */
[----:B0-----:R-:W-:-:S07]  /*74a0*/  FADD.FTZ R129, R63, R132 ;  /* 0x000000843f817221 */ /* 0x001fce0000010000 */
[----:B------:R-:W0:Y:S01]  /*74b0*/  MUFU.EX2 R65, R65 ;  /* 0x0000004100417308 */ /* 0x000e220000000800 */
[----:B--2---:R-:W-:-:S07]  /*74c0*/  FADD.FTZ R6, R64, R7 ;  /* 0x0000000740067221 */ /* 0x004fce0000010000 */
[----:B------:R-:W-:Y:S08]  /*74d0*/  MUFU.EX2 R67, R67 ;  /* 0x0000004300437308 */ /* 0x000ff00000000800 */
[----:B------:R-:W1:Y:S01]  /*74e0*/  MUFU.EX2 R68, R68 ;  /* 0x0000004400447308 */ /* 0x000e620000000800 */
[----:B0-----:R-:W-:-:S07]  /*74f0*/  FADD.FTZ R7, R65, R6 ;  /* 0x0000000641077221 */ /* 0x001fce0000010000 */
[----:B------:R0:W2:Y:S08]  /*7500*/  MUFU.EX2 R10, R70 ;  /* 0x00000046000a7308 */ /* 0x0000b00000000800 */
[----:B------:R-:W3:Y:S01]  /*7510*/  MUFU.EX2 R69, R69 ;  /* 0x0000004500457308 */ /* 0x000ee20000000800 */
[----:B0-----:R-:W-:-:S01]  /*7520*/  FADD.FTZ R70, R66, R129 ;  /* 0x0000008142467221 */ /* 0x001fc20000010000 */
[----:B-1----:R-:W-:-:S03]  /*7530*/  FADD.FTZ R6, R68, R7 ;  /* 0x0000000744067221 */ /* 0x002fc60000010000 */
[----:B------:R-:W-:-:S03]  /*7540*/  FADD.FTZ R129, R67, R70 ;  /* 0x0000004643817221 */ /* 0x000fc60000010000 */
[----:B------:R-:W0:Y:S01]  /*7550*/  MUFU.EX2 R71, R71 ;  /* 0x0000004700477308 */ /* 0x000e220000000800 */
[----:B--2---:R-:W-:-:S01]  /*7560*/  FADD.FTZ R70, R10, R129 ;  /* 0x000000810a467221 */ /* 0x004fc20000010000 */
[----:B---3--:R-:W-:-:S03]  /*7570*/  FADD.FTZ R6, R69, R6 ;  /* 0x0000000645067221 */ /* 0x008fc60000010000 */
[----:B0-----:R-:W-:Y:S01]  /*7580*/  FADD.FTZ R7, R71, R70 ;  /* 0x0000004647077221 */ /* 0x001fe20000010000 */
[----:B------:R-:W-:Y:S06]  /*7590*/  @!P0 BRA `(.L_x_11307) ;  /* 0x0000000000048947 */ /* 0x000fec0003800000 */
[----:B------:R-:W-:Y:S01]  /*75a0*/  BPT.TRAP 0x1 ;  /* 0x000000040000795c */ /* 0x000fe20000300000 */
.L_x_11307:
        /* <DEDUP_REMOVED lines=84> */
.L_x_11298:
[----:B------:R-:W-:Y:S06]  /*7af0*/  BAR.ARV 0x8, 0x200 ;  /* 0x0208000000007b1d */ /* 0x000fec0000002000 */
[----:B------:R-:W-:Y:S05]  /*7b00*/  @!P0 BRA `(.L_x_11309) ;  /* 0x0000000000048947 */ /* 0x000fea0003800000 */
[----:B------:R-:W-:Y:S01]  /*7b10*/  BPT.TRAP 0x1 ;  /* 0x000000040000795c */ /* 0x000fe20000300000 */
.L_x_11309:
[----:B------:R-:W-:Y:S02]  /*7b20*/  IMAD.U32 R0, RZ, RZ, UR41 ;  /* 0x00000029ff007e24 */ /* 0x000fe4000f8e00ff */
[----:B------:R-:W-:-:S03]  /*7b30*/  IMAD.U32 R13, RZ, RZ, UR42 ;  /* 0x0000002aff0d7e24 */ /* 0x000fc6000f8e00ff */
[----:B------:R-:W-:Y:S01]  /*7b40*/  SHF.L.U32 R0, R0, 0x1f, RZ ;  /* 0x0000001f00007819 */ /* 0x000fe200000006ff */
[----:B------:R-:W-:-:S04]  /*7b50*/  IMAD R13, R13, 0x8, R2 ;  /* 0x000000080d0d7824 */ /* 0x000fc800078e0202 */
[----:B------:R0:W1:Y:S01]  /*7b60*/  SYNCS.PHASECHK.TRANS64.TRYWAIT P1, [R13+URZ+0x13250], R0 ;  /* 0x013250000d0075a7 */ /* 0x000062000802017f */
[----:B------:R-:W-:Y:S05]  /*7b70*/  @!P0 BRA `(.L_x_11310) ;  /* 0x0000000000048947 */ /* 0x000fea0003800000 */
[----:B------:R-:W-:Y:S01]  /*7b80*/  BPT.TRAP 0x1 ;  /* 0x000000040000795c */ /* 0x000fe20000300000 */
.L_x_11310:
[----:B-1----:R-:W-:Y:S05]  /*7b90*/  @P1 BRA `(.L_x_11311) ;  /* 0x0000000000081947 */ /* 0x002fea0003800000 */
[----:B------:R-:W1:Y:S02]  /*7ba0*/  SYNCS.PHASECHK.TRANS64.TRYWAIT P1, [R13+URZ+0x13250], R0 ;  /* 0x013250000d0075a7 */ /* 0x000e64000802017f */
[----:B-1----:R-:W-:Y:S05]  /*7bb0*/  @!P1 BRA `(.L_x_11312) ;  /* 0x0000008400309947 */ /* 0x002fea0003800000 */
.L_x_11311:
[----:B------:R-:W-:Y:S01]  /*7bc0*/  VIADD R2, R2, 0x1000 ;  /* 0x0000100002027836 */ /* 0x000fe20000000000 */
[----:B------:R-:W-:Y:S05]  /*7bd0*/  WARPSYNC.ALL ;  /* 0x0000000000007948 */ /* 0x000fea0003800000 */
[----:B------:R-:W-:Y:S01]  /*7be0*/  SHF.R.U32.HI R2, RZ, 0x4, R2 ;  /* 0x00000004ff027819 */ /* 0x000fe20000011602 */
[----:B------:R-:W-:Y:S01]  /*7bf0*/  IMAD.U32 R5, RZ, RZ, UR42 ;  /* 0x0000002aff057e24 */ /* 0x000fe2000f8e00ff */
[----:B------:R-:W-:Y:S01]  /*7c00*/  ULDC.64 UR4, c[0x0][0x9a0] ;  /* 0x0002680000047ab9 */ /* 0x000fe20000000a00 */
[----:B------:R-:W-:Y:S01]  /*7c10*/  WARPGROUP.ARRIVE ;  /* 0x00000000000079c5 */ /* 0x000fe20000000000 */
[----:B------:R-:W-:-:S02]  /*7c20*/  LOP3.LUT R2, R2, 0x3fff, RZ, 0xc0, !PT ;  /* 0x00003fff02027812 */ /* 0x000fc400078ec0ff */
[----:B------:R-:W-:Y:S02]  /*7c30*/  ISETP.NE.U32.AND P1, PT, RZ, UR4, PT ;  /* 0x00000004ff007c0c */ /* 0x000fe4000bf25070 */
[----:B------:R-:W-:Y:S02]  /*7c40*/  LOP3.LUT R2, R2, 0x10000, RZ, 0xfc, !PT ;  /* 0x0001000002027812 */ /* 0x000fe400078efcff */
[----:B------:R-:W-:-:S03]  /*7c50*/  ISETP.NE.AND.EX P1, PT, RZ, UR5, PT, P1 ;  /* 0x00000005ff007c0c */ /* 0x000fc6000bf25310 */
[----:B------:R-:W-:Y:S02]  /*7c60*/  IMAD R4, R5, 0x280, R2 ;  /* 0x0000028005047824 */ /* 0x000fe400078e0202 */
[----:B------:R-:W-:-:S03]  /*7c70*/  IMAD.MOV.U32 R5, RZ, RZ, -0x3ffffff0 ;  /* 0xc0000010ff057424 */ /* 0x000fc600078e00ff */
[----:B------:R-:W-:Y:S02]  /*7c80*/  R2UR UR6, R4 ;  /* 0x00000000040672ca */ /* 0x000fe400000e0000 */
[----:B------:R-:W-:-:S03]  /*7c90*/  R2UR UR7, R5 ;  /* 0x00000000050772ca */ /* 0x000fc600000e0000 */
[----:B------:R-:W0:Y:S08]  /*7ca0*/  @P1 LDC.64 R8, c[0x0][0x9c8] ;  /* 0x00027200ff081b82 */ /* 0x000e300000000a00 */
[----:B------:R-:W2:Y:S02]  /*7cb0*/  @P1 LDC.64 R10, c[0x0][0x9d0] ;  /* 0x00027400ff0a1b82 */ /* 0x000ea40000000a00 */
[----:B------:R-:W-:Y:S01]  /*7cc0*/  QGMMA.64x64x32.F32.E4M3.E4M3 R24, R152, gdesc[UR4], R24, gsb0 ;  /* 0x00e0000498187df3 */ /* 0x000fe20008000818 */
[----:B01----:R-:W-:-:S04]  /*7cd0*/  @P1 IMAD R0, R8, UR44, RZ ;  /* 0x0000002c08001c24 */ /* 0x003fc8000f8e02ff */
[----:B------:R-:W-:Y:S02]  /*7ce0*/  @P1 IMAD R5, R9, UR43, R0 ;  /* 0x0000002b09051c24 */ /* 0x000fe4000f8e0200 */
[----:B------:R-:W-:-:S04]  /*7cf0*/  @P1 IMAD.WIDE.U32 R8, R8, UR43, RZ ;  /* 0x0000002b08081c25 */ /* 0x000fc8000f8e00ff */
[----:B------:R-:W-:Y:S02]  /*7d00*/  @P1 IMAD.IADD R9, R9, 0x1, R5 ;  /* 0x0000000109091824 */ /* 0x000fe400078e0205 */
[----:B------:R-:W-:Y:S02]  /*7d10*/  IMAD.MOV.U32 R0, RZ, RZ, 0x3f800000 ;  /* 0x3f800000ff007424 */ /* 0x000fe400078e00ff */
[----:B--2---:R-:W-:-:S04]  /*7d20*/  @P1 IMAD.WIDE.U32 R8, R10, UR46, R8 ;  /* 0x0000002e0a081c25 */ /* 0x004fc8000f8e0008 */
[----:B------:R-:W-:Y:S01]  /*7d30*/  @P1 IMAD R5, R11, UR46, R9 ;  /* 0x0000002e0b051c24 */ /* 0x000fe2000f8e0209 */
[----:B------:R-:W-:Y:S01]  /*7d40*/  @P1 LEA R10, P2, R8, UR4, 0x2 ;  /* 0x00000004080a1c11 */ /* 0x000fe2000f8410ff */
[----:B------:R-:W-:-:S03]  /*7d50*/  IMAD.MOV.U32 R9, RZ, RZ, -0x3ffffff0 ;  /* 0xc0000010ff097424 */ /* 0x000fc600078e00ff */
[----:B------:R-:W-:Y:S01]  /*7d60*/  @P1 LEA.HI.X R11, R8, UR5, R5, 0x2, P2 ;  /* 0x00000005080b1c11 */ /* 0x000fe200090f1405 */
[----:B------:R-:W-:Y:S01]  /*7d70*/  VIADD R8, R4, 0x80 ;  /* 0x0000008004087836 */ /* 0x000fe20000000000 */
[----:B------:R-:W-:-:S03]  /*7d80*/  R2UR UR7, R9 ;  /* 0x00000000090772ca */ /* 0x000fc600000e0000 */
[----:B------:R0:W2:Y:S01]  /*7d90*/  @P1 LDG.E R0, desc[UR52][R10.64] ;  /* 0x000000340a001981 */ /* 0x0000a2000c1e1900 */
[----:B------:R-:W-:Y:S01]  /*7da0*/  R2UR UR6, R8 ;  /* 0x00000000080672ca */ /* 0x000fe200000e0000 */
[----:B------:R-:W-:Y:S02]  /*7db0*/  WARPGROUP.DEPBAR.LE gsb0, 0x0 ;  /* 0x00008000000079c5 */ /* 0x000fe40000010000 */
[----:B------:R-:W-:-:S10]  /*7dc0*/  WARPGROUP.ARRIVE ;  /* 0x00000000000079c5 */ /* 0x000fd40000000000 */
[----:B------:R-:W-:Y:S01]  /*7dd0*/  QGMMA.64x64x32.F32.E4M3.E4M3 R24, R148, gdesc[UR4], R24, gsb0 ;  /* 0x00e0000494187df3 */ /* 0x000fe20008000818 */
[----:B------:R-:W-:Y:S01]  /*7de0*/  VIADD R8, R4, 0x100 ;  /* 0x0000010004087836 */ /* 0x000fe20000000000 */
[----:B------:R-:W-:-:S04]  /*7df0*/  MOV R9, 0xc0000010 ;  /* 0xc000001000097802 */ /* 0x000fc80000000f00 */
[----:B------:R-:W-:Y:S02]  /*7e00*/  R2UR UR6, R8 ;  /* 0x00000000080672ca */ /* 0x000fe400000e0000 */
[----:B------:R-:W-:Y:S01]  /*7e10*/  R2UR UR7, R9 ;  /* 0x00000000090772ca */ /* 0x000fe200000e0000 */
[----:B------:R-:W-:Y:S02]  /*7e20*/  VIADD R8, R4, 0x180 ;  /* 0x0000018004087836 */ /* 0x000fe40000000000 */
[----:B------:R-:W-:Y:S01]  /*7e30*/  IMAD.MOV.U32 R9, RZ, RZ, -0x3ffffff0 ;  /* 0xc0000010ff097424 */ /* 0x000fe200078e00ff */
[----:B------:R-:W-:Y:S02]  /*7e40*/  WARPGROUP.DEPBAR.LE gsb0, 0x0 ;  /* 0x00008000000079c5 */ /* 0x000fe40000010000 */
[----:B------:R-:W-:-:S07]  /*7e50*/  WARPGROUP.ARRIVE ;  /* 0x00000000000079c5 */ /* 0x000fce0000000000 */
[----:B------:R-:W-:Y:S01]  /*7e60*/  QGMMA.64x64x32.F32.E4M3.E4M3 R24, R136, gdesc[UR4], R24, gsb0 ;  /* 0x00e0000488187df3 */ /* 0x000fe20008000818 */
[----:B------:R-:W-:Y:S02]  /*7e70*/  R2UR UR6, R8 ;  /* 0x00000000080672ca */ /* 0x000fe400000e0000 */
[----:B------:R-:W-:Y:S01]  /*7e80*/  R2UR UR7, R9 ;  /* 0x00000000090772ca */ /* 0x000fe200000e0000 */
[----:B------:R-:W1:Y:S04]  /*7e90*/  SHFL.BFLY PT, R5, R6, 0x2, 0x1f ;  /* 0x0c401f0006057f89 */ /* 0x000e6800000e0000 */
[----:B------:R-:W3:Y:S01]  /*7ea0*/  SHFL.BFLY PT, R8, R7, 0x2, 0x1f ;  /* 0x0c401f0007087f89 */ /* 0x000ee200000e0000 */
[----:B------:R-:W-:Y:S01]  /*7eb0*/  VIADD R4, R4, 0x200 ;  /* 0x0000020004047836 */ /* 0x000fe20000000000 */
[----:B------:R-:W-:-:S02]  /*7ec0*/  WARPGROUP.DEPBAR.LE gsb0, 0x0 ;  /* 0x00008000000079c5 */ /* 0x000fc40000010000 */
[----:B------:R-:W-:-:S06]  /*7ed0*/  WARPGROUP.ARRIVE ;  /* 0x00000000000079c5 */ /* 0x000fcc0000000000 */
[----:B------:R-:W-:Y:S01]  /*7ee0*/  QGMMA.64x64x32.F32.E4M3.E4M3 R24, R140, gdesc[UR4], R24, gsb0 ;  /* 0x00e000048c187df3 */ /* 0x000fe20008000818 */
[----:B-1----:R-:W-:-:S01]  /*7ef0*/  FADD.FTZ R2, R5, R6 ;  /* 0x0000000605027221 */ /* 0x002fc20000010000 */
[----:B------:R-:W-:Y:S01]  /*7f00*/  IMAD.MOV.U32 R5, RZ, RZ, -0x3ffffff0 ;  /* 0xc0000010ff057424 */ /* 0x000fe200078e00ff */
[----:B------:R-:W-:-:S04]  /*7f10*/  R2UR UR6, R4 ;  /* 0x00000000040672ca */ /* 0x000fc800000e0000 */
[----:B------:R-:W-:Y:S01]  /*7f20*/  R2UR UR7, R5 ;  /* 0x00000000050772ca */ /* 0x000fe200000e0000 */
[----:B------:R-:W0:Y:S01]  /*7f30*/  SHFL.BFLY PT, R9, R2, 0x1, 0x1f ;  /* 0x0c201f0002097f89 */ /* 0x000e2200000e0000 */
[----:B---3--:R-:W-:-:S05]  /*7f40*/  FADD.FTZ R8, R8, R7 ;  /* 0x0000000708087221 */ /* 0x008fca0000010000 */
[----:B------:R-:W1:Y:S01]  /*7f50*/  SHFL.BFLY PT, R5, R8, 0x1, 0x1f ;  /* 0x0c201f0008057f89 */ /* 0x000e6200000e0000 */
[----:B0-----:R-:W-:-:S05]  /*7f60*/  FADD.FTZ R10, R2, R9 ;  /* 0x00000009020a7221 */ /* 0x001fca0000010000 */
[----:B------:R-:W-:Y:S01]  /*7f70*/  FSETP.NE.FTZ.AND P1, PT, R10, RZ, PT ;  /* 0x000000ff0a00720b */ /* 0x000fe20003f35000 */
[----:B-1----:R-:W-:-:S01]  /*7f80*/  FADD.FTZ R6, R8, R5 ;  /* 0x0000000508067221 */ /* 0x002fc20000010000 */
[----:B------:R-:W-:Y:S01]  /*7f90*/  FMUL.FTZ R11, R10, 0.00390625 ;  /* 0x3b8000000a0b7820 */ /* 0x000fe20000410000 */
[----:B------:R-:W-:Y:S02]  /*7fa0*/  WARPGROUP.DEPBAR.LE gsb0, 0x0 ;  /* 0x00008000000079c5 */ /* 0x000fe40000010000 */
[----:B------:R-:W-:-:S06]  /*7fb0*/  WARPGROUP.ARRIVE ;  /* 0x00000000000079c5 */ /* 0x000fcc0000000000 */
[----:B------:R-:W-:Y:S01]  /*7fc0*/  QGMMA.64x64x32.F32.E4M3.E4M3 R24, R144, gdesc[UR4], R24, gsb0 ;  /* 0x00e0000490187df3 */ /* 0x000fe20008000818 */
[----:B------:R-:W-:Y:S01]  /*7fd0*/  FMUL.FTZ R12, R6, 0.00390625 ;  /* 0x3b800000060c7820 */ /* 0x000fe20000410000 */
[----:B------:R-:W-:Y:S01]  /*7fe0*/  IMAD.MOV.U32 R5, RZ, RZ, RZ ;  /* 0x000000ffff057224 */ /* 0x000fe200078e00ff */
[----:B------:R-:W-:-:S03]  /*7ff0*/  FSETP.NE.FTZ.AND P2, PT, R11, RZ, PT ;  /* 0x000000ff0b00720b */ /* 0x000fc60003f55000 */
[----:B------:R-:W-:Y:S02]  /*8000*/  FSETP.NE.FTZ.AND P3, PT, R12, RZ, PT ;  /* 0x000000ff0c00720b */ /* 0x000fe40003f75000 */
        /* <DEDUP_REMOVED lines=21> */
.L_x_11313:
        /* <DEDUP_REMOVED lines=42> */
.L_x_11291:
        /* <DEDUP_REMOVED lines=16> */
[----:B------:R-:W1:Y:S03]  /*8500*/  S2R R29, SR_SWINHI ;  /* 0x00000000001d7919 */ /* 0x000e660000002f00 */
[----:B------:R-:W3:Y:S01]  /*8510*/  LDL R69, [R1+0x18] ;  /* 0x0000180001457983 */ /* 0x000ee20000100800 */
[----:B0-----:R-:W-:-:S05]  /*8520*/  IMAD.SHL.U32 R2, R24, 0x4, RZ ;  /* 0x0000000418027824 */ /* 0x001fca00078e00ff */
[----:B------:R-:W-:Y:S01]  /*8530*/  LOP3.LUT R2, R2, 0xc, RZ, 0xc0, !PT ;  /* 0x0000000c02027812 */ /* 0x000fe200078ec0ff */
[----:B------:R-:W-:Y:S03]  /*8540*/  BAR.SYNC.DEFER_BLOCKING 0x1, 0x180 ;  /* 0x0046000000007b1d */ /* 0x000fe60000010000 */
[----:B------:R-:W-:-:S05]  /*8550*/  IADD3 R2, P0, R2, UR8, RZ ;  /* 0x0000000802027c10 */ /* 0x000fca000ff1e0ff */
[----:B------:R-:W-:Y:S01]  /*8560*/  IMAD.X R3, RZ, RZ, UR9, P0 ;  /* 0x00000009ff037e24 */ /* 0x000fe200080e06ff */
[----:B------:R-:W-:Y:S02]  /*8570*/  MOV R42, R0 ;  /* 0x00000000002a7202 */ /* 0x000fe40000000f00 */
[----:B-1----:R-:W-:Y:S01]  /*8580*/  MOV R43, R29 ;  /* 0x0000001d002b7202 */ /* 0x002fe20000000f00 */
[----:B------:R-:W-:Y:S01]  /*8590*/  ULDC.64 UR8, c[0x0][0xc00] ;  /* 0x0003000000087ab9 */ /* 0x000fe20000000a00 */
[----:B------:R2:W4:Y:S01]  /*85a0*/  LDG.E.CONSTANT R25, desc[UR52][R2.64] ;  /* 0x0000003402197981 */ /* 0x000522000c1e9900 */
        /* <DEDUP_REMOVED lines=32> */
[----:B------:R-:W-:-:S06]  /*87b0*/  UIMAD.WIDE UR8, UR43, 0x4, UR8 ;  /* 0x000000042b0878a5 */ /* 0x000fcc000f8e0208 */
[----:B------:R-:W-:Y:S02]  /*87c0*/  IMAD.U32 R65, RZ, RZ, UR9 ;  /* 0x00000009ff417e24 */ /* 0x000fe4000f8e00ff */
[----:B--2---:R-:W-:-:S03]  /*87d0*/  IMAD.WIDE R2, R32, 0x2, R42 ;  /* 0x0000000220027825 */ /* 0x004fc600078e022a */
[C---:B------:R-:W-:Y:S02]  /*87e0*/  IADD3 R9, P3, R2.reuse, 0x20, RZ ;  /* 0x0000002002097810 */ /* 0x040fe40007f7e0ff */
[C---:B------:R-:W-:Y:S02]  /*87f0*/  LOP3.LUT R7, R2.reuse, 0x380, RZ, 0xc0, !PT ;  /* 0x0000038002077812 */ /* 0x040fe400078ec0ff */
[C---:B------:R-:W-:Y:S02]  /*8800*/  IADD3 R11, P2, R2.reuse, 0x40, RZ ;  /* 0x00000040020b7810 */ /* 0x040fe40007f5e0ff */
[----:B------:R-:W-:Y:S02]  /*8810*/  LOP3.LUT R8, R9, 0x380, RZ, 0xc0, !PT ;  /* 0x0000038009087812 */ /* 0x000fe400078ec0ff */
[----:B------:R-:W-:Y:S02]  /*8820*/  IADD3 R34, P1, R2, 0x60, RZ ;  /* 0x0000006002227810 */ /* 0x000fe40007f3e0ff */
[----:B------:R-:W-:-:S02]  /*8830*/  SHF.R.U64 R7, R7, 0x3, RZ ;  /* 0x0000000307077819 */ /* 0x000fc400000012ff */
[----:B------:R-:W-:Y:S02]  /*8840*/  SEL R32, R14, R13, P0 ;  /* 0x0000000d0e207207 */ /* 0x000fe40000000000 */
[----:B------:R-:W-:Y:S02]  /*8850*/  LOP3.LUT R4, R11, 0x380, RZ, 0xc0, !PT ;  /* 0x000003800b047812 */ /* 0x000fe400078ec0ff */
[----:B------:R-:W-:Y:S02]  /*8860*/  SHF.R.U64 R8, R8, 0x3, RZ ;  /* 0x0000000308087819 */ /* 0x000fe400000012ff */
[----:B------:R-:W-:Y:S02]  /*8870*/  LOP3.LUT R13, R34, 0x380, RZ, 0xc0, !PT ;  /* 0x00000380220d7812 */ /* 0x000fe400078ec0ff */
[----:B------:R-:W-:Y:S02]  /*8880*/  LOP3.LUT R2, R7, R2, RZ, 0x3c, !PT ;  /* 0x0000000207027212 */ /* 0x000fe400078e3cff */
[----:B------:R-:W-:Y:S01]  /*8890*/  SHF.R.U64 R4, R4, 0x3, RZ ;  /* 0x0000000304047819 */ /* 0x000fe200000012ff */
[--C-:B------:R-:W-:Y:S01]  /*88a0*/  IMAD.X R5, RZ, RZ, R3.reuse, P1 ;  /* 0x000000ffff057224 */ /* 0x100fe200008e0603 */
[----:B------:R-:W-:Y:S01]  /*88b0*/  LOP3.LUT R8, R8, R9, RZ, 0x3c, !PT ;  /* 0x0000000908087212 */ /* 0x000fe200078e3cff */
[----:B------:R-:W-:Y:S01]  /*88c0*/  IMAD.X R7, RZ, RZ, R3, P2 ;  /* 0x000000ffff077224 */ /* 0x000fe200010e0603 */
[----:B------:R-:W-:-:S02]  /*88d0*/  SHF.R.U64 R13, R13, 0x3, RZ ;  /* 0x000000030d0d7819 */ /* 0x000fc400000012ff */
[-C--:B------:R-:W-:Y:S02]  /*88e0*/  IADD3.X R9, RZ, R3.reuse, RZ, P3, !PT ;  /* 0x00000003ff097210 */ /* 0x080fe40001ffe4ff */
[----:B------:R-:W-:Y:S02]  /*88f0*/  MOV R68, R2 ;  /* 0x0000000200447202 */ /* 0x000fe40000000f00 */
[----:B------:R-:W-:Y:S02]  /*8900*/  LOP3.LUT R6, R4, R11, RZ, 0x3c, !PT ;  /* 0x0000000b04067212 */ /* 0x000fe400078e3cff */
[----:B------:R-:W-:Y:S02]  /*8910*/  LOP3.LUT R4, R13, R34, RZ, 0x3c, !PT ;  /* 0x000000220d047212 */ /* 0x000fe400078e3cff */
[----:B------:R-:W-:Y:S02]  /*8920*/  SEL R14, R46, R47, P0 ;  /* 0x0000002f2e0e7207 */ /* 0x000fe40000000000 */
[----:B----4-:R-:W-:Y:S01]  /*8930*/  LOP3.LUT R3, R25, 0x2, RZ, 0x3c, !PT ;  /* 0x0000000219037812 */ /* 0x010fe200078e3cff */
[----:B------:R-:W-:Y:S01]  /*8940*/  SHFL.IDX PT, R46, R96, R25, 0x1c1f ;  /* 0x001c1f19602e7589 */ /* 0x000fe200000e0000 */
[----:B------:R-:W-:-:S03]  /*8950*/  MOV R56, R4 ;  /* 0x0000000400387202 */ /* 0x000fc60000000f00 */
[----:B------:R-:W0:Y:S01]  /*8960*/  SHFL.IDX PT, R47, R92, R3, 0x1c1f ;  /* 0x001c1f035c2f7589 */ /* 0x000e2200000e0000 */
[----:B------:R-:W-:-:S03]  /*8970*/  MOV R66, R6 ;  /* 0x0000000600427202 */ /* 0x000fc60000000f00 */
[----:B------:R-:W-:Y:S01]  /*8980*/  SHFL.IDX PT, R38, R64, R25, 0x1c1f ;  /* 0x001c1f1940267589 */ /* 0x000fe200000e0000 */
[----:B------:R-:W-:-:S03]  /*8990*/  MOV R67, R8 ;  /* 0x0000000800437202 */ /* 0x000fc60000000f00 */
[----:B------:R-:W1:Y:S04]  /*89a0*/  SHFL.IDX PT, R39, R52, R3, 0x1c1f ;  /* 0x001c1f0334277589 */ /* 0x000e6800000e0000 */
[----:B------:R-:W-:Y:S04]  /*89b0*/  SHFL.IDX PT, R54, R88, R25, 0x1c1f ;  /* 0x001c1f1958367589 */ /* 0x000fe800000e0000 */
[----:B------:R-:W2:Y:S04]  /*89c0*/  SHFL.IDX PT, R55, R84, R3, 0x1c1f ;  /* 0x001c1f0354377589 */ /* 0x000ea800000e0000 */
[----:B------:R0:W-:Y:S04]  /*89d0*/  SHFL.IDX PT, R34, R44, R25, 0x1c1f ;  /* 0x001c1f192c227589 */ /* 0x0001e800000e0000 */
[----:B------:R1:W4:Y:S04]  /*89e0*/  SHFL.IDX PT, R35, R40, R3, 0x1c1f ;  /* 0x001c1f0328237589 */ /* 0x00032800000e0000 */
[----:B------:R-:W-:Y:S04]  /*89f0*/  SHFL.IDX PT, R2, R98, R25, 0x1c1f ;  /* 0x001c1f1962027589 */ /* 0x000fe800000e0000 */
[----:B------:R-:W-:Y:S04]  /*8a00*/  SHFL.IDX PT, R50, R80, R25, 0x1c1f ;  /* 0x001c1f1950327589 */ /* 0x000fe800000e0000 */
[----:B------:R-:W3:Y:S04]  /*8a10*/  SHFL.IDX PT, R5, R94, R3, 0x1c1f ;  /* 0x001c1f035e057589 */ /* 0x000ee800000e0000 */
[----:B------:R-:W-:Y:S04]  /*8a20*/  SHFL.IDX PT, R10, R10, R25, 0x1c1f ;  /* 0x001c1f190a0a7589 */ /* 0x000fe800000e0000 */
[----:B------:R-:W3:Y:S04]  /*8a30*/  SHFL.IDX PT, R51, R76, R3, 0x1c1f ;  /* 0x001c1f034c337589 */ /* 0x000ee800000e0000 */
[----:B------:R-:W-:Y:S04]  /*8a40*/  SHFL.IDX PT, R28, R28, R25, 0x1c1f ;  /* 0x001c1f191c1c7589 */ /* 0x000fe800000e0000 */
[----:B------:R-:W3:Y:S04]  /*8a50*/  SHFL.IDX PT, R13, R60, R3, 0x1c1f ;  /* 0x001c1f033c0d7589 */ /* 0x000ee800000e0000 */
[----:B------:R-:W3:Y:S04]  /*8a60*/  SHFL.IDX PT, R29, R32, R3, 0x1c1f ;  /* 0x001c1f03201d7589 */ /* 0x000ee800000e0000 */
[----:B------:R-:W-:Y:S04]  /*8a70*/  SHFL.IDX PT, R4, R90, R25, 0x1c1f ;  /* 0x001c1f195a047589 */ /* 0x000fe800000e0000 */
[----:B------:R-:W-:Y:S04]  /*8a80*/  SHFL.IDX PT, R62, R62, R25, 0x1c1f ;  /* 0x001c1f193e3e7589 */ /* 0x000fe800000e0000 */
[----:B------:R-:W3:Y:S04]  /*8a90*/  SHFL.IDX PT, R7, R86, R3, 0x1c1f ;  /* 0x001c1f0356077589 */ /* 0x000ee800000e0000 */
[----:B------:R-:W-:Y:S04]  /*8aa0*/  SHFL.IDX PT, R12, R12, R25, 0x1c1f ;  /* 0x001c1f190c0c7589 */ /* 0x000fe800000e0000 */
[----:B------:R-:W3:Y:S04]  /*8ab0*/  SHFL.IDX PT, R63, R70, R3, 0x1c1f ;  /* 0x001c1f03463f7589 */ /* 0x000ee800000e0000 */
[----:B------:R-:W3:Y:S04]  /*8ac0*/  SHFL.IDX PT, R15, R48, R3, 0x1c1f ;  /* 0x001c1f03300f7589 */ /* 0x000ee800000e0000 */
[----:B------:R-:W-:Y:S04]  /*8ad0*/  SHFL.IDX PT, R6, R82, R25, 0x1c1f ;  /* 0x001c1f1952067589 */ /* 0x000fe800000e0000 */
[----:B------:R-:W3:Y:S04]  /*8ae0*/  SHFL.IDX PT, R9, R78, R3, 0x1c1f ;  /* 0x001c1f034e097589 */ /* 0x000ee800000e0000 */
[----:B------:R-:W-:Y:S04]  /*8af0*/  SHFL.IDX PT, R14, R14, R25, 0x1c1f ;  /* 0x001c1f190e0e7589 */ /* 0x000fe800000e0000 */
[----:B------:R4:W3:Y:S04]  /*8b00*/  SHFL.IDX PT, R21, R36, R3, 0x1c1f ;  /* 0x001c1f0324157589 */ /* 0x0008e800000e0000 */
[----:B------:R-:W-:Y:S04]  /*8b10*/  SHFL.IDX PT, R8, R74, R25, 0x1c1f ;  /* 0x001c1f194a087589 */ /* 0x000fe800000e0000 */
[----:B------:R-:W-:Y:S04]  /*8b20*/  SHFL.IDX PT, R24, R24, R25, 0x1c1f ;  /* 0x001c1f1918187589 */ /* 0x000fe800000e0000 */
[----:B------:R-:W3:Y:S04]  /*8b30*/  SHFL.IDX PT, R11, R72, R3, 0x1c1f ;  /* 0x001c1f03480b7589 */ /* 0x000ee800000e0000 */
[----:B------:R-:W-:Y:S04]  /*8b40*/  SHFL.IDX PT, R26, R26, R25, 0x1c1f ;  /* 0x001c1f191a1a7589 */ /* 0x000fe800000e0000 */
[----:B------:R-:W-:Y:S04]  /*8b50*/  SHFL.IDX PT, R27, R30, R3, 0x1c1f ;  /* 0x001c1f031e1b7589 */ /* 0x000fe800000e0000 */
[----:B------:R-:W3:Y:S01]  /*8b60*/  SHFL.IDX PT, R59, R20, R3, 0x1c1f ;  /* 0x001c1f03143b7589 */ /* 0x000ee200000e0000 */
        /* <DEDUP_REMOVED lines=48> */
[----:B------:R-:W-:Y:S04]  /*8e70*/  STSM.16.M88.4 [R68], R4 ;  /* 0x0000000444007844 */ /* 0x000fe80000000200 */
[----:B------:R-:W-:Y:S04]  /*8e80*/  STSM.16.M88.4 [R67], R8 ;  /* 0x0000000843007844 */ /* 0x000fe80000000200 */
[----:B------:R-:W-:Y:S04]  /*8e90*/  STSM.16.M88.4 [R66], R12 ;  /* 0x0000000c42007844 */ /* 0x000fe80000000200 */
[----:B------:R0:W-:Y:S01]  /*8ea0*/  STSM.16.M88.4 [R56], R24 ;  /* 0x0000001838007844 */ /* 0x0001e20000000200 */
[----:B------:R-:W-:Y:S01]  /*8eb0*/  BAR.SYNC.DEFER_BLOCKING 0x1, 0x180 ;  /* 0x0046000000007b1d */ /* 0x000fe20000010000 */
[----:B------:R-:W-:-:S04]  /*8ec0*/  ISETP.NE.U32.AND P0, PT, RZ, UR10, PT ;  /* 0x0000000aff007c0c */ /* 0x000fc8000bf05070 */
[----:B------:R-:W-:Y:S01]  /*8ed0*/  ISETP.NE.AND.EX P0, PT, RZ, UR11, PT, P0 ;  /* 0x0000000bff007c0c */ /* 0x000fe2000bf05300 */
[----:B------:R-:W-:Y:S01]  /*8ee0*/  IMAD.U32 R64, RZ, RZ, UR8 ;  /* 0x00000008ff407e24 */ /* 0x000fe2000f8e00ff */
[----:B------:R-:W-:Y:S01]  /*8ef0*/  ULDC.64 UR8, c[0x0][0xc08] ;  /* 0x0003020000087ab9 */ /* 0x000fe20000000a00 */
[----:B0-----:R-:W0:Y:S10]  /*8f00*/  LDC R56, c[0x0][0xbe8] ;  /* 0x0002fa00ff387b82 */ /* 0x001e340000000800 */
[----:B------:R-:W2:Y:S01]  /*8f10*/  @P0 LDG.E R30, desc[UR52][R64.64] ;  /* 0x00000034401e0981 */ /* 0x000ea2000c1e1900 */
[----:B------:R-:W-:-:S04]  /*8f20*/  UISETP.NE.U32.AND UP0, UPT, UR8, URZ, UPT ;  /* 0x0000003f0800728c */ /* 0x000fc8000bf05070 */
[----:B------:R-:W-:Y:S01]  /*8f30*/  UISETP.NE.AND.EX UP0, UPT, UR9, URZ, UPT, UP0 ;  /* 0x0000003f0900728c */ /* 0x000fe2000bf05300 */
[----:B0-----:R-:W-:-:S10]  /*8f40*/  ISETP.NE.AND P1, PT, R56, 0x1, PT ;  /* 0x000000013800780c */ /* 0x001fd40003f25270 */
[----:B------:R-:W-:-:S04]  /*8f50*/  @UP0 ULEA UR8, UP1, UR43, UR8, 0x2 ;  /* 0x000000082b080291 */ /* 0x000fc8000f82103f */
[----:B------:R-:W-:Y:S01]  /*8f60*/  @UP0 ULEA.HI.X UR9, UR43, UR9, UR44, 0x2, UP1 ;  /* 0x000000092b090291 */ /* 0x000fe200088f142c */
[----:B------:R-:W0:Y:S01]  /*8f70*/  @P1 LDC R6, c[0x0][0xbec] ;  /* 0x0002fb00ff061b82 */ /* 0x000e220000000800 */
[----:B------:R-:W-:Y:S01]  /*8f80*/  UISETP.GT.AND UP1, UPT, UR48, 0x1, UPT ;  /* 0x000000013000788c */ /* 0x000fe2000bf24270 */
[----:B------:R-:W-:-:S06]  /*8f90*/  UMOV UR16, 0x9b8 ;  /* 0x000009b800107882 */ /* 0x000fcc0000000000 */
        /* <DEDUP_REMOVED lines=61> */
.L_x_11316:
        /* <DEDUP_REMOVED lines=10> */
[----:B-----5:R-:W-:-:S03]  /*9410*/  IMAD R30, R9, R56, RZ ;  /* 0x00000038091e7224 */ /* 0x020fc600078e02ff */
[----:B------:R-:W-:-:S04]  /*9420*/  IADD3 R11, R14, -R11, RZ ;  /* 0x8000000b0e0b7210 */ /* 0x000fc80007ffe0ff */
        /* <DEDUP_REMOVED lines=11> */
[----:B------:R-:W-:Y:S01]  /*94e0*/  ULDC.64 UR10, c[0x0][0xaa0] ;  /* 0x0002a800000a7ab9 */ /* 0x000fe20000000a00 */
[----:B0-----:R-:W-:-:S05]  /*94f0*/  VIADD R11, R11, 0xffffff80 ;  /* 0xffffff800b0b7836 */ /* 0x001fca0000000000 */
        /* <DEDUP_REMOVED lines=8> */
[----:B------:R-:W-:Y:S02]  /*9580*/  LOP3.LUT R8, R9, 0x380, RZ, 0xc0, !PT ;  /* 0x0000038009087812 */ /* 0x000fe400078ec0ff */
[----:B------:R-:W-:Y:S02]  /*9590*/  LOP3.LUT R12, R13, 0x380, RZ, 0xc0, !PT ;  /* 0x000003800d0c7812 */ /* 0x000fe400078ec0ff */
[----:B------:R-:W-:-:S02]  /*95a0*/  SHF.R.U64 R5, R5, 0x3, RZ ;  /* 0x0000000305057819 */ /* 0x000fc400000012ff */
[----:B------:R-:W-:Y:S02]  /*95b0*/  SHF.R.U64 R8, R8, 0x3, RZ ;  /* 0x0000000308087819 */ /* 0x000fe400000012ff */
[----:B------:R-:W-:Y:S02]  /*95c0*/  SHF.R.U64 R12, R12, 0x3, RZ ;  /* 0x000000030c0c7819 */ /* 0x000fe400000012ff */
[----:B------:R-:W-:Y:S01]  /*95d0*/  LOP3.LUT R4, R5, R42, RZ, 0x3c, !PT ;  /* 0x0000002a05047212 */ /* 0x000fe200078e3cff */
[--C-:B------:R-:W-:Y:S01]  /*95e0*/  IMAD.MOV.U32 R5, RZ, RZ, R43.reuse ;  /* 0x000000ffff057224 */ /* 0x100fe200078e002b */
[----:B------:R-:W-:Y:S01]  /*95f0*/  LOP3.LUT R8, R8, R9, RZ, 0x3c, !PT ;  /* 0x0000000908087212 */ /* 0x000fe200078e3cff */
[--C-:B------:R-:W-:Y:S01]  /*9600*/  IMAD.X R9, RZ, RZ, R43.reuse, P0 ;  /* 0x000000ffff097224 */ /* 0x100fe200000e062b */
[----:B------:R-:W-:Y:S01]  /*9610*/  LOP3.LUT R12, R12, R13, RZ, 0x3c, !PT ;  /* 0x0000000d0c0c7212 */ /* 0x000fe200078e3cff */
[----:B------:R-:W-:Y:S02]  /*9620*/  IMAD.X R13, RZ, RZ, R43, P2 ;  /* 0x000000ffff0d7224 */ /* 0x000fe400010e062b */
[----:B------:R-:W2:Y:S04]  /*9630*/  LD.E.128 R4, desc[UR52][R4.64] ;  /* 0x0000003404047980 */ /* 0x000ea8000c101d00 */
[----:B------:R-:W3:Y:S04]  /*9640*/  LD.E.128 R8, desc[UR52][R8.64] ;  /* 0x0000003408087980 */ /* 0x000ee8000c101d00 */
[----:B------:R-:W4:Y:S01]  /*9650*/  LD.E.128 R12, desc[UR52][R12.64] ;  /* 0x000000340c0c7980 */ /* 0x000f22000c101d00 */
[----:B------:R-:W-:-:S04]  /*9660*/  IADD3 R3, P0, R42, 0x4800, RZ ;  /* 0x000048002a037810 */ /* 0x000fc80007f1e0ff */
[----:B------:R-:W-:Y:S01]  /*9670*/  LOP3.LUT R2, R3, 0x380, RZ, 0xc0, !PT ;  /* 0x0000038003027812 */ /* 0x000fe200078ec0ff */
[----:B------:R-:W-:Y:S01]  /*9680*/  UIMAD UR7, UR12, UR10, URZ ;  /* 0x0000000a0c0772a4 */ /* 0x000fe2000f8e023f */
[----:B------:R-:W-:Y:S02]  /*9690*/  IMAD.U32 R21, RZ, RZ, UR45 ;  /* 0x0000002dff157e24 */ /* 0x000fe4000f8e00ff */
[----:B------:R-:W-:Y:S01]  /*96a0*/  SHF.R.U64 R2, R2, 0x3, RZ ;  /* 0x0000000302027819 */ /* 0x000fe200000012ff */
[----:B------:R-:W-:Y:S01]  /*96b0*/  UIMAD.WIDE.U32 UR8, UR4, UR10, URZ ;  /* 0x0000000a040872a5 */ /* 0x000fe2000f8e003f */
[----:B------:R-:W-:Y:S01]  /*96c0*/  IMAD.X R25, RZ, RZ, R43, P0 ;  /* 0x000000ffff197224 */ /* 0x000fe200000e062b */
[----:B------:R-:W-:Y:S01]  /*96d0*/  ULDC.64 UR12, c[0x0][0xaf0] ;  /* 0x0002bc00000c7ab9 */ /* 0x000fe20000000a00 */
[----:B------:R-:W-:Y:S02]  /*96e0*/  LOP3.LUT R24, R2, R3, RZ, 0x3c, !PT ;  /* 0x0000000302187212 */ /* 0x000fe400078e3cff */
[----:B------:R-:W0:Y:S01]  /*96f0*/  @P1 LDC R3, c[0x0][0xbec] ;  /* 0x0002fb00ff031b82 */ /* 0x000e220000000800 */
[----:B------:R-:W-:Y:S01]  /*9700*/  UIMAD UR7, UR4, UR11, UR7 ;  /* 0x0000000b040772a4 */ /* 0x000fe2000f8e0207 */
[----:B------:R-:W-:-:S02]  /*9710*/  IMAD R2, R16, 0x30, R59 ;  /* 0x0000003010027824 */ /* 0x000fc400078e023b */
[----:B------:R-:W-:Y:S01]  /*9720*/  ULDC.64 UR10, c[0x0][0xae8] ;  /* 0x0002ba00000a7ab9 */ /* 0x000fe20000000a00 */
[----:B------:R-:W-:Y:S01]  /*9730*/  UIADD3 UR9, UR9, UR7, URZ ;  /* 0x0000000709097290 */ /* 0x000fe2000fffe03f */
[----:B------:R-:W-:Y:S01]  /*9740*/  IMAD R28, R21, 0xc0, R2 ;  /* 0x000000c0151c7824 */ /* 0x000fe200078e0202 */
[----:B------:R-:W-:Y:S01]  /*9750*/  USHF.R.S32.HI UR4, URZ, 0x1f, UR43 ;  /* 0x0000001f3f047899 */ /* 0x000fe2000801142b */
[----:B------:R-:W5:Y:S01]  /*9760*/  LD.E.128 R24, desc[UR52][R24.64] ;  /* 0x0000003418187980 */ /* 0x000f62000c101d00 */
[----:B------:R-:W-:Y:S01]  /*9770*/  UIMAD.WIDE.U32 UR8, UR46, UR10, UR8 ;  /* 0x0000000a2e0872a5 */ /* 0x000fe2000f8e0008 */
[----:B------:R-:W-:Y:S01]  /*9780*/  IMAD.MOV.U32 R21, RZ, RZ, R28 ;  /* 0x000000ffff157224 */ /* 0x000fe200078e001c */
[----:B------:R-:W-:Y:S01]  /*9790*/  UIMAD UR4, UR4, UR12, URZ ;  /* 0x0000000c040472a4 */ /* 0x000fe2000f8e023f */
[----:B------:R-:W-:Y:S01]  /*97a0*/  @!PT LDS RZ, [RZ] ;  /* 0x00000000fffff984 */ /* 0x000fe20000000800 */
[----:B------:R-:W-:Y:S01]  /*97b0*/  @!PT LDS RZ, [RZ] ;  /* 0x00000000fffff984 */ /* 0x000fe20000000800 */
[----:B------:R-:W-:Y:S01]  /*97c0*/  @!PT LDS RZ, [RZ] ;  /* 0x00000000fffff984 */ /* 0x000fe20000000800 */
[----:B------:R-:W-:Y:S01]  /*97d0*/  @!PT LDS RZ, [RZ] ;  /* 0x00000000fffff984 */ /* 0x000fe20000000800 */
[----:B------:R1:W-:Y:S06]  /*97e0*/  MEMBAR.ALL.CTA ;  /* 0x0000000000007992 */ /* 0x0003ec0000008000 */
[----:B-1----:R-:W1:Y:S01]  /*97f0*/  FENCE.VIEW.ASYNC.S ;  /* 0x00000000000073c6 */ /* 0x002e620000000000 */
[----:B------:R-:W-:Y:S01]  /*9800*/  UIMAD UR9, UR46, UR11, UR9 ;  /* 0x0000000b2e0972a4 */ /* 0x000fe2000f8e0209 */
[----:B------:R-:W-:Y:S01]  /*9810*/  VIADD R0, R0, 0x13220 ;  /* 0x0001322000007836 */ /* 0x000fe20000000000 */
[----:B------:R-:W-:-:S02]  /*9820*/  UIMAD UR4, UR43, UR13, UR4 ;  /* 0x0000000d2b0472a4 */ /* 0x000fc4000f8e0204 */
[----:B------:R-:W-:Y:S01]  /*9830*/  UIMAD.WIDE.U32 UR8, UR43, UR12, UR8 ;  /* 0x0000000c2b0872a5 */ /* 0x000fe2000f8e0008 */
[----:B------:R-:W-:Y:S01]  /*9840*/  ULDC.64 UR10, c[0x0][0xae0] ;  /* 0x0002b800000a7ab9 */ /* 0x000fe20000000a00 */
[----:B------:R-:W-:Y:S02]  /*9850*/  PRMT R0, RZ, 0x654, R0 ;  /* 0x00000654ff007816 */ /* 0x000fe40000000000 */
[----:B------:R-:W-:Y:S01]  /*9860*/  UIADD3 UR4, UR9, UR4, URZ ;  /* 0x0000000409047290 */ /* 0x000fe2000fffe03f */
[----:B0-----:R-:W-:-:S04]  /*9870*/  @P1 IMAD.HI.U32 R2, R28, R3, RZ ;  /* 0x000000031c021227 */ /* 0x001fc800078e00ff */
[----:B------:R-:W-:Y:S01]  /*9880*/  IMAD.U32 R3, RZ, RZ, UR9 ;  /* 0x00000009ff037e24 */ /* 0x000fe2000f8e00ff */
[----:B------:R-:W-:Y:S01]  /*9890*/  @P1 SHF.R.U32.HI R21, RZ, R29, R2 ;  /* 0x0000001dff151219 */ /* 0x000fe20000011602 */
[----:B------:R-:W-:Y:S01]  /*98a0*/  IMAD.U32 R2, RZ, RZ, UR8 ;  /* 0x00000008ff027e24 */ /* 0x000fe2000f8e00ff */
[----:B------:R-:W-:Y:S01]  /*98b0*/  ULDC.64 UR8, c[0x0][0xad8] ;  /* 0x0002b60000087ab9 */ /* 0x000fe20000000a00 */
[----:B------:R-:W-:Y:S01]  /*98c0*/  IMAD.U32 R3, RZ, RZ, UR4 ;  /* 0x00000004ff037e24 */ /* 0x000fe2000f8e00ff */
[--C-:B------:R-:W-:Y:S01]  /*98d0*/  SHF.R.S32.HI R20, RZ, 0x1f, R21.reuse ;  /* 0x0000001fff147819 */ /* 0x100fe20000011415 */
[----:B------:R-:W-:Y:S01]  /*98e0*/  IMAD.MOV R29, RZ, RZ, -R21 ;  /* 0x000000ffff1d7224 */ /* 0x000fe200078e0a15 */
[----:B------:R-:W-:Y:S01]  /*98f0*/  ULDC UR4, c[0x0][0xac8] ;  /* 0x0002b20000047ab9 */ /* 0x000fe20000000800 */
[----:B------:R-:W-:Y:S01]  /*9900*/  IMAD.WIDE.U32 R2, R21, UR10, R2 ;  /* 0x0000000a15027c25 */ /* 0x000fe2000f8e0002 */
[----:B-1----:R0:W-:Y:S03]  /*9910*/  SYNCS.ARRIVE.TRANS64.RED.A1T0 RZ, [R0+URZ], RZ ;  /* 0x000000ff00ff79a7 */ /* 0x0021e6000810043f */
[----:B------:R-:W-:-:S02]  /*9920*/  IMAD R20, R20, UR10, RZ ;  /* 0x0000000a14147c24 */ /* 0x000fc4000f8e02ff */
[----:B------:R-:W-:Y:S02]  /*9930*/  IMAD R29, R56, R29, R28 ;  /* 0x0000001d381d7224 */ /* 0x000fe400078e021c */
[----:B------:R-:W-:-:S03]  /*9940*/  IMAD R33, R21, UR11, R20 ;  /* 0x0000000b15217c24 */ /* 0x000fc6000f8e0214 */
[----:B------:R-:W-:Y:S01]  /*9950*/  SHF.R.S32.HI R20, RZ, 0x1f, R29 ;  /* 0x0000001fff147819 */ /* 0x000fe2000001141d */
[----:B------:R-:W-:Y:S01]  /*9960*/  IMAD.IADD R3, R3, 0x1, R33 ;  /* 0x0000000103037824 */ /* 0x000fe200078e0221 */
[----:B------:R-:W-:-:S03]  /*9970*/  MOV R33, UR45 ;  /* 0x0000002d00217c02 */ /* 0x000fc60008000f00 */
[----:B------:R-:W-:Y:S02]  /*9980*/  IMAD R20, R20, UR8, RZ ;  /* 0x0000000814147c24 */ /* 0x000fe4000f8e02ff */
[----:B------:R-:W-:-:S04]  /*9990*/  IMAD.WIDE.U32 R2, R29, UR8, R2 ;  /* 0x000000081d027c25 */ /* 0x000fc8000f8e0002 */
[----:B------:R-:W-:Y:S01]  /*99a0*/  IMAD R21, R29, UR9, R20 ;  /* 0x000000091d157c24 */ /* 0x000fe2000f8e0214 */
[----:B------:R-:W-:Y:S01]  /*99b0*/  ULDC.64 UR8, c[0x0][0xa80] ;  /* 0x0002a00000087ab9 */ /* 0x000fe20000000a00 */
[----:B------:R-:W-:Y:S01]  /*99c0*/  IMAD R33, R33, 0xc0, R59 ;  /* 0x000000c021217824 */ /* 0x000fe200078e023b */
[C---:B------:R-:W-:Y:S01]  /*99d0*/  LEA R32, P0, R2.reuse, UR8, 0x1 ;  /* 0x0000000802207c11 */ /* 0x040fe2000f8008ff */
[----:B------:R-:W-:Y:S01]  /*99e0*/  IMAD.IADD R3, R3, 0x1, R21 ;  /* 0x0000000103037824 */ /* 0x000fe200078e0215 */
[----:B------:R-:W-:Y:S01]  /*99f0*/  SHF.R.S32.HI R59, RZ, 0x1f, R17 ;  /* 0x0000001fff3b7819 */ /* 0x000fe20000011411 */
[C---:B------:R-:W-:Y:S02]  /*9a00*/  VIADD R21, R33.reuse, 0x60 ;  /* 0x0000006021157836 */ /* 0x040fe40000000000 */
[----:B------:R-:W1:Y:S01]  /*9a10*/  SHFL.IDX PT, R20, R32, 0x1, 0x181f ;  /* 0x00381f0020147f89 */ /* 0x000e6200000e0000 */
[----:B------:R-:W-:Y:S01]  /*9a20*/  LEA.HI.X R34, R2, UR9, R3, 0x1, P0 ;  /* 0x0000000902227c11 */ /* 0x000fe200080f0c03 */
[----:B------:R-:W-:Y:S01]  /*9a30*/  VIADD R3, R33, 0x30 ;  /* 0x0000003021037836 */ /* 0x000fe20000000000 */
[----:B------:R-:W-:Y:S01]  /*9a40*/  ISETP.GE.AND P0, PT, R17, UR4, PT ;  /* 0x0000000411007c0c */ /* 0x000fe2000bf06270 */
[----:B------:R-:W0:Y:S03]  /*9a50*/  SHFL.IDX PT, R2, R32, RZ, 0x181f ;  /* 0x00181fff20027589 */ /* 0x000e2600000e0000 */
[-C--:B------:R-:W-:Y:S01]  /*9a60*/  ISETP.GE.OR P1, PT, R33, R30.reuse, P0 ;  /* 0x0000001e2100720c */ /* 0x080fe20000726670 */
[----:B------:R-:W0:Y:S01]  /*9a70*/  SHFL.IDX PT, R28, R32, 0x2, 0x181f ;  /* 0x00581f00201c7f89 */ /* 0x000e2200000e0000 */
[-C--:B------:R-:W-:Y:S01]  /*9a80*/  ISETP.GE.OR P2, PT, R3, R30.reuse, P0 ;  /* 0x0000001e0300720c */ /* 0x080fe20000746670 */
[----:B------:R-:W-:Y:S01]  /*9a90*/  VIADD R33, R33, 0x90 ;  /* 0x0000009021217836 */ /* 0x000fe20000000000 */
[-C--:B------:R-:W-:Y:S01]  /*9aa0*/  ISETP.GE.OR P3, PT, R21, R30.reuse, P0 ;  /* 0x0000001e1500720c */ /* 0x080fe20000766670 */
[----:B------:R-:W0:Y:S03]  /*9ab0*/  SHFL.IDX PT, R36, R34, RZ, 0x181f ;  /* 0x00181fff22247589 */ /* 0x000e2600000e0000 */
[----:B------:R-:W-:Y:S01]  /*9ac0*/  ISETP.GE.OR P0, PT, R33, R30, P0 ;  /* 0x0000001e2100720c */ /* 0x000fe20000706670 */
[----:B------:R-:W0:Y:S04]  /*9ad0*/  SHFL.IDX PT, R38, R34, 0x1, 0x181f ;  /* 0x00381f0022267f89 */ /* 0x000e2800000e0000 */
[----:B------:R-:W0:Y:S02]  /*9ae0*/  SHFL.IDX PT, R40, R34, 0x2, 0x181f ;  /* 0x00581f0022287f89 */ /* 0x000e2400000e0000 */
[----:B-1----:R-:W-:-:S02]  /*9af0*/  @!P2 LEA R20, P5, R17, R20, 0x1 ;  /* 0x000000141114a211 */ /* 0x002fc400078a08ff */
[----:B------:R-:W1:Y:S01]  /*9b00*/  SHFL.IDX PT, R32, R32, 0x3, 0x181f ;  /* 0x00781f0020207f89 */ /* 0x000e6200000e0000 */
[----:B0-----:R-:W-:-:S03]  /*9b10*/  @!P1 LEA R2, P4, R17, R2, 0x1 ;  /* 0x0000000211029211 */ /* 0x001fc600078808ff */
[----:B------:R-:W0:Y:S01]  /*9b20*/  SHFL.IDX PT, R34, R34, 0x3, 0x181f ;  /* 0x00781f0022227f89 */ /* 0x000e2200000e0000 */
[C---:B------:R-:W-:Y:S02]  /*9b30*/  @!P3 LEA R28, P6, R17.reuse, R28, 0x1 ;  /* 0x0000001c111cb211 */ /* 0x040fe400078c08ff */
[C-C-:B------:R-:W-:Y:S02]  /*9b40*/  @!P1 LEA.HI.X R3, R17.reuse, R36, R59.reuse, 0x1, P4 ;  /* 0x0000002411039211 */ /* 0x140fe400020f0c3b */
[C-C-:B------:R-:W-:Y:S02]  /*9b50*/  @!P2 LEA.HI.X R21, R17.reuse, R38, R59.reuse, 0x1, P5 ;  /* 0x000000261115a211 */ /* 0x140fe400028f0c3b */
[----:B------:R-:W-:Y:S01]  /*9b60*/  @!P3 LEA.HI.X R29, R17, R40, R59, 0x1, P6 ;  /* 0x00000028111db211 */ /* 0x000fe200030f0c3b */
[----:B--2---:R2:W-:Y:S04]  /*9b70*/  @!P1 ST.E.128 desc[UR52][R2.64], R4 ;  /* 0x0000000402009985 */ /* 0x0045e8000c101d34 */
[----:B---3--:R2:W-:Y:S04]  /*9b80*/  @!P2 ST.E.128 desc[UR52][R20.64], R8 ;  /* 0x000000081400a985 */ /* 0x0085e8000c101d34 */
[----:B----4-:R2:W-:Y:S01]  /*9b90*/  @!P3 ST.E.128 desc[UR52][R28.64], R12 ;  /* 0x0000000c1c00b985 */ /* 0x0105e2000c101d34 */
[----:B01----:R-:W-:Y:S05]  /*9ba0*/  @P0 BRA `(.L_x_11318) ;  /* 0x0000001000c40947 */ /* 0x003fea0003800000 */
[----:B--2---:R-:W-:-:S04]  /*9bb0*/  LEA R2, P0, R17, R32, 0x1 ;  /* 0x0000002011027211 */ /* 0x004fc800078008ff */
[----:B------:R-:W-:-:S05]  /*9bc0*/  LEA.HI.X R3, R17, R34, R59, 0x1, P0 ;  /* 0x0000002211037211 */ /* 0x000fca00000f0c3b */
[----:B-----5:R0:W-:Y:S01]  /*9bd0*/  ST.E.128 desc[UR52][R2.64], R24 ;  /* 0x0000001802007985 */ /* 0x0201e2000c101d34 */
[----:B------:R-:W-:Y:S05]  /*9be0*/  BRA `(.L_x_11318) ;  /* 0x0000001000b47947 */ /* 0x000fea0003800000 */
.L_x_11317:
[----:B------:R0:W5:Y:S01]  /*9bf0*/  LDL R65, [R1+0x4] ;  /* 0x0000040001417983 */ /* 0x0001620000100800 */
[----:B------:R-:W-:Y:S01]  /*9c00*/  ULDC.64 UR10, c[0x0][0xb08] ;  /* 0x0002c200000a7ab9 */ /* 0x000fe20000000a00 */
[----:B------:R-:W1:Y:S02]  /*9c10*/  @P1 LDC R4, c[0x0][0xbec] ;  /* 0x0002fb00ff041b82 */ /* 0x000e640000000800 */
        /* <DEDUP_REMOVED lines=9> */
[----:B------:R-:W-:Y:S01]  /*9cb0*/  BSSY B1, `(.L_x_11319) ;  /* 0x000004f000017945 */ /* 0x000fe20003800000 */
[----:B------:R-:W-:Y:S01]  /*9cc0*/  UIADD3 UR9, UR9, UR7, URZ ;  /* 0x0000000709097290 */ /* 0x000fe2000fffe03f */
[----:B------:R-:W-:Y:S01]  /*9cd0*/  SHF.R.S32.HI R26, RZ, 0x1f, R18 ;  /* 0x0000001fff1a7819 */ /* 0x000fe20000011412 */
[----:B------:R-:W-:Y:S01]  /*9ce0*/  ULDC.64 UR10, c[0x0][0xb38] ;  /* 0x0002ce00000a7ab9 */ /* 0x000fe20000000a00 */
[----:B------:R-:W-:Y:S01]  /*9cf0*/  SHF.R.S32.HI R27, RZ, 0x1f, R19 ;  /* 0x0000001fff1b7819 */ /* 0x000fe20000011413 */
[----:B------:R-:W-:Y:S01]  /*9d00*/  UIMAD.WIDE.U32 UR8, UR46, UR10, UR8 ;  /* 0x0000000a2e0872a5 */ /* 0x000fe2000f8e0008 */
[----:B------:R-:W-:-:S02]  /*9d10*/  SHF.R.S32.HI R42, RZ, 0x1f, R22 ;  /* 0x0000001fff2a7819 */ /* 0x000fc40000011416 */
[----:B------:R-:W-:Y:S01]  /*9d20*/  SHF.R.S32.HI R43, RZ, 0x1f, R23 ;  /* 0x0000001fff2b7819 */ /* 0x000fe20000011417 */
[----:B------:R-:W-:Y:S01]  /*9d30*/  UIMAD UR9, UR46, UR11, UR9 ;  /* 0x0000000b2e0972a4 */ /* 0x000fe2000f8e0209 */
[----:B-1----:R-:W-:Y:S01]  /*9d40*/  @P1 IMAD.HI.U32 R4, R13, R4, RZ ;  /* 0x000000040d041227 */ /* 0x002fe200078e00ff */
[----:B------:R-:W-:Y:S01]  /*9d50*/  SHF.R.S32.HI R57, RZ, 0x1f, R156 ;  /* 0x0000001fff397819 */ /* 0x000fe2000001149c */
[----:B------:R-:W-:Y:S01]  /*9d60*/  ULDC.64 UR10, c[0x0][0xb40] ;  /* 0x0002d000000a7ab9 */ /* 0x000fe20000000a00 */
[----:B------:R-:W-:Y:S01]  /*9d70*/  SHF.R.S32.HI R58, RZ, 0x1f, R157 ;  /* 0x0000001fff3a7819 */ /* 0x000fe2000001149d */
[----:B------:R-:W-:Y:S02]  /*9d80*/  UIMAD UR4, UR4, UR10, URZ ;  /* 0x0000000a040472a4 */ /* 0x000fe4000f8e023f */
[----:B------:R-:W-:Y:S02]  /*9d90*/  UIMAD.WIDE.U32 UR8, UR43, UR10, UR8 ;  /* 0x0000000a2b0872a5 */ /* 0x000fe4000f8e0008 */
[----:B------:R-:W-:Y:S01]  /*9da0*/  UIMAD UR4, UR43, UR11, UR4 ;  /* 0x0000000b2b0472a4 */ /* 0x000fe2000f8e0204 */
[----:B--2---:R-:W-:-:S02]  /*9db0*/  @P1 SHF.R.U32.HI R7, RZ, R5, R4 ;  /* 0x00000005ff071219 */ /* 0x004fc40000011604 */
[----:B------:R-:W-:Y:S01]  /*9dc0*/  ULDC.64 UR10, c[0x0][0xb48] ;  /* 0x0002d200000a7ab9 */ /* 0x000fe20000000a00 */
[----:B------:R-:W-:Y:S01]  /*9dd0*/  UIADD3 UR9, UR9, UR4, URZ ;  /* 0x0000000409097290 */ /* 0x000fe2000fffe03f */
[--C-:B------:R-:W-:Y:S01]  /*9de0*/  SHF.R.S32.HI R4, RZ, 0x1f, R7.reuse ;  /* 0x0000001fff047819 */ /* 0x100fe20000011407 */
[----:B------:R-:W-:Y:S02]  /*9df0*/  IMAD.MOV R9, RZ, RZ, -R7 ;  /* 0x000000ffff097224 */ /* 0x000fe400078e0a07 */
[----:B------:R-:W-:Y:S02]  /*9e00*/  UIMAD.WIDE.U32 UR8, UR47, UR10, UR8 ;  /* 0x0000000a2f0872a5 */ /* 0x000fe4000f8e0008 */
[----:B------:R-:W-:Y:S02]  /*9e10*/  IMAD R9, R56, R9, R13 ;  /* 0x0000000938097224 */ /* 0x000fe400078e020d */
[----:B------:R-:W-:Y:S02]  /*9e20*/  UIMAD UR47, UR47, UR11, UR9 ;  /* 0x0000000b2f2f72a4 */ /* 0x000fe4000f8e0209 */
[----:B------:R-:W-:Y:S01]  /*9e30*/  IMAD.U32 R5, RZ, RZ, UR9 ;  /* 0x00000009ff057e24 */ /* 0x000fe2000f8e00ff */
[----:B------:R-:W-:-:S02]  /*9e40*/  ULDC.64 UR10, c[0x0][0xb30] ;  /* 0x0002cc00000a7ab9 */ /* 0x000fc40000000a00 */
[----:B------:R-:W-:Y:S02]  /*9e50*/  IMAD R6, R4, UR10, RZ ;  /* 0x0000000a04067c24 */ /* 0x000fe4000f8e02ff */
        /* <DEDUP_REMOVED lines=11> */
[----:B------:R-:W-:Y:S01]  /*9f10*/  VIADD R6, R0, 0x13220 ;  /* 0x0001322000067836 */ /* 0x000fe20000000000 */
[----:B------:R-:W-:Y:S01]  /*9f20*/  LEA R0, P1, R4, UR8, 0x2 ;  /* 0x0000000804007c11 */ /* 0x000fe2000f8210ff */
[----:B------:R-:W-:-:S03]  /*9f30*/  IMAD.IADD R5, R5, 0x1, R7 ;  /* 0x0000000105057824 */ /* 0x000fc600078e0207 */
[----:B------:R-:W-:Y:S02]  /*9f40*/  PRMT R6, RZ, 0x654, R6 ;  /* 0x00000654ff067816 */ /* 0x000fe40000000006 */
[----:B------:R-:W-:Y:S02]  /*9f50*/  LEA.HI.X R24, R4, UR9, R5, 0x2, P1 ;  /* 0x0000000904187c11 */ /* 0x000fe400088f1405 */
[----:B------:R1:W-:Y:S03]  /*9f60*/  SYNCS.ARRIVE.TRANS64.RED.A1T0 RZ, [R6+URZ], RZ ;  /* 0x000000ff06ff79a7 */ /* 0x0003e6000810043f */
[----:B------:R0:W2:Y:S04]  /*9f70*/  SHFL.IDX PT, R7, R24, RZ, 0x1c1f ;  /* 0x001c1fff18077589 */ /* 0x0000a800000e0000 */
[----:B-1----:R0:W1:Y:S01]  /*9f80*/  SHFL.IDX PT, R6, R0, RZ, 0x1c1f ;  /* 0x001c1fff00067589 */ /* 0x00206200000e0000 */
        /* <DEDUP_REMOVED lines=9> */
[-C--:B------:R-:W-:Y:S02]  /*a020*/  @!P1 LEA.HI.X R9, R59, R7.reuse, R64, 0x2, P2 ;  /* 0x000000073b099211 */ /* 0x080fe400010f1440 */
[----:B------:R-:W-:Y:S01]  /*a030*/  ISETP.GE.AND P2, PT, R22, UR4, PT ;  /* 0x0000000416007c0c */ /* 0x000fe2000bf46270 */
[----:B------:R1:W-:Y:S01]  /*a040*/  @!P0 ST.E.64 desc[UR52][R4.64], R44 ;  /* 0x0000002c04008985 */ /* 0x0003e2000c101b34 */
[CC--:B------:R-:W-:Y:S02]  /*a050*/  @!P4 LEA R10, P0, R157.reuse, R6.reuse, 0x2 ;  /* 0x000000069d0ac211 */ /* 0x0c0fe400078010ff */
[----:B------:R-:W-:Y:S01]  /*a060*/  @!P5 LEA R12, P6, R156, R6, 0x2 ;  /* 0x000000069c0cd211 */ /* 0x000fe200078c10ff */
[----:B------:R2:W-:Y:S01]  /*a070*/  @!P1 ST.E.64 desc[UR52][R8.64], R46 ;  /* 0x0000002e08009985 */ /* 0x0005e2000c101b34 */
[----:B------:R-:W-:-:S02]  /*a080*/  @!P4 LEA.HI.X R11, R157, R7, R58, 0x2, P0 ;  /* 0x000000079d0bc211 */ /* 0x000fc400000f143a */
[----:B------:R-:W-:Y:S02]  /*a090*/  ISETP.GE.AND P1, PT, R19, UR4, PT ;  /* 0x0000000413007c0c */ /* 0x000fe4000bf26270 */
[----:B------:R-:W-:Y:S01]  /*a0a0*/  ISETP.GE.AND P0, PT, R18, UR4, PT ;  /* 0x0000000412007c0c */ /* 0x000fe2000bf06270 */
[----:B------:R3:W-:Y:S01]  /*a0b0*/  @!P4 ST.E.64 desc[UR52][R10.64], R52 ;  /* 0x000000340a00c985 */ /* 0x0007e2000c101b34 */
[-C--:B------:R-:W-:Y:S02]  /*a0c0*/  @!P5 LEA.HI.X R13, R156, R7.reuse, R57, 0x2, P6 ;  /* 0x000000079c0dd211 */ /* 0x080fe400030f1439 */
[CC--:B------:R-:W-:Y:S02]  /*a0d0*/  @!P2 LEA R14, P4, R22.reuse, R6.reuse, 0x2 ;  /* 0x00000006160ea211 */ /* 0x0c0fe400078810ff */
[----:B-1----:R-:W-:Y:S01]  /*a0e0*/  @!P3 LEA R4, P6, R23, R6, 0x2 ;  /* 0x000000061704b211 */ /* 0x002fe200078c10ff */
[----:B------:R3:W-:Y:S01]  /*a0f0*/  @!P5 ST.E.64 desc[UR52][R12.64], R54 ;  /* 0x000000360c00d985 */ /* 0x0007e2000c101b34 */
[----:B------:R-:W-:-:S02]  /*a100*/  @!P2 LEA.HI.X R15, R22, R7, R42, 0x2, P4 ;  /* 0x00000007160fa211 */ /* 0x000fc400020f142a */
[-C--:B------:R-:W-:Y:S02]  /*a110*/  @!P3 LEA.HI.X R5, R23, R7.reuse, R43, 0x2, P6 ;  /* 0x000000071705b211 */ /* 0x080fe400030f142b */
[CC--:B--2---:R-:W-:Y:S02]  /*a120*/  @!P1 LEA R8, P5, R19.reuse, R6.reuse, 0x2 ;  /* 0x0000000613089211 */ /* 0x0c4fe400078a10ff */
[C---:B------:R-:W-:Y:S01]  /*a130*/  @!P0 LEA R6, P6, R18.reuse, R6, 0x2 ;  /* 0x0000000612068211 */ /* 0x040fe200078c10ff */
[----:B------:R3:W-:Y:S01]  /*a140*/  @!P3 ST.E.64 desc[UR52][R4.64], R48 ;  /* 0x000000300400b985 */ /* 0x0007e2000c101b34 */
[-C--:B------:R-:W-:Y:S02]  /*a150*/  @!P1 LEA.HI.X R9, R19, R7.reuse, R27, 0x2, P5 ;  /* 0x0000000713099211 */ /* 0x080fe400028f141b */
[----:B------:R-:W-:Y:S01]  /*a160*/  @!P0 LEA.HI.X R7, R18, R7, R26, 0x2, P6 ;  /* 0x0000000712078211 */ /* 0x000fe200030f141a */
[----:B------:R3:W-:Y:S04]  /*a170*/  @!P2 ST.E.64 desc[UR52][R14.64], R50 ;  /* 0x000000320e00a985 */ /* 0x0007e8000c101b34 */
[----:B------:R3:W-:Y:S04]  /*a180*/  @!P1 ST.E.64 desc[UR52][R8.64], R60 ;  /* 0x0000003c08009985 */ /* 0x0007e8000c101b34 */
[----:B------:R3:W-:Y:S02]  /*a190*/  @!P0 ST.E.64 desc[UR52][R6.64], R62 ;  /* 0x0000003e06008985 */ /* 0x0007e4000c101b34 */
.L_x_11320:
[----:B------:R-:W-:Y:S05]  /*a1a0*/  BSYNC B1 ;  /* 0x0000000000017941 */ /* 0x000fea0003800000 */
.L_x_11319:
[----:B------:R-:W-:Y:S01]  /*a1b0*/  ISETP.GE.AND P0, PT, R25, R30, PT ;  /* 0x0000001e1900720c */ /* 0x000fe20003f06270 */
[----:B--23--:R2:W3:Y:S04]  /*a1c0*/  SHFL.IDX PT, R7, R24, 0x1, 0x1c1f ;  /* 0x003c1f0018077f89 */ /* 0x00c4e800000e0000 */
[----:B-1----:R2:W4:Y:S08]  /*a1d0*/  SHFL.IDX PT, R6, R0, 0x1, 0x1c1f ;  /* 0x003c1f0000067f89 */ /* 0x00253000000e0000 */
[----:B--2---:R-:W-:Y:S05]  /*a1e0*/  @P0 BRA `(.L_x_11318) ;  /* 0x0000000c00340947 */ /* 0x004fea0003800000 */
[----:B------:R-:W-:Y:S02]  /*a1f0*/  ULDC UR4, c[0x0][0xac8] ;  /* 0x0002b20000047ab9 */ /* 0x000fe40000000800 */
[----:B-----5:R-:W-:Y:S02]  /*a200*/  ISETP.GE.AND P1, PT, R65, UR4, PT ;  /* 0x0000000441007c0c */ /* 0x020fe4000bf26270 */
[----:B------:R-:W-:Y:S02]  /*a210*/  ISETP.GE.AND P4, PT, R59, UR4, PT ;  /* 0x000000043b007c0c */ /* 0x000fe4000bf86270 */
[----:B------:R-:W-:Y:S02]  /*a220*/  ISETP.GE.AND P5, PT, R157, UR4, PT ;  /* 0x000000049d007c0c */ /* 0x000fe4000bfa6270 */
[----:B------:R-:W-:Y:S02]  /*a230*/  ISETP.GE.AND P3, PT, R156, UR4, PT ;  /* 0x000000049c007c0c */ /* 0x000fe4000bf66270 */
[----:B------:R-:W-:-:S05]  /*a240*/  ISETP.GE.AND P2, PT, R23, UR4, PT ;  /* 0x0000000417007c0c */ /* 0x000fca000bf46270 */
[----:B---34-:R-:W-:Y:S02]  /*a250*/  @!P1 IMAD.WIDE R4, R65, 0x4, R6 ;  /* 0x0000000441049825 */ /* 0x018fe400078e0206 */
[-C--:B------:R-:W-:Y:S02]  /*a260*/  @!P4 LEA R8, P0, R59, R6.reuse, 0x2 ;  /* 0x000000063b08c211 */ /* 0x080fe400078010ff */
[----:B------:R-:W-:Y:S01]  /*a270*/  @!P5 LEA R10, P6, R157, R6, 0x2 ;  /* 0x000000069d0ad211 */ /* 0x000fe200078c10ff */
[----:B------:R1:W-:Y:S01]  /*a280*/  @!P1 ST.E.64 desc[UR52][R4.64], R40 ;  /* 0x0000002804009985 */ /* 0x0003e2000c101b34 */
[-C--:B------:R-:W-:Y:S02]  /*a290*/  @!P4 LEA.HI.X R9, R59, R7.reuse, R64, 0x2, P0 ;  /* 0x000000073b09c211 */ /* 0x080fe400000f1440 */
[----:B------:R-:W-:Y:S02]  /*a2a0*/  ISETP.GE.AND P1, PT, R22, UR4, PT ;  /* 0x0000000416007c0c */ /* 0x000fe4000bf26270 */
[----:B------:R-:W-:Y:S01]  /*a2b0*/  ISETP.GE.AND P0, PT, R19, UR4, PT ;  /* 0x0000000413007c0c */ /* 0x000fe2000bf06270 */
[----:B------:R2:W-:Y:S01]  /*a2c0*/  @!P4 ST.E.64 desc[UR52][R8.64], R38 ;  /* 0x000000260800c985 */ /* 0x0005e2000c101b34 */
[----:B------:R-:W-:-:S02]  /*a2d0*/  @!P5 LEA.HI.X R11, R157, R7, R58, 0x2, P6 ;  /* 0x000000079d0bd211 */ /* 0x000fc400030f143a */
[CC--:B------:R-:W-:Y:S02]  /*a2e0*/  @!P3 LEA R12, P6, R156.reuse, R6.reuse, 0x2 ;  /* 0x000000069c0cb211 */ /* 0x0c0fe400078c10ff */
[CC--:B------:R-:W-:Y:S01]  /*a2f0*/  @!P2 LEA R14, P4, R23.reuse, R6.reuse, 0x2 ;  /* 0x00000006170ea211 */ /* 0x0c0fe200078810ff */
[----:B------:R2:W-:Y:S01]  /*a300*/  @!P5 ST.E.64 desc[UR52][R10.64], R36 ;  /* 0x000000240a00d985 */ /* 0x0005e2000c101b34 */
[-C--:B------:R-:W-:Y:S02]  /*a310*/  @!P3 LEA.HI.X R13, R156, R7.reuse, R57, 0x2, P6 ;  /* 0x000000079c0db211 */ /* 0x080fe400030f1439 */
[----:B------:R-:W-:Y:S02]  /*a320*/  @!P2 LEA.HI.X R15, R23, R7, R43, 0x2, P4 ;  /* 0x00000007170fa211 */ /* 0x000fe400020f142b */
[-C--:B-1----:R-:W-:Y:S01]  /*a330*/  @!P1 LEA R4, P5, R22, R6.reuse, 0x2 ;  /* 0x0000000616049211 */ /* 0x082fe200078a10ff */
[----:B------:R2:W-:Y:S01]  /*a340*/  @!P3 ST.E.64 desc[UR52][R12.64], R34 ;  /* 0x000000220c00b985 */ /* 0x0005e2000c101b34 */
[----:B0-----:R-:W-:-:S02]  /*a350*/  @!P0 LEA R24, P6, R19, R6, 0x2 ;  /* 0x0000000613188211 */ /* 0x001fc400078c10ff */
[-C--:B------:R-:W-:Y:S01]  /*a360*/  @!P1 LEA.HI.X R5, R22, R7.reuse, R42, 0x2, P5 ;  /* 0x0000000716059211 */ /* 0x080fe200028f142a */
[----:B------:R2:W-:Y:S01]  /*a370*/  @!P2 ST.E.64 desc[UR52][R14.64], R32 ;  /* 0x000000200e00a985 */ /* 0x0005e2000c101b34 */
[----:B------:R-:W-:-:S03]  /*a380*/  @!P0 LEA.HI.X R25, R19, R7, R27, 0x2, P6 ;  /* 0x0000000713198211 */ /* 0x000fc600030f141b */
        /* <DEDUP_REMOVED lines=8> */
.L_x_11315:
        /* <DEDUP_REMOVED lines=18> */
[----:B------:R-:W-:-:S04]  /*a530*/  MOV R4, UR8 ;  /* 0x0000000800047c02 */ /* 0x000fc80008000f00 */
        /* <DEDUP_REMOVED lines=12> */
.L_x_11321:
        /* <DEDUP_REMOVED lines=57> */
.L_x_11323:
[----:B------:R-:W-:Y:S05]  /*a990*/  BSYNC B1 ;  /* 0x0000000000017941 */ /* 0x000fea0003800000 */
.L_x_11322:
        /* <DEDUP_REMOVED lines=10> */
[----:B------:R-:W-:Y:S01]  /*aa40*/  IMAD.U32 R30, RZ, RZ, UR45 ;  /* 0x0000002dff1e7e24 */ /* 0x000fe2000f8e00ff */
[----:B------:R-:W-:Y:S01]  /*aa50*/  UIMAD UR7, UR4, UR11, UR7 ;  /* 0x0000000b040772a4 */ /* 0x000fe2000f8e0207 */
[----:B------:R-:W-:Y:S02]  /*aa60*/  SHF.R.S32.HI R6, RZ, 0x3, R6 ;  /* 0x00000003ff067819 */ /* 0x000fe40000011406 */
[----:B------:R-:W-:Y:S01]  /*aa70*/  ULDC.64 UR10, c[0x0][0xae8] ;  /* 0x0002ba00000a7ab9 */ /* 0x000fe20000000a00 */
[----:B------:R-:W-:Y:S01]  /*aa80*/  UIADD3 UR9, UR9, UR7, URZ ;  /* 0x0000000709097290 */ /* 0x000fe2000fffe03f */
[----:B------:R-:W-:Y:S01]  /*aa90*/  SHF.R.S32.HI R13, RZ, 0x1f, R17 ;  /* 0x0000001fff0d7819 */ /* 0x000fe20000011411 */
[----:B------:R-:W-:-:S02]  /*aaa0*/  IMAD R2, R16, 0x30, R6 ;  /* 0x0000003010027824 */ /* 0x000fc400078e0206 */
[----:B------:R-:W-:Y:S01]  /*aab0*/  UIMAD.WIDE.U32 UR8, UR46, UR10, UR8 ;  /* 0x0000000a2e0872a5 */ /* 0x000fe2000f8e0008 */
[----:B------:R-:W-:Y:S02]  /*aac0*/  IMAD R30, R30, 0xc0, R6 ;  /* 0x000000c01e1e7824 */ /* 0x000fe400078e0206 */
[----:B------:R-:W-:Y:S01]  /*aad0*/  IMAD R4, R5, 0xc0, R2 ;  /* 0x000000c005047824 */ /* 0x000fe200078e0202 */
[----:B------:R-:W-:-:S03]  /*aae0*/  UIMAD UR9, UR46, UR11, UR9 ;  /* 0x0000000b2e0972a4 */ /* 0x000fc6000f8e0209 */
[----:B------:R-:W-:Y:S01]  /*aaf0*/  ULDC.64 UR10, c[0x0][0xaf0] ;  /* 0x0002bc00000a7ab9 */ /* 0x000fe20000000a00 */
[----:B-1----:R-:W-:Y:S01]  /*ab00*/  ISETP.NE.AND P0, PT, R11, 0x1, PT ;  /* 0x000000010b00780c */ /* 0x002fe20003f05270 */
[----:B------:R-:W-:Y:S01]  /*ab10*/  UIMAD UR44, UR44, UR10, URZ ;  /* 0x0000000a2c2c72a4 */ /* 0x000fe2000f8e023f */
[----:B------:R-:W-:Y:S01]  /*ab20*/  IMAD.MOV.U32 R5, RZ, RZ, R4 ;  /* 0x000000ffff057224 */ /* 0x000fe200078e0004 */
        /* <DEDUP_REMOVED lines=9> */
[----:B------:R-:W-:Y:S01]  /*abc0*/  ULDC UR4, c[0x0][0xac8] ;  /* 0x0002b20000047ab9 */ /* 0x000fe20000000800 */
[----:B-1----:R-:W-:-:S04]  /*abd0*/  @P0 SHF.R.U32.HI R5, RZ, R7, R2 ;  /* 0x00000007ff050219 */ /* 0x002fc80000011602 */
[--C-:B------:R-:W-:Y:S01]  /*abe0*/  SHF.R.S32.HI R2, RZ, 0x1f, R5.reuse ;  /* 0x0000001fff027819 */ /* 0x100fe20000011405 */
[----:B------:R-:W-:-:S04]  /*abf0*/  IMAD.MOV R7, RZ, RZ, -R5 ;  /* 0x000000ffff077224 */ /* 0x000fc800078e0a05 */
[----:B------:R-:W-:Y:S02]  /*ac00*/  IMAD R7, R11, R7, R4 ;  /* 0x000000070b077224 */ /* 0x000fe400078e0204 */
[----:B------:R-:W-:Y:S01]  /*ac10*/  IMAD R4, R2, UR10, RZ ;  /* 0x0000000a02047c24 */ /* 0x000fe2000f8e02ff */
[----:B------:R-:W-:Y:S01]  /*ac20*/  MOV R2, UR8 ;  /* 0x0000000800027c02 */ /* 0x000fe20008000f00 */
[----:B------:R-:W-:Y:S01]  /*ac30*/  ULDC.64 UR8, c[0x0][0xad8] ;  /* 0x0002b60000087ab9 */ /* 0x000fe20000000a00 */
[----:B-----5:R-:W-:Y:S02]  /*ac40*/  IMAD R11, R0, R11, RZ ;  /* 0x0000000b000b7224 */ /* 0x020fe400078e02ff */
        /* <DEDUP_REMOVED lines=12> */
[----:B------:R-:W0:Y:S01]  /*ad10*/  SHFL.IDX PT, R6, R4, RZ, 0x181f ;  /* 0x00181fff04067589 */ /* 0x000e2200000e0000 */
[----:B------:R-:W-:Y:S01]  /*ad20*/  ISETP.GE.AND P0, PT, R17, UR4, PT ;  /* 0x0000000411007c0c */ /* 0x000fe2000bf06270 */
[C---:B------:R-:W-:Y:S02]  /*ad30*/  VIADD R2, R30.reuse, 0x60 ;  /* 0x000000601e027836 */ /* 0x040fe40000000000 */
[----:B------:R-:W1:Y:S01]  /*ad40*/  SHFL.IDX PT, R14, R4, 0x1, 0x181f ;  /* 0x00381f00040e7f89 */ /* 0x000e6200000e0000 */
[CC--:B------:R-:W-:Y:S01]  /*ad50*/  ISETP.GE.OR P3, PT, R30.reuse, R11.reuse, P0 ;  /* 0x0000000b1e00720c */ /* 0x0c0fe20000766670 */
[----:B------:R-:W-:Y:S01]  /*ad60*/  VIADD R3, R30, 0x90 ;  /* 0x000000901e037836 */ /* 0x000fe20000000000 */
[-C--:B------:R-:W-:Y:S01]  /*ad70*/  ISETP.GE.OR P2, PT, R0, R11.reuse, P0 ;  /* 0x0000000b0000720c */ /* 0x080fe20000746670 */
[----:B------:R-:W2:Y:S01]  /*ad80*/  SHFL.IDX PT, R24, R4, 0x2, 0x181f ;  /* 0x00581f0004187f89 */ /* 0x000ea200000e0000 */
[----:B------:R-:W-:-:S02]  /*ad90*/  ISETP.GE.OR P1, PT, R2, R11, P0 ;  /* 0x0000000b0200720c */ /* 0x000fc40000726670 */
[----:B------:R-:W-:Y:S01]  /*ada0*/  ISETP.GE.OR P0, PT, R3, R11, P0 ;  /* 0x0000000b0300720c */ /* 0x000fe20000706670 */
[----:B------:R-:W3:Y:S04]  /*adb0*/  SHFL.IDX PT, R10, R8, RZ, 0x181f ;  /* 0x00181fff080a7589 */ /* 0x000ee800000e0000 */
[----:B------:R1:W4:Y:S04]  /*adc0*/  SHFL.IDX PT, R28, R4, 0x3, 0x181f ;  /* 0x00781f00041c7f89 */ /* 0x00032800000e0000 */
[----:B------:R-:W4:Y:S04]  /*add0*/  SHFL.IDX PT, R12, R8, 0x1, 0x181f ;  /* 0x00381f00080c7f89 */ /* 0x000f2800000e0000 */
[----:B------:R-:W4:Y:S01]  /*ade0*/  SHFL.IDX PT, R20, R8, 0x2, 0x181f ;  /* 0x00581f0008147f89 */ /* 0x000f2200000e0000 */
[----:B0-----:R-:W-:-:S03]  /*adf0*/  @!P3 LEA R2, P6, R17, R6, 0x1 ;  /* 0x000000061102b211 */ /* 0x001fc600078c08ff */
[----:B------:R4:W0:Y:S01]  /*ae00*/  SHFL.IDX PT, R26, R8, 0x3, 0x181f ;  /* 0x00781f00081a7f89 */ /* 0x00082200000e0000 */
[C---:B-1----:R-:W-:Y:S02]  /*ae10*/  @!P2 LEA R4, P5, R17.reuse, R14, 0x1 ;  /* 0x0000000e1104a211 */ /* 0x042fe400078a08ff */
[C---:B--2---:R-:W-:Y:S02]  /*ae20*/  @!P1 LEA R6, P4, R17.reuse, R24, 0x1 ;  /* 0x0000001811069211 */ /* 0x044fe400078808ff */
[C---:B---3--:R-:W-:Y:S02]  /*ae30*/  @!P3 LEA.HI.X R3, R17.reuse, R10, R13, 0x1, P6 ;  /* 0x0000000a1103b211 */ /* 0x048fe400030f0c0d */
[----:B----4-:R-:W-:-:S03]  /*ae40*/  @!P0 LEA R8, P6, R17, R28, 0x1 ;  /* 0x0000001c11088211 */ /* 0x010fc600078c08ff */
[----:B------:R1:W-:Y:S01]  /*ae50*/  @!P3 ST.E.128 desc[UR52][R2.64], RZ ;  /* 0x000000ff0200b985 */ /* 0x0003e2000c101d34 */
[C-C-:B------:R-:W-:Y:S02]  /*ae60*/  @!P2 LEA.HI.X R5, R17.reuse, R12, R13.reuse, 0x1, P5 ;  /* 0x0000000c1105a211 */ /* 0x140fe400028f0c0d */
[----:B------:R-:W-:-:S03]  /*ae70*/  @!P1 LEA.HI.X R7, R17, R20, R13, 0x1, P4 ;  /* 0x0000001411079211 */ /* 0x000fc600020f0c0d */
[----:B------:R1:W-:Y:S01]  /*ae80*/  @!P2 ST.E.128 desc[UR52][R4.64], RZ ;  /* 0x000000ff0400a985 */ /* 0x0003e2000c101d34 */
[----:B0-----:R-:W-:-:S03]  /*ae90*/  @!P0 LEA.HI.X R9, R17, R26, R13, 0x1, P6 ;  /* 0x0000001a11098211 */ /* 0x001fc600030f0c0d */
[----:B------:R1:W-:Y:S04]  /*aea0*/  @!P1 ST.E.128 desc[UR52][R6.64], RZ ;  /* 0x000000ff06009985 */ /* 0x0003e8000c101d34 */
[----:B------:R1:W-:Y:S02]  /*aeb0*/  @!P0 ST.E.128 desc[UR52][R8.64], RZ ;  /* 0x000000ff08008985 */ /* 0x0003e4000c101d34 */
.L_x_11318:
[----:B------:R-:W-:Y:S05]  /*aec0*/  BSYNC B0 ;  /* 0x0000000000007941 */ /* 0x000fea0003800000 */
.L_x_11314:
[----:B------:R-:W-:Y:S02]  /*aed0*/  ULDC UR4, c[0x0][0xc3c] ;  /* 0x00030f0000047ab9 */ /* 0x000fe40000000800 */
[----:B------:R-:W-:-:S13]  /*aee0*/  ISETP.GE.AND P0, PT, R31, UR4, PT ;  /* 0x000000041f007c0c */ /* 0x000fda000bf06270 */
[----:B------:R-:W-:Y:S05]  /*aef0*/  @!P0 BRA `(.L_x_11324) ;  /* 0xffffff6000008947 */ /* 0x000fea000383ffff */
[----:B------:R-:W-:Y:S05]  /*af00*/  EXIT ;  /* 0x000000000000794d */ /* 0x000fea0003800000 */
.L_x_11287:
[----:B------:R-:W-:-:S08]  /*af10*/  NOP ;  /* 0x0000000000007918 */ /* 0x000fd00000000000 */
[----:B------:R-:W0:-:S00]  /*af20*/  USETMAXREG.DEALLOC.CTAPOOL 0x20 ;  /* 0x00000020000079c8 */ /* 0x000e0000080e0500 */
[----:B0-----:R-:W-:Y:S02]  /*af30*/  LOP3.LUT R0, R0, 0x3, RZ, 0xc0, !PT ;  /* 0x0000000300007812 */ /* 0x001fe400078ec0ff */
[----:B------:R-:W-:-:S04]  /*af40*/  LOP3.LUT R23, R23, 0xfffffffd, RZ, 0xc0, !PT ;  /* 0xfffffffd17177812 */ /* 0x000fc800078ec0ff */
[----:B------:R-:W0:Y:S02]  /*af50*/  SHFL.IDX PT, R0, R0, RZ, 0x1f ;  /* 0x00001fff00007589 */ /* 0x000e2400000e0000 */
[----:B0-----:R-:W-:Y:S01]  /*af60*/  ISETP.NE.AND P0, PT, R0, RZ, PT ;  /* 0x000000ff0000720c */ /* 0x001fe20003f05270 */
[----:B------:R-:W-:-:S12]  /*af70*/  IMAD.MOV.U32 R0, RZ, RZ, RZ ;  /* 0x000000ffff007224 */ /* 0x000fd800078e00ff */
[----:B------:R-:W-:Y:S01]  /*af80*/  @P0 LOP3.LUT R23, R23, 0x2, RZ, 0xfc, !PT ;  /* 0x0000000217170812 */ /* 0x000fe200078efcff */
[----:B------:R-:W-:Y:S06]  /*af90*/  @!P0 BRA `(.L_x_11325) ;  /* 0x0000000000208947 */ /* 0x000fec0003800000 */
[----:B------:R-:W0:Y:S08]  /*afa0*/  S2UR UR5, SR_CgaCtaId ;  /* 0x00000000000579c3 */ /* 0x000e300000008800 */
[----:B------:R-:W-:Y:S06]  /*afb0*/  BAR.SYNC.DEFER_BLOCKING 0x5, 0x200 ;  /* 0x0148000000007b1d */ /* 0x000fec0000010000 */
[----:B------:R-:W-:-:S02]  /*afc0*/  UMOV UR4, 0x400 ;  /* 0x0000040000047882 */ /* 0x000fc40000000000 */
[----:B0-----:R-:W-:-:S09]  /*afd0*/  ULEA UR4, UR5, UR4, 0x18 ;  /* 0x0000000405047291 */ /* 0x001fd2000f8ec03f */
[----:B------:R-:W0:Y:S02]  /*afe0*/  LDS.128 R24, [UR4+0x132d0] ;  /* 0x0132d004ff187984 */ /* 0x000e240008000c00 */
[----:B0-----:R-:W-:Y:S01]  /*aff0*/  R2UR UR43, R27 ;  /* 0x000000001b2b72ca */ /* 0x001fe200000e0000 */
[----:B------:R-:W-:Y:S06]  /*b000*/  BAR.ARV 0x4, 0x200 ;  /* 0x0108000000007b1d */ /* 0x000fec0000002000 */
[----:B------:R-:W-:Y:S08]  /*b010*/  BRA `(.L_x_11326) ;  /* 0x0000000800b47947 */ /* 0x000ff00003800000 */
.L_x_11325:
[----:B------:R-:W0:Y:S01]  /*b020*/  S2R R2, SR_TID.X ;  /* 0x0000000000027919 */ /* 0x000e220000002100 */
[----:B------:R-:W-:Y:S01]  /*b030*/  ULDC UR4, c[0x0][0xc3c] ;  /* 0x00030f0000047ab9 */ /* 0x000fe20000000800 */
[----:B------:R-:W-:Y:S01]  /*b040*/  IMAD.MOV.U32 R9, RZ, RZ, RZ ;  /* 0x000000ffff097224 */ /* 0x000fe200078e00ff */
[----:B------:R-:W1:Y:S01]  /*b050*/  LDC R24, c[0x0][0xc38] ;  /* 0x00030e00ff187b82 */ /* 0x000e620000000800 */
        /* <DEDUP_REMOVED lines=29> */
[----:B------:R-:W2:Y:S01]  /*b230*/  S2R R11, SR_CTAID.X ;  /* 0x00000000000b7919 */ /* 0x000ea20000002500 */
[----:B0-----:R-:W-:-:S05]  /*b240*/  SEL R5, R4, RZ, P5 ;  /* 0x000000ff04057207 */ /* 0x001fca0002800000 */
[----:B------:R-:W-:-:S05]  /*b250*/  IMAD.IADD R5, R2, 0x1, R5 ;  /* 0x0000000102057824 */ /* 0x000fca00078e0205 */
[----:B------:R-:W1:Y:S02]  /*b260*/  SHFL.IDX PT, R13, R5, 0x1f, 0x1f ;  /* 0x03e01f00050d7f89 */ /* 0x000e6400000e0000 */
[----:B-1----:R-:W-:-:S05]  /*b270*/  IMAD R6, R13, R24, RZ ;  /* 0x000000180d067224 */ /* 0x002fca00078e02ff */
[----:B--2---:R-:W-:Y:S02]  /*b280*/  ISETP.GT.AND P6, PT, R6, R11, PT ;  /* 0x0000000b0600720c */ /* 0x004fe40003fc4270 */
[----:B------:R-:W-:-:S11]  /*b290*/  MOV R3, R6 ;  /* 0x0000000600037202 */ /* 0x000fd60000000f00 */
[----:B------:R-:W-:Y:S05]  /*b2a0*/  @P6 BRA `(.L_x_11327) ;  /* 0x0000000000a86947 */ /* 0x000fea0003800000 */
[----:B------:R-:W-:Y:S01]  /*b2b0*/  IMAD.MOV.U32 R6, RZ, RZ, R3 ;  /* 0x000000ffff067224 */ /* 0x000fe200078e0003 */
[----:B------:R-:W-:Y:S01]  /*b2c0*/  UMOV UR43, URZ ;  /* 0x0000003f002b7c82 */ /* 0x000fe20008000000 */
[----:B------:R-:W-:-:S05]  /*b2d0*/  ULDC UR5, c[0x0][0xc3c] ;  /* 0x00030f0000057ab9 */ /* 0x000fca0000000800 */
.L_x_11329:
[----:B------:R-:W-:-:S03]  /*b2e0*/  UIADD3 UR4, UR43, 0x1f, URZ ;  /* 0x0000001f2b047890 */ /* 0x000fc6000fffe03f */
[----:B------:R-:W-:Y:S01]  /*b2f0*/  ULDC UR43, c[0x0][0xc3c] ;  /* 0x00030f00002b7ab9 */ /* 0x000fe20000000800 */
[----:B------:R-:W-:-:S06]  /*b300*/  UISETP.GE.AND UP0, UPT, UR4, UR5, UPT ;  /* 0x000000050400728c */ /* 0x000fcc000bf06270 */
[----:B------:R-:W-:-:S13]  /*b310*/  PLOP3.LUT P6, PT, PT, PT, UP0, 0x40, 0x0 ;  /* 0x000000000000781c */ /* 0x000fda0003fce808 */
[----:B------:R-:W-:Y:S05]  /*b320*/  @!P6 BRA `(.L_x_11328) ;  /* 0x0000000400c8e947 */ /* 0x000fea0003800000 */
[----:B------:R-:W-:Y:S01]  /*b330*/  UMOV UR43, UR4 ;  /* 0x00000004002b7c82 */ /* 0x000fe20008000000 */
[----:B------:R-:W-:Y:S01]  /*b340*/  IMAD.MOV.U32 R0, RZ, RZ, RZ ;  /* 0x000000ffff007224 */ /* 0x000fe200078e00ff */
[----:B------:R-:W0:Y:S01]  /*b350*/  LDC R24, c[0x0][0xc38] ;  /* 0x00030e00ff187b82 */ /* 0x000e220000000800 */
[----:B------:R-:W-:-:S05]  /*b360*/  VIADD R9, R7, UR43 ;  /* 0x0000002b07097c36 */ /* 0x000fca0008000000 */
[----:B------:R-:W-:-:S13]  /*b370*/  ISETP.GE.OR P6, PT, R9, UR5, !P0 ;  /* 0x0000000509007c0c */ /* 0x000fda000c7c6670 */
[----:B------:R-:W1:Y:S08]  /*b380*/  @!P6 LDC.64 R4, c[0x0][0xc80] ;  /* 0x00032000ff04eb82 */ /* 0x000e700000000a00 */
[----:B------:R-:W2:Y:S01]  /*b390*/  @!P6 LDC.64 R2, c[0x0][0xc78] ;  /* 0x00031e00ff02eb82 */ /* 0x000ea20000000a00 */
[----:B-1----:R-:W-:-:S05]  /*b3a0*/  @!P6 IMAD.WIDE R4, R9, 0x4, R4 ;  /* 0x000000040904e825 */ /* 0x002fca00078e0204 */
[----:B------:R-:W3:Y:S01]  /*b3b0*/  @!P6 LDG.E R0, desc[UR52][R4.64] ;  /* 0x000000340400e981 */ /* 0x000ee2000c1e1900 */
[----:B--2---:R-:W-:-:S04]  /*b3c0*/  @!P6 IMAD.WIDE R2, R9, 0x4, R2 ;  /* 0x000000040902e825 */ /* 0x004fc800078e0202 */
[----:B------:R-:W-:-:S06]  /*b3d0*/  IMAD.MOV.U32 R9, RZ, RZ, RZ ;  /* 0x000000ffff097224 */ /* 0x000fcc00078e00ff */
[----:B------:R-:W3:Y:S02]  /*b3e0*/  @!P6 LDG.E R9, desc[UR52][R2.64] ;  /* 0x000000340209e981 */ /* 0x000ee4000c1e1900 */
[----:B---3--:R-:W-:-:S05]  /*b3f0*/  IMAD R15, R0, R9, RZ ;  /* 0x00000009000f7224 */ /* 0x008fca00078e02ff */
        /* <DEDUP_REMOVED lines=21> */
.L_x_11327:
        /* <DEDUP_REMOVED lines=9> */
[----:B------:R2:W3:Y:S01]  /*b5e0*/  SHFL.IDX PT, R9, R9, R10, 0x1f ;  /* 0x00001f0a09097589 */ /* 0x0004e200000e0000 */
[----:B0-----:R-:W-:Y:S01]  /*b5f0*/  IMAD.MOV.U32 R13, RZ, RZ, RZ ;  /* 0x000000ffff0d7224 */ /* 0x001fe200078e00ff */
[----:B-1----:R-:W-:-:S04]  /*b600*/  IABS R4, R0 ;  /* 0x0000000000047213 */ /* 0x002fc80000000000 */
[----:B------:R-:W0:Y:S08]  /*b610*/  I2F.RP R6, R4 ;  /* 0x0000000400067306 */ /* 0x000e300000209400 */
[----:B0-----:R-:W0:Y:S02]  /*b620*/  MUFU.RCP R6, R6 ;  /* 0x0000000600067308 */ /* 0x001e240000001000 */
[----:B0-----:R-:W-:-:S06]  /*b630*/  VIADD R2, R6, 0xffffffe ;  /* 0x0ffffffe06027836 */ /* 0x001fcc0000000000 */
[----:B------:R-:W0:Y:S02]  /*b640*/  F2I.FTZ.U32.TRUNC.NTZ R3, R2 ;  /* 0x0000000200037305 */ /* 0x000e24000021f000 */
[----:B0-----:R-:W-:Y:S01]  /*b650*/  IADD3 R12, RZ, -R3, RZ ;  /* 0x80000003ff0c7210 */ /* 0x001fe20007ffe0ff */
[----:B--23--:R-:W-:Y:S06]  /*b660*/  @!P0 BRA `(.L_x_11330) ;  /* 0x00000000000c8947 */ /* 0x00cfec0003800000 */
[----:B------:R-:W-:-:S06]  /*b670*/  UIADD3 UR5, UR4, -0x1, URZ ;  /* 0xffffffff04057890 */ /* 0x000fcc000fffe03f */
[----:B------:R-:W-:-:S05]  /*b680*/  IMAD.U32 R6, RZ, RZ, UR5 ;  /* 0x00000005ff067e24 */ /* 0x000fca000f8e00ff */
[----:B------:R0:W1:Y:S02]  /*b690*/  SHFL.IDX PT, R13, R5, R6, 0x1f ;  /* 0x00001f06050d7589 */ /* 0x00006400000e0000 */
.L_x_11330:
[----:B-1----:R-:W-:Y:S01]  /*b6a0*/  IMAD R24, R13, R24, R8 ;  /* 0x000000180d187224 */ /* 0x002fe200078e0208 */
[----:B------:R-:W-:Y:S01]  /*b6b0*/  IABS R2, R9 ;  /* 0x0000000900027213 */ /* 0x000fe20000000000 */
[----:B0-----:R-:W-:Y:S01]  /*b6c0*/  IMAD.MOV.U32 R5, RZ, RZ, R12 ;  /* 0x000000ffff057224 */ /* 0x001fe200078e000c */
[----:B------:R-:W-:Y:S01]  /*b6d0*/  IABS R10, R0 ;  /* 0x00000000000a7213 */ /* 0x000fe20000000000 */
[----:B------:R-:W-:Y:S01]  /*b6e0*/  IMAD.IADD R25, R11, 0x1, -R24 ;  /* 0x000000010b197824 */ /* 0x000fe200078e0a18 */
[----:B------:R-:W-:Y:S01]  /*b6f0*/  UIADD3 UR43, UR4, UR43, URZ ;  /* 0x0000002b042b7290 */ /* 0x000fe2000fffe03f */
[----:B------:R-:W-:Y:S02]  /*b700*/  IMAD R11, R5, R4, RZ ;  /* 0x00000004050b7224 */ /* 0x000fe400078e02ff */
[----:B------:R-:W-:Y:S01]  /*b710*/  IMAD.MOV.U32 R5, RZ, RZ, R2 ;  /* 0x000000ffff057224 */ /* 0x000fe200078e0002 */
[----:B------:R-:W-:Y:S01]  /*b720*/  IABS R8, R25 ;  /* 0x0000001900087213 */ /* 0x000fe20000000000 */
[----:B------:R-:W-:-:S02]  /*b730*/  IMAD.MOV.U32 R2, RZ, RZ, RZ ;  /* 0x000000ffff027224 */ /* 0x000fc400078e00ff */
[----:B------:R-:W-:Y:S01]  /*b740*/  IMAD.MOV R10, RZ, RZ, -R10 ;  /* 0x000000ffff0a7224 */ /* 0x000fe200078e0a0a */
[----:B------:R-:W0:Y:S01]  /*b750*/  I2F.RP R6, R5 ;  /* 0x0000000500067306 */ /* 0x000e220000209400 */
[----:B------:R-:W-:-:S04]  /*b760*/  IMAD.HI.U32 R2, R3, R11, R2 ;  /* 0x0000000b03027227 */ /* 0x000fc800078e0002 */
[----:B------:R-:W-:Y:S02]  /*b770*/  IMAD.MOV.U32 R3, RZ, RZ, R8 ;  /* 0x000000ffff037224 */ /* 0x000fe400078e0008 */
[----:B------:R-:W-:Y:S02]  /*b780*/  IMAD.MOV.U32 R8, RZ, RZ, R10 ;  /* 0x000000ffff087224 */ /* 0x000fe400078e000a */
        /* <DEDUP_REMOVED lines=9> */
[----:B------:R0:W1:Y:S01]  /*b820*/  F2I.FTZ.U32.TRUNC.NTZ R3, R8 ;  /* 0x0000000800037305 */ /* 0x000062000021f000 */
[----:B------:R-:W-:Y:S02]  /*b830*/  ISETP.NE.AND P1, PT, R0, RZ, PT ;  /* 0x000000ff0000720c */ /* 0x000fe40003f25270 */
[----:B------:R-:W-:-:S02]  /*b840*/  ISETP.GE.AND P2, PT, R4, RZ, PT ;  /* 0x000000ff0400720c */ /* 0x000fc40003f46270 */
[----:B0-----:R-:W-:-:S05]  /*b850*/  IABS R8, R9 ;  /* 0x0000000900087213 */ /* 0x001fca0000000000 */
[----:B------:R-:W-:-:S04]  /*b860*/  @P0 VIADD R2, R2, 0x1 ;  /* 0x0000000102020836 */ /* 0x000fc80000000000 */
[----:B------:R-:W-:Y:S02]  /*b870*/  IMAD.MOV.U32 R6, RZ, RZ, R2 ;  /* 0x000000ffff067224 */ /* 0x000fe400078e0002 */
[----:B-1----:R-:W-:Y:S02]  /*b880*/  IMAD.MOV R2, RZ, RZ, -R3 ;  /* 0x000000ffff027224 */ /* 0x002fe400078e0a03 */
[----:B------:R-:W-:Y:S01]  /*b890*/  IMAD.MOV R8, RZ, RZ, -R8 ;  /* 0x000000ffff087224 */ /* 0x000fe200078e0a08 */
[----:B------:R-:W-:Y:S01]  /*b8a0*/  @!P2 IADD3 R6, -R6, RZ, RZ ;  /* 0x000000ff0606a210 */ /* 0x000fe20007ffe1ff */
[----:B------:R-:W-:Y:S01]  /*b8b0*/  IMAD R11, R2, R5, RZ ;  /* 0x00000005020b7224 */ /* 0x000fe200078e02ff */
[----:B------:R-:W-:Y:S01]  /*b8c0*/  @!P1 LOP3.LUT R6, RZ, R0, RZ, 0x33, !PT ;  /* 0x00000000ff069212 */ /* 0x000fe200078e33ff */
[----:B------:R-:W-:-:S03]  /*b8d0*/  IMAD.MOV.U32 R2, RZ, RZ, RZ ;  /* 0x000000ffff027224 */ /* 0x000fc600078e00ff */
[----:B------:R-:W-:Y:S01]  /*b8e0*/  IABS R4, R6 ;  /* 0x0000000600047213 */ /* 0x000fe20000000000 */
[----:B------:R-:W-:-:S04]  /*b8f0*/  IMAD.HI.U32 R2, R3, R11, R2 ;  /* 0x0000000b03027227 */ /* 0x000fc800078e0002 */
[----:B------:R-:W-:Y:S02]  /*b900*/  IMAD.MOV.U32 R3, RZ, RZ, R4 ;  /* 0x000000ffff037224 */ /* 0x000fe400078e0004 */
[----:B------:R-:W-:Y:S02]  /*b910*/  IMAD.MOV.U32 R4, RZ, RZ, R8 ;  /* 0x000000ffff047224 */ /* 0x000fe400078e0008 */
[----:B------:R-:W-:-:S04]  /*b920*/  IMAD.HI.U32 R2, R2, R3, RZ ;  /* 0x0000000302027227 */ /* 0x000fc800078e00ff */
[----:B------:R-:W-:Y:S01]  /*b930*/  IMAD R4, R2, R4, R3 ;  /* 0x0000000402047224 */ /* 0x000fe200078e0203 */
[----:B------:R-:W-:Y:S01]  /*b940*/  LOP3.LUT R3, R6, R9, RZ, 0x3c, !PT ;  /* 0x0000000906037212 */ /* 0x000fe200078e3cff */
[----:B------:R-:W-:-:S03]  /*b950*/  IMAD R0, R0, R6, RZ ;  /* 0x0000000600007224 */ /* 0x000fc600078e02ff */
[----:B------:R-:W-:Y:S01]  /*b960*/  ISETP.GT.U32.AND P1, PT, R5, R4, PT ;  /* 0x000000040500720c */ /* 0x000fe20003f24070 */
[----:B------:R-:W-:Y:S01]  /*b970*/  IMAD.IADD R25, R25, 0x1, -R0 ;  /* 0x0000000119197824 */ /* 0x000fe200078e0a00 */
        /* <DEDUP_REMOVED lines=10> */
[----:B------:R-:W-:-:S04]  /*ba20*/  IMAD R9, R9, 0x1000000, R2 ;  /* 0x0100000009097824 */ /* 0x000fc800078e0202 */
[----:B------:R-:W-:Y:S01]  /*ba30*/  IMAD R26, R26, 0x10000, R9 ;  /* 0x000100001a1a7824 */ /* 0x000fe200078e0209 */
[----:B------:R-:W-:Y:S06]  /*ba40*/  BRA `(.L_x_11331) ;  /* 0x00000000000c7947 */ /* 0x000fec0003800000 */
.L_x_11328:
[----:B------:R-:W-:Y:S02]  /*ba50*/  IMAD.MOV.U32 R24, RZ, RZ, R11 ;  /* 0x000000ffff187224 */ /* 0x000fe400078e000b */
[----:B------:R-:W-:Y:S02]  /*ba60*/  IMAD.MOV.U32 R25, RZ, RZ, RZ ;  /* 0x000000ffff197224 */ /* 0x000fe400078e00ff */
[----:B------:R-:W-:-:S07]  /*ba70*/  IMAD.MOV.U32 R26, RZ, RZ, RZ ;  /* 0x000000ffff1a7224 */ /* 0x000fce00078e00ff */
.L_x_11331:
[----:B------:R-:W-:Y:S02]  /*ba80*/  ISETP.NE.AND P0, PT, R7, RZ, PT ;  /* 0x000000ff0700720c */ /* 0x000fe40003f05270 */
[----:B------:R-:W-:-:S11]  /*ba90*/  MOV R27, UR43 ;  /* 0x0000002b001b7c02 */ /* 0x000fd60008000f00 */
[----:B------:R-:W0:Y:S01]  /*baa0*/  @!P0 S2R R3, SR_CgaCtaId ;  /* 0x0000000000038919 */ /* 0x000e220000008800 */
[----:B------:R-:W-:-:S04]  /*bab0*/  @!P0 MOV R0, 0x400 ;  /* 0x0000040000008802 */ /* 0x000fc80000000f00 */
[----:B0-----:R-:W-:-:S05]  /*bac0*/  @!P0 LEA R0, R3, R0, 0x18 ;  /* 0x0000000003008211 */ /* 0x001fca00078ec0ff */
[----:B------:R0:W-:Y:S01]  /*bad0*/  @!P0 STS.128 [R0+0x132d0], R24 ;  /* 0x0132d01800008388 */ /* 0x0001e20000000c00 */
[----:B------:R-:W-:Y:S06]  /*bae0*/  BAR.ARV 0x5, 0x200 ;  /* 0x0148000000007b1d */ /* 0x000fec0000002000 */
.L_x_11326:
[----:B------:R-:W-:Y:S01]  /*baf0*/  ULDC UR4, c[0x0][0xc3c] ;  /* 0x00030f0000047ab9 */ /* 0x000fe20000000800 */
[----:B------:R1:W-:Y:S01]  /*bb00*/  STL [R1+0xc], RZ ;  /* 0x00000cff01007387 */ /* 0x0003e20000100800 */
[----:B------:R-:W-:Y:S01]  /*bb10*/  UISETP.GE.AND UP0, UPT, UR43, UR4, UPT ;  /* 0x000000042b00728c */ /* 0x000fe2000bf06270 */
[----:B------:R-:W-:Y:S02]  /*bb20*/  IMAD.MOV.U32 R19, RZ, RZ, 0x1 ;  /* 0x00000001ff137424 */ /* 0x000fe400078e00ff */
[----:B------:R-:W-:-:S03]  /*bb30*/  IMAD.MOV.U32 R18, RZ, RZ, RZ ;  /* 0x000000ffff127224 */ /* 0x000fc600078e00ff */
[----:B------:R-:W-:-:S13]  /*bb40*/  PLOP3.LUT P0, PT, PT, PT, UP0, 0x80, 0x0 ;  /* 0x000000000000781c */ /* 0x000fda0003f0f008 */
[----:B-1----:R-:W-:Y:S05]  /*bb50*/  @P0 BRA `(.L_x_11332) ;  /* 0x0000003c00f00947 */ /* 0x002fea0003800000 */
[----:B------:R-:W1:Y:S01]  /*bb60*/  S2R R11, SR_TID.X ;  /* 0x00000000000b7919 */ /* 0x000e620000002100 */
[----:B------:R-:W2:Y:S01]  /*bb70*/  S2UR UR5, SR_CgaCtaId ;  /* 0x00000000000579c3 */ /* 0x000ea20000008800 */
[----:B------:R-:W-:Y:S01]  /*bb80*/  UMOV UR4, 0x400 ;  /* 0x0000040000047882 */ /* 0x000fe20000000000 */
[----:B------:R-:W-:Y:S01]  /*bb90*/  IMAD.MOV.U32 R19, RZ, RZ, 0x1 ;  /* 0x00000001ff137424 */ /* 0x000fe200078e00ff */
[----:B------:R3:W-:Y:S01]  /*bba0*/  STL [R1+0xc], RZ ;  /* 0x00000cff01007387 */ /* 0x0007e20000100800 */
[----:B------:R-:W-:Y:S01]  /*bbb0*/  IMAD.MOV.U32 R18, RZ, RZ, RZ ;  /* 0x000000ffff127224 */ /* 0x000fe200078e00ff */
[----:B------:R-:W-:Y:S02]  /*bbc0*/  ULOP3.LUT UR38, UR40, 0x1, URZ, 0xfc, !UPT ;  /* 0x0000000128267892 */ /* 0x000fe4000f8efc3f */
[----:B------:R-:W-:Y:S01]  /*bbd0*/  ULOP3.LUT UR42, UR40, 0x2, URZ, 0xfc, !UPT ;  /* 0x00000002282a7892 */ /* 0x000fe2000f8efc3f */
[----:B------:R-:W-:Y:S01]  /*bbe0*/  ULDC UR41, c[0x0][0xc] ;  /* 0x0000030000297ab9 */ /* 0x000fe20000000800 */
[----:B------:R-:W-:Y:S01]  /*bbf0*/  ULDC.64 UR50, c[0x0][0x198] ;  /* 0x0000660000327ab9 */ /* 0x000fe20000000a00 */
[----:B--2---:R-:W-:-:S06]  /*bc00*/  ULEA UR4, UR5, UR4, 0x18 ;  /* 0x0000000405047291 */ /* 0x004fcc000f8ec03f */
[----:B------:R-:W-:Y:S01]  /*bc10*/  IMAD.U32 R16, RZ, RZ, UR4 ;  /* 0x00000004ff107e24 */ /* 0x000fe2000f8e00ff */
[C---:B-1----:R-:W-:Y:S01]  /*bc20*/  LOP3.LUT R10, R11.reuse, 0x7f, RZ, 0xc0, !PT ;  /* 0x0000007f0b0a7812 */ /* 0x042fe200078ec0ff */
[C---:B------:R-:W-:Y:S01]  /*bc30*/  IMAD.SHL.U32 R29, R11.reuse, 0x40, RZ ;  /* 0x000000400b1d7824 */ /* 0x040fe200078e00ff */
[----:B------:R-:W-:Y:S01]  /*bc40*/  SHF.R.U32.HI R3, RZ, 0x1, R11 ;  /* 0x00000001ff037819 */ /* 0x000fe2000001160b */
[----:B------:R-:W-:Y:S02]  /*bc50*/  IMAD.SHL.U32 R2, R11, 0x10, RZ ;  /* 0x000000100b027824 */ /* 0x000fe400078e00ff */
[----:B------:R-:W-:Y:S01]  /*bc60*/  IMAD.SHL.U32 R6, R10, 0x10, RZ ;  /* 0x000000100a067824 */ /* 0x000fe200078e00ff */
[----:B------:R-:W-:Y:S01]  /*bc70*/  LOP3.LUT R4, R29, 0x180, RZ, 0xc0, !PT ;  /* 0x000001801d047812 */ /* 0x000fe200078ec0ff */
[C---:B------:R-:W-:Y:S01]  /*bc80*/  IMAD.SHL.U32 R8, R11.reuse, 0x2, RZ ;  /* 0x000000020b087824 */ /* 0x040fe200078e00ff */
[----:B------:R-:W-:Y:S01]  /*bc90*/  LOP3.LUT R5, R2, 0x1b0, RZ, 0xc0, !PT ;  /* 0x000001b002057812 */ /* 0x000fe200078ec0ff */
[----:B0-----:R-:W-:Y:S01]  /*bca0*/  IMAD.SHL.U32 R0, R11, 0x20, RZ ;  /* 0x000000200b007824 */ /* 0x001fe200078e00ff */
[----:B------:R-:W-:-:S02]  /*bcb0*/  LOP3.LUT R7, R6, 0x600, RZ, 0xc0, !PT ;  /* 0x0000060006077812 */ /* 0x000fc400078ec0ff */
[----:B------:R-:W-:Y:S01]  /*bcc0*/  LOP3.LUT R3, R4, 0x30, R3, 0xf8, !PT ;  /* 0x0000003004037812 */ /* 0x000fe200078ef803 */
[----:B------:R-:W-:Y:S01]  /*bcd0*/  IMAD.SHL.U32 R4, R11, 0x8, RZ ;  /* 0x000000080b047824 */ /* 0x000fe200078e00ff */
[----:B------:R-:W-:Y:S01]  /*bce0*/  LOP3.LUT R9, R5, 0x30, R8, 0x78, !PT ;  /* 0x0000003005097812 */ /* 0x000fe200078e7808 */
[----:B------:R-:W-:Y:S01]  /*bcf0*/  IMAD.SHL.U32 R8, R11, 0x4, RZ ;  /* 0x000000040b087824 */ /* 0x000fe200078e00ff */
[----:B------:R-:W-:Y:S02]  /*bd00*/  LOP3.LUT R6, R7, 0x40, R2, 0xf8, !PT ;  /* 0x0000004007067812 */ /* 0x000fe400078ef802 */
[----:B------:R-:W-:Y:S02]  /*bd10*/  LOP3.LUT R4, R3, 0x30, R4, 0x78, !PT ;  /* 0x0000003003047812 */ /* 0x000fe400078e7804 */
[----:B------:R-:W-:Y:S02]  /*bd20*/  LOP3.LUT R7, R7, 0x60, R0, 0xf8, !PT ;  /* 0x0000006007077812 */ /* 0x000fe400078ef800 */
[----:B------:R-:W-:-:S02]  /*bd30*/  LOP3.LUT R9, R6, R9, RZ, 0xfc, !PT ;  /* 0x0000000906097212 */ /* 0x000fc400078efcff */
[----:B------:R-:W-:Y:S02]  /*bd40*/  SHF.R.U32.HI R3, RZ, 0x2, R10 ;  /* 0x00000002ff037819 */ /* 0x000fe4000001160a */
[----:B------:R-:W-:Y:S02]  /*bd50*/  LOP3.LUT R5, R0, 0x80, RZ, 0xc0, !PT ;  /* 0x0000008000057812 */ /* 0x000fe400078ec0ff */
[--C-:B------:R-:W-:Y:S02]  /*bd60*/  LOP3.LUT R28, R7, 0x100, R0.reuse, 0xf8, !PT ;  /* 0x00000100071c7812 */ /* 0x100fe400078ef800 */
[----:B------:R-:W-:Y:S01]  /*bd70*/  LOP3.LUT R2, R3, 0x60, R0, 0xf8, !PT ;  /* 0x0000006003027812 */ /* 0x000fe200078ef800 */
[----:B------:R-:W-:Y:S01]  /*bd80*/  IMAD.IADD R0, R16, 0x1, R9 ;  /* 0x0000000110007824 */ /* 0x000fe200078e0209 */
[----:B------:R-:W-:Y:S02]  /*bd90*/  LOP3.LUT R5, R5, 0x10, R11, 0xf8, !PT ;  /* 0x0000001005057812 */ /* 0x000fe400078ef80b */
[----:B------:R-:W-:-:S02]  /*bda0*/  LOP3.LUT R29, R4, 0x640, R29, 0xf8, !PT ;  /* 0x00000640041d7812 */ /* 0x000fc400078ef81d */
[----:B------:R3:W-:Y:S01]  /*bdb0*/  STL [R1+0x8], R0 ;  /* 0x0000080001007387 */ /* 0x0007e20000100800 */
[----:B------:R-:W-:-:S04]  /*bdc0*/  LOP3.LUT R5, R5, 0x10, R8, 0x78, !PT ;  /* 0x0000001005057812 */ /* 0x000fc800078e7808 */
[----:B------:R-:W-:-:S07]  /*bdd0*/  LOP3.LUT R28, R28, R5, RZ, 0xfc, !PT ;  /* 0x000000051c1c7212 */ /* 0x000fce00078efcff */
.L_x_11398:
[----:B------:R-:W-:Y:S01]  /*bde0*/  ULDC.64 UR4, c[0x0][0xc88] ;  /* 0x0003220000047ab9 */ /* 0x000fe20000000a00 */
[----:B------:R-:W-:Y:S01]  /*bdf0*/  ULDC.64 UR6, c[0x0][0xa08] ;  /* 0x0002820000067ab9 */ /* 0x000fe20000000a00 */
[----:B------:R-:W-:-:S06]  /*be00*/  UIMAD.WIDE UR4, UR43, 0x4, UR4 ;  /* 0x000000042b0478a5 */ /* 0x000fcc000f8e0204 */
[----:B------:R-:W-:Y:S01]  /*be10*/  IMAD.U32 R2, RZ, RZ, UR4 ;  /* 0x00000004ff027e24 */ /* 0x000fe2000f8e00ff */
[----:B0-----:R-:W-:Y:S01]  /*be20*/  MOV R3, UR5 ;  /* 0x0000000500037c02 */ /* 0x001fe20008000f00 */
[----:B------:R-:W-:-:S04]  /*be30*/  ULDC.64 UR4, c[0x0][0xa28] ;  /* 0x00028a0000047ab9 */ /* 0x000fc80000000a00 */
[----:B------:R-:W2:Y:S01]  /*be40*/  LDG.E R2, desc[UR52][R2.64] ;  /* 0x0000003402027981 */ /* 0x000ea2000c1e1900 */
[----:B------:R-:W-:-:S04]  /*be50*/  UISETP.NE.U32.AND UP0, UPT, UR4, URZ, UPT ;  /* 0x0000003f0400728c */ /* 0x000fc8000bf05070 */
[----:B------:R-:W-:-:S06]  /*be60*/  UISETP.NE.AND.EX UP0, UPT, UR5, URZ, UPT, UP0 ;  /* 0x0000003f0500728c */ /* 0x000fcc000bf05300 */
[----:B------:R-:W-:Y:S02]  /*be70*/  PLOP3.LUT P2, PT, PT, PT, UP0, 0x80, 0x0 ;  /* 0x000000000000781c */ /* 0x000fe40003f4f008 */
[----:B------:R-:W-:-:S04]  /*be80*/  ISETP.NE.U32.AND P0, PT, RZ, UR6, PT ;  /* 0x00000006ff007c0c */ /* 0x000fc8000bf05070 */
[----:B------:R-:W-:Y:S02]  /*be90*/  ISETP.NE.AND.EX P0, PT, RZ, UR7, PT, P0 ;  /* 0x00000007ff007c0c */ /* 0x000fe4000bf05300 */
[----:B--2---:R-:W-:-:S13]  /*bea0*/  R2UR UR45, R2 ;  /* 0x00000000022d72ca */ /* 0x004fda00000e0000 */
[----:B------:R-:W-:Y:S02]  /*beb0*/  USHF.R.S32.HI UR46, URZ, 0x1f, UR45 ;  /* 0x0000001f3f2e7899 */ /* 0x000fe4000801142d */
[----:B------:R-:W-:-:S04]  /*bec0*/  @UP0 ULEA UR4, UP1, UR45, UR4, 0x2 ;  /* 0x000000042d040291 */ /* 0x000fc8000f82103f */
[----:B------:R-:W-:Y:S02]  /*bed0*/  @UP0 ULEA.HI.X UR5, UR45, UR5, UR46, 0x2, UP1 ;  /* 0x000000052d050291 */ /* 0x000fe400088f142e */
[----:B------:R-:W-:Y:S01]  /*bee0*/  IMAD.U32 R2, RZ, RZ, UR4 ;  /* 0x00000004ff027e24 */ /* 0x000fe2000f8e00ff */
[----:B------:R-:W-:-:S03]  /*bef0*/  USHF.L.U32 UR47, UR45, 0x2, URZ ;  /* 0x000000022d2f7899 */ /* 0x000fc6000800063f */
[----:B------:R-:W-:Y:S01]  /*bf00*/  IMAD.U32 R3, RZ, RZ, UR5 ;  /* 0x00000005ff037e24 */ /* 0x000fe2000f8e00ff */
[----:B------:R-:W-:Y:S01]  /*bf10*/  ULDC.64 UR4, c[0x0][0xa00] ;  /* 0x0002800000047ab9 */ /* 0x000fe20000000a00 */
[----:B------:R-:W-:Y:S01]  /*bf20*/  USHF.L.U64.HI UR48, UR45, 0x2, UR46 ;  /* 0x000000022d307899 */ /* 0x000fe2000801022e */
[----:B------:R-:W-:Y:S01]  /*bf30*/  ISETP.NE.U32.AND P1, PT, RZ, UR4, PT ;  /* 0x00000004ff007c0c */ /* 0x000fe2000bf25070 */
[----:B------:R-:W-:Y:S01]  /*bf40*/  UIADD3 UR4, UP0, UR47, UR4, URZ ;  /* 0x000000042f047290 */ /* 0x000fe2000ff1e03f */
[----:B------:R0:W2:Y:S01]  /*bf50*/  @P2 LDG.E R8, desc[UR52][R2.64] ;  /* 0x0000003402082981 */ /* 0x0000a2000c1e1900 */
[----:B------:R-:W-:Y:S01]  /*bf60*/  UIADD3 UR6, UP1, UR47, UR6, URZ ;  /* 0x000000062f067290 */ /* 0x000fe2000ff3e03f */
[----:B------:R-:W-:Y:S01]  /*bf70*/  ISETP.NE.AND.EX P1, PT, RZ, UR5, PT, P1 ;  /* 0x00000005ff007c0c */ /* 0x000fe2000bf25310 */
[----:B------:R-:W-:Y:S02]  /*bf80*/  UIADD3.X UR5, UR48, UR5, URZ, UP0, !UPT ;  /* 0x0000000530057290 */ /* 0x000fe400087fe43f */
[----:B------:R-:W-:-:S02]  /*bf90*/  UIADD3.X UR7, UR48, UR7, URZ, UP1, !UPT ;  /* 0x0000000730077290 */ /* 0x000fc40008ffe43f */
[----:B------:R-:W-:Y:S02]  /*bfa0*/  IMAD.U32 R4, RZ, RZ, UR6 ;  /* 0x00000006ff047e24 */ /* 0x000fe4000f8e00ff */
[----:B0-----:R-:W-:Y:S02]  /*bfb0*/  IMAD.U32 R2, RZ, RZ, UR4 ;  /* 0x00000004ff027e24 */ /* 0x001fe4000f8e00ff */
[----:B------:R-:W-:Y:S01]  /*bfc0*/  IMAD.U32 R3, RZ, RZ, UR5 ;  /* 0x00000005ff037e24 */ /* 0x000fe2000f8e00ff */
[----:B------:R-:W-:Y:S01]  /*bfd0*/  ULDC.64 UR4, c[0x0][0xa18] ;  /* 0x0002860000047ab9 */ /* 0x000fe20000000a00 */
[----:B------:R-:W-:Y:S01]  /*bfe0*/  IMAD.U32 R5, RZ, RZ, UR7 ;  /* 0x00000007ff057e24 */ /* 0x000fe2000f8e00ff */
[----:B------:R-:W-:Y:S01]  /*bff0*/  UISETP.NE.U32.AND UP0, UPT, UR4, URZ, UPT ;  /* 0x0000003f0400728c */ /* 0x000fe2000bf05070 */
[----:B------:R-:W-:Y:S01]  /*c000*/  ULDC UR6, c[0x0][0x288] ;  /* 0x0000a20000067ab9 */ /* 0x000fe20000000800 */
[----:B------:R-:W5:Y:S02]  /*c010*/  @P1 LDG.E R9, desc[UR52][R2.64] ;  /* 0x0000003402091981 */ /* 0x000f64000c1e1900 */
[----:B------:R-:W-:-:S02]  /*c020*/  UISETP.NE.AND.EX UP0, UPT, UR5, URZ, UPT, UP0 ;  /* 0x0000003f0500728c */ /* 0x000fc4000bf05300 */
[----:B---3--:R-:W5:Y:S01]  /*c030*/  @P0 LDG.E R0, desc[UR52][R4.64] ;  /* 0x0000003404000981 */ /* 0x008f62000c1e1900 */
[----:B------:R-:W-:-:S03]  /*c040*/  IMAD.U32 R10, RZ, RZ, UR6 ;  /* 0x00000006ff0a7e24 */ /* 0x000fc6000f8e00ff */
[----:B------:R-:W-:-:S05]  /*c050*/  PLOP3.LUT P3, PT, PT, PT, UP0, 0x80, 0x0 ;  /* 0x000000000000781c */ /* 0x000fca0003f6f008 */
[----:B------:R-:W-:-:S04]  /*c060*/  @UP0 UIADD3 UR4, UP1, UR47, UR4, URZ ;  /* 0x000000042f040290 */ /* 0x000fc8000ff3e03f */
[----:B------:R-:W-:Y:S02]  /*c070*/  @UP0 UIADD3.X UR5, UR48, UR5, URZ, UP1, !UPT ;  /* 0x0000000530050290 */ /* 0x000fe40008ffe43f */
[----:B------:R-:W-:-:S04]  /*c080*/  IMAD.U32 R6, RZ, RZ, UR4 ;  /* 0x00000004ff067e24 */ /* 0x000fc8000f8e00ff */
[----:B------:R-:W-:-:S05]  /*c090*/  IMAD.U32 R7, RZ, RZ, UR5 ;  /* 0x00000005ff077e24 */ /* 0x000fca000f8e00ff */
[----:B------:R0:W3:Y:S01]  /*c0a0*/  @P3 LDG.E R10, desc[UR52][R6.64] ;  /* 0x00000034060a3981 */ /* 0x0000e2000c1e1900 */
[----:B------:R-:W-:Y:S01]  /*c0b0*/  UMOV UR4, URZ ;  /* 0x0000003f00047c82 */ /* 0x000fe20008000000 */
[----:B0-----:R-:W0:Y:S01]  /*c0c0*/  LDC.64 R6, c[0x0][0x418] ;  /* 0x00010600ff067b82 */ /* 0x001e220000000a00 */
[----:B--2---:R-:W-:Y:S02]  /*c0d0*/  @P2 R2UR UR4, R8 ;  /* 0x00000000080422ca */ /* 0x004fe400000e0000 */
[----:B0-----:R-:W-:Y:S01]  /*c0e0*/  ISETP.NE.U32.AND P2, PT, R6, RZ, PT ;  /* 0x000000ff0600720c */ /* 0x001fe20003f45070 */
[----:B---3--:R0:W-:Y:S01]  /*c0f0*/  STL [R1+0x4], R10 ;  /* 0x0000040a01007387 */ /* 0x0081e20000100800 */
[----:B-1----:R-:W-:Y:S11]  /*c100*/  @P3 BRA `(.L_x_11333) ;  /* 0x0000000000143947 */ /* 0x002ff60003800000 */
[----:B------:R-:W-:Y:S05]  /*c110*/  @!P1 BRA `(.L_x_11333) ;  /* 0x0000000000109947 */ /* 0x000fea0003800000 */
[----:B------:R-:W2:Y:S04]  /*c120*/  LDG.E R11, desc[UR52][R2.64] ;  /* 0x00000034020b7981 */ /* 0x000ea8000c1e1900 */
[----:B------:R-:W2:Y:S02]  /*c130*/  LDG.E R6, desc[UR52][R2.64+0x4] ;  /* 0x0000043402067981 */ /* 0x000ea4000c1e1900 */
[----:B--2---:R-:W-:-:S05]  /*c140*/  IMAD.IADD R2, R6, 0x1, -R11 ;  /* 0x0000000106027824 */ /* 0x004fca00078e0a0b */
[----:B------:R1:W-:Y:S02]  /*c150*/  STL [R1+0x4], R2 ;  /* 0x0000040201007387 */ /* 0x0003e40000100800 */
.L_x_11333:
[----:B------:R-:W2:Y:S01]  /*c160*/  LDC R6, c[0x0][0x424] ;  /* 0x00010900ff067b82 */ /* 0x000ea20000000800 */
[----:B------:R-:W-:Y:S01]  /*c170*/  ISETP.NE.AND.EX P2, PT, R7, RZ, PT, P2 ;  /* 0x000000ff0700720c */ /* 0x000fe20003f45320 */
[----:B------:R-:W-:Y:S01]  /*c180*/  UMOV UR44, URZ ;  /* 0x0000003f002c7c82 */ /* 0x000fe20008000000 */
[----:B------:R-:W-:Y:S01]  /*c190*/  ULDC.64 UR6, c[0x0][0xa20] ;  /* 0x0002880000067ab9 */ /* 0x000fe20000000a00 */
[----:B-----5:R-:W-:Y:S01]  /*c1a0*/  @P1 R2UR UR44, R9 ;  /* 0x00000000092c12ca */ /* 0x020fe200000e0000 */
[----:B------:R-:W-:Y:S01]  /*c1b0*/  UMOV UR39, URZ ;  /* 0x0000003f00277c82 */ /* 0x000fe20008000000 */
[----:B------:R-:W-:Y:S01]  /*c1c0*/  ISETP.NE.U32.AND P1, PT, RZ, UR6, PT ;  /* 0x00000006ff007c0c */ /* 0x000fe2000bf25070 */
[----:B------:R-:W-:Y:S01]  /*c1d0*/  IMAD.U32 R22, RZ, RZ, UR45 ;  /* 0x0000002dff167e24 */ /* 0x000fe2000f8e00ff */
[----:B------:R-:W3:Y:S01]  /*c1e0*/  LDC R7, c[0x0][0x2f0] ;  /* 0x0000bc00ff077b82 */ /* 0x000ee20000000800 */
[----:B------:R-:W-:Y:S02]  /*c1f0*/  R2UR UR36, R26 ;  /* 0x000000001a2472ca */ /* 0x000fe400000e0000 */
[----:B------:R-:W-:-:S02]  /*c200*/  @P0 R2UR UR39, R0 ;  /* 0x00000000002702ca */ /* 0x000fc400000e0000 */
[----:B------:R-:W-:Y:S02]  /*c210*/  ISETP.NE.AND.EX P1, PT, RZ, UR7, PT, P1 ;  /* 0x00000007ff007c0c */ /* 0x000fe4000bf25310 */
[C---:B-1----:R-:W-:Y:S02]  /*c220*/  LOP3.LUT R2, R26.reuse, 0xff000000, RZ, 0xc0, !PT ;  /* 0xff0000001a027812 */ /* 0x042fe400078ec0ff */
[----:B------:R-:W-:Y:S02]  /*c230*/  LOP3.LUT R0, R26, 0xff0000, RZ, 0xc0, !PT ;  /* 0x00ff00001a007812 */ /* 0x000fe400078ec0ff */
[----:B------:R-:W-:-:S03]  /*c240*/  SHF.R.U32.HI R3, RZ, 0x8, R2 ;  /* 0x00000008ff037819 */ /* 0x000fc60000011602 */
[----:B------:R-:W-:Y:S01]  /*c250*/  ULOP3.LUT UR36, UR36, 0xffff, URZ, 0xc0, !UPT ;  /* 0x0000ffff24247892 */ /* 0x000fe2000f8ec03f */
[----:B------:R-:W-:Y:S01]  /*c260*/  LEA.HI R0, R0, R3, RZ, 0x10 ;  /* 0x0000000300007211 */ /* 0x000fe200078f80ff */
[----:B------:R-:W-:Y:S01]  /*c270*/  UIADD3 UR39, UR39, UR4, URZ ;  /* 0x0000000427277290 */ /* 0x000fe2000fffe03f */
[----:B--2---:R-:W-:-:S05]  /*c280*/  SEL R6, R6, 0x1, P2 ;  /* 0x0000000106067807 */ /* 0x004fca0001000000 */
[----:B---3--:R-:W-:Y:S01]  /*c290*/  IMAD R2, R6, R7, RZ ;  /* 0x0000000706027224 */ /* 0x008fe200078e02ff */
[----:B------:R-:W-:Y:S06]  /*c2a0*/  @!P1 BRA `(.L_x_11334) ;  /* 0x0000000000189947 */ /* 0x000fec0003800000 */
[----:B------:R-:W-:-:S04]  /*c2b0*/  UIADD3 UR5, UP0, UR47, UR6, URZ ;  /* 0x000000062f057290 */ /* 0x000fc8000ff1e03f */
[----:B------:R-:W-:Y:S02]  /*c2c0*/  UIADD3.X UR6, UR48, UR7, URZ, UP0, !UPT ;  /* 0x0000000730067290 */ /* 0x000fe400087fe43f */
[----:B------:R-:W-:-:S04]  /*c2d0*/  IMAD.U32 R2, RZ, RZ, UR5 ;  /* 0x00000005ff027e24 */ /* 0x000fc8000f8e00ff */
[----:B------:R-:W-:-:S05]  /*c2e0*/  IMAD.U32 R3, RZ, RZ, UR6 ;  /* 0x00000006ff037e24 */ /* 0x000fca000f8e00ff */
[----:B------:R1:W5:Y:S01]  /*c2f0*/  LDG.E R2, desc[UR52][R2.64] ;  /* 0x0000003402027981 */ /* 0x000362000c1e1900 */
[----:B------:R-:W-:Y:S05]  /*c300*/  BRA `(.L_x_11335) ;  /* 0x0000000000107947 */ /* 0x000fea0003800000 */
.L_x_11334:
[----:B------:R-:W-:Y:S05]  /*c310*/  @!P0 BRA `(.L_x_11335) ;  /* 0x00000000000c8947 */ /* 0x000fea0003800000 */
[----:B------:R-:W2:Y:S04]  /*c320*/  LDG.E R3, desc[UR52][R4.64] ;  /* 0x0000003404037981 */ /* 0x000ea8000c1e1900 */
[----:B------:R-:W2:Y:S02]  /*c330*/  LDG.E R2, desc[UR52][R4.64+0x4] ;  /* 0x0000043404027981 */ /* 0x000ea4000c1e1900 */
[----:B--2---:R-:W-:-:S07]  /*c340*/  IMAD.IADD R2, R2, 0x1, -R3 ;  /* 0x0000000102027824 */ /* 0x004fce00078e0a03 */
.L_x_11335:
[----:B-----5:R-:W-:Y:S02]  /*c350*/  IADD3 R2, R2, -UR4, RZ ;  /* 0x8000000402027c10 */ /* 0x020fe4000fffe0ff */
[----:B------:R-:W-:Y:S02]  /*c360*/  LOP3.LUT R26, R0, 0xff, RZ, 0xc0, !PT ;  /* 0x000000ff001a7812 */ /* 0x000fe400078ec0ff */
[C---:B------:R-:W-:Y:S01]  /*c370*/  ISETP.GE.AND P0, PT, R2.reuse, 0x1, PT ;  /* 0x000000010200780c */ /* 0x040fe20003f06270 */
[----:B-1----:R-:W-:-:S04]  /*c380*/  VIADD R3, R2, 0x9f ;  /* 0x0000009f02037836 */ /* 0x002fc80000000000 */
[----:B------:R-:W-:-:S05]  /*c390*/  IMAD.HI R3, R3, 0x66666667, RZ ;  /* 0x6666666703037827 */ /* 0x000fca00078e02ff */
[----:B------:R-:W-:-:S04]  /*c3a0*/  SHF.R.U32.HI R2, RZ, 0x1f, R3 ;  /* 0x0000001fff027819 */ /* 0x000fc80000011603 */
[----:B------:R-:W-:Y:S01]  /*c3b0*/  LEA.HI.SX32 R5, R3, R2, 0x1a ;  /* 0x0000000203057211 */ /* 0x000fe200078fd2ff */
[----:B------:R-:W-:Y:S01]  /*c3c0*/  IMAD.MOV.U32 R3, RZ, RZ, RZ ;  /* 0x000000ffff037224 */ /* 0x000fe200078e00ff */
[----:B------:R-:W-:Y:S06]  /*c3d0*/  @!P0 BRA `(.L_x_11336) ;  /* 0x0000000000708947 */ /* 0x000fec0003800000 */
[----:B------:R-:W-:-:S04]  /*c3e0*/  SHF.R.U32.HI R0, RZ, 0x10, R0 ;  /* 0x00000010ff007819 */ /* 0x000fc80000011600 */
[----:B------:R-:W-:-:S13]  /*c3f0*/  ISETP.NE.AND P0, PT, R0, RZ, PT ;  /* 0x000000ff0000720c */ /* 0x000fda0003f05270 */
[----:B------:R-:W1:Y:S02]  /*c400*/  @!P0 LDC R0, c[0x0][0x9f0] ;  /* 0x00027c00ff008b82 */ /* 0x000e640000000800 */
[-C--:B-1----:R-:W-:Y:S02]  /*c410*/  IABS R4, R0.reuse ;  /* 0x0000000000047213 */ /* 0x082fe40000000000 */
[----:B------:R-:W-:Y:S02]  /*c420*/  IADD3 R7, R0, -0x1, R5 ;  /* 0xffffffff00077810 */ /* 0x000fe40007ffe005 */
[----:B------:R-:W1:Y:S02]  /*c430*/  I2F.RP R6, R4 ;  /* 0x0000000400067306 */ /* 0x000e640000209400 */
[----:B------:R-:W-:-:S04]  /*c440*/  LOP3.LUT R8, R7, R0, RZ, 0x3c, !PT ;  /* 0x0000000007087212 */ /* 0x000fc800078e3cff */
[----:B------:R-:W-:Y:S02]  /*c450*/  ISETP.GE.AND P2, PT, R8, RZ, PT ;  /* 0x000000ff0800720c */ /* 0x000fe40003f46270 */
[----:B-1----:R-:W1:Y:S02]  /*c460*/  MUFU.RCP R6, R6 ;  /* 0x0000000600067308 */ /* 0x002e640000001000 */
[----:B-1----:R-:W-:Y:S01]  /*c470*/  VIADD R2, R6, 0xffffffe ;  /* 0x0ffffffe06027836 */ /* 0x002fe20000000000 */
[----:B------:R-:W-:-:S05]  /*c480*/  IABS R6, R0 ;  /* 0x0000000000067213 */ /* 0x000fca0000000000 */
[----:B------:R1:W2:Y:S02]  /*c490*/  F2I.FTZ.U32.TRUNC.NTZ R3, R2 ;  /* 0x0000000200037305 */ /* 0x0002a4000021f000 */
[----:B-1----:R-:W-:Y:S02]  /*c4a0*/  IMAD.MOV.U32 R2, RZ, RZ, RZ ;  /* 0x000000ffff027224 */ /* 0x002fe400078e00ff */
[----:B--2---:R-:W-:-:S04]  /*c4b0*/  IMAD.MOV R9, RZ, RZ, -R3 ;  /* 0x000000ffff097224 */ /* 0x004fc800078e0a03 */
[----:B------:R-:W-:-:S04]  /*c4c0*/  IMAD R9, R9, R4, RZ ;  /* 0x0000000409097224 */ /* 0x000fc800078e02ff */
[----:B------:R-:W-:Y:S01]  /*c4d0*/  IMAD.HI.U32 R3, R3, R9, R2 ;  /* 0x0000000903037227 */ /* 0x000fe200078e0002 */
[----:B------:R-:W-:-:S03]  /*c4e0*/  IABS R2, R7 ;  /* 0x0000000700027213 */ /* 0x000fc60000000000 */
[----:B------:R-:W-:Y:S02]  /*c4f0*/  IMAD.MOV R7, RZ, RZ, -R6 ;  /* 0x000000ffff077224 */ /* 0x000fe400078e0a06 */
        /* <DEDUP_REMOVED lines=10> */
.L_x_11336:
[-C--:B------:R-:W-:Y:S01]  /*c5a0*/  IMAD R26, R26, R3.reuse, RZ ;  /* 0x000000031a1a7224 */ /* 0x080fe200078e02ff */
[----:B------:R-:W-:Y:S04]  /*c5b0*/  BSSY B7, `(.L_x_11337) ;  /* 0x000029d000077945 */ /* 0x000fe80003800000 */
[----:B------:R-:W-:-:S04]  /*c5c0*/  VIADDMNMX R0, R26, R3, R5, PT ;  /* 0x000000031a007246 */ /* 0x000fc80003800105 */
[----:B------:R-:W-:Y:S01]  /*c5d0*/  ISETP.GT.AND P0, PT, R0, R26, PT ;  /* 0x0000001a0000720c */ /* 0x000fe20003f04270 */
[----:B------:R1:W-:-:S12]  /*c5e0*/  STL [R1], R0 ;  /* 0x0000000001007387 */ /* 0x0003d80000100800 */
        /* <DEDUP_REMOVED lines=16> */
[----:B-1----:R-:W-:Y:S01]  /*c6f0*/  IADD3 R24, R0, UR41, R7 ;  /* 0x0000002900187c10 */ /* 0x002fe2000fffe007 */
[----:B------:R-:W-:Y:S06]  /*c700*/  BRA `(.L_x_11339) ;  /* 0x00000028001c7947 */ /* 0x000fec0003800000 */
.L_x_11338:
        /* <DEDUP_REMOVED lines=13> */
[----:B0-----:R-:W-:-:S02]  /*c7e0*/  IMAD.U32 R10, RZ, RZ, UR4 ;  /* 0x00000004ff0a7e24 */ /* 0x001fc4000f8e00ff */
[----:B------:R-:W-:Y:S02]  /*c7f0*/  IMAD.U32 R11, RZ, RZ, UR5 ;  /* 0x00000005ff0b7e24 */ /* 0x000fe4000f8e00ff */
[----:B------:R-:W-:Y:S02]  /*c800*/  IMAD.MOV.U32 R8, RZ, RZ, 0x70 ;  /* 0x00000070ff087424 */ /* 0x000fe400078e00ff */
[----:B------:R-:W-:Y:S02]  /*c810*/  IMAD.MOV.U32 R12, RZ, RZ, 0x1 ;  /* 0x00000001ff0c7424 */ /* 0x000fe400078e00ff */
[----:B------:R-:W-:-:S07]  /*c820*/  IMAD.MOV.U32 R13, RZ, RZ, RZ ;  /* 0x000000ffff0d7224 */ /* 0x000fce00078e00ff */
[----:B------:R-:W-:-:S07]  /*c830*/  LEPC R20, `(.L_x_11341) ;  /* 0x000000001014794e */ /* 0x000fce0000000000 */
[----:B-1----:R-:W-:Y:S05]  /*c840*/  CALL.ABS.NOINC R2 ;  /* 0x0000000002007343 */ /* 0x002fea0003c00000 */
.L_x_11341:
[----:B------:R-:W-:Y:S05]  /*c850*/  BSYNC B6 ;  /* 0x0000000000067941 */ /* 0x000fea0003800000 */
.L_x_11340:
        /* <DEDUP_REMOVED lines=16> */
[----:B0-----:R-:W-:Y:S02]  /*c960*/  IMAD.U32 R10, RZ, RZ, UR4 ;  /* 0x00000004ff0a7e24 */ /* 0x001fe4000f8e00ff */
[----:B------:R-:W-:Y:S02]  /*c970*/  IMAD.U32 R11, RZ, RZ, UR5 ;  /* 0x00000005ff0b7e24 */ /* 0x000fe4000f8e00ff */
[----:B------:R-:W-:Y:S02]  /*c980*/  IMAD.MOV.U32 R8, RZ, RZ, 0x70 ;  /* 0x00000070ff087424 */ /* 0x000fe400078e00ff */
[----:B------:R-:W-:-:S07]  /*c990*/  IMAD.MOV.U32 R12, RZ, RZ, 0x1 ;  /* 0x00000001ff0c7424 */ /* 0x000fce00078e00ff */
[----:B------:R-:W-:-:S07]  /*c9a0*/  LEPC R20, `(.L_x_11343) ;  /* 0x000000001014794e */ /* 0x000fce0000000000 */
[----:B-1----:R-:W-:Y:S05]  /*c9b0*/  CALL.ABS.NOINC R2 ;  /* 0x0000000002007343 */ /* 0x002fea0003c00000 */
.L_x_11343:
[----:B------:R-:W-:Y:S05]  /*c9c0*/  BSYNC B6 ;  /* 0x0000000000067941 */ /* 0x000fea0003800000 */
.L_x_11342:
        /* <DEDUP_REMOVED lines=19> */
[----:B-1----:R-:W-:Y:S05]  /*cb00*/  CALL.ABS.NOINC R2 ;  /* 0x0000000002007343 */ /* 0x002fea0003c00000 */
.L_x_11345:
[----:B------:R-:W-:Y:S05]  /*cb10*/  BSYNC B6 ;  /* 0x0000000000067941 */ /* 0x000fea0003800000 */
.L_x_11344:
        /* <DEDUP_REMOVED lines=8> */
[----:B0-----:R-:W-:Y:S01]  /*cba0*/  MOV R10, UR4 ;  /* 0x00000004000a7c02 */ /* 0x001fe20008000f00 */
        /* <DEDUP_REMOVED lines=10> */
.L_x_11347:
[----:B------:R-:W-:Y:S05]  /*cc50*/  BSYNC B6 ;  /* 0x0000000000067941 */ /* 0x000fea0003800000 */
.L_x_11346:
        /* <DEDUP_REMOVED lines=10> */
[----:B------:R2:W3:Y:S02]  /*cd00*/  @P0 LDG.E R22, desc[UR52][R2.64] ;  /* 0x0000003402160981 */ /* 0x0004e4000c1e1900 */
[----:B--2---:R-:W2:Y:S01]  /*cd10*/  LDC.64 R2, c[0x0][0x418] ;  /* 0x00010600ff027b82 */ /* 0x004ea20000000a00 */
[----:B-1----:R-:W-:-:S04]  /*cd20*/  SHF.R.U32.HI R20, RZ, 0x5, R17 ;  /* 0x00000005ff147819 */ /* 0x002fc80000011611 */
[----:B------:R-:W-:Y:S02]  /*cd30*/  LOP3.LUT R20, R20, 0x3, RZ, 0xc0, !PT ;  /* 0x0000000314147812 */ /* 0x000fe400078ec0ff */
[----:B--2---:R-:W-:Y:S01]  /*cd40*/  LOP3.LUT P0, RZ, R2, UR4, RZ, 0xfc, !PT ;  /* 0x0000000402ff7c12 */ /* 0x004fe2000f80fcff */
[----:B------:R-:W-:-:S03]  /*cd50*/  UMOV UR4, 0xffffffff ;  /* 0xffffffff00047882 */ /* 0x000fc60000000000 */
[----:B------:R-:W-:Y:S02]  /*cd60*/  LOP3.LUT P0, RZ, R3, UR5, RZ, 0xfc, P0 ;  /* 0x0000000503ff7c12 */ /* 0x000fe4000800fcff */
[----:B---3--:R-:W-:Y:S02]  /*cd70*/  SHF.R.S32.HI R27, RZ, 0x1f, R22 ;  /* 0x0000001fff1b7819 */ /* 0x008fe40000011416 */
[----:B------:R-:W-:Y:S01]  /*cd80*/  SEL R17, R22, RZ, !P0 ;  /* 0x000000ff16117207 */ /* 0x000fe20004000000 */
[----:B------:R-:W-:Y:S08]  /*cd90*/  BRA.DIV UR4, `(.L_x_11348) ;  /* 0x0000003204cc7947 */ /* 0x000ff0000b800000 */
[----:B------:R1:W2:Y:S02]  /*cda0*/  SHFL.IDX PT, R14, R20, RZ, 0x1f ;  /* 0x00001fff140e7589 */ /* 0x0002a400000e0000 */
.L_x_11417:
[----:B--2---:R-:W-:Y:S02]  /*cdb0*/  ISETP.NE.AND P0, PT, R14, RZ, PT ;  /* 0x000000ff0e00720c */ /* 0x004fe40003f05270 */
[----:B------:R-:W-:Y:S02]  /*cdc0*/  PLOP3.LUT P1, PT, PT, PT, PT, 0x8, 0x0 ;  /* 0x000000000000781c */ /* 0x000fe40003f2e170 */
[----:B------:R-:W-:-:S11]  /*cdd0*/  LOP3.LUT R23, R23, 0xfffffffe, RZ, 0xc0, !PT ;  /* 0xfffffffe17177812 */ /* 0x000fd600078ec0ff */
[----:B------:R-:W-:Y:S01]  /*cde0*/  @P1 LOP3.LUT R23, R23, 0x1, RZ, 0xfc, !PT ;  /* 0x0000000117171812 */ /* 0x000fe200078efcff */
[----:B------:R-:W-:Y:S06]  /*cdf0*/  @P0 BRA `(.L_x_11349) ;  /* 0x00000004004c0947 */ /* 0x000fec0003800000 */
[----:B------:R-:W2:Y:S01]  /*ce00*/  LDL R0, [R1] ;  /* 0x0000000001007983 */ /* 0x000ea20000100800 */
[----:B------:R-:W-:Y:S01]  /*ce10*/  UMOV UR4, 0xffffffff ;  /* 0xffffffff00047882 */ /* 0x000fe20000000000 */
[----:B--2---:R-:W-:Y:S02]  /*ce20*/  VIADD R0, R0, 0xffffffff ;  /* 0xffffffff00007836 */ /* 0x004fe40000000000 */
[----:B------:R-:W-:Y:S05]  /*ce30*/  BRA.DIV UR4, `(.L_x_11350) ;  /* 0x0000003204c47947 */ /* 0x000fea000b800000 */
[----:B------:R-:W-:-:S13]  /*ce40*/  ELECT P6, URZ, PT ;  /* 0x00000000003f782f */ /* 0x000fda00038c0000 */
.L_x_11420:
[----:B------:R-:W-:Y:S05]  /*ce50*/  @!P6 BRA `(.L_x_11349) ;  /* 0x000000040034e947 */ /* 0x000fea0003800000 */
[----:B------:R-:W-:-:S04]  /*ce60*/  ISETP.NE.U32.AND P0, PT, R2, RZ, PT ;  /* 0x000000ff0200720c */ /* 0x000fc80003f05070 */
[----:B------:R-:W-:-:S13]  /*ce70*/  ISETP.NE.AND.EX P0, PT, R3, RZ, PT, P0 ;  /* 0x000000ff0300720c */ /* 0x000fda0003f05300 */
[----:B------:R-:W-:Y:S05]  /*ce80*/  @!P0 BRA `(.L_x_11351) ;  /* 0x0000000000448947 */ /* 0x000fea0003800000 */
[----:B------:R-:W2:Y:S01]  /*ce90*/  LDC R7, c[0x0][0x43c] ;  /* 0x00010f00ff077b82 */ /* 0x000ea20000000800 */
[----:B------:R-:W-:Y:S01]  /*cea0*/  ULDC.64 UR4, c[0x0][0x428] ;  /* 0x00010a0000047ab9 */ /* 0x000fe20000000a00 */
[----:B--2---:R-:W-:-:S13]  /*ceb0*/  ISETP.NE.AND P0, PT, R7, 0x1, PT ;  /* 0x000000010700780c */ /* 0x004fda0003f05270 */
[----:B------:R-:W2:Y:S02]  /*cec0*/  @P0 LDC.64 R4, c[0x0][0x440] ;  /* 0x00011000ff040b82 */ /* 0x000ea40000000a00 */
[----:B--2---:R-:W-:-:S04]  /*ced0*/  @P0 IMAD.HI.U32 R6, R0, R4, RZ ;  /* 0x0000000400060227 */ /* 0x004fc800078e00ff */
[----:B------:R-:W-:Y:S01]  /*cee0*/  IMAD.MOV.U32 R4, RZ, RZ, R0 ;  /* 0x000000ffff047224 */ /* 0x000fe200078e0000 */
[----:B------:R-:W-:-:S05]  /*cef0*/  @P0 SHF.R.U32.HI R4, RZ, R5, R6 ;  /* 0x00000005ff040219 */ /* 0x000fca0000011606 */
[----:B------:R-:W-:-:S04]  /*cf00*/  IMAD.MOV R5, RZ, RZ, -R4 ;  /* 0x000000ffff057224 */ /* 0x000fc800078e0a04 */
[----:B------:R-:W-:Y:S01]  /*cf10*/  IMAD R0, R7, R5, R0 ;  /* 0x0000000507007224 */ /* 0x000fe200078e0200 */
[--C-:B------:R-:W-:Y:S01]  /*cf20*/  SHF.R.S32.HI R5, RZ, 0x1f, R4.reuse ;  /* 0x0000001fff057819 */ /* 0x100fe20000011404 */
[----:B------:R-:W-:Y:S02]  /*cf30*/  IMAD R7, R27, UR4, RZ ;  /* 0x000000041b077c24 */ /* 0x000fe4000f8e02ff */
[----:B------:R-:W-:-:S04]  /*cf40*/  IMAD.WIDE.U32 R4, R22, UR4, R4 ;  /* 0x0000000416047c25 */ /* 0x000fc8000f8e0004 */
[----:B------:R-:W-:Y:S01]  /*cf50*/  IMAD R7, R22, UR5, R7 ;  /* 0x0000000516077c24 */ /* 0x000fe2000f8e0207 */
[----:B------:R-:W-:-:S03]  /*cf60*/  LEA R2, P0, R4, R2, 0x2 ;  /* 0x0000000204027211 */ /* 0x000fc600078010ff */
[----:B------:R-:W-:-:S05]  /*cf70*/  IMAD.IADD R5, R5, 0x1, R7 ;  /* 0x0000000105057824 */ /* 0x000fca00078e0207 */
[----:B------:R-:W-:-:S05]  /*cf80*/  LEA.HI.X R3, R4, R3, R5, 0x2, P0 ;  /* 0x0000000304037211 */ /* 0x000fca00000f1405 */
[----:B------:R2:W5:Y:S02]  /*cf90*/  LDG.E R17, desc[UR52][R2.64] ;  /* 0x0000003402117981 */ /* 0x000564000c1e1900 */
.L_x_11351:
[----:B--2---:R-:W2:Y:S01]  /*cfa0*/  S2R R2, SR_TID.X ;  /* 0x0000000000027919 */ /* 0x004ea20000002100 */
[----:B------:R-:W-:Y:S02]  /*cfb0*/  SHF.L.U32 R3, R19, 0x1f, RZ ;  /* 0x0000001f13037819 */ /* 0x000fe400000006ff */
[----:B--2---:R-:W-:Y:S01]  /*cfc0*/  LOP3.LUT R4, R2, 0x7f, RZ, 0xc0, !PT ;  /* 0x0000007f02047812 */ /* 0x004fe200078ec0ff */
[----:B------:R-:W-:-:S03]  /*cfd0*/  IMAD R2, R18, 0x8, R16 ;  /* 0x0000000812027824 */ /* 0x000fc600078e0210 */
[----:B------:R-:W-:Y:S01]  /*cfe0*/  ISETP.NE.AND P1, PT, R4, RZ, PT ;  /* 0x000000ff0400720c */ /* 0x000fe20003f25270 */
[----:B------:R-:W2:Y:S02]  /*cff0*/  SYNCS.PHASECHK.TRANS64.TRYWAIT P0, [R2+URZ+0x13280], R3 ;  /* 0x01328003020075a7 */ /* 0x000ea4000800017f */
[----:B--2---:R-:W-:Y:S10]  /*d000*/  @!P0 BRA `(.L_x_11352) ;  /* 0x0000003000708947 */ /* 0x004ff40003800000 */
.L_x_11421:
[----:B------:R-:W-:Y:S05]  /*d010*/  @P1 BRA `(.L_x_11353) ;  /* 0x00000000001c1947 */ /* 0x000fea0003800000 */
[----:B------:R-:W3:Y:S01]  /*d020*/  S2R R4, SR_TID.X ;  /* 0x0000000000047919 */ /* 0x000ee20000002100 */
[----:B------:R-:W-:-:S04]  /*d030*/  IMAD.MOV.U32 R5, RZ, RZ, 0x2800 ;  /* 0x00002800ff057424 */ /* 0x000fc800078e00ff */
[----:B------:R4:W-:Y:S01]  /*d040*/  SYNCS.ARRIVE.TRANS64 RZ, [R2+URZ+0x13270], R5 ;  /* 0x0132700502ff79a7 */ /* 0x0009e2000800003f */
[----:B---3--:R-:W-:-:S04]  /*d050*/  LOP3.LUT R4, R4, 0x1f, RZ, 0xc0, !PT ;  /* 0x0000001f04047812 */ /* 0x008fc800078ec0ff */
[----:B------:R-:W-:-:S13]  /*d060*/  ISETP.NE.AND P0, PT, R4, RZ, PT ;  /* 0x000000ff0400720c */ /* 0x000fda0003f05270 */
[----:B----4-:R-:W-:Y:S05]  /*d070*/  @!P0 BRA `(.L_x_11353) ;  /* 0x0000000000048947 */ /* 0x010fea0003800000 */
[----:B------:R-:W-:Y:S01]  /*d080*/  BPT.TRAP 0x1 ;  /* 0x000000040000795c */ /* 0x000fe20000300000 */
.L_x_11353:
[----:B------:R-:W-:Y:S01]  /*d090*/  IMAD R4, R18, 0x2800, R16 ;  /* 0x0000280012047824 */ /* 0x000fe200078e0210 */
[----:B------:R-:W-:Y:S01]  /*d0a0*/  R2UR UR33, R2 ;  /* 0x00000000022172ca */ /* 0x000fe200000e0000 */
[----:B------:R-:W-:Y:S01]  /*d0b0*/  IMAD.MOV.U32 R5, RZ, RZ, 0xa0 ;  /* 0x000000a0ff057424 */ /* 0x000fe200078e00ff */
[----:B-----5:R-:W-:Y:S01]  /*d0c0*/  R2UR UR37, R17 ;  /* 0x00000000112572ca */ /* 0x020fe200000e0000 */
[----:B------:R-:W-:Y:S01]  /*d0d0*/  UIADD3 UR4, UP0, UR50, 0x470, URZ ;  /* 0x0000047032047890 */ /* 0x000fe2000ff1e03f */
[----:B------:R-:W-:Y:S01]  /*d0e0*/  R2UR UR32, R4 ;  /* 0x00000000042072ca */ /* 0x000fe200000e0000 */
[----:B------:R-:W-:Y:S01]  /*d0f0*/  IMAD R0, R0, R5, UR39 ;  /* 0x0000002700007e24 */ /* 0x000fe2000f8e0205 */
[----:B------:R-:W-:Y:S01]  /*d100*/  UMOV UR6, 0x0 ;  /* 0x0000000000067882 */ /* 0x000fe20000000000 */
[----:B------:R-:W-:Y:S01]  /*d110*/  UIADD3.X UR5, URZ, UR51, URZ, UP0, !UPT ;  /* 0x000000333f057290 */ /* 0x000fe200087fe43f */
[----:B------:R-:W-:Y:S02]  /*d120*/  UMOV UR7, 0x14f00000 ;  /* 0x14f0000000077882 */ /* 0x000fe40000000000 */
[----:B------:R-:W-:Y:S01]  /*d130*/  R2UR UR35, R0 ;  /* 0x00000000002372ca */ /* 0x000fe200000e0000 */
[----:B------:R-:W-:-:S02]  /*d140*/  UMOV UR34, URZ ;  /* 0x0000003f00227c82 */ /* 0x000fc40008000000 */
[----:B------:R-:W-:-:S04]  /*d150*/  UIADD3 UR33, UR33, 0x13270, URZ ;  /* 0x0001327021217890 */ /* 0x000fc8000fffe03f */
[----:B------:R-:W-:-:S09]  /*d160*/  UIADD3 UR32, UR32, 0x6000, URZ ;  /* 0x0000600020207890 */ /* 0x000fd2000fffe03f */
[----:B------:R3:W-:Y:S01]  /*d170*/  UTMALDG.4D [UR32], [UR4], desc[UR6] ;  /* 0x00000620040075b4 */ /* 0x0007e20008019000 */
[----:B------:R-:W4:Y:S02]  /*d180*/  SYNCS.PHASECHK.TRANS64.TRYWAIT P0, [R2+URZ+0x13240], R3 ;  /* 0x01324003020075a7 */ /* 0x000f24000800017f */
[----:B---34-:R-:W-:Y:S05]  /*d190*/  @!P0 BRA `(.L_x_11354) ;  /* 0x0000003000208947 */ /* 0x018fea0003800000 */
.L_x_11422:
        /* <DEDUP_REMOVED lines=8> */
.L_x_11355:
        /* <DEDUP_REMOVED lines=16> */
[----:B----4-:R-:W-:-:S04]  /*d320*/  NOP ;  /* 0x0000000000007918 */ /* 0x010fc80000000000 */
.L_x_11349:
[----:B------:R-:W-:Y:S05]  /*d330*/  WARPSYNC.ALL ;  /* 0x0000000000007948 */ /* 0x000fea0003800000 */
[----:B------:R-:W-:Y:S01]  /*d340*/  IADD3 R0, R16, 0xb000, RZ ;  /* 0x0000b00010007810 */ /* 0x000fe20007ffe0ff */
[----:B------:R-:W-:Y:S01]  /*d350*/  USHF.R.S32.HI UR4, URZ, 0x1f, UR44 ;  /* 0x0000001f3f047899 */ /* 0x000fe2000801142c */
[----:B------:R-:W-:Y:S02]  /*d360*/  BAR.SYNC.DEFER_BLOCKING 0x8, 0x200 ;  /* 0x0208000000007b1d */ /* 0x000fe40000010000 */
[----:B------:R-:W-:-:S04]  /*d370*/  LOP3.LUT P0, RZ, R0, 0x1bf, RZ, 0xc0, !PT ;  /* 0x000001bf00ff7812 */ /* 0x000fc8000780c0ff */
        /* <DEDUP_REMOVED lines=12> */
[----:B--23--:R-:W-:Y:S01]  /*d440*/  MOV R2, 0x0 ;  /* 0x0000000000027802 */ /* 0x00cfe20000000f00 */
        /* <DEDUP_REMOVED lines=13> */
[----:B-1----:R-:W-:-:S07]  /*d520*/  LEPC R20, `(.L_x_11357) ;  /* 0x000000001014794e */ /* 0x002fce0000000000 */
[----:B--2---:R-:W-:Y:S05]  /*d530*/  CALL.ABS.NOINC R2 ;  /* 0x0000000002007343 */ /* 0x004fea0003c00000 */
.L_x_11357:
[----:B------:R-:W-:Y:S05]  /*d540*/  BSYNC B6 ;  /* 0x0000000000067941 */ /* 0x000fea0003800000 */
.L_x_11356:
[----:B------:R-:W4:Y:S01]  /*d550*/  LDC R7, c[0x0][0x448] ;  /* 0x00011200ff077b82 */ /* 0x000f220000000800 */
[----:B--23--:R-:W1:Y:S01]  /*d560*/  S2R R2, SR_TID.X ;  /* 0x0000000000027919 */ /* 0x00ce620000002100 */
[----:B------:R-:W-:Y:S01]  /*d570*/  ULDC.64 UR6, c[0x0][0x2d8] ;  /* 0x0000b60000067ab9 */ /* 0x000fe20000000a00 */
[----:B------:R-:W-:Y:S01]  /*d580*/  UMOV UR4, UR48 ;  /* 0x0000003000047c82 */ /* 0x000fe20008000000 */
[----:B------:R-:W-:Y:S01]  /*d590*/  UMOV UR5, UR37 ;  /* 0x0000002500057c82 */ /* 0x000fe20008000000 */
[----:B------:R-:W-:Y:S01]  /*d5a0*/  ULDC.64 UR8, c[0x0][0x2e0] ;  /* 0x0000b80000087ab9 */ /* 0x000fe20000000a00 */
[----:B------:R-:W-:Y:S01]  /*d5b0*/  ULDC.64 UR10, c[0x0][0x280] ;  /* 0x0000a000000a7ab9 */ /* 0x000fe20000000a00 */
[----:B----4-:R-:W-:Y:S02]  /*d5c0*/  ISETP.NE.AND P0, PT, R7, 0x1, PT ;  /* 0x000000010700780c */ /* 0x010fe40003f05270 */
[C---:B-1----:R-:W-:Y:S01]  /*d5d0*/  LOP3.LUT R20, R2.reuse, 0x7f, RZ, 0xc0, !PT ;  /* 0x0000007f02147812 */ /* 0x042fe200078ec0ff */
[----:B------:R-:W-:-:S10]  /*d5e0*/  IMAD.SHL.U32 R2, R2, 0x20, RZ ;  /* 0x0000002002027824 */ /* 0x000fd400078e00ff */
[----:B------:R-:W1:Y:S01]  /*d5f0*/  @P0 LDC R3, c[0x0][0x44c] ;  /* 0x00011300ff030b82 */ /* 0x000e620000000800 */
[----:B------:R-:W-:-:S04]  /*d600*/  SHF.R.U32.HI R20, RZ, 0x2, R20 ;  /* 0x00000002ff147819 */ /* 0x000fc80000011614 */
[----:B------:R-:W-:Y:S01]  /*d610*/  LOP3.LUT R2, R20, 0x60, R2, 0xf8, !PT ;  /* 0x0000006014027812 */ /* 0x000fe200078ef802 */
[----:B------:R-:W-:Y:S01]  /*d620*/  UIMAD.WIDE.U32 UR4, UR36, UR6, UR4 ;  /* 0x00000006240472a5 */ /* 0x000fe2000f8e0004 */
[----:B------:R2:W5:Y:S01]  /*d630*/  LDL R20, [R1+0x8] ;  /* 0x0000080001147983 */ /* 0x0005620000100800 */
[----:B------:R-:W3:Y:S02]  /*d640*/  @P0 LDC R5, c[0x0][0x450] ;  /* 0x00011400ff050b82 */ /* 0x000ee40000000800 */
[----:B------:R-:W-:Y:S01]  /*d650*/  IMAD R6, R25, 0xc0, R2 ;  /* 0x000000c019067824 */ /* 0x000fe200078e0202 */
[----:B------:R-:W-:Y:S02]  /*d660*/  UIMAD UR6, UR46, UR8, URZ ;  /* 0x000000082e0672a4 */ /* 0x000fe4000f8e023f */
[----:B------:R-:W-:Y:S02]  /*d670*/  UIMAD UR5, UR36, UR7, UR5 ;  /* 0x00000007240572a4 */ /* 0x000fe4000f8e0205 */
[----:B------:R-:W-:-:S02]  /*d680*/  UIMAD UR6, UR45, UR9, UR6 ;  /* 0x000000092d0672a4 */ /* 0x000fc4000f8e0206 */
[----:B------:R-:W-:-:S03]  /*d690*/  UIMAD.WIDE.U32 UR4, UR45, UR8, UR4 ;  /* 0x000000082d0472a5 */ /* 0x000fc6000f8e0004 */
[----:B------:R-:W-:Y:S01]  /*d6a0*/  ULDC.64 UR8, c[0x0][0x2c8] ;  /* 0x0000b20000087ab9 */ /* 0x000fe20000000a00 */
[----:B-1----:R-:W-:-:S04]  /*d6b0*/  @P0 IMAD.HI.U32 R0, R6, R3, RZ ;  /* 0x0000000306000227 */ /* 0x002fc800078e00ff */
[----:B------:R-:W-:Y:S01]  /*d6c0*/  IMAD.MOV.U32 R3, RZ, RZ, R6 ;  /* 0x000000ffff037224 */ /* 0x000fe200078e0006 */
[----:B---3--:R-:W-:Y:S01]  /*d6d0*/  @P0 SHF.R.U32.HI R3, RZ, R5, R0 ;  /* 0x00000005ff030219 */ /* 0x008fe20000011600 */
[----:B------:R-:W-:-:S03]  /*d6e0*/  UIADD3 UR5, UR5, UR6, URZ ;  /* 0x0000000605057290 */ /* 0x000fc6000fffe03f */
[----:B------:R-:W-:Y:S01]  /*d6f0*/  SHF.R.S32.HI R0, RZ, 0x1f, R3 ;  /* 0x0000001fff007819 */ /* 0x000fe20000011403 */
[----:B------:R-:W-:-:S04]  /*d700*/  ULDC.64 UR6, c[0x0][0x2d0] ;  /* 0x0000b40000067ab9 */ /* 0x000fc80000000a00 */
[----:B------:R-:W-:Y:S02]  /*d710*/  IMAD R0, R0, UR6, RZ ;  /* 0x0000000600007c24 */ /* 0x000fe4000f8e02ff */
[----:B------:R-:W-:Y:S02]  /*d720*/  IMAD.U32 R4, RZ, RZ, UR6 ;  /* 0x00000006ff047e24 */ /* 0x000fe4000f8e00ff */
[C---:B------:R-:W-:Y:S02]  /*d730*/  IMAD R5, R3.reuse, UR7, R0 ;  /* 0x0000000703057c24 */ /* 0x040fe4000f8e0200 */
[----:B------:R-:W-:Y:S02]  /*d740*/  IMAD.MOV R0, RZ, RZ, -R3 ;  /* 0x000000ffff007224 */ /* 0x000fe400078e0a03 */
[----:B------:R-:W-:-:S04]  /*d750*/  IMAD.WIDE.U32 R2, R3, R4, UR4 ;  /* 0x0000000403027e25 */ /* 0x000fc8000f8e0004 */
[----:B------:R-:W-:Y:S02]  /*d760*/  IMAD R0, R7, R0, R6 ;  /* 0x0000000007007224 */ /* 0x000fe400078e0206 */
[----:B------:R-:W-:-:S03]  /*d770*/  IMAD.IADD R3, R3, 0x1, R5 ;  /* 0x0000000103037824 */ /* 0x000fc600078e0205 */
[----:B------:R-:W-:Y:S01]  /*d780*/  SHF.R.S32.HI R5, RZ, 0x1f, R0 ;  /* 0x0000001fff057819 */ /* 0x000fe20000011400 */
[----:B------:R-:W-:-:S04]  /*d790*/  IMAD.WIDE.U32 R2, R0, UR8, R2 ;  /* 0x0000000800027c25 */ /* 0x000fc8000f8e0002 */
[----:B------:R-:W-:-:S04]  /*d7a0*/  IMAD R5, R5, UR8, RZ ;  /* 0x0000000805057c24 */ /* 0x000fc8000f8e02ff */
[----:B------:R-:W-:Y:S01]  /*d7b0*/  IMAD R5, R0, UR9, R5 ;  /* 0x0000000900057c24 */ /* 0x000fe2000f8e0205 */
[----:B------:R-:W-:Y:S02]  /*d7c0*/  IADD3 R0, P1, R2, UR10, RZ ;  /* 0x0000000a02007c10 */ /* 0x000fe4000ff3e0ff */
[----:B------:R-:W1:Y:S02]  /*d7d0*/  @P0 LDC R2, c[0x0][0x44c] ;  /* 0x00011300ff020b82 */ /* 0x000e640000000800 */
[----:B------:R-:W-:-:S06]  /*d7e0*/  IADD3.X R5, R3, UR11, R5, P1, !PT ;  /* 0x0000000b03057c10 */ /* 0x000fcc0008ffe405 */
[----:B------:R-:W3:Y:S01]  /*d7f0*/  @P0 LDC R3, c[0x0][0x450] ;  /* 0x00011400ff030b82 */ /* 0x000ee20000000800 */
[----:B------:R-:W-:-:S05]  /*d800*/  IADD3 R6, R6, 0x80, RZ ;  /* 0x0000008006067810 */ /* 0x000fca0007ffe0ff */
[----:B-1----:R-:W-:-:S04]  /*d810*/  @P0 IMAD.HI.U32 R8, R6, R2, RZ ;  /* 0x0000000206080227 */ /* 0x002fc800078e00ff */
[----:B------:R-:W-:Y:S01]  /*d820*/  IMAD.MOV.U32 R2, RZ, RZ, R6 ;  /* 0x000000ffff027224 */ /* 0x000fe200078e0006 */
[----:B---3--:R-:W-:-:S05]  /*d830*/  @P0 SHF.R.U32.HI R2, RZ, R3, R8 ;  /* 0x00000003ff020219 */ /* 0x008fca0000011608 */
[----:B------:R-:W-:-:S04]  /*d840*/  IMAD.MOV R3, RZ, RZ, -R2 ;  /* 0x000000ffff037224 */ /* 0x000fc800078e0a02 */
[----:B------:R-:W-:Y:S01]  /*d850*/  IMAD R6, R7, R3, R6 ;  /* 0x0000000307067224 */ /* 0x000fe200078e0206 */
[----:B------:R-:W-:-:S05]  /*d860*/  SHF.R.S32.HI R3, RZ, 0x1f, R2 ;  /* 0x0000001fff037819 */ /* 0x000fca0000011402 */
[----:B------:R-:W-:-:S04]  /*d870*/  IMAD R3, R3, UR6, RZ ;  /* 0x0000000603037c24 */ /* 0x000fc8000f8e02ff */
[C---:B------:R-:W-:Y:S02]  /*d880*/  IMAD R8, R2.reuse, UR7, R3 ;  /* 0x0000000702087c24 */ /* 0x040fe4000f8e0203 */
[----:B------:R-:W-:Y:S01]  /*d890*/  IMAD.WIDE.U32 R2, R2, R4, UR4 ;  /* 0x0000000402027e25 */ /* 0x000fe2000f8e0004 */
[----:B------:R-:W-:Y:S01]  /*d8a0*/  SHF.R.S32.HI R4, RZ, 0x1f, R6 ;  /* 0x0000001fff047819 */ /* 0x000fe20000011406 */
[----:B0-----:R-:W0:Y:S01]  /*d8b0*/  S2R R10, SR_TID.X ;  /* 0x00000000000a7919 */ /* 0x001e220000002100 */
[----:B------:R-:W-:Y:S01]  /*d8c0*/  ULDC UR4, c[0x0][0x2b8] ;  /* 0x0000ae0000047ab9 */ /* 0x000fe20000000800 */
[----:B------:R-:W-:Y:S02]  /*d8d0*/  IMAD.IADD R3, R3, 0x1, R8 ;  /* 0x0000000103037824 */ /* 0x000fe400078e0208 */
[----:B------:R-:W-:Y:S02]  /*d8e0*/  IMAD R4, R4, UR8, RZ ;  /* 0x0000000804047c24 */ /* 0x000fe4000f8e02ff */
[----:B------:R-:W-:-:S04]  /*d8f0*/  IMAD.WIDE.U32 R2, R6, UR8, R2 ;  /* 0x0000000806027c25 */ /* 0x000fc8000f8e0002 */
[----:B------:R-:W-:Y:S01]  /*d900*/  IMAD R9, R6, UR9, R4 ;  /* 0x0000000906097c24 */ /* 0x000fe2000f8e0204 */
[----:B------:R-:W-:-:S04]  /*d910*/  IADD3 R4, P0, R2, UR10, RZ ;  /* 0x0000000a02047c10 */ /* 0x000fc8000ff1e0ff */
[----:B------:R-:W-:Y:S02]  /*d920*/  IADD3.X R6, R3, UR11, R9, P0, !PT ;  /* 0x0000000b03067c10 */ /* 0x000fe400087fe409 */
[----:B------:R2:W5:Y:S01]  /*d930*/  LDL R9, [R1+0x4] ;  /* 0x0000040001097983 */ /* 0x0005620000100800 */
[----:B0-----:R-:W-:-:S05]  /*d940*/  IMAD.SHL.U32 R21, R10, 0x10, RZ ;  /* 0x000000100a157824 */ /* 0x001fca00078e00ff */
[----:B------:R-:W-:Y:S02]  /*d950*/  LOP3.LUT R21, R21, 0x30, RZ, 0xc0, !PT ;  /* 0x0000003015157812 */ /* 0x000fe400078ec0ff */
[----:B------:R-:W-:Y:S02]  /*d960*/  LOP3.LUT R10, R10, 0x7f, RZ, 0xc0, !PT ;  /* 0x0000007f0a0a7812 */ /* 0x000fe400078ec0ff */
[----:B------:R-:W-:Y:S01]  /*d970*/  ISETP.GE.AND P0, PT, R21, UR4, PT ;  /* 0x0000000415007c0c */ /* 0x000fe2000bf06270 */
[----:B------:R-:W-:Y:S01]  /*d980*/  UMOV UR4, 0xffffffff ;  /* 0xffffffff00047882 */ /* 0x000fe20000000000 */
[----:B------:R-:W-:Y:S02]  /*d990*/  SHF.R.U32.HI R10, RZ, 0x2, R10 ;  /* 0x00000002ff0a7819 */ /* 0x000fe4000001160a */
[----:B--2---:R-:W-:Y:S09]  /*d9a0*/  BRA.DIV UR4, `(.L_x_11358) ;  /* 0x0000002a04307947 */ /* 0x004ff2000b800000 */
[----:B------:R-:W0:Y:S01]  /*d9b0*/  SHFL.IDX PT, R14, R0, RZ, 0x1c1f ;  /* 0x001c1fff000e7589 */ /* 0x000e2200000e0000 */
[----:B-----5:R-:W-:Y:S02]  /*d9c0*/  IMAD R7, R9, R7, RZ ;  /* 0x0000000709077224 */ /* 0x020fe400078e02ff */
[----:B------:R-:W-:Y:S01]  /*d9d0*/  IMAD R25, R25, 0xc0, R10 ;  /* 0x000000c019197824 */ /* 0x000fe200078e020a */
[----:B------:R-:W1:Y:S03]  /*d9e0*/  SHFL.IDX PT, R2, R5, RZ, 0x1c1f ;  /* 0x001c1fff05027589 */ /* 0x000e6600000e0000 */
[C---:B------:R-:W-:Y:S01]  /*d9f0*/  VIADD R8, R25.reuse, 0x20 ;  /* 0x0000002019087836 */ /* 0x040fe20000000000 */
[C---:B------:R-:W-:Y:S01]  /*da00*/  ISETP.GE.AND P1, PT, R25.reuse, R7, PT ;  /* 0x000000071900720c */ /* 0x040fe20003f26270 */
[----:B------:R-:W-:-:S12]  /*da10*/  VIADD R10, R25, 0x80 ;  /* 0x00000080190a7836 */ /* 0x000fd80000000000 */
[----:B0-----:R-:W-:-:S05]  /*da20*/  @!P1 IADD3 R14, P2, R21, R14, RZ ;  /* 0x0000000e150e9210 */ /* 0x001fca0007f5e0ff */
[----:B-1----:R-:W-:Y:S02]  /*da30*/  @!P1 IMAD.X R3, RZ, RZ, R2, P2 ;  /* 0x000000ffff039224 */ /* 0x002fe400010e0602 */
[----:B------:R-:W-:Y:S02]  /*da40*/  @!P1 IMAD.MOV.U32 R2, RZ, RZ, R14 ;  /* 0x000000ffff029224 */ /* 0x000fe400078e000e */
[----:B------:R-:W0:Y:S04]  /*da50*/  SHFL.IDX PT, R14, R0, 0x1, 0x1c1f ;  /* 0x003c1f00000e7f89 */ /* 0x000e2800000e0000 */
[----:B------:R1:W-:Y:S01]  /*da60*/  @!P1 LDGSTS.E.BYPASS.LTC128B.128 [R20+0xb000], desc[UR52][R2.64], !P0 ;  /* 0x0b00000002149fae */ /* 0x0003e2000c101d74 */
[----:B------:R-:W-:Y:S01]  /*da70*/  ISETP.GE.AND P1, PT, R8, R7, PT ;  /* 0x000000070800720c */ /* 0x000fe20003f26270 */
[----:B------:R-:W-:-:S02]  /*da80*/  VIADD R8, R25, 0x40 ;  /* 0x0000004019087836 */ /* 0x000fc40000000000 */
[----:B-1----:R-:W1:Y:S10]  /*da90*/  SHFL.IDX PT, R2, R5, 0x1, 0x1c1f ;  /* 0x003c1f0005027f89 */ /* 0x002e7400000e0000 */
[----:B0-----:R-:W-:-:S05]  /*daa0*/  @!P1 IADD3 R14, P2, R21, R14, RZ ;  /* 0x0000000e150e9210 */ /* 0x001fca0007f5e0ff */
[----:B-1----:R-:W-:Y:S02]  /*dab0*/  @!P1 IMAD.X R3, RZ, RZ, R2, P2 ;  /* 0x000000ffff039224 */ /* 0x002fe400010e0602 */
[----:B------:R-:W-:Y:S02]  /*dac0*/  @!P1 IMAD.MOV.U32 R2, RZ, RZ, R14 ;  /* 0x000000ffff029224 */ /* 0x000fe400078e000e */
[----:B------:R-:W0:Y:S04]  /*dad0*/  SHFL.IDX PT, R14, R0, 0x2, 0x1c1f ;  /* 0x005c1f00000e7f89 */ /* 0x000e2800000e0000 */
[----:B------:R1:W-:Y:S01]  /*dae0*/  @!P1 LDGSTS.E.BYPASS.LTC128B.128 [R20+0xb800], desc[UR52][R2.64], !P0 ;  /* 0x0b80000002149fae */ /* 0x0003e2000c101d74 */
[----:B------:R-:W-:-:S03]  /*daf0*/  ISETP.GE.AND P1, PT, R8, R7, PT ;  /* 0x000000070800720c */ /* 0x000fc60003f26270 */
[----:B------:R-:W-:Y:S04]  /*db00*/  SHFL.IDX PT, R8, R0, 0x3, 0x1c1f ;  /* 0x007c1f0000087f89 */ /* 0x000fe800000e0000 */
[----:B------:R-:W-:Y:S04]  /*db10*/  SHFL.IDX PT, R0, R6, RZ, 0x1c1f ;  /* 0x001c1fff06007589 */ /* 0x000fe800000e0000 */
[----:B-1----:R-:W1:Y:S04]  /*db20*/  SHFL.IDX PT, R2, R5, 0x2, 0x1c1f ;  /* 0x005c1f0005027f89 */ /* 0x002e6800000e0000 */
[----:B------:R-:W2:Y:S01]  /*db30*/  SHFL.IDX PT, R5, R5, 0x3, 0x1c1f ;  /* 0x007c1f0005057f89 */ /* 0x000ea200000e0000 */
[----:B0-----:R-:W-:-:S03]  /*db40*/  @!P1 IADD3 R14, P2, R21, R14, RZ ;  /* 0x0000000e150e9210 */ /* 0x001fc60007f5e0ff */
[----:B------:R-:W-:Y:S02]  /*db50*/  SHFL.IDX PT, R6, R6, 0x1, 0x1c1f ;  /* 0x003c1f0006067f89 */ /* 0x000fe400000e0000 */
[----:B-1----:R-:W-:Y:S01]  /*db60*/  @!P1 IMAD.X R3, RZ, RZ, R2, P2 ;  /* 0x000000ffff039224 */ /* 0x002fe200010e0602 */
[-C--:B------:R-:W-:Y:S01]  /*db70*/  ISETP.GE.AND P2, PT, R10, R7.reuse, PT ;  /* 0x000000070a00720c */ /* 0x080fe20003f46270 */
[----:B------:R-:W-:Y:S02]  /*db80*/  @!P1 IMAD.MOV.U32 R2, RZ, RZ, R14 ;  /* 0x000000ffff029224 */ /* 0x000fe400078e000e */
[----:B------:R-:W-:Y:S01]  /*db90*/  VIADD R10, R25, 0x60 ;  /* 0x00000060190a7836 */ /* 0x000fe20000000000 */
[----:B------:R-:W0:Y:S04]  /*dba0*/  SHFL.IDX PT, R14, R4, RZ, 0x1c1f ;  /* 0x001c1fff040e7589 */ /* 0x000e2800000e0000 */
[----:B------:R1:W-:Y:S01]  /*dbb0*/  @!P1 LDGSTS.E.BYPASS.LTC128B.128 [R20+0xc000], desc[UR52][R2.64], !P0 ;  /* 0x0c00000002149fae */ /* 0x0003e2000c101d74 */
[----:B------:R-:W-:-:S13]  /*dbc0*/  ISETP.GE.AND P1, PT, R10, R7, PT ;  /* 0x000000070a00720c */ /* 0x000fda0003f26270 */
[----:B-1----:R-:W-:-:S04]  /*dbd0*/  @!P1 IADD3 R2, P3, R21, R8, RZ ;  /* 0x0000000815029210 */ /* 0x002fc80007f7e0ff */
[----:B--2---:R-:W-:-:S05]  /*dbe0*/  @!P1 IADD3.X R3, RZ, R5, RZ, P3, !PT ;  /* 0x00000005ff039210 */ /* 0x004fca0001ffe4ff */
[----:B------:R0:W-:Y:S02]  /*dbf0*/  @!P1 LDGSTS.E.BYPASS.LTC128B.128 [R20+0xc800], desc[UR52][R2.64], !P0 ;  /* 0x0c80000002149fae */ /* 0x0001e4000c101d74 */
[----:B0-----:R-:W-:Y:S02]  /*dc00*/  @!P2 IADD3 R2, P1, R21, R14, RZ ;  /* 0x0000000e1502a210 */ /* 0x001fe40007f3e0ff */
[----:B------:R0:W1:Y:S03]  /*dc10*/  SHFL.IDX PT, R14, R4, 0x1, 0x1c1f ;  /* 0x003c1f00040e7f89 */ /* 0x00006600000e0000 */
[----:B------:R-:W-:-:S05]  /*dc20*/  @!P2 IMAD.X R3, RZ, RZ, R0, P1 ;  /* 0x000000ffff03a224 */ /* 0x000fca00008e0600 */
[----:B------:R0:W-:Y:S03]  /*dc30*/  @!P2 LDGSTS.E.BYPASS.LTC128B.128 [R20+0xd000], desc[UR52][R2.64], !P0 ;  /* 0x0d0000000214afae */ /* 0x0001e6000c101d74 */
.L_x_11435:
[----:B------:R-:W-:-:S05]  /*dc40*/  VIADD R0, R25, 0xa0 ;  /* 0x000000a019007836 */ /* 0x000fca0000000000 */
[----:B------:R-:W-:-:S13]  /*dc50*/  ISETP.GE.AND P1, PT, R0, R7, PT ;  /* 0x000000070000720c */ /* 0x000fda0003f26270 */
[----:B01----:R-:W-:-:S05]  /*dc60*/  @!P1 IADD3 R2, P2, R21, R14, RZ ;  /* 0x0000000e15029210 */ /* 0x003fca0007f5e0ff */
[----:B------:R-:W-:-:S05]  /*dc70*/  @!P1 IMAD.X R3, RZ, RZ, R6, P2 ;  /* 0x000000ffff039224 */ /* 0x000fca00010e0606 */
[----:B------:R-:W-:Y:S01]  /*dc80*/  @!PT LDS RZ, [RZ] ;  /* 0x00000000fffff984 */ /* 0x000fe20000000800 */
[----:B------:R-:W-:Y:S01]  /*dc90*/  @!PT LDS RZ, [RZ] ;  /* 0x00000000fffff984 */ /* 0x000fe20000000800 */
[----:B------:R-:W-:Y:S01]  /*dca0*/  @!PT LDS RZ, [RZ] ;  /* 0x00000000fffff984 */ /* 0x000fe20000000800 */
[----:B------:R0:W-:Y:S01]  /*dcb0*/  @!P1 LDGSTS.E.BYPASS.LTC128B.128 [R20+0xd800], desc[UR52][R2.64], !P0 ;  /* 0x0d80000002149fae */ /* 0x0001e2000c101d74 */
[----:B------:R-:W-:Y:S01]  /*dcc0*/  PLOP3.LUT P0, PT, PT, PT, PT, 0x80, 0x0 ;  /* 0x000000000000781c */ /* 0x000fe20003f0f070 */
[----:B------:R-:W-:-:S12]  /*dcd0*/  NOP ;  /* 0x0000000000007918 */ /* 0x000fd80000000000 */
.L_x_11359:
        /* <DEDUP_REMOVED lines=14> */
[----:B0-----:R-:W2:Y:S01]  /*ddc0*/  LDL.LU R2, [R1] ;  /* 0x0000000001027983 */ /* 0x001ea20000300800 */
[----:B------:R0:W-:Y:S01]  /*ddd0*/  SYNCS.ARRIVE.TRANS64.A1T0 RZ, [R16+URZ+0x13200], RZ ;  /* 0x013200ff10ff79a7 */ /* 0x0001e2000810003f */
[----:B------:R-:W-:Y:S01]  /*dde0*/  BSSY B0, `(.L_x_11360) ;  /* 0x0000005000007945 */ /* 0x000fe20003800000 */
[----:B------:R-:W1:Y:S01]  /*ddf0*/  SYNCS.PHASECHK.TRANS64.TRYWAIT P0, [R16+URZ+0x13220], R3 ;  /* 0x01322003100075a7 */ /* 0x000e62000800017f */
[----:B--2---:R-:W-:-:S05]  /*de00*/  VIADD R0, R2, 0xfffffffe ;  /* 0xfffffffe02007836 */ /* 0x004fca0000000000 */
[----:B------:R-:W-:Y:S01]  /*de10*/  ISETP.GE.AND P1, PT, R0, R26, PT ;  /* 0x0000001a0000720c */ /* 0x000fe20003f26270 */
[----:B01----:R-:W-:-:S12]  /*de20*/  @!P0 BRA `(.L_x_11361) ;  /* 0x0000002800c08947 */ /* 0x003fd80003800000 */
.L_x_11436:
[----:B------:R-:W-:Y:S05]  /*de30*/  BSYNC B0 ;  /* 0x0000000000007941 */ /* 0x000fea0003800000 */
.L_x_11360:
[----:B------:R-:W-:Y:S05]  /*de40*/  @!P1 BRA `(.L_x_11362) ;  /* 0x0000000800e49947 */ /* 0x000fea0003800000 */
[----:B------:R-:W-:Y:S02]  /*de50*/  IMAD.MOV.U32 R7, RZ, RZ, R19 ;  /* 0x000000ffff077224 */ /* 0x000fe400078e0013 */
[----:B------:R-:W-:-:S07]  /*de60*/  IMAD.MOV.U32 R6, RZ, RZ, R18 ;  /* 0x000000ffff067224 */ /* 0x000fce00078e0012 */
.L_x_11382:
        /* <DEDUP_REMOVED lines=8> */
[----:B0-----:R-:W-:Y:S06]  /*def0*/  @!P1 BRA `(.L_x_11364) ;  /* 0x0000000400889947 */ /* 0x001fec0003800000 */
[----:B------:R-:W-:Y:S01]  /*df00*/  ULDC.64 UR4, c[0x0][0x418] ;  /* 0x0001060000047ab9 */ /* 0x000fe20000000a00 */
[----:B------:R-:W-:Y:S01]  /*df10*/  IMAD.MOV.U32 R8, RZ, RZ, R0 ;  /* 0x000000ffff087224 */ /* 0x000fe200078e0000 */
[----:B------:R-:W-:-:S04]  /*df20*/  ISETP.NE.U32.AND P0, PT, RZ, UR4, PT ;  /* 0x00000004ff007c0c */ /* 0x000fc8000bf05070 */
[----:B------:R-:W-:-:S13]  /*df30*/  ISETP.NE.AND.EX P0, PT, RZ, UR5, PT, P0 ;  /* 0x00000005ff007c0c */ /* 0x000fda000bf05300 */
[----:B------:R-:W-:Y:S05]  /*df40*/  @!P0 BRA `(.L_x_11365) ;  /* 0x0000000000488947 */ /* 0x000fea0003800000 */
[----:B------:R-:W1:Y:S01]  /*df50*/  LDC R8, c[0x0][0x43c] ;  /* 0x00010f00ff087b82 */ /* 0x000e620000000800 */
[----:B------:R-:W-:Y:S01]  /*df60*/  IMAD.MOV.U32 R9, RZ, RZ, R0 ;  /* 0x000000ffff097224 */ /* 0x000fe200078e0000 */
[----:B------:R-:W-:Y:S02]  /*df70*/  ULDC.64 UR6, c[0x0][0x428] ;  /* 0x00010a0000067ab9 */ /* 0x000fe40000000a00 */
[----:B------:R-:W-:-:S04]  /*df80*/  IMAD R5, R27, UR6, RZ ;  /* 0x000000061b057c24 */ /* 0x000fc8000f8e02ff */
[----:B------:R-:W-:Y:S01]  /*df90*/  IMAD R5, R22, UR7, R5 ;  /* 0x0000000716057c24 */ /* 0x000fe2000f8e0205 */
[----:B-1----:R-:W-:-:S13]  /*dfa0*/  ISETP.NE.AND P0, PT, R8, 0x1, PT ;  /* 0x000000010800780c */ /* 0x002fda0003f05270 */
[----:B0-----:R-:W0:Y:S02]  /*dfb0*/  @P0 LDC.64 R2, c[0x0][0x440] ;  /* 0x00011000ff020b82 */ /* 0x001e240000000a00 */
[----:B0-----:R-:W-:-:S05]  /*dfc0*/  @P0 IMAD.HI.U32 R2, R0, R2, RZ ;  /* 0x0000000200020227 */ /* 0x001fca00078e00ff */
[----:B------:R-:W-:-:S04]  /*dfd0*/  @P0 SHF.R.U32.HI R9, RZ, R3, R2 ;  /* 0x00000003ff090219 */ /* 0x000fc80000011602 */
[--C-:B------:R-:W-:Y:S01]  /*dfe0*/  SHF.R.S32.HI R3, RZ, 0x1f, R9.reuse ;  /* 0x0000001fff037819 */ /* 0x100fe20000011409 */
[----:B------:R-:W-:-:S04]  /*dff0*/  IMAD.MOV.U32 R2, RZ, RZ, R9 ;  /* 0x000000ffff027224 */ /* 0x000fc800078e0009 */
[----:B------:R-:W-:-:S04]  /*e000*/  IMAD.WIDE.U32 R2, R22, UR6, R2 ;  /* 0x0000000616027c25 */ /* 0x000fc8000f8e0002 */
[----:B------:R-:W-:Y:S01]  /*e010*/  IMAD.IADD R3, R5, 0x1, R3 ;  /* 0x0000000105037824 */ /* 0x000fe200078e0203 */
[----:B------:R-:W-:-:S04]  /*e020*/  LEA R4, P0, R2, UR4, 0x2 ;  /* 0x0000000402047c11 */ /* 0x000fc8000f8010ff */
[----:B------:R-:W-:-:S05]  /*e030*/  LEA.HI.X R5, R2, UR5, R3, 0x2, P0 ;  /* 0x0000000502057c11 */ /* 0x000fca00080f1403 */
[----:B------:R1:W5:Y:S01]  /*e040*/  LDG.E R17, desc[UR52][R4.64] ;  /* 0x0000003404117981 */ /* 0x000362000c1e1900 */
[----:B------:R-:W-:-:S04]  /*e050*/  IMAD.MOV R3, RZ, RZ, -R9 ;  /* 0x000000ffff037224 */ /* 0x000fc800078e0a09 */
[----:B------:R-:W-:-:S07]  /*e060*/  IMAD R8, R8, R3, R0 ;  /* 0x0000000308087224 */ /* 0x000fce00078e0200 */
.L_x_11365:
[----:B-1----:R-:W-:Y:S01]  /*e070*/  LEA R4, R18, R16, 0x3 ;  /* 0x0000001012047211 */ /* 0x002fe200078e18ff */
[----:B------:R-:W1:Y:S01]  /*e080*/  S2R R2, SR_TID.X ;  /* 0x0000000000027919 */ /* 0x000e620000002100 */
[----:B0-----:R-:W-:Y:S01]  /*e090*/  SHF.L.U32 R3, R19, 0x1f, RZ ;  /* 0x0000001f13037819 */ /* 0x001fe200000006ff */
[----:B------:R-:W-:Y:S03]  /*e0a0*/  BSSY B1, `(.L_x_11366) ;  /* 0x0000005000017945 */ /* 0x000fe60003800000 */
[----:B------:R-:W0:Y:S01]  /*e0b0*/  SYNCS.PHASECHK.TRANS64.TRYWAIT P0, [R4+URZ+0x13280], R3 ;  /* 0x01328003040075a7 */ /* 0x000e22000800017f */
[----:B-1----:R-:W-:-:S04]  /*e0c0*/  LOP3.LUT R2, R2, 0x7f, RZ, 0xc0, !PT ;  /* 0x0000007f02027812 */ /* 0x002fc800078ec0ff */
[----:B------:R-:W-:Y:S01]  /*e0d0*/  ISETP.NE.AND P1, PT, R2, RZ, PT ;  /* 0x000000ff0200720c */ /* 0x000fe20003f25270 */
[----:B0-----:R-:W-:-:S12]  /*e0e0*/  @!P0 BRA `(.L_x_11367) ;  /* 0x0000002800248947 */ /* 0x001fd80003800000 */
.L_x_11437:
[----:B------:R-:W-:Y:S05]  /*e0f0*/  BSYNC B1 ;  /* 0x0000000000017941 */ /* 0x000fea0003800000 */
.L_x_11366:
[----:B------:R-:W-:Y:S04]  /*e100*/  BSSY B1, `(.L_x_11368) ;  /* 0x0000009000017945 */ /* 0x000fe80003800000 */
[----:B------:R-:W-:Y:S05]  /*e110*/  @P1 BRA `(.L_x_11369) ;  /* 0x00000000001c1947 */ /* 0x000fea0003800000 */
[----:B------:R-:W1:Y:S01]  /*e120*/  S2R R2, SR_TID.X ;  /* 0x0000000000027919 */ /* 0x000e620000002100 */
[----:B------:R-:W-:-:S04]  /*e130*/  IMAD.MOV.U32 R5, RZ, RZ, 0x2800 ;  /* 0x00002800ff057424 */ /* 0x000fc800078e00ff */
[----:B------:R2:W-:Y:S01]  /*e140*/  SYNCS.ARRIVE.TRANS64 RZ, [R4+URZ+0x13270], R5 ;  /* 0x0132700504ff79a7 */ /* 0x0005e2000800003f */
[----:B-1----:R-:W-:-:S04]  /*e150*/  LOP3.LUT R2, R2, 0x1f, RZ, 0xc0, !PT ;  /* 0x0000001f02027812 */ /* 0x002fc800078ec0ff */
[----:B------:R-:W-:-:S13]  /*e160*/  ISETP.NE.AND P0, PT, R2, RZ, PT ;  /* 0x000000ff0200720c */ /* 0x000fda0003f05270 */
[----:B--2---:R-:W-:Y:S05]  /*e170*/  @!P0 BRA `(.L_x_11369) ;  /* 0x0000000000048947 */ /* 0x004fea0003800000 */
[----:B------:R-:W-:Y:S01]  /*e180*/  BPT.TRAP 0x1 ;  /* 0x000000040000795c */ /* 0x000fe20000300000 */
.L_x_11369:
[----:B------:R-:W-:Y:S05]  /*e190*/  BSYNC B1 ;  /* 0x0000000000017941 */ /* 0x000fea0003800000 */
.L_x_11368:
[----:B------:R-:W-:Y:S01]  /*e1a0*/  IMAD.MOV.U32 R9, RZ, RZ, RZ ;  /* 0x000000ffff097224 */ /* 0x000fe200078e00ff */
[----:B------:R-:W-:Y:S01]  /*e1b0*/  UIADD3 UR4, UP0, UR50, 0x470, URZ ;  /* 0x0000047032047890 */ /* 0x000fe2000ff1e03f */
[----:B------:R-:W-:Y:S01]  /*e1c0*/  IMAD.MOV.U32 R5, RZ, RZ, 0xa0 ;  /* 0x000000a0ff057424 */ /* 0x000fe200078e00ff */
[----:B------:R-:W-:Y:S01]  /*e1d0*/  PLOP3.LUT P0, PT, PT, PT, PT, 0x80, 0x0 ;  /* 0x000000000000781c */ /* 0x000fe20003f0f070 */
[----:B------:R-:W-:Y:S01]  /*e1e0*/  VIADD R10, R4, 0x13270 ;  /* 0x00013270040a7836 */ /* 0x000fe20000000000 */
[----:B------:R-:W-:Y:S01]  /*e1f0*/  R2UR UR10, R9 ;  /* 0x00000000090a72ca */ /* 0x000fe200000e0000 */
[----:B------:R-:W-:Y:S01]  /*e200*/  IMAD R5, R8, R5, UR39 ;  /* 0x0000002708057e24 */ /* 0x000fe2000f8e0205 */
[----:B------:R-:W-:Y:S01]  /*e210*/  UIADD3.X UR5, URZ, UR51, URZ, UP0, !UPT ;  /* 0x000000333f057290 */ /* 0x000fe200087fe43f */
[----:B------:R-:W-:Y:S01]  /*e220*/  IMAD R8, R18, 0x2800, R16 ;  /* 0x0000280012087824 */ /* 0x000fe200078e0210 */
[----:B------:R-:W-:Y:S01]  /*e230*/  UMOV UR6, 0x0 ;  /* 0x0000000000067882 */ /* 0x000fe20000000000 */
[----:B------:R-:W-:-:S02]  /*e240*/  UMOV UR7, 0x14f00000 ;  /* 0x14f0000000077882 */ /* 0x000fc40000000000 */
[----:B------:R-:W-:-:S08]  /*e250*/  VIADD R2, R8, 0x6000 ;  /* 0x0000600008027836 */ /* 0x000fd00000000000 */
.L_x_11370:
        /* <DEDUP_REMOVED lines=13> */
.L_x_11438:
[----:B------:R-:W-:Y:S05]  /*e330*/  BSYNC B1 ;  /* 0x0000000000017941 */ /* 0x000fea0003800000 */
.L_x_11371:
[----:B------:R-:W-:Y:S01]  /*e340*/  BSSY B1, `(.L_x_11373) ;  /* 0x000000b000017945 */ /* 0x000fe20003800000 */
[----:B------:R-:W-:Y:S02]  /*e350*/  IMAD.MOV.U32 R2, RZ, RZ, 0x0 ;  /* 0x00000000ff027424 */ /* 0x000fe400078e00ff */
[----:B01----:R-:W-:Y:S01]  /*e360*/  IMAD.MOV.U32 R3, RZ, RZ, 0x14f00000 ;  /* 0x14f00000ff037424 */ /* 0x003fe200078e00ff */
[----:B------:R-:W-:Y:S06]  /*e370*/  @P1 BRA `(.L_x_11374) ;  /* 0x00000000001c1947 */ /* 0x000fec0003800000 */
[----:B------:R-:W0:Y:S01]  /*e380*/  S2R R10, SR_TID.X ;  /* 0x00000000000a7919 */ /* 0x000e220000002100 */
[----:B------:R-:W-:-:S04]  /*e390*/  IMAD.MOV.U32 R11, RZ, RZ, 0x2800 ;  /* 0x00002800ff0b7424 */ /* 0x000fc800078e00ff */
[----:B------:R1:W-:Y:S01]  /*e3a0*/  SYNCS.ARRIVE.TRANS64 RZ, [R4+URZ+0x13230], R11 ;  /* 0x0132300b04ff79a7 */ /* 0x0003e2000800003f */
[----:B0-----:R-:W-:-:S04]  /*e3b0*/  LOP3.LUT R10, R10, 0x1f, RZ, 0xc0, !PT ;  /* 0x0000001f0a0a7812 */ /* 0x001fc800078ec0ff */
[----:B------:R-:W-:-:S13]  /*e3c0*/  ISETP.NE.AND P0, PT, R10, RZ, PT ;  /* 0x000000ff0a00720c */ /* 0x000fda0003f05270 */
[----:B-1----:R-:W-:Y:S05]  /*e3d0*/  @!P0 BRA `(.L_x_11374) ;  /* 0x0000000000048947 */ /* 0x002fea0003800000 */
[----:B------:R-:W-:Y:S01]  /*e3e0*/  BPT.TRAP 0x1 ;  /* 0x000000040000795c */ /* 0x000fe20000300000 */
.L_x_11374:
[----:B------:R-:W-:Y:S05]  /*e3f0*/  BSYNC B1 ;  /* 0x0000000000017941 */ /* 0x000fea0003800000 */
.L_x_11373:
        /* <DEDUP_REMOVED lines=8> */
.L_x_11375:
        /* <DEDUP_REMOVED lines=10> */
.L_x_11364:
[----:B------:R-:W-:Y:S05]  /*e520*/  BSYNC B0 ;  /* 0x0000000000007941 */ /* 0x000fea0003800000 */
.L_x_11363:
[----:B------:R-:W-:-:S06]  /*e530*/  UISETP.NE.AND UP0, UPT, UR38, 0x3, UPT ;  /* 0x000000032600788c */ /* 0x000fcc000bf05270 */
[----:B------:R-:W-:-:S13]  /*e540*/  PLOP3.LUT P0, PT, PT, PT, UP0, 0x80, 0x0 ;  /* 0x000000000000781c */ /* 0x000fda0003f0f008 */
[----:B------:R-:W-:Y:S05]  /*e550*/  @!P0 BRA `(.L_x_11376) ;  /* 0x0000000000048947 */ /* 0x000fea0003800000 */
[----:B------:R-:W-:Y:S01]  /*e560*/  BPT.TRAP 0x1 ;  /* 0x000000040000795c */ /* 0x000fe20000300000 */
.L_x_11376:
[----:B------:R-:W-:Y:S01]  /*e570*/  LOP3.LUT R2, R7, 0x1, RZ, 0x3c, !PT ;  /* 0x0000000107027812 */ /* 0x000fe200078e3cff */
[----:B0-----:R-:W-:Y:S01]  /*e580*/  IMAD R3, R6, 0x8, R16 ;  /* 0x0000000806037824 */ /* 0x001fe200078e0210 */
[----:B------:R-:W-:Y:S01]  /*e590*/  BSSY B0, `(.L_x_11377) ;  /* 0x0000006000007945 */ /* 0x000fe20003800000 */
[----:B------:R-:W-:Y:S01]  /*e5a0*/  IMAD.U32 R4, RZ, RZ, UR42 ;  /* 0x0000002aff047e24 */ /* 0x000fe2000f8e00ff */
[----:B------:R-:W-:-:S04]  /*e5b0*/  SHF.L.U32 R2, R2, 0x1f, RZ ;  /* 0x0000001f02027819 */ /* 0x000fc800000006ff */
[----:B------:R-:W0:Y:S01]  /*e5c0*/  SYNCS.PHASECHK.TRANS64.TRYWAIT P0, [R3+URZ+0x13270], R2 ;  /* 0x01327002030075a7 */ /* 0x000e22000800017f */
[----:B------:R-:W-:Y:S01]  /*e5d0*/  ISETP.NE.AND P1, PT, R4, 0x3, PT ;  /* 0x000000030400780c */ /* 0x000fe20003f25270 */
[----:B0-----:R-:W-:-:S12]  /*e5e0*/  @!P0 BRA `(.L_x_11378) ;  /* 0x00000024000c8947 */ /* 0x001fd80003800000 */
.L_x_11439:
[----:B------:R-:W-:Y:S05]  /*e5f0*/  BSYNC B0 ;  /* 0x0000000000007941 */ /* 0x000fea0003800000 */
.L_x_11377:
[----:B------:R-:W-:Y:S05]  /*e600*/  @!P1 BRA `(.L_x_11379) ;  /* 0x0000000000049947 */ /* 0x000fea0003800000 */
[----:B------:R-:W-:Y:S01]  /*e610*/  BPT.TRAP 0x1 ;  /* 0x000000040000795c */ /* 0x000fe20000300000 */
.L_x_11379:
[----:B0-----:R-:W-:Y:S01]  /*e620*/  SHF.L.U32 R2, R7, 0x1f, RZ ;  /* 0x0000001f07027819 */ /* 0x001fe200000006ff */
[----:B------:R-:W-:-:S03]  /*e630*/  IMAD R10, R6, 0x2800, RZ ;  /* 0x00002800060a7824 */ /* 0x000fc600078e02ff */
[----:B------:R-:W0:Y:S02]  /*e640*/  SYNCS.PHASECHK.TRANS64.TRYWAIT P0, [R3+URZ+0x13260], R2 ;  /* 0x01326002030075a7 */ /* 0x000e24000800017f */
[----:B0-----:R-:W-:Y:S05]  /*e650*/  @!P0 BRA `(.L_x_11380) ;  /* 0x0000002400048947 */ /* 0x001fea0003800000 */
.L_x_11440:
[----:B------:R-:W-:Y:S01]  /*e660*/  LOP3.LUT R5, R10, R29, RZ, 0xfc, !PT ;  /* 0x0000001d0a057212 */ /* 0x000fe200078efcff */
[----:B------:R-:W-:Y:S05]  /*e670*/  WARPSYNC.ALL ;  /* 0x0000000000007948 */ /* 0x000fea0003800000 */
[----:B0-----:R-:W-:-:S05]  /*e680*/  IMAD.IADD R2, R16, 0x1, R5 ;  /* 0x0000000110027824 */ /* 0x001fca00078e0205 */
[----:B------:R-:W0:Y:S02]  /*e690*/  LDSM.16.MT88.4 R4, [R2+0x6000] ;  /* 0x006000000204783b */ /* 0x000e240000004200 */
[C-C-:B0-----:R-:W-:Y:S02]  /*e6a0*/  PRMT R8, R4.reuse, 0x6420, R5.reuse ;  /* 0x0000642004087816 */ /* 0x141fe40000000005 */
[----:B------:R-:W-:Y:S02]  /*e6b0*/  PRMT R9, R4, 0x7531, R5 ;  /* 0x0000753104097816 */ /* 0x000fe40000000005 */
[----:B------:R-:W-:Y:S02]  /*e6c0*/  LOP3.LUT R5, R10, R28, RZ, 0xfc, !PT ;  /* 0x0000001c0a057212 */ /* 0x000fe400078efcff */
[C-C-:B------:R-:W-:Y:S02]  /*e6d0*/  PRMT R10, R6.reuse, 0x6420, R7.reuse ;  /* 0x00006420060a7816 */ /* 0x140fe40000000007 */
[----:B------:R-:W-:Y:S01]  /*e6e0*/  PRMT R11, R6, 0x7531, R7 ;  /* 0x00007531060b7816 */ /* 0x000fe20000000007 */
[----:B------:R-:W-:-:S05]  /*e6f0*/  IMAD.IADD R12, R16, 0x1, R5 ;  /* 0x00000001100c7824 */ /* 0x000fca00078e0205 */
[----:B------:R-:W-:Y:S04]  /*e700*/  STSM.16.M88.4 [R12+0x1000], R8 ;  /* 0x001000080c007844 */ /* 0x000fe80000000200 */
[----:B------:R-:W0:Y:S02]  /*e710*/  LDSM.16.MT88.4 R4, [R2+0x6800] ;  /* 0x006800000204783b */ /* 0x000e240000004200 */
        /* <DEDUP_REMOVED lines=31> */
.L_x_11381:
[----:B------:R-:W2:Y:S01]  /*e910*/  S2R R2, SR_TID.X ;  /* 0x0000000000027919 */ /* 0x000ea20000002100 */
[----:B-1----:R1:W-:Y:S01]  /*e920*/  SYNCS.ARRIVE.TRANS64.A1T0 RZ, [R3+URZ+0x13250], RZ ;  /* 0x013250ff03ff79a7 */ /* 0x0023e2000810003f */
[----:B------:R-:W-:Y:S02]  /*e930*/  IMAD.MOV.U32 R7, RZ, RZ, R19 ;  /* 0x000000ffff077224 */ /* 0x000fe400078e0013 */
[----:B------:R-:W-:Y:S01]  /*e940*/  IMAD.MOV.U32 R6, RZ, RZ, R18 ;  /* 0x000000ffff067224 */ /* 0x000fe200078e0012 */
[----:B--2---:R-:W-:Y:S01]  /*e950*/  LOP3.LUT R2, R2, 0x7f, RZ, 0xc0, !PT ;  /* 0x0000007f02027812 */ /* 0x004fe200078ec0ff */
[----:B------:R-:W-:Y:S03]  /*e960*/  BAR.SYNC.DEFER_BLOCKING 0x2, 0x80 ;  /* 0x0082000000007b1d */ /* 0x000fe60000010000 */
[----:B------:R-:W-:-:S13]  /*e970*/  ISETP.NE.AND P0, PT, R2, RZ, PT ;  /* 0x000000ff0200720c */ /* 0x000fda0003f05270 */
[----:B------:R-:W-:-:S04]  /*e980*/  @!P0 IADD3 R2, R3, 0x13280, RZ ;  /* 0x0001328003028810 */ /* 0x000fc80007ffe0ff */
[----:B------:R-:W-:-:S04]  /*e990*/  @!P0 PRMT R2, RZ, 0x654, R2 ;  /* 0x00000654ff028816 */ /* 0x000fc80000000002 */
[----:B------:R1:W-:Y:S01]  /*e9a0*/  @!P0 SYNCS.ARRIVE.TRANS64.RED.A1T0 RZ, [R2+URZ], RZ ;  /* 0x000000ff02ff89a7 */ /* 0x0003e2000810043f */
[C---:B------:R-:W-:Y:S01]  /*e9b0*/  ISETP.GT.AND P0, PT, R0.reuse, R26, PT ;  /* 0x0000001a0000720c */ /* 0x040fe20003f04270 */
[----:B------:R-:W-:-:S12]  /*e9c0*/  VIADD R0, R0, 0xffffffff ;  /* 0xffffffff00007836 */ /* 0x000fd80000000000 */
[----:B-1----:R-:W-:Y:S05]  /*e9d0*/  @P0 BRA `(.L_x_11382) ;  /* 0xfffffff400240947 */ /* 0x002fea000383ffff */
.L_x_11362:
[----:B------:R-:W1:Y:S01]  /*e9e0*/  S2R R2, SR_TID.X ;  /* 0x0000000000027919 */ /* 0x000e620000002100 */
[----:B------:R-:W-:Y:S01]  /*e9f0*/  BSSY B0, `(.L_x_11383) ;  /* 0x0000010000007945 */ /* 0x000fe20003800000 */
[----:B-1----:R-:W-:-:S04]  /*ea00*/  LOP3.LUT R2, R2, 0x7f, RZ, 0xc0, !PT ;  /* 0x0000007f02027812 */ /* 0x002fc800078ec0ff */
[----:B------:R-:W-:-:S13]  /*ea10*/  ISETP.NE.AND P0, PT, R2, RZ, PT ;  /* 0x000000ff0200720c */ /* 0x000fda0003f05270 */
[----:B------:R-:W-:Y:S05]  /*ea20*/  @P0 BRA `(.L_x_11384) ;  /* 0x0000000000300947 */ /* 0x000fea0003800000 */
[----:B------:R-:W1:Y:S01]  /*ea30*/  S2R R5, SR_LANEID ;  /* 0x0000000000057919 */ /* 0x000e620000000000 */
[----:B------:R-:W-:Y:S01]  /*ea40*/  VOTEU.ANY UR4, UPT, PT ;  /* 0x0000000000047886 */ /* 0x000fe200038e0100 */
[----:B0-----:R-:W0:Y:S01]  /*ea50*/  LDC.64 R2, c[0x0][0xc60] ;  /* 0x00031800ff027b82 */ /* 0x001e220000000a00 */
[----:B------:R-:W1:Y:S02]  /*ea60*/  FLO.U32 R0, UR4 ;  /* 0x0000000400007d00 */ /* 0x000e6400080e0000 */
[----:B-1----:R-:W-:-:S06]  /*ea70*/  ISETP.EQ.U32.AND P1, PT, R0, R5, PT ;  /* 0x000000050000720c */ /* 0x002fcc0003f22070 */
[----:B------:R-:W0:Y:S07]  /*ea80*/  POPC R5, UR4 ;  /* 0x0000000400057d09 */ /* 0x000e2e0008000000 */
[----:B0-----:R-:W2:Y:S01]  /*ea90*/  @P1 ATOMG.E.ADD.STRONG.GPU PT, R3, desc[UR52][R2.64], R5 ;  /* 0x00000005020319a8 */ /* 0x001ea200081ee1f4 */
[----:B------:R-:W0:Y:S02]  /*eaa0*/  S2R R4, SR_LTMASK ;  /* 0x0000000000047919 */ /* 0x000e240000003900 */
[----:B0-----:R-:W-:-:S04]  /*eab0*/  LOP3.LUT R4, R4, UR4, RZ, 0xc0, !PT ;  /* 0x0000000404047c12 */ /* 0x001fc8000f8ec0ff */
[----:B------:R-:W0:Y:S01]  /*eac0*/  POPC R7, R4 ;  /* 0x0000000400077309 */ /* 0x000e220000000000 */
[----:B--2---:R-:W0:Y:S02]  /*ead0*/  SHFL.IDX PT, R0, R3, R0, 0x1f ;  /* 0x00001f0003007589 */ /* 0x004e2400000e0000 */
[----:B0-----:R-:W-:-:S07]  /*eae0*/  IADD3 R24, R0, UR41, R7 ;  /* 0x0000002900187c10 */ /* 0x001fce000fffe007 */
.L_x_11384:
[----:B------:R-:W-:Y:S05]  /*eaf0*/  BSYNC B0 ;  /* 0x0000000000007941 */ /* 0x000fea0003800000 */
.L_x_11383:
[----:B------:R-:W-:-:S06]  /*eb00*/  UISETP.NE.AND UP0, UPT, UR38, 0x3, UPT ;  /* 0x000000032600788c */ /* 0x000fcc000bf05270 */
[----:B------:R-:W-:-:S13]  /*eb10*/  PLOP3.LUT P1, PT, PT, PT, UP0, 0x80, 0x0 ;  /* 0x000000000000781c */ /* 0x000fda0003f2f008 */
[----:B------:R-:W-:Y:S05]  /*eb20*/  @!P1 BRA `(.L_x_11385) ;  /* 0x0000000000049947 */ /* 0x000fea0003800000 */
[----:B------:R-:W-:Y:S01]  /*eb30*/  BPT.TRAP 0x1 ;  /* 0x000000040000795c */ /* 0x000fe20000300000 */
.L_x_11385:
[----:B0-----:R-:W-:Y:S01]  /*eb40*/  LOP3.LUT R3, R19, 0x1, RZ, 0x3c, !PT ;  /* 0x0000000113037812 */ /* 0x001fe200078e3cff */
[----:B------:R-:W-:Y:S01]  /*eb50*/  IMAD R2, R18, 0x8, R16 ;  /* 0x0000000812027824 */ /* 0x000fe200078e0210 */
[----:B------:R-:W-:Y:S01]  /*eb60*/  BSSY B0, `(.L_x_11386) ;  /* 0x0000006000007945 */ /* 0x000fe20003800000 */
[----:B------:R-:W-:Y:S01]  /*eb70*/  IMAD.U32 R0, RZ, RZ, UR42 ;  /* 0x0000002aff007e24 */ /* 0x000fe2000f8e00ff */
[----:B------:R-:W-:-:S04]  /*eb80*/  SHF.L.U32 R3, R3, 0x1f, RZ ;  /* 0x0000001f03037819 */ /* 0x000fc800000006ff */
[----:B------:R-:W0:Y:S01]  /*eb90*/  SYNCS.PHASECHK.TRANS64.TRYWAIT P1, [R2+URZ+0x13270], R3 ;  /* 0x01327003020075a7 */ /* 0x000e22000802017f */
[----:B------:R-:W-:Y:S01]  /*eba0*/  ISETP.NE.AND P2, PT, R0, 0x3, PT ;  /* 0x000000030000780c */ /* 0x000fe20003f45270 */
[----:B0-----:R-:W-:-:S12]  /*ebb0*/  @!P1 BRA `(.L_x_11387) ;  /* 0x0000001c00c09947 */ /* 0x001fd80003800000 */
.L_x_11441:
[----:B------:R-:W-:Y:S05]  /*ebc0*/  BSYNC B0 ;  /* 0x0000000000007941 */ /* 0x000fea0003800000 */
.L_x_11386:
[----:B------:R-:W-:Y:S05]  /*ebd0*/  @!P2 BRA `(.L_x_11388) ;  /* 0x000000000004a947 */ /* 0x000fea0003800000 */
[----:B------:R-:W-:Y:S01]  /*ebe0*/  BPT.TRAP 0x1 ;  /* 0x000000040000795c */ /* 0x000fe20000300000 */
.L_x_11388:
[----:B------:R-:W-:Y:S01]  /*ebf0*/  SHF.L.U32 R5, R19, 0x1f, RZ ;  /* 0x0000001f13057819 */ /* 0x000fe200000006ff */
[----:B0-----:R-:W-:-:S03]  /*ec00*/  IMAD R3, R18, 0x2800, RZ ;  /* 0x0000280012037824 */ /* 0x001fc600078e02ff */
[----:B------:R-:W0:Y:S02]  /*ec10*/  SYNCS.PHASECHK.TRANS64.TRYWAIT P1, [R2+URZ+0x13260], R5 ;  /* 0x01326005020075a7 */ /* 0x000e24000802017f */
[----:B0-----:R-:W-:Y:S05]  /*ec20*/  @!P1 BRA `(.L_x_11389) ;  /* 0x0000001c00b89947 */ /* 0x001fea0003800000 */
.L_x_11442:
[C---:B0-----:R-:W-:Y:S01]  /*ec30*/  LOP3.LUT R5, R3.reuse, R29, RZ, 0xfc, !PT ;  /* 0x0000001d03057212 */ /* 0x041fe200078efcff */
[----:B------:R-:W-:Y:S05]  /*ec40*/  WARPSYNC.ALL ;  /* 0x0000000000007948 */ /* 0x000fea0003800000 */
[----:B------:R-:W-:Y:S01]  /*ec50*/  IMAD.IADD R0, R16, 0x1, R5 ;  /* 0x0000000110007824 */ /* 0x000fe200078e0205 */
[----:B------:R-:W-:-:S04]  /*ec60*/  LOP3.LUT R3, R3, R28, RZ, 0xfc, !PT ;  /* 0x0000001c03037212 */ /* 0x000fc800078efcff */
[----:B------:R-:W0:Y:S01]  /*ec70*/  LDSM.16.MT88.4 R4, [R0+0x6000] ;  /* 0x006000000004783b */ /* 0x000e220000004200 */
        /* <DEDUP_REMOVED lines=38> */
.L_x_11390:
[----:B-1----:R-:W-:Y:S01]  /*eee0*/  SYNCS.ARRIVE.TRANS64.A1T0 RZ, [R2+URZ+0x13250], RZ ;  /* 0x013250ff02ff79a7 */ /* 0x002fe2000810003f */
[----:B------:R-:W-:Y:S02]  /*eef0*/  @!P0 VIADD R0, R2, 0x13280 ;  /* 0x0001328002008836 */ /* 0x000fe40000000000 */
[----:B------:R-:W-:-:S03]  /*ef00*/  VIADD R18, R18, 0x1 ;  /* 0x0000000112127836 */ /* 0x000fc60000000000 */
[----:B------:R-:W-:Y:S01]  /*ef10*/  @!P0 PRMT R0, RZ, 0x654, R0 ;  /* 0x00000654ff008816 */ /* 0x000fe20000000000 */
[----:B------:R-:W-:Y:S06]  /*ef20*/  BAR.SYNC.DEFER_BLOCKING 0x2, 0x80 ;  /* 0x0082000000007b1d */ /* 0x000fec0000010000 */
[----:B------:R1:W-:Y:S01]  /*ef30*/  @!P0 SYNCS.ARRIVE.TRANS64.RED.A1T0 RZ, [R0+URZ], RZ ;  /* 0x000000ff00ff89a7 */ /* 0x0003e2000810043f */
[----:B------:R-:W-:-:S04]  /*ef40*/  ISETP.NE.AND P0, PT, R18, 0x2, PT ;  /* 0x000000021200780c */ /* 0x000fc80003f05270 */
[----:B------:R-:W-:Y:S02]  /*ef50*/  SEL R18, R18, RZ, P0 ;  /* 0x000000ff12127207 */ /* 0x000fe40000000000 */
[----:B-1----:R-:W-:-:S04]  /*ef60*/  SEL R0, RZ, 0x1, P0 ;  /* 0x00000001ff007807 */ /* 0x002fc80000000000 */
[----:B------:R-:W-:-:S07]  /*ef70*/  LOP3.LUT R19, R19, R0, RZ, 0x3c, !PT ;  /* 0x0000000013137212 */ /* 0x000fce00078e3cff */
.L_x_11339:
[----:B------:R-:W-:Y:S05]  /*ef80*/  BSYNC B7 ;  /* 0x0000000000077941 */ /* 0x000fea0003800000 */
.L_x_11337:
[----:B------:R-:W-:-:S13]  /*ef90*/  LOP3.LUT P0, RZ, R23, 0x2, RZ, 0xc0, !PT ;  /* 0x0000000217ff7812 */ /* 0x000fda000780c0ff */
[----:B------:R-:W-:Y:S05]  /*efa0*/  @!P0 BRA `(.L_x_11391) ;  /* 0x0000000000248947 */ /* 0x000fea0003800000 */
[----:B------:R-:W1:Y:S08]  /*efb0*/  S2UR UR5, SR_CgaCtaId ;  /* 0x00000000000579c3 */ /* 0x000e700000008800 */
[----:B------:R-:W-:Y:S06]  /*efc0*/  BAR.SYNC.DEFER_BLOCKING 0x5, 0x200 ;  /* 0x0148000000007b1d */ /* 0x000fec0000010000 */
[----:B------:R-:W-:-:S02]  /*efd0*/  UMOV UR4, 0x400 ;  /* 0x0000040000047882 */ /* 0x000fc40000000000 */
[----:B-1----:R-:W-:-:S06]  /*efe0*/  ULEA UR4, UR5, UR4, 0x18 ;  /* 0x0000000405047291 */ /* 0x002fcc000f8ec03f */
[----:B------:R-:W-:-:S05]  /*eff0*/  IMAD.U32 R16, RZ, RZ, UR4 ;  /* 0x00000004ff107e24 */ /* 0x000fca000f8e00ff */
[----:B------:R-:W1:Y:S02]  /*f000*/  LDS.128 R24, [R16+0x132d0] ;  /* 0x0132d00010187984 */ /* 0x000e640000000c00 */
[----:B-1----:R-:W-:Y:S01]  /*f010*/  R2UR UR43, R27 ;  /* 0x000000001b2b72ca */ /* 0x002fe200000e0000 */
[----:B------:R-:W-:Y:S06]  /*f020*/  BAR.ARV 0x4, 0x200 ;  /* 0x0108000000007b1d */ /* 0x000fec0000002000 */
[----:B------:R-:W-:Y:S08]  /*f030*/  BRA `(.L_x_11392) ;  /* 0x0000000800a87947 */ /* 0x000ff00003800000 */
.L_x_11391:
[----:B------:R-:W0:Y:S01]  /*f040*/  S2R R0, SR_TID.X ;  /* 0x0000000000007919 */ /* 0x000e220000002100 */
[----:B------:R-:W-:Y:S01]  /*f050*/  ULDC UR4, c[0x0][0xc3c] ;  /* 0x00030f0000047ab9 */ /* 0x000fe20000000800 */
[----:B0-----:R-:W-:Y:S01]  /*f060*/  LOP3.LUT R10, R0, 0x1f, RZ, 0xc0, !PT ;  /* 0x0000001f000a7812 */ /* 0x001fe200078ec0ff */
[----:B------:R-:W-:-:S03]  /*f070*/  IMAD.MOV.U32 R0, RZ, RZ, RZ ;  /* 0x000000ffff007224 */ /* 0x000fc600078e00ff */
[C---:B------:R-:W-:Y:S01]  /*f080*/  ISETP.NE.AND P0, PT, R10.reuse, 0x1f, PT ;  /* 0x0000001f0a00780c */ /* 0x040fe20003f05270 */
[----:B------:R-:W-:-:S05]  /*f090*/  VIADD R7, R10, UR43 ;  /* 0x0000002b0a077c36 */ /* 0x000fca0008000000 */
[----:B------:R-:W-:Y:S01]  /*f0a0*/  ISETP.GE.OR P1, PT, R7, UR4, !P0 ;  /* 0x0000000407007c0c */ /* 0x000fe2000c726670 */
[----:B------:R-:W-:-:S12]  /*f0b0*/  ULDC UR4, c[0x0][0xc3c] ;  /* 0x00030f0000047ab9 */ /* 0x000fd80000000800 */
[----:B------:R-:W0:Y:S08]  /*f0c0*/  @!P1 LDC.64 R2, c[0x0][0xc80] ;  /* 0x00032000ff029b82 */ /* 0x000e300000000a00 */
[----:B------:R-:W1:Y:S01]  /*f0d0*/  @!P1 LDC.64 R4, c[0x0][0xc78] ;  /* 0x00031e00ff049b82 */ /* 0x000e620000000a00 */
[----:B0-----:R-:W-:-:S05]  /*f0e0*/  @!P1 IMAD.WIDE R2, R7, 0x4, R2 ;  /* 0x0000000407029825 */ /* 0x001fca00078e0202 */
        /* <DEDUP_REMOVED lines=14> */
[----:B0-----:R-:W-:-:S04]  /*f1d0*/  SEL R6, R6, RZ, P2 ;  /* 0x000000ff06067207 */ /* 0x001fc80001000000 */
[----:B------:R-:W-:Y:S02]  /*f1e0*/  IADD3 R6, R7, R6, RZ ;  /* 0x0000000607067210 */ /* 0x000fe40007ffe0ff */
[----:B------:R-:W-:Y:S04]  /*f1f0*/  SHFL.IDX PT, R7, R24, RZ, 0x1f ;  /* 0x00001fff18077589 */ /* 0x000fe800000e0000 */
[----:B------:R-:W0:Y:S02]  /*f200*/  SHFL.UP PT, R8, R6, 0x4, RZ ;  /* 0x0480000006087989 */ /* 0x000e2400000e00ff */
[----:B0-----:R-:W-:Y:S02]  /*f210*/  SEL R3, R8, RZ, P3 ;  /* 0x000000ff08037207 */ /* 0x001fe40001800000 */
[----:B------:R-:W-:Y:S03]  /*f220*/  SHFL.IDX PT, R8, R24, 0x1, 0x1f ;  /* 0x00201f0018087f89 */ /* 0x000fe600000e0000 */
        /* <DEDUP_REMOVED lines=8> */
[----:B------:R-:W0:Y:S02]  /*f2b0*/  SHFL.IDX PT, R6, R2, 0x1f, 0x1f ;  /* 0x03e01f0002067f89 */ /* 0x000e2400000e0000 */
[----:B0-----:R-:W-:Y:S02]  /*f2c0*/  IMAD R11, R6, R3, RZ ;  /* 0x00000003060b7224 */ /* 0x001fe400078e02ff */
[----:B------:R-:W-:Y:S02]  /*f2d0*/  IMAD.MOV.U32 R6, RZ, RZ, RZ ;  /* 0x000000ffff067224 */ /* 0x000fe400078e00ff */
[----:B------:R-:W-:-:S05]  /*f2e0*/  IMAD.IADD R8, R8, 0x1, R11 ;  /* 0x0000000108087824 */ /* 0x000fca00078e020b */
[----:B------:R-:W-:-:S13]  /*f2f0*/  ISETP.GT.AND P6, PT, R8, R7, PT ;  /* 0x000000070800720c */ /* 0x000fda0003fc4270 */
[----:B------:R-:W-:Y:S05]  /*f300*/  @P6 BRA `(.L_x_11393) ;  /* 0x0000000000986947 */ /* 0x000fea0003800000 */
.L_x_11395:
        /* <DEDUP_REMOVED lines=38> */
.L_x_11393:
[----:B------:R-:W-:-:S05]  /*f570*/  IADD3 R8, -R11, R8, RZ ;  /* 0x000000080b087210 */ /* 0x000fca0007ffe1ff */
        /* <DEDUP_REMOVED lines=16> */
[----:B------:R-:W-:-:S05]  /*f680*/  IMAD.U32 R11, RZ, RZ, UR5 ;  /* 0x00000005ff0b7e24 */ /* 0x000fca000f8e00ff */
[----:B------:R1:W2:Y:S02]  /*f690*/  SHFL.IDX PT, R6, R2, R11, 0x1f ;  /* 0x00001f0b02067589 */ /* 0x0002a400000e0000 */
.L_x_11396:
[----:B--2---:R-:W-:Y:S01]  /*f6a0*/  IMAD R24, R6, R3, R8 ;  /* 0x0000000306187224 */ /* 0x004fe200078e0208 */
[----:B------:R-:W-:Y:S01]  /*f6b0*/  IABS R6, R5 ;  /* 0x0000000500067213 */ /* 0x000fe20000000000 */
[--C-:B0-----:R-:W-:Y:S01]  /*f6c0*/  IMAD.MOV R3, RZ, RZ, -R9.reuse ;  /* 0x000000ffff037224 */ /* 0x101fe200078e0a09 */
[----:B------:R-:W-:Y:S01]  /*f6d0*/  UIADD3 UR43, UR4, UR43, URZ ;  /* 0x0000002b042b7290 */ /* 0x000fe2000fffe03f */
[----:B-1----:R-:W-:Y:S01]  /*f6e0*/  IMAD.MOV.U32 R2, RZ, RZ, RZ ;  /* 0x000000ffff027224 */ /* 0x002fe200078e00ff */
[----:B------:R-:W0:Y:S01]  /*f6f0*/  I2F.RP R8, R6 ;  /* 0x0000000600087306 */ /* 0x000e220000209400 */
[----:B------:R-:W-:Y:S02]  /*f700*/  IMAD R10, R3, R4, RZ ;  /* 0x00000004030a7224 */ /* 0x000fe400078e02ff */
[----:B------:R-:W-:Y:S02]  /*f710*/  IMAD.MOV.U32 R3, RZ, RZ, R9 ;  /* 0x000000ffff037224 */ /* 0x000fe400078e0009 */
[----:B------:R-:W-:-:S02]  /*f720*/  IMAD.IADD R25, R7, 0x1, -R24 ;  /* 0x0000000107197824 */ /* 0x000fc400078e0a18 */
[----:B------:R-:W-:Y:S01]  /*f730*/  IMAD.HI.U32 R9, R9, R10, R2 ;  /* 0x0000000a09097227 */ /* 0x000fe200078e0002 */
[----:B------:R-:W-:Y:S02]  /*f740*/  IABS R3, R0 ;  /* 0x0000000000037213 */ /* 0x000fe40000000000 */
[----:B------:R-:W-:-:S03]  /*f750*/  IABS R2, R25 ;  /* 0x0000001900027213 */ /* 0x000fc60000000000 */
[----:B------:R-:W-:Y:S01]  /*f760*/  IMAD.MOV R3, RZ, RZ, -R3 ;  /* 0x000000ffff037224 */ /* 0x000fe200078e0a03 */
[----:B0-----:R-:W0:Y:S01]  /*f770*/  MUFU.RCP R8, R8 ;  /* 0x0000000800087308 */ /* 0x001e220000001000 */
        /* <DEDUP_REMOVED lines=12> */
[----:B------:R-:W-:Y:S01]  /*f840*/  @P0 IADD3 R7, R7, 0x1, RZ ;  /* 0x0000000107070810 */ /* 0x000fe20007ffe0ff */
        /* <DEDUP_REMOVED lines=27> */
.L_x_11394:
[----:B------:R-:W-:Y:S01]  /*fa00*/  IMAD.MOV.U32 R24, RZ, RZ, R7 ;  /* 0x000000ffff187224 */ /* 0x000fe200078e0007 */
[----:B------:R-:W-:Y:S01]  /*fa10*/  ULDC UR43, c[0x0][0xc3c] ;  /* 0x00030f00002b7ab9 */ /* 0x000fe20000000800 */
[----:B------:R-:W-:Y:S02]  /*fa20*/  IMAD.MOV.U32 R25, RZ, RZ, RZ ;  /* 0x000000ffff197224 */ /* 0x000fe400078e00ff */
[----:B------:R-:W-:-:S07]  /*fa30*/  IMAD.MOV.U32 R26, RZ, RZ, RZ ;  /* 0x000000ffff1a7224 */ /* 0x000fce00078e00ff */
.L_x_11397:
[----:B------:R-:W0:Y:S01]  /*fa40*/  S2R R0, SR_TID.X ;  /* 0x0000000000007919 */ /* 0x000e220000002100 */
[----:B------:R-:W-:Y:S01]  /*fa50*/  IMAD.U32 R27, RZ, RZ, UR43 ;  /* 0x0000002bff1b7e24 */ /* 0x000fe2000f8e00ff */
        /* <DEDUP_REMOVED lines=8> */
.L_x_11392:
[----:B------:R-:W-:Y:S02]  /*fae0*/  ULDC UR4, c[0x0][0xc3c] ;  /* 0x00030f0000047ab9 */ /* 0x000fe40000000800 */
[----:B------:R-:W-:-:S06]  /*faf0*/  UISETP.GE.AND UP0, UPT, UR43, UR4, UPT ;  /* 0x000000042b00728c */ /* 0x000fcc000bf06270 */
[----:B------:R-:W-:-:S13]  /*fb00*/  PLOP3.LUT P0, PT, PT, PT, UP0, 0x80, 0x0 ;  /* 0x000000000000781c */ /* 0x000fda0003f0f008 */
[----:B------:R-:W-:Y:S05]  /*fb10*/  @!P0 BRA `(.L_x_11398) ;  /* 0xffffffc000b08947 */ /* 0x000fea000383ffff */
.L_x_11332:
[----:B0-----:R-:W2:Y:S01]  /*fb20*/  LDL.LU R0, [R1+0xc] ;  /* 0x00000c0001007983 */ /* 0x001ea20000300800 */
[----:B------:R-:W-:Y:S01]  /*fb30*/  BSSY B0, `(.L_x_11399) ;  /* 0x000000b000007945 */ /* 0x000fe20003800000 */
[----:B------:R-:W0:Y:S01]  /*fb40*/  S2R R5, SR_CgaCtaId ;  /* 0x0000000000057919 */ /* 0x000e220000008800 */
[----:B--2---:R-:W-:-:S04]  /*fb50*/  IADD3 R0, R0, 0x1, RZ ;  /* 0x0000000100007810 */ /* 0x004fc80007ffe0ff */
        /* <DEDUP_REMOVED lines=8> */
.L_x_11443:
[----:B------:R-:W-:Y:S05]  /*fbe0*/  BSYNC B0 ;  /* 0x0000000000007941 */ /* 0x000fea0003800000 */
.L_x_11399:
[----:B------:R-:W-:-:S03]  /*fbf0*/  UMOV UR4, 0xffffffff ;  /* 0xffffffff00047882 */ /* 0x000fc60000000000 */
[----:B------:R-:W-:Y:S05]  /*fc00*/  BRA.DIV UR4, `(.L_x_11401) ;  /* 0x0000000e04e87947 */ /* 0x000fea000b800000 */
[----:B0-----:R-:W0:Y:S02]  /*fc10*/  S2R R0, SR_TID.X ;  /* 0x0000000000007919 */ /* 0x001e240000002100 */
[----:B0-----:R-:W-:-:S04]  /*fc20*/  SHF.R.U32.HI R0, RZ, 0x5, R0 ;  /* 0x00000005ff007819 */ /* 0x001fc80000011600 */
[----:B------:R-:W-:-:S05]  /*fc30*/  LOP3.LUT R0, R0, 0x3, RZ, 0xc0, !PT ;  /* 0x0000000300007812 */ /* 0x000fca00078ec0ff */
[----:B------:R0:W2:Y:S02]  /*fc40*/  SHFL.IDX PT, R14, R0, RZ, 0x1f ;  /* 0x00001fff000e7589 */ /* 0x0000a400000e0000 */
.L_x_11446:
[----:B--2---:R-:W-:Y:S01]  /*fc50*/  ISETP.NE.AND P0, PT, R14, RZ, PT ;  /* 0x000000ff0e00720c */ /* 0x004fe20003f05270 */
[----:B------:R-:W-:-:S12]  /*fc60*/  BSSY B0, `(.L_x_11402) ;  /* 0x000002b000007945 */ /* 0x000fd80003800000 */
[----:B------:R-:W-:Y:S05]  /*fc70*/  @P0 BRA `(.L_x_11403) ;  /* 0x0000000000a40947 */ /* 0x000fea0003800000 */
[----:B------:R-:W-:-:S03]  /*fc80*/  UMOV UR4, 0xffffffff ;  /* 0xffffffff00047882 */ /* 0x000fc60000000000 */
[----:B------:R-:W-:Y:S05]  /*fc90*/  BRA.DIV UR4, `(.L_x_11404) ;  /* 0x0000000e04f87947 */ /* 0x000fea000b800000 */
[----:B------:R-:W-:-:S13]  /*fca0*/  ELECT P6, URZ, PT ;  /* 0x00000000003f782f */ /* 0x000fda00038c0000 */
.L_x_11449:
[----:B------:R-:W-:Y:S05]  /*fcb0*/  @!P6 BRA `(.L_x_11403) ;  /* 0x000000000094e947 */ /* 0x000fea0003800000 */
[----:B------:R-:W-:-:S06]  /*fcc0*/  ULOP3.LUT UR4, UR40, 0x2, URZ, 0xfc, !UPT ;  /* 0x0000000228047892 */ /* 0x000fcc000f8efc3f */
[----:B0-----:R-:W-:-:S05]  /*fcd0*/  IMAD.U32 R0, RZ, RZ, UR4 ;  /* 0x00000004ff007e24 */ /* 0x001fca000f8e00ff */
[----:B------:R-:W-:-:S13]  /*fce0*/  ISETP.NE.AND P0, PT, R0, 0x3, PT ;  /* 0x000000030000780c */ /* 0x000fda0003f05270 */
[----:B------:R-:W-:Y:S05]  /*fcf0*/  @!P0 BRA `(.L_x_11405) ;  /* 0x0000000000048947 */ /* 0x000fea0003800000 */
[----:B------:R-:W-:Y:S01]  /*fd00*/  BPT.TRAP 0x1 ;  /* 0x000000040000795c */ /* 0x000fe20000300000 */
.L_x_11405:
        /* <DEDUP_REMOVED lines=12> */
.L_x_11450:
[----:B------:R-:W2:Y:S02]  /*fdd0*/  SYNCS.PHASECHK.TRANS64.TRYWAIT P1, [R3+URZ], R0 ;  /* 0x00000000030075a7 */ /* 0x000ea4000802017f */
[----:B--2---:R-:W-:Y:S05]  /*fde0*/  @!P1 BRA `(.L_x_11407) ;  /* 0x0000000c00d89947 */ /* 0x004fea0003800000 */
.L_x_11451:
[----:B------:R-:W-:Y:S05]  /*fdf0*/  @!P0 BRA `(.L_x_11408) ;  /* 0x0000000000048947 */ /* 0x000fea0003800000 */
[----:B------:R-:W-:Y:S01]  /*fe00*/  BPT.TRAP 0x1 ;  /* 0x000000040000795c */ /* 0x000fe20000300000 */
.L_x_11408:
[----:B--2---:R-:W-:-:S04]  /*fe10*/  IMAD R3, R18, 0x8, R7 ;  /* 0x0000000812037824 */ /* 0x004fc800078e0207 */
[----:B------:R-:W2:Y:S02]  /*fe20*/  SYNCS.PHASECHK.TRANS64.TRYWAIT P1, [R3+URZ+0x13260], R4 ;  /* 0x01326004030075a7 */ /* 0x000ea4000802017f */
[----:B--2---:R-:W-:Y:S05]  /*fe30*/  @!P1 BRA `(.L_x_11409) ;  /* 0x0000000c00d89947 */ /* 0x004fea0003800000 */
.L_x_11452:
[----:B------:R-:W-:Y:S05]  /*fe40*/  @!P0 BRA `(.L_x_11410) ;  /* 0x0000000000048947 */ /* 0x000fea0003800000 */
[----:B------:R-:W-:Y:S01]  /*fe50*/  BPT.TRAP 0x1 ;  /* 0x000000040000795c */ /* 0x000fe20000300000 */
.L_x_11410:
[----:B0-----:R-:W-:-:S04]  /*fe60*/  IMAD R5, R6, 0x8, R7 ;  /* 0x0000000806057824 */ /* 0x001fc800078e0207 */
[----:B------:R-:W0:Y:S02]  /*fe70*/  SYNCS.PHASECHK.TRANS64.TRYWAIT P1, [R5+URZ+0x13260], R0 ;  /* 0x01326000050075a7 */ /* 0x000e24000802017f */
[----:B0-----:R-:W-:Y:S05]  /*fe80*/  @!P1 BRA `(.L_x_11411) ;  /* 0x0000000c00d89947 */ /* 0x001fea0003800000 */
.L_x_11453:
[----:B------:R-:W-:Y:S05]  /*fe90*/  @!P0 BRA `(.L_x_11412) ;  /* 0x0000000000048947 */ /* 0x000fea0003800000 */
[----:B------:R-:W-:Y:S01]  /*fea0*/  BPT.TRAP 0x1 ;  /* 0x000000040000795c */ /* 0x000fe20000300000 */
.L_x_11412:
[----:B------:R-:W3:Y:S02]  /*feb0*/  SYNCS.PHASECHK.TRANS64.TRYWAIT P0, [R3+URZ+0x13280], R4 ;  /* 0x01328004030075a7 */ /* 0x000ee4000800017f */
[----:B---3--:R-:W-:Y:S05]  /*fec0*/  @!P0 BRA `(.L_x_11413) ;  /* 0x0000000c00dc8947 */ /* 0x008fea0003800000 */
.L_x_11414:
[----:B----4-:R4:W0:Y:S02]  /*fed0*/  SYNCS.PHASECHK.TRANS64.TRYWAIT P0, [R5+URZ+0x13280], R0 ;  /* 0x01328000050075a7 */ /* 0x010824000800017f */
[----:B0-----:R-:W-:Y:S05]  /*fee0*/  @!P0 NANOSLEEP.SYNCS 0x989680 ;  /* 0x009896800000895d */ /* 0x001fea0003900000 */
[----:B------:R-:W0:Y:S02]  /*fef0*/  @!P0 SYNCS.PHASECHK.TRANS64 P0, [R5+URZ+0x13280], R0 ;  /* 0x01328000050085a7 */ /* 0x000e24000800007f */
[----:B0-----:R-:W-:Y:S05]  /*ff00*/  @!P0 BRA `(.L_x_11414) ;  /* 0xfffffffc00f08947 */ /* 0x001fea000383ffff */
.L_x_11403:
[----:B------:R-:W-:Y:S05]  /*ff10*/  BSYNC B0 ;  /* 0x0000000000007941 */ /* 0x000fea0003800000 */
.L_x_11402:
[----:B------:R-:W-:Y:S05]  /*ff20*/  EXIT ;  /* 0x000000000000794d */ /* 0x000fea0003800000 */
.L_x_11293:
[----:B0-----:R0:W1:Y:S02]  /*ff30*/  SYNCS.PHASECHK.TRANS64.TRYWAIT P1, [R2+URZ+0x13200], R11 ;  /* 0x0132000b020075a7 */ /* 0x001064000802017f */
[----:B-1----:R-:W-:Y:S05]  /*ff40*/  @!P1 NANOSLEEP.SYNCS 0x989680 ;  /* 0x009896800000995d */ /* 0x002fea0003900000 */
[----:B------:R-:W1:Y:S02]  /*ff50*/  @!P1 SYNCS.PHASECHK.TRANS64 P1, [R2+URZ+0x13200], R11 ;  /* 0x0132000b020095a7 */ /* 0x000e64000802007f */
[----:B-1----:R-:W-:Y:S05]  /*ff60*/  @!P1 BRA `(.L_x_11293) ;  /* 0xfffffffc00f09947 */ /* 0x002fea000383ffff */
[----:B------:R-:W-:Y:S05]  /*ff70*/  BRA `(.L_x_11415) ;  /* 0xffffff1c00387947 */ /* 0x000fea000383ffff */
.L_x_11297:
[----:B--2---:R2:W3:Y:S02]  /*ff80*/  SYNCS.PHASECHK.TRANS64.TRYWAIT P2, [R6+URZ+0x13230], R7 ;  /* 0x01323007060075a7 */ /* 0x0044e4000804017f */
[----:B---3--:R-:W-:Y:S05]  /*ff90*/  @!P2 NANOSLEEP.SYNCS 0x989680 ;  /* 0x009896800000a95d */ /* 0x008fea0003900000 */
[----:B------:R-:W3:Y:S02]  /*ffa0*/  @!P2 SYNCS.PHASECHK.TRANS64 P2, [R6+URZ+0x13230], R7 ;  /* 0x013230070600a5a7 */ /* 0x000ee4000804007f */
[----:B---3--:R-:W-:Y:S05]  /*ffb0*/  @!P2 BRA `(.L_x_11297) ;  /* 0xfffffffc00f0a947 */ /* 0x008fea000383ffff */
[----:B------:R-:W-:Y:S05]  /*ffc0*/  BRA `(.L_x_11296) ;  /* 0xffffff1c00687947 */ /* 0x000fea000383ffff */
.L_x_11302:
[----:B-1----:R1:W2:Y:S02]  /*ffd0*/  SYNCS.PHASECHK.TRANS64.TRYWAIT P1, [R10+URZ+0x13230], R11 ;  /* 0x0132300b0a0075a7 */ /* 0x0022a4000802017f */
[----:B--2---:R-:W-:Y:S05]  /*ffe0*/  @!P1 NANOSLEEP.SYNCS 0x989680 ;  /* 0x009896800000995d */ /* 0x004fea0003900000 */
[----:B------:R-:W2:Y:S02]  /*fff0*/  @!P1 SYNCS.PHASECHK.TRANS64 P1, [R10+URZ+0x13230], R11 ;  /* 0x0132300b0a0095a7 */ /* 0x000ea4000802007f */
[----:B--2---:R-:W-:Y:S05]  /*10000*/  @!P1 BRA `(.L_x_11302) ;  /* 0xfffffffc00f09947 */ /* 0x004fea000383ffff */
[----:B------:R-:W-:Y:S05]  /*10010*/  BRA `(.L_x_11301) ;  /* 0xffffff4c00e07947 */ /* 0x000fea000383ffff */
.L_x_11306:
[----:B-1----:R-:W-:-:S04]  /*10020*/  IMAD.U32 R12, RZ, RZ, UR9 ;  /* 0x00000009ff0c7e24 */ /* 0x002fc8000f8e00ff */
[----:B------:R1:W2:Y:S03]  /*10030*/  SYNCS.PHASECHK.TRANS64.TRYWAIT P1, [R12+URZ+0x13250], R11 ;  /* 0x0132500b0c0075a7 */ /* 0x0002a6000802017f */
[----:B--2---:R-:W-:Y:S05]  /*10040*/  @!P1 NANOSLEEP.SYNCS 0x989680 ;  /* 0x009896800000995d */ /* 0x004fea0003900000 */
[----:B------:R-:W2:Y:S02]  /*10050*/  @!P1 SYNCS.PHASECHK.TRANS64 P1, [R12+URZ+0x13250], R11 ;  /* 0x0132500b0c0095a7 */ /* 0x000ea4000802007f */
[----:B--2---:R-:W-:Y:S05]  /*10060*/  @!P1 BRA `(.L_x_11306) ;  /* 0xfffffffc00ec9947 */ /* 0x004fea000383ffff */
[----:B------:R-:W-:Y:S05]  /*10070*/  BRA `(.L_x_11305) ;  /* 0xffffff5000f07947 */ /* 0x000fea000383ffff */
.L_x_11312:
[----:B-1----:R1:W2:Y:S02]  /*10080*/  SYNCS.PHASECHK.TRANS64.TRYWAIT P1, [R13+URZ+0x13250], R0 ;  /* 0x013250000d0075a7 */ /* 0x0022a4000802017f */
[----:B--2---:R-:W-:Y:S05]  /*10090*/  @!P1 NANOSLEEP.SYNCS 0x989680 ;  /* 0x009896800000995d */ /* 0x004fea0003900000 */
[----:B------:R-:W2:Y:S02]  /*100a0*/  @!P1 SYNCS.PHASECHK.TRANS64 P1, [R13+URZ+0x13250], R0 ;  /* 0x013250000d0095a7 */ /* 0x000ea4000802007f */
[----:B--2---:R-:W-:Y:S05]  /*100b0*/  @!P1 BRA `(.L_x_11312) ;  /* 0xfffffffc00f09947 */ /* 0x004fea000383ffff */
[----:B------:R-:W-:Y:S05]  /*100c0*/  BRA `(.L_x_11311) ;  /* 0xffffff7800bc7947 */ /* 0x000fea000383ffff */
.L_x_11348:
[----:B------:R-:W-:Y:S02]  /*100d0*/  IMAD.MOV.U32 R13, RZ, RZ, R20 ;  /* 0x000000ffff0d7224 */ /* 0x000fe400078e0014 */
[----:B------:R-:W-:Y:S02]  /*100e0*/  IMAD.MOV.U32 R12, RZ, RZ, RZ ;  /* 0x000000ffff0c7224 */ /* 0x000fe400078e00ff */
[----:B------:R-:W-:Y:S02]  /*100f0*/  IMAD.MOV.U32 R11, RZ, RZ, 0x1f ;  /* 0x0000001fff0b7424 */ /* 0x000fe400078e00ff */
[----:B------:R-:W-:-:S07]  /*10100*/  IMAD.MOV.U32 R15, RZ, RZ, -0x1 ;  /* 0xffffffffff0f7424 */ /* 0x000fce00078e00ff */
[----:B0-----:R-:W-:Y:S05]  /*10110*/  WARPSYNC.COLLECTIVE R15, `(.L_x_11416) ;  /* 0x000000000f087348 */ /* 0x001fea0003c00000 */
[----:B------:R1:W2:Y:S02]  /*10120*/  SHFL.IDX P6, R14, R13, R12, R11 ;  /* 0x0000000c0d0e7389 */ /* 0x0002a400000c000b */
[----:B012---:R-:W-:Y:S01]  /*10130*/  ENDCOLLECTIVE ;  /* 0x000000000000791b */ /* 0x007fe20003800000 */
.L_x_11416:
[----:B------:R-:W-:Y:S05]  /*10140*/  BRA `(.L_x_11417) ;  /* 0xffffffcc00187947 */ /* 0x000fea000383ffff */
.L_x_11350:
[----:B------:R-:W-:Y:S01]  /*10150*/  BSSY B0, `(.L_x_11418) ;  /* 0x0000006000007945 */ /* 0x000fe20003800000 */
[----:B------:R-:W-:-:S07]  /*10160*/  IMAD.MOV.U32 R15, RZ, RZ, -0x1 ;  /* 0xffffffffff0f7424 */ /* 0x000fce00078e00ff */
[----:B01----:R-:W-:Y:S05]  /*10170*/  WARPSYNC.COLLECTIVE R15, `(.L_x_11419) ;  /* 0x000000000f0c7348 */ /* 0x003fea0003c00000 */
[----:B------:R-:W-:Y:S02]  /*10180*/  ELECT P6, UR62, PT ;  /* 0x00000000003e782f */ /* 0x000fe400038c0000 */
[----:B------:R-:W-:Y:S01]  /*10190*/  MOV R14, UR62 ;  /* 0x0000003e000e7c02 */ /* 0x000fe20008000f00 */
[----:B01----:R-:W-:Y:S10]  /*101a0*/  ENDCOLLECTIVE ;  /* 0x000000000000791b */ /* 0x003ff40003800000 */
.L_x_11419:
[----:B------:R-:W-:Y:S05]  /*101b0*/  BSYNC B0 ;  /* 0x0000000000007941 */ /* 0x000fea0003800000 */
.L_x_11418:
[----:B------:R-:W-:Y:S05]  /*101c0*/  BRA `(.L_x_11420) ;  /* 0xffffffcc00207947 */ /* 0x000fea000383ffff */
.L_x_11352:
[----:B--2---:R2:W3:Y:S02]  /*101d0*/  SYNCS.PHASECHK.TRANS64.TRYWAIT P0, [R2+URZ+0x13280], R3 ;  /* 0x01328003020075a7 */ /* 0x0044e4000800017f */
[----:B---3--:R-:W-:Y:S05]  /*101e0*/  @!P0 NANOSLEEP.SYNCS 0x989680 ;  /* 0x009896800000895d */ /* 0x008fea0003900000 */
[----:B------:R-:W3:Y:S02]  /*101f0*/  @!P0 SYNCS.PHASECHK.TRANS64 P0, [R2+URZ+0x13280], R3 ;  /* 0x01328003020085a7 */ /* 0x000ee4000800007f */
[----:B---3--:R-:W-:Y:S05]  /*10200*/  @!P0 BRA `(.L_x_11352) ;  /* 0xfffffffc00f08947 */ /* 0x008fea000383ffff */
[----:B------:R-:W-:Y:S05]  /*10210*/  BRA `(.L_x_11421) ;  /* 0xffffffcc007c7947 */ /* 0x000fea000383ffff */
.L_x_11354:
[----:B---3--:R3:W4:Y:S02]  /*10220*/  SYNCS.PHASECHK.TRANS64.TRYWAIT P0, [R2+URZ+0x13240], R3 ;  /* 0x01324003020075a7 */ /* 0x008724000800017f */
[----:B----4-:R-:W-:Y:S05]  /*10230*/  @!P0 NANOSLEEP.SYNCS 0x989680 ;  /* 0x009896800000895d */ /* 0x010fea0003900000 */
[----:B------:R-:W4:Y:S02]  /*10240*/  @!P0 SYNCS.PHASECHK.TRANS64 P0, [R2+URZ+0x13240], R3 ;  /* 0x01324003020085a7 */ /* 0x000f24000800007f */
[----:B----4-:R-:W-:Y:S05]  /*10250*/  @!P0 BRA `(.L_x_11354) ;  /* 0xfffffffc00f08947 */ /* 0x010fea000383ffff */
[----:B------:R-:W-:Y:S05]  /*10260*/  BRA `(.L_x_11422) ;  /* 0xffffffcc00cc7947 */ /* 0x000fea000383ffff */
.L_x_11358:
[----:B------:R-:W-:Y:S01]  /*10270*/  MOV R13, R5 ;  /* 0x00000005000d7202 */ /* 0x000fe20000000f00 */
        /* <DEDUP_REMOVED lines=8> */
.L_x_11423:
[C---:B------:R-:W-:Y:S01]  /*10300*/  VIADD R8, R25.reuse, 0x20 ;  /* 0x0000002019087836 */ /* 0x040fe20000000000 */
[----:B------:R-:W-:Y:S01]  /*10310*/  ISETP.GE.AND P1, PT, R25, R7, PT ;  /* 0x000000071900720c */ /* 0x000fe20003f26270 */
[----:B------:R-:W-:Y:S02]  /*10320*/  IMAD.MOV.U32 R13, RZ, RZ, R0 ;  /* 0x000000ffff0d7224 */ /* 0x000fe400078e0000 */
[----:B------:R-:W-:-:S10]  /*10330*/  IMAD.MOV.U32 R2, RZ, RZ, R14 ;  /* 0x000000ffff027224 */ /* 0x000fd400078e000e */
[----:B------:R-:W-:Y:S05]  /*10340*/  WARPSYNC.COLLECTIVE R15, `(.L_x_11424) ;  /* 0x000000000f087348 */ /* 0x000fea0003c00000 */
[----:B------:R0:W1:Y:S02]  /*10350*/  SHFL.IDX P6, R14, R13, R12, R11 ;  /* 0x0000000c0d0e7389 */ /* 0x00006400000c000b */
[----:B01----:R-:W-:Y:S01]  /*10360*/  ENDCOLLECTIVE ;  /* 0x000000000000791b */ /* 0x003fe20003800000 */
.L_x_11424:
[----:B------:R-:W-:Y:S02]  /*10370*/  IMAD.MOV.U32 R13, RZ, RZ, R5 ;  /* 0x000000ffff0d7224 */ /* 0x000fe400078e0005 */
[----:B------:R-:W-:Y:S01]  /*10380*/  IMAD.MOV.U32 R12, RZ, RZ, 0x1 ;  /* 0x00000001ff0c7424 */ /* 0x000fe200078e00ff */
[----:B------:R-:W-:-:S05]  /*10390*/  @!P1 IADD3 R14, P2, R21, R14, RZ ;  /* 0x0000000e150e9210 */ /* 0x000fca0007f5e0ff */
[----:B------:R-:W-:Y:S02]  /*103a0*/  @!P1 IMAD.X R3, RZ, RZ, R2, P2 ;  /* 0x000000ffff039224 */ /* 0x000fe400010e0602 */
[----:B------:R-:W-:-:S07]  /*103b0*/  @!P1 IMAD.MOV.U32 R2, RZ, RZ, R14 ;  /* 0x000000ffff029224 */ /* 0x000fce00078e000e */
[----:B------:R-:W-:Y:S05]  /*103c0*/  WARPSYNC.COLLECTIVE R15, `(.L_x_11425) ;  /* 0x000000000f087348 */ /* 0x000fea0003c00000 */
[----:B------:R0:W1:Y:S02]  /*103d0*/  SHFL.IDX P6, R14, R13, R12, R11 ;  /* 0x0000000c0d0e7389 */ /* 0x00006400000c000b */
[----:B01----:R-:W-:Y:S01]  /*103e0*/  ENDCOLLECTIVE ;  /* 0x000000000000791b */ /* 0x003fe20003800000 */
.L_x_11425:
[----:B------:R-:W-:Y:S01]  /*103f0*/  @!PT LDS RZ, [RZ] ;  /* 0x00000000fffff984 */ /* 0x000fe20000000800 */
[----:B------:R-:W-:Y:S01]  /*10400*/  @!PT LDS RZ, [RZ] ;  /* 0x00000000fffff984 */ /* 0x000fe20000000800 */
[----:B------:R-:W-:Y:S01]  /*10410*/  @!PT LDS RZ, [RZ] ;  /* 0x00000000fffff984 */ /* 0x000fe20000000800 */
[----:B------:R0:W-:Y:S01]  /*10420*/  @!P1 LDGSTS.E.BYPASS.LTC128B.128 [R20+0xb000], desc[UR52][R2.64], !P0 ;  /* 0x0b00000002149fae */ /* 0x0001e2000c101d74 */
[----:B------:R-:W-:Y:S02]  /*10430*/  ISETP.GE.AND P1, PT, R8, R7, PT ;  /* 0x000000070800720c */ /* 0x000fe40003f26270 */
[----:B------:R-:W-:Y:S01]  /*10440*/  IADD3 R8, R25, 0x40, RZ ;  /* 0x0000004019087810 */ /* 0x000fe20007ffe0ff */
[----:B------:R-:W-:Y:S02]  /*10450*/  IMAD.MOV.U32 R13, RZ, RZ, R0 ;  /* 0x000000ffff0d7224 */ /* 0x000fe400078e0000 */
[----:B0-----:R-:W-:-:S08]  /*10460*/  IMAD.MOV.U32 R2, RZ, RZ, R14 ;  /* 0x000000ffff027224 */ /* 0x001fd000078e000e */
[----:B------:R-:W-:Y:S05]  /*10470*/  WARPSYNC.COLLECTIVE R15, `(.L_x_11426) ;  /* 0x000000000f087348 */ /* 0x000fea0003c00000 */
[----:B------:R0:W1:Y:S02]  /*10480*/  SHFL.IDX P6, R14, R13, R12, R11 ;  /* 0x0000000c0d0e7389 */ /* 0x00006400000c000b */
[----:B01----:R-:W-:Y:S01]  /*10490*/  ENDCOLLECTIVE ;  /* 0x000000000000791b */ /* 0x003fe20003800000 */
.L_x_11426:
        /* <DEDUP_REMOVED lines=8> */
.L_x_11427:
[----:B------:R-:W-:Y:S01]  /*10520*/  @!PT LDS RZ, [RZ] ;  /* 0x00000000fffff984 */ /* 0x000fe20000000800 */
[----:B------:R-:W-:Y:S01]  /*10530*/  @!PT LDS RZ, [RZ] ;  /* 0x00000000fffff984 */ /* 0x000fe20000000800 */
[----:B------:R-:W-:Y:S01]  /*10540*/  @!PT LDS RZ, [RZ] ;  /* 0x00000000fffff984 */ /* 0x000fe20000000800 */
[----:B------:R0:W-:Y:S01]  /*10550*/  @!P1 LDGSTS.E.BYPASS.LTC128B.128 [R20+0xb800], desc[UR52][R2.64], !P0 ;  /* 0x0b80000002149fae */ /* 0x0001e2000c101d74 */
[----:B------:R-:W-:Y:S01]  /*10560*/  ISETP.GE.AND P1, PT, R8, R7, PT ;  /* 0x000000070800720c */ /* 0x000fe20003f26270 */
[----:B------:R-:W-:Y:S02]  /*10570*/  IMAD.MOV.U32 R13, RZ, RZ, R0 ;  /* 0x000000ffff0d7224 */ /* 0x000fe400078e0000 */
[----:B0-----:R-:W-:-:S10]  /*10580*/  IMAD.MOV.U32 R2, RZ, RZ, R14 ;  /* 0x000000ffff027224 */ /* 0x001fd400078e000e */
[----:B------:R-:W-:Y:S05]  /*10590*/  WARPSYNC.COLLECTIVE R15, `(.L_x_11428) ;  /* 0x000000000f087348 */ /* 0x000fea0003c00000 */
[----:B------:R0:W1:Y:S02]  /*105a0*/  SHFL.IDX P6, R14, R13, R12, R11 ;  /* 0x0000000c0d0e7389 */ /* 0x00006400000c000b */
[----:B01----:R-:W-:Y:S01]  /*105b0*/  ENDCOLLECTIVE ;  /* 0x000000000000791b */ /* 0x003fe20003800000 */
.L_x_11428:
        /* <DEDUP_REMOVED lines=8> */
.L_x_11429:
[----:B------:R-:W-:Y:S01]  /*10640*/  @!PT LDS RZ, [RZ] ;  /* 0x00000000fffff984 */ /* 0x000fe20000000800 */
[----:B------:R-:W-:Y:S01]  /*10650*/  @!PT LDS RZ, [RZ] ;  /* 0x00000000fffff984 */ /* 0x000fe20000000800 */
[----:B------:R-:W-:Y:S01]  /*10660*/  @!PT LDS RZ, [RZ] ;  /* 0x00000000fffff984 */ /* 0x000fe20000000800 */
[----:B------:R0:W-:Y:S01]  /*10670*/  @!P1 LDGSTS.E.BYPASS.LTC128B.128 [R20+0xc000], desc[UR52][R2.64], !P0 ;  /* 0x0c00000002149fae */ /* 0x0001e2000c101d74 */
[----:B------:R-:W-:Y:S02]  /*10680*/  IMAD.MOV.U32 R13, RZ, RZ, R0 ;  /* 0x000000ffff0d7224 */ /* 0x000fe400078e0000 */
[----:B------:R-:W-:-:S05]  /*10690*/  VIADD R0, R25, 0x60 ;  /* 0x0000006019007836 */ /* 0x000fca0000000000 */
[----:B------:R-:W-:Y:S01]  /*106a0*/  ISETP.GE.AND P1, PT, R0, R7, PT ;  /* 0x000000070000720c */ /* 0x000fe20003f26270 */
[----:B------:R-:W-:-:S12]  /*106b0*/  IMAD.MOV.U32 R5, RZ, RZ, R14 ;  /* 0x000000ffff057224 */ /* 0x000fd800078e000e */
[----:B0-----:R-:W-:Y:S05]  /*106c0*/  WARPSYNC.COLLECTIVE R15, `(.L_x_11430) ;  /* 0x000000000f087348 */ /* 0x001fea0003c00000 */
[----:B------:R1:W2:Y:S02]  /*106d0*/  SHFL.IDX P6, R14, R13, R12, R11 ;  /* 0x0000000c0d0e7389 */ /* 0x0002a400000c000b */
[----:B012---:R-:W-:Y:S01]  /*106e0*/  ENDCOLLECTIVE ;  /* 0x000000000000791b */ /* 0x007fe20003800000 */
.L_x_11430:
[----:B------:R-:W-:Y:S01]  /*106f0*/  IMAD.MOV.U32 R13, RZ, RZ, R6 ;  /* 0x000000ffff0d7224 */ /* 0x000fe200078e0006 */
[----:B------:R-:W-:Y:S01]  /*10700*/  MOV R12, RZ ;  /* 0x000000ff000c7202 */ /* 0x000fe20000000f00 */
[----:B------:R-:W-:-:S07]  /*10710*/  IMAD.MOV.U32 R8, RZ, RZ, R14 ;  /* 0x000000ffff087224 */ /* 0x000fce00078e000e */
[----:B------:R-:W-:Y:S05]  /*10720*/  WARPSYNC.COLLECTIVE R15, `(.L_x_11431) ;  /* 0x000000000f087348 */ /* 0x000fea0003c00000 */
[----:B------:R0:W1:Y:S02]  /*10730*/  SHFL.IDX P6, R14, R13, R12, R11 ;  /* 0x0000000c0d0e7389 */ /* 0x00006400000c000b */
[----:B01----:R-:W-:Y:S01]  /*10740*/  ENDCOLLECTIVE ;  /* 0x000000000000791b */ /* 0x003fe20003800000 */
.L_x_11431:
        /* <DEDUP_REMOVED lines=11> */
.L_x_11432:
[----:B------:R-:W-:-:S05]  /*10800*/  VIADD R2, R25, 0x80 ;  /* 0x0000008019027836 */ /* 0x000fca0000000000 */
[----:B------:R-:W-:Y:S01]  /*10810*/  ISETP.GE.AND P2, PT, R2, R7, PT ;  /* 0x000000070200720c */ /* 0x000fe20003f46270 */
[----:B------:R-:W-:Y:S02]  /*10820*/  IMAD.MOV.U32 R13, RZ, RZ, R6 ;  /* 0x000000ffff0d7224 */ /* 0x000fe400078e0006 */
[----:B------:R-:W-:-:S10]  /*10830*/  IMAD.MOV.U32 R12, RZ, RZ, 0x1 ;  /* 0x00000001ff0c7424 */ /* 0x000fd400078e00ff */
[----:B------:R-:W-:-:S13]  /*10840*/  @!P2 IADD3 R2, P1, R21, R14, RZ ;  /* 0x0000000e1502a210 */ /* 0x000fda0007f3e0ff */
[----:B------:R-:W-:Y:S05]  /*10850*/  WARPSYNC.COLLECTIVE R15, `(.L_x_11433) ;  /* 0x000000000f087348 */ /* 0x000fea0003c00000 */
[----:B------:R0:W1:Y:S02]  /*10860*/  SHFL.IDX P6, R14, R13, R12, R11 ;  /* 0x0000000c0d0e7389 */ /* 0x00006400000c000b */
[----:B01----:R-:W-:Y:S01]  /*10870*/  ENDCOLLECTIVE ;  /* 0x000000000000791b */ /* 0x003fe20003800000 */
.L_x_11433:
        /* <DEDUP_REMOVED lines=10> */
.L_x_11434:
[----:B------:R-:W-:Y:S05]  /*10920*/  BRA `(.L_x_11435) ;  /* 0xffffffd000c47947 */ /* 0x000fea000383ffff */
.L_x_11361:
[----:B0-----:R0:W1:Y:S02]  /*10930*/  SYNCS.PHASECHK.TRANS64.TRYWAIT P0, [R16+URZ+0x13220], R3 ;  /* 0x01322003100075a7 */ /* 0x001064000800017f */
[----:B-1----:R-:W-:Y:S05]  /*10940*/  @!P0 NANOSLEEP.SYNCS 0x989680 ;  /* 0x009896800000895d */ /* 0x002fea0003900000 */
[----:B------:R-:W1:Y:S02]  /*10950*/  @!P0 SYNCS.PHASECHK.TRANS64 P0, [R16+URZ+0x13220], R3 ;  /* 0x01322003100085a7 */ /* 0x000e64000800007f */
[----:B-1----:R-:W-:Y:S05]  /*10960*/  @!P0 BRA `(.L_x_11361) ;  /* 0xfffffffc00f08947 */ /* 0x002fea000383ffff */
[----:B------:R-:W-:Y:S05]  /*10970*/  BRA `(.L_x_11436) ;  /* 0xffffffd4002c7947 */ /* 0x000fea000383ffff */
.L_x_11367:
[----:B0-----:R0:W1:Y:S02]  /*10980*/  SYNCS.PHASECHK.TRANS64.TRYWAIT P0, [R4+URZ+0x13280], R3 ;  /* 0x01328003040075a7 */ /* 0x001064000800017f */
[----:B-1----:R-:W-:Y:S05]  /*10990*/  @!P0 NANOSLEEP.SYNCS 0x989680 ;  /* 0x009896800000895d */ /* 0x002fea0003900000 */
[----:B------:R-:W1:Y:S02]  /*109a0*/  @!P0 SYNCS.PHASECHK.TRANS64 P0, [R4+URZ+0x13280], R3 ;  /* 0x01328003040085a7 */ /* 0x000e64000800007f */
[----:B-1----:R-:W-:Y:S05]  /*109b0*/  @!P0 BRA `(.L_x_11367) ;  /* 0xfffffffc00f08947 */ /* 0x002fea000383ffff */
[----:B------:R-:W-:Y:S05]  /*109c0*/  BRA `(.L_x_11437) ;  /* 0xffffffd400c87947 */ /* 0x000fea000383ffff */
.L_x_11372:
[----:B-1----:R1:W2:Y:S02]  /*109d0*/  SYNCS.PHASECHK.TRANS64.TRYWAIT P0, [R4+URZ+0x13240], R3 ;  /* 0x01324003040075a7 */ /* 0x0022a4000800017f */
[----:B--2---:R-:W-:Y:S05]  /*109e0*/  @!P0 NANOSLEEP.SYNCS 0x989680 ;  /* 0x009896800000895d */ /* 0x004fea0003900000 */
[----:B------:R-:W2:Y:S02]  /*109f0*/  @!P0 SYNCS.PHASECHK.TRANS64 P0, [R4+URZ+0x13240], R3 ;  /* 0x01324003040085a7 */ /* 0x000ea4000800007f */
[----:B--2---:R-:W-:Y:S05]  /*10a00*/  @!P0 BRA `(.L_x_11372) ;  /* 0xfffffffc00f08947 */ /* 0x004fea000383ffff */
[----:B------:R-:W-:Y:S05]  /*10a10*/  BRA `(.L_x_11438) ;  /* 0xffffffd800447947 */ /* 0x000fea000383ffff */
.L_x_11378:
[----:B0-----:R0:W1:Y:S02]  /*10a20*/  SYNCS.PHASECHK.TRANS64.TRYWAIT P0, [R3+URZ+0x13270], R2 ;  /* 0x01327002030075a7 */ /* 0x001064000800017f */
[----:B-1----:R-:W-:Y:S05]  /*10a30*/  @!P0 NANOSLEEP.SYNCS 0x989680 ;  /* 0x009896800000895d */ /* 0x002fea0003900000 */
[----:B------:R-:W1:Y:S02]  /*10a40*/  @!P0 SYNCS.PHASECHK.TRANS64 P0, [R3+URZ+0x13270], R2 ;  /* 0x01327002030085a7 */ /* 0x000e64000800007f */
[----:B-1----:R-:W-:Y:S05]  /*10a50*/  @!P0 BRA `(.L_x_11378) ;  /* 0xfffffffc00f08947 */ /* 0x002fea000383ffff */
[----:B------:R-:W-:Y:S05]  /*10a60*/  BRA `(.L_x_11439) ;  /* 0xffffffd800e07947 */ /* 0x000fea000383ffff */
.L_x_11380:
[----:B0-----:R0:W1:Y:S02]  /*10a70*/  SYNCS.PHASECHK.TRANS64.TRYWAIT P0, [R3+URZ+0x13260], R2 ;  /* 0x01326002030075a7 */ /* 0x001064000800017f */
[----:B-1----:R-:W-:Y:S05]  /*10a80*/  @!P0 NANOSLEEP.SYNCS 0x989680 ;  /* 0x009896800000895d */ /* 0x002fea0003900000 */
[----:B------:R-:W1:Y:S02]  /*10a90*/  @!P0 SYNCS.PHASECHK.TRANS64 P0, [R3+URZ+0x13260], R2 ;  /* 0x01326002030085a7 */ /* 0x000e64000800007f */
[----:B-1----:R-:W-:Y:S05]  /*10aa0*/  @!P0 BRA `(.L_x_11380) ;  /* 0xfffffffc00f08947 */ /* 0x002fea000383ffff */
[----:B------:R-:W-:Y:S05]  /*10ab0*/  BRA `(.L_x_11440) ;  /* 0xffffffd800e87947 */ /* 0x000fea000383ffff */
.L_x_11387:
[----:B0-----:R0:W1:Y:S02]  /*10ac0*/  SYNCS.PHASECHK.TRANS64.TRYWAIT P1, [R2+URZ+0x13270], R3 ;  /* 0x01327003020075a7 */ /* 0x001064000802017f */
[----:B-1----:R-:W-:Y:S05]  /*10ad0*/  @!P1 NANOSLEEP.SYNCS 0x989680 ;  /* 0x009896800000995d */ /* 0x002fea0003900000 */
[----:B------:R-:W1:Y:S02]  /*10ae0*/  @!P1 SYNCS.PHASECHK.TRANS64 P1, [R2+URZ+0x13270], R3 ;  /* 0x01327003020095a7 */ /* 0x000e64000802007f */
[----:B-1----:R-:W-:Y:S05]  /*10af0*/  @!P1 BRA `(.L_x_11387) ;  /* 0xfffffffc00f09947 */ /* 0x002fea000383ffff */
[----:B------:R-:W-:Y:S05]  /*10b00*/  BRA `(.L_x_11441) ;  /* 0xffffffe0002c7947 */ /* 0x000fea000383ffff */
.L_x_11389:
[----:B0-----:R0:W1:Y:S02]  /*10b10*/  SYNCS.PHASECHK.TRANS64.TRYWAIT P1, [R2+URZ+0x13260], R5 ;  /* 0x01326005020075a7 */ /* 0x001064000802017f */
[----:B-1----:R-:W-:Y:S05]  /*10b20*/  @!P1 NANOSLEEP.SYNCS 0x989680 ;  /* 0x009896800000995d */ /* 0x002fea0003900000 */
[----:B------:R-:W1:Y:S02]  /*10b30*/  @!P1 SYNCS.PHASECHK.TRANS64 P1, [R2+URZ+0x13260], R5 ;  /* 0x01326005020095a7 */ /* 0x000e64000802007f */
[----:B-1----:R-:W-:Y:S05]  /*10b40*/  @!P1 BRA `(.L_x_11389) ;  /* 0xfffffffc00f09947 */ /* 0x002fea000383ffff */
[----:B------:R-:W-:Y:S05]  /*10b50*/  BRA `(.L_x_11442) ;  /* 0xffffffe000347947 */ /* 0x000fea000383ffff */
.L_x_11400:
[----:B0-----:R0:W2:Y:S02]  /*10b60*/  SYNCS.PHASECHK.TRANS64.TRYWAIT P0, [R7+URZ+0x13220], R0 ;  /* 0x01322000070075a7 */ /* 0x0010a4000800017f */
[----:B--2---:R-:W-:Y:S05]  /*10b70*/  @!P0 NANOSLEEP.SYNCS 0x989680 ;  /* 0x009896800000895d */ /* 0x004fea0003900000 */
[----:B------:R-:W2:Y:S02]  /*10b80*/  @!P0 SYNCS.PHASECHK.TRANS64 P0, [R7+URZ+0x13220], R0 ;  /* 0x01322000070085a7 */ /* 0x000ea4000800007f */
[----:B--2---:R-:W-:Y:S05]  /*10b90*/  @!P0 BRA `(.L_x_11400) ;  /* 0xfffffffc00f08947 */ /* 0x004fea000383ffff */
[----:B------:R-:W-:Y:S05]  /*10ba0*/  BRA `(.L_x_11443) ;  /* 0xfffffff0000c7947 */ /* 0x000fea000383ffff */
.L_x_11401:
        /* <DEDUP_REMOVED lines=11> */
.L_x_11445:
[----:B------:R-:W-:Y:S05]  /*10c60*/  BSYNC B0 ;  /* 0x0000000000007941 */ /* 0x000fea0003800000 */
.L_x_11444:
[----:B------:R-:W-:Y:S05]  /*10c70*/  BRA `(.L_x_11446) ;  /* 0xffffffec00f47947 */ /* 0x000fea000383ffff */
.L_x_11404:
[----:B------:R-:W-:Y:S01]  /*10c80*/  BSSY B1, `(.L_x_11447) ;  /* 0x0000006000017945 */ /* 0x000fe20003800000 */
[----:B------:R-:W-:-:S07]  /*10c90*/  IMAD.MOV.U32 R15, RZ, RZ, -0x1 ;  /* 0xffffffffff0f7424 */ /* 0x000fce00078e00ff */
[----:B01----:R-:W-:Y:S05]  /*10ca0*/  WARPSYNC.COLLECTIVE R15, `(.L_x_11448) ;  /* 0x000000000f0c7348 */ /* 0x003fea0003c00000 */
[----:B------:R-:W-:Y:S02]  /*10cb0*/  ELECT P6, UR62, PT ;  /* 0x00000000003e782f */ /* 0x000fe400038c0000 */
[----:B------:R-:W-:Y:S01]  /*10cc0*/  MOV R14, UR62 ;  /* 0x0000003e000e7c02 */ /* 0x000fe20008000f00 */
[----:B01----:R-:W-:Y:S10]  /*10cd0*/  ENDCOLLECTIVE ;  /* 0x000000000000791b */ /* 0x003ff40003800000 */
.L_x_11448:
[----:B------:R-:W-:Y:S05]  /*10ce0*/  BSYNC B1 ;  /* 0x0000000000017941 */ /* 0x000fea0003800000 */
.L_x_11447:
[----:B------:R-:W-:Y:S05]  /*10cf0*/  BRA `(.L_x_11449) ;  /* 0xffffffec00ec7947 */ /* 0x000fea000383ffff */
.L_x_11406:
[----:B0-----:R0:W2:Y:S02]  /*10d00*/  SYNCS.PHASECHK.TRANS64.TRYWAIT P1, [R5+URZ], R4 ;  /* 0x00000004050075a7 */ /* 0x0010a4000802017f */
[----:B--2---:R-:W-:Y:S05]  /*10d10*/  @!P1 NANOSLEEP.SYNCS 0x989680 ;  /* 0x009896800000995d */ /* 0x004fea0003900000 */
[----:B------:R-:W2:Y:S02]  /*10d20*/  @!P1 SYNCS.PHASECHK.TRANS64 P1, [R5+URZ], R4 ;  /* 0x00000004050095a7 */ /* 0x000ea4000802007f */
[----:B--2---:R-:W-:Y:S05]  /*10d30*/  @!P1 BRA `(.L_x_11406) ;  /* 0xfffffffc00f09947 */ /* 0x004fea000383ffff */
[----:B------:R-:W-:Y:S05]  /*10d40*/  BRA `(.L_x_11450) ;  /* 0xfffffff000207947 */ /* 0x000fea000383ffff */
.L_x_11407:
[----:B--2---:R2:W3:Y:S02]  /*10d50*/  SYNCS.PHASECHK.TRANS64.TRYWAIT P1, [R3+URZ], R0 ;  /* 0x00000000030075a7 */ /* 0x0044e4000802017f */
[----:B---3--:R-:W-:Y:S05]  /*10d60*/  @!P1 NANOSLEEP.SYNCS 0x989680 ;  /* 0x009896800000995d */ /* 0x008fea0003900000 */
[----:B------:R-:W3:Y:S02]  /*10d70*/  @!P1 SYNCS.PHASECHK.TRANS64 P1, [R3+URZ], R0 ;  /* 0x00000000030095a7 */ /* 0x000ee4000802007f */
[----:B---3--:R-:W-:Y:S05]  /*10d80*/  @!P1 BRA `(.L_x_11407) ;  /* 0xfffffffc00f09947 */ /* 0x008fea000383ffff */
[----:B------:R-:W-:Y:S05]  /*10d90*/  BRA `(.L_x_11451) ;  /* 0xfffffff000147947 */ /* 0x000fea000383ffff */
.L_x_11409:
[----:B--2---:R2:W3:Y:S02]  /*10da0*/  SYNCS.PHASECHK.TRANS64.TRYWAIT P1, [R3+URZ+0x13260], R4 ;  /* 0x01326004030075a7 */ /* 0x0044e4000802017f */
[----:B---3--:R-:W-:Y:S05]  /*10db0*/  @!P1 NANOSLEEP.SYNCS 0x989680 ;  /* 0x009896800000995d */ /* 0x008fea0003900000 */
[----:B------:R-:W3:Y:S02]  /*10dc0*/  @!P1 SYNCS.PHASECHK.TRANS64 P1, [R3+URZ+0x13260], R4 ;  /* 0x01326004030095a7 */ /* 0x000ee4000802007f */
[----:B---3--:R-:W-:Y:S05]  /*10dd0*/  @!P1 BRA `(.L_x_11409) ;  /* 0xfffffffc00f09947 */ /* 0x008fea000383ffff */
[----:B------:R-:W-:Y:S05]  /*10de0*/  BRA `(.L_x_11452) ;  /* 0xfffffff000147947 */ /* 0x000fea000383ffff */
.L_x_11411:
[----:B0-----:R0:W3:Y:S02]  /*10df0*/  SYNCS.PHASECHK.TRANS64.TRYWAIT P1, [R5+URZ+0x13260], R0 ;  /* 0x01326000050075a7 */ /* 0x0010e4000802017f */
[----:B---3--:R-:W-:Y:S05]  /*10e00*/  @!P1 NANOSLEEP.SYNCS 0x989680 ;  /* 0x009896800000995d */ /* 0x008fea0003900000 */
[----:B------:R-:W3:Y:S02]  /*10e10*/  @!P1 SYNCS.PHASECHK.TRANS64 P1, [R5+URZ+0x13260], R0 ;  /* 0x01326000050095a7 */ /* 0x000ee4000802007f */
[----:B---3--:R-:W-:Y:S05]  /*10e20*/  @!P1 BRA `(.L_x_11411) ;  /* 0xfffffffc00f09947 */ /* 0x008fea000383ffff */
[----:B------:R-:W-:Y:S05]  /*10e30*/  BRA `(.L_x_11453) ;  /* 0xfffffff000147947 */ /* 0x000fea000383ffff */
.L_x_11413:
[----:B---3--:R3:W4:Y:S02]  /*10e40*/  SYNCS.PHASECHK.TRANS64.TRYWAIT P0, [R3+URZ+0x13280], R4 ;  /* 0x01328004030075a7 */ /* 0x008724000800017f */
[----:B----4-:R-:W-:Y:S05]  /*10e50*/  @!P0 NANOSLEEP.SYNCS 0x989680 ;  /* 0x009896800000895d */ /* 0x010fea0003900000 */
[----:B------:R-:W4:Y:S02]  /*10e60*/  @!P0 SYNCS.PHASECHK.TRANS64 P0, [R3+URZ+0x13280], R4 ;  /* 0x01328004030085a7 */ /* 0x000f24000800007f */
[----:B----4-:R-:W-:Y:S05]  /*10e70*/  @!P0 BRA `(.L_x_11413) ;  /* 0xfffffffc00f08947 */ /* 0x010fea000383ffff */
[----:B------:R-:W-:Y:S05]  /*10e80*/  BRA `(.L_x_11414) ;  /* 0xfffffff000107947 */ /* 0x000fea000383ffff */
.L_x_11454:
        /* <DEDUP_REMOVED lines=15> */
.L_x_13375:


//--------------------- .text._ZN7cutlass13device_kernelIN5flash11enable_sm90INS1_16FlashAttnFwdSm90INS1_25CollectiveMainloopFwdSm90ILi2EN4cute5tupleIJNS5_1CILi1EEES8_S8_EEENS6_IJNS7_ILi192EEENS7_ILi160EEENS7_ILi64EEEEEELi64ENS_12float_e4m3_tEfNS_4arch4Sm90ELb0ELb0ELb1ELb1ELb0ELb1ELb0ELb1ELb1ELb1ELb1ELb0EEENS1_21CollectiveEpilogueFwdINS6_IJSA_SC_SB_EEES9_NS_10bfloat16_tESG_Li384ELb1ELb1ELb1ELb1EEENS1_36VarlenDynamicPersistentTileSchedulerILi192ELi160ELi384ELi128ELb1ELb1ELb1ELb0ELb1ELb1EEEEEEEEEvNT_6ParamsE --------------------------
	.section	.text._ZN7cutlass13device_kernelIN5flash11enable_sm90INS1_16FlashAttnFwdSm90INS1_25CollectiveMainloopFwdSm90ILi2EN4cute5tupleIJNS5_1CILi1EEES8_S8_EEENS6_IJNS7_ILi192EEENS7_ILi160EEENS7_ILi64EEEEEELi64ENS_12float_e4m3_tEfNS_4arch4Sm90ELb0ELb0ELb1ELb1ELb0ELb1ELb0ELb1ELb1ELb1ELb1ELb0EEENS1_21CollectiveEpilogueFwdINS6_IJSA_SC_SB_EEES9_NS_10bfloat16_tESG_Li384ELb1ELb1ELb1ELb1EEENS1_36VarlenDynamicPersistentTileSchedulerILi192ELi160ELi384ELi128ELb1ELb1ELb1ELb0ELb1ELb1EEEEEEEEEvNT_6ParamsE,"ax",@progbits
	.align	128
.text._ZN7cutlass13device_kernelIN5flash11enable_sm90INS1_16FlashAttnFwdSm90INS1_25CollectiveMainloopFwdSm90ILi2EN4cute5tupleIJNS5_1CILi1EEES8_S8_EEENS6_IJNS7_ILi192EEENS7_ILi160EEENS7_ILi64EEEEEELi64ENS_12float_e4m3_tEfNS_4arch4Sm90ELb0ELb0ELb1ELb1ELb0ELb1ELb0ELb1ELb1ELb1ELb1ELb0EEENS1_21CollectiveEpilogueFwdINS6_IJSA_SC_SB_EEES9_NS_10bfloat16_tESG_Li384ELb1ELb1ELb1ELb1EEENS1_36VarlenDynamicPersistentTileSchedulerILi192ELi160ELi384ELi128ELb1ELb1ELb1ELb0ELb1ELb1EEEEEEEEEvNT_6ParamsE:
        .type           _ZN7cutlass13device_kernelIN5flash11enable_sm90INS1_16FlashAttnFwdSm90INS1_25CollectiveMainloopFwdSm90ILi2EN4cute5tupleIJNS5_1CILi1EEES8_S8_EEENS6_IJNS7_ILi192EEENS7_ILi160EEENS7_ILi64EEEEEELi64ENS_12float_e4m3_tEfNS_4arch4Sm90ELb0ELb0ELb1ELb1ELb0ELb1ELb0ELb1ELb1ELb1ELb1ELb0EEENS1_21CollectiveEpilogueFwdINS6_IJSA_SC_SB_EEES9_NS_10bfloat16_tESG_Li384ELb1ELb1ELb1ELb1EEENS1_36VarlenDynamicPersistentTileSchedulerILi192ELi160ELi384ELi128ELb1ELb1ELb1ELb0ELb1ELb1EEEEEEEEEvNT_6ParamsE,@function
        .size           _ZN7cutlass13device_kernelIN5flash11enable_sm90INS1_16FlashAttnFwdSm90INS1_25CollectiveMainloopFwdSm90ILi2EN4cute5tupleIJNS5_1CILi1EEES8_S8_EEENS6_IJNS7_ILi192EEENS7_ILi160EEENS7_ILi64EEEEEELi64ENS_12float_e4m3_tEfNS_4arch4Sm90ELb0ELb0ELb1ELb1ELb0ELb1ELb0ELb1ELb1ELb1ELb1ELb0EEENS1_21CollectiveEpilogueFwdINS6_IJSA_SC_SB_EEES9_NS_10bfloat16_tESG_Li384ELb1ELb1ELb1ELb1EEENS1_36VarlenDynamicPersistentTileSchedulerILi192ELi160ELi384ELi128ELb1ELb1ELb1ELb0ELb1ELb1EEEEEEEEEvNT_6ParamsE,(.L_x_13376 - _ZN7cutlass13device_kernelIN5flash11enable_sm90INS1_16FlashAttnFwdSm90INS1_25CollectiveMainloopFwdSm90ILi2EN4cute5tupleIJNS5_1CILi1EEES8_S8_EEENS6_IJNS7_ILi192EEENS7_ILi160EEENS7_ILi64EEEEEELi64ENS_12float_e4m3_tEfNS_4arch4Sm90ELb0ELb0ELb1ELb1ELb0ELb1ELb0ELb1ELb1ELb1ELb1ELb0EEENS1_21CollectiveEpilogueFwdINS6_IJSA_SC_SB_EEES9_NS_10bfloat16_tESG_Li384ELb1ELb1ELb1ELb1EEENS1_36VarlenDynamicPersistentTileSchedulerILi192ELi160ELi384ELi128ELb1ELb1ELb1ELb0ELb1ELb1EEEEEEEEEvNT_6ParamsE)
        .other          _ZN7cutlass13device_kernelIN5flash11enable_sm90INS1_16FlashAttnFwdSm90INS1_25CollectiveMainloopFwdSm90ILi2EN4cute5tupleIJNS5_1CILi1EEES8_S8_EEENS6_IJNS7_ILi192EEENS7_ILi160EEENS7_ILi64EEEEEELi64ENS_12float_e4m3_tEfNS_4arch4Sm90ELb0ELb0ELb1ELb1ELb0ELb1ELb0ELb1ELb1ELb1ELb1ELb0EEENS1_21CollectiveEpilogueFwdINS6_IJSA_SC_SB_EEES9_NS_10bfloat16_tESG_Li384ELb1ELb1ELb1ELb1EEENS1_36VarlenDynamicPersistentTileSchedulerILi192ELi160ELi384ELi128ELb1ELb1ELb1ELb0ELb1ELb1EEEEEEEEEvNT_6ParamsE,@"STO_CUDA_ENTRY STV_DEFAULT"
_ZN7cutlass13device_kernelIN5flash11enable_sm90INS1_16FlashAttnFwdSm90INS1_25CollectiveMainloopFwdSm90ILi2EN4cute5tupleIJNS5_1CILi1EEES8_S8_EEENS6_IJNS7_ILi192EEENS7_ILi160EEENS7_ILi64EEEEEELi64ENS_12float_e4m3_tEfNS_4arch4Sm90ELb0ELb0ELb1ELb1ELb0ELb1ELb0ELb1ELb1ELb1ELb1ELb0EEENS1_21CollectiveEpilogueFwdINS6_IJSA_SC_SB_EEES9_NS_10bfloat16_tESG_Li384ELb1ELb1ELb1ELb1EEENS1_36VarlenDynamicPersistentTileSchedulerILi192ELi160ELi384ELi128ELb1ELb1ELb1ELb0ELb1ELb1EEEEEEEEEvNT_6ParamsE:
        /* <DEDUP_REMOVED lines=23> */
.L_x_11456:
[----:B------:R-:W-:Y:S05]  /*0170*/  BSYNC B0 ;  /* 0x0000000000007941 */ /* 0x000fea0003800000 */
.L_x_11455:
        /* <DEDUP_REMOVED lines=40> */
.L_x_11457:
        /* <DEDUP_REMOVED lines=22> */
.L_x_11458:
        /* <DEDUP_REMOVED lines=18> */
.L_x_11459:
        /* <DEDUP_REMOVED lines=22> */
.L_x_11460:
        /* <DEDUP_REMOVED lines=22> */
.L_x_11461:
        /* <DEDUP_REMOVED lines=9> */
.L_x_11464:
        /* <DEDUP_REMOVED lines=16> */
[----:B------:R-:W3:Y:S01]  /*0ad0*/  LDL.LU R17, [R1+0x3c] ;  /* 0x00003c0001117983 */ /* 0x000ee20000300800 */
[----:B------:R-:W0:Y:S02]  /*0ae0*/  S2R R0, SR_TID.X ;  /* 0x0000000000007919 */ /* 0x000e240000002100 */
[----:B0-----:R-:W-:-:S05]  /*0af0*/  VIADD R15, R0, 0xffffff80 ;  /* 0xffffff80000f7836 */ /* 0x001fca0000000000 */
[----:B------:R-:W-:Y:S02]  /*0b00*/  SHF.R.S32.HI R0, RZ, 0x1f, R15 ;  /* 0x0000001fff007819 */ /* 0x000fe4000001140f */
[-C--:B------:R-:W-:Y:S02]  /*0b10*/  LEA.HI R4, R15, R15.reuse, RZ, 0x1 ;  /* 0x0000000f0f047211 */ /* 0x080fe400078f08ff */
[CC--:B------:R-:W-:Y:S02]  /*0b20*/  LEA.HI R3, R0.reuse, R15.reuse, RZ, 0x5 ;  /* 0x0000000f00037211 */ /* 0x0c0fe400078f28ff */
[CC--:B--2---:R-:W-:Y:S02]  /*0b30*/  LEA.HI R2, R0.reuse, R15.reuse, RZ, 0x7 ;  /* 0x0000000f00027211 */ /* 0x0c4fe400078f38ff */
[----:B------:R-:W-:Y:S01]  /*0b40*/  SHF.R.S32.HI R23, RZ, 0x1, R4 ;  /* 0x00000001ff177819 */ /* 0x000fe20000011404 */
[----:B------:R-:W-:Y:S01]  /*0b50*/  IMAD.SHL.U32 R6, R3, 0x20, RZ ;  /* 0x0000002003067824 */ /* 0x000fe200078e00ff */
[----:B------:R-:W-:-:S02]  /*0b60*/  LEA.HI R5, R0, R15, RZ, 0x4 ;  /* 0x0000000f00057211 */ /* 0x000fc400078f20ff */
[----:B------:R-:W-:Y:S02]  /*0b70*/  LOP3.LUT R10, R2, 0xffffff80, RZ, 0xc0, !PT ;  /* 0xffffff80020a7812 */ /* 0x000fe400078ec0ff */
[----:B------:R-:W-:Y:S02]  /*0b80*/  LEA.HI R3, R4, R23, RZ, 0x1 ;  /* 0x0000001704037211 */ /* 0x000fe400078f08ff */
[----:B------:R-:W-:Y:S01]  /*0b90*/  LOP3.LUT R8, R5, 0x3fffff0, RZ, 0xc0, !PT ;  /* 0x03fffff005087812 */ /* 0x000fe200078ec0ff */
[----:B------:R-:W-:Y:S01]  /*0ba0*/  IMAD.IADD R14, R15, 0x1, -R10 ;  /* 0x000000010f0e7824 */ /* 0x000fe200078e0a0a */
[----:B------:R-:W-:Y:S02]  /*0bb0*/  SHF.R.S32.HI R7, RZ, 0x4, R5 ;  /* 0x00000004ff077819 */ /* 0x000fe40000011405 */
[----:B------:R-:W-:Y:S02]  /*0bc0*/  LOP3.LUT R9, R6, 0xfffffc00, RZ, 0xc0, !PT ;  /* 0xfffffc0006097812 */ /* 0x000fe400078ec0ff */
[----:B------:R-:W-:Y:S01]  /*0bd0*/  LOP3.LUT R6, R3, 0x3fffffe, RZ, 0xc0, !PT ;  /* 0x03fffffe03067812 */ /* 0x000fe200078ec0ff */
[----:B------:R-:W-:Y:S01]  /*0be0*/  IMAD.IADD R8, R15, 0x1, -R8 ;  /* 0x000000010f087824 */ /* 0x000fe200078e0a08 */
[----:B------:R-:W-:-:S02]  /*0bf0*/  LEA.HI R5, R5, R7, RZ, 0x1 ;  /* 0x0000000705057211 */ /* 0x000fc400078f08ff */
[----:B------:R-:W-:Y:S01]  /*0c00*/  SHF.R.S32.HI R11, RZ, 0x1f, R14 ;  /* 0x0000001fff0b7819 */ /* 0x000fe2000001140e */
[----:B------:R-:W-:Y:S01]  /*0c10*/  IMAD.IADD R6, R23, 0x1, -R6 ;  /* 0x0000000117067824 */ /* 0x000fe200078e0a06 */
[----:B------:R-:W-:Y:S01]  /*0c20*/  LOP3.LUT R10, R5, 0x1ffffffe, RZ, 0xc0, !PT ;  /* 0x1ffffffe050a7812 */ /* 0x000fe200078ec0ff */
[----:B------:R-:W-:Y:S01]  /*0c30*/  IMAD R9, R8, 0x40, R9 ;  /* 0x0000004008097824 */ /* 0x000fe200078e0209 */
[----:B------:R-:W-:Y:S02]  /*0c40*/  LEA.HI R8, R11, R14, RZ, 0x2 ;  /* 0x0000000e0b087211 */ /* 0x000fe400078f10ff */
[C---:B------:R-:W-:Y:S01]  /*0c50*/  LEA R13, R7.reuse, R6, 0x3 ;  /* 0x00000006070d7211 */ /* 0x040fe200078e18ff */
[----:B------:R-:W-:Y:S01]  /*0c60*/  IMAD.IADD R10, R7, 0x1, -R10 ;  /* 0x00000001070a7824 */ /* 0x000fe200078e0a0a */
[----:B------:R-:W-:Y:S02]  /*0c70*/  LEA.HI R3, R0, R15, RZ, 0x2 ;  /* 0x0000000f00037211 */ /* 0x000fe400078f10ff */
[----:B------:R-:W-:-:S02]  /*0c80*/  SHF.R.S32.HI R6, RZ, 0x2, R8 ;  /* 0x00000002ff067819 */ /* 0x000fc40000011408 */
[----:B------:R-:W-:Y:S02]  /*0c90*/  SHF.R.S32.HI R7, RZ, 0x1f, R8 ;  /* 0x0000001fff077819 */ /* 0x000fe40000011408 */
[----:B------:R-:W-:Y:S02]  /*0ca0*/  SHF.R.S32.HI R18, RZ, 0x7, R2 ;  /* 0x00000007ff127819 */ /* 0x000fe40000011402 */
[--C-:B------:R-:W-:Y:S02]  /*0cb0*/  SHF.R.S32.HI R2, RZ, 0x2, R3.reuse ;  /* 0x00000002ff027819 */ /* 0x100fe40000011403 */
[----:B------:R-:W-:Y:S02]  /*0cc0*/  SHF.R.S32.HI R5, RZ, 0x1f, R3 ;  /* 0x0000001fff057819 */ /* 0x000fe40000011403 */
[----:B------:R-:W-:Y:S02]  /*0cd0*/  LEA.HI R7, R7, R6, RZ, 0x3 ;  /* 0x0000000607077211 */ /* 0x000fe400078f18ff */
[----:B------:R-:W-:Y:S01]  /*0ce0*/  LOP3.LUT R12, R3, 0xfffffffc, RZ, 0xc0, !PT ;  /* 0xfffffffc030c7812 */ /* 0x000fe200078ec0ff */
[----:B------:R-:W-:Y:S01]  /*0cf0*/  IMAD.HI R3, R18, 0x55555556, RZ ;  /* 0x5555555612037827 */ /* 0x000fe200078e02ff */
[----:B------:R-:W-:-:S02]  /*0d00*/  LEA.HI R5, R5, R2, RZ, 0x2 ;  /* 0x0000000205057211 */ /* 0x000fc400078f10ff */
[----:B------:R-:W-:Y:S02]  /*0d10*/  LOP3.LUT R7, R7, 0xfffffff8, RZ, 0xc0, !PT ;  /* 0xfffffff807077812 */ /* 0x000fe400078ec0ff */
[----:B------:R-:W-:Y:S02]  /*0d20*/  LEA.HI R11, R11, R14, RZ, 0x5 ;  /* 0x0000000e0b0b7211 */ /* 0x000fe400078f28ff */
[----:B------:R-:W-:Y:S02]  /*0d30*/  LEA.HI R3, R3, R3, RZ, 0x1 ;  /* 0x0000000303037211 */ /* 0x000fe400078f08ff */
[----:B------:R-:W-:Y:S01]  /*0d40*/  LOP3.LUT R5, R5, 0xfffffffc, RZ, 0xc0, !PT ;  /* 0xfffffffc05057812 */ /* 0x000fe200078ec0ff */
[----:B------:R-:W-:Y:S01]  /*0d50*/  IMAD.IADD R6, R6, 0x1, -R7 ;  /* 0x0000000106067824 */ /* 0x000fe200078e0a07 */
[----:B------:R-:W-:Y:S01]  /*0d60*/  SHF.R.S32.HI R11, RZ, 0x5, R11 ;  /* 0x00000005ff0b7819 */ /* 0x000fe2000001140b */
[----:B------:R-:W-:Y:S02]  /*0d70*/  IMAD R3, R3, -0x3, R18 ;  /* 0xfffffffd03037824 */ /* 0x000fe400078e0212 */
[----:B------:R-:W-:-:S02]  /*0d80*/  IMAD.IADD R18, R2, 0x1, -R5 ;  /* 0x0000000102127824 */ /* 0x000fc400078e0a05 */
[----:B------:R-:W-:Y:S02]  /*0d90*/  IMAD R6, R11, 0x10, R6 ;  /* 0x000000100b067824 */ /* 0x000fe400078e0206 */
[----:B------:R-:W-:Y:S02]  /*0da0*/  IMAD R2, R10, 0x8, R9 ;  /* 0x000000080a027824 */ /* 0x000fe400078e0209 */
[----:B------:R-:W-:Y:S01]  /*0db0*/  IMAD R5, R3, 0x40, R6 ;  /* 0x0000004003057824 */ /* 0x000fe200078e0206 */
[----:B------:R-:W-:Y:S02]  /*0dc0*/  LOP3.LUT R4, R4, 0xfffffffe, RZ, 0xc0, !PT ;  /* 0xfffffffe04047812 */ /* 0x000fe400078ec0ff */
[----:B------:R3:W-:Y:S01]  /*0dd0*/  STL [R1+0x94], R2 ;  /* 0x0000940201007387 */ /* 0x0007e20000100800 */
[----:B------:R-:W-:-:S03]  /*0de0*/  LEA.HI R0, R0, R15, RZ, 0x3 ;  /* 0x0000000f00007211 */ /* 0x000fc600078f18ff */
[----:B------:R-:W-:Y:S01]  /*0df0*/  STL [R1+0x70], R18 ;  /* 0x0000701201007387 */ /* 0x000fe20000100800 */
[----:B------:R-:W-:-:S03]  /*0e00*/  IADD3 R4, R15, -R4, RZ ;  /* 0x800000040f047210 */ /* 0x000fc60007ffe0ff */
[----:B------:R-:W-:Y:S01]  /*0e10*/  STL [R1+0x8c], R5 ;  /* 0x00008c0501007387 */ /* 0x000fe20000100800 */
[----:B------:R-:W-:-:S03]  /*0e20*/  SHF.R.S32.HI R6, RZ, 0x3, R0 ;  /* 0x00000003ff067819 */ /* 0x000fc60000011400 */
[----:B------:R-:W-:Y:S01]  /*0e30*/  STL [R1+0x48], RZ ;  /* 0x000048ff01007387 */ /* 0x000fe20000100800 */
[----:B------:R-:W-:Y:S01]  /*0e40*/  IMAD.SHL.U32 R156, R4, 0x8, RZ ;  /* 0x00000008049c7824 */ /* 0x000fe200078e00ff */
[----:B------:R-:W-:Y:S02]  /*0e50*/  LOP3.LUT R8, R8, 0x7ffffffc, RZ, 0xc0, !PT ;  /* 0x7ffffffc08087812 */ /* 0x000fe400078ec0ff */
[----:B------:R-:W-:-:S03]  /*0e60*/  SHF.R.S32.HI R3, RZ, 0x1f, R23 ;  /* 0x0000001fff037819 */ /* 0x000fc60000011417 */
[----:B------:R-:W-:-:S04]  /*0e70*/  IMAD.IADD R8, R14, 0x1, -R8 ;  /* 0x000000010e087824 */ /* 0x000fc800078e0a08 */
[----:B------:R-:W-:Y:S02]  /*0e80*/  IMAD.SHL.U32 R11, R8, 0x2, RZ ;  /* 0x00000002080b7824 */ /* 0x000fe400078e00ff */
[----:B------:R-:W-:Y:S02]  /*0e90*/  IMAD.SHL.U32 R10, R13, 0x40, RZ ;  /* 0x000000400d0a7824 */ /* 0x000fe400078e00ff */
[C---:B------:R-:W-:Y:S01]  /*0ea0*/  VIADD R9, R11.reuse, 0x18 ;  /* 0x000000180b097836 */ /* 0x040fe20000000000 */
[----:B------:R-:W-:Y:S01]  /*0eb0*/  IADD3 R8, R11, 0x20, RZ ;  /* 0x000000200b087810 */ /* 0x000fe20007ffe0ff */
[----:B------:R-:W-:-:S05]  /*0ec0*/  IMAD.IADD R12, R15, 0x1, -R12 ;  /* 0x000000010f0c7824 */ /* 0x000fca00078e0a0c */
[----:B------:R-:W-:-:S04]  /*0ed0*/  LEA.HI R7, R12, R12, RZ, 0x1 ;  /* 0x0000000c0c077211 */ /* 0x000fc800078f08ff */
[----:B------:R-:W-:-:S05]  /*0ee0*/  LOP3.LUT R7, R7, 0x1ffffffe, RZ, 0xc0, !PT ;  /* 0x1ffffffe07077812 */ /* 0x000fca00078ec0ff */
[----:B------:R-:W-:Y:S01]  /*0ef0*/  IMAD.IADD R7, R12, 0x1, -R7 ;  /* 0x000000010c077824 */ /* 0x000fe200078e0a07 */
[----:B---3--:R-:W-:-:S05]  /*0f00*/  LOP3.LUT R2, R17, 0x1, RZ, 0xfc, !PT ;  /* 0x0000000111027812 */ /* 0x008fca00078efcff */
[----:B------:R0:W-:Y:S02]  /*0f10*/  STL [R1+0x8], R2 ;  /* 0x0000080201007387 */ /* 0x0001e40000100800 */
[----:B0-----:R-:W-:Y:S01]  /*0f20*/  LOP3.LUT R2, R0, 0xfffffff8, RZ, 0xc0, !PT ;  /* 0xfffffff800027812 */ /* 0x001fe200078ec0ff */
[----:B------:R-:W-:Y:S01]  /*0f30*/  IMAD.SHL.U32 R0, R18, 0x80, RZ ;  /* 0x0000008012007824 */ /* 0x000fe200078e00ff */
[----:B------:R-:W-:Y:S01]  /*0f40*/  STL [R1], RZ ;  /* 0x000000ff01007387 */ /* 0x000fe20000100800 */
[----:B------:R-:W-:-:S03]  /*0f50*/  IMAD.SHL.U32 R18, R4, 0x10, RZ ;  /* 0x0000001004127824 */ /* 0x000fc600078e00ff */
[----:B------:R-:W-:Y:S01]  /*0f60*/  LOP3.LUT R6, R0, 0x180, RZ, 0xc0, !PT ;  /* 0x0000018000067812 */ /* 0x000fe200078ec0ff */
[----:B------:R-:W-:Y:S01]  /*0f70*/  VIADD R0, R156, 0x10 ;  /* 0x000000109c007836 */ /* 0x000fe20000000000 */
[----:B------:R-:W-:Y:S04]  /*0f80*/  STL [R1+0xc], RZ ;  /* 0x00000cff01007387 */ /* 0x000fe80000100800 */
[----:B------:R-:W-:Y:S01]  /*0f90*/  STL [R1+0x4], RZ ;  /* 0x000004ff01007387 */ /* 0x000fe20000100800 */
[----:B------:R-:W-:-:S03]  /*0fa0*/  SHF.R.U32.HI R3, RZ, 0x3, R6 ;  /* 0x00000003ff037819 */ /* 0x000fc60000011606 */
[----:B------:R-:W-:Y:S04]  /*0fb0*/  STL [R1+0x28], R6 ;  /* 0x0000280601007387 */ /* 0x000fe80000100800 */
[----:B------:R0:W-:Y:S01]  /*0fc0*/  STL [R1+0x10], R0 ;  /* 0x0000100001007387 */ /* 0x0001e20000100800 */
[----:B------:R-:W-:Y:S01]  /*0fd0*/  IMAD.IADD R2, R15, 0x1, -R2 ;  /* 0x000000010f027824 */ /* 0x000fe200078e0a02 */
[C-C-:B------:R-:W-:Y:S02]  /*0fe0*/  LOP3.LUT R2, R6.reuse, 0x30, R18.reuse, 0xf8, !PT ;  /* 0x0000003006027812 */ /* 0x140fe400078ef812 */
[----:B0-----:R-:W-:-:S04]  /*0ff0*/  LOP3.LUT R0, R6, 0x10, R18, 0xf8, !PT ;  /* 0x0000001006007812 */ /* 0x001fc800078ef812 */
[----:B------:R-:W-:Y:S01]  /*1000*/  LOP3.LUT R0, R0, R3, RZ, 0x3c, !PT ;  /* 0x0000000300007212 */ /* 0x000fe200078e3cff */
[----:B------:R0:W-:Y:S01]  /*1010*/  STL [R1+0x2c], R3 ;  /* 0x00002c0301007387 */ /* 0x0001e20000100800 */
[----:B------:R-:W-:-:S03]  /*1020*/  VIADD R6, R11, 0x28 ;  /* 0x000000280b067836 */ /* 0x000fc60000000000 */
[----:B------:R-:W-:Y:S01]  /*1030*/  STL [R1+0x54], R11 ;  /* 0x0000540b01007387 */ /* 0x000fe20000100800 */
[----:B------:R-:W-:-:S03]  /*1040*/  IMAD.IADD R0, R10, 0x1, R0 ;  /* 0x000000010a007824 */ /* 0x000fc600078e0200 */
[----:B------:R-:W-:Y:S01]  /*1050*/  STL [R1+0x30], R10 ;  /* 0x0000300a01007387 */ /* 0x000fe20000100800 */
[----:B0-----:R-:W-:Y:S01]  /*1060*/  LOP3.LUT R3, R2, R3, RZ, 0x3c, !PT ;  /* 0x0000000302037212 */ /* 0x001fe200078e3cff */
[C---:B------:R-:W-:Y:S02]  /*1070*/  VIADD R4, R11.reuse, 0x30 ;  /* 0x000000300b047836 */ /* 0x040fe40000000000 */
[----:B------:R-:W-:Y:S01]  /*1080*/  STL [R1+0x6c], R9 ;  /* 0x00006c0901007387 */ /* 0x000fe20000100800 */
[----:B------:R-:W-:Y:S01]  /*1090*/  VIADD R2, R11, 0x38 ;  /* 0x000000380b027836 */ /* 0x000fe20000000000 */
[----:B------:R-:W-:Y:S02]  /*10a0*/  IADD3 R3, R16, R10, R3 ;  /* 0x0000000a10037210 */ /* 0x000fe40007ffe003 */
[----:B------:R0:W-:Y:S04]  /*10b0*/  STL [R1+0x68], R8 ;  /* 0x0000680801007387 */ /* 0x0001e80000100800 */
[----:B------:R-:W-:Y:S04]  /*10c0*/  STL [R1+0x64], R6 ;  /* 0x0000640601007387 */ /* 0x000fe80000100800 */
[----:B------:R1:W-:Y:S04]  /*10d0*/  STL [R1+0x14], R0 ;  /* 0x0000140001007387 */ /* 0x0003e80000100800 */
[----:B------:R-:W-:Y:S01]  /*10e0*/  STL [R1+0x60], R4 ;  /* 0x0000600401007387 */ /* 0x000fe20000100800 */
[----:B0-----:R-:W-:-:S02]  /*10f0*/  SHF.R.S32.HI R8, RZ, 0x1f, R8 ;  /* 0x0000001fff087819 */ /* 0x001fc40000011408 */
[----:B-1----:R-:W-:Y:S01]  /*1100*/  SHF.R.S32.HI R0, RZ, 0x1f, R9 ;  /* 0x0000001fff007819 */ /* 0x002fe20000011409 */
[----:B------:R0:W-:Y:S04]  /*1110*/  STL [R1+0x88], R3 ;  /* 0x0000880301007387 */ /* 0x0001e80000100800 */
[----:B------:R-:W-:Y:S04]  /*1120*/  STL [R1+0x5c], R2 ;  /* 0x00005c0201007387 */ /* 0x000fe80000100800 */
[----:B------:R1:W-:Y:S01]  /*1130*/  STL [R1+0x84], R0 ;  /* 0x0000840001007387 */ /* 0x0003e20000100800 */
[----:B0-----:R-:W-:-:S03]  /*1140*/  SHF.R.S32.HI R3, RZ, 0x1f, R4 ;  /* 0x0000001fff037819 */ /* 0x001fc60000011404 */
[----:B------:R-:W-:Y:S01]  /*1150*/  STL [R1+0x80], R8 ;  /* 0x0000800801007387 */ /* 0x000fe20000100800 */
[----:B-1----:R-:W-:Y:S02]  /*1160*/  SHF.R.S32.HI R0, RZ, 0x1f, R6 ;  /* 0x0000001fff007819 */ /* 0x002fe40000011406 */
[----:B------:R-:W-:-:S03]  /*1170*/  SHF.R.S32.HI R2, RZ, 0x1f, R2 ;  /* 0x0000001fff027819 */ /* 0x000fc60000011402 */
[----:B------:R0:W-:Y:S04]  /*1180*/  STL [R1+0x7c], R0 ;  /* 0x00007c0001007387 */ /* 0x0001e80000100800 */
[----:B------:R1:W-:Y:S01]  /*1190*/  STL [R1+0x78], R3 ;  /* 0x0000780301007387 */ /* 0x0003e20000100800 */
[----:B0-----:R-:W-:-:S05]  /*11a0*/  IMAD R0, R7, 0x8, R5 ;  /* 0x0000000807007824 */ /* 0x001fca00078e0205 */
[----:B------:R1:W-:Y:S04]  /*11b0*/  STL [R1+0x90], R0 ;  /* 0x0000900001007387 */ /* 0x0003e80000100800 */
[----:B------:R1:W-:Y:S01]  /*11c0*/  STL [R1+0x74], R2 ;  /* 0x0000740201007387 */ /* 0x0003e20000100800 */
[----:B------:R-:W-:-:S07]  /*11d0*/  IMAD.MOV.U32 R17, RZ, RZ, RZ ;  /* 0x000000ffff117224 */ /* 0x000fce00078e00ff */
.L_x_11569:
[----:B012---:R-:W0:Y:S01]  /*11e0*/  LDC.64 R2, c[0x0][0xc88] ;  /* 0x00032200ff027b82 */ /* 0x007e220000000a00 */
        /* <DEDUP_REMOVED lines=20> */
[C---:B-----5:R-:W-:Y:S01]  /*1330*/  IADD3 R6, P4, R34.reuse, UR6, RZ ;  /* 0x0000000622067c10 */ /* 0x060fe2000ff9e0ff */
[----:B------:R0:W-:Y:S04]  /*1340*/  STL [R1+0x4c], R0 ;  /* 0x00004c0001007387 */ /* 0x0001e80000100800 */
[----:B------:R1:W5:Y:S01]  /*1350*/  @P2 LDG.E R8, desc[UR40][R2.64] ;  /* 0x0000002802082981 */ /* 0x000362000c1e1900 */
[----:B----4-:R-:W-:Y:S01]  /*1360*/  @P1 IADD3 R4, P2, R34, UR8, RZ ;  /* 0x0000000822041c10 */ /* 0x010fe2000ff5e0ff */
[----:B------:R-:W-:Y:S01]  /*1370*/  IMAD.U32 R24, RZ, RZ, UR4 ;  /* 0x00000004ff187e24 */ /* 0x000fe2000f8e00ff */
[C---:B------:R-:W-:Y:S01]  /*1380*/  IADD3.X R7, R33.reuse, UR7, RZ, P4, !PT ;  /* 0x0000000721077c10 */ /* 0x040fe2000a7fe4ff */
[----:B------:R2:W-:Y:S01]  /*1390*/  STL [R1+0x40], R34 ;  /* 0x0000402201007387 */ /* 0x0005e20000100800 */
[----:B---3--:R-:W-:Y:S01]  /*13a0*/  @P1 IADD3.X R5, R33, UR9, RZ, P2, !PT ;  /* 0x0000000921051c10 */ /* 0x008fe200097fe4ff */
        /* <DEDUP_REMOVED lines=31> */
.L_x_11466:
[----:B------:R-:W-:Y:S02]  /*15a0*/  IMAD.U32 R32, RZ, RZ, UR5 ;  /* 0x00000005ff207e24 */ /* 0x000fe4000f8e00ff */
[----:B------:R-:W-:Y:S01]  /*15b0*/  IMAD.U32 R29, RZ, RZ, UR4 ;  /* 0x00000004ff1d7e24 */ /* 0x000fe2000f8e00ff */
[----:B------:R-:W-:Y:S06]  /*15c0*/  @!P2 BRA `(.L_x_11467) ;  /* 0x000000000010a947 */ /* 0x000fec0003800000 */
[----:B------:R-:W-:-:S04]  /*15d0*/  IADD3 R2, P0, R34, UR8, RZ ;  /* 0x0000000822027c10 */ /* 0x000fc8000ff1e0ff */
[----:B------:R-:W-:-:S05]  /*15e0*/  IADD3.X R3, R33, UR9, RZ, P0, !PT ;  /* 0x0000000921037c10 */ /* 0x000fca00087fe4ff */
[----:B------:R0:W5:Y:S01]  /*15f0*/  LDG.E R29, desc[UR40][R2.64] ;  /* 0x00000028021d7981 */ /* 0x000162000c1e1900 */
[----:B------:R-:W-:Y:S05]  /*1600*/  BRA `(.L_x_11468) ;  /* 0x0000000000107947 */ /* 0x000fea0003800000 */
.L_x_11467:
[----:B------:R-:W-:Y:S05]  /*1610*/  @!P0 BRA `(.L_x_11468) ;  /* 0x00000000000c8947 */ /* 0x000fea0003800000 */
[----:B------:R-:W2:Y:S04]  /*1620*/  LDG.E R0, desc[UR40][R6.64] ;  /* 0x0000002806007981 */ /* 0x000ea8000c1e1900 */
[----:B------:R-:W2:Y:S02]  /*1630*/  LDG.E R29, desc[UR40][R6.64+0x4] ;  /* 0x00000428061d7981 */ /* 0x000ea4000c1e1900 */
[----:B--2---:R-:W-:-:S07]  /*1640*/  IMAD.IADD R29, R29, 0x1, -R0 ;  /* 0x000000011d1d7824 */ /* 0x004fce00078e0a00 */
.L_x_11468:
[----:B------:R-:W-:Y:S02]  /*1650*/  ULDC.64 UR4, c[0x0][0xa10] ;  /* 0x0002840000047ab9 */ /* 0x000fe40000000a00 */
[----:B------:R-:W-:-:S04]  /*1660*/  ISETP.NE.U32.AND P0, PT, RZ, UR4, PT ;  /* 0x00000004ff007c0c */ /* 0x000fc8000bf05070 */
[----:B------:R-:W-:Y:S01]  /*1670*/  ISETP.NE.AND.EX P0, PT, RZ, UR5, PT, P0 ;  /* 0x00000005ff007c0c */ /* 0x000fe2000bf05300 */
[----:B------:R-:W-:-:S12]  /*1680*/  ULDC.64 UR4, c[0x0][0xa30] ;  /* 0x00028c0000047ab9 */ /* 0x000fd80000000a00 */
[----:B0-----:R-:W0:Y:S01]  /*1690*/  @P0 LDC.64 R2, c[0x0][0xa10] ;  /* 0x00028400ff020b82 */ /* 0x001e220000000a00 */
[----:B------:R-:W-:-:S04]  /*16a0*/  ISETP.NE.U32.AND P1, PT, RZ, UR4, PT ;  /* 0x00000004ff007c0c */ /* 0x000fc8000bf25070 */
[----:B------:R-:W-:Y:S01]  /*16b0*/  ISETP.NE.AND.EX P1, PT, RZ, UR5, PT, P1 ;  /* 0x00000005ff007c0c */ /* 0x000fe2000bf25310 */
[----:B0-----:R-:W-:-:S05]  /*16c0*/  @P0 IMAD.WIDE R2, R31, 0x4, R2 ;  /* 0x000000041f020825 */ /* 0x001fca00078e0202 */
[----:B------:R-:W2:Y:S04]  /*16d0*/  @P0 LDG.E R0, desc[UR40][R2.64] ;  /* 0x0000002802000981 */ /* 0x000ea8000c1e1900 */
[----:B------:R-:W2:Y:S03]  /*16e0*/  @P0 LDG.E R7, desc[UR40][R2.64+0x4] ;  /* 0x0000042802070981 */ /* 0x000ea6000c1e1900 */
[----:B------:R-:W-:Y:S01]  /*16f0*/  @P1 IADD3 R4, P2, R34, UR4, RZ ;  /* 0x0000000422041c10 */ /* 0x000fe2000ff5e0ff */
[----:B-----5:R-:W-:-:S03]  /*1700*/  IMAD.MOV.U32 R26, RZ, RZ, R29 ;  /* 0x000000ffff1a7224 */ /* 0x020fc600078e001d */
[----:B------:R-:W-:-:S05]  /*1710*/  @P1 IADD3.X R5, R33, UR5, RZ, P2, !PT ;  /* 0x0000000521051c10 */ /* 0x000fca00097fe4ff */
[----:B------:R0:W5:Y:S01]  /*1720*/  @P1 LDG.E R26, desc[UR40][R4.64] ;  /* 0x00000028041a1981 */ /* 0x000162000c1e1900 */
[----:B------:R-:W-:Y:S01]  /*1730*/  LOP3.LUT R10, R9, 0xff, RZ, 0xc0, !PT ;  /* 0x000000ff090a7812 */ /* 0x000fe200078ec0ff */
[----:B------:R-:W-:Y:S01]  /*1740*/  IMAD.IADD R11, R29, 0x1, -R8 ;  /* 0x000000011d0b7824 */ /* 0x000fe200078e0a08 */
[----:B------:R-:W-:Y:S01]  /*1750*/  SHF.R.U32.HI R6, RZ, 0x10, R9 ;  /* 0x00000010ff067819 */ /* 0x000fe20000011609 */
[----:B------:R-:W-:Y:S01]  /*1760*/  BSSY B0, `(.L_x_11469) ;  /* 0x000002b000007945 */ /* 0x000fe20003800000 */
[----:B------:R-:W-:Y:S01]  /*1770*/  LOP3.LUT R22, R22, 0xfffffff7, RZ, 0xc0, !PT ;  /* 0xfffffff716167812 */ /* 0x000fe200078ec0ff */
[----:B------:R0:W-:Y:S04]  /*1780*/  STL [R1+0x58], R10 ;  /* 0x0000580a01007387 */ /* 0x0001e80000100800 */
[----:B------:R0:W-:Y:S01]  /*1790*/  STL [R1+0x3c], R6 ;  /* 0x00003c0601007387 */ /* 0x0001e20000100800 */
        /* <DEDUP_REMOVED lines=8> */
[----:B------:R-:W-:Y:S01]  /*1820*/  @P3 LOP3.LUT R22, R22, 0x8, RZ, 0xfc, !PT ;  /* 0x0000000816163812 */ /* 0x000fe200078efcff */
[----:B0-----:R-:W-:Y:S06]  /*1830*/  @!P3 BRA `(.L_x_11470) ;  /* 0x000000000074b947 */ /* 0x001fec0003800000 */
[----:B------:R-:W-:Y:S01]  /*1840*/  ISETP.NE.AND P0, PT, R6, RZ, PT ;  /* 0x000000ff0600720c */ /* 0x000fe20003f05270 */
[----:B------:R-:W-:-:S03]  /*1850*/  ULDC UR4, c[0x0][0x9f0] ;  /* 0x00027c0000047ab9 */ /* 0x000fc60000000800 */
[----:B------:R-:W-:-:S04]  /*1860*/  SEL R9, R6, UR4, P0 ;  /* 0x0000000406097c07 */ /* 0x000fc80008000000 */
[-C--:B------:R-:W-:Y:S02]  /*1870*/  IABS R5, R9.reuse ;  /* 0x0000000900057213 */ /* 0x080fe40000000000 */
[----:B------:R-:W-:Y:S02]  /*1880*/  IADD3 R0, R104, -0x1, R9 ;  /* 0xffffffff68007810 */ /* 0x000fe40007ffe009 */
[----:B------:R-:W0:Y:S01]  /*1890*/  I2F.RP R4, R5 ;  /* 0x0000000500047306 */ /* 0x000e220000209400 */
[----:B------:R-:W-:-:S05]  /*18a0*/  IABS R8, R9 ;  /* 0x0000000900087213 */ /* 0x000fca0000000000 */
[----:B------:R-:W-:Y:S02]  /*18b0*/  IMAD.MOV R8, RZ, RZ, -R8 ;  /* 0x000000ffff087224 */ /* 0x000fe400078e0a08 */
[----:B0-----:R-:W0:Y:S02]  /*18c0*/  MUFU.RCP R4, R4 ;  /* 0x0000000400047308 */ /* 0x001e240000001000 */
[----:B0-----:R-:W-:Y:S02]  /*18d0*/  IADD3 R2, R4, 0xffffffe, RZ ;  /* 0x0ffffffe04027810 */ /* 0x001fe40007ffe0ff */
[----:B------:R-:W-:-:S04]  /*18e0*/  IABS R4, R0 ;  /* 0x0000000000047213 */ /* 0x000fc80000000000 */
[----:B------:R0:W1:Y:S01]  /*18f0*/  F2I.FTZ.U32.TRUNC.NTZ R3, R2 ;  /* 0x0000000200037305 */ /* 0x000062000021f000 */
[----:B------:R-:W-:-:S04]  /*1900*/  LOP3.LUT R0, R0, R9, RZ, 0x3c, !PT ;  /* 0x0000000900007212 */ /* 0x000fc800078e3cff */
        /* <DEDUP_REMOVED lines=16> */
.L_x_11470:
[----:B------:R-:W-:Y:S05]  /*1a10*/  BSYNC B0 ;  /* 0x0000000000007941 */ /* 0x000fea0003800000 */
.L_x_11469:
        /* <DEDUP_REMOVED lines=8> */
[----:B------:R-:W-:-:S04]  /*1aa0*/  SHF.R.U32.HI R27, RZ, 0x7, R3 ;  /* 0x00000007ff1b7819 */ /* 0x000fc80000011603 */
[----:B------:R-:W-:-:S07]  /*1ab0*/  MOV R2, R27 ;  /* 0x0000001b00027202 */ /* 0x000fce0000000f00 */
        /* <DEDUP_REMOVED lines=19> */
[----:B------:R-:W-:Y:S01]  /*1bf0*/  MOV R13, RZ ;  /* 0x000000ff000d7202 */ /* 0x000fe20000000f00 */
[----:B------:R-:W-:Y:S02]  /*1c00*/  IMAD.U32 R6, RZ, RZ, UR4 ;  /* 0x00000004ff067e24 */ /* 0x000fe4000f8e00ff */
[----:B------:R-:W-:-:S02]  /*1c10*/  IMAD.U32 R7, RZ, RZ, UR5 ;  /* 0x00000005ff077e24 */ /* 0x000fc4000f8e00ff */
[----:B------:R-:W-:Y:S02]  /*1c20*/  IMAD.U32 R11, RZ, RZ, UR7 ;  /* 0x00000007ff0b7e24 */ /* 0x000fe4000f8e00ff */
[----:B------:R-:W-:Y:S02]  /*1c30*/  IMAD.MOV.U32 R8, RZ, RZ, 0x70 ;  /* 0x00000070ff087424 */ /* 0x000fe400078e00ff */
[----:B0-----:R-:W-:-:S07]  /*1c40*/  IMAD.MOV.U32 R12, RZ, RZ, 0x1 ;  /* 0x00000001ff0c7424 */ /* 0x001fce00078e00ff */
[----:B------:R-:W-:-:S07]  /*1c50*/  LEPC R20, `(.L_x_11473) ;  /* 0x000000001014794e */ /* 0x000fce0000000000 */
[----:B-1---5:R-:W-:Y:S05]  /*1c60*/  CALL.ABS.NOINC R14 ;  /* 0x000000000e007343 */ /* 0x022fea0003c00000 */
.L_x_11473:
[----:B------:R-:W-:Y:S05]  /*1c70*/  BSYNC B6 ;  /* 0x0000000000067941 */ /* 0x000fea0003800000 */
.L_x_11472:
        /* <DEDUP_REMOVED lines=20> */
.L_x_11475:
[----:B------:R-:W-:Y:S05]  /*1dc0*/  BSYNC B6 ;  /* 0x0000000000067941 */ /* 0x000fea0003800000 */
.L_x_11474:
[----:B------:R-:W-:Y:S01]  /*1dd0*/  ULDC.64 UR4, c[0x0][0x9f8] ;  /* 0x00027e0000047ab9 */ /* 0x000fe20000000a00 */
[----:B------:R-:W-:Y:S01]  /*1de0*/  IMAD.MOV.U32 R0, RZ, RZ, R31 ;  /* 0x000000ffff007224 */ /* 0x000fe200078e001f */
[----:B------:R-:W-:Y:S01]  /*1df0*/  ISETP.NE.U32.AND P0, PT, RZ, UR4, PT ;  /* 0x00000004ff007c0c */ /* 0x000fe2000bf05070 */
[----:B------:R-:W0:Y:S01]  /*1e00*/  LDC.64 R46, c[0x0][0x300] ;  /* 0x0000c000ff2e7b82 */ /* 0x000e220000000a00 */
[----:B------:R-:W-:Y:S01]  /*1e10*/  IMAD.IADD R28, R28, 0x1, R29 ;  /* 0x000000011c1c7824 */ /* 0x000fe200078e021d */
[----:B------:R-:W-:Y:S01]  /*1e20*/  SHF.R.S32.HI R19, RZ, 0x1f, R18 ;  /* 0x0000001fff137819 */ /* 0x000fe20000011412 */
[----:B------:R-:W2:Y:S01]  /*1e30*/  LDL R14, [R1+0x28] ;  /* 0x00002800010e7983 */ /* 0x000ea20000100800 */
[----:B------:R-:W-:Y:S01]  /*1e40*/  ISETP.NE.AND.EX P0, PT, RZ, UR5, PT, P0 ;  /* 0x00000005ff007c0c */ /* 0x000fe2000bf05300 */
[----:B------:R-:W-:Y:S02]  /*1e50*/  ULDC.64 UR6, c[0x0][0x330] ;  /* 0x0000cc0000067ab9 */ /* 0x000fe40000000a00 */
[----:B------:R-:W3:Y:S01]  /*1e60*/  LDL R12, [R1+0x2c] ;  /* 0x00002c00010c7983 */ /* 0x000ee20000100800 */
[----:B------:R-:W1:Y:S03]  /*1e70*/  LDC R55, c[0x0][0x3f4] ;  /* 0x0000fd00ff377b82 */ /* 0x000e660000000800 */
[----:B------:R-:W4:Y:S05]  /*1e80*/  LDL R10, [R1+0x30] ;  /* 0x00003000010a7983 */ /* 0x000f2a0000100800 */
[----:B------:R-:W1:Y:S01]  /*1e90*/  LDC.64 R40, c[0x0][0x3f8] ;  /* 0x0000fe00ff287b82 */ /* 0x000e620000000a00 */
[----:B------:R-:W-:-:S04]  /*1ea0*/  @P0 IADD3 R4, P1, R34, UR4, RZ ;  /* 0x0000000422040c10 */ /* 0x000fc8000ff3e0ff */
[----:B------:R-:W-:Y:S01]  /*1eb0*/  @P0 IADD3.X R5, R33, UR5, RZ, P1, !PT ;  /* 0x0000000521050c10 */ /* 0x000fe20008ffe4ff */
[----:B------:R-:W-:Y:S01]  /*1ec0*/  ULDC.64 UR4, c[0x0][0xa08] ;  /* 0x0002820000047ab9 */ /* 0x000fe20000000a00 */
[----:B------:R-:W-:Y:S01]  /*1ed0*/  SHF.R.S32.HI R11, RZ, 0x1f, R28 ;  /* 0x0000001fff0b7819 */ /* 0x000fe2000001141c */
[-C--:B0-----:R-:W-:Y:S01]  /*1ee0*/  IMAD.WIDE.U32 R6, R28, R46.reuse, RZ ;  /* 0x0000002e1c067225 */ /* 0x081fe200078e00ff */
[----:B------:R-:W0:Y:S01]  /*1ef0*/  LDC.64 R34, c[0x0][0x408] ;  /* 0x00010200ff227b82 */ /* 0x000e220000000a00 */
[----:B------:R1:W2:Y:S01]  /*1f00*/  @P0 LDG.E R0, desc[UR40][R4.64] ;  /* 0x0000002804000981 */ /* 0x0002a2000c1e1900 */
[----:B------:R-:W-:Y:S01]  /*1f10*/  ISETP.NE.U32.AND P0, PT, RZ, UR4, PT ;  /* 0x00000004ff007c0c */ /* 0x000fe2000bf05070 */
[----:B------:R-:W-:Y:S02]  /*1f20*/  IMAD R3, R11, R46, RZ ;  /* 0x0000002e0b037224 */ /* 0x000fe400078e02ff */
[----:B------:R-:W-:Y:S01]  /*1f30*/  IMAD.WIDE.U32 R8, R30, UR6, R18 ;  /* 0x000000061e087c25 */ /* 0x000fe2000f8e0012 */
[----:B------:R-:W-:Y:S01]  /*1f40*/  ISETP.NE.AND.EX P0, PT, RZ, UR5, PT, P0 ;  /* 0x00000005ff007c0c */ /* 0x000fe2000bf05300 */
[----:B------:R-:W-:-:S02]  /*1f50*/  ULDC.64 UR4, c[0x0][0x308] ;  /* 0x0000c20000047ab9 */ /* 0x000fc40000000a00 */
[----:B------:R-:W-:Y:S02]  /*1f60*/  IMAD R3, R28, R47, R3 ;  /* 0x0000002f1c037224 */ /* 0x000fe400078e0203 */
[C---:B------:R-:W-:Y:S01]  /*1f70*/  IMAD R9, R30.reuse, UR7, R9 ;  /* 0x000000071e097c24 */ /* 0x040fe2000f8e0209 */
[----:B------:R-:W-:Y:S01]  /*1f80*/  SHF.R.S32.HI R15, RZ, 0x1f, R23 ;  /* 0x0000001fff0f7819 */ /* 0x000fe20000011417 */
[----:B------:R-:W-:Y:S01]  /*1f90*/  IMAD.IADD R7, R7, 0x1, R3 ;  /* 0x0000000107077824 */ /* 0x000fe200078e0203 */
[----:B------:R-:W-:Y:S01]  /*1fa0*/  ULDC.64 UR6, c[0x0][0x338] ;  /* 0x0000ce0000067ab9 */ /* 0x000fe20000000a00 */
[----:B-1----:R-:W-:-:S04]  /*1fb0*/  IMAD.WIDE.U32 R4, R30, UR4, R6 ;  /* 0x000000041e047c25 */ /* 0x002fc8000f8e0006 */
[----:B------:R-:W-:Y:S01]  /*1fc0*/  IMAD R5, R30, UR5, R5 ;  /* 0x000000051e057c24 */ /* 0x000fe2000f8e0205 */
[----:B------:R-:W-:Y:S01]  /*1fd0*/  ULDC.64 UR4, c[0x0][0x310] ;  /* 0x0000c40000047ab9 */ /* 0x000fe20000000a00 */
[----:B------:R-:W4:Y:S01]  /*1fe0*/  LDL R30, [R1+0x70] ;  /* 0x00007000011e7983 */ /* 0x000f220000100800 */
[C---:B------:R-:W-:Y:S01]  /*1ff0*/  IMAD.WIDE.U32 R20, R23.reuse, R46, R18 ;  /* 0x0000002e17147225 */ /* 0x040fe200078e0012 */
[----:B------:R-:W1:Y:S01]  /*2000*/  S2R R31, SR_TID.X ;  /* 0x00000000001f7919 */ /* 0x000e620000002100 */
[----:B------:R-:W-:Y:S02]  /*2010*/  ISETP.GE.AND P2, PT, R18, R55, PT ;  /* 0x000000371200720c */ /* 0x000fe40003f46270 */
[----:B------:R-:W-:Y:S01]  /*2020*/  SHF.R.S32.HI R157, RZ, 0x1f, R156 ;  /* 0x0000001fff9d7819 */ /* 0x000fe2000001149c */
[----:B------:R-:W-:-:S04]  /*2030*/  IMAD.WIDE.U32 R42, R23, R40, R18 ;  /* 0x00000028172a7225 */ /* 0x000fc800078e0012 */
[----:B------:R-:W-:-:S04]  /*2040*/  IMAD.WIDE.U32 R44, R23, R40, R156 ;  /* 0x00000028172c7225 */ /* 0x000fc800078e009c */
[----:B0-----:R-:W-:-:S04]  /*2050*/  IMAD.WIDE.U32 R38, R23, R34, R156 ;  /* 0x0000002217267225 */ /* 0x001fc800078e009c */
[----:B------:R-:W-:Y:S01]  /*2060*/  IMAD.WIDE.U32 R36, R23, R34, R18 ;  /* 0x0000002217247225 */ /* 0x000fe200078e0012 */
[----:B------:R-:W-:Y:S02]  /*2070*/  LOP3.LUT R22, R22, 0xfffffffb, RZ, 0xc0, !PT ;  /* 0xfffffffb16167812 */ /* 0x000fe400078ec0ff */
[----:B------:R-:W-:Y:S01]  /*2080*/  IADD3 R33, R18, 0x20, RZ ;  /* 0x0000002012217810 */ /* 0x000fe20007ffe0ff */
[----:B------:R-:W-:Y:S01]  /*2090*/  IMAD R57, R41, 0xa0, RZ ;  /* 0x000000a029397824 */ /* 0x000fe200078e02ff */
[----:B------:R-:W-:Y:S02]  /*20a0*/  @P2 LOP3.LUT R22, R22, 0x4, RZ, 0xfc, !PT ;  /* 0x0000000416162812 */ /* 0x000fe400078efcff */
[----:B-1----:R-:W-:-:S05]  /*20b0*/  SHF.R.U32.HI R29, RZ, 0x7, R31 ;  /* 0x00000007ff1d7819 */ /* 0x002fca000001161f */
[----:B------:R-:W-:Y:S01]  /*20c0*/  VIADD R54, R29, 0x8 ;  /* 0x000000081d367836 */ /* 0x000fe20000000000 */
[----:B--2---:R-:W-:-:S04]  /*20d0*/  SHF.R.S32.HI R3, RZ, 0x1f, R0 ;  /* 0x0000001fff037819 */ /* 0x004fc80000011400 */
[----:B------:R-:W-:Y:S02]  /*20e0*/  SEL R6, R3, RZ, !P0 ;  /* 0x000000ff03067207 */ /* 0x000fe40004000000 */
[----:B------:R-:W-:-:S03]  /*20f0*/  SEL R3, R0, RZ, !P0 ;  /* 0x000000ff00037207 */ /* 0x000fc60004000000 */
[C---:B------:R-:W-:Y:S02]  /*2100*/  IMAD R0, R6.reuse, UR4, RZ ;  /* 0x0000000406007c24 */ /* 0x040fe4000f8e02ff */
[----:B------:R-:W-:Y:S02]  /*2110*/  IMAD R6, R6, UR6, RZ ;  /* 0x0000000606067c24 */ /* 0x000fe4000f8e02ff */
[C---:B------:R-:W-:Y:S02]  /*2120*/  IMAD R7, R3.reuse, UR5, R0 ;  /* 0x0000000503077c24 */ /* 0x040fe4000f8e0200 */
[----:B------:R-:W-:Y:S01]  /*2130*/  IMAD.WIDE.U32 R50, R3, UR4, R4 ;  /* 0x0000000403327c25 */ /* 0x000fe2000f8e0004 */
[----:B------:R-:W-:-:S03]  /*2140*/  ULDC UR4, c[0x0][0x2f4] ;  /* 0x0000bd0000047ab9 */ /* 0x000fc60000000800 */
[----:B------:R-:W-:Y:S02]  /*2150*/  IMAD R0, R15, R46, RZ ;  /* 0x0000002e0f007224 */ /* 0x000fe400078e02ff */
[----:B------:R-:W-:-:S04]  /*2160*/  IMAD.WIDE.U32 R48, R3, UR6, R8 ;  /* 0x0000000603307c25 */ /* 0x000fc8000f8e0008 */
[----:B------:R-:W-:Y:S02]  /*2170*/  IMAD R13, R3, UR7, R6 ;  /* 0x00000007030d7c24 */ /* 0x000fe4000f8e0206 */
[----:B------:R-:W-:Y:S01]  /*2180*/  IMAD R5, R23, R47, R0 ;  /* 0x0000002f17057224 */ /* 0x000fe200078e0200 */
[----:B------:R-:W-:Y:S01]  /*2190*/  IADD3 R0, P0, R50, R20, RZ ;  /* 0x0000001432007210 */ /* 0x000fe20007f1e0ff */
[----:B------:R-:W-:Y:S02]  /*21a0*/  IMAD.IADD R3, R51, 0x1, R7 ;  /* 0x0000000133037824 */ /* 0x000fe400078e0207 */
[----:B------:R-:W-:-:S03]  /*21b0*/  IMAD R4, R15, R40, RZ ;  /* 0x000000280f047224 */ /* 0x000fc600078e02ff */
[----:B------:R-:W-:Y:S02]  /*21c0*/  IADD3.X R20, R3, R21, R5, P0, !PT ;  /* 0x0000001503147210 */ /* 0x000fe400007fe405 */
[----:B------:R-:W-:Y:S01]  /*21d0*/  SEL R5, R55, RZ, P2 ;  /* 0x000000ff37057207 */ /* 0x000fe20001000000 */
[----:B------:R-:W-:Y:S02]  /*21e0*/  IMAD R7, R23, R41, R4 ;  /* 0x0000002917077224 */ /* 0x000fe400078e0204 */
[----:B------:R-:W-:Y:S02]  /*21f0*/  IMAD R4, R15, R34, RZ ;  /* 0x000000220f047224 */ /* 0x000fe400078e02ff */
[----:B------:R-:W-:Y:S02]  /*2200*/  IMAD.IADD R5, R18, 0x1, R5 ;  /* 0x0000000112057824 */ /* 0x000fe400078e0205 */
[----:B------:R-:W-:Y:S02]  /*2210*/  IMAD R9, R23, R35, R4 ;  /* 0x0000002317097224 */ /* 0x000fe400078e0204 */
[----:B------:R-:W-:Y:S01]  /*2220*/  IMAD.IADD R45, R45, 0x1, R7 ;  /* 0x000000012d2d7824 */ /* 0x000fe200078e0207 */
[----:B------:R-:W-:Y:S01]  /*2230*/  SHF.R.S32.HI R4, RZ, 0x1f, R5 ;  /* 0x0000001fff047819 */ /* 0x000fe20000011405 */
[----:B------:R-:W-:Y:S01]  /*2240*/  IMAD.IADD R43, R7, 0x1, R43 ;  /* 0x00000001072b7824 */ /* 0x000fe200078e022b */
[----:B-----5:R-:W-:-:S02]  /*2250*/  SHF.R.S32.HI R7, RZ, 0x1f, R26 ;  /* 0x0000001fff077819 */ /* 0x020fc4000001141a */
[----:B------:R-:W-:Y:S01]  /*2260*/  LEA.HI R21, R4, R5, RZ, 0x4 ;  /* 0x0000000504157211 */ /* 0x000fe200078f20ff */
[----:B------:R-:W-:Y:S02]  /*2270*/  IMAD.IADD R39, R39, 0x1, R9 ;  /* 0x0000000127277824 */ /* 0x000fe400078e0209 */
[C---:B------:R-:W-:Y:S01]  /*2280*/  IMAD R6, R7.reuse, R40, RZ ;  /* 0x0000002807067224 */ /* 0x040fe200078e02ff */
[----:B------:R-:W-:Y:S01]  /*2290*/  LOP3.LUT R4, R14, 0x30, R21, 0xf8, !PT ;  /* 0x000000300e047812 */ /* 0x000fe200078ef815 */
[----:B------:R-:W-:Y:S02]  /*22a0*/  IMAD R7, R7, R34, RZ ;  /* 0x0000002207077224 */ /* 0x000fe400078e02ff */
[----:B------:R-:W-:Y:S01]  /*22b0*/  IMAD.IADD R37, R9, 0x1, R37 ;  /* 0x0000000109257824 */ /* 0x000fe200078e0225 */
[----:B------:R-:W-:Y:S01]  /*22c0*/  IADD3 R52, P0, R23, R28, RZ ;  /* 0x0000001c17347210 */ /* 0x000fe20007f1e0ff */
[----:B------:R-:W-:Y:S01]  /*22d0*/  IMAD R63, R26, R35, R7 ;  /* 0x000000231a3f7224 */ /* 0x000fe200078e0207 */
[----:B---3--:R-:W-:Y:S01]  /*22e0*/  LOP3.LUT R4, R4, R12, RZ, 0x3c, !PT ;  /* 0x0000000c04047212 */ /* 0x008fe200078e3cff */
[----:B------:R-:W-:Y:S01]  /*22f0*/  IMAD R5, R47, 0xa0, RZ ;  /* 0x000000a02f057824 */ /* 0x000fe200078e02ff */
[----:B------:R-:W-:Y:S01]  /*2300*/  LOP3.LUT R61, R21, 0xfffffff0, RZ, 0xc0, !PT ;  /* 0xfffffff0153d7812 */ /* 0x000fe200078ec0ff */
[----:B------:R-:W-:-:S02]  /*2310*/  IMAD R9, R26, R41, R6 ;  /* 0x000000291a097224 */ /* 0x000fc400078e0206 */
[----:B------:R-:W-:-:S04]  /*2320*/  IMAD.WIDE.U32 R44, R26, R40, R44 ;  /* 0x000000281a2c7225 */ /* 0x000fc800078e002c */
[----:B------:R-:W-:-:S04]  /*2330*/  IMAD.WIDE.U32 R42, R26, R40, R42 ;  /* 0x000000281a2a7225 */ /* 0x000fc800078e002a */
[----:B------:R-:W-:Y:S02]  /*2340*/  IMAD R7, R35, 0xa0, RZ ;  /* 0x000000a023077824 */ /* 0x000fe400078e02ff */
[----:B------:R-:W-:-:S04]  /*2350*/  IMAD.WIDE.U32 R38, R26, R34, R38 ;  /* 0x000000221a267225 */ /* 0x000fc800078e0026 */
[----:B------:R-:W-:-:S04]  /*2360*/  IMAD.WIDE.U32 R36, R26, R34, R36 ;  /* 0x000000221a247225 */ /* 0x000fc800078e0024 */
[----:B------:R-:W-:-:S04]  /*2370*/  IMAD.WIDE.U32 R46, R46, 0xa0, RZ ;  /* 0x000000a02e2e7825 */ /* 0x000fc800078e00ff */
[----:B------:R-:W-:-:S04]  /*2380*/  IMAD.WIDE.U32 R40, R40, 0xa0, RZ ;  /* 0x000000a028287825 */ /* 0x000fc800078e00ff */
[----:B------:R-:W-:Y:S01]  /*2390*/  IMAD.WIDE.U32 R34, R34, 0xa0, RZ ;  /* 0x000000a022227825 */ /* 0x000fe200078e00ff */
[----:B----4-:R-:W-:Y:S02]  /*23a0*/  LOP3.LUT P4, RZ, R30, 0x2, RZ, 0xc0, !PT ;  /* 0x000000021eff7812 */ /* 0x010fe4000788c0ff */
[----:B------:R-:W-:Y:S01]  /*23b0*/  ISETP.GE.AND P3, PT, R18, UR4, PT ;  /* 0x0000000412007c0c */ /* 0x000fe2000bf66270 */
[----:B------:R-:W-:Y:S01]  /*23c0*/  IMAD.IADD R62, R39, 0x1, R63 ;  /* 0x00000001273e7824 */ /* 0x000fe200078e023f */
[----:B------:R-:W-:Y:S01]  /*23d0*/  ISETP.GE.AND P2, PT, R33, UR4, PT ;  /* 0x0000000421007c0c */ /* 0x000fe2000bf46270 */
[----:B------:R-:W-:Y:S01]  /*23e0*/  IMAD.SHL.U32 R55, R55, 0x2, RZ ;  /* 0x0000000237377824 */ /* 0x000fe200078e00ff */
[----:B------:R-:W-:Y:S01]  /*23f0*/  IADD3 R63, R63, R37, RZ ;  /* 0x000000253f3f7210 */ /* 0x000fe20007ffe0ff */
[----:B------:R-:W-:Y:S01]  /*2400*/  IMAD.X R53, R15, 0x1, R11, P0 ;  /* 0x000000010f357824 */ /* 0x000fe200000e060b */
[----:B------:R-:W-:Y:S01]  /*2410*/  SHF.R.S32.HI R70, RZ, 0x1f, R61 ;  /* 0x0000001fff467819 */ /* 0x000fe2000001143d */
[----:B------:R-:W-:-:S02]  /*2420*/  IMAD.IADD R56, R47, 0x1, R5 ;  /* 0x000000012f387824 */ /* 0x000fc400078e0205 */
[----:B------:R-:W-:Y:S02]  /*2430*/  IMAD.IADD R57, R41, 0x1, R57 ;  /* 0x0000000129397824 */ /* 0x000fe400078e0239 */
[----:B------:R-:W-:Y:S02]  /*2440*/  IMAD.IADD R58, R35, 0x1, R7 ;  /* 0x00000001233a7824 */ /* 0x000fe400078e0207 */
[----:B------:R-:W-:Y:S02]  /*2450*/  IMAD.IADD R59, R45, 0x1, R9 ;  /* 0x000000012d3b7824 */ /* 0x000fe400078e0209 */
[----:B------:R-:W-:Y:S02]  /*2460*/  IMAD.IADD R60, R9, 0x1, R43 ;  /* 0x00000001093c7824 */ /* 0x000fe400078e022b */
[----:B------:R-:W-:Y:S02]  /*2470*/  IMAD.IADD R71, R10, 0x1, R4 ;  /* 0x000000010a477824 */ /* 0x000fe400078e0204 */
[----:B------:R-:W-:-:S07]  /*2480*/  IMAD.IADD R72, R49, 0x1, R13 ;  /* 0x0000000131487824 */ /* 0x000fce00078e020d */
.L_x_11505:
[----:B------:R-:W2:Y:S01]  /*2490*/  LDL R4, [R1+0x14] ;  /* 0x0000140001047983 */ /* 0x000ea20000100800 */
[----:B0---4-:R-:W0:Y:S01]  /*24a0*/  LDC.64 R64, c[0x0][0x2e8] ;  /* 0x0000ba00ff407b82 */ /* 0x011e220000000a00 */
[----:B------:R-:W-:Y:S01]  /*24b0*/  VIADD R67, R2, 0xffffffff ;  /* 0xffffffff02437836 */ /* 0x000fe20000000000 */
[----:B------:R-:W-:Y:S01]  /*24c0*/  LOP3.LUT R22, R22, 0xfffffffd, RZ, 0xc0, !PT ;  /* 0xfffffffd16167812 */ /* 0x000fe200078ec0ff */
[----:B------:R-:W-:Y:S05]  /*24d0*/  YIELD ;  /* 0x0000000000007946 */ /* 0x000fea0003800000 */
[----:B---3--:R-:W-:Y:S01]  /*24e0*/  SHF.R.S32.HI R69, RZ, 0x1f, R67 ;  /* 0x0000001fff457819 */ /* 0x008fe20000011443 */
[-C--:B------:R-:W-:Y:S01]  /*24f0*/  IMAD R5, R56, R67.reuse, RZ ;  /* 0x0000004338057224 */ /* 0x080fe200078e02ff */
[----:B------:R-:W1:Y:S01]  /*2500*/  LDC R31, c[0x0][0x3f4] ;  /* 0x0000fd00ff1f7b82 */ /* 0x000e620000000800 */
[----:B------:R-:W-:Y:S01]  /*2510*/  IMAD.WIDE.U32 R14, R46, R67, RZ ;  /* 0x000000432e0e7225 */ /* 0x000fe200078e00ff */
[----:B------:R-:W-:Y:S03]  /*2520*/  BSSY B0, `(.L_x_11476) ;  /* 0x000026e000007945 */ /* 0x000fe60003800000 */
[----:B------:R-:W-:-:S02]  /*2530*/  IMAD R7, R69, R46, R5 ;  /* 0x0000002e45077224 */ /* 0x000fc400078e0205 */
[----:B------:R-:W-:Y:S02]  /*2540*/  IMAD.MOV.U32 R2, RZ, RZ, R67 ;  /* 0x000000ffff027224 */ /* 0x000fe400078e0043 */
[----:B------:R-:W-:Y:S01]  /*2550*/  IMAD.IADD R79, R15, 0x1, R7 ;  /* 0x000000010f4f7824 */ /* 0x000fe200078e0207 */
[----:B0-----:R-:W-:-:S04]  /*2560*/  IADD3 R12, P0, P1, R14, R64, R0 ;  /* 0x000000400e0c7210 */ /* 0x001fc8000791e000 */
[----:B------:R-:W-:Y:S02]  /*2570*/  IADD3.X R13, R79, R65, R20, P0, P1 ;  /* 0x000000414f0d7210 */ /* 0x000fe400007e2414 */
[----:B------:R-:W-:-:S13]  /*2580*/  ISETP.GT.AND P0, PT, R67, R27, PT ;  /* 0x0000001b4300720c */ /* 0x000fda0003f04270 */
[----:B------:R-:W-:Y:S02]  /*2590*/  @P0 LOP3.LUT R22, R22, 0x2, RZ, 0xfc, !PT ;  /* 0x0000000216160812 */ /* 0x000fe400078efcff */
[----:B-1----:R-:W-:Y:S01]  /*25a0*/  ISETP.GE.AND P0, PT, R31, 0x1, PT ;  /* 0x000000011f00780c */ /* 0x002fe20003f06270 */
[----:B--2---:R-:W-:-:S04]  /*25b0*/  IMAD R5, R17, 0x2800, R4 ;  /* 0x0000280011057824 */ /* 0x004fc800078e0204 */
[C---:B------:R-:W-:Y:S02]  /*25c0*/  VIADD R73, R5.reuse, 0x20 ;  /* 0x0000002005497836 */ /* 0x040fe40000000000 */
[----:B------:R-:W-:Y:S02]  /*25d0*/  @P4 VIADD R73, R5, 0xffffffe0 ;  /* 0xffffffe005494836 */ /* 0x000fe40000000000 */
[C---:B------:R-:W-:Y:S02]  /*25e0*/  IMAD.IADD R74, R16.reuse, 0x1, R5 ;  /* 0x00000001104a7824 */ /* 0x040fe400078e0205 */
[----:B------:R-:W-:Y:S02]  /*25f0*/  IMAD.IADD R73, R16, 0x1, R73 ;  /* 0x0000000110497824 */ /* 0x000fe400078e0249 */
[----:B------:R-:W-:Y:S05]  /*2600*/  @!P0 BRA `(.L_x_11477) ;  /* 0x0000002400308947 */ /* 0x000fea0003800000 */
[----:B------:R-:W-:Y:S01]  /*2610*/  ULDC.U8 UR4, c[0x0][0x410] ;  /* 0x0001040000047ab9 */ /* 0x000fe20000000000 */
[-C--:B------:R-:W-:Y:S01]  /*2620*/  IMAD R7, R57, R67.reuse, RZ ;  /* 0x0000004339077224 */ /* 0x080fe200078e02ff */
[----:B------:R-:W-:Y:S01]  /*2630*/  ISETP.NE.AND P0, PT, RZ, UR4, PT ;  /* 0x00000004ff007c0c */ /* 0x000fe2000bf05270 */
[----:B------:R-:W-:-:S04]  /*2640*/  IMAD.WIDE.U32 R4, R40, R67, RZ ;  /* 0x0000004328047225 */ /* 0x000fc800078e00ff */
[----:B------:R-:W-:-:S05]  /*2650*/  IMAD R7, R69, R40, R7 ;  /* 0x0000002845077224 */ /* 0x000fca00078e0207 */
[----:B------:R-:W-:-:S03]  /*2660*/  IADD3 R30, R5, R7, RZ ;  /* 0x00000007051e7210 */ /* 0x000fc60007ffe0ff */
[----:B------:R-:W-:Y:S05]  /*2670*/  @!P0 BRA `(.L_x_11478) ;  /* 0x00000010006c8947 */ /* 0x000fea0003800000 */
[----:B------:R-:W-:Y:S01]  /*2680*/  IMAD R6, R2, -0xa0, R32 ;  /* 0xffffff6002067824 */ /* 0x000fe200078e0220 */
[----:B------:R-:W-:Y:S01]  /*2690*/  BSSY B1, `(.L_x_11479) ;  /* 0x000001c000017945 */ /* 0x000fe20003800000 */
[----:B------:R-:W-:Y:S02]  /*26a0*/  CS2R R8, SRZ ;  /* 0x0000000000087805 */ /* 0x000fe4000001ff00 */
[----:B------:R-:W-:Y:S02]  /*26b0*/  CS2R R14, SRZ ;  /* 0x00000000000e7805 */ /* 0x000fe4000001ff00 */
[----:B------:R-:W-:Y:S02]  /*26c0*/  CS2R R10, SRZ ;  /* 0x00000000000a7805 */ /* 0x000fe4000001ff00 */
[----:B------:R-:W-:Y:S02]  /*26d0*/  VIMNMX R6, R6, 0xa0, PT ;  /* 0x000000a006067848 */ /* 0x000fe40003fe0100 */
[----:B------:R-:W-:-:S02]  /*26e0*/  CS2R R28, SRZ ;  /* 0x00000000001c7805 */ /* 0x000fc4000001ff00 */
[----:B------:R-:W-:-:S13]  /*26f0*/  ISETP.GE.AND P1, PT, R23, R6, PT ;  /* 0x000000061700720c */ /* 0x000fda0003f26270 */
[----:B------:R-:W-:Y:S05]  /*2700*/  @P1 BRA `(.L_x_11480) ;  /* 0x0000000000501947 */ /* 0x000fea0003800000 */
[----:B------:R-:W2:Y:S01]  /*2710*/  LDL R66, [R1+0x10] ;  /* 0x0000100001427983 */ /* 0x000ea20000100800 */
[----:B------:R-:W-:Y:S01]  /*2720*/  ULDC.64 UR4, c[0x0][0x3e8] ;  /* 0x0000fa0000047ab9 */ /* 0x000fe20000000a00 */
[----:B------:R-:W-:Y:S01]  /*2730*/  IMAD.MOV.U32 R6, RZ, RZ, R38 ;  /* 0x000000ffff067224 */ /* 0x000fe200078e0026 */
[----:B------:R-:W-:Y:S01]  /*2740*/  IADD3 R4, P0, P5, R44, UR4, R4 ;  /* 0x000000042c047c10 */ /* 0x000fe2000fd1e004 */
[----:B------:R-:W-:Y:S02]  /*2750*/  IMAD.MOV.U32 R7, RZ, RZ, R62 ;  /* 0x000000ffff077224 */ /* 0x000fe400078e003e */
[----:B------:R-:W-:Y:S01]  /*2760*/  IMAD R9, R58, R67, RZ ;  /* 0x000000433a097224 */ /* 0x000fe200078e02ff */
[----:B------:R-:W-:Y:S01]  /*2770*/  IADD3.X R5, R59, UR5, R30, P0, P5 ;  /* 0x000000053b057c10 */ /* 0x000fe200087ea41e */
[----:B------:R-:W-:Y:S01]  /*2780*/  IMAD.WIDE.U32 R6, R67, R34, R6 ;  /* 0x0000002243067225 */ /* 0x000fe200078e0006 */
[----:B------:R-:W-:-:S03]  /*2790*/  ULDC.64 UR4, c[0x0][0x400] ;  /* 0x0001000000047ab9 */ /* 0x000fc60000000a00 */
[----:B------:R-:W-:Y:S01]  /*27a0*/  IMAD R9, R69, R34, R9 ;  /* 0x0000002245097224 */ /* 0x000fe200078e0209 */
[----:B------:R-:W-:-:S04]  /*27b0*/  IADD3 R6, P0, R6, UR4, RZ ;  /* 0x0000000406067c10 */ /* 0x000fc8000ff1e0ff */
[----:B------:R-:W-:Y:S02]  /*27c0*/  IADD3.X R7, R7, UR5, R9, P0, !PT ;  /* 0x0000000507077c10 */ /* 0x000fe400087fe409 */
[----:B------:R-:W-:Y:S02]  /*27d0*/  ISETP.GE.AND P0, PT, R156, R31, PT ;  /* 0x0000001f9c00720c */ /* 0x000fe40003f06270 */
[----:B------:R-:W-:Y:S02]  /*27e0*/  CS2R R8, SRZ ;  /* 0x0000000000087805 */ /* 0x000fe4000001ff00 */
[----:B------:R-:W-:-:S09]  /*27f0*/  CS2R R10, SRZ ;  /* 0x00000000000a7805 */ /* 0x000fd2000001ff00 */
[----:B------:R0:W5:Y:S04]  /*2800*/  @!P0 LDG.E.64 R14, desc[UR40][R4.64] ;  /* 0x00000028040e8981 */ /* 0x000168000c1e1b00 */
[----:B------:R0:W5:Y:S01]  /*2810*/  @!P0 LDG.E.64 R28, desc[UR40][R6.64] ;  /* 0x00000028061c8981 */ /* 0x000162000c1e1b00 */
[----:B--2---:R-:W-:-:S13]  /*2820*/  ISETP.GE.AND P0, PT, R66, R31, PT ;  /* 0x0000001f4200720c */ /* 0x004fda0003f06270 */
[----:B------:R0:W5:Y:S04]  /*2830*/  @!P0 LDG.E.64 R8, desc[UR40][R4.64+0x10] ;  /* 0x0000102804088981 */ /* 0x000168000c1e1b00 */
[----:B------:R0:W5:Y:S02]  /*2840*/  @!P0 LDG.E.64 R10, desc[UR40][R6.64+0x10] ;  /* 0x00001028060a8981 */ /* 0x000164000c1e1b00 */
.L_x_11480:
[----:B------:R-:W-:Y:S05]  /*2850*/  BSYNC B1 ;  /* 0x0000000000017941 */ /* 0x000fea0003800000 */
.L_x_11479:
[----:B0-----:R-:W2:Y:S01]  /*2860*/  LDL R4, [R1+0x8] ;  /* 0x0000080001047983 */ /* 0x001ea20000100800 */
[----:B-----5:R-:W-:Y:S02]  /*2870*/  IMAD.MOV.U32 R30, RZ, RZ, R8 ;  /* 0x000000ffff1e7224 */ /* 0x020fe400078e0008 */
[----:B------:R-:W-:Y:S02]  /*2880*/  IMAD.MOV.U32 R65, RZ, RZ, R14 ;  /* 0x000000ffff417224 */ /* 0x000fe400078e000e */
[----:B------:R-:W-:Y:S02]  /*2890*/  IMAD.MOV.U32 R64, RZ, RZ, R10 ;  /* 0x000000ffff407224 */ /* 0x000fe400078e000a */
[----:B------:R-:W-:Y:S01]  /*28a0*/  IMAD.MOV.U32 R66, RZ, RZ, R28 ;  /* 0x000000ffff427224 */ /* 0x000fe200078e001c */
[----:B--2---:R-:W-:-:S13]  /*28b0*/  ISETP.NE.AND P0, PT, R4, 0x3, PT ;  /* 0x000000030400780c */ /* 0x004fda0003f05270 */
[----:B------:R-:W-:Y:S05]  /*28c0*/  @!P0 BRA `(.L_x_11481) ;  /* 0x0000000000048947 */ /* 0x000fea0003800000 */
[----:B------:R-:W-:Y:S01]  /*28d0*/  BPT.TRAP 0x1 ;  /* 0x000000040000795c */ /* 0x000fe20000300000 */
.L_x_11481:
[----:B------:R-:W2:Y:S01]  /*28e0*/  LDL R4, [R1] ;  /* 0x0000000001047983 */ /* 0x000ea20000100800 */
[----:B------:R-:W-:Y:S01]  /*28f0*/  IMAD R75, R17, 0x8, R16 ;  /* 0x00000008114b7824 */ /* 0x000fe200078e0210 */
[----:B------:R-:W-:Y:S01]  /*2900*/  BSSY B1, `(.L_x_11482) ;  /* 0x0000004000017945 */ /* 0x000fe20003800000 */
[----:B--2---:R-:W-:-:S04]  /*2910*/  SHF.L.U32 R76, R4, 0x1f, RZ ;  /* 0x0000001f044c7819 */ /* 0x004fc800000006ff */
[----:B------:R-:W0:Y:S02]  /*2920*/  SYNCS.PHASECHK.TRANS64.TRYWAIT P5, [R75+URZ+0x13290], R76 ;  /* 0x0132904c4b0075a7 */ /* 0x000e2400080a017f */
[----:B0-----:R-:W-:Y:S05]  /*2930*/  @!P5 BRA `(.L_x_11483) ;  /* 0x000001540064d947 */ /* 0x001fea0003800000 */
.L_x_11696:
[----:B------:R-:W-:Y:S05]  /*2940*/  BSYNC B1 ;  /* 0x0000000000017941 */ /* 0x000fea0003800000 */
.L_x_11482:
[----:B------:R-:W-:Y:S05]  /*2950*/  @P1 BRA `(.L_x_11484) ;  /* 0x0000002000a81947 */ /* 0x000fea0003800000 */
[----:B------:R-:W-:Y:S04]  /*2960*/  BSSY B1, `(.L_x_11485) ;  /* 0x0000074000017945 */ /* 0x000fe80003800000 */
[----:B------:R-:W-:Y:S05]  /*2970*/  @P3 BRA `(.L_x_11486) ;  /* 0x0000000400c83947 */ /* 0x000fea0003800000 */
[----:B------:R1:W2:Y:S01]  /*2980*/  LDS.128 R4, [R74+0xe000] ;  /* 0x00e000004a047984 */ /* 0x0002a20000000c00 */
[----:B------:R-:W-:Y:S01]  /*2990*/  ISETP.GE.AND P5, PT, R156, R31, PT ;  /* 0x0000001f9c00720c */ /* 0x000fe20003fa6270 */
[----:B------:R-:W-:-:S12]  /*29a0*/  BSSY B2, `(.L_x_11487) ;  /* 0x000006e000027945 */ /* 0x000fd80003800000 */
[----:B-1----:R-:W-:Y:S05]  /*29b0*/  @P5 BRA `(.L_x_11488) ;  /* 0x0000000400b05947 */ /* 0x002fea0003800000 */
[--C-:B------:R-:W-:Y:S02]  /*29c0*/  SHF.R.U32.HI R28, RZ, 0x8, R15.reuse ;  /* 0x00000008ff1c7819 */ /* 0x100fe4000001160f */
[----:B------:R-:W-:Y:S02]  /*29d0*/  LOP3.LUT R14, R15, 0xff, RZ, 0xc0, !PT ;  /* 0x000000ff0f0e7812 */ /* 0x000fe400078ec0ff */
[----:B------:R-:W-:Y:S02]  /*29e0*/  SHF.R.U32.HI R77, RZ, 0x18, R15 ;  /* 0x00000018ff4d7819 */ /* 0x000fe4000001160f */
[----:B------:R-:W-:Y:S02]  /*29f0*/  SHF.R.U32.HI R67, RZ, 0x8, R29 ;  /* 0x00000008ff437819 */ /* 0x000fe4000001161d */
[----:B------:R-:W-:Y:S02]  /*2a00*/  SHF.R.U32.HI R78, RZ, 0x10, R15 ;  /* 0x00000010ff4e7819 */ /* 0x000fe4000001160f */
[----:B------:R-:W-:Y:S01]  /*2a10*/  SHF.R.U32.HI R69, RZ, 0x10, R29 ;  /* 0x00000010ff457819 */ /* 0x000fe2000001161d */
[----:B------:R-:W-:Y:S01]  /*2a20*/  IMAD.SHL.U32 R67, R67, 0x100, RZ ;  /* 0x0000010043437824 */ /* 0x000fe200078e00ff */
[----:B------:R-:W-:-:S02]  /*2a30*/  LOP3.LUT R15, R29, 0xff, RZ, 0xc0, !PT ;  /* 0x000000ff1d0f7812 */ /* 0x000fc400078ec0ff */
[----:B------:R-:W-:Y:S02]  /*2a40*/  SHF.R.U32.HI R68, RZ, 0x18, R29 ;  /* 0x00000018ff447819 */ /* 0x000fe4000001161d */
[----:B------:R-:W-:Y:S01]  /*2a50*/  PRMT R29, R77, 0x654, R14 ;  /* 0x000006544d1d7816 */ /* 0x000fe2000000000e */
[----:B------:R-:W-:Y:S01]  /*2a60*/  IMAD.SHL.U32 R14, R28, 0x100, RZ ;  /* 0x000001001c0e7824 */ /* 0x000fe200078e00ff */
[----:B------:R-:W-:Y:S01]  /*2a70*/  PRMT R68, R68, 0x654, R15 ;  /* 0x0000065444447816 */ /* 0x000fe2000000000f */
[----:B--2---:R-:W-:Y:S01]  /*2a80*/  IMAD.MOV.U32 R28, RZ, RZ, R4 ;  /* 0x000000ffff1c7224 */ /* 0x004fe200078e0004 */
[----:B------:R-:W-:Y:S01]  /*2a90*/  MOV R15, R5 ;  /* 0x00000005000f7202 */ /* 0x000fe20000000f00 */
[----:B------:R-:W-:Y:S01]  /*2aa0*/  IMAD.U32 R5, R78, 0x10000, RZ ;  /* 0x000100004e057824 */ /* 0x000fe200078e00ff */
[----:B------:R-:W-:Y:S01]  /*2ab0*/  LOP3.LUT R14, R29, 0xff00, R14, 0xf8, !PT ;  /* 0x0000ff001d0e7812 */ /* 0x000fe200078ef80e */
[----:B------:R-:W-:Y:S01]  /*2ac0*/  IMAD.U32 R29, R69, 0x10000, RZ ;  /* 0x00010000451d7824 */ /* 0x000fe200078e00ff */
[----:B------:R-:W-:-:S02]  /*2ad0*/  LOP3.LUT R68, R68, 0xff00, R67, 0xf8, !PT ;  /* 0x0000ff0044447812 */ /* 0x000fc400078ef843 */
[----:B------:R-:W-:Y:S02]  /*2ae0*/  F2FP.F16.E4M3.UNPACK_B R67, R66.H1 ;  /* 0x00000042ff43723e */ /* 0x000fe400030006ff */
[----:B------:R-:W-:Y:S02]  /*2af0*/  F2FP.F16.E4M3.UNPACK_B R4, R15 ;  /* 0x0000000fff04723e */ /* 0x000fe400020006ff */
[----:B------:R-:W-:Y:S01]  /*2b00*/  LOP3.LUT R5, R14, 0xff0000, R5, 0xf8, !PT ;  /* 0x00ff00000e057812 */ /* 0x000fe200078ef805 */
[--C-:B------:R-:W-:Y:S01]  /*2b10*/  HADD2.F32 R78, -RZ, R67.reuse.H0_H0 ;  /* 0x20000043ff4e7230 */ /* 0x100fe20000004100 */
[----:B------:R-:W-:Y:S01]  /*2b20*/  LOP3.LUT R14, R68, 0xff0000, R29, 0xf8, !PT ;  /* 0x00ff0000440e7812 */ /* 0x000fe200078ef81d */
[--C-:B------:R-:W-:Y:S01]  /*2b30*/  HADD2.F32 R29, -RZ, R4.reuse.H1_H1 ;  /* 0x30000004ff1d7230 */ /* 0x100fe20000004100 */
[----:B------:R-:W-:Y:S01]  /*2b40*/  F2FP.F16.E4M3.UNPACK_B R69, R65.H1 ;  /* 0x00000041ff45723e */ /* 0x000fe200030006ff */
[----:B------:R-:W-:Y:S01]  /*2b50*/  HADD2.F32 R4, -RZ, R4.H0_H0 ;  /* 0x20000004ff047230 */ /* 0x000fe20000004100 */
[----:B------:R-:W-:Y:S01]  /*2b60*/  F2FP.F16.E4M3.UNPACK_B R15, R15.H1 ;  /* 0x0000000fff0f723e */ /* 0x000fe200030006ff */
[----:B------:R-:W-:-:S02]  /*2b70*/  HADD2.F32 R79, -RZ, R67.H1_H1 ;  /* 0x30000043ff4f7230 */ /* 0x000fc40000004100 */
[CC--:B------:R-:W-:Y:S01]  /*2b80*/  FMUL.FTZ R81, R29.reuse, R78.reuse ;  /* 0x0000004e1d517220 */ /* 0x0c0fe20000410000 */
[----:B------:R-:W-:Y:S02]  /*2b90*/  HADD2.F32 R77, -RZ, R69.H0_H0 ;  /* 0x20000045ff4d7230 */ /* 0x000fe40000004100 */
[C---:B------:R-:W-:Y:S01]  /*2ba0*/  FMUL.FTZ R78, R4.reuse, R78 ;  /* 0x0000004e044e7220 */ /* 0x040fe20000410000 */
[--C-:B------:R-:W-:Y:S01]  /*2bb0*/  HADD2.F32 R68, -RZ, R15.reuse.H1_H1 ;  /* 0x3000000fff447230 */ /* 0x100fe20000004100 */
[----:B------:R-:W-:Y:S01]  /*2bc0*/  F2FP.F16.E4M3.UNPACK_B R66, R66 ;  /* 0x00000042ff42723e */ /* 0x000fe200020006ff */
[----:B------:R-:W-:Y:S02]  /*2bd0*/  HADD2.F32 R67, -RZ, R15.H0_H0 ;  /* 0x2000000fff437230 */ /* 0x000fe40000004100 */
[----:B------:R-:W-:Y:S01]  /*2be0*/  FFMA.FTZ R4, R4, R77, -R81 ;  /* 0x0000004d04047223 */ /* 0x000fe20000010851 */
[----:B------:R-:W-:Y:S02]  /*2bf0*/  HADD2.F32 R69, -RZ, R69.H1_H1 ;  /* 0x30000045ff457230 */ /* 0x000fe40000004100 */
[C---:B------:R-:W-:Y:S01]  /*2c00*/  FMUL.FTZ R80, R68.reuse, R79 ;  /* 0x0000004f44507220 */ /* 0x040fe20000410000 */
[----:B------:R-:W-:Y:S01]  /*2c10*/  FFMA.FTZ R15, R29, R77, R78 ;  /* 0x0000004d1d0f7223 */ /* 0x000fe2000001004e */
[C---:B------:R-:W-:Y:S01]  /*2c20*/  FMUL.FTZ R81, R67.reuse, R79 ;  /* 0x0000004f43517220 */ /* 0x040fe20000410000 */
[-C--:B------:R-:W-:Y:S01]  /*2c30*/  F2FP.F16.E4M3.UNPACK_B R29, R28.reuse.H1 ;  /* 0x0000001cff1d723e */ /* 0x080fe200030006ff */
        /* <DEDUP_REMOVED lines=9> */
[--C-:B------:R-:W-:Y:S02]  /*2cd0*/  HADD2.F32 R65, -RZ, R28.reuse.H1_H1 ;  /* 0x3000001cff417230 */ /* 0x100fe40000004100 */
[-C--:B------:R-:W-:Y:S01]  /*2ce0*/  FMUL.FTZ R82, R66, R69.reuse ;  /* 0x0000004542527220 */ /* 0x080fe20000410000 */
[----:B------:R-:W-:Y:S02]  /*2cf0*/  HADD2.F32 R29, -RZ, R28.H0_H0 ;  /* 0x2000001cff1d7230 */ /* 0x000fe40000004100 */
[----:B------:R-:W-:Y:S01]  /*2d00*/  FMUL.FTZ R77, R67, R69 ;  /* 0x00000045434d7220 */ /* 0x000fe20000410000 */
        /* <DEDUP_REMOVED lines=12> */
[----:B------:R-:W-:Y:S01]  /*2dd0*/  F2FP.F16.E4M3.UNPACK_B R67, R6.H1 ;  /* 0x00000006ff43723e */ /* 0x000fe200030006ff */
[--C-:B------:R-:W-:Y:S01]  /*2de0*/  HADD2.F32 R69, -RZ, R68.reuse.H0_H0 ;  /* 0x20000044ff457230 */ /* 0x100fe20000004100 */
[----:B------:R-:W-:Y:S01]  /*2df0*/  F2FP.F16.E4M3.UNPACK_B R78, R5.H1 ;  /* 0x00000005ff4e723e */ /* 0x000fe200030006ff */
[----:B------:R-:W-:Y:S01]  /*2e00*/  HADD2.F32 R68, -RZ, R68.H1_H1 ;  /* 0x30000044ff447230 */ /* 0x000fe20000004100 */
[----:B------:R-:W-:Y:S01]  /*2e10*/  F2FP.F16.E4M3.UNPACK_B R80, R14 ;  /* 0x0000000eff50723e */ /* 0x000fe200020006ff */
[----:B------:R-:W-:Y:S01]  /*2e20*/  HADD2.F32 R14, -RZ, R67.H1_H1 ;  /* 0x30000043ff0e7230 */ /* 0x000fe20000004100 */
[----:B------:R-:W-:Y:S01]  /*2e30*/  F2FP.SATFINITE.E4M3.F32.PACK_AB_MERGE_C R65, R84, R79, RZ ;  /* 0x0000004f5441723e */ /* 0x000fe200048070ff */
[----:B------:R-:W-:Y:S01]  /*2e40*/  HADD2.F32 R79, -RZ, R78.H1_H1 ;  /* 0x3000004eff4f7230 */ /* 0x000fe20000004100 */
[----:B------:R-:W-:Y:S01]  /*2e50*/  F2FP.F16.E4M3.UNPACK_B R77, R5 ;  /* 0x00000005ff4d723e */ /* 0x000fe200020006ff */
        /* <DEDUP_REMOVED lines=21> */
[----:B------:R-:W-:Y:S01]  /*2fb0*/  FMUL.FTZ R79, R7, R81 ;  /* 0x00000051074f7220 */ /* 0x000fe20000410000 */
        /* <DEDUP_REMOVED lines=12> */
.L_x_11488:
[----:B------:R-:W-:Y:S05]  /*3080*/  BSYNC B2 ;  /* 0x0000000000027941 */ /* 0x000fea0003800000 */
.L_x_11487:
[----:B--2---:R1:W-:Y:S02]  /*3090*/  STG.E.128 desc[UR40][R12.64], R4 ;  /* 0x000000040c007986 */ /* 0x0043e4000c101d28 */
.L_x_11486:
[----:B------:R-:W-:Y:S05]  /*30a0*/  BSYNC B1 ;  /* 0x0000000000017941 */ /* 0x000fea0003800000 */
.L_x_11485:
[----:B------:R-:W-:Y:S05]  /*30b0*/  @P2 BRA `(.L_x_11484) ;  /* 0x0000001800d02947 */ /* 0x000fea0003800000 */
[----:B-1----:R-:W2:Y:S04]  /*30c0*/  LDL R6, [R1+0x14] ;  /* 0x0000140001067983 */ /* 0x002ea80000100800 */
[----:B------:R-:W3:Y:S01]  /*30d0*/  LDL R14, [R1+0x10] ;  /* 0x00001000010e7983 */ /* 0x000ee20000100800 */
[----:B------:R-:W-:Y:S01]  /*30e0*/  IMAD.MOV.U32 R5, RZ, RZ, 0x20 ;  /* 0x00000020ff057424 */ /* 0x000fe200078e00ff */
[----:B------:R-:W-:Y:S01]  /*30f0*/  BSSY B1, `(.L_x_11489) ;  /* 0x0000071000017945 */ /* 0x000fe20003800000 */
[----:B------:R-:W-:-:S03]  /*3100*/  IMAD R4, R17, 0x2800, RZ ;  /* 0x0000280011047824 */ /* 0x000fc600078e02ff */
[----:B------:R-:W-:-:S04]  /*3110*/  SEL R5, R5, 0xffffffe0, !P4 ;  /* 0xffffffe005057807 */ /* 0x000fc80006000000 */
[----:B--2---:R-:W-:Y:S02]  /*3120*/  IADD3 R5, R5, R6, R4 ;  /* 0x0000000605057210 */ /* 0x004fe40007ffe004 */
[----:B---3--:R-:W-:-:S03]  /*3130*/  ISETP.GE.AND P5, PT, R14, R31, PT ;  /* 0x0000001f0e00720c */ /* 0x008fc60003fa6270 */
[----:B------:R-:W-:-:S06]  /*3140*/  IMAD.IADD R4, R16, 0x1, R5 ;  /* 0x0000000110047824 */ /* 0x000fcc00078e0205 */
[----:B------:R-:W1:Y:S04]  /*3150*/  LDS.128 R4, [R4+0xe000] ;  /* 0x00e0000004047984 */ /* 0x000e680000000c00 */
[----:B------:R-:W-:Y:S05]  /*3160*/  @P5 BRA `(.L_x_11490) ;  /* 0x0000000400a45947 */ /* 0x000fea0003800000 */
[--C-:B------:R-:W-:Y:S02]  /*3170*/  SHF.R.U32.HI R29, RZ, 0x8, R9.reuse ;  /* 0x00000008ff1d7819 */ /* 0x100fe40000011609 */
[----:B------:R-:W-:Y:S02]  /*3180*/  SHF.R.U32.HI R31, RZ, 0x18, R9 ;  /* 0x00000018ff1f7819 */ /* 0x000fe40000011609 */
[----:B------:R-:W-:Y:S02]  /*3190*/  LOP3.LUT R8, R9, 0xff, RZ, 0xc0, !PT ;  /* 0x000000ff09087812 */ /* 0x000fe400078ec0ff */
[----:B------:R-:W-:Y:S02]  /*31a0*/  SHF.R.U32.HI R10, RZ, 0x8, R11 ;  /* 0x00000008ff0a7819 */ /* 0x000fe4000001160b */
[----:B------:R-:W-:Y:S01]  /*31b0*/  SHF.R.U32.HI R15, RZ, 0x10, R9 ;  /* 0x00000010ff0f7819 */ /* 0x000fe20000011609 */
[----:B------:R-:W-:Y:S01]  /*31c0*/  IMAD.SHL.U32 R9, R29, 0x100, RZ ;  /* 0x000001001d097824 */ /* 0x000fe200078e00ff */
[----:B------:R-:W-:-:S02]  /*31d0*/  PRMT R8, R31, 0x654, R8 ;  /* 0x000006541f087816 */ /* 0x000fc40000000008 */
[----:B------:R-:W-:Y:S02]  /*31e0*/  LOP3.LUT R14, R11, 0xff0000ff, RZ, 0xc0, !PT ;  /* 0xff0000ff0b0e7812 */ /* 0x000fe400078ec0ff */
[----:B------:R-:W-:Y:S01]  /*31f0*/  SHF.R.U32.HI R28, RZ, 0x10, R11 ;  /* 0x00000010ff1c7819 */ /* 0x000fe2000001160b */
[----:B------:R-:W-:Y:S01]  /*3200*/  IMAD.SHL.U32 R11, R10, 0x100, RZ ;  /* 0x000001000a0b7824 */ /* 0x000fe200078e00ff */
[----:B------:R-:W-:Y:S01]  /*3210*/  LOP3.LUT R8, R8, 0xff00, R9, 0xf8, !PT ;  /* 0x0000ff0008087812 */ /* 0x000fe200078ef809 */
[----:B------:R-:W-:Y:S01]  /*3220*/  IMAD.U32 R9, R15, 0x10000, RZ ;  /* 0x000100000f097824 */ /* 0x000fe200078e00ff */
[----:B------:R-:W-:Y:S01]  /*3230*/  SHF.L.U32 R28, R28, 0x10, RZ ;  /* 0x000000101c1c7819 */ /* 0x000fe200000006ff */
[----:B-1----:R-:W-:Y:S01]  /*3240*/  IMAD.MOV.U32 R10, RZ, RZ, R4 ;  /* 0x000000ffff0a7224 */ /* 0x002fe200078e0004 */
[----:B------:R-:W-:Y:S02]  /*3250*/  LOP3.LUT R11, R14, 0xff00, R11, 0xf8, !PT ;  /* 0x0000ff000e0b7812 */ /* 0x000fe400078ef80b */
        /* <DEDUP_REMOVED lines=19> */
[CC--:B------:R-:W-:Y:S01]  /*3390*/  FMUL.FTZ R31, R15.reuse, R65.reuse ;  /* 0x000000410f1f7220 */ /* 0x0c0fe20000410000 */
[-C--:B------:R-:W-:Y:S01]  /*33a0*/  F2FP.F16.E4M3.UNPACK_B R11, R10.reuse.H1 ;  /* 0x0000000aff0b723e */ /* 0x080fe200030006ff */
[----:B------:R-:W-:Y:S01]  /*33b0*/  FMUL.FTZ R68, R14, R65 ;  /* 0x000000410e447220 */ /* 0x000fe20000410000 */
[----:B------:R-:W-:Y:S01]  /*33c0*/  F2FP.F16.E4M3.UNPACK_B R10, R10 ;  /* 0x0000000aff0a723e */ /* 0x000fe200020006ff */
[----:B------:R-:W-:Y:S01]  /*33d0*/  FFMA.FTZ R4, R4, R29, -R67 ;  /* 0x0000001d04047223 */ /* 0x000fe20000010843 */
[-C--:B------:R-:W-:Y:S01]  /*33e0*/  FFMA.FTZ R65, R14, R28.reuse, -R31 ;  /* 0x0000001c0e417223 */ /* 0x080fe2000001081f */
[----:B------:R-:W-:Y:S01]  /*33f0*/  FFMA.FTZ R78, R15, R28, R68 ;  /* 0x0000001c0f4e7223 */ /* 0x000fe20000010044 */
[----:B------:R-:W-:-:S02]  /*3400*/  HADD2.F32 R29, -RZ, R64.H1_H1 ;  /* 0x30000040ff1d7230 */ /* 0x000fc40000004100 */
[--C-:B------:R-:W-:Y:S02]  /*3410*/  HADD2.F32 R15, -RZ, R11.reuse.H0_H0 ;  /* 0x2000000bff0f7230 */ /* 0x100fe40000004100 */
[----:B------:R-:W-:Y:S02]  /*3420*/  HADD2.F32 R28, -RZ, R11.H1_H1 ;  /* 0x3000000bff1c7230 */ /* 0x000fe40000004100 */
[----:B------:R-:W-:Y:S02]  /*3430*/  HADD2.F32 R64, -RZ, R64.H0_H0 ;  /* 0x20000040ff407230 */ /* 0x000fe40000004100 */
[-C--:B------:R-:W-:Y:S01]  /*3440*/  FMUL.FTZ R31, R15, R29.reuse ;  /* 0x0000001d0f1f7220 */ /* 0x080fe20000410000 */
[--C-:B------:R-:W-:Y:S02]  /*3450*/  HADD2.F32 R14, -RZ, R10.reuse.H1_H1 ;  /* 0x3000000aff0e7230 */ /* 0x100fe40000004100 */
[----:B------:R-:W-:Y:S01]  /*3460*/  FMUL.FTZ R68, R28, R29 ;  /* 0x0000001d1c447220 */ /* 0x000fe20000410000 */
[----:B------:R-:W-:-:S02]  /*3470*/  HADD2.F32 R11, -RZ, R10.H0_H0 ;  /* 0x2000000aff0b7230 */ /* 0x000fc40000004100 */
[--C-:B------:R-:W-:Y:S02]  /*3480*/  HADD2.F32 R10, -RZ, R30.reuse.H1_H1 ;  /* 0x3000001eff0a7230 */ /* 0x100fe40000004100 */
        /* <DEDUP_REMOVED lines=10> */
[--C-:B------:R-:W-:Y:S01]  /*3530*/  HADD2.F32 R29, -RZ, R28.reuse.H0_H0 ;  /* 0x2000001cff1d7230 */ /* 0x100fe20000004100 */
[----:B------:R-:W-:Y:S01]  /*3540*/  F2FP.F16.E4M3.UNPACK_B R31, R8.H1 ;  /* 0x00000008ff1f723e */ /* 0x000fe200030006ff */
[----:B------:R-:W-:Y:S01]  /*3550*/  HADD2.F32 R28, -RZ, R28.H1_H1 ;  /* 0x3000001cff1c7230 */ /* 0x000fe20000004100 */
[----:B------:R-:W-:Y:S01]  /*3560*/  F2FP.SATFINITE.E4M3.F32.PACK_AB_MERGE_C R14, R78, R65, RZ ;  /* 0x000000414e0e723e */ /* 0x000fe200048070ff */
[--C-:B------:R-:W-:Y:S01]  /*3570*/  HADD2.F32 R67, -RZ, R66.reuse.H1_H1 ;  /* 0x30000042ff437230 */ /* 0x100fe20000004100 */
[----:B------:R-:W-:Y:S01]  /*3580*/  F2FP.F16.E4M3.UNPACK_B R15, R6.H1 ;  /* 0x00000006ff0f723e */ /* 0x000fe200030006ff */
[----:B------:R-:W-:Y:S01]  /*3590*/  HADD2.F32 R64, -RZ, R31.H1_H1 ;  /* 0x3000001fff407230 */ /* 0x000fe20000004100 */
[----:B------:R-:W-:Y:S01]  /*35a0*/  F2FP.F16.E4M3.UNPACK_B R65, R9 ;  /* 0x00000009ff41723e */ /* 0x000fe200020006ff */
[----:B------:R-:W-:Y:S01]  /*35b0*/  HADD2.F32 R66, -RZ, R66.H0_H0 ;  /* 0x20000042ff427230 */ /* 0x000fe20000004100 */
        /* <DEDUP_REMOVED lines=13> */
[----:B------:R-:W-:Y:S01]  /*3690*/  FFMA.FTZ R78, R15, R8, -R78 ;  /* 0x000000080f4e7223 */ /* 0x000fe2000001084e */
[----:B------:R-:W-:Y:S01]  /*36a0*/  FFMA.FTZ R64, R28, R64, R69 ;  /* 0x000000401c407223 */ /* 0x000fe20000010045 */
[----:B------:R-:W-:Y:S01]  /*36b0*/  FFMA.FTZ R15, R9, R8, R68 ;  /* 0x00000008090f7223 */ /* 0x000fe20000010044 */
[--C-:B------:R-:W-:Y:S01]  /*36c0*/  HADD2.F32 R8, -RZ, R7.reuse.H0_H0 ;  /* 0x20000007ff087230 */ /* 0x100fe20000004100 */
[----:B------:R-:W-:Y:S01]  /*36d0*/  F2FP.SATFINITE.E4M3.F32.PACK_AB_MERGE_C R5, R5, R4, R14 ;  /* 0x000000040505723e */ /* 0x000fe2000480700e */
[----:B------:R-:W-:Y:S01]  /*36e0*/  HADD2.F32 R9, -RZ, R7.H1_H1 ;  /* 0x30000007ff097230 */ /* 0x000fe20000004100 */
[----:B------:R-:W-:Y:S01]  /*36f0*/  F2FP.SATFINITE.E4M3.F32.PACK_AB_MERGE_C R64, R64, R67, RZ ;  /* 0x000000434040723e */ /* 0x000fe200048070ff */
        /* <DEDUP_REMOVED lines=16> */
.L_x_11490:
[----:B------:R-:W-:Y:S05]  /*3800*/  BSYNC B1 ;  /* 0x0000000000017941 */ /* 0x000fea0003800000 */
.L_x_11489:
[----:B-1----:R2:W-:Y:S01]  /*3810*/  STG.E.128 desc[UR40][R12.64+0x20], R4 ;  /* 0x000020040c007986 */ /* 0x0025e2000c101d28 */
[----:B------:R-:W-:Y:S05]  /*3820*/  BRA `(.L_x_11484) ;  /* 0x0000001000f47947 */ /* 0x000fea0003800000 */
.L_x_11478:
[----:B------:R-:W-:Y:S01]  /*3830*/  IMAD R5, R2, -0xa0, R32 ;  /* 0xffffff6002057824 */ /* 0x000fe200078e0220 */
[----:B------:R-:W2:Y:S01]  /*3840*/  LDL R66, [R1+0x8] ;  /* 0x0000080001427983 */ /* 0x000ea20000100800 */
[----:B------:R-:W-:Y:S02]  /*3850*/  CS2R R8, SRZ ;  /* 0x0000000000087805 */ /* 0x000fe4000001ff00 */
[----:B------:R-:W-:Y:S02]  /*3860*/  CS2R R10, SRZ ;  /* 0x00000000000a7805 */ /* 0x000fe4000001ff00 */
[----:B------:R-:W-:-:S04]  /*3870*/  VIMNMX R6, R5, 0xa0, PT ;  /* 0x000000a005067848 */ /* 0x000fc80003fe0100 */
[----:B------:R-:W-:-:S04]  /*3880*/  ISETP.GE.AND P1, PT, R23, R6, PT ;  /* 0x000000061700720c */ /* 0x000fc80003f26270 */
[----:B------:R-:W-:-:S13]  /*3890*/  ISETP.GE.OR P0, PT, R18, R31, P1 ;  /* 0x0000001f1200720c */ /* 0x000fda0000f06670 */
[----:B------:R-:W0:Y:S01]  /*38a0*/  @!P0 LDC.64 R12, c[0x0][0x3e8] ;  /* 0x0000fa00ff0c8b82 */ /* 0x000e220000000a00 */
[----:B------:R-:W-:Y:S02]  /*38b0*/  @!P0 IMAD.MOV.U32 R5, RZ, RZ, R63 ;  /* 0x000000ffff058224 */ /* 0x000fe400078e003f */
[----:B------:R-:W-:-:S04]  /*38c0*/  @!P0 IMAD R6, R58, R67, RZ ;  /* 0x000000433a068224 */ /* 0x000fc800078e02ff */
[----:B------:R-:W-:Y:S01]  /*38d0*/  @!P0 IMAD R6, R69, R34, R6 ;  /* 0x0000002245068224 */ /* 0x000fe200078e0206 */
[----:B------:R-:W1:Y:S01]  /*38e0*/  @!P0 LDC.64 R28, c[0x0][0x400] ;  /* 0x00010000ff1c8b82 */ /* 0x000e620000000a00 */
[----:B0-----:R-:W-:Y:S01]  /*38f0*/  @!P0 IADD3 R12, P5, P6, R42, R12, R4 ;  /* 0x0000000c2a0c8210 */ /* 0x001fe20007ebe004 */
[----:B------:R-:W-:-:S03]  /*3900*/  @!P0 IMAD.MOV.U32 R4, RZ, RZ, R36 ;  /* 0x000000ffff048224 */ /* 0x000fc600078e0024 */
[----:B------:R-:W-:Y:S01]  /*3910*/  @!P0 IADD3.X R13, R60, R13, R30, P5, P6 ;  /* 0x0000000d3c0d8210 */ /* 0x000fe20002fec41e */
[----:B------:R-:W-:-:S03]  /*3920*/  @!P0 IMAD.WIDE.U32 R4, R67, R34, R4 ;  /* 0x0000002243048225 */ /* 0x000fc600078e0004 */
[----:B-1----:R-:W-:-:S04]  /*3930*/  @!P0 IADD3 R28, P5, R4, R28, RZ ;  /* 0x0000001c041c8210 */ /* 0x002fc80007fbe0ff */
[----:B------:R-:W-:Y:S02]  /*3940*/  @!P0 IADD3.X R29, R29, R6, R5, P5, !PT ;  /* 0x000000061d1d8210 */ /* 0x000fe40002ffe405 */
[----:B------:R-:W-:Y:S02]  /*3950*/  CS2R R4, SRZ ;  /* 0x0000000000047805 */ /* 0x000fe4000001ff00 */
[----:B------:R-:W-:Y:S01]  /*3960*/  CS2R R6, SRZ ;  /* 0x0000000000067805 */ /* 0x000fe2000001ff00 */
[----:B------:R-:W3:Y:S05]  /*3970*/  @!P0 LDG.E.128 R8, desc[UR40][R28.64] ;  /* 0x000000281c088981 */ /* 0x000eea000c1e1d00 */
[----:B------:R-:W4:Y:S01]  /*3980*/  @!P0 LDG.E.128 R4, desc[UR40][R12.64] ;  /* 0x000000280c048981 */ /* 0x000f22000c1e1d00 */
[----:B------:R-:W-:-:S02]  /*3990*/  ISETP.GE.AND P5, PT, R18, R31, PT ;  /* 0x0000001f1200720c */ /* 0x000fc40003fa6270 */
[----:B------:R-:W-:-:S11]  /*39a0*/  LOP3.LUT R22, R22, 0xfffffffe, RZ, 0xc0, !PT ;  /* 0xfffffffe16167812 */ /* 0x000fd600078ec0ff */
[----:B------:R-:W-:Y:S02]  /*39b0*/  @P5 LOP3.LUT R22, R22, 0x1, RZ, 0xfc, !PT ;  /* 0x0000000116165812 */ /* 0x000fe400078efcff */
[----:B--2---:R-:W-:Y:S01]  /*39c0*/  ISETP.NE.AND P0, PT, R66, 0x3, PT ;  /* 0x000000034200780c */ /* 0x004fe20003f05270 */
[----:B---3--:R-:W-:Y:S02]  /*39d0*/  IMAD.MOV.U32 R83, RZ, RZ, R8 ;  /* 0x000000ffff537224 */ /* 0x008fe400078e0008 */
[----:B------:R-:W-:Y:S02]  /*39e0*/  IMAD.MOV.U32 R80, RZ, RZ, R10 ;  /* 0x000000ffff507224 */ /* 0x000fe400078e000a */
[----:B----4-:R-:W-:Y:S02]  /*39f0*/  IMAD.MOV.U32 R82, RZ, RZ, R4 ;  /* 0x000000ffff527224 */ /* 0x010fe400078e0004 */
[----:B------:R-:W-:-:S06]  /*3a00*/  IMAD.MOV.U32 R81, RZ, RZ, R6 ;  /* 0x000000ffff517224 */ /* 0x000fcc00078e0006 */
[----:B------:R-:W-:Y:S05]  /*3a10*/  @!P0 BRA `(.L_x_11491) ;  /* 0x0000000000048947 */ /* 0x000fea0003800000 */
[----:B------:R-:W-:Y:S01]  /*3a20*/  BPT.TRAP 0x1 ;  /* 0x000000040000795c */ /* 0x000fe20000300000 */
.L_x_11491:
[----:B------:R-:W2:Y:S01]  /*3a30*/  LDL R12, [R1] ;  /* 0x00000000010c7983 */ /* 0x000ea20000100800 */
[----:B------:R-:W-:Y:S01]  /*3a40*/  IMAD R75, R17, 0x8, R16 ;  /* 0x00000008114b7824 */ /* 0x000fe200078e0210 */
[----:B------:R-:W0:Y:S01]  /*3a50*/  LDC R77, c[0x0][0x2f4] ;  /* 0x0000bd00ff4d7b82 */ /* 0x000e220000000800 */
[----:B------:R-:W-:Y:S01]  /*3a60*/  BSSY B1, `(.L_x_11492) ;  /* 0x0000004000017945 */ /* 0x000fe20003800000 */
[----:B--2---:R-:W-:-:S04]  /*3a70*/  SHF.L.U32 R76, R12, 0x1f, RZ ;  /* 0x0000001f0c4c7819 */ /* 0x004fc800000006ff */
[----:B------:R-:W1:Y:S02]  /*3a80*/  SYNCS.PHASECHK.TRANS64.TRYWAIT P5, [R75+URZ+0x13290], R76 ;  /* 0x0132904c4b0075a7 */ /* 0x000e6400080a017f */
[----:B01----:R-:W-:Y:S05]  /*3a90*/  @!P5 BRA `(.L_x_11493) ;  /* 0x000001440020d947 */ /* 0x003fea0003800000 */
.L_x_11697:
[----:B------:R-:W-:Y:S05]  /*3aa0*/  BSYNC B1 ;  /* 0x0000000000017941 */ /* 0x000fea0003800000 */
.L_x_11492:
[----:B------:R-:W-:Y:S01]  /*3ab0*/  ISETP.GE.OR P5, PT, R18, R77, P1 ;  /* 0x0000004d1200720c */ /* 0x000fe20000fa6670 */
[----:B------:R-:W-:Y:S01]  /*3ac0*/  ULDC.64 UR4, c[0x0][0x300] ;  /* 0x0000c00000047ab9 */ /* 0x000fe20000000a00 */
[----:B------:R-:W-:Y:S01]  /*3ad0*/  SHF.R.S32.HI R12, RZ, 0x1f, R23 ;  /* 0x0000001fff0c7819 */ /* 0x000fe20000011417 */
[----:B------:R-:W-:Y:S02]  /*3ae0*/  IMAD.MOV.U32 R66, RZ, RZ, R14 ;  /* 0x000000ffff427224 */ /* 0x000fe400078e000e */
[----:B------:R-:W-:Y:S02]  /*3af0*/  IMAD.MOV.U32 R67, RZ, RZ, R79 ;  /* 0x000000ffff437224 */ /* 0x000fe400078e004f */
[----:B------:R-:W-:Y:S02]  /*3b00*/  IMAD R12, R12, UR4, RZ ;  /* 0x000000040c0c7c24 */ /* 0x000fe4000f8e02ff */
[----:B------:R-:W-:-:S04]  /*3b10*/  IMAD.WIDE.U32 R66, R23, UR4, R66 ;  /* 0x0000000417427c25 */ /* 0x000fc8000f8e0042 */
[----:B------:R-:W-:Y:S01]  /*3b20*/  IMAD R13, R23, UR5, R12 ;  /* 0x00000005170d7c24 */ /* 0x000fe2000f8e020c */
[----:B------:R-:W-:Y:S06]  /*3b30*/  @P5 BRA `(.L_x_11484) ;  /* 0x0000001000305947 */ /* 0x000fec0003800000 */
[----:B------:R-:W2:Y:S04]  /*3b40*/  LDL R30, [R1+0x28] ;  /* 0x00002800011e7983 */ /* 0x000ea80000100800 */
[----:B------:R-:W3:Y:S04]  /*3b50*/  LDL R29, [R1+0x2c] ;  /* 0x00002c00011d7983 */ /* 0x000ee80000100800 */
[----:B------:R-:W4:Y:S01]  /*3b60*/  LDL R28, [R1+0x30] ;  /* 0x00003000011c7983 */ /* 0x000f220000100800 */
[----:B------:R-:W-:Y:S01]  /*3b70*/  IADD3 R78, R13, R67, RZ ;  /* 0x000000430d4e7210 */ /* 0x000fe20007ffe0ff */
[----:B------:R-:W-:Y:S01]  /*3b80*/  BSSY B1, `(.L_x_11494) ;  /* 0x00000ea000017945 */ /* 0x000fe20003800000 */
[----:B------:R-:W-:-:S04]  /*3b90*/  IADD3 R69, P5, P6, R50, R66, R61 ;  /* 0x0000004232457210 */ /* 0x000fc80007ebe03d */
[----:B------:R-:W-:Y:S02]  /*3ba0*/  IADD3.X R12, R3, R78, R70, P5, P6 ;  /* 0x0000004e030c7210 */ /* 0x000fe40002fec446 */
[----:B------:R-:W-:Y:S02]  /*3bb0*/  IADD3 R68, P5, R69, R64, RZ ;  /* 0x0000004045447210 */ /* 0x000fe40007fbe0ff */
[----:B------:R-:W-:-:S03]  /*3bc0*/  LOP3.LUT P6, RZ, R22, 0x1, RZ, 0xc0, !PT ;  /* 0x0000000116ff7812 */ /* 0x000fc600078cc0ff */
[----:B------:R-:W-:Y:S01]  /*3bd0*/  IMAD.X R69, R12, 0x1, R65, P5 ;  /* 0x000000010c457824 */ /* 0x000fe200028e0641 */
[----:B------:R-:W-:Y:S01]  /*3be0*/  LOP3.LUT P5, RZ, R22, 0x4, RZ, 0xc0, !PT ;  /* 0x0000000416ff7812 */ /* 0x000fe200078ac0ff */
[----:B------:R-:W-:-:S05]  /*3bf0*/  IMAD.IADD R12, R77, 0x1, -R55 ;  /* 0x000000014d0c7824 */ /* 0x000fca00078e0a37 */
[----:B------:R-:W-:-:S04]  /*3c00*/  SEL R12, R55, R12, !P5 ;  /* 0x0000000c370c7207 */ /* 0x000fc80006800000 */
[----:B------:R-:W-:-:S04]  /*3c10*/  SHF.R.S32.HI R13, RZ, 0x1f, R12 ;  /* 0x0000001fff0d7819 */ /* 0x000fc8000001140c */
[----:B------:R-:W-:-:S04]  /*3c20*/  LEA.HI R13, R13, R12, RZ, 0x5 ;  /* 0x0000000c0d0d7211 */ /* 0x000fc800078f28ff */
[----:B------:R-:W-:Y:S01]  /*3c30*/  SHF.R.S32.HI R12, RZ, 0x5, R13 ;  /* 0x00000005ff0c7819 */ /* 0x000fe2000001140d */
[----:B------:R-:W-:-:S03]  /*3c40*/  IMAD R13, R17, 0x2800, R71 ;  /* 0x00002800110d7824 */ /* 0x000fc600078e0247 */
[----:B------:R-:W-:Y:S01]  /*3c50*/  LEA.HI.SX32 R12, R21, R12, 0x1c ;  /* 0x0000000c150c7211 */ /* 0x000fe200078fe2ff */
[----:B------:R-:W-:-:S04]  /*3c60*/  IMAD.IADD R13, R16, 0x1, R13 ;  /* 0x00000001100d7824 */ /* 0x000fc800078e020d */
[----:B------:R-:W-:-:S05]  /*3c70*/  IMAD.SHL.U32 R79, R12, 0x10, RZ ;  /* 0x000000100c4f7824 */ /* 0x000fca00078e00ff */
[----:B--2---:R-:W-:-:S04]  /*3c80*/  LOP3.LUT R12, R30, 0x30, R79, 0xf8, !PT ;  /* 0x000000301e0c7812 */ /* 0x004fc800078ef84f */
[----:B---3--:R-:W-:-:S05]  /*3c90*/  LOP3.LUT R12, R12, R29, RZ, 0x3c, !PT ;  /* 0x0000001d0c0c7212 */ /* 0x008fca00078e3cff */
[----:B----4-:R-:W-:-:S04]  /*3ca0*/  IMAD.IADD R12, R28, 0x1, R12 ;  /* 0x000000011c0c7824 */ /* 0x010fc800078e020c */
        /* <DEDUP_REMOVED lines=8> */
[----:B------:R-:W-:Y:S02]  /*3d30*/  SHF.R.U32.HI R6, RZ, 0x10, R5 ;  /* 0x00000010ff067819 */ /* 0x000fe40000011605 */
[--C-:B------:R-:W-:Y:S02]  /*3d40*/  SHF.R.U32.HI R88, RZ, 0x18, R9.reuse ;  /* 0x00000018ff587819 */ /* 0x100fe40000011609 */
[----:B------:R-:W-:Y:S01]  /*3d50*/  LOP3.LUT R85, R9, 0xff, RZ, 0xc0, !PT ;  /* 0x000000ff09557812 */ /* 0x000fe200078ec0ff */
[----:B------:R-:W-:Y:S01]  /*3d60*/  IMAD.U32 R6, R6, 0x10000, RZ ;  /* 0x0001000006067824 */ /* 0x000fe200078e00ff */
[----:B------:R-:W-:-:S02]  /*3d70*/  SHF.R.U32.HI R86, RZ, 0x8, R9 ;  /* 0x00000008ff567819 */ /* 0x000fc40000011609 */
[----:B------:R-:W-:Y:S01]  /*3d80*/  SHF.R.U32.HI R5, RZ, 0x10, R9 ;  /* 0x00000010ff057819 */ /* 0x000fe20000011609 */
[----:B------:R-:W-:Y:S01]  /*3d90*/  IMAD.SHL.U32 R9, R90, 0x100, RZ ;  /* 0x000001005a097824 */ /* 0x000fe200078e00ff */
[--C-:B------:R-:W-:Y:S02]  /*3da0*/  SHF.R.U32.HI R89, RZ, 0x8, R7.reuse ;  /* 0x00000008ff597819 */ /* 0x100fe40000011607 */
[----:B------:R-:W-:Y:S01]  /*3db0*/  PRMT R10, R93, 0x654, R10 ;  /* 0x000006545d0a7816 */ /* 0x000fe2000000000a */
[----:B------:R-:W-:Y:S01]  /*3dc0*/  IMAD.U32 R5, R5, 0x10000, RZ ;  /* 0x0001000005057824 */ /* 0x000fe200078e00ff */
[--C-:B------:R-:W-:Y:S02]  /*3dd0*/  SHF.R.U32.HI R91, RZ, 0x18, R7.reuse ;  /* 0x00000018ff5b7819 */ /* 0x100fe40000011607 */
[----:B------:R-:W-:Y:S02]  /*3de0*/  LOP3.LUT R84, R7, 0xff, RZ, 0xc0, !PT ;  /* 0x000000ff07547812 */ /* 0x000fe400078ec0ff */
[----:B------:R-:W-:-:S02]  /*3df0*/  SHF.R.U32.HI R4, RZ, 0x10, R7 ;  /* 0x00000010ff047819 */ /* 0x000fc40000011607 */
[--C-:B------:R-:W-:Y:S02]  /*3e00*/  SHF.R.U32.HI R87, RZ, 0x8, R11.reuse ;  /* 0x00000008ff577819 */ /* 0x100fe4000001160b */
[----:B------:R-:W-:Y:S02]  /*3e10*/  LOP3.LUT R8, R11, 0xff0000ff, RZ, 0xc0, !PT ;  /* 0xff0000ff0b087812 */ /* 0x000fe400078ec0ff */
[----:B------:R-:W-:Y:S01]  /*3e20*/  SHF.R.U32.HI R7, RZ, 0x10, R11 ;  /* 0x00000010ff077819 */ /* 0x000fe2000001160b */
[----:B------:R-:W-:Y:S01]  /*3e30*/  IMAD.SHL.U32 R11, R89, 0x100, RZ ;  /* 0x00000100590b7824 */ /* 0x000fe200078e00ff */
[----:B------:R-:W-:Y:S01]  /*3e40*/  LOP3.LUT R9, R10, 0xff00, R9, 0xf8, !PT ;  /* 0x0000ff000a097812 */ /* 0x000fe200078ef809 */
[----:B------:R-:W-:Y:S01]  /*3e50*/  IMAD.SHL.U32 R10, R86, 0x100, RZ ;  /* 0x00000100560a7824 */ /* 0x000fe200078e00ff */
[----:B------:R-:W-:Y:S01]  /*3e60*/  PRMT R84, R91, 0x654, R84 ;  /* 0x000006545b547816 */ /* 0x000fe20000000054 */
[----:B------:R-:W-:Y:S01]  /*3e70*/  IMAD.U32 R90, R7, 0x10000, RZ ;  /* 0x00010000075a7824 */ /* 0x000fe200078e00ff */
[----:B------:R-:W-:-:S02]  /*3e80*/  PRMT R85, R88, 0x654, R85 ;  /* 0x0000065458557816 */ /* 0x000fc40000000055 */
[----:B------:R-:W-:Y:S01]  /*3e90*/  LOP3.LUT R6, R9, 0xff0000, R6, 0xf8, !PT ;  /* 0x00ff000009067812 */ /* 0x000fe200078ef806 */
[----:B------:R-:W-:Y:S01]  /*3ea0*/  IMAD.U32 R9, R4, 0x10000, RZ ;  /* 0x0001000004097824 */ /* 0x000fe200078e00ff */
[----:B------:R-:W-:Y:S02]  /*3eb0*/  LOP3.LUT R84, R84, 0xff00, R11, 0xf8, !PT ;  /* 0x0000ff0054547812 */ /* 0x000fe400078ef80b */
[----:B------:R-:W-:Y:S02]  /*3ec0*/  LOP3.LUT R88, R85, 0xff00, R10, 0xf8, !PT ;  /* 0x0000ff0055587812 */ /* 0x000fe400078ef80a */
[----:B------:R-:W-:Y:S02]  /*3ed0*/  SHF.L.U32 R87, R87, 0x8, RZ ;  /* 0x0000000857577819 */ /* 0x000fe400000006ff */
        /* <DEDUP_REMOVED lines=19> */
[----:B------:R-:W-:Y:S01]  /*4010*/  F2FP.F16.E4M3.UNPACK_B R85, R82 ;  /* 0x00000052ff55723e */ /* 0x000fe200020006ff */
[----:B------:R-:W-:Y:S01]  /*4020*/  HADD2.F32 R91, -RZ, R86.H1_H1 ;  /* 0x30000056ff5b7230 */ /* 0x000fe20000004100 */
[----:B------:R-:W-:Y:S02]  /*4030*/  F2FP.F16.E4M3.UNPACK_B R82, R12 ;  /* 0x0000000cff52723e */ /* 0x000fe400020006ff */
[----:B------:R-:W-:Y:S01]  /*4040*/  LOP3.LUT R5, R89, 0xff0000, R90, 0xf8, !PT ;  /* 0x00ff000059057812 */ /* 0x000fe200078ef85a */
[----:B------:R-:W-:Y:S01]  /*4050*/  HADD2.F32 R89, -RZ, R88.H0_H0 ;  /* 0x20000058ff597230 */ /* 0x000fe20000004100 */
[----:B------:R-:W-:Y:S01]  /*4060*/  F2FP.F16.E4M3.UNPACK_B R28, R28 ;  /* 0x0000001cff1c723e */ /* 0x000fe200020006ff */
[----:B------:R-:W-:Y:S01]  /*4070*/  FMUL.FTZ R11, R84, R91 ;  /* 0x0000005b540b7220 */ /* 0x000fe20000410000 */
[----:B------:R-:W-:-:S02]  /*4080*/  HADD2.F32 R12, -RZ, R82.H0_H0 ;  /* 0x20000052ff0c7230 */ /* 0x000fc40000004100 */
[C---:B------:R-:W-:Y:S01]  /*4090*/  FMUL.FTZ R91, R10.reuse, R91 ;  /* 0x0000005b0a5b7220 */ /* 0x040fe20000410000 */
[----:B------:R-:W-:Y:S02]  /*40a0*/  HADD2.F32 R86, -RZ, R85.H0_H0 ;  /* 0x20000055ff567230 */ /* 0x000fe40000004100 */
[-C--:B------:R-:W-:Y:S01]  /*40b0*/  FFMA.FTZ R11, R10, R87.reuse, -R11 ;  /* 0x000000570a0b7223 */ /* 0x080fe2000001080b */
[----:B------:R-:W-:Y:S02]  /*40c0*/  HADD2.F32 R83, -RZ, R28.H0_H0 ;  /* 0x2000001cff537230 */ /* 0x000fe40000004100 */
[----:B------:R-:W-:Y:S01]  /*40d0*/  FFMA.FTZ R10, R84, R87, R91 ;  /* 0x00000057540a7223 */ /* 0x000fe2000001005b */
[----:B------:R-:W-:Y:S01]  /*40e0*/  FMUL.FTZ R90, R12, R89 ;  /* 0x000000590c5a7220 */ /* 0x000fe20000410000 */
[----:B------:R-:W-:Y:S01]  /*40f0*/  HADD2.F32 R87, -RZ, R88.H1_H1 ;  /* 0x30000058ff577230 */ /* 0x000fe20000004100 */
[----:B------:R-:W-:Y:S01]  /*4100*/  F2FP.SATFINITE.E4M3.F32.PACK_AB_MERGE_C R8, R11, R8, RZ ;  /* 0x000000080b08723e */ /* 0x000fe200048070ff */
[----:B------:R-:W-:-:S02]  /*4110*/  HADD2.F32 R84, -RZ, R28.H1_H1 ;  /* 0x3000001cff547230 */ /* 0x000fc40000004100 */
[C---:B------:R-:W-:Y:S01]  /*4120*/  FMUL.FTZ R91, R83.reuse, R89 ;  /* 0x00000059535b7220 */ /* 0x040fe20000410000 */
[----:B------:R-:W-:Y:S01]  /*4130*/  FFMA.FTZ R28, R83, R86, R90 ;  /* 0x00000056531c7223 */ /* 0x000fe2000001005a */
[----:B------:R-:W-:Y:S01]  /*4140*/  HADD2.F32 R82, -RZ, R82.H1_H1 ;  /* 0x30000052ff527230 */ /* 0x000fe20000004100 */
[----:B------:R-:W-:Y:S01]  /*4150*/  F2FP.F16.E4M3.UNPACK_B R90, R80.H1 ;  /* 0x00000050ff5a723e */ /* 0x000fe200030006ff */
[----:B------:R-:W-:Y:S02]  /*4160*/  HADD2.F32 R83, -RZ, R85.H1_H1 ;  /* 0x30000055ff537230 */ /* 0x000fe40000004100 */
[-C--:B------:R-:W-:Y:S01]  /*4170*/  FMUL.FTZ R85, R84, R87.reuse ;  /* 0x0000005754557220 */ /* 0x080fe20000410000 */
[----:B------:R-:W-:Y:S01]  /*4180*/  FFMA.FTZ R12, R12, R86, -R91 ;  /* 0x000000560c0c7223 */ /* 0x000fe2000001085b */
        /* <DEDUP_REMOVED lines=8> */
[----:B------:R-:W-:Y:S01]  /*4210*/  HADD2.F32 R84, -RZ, R82.H0_H0 ;  /* 0x20000052ff547230 */ /* 0x000fe20000004100 */
[----:B------:R-:W-:Y:S01]  /*4220*/  F2FP.F16.E4M3.UNPACK_B R14, R14 ;  /* 0x0000000eff0e723e */ /* 0x000fe200020006ff */
        /* <DEDUP_REMOVED lines=9> */
[----:B------:R-:W-:Y:S01]  /*42c0*/  FMUL.FTZ R95, R87, R90 ;  /* 0x0000005a575f7220 */ /* 0x000fe20000410000 */
[----:B------:R-:W-:Y:S01]  /*42d0*/  F2FP.F16.E4M3.UNPACK_B R88, R80 ;  /* 0x00000050ff58723e */ /* 0x000fe200020006ff */
[C---:B------:R-:W-:Y:S01]  /*42e0*/  FMUL.FTZ R92, R86.reuse, R90 ;  /* 0x0000005a565c7220 */ /* 0x040fe20000410000 */
[----:B------:R-:W-:Y:S01]  /*42f0*/  F2FP.F16.E4M3.UNPACK_B R80, R30 ;  /* 0x0000001eff50723e */ /* 0x000fe200020006ff */
[----:B------:R-:W-:Y:S01]  /*4300*/  FFMA.FTZ R97, R86, R89, R95 ;  /* 0x0000005956617223 */ /* 0x000fe2000001005f */
[----:B------:R-:W-:Y:S01]  /*4310*/  F2FP.F16.E4M3.UNPACK_B R86, R81 ;  /* 0x00000051ff56723e */ /* 0x000fe200020006ff */
[----:B------:R-:W-:Y:S01]  /*4320*/  HADD2.F32 R90, -RZ, R88.H0_H0 ;  /* 0x20000058ff5a7230 */ /* 0x000fe20000004100 */
[----:B------:R-:W-:Y:S01]  /*4330*/  F2FP.SATFINITE.E4M3.F32.PACK_AB_MERGE_C R9, R10, R9, RZ ;  /* 0x000000090a09723e */ /* 0x000fe200048070ff */
[----:B------:R-:W-:-:S02]  /*4340*/  HADD2.F32 R81, -RZ, R80.H0_H0 ;  /* 0x20000050ff517230 */ /* 0x000fc40000004100 */
[----:B------:R-:W-:Y:S01]  /*4350*/  FFMA.FTZ R87, R87, R89, -R92 ;  /* 0x0000005957577223 */ /* 0x000fe2000001085c */
[----:B------:R-:W-:Y:S01]  /*4360*/  HADD2.F32 R91, -RZ, R88.H1_H1 ;  /* 0x30000058ff5b7230 */ /* 0x000fe20000004100 */
[----:B------:R-:W-:Y:S01]  /*4370*/  F2FP.F16.E4M3.UNPACK_B R10, R29 ;  /* 0x0000001dff0a723e */ /* 0x000fe200020006ff */
[----:B------:R-:W-:Y:S02]  /*4380*/  HADD2.F32 R30, -RZ, R14.H0_H0 ;  /* 0x2000000eff1e7230 */ /* 0x000fe40000004100 */
[-C--:B------:R-:W-:Y:S01]  /*4390*/  FMUL.FTZ R93, R81, R90.reuse ;  /* 0x0000005a515d7220 */ /* 0x080fe20000410000 */
[----:B------:R-:W-:Y:S01]  /*43a0*/  HADD2.F32 R80, -RZ, R80.H1_H1 ;  /* 0x30000050ff507230 */ /* 0x000fe20000004100 */
[----:B------:R-:W-:Y:S01]  /*43b0*/  F2FP.F16.E4M3.UNPACK_B R11, R7 ;  /* 0x00000007ff0b723e */ /* 0x000fe200020006ff */
[----:B------:R-:W-:Y:S02]  /*43c0*/  HADD2.F32 R14, -RZ, R14.H1_H1 ;  /* 0x3000000eff0e7230 */ /* 0x000fe40000004100 */
[----:B------:R-:W-:Y:S01]  /*43d0*/  FMUL.FTZ R90, R30, R90 ;  /* 0x0000005a1e5a7220 */ /* 0x000fe20000410000 */
[----:B------:R-:W-:-:S02]  /*43e0*/  HADD2.F32 R88, -RZ, R86.H0_H0 ;  /* 0x20000056ff587230 */ /* 0x000fc40000004100 */
[-C--:B------:R-:W-:Y:S01]  /*43f0*/  FMUL.FTZ R95, R80, R91.reuse ;  /* 0x0000005b505f7220 */ /* 0x080fe20000410000 */
[----:B------:R-:W-:Y:S02]  /*4400*/  HADD2.F32 R89, -RZ, R86.H1_H1 ;  /* 0x30000056ff597230 */ /* 0x000fe40000004100 */
[----:B------:R-:W-:Y:S01]  /*4410*/  FMUL.FTZ R91, R14, R91 ;  /* 0x0000005b0e5b7220 */ /* 0x000fe20000410000 */
[----:B------:R-:W-:Y:S01]  /*4420*/  F2FP.SATFINITE.E4M3.F32.PACK_AB_MERGE_C R28, R83, R28, R9 ;  /* 0x0000001c531c723e */ /* 0x000fe20004807009 */
[-C--:B------:R-:W-:Y:S01]  /*4430*/  FFMA.FTZ R93, R30, R88.reuse, -R93 ;  /* 0x000000581e5d7223 */ /* 0x080fe2000001085d */
[----:B------:R-:W-:Y:S01]  /*4440*/  F2FP.F16.E4M3.UNPACK_B R9, R13 ;  /* 0x0000000dff09723e */ /* 0x000fe200020006ff */
[----:B------:R-:W-:Y:S01]  /*4450*/  FFMA.FTZ R30, R81, R88, R90 ;  /* 0x00000058511e7223 */ /* 0x000fe2000001005a */
[-C--:B------:R-:W-:Y:S01]  /*4460*/  FFMA.FTZ R14, R14, R89.reuse, -R95 ;  /* 0x000000590e0e7223 */ /* 0x080fe2000001085f */
        /* <DEDUP_REMOVED lines=17> */
[----:B------:R-:W-:-:S02]  /*4580*/  HADD2.F32 R81, -RZ, R81.H1_H1 ;  /* 0x30000051ff517230 */ /* 0x000fc40000004100 */
[CC--:B------:R-:W-:Y:S01]  /*4590*/  FMUL.FTZ R80, R10.reuse, R82.reuse ;  /* 0x000000520a507220 */ /* 0x0c0fe20000410000 */
[C---:B------:R-:W-:Y:S01]  /*45a0*/  FMUL.FTZ R83, R11.reuse, R82 ;  /* 0x000000520b537220 */ /* 0x040fe20000410000 */
[----:B------:R-:W-:Y:S02]  /*45b0*/  F2FP.F16.E4M3.UNPACK_B R82, R7.H1 ;  /* 0x00000007ff52723e */ /* 0x000fe400030006ff */
[----:B------:R-:W-:Y:S01]  /*45c0*/  F2FP.F16.E4M3.UNPACK_B R13, R13.H1 ;  /* 0x0000000dff0d723e */ /* 0x000fe200030006ff */
[-C--:B------:R-:W-:Y:S01]  /*45d0*/  FFMA.FTZ R11, R11, R81.reuse, -R80 ;  /* 0x000000510b0b7223 */ /* 0x080fe20000010850 */
[----:B------:R-:W-:Y:S01]  /*45e0*/  FFMA.FTZ R10, R10, R81, R83 ;  /* 0x000000510a0a7223 */ /* 0x000fe20000010053 */
[----:B------:R-:W-:Y:S01]  /*45f0*/  F2FP.F16.E4M3.UNPACK_B R6, R6.H1 ;  /* 0x00000006ff06723e */ /* 0x000fe200030006ff */
[----:B------:R-:W-:Y:S01]  /*4600*/  HADD2.F32 R80, -RZ, R29.H0_H0 ;  /* 0x2000001dff507230 */ /* 0x000fe20000004100 */
[----:B------:R-:W-:Y:S01]  /*4610*/  F2FP.SATFINITE.E4M3.F32.PACK_AB_MERGE_C R84, R97, R84, RZ ;  /* 0x000000546154723e */ /* 0x000fe200048070ff */
[----:B------:R-:W-:Y:S01]  /*4620*/  HADD2.F32 R83, -RZ, R82.H0_H0 ;  /* 0x20000052ff537230 */ /* 0x000fe20000004100 */
[----:B------:R-:W-:Y:S01]  /*4630*/  F2FP.F16.E4M3.UNPACK_B R89, R5 ;  /* 0x00000005ff59723e */ /* 0x000fe200020006ff */
[----:B------:R-:W-:Y:S01]  /*4640*/  HADD2.F32 R7, -RZ, R13.H0_H0 ;  /* 0x2000000dff077230 */ /* 0x000fe20000004100 */
[----:B------:R-:W-:Y:S01]  /*4650*/  F2FP.SATFINITE.E4M3.F32.PACK_AB_MERGE_C R30, R91, R30, R84 ;  /* 0x0000001e5b1e723e */ /* 0x000fe20004807054 */
[----:B------:R-:W-:-:S02]  /*4660*/  HADD2.F32 R81, -RZ, R29.H1_H1 ;  /* 0x3000001dff517230 */ /* 0x000fc40000004100 */
[CC--:B------:R-:W-:Y:S01]  /*4670*/  FMUL.FTZ R86, R80.reuse, R83.reuse ;  /* 0x0000005350567220 */ /* 0x0c0fe20000410000 */
[----:B------:R-:W-:Y:S02]  /*4680*/  HADD2.F32 R29, -RZ, R6.H0_H0 ;  /* 0x20000006ff1d7230 */ /* 0x000fe40000004100 */
[C---:B------:R-:W-:Y:S01]  /*4690*/  FMUL.FTZ R83, R7.reuse, R83 ;  /* 0x0000005307537220 */ /* 0x040fe20000410000 */
[----:B------:R-:W-:Y:S01]  /*46a0*/  HADD2.F32 R13, -RZ, R13.H1_H1 ;  /* 0x3000000dff0d7230 */ /* 0x000fe20000004100 */
[----:B------:R-:W-:Y:S01]  /*46b0*/  F2FP.F16.E4M3.UNPACK_B R87, R4.H1 ;  /* 0x00000004ff57723e */ /* 0x000fe200030006ff */
[----:B------:R-:W-:Y:S01]  /*46c0*/  HADD2.F32 R82, -RZ, R82.H1_H1 ;  /* 0x30000052ff527230 */ /* 0x000fe20000004100 */
[----:B------:R-:W-:Y:S01]  /*46d0*/  F2FP.F16.E4M3.UNPACK_B R90, R5.H1 ;  /* 0x00000005ff5a723e */ /* 0x000fe200030006ff */
[----:B------:R-:W-:Y:S02]  /*46e0*/  HADD2.F32 R84, -RZ, R6.H1_H1 ;  /* 0x30000006ff547230 */ /* 0x000fe40000004100 */
[-C--:B------:R-:W-:Y:S01]  /*46f0*/  FFMA.FTZ R6, R7, R29.reuse, -R86 ;  /* 0x0000001d07067223 */ /* 0x080fe20000010856 */
[----:B------:R-:W-:Y:S01]  /*4700*/  FFMA.FTZ R7, R80, R29, R83 ;  /* 0x0000001d50077223 */ /* 0x000fe20000010053 */
[-C--:B------:R-:W-:Y:S01]  /*4710*/  FMUL.FTZ R88, R81, R82.reuse ;  /* 0x0000005251587220 */ /* 0x080fe20000410000 */
[C---:B------:R-:W-:Y:S01]  /*4720*/  FMUL.FTZ R80, R13.reuse, R82 ;  /* 0x000000520d507220 */ /* 0x040fe20000410000 */
[----:B------:R-:W-:Y:S01]  /*4730*/  F2FP.F16.E4M3.UNPACK_B R82, R31 ;  /* 0x0000001fff52723e */ /* 0x000fe200020006ff */
[----:B------:R-:W-:Y:S01]  /*4740*/  HADD2.F32 R92, -RZ, R90.H0_H0 ;  /* 0x2000005aff5c7230 */ /* 0x000fe20000004100 */
[----:B------:R-:W-:Y:S01]  /*4750*/  F2FP.F16.E4M3.UNPACK_B R29, R15 ;  /* 0x0000000fff1d723e */ /* 0x000fe200020006ff */
[-C--:B------:R-:W-:Y:S01]  /*4760*/  FFMA.FTZ R13, R13, R84.reuse, -R88 ;  /* 0x000000540d0d7223 */ /* 0x080fe20000010858 */
        /* <DEDUP_REMOVED lines=9> */
[-C--:B------:R-:W-:Y:S01]  /*4800*/  FMUL.FTZ R94, R84, R4.reuse ;  /* 0x00000004545e7220 */ /* 0x080fe20000410000 */
[----:B------:R-:W-:Y:S02]  /*4810*/  HADD2.F32 R85, -RZ, R83.H0_H0 ;  /* 0x20000053ff557230 */ /* 0x000fe40000004100 */
[C---:B------:R-:W-:Y:S01]  /*4820*/  FMUL.FTZ R91, R31.reuse, R4 ;  /* 0x000000041f5b7220 */ /* 0x040fe20000410000 */
[----:B------:R-:W-:Y:S02]  /*4830*/  HADD2.F32 R81, -RZ, R15.H0_H0 ;  /* 0x2000000fff517230 */ /* 0x000fe40000004100 */
[----:B------:R-:W-:Y:S01]  /*4840*/  FFMA.FTZ R4, R31, R5, -R94 ;  /* 0x000000051f047223 */ /* 0x000fe2000001085e */
[----:B------:R-:W-:Y:S02]  /*4850*/  HADD2.F32 R83, -RZ, R83.H1_H1 ;  /* 0x30000053ff537230 */ /* 0x000fe40000004100 */
[----:B------:R-:W-:Y:S01]  /*4860*/  FMUL.FTZ R96, R85, R92 ;  /* 0x0000005c55607220 */ /* 0x000fe20000410000 */
[----:B------:R-:W-:-:S02]  /*4870*/  HADD2.F32 R90, -RZ, R90.H1_H1 ;  /* 0x3000005aff5a7230 */ /* 0x000fc40000004100 */
[----:B------:R-:W-:Y:S01]  /*4880*/  FFMA.FTZ R5, R84, R5, R91 ;  /* 0x0000000554057223 */ /* 0x000fe2000001005b */
[----:B------:R-:W-:Y:S02]  /*4890*/  HADD2.F32 R15, -RZ, R15.H1_H1 ;  /* 0x3000000fff0f7230 */ /* 0x000fe40000004100 */
        /* <DEDUP_REMOVED lines=12> */
[-C--:B------:R-:W-:Y:S01]  /*4960*/  FFMA.FTZ R15, R15, R84.reuse, -R94 ;  /* 0x000000540f0f7223 */ /* 0x080fe2000001085e */
[----:B------:R-:W-:Y:S01]  /*4970*/  FFMA.FTZ R83, R83, R84, R90 ;  /* 0x0000005453537223 */ /* 0x000fe2000001005a */
[C---:B------:R-:W-:Y:S01]  /*4980*/  FMUL.FTZ R89, R29.reuse, R89 ;  /* 0x000000591d597220 */ /* 0x040fe20000410000 */
[----:B------:R-:W-:Y:S01]  /*4990*/  F2FP.SATFINITE.E4M3.F32.PACK_AB_MERGE_C R7, R80, R7, RZ ;  /* 0x000000075007723e */ /* 0x000fe200048070ff */
[----:B------:R-:W-:Y:S01]  /*49a0*/  FFMA.FTZ R29, R29, R86, -R88 ;  /* 0x000000561d1d7223 */ /* 0x000fe20000010858 */
[----:B------:R-:W-:Y:S01]  /*49b0*/  F2FP.SATFINITE.E4M3.F32.PACK_AB_MERGE_C R15, R15, R96, RZ ;  /* 0x000000600f0f723e */ /* 0x000fe200048070ff */
[----:B------:R-:W-:Y:S01]  /*49c0*/  FFMA.FTZ R82, R82, R86, R89 ;  /* 0x0000005652527223 */ /* 0x000fe20000010059 */
[----:B------:R-:W-:-:S02]  /*49d0*/  F2FP.SATFINITE.E4M3.F32.PACK_AB_MERGE_C R83, R83, R92, RZ ;  /* 0x0000005c5353723e */ /* 0x000fc400048070ff */
[----:B------:R-:W-:Y:S02]  /*49e0*/  F2FP.SATFINITE.E4M3.F32.PACK_AB_MERGE_C R15, R29, R4, R15 ;  /* 0x000000041d0f723e */ /* 0x000fe4000480700f */
[----:B------:R-:W-:Y:S02]  /*49f0*/  F2FP.SATFINITE.E4M3.F32.PACK_AB_MERGE_C R13, R11, R8, R6 ;  /* 0x000000080b0d723e */ /* 0x000fe40004807006 */
[----:B------:R-:W-:Y:S02]  /*4a00*/  F2FP.SATFINITE.E4M3.F32.PACK_AB_MERGE_C R29, R10, R9, R7 ;  /* 0x000000090a1d723e */ /* 0x000fe40004807007 */
[----:B------:R-:W-:-:S07]  /*4a10*/  F2FP.SATFINITE.E4M3.F32.PACK_AB_MERGE_C R31, R82, R5, R83 ;  /* 0x00000005521f723e */ /* 0x000fce0004807053 */
.L_x_11495:
[----:B------:R-:W-:Y:S05]  /*4a20*/  BSYNC B1 ;  /* 0x0000000000017941 */ /* 0x000fea0003800000 */
.L_x_11494:
[----:B-1----:R3:W-:Y:S01]  /*4a30*/  STG.E.128 desc[UR40][R68.64], R12 ;  /* 0x0000000c44007986 */ /* 0x0027e2000c101d28 */
        /* <DEDUP_REMOVED lines=9> */
.L_x_11477:
[----:B------:R-:W2:Y:S02]  /*4ad0*/  LDL R4, [R1+0x8] ;  /* 0x0000080001047983 */ /* 0x000ea40000100800 */
[----:B--2---:R-:W-:-:S13]  /*4ae0*/  ISETP.NE.AND P0, PT, R4, 0x3, PT ;  /* 0x000000030400780c */ /* 0x004fda0003f05270 */
[----:B------:R-:W-:Y:S05]  /*4af0*/  @!P0 BRA `(.L_x_11496) ;  /* 0x0000000000048947 */ /* 0x000fea0003800000 */
[----:B------:R-:W-:Y:S01]  /*4b00*/  BPT.TRAP 0x1 ;  /* 0x000000040000795c */ /* 0x000fe20000300000 */
.L_x_11496:
[----:B------:R-:W2:Y:S01]  /*4b10*/  LDL R5, [R1] ;  /* 0x0000000001057983 */ /* 0x000ea20000100800 */
[----:B------:R-:W-:Y:S01]  /*4b20*/  IMAD R75, R17, 0x8, R16 ;  /* 0x00000008114b7824 */ /* 0x000fe200078e0210 */
[----:B------:R-:W-:Y:S01]  /*4b30*/  BSSY B1, `(.L_x_11497) ;  /* 0x0000006000017945 */ /* 0x000fe20003800000 */
[----:B------:R-:W-:-:S05]  /*4b40*/  IMAD R4, R2, -0xa0, R32 ;  /* 0xffffff6002047824 */ /* 0x000fca00078e0220 */
[----:B------:R-:W-:Y:S02]  /*4b50*/  VIMNMX R4, R4, 0xa0, PT ;  /* 0x000000a004047848 */ /* 0x000fe40003fe0100 */
[----:B--2---:R-:W-:-:S04]  /*4b60*/  SHF.L.U32 R76, R5, 0x1f, RZ ;  /* 0x0000001f054c7819 */ /* 0x004fc800000006ff */
[----:B------:R-:W0:Y:S02]  /*4b70*/  SYNCS.PHASECHK.TRANS64.TRYWAIT P1, [R75+URZ+0x13290], R76 ;  /* 0x0132904c4b0075a7 */ /* 0x000e24000802017f */
[----:B0-----:R-:W-:Y:S05]  /*4b80*/  @!P1 BRA `(.L_x_11498) ;  /* 0x0000013000f89947 */ /* 0x001fea0003800000 */
.L_x_11698:
[----:B------:R-:W-:Y:S05]  /*4b90*/  BSYNC B1 ;  /* 0x0000000000017941 */ /* 0x000fea0003800000 */
.L_x_11497:
[----:B------:R-:W-:-:S13]  /*4ba0*/  ISETP.GE.AND P1, PT, R23, R4, PT ;  /* 0x000000041700720c */ /* 0x000fda0003f26270 */
[----:B------:R-:W-:Y:S05]  /*4bb0*/  @P1 BRA `(.L_x_11484) ;  /* 0x0000000000101947 */ /* 0x000fea0003800000 */
[----:B------:R-:W1:Y:S04]  /*4bc0*/  @!P3 LDS.128 R4, [R74+0xe000] ;  /* 0x00e000004a04b984 */ /* 0x000e680000000c00 */
[----:B------:R-:W2:Y:S04]  /*4bd0*/  @!P2 LDS.128 R8, [R73+0xe000] ;  /* 0x00e000004908a984 */ /* 0x000ea80000000c00 */
[----:B-1----:R1:W-:Y:S04]  /*4be0*/  @!P3 STG.E.128 desc[UR40][R12.64], R4 ;  /* 0x000000040c00b986 */ /* 0x0023e8000c101d28 */
[----:B--2---:R1:W-:Y:S02]  /*4bf0*/  @!P2 STG.E.128 desc[UR40][R12.64+0x20], R8 ;  /* 0x000020080c00a986 */ /* 0x0043e4000c101d28 */
.L_x_11484:
[----:B------:R-:W-:Y:S05]  /*4c00*/  BSYNC B0 ;  /* 0x0000000000007941 */ /* 0x000fea0003800000 */
.L_x_11476:
        /* <DEDUP_REMOVED lines=17> */
.L_x_11500:
[----:B------:R-:W-:Y:S05]  /*4d20*/  BSYNC B0 ;  /* 0x0000000000007941 */ /* 0x000fea0003800000 */
.L_x_11499:
[----:B------:R-:W2:Y:S01]  /*4d30*/  SYNCS.PHASECHK.TRANS64.TRYWAIT P0, [R75+URZ+0x132b0], R76 ;  /* 0x0132b04c4b0075a7 */ /* 0x000ea2000800017f */
[----:B------:R-:W-:Y:S04]  /*4d40*/  BSSY B0, `(.L_x_11501) ;  /* 0x0000002000007945 */ /* 0x000fe80003800000 */
[----:B--2---:R-:W-:Y:S05]  /*4d50*/  @!P0 BRA `(.L_x_11502) ;  /* 0x0000013000988947 */ /* 0x004fea0003800000 */
.L_x_11699:
[----:B------:R-:W-:Y:S05]  /*4d60*/  BSYNC B0 ;  /* 0x0000000000007941 */ /* 0x000fea0003800000 */
.L_x_11501:
[----:B------:R-:W-:Y:S04]  /*4d70*/  BSSY B0, `(.L_x_11503) ;  /* 0x0000013000007945 */ /* 0x000fe80003800000 */
        /* <DEDUP_REMOVED lines=17> */
[----:B-1----:R1:W-:Y:S02]  /*4e90*/  @!P0 STG.E.128 desc[UR40][R8.64+0x20], R4 ;  /* 0x0000200408008986 */ /* 0x0023e4000c101d28 */
.L_x_11504:
[----:B------:R-:W-:Y:S05]  /*4ea0*/  BSYNC B0 ;  /* 0x0000000000007941 */ /* 0x000fea0003800000 */
.L_x_11503:
[----:B-1----:R-:W5:Y:S01]  /*4eb0*/  LDL.LU R5, [R1] ;  /* 0x0000000001057983 */ /* 0x002f620000300800 */
[----:B------:R-:W-:Y:S01]  /*4ec0*/  VIADD R17, R17, 0x1 ;  /* 0x0000000111117836 */ /* 0x000fe20000000000 */
[----:B------:R-:W-:Y:S01]  /*4ed0*/  LOP3.LUT P1, RZ, R22, 0x2, RZ, 0xc0, !PT ;  /* 0x0000000216ff7812 */ /* 0x000fe2000782c0ff */
[----:B------:R-:W-:Y:S01]  /*4ee0*/  @!PT LDS RZ, [RZ] ;  /* 0x00000000fffff984 */ /* 0x000fe20000000800 */
[----:B------:R-:W-:Y:S01]  /*4ef0*/  @!PT LDS RZ, [RZ] ;  /* 0x00000000fffff984 */ /* 0x000fe20000000800 */
[----:B------:R-:W-:Y:S01]  /*4f00*/  @!PT LDS RZ, [RZ] ;  /* 0x00000000fffff984 */ /* 0x000fe20000000800 */
[----:B------:R-:W-:Y:S01]  /*4f10*/  @!PT LDS RZ, [RZ] ;  /* 0x00000000fffff984 */ /* 0x000fe20000000800 */
[----:B------:R1:W-:Y:S06]  /*4f20*/  MEMBAR.ALL.CTA ;  /* 0x0000000000007992 */ /* 0x0003ec0000008000 */
[----:B-1----:R-:W1:Y:S01]  /*4f30*/  FENCE.VIEW.ASYNC.S ;  /* 0x00000000000073c6 */ /* 0x002e620000000000 */
[----:B0-2---:R-:W-:Y:S01]  /*4f40*/  @!P5 IADD3 R75, R75, 0x132c0, RZ ;  /* 0x000132c04b4bd810 */ /* 0x005fe20007ffe0ff */
[----:B-1----:R0:W-:Y:S01]  /*4f50*/  BAR.SYNC.DEFER_BLOCKING R54, 0x80 ;  /* 0x000200360000751d */ /* 0x0021e20000010000 */
[----:B------:R-:W-:-:S02]  /*4f60*/  ISETP.NE.AND P0, PT, R17, 0x2, PT ;  /* 0x000000021100780c */ /* 0x000fc40003f05270 */
[----:B------:R-:W-:Y:S02]  /*4f70*/  @!P5 PRMT R75, RZ, 0x654, R75 ;  /* 0x00000654ff4bd816 */ /* 0x000fe4000000004b */
[----:B------:R-:W-:Y:S02]  /*4f80*/  SEL R4, RZ, 0x1, P0 ;  /* 0x00000001ff047807 */ /* 0x000fe40000000000 */
[----:B------:R-:W-:Y:S02]  /*4f90*/  SEL R17, R17, RZ, P0 ;  /* 0x000000ff11117207 */ /* 0x000fe40000000000 */
[----:B------:R-:W-:Y:S01]  /*4fa0*/  PLOP3.LUT P0, PT, PT, PT, PT, 0x8, 0x0 ;  /* 0x000000000000781c */ /* 0x000fe20003f0e170 */
[----:B------:R0:W-:Y:S01]  /*4fb0*/  @!P5 SYNCS.ARRIVE.TRANS64.RED.A1T0 RZ, [R75+URZ], RZ ;  /* 0x000000ff4bffd9a7 */ /* 0x0001e2000810043f */
[----:B-----5:R-:W-:-:S05]  /*4fc0*/  LOP3.LUT R5, R5, R4, RZ, 0x3c, !PT ;  /* 0x0000000405057212 */ /* 0x020fca00078e3cff */
[----:B------:R0:W-:Y:S01]  /*4fd0*/  STL [R1], R5 ;  /* 0x0000000501007387 */ /* 0x0001e20000100800 */
[----:B------:R-:W-:Y:S05]  /*4fe0*/  @P1 BRA `(.L_x_11505) ;  /* 0xffffffd400281947 */ /* 0x000fea000383ffff */
.L_x_11471:
[----:B------:R-:W-:Y:S01]  /*4ff0*/  BSSY B0, `(.L_x_11506) ;  /* 0x0000005000007945 */ /* 0x000fe20003800000 */
[----:B------:R-:W-:-:S03]  /*5000*/  IMAD.MOV.U32 R3, RZ, RZ, RZ ;  /* 0x000000ffff037224 */ /* 0x000fc600078e00ff */
[----:B------:R-:W-:Y:S05]  /*5010*/  @P0 BRA `(.L_x_11507) ;  /* 0x0000000000080947 */ /* 0x000fea0003800000 */
[----:B------:R-:W1:Y:S02]  /*5020*/  FENCE.VIEW.ASYNC.G ;  /* 0x00000000000073c6 */ /* 0x000e640000000100 */
[----:B-1----:R-:W-:Y:S06]  /*5030*/  BAR.ARV 0xc, 0x200 ;  /* 0x0308000000007b1d */ /* 0x002fec0000002000 */
.L_x_11507:
[----:B------:R-:W-:Y:S05]  /*5040*/  BSYNC B0 ;  /* 0x0000000000007941 */ /* 0x000fea0003800000 */
.L_x_11506:
[----:B------:R-:W-:Y:S01]  /*5050*/  LOP3.LUT P0, RZ, R22, 0x8, RZ, 0xc0, !PT ;  /* 0x0000000816ff7812 */ /* 0x000fe2000780c0ff */
[----:B------:R-:W-:-:S12]  /*5060*/  BSSY B0, `(.L_x_11508) ;  /* 0x0000020000007945 */ /* 0x000fd80003800000 */
        /* <DEDUP_REMOVED lines=30> */
[----:B------:R-:W-:-:S07]  /*5250*/  @!P1 LOP3.LUT R3, RZ, R9, RZ, 0x33, !PT ;  /* 0x00000009ff039212 */ /* 0x000fce00078e33ff */
.L_x_11509:
[----:B------:R-:W-:Y:S05]  /*5260*/  BSYNC B0 ;  /* 0x0000000000007941 */ /* 0x000fea0003800000 */
.L_x_11508:
[----:B------:R-:W2:Y:S01]  /*5270*/  LDL R0, [R1+0x58] ;  /* 0x0000580001007983 */ /* 0x000ea20000100800 */
[----:B------:R-:W-:Y:S02]  /*5280*/  PLOP3.LUT P0, PT, PT, PT, PT, 0x80, 0x0 ;  /* 0x000000000000781c */ /* 0x000fe40003f0f070 */
[----:B---3--:R-:W-:Y:S01]  /*5290*/  CS2R R12, SRZ ;  /* 0x00000000000c7805 */ /* 0x008fe2000001ff00 */
[----:B------:R-:W-:Y:S01]  /*52a0*/  IMAD.MOV.U32 R60, RZ, RZ, RZ ;  /* 0x000000ffff3c7224 */ /* 0x000fe200078e00ff */
[----:B0-----:R-:W-:Y:S01]  /*52b0*/  CS2R R4, SRZ ;  /* 0x0000000000047805 */ /* 0x001fe2000001ff00 */
[----:B------:R-:W-:Y:S01]  /*52c0*/  IMAD.MOV.U32 R11, RZ, RZ, RZ ;  /* 0x000000ffff0b7224 */ /* 0x000fe200078e00ff */
[----:B------:R-:W-:Y:S02]  /*52d0*/  CS2R R6, SRZ ;  /* 0x0000000000067805 */ /* 0x000fe4000001ff00 */
[----:B----4-:R-:W-:Y:S02]  /*52e0*/  CS2R R30, SRZ ;  /* 0x00000000001e7805 */ /* 0x010fe4000001ff00 */
        /* <DEDUP_REMOVED lines=30> */
[----:B------:R-:W-:-:S05]  /*54d0*/  IMAD R3, R3, -0x3, R0 ;  /* 0xfffffffd03037824 */ /* 0x000fca00078e0200 */
[----:B------:R-:W-:-:S04]  /*54e0*/  LEA R3, R3, R30, 0xc ;  /* 0x0000001e03037211 */ /* 0x000fc800078e60ff */
        /* <DEDUP_REMOVED lines=19> */
.L_x_11512:
[----:B------:R-:W-:Y:S05]  /*5620*/  BSYNC B6 ;  /* 0x0000000000067941 */ /* 0x000fea0003800000 */
.L_x_11511:
        /* <DEDUP_REMOVED lines=18> */
[----:B------:R-:W-:Y:S01]  /*5750*/  @P1 IMAD.WIDE.U32 R4, R21, R8, RZ ;  /* 0x0000000815041225 */ /* 0x000fe200078e00ff */
[----:B------:R-:W-:-:S03]  /*5760*/  @P0 IADD3 R3, R3, R7, RZ ;  /* 0x0000000703030210 */ /* 0x000fc60007ffe0ff */
        /* <DEDUP_REMOVED lines=29> */
.L_x_11516:
[----:B-1----:R1:W2:Y:S02]  /*5940*/  SYNCS.PHASECHK.TRANS64.TRYWAIT P0, [R16+URZ+0x13200], R3 ;  /* 0x01320003100075a7 */ /* 0x0022a4000800017f */
[----:B--2---:R-:W-:Y:S05]  /*5950*/  @!P0 NANOSLEEP.SYNCS 0x989680 ;  /* 0x009896800000895d */ /* 0x004fea0003900000 */
[----:B------:R-:W2:Y:S02]  /*5960*/  @!P0 SYNCS.PHASECHK.TRANS64 P0, [R16+URZ+0x13200], R3 ;  /* 0x01320003100085a7 */ /* 0x000ea4000800007f */
[----:B--2---:R-:W-:Y:S05]  /*5970*/  @!P0 BRA `(.L_x_11516) ;  /* 0xfffffffc00f08947 */ /* 0x004fea000383ffff */
.L_x_11515:
[----:B------:R-:W-:Y:S05]  /*5980*/  BSYNC B0 ;  /* 0x0000000000007941 */ /* 0x000fea0003800000 */
.L_x_11514:
[----:B------:R-:W-:Y:S05]  /*5990*/  BRA `(.L_x_11517) ;  /* 0x0000002800207947 */ /* 0x000fea0003800000 */
.L_x_11513:
        /* <DEDUP_REMOVED lines=32> */
.L_x_11519:
[----:B------:R-:W-:Y:S05]  /*5ba0*/  BSYNC B6 ;  /* 0x0000000000067941 */ /* 0x000fea0003800000 */
.L_x_11518:
        /* <DEDUP_REMOVED lines=11> */
.L_x_11705:
[----:B------:R-:W5:Y:S01]  /*5c60*/  LDL R6, [R1+0x48] ;  /* 0x0000480001067983 */ /* 0x000f620000100800 */
[----:B------:R-:W-:Y:S01]  /*5c70*/  ULDC UR4, c[0x0][0x448] ;  /* 0x0001120000047ab9 */ /* 0x000fe20000000800 */
[----:B------:R-:W-:Y:S01]  /*5c80*/  BSSY B1, `(.L_x_11523) ;  /* 0x0000022000017945 */ /* 0x000fe20003800000 */
[----:B------:R-:W-:Y:S01]  /*5c90*/  IMAD R24, R24, UR4, RZ ;  /* 0x0000000418187c24 */ /* 0x000fe2000f8e02ff */
[----:B------:R-:W-:Y:S02]  /*5ca0*/  CS2R R12, SRZ ;  /* 0x00000000000c7805 */ /* 0x000fe4000001ff00 */
[----:B------:R-:W-:Y:S02]  /*5cb0*/  CS2R R8, SRZ ;  /* 0x0000000000087805 */ /* 0x000fe4000001ff00 */
[----:B------:R-:W-:Y:S02]  /*5cc0*/  CS2R R20, SRZ ;  /* 0x0000000000147805 */ /* 0x000fe4000001ff00 */
[----:B------:R-:W-:-:S02]  /*5cd0*/  CS2R R10, SRZ ;  /* 0x00000000000a7805 */ /* 0x000fc4000001ff00 */
[----:B------:R-:W-:Y:S02]  /*5ce0*/  ISETP.GE.AND P0, PT, R4, R24, PT ;  /* 0x000000180400720c */ /* 0x000fe40003f06270 */
[----:B-----5:R-:W-:-:S04]  /*5cf0*/  LEA.HI R5, R6, R6, RZ, 0x1 ;  /* 0x0000000606057211 */ /* 0x020fc800078f08ff */
[----:B------:R-:W-:-:S05]  /*5d00*/  LOP3.LUT R5, R5, 0xfffffffe, RZ, 0xc0, !PT ;  /* 0xfffffffe05057812 */ /* 0x000fca00078ec0ff */
[----:B------:R-:W-:-:S05]  /*5d10*/  IMAD.IADD R5, R6, 0x1, -R5 ;  /* 0x0000000106057824 */ /* 0x000fca00078e0a05 */
[----:B------:R-:W-:Y:S01]  /*5d20*/  SHF.L.U32 R27, R5, 0x1f, RZ ;  /* 0x0000001f051b7819 */ /* 0x000fe200000006ff */
[----:B------:R-:W-:Y:S06]  /*5d30*/  @P0 BRA `(.L_x_11524) ;  /* 0x0000000000580947 */ /* 0x000fec0003800000 */
[----:B------:R-:W4:Y:S01]  /*5d40*/  LDL R15, [R1+0x10] ;  /* 0x00001000010f7983 */ /* 0x000f220000100800 */
[----:B------:R-:W-:Y:S01]  /*5d50*/  ULDC UR4, c[0x0][0x3f4] ;  /* 0x0000fd0000047ab9 */ /* 0x000fe20000000800 */
[----:B------:R-:W-:Y:S02]  /*5d60*/  CS2R R10, SRZ ;  /* 0x00000000000a7805 */ /* 0x000fe4000001ff00 */
[----:B------:R-:W-:Y:S02]  /*5d70*/  ISETP.GE.AND P4, PT, R156, UR4, PT ;  /* 0x000000049c007c0c */ /* 0x000fe4000bf86270 */
[----:B------:R-:W-:Y:S02]  /*5d80*/  CS2R R20, SRZ ;  /* 0x0000000000147805 */ /* 0x000fe4000001ff00 */
[----:B------:R-:W-:-:S09]  /*5d90*/  CS2R R12, SRZ ;  /* 0x00000000000c7805 */ /* 0x000fd2000001ff00 */
[C---:B-1----:R-:W-:Y:S02]  /*5da0*/  @!P4 IADD3 R4, P0, R156.reuse, R29, RZ ;  /* 0x0000001d9c04c210 */ /* 0x042fe40007f1e0ff */
[----:B------:R-:W-:Y:S02]  /*5db0*/  @!P4 SHF.R.S32.HI R8, RZ, 0x1f, R156 ;  /* 0x0000001fff08c819 */ /* 0x000fe4000001149c */
[----:B0-2---:R-:W-:-:S03]  /*5dc0*/  @!P4 IADD3 R28, P1, R156, R14, RZ ;  /* 0x0000000e9c1cc210 */ /* 0x005fc60007f3e0ff */
[----:B---3--:R-:W-:-:S05]  /*5dd0*/  @!P4 IMAD.X R5, R0, 0x1, R8, P0 ;  /* 0x000000010005c824 */ /* 0x008fca00000e0608 */
[----:B------:R0:W5:Y:S01]  /*5de0*/  @!P4 LD.E.64 R20, desc[UR40][R4.64] ;  /* 0x000000280414c980 */ /* 0x000162000c101b00 */
[----:B----4-:R-:W-:Y:S02]  /*5df0*/  ISETP.GE.AND P5, PT, R15, UR4, PT ;  /* 0x000000040f007c0c */ /* 0x010fe4000bfa6270 */
[----:B------:R-:W-:-:S11]  /*5e00*/  SHF.R.S32.HI R9, RZ, 0x1f, R15 ;  /* 0x0000001fff097819 */ /* 0x000fd6000001140f */
[----:B------:R-:W-:Y:S01]  /*5e10*/  @!P5 IADD3 R6, P2, R15, R29, RZ ;  /* 0x0000001d0f06d210 */ /* 0x000fe20007f5e0ff */
[----:B------:R-:W-:Y:S01]  /*5e20*/  @!P4 IMAD.X R29, R3, 0x1, R8, P1 ;  /* 0x00000001031dc824 */ /* 0x000fe200008e0608 */
[----:B------:R-:W-:-:S03]  /*5e30*/  @!P5 IADD3 R14, P3, R15, R14, RZ ;  /* 0x0000000e0f0ed210 */ /* 0x000fc60007f7e0ff */
[----:B------:R-:W-:Y:S01]  /*5e40*/  @!P5 IMAD.X R7, R0, 0x1, R9, P2 ;  /* 0x000000010007d824 */ /* 0x000fe200010e0609 */
[----:B------:R-:W-:Y:S02]  /*5e50*/  @!P5 IADD3.X R15, R3, R9, RZ, P3, !PT ;  /* 0x00000009030fd210 */ /* 0x000fe40001ffe4ff */
[----:B------:R-:W-:Y:S01]  /*5e60*/  CS2R R8, SRZ ;  /* 0x0000000000087805 */ /* 0x000fe2000001ff00 */
[----:B------:R0:W5:Y:S04]  /*5e70*/  @!P4 LD.E.64 R12, desc[UR40][R28.64] ;  /* 0x000000281c0cc980 */ /* 0x000168000c101b00 */
[----:B------:R0:W5:Y:S04]  /*5e80*/  @!P5 LD.E.64 R10, desc[UR40][R6.64] ;  /* 0x00000028060ad980 */ /* 0x000168000c101b00 */
[----:B------:R0:W5:Y:S02]  /*5e90*/  @!P5 LD.E.64 R8, desc[UR40][R14.64] ;  /* 0x000000280e08d980 */ /* 0x000164000c101b00 */
.L_x_11524:
[----:B------:R-:W-:Y:S05]  /*5ea0*/  BSYNC B1 ;  /* 0x0000000000017941 */ /* 0x000fea0003800000 */
.L_x_11523:
[----:B------:R-:W1:Y:S01]  /*5eb0*/  SYNCS.PHASECHK.TRANS64.TRYWAIT P0, [R16+URZ+0x13200], R27 ;  /* 0x0132001b100075a7 */ /* 0x000e62000800017f */
[----:B---3--:R-:W-:Y:S01]  /*5ec0*/  IMAD R0, R25, -0xc0, R24 ;  /* 0xffffff4019007824 */ /* 0x008fe200078e0218 */
[----:B------:R-:W-:Y:S04]  /*5ed0*/  BSSY B1, `(.L_x_11525) ;  /* 0x0000004000017945 */ /* 0x000fe80003800000 */
[----:B------:R-:W-:-:S04]  /*5ee0*/  VIMNMX R0, R0, 0xc0, PT ;  /* 0x000000c000007848 */ /* 0x000fc80003fe0100 */
[----:B------:R-:W-:Y:S01]  /*5ef0*/  ISETP.GE.AND P1, PT, R23, R0, PT ;  /* 0x000000001700720c */ /* 0x000fe20003f26270 */
[----:B-1----:R-:W-:-:S12]  /*5f00*/  @!P0 BRA `(.L_x_11526) ;  /* 0x0000012000b08947 */ /* 0x002fd80003800000 */
.L_x_11706:
[----:B------:R-:W-:Y:S05]  /*5f10*/  BSYNC B1 ;  /* 0x0000000000017941 */ /* 0x000fea0003800000 */
.L_x_11525:
[----:B------:R-:W-:Y:S05]  /*5f20*/  @P1 BRA `(.L_x_11527) ;  /* 0x0000002000981947 */ /* 0x000fea0003800000 */
[----:B------:R-:W3:Y:S01]  /*5f30*/  LDL R0, [R1+0x10] ;  /* 0x0000100001007983 */ /* 0x000ee20000100800 */
[----:B----4-:R-:W4:Y:S03]  /*5f40*/  LDC R3, c[0x0][0x3f4] ;  /* 0x0000fd00ff037b82 */ /* 0x010f260000000800 */
[----:B------:R0:W5:Y:S01]  /*5f50*/  LDL R37, [R1+0x14] ;  /* 0x0000140001257983 */ /* 0x0001620000100800 */
[----:B------:R-:W-:Y:S01]  /*5f60*/  BSSY B1, `(.L_x_11528) ;  /* 0x000007b000017945 */ /* 0x000fe20003800000 */
[-C--:B----4-:R-:W-:Y:S02]  /*5f70*/  ISETP.GE.AND P0, PT, R156, R3.reuse, PT ;  /* 0x000000039c00720c */ /* 0x090fe40003f06270 */
[----:B---3--:R-:W-:-:S11]  /*5f80*/  ISETP.GE.AND P1, PT, R0, R3, PT ;  /* 0x000000030000720c */ /* 0x008fd60003f26270 */
[----:B0-----:R-:W-:Y:S05]  /*5f90*/  @P0 BRA `(.L_x_11529) ;  /* 0x0000000400dc0947 */ /* 0x001fea0003800000 */
[----:B-----5:R-:W-:Y:S01]  /*5fa0*/  IMAD.IADD R0, R16, 0x1, R37 ;  /* 0x0000000110007824 */ /* 0x020fe200078e0225 */
[----:B--2---:R-:W-:Y:S02]  /*5fb0*/  SHF.R.U32.HI R14, RZ, 0x8, R20 ;  /* 0x00000008ff0e7819 */ /* 0x004fe40000011614 */
[----:B------:R-:W-:Y:S02]  /*5fc0*/  LOP3.LUT R3, R20, 0xff, RZ, 0xc0, !PT ;  /* 0x000000ff14037812 */ /* 0x000fe400078ec0ff */
[----:B------:R-:W0:Y:S01]  /*5fd0*/  LDS.128 R4, [R0+0xb000] ;  /* 0x00b0000000047984 */ /* 0x000e220000000c00 */
[----:B------:R-:W-:Y:S02]  /*5fe0*/  LOP3.LUT R14, R14, 0xff, RZ, 0xc0, !PT ;  /* 0x000000ff0e0e7812 */ /* 0x000fe400078ec0ff */
[----:B------:R-:W-:Y:S02]  /*5ff0*/  SHF.R.U32.HI R24, RZ, 0x8, R21 ;  /* 0x00000008ff187819 */ /* 0x000fe40000011615 */
[----:B-1----:R-:W-:-:S02]  /*6000*/  SHF.R.U32.HI R27, RZ, 0x8, R13 ;  /* 0x00000008ff1b7819 */ /* 0x002fc4000001160d */
[----:B------:R-:W-:Y:S02]  /*6010*/  PRMT R3, R14, 0x7604, R3 ;  /* 0x000076040e037816 */ /* 0x000fe40000000003 */
[----:B------:R-:W-:Y:S02]  /*6020*/  LOP3.LUT R15, R21, 0xff, RZ, 0xc0, !PT ;  /* 0x000000ff150f7812 */ /* 0x000fe400078ec0ff */
[----:B------:R-:W-:Y:S02]  /*6030*/  LOP3.LUT R24, R24, 0xff, RZ, 0xc0, !PT ;  /* 0x000000ff18187812 */ /* 0x000fe400078ec0ff */
[----:B------:R-:W-:Y:S02]  /*6040*/  SHF.R.U32.HI R28, RZ, 0x10, R21 ;  /* 0x00000010ff1c7819 */ /* 0x000fe40000011615 */
[----:B------:R-:W-:Y:S02]  /*6050*/  SHF.R.U32.HI R14, RZ, 0x8, R12 ;  /* 0x00000008ff0e7819 */ /* 0x000fe4000001160c */
[----:B------:R-:W-:-:S02]  /*6060*/  SHF.R.U32.HI R29, RZ, 0x10, R13 ;  /* 0x00000010ff1d7819 */ /* 0x000fc4000001160d */
[----:B------:R-:W-:Y:S02]  /*6070*/  LOP3.LUT R26, R13, 0xff, RZ, 0xc0, !PT ;  /* 0x000000ff0d1a7812 */ /* 0x000fe400078ec0ff */
[----:B------:R-:W-:Y:S01]  /*6080*/  LOP3.LUT R27, R27, 0xff, RZ, 0xc0, !PT ;  /* 0x000000ff1b1b7812 */ /* 0x000fe200078ec0ff */
[----:B------:R-:W-:Y:S01]  /*6090*/  IMAD.U32 R29, R29, 0x10000, RZ ;  /* 0x000100001d1d7824 */ /* 0x000fe200078e00ff */
[----:B------:R-:W-:Y:S02]  /*60a0*/  PRMT R15, R24, 0x7604, R15 ;  /* 0x00007604180f7816 */ /* 0x000fe4000000000f */
[----:B------:R-:W-:Y:S01]  /*60b0*/  LOP3.LUT R25, R14, 0xff, RZ, 0xc0, !PT ;  /* 0x000000ff0e197812 */ /* 0x000fe200078ec0ff */
[----:B------:R-:W-:Y:S01]  /*60c0*/  IMAD.U32 R14, R28, 0x10000, RZ ;  /* 0x000100001c0e7824 */ /* 0x000fe200078e00ff */
[----:B------:R-:W-:Y:S02]  /*60d0*/  LOP3.LUT R24, R12, 0xff, RZ, 0xc0, !PT ;  /* 0x000000ff0c187812 */ /* 0x000fe400078ec0ff */
[----:B------:R-:W-:-:S02]  /*60e0*/  PRMT R26, R27, 0x7604, R26 ;  /* 0x000076041b1a7816 */ /* 0x000fc4000000001a */
[----:B------:R-:W-:Y:S02]  /*60f0*/  PRMT R27, R25, 0x7604, R24 ;  /* 0x00007604191b7816 */ /* 0x000fe40000000018 */
[----:B------:R-:W-:Y:S02]  /*6100*/  LOP3.LUT R25, R15, 0xff0000, R14, 0xf8, !PT ;  /* 0x00ff00000f197812 */ /* 0x000fe400078ef80e */
[----:B------:R-:W-:Y:S02]  /*6110*/  LOP3.LUT R29, R26, 0xff0000, R29, 0xf8, !PT ;  /* 0x00ff00001a1d7812 */ /* 0x000fe400078ef81d */
        /* <DEDUP_REMOVED lines=74> */
[--C-:B------:R-:W-:Y:S02]  /*65c0*/  HADD2.F32 R3, -RZ, R7.reuse.H1_H1 ;  /* 0x30000007ff037230 */ /* 0x100fe40000004100 */
[C---:B------:R-:W-:Y:S01]  /*65d0*/  FMUL.FTZ R25, R4.reuse, R13 ;  /* 0x0000000d04197220 */ /* 0x040fe20000410000 */
        /* <DEDUP_REMOVED lines=19> */
.L_x_11529:
[----:B------:R-:W-:Y:S05]  /*6710*/  BSYNC B1 ;  /* 0x0000000000017941 */ /* 0x000fea0003800000 */
.L_x_11528:
[----:B------:R-:W-:Y:S05]  /*6720*/  @P1 BRA `(.L_x_11527) ;  /* 0x0000001800981947 */ /* 0x000fea0003800000 */
[----:B0-----:R-:W3:Y:S01]  /*6730*/  LDL R0, [R1+0x70] ;  /* 0x0000700001007983 */ /* 0x001ee20000100800 */
[----:B-----5:R-:W-:Y:S01]  /*6740*/  IMAD.IADD R3, R16, 0x1, R37 ;  /* 0x0000000110037824 */ /* 0x020fe200078e0225 */
[----:B------:R-:W-:Y:S02]  /*6750*/  SHF.R.U32.HI R13, RZ, 0x8, R11 ;  /* 0x00000008ff0d7819 */ /* 0x000fe4000001160b */
[----:B------:R-:W-:Y:S02]  /*6760*/  SHF.R.U32.HI R24, RZ, 0x8, R9 ;  /* 0x00000008ff187819 */ /* 0x000fe40000011609 */
[----:B------:R-:W-:Y:S02]  /*6770*/  SHF.R.U32.HI R15, RZ, 0x8, R8 ;  /* 0x00000008ff0f7819 */ /* 0x000fe40000011608 */
[----:B--2---:R-:W-:Y:S02]  /*6780*/  LOP3.LUT R14, R11, 0xff, RZ, 0xc0, !PT ;  /* 0x000000ff0b0e7812 */ /* 0x004fe400078ec0ff */
        /* <DEDUP_REMOVED lines=12> */
[----:B------:R-:W-:-:S02]  /*6850*/  SHF.R.U32.HI R13, RZ, 0x10, R8 ;  /* 0x00000010ff0d7819 */ /* 0x000fc40000011608 */
[----:B------:R-:W-:Y:S02]  /*6860*/  PRMT R15, R14, 0x7054, R15 ;  /* 0x000070540e0f7816 */ /* 0x000fe4000000000f */
[----:B------:R-:W-:Y:S02]  /*6870*/  PRMT R25, R24, 0x7054, R25 ;  /* 0x0000705418197816 */ /* 0x000fe40000000019 */
[----:B------:R-:W-:Y:S02]  /*6880*/  PRMT R21, R20, 0x7604, R21 ;  /* 0x0000760414157816 */ /* 0x000fe40000000015 */
[----:B------:R-:W-:Y:S02]  /*6890*/  LOP3.LUT R20, R13, 0xff, RZ, 0xc0, !PT ;  /* 0x000000ff0d147812 */ /* 0x000fe400078ec0ff */
[----:B------:R-:W-:Y:S02]  /*68a0*/  LOP3.LUT R25, R25, 0xff000000, R9, 0xf8, !PT ;  /* 0xff00000019197812 */ /* 0x000fe400078ef809 */
[----:B------:R-:W-:-:S02]  /*68b0*/  LOP3.LUT R15, R15, 0xff000000, R11, 0xf8, !PT ;  /* 0xff0000000f0f7812 */ /* 0x000fc400078ef80b */
[----:B------:R-:W-:Y:S02]  /*68c0*/  PRMT R21, R20, 0x7054, R21 ;  /* 0x0000705414157816 */ /* 0x000fe40000000015 */
[-C--:B------:R-:W-:Y:S02]  /*68d0*/  F2FP.F16.E4M3.UNPACK_B R20, R25.reuse ;  /* 0x00000019ff14723e */ /* 0x080fe400020006ff */
[----:B------:R-:W-:Y:S02]  /*68e0*/  LOP3.LUT R21, R21, 0xff000000, R8, 0xf8, !PT ;  /* 0xff00000015157812 */ /* 0x000fe400078ef808 */
[----:B------:R-:W-:Y:S01]  /*68f0*/  F2FP.F16.E4M3.UNPACK_B R25, R25.H1 ;  /* 0x00000019ff19723e */ /* 0x000fe200030006ff */
[--C-:B------:R-:W-:Y:S02]  /*6900*/  HADD2.F32 R24, -RZ, R20.reuse.H1_H1 ;  /* 0x30000014ff187230 */ /* 0x100fe40000004100 */
[----:B------:R-:W-:Y:S01]  /*6910*/  HADD2.F32 R20, -RZ, R20.H0_H0 ;  /* 0x20000014ff147230 */ /* 0x000fe20000004100 */
[----:B---3--:R-:W-:Y:S01]  /*6920*/  LOP3.LUT P0, RZ, R0, 0x2, RZ, 0xc0, !PT ;  /* 0x0000000200ff7812 */ /* 0x008fe2000780c0ff */
[----:B------:R-:W-:-:S12]  /*6930*/  VIADD R0, R3, 0x20 ;  /* 0x0000002003007836 */ /* 0x000fd80000000000 */
[----:B------:R-:W-:Y:S01]  /*6940*/  @P0 VIADD R0, R3, 0xffffffe0 ;  /* 0xffffffe003000836 */ /* 0x000fe20000000000 */
[----:B------:R-:W-:-:S04]  /*6950*/  SHF.R.U32.HI R3, RZ, 0x8, R10 ;  /* 0x00000008ff037819 */ /* 0x000fc8000001160a */
[----:B------:R-:W0:Y:S01]  /*6960*/  LDS.128 R4, [R0+0xb000] ;  /* 0x00b0000000047984 */ /* 0x000e220000000c00 */
[----:B------:R-:W-:-:S04]  /*6970*/  LOP3.LUT R3, R3, 0xff, RZ, 0xc0, !PT ;  /* 0x000000ff03037812 */ /* 0x000fc800078ec0ff */
[----:B------:R-:W-:Y:S02]  /*6980*/  PRMT R12, R3, 0x7604, R12 ;  /* 0x00007604030c7816 */ /* 0x000fe4000000000c */
[----:B------:R-:W-:-:S04]  /*6990*/  SHF.R.U32.HI R3, RZ, 0x10, R10 ;  /* 0x00000010ff037819 */ /* 0x000fc8000001160a */
[----:B------:R-:W-:-:S04]  /*69a0*/  LOP3.LUT R3, R3, 0xff, RZ, 0xc0, !PT ;  /* 0x000000ff03037812 */ /* 0x000fc800078ec0ff */
[----:B------:R-:W-:Y:S02]  /*69b0*/  PRMT R13, R3, 0x7054, R12 ;  /* 0x00007054030d7816 */ /* 0x000fe4000000000c */
[-C--:B------:R-:W-:Y:S02]  /*69c0*/  F2FP.F16.E4M3.UNPACK_B R12, R15.reuse ;  /* 0x0000000fff0c723e */ /* 0x080fe400020006ff */
[----:B------:R-:W-:Y:S02]  /*69d0*/  LOP3.LUT R13, R13, 0xff000000, R10, 0xf8, !PT ;  /* 0xff0000000d0d7812 */ /* 0x000fe400078ef80a */
[----:B------:R-:W-:Y:S01]  /*69e0*/  F2FP.F16.E4M3.UNPACK_B R15, R15.H1 ;  /* 0x0000000fff0f723e */ /* 0x000fe200030006ff */
[--C-:B------:R-:W-:Y:S02]  /*69f0*/  HADD2.F32 R14, -RZ, R12.reuse.H1_H1 ;  /* 0x3000000cff0e7230 */ /* 0x100fe40000004100 */
[----:B------:R-:W-:Y:S01]  /*6a00*/  HADD2.F32 R12, -RZ, R12.H0_H0 ;  /* 0x2000000cff0c7230 */ /* 0x000fe20000004100 */
[----:B0-----:R-:W-:-:S02]  /*6a10*/  F2FP.F16.E4M3.UNPACK_B R3, R6.H1 ;  /* 0x00000006ff03723e */ /* 0x001fc400030006ff */
[----:B------:R-:W-:Y:S02]  /*6a20*/  F2FP.F16.E4M3.UNPACK_B R6, R6 ;  /* 0x00000006ff06723e */ /* 0x000fe400020006ff */
[-C--:B------:R-:W-:Y:S01]  /*6a30*/  F2FP.F16.E4M3.UNPACK_B R10, R7.reuse ;  /* 0x00000007ff0a723e */ /* 0x080fe200020006ff */
[--C-:B------:R-:W-:Y:S01]  /*6a40*/  HADD2.F32 R8, -RZ, R3.reuse.H1_H1 ;  /* 0x30000003ff087230 */ /* 0x100fe20000004100 */
[----:B------:R-:W-:Y:S01]  /*6a50*/  F2FP.F16.E4M3.UNPACK_B R11, R7.H1 ;  /* 0x00000007ff0b723e */ /* 0x000fe200030006ff */
[----:B------:R-:W-:Y:S01]  /*6a60*/  HADD2.F32 R9, -RZ, R3.H0_H0 ;  /* 0x20000003ff097230 */ /* 0x000fe20000004100 */
[-C--:B------:R-:W-:Y:S02]  /*6a70*/  F2FP.F16.E4M3.UNPACK_B R7, R5.reuse ;  /* 0x00000005ff07723e */ /* 0x080fe400020006ff */
[C---:B------:R-:W-:Y:S01]  /*6a80*/  FMUL.FTZ R26, R8.reuse, R24 ;  /* 0x00000018081a7220 */ /* 0x040fe20000410000 */
[----:B-1----:R-:W-:Y:S01]  /*6a90*/  FMUL.FTZ R27, R8, R14 ;  /* 0x0000000e081b7220 */ /* 0x002fe20000410000 */
[----:B------:R-:W-:Y:S01]  /*6aa0*/  F2FP.F16.E4M3.UNPACK_B R8, R5.H1 ;  /* 0x00000005ff08723e */ /* 0x000fe200030006ff */
[----:B------:R-:W-:-:S02]  /*6ab0*/  HADD2.F32 R5, -RZ, R6.H1_H1 ;  /* 0x30000006ff057230 */ /* 0x000fc40000004100 */
[C---:B------:R-:W-:Y:S01]  /*6ac0*/  FFMA.FTZ R26, R9.reuse, R14, -R26 ;  /* 0x0000000e091a7223 */ /* 0x040fe2000001081a */
[----:B------:R-:W-:Y:S01]  /*6ad0*/  FFMA.FTZ R29, R9, R24, R27 ;  /* 0x00000018091d7223 */ /* 0x000fe2000001001b */
[----:B------:R-:W-:Y:S01]  /*6ae0*/  HADD2.F32 R6, -RZ, R6.H0_H0 ;  /* 0x20000006ff067230 */ /* 0x000fe20000004100 */
[----:B------:R-:W-:Y:S01]  /*6af0*/  F2FP.F16.E4M3.UNPACK_B R3, R4 ;  /* 0x00000004ff03723e */ /* 0x000fe200020006ff */
[C---:B------:R-:W-:Y:S01]  /*6b00*/  FMUL.FTZ R9, R5.reuse, R20 ;  /* 0x0000001405097220 */ /* 0x040fe20000410000 */
[----:B------:R-:W-:Y:S01]  /*6b10*/  FMUL.FTZ R27, R5, R12 ;  /* 0x0000000c051b7220 */ /* 0x000fe20000410000 */
[----:B------:R-:W-:Y:S01]  /*6b20*/  HADD2.F32 R5, -RZ, R10.H1_H1 ;  /* 0x3000000aff057230 */ /* 0x000fe20000004100 */
[----:B------:R-:W-:Y:S01]  /*6b30*/  F2FP.F16.E4M3.UNPACK_B R4, R4.H1 ;  /* 0x00000004ff04723e */ /* 0x000fe200030006ff */
[----:B------:R-:W-:Y:S02]  /*6b40*/  HADD2.F32 R14, -RZ, R25.H0_H0 ;  /* 0x20000019ff0e7230 */ /* 0x000fe40000004100 */
[----:B------:R-:W-:Y:S01]  /*6b50*/  FFMA.FTZ R24, R6, R12, -R9 ;  /* 0x0000000c06187223 */ /* 0x000fe20000010809 */
[----:B------:R-:W-:-:S02]  /*6b60*/  HADD2.F32 R9, -RZ, R15.H0_H0 ;  /* 0x2000000fff097230 */ /* 0x000fc40000004100 */
[----:B------:R-:W-:Y:S01]  /*6b70*/  FFMA.FTZ R27, R6, R20, R27 ;  /* 0x00000014061b7223 */ /* 0x000fe2000001001b */
        /* <DEDUP_REMOVED lines=11> */
[----:B------:R-:W-:Y:S01]  /*6c30*/  FMUL.FTZ R10, R6, R15 ;  /* 0x0000000f060a7220 */ /* 0x000fe20000410000 */
[----:B------:R-:W-:Y:S01]  /*6c40*/  F2FP.F16.E4M3.UNPACK_B R9, R13 ;  /* 0x0000000dff09723e */ /* 0x000fe200020006ff */
[C---:B------:R-:W-:Y:S01]  /*6c50*/  FFMA.FTZ R30, R11.reuse, R15, -R12 ;  /* 0x0000000f0b1e7223 */ /* 0x040fe2000001080c */
[----:B------:R-:W-:Y:S02]  /*6c60*/  HADD2.F32 R6, -RZ, R4.H1_H1 ;  /* 0x30000004ff067230 */ /* 0x000fe40000004100 */
[----:B------:R-:W-:Y:S01]  /*6c70*/  FFMA.FTZ R25, R11, R25, R10 ;  /* 0x000000190b197223 */ /* 0x000fe2000001000a */
[--C-:B------:R-:W-:Y:S01]  /*6c80*/  HADD2.F32 R12, -RZ, R5.reuse.H1_H1 ;  /* 0x30000005ff0c7230 */ /* 0x100fe20000004100 */
[----:B------:R-:W-:Y:S01]  /*6c90*/  F2FP.F16.E4M3.UNPACK_B R13, R13.H1 ;  /* 0x0000000dff0d723e */ /* 0x000fe200030006ff */
[----:B------:R-:W-:Y:S01]  /*6ca0*/  HADD2.F32 R11, -RZ, R5.H0_H0 ;  /* 0x20000005ff0b7230 */ /* 0x000fe20000004100 */
[----:B------:R-:W-:Y:S01]  /*6cb0*/  F2FP.F16.E4M3.UNPACK_B R21, R21.H1 ;  /* 0x00000015ff15723e */ /* 0x000fe200030006ff */
[----:B------:R-:W-:-:S02]  /*6cc0*/  HADD2.F32 R10, -RZ, R9.H1_H1 ;  /* 0x30000009ff0a7230 */ /* 0x000fc40000004100 */
[C---:B------:R-:W-:Y:S01]  /*6cd0*/  FMUL.FTZ R14, R6.reuse, R12 ;  /* 0x0000000c060e7220 */ /* 0x040fe20000410000 */
[----:B------:R-:W-:Y:S02]  /*6ce0*/  HADD2.F32 R5, -RZ, R4.H0_H0 ;  /* 0x20000004ff057230 */ /* 0x000fe40000004100 */
        /* <DEDUP_REMOVED lines=10> */
[--C-:B------:R-:W-:Y:S02]  /*6d90*/  HADD2.F32 R9, -RZ, R21.reuse.H1_H1 ;  /* 0x30000015ff097230 */ /* 0x100fe40000004100 */
[----:B------:R-:W-:Y:S01]  /*6da0*/  FFMA.FTZ R11, R3, R11, R4 ;  /* 0x0000000b030b7223 */ /* 0x000fe20000010004 */
[----:B------:R-:W-:Y:S02]  /*6db0*/  HADD2.F32 R4, -RZ, R8.H1_H1 ;  /* 0x30000008ff047230 */ /* 0x000fe40000004100 */
[----:B------:R-:W-:Y:S02]  /*6dc0*/  HADD2.F32 R10, -RZ, R21.H0_H0 ;  /* 0x20000015ff0a7230 */ /* 0x000fe40000004100 */
        /* <DEDUP_REMOVED lines=22> */
.L_x_11521:
[----:B------:R-:W-:-:S03]  /*6f30*/  UMOV UR4, 0xffffffff ;  /* 0xffffffff00047882 */ /* 0x000fc60000000000 */
[----:B------:R-:W-:Y:S05]  /*6f40*/  BRA.DIV UR4, `(.L_x_11530) ;  /* 0x0000011204b47947 */ /* 0x000fea000b800000 */
[----:B------:R0:W1:Y:S04]  /*6f50*/  SHFL.IDX PT, R29, R28, RZ, 0x1e1f ;  /* 0x001e1fff1c1d7589 */ /* 0x00006800000e0000 */
[----:B------:R0:W2:Y:S04]  /*6f60*/  SHFL.IDX PT, R14, R26, RZ, 0x1e1f ;  /* 0x001e1fff1a0e7589 */ /* 0x0000a800000e0000 */
[----:B------:R0:W3:Y:S04]  /*6f70*/  SHFL.IDX PT, R0, R30, RZ, 0x1e1f ;  /* 0x001e1fff1e007589 */ /* 0x0000e800000e0000 */
[----:B------:R0:W4:Y:S02]  /*6f80*/  SHFL.IDX PT, R3, R31, RZ, 0x1e1f ;  /* 0x001e1fff1f037589 */ /* 0x00012400000e0000 */
.L_x_11712:
[----:B------:R-:W5:Y:S01]  /*6f90*/  LDL R6, [R1+0x48] ;  /* 0x0000480001067983 */ /* 0x000f620000100800 */
[----:B------:R-:W-:Y:S01]  /*6fa0*/  ULDC UR4, c[0x0][0x448] ;  /* 0x0001120000047ab9 */ /* 0x000fe20000000800 */
[----:B------:R-:W0:Y:S01]  /*6fb0*/  LDC R27, c[0x0][0x3f4] ;  /* 0x0000fd00ff1b7b82 */ /* 0x000e220000000800 */
[----:B------:R-:W-:Y:S01]  /*6fc0*/  IMAD R24, R24, UR4, RZ ;  /* 0x0000000418187c24 */ /* 0x000fe2000f8e02ff */
[----:B------:R-:W-:Y:S01]  /*6fd0*/  BSSY B1, `(.L_x_11531) ;  /* 0x0000016000017945 */ /* 0x000fe20003800000 */
[----:B------:R-:W-:Y:S02]  /*6fe0*/  CS2R R8, SRZ ;  /* 0x0000000000087805 */ /* 0x000fe4000001ff00 */
[----:B------:R-:W-:Y:S02]  /*6ff0*/  CS2R R10, SRZ ;  /* 0x00000000000a7805 */ /* 0x000fe4000001ff00 */
[----:B------:R-:W-:Y:S02]  /*7000*/  ISETP.GE.AND P0, PT, R4, R24, PT ;  /* 0x000000180400720c */ /* 0x000fe40003f06270 */
[----:B-----5:R-:W-:-:S04]  /*7010*/  LEA.HI R5, R6, R6, RZ, 0x1 ;  /* 0x0000000606057211 */ /* 0x020fc800078f08ff */
[----:B------:R-:W-:-:S05]  /*7020*/  LOP3.LUT R5, R5, 0xfffffffe, RZ, 0xc0, !PT ;  /* 0xfffffffe05057812 */ /* 0x000fca00078ec0ff */
[----:B------:R-:W-:Y:S01]  /*7030*/  IMAD.IADD R21, R6, 0x1, -R5 ;  /* 0x0000000106157824 */ /* 0x000fe200078e0a05 */
[----:B------:R-:W-:Y:S02]  /*7040*/  CS2R R4, SRZ ;  /* 0x0000000000047805 */ /* 0x000fe4000001ff00 */
[----:B------:R-:W-:Y:S02]  /*7050*/  CS2R R6, SRZ ;  /* 0x0000000000067805 */ /* 0x000fe4000001ff00 */
[----:B------:R-:W-:Y:S01]  /*7060*/  SHF.L.U32 R21, R21, 0x1f, RZ ;  /* 0x0000001f15157819 */ /* 0x000fe200000006ff */
[----:B0-----:R-:W-:Y:S06]  /*7070*/  @P0 BRA `(.L_x_11532) ;  /* 0x00000000002c0947 */ /* 0x001fec0003800000 */
[----:B------:R-:W-:Y:S01]  /*7080*/  ULDC UR4, c[0x0][0x3f4] ;  /* 0x0000fd0000047ab9 */ /* 0x000fe20000000800 */
[C---:B-1----:R-:W-:Y:S02]  /*7090*/  IADD3 R12, P0, R18.reuse, R29, RZ ;  /* 0x0000001d120c7210 */ /* 0x042fe40007f1e0ff */
[C---:B------:R-:W-:Y:S02]  /*70a0*/  ISETP.GE.AND P2, PT, R18.reuse, UR4, PT ;  /* 0x0000000412007c0c */ /* 0x040fe4000bf46270 */
[----:B------:R-:W-:Y:S02]  /*70b0*/  SHF.R.S32.HI R8, RZ, 0x1f, R18 ;  /* 0x0000001fff087819 */ /* 0x000fe40000011412 */
[----:B--2---:R-:W-:-:S03]  /*70c0*/  IADD3 R14, P1, R18, R14, RZ ;  /* 0x0000000e120e7210 */ /* 0x004fc60007f3e0ff */
[--C-:B---3--:R-:W-:Y:S02]  /*70d0*/  IMAD.X R13, R0, 0x1, R8.reuse, P0 ;  /* 0x00000001000d7824 */ /* 0x108fe400000e0608 */
[----:B----4-:R-:W-:Y:S01]  /*70e0*/  IMAD.X R15, R3, 0x1, R8, P1 ;  /* 0x00000001030f7824 */ /* 0x010fe200008e0608 */
[----:B------:R-:W-:-:S03]  /*70f0*/  CS2R R8, SRZ ;  /* 0x0000000000087805 */ /* 0x000fc6000001ff00 */
[----:B------:R-:W-:Y:S05]  /*7100*/  @P2 BRA `(.L_x_11532) ;  /* 0x0000000000082947 */ /* 0x000fea0003800000 */
[----:B------:R0:W5:Y:S04]  /*7110*/  LD.E.128 R8, desc[UR40][R12.64] ;  /* 0x000000280c087980 */ /* 0x000168000c101d00 */
[----:B------:R0:W5:Y:S02]  /*7120*/  LD.E.128 R4, desc[UR40][R14.64] ;  /* 0x000000280e047980 */ /* 0x000164000c101d00 */
.L_x_11532:
[----:B------:R-:W-:Y:S05]  /*7130*/  BSYNC B1 ;  /* 0x0000000000017941 */ /* 0x000fea0003800000 */
.L_x_11531:
[----:B------:R-:W1:Y:S01]  /*7140*/  SYNCS.PHASECHK.TRANS64.TRYWAIT P1, [R16+URZ+0x13200], R21 ;  /* 0x01320015100075a7 */ /* 0x000e62000802017f */
[----:B---3--:R-:W-:Y:S01]  /*7150*/  IMAD R0, R25, -0xc0, R24 ;  /* 0xffffff4019007824 */ /* 0x008fe200078e0218 */
[----:B------:R-:W-:Y:S01]  /*7160*/  ISETP.GE.AND P0, PT, R18, R27, PT ;  /* 0x0000001b1200720c */ /* 0x000fe20003f06270 */
[----:B------:R-:W-:Y:S03]  /*7170*/  BSSY B1, `(.L_x_11533) ;  /* 0x0000004000017945 */ /* 0x000fe60003800000 */
[----:B------:R-:W-:-:S04]  /*7180*/  VIMNMX R0, R0, 0xc0, PT ;  /* 0x000000c000007848 */ /* 0x000fc80003fe0100 */
[----:B------:R-:W-:Y:S01]  /*7190*/  ISETP.GE.OR P0, PT, R23, R0, P0 ;  /* 0x000000001700720c */ /* 0x000fe20000706670 */
[----:B-1----:R-:W-:-:S12]  /*71a0*/  @!P1 BRA `(.L_x_11534) ;  /* 0x00000110008c9947 */ /* 0x002fd80003800000 */
.L_x_11713:
[----:B------:R-:W-:Y:S05]  /*71b0*/  BSYNC B1 ;  /* 0x0000000000017941 */ /* 0x000fea0003800000 */
.L_x_11533:
[----:B------:R-:W-:Y:S05]  /*71c0*/  @P0 BRA `(.L_x_11527) ;  /* 0x0000000c00f00947 */ /* 0x000fea0003800000 */
[----:B------:R-:W3:Y:S04]  /*71d0*/  LDL R35, [R1+0x28] ;  /* 0x0000280001237983 */ /* 0x000ee80000100800 */
[----:B------:R-:W3:Y:S04]  /*71e0*/  LDL R31, [R1+0x2c] ;  /* 0x00002c00011f7983 */ /* 0x000ee80000100800 */
[----:B------:R-:W3:Y:S04]  /*71f0*/  LDL R29, [R1+0x30] ;  /* 0x00003000011d7983 */ /* 0x000ee80000100800 */
[----:B------:R-:W3:Y:S01]  /*7200*/  LDL R52, [R1+0x88] ;  /* 0x0000880001347983 */ /* 0x000ee20000100800 */
[----:B-----5:R-:W-:-:S02]  /*7210*/  SHF.R.U32.HI R0, RZ, 0x8, R8 ;  /* 0x00000008ff007819 */ /* 0x020fc40000011608 */
[----:B----4-:R-:W-:Y:S02]  /*7220*/  LOP3.LUT R3, R8, 0xff, RZ, 0xc0, !PT ;  /* 0x000000ff08037812 */ /* 0x010fe400078ec0ff */
[----:B------:R-:W-:Y:S02]  /*7230*/  LOP3.LUT R0, R0, 0xff, RZ, 0xc0, !PT ;  /* 0x000000ff00007812 */ /* 0x000fe400078ec0ff */
[----:B------:R-:W-:Y:S02]  /*7240*/  SHF.R.U32.HI R25, RZ, 0x8, R9 ;  /* 0x00000008ff197819 */ /* 0x000fe40000011609 */
[----:B------:R-:W-:Y:S02]  /*7250*/  PRMT R20, R0, 0x7604, R3 ;  /* 0x0000760400147816 */ /* 0x000fe40000000003 */
[----:B------:R-:W-:Y:S02]  /*7260*/  SHF.R.U32.HI R3, RZ, 0x8, R10 ;  /* 0x00000008ff037819 */ /* 0x000fe4000001160a */
[----:B0-----:R-:W-:-:S02]  /*7270*/  LOP3.LUT R13, R9, 0xff, RZ, 0xc0, !PT ;  /* 0x000000ff090d7812 */ /* 0x001fc400078ec0ff */
[----:B------:R-:W-:Y:S02]  /*7280*/  LOP3.LUT R0, R25, 0xff, RZ, 0xc0, !PT ;  /* 0x000000ff19007812 */ /* 0x000fe400078ec0ff */
[----:B------:R-:W-:Y:S02]  /*7290*/  LOP3.LUT R12, R10, 0xff, RZ, 0xc0, !PT ;  /* 0x000000ff0a0c7812 */ /* 0x000fe400078ec0ff */
[----:B------:R-:W-:Y:S02]  /*72a0*/  LOP3.LUT R3, R3, 0xff, RZ, 0xc0, !PT ;  /* 0x000000ff03037812 */ /* 0x000fe400078ec0ff */
[----:B-1----:R-:W-:Y:S02]  /*72b0*/  SHF.R.U32.HI R21, RZ, 0x8, R4 ;  /* 0x00000008ff157819 */ /* 0x002fe40000011604 */
[----:B------:R-:W-:Y:S02]  /*72c0*/  PRMT R28, R0, 0x7604, R13 ;  /* 0x00007604001c7816 */ /* 0x000fe4000000000d */
[----:B------:R-:W-:-:S02]  /*72d0*/  IADD3 R0, R18, R27, RZ ;  /* 0x0000001b12007210 */ /* 0x000fc40007ffe0ff */
[----:B------:R-:W-:Y:S02]  /*72e0*/  PRMT R30, R3, 0x7604, R12 ;  /* 0x00007604031e7816 */ /* 0x000fe4000000000c */
[----:B------:R-:W-:Y:S02]  /*72f0*/  LOP3.LUT R24, R4, 0xff, RZ, 0xc0, !PT ;  /* 0x000000ff04187812 */ /* 0x000fe400078ec0ff */
[----:B------:R-:W-:Y:S02]  /*7300*/  LOP3.LUT R21, R21, 0xff, RZ, 0xc0, !PT ;  /* 0x000000ff15157812 */ /* 0x000fe400078ec0ff */
[----:B------:R-:W-:Y:S02]  /*7310*/  SHF.R.U32.HI R3, RZ, 0x8, R6 ;  /* 0x00000008ff037819 */ /* 0x000fe40000011606 */
[----:B--2---:R-:W-:Y:S02]  /*7320*/  SHF.R.U32.HI R14, RZ, 0x8, R11 ;  /* 0x00000008ff0e7819 */ /* 0x004fe4000001160b */
[----:B------:R-:W-:-:S02]  /*7330*/  PRMT R33, R21, 0x7604, R24 ;  /* 0x0000760415217816 */ /* 0x000fc40000000018 */
[----:B------:R-:W-:Y:S02]  /*7340*/  SHF.R.U32.HI R27, RZ, 0x8, R7 ;  /* 0x00000008ff1b7819 */ /* 0x000fe40000011607 */
[----:B------:R-:W-:Y:S02]  /*7350*/  LOP3.LUT R25, R3, 0xff, RZ, 0xc0, !PT ;  /* 0x000000ff03197812 */ /* 0x000fe400078ec0ff */
[----:B------:R-:W-:Y:S02]  /*7360*/  SHF.R.U32.HI R21, RZ, 0x8, R5 ;  /* 0x00000008ff157819 */ /* 0x000fe40000011605 */
[----:B------:R-:W-:Y:S02]  /*7370*/  LOP3.LUT R15, R11, 0xff, RZ, 0xc0, !PT ;  /* 0x000000ff0b0f7812 */ /* 0x000fe400078ec0ff */
[----:B------:R-:W-:Y:S02]  /*7380*/  LOP3.LUT R14, R14, 0xff, RZ, 0xc0, !PT ;  /* 0x000000ff0e0e7812 */ /* 0x000fe400078ec0ff */
[----:B------:R-:W-:-:S02]  /*7390*/  LOP3.LUT R24, R5, 0xff, RZ, 0xc0, !PT ;  /* 0x000000ff05187812 */ /* 0x000fc400078ec0ff */
[----:B------:R-:W-:Y:S02]  /*73a0*/  LOP3.LUT R26, R6, 0xff, RZ, 0xc0, !PT ;  /* 0x000000ff061a7812 */ /* 0x000fe400078ec0ff */
[----:B------:R-:W-:Y:S02]  /*73b0*/  LOP3.LUT R27, R27, 0xff, RZ, 0xc0, !PT ;  /* 0x000000ff1b1b7812 */ /* 0x000fe400078ec0ff */
[----:B------:R-:W-:Y:S02]  /*73c0*/  LOP3.LUT R36, R7, 0xff, RZ, 0xc0, !PT ;  /* 0x000000ff07247812 */ /* 0x000fe400078ec0ff */
[----:B------:R-:W-:Y:S02]  /*73d0*/  LOP3.LUT R21, R21, 0xff, RZ, 0xc0, !PT ;  /* 0x000000ff15157812 */ /* 0x000fe400078ec0ff */
[----:B------:R-:W-:Y:S02]  /*73e0*/  PRMT R34, R14, 0x7604, R15 ;  /* 0x000076040e227816 */ /* 0x000fe4000000000f */
[----:B------:R-:W-:-:S02]  /*73f0*/  PRMT R39, R25, 0x7604, R26 ;  /* 0x0000760419277816 */ /* 0x000fc4000000001a */
[----:B------:R-:W-:Y:S02]  /*7400*/  PRMT R41, R27, 0x7604, R36 ;  /* 0x000076041b297816 */ /* 0x000fe40000000024 */
[----:B---3--:R-:W-:Y:S02]  /*7410*/  LOP3.LUT R0, R35, 0x30, R0, 0xf8, !PT ;  /* 0x0000003023007812 */ /* 0x008fe400078ef800 */
[----:B------:R-:W-:Y:S02]  /*7420*/  PRMT R35, R21, 0x7604, R24 ;  /* 0x0000760415237816 */ /* 0x000fe40000000018 */
[----:B------:R-:W-:Y:S02]  /*7430*/  LOP3.LUT R3, R0, R31, RZ, 0x3c, !PT ;  /* 0x0000001f00037212 */ /* 0x000fe400078e3cff */
[----:B------:R-:W-:Y:S02]  /*7440*/  SHF.R.U32.HI R21, RZ, 0x10, R9 ;  /* 0x00000010ff157819 */ /* 0x000fe40000011609 */
[----:B------:R-:W-:-:S02]  /*7450*/  IADD3 R0, R16, R29, R3 ;  /* 0x0000001d10007210 */ /* 0x000fc40007ffe003 */
[----:B------:R-:W-:Y:S01]  /*7460*/  SHF.R.U32.HI R3, RZ, 0x10, R8 ;  /* 0x00000010ff037819 */ /* 0x000fe20000011608 */
[----:B------:R-:W0:Y:S01]  /*7470*/  LDS.128 R12, [R52+0xb000] ;  /* 0x00b00000340c7984 */ /* 0x000e220000000c00 */
[----:B------:R-:W-:Y:S02]  /*7480*/  SHF.R.U32.HI R29, RZ, 0x10, R10 ;  /* 0x00000010ff1d7819 */ /* 0x000fe4000001160a */
[----:B------:R-:W-:Y:S01]  /*7490*/  SHF.R.U32.HI R31, RZ, 0x10, R11 ;  /* 0x00000010ff1f7819 */ /* 0x000fe2000001160b */
[----:B------:R-:W1:Y:S01]  /*74a0*/  LDS.128 R24, [R0+0xb000] ;  /* 0x00b0000000187984 */ /* 0x000e620000000c00 */
[----:B------:R-:W-:Y:S02]  /*74b0*/  LOP3.LUT R21, R21, 0xff, RZ, 0xc0, !PT ;  /* 0x000000ff15157812 */ /* 0x000fe400078ec0ff */
[----:B------:R-:W-:Y:S02]  /*74c0*/  LOP3.LUT R3, R3, 0xff, RZ, 0xc0, !PT ;  /* 0x000000ff03037812 */ /* 0x000fe400078ec0ff */
[----:B------:R-:W-:-:S02]  /*74d0*/  LOP3.LUT R29, R29, 0xff, RZ, 0xc0, !PT ;  /* 0x000000ff1d1d7812 */ /* 0x000fc400078ec0ff */
[----:B------:R-:W-:Y:S02]  /*74e0*/  LOP3.LUT R31, R31, 0xff, RZ, 0xc0, !PT ;  /* 0x000000ff1f1f7812 */ /* 0x000fe400078ec0ff */
[----:B------:R-:W-:Y:S02]  /*74f0*/  PRMT R21, R21, 0x7054, R28 ;  /* 0x0000705415157816 */ /* 0x000fe4000000001c */
[----:B------:R-:W-:Y:S02]  /*7500*/  SHF.R.U32.HI R28, RZ, 0x10, R5 ;  /* 0x00000010ff1c7819 */ /* 0x000fe40000011605 */
[----:B------:R-:W-:Y:S02]  /*7510*/  PRMT R3, R3, 0x7054, R20 ;  /* 0x0000705403037816 */ /* 0x000fe40000000014 */
[----:B------:R-:W-:Y:S02]  /*7520*/  PRMT R29, R29, 0x7054, R30 ;  /* 0x000070541d1d7816 */ /* 0x000fe4000000001e */
[----:B------:R-:W-:-:S02]  /*7530*/  SHF.R.U32.HI R20, RZ, 0x10, R4 ;  /* 0x00000010ff147819 */ /* 0x000fc40000011604 */
[----:B------:R-:W-:Y:S02]  /*7540*/  PRMT R31, R31, 0x7054, R34 ;  /* 0x000070541f1f7816 */ /* 0x000fe40000000022 */
[----:B------:R-:W-:Y:S02]  /*7550*/  SHF.R.U32.HI R30, RZ, 0x10, R6 ;  /* 0x00000010ff1e7819 */ /* 0x000fe40000011606 */
[----:B------:R-:W-:Y:S02]  /*7560*/  SHF.R.U32.HI R34, RZ, 0x10, R7 ;  /* 0x00000010ff227819 */ /* 0x000fe40000011607 */
[----:B------:R-:W-:Y:S02]  /*7570*/  LOP3.LUT R28, R28, 0xff, RZ, 0xc0, !PT ;  /* 0x000000ff1c1c7812 */ /* 0x000fe400078ec0ff */
[----:B------:R-:W-:Y:S02]  /*7580*/  LOP3.LUT R20, R20, 0xff, RZ, 0xc0, !PT ;  /* 0x000000ff14147812 */ /* 0x000fe400078ec0ff */
[----:B------:R-:W-:-:S02]  /*7590*/  LOP3.LUT R30, R30, 0xff, RZ, 0xc0, !PT ;  /* 0x000000ff1e1e7812 */ /* 0x000fc400078ec0ff */
[----:B------:R-:W-:Y:S02]  /*75a0*/  LOP3.LUT R34, R34, 0xff, RZ, 0xc0, !PT ;  /* 0x000000ff22227812 */ /* 0x000fe400078ec0ff */
[----:B------:R-:W-:Y:S02]  /*75b0*/  PRMT R37, R28, 0x7054, R35 ;  /* 0x000070541c257816 */ /* 0x000fe40000000023 */
[----:B------:R-:W-:Y:S02]  /*75c0*/  PRMT R33, R20, 0x7054, R33 ;  /* 0x0000705414217816 */ /* 0x000fe40000000021 */
[----:B------:R-:W-:Y:S02]  /*75d0*/  PRMT R39, R30, 0x7054, R39 ;  /* 0x000070541e277816 */ /* 0x000fe40000000027 */
        /* <DEDUP_REMOVED lines=8> */
[-C--:B0-----:R-:W-:Y:S02]  /*7660*/  F2FP.F16.E4M3.UNPACK_B R10, R13.reuse ;  /* 0x0000000dff0a723e */ /* 0x081fe400020006ff */
[----:B------:R-:W-:Y:S02]  /*7670*/  F2FP.F16.E4M3.UNPACK_B R28, R13.H1 ;  /* 0x0000000dff1c723e */ /* 0x000fe400030006ff */
[-C--:B------:R-:W-:Y:S01]  /*7680*/  F2FP.F16.E4M3.UNPACK_B R13, R12.reuse ;  /* 0x0000000cff0d723e */ /* 0x080fe200020006ff */
[--C-:B------:R-:W-:Y:S01]  /*7690*/  HADD2.F32 R9, -RZ, R10.reuse.H0_H0 ;  /* 0x2000000aff097230 */ /* 0x100fe20000004100 */
[----:B------:R-:W-:Y:S01]  /*76a0*/  F2FP.F16.E4M3.UNPACK_B R29, R12.H1 ;  /* 0x0000000cff1d723e */ /* 0x000fe200030006ff */
[----:B------:R-:W-:Y:S01]  /*76b0*/  HADD2.F32 R10, -RZ, R10.H1_H1 ;  /* 0x3000000aff0a7230 */ /* 0x000fe20000004100 */
[----:B------:R-:W-:Y:S02]  /*76c0*/  F2FP.F16.E4M3.UNPACK_B R39, R38 ;  /* 0x00000026ff27723e */ /* 0x000fe400020006ff */
[----:B-1----:R-:W-:-:S02]  /*76d0*/  F2FP.F16.E4M3.UNPACK_B R11, R25 ;  /* 0x00000019ff0b723e */ /* 0x002fc400020006ff */
[----:B------:R-:W-:Y:S01]  /*76e0*/  F2FP.F16.E4M3.UNPACK_B R12, R34 ;  /* 0x00000022ff0c723e */ /* 0x000fe200020006ff */
[----:B------:R-:W-:Y:S01]  /*76f0*/  HADD2.F32 R40, -RZ, R39.H0_H0 ;  /* 0x20000027ff287230 */ /* 0x000fe20000004100 */
[-C--:B------:R-:W-:Y:S01]  /*7700*/  F2FP.F16.E4M3.UNPACK_B R31, R15.reuse ;  /* 0x0000000fff1f723e */ /* 0x080fe200020006ff */
[----:B------:R-:W-:Y:S01]  /*7710*/  HADD2.F32 R6, -RZ, R11.H0_H0 ;  /* 0x2000000bff067230 */ /* 0x000fe20000004100 */
[----:B------:R-:W-:Y:S01]  /*7720*/  F2FP.F16.E4M3.UNPACK_B R36, R15.H1 ;  /* 0x0000000fff24723e */ /* 0x000fe200030006ff */
[--C-:B------:R-:W-:Y:S01]  /*7730*/  HADD2.F32 R15, -RZ, R12.reuse.H0_H0 ;  /* 0x2000000cff0f7230 */ /* 0x100fe20000004100 */
[-C--:B------:R-:W-:Y:S01]  /*7740*/  F2FP.F16.E4M3.UNPACK_B R21, R24.reuse ;  /* 0x00000018ff15723e */ /* 0x080fe200020006ff */
[----:B------:R-:W-:Y:S01]  /*7750*/  HADD2.F32 R39, -RZ, R39.H1_H1 ;  /* 0x30000027ff277230 */ /* 0x000fe20000004100 */
[----:B------:R-:W-:Y:S01]  /*7760*/  F2FP.F16.E4M3.UNPACK_B R30, R24.H1 ;  /* 0x00000018ff1e723e */ /* 0x000fe200030006ff */
[C---:B------:R-:W-:Y:S01]  /*7770*/  FMUL.FTZ R24, R6.reuse, R40 ;  /* 0x0000002806187220 */ /* 0x040fe20000410000 */
[-C--:B------:R-:W-:Y:S01]  /*7780*/  F2FP.F16.E4M3.UNPACK_B R33, R27.reuse ;  /* 0x0000001bff21723e */ /* 0x080fe200020006ff */
[----:B------:R-:W-:Y:S01]  /*7790*/  HADD2.F32 R11, -RZ, R11.H1_H1 ;  /* 0x3000000bff0b7230 */ /* 0x000fe20000004100 */
[----:B------:R-:W-:Y:S01]  /*77a0*/  F2FP.F16.E4M3.UNPACK_B R37, R27.H1 ;  /* 0x0000001bff25723e */ /* 0x000fe200030006ff */
[----:B------:R-:W-:Y:S01]  /*77b0*/  FMUL.FTZ R27, R6, R15 ;  /* 0x0000000f061b7220 */ /* 0x000fe20000410000 */
[----:B------:R-:W-:Y:S01]  /*77c0*/  F2FP.F16.E4M3.UNPACK_B R25, R25.H1 ;  /* 0x00000019ff19723e */ /* 0x000fe200030006ff */
[C---:B------:R-:W-:Y:S01]  /*77d0*/  FFMA.FTZ R6, R9.reuse, R15, -R24 ;  /* 0x0000000f09067223 */ /* 0x040fe20000010818 */
[----:B------:R-:W-:Y:S01]  /*77e0*/  F2FP.F16.E4M3.UNPACK_B R38, R38.H1 ;  /* 0x00000026ff26723e */ /* 0x000fe200030006ff */
[----:B------:R-:W-:Y:S01]  /*77f0*/  FFMA.FTZ R9, R9, R40, R27 ;  /* 0x0000002809097223 */ /* 0x000fe2000001001b */
[----:B------:R-:W-:Y:S01]  /*7800*/  F2FP.F16.E4M3.UNPACK_B R34, R34.H1 ;  /* 0x00000022ff22723e */ /* 0x000fe200030006ff */
[----:B------:R-:W-:-:S02]  /*7810*/  HADD2.F32 R24, -RZ, R12.H1_H1 ;  /* 0x3000000cff187230 */ /* 0x000fc40000004100 */
[-C--:B------:R-:W-:Y:S01]  /*7820*/  FMUL.FTZ R43, R11, R39.reuse ;  /* 0x000000270b2b7220 */ /* 0x080fe20000410000 */
[----:B------:R-:W-:Y:S01]  /*7830*/  HADD2.F32 R40, -RZ, R38.H0_H0 ;  /* 0x20000026ff287230 */ /* 0x000fe20000004100 */
[----:B------:R-:W-:Y:S01]  /*7840*/  LOP3.LUT R41, R41, 0xff000000, R7, 0xf8, !PT ;  /* 0xff00000029297812 */ /* 0x000fe200078ef807 */
[--C-:B------:R-:W-:Y:S02]  /*7850*/  HADD2.F32 R12, -RZ, R25.reuse.H0_H0 ;  /* 0x20000019ff0c7230 */ /* 0x100fe40000004100 */
        /* <DEDUP_REMOVED lines=15> */
[----:B------:R-:W-:Y:S02]  /*7950*/  HADD2.F32 R28, -RZ, R28.H1_H1 ;  /* 0x3000001cff1c7230 */ /* 0x000fe40000004100 */
[C---:B------:R-:W-:Y:S01]  /*7960*/  FMUL.FTZ R45, R25.reuse, R40 ;  /* 0x00000028192d7220 */ /* 0x040fe20000410000 */
[----:B------:R-:W-:Y:S02]  /*7970*/  HADD2.F32 R43, -RZ, R42.H0_H0 ;  /* 0x2000002aff2b7230 */ /* 0x000fe40000004100 */
[----:B------:R-:W-:Y:S01]  /*7980*/  FMUL.FTZ R47, R25, R34 ;  /* 0x00000022192f7220 */ /* 0x000fe20000410000 */
[----:B------:R-:W-:-:S02]  /*7990*/  HADD2.F32 R27, -RZ, R33.H0_H0 ;  /* 0x20000021ff1b7230 */ /* 0x000fc40000004100 */
[C---:B------:R-:W-:Y:S01]  /*79a0*/  FFMA.FTZ R25, R28.reuse, R34, -R45 ;  /* 0x000000221c197223 */ /* 0x040fe2000001082d */
[--C-:B------:R-:W-:Y:S02]  /*79b0*/  HADD2.F32 R39, -RZ, R38.reuse.H0_H0 ;  /* 0x20000026ff277230 */ /* 0x100fe40000004100 */
[----:B------:R-:W-:Y:S01]  /*79c0*/  FFMA.FTZ R28, R28, R40, R47 ;  /* 0x000000281c1c7223 */ /* 0x000fe2000001002f */
[----:B------:R-:W-:Y:S02]  /*79d0*/  HADD2.F32 R24, -RZ, R31.H0_H0 ;  /* 0x2000001fff187230 */ /* 0x000fe40000004100 */
[C---:B------:R-:W-:Y:S01]  /*79e0*/  FMUL.FTZ R49, R27.reuse, R43 ;  /* 0x0000002b1b317220 */ /* 0x040fe20000410000 */
[----:B------:R-:W-:Y:S02]  /*79f0*/  HADD2.F32 R40, -RZ, R38.H1_H1 ;  /* 0x30000026ff287230 */ /* 0x000fe40000004100 */
[----:B------:R-:W-:Y:S01]  /*7a00*/  FMUL.FTZ R44, R27, R39 ;  /* 0x000000271b2c7220 */ /* 0x000fe20000410000 */
[----:B------:R-:W-:Y:S01]  /*7a10*/  F2FP.F16.E4M3.UNPACK_B R38, R35.H1 ;  /* 0x00000023ff26723e */ /* 0x000fe200030006ff */
[----:B------:R-:W-:Y:S01]  /*7a20*/  FFMA.FTZ R27, R24, R39, -R49 ;  /* 0x00000027181b7223 */ /* 0x000fe20000010831 */
[----:B------:R-:W-:-:S02]  /*7a30*/  HADD2.F32 R42, -RZ, R42.H1_H1 ;  /* 0x3000002aff2a7230 */ /* 0x000fc40000004100 */
[----:B------:R-:W-:Y:S01]  /*7a40*/  FFMA.FTZ R24, R24, R43, R44 ;  /* 0x0000002b18187223 */ /* 0x000fe2000001002c */
[----:B------:R-:W-:Y:S01]  /*7a50*/  HADD2.F32 R33, -RZ, R33.H1_H1 ;  /* 0x30000021ff217230 */ /* 0x000fe20000004100 */
[-C--:B------:R-:W-:Y:S01]  /*7a60*/  F2FP.F16.E4M3.UNPACK_B R7, R26.reuse ;  /* 0x0000001aff07723e */ /* 0x080fe200020006ff */
[----:B------:R-:W-:Y:S01]  /*7a70*/  HADD2.F32 R43, -RZ, R41.H0_H0 ;  /* 0x20000029ff2b7230 */ /* 0x000fe20000004100 */
[----:B------:R-:W-:Y:S01]  /*7a80*/  F2FP.F16.E4M3.UNPACK_B R26, R26.H1 ;  /* 0x0000001aff1a723e */ /* 0x000fe200030006ff */
        /* <DEDUP_REMOVED lines=17> */
[----:B------:R-:W-:Y:S01]  /*7ba0*/  F2FP.F16.E4M3.UNPACK_B R5, R14 ;  /* 0x0000000eff05723e */ /* 0x000fe200020006ff */
[----:B------:R-:W-:-:S02]  /*7bb0*/  HADD2.F32 R38, -RZ, R36.H1_H1 ;  /* 0x30000024ff267230 */ /* 0x000fc40000004100 */
[C---:B------:R-:W-:Y:S01]  /*7bc0*/  FMUL.FTZ R49, R37.reuse, R45 ;  /* 0x0000002d25317220 */ /* 0x040fe20000410000 */
[----:B------:R-:W-:Y:S02]  /*7bd0*/  HADD2.F32 R44, -RZ, R43.H0_H0 ;  /* 0x2000002bff2c7230 */ /* 0x000fe40000004100 */
[----:B------:R-:W-:Y:S01]  /*7be0*/  FMUL.FTZ R48, R37, R42 ;  /* 0x0000002a25307220 */ /* 0x000fe20000410000 */
[----:B------:R-:W-:Y:S01]  /*7bf0*/  HADD2.F32 R36, -RZ, R30.H0_H0 ;  /* 0x2000001eff247230 */ /* 0x000fe20000004100 */
[----:B------:R-:W-:Y:S01]  /*7c00*/  F2FP.F16.E4M3.UNPACK_B R14, R14.H1 ;  /* 0x0000000eff0e723e */ /* 0x000fe200030006ff */
[----:B------:R-:W-:Y:S01]  /*7c10*/  HADD2.F32 R41, -RZ, R40.H0_H0 ;  /* 0x20000028ff297230 */ /* 0x000fe20000004100 */
[----:B------:R-:W-:Y:S01]  /*7c20*/  F2FP.SATFINITE.E4M3.F32.PACK_AB_MERGE_C R15, R28, R15, RZ ;  /* 0x0000000f1c0f723e */ /* 0x000fe200048070ff */
[----:B------:R-:W-:Y:S02]  /*7c30*/  HADD2.F32 R39, -RZ, R29.H0_H0 ;  /* 0x2000001dff277230 */ /* 0x000fe40000004100 */
[----:B------:R-:W-:Y:S01]  /*7c40*/  FMUL.FTZ R46, R36, R44 ;  /* 0x0000002c242e7220 */ /* 0x000fe20000410000 */
[----:B------:R-:W-:-:S02]  /*7c50*/  HADD2.F32 R30, -RZ, R30.H1_H1 ;  /* 0x3000001eff1e7230 */ /* 0x000fc40000004100 */
[-C--:B------:R-:W-:Y:S01]  /*7c60*/  FMUL.FTZ R47, R36, R41.reuse ;  /* 0x00000029242f7220 */ /* 0x080fe20000410000 */
[C---:B------:R-:W-:Y:S01]  /*7c70*/  FFMA.FTZ R36, R38.reuse, R42, -R49 ;  /* 0x0000002a26247223 */ /* 0x040fe20000010831 */
[----:B------:R-:W-:Y:S02]  /*7c80*/  HADD2.F32 R42, -RZ, R43.H1_H1 ;  /* 0x3000002bff2a7230 */ /* 0x000fe40000004100 */
[C---:B------:R-:W-:Y:S01]  /*7c90*/  FFMA.FTZ R37, R39.reuse, R41, -R46 ;  /* 0x0000002927257223 */ /* 0x040fe2000001082e */
[----:B------:R-:W-:Y:S02]  /*7ca0*/  HADD2.F32 R40, -RZ, R40.H1_H1 ;  /* 0x30000028ff287230 */ /* 0x000fe40000004100 */
[----:B------:R-:W-:Y:S01]  /*7cb0*/  FFMA.FTZ R47, R39, R44, R47 ;  /* 0x0000002c272f7223 */ /* 0x000fe2000001002f */
[----:B------:R-:W-:Y:S01]  /*7cc0*/  F2FP.F16.E4M3.UNPACK_B R41, R20 ;  /* 0x00000014ff29723e */ /* 0x000fe200020006ff */
[----:B------:R-:W-:Y:S01]  /*7cd0*/  FFMA.FTZ R38, R38, R45, R48 ;  /* 0x0000002d26267223 */ /* 0x000fe20000010030 */
        /* <DEDUP_REMOVED lines=41> */
[----:B------:R-:W-:Y:S01]  /*7f70*/  FMUL.FTZ R26, R26, R21 ;  /* 0x000000151a1a7220 */ /* 0x000fe20000410000 */
[----:B------:R-:W-:Y:S02]  /*7f80*/  HADD2.F32 R8, -RZ, R3.H0_H0 ;  /* 0x20000003ff087230 */ /* 0x000fe40000004100 */
[----:B------:R-:W-:Y:S02]  /*7f90*/  HADD2.F32 R20, -RZ, R13.H0_H0 ;  /* 0x2000000dff147230 */ /* 0x000fe40000004100 */
[----:B------:R-:W-:Y:S01]  /*7fa0*/  FFMA.FTZ R50, R14, R29, R26 ;  /* 0x0000001d0e327223 */ /* 0x000fe2000001001a */
[----:B------:R-:W-:-:S02]  /*7fb0*/  HADD2.F32 R4, -RZ, R7.H0_H0 ;  /* 0x20000007ff047230 */ /* 0x000fc40000004100 */
[----:B------:R-:W-:Y:S01]  /*7fc0*/  FFMA.FTZ R48, R14, R21, -R51 ;  /* 0x000000150e307223 */ /* 0x000fe20000010833 */
[----:B------:R-:W-:Y:S02]  /*7fd0*/  HADD2.F32 R26, -RZ, R13.H1_H1 ;  /* 0x3000000dff1a7230 */ /* 0x000fe40000004100 */
        /* <DEDUP_REMOVED lines=27> */
.L_x_11527:
[----:B------:R-:W-:Y:S05]  /*8190*/  BSYNC B0 ;  /* 0x0000000000007941 */ /* 0x000fea0003800000 */
.L_x_11520:
        /* <DEDUP_REMOVED lines=8> */
.L_x_11517:
[----:B0--3--:R-:W3:Y:S02]  /*8220*/  LDL R0, [R1+0x8] ;  /* 0x0000080001007983 */ /* 0x009ee40000100800 */
[----:B---3--:R-:W-:-:S13]  /*8230*/  ISETP.NE.AND P0, PT, R0, 0x3, PT ;  /* 0x000000030000780c */ /* 0x008fda0003f05270 */
[----:B------:R-:W-:Y:S05]  /*8240*/  @!P0 BRA `(.L_x_11535) ;  /* 0x0000000000048947 */ /* 0x000fea0003800000 */
[----:B------:R-:W-:Y:S01]  /*8250*/  BPT.TRAP 0x1 ;  /* 0x000000040000795c */ /* 0x000fe20000300000 */
.L_x_11535:
[----:B------:R-:W3:Y:S04]  /*8260*/  LDL R0, [R1+0x4] ;  /* 0x0000040001007983 */ /* 0x000ee80000100800 */
[----:B-1--4-:R-:W4:Y:S01]  /*8270*/  LDL R3, [R1+0xc] ;  /* 0x00000c0001037983 */ /* 0x012f220000100800 */
[----:B---3--:R-:W-:Y:S01]  /*8280*/  IMAD R0, R0, 0x8, R16 ;  /* 0x0000000800007824 */ /* 0x008fe200078e0210 */
[----:B----45:R-:W-:-:S04]  /*8290*/  SHF.L.U32 R7, R3, 0x1f, RZ ;  /* 0x0000001f03077819 */ /* 0x030fc800000006ff */
[----:B------:R0:W1:Y:S01]  /*82a0*/  SYNCS.PHASECHK.TRANS64.TRYWAIT P1, [R0+URZ+0x13230], R7 ;  /* 0x01323007000075a7 */ /* 0x000062000802017f */
[----:B------:R-:W-:Y:S05]  /*82b0*/  @!P0 BRA `(.L_x_11536) ;  /* 0x0000000000048947 */ /* 0x000fea0003800000 */
[----:B------:R-:W-:Y:S01]  /*82c0*/  BPT.TRAP 0x1 ;  /* 0x000000040000795c */ /* 0x000fe20000300000 */
.L_x_11536:
[----:B------:R-:W-:Y:S01]  /*82d0*/  VIADD R3, R16, 0xe000 ;  /* 0x0000e00010037836 */ /* 0x000fe20000000000 */
[----:B------:R-:W-:Y:S01]  /*82e0*/  LOP3.LUT R4, R32, 0x10000, RZ, 0xfc, !PT ;  /* 0x0001000020047812 */ /* 0x000fe200078efcff */
[----:B------:R-:W-:-:S03]  /*82f0*/  IMAD.MOV.U32 R5, RZ, RZ, -0x7fffffe0 ;  /* 0x80000020ff057424 */ /* 0x000fc600078e00ff */
[----:B------:R-:W-:-:S04]  /*8300*/  SHF.R.U32.HI R3, RZ, 0x4, R3 ;  /* 0x00000004ff037819 */ /* 0x000fc80000011603 */
[----:B------:R-:W-:-:S04]  /*8310*/  LOP3.LUT R3, R3, 0x3fff, RZ, 0xc0, !PT ;  /* 0x00003fff03037812 */ /* 0x000fc800078ec0ff */
[----:B------:R-:W-:-:S05]  /*8320*/  LOP3.LUT R3, R3, 0x10000, RZ, 0xfc, !PT ;  /* 0x0001000003037812 */ /* 0x000fca00078efcff */
[----:B------:R3:W-:Y:S01]  /*8330*/  STL [R1+0x24], R3 ;  /* 0x0000240301007387 */ /* 0x0007e20000100800 */
[----:B-1----:R-:W-:Y:S05]  /*8340*/  @P1 BRA `(.L_x_11537) ;  /* 0x0000000000081947 */ /* 0x002fea0003800000 */
[----:B------:R-:W1:Y:S02]  /*8350*/  SYNCS.PHASECHK.TRANS64.TRYWAIT P1, [R0+URZ+0x13230], R7 ;  /* 0x01323007000075a7 */ /* 0x000e64000802017f */
[----:B-1----:R-:W-:Y:S05]  /*8360*/  @!P1 BRA `(.L_x_11538) ;  /* 0x0000010000309947 */ /* 0x002fea0003800000 */
.L_x_11537:
[----:B---3--:R-:W3:Y:S04]  /*8370*/  LDL R3, [R1+0x24] ;  /* 0x0000240001037983 */ /* 0x008ee80000100800 */
[----:B------:R-:W3:Y:S01]  /*8380*/  LDL R106, [R1+0x4] ;  /* 0x00000400016a7983 */ /* 0x000ee20000100800 */
[----:B------:R-:W-:Y:S01]  /*8390*/  IMAD.MOV.U32 R9, RZ, RZ, -0x7fffffe0 ;  /* 0x80000020ff097424 */ /* 0x000fe200078e00ff */
[----:B------:R-:W-:Y:S05]  /*83a0*/  WARPSYNC.ALL ;  /* 0x0000000000007948 */ /* 0x000fea0003800000 */
[----:B------:R-:W-:Y:S01]  /*83b0*/  R2UR UR4, R4 ;  /* 0x00000000040472ca */ /* 0x000fe200000e0000 */
[----:B------:R-:W4:Y:S01]  /*83c0*/  LDL R107, [R1+0x54] ;  /* 0x00005400016b7983 */ /* 0x000f220000100800 */
[----:B------:R-:W-:-:S02]  /*83d0*/  R2UR UR5, R5 ;  /* 0x00000000050572ca */ /* 0x000fc400000e0000 */
[----:B------:R-:W-:Y:S01]  /*83e0*/  R2UR UR7, R9 ;  /* 0x00000000090772ca */ /* 0x000fe200000e0000 */
[----:B------:R-:W-:Y:S01]  /*83f0*/  WARPGROUP.ARRIVE ;  /* 0x00000000000079c5 */ /* 0x000fe20000000000 */
[----:B01----:R-:W-:Y:S01]  /*8400*/  IMAD.MOV.U32 R7, RZ, RZ, -0x7fffffe0 ;  /* 0x80000020ff077424 */ /* 0x003fe200078e00ff */
[----:B------:R-:W-:Y:S01]  /*8410*/  P2R R13, PR, RZ, 0x1 ;  /* 0x00000001ff0d7803 */ /* 0x000fe20000000000 */
[----:B------:R-:W-:Y:S01]  /*8420*/  IMAD.MOV.U32 R11, RZ, RZ, -0x7fffffe0 ;  /* 0x80000020ff0b7424 */ /* 0x000fe200078e00ff */
[C---:B------:R-:W-:Y:S02]  /*8430*/  R2UR UR8, R4.reuse ;  /* 0x00000000040872ca */ /* 0x040fe400000e0000 */
[----:B------:R-:W-:Y:S02]  /*8440*/  R2UR UR9, R5 ;  /* 0x00000000050972ca */ /* 0x000fe400000e0000 */
[----:B------:R-:W-:Y:S02]  /*8450*/  R2UR UR11, R11 ;  /* 0x000000000b0b72ca */ /* 0x000fe400000e0000 */
[----:B------:R-:W-:-:S02]  /*8460*/  R2UR UR12, R4 ;  /* 0x00000000040c72ca */ /* 0x000fc400000e0000 */
[----:B------:R-:W-:Y:S01]  /*8470*/  R2UR UR13, R5 ;  /* 0x00000000050d72ca */ /* 0x000fe200000e0000 */
[----:B------:R-:W-:Y:S01]  /*8480*/  IMAD.MOV.U32 R11, RZ, RZ, -0x7fffffe0 ;  /* 0x80000020ff0b7424 */ /* 0x000fe200078e00ff */
[----:B------:R-:W-:Y:S01]  /*8490*/  R2UR UR16, R4 ;  /* 0x00000000041072ca */ /* 0x000fe200000e0000 */
[----:B---3--:R-:W-:-:S05]  /*84a0*/  IMAD R8, R106, 0x280, R3 ;  /* 0x000002806a087824 */ /* 0x008fca00078e0203 */
[----:B------:R-:W-:-:S13]  /*84b0*/  R2UR UR6, R8 ;  /* 0x00000000080672ca */ /* 0x000fda00000e0000 */
[----:B------:R-:W-:Y:S01]  /*84c0*/  QGMMA.64x32x32.F32.E4M3.E4M3 R88, gdesc[UR4], RZ, !UPT, gsb0 ;  /* 0x00600000045879f3 */ /* 0x000fe2000c0008ff */
[----:B------:R-:W-:Y:S01]  /*84d0*/  VIADD R6, R8, 0x80 ;  /* 0x0000008008067836 */ /* 0x000fe20000000000 */
[----:B------:R-:W-:Y:S02]  /*84e0*/  R2UR UR7, R7 ;  /* 0x00000000070772ca */ /* 0x000fe400000e0000 */
[----:B------:R-:W-:Y:S02]  /*84f0*/  R2UR UR4, R4 ;  /* 0x00000000040472ca */ /* 0x000fe400000e0000 */
[----:B------:R-:W-:Y:S02]  /*8500*/  R2UR UR6, R6 ;  /* 0x00000000060672ca */ /* 0x000fe400000e0000 */
        /* <DEDUP_REMOVED lines=10> */
[----:B------:R-:W-:-:S03]  /*85b0*/  IMAD.MOV.U32 R7, RZ, RZ, -0x7fffffe0 ;  /* 0x80000020ff077424 */ /* 0x000fc600078e00ff */
[----:B------:R-:W-:Y:S02]  /*85c0*/  R2UR UR14, R6 ;  /* 0x00000000060e72ca */ /* 0x000fe400000e0000 */
[----:B------:R-:W-:Y:S01]  /*85d0*/  R2UR UR15, R7 ;  /* 0x00000000070f72ca */ /* 0x000fe200000e0000 */
[----:B------:R-:W-:Y:S02]  /*85e0*/  WARPGROUP.DEPBAR.LE gsb0, 0x0 ;  /* 0x00008000000079c5 */ /* 0x000fe40000010000 */
[----:B------:R-:W-:-:S10]  /*85f0*/  WARPGROUP.ARRIVE ;  /* 0x00000000000079c5 */ /* 0x000fd40000000000 */
[----:B------:R-:W-:Y:S01]  /*8600*/  QGMMA.64x32x32.F32.E4M3.E4M3 R40, gdesc[UR12], RZ, !UPT, gsb0 ;  /* 0x006000000c2879f3 */ /* 0x000fe2000c0008ff */
[----:B------:R-:W-:Y:S02]  /*8610*/  IADD3 R10, R8, 0x200, RZ ;  /* 0x00000200080a7810 */ /* 0x000fe40007ffe0ff */
[----:B------:R-:W-:Y:S02]  /*8620*/  R2UR UR19, R11 ;  /* 0x000000000b1372ca */ /* 0x000fe400000e0000 */
[----:B------:R-:W-:Y:S02]  /*8630*/  R2UR UR18, R10 ;  /* 0x000000000a1272ca */ /* 0x000fe400000e0000 */
[----:B------:R-:W-:Y:S01]  /*8640*/  R2UR UR17, R5 ;  /* 0x00000000051172ca */ /* 0x000fe200000e0000 */
[----:B------:R-:W-:Y:S02]  /*8650*/  WARPGROUP.DEPBAR.LE gsb0, 0x0 ;  /* 0x00008000000079c5 */ /* 0x000fe40000010000 */
[----:B------:R-:W-:-:S10]  /*8660*/  WARPGROUP.ARRIVE ;  /* 0x00000000000079c5 */ /* 0x000fd40000000000 */
[----:B------:R-:W-:Y:S01]  /*8670*/  QGMMA.64x32x32.F32.E4M3.E4M3 R24, gdesc[UR16], RZ, !UPT, gsb0 ;  /* 0x00600000101879f3 */ /* 0x000fe2000c0008ff */
[----:B--2---:R-:W-:Y:S02]  /*8680*/  VIADD R14, R8, 0x2 ;  /* 0x00000002080e7836 */ /* 0x004fe40000000000 */
[----:B------:R-:W-:Y:S02]  /*8690*/  VIADD R6, R4, 0x2 ;  /* 0x0000000204067836 */ /* 0x000fe40000000000 */
[----:B------:R-:W-:Y:S02]  /*86a0*/  IMAD.MOV.U32 R15, RZ, RZ, -0x7fffffe0 ;  /* 0x80000020ff0f7424 */ /* 0x000fe400078e00ff */
[----:B------:R-:W-:Y:S01]  /*86b0*/  IMAD.MOV.U32 R7, RZ, RZ, -0x7fffffe0 ;  /* 0x80000020ff077424 */ /* 0x000fe200078e00ff */
        /* <DEDUP_REMOVED lines=8> */
[----:B------:R-:W-:Y:S01]  /*8740*/  IMAD.MOV.U32 R11, RZ, RZ, -0x7fffffe0 ;  /* 0x80000020ff0b7424 */ /* 0x000fe200078e00ff */
        /* <DEDUP_REMOVED lines=25> */
[C---:B------:R-:W-:Y:S01]  /*88e0*/  FMUL.FTZ R3, R2.reuse, R88 ;  /* 0x0000005802037220 */ /* 0x040fe20000410000 */
[C---:B------:R-:W-:Y:S01]  /*88f0*/  FMUL.FTZ R14, R2.reuse, R89 ;  /* 0x00000059020e7220 */ /* 0x040fe20000410000 */
[C---:B------:R-:W-:Y:S01]  /*8900*/  FMUL.FTZ R20, R2.reuse, R92 ;  /* 0x0000005c02147220 */ /* 0x040fe20000410000 */
[C---:B------:R-:W-:Y:S01]  /*8910*/  FMUL.FTZ R11, R2.reuse, R59 ;  /* 0x0000003b020b7220 */ /* 0x040fe20000410000 */
[C---:B------:R-:W-:Y:S02]  /*8920*/  FMUL.FTZ R88, R2.reuse, R93 ;  /* 0x0000005d02587220 */ /* 0x040fe40000410000 */
[----:B------:R-:W0:Y:S01]  /*8930*/  MUFU.TANH R3, R3 ;  /* 0x0000000300037308 */ /* 0x000e220000002400 */
[----:B------:R-:W-:Y:S01]  /*8940*/  FMUL.FTZ R59, R2, R62 ;  /* 0x0000003e023b7220 */ /* 0x000fe20000410000 */
[----:B------:R-:W-:Y:S02]  /*8950*/  VIADD R8, R8, 0x202 ;  /* 0x0000020208087836 */ /* 0x000fe40000000000 */
[----:B------:R-:W-:Y:S01]  /*8960*/  FMUL.FTZ R62, R2, R64 ;  /* 0x00000040023e7220 */ /* 0x000fe20000410000 */
[----:B------:R-:W-:Y:S01]  /*8970*/  IMAD.MOV.U32 R9, RZ, RZ, -0x7fffffe0 ;  /* 0x80000020ff097424 */ /* 0x000fe200078e00ff */
[----:B----4-:R-:W-:-:S02]  /*8980*/  IADD3 R105, R105, 0xa0, -R107 ;  /* 0x000000a069697810 */ /* 0x010fc40007ffe86b */
[----:B------:R-:W1:Y:S01]  /*8990*/  MUFU.TANH R14, R14 ;  /* 0x0000000e000e7308 */ /* 0x000e620000002400 */
[C---:B------:R-:W-:Y:S01]  /*89a0*/  FMUL.FTZ R64, R2.reuse, R65 ;  /* 0x0000004102407220 */ /* 0x040fe20000410000 */
[C---:B------:R-:W-:Y:S01]  /*89b0*/  FMUL.FTZ R12, R2.reuse, R90 ;  /* 0x0000005a020c7220 */ /* 0x040fe20000410000 */
[C---:B------:R-:W-:Y:S01]  /*89c0*/  FMUL.FTZ R65, R2.reuse, R67 ;  /* 0x0000004302417220 */ /* 0x040fe20000410000 */
[C---:B------:R-:W-:Y:S01]  /*89d0*/  FMUL.FTZ R90, R2.reuse, R96 ;  /* 0x00000060025a7220 */ /* 0x040fe20000410000 */
[----:B------:R-:W-:-:S03]  /*89e0*/  FMUL.FTZ R67, R2, R70 ;  /* 0x0000004602437220 */ /* 0x000fc60000410000 */
[----:B------:R-:W2:Y:S01]  /*89f0*/  MUFU.TANH R20, R20 ;  /* 0x0000001400147308 */ /* 0x000ea20000002400 */
[----:B------:R-:W-:Y:S02]  /*8a00*/  R2UR UR6, R8 ;  /* 0x00000000080672ca */ /* 0x000fe400000e0000 */
[----:B------:R-:W-:Y:S02]  /*8a10*/  R2UR UR7, R9 ;  /* 0x00000000090772ca */ /* 0x000fe400000e0000 */
[----:B------:R-:W-:Y:S02]  /*8a20*/  R2UR UR4, R6 ;  /* 0x00000000060472ca */ /* 0x000fe400000e0000 */
[----:B------:R-:W-:Y:S01]  /*8a30*/  R2UR UR5, R7 ;  /* 0x00000000070572ca */ /* 0x000fe200000e0000 */
[----:B------:R-:W3:Y:S01]  /*8a40*/  MUFU.TANH R88, R88 ;  /* 0x0000005800587308 */ /* 0x000ee20000002400 */
[C---:B------:R-:W-:Y:S01]  /*8a50*/  FMUL.FTZ R92, R2.reuse, R97 ;  /* 0x00000061025c7220 */ /* 0x040fe20000410000 */
[C---:B------:R-:W-:Y:S01]  /*8a60*/  FMUL.FTZ R10, R2.reuse, R57 ;  /* 0x00000039020a7220 */ /* 0x040fe20000410000 */
[C---:B------:R-:W-:Y:S01]  /*8a70*/  FMUL.FTZ R15, R2.reuse, R91 ;  /* 0x0000005b020f7220 */ /* 0x040fe20000410000 */
[C---:B------:R-:W-:Y:S01]  /*8a80*/  FMUL.FTZ R21, R2.reuse, R94 ;  /* 0x0000005e02157220 */ /* 0x040fe20000410000 */
[C---:B------:R-:W-:Y:S01]  /*8a90*/  FMUL.FTZ R57, R2.reuse, R60 ;  /* 0x0000003c02397220 */ /* 0x040fe20000410000 */
[----:B------:R-:W-:-:S02]  /*8aa0*/  FMUL.FTZ R94, R2, R100 ;  /* 0x00000064025e7220 */ /* 0x000fc40000410000 */
[----:B------:R-:W4:Y:S01]  /*8ab0*/  MUFU.TANH R90, R90 ;  /* 0x0000005a005a7308 */ /* 0x000f220000002400 */
[C---:B------:R-:W-:Y:S01]  /*8ac0*/  FMUL.FTZ R60, R2.reuse, R61 ;  /* 0x0000003d023c7220 */ /* 0x040fe20000410000 */
[C---:B------:R-:W-:Y:S01]  /*8ad0*/  FMUL.FTZ R61, R2.reuse, R63 ;  /* 0x0000003f023d7220 */ /* 0x040fe20000410000 */
[C---:B------:R-:W-:Y:S01]  /*8ae0*/  FMUL.FTZ R63, R2.reuse, R66 ;  /* 0x00000042023f7220 */ /* 0x040fe20000410000 */
[C---:B------:R-:W-:Y:S01]  /*8af0*/  FMUL.FTZ R66, R2.reuse, R68 ;  /* 0x0000004402427220 */ /* 0x040fe20000410000 */
[----:B------:R-:W-:-:S03]  /*8b00*/  FMUL.FTZ R96, R2, R101 ;  /* 0x0000006502607220 */ /* 0x000fc60000410000 */
[----:B------:R-:W5:Y:S01]  /*8b10*/  MUFU.TANH R12, R12 ;  /* 0x0000000c000c7308 */ /* 0x000f620000002400 */
[C---:B------:R-:W-:Y:S01]  /*8b20*/  FMUL.FTZ R68, R2.reuse, R69 ;  /* 0x0000004502447220 */ /* 0x040fe20000410000 */
[----:B------:R-:W-:Y:S02]  /*8b30*/  WARPGROUP.DEPBAR.LE gsb0, 0x0 ;  /* 0x00008000000079c5 */ /* 0x000fe40000010000 */
[----:B------:R-:W-:Y:S01]  /*8b40*/  FMUL.FTZ R70, R2, R42 ;  /* 0x0000002a02467220 */ /* 0x000fe20000410000 */
[----:B------:R-:W-:Y:S01]  /*8b50*/  IMAD R42, R104, -0xa0, R105 ;  /* 0xffffff60682a7824 */ /* 0x000fe200078e0269 */
[----:B------:R-:W-:Y:S02]  /*8b60*/  WARPGROUP.ARRIVE ;  /* 0x00000000000079c5 */ /* 0x000fe40000000000 */
[----:B------:R-:W-:Y:S02]  /*8b70*/  MUFU.TANH R92, R92 ;  /* 0x0000005c005c7308 */ /* 0x000fe40000002400 */
[----:B------:R-:W-:-:S02]  /*8b80*/  ISETP.GT.AND P4, PT, R42, RZ, PT ;  /* 0x000000ff2a00720c */ /* 0x000fc40003f84270 */
[----:B------:R-:W-:Y:S01]  /*8b90*/  ISETP.GT.AND P3, PT, R42, 0x1, PT ;  /* 0x000000012a00780c */ /* 0x000fe20003f64270 */
[----:B------:R-:W-:Y:S01]  /*8ba0*/  FMUL.FTZ R69, R2, R71 ;  /* 0x0000004702457220 */ /* 0x000fe20000410000 */
[----:B------:R-:W-:Y:S02]  /*8bb0*/  ISETP.GT.AND P1, PT, R42, 0x8, PT ;  /* 0x000000082a00780c */ /* 0x000fe40003f24270 */
[----:B------:R-:W5:Y:S01]  /*8bc0*/  MUFU.TANH R15, R15 ;  /* 0x0000000f000f7308 */ /* 0x000f620000002400 */
[----:B0-----:R-:W-:Y:S01]  /*8bd0*/  FSEL R3, R3, -INF , P4 ;  /* 0xff80000003037808 */ /* 0x001fe20002000000 */
[----:B------:R-:W-:Y:S01]  /*8be0*/  QGMMA.64x32x32.F32.E4M3.E4M3 R24, gdesc[UR4], R24, gsb0 ;  /* 0x00600000041879f3 */ /* 0x000fe20008000818 */
[----:B-1----:R-:W-:Y:S01]  /*8bf0*/  FSEL R14, R14, -INF , P3 ;  /* 0xff8000000e0e7808 */ /* 0x002fe20001800000 */
[----:B------:R-:W-:Y:S01]  /*8c00*/  FMUL.FTZ R89, R2, R95 ;  /* 0x0000005f02597220 */ /* 0x000fe20000410000 */
[----:B--2---:R-:W-:Y:S01]  /*8c10*/  FSEL R71, R20, -INF , P1 ;  /* 0xff80000014477808 */ /* 0x004fe20000800000 */
[----:B------:R-:W-:Y:S01]  /*8c20*/  FMUL.FTZ R72, R2, R72 ;  /* 0x0000004802487220 */ /* 0x000fe20000410000 */
[----:B------:R-:W-:Y:S01]  /*8c30*/  ISETP.GT.AND P2, PT, R42, 0x9, PT ;  /* 0x000000092a00780c */ /* 0x000fe20003f44270 */
[----:B------:R-:W0:Y:S01]  /*8c40*/  MUFU.TANH R94, R94 ;  /* 0x0000005e005e7308 */ /* 0x000e220000002400 */
[----:B------:R-:W-:Y:S01]  /*8c50*/  FMNMX.FTZ R20, R3, R14, !PT ;  /* 0x0000000e03147209 */ /* 0x000fe20007810000 */
[C---:B------:R-:W-:Y:S01]  /*8c60*/  FMUL.FTZ R93, R2.reuse, R99 ;  /* 0x00000063025d7220 */ /* 0x040fe20000410000 */
[----:B------:R-:W-:Y:S01]  /*8c70*/  FMUL.FTZ R91, R2, R98 ;  /* 0x00000062025b7220 */ /* 0x000fe20000410000 */
[----:B------:R-:W-:Y:S01]  /*8c80*/  ISETP.GT.AND P6, PT, R42, 0x10, PT ;  /* 0x000000102a00780c */ /* 0x000fe20003fc4270 */
[----:B------:R-:W-:Y:S01]  /*8c90*/  FMUL.FTZ R73, R2, R73 ;  /* 0x0000004902497220 */ /* 0x000fe20000410000 */
[----:B---3--:R-:W-:-:S02]  /*8ca0*/  FSEL R99, R88, -INF , P2 ;  /* 0xff80000058637808 */ /* 0x008fc40001000000 */
[----:B------:R-:W1:Y:S01]  /*8cb0*/  MUFU.TANH R21, R21 ;  /* 0x0000001500157308 */ /* 0x000e620000002400 */
[----:B------:R-:W-:Y:S01]  /*8cc0*/  FMNMX.FTZ R20, R71, R20, !PT ;  /* 0x0000001447147209 */ /* 0x000fe20007810000 */
[----:B------:R-:W-:Y:S01]  /*8cd0*/  FMUL.FTZ R76, R2, R76 ;  /* 0x0000004c024c7220 */ /* 0x000fe20000410000 */
[----:B------:R-:W-:-:S05]  /*8ce0*/  ISETP.GT.AND P5, PT, R42, 0x11, PT ;  /* 0x000000112a00780c */ /* 0x000fca0003fa4270 */
[----:B------:R-:W2:Y:S01]  /*8cf0*/  MUFU.TANH R96, R96 ;  /* 0x0000006000607308 */ /* 0x000ea20000002400 */
[----:B----4-:R-:W-:Y:S01]  /*8d00*/  FSEL R101, R90, -INF , P6 ;  /* 0xff8000005a657808 */ /* 0x010fe20003000000 */
[C---:B------:R-:W-:Y:S01]  /*8d10*/  FMUL.FTZ R97, R2.reuse, R103 ;  /* 0x0000006702617220 */ /* 0x040fe20000410000 */
[----:B------:R-:W-:Y:S01]  /*8d20*/  FMNMX.FTZ R20, R99, R20, !PT ;  /* 0x0000001463147209 */ /* 0x000fe20007810000 */
[----:B------:R-:W-:Y:S01]  /*8d30*/  FMUL.FTZ R77, R2, R77 ;  /* 0x0000004d024d7220 */ /* 0x000fe20000410000 */
[----:B-----5:R-:W-:Y:S01]  /*8d40*/  FSEL R9, R12, -INF , P4 ;  /* 0xff8000000c097808 */ /* 0x020fe20002000000 */
[C---:B------:R-:W-:Y:S01]  /*8d50*/  FMUL.FTZ R80, R2.reuse, R80 ;  /* 0x0000005002507220 */ /* 0x040fe20000410000 */
[----:B------:R-:W-:Y:S01]  /*8d60*/  FSEL R15, R15, -INF , P3 ;  /* 0xff8000000f0f7808 */ /* 0x000fe20001800000 */
[----:B------:R-:W3:Y:S01]  /*8d70*/  MUFU.TANH R89, R89 ;  /* 0x0000005900597308 */ /* 0x000ee20000002400 */
[----:B------:R-:W-:Y:S01]  /*8d80*/  FMUL.FTZ R95, R2, R102 ;  /* 0x00000066025f7220 */ /* 0x000fe20000410000 */
[----:B------:R-:W-:Y:S01]  /*8d90*/  ISETP.GT.AND P4, PT, R42, 0x18, PT ;  /* 0x000000182a00780c */ /* 0x000fe20003f84270 */
[C---:B------:R-:W-:Y:S01]  /*8da0*/  FMUL.FTZ R74, R2.reuse, R74 ;  /* 0x0000004a024a7220 */ /* 0x040fe20000410000 */
[C---:B------:R-:W-:Y:S01]  /*8db0*/  FMUL.FTZ R81, R2.reuse, R81 ;  /* 0x0000005102517220 */ /* 0x040fe20000410000 */
[C---:B------:R-:W-:Y:S01]  /*8dc0*/  FMUL.FTZ R75, R2.reuse, R75 ;  /* 0x0000004b024b7220 */ /* 0x040fe20000410000 */
[C---:B------:R-:W-:Y:S01]  /*8dd0*/  FMUL.FTZ R84, R2.reuse, R84 ;  /* 0x0000005402547220 */ /* 0x040fe20000410000 */
[----:B------:R-:W-:Y:S01]  /*8de0*/  FMUL.FTZ R78, R2, R78 ;  /* 0x0000004e024e7220 */ /* 0x000fe20000410000 */
[----:B------:R-:W4:Y:S01]  /*8df0*/  MUFU.TANH R72, R72 ;  /* 0x0000004800487308 */ /* 0x000f220000002400 */
[----:B------:R-:W-:Y:S01]  /*8e00*/  FSEL R103, R92, -INF , P5 ;  /* 0xff8000005c677808 */ /* 0x000fe20002800000 */
[C---:B------:R-:W-:Y:S01]  /*8e10*/  FMUL.FTZ R85, R2.reuse, R85 ;  /* 0x0000005502557220 */ /* 0x040fe20000410000 */
[----:B------:R-:W-:Y:S01]  /*8e20*/  FMNMX.FTZ R20, R101, R20, !PT ;  /* 0x0000001465147209 */ /* 0x000fe20007810000 */
[C---:B------:R-:W-:Y:S01]  /*8e30*/  FMUL.FTZ R79, R2.reuse, R79 ;  /* 0x0000004f024f7220 */ /* 0x040fe20000410000 */
[C---:B------:R-:W-:Y:S01]  /*8e40*/  FMUL.FTZ R56, R2.reuse, R56 ;  /* 0x0000003802387220 */ /* 0x040fe20000410000 */
[C---:B------:R-:W-:Y:S01]  /*8e50*/  FMUL.FTZ R82, R2.reuse, R82 ;  /* 0x0000005202527220 */ /* 0x040fe20000410000 */
[----:B------:R-:W-:Y:S01]  /*8e60*/  FMUL.FTZ R83, R2, R83 ;  /* 0x0000005302537220 */ /* 0x000fe20000410000 */
[----:B------:R-:W5:Y:S01]  /*8e70*/  MUFU.TANH R91, R91 ;  /* 0x0000005b005b7308 */ /* 0x000f620000002400 */
[----:B------:R-:W-:Y:S01]  /*8e80*/  ISETP.GT.AND P3, PT, R42, 0x19, PT ;  /* 0x000000192a00780c */ /* 0x000fe20003f64270 */
[----:B------:R-:W-:Y:S01]  /*8e90*/  FMUL.FTZ R86, R2, R86 ;  /* 0x0000005602567220 */ /* 0x000fe20000410000 */
[----:B0-----:R-:W-:-:S05]  /*8ea0*/  FSEL R105, R94, -INF , P4 ;  /* 0xff8000005e697808 */ /* 0x001fca0002000000 */
[----:B------:R-:W-:Y:S01]  /*8eb0*/  MUFU.TANH R10, R10 ;  /* 0x0000000a000a7308 */ /* 0x000fe20000002400 */
[----:B------:R-:W-:Y:S01]  /*8ec0*/  FMNMX.FTZ R20, R103, R20, !PT ;  /* 0x0000001467147209 */ /* 0x000fe20007810000 */
[----:B------:R-:W-:-:S06]  /*8ed0*/  FMUL.FTZ R87, R2, R87 ;  /* 0x0000005702577220 */ /* 0x000fcc0000410000 */
[----:B------:R-:W-:Y:S01]  /*8ee0*/  MUFU.TANH R59, R59 ;  /* 0x0000003b003b7308 */ /* 0x000fe20000002400 */
[----:B------:R-:W-:-:S07]  /*8ef0*/  FMUL.FTZ R58, R2, R58 ;  /* 0x0000003a023a7220 */ /* 0x000fce0000410000 */
[----:B------:R-:W-:Y:S08]  /*8f00*/  MUFU.TANH R57, R57 ;  /* 0x0000003900397308 */ /* 0x000ff00000002400 */
[----:B------:R-:W-:Y:S08]  /*8f10*/  MUFU.TANH R60, R60 ;  /* 0x0000003c003c7308 */ /* 0x000ff00000002400 */
[----:B------:R-:W-:Y:S01]  /*8f20*/  MUFU.TANH R62, R62 ;  /* 0x0000003e003e7308 */ /* 0x000fe20000002400 */
[----:B------:R-:W-:-:S07]  /*8f30*/  FMUL.FTZ R40, R2, R40 ;  /* 0x0000002802287220 */ /* 0x000fce0000410000 */
[----:B------:R-:W-:Y:S01]  /*8f40*/  MUFU.TANH R64, R64 ;  /* 0x0000004000407308 */ /* 0x000fe20000002400 */
[----:B------:R-:W-:-:S07]  /*8f50*/  FMUL.FTZ R44, R2, R44 ;  /* 0x0000002c022c7220 */ /* 0x000fce0000410000 */
[----:B------:R-:W-:Y:S01]  /*8f60*/  MUFU.TANH R11, R11 ;  /* 0x0000000b000b7308 */ /* 0x000fe20000002400 */
[----:B------:R-:W-:-:S07]  /*8f70*/  FMUL.FTZ R41, R2, R41 ;  /* 0x0000002902297220 */ /* 0x000fce0000410000 */
[----:B------:R-:W-:Y:S08]  /*8f80*/  MUFU.TANH R66, R66 ;  /* 0x0000004200427308 */ /* 0x000ff00000002400 */
[----:B------:R-:W-:Y:S01]  /*8f90*/  MUFU.TANH R68, R68 ;  /* 0x0000004400447308 */ /* 0x000fe20000002400 */
[----:B------:R-:W-:-:S07]  /*8fa0*/  FMUL.FTZ R45, R2, R45 ;  /* 0x0000002d022d7220 */ /* 0x000fce0000410000 */
[----:B------:R-:W-:Y:S01]  /*8fb0*/  MUFU.TANH R61, R61 ;  /* 0x0000003d003d7308 */ /* 0x000fe20000002400 */
[----:B------:R-:W-:-:S07]  /*8fc0*/  FMUL.FTZ R48, R2, R48 ;  /* 0x0000003002307220 */ /* 0x000fce0000410000 */
[----:B------:R-:W-:Y:S01]  /*8fd0*/  MUFU.TANH R63, R63 ;  /* 0x0000003f003f7308 */ /* 0x000fe20000002400 */
[----:B------:R-:W-:-:S07]  /*8fe0*/  FMUL.FTZ R49, R2, R49 ;  /* 0x0000003102317220 */ /* 0x000fce0000410000 */
[----:B------:R-:W-:Y:S01]  /*8ff0*/  MUFU.TANH R65, R65 ;  /* 0x0000004100417308 */ /* 0x000fe20000002400 */
[----:B------:R-:W-:-:S07]  /*9000*/  FMUL.FTZ R43, R2, R43 ;  /* 0x0000002b022b7220 */ /* 0x000fce0000410000 */
        /* <DEDUP_REMOVED lines=9> */
[----:B-1----:R-:W-:Y:S01]  /*90a0*/  FSEL R21, R21, -INF , P1 ;  /* 0xff80000015157808 */ /* 0x002fe20000800000 */
[----:B------:R-:W-:Y:S01]  /*90b0*/  FMUL.FTZ R55, R2, R55 ;  /* 0x0000003702377220 */ /* 0x000fe20000410000 */
[----:B------:R-:W-:-:S05]  /*90c0*/  ULDC UR4, c[0x0][0x988] ;  /* 0x0002620000047ab9 */ /* 0x000fca0000000800 */
[----:B------:R-:W1:Y:S01]  /*90d0*/  MUFU.TANH R93, R93 ;  /* 0x0000005d005d7308 */ /* 0x000e620000002400 */
[----:B------:R-:W-:Y:S02]  /*90e0*/  ISETP.GT.AND P1, PT, R42, 0x20, PT ;  /* 0x000000202a00780c */ /* 0x000fe40003f24270 */
[----:B--2---:R-:W-:-:S05]  /*90f0*/  FSEL R107, R96, -INF , P3 ;  /* 0xff800000606b7808 */ /* 0x004fca0001800000 */
[----:B------:R-:W2:Y:S01]  /*9100*/  MUFU.TANH R76, R76 ;  /* 0x0000004c004c7308 */ /* 0x000ea20000002400 */
[----:B------:R-:W-:Y:S02]  /*9110*/  FMNMX.FTZ R20, R105, R20, !PT ;  /* 0x0000001469147209 */ /* 0x000fe40007810000 */
[----:B---3--:R-:W-:-:S05]  /*9120*/  FSEL R89, R89, -INF , P2 ;  /* 0xff80000059597808 */ /* 0x008fca0001000000 */
[----:B------:R-:W3:Y:S01]  /*9130*/  MUFU.TANH R95, R95 ;  /* 0x0000005f005f7308 */ /* 0x000ee20000002400 */
[----:B------:R-:W-:Y:S02]  /*9140*/  ISETP.GT.AND P2, PT, R42, 0x21, PT ;  /* 0x000000212a00780c */ /* 0x000fe40003f44270 */
[----:B----4-:R-:W-:-:S05]  /*9150*/  FSEL R111, R72, -INF , P1 ;  /* 0xff800000486f7808 */ /* 0x010fca0000800000 */
[----:B------:R-:W4:Y:S01]  /*9160*/  MUFU.TANH R77, R77 ;  /* 0x0000004d004d7308 */ /* 0x000f220000002400 */
[----:B------:R-:W-:Y:S02]  /*9170*/  FMNMX.FTZ R20, R107, R20, !PT ;  /* 0x000000146b147209 */ /* 0x000fe40007810000 */
[----:B-----5:R-:W-:-:S05]  /*9180*/  FSEL R91, R91, -INF , P6 ;  /* 0xff8000005b5b7808 */ /* 0x020fca0003000000 */
[----:B------:R-:W5:Y:S01]  /*9190*/  MUFU.TANH R97, R97 ;  /* 0x0000006100617308 */ /* 0x000f620000002400 */
[----:B------:R-:W-:Y:S02]  /*91a0*/  ISETP.GT.AND P6, PT, R42, 0x28, PT ;  /* 0x000000282a00780c */ /* 0x000fe40003fc4270 */
[----:B0-----:R-:W-:-:S05]  /*91b0*/  FSEL R113, R73, -INF , P2 ;  /* 0xff80000049717808 */ /* 0x001fca0001000000 */
[----:B------:R-:W0:Y:S01]  /*91c0*/  MUFU.TANH R80, R80 ;  /* 0x0000005000507308 */ /* 0x000e220000002400 */
[----:B------:R-:W-:Y:S02]  /*91d0*/  FMNMX.FTZ R20, R111, R20, !PT ;  /* 0x000000146f147209 */ /* 0x000fe40007810000 */
[----:B-1----:R-:W-:-:S05]  /*91e0*/  FSEL R93, R93, -INF , P5 ;  /* 0xff8000005d5d7808 */ /* 0x002fca0002800000 */
        /* <DEDUP_REMOVED lines=16> */
[----:B------:R-:W-:-:S07]  /*92f0*/  FMNMX.FTZ R20, R117, R20, !PT ;  /* 0x0000001475147209 */ /* 0x000fce0007810000 */
[----:B------:R-:W0:Y:S01]  /*9300*/  MUFU.TANH R79, R79 ;  /* 0x0000004f004f7308 */ /* 0x000e220000002400 */
[----:B-1----:R-:W-:Y:S02]  /*9310*/  FSEL R109, R74, -INF , P1 ;  /* 0xff8000004a6d7808 */ /* 0x002fe40000800000 */
[----:B------:R-:W-:-:S05]  /*9320*/  ISETP.GT.AND P1, PT, R42, 0x38, PT ;  /* 0x000000382a00780c */ /* 0x000fca0003f24270 */
[----:B------:R-:W1:Y:S01]  /*9330*/  MUFU.TANH R56, R56 ;  /* 0x0000003800387308 */ /* 0x000e620000002400 */
[----:B--2---:R-:W-:Y:S02]  /*9340*/  FSEL R81, R81, -INF , P3 ;  /* 0xff80000051517808 */ /* 0x004fe40001800000 */
[----:B------:R-:W-:-:S05]  /*9350*/  FMNMX.FTZ R20, R119, R20, !PT ;  /* 0x0000001477147209 */ /* 0x000fca0007810000 */
[----:B------:R-:W2:Y:S01]  /*9360*/  MUFU.TANH R82, R82 ;  /* 0x0000005200527308 */ /* 0x000ea20000002400 */
[----:B---3--:R-:W-:Y:S02]  /*9370*/  FSEL R75, R75, -INF , P2 ;  /* 0xff8000004b4b7808 */ /* 0x008fe40001000000 */
[----:B------:R-:W-:Y:S02]  /*9380*/  ISETP.GT.AND P2, PT, R42, 0x39, PT ;  /* 0x000000392a00780c */ /* 0x000fe40003f44270 */
[----:B----4-:R-:W-:-:S03]  /*9390*/  FSEL R123, R84, -INF , P1 ;  /* 0xff800000547b7808 */ /* 0x010fc60000800000 */
[----:B------:R-:W3:Y:S01]  /*93a0*/  MUFU.TANH R83, R83 ;  /* 0x0000005300537308 */ /* 0x000ee20000002400 */
[----:B------:R-:W-:Y:S02]  /*93b0*/  FMNMX.FTZ R20, R81, R20, !PT ;  /* 0x0000001451147209 */ /* 0x000fe40007810000 */
[----:B-----5:R-:W-:Y:S02]  /*93c0*/  FSEL R73, R78, -INF , P6 ;  /* 0xff8000004e497808 */ /* 0x020fe40003000000 */
[----:B------:R-:W-:-:S03]  /*93d0*/  ISETP.GT.AND P6, PT, R42, 0x40, PT ;  /* 0x000000402a00780c */ /* 0x000fc60003fc4270 */
[----:B------:R-:W4:Y:S01]  /*93e0*/  MUFU.TANH R86, R86 ;  /* 0x0000005600567308 */ /* 0x000f220000002400 */
[----:B0-----:R-:W-:Y:S02]  /*93f0*/  FSEL R85, R85, -INF , P2 ;  /* 0xff80000055557808 */ /* 0x001fe40001000000 */
[----:B------:R-:W-:Y:S02]  /*9400*/  FMNMX.FTZ R20, R123, R20, !PT ;  /* 0x000000147b147209 */ /* 0x000fe40007810000 */
[----:B------:R-:W-:Y:S02]  /*9410*/  FSEL R79, R79, -INF , P5 ;  /* 0xff8000004f4f7808 */ /* 0x000fe40002800000 */
[----:B------:R-:W-:Y:S01]  /*9420*/  ISETP.GT.AND P5, PT, R42, 0x41, PT ;  /* 0x000000412a00780c */ /* 0x000fe20003fa4270 */
[----:B------:R-:W0:Y:S01]  /*9430*/  MUFU.TANH R87, R87 ;  /* 0x0000005700577308 */ /* 0x000e220000002400 */
[----:B-1----:R-:W-:Y:S02]  /*9440*/  FSEL R127, R56, -INF , P6 ;  /* 0xff800000387f7808 */ /* 0x002fe40003000000 */
[----:B------:R-:W-:Y:S01]  /*9450*/  FMNMX.FTZ R20, R85, R20, !PT ;  /* 0x0000001455147209 */ /* 0x000fe20007810000 */
[----:B------:R-:W-:-:S02]  /*9460*/  WARPGROUP.DEPBAR.LE gsb0, 0x0 ;  /* 0x00008000000079c5 */ /* 0x000fc40000010000 */
[----:B--2---:R-:W-:Y:S02]  /*9470*/  FSEL R77, R82, -INF , P4 ;  /* 0xff800000524d7808 */ /* 0x004fe40002000000 */
[----:B------:R-:W1:Y:S01]  /*9480*/  MUFU.TANH R58, R58 ;  /* 0x0000003a003a7308 */ /* 0x000e620000002400 */
[----:B------:R-:W-:Y:S01]  /*9490*/  FSEL R131, R10, -INF , P5 ;  /* 0xff8000000a837808 */ /* 0x000fe20002800000 */
[----:B------:R-:W-:Y:S01]  /*94a0*/  FMUL.FTZ R10, R2, R24 ;  /* 0x00000018020a7220 */ /* 0x000fe20000410000 */
[----:B------:R-:W-:Y:S02]  /*94b0*/  ISETP.GT.AND P4, PT, R42, 0x48, PT ;  /* 0x000000482a00780c */ /* 0x000fe40003f84270 */
[----:B------:R-:W-:Y:S02]  /*94c0*/  FMNMX.FTZ R24, R127, R20, !PT ;  /* 0x000000147f187209 */ /* 0x000fe40007810000 */
[----:B---3--:R-:W-:Y:S02]  /*94d0*/  FSEL R83, R83, -INF , P3 ;  /* 0xff80000053537808 */ /* 0x008fe40001800000 */
[----:B------:R-:W-:-:S02]  /*94e0*/  FSEL R129, R59, -INF , P4 ;  /* 0xff8000003b817808 */ /* 0x000fc40002000000 */
[----:B------:R-:W-:Y:S02]  /*94f0*/  ISETP.GT.AND P3, PT, R42, 0x49, PT ;  /* 0x000000492a00780c */ /* 0x000fe40003f64270 */
[----:B------:R-:W-:Y:S02]  /*9500*/  FSEL R59, R57, -INF , P4 ;  /* 0xff800000393b7808 */ /* 0x000fe40002000000 */
[----:B------:R-:W-:Y:S01]  /*9510*/  FMNMX.FTZ R24, R131, R24, !PT ;  /* 0x0000001883187209 */ /* 0x000fe20007810000 */
[----:B------:R-:W-:Y:S01]  /*9520*/  FMUL.FTZ R20, R2, R26 ;  /* 0x0000001a02147220 */ /* 0x000fe20000410000 */
[----:B----4-:R-:W-:Y:S02]  /*9530*/  FSEL R121, R86, -INF , P1 ;  /* 0xff80000056797808 */ /* 0x010fe40000800000 */
[----:B------:R-:W-:Y:S02]  /*9540*/  ISETP.GT.AND P1, PT, R42, 0x50, PT ;  /* 0x000000502a00780c */ /* 0x000fe40003f24270 */
[----:B------:R-:W-:-:S02]  /*9550*/  FSEL R133, R60, -INF , P3 ;  /* 0xff8000003c857808 */ /* 0x000fc40001800000 */
[----:B------:R-:W-:Y:S01]  /*9560*/  FMNMX.FTZ R26, R59, R24, !PT ;  /* 0x000000183b1a7209 */ /* 0x000fe20007810000 */
[----:B------:R-:W2:Y:S01]  /*9570*/  MUFU.TANH R40, R40 ;  /* 0x0000002800287308 */ /* 0x000ea20000002400 */
[----:B0-----:R-:W-:Y:S02]  /*9580*/  FSEL R87, R87, -INF , P2 ;  /* 0xff80000057577808 */ /* 0x001fe40001000000 */
[----:B------:R-:W-:Y:S02]  /*9590*/  ISETP.GT.AND P2, PT, R42, 0x51, PT ;  /* 0x000000512a00780c */ /* 0x000fe40003f44270 */
[----:B------:R-:W-:-:S03]  /*95a0*/  FSEL R135, R62, -INF , P1 ;  /* 0xff8000003e877808 */ /* 0x000fc60000800000 */
[----:B------:R0:W-:Y:S01]  /*95b0*/  MUFU.TANH R8, R44 ;  /* 0x0000002c00087308 */ /* 0x0001e20000002400 */
[----:B-1----:R-:W-:Y:S02]  /*95c0*/  FSEL R125, R58, -INF , P6 ;  /* 0xff8000003a7d7808 */ /* 0x002fe40003000000 */
[----:B------:R-:W-:Y:S02]  /*95d0*/  ISETP.GT.AND P6, PT, R42, 0x58, PT ;  /* 0x000000582a00780c */ /* 0x000fe40003fc4270 */
[----:B------:R-:W-:Y:S02]  /*95e0*/  FSEL R137, R64, -INF , P2 ;  /* 0xff80000040897808 */ /* 0x000fe40001000000 */
[----:B0-----:R-:W-:Y:S01]  /*95f0*/  FMNMX.FTZ R44, R133, R26, !PT ;  /* 0x0000001a852c7209 */ /* 0x001fe20007810000 */
[----:B------:R-:W0:Y:S03]  /*9600*/  MUFU.TANH R41, R41 ;  /* 0x0000002900297308 */ /* 0x000e260000002400 */
[----:B------:R-:W-:Y:S01]  /*9610*/  FMNMX.FTZ R44, R135, R44, !PT ;  /* 0x0000002c872c7209 */ /* 0x000fe20007810000 */
[----:B------:R-:W-:Y:S01]  /*9620*/  FMUL.FTZ R24, R2, R25 ;  /* 0x0000001902187220 */ /* 0x000fe20000410000 */
[----:B------:R-:W-:-:S02]  /*9630*/  FSEL R11, R11, -INF , P5 ;  /* 0xff8000000b0b7808 */ /* 0x000fc40002800000 */
[----:B------:R-:W-:Y:S02]  /*9640*/  ISETP.GT.AND P5, PT, R42, 0x59, PT ;  /* 0x000000592a00780c */ /* 0x000fe40003fa4270 */
[----:B------:R-:W-:Y:S02]  /*9650*/  FSEL R25, R66, -INF , P6 ;  /* 0xff80000042197808 */ /* 0x000fe40003000000 */
[----:B------:R-:W-:Y:S01]  /*9660*/  FMNMX.FTZ R44, R137, R44, !PT ;  /* 0x0000002c892c7209 */ /* 0x000fe20007810000 */
[----:B------:R-:W1:Y:S01]  /*9670*/  MUFU.TANH R45, R45 ;  /* 0x0000002d002d7308 */ /* 0x000e620000002400 */
[----:B------:R-:W-:Y:S02]  /*9680*/  ISETP.GT.AND P4, PT, R42, 0x60, PT ;  /* 0x000000602a00780c */ /* 0x000fe40003f84270 */
[----:B------:R-:W-:Y:S02]  /*9690*/  FSEL R139, R68, -INF , P5 ;  /* 0xff800000448b7808 */ /* 0x000fe40002800000 */
[----:B------:R-:W-:-:S02]  /*96a0*/  FMNMX.FTZ R44, R25, R44, !PT ;  /* 0x0000002c192c7209 */ /* 0x000fc40007810000 */
[----:B------:R-:W-:Y:S01]  /*96b0*/  FSEL R61, R61, -INF , P3 ;  /* 0xff8000003d3d7808 */ /* 0x000fe20001800000 */
[----:B------:R-:W3:Y:S01]  /*96c0*/  MUFU.TANH R69, R69 ;  /* 0x0000004500457308 */ /* 0x000ee20000002400 */
[----:B------:R-:W-:Y:S02]  /*96d0*/  ISETP.GT.AND P3, PT, R42, 0x61, PT ;  /* 0x000000612a00780c */ /* 0x000fe40003f64270 */
[----:B--2---:R-:W-:Y:S02]  /*96e0*/  FSEL R141, R40, -INF , P4 ;  /* 0xff800000288d7808 */ /* 0x004fe40002000000 */
[----:B------:R-:W-:-:S03]  /*96f0*/  FMNMX.FTZ R44, R139, R44, !PT ;  /* 0x0000002c8b2c7209 */ /* 0x000fc60007810000 */
[----:B------:R-:W2:Y:S01]  /*9700*/  MUFU.TANH R48, R48 ;  /* 0x0000003000307308 */ /* 0x000ea20000002400 */
[----:B------:R-:W-:Y:S02]  /*9710*/  FSEL R63, R63, -INF , P1 ;  /* 0xff8000003f3f7808 */ /* 0x000fe40000800000 */
[----:B------:R-:W-:Y:S02]  /*9720*/  ISETP.GT.AND P1, PT, R42, 0x68, PT ;  /* 0x000000682a00780c */ /* 0x000fe40003f24270 */
[----:B0-----:R-:W-:-:S03]  /*9730*/  FSEL R41, R41, -INF , P3 ;  /* 0xff80000029297808 */ /* 0x001fc60001800000 */
[----:B------:R-:W0:Y:S01]  /*9740*/  MUFU.TANH R70, R70 ;  /* 0x0000004600467308 */ /* 0x000e220000002400 */
[----:B------:R-:W-:Y:S02]  /*9750*/  FMNMX.FTZ R44, R141, R44, !PT ;  /* 0x0000002c8d2c7209 */ /* 0x000fe40007810000 */
[----:B------:R-:W-:-:S05]  /*9760*/  FSEL R65, R65, -INF , P2 ;  /* 0xff80000041417808 */ /* 0x000fca0001000000 */
[----:B------:R-:W4:Y:S01]  /*9770*/  MUFU.TANH R49, R49 ;  /* 0x0000003100317308 */ /* 0x000f220000002400 */
[----:B------:R-:W-:Y:S02]  /*9780*/  ISETP.GT.AND P2, PT, R42, 0x69, PT ;  /* 0x000000692a00780c */ /* 0x000fe40003f44270 */
[----:B------:R-:W-:Y:S02]  /*9790*/  FSEL R143, R8, -INF , P1 ;  /* 0xff800000088f7808 */ /* 0x000fe40000800000 */
[----:B------:R-:W-:-:S03]  /*97a0*/  FMNMX.FTZ R44, R41, R44, !PT ;  /* 0x0000002c292c7209 */ /* 0x000fc60007810000 */
[----:B------:R-:W5:Y:S01]  /*97b0*/  MUFU.TANH R43, R43 ;  /* 0x0000002b002b7308 */ /* 0x000f620000002400 */
[----:B------:R-:W-:Y:S02]  /*97c0*/  FSEL R67, R67, -INF , P6 ;  /* 0xff80000043437808 */ /* 0x000fe40003000000 */
[----:B------:R-:W-:-:S05]  /*97d0*/  ISETP.GT.AND P6, PT, R42, 0x70, PT ;  /* 0x000000702a00780c */ /* 0x000fca0003fc4270 */
[----:B------:R-:W5:Y:S01]  /*97e0*/  MUFU.TANH R52, R52 ;  /* 0x0000003400347308 */ /* 0x000f620000002400 */
[----:B-1----:R-:W-:Y:S02]  /*97f0*/  FSEL R45, R45, -INF , P2 ;  /* 0xff8000002d2d7808 */ /* 0x002fe40001000000 */
[----:B------:R-:W-:-:S05]  /*9800*/  FMNMX.FTZ R44, R143, R44, !PT ;  /* 0x0000002c8f2c7209 */ /* 0x000fca0007810000 */
[----:B------:R-:W1:Y:S01]  /*9810*/  MUFU.TANH R47, R47 ;  /* 0x0000002f002f7308 */ /* 0x000e620000002400 */
[----:B---3--:R-:W-:Y:S01]  /*9820*/  FSEL R69, R69, -INF , P5 ;  /* 0xff80000045457808 */ /* 0x008fe20002800000 */
[----:B------:R-:W-:Y:S01]  /*9830*/  FMUL.FTZ R26, R2, R27 ;  /* 0x0000001b021a7220 */ /* 0x000fe20000410000 */
[----:B------:R-:W-:-:S05]  /*9840*/  ISETP.GT.AND P5, PT, R42, 0x71, PT ;  /* 0x000000712a00780c */ /* 0x000fca0003fa4270 */
[----:B------:R-:W3:Y:S01]  /*9850*/  MUFU.TANH R53, R53 ;  /* 0x0000003500357308 */ /* 0x000ee20000002400 */
[----:B--2---:R-:W-:Y:S01]  /*9860*/  FSEL R145, R48, -INF , P6 ;  /* 0xff80000030917808 */ /* 0x004fe20003000000 */
[----:B------:R-:W-:Y:S01]  /*9870*/  FMUL.FTZ R155, R2, R28 ;  /* 0x0000001c029b7220 */ /* 0x000fe20000410000 */
[----:B------:R-:W-:-:S05]  /*9880*/  FMNMX.FTZ R44, R45, R44, !PT ;  /* 0x0000002c2d2c7209 */ /* 0x000fca0007810000 */
[----:B------:R-:W2:Y:S01]  /*9890*/  MUFU.TANH R12, R46 ;  /* 0x0000002e000c7308 */ /* 0x000ea20000002400 */
[----:B0-----:R-:W-:Y:S01]  /*98a0*/  FSEL R27, R70, -INF , P4 ;  /* 0xff800000461b7808 */ /* 0x001fe20002000000 */
[----:B------:R-:W-:Y:S01]  /*98b0*/  FMUL.FTZ R153, R2, R29 ;  /* 0x0000001d02997220 */ /* 0x000fe20000410000 */
[----:B------:R-:W-:-:S05]  /*98c0*/  ISETP.GT.AND P4, PT, R42, 0x78, PT ;  /* 0x000000782a00780c */ /* 0x000fca0003f84270 */
[----:B------:R-:W0:Y:S01]  /*98d0*/  MUFU.TANH R10, R10 ;  /* 0x0000000a000a7308 */ /* 0x000e220000002400 */
[----:B----4-:R-:W-:Y:S02]  /*98e0*/  FSEL R49, R49, -INF , P5 ;  /* 0xff80000031317808 */ /* 0x010fe40002800000 */
[----:B------:R-:W-:-:S05]  /*98f0*/  FMNMX.FTZ R44, R145, R44, !PT ;  /* 0x0000002c912c7209 */ /* 0x000fca0007810000 */
[----:B------:R-:W4:Y:S01]  /*9900*/  MUFU.TANH R50, R50 ;  /* 0x0000003200327308 */ /* 0x000f220000002400 */
[----:B-----5:R-:W-:Y:S02]  /*9910*/  FSEL R43, R43, -INF , P3 ;  /* 0xff8000002b2b7808 */ /* 0x020fe40001800000 */
[----:B------:R-:W-:-:S05]  /*9920*/  ISETP.GT.AND P3, PT, R42, 0x79, PT ;  /* 0x000000792a00780c */ /* 0x000fca0003f64270 */
[----:B------:R-:W5:Y:S01]  /*9930*/  MUFU.TANH R24, R24 ;  /* 0x0000001800187308 */ /* 0x000f620000002400 */
[----:B------:R-:W-:Y:S02]  /*9940*/  FSEL R147, R52, -INF , P4 ;  /* 0xff80000034937808 */ /* 0x000fe40002000000 */
[----:B------:R-:W-:-:S05]  /*9950*/  FMNMX.FTZ R44, R49, R44, !PT ;  /* 0x0000002c312c7209 */ /* 0x000fca0007810000 */
[----:B------:R-:W5:Y:S01]  /*9960*/  MUFU.TANH R51, R51 ;  /* 0x0000003300337308 */ /* 0x000f620000002400 */
[----:B-1----:R-:W-:-:S07]  /*9970*/  FSEL R47, R47, -INF , P2 ;  /* 0xff8000002f2f7808 */ /* 0x002fce0001000000 */
[----:B------:R-:W1:Y:S01]  /*9980*/  MUFU.TANH R54, R54 ;  /* 0x0000003600367308 */ /* 0x000e620000002400 */
[----:B------:R-:W-:-:S07]  /*9990*/  ISETP.GT.AND P2, PT, R42, 0x80, PT ;  /* 0x000000802a00780c */ /* 0x000fce0003f44270 */
[----:B------:R-:W1:Y:S01]  /*99a0*/  MUFU.TANH R55, R55 ;  /* 0x0000003700377308 */ /* 0x000e620000002400 */
[----:B---3--:R-:W-:-:S07]  /*99b0*/  FSEL R53, R53, -INF , P3 ;  /* 0xff80000035357808 */ /* 0x008fce0001800000 */
[----:B------:R-:W3:Y:S01]  /*99c0*/  MUFU.TANH R20, R20 ;  /* 0x0000001400147308 */ /* 0x000ee20000002400 */
[----:B------:R-:W-:-:S07]  /*99d0*/  FMNMX.FTZ R44, R147, R44, !PT ;  /* 0x0000002c932c7209 */ /* 0x000fce0007810000 */
[----:B------:R-:W3:Y:S08]  /*99e0*/  MUFU.TANH R26, R26 ;  /* 0x0000001a001a7308 */ /* 0x000ef00000002400 */
[----:B------:R-:W3:Y:S01]  /*99f0*/  MUFU.TANH R155, R155 ;  /* 0x0000009b009b7308 */ /* 0x000ee20000002400 */
[----:B--2---:R-:W-:Y:S02]  /*9a00*/  FSEL R29, R12, -INF , P1 ;  /* 0xff8000000c1d7808 */ /* 0x004fe40000800000 */
[----:B------:R-:W-:-:S05]  /*9a10*/  ISETP.GT.AND P1, PT, R42, 0x81, PT ;  /* 0x000000812a00780c */ /* 0x000fca0003f24270 */
[----:B------:R-:W2:Y:S01]  /*9a20*/  MUFU.TANH R153, R153 ;  /* 0x0000009900997308 */ /* 0x000ea20000002400 */
[----:B0-----:R-:W-:Y:S02]  /*9a30*/  FSEL R149, R10, -INF , P2 ;  /* 0xff8000000a957808 */ /* 0x001fe40001000000 */
[----:B------:R-:W-:Y:S01]  /*9a40*/  FMNMX.FTZ R44, R53, R44, !PT ;  /* 0x0000002c352c7209 */ /* 0x000fe20007810000 */
[----:B------:R-:W-:Y:S01]  /*9a50*/  FMUL.FTZ R12, R2, R33 ;  /* 0x00000021020c7220 */ /* 0x000fe20000410000 */
[----:B----4-:R-:W-:Y:S01]  /*9a60*/  FSEL R33, R50, -INF , P6 ;  /* 0xff80000032217808 */ /* 0x010fe20003000000 */
[----:B------:R-:W-:Y:S01]  /*9a70*/  FMUL.FTZ R8, R2, R32 ;  /* 0x0000002002087220 */ /* 0x000fe20000410000 */
[----:B------:R-:W-:Y:S02]  /*9a80*/  ISETP.GT.AND P6, PT, R42, 0x88, PT ;  /* 0x000000882a00780c */ /* 0x000fe40003fc4270 */
[----:B-----5:R-:W-:Y:S02]  /*9a90*/  FSEL R151, R24, -INF , P1 ;  /* 0xff80000018977808 */ /* 0x020fe40000800000 */
[----:B------:R-:W-:Y:S01]  /*9aa0*/  FMNMX.FTZ R44, R149, R44, !PT ;  /* 0x0000002c952c7209 */ /* 0x000fe20007810000 */
[----:B------:R-:W-:Y:S01]  /*9ab0*/  FMUL.FTZ R24, R2, R37 ;  /* 0x0000002502187220 */ /* 0x000fe20000410000 */
[----:B------:R-:W-:-:S02]  /*9ac0*/  FSEL R51, R51, -INF , P5 ;  /* 0xff80000033337808 */ /* 0x000fc40002800000 */
[----:B-1----:R-:W-:Y:S02]  /*9ad0*/  FSEL R37, R54, -INF , P4 ;  /* 0xff80000036257808 */ /* 0x002fe40002000000 */
[----:B------:R-:W-:Y:S02]  /*9ae0*/  FSEL R55, R55, -INF , P3 ;  /* 0xff80000037377808 */ /* 0x000fe40001800000 */
[----:B---3--:R-:W-:Y:S02]  /*9af0*/  FSEL R20, R20, -INF , P2 ;  /* 0xff80000014147808 */ /* 0x008fe40001000000 */
[----:B------:R-:W-:Y:S02]  /*9b00*/  FSEL R26, R26, -INF , P1 ;  /* 0xff8000001a1a7808 */ /* 0x000fe40000800000 */
[----:B------:R-:W-:Y:S02]  /*9b10*/  ISETP.GT.AND P5, PT, R42, 0x89, PT ;  /* 0x000000892a00780c */ /* 0x000fe40003fa4270 */
[----:B------:R-:W-:-:S02]  /*9b20*/  FSEL R155, R155, -INF , P6 ;  /* 0xff8000009b9b7808 */ /* 0x000fc40003000000 */
[----:B------:R-:W-:Y:S02]  /*9b30*/  FMNMX.FTZ R44, R151, R44, !PT ;  /* 0x0000002c972c7209 */ /* 0x000fe40007810000 */
[C---:B------:R-:W-:Y:S02]  /*9b40*/  ISETP.GT.AND P4, PT, R42.reuse, 0x90, PT ;  /* 0x000000902a00780c */ /* 0x040fe40003f84270 */
[C---:B------:R-:W-:Y:S02]  /*9b50*/  ISETP.GT.AND P3, PT, R42.reuse, 0x91, PT ;  /* 0x000000912a00780c */ /* 0x040fe40003f64270 */
[C---:B------:R-:W-:Y:S02]  /*9b60*/  ISETP.GT.AND P2, PT, R42.reuse, 0x98, PT ;  /* 0x000000982a00780c */ /* 0x040fe40003f44270 */
[----:B------:R-:W-:Y:S02]  /*9b70*/  ISETP.GT.AND P1, PT, R42, 0x99, PT ;  /* 0x000000992a00780c */ /* 0x000fe40003f24270 */
[----:B------:R-:W-:Y:S01]  /*9b80*/  FMNMX.FTZ R42, R9, R15, !PT ;  /* 0x0000000f092a7209 */ /* 0x000fe20007810000 */
[----:B------:R-:W0:Y:S01]  /*9b90*/  MUFU.TANH R8, R8 ;  /* 0x0000000800087308 */ /* 0x000e220000002400 */
[----:B--2---:R-:W-:Y:S01]  /*9ba0*/  FSEL R153, R153, -INF , P5 ;  /* 0xff80000099997808 */ /* 0x004fe20002800000 */
[----:B------:R-:W-:Y:S01]  /*9bb0*/  FMUL.FTZ R28, R2, R36 ;  /* 0x00000024021c7220 */ /* 0x000fe20000410000 */
[----:B------:R-:W-:-:S02]  /*9bc0*/  FMNMX.FTZ R44, R155, R44, !PT ;  /* 0x0000002c9b2c7209 */ /* 0x000fc40007810000 */
[----:B------:R-:W-:Y:S02]  /*9bd0*/  FMNMX.FTZ R42, R21, R42, !PT ;  /* 0x0000002a152a7209 */ /* 0x000fe40007810000 */
[----:B------:R-:W-:Y:S01]  /*9be0*/  FMNMX.FTZ R57, R153, R44, !PT ;  /* 0x0000002c99397209 */ /* 0x000fe20007810000 */
[----:B------:R-:W1:Y:S01]  /*9bf0*/  MUFU.TANH R12, R12 ;  /* 0x0000000c000c7308 */ /* 0x000e620000002400 */
[----:B------:R-:W-:-:S04]  /*9c00*/  FMNMX.FTZ R44, R89, R42, !PT ;  /* 0x0000002a592c7209 */ /* 0x000fc80007810000 */
[----:B------:R-:W-:-:S03]  /*9c10*/  FMNMX.FTZ R44, R91, R44, !PT ;  /* 0x0000002c5b2c7209 */ /* 0x000fc60007810000 */
[----:B------:R-:W2:Y:S01]  /*9c20*/  MUFU.TANH R28, R28 ;  /* 0x0000001c001c7308 */ /* 0x000ea20000002400 */
[----:B------:R-:W-:Y:S02]  /*9c30*/  FMNMX.FTZ R44, R93, R44, !PT ;  /* 0x0000002c5d2c7209 */ /* 0x000fe40007810000 */
[----:B0-----:R-:W-:-:S05]  /*9c40*/  FSEL R8, R8, -INF , P4 ;  /* 0xff80000008087808 */ /* 0x001fca0002000000 */
[----:B------:R2:W0:Y:S01]  /*9c50*/  MUFU.TANH R32, R24 ;  /* 0x0000001800207308 */ /* 0x0004220000002400 */
[----:B------:R-:W-:Y:S02]  /*9c60*/  FMNMX.FTZ R44, R95, R44, !PT ;  /* 0x0000002c5f2c7209 */ /* 0x000fe40007810000 */
[----:B-1----:R-:W-:Y:S02]  /*9c70*/  FSEL R10, R12, -INF , P3 ;  /* 0xff8000000c0a7808 */ /* 0x002fe40001800000 */
[----:B------:R-:W-:Y:S02]  /*9c80*/  FMNMX.FTZ R57, R8, R57, !PT ;  /* 0x0000003908397209 */ /* 0x000fe40007810000 */
[----:B------:R-:W-:Y:S02]  /*9c90*/  FMNMX.FTZ R46, R97, R44, !PT ;  /* 0x0000002c612e7209 */ /* 0x000fe40007810000 */
[----:B--2---:R-:W-:Y:S02]  /*9ca0*/  FSEL R24, R28, -INF , P2 ;  /* 0xff8000001c187808 */ /* 0x004fe40001000000 */
[----:B------:R-:W-:-:S02]  /*9cb0*/  FMNMX.FTZ R57, R10, R57, !PT ;  /* 0x000000390a397209 */ /* 0x000fc40007810000 */
[----:B------:R-:W-:Y:S02]  /*9cc0*/  FMNMX.FTZ R46, R109, R46, !PT ;  /* 0x0000002e6d2e7209 */ /* 0x000fe40007810000 */
[----:B------:R-:W-:Y:S02]  /*9cd0*/  FMNMX.FTZ R57, R24, R57, !PT ;  /* 0x0000003918397209 */ /* 0x000fe40007810000 */
[----:B0-----:R-:W-:Y:S02]  /*9ce0*/  FSEL R12, R32, -INF , P1 ;  /* 0xff800000200c7808 */ /* 0x001fe40000800000 */
[----:B------:R-:W-:Y:S02]  /*9cf0*/  FMNMX.FTZ R46, R75, R46, !PT ;  /* 0x0000002e4b2e7209 */ /* 0x000fe40007810000 */
        /* <DEDUP_REMOVED lines=16> */
[----:B------:R-:W-:-:S04]  /*9e00*/  FMNMX.FTZ R52, R67, R52, !PT ;  /* 0x0000003443347209 */ /* 0x000fc80007810000 */
[----:B------:R-:W-:Y:S01]  /*9e10*/  FMNMX.FTZ R54, R69, R52, !PT ;  /* 0x0000003445367209 */ /* 0x000fe20007810000 */
[----:B------:R-:W-:Y:S01]  /*9e20*/  IMAD.U32 R56, RZ, RZ, UR4 ;  /* 0x00000004ff387e24 */ /* 0x000fe2000f8e00ff */
[----:B0-----:R-:W-:Y:S02]  /*9e30*/  FMNMX.FTZ R57, R36, R57, !PT ;  /* 0x0000003924397209 */ /* 0x001fe40007810000 */
[----:B------:R-:W-:-:S04]  /*9e40*/  FMNMX.FTZ R54, R27, R54, !PT ;  /* 0x000000361b367209 */ /* 0x000fc80007810000 */
[----:B------:R-:W-:Y:S01]  /*9e50*/  FMNMX.FTZ R54, R43, R54, !PT ;  /* 0x000000362b367209 */ /* 0x000fe20007810000 */
[----:B------:R-:W-:-:S01]  /*9e60*/  FFMA.FTZ R28, R57, R56, -8 ;  /* 0xc1000000391c7423 */ /* 0x000fc20000010038 */
[----:B------:R-:W-:Y:S02]  /*9e70*/  FSETP.NEU.FTZ.AND P0, PT, R57, -INF , PT ;  /* 0xff8000003900780b */ /* 0x000fe40003f1d000 */
[----:B------:R-:W-:Y:S02]  /*9e80*/  FMNMX.FTZ R54, R29, R54, !PT ;  /* 0x000000361d367209 */ /* 0x000fe40007810000 */
[----:B------:R-:W-:Y:S02]  /*9e90*/  FSEL R28, R28, RZ, P0 ;  /* 0x000000ff1c1c7208 */ /* 0x000fe40000000000 */
[----:B------:R-:W-:Y:S01]  /*9ea0*/  ISETP.NE.AND P0, PT, R13, RZ, PT ;  /* 0x000000ff0d00720c */ /* 0x000fe20003f05270 */
[C---:B------:R-:W-:Y:S01]  /*9eb0*/  FMUL.FTZ R13, R2.reuse, R30 ;  /* 0x0000001e020d7220 */ /* 0x040fe20000410000 */
[----:B------:R-:W-:Y:S01]  /*9ec0*/  FMNMX.FTZ R58, R47, R54, !PT ;  /* 0x000000362f3a7209 */ /* 0x000fe20007810000 */
[----:B------:R-:W-:-:S03]  /*9ed0*/  FMUL.FTZ R30, R2, R31 ;  /* 0x0000001f021e7220 */ /* 0x000fc60000410000 */
[----:B------:R-:W-:Y:S01]  /*9ee0*/  FMNMX.FTZ R58, R33, R58, !PT ;  /* 0x0000003a213a7209 */ /* 0x000fe20007810000 */
[----:B------:R-:W0:Y:S01]  /*9ef0*/  MUFU.TANH R13, R13 ;  /* 0x0000000d000d7308 */ /* 0x000e220000002400 */
[----:B------:R-:W-:Y:S02]  /*9f00*/  FMUL.FTZ R31, R2, R34 ;  /* 0x00000022021f7220 */ /* 0x000fe40000410000 */
[----:B------:R-:W-:Y:S01]  /*9f10*/  FMNMX.FTZ R58, R51, R58, !PT ;  /* 0x0000003a333a7209 */ /* 0x000fe20007810000 */
[----:B------:R-:W-:-:S01]  /*9f20*/  FFMA.FTZ R59, R59, R56, -R28 ;  /* 0x000000383b3b7223 */ /* 0x000fc2000001081c */
[C---:B------:R-:W-:Y:S02]  /*9f30*/  FMUL.FTZ R32, R2.reuse, R35 ;  /* 0x0000002302207220 */ /* 0x040fe40000410000 */
[----:B------:R-:W-:Y:S01]  /*9f40*/  FMNMX.FTZ R58, R37, R58, !PT ;  /* 0x0000003a253a7209 */ /* 0x000fe20007810000 */
[----:B------:R-:W1:Y:S01]  /*9f50*/  MUFU.TANH R30, R30 ;  /* 0x0000001e001e7308 */ /* 0x000e620000002400 */
[C---:B------:R-:W-:Y:S01]  /*9f60*/  FMUL.FTZ R34, R2.reuse, R38 ;  /* 0x0000002602227220 */ /* 0x040fe20000410000 */
[----:B------:R-:W-:-:S06]  /*9f70*/  FMUL.FTZ R35, R2, R39 ;  /* 0x0000002702237220 */ /* 0x000fcc0000410000 */
[----:B------:R-:W2:Y:S08]  /*9f80*/  MUFU.TANH R31, R31 ;  /* 0x0000001f001f7308 */ /* 0x000eb00000002400 */
[----:B------:R3:W-:Y:S01]  /*9f90*/  MUFU.EX2 R52, R59 ;  /* 0x0000003b00347308 */ /* 0x0007e20000000800 */
[----:B0-----:R-:W-:Y:S02]  /*9fa0*/  FSEL R13, R13, -INF , P6 ;  /* 0xff8000000d0d7808 */ /* 0x001fe40003000000 */
[----:B---3--:R-:W-:-:S05]  /*9fb0*/  FMNMX.FTZ R59, R55, R58, !PT ;  /* 0x0000003a373b7209 */ /* 0x008fca0007810000 */
[----:B------:R-:W-:Y:S01]  /*9fc0*/  MUFU.TANH R32, R32 ;  /* 0x0000002000207308 */ /* 0x000fe20000002400 */
[----:B------:R-:W-:Y:S01]  /*9fd0*/  FMNMX.FTZ R59, R20, R59, !PT ;  /* 0x0000003b143b7209 */ /* 0x000fe20007810000 */
[----:B------:R-:W-:-:S03]  /*9fe0*/  FFMA.FTZ R38, R101, R56, -R28 ;  /* 0x0000003865267223 */ /* 0x000fc6000001081c */
[----:B------:R-:W-:-:S03]  /*9ff0*/  FMNMX.FTZ R58, R26, R59, !PT ;  /* 0x0000003b1a3a7209 */ /* 0x000fc60007810000 */
[----:B------:R-:W0:Y:S01]  /*a000*/  MUFU.TANH R34, R34 ;  /* 0x0000002200227308 */ /* 0x000e220000002400 */
[----:B------:R-:W-:-:S01]  /*a010*/  FFMA.FTZ R101, R113, R56, -R28 ;  /* 0x0000003871657223 */ /* 0x000fc2000001081c */
[----:B-1----:R-:W-:Y:S02]  /*a020*/  FSEL R113, R30, -INF , P5 ;  /* 0xff8000001e717808 */ /* 0x002fe40002800000 */
[----:B------:R-:W-:-:S04]  /*a030*/  FMNMX.FTZ R58, R13, R58, !PT ;  /* 0x0000003a0d3a7209 */ /* 0x000fc80007810000 */
[----:B------:R-:W1:Y:S01]  /*a040*/  MUFU.TANH R35, R35 ;  /* 0x0000002300237308 */ /* 0x000e620000002400 */
[----:B------:R-:W-:-:S01]  /*a050*/  FFMA.FTZ R115, R115, R56, -R28 ;  /* 0x0000003873737223 */ /* 0x000fc2000001081c */
[----:B--2---:R-:W-:Y:S02]  /*a060*/  FSEL R31, R31, -INF , P4 ;  /* 0xff8000001f1f7808 */ /* 0x004fe40002000000 */
[----:B------:R-:W-:Y:S01]  /*a070*/  FMNMX.FTZ R58, R113, R58, !PT ;  /* 0x0000003a713a7209 */ /* 0x000fe20007810000 */
[----:B------:R-:W-:-:S03]  /*a080*/  FFMA.FTZ R36, R71, R56, -R28 ;  /* 0x0000003847247223 */ /* 0x000fc6000001081c */
[----:B------:R2:W-:Y:S01]  /*a090*/  MUFU.EX2 R44, R115 ;  /* 0x00000073002c7308 */ /* 0x0005e20000000800 */
[----:B------:R-:W-:Y:S01]  /*a0a0*/  FMNMX.FTZ R58, R31, R58, !PT ;  /* 0x0000003a1f3a7209 */ /* 0x000fe20007810000 */
[-CC-:B------:R-:W-:Y:S01]  /*a0b0*/  FFMA.FTZ R71, R103, R56.reuse, -R28.reuse ;  /* 0x0000003867477223 */ /* 0x180fe2000001081c */
[----:B------:R-:W-:-:S01]  /*a0c0*/  FFMA.FTZ R103, R117, R56, -R28 ;  /* 0x0000003875677223 */ /* 0x000fc2000001081c */
[----:B0-----:R-:W-:Y:S02]  /*a0d0*/  FSEL R117, R34, -INF , P2 ;  /* 0xff80000022757808 */ /* 0x001fe40001000000 */
[----:B--2---:R-:W-:Y:S01]  /*a0e0*/  FSEL R115, R32, -INF , P3 ;  /* 0xff80000020737808 */ /* 0x004fe20001800000 */
[----:B------:R-:W-:-:S03]  /*a0f0*/  FFMA.FTZ R60, R41, R56, -R28 ;  /* 0x00000038293c7223 */ /* 0x000fc6000001081c */
[----:B------:R-:W-:Y:S02]  /*a100*/  FMNMX.FTZ R58, R115, R58, !PT ;  /* 0x0000003a733a7209 */ /* 0x000fe40007810000 */
[----:B-1----:R-:W-:Y:S02]  /*a110*/  FSEL R41, R35, -INF , P1 ;  /* 0xff80000023297808 */ /* 0x002fe40000800000 */
[----:B------:R-:W-:-:S04]  /*a120*/  FMNMX.FTZ R58, R117, R58, !PT ;  /* 0x0000003a753a7209 */ /* 0x000fc80007810000 */
[----:B------:R-:W-:-:S05]  /*a130*/  FMNMX.FTZ R59, R41, R58, !PT ;  /* 0x0000003a293b7209 */ /* 0x000fca0007810000 */
[----:B------:R-:W0:Y:S02]  /*a140*/  SHFL.BFLY PT, R62, R59, 0x2, 0x1f ;  /* 0x0c401f003b3e7f89 */ /* 0x000e2400000e0000 */
[----:B0-----:R-:W-:-:S05]  /*a150*/  FMNMX.FTZ R66, R59, R62, !PT ;  /* 0x0000003e3b427209 */ /* 0x001fca0007810000 */
[----:B------:R-:W0:Y:S01]  /*a160*/  SHFL.BFLY PT, R59, R66, 0x1, 0x1f ;  /* 0x0c201f00423b7f89 */ /* 0x000e2200000e0000 */
[----:B------:R-:W-:-:S04]  /*a170*/  FFMA.FTZ R127, R127, R56, -R28 ;  /* 0x000000387f7f7223 */ /* 0x000fc8000001081c */
[----:B------:R1:W-:Y:S01]  /*a180*/  MUFU.EX2 R50, R127 ;  /* 0x0000007f00327308 */ /* 0x0003e20000000800 */
[----:B------:R-:W-:-:S01]  /*a190*/  FFMA.FTZ R40, R105, R56, -R28 ;  /* 0x0000003869287223 */ /* 0x000fc2000001081c */
[-CC-:B------:R-:W-:Y:S01]  /*a1a0*/  FFMA.FTZ R105, R131, R56.reuse, -R28.reuse ;  /* 0x0000003883697223 */ /* 0x180fe2000001081c */
[----:B------:R-:W-:-:S01]  /*a1b0*/  FFMA.FTZ R131, R12, R56, -R28 ;  /* 0x000000380c837223 */ /* 0x000fc2000001081c */
[-CC-:B-1----:R-:W-:Y:S01]  /*a1c0*/  FFMA.FTZ R127, R10, R56.reuse, -R28.reuse ;  /* 0x000000380a7f7223 */ /* 0x182fe2000001081c */
[----:B------:R-:W-:-:S01]  /*a1d0*/  FFMA.FTZ R10, R24, R56, -R28 ;  /* 0x00000038180a7223 */ /* 0x000fc2000001081c */
[----:B0-----:R-:W-:-:S04]  /*a1e0*/  FMNMX.FTZ R59, R66, R59, !PT ;  /* 0x0000003b423b7209 */ /* 0x001fc80007810000 */
[C---:B------:R-:W-:Y:S01]  /*a1f0*/  FSETP.NEU.FTZ.AND P1, PT, R59.reuse, -INF , PT ;  /* 0xff8000003b00780b */ /* 0x040fe20003f3d000 */
[----:B------:R-:W-:-:S05]  /*a200*/  FFMA.FTZ R24, R59, R56, -8 ;  /* 0xc10000003b187423 */ /* 0x000fca0000010038 */
[----:B------:R-:W-:-:S05]  /*a210*/  FSEL R12, R24, RZ, P1 ;  /* 0x000000ff180c7208 */ /* 0x000fca0000800000 */
[-CC-:B------:R-:W-:Y:S01]  /*a220*/  FFMA.FTZ R72, R73, R56.reuse, -R12.reuse ;  /* 0x0000003849487223 */ /* 0x180fe2000001080c */
[----:B------:R-:W-:-:S01]  /*a230*/  FFMA.FTZ R73, R79, R56, -R12 ;  /* 0x000000384f497223 */ /* 0x000fc2000001080c */
[-C--:B------:R-:W-:Y:S02]  /*a240*/  FFMA.FTZ R79, R87, R56.reuse, -R12 ;  /* 0x00000038574f7223 */ /* 0x080fe4000001080c */
[----:B------:R-:W2:Y:S01]  /*a250*/  LDL R87, [R1+0x1c] ;  /* 0x00001c0001577983 */ /* 0x000ea20000100800 */
[----:B------:R-:W0:Y:S01]  /*a260*/  S2R R108, SR_TID.X ;  /* 0x00000000006c7919 */ /* 0x000e220000002100 */
[----:B------:R-:W-:-:S01]  /*a270*/  FFMA.FTZ R3, R3, R56, -R28 ;  /* 0x0000003803037223 */ /* 0x000fc2000001081c */
[-C--:B------:R-:W-:Y:S01]  /*a280*/  FFMA.FTZ R14, R14, R56.reuse, -R28 ;  /* 0x000000380e0e7223 */ /* 0x080fe2000001081c */
[----:B------:R-:W-:-:S01]  /*a290*/  FFMA.FTZ R9, R9, R56, -R12 ;  /* 0x0000003809097223 */ /* 0x000fc2000001080c */
[-C--:B------:R-:W-:Y:S01]  /*a2a0*/  FFMA.FTZ R24, R15, R56.reuse, -R12 ;  /* 0x000000380f187223 */ /* 0x080fe2000001080c */
[----:B------:R-:W-:-:S01]  /*a2b0*/  FFMA.FTZ R111, R111, R56, -R28 ;  /* 0x000000386f6f7223 */ /* 0x000fc2000001081c */
[-CC-:B------:R-:W-:Y:S01]  /*a2c0*/  FFMA.FTZ R119, R119, R56.reuse, -R28.reuse ;  /* 0x0000003877777223 */ /* 0x180fe2000001081c */
[----:B------:R-:W-:Y:S01]  /*a2d0*/  MUFU.EX2 R3, R3 ;  /* 0x0000000300037308 */ /* 0x000fe20000000800 */
[----:B------:R-:W-:-:S01]  /*a2e0*/  FFMA.FTZ R123, R123, R56, -R28 ;  /* 0x000000387b7b7223 */ /* 0x000fc2000001081c */
[-C--:B------:R-:W-:Y:S01]  /*a2f0*/  FFMA.FTZ R39, R99, R56.reuse, -R28 ;  /* 0x0000003863277223 */ /* 0x080fe2000001081c */
[----:B------:R-:W-:-:S05]  /*a300*/  FFMA.FTZ R15, R21, R56, -R12 ;  /* 0x00000038150f7223 */ /* 0x000fca000001080c */
[----:B------:R-:W1:Y:S01]  /*a310*/  MUFU.EX2 R14, R14 ;  /* 0x0000000e000e7308 */ /* 0x000e620000000800 */
[----:B------:R-:W-:-:S01]  /*a320*/  FFMA.FTZ R99, R107, R56, -R28 ;  /* 0x000000386b637223 */ /* 0x000fc2000001081c */
[-CC-:B------:R-:W-:Y:S01]  /*a330*/  FFMA.FTZ R81, R81, R56.reuse, -R28.reuse ;  /* 0x0000003851517223 */ /* 0x180fe2000001081c */
[----:B------:R-:W-:-:S01]  /*a340*/  FFMA.FTZ R85, R85, R56, -R28 ;  /* 0x0000003855557223 */ /* 0x000fc2000001081c */
[-CC-:B------:R-:W-:Y:S01]  /*a350*/  FFMA.FTZ R107, R133, R56.reuse, -R28.reuse ;  /* 0x00000038856b7223 */ /* 0x180fe2000001081c */
[----:B------:R-:W-:-:S01]  /*a360*/  FFMA.FTZ R135, R135, R56, -R28 ;  /* 0x0000003887877223 */ /* 0x000fc2000001081c */
[-CC-:B------:R-:W-:Y:S02]  /*a370*/  FFMA.FTZ R25, R25, R56.reuse, -R28.reuse ;  /* 0x0000003819197223 */ /* 0x180fe4000001081c */
        /* <DEDUP_REMOVED lines=11> */
[----:B------:R-:W-:-:S05]  /*a430*/  FFMA.FTZ R8, R8, R56, -R28 ;  /* 0x0000003808087223 */ /* 0x000fca000001081c */
[----:B------:R5:W-:Y:S01]  /*a440*/  MUFU.EX2 R46, R119 ;  /* 0x00000077002e7308 */ /* 0x000be20000000800 */
[----:B----4-:R-:W-:-:S01]  /*a450*/  FFMA.FTZ R111, R137, R56, -R28 ;  /* 0x00000038896f7223 */ /* 0x010fc2000001081c */
[----:B------:R-:W-:-:S06]  /*a460*/  FFMA.FTZ R21, R91, R56, -R12 ;  /* 0x000000385b157223 */ /* 0x000fcc000001080c */
[----:B------:R4:W-:Y:S01]  /*a470*/  MUFU.EX2 R48, R123 ;  /* 0x0000007b00307308 */ /* 0x0009e20000000800 */
[----:B-----5:R-:W-:-:S07]  /*a480*/  FFMA.FTZ R119, R151, R56, -R28 ;  /* 0x0000003897777223 */ /* 0x020fce000001081c */
[----:B------:R5:W-:Y:S01]  /*a490*/  MUFU.EX2 R35, R60 ;  /* 0x0000003c00237308 */ /* 0x000be20000000800 */
[----:B----4-:R-:W-:-:S07]  /*a4a0*/  FFMA.FTZ R123, R153, R56, -R28 ;  /* 0x00000038997b7223 */ /* 0x010fce000001081c */
[----:B------:R-:W-:Y:S01]  /*a4b0*/  MUFU.EX2 R9, R9 ;  /* 0x0000000900097308 */ /* 0x000fe20000000800 */
[----:B-----5:R-:W-:-:S01]  /*a4c0*/  FFMA.FTZ R60, R147, R56, -R28 ;  /* 0x00000038933c7223 */ /* 0x020fc2000001081c */
[----:B------:R-:W-:-:S06]  /*a4d0*/  FFMA.FTZ R28, R89, R56, -R12 ;  /* 0x00000038591c7223 */ /* 0x000fcc000001080c */
[----:B------:R-:W4:Y:S01]  /*a4e0*/  MUFU.EX2 R24, R24 ;  /* 0x0000001800187308 */ /* 0x000f220000000800 */
[----:B------:R-:W-:-:S07]  /*a4f0*/  FFMA.FTZ R66, R93, R56, -R12 ;  /* 0x000000385d427223 */ /* 0x000fce000001080c */
[----:B------:R-:W5:Y:S01]  /*a500*/  MUFU.EX2 R39, R39 ;  /* 0x0000002700277308 */ /* 0x000f620000000800 */
[----:B------:R-:W-:-:S07]  /*a510*/  FFMA.FTZ R80, R65, R56, -R12 ;  /* 0x0000003841507223 */ /* 0x000fce000001080c */
[----:B------:R-:W5:Y:S01]  /*a520*/  MUFU.EX2 R15, R15 ;  /* 0x0000000f000f7308 */ /* 0x000f620000000800 */
[----:B-1----:R-:W-:-:S07]  /*a530*/  FADD.FTZ R65, R3, R14 ;  /* 0x0000000e03417221 */ /* 0x002fce0000010000 */
[----:B------:R-:W1:Y:S01]  /*a540*/  MUFU.EX2 R38, R38 ;  /* 0x0000002600267308 */ /* 0x000e620000000800 */
[----:B------:R-:W-:-:S07]  /*a550*/  FFMA.FTZ R68, R95, R56, -R12 ;  /* 0x000000385f447223 */ /* 0x000fce000001080c */
[----:B------:R-:W1:Y:S01]  /*a560*/  MUFU.EX2 R28, R28 ;  /* 0x0000001c001c7308 */ /* 0x000e620000000800 */
[----:B------:R-:W-:-:S01]  /*a570*/  FFMA.FTZ R74, R77, R56, -R12 ;  /* 0x000000384d4a7223 */ /* 0x000fc2000001080c */
[----:B---3--:R-:W-:-:S06]  /*a580*/  FADD.FTZ R88, R36, R65 ;  /* 0x0000004124587221 */ /* 0x008fcc0000010000 */
[----:B------:R-:W3:Y:S01]  /*a590*/  MUFU.EX2 R71, R71 ;  /* 0x0000004700477308 */ /* 0x000ee20000000800 */
[----:B------:R-:W-:-:S01]  /*a5a0*/  FFMA.FTZ R77, R83, R56, -R12 ;  /* 0x00000038534d7223 */ /* 0x000fc2000001080c */
[----:B0-----:R-:W-:Y:S01]  /*a5b0*/  LOP3.LUT R98, R108, 0x7f, RZ, 0xc0, !PT ;  /* 0x0000007f6c627812 */ /* 0x001fe200078ec0ff */
[----:B----4-:R-:W-:-:S05]  /*a5c0*/  FADD.FTZ R86, R9, R24 ;  /* 0x0000001809567221 */ /* 0x010fca0000010000 */
[----:B------:R-:W0:Y:S01]  /*a5d0*/  MUFU.EX2 R21, R21 ;  /* 0x0000001500157308 */ /* 0x000e220000000800 */
[----:B------:R-:W-:-:S01]  /*a5e0*/  FFMA.FTZ R89, R97, R56, -R12 ;  /* 0x0000003861597223 */ /* 0x000fc2000001080c */
[-CC-:B------:R-:W-:Y:S01]  /*a5f0*/  FFMA.FTZ R83, R61, R56.reuse, -R12.reuse ;  /* 0x000000383d537223 */ /* 0x180fe2000001080c */
[----:B------:R-:W-:-:S01]  /*a600*/  FFMA.FTZ R61, R63, R56, -R12 ;  /* 0x000000383f3d7223 */ /* 0x000fc2000001080c */
[----:B------:R-:W-:-:S04]  /*a610*/  FFMA.FTZ R84, R69, R56, -R12 ;  /* 0x0000003845547223 */ /* 0x000fc8000001080c */
[----:B------:R-:W4:Y:S01]  /*a620*/  MUFU.EX2 R40, R40 ;  /* 0x0000002800287308 */ /* 0x000f220000000800 */
[----:B------:R-:W-:-:S01]  /*a630*/  FFMA.FTZ R63, R67, R56, -R12 ;  /* 0x00000038433f7223 */ /* 0x000fc2000001080c */
[----:B-----5:R-:W-:Y:S01]  /*a640*/  FADD.FTZ R69, R39, R88 ;  /* 0x0000005827457221 */ /* 0x020fe20000010000 */
[----:B------:R-:W-:-:S05]  /*a650*/  ISETP.NE.AND P1, PT, R98, RZ, PT ;  /* 0x000000ff6200720c */ /* 0x000fca0003f25270 */
[----:B------:R-:W5:Y:S01]  /*a660*/  MUFU.EX2 R66, R66 ;  /* 0x0000004200427308 */ /* 0x000f620000000800 */
[----:B------:R-:W-:-:S01]  /*a670*/  FADD.FTZ R67, R15, R86 ;  /* 0x000000560f437221 */ /* 0x000fc20000010000 */
[----:B------:R-:W-:Y:S01]  /*a680*/  FFMA.FTZ R70, R109, R56, -R12 ;  /* 0x000000386d467223 */ /* 0x000fe2000001080c */
[----:B-1----:R-:W-:-:S05]  /*a690*/  FADD.FTZ R88, R38, R69 ;  /* 0x0000004526587221 */ /* 0x002fca0000010000 */
[----:B------:R-:W1:Y:S01]  /*a6a0*/  MUFU.EX2 R99, R99 ;  /* 0x0000006300637308 */ /* 0x000e620000000800 */
[----:B------:R-:W-:-:S01]  /*a6b0*/  FADD.FTZ R86, R28, R67 ;  /* 0x000000431c567221 */ /* 0x000fc20000010000 */
[----:B------:R-:W-:-:S06]  /*a6c0*/  FFMA.FTZ R75, R75, R56, -R12 ;  /* 0x000000384b4b7223 */ /* 0x000fcc000001080c */
[----:B------:R-:W1:Y:S01]  /*a6d0*/  MUFU.EX2 R68, R68 ;  /* 0x0000004400447308 */ /* 0x000e620000000800 */
[----:B---3--:R-:W-:-:S01]  /*a6e0*/  FADD.FTZ R69, R71, R88 ;  /* 0x0000005847457221 */ /* 0x008fc20000010000 */
[----:B0-----:R-:W-:-:S06]  /*a6f0*/  FADD.FTZ R67, R21, R86 ;  /* 0x0000005615437221 */ /* 0x001fcc0000010000 */
[----:B------:R-:W0:Y:S01]  /*a700*/  MUFU.EX2 R89, R89 ;  /* 0x0000005900597308 */ /* 0x000e220000000800 */
[----:B----4-:R-:W-:-:S01]  /*a710*/  FADD.FTZ R88, R40, R69 ;  /* 0x0000004528587221 */ /* 0x010fc20000010000 */
[----:B------:R-:W-:-:S06]  /*a720*/  FFMA.FTZ R65, R27, R56, -R12 ;  /* 0x000000381b417223 */ /* 0x000fcc000001080c */
[----:B------:R-:W-:Y:S01]  /*a730*/  MUFU.EX2 R101, R101 ;  /* 0x0000006500657308 */ /* 0x000fe20000000800 */
[----:B-----5:R-:W-:-:S01]  /*a740*/  FADD.FTZ R67, R66, R67 ;  /* 0x0000004342437221 */ /* 0x020fc20000010000 */
[----:B------:R-:W-:-:S06]  /*a750*/  @!P1 VIADD R27, R0, 0x13240 ;  /* 0x00013240001b9836 */ /* 0x000fcc0000000000 */
[----:B------:R-:W3:Y:S01]  /*a760*/  MUFU.EX2 R70, R70 ;  /* 0x0000004600467308 */ /* 0x000ee20000000800 */
[----:B------:R-:W-:-:S01]  /*a770*/  FFMA.FTZ R86, R47, R56, -R12 ;  /* 0x000000382f567223 */ /* 0x000fc2000001080c */
[----:B------:R-:W-:Y:S01]  /*a780*/  FFMA.FTZ R47, R33, R56, -R12 ;  /* 0x00000038212f7223 */ /* 0x000fe2000001080c */
[----:B-1----:R-:W-:-:S05]  /*a790*/  FADD.FTZ R33, R99, R88 ;  /* 0x0000005863217221 */ /* 0x002fca0000010000 */
[----:B------:R-:W1:Y:S01]  /*a7a0*/  MUFU.EX2 R75, R75 ;  /* 0x0000004b004b7308 */ /* 0x000e620000000800 */
[----:B------:R-:W-:-:S01]  /*a7b0*/  FADD.FTZ R88, R68, R67 ;  /* 0x0000004344587221 */ /* 0x000fc20000010000 */
[----:B------:R-:W-:Y:S01]  /*a7c0*/  @!P1 PRMT R27, RZ, 0x654, R27 ;  /* 0x00000654ff1b9816 */ /* 0x000fe2000000001b */
[----:B------:R-:W-:-:S05]  /*a7d0*/  FADD.FTZ R90, R42, R33 ;  /* 0x000000212a5a7221 */ /* 0x000fca0000010000 */
[----:B------:R-:W4:Y:S01]  /*a7e0*/  MUFU.EX2 R103, R103 ;  /* 0x0000006700677308 */ /* 0x000f220000000800 */
[----:B------:R-:W-:-:S01]  /*a7f0*/  FFMA.FTZ R43, R43, R56, -R12 ;  /* 0x000000382b2b7223 */ /* 0x000fc2000001080c */
[----:B0-----:R-:W-:Y:S01]  /*a800*/  FADD.FTZ R33, R89, R88 ;  /* 0x0000005859217221 */ /* 0x001fe20000010000 */
[----:B------:R0:W-:Y:S05]  /*a810*/  @!P1 SYNCS.ARRIVE.TRANS64.RED.A1T0 RZ, [R27+URZ], RZ ;  /* 0x000000ff1bff99a7 */ /* 0x0001ea000810043f */
[----:B------:R-:W5:Y:S01]  /*a820*/  MUFU.EX2 R72, R72 ;  /* 0x0000004800487308 */ /* 0x000f620000000800 */
[----:B---3--:R-:W-:-:S01]  /*a830*/  FADD.FTZ R88, R70, R33 ;  /* 0x0000002146587221 */ /* 0x008fc20000010000 */
[----:B------:R-:W-:-:S06]  /*a840*/  FFMA.FTZ R76, R121, R56, -R12 ;  /* 0x00000038794c7223 */ /* 0x000fcc000001080c */
[----:B------:R-:W3:Y:S08]  /*a850*/  MUFU.EX2 R73, R73 ;  /* 0x0000004900497308 */ /* 0x000ef00000000800 */
[----:B------:R-:W3:Y:S08]  /*a860*/  MUFU.EX2 R81, R81 ;  /* 0x0000005100517308 */ /* 0x000ef00000000800 */
[----:B------:R1:W-:Y:S08]  /*a870*/  MUFU.EX2 R0, R65 ;  /* 0x0000004100007308 */ /* 0x0003f00000000800 */
[----:B------:R-:W3:Y:S01]  /*a880*/  MUFU.EX2 R74, R74 ;  /* 0x0000004a004a7308 */ /* 0x000ee20000000800 */
[----:B-1----:R-:W-:-:S07]  /*a890*/  FADD.FTZ R65, R101, R90 ;  /* 0x0000005a65417221 */ /* 0x002fce0000010000 */
[----:B0-----:R0:W-:Y:S01]  /*a8a0*/  MUFU.EX2 R27, R43 ;  /* 0x0000002b001b7308 */ /* 0x0011e20000000800 */
[----:B------:R-:W-:-:S01]  /*a8b0*/  FFMA.FTZ R78, R125, R56, -R12 ;  /* 0x000000387d4e7223 */ /* 0x000fc2000001080c */
[-CC-:B0-----:R-:W-:Y:S01]  /*a8c0*/  FFMA.FTZ R43, R37, R56.reuse, -R12.reuse ;  /* 0x00000038252b7223 */ /* 0x181fe2000001080c */
[----:B------:R-:W-:-:S05]  /*a8d0*/  FFMA.FTZ R37, R20, R56, -R12 ;  /* 0x0000003814257223 */ /* 0x000fca000001080c */
[----:B------:R-:W-:Y:S01]  /*a8e0*/  MUFU.EX2 R77, R77 ;  /* 0x0000004d004d7308 */ /* 0x000fe20000000800 */
[----:B------:R-:W-:-:S01]  /*a8f0*/  FADD.FTZ R20, R44, R65 ;  /* 0x000000412c147221 */ /* 0x000fc20000010000 */
[----:B------:R-:W-:-:S03]  /*a900*/  FADD.FTZ R65, R75, R88 ;  /* 0x000000584b417221 */ /* 0x000fc60000010000 */
[----:B----4-:R-:W-:Y:S01]  /*a910*/  FADD.FTZ R67, R103, R20 ;  /* 0x0000001467437221 */ /* 0x010fe20000010000 */
[----:B-----5:R-:W-:-:S02]  /*a920*/  FADD.FTZ R20, R72, R65 ;  /* 0x0000004148147221 */ /* 0x020fc40000010000 */
[----:B------:R-:W0:Y:S01]  /*a930*/  MUFU.EX2 R85, R85 ;  /* 0x0000005500557308 */ /* 0x000e220000000800 */
[----:B------:R-:W-:-:S01]  /*a940*/  FADD.FTZ R88, R46, R67 ;  /* 0x000000432e587221 */ /* 0x000fc20000010000 */
[----:B---3--:R-:W-:-:S06]  /*a950*/  FADD.FTZ R65, R73, R20 ;  /* 0x0000001449417221 */ /* 0x008fcc0000010000 */
[----:B------:R-:W1:Y:S01]  /*a960*/  MUFU.EX2 R76, R76 ;  /* 0x0000004c004c7308 */ /* 0x000e620000000800 */
[----:B------:R-:W-:-:S01]  /*a970*/  FFMA.FTZ R11, R11, R56, -R12 ;  /* 0x000000380b0b7223 */ /* 0x000fc2000001080c */
[----:B------:R-:W-:Y:S01]  /*a980*/  FADD.FTZ R67, R81, R88 ;  /* 0x0000005851437221 */ /* 0x000fe20000010000 */
[----:B------:R-:W-:-:S05]  /*a990*/  FADD.FTZ R88, R74, R65 ;  /* 0x000000414a587221 */ /* 0x000fca0000010000 */
[----:B------:R-:W3:Y:S01]  /*a9a0*/  MUFU.EX2 R79, R79 ;  /* 0x0000004f004f7308 */ /* 0x000ee20000000800 */
[----:B------:R-:W-:-:S01]  /*a9b0*/  FFMA.FTZ R82, R129, R56, -R12 ;  /* 0x0000003881527223 */ /* 0x000fc2000001080c */
[-CC-:B------:R-:W-:Y:S01]  /*a9c0*/  FFMA.FTZ R33, R26, R56.reuse, -R12.reuse ;  /* 0x000000381a217223 */ /* 0x180fe2000001080c */
[----:B------:R-:W-:-:S05]  /*a9d0*/  FFMA.FTZ R26, R13, R56, -R12 ;  /* 0x000000380d1a7223 */ /* 0x000fca000001080c */
[----:B------:R-:W4:Y:S01]  /*a9e0*/  MUFU.EX2 R105, R105 ;  /* 0x0000006900697308 */ /* 0x000f220000000800 */
[----:B------:R-:W-:-:S07]  /*a9f0*/  FADD.FTZ R90, R48, R67 ;  /* 0x00000043305a7221 */ /* 0x000fce0000010000 */
[----:B------:R-:W5:Y:S01]  /*aa00*/  MUFU.EX2 R78, R78 ;  /* 0x0000004e004e7308 */ /* 0x000f620000000800 */
[----:B------:R-:W-:Y:S01]  /*aa10*/  F2FP.SATFINITE.E4M3.F32.PACK_AB_MERGE_C R152, R39, R36, RZ ;  /* 0x000000242798723e */ /* 0x000fe200048070ff */
[----:B0-----:R-:W-:-:S06]  /*aa20*/  FADD.FTZ R39, R85, R90 ;  /* 0x0000005a55277221 */ /* 0x001fcc0000010000 */
[----:B------:R-:W0:Y:S01]  /*aa30*/  MUFU.EX2 R11, R11 ;  /* 0x0000000b000b7308 */ /* 0x000e220000000800 */
[----:B------:R-:W-:-:S07]  /*aa40*/  F2FP.SATFINITE.E4M3.F32.PACK_AB_MERGE_C R154, R99, R40, RZ ;  /* 0x00000028639a723e */ /* 0x000fce00048070ff */
[----:B------:R1:W-:Y:S01]  /*aa50*/  MUFU.EX2 R13, R47 ;  /* 0x0000002f000d7308 */ /* 0x0003e20000000800 */
[----:B------:R-:W-:-:S07]  /*aa60*/  FADD.FTZ R40, R50, R39 ;  /* 0x0000002732287221 */ /* 0x000fce0000010000 */
[----:B------:R-:W2:Y:S01]  /*aa70*/  MUFU.EX2 R107, R107 ;  /* 0x0000006b006b7308 */ /* 0x000ea20000000800 */
[----:B-1----:R-:W-:-:S04]  /*aa80*/  FADD.FTZ R47, R77, R88 ;  /* 0x000000584d2f7221 */ /* 0x002fc80000010000 */
[----:B------:R-:W-:-:S03]  /*aa90*/  FADD.FTZ R88, R76, R47 ;  /* 0x0000002f4c587221 */ /* 0x000fc60000010000 */
[----:B------:R-:W1:Y:S01]  /*aaa0*/  MUFU.EX2 R82, R82 ;  /* 0x0000005200527308 */ /* 0x000e620000000800 */
[----:B---3--:R-:W-:-:S01]  /*aab0*/  FADD.FTZ R39, R79, R88 ;  /* 0x000000584f277221 */ /* 0x008fc20000010000 */
        /* <DEDUP_REMOVED lines=8> */
[----:B------:R-:W-:-:S04]  /*ab40*/  FFMA.FTZ R12, R41, R56, -R12 ;  /* 0x00000038290c7223 */ /* 0x000fc8000001080c */
[----:B------:R-:W3:Y:S01]  /*ab50*/  MUFU.EX2 R83, R83 ;  /* 0x0000005300537308 */ /* 0x000ee20000000800 */
[----:B----4-:R-:W-:-:S01]  /*ab60*/  FADD.FTZ R41, R105, R40 ;  /* 0x0000002869297221 */ /* 0x010fc20000010000 */
[----:B-----5:R-:W-:Y:S01]  /*ab70*/  FADD.FTZ R40, R78, R39 ;  /* 0x000000274e287221 */ /* 0x020fe20000010000 */
[----:B------:R-:W-:-:S05]  /*ab80*/  F2FP.SATFINITE.E4M3.F32.PACK_AB_MERGE_C R15, R28, R15, RZ ;  /* 0x0000000f1c0f723e */ /* 0x000fca00048070ff */
[----:B------:R-:W4:Y:S01]  /*ab90*/  MUFU.EX2 R111, R111 ;  /* 0x0000006f006f7308 */ /* 0x000f220000000800 */
[----:B------:R-:W-:-:S01]  /*aba0*/  FADD.FTZ R28, R52, R41 ;  /* 0x00000029341c7221 */ /* 0x000fc20000010000 */
[----:B0-----:R-:W-:-:S06]  /*abb0*/  FADD.FTZ R39, R11, R40 ;  /* 0x000000280b277221 */ /* 0x001fcc0000010000 */
[----:B------:R-:W0:Y:S01]  /*abc0*/  MUFU.EX2 R61, R61 ;  /* 0x0000003d003d7308 */ /* 0x000e220000000800 */
[C---:B--2---:R-:W-:Y:S01]  /*abd0*/  F2FP.SATFINITE.E4M3.F32.PACK_AB_MERGE_C R136, R107.reuse, R52, RZ ;  /* 0x000000346b88723e */ /* 0x044fe200048070ff */
[----:B------:R-:W-:-:S06]  /*abe0*/  FADD.FTZ R107, R107, R28 ;  /* 0x0000001c6b6b7221 */ /* 0x000fcc0000010000 */
[----:B------:R-:W2:Y:S01]  /*abf0*/  MUFU.EX2 R25, R25 ;  /* 0x0000001900197308 */ /* 0x000ea20000000800 */
[----:B-1----:R-:W-:-:S07]  /*ac00*/  FADD.FTZ R28, R82, R39 ;  /* 0x00000027521c7221 */ /* 0x002fce0000010000 */
[----:B------:R-:W1:Y:S01]  /*ac10*/  MUFU.EX2 R80, R80 ;  /* 0x0000005000507308 */ /* 0x000e620000000800 */
[----:B---3--:R-:W-:-:S07]  /*ac20*/  FADD.FTZ R40, R54, R107 ;  /* 0x0000006b36287221 */ /* 0x008fce0000010000 */
[----:B------:R-:W3:Y:S01]  /*ac30*/  MUFU.EX2 R30, R139 ;  /* 0x0000008b001e7308 */ /* 0x000ee20000000800 */
[----:B------:R-:W-:-:S07]  /*ac40*/  FADD.FTZ R28, R83, R28 ;  /* 0x0000001c531c7221 */ /* 0x000fce0000010000 */
[----:B------:R-:W5:Y:S01]  /*ac50*/  MUFU.EX2 R63, R63 ;  /* 0x0000003f003f7308 */ /* 0x000f620000000800 */
[----:B----4-:R-:W-:-:S01]  /*ac60*/  FADD.FTZ R40, R111, R40 ;  /* 0x000000286f287221 */ /* 0x010fc20000010000 */
[----:B0-----:R-:W-:-:S06]  /*ac70*/  FADD.FTZ R39, R61, R28 ;  /* 0x0000001c3d277221 */ /* 0x001fcc0000010000 */
[----:B------:R-:W0:Y:S01]  /*ac80*/  MUFU.EX2 R32, R141 ;  /* 0x0000008d00207308 */ /* 0x000e220000000800 */
[----:B------:R-:W-:-:S07]  /*ac90*/  F2FP.SATFINITE.E4M3.F32.PACK_AB_MERGE_C R152, R14, R3, R152 ;  /* 0x000000030e98723e */ /* 0x000fce0004807098 */
[----:B------:R-:W4:Y:S01]  /*aca0*/  MUFU.EX2 R84, R84 ;  /* 0x0000005400547308 */ /* 0x000f220000000800 */
[----:B--2---:R-:W-:-:S01]  /*acb0*/  FADD.FTZ R3, R25, R40 ;  /* 0x0000002819037221 */ /* 0x004fc20000010000 */
[----:B-1----:R-:W-:Y:S01]  /*acc0*/  FADD.FTZ R14, R80, R39 ;  /* 0x00000027500e7221 */ /* 0x002fe20000010000 */
[C---:B---3--:R-:W-:Y:S02]  /*acd0*/  F2FP.SATFINITE.E4M3.F32.PACK_AB_MERGE_C R138, R30.reuse, R25, RZ ;  /* 0x000000191e8a723e */ /* 0x048fe400048070ff */
[----:B------:R-:W-:Y:S01]  /*ace0*/  FADD.FTZ R25, R30, R3 ;  /* 0x000000031e197221 */ /* 0x000fe20000010000 */
[----:B-----5:R-:W-:-:S02]  /*acf0*/  FADD.FTZ R3, R63, R14 ;  /* 0x0000000e3f037221 */ /* 0x020fc40000010000 */
[----:B------:R-:W1:Y:S01]  /*ad00*/  MUFU.EX2 R34, R34 ;  /* 0x0000002200227308 */ /* 0x000e620000000800 */
[----:B0-----:R-:W-:-:S07]  /*ad10*/  FADD.FTZ R14, R32, R25 ;  /* 0x00000019200e7221 */ /* 0x001fce0000010000 */
[----:B------:R-:W0:Y:S01]  /*ad20*/  MUFU.EX2 R29, R29 ;  /* 0x0000001d001d7308 */ /* 0x000e220000000800 */
[----:B----4-:R-:W-:-:S01]  /*ad30*/  FADD.FTZ R3, R84, R3 ;  /* 0x0000000354037221 */ /* 0x010fc20000010000 */
[----:B------:R-:W-:-:S06]  /*ad40*/  FADD.FTZ R25, R35, R14 ;  /* 0x0000000e23197221 */ /* 0x000fcc0000010000 */
[----:B------:R-:W2:Y:S01]  /*ad50*/  MUFU.EX2 R45, R45 ;  /* 0x0000002d002d7308 */ /* 0x000ea20000000800 */
[----:B------:R-:W-:-:S07]  /*ad60*/  FADD.FTZ R14, R0, R3 ;  /* 0x00000003000e7221 */ /* 0x000fce0000010000 */
[----:B------:R-:W3:Y:S01]  /*ad70*/  MUFU.EX2 R86, R86 ;  /* 0x0000005600567308 */ /* 0x000ee20000000800 */
[----:B------:R-:W-:-:S07]  /*ad80*/  FADD.FTZ R14, R27, R14 ;  /* 0x0000000e1b0e7221 */ /* 0x000fce0000010000 */
[----:B------:R-:W-:Y:S08]  /*ad90*/  MUFU.EX2 R60, R60 ;  /* 0x0000003c003c7308 */ /* 0x000ff00000000800 */
[----:B------:R-:W4:Y:S08]  /*ada0*/  MUFU.EX2 R53, R53 ;  /* 0x0000003500357308 */ /* 0x000f300000000800 */
[----:B------:R-:W5:Y:S01]  /*adb0*/  MUFU.EX2 R58, R58 ;  /* 0x0000003a003a7308 */ /* 0x000f620000000800 */
[----:B-1----:R-:W-:-:S07]  /*adc0*/  FADD.FTZ R30, R34, R25 ;  /* 0x00000019221e7221 */ /* 0x002fce0000010000 */
[----:B------:R-:W1:Y:S01]  /*add0*/  MUFU.EX2 R49, R49 ;  /* 0x0000003100317308 */ /* 0x000e620000000800 */
[----:B0-----:R-:W-:-:S07]  /*ade0*/  FADD.FTZ R3, R29, R14 ;  /* 0x0000000e1d037221 */ /* 0x001fce0000010000 */
[----:B------:R-:W0:Y:S01]  /*adf0*/  MUFU.EX2 R20, R51 ;  /* 0x0000003300147308 */ /* 0x000e220000000800 */
[C---:B--2---:R-:W-:Y:S01]  /*ae00*/  F2FP.SATFINITE.E4M3.F32.PACK_AB_MERGE_C R140, R45.reuse, R34, RZ ;  /* 0x000000222d8c723e */ /* 0x044fe200048070ff */
[----:B------:R-:W-:Y:S01]  /*ae10*/  FADD.FTZ R45, R45, R30 ;  /* 0x0000001e2d2d7221 */ /* 0x000fe20000010000 */
[----:B---3--:R-:W-:-:S05]  /*ae20*/  F2FP.SATFINITE.E4M3.F32.PACK_AB_MERGE_C R141, R86, R29, RZ ;  /* 0x0000001d568d723e */ /* 0x008fca00048070ff */
[----:B------:R-:W2:Y:S01]  /*ae30*/  MUFU.EX2 R36, R43 ;  /* 0x0000002b00247308 */ /* 0x000ea20000000800 */
[----:B------:R-:W-:-:S01]  /*ae40*/  FADD.FTZ R86, R86, R3 ;  /* 0x0000000356567221 */ /* 0x000fc20000010000 */
[----:B----4-:R-:W-:Y:S01]  /*ae50*/  F2FP.SATFINITE.E4M3.F32.PACK_AB_MERGE_C R142, R53, R60, RZ ;  /* 0x0000003c358e723e */ /* 0x010fe200048070ff */
[----:B-----5:R-:W-:-:S05]  /*ae60*/  FADD.FTZ R14, R58, R45 ;  /* 0x0000002d3a0e7221 */ /* 0x020fca0000010000 */
[----:B------:R-:W3:Y:S01]  /*ae70*/  MUFU.EX2 R55, R55 ;  /* 0x0000003700377308 */ /* 0x000ee20000000800 */
[----:B------:R-:W-:-:S01]  /*ae80*/  FADD.FTZ R3, R13, R86 ;  /* 0x000000560d037221 */ /* 0x000fc20000010000 */
[C---:B-1----:R-:W-:Y:S01]  /*ae90*/  F2FP.SATFINITE.E4M3.F32.PACK_AB_MERGE_C R142, R49.reuse, R58, R142 ;  /* 0x0000003a318e723e */ /* 0x042fe2000480708e */
[----:B------:R-:W-:-:S05]  /*aea0*/  FADD.FTZ R49, R49, R14 ;  /* 0x0000000e31317221 */ /* 0x000fca0000010000 */
[----:B------:R-:W1:Y:S01]  /*aeb0*/  MUFU.EX2 R62, R62 ;  /* 0x0000003e003e7308 */ /* 0x000e620000000800 */
[----:B0-----:R-:W-:-:S07]  /*aec0*/  FADD.FTZ R3, R20, R3 ;  /* 0x0000000314037221 */ /* 0x001fce0000010000 */
[----:B------:R-:W0:Y:S01]  /*aed0*/  MUFU.EX2 R37, R37 ;  /* 0x0000002500257308 */ /* 0x000e220000000800 */
[----:B------:R-:W-:-:S01]  /*aee0*/  FADD.FTZ R60, R60, R49 ;  /* 0x000000313c3c7221 */ /* 0x000fc20000010000 */
[----:B--2---:R-:W-:-:S06]  /*aef0*/  FADD.FTZ R14, R36, R3 ;  /* 0x00000003240e7221 */ /* 0x004fcc0000010000 */
[----:B------:R-:W2:Y:S08]  /*af00*/  MUFU.EX2 R119, R119 ;  /* 0x0000007700777308 */ /* 0x000eb00000000800 */
[----:B------:R-:W4:Y:S01]  /*af10*/  MUFU.EX2 R28, R33 ;  /* 0x00000021001c7308 */ /* 0x000f220000000800 */
[----:B------:R-:W-:-:S01]  /*af20*/  FADD.FTZ R53, R53, R60 ;  /* 0x0000003c35357221 */ /* 0x000fc20000010000 */
[----:B---3--:R-:W-:-:S06]  /*af30*/  FADD.FTZ R14, R55, R14 ;  /* 0x0000000e370e7221 */ /* 0x008fcc0000010000 */
[----:B------:R-:W3:Y:S01]  /*af40*/  MUFU.EX2 R64, R64 ;  /* 0x0000004000407308 */ /* 0x000ee20000000800 */
[----:B------:R-:W-:-:S07]  /*af50*/  F2FP.SATFINITE.E4M3.F32.PACK_AB_MERGE_C R153, R24, R9, R15 ;  /* 0x000000091899723e */ /* 0x000fce000480700f */
[----:B------:R-:W5:Y:S01]  /*af60*/  MUFU.EX2 R26, R26 ;  /* 0x0000001a001a7308 */ /* 0x000f620000000800 */
[----:B-1----:R-:W-:-:S07]  /*af70*/  FADD.FTZ R24, R62, R53 ;  /* 0x000000353e187221 */ /* 0x002fce0000010000 */
[----:B------:R-:W1:Y:S01]  /*af80*/  MUFU.EX2 R123, R123 ;  /* 0x0000007b007b7308 */ /* 0x000e620000000800 */
[----:B0-----:R-:W-:-:S07]  /*af90*/  FADD.FTZ R3, R37, R14 ;  /* 0x0000000e25037221 */ /* 0x001fce0000010000 */
[----:B------:R-:W0:Y:S01]  /*afa0*/  MUFU.EX2 R113, R113 ;  /* 0x0000007100717308 */ /* 0x000e220000000800 */
[----:B------:R-:W-:Y:S01]  /*afb0*/  F2FP.SATFINITE.E4M3.F32.PACK_AB_MERGE_C R143, R55, R36, RZ ;  /* 0x00000024378f723e */ /* 0x000fe200048070ff */
[----:B--2---:R-:W-:-:S06]  /*afc0*/  FADD.FTZ R9, R119, R24 ;  /* 0x0000001877097221 */ /* 0x004fcc0000010000 */
[----:B------:R-:W2:Y:S01]  /*afd0*/  MUFU.EX2 R8, R8 ;  /* 0x0000000800087308 */ /* 0x000ea20000000800 */
[----:B----4-:R-:W-:-:S07]  /*afe0*/  FADD.FTZ R3, R28, R3 ;  /* 0x000000031c037221 */ /* 0x010fce0000010000 */
[----:B------:R-:W4:Y:S01]  /*aff0*/  MUFU.EX2 R31, R31 ;  /* 0x0000001f001f7308 */ /* 0x000f220000000800 */
[----:B------:R-:W-:Y:S01]  /*b000*/  F2FP.SATFINITE.E4M3.F32.PACK_AB_MERGE_C R141, R27, R0, R141 ;  /* 0x000000001b8d723e */ /* 0x000fe2000480708d */
[----:B---3--:R-:W-:Y:S01]  /*b010*/  FADD.FTZ R0, R64, R9 ;  /* 0x0000000940007221 */ /* 0x008fe20000010000 */
[----:B------:R-:W-:-:S05]  /*b020*/  F2FP.SATFINITE.E4M3.F32.PACK_AB_MERGE_C R143, R20, R13, R143 ;  /* 0x0000000d148f723e */ /* 0x000fca000480708f */
[----:B------:R-:W3:Y:S01]  /*b030*/  MUFU.EX2 R127, R127 ;  /* 0x0000007f007f7308 */ /* 0x000ee20000000800 */
[----:B-----5:R-:W-:-:S07]  /*b040*/  FADD.FTZ R20, R26, R3 ;  /* 0x000000031a147221 */ /* 0x020fce0000010000 */
[----:B------:R-:W5:Y:S01]  /*b050*/  MUFU.EX2 R14, R115 ;  /* 0x00000073000e7308 */ /* 0x000f620000000800 */
[C---:B-1----:R-:W-:Y:S01]  /*b060*/  F2FP.SATFINITE.E4M3.F32.PACK_AB_MERGE_C R64, R123.reuse, R64, RZ ;  /* 0x000000407b40723e */ /* 0x042fe200048070ff */
[----:B------:R-:W-:Y:S01]  /*b070*/  FADD.FTZ R123, R123, R0 ;  /* 0x000000007b7b7221 */ /* 0x000fe20000010000 */
[----:B0-----:R-:W-:-:S05]  /*b080*/  FADD.FTZ R20, R113, R20 ;  /* 0x0000001471147221 */ /* 0x001fca0000010000 */
[----:B------:R-:W0:Y:S01]  /*b090*/  MUFU.EX2 R117, R117 ;  /* 0x0000007500757308 */ /* 0x000e220000000800 */
[----:B--2---:R-:W-:-:S01]  /*b0a0*/  FADD.FTZ R0, R8, R123 ;  /* 0x0000007b08007221 */ /* 0x004fc20000010000 */
[----:B----4-:R-:W-:-:S03]  /*b0b0*/  FADD.FTZ R3, R31, R20 ;  /* 0x000000141f037221 */ /* 0x010fc60000010000 */
[----:B---3--:R-:W-:Y:S01]  /*b0c0*/  FADD.FTZ R9, R127, R0 ;  /* 0x000000007f097221 */ /* 0x008fe20000010000 */
[----:B-----5:R-:W-:-:S02]  /*b0d0*/  FADD.FTZ R0, R14, R3 ;  /* 0x000000030e007221 */ /* 0x020fc40000010000 */
[----:B------:R-:W-:Y:S02]  /*b0e0*/  MUFU.EX2 R10, R10 ;  /* 0x0000000a000a7308 */ /* 0x000fe40000000800 */
[----:B0-----:R-:W-:-:S06]  /*b0f0*/  FADD.FTZ R15, R117, R0 ;  /* 0x00000000750f7221 */ /* 0x001fcc0000010000 */
[----:B------:R-:W0:Y:S01]  /*b100*/  MUFU.EX2 R131, R131 ;  /* 0x0000008300837308 */ /* 0x000e220000000800 */
[----:B------:R-:W-:-:S07]  /*b110*/  VIADD R0, R104, 0xfffffffe ;  /* 0xfffffffe68007836 */ /* 0x000fce0000000000 */
[----:B------:R-:W1:Y:S01]  /*b120*/  MUFU.EX2 R12, R12 ;  /* 0x0000000c000c7308 */ /* 0x000e620000000800 */
[----:B------:R-:W-:Y:S02]  /*b130*/  ISETP.GE.AND P1, PT, R0, R87, PT ;  /* 0x000000570000720c */ /* 0x000fe40003f26270 */
[----:B------:R-:W-:Y:S01]  /*b140*/  F2FP.SATFINITE.E4M3.F32.PACK_AB_MERGE_C R82, R83, R82, RZ ;  /* 0x000000525352723e */ /* 0x000fe200048070ff */
[----:B------:R-:W-:Y:S01]  /*b150*/  IMAD.MOV.U32 R25, RZ, RZ, RZ ;  /* 0x000000ffff197224 */ /* 0x000fe200078e00ff */
[----:B------:R-:W-:Y:S02]  /*b160*/  F2FP.SATFINITE.E4M3.F32.PACK_AB_MERGE_C R148, R103, R44, RZ ;  /* 0x0000002c6794723e */ /* 0x000fe400048070ff */
[----:B------:R-:W-:Y:S02]  /*b170*/  F2FP.SATFINITE.E4M3.F32.PACK_AB_MERGE_C R137, R11, R78, R82 ;  /* 0x0000004e0b89723e */ /* 0x000fe40004807052 */
[----:B------:R-:W-:Y:S02]  /*b180*/  F2FP.SATFINITE.E4M3.F32.PACK_AB_MERGE_C R150, R85, R48, RZ ;  /* 0x000000305596723e */ /* 0x000fe400048070ff */
[----:B------:R-:W-:-:S02]  /*b190*/  F2FP.SATFINITE.E4M3.F32.PACK_AB_MERGE_C R26, R113, R26, RZ ;  /* 0x0000001a711a723e */ /* 0x000fc400048070ff */
[----:B0-----:R-:W-:Y:S01]  /*b1a0*/  F2FP.SATFINITE.E4M3.F32.PACK_AB_MERGE_C R11, R131, R10, RZ ;  /* 0x0000000a830b723e */ /* 0x001fe200048070ff */
[----:B------:R-:W-:-:S01]  /*b1b0*/  FADD.FTZ R10, R10, R9 ;  /* 0x000000090a0a7221 */ /* 0x000fc20000010000 */
[----:B------:R-:W-:Y:S02]  /*b1c0*/  F2FP.SATFINITE.E4M3.F32.PACK_AB_MERGE_C R68, R89, R68, RZ ;  /* 0x000000445944723e */ /* 0x000fe400048070ff */
[----:B-1----:R-:W-:Y:S01]  /*b1d0*/  F2FP.SATFINITE.E4M3.F32.PACK_AB_MERGE_C R13, R12, R117, RZ ;  /* 0x000000750c0d723e */ /* 0x002fe200048070ff */
[----:B------:R-:W-:Y:S01]  /*b1e0*/  BSSY B0, `(.L_x_11539) ;  /* 0x000033b000007945 */ /* 0x000fe20003800000 */
[----:B------:R-:W-:Y:S02]  /*b1f0*/  F2FP.SATFINITE.E4M3.F32.PACK_AB_MERGE_C R72, R73, R72, RZ ;  /* 0x000000484948723e */ /* 0x000fe400048070ff */
[----:B------:R-:W-:Y:S02]  /*b200*/  F2FP.SATFINITE.E4M3.F32.PACK_AB_MERGE_C R76, R79, R76, RZ ;  /* 0x0000004c4f4c723e */ /* 0x000fe400048070ff */
[----:B------:R-:W-:Y:S01]  /*b210*/  F2FP.SATFINITE.E4M3.F32.PACK_AB_MERGE_C R63, R84, R63, RZ ;  /* 0x0000003f543f723e */ /* 0x000fe200048070ff */
        /* <DEDUP_REMOVED lines=47> */
[----:B------:R-:W-:Y:S06]  /*b510*/  @!P1 BRA `(.L_x_11540) ;  /* 0x00000030001c9947 */ /* 0x000fec0003800000 */
[----:B------:R0:W5:Y:S01]  /*b520*/  LDL.LU R9, [R1+0xc] ;  /* 0x00000c0001097983 */ /* 0x0001620000300800 */
        /* <DEDUP_REMOVED lines=18> */
[----:B0-----:R-:W-:-:S07]  /*b650*/  CS2R R24, SRZ ;  /* 0x0000000000187805 */ /* 0x001fce000001ff00 */
.L_x_11552:
[----:B-----5:R-:W-:-:S04]  /*b660*/  ISETP.NE.AND P1, PT, R8, 0x1, PT ;  /* 0x000000010800780c */ /* 0x020fc80003f25270 */
[----:B------:R-:W-:-:S04]  /*b670*/  SEL R10, RZ, 0x1, P1 ;  /* 0x00000001ff0a7807 */ /* 0x000fc80000800000 */
[----:B-----5:R-:W-:-:S05]  /*b680*/  LOP3.LUT R13, R9, R10, RZ, 0x3c, !PT ;  /* 0x0000000a090d7212 */ /* 0x020fca00078e3cff */
[----:B------:R0:W-:Y:S01]  /*b690*/  STL [R1+0xc], R13 ;  /* 0x00000c0d01007387 */ /* 0x0001e20000100800 */
[----:B------:R-:W-:Y:S05]  /*b6a0*/  @!P0 BRA `(.L_x_11541) ;  /* 0x0000000000048947 */ /* 0x000fea0003800000 */
[----:B------:R-:W-:Y:S01]  /*b6b0*/  BPT.TRAP 0x1 ;  /* 0x000000040000795c */ /* 0x000fe20000300000 */
.L_x_11541:
[----:B------:R-:W-:-:S05]  /*b6c0*/  VIADD R10, R8, 0x1 ;  /* 0x00000001080a7836 */ /* 0x000fca0000000000 */
[----:B------:R-:W-:-:S04]  /*b6d0*/  ISETP.NE.AND P1, PT, R10, 0x2, PT ;  /* 0x000000020a00780c */ /* 0x000fc80003f25270 */
[----:B------:R-:W-:Y:S02]  /*b6e0*/  SEL R11, R10, RZ, P1 ;  /* 0x000000ff0a0b7207 */ /* 0x000fe40000800000 */
[----:B------:R-:W-:-:S03]  /*b6f0*/  SHF.L.U32 R10, R13, 0x1f, RZ ;  /* 0x0000001f0d0a7819 */ /* 0x000fc600000006ff */
[----:B------:R1:W-:Y:S01]  /*b700*/  STL [R1+0x4], R11 ;  /* 0x0000040b01007387 */ /* 0x0003e20000100800 */
[----:B0-----:R-:W-:-:S04]  /*b710*/  IMAD R13, R11, 0x8, R16 ;  /* 0x000000080b0d7824 */ /* 0x001fc800078e0210 */
[----:B------:R1:W0:Y:S01]  /*b720*/  SYNCS.PHASECHK.TRANS64.TRYWAIT P1, [R13+URZ+0x13230], R10 ;  /* 0x0132300a0d0075a7 */ /* 0x000222000802017f */
[----:B------:R-:W-:Y:S05]  /*b730*/  @!P0 BRA `(.L_x_11542) ;  /* 0x0000000000048947 */ /* 0x000fea0003800000 */
[----:B------:R-:W-:Y:S01]  /*b740*/  BPT.TRAP 0x1 ;  /* 0x000000040000795c */ /* 0x000fe20000300000 */
.L_x_11542:
[----:B------:R-:W2:Y:S01]  /*b750*/  LDL R14, [R1+0x24] ;  /* 0x00002400010e7983 */ /* 0x000ea20000100800 */
[----:B------:R-:W-:Y:S01]  /*b760*/  BSSY B1, `(.L_x_11543) ;  /* 0x0000007000017945 */ /* 0x000fe20003800000 */
[----:B--2---:R-:W-:-:S04]  /*b770*/  IMAD R14, R11, 0x280, R14 ;  /* 0x000002800b0e7824 */ /* 0x004fc800078e020e */
[C---:B------:R-:W-:Y:S02]  /*b780*/  VIADD R21, R14.reuse, 0x80 ;  /* 0x000000800e157836 */ /* 0x040fe40000000000 */
[----:B------:R-:W-:Y:S01]  /*b790*/  VIADD R57, R14, 0x100 ;  /* 0x000001000e397836 */ /* 0x000fe20000000000 */
[----:B0-----:R-:W-:Y:S06]  /*b7a0*/  @P1 BRA `(.L_x_11544) ;  /* 0x0000000000081947 */ /* 0x001fec0003800000 */
[----:B------:R-:W0:Y:S02]  /*b7b0*/  SYNCS.PHASECHK.TRANS64.TRYWAIT P1, [R13+URZ+0x13230], R10 ;  /* 0x0132300a0d0075a7 */ /* 0x000e24000802017f */
[----:B0-----:R-:W-:Y:S05]  /*b7c0*/  @!P1 BRA `(.L_x_11545) ;  /* 0x000000cc002c9947 */ /* 0x001fea0003800000 */
.L_x_11544:
[----:B------:R-:W-:Y:S05]  /*b7d0*/  BSYNC B1 ;  /* 0x0000000000017941 */ /* 0x000fea0003800000 */
.L_x_11543:
[----:B01----:R-:W-:Y:S01]  /*b7e0*/  IMAD.MOV.U32 R10, RZ, RZ, R14 ;  /* 0x000000ffff0a7224 */ /* 0x003fe200078e000e */
[----:B------:R-:W-:Y:S01]  /*b7f0*/  R2UR UR4, R4 ;  /* 0x00000000040472ca */ /* 0x000fe200000e0000 */
[----:B------:R-:W-:Y:S01]  /*b800*/  IMAD.MOV.U32 R11, RZ, RZ, -0x7fffffe0 ;  /* 0x80000020ff0b7424 */ /* 0x000fe200078e00ff */
[----:B------:R-:W-:Y:S01]  /*b810*/  R2UR UR5, R5 ;  /* 0x00000000050572ca */ /* 0x000fe200000e0000 */
[----:B------:R-:W-:Y:S01]  /*b820*/  WARPGROUP.ARRIVE ;  /* 0x00000000000079c5 */ /* 0x000fe20000000000 */
[----:B------:R-:W-:Y:S01]  /*b830*/  R2UR UR6, R10 ;  /* 0x000000000a0672ca */ /* 0x000fe200000e0000 */
[C---:B------:R-:W-:Y:S01]  /*b840*/  VIADD R56, R14.reuse, 0x180 ;  /* 0x000001800e387836 */ /* 0x040fe20000000000 */
[C---:B------:R-:W-:Y:S01]  /*b850*/  R2UR UR7, R11.reuse ;  /* 0x000000000b0772ca */ /* 0x040fe200000e0000 */
[----:B------:R-:W-:Y:S01]  /*b860*/  VIADD R58, R14, 0x102 ;  /* 0x000001020e3a7836 */ /* 0x000fe20000000000 */
[----:B------:R-:W-:Y:S01]  /*b870*/  MOV R10, R21 ;  /* 0x00000015000a7202 */ /* 0x000fe20000000f00 */
[----:B------:R-:W-:Y:S01]  /*b880*/  IMAD.MOV.U32 R59, RZ, RZ, -0x7fffffe0 ;  /* 0x80000020ff3b7424 */ /* 0x000fe200078e00ff */
[----:B------:R-:W-:-:S02]  /*b890*/  R2UR UR11, R11 ;  /* 0x000000000b0b72ca */ /* 0x000fc400000e0000 */
[----:B------:R-:W-:Y:S01]  /*b8a0*/  R2UR UR10, R10 ;  /* 0x000000000a0a72ca */ /* 0x000fe200000e0000 */
[----:B------:R-:W-:Y:S01]  /*b8b0*/  IMAD.MOV.U32 R10, RZ, RZ, R57 ;  /* 0x000000ffff0a7224 */ /* 0x000fe200078e0039 */
[----:B------:R-:W-:Y:S01]  /*b8c0*/  R2UR UR8, R4 ;  /* 0x00000000040872ca */ /* 0x000fe200000e0000 */
[----:B------:R-:W-:Y:S01]  /*b8d0*/  IMAD.MOV.U32 R57, RZ, RZ, -0x7fffffe0 ;  /* 0x80000020ff397424 */ /* 0x000fe200078e00ff */
[----:B------:R-:W-:Y:S02]  /*b8e0*/  R2UR UR9, R5 ;  /* 0x00000000050972ca */ /* 0x000fe400000e0000 */
[----:B------:R-:W-:Y:S01]  /*b8f0*/  R2UR UR14, R10 ;  /* 0x000000000a0e72ca */ /* 0x000fe200000e0000 */
[----:B------:R-:W-:Y:S01]  /*b900*/  QGMMA.64x32x32.F32.E4M3.E4M3 R120, gdesc[UR4], RZ, !UPT, gsb0 ;  /* 0x00600000047879f3 */ /* 0x000fe2000c0008ff */
[----:B------:R-:W-:Y:S01]  /*b910*/  R2UR UR15, R11 ;  /* 0x000000000b0f72ca */ /* 0x000fe200000e0000 */
[----:B------:R-:W-:Y:S01]  /*b920*/  VIADD R10, R14, 0x200 ;  /* 0x000002000e0a7836 */ /* 0x000fe20000000000 */
[----:B------:R-:W-:-:S02]  /*b930*/  R2UR UR12, R4 ;  /* 0x00000000040c72ca */ /* 0x000fc400000e0000 */
[----:B------:R-:W-:Y:S02]  /*b940*/  R2UR UR13, R5 ;  /* 0x00000000050d72ca */ /* 0x000fe400000e0000 */
[----:B------:R-:W-:Y:S01]  /*b950*/  R2UR UR18, R56 ;  /* 0x00000000381272ca */ /* 0x000fe200000e0000 */
[----:B------:R-:W-:Y:S01]  /*b960*/  VIADD R56, R14, 0x2 ;  /* 0x000000020e387836 */ /* 0x000fe20000000000 */
[----:B------:R-:W-:Y:S02]  /*b970*/  R2UR UR19, R57 ;  /* 0x00000000391372ca */ /* 0x000fe400000e0000 */
[----:B------:R-:W-:Y:S02]  /*b980*/  R2UR UR16, R4 ;  /* 0x00000000041072ca */ /* 0x000fe400000e0000 */
[----:B------:R-:W-:Y:S02]  /*b990*/  R2UR UR17, R5 ;  /* 0x00000000051172ca */ /* 0x000fe400000e0000 */
[----:B------:R-:W-:Y:S01]  /*b9a0*/  R2UR UR22, R10 ;  /* 0x000000000a1672ca */ /* 0x000fe200000e0000 */
[----:B------:R-:W-:Y:S01]  /*b9b0*/  VIADD R10, R14, 0x82 ;  /* 0x000000820e0a7836 */ /* 0x000fe20000000000 */
[----:B------:R-:W-:-:S02]  /*b9c0*/  R2UR UR23, R11 ;  /* 0x000000000b1772ca */ /* 0x000fc400000e0000 */
[----:B------:R-:W-:Y:S01]  /*b9d0*/  R2UR UR26, R56 ;  /* 0x00000000381a72ca */ /* 0x000fe200000e0000 */
[----:B------:R-:W-:Y:S01]  /*b9e0*/  VIADD R56, R14, 0x202 ;  /* 0x000002020e387836 */ /* 0x000fe20000000000 */
[----:B------:R-:W-:Y:S01]  /*b9f0*/  R2UR UR27, R57 ;  /* 0x00000000391b72ca */ /* 0x000fe200000e0000 */
[----:B------:R-:W-:Y:S01]  /*ba00*/  IMAD.MOV.U32 R57, RZ, RZ, -0x7fffffe0 ;  /* 0x80000020ff397424 */ /* 0x000fe200078e00ff */
[----:B------:R-:W-:Y:S02]  /*ba10*/  R2UR UR20, R4 ;  /* 0x00000000041472ca */ /* 0x000fe400000e0000 */
[----:B------:R-:W-:Y:S02]  /*ba20*/  R2UR UR21, R5 ;  /* 0x00000000051572ca */ /* 0x000fe400000e0000 */
[----:B------:R-:W-:Y:S02]  /*ba30*/  R2UR UR30, R56 ;  /* 0x00000000381e72ca */ /* 0x000fe400000e0000 */
[----:B------:R-:W-:-:S02]  /*ba40*/  R2UR UR31, R57 ;  /* 0x00000000391f72ca */ /* 0x000fc400000e0000 */
[----:B------:R-:W-:Y:S02]  /*ba50*/  R2UR UR24, R6 ;  /* 0x00000000061872ca */ /* 0x000fe400000e0000 */
[----:B------:R-:W-:Y:S02]  /*ba60*/  R2UR UR25, R7 ;  /* 0x00000000071972ca */ /* 0x000fe400000e0000 */
[----:B------:R-:W-:Y:S01]  /*ba70*/  R2UR UR6, R10 ;  /* 0x000000000a0672ca */ /* 0x000fe200000e0000 */
[----:B------:R-:W-:Y:S01]  /*ba80*/  VIADD R10, R14, 0x182 ;  /* 0x000001820e0a7836 */ /* 0x000fe20000000000 */
[----:B------:R-:W-:Y:S02]  /*ba90*/  R2UR UR7, R11 ;  /* 0x000000000b0772ca */ /* 0x000fe400000e0000 */
[----:B------:R-:W-:Y:S02]  /*baa0*/  R2UR UR4, R6 ;  /* 0x00000000060472ca */ /* 0x000fe400000e0000 */
[----:B------:R-:W-:-:S02]  /*bab0*/  R2UR UR5, R7 ;  /* 0x00000000070572ca */ /* 0x000fc400000e0000 */
[----:B------:R-:W-:Y:S02]  /*bac0*/  MOV R11, 0x80000020 ;  /* 0x80000020000b7802 */ /* 0x000fe40000000f00 */
[----:B------:R-:W-:Y:S02]  /*bad0*/  R2UR UR28, R6 ;  /* 0x00000000061c72ca */ /* 0x000fe400000e0000 */
[----:B------:R-:W-:Y:S01]  /*bae0*/  R2UR UR29, R7 ;  /* 0x00000000071d72ca */ /* 0x000fe200000e0000 */
[----:B------:R-:W-:Y:S02]  /*baf0*/  WARPGROUP.DEPBAR.LE gsb0, 0x0 ;  /* 0x00008000000079c5 */ /* 0x000fe40000010000 */
[----:B------:R-:W-:-:S06]  /*bb00*/  WARPGROUP.ARRIVE ;  /* 0x00000000000079c5 */ /* 0x000fcc0000000000 */
[----:B------:R-:W-:Y:S01]  /*bb10*/  QGMMA.64x32x32.F32.E4M3.E4M3 R104, gdesc[UR8], RZ, !UPT, gsb0 ;  /* 0x00600000086879f3 */ /* 0x000fe2000c0008ff */
[----:B------:R-:W-:Y:S02]  /*bb20*/  R2UR UR10, R58 ;  /* 0x000000003a0a72ca */ /* 0x000fe400000e0000 */
[----:B------:R-:W-:Y:S02]  /*bb30*/  R2UR UR11, R59 ;  /* 0x000000003b0b72ca */ /* 0x000fe400000e0000 */
        /* <DEDUP_REMOVED lines=31> */
[----:B------:R-:W-:Y:S05]  /*bd30*/  @!P0 BRA `(.L_x_11546) ;  /* 0x0000000000048947 */ /* 0x000fea0003800000 */
[----:B------:R-:W-:Y:S01]  /*bd40*/  BPT.TRAP 0x1 ;  /* 0x000000040000795c */ /* 0x000fe20000300000 */
.L_x_11546:
[----:B------:R-:W-:Y:S01]  /*bd50*/  SHF.L.U32 R9, R9, 0x1f, RZ ;  /* 0x0000001f09097819 */ /* 0x000fe200000006ff */
[----:B------:R-:W-:-:S04]  /*bd60*/  IMAD R14, R8, 0x8, R16 ;  /* 0x00000008080e7824 */ /* 0x000fc800078e0210 */
[----:B------:R0:W1:Y:S01]  /*bd70*/  SYNCS.PHASECHK.TRANS64.TRYWAIT P1, [R14+URZ+0x13250], R9 ;  /* 0x013250090e0075a7 */ /* 0x000062000802017f */
[----:B------:R-:W-:Y:S05]  /*bd80*/  @!P0 BRA `(.L_x_11547) ;  /* 0x0000000000048947 */ /* 0x000fea0003800000 */
[----:B------:R-:W-:Y:S01]  /*bd90*/  BPT.TRAP 0x1 ;  /* 0x000000040000795c */ /* 0x000fe20000300000 */
.L_x_11547:
[----:B------:R-:W-:Y:S04]  /*bda0*/  BSSY B1, `(.L_x_11548) ;  /* 0x0000004000017945 */ /* 0x000fe80003800000 */
[----:B-1----:R-:W-:Y:S05]  /*bdb0*/  @P1 BRA `(.L_x_11549) ;  /* 0x0000000000081947 */ /* 0x002fea0003800000 */
[----:B------:R-:W1:Y:S02]  /*bdc0*/  SYNCS.PHASECHK.TRANS64.TRYWAIT P1, [R14+URZ+0x13250], R9 ;  /* 0x013250090e0075a7 */ /* 0x000e64000802017f */
[----:B-1----:R-:W-:Y:S05]  /*bdd0*/  @!P1 BRA `(.L_x_11550) ;  /* 0x000000c400bc9947 */ /* 0x002fea0003800000 */
.L_x_11549:
[----:B------:R-:W-:Y:S05]  /*bde0*/  BSYNC B1 ;  /* 0x0000000000017941 */ /* 0x000fea0003800000 */
.L_x_11548:
[----:B01----:R-:W-:Y:S01]  /*bdf0*/  VIADD R9, R16, 0x1000 ;  /* 0x0000100010097836 */ /* 0x003fe20000000000 */
[----:B------:R-:W-:Y:S01]  /*be00*/  WARPGROUP.ARRIVE ;  /* 0x00000000000079c5 */ /* 0x000fe20000000000 */
[----:B------:R-:W-:Y:S02]  /*be10*/  IMAD.MOV.U32 R11, RZ, RZ, -0x3ffffff0 ;  /* 0xc0000010ff0b7424 */ /* 0x000fe400078e00ff */
        /* <DEDUP_REMOVED lines=16> */
[----:B------:R-:W-:Y:S01]  /*bf20*/  MUFU.TANH R123, R123 ;  /* 0x0000007b007b7308 */ /* 0x000fe20000002400 */
[----:B------:R-:W-:-:S02]  /*bf30*/  IMAD.MOV.U32 R9, RZ, RZ, -0x3ffffff0 ;  /* 0xc0000010ff097424 */ /* 0x000fc400078e00ff */
[----:B------:R-:W-:Y:S01]  /*bf40*/  FMUL.FTZ R112, R2, R112 ;  /* 0x0000007002707220 */ /* 0x000fe20000410000 */
[C---:B------:R-:W-:Y:S01]  /*bf50*/  VIADD R10, R8.reuse, 0x80 ;  /* 0x00000080080a7836 */ /* 0x040fe20000000000 */
        /* <DEDUP_REMOVED lines=15> */
[----:B------:R-:W-:Y:S01]  /*c050*/  QGMMA.64x64x32.F32.E4M3.E4M3 R24, R152, gdesc[UR4], R24, gsb0 ;  /* 0x00e0000498187df3 */ /* 0x000fe20008000818 */
[----:B------:R-:W-:Y:S01]  /*c060*/  R2UR UR6, R10 ;  /* 0x000000000a0672ca */ /* 0x000fe200000e0000 */
        /* <DEDUP_REMOVED lines=53> */
[----:B------:R-:W-:-:S06]  /*c3c0*/  ULDC UR4, c[0x0][0x988] ;  /* 0x0002620000047ab9 */ /* 0x000fcc0000000800 */
[----:B------:R-:W-:Y:S08]  /*c3d0*/  MUFU.TANH R106, R106 ;  /* 0x0000006a006a7308 */ /* 0x000ff00000002400 */
[----:B------:R-:W-:Y:S08]  /*c3e0*/  MUFU.TANH R108, R108 ;  /* 0x0000006c006c7308 */ /* 0x000ff00000002400 */
[----:B------:R-:W-:Y:S01]  /*c3f0*/  MUFU.TANH R107, R107 ;  /* 0x0000006b006b7308 */ /* 0x000fe20000002400 */
[----:B------:R-:W-:-:S02]  /*c400*/  WARPGROUP.DEPBAR.LE gsb0, 0x0 ;  /* 0x00008000000079c5 */ /* 0x000fc40000010000 */
[----:B------:R-:W-:-:S06]  /*c410*/  WARPGROUP.ARRIVE ;  /* 0x00000000000079c5 */ /* 0x000fcc0000000000 */
[----:B------:R-:W1:Y:S01]  /*c420*/  S2R R155, SR_TID.X ;  /* 0x00000000009b7919 */ /* 0x000e620000002100 */
[----:B------:R-:W-:Y:S01]  /*c430*/  MUFU.TANH R109, R109 ;  /* 0x0000006d006d7308 */ /* 0x000fe20000002400 */
[----:B------:R-:W-:Y:S01]  /*c440*/  QGMMA.64x64x32.F32.E4M3.E4M3 R24, R148, gdesc[UR4], R24, gsb0 ;  /* 0x00e0000494187df3 */ /* 0x000fe20008000818 */
[----:B------:R-:W-:Y:S01]  /*c450*/  R2UR UR6, R10 ;  /* 0x000000000a0672ca */ /* 0x000fe200000e0000 */
[C---:B------:R-:W-:Y:S01]  /*c460*/  FMUL.FTZ R10, R2.reuse, R121 ;  /* 0x00000079020a7220 */ /* 0x040fe20000410000 */
[----:B------:R-:W-:Y:S01]  /*c470*/  R2UR UR7, R11 ;  /* 0x000000000b0772ca */ /* 0x000fe200000e0000 */
[C---:B------:R-:W-:Y:S01]  /*c480*/  FMUL.FTZ R11, R2.reuse, R122 ;  /* 0x0000007a020b7220 */ /* 0x040fe20000410000 */
[C---:B------:R-:W-:Y:S01]  /*c490*/  FMUL.FTZ R121, R2.reuse, R125 ;  /* 0x0000007d02797220 */ /* 0x040fe20000410000 */
[C---:B------:R-:W-:Y:S01]  /*c4a0*/  FMUL.FTZ R122, R2.reuse, R126 ;  /* 0x0000007e027a7220 */ /* 0x040fe20000410000 */
[C---:B------:R-:W-:Y:S01]  /*c4b0*/  FMUL.FTZ R125, R2.reuse, R129 ;  /* 0x00000081027d7220 */ /* 0x040fe20000410000 */
[----:B------:R-:W2:Y:S01]  /*c4c0*/  MUFU.TANH R10, R10 ;  /* 0x0000000a000a7308 */ /* 0x000ea20000002400 */
[C---:B------:R-:W-:Y:S01]  /*c4d0*/  FMUL.FTZ R129, R2.reuse, R133 ;  /* 0x0000008502817220 */ /* 0x040fe20000410000 */
[----:B0-----:R-:W-:Y:S01]  /*c4e0*/  FMNMX.FTZ R133, R9, R12, !PT ;  /* 0x0000000c09857209 */ /* 0x001fe20007810000 */
[C---:B------:R-:W-:Y:S01]  /*c4f0*/  FMUL.FTZ R126, R2.reuse, R130 ;  /* 0x00000082027e7220 */ /* 0x040fe20000410000 */
[----:B------:R-:W-:-:S04]  /*c500*/  FMUL.FTZ R130, R2, R134 ;  /* 0x0000008602827220 */ /* 0x000fc80000410000 */
[----:B------:R-:W0:Y:S08]  /*c510*/  MUFU.TANH R11, R11 ;  /* 0x0000000b000b7308 */ /* 0x000e300000002400 */
[----:B------:R-:W3:Y:S01]  /*c520*/  MUFU.TANH R121, R121 ;  /* 0x0000007900797308 */ /* 0x000ee20000002400 */
[----:B--2---:R-:W-:Y:S02]  /*c530*/  FMNMX.FTZ R133, R10, R133, !PT ;  /* 0x000000850a857209 */ /* 0x004fe40007810000 */
[----:B-1----:R-:W-:-:S02]  /*c540*/  LOP3.LUT R155, R155, 0x7f, RZ, 0xc0, !PT ;  /* 0x0000007f9b9b7812 */ /* 0x002fc400078ec0ff */
[----:B------:R-:W-:Y:S02]  /*c550*/  FMNMX.FTZ R133, R120, R133, !PT ;  /* 0x0000008578857209 */ /* 0x000fe40007810000 */
[----:B------:R-:W-:Y:S01]  /*c560*/  ISETP.NE.AND P1, PT, R155, RZ, PT ;  /* 0x000000ff9b00720c */ /* 0x000fe20003f25270 */
[----:B------:R-:W1:Y:S01]  /*c570*/  MUFU.TANH R122, R122 ;  /* 0x0000007a007a7308 */ /* 0x000e620000002400 */
[----:B0-----:R-:W-:-:S04]  /*c580*/  FMNMX.FTZ R134, R11, R3, !PT ;  /* 0x000000030b867209 */ /* 0x001fc80007810000 */
[----:B------:R-:W-:-:S03]  /*c590*/  FMNMX.FTZ R134, R21, R134, !PT ;  /* 0x0000008615867209 */ /* 0x000fc60007810000 */
[----:B------:R-:W0:Y:S01]  /*c5a0*/  MUFU.TANH R125, R125 ;  /* 0x0000007d007d7308 */ /* 0x000e220000002400 */
[----:B---3--:R-:W-:-:S03]  /*c5b0*/  FMNMX.FTZ R133, R121, R133, !PT ;  /* 0x0000008579857209 */ /* 0x008fc60007810000 */
[----:B------:R-:W-:Y:S01]  /*c5c0*/  @!P1 VIADD R13, R13, 0x13240 ;  /* 0x000132400d0d9836 */ /* 0x000fe20000000000 */
[----:B------:R-:W-:-:S03]  /*c5d0*/  FMNMX.FTZ R133, R124, R133, !PT ;  /* 0x000000857c857209 */ /* 0x000fc60007810000 */
[----:B------:R-:W2:Y:S01]  /*c5e0*/  MUFU.TANH R126, R126 ;  /* 0x0000007e007e7308 */ /* 0x000ea20000002400 */
[----:B-1----:R-:W-:Y:S02]  /*c5f0*/  FMNMX.FTZ R134, R122, R134, !PT ;  /* 0x000000867a867209 */ /* 0x002fe40007810000 */
[----:B------:R-:W-:Y:S02]  /*c600*/  @!P1 PRMT R13, RZ, 0x654, R13 ;  /* 0x00000654ff0d9816 */ /* 0x000fe4000000000d */
[----:B------:R-:W-:-:S03]  /*c610*/  FMNMX.FTZ R134, R123, R134, !PT ;  /* 0x000000867b867209 */ /* 0x000fc60007810000 */
[----:B------:R-:W1:Y:S01]  /*c620*/  MUFU.TANH R129, R129 ;  /* 0x0000008100817308 */ /* 0x000e620000002400 */
[----:B0-----:R-:W-:-:S04]  /*c630*/  FMNMX.FTZ R133, R125, R133, !PT ;  /* 0x000000857d857209 */ /* 0x001fc80007810000 */
[----:B------:R-:W-:-:S03]  /*c640*/  FMNMX.FTZ R133, R128, R133, !PT ;  /* 0x0000008580857209 */ /* 0x000fc60007810000 */
[----:B------:R-:W0:Y:S01]  /*c650*/  MUFU.TANH R130, R130 ;  /* 0x0000008200827308 */ /* 0x000e220000002400 */
[----:B--2---:R-:W-:Y:S01]  /*c660*/  FMNMX.FTZ R56, R126, R134, !PT ;  /* 0x000000867e387209 */ /* 0x004fe20007810000 */
[----:B------:R-:W-:-:S03]  /*c670*/  FMUL.FTZ R134, R2, R57 ;  /* 0x0000003902867220 */ /* 0x000fc60000410000 */
[----:B------:R-:W-:-:S03]  /*c680*/  FMNMX.FTZ R56, R127, R56, !PT ;  /* 0x000000387f387209 */ /* 0x000fc60007810000 */
[----:B------:R-:W2:Y:S01]  /*c690*/  MUFU.TANH R110, R110 ;  /* 0x0000006e006e7308 */ /* 0x000ea20000002400 */
[----:B-1----:R-:W-:-:S04]  /*c6a0*/  FMNMX.FTZ R57, R129, R133, !PT ;  /* 0x0000008581397209 */ /* 0x002fc80007810000 */
[----:B------:R-:W-:Y:S01]  /*c6b0*/  FMNMX.FTZ R57, R104, R57, !PT ;  /* 0x0000003968397209 */ /* 0x000fe20007810000 */
[----:B------:R-:W-:Y:S02]  /*c6c0*/  WARPGROUP.DEPBAR.LE gsb0, 0x0 ;  /* 0x00008000000079c5 */ /* 0x000fe40000010000 */
[----:B------:R-:W1:Y:S01]  /*c6d0*/  MUFU.TANH R112, R112 ;  /* 0x0000007000707308 */ /* 0x000e620000002400 */
[----:B0-----:R-:W-:Y:S01]  /*c6e0*/  FMNMX.FTZ R56, R130, R56, !PT ;  /* 0x0000003882387209 */ /* 0x001fe20007810000 */
[----:B------:R-:W-:Y:S01]  /*c6f0*/  WARPGROUP.ARRIVE ;  /* 0x00000000000079c5 */ /* 0x000fe20000000000 */
[----:B------:R-:W-:Y:S02]  /*c700*/  FMNMX.FTZ R57, R105, R57, !PT ;  /* 0x0000003969397209 */ /* 0x000fe40007810000 */
[----:B------:R-:W-:Y:S02]  /*c710*/  FMNMX.FTZ R56, R131, R56, !PT ;  /* 0x0000003883387209 */ /* 0x000fe40007810000 */
[----:B------:R-:W-:Y:S01]  /*c720*/  FMNMX.FTZ R57, R108, R57, !PT ;  /* 0x000000396c397209 */ /* 0x000fe20007810000 */
[----:B------:R-:W0:Y:S01]  /*c730*/  MUFU.TANH R111, R111 ;  /* 0x0000006f006f7308 */ /* 0x000e220000002400 */
[----:B------:R-:W-:Y:S01]  /*c740*/  FMNMX.FTZ R56, R106, R56, !PT ;  /* 0x000000386a387209 */ /* 0x000fe20007810000 */
[----:B------:R-:W-:Y:S01]  /*c750*/  QGMMA.64x64x32.F32.E4M3.E4M3 R24, R136, gdesc[UR4], R24, gsb0 ;  /* 0x00e0000488187df3 */ /* 0x000fe20008000818 */
[----:B------:R-:W-:-:S02]  /*c760*/  FMNMX.FTZ R57, R109, R57, !PT ;  /* 0x000000396d397209 */ /* 0x000fc40007810000 */
[----:B------:R-:W-:-:S03]  /*c770*/  FMNMX.FTZ R56, R107, R56, !PT ;  /* 0x000000386b387209 */ /* 0x000fc60007810000 */
[----:B------:R-:W3:Y:S01]  /*c780*/  MUFU.TANH R113, R113 ;  /* 0x0000007100717308 */ /* 0x000ee20000002400 */
[----:B--2---:R-:W-:Y:S02]  /*c790*/  FMNMX.FTZ R56, R110, R56, !PT ;  /* 0x000000386e387209 */ /* 0x004fe40007810000 */
[----:B-1----:R-:W-:-:S05]  /*c7a0*/  FMNMX.FTZ R57, R112, R57, !PT ;  /* 0x0000003970397209 */ /* 0x002fca0007810000 */
        /* <DEDUP_REMOVED lines=18> */
[----:B------:R-:W-:Y:S02]  /*c8d0*/  WARPGROUP.DEPBAR.LE gsb0, 0x0 ;  /* 0x00008000000079c5 */ /* 0x000fe40000010000 */
[C---:B------:R-:W-:Y:S01]  /*c8e0*/  FMUL.FTZ R136, R2.reuse, R65 ;  /* 0x0000004102887220 */ /* 0x040fe20000410000 */
[C---:B------:R-:W-:Y:S01]  /*c8f0*/  FMUL.FTZ R65, R2.reuse, R67 ;  /* 0x0000004302417220 */ /* 0x040fe20000410000 */
[----:B------:R-:W-:Y:S01]  /*c900*/  FMUL.FTZ R67, R2, R70 ;  /* 0x0000004602437220 */ /* 0x000fe20000410000 */
[----:B------:R-:W-:Y:S01]  /*c910*/  WARPGROUP.ARRIVE ;  /* 0x00000000000079c5 */ /* 0x000fe20000000000 */
        /* <DEDUP_REMOVED lines=60> */
[----:B------:R1:W3:Y:S01]  /*cce0*/  MUFU.TANH R133, R134 ;  /* 0x0000008600857308 */ /* 0x0002e20000002400 */
[----:B0-----:R-:W-:-:S07]  /*ccf0*/  FMNMX.FTZ R57, R132, R57, !PT ;  /* 0x0000003984397209 */ /* 0x001fce0007810000 */
[----:B------:R-:W0:Y:S01]  /*cd00*/  MUFU.TANH R58, R58 ;  /* 0x0000003a003a7308 */ /* 0x000e220000002400 */
[----:B-1----:R-:W-:Y:S01]  /*cd10*/  FMUL.FTZ R134, R2, R59 ;  /* 0x0000003b02867220 */ /* 0x002fe20000410000 */
[----:B--2---:R-:W-:-:S06]  /*cd20*/  FMNMX.FTZ R56, R87, R56, !PT ;  /* 0x0000003857387209 */ /* 0x004fcc0007810000 */
        /* <DEDUP_REMOVED lines=30> */
[----:B--2---:R-:W-:Y:S02]  /*cf10*/  FMNMX.FTZ R71, R71, R57, !PT ;  /* 0x0000003947477209 */ /* 0x004fe40007810000 */
[----:B------:R-:W-:-:S03]  /*cf20*/  MOV R57, 0xc0000010 ;  /* 0xc000001000397802 */ /* 0x000fc60000000f00 */
[----:B------:R-:W1:Y:S01]  /*cf30*/  SHFL.BFLY PT, R137, R71, 0x1, 0x1f ;  /* 0x0c201f0047897f89 */ /* 0x000e6200000e0000 */
[----:B------:R-:W-:Y:S02]  /*cf40*/  R2UR UR7, R57 ;  /* 0x00000000390772ca */ /* 0x000fe400000e0000 */
[----:B0-----:R-:W-:Y:S01]  /*cf50*/  FMNMX.FTZ R59, R59, R56, !PT ;  /* 0x000000383b3b7209 */ /* 0x001fe20007810000 */
[C---:B------:R-:W-:Y:S02]  /*cf60*/  VIADD R56, R8.reuse, 0x180 ;  /* 0x0000018008387836 */ /* 0x040fe40000000000 */
[----:B------:R-:W-:Y:S02]  /*cf70*/  VIADD R8, R8, 0x200 ;  /* 0x0000020008087836 */ /* 0x000fe40000000000 */
[----:B------:R-:W0:Y:S01]  /*cf80*/  SHFL.BFLY PT, R70, R59, 0x1, 0x1f ;  /* 0x0c201f003b467f89 */ /* 0x000e2200000e0000 */
[----:B------:R-:W-:Y:S01]  /*cf90*/  R2UR UR6, R56 ;  /* 0x00000000380672ca */ /* 0x000fe200000e0000 */
[----:B------:R-:W-:Y:S01]  /*cfa0*/  IMAD.U32 R56, RZ, RZ, UR4 ;  /* 0x00000004ff387e24 */ /* 0x000fe2000f8e00ff */
[----:B-1----:R-:W-:-:S05]  /*cfb0*/  FMNMX.FTZ R57, R71, R137, !PT ;  /* 0x0000008947397209 */ /* 0x002fca0007810000 */
[----:B------:R-:W-:-:S06]  /*cfc0*/  FFMA.FTZ R71, R57, R56, -8 ;  /* 0xc100000039477423 */ /* 0x000fcc0000010038 */
[----:B------:R-:W-:Y:S01]  /*cfd0*/  QGMMA.64x64x32.F32.E4M3.E4M3 R24, R140, gdesc[UR4], R24, gsb0 ;  /* 0x00e000048c187df3 */ /* 0x000fe20008000818 */
[----:B------:R-:W-:-:S01]  /*cfe0*/  FADD.FTZ R12, -R57, R12 ;  /* 0x0000000c390c7221 */ /* 0x000fc20000010100 */
[----:B------:R-:W-:Y:S01]  /*cff0*/  R2UR UR6, R8 ;  /* 0x00000000080672ca */ /* 0x000fe200000e0000 */
[----:B------:R-:W-:-:S01]  /*d000*/  FFMA.FTZ R10, R10, R56, -R71 ;  /* 0x000000380a0a7223 */ /* 0x000fc20000010847 */
[-CC-:B------:R-:W-:Y:S01]  /*d010*/  FFMA.FTZ R120, R120, R56.reuse, -R71.reuse ;  /* 0x0000003878787223 */ /* 0x180fe20000010847 */
[-C--:B------:R-:W-:Y:S01]  /*d020*/  FMUL.FTZ R12, R12, R56.reuse ;  /* 0x000000380c0c7220 */ /* 0x080fe20000410000 */
[-CC-:B------:R-:W-:Y:S01]  /*d030*/  FFMA.FTZ R121, R121, R56.reuse, -R71.reuse ;  /* 0x0000003879797223 */ /* 0x180fe20000010847 */
[----:B------:R-:W-:-:S01]  /*d040*/  FFMA.FTZ R124, R124, R56, -R71 ;  /* 0x000000387c7c7223 */ /* 0x000fc20000010847 */
[--C-:B------:R-:W-:Y:S01]  /*d050*/  FFMA.FTZ R125, R125, R56, -R71.reuse ;  /* 0x000000387d7d7223 */ /* 0x100fe20000010847 */
[----:B------:R-:W-:Y:S01]  /*d060*/  MUFU.EX2 R10, R10 ;  /* 0x0000000a000a7308 */ /* 0x000fe20000000800 */
[----:B0-----:R-:W-:Y:S01]  /*d070*/  FMNMX.FTZ R59, R59, R70, !PT ;  /* 0x000000463b3b7209 */ /* 0x001fe20007810000 */
[----:B------:R-:W-:Y:S01]  /*d080*/  FFMA.FTZ R70, R9, R56, -R71 ;  /* 0x0000003809467223 */ /* 0x000fe20000010847 */
[----:B------:R-:W-:-:S02]  /*d090*/  IMAD.MOV.U32 R9, RZ, RZ, -0x3ffffff0 ;  /* 0xc0000010ff097424 */ /* 0x000fc400078e00ff */
[-CC-:B------:R-:W-:Y:S01]  /*d0a0*/  FFMA.FTZ R128, R128, R56.reuse, -R71.reuse ;  /* 0x0000003880807223 */ /* 0x180fe20000010847 */
[----:B------:R-:W-:-:S01]  /*d0b0*/  FFMA.FTZ R129, R129, R56, -R71 ;  /* 0x0000003881817223 */ /* 0x000fc20000010847 */
[----:B------:R-:W-:Y:S01]  /*d0c0*/  FADD.FTZ R3, -R59, R3 ;  /* 0x000000033b037221 */ /* 0x000fe20000010100 */
[----:B------:R-:W-:-:S01]  /*d0d0*/  FFMA.FTZ R104, R104, R56, -R71 ;  /* 0x0000003868687223 */ /* 0x000fc20000010847 */
[----:B------:R-:W-:Y:S01]  /*d0e0*/  R2UR UR7, R9 ;  /* 0x00000000090772ca */ /* 0x000fe200000e0000 */
[----:B------:R-:W-:-:S01]  /*d0f0*/  FFMA.FTZ R9, R59, R56, -8 ;  /* 0xc10000003b097423 */ /* 0x000fc20000010038 */
[-C--:B------:R-:W-:Y:S01]  /*d100*/  FMUL.FTZ R3, R3, R56.reuse ;  /* 0x0000003803037220 */ /* 0x080fe20000410000 */
[----:B------:R-:W-:Y:S01]  /*d110*/  MUFU.EX2 R12, R12 ;  /* 0x0000000c000c7308 */ /* 0x000fe20000000800 */
[----:B------:R-:W-:-:S01]  /*d120*/  FFMA.FTZ R105, R105, R56, -R71 ;  /* 0x0000003869697223 */ /* 0x000fc20000010847 */
[-CC-:B------:R-:W-:Y:S01]  /*d130*/  FFMA.FTZ R8, R11, R56.reuse, -R9.reuse ;  /* 0x000000380b087223 */ /* 0x180fe20000010809 */
[----:B------:R-:W-:-:S01]  /*d140*/  FFMA.FTZ R11, R21, R56, -R9 ;  /* 0x00000038150b7223 */ /* 0x000fc20000010809 */
[-C--:B------:R-:W-:Y:S01]  /*d150*/  FFMA.FTZ R21, R122, R56.reuse, -R9 ;  /* 0x000000387a157223 */ /* 0x080fe20000010809 */
        /* <DEDUP_REMOVED lines=33> */
[-C--:B------:R-:W-:Y:S01]  /*d370*/  FFMA.FTZ R66, R66, R56.reuse, -R71 ;  /* 0x0000003842427223 */ /* 0x080fe20000010847 */
[----:B------:R-:W-:-:S01]  /*d380*/  FFMA.FTZ R71, R123, R56, -R9 ;  /* 0x000000387b477223 */ /* 0x000fc20000010809 */
[----:B------:R-:W3:Y:S01]  /*d390*/  MUFU.EX2 R120, R120 ;  /* 0x0000007800787308 */ /* 0x000ee20000000800 */
[----:B------:R-:W-:-:S01]  /*d3a0*/  FFMA.FTZ R122, R126, R56, -R9 ;  /* 0x000000387e7a7223 */ /* 0x000fc20000010809 */
[----:B------:R-:W-:Y:S01]  /*d3b0*/  FFMA.FTZ R123, R127, R56, -R9 ;  /* 0x000000387f7b7223 */ /* 0x000fe20000010809 */
[----:B0-----:R-:W-:-:S01]  /*d3c0*/  FFMA.FTZ R20, R12, R20, R70 ;  /* 0x000000140c147223 */ /* 0x001fc20000010046 */
[----:B-1----:R-:W-:Y:S01]  /*d3d0*/  FFMA.FTZ R15, R3, R15, R8 ;  /* 0x0000000f030f7223 */ /* 0x002fe20000010008 */
[----:B------:R-:W-:-:S01]  /*d3e0*/  FFMA.FTZ R126, R130, R56, -R9 ;  /* 0x00000038827e7223 */ /* 0x000fc20000010809 */
[----:B------:R-:W-:Y:S01]  /*d3f0*/  FFMA.FTZ R127, R131, R56, -R9 ;  /* 0x00000038837f7223 */ /* 0x000fe20000010809 */
[----:B------:R-:W-:-:S01]  /*d400*/  FADD.FTZ R20, R10, R20 ;  /* 0x000000140a147221 */ /* 0x000fc20000010000 */
        /* <DEDUP_REMOVED lines=8> */
[----:B------:R-:W1:Y:S01]  /*d490*/  MUFU.EX2 R121, R121 ;  /* 0x0000007900797308 */ /* 0x000e620000000800 */
[----:B---3--:R-:W-:-:S01]  /*d4a0*/  FADD.FTZ R20, R120, R20 ;  /* 0x0000001478147221 */ /* 0x008fc20000010000 */
        /* <DEDUP_REMOVED lines=16> */
[----:B------:R-:W-:-:S02]  /*d5b0*/  WARPGROUP.DEPBAR.LE gsb0, 0x0 ;  /* 0x00008000000079c5 */ /* 0x000fc40000010000 */
[----:B------:R-:W-:Y:S01]  /*d5c0*/  WARPGROUP.ARRIVE ;  /* 0x00000000000079c5 */ /* 0x000fe20000000000 */
[-CC-:B------:R-:W-:Y:S01]  /*d5d0*/  FFMA.FTZ R78, R78, R56.reuse, -R9.reuse ;  /* 0x000000384e4e7223 */ /* 0x180fe20000010809 */
[----:B------:R-:W-:-:S01]  /*d5e0*/  FFMA.FTZ R79, R79, R56, -R9 ;  /* 0x000000384f4f7223 */ /* 0x000fc20000010809 */
[----:B------:R-:W-:Y:S01]  /*d5f0*/  FFMA.FTZ R82, R82, R56, -R9 ;  /* 0x0000003852527223 */ /* 0x000fe20000010809 */
[----:B------:R-:W1:Y:S01]  /*d600*/  MUFU.EX2 R122, R122 ;  /* 0x0000007a007a7308 */ /* 0x000e620000000800 */
[----:B--2---:R-:W-:-:S01]  /*d610*/  FADD.FTZ R15, R71, R15 ;  /* 0x0000000f470f7221 */ /* 0x004fc20000010000 */
[----:B------:R-:W-:Y:S01]  /*d620*/  QGMMA.64x64x32.F32.E4M3.E4M3 R24, R144, gdesc[UR4], R24, gsb0 ;  /* 0x00e0000490187df3 */ /* 0x000fe20008000818 */
        /* <DEDUP_REMOVED lines=32> */
[----:B------:R0:W-:Y:S04]  /*d830*/  @!P1 SYNCS.ARRIVE.TRANS64.RED.A1T0 RZ, [R13+URZ], RZ ;  /* 0x000000ff0dff99a7 */ /* 0x0001e8000810043f */
        /* <DEDUP_REMOVED lines=124> */
.L_x_11551:
[----:B------:R-:W2:Y:S01]  /*e000*/  LDL R13, [R1+0x20] ;  /* 0x00002000010d7983 */ /* 0x000ea20000100800 */
[----:B------:R-:W-:Y:S01]  /*e010*/  VIADD R14, R14, 0x13260 ;  /* 0x000132600e0e7836 */ /* 0x000fe20000000000 */
[----:B------:R-:W-:Y:S02]  /*e020*/  F2FP.SATFINITE.E4M3.F32.PACK_AB_MERGE_C R9, R9, R67, RZ ;  /* 0x000000430909723e */ /* 0x000fe400048070ff */
[----:B------:R-:W-:Y:S02]  /*e030*/  F2FP.SATFINITE.E4M3.F32.PACK_AB_MERGE_C R21, R71, R21, RZ ;  /* 0x000000154715723e */ /* 0x000fe400048070ff */
[----:B------:R-:W-:Y:S02]  /*e040*/  F2FP.SATFINITE.E4M3.F32.PACK_AB_MERGE_C R147, R65, R64, R9 ;  /* 0x000000404193723e */ /* 0x000fe40004807009 */
[----:B------:R-:W-:Y:S01]  /*e050*/  F2FP.SATFINITE.E4M3.F32.PACK_AB_MERGE_C R21, R11, R8, R21 ;  /* 0x000000080b15723e */ /* 0x000fe20004807015 */
[----:B------:R0:W5:Y:S04]  /*e060*/  LDL R9, [R1+0xc] ;  /* 0x00000c0001097983 */ /* 0x0001680000100800 */
[----:B------:R0:W5:Y:S01]  /*e070*/  LDL R8, [R1+0x4] ;  /* 0x0000040001087983 */ /* 0x0001620000100800 */
[----:B--2---:R-:W-:-:S03]  /*e080*/  PRMT R14, R13, 0x654, R14 ;  /* 0x000006540d0e7816 */ /* 0x004fc6000000000e */
        /* <DEDUP_REMOVED lines=76> */
[----:B------:R-:W-:Y:S02]  /*e550*/  MOV R153, R21 ;  /* 0x0000001500997202 */ /* 0x000fe40000000f00 */
[C---:B--2---:R-:W-:Y:S01]  /*e560*/  ISETP.GT.AND P1, PT, R0.reuse, R13, PT ;  /* 0x0000000d0000720c */ /* 0x044fe20003f24270 */
[----:B------:R-:W-:-:S12]  /*e570*/  VIADD R0, R0, 0xffffffff ;  /* 0xffffffff00007836 */ /* 0x000fd80000000000 */
[----:B0-----:R-:W-:Y:S05]  /*e580*/  @P1 BRA `(.L_x_11552) ;  /* 0xffffffd000341947 */ /* 0x001fea000383ffff */
.L_x_11540:
[----:B------:R-:W-:Y:S05]  /*e590*/  BSYNC B0 ;  /* 0x0000000000007941 */ /* 0x000fea0003800000 */
.L_x_11539:
[----:B------:R-:W-:Y:S06]  /*e5a0*/  BAR.ARV 0x8, 0x200 ;  /* 0x0208000000007b1d */ /* 0x000fec0000002000 */
[----:B------:R-:W-:Y:S05]  /*e5b0*/  @!P0 BRA `(.L_x_11553) ;  /* 0x0000000000048947 */ /* 0x000fea0003800000 */
[----:B------:R-:W-:Y:S01]  /*e5c0*/  BPT.TRAP 0x1 ;  /* 0x000000040000795c */ /* 0x000fe20000300000 */
.L_x_11553:
[----:B------:R-:W2:Y:S04]  /*e5d0*/  LDL R0, [R1+0xc] ;  /* 0x00000c0001007983 */ /* 0x000ea80000100800 */
[----:B------:R-:W3:Y:S01]  /*e5e0*/  LDL R2, [R1+0x4] ;  /* 0x0000040001027983 */ /* 0x000ee20000100800 */
[----:B--2---:R-:W-:Y:S01]  /*e5f0*/  SHF.L.U32 R3, R0, 0x1f, RZ ;  /* 0x0000001f00037819 */ /* 0x004fe200000006ff */
[----:B---3-5:R-:W-:-:S04]  /*e600*/  IMAD R8, R2, 0x8, R16 ;  /* 0x0000000802087824 */ /* 0x028fc800078e0210 */
[----:B------:R0:W1:Y:S01]  /*e610*/  SYNCS.PHASECHK.TRANS64.TRYWAIT P1, [R8+URZ+0x13250], R3 ;  /* 0x01325003080075a7 */ /* 0x000062000802017f */
[----:B------:R-:W-:Y:S05]  /*e620*/  @!P0 BRA `(.L_x_11554) ;  /* 0x0000000000048947 */ /* 0x000fea0003800000 */
[----:B------:R-:W-:Y:S01]  /*e630*/  BPT.TRAP 0x1 ;  /* 0x000000040000795c */ /* 0x000fe20000300000 */
.L_x_11554:
[----:B------:R-:W-:Y:S04]  /*e640*/  BSSY B0, `(.L_x_11555) ;  /* 0x0000004000007945 */ /* 0x000fe80003800000 */
[----:B-1----:R-:W-:Y:S05]  /*e650*/  @P1 BRA `(.L_x_11556) ;  /* 0x0000000000081947 */ /* 0x002fea0003800000 */
[----:B------:R-:W1:Y:S02]  /*e660*/  SYNCS.PHASECHK.TRANS64.TRYWAIT P1, [R8+URZ+0x13250], R3 ;  /* 0x01325003080075a7 */ /* 0x000e64000802017f */
[----:B-1----:R-:W-:Y:S05]  /*e670*/  @!P1 BRA `(.L_x_11557) ;  /* 0x0000009c00a89947 */ /* 0x002fea0003800000 */
.L_x_11556:
[----:B------:R-:W-:Y:S05]  /*e680*/  BSYNC B0 ;  /* 0x0000000000007941 */ /* 0x000fea0003800000 */
.L_x_11555:
[----:B------:R-:W2:Y:S04]  /*e690*/  LDL R58, [R1+0x4] ;  /* 0x00000400013a7983 */ /* 0x000ea80000100800 */
[----:B------:R-:W3:Y:S04]  /*e6a0*/  LDL R0, [R1+0x4c] ;  /* 0x00004c0001007983 */ /* 0x000ee80000100800 */
[----:B------:R-:W4:Y:S04]  /*e6b0*/  LDL R10, [R1+0x34] ;  /* 0x00003400010a7983 */ /* 0x000f280000100800 */
[----:B------:R-:W5:Y:S01]  /*e6c0*/  LDL R9, [R1+0x18] ;  /* 0x0000180001097983 */ /* 0x000f620000100800 */
[----:B------:R-:W-:Y:S01]  /*e6d0*/  VIADD R16, R16, 0x1000 ;  /* 0x0000100010107836 */ /* 0x000fe20000000000 */
[----:B------:R-:W-:-:S04]  /*e6e0*/  ULDC.64 UR4, c[0x0][0x9a0] ;  /* 0x0002680000047ab9 */ /* 0x000fc80000000a00 */
[----:B------:R-:W-:-:S04]  /*e6f0*/  SHF.R.U32.HI R16, RZ, 0x4, R16 ;  /* 0x00000004ff107819 */ /* 0x000fc80000011610 */
[----:B------:R-:W-:-:S04]  /*e700*/  LOP3.LUT R16, R16, 0x3fff, RZ, 0xc0, !PT ;  /* 0x00003fff10107812 */ /* 0x000fc800078ec0ff */
[----:B------:R-:W-:Y:S01]  /*e710*/  LOP3.LUT R16, R16, 0x10000, RZ, 0xfc, !PT ;  /* 0x0001000010107812 */ /* 0x000fe200078efcff */
[----:B01----:R-:W-:Y:S01]  /*e720*/  IMAD.MOV.U32 R3, RZ, RZ, -0x3ffffff0 ;  /* 0xc0000010ff037424 */ /* 0x003fe200078e00ff */
[----:B------:R-:W-:-:S04]  /*e730*/  ISETP.NE.U32.AND P1, PT, RZ, UR4, PT ;  /* 0x00000004ff007c0c */ /* 0x000fc8000bf25070 */
[----:B------:R-:W-:Y:S02]  /*e740*/  R2UR UR7, R3 ;  /* 0x00000000030772ca */ /* 0x000fe400000e0000 */
[----:B------:R-:W-:Y:S01]  /*e750*/  ISETP.NE.AND.EX P1, PT, RZ, UR5, PT, P1 ;  /* 0x00000005ff007c0c */ /* 0x000fe2000bf25310 */
[----:B------:R-:W-:-:S12]  /*e760*/  WARPGROUP.ARRIVE ;  /* 0x00000000000079c5 */ /* 0x000fd80000000000 */
[----:B------:R-:W3:Y:S08]  /*e770*/  @P1 LDC.64 R6, c[0x0][0x9c8] ;  /* 0x00027200ff061b82 */ /* 0x000ef00000000a00 */
[----:B------:R-:W5:Y:S01]  /*e780*/  @P1 LDC.64 R4, c[0x0][0x9d0] ;  /* 0x00027400ff041b82 */ /* 0x000f620000000a00 */
[----:B--2---:R-:W-:-:S05]  /*e790*/  IMAD R2, R58, 0x280, R16 ;  /* 0x000002803a027824 */ /* 0x004fca00078e0210 */
[----:B------:R-:W-:-:S13]  /*e7a0*/  R2UR UR6, R2 ;  /* 0x00000000020672ca */ /* 0x000fda00000e0000 */
[----:B------:R-:W-:Y:S01]  /*e7b0*/  QGMMA.64x64x32.F32.E4M3.E4M3 R24, R152, gdesc[UR4], R24, gsb0 ;  /* 0x00e0000498187df3 */ /* 0x000fe20008000818 */
[----:B---3--:R-:W-:-:S04]  /*e7c0*/  @P1 IMAD R0, R0, R6, RZ ;  /* 0x0000000600001224 */ /* 0x008fc800078e02ff */
[C---:B----4-:R-:W-:Y:S02]  /*e7d0*/  @P1 IMAD R3, R10.reuse, R7, R0 ;  /* 0x000000070a031224 */ /* 0x050fe400078e0200 */
[----:B------:R-:W-:-:S04]  /*e7e0*/  @P1 IMAD.WIDE.U32 R6, R10, R6, RZ ;  /* 0x000000060a061225 */ /* 0x000fc800078e00ff */
[----:B------:R-:W-:Y:S02]  /*e7f0*/  @P1 IMAD.IADD R7, R7, 0x1, R3 ;  /* 0x0000000107071824 */ /* 0x000fe400078e0203 */
[----:B-----5:R-:W-:-:S04]  /*e800*/  @P1 IMAD.WIDE.U32 R6, R9, R4, R6 ;  /* 0x0000000409061225 */ /* 0x020fc800078e0006 */
[----:B------:R-:W-:Y:S01]  /*e810*/  @P1 IMAD R5, R9, R5, R7 ;  /* 0x0000000509051224 */ /* 0x000fe200078e0207 */
[----:B------:R-:W-:Y:S01]  /*e820*/  @P1 LEA R4, P2, R6, UR4, 0x2 ;  /* 0x0000000406041c11 */ /* 0x000fe2000f8410ff */
[----:B------:R-:W-:-:S03]  /*e830*/  IMAD.MOV.U32 R9, RZ, RZ, 0x3f800000 ;  /* 0x3f800000ff097424 */ /* 0x000fc600078e00ff */
[----:B------:R-:W-:-:S05]  /*e840*/  @P1 LEA.HI.X R5, R6, UR5, R5, 0x2, P2 ;  /* 0x0000000506051c11 */ /* 0x000fca00090f1405 */
[----:B------:R0:W2:Y:S02]  /*e850*/  @P1 LDG.E R9, desc[UR40][R4.64] ;  /* 0x0000002804091981 */ /* 0x0000a4000c1e1900 */
[----:B0-----:R-:W-:Y:S01]  /*e860*/  VIADD R4, R2, 0x80 ;  /* 0x0000008002047836 */ /* 0x001fe20000000000 */
[----:B------:R-:W-:-:S04]  /*e870*/  MOV R5, 0xc0000010 ;  /* 0xc000001000057802 */ /* 0x000fc80000000f00 */
[----:B------:R-:W-:Y:S02]  /*e880*/  R2UR UR6, R4 ;  /* 0x00000000040672ca */ /* 0x000fe400000e0000 */
[----:B------:R-:W-:Y:S01]  /*e890*/  R2UR UR7, R5 ;  /* 0x00000000050772ca */ /* 0x000fe200000e0000 */
[----:B------:R-:W-:Y:S02]  /*e8a0*/  WARPGROUP.DEPBAR.LE gsb0, 0x0 ;  /* 0x00008000000079c5 */ /* 0x000fe40000010000 */
[----:B------:R-:W-:-:S10]  /*e8b0*/  WARPGROUP.ARRIVE ;  /* 0x00000000000079c5 */ /* 0x000fd40000000000 */
[----:B------:R-:W-:Y:S01]  /*e8c0*/  QGMMA.64x64x32.F32.E4M3.E4M3 R24, R148, gdesc[UR4], R24, gsb0 ;  /* 0x00e0000494187df3 */ /* 0x000fe20008000818 */
        /* <DEDUP_REMOVED lines=11> */
[----:B------:R-:W0:Y:S04]  /*e980*/  SHFL.BFLY PT, R3, R20, 0x2, 0x1f ;  /* 0x0c401f0014037f89 */ /* 0x000e2800000e0000 */
[----:B------:R-:W1:Y:S01]  /*e990*/  SHFL.BFLY PT, R4, R15, 0x2, 0x1f ;  /* 0x0c401f000f047f89 */ /* 0x000e6200000e0000 */
[----:B------:R-:W-:Y:S01]  /*e9a0*/  VIADD R2, R2, 0x200 ;  /* 0x0000020002027836 */ /* 0x000fe20000000000 */
[----:B------:R-:W-:-:S02]  /*e9b0*/  WARPGROUP.DEPBAR.LE gsb0, 0x0 ;  /* 0x00008000000079c5 */ /* 0x000fc40000010000 */
[----:B------:R-:W-:-:S06]  /*e9c0*/  WARPGROUP.ARRIVE ;  /* 0x00000000000079c5 */ /* 0x000fcc0000000000 */
[----:B------:R-:W-:Y:S01]  /*e9d0*/  QGMMA.64x64x32.F32.E4M3.E4M3 R24, R140, gdesc[UR4], R24, gsb0 ;  /* 0x00e000048c187df3 */ /* 0x000fe20008000818 */
[----:B0-----:R-:W-:-:S01]  /*e9e0*/  FADD.FTZ R0, R3, R20 ;  /* 0x0000001403007221 */ /* 0x001fc20000010000 */
[----:B------:R-:W-:Y:S01]  /*e9f0*/  IMAD.MOV.U32 R3, RZ, RZ, -0x3ffffff0 ;  /* 0xc0000010ff037424 */ /* 0x000fe200078e00ff */
[----:B------:R-:W-:-:S04]  /*ea00*/  R2UR UR6, R2 ;  /* 0x00000000020672ca */ /* 0x000fc800000e0000 */
[----:B------:R-:W-:Y:S01]  /*ea10*/  R2UR UR7, R3 ;  /* 0x00000000030772ca */ /* 0x000fe200000e0000 */
[----:B------:R-:W0:Y:S01]  /*ea20*/  SHFL.BFLY PT, R5, R0, 0x1, 0x1f ;  /* 0x0c201f0000057f89 */ /* 0x000e2200000e0000 */
[----:B-1----:R-:W-:-:S05]  /*ea30*/  FADD.FTZ R4, R4, R15 ;  /* 0x0000000f04047221 */ /* 0x002fca0000010000 */
[----:B------:R-:W1:Y:S01]  /*ea40*/  SHFL.BFLY PT, R3, R4, 0x1, 0x1f ;  /* 0x0c201f0004037f89 */ /* 0x000e6200000e0000 */
[----:B------:R-:W-:Y:S02]  /*ea50*/  IMAD.MOV.U32 R2, RZ, RZ, RZ ;  /* 0x000000ffff027224 */ /* 0x000fe400078e00ff */
[----:B0-----:R-:W-:-:S05]  /*ea60*/  FADD.FTZ R7, R0, R5 ;  /* 0x0000000500077221 */ /* 0x001fca0000010000 */
[----:B------:R-:W-:Y:S01]  /*ea70*/  FSETP.NE.FTZ.AND P1, PT, R7, RZ, PT ;  /* 0x000000ff0700720b */ /* 0x000fe20003f35000 */
[----:B-1----:R-:W-:-:S01]  /*ea80*/  FADD.FTZ R11, R4, R3 ;  /* 0x00000003040b7221 */ /* 0x002fc20000010000 */
[----:B------:R-:W-:-:S03]  /*ea90*/  FMUL.FTZ R12, R7, 0.00390625 ;  /* 0x3b800000070c7820 */ /* 0x000fc60000410000 */
[----:B------:R-:W-:Y:S01]  /*eaa0*/  FMUL.FTZ R5, R11, 0.00390625 ;  /* 0x3b8000000b057820 */ /* 0x000fe20000410000 */
        /* <DEDUP_REMOVED lines=11> */
[C---:B------:R-:W-:Y:S01]  /*eb60*/  @P2 FMUL.FTZ R4, R56.reuse, 0.69314718246459960938 ;  /* 0x3f31721838042820 */ /* 0x040fe20000410000 */
[----:B------:R-:W-:Y:S01]  /*eb70*/  @P3 FMUL.FTZ R13, R56, 0.69314718246459960938 ;  /* 0x3f317218380d3820 */ /* 0x000fe20000410000 */
[----:B0-----:R-:W-:Y:S01]  /*eb80*/  @P2 FMUL.FTZ R3, R3, 0.69314718246459960938 ;  /* 0x3f31721803032820 */ /* 0x001fe20000410000 */
[----:B------:R-:W-:Y:S01]  /*eb90*/  IMAD.MOV.U32 R60, RZ, RZ, -0x800000 ;  /* 0xff800000ff3c7424 */ /* 0x000fe200078e00ff */
[----:B------:R-:W-:Y:S01]  /*eba0*/  MOV R0, 0xff800000 ;  /* 0xff80000000007802 */ /* 0x000fe20000000f00 */
[----:B-1----:R-:W-:Y:S01]  /*ebb0*/  @P3 FMUL.FTZ R10, R5, 0.69314718246459960938 ;  /* 0x3f317218050a3820 */ /* 0x002fe20000410000 */
[----:B------:R-:W-:-:S01]  /*ebc0*/  @P2 FFMA.FTZ R60, R4, R57, R3 ;  /* 0x00000039043c2223 */ /* 0x000fc20000010003 */
[----:B--2---:R-:W-:-:S02]  /*ebd0*/  FMUL.FTZ R3, R2, R9 ;  /* 0x0000000902037220 */ /* 0x004fc40000410000 */
[----:B------:R-:W-:-:S01]  /*ebe0*/  @P3 FFMA.FTZ R0, R13, R59, R10 ;  /* 0x0000003b0d003223 */ /* 0x000fc2000001000a */
[----:B---3--:R-:W-:Y:S01]  /*ebf0*/  FMUL.FTZ R10, R6, R9 ;  /* 0x00000009060a7220 */ /* 0x008fe20000410000 */
[----:B------:R-:W-:Y:S02]  /*ec00*/  WARPGROUP.DEPBAR.LE gsb0, 0x0 ;  /* 0x00008000000079c5 */ /* 0x000fe40000010000 */
[----:B------:R-:W-:Y:S05]  /*ec10*/  @!P0 BRA `(.L_x_11558) ;  /* 0x0000000000048947 */ /* 0x000fea0003800000 */
[----:B------:R-:W-:Y:S01]  /*ec20*/  BPT.TRAP 0x1 ;  /* 0x000000040000795c */ /* 0x000fe20000300000 */
.L_x_11558:
[----:B------:R-:W2:Y:S01]  /*ec30*/  LDL.LU R2, [R1+0x20] ;  /* 0x0000200001027983 */ /* 0x000ea20000300800 */
[-C--:B------:R-:W-:Y:S01]  /*ec40*/  FMUL.FTZ R11, R24, R3.reuse ;  /* 0x00000003180b7220 */ /* 0x080fe20000410000 */
[----:B------:R-:W-:Y:S02]  /*ec50*/  VIADD R8, R8, 0x13260 ;  /* 0x0001326008087836 */ /* 0x000fe40000000000 */
[-C--:B------:R-:W-:Y:S01]  /*ec60*/  FMUL.FTZ R7, R29, R3.reuse ;  /* 0x000000031d077220 */ /* 0x080fe20000410000 */
[----:B------:R-:W3:Y:S04]  /*ec70*/  LDL.LU R24, [R1+0xc] ;  /* 0x00000c0001187983 */ /* 0x000ee80000300800 */
[----:B------:R-:W4:Y:S01]  /*ec80*/  LDL.LU R16, [R1+0x48] ;  /* 0x0000480001107983 */ /* 0x000f220000300800 */
        /* <DEDUP_REMOVED lines=30> */
[----:B--2---:R-:W-:-:S04]  /*ee70*/  PRMT R2, R2, 0x654, R8 ;  /* 0x0000065402027816 */ /* 0x004fc80000000008 */
[----:B------:R0:W-:Y:S02]  /*ee80*/  SYNCS.ARRIVE.TRANS64.RED.A1T0 RZ, [R2+URZ], RZ ;  /* 0x000000ff02ff79a7 */ /* 0x0001e4000810043f */
[----:B0-----:R-:W-:Y:S02]  /*ee90*/  VIADD R2, R58, 0x1 ;  /* 0x000000013a027836 */ /* 0x001fe40000000000 */
[----:B------:R-:W-:-:S03]  /*eea0*/  FMUL.FTZ R8, R33, R3 ;  /* 0x0000000321087220 */ /* 0x000fc60000410000 */
[----:B------:R-:W-:-:S04]  /*eeb0*/  ISETP.NE.AND P1, PT, R2, 0x2, PT ;  /* 0x000000020200780c */ /* 0x000fc80003f25270 */
[----:B------:R-:W-:Y:S02]  /*eec0*/  SEL R3, RZ, 0x1, P1 ;  /* 0x00000001ff037807 */ /* 0x000fe40000800000 */
[----:B------:R-:W-:Y:S01]  /*eed0*/  SEL R2, R2, RZ, P1 ;  /* 0x000000ff02027207 */ /* 0x000fe20000800000 */
[----:B----4-:R-:W-:Y:S01]  /*eee0*/  VIADD R16, R16, 0x1 ;  /* 0x0000000110107836 */ /* 0x010fe20000000000 */
[----:B---3--:R-:W-:-:S03]  /*eef0*/  LOP3.LUT R24, R24, R3, RZ, 0x3c, !PT ;  /* 0x0000000318187212 */ /* 0x008fc600078e3cff */
[----:B------:R0:W-:Y:S04]  /*ef00*/  STL [R1+0x4], R2 ;  /* 0x0000040201007387 */ /* 0x0001e80000100800 */
[----:B------:R0:W-:Y:S04]  /*ef10*/  STL [R1+0xc], R24 ;  /* 0x00000c1801007387 */ /* 0x0001e80000100800 */
[----:B------:R0:W-:Y:S02]  /*ef20*/  STL [R1+0x48], R16 ;  /* 0x0000481001007387 */ /* 0x0001e40000100800 */
.L_x_11510:
[----:B------:R-:W2:Y:S01]  /*ef30*/  LDL R74, [R1+0x3c] ;  /* 0x00003c00014a7983 */ /* 0x000ea20000100800 */
[----:B------:R-:W1:Y:S01]  /*ef40*/  S2UR UR4, SR_CgaCtaId ;  /* 0x00000000000479c3 */ /* 0x000e620000008800 */
[----:B0-----:R-:W-:Y:S01]  /*ef50*/  MOV R16, 0x400 ;  /* 0x0000040000107802 */ /* 0x001fe20000000f00 */
[----:B------:R-:W-:Y:S01]  /*ef60*/  BSSY B0, `(.L_x_11559) ;  /* 0x00002a2000007945 */ /* 0x000fe20003800000 */
[----:B------:R-:W0:Y:S01]  /*ef70*/  S2R R41, SR_TID.X ;  /* 0x0000000000297919 */ /* 0x000e220000002100 */
[----:B-1----:R-:W-:-:S05]  /*ef80*/  IMAD.U32 R2, RZ, RZ, UR4 ;  /* 0x00000004ff027e24 */ /* 0x002fca000f8e00ff */
[----:B------:R1:W-:Y:S01]  /*ef90*/  STL [R1+0x20], R2 ;  /* 0x0000200201007387 */ /* 0x0003e20000100800 */
[----:B------:R-:W-:Y:S01]  /*efa0*/  LEA R16, R2, R16, 0x18 ;  /* 0x0000001002107211 */ /* 0x000fe200078ec0ff */
[----:B------:R-:W-:Y:S01]  /*efb0*/  BAR.SYNC.DEFER_BLOCKING 0x5, 0x200 ;  /* 0x0148000000007b1d */ /* 0x000fe20000010000 */
[----:B0-----:R-:W-:-:S05]  /*efc0*/  VIADD R82, R41, 0xffffff80 ;  /* 0xffffff8029527836 */ /* 0x001fca0000000000 */
[----:B------:R-:W-:-:S04]  /*efd0*/  SHF.R.S32.HI R72, RZ, 0x1f, R82 ;  /* 0x0000001fff487819 */ /* 0x000fc80000011452 */
[----:B------:R-:W-:-:S04]  /*efe0*/  LEA.HI R72, R72, R82, RZ, 0x3 ;  /* 0x0000005248487211 */ /* 0x000fc800078f18ff */
[----:B------:R-:W-:-:S05]  /*eff0*/  LOP3.LUT R72, R72, 0xfffffff8, RZ, 0xc0, !PT ;  /* 0xfffffff848487812 */ /* 0x000fca00078ec0ff */
[----:B------:R-:W-:-:S04]  /*f000*/  IMAD.IADD R72, R82, 0x1, -R72 ;  /* 0x0000000152487824 */ /* 0x000fc800078e0a48 */
[----:B------:R-:W-:Y:S01]  /*f010*/  IMAD.SHL.U32 R61, R72, 0x8, RZ ;  /* 0x00000008483d7824 */ /* 0x000fe200078e00ff */
[----:B-----5:R1:W0:Y:S04]  /*f020*/  LDS.128 R24, [R16+0x132d0] ;  /* 0x0132d00010187984 */ /* 0x0202280000000c00 */
[----:B------:R-:W-:Y:S01]  /*f030*/  SHF.R.S32.HI R62, RZ, 0x1f, R61 ;  /* 0x0000001fff3e7819 */ /* 0x000fe2000001143d */
[----:B------:R-:W-:Y:S06]  /*f040*/  BAR.ARV 0x4, 0x200 ;  /* 0x0108000000007b1d */ /* 0x000fec0000002000 */
[----:B--2---:R-:W-:-:S13]  /*f050*/  ISETP.NE.AND P1, PT, R74, RZ, PT ;  /* 0x000000ff4a00720c */ /* 0x004fda0003f25270 */
[----:B------:R-:W2:Y:S02]  /*f060*/  @!P1 LDC R74, c[0x0][0xad4] ;  /* 0x0002b500ff4a9b82 */ /* 0x000ea40000000800 */
[----:B--2---:R1:W-:Y:S01]  /*f070*/  @!P1 STL [R1+0x3c], R74 ;  /* 0x00003c4a01009387 */ /* 0x0043e20000100800 */
[----:B0-----:R-:W-:Y:S05]  /*f080*/  @P0 BRA `(.L_x_11560) ;  /* 0x0000001c00b40947 */ /* 0x001fea0003800000 */
[----:B------:R-:W2:Y:S01]  /*f090*/  LDL.LU R36, [R1+0x34] ;  /* 0x0000340001247983 */ /* 0x000ea20000300800 */
[----:B-1----:R-:W-:Y:S01]  /*f0a0*/  IMAD.SHL.U32 R2, R41, 0x4, RZ ;  /* 0x0000000429027824 */ /* 0x002fe200078e00ff */
[----:B------:R-:W-:Y:S01]  /*f0b0*/  ULDC.64 UR4, c[0x4][0x38] ;  /* 0x01000e0000047ab9 */ /* 0x000fe20000000a00 */
[----:B------:R-:W-:Y:S01]  /*f0c0*/  ULDC.64 UR6, c[0x0][0xc08] ;  /* 0x0003020000067ab9 */ /* 0x000fe20000000a00 */
[----:B------:R-:W3:Y:S04]  /*f0d0*/  LDL.LU R40, [R1+0x4c] ;  /* 0x00004c0001287983 */ /* 0x000ee80000300800 */
[----:B------:R-:W4:Y:S01]  /*f0e0*/  LDL R48, [R1+0x94] ;  /* 0x0000940001307983 */ /* 0x000f220000100800 */
[----:B------:R-:W-:-:S03]  /*f0f0*/  LOP3.LUT R2, R2, 0xc, RZ, 0xc0, !PT ;  /* 0x0000000c02027812 */ /* 0x000fc600078ec0ff */
[----:B------:R-:W2:Y:S01]  /*f100*/  LDL R44, [R1+0x18] ;  /* 0x00001800012c7983 */ /* 0x000ea20000100800 */
[----:B------:R-:W-:Y:S01]  /*f110*/  BAR.SYNC.DEFER_BLOCKING 0x1, 0x180 ;  /* 0x0046000000007b1d */ /* 0x000fe20000010000 */
[----:B------:R-:W-:-:S05]  /*f120*/  IADD3 R2, P0, R2, UR4, RZ ;  /* 0x0000000402027c10 */ /* 0x000fca000ff1e0ff */
[----:B------:R-:W-:Y:S01]  /*f130*/  IMAD.X R3, RZ, RZ, UR5, P0 ;  /* 0x00000005ff037e24 */ /* 0x000fe200080e06ff */
[----:B------:R-:W-:Y:S01]  /*f140*/  ULDC.64 UR4, c[0x0][0xc00] ;  /* 0x0003000000047ab9 */ /* 0x000fe20000000a00 */
[----:B------:R-:W3:Y:S04]  /*f150*/  LDL.LU R87, [R1+0x40] ;  /* 0x0000400001577983 */ /* 0x000ee80000300800 */
[----:B------:R0:W2:Y:S04]  /*f160*/  LDG.E.CONSTANT R10, desc[UR40][R2.64] ;  /* 0x00000028020a7981 */ /* 0x0000a8000c1e9900 */
[----:B------:R-:W3:Y:S01]  /*f170*/  LDL.LU R86, [R1+0x44] ;  /* 0x0000440001567983 */ /* 0x000ee20000300800 */
[----:B------:R-:W1:Y:S01]  /*f180*/  S2R R33, SR_SWINHI ;  /* 0x0000000000217919 */ /* 0x000e620000002f00 */
[----:B------:R-:W-:-:S02]  /*f190*/  LOP3.LUT P0, R24, R41, 0x3, RZ, 0xc0, !PT ;  /* 0x0000000329187812 */ /* 0x000fc4000780c0ff */
[----:B------:R-:W3:Y:S02]  /*f1a0*/  LDL R83, [R1+0x90] ;  /* 0x0000900001537983 */ /* 0x000ee40000100800 */
[----:B------:R-:W-:Y:S02]  /*f1b0*/  ISETP.EQ.OR P0, PT, R24, 0x3, !P0 ;  /* 0x000000031800780c */ /* 0x000fe40004702670 */
[----:B------:R-:W3:Y:S02]  /*f1c0*/  LDL R80, [R1+0x50] ;  /* 0x0000500001507983 */ /* 0x000ee40000100800 */
[----:B------:R-:W-:Y:S02]  /*f1d0*/  SEL R67, R5, R30, P0 ;  /* 0x0000001e05437207 */ /* 0x000fe40000000000 */
[----:B------:R-:W-:Y:S01]  /*f1e0*/  SEL R30, R30, R5, P0 ;  /* 0x000000051e1e7207 */ /* 0x000fe20000000000 */
[----:B------:R-:W3:Y:S01]  /*f1f0*/  LDL R76, [R1+0x58] ;  /* 0x00005800014c7983 */ /* 0x000ee20000100800 */
[----:B------:R-:W-:-:S02]  /*f200*/  SEL R45, R4, R31, P0 ;  /* 0x0000001f042d7207 */ /* 0x000fc40000000000 */
[----:B------:R-:W-:Y:S02]  /*f210*/  SEL R70, R31, R4, P0 ;  /* 0x000000041f467207 */ /* 0x000fe40000000000 */
[----:B------:R-:W-:Y:S02]  /*f220*/  SEL R81, R12, R7, P0 ;  /* 0x000000070c517207 */ /* 0x000fe40000000000 */
[----:B------:R-:W-:Y:S02]  /*f230*/  SEL R12, R7, R12, P0 ;  /* 0x0000000c070c7207 */ /* 0x000fe40000000000 */
[----:B------:R-:W-:Y:S02]  /*f240*/  SEL R77, R14, R9, P0 ;  /* 0x000000090e4d7207 */ /* 0x000fe40000000000 */
[----:B0-----:R-:W-:Y:S02]  /*f250*/  MOV R2, R16 ;  /* 0x0000001000027202 */ /* 0x001fe40000000f00 */
[----:B-1----:R-:W-:-:S02]  /*f260*/  MOV R3, R33 ;  /* 0x0000002100037202 */ /* 0x002fc40000000f00 */
        /* <DEDUP_REMOVED lines=25> */
[----:B----4-:R-:W-:-:S03]  /*f400*/  IMAD.WIDE R4, R48, 0x2, R2 ;  /* 0x0000000230047825 */ /* 0x010fc600078e0202 */
[C---:B------:R-:W-:Y:S02]  /*f410*/  IADD3 R7, P3, R4.reuse, 0x20, RZ ;  /* 0x0000002004077810 */ /* 0x040fe40007f7e0ff */
[C---:B------:R-:W-:Y:S02]  /*f420*/  LOP3.LUT R9, R4.reuse, 0x380, RZ, 0xc0, !PT ;  /* 0x0000038004097812 */ /* 0x040fe400078ec0ff */
[----:B------:R-:W-:Y:S02]  /*f430*/  LOP3.LUT R8, R7, 0x380, RZ, 0xc0, !PT ;  /* 0x0000038007087812 */ /* 0x000fe400078ec0ff */
[C---:B------:R-:W-:Y:S02]  /*f440*/  IADD3 R29, P2, R4.reuse, 0x40, RZ ;  /* 0x00000040041d7810 */ /* 0x040fe40007f5e0ff */
[----:B------:R-:W-:Y:S02]  /*f450*/  IADD3 R35, P1, R4, 0x60, RZ ;  /* 0x0000006004237810 */ /* 0x000fe40007f3e0ff */
[----:B------:R-:W-:-:S02]  /*f460*/  SHF.R.U64 R9, R9, 0x3, RZ ;  /* 0x0000000309097819 */ /* 0x000fc400000012ff */
[----:B------:R-:W-:Y:S02]  /*f470*/  SHF.R.U64 R8, R8, 0x3, RZ ;  /* 0x0000000308087819 */ /* 0x000fe400000012ff */
[----:B------:R-:W-:Y:S02]  /*f480*/  LOP3.LUT R6, R29, 0x380, RZ, 0xc0, !PT ;  /* 0x000003801d067812 */ /* 0x000fe400078ec0ff */
[----:B------:R-:W-:Y:S02]  /*f490*/  LOP3.LUT R24, R35, 0x380, RZ, 0xc0, !PT ;  /* 0x0000038023187812 */ /* 0x000fe400078ec0ff */
[----:B------:R-:W-:Y:S01]  /*f4a0*/  LOP3.LUT R4, R9, R4, RZ, 0x3c, !PT ;  /* 0x0000000409047212 */ /* 0x000fe200078e3cff */
[--C-:B------:R-:W-:Y:S01]  /*f4b0*/  IMAD.X R65, RZ, RZ, R5.reuse, P2 ;  /* 0x000000ffff417224 */ /* 0x100fe200010e0605 */
[----:B------:R-:W-:Y:S01]  /*f4c0*/  LOP3.LUT R8, R8, R7, RZ, 0x3c, !PT ;  /* 0x0000000708087212 */ /* 0x000fe200078e3cff */
[--C-:B------:R-:W-:Y:S01]  /*f4d0*/  IMAD.X R7, RZ, RZ, R5.reuse, P1 ;  /* 0x000000ffff077224 */ /* 0x100fe200008e0605 */
[----:B------:R-:W-:Y:S01]  /*f4e0*/  SHF.R.U64 R6, R6, 0x3, RZ ;  /* 0x0000000306067819 */ /* 0x000fe200000012ff */
[----:B------:R-:W-:Y:S01]  /*f4f0*/  IMAD.X R9, RZ, RZ, R5, P3 ;  /* 0x000000ffff097224 */ /* 0x000fe200018e0605 */
[----:B------:R-:W-:-:S02]  /*f500*/  SHF.R.U64 R24, R24, 0x3, RZ ;  /* 0x0000000318187819 */ /* 0x000fc400000012ff */
[----:B------:R-:W-:Y:S02]  /*f510*/  MOV R63, R4 ;  /* 0x00000004003f7202 */ /* 0x000fe40000000f00 */
[----:B--2---:R-:W-:Y:S02]  /*f520*/  LOP3.LUT R5, R10, 0x2, RZ, 0x3c, !PT ;  /* 0x000000020a057812 */ /* 0x004fe400078e3cff */
[----:B------:R-:W-:Y:S02]  /*f530*/  LOP3.LUT R64, R6, R29, RZ, 0x3c, !PT ;  /* 0x0000001d06407212 */ /* 0x000fe400078e3cff */
[----:B------:R-:W-:Y:S01]  /*f540*/  LOP3.LUT R6, R24, R35, RZ, 0x3c, !PT ;  /* 0x0000002318067212 */ /* 0x000fe200078e3cff */
[----:B------:R-:W-:Y:S01]  /*f550*/  SHFL.IDX PT, R48, R59, R10, 0x1c1f ;  /* 0x001c1f0a3b307589 */ /* 0x000fe200000e0000 */
[----:B------:R-:W-:-:S03]  /*f560*/  MOV R78, R44 ;  /* 0x0000002c004e7202 */ /* 0x000fc60000000f00 */
[----:B------:R-:W0:Y:S01]  /*f570*/  SHFL.IDX PT, R47, R66, R5, 0x1c1f ;  /* 0x001c1f05422f7589 */ /* 0x000e2200000e0000 */
[----:B------:R-:W-:Y:S02]  /*f580*/  MOV R24, R8 ;  /* 0x0000000800187202 */ /* 0x000fe40000000f00 */
[----:B------:R-:W-:Y:S01]  /*f590*/  MOV R64, R64 ;  /* 0x0000004000407202 */ /* 0x000fe20000000f00 */
[----:B------:R-:W-:Y:S01]  /*f5a0*/  SHFL.IDX PT, R44, R67, R10, 0x1c1f ;  /* 0x001c1f0a432c7589 */ /* 0x000fe200000e0000 */
[----:B------:R-:W-:-:S03]  /*f5b0*/  MOV R65, R6 ;  /* 0x0000000600417202 */ /* 0x000fc60000000f00 */
[----:B------:R-:W-:Y:S04]  /*f5c0*/  SHFL.IDX PT, R49, R49, R10, 0x1c1f ;  /* 0x001c1f0a31317589 */ /* 0x000fe800000e0000 */
[----:B------:R-:W1:Y:S04]  /*f5d0*/  SHFL.IDX PT, R43, R30, R5, 0x1c1f ;  /* 0x001c1f051e2b7589 */ /* 0x000e6800000e0000 */
[----:B------:R-:W2:Y:S01]  /*f5e0*/  SHFL.IDX PT, R50, R68, R5, 0x1c1f ;  /* 0x001c1f0544327589 */ /* 0x000ea200000e0000 */
[----:B------:R-:W-:-:S03]  /*f5f0*/  IMAD.MOV.U32 R85, RZ, RZ, R36 ;  /* 0x000000ffff557224 */ /* 0x000fc600078e0024 */
[----:B------:R-:W-:Y:S04]  /*f600*/  SHFL.IDX PT, R9, R14, R5, 0x1c1f ;  /* 0x001c1f050e097589 */ /* 0x000fe800000e0000 */
[----:B------:R-:W-:Y:S04]  /*f610*/  SHFL.IDX PT, R29, R79, R10, 0x1c1f ;  /* 0x001c1f0a4f1d7589 */ /* 0x000fe800000e0000 */
[----:B------:R-:W4:Y:S04]  /*f620*/  SHFL.IDX PT, R6, R11, R5, 0x1c1f ;  /* 0x001c1f050b067589 */ /* 0x000f2800000e0000 */
[----:B------:R-:W-:Y:S04]  /*f630*/  SHFL.IDX PT, R45, R45, R10, 0x1c1f ;  /* 0x001c1f0a2d2d7589 */ /* 0x000fe800000e0000 */
[----:B------:R-:W-:Y:S04]  /*f640*/  SHFL.IDX PT, R52, R33, R10, 0x1c1f ;  /* 0x001c1f0a21347589 */ /* 0x000fe800000e0000 */
[----:B------:R-:W4:Y:S04]  /*f650*/  SHFL.IDX PT, R14, R70, R5, 0x1c1f ;  /* 0x001c1f05460e7589 */ /* 0x000f2800000e0000 */
[----:B------:R-:W4:Y:S04]  /*f660*/  SHFL.IDX PT, R51, R34, R5, 0x1c1f ;  /* 0x001c1f0522337589 */ /* 0x000f2800000e0000 */
[----:B------:R-:W-:Y:S04]  /*f670*/  SHFL.IDX PT, R4, R81, R10, 0x1c1f ;  /* 0x001c1f0a51047589 */ /* 0x000fe800000e0000 */
[----:B------:R-:W4:Y:S01]  /*f680*/  SHFL.IDX PT, R7, R12, R5, 0x1c1f ;  /* 0x001c1f050c077589 */ /* 0x000f2200000e0000 */
[----:B---3--:R-:W-:-:S03]  /*f690*/  IMAD.MOV.U32 R84, RZ, RZ, R40 ;  /* 0x000000ffff547224 */ /* 0x008fc600078e0028 */
[----:B------:R-:W-:Y:S04]  /*f6a0*/  SHFL.IDX PT, R53, R53, R10, 0x1c1f ;  /* 0x001c1f0a35357589 */ /* 0x000fe800000e0000 */
[----:B------:R0:W3:Y:S04]  /*f6b0*/  SHFL.IDX PT, R54, R46, R5, 0x1c1f ;  /* 0x001c1f052e367589 */ /* 0x0000e800000e0000 */
[----:B------:R-:W-:Y:S04]  /*f6c0*/  SHFL.IDX PT, R32, R75, R10, 0x1c1f ;  /* 0x001c1f0a4b207589 */ /* 0x000fe800000e0000 */
[----:B------:R-:W-:Y:S04]  /*f6d0*/  SHFL.IDX PT, R36, R71, R10, 0x1c1f ;  /* 0x001c1f0a47247589 */ /* 0x000fe800000e0000 */
[----:B------:R-:W-:Y:S04]  /*f6e0*/  SHFL.IDX PT, R41, R41, R10, 0x1c1f ;  /* 0x001c1f0a29297589 */ /* 0x000fe800000e0000 */
[----:B------:R-:W3:Y:S04]  /*f6f0*/  SHFL.IDX PT, R13, R13, R5, 0x1c1f ;  /* 0x001c1f050d0d7589 */ /* 0x000ee800000e0000 */
[----:B------:R-:W3:Y:S04]  /*f700*/  SHFL.IDX PT, R15, R15, R5, 0x1c1f ;  /* 0x001c1f050f0f7589 */ /* 0x000ee800000e0000 */
[----:B------:R-:W3:Y:S04]  /*f710*/  SHFL.IDX PT, R12, R28, R5, 0x1c1f ;  /* 0x001c1f051c0c7589 */ /* 0x000ee800000e0000 */
[----:B------:R-:W-:Y:S04]  /*f720*/  SHFL.IDX PT, R37, R73, R10, 0x1c1f ;  /* 0x001c1f0a49257589 */ /* 0x000fe800000e0000 */
[----:B------:R-:W3:Y:S04]  /*f730*/  SHFL.IDX PT, R38, R20, R5, 0x1c1f ;  /* 0x001c1f0514267589 */ /* 0x000ee800000e0000 */
[----:B------:R-:W-:Y:S04]  /*f740*/  SHFL.IDX PT, R56, R31, R10, 0x1c1f ;  /* 0x001c1f0a1f387589 */ /* 0x000fe800000e0000 */
[----:B------:R1:W3:Y:S04]  /*f750*/  SHFL.IDX PT, R55, R42, R5, 0x1c1f ;  /* 0x001c1f052a377589 */ /* 0x0002e800000e0000 */
[----:B------:R-:W3:Y:S04]  /*f760*/  SHFL.IDX PT, R8, R77, R10, 0x1c1f ;  /* 0x001c1f0a4d087589 */ /* 0x000ee800000e0000 */
[----:B------:R-:W-:Y:S04]  /*f770*/  SHFL.IDX PT, R40, R69, R10, 0x1c1f ;  /* 0x001c1f0a45287589 */ /* 0x000fe800000e0000 */
[----:B------:R3:W3:Y:S04]  /*f780*/  SHFL.IDX PT, R11, R21, R5, 0x1c1f ;  /* 0x001c1f05150b7589 */ /* 0x0006e800000e0000 */
[----:B------:R-:W-:Y:S04]  /*f790*/  SHFL.IDX PT, R57, R57, R10, 0x1c1f ;  /* 0x001c1f0a39397589 */ /* 0x000fe800000e0000 */
[----:B------:R-:W3:Y:S01]  /*f7a0*/  SHFL.IDX PT, R58, R58, R5, 0x1c1f ;  /* 0x001c1f053a3a7589 */ /* 0x000ee200000e0000 */
[----:B0-----:R-:W-:-:S02]  /*f7b0*/  SEL R46, R48, R47, P0 ;  /* 0x0000002f302e7207 */ /* 0x001fc40000000000 */
[----:B------:R-:W-:Y:S02]  /*f7c0*/  SEL R48, R47, R48, P0 ;  /* 0x000000302f307207 */ /* 0x000fe40000000000 */
[----:B-1----:R-:W-:Y:S02]  /*f7d0*/  SEL R42, R44, R43, P0 ;  /* 0x0000002b2c2a7207 */ /* 0x002fe40000000000 */
[----:B--2---:R-:W-:Y:S02]  /*f7e0*/  SEL R47, R49, R50, P0 ;  /* 0x00000032312f7207 */ /* 0x004fe40000000000 */
[----:B------:R-:W-:Y:S02]  /*f7f0*/  SEL R44, R43, R44, P0 ;  /* 0x0000002c2b2c7207 */ /* 0x000fe40000000000 */
[----:B------:R-:W-:Y:S02]  /*f800*/  SEL R49, R50, R49, P0 ;  /* 0x0000003132317207 */ /* 0x000fe40000000000 */
[----:B----4-:R-:W-:-:S02]  /*f810*/  SEL R20, R29, R6, P0 ;  /* 0x000000061d147207 */ /* 0x010fc40000000000 */
[----:B------:R-:W-:Y:S02]  /*f820*/  SEL R28, R6, R29, P0 ;  /* 0x0000001d061c7207 */ /* 0x000fe40000000000 */
[----:B------:R-:W-:Y:S02]  /*f830*/  SEL R43, R45, R14, P0 ;  /* 0x0000000e2d2b7207 */ /* 0x000fe40000000000 */
[----:B------:R-:W-:Y:S02]  /*f840*/  SEL R50, R52, R51, P0 ;  /* 0x0000003334327207 */ /* 0x000fe40000000000 */
[----:B---3--:R-:W-:Y:S02]  /*f850*/  SEL R21, R4, R7, P0 ;  /* 0x0000000704157207 */ /* 0x008fe40000000000 */
        /* <DEDUP_REMOVED lines=22> */
[----:B------:R-:W-:Y:S02]  /*f9c0*/  SEL R55, R57, R58, P0 ;  /* 0x0000003a39377207 */ /* 0x000fe40000000000 */
[----:B------:R-:W-:Y:S02]  /*f9d0*/  SEL R40, R11, R40, P0 ;  /* 0x000000280b287207 */ /* 0x000fe40000000000 */
[----:B------:R-:W-:Y:S01]  /*f9e0*/  SEL R57, R58, R57, P0 ;  /* 0x000000393a397207 */ /* 0x000fe20000000000 */
        /* <DEDUP_REMOVED lines=22> */
[----:B0-----:R-:W0:Y:S01]  /*fb50*/  LDC R24, c[0x0][0xbe8] ;  /* 0x0002fa00ff187b82 */ /* 0x001e220000000800 */
[----:B------:R-:W-:-:S07]  /*fb60*/  IADD3.X R59, R86, UR5, RZ, P1, !PT ;  /* 0x00000005563b7c10 */ /* 0x000fce0008ffe4ff */
[----:B-1----:R-:W1:Y:S01]  /*fb70*/  LDC.64 R12, c[0x0][0xba8] ;  /* 0x0002ea00ff0c7b82 */ /* 0x002e620000000a00 */
[----:B------:R-:W2:Y:S01]  /*fb80*/  @P0 LDG.E R63, desc[UR40][R58.64] ;  /* 0x000000283a3f0981 */ /* 0x000ea2000c1e1900 */
[----:B------:R-:W-:-:S05]  /*fb90*/  IMAD.MOV.U32 R14, RZ, RZ, 0x9b8 ;  /* 0x000009b8ff0e7424 */ /* 0x000fca00078e00ff */
[----:B------:R-:W-:-:S04]  /*fba0*/  SEL R14, R14, 0x978, P3 ;  /* 0x000009780e0e7807 */ /* 0x000fc80001800000 */
[----:B------:R-:W3:Y:S08]  /*fbb0*/  LDC.64 R4, c[0x0][R14+0x220] ;  /* 0x000088000e047b82 */ /* 0x000ef00000000a00 */
[----:B------:R-:W4:Y:S01]  /*fbc0*/  LDC.64 R10, c[0x0][R14+0x218] ;  /* 0x000086000e0a7b82 */ /* 0x000f220000000a00 */
[----:B------:R-:W-:-:S04]  /*fbd0*/  ISETP.NE.U32.AND P1, PT, RZ, UR6, PT ;  /* 0x00000006ff007c0c */ /* 0x000fc8000bf25070 */
[----:B------:R-:W-:-:S03]  /*fbe0*/  ISETP.NE.AND.EX P1, PT, RZ, UR7, PT, P1 ;  /* 0x00000007ff007c0c */ /* 0x000fc6000bf25310 */
[----:B------:R-:W4:Y:S01]  /*fbf0*/  LDC.64 R6, c[0x0][R14+0x228] ;  /* 0x00008a000e067b82 */ /* 0x000f220000000a00 */
[----:B0-----:R-:W-:-:S07]  /*fc00*/  ISETP.NE.AND P4, PT, R24, 0x1, PT ;  /* 0x000000011800780c */ /* 0x001fce0003f85270 */
[----:B------:R0:W0:Y:S02]  /*fc10*/  LDC.64 R8, c[0x0][R14+0x210] ;  /* 0x000084000e087b82 */ /* 0x0000240000000a00 */
[----:B------:R-:W-:-:S04]  /*fc20*/  @P1 IADD3 R66, P2, R87, UR6, RZ ;  /* 0x0000000657421c10 */ /* 0x000fc8000ff5e0ff */
[----:B------:R-:W-:Y:S02]  /*fc30*/  @P1 IADD3.X R67, R86, UR7, RZ, P2, !PT ;  /* 0x0000000756431c10 */ /* 0x000fe400097fe4ff */
[----:B------:R-:W-:Y:S01]  /*fc40*/  ISETP.NE.U32.AND P2, PT, RZ, UR4, PT ;  /* 0x00000004ff007c0c */ /* 0x000fe2000bf45070 */
[----:B------:R-:W0:Y:S03]  /*fc50*/  @P4 LDC R64, c[0x0][0xbec] ;  /* 0x0002fb00ff404b82 */ /* 0x000e260000000800 */
[----:B------:R-:W-:-:S05]  /*fc60*/  ISETP.NE.AND.EX P2, PT, RZ, UR5, PT, P2 ;  /* 0x00000005ff007c0c */ /* 0x000fca000bf45320 */
[----:B------:R-:W0:Y:S01]  /*fc70*/  @P4 LDC R75, c[0x0][0xbf0] ;  /* 0x0002fc00ff4b4b82 */ /* 0x000e220000000800 */
[----:B------:R-:W-:Y:S02]  /*fc80*/  SEL R65, R85, RZ, !P2 ;  /* 0x000000ff55417207 */ /* 0x000fe40005000000 */
[----:B------:R-:W-:-:S03]  /*fc90*/  SEL R15, R84, RZ, !P2 ;  /* 0x000000ff540f7207 */ /* 0x000fc60005000000 */
[----:B---3--:R-:W-:Y:S01]  /*fca0*/  IMAD R5, R5, R65, RZ ;  /* 0x0000004105057224 */ /* 0x008fe200078e02ff */
[----:B------:R-:W-:Y:S01]  /*fcb0*/  ULDC UR6, c[0x0][0xa88] ;  /* 0x0002a20000067ab9 */ /* 0x000fe20000000800 */
[----:B-1----:R-:W1:Y:S02]  /*fcc0*/  @!P3 LDC R12, c[0x0][0xb50] ;  /* 0x0002d400ff0cbb82 */ /* 0x002e640000000800 */
[C---:B------:R-:W-:Y:S02]  /*fcd0*/  IMAD R73, R4.reuse, R15, R5 ;  /* 0x0000000f04497224 */ /* 0x040fe400078e0205 */
[----:B------:R-:W-:-:S04]  /*fce0*/  IMAD.WIDE.U32 R4, R4, R65, RZ ;  /* 0x0000004104047225 */ /* 0x000fc800078e00ff */
[-C--:B----4-:R-:W-:Y:S01]  /*fcf0*/  IMAD R71, R11, R78.reuse, RZ ;  /* 0x0000004e0b477224 */ /* 0x090fe200078e02ff */
[----:B------:R-:W3:Y:S01]  /*fd00*/  @!P3 LDC R13, c[0x0][0xb54] ;  /* 0x0002d500ff0dbb82 */ /* 0x000ee20000000800 */
[----:B------:R-:W-:-:S04]  /*fd10*/  IMAD.WIDE.U32 R10, R10, R78, RZ ;  /* 0x0000004e0a0a7225 */ /* 0x000fc800078e00ff */
[----:B------:R-:W-:Y:S02]  /*fd20*/  IMAD.U32 R69, RZ, RZ, UR6 ;  /* 0x00000006ff457e24 */ /* 0x000fe4000f8e00ff */
[----:B------:R-:W-:Y:S01]  /*fd30*/  IMAD R15, R80, 0xc0, R83 ;  /* 0x000000c0500f7824 */ /* 0x000fe200078e0253 */
[----:B------:R-:W-:-:S03]  /*fd40*/  IADD3 R73, R5, R73, RZ ;  /* 0x0000004905497210 */ /* 0x000fc60007ffe0ff */
[----:B------:R4:W5:Y:S01]  /*fd50*/  @P1 LDG.E R69, desc[UR40][R66.64] ;  /* 0x0000002842451981 */ /* 0x000962000c1e1900 */
[----:B------:R-:W-:Y:S02]  /*fd60*/  IMAD.MOV.U32 R5, RZ, RZ, R15 ;  /* 0x000000ffff057224 */ /* 0x000fe400078e000f */
[----:B------:R-:W-:Y:S01]  /*fd70*/  IMAD.IADD R11, R11, 0x1, R71 ;  /* 0x000000010b0b7824 */ /* 0x000fe200078e0247 */
[----:B----4-:R-:W-:-:S05]  /*fd80*/  SEL R67, R76, RZ, P3 ;  /* 0x000000ff4c437207 */ /* 0x010fca0001800000 */
[-C--:B------:R-:W-:Y:S02]  /*fd90*/  IMAD R71, R7, R67.reuse, RZ ;  /* 0x0000004307477224 */ /* 0x080fe400078e02ff */
[----:B------:R-:W-:-:S04]  /*fda0*/  IMAD.WIDE.U32 R6, R6, R67, RZ ;  /* 0x0000004306067225 */ /* 0x000fc800078e00ff */
[----:B------:R-:W-:Y:S01]  /*fdb0*/  IMAD.IADD R71, R7, 0x1, R71 ;  /* 0x0000000107477824 */ /* 0x000fe200078e0247 */
[--C-:B--2---:R-:W-:Y:S01]  /*fdc0*/  IADD3 R10, P2, P5, R4, R10, R63.reuse ;  /* 0x0000000a040a7210 */ /* 0x104fe20007d5e03f */
[----:B0-----:R-:W-:Y:S01]  /*fdd0*/  @P4 IMAD.HI.U32 R4, R15, R64, RZ ;  /* 0x000000400f044227 */ /* 0x001fe200078e00ff */
[----:B------:R-:W-:-:S04]  /*fde0*/  SHF.R.S32.HI R64, RZ, 0x1f, R63 ;  /* 0x0000001fff407819 */ /* 0x000fc8000001143f */
[----:B------:R-:W-:Y:S02]  /*fdf0*/  @P4 SHF.R.U32.HI R5, RZ, R75, R4 ;  /* 0x0000004bff054219 */ /* 0x000fe40000011604 */
[----:B------:R-:W-:-:S03]  /*fe00*/  IADD3.X R11, R73, R11, R64, P2, P5 ;  /* 0x0000000b490b7210 */ /* 0x000fc600017ea440 */
[--C-:B------:R-:W-:Y:S01]  /*fe10*/  IMAD.MOV R14, RZ, RZ, -R5.reuse ;  /* 0x000000ffff0e7224 */ /* 0x100fe200078e0a05 */
        /* <DEDUP_REMOVED lines=10> */
[----:B---3--:R-:W-:Y:S01]  /*fec0*/  LEA.HI.X R13, R6, R13, R4, 0x2, P2 ;  /* 0x0000000d060d7211 */ /* 0x008fe200010f1404 */
[----:B------:R-:W-:Y:S06]  /*fed0*/  @P1 BRA `(.L_x_11561) ;  /* 0x0000000000101947 */ /* 0x000fec0003800000 */
[----:B------:R-:W-:Y:S05]  /*fee0*/  @!P0 BRA `(.L_x_11561) ;  /* 0x00000000000c8947 */ /* 0x000fea0003800000 */
[----:B------:R-:W2:Y:S04]  /*fef0*/  LDG.E R4, desc[UR40][R58.64] ;  /* 0x000000283a047981 */ /* 0x000ea8000c1e1900 */
[----:B-----5:R-:W2:Y:S02]  /*ff00*/  LDG.E R69, desc[UR40][R58.64+0x4] ;  /* 0x000004283a457981 */ /* 0x020ea4000c1e1900 */
[----:B--2---:R-:W-:-:S07]  /*ff10*/  IMAD.IADD R69, R69, 0x1, -R4 ;  /* 0x0000000145457824 */ /* 0x004fce00078e0a04 */
.L_x_11561:
        /* <DEDUP_REMOVED lines=20> */
[----:B------:R-:W-:Y:S01]  /*10060*/  SHF.R.S32.HI R66, RZ, 0x1f, R82 ;  /* 0x0000001fff427819 */ /* 0x000fe20000011452 */
[----:B------:R-:W1:Y:S01]  /*10070*/  @P4 LDC R33, c[0x0][0xbec] ;  /* 0x0002fb00ff214b82 */ /* 0x000e620000000800 */
[----:B------:R-:W-:Y:S02]  /*10080*/  ULDC.64 UR4, c[0x0][0xaa0] ;  /* 0x0002a80000047ab9 */ /* 0x000fe40000000a00 */
[----:B------:R-:W-:-:S04]  /*10090*/  LEA.HI R66, R66, R82, RZ, 0x3 ;  /* 0x0000005242427211 */ /* 0x000fc800078f18ff */
[----:B------:R-:W-:Y:S01]  /*100a0*/  SHF.R.S32.HI R66, RZ, 0x3, R66 ;  /* 0x00000003ff427819 */ /* 0x000fe20000011442 */
[----:B------:R-:W2:Y:S04]  /*100b0*/  @P4 LDC R35, c[0x0][0xbf0] ;  /* 0x0002fc00ff234b82 */ /* 0x000ea80000000800 */
[----:B0-----:R-:W-:-:S04]  /*100c0*/  IMAD R5, R66, 0x40, R61 ;  /* 0x0000004042057824 */ /* 0x001fc800078e023d */
        /* <DEDUP_REMOVED lines=11> */
[----:B------:R-:W-:Y:S02]  /*10180*/  LOP3.LUT R12, R12, R13, RZ, 0x3c, !PT ;  /* 0x0000000d0c0c7212 */ /* 0x000fe400078e3cff */
[----:B------:R-:W-:Y:S01]  /*10190*/  LOP3.LUT R28, R28, R29, RZ, 0x3c, !PT ;  /* 0x0000001d1c1c7212 */ /* 0x000fe200078e3cff */
[----:B------:R-:W-:Y:S01]  /*101a0*/  IMAD.X R29, RZ, RZ, R3, P1 ;  /* 0x000000ffff1d7224 */ /* 0x000fe200008e0603 */
[----:B------:R-:W-:Y:S01]  /*101b0*/  IADD3.X R13, RZ, R3, RZ, P0, !PT ;  /* 0x00000003ff0d7210 */ /* 0x000fe200007fe4ff */
[----:B------:R-:W3:Y:S04]  /*101c0*/  LD.E.128 R8, desc[UR40][R8.64] ;  /* 0x0000002808087980 */ /* 0x000ee8000c101d00 */
[----:B------:R-:W4:Y:S04]  /*101d0*/  LD.E.128 R28, desc[UR40][R28.64] ;  /* 0x000000281c1c7980 */ /* 0x000f28000c101d00 */
[----:B------:R-:W4:Y:S01]  /*101e0*/  LD.E.128 R12, desc[UR40][R12.64] ;  /* 0x000000280c0c7980 */ /* 0x000f22000c101d00 */
[----:B------:R-:W-:Y:S01]  /*101f0*/  IADD3 R7, P0, R2, 0x4800, RZ ;  /* 0x0000480002077810 */ /* 0x000fe20007f1e0ff */
[----:B------:R-:W-:-:S03]  /*10200*/  IMAD R64, R64, UR4, RZ ;  /* 0x0000000440407c24 */ /* 0x000fc6000f8e02ff */
[----:B------:R-:W-:Y:S01]  /*10210*/  LOP3.LUT R0, R7, 0x380, RZ, 0xc0, !PT ;  /* 0x0000038007007812 */ /* 0x000fe200078ec0ff */
[----:B------:R-:W-:-:S03]  /*10220*/  IMAD.X R5, RZ, RZ, R3, P0 ;  /* 0x000000ffff057224 */ /* 0x000fc600000e0603 */
[----:B------:R-:W-:Y:S01]  /*10230*/  SHF.R.U64 R0, R0, 0x3, RZ ;  /* 0x0000000300007819 */ /* 0x000fe200000012ff */
[C---:B------:R-:W-:Y:S02]  /*10240*/  IMAD R21, R63.reuse, UR5, R64 ;  /* 0x000000053f157c24 */ /* 0x040fe4000f8e0240 */
[----:B------:R-:W-:Y:S01]  /*10250*/  IMAD.WIDE.U32 R2, R63, UR4, RZ ;  /* 0x000000043f027c25 */ /* 0x000fe2000f8e00ff */
[----:B------:R-:W-:Y:S01]  /*10260*/  LOP3.LUT R4, R0, R7, RZ, 0x3c, !PT ;  /* 0x0000000700047212 */ /* 0x000fe200078e3cff */
[----:B------:R-:W-:Y:S02]  /*10270*/  ULDC.64 UR4, c[0x0][0xae8] ;  /* 0x0002ba0000047ab9 */ /* 0x000fe40000000a00 */
[----:B------:R-:W-:Y:S02]  /*10280*/  IMAD R0, R72, 0x30, R66 ;  /* 0x0000003048007824 */ /* 0x000fe400078e0242 */
[----:B------:R-:W-:Y:S01]  /*10290*/  IMAD.IADD R3, R3, 0x1, R21 ;  /* 0x0000000103037824 */ /* 0x000fe200078e0215 */
[----:B------:R-:W-:Y:S01]  /*102a0*/  SHF.R.S32.HI R20, RZ, 0x1f, R65 ;  /* 0x0000001fff147819 */ /* 0x000fe20000011441 */
[----:B------:R-:W-:Y:S01]  /*102b0*/  IMAD R32, R80, 0xc0, R0 ;  /* 0x000000c050207824 */ /* 0x000fe200078e0200 */
[----:B------:R-:W5:Y:S01]  /*102c0*/  LD.E.128 R4, desc[UR40][R4.64] ;  /* 0x0000002804047980 */ /* 0x000f62000c101d00 */
[----:B------:R-:W-:Y:S01]  /*102d0*/  IMAD.WIDE.U32 R2, R78, UR4, R2 ;  /* 0x000000044e027c25 */ /* 0x000fe2000f8e0002 */
[----:B------:R-:W-:Y:S01]  /*102e0*/  @!PT LDS RZ, [RZ] ;  /* 0x00000000fffff984 */ /* 0x000fe20000000800 */
[----:B------:R-:W-:Y:S01]  /*102f0*/  @!PT LDS RZ, [RZ] ;  /* 0x00000000fffff984 */ /* 0x000fe20000000800 */
[----:B------:R-:W-:Y:S01]  /*10300*/  @!PT LDS RZ, [RZ] ;  /* 0x00000000fffff984 */ /* 0x000fe20000000800 */
[----:B------:R-:W-:Y:S01]  /*10310*/  @!PT LDS RZ, [RZ] ;  /* 0x00000000fffff984 */ /* 0x000fe20000000800 */
[----:B------:R0:W-:Y:S06]  /*10320*/  MEMBAR.ALL.CTA ;  /* 0x0000000000007992 */ /* 0x0001ec0000008000 */
[----:B0-----:R-:W0:Y:S01]  /*10330*/  FENCE.VIEW.ASYNC.S ;  /* 0x00000000000073c6 */ /* 0x001e220000000000 */
[----:B-1----:R-:W-:-:S04]  /*10340*/  @P4 IMAD.HI.U32 R0, R32, R33, RZ ;  /* 0x0000002120004227 */ /* 0x002fc800078e00ff */
[----:B------:R-:W-:Y:S01]  /*10350*/  IMAD R3, R78, UR5, R3 ;  /* 0x000000054e037c24 */ /* 0x000fe2000f8e0203 */
[----:B------:R-:W-:Y:S01]  /*10360*/  ULDC.64 UR4, c[0x0][0xaf0] ;  /* 0x0002bc0000047ab9 */ /* 0x000fe20000000a00 */
[----:B------:R-:W-:Y:S01]  /*10370*/  IMAD.MOV.U32 R21, RZ, RZ, R32 ;  /* 0x000000ffff157224 */ /* 0x000fe200078e0020 */
[----:B--2---:R-:W-:Y:S01]  /*10380*/  @P4 SHF.R.U32.HI R21, RZ, R35, R0 ;  /* 0x00000023ff154219 */ /* 0x004fe20000011600 */
[----:B------:R-:W-:Y:S02]  /*10390*/  IMAD R20, R20, UR4, RZ ;  /* 0x0000000414147c24 */ /* 0x000fe4000f8e02ff */
[----:B------:R-:W-:Y:S01]  /*103a0*/  IMAD.WIDE.U32 R2, R65, UR4, R2 ;  /* 0x0000000441027c25 */ /* 0x000fe2000f8e0002 */
[----:B------:R-:W-:-:S03]  /*103b0*/  SHF.R.S32.HI R0, RZ, 0x1f, R21 ;  /* 0x0000001fff007819 */ /* 0x000fc60000011415 */
[----:B------:R-:W-:Y:S01]  /*103c0*/  IMAD R33, R65, UR5, R20 ;  /* 0x0000000541217c24 */ /* 0x000fe2000f8e0214 */
[----:B------:R-:W-:Y:S01]  /*103d0*/  ULDC.64 UR4, c[0x0][0xae0] ;  /* 0x0002b80000047ab9 */ /* 0x000fe20000000a00 */
        /* <DEDUP_REMOVED lines=15> */
[----:B------:R-:W-:-:S04]  /*104d0*/  ULDC UR4, c[0x0][0xac8] ;  /* 0x0002b20000047ab9 */ /* 0x000fc80000000800 */
[----:B------:R-:W-:Y:S01]  /*104e0*/  LEA.HI.X R34, R2, UR5, R3, 0x1, P0 ;  /* 0x0000000502227c11 */ /* 0x000fe200080f0c03 */
[----:B0-----:R-:W-:Y:S01]  /*104f0*/  SHFL.IDX PT, R20, R24, 0x1, 0x181f ;  /* 0x00381f0018147f89 */ /* 0x001fe200000e0000 */
[----:B------:R-:W-:-:S03]  /*10500*/  IMAD R35, R80, 0xc0, R66 ;  /* 0x000000c050237824 */ /* 0x000fc600078e0242 */
[----:B------:R-:W0:Y:S04]  /*10510*/  SHFL.IDX PT, R2, R24, RZ, 0x181f ;  /* 0x00181fff18027589 */ /* 0x000e2800000e0000 */
[----:B------:R-:W1:Y:S01]  /*10520*/  SHFL.IDX PT, R32, R24, 0x2, 0x181f ;  /* 0x00581f0018207f89 */ /* 0x000e6200000e0000 */
[----:B------:R-:W-:-:S03]  /*10530*/  ISETP.GE.AND P0, PT, R61, UR4, PT ;  /* 0x000000043d007c0c */ /* 0x000fc6000bf06270 */
[----:B------:R-:W2:Y:S01]  /*10540*/  SHFL.IDX PT, R33, R34, RZ, 0x181f ;  /* 0x00181fff22217589 */ /* 0x000ea200000e0000 */
[----:B------:R-:W-:-:S03]  /*10550*/  IADD3 R3, R35, 0x30, RZ ;  /* 0x0000003023037810 */ /* 0x000fc60007ffe0ff */
[----:B------:R-:W2:Y:S01]  /*10560*/  SHFL.IDX PT, R36, R34, 0x1, 0x181f ;  /* 0x00381f0022247f89 */ /* 0x000ea200000e0000 */
[----:B------:R-:W-:-:S03]  /*10570*/  VIADD R21, R35, 0x60 ;  /* 0x0000006023157836 */ /* 0x000fc60000000000 */
[----:B------:R-:W2:Y:S01]  /*10580*/  SHFL.IDX PT, R37, R34, 0x2, 0x181f ;  /* 0x00581f0022257f89 */ /* 0x000ea200000e0000 */
[-C--:B------:R-:W-:Y:S02]  /*10590*/  ISETP.GE.OR P1, PT, R35, R58.reuse, P0 ;  /* 0x0000003a2300720c */ /* 0x080fe40000726670 */
[-C--:B------:R-:W-:Y:S02]  /*105a0*/  ISETP.GE.OR P2, PT, R3, R58.reuse, P0 ;  /* 0x0000003a0300720c */ /* 0x080fe40000746670 */
[----:B------:R-:W-:Y:S01]  /*105b0*/  ISETP.GE.OR P3, PT, R21, R58, P0 ;  /* 0x0000003a1500720c */ /* 0x000fe20000766670 */
[----:B------:R-:W-:-:S08]  /*105c0*/  VIADD R0, R16, 0x13220 ;  /* 0x0001322010007836 */ /* 0x000fd00000000000 */
[C---:B0-----:R-:W-:Y:S02]  /*105d0*/  @!P1 LEA R2, P4, R61.reuse, R2, 0x1 ;  /* 0x000000023d029211 */ /* 0x041fe400078808ff */
[C---:B------:R-:W-:Y:S02]  /*105e0*/  @!P2 LEA R20, P5, R61.reuse, R20, 0x1 ;  /* 0x000000143d14a211 */ /* 0x040fe400078a08ff */
[C---:B-1----:R-:W-:Y:S02]  /*105f0*/  @!P3 LEA R32, P6, R61.reuse, R32, 0x1 ;  /* 0x000000203d20b211 */ /* 0x042fe400078c08ff */
[----:B------:R-:W-:Y:S02]  /*10600*/  PRMT R0, RZ, 0x654, R0 ;  /* 0x00000654ff007816 */ /* 0x000fe40000000000 */
[C-C-:B--2---:R-:W-:Y:S02]  /*10610*/  @!P1 LEA.HI.X R3, R61.reuse, R33, R62.reuse, 0x1, P4 ;  /* 0x000000213d039211 */ /* 0x144fe400020f0c3e */
[C-C-:B------:R-:W-:Y:S01]  /*10620*/  @!P2 LEA.HI.X R21, R61.reuse, R36, R62.reuse, 0x1, P5 ;  /* 0x000000243d15a211 */ /* 0x140fe200028f0c3e */
[----:B------:R0:W-:Y:S01]  /*10630*/  SYNCS.ARRIVE.TRANS64.RED.A1T0 RZ, [R0+URZ], RZ ;  /* 0x000000ff00ff79a7 */ /* 0x0001e2000810043f */
[----:B------:R-:W-:Y:S01]  /*10640*/  @!P3 LEA.HI.X R33, R61, R37, R62, 0x1, P6 ;  /* 0x000000253d21b211 */ /* 0x000fe200030f0c3e */
[----:B------:R-:W-:-:S05]  /*10650*/  VIADD R35, R35, 0x90 ;  /* 0x0000009023237836 */ /* 0x000fca0000000000 */
[----:B------:R-:W-:Y:S01]  /*10660*/  ISETP.GE.OR P0, PT, R35, R58, P0 ;  /* 0x0000003a2300720c */ /* 0x000fe20000706670 */
[----:B------:R-:W1:Y:S04]  /*10670*/  SHFL.IDX PT, R24, R24, 0x3, 0x181f ;  /* 0x00781f0018187f89 */ /* 0x000e6800000e0000 */
[----:B------:R-:W2:Y:S04]  /*10680*/  SHFL.IDX PT, R34, R34, 0x3, 0x181f ;  /* 0x00781f0022227f89 */ /* 0x000ea800000e0000 */
[----:B---3--:R0:W-:Y:S04]  /*10690*/  @!P1 ST.E.128 desc[UR40][R2.64], R8 ;  /* 0x0000000802009985 */ /* 0x0081e8000c101d28 */
[----:B----4-:R0:W-:Y:S04]  /*106a0*/  @!P2 ST.E.128 desc[UR40][R20.64], R12 ;  /* 0x0000000c1400a985 */ /* 0x0101e8000c101d28 */
[----:B------:R0:W-:Y:S01]  /*106b0*/  @!P3 ST.E.128 desc[UR40][R32.64], R28 ;  /* 0x0000001c2000b985 */ /* 0x0001e2000c101d28 */
[----:B-12---:R-:W-:Y:S05]  /*106c0*/  @P0 BRA `(.L_x_11563) ;  /* 0x0000001000ac0947 */ /* 0x006fea0003800000 */
[----:B0-----:R-:W-:-:S04]  /*106d0*/  LEA R2, P0, R61, R24, 0x1 ;  /* 0x000000183d027211 */ /* 0x001fc800078008ff */
[----:B------:R-:W-:-:S05]  /*106e0*/  LEA.HI.X R3, R61, R34, R62, 0x1, P0 ;  /* 0x000000223d037211 */ /* 0x000fca00000f0c3e */
[----:B-----5:R0:W-:Y:S01]  /*106f0*/  ST.E.128 desc[UR40][R2.64], R4 ;  /* 0x0000000402007985 */ /* 0x0201e2000c101d28 */
[----:B------:R-:W-:Y:S05]  /*10700*/  BRA `(.L_x_11563) ;  /* 0x00000010009c7947 */ /* 0x000fea0003800000 */
.L_x_11562:
[----:B------:R-:W-:Y:S01]  /*10710*/  ULDC.64 UR4, c[0x0][0xb08] ;  /* 0x0002c20000047ab9 */ /* 0x000fe20000000a00 */
[----:B0-----:R-:W-:Y:S01]  /*10720*/  SHF.R.S32.HI R0, RZ, 0x1f, R65 ;  /* 0x0000001fff007819 */ /* 0x001fe20000011441 */
[----:B------:R-:W-:Y:S01]  /*10730*/  IMAD R64, R64, UR4, RZ ;  /* 0x0000000440407c24 */ /* 0x000fe2000f8e02ff */
[----:B------:R-:W2:Y:S01]  /*10740*/  LDL R72, [R1+0x54] ;  /* 0x0000540001487983 */ /* 0x000ea20000100800 */
[C---:B------:R-:W-:Y:S01]  /*10750*/  IMAD.WIDE.U32 R2, R63.reuse, UR4, RZ ;  /* 0x000000043f027c25 */ /* 0x040fe2000f8e00ff */
[----:B------:R-:W0:Y:S01]  /*10760*/  @P4 LDC R4, c[0x0][0xbec] ;  /* 0x0002fb00ff044b82 */ /* 0x000e220000000800 */
[----:B------:R-:W-:Y:S01]  /*10770*/  ULDC.64 UR6, c[0x0][0xb30] ;  /* 0x0002cc0000067ab9 */ /* 0x000fe20000000a00 */
[----:B------:R1:W5:Y:S01]  /*10780*/  LDL R71, [R1+0x84] ;  /* 0x0000840001477983 */ /* 0x0003620000100800 */
[----:B------:R-:W-:Y:S01]  /*10790*/  IMAD R63, R63, UR5, R64 ;  /* 0x000000053f3f7c24 */ /* 0x000fe2000f8e0240 */
[----:B------:R-:W-:Y:S02]  /*107a0*/  ULDC.64 UR4, c[0x0][0xb38] ;  /* 0x0002ce0000047ab9 */ /* 0x000fe40000000a00 */
[----:B------:R1:W5:Y:S01]  /*107b0*/  LDL R70, [R1+0x6c] ;  /* 0x00006c0001467983 */ /* 0x0003620000100800 */
[----:B------:R-:W-:Y:S01]  /*107c0*/  IMAD.IADD R3, R3, 0x1, R63 ;  /* 0x0000000103037824 */ /* 0x000fe200078e023f */
[----:B------:R-:W3:Y:S02]  /*107d0*/  @P4 LDC R11, c[0x0][0xbf0] ;  /* 0x0002fc00ff0b4b82 */ /* 0x000ee40000000800 */
[----:B------:R1:W5:Y:S01]  /*107e0*/  LDL R69, [R1+0x80] ;  /* 0x0000800001457983 */ /* 0x0003620000100800 */
[----:B------:R-:W-:-:S03]  /*107f0*/  IMAD.WIDE.U32 R2, R78, UR4, R2 ;  /* 0x000000044e027c25 */ /* 0x000fc6000f8e0002 */
[----:B------:R1:W5:Y:S01]  /*10800*/  LDL R68, [R1+0x68] ;  /* 0x0000680001447983 */ /* 0x0003620000100800 */
[----:B------:R-:W-:Y:S01]  /*10810*/  IMAD R3, R78, UR5, R3 ;  /* 0x000000054e037c24 */ /* 0x000fe2000f8e0203 */
[----:B------:R-:W-:Y:S02]  /*10820*/  ULDC.64 UR4, c[0x0][0xb40] ;  /* 0x0002d00000047ab9 */ /* 0x000fe40000000a00 */
[----:B------:R-:W-:Y:S01]  /*10830*/  IMAD R0, R0, UR4, RZ ;  /* 0x0000000400007c24 */ /* 0x000fe2000f8e02ff */
        /* <DEDUP_REMOVED lines=8> */
[----:B------:R1:W5:Y:S01]  /*108c0*/  LDL R62, [R1+0x5c] ;  /* 0x00005c00013e7983 */ /* 0x0003620000100800 */
[----:B0-----:R-:W-:-:S04]  /*108d0*/  @P4 IMAD.HI.U32 R4, R15, R4, RZ ;  /* 0x000000040f044227 */ /* 0x001fc800078e00ff */
        /* <DEDUP_REMOVED lines=20> */
[----:B------:R-:W-:-:S02]  /*10a20*/  IADD3 R3, R3, R5, RZ ;  /* 0x0000000503037210 */ /* 0x000fc40007ffe0ff */
[C---:B------:R-:W-:Y:S02]  /*10a30*/  LEA R0, P1, R2.reuse, UR4, 0x2 ;  /* 0x0000000402007c11 */ /* 0x040fe4000f8210ff */
[----:B------:R-:W-:Y:S02]  /*10a40*/  PRMT R4, RZ, 0x654, R4 ;  /* 0x00000654ff047816 */ /* 0x000fe40000000004 */
[----:B------:R-:W-:Y:S01]  /*10a50*/  LEA.HI.X R8, R2, UR5, R3, 0x2, P1 ;  /* 0x0000000502087c11 */ /* 0x000fe200088f1403 */
[----:B------:R-:W-:Y:S01]  /*10a60*/  BSSY B1, `(.L_x_11564) ;  /* 0x0000029000017945 */ /* 0x000fe20003800000 */
[----:B------:R0:W-:Y:S03]  /*10a70*/  SYNCS.ARRIVE.TRANS64.RED.A1T0 RZ, [R4+URZ], RZ ;  /* 0x000000ff04ff79a7 */ /* 0x0001e6000810043f */
[----:B------:R1:W3:Y:S04]  /*10a80*/  SHFL.IDX PT, R5, R8, RZ, 0x1c1f ;  /* 0x001c1fff08057589 */ /* 0x0002e800000e0000 */
[----:B0-----:R1:W0:Y:S01]  /*10a90*/  SHFL.IDX PT, R4, R0, RZ, 0x1c1f ;  /* 0x001c1fff00047589 */ /* 0x00122200000e0000 */
[----:B--2---:R-:W-:-:S02]  /*10aa0*/  VIADD R59, R72, 0x8 ;  /* 0x00000008483b7836 */ /* 0x004fc40000000000 */
[----:B------:R-:W-:-:S03]  /*10ab0*/  VIADD R61, R72, 0x10 ;  /* 0x00000010483d7836 */ /* 0x000fc60000000000 */
[----:B------:R-:W-:Y:S02]  /*10ac0*/  SHF.R.S32.HI R24, RZ, 0x1f, R59 ;  /* 0x0000001fff187819 */ /* 0x000fe4000001143b */
[----:B------:R-:W-:Y:S01]  /*10ad0*/  SHF.R.S32.HI R60, RZ, 0x1f, R61 ;  /* 0x0000001fff3c7819 */ /* 0x000fe2000001143d */
[----:B01-3--:R-:W-:Y:S06]  /*10ae0*/  @P0 BRA `(.L_x_11565) ;  /* 0x0000000000800947 */ /* 0x00bfec0003800000 */
[----:B------:R-:W-:Y:S02]  /*10af0*/  ULDC UR4, c[0x0][0xac8] ;  /* 0x0002b20000047ab9 */ /* 0x000fe40000000800 */
[----:B------:R-:W-:Y:S02]  /*10b00*/  ISETP.GE.AND P1, PT, R59, UR4, PT ;  /* 0x000000043b007c0c */ /* 0x000fe4000bf26270 */
[----:B------:R-:W-:Y:S02]  /*10b10*/  ISETP.GE.AND P0, PT, R72, UR4, PT ;  /* 0x0000000448007c0c */ /* 0x000fe4000bf06270 */
[----:B------:R-:W-:Y:S02]  /*10b20*/  ISETP.GE.AND P4, PT, R61, UR4, PT ;  /* 0x000000043d007c0c */ /* 0x000fe4000bf86270 */
[----:B-----5:R-:W-:Y:S02]  /*10b30*/  ISETP.GE.AND P5, PT, R70, UR4, PT ;  /* 0x0000000446007c0c */ /* 0x020fe4000bfa6270 */
[----:B------:R-:W-:-:S05]  /*10b40*/  ISETP.GE.AND P3, PT, R68, UR4, PT ;  /* 0x0000000444007c0c */ /* 0x000fca000bf66270 */
[CC--:B------:R-:W-:Y:S02]  /*10b50*/  @!P1 LEA R6, P2, R59.reuse, R4.reuse, 0x2 ;  /* 0x000000043b069211 */ /* 0x0c0fe400078410ff */
[----:B------:R-:W-:Y:S02]  /*10b60*/  @!P0 IMAD.WIDE R2, R72, 0x4, R4 ;  /* 0x0000000448028825 */ /* 0x000fe400078e0204 */
        /* <DEDUP_REMOVED lines=11> */
[-C--:B------:R-:W-:Y:S02]  /*10c20*/  @!P2 LEA R14, P4, R66, R4.reuse, 0x2 ;  /* 0x00000004420ea211 */ /* 0x080fe400078810ff */
[----:B0-----:R-:W-:Y:S01]  /*10c30*/  @!P3 LEA R2, P6, R68, R4, 0x2 ;  /* 0x000000044402b211 */ /* 0x001fe200078c10ff */
[----:B------:R2:W-:Y:S01]  /*10c40*/  @!P5 ST.E.64 desc[UR40][R12.64], R32 ;  /* 0x000000200c00d985 */ /* 0x0005e2000c101b28 */
[----:B------:R-:W-:-:S02]  /*10c50*/  @!P2 LEA.HI.X R15, R66, R5, R67, 0x2, P4 ;  /* 0x00000005420fa211 */ /* 0x000fc400020f1443 */
[-C--:B------:R-:W-:Y:S02]  /*10c60*/  @!P3 LEA.HI.X R3, R68, R5.reuse, R69, 0x2, P6 ;  /* 0x000000054403b211 */ /* 0x080fe400030f1445 */
[-C--:B-1----:R-:W-:Y:S02]  /*10c70*/  @!P1 LEA R6, P5, R64, R4.reuse, 0x2 ;  /* 0x0000000440069211 */ /* 0x082fe400078a10ff */
[----:B------:R-:W-:Y:S01]  /*10c80*/  @!P0 LEA R4, P6, R62, R4, 0x2 ;  /* 0x000000043e048211 */ /* 0x000fe200078c10ff */
[----:B------:R2:W-:Y:S01]  /*10c90*/  @!P3 ST.E.64 desc[UR40][R2.64], R34 ;  /* 0x000000220200b985 */ /* 0x0005e2000c101b28 */
[-C--:B------:R-:W-:Y:S02]  /*10ca0*/  @!P1 LEA.HI.X R7, R64, R5.reuse, R65, 0x2, P5 ;  /* 0x0000000540079211 */ /* 0x080fe400028f1441 */
[----:B------:R-:W-:Y:S01]  /*10cb0*/  @!P0 LEA.HI.X R5, R62, R5, R63, 0x2, P6 ;  /* 0x000000053e058211 */ /* 0x000fe200030f143f */
[----:B------:R2:W-:Y:S04]  /*10cc0*/  @!P2 ST.E.64 desc[UR40][R14.64], R36 ;  /* 0x000000240e00a985 */ /* 0x0005e8000c101b28 */
[----:B------:R2:W-:Y:S04]  /*10cd0*/  @!P1 ST.E.64 desc[UR40][R6.64], R38 ;  /* 0x0000002606009985 */ /* 0x0005e8000c101b28 */
[----:B------:R2:W-:Y:S02]  /*10ce0*/  @!P0 ST.E.64 desc[UR40][R4.64], R40 ;  /* 0x0000002804008985 */ /* 0x0005e4000c101b28 */
.L_x_11565:
[----:B------:R-:W-:Y:S05]  /*10cf0*/  BSYNC B1 ;  /* 0x0000000000017941 */ /* 0x000fea0003800000 */
.L_x_11564:
[----:B------:R-:W-:Y:S01]  /*10d00*/  ISETP.GE.AND P0, PT, R9, R58, PT ;  /* 0x0000003a0900720c */ /* 0x000fe20003f06270 */
[----:B--2---:R2:W3:Y:S04]  /*10d10*/  SHFL.IDX PT, R5, R8, 0x1, 0x1c1f ;  /* 0x003c1f0008057f89 */ /* 0x0044e800000e0000 */
[----:B------:R2:W4:Y:S08]  /*10d20*/  SHFL.IDX PT, R4, R0, 0x1, 0x1c1f ;  /* 0x003c1f0000047f89 */ /* 0x00053000000e0000 */
[----:B--2---:R-:W-:Y:S05]  /*10d30*/  @P0 BRA `(.L_x_11563) ;  /* 0x0000000c00100947 */ /* 0x004fea0003800000 */
[----:B------:R-:W-:Y:S02]  /*10d40*/  ULDC UR4, c[0x0][0xac8] ;  /* 0x0002b20000047ab9 */ /* 0x000fe40000000800 */
[----:B------:R-:W-:Y:S02]  /*10d50*/  ISETP.GE.AND P4, PT, R59, UR4, PT ;  /* 0x000000043b007c0c */ /* 0x000fe4000bf86270 */
[----:B------:R-:W-:Y:S02]  /*10d60*/  ISETP.GE.AND P2, PT, R72, UR4, PT ;  /* 0x0000000448007c0c */ /* 0x000fe4000bf46270 */
[----:B------:R-:W-:Y:S02]  /*10d70*/  ISETP.GE.AND P5, PT, R61, UR4, PT ;  /* 0x000000043d007c0c */ /* 0x000fe4000bfa6270 */
[----:B-----5:R-:W-:Y:S02]  /*10d80*/  ISETP.GE.AND P1, PT, R70, UR4, PT ;  /* 0x0000000446007c0c */ /* 0x020fe4000bf26270 */
[----:B------:R-:W-:-:S05]  /*10d90*/  ISETP.GE.AND P3, PT, R64, UR4, PT ;  /* 0x0000000440007c0c */ /* 0x000fca000bf66270 */
[CC--:B----4-:R-:W-:Y:S02]  /*10da0*/  @!P4 LEA R6, P0, R59.reuse, R4.reuse, 0x2 ;  /* 0x000000043b06c211 */ /* 0x0d0fe400078010ff */
[----:B---3--:R-:W-:Y:S02]  /*10db0*/  @!P2 IMAD.WIDE R2, R72, 0x4, R4 ;  /* 0x000000044802a825 */ /* 0x008fe400078e0204 */
[-C--:B------:R-:W-:Y:S02]  /*10dc0*/  @!P4 LEA.HI.X R7, R59, R5.reuse, R24, 0x2, P0 ;  /* 0x000000053b07c211 */ /* 0x080fe400000f1418 */
[----:B------:R-:W-:Y:S01]  /*10dd0*/  ISETP.GE.AND P0, PT, R68, UR4, PT ;  /* 0x0000000444007c0c */ /* 0x000fe2000bf06270 */
[----:B------:R2:W-:Y:S01]  /*10de0*/  @!P2 ST.E.64 desc[UR40][R2.64], R42 ;  /* 0x0000002a0200a985 */ /* 0x0005e2000c101b28 */
[----:B------:R-:W-:Y:S02]  /*10df0*/  ISETP.GE.AND P2, PT, R66, UR4, PT ;  /* 0x0000000442007c0c */ /* 0x000fe4000bf46270 */
[C---:B------:R-:W-:Y:S01]  /*10e00*/  @!P5 LEA R8, P6, R61.reuse, R4, 0x2 ;  /* 0x000000043d08d211 */ /* 0x040fe200078c10ff */
[----:B------:R2:W-:Y:S03]  /*10e10*/  @!P4 ST.E.64 desc[UR40][R6.64], R44 ;  /* 0x0000002c0600c985 */ /* 0x0005e6000c101b28 */
[----:B------:R-:W-:-:S02]  /*10e20*/  @!P5 LEA.HI.X R9, R61, R5, R60, 0x2, P6 ;  /* 0x000000053d09d211 */ /* 0x000fc400030f143c */
[----:B------:R-:W-:-:S03]  /*10e30*/  @!P1 LEA R10, P6, R70, R4, 0x2 ;  /* 0x00000004460a9211 */ /* 0x000fc600078c10ff */
[----:B------:R2:W-:Y:S01]  /*10e40*/  @!P5 ST.E.64 desc[UR40][R8.64], R46 ;  /* 0x0000002e0800d985 */ /* 0x0005e2000c101b28 */
[-C--:B------:R-:W-:Y:S02]  /*10e50*/  @!P0 LEA R12, P4, R68, R4.reuse, 0x2 ;  /* 0x00000004440c8211 */ /* 0x080fe400078810ff */
[-C--:B------:R-:W-:Y:S02]  /*10e60*/  @!P1 LEA.HI.X R11, R70, R5.reuse, R71, 0x2, P6 ;  /* 0x00000005460b9211 */ /* 0x080fe400030f1447 */
[-C--:B------:R-:W-:Y:S02]  /*10e70*/  @!P2 LEA R14, P5, R66, R4.reuse, 0x2 ;  /* 0x00000004420ea211 */ /* 0x080fe400078a10ff */
[----:B------:R-:W-:Y:S01]  /*10e80*/  @!P3 LEA R20, P6, R64, R4, 0x2 ;  /* 0x000000044014b211 */ /* 0x000fe200078c10ff */
        /* <DEDUP_REMOVED lines=13> */
.L_x_11560:
[----:B------:R-:W1:Y:S01]  /*10f60*/  LDL.LU R4, [R1+0x40] ;  /* 0x0000400001047983 */ /* 0x000e620000300800 */
[----:B------:R-:W-:Y:S01]  /*10f70*/  ULDC.64 UR6, c[0x0][0xc08] ;  /* 0x0003020000067ab9 */ /* 0x000fe20000000a00 */
[----:B------:R-:W-:Y:S02]  /*10f80*/  ULDC.64 UR4, c[0x0][0xc00] ;  /* 0x0003000000047ab9 */ /* 0x000fe40000000a00 */
[----:B------:R-:W2:Y:S01]  /*10f90*/  LDL.LU R0, [R1+0x44] ;  /* 0x0000440001007983 */ /* 0x000ea20000300800 */
[----:B------:R-:W-:Y:S01]  /*10fa0*/  ISETP.NE.U32.AND P1, PT, RZ, UR6, PT ;  /* 0x00000006ff007c0c */ /* 0x000fe2000bf25070 */
[----:B------:R-:W-:Y:S01]  /*10fb0*/  IMAD.MOV.U32 R15, RZ, RZ, RZ ;  /* 0x000000ffff0f7224 */ /* 0x000fe200078e00ff */
[----:B------:R-:W-:Y:S01]  /*10fc0*/  ISETP.NE.U32.AND P0, PT, RZ, UR4, PT ;  /* 0x00000004ff007c0c */ /* 0x000fe2000bf05070 */
[----:B------:R-:W0:Y:S01]  /*10fd0*/  S2R R6, SR_TID.X ;  /* 0x0000000000067919 */ /* 0x000e220000002100 */
[----:B------:R-:W-:Y:S02]  /*10fe0*/  ISETP.NE.AND.EX P1, PT, RZ, UR7, PT, P1 ;  /* 0x00000007ff007c0c */ /* 0x000fe4000bf25310 */
[----:B------:R-:W-:-:S02]  /*10ff0*/  ISETP.NE.AND.EX P0, PT, RZ, UR5, PT, P0 ;  /* 0x00000005ff007c0c */ /* 0x000fc4000bf05300 */
[----:B-1----:R-:W-:-:S04]  /*11000*/  IADD3 R2, P2, R4, UR4, RZ ;  /* 0x0000000404027c10 */ /* 0x002fc8000ff5e0ff */
[----:B--2---:R-:W-:-:S05]  /*11010*/  IADD3.X R3, R0, UR5, RZ, P2, !PT ;  /* 0x0000000500037c10 */ /* 0x004fca00097fe4ff */
        /* <DEDUP_REMOVED lines=14> */
.L_x_11566:
        /* <DEDUP_REMOVED lines=37> */
[----:B------:R-:W-:Y:S01]  /*11350*/  IMAD.WIDE.U32 R6, R8, R29, RZ ;  /* 0x0000001d08067225 */ /* 0x000fe200078e00ff */
[----:B------:R-:W-:-:S03]  /*11360*/  IADD3 R13, R33, R13, RZ ;  /* 0x0000000d210d7210 */ /* 0x000fc60007ffe0ff */
[----:B------:R-:W-:Y:S01]  /*11370*/  IMAD.MOV R8, RZ, RZ, -R21 ;  /* 0x000000ffff087224 */ /* 0x000fe200078e0a15 */
[----:B------:R-:W-:Y:S01]  /*11380*/  IADD3 R12, P0, P1, R6, R12, R15 ;  /* 0x0000000c060c7210 */ /* 0x000fe2000791e00f */
        /* <DEDUP_REMOVED lines=18> */
.L_x_11568:
[----:B------:R-:W-:Y:S05]  /*114b0*/  BSYNC B1 ;  /* 0x0000000000017941 */ /* 0x000fea0003800000 */
.L_x_11567:
[----:B------:R-:W-:Y:S05]  /*114c0*/  @P2 BRA `(.L_x_11563) ;  /* 0x00000004002c2947 */ /* 0x000fea0003800000 */
[----:B------:R-:W2:Y:S01]  /*114d0*/  LDL.LU R13, [R1+0x18] ;  /* 0x00001800010d7983 */ /* 0x000ea20000300800 */
[----:B------:R-:W1:Y:S01]  /*114e0*/  LDC R11, c[0x0][0xbe8] ;  /* 0x0002fa00ff0b7b82 */ /* 0x000e620000000800 */
[----:B------:R-:W-:Y:S01]  /*114f0*/  SHF.R.S32.HI R12, RZ, 0x1f, R32 ;  /* 0x0000001fff0c7819 */ /* 0x000fe20000011420 */
[----:B------:R-:W-:Y:S01]  /*11500*/  ULDC.64 UR4, c[0x0][0xaa0] ;  /* 0x0002a80000047ab9 */ /* 0x000fe20000000a00 */
[----:B------:R-:W3:Y:S01]  /*11510*/  LDL.LU R10, [R1+0x50] ;  /* 0x00005000010a7983 */ /* 0x000ee20000300800 */
[----:B0-----:R-:W-:Y:S01]  /*11520*/  IMAD R2, R20, UR4, RZ ;  /* 0x0000000414027c24 */ /* 0x001fe2000f8e02ff */
[----:B------:R-:W-:Y:S01]  /*11530*/  LEA.HI R12, R12, R32, RZ, 0x3 ;  /* 0x000000200c0c7211 */ /* 0x000fe200078f18ff */
[----:B------:R-:W-:Y:S02]  /*11540*/  ULDC.64 UR6, c[0x0][0xaf0] ;  /* 0x0002bc0000067ab9 */ /* 0x000fe40000000a00 */
[C---:B------:R-:W-:Y:S01]  /*11550*/  IMAD R5, R15.reuse, UR5, R2 ;  /* 0x000000050f057c24 */ /* 0x040fe2000f8e0202 */
[----:B------:R-:W-:Y:S01]  /*11560*/  SHF.R.S32.HI R12, RZ, 0x3, R12 ;  /* 0x00000003ff0c7819 */ /* 0x000fe2000001140c */
[----:B------:R-:W-:Y:S01]  /*11570*/  IMAD.WIDE.U32 R2, R15, UR4, RZ ;  /* 0x000000040f027c25 */ /* 0x000fe2000f8e00ff */
[----:B------:R-:W-:-:S03]  /*11580*/  ULDC.64 UR4, c[0x0][0xae8] ;  /* 0x0002ba0000047ab9 */ /* 0x000fc60000000a00 */
[----:B------:R-:W-:Y:S02]  /*11590*/  IMAD R4, R72, 0x30, R12 ;  /* 0x0000003048047824 */ /* 0x000fe400078e020c */
[----:B------:R-:W-:Y:S02]  /*115a0*/  IMAD.IADD R3, R3, 0x1, R5 ;  /* 0x0000000103037824 */ /* 0x000fe400078e0205 */
[----:B------:R-:W-:Y:S01]  /*115b0*/  IMAD R6, R24, UR6, RZ ;  /* 0x0000000618067c24 */ /* 0x000fe2000f8e02ff */
[----:B-1----:R-:W-:-:S13]  /*115c0*/  ISETP.NE.AND P0, PT, R11, 0x1, PT ;  /* 0x000000010b00780c */ /* 0x002fda0003f05270 */
[----:B------:R-:W0:Y:S08]  /*115d0*/  @P0 LDC R7, c[0x0][0xbec] ;  /* 0x0002fb00ff070b82 */ /* 0x000e300000000800 */
[----:B------:R-:W1:Y:S01]  /*115e0*/  @P0 LDC R9, c[0x0][0xbf0] ;  /* 0x0002fc00ff090b82 */ /* 0x000e620000000800 */
[----:B--2---:R-:W-:-:S04]  /*115f0*/  IMAD.WIDE.U32 R2, R13, UR4, R2 ;  /* 0x000000040d027c25 */ /* 0x004fc8000f8e0002 */
[----:B---3--:R-:W-:Y:S02]  /*11600*/  IMAD R8, R10, 0xc0, R4 ;  /* 0x000000c00a087824 */ /* 0x008fe400078e0204 */
[----:B------:R-:W-:Y:S01]  /*11610*/  IMAD R3, R13, UR5, R3 ;  /* 0x000000050d037c24 */ /* 0x000fe2000f8e0203 */
[----:B------:R-:W-:Y:S01]  /*11620*/  ULDC.64 UR4, c[0x0][0xae0] ;  /* 0x0002b80000047ab9 */ /* 0x000fe20000000a00 */
[----:B0-----:R-:W-:-:S04]  /*11630*/  @P0 IMAD.HI.U32 R4, R8, R7, RZ ;  /* 0x0000000708040227 */ /* 0x001fc800078e00ff */
[----:B------:R-:W-:Y:S01]  /*11640*/  IMAD.MOV.U32 R5, RZ, RZ, R8 ;  /* 0x000000ffff057224 */ /* 0x000fe200078e0008 */
[----:B-1----:R-:W-:Y:S01]  /*11650*/  @P0 SHF.R.U32.HI R5, RZ, R9, R4 ;  /* 0x00000009ff050219 */ /* 0x002fe20000011604 */
[C---:B------:R-:W-:Y:S02]  /*11660*/  IMAD R9, R29.reuse, UR7, R6 ;  /* 0x000000071d097c24 */ /* 0x040fe4000f8e0206 */
[----:B------:R-:W-:Y:S01]  /*11670*/  IMAD.WIDE.U32 R2, R29, UR6, R2 ;  /* 0x000000061d027c25 */ /* 0x000fe2000f8e0002 */
[----:B------:R-:W-:-:S03]  /*11680*/  SHF.R.S32.HI R4, RZ, 0x1f, R5 ;  /* 0x0000001fff047819 */ /* 0x000fc60000011405 */
[----:B------:R-:W-:Y:S02]  /*11690*/  IMAD.MOV R7, RZ, RZ, -R5 ;  /* 0x000000ffff077224 */ /* 0x000fe400078e0a05 */
[----:B------:R-:W-:Y:S02]  /*116a0*/  IMAD R4, R4, UR4, RZ ;  /* 0x0000000404047c24 */ /* 0x000fe4000f8e02ff */
[----:B------:R-:W-:Y:S02]  /*116b0*/  IMAD R7, R11, R7, R8 ;  /* 0x000000070b077224 */ /* 0x000fe400078e0208 */
[----:B------:R-:W-:Y:S02]  /*116c0*/  IMAD.IADD R3, R3, 0x1, R9 ;  /* 0x0000000103037824 */ /* 0x000fe400078e0209 */
[C---:B------:R-:W-:Y:S01]  /*116d0*/  IMAD R9, R5.reuse, UR5, R4 ;  /* 0x0000000505097c24 */ /* 0x040fe2000f8e0204 */
[----:B------:R-:W-:Y:S01]  /*116e0*/  SHF.R.S32.HI R4, RZ, 0x1f, R7 ;  /* 0x0000001fff047819 */ /* 0x000fe20000011407 */
[----:B------:R-:W-:Y:S01]  /*116f0*/  IMAD.WIDE.U32 R2, R5, UR4, R2 ;  /* 0x0000000405027c25 */ /* 0x000fe2000f8e0002 */
[----:B------:R-:W-:-:S03]  /*11700*/  ULDC.64 UR4, c[0x0][0xad8] ;  /* 0x0002b60000047ab9 */ /* 0x000fc60000000a00 */
[----:B------:R-:W-:Y:S01]  /*11710*/  IMAD R4, R4, UR4, RZ ;  /* 0x0000000404047c24 */ /* 0x000fe2000f8e02ff */
[----:B------:R-:W-:Y:S01]  /*11720*/  IADD3 R3, R3, R9, RZ ;  /* 0x0000000903037210 */ /* 0x000fe20007ffe0ff */
[----:B------:R-:W-:Y:S02]  /*11730*/  IMAD R20, R10, 0xc0, R12 ;  /* 0x000000c00a147824 */ /* 0x000fe400078e020c */
[C---:B------:R-:W-:Y:S02]  /*11740*/  IMAD R5, R7.reuse, UR5, R4 ;  /* 0x0000000507057c24 */ /* 0x040fe4000f8e0204 */
[----:B------:R-:W-:Y:S01]  /*11750*/  IMAD.WIDE.U32 R2, R7, UR4, R2 ;  /* 0x0000000407027c25 */ /* 0x000fe2000f8e0002 */
[----:B------:R-:W-:-:S03]  /*11760*/  ULDC.64 UR4, c[0x0][0xa80] ;  /* 0x0002a00000047ab9 */ /* 0x000fc60000000a00 */
[----:B------:R-:W-:Y:S01]  /*11770*/  IMAD.IADD R3, R3, 0x1, R5 ;  /* 0x0000000103037824 */ /* 0x000fe200078e0205 */
[----:B------:R-:W-:Y:S01]  /*11780*/  LEA R4, P0, R2, UR4, 0x1 ;  /* 0x0000000402047c11 */ /* 0x000fe2000f8008ff */
[----:B------:R-:W-:Y:S01]  /*11790*/  ULDC UR4, c[0x0][0xac8] ;  /* 0x0002b20000047ab9 */ /* 0x000fe20000000800 */
[----:B------:R-:W-:Y:S02]  /*117a0*/  IMAD R13, R0, R11, RZ ;  /* 0x0000000b000d7224 */ /* 0x000fe400078e02ff */
[----:B------:R-:W-:Y:S01]  /*117b0*/  LEA.HI.X R8, R2, UR5, R3, 0x1, P0 ;  /* 0x0000000502087c11 */ /* 0x000fe200080f0c03 */
[----:B------:R-:W0:Y:S01]  /*117c0*/  SHFL.IDX PT, R6, R4, RZ, 0x181f ;  /* 0x00181fff04067589 */ /* 0x000e2200000e0000 */
[----:B------:R-:W-:Y:S01]  /*117d0*/  ISETP.GE.AND P0, PT, R61, UR4, PT ;  /* 0x000000043d007c0c */ /* 0x000fe2000bf06270 */
[C---:B------:R-:W-:Y:S02]  /*117e0*/  VIADD R0, R20.reuse, 0x30 ;  /* 0x0000003014007836 */ /* 0x040fe40000000000 */
[----:B------:R-:W1:Y:S01]  /*117f0*/  SHFL.IDX PT, R10, R4, 0x1, 0x181f ;  /* 0x00381f00040a7f89 */ /* 0x000e6200000e0000 */
[C---:B------:R-:W-:Y:S01]  /*11800*/  VIADD R2, R20.reuse, 0x60 ;  /* 0x0000006014027836 */ /* 0x040fe20000000000 */
[CC--:B------:R-:W-:Y:S01]  /*11810*/  ISETP.GE.OR P3, PT, R20.reuse, R13.reuse, P0 ;  /* 0x0000000d1400720c */ /* 0x0c0fe20000766670 */
[----:B------:R-:W-:Y:S01]  /*11820*/  VIADD R3, R20, 0x90 ;  /* 0x0000009014037836 */ /* 0x000fe20000000000 */
[----:B------:R-:W2:Y:S01]  /*11830*/  SHFL.IDX PT, R12, R4, 0x2, 0x181f ;  /* 0x00581f00040c7f89 */ /* 0x000ea200000e0000 */
[----:B------:R-:W-:-:S02]  /*11840*/  ISETP.GE.OR P2, PT, R0, R13, P0 ;  /* 0x0000000d0000720c */ /* 0x000fc40000746670 */
[-C--:B------:R-:W-:Y:S01]  /*11850*/  ISETP.GE.OR P1, PT, R2, R13.reuse, P0 ;  /* 0x0000000d0200720c */ /* 0x080fe20000726670 */
[----:B------:R-:W3:Y:S01]  /*11860*/  SHFL.IDX PT, R5, R8, RZ, 0x181f ;  /* 0x00181fff08057589 */ /* 0x000ee200000e0000 */
[----:B------:R-:W-:-:S03]  /*11870*/  ISETP.GE.OR P0, PT, R3, R13, P0 ;  /* 0x0000000d0300720c */ /* 0x000fc60000706670 */
[----:B------:R1:W4:Y:S04]  /*11880*/  SHFL.IDX PT, R14, R4, 0x3, 0x181f ;  /* 0x00781f00040e7f89 */ /* 0x00032800000e0000 */
[----:B------:R-:W5:Y:S04]  /*11890*/  SHFL.IDX PT, R7, R8, 0x1, 0x181f ;  /* 0x00381f0008077f89 */ /* 0x000f6800000e0000 */
[----:B------:R-:W5:Y:S01]  /*118a0*/  SHFL.IDX PT, R9, R8, 0x2, 0x181f ;  /* 0x00581f0008097f89 */ /* 0x000f6200000e0000 */
[----:B0-----:R-:W-:-:S03]  /*118b0*/  @!P3 LEA R2, P6, R61, R6, 0x1 ;  /* 0x000000063d02b211 */ /* 0x001fc600078c08ff */
[----:B------:R4:W0:Y:S01]  /*118c0*/  SHFL.IDX PT, R11, R8, 0x3, 0x181f ;  /* 0x00781f00080b7f89 */ /* 0x00082200000e0000 */
[C---:B-1----:R-:W-:Y:S02]  /*118d0*/  @!P2 LEA R4, P5, R61.reuse, R10, 0x1 ;  /* 0x0000000a3d04a211 */ /* 0x042fe400078a08ff */
[C---:B--2---:R-:W-:Y:S02]  /*118e0*/  @!P1 LEA R6, P4, R61.reuse, R12, 0x1 ;  /* 0x0000000c3d069211 */ /* 0x044fe400078808ff */
[C---:B---3--:R-:W-:Y:S02]  /*118f0*/  @!P3 LEA.HI.X R3, R61.reuse, R5, R62, 0x1, P6 ;  /* 0x000000053d03b211 */ /* 0x048fe400030f0c3e */
[----:B----4-:R-:W-:-:S03]  /*11900*/  @!P0 LEA R8, P6, R61, R14, 0x1 ;  /* 0x0000000e3d088211 */ /* 0x010fc600078c08ff */
[----:B------:R1:W-:Y:S01]  /*11910*/  @!P3 ST.E.128 desc[UR40][R2.64], RZ ;  /* 0x000000ff0200b985 */ /* 0x0003e2000c101d28 */
[C-C-:B-----5:R-:W-:Y:S02]  /*11920*/  @!P2 LEA.HI.X R5, R61.reuse, R7, R62.reuse, 0x1, P5 ;  /* 0x000000073d05a211 */ /* 0x160fe400028f0c3e */
[----:B------:R-:W-:-:S03]  /*11930*/  @!P1 LEA.HI.X R7, R61, R9, R62, 0x1, P4 ;  /* 0x000000093d079211 */ /* 0x000fc600020f0c3e */
[----:B------:R1:W-:Y:S01]  /*11940*/  @!P2 ST.E.128 desc[UR40][R4.64], RZ ;  /* 0x000000ff0400a985 */ /* 0x0003e2000c101d28 */
[----:B0-----:R-:W-:-:S03]  /*11950*/  @!P0 LEA.HI.X R9, R61, R11, R62, 0x1, P6 ;  /* 0x0000000b3d098211 */ /* 0x001fc600030f0c3e */
[----:B------:R1:W-:Y:S04]  /*11960*/  @!P1 ST.E.128 desc[UR40][R6.64], RZ ;  /* 0x000000ff06009985 */ /* 0x0003e8000c101d28 */
[----:B------:R1:W-:Y:S02]  /*11970*/  @!P0 ST.E.128 desc[UR40][R8.64], RZ ;  /* 0x000000ff08008985 */ /* 0x0003e4000c101d28 */
.L_x_11563:
[----:B------:R-:W-:Y:S05]  /*11980*/  BSYNC B0 ;  /* 0x0000000000007941 */ /* 0x000fea0003800000 */
.L_x_11559:
[----:B------:R-:W-:Y:S02]  /*11990*/  ULDC UR4, c[0x0][0xc3c] ;  /* 0x00030f0000047ab9 */ /* 0x000fe40000000800 */
[----:B------:R-:W-:-:S13]  /*119a0*/  ISETP.GE.AND P0, PT, R27, UR4, PT ;  /* 0x000000041b007c0c */ /* 0x000fda000bf06270 */
[----:B------:R-:W-:Y:S05]  /*119b0*/  @!P0 BRA `(.L_x_11569) ;  /* 0xfffffef800088947 */ /* 0x000fea000383ffff */
[----:B------:R-:W-:Y:S05]  /*119c0*/  BRA `(.L_x_11465) ;  /* 0x0000006400387947 */ /* 0x000fea0003800000 */
.L_x_11463:
[----:B------:R-:W-:-:S08]  /*119d0*/  NOP ;  /* 0x0000000000007918 */ /* 0x000fd00000000000 */
[----:B--2---:R-:W0:-:S00]  /*119e0*/  USETMAXREG.DEALLOC.CTAPOOL 0x20 ;  /* 0x00000020000079c8 */ /* 0x004e0000080e0500 */
        /* <DEDUP_REMOVED lines=14> */
.L_x_11570:
        /* <DEDUP_REMOVED lines=44> */
.L_x_11574:
[----:B------:R-:W0:Y:S01]  /*11d90*/  LDC R2, c[0x0][0xc3c] ;  /* 0x00030f00ff027b82 */ /* 0x000e220000000800 */
[----:B------:R-:W-:Y:S01]  /*11da0*/  UIADD3 UR4, UR4, 0x1f, URZ ;  /* 0x0000001f04047890 */ /* 0x000fe2000fffe03f */
[----:B------:R-:W-:Y:S02]  /*11db0*/  ULDC UR7, c[0x0][0xc3c] ;  /* 0x00030f0000077ab9 */ /* 0x000fe40000000800 */
[----:B------:R-:W-:-:S03]  /*11dc0*/  IMAD.U32 R27, RZ, RZ, UR7 ;  /* 0x00000007ff1b7e24 */ /* 0x000fc6000f8e00ff */
[----:B0-----:R-:W-:-:S13]  /*11dd0*/  ISETP.LE.AND P6, PT, R2, UR4, PT ;  /* 0x0000000402007c0c */ /* 0x001fda000bfc3270 */
[----:B------:R-:W-:Y:S05]  /*11de0*/  @P6 BRA `(.L_x_11573) ;  /* 0x00000004009c6947 */ /* 0x000fea0003800000 */
[----:B------:R-:W-:-:S05]  /*11df0*/  VIADD R7, R0, UR4 ;  /* 0x0000000400077c36 */ /* 0x000fca0008000000 */
[----:B------:R-:W-:-:S13]  /*11e00*/  ISETP.GE.OR P6, PT, R7, R2, !P0 ;  /* 0x000000020700720c */ /* 0x000fda00047c6670 */
[----:B------:R-:W0:Y:S08]  /*11e10*/  @!P6 LDC.64 R4, c[0x0][0xc80] ;  /* 0x00032000ff04eb82 */ /* 0x000e300000000a00 */
[----:B------:R-:W1:Y:S01]  /*11e20*/  @!P6 LDC.64 R2, c[0x0][0xc78] ;  /* 0x00031e00ff02eb82 */ /* 0x000e620000000a00 */
[----:B0-----:R-:W-:-:S04]  /*11e30*/  @!P6 IMAD.WIDE R4, R7, 0x4, R4 ;  /* 0x000000040704e825 */ /* 0x001fc800078e0204 */
[----:B-1----:R-:W-:Y:S01]  /*11e40*/  @!P6 IMAD.WIDE R2, R7, 0x4, R2 ;  /* 0x000000040702e825 */ /* 0x002fe200078e0202 */
[----:B------:R-:W-:-:S06]  /*11e50*/  CS2R R6, SRZ ;  /* 0x0000000000067805 */ /* 0x000fcc000001ff00 */
[----:B------:R-:W2:Y:S04]  /*11e60*/  @!P6 LDG.E R6, desc[UR40][R4.64] ;  /* 0x000000280406e981 */ /* 0x000ea8000c1e1900 */
        /* <DEDUP_REMOVED lines=19> */
[----:B------:R-:W-:-:S05]  /*11fa0*/  IMAD.IADD R8, R3, 0x1, R8 ;  /* 0x0000000103087824 */ /* 0x000fca00078e0208 */
[----:B------:R-:W-:-:S13]  /*11fb0*/  ISETP.GT.AND P6, PT, R8, UR6, PT ;  /* 0x0000000608007c0c */ /* 0x000fda000bfc4270 */
[----:B------:R-:W-:Y:S05]  /*11fc0*/  @!P6 BRA `(.L_x_11574) ;  /* 0xfffffffc0070e947 */ /* 0x000fea000383ffff */
.L_x_11572:
        /* <DEDUP_REMOVED lines=19> */
.L_x_11575:
        /* <DEDUP_REMOVED lines=12> */
[----:B0-----:R-:W0:Y:S03]  /*121c0*/  MUFU.RCP R8, R8 ;  /* 0x0000000800087308 */ /* 0x001e260000001000 */
[----:B------:R-:W-:-:S05]  /*121d0*/  IMAD R9, R2, R3, R9 ;  /* 0x0000000302097224 */ /* 0x000fca00078e0209 */
[----:B------:R-:W-:Y:S02]  /*121e0*/  ISETP.GT.U32.AND P1, PT, R4, R9, PT ;  /* 0x000000090400720c */ /* 0x000fe40003f24070 */
[----:B0-----:R-:W-:-:S11]  /*121f0*/  IADD3 R3, R8, 0xffffffe, RZ ;  /* 0x0ffffffe08037810 */ /* 0x001fd60007ffe0ff */
[----:B------:R-:W-:Y:S01]  /*12200*/  @!P1 IMAD.IADD R9, R9, 0x1, -R4 ;  /* 0x0000000109099824 */ /* 0x000fe200078e0a04 */
[----:B------:R-:W0:Y:S01]  /*12210*/  F2I.FTZ.U32.TRUNC.NTZ R3, R3 ;  /* 0x0000000300037305 */ /* 0x000e22000021f000 */
[----:B------:R-:W-:Y:S01]  /*12220*/  @!P1 VIADD R2, R2, 0x1 ;  /* 0x0000000102029836 */ /* 0x000fe20000000000 */
[----:B------:R-:W-:Y:S02]  /*12230*/  ISETP.NE.AND P1, PT, R6, RZ, PT ;  /* 0x000000ff0600720c */ /* 0x000fe40003f25270 */
[----:B------:R-:W-:Y:S02]  /*12240*/  ISETP.GE.U32.AND P0, PT, R9, R4, PT ;  /* 0x000000040900720c */ /* 0x000fe40003f06070 */
[----:B------:R-:W-:-:S04]  /*12250*/  LOP3.LUT R4, R25, R6, RZ, 0x3c, !PT ;  /* 0x0000000619047212 */ /* 0x000fc800078e3cff */
[----:B------:R-:W-:Y:S01]  /*12260*/  ISETP.GE.AND P2, PT, R4, RZ, PT ;  /* 0x000000ff0400720c */ /* 0x000fe20003f46270 */
[----:B0-----:R-:W-:-:S06]  /*12270*/  IMAD.MOV R8, RZ, RZ, -R3 ;  /* 0x000000ffff087224 */ /* 0x001fcc00078e0a03 */
[----:B------:R-:W-:-:S04]  /*12280*/  @P0 VIADD R2, R2, 0x1 ;  /* 0x0000000102020836 */ /* 0x000fc80000000000 */
[----:B------:R-:W-:Y:S02]  /*12290*/  IMAD.MOV.U32 R4, RZ, RZ, R2 ;  /* 0x000000ffff047224 */ /* 0x000fe400078e0002 */
[----:B------:R-:W-:Y:S01]  /*122a0*/  IMAD.MOV.U32 R2, RZ, RZ, R8 ;  /* 0x000000ffff027224 */ /* 0x000fe200078e0008 */
[----:B------:R-:W-:Y:S01]  /*122b0*/  IABS R8, R7 ;  /* 0x0000000700087213 */ /* 0x000fe20000000000 */
[----:B------:R-:W-:Y:S01]  /*122c0*/  @!P2 IMAD.MOV R4, RZ, RZ, -R4 ;  /* 0x000000ffff04a224 */ /* 0x000fe200078e0a04 */
[----:B------:R-:W-:Y:S01]  /*122d0*/  @!P1 LOP3.LUT R4, RZ, R6, RZ, 0x33, !PT ;  /* 0x00000006ff049212 */ /* 0x000fe200078e33ff */
[----:B------:R-:W-:Y:S02]  /*122e0*/  IMAD R9, R2, R5, RZ ;  /* 0x0000000502097224 */ /* 0x000fe400078e02ff */
[----:B------:R-:W-:Y:S02]  /*122f0*/  IMAD.MOV.U32 R2, RZ, RZ, RZ ;  /* 0x000000ffff027224 */ /* 0x000fe400078e00ff */
[----:B------:R-:W-:-:S02]  /*12300*/  IMAD.MOV R8, RZ, RZ, -R8 ;  /* 0x000000ffff087224 */ /* 0x000fc400078e0a08 */
        /* <DEDUP_REMOVED lines=21> */
.L_x_11573:
[----:B------:R-:W-:Y:S01]  /*12460*/  IMAD.MOV.U32 R25, RZ, RZ, RZ ;  /* 0x000000ffff197224 */ /* 0x000fe200078e00ff */
[----:B------:R-:W-:Y:S01]  /*12470*/  MOV R24, UR6 ;  /* 0x0000000600187c02 */ /* 0x000fe20008000f00 */
[----:B------:R-:W-:-:S07]  /*12480*/  IMAD.MOV.U32 R26, RZ, RZ, RZ ;  /* 0x000000ffff1a7224 */ /* 0x000fce00078e00ff */
.L_x_11576:
[----:B------:R-:W-:-:S13]  /*12490*/  ISETP.NE.AND P0, PT, R0, RZ, PT ;  /* 0x000000ff0000720c */ /* 0x000fda0003f05270 */
[----:B------:R-:W0:Y:S01]  /*124a0*/  @!P0 S2R R3, SR_CgaCtaId ;  /* 0x0000000000038919 */ /* 0x000e220000008800 */
[----:B------:R-:W-:-:S04]  /*124b0*/  @!P0 MOV R0, 0x400 ;  /* 0x0000040000008802 */ /* 0x000fc80000000f00 */
[----:B0-----:R-:W-:-:S05]  /*124c0*/  @!P0 LEA R0, R3, R0, 0x18 ;  /* 0x0000000003008211 */ /* 0x001fca00078ec0ff */
[----:B------:R1:W-:Y:S01]  /*124d0*/  @!P0 STS.128 [R0+0x132d0], R24 ;  /* 0x0132d01800008388 */ /* 0x0003e20000000c00 */
[----:B------:R-:W-:Y:S06]  /*124e0*/  BAR.ARV 0x5, 0x200 ;  /* 0x0148000000007b1d */ /* 0x000fec0000002000 */
.L_x_11571:
[----:B-1----:R-:W-:Y:S01]  /*124f0*/  IMAD.MOV.U32 R0, RZ, RZ, 0x1 ;  /* 0x00000001ff007424 */ /* 0x002fe200078e00ff */
[----:B------:R-:W-:Y:S01]  /*12500*/  ULDC UR4, c[0x0][0xc3c] ;  /* 0x00030f0000047ab9 */ /* 0x000fe20000000800 */
[----:B------:R-:W-:Y:S01]  /*12510*/  IMAD.MOV.U32 R29, RZ, RZ, RZ ;  /* 0x000000ffff1d7224 */ /* 0x000fe200078e00ff */
[----:B0-----:R-:W-:Y:S02]  /*12520*/  ISETP.GE.AND P0, PT, R27, UR4, PT ;  /* 0x000000041b007c0c */ /* 0x001fe4000bf06270 */
[----:B------:R0:W-:Y:S04]  /*12530*/  STL [R1+0x4], R0 ;  /* 0x0000040001007387 */ /* 0x0001e80000100800 */
[----:B------:R0:W-:Y:S07]  /*12540*/  STL [R1+0x44], RZ ;  /* 0x000044ff01007387 */ /* 0x0001ee0000100800 */
[----:B------:R-:W-:Y:S05]  /*12550*/  @P0 BRA `(.L_x_11577) ;  /* 0x0000005400580947 */ /* 0x000fea0003800000 */
[----:B------:R-:W2:Y:S01]  /*12560*/  LDL R10, [R1+0x3c] ;  /* 0x00003c00010a7983 */ /* 0x000ea20000100800 */
[----:B------:R-:W1:Y:S01]  /*12570*/  S2R R9, SR_TID.X ;  /* 0x0000000000097919 */ /* 0x000e620000002100 */
[----:B------:R-:W3:Y:S01]  /*12580*/  S2UR UR5, SR_CgaCtaId ;  /* 0x00000000000579c3 */ /* 0x000ee20000008800 */
[----:B------:R-:W-:Y:S01]  /*12590*/  UMOV UR4, 0x400 ;  /* 0x0000040000047882 */ /* 0x000fe20000000000 */
[C---:B-1----:R-:W-:Y:S01]  /*125a0*/  IMAD.SHL.U32 R28, R9.reuse, 0x40, RZ ;  /* 0x00000040091c7824 */ /* 0x042fe200078e00ff */
[C---:B------:R-:W-:Y:S01]  /*125b0*/  LOP3.LUT R11, R9.reuse, 0x7f, RZ, 0xc0, !PT ;  /* 0x0000007f090b7812 */ /* 0x040fe200078ec0ff */
[C---:B------:R-:W-:Y:S01]  /*125c0*/  IMAD.SHL.U32 R2, R9.reuse, 0x10, RZ ;  /* 0x0000001009027824 */ /* 0x040fe200078e00ff */
[----:B------:R-:W-:Y:S01]  /*125d0*/  SHF.R.U32.HI R3, RZ, 0x1, R9 ;  /* 0x00000001ff037819 */ /* 0x000fe20000011609 */
[C---:B0-----:R-:W-:Y:S01]  /*125e0*/  IMAD.SHL.U32 R0, R9.reuse, 0x20, RZ ;  /* 0x0000002009007824 */ /* 0x041fe200078e00ff */
[----:B------:R-:W-:Y:S01]  /*125f0*/  LOP3.LUT R4, R28, 0x180, RZ, 0xc0, !PT ;  /* 0x000001801c047812 */ /* 0x000fe200078ec0ff */
[----:B------:R-:W-:Y:S01]  /*12600*/  IMAD.SHL.U32 R8, R9, 0x2, RZ ;  /* 0x0000000209087824 */ /* 0x000fe200078e00ff */
[----:B------:R-:W-:Y:S01]  /*12610*/  LOP3.LUT R7, R2, 0x1b0, RZ, 0xc0, !PT ;  /* 0x000001b002077812 */ /* 0x000fe200078ec0ff */
[----:B------:R-:W-:Y:S01]  /*12620*/  IMAD.SHL.U32 R6, R11, 0x10, RZ ;  /* 0x000000100b067824 */ /* 0x000fe200078e00ff */
[----:B------:R-:W-:Y:S01]  /*12630*/  LOP3.LUT R3, R4, 0x30, R3, 0xf8, !PT ;  /* 0x0000003004037812 */ /* 0x000fe200078ef803 */
[----:B------:R-:W-:Y:S01]  /*12640*/  IMAD.SHL.U32 R4, R9, 0x8, RZ ;  /* 0x0000000809047824 */ /* 0x000fe200078e00ff */
[----:B------:R-:W-:-:S02]  /*12650*/  LOP3.LUT R5, R0, 0x80, RZ, 0xc0, !PT ;  /* 0x0000008000057812 */ /* 0x000fc400078ec0ff */
[----:B------:R-:W-:Y:S02]  /*12660*/  LOP3.LUT R8, R7, 0x30, R8, 0x78, !PT ;  /* 0x0000003007087812 */ /* 0x000fe400078e7808 */
[----:B------:R-:W-:Y:S01]  /*12670*/  LOP3.LUT R7, R6, 0x600, RZ, 0xc0, !PT ;  /* 0x0000060006077812 */ /* 0x000fe200078ec0ff */
[----:B---3--:R-:W-:Y:S01]  /*12680*/  ULEA UR4, UR5, UR4, 0x18 ;  /* 0x0000000405047291 */ /* 0x008fe2000f8ec03f */
[----:B------:R-:W-:Y:S02]  /*12690*/  LOP3.LUT R5, R5, 0x10, R9, 0xf8, !PT ;  /* 0x0000001005057812 */ /* 0x000fe400078ef809 */
[----:B------:R-:W-:Y:S02]  /*126a0*/  SHF.L.U32 R6, R9, 0x2, RZ ;  /* 0x0000000209067819 */ /* 0x000fe400000006ff */
[----:B------:R-:W-:Y:S02]  /*126b0*/  LOP3.LUT R3, R3, 0x30, R4, 0x78, !PT ;  /* 0x0000003003037812 */ /* 0x000fe400078e7804 */
[----:B------:R-:W-:-:S02]  /*126c0*/  LOP3.LUT R9, R7, 0x60, R0, 0xf8, !PT ;  /* 0x0000006007097812 */ /* 0x000fc400078ef800 */
[----:B------:R-:W-:Y:S02]  /*126d0*/  LOP3.LUT R7, R7, 0x40, R2, 0xf8, !PT ;  /* 0x0000004007077812 */ /* 0x000fe400078ef802 */
[----:B------:R-:W-:Y:S01]  /*126e0*/  LOP3.LUT R28, R3, 0x640, R28, 0xf8, !PT ;  /* 0x00000640031c7812 */ /* 0x000fe200078ef81c */
[----:B------:R-:W-:Y:S01]  /*126f0*/  IMAD.U32 R17, RZ, RZ, UR4 ;  /* 0x00000004ff117e24 */ /* 0x000fe2000f8e00ff */
[----:B------:R-:W-:Y:S02]  /*12700*/  LOP3.LUT R8, R7, R8, RZ, 0xfc, !PT ;  /* 0x0000000807087212 */ /* 0x000fe400078efcff */
[----:B------:R-:W-:Y:S02]  /*12710*/  SHF.R.U32.HI R3, RZ, 0x2, R11 ;  /* 0x00000002ff037819 */ /* 0x000fe4000001160b */
[--C-:B------:R-:W-:Y:S02]  /*12720*/  LOP3.LUT R4, R9, 0x100, R0.reuse, 0xf8, !PT ;  /* 0x0000010009047812 */ /* 0x100fe400078ef800 */
[----:B------:R-:W-:Y:S01]  /*12730*/  LOP3.LUT R0, R3, 0x60, R0, 0xf8, !PT ;  /* 0x0000006003007812 */ /* 0x000fe200078ef800 */
[----:B------:R-:W-:-:S02]  /*12740*/  IMAD.IADD R3, R17, 0x1, R8 ;  /* 0x0000000111037824 */ /* 0x000fc400078e0208 */
[----:B------:R-:W-:Y:S01]  /*12750*/  IMAD.MOV.U32 R0, RZ, RZ, 0x1 ;  /* 0x00000001ff007424 */ /* 0x000fe200078e00ff */
[----:B------:R-:W-:Y:S01]  /*12760*/  LOP3.LUT R5, R5, 0x10, R6, 0x78, !PT ;  /* 0x0000001005057812 */ /* 0x000fe200078e7806 */
[----:B------:R-:W-:Y:S01]  /*12770*/  BSSY B7, `(.L_x_11577) ;  /* 0x0000534000077945 */ /* 0x000fe20003800000 */
[----:B------:R-:W-:Y:S02]  /*12780*/  IMAD.MOV.U32 R29, RZ, RZ, RZ ;  /* 0x000000ffff1d7224 */ /* 0x000fe400078e00ff */
[----:B------:R-:W-:Y:S01]  /*12790*/  LOP3.LUT R23, R4, R5, RZ, 0xfc, !PT ;  /* 0x0000000504177212 */ /* 0x000fe200078efcff */
[----:B------:R-:W-:Y:S01]  /*127a0*/  ULDC.64 UR38, c[0x0][0x198] ;  /* 0x0000660000267ab9 */ /* 0x000fe20000000a00 */
[----:B------:R-:W-:Y:S01]  /*127b0*/  ULDC UR36, c[0x0][0xc] ;  /* 0x0000030000247ab9 */ /* 0x000fe20000000800 */
[----:B--2---:R-:W-:-:S05]  /*127c0*/  LOP3.LUT R2, R10, 0x1, RZ, 0xfc, !PT ;  /* 0x000000010a027812 */ /* 0x004fca00078efcff */
[----:B------:R0:W-:Y:S04]  /*127d0*/  STL [R1+0x48], R2 ;  /* 0x0000480201007387 */ /* 0x0001e80000100800 */
[----:B------:R1:W-:Y:S01]  /*127e0*/  STL [R1+0x38], R3 ;  /* 0x0000380301007387 */ /* 0x0003e20000100800 */
[----:B0-----:R-:W-:-:S05]  /*127f0*/  LOP3.LUT R2, R10, 0x2, RZ, 0xfc, !PT ;  /* 0x000000020a027812 */ /* 0x001fca00078efcff */
[----:B------:R1:W-:Y:S04]  /*12800*/  STL [R1+0x20], R2 ;  /* 0x0000200201007387 */ /* 0x0003e80000100800 */
[----:B------:R1:W-:Y:S04]  /*12810*/  STL [R1+0x44], RZ ;  /* 0x000044ff01007387 */ /* 0x0003e80000100800 */
[----:B------:R1:W-:Y:S04]  /*12820*/  STL [R1+0x8], R0 ;  /* 0x0000080001007387 */ /* 0x0003e80000100800 */
[----:B------:R1:W-:Y:S04]  /*12830*/  STL [R1], RZ ;  /* 0x000000ff01007387 */ /* 0x0003e80000100800 */
[----:B------:R1:W-:Y:S02]  /*12840*/  STL [R1+0x4], R0 ;  /* 0x0000040001007387 */ /* 0x0003e40000100800 */
.L_x_11681:
[----:B-1--4-:R-:W0:Y:S02]  /*12850*/  LDC.64 R2, c[0x0][0xc88] ;  /* 0x00032200ff027b82 */ /* 0x012e240000000a00 */
[----:B0-----:R-:W-:-:S05]  /*12860*/  IMAD.WIDE R2, R27, 0x4, R2 ;  /* 0x000000041b027825 */ /* 0x001fca00078e0202 */
[----:B--2---:R-:W2:Y:S01]  /*12870*/  LDG.E R14, desc[UR40][R2.64] ;  /* 0x00000028020e7981 */ /* 0x004ea2000c1e1900 */
[----:B------:R-:W-:Y:S05]  /*12880*/  YIELD ;  /* 0x0000000000007946 */ /* 0x000fea0003800000 */
[----:B------:R-:W-:Y:S01]  /*12890*/  ULDC.64 UR4, c[0x0][0xa28] ;  /* 0x00028a0000047ab9 */ /* 0x000fe20000000a00 */
[----:B------:R-:W-:Y:S02]  /*128a0*/  CS2R R8, SRZ ;  /* 0x0000000000087805 */ /* 0x000fe4000001ff00 */
[----:B------:R-:W-:Y:S01]  /*128b0*/  ISETP.NE.U32.AND P0, PT, RZ, UR4, PT ;  /* 0x00000004ff007c0c */ /* 0x000fe2000bf05070 */
[----:B------:R-:W-:-:S03]  /*128c0*/  ULDC.64 UR6, c[0x0][0xa00] ;  /* 0x0002800000067ab9 */ /* 0x000fc60000000a00 */
[----:B------:R-:W-:Y:S02]  /*128d0*/  ISETP.NE.AND.EX P0, PT, RZ, UR5, PT, P0 ;  /* 0x00000005ff007c0c */ /* 0x000fe4000bf05300 */
[----:B--2---:R-:W-:Y:S01]  /*128e0*/  SHF.R.S32.HI R0, RZ, 0x1f, R14 ;  /* 0x0000001fff007819 */ /* 0x004fe2000001140e */
[----:B------:R-:W-:-:S10]  /*128f0*/  IMAD.SHL.U32 R18, R14, 0x4, RZ ;  /* 0x000000040e127824 */ /* 0x000fd400078e00ff */
[C---:B------:R-:W-:Y:S01]  /*12900*/  @P0 LEA R4, P1, R14.reuse, UR4, 0x2 ;  /* 0x000000040e040c11 */ /* 0x040fe2000f8210ff */
[----:B------:R-:W-:Y:S01]  /*12910*/  STL [R1+0x18], R14 ;  /* 0x0000180e01007387 */ /* 0x000fe20000100800 */
[C-C-:B------:R-:W-:Y:S02]  /*12920*/  SHF.L.U64.HI R13, R14.reuse, 0x2, R0.reuse ;  /* 0x000000020e0d7819 */ /* 0x140fe40000010200 */
[----:B------:R-:W-:Y:S01]  /*12930*/  @P0 LEA.HI.X R5, R14, UR5, R0, 0x2, P1 ;  /* 0x000000050e050c11 */ /* 0x000fe200088f1400 */
[----:B------:R-:W-:Y:S01]  /*12940*/  ULDC.64 UR4, c[0x0][0xa08] ;  /* 0x0002820000047ab9 */ /* 0x000fe20000000a00 */
[----:B------:R-:W-:Y:S01]  /*12950*/  ISETP.NE.U32.AND P1, PT, RZ, UR6, PT ;  /* 0x00000006ff007c0c */ /* 0x000fe2000bf25070 */
[----:B------:R0:W-:Y:S01]  /*12960*/  STL [R1+0x34], R0 ;  /* 0x0000340001007387 */ /* 0x0001e20000100800 */
[----:B------:R-:W-:-:S03]  /*12970*/  IADD3 R2, P2, R18, UR6, RZ ;  /* 0x0000000612027c10 */ /* 0x000fc6000ff5e0ff */
[----:B------:R1:W5:Y:S01]  /*12980*/  @P0 LDG.E R9, desc[UR40][R4.64] ;  /* 0x0000002804090981 */ /* 0x000362000c1e1900 */
[----:B------:R-:W-:Y:S01]  /*12990*/  ISETP.NE.AND.EX P0, PT, RZ, UR7, PT, P1 ;  /* 0x00000007ff007c0c */ /* 0x000fe2000bf05310 */
[----:B------:R-:W-:Y:S01]  /*129a0*/  IMAD.MOV.U32 R12, RZ, RZ, RZ ;  /* 0x000000ffff0c7224 */ /* 0x000fe200078e00ff */
[C---:B------:R-:W-:Y:S01]  /*129b0*/  IADD3.X R3, R13.reuse, UR7, RZ, P2, !PT ;  /* 0x000000070d037c10 */ /* 0x040fe200097fe4ff */
[----:B------:R-:W-:Y:S01]  /*129c0*/  ULDC.64 UR6, c[0x0][0xa10] ;  /* 0x0002840000067ab9 */ /* 0x000fe20000000a00 */
[----:B------:R-:W-:Y:S01]  /*129d0*/  ISETP.NE.U32.AND P1, PT, RZ, UR4, PT ;  /* 0x00000004ff007c0c */ /* 0x000fe2000bf25070 */
[----:B------:R-:W-:Y:S01]  /*129e0*/  STL [R1+0x10], R13 ;  /* 0x0000100d01007387 */ /* 0x000fe20000100800 */
[C---:B------:R-:W-:Y:S01]  /*129f0*/  IADD3 R6, P3, R18.reuse, UR4, RZ ;  /* 0x0000000412067c10 */ /* 0x040fe2000ff7e0ff */
[----:B0-----:R-:W-:Y:S01]  /*12a00*/  IMAD.MOV.U32 R0, RZ, RZ, RZ ;  /* 0x000000ffff007224 */ /* 0x001fe200078e00ff */
[----:B------:R-:W-:Y:S02]  /*12a10*/  ISETP.NE.AND.EX P1, PT, RZ, UR5, PT, P1 ;  /* 0x00000005ff007c0c */ /* 0x000fe4000bf25310 */
[----:B------:R-:W-:Y:S01]  /*12a20*/  IADD3.X R7, R13, UR5, RZ, P3, !PT ;  /* 0x000000050d077c10 */ /* 0x000fe20009ffe4ff */
[----:B------:R-:W-:Y:S01]  /*12a30*/  ULDC.64 UR4, c[0x0][0xa18] ;  /* 0x0002860000047ab9 */ /* 0x000fe20000000a00 */
[----:B-1----:R-:W-:Y:S01]  /*12a40*/  IADD3 R4, P4, R18, UR6, RZ ;  /* 0x0000000612047c10 */ /* 0x002fe2000ff9e0ff */
[----:B------:R-:W2:Y:S01]  /*12a50*/  @P0 LDG.E R8, desc[UR40][R2.64] ;  /* 0x0000002802080981 */ /* 0x000ea2000c1e1900 */
[----:B------:R-:W-:-:S02]  /*12a60*/  ISETP.NE.U32.AND P3, PT, RZ, UR4, PT ;  /* 0x00000004ff007c0c */ /* 0x000fc4000bf65070 */
[----:B------:R-:W-:Y:S02]  /*12a70*/  IADD3.X R5, R13, UR7, RZ, P4, !PT ;  /* 0x000000070d057c10 */ /* 0x000fe4000a7fe4ff */
[----:B------:R-:W-:Y:S02]  /*12a80*/  ISETP.NE.AND.EX P3, PT, RZ, UR5, PT, P3 ;  /* 0x00000005ff007c0c */ /* 0x000fe4000bf65330 */
[----:B------:R-:W-:Y:S01]  /*12a90*/  ISETP.NE.U32.AND P2, PT, RZ, UR6, PT ;  /* 0x00000006ff007c0c */ /* 0x000fe2000bf45070 */
[----:B------:R-:W5:Y:S03]  /*12aa0*/  @P1 LDG.E R12, desc[UR40][R6.64] ;  /* 0x00000028060c1981 */ /* 0x000f66000c1e1900 */
[----:B------:R-:W-:-:S07]  /*12ab0*/  ISETP.NE.AND.EX P2, PT, RZ, UR7, PT, P2 ;  /* 0x00000007ff007c0c */ /* 0x000fce000bf45320 */
[----:B------:R-:W-:Y:S01]  /*12ac0*/  @P3 IADD3 R10, P4, R18, UR4, RZ ;  /* 0x00000004120a3c10 */ /* 0x000fe2000ff9e0ff */
[----:B------:R-:W-:-:S03]  /*12ad0*/  ULDC UR4, c[0x0][0x288] ;  /* 0x0000a20000047ab9 */ /* 0x000fc60000000800 */
        /* <DEDUP_REMOVED lines=13> */
[----:B0-----:R-:W-:Y:S01]  /*12bb0*/  MOV R10, UR4 ;  /* 0x00000004000a7c02 */ /* 0x001fe20008000f00 */
[----:B--2---:R0:W-:Y:S02]  /*12bc0*/  STL [R1+0x40], R8 ;  /* 0x0000400801007387 */ /* 0x0041e40000100800 */
[----:B0-----:R-:W-:Y:S01]  /*12bd0*/  IMAD.U32 R8, RZ, RZ, UR5 ;  /* 0x00000005ff087e24 */ /* 0x001fe2000f8e00ff */
[----:B---3--:R-:W-:Y:S06]  /*12be0*/  @P3 BRA `(.L_x_11578) ;  /* 0x0000000000143947 */ /* 0x008fec0003800000 */
[----:B------:R-:W-:Y:S05]  /*12bf0*/  @!P0 BRA `(.L_x_11578) ;  /* 0x0000000000108947 */ /* 0x000fea0003800000 */
[----:B------:R-:W2:Y:S04]  /*12c00*/  LDG.E R11, desc[UR40][R2.64] ;  /* 0x00000028020b7981 */ /* 0x000ea8000c1e1900 */
[----:B------:R-:W2:Y:S02]  /*12c10*/  LDG.E R2, desc[UR40][R2.64+0x4] ;  /* 0x0000042802027981 */ /* 0x000ea4000c1e1900 */
[----:B--2---:R-:W-:-:S05]  /*12c20*/  IMAD.IADD R2, R2, 0x1, -R11 ;  /* 0x0000000102027824 */ /* 0x004fca00078e0a0b */
[----:B------:R0:W-:Y:S02]  /*12c30*/  STL [R1+0x40], R2 ;  /* 0x0000400201007387 */ /* 0x0001e40000100800 */
.L_x_11578:
[C---:B0-----:R-:W-:Y:S01]  /*12c40*/  LOP3.LUT R2, R26.reuse, 0xff000000, RZ, 0xc0, !PT ;  /* 0xff0000001a027812 */ /* 0x041fe200078ec0ff */
        /* <DEDUP_REMOVED lines=15> */
.L_x_11579:
[----:B------:R-:W-:Y:S05]  /*12d40*/  @!P1 BRA `(.L_x_11580) ;  /* 0x00000000000c9947 */ /* 0x000fea0003800000 */
[----:B------:R-:W2:Y:S04]  /*12d50*/  LDG.E R10, desc[UR40][R6.64] ;  /* 0x00000028060a7981 */ /* 0x000ea8000c1e1900 */
[----:B------:R-:W2:Y:S02]  /*12d60*/  LDG.E R6, desc[UR40][R6.64+0x4] ;  /* 0x0000042806067981 */ /* 0x000ea4000c1e1900 */
[----:B--2---:R-:W-:-:S07]  /*12d70*/  IMAD.IADD R10, R6, 0x1, -R10 ;  /* 0x00000001060a7824 */ /* 0x004fce00078e0a0a */
.L_x_11580:
[----:B0-----:R-:W2:Y:S01]  /*12d80*/  @P2 LDG.E R3, desc[UR40][R4.64] ;  /* 0x0000002804032981 */ /* 0x001ea2000c1e1900 */
[----:B-----5:R-:W-:-:S03]  /*12d90*/  IMAD.IADD R10, R10, 0x1, -R9 ;  /* 0x000000010a0a7824 */ /* 0x020fc600078e0a09 */
[----:B------:R0:W2:Y:S01]  /*12da0*/  @P2 LDG.E R4, desc[UR40][R4.64+0x4] ;  /* 0x0000042804042981 */ /* 0x0000a2000c1e1900 */
[----:B------:R-:W-:Y:S01]  /*12db0*/  BSSY B0, `(.L_x_11581) ;  /* 0x0000029000007945 */ /* 0x000fe20003800000 */
[----:B------:R-:W-:Y:S02]  /*12dc0*/  LOP3.LUT R19, R2, 0xff, RZ, 0xc0, !PT ;  /* 0x000000ff02137812 */ /* 0x000fe400078ec0ff */
[----:B0-----:R-:W-:Y:S01]  /*12dd0*/  SHF.R.U32.HI R5, RZ, 0x10, R2 ;  /* 0x00000010ff057819 */ /* 0x001fe20000011602 */
[----:B------:R-:W-:Y:S02]  /*12de0*/  IMAD.MOV.U32 R2, RZ, RZ, RZ ;  /* 0x000000ffff027224 */ /* 0x000fe400078e00ff */
[----:B--2---:R-:W-:-:S04]  /*12df0*/  @P2 IMAD.IADD R8, R4, 0x1, -R3 ;  /* 0x0000000104082824 */ /* 0x004fc800078e0a03 */
[----:B------:R-:W-:-:S05]  /*12e00*/  IMAD.IADD R3, R10, 0x1, R8 ;  /* 0x000000010a037824 */ /* 0x000fca00078e0208 */
[C---:B------:R-:W-:Y:S01]  /*12e10*/  ISETP.GE.AND P1, PT, R3.reuse, 0x1, PT ;  /* 0x000000010300780c */ /* 0x040fe20003f26270 */
[----:B------:R-:W-:-:S04]  /*12e20*/  VIADD R4, R3, 0x9f ;  /* 0x0000009f03047836 */ /* 0x000fc80000000000 */
[----:B------:R-:W-:-:S05]  /*12e30*/  IMAD.HI R4, R4, 0x66666667, RZ ;  /* 0x6666666704047827 */ /* 0x000fca00078e02ff */
        /* <DEDUP_REMOVED lines=11> */
[----:B------:R0:W2:Y:S02]  /*12ef0*/  F2I.FTZ.U32.TRUNC.NTZ R3, R2 ;  /* 0x0000000200037305 */ /* 0x0000a4000021f000 */
[----:B0-----:R-:W-:-:S04]  /*12f00*/  LOP3.LUT R2, R9, R6, RZ, 0x3c, !PT ;  /* 0x0000000609027212 */ /* 0x001fc800078e3cff */
[----:B------:R-:W-:Y:S01]  /*12f10*/  ISETP.GE.AND P4, PT, R2, RZ, PT ;  /* 0x000000ff0200720c */ /* 0x000fe20003f86270 */
[----:B--2---:R-:W-:-:S04]  /*12f20*/  IMAD.MOV R2, RZ, RZ, -R3 ;  /* 0x000000ffff027224 */ /* 0x004fc800078e0a03 */
[----:B-1----:R-:W-:Y:S02]  /*12f30*/  IMAD R11, R2, R7, RZ ;  /* 0x00000007020b7224 */ /* 0x002fe400078e02ff */
        /* <DEDUP_REMOVED lines=16> */
.L_x_11582:
[----:B------:R-:W-:Y:S05]  /*13040*/  BSYNC B0 ;  /* 0x0000000000007941 */ /* 0x000fea0003800000 */
.L_x_11581:
[-C--:B------:R-:W-:Y:S01]  /*13050*/  IMAD R3, R19, R2.reuse, RZ ;  /* 0x0000000213037224 */ /* 0x080fe200078e02ff */
[----:B------:R-:W-:Y:S04]  /*13060*/  BSSY B0, `(.L_x_11583) ;  /* 0x00000e3000007945 */ /* 0x000fe80003800000 */
[C---:B------:R-:W-:Y:S01]  /*13070*/  VIADDMNMX R2, R3.reuse, R2, R4, PT ;  /* 0x0000000203027246 */ /* 0x040fe20003800104 */
[----:B------:R-:W-:-:S04]  /*13080*/  IMAD R3, R3, 0xa0, -R10 ;  /* 0x000000a003037824 */ /* 0x000fc800078e0a0a */
[----:B------:R-:W-:Y:S01]  /*13090*/  IMAD R2, R2, 0xa0, -R10 ;  /* 0x000000a002027824 */ /* 0x000fe200078e0a0a */
[----:B------:R-:W-:-:S04]  /*130a0*/  VIMNMX R3, RZ, R3, !PT ;  /* 0x00000003ff037248 */ /* 0x000fc80007fe0100 */
[----:B------:R-:W-:-:S04]  /*130b0*/  VIMNMX R2, R2, R8, PT ;  /* 0x0000000802027248 */ /* 0x000fc80003fe0100 */
[----:B------:R-:W-:-:S13]  /*130c0*/  ISETP.GT.AND P0, PT, R2, R3, PT ;  /* 0x000000030200720c */ /* 0x000fda0003f04270 */
[----:B------:R-:W-:Y:S02]  /*130d0*/  @P0 VIADD R6, R2, 0x9f ;  /* 0x0000009f02060836 */ /* 0x000fe40000000000 */
[----:B------:R-:W-:-:S04]  /*130e0*/  IMAD.WIDE.U32 R2, R3, -0x33333333, RZ ;  /* 0xcccccccd03027825 */ /* 0x000fc800078e00ff */
[----:B------:R-:W-:Y:S01]  /*130f0*/  @P0 IMAD.HI R2, R6, 0x66666667, RZ ;  /* 0x6666666706020827 */ /* 0x000fe200078e02ff */
[----:B------:R-:W-:-:S04]  /*13100*/  SHF.R.U32.HI R3, RZ, 0x7, R3 ;  /* 0x00000007ff037819 */ /* 0x000fc80000011603 */
[----:B------:R-:W-:Y:S02]  /*13110*/  @P0 SHF.R.U32.HI R7, RZ, 0x1f, R2 ;  /* 0x0000001fff070819 */ /* 0x000fe40000011602 */
[----:B------:R-:W-:Y:S02]  /*13120*/  MOV R6, R3 ;  /* 0x0000000300067202 */ /* 0x000fe40000000f00 */
        /* <DEDUP_REMOVED lines=10> */
[----:B------:R0:W2:Y:S02]  /*131d0*/  SHFL.IDX PT, R14, R7, RZ, 0x1f ;  /* 0x00001fff070e7589 */ /* 0x0000a400000e0000 */
.L_x_11716:
[----:B--2---:R-:W-:Y:S02]  /*131e0*/  ISETP.NE.AND P0, PT, R14, RZ, PT ;  /* 0x000000ff0e00720c */ /* 0x004fe40003f05270 */
[----:B------:R-:W-:-:S11]  /*131f0*/  PLOP3.LUT P6, PT, PT, PT, PT, 0x8, 0x0 ;  /* 0x000000000000781c */ /* 0x000fd60003fce170 */
[----:B------:R-:W-:Y:S05]  /*13200*/  @P0 BRA `(.L_x_11586) ;  /* 0x00000000000c0947 */ /* 0x000fea0003800000 */
[----:B------:R-:W-:-:S03]  /*13210*/  UMOV UR4, 0xffffffff ;  /* 0xffffffff00047882 */ /* 0x000fc60000000000 */
[----:B------:R-:W-:Y:S05]  /*13220*/  BRA.DIV UR4, `(.L_x_11587) ;  /* 0x0000005604047947 */ /* 0x000fea000b800000 */
[----:B------:R-:W-:-:S13]  /*13230*/  ELECT P6, URZ, PT ;  /* 0x00000000003f782f */ /* 0x000fda00038c0000 */
.L_x_11586:
        /* <DEDUP_REMOVED lines=9> */
.L_x_11719:
[----:B------:R-:W-:Y:S05]  /*132d0*/  BSYNC B1 ;  /* 0x0000000000017941 */ /* 0x000fea0003800000 */
.L_x_11588:
[----:B------:R-:W-:Y:S04]  /*132e0*/  BSSY B1, `(.L_x_11590) ;  /* 0x0000050000017945 */ /* 0x000fe80003800000 */
[----:B------:R-:W-:Y:S05]  /*132f0*/  @!P6 BRA `(.L_x_11591) ;  /* 0x000000040038e947 */ /* 0x000fea0003800000 */
[----:B------:R-:W0:Y:S04]  /*13300*/  LDL R10, [R1] ;  /* 0x00000000010a7983 */ /* 0x000e280000100800 */
[----:B------:R-:W1:Y:S01]  /*13310*/  LDL R9, [R1+0x8] ;  /* 0x0000080001097983 */ /* 0x000e620000100800 */
[----:B------:R-:W2:Y:S01]  /*13320*/  S2R R8, SR_TID.X ;  /* 0x0000000000087919 */ /* 0x000ea20000002100 */
[----:B------:R-:W-:Y:S01]  /*13330*/  BSSY B2, `(.L_x_11592) ;  /* 0x0000007000027945 */ /* 0x000fe20003800000 */
[----:B--2---:R-:W-:-:S04]  /*13340*/  LOP3.LUT R8, R8, 0x7f, RZ, 0xc0, !PT ;  /* 0x0000007f08087812 */ /* 0x004fc800078ec0ff */
[----:B------:R-:W-:Y:S01]  /*13350*/  ISETP.NE.AND P2, PT, R8, RZ, PT ;  /* 0x000000ff0800720c */ /* 0x000fe20003f45270 */
[----:B0-----:R-:W-:Y:S01]  /*13360*/  IMAD R7, R10, 0x8, R17 ;  /* 0x000000080a077824 */ /* 0x001fe200078e0211 */
[----:B-1----:R-:W-:-:S04]  /*13370*/  SHF.L.U32 R11, R9, 0x1f, RZ ;  /* 0x0000001f090b7819 */ /* 0x002fc800000006ff */
[----:B------:R-:W0:Y:S02]  /*13380*/  SYNCS.PHASECHK.TRANS64.TRYWAIT P0, [R7+URZ+0x132a0], R11 ;  /* 0x0132a00b070075a7 */ /* 0x000e24000800017f */
[----:B0-----:R-:W-:Y:S05]  /*13390*/  @!P0 BRA `(.L_x_11593) ;  /* 0x0000005000dc8947 */ /* 0x001fea0003800000 */
.L_x_11720:
[----:B------:R-:W-:Y:S05]  /*133a0*/  BSYNC B2 ;  /* 0x0000000000027941 */ /* 0x000fea0003800000 */
.L_x_11592:
        /* <DEDUP_REMOVED lines=9> */
.L_x_11595:
[----:B------:R-:W-:Y:S05]  /*13440*/  BSYNC B2 ;  /* 0x0000000000027941 */ /* 0x000fea0003800000 */
.L_x_11594:
[----:B------:R-:W2:Y:S01]  /*13450*/  LDL R9, [R1] ;  /* 0x0000000001097983 */ /* 0x000ea20000100800 */
        /* <DEDUP_REMOVED lines=12> */
.L_x_11596:
        /* <DEDUP_REMOVED lines=13> */
.L_x_11721:
[----:B------:R-:W-:Y:S05]  /*135f0*/  BSYNC B2 ;  /* 0x0000000000027941 */ /* 0x000fea0003800000 */
.L_x_11597:
[----:B------:R-:W-:Y:S01]  /*13600*/  BSSY B2, `(.L_x_11599) ;  /* 0x000000b000027945 */ /* 0x000fe20003800000 */
[----:B------:R-:W-:Y:S01]  /*13610*/  IMAD.MOV.U32 R10, RZ, RZ, 0x0 ;  /* 0x00000000ff0a7424 */ /* 0x000fe200078e00ff */
[----:B01----:R-:W-:Y:S02]  /*13620*/  MOV R11, 0x12f00000 ;  /* 0x12f00000000b7802 */ /* 0x003fe40000000f00 */
[----:B------:R-:W-:Y:S05]  /*13630*/  @P2 BRA `(.L_x_11600) ;  /* 0x00000000001c2947 */ /* 0x000fea0003800000 */
[----:B------:R-:W0:Y:S02]  /*13640*/  S2R R9, SR_TID.X ;  /* 0x0000000000097919 */ /* 0x000e240000002100 */
[----:B0-----:R-:W-:Y:S01]  /*13650*/  LOP3.LUT R14, R9, 0x1f, RZ, 0xc0, !PT ;  /* 0x0000001f090e7812 */ /* 0x001fe200078ec0ff */
[----:B------:R-:W-:-:S03]  /*13660*/  IMAD.MOV.U32 R9, RZ, RZ, 0x2800 ;  /* 0x00002800ff097424 */ /* 0x000fc600078e00ff */
[----:B------:R-:W-:Y:S01]  /*13670*/  ISETP.NE.AND P0, PT, R14, RZ, PT ;  /* 0x000000ff0e00720c */ /* 0x000fe20003f05270 */
[----:B------:R0:W-:-:S12]  /*13680*/  SYNCS.ARRIVE.TRANS64 RZ, [R7+URZ+0x132b0], R9 ;  /* 0x0132b00907ff79a7 */ /* 0x0001d8000800003f */
[----:B0-----:R-:W-:Y:S05]  /*13690*/  @!P0 BRA `(.L_x_11600) ;  /* 0x0000000000048947 */ /* 0x001fea0003800000 */
[----:B------:R-:W-:Y:S01]  /*136a0*/  BPT.TRAP 0x1 ;  /* 0x000000040000795c */ /* 0x000fe20000300000 */
.L_x_11600:
[----:B------:R-:W-:Y:S05]  /*136b0*/  BSYNC B2 ;  /* 0x0000000000027941 */ /* 0x000fea0003800000 */
.L_x_11599:
        /* <DEDUP_REMOVED lines=8> */
.L_x_11601:
        /* <DEDUP_REMOVED lines=10> */
.L_x_11591:
[----:B------:R-:W-:Y:S05]  /*137e0*/  BSYNC B1 ;  /* 0x0000000000017941 */ /* 0x000fea0003800000 */
.L_x_11590:
[----:B------:R-:W0:Y:S04]  /*137f0*/  LDL.LU R10, [R1] ;  /* 0x00000000010a7983 */ /* 0x000e280000300800 */
[----:B------:R-:W2:Y:S01]  /*13800*/  LDL.LU R9, [R1+0x8] ;  /* 0x0000080001097983 */ /* 0x000ea20000300800 */
[----:B------:R-:W-:Y:S01]  /*13810*/  VIADD R6, R6, 0xfffffffe ;  /* 0xfffffffe06067836 */ /* 0x000fe20000000000 */
[----:B------:R-:W-:-:S04]  /*13820*/  PLOP3.LUT P0, PT, PT, PT, PT, 0x8, 0x0 ;  /* 0x000000000000781c */ /* 0x000fc80003f0e170 */
[----:B------:R-:W-:Y:S01]  /*13830*/  ISETP.GE.AND P3, PT, R6, R3, PT ;  /* 0x000000030600720c */ /* 0x000fe20003f66270 */
[----:B0-----:R-:W-:-:S05]  /*13840*/  VIADD R7, R10, 0x1 ;  /* 0x000000010a077836 */ /* 0x001fca0000000000 */
[----:B------:R-:W-:-:S04]  /*13850*/  ISETP.NE.AND P2, PT, R7, 0x2, PT ;  /* 0x000000020700780c */ /* 0x000fc80003f45270 */
[----:B------:R-:W-:Y:S02]  /*13860*/  SEL R8, RZ, 0x1, P2 ;  /* 0x00000001ff087807 */ /* 0x000fe40001000000 */
[----:B------:R-:W-:Y:S02]  /*13870*/  SEL R7, R7, RZ, P2 ;  /* 0x000000ff07077207 */ /* 0x000fe40001000000 */
[----:B--2---:R-:W-:-:S03]  /*13880*/  LOP3.LUT R9, R9, R8, RZ, 0x3c, !PT ;  /* 0x0000000809097212 */ /* 0x004fc600078e3cff */
[----:B------:R0:W-:Y:S04]  /*13890*/  STL [R1], R7 ;  /* 0x0000000701007387 */ /* 0x0001e80000100800 */
[----:B------:R0:W-:Y:S01]  /*138a0*/  STL [R1+0x8], R9 ;  /* 0x0000080901007387 */ /* 0x0001e20000100800 */
[----:B------:R-:W-:Y:S05]  /*138b0*/  @!P3 BRA `(.L_x_11584) ;  /* 0x000000040074b947 */ /* 0x000fea0003800000 */
.L_x_11614:
[----:B------:R-:W-:Y:S05]  /*138c0*/  YIELD ;  /* 0x0000000000007946 */ /* 0x000fea0003800000 */
[----:B------:R-:W-:Y:S04]  /*138d0*/  BSSY B1, `(.L_x_11602) ;  /* 0x000004f000017945 */ /* 0x000fe80003800000 */
[----:B--2---:R-:W-:Y:S05]  /*138e0*/  @!P6 BRA `(.L_x_11603) ;  /* 0x000000040034e947 */ /* 0x004fea0003800000 */
[----:B0-----:R-:W2:Y:S04]  /*138f0*/  LDL R7, [R1] ;  /* 0x0000000001077983 */ /* 0x001ea80000100800 */
        /* <DEDUP_REMOVED lines=9> */
.L_x_11722:
[----:B------:R-:W-:Y:S05]  /*13990*/  BSYNC B2 ;  /* 0x0000000000027941 */ /* 0x000fea0003800000 */
.L_x_11604:
        /* <DEDUP_REMOVED lines=9> */
.L_x_11607:
[----:B------:R-:W-:Y:S05]  /*13a30*/  BSYNC B2 ;  /* 0x0000000000027941 */ /* 0x000fea0003800000 */
.L_x_11606:
[----:B------:R-:W2:Y:S01]  /*13a40*/  LDL R9, [R1] ;  /* 0x0000000001097983 */ /* 0x000ea20000100800 */
[----:B------:R-:W-:Y:S01]  /*13a50*/  IMAD.MOV.U32 R13, RZ, RZ, RZ ;  /* 0x000000ffff0d7224 */ /* 0x000fe200078e00ff */
[----:B------:R-:W-:Y:S01]  /*13a60*/  UIADD3 UR4, UP0, UR38, 0x570, URZ ;  /* 0x0000057026047890 */ /* 0x000fe2000ff1e03f */
[----:B------:R-:W-:Y:S01]  /*13a70*/  PLOP3.LUT P2, PT, PT, PT, PT, 0x80, 0x0 ;  /* 0x000000000000781c */ /* 0x000fe20003f4f070 */
[----:B------:R-:W-:Y:S01]  /*13a80*/  IMAD R10, R6, 0xa0, R0 ;  /* 0x000000a0060a7824 */ /* 0x000fe200078e0200 */
[----:B------:R-:W-:Y:S01]  /*13a90*/  UMOV UR6, 0x0 ;  /* 0x0000000000067882 */ /* 0x000fe20000000000 */
[----:B------:R-:W-:Y:S01]  /*13aa0*/  R2UR UR10, R13 ;  /* 0x000000000d0a72ca */ /* 0x000fe200000e0000 */
[----:B-1----:R-:W-:Y:S01]  /*13ab0*/  VIADD R11, R7, 0x13290 ;  /* 0x00013290070b7836 */ /* 0x002fe20000000000 */
[----:B------:R-:W-:Y:S01]  /*13ac0*/  UIADD3.X UR5, URZ, UR39, URZ, UP0, !UPT ;  /* 0x000000273f057290 */ /* 0x000fe200087fe43f */
[----:B------:R-:W-:Y:S01]  /*13ad0*/  UMOV UR7, 0x12f00000 ;  /* 0x12f0000000077882 */ /* 0x000fe20000000000 */
[----:B--2---:R-:W-:-:S05]  /*13ae0*/  IMAD R9, R9, 0x2800, R17 ;  /* 0x0000280009097824 */ /* 0x004fca00078e0211 */
[----:B------:R-:W-:-:S07]  /*13af0*/  IADD3 R12, R9, 0xe000, RZ ;  /* 0x0000e000090c7810 */ /* 0x000fce0007ffe0ff */
.L_x_11608:
        /* <DEDUP_REMOVED lines=13> */
.L_x_11723:
[----:B------:R-:W-:Y:S05]  /*13bd0*/  BSYNC B2 ;  /* 0x0000000000027941 */ /* 0x000fea0003800000 */
.L_x_11609:
        /* <DEDUP_REMOVED lines=11> */
.L_x_11612:
[----:B------:R-:W-:Y:S05]  /*13c90*/  BSYNC B2 ;  /* 0x0000000000027941 */ /* 0x000fea0003800000 */
.L_x_11611:
        /* <DEDUP_REMOVED lines=8> */
.L_x_11613:
        /* <DEDUP_REMOVED lines=10> */
.L_x_11603:
[----:B------:R-:W-:Y:S05]  /*13dc0*/  BSYNC B1 ;  /* 0x0000000000017941 */ /* 0x000fea0003800000 */
.L_x_11602:
[----:B------:R-:W0:Y:S04]  /*13dd0*/  LDL.LU R8, [R1] ;  /* 0x0000000001087983 */ /* 0x000e280000300800 */
[----:B-1----:R-:W2:Y:S01]  /*13de0*/  LDL.LU R11, [R1+0x8] ;  /* 0x00000800010b7983 */ /* 0x002ea20000300800 */
[C---:B------:R-:W-:Y:S01]  /*13df0*/  ISETP.GT.AND P3, PT, R6.reuse, R3, PT ;  /* 0x000000030600720c */ /* 0x040fe20003f64270 */
[----:B------:R-:W-:Y:S02]  /*13e00*/  VIADD R6, R6, 0xffffffff ;  /* 0xffffffff06067836 */ /* 0x000fe40000000000 */
[----:B0-----:R-:W-:-:S05]  /*13e10*/  VIADD R7, R8, 0x1 ;  /* 0x0000000108077836 */ /* 0x001fca0000000000 */
[----:B------:R-:W-:-:S04]  /*13e20*/  ISETP.NE.AND P2, PT, R7, 0x2, PT ;  /* 0x000000020700780c */ /* 0x000fc80003f45270 */
[----:B------:R-:W-:Y:S02]  /*13e30*/  SEL R8, RZ, 0x1, P2 ;  /* 0x00000001ff087807 */ /* 0x000fe40001000000 */
[----:B------:R-:W-:Y:S02]  /*13e40*/  SEL R7, R7, RZ, P2 ;  /* 0x000000ff07077207 */ /* 0x000fe40001000000 */
[----:B--2---:R-:W-:-:S05]  /*13e50*/  LOP3.LUT R11, R11, R8, RZ, 0x3c, !PT ;  /* 0x000000080b0b7212 */ /* 0x004fca00078e3cff */
[----:B------:R2:W-:Y:S04]  /*13e60*/  STL [R1+0x8], R11 ;  /* 0x0000080b01007387 */ /* 0x0005e80000100800 */
[----:B------:R2:W-:Y:S01]  /*13e70*/  STL [R1], R7 ;  /* 0x0000000701007387 */ /* 0x0005e20000100800 */
[----:B------:R-:W-:Y:S05]  /*13e80*/  @P3 BRA `(.L_x_11614) ;  /* 0xfffffff8008c3947 */ /* 0x000fea000383ffff */
.L_x_11584:
[----:B------:R-:W-:Y:S05]  /*13e90*/  BSYNC B0 ;  /* 0x0000000000007941 */ /* 0x000fea0003800000 */
.L_x_11583:
[----:B------:R-:W-:Y:S05]  /*13ea0*/  @!P0 WARPSYNC.ALL ;  /* 0x0000000000008948 */ /* 0x000fea0003800000 */
[----:B------:R-:W-:Y:S01]  /*13eb0*/  @!P0 BAR.SYNC.DEFER_BLOCKING 0xc, 0x200 ;  /* 0x0308000000008b1d */ /* 0x000fe20000010000 */
[----:B------:R-:W-:-:S05]  /*13ec0*/  IMAD.MOV.U32 R0, RZ, RZ, RZ ;  /* 0x000000ffff007224 */ /* 0x000fca00078e00ff */
[----:B------:R-:W-:Y:S04]  /*13ed0*/  BSSY B0, `(.L_x_11615) ;  /* 0x000001e000007945 */ /* 0x000fe80003800000 */
[----:B------:R-:W-:Y:S05]  /*13ee0*/  @!P1 BRA `(.L_x_11616) ;  /* 0x0000000000709947 */ /* 0x000fea0003800000 */
[----:B------:R-:W-:-:S13]  /*13ef0*/  ISETP.NE.AND P0, PT, R5, RZ, PT ;  /* 0x000000ff0500720c */ /* 0x000fda0003f05270 */
[----:B------:R-:W3:Y:S02]  /*13f00*/  @!P0 LDC R5, c[0x0][0x9f0] ;  /* 0x00027c00ff058b82 */ /* 0x000ee40000000800 */
[-C--:B---3--:R-:W-:Y:S02]  /*13f10*/  IABS R0, R5.reuse ;  /* 0x0000000500007213 */ /* 0x088fe40000000000 */
[----:B0-2---:R-:W-:Y:S02]  /*13f20*/  IABS R7, R5 ;  /* 0x0000000500077213 */ /* 0x005fe40000000000 */
[----:B------:R-:W0:Y:S03]  /*13f30*/  I2F.RP R2, R0 ;  /* 0x0000000000027306 */ /* 0x000e260000209400 */
[----:B------:R-:W-:-:S05]  /*13f40*/  IMAD.MOV R7, RZ, RZ, -R7 ;  /* 0x000000ffff077224 */ /* 0x000fca00078e0a07 */
[----:B0-----:R-:W0:Y:S02]  /*13f50*/  MUFU.RCP R2, R2 ;  /* 0x0000000200027308 */ /* 0x001e240000001000 */
[----:B0-----:R-:W-:-:S06]  /*13f60*/  VIADD R2, R2, 0xffffffe ;  /* 0x0ffffffe02027836 */ /* 0x001fcc0000000000 */
[----:B------:R-:W0:Y:S02]  /*13f70*/  F2I.FTZ.U32.TRUNC.NTZ R3, R2 ;  /* 0x0000000200037305 */ /* 0x000e24000021f000 */
[----:B0-----:R-:W-:-:S05]  /*13f80*/  IADD3 R2, RZ, -R3, RZ ;  /* 0x80000003ff027210 */ /* 0x001fca0007ffe0ff */
        /* <DEDUP_REMOVED lines=18> */
.L_x_11616:
[----:B------:R-:W-:Y:S05]  /*140b0*/  BSYNC B0 ;  /* 0x0000000000007941 */ /* 0x000fea0003800000 */
.L_x_11615:
[----:B------:R-:W-:-:S05]  /*140c0*/  IMAD R3, R19, R0, RZ ;  /* 0x0000000013037224 */ /* 0x000fca00078e02ff */
        /* <DEDUP_REMOVED lines=11> */
[----:B------:R-:W4:Y:S01]  /*14180*/  LDC.64 R2, c[0x0][0xc60] ;  /* 0x00031800ff027b82 */ /* 0x000f220000000a00 */
[----:B------:R-:W3:Y:S02]  /*14190*/  FLO.U32 R0, UR4 ;  /* 0x0000000400007d00 */ /* 0x000ee400080e0000 */
[----:B---3--:R-:W-:-:S06]  /*141a0*/  ISETP.EQ.U32.AND P0, PT, R0, R5, PT ;  /* 0x000000050000720c */ /* 0x008fcc0003f02070 */
[----:B------:R-:W4:Y:S07]  /*141b0*/  POPC R5, UR4 ;  /* 0x0000000400057d09 */ /* 0x000f2e0008000000 */
[----:B----4-:R-:W3:Y:S01]  /*141c0*/  @P0 ATOMG.E.ADD.STRONG.GPU PT, R3, desc[UR40][R2.64], R5 ;  /* 0x00000005020309a8 */ /* 0x010ee200081ee1e8 */
[----:B------:R-:W4:Y:S02]  /*141d0*/  S2R R4, SR_LTMASK ;  /* 0x0000000000047919 */ /* 0x000f240000003900 */
[----:B----4-:R-:W-:-:S04]  /*141e0*/  LOP3.LUT R4, R4, UR4, RZ, 0xc0, !PT ;  /* 0x0000000404047c12 */ /* 0x010fc8000f8ec0ff */
[----:B0-2---:R-:W0:Y:S01]  /*141f0*/  POPC R7, R4 ;  /* 0x0000000400077309 */ /* 0x005e220000000000 */
[----:B---3--:R-:W0:Y:S02]  /*14200*/  SHFL.IDX PT, R0, R3, R0, 0x1f ;  /* 0x00001f0003007589 */ /* 0x008e2400000e0000 */
[----:B0-----:R-:W-:Y:S01]  /*14210*/  IADD3 R24, R0, UR36, R7 ;  /* 0x0000002400187c10 */ /* 0x001fe2000fffe007 */
[----:B------:R-:W-:Y:S06]  /*14220*/  BRA `(.L_x_11618) ;  /* 0x0000002c00187947 */ /* 0x000fec0003800000 */
.L_x_11617:
        /* <DEDUP_REMOVED lines=10> */
[----:B------:R-:W3:Y:S01]  /*142d0*/  LDC.64 R2, c[0x4][R2] ;  /* 0x0100000002027b82 */ /* 0x000ee20000000a00 */
[----:B------:R-:W-:Y:S02]  /*142e0*/  IMAD.U32 R6, RZ, RZ, UR8 ;  /* 0x00000008ff067e24 */ /* 0x000fe4000f8e00ff */
[----:B0-2---:R-:W-:Y:S02]  /*142f0*/  IMAD.U32 R7, RZ, RZ, UR9 ;  /* 0x00000009ff077e24 */ /* 0x005fe4000f8e00ff */
[----:B------:R-:W-:-:S02]  /*14300*/  IMAD.U32 R10, RZ, RZ, UR4 ;  /* 0x00000004ff0a7e24 */ /* 0x000fc4000f8e00ff */
[----:B-1----:R-:W-:Y:S02]  /*14310*/  IMAD.U32 R11, RZ, RZ, UR5 ;  /* 0x00000005ff0b7e24 */ /* 0x002fe4000f8e00ff */
[----:B------:R-:W-:Y:S02]  /*14320*/  IMAD.MOV.U32 R8, RZ, RZ, 0x70 ;  /* 0x00000070ff087424 */ /* 0x000fe400078e00ff */
[----:B------:R-:W-:Y:S02]  /*14330*/  IMAD.MOV.U32 R12, RZ, RZ, 0x1 ;  /* 0x00000001ff0c7424 */ /* 0x000fe400078e00ff */
[----:B------:R-:W-:-:S07]  /*14340*/  IMAD.MOV.U32 R13, RZ, RZ, RZ ;  /* 0x000000ffff0d7224 */ /* 0x000fce00078e00ff */
[----:B------:R-:W-:-:S07]  /*14350*/  LEPC R20, `(.L_x_11620) ;  /* 0x000000001014794e */ /* 0x000fce0000000000 */
[----:B---3--:R-:W-:Y:S05]  /*14360*/  CALL.ABS.NOINC R2 ;  /* 0x0000000002007343 */ /* 0x008fea0003c00000 */
.L_x_11620:
[----:B------:R-:W-:Y:S05]  /*14370*/  BSYNC B6 ;  /* 0x0000000000067941 */ /* 0x000fea0003800000 */
.L_x_11619:
        /* <DEDUP_REMOVED lines=22> */
.L_x_11622:
[----:B------:R-:W-:Y:S05]  /*144e0*/  BSYNC B6 ;  /* 0x0000000000067941 */ /* 0x000fea0003800000 */
.L_x_11621:
        /* <DEDUP_REMOVED lines=20> */
.L_x_11624:
[----:B------:R-:W-:Y:S05]  /*14630*/  BSYNC B6 ;  /* 0x0000000000067941 */ /* 0x000fea0003800000 */
.L_x_11623:
        /* <DEDUP_REMOVED lines=19> */
.L_x_11626:
[----:B------:R-:W-:Y:S05]  /*14770*/  BSYNC B6 ;  /* 0x0000000000067941 */ /* 0x000fea0003800000 */
.L_x_11625:
[----:B------:R-:W3:Y:S01]  /*14780*/  LDL.LU R20, [R1+0x10] ;  /* 0x0000100001147983 */ /* 0x000ee20000300800 */
[----:B------:R-:W-:Y:S02]  /*14790*/  ULDC.64 UR4, c[0x0][0x9f8] ;  /* 0x00027e0000047ab9 */ /* 0x000fe40000000a00 */
[----:B------:R-:W-:-:S04]  /*147a0*/  ISETP.NE.U32.AND P0, PT, RZ, UR4, PT ;  /* 0x00000004ff007c0c */ /* 0x000fc8000bf05070 */
[----:B------:R-:W-:-:S13]  /*147b0*/  ISETP.NE.AND.EX P0, PT, RZ, UR5, PT, P0 ;  /* 0x00000005ff007c0c */ /* 0x000fda000bf05300 */
[----:B------:R-:W-:-:S04]  /*147c0*/  @P0 IADD3 R2, P1, R18, UR4, RZ ;  /* 0x0000000412020c10 */ /* 0x000fc8000ff3e0ff */
[----:B---3--:R-:W-:Y:S01]  /*147d0*/  @P0 IADD3.X R3, R20, UR5, RZ, P1, !PT ;  /* 0x0000000514030c10 */ /* 0x008fe20008ffe4ff */
[----:B------:R-:W-:-:S04]  /*147e0*/  ULDC.64 UR4, c[0x0][0xa08] ;  /* 0x0002820000047ab9 */ /* 0x000fc80000000a00 */
[----:B------:R3:W4:Y:S02]  /*147f0*/  @P0 LDG.E R26, desc[UR40][R2.64] ;  /* 0x00000028021a0981 */ /* 0x000724000c1e1900 */
[----:B---3--:R-:W3:Y:S02]  /*14800*/  LDC.64 R2, c[0x0][0x418] ;  /* 0x00010600ff027b82 */ /* 0x008ee40000000a00 */
[----:B---3--:R-:W-:Y:S01]  /*14810*/  LOP3.LUT P0, RZ, R2, UR4, RZ, 0xfc, !PT ;  /* 0x0000000402ff7c12 */ /* 0x008fe2000f80fcff */
[----:B------:R-:W-:-:S03]  /*14820*/  UMOV UR4, 0xffffffff ;  /* 0xffffffff00047882 */ /* 0x000fc60000000000 */
[----:B------:R-:W-:Y:S02]  /*14830*/  LOP3.LUT P0, RZ, R3, UR5, RZ, 0xfc, P0 ;  /* 0x0000000503ff7c12 */ /* 0x000fe4000800fcff */
[----:B----4-:R-:W-:Y:S02]  /*14840*/  SHF.R.S32.HI R8, RZ, 0x1f, R26 ;  /* 0x0000001fff087819 */ /* 0x010fe4000001141a */
[----:B------:R-:W-:-:S03]  /*14850*/  SEL R18, R26, RZ, !P0 ;  /* 0x000000ff1a127207 */ /* 0x000fc60004000000 */
[----:B------:R3:W-:Y:S01]  /*14860*/  STL [R1+0x10], R8 ;  /* 0x0000100801007387 */ /* 0x0007e20000100800 */
[----:B------:R-:W-:Y:S05]  /*14870*/  BRA.DIV UR4, `(.L_x_11627) ;  /* 0x0000003e04f47947 */ /* 0x000fea000b800000 */
[----:B------:R-:W4:Y:S02]  /*14880*/  S2R R0, SR_TID.X ;  /* 0x0000000000007919 */ /* 0x000f240000002100 */
[----:B----4-:R-:W-:-:S04]  /*14890*/  SHF.R.U32.HI R0, RZ, 0x5, R0 ;  /* 0x00000005ff007819 */ /* 0x010fc80000011600 */
[----:B------:R-:W-:-:S05]  /*148a0*/  LOP3.LUT R0, R0, 0x3, RZ, 0xc0, !PT ;  /* 0x0000000300007812 */ /* 0x000fca00078ec0ff */
[----:B------:R4:W0:Y:S02]  /*148b0*/  SHFL.IDX PT, R14, R0, RZ, 0x1f ;  /* 0x00001fff000e7589 */ /* 0x00082400000e0000 */
.L_x_11726:
[----:B0-----:R-:W-:Y:S02]  /*148c0*/  ISETP.NE.AND P0, PT, R14, RZ, PT ;  /* 0x000000ff0e00720c */ /* 0x001fe40003f05270 */
[----:B------:R-:W-:Y:S02]  /*148d0*/  PLOP3.LUT P1, PT, PT, PT, PT, 0x8, 0x0 ;  /* 0x000000000000781c */ /* 0x000fe40003f2e170 */
[----:B------:R-:W-:-:S11]  /*148e0*/  LOP3.LUT R22, R22, 0xfffffffe, RZ, 0xc0, !PT ;  /* 0xfffffffe16167812 */ /* 0x000fd600078ec0ff */
[----:B------:R-:W-:Y:S01]  /*148f0*/  @P1 LOP3.LUT R22, R22, 0x1, RZ, 0xfc, !PT ;  /* 0x0000000116161812 */ /* 0x000fe200078efcff */
[----:B------:R-:W-:Y:S06]  /*14900*/  @P0 BRA `(.L_x_11628) ;  /* 0x0000000400540947 */ /* 0x000fec0003800000 */
[----:B------:R-:W-:-:S03]  /*14910*/  UMOV UR4, 0xffffffff ;  /* 0xffffffff00047882 */ /* 0x000fc60000000000 */
[----:B------:R-:W-:Y:S05]  /*14920*/  BRA.DIV UR4, `(.L_x_11629) ;  /* 0x0000003e04fc7947 */ /* 0x000fea000b800000 */
[----:B------:R-:W-:-:S13]  /*14930*/  ELECT P6, URZ, PT ;  /* 0x00000000003f782f */ /* 0x000fda00038c0000 */
.L_x_11729:
[----:B------:R-:W-:Y:S05]  /*14940*/  @!P6 BRA `(.L_x_11628) ;  /* 0x000000040044e947 */ /* 0x000fea0003800000 */
[----:B----4-:R-:W4:Y:S01]  /*14950*/  LDL R0, [R1+0x24] ;  /* 0x0000240001007983 */ /* 0x010f220000100800 */
[----:B------:R-:W-:-:S04]  /*14960*/  ISETP.NE.U32.AND P0, PT, R2, RZ, PT ;  /* 0x000000ff0200720c */ /* 0x000fc80003f05070 */
[----:B------:R-:W-:Y:S01]  /*14970*/  ISETP.NE.AND.EX P0, PT, R3, RZ, PT, P0 ;  /* 0x000000ff0300720c */ /* 0x000fe20003f05300 */
[----:B----4-:R-:W-:-:S12]  /*14980*/  VIADD R0, R0, 0xffffffff ;  /* 0xffffffff00007836 */ /* 0x010fd80000000000 */
[----:B------:R-:W-:Y:S05]  /*14990*/  @!P0 BRA `(.L_x_11630) ;  /* 0x0000000000448947 */ /* 0x000fea0003800000 */
[----:B--2---:R-:W0:Y:S01]  /*149a0*/  LDC R7, c[0x0][0x43c] ;  /* 0x00010f00ff077b82 */ /* 0x004e220000000800 */
        /* <DEDUP_REMOVED lines=11> */
[----:B------:R-:W-:-:S03]  /*14a60*/  IMAD.WIDE.U32 R4, R26, UR4, R4 ;  /* 0x000000041a047c25 */ /* 0x000fc6000f8e0004 */
[----:B------:R-:W-:Y:S02]  /*14a70*/  LEA R2, P0, R4, R2, 0x2 ;  /* 0x0000000204027211 */ /* 0x000fe400078010ff */
[----:B------:R-:W-:-:S04]  /*14a80*/  IADD3 R5, R5, R6, RZ ;  /* 0x0000000605057210 */ /* 0x000fc80007ffe0ff */
[----:B------:R-:W-:-:S05]  /*14a90*/  LEA.HI.X R3, R4, R3, R5, 0x2, P0 ;  /* 0x0000000304037211 */ /* 0x000fca00000f1405 */
[----:B------:R0:W5:Y:S02]  /*14aa0*/  LDG.E R18, desc[UR40][R2.64] ;  /* 0x0000002802127981 */ /* 0x000164000c1e1900 */
.L_x_11630:
[----:B0-----:R-:W4:Y:S01]  /*14ab0*/  LDL R3, [R1+0x4] ;  /* 0x0000040001037983 */ /* 0x001f220000100800 */
[----:B------:R-:W-:Y:S01]  /*14ac0*/  IMAD R4, R29, 0x8, R17 ;  /* 0x000000081d047824 */ /* 0x000fe200078e0211 */
[----:B------:R-:W0:Y:S02]  /*14ad0*/  S2R R2, SR_TID.X ;  /* 0x0000000000027919 */ /* 0x000e240000002100 */
[----:B0-----:R-:W-:-:S04]  /*14ae0*/  LOP3.LUT R2, R2, 0x7f, RZ, 0xc0, !PT ;  /* 0x0000007f02027812 */ /* 0x001fc800078ec0ff */
[----:B------:R-:W-:Y:S02]  /*14af0*/  ISETP.NE.AND P1, PT, R2, RZ, PT ;  /* 0x000000ff0200720c */ /* 0x000fe40003f25270 */
[----:B----4-:R-:W-:-:S04]  /*14b00*/  SHF.L.U32 R3, R3, 0x1f, RZ ;  /* 0x0000001f03037819 */ /* 0x010fc800000006ff */
[----:B------:R-:W0:Y:S02]  /*14b10*/  SYNCS.PHASECHK.TRANS64.TRYWAIT P0, [R4+URZ+0x13280], R3 ;  /* 0x01328003040075a7 */ /* 0x000e24000800017f */
[----:B0-----:R-:W-:Y:S05]  /*14b20*/  @!P0 BRA `(.L_x_11631) ;  /* 0x0000003c009c8947 */ /* 0x001fea0003800000 */
.L_x_11730:
        /* <DEDUP_REMOVED lines=8> */
.L_x_11632:
[----:B------:R-:W4:Y:S01]  /*14bb0*/  LDL R5, [R1+0x14] ;  /* 0x0000140001057983 */ /* 0x000f220000100800 */
[----:B------:R-:W-:Y:S01]  /*14bc0*/  IMAD R2, R29, 0x2800, R17 ;  /* 0x000028001d027824 */ /* 0x000fe200078e0211 */
[----:B------:R-:W-:Y:S01]  /*14bd0*/  R2UR UR9, R4 ;  /* 0x00000000040972ca */ /* 0x000fe200000e0000 */
[----:B------:R-:W-:Y:S01]  /*14be0*/  UIADD3 UR4, UP0, UR38, 0x470, URZ ;  /* 0x0000047026047890 */ /* 0x000fe2000ff1e03f */
[----:B------:R-:W-:Y:S01]  /*14bf0*/  R2UR UR12, R16 ;  /* 0x00000000100c72ca */ /* 0x000fe200000e0000 */
[----:B------:R-:W-:Y:S01]  /*14c00*/  UMOV UR6, 0x0 ;  /* 0x0000000000067882 */ /* 0x000fe20000000000 */
[----:B------:R-:W-:Y:S01]  /*14c10*/  R2UR UR8, R2 ;  /* 0x00000000020872ca */ /* 0x000fe200000e0000 */
[----:B------:R-:W-:Y:S01]  /*14c20*/  UIADD3.X UR5, URZ, UR39, URZ, UP0, !UPT ;  /* 0x000000273f057290 */ /* 0x000fe200087fe43f */
[----:B-----5:R-:W-:Y:S01]  /*14c30*/  R2UR UR13, R18 ;  /* 0x00000000120d72ca */ /* 0x020fe200000e0000 */
[----:B------:R-:W-:Y:S01]  /*14c40*/  UMOV UR7, 0x14f00000 ;  /* 0x14f0000000077882 */ /* 0x000fe20000000000 */
[----:B------:R-:W-:-:S05]  /*14c50*/  UMOV UR10, URZ ;  /* 0x0000003f000a7c82 */ /* 0x000fca0008000000 */
[----:B------:R-:W-:-:S04]  /*14c60*/  UIADD3 UR9, UR9, 0x13270, URZ ;  /* 0x0001327009097890 */ /* 0x000fc8000fffe03f */
[----:B------:R-:W-:Y:S01]  /*14c70*/  UIADD3 UR8, UR8, 0x6000, URZ ;  /* 0x0000600008087890 */ /* 0x000fe2000fffe03f */
[----:B----4-:R-:W-:-:S05]  /*14c80*/  IMAD R0, R0, 0xa0, R5 ;  /* 0x000000a000007824 */ /* 0x010fca00078e0205 */
[----:B------:R-:W-:-:S13]  /*14c90*/  R2UR UR11, R0 ;  /* 0x00000000000b72ca */ /* 0x000fda00000e0000 */
[----:B------:R4:W-:Y:S01]  /*14ca0*/  UTMALDG.4D [UR8], [UR4], desc[UR6] ;  /* 0x00000608040075b4 */ /* 0x0009e20008019000 */
[----:B------:R-:W0:Y:S02]  /*14cb0*/  SYNCS.PHASECHK.TRANS64.TRYWAIT P0, [R4+URZ+0x13240], R3 ;  /* 0x01324003040075a7 */ /* 0x000e24000800017f */
[----:B0---4-:R-:W-:Y:S05]  /*14cc0*/  @!P0 BRA `(.L_x_11633) ;  /* 0x0000003c00488947 */ /* 0x011fea0003800000 */
.L_x_11731:
[----:B------:R-:W-:Y:S05]  /*14cd0*/  @P1 BRA `(.L_x_11634) ;  /* 0x00000000001c1947 */ /* 0x000fea0003800000 */
[----:B------:R-:W4:Y:S01]  /*14ce0*/  S2R R5, SR_TID.X ;  /* 0x0000000000057919 */ /* 0x000f220000002100 */
[----:B0-----:R-:W-:-:S04]  /*14cf0*/  IMAD.MOV.U32 R3, RZ, RZ, 0x2800 ;  /* 0x00002800ff037424 */ /* 0x001fc800078e00ff */
[----:B------:R0:W-:Y:S01]  /*14d00*/  SYNCS.ARRIVE.TRANS64 RZ, [R4+URZ+0x13230], R3 ;  /* 0x0132300304ff79a7 */ /* 0x0001e2000800003f */
[----:B----4-:R-:W-:-:S04]  /*14d10*/  LOP3.LUT R5, R5, 0x1f, RZ, 0xc0, !PT ;  /* 0x0000001f05057812 */ /* 0x010fc800078ec0ff */
[----:B------:R-:W-:-:S13]  /*14d20*/  ISETP.NE.AND P0, PT, R5, RZ, PT ;  /* 0x000000ff0500720c */ /* 0x000fda0003f05270 */
[----:B0-----:R-:W-:Y:S05]  /*14d30*/  @!P0 BRA `(.L_x_11634) ;  /* 0x0000000000048947 */ /* 0x001fea0003800000 */
[----:B------:R-:W-:Y:S01]  /*14d40*/  BPT.TRAP 0x1 ;  /* 0x000000040000795c */ /* 0x000fe20000300000 */
.L_x_11634:
        /* <DEDUP_REMOVED lines=16> */
[----:B----4-:R-:W-:-:S04]  /*14e50*/  NOP ;  /* 0x0000000000007918 */ /* 0x010fc80000000000 */
.L_x_11628:
[----:B0-----:R-:W5:Y:S04]  /*14e60*/  LDL.LU R4, [R1+0x1c] ;  /* 0x00001c0001047983 */ /* 0x001f680000300800 */
[----:B------:R-:W2:Y:S04]  /*14e70*/  LDL.LU R6, [R1+0x18] ;  /* 0x0000180001067983 */ /* 0x000ea80000300800 */
[----:B------:R-:W3:Y:S01]  /*14e80*/  LDL.LU R3, [R1+0x34] ;  /* 0x0000340001037983 */ /* 0x000ee20000300800 */
[----:B------:R-:W-:Y:S05]  /*14e90*/  WARPSYNC.ALL ;  /* 0x0000000000007948 */ /* 0x000fea0003800000 */
[----:B------:R-:W-:Y:S01]  /*14ea0*/  ULDC.64 UR6, c[0x0][0xa00] ;  /* 0x0002800000067ab9 */ /* 0x000fe20000000a00 */
[----:B------:R-:W-:Y:S01]  /*14eb0*/  ULDC.64 UR4, c[0x0][0x298] ;  /* 0x0000a60000047ab9 */ /* 0x000fe20000000a00 */
[----:B----4-:R-:W-:Y:S01]  /*14ec0*/  VIADD R0, R17, 0xb000 ;  /* 0x0000b00011007836 */ /* 0x010fe20000000000 */
[----:B------:R-:W-:Y:S01]  /*14ed0*/  BAR.SYNC.DEFER_BLOCKING 0x8, 0x200 ;  /* 0x0208000000007b1d */ /* 0x000fe20000010000 */
[----:B------:R-:W-:-:S03]  /*14ee0*/  ISETP.NE.U32.AND P0, PT, RZ, UR6, PT ;  /* 0x00000006ff007c0c */ /* 0x000fc6000bf05070 */
[----:B------:R-:W-:Y:S02]  /*14ef0*/  LOP3.LUT P1, RZ, R0, 0x1bf, RZ, 0xc0, !PT ;  /* 0x000001bf00ff7812 */ /* 0x000fe4000782c0ff */
[----:B------:R-:W-:Y:S01]  /*14f00*/  ISETP.NE.AND.EX P0, PT, RZ, UR7, PT, P0 ;  /* 0x00000007ff007c0c */ /* 0x000fe2000bf05300 */
[----:B------:R-:W-:Y:S01]  /*14f10*/  BSSY B6, `(.L_x_11635) ;  /* 0x000001d000067945 */ /* 0x000fe20003800000 */
[----:B-----5:R-:W-:Y:S02]  /*14f20*/  SHF.R.S32.HI R2, RZ, 0x1f, R4 ;  /* 0x0000001fff027819 */ /* 0x020fe40000011404 */
[----:B--2---:R-:W-:-:S03]  /*14f30*/  SEL R6, R6, RZ, !P0 ;  /* 0x000000ff06067207 */ /* 0x004fc60004000000 */
[----:B------:R-:W-:-:S04]  /*14f40*/  IMAD R2, R2, UR4, RZ ;  /* 0x0000000402027c24 */ /* 0x000fc8000f8e02ff */
[C---:B------:R-:W-:Y:S01]  /*14f50*/  IMAD R0, R4.reuse, UR5, R2 ;  /* 0x0000000504007c24 */ /* 0x040fe2000f8e0202 */
[----:B---3--:R-:W-:Y:S01]  /*14f60*/  SEL R2, R3, RZ, !P0 ;  /* 0x000000ff03027207 */ /* 0x008fe20004000000 */
        /* <DEDUP_REMOVED lines=23> */
.L_x_11636:
[----:B------:R-:W-:Y:S05]  /*150e0*/  BSYNC B6 ;  /* 0x0000000000067941 */ /* 0x000fea0003800000 */
.L_x_11635:
[----:B------:R-:W2:Y:S01]  /*150f0*/  LDL.LU R20, [R1+0x1c] ;  /* 0x00001c0001147983 */ /* 0x000ea20000300800 */
[----:B------:R-:W3:Y:S01]  /*15100*/  LDC R9, c[0x0][0x448] ;  /* 0x00011200ff097b82 */ /* 0x000ee20000000800 */
[----:B------:R-:W-:Y:S01]  /*15110*/  ULDC.64 UR4, c[0x0][0x2d8] ;  /* 0x0000b60000047ab9 */ /* 0x000fe20000000a00 */
[----:B------:R-:W-:Y:S01]  /*15120*/  ULDC.64 UR6, c[0x0][0x2e0] ;  /* 0x0000b80000067ab9 */ /* 0x000fe20000000a00 */
[----:B0-----:R-:W2:Y:S01]  /*15130*/  LDL.LU.64 R2, [R1+0x28] ;  /* 0x0000280001027983 */ /* 0x001ea20000300a00 */
[----:B------:R-:W-:-:S03]  /*15140*/  ULDC.64 UR8, c[0x0][0x280] ;  /* 0x0000a00000087ab9 */ /* 0x000fc60000000a00 */
[----:B------:R-:W4:Y:S04]  /*15150*/  LDL.LU R21, [R1+0x34] ;  /* 0x0000340001157983 */ /* 0x000f280000300800 */
[----:B------:R-:W4:Y:S04]  /*15160*/  LDL.LU R4, [R1+0x18] ;  /* 0x0000180001047983 */ /* 0x000f280000300800 */
[----:B------:R0:W5:Y:S01]  /*15170*/  LDL R10, [R1+0x38] ;  /* 0x00003800010a7983 */ /* 0x0001620000100800 */
[----:B---3--:R-:W-:-:S13]  /*15180*/  ISETP.NE.AND P0, PT, R9, 0x1, PT ;  /* 0x000000010900780c */ /* 0x008fda0003f05270 */
[----:B------:R-:W3:Y:S08]  /*15190*/  @P0 LDC R5, c[0x0][0x450] ;  /* 0x00011400ff050b82 */ /* 0x000ef00000000800 */
[----:B------:R-:W1:Y:S01]  /*151a0*/  @P0 LDC R8, c[0x0][0x450] ;  /* 0x00011400ff080b82 */ /* 0x000e620000000800 */
[----:B--2---:R-:W-:Y:S02]  /*151b0*/  IMAD.MOV.U32 R3, RZ, RZ, R20 ;  /* 0x000000ffff037224 */ /* 0x004fe400078e0014 */
[----:B------:R-:W2:Y:S01]  /*151c0*/  S2R R20, SR_TID.X ;  /* 0x0000000000147919 */ /* 0x000ea20000002100 */
[----:B------:R-:W-:-:S04]  /*151d0*/  IMAD.WIDE.U32 R2, R16, UR4, R2 ;  /* 0x0000000410027c25 */ /* 0x000fc8000f8e0002 */
[----:B------:R-:W-:Y:S01]  /*151e0*/  IMAD R3, R16, UR5, R3 ;  /* 0x0000000510037c24 */ /* 0x000fe2000f8e0203 */
[----:B------:R-:W-:Y:S01]  /*151f0*/  ULDC.64 UR4, c[0x0][0x2d0] ;  /* 0x0000b40000047ab9 */ /* 0x000fe20000000a00 */
[----:B----4-:R-:W-:Y:S02]  /*15200*/  IMAD R0, R21, UR6, RZ ;  /* 0x0000000615007c24 */ /* 0x010fe4000f8e02ff */
[----:B------:R-:W-:-:S04]  /*15210*/  IMAD.WIDE.U32 R2, R4, UR6, R2 ;  /* 0x0000000604027c25 */ /* 0x000fc8000f8e0002 */
[----:B------:R-:W-:Y:S01]  /*15220*/  IMAD R0, R4, UR7, R0 ;  /* 0x0000000704007c24 */ /* 0x000fe2000f8e0200 */
[----:B------:R-:W-:Y:S01]  /*15230*/  ULDC.64 UR6, c[0x0][0x2c8] ;  /* 0x0000b20000067ab9 */ /* 0x000fe20000000a00 */
[----:B------:R-:W4:Y:S02]  /*15240*/  @P0 LDC R4, c[0x0][0x44c] ;  /* 0x00011300ff040b82 */ /* 0x000f240000000800 */
[----:B------:R-:W-:Y:S01]  /*15250*/  IMAD.IADD R3, R3, 0x1, R0 ;  /* 0x0000000103037824 */ /* 0x000fe200078e0200 */
[C---:B--2---:R-:W-:Y:S01]  /*15260*/  LOP3.LUT R21, R20.reuse, 0x7f, RZ, 0xc0, !PT ;  /* 0x0000007f14157812 */ /* 0x044fe200078ec0ff */
[----:B------:R-:W-:-:S03]  /*15270*/  IMAD.SHL.U32 R20, R20, 0x20, RZ ;  /* 0x0000002014147824 */ /* 0x000fc600078e00ff */
[----:B------:R-:W-:-:S04]  /*15280*/  SHF.R.U32.HI R21, RZ, 0x2, R21 ;  /* 0x00000002ff157819 */ /* 0x000fc80000011615 */
[----:B------:R-:W-:-:S05]  /*15290*/  LOP3.LUT R20, R21, 0x60, R20, 0xf8, !PT ;  /* 0x0000006015147812 */ /* 0x000fca00078ef814 */
[----:B------:R-:W-:-:S04]  /*152a0*/  IMAD R6, R25, 0xc0, R20 ;  /* 0x000000c019067824 */ /* 0x000fc800078e0214 */
[----:B----4-:R-:W-:-:S04]  /*152b0*/  @P0 IMAD.HI.U32 R0, R6, R4, RZ ;  /* 0x0000000406000227 */ /* 0x010fc800078e00ff */
[----:B------:R-:W-:Y:S01]  /*152c0*/  IMAD.MOV.U32 R4, RZ, RZ, R6 ;  /* 0x000000ffff047224 */ /* 0x000fe200078e0006 */
[----:B---3--:R-:W-:-:S04]  /*152d0*/  @P0 SHF.R.U32.HI R4, RZ, R5, R0 ;  /* 0x00000005ff040219 */ /* 0x008fc80000011600 */
[----:B------:R-:W-:-:S05]  /*152e0*/  SHF.R.S32.HI R0, RZ, 0x1f, R4 ;  /* 0x0000001fff007819 */ /* 0x000fca0000011404 */
[----:B------:R-:W-:-:S04]  /*152f0*/  IMAD R0, R0, UR4, RZ ;  /* 0x0000000400007c24 */ /* 0x000fc8000f8e02ff */
[C---:B------:R-:W-:Y:S02]  /*15300*/  IMAD R7, R4.reuse, UR5, R0 ;  /* 0x0000000504077c24 */ /* 0x040fe4000f8e0200 */
[----:B------:R-:W-:Y:S02]  /*15310*/  IMAD.MOV R0, RZ, RZ, -R4 ;  /* 0x000000ffff007224 */ /* 0x000fe400078e0a04 */
[----:B------:R-:W-:-:S04]  /*15320*/  IMAD.WIDE.U32 R4, R4, UR4, R2 ;  /* 0x0000000404047c25 */ /* 0x000fc8000f8e0002 */
[----:B------:R-:W-:Y:S01]  /*15330*/  IMAD R0, R9, R0, R6 ;  /* 0x0000000009007224 */ /* 0x000fe200078e0206 */
[----:B------:R-:W-:-:S04]  /*15340*/  IADD3 R5, R5, R7, RZ ;  /* 0x0000000705057210 */ /* 0x000fc80007ffe0ff */
[----:B------:R-:W-:Y:S01]  /*15350*/  SHF.R.S32.HI R7, RZ, 0x1f, R0 ;  /* 0x0000001fff077819 */ /* 0x000fe20000011400 */
[----:B------:R-:W-:-:S04]  /*15360*/  IMAD.WIDE.U32 R4, R0, UR6, R4 ;  /* 0x0000000600047c25 */ /* 0x000fc8000f8e0004 */
[----:B------:R-:W-:-:S04]  /*15370*/  IMAD R7, R7, UR6, RZ ;  /* 0x0000000607077c24 */ /* 0x000fc8000f8e02ff */
[----:B------:R-:W-:Y:S01]  /*15380*/  IMAD R7, R0, UR7, R7 ;  /* 0x0000000700077c24 */ /* 0x000fe2000f8e0207 */
[----:B------:R-:W-:-:S04]  /*15390*/  IADD3 R0, P1, R4, UR8, RZ ;  /* 0x0000000804007c10 */ /* 0x000fc8000ff3e0ff */
[----:B------:R-:W-:Y:S02]  /*153a0*/  IADD3.X R4, R5, UR9, R7, P1, !PT ;  /* 0x0000000905047c10 */ /* 0x000fe40008ffe407 */
[----:B------:R-:W2:Y:S01]  /*153b0*/  @P0 LDC R7, c[0x0][0x44c] ;  /* 0x00011300ff070b82 */ /* 0x000ea20000000800 */
[----:B------:R-:W-:Y:S01]  /*153c0*/  VIADD R5, R6, 0x80 ;  /* 0x0000008006057836 */ /* 0x000fe20000000000 */
[----:B------:R-:W3:Y:S03]  /*153d0*/  S2R R21, SR_TID.X ;  /* 0x0000000000157919 */ /* 0x000ee60000002100 */
[----:B------:R-:W-:Y:S02]  /*153e0*/  IMAD.MOV.U32 R6, RZ, RZ, R5 ;  /* 0x000000ffff067224 */ /* 0x000fe400078e0005 */
[----:B--2---:R-:W-:-:S05]  /*153f0*/  @P0 IMAD.HI.U32 R7, R5, R7, RZ ;  /* 0x0000000705070227 */ /* 0x004fca00078e00ff */
[----:B-1----:R-:W-:-:S05]  /*15400*/  @P0 SHF.R.U32.HI R6, RZ, R8, R7 ;  /* 0x00000008ff060219 */ /* 0x002fca0000011607 */
[----:B------:R-:W-:-:S04]  /*15410*/  IMAD.MOV R7, RZ, RZ, -R6 ;  /* 0x000000ffff077224 */ /* 0x000fc800078e0a06 */
[----:B------:R-:W-:Y:S01]  /*15420*/  IMAD R5, R9, R7, R5 ;  /* 0x0000000709057224 */ /* 0x000fe200078e0205 */
[----:B------:R-:W-:Y:S01]  /*15430*/  SHF.R.S32.HI R7, RZ, 0x1f, R6 ;  /* 0x0000001fff077819 */ /* 0x000fe20000011406 */
[----:B------:R-:W-:-:S04]  /*15440*/  IMAD.WIDE.U32 R2, R6, UR4, R2 ;  /* 0x0000000406027c25 */ /* 0x000fc8000f8e0002 */
[----:B------:R-:W-:Y:S01]  /*15450*/  IMAD R7, R7, UR4, RZ ;  /* 0x0000000407077c24 */ /* 0x000fe2000f8e02ff */
[----:B------:R-:W-:-:S03]  /*15460*/  ULDC UR4, c[0x0][0x2b8] ;  /* 0x0000ae0000047ab9 */ /* 0x000fc60000000800 */
[----:B------:R-:W-:Y:S01]  /*15470*/  IMAD R7, R6, UR5, R7 ;  /* 0x0000000506077c24 */ /* 0x000fe2000f8e0207 */
[----:B------:R-:W-:Y:S01]  /*15480*/  SHF.R.S32.HI R6, RZ, 0x1f, R5 ;  /* 0x0000001fff067819 */ /* 0x000fe20000011405 */
[----:B---3--:R-:W-:Y:S02]  /*15490*/  IMAD.SHL.U32 R20, R21, 0x10, RZ ;  /* 0x0000001015147824 */ /* 0x008fe400078e00ff */
[----:B------:R-:W-:Y:S02]  /*154a0*/  IMAD.IADD R3, R3, 0x1, R7 ;  /* 0x0000000103037824 */ /* 0x000fe400078e0207 */
[----:B------:R-:W-:Y:S02]  /*154b0*/  IMAD R6, R6, UR6, RZ ;  /* 0x0000000606067c24 */ /* 0x000fe4000f8e02ff */
[----:B------:R-:W-:Y:S01]  /*154c0*/  IMAD.WIDE.U32 R2, R5, UR6, R2 ;  /* 0x0000000605027c25 */ /* 0x000fe2000f8e0002 */
[----:B------:R-:W-:-:S03]  /*154d0*/  LOP3.LUT R20, R20, 0x30, RZ, 0xc0, !PT ;  /* 0x0000003014147812 */ /* 0x000fc600078ec0ff */
[----:B------:R-:W-:Y:S01]  /*154e0*/  IMAD R6, R5, UR7, R6 ;  /* 0x0000000705067c24 */ /* 0x000fe2000f8e0206 */
[----:B------:R-:W-:Y:S02]  /*154f0*/  IADD3 R2, P1, R2, UR8, RZ ;  /* 0x0000000802027c10 */ /* 0x000fe4000ff3e0ff */
[----:B------:R-:W-:Y:S01]  /*15500*/  ISETP.GE.AND P0, PT, R20, UR4, PT ;  /* 0x0000000414007c0c */ /* 0x000fe2000bf06270 */
[----:B------:R-:W-:Y:S01]  /*15510*/  UMOV UR4, 0xffffffff ;  /* 0xffffffff00047882 */ /* 0x000fe20000000000 */
[----:B------:R-:W-:Y:S02]  /*15520*/  LOP3.LUT R21, R21, 0x7f, RZ, 0xc0, !PT ;  /* 0x0000007f15157812 */ /* 0x000fe400078ec0ff */
[----:B------:R-:W-:Y:S02]  /*15530*/  IADD3.X R3, R3, UR9, R6, P1, !PT ;  /* 0x0000000903037c10 */ /* 0x000fe40008ffe406 */
[----:B------:R-:W-:Y:S01]  /*15540*/  SHF.R.U32.HI R21, RZ, 0x2, R21 ;  /* 0x00000002ff157819 */ /* 0x000fe20000011615 */
[----:B0-----:R-:W-:Y:S06]  /*15550*/  BRA.DIV UR4, `(.L_x_11637) ;  /* 0x0000003604387947 */ /* 0x001fec000b800000 */
[----:B------:R-:W2:Y:S01]  /*15560*/  LDL.LU R6, [R1+0x40] ;  /* 0x0000400001067983 */ /* 0x000ea20000300800 */
[----:B------:R-:W-:-:S03]  /*15570*/  IMAD R25, R25, 0xc0, R21 ;  /* 0x000000c019197824 */ /* 0x000fc600078e0215 */
[----:B------:R-:W-:Y:S04]  /*15580*/  SHFL.IDX PT, R7, R4, RZ, 0x1c1f ;  /* 0x001c1fff04077589 */ /* 0x000fe800000e0000 */
[----:B------:R-:W-:Y:S04]  /*15590*/  SHFL.IDX PT, R8, R3, RZ, 0x1c1f ;  /* 0x001c1fff03087589 */ /* 0x000fe800000e0000 */
[----:B------:R-:W-:Y:S01]  /*155a0*/  SHFL.IDX PT, R3, R3, 0x1, 0x1c1f ;  /* 0x003c1f0003037f89 */ /* 0x000fe200000e0000 */
[----:B--2---:R-:W-:-:S03]  /*155b0*/  IMAD R5, R6, R9, RZ ;  /* 0x0000000906057224 */ /* 0x004fc600078e02ff */
[----:B------:R-:W0:Y:S02]  /*155c0*/  SHFL.IDX PT, R6, R0, RZ, 0x1c1f ;  /* 0x001c1fff00067589 */ /* 0x000e2400000e0000 */
[----:B------:R-:W-:-:S13]  /*155d0*/  ISETP.GE.AND P1, PT, R25, R5, PT ;  /* 0x000000051900720c */ /* 0x000fda0003f26270 */
[----:B0-----:R-:W-:-:S05]  /*155e0*/  @!P1 IADD3 R6, P2, R20, R6, RZ ;  /* 0x0000000614069210 */ /* 0x001fca0007f5e0ff */
[----:B------:R-:W-:-:S05]  /*155f0*/  @!P1 IMAD.X R7, RZ, RZ, R7, P2 ;  /* 0x000000ffff079224 */ /* 0x000fca00010e0607 */
[----:B-----5:R0:W-:Y:S02]  /*15600*/  @!P1 LDGSTS.E.BYPASS.LTC128B.128 [R10+0xb000], desc[UR40][R6.64], !P0 ;  /* 0x0b000000060a9fae */ /* 0x0201e4000c101d68 */
[----:B0-----:R-:W-:Y:S02]  /*15610*/  VIADD R6, R25, 0x20 ;  /* 0x0000002019067836 */ /* 0x001fe40000000000 */
[----:B------:R-:W0:Y:S03]  /*15620*/  SHFL.IDX PT, R7, R0, 0x1, 0x1c1f ;  /* 0x003c1f0000077f89 */ /* 0x000e2600000e0000 */
[----:B------:R-:W-:Y:S02]  /*15630*/  ISETP.GE.AND P1, PT, R6, R5, PT ;  /* 0x000000050600720c */ /* 0x000fe40003f26270 */
[----:B------:R-:W1:Y:S11]  /*15640*/  SHFL.IDX PT, R6, R4, 0x1, 0x1c1f ;  /* 0x003c1f0004067f89 */ /* 0x000e7600000e0000 */
        /* <DEDUP_REMOVED lines=10> */
[----:B------:R-:W-:Y:S07]  /*156f0*/  SHFL.IDX PT, R4, R4, 0x3, 0x1c1f ;  /* 0x007c1f0004047f89 */ /* 0x000fee00000e0000 */
[----:B0-----:R-:W-:-:S04]  /*15700*/  @!P1 IADD3 R7, P2, R20, R7, RZ ;  /* 0x0000000714079210 */ /* 0x001fc80007f5e0ff */
[----:B-1----:R-:W-:-:S04]  /*15710*/  @!P1 IADD3.X R6, RZ, R6, RZ, P2, !PT ;  /* 0x00000006ff069210 */ /* 0x002fc800017fe4ff */
[----:B------:R-:W-:-:S04]  /*15720*/  @!P1 LOP3.LUT R7, R7, R6, RZ, 0x3c, !PT ;  /* 0x0000000607079212 */ /* 0x000fc800078e3cff */
[----:B------:R-:W-:-:S04]  /*15730*/  @!P1 LOP3.LUT R6, R7, R6, RZ, 0x3c, !PT ;  /* 0x0000000607069212 */ /* 0x000fc800078e3cff */
[----:B------:R-:W-:-:S05]  /*15740*/  @!P1 LOP3.LUT R7, R7, R6, RZ, 0x3c, !PT ;  /* 0x0000000607079212 */ /* 0x000fca00078e3cff */
[----:B------:R0:W-:Y:S04]  /*15750*/  @!P1 LDGSTS.E.BYPASS.LTC128B.128 [R10+0xc000], desc[UR40][R6.64], !P0 ;  /* 0x0c000000060a9fae */ /* 0x0001e8000c101d68 */
[----:B0-----:R0:W1:Y:S02]  /*15760*/  SHFL.IDX PT, R6, R0, 0x3, 0x1c1f ;  /* 0x007c1f0000067f89 */ /* 0x00106400000e0000 */
[----:B0-----:R-:W-:-:S05]  /*15770*/  VIADD R0, R25, 0x80 ;  /* 0x0000008019007836 */ /* 0x001fca0000000000 */
[----:B------:R-:W-:Y:S01]  /*15780*/  ISETP.GE.AND P2, PT, R0, R5, PT ;  /* 0x000000050000720c */ /* 0x000fe20003f46270 */
[----:B------:R-:W-:-:S05]  /*15790*/  VIADD R0, R25, 0x60 ;  /* 0x0000006019007836 */ /* 0x000fca0000000000 */
[----:B------:R-:W-:Y:S02]  /*157a0*/  ISETP.GE.AND P1, PT, R0, R5, PT ;  /* 0x000000050000720c */ /* 0x000fe40003f26270 */
[----:B------:R-:W0:Y:S04]  /*157b0*/  SHFL.IDX PT, R0, R2, RZ, 0x1c1f ;  /* 0x001c1fff02007589 */ /* 0x000e2800000e0000 */
[----:B------:R-:W2:Y:S07]  /*157c0*/  SHFL.IDX PT, R2, R2, 0x1, 0x1c1f ;  /* 0x003c1f0002027f89 */ /* 0x000eae00000e0000 */
[----:B-1----:R-:W-:-:S05]  /*157d0*/  @!P1 IADD3 R6, P3, R20, R6, RZ ;  /* 0x0000000614069210 */ /* 0x002fca0007f7e0ff */
[----:B------:R-:W-:-:S04]  /*157e0*/  @!P1 IMAD.X R4, RZ, RZ, R4, P3 ;  /* 0x000000ffff049224 */ /* 0x000fc800018e0604 */
[----:B------:R-:W-:-:S05]  /*157f0*/  @!P1 IMAD.MOV.U32 R7, RZ, RZ, R4 ;  /* 0x000000ffff079224 */ /* 0x000fca00078e0004 */
[----:B------:R1:W-:Y:S01]  /*15800*/  @!P1 LDGSTS.E.BYPASS.LTC128B.128 [R10+0xc800], desc[UR40][R6.64], !P0 ;  /* 0x0c800000060a9fae */ /* 0x0003e2000c101d68 */
[----:B0-----:R-:W-:-:S05]  /*15810*/  @!P2 IADD3 R0, P1, R20, R0, RZ ;  /* 0x000000001400a210 */ /* 0x001fca0007f3e0ff */
[----:B-1----:R-:W-:-:S04]  /*15820*/  @!P2 IMAD.X R6, RZ, RZ, R8, P1 ;  /* 0x000000ffff06a224 */ /* 0x002fc800008e0608 */
[----:B------:R-:W-:Y:S02]  /*15830*/  @!P2 IMAD.MOV.U32 R7, RZ, RZ, R6 ;  /* 0x000000ffff07a224 */ /* 0x000fe400078e0006 */
[----:B------:R-:W-:-:S05]  /*15840*/  @!P2 IMAD.MOV.U32 R6, RZ, RZ, R0 ;  /* 0x000000ffff06a224 */ /* 0x000fca00078e0000 */
[----:B--2---:R0:W-:Y:S02]  /*15850*/  @!P2 LDGSTS.E.BYPASS.LTC128B.128 [R10+0xd000], desc[UR40][R6.64], !P0 ;  /* 0x0d000000060aafae */ /* 0x0041e4000c101d68 */
.L_x_11744:
[----:B------:R-:W-:-:S05]  /*15860*/  VIADD R25, R25, 0xa0 ;  /* 0x000000a019197836 */ /* 0x000fca0000000000 */
[----:B------:R-:W-:-:S13]  /*15870*/  ISETP.GE.AND P1, PT, R25, R5, PT ;  /* 0x000000051900720c */ /* 0x000fda0003f26270 */
[----:B------:R-:W-:-:S05]  /*15880*/  @!P1 IADD3 R2, P2, R20, R2, RZ ;  /* 0x0000000214029210 */ /* 0x000fca0007f5e0ff */
[----:B------:R-:W-:-:S05]  /*15890*/  @!P1 IMAD.X R3, RZ, RZ, R3, P2 ;  /* 0x000000ffff039224 */ /* 0x000fca00010e0603 */
[----:B------:R-:W-:Y:S01]  /*158a0*/  @!PT LDS RZ, [RZ] ;  /* 0x00000000fffff984 */ /* 0x000fe20000000800 */
[----:B------:R-:W-:Y:S01]  /*158b0*/  @!PT LDS RZ, [RZ] ;  /* 0x00000000fffff984 */ /* 0x000fe20000000800 */
[----:B------:R-:W-:Y:S01]  /*158c0*/  @!PT LDS RZ, [RZ] ;  /* 0x00000000fffff984 */ /* 0x000fe20000000800 */
[----:B------:R1:W-:Y:S01]  /*158d0*/  @!P1 LDGSTS.E.BYPASS.LTC128B.128 [R10+0xd800], desc[UR40][R2.64], !P0 ;  /* 0x0d800000020a9fae */ /* 0x0003e2000c101d68 */
[----:B------:R-:W-:Y:S01]  /*158e0*/  PLOP3.LUT P0, PT, PT, PT, PT, 0x80, 0x0 ;  /* 0x000000000000781c */ /* 0x000fe20003f0f070 */
[----:B------:R-:W-:-:S12]  /*158f0*/  NOP ;  /* 0x0000000000007918 */ /* 0x000fd80000000000 */
.L_x_11638:
[----:B------:R-:W-:Y:S02]  /*15900*/  PLOP3.LUT P1, PT, P1, P0, PT, 0xa2, 0x0 ;  /* 0x000000000000781c */ /* 0x000fe40000f21472 */
[----:B------:R-:W-:-:S08]  /*15910*/  @P0 R2UR P1, UR4, R17 ;  /* 0x00000000110402ca */ /* 0x000fd00000020000 */
[----:B------:R-:W-:-:S05]  /*15920*/  @P0 PLOP3.LUT P0, PT, P1, PT, PT, 0x80, 0x0 ;  /* 0x000000000000081c */ /* 0x000fca0000f0f070 */
[----:B------:R-:W-:Y:S01]  /*15930*/  @!P1 SYNCS.ARRIVE.TRANS64.RED.A0T1 RZ, [UR4+0x13200], RZ ;  /* 0x013200ffffff99a7 */ /* 0x000fe20008200404 */
[----:B------:R-:W-:Y:S07]  /*15940*/  @!P1 ARRIVES.LDGSTSBAR.64.TRANSCNT [UR4+0x13200] ;  /* 0x01320000ff0099b0 */ /* 0x000fee0008000a84 */
[----:B------:R-:W-:Y:S05]  /*15950*/  @P0 BRA.U.ANY `(.L_x_11638) ;  /* 0xfffffffd00e80947 */ /* 0x000fea000393ffff */
[----:B-1----:R-:W2:Y:S02]  /*15960*/  LDL.LU R2, [R1+0x44] ;  /* 0x0000440001027983 */ /* 0x002ea40000300800 */
        /* <DEDUP_REMOVED lines=11> */
.L_x_11745:
[----:B------:R-:W-:Y:S05]  /*15a20*/  BSYNC B0 ;  /* 0x0000000000007941 */ /* 0x000fea0003800000 */
.L_x_11639:
[----:B------:R-:W2:Y:S04]  /*15a30*/  LDL.LU R2, [R1+0x24] ;  /* 0x0000240001027983 */ /* 0x000ea80000300800 */
[----:B------:R-:W3:Y:S01]  /*15a40*/  LDL R3, [R1+0xc] ;  /* 0x00000c0001037983 */ /* 0x000ee20000100800 */
[----:B--2---:R-:W-:-:S05]  /*15a50*/  VIADD R2, R2, 0xfffffffe ;  /* 0xfffffffe02027836 */ /* 0x004fca0000000000 */
[----:B---3--:R-:W-:-:S13]  /*15a60*/  ISETP.GE.AND P0, PT, R2, R3, PT ;  /* 0x000000030200720c */ /* 0x008fda0003f06270 */
[----:B------:R-:W-:Y:S05]  /*15a70*/  @!P0 BRA `(.L_x_11641) ;  /* 0x0000000c003c8947 */ /* 0x000fea0003800000 */
[----:B------:R2:W5:Y:S01]  /*15a80*/  LDL.LU R8, [R1+0x4] ;  /* 0x0000040001087983 */ /* 0x0005620000300800 */
[----:B-1----:R-:W-:-:S07]  /*15a90*/  IMAD.MOV.U32 R0, RZ, RZ, R29 ;  /* 0x000000ffff007224 */ /* 0x002fce00078e001d */
.L_x_11661:
[----:B------:R-:W-:Y:S01]  /*15aa0*/  VIADD R29, R0, 0x1 ;  /* 0x00000001001d7836 */ /* 0x000fe20000000000 */
[----:B------:R-:W-:Y:S01]  /*15ab0*/  LOP3.LUT P1, RZ, R22, 0x1, RZ, 0xc0, !PT ;  /* 0x0000000116ff7812 */ /* 0x000fe2000782c0ff */
[----:B------:R-:W-:Y:S05]  /*15ac0*/  YIELD ;  /* 0x0000000000007946 */ /* 0x000fea0003800000 */
[----:B------:R-:W-:Y:S01]  /*15ad0*/  ISETP.NE.AND P0, PT, R29, 0x2, PT ;  /* 0x000000021d00780c */ /* 0x000fe20003f05270 */
[----:B------:R-:W-:Y:S03]  /*15ae0*/  BSSY B0, `(.L_x_11642) ;  /* 0x0000068000007945 */ /* 0x000fe60003800000 */
[----:B------:R-:W-:-:S02]  /*15af0*/  SEL R3, RZ, 0x1, P0 ;  /* 0x00000001ff037807 */ /* 0x000fc40000000000 */
[----:B------:R-:W-:Y:S02]  /*15b00*/  SEL R29, R29, RZ, P0 ;  /* 0x000000ff1d1d7207 */ /* 0x000fe40000000000 */
[----:B-----5:R-:W-:-:S05]  /*15b10*/  LOP3.LUT R9, R8, R3, RZ, 0x3c, !PT ;  /* 0x0000000308097212 */ /* 0x020fca00078e3cff */
[----:B------:R1:W-:Y:S01]  /*15b20*/  STL [R1+0x4], R9 ;  /* 0x0000040901007387 */ /* 0x0003e20000100800 */
[----:B------:R-:W-:Y:S05]  /*15b30*/  @!P1 BRA `(.L_x_11643) ;  /* 0x0000000400889947 */ /* 0x000fea0003800000 */
[----:B------:R-:W-:Y:S01]  /*15b40*/  ULDC.64 UR4, c[0x0][0x418] ;  /* 0x0001060000047ab9 */ /* 0x000fe20000000a00 */
[----:B------:R-:W-:Y:S01]  /*15b50*/  IMAD.MOV.U32 R3, RZ, RZ, R2 ;  /* 0x000000ffff037224 */ /* 0x000fe200078e0002 */
[----:B------:R-:W-:-:S04]  /*15b60*/  ISETP.NE.U32.AND P0, PT, RZ, UR4, PT ;  /* 0x00000004ff007c0c */ /* 0x000fc8000bf05070 */
[----:B------:R-:W-:-:S13]  /*15b70*/  ISETP.NE.AND.EX P0, PT, RZ, UR5, PT, P0 ;  /* 0x00000005ff007c0c */ /* 0x000fda000bf05300 */
[----:B------:R-:W-:Y:S05]  /*15b80*/  @!P0 BRA `(.L_x_11644) ;  /* 0x0000000000488947 */ /* 0x000fea0003800000 */
[----:B0-----:R-:W3:Y:S01]  /*15b90*/  LDL R7, [R1+0x10] ;  /* 0x0000100001077983 */ /* 0x001ee20000100800 */
[----:B------:R-:W0:Y:S01]  /*15ba0*/  LDC R3, c[0x0][0x43c] ;  /* 0x00010f00ff037b82 */ /* 0x000e220000000800 */
[----:B------:R-:W-:Y:S01]  /*15bb0*/  ULDC.64 UR6, c[0x0][0x428] ;  /* 0x00010a0000067ab9 */ /* 0x000fe20000000a00 */
[----:B0-----:R-:W-:-:S13]  /*15bc0*/  ISETP.NE.AND P0, PT, R3, 0x1, PT ;  /* 0x000000010300780c */ /* 0x001fda0003f05270 */
[----:B------:R-:W0:Y:S02]  /*15bd0*/  @P0 LDC.64 R4, c[0x0][0x440] ;  /* 0x00011000ff040b82 */ /* 0x000e240000000a00 */
[----:B0-----:R-:W-:-:S04]  /*15be0*/  @P0 IMAD.HI.U32 R6, R2, R4, RZ ;  /* 0x0000000402060227 */ /* 0x001fc800078e00ff */
[----:B------:R-:W-:Y:S01]  /*15bf0*/  IMAD.MOV.U32 R4, RZ, RZ, R2 ;  /* 0x000000ffff047224 */ /* 0x000fe200078e0002 */
[----:B------:R-:W-:-:S05]  /*15c00*/  @P0 SHF.R.U32.HI R4, RZ, R5, R6 ;  /* 0x00000005ff040219 */ /* 0x000fca0000011606 */
[----:B------:R-:W-:-:S04]  /*15c10*/  IMAD.MOV R5, RZ, RZ, -R4 ;  /* 0x000000ffff057224 */ /* 0x000fc800078e0a04 */
[----:B------:R-:W-:Y:S01]  /*15c20*/  IMAD R3, R3, R5, R2 ;  /* 0x0000000503037224 */ /* 0x000fe200078e0202 */
[----:B------:R-:W-:-:S03]  /*15c30*/  SHF.R.S32.HI R5, RZ, 0x1f, R4 ;  /* 0x0000001fff057819 */ /* 0x000fc60000011404 */
[----:B------:R-:W-:-:S04]  /*15c40*/  IMAD.WIDE.U32 R4, R26, UR6, R4 ;  /* 0x000000061a047c25 */ /* 0x000fc8000f8e0004 */
[----:B---3--:R-:W-:-:S04]  /*15c50*/  IMAD R6, R7, UR6, RZ ;  /* 0x0000000607067c24 */ /* 0x008fc8000f8e02ff */
[----:B------:R-:W-:-:S04]  /*15c60*/  IMAD R6, R26, UR7, R6 ;  /* 0x000000071a067c24 */ /* 0x000fc8000f8e0206 */
[----:B------:R-:W-:Y:S01]  /*15c70*/  IMAD.IADD R5, R6, 0x1, R5 ;  /* 0x0000000106057824 */ /* 0x000fe200078e0205 */
[----:B------:R-:W-:-:S04]  /*15c80*/  LEA R6, P0, R4, UR4, 0x2 ;  /* 0x0000000404067c11 */ /* 0x000fc8000f8010ff */
[----:B------:R-:W-:-:S05]  /*15c90*/  LEA.HI.X R7, R4, UR5, R5, 0x2, P0 ;  /* 0x0000000504077c11 */ /* 0x000fca00080f1405 */
[----:B------:R3:W5:Y:S04]  /*15ca0*/  LDG.E R18, desc[UR40][R6.64] ;  /* 0x0000002806127981 */ /* 0x000768000c1e1900 */
.L_x_11644:
[----:B0--3--:R-:W-:Y:S01]  /*15cb0*/  IMAD R6, R29, 0x8, R17 ;  /* 0x000000081d067824 */ /* 0x009fe200078e0211 */
[----:B------:R-:W-:Y:S01]  /*15cc0*/  SHF.L.U32 R5, R9, 0x1f, RZ ;  /* 0x0000001f09057819 */ /* 0x000fe200000006ff */
[----:B------:R-:W0:Y:S01]  /*15cd0*/  S2R R4, SR_TID.X ;  /* 0x0000000000047919 */ /* 0x000e220000002100 */
[----:B------:R-:W-:Y:S02]  /*15ce0*/  BSSY B1, `(.L_x_11645) ;  /* 0x0000005000017945 */ /* 0x000fe40003800000 */
[----:B------:R-:W3:Y:S01]  /*15cf0*/  SYNCS.PHASECHK.TRANS64.TRYWAIT P0, [R6+URZ+0x13280], R5 ;  /* 0x01328005060075a7 */ /* 0x000ee2000800017f */
[----:B0-----:R-:W-:-:S04]  /*15d00*/  LOP3.LUT R4, R4, 0x7f, RZ, 0xc0, !PT ;  /* 0x0000007f04047812 */ /* 0x001fc800078ec0ff */
[----:B------:R-:W-:Y:S01]  /*15d10*/  ISETP.NE.AND P1, PT, R4, RZ, PT ;  /* 0x000000ff0400720c */ /* 0x000fe20003f25270 */
[----:B---3--:R-:W-:-:S12]  /*15d20*/  @!P0 BRA `(.L_x_11646) ;  /* 0x0000003400388947 */ /* 0x008fd80003800000 */
.L_x_11746:
[----:B------:R-:W-:Y:S05]  /*15d30*/  BSYNC B1 ;  /* 0x0000000000017941 */ /* 0x000fea0003800000 */
.L_x_11645:
        /* <DEDUP_REMOVED lines=9> */
.L_x_11648:
[----:B------:R-:W-:Y:S05]  /*15dd0*/  BSYNC B1 ;  /* 0x0000000000017941 */ /* 0x000fea0003800000 */
.L_x_11647:
        /* <DEDUP_REMOVED lines=12> */
.L_x_11649:
        /* <DEDUP_REMOVED lines=13> */
.L_x_11747:
[----:B------:R-:W-:Y:S05]  /*15f70*/  BSYNC B1 ;  /* 0x0000000000017941 */ /* 0x000fea0003800000 */
.L_x_11650:
[----:B------:R-:W-:Y:S01]  /*15f80*/  BSSY B1, `(.L_x_11652) ;  /* 0x000000b000017945 */ /* 0x000fe20003800000 */
[----:B------:R-:W-:Y:S02]  /*15f90*/  IMAD.MOV.U32 R12, RZ, RZ, 0x0 ;  /* 0x00000000ff0c7424 */ /* 0x000fe400078e00ff */
[----:B------:R-:W-:Y:S01]  /*15fa0*/  IMAD.MOV.U32 R13, RZ, RZ, 0x14f00000 ;  /* 0x14f00000ff0d7424 */ /* 0x000fe200078e00ff */
[----:B------:R-:W-:Y:S06]  /*15fb0*/  @P1 BRA `(.L_x_11653) ;  /* 0x00000000001c1947 */ /* 0x000fec0003800000 */
[----:B------:R-:W3:Y:S01]  /*15fc0*/  S2R R7, SR_TID.X ;  /* 0x0000000000077919 */ /* 0x000ee20000002100 */
[----:B01----:R-:W-:-:S04]  /*15fd0*/  IMAD.MOV.U32 R5, RZ, RZ, 0x2800 ;  /* 0x00002800ff057424 */ /* 0x003fc800078e00ff */
[----:B------:R4:W-:Y:S01]  /*15fe0*/  SYNCS.ARRIVE.TRANS64 RZ, [R6+URZ+0x13230], R5 ;  /* 0x0132300506ff79a7 */ /* 0x0009e2000800003f */
[----:B---3--:R-:W-:-:S04]  /*15ff0*/  LOP3.LUT R7, R7, 0x1f, RZ, 0xc0, !PT ;  /* 0x0000001f07077812 */ /* 0x008fc800078ec0ff */
[----:B------:R-:W-:-:S13]  /*16000*/  ISETP.NE.AND P0, PT, R7, RZ, PT ;  /* 0x000000ff0700720c */ /* 0x000fda0003f05270 */
[----:B----4-:R-:W-:Y:S05]  /*16010*/  @!P0 BRA `(.L_x_11653) ;  /* 0x0000000000048947 */ /* 0x010fea0003800000 */
[----:B------:R-:W-:Y:S01]  /*16020*/  BPT.TRAP 0x1 ;  /* 0x000000040000795c */ /* 0x000fe20000300000 */
.L_x_11653:
[----:B------:R-:W-:Y:S05]  /*16030*/  BSYNC B1 ;  /* 0x0000000000017941 */ /* 0x000fea0003800000 */
.L_x_11652:
        /* <DEDUP_REMOVED lines=8> */
.L_x_11654:
        /* <DEDUP_REMOVED lines=10> */
.L_x_11643:
[----:B------:R-:W-:Y:S05]  /*16160*/  BSYNC B0 ;  /* 0x0000000000007941 */ /* 0x000fea0003800000 */
.L_x_11642:
[----:B------:R-:W3:Y:S02]  /*16170*/  LDL R5, [R1+0x48] ;  /* 0x0000480001057983 */ /* 0x000ee40000100800 */
[----:B---3--:R-:W-:-:S13]  /*16180*/  ISETP.NE.AND P0, PT, R5, 0x3, PT ;  /* 0x000000030500780c */ /* 0x008fda0003f05270 */
[----:B------:R-:W-:Y:S05]  /*16190*/  @!P0 BRA `(.L_x_11655) ;  /* 0x0000000000048947 */ /* 0x000fea0003800000 */
[----:B------:R-:W-:Y:S01]  /*161a0*/  BPT.TRAP 0x1 ;  /* 0x000000040000795c */ /* 0x000fe20000300000 */
.L_x_11655:
[----:B------:R-:W3:Y:S01]  /*161b0*/  LDL R5, [R1+0x20] ;  /* 0x0000200001057983 */ /* 0x000ee20000100800 */
[----:B------:R-:W-:Y:S01]  /*161c0*/  LOP3.LUT R4, R8, 0x1, RZ, 0x3c, !PT ;  /* 0x0000000108047812 */ /* 0x000fe200078e3cff */
[----:B------:R-:W-:Y:S01]  /*161d0*/  IMAD R3, R0, 0x8, R17 ;  /* 0x0000000800037824 */ /* 0x000fe200078e0211 */
[----:B------:R-:W-:Y:S02]  /*161e0*/  BSSY B0, `(.L_x_11656) ;  /* 0x0000005000007945 */ /* 0x000fe40003800000 */
[----:B------:R-:W-:-:S04]  /*161f0*/  SHF.L.U32 R4, R4, 0x1f, RZ ;  /* 0x0000001f04047819 */ /* 0x000fc800000006ff */
[----:B------:R-:W4:Y:S01]  /*16200*/  SYNCS.PHASECHK.TRANS64.TRYWAIT P0, [R3+URZ+0x13270], R4 ;  /* 0x01327004030075a7 */ /* 0x000f22000800017f */
[----:B---3--:R-:W-:Y:S01]  /*16210*/  ISETP.NE.AND P1, PT, R5, 0x3, PT ;  /* 0x000000030500780c */ /* 0x008fe20003f25270 */
[----:B----4-:R-:W-:-:S12]  /*16220*/  @!P0 BRA `(.L_x_11657) ;  /* 0x0000003000208947 */ /* 0x010fd80003800000 */
.L_x_11748:
[----:B------:R-:W-:Y:S05]  /*16230*/  BSYNC B0 ;  /* 0x0000000000007941 */ /* 0x000fea0003800000 */
.L_x_11656:
[----:B------:R-:W-:Y:S05]  /*16240*/  @!P1 BRA `(.L_x_11658) ;  /* 0x0000000000049947 */ /* 0x000fea0003800000 */
[----:B------:R-:W-:Y:S01]  /*16250*/  BPT.TRAP 0x1 ;  /* 0x000000040000795c */ /* 0x000fe20000300000 */
.L_x_11658:
[----:B---3--:R-:W-:Y:S01]  /*16260*/  SHF.L.U32 R4, R8, 0x1f, RZ ;  /* 0x0000001f08047819 */ /* 0x008fe200000006ff */
[----:B------:R-:W-:-:S03]  /*16270*/  IMAD R0, R0, 0x2800, RZ ;  /* 0x0000280000007824 */ /* 0x000fc600078e02ff */
[----:B------:R-:W3:Y:S02]  /*16280*/  SYNCS.PHASECHK.TRANS64.TRYWAIT P0, [R3+URZ+0x13260], R4 ;  /* 0x01326004030075a7 */ /* 0x000ee4000800017f */
[----:B---3--:R-:W-:Y:S05]  /*16290*/  @!P0 BRA `(.L_x_11659) ;  /* 0x0000003000188947 */ /* 0x008fea0003800000 */
.L_x_11749:
[----:B---3--:R-:W-:Y:S01]  /*162a0*/  LOP3.LUT R4, R0, R28, RZ, 0xfc, !PT ;  /* 0x0000001c00047212 */ /* 0x008fe200078efcff */
[----:B------:R-:W-:Y:S05]  /*162b0*/  WARPSYNC.ALL ;  /* 0x0000000000007948 */ /* 0x000fea0003800000 */
[----:B------:R-:W-:-:S06]  /*162c0*/  IADD3 R4, R17, R4, RZ ;  /* 0x0000000411047210 */ /* 0x000fcc0007ffe0ff */
[----:B0-----:R-:W0:Y:S02]  /*162d0*/  LDSM.16.MT88.4 R4, [R4+0x6000] ;  /* 0x006000000404783b */ /* 0x001e240000004200 */
[C-C-:B0-----:R-:W-:Y:S02]  /*162e0*/  PRMT R8, R4.reuse, 0x6420, R5.reuse ;  /* 0x0000642004087816 */ /* 0x141fe40000000005 */
[----:B-1----:R-:W-:Y:S02]  /*162f0*/  PRMT R9, R4, 0x7531, R5 ;  /* 0x0000753104097816 */ /* 0x002fe40000000005 */
        /* <DEDUP_REMOVED lines=27> */
[C---:B0-----:R-:W-:Y:S02]  /*164b0*/  VIADD R10, R0.reuse, 0x1800 ;  /* 0x00001800000a7836 */ /* 0x041fe40000000000 */
[----:B------:R-:W-:-:S03]  /*164c0*/  VIADD R0, R0, 0x2000 ;  /* 0x0000200000007836 */ /* 0x000fc60000000000 */
[----:B------:R-:W-:-:S05]  /*164d0*/  LOP3.LUT R4, R10, R28, RZ, 0xfc, !PT ;  /* 0x0000001c0a047212 */ /* 0x000fca00078efcff */
[----:B------:R-:W-:-:S06]  /*164e0*/  IMAD.IADD R4, R17, 0x1, R4 ;  /* 0x0000000111047824 */ /* 0x000fcc00078e0204 */
[----:B------:R-:W0:Y:S02]  /*164f0*/  LDSM.16.MT88.4 R4, [R4+0x6000] ;  /* 0x006000000404783b */ /* 0x000e240000004200 */
[C-C-:B0-----:R-:W-:Y:S02]  /*16500*/  PRMT R8, R4.reuse, 0x6420, R5.reuse ;  /* 0x0000642004087816 */ /* 0x141fe40000000005 */
[----:B------:R-:W-:Y:S02]  /*16510*/  PRMT R9, R4, 0x7531, R5 ;  /* 0x0000753104097816 */ /* 0x000fe40000000005 */
[----:B------:R-:W-:Y:S02]  /*16520*/  LOP3.LUT R4, R10, R23, RZ, 0xfc, !PT ;  /* 0x000000170a047212 */ /* 0x000fe400078efcff */
[C-C-:B------:R-:W-:Y:S02]  /*16530*/  PRMT R10, R6.reuse, 0x6420, R7.reuse ;  /* 0x00006420060a7816 */ /* 0x140fe40000000007 */
[----:B------:R-:W-:-:S02]  /*16540*/  PRMT R11, R6, 0x7531, R7 ;  /* 0x00007531060b7816 */ /* 0x000fc40000000007 */
[----:B------:R-:W-:-:S05]  /*16550*/  IADD3 R4, R19, R4, RZ ;  /* 0x0000000413047210 */ /* 0x000fca0007ffe0ff */
        /* <DEDUP_REMOVED lines=19> */
.L_x_11660:
[----:B0-----:R-:W0:Y:S01]  /*16690*/  S2R R0, SR_TID.X ;  /* 0x0000000000007919 */ /* 0x001e220000002100 */
[----:B-1----:R1:W-:Y:S01]  /*166a0*/  SYNCS.ARRIVE.TRANS64.A1T0 RZ, [R3+URZ+0x13250], RZ ;  /* 0x013250ff03ff79a7 */ /* 0x0023e2000810003f */
[----:B------:R3:W5:Y:S01]  /*166b0*/  LDL R8, [R1+0x4] ;  /* 0x0000040001087983 */ /* 0x0007620000100800 */
[----:B0-----:R-:W-:-:S03]  /*166c0*/  LOP3.LUT R4, R0, 0x7f, RZ, 0xc0, !PT ;  /* 0x0000007f00047812 */ /* 0x001fc600078ec0ff */
[----:B------:R-:W4:Y:S01]  /*166d0*/  LDL R0, [R1+0xc] ;  /* 0x00000c0001007983 */ /* 0x000f220000100800 */
[----:B------:R-:W-:Y:S01]  /*166e0*/  BAR.SYNC.DEFER_BLOCKING 0x2, 0x80 ;  /* 0x0082000000007b1d */ /* 0x000fe20000010000 */
[----:B------:R-:W-:-:S13]  /*166f0*/  ISETP.NE.AND P0, PT, R4, RZ, PT ;  /* 0x000000ff0400720c */ /* 0x000fda0003f05270 */
[----:B-1----:R-:W-:-:S05]  /*16700*/  @!P0 VIADD R3, R3, 0x13280 ;  /* 0x0001328003038836 */ /* 0x002fca0000000000 */
[----:B------:R-:W-:-:S04]  /*16710*/  @!P0 PRMT R3, RZ, 0x654, R3 ;  /* 0x00000654ff038816 */ /* 0x000fc80000000003 */
[----:B------:R3:W-:Y:S01]  /*16720*/  @!P0 SYNCS.ARRIVE.TRANS64.RED.A1T0 RZ, [R3+URZ], RZ ;  /* 0x000000ff03ff89a7 */ /* 0x0007e2000810043f */
[C---:B----4-:R-:W-:Y:S01]  /*16730*/  ISETP.GT.AND P0, PT, R2.reuse, R0, PT ;  /* 0x000000000200720c */ /* 0x050fe20003f04270 */
[----:B------:R-:W-:Y:S02]  /*16740*/  VIADD R2, R2, 0xffffffff ;  /* 0xffffffff02027836 */ /* 0x000fe40000000000 */
[----:B------:R-:W-:-:S10]  /*16750*/  IMAD.MOV.U32 R0, RZ, RZ, R29 ;  /* 0x000000ffff007224 */ /* 0x000fd400078e001d */
[----:B---3--:R-:W-:Y:S05]  /*16760*/  @P0 BRA `(.L_x_11661) ;  /* 0xfffffff000cc0947 */ /* 0x008fea000383ffff */
.L_x_11641:
[----:B------:R-:W3:Y:S02]  /*16770*/  S2R R3, SR_TID.X ;  /* 0x0000000000037919 */ /* 0x000ee40000002100 */
[----:B---3--:R-:W-:Y:S02]  /*16780*/  LOP3.LUT R4, R3, 0x7f, RZ, 0xc0, !PT ;  /* 0x0000007f03047812 */ /* 0x008fe400078ec0ff */
[----:B------:R-:W3:Y:S01]  /*16790*/  LDL R3, [R1+0x48] ;  /* 0x0000480001037983 */ /* 0x000ee20000100800 */
[----:B------:R-:W-:Y:S01]  /*167a0*/  BSSY B0, `(.L_x_11662) ;  /* 0x0000010000007945 */ /* 0x000fe20003800000 */
[----:B------:R-:W-:Y:S02]  /*167b0*/  ISETP.NE.AND P0, PT, R4, RZ, PT ;  /* 0x000000ff0400720c */ /* 0x000fe40003f05270 */
[----:B---3--:R-:W-:-:S11]  /*167c0*/  ISETP.NE.AND P2, PT, R3, 0x3, PT ;  /* 0x000000030300780c */ /* 0x008fd60003f45270 */
[----:B------:R-:W-:Y:S05]  /*167d0*/  @P0 BRA `(.L_x_11663) ;  /* 0x0000000000300947 */ /* 0x000fea0003800000 */
[----:B------:R-:W3:Y:S01]  /*167e0*/  S2R R5, SR_LANEID ;  /* 0x0000000000057919 */ /* 0x000ee20000000000 */
[----:B------:R-:W-:Y:S01]  /*167f0*/  VOTEU.ANY UR4, UPT, PT ;  /* 0x0000000000047886 */ /* 0x000fe200038e0100 */
[----:B------:R-:W4:Y:S01]  /*16800*/  LDC.64 R2, c[0x0][0xc60] ;  /* 0x00031800ff027b82 */ /* 0x000f220000000a00 */
[----:B-1----:R-:W3:Y:S02]  /*16810*/  FLO.U32 R0, UR4 ;  /* 0x0000000400007d00 */ /* 0x002ee400080e0000 */
[----:B---3--:R-:W-:-:S06]  /*16820*/  ISETP.EQ.U32.AND P1, PT, R0, R5, PT ;  /* 0x000000050000720c */ /* 0x008fcc0003f22070 */
[----:B------:R-:W4:Y:S07]  /*16830*/  POPC R5, UR4 ;  /* 0x0000000400057d09 */ /* 0x000f2e0008000000 */
[----:B----4-:R-:W3:Y:S01]  /*16840*/  @P1 ATOMG.E.ADD.STRONG.GPU PT, R3, desc[UR40][R2.64], R5 ;  /* 0x00000005020319a8 */ /* 0x010ee200081ee1e8 */
[----:B------:R-:W1:Y:S02]  /*16850*/  S2R R4, SR_LTMASK ;  /* 0x0000000000047919 */ /* 0x000e640000003900 */
[----:B-1----:R-:W-:-:S04]  /*16860*/  LOP3.LUT R4, R4, UR4, RZ, 0xc0, !PT ;  /* 0x0000000404047c12 */ /* 0x002fc8000f8ec0ff */
[----:B0-----:R-:W0:Y:S01]  /*16870*/  POPC R7, R4 ;  /* 0x0000000400077309 */ /* 0x001e220000000000 */
[----:B---3--:R-:W0:Y:S02]  /*16880*/  SHFL.IDX PT, R0, R3, R0, 0x1f ;  /* 0x00001f0003007589 */ /* 0x008e2400000e0000 */
[----:B0-----:R-:W-:-:S07]  /*16890*/  IADD3 R24, R0, UR36, R7 ;  /* 0x0000002400187c10 */ /* 0x001fce000fffe007 */
.L_x_11663:
[----:B------:R-:W-:Y:S05]  /*168a0*/  BSYNC B0 ;  /* 0x0000000000007941 */ /* 0x000fea0003800000 */
.L_x_11662:
[----:B------:R-:W-:Y:S05]  /*168b0*/  @!P2 BRA `(.L_x_11664) ;  /* 0x000000000004a947 */ /* 0x000fea0003800000 */
[----:B------:R-:W-:Y:S01]  /*168c0*/  BPT.TRAP 0x1 ;  /* 0x000000040000795c */ /* 0x000fe20000300000 */
.L_x_11664:
[----:B-1----:R-:W3:Y:S04]  /*168d0*/  LDL R0, [R1+0x4] ;  /* 0x0000040001007983 */ /* 0x002ee80000100800 */
[----:B------:R-:W4:Y:S01]  /*168e0*/  LDL R2, [R1+0x20] ;  /* 0x0000200001027983 */ /* 0x000f220000100800 */
[----:B------:R-:W-:Y:S01]  /*168f0*/  BSSY B0, `(.L_x_11665) ;  /* 0x0000007000007945 */ /* 0x000fe20003800000 */
[----:B---3--:R-:W-:Y:S01]  /*16900*/  LOP3.LUT R3, R0, 0x1, RZ, 0x3c, !PT ;  /* 0x0000000100037812 */ /* 0x008fe200078e3cff */
[----:B------:R-:W-:-:S03]  /*16910*/  IMAD R0, R29, 0x8, R17 ;  /* 0x000000081d007824 */ /* 0x000fc600078e0211 */
[----:B------:R-:W-:Y:S02]  /*16920*/  SHF.L.U32 R3, R3, 0x1f, RZ ;  /* 0x0000001f03037819 */ /* 0x000fe400000006ff */
[----:B----4-:R-:W-:Y:S02]  /*16930*/  ISETP.NE.AND P2, PT, R2, 0x3, PT ;  /* 0x000000030200780c */ /* 0x010fe40003f45270 */
[----:B------:R-:W1:Y:S02]  /*16940*/  SYNCS.PHASECHK.TRANS64.TRYWAIT P1, [R0+URZ+0x13270], R3 ;  /* 0x01327003000075a7 */ /* 0x000e64000802017f */
[----:B-1----:R-:W-:Y:S09]  /*16950*/  @!P1 BRA `(.L_x_11666) ;  /* 0x00000028007c9947 */ /* 0x002ff20003800000 */
.L_x_11750:
[----:B------:R-:W-:Y:S05]  /*16960*/  BSYNC B0 ;  /* 0x0000000000007941 */ /* 0x000fea0003800000 */
.L_x_11665:
[----:B------:R-:W-:Y:S05]  /*16970*/  @!P2 BRA `(.L_x_11667) ;  /* 0x000000000004a947 */ /* 0x000fea0003800000 */
[----:B------:R-:W-:Y:S01]  /*16980*/  BPT.TRAP 0x1 ;  /* 0x000000040000795c */ /* 0x000fe20000300000 */
.L_x_11667:
[----:B------:R-:W1:Y:S02]  /*16990*/  LDL R2, [R1+0x4] ;  /* 0x0000040001027983 */ /* 0x000e640000100800 */
[----:B-1----:R-:W-:-:S04]  /*169a0*/  SHF.L.U32 R3, R2, 0x1f, RZ ;  /* 0x0000001f02037819 */ /* 0x002fc800000006ff */
[----:B------:R-:W1:Y:S02]  /*169b0*/  SYNCS.PHASECHK.TRANS64.TRYWAIT P1, [R0+URZ+0x13260], R3 ;  /* 0x01326003000075a7 */ /* 0x000e64000802017f */
[----:B-1----:R-:W-:Y:S05]  /*169c0*/  @!P1 BRA `(.L_x_11668) ;  /* 0x0000002800749947 */ /* 0x002fea0003800000 */
.L_x_11751:
[----:B------:R-:W-:Y:S01]  /*169d0*/  IMAD R2, R29, 0x2800, RZ ;  /* 0x000028001d027824 */ /* 0x000fe200078e02ff */
[----:B------:R-:W-:Y:S05]  /*169e0*/  WARPSYNC.ALL ;  /* 0x0000000000007948 */ /* 0x000fea0003800000 */
[C---:B------:R-:W-:Y:S02]  /*169f0*/  LOP3.LUT R4, R2.reuse, R28, RZ, 0xfc, !PT ;  /* 0x0000001c02047212 */ /* 0x040fe400078efcff */
[----:B-1----:R-:W-:-:S03]  /*16a00*/  IADD3 R3, R2, 0x800, RZ ;  /* 0x0000080002037810 */ /* 0x002fc60007ffe0ff */
[----:B------:R-:W-:-:S06]  /*16a10*/  IMAD.IADD R5, R17, 0x1, R4 ;  /* 0x0000000111057824 */ /* 0x000fcc00078e0204 */
[----:B0-----:R-:W0:Y:S02]  /*16a20*/  LDSM.16.MT88.4 R4, [R5+0x6000] ;  /* 0x006000000504783b */ /* 0x001e240000004200 */
[C-C-:B0----5:R-:W-:Y:S02]  /*16a30*/  PRMT R8, R4.reuse, 0x6420, R5.reuse ;  /* 0x0000642004087816 */ /* 0x161fe40000000005 */
[----:B------:R-:W-:Y:S02]  /*16a40*/  PRMT R9, R4, 0x7531, R5 ;  /* 0x0000753104097816 */ /* 0x000fe40000000005 */
[----:B------:R-:W-:Y:S02]  /*16a50*/  LOP3.LUT R4, R2, R23, RZ, 0xfc, !PT ;  /* 0x0000001702047212 */ /* 0x000fe400078efcff */
[C-C-:B------:R-:W-:Y:S02]  /*16a60*/  PRMT R10, R6.reuse, 0x6420, R7.reuse ;  /* 0x00006420060a7816 */ /* 0x140fe40000000007 */
[----:B------:R-:W-:Y:S01]  /*16a70*/  PRMT R11, R6, 0x7531, R7 ;  /* 0x00007531060b7816 */ /* 0x000fe20000000007 */
[----:B------:R-:W-:Y:S01]  /*16a80*/  IMAD.IADD R12, R19, 0x1, R4 ;  /* 0x00000001130c7824 */ /* 0x000fe200078e0204 */
[----:B------:R-:W-:-:S02]  /*16a90*/  LOP3.LUT R4, R3, R28, RZ, 0xfc, !PT ;  /* 0x0000001c03047212 */ /* 0x000fc400078efcff */
[----:B------:R-:W-:Y:S02]  /*16aa0*/  LOP3.LUT R3, R3, R23, RZ, 0xfc, !PT ;  /* 0x0000001703037212 */ /* 0x000fe400078efcff */
[----:B------:R-:W-:Y:S01]  /*16ab0*/  STSM.16.M88.4 [R12], R8 ;  /* 0x000000080c007844 */ /* 0x000fe20000000200 */
[----:B------:R-:W-:Y:S02]  /*16ac0*/  IMAD.IADD R6, R17, 0x1, R4 ;  /* 0x0000000111067824 */ /* 0x000fe400078e0204 */
[----:B------:R-:W-:Y:S02]  /*16ad0*/  IMAD.IADD R13, R19, 0x1, R3 ;  /* 0x00000001130d7824 */ /* 0x000fe400078e0203 */
[----:B------:R-:W-:Y:S02]  /*16ae0*/  VIADD R3, R2, 0x1000 ;  /* 0x0000100002037836 */ /* 0x000fe40000000000 */
[----:B------:R-:W0:Y:S02]  /*16af0*/  LDSM.16.MT88.4 R4, [R6+0x6000] ;  /* 0x006000000604783b */ /* 0x000e240000004200 */
[----:B0-----:R-:W-:-:S02]  /*16b00*/  PRMT R8, R4, 0x6420, R5 ;  /* 0x0000642004087816 */ /* 0x001fc40000000005 */
        /* <DEDUP_REMOVED lines=8> */
[----:B------:R-:W0:Y:S01]  /*16b90*/  LDSM.16.MT88.4 R4, [R5+0x6000] ;  /* 0x006000000504783b */ /* 0x000e220000004200 */
[C---:B------:R-:W-:Y:S02]  /*16ba0*/  VIADD R3, R2.reuse, 0x1800 ;  /* 0x0000180002037836 */ /* 0x040fe40000000000 */
[----:B------:R-:W-:Y:S01]  /*16bb0*/  VIADD R2, R2, 0x2000 ;  /* 0x0000200002027836 */ /* 0x000fe20000000000 */
[C-C-:B0-----:R-:W-:Y:S02]  /*16bc0*/  PRMT R8, R4.reuse, 0x6420, R5.reuse ;  /* 0x0000642004087816 */ /* 0x141fe40000000005 */
[----:B------:R-:W-:-:S02]  /*16bd0*/  PRMT R9, R4, 0x7531, R5 ;  /* 0x0000753104097816 */ /* 0x000fc40000000005 */
        /* <DEDUP_REMOVED lines=10> */
[----:B------:R-:W-:-:S02]  /*16c80*/  LOP3.LUT R4, R2, R28, RZ, 0xfc, !PT ;  /* 0x0000001c02047212 */ /* 0x000fc400078efcff */
[C-C-:B------:R-:W-:Y:S02]  /*16c90*/  PRMT R10, R6.reuse, 0x6420, R7.reuse ;  /* 0x00006420060a7816 */ /* 0x140fe40000000007 */
[----:B------:R-:W-:Y:S02]  /*16ca0*/  PRMT R11, R6, 0x7531, R7 ;  /* 0x00007531060b7816 */ /* 0x000fe40000000007 */
[----:B------:R-:W-:Y:S02]  /*16cb0*/  IADD3 R4, R17, R4, RZ ;  /* 0x0000000411047210 */ /* 0x000fe40007ffe0ff */
[----:B------:R-:W-:Y:S01]  /*16cc0*/  LOP3.LUT R2, R2, R23, RZ, 0xfc, !PT ;  /* 0x0000001702027212 */ /* 0x000fe200078efcff */
[----:B------:R-:W-:Y:S04]  /*16cd0*/  STSM.16.M88.4 [R3], R8 ;  /* 0x0000000803007844 */ /* 0x000fe80000000200 */
[----:B------:R-:W0:Y:S01]  /*16ce0*/  LDSM.16.MT88.4 R4, [R4+0x6000] ;  /* 0x006000000404783b */ /* 0x000e220000004200 */
        /* <DEDUP_REMOVED lines=14> */
.L_x_11669:
[----:B------:R-:W3:Y:S01]  /*16dd0*/  LDL.LU R3, [R1+0x4] ;  /* 0x0000040001037983 */ /* 0x000ee20000300800 */
        /* <DEDUP_REMOVED lines=9> */
[----:B---3--:R-:W-:-:S05]  /*16e70*/  LOP3.LUT R3, R3, R0, RZ, 0x3c, !PT ;  /* 0x0000000003037212 */ /* 0x008fca00078e3cff */
[----:B------:R4:W-:Y:S02]  /*16e80*/  STL [R1+0x4], R3 ;  /* 0x0000040301007387 */ /* 0x0009e40000100800 */
.L_x_11618:
[----:B------:R-:W-:-:S13]  /*16e90*/  LOP3.LUT P0, RZ, R22, 0x2, RZ, 0xc0, !PT ;  /* 0x0000000216ff7812 */ /* 0x000fda000780c0ff */
[----:B------:R-:W-:Y:S05]  /*16ea0*/  @!P0 BRA `(.L_x_11670) ;  /* 0x0000000000248947 */ /* 0x000fea0003800000 */
[----:B------:R-:W-:Y:S05]  /*16eb0*/  WARPSYNC.ALL ;  /* 0x0000000000007948 */ /* 0x000fea0003800000 */
[----:B------:R-:W3:Y:S08]  /*16ec0*/  S2UR UR5, SR_CgaCtaId ;  /* 0x00000000000579c3 */ /* 0x000ef00000008800 */
[----:B------:R-:W-:Y:S06]  /*16ed0*/  BAR.SYNC.DEFER_BLOCKING 0x5, 0x200 ;  /* 0x0148000000007b1d */ /* 0x000fec0000010000 */
[----:B------:R-:W-:-:S02]  /*16ee0*/  UMOV UR4, 0x400 ;  /* 0x0000040000047882 */ /* 0x000fc40000000000 */
[----:B---3--:R-:W-:-:S06]  /*16ef0*/  ULEA UR4, UR5, UR4, 0x18 ;  /* 0x0000000405047291 */ /* 0x008fcc000f8ec03f */
[----:B------:R-:W-:-:S05]  /*16f00*/  IMAD.U32 R17, RZ, RZ, UR4 ;  /* 0x00000004ff117e24 */ /* 0x000fca000f8e00ff */
[----:B------:R3:W0:Y:S01]  /*16f10*/  LDS.128 R24, [R17+0x132d0] ;  /* 0x0132d00011187984 */ /* 0x0006220000000c00 */
[----:B------:R-:W-:Y:S06]  /*16f20*/  BAR.ARV 0x4, 0x200 ;  /* 0x0108000000007b1d */ /* 0x000fec0000002000 */
[----:B------:R-:W-:Y:S05]  /*16f30*/  BRA `(.L_x_11671) ;  /* 0x0000000800d07947 */ /* 0x000fea0003800000 */
.L_x_11670:
        /* <DEDUP_REMOVED lines=8> */
[----:B----4-:R-:W0:Y:S08]  /*16fc0*/  @!P1 LDC.64 R2, c[0x0][0xc80] ;  /* 0x00032000ff029b82 */ /* 0x010e300000000a00 */
[----:B------:R-:W3:Y:S01]  /*16fd0*/  @!P1 LDC.64 R4, c[0x0][0xc78] ;  /* 0x00031e00ff049b82 */ /* 0x000ee20000000a00 */
[----:B0-----:R-:W-:-:S05]  /*16fe0*/  @!P1 IMAD.WIDE R2, R9, 0x4, R2 ;  /* 0x0000000409029825 */ /* 0x001fca00078e0202 */
[----:B--2---:R3:W2:Y:S02]  /*16ff0*/  @!P1 LDG.E R7, desc[UR40][R2.64] ;  /* 0x0000002802079981 */ /* 0x0046a4000c1e1900 */
[----:B---3--:R-:W-:-:S05]  /*17000*/  @!P1 IMAD.WIDE R2, R9, 0x4, R4 ;  /* 0x0000000409029825 */ /* 0x008fca00078e0204 */
[----:B------:R-:W3:Y:S01]  /*17010*/  @!P1 LDG.E R5, desc[UR40][R2.64] ;  /* 0x0000002802059981 */ /* 0x000ee2000c1e1900 */
        /* <DEDUP_REMOVED lines=8> */
[----:B--2---:R-:W-:Y:S02]  /*170a0*/  @!P1 IMAD.MOV.U32 R4, RZ, RZ, R7 ;  /* 0x000000ffff049224 */ /* 0x004fe400078e0007 */
[----:B------:R-:W-:Y:S02]  /*170b0*/  IMAD.MOV.U32 R7, RZ, RZ, RZ ;  /* 0x000000ffff077224 */ /* 0x000fe400078e00ff */
        /* <DEDUP_REMOVED lines=19> */
.L_x_11761:
[----:B------:R-:W-:Y:S02]  /*171f0*/  ULDC UR4, c[0x0][0xc38] ;  /* 0x00030e0000047ab9 */ /* 0x000fe40000000800 */
[----:B------:R-:W-:-:S04]  /*17200*/  IMAD.U32 R3, RZ, RZ, UR4 ;  /* 0x00000004ff037e24 */ /* 0x000fc8000f8e00ff */
[----:B--2---:R-:W-:-:S04]  /*17210*/  IMAD R8, R14, R3, RZ ;  /* 0x000000030e087224 */ /* 0x004fc800078e02ff */
[----:B------:R-:W-:-:S05]  /*17220*/  IMAD.IADD R6, R6, 0x1, R8 ;  /* 0x0000000106067824 */ /* 0x000fca00078e0208 */
[----:B------:R-:W-:-:S13]  /*17230*/  ISETP.GT.AND P6, PT, R6, R0, PT ;  /* 0x000000000600720c */ /* 0x000fda0003fc4270 */
[----:B------:R-:W-:Y:S05]  /*17240*/  @P6 BRA `(.L_x_11673) ;  /* 0x0000000000a46947 */ /* 0x000fea0003800000 */
.L_x_11676:
[----:B0-----:R-:W0:Y:S01]  /*17250*/  LDC R2, c[0x0][0xc3c] ;  /* 0x00030f00ff027b82 */ /* 0x001e220000000800 */
[----:B------:R-:W-:-:S05]  /*17260*/  VIADD R27, R27, 0x1f ;  /* 0x0000001f1b1b7836 */ /* 0x000fca0000000000 */
[----:B0-----:R-:W-:-:S13]  /*17270*/  ISETP.GE.AND P6, PT, R27, R2, PT ;  /* 0x000000021b00720c */ /* 0x001fda0003fc6270 */
[----:B------:R-:W-:Y:S05]  /*17280*/  @P6 BRA `(.L_x_11674) ;  /* 0x0000000400b86947 */ /* 0x000fea0003800000 */
[----:B------:R-:W0:Y:S01]  /*17290*/  S2R R3, SR_TID.X ;  /* 0x0000000000037919 */ /* 0x000e220000002100 */
[----:B------:R-:W-:Y:S02]  /*172a0*/  MOV R4, RZ ;  /* 0x000000ff00047202 */ /* 0x000fe40000000f00 */
        /* <DEDUP_REMOVED lines=29> */
.L_x_11769:
[----:B------:R-:W-:Y:S02]  /*17480*/  ULDC UR4, c[0x0][0xc38] ;  /* 0x00030e0000047ab9 */ /* 0x000fe40000000800 */
[----:B------:R-:W-:-:S04]  /*17490*/  IMAD.U32 R3, RZ, RZ, UR4 ;  /* 0x00000004ff037e24 */ /* 0x000fc8000f8e00ff */
[----:B--2---:R-:W-:-:S04]  /*174a0*/  IMAD R8, R14, R3, RZ ;  /* 0x000000030e087224 */ /* 0x004fc800078e02ff */
[----:B------:R-:W-:-:S05]  /*174b0*/  IMAD.IADD R6, R8, 0x1, R6 ;  /* 0x0000000108067824 */ /* 0x000fca00078e0206 */
[----:B------:R-:W-:-:S13]  /*174c0*/  ISETP.GT.AND P6, PT, R6, R0, PT ;  /* 0x000000000600720c */ /* 0x000fda0003fc4270 */
[----:B------:R-:W-:Y:S05]  /*174d0*/  @!P6 BRA `(.L_x_11676) ;  /* 0xfffffffc005ce947 */ /* 0x000fea000383ffff */
.L_x_11673:
        /* <DEDUP_REMOVED lines=9> */
.L_x_11774:
[----:B------:R-:W-:-:S13]  /*17570*/  ISETP.NE.AND P0, PT, R6, RZ, PT ;  /* 0x000000ff0600720c */ /* 0x000fda0003f05270 */
[----:B------:R-:W-:Y:S05]  /*17580*/  @!P0 BRA `(.L_x_11678) ;  /* 0x0000000000108947 */ /* 0x000fea0003800000 */
[----:B------:R-:W-:Y:S01]  /*17590*/  UMOV UR4, 0xffffffff ;  /* 0xffffffff00047882 */ /* 0x000fe20000000000 */
[----:B------:R-:W-:Y:S02]  /*175a0*/  IADD3 R12, R5, -0x1, RZ ;  /* 0xffffffff050c7810 */ /* 0x000fe40007ffe0ff */
[----:B------:R-:W-:Y:S05]  /*175b0*/  BRA.DIV UR4, `(.L_x_11679) ;  /* 0x0000002604e87947 */ /* 0x000fea000b800000 */
[----:B------:R0:W0:Y:S02]  /*175c0*/  SHFL.IDX PT, R24, R2, R12, 0x1f ;  /* 0x00001f0c02187589 */ /* 0x00002400000e0000 */
.L_x_11678:
[----:B0-----:R-:W-:Y:S01]  /*175d0*/  IMAD R24, R24, R3, R8 ;  /* 0x0000000318187224 */ /* 0x001fe200078e0208 */
[----:B---3--:R-:W-:Y:S01]  /*175e0*/  IABS R8, R4 ;  /* 0x0000000400087213 */ /* 0x008fe20000000000 */
[----:B------:R-:W-:Y:S02]  /*175f0*/  IMAD.MOV.U32 R2, RZ, RZ, RZ ;  /* 0x000000ffff027224 */ /* 0x000fe400078e00ff */
[----:B------:R-:W-:Y:S01]  /*17600*/  IMAD.IADD R25, R0, 0x1, -R24 ;  /* 0x0000000100197824 */ /* 0x000fe200078e0a18 */
[----:B------:R-:W0:Y:S01]  /*17610*/  I2F.RP R6, R8 ;  /* 0x0000000800067306 */ /* 0x000e220000209400 */
[----:B------:R-:W-:-:S03]  /*17620*/  IMAD.IADD R27, R5, 0x1, R27 ;  /* 0x00000001051b7824 */ /* 0x000fc600078e021b */
[----:B------:R-:W-:-:S04]  /*17630*/  IABS R0, R25 ;  /* 0x0000001900007213 */ /* 0x000fc80000000000 */
[----:B0-----:R-:W0:Y:S02]  /*17640*/  MUFU.RCP R6, R6 ;  /* 0x0000000600067308 */ /* 0x001e240000001000 */
[----:B0-----:R-:W-:-:S06]  /*17650*/  VIADD R9, R6, 0xffffffe ;  /* 0x0ffffffe06097836 */ /* 0x001fcc0000000000 */
[----:B------:R-:W1:Y:S02]  /*17660*/  F2I.FTZ.U32.TRUNC.NTZ R3, R9 ;  /* 0x0000000900037305 */ /* 0x000e64000021f000 */
[----:B-1----:R-:W-:-:S04]  /*17670*/  IMAD.MOV R11, RZ, RZ, -R3 ;  /* 0x000000ffff0b7224 */ /* 0x002fc800078e0a03 */
[----:B------:R-:W-:-:S04]  /*17680*/  IMAD R11, R11, R8, RZ ;  /* 0x000000080b0b7224 */ /* 0x000fc800078e02ff */
[----:B------:R-:W-:Y:S01]  /*17690*/  IMAD.HI.U32 R2, R3, R11, R2 ;  /* 0x0000000b03027227 */ /* 0x000fe200078e0002 */
[----:B------:R-:W-:-:S05]  /*176a0*/  IABS R3, R4 ;  /* 0x0000000400037213 */ /* 0x000fca0000000000 */
[----:B------:R-:W-:Y:S02]  /*176b0*/  IMAD.MOV R3, RZ, RZ, -R3 ;  /* 0x000000ffff037224 */ /* 0x000fe400078e0a03 */
[----:B------:R-:W-:-:S04]  /*176c0*/  IMAD.HI.U32 R6, R2, R0, RZ ;  /* 0x0000000002067227 */ /* 0x000fc800078e00ff */
[----:B------:R-:W-:Y:S01]  /*176d0*/  IMAD R3, R6, R3, R0 ;  /* 0x0000000306037224 */ /* 0x000fe200078e0200 */
[----:B----4-:R-:W-:-:S04]  /*176e0*/  IABS R0, R7 ;  /* 0x0000000700007213 */ /* 0x010fc80000000000 */
[----:B------:R-:W0:Y:S01]  /*176f0*/  I2F.RP R9, R0 ;  /* 0x0000000000097306 */ /* 0x000e220000209400 */
[----:B------:R-:W-:-:S13]  /*17700*/  ISETP.GT.U32.AND P1, PT, R8, R3, PT ;  /* 0x000000030800720c */ /* 0x000fda0003f24070 */
[----:B------:R-:W-:Y:S01]  /*17710*/  @!P1 IMAD.IADD R3, R3, 0x1, -R8 ;  /* 0x0000000103039824 */ /* 0x000fe200078e0a08 */
[----:B0-----:R-:W0:Y:S01]  /*17720*/  MUFU.RCP R9, R9 ;  /* 0x0000000900097308 */ /* 0x001e220000001000 */
[----:B------:R-:W-:Y:S02]  /*17730*/  @!P1 IADD3 R6, R6, 0x1, RZ ;  /* 0x0000000106069810 */ /* 0x000fe40007ffe0ff */
[----:B------:R-:W-:Y:S02]  /*17740*/  ISETP.NE.AND P1, PT, R4, RZ, PT ;  /* 0x000000ff0400720c */ /* 0x000fe40003f25270 */
[----:B------:R-:W-:Y:S01]  /*17750*/  ISETP.GE.U32.AND P0, PT, R3, R8, PT ;  /* 0x000000080300720c */ /* 0x000fe20003f06070 */
[----:B0-----:R-:W-:-:S12]  /*17760*/  VIADD R10, R9, 0xffffffe ;  /* 0x0ffffffe090a7836 */ /* 0x001fd80000000000 */
[----:B------:R-:W-:Y:S01]  /*17770*/  @P0 VIADD R6, R6, 0x1 ;  /* 0x0000000106060836 */ /* 0x000fe20000000000 */
        /* <DEDUP_REMOVED lines=27> */
[C---:B------:R-:W-:Y:S01]  /*17930*/  IMAD R6, R7.reuse, R0, R6 ;  /* 0x0000000007067224 */ /* 0x040fe200078e0206 */
[----:B------:R-:W-:-:S05]  /*17940*/  LEA R7, R7, R2, 0x18 ;  /* 0x0000000207077211 */ /* 0x000fca00078ec0ff */
[----:B------:R-:W-:Y:S01]  /*17950*/  IMAD R26, R6, 0x10000, R7 ;  /* 0x00010000061a7824 */ /* 0x000fe200078e0207 */
[----:B------:R-:W-:Y:S06]  /*17960*/  BRA `(.L_x_11680) ;  /* 0x00000000001c7947 */ /* 0x000fec0003800000 */
.L_x_11674:
[----:B------:R-:W-:Y:S01]  /*17970*/  UMOV UR4, URZ ;  /* 0x0000003f00047c82 */ /* 0x000fe20008000000 */
[----:B------:R-:W-:Y:S01]  /*17980*/  UMOV UR5, URZ ;  /* 0x0000003f00057c82 */ /* 0x000fe20008000000 */
[----:B------:R-:W-:Y:S01]  /*17990*/  ULDC UR6, c[0x0][0xc3c] ;  /* 0x00030f0000067ab9 */ /* 0x000fe20000000800 */
[----:B------:R-:W-:Y:S02]  /*179a0*/  IMAD.MOV.U32 R24, RZ, RZ, R0 ;  /* 0x000000ffff187224 */ /* 0x000fe400078e0000 */
[----:B------:R-:W-:Y:S02]  /*179b0*/  IMAD.U32 R25, RZ, RZ, UR4 ;  /* 0x00000004ff197e24 */ /* 0x000fe4000f8e00ff */
[----:B------:R-:W-:Y:S02]  /*179c0*/  IMAD.U32 R26, RZ, RZ, UR5 ;  /* 0x00000005ff1a7e24 */ /* 0x000fe4000f8e00ff */
[----:B------:R-:W-:-:S07]  /*179d0*/  IMAD.U32 R27, RZ, RZ, UR6 ;  /* 0x00000006ff1b7e24 */ /* 0x000fce000f8e00ff */
.L_x_11680:
        /* <DEDUP_REMOVED lines=10> */
.L_x_11671:
[----:B------:R-:W-:Y:S02]  /*17a80*/  ULDC UR4, c[0x0][0xc3c] ;  /* 0x00030f0000047ab9 */ /* 0x000fe40000000800 */
[----:B0-----:R-:W-:-:S13]  /*17a90*/  ISETP.GE.AND P0, PT, R27, UR4, PT ;  /* 0x000000041b007c0c */ /* 0x001fda000bf06270 */
[----:B------:R-:W-:Y:S05]  /*17aa0*/  @!P0 BRA `(.L_x_11681) ;  /* 0xffffffac00688947 */ /* 0x000fea000383ffff */
[----:B------:R-:W-:Y:S05]  /*17ab0*/  BSYNC B7 ;  /* 0x0000000000077941 */ /* 0x000fea0003800000 */
.L_x_11577:
[----:B0-----:R-:W5:Y:S01]  /*17ac0*/  LDL.LU R0, [R1+0x44] ;  /* 0x0000440001007983 */ /* 0x001f620000300800 */
[----:B------:R-:W-:Y:S01]  /*17ad0*/  BSSY B0, `(.L_x_11682) ;  /* 0x000000b000007945 */ /* 0x000fe20003800000 */
[----:B--2---:R-:W0:Y:S01]  /*17ae0*/  S2R R5, SR_CgaCtaId ;  /* 0x0000000000057919 */ /* 0x004e220000008800 */
[----:B-----5:R-:W-:-:S05]  /*17af0*/  VIADD R0, R0, 0x1 ;  /* 0x0000000100007836 */ /* 0x020fca0000000000 */
[----:B----4-:R-:W-:-:S04]  /*17b00*/  LEA.HI R2, R0, R0, RZ, 0x1 ;  /* 0x0000000000027211 */ /* 0x010fc800078f08ff */
[----:B------:R-:W-:Y:S02]  /*17b10*/  LOP3.LUT R3, R2, 0xfffffffe, RZ, 0xc0, !PT ;  /* 0xfffffffe02037812 */ /* 0x000fe400078ec0ff */
[----:B------:R-:W-:Y:S02]  /*17b20*/  MOV R2, 0x400 ;  /* 0x0000040000027802 */ /* 0x000fe40000000f00 */
[----:B------:R-:W-:Y:S02]  /*17b30*/  IADD3 R0, R0, -R3, RZ ;  /* 0x8000000300007210 */ /* 0x000fe40007ffe0ff */
[----:B0-----:R-:W-:Y:S02]  /*17b40*/  LEA R6, R5, R2, 0x18 ;  /* 0x0000000205067211 */ /* 0x001fe400078ec0ff */
[----:B------:R-:W-:-:S04]  /*17b50*/  SHF.L.U32 R0, R0, 0x1f, RZ ;  /* 0x0000001f00007819 */ /* 0x000fc800000006ff */
[----:B------:R-:W0:Y:S02]  /*17b60*/  SYNCS.PHASECHK.TRANS64.TRYWAIT P0, [R6+URZ+0x13220], R0 ;  /* 0x01322000060075a7 */ /* 0x000e24000800017f */
[----:B0-----:R-:W-:Y:S05]  /*17b70*/  @!P0 BRA `(.L_x_11683) ;  /* 0x0000002000a08947 */ /* 0x001fea0003800000 */
.L_x_11777:
[----:B------:R-:W-:Y:S05]  /*17b80*/  BSYNC B0 ;  /* 0x0000000000007941 */ /* 0x000fea0003800000 */
.L_x_11682:
[----:B------:R-:W-:-:S03]  /*17b90*/  UMOV UR4, 0xffffffff ;  /* 0xffffffff00047882 */ /* 0x000fc60000000000 */
[----:B------:R-:W-:Y:S05]  /*17ba0*/  BRA.DIV UR4, `(.L_x_11684) ;  /* 0x0000002204a87947 */ /* 0x000fea000b800000 */
[----:B0-----:R-:W0:Y:S02]  /*17bb0*/  S2R R0, SR_TID.X ;  /* 0x0000000000007919 */ /* 0x001e240000002100 */
[----:B0-----:R-:W-:-:S04]  /*17bc0*/  SHF.R.U32.HI R0, RZ, 0x5, R0 ;  /* 0x00000005ff007819 */ /* 0x001fc80000011600 */
[----:B------:R-:W-:-:S05]  /*17bd0*/  LOP3.LUT R0, R0, 0x3, RZ, 0xc0, !PT ;  /* 0x0000000300007812 */ /* 0x000fca00078ec0ff */
[----:B------:R0:W2:Y:S02]  /*17be0*/  SHFL.IDX PT, R14, R0, RZ, 0x1f ;  /* 0x00001fff000e7589 */ /* 0x0000a400000e0000 */
.L_x_11780:
[----:B--2---:R-:W-:-:S13]  /*17bf0*/  ISETP.NE.AND P0, PT, R14, RZ, PT ;  /* 0x000000ff0e00720c */ /* 0x004fda0003f05270 */
[----:B------:R-:W-:Y:S05]  /*17c00*/  @P0 BRA `(.L_x_11465) ;  /* 0x0000000000a80947 */ /* 0x000fea0003800000 */
[----:B------:R-:W-:-:S03]  /*17c10*/  UMOV UR4, 0xffffffff ;  /* 0xffffffff00047882 */ /* 0x000fc60000000000 */
[----:B------:R-:W-:Y:S05]  /*17c20*/  BRA.DIV UR4, `(.L_x_11685) ;  /* 0x0000002204bc7947 */ /* 0x000fea000b800000 */
[----:B------:R-:W-:-:S13]  /*17c30*/  ELECT P6, URZ, PT ;  /* 0x00000000003f782f */ /* 0x000fda00038c0000 */
.L_x_11783:
[----:B------:R-:W-:Y:S05]  /*17c40*/  @!P6 BRA `(.L_x_11465) ;  /* 0x000000000098e947 */ /* 0x000fea0003800000 */
[----:B0-----:R-:W2:Y:S02]  /*17c50*/  LDL.LU R0, [R1+0x3c] ;  /* 0x00003c0001007983 */ /* 0x001ea40000300800 */
[----:B--2---:R-:W-:-:S04]  /*17c60*/  LOP3.LUT R0, R0, 0x2, RZ, 0xfc, !PT ;  /* 0x0000000200007812 */ /* 0x004fc800078efcff */
[----:B------:R-:W-:-:S13]  /*17c70*/  ISETP.NE.AND P0, PT, R0, 0x3, PT ;  /* 0x000000030000780c */ /* 0x000fda0003f05270 */
[----:B------:R-:W-:Y:S05]  /*17c80*/  @!P0 BRA `(.L_x_11686) ;  /* 0x0000000000048947 */ /* 0x000fea0003800000 */
[----:B------:R-:W-:Y:S01]  /*17c90*/  BPT.TRAP 0x1 ;  /* 0x000000040000795c */ /* 0x000fe20000300000 */
.L_x_11686:
[----:B------:R-:W2:Y:S01]  /*17ca0*/  LDL.LU R8, [R1+0x4] ;  /* 0x0000040001087983 */ /* 0x000ea20000300800 */
        /* <DEDUP_REMOVED lines=12> */
.L_x_11784:
[----:B------:R-:W2:Y:S02]  /*17d70*/  SYNCS.PHASECHK.TRANS64.TRYWAIT P1, [R9+URZ], R0 ;  /* 0x00000000090075a7 */ /* 0x000ea4000802017f */
[----:B--2---:R-:W-:Y:S05]  /*17d80*/  @!P1 BRA `(.L_x_11688) ;  /* 0x0000002000989947 */ /* 0x004fea0003800000 */
.L_x_11785:
[----:B------:R-:W-:Y:S05]  /*17d90*/  @!P0 BRA `(.L_x_11689) ;  /* 0x0000000000048947 */ /* 0x000fea0003800000 */
[----:B------:R-:W-:Y:S01]  /*17da0*/  BPT.TRAP 0x1 ;  /* 0x000000040000795c */ /* 0x000fe20000300000 */
.L_x_11689:
[----:B------:R-:W-:-:S04]  /*17db0*/  IMAD R29, R29, 0x8, R6 ;  /* 0x000000081d1d7824 */ /* 0x000fc800078e0206 */
[----:B------:R-:W4:Y:S02]  /*17dc0*/  SYNCS.PHASECHK.TRANS64.TRYWAIT P1, [R29+URZ+0x13260], R4 ;  /* 0x013260041d0075a7 */ /* 0x000f24000802017f */
[----:B----4-:R-:W-:Y:S05]  /*17dd0*/  @!P1 BRA `(.L_x_11690) ;  /* 0x0000002000989947 */ /* 0x010fea0003800000 */
.L_x_11786:
[----:B------:R-:W-:Y:S05]  /*17de0*/  @!P0 BRA `(.L_x_11691) ;  /* 0x0000000000048947 */ /* 0x000fea0003800000 */
[----:B------:R-:W-:Y:S01]  /*17df0*/  BPT.TRAP 0x1 ;  /* 0x000000040000795c */ /* 0x000fe20000300000 */
.L_x_11691:
[----:B------:R-:W-:-:S04]  /*17e00*/  IMAD R7, R7, 0x8, R6 ;  /* 0x0000000807077824 */ /* 0x000fc800078e0206 */
[----:B------:R-:W5:Y:S02]  /*17e10*/  SYNCS.PHASECHK.TRANS64.TRYWAIT P1, [R7+URZ+0x13260], R0 ;  /* 0x01326000070075a7 */ /* 0x000f64000802017f */
[----:B-----5:R-:W-:Y:S05]  /*17e20*/  @!P1 BRA `(.L_x_11692) ;  /* 0x0000002000989947 */ /* 0x020fea0003800000 */
.L_x_11787:
[----:B------:R-:W-:Y:S05]  /*17e30*/  @!P0 BRA `(.L_x_11693) ;  /* 0x0000000000048947 */ /* 0x000fea0003800000 */
[----:B------:R-:W-:Y:S01]  /*17e40*/  BPT.TRAP 0x1 ;  /* 0x000000040000795c */ /* 0x000fe20000300000 */
.L_x_11693:
[----:B------:R-:W5:Y:S02]  /*17e50*/  SYNCS.PHASECHK.TRANS64.TRYWAIT P0, [R29+URZ+0x13280], R4 ;  /* 0x013280041d0075a7 */ /* 0x000f64000800017f */
[----:B-----5:R-:W-:Y:S05]  /*17e60*/  @!P0 BRA `(.L_x_11694) ;  /* 0x00000020009c8947 */ /* 0x020fea0003800000 */
.L_x_11695:
[----:B------:R0:W0:Y:S02]  /*17e70*/  SYNCS.PHASECHK.TRANS64.TRYWAIT P0, [R7+URZ+0x13280], R0 ;  /* 0x01328000070075a7 */ /* 0x000024000800017f */
[----:B0-----:R-:W-:Y:S05]  /*17e80*/  @!P0 NANOSLEEP.SYNCS 0x989680 ;  /* 0x009896800000895d */ /* 0x001fea0003900000 */
[----:B------:R-:W0:Y:S02]  /*17e90*/  @!P0 SYNCS.PHASECHK.TRANS64 P0, [R7+URZ+0x13280], R0 ;  /* 0x01328000070085a7 */ /* 0x000e24000800007f */
[----:B0-----:R-:W-:Y:S05]  /*17ea0*/  @!P0 BRA `(.L_x_11695) ;  /* 0xfffffffc00f08947 */ /* 0x001fea000383ffff */
.L_x_11465:
[----:B------:R-:W-:Y:S05]  /*17eb0*/  BSYNC B8 ;  /* 0x0000000000087941 */ /* 0x000fea0003800000 */
.L_x_11462:
[----:B------:R-:W-:Y:S05]  /*17ec0*/  EXIT ;  /* 0x000000000000794d */ /* 0x000fea0003800000 */
.L_x_11483:
[----:B0-----:R0:W1:Y:S02]  /*17ed0*/  SYNCS.PHASECHK.TRANS64.TRYWAIT P5, [R75+URZ+0x13290], R76 ;  /* 0x0132904c4b0075a7 */ /* 0x00106400080a017f */
[----:B-1----:R-:W-:Y:S05]  /*17ee0*/  @!P5 NANOSLEEP.SYNCS 0x989680 ;  /* 0x009896800000d95d */ /* 0x002fea0003900000 */
[----:B------:R-:W1:Y:S02]  /*17ef0*/  @!P5 SYNCS.PHASECHK.TRANS64 P5, [R75+URZ+0x13290], R76 ;  /* 0x0132904c4b00d5a7 */ /* 0x000e6400080a007f */
[----:B-1----:R-:W-:Y:S05]  /*17f00*/  @!P5 BRA `(.L_x_11483) ;  /* 0xfffffffc00f0d947 */ /* 0x002fea000383ffff */
[----:B------:R-:W-:Y:S05]  /*17f10*/  BRA `(.L_x_11696) ;  /* 0xfffffea800887947 */ /* 0x000fea000383ffff */
.L_x_11493:
[----:B0-----:R0:W1:Y:S02]  /*17f20*/  SYNCS.PHASECHK.TRANS64.TRYWAIT P5, [R75+URZ+0x13290], R76 ;  /* 0x0132904c4b0075a7 */ /* 0x00106400080a017f */
[----:B-1----:R-:W-:Y:S05]  /*17f30*/  @!P5 NANOSLEEP.SYNCS 0x989680 ;  /* 0x009896800000d95d */ /* 0x002fea0003900000 */
[----:B------:R-:W1:Y:S02]  /*17f40*/  @!P5 SYNCS.PHASECHK.TRANS64 P5, [R75+URZ+0x13290], R76 ;  /* 0x0132904c4b00d5a7 */ /* 0x000e6400080a007f */
[----:B-1----:R-:W-:Y:S05]  /*17f50*/  @!P5 BRA `(.L_x_11493) ;  /* 0xfffffffc00f0d947 */ /* 0x002fea000383ffff */
[----:B------:R-:W-:Y:S05]  /*17f60*/  BRA `(.L_x_11697) ;  /* 0xfffffeb800cc7947 */ /* 0x000fea000383ffff */
.L_x_11498:
[----:B0-----:R0:W1:Y:S02]  /*17f70*/  SYNCS.PHASECHK.TRANS64.TRYWAIT P1, [R75+URZ+0x13290], R76 ;  /* 0x0132904c4b0075a7 */ /* 0x001064000802017f */
[----:B-1----:R-:W-:Y:S05]  /*17f80*/  @!P1 NANOSLEEP.SYNCS 0x989680 ;  /* 0x009896800000995d */ /* 0x002fea0003900000 */
[----:B------:R-:W1:Y:S02]  /*17f90*/  @!P1 SYNCS.PHASECHK.TRANS64 P1, [R75+URZ+0x13290], R76 ;  /* 0x0132904c4b0095a7 */ /* 0x000e64000802007f */
[----:B-1----:R-:W-:Y:S05]  /*17fa0*/  @!P1 BRA `(.L_x_11498) ;  /* 0xfffffffc00f09947 */ /* 0x002fea000383ffff */
[----:B------:R-:W-:Y:S05]  /*17fb0*/  BRA `(.L_x_11698) ;  /* 0xfffffec800f47947 */ /* 0x000fea000383ffff */
.L_x_11502:
[----:B--2---:R2:W0:Y:S02]  /*17fc0*/  SYNCS.PHASECHK.TRANS64.TRYWAIT P0, [R75+URZ+0x132b0], R76 ;  /* 0x0132b04c4b0075a7 */ /* 0x004424000800017f */
[----:B0-----:R-:W-:Y:S05]  /*17fd0*/  @!P0 NANOSLEEP.SYNCS 0x989680 ;  /* 0x009896800000895d */ /* 0x001fea0003900000 */
[----:B------:R-:W0:Y:S02]  /*17fe0*/  @!P0 SYNCS.PHASECHK.TRANS64 P0, [R75+URZ+0x132b0], R76 ;  /* 0x0132b04c4b0085a7 */ /* 0x000e24000800007f */
[----:B0-----:R-:W-:Y:S05]  /*17ff0*/  @!P0 BRA `(.L_x_11502) ;  /* 0xfffffffc00f08947 */ /* 0x001fea000383ffff */
[----:B------:R-:W-:Y:S05]  /*18000*/  BRA `(.L_x_11699) ;  /* 0xfffffecc00547947 */ /* 0x000fea000383ffff */
.L_x_11522:
        /* <DEDUP_REMOVED lines=8> */
.L_x_11701:
[----:B------:R-:W-:Y:S05]  /*18090*/  BSYNC B1 ;  /* 0x0000000000017941 */ /* 0x000fea0003800000 */
.L_x_11700:
        /* <DEDUP_REMOVED lines=8> */
.L_x_11702:
[----:B------:R-:W-:Y:S02]  /*18120*/  IMAD.MOV.U32 R13, RZ, RZ, R31 ;  /* 0x000000ffff0d7224 */ /* 0x000fe400078e001f */
[----:B------:R-:W-:-:S07]  /*18130*/  IMAD.MOV.U32 R29, RZ, RZ, R14 ;  /* 0x000000ffff1d7224 */ /* 0x000fce00078e000e */
[----:B------:R-:W-:Y:S05]  /*18140*/  WARPSYNC.COLLECTIVE R15, `(.L_x_11703) ;  /* 0x000000000f087348 */ /* 0x000fea0003c00000 */
[----:B------:R0:W1:Y:S02]  /*18150*/  SHFL.IDX P6, R14, R13, R12, R11 ;  /* 0x0000000c0d0e7389 */ /* 0x00006400000c000b */
[----:B01----:R-:W-:Y:S01]  /*18160*/  ENDCOLLECTIVE ;  /* 0x000000000000791b */ /* 0x003fe20003800000 */
.L_x_11703:
[----:B------:R-:W-:Y:S01]  /*18170*/  IMAD.MOV.U32 R13, RZ, RZ, R26 ;  /* 0x000000ffff0d7224 */ /* 0x000fe200078e001a */
[----:B------:R-:W-:-:S07]  /*18180*/  MOV R3, R14 ;  /* 0x0000000e00037202 */ /* 0x000fce0000000f00 */
[----:B------:R-:W-:Y:S05]  /*18190*/  WARPSYNC.COLLECTIVE R15, `(.L_x_11704) ;  /* 0x000000000f087348 */ /* 0x000fea0003c00000 */
[----:B------:R0:W1:Y:S02]  /*181a0*/  SHFL.IDX P6, R14, R13, R12, R11 ;  /* 0x0000000c0d0e7389 */ /* 0x00006400000c000b */
[----:B01----:R-:W-:Y:S01]  /*181b0*/  ENDCOLLECTIVE ;  /* 0x000000000000791b */ /* 0x003fe20003800000 */
.L_x_11704:
[----:B------:R-:W-:Y:S05]  /*181c0*/  BRA `(.L_x_11705) ;  /* 0xfffffed800a47947 */ /* 0x000fea000383ffff */
.L_x_11526:
[----:B-1----:R1:W3:Y:S02]  /*181d0*/  SYNCS.PHASECHK.TRANS64.TRYWAIT P0, [R16+URZ+0x13200], R27 ;  /* 0x0132001b100075a7 */ /* 0x0022e4000800017f */
[----:B---3--:R-:W-:Y:S05]  /*181e0*/  @!P0 NANOSLEEP.SYNCS 0x989680 ;  /* 0x009896800000895d */ /* 0x008fea0003900000 */
[----:B------:R-:W3:Y:S02]  /*181f0*/  @!P0 SYNCS.PHASECHK.TRANS64 P0, [R16+URZ+0x13200], R27 ;  /* 0x0132001b100085a7 */ /* 0x000ee4000800007f */
[----:B---3--:R-:W-:Y:S05]  /*18200*/  @!P0 BRA `(.L_x_11526) ;  /* 0xfffffffc00f08947 */ /* 0x008fea000383ffff */
[----:B------:R-:W-:Y:S05]  /*18210*/  BRA `(.L_x_11706) ;  /* 0xfffffedc003c7947 */ /* 0x000fea000383ffff */
.L_x_11530:
        /* <DEDUP_REMOVED lines=8> */
.L_x_11708:
[----:B------:R-:W-:Y:S05]  /*182a0*/  BSYNC B1 ;  /* 0x0000000000017941 */ /* 0x000fea0003800000 */
.L_x_11707:
[----:B------:R-:W-:Y:S01]  /*182b0*/  IMAD.MOV.U32 R13, RZ, RZ, R28 ;  /* 0x000000ffff0d7224 */ /* 0x000fe200078e001c */
[----:B------:R-:W-:Y:S01]  /*182c0*/  MOV R11, 0x1e1f ;  /* 0x00001e1f000b7802 */ /* 0x000fe20000000f00 */
[----:B------:R-:W-:Y:S02]  /*182d0*/  IMAD.MOV.U32 R12, RZ, RZ, RZ ;  /* 0x000000ffff0c7224 */ /* 0x000fe400078e00ff */
[----:B------:R-:W-:Y:S02]  /*182e0*/  IMAD.MOV.U32 R15, RZ, RZ, -0x1 ;  /* 0xffffffffff0f7424 */ /* 0x000fe400078e00ff */
[----:B------:R-:W-:-:S07]  /*182f0*/  IMAD.MOV.U32 R0, RZ, RZ, R14 ;  /* 0x000000ffff007224 */ /* 0x000fce00078e000e */
[----:B------:R-:W-:Y:S05]  /*18300*/  WARPSYNC.COLLECTIVE R15, `(.L_x_11709) ;  /* 0x000000000f087348 */ /* 0x000fea0003c00000 */
[----:B------:R0:W1:Y:S02]  /*18310*/  SHFL.IDX P6, R14, R13, R12, R11 ;  /* 0x0000000c0d0e7389 */ /* 0x00006400000c000b */
[----:B01----:R-:W-:Y:S01]  /*18320*/  ENDCOLLECTIVE ;  /* 0x000000000000791b */ /* 0x003fe20003800000 */
.L_x_11709:
[----:B------:R-:W-:Y:S02]  /*18330*/  IMAD.MOV.U32 R13, RZ, RZ, R31 ;  /* 0x000000ffff0d7224 */ /* 0x000fe400078e001f */
[----:B------:R-:W-:-:S07]  /*18340*/  IMAD.MOV.U32 R29, RZ, RZ, R14 ;  /* 0x000000ffff1d7224 */ /* 0x000fce00078e000e */
[----:B------:R-:W-:Y:S05]  /*18350*/  WARPSYNC.COLLECTIVE R15, `(.L_x_11710) ;  /* 0x000000000f087348 */ /* 0x000fea0003c00000 */
[----:B------:R0:W1:Y:S02]  /*18360*/  SHFL.IDX P6, R14, R13, R12, R11 ;  /* 0x0000000c0d0e7389 */ /* 0x00006400000c000b */
[----:B01----:R-:W-:Y:S01]  /*18370*/  ENDCOLLECTIVE ;  /* 0x000000000000791b */ /* 0x003fe20003800000 */
.L_x_11710:
[----:B------:R-:W-:Y:S02]  /*18380*/  IMAD.MOV.U32 R13, RZ, RZ, R26 ;  /* 0x000000ffff0d7224 */ /* 0x000fe400078e001a */
[----:B------:R-:W-:-:S07]  /*18390*/  IMAD.MOV.U32 R3, RZ, RZ, R14 ;  /* 0x000000ffff037224 */ /* 0x000fce00078e000e */
[----:B------:R-:W-:Y:S05]  /*183a0*/  WARPSYNC.COLLECTIVE R15, `(.L_x_11711) ;  /* 0x000000000f087348 */ /* 0x000fea0003c00000 */
[----:B------:R0:W1:Y:S02]  /*183b0*/  SHFL.IDX P6, R14, R13, R12, R11 ;  /* 0x0000000c0d0e7389 */ /* 0x00006400000c000b */
[----:B01----:R-:W-:Y:S01]  /*183c0*/  ENDCOLLECTIVE ;  /* 0x000000000000791b */ /* 0x003fe20003800000 */
.L_x_11711:
[----:B------:R-:W-:Y:S05]  /*183d0*/  BRA `(.L_x_11712) ;  /* 0xfffffee800ec7947 */ /* 0x000fea000383ffff */
.L_x_11534:
[----:B-1----:R1:W3:Y:S02]  /*183e0*/  SYNCS.PHASECHK.TRANS64.TRYWAIT P1, [R16+URZ+0x13200], R21 ;  /* 0x01320015100075a7 */ /* 0x0022e4000802017f */
[----:B---3--:R-:W-:Y:S05]  /*183f0*/  @!P1 NANOSLEEP.SYNCS 0x989680 ;  /* 0x009896800000995d */ /* 0x008fea0003900000 */
[----:B------:R-:W3:Y:S02]  /*18400*/  @!P1 SYNCS.PHASECHK.TRANS64 P1, [R16+URZ+0x13200], R21 ;  /* 0x01320015100095a7 */ /* 0x000ee4000802007f */
[----:B---3--:R-:W-:Y:S05]  /*18410*/  @!P1 BRA `(.L_x_11534) ;  /* 0xfffffffc00f09947 */ /* 0x008fea000383ffff */
[----:B------:R-:W-:Y:S05]  /*18420*/  BRA `(.L_x_11713) ;  /* 0xfffffeec00607947 */ /* 0x000fea000383ffff */
.L_x_11538:
[----:B-1----:R1:W4:Y:S02]  /*18430*/  SYNCS.PHASECHK.TRANS64.TRYWAIT P1, [R0+URZ+0x13230], R7 ;  /* 0x01323007000075a7 */ /* 0x002324000802017f */
[----:B----4-:R-:W-:Y:S05]  /*18440*/  @!P1 NANOSLEEP.SYNCS 0x989680 ;  /* 0x009896800000995d */ /* 0x010fea0003900000 */
[----:B------:R-:W4:Y:S02]  /*18450*/  @!P1 SYNCS.PHASECHK.TRANS64 P1, [R0+URZ+0x13230], R7 ;  /* 0x01323007000095a7 */ /* 0x000f24000802007f */
[----:B----4-:R-:W-:Y:S05]  /*18460*/  @!P1 BRA `(.L_x_11538) ;  /* 0xfffffffc00f09947 */ /* 0x010fea000383ffff */
[----:B------:R-:W-:Y:S05]  /*18470*/  BRA `(.L_x_11537) ;  /* 0xfffffefc00bc7947 */ /* 0x000fea000383ffff */
.L_x_11545:
[----:B0-----:R0:W2:Y:S02]  /*18480*/  SYNCS.PHASECHK.TRANS64.TRYWAIT P1, [R13+URZ+0x13230], R10 ;  /* 0x0132300a0d0075a7 */ /* 0x0010a4000802017f */
[----:B--2---:R-:W-:Y:S05]  /*18490*/  @!P1 NANOSLEEP.SYNCS 0x989680 ;  /* 0x009896800000995d */ /* 0x004fea0003900000 */
[----:B------:R-:W2:Y:S02]  /*184a0*/  @!P1 SYNCS.PHASECHK.TRANS64 P1, [R13+URZ+0x13230], R10 ;  /* 0x0132300a0d0095a7 */ /* 0x000ea4000802007f */
[----:B--2---:R-:W-:Y:S05]  /*184b0*/  @!P1 BRA `(.L_x_11545) ;  /* 0xfffffffc00f09947 */ /* 0x004fea000383ffff */
[----:B------:R-:W-:Y:S05]  /*184c0*/  BRA `(.L_x_11544) ;  /* 0xffffff3000c07947 */ /* 0x000fea000383ffff */
.L_x_11550:
[----:B-1----:R1:W2:Y:S02]  /*184d0*/  SYNCS.PHASECHK.TRANS64.TRYWAIT P1, [R14+URZ+0x13250], R9 ;  /* 0x013250090e0075a7 */ /* 0x0022a4000802017f */
[----:B--2---:R-:W-:Y:S05]  /*184e0*/  @!P1 NANOSLEEP.SYNCS 0x989680 ;  /* 0x009896800000995d */ /* 0x004fea0003900000 */
[----:B------:R-:W2:Y:S02]  /*184f0*/  @!P1 SYNCS.PHASECHK.TRANS64 P1, [R14+URZ+0x13250], R9 ;  /* 0x013250090e0095a7 */ /* 0x000ea4000802007f */
[----:B--2---:R-:W-:Y:S05]  /*18500*/  @!P1 BRA `(.L_x_11550) ;  /* 0xfffffffc00f09947 */ /* 0x004fea000383ffff */
[----:B------:R-:W-:Y:S05]  /*18510*/  BRA `(.L_x_11549) ;  /* 0xffffff3800307947 */ /* 0x000fea000383ffff */
.L_x_11557:
[----:B-1----:R1:W2:Y:S02]  /*18520*/  SYNCS.PHASECHK.TRANS64.TRYWAIT P1, [R8+URZ+0x13250], R3 ;  /* 0x01325003080075a7 */ /* 0x0022a4000802017f */
[----:B--2---:R-:W-:Y:S05]  /*18530*/  @!P1 NANOSLEEP.SYNCS 0x989680 ;  /* 0x009896800000995d */ /* 0x004fea0003900000 */
[----:B------:R-:W2:Y:S02]  /*18540*/  @!P1 SYNCS.PHASECHK.TRANS64 P1, [R8+URZ+0x13250], R3 ;  /* 0x01325003080095a7 */ /* 0x000ea4000802007f */
[----:B--2---:R-:W-:Y:S05]  /*18550*/  @!P1 BRA `(.L_x_11557) ;  /* 0xfffffffc00f09947 */ /* 0x004fea000383ffff */
[----:B------:R-:W-:Y:S05]  /*18560*/  BRA `(.L_x_11556) ;  /* 0xffffff6000447947 */ /* 0x000fea000383ffff */
.L_x_11585:
[----:B------:R-:W0:Y:S01]  /*18570*/  S2R R9, SR_TID.X ;  /* 0x0000000000097919 */ /* 0x000e220000002100 */
[----:B------:R-:W-:Y:S01]  /*18580*/  BSSY B1, `(.L_x_11714) ;  /* 0x000000a000017945 */ /* 0x000fe20003800000 */
[----:B------:R-:W-:Y:S01]  /*18590*/  IMAD.MOV.U32 R12, RZ, RZ, RZ ;  /* 0x000000ffff0c7224 */ /* 0x000fe200078e00ff */
[----:B------:R-:W-:Y:S01]  /*185a0*/  MOV R15, 0xffffffff ;  /* 0xffffffff000f7802 */ /* 0x000fe20000000f00 */
[----:B-1----:R-:W-:Y:S01]  /*185b0*/  IMAD.MOV.U32 R11, RZ, RZ, 0x1f ;  /* 0x0000001fff0b7424 */ /* 0x002fe200078e00ff */
[----:B0-----:R-:W-:-:S04]  /*185c0*/  SHF.R.U32.HI R9, RZ, 0x5, R9 ;  /* 0x00000005ff097819 */ /* 0x001fc80000011609 */
[----:B------:R-:W-:-:S05]  /*185d0*/  LOP3.LUT R9, R9, 0x3, RZ, 0xc0, !PT ;  /* 0x0000000309097812 */ /* 0x000fca00078ec0ff */
[----:B------:R-:W-:-:S07]  /*185e0*/  IMAD.MOV.U32 R13, RZ, RZ, R9 ;  /* 0x000000ffff0d7224 */ /* 0x000fce00078e0009 */
[----:B------:R-:W-:Y:S05]  /*185f0*/  WARPSYNC.COLLECTIVE R15, `(.L_x_11715) ;  /* 0x000000000f087348 */ /* 0x000fea0003c00000 */
[----:B------:R0:W1:Y:S02]  /*18600*/  SHFL.IDX P6, R14, R13, R12, R11 ;  /* 0x0000000c0d0e7389 */ /* 0x00006400000c000b */
[----:B01----:R-:W-:Y:S01]  /*18610*/  ENDCOLLECTIVE ;  /* 0x000000000000791b */ /* 0x003fe20003800000 */
.L_x_11715:
[----:B------:R-:W-:Y:S05]  /*18620*/  BSYNC B1 ;  /* 0x0000000000017941 */ /* 0x000fea0003800000 */
.L_x_11714:
[----:B------:R-:W-:Y:S05]  /*18630*/  BRA `(.L_x_11716) ;  /* 0xffffffa800e87947 */ /* 0x000fea000383ffff */
.L_x_11587:
[----:B------:R-:W-:Y:S01]  /*18640*/  BSSY B1, `(.L_x_11717) ;  /* 0x0000006000017945 */ /* 0x000fe20003800000 */
[----:B------:R-:W-:-:S07]  /*18650*/  IMAD.MOV.U32 R15, RZ, RZ, -0x1 ;  /* 0xffffffffff0f7424 */ /* 0x000fce00078e00ff */
[----:B01----:R-:W-:Y:S05]  /*18660*/  WARPSYNC.COLLECTIVE R15, `(.L_x_11718) ;  /* 0x000000000f0c7348 */ /* 0x003fea0003c00000 */
[----:B------:R-:W-:Y:S02]  /*18670*/  ELECT P6, UR62, PT ;  /* 0x00000000003e782f */ /* 0x000fe400038c0000 */
[----:B------:R-:W-:Y:S01]  /*18680*/  MOV R14, UR62 ;  /* 0x0000003e000e7c02 */ /* 0x000fe20008000f00 */
[----:B01----:R-:W-:Y:S10]  /*18690*/  ENDCOLLECTIVE ;  /* 0x000000000000791b */ /* 0x003ff40003800000 */
.L_x_11718:
[----:B------:R-:W-:Y:S05]  /*186a0*/  BSYNC B1 ;  /* 0x0000000000017941 */ /* 0x000fea0003800000 */
.L_x_11717:
[----:B------:R-:W-:Y:S05]  /*186b0*/  BRA `(.L_x_11586) ;  /* 0xffffffa800e07947 */ /* 0x000fea000383ffff */
.L_x_11589:
[----:B0-----:R0:W2:Y:S02]  /*186c0*/  SYNCS.PHASECHK.TRANS64.TRYWAIT P0, [R17+URZ+0x13220], R7 ;  /* 0x01322007110075a7 */ /* 0x0010a4000800017f */
[----:B--2---:R-:W-:Y:S05]  /*186d0*/  @!P0 NANOSLEEP.SYNCS 0x989680 ;  /* 0x009896800000895d */ /* 0x004fea0003900000 */
[----:B------:R-:W2:Y:S02]  /*186e0*/  @!P0 SYNCS.PHASECHK.TRANS64 P0, [R17+URZ+0x13220], R7 ;  /* 0x01322007110085a7 */ /* 0x000ea4000800007f */
[----:B--2---:R-:W-:Y:S05]  /*186f0*/  @!P0 BRA `(.L_x_11589) ;  /* 0xfffffffc00f08947 */ /* 0x004fea000383ffff */
[----:B------:R-:W-:Y:S05]  /*18700*/  BRA `(.L_x_11719) ;  /* 0xffffffa800f07947 */ /* 0x000fea000383ffff */
.L_x_11593:
[----:B0-----:R0:W1:Y:S02]  /*18710*/  SYNCS.PHASECHK.TRANS64.TRYWAIT P0, [R7+URZ+0x132a0], R11 ;  /* 0x0132a00b070075a7 */ /* 0x001064000800017f */
[----:B-1----:R-:W-:Y:S05]  /*18720*/  @!P0 NANOSLEEP.SYNCS 0x989680 ;  /* 0x009896800000895d */ /* 0x002fea0003900000 */
[----:B------:R-:W1:Y:S02]  /*18730*/  @!P0 SYNCS.PHASECHK.TRANS64 P0, [R7+URZ+0x132a0], R11 ;  /* 0x0132a00b070085a7 */ /* 0x000e64000800007f */
[----:B-1----:R-:W-:Y:S05]  /*18740*/  @!P0 BRA `(.L_x_11593) ;  /* 0xfffffffc00f08947 */ /* 0x002fea000383ffff */
[----:B------:R-:W-:Y:S05]  /*18750*/  BRA `(.L_x_11720) ;  /* 0xffffffac00107947 */ /* 0x000fea000383ffff */
.L_x_11598:
[----:B-1----:R1:W2:Y:S02]  /*18760*/  SYNCS.PHASECHK.TRANS64.TRYWAIT P0, [R7+URZ+0x132c0], R11 ;  /* 0x0132c00b070075a7 */ /* 0x0022a4000800017f */
[----:B--2---:R-:W-:Y:S05]  /*18770*/  @!P0 NANOSLEEP.SYNCS 0x989680 ;  /* 0x009896800000895d */ /* 0x004fea0003900000 */
[----:B------:R-:W2:Y:S02]  /*18780*/  @!P0 SYNCS.PHASECHK.TRANS64 P0, [R7+URZ+0x132c0], R11 ;  /* 0x0132c00b070085a7 */ /* 0x000ea4000800007f */
[----:B--2---:R-:W-:Y:S05]  /*18790*/  @!P0 BRA `(.L_x_11598) ;  /* 0xfffffffc00f08947 */ /* 0x004fea000383ffff */
[----:B------:R-:W-:Y:S05]  /*187a0*/  BRA `(.L_x_11721) ;  /* 0xffffffac00907947 */ /* 0x000fea000383ffff */
.L_x_11605:
[----:B0-----:R0:W2:Y:S02]  /*187b0*/  SYNCS.PHASECHK.TRANS64.TRYWAIT P2, [R7+URZ+0x132a0], R8 ;  /* 0x0132a008070075a7 */ /* 0x0010a4000804017f */
[----:B--2---:R-:W-:Y:S05]  /*187c0*/  @!P2 NANOSLEEP.SYNCS 0x989680 ;  /* 0x009896800000a95d */ /* 0x004fea0003900000 */
[----:B------:R-:W2:Y:S02]  /*187d0*/  @!P2 SYNCS.PHASECHK.TRANS64 P2, [R7+URZ+0x132a0], R8 ;  /* 0x0132a0080700a5a7 */ /* 0x000ea4000804007f */
[----:B--2---:R-:W-:Y:S05]  /*187e0*/  @!P2 BRA `(.L_x_11605) ;  /* 0xfffffffc00f0a947 */ /* 0x004fea000383ffff */
[----:B------:R-:W-:Y:S05]  /*187f0*/  BRA `(.L_x_11722) ;  /* 0xffffffb000647947 */ /* 0x000fea000383ffff */
.L_x_11610:
[----:B-1----:R1:W2:Y:S02]  /*18800*/  SYNCS.PHASECHK.TRANS64.TRYWAIT P2, [R7+URZ+0x132c0], R8 ;  /* 0x0132c008070075a7 */ /* 0x0022a4000804017f */
[----:B--2---:R-:W-:Y:S05]  /*18810*/  @!P2 NANOSLEEP.SYNCS 0x989680 ;  /* 0x009896800000a95d */ /* 0x004fea0003900000 */
[----:B------:R-:W2:Y:S02]  /*18820*/  @!P2 SYNCS.PHASECHK.TRANS64 P2, [R7+URZ+0x132c0], R8 ;  /* 0x0132c0080700a5a7 */ /* 0x000ea4000804007f */
[----:B--2---:R-:W-:Y:S05]  /*18830*/  @!P2 BRA `(.L_x_11610) ;  /* 0xfffffffc00f0a947 */ /* 0x004fea000383ffff */
[----:B------:R-:W-:Y:S05]  /*18840*/  BRA `(.L_x_11723) ;  /* 0xffffffb000e07947 */ /* 0x000fea000383ffff */
.L_x_11627:
[----:B------:R-:W4:Y:S01]  /*18850*/  S2R R20, SR_TID.X ;  /* 0x0000000000147919 */ /* 0x000f220000002100 */
[----:B------:R-:W-:Y:S01]  /*18860*/  BSSY B0, `(.L_x_11724) ;  /* 0x000000a000007945 */ /* 0x000fe20003800000 */
[----:B------:R-:W-:Y:S02]  /*18870*/  IMAD.MOV.U32 R12, RZ, RZ, RZ ;  /* 0x000000ffff0c7224 */ /* 0x000fe400078e00ff */
[----:B-12---:R-:W-:Y:S02]  /*18880*/  IMAD.MOV.U32 R11, RZ, RZ, 0x1f ;  /* 0x0000001fff0b7424 */ /* 0x006fe400078e00ff */
[----:B------:R-:W-:Y:S01]  /*18890*/  IMAD.MOV.U32 R15, RZ, RZ, -0x1 ;  /* 0xffffffffff0f7424 */ /* 0x000fe200078e00ff */
[----:B----4-:R-:W-:-:S04]  /*188a0*/  SHF.R.U32.HI R20, RZ, 0x5, R20 ;  /* 0x00000005ff147819 */ /* 0x010fc80000011614 */
[----:B------:R-:W-:-:S05]  /*188b0*/  LOP3.LUT R20, R20, 0x3, RZ, 0xc0, !PT ;  /* 0x0000000314147812 */ /* 0x000fca00078ec0ff */
[----:B------:R-:W-:-:S07]  /*188c0*/  IMAD.MOV.U32 R13, RZ, RZ, R20 ;  /* 0x000000ffff0d7224 */ /* 0x000fce00078e0014 */
[----:B0--3--:R-:W-:Y:S05]  /*188d0*/  WARPSYNC.COLLECTIVE R15, `(.L_x_11725) ;  /* 0x000000000f087348 */ /* 0x009fea0003c00000 */
[----:B------:R1:W2:Y:S02]  /*188e0*/  SHFL.IDX P6, R14, R13, R12, R11 ;  /* 0x0000000c0d0e7389 */ /* 0x0002a400000c000b */
[----:B0123--:R-:W-:Y:S01]  /*188f0*/  ENDCOLLECTIVE ;  /* 0x000000000000791b */ /* 0x00ffe20003800000 */
.L_x_11725:
[----:B------:R-:W-:Y:S05]  /*18900*/  BSYNC B0 ;  /* 0x0000000000007941 */ /* 0x000fea0003800000 */
.L_x_11724:
[----:B------:R-:W-:Y:S05]  /*18910*/  BRA `(.L_x_11726) ;  /* 0xffffffbc00e87947 */ /* 0x000fea000383ffff */
.L_x_11629:
[----:B------:R-:W-:Y:S01]  /*18920*/  BSSY B0, `(.L_x_11727) ;  /* 0x0000006000007945 */ /* 0x000fe20003800000 */
[----:B------:R-:W-:-:S07]  /*18930*/  IMAD.MOV.U32 R15, RZ, RZ, -0x1 ;  /* 0xffffffffff0f7424 */ /* 0x000fce00078e00ff */
[----:B-1234-:R-:W-:Y:S05]  /*18940*/  WARPSYNC.COLLECTIVE R15, `(.L_x_11728) ;  /* 0x000000000f0c7348 */ /* 0x01efea0003c00000 */
[----:B------:R-:W-:Y:S02]  /*18950*/  ELECT P6, UR62, PT ;  /* 0x00000000003e782f */ /* 0x000fe400038c0000 */
[----:B------:R-:W-:Y:S01]  /*18960*/  MOV R14, UR62 ;  /* 0x0000003e000e7c02 */ /* 0x000fe20008000f00 */
[----:B-1234-:R-:W-:Y:S10]  /*18970*/  ENDCOLLECTIVE ;  /* 0x000000000000791b */ /* 0x01eff40003800000 */
.L_x_11728:
[----:B------:R-:W-:Y:S05]  /*18980*/  BSYNC B0 ;  /* 0x0000000000007941 */ /* 0x000fea0003800000 */
.L_x_11727:
[----:B------:R-:W-:Y:S05]  /*18990*/  BRA `(.L_x_11729) ;  /* 0xffffffbc00e87947 */ /* 0x000fea000383ffff */
.L_x_11631:
[----:B0-----:R0:W4:Y:S02]  /*189a0*/  SYNCS.PHASECHK.TRANS64.TRYWAIT P0, [R4+URZ+0x13280], R3 ;  /* 0x01328003040075a7 */ /* 0x001124000800017f */
[----:B----4-:R-:W-:Y:S05]  /*189b0*/  @!P0 NANOSLEEP.SYNCS 0x989680 ;  /* 0x009896800000895d */ /* 0x010fea0003900000 */
[----:B------:R-:W4:Y:S02]  /*189c0*/  @!P0 SYNCS.PHASECHK.TRANS64 P0, [R4+URZ+0x13280], R3 ;  /* 0x01328003040085a7 */ /* 0x000f24000800007f */
[----:B----4-:R-:W-:Y:S05]  /*189d0*/  @!P0 BRA `(.L_x_11631) ;  /* 0xfffffffc00f08947 */ /* 0x010fea000383ffff */
[----:B------:R-:W-:Y:S05]  /*189e0*/  BRA `(.L_x_11730) ;  /* 0xffffffc000507947 */ /* 0x000fea000383ffff */
.L_x_11633:
[----:B0-----:R0:W4:Y:S02]  /*189f0*/  SYNCS.PHASECHK.TRANS64.TRYWAIT P0, [R4+URZ+0x13240], R3 ;  /* 0x01324003040075a7 */ /* 0x001124000800017f */
[----:B----4-:R-:W-:Y:S05]  /*18a00*/  @!P0 NANOSLEEP.SYNCS 0x989680 ;  /* 0x009896800000895d */ /* 0x010fea0003900000 */
[----:B------:R-:W4:Y:S02]  /*18a10*/  @!P0 SYNCS.PHASECHK.TRANS64 P0, [R4+URZ+0x13240], R3 ;  /* 0x01324003040085a7 */ /* 0x000f24000800007f */
[----:B----4-:R-:W-:Y:S05]  /*18a20*/  @!P0 BRA `(.L_x_11633) ;  /* 0xfffffffc00f08947 */ /* 0x010fea000383ffff */
[----:B------:R-:W-:Y:S05]  /*18a30*/  BRA `(.L_x_11731) ;  /* 0xffffffc000a47947 */ /* 0x000fea000383ffff */
.L_x_11637:
[----:B------:R-:W2:Y:S01]  /*18a40*/  LDL.LU R11, [R1+0x40] ;  /* 0x00004000010b7983 */ /* 0x000ea20000300800 */
[----:B------:R-:W-:Y:S02]  /*18a50*/  IMAD.MOV.U32 R13, RZ, RZ, R4 ;  /* 0x000000ffff0d7224 */ /* 0x000fe400078e0004 */
[----:B------:R-:W-:Y:S02]  /*18a60*/  IMAD.MOV.U32 R12, RZ, RZ, RZ ;  /* 0x000000ffff0c7224 */ /* 0x000fe400078e00ff */
[----:B------:R-:W-:Y:S02]  /*18a70*/  IMAD.MOV.U32 R15, RZ, RZ, -0x1 ;  /* 0xffffffffff0f7424 */ /* 0x000fe400078e00ff */
[----:B------:R-:W-:-:S04]  /*18a80*/  IMAD R25, R25, 0xc0, R21 ;  /* 0x000000c019197824 */ /* 0x000fc800078e0215 */
[----:B------:R-:W-:Y:S02]  /*18a90*/  VIADD R8, R25, 0x20 ;  /* 0x0000002019087836 */ /* 0x000fe40000000000 */
[----:B--2---:R-:W-:Y:S01]  /*18aa0*/  IMAD R5, R11, R9, RZ ;  /* 0x000000090b057224 */ /* 0x004fe200078e02ff */
[----:B------:R-:W-:-:S04]  /*18ab0*/  MOV R11, 0x1c1f ;  /* 0x00001c1f000b7802 */ /* 0x000fc80000000f00 */
[----:B------:R-:W-:-:S13]  /*18ac0*/  ISETP.GE.AND P1, PT, R25, R5, PT ;  /* 0x000000051900720c */ /* 0x000fda0003f26270 */
[----:B-----5:R-:W-:Y:S05]  /*18ad0*/  WARPSYNC.COLLECTIVE R15, `(.L_x_11732) ;  /* 0x000000000f087348 */ /* 0x020fea0003c00000 */
[----:B------:R0:W1:Y:S02]  /*18ae0*/  SHFL.IDX P6, R14, R13, R12, R11 ;  /* 0x0000000c0d0e7389 */ /* 0x00006400000c000b */
[----:B01---5:R-:W-:Y:S01]  /*18af0*/  ENDCOLLECTIVE ;  /* 0x000000000000791b */ /* 0x023fe20003800000 */
.L_x_11732:
[----:B------:R-:W-:Y:S02]  /*18b00*/  IMAD.MOV.U32 R13, RZ, RZ, R0 ;  /* 0x000000ffff0d7224 */ /* 0x000fe400078e0000 */
[----:B------:R-:W-:-:S07]  /*18b10*/  IMAD.MOV.U32 R7, RZ, RZ, R14 ;  /* 0x000000ffff077224 */ /* 0x000fce00078e000e */
[----:B------:R-:W-:Y:S05]  /*18b20*/  WARPSYNC.COLLECTIVE R15, `(.L_x_11733) ;  /* 0x000000000f087348 */ /* 0x000fea0003c00000 */
[----:B------:R0:W1:Y:S02]  /*18b30*/  SHFL.IDX P6, R14, R13, R12, R11 ;  /* 0x0000000c0d0e7389 */ /* 0x00006400000c000b */
[----:B01----:R-:W-:Y:S01]  /*18b40*/  ENDCOLLECTIVE ;  /* 0x000000000000791b */ /* 0x003fe20003800000 */
.L_x_11733:
[----:B------:R-:W-:Y:S02]  /*18b50*/  IMAD.MOV.U32 R13, RZ, RZ, R4 ;  /* 0x000000ffff0d7224 */ /* 0x000fe400078e0004 */
[----:B------:R-:W-:Y:S02]  /*18b60*/  IMAD.MOV.U32 R12, RZ, RZ, 0x1 ;  /* 0x00000001ff0c7424 */ /* 0x000fe400078e00ff */
[----:B------:R-:W-:-:S07]  /*18b70*/  IMAD.MOV.U32 R6, RZ, RZ, R14 ;  /* 0x000000ffff067224 */ /* 0x000fce00078e000e */
[----:B------:R-:W-:Y:S05]  /*18b80*/  WARPSYNC.COLLECTIVE R15, `(.L_x_11734) ;  /* 0x000000000f087348 */ /* 0x000fea0003c00000 */
[----:B------:R0:W1:Y:S02]  /*18b90*/  SHFL.IDX P6, R14, R13, R12, R11 ;  /* 0x0000000c0d0e7389 */ /* 0x00006400000c000b */
[----:B01----:R-:W-:Y:S01]  /*18ba0*/  ENDCOLLECTIVE ;  /* 0x000000000000791b */ /* 0x003fe20003800000 */
.L_x_11734:
[----:B------:R-:W-:-:S05]  /*18bb0*/  @!P1 IADD3 R6, P2, R20, R6, RZ ;  /* 0x0000000614069210 */ /* 0x000fca0007f5e0ff */
[----:B------:R-:W-:-:S05]  /*18bc0*/  @!P1 IMAD.X R7, RZ, RZ, R7, P2 ;  /* 0x000000ffff079224 */ /* 0x000fca00010e0607 */
[----:B------:R-:W-:Y:S01]  /*18bd0*/  @!PT LDS RZ, [RZ] ;  /* 0x00000000fffff984 */ /* 0x000fe20000000800 */
[----:B------:R-:W-:Y:S01]  /*18be0*/  @!PT LDS RZ, [RZ] ;  /* 0x00000000fffff984 */ /* 0x000fe20000000800 */
[----:B------:R-:W-:Y:S01]  /*18bf0*/  @!PT LDS RZ, [RZ] ;  /* 0x00000000fffff984 */ /* 0x000fe20000000800 */
[----:B------:R0:W-:Y:S01]  /*18c00*/  @!P1 LDGSTS.E.BYPASS.LTC128B.128 [R10+0xb000], desc[UR40][R6.64], !P0 ;  /* 0x0b000000060a9fae */ /* 0x0001e2000c101d68 */
[----:B------:R-:W-:Y:S01]  /*18c10*/  IMAD.MOV.U32 R13, RZ, RZ, R0 ;  /* 0x000000ffff0d7224 */ /* 0x000fe200078e0000 */
[----:B------:R-:W-:Y:S02]  /*18c20*/  ISETP.GE.AND P1, PT, R8, R5, PT ;  /* 0x000000050800720c */ /* 0x000fe40003f26270 */
[----:B0-----:R-:W-:-:S11]  /*18c30*/  MOV R6, R14 ;  /* 0x0000000e00067202 */ /* 0x001fd60000000f00 */
[----:B------:R-:W-:Y:S05]  /*18c40*/  WARPSYNC.COLLECTIVE R15, `(.L_x_11735) ;  /* 0x000000000f087348 */ /* 0x000fea0003c00000 */
[----:B------:R0:W1:Y:S02]  /*18c50*/  SHFL.IDX P6, R14, R13, R12, R11 ;  /* 0x0000000c0d0e7389 */ /* 0x00006400000c000b */
[----:B01----:R-:W-:Y:S01]  /*18c60*/  ENDCOLLECTIVE ;  /* 0x000000000000791b */ /* 0x003fe20003800000 */
.L_x_11735:
[----:B------:R-:W-:Y:S02]  /*18c70*/  IMAD.MOV.U32 R13, RZ, RZ, R4 ;  /* 0x000000ffff0d7224 */ /* 0x000fe400078e0004 */
[----:B------:R-:W-:Y:S02]  /*18c80*/  IMAD.MOV.U32 R12, RZ, RZ, 0x2 ;  /* 0x00000002ff0c7424 */ /* 0x000fe400078e00ff */
[----:B------:R-:W-:-:S07]  /*18c90*/  IMAD.MOV.U32 R7, RZ, RZ, R14 ;  /* 0x000000ffff077224 */ /* 0x000fce00078e000e */
[----:B------:R-:W-:Y:S05]  /*18ca0*/  WARPSYNC.COLLECTIVE R15, `(.L_x_11736) ;  /* 0x000000000f087348 */ /* 0x000fea0003c00000 */
[----:B------:R0:W1:Y:S02]  /*18cb0*/  SHFL.IDX P6, R14, R13, R12, R11 ;  /* 0x0000000c0d0e7389 */ /* 0x00006400000c000b */
[----:B01----:R-:W-:Y:S01]  /*18cc0*/  ENDCOLLECTIVE ;  /* 0x000000000000791b */ /* 0x003fe20003800000 */
.L_x_11736:
        /* <DEDUP_REMOVED lines=16> */
.L_x_11737:
[----:B------:R-:W-:Y:S02]  /*18dd0*/  IMAD.MOV.U32 R13, RZ, RZ, R4 ;  /* 0x000000ffff0d7224 */ /* 0x000fe400078e0004 */
[----:B------:R-:W-:Y:S01]  /*18de0*/  IMAD.MOV.U32 R12, RZ, RZ, 0x3 ;  /* 0x00000003ff0c7424 */ /* 0x000fe200078e00ff */
[----:B------:R-:W-:-:S07]  /*18df0*/  MOV R7, R14 ;  /* 0x0000000e00077202 */ /* 0x000fce0000000f00 */
[----:B------:R-:W-:Y:S05]  /*18e00*/  WARPSYNC.COLLECTIVE R15, `(.L_x_11738) ;  /* 0x000000000f087348 */ /* 0x000fea0003c00000 */
[----:B------:R0:W1:Y:S02]  /*18e10*/  SHFL.IDX P6, R14, R13, R12, R11 ;  /* 0x0000000c0d0e7389 */ /* 0x00006400000c000b */
[----:B01----:R-:W-:Y:S01]  /*18e20*/  ENDCOLLECTIVE ;  /* 0x000000000000791b */ /* 0x003fe20003800000 */
.L_x_11738:
[----:B------:R-:W-:-:S05]  /*18e30*/  @!P1 IADD3 R7, P2, R20, R7, RZ ;  /* 0x0000000714079210 */ /* 0x000fca0007f5e0ff */
[----:B------:R-:W-:-:S05]  /*18e40*/  @!P1 IMAD.X R6, RZ, RZ, R6, P2 ;  /* 0x000000ffff069224 */ /* 0x000fca00010e0606 */
[----:B------:R-:W-:Y:S01]  /*18e50*/  @!P1 LOP3.LUT R7, R7, R6, RZ, 0x3c, !PT ;  /* 0x0000000607079212 */ /* 0x000fe200078e3cff */
[----:B------:R-:W-:-:S03]  /*18e60*/  IMAD.MOV.U32 R13, RZ, RZ, R0 ;  /* 0x000000ffff0d7224 */ /* 0x000fc600078e0000 */
[----:B------:R-:W-:Y:S01]  /*18e70*/  @!P1 LOP3.LUT R6, R7, R6, RZ, 0x3c, !PT ;  /* 0x0000000607069212 */ /* 0x000fe200078e3cff */
[----:B------:R-:W-:-:S03]  /*18e80*/  VIADD R0, R25, 0x60 ;  /* 0x0000006019007836 */ /* 0x000fc60000000000 */
[----:B------:R-:W-:Y:S01]  /*18e90*/  @!P1 LOP3.LUT R7, R7, R6, RZ, 0x3c, !PT ;  /* 0x0000000607079212 */ /* 0x000fe200078e3cff */
[----:B------:R-:W-:-:S04]  /*18ea0*/  IMAD.MOV.U32 R4, RZ, RZ, R14 ;  /* 0x000000ffff047224 */ /* 0x000fc800078e000e */
        /* <DEDUP_REMOVED lines=8> */
.L_x_11739:
[----:B------:R-:W-:Y:S02]  /*18f30*/  IMAD.MOV.U32 R13, RZ, RZ, R3 ;  /* 0x000000ffff0d7224 */ /* 0x000fe400078e0003 */
[----:B------:R-:W-:Y:S02]  /*18f40*/  IMAD.MOV.U32 R12, RZ, RZ, RZ ;  /* 0x000000ffff0c7224 */ /* 0x000fe400078e00ff */
[----:B------:R-:W-:-:S07]  /*18f50*/  IMAD.MOV.U32 R6, RZ, RZ, R14 ;  /* 0x000000ffff067224 */ /* 0x000fce00078e000e */
[----:B------:R-:W-:Y:S05]  /*18f60*/  WARPSYNC.COLLECTIVE R15, `(.L_x_11740) ;  /* 0x000000000f087348 */ /* 0x000fea0003c00000 */
[----:B------:R0:W1:Y:S02]  /*18f70*/  SHFL.IDX P6, R14, R13, R12, R11 ;  /* 0x0000000c0d0e7389 */ /* 0x00006400000c000b */
[----:B01----:R-:W-:Y:S01]  /*18f80*/  ENDCOLLECTIVE ;  /* 0x000000000000791b */ /* 0x003fe20003800000 */
.L_x_11740:
[----:B------:R-:W-:-:S05]  /*18f90*/  @!P1 IADD3 R6, P3, R20, R6, RZ ;  /* 0x0000000614069210 */ /* 0x000fca0007f7e0ff */
[----:B------:R-:W-:-:S05]  /*18fa0*/  @!P1 IMAD.X R4, RZ, RZ, R4, P3 ;  /* 0x000000ffff049224 */ /* 0x000fca00018e0604 */
[----:B------:R-:W-:Y:S01]  /*18fb0*/  @!P1 MOV R7, R4 ;  /* 0x0000000400079202 */ /* 0x000fe20000000f00 */
[----:B------:R-:W-:Y:S02]  /*18fc0*/  IMAD.MOV.U32 R13, RZ, RZ, R2 ;  /* 0x000000ffff0d7224 */ /* 0x000fe400078e0002 */
[----:B------:R-:W-:Y:S02]  /*18fd0*/  VIADD R4, R25, 0x80 ;  /* 0x0000008019047836 */ /* 0x000fe40000000000 */
[----:B------:R-:W-:Y:S01]  /*18fe0*/  @!PT LDS RZ, [RZ] ;  /* 0x00000000fffff984 */ /* 0x000fe20000000800 */
[----:B------:R-:W-:Y:S01]  /*18ff0*/  @!PT LDS RZ, [RZ] ;  /* 0x00000000fffff984 */ /* 0x000fe20000000800 */
[----:B------:R-:W-:Y:S01]  /*19000*/  @!PT LDS RZ, [RZ] ;  /* 0x00000000fffff984 */ /* 0x000fe20000000800 */
[----:B------:R0:W-:Y:S03]  /*19010*/  @!P1 LDGSTS.E.BYPASS.LTC128B.128 [R10+0xc800], desc[UR40][R6.64], !P0 ;  /* 0x0c800000060a9fae */ /* 0x0001e6000c101d68 */
[----:B------:R-:W-:Y:S01]  /*19020*/  ISETP.GE.AND P2, PT, R4, R5, PT ;  /* 0x000000050400720c */ /* 0x000fe20003f46270 */
[----:B------:R-:W-:-:S12]  /*19030*/  IMAD.MOV.U32 R8, RZ, RZ, R14 ;  /* 0x000000ffff087224 */ /* 0x000fd800078e000e */
[----:B0-----:R-:W-:Y:S05]  /*19040*/  WARPSYNC.COLLECTIVE R15, `(.L_x_11741) ;  /* 0x000000000f087348 */ /* 0x001fea0003c00000 */
[----:B------:R1:W2:Y:S02]  /*19050*/  SHFL.IDX P6, R14, R13, R12, R11 ;  /* 0x0000000c0d0e7389 */ /* 0x0002a400000c000b */
[----:B012---:R-:W-:Y:S01]  /*19060*/  ENDCOLLECTIVE ;  /* 0x000000000000791b */ /* 0x007fe20003800000 */
.L_x_11741:
[----:B------:R-:W-:Y:S02]  /*19070*/  IMAD.MOV.U32 R13, RZ, RZ, R3 ;  /* 0x000000ffff0d7224 */ /* 0x000fe400078e0003 */
[----:B------:R-:W-:Y:S02]  /*19080*/  IMAD.MOV.U32 R12, RZ, RZ, 0x1 ;  /* 0x00000001ff0c7424 */ /* 0x000fe400078e00ff */
[----:B------:R-:W-:-:S07]  /*19090*/  IMAD.MOV.U32 R0, RZ, RZ, R14 ;  /* 0x000000ffff007224 */ /* 0x000fce00078e000e */
[----:B------:R-:W-:Y:S05]  /*190a0*/  WARPSYNC.COLLECTIVE R15, `(.L_x_11742) ;  /* 0x000000000f087348 */ /* 0x000fea0003c00000 */
[----:B------:R0:W1:Y:S02]  /*190b0*/  SHFL.IDX P6, R14, R13, R12, R11 ;  /* 0x0000000c0d0e7389 */ /* 0x00006400000c000b */
[----:B01----:R-:W-:Y:S01]  /*190c0*/  ENDCOLLECTIVE ;  /* 0x000000000000791b */ /* 0x003fe20003800000 */
.L_x_11742:
[----:B------:R-:W-:-:S05]  /*190d0*/  @!P2 IADD3 R0, P1, R20, R0, RZ ;  /* 0x000000001400a210 */ /* 0x000fca0007f3e0ff */
[----:B------:R-:W-:-:S04]  /*190e0*/  @!P2 IMAD.X R6, RZ, RZ, R8, P1 ;  /* 0x000000ffff06a224 */ /* 0x000fc800008e0608 */
[----:B------:R-:W-:Y:S01]  /*190f0*/  @!P2 IMAD.MOV.U32 R7, RZ, RZ, R6 ;  /* 0x000000ffff07a224 */ /* 0x000fe200078e0006 */
[----:B------:R-:W-:Y:S01]  /*19100*/  @!P2 MOV R6, R0 ;  /* 0x000000000006a202 */ /* 0x000fe20000000f00 */
[----:B------:R-:W-:-:S04]  /*19110*/  IMAD.MOV.U32 R13, RZ, RZ, R2 ;  /* 0x000000ffff0d7224 */ /* 0x000fc800078e0002 */
        /* <DEDUP_REMOVED lines=8> */
.L_x_11743:
[----:B------:R-:W-:Y:S01]  /*191a0*/  IMAD.MOV.U32 R2, RZ, RZ, R14 ;  /* 0x000000ffff027224 */ /* 0x000fe200078e000e */
[----:B------:R-:W-:Y:S06]  /*191b0*/  BRA `(.L_x_11744) ;  /* 0xffffffc400a87947 */ /* 0x000fec000383ffff */
.L_x_11640:
[----:B-1----:R1:W2:Y:S02]  /*191c0*/  SYNCS.PHASECHK.TRANS64.TRYWAIT P0, [R17+URZ+0x13220], R0 ;  /* 0x01322000110075a7 */ /* 0x0022a4000800017f */
[----:B--2---:R-:W-:Y:S05]  /*191d0*/  @!P0 NANOSLEEP.SYNCS 0x989680 ;  /* 0x009896800000895d */ /* 0x004fea0003900000 */
[----:B------:R-:W2:Y:S02]  /*191e0*/  @!P0 SYNCS.PHASECHK.TRANS64 P0, [R17+URZ+0x13220], R0 ;  /* 0x01322000110085a7 */ /* 0x000ea4000800007f */
[----:B--2---:R-:W-:Y:S05]  /*191f0*/  @!P0 BRA `(.L_x_11640) ;  /* 0xfffffffc00f08947 */ /* 0x004fea000383ffff */
[----:B------:R-:W-:Y:S05]  /*19200*/  BRA `(.L_x_11745) ;  /* 0xffffffc800047947 */ /* 0x000fea000383ffff */
.L_x_11646:
[----:B0-----:R0:W3:Y:S02]  /*19210*/  SYNCS.PHASECHK.TRANS64.TRYWAIT P0, [R6+URZ+0x13280], R5 ;  /* 0x01328005060075a7 */ /* 0x0010e4000800017f */
[----:B---3--:R-:W-:Y:S05]  /*19220*/  @!P0 NANOSLEEP.SYNCS 0x989680 ;  /* 0x009896800000895d */ /* 0x008fea0003900000 */
[----:B------:R-:W3:Y:S02]  /*19230*/  @!P0 SYNCS.PHASECHK.TRANS64 P0, [R6+URZ+0x13280], R5 ;  /* 0x01328005060085a7 */ /* 0x000ee4000800007f */
[----:B---3--:R-:W-:Y:S05]  /*19240*/  @!P0 BRA `(.L_x_11646) ;  /* 0xfffffffc00f08947 */ /* 0x008fea000383ffff */
[----:B------:R-:W-:Y:S05]  /*19250*/  BRA `(.L_x_11746) ;  /* 0xffffffc800b47947 */ /* 0x000fea000383ffff */
.L_x_11651:
[----:B-1----:R1:W3:Y:S02]  /*19260*/  SYNCS.PHASECHK.TRANS64.TRYWAIT P0, [R6+URZ+0x13240], R5 ;  /* 0x01324005060075a7 */ /* 0x0022e4000800017f */
[----:B---3--:R-:W-:Y:S05]  /*19270*/  @!P0 NANOSLEEP.SYNCS 0x989680 ;  /* 0x009896800000895d */ /* 0x008fea0003900000 */
[----:B------:R-:W3:Y:S02]  /*19280*/  @!P0 SYNCS.PHASECHK.TRANS64 P0, [R6+URZ+0x13240], R5 ;  /* 0x01324005060085a7 */ /* 0x000ee4000800007f */
[----:B---3--:R-:W-:Y:S05]  /*19290*/  @!P0 BRA `(.L_x_11651) ;  /* 0xfffffffc00f08947 */ /* 0x008fea000383ffff */
[----:B------:R-:W-:Y:S05]  /*192a0*/  BRA `(.L_x_11747) ;  /* 0xffffffcc00307947 */ /* 0x000fea000383ffff */
.L_x_11657:
[----:B---3--:R3:W4:Y:S02]  /*192b0*/  SYNCS.PHASECHK.TRANS64.TRYWAIT P0, [R3+URZ+0x13270], R4 ;  /* 0x01327004030075a7 */ /* 0x008724000800017f */
[----:B----4-:R-:W-:Y:S05]  /*192c0*/  @!P0 NANOSLEEP.SYNCS 0x989680 ;  /* 0x009896800000895d */ /* 0x010fea0003900000 */
[----:B------:R-:W4:Y:S02]  /*192d0*/  @!P0 SYNCS.PHASECHK.TRANS64 P0, [R3+URZ+0x13270], R4 ;  /* 0x01327004030085a7 */ /* 0x000f24000800007f */
[----:B----4-:R-:W-:Y:S05]  /*192e0*/  @!P0 BRA `(.L_x_11657) ;  /* 0xfffffffc00f08947 */ /* 0x010fea000383ffff */
[----:B------:R-:W-:Y:S05]  /*192f0*/  BRA `(.L_x_11748) ;  /* 0xffffffcc00cc7947 */ /* 0x000fea000383ffff */
.L_x_11659:
[----:B---3--:R3:W4:Y:S02]  /*19300*/  SYNCS.PHASECHK.TRANS64.TRYWAIT P0, [R3+URZ+0x13260], R4 ;  /* 0x01326004030075a7 */ /* 0x008724000800017f */
[----:B----4-:R-:W-:Y:S05]  /*19310*/  @!P0 NANOSLEEP.SYNCS 0x989680 ;  /* 0x009896800000895d */ /* 0x010fea0003900000 */
[----:B------:R-:W4:Y:S02]  /*19320*/  @!P0 SYNCS.PHASECHK.TRANS64 P0, [R3+URZ+0x13260], R4 ;  /* 0x01326004030085a7 */ /* 0x000f24000800007f */
[----:B----4-:R-:W-:Y:S05]  /*19330*/  @!P0 BRA `(.L_x_11659) ;  /* 0xfffffffc00f08947 */ /* 0x010fea000383ffff */
[----:B------:R-:W-:Y:S05]  /*19340*/  BRA `(.L_x_11749) ;  /* 0xffffffcc00d47947 */ /* 0x000fea000383ffff */
.L_x_11666:
[----:B-1----:R1:W3:Y:S02]  /*19350*/  SYNCS.PHASECHK.TRANS64.TRYWAIT P1, [R0+URZ+0x13270], R3 ;  /* 0x01327003000075a7 */ /* 0x0022e4000802017f */
[----:B---3--:R-:W-:Y:S05]  /*19360*/  @!P1 NANOSLEEP.SYNCS 0x989680 ;  /* 0x009896800000995d */ /* 0x008fea0003900000 */
[----:B------:R-:W3:Y:S02]  /*19370*/  @!P1 SYNCS.PHASECHK.TRANS64 P1, [R0+URZ+0x13270], R3 ;  /* 0x01327003000095a7 */ /* 0x000ee4000802007f */
[----:B---3--:R-:W-:Y:S05]  /*19380*/  @!P1 BRA `(.L_x_11666) ;  /* 0xfffffffc00f09947 */ /* 0x008fea000383ffff */
[----:B------:R-:W-:Y:S05]  /*19390*/  BRA `(.L_x_11750) ;  /* 0xffffffd400707947 */ /* 0x000fea000383ffff */
.L_x_11668:
[----:B-1----:R1:W3:Y:S02]  /*193a0*/  SYNCS.PHASECHK.TRANS64.TRYWAIT P1, [R0+URZ+0x13260], R3 ;  /* 0x01326003000075a7 */ /* 0x0022e4000802017f */
[----:B---3--:R-:W-:Y:S05]  /*193b0*/  @!P1 NANOSLEEP.SYNCS 0x989680 ;  /* 0x009896800000995d */ /* 0x008fea0003900000 */
[----:B------:R-:W3:Y:S02]  /*193c0*/  @!P1 SYNCS.PHASECHK.TRANS64 P1, [R0+URZ+0x13260], R3 ;  /* 0x01326003000095a7 */ /* 0x000ee4000802007f */
[----:B---3--:R-:W-:Y:S05]  /*193d0*/  @!P1 BRA `(.L_x_11668) ;  /* 0xfffffffc00f09947 */ /* 0x008fea000383ffff */
[----:B------:R-:W-:Y:S05]  /*193e0*/  BRA `(.L_x_11751) ;  /* 0xffffffd400787947 */ /* 0x000fea000383ffff */
.L_x_11672:
[----:B------:R-:W-:Y:S01]  /*193f0*/  BSSY B0, `(.L_x_11752) ;  /* 0x0000008000007945 */ /* 0x000fe20003800000 */
[----:B------:R-:W-:Y:S01]  /*19400*/  IMAD.MOV.U32 R13, RZ, RZ, R24 ;  /* 0x000000ffff0d7224 */ /* 0x000fe200078e0018 */
[----:B------:R-:W-:Y:S01]  /*19410*/  MOV R15, 0xffffffff ;  /* 0xffffffff000f7802 */ /* 0x000fe20000000f00 */
[----:B------:R-:W-:Y:S02]  /*19420*/  IMAD.MOV.U32 R12, RZ, RZ, RZ ;  /* 0x000000ffff0c7224 */ /* 0x000fe400078e00ff */
[----:B-12---:R-:W-:-:S07]  /*19430*/  IMAD.MOV.U32 R11, RZ, RZ, 0x1f ;  /* 0x0000001fff0b7424 */ /* 0x006fce00078e00ff */
[----:B----4-:R-:W-:Y:S05]  /*19440*/  WARPSYNC.COLLECTIVE R15, `(.L_x_11753) ;  /* 0x000000000f087348 */ /* 0x010fea0003c00000 */
[----:B------:R0:W1:Y:S02]  /*19450*/  SHFL.IDX P6, R14, R13, R12, R11 ;  /* 0x0000000c0d0e7389 */ /* 0x00006400000c000b */
[----:B01--4-:R-:W-:Y:S01]  /*19460*/  ENDCOLLECTIVE ;  /* 0x000000000000791b */ /* 0x013fe20003800000 */
.L_x_11753:
[----:B------:R-:W-:Y:S05]  /*19470*/  BSYNC B0 ;  /* 0x0000000000007941 */ /* 0x000fea0003800000 */
.L_x_11752:
        /* <DEDUP_REMOVED lines=9> */
.L_x_11754:
[----:B------:R-:W-:Y:S02]  /*19510*/  ULDC UR4, c[0x0][0xc3c] ;  /* 0x00030f0000047ab9 */ /* 0x000fe40000000800 */
[----:B------:R-:W-:-:S13]  /*19520*/  ISETP.GE.OR P1, PT, R8, UR4, !P0 ;  /* 0x0000000408007c0c */ /* 0x000fda000c726670 */
[----:B------:R-:W0:Y:S08]  /*19530*/  @!P1 LDC.64 R2, c[0x0][0xc80] ;  /* 0x00032000ff029b82 */ /* 0x000e300000000a00 */
[----:B------:R-:W1:Y:S01]  /*19540*/  @!P1 LDC.64 R4, c[0x0][0xc78] ;  /* 0x00031e00ff049b82 */ /* 0x000e620000000a00 */
[----:B------:R-:W-:Y:S02]  /*19550*/  IMAD.MOV.U32 R11, RZ, RZ, RZ ;  /* 0x000000ffff0b7224 */ /* 0x000fe400078e00ff */
[----:B------:R-:W-:-:S02]  /*19560*/  IMAD.MOV.U32 R6, RZ, RZ, R14 ;  /* 0x000000ffff067224 */ /* 0x000fc400078e000e */
[----:B0-----:R-:W-:-:S05]  /*19570*/  @!P1 IMAD.WIDE R2, R8, 0x4, R2 ;  /* 0x0000000408029825 */ /* 0x001fca00078e0202 */
[----:B------:R1:W2:Y:S02]  /*19580*/  @!P1 LDG.E R7, desc[UR40][R2.64] ;  /* 0x0000002802079981 */ /* 0x0002a4000c1e1900 */
[----:B-1----:R-:W-:-:S05]  /*19590*/  @!P1 IMAD.WIDE R2, R8, 0x4, R4 ;  /* 0x0000000408029825 */ /* 0x002fca00078e0204 */
[----:B------:R-:W3:Y:S01]  /*195a0*/  @!P1 LDG.E R5, desc[UR40][R2.64] ;  /* 0x0000002802059981 */ /* 0x000ee2000c1e1900 */
[----:B------:R-:W-:Y:S01]  /*195b0*/  IMAD.MOV.U32 R4, RZ, RZ, RZ ;  /* 0x000000ffff047224 */ /* 0x000fe200078e00ff */
[C---:B------:R-:W-:Y:S01]  /*195c0*/  ISETP.GE.U32.AND P2, PT, R10.reuse, 0x2, PT ;  /* 0x000000020a00780c */ /* 0x040fe20003f46070 */
[----:B------:R-:W-:Y:S01]  /*195d0*/  IMAD.MOV.U32 R24, RZ, RZ, RZ ;  /* 0x000000ffff187224 */ /* 0x000fe200078e00ff */
[C---:B------:R-:W-:Y:S02]  /*195e0*/  ISETP.GE.U32.AND P3, PT, R10.reuse, 0x4, PT ;  /* 0x000000040a00780c */ /* 0x040fe40003f66070 */
[C---:B------:R-:W-:Y:S02]  /*195f0*/  ISETP.GE.U32.AND P4, PT, R10.reuse, 0x8, PT ;  /* 0x000000080a00780c */ /* 0x040fe40003f86070 */
[----:B------:R-:W-:Y:S02]  /*19600*/  ISETP.GE.U32.AND P5, PT, R10, 0x10, PT ;  /* 0x000000100a00780c */ /* 0x000fe40003fa6070 */
[----:B--2---:R-:W-:Y:S01]  /*19610*/  @!P1 MOV R4, R7 ;  /* 0x0000000700049202 */ /* 0x004fe20000000f00 */
        /* <DEDUP_REMOVED lines=8> */
.L_x_11755:
[----:B------:R-:W-:Y:S01]  /*196a0*/  IMAD.MOV.U32 R12, RZ, RZ, 0x2 ;  /* 0x00000002ff0c7424 */ /* 0x000fe200078e00ff */
[----:B------:R-:W-:-:S05]  /*196b0*/  SEL R3, R14, RZ, P1 ;  /* 0x000000ff0e037207 */ /* 0x000fca0000800000 */
[----:B------:R-:W-:-:S04]  /*196c0*/  IMAD.IADD R2, R2, 0x1, R3 ;  /* 0x0000000102027824 */ /* 0x000fc800078e0203 */
[----:B------:R-:W-:-:S07]  /*196d0*/  IMAD.MOV.U32 R13, RZ, RZ, R2 ;  /* 0x000000ffff0d7224 */ /* 0x000fce00078e0002 */
[----:B------:R-:W-:Y:S05]  /*196e0*/  WARPSYNC.COLLECTIVE R15, `(.L_x_11756) ;  /* 0x000000000f087348 */ /* 0x000fea0003c00000 */
[----:B------:R0:W1:Y:S02]  /*196f0*/  SHFL.UP P6, R14, R13, R12, R11 ;  /* 0x0400000c0d0e7389 */ /* 0x00006400000c000b */
[----:B01----:R-:W-:Y:S01]  /*19700*/  ENDCOLLECTIVE ;  /* 0x000000000000791b */ /* 0x003fe20003800000 */
.L_x_11756:
[----:B------:R-:W-:Y:S01]  /*19710*/  IMAD.MOV.U32 R12, RZ, RZ, 0x4 ;  /* 0x00000004ff0c7424 */ /* 0x000fe200078e00ff */
[----:B------:R-:W-:-:S05]  /*19720*/  SEL R3, R14, RZ, P2 ;  /* 0x000000ff0e037207 */ /* 0x000fca0001000000 */
[----:B------:R-:W-:-:S05]  /*19730*/  IMAD.IADD R2, R2, 0x1, R3 ;  /* 0x0000000102027824 */ /* 0x000fca00078e0203 */
[----:B------:R-:W-:-:S07]  /*19740*/  MOV R13, R2 ;  /* 0x00000002000d7202 */ /* 0x000fce0000000f00 */
[----:B------:R-:W-:Y:S05]  /*19750*/  WARPSYNC.COLLECTIVE R15, `(.L_x_11757) ;  /* 0x000000000f087348 */ /* 0x000fea0003c00000 */
[----:B------:R0:W1:Y:S02]  /*19760*/  SHFL.UP P6, R14, R13, R12, R11 ;  /* 0x0400000c0d0e7389 */ /* 0x00006400000c000b */
[----:B01----:R-:W-:Y:S01]  /*19770*/  ENDCOLLECTIVE ;  /* 0x000000000000791b */ /* 0x003fe20003800000 */
.L_x_11757:
[----:B------:R-:W-:Y:S01]  /*19780*/  IMAD.MOV.U32 R12, RZ, RZ, 0x8 ;  /* 0x00000008ff0c7424 */ /* 0x000fe200078e00ff */
[----:B------:R-:W-:-:S05]  /*19790*/  SEL R3, R14, RZ, P3 ;  /* 0x000000ff0e037207 */ /* 0x000fca0001800000 */
[----:B------:R-:W-:-:S04]  /*197a0*/  IMAD.IADD R2, R2, 0x1, R3 ;  /* 0x0000000102027824 */ /* 0x000fc800078e0203 */
[----:B------:R-:W-:-:S07]  /*197b0*/  IMAD.MOV.U32 R13, RZ, RZ, R2 ;  /* 0x000000ffff0d7224 */ /* 0x000fce00078e0002 */
[----:B------:R-:W-:Y:S05]  /*197c0*/  WARPSYNC.COLLECTIVE R15, `(.L_x_11758) ;  /* 0x000000000f087348 */ /* 0x000fea0003c00000 */
[----:B------:R0:W1:Y:S02]  /*197d0*/  SHFL.UP P6, R14, R13, R12, R11 ;  /* 0x0400000c0d0e7389 */ /* 0x00006400000c000b */
[----:B01----:R-:W-:Y:S01]  /*197e0*/  ENDCOLLECTIVE ;  /* 0x000000000000791b */ /* 0x003fe20003800000 */
.L_x_11758:
[----:B------:R-:W-:Y:S01]  /*197f0*/  IMAD.MOV.U32 R12, RZ, RZ, 0x10 ;  /* 0x00000010ff0c7424 */ /* 0x000fe200078e00ff */
[----:B------:R-:W-:-:S05]  /*19800*/  SEL R3, R14, RZ, P4 ;  /* 0x000000ff0e037207 */ /* 0x000fca0002000000 */
[----:B------:R-:W-:-:S04]  /*19810*/  IMAD.IADD R2, R2, 0x1, R3 ;  /* 0x0000000102027824 */ /* 0x000fc800078e0203 */
[----:B------:R-:W-:-:S07]  /*19820*/  IMAD.MOV.U32 R13, RZ, RZ, R2 ;  /* 0x000000ffff0d7224 */ /* 0x000fce00078e0002 */
[----:B------:R-:W-:Y:S05]  /*19830*/  WARPSYNC.COLLECTIVE R15, `(.L_x_11759) ;  /* 0x000000000f087348 */ /* 0x000fea0003c00000 */
[----:B------:R0:W1:Y:S02]  /*19840*/  SHFL.UP P6, R14, R13, R12, R11 ;  /* 0x0400000c0d0e7389 */ /* 0x00006400000c000b */
[----:B01----:R-:W-:Y:S01]  /*19850*/  ENDCOLLECTIVE ;  /* 0x000000000000791b */ /* 0x003fe20003800000 */
.L_x_11759:
[----:B------:R-:W-:Y:S02]  /*19860*/  IMAD.MOV.U32 R12, RZ, RZ, 0x1f ;  /* 0x0000001fff0c7424 */ /* 0x000fe400078e00ff */
[----:B------:R-:W-:Y:S01]  /*19870*/  IMAD.MOV.U32 R11, RZ, RZ, 0x1f ;  /* 0x0000001fff0b7424 */ /* 0x000fe200078e00ff */
[----:B------:R-:W-:-:S05]  /*19880*/  SEL R3, R14, RZ, P5 ;  /* 0x000000ff0e037207 */ /* 0x000fca0002800000 */
[----:B------:R-:W-:-:S05]  /*19890*/  IMAD.IADD R2, R2, 0x1, R3 ;  /* 0x0000000102027824 */ /* 0x000fca00078e0203 */
[----:B------:R-:W-:-:S07]  /*198a0*/  MOV R13, R2 ;  /* 0x00000002000d7202 */ /* 0x000fce0000000f00 */
[----:B------:R-:W-:Y:S05]  /*198b0*/  WARPSYNC.COLLECTIVE R15, `(.L_x_11760) ;  /* 0x000000000f087348 */ /* 0x000fea0003c00000 */
[----:B------:R0:W1:Y:S02]  /*198c0*/  SHFL.IDX P6, R14, R13, R12, R11 ;  /* 0x0000000c0d0e7389 */ /* 0x00006400000c000b */
[----:B01----:R-:W-:Y:S01]  /*198d0*/  ENDCOLLECTIVE ;  /* 0x000000000000791b */ /* 0x003fe20003800000 */
.L_x_11760:
[----:B------:R-:W-:Y:S05]  /*198e0*/  BRA `(.L_x_11761) ;  /* 0xffffffd800407947 */ /* 0x000fea000383ffff */
.L_x_11675:
[----:B------:R-:W-:Y:S01]  /*198f0*/  BSSY B0, `(.L_x_11762) ;  /* 0x0000008000007945 */ /* 0x000fe20003800000 */
[----:B------:R-:W-:Y:S02]  /*19900*/  IMAD.MOV.U32 R13, RZ, RZ, R2 ;  /* 0x000000ffff0d7224 */ /* 0x000fe400078e0002 */
[----:B------:R-:W-:Y:S02]  /*19910*/  IMAD.MOV.U32 R12, RZ, RZ, 0x1 ;  /* 0x00000001ff0c7424 */ /* 0x000fe400078e00ff */
[----:B-1----:R-:W-:Y:S02]  /*19920*/  IMAD.MOV.U32 R11, RZ, RZ, RZ ;  /* 0x000000ffff0b7224 */ /* 0x002fe400078e00ff */
[----:B------:R-:W-:-:S07]  /*19930*/  IMAD.MOV.U32 R15, RZ, RZ, -0x1 ;  /* 0xffffffffff0f7424 */ /* 0x000fce00078e00ff */
[----:B------:R-:W-:Y:S05]  /*19940*/  WARPSYNC.COLLECTIVE R15, `(.L_x_11763) ;  /* 0x000000000f087348 */ /* 0x000fea0003c00000 */
[----:B------:R0:W1:Y:S02]  /*19950*/  SHFL.UP P6, R14, R13, R12, R11 ;  /* 0x0400000c0d0e7389 */ /* 0x00006400000c000b */
[----:B01----:R-:W-:Y:S01]  /*19960*/  ENDCOLLECTIVE ;  /* 0x000000000000791b */ /* 0x003fe20003800000 */
.L_x_11763:
[----:B------:R-:W-:Y:S05]  /*19970*/  BSYNC B0 ;  /* 0x0000000000007941 */ /* 0x000fea0003800000 */
.L_x_11762:
[----:B------:R-:W-:Y:S01]  /*19980*/  SEL R3, R14, RZ, P1 ;  /* 0x000000ff0e037207 */ /* 0x000fe20000800000 */
[----:B------:R-:W-:Y:S02]  /*19990*/  IMAD.MOV.U32 R12, RZ, RZ, 0x2 ;  /* 0x00000002ff0c7424 */ /* 0x000fe400078e00ff */
[----:B------:R-:W-:Y:S02]  /*199a0*/  IMAD.MOV.U32 R11, RZ, RZ, RZ ;  /* 0x000000ffff0b7224 */ /* 0x000fe400078e00ff */
[----:B------:R-:W-:Y:S02]  /*199b0*/  IMAD.IADD R2, R2, 0x1, R3 ;  /* 0x0000000102027824 */ /* 0x000fe400078e0203 */
[----:B------:R-:W-:-:S03]  /*199c0*/  IMAD.MOV.U32 R15, RZ, RZ, -0x1 ;  /* 0xffffffffff0f7424 */ /* 0x000fc600078e00ff */
[----:B------:R-:W-:-:S07]  /*199d0*/  MOV R13, R2 ;  /* 0x00000002000d7202 */ /* 0x000fce0000000f00 */
[----:B------:R-:W-:Y:S05]  /*199e0*/  WARPSYNC.COLLECTIVE R15, `(.L_x_11764) ;  /* 0x000000000f087348 */ /* 0x000fea0003c00000 */
[----:B------:R0:W1:Y:S02]  /*199f0*/  SHFL.UP P6, R14, R13, R12, R11 ;  /* 0x0400000c0d0e7389 */ /* 0x00006400000c000b */
[----:B01----:R-:W-:Y:S01]  /*19a00*/  ENDCOLLECTIVE ;  /* 0x000000000000791b */ /* 0x003fe20003800000 */
.L_x_11764:
[----:B------:R-:W-:Y:S01]  /*19a10*/  IMAD.MOV.U32 R12, RZ, RZ, 0x4 ;  /* 0x00000004ff0c7424 */ /* 0x000fe200078e00ff */
[----:B------:R-:W-:-:S05]  /*19a20*/  SEL R3, R14, RZ, P2 ;  /* 0x000000ff0e037207 */ /* 0x000fca0001000000 */
[----:B------:R-:W-:-:S04]  /*19a30*/  IMAD.IADD R2, R2, 0x1, R3 ;  /* 0x0000000102027824 */ /* 0x000fc800078e0203 */
[----:B------:R-:W-:-:S07]  /*19a40*/  IMAD.MOV.U32 R13, RZ, RZ, R2 ;  /* 0x000000ffff0d7224 */ /* 0x000fce00078e0002 */
[----:B------:R-:W-:Y:S05]  /*19a50*/  WARPSYNC.COLLECTIVE R15, `(.L_x_11765) ;  /* 0x000000000f087348 */ /* 0x000fea0003c00000 */
[----:B------:R0:W1:Y:S02]  /*19a60*/  SHFL.UP P6, R14, R13, R12, R11 ;  /* 0x0400000c0d0e7389 */ /* 0x00006400000c000b */
[----:B01----:R-:W-:Y:S01]  /*19a70*/  ENDCOLLECTIVE ;  /* 0x000000000000791b */ /* 0x003fe20003800000 */
.L_x_11765:
[----:B------:R-:W-:Y:S02]  /*19a80*/  MOV R12, 0x8 ;  /* 0x00000008000c7802 */ /* 0x000fe40000000f00 */
[----:B------:R-:W-:-:S05]  /*19a90*/  SEL R3, R14, RZ, P3 ;  /* 0x000000ff0e037207 */ /* 0x000fca0001800000 */
[----:B------:R-:W-:-:S04]  /*19aa0*/  IMAD.IADD R2, R2, 0x1, R3 ;  /* 0x0000000102027824 */ /* 0x000fc800078e0203 */
[----:B------:R-:W-:-:S07]  /*19ab0*/  IMAD.MOV.U32 R13, RZ, RZ, R2 ;  /* 0x000000ffff0d7224 */ /* 0x000fce00078e0002 */
[----:B------:R-:W-:Y:S05]  /*19ac0*/  WARPSYNC.COLLECTIVE R15, `(.L_x_11766) ;  /* 0x000000000f087348 */ /* 0x000fea0003c00000 */
[----:B------:R0:W1:Y:S02]  /*19ad0*/  SHFL.UP P6, R14, R13, R12, R11 ;  /* 0x0400000c0d0e7389 */ /* 0x00006400000c000b */
[----:B01----:R-:W-:Y:S01]  /*19ae0*/  ENDCOLLECTIVE ;  /* 0x000000000000791b */ /* 0x003fe20003800000 */
.L_x_11766:
[----:B------:R-:W-:Y:S01]  /*19af0*/  IMAD.MOV.U32 R12, RZ, RZ, 0x10 ;  /* 0x00000010ff0c7424 */ /* 0x000fe200078e00ff */
[----:B------:R-:W-:-:S05]  /*19b00*/  SEL R3, R14, RZ, P4 ;  /* 0x000000ff0e037207 */ /* 0x000fca0002000000 */
[----:B------:R-:W-:-:S04]  /*19b10*/  IMAD.IADD R2, R2, 0x1, R3 ;  /* 0x0000000102027824 */ /* 0x000fc800078e0203 */
[----:B------:R-:W-:-:S07]  /*19b20*/  IMAD.MOV.U32 R13, RZ, RZ, R2 ;  /* 0x000000ffff0d7224 */ /* 0x000fce00078e0002 */
[----:B------:R-:W-:Y:S05]  /*19b30*/  WARPSYNC.COLLECTIVE R15, `(.L_x_11767) ;  /* 0x000000000f087348 */ /* 0x000fea0003c00000 */
[----:B------:R0:W1:Y:S02]  /*19b40*/  SHFL.UP P6, R14, R13, R12, R11 ;  /* 0x0400000c0d0e7389 */ /* 0x00006400000c000b */
[----:B01----:R-:W-:Y:S01]  /*19b50*/  ENDCOLLECTIVE ;  /* 0x000000000000791b */ /* 0x003fe20003800000 */
.L_x_11767:
        /* <DEDUP_REMOVED lines=8> */
.L_x_11768:
[----:B------:R-:W-:Y:S05]  /*19be0*/  BRA `(.L_x_11769) ;  /* 0xffffffd800247947 */ /* 0x000fea000383ffff */
.L_x_11677:
[----:B------:R-:W-:Y:S01]  /*19bf0*/  BSSY B0, `(.L_x_11770) ;  /* 0x0000006000007945 */ /* 0x000fe20003800000 */
[----:B------:R-:W-:Y:S01]  /*19c00*/  PLOP3.LUT P6, PT, P6, PT, PT, 0x8, 0x0 ;  /* 0x000000000000781c */ /* 0x000fe200037ce170 */
[----:B------:R-:W-:-:S12]  /*19c10*/  IMAD.MOV.U32 R15, RZ, RZ, -0x1 ;  /* 0xffffffffff0f7424 */ /* 0x000fd800078e00ff */
[----:B01----:R-:W-:Y:S05]  /*19c20*/  WARPSYNC.COLLECTIVE R15, `(.L_x_11771) ;  /* 0x000000000f087348 */ /* 0x003fea0003c00000 */
[----:B------:R-:W-:Y:S01]  /*19c30*/  VOTE.ANY R14, PT, P6 ;  /* 0x00000000000e7806 */ /* 0x000fe200030e0100 */
[----:B01----:R-:W-:Y:S06]  /*19c40*/  ENDCOLLECTIVE ;  /* 0x000000000000791b */ /* 0x003fec0003800000 */
.L_x_11771:
[----:B------:R-:W-:Y:S05]  /*19c50*/  BSYNC B0 ;  /* 0x0000000000007941 */ /* 0x000fea0003800000 */
.L_x_11770:
        /* <DEDUP_REMOVED lines=9> */
.L_x_11772:
[----:B------:R-:W-:Y:S02]  /*19cf0*/  IMAD.MOV.U32 R13, RZ, RZ, R7 ;  /* 0x000000ffff0d7224 */ /* 0x000fe400078e0007 */
[----:B------:R-:W-:-:S07]  /*19d00*/  IMAD.MOV.U32 R4, RZ, RZ, R14 ;  /* 0x000000ffff047224 */ /* 0x000fce00078e000e */
[----:B------:R-:W-:Y:S05]  /*19d10*/  WARPSYNC.COLLECTIVE R15, `(.L_x_11773) ;  /* 0x000000000f087348 */ /* 0x000fea0003c00000 */
[----:B------:R0:W1:Y:S02]  /*19d20*/  SHFL.IDX P6, R14, R13, R12, R11 ;  /* 0x0000000c0d0e7389 */ /* 0x00006400000c000b */
[----:B01----:R-:W-:Y:S01]  /*19d30*/  ENDCOLLECTIVE ;  /* 0x000000000000791b */ /* 0x003fe20003800000 */
.L_x_11773:
[----:B------:R-:W-:Y:S01]  /*19d40*/  IMAD.MOV.U32 R7, RZ, RZ, R14 ;  /* 0x000000ffff077224 */ /* 0x000fe200078e000e */
[----:B------:R-:W-:Y:S06]  /*19d50*/  BRA `(.L_x_11774) ;  /* 0xffffffd800047947 */ /* 0x000fec000383ffff */
.L_x_11679:
[----:B------:R-:W-:Y:S01]  /*19d60*/  BSSY B0, `(.L_x_11775) ;  /* 0x0000007000007945 */ /* 0x000fe20003800000 */
[----:B------:R-:W-:Y:S01]  /*19d70*/  IMAD.MOV.U32 R13, RZ, RZ, R2 ;  /* 0x000000ffff0d7224 */ /* 0x000fe200078e0002 */
[----:B-1----:R-:W-:Y:S01]  /*19d80*/  MOV R11, 0x1f ;  /* 0x0000001f000b7802 */ /* 0x002fe20000000f00 */
[----:B------:R-:W-:-:S07]  /*19d90*/  IMAD.MOV.U32 R15, RZ, RZ, -0x1 ;  /* 0xffffffffff0f7424 */ /* 0x000fce00078e00ff */
[----:B0-234-:R-:W-:Y:S05]  /*19da0*/  WARPSYNC.COLLECTIVE R15, `(.L_x_11776) ;  /* 0x000000000f087348 */ /* 0x01dfea0003c00000 */
[----:B------:R1:W0:Y:S02]  /*19db0*/  SHFL.IDX P6, R14, R13, R12, R11 ;  /* 0x0000000c0d0e7389 */ /* 0x00022400000c000b */
[----:B01234-:R-:W-:Y:S01]  /*19dc0*/  ENDCOLLECTIVE ;  /* 0x000000000000791b */ /* 0x01ffe20003800000 */
.L_x_11776:
[----:B------:R-:W-:Y:S05]  /*19dd0*/  BSYNC B0 ;  /* 0x0000000000007941 */ /* 0x000fea0003800000 */
.L_x_11775:
[----:B------:R-:W-:Y:S01]  /*19de0*/  IMAD.MOV.U32 R24, RZ, RZ, R14 ;  /* 0x000000ffff187224 */ /* 0x000fe200078e000e */
[----:B------:R-:W-:Y:S06]  /*19df0*/  BRA `(.L_x_11678) ;  /* 0xffffffd400f47947 */ /* 0x000fec000383ffff */
.L_x_11683:
[----:B0-----:R0:W2:Y:S02]  /*19e00*/  SYNCS.PHASECHK.TRANS64.TRYWAIT P0, [R6+URZ+0x13220], R0 ;  /* 0x01322000060075a7 */ /* 0x0010a4000800017f */
[----:B--2---:R-:W-:Y:S05]  /*19e10*/  @!P0 NANOSLEEP.SYNCS 0x989680 ;  /* 0x009896800000895d */ /* 0x004fea0003900000 */
[----:B------:R-:W2:Y:S02]  /*19e20*/  @!P0 SYNCS.PHASECHK.TRANS64 P0, [R6+URZ+0x13220], R0 ;  /* 0x01322000060085a7 */ /* 0x000ea4000800007f */
[----:B--2---:R-:W-:Y:S05]  /*19e30*/  @!P0 BRA `(.L_x_11683) ;  /* 0xfffffffc00f08947 */ /* 0x004fea000383ffff */
[----:B------:R-:W-:Y:S05]  /*19e40*/  BRA `(.L_x_11777) ;  /* 0xffffffdc004c7947 */ /* 0x000fea000383ffff */
.L_x_11684:
[----:B------:R-:W2:Y:S01]  /*19e50*/  S2R R2, SR_TID.X ;  /* 0x0000000000027919 */ /* 0x000ea20000002100 */
[----:B------:R-:W-:Y:S01]  /*19e60*/  BSSY B0, `(.L_x_11778) ;  /* 0x000000a000007945 */ /* 0x000fe20003800000 */
[----:B------:R-:W-:Y:S02]  /*19e70*/  IMAD.MOV.U32 R12, RZ, RZ, RZ ;  /* 0x000000ffff0c7224 */ /* 0x000fe400078e00ff */
[----:B-1----:R-:W-:Y:S02]  /*19e80*/  IMAD.MOV.U32 R11, RZ, RZ, 0x1f ;  /* 0x0000001fff0b7424 */ /* 0x002fe400078e00ff */
[----:B------:R-:W-:Y:S01]  /*19e90*/  IMAD.MOV.U32 R15, RZ, RZ, -0x1 ;  /* 0xffffffffff0f7424 */ /* 0x000fe200078e00ff */
[----:B--2---:R-:W-:-:S04]  /*19ea0*/  SHF.R.U32.HI R2, RZ, 0x5, R2 ;  /* 0x00000005ff027819 */ /* 0x004fc80000011602 */
[----:B------:R-:W-:-:S05]  /*19eb0*/  LOP3.LUT R2, R2, 0x3, RZ, 0xc0, !PT ;  /* 0x0000000302027812 */ /* 0x000fca00078ec0ff */
[----:B------:R-:W-:-:S07]  /*19ec0*/  IMAD.MOV.U32 R13, RZ, RZ, R2 ;  /* 0x000000ffff0d7224 */ /* 0x000fce00078e0002 */
[----:B0--3--:R-:W-:Y:S05]  /*19ed0*/  WARPSYNC.COLLECTIVE R15, `(.L_x_11779) ;  /* 0x000000000f087348 */ /* 0x009fea0003c00000 */
[----:B------:R1:W2:Y:S02]  /*19ee0*/  SHFL.IDX P6, R14, R13, R12, R11 ;  /* 0x0000000c0d0e7389 */ /* 0x0002a400000c000b */
[----:B0123--:R-:W-:Y:S01]  /*19ef0*/  ENDCOLLECTIVE ;  /* 0x000000000000791b */ /* 0x00ffe20003800000 */
.L_x_11779:
[----:B------:R-:W-:Y:S05]  /*19f00*/  BSYNC B0 ;  /* 0x0000000000007941 */ /* 0x000fea0003800000 */
.L_x_11778:
[----:B------:R-:W-:Y:S05]  /*19f10*/  BRA `(.L_x_11780) ;  /* 0xffffffdc00347947 */ /* 0x000fea000383ffff */
.L_x_11685:
[----:B------:R-:W-:Y:S01]  /*19f20*/  BSSY B0, `(.L_x_11781) ;  /* 0x0000006000007945 */ /* 0x000fe20003800000 */
[----:B------:R-:W-:-:S07]  /*19f30*/  IMAD.MOV.U32 R15, RZ, RZ, -0x1 ;  /* 0xffffffffff0f7424 */ /* 0x000fce00078e00ff */
[----:B01-3--:R-:W-:Y:S05]  /*19f40*/  WARPSYNC.COLLECTIVE R15, `(.L_x_11782) ;  /* 0x000000000f0c7348 */ /* 0x00bfea0003c00000 */
[----:B------:R-:W-:Y:S02]  /*19f50*/  ELECT P6, UR62, PT ;  /* 0x00000000003e782f */ /* 0x000fe400038c0000 */
[----:B------:R-:W-:Y:S01]  /*19f60*/  MOV R14, UR62 ;  /* 0x0000003e000e7c02 */ /* 0x000fe20008000f00 */
[----:B01-3--:R-:W-:Y:S10]  /*19f70*/  ENDCOLLECTIVE ;  /* 0x000000000000791b */ /* 0x00bff40003800000 */
.L_x_11782:
[----:B------:R-:W-:Y:S05]  /*19f80*/  BSYNC B0 ;  /* 0x0000000000007941 */ /* 0x000fea0003800000 */
.L_x_11781:
[----:B------:R-:W-:Y:S05]  /*19f90*/  BRA `(.L_x_11783) ;  /* 0xffffffdc00287947 */ /* 0x000fea000383ffff */
.L_x_11687:
[----:B0-----:R0:W2:Y:S02]  /*19fa0*/  SYNCS.PHASECHK.TRANS64.TRYWAIT P1, [R5+URZ], R4 ;  /* 0x00000004050075a7 */ /* 0x0010a4000802017f */
[----:B--2---:R-:W-:Y:S05]  /*19fb0*/  @!P1 NANOSLEEP.SYNCS 0x989680 ;  /* 0x009896800000995d */ /* 0x004fea0003900000 */
[----:B------:R-:W2:Y:S02]  /*19fc0*/  @!P1 SYNCS.PHASECHK.TRANS64 P1, [R5+URZ], R4 ;  /* 0x00000004050095a7 */ /* 0x000ea4000802007f */
[----:B--2---:R-:W-:Y:S05]  /*19fd0*/  @!P1 BRA `(.L_x_11687) ;  /* 0xfffffffc00f09947 */ /* 0x004fea000383ffff */
[----:B------:R-:W-:Y:S05]  /*19fe0*/  BRA `(.L_x_11784) ;  /* 0xffffffdc00607947 */ /* 0x000fea000383ffff */
.L_x_11688:
[----:B--2---:R2:W4:Y:S02]  /*19ff0*/  SYNCS.PHASECHK.TRANS64.TRYWAIT P1, [R9+URZ], R0 ;  /* 0x00000000090075a7 */ /* 0x004524000802017f */
[----:B----4-:R-:W-:Y:S05]  /*1a000*/  @!P1 NANOSLEEP.SYNCS 0x989680 ;  /* 0x009896800000995d */ /* 0x010fea0003900000 */
[----:B------:R-:W4:Y:S02]  /*1a010*/  @!P1 SYNCS.PHASECHK.TRANS64 P1, [R9+URZ], R0 ;  /* 0x00000000090095a7 */ /* 0x000f24000802007f */
[----:B----4-:R-:W-:Y:S05]  /*1a020*/  @!P1 BRA `(.L_x_11688) ;  /* 0xfffffffc00f09947 */ /* 0x010fea000383ffff */
[----:B------:R-:W-:Y:S05]  /*1a030*/  BRA `(.L_x_11785) ;  /* 0xffffffdc00547947 */ /* 0x000fea000383ffff */
.L_x_11690:
[----:B----4-:R4:W0:Y:S02]  /*1a040*/  SYNCS.PHASECHK.TRANS64.TRYWAIT P1, [R29+URZ+0x13260], R4 ;  /* 0x013260041d0075a7 */ /* 0x010824000802017f */
[----:B0-----:R-:W-:Y:S05]  /*1a050*/  @!P1 NANOSLEEP.SYNCS 0x989680 ;  /* 0x009896800000995d */ /* 0x001fea0003900000 */
[----:B------:R-:W0:Y:S02]  /*1a060*/  @!P1 SYNCS.PHASECHK.TRANS64 P1, [R29+URZ+0x13260], R4 ;  /* 0x013260041d0095a7 */ /* 0x000e24000802007f */
[----:B0-----:R-:W-:Y:S05]  /*1a070*/  @!P1 BRA `(.L_x_11690) ;  /* 0xfffffffc00f09947 */ /* 0x001fea000383ffff */
[----:B------:R-:W-:Y:S05]  /*1a080*/  BRA `(.L_x_11786) ;  /* 0xffffffdc00547947 */ /* 0x000fea000383ffff */
.L_x_11692:
[----:B------:R0:W0:Y:S02]  /*1a090*/  SYNCS.PHASECHK.TRANS64.TRYWAIT P1, [R7+URZ+0x13260], R0 ;  /* 0x01326000070075a7 */ /* 0x000024000802017f */
[----:B0-----:R-:W-:Y:S05]  /*1a0a0*/  @!P1 NANOSLEEP.SYNCS 0x989680 ;  /* 0x009896800000995d */ /* 0x001fea0003900000 */
[----:B------:R-:W0:Y:S02]  /*1a0b0*/  @!P1 SYNCS.PHASECHK.TRANS64 P1, [R7+URZ+0x13260], R0 ;  /* 0x01326000070095a7 */ /* 0x000e24000802007f */
[----:B0-----:R-:W-:Y:S05]  /*1a0c0*/  @!P1 BRA `(.L_x_11692) ;  /* 0xfffffffc00f09947 */ /* 0x001fea000383ffff */
[----:B------:R-:W-:Y:S05]  /*1a0d0*/  BRA `(.L_x_11787) ;  /* 0xffffffdc00547947 */ /* 0x000fea000383ffff */
.L_x_11694:
[----:B------:R0:W0:Y:S02]  /*1a0e0*/  SYNCS.PHASECHK.TRANS64.TRYWAIT P0, [R29+URZ+0x13280], R4 ;  /* 0x013280041d0075a7 */ /* 0x000024000800017f */
[----:B0-----:R-:W-:Y:S05]  /*1a0f0*/  @!P0 NANOSLEEP.SYNCS 0x989680 ;  /* 0x009896800000895d */ /* 0x001fea0003900000 */
[----:B------:R-:W0:Y:S02]  /*1a100*/  @!P0 SYNCS.PHASECHK.TRANS64 P0, [R29+URZ+0x13280], R4 ;  /* 0x013280041d0085a7 */ /* 0x000e24000800007f */
[----:B0-----:R-:W-:Y:S05]  /*1a110*/  @!P0 BRA `(.L_x_11694) ;  /* 0xfffffffc00f08947 */ /* 0x001fea000383ffff */
[----:B------:R-:W-:Y:S05]  /*1a120*/  BRA `(.L_x_11695) ;  /* 0xffffffdc00507947 */ /* 0x000fea000383ffff */
.L_x_11788:
        /* <DEDUP_REMOVED lines=13> */
.L_x_13376:


//--------------------- .text._ZN7cutlass13device_kernelIN5flash11enable_sm90INS1_16FlashAttnFwdSm90INS1_25CollectiveMainloopFwdSm90ILi2EN4cute5tupleIJNS5_1CILi1EEES8_S8_EEENS6_IJNS7_ILi192EEENS7_ILi160EEENS7_ILi64EEEEEELi64ENS_12float_e4m3_tEfNS_4arch4Sm90ELb0ELb1ELb1ELb0ELb0ELb0ELb0ELb1ELb1ELb1ELb1ELb0EEENS1_21CollectiveEpilogueFwdINS6_IJSA_SC_SB_EEES9_NS_10bfloat16_tESG_Li384ELb0ELb1ELb1ELb1EEENS1_19SingleTileSchedulerILb0ELb1ELb1ELi192EEEEEEEEEvNT_6ParamsE --------------------------
	.section	.text._ZN7cutlass13device_kernelIN5flash11enable_sm90INS1_16FlashAttnFwdSm90INS1_25CollectiveMainloopFwdSm90ILi2EN4cute5tupleIJNS5_1CILi1EEES8_S8_EEENS6_IJNS7_ILi192EEENS7_ILi160EEENS7_ILi64EEEEEELi64ENS_12float_e4m3_tEfNS_4arch4Sm90ELb0ELb1ELb1ELb0ELb0ELb0ELb0ELb1ELb1ELb1ELb1ELb0EEENS1_21CollectiveEpilogueFwdINS6_IJSA_SC_SB_EEES9_NS_10bfloat16_tESG_Li384ELb0ELb1ELb1ELb1EEENS1_19SingleTileSchedulerILb0ELb1ELb1ELi192EEEEEEEEEvNT_6ParamsE,"ax",@progbits
	.align	128
.text._ZN7cutlass13device_kernelIN5flash11enable_sm90INS1_16FlashAttnFwdSm90INS1_25CollectiveMainloopFwdSm90ILi2EN4cute5tupleIJNS5_1CILi1EEES8_S8_EEENS6_IJNS7_ILi192EEENS7_ILi160EEENS7_ILi64EEEEEELi64ENS_12float_e4m3_tEfNS_4arch4Sm90ELb0ELb1ELb1ELb0ELb0ELb0ELb0ELb1ELb1ELb1ELb1ELb0EEENS1_21CollectiveEpilogueFwdINS6_IJSA_SC_SB_EEES9_NS_10bfloat16_tESG_Li384ELb0ELb1ELb1ELb1EEENS1_19SingleTileSchedulerILb0ELb1ELb1ELi192EEEEEEEEEvNT_6ParamsE:
        .type           _ZN7cutlass13device_kernelIN5flash11enable_sm90INS1_16FlashAttnFwdSm90INS1_25CollectiveMainloopFwdSm90ILi2EN4cute5tupleIJNS5_1CILi1EEES8_S8_EEENS6_IJNS7_ILi192EEENS7_ILi160EEENS7_ILi64EEEEEELi64ENS_12float_e4m3_tEfNS_4arch4Sm90ELb0ELb1ELb1ELb0ELb0ELb0ELb0ELb1ELb1ELb1ELb1ELb0EEENS1_21CollectiveEpilogueFwdINS6_IJSA_SC_SB_EEES9_NS_10bfloat16_tESG_Li384ELb0ELb1ELb1ELb1EEENS1_19SingleTileSchedulerILb0ELb1ELb1ELi192EEEEEEEEEvNT_6ParamsE,@function
        .size           _ZN7cutlass13device_kernelIN5flash11enable_sm90INS1_16FlashAttnFwdSm90INS1_25CollectiveMainloopFwdSm90ILi2EN4cute5tupleIJNS5_1CILi1EEES8_S8_EEENS6_IJNS7_ILi192EEENS7_ILi160EEENS7_ILi64EEEEEELi64ENS_12float_e4m3_tEfNS_4arch4Sm90ELb0ELb1ELb1ELb0ELb0ELb0ELb0ELb1ELb1ELb1ELb1ELb0EEENS1_21CollectiveEpilogueFwdINS6_IJSA_SC_SB_EEES9_NS_10bfloat16_tESG_Li384ELb0ELb1ELb1ELb1EEENS1_19SingleTileSchedulerILb0ELb1ELb1ELi192EEEEEEEEEvNT_6ParamsE,(.L_x_13377 - _ZN7cutlass13device_kernelIN5flash11enable_sm90INS1_16FlashAttnFwdSm90INS1_25CollectiveMainloopFwdSm90ILi2EN4cute5tupleIJNS5_1CILi1EEES8_S8_EEENS6_IJNS7_ILi192EEENS7_ILi160EEENS7_ILi64EEEEEELi64ENS_12float_e4m3_tEfNS_4arch4Sm90ELb0ELb1ELb1ELb0ELb0ELb0ELb0ELb1ELb1ELb1ELb1ELb0EEENS1_21CollectiveEpilogueFwdINS6_IJSA_SC_SB_EEES9_NS_10bfloat16_tESG_Li384ELb0ELb1ELb1ELb1EEENS1_19SingleTileSchedulerILb0ELb1ELb1ELi192EEEEEEEEEvNT_6ParamsE)
        .other          _ZN7cutlass13device_kernelIN5flash11enable_sm90INS1_16FlashAttnFwdSm90INS1_25CollectiveMainloopFwdSm90ILi2EN4cute5tupleIJNS5_1CILi1EEES8_S8_EEENS6_IJNS7_ILi192EEENS7_ILi160EEENS7_ILi64EEEEEELi64ENS_12float_e4m3_tEfNS_4arch4Sm90ELb0ELb1ELb1ELb0ELb0ELb0ELb0ELb1ELb1ELb1ELb1ELb0EEENS1_21CollectiveEpilogueFwdINS6_IJSA_SC_SB_EEES9_NS_10bfloat16_tESG_Li384ELb0ELb1ELb1ELb1EEENS1_19SingleTileSchedulerILb0ELb1ELb1ELi192EEEEEEEEEvNT_6ParamsE,@"STO_CUDA_ENTRY STV_DEFAULT"
_ZN7cutlass13device_kernelIN5flash11enable_sm90INS1_16FlashAttnFwdSm90INS1_25CollectiveMainloopFwdSm90ILi2EN4cute5tupleIJNS5_1CILi1EEES8_S8_EEENS6_IJNS7_ILi192EEENS7_ILi160EEENS7_ILi64EEEEEELi64ENS_12float_e4m3_tEfNS_4arch4Sm90ELb0ELb1ELb1ELb0ELb0ELb0ELb0ELb1ELb1ELb1ELb1ELb0EEENS1_21CollectiveEpilogueFwdINS6_IJSA_SC_SB_EEES9_NS_10bfloat16_tESG_Li384ELb0ELb1ELb1ELb1EEENS1_19SingleTileSchedulerILb0ELb1ELb1ELi192EEEEEEEEEvNT_6ParamsE:
        /* <DEDUP_REMOVED lines=17> */
.L_x_11790:
[----:B------:R-:W-:Y:S05]  /*0110*/  BSYNC B0 ;  /* 0x0000000000007941 */ /* 0x000fea0003800000 */
.L_x_11789:
        /* <DEDUP_REMOVED lines=41> */
.L_x_11791:
        /* <DEDUP_REMOVED lines=22> */
.L_x_11792:
        /* <DEDUP_REMOVED lines=18> */
.L_x_11793:
        /* <DEDUP_REMOVED lines=22> */
.L_x_11794:
        /* <DEDUP_REMOVED lines=22> */
.L_x_11795:
        /* <DEDUP_REMOVED lines=9> */
.L_x_11798:
        /* <DEDUP_REMOVED lines=31> */
[----:B-1----:R-:W-:-:S04]  /*0b70*/  UIMAD UR38, UR38, 0xc0, URZ ;  /* 0x000000c0262678a4 */ /* 0x002fc8000f8e023f */
        /* <DEDUP_REMOVED lines=26> */
.L_x_11801:
[----:B------:R-:W-:-:S11]  /*0d20*/  UISETP.NE.AND UP0, UPT, UR5, 0x1, UPT ;  /* 0x000000010500788c */ /* 0x000fd6000bf05270 */
[----:B------:R-:W-:Y:S02]  /*0d30*/  @UP0 ULDC.64 UR10, c[0x0][0x9e8] ;  /* 0x00027a00000a0ab9 */ /* 0x000fe40000000a00 */
[----:B------:R-:W-:-:S04]  /*0d40*/  UIMAD.WIDE.U32 UR8, UR4, UR10, URZ ;  /* 0x0000000a040872a5 */ /* 0x000fc8000f8e003f */
[----:B------:R-:W-:-:S12]  /*0d50*/  @UP0 USHF.R.U32.HI UR4, URZ, UR11, UR9 ;  /* 0x0000000b3f040299 */ /* 0x000fd80008011609 */
.L_x_11802:
[----:B------:R-:W-:-:S06]  /*0d60*/  UIMAD UR4, UR4, UR5, UR5 ;  /* 0x00000005040472a4 */ /* 0x000fcc000f8e0205 */
[----:B------:R-:W-:-:S07]  /*0d70*/  VIMNMX R0, R0, UR4, PT ;  /* 0x0000000400007c48 */ /* 0x000fce000bfe0100 */
.L_x_11800:
[-C--:B------:R-:W-:Y:S01]  /*0d80*/  IMAD R19, R18, R5.reuse, -R19 ;  /* 0x0000000512137224 */ /* 0x080fe200078e0a13 */
        /* <DEDUP_REMOVED lines=29> */
.L_x_11804:
[----:B------:R-:W-:-:S11]  /*0f60*/  UISETP.NE.AND UP0, UPT, UR5, 0x1, UPT ;  /* 0x000000010500788c */ /* 0x000fd6000bf05270 */
[----:B------:R-:W-:Y:S02]  /*0f70*/  @UP0 ULDC.64 UR10, c[0x0][0x9e8] ;  /* 0x00027a00000a0ab9 */ /* 0x000fe40000000a00 */
[----:B------:R-:W-:-:S04]  /*0f80*/  UIMAD.WIDE.U32 UR8, UR4, UR10, URZ ;  /* 0x0000000a040872a5 */ /* 0x000fc8000f8e003f */
[----:B------:R-:W-:-:S12]  /*0f90*/  @UP0 USHF.R.U32.HI UR4, URZ, UR11, UR9 ;  /* 0x0000000b3f040299 */ /* 0x000fd80008011609 */
.L_x_11805:
[----:B------:R-:W-:-:S04]  /*0fa0*/  UIMAD UR4, UR4, UR5, URZ ;  /* 0x00000005040472a4 */ /* 0x000fc8000f8e023f */
[----:B------:R-:W-:-:S04]  /*0fb0*/  UISETP.LT.AND UP0, UPT, UR7, UR4, UPT ;  /* 0x000000040700728c */ /* 0x000fc8000bf01270 */
[----:B------:R-:W-:-:S12]  /*0fc0*/  USEL UR7, UR7, UR4, !UP0 ;  /* 0x0000000407077287 */ /* 0x000fd8000c000000 */
.L_x_11803:
        /* <DEDUP_REMOVED lines=47> */
.L_x_11806:
        /* <DEDUP_REMOVED lines=24> */
[----:B------:R-:W-:Y:S01]  /*1440*/  SHF.R.S32.HI R106, RZ, 0x1f, R23 ;  /* 0x0000001fff6a7819 */ /* 0x000fe20000011417 */
[----:B------:R-:W0:Y:S01]  /*1450*/  S2UR UR7, SR_CgaCtaId ;  /* 0x00000000000779c3 */ /* 0x000e220000008800 */
[----:B------:R-:W-:Y:S01]  /*1460*/  UMOV UR46, 0x400 ;  /* 0x00000400002e7882 */ /* 0x000fe20000000000 */
[----:B------:R-:W-:Y:S01]  /*1470*/  UMOV UR37, 0x80000020 ;  /* 0x8000002000257882 */ /* 0x000fe20000000000 */
        /* <DEDUP_REMOVED lines=32> */
.L_x_11808:
        /* <DEDUP_REMOVED lines=48> */
.L_x_11946:
[----:B------:R-:W-:-:S06]  /*1980*/  ULOP3.LUT UR4, UR40, 0x1, URZ, 0xfc, !UPT ;  /* 0x0000000128047892 */ /* 0x000fcc000f8efc3f */
[----:B0-----:R-:W-:-:S05]  /*1990*/  IMAD.U32 R3, RZ, RZ, UR4 ;  /* 0x00000004ff037e24 */ /* 0x001fca000f8e00ff */
[----:B------:R-:W-:-:S13]  /*19a0*/  ISETP.NE.AND P0, PT, R3, 0x3, PT ;  /* 0x000000030300780c */ /* 0x000fda0003f05270 */
[----:B------:R-:W-:Y:S05]  /*19b0*/  @!P0 BRA `(.L_x_11810) ;  /* 0x0000000000048947 */ /* 0x000fea0003800000 */
[----:B------:R-:W-:Y:S01]  /*19c0*/  BPT.TRAP 0x1 ;  /* 0x000000040000795c */ /* 0x000fe20000300000 */
.L_x_11810:
[----:B------:R0:W1:Y:S01]  /*19d0*/  SYNCS.PHASECHK.TRANS64.TRYWAIT P1, [UR46+0x12430], R8 ;  /* 0x01243008ff0075a7 */ /* 0x000062000802016e */
[----:B------:R-:W-:Y:S05]  /*19e0*/  @!P0 BRA `(.L_x_11811) ;  /* 0x0000000000048947 */ /* 0x000fea0003800000 */
[----:B------:R-:W-:Y:S01]  /*19f0*/  BPT.TRAP 0x1 ;  /* 0x000000040000795c */ /* 0x000fe20000300000 */
.L_x_11811:
[----:B------:R-:W-:Y:S02]  /*1a00*/  ISETP.NE.AND P2, PT, R2, RZ, PT ;  /* 0x000000ff0200720c */ /* 0x000fe40003f45270 */
[----:B------:R-:W-:-:S11]  /*1a10*/  LOP3.LUT R3, R3, 0xfffffff7, RZ, 0xc0, !PT ;  /* 0xfffffff703037812 */ /* 0x000fd600078ec0ff */
[----:B------:R-:W-:Y:S01]  /*1a20*/  @P2 LOP3.LUT R3, R3, 0x8, RZ, 0xfc, !PT ;  /* 0x0000000803032812 */ /* 0x000fe200078efcff */
[----:B-1----:R-:W-:Y:S06]  /*1a30*/  @P1 BRA `(.L_x_11812) ;  /* 0x0000000000081947 */ /* 0x002fec0003800000 */
[----:B------:R-:W1:Y:S02]  /*1a40*/  SYNCS.PHASECHK.TRANS64.TRYWAIT P1, [UR46+0x12430], R8 ;  /* 0x01243008ff0075a7 */ /* 0x000e64000802016e */
[----:B-1----:R-:W-:Y:S05]  /*1a50*/  @!P1 BRA `(.L_x_11813) ;  /* 0x0000016000389947 */ /* 0x002fea0003800000 */
.L_x_11812:
[----:B------:R-:W-:Y:S05]  /*1a60*/  WARPSYNC.ALL ;  /* 0x0000000000007948 */ /* 0x000fea0003800000 */
[----:B------:R-:W-:Y:S01]  /*1a70*/  UIADD3 UR4, UR46, 0xd200, URZ ;  /* 0x0000d2002e047890 */ /* 0x000fe2000fffe03f */
[----:B------:R-:W-:Y:S01]  /*1a80*/  WARPGROUP.ARRIVE ;  /* 0x00000000000079c5 */ /* 0x000fe20000000000 */
[----:B------:R-:W-:Y:S01]  /*1a90*/  UMOV UR5, UR37 ;  /* 0x0000002500057c82 */ /* 0x000fe20008000000 */
[----:B------:R-:W-:Y:S01]  /*1aa0*/  UMOV UR7, 0x80000020 ;  /* 0x8000002000077882 */ /* 0x000fe20000000000 */
[----:B------:R-:W-:Y:S01]  /*1ab0*/  USHF.R.U32.HI UR4, URZ, 0x4, UR4 ;  /* 0x000000043f047899 */ /* 0x000fe20008011604 */
[----:B------:R-:W-:Y:S01]  /*1ac0*/  LOP3.LUT R104, R104, 0xffffff80, RZ, 0xc0, !PT ;  /* 0xffffff8068687812 */ /* 0x000fe200078ec0ff */
[----:B------:R-:W-:Y:S01]  /*1ad0*/  UMOV UR8, UR36 ;  /* 0x0000002400087c82 */ /* 0x000fe20008000000 */
[----:B------:R-:W-:Y:S01]  /*1ae0*/  UMOV UR9, UR37 ;  /* 0x0000002500097c82 */ /* 0x000fe20008000000 */
[----:B------:R-:W-:Y:S01]  /*1af0*/  ULOP3.LUT UR4, UR4, 0x3fff, URZ, 0xc0, !UPT ;  /* 0x00003fff04047892 */ /* 0x000fe2000f8ec03f */
[----:B------:R-:W-:Y:S01]  /*1b00*/  LEA.HI R106, R106, R23, RZ, 0x2 ;  /* 0x000000176a6a7211 */ /* 0x000fe200078f10ff */
[----:B------:R-:W-:Y:S01]  /*1b10*/  UMOV UR11, 0x80000020 ;  /* 0x80000020000b7882 */ /* 0x000fe20000000000 */
[----:B------:R-:W-:Y:S01]  /*1b20*/  ISETP.NE.AND P3, PT, R2, RZ, PT ;  /* 0x000000ff0200720c */ /* 0x000fe20003f65270 */
[----:B------:R-:W-:Y:S01]  /*1b30*/  ULOP3.LUT UR6, UR4, 0x10000, URZ, 0xfc, !UPT ;  /* 0x0001000004067892 */ /* 0x000fe2000f8efc3f */
[----:B------:R-:W-:Y:S01]  /*1b40*/  LOP3.LUT R106, R106, 0xfffffffc, RZ, 0xc0, !PT ;  /* 0xfffffffc6a6a7812 */ /* 0x000fe200078ec0ff */
[----:B------:R-:W-:Y:S01]  /*1b50*/  ULDC UR18, c[0x0][0x288] ;  /* 0x0000a20000127ab9 */ /* 0x000fe20000000800 */
[----:B------:R-:W-:Y:S01]  /*1b60*/  UMOV UR4, UR36 ;  /* 0x0000002400047c82 */ /* 0x000fe20008000000 */
[----:B------:R-:W-:-:S02]  /*1b70*/  UIADD3 UR10, UR6, 0x80, URZ ;  /* 0x00000080060a7890 */ /* 0x000fc4000fffe03f */
[----:B------:R-:W-:Y:S01]  /*1b80*/  IMAD.IADD R106, R23, 0x1, -R106 ;  /* 0x00000001176a7824 */ /* 0x000fe200078e0a6a */
[----:B------:R-:W-:Y:S02]  /*1b90*/  ULDC UR20, c[0x0][0x9dc] ;  /* 0x0002770000147ab9 */ /* 0x000fe40000000800 */
[----:B------:R-:W-:Y:S01]  /*1ba0*/  QGMMA.64x32x32.F32.E4M3.E4M3 R88, gdesc[UR4], RZ, !UPT, gsb0 ;  /* 0x00600000045879f3 */ /* 0x000fe2000c0008ff */
[----:B------:R-:W-:Y:S02]  /*1bb0*/  UIADD3 UR4, UR6, 0x100, URZ ;  /* 0x0000010006047890 */ /* 0x000fe4000fffe03f */
[----:B------:R-:W-:Y:S02]  /*1bc0*/  UIADD3 UR5, UR6, 0x180, URZ ;  /* 0x0000018006057890 */ /* 0x000fe4000fffe03f */
[----:B------:R-:W-:Y:S02]  /*1bd0*/  UIADD3 UR7, UR36, 0x2, URZ ;  /* 0x0000000224077890 */ /* 0x000fe4000fffe03f */
[----:B------:R-:W-:Y:S01]  /*1be0*/  ULOP3.LUT UR20, URZ, UR20, URZ, 0x33, !UPT ;  /* 0x000000143f147292 */ /* 0x000fe2000f8e333f */
        /* <DEDUP_REMOVED lines=23> */
[----:B------:R-:W-:Y:S02]  /*1d60*/  ULDC UR4, c[0x0][0x448] ;  /* 0x0001120000047ab9 */ /* 0x000fe40000000800 */
[----:B------:R-:W-:-:S06]  /*1d70*/  UISETP.NE.AND UP0, UPT, UR4, 0x1, UPT ;  /* 0x000000010400788c */ /* 0x000fcc000bf05270 */
[----:B------:R-:W-:Y:S02]  /*1d80*/  PLOP3.LUT P1, PT, PT, PT, UP0, 0x80, 0x0 ;  /* 0x000000000000781c */ /* 0x000fe40003f2f008 */
[----:B------:R-:W-:-:S03]  /*1d90*/  PLOP3.LUT P2, PT, PT, PT, UP0, 0x80, 0x0 ;  /* 0x000000000000781c */ /* 0x000fc60003f4f008 */
[----:B------:R-:W-:Y:S01]  /*1da0*/  @UP0 ULDC UR4, c[0x0][0x44c] ;  /* 0x0001130000040ab9 */ /* 0x000fe20000000800 */
        /* <DEDUP_REMOVED lines=119> */
[C---:B------:R-:W-:Y:S01]  /*2520*/  FMUL.FTZ R102, R0.reuse, R28 ;  /* 0x0000001c00667220 */ /* 0x040fe20000410000 */
[----:B------:R-:W-:Y:S02]  /*2530*/  IMAD.IADD R28, R23, 0x1, -R104 ;  /* 0x00000001171c7824 */ /* 0x000fe400078e0a68 */
[C---:B------:R-:W-:Y:S01]  /*2540*/  FMUL.FTZ R103, R0.reuse, R29 ;  /* 0x0000001d00677220 */ /* 0x040fe20000410000 */
[C---:B------:R-:W-:Y:S01]  /*2550*/  FMUL.FTZ R101, R0.reuse, R25 ;  /* 0x0000001900657220 */ /* 0x040fe20000410000 */
[----:B------:R-:W-:Y:S01]  /*2560*/  FMUL.FTZ R100, R0, R24 ;  /* 0x0000001800647220 */ /* 0x000fe20000410000 */
[----:B------:R-:W-:Y:S01]  /*2570*/  IMAD.HI R24, R16, 0x55555556, RZ ;  /* 0x5555555610187827 */ /* 0x000fe200078e02ff */
[----:B------:R-:W-:-:S03]  /*2580*/  SHF.R.S32.HI R5, RZ, 0x1f, R28 ;  /* 0x0000001fff057819 */ /* 0x000fc6000001141c */
[C---:B------:R-:W-:Y:S01]  /*2590*/  FMUL.FTZ R31, R0.reuse, R31 ;  /* 0x0000001f001f7220 */ /* 0x040fe20000410000 */
[C---:B------:R-:W-:Y:S01]  /*25a0*/  FMUL.FTZ R107, R0.reuse, R36 ;  /* 0x00000024006b7220 */ /* 0x040fe20000410000 */
[C---:B------:R-:W-:Y:S01]  /*25b0*/  FMUL.FTZ R104, R0.reuse, R32 ;  /* 0x0000002000687220 */ /* 0x040fe20000410000 */
[CC--:B------:R-:W-:Y:S01]  /*25c0*/  LEA.HI R29, R5.reuse, R28.reuse, RZ, 0x2 ;  /* 0x0000001c051d7211 */ /* 0x0c0fe200078f10ff */
[----:B------:R5:W0:Y:S01]  /*25d0*/  MUFU.TANH R23, R31 ;  /* 0x0000001f00177308 */ /* 0x000a220000002400 */
[----:B------:R-:W-:Y:S01]  /*25e0*/  LEA.HI R5, R5, R28, RZ, 0x5 ;  /* 0x0000001c05057211 */ /* 0x000fe200078f28ff */
[C---:B------:R-:W-:Y:S01]  /*25f0*/  FMUL.FTZ R26, R0.reuse, R26 ;  /* 0x0000001a001a7220 */ /* 0x040fe20000410000 */
[--C-:B------:R-:W-:Y:S01]  /*2600*/  SHF.R.S32.HI R4, RZ, 0x2, R29.reuse ;  /* 0x00000002ff047819 */ /* 0x100fe2000001141d */
[C---:B------:R-:W-:Y:S01]  /*2610*/  FMUL.FTZ R27, R0.reuse, R27 ;  /* 0x0000001b001b7220 */ /* 0x040fe20000410000 */
[----:B------:R-:W-:Y:S01]  /*2620*/  SHF.R.S32.HI R25, RZ, 0x1f, R29 ;  /* 0x0000001fff197819 */ /* 0x000fe2000001141d */
[C---:B------:R-:W-:Y:S01]  /*2630*/  FMUL.FTZ R30, R0.reuse, R30 ;  /* 0x0000001e001e7220 */ /* 0x040fe20000410000 */
[----:B------:R-:W-:Y:S01]  /*2640*/  SHF.R.S32.HI R5, RZ, 0x5, R5 ;  /* 0x00000005ff057819 */ /* 0x000fe20000011405 */
[----:B------:R-:W-:Y:S01]  /*2650*/  FMUL.FTZ R105, R0, R33 ;  /* 0x0000002100697220 */ /* 0x000fe20000410000 */
[----:B------:R-:W-:Y:S01]  /*2660*/  LEA.HI R25, R25, R4, RZ, 0x3 ;  /* 0x0000000419197211 */ /* 0x000fe200078f18ff */
[----:B-----5:R-:W-:Y:S01]  /*2670*/  IMAD.MOV.U32 R31, RZ, RZ, -0xa0 ;  /* 0xffffff60ff1f7424 */ /* 0x020fe200078e00ff */
[----:B------:R-:W-:Y:S01]  /*2680*/  LEA.HI R49, R24, R24, RZ, 0x1 ;  /* 0x0000001818317211 */ /* 0x000fe200078f08ff */
[----:B------:R-:W-:Y:S01]  /*2690*/  FMUL.FTZ R37, R0, R37 ;  /* 0x0000002500257220 */ /* 0x000fe20000410000 */
[----:B------:R-:W-:Y:S01]  /*26a0*/  LEA R24, R5, UR38, 0x4 ;  /* 0x0000002605187c11 */ /* 0x000fe2000f8e20ff */
[----:B------:R-:W-:Y:S01]  /*26b0*/  IMAD R32, R22, R31, 0xa1 ;  /* 0x000000a116207424 */ /* 0x000fe200078e021f */
[----:B------:R-:W-:Y:S01]  /*26c0*/  LOP3.LUT R25, R25, 0xfffffff8, RZ, 0xc0, !PT ;  /* 0xfffffff819197812 */ /* 0x000fe200078ec0ff */
[----:B------:R-:W-:Y:S01]  /*26d0*/  IMAD R49, R49, -0x3, R16 ;  /* 0xfffffffd31317824 */ /* 0x000fe200078e0210 */
[----:B------:R-:W-:Y:S01]  /*26e0*/  LEA.HI R5, R106, R106, RZ, 0x1 ;  /* 0x0000006a6a057211 */ /* 0x000fe200078f08ff */
[----:B------:R-:W0:Y:S01]  /*26f0*/  MUFU.TANH R79, R79 ;  /* 0x0000004f004f7308 */ /* 0x000e220000002400 */
[----:B------:R-:W-:Y:S01]  /*2700*/  IADD3 R16, R24, R4, -R25 ;  /* 0x0000000418107210 */ /* 0x000fe20007ffe819 */
[C---:B------:R-:W-:Y:S01]  /*2710*/  FMUL.FTZ R24, R0.reuse, R34 ;  /* 0x0000002200187220 */ /* 0x040fe20000410000 */
[----:B------:R-:W-:Y:S01]  /*2720*/  LOP3.LUT R5, R5, 0x1ffffffe, RZ, 0xc0, !PT ;  /* 0x1ffffffe05057812 */ /* 0x000fe200078ec0ff */
[----:B------:R-:W-:Y:S01]  /*2730*/  FMUL.FTZ R25, R0, R35 ;  /* 0x0000002300197220 */ /* 0x000fe20000410000 */
[----:B------:R-:W-:Y:S01]  /*2740*/  LOP3.LUT R29, R29, 0x7ffffffc, RZ, 0xc0, !PT ;  /* 0x7ffffffc1d1d7812 */ /* 0x000fe200078ec0ff */
[----:B------:R-:W-:-:S02]  /*2750*/  IMAD R49, R49, 0x40, R16 ;  /* 0x0000004031317824 */ /* 0x000fc400078e0210 */
[----:B------:R-:W-:Y:S01]  /*2760*/  IMAD.IADD R4, R106, 0x1, -R5 ;  /* 0x000000016a047824 */ /* 0x000fe200078e0a05 */
[----:B------:R-:W0:Y:S01]  /*2770*/  MUFU.TANH R78, R78 ;  /* 0x0000004e004e7308 */ /* 0x000e220000002400 */
[----:B------:R-:W-:Y:S02]  /*2780*/  IMAD.U32 R5, RZ, RZ, UR46 ;  /* 0x0000002eff057e24 */ /* 0x000fe4000f8e00ff */
[----:B------:R-:W-:Y:S02]  /*2790*/  IMAD R4, R4, 0x8, R49 ;  /* 0x0000000804047824 */ /* 0x000fe400078e0231 */
[----:B------:R-:W-:Y:S02]  /*27a0*/  @!P3 VIADD R5, R5, 0x12440 ;  /* 0x000124400505b836 */ /* 0x000fe40000000000 */
[----:B------:R-:W-:Y:S01]  /*27b0*/  @P1 IMAD.HI.U32 R16, R4, UR4, RZ ;  /* 0x0000000404101c27 */ /* 0x000fe2000f8e00ff */
[----:B------:R-:W-:Y:S01]  /*27c0*/  @UP0 ULDC UR4, c[0x0][0x450] ;  /* 0x0001140000040ab9 */ /* 0x000fe20000000800 */
[----:B------:R-:W0:Y:S02]  /*27d0*/  MUFU.TANH R73, R73 ;  /* 0x0000004900497308 */ /* 0x000e240000002400 */
[----:B------:R-:W-:Y:S01]  /*27e0*/  IMAD.MOV.U32 R106, RZ, RZ, R4 ;  /* 0x000000ffff6a7224 */ /* 0x000fe200078e0004 */
[----:B------:R-:W-:Y:S01]  /*27f0*/  @P2 SHF.R.U32.HI R106, RZ, UR4, R16 ;  /* 0x00000004ff6a2c19 */ /* 0x000fe20008011610 */
[----:B------:R-:W-:Y:S01]  /*2800*/  ULDC.64 UR4, c[0x0][0x9e0] ;  /* 0x0002780000047ab9 */ /* 0x000fe20000000a00 */
[----:B------:R-:W-:Y:S01]  /*2810*/  @!P3 PRMT R16, RZ, 0x654, R5 ;  /* 0x00000654ff10b816 */ /* 0x000fe20000000005 */
[----:B------:R-:W-:Y:S01]  /*2820*/  UISETP.GE.AND UP1, UPT, UR5, 0x1, UPT ;  /* 0x000000010500788c */ /* 0x000fe2000bf26270 */
[----:B------:R-:W-:Y:S01]  /*2830*/  IMAD.IADD R5, R28, 0x1, -R29 ;  /* 0x000000011c057824 */ /* 0x000fe200078e0a1d */
[----:B------:R-:W5:Y:S01]  /*2840*/  SHFL.IDX PT, R36, R106, RZ, 0x1c1f ;  /* 0x001c1fff6a247589 */ /* 0x000f6200000e0000 */
[C---:B------:R-:W-:Y:S01]  /*2850*/  FMUL.FTZ R28, R0.reuse, R38 ;  /* 0x00000026001c7220 */ /* 0x040fe20000410000 */
[----:B------:R-:W-:Y:S01]  /*2860*/  FMUL.FTZ R29, R0, R39 ;  /* 0x00000027001d7220 */ /* 0x000fe20000410000 */
[----:B------:R-:W-:Y:S01]  /*2870*/  IMAD R34, R5, -0x2, R32 ;  /* 0xfffffffe05227824 */ /* 0x000fe200078e0220 */
[----:B------:R-:W-:Y:S01]  /*2880*/  PLOP3.LUT P1, PT, PT, PT, UP1, 0x40, 0x0 ;  /* 0x000000000000781c */ /* 0x000fe20003f2e818 */
[----:B------:R1:W-:Y:S01]  /*2890*/  @!P3 SYNCS.ARRIVE.TRANS64.RED.A1T0 RZ, [R16+URZ], RZ ;  /* 0x000000ff10ffb9a7 */ /* 0x0003e2000810043f */
[----:B------:R-:W0:Y:S01]  /*28a0*/  MUFU.TANH R74, R74 ;  /* 0x0000004a004a7308 */ /* 0x000e220000002400 */
[----:B------:R-:W-:Y:S01]  /*28b0*/  VIADD R114, R32, 0xffffffff ;  /* 0xffffffff20727836 */ /* 0x000fe20000000000 */
[C---:B------:R-:W-:Y:S01]  /*28c0*/  IADD3 R31, R34.reuse, -UR18, R17 ;  /* 0x80000012221f7c10 */ /* 0x040fe2000fffe011 */
[----:B------:R-:W-:-:S02]  /*28d0*/  VIADD R115, R34, 0xffffffff ;  /* 0xffffffff22737836 */ /* 0x000fc40000000000 */
[----:B-1----:R-:W-:-:S03]  /*28e0*/  IMAD R16, R22, -0xa0, R17 ;  /* 0xffffff6016107824 */ /* 0x002fc600078e0211 */
[----:B------:R-:W1:Y:S01]  /*28f0*/  MUFU.TANH R81, R81 ;  /* 0x0000005100517308 */ /* 0x000e620000002400 */
[C---:B------:R-:W-:Y:S02]  /*2900*/  VIADD R112, R31.reuse, UR4 ;  /* 0x000000041f707c36 */ /* 0x040fe40008000000 */
[----:B------:R-:W-:Y:S02]  /*2910*/  VIADD R16, R16, 0xa0 ;  /* 0x000000a010107836 */ /* 0x000fe40000000000 */
[----:B------:R-:W-:Y:S02]  /*2920*/  VIADD R113, R31, UR20 ;  /* 0x000000141f717c36 */ /* 0x000fe40008000000 */
[----:B------:R-:W-:Y:S01]  /*2930*/  IMAD R111, R5, -0x2, R16 ;  /* 0xfffffffe056f7824 */ /* 0x000fe200078e0210 */
[----:B------:R-:W0:Y:S01]  /*2940*/  MUFU.TANH R80, R80 ;  /* 0x0000005000507308 */ /* 0x000e220000002400 */
[----:B-----5:R-:W-:-:S03]  /*2950*/  IMAD.IADD R109, R113, 0x1, R36 ;  /* 0x00000001716d7824 */ /* 0x020fc600078e0224 */
[----:B------:R-:W-:-:S04]  /*2960*/  VIADDMNMX R108, R36, R112, R111, PT ;  /* 0x00000070246c7246 */ /* 0x000fc8000380016f */
        /* <DEDUP_REMOVED lines=62> */
.L_x_11816:
[----:B------:R-:W-:-:S06]  /*2d50*/  UISETP.NE.AND UP2, UPT, UR5, 0x1, UPT ;  /* 0x000000010500788c */ /* 0x000fcc000bf45270 */
[----:B------:R-:W-:-:S05]  /*2d60*/  PLOP3.LUT P1, PT, PT, PT, UP2, 0x80, 0x0 ;  /* 0x000000000000781c */ /* 0x000fca0003f2f028 */
[----:B------:R-:W-:-:S08]  /*2d70*/  @UP2 ULDC.64 UR10, c[0x0][0x9e8] ;  /* 0x00027a00000a2ab9 */ /* 0x000fd00000000a00 */
[----:B------:R-:W-:-:S05]  /*2d80*/  @P1 IMAD.HI.U32 R31, R16, UR10, RZ ;  /* 0x0000000a101f1c27 */ /* 0x000fca000f8e00ff */
[----:B------:R-:W-:-:S07]  /*2d90*/  @P1 SHF.R.U32.HI R16, RZ, UR11, R31 ;  /* 0x0000000bff101c19 */ /* 0x000fce000801161f */
.L_x_11817:
[----:B------:R-:W-:Y:S05]  /*2da0*/  BSYNC B0 ;  /* 0x0000000000007941 */ /* 0x000fea0003800000 */
.L_x_11815:
[----:B------:R-:W-:-:S05]  /*2db0*/  IMAD R16, R16, UR5, R115 ;  /* 0x0000000510107c24 */ /* 0x000fca000f8e0273 */
[----:B------:R-:W-:Y:S02]  /*2dc0*/  VIMNMX R109, R109, R16, !PT ;  /* 0x000000106d6d7248 */ /* 0x000fe40007fe0100 */
[----:B------:R-:W-:-:S07]  /*2dd0*/  VIADDMNMX R108, R16, UR5, R108, PT ;  /* 0x00000005106c7c46 */ /* 0x000fce000b80016c */
.L_x_11814:
        /* <DEDUP_REMOVED lines=8> */
[C---:B------:R-:W-:Y:S02]  /*2e60*/  ISETP.GT.AND P3, PT, R109.reuse, 0x8, !P3 ;  /* 0x000000086d00780c */ /* 0x040fe40005f64270 */
[----:B------:R-:W-:Y:S02]  /*2e70*/  FSEL R88, R88, -INF , !P2 ;  /* 0xff80000058587808 */ /* 0x000fe40005000000 */
[----:B------:R-:W-:Y:S02]  /*2e80*/  LOP3.LUT R16, R16, 0xfffffffd, RZ, 0xc0, !PT ;  /* 0xfffffffd10107812 */ /* 0x000fe400078ec0ff */
[----:B------:R-:W-:-:S02]  /*2e90*/  ISETP.GT.AND P2, PT, R109, 0x9, !P4 ;  /* 0x000000096d00780c */ /* 0x000fc40006744270 */
[----:B------:R-:W-:Y:S02]  /*2ea0*/  ISETP.LT.OR P3, PT, R108, 0x9, P3 ;  /* 0x000000096c00780c */ /* 0x000fe40001f61670 */
        /* <DEDUP_REMOVED lines=8> */
[----:B------:R-:W-:Y:S02]  /*2f30*/  ISETP.LT.OR P2, PT, R108, 0x11, P2 ;  /* 0x000000116c00780c */ /* 0x000fe40001741670 */
[----:B------:R-:W-:Y:S02]  /*2f40*/  ISETP.GE.AND P6, PT, R114, 0x1, PT ;  /* 0x000000017200780c */ /* 0x000fe40003fc6270 */
[----:B------:R-:W-:-:S02]  /*2f50*/  FSEL R92, R92, -INF , !P2 ;  /* 0xff8000005c5c7808 */ /* 0x000fc40005000000 */
[----:B------:R-:W-:Y:S02]  /*2f60*/  @P3 LOP3.LUT R3, R3, 0x1, RZ, 0xfc, !PT ;  /* 0x0000000103033812 */ /* 0x000fe400078efcff */
[----:B------:R-:W-:Y:S02]  /*2f70*/  ISETP.GT.AND P2, PT, R109, 0x11, !P3 ;  /* 0x000000116d00780c */ /* 0x000fe40005f44270 */
[----:B------:R-:W-:Y:S02]  /*2f80*/  ISETP.GE.AND P3, PT, R114, 0x19, PT ;  /* 0x000000197200780c */ /* 0x000fe40003f66270 */
[----:B------:R-:W-:Y:S02]  /*2f90*/  @P4 LOP3.LUT R16, R16, 0x4, RZ, 0xfc, !PT ;  /* 0x0000000410104812 */ /* 0x000fe400078efcff */
[----:B------:R-:W-:Y:S02]  /*2fa0*/  ISETP.LT.OR P2, PT, R108, 0x12, P2 ;  /* 0x000000126c00780c */ /* 0x000fe40001741670 */
[----:B------:R-:W-:-:S02]  /*2fb0*/  LOP3.LUT R16, R16, 0x7fffffff, RZ, 0xc0, !PT ;  /* 0x7fffffff10107812 */ /* 0x000fc400078ec0ff */
[----:B------:R-:W-:Y:S02]  /*2fc0*/  FSEL R91, R91, -INF , !P2 ;  /* 0xff8000005b5b7808 */ /* 0x000fe40005000000 */
[----:B------:R-:W-:Y:S02]  /*2fd0*/  ISETP.GT.AND P2, PT, R109, 0x18, !P3 ;  /* 0x000000186d00780c */ /* 0x000fe40005f44270 */
[----:B------:R-:W-:Y:S02]  /*2fe0*/  LOP3.LUT R3, R3, 0xfffffffd, RZ, 0xc0, !PT ;  /* 0xfffffffd03037812 */ /* 0x000fe400078ec0ff */
[----:B------:R-:W-:Y:S02]  /*2ff0*/  @P3 LOP3.LUT R16, R16, 0x80000000, RZ, 0xfc, !PT ;  /* 0x8000000010103812 */ /* 0x000fe400078efcff */
[----:B------:R-:W-:Y:S02]  /*3000*/  ISETP.GE.AND P3, PT, R114, 0x1a, PT ;  /* 0x0000001a7200780c */ /* 0x000fe40003f66270 */
[----:B------:R-:W-:-:S02]  /*3010*/  ISETP.LT.OR P2, PT, R108, 0x19, P2 ;  /* 0x000000196c00780c */ /* 0x000fc40001741670 */
[----:B------:R-:W-:Y:S02]  /*3020*/  LOP3.LUT R16, R16, 0xbfffffff, RZ, 0xc0, !PT ;  /* 0xbfffffff10107812 */ /* 0x000fe400078ec0ff */
        /* <DEDUP_REMOVED lines=74> */
[----:B------:R-:W-:Y:S02]  /*34d0*/  ISETP.GT.AND P2, PT, R109, 0x49, !P3 ;  /* 0x000000496d00780c */ /* 0x000fe40005f44270 */
[----:B0-----:R-:W-:-:S02]  /*34e0*/  VIADDMNMX R97, R82, R112, R111, PT ;  /* 0x0000007052617246 */ /* 0x001fc4000380016f */
        /* <DEDUP_REMOVED lines=70> */
[----:B------:R-:W-:Y:S01]  /*3950*/  FSEL R67, R98, -INF , !P2 ;  /* 0xff80000062437808 */ /* 0x000fe20005000000 */
[----:B------:R-:W-:Y:S01]  /*3960*/  IMAD.IADD R98, R113, 0x1, R82 ;  /* 0x0000000171627824 */ /* 0x000fe200078e0252 */
        /* <DEDUP_REMOVED lines=63> */
.L_x_11820:
[----:B------:R-:W-:-:S06]  /*3d60*/  UISETP.NE.AND UP2, UPT, UR5, 0x1, UPT ;  /* 0x000000010500788c */ /* 0x000fcc000bf45270 */
[----:B------:R-:W-:-:S05]  /*3d70*/  PLOP3.LUT P5, PT, PT, PT, UP2, 0x80, 0x0 ;  /* 0x000000000000781c */ /* 0x000fca0003faf028 */
[----:B------:R-:W-:-:S08]  /*3d80*/  @UP2 ULDC.64 UR10, c[0x0][0x9e8] ;  /* 0x00027a00000a2ab9 */ /* 0x000fd00000000a00 */
[----:B------:R-:W-:Y:S01]  /*3d90*/  @P5 IMAD.HI.U32 R82, R81, UR10, RZ ;  /* 0x0000000a51525c27 */ /* 0x000fe2000f8e00ff */
[----:B------:R-:W-:-:S13]  /*3da0*/  PLOP3.LUT P5, PT, PT, PT, UP2, 0x80, 0x0 ;  /* 0x000000000000781c */ /* 0x000fda0003faf028 */
[----:B------:R-:W-:-:S07]  /*3db0*/  @P5 SHF.R.U32.HI R81, RZ, UR11, R82 ;  /* 0x0000000bff515c19 */ /* 0x000fce0008011652 */
.L_x_11821:
[----:B------:R-:W-:Y:S05]  /*3dc0*/  BSYNC B0 ;  /* 0x0000000000007941 */ /* 0x000fea0003800000 */
.L_x_11819:
[----:B------:R-:W-:-:S05]  /*3dd0*/  IMAD R81, R81, UR5, R115 ;  /* 0x0000000551517c24 */ /* 0x000fca000f8e0273 */
[----:B------:R-:W-:Y:S02]  /*3de0*/  VIMNMX R98, R98, R81, !PT ;  /* 0x0000005162627248 */ /* 0x000fe40007fe0100 */
[----:B------:R-:W-:-:S07]  /*3df0*/  VIADDMNMX R97, R81, UR5, R97, PT ;  /* 0x0000000551617c46 */ /* 0x000fce000b800161 */
.L_x_11818:
[----:B------:R-:W-:Y:S01]  /*3e00*/  ISETP.GT.AND P1, PT, R98, 0x1, !P1 ;  /* 0x000000016200780c */ /* 0x000fe20004f24270 */
[----:B------:R-:W-:Y:S01]  /*3e10*/  ULDC UR17, c[0x0][0x988] ;  /* 0x0002620000117ab9 */ /* 0x000fe20000000800 */
[----:B------:R-:W-:Y:S01]  /*3e20*/  LOP3.LUT P5, RZ, R16, 0x2000000, RZ, 0xc0, !PT ;  /* 0x0200000010ff7812 */ /* 0x000fe200078ac0ff */
[----:B------:R-:W-:Y:S01]  /*3e30*/  IMAD.U32 R101, RZ, RZ, UR17 ;  /* 0x00000011ff657e24 */ /* 0x000fe2000f8e00ff */
[C---:B------:R-:W-:Y:S01]  /*3e40*/  ISETP.LT.OR P1, PT, R97.reuse, 0x2, P1 ;  /* 0x000000026100780c */ /* 0x040fe20000f21670 */
[----:B------:R-:W-:Y:S01]  /*3e50*/  @UP0 ULDC UR10, c[0x0][0x44c] ;  /* 0x00011300000a0ab9 */ /* 0x000fe20000000800 */
[----:B------:R-:W-:Y:S01]  /*3e60*/  ISETP.GT.AND P6, PT, R98, RZ, !P6 ;  /* 0x000000ff6200720c */ /* 0x000fe200077c4270 */
[----:B------:R-:W-:Y:S01]  /*3e70*/  UIMAD.WIDE.U32 UR10, UR38, UR10, URZ ;  /* 0x0000000a260a72a5 */ /* 0x000fe2000f8e003f */
[----:B------:R-:W-:Y:S01]  /*3e80*/  FSEL R8, R8, -INF , !P1 ;  /* 0xff80000008087808 */ /* 0x000fe20004800000 */
[----:B------:R-:W-:Y:S01]  /*3e90*/  @UP0 ULDC UR12, c[0x0][0x450] ;  /* 0x00011400000c0ab9 */ /* 0x000fe20000000800 */
[----:B------:R-:W-:Y:S01]  /*3ea0*/  LOP3.LUT P1, RZ, R16, 0x1, RZ, 0xc0, !PT ;  /* 0x0000000110ff7812 */ /* 0x000fe2000782c0ff */
[----:B------:R-:W-:Y:S01]  /*3eb0*/  @UP0 USHF.R.U32.HI UR38, URZ, UR12, UR11 ;  /* 0x0000000c3f260299 */ /* 0x000fe2000801160b */
[----:B------:R-:W-:-:S02]  /*3ec0*/  ISETP.LT.OR P6, PT, R97, 0x1, P6 ;  /* 0x000000016100780c */ /* 0x000fc400037c1670 */
[C---:B------:R-:W-:Y:S02]  /*3ed0*/  ISETP.GT.AND P1, PT, R98.reuse, 0x8, !P1 ;  /* 0x000000086200780c */ /* 0x040fe40004f24270 */
[----:B------:R-:W-:Y:S02]  /*3ee0*/  FSEL R99, R7, -INF , !P6 ;  /* 0xff80000007637808 */ /* 0x000fe40007000000 */
[----:B------:R-:W-:Y:S02]  /*3ef0*/  ISETP.LT.OR P1, PT, R97, 0x9, P1 ;  /* 0x000000096100780c */ /* 0x000fe40000f21670 */
[----:B------:R-:W-:Y:S02]  /*3f00*/  ISETP.GT.AND P2, PT, R98, 0x90, !P2 ;  /* 0x000000906200780c */ /* 0x000fe40005744270 */
[----:B------:R-:W-:Y:S02]  /*3f10*/  FSEL R9, R9, -INF , !P1 ;  /* 0xff80000009097808 */ /* 0x000fe40004800000 */
[----:B------:R-:W-:-:S02]  /*3f20*/  LOP3.LUT P1, RZ, R16, 0x2, RZ, 0xc0, !PT ;  /* 0x0000000210ff7812 */ /* 0x000fc4000782c0ff */
[C---:B------:R-:W-:Y:S02]  /*3f30*/  ISETP.GT.AND P3, PT, R98.reuse, 0x91, !P3 ;  /* 0x000000916200780c */ /* 0x040fe40005f64270 */
[C---:B------:R-:W-:Y:S02]  /*3f40*/  ISETP.GT.AND P1, PT, R98.reuse, 0x9, !P1 ;  /* 0x000000096200780c */ /* 0x040fe40004f24270 */
[C---:B------:R-:W-:Y:S02]  /*3f50*/  ISETP.LT.OR P2, PT, R97.reuse, 0x91, P2 ;  /* 0x000000916100780c */ /* 0x040fe40001741670 */
[----:B------:R-:W-:Y:S02]  /*3f60*/  ISETP.LT.OR P1, PT, R97, 0xa, P1 ;  /* 0x0000000a6100780c */ /* 0x000fe40000f21670 */
[----:B------:R-:W-:Y:S02]  /*3f70*/  ISETP.GT.AND P4, PT, R98, 0x98, !P4 ;  /* 0x000000986200780c */ /* 0x000fe40006784270 */
[----:B------:R-:W-:-:S02]  /*3f80*/  FSEL R10, R10, -INF , !P1 ;  /* 0xff8000000a0a7808 */ /* 0x000fc40004800000 */
[----:B------:R-:W-:Y:S02]  /*3f90*/  LOP3.LUT P1, RZ, R16, 0x4, RZ, 0xc0, !PT ;  /* 0x0000000410ff7812 */ /* 0x000fe4000782c0ff */
[C---:B------:R-:W-:Y:S02]  /*3fa0*/  ISETP.LT.OR P3, PT, R97.reuse, 0x92, P3 ;  /* 0x000000926100780c */ /* 0x040fe40001f61670 */
[----:B------:R-:W-:Y:S02]  /*3fb0*/  ISETP.GT.AND P1, PT, R98, 0x10, !P1 ;  /* 0x000000106200780c */ /* 0x000fe40004f24270 */
[----:B------:R-:W-:Y:S02]  /*3fc0*/  FSEL R24, R24, -INF , !P2 ;  /* 0xff80000018187808 */ /* 0x000fe40005000000 */
[C---:B------:R-:W-:Y:S02]  /*3fd0*/  ISETP.LT.OR P1, PT, R97.reuse, 0x11, P1 ;  /* 0x000000116100780c */ /* 0x040fe40000f21670 */
[----:B------:R-:W-:-:S02]  /*3fe0*/  ISETP.LT.OR P4, PT, R97, 0x99, P4 ;  /* 0x000000996100780c */ /* 0x000fc40002781670 */
[----:B------:R-:W-:Y:S02]  /*3ff0*/  FSEL R81, R11, -INF , !P1 ;  /* 0xff8000000b517808 */ /* 0x000fe40004800000 */
[----:B------:R-:W-:Y:S02]  /*4000*/  LOP3.LUT P1, RZ, R3, 0x1, RZ, 0xc0, !PT ;  /* 0x0000000103ff7812 */ /* 0x000fe4000782c0ff */
[----:B------:R-:W-:Y:S02]  /*4010*/  FMNMX.FTZ R11, R84, R88, !PT ;  /* 0x00000058540b7209 */ /* 0x000fe40007810000 */
[----:B------:R-:W-:Y:S02]  /*4020*/  ISETP.GT.AND P1, PT, R98, 0x11, !P1 ;  /* 0x000000116200780c */ /* 0x000fe40004f24270 */
[----:B------:R-:W-:Y:S02]  /*4030*/  FSEL R25, R25, -INF , !P3 ;  /* 0xff80000019197808 */ /* 0x000fe40005800000 */
[----:B------:R-:W-:-:S02]  /*4040*/  ISETP.LT.OR P1, PT, R97, 0x12, P1 ;  /* 0x000000126100780c */ /* 0x000fc40000f21670 */
[----:B------:R-:W-:Y:S02]  /*4050*/  FSEL R28, R28, -INF , !P4 ;  /* 0xff8000001c1c7808 */ /* 0x000fe40006000000 */
        /* <DEDUP_REMOVED lines=43> */
[----:B------:R-:W-:Y:S02]  /*4310*/  ISETP.GT.AND P1, PT, R98, 0x30, !P5 ;  /* 0x000000306200780c */ /* 0x000fe40006f24270 */
[----:B------:R-:W-:Y:S02]  /*4320*/  LOP3.LUT P5, RZ, R16, 0x4000, RZ, 0xc0, !PT ;  /* 0x0000400010ff7812 */ /* 0x000fe400078ac0ff */
        /* <DEDUP_REMOVED lines=48> */
[----:B------:R-:W-:Y:S01]  /*4630*/  R2UR UR7, R19 ;  /* 0x00000000130772ca */ /* 0x000fe200000e0000 */
[----:B------:R-:W0:Y:S01]  /*4640*/  SHFL.BFLY PT, R12, R11, 0x2, 0x1f ;  /* 0x0c401f000b0c7f89 */ /* 0x000e2200000e0000 */
[----:B------:R-:W-:-:S04]  /*4650*/  ISETP.LT.OR P1, PT, R97, 0x4a, P1 ;  /* 0x0000004a6100780c */ /* 0x000fc80000f21670 */
[----:B------:R-:W-:Y:S02]  /*4660*/  FSEL R59, R59, -INF , !P1 ;  /* 0xff8000003b3b7808 */ /* 0x000fe40004800000 */
[----:B------:R-:W-:-:S04]  /*4670*/  LOP3.LUT P1, RZ, R16, 0x20000, RZ, 0xc0, !PT ;  /* 0x0002000010ff7812 */ /* 0x000fc8000782c0ff */
[----:B------:R-:W-:Y:S01]  /*4680*/  ISETP.GT.AND P1, PT, R98, 0x50, !P1 ;  /* 0x000000506200780c */ /* 0x000fe20004f24270 */
[----:B------:R-:W-:-:S03]  /*4690*/  UIADD3 UR38, UR7, UR38, URZ ;  /* 0x0000002607267290 */ /* 0x000fc6000fffe03f */
[----:B------:R-:W-:Y:S01]  /*46a0*/  ISETP.LT.OR P1, PT, R97, 0x51, P1 ;  /* 0x000000516100780c */ /* 0x000fe20000f21670 */
[----:B------:R-:W-:-:S03]  /*46b0*/  UIADD3 UR4, UR38, UR4, URZ ;  /* 0x0000000426047290 */ /* 0x000fc6000fffe03f */
        /* <DEDUP_REMOVED lines=13> */
[----:B------:R-:W-:Y:S02]  /*4790*/  ISETP.LT.OR P1, PT, R97, 0x5a, P1 ;  /* 0x0000005a6100780c */ /* 0x000fe40000f21670 */
[----:B0-----:R-:W-:Y:S02]  /*47a0*/  FMNMX.FTZ R12, R83, R12, !PT ;  /* 0x0000000c530c7209 */ /* 0x001fe40007810000 */
[----:B------:R-:W-:-:S02]  /*47b0*/  FSEL R63, R63, -INF , !P1 ;  /* 0xff8000003f3f7808 */ /* 0x000fc40004800000 */
        /* <DEDUP_REMOVED lines=41> */
[C---:B------:R-:W-:Y:S02]  /*4a50*/  ISETP.GT.AND P1, PT, R98.reuse, 0x88, !P5 ;  /* 0x000000886200780c */ /* 0x040fe40006f24270 */
[----:B------:R-:W-:Y:S02]  /*4a60*/  LOP3.LUT P5, RZ, R3, 0x4, RZ, 0xc0, !PT ;  /* 0x0000000403ff7812 */ /* 0x000fe400078ac0ff */
[----:B------:R-:W-:Y:S02]  /*4a70*/  ISETP.LT.OR P1, PT, R97, 0x89, P1 ;  /* 0x000000896100780c */ /* 0x000fe40000f21670 */
[----:B------:R-:W-:Y:S02]  /*4a80*/  ISETP.GT.AND P5, PT, R98, 0x99, !P5 ;  /* 0x000000996200780c */ /* 0x000fe40006fa4270 */
[----:B------:R-:W-:-:S02]  /*4a90*/  FSEL R30, R30, -INF , !P1 ;  /* 0xff8000001e1e7808 */ /* 0x000fc40004800000 */
[----:B------:R-:W-:Y:S02]  /*4aa0*/  FSETP.NEU.FTZ.AND P1, PT, R12, -INF , PT ;  /* 0xff8000000c00780b */ /* 0x000fe40003f3d000 */
[----:B------:R-:W-:Y:S02]  /*4ab0*/  ISETP.LT.OR P5, PT, R97, 0x9a, P5 ;  /* 0x0000009a6100780c */ /* 0x000fe40002fa1670 */
[----:B------:R-:W-:Y:S02]  /*4ac0*/  FSEL R101, R101, RZ, P1 ;  /* 0x000000ff65657208 */ /* 0x000fe40000800000 */
[----:B------:R-:W-:Y:S02]  /*4ad0*/  LOP3.LUT P1, RZ, R3, 0x2, RZ, 0xc0, !PT ;  /* 0x0000000203ff7812 */ /* 0x000fe4000782c0ff */
[----:B------:R-:W-:Y:S01]  /*4ae0*/  FSEL R29, R29, -INF , !P5 ;  /* 0xff8000001d1d7808 */ /* 0x000fe20006800000 */
        /* <DEDUP_REMOVED lines=16> */
[----:B------:R-:W-:Y:S01]  /*4bf0*/  ISETP.GT.AND P1, PT, R98, 0x89, !P1 ;  /* 0x000000896200780c */ /* 0x000fe20004f24270 */
[--C-:B------:R-:W-:Y:S01]  /*4c00*/  FFMA.FTZ R86, R89, UR17, -R101.reuse ;  /* 0x0000001159567c23 */ /* 0x100fe20008010865 */
[----:B------:R-:W-:Y:S01]  /*4c10*/  FMNMX.FTZ R94, R82, R11, !PT ;  /* 0x0000000b525e7209 */ /* 0x000fe20007810000 */
[----:B------:R0:W-:Y:S01]  /*4c20*/  MUFU.EX2 R92, R95 ;  /* 0x0000005f005c7308 */ /* 0x0001e20000000800 */
[----:B------:R-:W-:Y:S01]  /*4c30*/  ISETP.LT.OR P1, PT, R97, 0x8a, P1 ;  /* 0x0000008a6100780c */ /* 0x000fe20000f21670 */
[----:B------:R-:W-:Y:S01]  /*4c40*/  FFMA.FTZ R89, R96, UR17, -R101 ;  /* 0x0000001160597c23 */ /* 0x000fe20008010865 */
[----:B------:R-:W-:-:S02]  /*4c50*/  FMNMX.FTZ R11, R13, R94, !PT ;  /* 0x0000005e0d0b7209 */ /* 0x000fc40007810000 */
[----:B------:R-:W-:Y:S02]  /*4c60*/  FSEL R23, R23, -INF , !P1 ;  /* 0xff80000017177808 */ /* 0x000fe40004800000 */
[----:B------:R-:W-:Y:S01]  /*4c70*/  FMNMX.FTZ R94, R14, R11, !PT ;  /* 0x0000000b0e5e7209 */ /* 0x000fe20007810000 */
[----:B------:R-:W-:Y:S01]  /*4c80*/  MUFU.EX2 R7, R7 ;  /* 0x0000000700077308 */ /* 0x000fe20000000800 */
[--C-:B0-----:R-:W-:Y:S01]  /*4c90*/  FFMA.FTZ R95, R35, UR17, -R101.reuse ;  /* 0x00000011235f7c23 */ /* 0x101fe20008010865 */
[----:B------:R-:W-:Y:S01]  /*4ca0*/  FFMA.FTZ R35, R36, UR17, -R101 ;  /* 0x0000001124237c23 */ /* 0x000fe20008010865 */
[----:B------:R-:W-:-:S04]  /*4cb0*/  FMNMX.FTZ R11, R15, R94, !PT ;  /* 0x0000005e0f0b7209 */ /* 0x000fc80007810000 */
[----:B------:R-:W-:Y:S01]  /*4cc0*/  FMNMX.FTZ R32, R20, R11, !PT ;  /* 0x0000000b14207209 */ /* 0x000fe20007810000 */
[----:B------:R0:W-:Y:S03]  /*4cd0*/  MUFU.EX2 R94, R93 ;  /* 0x0000005d005e7308 */ /* 0x0001e60000000800 */
[----:B------:R-:W-:-:S04]  /*4ce0*/  FMNMX.FTZ R11, R21, R32, !PT ;  /* 0x00000020150b7209 */ /* 0x000fc80007810000 */
[----:B------:R-:W-:Y:S01]  /*4cf0*/  FMNMX.FTZ R32, R72, R11, !PT ;  /* 0x0000000b48207209 */ /* 0x000fe20007810000 */
[----:B------:R-:W-:Y:S01]  /*4d00*/  MUFU.EX2 R84, R84 ;  /* 0x0000005400547308 */ /* 0x000fe20000000800 */
[--C-:B0-----:R-:W-:Y:S01]  /*4d10*/  FFMA.FTZ R93, R37, UR17, -R101.reuse ;  /* 0x00000011255d7c23 */ /* 0x101fe20008010865 */
        /* <DEDUP_REMOVED lines=14> */
[----:B------:R-:W-:Y:S01]  /*4e00*/  FFMA.FTZ R78, R80, UR17, -R101 ;  /* 0x00000011504e7c23 */ /* 0x000fe20008010865 */
[----:B------:R-:W-:Y:S01]  /*4e10*/  IMAD.U32 R80, RZ, RZ, UR17 ;  /* 0x00000011ff507e24 */ /* 0x000fe2000f8e00ff */
[----:B------:R-:W-:Y:S01]  /*4e20*/  MUFU.EX2 R83, R83 ;  /* 0x0000005300537308 */ /* 0x000fe20000000800 */
[----:B------:R-:W-:-:S04]  /*4e30*/  FMNMX.FTZ R36, R56, R11, !PT ;  /* 0x0000000b38247209 */ /* 0x000fc80007810000 */
[----:B------:R-:W-:-:S03]  /*4e40*/  FMNMX.FTZ R11, R57, R36, !PT ;  /* 0x00000024390b7209 */ /* 0x000fc60007810000 */
[----:B------:R-:W0:Y:S01]  /*4e50*/  MUFU.EX2 R86, R86 ;  /* 0x0000005600567308 */ /* 0x000e220000000800 */
[----:B------:R-:W-:-:S04]  /*4e60*/  FMNMX.FTZ R36, R58, R11, !PT ;  /* 0x0000000b3a247209 */ /* 0x000fc80007810000 */
[----:B------:R-:W-:Y:S01]  /*4e70*/  FMNMX.FTZ R11, R59, R36, !PT ;  /* 0x000000243b0b7209 */ /* 0x000fe20007810000 */
[----:B------:R-:W-:Y:S02]  /*4e80*/  FFMA.FTZ R36, R38, UR17, -R101 ;  /* 0x0000001126247c23 */ /* 0x000fe40008010865 */
[----:B------:R-:W-:Y:S01]  /*4e90*/  MUFU.EX2 R85, R85 ;  /* 0x0000005500557308 */ /* 0x000fe20000000800 */
[----:B------:R-:W-:-:S04]  /*4ea0*/  FMNMX.FTZ R38, R60, R11, !PT ;  /* 0x0000000b3c267209 */ /* 0x000fc80007810000 */
[----:B------:R-:W-:-:S03]  /*4eb0*/  FMNMX.FTZ R11, R61, R38, !PT ;  /* 0x000000263d0b7209 */ /* 0x000fc60007810000 */
[----:B------:R-:W-:Y:S01]  /*4ec0*/  MUFU.EX2 R32, R33 ;  /* 0x0000002100207308 */ /* 0x000fe20000000800 */
[----:B------:R-:W-:Y:S02]  /*4ed0*/  FMNMX.FTZ R38, R62, R11, !PT ;  /* 0x0000000b3e267209 */ /* 0x000fe40007810000 */
[----:B0-----:R-:W-:Y:S02]  /*4ee0*/  F2FP.SATFINITE.E4M3.F32.PACK_AB_MERGE_C R152, R86, R83, RZ ;  /* 0x000000535698723e */ /* 0x001fe400048070ff */
[----:B------:R-:W-:Y:S01]  /*4ef0*/  FMNMX.FTZ R11, R63, R38, !PT ;  /* 0x000000263f0b7209 */ /* 0x000fe20007810000 */
[----:B------:R-:W-:Y:S01]  /*4f00*/  FFMA.FTZ R38, R48, UR17, -R101 ;  /* 0x0000001130267c23 */ /* 0x000fe20008010865 */
[----:B------:R-:W-:Y:S01]  /*4f10*/  F2FP.SATFINITE.E4M3.F32.PACK_AB_MERGE_C R152, R84, R7, R152 ;  /* 0x000000075498723e */ /* 0x000fe20004807098 */
[----:B------:R-:W-:Y:S01]  /*4f20*/  MUFU.EX2 R33, R93 ;  /* 0x0000005d00217308 */ /* 0x000fe20000000800 */
[----:B------:R-:W-:-:S04]  /*4f30*/  FMNMX.FTZ R48, R40, R11, !PT ;  /* 0x0000000b28307209 */ /* 0x000fc80007810000 */
[----:B------:R-:W-:-:S03]  /*4f40*/  FMNMX.FTZ R11, R41, R48, !PT ;  /* 0x00000030290b7209 */ /* 0x000fc60007810000 */
[----:B------:R-:W-:Y:S01]  /*4f50*/  MUFU.EX2 R88, R88 ;  /* 0x0000005800587308 */ /* 0x000fe20000000800 */
[----:B------:R-:W-:-:S04]  /*4f60*/  FMNMX.FTZ R48, R42, R11, !PT ;  /* 0x0000000b2a307209 */ /* 0x000fc80007810000 */
[----:B------:R-:W-:Y:S01]  /*4f70*/  FMNMX.FTZ R11, R43, R48, !PT ;  /* 0x000000302b0b7209 */ /* 0x000fe20007810000 */
[----:B------:R-:W-:Y:S02]  /*4f80*/  FFMA.FTZ R48, R50, UR17, -R101 ;  /* 0x0000001132307c23 */ /* 0x000fe40008010865 */
[----:B------:R-:W-:Y:S01]  /*4f90*/  MUFU.EX2 R87, R87 ;  /* 0x0000005700577308 */ /* 0x000fe20000000800 */
[----:B------:R-:W-:-:S04]  /*4fa0*/  FMNMX.FTZ R50, R44, R11, !PT ;  /* 0x0000000b2c327209 */ /* 0x000fc80007810000 */
[----:B------:R-:W-:-:S03]  /*4fb0*/  FMNMX.FTZ R11, R45, R50, !PT ;  /* 0x000000322d0b7209 */ /* 0x000fc60007810000 */
[----:B------:R-:W-:Y:S01]  /*4fc0*/  MUFU.EX2 R34, R95 ;  /* 0x0000005f00227308 */ /* 0x000fe20000000800 */
[----:B------:R-:W-:-:S04]  /*4fd0*/  FMNMX.FTZ R50, R46, R11, !PT ;  /* 0x0000000b2e327209 */ /* 0x000fc80007810000 */
[----:B------:R-:W-:Y:S01]  /*4fe0*/  FMNMX.FTZ R11, R47, R50, !PT ;  /* 0x000000322f0b7209 */ /* 0x000fe20007810000 */
[----:B------:R-:W-:Y:S02]  /*4ff0*/  FFMA.FTZ R50, R52, UR17, -R101 ;  /* 0x0000001134327c23 */ /* 0x000fe40008010865 */
[----:B------:R-:W0:Y:S01]  /*5000*/  MUFU.EX2 R90, R90 ;  /* 0x0000005a005a7308 */ /* 0x000e220000000800 */
[----:B------:R-:W-:-:S04]  /*5010*/  FMNMX.FTZ R52, R26, R11, !PT ;  /* 0x0000000b1a347209 */ /* 0x000fc80007810000 */
[----:B------:R-:W-:-:S03]  /*5020*/  FMNMX.FTZ R11, R27, R52, !PT ;  /* 0x000000341b0b7209 */ /* 0x000fc60007810000 */
[----:B------:R-:W-:Y:S01]  /*5030*/  MUFU.EX2 R89, R89 ;  /* 0x0000005900597308 */ /* 0x000fe20000000800 */
[----:B------:R-:W-:-:S04]  /*5040*/  FMNMX.FTZ R52, R30, R11, !PT ;  /* 0x0000000b1e347209 */ /* 0x000fc80007810000 */
[----:B------:R-:W-:Y:S01]  /*5050*/  FMNMX.FTZ R11, R23, R52, !PT ;  /* 0x00000034170b7209 */ /* 0x000fe20007810000 */
[----:B------:R-:W-:Y:S02]  /*5060*/  FFMA.FTZ R52, R54, UR17, -R101 ;  /* 0x0000001136347c23 */ /* 0x000fe40008010865 */
[----:B------:R-:W1:Y:S01]  /*5070*/  MUFU.EX2 R91, R91 ;  /* 0x0000005b005b7308 */ /* 0x000e620000000800 */
[----:B------:R-:W-:Y:S02]  /*5080*/  FMNMX.FTZ R54, R24, R11, !PT ;  /* 0x0000000b18367209 */ /* 0x000fe40007810000 */
[----:B0-----:R-:W-:Y:S02]  /*5090*/  F2FP.SATFINITE.E4M3.F32.PACK_AB_MERGE_C R154, R90, R87, RZ ;  /* 0x000000575a9a723e */ /* 0x001fe400048070ff */
[----:B------:R-:W-:Y:S02]  /*50a0*/  FMNMX.FTZ R11, R25, R54, !PT ;  /* 0x00000036190b7209 */ /* 0x000fe40007810000 */
[----:B------:R-:W-:Y:S01]  /*50b0*/  F2FP.SATFINITE.E4M3.F32.PACK_AB_MERGE_C R154, R88, R85, R154 ;  /* 0x00000055589a723e */ /* 0x000fe2000480709a */
[----:B------:R-:W-:Y:S01]  /*50c0*/  MUFU.EX2 R31, R31 ;  /* 0x0000001f001f7308 */ /* 0x000fe20000000800 */
[----:B------:R-:W-:-:S04]  /*50d0*/  FMNMX.FTZ R54, R28, R11, !PT ;  /* 0x0000000b1c367209 */ /* 0x000fc80007810000 */
[----:B------:R-:W-:Y:S01]  /*50e0*/  FMNMX.FTZ R11, R29, R54, !PT ;  /* 0x000000361d0b7209 */ /* 0x000fe20007810000 */
[--C-:B------:R-:W-:Y:S01]  /*50f0*/  FFMA.FTZ R54, R64, UR17, -R101.reuse ;  /* 0x0000001140367c23 */ /* 0x100fe20008010865 */
[--C-:B------:R-:W-:Y:S01]  /*5100*/  FFMA.FTZ R64, R66, UR17, -R101.reuse ;  /* 0x0000001142407c23 */ /* 0x100fe20008010865 */
[--C-:B------:R-:W-:Y:S01]  /*5110*/  FFMA.FTZ R66, R68, UR17, -R101.reuse ;  /* 0x0000001144427c23 */ /* 0x100fe20008010865 */
[--C-:B------:R-:W-:Y:S01]  /*5120*/  FFMA.FTZ R68, R70, UR17, -R101.reuse ;  /* 0x0000001146447c23 */ /* 0x100fe20008010865 */
[----:B------:R-:W0:Y:S01]  /*5130*/  SHFL.BFLY PT, R96, R11, 0x2, 0x1f ;  /* 0x0c401f000b607f89 */ /* 0x000e2200000e0000 */
[--C-:B------:R-:W-:Y:S01]  /*5140*/  FFMA.FTZ R70, R77, UR17, -R101.reuse ;  /* 0x000000114d467c23 */ /* 0x100fe20008010865 */
[----:B------:R-:W-:Y:S01]  /*5150*/  FFMA.FTZ R77, R79, UR17, -R101 ;  /* 0x000000114f4d7c23 */ /* 0x000fe20008010865 */
[----:B------:R-:W2:Y:S01]  /*5160*/  MUFU.EX2 R35, R35 ;  /* 0x0000002300237308 */ /* 0x000ea20000000800 */
[----:B-1----:R-:W-:-:S04]  /*5170*/  F2FP.SATFINITE.E4M3.F32.PACK_AB_MERGE_C R148, R94, R91, RZ ;  /* 0x0000005b5e94723e */ /* 0x002fc800048070ff */
[----:B------:R-:W-:-:S03]  /*5180*/  F2FP.SATFINITE.E4M3.F32.PACK_AB_MERGE_C R148, R92, R89, R148 ;  /* 0x000000595c94723e */ /* 0x000fc60004807094 */
[----:B------:R-:W-:Y:S08]  /*5190*/  MUFU.EX2 R36, R36 ;  /* 0x0000002400247308 */ /* 0x000ff00000000800 */
[----:B------:R-:W-:Y:S01]  /*51a0*/  MUFU.EX2 R37, R37 ;  /* 0x0000002500257308 */ /* 0x000fe20000000800 */
[----:B--2---:R-:W-:Y:S02]  /*51b0*/  F2FP.SATFINITE.E4M3.F32.PACK_AB_MERGE_C R150, R35, R34, RZ ;  /* 0x000000222396723e */ /* 0x004fe400048070ff */
[----:B0-----:R-:W-:-:S02]  /*51c0*/  FMNMX.FTZ R96, R11, R96, !PT ;  /* 0x000000600b607209 */ /* 0x001fc40007810000 */
[----:B------:R-:W-:-:S03]  /*51d0*/  F2FP.SATFINITE.E4M3.F32.PACK_AB_MERGE_C R150, R32, R31, R150 ;  /* 0x0000001f2096723e */ /* 0x000fc60004807096 */
[----:B------:R-:W0:Y:S01]  /*51e0*/  MUFU.EX2 R38, R38 ;  /* 0x0000002600267308 */ /* 0x000e220000000800 */
[----:B------:R-:W1:Y:S07]  /*51f0*/  SHFL.BFLY PT, R11, R96, 0x1, 0x1f ;  /* 0x0c201f00600b7f89 */ /* 0x000e6e00000e0000 */
[----:B------:R-:W-:Y:S08]  /*5200*/  MUFU.EX2 R49, R49 ;  /* 0x0000003100317308 */ /* 0x000ff00000000800 */
[----:B------:R-:W2:Y:S01]  /*5210*/  MUFU.EX2 R50, R50 ;  /* 0x0000003200327308 */ /* 0x000ea20000000800 */
[----:B0-----:R-:W-:-:S04]  /*5220*/  F2FP.SATFINITE.E4M3.F32.PACK_AB_MERGE_C R144, R38, R37, RZ ;  /* 0x000000252690723e */ /* 0x001fc800048070ff */
[----:B------:R-:W-:-:S03]  /*5230*/  F2FP.SATFINITE.E4M3.F32.PACK_AB_MERGE_C R144, R36, R33, R144 ;  /* 0x000000212490723e */ /* 0x000fc60004807090 */
[----:B------:R-:W-:Y:S01]  /*5240*/  MUFU.EX2 R39, R39 ;  /* 0x0000002700277308 */ /* 0x000fe20000000800 */
[----:B-1----:R-:W-:-:S04]  /*5250*/  FMNMX.FTZ R11, R96, R11, !PT ;  /* 0x0000000b600b7209 */ /* 0x002fc80007810000 */
[C---:B------:R-:W-:Y:S01]  /*5260*/  FSETP.NEU.FTZ.AND P1, PT, R11.reuse, -INF , PT ;  /* 0xff8000000b00780b */ /* 0x040fe20003f3d000 */
[----:B------:R-:W-:Y:S01]  /*5270*/  FFMA.FTZ R79, R11, R80, -8 ;  /* 0xc10000000b4f7423 */ /* 0x000fe20000010050 */
[----:B------:R-:W-:Y:S01]  /*5280*/  FFMA.FTZ R80, R6, UR17, -R101 ;  /* 0x0000001106507c23 */ /* 0x000fe20008010865 */
[----:B------:R-:W-:Y:S01]  /*5290*/  MUFU.EX2 R48, R48 ;  /* 0x0000003000307308 */ /* 0x000fe20000000800 */
[----:B--2---:R-:W-:Y:S02]  /*52a0*/  F2FP.SATFINITE.E4M3.F32.PACK_AB_MERGE_C R146, R50, R49, RZ ;  /* 0x000000313292723e */ /* 0x004fe400048070ff */
        /* <DEDUP_REMOVED lines=17> */
[----:B------:R-:W-:Y:S01]  /*53c0*/  FFMA.FTZ R75, R59, UR17, -R6 ;  /* 0x000000113b4b7c23 */ /* 0x000fe20008010806 */
[----:B------:R-:W0:Y:S01]  /*53d0*/  MUFU.EX2 R8, R8 ;  /* 0x0000000800087308 */ /* 0x000e220000000800 */
[----:B------:R-:W-:Y:S01]  /*53e0*/  FADD.FTZ R95, R83, R76 ;  /* 0x0000004c535f7221 */ /* 0x000fe20000010000 */
[--C-:B------:R-:W-:Y:S01]  /*53f0*/  FFMA.FTZ R59, R60, UR17, -R6.reuse ;  /* 0x000000113c3b7c23 */ /* 0x100fe20008010806 */
[--C-:B------:R-:W-:Y:S01]  /*5400*/  FFMA.FTZ R81, R81, UR17, -R6.reuse ;  /* 0x0000001151517c23 */ /* 0x100fe20008010806 */
[--C-:B------:R-:W-:Y:S01]  /*5410*/  FFMA.FTZ R60, R61, UR17, -R6.reuse ;  /* 0x000000113d3c7c23 */ /* 0x100fe20008010806 */
[--C-:B------:R-:W-:Y:S01]  /*5420*/  FFMA.FTZ R61, R62, UR17, -R6.reuse ;  /* 0x000000113e3d7c23 */ /* 0x100fe20008010806 */
[----:B------:R-:W-:Y:S01]  /*5430*/  FADD.FTZ R62, R86, R95 ;  /* 0x0000005f563e7221 */ /* 0x000fe20000010000 */
[--C-:B------:R-:W-:Y:S01]  /*5440*/  FFMA.FTZ R82, R82, UR17, -R6.reuse ;  /* 0x0000001152527c23 */ /* 0x100fe20008010806 */
[----:B------:R-:W1:Y:S01]  /*5450*/  MUFU.EX2 R9, R9 ;  /* 0x0000000900097308 */ /* 0x000e620000000800 */
[----:B------:R-:W-:Y:S01]  /*5460*/  FFMA.FTZ R13, R13, UR17, -R6 ;  /* 0x000000110d0d7c23 */ /* 0x000fe20008010806 */
        /* <DEDUP_REMOVED lines=12> */
[----:B------:R-:W-:Y:S01]  /*5530*/  FADD.FTZ R98, R90, R95 ;  /* 0x0000005f5a627221 */ /* 0x000fe20000010000 */
[----:B------:R-:W-:Y:S01]  /*5540*/  FFMA.FTZ R47, R47, UR17, -R6 ;  /* 0x000000112f2f7c23 */ /* 0x000fe20008010806 */
[----:B------:R-:W0:Y:S01]  /*5550*/  MUFU.EX2 R81, R81 ;  /* 0x0000005100517308 */ /* 0x000e220000000800 */
[----:B-1----:R-:W-:Y:S01]  /*5560*/  FADD.FTZ R63, R9, R76 ;  /* 0x0000004c093f7221 */ /* 0x002fe20000010000 */
[--C-:B------:R-:W-:Y:S01]  /*5570*/  FFMA.FTZ R26, R26, UR17, -R6.reuse ;  /* 0x000000111a1a7c23 */ /* 0x100fe20008010806 */
[--C-:B------:R-:W-:Y:S01]  /*5580*/  FFMA.FTZ R27, R27, UR17, -R6.reuse ;  /* 0x000000111b1b7c23 */ /* 0x100fe20008010806 */
[--C-:B------:R-:W-:Y:S01]  /*5590*/  FFMA.FTZ R30, R30, UR17, -R6.reuse ;  /* 0x000000111e1e7c23 */ /* 0x100fe20008010806 */
[--C-:B------:R-:W-:Y:S01]  /*55a0*/  FFMA.FTZ R23, R23, UR17, -R6.reuse ;  /* 0x0000001117177c23 */ /* 0x100fe20008010806 */
[--C-:B------:R-:W-:Y:S01]  /*55b0*/  FFMA.FTZ R24, R24, UR17, -R6.reuse ;  /* 0x0000001118187c23 */ /* 0x100fe20008010806 */
[----:B------:R-:W-:Y:S01]  /*55c0*/  FFMA.FTZ R25, R25, UR17, -R6 ;  /* 0x0000001119197c23 */ /* 0x000fe20008010806 */
[----:B------:R-:W1:Y:S01]  /*55d0*/  MUFU.EX2 R82, R82 ;  /* 0x0000005200527308 */ /* 0x000e620000000800 */
[----:B--2---:R-:W-:Y:S01]  /*55e0*/  FADD.FTZ R76, R10, R63 ;  /* 0x0000003f0a4c7221 */ /* 0x004fe20000010000 */
[----:B------:R-:W-:Y:S01]  /*55f0*/  FADD.FTZ R63, R89, R98 ;  /* 0x00000062593f7221 */ /* 0x000fe20000010000 */
[----:B------:R-:W-:Y:S01]  /*5600*/  FFMA.FTZ R28, R28, UR17, -R6 ;  /* 0x000000111c1c7c23 */ /* 0x000fe20008010806 */
[----:B------:R-:W-:-:S02]  /*5610*/  F2FP.SATFINITE.E4M3.F32.PACK_AB_MERGE_C R146, R48, R39, R146 ;  /* 0x000000273092723e */ /* 0x000fc40004807092 */
        /* <DEDUP_REMOVED lines=8> */
[--C-:B------:R-:W-:Y:S01]  /*56a0*/  FFMA.FTZ R41, R42, UR17, -R6.reuse ;  /* 0x000000112a297c23 */ /* 0x100fe20008010806 */
[--C-:B------:R-:W-:Y:S02]  /*56b0*/  FFMA.FTZ R42, R43, UR17, -R6.reuse ;  /* 0x000000112b2a7c23 */ /* 0x100fe40008010806 */
[----:B------:R-:W-:Y:S01]  /*56c0*/  FADD.FTZ R7, R32, R7 ;  /* 0x0000000720077221 */ /* 0x000fe20000010000 */
[----:B------:R-:W-:Y:S01]  /*56d0*/  FFMA.FTZ R32, R45, UR17, -R6 ;  /* 0x000000112d207c23 */ /* 0x000fe20008010806 */
        /* <DEDUP_REMOVED lines=9> */
[----:B--2---:R-:W-:Y:S01]  /*5770*/  FADD.FTZ R43, R15, R76 ;  /* 0x0000004c0f2b7221 */ /* 0x004fe20000010000 */
[----:B------:R-:W-:Y:S01]  /*5780*/  FADD.FTZ R76, R34, R7 ;  /* 0x00000007224c7221 */ /* 0x000fe20000010000 */
[--C-:B------:R-:W-:Y:S01]  /*5790*/  FFMA.FTZ R7, R44, UR17, -R6.reuse ;  /* 0x000000112c077c23 */ /* 0x100fe20008010806 */
[----:B------:R-:W-:Y:S01]  /*57a0*/  FFMA.FTZ R6, R29, UR17, -R6 ;  /* 0x000000111d067c23 */ /* 0x000fe20008010806 */
[----:B------:R-:W-:Y:S01]  /*57b0*/  F2FP.SATFINITE.E4M3.F32.PACK_AB_MERGE_C R29, R10, R9, RZ ;  /* 0x000000090a1d723e */ /* 0x000fe200048070ff */
[----:B------:R-:W-:Y:S02]  /*57c0*/  FADD.FTZ R76, R35, R76 ;  /* 0x0000004c234c7221 */ /* 0x000fe40000010000 */
[----:B------:R-:W2:Y:S01]  /*57d0*/  MUFU.EX2 R21, R21 ;  /* 0x0000001500157308 */ /* 0x000ea20000000800 */
[----:B0-----:R-:W-:Y:S01]  /*57e0*/  FADD.FTZ R34, R20, R43 ;  /* 0x0000002b14227221 */ /* 0x001fe20000010000 */
[----:B------:R-:W-:Y:S01]  /*57f0*/  FADD.FTZ R35, R33, R76 ;  /* 0x0000004c21237221 */ /* 0x000fe20000010000 */
[----:B------:R-:W-:-:S03]  /*5800*/  F2FP.SATFINITE.E4M3.F32.PACK_AB_MERGE_C R153, R8, R79, R29 ;  /* 0x0000004f0899723e */ /* 0x000fc6000480701d */
[----:B------:R-:W-:Y:S02]  /*5810*/  FADD.FTZ R44, R36, R35 ;  /* 0x00000023242c7221 */ /* 0x000fe40000010000 */
        /* <DEDUP_REMOVED lines=40> */
[C---:B0-----:R-:W-:Y:S01]  /*5aa0*/  FADD.FTZ R9, R62.reuse, R9 ;  /* 0x000000093e097221 */ /* 0x041fe20000010000 */
[----:B------:R-:W-:-:S04]  /*5ab0*/  F2FP.SATFINITE.E4M3.F32.PACK_AB_MERGE_C R61, R62, R61, RZ ;  /* 0x0000003d3e3d723e */ /* 0x000fc800048070ff */
[----:B------:R-:W-:Y:S02]  /*5ac0*/  F2FP.SATFINITE.E4M3.F32.PACK_AB_MERGE_C R147, R60, R59, R61 ;  /* 0x0000003b3c93723e */ /* 0x000fe4000480703d */
[----:B------:R-:W0:Y:S08]  /*5ad0*/  MUFU.EX2 R40, R40 ;  /* 0x0000002800287308 */ /* 0x000e300000000800 */
[----:B------:R-:W-:Y:S01]  /*5ae0*/  MUFU.EX2 R65, R65 ;  /* 0x0000004100417308 */ /* 0x000fe20000000800 */
[----:B-1----:R-:W-:Y:S01]  /*5af0*/  F2FP.SATFINITE.E4M3.F32.PACK_AB_MERGE_C R140, R52, R51, R31 ;  /* 0x00000033348c723e */ /* 0x002fe2000480701f */
[----:B------:R-:W-:-:S04]  /*5b00*/  FADD.FTZ R51, R51, R50 ;  /* 0x0000003233337221 */ /* 0x000fc80000010000 */
[----:B------:R-:W-:Y:S02]  /*5b10*/  FADD.FTZ R52, R52, R51 ;  /* 0x0000003334347221 */ /* 0x000fe40000010000 */
[----:B------:R-:W1:Y:S01]  /*5b20*/  MUFU.EX2 R66, R66 ;  /* 0x0000004200427308 */ /* 0x000e620000000800 */
[----:B0-----:R-:W-:Y:S01]  /*5b30*/  FADD.FTZ R10, R40, R9 ;  /* 0x00000009280a7221 */ /* 0x001fe20000010000 */
[----:B------:R-:W-:-:S04]  /*5b40*/  FADD.FTZ R53, R53, R52 ;  /* 0x0000003435357221 */ /* 0x000fc80000010000 */
[----:B------:R-:W-:Y:S02]  /*5b50*/  FADD.FTZ R54, R54, R53 ;  /* 0x0000003536367221 */ /* 0x000fe40000010000 */
        /* <DEDUP_REMOVED lines=15> */
[C---:B--2---:R-:W-:Y:S01]  /*5c50*/  F2FP.SATFINITE.E4M3.F32.PACK_AB_MERGE_C R41, R42.reuse, R41, RZ ;  /* 0x000000292a29723e */ /* 0x044fe200048070ff */
[----:B------:R-:W-:-:S03]  /*5c60*/  FADD.FTZ R42, R42, R9 ;  /* 0x000000092a2a7221 */ /* 0x000fc60000010000 */
[----:B------:R-:W-:-:S03]  /*5c70*/  F2FP.SATFINITE.E4M3.F32.PACK_AB_MERGE_C R141, R19, R40, R41 ;  /* 0x00000028138d723e */ /* 0x000fc60004807029 */
[----:B------:R-:W0:Y:S01]  /*5c80*/  MUFU.EX2 R70, R70 ;  /* 0x0000004600467308 */ /* 0x000e220000000800 */
[----:B-1----:R-:W-:-:S07]  /*5c90*/  FADD.FTZ R9, R7, R42 ;  /* 0x0000002a07097221 */ /* 0x002fce0000010000 */
        /* <DEDUP_REMOVED lines=14> */
[----:B------:R-:W1:Y:S01]  /*5d80*/  MUFU.EX2 R27, R27 ;  /* 0x0000001b001b7308 */ /* 0x000e620000000800 */
[C---:B--2---:R-:W-:Y:S01]  /*5d90*/  F2FP.SATFINITE.E4M3.F32.PACK_AB_MERGE_C R46, R47.reuse, R46, RZ ;  /* 0x0000002e2f2e723e */ /* 0x044fe200048070ff */
[----:B------:R-:W-:-:S03]  /*5da0*/  FADD.FTZ R47, R47, R8 ;  /* 0x000000082f2f7221 */ /* 0x000fc60000010000 */
[----:B------:R-:W-:-:S03]  /*5db0*/  F2FP.SATFINITE.E4M3.F32.PACK_AB_MERGE_C R143, R32, R7, R46 ;  /* 0x00000007208f723e */ /* 0x000fc6000480702e */
[----:B------:R-:W2:Y:S01]  /*5dc0*/  MUFU.EX2 R30, R30 ;  /* 0x0000001e001e7308 */ /* 0x000ea20000000800 */
[----:B0-----:R-:W-:-:S07]  /*5dd0*/  FADD.FTZ R8, R26, R47 ;  /* 0x0000002f1a087221 */ /* 0x001fce0000010000 */
        /* <DEDUP_REMOVED lines=17> */
[----:B------:R-:W-:-:S06]  /*5ef0*/  FADD.FTZ R77, R77, R78 ;  /* 0x0000004e4d4d7221 */ /* 0x000fcc0000010000 */
[----:B------:R1:W0:Y:S02]  /*5f00*/  MUFU.EX2 R9, R6 ;  /* 0x0000000600097308 */ /* 0x0002240000000800 */
[----:B-1----:R-:W-:-:S04]  /*5f10*/  FADD.FTZ R6, R24, R23 ;  /* 0x0000001718067221 */ /* 0x002fc80000010000 */
[----:B--2---:R-:W-:Y:S01]  /*5f20*/  FADD.FTZ R7, R25, R6 ;  /* 0x0000000619077221 */ /* 0x004fe20000010000 */
[----:B0-----:R-:W-:-:S03]  /*5f30*/  F2FP.SATFINITE.E4M3.F32.PACK_AB_MERGE_C R8, R9, R28, RZ ;  /* 0x0000001c0908723e */ /* 0x001fc600048070ff */
[----:B------:R-:W-:Y:S01]  /*5f40*/  FADD.FTZ R6, R28, R7 ;  /* 0x000000071c067221 */ /* 0x000fe20000010000 */
[----:B------:R-:W-:Y:S01]  /*5f50*/  FADD.FTZ R7, R80, R77 ;  /* 0x0000004d50077221 */ /* 0x000fe20000010000 */
[----:B------:R-:W-:Y:S02]  /*5f60*/  F2FP.SATFINITE.E4M3.F32.PACK_AB_MERGE_C R139, R25, R24, R8 ;  /* 0x00000018198b723e */ /* 0x000fe40004807008 */
        /* <DEDUP_REMOVED lines=13> */
.L_x_11823:
[----:B------:R-:W-:-:S11]  /*6040*/  UISETP.NE.AND UP2, UPT, UR5, 0x1, UPT ;  /* 0x000000010500788c */ /* 0x000fd6000bf45270 */
[----:B------:R-:W-:Y:S02]  /*6050*/  @UP2 ULDC.64 UR12, c[0x0][0x9e8] ;  /* 0x00027a00000c2ab9 */ /* 0x000fe40000000a00 */
[----:B------:R-:W-:-:S04]  /*6060*/  UIMAD.WIDE.U32 UR10, UR7, UR12, URZ ;  /* 0x0000000c070a72a5 */ /* 0x000fc8000f8e003f */
[----:B------:R-:W-:-:S12]  /*6070*/  @UP2 USHF.R.U32.HI UR7, URZ, UR13, UR11 ;  /* 0x0000000d3f072299 */ /* 0x000fd8000801160b */
.L_x_11824:
[----:B------:R-:W-:-:S04]  /*6080*/  UIMAD UR5, UR7, UR5, UR5 ;  /* 0x00000005070572a4 */ /* 0x000fc8000f8e0205 */
[----:B------:R-:W-:-:S04]  /*6090*/  UISETP.LT.AND UP2, UPT, UR4, UR5, UPT ;  /* 0x000000050400728c */ /* 0x000fc8000bf41270 */
[----:B------:R-:W-:-:S12]  /*60a0*/  USEL UR4, UR4, UR5, UP2 ;  /* 0x0000000504047287 */ /* 0x000fd80009000000 */
.L_x_11822:
[----:B------:R-:W-:Y:S01]  /*60b0*/  UIMAD.WIDE UR4, UR4, 0x66666667, URZ ;  /* 0x66666667040478a5 */ /* 0x000fe2000f8e023f */
[----:B------:R-:W0:Y:S01]  /*60c0*/  S2UR UR7, SR_CgaCtaId ;  /* 0x00000000000779c3 */ /* 0x000e220000008800 */
        /* <DEDUP_REMOVED lines=8> */
[----:B------:R-:W-:Y:S01]  /*6150*/  CS2R R36, SRZ ;  /* 0x0000000000247805 */ /* 0x000fe2000001ff00 */
[----:B------:R-:W-:Y:S01]  /*6160*/  UMOV UR5, URZ ;  /* 0x0000003f00057c82 */ /* 0x000fe20008000000 */
[----:B------:R-:W-:Y:S01]  /*6170*/  UISETP.LT.AND UP2, UPT, UR45, UR4, UPT ;  /* 0x000000042d00728c */ /* 0x000fe2000bf41270 */
[----:B------:R-:W-:Y:S02]  /*6180*/  CS2R R38, SRZ ;  /* 0x0000000000267805 */ /* 0x000fe4000001ff00 */
[----:B------:R-:W-:Y:S02]  /*6190*/  CS2R R40, SRZ ;  /* 0x0000000000287805 */ /* 0x000fe4000001ff00 */
[----:B------:R-:W-:Y:S01]  /*61a0*/  CS2R R42, SRZ ;  /* 0x00000000002a7805 */ /* 0x000fe2000001ff00 */
[----:B------:R-:W-:Y:S01]  /*61b0*/  USEL UR23, UR45, UR4, !UP2 ;  /* 0x000000042d177287 */ /* 0x000fe2000d000000 */
[----:B------:R-:W-:Y:S02]  /*61c0*/  CS2R R44, SRZ ;  /* 0x00000000002c7805 */ /* 0x000fe4000001ff00 */
[----:B------:R-:W-:Y:S01]  /*61d0*/  CS2R R46, SRZ ;  /* 0x00000000002e7805 */ /* 0x000fe2000001ff00 */
[----:B------:R-:W-:Y:S01]  /*61e0*/  UMOV UR4, URZ ;  /* 0x0000003f00047c82 */ /* 0x000fe20008000000 */
[----:B------:R-:W-:-:S02]  /*61f0*/  CS2R R48, SRZ ;  /* 0x0000000000307805 */ /* 0x000fc4000001ff00 */
[----:B------:R-:W-:Y:S02]  /*6200*/  CS2R R50, SRZ ;  /* 0x0000000000327805 */ /* 0x000fe4000001ff00 */
[----:B------:R-:W-:Y:S02]  /*6210*/  ISETP.GE.AND P1, PT, R8, UR23, PT ;  /* 0x0000001708007c0c */ /* 0x000fe4000bf26270 */
[----:B------:R-:W-:Y:S02]  /*6220*/  CS2R R52, SRZ ;  /* 0x0000000000347805 */ /* 0x000fe4000001ff00 */
[----:B------:R-:W-:-:S09]  /*6230*/  CS2R R54, SRZ ;  /* 0x0000000000367805 */ /* 0x000fd2000001ff00 */
[----:B0-----:R-:W-:Y:S05]  /*6240*/  @!P1 BRA `(.L_x_11825) ;  /* 0x00000048009c9947 */ /* 0x001fea0003800000 */
        /* <DEDUP_REMOVED lines=23> */
.L_x_11843:
[----:B------:R-:W-:-:S04]  /*63c0*/  UIADD3 UR4, UR24, 0x1, URZ ;  /* 0x0000000118047890 */ /* 0x000fc8000fffe03f */
[----:B------:R-:W-:-:S04]  /*63d0*/  UISETP.NE.AND UP2, UPT, UR4, 0x2, UPT ;  /* 0x000000020400788c */ /* 0x000fc8000bf45270 */
[----:B------:R-:W-:Y:S02]  /*63e0*/  USEL UR5, URZ, 0x1, UP2 ;  /* 0x000000013f057887 */ /* 0x000fe40009000000 */
[----:B------:R-:W-:Y:S02]  /*63f0*/  USEL UR4, UR4, URZ, UP2 ;  /* 0x0000003f04047287 */ /* 0x000fe40009000000 */
[----:B------:R-:W-:Y:S01]  /*6400*/  ULOP3.LUT UR5, UR25, UR5, URZ, 0x3c, !UPT ;  /* 0x0000000519057292 */ /* 0x000fe2000f8e3c3f */
[----:B------:R-:W-:Y:S11]  /*6410*/  @!P0 BRA `(.L_x_11826) ;  /* 0x0000000000048947 */ /* 0x000ff60003800000 */
[----:B------:R-:W-:Y:S01]  /*6420*/  BPT.TRAP 0x1 ;  /* 0x000000040000795c */ /* 0x000fe20000300000 */
.L_x_11826:
[----:B------:R-:W-:Y:S01]  /*6430*/  ULEA UR22, UR4, UR46, 0x3 ;  /* 0x0000002e04167291 */ /* 0x000fe2000f8e183f */
[----:B------:R-:W-:-:S05]  /*6440*/  IMAD.U32 R9, RZ, RZ, UR5 ;  /* 0x00000005ff097e24 */ /* 0x000fca000f8e00ff */
[----:B------:R-:W-:-:S04]  /*6450*/  SHF.L.U32 R9, R9, 0x1f, RZ ;  /* 0x0000001f09097819 */ /* 0x000fc800000006ff */
[----:B------:R0:W1:Y:S01]  /*6460*/  SYNCS.PHASECHK.TRANS64.TRYWAIT P1, [UR22+0x12430], R9 ;  /* 0x01243009ff0075a7 */ /* 0x0000620008020156 */
[----:B------:R-:W-:Y:S05]  /*6470*/  @!P0 BRA `(.L_x_11827) ;  /* 0x0000000000048947 */ /* 0x000fea0003800000 */
[----:B------:R-:W-:Y:S01]  /*6480*/  BPT.TRAP 0x1 ;  /* 0x000000040000795c */ /* 0x000fe20000300000 */
.L_x_11827:
[----:B-1----:R-:W-:Y:S05]  /*6490*/  @P1 BRA `(.L_x_11828) ;  /* 0x0000000000081947 */ /* 0x002fea0003800000 */
[----:B------:R-:W1:Y:S02]  /*64a0*/  SYNCS.PHASECHK.TRANS64.TRYWAIT P1, [UR22+0x12430], R9 ;  /* 0x01243009ff0075a7 */ /* 0x000e640008020156 */
[----:B-1----:R-:W-:Y:S05]  /*64b0*/  @!P1 BRA `(.L_x_11829) ;  /* 0x0000011400b89947 */ /* 0x002fea0003800000 */
.L_x_11828:
[----:B------:R-:W-:Y:S01]  /*64c0*/  UIMAD UR26, UR4, 0x280, UR6 ;  /* 0x00000280041a78a4 */ /* 0x000fe2000f8e0206 */
[----:B------:R-:W-:Y:S01]  /*64d0*/  WARPGROUP.ARRIVE ;  /* 0x00000000000079c5 */ /* 0x000fe20000000000 */
[----:B------:R-:W-:Y:S01]  /*64e0*/  UMOV UR39, 0x80000020 ;  /* 0x8000002000277882 */ /* 0x000fe20000000000 */
[----:B------:R-:W-:Y:S01]  /*64f0*/  UMOV UR12, UR36 ;  /* 0x00000024000c7c82 */ /* 0x000fe20008000000 */
[----:B------:R-:W-:Y:S02]  /*6500*/  UIADD3 UR10, UR26, 0x80, URZ ;  /* 0x000000801a0a7890 */ /* 0x000fe4000fffe03f */
[----:B------:R-:W-:Y:S02]  /*6510*/  UIADD3 UR14, UR26, 0x100, URZ ;  /* 0x000001001a0e7890 */ /* 0x000fe4000fffe03f */
[----:B------:R-:W-:Y:S01]  /*6520*/  UMOV UR38, UR26 ;  /* 0x0000001a00267c82 */ /* 0x000fe20008000000 */
[----:B------:R-:W-:Y:S01]  /*6530*/  UMOV UR13, UR37 ;  /* 0x00000025000d7c82 */ /* 0x000fe20008000000 */
[----:B------:R-:W-:Y:S01]  /*6540*/  QGMMA.64x32x32.F32.E4M3.E4M3 R120, gdesc[UR36], RZ, !UPT, gsb0 ;  /* 0x00600000247879f3 */ /* 0x000fe2000c0008ff */
[----:B------:R-:W-:Y:S01]  /*6550*/  UMOV UR38, UR10 ;  /* 0x0000000a00267c82 */ /* 0x000fe20008000000 */
[----:B------:R-:W-:Y:S01]  /*6560*/  UMOV UR39, 0x80000020 ;  /* 0x8000002000277882 */ /* 0x000fe20000000000 */
        /* <DEDUP_REMOVED lines=53> */
.L_x_11830:
[----:B------:R-:W-:Y:S01]  /*68c0*/  ULEA UR13, UR24, UR46, 0x3 ;  /* 0x0000002e180d7291 */ /* 0x000fe2000f8e183f */
[----:B01----:R-:W-:-:S05]  /*68d0*/  IMAD.U32 R9, RZ, RZ, UR25 ;  /* 0x00000019ff097e24 */ /* 0x003fca000f8e00ff */
[----:B------:R-:W-:-:S04]  /*68e0*/  SHF.L.U32 R9, R9, 0x1f, RZ ;  /* 0x0000001f09097819 */ /* 0x000fc800000006ff */
[----:B------:R0:W1:Y:S01]  /*68f0*/  SYNCS.PHASECHK.TRANS64.TRYWAIT P1, [UR13+0x12450], R9 ;  /* 0x01245009ff0075a7 */ /* 0x000062000802014d */
[----:B------:R-:W-:Y:S05]  /*6900*/  @!P0 BRA `(.L_x_11831) ;  /* 0x0000000000048947 */ /* 0x000fea0003800000 */
[----:B------:R-:W-:Y:S01]  /*6910*/  BPT.TRAP 0x1 ;  /* 0x000000040000795c */ /* 0x000fe20000300000 */
.L_x_11831:
        /* <DEDUP_REMOVED lines=42> */
.L_x_11832:
        /* <DEDUP_REMOVED lines=15> */
[C---:B------:R-:W-:Y:S01]  /*6cb0*/  FMUL.FTZ R115, R0.reuse, R116 ;  /* 0x0000007400737220 */ /* 0x040fe20000410000 */
[----:B------:R-:W-:Y:S01]  /*6cc0*/  UIMAD UR12, UR24, 0x280, UR10 ;  /* 0x00000280180c78a4 */ /* 0x000fe2000f8e020a */
[C---:B------:R-:W-:Y:S01]  /*6cd0*/  FMUL.FTZ R116, R0.reuse, R117 ;  /* 0x0000007500747220 */ /* 0x040fe20000410000 */
[----:B------:R-:W-:Y:S01]  /*6ce0*/  PLOP3.LUT P2, PT, PT, PT, UP0, 0x80, 0x0 ;  /* 0x000000000000781c */ /* 0x000fe20003f4f008 */
[C---:B------:R-:W-:Y:S01]  /*6cf0*/  FMUL.FTZ R117, R0.reuse, R118 ;  /* 0x0000007600757220 */ /* 0x040fe20000410000 */
[C---:B------:R-:W-:Y:S01]  /*6d00*/  FMUL.FTZ R118, R0.reuse, R119 ;  /* 0x0000007700767220 */ /* 0x040fe20000410000 */
[C---:B------:R-:W-:Y:S01]  /*6d10*/  FMUL.FTZ R119, R0.reuse, R76 ;  /* 0x0000004c00777220 */ /* 0x040fe20000410000 */
[C---:B------:R-:W-:Y:S01]  /*6d20*/  FMUL.FTZ R76, R0.reuse, R78 ;  /* 0x0000004e004c7220 */ /* 0x040fe20000410000 */
[----:B------:R-:W-:Y:S01]  /*6d30*/  UMOV UR10, UR12 ;  /* 0x0000000c000a7c82 */ /* 0x000fe20008000000 */
[C---:B------:R-:W-:Y:S01]  /*6d40*/  FMUL.FTZ R78, R0.reuse, R82 ;  /* 0x00000052004e7220 */ /* 0x040fe20000410000 */
[----:B------:R-:W-:Y:S01]  /*6d50*/  QGMMA.64x64x32.F32.E4M3.E4M3 R24, R152, gdesc[UR8], R24, gsb0 ;  /* 0x00e0000898187df3 */ /* 0x000fe20008000818 */
[----:B------:R-:W-:Y:S01]  /*6d60*/  UIADD3 UR10, UR12, 0x80, URZ ;  /* 0x000000800c0a7890 */ /* 0x000fe2000fffe03f */
[C---:B------:R-:W-:Y:S01]  /*6d70*/  FMUL.FTZ R82, R0.reuse, R86 ;  /* 0x0000005600527220 */ /* 0x040fe20000410000 */
[----:B------:R-:W-:Y:S01]  /*6d80*/  UMOV UR11, 0xc0000010 ;  /* 0xc0000010000b7882 */ /* 0x000fe20000000000 */
[----:B------:R-:W-:Y:S01]  /*6d90*/  FMUL.FTZ R86, R0, R56 ;  /* 0x0000003800567220 */ /* 0x000fe20000410000 */
[----:B------:R-:W-:Y:S01]  /*6da0*/  ISETP.NE.AND P3, PT, R2, RZ, PT ;  /* 0x000000ff0200720c */ /* 0x000fe20003f65270 */
[----:B01----:R0:W1:Y:S01]  /*6db0*/  MUFU.TANH R9, R127 ;  /* 0x0000007f00097308 */ /* 0x0030620000002400 */
[----:B------:R-:W-:-:S02]  /*6dc0*/  IMAD.MOV.U32 R131, RZ, RZ, R4 ;  /* 0x000000ffff837224 */ /* 0x000fc400078e0004 */
[----:B------:R-:W-:Y:S01]  /*6dd0*/  FMUL.FTZ R130, R0, R68 ;  /* 0x0000004400827220 */ /* 0x000fe20000410000 */
[----:B------:R-:W-:Y:S02]  /*6de0*/  IMAD R132, R8, -0xa0, RZ ;  /* 0xffffff6008847824 */ /* 0x000fe400078e02ff */
[C---:B------:R-:W-:Y:S01]  /*6df0*/  FMUL.FTZ R128, R0.reuse, R60 ;  /* 0x0000003c00807220 */ /* 0x040fe20000410000 */
[C---:B------:R-:W-:Y:S01]  /*6e00*/  FMUL.FTZ R60, R0.reuse, R62 ;  /* 0x0000003e003c7220 */ /* 0x040fe20000410000 */
[----:B------:R-:W-:Y:S01]  /*6e10*/  FMUL.FTZ R129, R0, R61 ;  /* 0x0000003d00817220 */ /* 0x000fe20000410000 */
[----:B------:R-:W-:Y:S02]  /*6e20*/  VIADD R68, R132, 0x1 ;  /* 0x0000000184447836 */ /* 0x000fe40000000000 */
        /* <DEDUP_REMOVED lines=41> */
[----:B------:R-:W2:Y:S08]  /*70c0*/  MUFU.TANH R108, R108 ;  /* 0x0000006c006c7308 */ /* 0x000eb00000002400 */
[----:B------:R-:W3:Y:S01]  /*70d0*/  MUFU.TANH R109, R109 ;  /* 0x0000006d006d7308 */ /* 0x000ee20000002400 */
[----:B------:R-:W-:-:S02]  /*70e0*/  WARPGROUP.DEPBAR.LE gsb0, 0x0 ;  /* 0x00008000000079c5 */ /* 0x000fc40000010000 */
[----:B------:R-:W-:-:S05]  /*70f0*/  WARPGROUP.ARRIVE ;  /* 0x00000000000079c5 */ /* 0x000fca0000000000 */
[----:B------:R-:W4:Y:S01]  /*7100*/  MUFU.TANH R110, R110 ;  /* 0x0000006e006e7308 */ /* 0x000f220000002400 */
[----:B------:R-:W-:Y:S01]  /*7110*/  QGMMA.64x64x32.F32.E4M3.E4M3 R24, R148, gdesc[UR8], R24, gsb0 ;  /* 0x00e0000894187df3 */ /* 0x000fe20008000818 */
        /* <DEDUP_REMOVED lines=47> */
[----:B------:R-:W-:Y:S02]  /*7410*/  @UP0 ULDC UR10, c[0x0][0x44c] ;  /* 0x00011300000a0ab9 */ /* 0x000fe40000000800 */
[----:B------:R-:W-:Y:S01]  /*7420*/  @P1 IMAD.HI.U32 R56, R4, UR10, RZ ;  /* 0x0000000a04381c27 */ /* 0x000fe2000f8e00ff */
[----:B------:R-:W-:Y:S01]  /*7430*/  @UP0 ULDC UR10, c[0x0][0x450] ;  /* 0x00011400000a0ab9 */ /* 0x000fe20000000800 */
[----:B------:R-:W-:Y:S02]  /*7440*/  PLOP3.LUT P1, PT, PT, PT, UP1, 0x40, 0x0 ;  /* 0x000000000000781c */ /* 0x000fe40003f2e818 */
[----:B------:R-:W0:Y:S01]  /*7450*/  MUFU.TANH R80, R80 ;  /* 0x0000005000507308 */ /* 0x000e220000002400 */
[----:B------:R-:W-:Y:S01]  /*7460*/  @P2 SHF.R.U32.HI R131, RZ, UR10, R56 ;  /* 0x0000000aff832c19 */ /* 0x000fe20008011638 */
[----:B------:R-:W-:-:S04]  /*7470*/  IMAD.U32 R56, RZ, RZ, UR22 ;  /* 0x00000016ff387e24 */ /* 0x000fc8000f8e00ff */
[----:B------:R-:W5:Y:S01]  /*7480*/  SHFL.IDX PT, R57, R131, RZ, 0x1c1f ;  /* 0x001c1fff83397589 */ /* 0x000f6200000e0000 */
[----:B------:R-:W-:Y:S01]  /*7490*/  @!P3 VIADD R56, R56, 0x12440 ;  /* 0x000124403838b836 */ /* 0x000fe20000000000 */
[----:B------:R-:W0:Y:S04]  /*74a0*/  MUFU.TANH R81, R81 ;  /* 0x0000005100517308 */ /* 0x000e280000002400 */
[----:B------:R-:W-:-:S04]  /*74b0*/  @!P3 PRMT R56, RZ, 0x654, R56 ;  /* 0x00000654ff38b816 */ /* 0x000fc80000000038 */
        /* <DEDUP_REMOVED lines=10> */
[----:B-1----:R-:W-:-:S07]  /*7560*/  IMAD R56, R18, UR21, R67 ;  /* 0x0000001512387c24 */ /* 0x002fce000f8e0243 */
[----:B------:R-:W1:Y:S01]  /*7570*/  MUFU.TANH R58, R58 ;  /* 0x0000003a003a7308 */ /* 0x000e620000002400 */
[----:B------:R-:W-:Y:S02]  /*7580*/  VIADD R67, R67, 0xffffffff ;  /* 0xffffffff43437836 */ /* 0x000fe40000000000 */
[----:B------:R-:W-:-:S04]  /*7590*/  VIADD R56, R56, -UR18 ;  /* 0x8000001238387c36 */ /* 0x000fc80008000000 */
[C---:B------:R-:W-:Y:S01]  /*75a0*/  VIADD R134, R56.reuse, UR19 ;  /* 0x0000001338867c36 */ /* 0x040fe20008000000 */
[----:B------:R-:W0:Y:S01]  /*75b0*/  MUFU.TANH R59, R59 ;  /* 0x0000003b003b7308 */ /* 0x000e220000002400 */
[----:B------:R-:W-:Y:S02]  /*75c0*/  VIADD R133, R56, UR20 ;  /* 0x0000001438857c36 */ /* 0x000fe40008000000 */
[--C-:B-----5:R-:W-:Y:S02]  /*75d0*/  IMAD.IADD R71, R134, 0x1, R57.reuse ;  /* 0x0000000186477824 */ /* 0x120fe400078e0239 */
        /* <DEDUP_REMOVED lines=27> */
.L_x_11836:
[----:B------:R-:W-:-:S05]  /*7790*/  IMAD.U32 R136, RZ, RZ, UR16 ;  /* 0x00000010ff887e24 */ /* 0x000fca000f8e00ff */
[----:B------:R-:W-:-:S13]  /*77a0*/  ISETP.NE.AND P1, PT, R136, 0x1, PT ;  /* 0x000000018800780c */ /* 0x000fda0003f25270 */
[----:B------:R-:W1:Y:S02]  /*77b0*/  @P1 LDC.64 R56, c[0x0][0x9e8] ;  /* 0x00027a00ff381b82 */ /* 0x000e640000000a00 */
[----:B-1----:R-:W-:-:S05]  /*77c0*/  @P1 IMAD.HI.U32 R56, R135, R56, RZ ;  /* 0x0000003887381227 */ /* 0x002fca00078e00ff */
[----:B------:R-:W-:-:S07]  /*77d0*/  @P1 SHF.R.U32.HI R135, RZ, R57, R56 ;  /* 0x00000039ff871219 */ /* 0x000fce0000011638 */
.L_x_11837:
[----:B------:R-:W-:Y:S05]  /*77e0*/  BSYNC B0 ;  /* 0x0000000000007941 */ /* 0x000fea0003800000 */
.L_x_11835:
[----:B------:R-:W-:-:S05]  /*77f0*/  IMAD R135, R135, R136, R67 ;  /* 0x0000008887877224 */ /* 0x000fca00078e0243 */
[----:B------:R-:W-:Y:S02]  /*7800*/  VIADDMNMX R71, R135, R136, R71, PT ;  /* 0x0000008887477246 */ /* 0x000fe40003800147 */
[----:B------:R-:W-:-:S07]  /*7810*/  VIMNMX R70, R70, R135, !PT ;  /* 0x0000008746467248 */ /* 0x000fce0007fe0100 */
.L_x_11834:
[C---:B------:R-:W-:Y:S01]  /*7820*/  ISETP.GE.AND P3, PT, R132.reuse, 0x9, PT ;  /* 0x000000098400780c */ /* 0x040fe20003f66270 */
[----:B------:R-:W1:Y:S01]  /*7830*/  SHFL.IDX PT, R57, R131, 0x1, 0x1c1f ;  /* 0x003c1f0083397f89 */ /* 0x000e6200000e0000 */
        /* <DEDUP_REMOVED lines=12> */
[--C-:B-1----:R-:W-:Y:S01]  /*7900*/  IMAD.IADD R134, R134, 0x1, R57.reuse ;  /* 0x0000000186867824 */ /* 0x102fe200078e0239 */
[C---:B------:R-:W-:Y:S01]  /*7910*/  ISETP.GE.AND P4, PT, R132.reuse, 0x11, PT ;  /* 0x000000118400780c */ /* 0x040fe20003f86270 */
        /* <DEDUP_REMOVED lines=44> */
[----:B0-----:R-:W-:Y:S02]  /*7be0*/  FSEL R107, R107, -INF , !P2 ;  /* 0xff8000006b6b7808 */ /* 0x001fe40005000000 */
        /* <DEDUP_REMOVED lines=187> */
.L_x_11840:
[----:B------:R-:W-:-:S05]  /*87a0*/  IMAD.U32 R131, RZ, RZ, UR16 ;  /* 0x00000010ff837e24 */ /* 0x000fca000f8e00ff */
[----:B------:R-:W-:-:S13]  /*87b0*/  ISETP.NE.AND P6, PT, R131, 0x1, PT ;  /* 0x000000018300780c */ /* 0x000fda0003fc5270 */
[----:B------:R-:W0:Y:S02]  /*87c0*/  @P6 LDC.64 R56, c[0x0][0x9e8] ;  /* 0x00027a00ff386b82 */ /* 0x000e240000000a00 */
[----:B0-----:R-:W-:-:S05]  /*87d0*/  @P6 IMAD.HI.U32 R56, R10, R56, RZ ;  /* 0x000000380a386227 */ /* 0x001fca00078e00ff */
[----:B------:R-:W-:-:S07]  /*87e0*/  @P6 SHF.R.U32.HI R10, RZ, R57, R56 ;  /* 0x00000039ff0a6219 */ /* 0x000fce0000011638 */
.L_x_11841:
[----:B------:R-:W-:Y:S05]  /*87f0*/  BSYNC B0 ;  /* 0x0000000000007941 */ /* 0x000fea0003800000 */
.L_x_11839:
[----:B------:R-:W-:-:S05]  /*8800*/  IMAD R10, R10, R131, R67 ;  /* 0x000000830a0a7224 */ /* 0x000fca00078e0243 */
[----:B------:R-:W-:Y:S02]  /*8810*/  VIADDMNMX R134, R10, R131, R134, PT ;  /* 0x000000830a867246 */ /* 0x000fe40003800186 */
[----:B------:R-:W-:-:S07]  /*8820*/  VIMNMX R133, R133, R10, !PT ;  /* 0x0000000a85857248 */ /* 0x000fce0007fe0100 */
.L_x_11838:
[----:B------:R-:W-:Y:S01]  /*8830*/  ISETP.GT.AND P1, PT, R133, 0x1, !P1 ;  /* 0x000000018500780c */ /* 0x000fe20004f24270 */
[----:B------:R-:W-:Y:S01]  /*8840*/  IMAD.U32 R67, RZ, RZ, UR17 ;  /* 0x00000011ff437e24 */ /* 0x000fe2000f8e00ff */
        /* <DEDUP_REMOVED lines=74> */
[----:B------:R-:W-:Y:S02]  /*8cf0*/  ISETP.GT.AND P1, PT, R133, 0x30, !P6 ;  /* 0x000000308500780c */ /* 0x000fe40007724270 */
[----:B------:R-:W-:Y:S02]  /*8d00*/  LOP3.LUT P6, RZ, R16, 0x10000, RZ, 0xc0, !PT ;  /* 0x0001000010ff7812 */ /* 0x000fe400078cc0ff */
        /* <DEDUP_REMOVED lines=22> */
[----:B------:R-:W-:Y:S01]  /*8e70*/  ISETP.GT.AND P2, PT, R133, 0x89, !P2 ;  /* 0x000000898500780c */ /* 0x000fe20005744270 */
[----:B------:R-:W0:Y:S01]  /*8e80*/  SHFL.BFLY PT, R57, R56, 0x2, 0x1f ;  /* 0x0c401f0038397f89 */ /* 0x000e2200000e0000 */
[----:B------:R-:W-:Y:S02]  /*8e90*/  FSEL R118, R118, -INF , !P1 ;  /* 0xff80000076767808 */ /* 0x000fe40004800000 */
[----:B------:R-:W-:-:S02]  /*8ea0*/  LOP3.LUT P1, RZ, R16, 0x800000, RZ, 0xc0, !PT ;  /* 0x0080000010ff7812 */ /* 0x000fc4000782c0ff */
[C---:B------:R-:W-:Y:S02]  /*8eb0*/  ISETP.LT.OR P2, PT, R134.reuse, 0x8a, P2 ;  /* 0x0000008a8600780c */ /* 0x040fe40001741670 */
[C---:B------:R-:W-:Y:S02]  /*8ec0*/  ISETP.GT.AND P1, PT, R133.reuse, 0x40, !P1 ;  /* 0x000000408500780c */ /* 0x040fe40004f24270 */
[----:B------:R-:W-:Y:S02]  /*8ed0*/  ISETP.GT.AND P3, PT, R133, 0x90, !P3 ;  /* 0x000000908500780c */ /* 0x000fe40005f64270 */
[----:B------:R-:W-:Y:S02]  /*8ee0*/  ISETP.LT.OR P1, PT, R134, 0x41, P1 ;  /* 0x000000418600780c */ /* 0x000fe40000f21670 */
[----:B------:R-:W-:Y:S02]  /*8ef0*/  FSEL R61, R61, -INF , !P2 ;  /* 0xff8000003d3d7808 */ /* 0x000fe40005000000 */
[----:B------:R-:W-:-:S02]  /*8f00*/  FSEL R90, R90, -INF , !P1 ;  /* 0xff8000005a5a7808 */ /* 0x000fc40004800000 */
[----:B------:R-:W-:Y:S02]  /*8f10*/  LOP3.LUT P1, RZ, R16, 0x400000, RZ, 0xc0, !PT ;  /* 0x0040000010ff7812 */ /* 0x000fe4000782c0ff */
[C---:B------:R-:W-:Y:S02]  /*8f20*/  ISETP.GT.AND P4, PT, R133.reuse, 0x91, !P4 ;  /* 0x000000918500780c */ /* 0x040fe40006784270 */
[----:B------:R-:W-:Y:S02]  /*8f30*/  ISETP.GT.AND P1, PT, R133, 0x41, !P1 ;  /* 0x000000418500780c */ /* 0x000fe40004f24270 */
[C---:B------:R-:W-:Y:S02]  /*8f40*/  ISETP.LT.OR P3, PT, R134.reuse, 0x91, P3 ;  /* 0x000000918600780c */ /* 0x040fe40001f61670 */
[----:B------:R-:W-:Y:S02]  /*8f50*/  ISETP.LT.OR P1, PT, R134, 0x42, P1 ;  /* 0x000000428600780c */ /* 0x000fe40000f21670 */
[----:B0-----:R-:W-:-:S02]  /*8f60*/  FMNMX.FTZ R57, R56, R57, !PT ;  /* 0x0000003938397209 */ /* 0x001fc40007810000 */
[----:B------:R-:W-:Y:S02]  /*8f70*/  FSEL R91, R91, -INF , !P1 ;  /* 0xff8000005b5b7808 */ /* 0x000fe40004800000 */
[----:B------:R-:W-:Y:S01]  /*8f80*/  LOP3.LUT P1, RZ, R16, 0x200000, RZ, 0xc0, !PT ;  /* 0x0020000010ff7812 */ /* 0x000fe2000782c0ff */
[----:B------:R-:W0:Y:S01]  /*8f90*/  SHFL.BFLY PT, R10, R57, 0x1, 0x1f ;  /* 0x0c201f00390a7f89 */ /* 0x000e2200000e0000 */
[C---:B------:R-:W-:Y:S02]  /*8fa0*/  ISETP.GT.AND P5, PT, R133.reuse, 0x98, !P5 ;  /* 0x000000988500780c */ /* 0x040fe40006fa4270 */
[----:B------:R-:W-:Y:S02]  /*8fb0*/  ISETP.GT.AND P1, PT, R133, 0x48, !P1 ;  /* 0x000000488500780c */ /* 0x000fe40004f24270 */
[C---:B------:R-:W-:Y:S02]  /*8fc0*/  ISETP.LT.OR P4, PT, R134.reuse, 0x92, P4 ;  /* 0x000000928600780c */ /* 0x040fe40002781670 */
[----:B------:R-:W-:-:S02]  /*8fd0*/  ISETP.LT.OR P1, PT, R134, 0x49, P1 ;  /* 0x000000498600780c */ /* 0x000fc40000f21670 */
[----:B------:R-:W-:Y:S02]  /*8fe0*/  FSEL R63, R63, -INF , !P3 ;  /* 0xff8000003f3f7808 */ /* 0x000fe40005800000 */
[----:B------:R-:W-:Y:S02]  /*8ff0*/  FSEL R94, R94, -INF , !P1 ;  /* 0xff8000005e5e7808 */ /* 0x000fe40004800000 */
[----:B------:R-:W-:Y:S02]  /*9000*/  LOP3.LUT P1, RZ, R16, 0x100000, RZ, 0xc0, !PT ;  /* 0x0010000010ff7812 */ /* 0x000fe4000782c0ff */
[----:B------:R-:W-:Y:S02]  /*9010*/  ISETP.LT.OR P5, PT, R134, 0x99, P5 ;  /* 0x000000998600780c */ /* 0x000fe40002fa1670 */
[----:B------:R-:W-:Y:S02]  /*9020*/  ISETP.GT.AND P1, PT, R133, 0x49, !P1 ;  /* 0x000000498500780c */ /* 0x000fe40004f24270 */
[----:B------:R-:W-:-:S02]  /*9030*/  FSEL R66, R66, -INF , !P5 ;  /* 0xff80000042427808 */ /* 0x000fc40006800000 */
        /* <DEDUP_REMOVED lines=91> */
[--C-:B0-----:R-:W-:Y:S01]  /*95f0*/  FFMA.FTZ R123, R119, UR17, -R70.reuse ;  /* 0x00000011777b7c23 */ /* 0x101fe20008010846 */
        /* <DEDUP_REMOVED lines=62> */
[----:B------:R-:W-:Y:S02]  /*99e0*/  FMNMX.FTZ R132, R60, R111, !PT ;  /* 0x0000006f3c847209 */ /* 0x000fe40007810000 */
[----:B------:R-:W-:Y:S02]  /*99f0*/  FSEL R111, R64, -INF , !P4 ;  /* 0xff800000406f7808 */ /* 0x000fe40006000000 */
        /* <DEDUP_REMOVED lines=20> */
[----:B------:R-:W-:Y:S01]  /*9b40*/  FSEL R69, R10, RZ, P1 ;  /* 0x000000ff0a457208 */ /* 0x000fe20000800000 */
[----:B------:R-:W-:Y:S04]  /*9b50*/  MUFU.EX2 R92, R92 ;  /* 0x0000005c005c7308 */ /* 0x000fe80000000800 */
[----:B------:R-:W-:-:S04]  /*9b60*/  FADD.FTZ R69, -R69, R12 ;  /* 0x0000000c45457221 */ /* 0x000fc80000010100 */
[----:B------:R-:W-:Y:S01]  /*9b70*/  FMUL.FTZ R69, R69, UR17 ;  /* 0x0000001145457c20 */ /* 0x000fe20008410000 */
[----:B------:R-:W-:Y:S08]  /*9b80*/  MUFU.EX2 R93, R93 ;  /* 0x0000005d005d7308 */ /* 0x000ff00000000800 */
[----:B------:R-:W1:Y:S01]  /*9b90*/  MUFU.EX2 R69, R69 ;  /* 0x0000004500457308 */ /* 0x000e620000000800 */
[----:B0-----:R-:W-:Y:S01]  /*9ba0*/  FMNMX.FTZ R62, R127, R134, !PT ;  /* 0x000000867f3e7209 */ /* 0x001fe20007810000 */
[----:B------:R-:W-:-:S03]  /*9bb0*/  IMAD.U32 R127, RZ, RZ, UR17 ;  /* 0x00000011ff7f7e24 */ /* 0x000fc6000f8e00ff */
[C---:B------:R-:W-:Y:S01]  /*9bc0*/  FSETP.NEU.FTZ.AND P1, PT, R62.reuse, -INF , PT ;  /* 0xff8000003e00780b */ /* 0x040fe20003f3d000 */
[----:B------:R-:W-:-:S02]  /*9bd0*/  FFMA.FTZ R70, R62, R127, -8 ;  /* 0xc10000003e467423 */ /* 0x000fc4000001007f */
[----:B------:R-:W-:Y:S01]  /*9be0*/  MUFU.EX2 R96, R96 ;  /* 0x0000006000607308 */ /* 0x000fe20000000800 */
[----:B------:R-:W-:Y:S02]  /*9bf0*/  FSEL R130, R62, RZ, P1 ;  /* 0x000000ff3e827208 */ /* 0x000fe40000800000 */
[----:B------:R-:W-:-:S03]  /*9c00*/  FSEL R70, R70, RZ, P1 ;  /* 0x000000ff46467208 */ /* 0x000fc60000800000 */
[----:B------:R-:W-:Y:S02]  /*9c10*/  FADD.FTZ R130, -R130, R11 ;  /* 0x0000000b82827221 */ /* 0x000fe40000010100 */
[----:B------:R-:W-:Y:S01]  /*9c20*/  MUFU.EX2 R97, R97 ;  /* 0x0000006100617308 */ /* 0x000fe20000000800 */
[----:B------:R-:W-:-:S01]  /*9c30*/  FFMA.FTZ R127, R14, UR17, -R70 ;  /* 0x000000110e7f7c23 */ /* 0x000fc20008010846 */
[--C-:B------:R-:W-:Y:S01]  /*9c40*/  FFMA.FTZ R14, R15, UR17, -R70.reuse ;  /* 0x000000110f0e7c23 */ /* 0x100fe20008010846 */
[----:B------:R-:W-:-:S01]  /*9c50*/  FFMA.FTZ R15, R21, UR17, -R70 ;  /* 0x00000011150f7c23 */ /* 0x000fc20008010846 */
        /* <DEDUP_REMOVED lines=10> */
[----:B------:R-:W-:Y:S01]  /*9d00*/  FFMA.FTZ R99, R102, UR17, -R70 ;  /* 0x0000001166637c23 */ /* 0x000fe20008010846 */
[----:B-1----:R-:W-:-:S01]  /*9d10*/  FFMA.FTZ R102, R69, R7, R56 ;  /* 0x0000000745667223 */ /* 0x002fc20000010038 */
        /* <DEDUP_REMOVED lines=166> */
.L_x_11842:
        /* <DEDUP_REMOVED lines=42> */
[----:B------:R-:W-:Y:S01]  /*aa20*/  VIADD R8, R8, 0xffffffff ;  /* 0xffffffff08087836 */ /* 0x000fe20000000000 */
        /* <DEDUP_REMOVED lines=33> */
[----:B------:R-:W-:Y:S01]  /*ac40*/  IMAD.MOV.U32 R11, RZ, RZ, R62 ;  /* 0x000000ffff0b7224 */ /* 0x000fe200078e003e */
[----:B------:R-:W-:Y:S01]  /*ac50*/  F2FP.SATFINITE.E4M3.F32.PACK_AB_MERGE_C R136, R87, R86, R119 ;  /* 0x000000565788723e */ /* 0x000fe20004807077 */
[----:B------:R-:W-:Y:S01]  /*ac60*/  IMAD.MOV.U32 R12, RZ, RZ, R10 ;  /* 0x000000ffff0c7224 */ /* 0x000fe200078e000a */
[----:B------:R-:W-:-:S02]  /*ac70*/  F2FP.SATFINITE.E4M3.F32.PACK_AB_MERGE_C R137, R59, R58, R60 ;  /* 0x0000003a3b89723e */ /* 0x000fc4000480703c */
[----:B------:R-:W-:Y:S01]  /*ac80*/  F2FP.SATFINITE.E4M3.F32.PACK_AB_MERGE_C R139, R134, R63, R66 ;  /* 0x0000003f868b723e */ /* 0x000fe20004807042 */
[----:B------:R-:W-:Y:S06]  /*ac90*/  @P1 BRA `(.L_x_11843) ;  /* 0xffffffb400c81947 */ /* 0x000fec000383ffff */
[----:B------:R-:W-:Y:S02]  /*aca0*/  IMAD.MOV.U32 R11, RZ, RZ, R62 ;  /* 0x000000ffff0b7224 */ /* 0x000fe400078e003e */
[----:B------:R-:W-:-:S07]  /*acb0*/  IMAD.MOV.U32 R12, RZ, RZ, R10 ;  /* 0x000000ffff0c7224 */ /* 0x000fce00078e000a */
.L_x_11825:
[----:B------:R-:W0:Y:S01]  /*acc0*/  LDC R9, c[0x0][0x2f0] ;  /* 0x0000bc00ff097b82 */ /* 0x000e220000000800 */
[----:B------:R-:W-:Y:S01]  /*acd0*/  UIADD3 UR18, -UR18, 0x1, URZ ;  /* 0x0000000112127890 */ /* 0x000fe2000fffe13f */
[----:B------:R-:W-:Y:S01]  /*ace0*/  ULDC UR11, c[0x0][0x448] ;  /* 0x00011200000b7ab9 */ /* 0x000fe20000000800 */
[----:B------:R-:W-:Y:S01]  /*acf0*/  ULDC UR14, c[0x0][0x9e4] ;  /* 0x00027900000e7ab9 */ /* 0x000fe20000000800 */
[----:B------:R-:W-:Y:S01]  /*ad00*/  UISETP.NE.AND UP0, UPT, UR11, 0x1, UPT ;  /* 0x000000010b00788c */ /* 0x000fe2000bf05270 */
[----:B------:R-:W-:-:S03]  /*ad10*/  UMOV UR12, 0xc0 ;  /* 0x000000c0000c7882 */ /* 0x000fc60000000000 */
[----:B------:R-:W1:Y:S01]  /*ad20*/  S2UR UR10, SR_CTAID.X ;  /* 0x00000000000a79c3 */ /* 0x000e620000002500 */
[----:B------:R-:W-:-:S06]  /*ad30*/  UISETP.GE.AND UP1, UPT, UR14, 0x1, UPT ;  /* 0x000000010e00788c */ /* 0x000fcc000bf26270 */
[----:B------:R-:W-:Y:S01]  /*ad40*/  PLOP3.LUT P1, PT, PT, PT, UP1, 0x40, 0x0 ;  /* 0x000000000000781c */ /* 0x000fe20003f2e818 */
[----:B------:R-:W-:Y:S01]  /*ad50*/  @UP0 ULDC UR15, c[0x0][0x450] ;  /* 0x00011400000f0ab9 */ /* 0x000fe20000000800 */
[----:B0-----:R-:W-:-:S05]  /*ad60*/  IMAD R9, R18, R9, UR18 ;  /* 0x0000001212097e24 */ /* 0x001fca000f8e0209 */
[----:B------:R-:W-:Y:S01]  /*ad70*/  R2UR UR13, R9 ;  /* 0x00000000090d72ca */ /* 0x000fe200000e0000 */
[----:B-1----:R-:W-:-:S03]  /*ad80*/  UIMAD UR12, UR10, UR12, 0xbf ;  /* 0x000000bf0a0c74a4 */ /* 0x002fc6000f8e020c */
[----:B------:R-:W-:Y:S02]  /*ad90*/  @UP0 ULDC UR10, c[0x0][0x44c] ;  /* 0x00011300000a0ab9 */ /* 0x000fe40000000800 */
        /* <DEDUP_REMOVED lines=16> */
.L_x_11845:
[----:B------:R-:W-:-:S11]  /*aea0*/  UISETP.NE.AND UP2, UPT, UR14, 0x1, UPT ;  /* 0x000000010e00788c */ /* 0x000fd6000bf45270 */
[----:B------:R-:W-:Y:S02]  /*aeb0*/  @UP2 ULDC.64 UR18, c[0x0][0x9e8] ;  /* 0x00027a0000122ab9 */ /* 0x000fe40000000a00 */
[----:B------:R-:W-:-:S04]  /*aec0*/  UIMAD.WIDE.U32 UR10, UR12, UR18, URZ ;  /* 0x000000120c0a72a5 */ /* 0x000fc8000f8e003f */
[----:B------:R-:W-:-:S12]  /*aed0*/  @UP2 USHF.R.U32.HI UR12, URZ, UR19, UR11 ;  /* 0x000000133f0c2299 */ /* 0x000fd8000801160b */
.L_x_11846:
[----:B------:R-:W-:-:S04]  /*aee0*/  UIMAD UR12, UR12, UR14, URZ ;  /* 0x0000000e0c0c72a4 */ /* 0x000fc8000f8e023f */
[----:B------:R-:W-:-:S04]  /*aef0*/  UISETP.LT.AND UP2, UPT, UR13, UR12, UPT ;  /* 0x0000000c0d00728c */ /* 0x000fc8000bf41270 */
[----:B------:R-:W-:-:S12]  /*af00*/  USEL UR13, UR13, UR12, !UP2 ;  /* 0x0000000c0d0d7287 */ /* 0x000fd8000d000000 */
.L_x_11844:
        /* <DEDUP_REMOVED lines=13> */
.L_x_11857:
[----:B------:R-:W-:-:S04]  /*afe0*/  UISETP.NE.AND UP2, UPT, UR24, 0x1, UPT ;  /* 0x000000011800788c */ /* 0x000fc8000bf45270 */
[----:B------:R-:W-:-:S04]  /*aff0*/  USEL UR5, URZ, 0x1, UP2 ;  /* 0x000000013f057887 */ /* 0x000fc80009000000 */
[----:B------:R-:W-:Y:S01]  /*b000*/  ULOP3.LUT UR5, UR25, UR5, URZ, 0x3c, !UPT ;  /* 0x0000000519057292 */ /* 0x000fe2000f8e3c3f */
[----:B------:R-:W-:Y:S11]  /*b010*/  @!P0 BRA `(.L_x_11848) ;  /* 0x0000000000048947 */ /* 0x000ff60003800000 */
[----:B------:R-:W-:Y:S01]  /*b020*/  BPT.TRAP 0x1 ;  /* 0x000000040000795c */ /* 0x000fe20000300000 */
.L_x_11848:
        /* <DEDUP_REMOVED lines=9> */
.L_x_11849:
[----:B-1----:R-:W-:Y:S05]  /*b0c0*/  @P1 BRA `(.L_x_11850) ;  /* 0x0000000000081947 */ /* 0x002fea0003800000 */
[----:B------:R-:W1:Y:S02]  /*b0d0*/  SYNCS.PHASECHK.TRANS64.TRYWAIT P1, [UR22+0x12430], R11 ;  /* 0x0124300bff0075a7 */ /* 0x000e640008020156 */
[----:B-1----:R-:W-:Y:S05]  /*b0e0*/  @!P1 BRA `(.L_x_11851) ;  /* 0x000000c800dc9947 */ /* 0x002fea0003800000 */
.L_x_11850:
[----:B------:R-:W-:Y:S01]  /*b0f0*/  UIMAD UR26, UR4, 0x280, UR6 ;  /* 0x00000280041a78a4 */ /* 0x000fe2000f8e0206 */
[----:B------:R-:W-:Y:S01]  /*b100*/  WARPGROUP.ARRIVE ;  /* 0x00000000000079c5 */ /* 0x000fe20000000000 */
[----:B------:R-:W-:Y:S01]  /*b110*/  UMOV UR39, 0x80000020 ;  /* 0x8000002000277882 */ /* 0x000fe20000000000 */
[----:B------:R-:W-:Y:S01]  /*b120*/  UMOV UR12, UR36 ;  /* 0x00000024000c7c82 */ /* 0x000fe20008000000 */
[----:B------:R-:W-:Y:S01]  /*b130*/  UIADD3 UR14, UR26, 0x80, URZ ;  /* 0x000000801a0e7890 */ /* 0x000fe2000fffe03f */
[----:B------:R-:W-:Y:S02]  /*b140*/  UMOV UR13, UR37 ;  /* 0x00000025000d7c82 */ /* 0x000fe40008000000 */
[----:B------:R-:W-:Y:S01]  /*b150*/  UMOV UR38, UR26 ;  /* 0x0000001a00267c82 */ /* 0x000fe20008000000 */
[----:B------:R-:W-:Y:S01]  /*b160*/  UMOV UR15, 0x80000020 ;  /* 0x80000020000f7882 */ /* 0x000fe20000000000 */
[----:B------:R-:W-:Y:S01]  /*b170*/  QGMMA.64x32x32.F32.E4M3.E4M3 R120, gdesc[UR36], RZ, !UPT, gsb0 ;  /* 0x00600000247879f3 */ /* 0x000fe2000c0008ff */
        /* <DEDUP_REMOVED lines=54> */
.L_x_11852:
[----:B------:R-:W-:Y:S01]  /*b4e0*/  ULEA UR13, UR24, UR46, 0x3 ;  /* 0x0000002e180d7291 */ /* 0x000fe2000f8e183f */
[----:B01----:R-:W-:-:S05]  /*b4f0*/  IMAD.U32 R11, RZ, RZ, UR25 ;  /* 0x00000019ff0b7e24 */ /* 0x003fca000f8e00ff */
[----:B------:R-:W-:-:S04]  /*b500*/  SHF.L.U32 R11, R11, 0x1f, RZ ;  /* 0x0000001f0b0b7819 */ /* 0x000fc800000006ff */
[----:B------:R0:W1:Y:S01]  /*b510*/  SYNCS.PHASECHK.TRANS64.TRYWAIT P1, [UR13+0x12450], R11 ;  /* 0x0124500bff0075a7 */ /* 0x000062000802014d */
[----:B------:R-:W-:Y:S05]  /*b520*/  @!P0 BRA `(.L_x_11853) ;  /* 0x0000000000048947 */ /* 0x000fea0003800000 */
[----:B------:R-:W-:Y:S01]  /*b530*/  BPT.TRAP 0x1 ;  /* 0x000000040000795c */ /* 0x000fe20000300000 */
.L_x_11853:
        /* <DEDUP_REMOVED lines=242> */
.L_x_11854:
[----:B------:R-:W-:Y:S01]  /*c460*/  UIADD3 UR10, UR46, 0x200, URZ ;  /* 0x000002002e0a7890 */ /* 0x000fe2000fffe03f */
[----:B------:R-:W-:Y:S01]  /*c470*/  WARPGROUP.ARRIVE ;  /* 0x00000000000079c5 */ /* 0x000fe20000000000 */
[----:B------:R-:W-:Y:S01]  /*c480*/  UMOV UR11, 0xc0000010 ;  /* 0xc0000010000b7882 */ /* 0x000fe20000000000 */
[----:B---3--:R-:W-:Y:S01]  /*c490*/  FMNMX.FTZ R128, R71, R128, !PT ;  /* 0x0000008047807209 */ /* 0x008fe20007810000 */
[----:B------:R-:W-:Y:S01]  /*c4a0*/  USHF.R.U32.HI UR10, URZ, 0x4, UR10 ;  /* 0x000000043f0a7899 */ /* 0x000fe2000801160a */
[----:B-1----:R-:W1:Y:S01]  /*c4b0*/  SHFL.BFLY PT, R12, R129, 0x2, 0x1f ;  /* 0x0c401f00810c7f89 */ /* 0x002e6200000e0000 */
[----:B------:R-:W-:Y:S01]  /*c4c0*/  UMOV UR17, UR21 ;  /* 0x0000001500117c82 */ /* 0x000fe20008000000 */
[----:B------:R-:W-:Y:S01]  /*c4d0*/  ISETP.NE.AND P1, PT, R2, RZ, PT ;  /* 0x000000ff0200720c */ /* 0x000fe20003f25270 */
        /* <DEDUP_REMOVED lines=8> */
[----:B-1----:R-:W-:Y:S01]  /*c560*/  FMNMX.FTZ R130, R129, R12, !PT ;  /* 0x0000000c81827209 */ /* 0x002fe20007810000 */
[----:B------:R-:W-:Y:S01]  /*c570*/  IMAD.U32 R129, RZ, RZ, UR17 ;  /* 0x00000011ff817e24 */ /* 0x000fe2000f8e00ff */
        /* <DEDUP_REMOVED lines=50> */
[----:B------:R-:W-:Y:S01]  /*c8a0*/  QGMMA.64x64x32.F32.E4M3.E4M3 R24, R148, gdesc[UR8], R24, gsb0 ;  /* 0x00e0000894187df3 */ /* 0x000fe20008000818 */
[----:B------:R-:W-:Y:S01]  /*c8b0*/  UIADD3 UR10, UR12, 0x100, URZ ;  /* 0x000001000c0a7890 */ /* 0x000fe2000fffe03f */
[----:B------:R-:W-:Y:S01]  /*c8c0*/  FFMA.FTZ R69, R69, UR17, -R128 ;  /* 0x0000001145457c23 */ /* 0x000fe20008010880 */
[----:B------:R-:W-:Y:S01]  /*c8d0*/  UMOV UR11, 0xc0000010 ;  /* 0xc0000010000b7882 */ /* 0x000fe20000000000 */
[C---:B------:R-:W-:Y:S01]  /*c8e0*/  FADD.FTZ R9, -R11.reuse, R10 ;  /* 0x0000000a0b097221 */ /* 0x040fe20000010100 */
[----:B------:R-:W-:-:S01]  /*c8f0*/  FFMA.FTZ R128, R11, R130, -8 ;  /* 0xc10000000b807423 */ /* 0x000fc20000010082 */
        /* <DEDUP_REMOVED lines=60> */
[----:B------:R-:W-:Y:S01]  /*ccc0*/  UIADD3 UR10, UR12, 0x180, URZ ;  /* 0x000001800c0a7890 */ /* 0x000fe2000fffe03f */
[----:B--2---:R-:W-:-:S04]  /*ccd0*/  FADD.FTZ R6, R20, R7 ;  /* 0x0000000714067221 */ /* 0x004fc80000010000 */
[----:B------:R-:W0:Y:S01]  /*cce0*/  MUFU.EX2 R21, R21 ;  /* 0x0000001500157308 */ /* 0x000e220000000800 */
[----:B------:R-:W-:-:S07]  /*ccf0*/  UMOV UR11, 0xc0000010 ;  /* 0xc0000010000b7882 */ /* 0x000fce0000000000 */
        /* <DEDUP_REMOVED lines=159> */
.L_x_11856:
        /* <DEDUP_REMOVED lines=82> */
.L_x_11847:
        /* <DEDUP_REMOVED lines=11> */
.L_x_11876:
[----:B------:R-:W-:-:S04]  /*dcc0*/  UIADD3 UR4, UR27, 0x1, URZ ;  /* 0x000000011b047890 */ /* 0x000fc8000fffe03f */
[----:B------:R-:W-:-:S04]  /*dcd0*/  UISETP.NE.AND UP2, UPT, UR4, 0x2, UPT ;  /* 0x000000020400788c */ /* 0x000fc8000bf45270 */
[----:B------:R-:W-:Y:S02]  /*dce0*/  USEL UR5, URZ, 0x1, UP2 ;  /* 0x000000013f057887 */ /* 0x000fe40009000000 */
[----:B------:R-:W-:Y:S02]  /*dcf0*/  USEL UR4, UR4, URZ, UP2 ;  /* 0x0000003f04047287 */ /* 0x000fe40009000000 */
[----:B------:R-:W-:Y:S01]  /*dd00*/  ULOP3.LUT UR5, UR28, UR5, URZ, 0x3c, !UPT ;  /* 0x000000051c057292 */ /* 0x000fe2000f8e3c3f */
[----:B------:R-:W-:Y:S11]  /*dd10*/  @!P0 BRA `(.L_x_11859) ;  /* 0x0000000000048947 */ /* 0x000ff60003800000 */
[----:B------:R-:W-:Y:S01]  /*dd20*/  BPT.TRAP 0x1 ;  /* 0x000000040000795c */ /* 0x000fe20000300000 */
.L_x_11859:
[----:B------:R-:W-:Y:S01]  /*dd30*/  ULEA UR26, UR4, UR46, 0x3 ;  /* 0x0000002e041a7291 */ /* 0x000fe2000f8e183f */
[----:B------:R-:W-:-:S05]  /*dd40*/  IMAD.U32 R11, RZ, RZ, UR5 ;  /* 0x00000005ff0b7e24 */ /* 0x000fca000f8e00ff */
[----:B------:R-:W-:-:S04]  /*dd50*/  SHF.L.U32 R11, R11, 0x1f, RZ ;  /* 0x0000001f0b0b7819 */ /* 0x000fc800000006ff */
[----:B------:R0:W1:Y:S01]  /*dd60*/  SYNCS.PHASECHK.TRANS64.TRYWAIT P1, [UR26+0x12430], R11 ;  /* 0x0124300bff0075a7 */ /* 0x000062000802015a */
[----:B------:R-:W-:Y:S05]  /*dd70*/  @!P0 BRA `(.L_x_11860) ;  /* 0x0000000000048947 */ /* 0x000fea0003800000 */
[----:B------:R-:W-:Y:S01]  /*dd80*/  BPT.TRAP 0x1 ;  /* 0x000000040000795c */ /* 0x000fe20000300000 */
.L_x_11860:
[----:B-1----:R-:W-:Y:S05]  /*dd90*/  @P1 BRA `(.L_x_11861) ;  /* 0x0000000000081947 */ /* 0x002fea0003800000 */
[----:B------:R-:W1:Y:S02]  /*dda0*/  SYNCS.PHASECHK.TRANS64.TRYWAIT P1, [UR26+0x12430], R11 ;  /* 0x0124300bff0075a7 */ /* 0x000e64000802015a */
[----:B-1----:R-:W-:Y:S05]  /*ddb0*/  @!P1 BRA `(.L_x_11862) ;  /* 0x0000009c00d89947 */ /* 0x002fea0003800000 */
.L_x_11861:
        /* <DEDUP_REMOVED lines=63> */
.L_x_11863:
[----:B------:R-:W-:Y:S01]  /*e1b0*/  ULEA UR13, UR27, UR46, 0x3 ;  /* 0x0000002e1b0d7291 */ /* 0x000fe2000f8e183f */
[----:B01----:R-:W-:-:S05]  /*e1c0*/  IMAD.U32 R11, RZ, RZ, UR28 ;  /* 0x0000001cff0b7e24 */ /* 0x003fca000f8e00ff */
[----:B------:R-:W-:-:S04]  /*e1d0*/  SHF.L.U32 R11, R11, 0x1f, RZ ;  /* 0x0000001f0b0b7819 */ /* 0x000fc800000006ff */
[----:B------:R0:W1:Y:S01]  /*e1e0*/  SYNCS.PHASECHK.TRANS64.TRYWAIT P1, [UR13+0x12450], R11 ;  /* 0x0124500bff0075a7 */ /* 0x000062000802014d */
[----:B------:R-:W-:Y:S05]  /*e1f0*/  @!P0 BRA `(.L_x_11864) ;  /* 0x0000000000048947 */ /* 0x000fea0003800000 */
[----:B------:R-:W-:Y:S01]  /*e200*/  BPT.TRAP 0x1 ;  /* 0x000000040000795c */ /* 0x000fe20000300000 */
.L_x_11864:
        /* <DEDUP_REMOVED lines=42> */
.L_x_11865:
        /* <DEDUP_REMOVED lines=30> */
[----:B01----:R0:W1:Y:S01]  /*e690*/  MUFU.TANH R11, R127 ;  /* 0x0000007f000b7308 */ /* 0x0030620000002400 */
[----:B------:R-:W-:Y:S01]  /*e6a0*/  IMAD.MOV.U32 R131, RZ, RZ, R4 ;  /* 0x000000ffff837224 */ /* 0x000fe200078e0004 */
[----:B------:R-:W-:Y:S01]  /*e6b0*/  ISETP.NE.AND P3, PT, R2, RZ, PT ;  /* 0x000000ff0200720c */ /* 0x000fe20003f65270 */
[----:B------:R-:W-:Y:S01]  /*e6c0*/  FMUL.FTZ R132, R0, R69 ;  /* 0x0000004500847220 */ /* 0x000fe20000410000 */
[----:B------:R-:W-:-:S02]  /*e6d0*/  IMAD R69, R8, -0xa0, RZ ;  /* 0xffffff6008457824 */ /* 0x000fc400078e02ff */
[C---:B------:R-:W-:Y:S01]  /*e6e0*/  FMUL.FTZ R128, R0.reuse, R60 ;  /* 0x0000003c00807220 */ /* 0x040fe20000410000 */
[C---:B------:R-:W-:Y:S01]  /*e6f0*/  FMUL.FTZ R129, R0.reuse, R61 ;  /* 0x0000003d00817220 */ /* 0x040fe20000410000 */
        /* <DEDUP_REMOVED lines=42> */
[----:B------:R-:W0:Y:S03]  /*e9a0*/  MUFU.TANH R107, R107 ;  /* 0x0000006b006b7308 */ /* 0x000e260000002400 */
[C---:B------:R-:W-:Y:S01]  /*e9b0*/  VIADD R67, R70.reuse, 0xffffffff ;  /* 0xffffffff46437836 */ /* 0x040fe20000000000 */
[----:B------:R-:W-:-:S04]  /*e9c0*/  IADD3 R133, R70, -UR25, R17 ;  /* 0x8000001946857c10 */ /* 0x000fc8000fffe011 */
[----:B------:R-:W2:Y:S01]  /*e9d0*/  MUFU.TANH R108, R108 ;  /* 0x0000006c006c7308 */ /* 0x000ea20000002400 */
[C---:B------:R-:W-:Y:S02]  /*e9e0*/  VIADD R134, R133.reuse, UR24 ;  /* 0x0000001885867c36 */ /* 0x040fe40008000000 */
[----:B------:R-:W-:-:S05]  /*e9f0*/  VIADD R133, R133, UR20 ;  /* 0x0000001485857c36 */ /* 0x000fca0008000000 */
[----:B------:R-:W3:Y:S01]  /*ea00*/  MUFU.TANH R109, R109 ;  /* 0x0000006d006d7308 */ /* 0x000ee20000002400 */
[----:B------:R-:W-:Y:S02]  /*ea10*/  WARPGROUP.DEPBAR.LE gsb0, 0x0 ;  /* 0x00008000000079c5 */ /* 0x000fe40000010000 */
        /* <DEDUP_REMOVED lines=57> */
[----:B------:R-:W5:Y:S02]  /*edb0*/  SHFL.IDX PT, R57, R131, RZ, 0x1c1f ;  /* 0x001c1fff83397589 */ /* 0x000f6400000e0000 */
[----:B------:R-:W0:Y:S01]  /*edc0*/  MUFU.TANH R81, R81 ;  /* 0x0000005100517308 */ /* 0x000e220000002400 */
[----:B------:R-:W-:-:S05]  /*edd0*/  @!P3 VIADD R56, R56, 0x12440 ;  /* 0x000124403838b836 */ /* 0x000fca0000000000 */
[----:B------:R-:W-:Y:S02]  /*ede0*/  @!P3 PRMT R56, RZ, 0x654, R56 ;  /* 0x00000654ff38b816 */ /* 0x000fe40000000038 */
        /* <DEDUP_REMOVED lines=9> */
[----:B------:R-:W0:Y:S01]  /*ee80*/  MUFU.TANH R87, R87 ;  /* 0x0000005700577308 */ /* 0x000e220000002400 */
[----:B------:R-:W-:-:S02]  /*ee90*/  WARPGROUP.DEPBAR.LE gsb0, 0x0 ;  /* 0x00008000000079c5 */ /* 0x000fc40000010000 */
[----:B------:R0:W-:Y:S05]  /*eea0*/  @!P3 SYNCS.ARRIVE.TRANS64.RED.A1T0 RZ, [R56+URZ], RZ ;  /* 0x000000ff38ffb9a7 */ /* 0x0001ea000810043f */
        /* <DEDUP_REMOVED lines=28> */
.L_x_11869:
[----:B------:R-:W-:-:S05]  /*f070*/  IMAD.U32 R136, RZ, RZ, UR21 ;  /* 0x00000015ff887e24 */ /* 0x000fca000f8e00ff */
[----:B------:R-:W-:-:S13]  /*f080*/  ISETP.NE.AND P1, PT, R136, 0x1, PT ;  /* 0x000000018800780c */ /* 0x000fda0003f25270 */
[----:B------:R-:W0:Y:S02]  /*f090*/  @P1 LDC.64 R56, c[0x0][0x9e8] ;  /* 0x00027a00ff381b82 */ /* 0x000e240000000a00 */
[----:B0-----:R-:W-:-:S05]  /*f0a0*/  @P1 IMAD.HI.U32 R56, R135, R56, RZ ;  /* 0x0000003887381227 */ /* 0x001fca00078e00ff */
[----:B------:R-:W-:-:S07]  /*f0b0*/  @P1 SHF.R.U32.HI R135, RZ, R57, R56 ;  /* 0x00000039ff871219 */ /* 0x000fce0000011638 */
.L_x_11870:
[----:B------:R-:W-:Y:S05]  /*f0c0*/  BSYNC B0 ;  /* 0x0000000000007941 */ /* 0x000fea0003800000 */
.L_x_11868:
[----:B------:R-:W-:-:S05]  /*f0d0*/  IMAD R135, R135, R136, R67 ;  /* 0x0000008887877224 */ /* 0x000fca00078e0243 */
[----:B------:R-:W-:Y:S02]  /*f0e0*/  VIADDMNMX R71, R135, R136, R71, PT ;  /* 0x0000008887477246 */ /* 0x000fe40003800147 */
[----:B------:R-:W-:-:S07]  /*f0f0*/  VIMNMX R70, R70, R135, !PT ;  /* 0x0000008746467248 */ /* 0x000fce0007fe0100 */
.L_x_11867:
        /* <DEDUP_REMOVED lines=248> */
.L_x_11873:
[----:B------:R-:W-:-:S05]  /*10080*/  IMAD.U32 R71, RZ, RZ, UR21 ;  /* 0x00000015ff477e24 */ /* 0x000fca000f8e00ff */
[----:B------:R-:W-:-:S13]  /*10090*/  ISETP.NE.AND P6, PT, R71, 0x1, PT ;  /* 0x000000014700780c */ /* 0x000fda0003fc5270 */
[----:B------:R-:W0:Y:S02]  /*100a0*/  @P6 LDC.64 R56, c[0x0][0x9e8] ;  /* 0x00027a00ff386b82 */ /* 0x000e240000000a00 */
[----:B0-----:R-:W-:-:S05]  /*100b0*/  @P6 IMAD.HI.U32 R56, R12, R56, RZ ;  /* 0x000000380c386227 */ /* 0x001fca00078e00ff */
[----:B------:R-:W-:-:S07]  /*100c0*/  @P6 SHF.R.U32.HI R12, RZ, R57, R56 ;  /* 0x00000039ff0c6219 */ /* 0x000fce0000011638 */
.L_x_11874:
[----:B------:R-:W-:Y:S05]  /*100d0*/  BSYNC B0 ;  /* 0x0000000000007941 */ /* 0x000fea0003800000 */
.L_x_11872:
[----:B------:R-:W-:-:S05]  /*100e0*/  IMAD R12, R12, R71, R67 ;  /* 0x000000470c0c7224 */ /* 0x000fca00078e0243 */
[----:B------:R-:W-:Y:S02]  /*100f0*/  VIADDMNMX R134, R12, R71, R134, PT ;  /* 0x000000470c867246 */ /* 0x000fe40003800186 */
[----:B------:R-:W-:-:S07]  /*10100*/  VIMNMX R133, R133, R12, !PT ;  /* 0x0000000c85857248 */ /* 0x000fce0007fe0100 */
.L_x_11871:
[C---:B------:R-:W-:Y:S01]  /*10110*/  ISETP.GT.AND P1, PT, R133.reuse, 0x1, !P1 ;  /* 0x000000018500780c */ /* 0x040fe20004f24270 */
[----:B------:R-:W-:Y:S01]  /*10120*/  UMOV UR17, UR22 ;  /* 0x0000001600117c82 */ /* 0x000fe20008000000 */
[----:B------:R-:W-:Y:S01]  /*10130*/  LOP3.LUT P6, RZ, R16, 0x8000000, RZ, 0xc0, !PT ;  /* 0x0800000010ff7812 */ /* 0x000fe200078cc0ff */
[----:B------:R-:W-:Y:S01]  /*10140*/  IMAD.U32 R67, RZ, RZ, UR17 ;  /* 0x00000011ff437e24 */ /* 0x000fe2000f8e00ff */
[----:B------:R-:W-:Y:S02]  /*10150*/  ISETP.LT.OR P1, PT, R134, 0x2, P1 ;  /* 0x000000028600780c */ /* 0x000fe40000f21670 */
[----:B------:R-:W-:Y:S02]  /*10160*/  ISETP.GT.AND P2, PT, R133, 0x89, !P2 ;  /* 0x000000898500780c */ /* 0x000fe40005744270 */
        /* <DEDUP_REMOVED lines=10> */
[C---:B------:R-:W-:Y:S02]  /*10210*/  ISETP.GT.AND P1, PT, R133.reuse, 0x9, !P1 ;  /* 0x000000098500780c */ /* 0x040fe40004f24270 */
[C---:B------:R-:W-:Y:S02]  /*10220*/  ISETP.LT.OR P3, PT, R134.reuse, 0x91, P3 ;  /* 0x000000918600780c */ /* 0x040fe40001f61670 */
[----:B------:R-:W-:Y:S02]  /*10230*/  ISETP.LT.OR P1, PT, R134, 0xa, P1 ;  /* 0x0000000a8600780c */ /* 0x000fe40000f21670 */
[----:B------:R-:W-:-:S02]  /*10240*/  ISETP.GT.AND P5, PT, R133, 0x98, !P5 ;  /* 0x000000988500780c */ /* 0x000fc40006fa4270 */
[----:B------:R-:W-:Y:S02]  /*10250*/  FSEL R22, R22, -INF , !P1 ;  /* 0xff80000016167808 */ /* 0x000fe40004800000 */
[----:B------:R-:W-:Y:S02]  /*10260*/  LOP3.LUT P1, RZ, R16, 0x8, RZ, 0xc0, !PT ;  /* 0x0000000810ff7812 */ /* 0x000fe4000782c0ff */
[C---:B------:R-:W-:Y:S02]  /*10270*/  ISETP.LT.OR P4, PT, R134.reuse, 0x92, P4 ;  /* 0x000000928600780c */ /* 0x040fe40002781670 */
[----:B------:R-:W-:Y:S02]  /*10280*/  ISETP.GT.AND P1, PT, R133, 0x10, !P1 ;  /* 0x000000108500780c */ /* 0x000fe40004f24270 */
[----:B------:R-:W-:Y:S02]  /*10290*/  FSEL R63, R63, -INF , !P3 ;  /* 0xff8000003f3f7808 */ /* 0x000fe40005800000 */
[----:B------:R-:W-:-:S02]  /*102a0*/  ISETP.LT.OR P1, PT, R134, 0x11, P1 ;  /* 0x000000118600780c */ /* 0x000fc40000f21670 */
[----:B------:R-:W-:Y:S02]  /*102b0*/  ISETP.LT.OR P5, PT, R134, 0x99, P5 ;  /* 0x000000998600780c */ /* 0x000fe40002fa1670 */
[----:B------:R-:W-:Y:S02]  /*102c0*/  FSEL R121, R121, -INF , !P1 ;  /* 0xff80000079797808 */ /* 0x000fe40004800000 */
[----:B------:R-:W-:Y:S02]  /*102d0*/  LOP3.LUT P1, RZ, R16, 0x10, RZ, 0xc0, !PT ;  /* 0x0000001010ff7812 */ /* 0x000fe4000782c0ff */
[----:B------:R-:W-:Y:S02]  /*102e0*/  FSEL R65, R65, -INF , !P5 ;  /* 0xff80000041417808 */ /* 0x000fe40006800000 */
        /* <DEDUP_REMOVED lines=264> */
[----:B0-----:R-:W-:-:S01]  /*11370*/  FFMA.FTZ R123, R130, UR17, -R11 ;  /* 0x00000011827b7c23 */ /* 0x001fc2000801080b */
[----:B------:R-:W-:Y:S02]  /*11380*/  FSEL R130, R12, RZ, P1 ;  /* 0x000000ff0c827208 */ /* 0x000fe40000800000 */
[----:B------:R-:W-:-:S03]  /*11390*/  FMNMX.FTZ R119, R65, R124, !PT ;  /* 0x0000007c41777209 */ /* 0x000fc60007810000 */
[----:B------:R-:W-:Y:S01]  /*113a0*/  FADD.FTZ R130, -R130, R9 ;  /* 0x0000000982827221 */ /* 0x000fe20000010100 */
[----:B------:R-:W-:Y:S01]  /*113b0*/  FMNMX.FTZ R119, R66, R119, !PT ;  /* 0x0000007742777209 */ /* 0x000fe20007810000 */
[----:B------:R-:W-:Y:S02]  /*113c0*/  MUFU.EX2 R112, R112 ;  /* 0x0000007000707308 */ /* 0x000fe40000000800 */
[----:B------:R-:W-:Y:S02]  /*113d0*/  FMUL.FTZ R9, R130, UR17 ;  /* 0x0000001182097c20 */ /* 0x000fe40008410000 */
[----:B------:R-:W0:Y:S04]  /*113e0*/  SHFL.BFLY PT, R124, R119, 0x2, 0x1f ;  /* 0x0c401f00777c7f89 */ /* 0x000e2800000e0000 */
[----:B------:R-:W1:Y:S08]  /*113f0*/  MUFU.EX2 R9, R9 ;  /* 0x0000000900097308 */ /* 0x000e700000000800 */
        /* <DEDUP_REMOVED lines=14> */
[----:B------:R1:W-:Y:S01]  /*114e0*/  MUFU.EX2 R127, R132 ;  /* 0x00000084007f7308 */ /* 0x0003e20000000800 */
        /* <DEDUP_REMOVED lines=17> */
[----:B------:R-:W-:Y:S01]  /*11600*/  MUFU.EX2 R130, R130 ;  /* 0x0000008200827308 */ /* 0x000fe20000000800 */
[----:B------:R-:W-:-:S01]  /*11610*/  FFMA.FTZ R22, R22, UR17, -R128 ;  /* 0x0000001116167c23 */ /* 0x000fc20008010880 */
[----:B------:R-:W-:Y:S01]  /*11620*/  FFMA.FTZ R122, R122, UR17, -R128 ;  /* 0x000000117a7a7c23 */ /* 0x000fe20008010880 */
[----:B-1----:R-:W-:-:S01]  /*11630*/  FFMA.FTZ R132, R9, R7, R70 ;  /* 0x0000000709847223 */ /* 0x002fc20000010046 */
[--C-:B------:R-:W-:Y:S01]  /*11640*/  FFMA.FTZ R126, R126, UR17, -R128.reuse ;  /* 0x000000117e7e7c23 */ /* 0x100fe20008010880 */
[----:B------:R-:W-:-:S01]  /*11650*/  FFMA.FTZ R106, R106, UR17, -R128 ;  /* 0x000000116a6a7c23 */ /* 0x000fc20008010880 */
[----:B------:R-:W-:Y:S01]  /*11660*/  FFMA.FTZ R90, R90, UR17, -R128 ;  /* 0x000000115a5a7c23 */ /* 0x000fe20008010880 */
[----:B------:R-:W-:-:S01]  /*11670*/  FADD.FTZ R129, R57, R132 ;  /* 0x0000008439817221 */ /* 0x000fc20000010000 */
        /* <DEDUP_REMOVED lines=25> */
[----:B0-----:R-:W-:-:S04]  /*11810*/  FFMA.FTZ R7, R94, R6, R13 ;  /* 0x000000065e077223 */ /* 0x001fc8000001000d */
[----:B------:R-:W-:-:S03]  /*11820*/  FADD.FTZ R6, R130, R7 ;  /* 0x0000000782067221 */ /* 0x000fc60000010000 */
        /* <DEDUP_REMOVED lines=14> */
[----:B------:R-:W-:-:S01]  /*11910*/  FADD.FTZ R7, R67, R118 ;  /* 0x0000007643077221 */ /* 0x000fc20000010000 */
[----:B0-----:R-:W-:-:S03]  /*11920*/  FADD.FTZ R129, R121, R6 ;  /* 0x0000000679817221 */ /* 0x001fc60000010000 */
[----:B------:R-:W-:-:S03]  /*11930*/  FADD.FTZ R6, R120, R7 ;  /* 0x0000000778067221 */ /* 0x000fc60000010000 */
        /* <DEDUP_REMOVED lines=33> */
[----:B------:R-:W-:-:S03]  /*11b50*/  FADD.FTZ R7, R93, R6 ;  /* 0x000000065d077221 */ /* 0x000fc60000010000 */
[----:B------:R-:W-:Y:S01]  /*11b60*/  FADD.FTZ R118, R10, R129 ;  /* 0x000000810a767221 */ /* 0x000fe20000010000 */
[----:B------:R-:W-:-:S02]  /*11b70*/  FADD.FTZ R6, R96, R7 ;  /* 0x0000000760067221 */ /* 0x000fc40000010000 */
        /* <DEDUP_REMOVED lines=79> */
.L_x_11875:
        /* <DEDUP_REMOVED lines=42> */
[----:B------:R-:W-:Y:S01]  /*12310*/  VIADD R8, R8, 0xffffffff ;  /* 0xffffffff08087836 */ /* 0x000fe20000000000 */
        /* <DEDUP_REMOVED lines=39> */
.L_x_11858:
[----:B------:R-:W-:Y:S06]  /*12590*/  BAR.ARV 0x8, 0x200 ;  /* 0x0208000000007b1d */ /* 0x000fec0000002000 */
[----:B------:R-:W-:Y:S05]  /*125a0*/  @!P0 BRA `(.L_x_11877) ;  /* 0x0000000000048947 */ /* 0x000fea0003800000 */
[----:B------:R-:W-:Y:S01]  /*125b0*/  BPT.TRAP 0x1 ;  /* 0x000000040000795c */ /* 0x000fe20000300000 */
.L_x_11877:
[----:B------:R-:W-:Y:S01]  /*125c0*/  ULEA UR14, UR4, UR46, 0x3 ;  /* 0x0000002e040e7291 */ /* 0x000fe2000f8e183f */
[----:B------:R-:W-:-:S05]  /*125d0*/  IMAD.U32 R0, RZ, RZ, UR5 ;  /* 0x00000005ff007e24 */ /* 0x000fca000f8e00ff */
[----:B------:R-:W-:-:S04]  /*125e0*/  SHF.L.U32 R0, R0, 0x1f, RZ ;  /* 0x0000001f00007819 */ /* 0x000fc800000006ff */
[----:B------:R0:W1:Y:S01]  /*125f0*/  SYNCS.PHASECHK.TRANS64.TRYWAIT P1, [UR14+0x12450], R0 ;  /* 0x01245000ff0075a7 */ /* 0x000062000802014e */
[----:B------:R-:W-:Y:S05]  /*12600*/  @!P0 BRA `(.L_x_11878) ;  /* 0x0000000000048947 */ /* 0x000fea0003800000 */
[----:B------:R-:W-:Y:S01]  /*12610*/  BPT.TRAP 0x1 ;  /* 0x000000040000795c */ /* 0x000fe20000300000 */
.L_x_11878:
[----:B-1----:R-:W-:Y:S05]  /*12620*/  @P1 BRA `(.L_x_11879) ;  /* 0x0000000000081947 */ /* 0x002fea0003800000 */
[----:B------:R-:W1:Y:S02]  /*12630*/  SYNCS.PHASECHK.TRANS64.TRYWAIT P1, [UR14+0x12450], R0 ;  /* 0x01245000ff0075a7 */ /* 0x000e64000802014e */
[----:B-1----:R-:W-:Y:S05]  /*12640*/  @!P1 BRA `(.L_x_11880) ;  /* 0x0000005400e49947 */ /* 0x002fea0003800000 */
.L_x_11879:
        /* <DEDUP_REMOVED lines=9> */
[----:B------:R-:W-:Y:S02]  /*126e0*/  ULOP3.LUT UR6, UR46, 0x10000, URZ, 0xfc, !UPT ;  /* 0x000100002e067892 */ /* 0x000fe4000f8efc3f */
[----:B------:R-:W-:Y:S02]  /*126f0*/  USHF.R.S32.HI UR5, URZ, 0x1f, UR41 ;  /* 0x0000001f3f057899 */ /* 0x000fe40008011429 */
[----:B------:R-:W-:Y:S01]  /*12700*/  UIMAD UR6, UR4, 0x280, UR6 ;  /* 0x00000280040678a4 */ /* 0x000fe2000f8e0206 */
[----:B------:R-:W-:-:S04]  /*12710*/  PLOP3.LUT P1, PT, PT, PT, UP0, 0x80, 0x0 ;  /* 0x000000000000781c */ /* 0x000fc80003f2f008 */
[----:B------:R-:W-:Y:S01]  /*12720*/  @UP0 ULDC.64 UR12, c[0x0][0x9c8] ;  /* 0x00027200000c0ab9 */ /* 0x000fe20000000a00 */
[----:B------:R-:W-:Y:S01]  /*12730*/  @UP0 USHF.R.S32.HI UR15, URZ, 0x1f, UR44 ;  /* 0x0000001f3f0f0899 */ /* 0x000fe2000801142c */
[----:B------:R-:W-:Y:S01]  /*12740*/  UMOV UR18, UR6 ;  /* 0x0000000600127c82 */ /* 0x000fe20008000000 */
[----:B------:R-:W-:Y:S01]  /*12750*/  @UP0 UIMAD UR5, UR5, UR12, URZ ;  /* 0x0000000c050502a4 */ /* 0x000fe2000f8e023f */
[----:B------:R-:W-:Y:S01]  /*12760*/  QGMMA.64x64x32.F32.E4M3.E4M3 R24, R152, gdesc[UR16], R24, gsb0 ;  /* 0x00e0001098187df3 */ /* 0x000fe20008000818 */
[----:B------:R-:W-:Y:S02]  /*12770*/  @UP0 UIMAD.WIDE.U32 UR8, UR41, UR12, URZ ;  /* 0x0000000c290802a5 */ /* 0x000fe4000f8e003f */
[----:B------:R-:W-:-:S03]  /*12780*/  @UP0 UIMAD UR5, UR41, UR13, UR5 ;  /* 0x0000000d290502a4 */ /* 0x000fc6000f8e0205 */
[----:B------:R-:W-:Y:S01]  /*12790*/  @UP0 ULDC.64 UR12, c[0x0][0x9d0] ;  /* 0x00027400000c0ab9 */ /* 0x000fe20000000a00 */
[----:B------:R-:W-:Y:S02]  /*127a0*/  @UP0 UIADD3 UR5, UR9, UR5, URZ ;  /* 0x0000000509050290 */ /* 0x000fe4000fffe03f */
[----:B------:R-:W-:-:S04]  /*127b0*/  @UP0 UIMAD UR4, UR15, UR12, URZ ;  /* 0x0000000c0f0402a4 */ /* 0x000fc8000f8e023f */
[----:B------:R-:W-:-:S03]  /*127c0*/  @UP0 UIMAD UR9, UR44, UR13, UR4 ;  /* 0x0000000d2c0902a4 */ /* 0x000fc6000f8e0204 */
[----:B------:R-:W-:Y:S02]  /*127d0*/  @UP0 UMOV UR4, UR8 ;  /* 0x0000000800040c82 */ /* 0x000fe40008000000 */
        /* <DEDUP_REMOVED lines=34> */
[----:B------:R-:W-:-:S02]  /*12a00*/  IMAD.MOV.U32 R7, RZ, RZ, RZ ;  /* 0x000000ffff077224 */ /* 0x000fc400078e00ff */
[----:B0-----:R-:W-:Y:S01]  /*12a10*/  FADD.FTZ R8, R0, R3 ;  /* 0x0000000300087221 */ /* 0x001fe20000010000 */
[----:B-1----:R-:W-:-:S04]  /*12a20*/  FADD.FTZ R10, R5, R2 ;  /* 0x00000002050a7221 */ /* 0x002fc80000010000 */
[C---:B------:R-:W-:Y:S01]  /*12a30*/  FSETP.NE.FTZ.AND P1, PT, R8.reuse, RZ, PT ;  /* 0x000000ff0800720b */ /* 0x040fe20003f35000 */
[----:B------:R-:W-:Y:S01]  /*12a40*/  FMUL.FTZ R13, R8, 0.00390625 ;  /* 0x3b800000080d7820 */ /* 0x000fe20000410000 */
        /* <DEDUP_REMOVED lines=27> */
.L_x_11881:
        /* <DEDUP_REMOVED lines=36> */
.L_x_11807:
        /* <DEDUP_REMOVED lines=17> */
[----:B------:R-:W-:Y:S01]  /*12f50*/  UIMAD UR6, UR7, UR8, URZ ;  /* 0x00000008070672a4 */ /* 0x000fe2000f8e023f */
[----:B------:R-:W-:Y:S01]  /*12f60*/  SHF.R.S32.HI R2, RZ, 0x1f, R7 ;  /* 0x0000001fff027819 */ /* 0x000fe20000011407 */
[----:B------:R-:W-:Y:S01]  /*12f70*/  UIMAD UR8, UR7, UR10, URZ ;  /* 0x0000000a070872a4 */ /* 0x000fe2000f8e023f */
[----:B------:R-:W-:Y:S01]  /*12f80*/  SEL R65, R48, R49, P0 ;  /* 0x0000003130417207 */ /* 0x000fe20000000000 */
[----:B------:R-:W-:Y:S01]  /*12f90*/  IMAD.U32 R20, RZ, RZ, UR4 ;  /* 0x00000004ff147e24 */ /* 0x000fe2000f8e00ff */
[----:B0-----:R-:W-:Y:S01]  /*12fa0*/  LEA.HI R4, R2, R7, RZ, 0x7 ;  /* 0x0000000702047211 */ /* 0x001fe200078f38ff */
[----:B------:R-:W-:Y:S01]  /*12fb0*/  UIMAD UR9, UR44, UR9, UR6 ;  /* 0x000000092c0972a4 */ /* 0x000fe2000f8e0206 */
[----:B------:R-:W-:Y:S01]  /*12fc0*/  SEL R61, R49, R48, P0 ;  /* 0x00000030313d7207 */ /* 0x000fe20000000000 */
[----:B------:R-:W0:Y:S01]  /*12fd0*/  S2UR UR4, SR_CTAID.Y ;  /* 0x00000000000479c3 */ /* 0x000e220000002600 */
[----:B------:R-:W-:Y:S01]  /*12fe0*/  LOP3.LUT R8, R4, 0xffffff80, RZ, 0xc0, !PT ;  /* 0xffffff8004087812 */ /* 0x000fe200078ec0ff */
[----:B------:R-:W-:Y:S01]  /*12ff0*/  UIADD3 UR9, UR5, UR9, URZ ;  /* 0x0000000905097290 */ /* 0x000fe2000fffe03f */
[----:B------:R-:W-:Y:S01]  /*13000*/  SEL R49, R26, R27, P0 ;  /* 0x0000001b1a317207 */ /* 0x000fe20000000000 */
[----:B------:R-:W-:Y:S01]  /*13010*/  IMAD.U32 R21, RZ, RZ, UR5 ;  /* 0x00000005ff157e24 */ /* 0x000fe2000f8e00ff */
[----:B------:R-:W-:Y:S01]  /*13020*/  SEL R57, R27, R26, P0 ;  /* 0x0000001a1b397207 */ /* 0x000fe20000000000 */
[----:B------:R-:W-:Y:S01]  /*13030*/  IMAD.IADD R26, R7, 0x1, -R8 ;  /* 0x00000001071a7824 */ /* 0x000fe200078e0a08 */
[----:B------:R-:W-:Y:S01]  /*13040*/  LEA.HI R2, R2, R7, RZ, 0x2 ;  /* 0x0000000702027211 */ /* 0x000fe200078f10ff */
[----:B------:R-:W-:Y:S01]  /*13050*/  USHF.R.S32.HI UR5, URZ, 0x1f, UR41 ;  /* 0x0000001f3f057899 */ /* 0x000fe20008011429 */
[----:B------:R-:W-:Y:S01]  /*13060*/  SHF.R.S32.HI R4, RZ, 0x7, R4 ;  /* 0x00000007ff047819 */ /* 0x000fe20000011404 */
[----:B------:R-:W-:Y:S01]  /*13070*/  IMAD.U32 R21, RZ, RZ, UR9 ;  /* 0x00000009ff157e24 */ /* 0x000fe2000f8e00ff */
[----:B------:R-:W-:Y:S01]  /*13080*/  SHF.R.S32.HI R9, RZ, 0x1f, R26 ;  /* 0x0000001fff097819 */ /* 0x000fe2000001141a */
[----:B------:R-:W-:Y:S01]  /*13090*/  UIMAD.WIDE.U32 UR6, UR44, UR10, URZ ;  /* 0x0000000a2c0672a5 */ /* 0x000fe2000f8e003f */
[----:B------:R-:W-:Y:S01]  /*130a0*/  SEL R91, R28, R29, P0 ;  /* 0x0000001d1c5b7207 */ /* 0x000fe20000000000 */
[----:B------:R-:W-:Y:S01]  /*130b0*/  UIMAD UR8, UR44, UR11, UR8 ;  /* 0x0000000b2c0872a4 */ /* 0x000fe2000f8e0208 */
[----:B------:R-:W-:-:S02]  /*130c0*/  SEL R87, R29, R28, P0 ;  /* 0x0000001c1d577207 */ /* 0x000fc40000000000 */
[----:B------:R-:W-:Y:S01]  /*130d0*/  LOP3.LUT R8, R2, 0xfffffffc, RZ, 0xc0, !PT ;  /* 0xfffffffc02087812 */ /* 0x000fe200078ec0ff */
[----:B------:R-:W-:Y:S01]  /*130e0*/  IMAD.HI R2, R4, 0x55555556, RZ ;  /* 0x5555555604027827 */ /* 0x000fe200078e02ff */
[----:B------:R-:W1:Y:S01]  /*130f0*/  LDC R29, c[0x0][0xbe8] ;  /* 0x0002fa00ff1d7b82 */ /* 0x000e620000000800 */
[----:B------:R-:W-:Y:S01]  /*13100*/  SEL R75, R44, R45, P0 ;  /* 0x0000002d2c4b7207 */ /* 0x000fe20000000000 */
[----:B------:R-:W-:Y:S01]  /*13110*/  UIADD3 UR8, UR7, UR8, URZ ;  /* 0x0000000807087290 */ /* 0x000fe2000fffe03f */
[----:B------:R-:W-:Y:S01]  /*13120*/  SEL R71, R45, R44, P0 ;  /* 0x0000002c2d477207 */ /* 0x000fe20000000000 */
[----:B------:R-:W-:Y:S01]  /*13130*/  IMAD.IADD R12, R7, 0x1, -R8 ;  /* 0x00000001070c7824 */ /* 0x000fe200078e0a08 */
[----:B------:R-:W-:Y:S01]  /*13140*/  LEA.HI R10, R9, R26, RZ, 0x2 ;  /* 0x0000001a090a7211 */ /* 0x000fe200078f10ff */
[----:B------:R-:W3:Y:S01]  /*13150*/  S2R R44, SR_CTAID.X ;  /* 0x00000000002c7919 */ /* 0x000ee20000002500 */
[----:B------:R-:W-:Y:S01]  /*13160*/  LEA.HI R5, R2, R2, RZ, 0x1 ;  /* 0x0000000202057211 */ /* 0x000fe200078f08ff */
[----:B------:R-:W-:Y:S01]  /*13170*/  IMAD.U32 R8, RZ, RZ, UR6 ;  /* 0x00000006ff087e24 */ /* 0x000fe2000f8e00ff */
[----:B------:R-:W-:-:S02]  /*13180*/  SHF.R.S32.HI R2, RZ, 0x2, R10 ;  /* 0x00000002ff027819 */ /* 0x000fc4000001140a */
[----:B------:R-:W-:Y:S01]  /*13190*/  SHF.R.S32.HI R17, RZ, 0x1f, R10 ;  /* 0x0000001fff117819 */ /* 0x000fe2000001140a */
[----:B------:R-:W-:Y:S01]  /*131a0*/  IMAD R7, R5, -0x3, R4 ;  /* 0xfffffffd05077824 */ /* 0x000fe200078e0204 */
[----:B------:R-:W-:Y:S01]  /*131b0*/  LEA.HI R9, R9, R26, RZ, 0x5 ;  /* 0x0000001a09097211 */ /* 0x000fe200078f28ff */
[----:B------:R-:W4:Y:S01]  /*131c0*/  LDC.64 R4, c[0x0][0xbd8] ;  /* 0x0002f600ff047b82 */ /* 0x000f220000000a00 */
[----:B------:R-:W-:Y:S02]  /*131d0*/  LEA.HI R17, R17, R2, RZ, 0x3 ;  /* 0x0000000211117211 */ /* 0x000fe400078f18ff */
[----:B------:R-:W-:Y:S02]  /*131e0*/  SHF.R.S32.HI R9, RZ, 0x5, R9 ;  /* 0x00000005ff097819 */ /* 0x000fe40000011409 */
[----:B------:R-:W-:Y:S02]  /*131f0*/  LOP3.LUT R17, R17, 0xfffffff8, RZ, 0xc0, !PT ;  /* 0xfffffff811117812 */ /* 0x000fe400078ec0ff */
[----:B------:R-:W-:-:S02]  /*13200*/  LEA.HI R14, R12, R12, RZ, 0x1 ;  /* 0x0000000c0c0e7211 */ /* 0x000fc400078f08ff */
[----:B------:R-:W-:Y:S01]  /*13210*/  SEL R15, R30, R31, P0 ;  /* 0x0000001f1e0f7207 */ /* 0x000fe20000000000 */
[----:B------:R-:W-:Y:S01]  /*13220*/  IMAD.IADD R2, R2, 0x1, -R17 ;  /* 0x0000000102027824 */ /* 0x000fe200078e0a11 */
[----:B------:R-:W-:Y:S02]  /*13230*/  SEL R59, R31, R30, P0 ;  /* 0x0000001e1f3b7207 */ /* 0x000fe40000000000 */
[----:B------:R-:W-:Y:S01]  /*13240*/  LOP3.LUT R31, R14, 0x1ffffffe, RZ, 0xc0, !PT ;  /* 0x1ffffffe0e1f7812 */ /* 0x000fe200078ec0ff */
[----:B------:R-:W-:Y:S01]  /*13250*/  IMAD R2, R9, 0x10, R2 ;  /* 0x0000001009027824 */ /* 0x000fe200078e0202 */
[----:B-1----:R-:W-:Y:S01]  /*13260*/  ISETP.NE.AND P2, PT, R29, 0x1, PT ;  /* 0x000000011d00780c */ /* 0x002fe20003f45270 */
[----:B------:R-:W-:Y:S01]  /*13270*/  IMAD.U32 R9, RZ, RZ, UR7 ;  /* 0x00000007ff097e24 */ /* 0x000fe2000f8e00ff */
[----:B------:R-:W-:Y:S01]  /*13280*/  SEL R81, R32, R33, P0 ;  /* 0x0000002120517207 */ /* 0x000fe20000000000 */
[----:B------:R-:W-:Y:S01]  /*13290*/  IMAD.IADD R31, R12, 0x1, -R31 ;  /* 0x000000010c1f7824 */ /* 0x000fe200078e0a1f */
[----:B------:R-:W-:Y:S01]  /*132a0*/  SEL R77, R33, R32, P0 ;  /* 0x00000020214d7207 */ /* 0x000fe20000000000 */
[----:B------:R-:W-:Y:S01]  /*132b0*/  IMAD R2, R7, 0x40, R2 ;  /* 0x0000004007027824 */ /* 0x000fe200078e0202 */
[----:B------:R-:W-:Y:S01]  /*132c0*/  SEL R73, R40, R41, P0 ;  /* 0x0000002928497207 */ /* 0x000fe20000000000 */
[----:B------:R-:W-:Y:S01]  /*132d0*/  IMAD.U32 R9, RZ, RZ, UR8 ;  /* 0x00000008ff097e24 */ /* 0x000fe2000f8e00ff */
[----:B------:R-:W-:Y:S01]  /*132e0*/  SEL R69, R41, R40, P0 ;  /* 0x0000002829457207 */ /* 0x000fe20000000000 */
[--C-:B------:R-:W-:Y:S01]  /*132f0*/  IMAD R7, R31, 0x8, R2.reuse ;  /* 0x000000081f077824 */ /* 0x100fe200078e0202 */
[----:B------:R-:W-:Y:S01]  /*13300*/  SEL R41, R34, R35, P0 ;  /* 0x0000002322297207 */ /* 0x000fe20000000000 */
[C---:B---3--:R-:W-:Y:S01]  /*13310*/  IMAD R28, R44.reuse, 0xc0, R2 ;  /* 0x000000c02c1c7824 */ /* 0x048fe200078e0202 */
[----:B------:R-:W-:Y:S01]  /*13320*/  SEL R45, R35, R34, P0 ;  /* 0x00000022232d7207 */ /* 0x000fe20000000000 */
[----:B------:R-:W-:Y:S01]  /*13330*/  IMAD R44, R44, 0xc0, R7 ;  /* 0x000000c02c2c7824 */ /* 0x000fe200078e0207 */
[----:B------:R-:W-:Y:S01]  /*13340*/  LOP3.LUT R33, R10, 0x7ffffffc, RZ, 0xc0, !PT ;  /* 0x7ffffffc0a217812 */ /* 0x000fe200078ec0ff */
[----:B------:R-:W1:Y:S01]  /*13350*/  @P2 LDC R35, c[0x0][0xbec] ;  /* 0x0002fb00ff232b82 */ /* 0x000e620000000800 */
[----:B------:R-:W-:Y:S01]  /*13360*/  SEL R89, R24, R25, P0 ;  /* 0x0000001918597207 */ /* 0x000fe20000000000 */
[C---:B----4-:R-:W-:Y:S01]  /*13370*/  IMAD R18, R4.reuse, UR5, RZ ;  /* 0x0000000504127c24 */ /* 0x050fe2000f8e02ff */
[----:B------:R-:W-:Y:S01]  /*13380*/  SEL R85, R25, R24, P0 ;  /* 0x0000001819557207 */ /* 0x000fe20000000000 */
[----:B------:R-:W-:Y:S01]  /*13390*/  IMAD.WIDE.U32 R20, R4, UR41, R20 ;  /* 0x0000002904147c25 */ /* 0x000fe2000f8e0014 */
[----:B------:R-:W-:Y:S01]  /*133a0*/  SEL R67, R52, R53, P0 ;  /* 0x0000003534437207 */ /* 0x000fe20000000000 */
[----:B------:R-:W-:Y:S01]  /*133b0*/  ULDC.64 UR6, c[0x0][0xb48] ;  /* 0x0002d20000067ab9 */ /* 0x000fe20000000a00 */
[----:B------:R-:W-:Y:S01]  /*133c0*/  SEL R63, R53, R52, P0 ;  /* 0x00000034353f7207 */ /* 0x000fe20000000000 */
[----:B------:R-:W-:Y:S01]  /*133d0*/  IMAD R5, R5, UR41, R18 ;  /* 0x0000002905057c24 */ /* 0x000fe2000f8e0212 */
[C---:B------:R-:W-:Y:S01]  /*133e0*/  LOP3.LUT P1, RZ, R26.reuse, 0x3, RZ, 0xc0, !PT ;  /* 0x000000031aff7812 */ /* 0x040fe2000782c0ff */
[----:B------:R-:W-:Y:S01]  /*133f0*/  IMAD.IADD R26, R26, 0x1, -R33 ;  /* 0x000000011a1a7824 */ /* 0x000fe200078e0a21 */
[----:B------:R-:W-:Y:S01]  /*13400*/  SEL R13, R38, R39, P0 ;  /* 0x00000027260d7207 */ /* 0x000fe20000000000 */
[----:B------:R-:W3:Y:S01]  /*13410*/  @P2 LDC R52, c[0x0][0xbf0] ;  /* 0x0002fc00ff342b82 */ /* 0x000ee20000000800 */
[----:B------:R-:W-:Y:S01]  /*13420*/  SEL R53, R39, R38, P0 ;  /* 0x0000002627357207 */ /* 0x000fe20000000000 */
[----:B------:R-:W-:Y:S01]  /*13430*/  IMAD.IADD R21, R21, 0x1, R5 ;  /* 0x0000000115157824 */ /* 0x000fe200078e0205 */
[----:B------:R-:W-:Y:S01]  /*13440*/  SEL R83, R36, R37, P0 ;  /* 0x0000002524537207 */ /* 0x000fe20000000000 */
[----:B------:R-:W-:Y:S01]  /*13450*/  ULDC.64 UR8, c[0x0][0xb28] ;  /* 0x0002ca0000087ab9 */ /* 0x000fe20000000a00 */
[----:B------:R-:W-:-:S02]  /*13460*/  SEL R79, R37, R36, P0 ;  /* 0x00000024254f7207 */ /* 0x000fc40000000000 */
[----:B------:R-:W-:Y:S02]  /*13470*/  SEL R25, R54, R55, P0 ;  /* 0x0000003736197207 */ /* 0x000fe40000000000 */
[----:B------:R-:W-:Y:S02]  /*13480*/  SEL R17, R55, R54, P0 ;  /* 0x0000003637117207 */ /* 0x000fe40000000000 */
[----:B------:R-:W4:Y:S01]  /*13490*/  LDC.64 R54, c[0x0][0xb40] ;  /* 0x0002d000ff367b82 */ /* 0x000f220000000a00 */
[----:B------:R-:W-:Y:S01]  /*134a0*/  SEL R11, R46, R47, P0 ;  /* 0x0000002f2e0b7207 */ /* 0x000fe20000000000 */
[----:B-1----:R-:W-:Y:S01]  /*134b0*/  @P2 IMAD.HI.U32 R35, R44, R35, RZ ;  /* 0x000000232c232227 */ /* 0x002fe200078e00ff */
[----:B------:R-:W-:Y:S02]  /*134c0*/  SEL R47, R47, R46, P0 ;  /* 0x0000002e2f2f7207 */ /* 0x000fe40000000000 */
[----:B------:R-:W-:Y:S02]  /*134d0*/  SEL R27, R42, R43, P0 ;  /* 0x0000002b2a1b7207 */ /* 0x000fe40000000000 */
[----:B------:R-:W-:Y:S01]  /*134e0*/  SEL R23, R50, R51, P0 ;  /* 0x0000003332177207 */ /* 0x000fe20000000000 */
[----:B------:R-:W1:Y:S01]  /*134f0*/  @P2 LDC R46, c[0x0][0xbf0] ;  /* 0x0002fc00ff2e2b82 */ /* 0x000e620000000800 */
[----:B------:R-:W-:-:S02]  /*13500*/  SEL R37, R43, R42, P0 ;  /* 0x0000002a2b257207 */ /* 0x000fc40000000000 */
[----:B------:R-:W-:Y:S01]  /*13510*/  SEL R19, R51, R50, P0 ;  /* 0x0000003233137207 */ /* 0x000fe20000000000 */
[----:B----4-:R-:W-:Y:S01]  /*13520*/  IMAD.WIDE.U32 R8, R54, UR41, R8 ;  /* 0x0000002936087c25 */ /* 0x010fe2000f8e0008 */
[----:B--2---:R-:W-:Y:S01]  /*13530*/  LOP3.LUT R34, R6, 0x2, RZ, 0x3c, !PT ;  /* 0x0000000206227812 */ /* 0x004fe200078e3cff */
[----:B------:R-:W-:Y:S04]  /*13540*/  SHFL.IDX PT, R33, R89, R6, 0x1c1f ;  /* 0x001c1f0659217589 */ /* 0x000fe800000e0000 */
[----:B------:R-:W2:Y:S04]  /*13550*/  SHFL.IDX PT, R38, R85, R34, 0x1c1f ;  /* 0x001c1f2255267589 */ /* 0x000ea800000e0000 */
[----:B------:R-:W-:Y:S04]  /*13560*/  SHFL.IDX PT, R7, R91, R6, 0x1c1f ;  /* 0x001c1f065b077589 */ /* 0x000fe800000e0000 */
[----:B------:R4:W-:Y:S04]  /*13570*/  SHFL.IDX PT, R31, R65, R6, 0x1c1f ;  /* 0x001c1f06411f7589 */ /* 0x0009e800000e0000 */
[----:B------:R-:W5:Y:S04]  /*13580*/  SHFL.IDX PT, R36, R87, R34, 0x1c1f ;  /* 0x001c1f2257247589 */ /* 0x000f6800000e0000 */
[----:B------:R0:W-:Y:S01]  /*13590*/  SHFL.IDX PT, R30, R67, R6, 0x1c1f ;  /* 0x001c1f06431e7589 */ /* 0x0001e200000e0000 */
[----:B----4-:R-:W4:Y:S03]  /*135a0*/  LDC R65, c[0x0][0xc50] ;  /* 0x00031400ff417b82 */ /* 0x010f260000000800 */
[----:B------:R-:W-:Y:S04]  /*135b0*/  SHFL.IDX PT, R40, R81, R6, 0x1c1f ;  /* 0x001c1f0651287589 */ /* 0x000fe800000e0000 */
[----:B------:R-:W-:Y:S01]  /*135c0*/  SHFL.IDX PT, R39, R83, R6, 0x1c1f ;  /* 0x001c1f0653277589 */ /* 0x000fe200000e0000 */
[----:B--2---:R-:W-:Y:S01]  /*135d0*/  SEL R4, R33, R38, P0 ;  /* 0x0000002621047207 */ /* 0x004fe20000000000 */
[----:B0-----:R-:W0:Y:S02]  /*135e0*/  @P2 LDC R67, c[0x0][0xbec] ;  /* 0x0002fb00ff432b82 */ /* 0x001e240000000800 */
[----:B------:R-:W-:Y:S04]  /*135f0*/  SHFL.IDX PT, R43, R73, R6, 0x1c1f ;  /* 0x001c1f06492b7589 */ /* 0x000fe800000e0000 */
[----:B------:R-:W-:Y:S04]  /*13600*/  SHFL.IDX PT, R32, R75, R6, 0x1c1f ;  /* 0x001c1f064b207589 */ /* 0x000fe800000e0000 */
[----:B------:R-:W-:Y:S01]  /*13610*/  SHFL.IDX PT, R16, R49, R6, 0x1c1f ;  /* 0x001c1f0631107589 */ /* 0x000fe200000e0000 */
[----:B-----5:R-:W-:-:S02]  /*13620*/  SEL R5, R7, R36, P0 ;  /* 0x0000002407057207 */ /* 0x020fc40000000000 */
[----:B------:R-:W-:Y:S01]  /*13630*/  SEL R7, R36, R7, P0 ;  /* 0x0000000724077207 */ /* 0x000fe20000000000 */
[----:B------:R-:W-:Y:S01]  /*13640*/  SHFL.IDX PT, R15, R15, R6, 0x1c1f ;  /* 0x001c1f060f0f7589 */ /* 0x000fe200000e0000 */
[----:B------:R-:W-:-:S03]  /*13650*/  IMAD R36, R54, UR5, RZ ;  /* 0x0000000536247c24 */ /* 0x000fc6000f8e02ff */
[----:B------:R-:W-:Y:S04]  /*13660*/  SHFL.IDX PT, R14, R41, R6, 0x1c1f ;  /* 0x001c1f06290e7589 */ /* 0x000fe800000e0000 */
[----:B------:R-:W-:Y:S01]  /*13670*/  SHFL.IDX PT, R13, R13, R6, 0x1c1f ;  /* 0x001c1f060d0d7589 */ /* 0x000fe200000e0000 */
[----:B0-----:R-:W-:-:S03]  /*13680*/  @P2 IMAD.HI.U32 R67, R44, R67, RZ ;  /* 0x000000432c432227 */ /* 0x001fc600078e00ff */
[----:B------:R-:W-:Y:S04]  /*13690*/  SHFL.IDX PT, R12, R27, R6, 0x1c1f ;  /* 0x001c1f061b0c7589 */ /* 0x000fe800000e0000 */
[----:B------:R-:W-:Y:S04]  /*136a0*/  SHFL.IDX PT, R11, R11, R6, 0x1c1f ;  /* 0x001c1f060b0b7589 */ /* 0x000fe800000e0000 */
[----:B------:R-:W-:Y:S04]  /*136b0*/  SHFL.IDX PT, R2, R25, R6, 0x1c1f ;  /* 0x001c1f0619027589 */ /* 0x000fe800000e0000 */
[----:B------:R0:W-:Y:S04]  /*136c0*/  SHFL.IDX PT, R10, R23, R6, 0x1c1f ;  /* 0x001c1f06170a7589 */ /* 0x0001e800000e0000 */
[----:B------:R-:W-:Y:S04]  /*136d0*/  SHFL.IDX PT, R42, R79, R34, 0x1c1f ;  /* 0x001c1f224f2a7589 */ /* 0x000fe800000e0000 */
[----:B------:R-:W-:Y:S01]  /*136e0*/  SHFL.IDX PT, R41, R77, R34, 0x1c1f ;  /* 0x001c1f224d297589 */ /* 0x000fe200000e0000 */
[----:B0-----:R-:W-:Y:S01]  /*136f0*/  SEL R6, R38, R33, P0 ;  /* 0x0000002126067207 */ /* 0x001fe20000000000 */
[----:B------:R-:W-:-:S02]  /*13700*/  IMAD R38, RZ, RZ, -UR44 ;  /* 0x8000002cff267e24 */ /* 0x000fc4000f8e02ff */
[----:B------:R-:W-:Y:S01]  /*13710*/  SHFL.IDX PT, R49, R71, R34, 0x1c1f ;  /* 0x001c1f2247317589 */ /* 0x000fe200000e0000 */
[----:B------:R-:W-:Y:S01]  /*13720*/  IMAD.MOV.U32 R33, RZ, RZ, R44 ;  /* 0x000000ffff217224 */ /* 0x000fe200078e002c */
[----:B-1----:R-:W-:Y:S01]  /*13730*/  @P2 SHF.R.U32.HI R33, RZ, R46, R35 ;  /* 0x0000002eff212219 */ /* 0x002fe20000011623 */
[----:B----4-:R-:W-:Y:S01]  /*13740*/  IMAD R65, R65, R38, UR4 ;  /* 0x0000000441417e24 */ /* 0x010fe2000f8e0226 */
[----:B------:R-:W-:Y:S01]  /*13750*/  ULDC.64 UR4, c[0x0][0xbe0] ;  /* 0x0002f80000047ab9 */ /* 0x000fe20000000a00 */
[----:B------:R-:W-:Y:S01]  /*13760*/  IMAD R35, R55, UR41, R36 ;  /* 0x0000002937237c24 */ /* 0x000fe2000f8e0224 */
[----:B------:R-:W0:Y:S02]  /*13770*/  SHFL.IDX PT, R48, R69, R34, 0x1c1f ;  /* 0x001c1f2245307589 */ /* 0x000e2400000e0000 */
[----:B------:R-:W-:Y:S01]  /*13780*/  SHF.R.S32.HI R38, RZ, 0x1f, R65 ;  /* 0x0000001fff267819 */ /* 0x000fe20000011441 */
[----:B------:R-:W-:Y:S01]  /*13790*/  IMAD.IADD R35, R9, 0x1, R35 ;  /* 0x0000000109237824 */ /* 0x000fe200078e0223 */
[----:B------:R-:W-:Y:S03]  /*137a0*/  SHFL.IDX PT, R51, R63, R34, 0x1c1f ;  /* 0x001c1f223f337589 */ /* 0x000fe600000e0000 */
[C---:B------:R-:W-:Y:S01]  /*137b0*/  IMAD R9, R38.reuse, UR4, RZ ;  /* 0x0000000426097c24 */ /* 0x040fe2000f8e02ff */
[----:B------:R-:W1:Y:S01]  /*137c0*/  SHFL.IDX PT, R50, R61, R34, 0x1c1f ;  /* 0x001c1f223d327589 */ /* 0x000e6200000e0000 */
[----:B------:R-:W-:-:S02]  /*137d0*/  IMAD R38, R38, UR6, RZ ;  /* 0x0000000626267c24 */ /* 0x000fc4000f8e02ff */
[C---:B------:R-:W-:Y:S01]  /*137e0*/  IMAD R36, R65.reuse, UR5, R9 ;  /* 0x0000000541247c24 */ /* 0x040fe2000f8e0209 */
[----:B------:R-:W-:Y:S04]  /*137f0*/  SHFL.IDX PT, R24, R59, R34, 0x1c1f ;  /* 0x001c1f223b187589 */ /* 0x000fe800000e0000 */
[----:B------:R-:W-:Y:S04]  /*13800*/  SHFL.IDX PT, R27, R57, R34, 0x1c1f ;  /* 0x001c1f22391b7589 */ /* 0x000fe800000e0000 */
[----:B------:R-:W-:Y:S04]  /*13810*/  SHFL.IDX PT, R22, R53, R34, 0x1c1f ;  /* 0x001c1f2235167589 */ /* 0x000fe800000e0000 */
[----:B------:R2:W-:Y:S04]  /*13820*/  SHFL.IDX PT, R25, R45, R34, 0x1c1f ;  /* 0x001c1f222d197589 */ /* 0x0005e800000e0000 */
[----:B------:R-:W-:Y:S04]  /*13830*/  SHFL.IDX PT, R18, R47, R34, 0x1c1f ;  /* 0x001c1f222f127589 */ /* 0x000fe800000e0000 */
[----:B------:R4:W-:Y:S01]  /*13840*/  SHFL.IDX PT, R23, R37, R34, 0x1c1f ;  /* 0x001c1f2225177589 */ /* 0x0009e200000e0000 */
[----:B--2---:R-:W-:-:S03]  /*13850*/  IMAD R45, R65, UR7, R38 ;  /* 0x00000007412d7c24 */ /* 0x004fc6000f8e0226 */
[----:B------:R-:W-:Y:S04]  /*13860*/  SHFL.IDX PT, R17, R17, R34, 0x1c1f ;  /* 0x001c1f2211117589 */ /* 0x000fe800000e0000 */
[----:B------:R2:W-:Y:S01]  /*13870*/  SHFL.IDX PT, R19, R19, R34, 0x1c1f ;  /* 0x001c1f2213137589 */ /* 0x0005e200000e0000 */
[----:B----4-:R-:W-:Y:S01]  /*13880*/  IMAD.MOV.U32 R37, RZ, RZ, R44 ;  /* 0x000000ffff257224 */ /* 0x010fe200078e002c */
[----:B---3--:R-:W-:Y:S01]  /*13890*/  @P2 SHF.R.U32.HI R37, RZ, R52, R67 ;  /* 0x00000034ff252219 */ /* 0x008fe20000011643 */
[----:B------:R-:W-:-:S04]  /*138a0*/  VIADD R52, R28, 0x8 ;  /* 0x000000081c347836 */ /* 0x000fc80000000000 */
[----:B------:R-:W-:Y:S02]  /*138b0*/  IMAD.MOV R38, RZ, RZ, -R37 ;  /* 0x000000ffff267224 */ /* 0x000fe400078e0a25 */
[----:B--2---:R-:W-:Y:S02]  /*138c0*/  IMAD.MOV.U32 R34, RZ, RZ, R8 ;  /* 0x000000ffff227224 */ /* 0x004fe400078e0008 */
[----:B------:R-:W-:Y:S01]  /*138d0*/  IMAD.WIDE.U32 R8, R65, UR4, R20 ;  /* 0x0000000441087c25 */ /* 0x000fe2000f8e0014 */
[----:B------:R-:W-:-:S03]  /*138e0*/  ULDC.64 UR4, c[0x0][0xb30] ;  /* 0x0002cc0000047ab9 */ /* 0x000fc60000000a00 */
[----:B------:R-:W-:Y:S01]  /*138f0*/  IMAD.WIDE.U32 R20, R65, UR6, R34 ;  /* 0x0000000641147c25 */ /* 0x000fe2000f8e0022 */
[----:B------:R-:W-:Y:S01]  /*13900*/  IADD3 R34, P2, R33, R8, RZ ;  /* 0x0000000821227210 */ /* 0x000fe20007f5e0ff */
[----:B------:R-:W-:Y:S01]  /*13910*/  ULDC.64 UR6, c[0x0][0xbc8] ;  /* 0x0002f20000067ab9 */ /* 0x000fe20000000a00 */
[----:B------:R-:W-:Y:S01]  /*13920*/  SHF.R.S32.HI R8, RZ, 0x1f, R37 ;  /* 0x0000001fff087819 */ /* 0x000fe20000011425 */
[----:B------:R-:W-:Y:S01]  /*13930*/  IMAD.IADD R21, R21, 0x1, R45 ;  /* 0x0000000115157824 */ /* 0x000fe200078e022d */
[--C-:B------:R-:W-:Y:S01]  /*13940*/  SHF.R.S32.HI R35, RZ, 0x1f, R33.reuse ;  /* 0x0000001fff237819 */ /* 0x100fe20000011421 */
[----:B------:R-:W-:Y:S02]  /*13950*/  IMAD.MOV R33, RZ, RZ, -R33 ;  /* 0x000000ffff217224 */ /* 0x000fe400078e0a21 */
[----:B------:R-:W-:Y:S01]  /*13960*/  IMAD R8, R8, UR4, RZ ;  /* 0x0000000408087c24 */ /* 0x000fe2000f8e02ff */
[----:B------:R-:W-:Y:S01]  /*13970*/  IADD3.X R35, R35, R9, R36, P2, !PT ;  /* 0x0000000923237210 */ /* 0x000fe200017fe424 */
[----:B------:R-:W-:-:S02]  /*13980*/  IMAD R33, R29, R33, R44 ;  /* 0x000000211d217224 */ /* 0x000fc400078e022c */
[----:B------:R-:W-:Y:S01]  /*13990*/  IMAD R45, R29, R38, R44 ;  /* 0x000000261d2d7224 */ /* 0x000fe200078e022c */
[----:B0-----:R-:W-:Y:S01]  /*139a0*/  SEL R38, R48, R43, P0 ;  /* 0x0000002b30267207 */ /* 0x001fe20000000000 */
[C---:B------:R-:W-:Y:S01]  /*139b0*/  IMAD R47, R37.reuse, UR5, R8 ;  /* 0x00000005252f7c24 */ /* 0x040fe2000f8e0208 */
[----:B------:R-:W0:Y:S01]  /*139c0*/  S2UR UR5, SR_CgaCtaId ;  /* 0x00000000000579c3 */ /* 0x000e220000008800 */
[----:B------:R-:W-:Y:S01]  /*139d0*/  IMAD.WIDE.U32 R8, R37, UR4, R20 ;  /* 0x0000000425087c25 */ /* 0x000fe2000f8e0014 */
[----:B------:R-:W-:Y:S01]  /*139e0*/  SHF.R.S32.HI R20, RZ, 0x1f, R33 ;  /* 0x0000001fff147819 */ /* 0x000fe20000011421 */
[----:B------:R-:W-:Y:S01]  /*139f0*/  UMOV UR4, 0x400 ;  /* 0x0000040000047882 */ /* 0x000fe20000000000 */
[----:B------:R-:W-:Y:S01]  /*13a00*/  SHF.R.S32.HI R21, RZ, 0x1f, R45 ;  /* 0x0000001fff157819 */ /* 0x000fe2000001142d */
[----:B------:R-:W-:Y:S02]  /*13a10*/  IMAD.IADD R9, R9, 0x1, R47 ;  /* 0x0000000109097824 */ /* 0x000fe400078e022f */
[----:B------:R-:W-:-:S02]  /*13a20*/  IMAD R20, R20, UR6, RZ ;  /* 0x0000000614147c24 */ /* 0x000fc4000f8e02ff */
[----:B------:R-:W-:Y:S02]  /*13a30*/  IMAD R36, R21, UR8, RZ ;  /* 0x0000000815247c24 */ /* 0x000fe4000f8e02ff */
[----:B------:R-:W-:Y:S01]  /*13a40*/  IMAD R21, R33, UR7, R20 ;  /* 0x0000000721157c24 */ /* 0x000fe2000f8e0214 */
[----:B------:R-:W-:Y:S01]  /*13a50*/  SEL R20, R41, R40, P0 ;  /* 0x0000002829147207 */ /* 0x000fe20000000000 */
        /* <DEDUP_REMOVED lines=8> */
[----:B------:R-:W-:Y:S01]  /*13ae0*/  ULDC UR6, c[0x0][0xa88] ;  /* 0x0002a20000067ab9 */ /* 0x000fe20000000800 */
[----:B------:R-:W-:Y:S01]  /*13af0*/  IMAD.IADD R9, R37, 0x1, R33 ;  /* 0x0000000125097824 */ /* 0x000fe200078e0221 */
[----:B0-----:R-:W-:Y:S01]  /*13b00*/  ULEA UR4, UR5, UR4, 0x18 ;  /* 0x0000000405047291 */ /* 0x001fe2000f8ec03f */
        /* <DEDUP_REMOVED lines=11> */
[----:B------:R-:W2:Y:S01]  /*13bc0*/  SHFL.IDX PT, R45, R33, 0x1, 0x1c1f ;  /* 0x003c1f00212d7f89 */ /* 0x000ea200000e0000 */
[----:B------:R-:W-:Y:S02]  /*13bd0*/  ISETP.GE.AND P3, PT, R28, R53, PT ;  /* 0x000000351c00720c */ /* 0x000fe40003f66270 */
[----:B------:R-:W-:Y:S01]  /*13be0*/  SEL R9, R39, R42, P0 ;  /* 0x0000002a27097207 */ /* 0x000fe20000000000 */
[----:B------:R3:W4:Y:S01]  /*13bf0*/  SHFL.IDX PT, R46, R54, RZ, 0x1c1f ;  /* 0x001c1fff362e7589 */ /* 0x00072200000e0000 */
[----:B------:R-:W-:-:S02]  /*13c00*/  SEL R21, R42, R39, P0 ;  /* 0x000000272a157207 */ /* 0x000fc40000000000 */
[----:B------:R-:W-:Y:S01]  /*13c10*/  SYNCS.ARRIVE.TRANS64.RED.A1T0 RZ, [UR4], RZ ;  /* 0x000000ffffff79a7 */ /* 0x000fe20008100404 */
[----:B------:R3:W3:Y:S01]  /*13c20*/  SHFL.IDX PT, R47, R55, RZ, 0x1c1f ;  /* 0x001c1fff372f7589 */ /* 0x0006e200000e0000 */
[----:B------:R-:W-:Y:S02]  /*13c30*/  SEL R36, R43, R48, P0 ;  /* 0x000000302b247207 */ /* 0x000fe40000000000 */
[----:B------:R-:W-:Y:S02]  /*13c40*/  SEL R37, R32, R49, P0 ;  /* 0x0000003120257207 */ /* 0x000fe40000000000 */
[----:B------:R-:W-:Y:S01]  /*13c50*/  SEL R39, R49, R32, P0 ;  /* 0x0000002031277207 */ /* 0x000fe20000000000 */
[----:B------:R-:W-:Y:S01]  /*13c60*/  IMAD.SHL.U32 R49, R26, 0x2, RZ ;  /* 0x000000021a317824 */ /* 0x000fe200078e00ff */
[----:B-1----:R-:W-:Y:S02]  /*13c70*/  SEL R40, R31, R50, P0 ;  /* 0x000000321f287207 */ /* 0x002fe40000000000 */
[----:B------:R-:W-:-:S02]  /*13c80*/  SEL R42, R50, R31, P0 ;  /* 0x0000001f322a7207 */ /* 0x000fc40000000000 */
[----:B------:R-:W-:Y:S01]  /*13c90*/  SEL R41, R30, R51, P0 ;  /* 0x000000331e297207 */ /* 0x000fe20000000000 */
[----:B0-----:R0:W-:Y:S01]  /*13ca0*/  @!P2 ST.E desc[UR42][R34.64], R3 ;  /* 0x000000032200a985 */ /* 0x0011e2000c10192a */
        /* <DEDUP_REMOVED lines=9> */
[C---:B------:R-:W-:Y:S02]  /*13d40*/  VIADD R32, R49.reuse, 0x28 ;  /* 0x0000002831207836 */ /* 0x040fe40000000000 */
[C---:B------:R-:W-:Y:S01]  /*13d50*/  VIADD R33, R49.reuse, 0x30 ;  /* 0x0000003031217836 */ /* 0x040fe20000000000 */
[----:B------:R-:W-:Y:S01]  /*13d60*/  ISETP.GE.AND P3, PT, R26, UR4, PT ;  /* 0x000000041a007c0c */ /* 0x000fe2000bf66270 */
[----:B------:R-:W-:Y:S01]  /*13d70*/  VIADD R34, R49, 0x38 ;  /* 0x0000003831227836 */ /* 0x000fe20000000000 */
[----:B------:R-:W-:-:S02]  /*13d80*/  ISETP.GE.AND P4, PT, R32, UR4, PT ;  /* 0x0000000420007c0c */ /* 0x000fc4000bf86270 */
[----:B------:R-:W-:Y:S02]  /*13d90*/  ISETP.GE.AND P5, PT, R33, UR4, PT ;  /* 0x0000000421007c0c */ /* 0x000fe4000bfa6270 */
[----:B------:R-:W-:Y:S01]  /*13da0*/  ISETP.GE.AND P6, PT, R34, UR4, PT ;  /* 0x0000000422007c0c */ /* 0x000fe2000bfc6270 */
[----:B---34-:R-:W-:Y:S02]  /*13db0*/  @!P1 IMAD.WIDE R28, R49, 0x4, R46 ;  /* 0x00000004311c9825 */ /* 0x018fe400078e022e */
[----:B------:R-:W-:-:S03]  /*13dc0*/  @!P2 LEA.HI R0, R0, R0, RZ, 0x1 ;  /* 0x000000000000a211 */ /* 0x000fc600078f08ff */
[----:B------:R0:W-:Y:S01]  /*13dd0*/  @!P1 ST.E.64 desc[UR42][R28.64], R4 ;  /* 0x000000041c009985 */ /* 0x0001e2000c101b2a */
[----:B------:R-:W-:Y:S01]  /*13de0*/  @!P2 LOP3.LUT R31, R0, 0xfffffffe, RZ, 0xc0, !PT ;  /* 0xfffffffe001fa812 */ /* 0x000fe200078ec0ff */
[----:B------:R-:W-:Y:S01]  /*13df0*/  VIADD R0, R49, 0x10 ;  /* 0x0000001031007836 */ /* 0x000fe20000000000 */
[----:B------:R-:W-:Y:S02]  /*13e00*/  @!P3 LEA.HI R26, R26, R26, RZ, 0x1 ;  /* 0x0000001a1a1ab211 */ /* 0x000fe400078f08ff */
[----:B------:R-:W-:Y:S01]  /*13e10*/  @!P4 LEA.HI R32, R32, R32, RZ, 0x1 ;  /* 0x000000202020c211 */ /* 0x000fe200078f08ff */
[----:B------:R-:W-:Y:S01]  /*13e20*/  @!P2 IMAD.WIDE R30, R31, 0x4, R46 ;  /* 0x000000041f1ea825 */ /* 0x000fe200078e022e */
        /* <DEDUP_REMOVED lines=8> */
[----:B------:R-:W-:Y:S01]  /*13eb0*/  @!P3 IMAD.WIDE R28, R29, 0x4, R46 ;  /* 0x000000041d1cb825 */ /* 0x000fe200078e022e */
[----:B------:R-:W-:Y:S02]  /*13ec0*/  @!P6 LOP3.LUT R35, R34, 0xfffffffe, RZ, 0xc0, !PT ;  /* 0xfffffffe2223e812 */ /* 0x000fe400078ec0ff */
[----:B------:R-:W-:-:S02]  /*13ed0*/  @!P1 LOP3.LUT R5, R0, 0xfffffffe, RZ, 0xc0, !PT ;  /* 0xfffffffe00059812 */ /* 0x000fc400078ec0ff */
[----:B------:R-:W-:Y:S01]  /*13ee0*/  @!P2 LEA.HI R3, R3, R3, RZ, 0x1 ;  /* 0x000000030303a211 */ /* 0x000fe200078f08ff */
[--C-:B------:R-:W-:Y:S01]  /*13ef0*/  @!P6 IMAD.WIDE R34, R35, 0x4, R46.reuse ;  /* 0x000000042322e825 */ /* 0x100fe200078e022e */
[----:B-1----:R-:W-:Y:S02]  /*13f00*/  @!P4 LOP3.LUT R31, R32, 0xfffffffe, RZ, 0xc0, !PT ;  /* 0xfffffffe201fc812 */ /* 0x002fe400078ec0ff */
[----:B------:R-:W-:Y:S01]  /*13f10*/  @!P2 LOP3.LUT R3, R3, 0xfffffffe, RZ, 0xc0, !PT ;  /* 0xfffffffe0303a812 */ /* 0x000fe200078ec0ff */
        /* <DEDUP_REMOVED lines=10> */
.L_x_11884:
[----:B------:R-:W-:Y:S05]  /*13fc0*/  BSYNC B0 ;  /* 0x0000000000007941 */ /* 0x000fea0003800000 */
.L_x_11883:
        /* <DEDUP_REMOVED lines=19> */
[----:B012---:R-:W-:Y:S06]  /*14100*/  @P1 BRA `(.L_x_11799) ;  /* 0x00000038006c1947 */ /* 0x007fec0003800000 */
        /* <DEDUP_REMOVED lines=13> */
[----:B------:R-:W-:-:S03]  /*141e0*/  ISETP.GE.AND P6, PT, R11, UR4, PT ;  /* 0x000000040b007c0c */ /* 0x000fc6000bfc6270 */
[----:B------:R-:W-:-:S04]  /*141f0*/  @!P1 LEA.HI R0, R0, R0, RZ, 0x1 ;  /* 0x0000000000009211 */ /* 0x000fc800078f08ff */
[----:B------:R-:W-:Y:S02]  /*14200*/  @!P1 LOP3.LUT R5, R0, 0xfffffffe, RZ, 0xc0, !PT ;  /* 0xfffffffe00059812 */ /* 0x000fe400078ec0ff */
[----:B------:R-:W-:Y:S02]  /*14210*/  @!P3 LEA.HI R0, R6, R6, RZ, 0x1 ;  /* 0x000000060600b211 */ /* 0x000fe400078f08ff */
[----:B------:R-:W-:Y:S01]  /*14220*/  @!P2 LEA.HI R4, R2, R2, RZ, 0x1 ;  /* 0x000000020204a211 */ /* 0x000fe200078f08ff */
[C-C-:B------:R-:W-:Y:S01]  /*14230*/  @!P0 IMAD.WIDE R2, R49.reuse, 0x4, R28.reuse ;  /* 0x0000000431028825 */ /* 0x140fe200078e021c */
[----:B------:R-:W-:Y:S02]  /*14240*/  @!P4 LEA.HI R8, R8, R8, RZ, 0x1 ;  /* 0x000000080808c211 */ /* 0x000fe400078f08ff */
[----:B------:R-:W-:Y:S01]  /*14250*/  @!P3 LOP3.LUT R9, R0, 0xfffffffe, RZ, 0xc0, !PT ;  /* 0xfffffffe0009b812 */ /* 0x000fe200078ec0ff */
[----:B------:R-:W-:Y:S01]  /*14260*/  VIADD R49, R49, 0x38 ;  /* 0x0000003831317836 */ /* 0x000fe20000000000 */
[----:B------:R-:W-:Y:S01]  /*14270*/  @!P5 LEA.HI R10, R10, R10, RZ, 0x1 ;  /* 0x0000000a0a0ad211 */ /* 0x000fe200078f08ff */
[----:B------:R0:W-:Y:S01]  /*14280*/  @!P0 ST.E.64 desc[UR42][R2.64], R20 ;  /* 0x0000001402008985 */ /* 0x0001e2000c101b2a */
[----:B------:R-:W-:Y:S01]  /*14290*/  @!P2 LOP3.LUT R7, R4, 0xfffffffe, RZ, 0xc0, !PT ;  /* 0xfffffffe0407a812 */ /* 0x000fe200078ec0ff */
[----:B------:R-:W-:Y:S01]  /*142a0*/  @!P1 IMAD.WIDE R4, R5, 0x4, R28 ;  /* 0x0000000405049825 */ /* 0x000fe200078e021c */
[----:B------:R-:W-:-:S02]  /*142b0*/  @!P6 LEA.HI R0, R11, R11, RZ, 0x1 ;  /* 0x0000000b0b00e211 */ /* 0x000fc400078f08ff */
[----:B------:R-:W-:Y:S01]  /*142c0*/  @!P4 LOP3.LUT R11, R8, 0xfffffffe, RZ, 0xc0, !PT ;  /* 0xfffffffe080bc812 */ /* 0x000fe200078ec0ff */
[--C-:B------:R-:W-:Y:S01]  /*142d0*/  @!P2 IMAD.WIDE R6, R7, 0x4, R28.reuse ;  /* 0x000000040706a825 */ /* 0x100fe200078e021c */
[----:B------:R-:W-:Y:S01]  /*142e0*/  @!P6 LOP3.LUT R31, R0, 0xfffffffe, RZ, 0xc0, !PT ;  /* 0xfffffffe001fe812 */ /* 0x000fe200078ec0ff */
[----:B------:R1:W-:Y:S01]  /*142f0*/  @!P1 ST.E.64 desc[UR42][R4.64], R26 ;  /* 0x0000001a04009985 */ /* 0x0003e2000c101b2a */
[----:B------:R-:W-:Y:S01]  /*14300*/  ISETP.GE.AND P0, PT, R49, UR4, PT ;  /* 0x0000000431007c0c */ /* 0x000fe2000bf06270 */
[--C-:B------:R-:W-:Y:S02]  /*14310*/  @!P3 IMAD.WIDE R8, R9, 0x4, R28.reuse ;  /* 0x000000040908b825 */ /* 0x100fe400078e021c */
[----:B------:R2:W-:Y:S01]  /*14320*/  @!P2 ST.E.64 desc[UR42][R6.64], R24 ;  /* 0x000000180600a985 */ /* 0x0005e2000c101b2a */
[----:B0-----:R-:W-:Y:S01]  /*14330*/  @!P5 LOP3.LUT R21, R10, 0xfffffffe, RZ, 0xc0, !PT ;  /* 0xfffffffe0a15d812 */ /* 0x001fe200078ec0ff */
[--C-:B------:R-:W-:Y:S02]  /*14340*/  @!P4 IMAD.WIDE R2, R11, 0x4, R28.reuse ;  /* 0x000000040b02c825 */ /* 0x100fe400078e021c */
        /* <DEDUP_REMOVED lines=8> */
[----:B--2---:R-:W-:-:S05]  /*143d0*/  LOP3.LUT R3, R49, 0xfffffffe, RZ, 0xc0, !PT ;  /* 0xfffffffe31037812 */ /* 0x004fca00078ec0ff */
[----:B------:R-:W-:-:S05]  /*143e0*/  IMAD.WIDE R2, R3, 0x4, R28 ;  /* 0x0000000403027825 */ /* 0x000fca00078e021c */
[----:B------:R1:W-:Y:S01]  /*143f0*/  ST.E.64 desc[UR42][R2.64], R16 ;  /* 0x0000001002007985 */ /* 0x0003e2000c101b2a */
[----:B------:R-:W-:Y:S05]  /*14400*/  BRA `(.L_x_11799) ;  /* 0x0000003400ac7947 */ /* 0x000fea0003800000 */
.L_x_11882:
        /* <DEDUP_REMOVED lines=20> */
[----:B------:R-:W-:-:S02]  /*14550*/  UIMAD UR6, UR44, UR9, UR6 ;  /* 0x000000092c0672a4 */ /* 0x000fc4000f8e0206 */
[----:B------:R-:W-:Y:S02]  /*14560*/  USHF.R.S32.HI UR8, URZ, 0x1f, UR41 ;  /* 0x0000001f3f087899 */ /* 0x000fe40008011429 */
        /* <DEDUP_REMOVED lines=37> */
.L_x_11797:
        /* <DEDUP_REMOVED lines=18> */
.L_x_11885:
[----:B------:R-:W-:Y:S01]  /*148e0*/  ULDC UR8, c[0x0][0xc50] ;  /* 0x0003140000087ab9 */ /* 0x000fe20000000800 */
[----:B------:R-:W-:Y:S01]  /*148f0*/  UMOV UR36, UR7 ;  /* 0x0000000700247c82 */ /* 0x000fe20008000000 */
[----:B------:R-:W-:-:S11]  /*14900*/  UISETP.NE.AND UP0, UPT, UR8, 0x1, UPT ;  /* 0x000000010800788c */ /* 0x000fd6000bf05270 */
[----:B------:R-:W-:Y:S01]  /*14910*/  @UP0 ULDC UR4, c[0x0][0xc54] ;  /* 0x0003150000040ab9 */ /* 0x000fe20000000800 */
[----:B------:R-:W-:Y:S01]  /*14920*/  @UP0 ULDC UR6, c[0x0][0xc58] ;  /* 0x0003160000060ab9 */ /* 0x000fe20000000800 */
[----:B------:R-:W-:-:S04]  /*14930*/  UIMAD.WIDE.U32 UR4, UR7, UR4, URZ ;  /* 0x00000004070472a5 */ /* 0x000fc8000f8e003f */
[----:B------:R-:W-:-:S12]  /*14940*/  @UP0 USHF.R.U32.HI UR36, URZ, UR6, UR5 ;  /* 0x000000063f240299 */ /* 0x000fd80008011605 */
.L_x_11886:
        /* <DEDUP_REMOVED lines=41> */
.L_x_11889:
[----:B------:R-:W-:-:S11]  /*14be0*/  UISETP.NE.AND UP0, UPT, UR5, 0x1, UPT ;  /* 0x000000010500788c */ /* 0x000fd6000bf05270 */
[----:B------:R-:W-:Y:S02]  /*14bf0*/  @UP0 ULDC.64 UR10, c[0x0][0x9e8] ;  /* 0x00027a00000a0ab9 */ /* 0x000fe40000000a00 */
[----:B------:R-:W-:-:S04]  /*14c00*/  UIMAD.WIDE.U32 UR8, UR7, UR10, URZ ;  /* 0x0000000a070872a5 */ /* 0x000fc8000f8e003f */
[----:B------:R-:W-:-:S12]  /*14c10*/  @UP0 USHF.R.U32.HI UR7, URZ, UR11, UR9 ;  /* 0x0000000b3f070299 */ /* 0x000fd80008011609 */
.L_x_11890:
[----:B------:R-:W-:-:S04]  /*14c20*/  UIMAD UR7, UR7, UR5, UR5 ;  /* 0x00000005070772a4 */ /* 0x000fc8000f8e0205 */
[----:B------:R-:W-:-:S04]  /*14c30*/  UISETP.LT.AND UP0, UPT, UR4, UR7, UPT ;  /* 0x000000070400728c */ /* 0x000fc8000bf01270 */
[----:B------:R-:W-:-:S12]  /*14c40*/  USEL UR4, UR4, UR7, UP0 ;  /* 0x0000000704047287 */ /* 0x000fd80008000000 */
.L_x_11888:
        /* <DEDUP_REMOVED lines=30> */
.L_x_11892:
[----:B------:R-:W-:-:S11]  /*14e30*/  UISETP.NE.AND UP0, UPT, UR5, 0x1, UPT ;  /* 0x000000010500788c */ /* 0x000fd6000bf05270 */
[----:B------:R-:W-:Y:S02]  /*14e40*/  @UP0 ULDC.64 UR12, c[0x0][0x9e8] ;  /* 0x00027a00000c0ab9 */ /* 0x000fe40000000a00 */
[----:B------:R-:W-:-:S04]  /*14e50*/  UIMAD.WIDE.U32 UR8, UR7, UR12, URZ ;  /* 0x0000000c070872a5 */ /* 0x000fc8000f8e003f */
[----:B------:R-:W-:-:S12]  /*14e60*/  @UP0 USHF.R.U32.HI UR7, URZ, UR13, UR9 ;  /* 0x0000000d3f070299 */ /* 0x000fd80008011609 */
.L_x_11893:
[----:B------:R-:W-:-:S04]  /*14e70*/  UIMAD UR5, UR7, UR5, URZ ;  /* 0x00000005070572a4 */ /* 0x000fc8000f8e023f */
[----:B------:R-:W-:-:S04]  /*14e80*/  UISETP.LT.AND UP0, UPT, UR10, UR5, UPT ;  /* 0x000000050a00728c */ /* 0x000fc8000bf01270 */
[----:B------:R-:W-:-:S12]  /*14e90*/  USEL UR10, UR10, UR5, !UP0 ;  /* 0x000000050a0a7287 */ /* 0x000fd8000c000000 */
.L_x_11891:
        /* <DEDUP_REMOVED lines=46> */
.L_x_11894:
        /* <DEDUP_REMOVED lines=32> */
.L_x_11895:
        /* <DEDUP_REMOVED lines=20> */
.L_x_11896:
        /* <DEDUP_REMOVED lines=20> */
.L_x_11897:
        /* <DEDUP_REMOVED lines=18> */
.L_x_11898:
        /* <DEDUP_REMOVED lines=9> */
[--C-:B------:R-:W-:Y:S01]  /*157b0*/  SHF.R.U32.HI R0, RZ, 0x1, R25.reuse ;  /* 0x00000001ff007819 */ /* 0x100fe20000011619 */
[----:B------:R-:W-:Y:S01]  /*157c0*/  IMAD.SHL.U32 R9, R25, 0x20, RZ ;  /* 0x0000002019097824 */ /* 0x000fe200078e00ff */
[----:B------:R-:W-:Y:S01]  /*157d0*/  UMOV UR4, 0xffffffff ;  /* 0xffffffff00047882 */ /* 0x000fe20000000000 */
[----:B------:R-:W-:Y:S01]  /*157e0*/  IMAD.SHL.U32 R28, R2, 0x10, RZ ;  /* 0x00000010021c7824 */ /* 0x000fe200078e00ff */
        /* <DEDUP_REMOVED lines=22> */
.L_x_11948:
        /* <DEDUP_REMOVED lines=9> */
.L_x_11951:
[----:B------:R-:W-:Y:S05]  /*159e0*/  @!P6 BRA `(.L_x_11900) ;  /* 0x00000004000ce947 */ /* 0x000fea0003800000 */
[----:B------:R-:W-:Y:S02]  /*159f0*/  IMAD.MOV.U32 R0, RZ, RZ, 0x1 ;  /* 0x00000001ff007424 */ /* 0x000fe400078e00ff */
        /* <DEDUP_REMOVED lines=21> */
.L_x_11902:
[----:B------:R-:W2:Y:S01]  /*15b50*/  SYNCS.PHASECHK.TRANS64.TRYWAIT P0, [UR38+0x12480], R0 ;  /* 0x01248000ff0075a7 */ /* 0x000ea20008000166 */
[----:B------:R-:W-:Y:S01]  /*15b60*/  ISETP.NE.AND P1, PT, R2, RZ, PT ;  /* 0x000000ff0200720c */ /* 0x000fe20003f25270 */
[----:B--2---:R-:W-:-:S12]  /*15b70*/  @!P0 BRA `(.L_x_11903) ;  /* 0x0000002000f08947 */ /* 0x004fd80003800000 */
.L_x_11952:
[----:B------:R-:W-:Y:S05]  /*15b80*/  @P1 BRA `(.L_x_11904) ;  /* 0x0000000000141947 */ /* 0x000fea0003800000 */
[----:B------:R-:W-:Y:S01]  /*15b90*/  LOP3.LUT P0, RZ, R25, 0x1f, RZ, 0xc0, !PT ;  /* 0x0000001f19ff7812 */ /* 0x000fe2000780c0ff */
[----:B-1----:R-:W-:-:S04]  /*15ba0*/  IMAD.MOV.U32 R4, RZ, RZ, 0x2800 ;  /* 0x00002800ff047424 */ /* 0x002fc800078e00ff */
[----:B------:R2:W-:Y:S08]  /*15bb0*/  SYNCS.ARRIVE.TRANS64 RZ, [UR38+0x12470], R4 ;  /* 0x01247004ffff79a7 */ /* 0x0005f00008000026 */
[----:B--2---:R-:W-:Y:S05]  /*15bc0*/  @!P0 BRA `(.L_x_11904) ;  /* 0x0000000000048947 */ /* 0x004fea0003800000 */
[----:B------:R-:W-:Y:S01]  /*15bd0*/  BPT.TRAP 0x1 ;  /* 0x000000040000795c */ /* 0x000fe20000300000 */
.L_x_11904:
        /* <DEDUP_REMOVED lines=15> */
.L_x_11953:
[----:B------:R-:W-:Y:S05]  /*15cd0*/  @P1 BRA `(.L_x_11906) ;  /* 0x0000000000141947 */ /* 0x000fea0003800000 */
[----:B------:R-:W-:Y:S01]  /*15ce0*/  LOP3.LUT P0, RZ, R25, 0x1f, RZ, 0xc0, !PT ;  /* 0x0000001f19ff7812 */ /* 0x000fe2000780c0ff */
[----:B-1----:R-:W-:-:S04]  /*15cf0*/  IMAD.MOV.U32 R0, RZ, RZ, 0x2800 ;  /* 0x00002800ff007424 */ /* 0x002fc800078e00ff */
[----:B------:R2:W-:Y:S08]  /*15d00*/  SYNCS.ARRIVE.TRANS64 RZ, [UR38+0x12430], R0 ;  /* 0x01243000ffff79a7 */ /* 0x0005f00008000026 */
[----:B--2---:R-:W-:Y:S05]  /*15d10*/  @!P0 BRA `(.L_x_11906) ;  /* 0x0000000000048947 */ /* 0x004fea0003800000 */
[----:B------:R-:W-:Y:S01]  /*15d20*/  BPT.TRAP 0x1 ;  /* 0x000000040000795c */ /* 0x000fe20000300000 */
.L_x_11906:
        /* <DEDUP_REMOVED lines=15> */
.L_x_11900:
        /* <DEDUP_REMOVED lines=28> */
.L_x_11907:
[----:B------:R-:W2:Y:S01]  /*15fe0*/  LDC R6, c[0x0][0x448] ;  /* 0x00011200ff067b82 */ /* 0x000ea20000000800 */
[----:B-1----:R-:W-:Y:S01]  /*15ff0*/  IMAD.SHL.U32 R0, R25, 0x10, RZ ;  /* 0x0000001019007824 */ /* 0x002fe200078e00ff */
        /* <DEDUP_REMOVED lines=10> */
[----:B------:R-:W-:Y:S01]  /*160a0*/  LOP3.LUT R4, R3, 0x30, R4, 0x78, !PT ;  /* 0x0000003003047812 */ /* 0x000fe200078e7804 */
[----:B------:R-:W-:Y:S01]  /*160b0*/  IMAD.SHL.U32 R3, R25, 0x10, RZ ;  /* 0x0000001019037824 */ /* 0x000fe200078e00ff */
[----:B------:R-:W-:Y:S02]  /*160c0*/  LEA.HI R9, R2, R20, RZ, 0x1e ;  /* 0x0000001402097211 */ /* 0x000fe400078ff0ff */
[----:B------:R-:W-:Y:S02]  /*160d0*/  SHF.R.S32.HI R20, RZ, 0x1f, R26 ;  /* 0x0000001fff147819 */ /* 0x000fe4000001141a */
[----:B------:R-:W-:Y:S01]  /*160e0*/  LOP3.LUT R3, R3, 0x40, RZ, 0xc0, !PT ;  /* 0x0000004003037812 */ /* 0x000fe200078ec0ff */
[----:B------:R-:W-:Y:S01]  /*160f0*/  VIADD R9, R9, UR39 ;  /* 0x0000002709097c36 */ /* 0x000fe20008000000 */
[----:B--2---:R-:W-:-:S03]  /*16100*/  ISETP.NE.AND P0, PT, R6, 0x1, PT ;  /* 0x000000010600780c */ /* 0x004fc60003f05270 */
[----:B------:R-:W-:Y:S01]  /*16110*/  IMAD.MOV.U32 R11, RZ, RZ, R9 ;  /* 0x000000ffff0b7224 */ /* 0x000fe200078e0009 */
[----:B------:R-:W-:Y:S02]  /*16120*/  IADD3 R28, R4, R3, R28 ;  /* 0x00000003041c7210 */ /* 0x000fe40007ffe01c */
[----:B------:R-:W1:Y:S08]  /*16130*/  LDC.64 R4, c[0x0][0x2e0] ;  /* 0x0000b800ff047b82 */ /* 0x000e700000000a00 */
[----:B------:R-:W2:Y:S08]  /*16140*/  @P0 LDC R8, c[0x0][0x44c] ;  /* 0x00011300ff080b82 */ /* 0x000eb00000000800 */
[----:B------:R-:W3:Y:S08]  /*16150*/  @P0 LDC R10, c[0x0][0x450] ;  /* 0x00011400ff0a0b82 */ /* 0x000ef00000000800 */
[----:B------:R-:W4:Y:S08]  /*16160*/  @P0 LDC R12, c[0x0][0x44c] ;  /* 0x00011300ff0c0b82 */ /* 0x000f300000000800 */
[----:B------:R-:W5:Y:S01]  /*16170*/  @P0 LDC R13, c[0x0][0x450] ;  /* 0x00011400ff0d0b82 */ /* 0x000f620000000800 */
[----:B--2---:R-:W-:-:S05]  /*16180*/  @P0 IMAD.HI.U32 R3, R9, R8, RZ ;  /* 0x0000000809030227 */ /* 0x004fca00078e00ff */
[----:B---3--:R-:W-:Y:S01]  /*16190*/  @P0 SHF.R.U32.HI R11, RZ, R10, R3 ;  /* 0x0000000aff0b0219 */ /* 0x008fe20000011603 */
[----:B------:R-:W-:-:S04]  /*161a0*/  VIADD R3, R9, 0x80 ;  /* 0x0000008009037836 */ /* 0x000fc80000000000 */
[----:B------:R-:W-:Y:S02]  /*161b0*/  IMAD.MOV.U32 R7, RZ, RZ, R3 ;  /* 0x000000ffff077224 */ /* 0x000fe400078e0003 */
[----:B------:R-:W-:Y:S02]  /*161c0*/  IMAD.MOV R10, RZ, RZ, -R11 ;  /* 0x000000ffff0a7224 */ /* 0x000fe400078e0a0b */
[----:B----4-:R-:W-:-:S04]  /*161d0*/  @P0 IMAD.HI.U32 R8, R3, R12, RZ ;  /* 0x0000000c03080227 */ /* 0x010fc800078e00ff */
[----:B------:R-:W-:Y:S01]  /*161e0*/  IMAD R9, R6, R10, R9 ;  /* 0x0000000a06097224 */ /* 0x000fe200078e0209 */
[----:B-----5:R-:W-:Y:S01]  /*161f0*/  @P0 SHF.R.U32.HI R7, RZ, R13, R8 ;  /* 0x0000000dff070219 */ /* 0x020fe20000011608 */
[----:B-1----:R-:W-:-:S04]  /*16200*/  IMAD R8, R20, R4, RZ ;  /* 0x0000000414087224 */ /* 0x002fc800078e02ff */
[C---:B------:R-:W-:Y:S01]  /*16210*/  IMAD R13, R26.reuse, R5, R8 ;  /* 0x000000051a0d7224 */ /* 0x040fe200078e0208 */
[----:B------:R-:W-:Y:S01]  /*16220*/  SHF.R.S32.HI R8, RZ, 0x1f, R11 ;  /* 0x0000001fff087819 */ /* 0x000fe2000001140b */
[----:B------:R-:W-:-:S04]  /*16230*/  IMAD.WIDE.U32 R4, R26, R4, UR46 ;  /* 0x0000002e1a047e25 */ /* 0x000fc8000f8e0004 */
[----:B------:R-:W-:Y:S02]  /*16240*/  IMAD R8, R8, UR4, RZ ;  /* 0x0000000408087c24 */ /* 0x000fe4000f8e02ff */
[----:B------:R-:W-:Y:S02]  /*16250*/  IMAD.IADD R5, R5, 0x1, R13 ;  /* 0x0000000105057824 */ /* 0x000fe400078e020d */
[C---:B------:R-:W-:Y:S01]  /*16260*/  IMAD R13, R11.reuse, UR5, R8 ;  /* 0x000000050b0d7c24 */ /* 0x040fe2000f8e0208 */
[----:B------:R-:W-:Y:S01]  /*16270*/  SHF.R.S32.HI R8, RZ, 0x1f, R9 ;  /* 0x0000001fff087819 */ /* 0x000fe20000011409 */
[----:B------:R-:W-:-:S04]  /*16280*/  IMAD.WIDE.U32 R10, R11, UR4, R4 ;  /* 0x000000040b0a7c25 */ /* 0x000fc8000f8e0004 */
        /* <DEDUP_REMOVED lines=12> */
[----:B------:R-:W-:Y:S01]  /*16350*/  IMAD.MOV R7, RZ, RZ, -R7 ;  /* 0x000000ffff077224 */ /* 0x000fe200078e0a07 */
[----:B------:R-:W-:Y:S01]  /*16360*/  UMOV UR4, 0xffffffff ;  /* 0xffffffff00047882 */ /* 0x000fe20000000000 */
[----:B------:R-:W-:Y:S02]  /*16370*/  IMAD.IADD R5, R5, 0x1, R11 ;  /* 0x0000000105057824 */ /* 0x000fe400078e020b */
[----:B------:R-:W-:-:S04]  /*16380*/  IMAD R3, R6, R7, R3 ;  /* 0x0000000706037224 */ /* 0x000fc800078e0203 */
[----:B------:R-:W-:Y:S01]  /*16390*/  IMAD.WIDE.U32 R4, R3, UR6, R4 ;  /* 0x0000000603047c25 */ /* 0x000fe2000f8e0004 */
[----:B------:R-:W-:-:S05]  /*163a0*/  SHF.R.S32.HI R7, RZ, 0x1f, R3 ;  /* 0x0000001fff077819 */ /* 0x000fca0000011403 */
[----:B------:R-:W-:-:S04]  /*163b0*/  IMAD R8, R7, UR6, RZ ;  /* 0x0000000607087c24 */ /* 0x000fc8000f8e02ff */
[----:B------:R-:W-:Y:S01]  /*163c0*/  IMAD R7, R3, UR7, R8 ;  /* 0x0000000703077c24 */ /* 0x000fe2000f8e0208 */
[----:B------:R-:W-:-:S04]  /*163d0*/  IADD3 R8, P1, R4, UR8, RZ ;  /* 0x0000000804087c10 */ /* 0x000fc8000ff3e0ff */
[----:B------:R-:W-:Y:S01]  /*163e0*/  IADD3.X R7, R5, UR9, R7, P1, !PT ;  /* 0x0000000905077c10 */ /* 0x000fe20008ffe407 */
[----:B------:R-:W-:Y:S08]  /*163f0*/  BRA.DIV UR4, `(.L_x_11908) ;  /* 0x0000001e04007947 */ /* 0x000ff0000b800000 */
[----:B------:R-:W1:Y:S01]  /*16400*/  SHFL.IDX PT, R14, R9, RZ, 0x1c1f ;  /* 0x001c1fff090e7589 */ /* 0x000e6200000e0000 */
[----:B------:R-:W-:Y:S01]  /*16410*/  ULDC UR4, c[0x0][0x288] ;  /* 0x0000a20000047ab9 */ /* 0x000fe20000000800 */
[----:B------:R-:W-:Y:S01]  /*16420*/  LEA.HI R3, R2, UR39, RZ, 0x1e ;  /* 0x0000002702037c11 */ /* 0x000fe2000f8ff0ff */
[----:B------:R-:W-:Y:S01]  /*16430*/  IMAD R6, R6, UR4, RZ ;  /* 0x0000000406067c24 */ /* 0x000fe2000f8e02ff */
[----:B------:R-:W2:Y:S03]  /*16440*/  SHFL.IDX PT, R4, R10, RZ, 0x1c1f ;  /* 0x001c1fff0a047589 */ /* 0x000ea600000e0000 */
[C---:B------:R-:W-:Y:S01]  /*16450*/  VIADD R11, R3.reuse, 0x20 ;  /* 0x00000020030b7836 */ /* 0x040fe20000000000 */
[----:B------:R-:W-:Y:S01]  /*16460*/  ISETP.GE.AND P1, PT, R3, R6, PT ;  /* 0x000000060300720c */ /* 0x000fe20003f26270 */
[----:B------:R-:W-:Y:S04]  /*16470*/  SHFL.IDX PT, R21, R10, 0x1, 0x1c1f ;  /* 0x003c1f000a157f89 */ /* 0x000fe800000e0000 */
[----:B------:R-:W-:Y:S04]  /*16480*/  SHFL.IDX PT, R26, R9, 0x2, 0x1c1f ;  /* 0x005c1f00091a7f89 */ /* 0x000fe800000e0000 */
[----:B------:R-:W-:Y:S04]  /*16490*/  SHFL.IDX PT, R20, R10, 0x2, 0x1c1f ;  /* 0x005c1f000a147f89 */ /* 0x000fe800000e0000 */
[----:B------:R-:W-:Y:S01]  /*164a0*/  @!P1 VIADD R29, R28, UR38 ;  /* 0x000000261c1d9c36 */ /* 0x000fe20008000000 */
[----:B------:R-:W-:Y:S01]  /*164b0*/  SHFL.IDX PT, R10, R10, 0x3, 0x1c1f ;  /* 0x007c1f000a0a7f89 */ /* 0x000fe200000e0000 */
[----:B-1----:R-:W-:-:S05]  /*164c0*/  @!P1 IADD3 R14, P2, R0, R14, RZ ;  /* 0x0000000e000e9210 */ /* 0x002fca0007f5e0ff */
[----:B--2---:R-:W-:Y:S02]  /*164d0*/  @!P1 IMAD.X R5, RZ, RZ, R4, P2 ;  /* 0x000000ffff059224 */ /* 0x004fe400010e0604 */
[----:B------:R-:W-:Y:S02]  /*164e0*/  @!P1 IMAD.MOV.U32 R4, RZ, RZ, R14 ;  /* 0x000000ffff049224 */ /* 0x000fe400078e000e */
[----:B------:R-:W1:Y:S04]  /*164f0*/  SHFL.IDX PT, R14, R9, 0x1, 0x1c1f ;  /* 0x003c1f00090e7f89 */ /* 0x000e6800000e0000 */
[----:B------:R2:W-:Y:S01]  /*16500*/  @!P1 LDGSTS.E.BYPASS.LTC128B.128 [R29+0xa200], desc[UR42][R4.64], !P0 ;  /* 0x0a200000041d9fae */ /* 0x0005e2000c101d6a */
[----:B------:R-:W-:Y:S01]  /*16510*/  ISETP.GE.AND P1, PT, R11, R6, PT ;  /* 0x000000060b00720c */ /* 0x000fe20003f26270 */
[----:B------:R-:W-:-:S05]  /*16520*/  VIADD R11, R3, 0x40 ;  /* 0x00000040030b7836 */ /* 0x000fca0000000000 */
[----:B------:R-:W-:Y:S01]  /*16530*/  ISETP.GE.AND P2, PT, R11, R6, PT ;  /* 0x000000060b00720c */ /* 0x000fe20003f46270 */
[----:B------:R-:W-:-:S06]  /*16540*/  VIADD R11, R3, 0x60 ;  /* 0x00000060030b7836 */ /* 0x000fcc0000000000 */
[----:B--2---:R-:W-:Y:S01]  /*16550*/  @!P1 VIADD R29, R28, UR38 ;  /* 0x000000261c1d9c36 */ /* 0x004fe20008000000 */
[C---:B-1----:R-:W-:Y:S02]  /*16560*/  @!P1 IADD3 R4, P3, R0.reuse, R14, RZ ;  /* 0x0000000e00049210 */ /* 0x042fe40007f7e0ff */
[----:B------:R-:W1:Y:S03]  /*16570*/  SHFL.IDX PT, R14, R9, 0x3, 0x1c1f ;  /* 0x007c1f00090e7f89 */ /* 0x000e6600000e0000 */
[----:B------:R-:W-:Y:S02]  /*16580*/  @!P1 IMAD.X R5, RZ, RZ, R21, P3 ;  /* 0x000000ffff059224 */ /* 0x000fe400018e0615 */
[----:B------:R-:W2:Y:S04]  /*16590*/  SHFL.IDX PT, R21, R8, RZ, 0x1c1f ;  /* 0x001c1fff08157589 */ /* 0x000ea800000e0000 */
[----:B------:R3:W-:Y:S02]  /*165a0*/  @!P1 LDGSTS.E.BYPASS.LTC128B.128 [R29+0xaa00], desc[UR42][R4.64], !P0 ;  /* 0x0aa00000041d9fae */ /* 0x0007e4000c101d6a */
[----:B---3--:R-:W-:Y:S01]  /*165b0*/  @!P2 IADD3 R4, P1, R0, R26, RZ ;  /* 0x0000001a0004a210 */ /* 0x008fe20007f3e0ff */
[----:B------:R-:W-:-:S04]  /*165c0*/  @!P2 VIADD R26, R28, UR38 ;  /* 0x000000261c1aac36 */ /* 0x000fc80008000000 */
[----:B------:R-:W-:Y:S01]  /*165d0*/  @!P2 IMAD.X R5, RZ, RZ, R20, P1 ;  /* 0x000000ffff05a224 */ /* 0x000fe200008e0614 */
[----:B------:R-:W-:Y:S01]  /*165e0*/  ISETP.GE.AND P1, PT, R11, R6, PT ;  /* 0x000000060b00720c */ /* 0x000fe20003f26270 */
[----:B------:R-:W3:Y:S01]  /*165f0*/  SHFL.IDX PT, R20, R7, RZ, 0x1c1f ;  /* 0x001c1fff07147589 */ /* 0x000ee200000e0000 */
[----:B------:R-:W-:-:S03]  /*16600*/  VIADD R11, R3, 0x80 ;  /* 0x00000080030b7836 */ /* 0x000fc60000000000 */
[----:B------:R1:W-:Y:S02]  /*16610*/  @!P2 LDGSTS.E.BYPASS.LTC128B.128 [R26+0xb200], desc[UR42][R4.64], !P0 ;  /* 0x0b200000041aafae */ /* 0x0003e4000c101d6a */
[----:B------:R-:W-:Y:S02]  /*16620*/  ISETP.GE.AND P2, PT, R11, R6, PT ;  /* 0x000000060b00720c */ /* 0x000fe40003f46270 */
[----:B------:R-:W4:Y:S04]  /*16630*/  SHFL.IDX PT, R7, R7, 0x1, 0x1c1f ;  /* 0x003c1f0007077f89 */ /* 0x000f2800000e0000 */
[----:B------:R-:W-:Y:S01]  /*16640*/  @!P1 VIADD R29, R28, UR38 ;  /* 0x000000261c1d9c36 */ /* 0x000fe20008000000 */
[----:B-1----:R-:W-:Y:S02]  /*16650*/  @!P1 IADD3 R4, P3, R0, R14, RZ ;  /* 0x0000000e00049210 */ /* 0x002fe40007f7e0ff */
[----:B------:R1:W0:Y:S04]  /*16660*/  SHFL.IDX PT, R14, R8, 0x1, 0x1c1f ;  /* 0x003c1f00080e7f89 */ /* 0x00022800000e0000 */
[----:B------:R-:W-:-:S02]  /*16670*/  @!P2 VIADD R9, R28, UR38 ;  /* 0x000000261c09ac36 */ /* 0x000fc40008000000 */
[----:B------:R-:W-:-:S05]  /*16680*/  @!P1 IMAD.X R5, RZ, RZ, R10, P3 ;  /* 0x000000ffff059224 */ /* 0x000fca00018e060a */
[----:B------:R2:W-:Y:S02]  /*16690*/  @!P1 LDGSTS.E.BYPASS.LTC128B.128 [R29+0xba00], desc[UR42][R4.64], !P0 ;  /* 0x0ba00000041d9fae */ /* 0x0005e4000c101d6a */
[----:B--2---:R-:W-:-:S05]  /*166a0*/  @!P2 IADD3 R4, P1, R0, R21, RZ ;  /* 0x000000150004a210 */ /* 0x004fca0007f3e0ff */
[----:B---3--:R-:W-:-:S05]  /*166b0*/  @!P2 IMAD.X R5, RZ, RZ, R20, P1 ;  /* 0x000000ffff05a224 */ /* 0x008fca00008e0614 */
[----:B0---4-:R1:W-:Y:S03]  /*166c0*/  @!P2 LDGSTS.E.BYPASS.LTC128B.128 [R9+0xc200], desc[UR42][R4.64], !P0 ;  /* 0x0c2000000409afae */ /* 0x0113e6000c101d6a */
.L_x_11966:
[----:B------:R-:W-:-:S05]  /*166d0*/  VIADD R3, R3, 0xa0 ;  /* 0x000000a003037836 */ /* 0x000fca0000000000 */
[----:B------:R-:W-:-:S13]  /*166e0*/  ISETP.GE.AND P1, PT, R3, R6, PT ;  /* 0x000000060300720c */ /* 0x000fda0003f26270 */
[----:B-1----:R-:W-:Y:S01]  /*166f0*/  @!P1 IADD3 R4, P2, R0, R14, RZ ;  /* 0x0000000e00049210 */ /* 0x002fe20007f5e0ff */
[----:B------:R-:W-:Y:S02]  /*16700*/  @!P1 VIADD R3, R28, UR38 ;  /* 0x000000261c039c36 */ /* 0x000fe40008000000 */
[----:B------:R-:W-:Y:S02]  /*16710*/  IMAD.MOV.U32 R0, RZ, RZ, 0x1 ;  /* 0x00000001ff007424 */ /* 0x000fe400078e00ff */
[----:B------:R-:W-:-:S03]  /*16720*/  @!P1 IMAD.X R5, RZ, RZ, R7, P2 ;  /* 0x000000ffff059224 */ /* 0x000fc600010e0607 */
        /* <DEDUP_REMOVED lines=12> */
[----:B------:R-:W1:Y:S02]  /*167f0*/  SYNCS.PHASECHK.TRANS64.TRYWAIT P0, [UR38+0x12420], R0 ;  /* 0x01242000ff0075a7 */ /* 0x000e640008000166 */
[----:B01----:R-:W-:Y:S10]  /*16800*/  @!P0 BRA `(.L_x_11909) ;  /* 0x0000001c00c48947 */ /* 0x003ff40003800000 */
.L_x_11967:
[----:B------:R-:W-:Y:S05]  /*16810*/  @!P1 BRA `(.L_x_11910) ;  /* 0x0000000800b49947 */ /* 0x000fea0003800000 */
[----:B------:R-:W-:Y:S01]  /*16820*/  IMAD.U32 R12, RZ, RZ, UR40 ;  /* 0x00000028ff0c7e24 */ /* 0x000fe2000f8e00ff */
[----:B------:R-:W-:Y:S01]  /*16830*/  LOP3.LUT R13, R25, 0x1f, RZ, 0xc0, !PT ;  /* 0x0000001f190d7812 */ /* 0x000fe200078ec0ff */
[----:B------:R-:W-:Y:S02]  /*16840*/  IMAD.U32 R14, RZ, RZ, UR40 ;  /* 0x00000028ff0e7e24 */ /* 0x000fe4000f8e00ff */
[----:B------:R-:W-:Y:S01]  /*16850*/  IMAD.MOV.U32 R8, RZ, RZ, 0x1 ;  /* 0x00000001ff087424 */ /* 0x000fe200078e00ff */
[----:B------:R-:W-:Y:S01]  /*16860*/  LOP3.LUT R12, R12, 0x1, RZ, 0xfc, !PT ;  /* 0x000000010c0c7812 */ /* 0x000fe200078efcff */
[----:B------:R-:W-:Y:S01]  /*16870*/  IMAD.MOV.U32 R9, RZ, RZ, RZ ;  /* 0x000000ffff097224 */ /* 0x000fe200078e00ff */
[----:B------:R-:W-:-:S07]  /*16880*/  LOP3.LUT R14, R14, 0x2, RZ, 0xfc, !PT ;  /* 0x000000020e0e7812 */ /* 0x000fce00078efcff */
.L_x_11927:
[----:B------:R-:W-:Y:S01]  /*16890*/  LOP3.LUT P1, RZ, R16, 0x2, RZ, 0xc0, !PT ;  /* 0x0000000210ff7812 */ /* 0x000fe2000782c0ff */
[----:B0-----:R-:W-:Y:S01]  /*168a0*/  VIADD R3, R9, 0x1 ;  /* 0x0000000109037836 */ /* 0x001fe20000000000 */
        /* <DEDUP_REMOVED lines=28> */
.L_x_11913:
[----:B0-----:R-:W-:Y:S02]  /*16a70*/  LEA R7, R3, UR38, 0x3 ;  /* 0x0000002603077c11 */ /* 0x001fe4000f8e18ff */
[----:B------:R-:W-:Y:S02]  /*16a80*/  SHF.L.U32 R4, R0, 0x1f, RZ ;  /* 0x0000001f00047819 */ /* 0x000fe400000006ff */
[----:B------:R-:W-:Y:S02]  /*16a90*/  ISETP.NE.AND P1, PT, R2, RZ, PT ;  /* 0x000000ff0200720c */ /* 0x000fe40003f25270 */
[----:B------:R-:W0:Y:S02]  /*16aa0*/  SYNCS.PHASECHK.TRANS64.TRYWAIT P0, [R7+URZ+0x12480], R4 ;  /* 0x01248004070075a7 */ /* 0x000e24000800017f */
[----:B0-----:R-:W-:Y:S09]  /*16ab0*/  @!P0 BRA `(.L_x_11914) ;  /* 0x0000001c00308947 */ /* 0x001ff20003800000 */
.L_x_11968:
[----:B------:R-:W-:Y:S04]  /*16ac0*/  BSSY B1, `(.L_x_11915) ;  /* 0x0000007000017945 */ /* 0x000fe80003800000 */
[----:B------:R-:W-:Y:S05]  /*16ad0*/  @P1 BRA `(.L_x_11916) ;  /* 0x0000000000141947 */ /* 0x000fea0003800000 */
[----:B------:R-:W-:Y:S01]  /*16ae0*/  ISETP.NE.AND P0, PT, R13, RZ, PT ;  /* 0x000000ff0d00720c */ /* 0x000fe20003f05270 */
[----:B------:R-:W-:-:S04]  /*16af0*/  IMAD.MOV.U32 R6, RZ, RZ, 0x2800 ;  /* 0x00002800ff067424 */ /* 0x000fc800078e00ff */
[----:B------:R1:W-:Y:S08]  /*16b00*/  SYNCS.ARRIVE.TRANS64 RZ, [R7+URZ+0x12470], R6 ;  /* 0x0124700607ff79a7 */ /* 0x0003f0000800003f */
[----:B------:R-:W-:Y:S05]  /*16b10*/  @!P0 BRA `(.L_x_11916) ;  /* 0x0000000000048947 */ /* 0x000fea0003800000 */
[----:B------:R-:W-:Y:S01]  /*16b20*/  BPT.TRAP 0x1 ;  /* 0x000000040000795c */ /* 0x000fe20000300000 */
.L_x_11916:
[----:B------:R-:W-:Y:S05]  /*16b30*/  BSYNC B1 ;  /* 0x0000000000017941 */ /* 0x000fea0003800000 */
.L_x_11915:
[----:B-1----:R-:W-:Y:S01]  /*16b40*/  IMAD.U32 R6, RZ, RZ, UR38 ;  /* 0x00000026ff067e24 */ /* 0x002fe2000f8e00ff */
        /* <DEDUP_REMOVED lines=15> */
.L_x_11917:
        /* <DEDUP_REMOVED lines=8> */
.L_x_11969:
        /* <DEDUP_REMOVED lines=9> */
.L_x_11920:
[----:B------:R-:W-:Y:S05]  /*16d50*/  BSYNC B1 ;  /* 0x0000000000017941 */ /* 0x000fea0003800000 */
.L_x_11919:
        /* <DEDUP_REMOVED lines=12> */
.L_x_11921:
[----:B------:R-:W-:-:S13]  /*16e20*/  @P0 ELECT P1, URZ, PT ;  /* 0x00000000003f082f */ /* 0x000fda0003820000 */
[----:B------:R-:W-:Y:S01]  /*16e30*/  @P1 R2UR UR13, R22 ;  /* 0x00000000160d12ca */ /* 0x000fe200000e0000 */
[----:B------:R-:W-:Y:S01]  /*16e40*/  UMOV UR12, UR36 ;  /* 0x00000024000c7c82 */ /* 0x000fe20008000000 */
[----:B------:R-:W-:-:S11]  /*16e50*/  @P1 PLOP3.LUT P0, PT, P1, PT, PT, 0x8, 0x0 ;  /* 0x000000000000181c */ /* 0x000fd60000f0e170 */
[----:B------:R1:W-:Y:S01]  /*16e60*/  UTMALDG.4D [UR8], [UR4], desc[UR6] ;  /* 0x00000608040075b4 */ /* 0x0003e20008019000 */
[----:B------:R-:W-:Y:S01]  /*16e70*/  PLOP3.LUT P1, PT, PT, PT, PT, 0x8, 0x0 ;  /* 0x000000000000781c */ /* 0x000fe20003f2e170 */
[----:B-1----:R-:W-:-:S12]  /*16e80*/  @P0 BRA.U.ANY `(.L_x_11921) ;  /* 0xfffffffd00e40947 */ /* 0x002fd8000393ffff */
.L_x_11912:
[----:B------:R-:W-:Y:S05]  /*16e90*/  BSYNC B0 ;  /* 0x0000000000007941 */ /* 0x000fea0003800000 */
.L_x_11911:
[----:B------:R-:W-:-:S13]  /*16ea0*/  ISETP.NE.AND P0, PT, R12, 0x3, PT ;  /* 0x000000030c00780c */ /* 0x000fda0003f05270 */
[----:B------:R-:W-:Y:S05]  /*16eb0*/  @!P0 BRA `(.L_x_11922) ;  /* 0x0000000000048947 */ /* 0x000fea0003800000 */
[----:B------:R-:W-:Y:S01]  /*16ec0*/  BPT.TRAP 0x1 ;  /* 0x000000040000795c */ /* 0x000fe20000300000 */
.L_x_11922:
[----:B------:R-:W-:Y:S02]  /*16ed0*/  LOP3.LUT R5, R8, 0x1, RZ, 0x3c, !PT ;  /* 0x0000000108057812 */ /* 0x000fe400078e3cff */
[----:B------:R-:W-:Y:S02]  /*16ee0*/  LEA R20, R9, UR38, 0x3 ;  /* 0x0000002609147c11 */ /* 0x000fe4000f8e18ff */
[----:B------:R-:W-:Y:S02]  /*16ef0*/  SHF.L.U32 R5, R5, 0x1f, RZ ;  /* 0x0000001f05057819 */ /* 0x000fe400000006ff */
[----:B------:R-:W-:Y:S02]  /*16f00*/  ISETP.NE.AND P1, PT, R14, 0x3, PT ;  /* 0x000000030e00780c */ /* 0x000fe40003f25270 */
[----:B------:R-:W1:Y:S02]  /*16f10*/  SYNCS.PHASECHK.TRANS64.TRYWAIT P0, [R20+URZ+0x12470], R5 ;  /* 0x01247005140075a7 */ /* 0x000e64000800017f */
[----:B-1----:R-:W-:Y:S09]  /*16f20*/  @!P0 BRA `(.L_x_11923) ;  /* 0x00000018003c8947 */ /* 0x002ff20003800000 */
.L_x_11970:
[----:B------:R-:W-:Y:S05]  /*16f30*/  @!P1 BRA `(.L_x_11924) ;  /* 0x0000000000049947 */ /* 0x000fea0003800000 */
[----:B------:R-:W-:Y:S01]  /*16f40*/  BPT.TRAP 0x1 ;  /* 0x000000040000795c */ /* 0x000fe20000300000 */
.L_x_11924:
[----:B-1----:R-:W-:Y:S01]  /*16f50*/  SHF.L.U32 R5, R8, 0x1f, RZ ;  /* 0x0000001f08057819 */ /* 0x002fe200000006ff */
[----:B0-----:R-:W-:-:S03]  /*16f60*/  IMAD R10, R9, 0x2800, RZ ;  /* 0x00002800090a7824 */ /* 0x001fc600078e02ff */
[----:B------:R-:W0:Y:S02]  /*16f70*/  SYNCS.PHASECHK.TRANS64.TRYWAIT P0, [R20+URZ+0x12460], R5 ;  /* 0x01246005140075a7 */ /* 0x000e24000800017f */
[----:B0-----:R-:W-:Y:S05]  /*16f80*/  @!P0 BRA `(.L_x_11925) ;  /* 0x0000001800388947 */ /* 0x001fea0003800000 */
.L_x_11971:
[C---:B------:R-:W-:Y:S01]  /*16f90*/  LOP3.LUT R25, R10.reuse, R23, RZ, 0xfc, !PT ;  /* 0x000000170a197212 */ /* 0x040fe200078efcff */
[----:B------:R-:W-:Y:S05]  /*16fa0*/  WARPSYNC.ALL ;  /* 0x0000000000007948 */ /* 0x000fea0003800000 */
[----:B0-----:R-:W0:Y:S01]  /*16fb0*/  LDSM.16.MT88.4 R4, [R25+UR38+0x5200] ;  /* 0x005200261904783b */ /* 0x001e220008004200 */
[----:B------:R-:W-:-:S05]  /*16fc0*/  LOP3.LUT R21, R10, R18, RZ, 0xfc, !PT ;  /* 0x000000120a157212 */ /* 0x000fca00078efcff */
[----:B------:R-:W-:Y:S01]  /*16fd0*/  VIADD R21, R21, UR38 ;  /* 0x0000002615157c36 */ /* 0x000fe20008000000 */
        /* <DEDUP_REMOVED lines=37> */
.L_x_11926:
[----:B-1----:R1:W-:Y:S01]  /*17230*/  SYNCS.ARRIVE.TRANS64.A1T0 RZ, [R20+URZ+0x12450], RZ ;  /* 0x012450ff14ff79a7 */ /* 0x0023e2000810003f */
[----:B------:R-:W-:Y:S01]  /*17240*/  BAR.SYNC.DEFER_BLOCKING 0x2, 0x80 ;  /* 0x0082000000007b1d */ /* 0x000fe20000010000 */
[----:B------:R-:W-:Y:S01]  /*17250*/  ISETP.NE.AND P0, PT, R2, RZ, PT ;  /* 0x000000ff0200720c */ /* 0x000fe20003f05270 */
[----:B0-----:R-:W-:Y:S02]  /*17260*/  IMAD.MOV.U32 R9, RZ, RZ, R3 ;  /* 0x000000ffff097224 */ /* 0x001fe400078e0003 */
[----:B------:R-:W-:-:S10]  /*17270*/  IMAD.MOV.U32 R8, RZ, RZ, R0 ;  /* 0x000000ffff087224 */ /* 0x000fd400078e0000 */
[----:B------:R-:W-:-:S05]  /*17280*/  @!P0 VIADD R4, R20, 0x12480 ;  /* 0x0001248014048836 */ /* 0x000fca0000000000 */
[----:B------:R-:W-:-:S04]  /*17290*/  @!P0 PRMT R4, RZ, 0x654, R4 ;  /* 0x00000654ff048816 */ /* 0x000fc80000000004 */
[----:B------:R1:W-:Y:S01]  /*172a0*/  @!P0 SYNCS.ARRIVE.TRANS64.RED.A1T0 RZ, [R4+URZ], RZ ;  /* 0x000000ff04ff89a7 */ /* 0x0003e2000810043f */
[C---:B------:R-:W-:Y:S01]  /*172b0*/  ISETP.GT.AND P0, PT, R15.reuse, UR41, PT ;  /* 0x000000290f007c0c */ /* 0x040fe2000bf04270 */
[----:B------:R-:W-:-:S12]  /*172c0*/  VIADD R15, R15, 0xffffffff ;  /* 0xffffffff0f0f7836 */ /* 0x000fd80000000000 */
[----:B-1----:R-:W-:Y:S05]  /*172d0*/  @P0 BRA `(.L_x_11927) ;  /* 0xfffffff4006c0947 */ /* 0x002fea000383ffff */
[----:B------:R-:W-:Y:S05]  /*172e0*/  BRA `(.L_x_11928) ;  /* 0x0000000000087947 */ /* 0x000fea0003800000 */
.L_x_11910:
[----:B0-----:R-:W-:Y:S02]  /*172f0*/  IMAD.MOV.U32 R3, RZ, RZ, RZ ;  /* 0x000000ffff037224 */ /* 0x001fe400078e00ff */
[----:B------:R-:W-:-:S07]  /*17300*/  IMAD.MOV.U32 R0, RZ, RZ, 0x1 ;  /* 0x00000001ff007424 */ /* 0x000fce00078e00ff */
.L_x_11928:
[----:B------:R-:W-:-:S04]  /*17310*/  ULOP3.LUT UR4, UR40, 0x1, URZ, 0xfc, !UPT ;  /* 0x0000000128047892 */ /* 0x000fc8000f8efc3f */
[----:B------:R-:W-:-:S06]  /*17320*/  UISETP.NE.AND UP0, UPT, UR4, 0x3, UPT ;  /* 0x000000030400788c */ /* 0x000fcc000bf05270 */
[----:B------:R-:W-:-:S13]  /*17330*/  PLOP3.LUT P0, PT, PT, PT, UP0, 0x80, 0x0 ;  /* 0x000000000000781c */ /* 0x000fda0003f0f008 */
[----:B------:R-:W-:Y:S05]  /*17340*/  @!P0 BRA `(.L_x_11929) ;  /* 0x0000000000048947 */ /* 0x000fea0003800000 */
[----:B------:R-:W-:Y:S01]  /*17350*/  BPT.TRAP 0x1 ;  /* 0x000000040000795c */ /* 0x000fe20000300000 */
.L_x_11929:
[----:B------:R-:W-:Y:S01]  /*17360*/  LOP3.LUT R5, R0, 0x1, RZ, 0x3c, !PT ;  /* 0x0000000100057812 */ /* 0x000fe200078e3cff */
[----:B------:R-:W-:Y:S01]  /*17370*/  BSSY B0, `(.L_x_11930) ;  /* 0x0000005000007945 */ /* 0x000fe20003800000 */
[----:B------:R-:W-:Y:S02]  /*17380*/  LEA R12, R3, UR38, 0x3 ;  /* 0x00000026030c7c11 */ /* 0x000fe4000f8e18ff */
[----:B------:R-:W-:-:S04]  /*17390*/  SHF.L.U32 R5, R5, 0x1f, RZ ;  /* 0x0000001f05057819 */ /* 0x000fc800000006ff */
[----:B------:R-:W0:Y:S02]  /*173a0*/  SYNCS.PHASECHK.TRANS64.TRYWAIT P0, [R12+URZ+0x12470], R5 ;  /* 0x012470050c0075a7 */ /* 0x000e24000800017f */
[----:B0-----:R-:W-:Y:S05]  /*173b0*/  @!P0 BRA `(.L_x_11931) ;  /* 0x0000001400408947 */ /* 0x001fea0003800000 */
.L_x_11972:
[----:B------:R-:W-:Y:S05]  /*173c0*/  BSYNC B0 ;  /* 0x0000000000007941 */ /* 0x000fea0003800000 */
.L_x_11930:
[----:B------:R-:W-:-:S06]  /*173d0*/  ULOP3.LUT UR4, UR40, 0x2, URZ, 0xfc, !UPT ;  /* 0x0000000228047892 */ /* 0x000fcc000f8efc3f */
[----:B------:R-:W-:-:S05]  /*173e0*/  IMAD.U32 R4, RZ, RZ, UR4 ;  /* 0x00000004ff047e24 */ /* 0x000fca000f8e00ff */
[----:B------:R-:W-:-:S13]  /*173f0*/  ISETP.NE.AND P1, PT, R4, 0x3, PT ;  /* 0x000000030400780c */ /* 0x000fda0003f25270 */
[----:B------:R-:W-:Y:S05]  /*17400*/  @!P1 BRA `(.L_x_11932) ;  /* 0x0000000000049947 */ /* 0x000fea0003800000 */
[----:B------:R-:W-:Y:S01]  /*17410*/  BPT.TRAP 0x1 ;  /* 0x000000040000795c */ /* 0x000fe20000300000 */
.L_x_11932:
[----:B0-----:R-:W-:Y:S01]  /*17420*/  SHF.L.U32 R5, R0, 0x1f, RZ ;  /* 0x0000001f00057819 */ /* 0x001fe200000006ff */
[----:B------:R-:W-:-:S03]  /*17430*/  IMAD R8, R3, 0x2800, RZ ;  /* 0x0000280003087824 */ /* 0x000fc600078e02ff */
[----:B------:R-:W0:Y:S02]  /*17440*/  SYNCS.PHASECHK.TRANS64.TRYWAIT P0, [R12+URZ+0x12460], R5 ;  /* 0x012460050c0075a7 */ /* 0x000e24000800017f */
[----:B------:R-:W-:Y:S01]  /*17450*/  LOP3.LUT R23, R8, R23, RZ, 0xfc, !PT ;  /* 0x0000001708177212 */ /* 0x000fe200078efcff */
[----:B0-----:R-:W-:Y:S06]  /*17460*/  @!P0 BRA `(.L_x_11933) ;  /* 0x0000001400288947 */ /* 0x001fec0003800000 */
.L_x_11973:
        /* <DEDUP_REMOVED lines=41> */
.L_x_11934:
[----:B-1----:R1:W-:Y:S01]  /*17700*/  SYNCS.ARRIVE.TRANS64.A1T0 RZ, [R12+URZ+0x12450], RZ ;  /* 0x012450ff0cff79a7 */ /* 0x0023e2000810003f */
[----:B------:R-:W-:Y:S01]  /*17710*/  BAR.SYNC.DEFER_BLOCKING 0x2, 0x80 ;  /* 0x0082000000007b1d */ /* 0x000fe20000010000 */
[----:B------:R-:W-:Y:S01]  /*17720*/  ISETP.NE.AND P0, PT, R2, RZ, PT ;  /* 0x000000ff0200720c */ /* 0x000fe20003f05270 */
[----:B------:R-:W-:Y:S02]  /*17730*/  VIADD R3, R3, 0x1 ;  /* 0x0000000103037836 */ /* 0x000fe40000000000 */
[----:B------:R-:W-:-:S10]  /*17740*/  IMAD.MOV.U32 R4, RZ, RZ, RZ ;  /* 0x000000ffff047224 */ /* 0x000fd400078e00ff */
[----:B------:R-:W-:-:S05]  /*17750*/  @!P0 VIADD R2, R12, 0x12480 ;  /* 0x000124800c028836 */ /* 0x000fca0000000000 */
[----:B------:R-:W-:-:S04]  /*17760*/  @!P0 PRMT R2, RZ, 0x654, R2 ;  /* 0x00000654ff028816 */ /* 0x000fc80000000002 */
[----:B------:R1:W-:Y:S01]  /*17770*/  @!P0 SYNCS.ARRIVE.TRANS64.RED.A1T0 RZ, [R2+URZ], RZ ;  /* 0x000000ff02ff89a7 */ /* 0x0003e2000810043f */
[----:B------:R-:W-:-:S04]  /*17780*/  ISETP.NE.AND P0, PT, R3, 0x2, PT ;  /* 0x000000020300780c */ /* 0x000fc80003f05270 */
[----:B------:R-:W-:Y:S02]  /*17790*/  SEL R5, RZ, 0x1, P0 ;  /* 0x00000001ff057807 */ /* 0x000fe40000000000 */
[----:B------:R-:W-:Y:S02]  /*177a0*/  SEL R3, R3, RZ, P0 ;  /* 0x000000ff03037207 */ /* 0x000fe40000000000 */
[----:B-1----:R-:W-:-:S07]  /*177b0*/  LOP3.LUT R0, R0, R5, RZ, 0x3c, !PT ;  /* 0x0000000500007212 */ /* 0x002fce00078e3cff */
.L_x_11887:
[----:B------:R-:W0:Y:S01]  /*177c0*/  S2R R5, SR_CgaCtaId ;  /* 0x0000000000057919 */ /* 0x000e220000008800 */
[----:B------:R-:W-:Y:S02]  /*177d0*/  MOV R2, 0x400 ;  /* 0x0000040000027802 */ /* 0x000fe40000000f00 */
[----:B------:R-:W-:Y:S02]  /*177e0*/  SHF.L.U32 R4, R4, 0x1f, RZ ;  /* 0x0000001f04047819 */ /* 0x000fe400000006ff */
[----:B0-----:R-:W-:-:S04]  /*177f0*/  LEA R9, R5, R2, 0x18 ;  /* 0x0000000205097211 */ /* 0x001fc800078ec0ff */
[----:B------:R-:W0:Y:S02]  /*17800*/  SYNCS.PHASECHK.TRANS64.TRYWAIT P0, [R9+URZ+0x12420], R4 ;  /* 0x01242004090075a7 */ /* 0x000e24000800017f */
[----:B0-----:R-:W-:Y:S05]  /*17810*/  @!P0 BRA `(.L_x_11935) ;  /* 0x0000001000508947 */ /* 0x001fea0003800000 */
.L_x_11974:
[----:B------:R-:W1:Y:S02]  /*17820*/  SHFL.IDX PT, R17, R17, RZ, 0x1f ;  /* 0x00001fff11117589 */ /* 0x000e6400000e0000 */
        /* <DEDUP_REMOVED lines=9> */
.L_x_11936:
        /* <DEDUP_REMOVED lines=12> */
.L_x_11975:
[----:B------:R-:W1:Y:S02]  /*17980*/  SYNCS.PHASECHK.TRANS64.TRYWAIT P1, [R5+URZ], R0 ;  /* 0x00000000050075a7 */ /* 0x000e64000802017f */
[----:B-1----:R-:W-:Y:S05]  /*17990*/  @!P1 BRA `(.L_x_11938) ;  /* 0x0000001000189947 */ /* 0x002fea0003800000 */
.L_x_11976:
[----:B------:R-:W-:Y:S05]  /*179a0*/  @!P0 BRA `(.L_x_11939) ;  /* 0x0000000000048947 */ /* 0x000fea0003800000 */
[----:B------:R-:W-:Y:S01]  /*179b0*/  BPT.TRAP 0x1 ;  /* 0x000000040000795c */ /* 0x000fe20000300000 */
.L_x_11939:
[----:B------:R-:W-:-:S04]  /*179c0*/  IMAD R3, R3, 0x8, R9 ;  /* 0x0000000803037824 */ /* 0x000fc800078e0209 */
[----:B------:R-:W2:Y:S02]  /*179d0*/  SYNCS.PHASECHK.TRANS64.TRYWAIT P1, [R3+URZ+0x12460], R4 ;  /* 0x01246004030075a7 */ /* 0x000ea4000802017f */
[----:B--2---:R-:W-:Y:S05]  /*179e0*/  @!P1 BRA `(.L_x_11940) ;  /* 0x0000001000189947 */ /* 0x004fea0003800000 */
.L_x_11977:
[----:B------:R-:W-:Y:S05]  /*179f0*/  @!P0 BRA `(.L_x_11941) ;  /* 0x0000000000048947 */ /* 0x000fea0003800000 */
[----:B------:R-:W-:Y:S01]  /*17a00*/  BPT.TRAP 0x1 ;  /* 0x000000040000795c */ /* 0x000fe20000300000 */
.L_x_11941:
[----:B-1----:R-:W-:-:S04]  /*17a10*/  IMAD R5, R2, 0x8, R9 ;  /* 0x0000000802057824 */ /* 0x002fc800078e0209 */
[----:B------:R-:W1:Y:S02]  /*17a20*/  SYNCS.PHASECHK.TRANS64.TRYWAIT P1, [R5+URZ+0x12460], R0 ;  /* 0x01246000050075a7 */ /* 0x000e64000802017f */
[----:B-1----:R-:W-:Y:S05]  /*17a30*/  @!P1 BRA `(.L_x_11942) ;  /* 0x0000001000189947 */ /* 0x002fea0003800000 */
.L_x_11978:
[----:B------:R-:W-:Y:S05]  /*17a40*/  @!P0 BRA `(.L_x_11943) ;  /* 0x0000000000048947 */ /* 0x000fea0003800000 */
[----:B------:R-:W-:Y:S01]  /*17a50*/  BPT.TRAP 0x1 ;  /* 0x000000040000795c */ /* 0x000fe20000300000 */
.L_x_11943:
[----:B------:R-:W3:Y:S02]  /*17a60*/  SYNCS.PHASECHK.TRANS64.TRYWAIT P0, [R3+URZ+0x12480], R4 ;  /* 0x01248004030075a7 */ /* 0x000ee4000800017f */
[----:B---3--:R-:W-:Y:S05]  /*17a70*/  @!P0 BRA `(.L_x_11944) ;  /* 0x00000010001c8947 */ /* 0x008fea0003800000 */
.L_x_11945:
[----:B----4-:R4:W0:Y:S02]  /*17a80*/  SYNCS.PHASECHK.TRANS64.TRYWAIT P0, [R5+URZ+0x12480], R0 ;  /* 0x01248000050075a7 */ /* 0x010824000800017f */
[----:B0-----:R-:W-:Y:S05]  /*17a90*/  @!P0 NANOSLEEP.SYNCS 0x989680 ;  /* 0x009896800000895d */ /* 0x001fea0003900000 */
[----:B------:R-:W0:Y:S02]  /*17aa0*/  @!P0 SYNCS.PHASECHK.TRANS64 P0, [R5+URZ+0x12480], R0 ;  /* 0x01248000050085a7 */ /* 0x000e24000800007f */
[----:B0-----:R-:W-:Y:S05]  /*17ab0*/  @!P0 BRA `(.L_x_11945) ;  /* 0xfffffffc00f08947 */ /* 0x001fea000383ffff */
.L_x_11799:
[----:B------:R-:W-:Y:S05]  /*17ac0*/  BSYNC B6 ;  /* 0x0000000000067941 */ /* 0x000fea0003800000 */
.L_x_11796:
[----:B------:R-:W-:Y:S05]  /*17ad0*/  EXIT ;  /* 0x000000000000794d */ /* 0x000fea0003800000 */
.L_x_11809:
[----:B0-----:R-:W-:-:S04]  /*17ae0*/  IMAD.U32 R3, RZ, RZ, UR46 ;  /* 0x0000002eff037e24 */ /* 0x001fc8000f8e00ff */
[----:B------:R0:W1:Y:S03]  /*17af0*/  SYNCS.PHASECHK.TRANS64.TRYWAIT P0, [R3+URZ+0x12400], R8 ;  /* 0x01240008030075a7 */ /* 0x000066000800017f */
[----:B-1----:R-:W-:Y:S05]  /*17b00*/  @!P0 NANOSLEEP.SYNCS 0x989680 ;  /* 0x009896800000895d */ /* 0x002fea0003900000 */
[----:B------:R-:W1:Y:S02]  /*17b10*/  @!P0 SYNCS.PHASECHK.TRANS64 P0, [R3+URZ+0x12400], R8 ;  /* 0x01240008030085a7 */ /* 0x000e64000800007f */
[----:B-1----:R-:W-:Y:S05]  /*17b20*/  @!P0 BRA `(.L_x_11809) ;  /* 0xfffffffc00ec8947 */ /* 0x002fea000383ffff */
[----:B------:R-:W-:Y:S05]  /*17b30*/  BRA `(.L_x_11946) ;  /* 0xfffffe9c00907947 */ /* 0x000fea000383ffff */
.L_x_11813:
[----:B-1----:R-:W-:-:S04]  /*17b40*/  IMAD.U32 R5, RZ, RZ, UR46 ;  /* 0x0000002eff057e24 */ /* 0x002fc8000f8e00ff */
[----:B------:R1:W2:Y:S03]  /*17b50*/  SYNCS.PHASECHK.TRANS64.TRYWAIT P1, [R5+URZ+0x12430], R8 ;  /* 0x01243008050075a7 */ /* 0x0002a6000802017f */
[----:B--2---:R-:W-:Y:S05]  /*17b60*/  @!P1 NANOSLEEP.SYNCS 0x989680 ;  /* 0x009896800000995d */ /* 0x004fea0003900000 */
[----:B------:R-:W2:Y:S02]  /*17b70*/  @!P1 SYNCS.PHASECHK.TRANS64 P1, [R5+URZ+0x12430], R8 ;  /* 0x01243008050095a7 */ /* 0x000ea4000802007f */
[----:B--2---:R-:W-:Y:S05]  /*17b80*/  @!P1 BRA `(.L_x_11813) ;  /* 0xfffffffc00ec9947 */ /* 0x004fea000383ffff */
[----:B------:R-:W-:Y:S05]  /*17b90*/  BRA `(.L_x_11812) ;  /* 0xfffffe9c00b07947 */ /* 0x000fea000383ffff */
.L_x_11829:
[----:B-1----:R-:W-:-:S04]  /*17ba0*/  IMAD.U32 R10, RZ, RZ, UR22 ;  /* 0x00000016ff0a7e24 */ /* 0x002fc8000f8e00ff */
[----:B------:R1:W2:Y:S03]  /*17bb0*/  SYNCS.PHASECHK.TRANS64.TRYWAIT P1, [R10+URZ+0x12430], R9 ;  /* 0x012430090a0075a7 */ /* 0x0002a6000802017f */
[----:B--2---:R-:W-:Y:S05]  /*17bc0*/  @!P1 NANOSLEEP.SYNCS 0x989680 ;  /* 0x009896800000995d */ /* 0x004fea0003900000 */
[----:B------:R-:W2:Y:S02]  /*17bd0*/  @!P1 SYNCS.PHASECHK.TRANS64 P1, [R10+URZ+0x12430], R9 ;  /* 0x012430090a0095a7 */ /* 0x000ea4000802007f */
[----:B--2---:R-:W-:Y:S05]  /*17be0*/  @!P1 BRA `(.L_x_11829) ;  /* 0xfffffffc00ec9947 */ /* 0x004fea000383ffff */
[----:B------:R-:W-:Y:S05]  /*17bf0*/  BRA `(.L_x_11828) ;  /* 0xfffffee800307947 */ /* 0x000fea000383ffff */
.L_x_11833:
[----:B-1----:R-:W-:-:S04]  /*17c00*/  IMAD.U32 R128, RZ, RZ, UR13 ;  /* 0x0000000dff807e24 */ /* 0x002fc8000f8e00ff */
[----:B------:R1:W2:Y:S03]  /*17c10*/  SYNCS.PHASECHK.TRANS64.TRYWAIT P1, [R128+URZ+0x12450], R9 ;  /* 0x01245009800075a7 */ /* 0x0002a6000802017f */
[----:B--2---:R-:W-:Y:S05]  /*17c20*/  @!P1 NANOSLEEP.SYNCS 0x989680 ;  /* 0x009896800000995d */ /* 0x004fea0003900000 */
[----:B------:R-:W2:Y:S02]  /*17c30*/  @!P1 SYNCS.PHASECHK.TRANS64 P1, [R128+URZ+0x12450], R9 ;  /* 0x01245009800095a7 */ /* 0x000ea4000802007f */
[----:B--2---:R-:W-:Y:S05]  /*17c40*/  @!P1 BRA `(.L_x_11833) ;  /* 0xfffffffc00ec9947 */ /* 0x004fea000383ffff */
[----:B------:R-:W-:Y:S05]  /*17c50*/  BRA `(.L_x_11832) ;  /* 0xfffffeec00d87947 */ /* 0x000fea000383ffff */
.L_x_11851:
[----:B-1----:R-:W-:-:S04]  /*17c60*/  IMAD.U32 R12, RZ, RZ, UR22 ;  /* 0x00000016ff0c7e24 */ /* 0x002fc8000f8e00ff */
[----:B------:R1:W2:Y:S03]  /*17c70*/  SYNCS.PHASECHK.TRANS64.TRYWAIT P1, [R12+URZ+0x12430], R11 ;  /* 0x0124300b0c0075a7 */ /* 0x0002a6000802017f */
[----:B--2---:R-:W-:Y:S05]  /*17c80*/  @!P1 NANOSLEEP.SYNCS 0x989680 ;  /* 0x009896800000995d */ /* 0x004fea0003900000 */
[----:B------:R-:W2:Y:S02]  /*17c90*/  @!P1 SYNCS.PHASECHK.TRANS64 P1, [R12+URZ+0x12430], R11 ;  /* 0x0124300b0c0095a7 */ /* 0x000ea4000802007f */
[----:B--2---:R-:W-:Y:S05]  /*17ca0*/  @!P1 BRA `(.L_x_11851) ;  /* 0xfffffffc00ec9947 */ /* 0x004fea000383ffff */
[----:B------:R-:W-:Y:S05]  /*17cb0*/  BRA `(.L_x_11850) ;  /* 0xffffff34000c7947 */ /* 0x000fea000383ffff */
.L_x_11855:
[----:B-1----:R-:W-:-:S04]  /*17cc0*/  IMAD.U32 R12, RZ, RZ, UR13 ;  /* 0x0000000dff0c7e24 */ /* 0x002fc8000f8e00ff */
[----:B------:R1:W2:Y:S03]  /*17cd0*/  SYNCS.PHASECHK.TRANS64.TRYWAIT P1, [R12+URZ+0x12450], R11 ;  /* 0x0124500b0c0075a7 */ /* 0x0002a6000802017f */
[----:B--2---:R-:W-:Y:S05]  /*17ce0*/  @!P1 NANOSLEEP.SYNCS 0x989680 ;  /* 0x009896800000995d */ /* 0x004fea0003900000 */
[----:B------:R-:W2:Y:S02]  /*17cf0*/  @!P1 SYNCS.PHASECHK.TRANS64 P1, [R12+URZ+0x12450], R11 ;  /* 0x0124500b0c0095a7 */ /* 0x000ea4000802007f */
[----:B--2---:R-:W-:Y:S05]  /*17d00*/  @!P1 BRA `(.L_x_11855) ;  /* 0xfffffffc00ec9947 */ /* 0x004fea000383ffff */
[----:B------:R-:W-:Y:S05]  /*17d10*/  BRA `(.L_x_11854) ;  /* 0xffffff4400d07947 */ /* 0x000fea000383ffff */
.L_x_11862:
[----:B-1----:R-:W-:-:S04]  /*17d20*/  IMAD.U32 R12, RZ, RZ, UR26 ;  /* 0x0000001aff0c7e24 */ /* 0x002fc8000f8e00ff */
[----:B------:R1:W2:Y:S03]  /*17d30*/  SYNCS.PHASECHK.TRANS64.TRYWAIT P1, [R12+URZ+0x12430], R11 ;  /* 0x0124300b0c0075a7 */ /* 0x0002a6000802017f */
[----:B--2---:R-:W-:Y:S05]  /*17d40*/  @!P1 NANOSLEEP.SYNCS 0x989680 ;  /* 0x009896800000995d */ /* 0x004fea0003900000 */
[----:B------:R-:W2:Y:S02]  /*17d50*/  @!P1 SYNCS.PHASECHK.TRANS64 P1, [R12+URZ+0x12430], R11 ;  /* 0x0124300b0c0095a7 */ /* 0x000ea4000802007f */
[----:B--2---:R-:W-:Y:S05]  /*17d60*/  @!P1 BRA `(.L_x_11862) ;  /* 0xfffffffc00ec9947 */ /* 0x004fea000383ffff */
[----:B------:R-:W-:Y:S05]  /*17d70*/  BRA `(.L_x_11861) ;  /* 0xffffff6000107947 */ /* 0x000fea000383ffff */
.L_x_11866:
[----:B-1----:R-:W-:-:S04]  /*17d80*/  IMAD.U32 R128, RZ, RZ, UR13 ;  /* 0x0000000dff807e24 */ /* 0x002fc8000f8e00ff */
[----:B------:R1:W2:Y:S03]  /*17d90*/  SYNCS.PHASECHK.TRANS64.TRYWAIT P1, [R128+URZ+0x12450], R11 ;  /* 0x0124500b800075a7 */ /* 0x0002a6000802017f */
[----:B--2---:R-:W-:Y:S05]  /*17da0*/  @!P1 NANOSLEEP.SYNCS 0x989680 ;  /* 0x009896800000995d */ /* 0x004fea0003900000 */
[----:B------:R-:W2:Y:S02]  /*17db0*/  @!P1 SYNCS.PHASECHK.TRANS64 P1, [R128+URZ+0x12450], R11 ;  /* 0x0124500b800095a7 */ /* 0x000ea4000802007f */
[----:B--2---:R-:W-:Y:S05]  /*17dc0*/  @!P1 BRA `(.L_x_11866) ;  /* 0xfffffffc00ec9947 */ /* 0x004fea000383ffff */
[----:B------:R-:W-:Y:S05]  /*17dd0*/  BRA `(.L_x_11865) ;  /* 0xffffff6400b47947 */ /* 0x000fea000383ffff */
.L_x_11880:
[----:B-1----:R-:W-:-:S04]  /*17de0*/  IMAD.U32 R3, RZ, RZ, UR14 ;  /* 0x0000000eff037e24 */ /* 0x002fc8000f8e00ff */
[----:B------:R1:W2:Y:S03]  /*17df0*/  SYNCS.PHASECHK.TRANS64.TRYWAIT P1, [R3+URZ+0x12450], R0 ;  /* 0x01245000030075a7 */ /* 0x0002a6000802017f */
[----:B--2---:R-:W-:Y:S05]  /*17e00*/  @!P1 NANOSLEEP.SYNCS 0x989680 ;  /* 0x009896800000995d */ /* 0x004fea0003900000 */
[----:B------:R-:W2:Y:S02]  /*17e10*/  @!P1 SYNCS.PHASECHK.TRANS64 P1, [R3+URZ+0x12450], R0 ;  /* 0x01245000030095a7 */ /* 0x000ea4000802007f */
[----:B--2---:R-:W-:Y:S05]  /*17e20*/  @!P1 BRA `(.L_x_11880) ;  /* 0xfffffffc00ec9947 */ /* 0x004fea000383ffff */
[----:B------:R-:W-:Y:S05]  /*17e30*/  BRA `(.L_x_11879) ;  /* 0xffffffa800047947 */ /* 0x000fea000383ffff */
.L_x_11899:
[----:B------:R-:W-:Y:S02]  /*17e40*/  IMAD.MOV.U32 R13, RZ, RZ, R17 ;  /* 0x000000ffff0d7224 */ /* 0x000fe400078e0011 */
[----:B------:R-:W-:Y:S02]  /*17e50*/  IMAD.MOV.U32 R12, RZ, RZ, RZ ;  /* 0x000000ffff0c7224 */ /* 0x000fe400078e00ff */
[----:B------:R-:W-:Y:S02]  /*17e60*/  IMAD.MOV.U32 R11, RZ, RZ, 0x1f ;  /* 0x0000001fff0b7424 */ /* 0x000fe400078e00ff */
[----:B------:R-:W-:-:S07]  /*17e70*/  IMAD.MOV.U32 R15, RZ, RZ, -0x1 ;  /* 0xffffffffff0f7424 */ /* 0x000fce00078e00ff */
[----:B------:R-:W-:Y:S05]  /*17e80*/  WARPSYNC.COLLECTIVE R15, `(.L_x_11947) ;  /* 0x000000000f087348 */ /* 0x000fea0003c00000 */
[----:B------:R0:W1:Y:S02]  /*17e90*/  SHFL.IDX P6, R14, R13, R12, R11 ;  /* 0x0000000c0d0e7389 */ /* 0x00006400000c000b */
[----:B01----:R-:W-:Y:S01]  /*17ea0*/  ENDCOLLECTIVE ;  /* 0x000000000000791b */ /* 0x003fe20003800000 */
.L_x_11947:
[----:B------:R-:W-:Y:S05]  /*17eb0*/  BRA `(.L_x_11948) ;  /* 0xffffffd800a47947 */ /* 0x000fea000383ffff */
.L_x_11901:
[----:B------:R-:W-:Y:S01]  /*17ec0*/  BSSY B0, `(.L_x_11949) ;  /* 0x0000006000007945 */ /* 0x000fe20003800000 */
[----:B------:R-:W-:-:S07]  /*17ed0*/  IMAD.MOV.U32 R15, RZ, RZ, -0x1 ;  /* 0xffffffffff0f7424 */ /* 0x000fce00078e00ff */
[----:B0-----:R-:W-:Y:S05]  /*17ee0*/  WARPSYNC.COLLECTIVE R15, `(.L_x_11950) ;  /* 0x000000000f0c7348 */ /* 0x001fea0003c00000 */
[----:B------:R-:W-:Y:S02]  /*17ef0*/  ELECT P6, UR62, PT ;  /* 0x00000000003e782f */ /* 0x000fe400038c0000 */
[----:B------:R-:W-:Y:S01]  /*17f00*/  MOV R14, UR62 ;  /* 0x0000003e000e7c02 */ /* 0x000fe20008000f00 */
[----:B0-----:R-:W-:Y:S10]  /*17f10*/  ENDCOLLECTIVE ;  /* 0x000000000000791b */ /* 0x001ff40003800000 */
.L_x_11950:
[----:B------:R-:W-:Y:S05]  /*17f20*/  BSYNC B0 ;  /* 0x0000000000007941 */ /* 0x000fea0003800000 */
.L_x_11949:
[----:B------:R-:W-:Y:S05]  /*17f30*/  BRA `(.L_x_11951) ;  /* 0xffffffd800a87947 */ /* 0x000fea000383ffff */
.L_x_11903:
[----:B-1----:R-:W-:-:S04]  /*17f40*/  IMAD.U32 R5, RZ, RZ, UR38 ;  /* 0x00000026ff057e24 */ /* 0x002fc8000f8e00ff */
[----:B------:R1:W2:Y:S03]  /*17f50*/  SYNCS.PHASECHK.TRANS64.TRYWAIT P0, [R5+URZ+0x12480], R0 ;  /* 0x01248000050075a7 */ /* 0x0002a6000800017f */
[----:B--2---:R-:W-:Y:S05]  /*17f60*/  @!P0 NANOSLEEP.SYNCS 0x989680 ;  /* 0x009896800000895d */ /* 0x004fea0003900000 */
[----:B------:R-:W2:Y:S02]  /*17f70*/  @!P0 SYNCS.PHASECHK.TRANS64 P0, [R5+URZ+0x12480], R0 ;  /* 0x01248000050085a7 */ /* 0x000ea4000800007f */
[----:B--2---:R-:W-:Y:S05]  /*17f80*/  @!P0 BRA `(.L_x_11903) ;  /* 0xfffffffc00ec8947 */ /* 0x004fea000383ffff */
[----:B------:R-:W-:Y:S05]  /*17f90*/  BRA `(.L_x_11952) ;  /* 0xffffffd800f87947 */ /* 0x000fea000383ffff */
.L_x_11905:
[----:B-1----:R-:W-:-:S04]  /*17fa0*/  IMAD.U32 R5, RZ, RZ, UR38 ;  /* 0x00000026ff057e24 */ /* 0x002fc8000f8e00ff */
[----:B------:R1:W2:Y:S03]  /*17fb0*/  SYNCS.PHASECHK.TRANS64.TRYWAIT P0, [R5+URZ+0x12440], R0 ;  /* 0x01244000050075a7 */ /* 0x0002a6000800017f */
[----:B--2---:R-:W-:Y:S05]  /*17fc0*/  @!P0 NANOSLEEP.SYNCS 0x989680 ;  /* 0x009896800000895d */ /* 0x004fea0003900000 */
[----:B------:R-:W2:Y:S02]  /*17fd0*/  @!P0 SYNCS.PHASECHK.TRANS64 P0, [R5+URZ+0x12440], R0 ;  /* 0x01244000050085a7 */ /* 0x000ea4000800007f */
[----:B--2---:R-:W-:Y:S05]  /*17fe0*/  @!P0 BRA `(.L_x_11905) ;  /* 0xfffffffc00ec8947 */ /* 0x004fea000383ffff */
[----:B------:R-:W-:Y:S05]  /*17ff0*/  BRA `(.L_x_11953) ;  /* 0xffffffdc00347947 */ /* 0x000fea000383ffff */
.L_x_11908:
[----:B------:R-:W-:Y:S01]  /*18000*/  IMAD.MOV.U32 R13, RZ, RZ, R10 ;  /* 0x000000ffff0d7224 */ /* 0x000fe200078e000a */
[----:B------:R-:W-:Y:S01]  /*18010*/  LEA.HI R3, R2, UR39, RZ, 0x1e ;  /* 0x0000002702037c11 */ /* 0x000fe2000f8ff0ff */
[----:B------:R-:W-:Y:S02]  /*18020*/  IMAD.MOV.U32 R12, RZ, RZ, RZ ;  /* 0x000000ffff0c7224 */ /* 0x000fe400078e00ff */
[----:B------:R-:W-:Y:S02]  /*18030*/  IMAD.MOV.U32 R11, RZ, RZ, 0x1c1f ;  /* 0x00001c1fff0b7424 */ /* 0x000fe400078e00ff */
[----:B------:R-:W-:-:S07]  /*18040*/  IMAD.MOV.U32 R15, RZ, RZ, -0x1 ;  /* 0xffffffffff0f7424 */ /* 0x000fce00078e00ff */
[----:B0-----:R-:W-:Y:S05]  /*18050*/  WARPSYNC.COLLECTIVE R15, `(.L_x_11954) ;  /* 0x000000000f087348 */ /* 0x001fea0003c00000 */
[----:B------:R1:W2:Y:S02]  /*18060*/  SHFL.IDX P6, R14, R13, R12, R11 ;  /* 0x0000000c0d0e7389 */ /* 0x0002a400000c000b */
[----:B012---:R-:W-:Y:S01]  /*18070*/  ENDCOLLECTIVE ;  /* 0x000000000000791b */ /* 0x007fe20003800000 */
.L_x_11954:
[----:B------:R-:W-:Y:S02]  /*18080*/  IMAD.MOV.U32 R13, RZ, RZ, R9 ;  /* 0x000000ffff0d7224 */ /* 0x000fe400078e0009 */
[----:B------:R-:W-:-:S07]  /*18090*/  IMAD.MOV.U32 R4, RZ, RZ, R14 ;  /* 0x000000ffff047224 */ /* 0x000fce00078e000e */
[----:B------:R-:W-:Y:S05]  /*180a0*/  WARPSYNC.COLLECTIVE R15, `(.L_x_11955) ;  /* 0x000000000f087348 */ /* 0x000fea0003c00000 */
[----:B------:R0:W1:Y:S02]  /*180b0*/  SHFL.IDX P6, R14, R13, R12, R11 ;  /* 0x0000000c0d0e7389 */ /* 0x00006400000c000b */
[----:B01----:R-:W-:Y:S01]  /*180c0*/  ENDCOLLECTIVE ;  /* 0x000000000000791b */ /* 0x003fe20003800000 */
.L_x_11955:
[----:B------:R-:W-:Y:S02]  /*180d0*/  ULDC UR4, c[0x0][0x288] ;  /* 0x0000a20000047ab9 */ /* 0x000fe40000000800 */
[----:B------:R-:W-:-:S05]  /*180e0*/  IMAD R6, R6, UR4, RZ ;  /* 0x0000000406067c24 */ /* 0x000fca000f8e02ff */
[C---:B------:R-:W-:Y:S01]  /*180f0*/  ISETP.GE.AND P1, PT, R3.reuse, R6, PT ;  /* 0x000000060300720c */ /* 0x040fe20003f26270 */
[----:B------:R-:W-:Y:S02]  /*18100*/  VIADD R11, R3, 0x20 ;  /* 0x00000020030b7836 */ /* 0x000fe40000000000 */
[----:B------:R-:W-:Y:S02]  /*18110*/  IMAD.MOV.U32 R13, RZ, RZ, R10 ;  /* 0x000000ffff0d7224 */ /* 0x000fe400078e000a */
[----:B------:R-:W-:-:S08]  /*18120*/  IMAD.MOV.U32 R12, RZ, RZ, 0x1 ;  /* 0x00000001ff0c7424 */ /* 0x000fd000078e00ff */
[----:B------:R-:W-:Y:S01]  /*18130*/  @!P1 VIADD R29, R28, UR38 ;  /* 0x000000261c1d9c36 */ /* 0x000fe20008000000 */
[----:B------:R-:W-:-:S05]  /*18140*/  @!P1 IADD3 R14, P2, R0, R14, RZ ;  /* 0x0000000e000e9210 */ /* 0x000fca0007f5e0ff */
[----:B------:R-:W-:Y:S02]  /*18150*/  @!P1 IMAD.X R5, RZ, RZ, R4, P2 ;  /* 0x000000ffff059224 */ /* 0x000fe400010e0604 */
[----:B------:R-:W-:-:S05]  /*18160*/  @!P1 IMAD.MOV.U32 R4, RZ, RZ, R14 ;  /* 0x000000ffff049224 */ /* 0x000fca00078e000e */
[----:B------:R-:W-:Y:S01]  /*18170*/  @!PT LDS RZ, [RZ] ;  /* 0x00000000fffff984 */ /* 0x000fe20000000800 */
[----:B------:R-:W-:Y:S01]  /*18180*/  @!PT LDS RZ, [RZ] ;  /* 0x00000000fffff984 */ /* 0x000fe20000000800 */
[----:B------:R-:W-:Y:S01]  /*18190*/  @!PT LDS RZ, [RZ] ;  /* 0x00000000fffff984 */ /* 0x000fe20000000800 */
[----:B------:R0:W-:Y:S01]  /*181a0*/  @!P1 LDGSTS.E.BYPASS.LTC128B.128 [R29+0xa200], desc[UR42][R4.64], !P0 ;  /* 0x0a200000041d9fae */ /* 0x0001e2000c101d6a */
[----:B------:R-:W-:Y:S01]  /*181b0*/  ISETP.GE.AND P1, PT, R11, R6, PT ;  /* 0x000000060b00720c */ /* 0x000fe20003f26270 */
[----:B------:R-:W-:-:S12]  /*181c0*/  IMAD.MOV.U32 R11, RZ, RZ, 0x1c1f ;  /* 0x00001c1fff0b7424 */ /* 0x000fd800078e00ff */
[----:B0-----:R-:W-:Y:S05]  /*181d0*/  WARPSYNC.COLLECTIVE R15, `(.L_x_11956) ;  /* 0x000000000f087348 */ /* 0x001fea0003c00000 */
[----:B------:R1:W2:Y:S02]  /*181e0*/  SHFL.IDX P6, R14, R13, R12, R11 ;  /* 0x0000000c0d0e7389 */ /* 0x0002a400000c000b */
[----:B012---:R-:W-:Y:S01]  /*181f0*/  ENDCOLLECTIVE ;  /* 0x000000000000791b */ /* 0x007fe20003800000 */
.L_x_11956:
[----:B------:R-:W-:Y:S02]  /*18200*/  @!P1 VIADD R29, R28, UR38 ;  /* 0x000000261c1d9c36 */ /* 0x000fe40008000000 */
[----:B------:R-:W-:Y:S02]  /*18210*/  IMAD.MOV.U32 R13, RZ, RZ, R9 ;  /* 0x000000ffff0d7224 */ /* 0x000fe400078e0009 */
[----:B------:R-:W-:-:S07]  /*18220*/  IMAD.MOV.U32 R21, RZ, RZ, R14 ;  /* 0x000000ffff157224 */ /* 0x000fce00078e000e */
[----:B------:R-:W-:Y:S05]  /*18230*/  WARPSYNC.COLLECTIVE R15, `(.L_x_11957) ;  /* 0x000000000f087348 */ /* 0x000fea0003c00000 */
[----:B------:R0:W1:Y:S02]  /*18240*/  SHFL.IDX P6, R14, R13, R12, R11 ;  /* 0x0000000c0d0e7389 */ /* 0x00006400000c000b */
[----:B01----:R-:W-:Y:S01]  /*18250*/  ENDCOLLECTIVE ;  /* 0x000000000000791b */ /* 0x003fe20003800000 */
.L_x_11957:
[----:B------:R-:W-:Y:S02]  /*18260*/  IMAD.MOV.U32 R13, RZ, RZ, R10 ;  /* 0x000000ffff0d7224 */ /* 0x000fe400078e000a */
[----:B------:R-:W-:Y:S01]  /*18270*/  IMAD.MOV.U32 R12, RZ, RZ, 0x2 ;  /* 0x00000002ff0c7424 */ /* 0x000fe200078e00ff */
[----:B------:R-:W-:-:S13]  /*18280*/  @!P1 IADD3 R4, P3, R0, R14, RZ ;  /* 0x0000000e00049210 */ /* 0x000fda0007f7e0ff */
[----:B------:R-:W-:Y:S05]  /*18290*/  WARPSYNC.COLLECTIVE R15, `(.L_x_11958) ;  /* 0x000000000f087348 */ /* 0x000fea0003c00000 */
[----:B------:R0:W1:Y:S02]  /*182a0*/  SHFL.IDX P6, R14, R13, R12, R11 ;  /* 0x0000000c0d0e7389 */ /* 0x00006400000c000b */
[----:B01----:R-:W-:Y:S01]  /*182b0*/  ENDCOLLECTIVE ;  /* 0x000000000000791b */ /* 0x003fe20003800000 */
.L_x_11958:
[----:B------:R-:W-:-:S05]  /*182c0*/  @!P1 IMAD.X R5, RZ, RZ, R21, P3 ;  /* 0x000000ffff059224 */ /* 0x000fca00018e0615 */
[----:B------:R-:W-:Y:S01]  /*182d0*/  @!PT LDS RZ, [RZ] ;  /* 0x00000000fffff984 */ /* 0x000fe20000000800 */
[----:B------:R-:W-:Y:S01]  /*182e0*/  @!PT LDS RZ, [RZ] ;  /* 0x00000000fffff984 */ /* 0x000fe20000000800 */
[----:B------:R-:W-:Y:S01]  /*182f0*/  @!PT LDS RZ, [RZ] ;  /* 0x00000000fffff984 */ /* 0x000fe20000000800 */
[----:B------:R0:W-:Y:S01]  /*18300*/  @!P1 LDGSTS.E.BYPASS.LTC128B.128 [R29+0xaa00], desc[UR42][R4.64], !P0 ;  /* 0x0aa00000041d9fae */ /* 0x0001e2000c101d6a */
[----:B------:R-:W-:Y:S02]  /*18310*/  IMAD.MOV.U32 R13, RZ, RZ, R9 ;  /* 0x000000ffff0d7224 */ /* 0x000fe400078e0009 */
[----:B0-----:R-:W-:Y:S02]  /*18320*/  VIADD R5, R3, 0x40 ;  /* 0x0000004003057836 */ /* 0x001fe40000000000 */
[----:B------:R-:W-:-:S03]  /*18330*/  IMAD.MOV.U32 R20, RZ, RZ, R14 ;  /* 0x000000ffff147224 */ /* 0x000fc600078e000e */
[----:B------:R-:W-:-:S13]  /*18340*/  ISETP.GE.AND P2, PT, R5, R6, PT ;  /* 0x000000060500720c */ /* 0x000fda0003f46270 */
[----:B------:R-:W-:Y:S05]  /*18350*/  WARPSYNC.COLLECTIVE R15, `(.L_x_11959) ;  /* 0x000000000f087348 */ /* 0x000fea0003c00000 */
[----:B------:R0:W1:Y:S02]  /*18360*/  SHFL.IDX P6, R14, R13, R12, R11 ;  /* 0x0000000c0d0e7389 */ /* 0x00006400000c000b */
[----:B01----:R-:W-:Y:S01]  /*18370*/  ENDCOLLECTIVE ;  /* 0x000000000000791b */ /* 0x003fe20003800000 */
.L_x_11959:
[----:B------:R-:W-:Y:S02]  /*18380*/  IMAD.MOV.U32 R13, RZ, RZ, R10 ;  /* 0x000000ffff0d7224 */ /* 0x000fe400078e000a */
[----:B------:R-:W-:Y:S02]  /*18390*/  IMAD.MOV.U32 R12, RZ, RZ, 0x3 ;  /* 0x00000003ff0c7424 */ /* 0x000fe400078e00ff */
[----:B------:R-:W-:-:S07]  /*183a0*/  IMAD.MOV.U32 R26, RZ, RZ, R14 ;  /* 0x000000ffff1a7224 */ /* 0x000fce00078e000e */
[----:B------:R-:W-:Y:S05]  /*183b0*/  WARPSYNC.COLLECTIVE R15, `(.L_x_11960) ;  /* 0x000000000f087348 */ /* 0x000fea0003c00000 */
[----:B------:R0:W1:Y:S02]  /*183c0*/  SHFL.IDX P6, R14, R13, R12, R11 ;  /* 0x0000000c0d0e7389 */ /* 0x00006400000c000b */
[----:B01----:R-:W-:Y:S01]  /*183d0*/  ENDCOLLECTIVE ;  /* 0x000000000000791b */ /* 0x003fe20003800000 */
.L_x_11960:
[----:B------:R-:W-:Y:S01]  /*183e0*/  @!P2 IADD3 R4, P1, R0, R26, RZ ;  /* 0x0000001a0004a210 */ /* 0x000fe20007f3e0ff */
[----:B------:R-:W-:-:S04]  /*183f0*/  @!P2 VIADD R26, R28, UR38 ;  /* 0x000000261c1aac36 */ /* 0x000fc80008000000 */
        /* <DEDUP_REMOVED lines=10> */
.L_x_11961:
        /* <DEDUP_REMOVED lines=9> */
.L_x_11962:
        /* <DEDUP_REMOVED lines=12> */
.L_x_11963:
[----:B------:R-:W-:Y:S02]  /*185f0*/  @!P2 VIADD R9, R28, UR38 ;  /* 0x000000261c09ac36 */ /* 0x000fe40008000000 */
[----:B------:R-:W-:Y:S02]  /*18600*/  IMAD.MOV.U32 R13, RZ, RZ, R7 ;  /* 0x000000ffff0d7224 */ /* 0x000fe400078e0007 */
[----:B------:R-:W-:Y:S02]  /*18610*/  IMAD.MOV.U32 R12, RZ, RZ, 0x1 ;  /* 0x00000001ff0c7424 */ /* 0x000fe400078e00ff */
[----:B------:R-:W-:-:S07]  /*18620*/  IMAD.MOV.U32 R21, RZ, RZ, R14 ;  /* 0x000000ffff157224 */ /* 0x000fce00078e000e */
[----:B------:R-:W-:Y:S05]  /*18630*/  WARPSYNC.COLLECTIVE R15, `(.L_x_11964) ;  /* 0x000000000f087348 */ /* 0x000fea0003c00000 */
[----:B------:R0:W1:Y:S02]  /*18640*/  SHFL.IDX P6, R14, R13, R12, R11 ;  /* 0x0000000c0d0e7389 */ /* 0x00006400000c000b */
[----:B01----:R-:W-:Y:S01]  /*18650*/  ENDCOLLECTIVE ;  /* 0x000000000000791b */ /* 0x003fe20003800000 */
.L_x_11964:
        /* <DEDUP_REMOVED lines=11> */
.L_x_11965:
[----:B------:R-:W-:Y:S05]  /*18710*/  BRA `(.L_x_11966) ;  /* 0xffffffdc00ec7947 */ /* 0x000fea000383ffff */
.L_x_11909:
[----:B0-----:R-:W-:-:S04]  /*18720*/  IMAD.U32 R3, RZ, RZ, UR38 ;  /* 0x00000026ff037e24 */ /* 0x001fc8000f8e00ff */
[----:B------:R0:W1:Y:S03]  /*18730*/  SYNCS.PHASECHK.TRANS64.TRYWAIT P0, [R3+URZ+0x12420], R0 ;  /* 0x01242000030075a7 */ /* 0x000066000800017f */
[----:B-1----:R-:W-:Y:S05]  /*18740*/  @!P0 NANOSLEEP.SYNCS 0x989680 ;  /* 0x009896800000895d */ /* 0x002fea0003900000 */
[----:B------:R-:W1:Y:S02]  /*18750*/  @!P0 SYNCS.PHASECHK.TRANS64 P0, [R3+URZ+0x12420], R0 ;  /* 0x01242000030085a7 */ /* 0x000e64000800007f */
[----:B-1----:R-:W-:Y:S05]  /*18760*/  @!P0 BRA `(.L_x_11909) ;  /* 0xfffffffc00ec8947 */ /* 0x002fea000383ffff */
[----:B------:R-:W-:Y:S05]  /*18770*/  BRA `(.L_x_11967) ;  /* 0xffffffe000247947 */ /* 0x000fea000383ffff */
.L_x_11914:
[----:B0-----:R0:W1:Y:S02]  /*18780*/  SYNCS.PHASECHK.TRANS64.TRYWAIT P0, [R7+URZ+0x12480], R4 ;  /* 0x01248004070075a7 */ /* 0x001064000800017f */
[----:B-1----:R-:W-:Y:S05]  /*18790*/  @!P0 NANOSLEEP.SYNCS 0x989680 ;  /* 0x009896800000895d */ /* 0x002fea0003900000 */
[----:B------:R-:W1:Y:S02]  /*187a0*/  @!P0 SYNCS.PHASECHK.TRANS64 P0, [R7+URZ+0x12480], R4 ;  /* 0x01248004070085a7 */ /* 0x000e64000800007f */
[----:B-1----:R-:W-:Y:S05]  /*187b0*/  @!P0 BRA `(.L_x_11914) ;  /* 0xfffffffc00f08947 */ /* 0x002fea000383ffff */
[----:B------:R-:W-:Y:S05]  /*187c0*/  BRA `(.L_x_11968) ;  /* 0xffffffe000bc7947 */ /* 0x000fea000383ffff */
.L_x_11918:
[----:B-1----:R1:W2:Y:S02]  /*187d0*/  SYNCS.PHASECHK.TRANS64.TRYWAIT P0, [R7+URZ+0x12440], R4 ;  /* 0x01244004070075a7 */ /* 0x0022a4000800017f */
[----:B--2---:R-:W-:Y:S05]  /*187e0*/  @!P0 NANOSLEEP.SYNCS 0x989680 ;  /* 0x009896800000895d */ /* 0x004fea0003900000 */
[----:B------:R-:W2:Y:S02]  /*187f0*/  @!P0 SYNCS.PHASECHK.TRANS64 P0, [R7+URZ+0x12440], R4 ;  /* 0x01244004070085a7 */ /* 0x000ea4000800007f */
[----:B--2---:R-:W-:Y:S05]  /*18800*/  @!P0 BRA `(.L_x_11918) ;  /* 0xfffffffc00f08947 */ /* 0x004fea000383ffff */
[----:B------:R-:W-:Y:S05]  /*18810*/  BRA `(.L_x_11969) ;  /* 0xffffffe400287947 */ /* 0x000fea000383ffff */
.L_x_11923:
[----:B-1----:R1:W2:Y:S02]  /*18820*/  SYNCS.PHASECHK.TRANS64.TRYWAIT P0, [R20+URZ+0x12470], R5 ;  /* 0x01247005140075a7 */ /* 0x0022a4000800017f */
[----:B--2---:R-:W-:Y:S05]  /*18830*/  @!P0 NANOSLEEP.SYNCS 0x989680 ;  /* 0x009896800000895d */ /* 0x004fea0003900000 */
[----:B------:R-:W2:Y:S02]  /*18840*/  @!P0 SYNCS.PHASECHK.TRANS64 P0, [R20+URZ+0x12470], R5 ;  /* 0x01247005140085a7 */ /* 0x000ea4000800007f */
[----:B--2---:R-:W-:Y:S05]  /*18850*/  @!P0 BRA `(.L_x_11923) ;  /* 0xfffffffc00f08947 */ /* 0x004fea000383ffff */
[----:B------:R-:W-:Y:S05]  /*18860*/  BRA `(.L_x_11970) ;  /* 0xffffffe400b07947 */ /* 0x000fea000383ffff */
.L_x_11925:
[----:B0-----:R0:W1:Y:S02]  /*18870*/  SYNCS.PHASECHK.TRANS64.TRYWAIT P0, [R20+URZ+0x12460], R5 ;  /* 0x01246005140075a7 */ /* 0x001064000800017f */
[----:B-1----:R-:W-:Y:S05]  /*18880*/  @!P0 NANOSLEEP.SYNCS 0x989680 ;  /* 0x009896800000895d */ /* 0x002fea0003900000 */
[----:B------:R-:W1:Y:S02]  /*18890*/  @!P0 SYNCS.PHASECHK.TRANS64 P0, [R20+URZ+0x12460], R5 ;  /* 0x01246005140085a7 */ /* 0x000e64000800007f */
[----:B-1----:R-:W-:Y:S05]  /*188a0*/  @!P0 BRA `(.L_x_11925) ;  /* 0xfffffffc00f08947 */ /* 0x002fea000383ffff */
[----:B------:R-:W-:Y:S05]  /*188b0*/  BRA `(.L_x_11971) ;  /* 0xffffffe400b47947 */ /* 0x000fea000383ffff */
.L_x_11931:
[----:B0-----:R0:W1:Y:S02]  /*188c0*/  SYNCS.PHASECHK.TRANS64.TRYWAIT P0, [R12+URZ+0x12470], R5 ;  /* 0x012470050c0075a7 */ /* 0x001064000800017f */
[----:B-1----:R-:W-:Y:S05]  /*188d0*/  @!P0 NANOSLEEP.SYNCS 0x989680 ;  /* 0x009896800000895d */ /* 0x002fea0003900000 */
[----:B------:R-:W1:Y:S02]  /*188e0*/  @!P0 SYNCS.PHASECHK.TRANS64 P0, [R12+URZ+0x12470], R5 ;  /* 0x012470050c0085a7 */ /* 0x000e64000800007f */
[----:B-1----:R-:W-:Y:S05]  /*188f0*/  @!P0 BRA `(.L_x_11931) ;  /* 0xfffffffc00f08947 */ /* 0x002fea000383ffff */
[----:B------:R-:W-:Y:S05]  /*18900*/  BRA `(.L_x_11972) ;  /* 0xffffffe800ac7947 */ /* 0x000fea000383ffff */
.L_x_11933:
[----:B0-----:R0:W1:Y:S02]  /*18910*/  SYNCS.PHASECHK.TRANS64.TRYWAIT P0, [R12+URZ+0x12460], R5 ;  /* 0x012460050c0075a7 */ /* 0x001064000800017f */
[----:B-1----:R-:W-:Y:S05]  /*18920*/  @!P0 NANOSLEEP.SYNCS 0x989680 ;  /* 0x009896800000895d */ /* 0x002fea0003900000 */
[----:B------:R-:W1:Y:S02]  /*18930*/  @!P0 SYNCS.PHASECHK.TRANS64 P0, [R12+URZ+0x12460], R5 ;  /* 0x012460050c0085a7 */ /* 0x000e64000800007f */
[----:B-1----:R-:W-:Y:S05]  /*18940*/  @!P0 BRA `(.L_x_11933) ;  /* 0xfffffffc00f08947 */ /* 0x002fea000383ffff */
[----:B------:R-:W-:Y:S05]  /*18950*/  BRA `(.L_x_11973) ;  /* 0xffffffe800c47947 */ /* 0x000fea000383ffff */
.L_x_11935:
[----:B0-----:R0:W1:Y:S02]  /*18960*/  SYNCS.PHASECHK.TRANS64.TRYWAIT P0, [R9+URZ+0x12420], R4 ;  /* 0x01242004090075a7 */ /* 0x001064000800017f */
[----:B-1----:R-:W-:Y:S05]  /*18970*/  @!P0 NANOSLEEP.SYNCS 0x989680 ;  /* 0x009896800000895d */ /* 0x002fea0003900000 */
[----:B------:R-:W1:Y:S02]  /*18980*/  @!P0 SYNCS.PHASECHK.TRANS64 P0, [R9+URZ+0x12420], R4 ;  /* 0x01242004090085a7 */ /* 0x000e64000800007f */
[----:B-1----:R-:W-:Y:S05]  /*18990*/  @!P0 BRA `(.L_x_11935) ;  /* 0xfffffffc00f08947 */ /* 0x002fea000383ffff */
[----:B------:R-:W-:Y:S05]  /*189a0*/  BRA `(.L_x_11974) ;  /* 0xffffffec009c7947 */ /* 0x000fea000383ffff */
.L_x_11937:
[----:B0-----:R0:W1:Y:S02]  /*189b0*/  SYNCS.PHASECHK.TRANS64.TRYWAIT P1, [R7+URZ], R4 ;  /* 0x00000004070075a7 */ /* 0x001064000802017f */
[----:B-1----:R-:W-:Y:S05]  /*189c0*/  @!P1 NANOSLEEP.SYNCS 0x989680 ;  /* 0x009896800000995d */ /* 0x002fea0003900000 */
[----:B------:R-:W1:Y:S02]  /*189d0*/  @!P1 SYNCS.PHASECHK.TRANS64 P1, [R7+URZ], R4 ;  /* 0x00000004070095a7 */ /* 0x000e64000802007f */
[----:B-1----:R-:W-:Y:S05]  /*189e0*/  @!P1 BRA `(.L_x_11937) ;  /* 0xfffffffc00f09947 */ /* 0x002fea000383ffff */
[----:B------:R-:W-:Y:S05]  /*189f0*/  BRA `(.L_x_11975) ;  /* 0xffffffec00e07947 */ /* 0x000fea000383ffff */
.L_x_11938:
[----:B-1----:R1:W2:Y:S02]  /*18a00*/  SYNCS.PHASECHK.TRANS64.TRYWAIT P1, [R5+URZ], R0 ;  /* 0x00000000050075a7 */ /* 0x0022a4000802017f */
[----:B--2---:R-:W-:Y:S05]  /*18a10*/  @!P1 NANOSLEEP.SYNCS 0x989680 ;  /* 0x009896800000995d */ /* 0x004fea0003900000 */
[----:B------:R-:W2:Y:S02]  /*18a20*/  @!P1 SYNCS.PHASECHK.TRANS64 P1, [R5+URZ], R0 ;  /* 0x00000000050095a7 */ /* 0x000ea4000802007f */
[----:B--2---:R-:W-:Y:S05]  /*18a30*/  @!P1 BRA `(.L_x_11938) ;  /* 0xfffffffc00f09947 */ /* 0x004fea000383ffff */
[----:B------:R-:W-:Y:S05]  /*18a40*/  BRA `(.L_x_11976) ;  /* 0xffffffec00d47947 */ /* 0x000fea000383ffff */
.L_x_11940:
[----:B--2---:R2:W3:Y:S02]  /*18a50*/  SYNCS.PHASECHK.TRANS64.TRYWAIT P1, [R3+URZ+0x12460], R4 ;  /* 0x01246004030075a7 */ /* 0x0044e4000802017f */
[----:B---3--:R-:W-:Y:S05]  /*18a60*/  @!P1 NANOSLEEP.SYNCS 0x989680 ;  /* 0x009896800000995d */ /* 0x008fea0003900000 */
[----:B------:R-:W3:Y:S02]  /*18a70*/  @!P1 SYNCS.PHASECHK.TRANS64 P1, [R3+URZ+0x12460], R4 ;  /* 0x01246004030095a7 */ /* 0x000ee4000802007f */
[----:B---3--:R-:W-:Y:S05]  /*18a80*/  @!P1 BRA `(.L_x_11940) ;  /* 0xfffffffc00f09947 */ /* 0x008fea000383ffff */
[----:B------:R-:W-:Y:S05]  /*18a90*/  BRA `(.L_x_11977) ;  /* 0xffffffec00d47947 */ /* 0x000fea000383ffff */
.L_x_11942:
[----:B-1----:R1:W3:Y:S02]  /*18aa0*/  SYNCS.PHASECHK.TRANS64.TRYWAIT P1, [R5+URZ+0x12460], R0 ;  /* 0x01246000050075a7 */ /* 0x0022e4000802017f */
[----:B---3--:R-:W-:Y:S05]  /*18ab0*/  @!P1 NANOSLEEP.SYNCS 0x989680 ;  /* 0x009896800000995d */ /* 0x008fea0003900000 */
[----:B------:R-:W3:Y:S02]  /*18ac0*/  @!P1 SYNCS.PHASECHK.TRANS64 P1, [R5+URZ+0x12460], R0 ;  /* 0x01246000050095a7 */ /* 0x000ee4000802007f */
[----:B---3--:R-:W-:Y:S05]  /*18ad0*/  @!P1 BRA `(.L_x_11942) ;  /* 0xfffffffc00f09947 */ /* 0x008fea000383ffff */
[----:B------:R-:W-:Y:S05]  /*18ae0*/  BRA `(.L_x_11978) ;  /* 0xffffffec00d47947 */ /* 0x000fea000383ffff */
.L_x_11944:
[----:B---3--:R3:W4:Y:S02]  /*18af0*/  SYNCS.PHASECHK.TRANS64.TRYWAIT P0, [R3+URZ+0x12480], R4 ;  /* 0x01248004030075a7 */ /* 0x008724000800017f */
[----:B----4-:R-:W-:Y:S05]  /*18b00*/  @!P0 NANOSLEEP.SYNCS 0x989680 ;  /* 0x009896800000895d */ /* 0x010fea0003900000 */
[----:B------:R-:W4:Y:S02]  /*18b10*/  @!P0 SYNCS.PHASECHK.TRANS64 P0, [R3+URZ+0x12480], R4 ;  /* 0x01248004030085a7 */ /* 0x000f24000800007f */
[----:B----4-:R-:W-:Y:S05]  /*18b20*/  @!P0 BRA `(.L_x_11944) ;  /* 0xfffffffc00f08947 */ /* 0x010fea000383ffff */
[----:B------:R-:W-:Y:S05]  /*18b30*/  BRA `(.L_x_11945) ;  /* 0xffffffec00d07947 */ /* 0x000fea000383ffff */
.L_x_11979:
        /* <DEDUP_REMOVED lines=12> */
.L_x_13377:


//--------------------- .text._ZN7cutlass13device_kernelIN5flash11enable_sm90INS1_16FlashAttnFwdSm90INS1_25CollectiveMainloopFwdSm90ILi2EN4cute5tupleIJNS5_1CILi1EEES8_S8_EEENS6_IJNS7_ILi192EEENS7_ILi160EEENS7_ILi64EEEEEELi64ENS_12float_e4m3_tEfNS_4arch4Sm90ELb0ELb1ELb1ELb1ELb0ELb0ELb0ELb1ELb1ELb1ELb1ELb0EEENS1_21CollectiveEpilogueFwdINS6_IJSA_SC_SB_EEES9_NS_10bfloat16_tESG_Li384ELb1ELb1ELb1ELb1EEENS1_36VarlenDynamicPersistentTileSchedulerILi192ELi160ELi384ELi128ELb1ELb1ELb1ELb1ELb0ELb1EEEEEEEEEvNT_6ParamsE --------------------------
	.section	.text._ZN7cutlass13device_kernelIN5flash11enable_sm90INS1_16FlashAttnFwdSm90INS1_25CollectiveMainloopFwdSm90ILi2EN4cute5tupleIJNS5_1CILi1EEES8_S8_EEENS6_IJNS7_ILi192EEENS7_ILi160EEENS7_ILi64EEEEEELi64ENS_12float_e4m3_tEfNS_4arch4Sm90ELb0ELb1ELb1ELb1ELb0ELb0ELb0ELb1ELb1ELb1ELb1ELb0EEENS1_21CollectiveEpilogueFwdINS6_IJSA_SC_SB_EEES9_NS_10bfloat16_tESG_Li384ELb1ELb1ELb1ELb1EEENS1_36VarlenDynamicPersistentTileSchedulerILi192ELi160ELi384ELi128ELb1ELb1ELb1ELb1ELb0ELb1EEEEEEEEEvNT_6ParamsE,"ax",@progbits
	.align	128
.text._ZN7cutlass13device_kernelIN5flash11enable_sm90INS1_16FlashAttnFwdSm90INS1_25CollectiveMainloopFwdSm90ILi2EN4cute5tupleIJNS5_1CILi1EEES8_S8_EEENS6_IJNS7_ILi192EEENS7_ILi160EEENS7_ILi64EEEEEELi64ENS_12float_e4m3_tEfNS_4arch4Sm90ELb0ELb1ELb1ELb1ELb0ELb0ELb0ELb1ELb1ELb1ELb1ELb0EEENS1_21CollectiveEpilogueFwdINS6_IJSA_SC_SB_EEES9_NS_10bfloat16_tESG_Li384ELb1ELb1ELb1ELb1EEENS1_36VarlenDynamicPersistentTileSchedulerILi192ELi160ELi384ELi128ELb1ELb1ELb1ELb1ELb0ELb1EEEEEEEEEvNT_6ParamsE:
        .type           _ZN7cutlass13device_kernelIN5flash11enable_sm90INS1_16FlashAttnFwdSm90INS1_25CollectiveMainloopFwdSm90ILi2EN4cute5tupleIJNS5_1CILi1EEES8_S8_EEENS6_IJNS7_ILi192EEENS7_ILi160EEENS7_ILi64EEEEEELi64ENS_12float_e4m3_tEfNS_4arch4Sm90ELb0ELb1ELb1ELb1ELb0ELb0ELb0ELb1ELb1ELb1ELb1ELb0EEENS1_21CollectiveEpilogueFwdINS6_IJSA_SC_SB_EEES9_NS_10bfloat16_tESG_Li384ELb1ELb1ELb1ELb1EEENS1_36VarlenDynamicPersistentTileSchedulerILi192ELi160ELi384ELi128ELb1ELb1ELb1ELb1ELb0ELb1EEEEEEEEEvNT_6ParamsE,@function
        .size           _ZN7cutlass13device_kernelIN5flash11enable_sm90INS1_16FlashAttnFwdSm90INS1_25CollectiveMainloopFwdSm90ILi2EN4cute5tupleIJNS5_1CILi1EEES8_S8_EEENS6_IJNS7_ILi192EEENS7_ILi160EEENS7_ILi64EEEEEELi64ENS_12float_e4m3_tEfNS_4arch4Sm90ELb0ELb1ELb1ELb1ELb0ELb0ELb0ELb1ELb1ELb1ELb1ELb0EEENS1_21CollectiveEpilogueFwdINS6_IJSA_SC_SB_EEES9_NS_10bfloat16_tESG_Li384ELb1ELb1ELb1ELb1EEENS1_36VarlenDynamicPersistentTileSchedulerILi192ELi160ELi384ELi128ELb1ELb1ELb1ELb1ELb0ELb1EEEEEEEEEvNT_6ParamsE,(.L_x_13378 - _ZN7cutlass13device_kernelIN5flash11enable_sm90INS1_16FlashAttnFwdSm90INS1_25CollectiveMainloopFwdSm90ILi2EN4cute5tupleIJNS5_1CILi1EEES8_S8_EEENS6_IJNS7_ILi192EEENS7_ILi160EEENS7_ILi64EEEEEELi64ENS_12float_e4m3_tEfNS_4arch4Sm90ELb0ELb1ELb1ELb1ELb0ELb0ELb0ELb1ELb1ELb1ELb1ELb0EEENS1_21CollectiveEpilogueFwdINS6_IJSA_SC_SB_EEES9_NS_10bfloat16_tESG_Li384ELb1ELb1ELb1ELb1EEENS1_36VarlenDynamicPersistentTileSchedulerILi192ELi160ELi384ELi128ELb1ELb1ELb1ELb1ELb0ELb1EEEEEEEEEvNT_6ParamsE)
        .other          _ZN7cutlass13device_kernelIN5flash11enable_sm90INS1_16FlashAttnFwdSm90INS1_25CollectiveMainloopFwdSm90ILi2EN4cute5tupleIJNS5_1CILi1EEES8_S8_EEENS6_IJNS7_ILi192EEENS7_ILi160EEENS7_ILi64EEEEEELi64ENS_12float_e4m3_tEfNS_4arch4Sm90ELb0ELb1ELb1ELb1ELb0ELb0ELb0ELb1ELb1ELb1ELb1ELb0EEENS1_21CollectiveEpilogueFwdINS6_IJSA_SC_SB_EEES9_NS_10bfloat16_tESG_Li384ELb1ELb1ELb1ELb1EEENS1_36VarlenDynamicPersistentTileSchedulerILi192ELi160ELi384ELi128ELb1ELb1ELb1ELb1ELb0ELb1EEEEEEEEEvNT_6ParamsE,@"STO_CUDA_ENTRY STV_DEFAULT"
_ZN7cutlass13device_kernelIN5flash11enable_sm90INS1_16FlashAttnFwdSm90INS1_25CollectiveMainloopFwdSm90ILi2EN4cute5tupleIJNS5_1CILi1EEES8_S8_EEENS6_IJNS7_ILi192EEENS7_ILi160EEENS7_ILi64EEEEEELi64ENS_12float_e4m3_tEfNS_4arch4Sm90ELb0ELb1ELb1ELb1ELb0ELb0ELb0ELb1ELb1ELb1ELb1ELb0EEENS1_21CollectiveEpilogueFwdINS6_IJSA_SC_SB_EEES9_NS_10bfloat16_tESG_Li384ELb1ELb1ELb1ELb1EEENS1_36VarlenDynamicPersistentTileSchedulerILi192ELi160ELi384ELi128ELb1ELb1ELb1ELb1ELb0ELb1EEEEEEEEEvNT_6ParamsE:
        /* <DEDUP_REMOVED lines=18> */
.L_x_11981:
[----:B------:R-:W-:Y:S05]  /*0120*/  BSYNC B0 ;  /* 0x0000000000007941 */ /* 0x000fea0003800000 */
.L_x_11980:
        /* <DEDUP_REMOVED lines=41> */
.L_x_11982:
        /* <DEDUP_REMOVED lines=22> */
.L_x_11983:
        /* <DEDUP_REMOVED lines=18> */
.L_x_11984:
        /* <DEDUP_REMOVED lines=22> */
.L_x_11985:
        /* <DEDUP_REMOVED lines=22> */
.L_x_11986:
[----:B------:R-:W-:Y:S01]  /*0900*/  PLOP3.LUT P0, PT, PT, PT, UP0, 0x80, 0x0 ;  /* 0x000000000000781c */ /* 0x000fe20003f0f008 */
[----:B------:R-:W-:Y:S01]  /*0910*/  UMOV UR38, 0x1 ;  /* 0x0000000100267882 */ /* 0x000fe20000000000 */
[----:B------:R-:W-:Y:S01]  /*0920*/  NOP ;  /* 0x0000000000007918 */ /* 0x000fe20000000000 */
[----:B------:R-:W-:Y:S01]  /*0930*/  USEL UR38, UR38, 0x2, !UP0 ;  /* 0x0000000226267887 */ /* 0x000fe2000c000000 */
[----:B------:R-:W-:Y:S01]  /*0940*/  ULDC.64 UR50, c[0x0][0x208] ;  /* 0x0000820000327ab9 */ /* 0x000fe20000000a00 */
[----:B012-4-:R-:W-:Y:S08]  /*0950*/  BAR.SYNC.DEFER_BLOCKING 0x0 ;  /* 0x0000000000007b1d */ /* 0x017ff00000010000 */
[----:B------:R-:W-:Y:S05]  /*0960*/  @!P0 BRA `(.L_x_11987) ;  /* 0x0000015000dc8947 */ /* 0x000fea0003800000 */
.L_x_11988:
        /* <DEDUP_REMOVED lines=26> */
[----:B------:R-:W-:Y:S02]  /*0b10*/  SHF.R.S32.HI R2, RZ, 0x7, R2 ;  /* 0x00000007ff027819 */ /* 0x000fe40000011402 */
[----:B------:R-:W-:Y:S01]  /*0b20*/  LOP3.LUT R9, R3, 0xfffffffc, RZ, 0xc0, !PT ;  /* 0xfffffffc03097812 */ /* 0x000fe200078ec0ff */
[----:B------:R-:W-:Y:S02]  /*0b30*/  IMAD.IADD R5, R0, 0x1, -R5 ;  /* 0x0000000100057824 */ /* 0x000fe400078e0a05 */
[----:B------:R-:W-:-:S03]  /*0b40*/  IMAD.HI R3, R2, 0x55555556, RZ ;  /* 0x5555555602037827 */ /* 0x000fc600078e02ff */
[----:B------:R-:W-:Y:S01]  /*0b50*/  SHF.R.S32.HI R4, RZ, 0x1f, R5 ;  /* 0x0000001fff047819 */ /* 0x000fe20000011405 */
[----:B------:R-:W-:Y:S01]  /*0b60*/  IMAD.IADD R9, R0, 0x1, -R9 ;  /* 0x0000000100097824 */ /* 0x000fe200078e0a09 */
[----:B------:R-:W-:Y:S02]  /*0b70*/  LEA.HI R3, R3, R3, RZ, 0x1 ;  /* 0x0000000303037211 */ /* 0x000fe400078f08ff */
[CC--:B------:R-:W-:Y:S02]  /*0b80*/  LEA.HI R6, R4.reuse, R5.reuse, RZ, 0x2 ;  /* 0x0000000504067211 */ /* 0x0c0fe400078f10ff */
[----:B------:R-:W-:Y:S01]  /*0b90*/  LEA.HI R4, R4, R5, RZ, 0x5 ;  /* 0x0000000504047211 */ /* 0x000fe200078f28ff */
[----:B------:R-:W-:Y:S01]  /*0ba0*/  IMAD R3, R3, -0x3, R2 ;  /* 0xfffffffd03037824 */ /* 0x000fe200078e0202 */
[--C-:B------:R-:W-:Y:S02]  /*0bb0*/  SHF.R.S32.HI R7, RZ, 0x2, R6.reuse ;  /* 0x00000002ff077819 */ /* 0x100fe40000011406 */
[----:B------:R-:W-:-:S02]  /*0bc0*/  SHF.R.S32.HI R8, RZ, 0x1f, R6 ;  /* 0x0000001fff087819 */ /* 0x000fc40000011406 */
[----:B------:R-:W-:Y:S02]  /*0bd0*/  LEA.HI R0, R9, R9, RZ, 0x1 ;  /* 0x0000000909007211 */ /* 0x000fe400078f08ff */
[----:B------:R-:W-:Y:S02]  /*0be0*/  LEA.HI R8, R8, R7, RZ, 0x3 ;  /* 0x0000000708087211 */ /* 0x000fe400078f18ff */
[----:B------:R-:W-:Y:S02]  /*0bf0*/  SHF.R.S32.HI R4, RZ, 0x5, R4 ;  /* 0x00000005ff047819 */ /* 0x000fe40000011404 */
[----:B------:R-:W-:Y:S02]  /*0c00*/  LOP3.LUT R8, R8, 0xfffffff8, RZ, 0xc0, !PT ;  /* 0xfffffff808087812 */ /* 0x000fe400078ec0ff */
[----:B------:R-:W-:Y:S02]  /*0c10*/  LOP3.LUT R0, R0, 0x1ffffffe, RZ, 0xc0, !PT ;  /* 0x1ffffffe00007812 */ /* 0x000fe400078ec0ff */
[----:B------:R-:W-:Y:S01]  /*0c20*/  LOP3.LUT R6, R6, 0x7ffffffc, RZ, 0xc0, !PT ;  /* 0x7ffffffc06067812 */ /* 0x000fe200078ec0ff */
[----:B------:R-:W-:-:S02]  /*0c30*/  IMAD.IADD R7, R7, 0x1, -R8 ;  /* 0x0000000107077824 */ /* 0x000fc400078e0a08 */
[----:B------:R-:W-:Y:S02]  /*0c40*/  IMAD.IADD R0, R9, 0x1, -R0 ;  /* 0x0000000109007824 */ /* 0x000fe400078e0a00 */
[----:B------:R-:W-:Y:S02]  /*0c50*/  IMAD R4, R4, 0x10, R7 ;  /* 0x0000001004047824 */ /* 0x000fe400078e0207 */
[----:B------:R-:W-:Y:S02]  /*0c60*/  IMAD.IADD R6, R5, 0x1, -R6 ;  /* 0x0000000105067824 */ /* 0x000fe400078e0a06 */
[----:B------:R-:W-:Y:S02]  /*0c70*/  IMAD R3, R3, 0x40, R4 ;  /* 0x0000004003037824 */ /* 0x000fe400078e0204 */
[----:B------:R-:W-:Y:S02]  /*0c80*/  IMAD.SHL.U32 R19, R6, 0x2, RZ ;  /* 0x0000000206137824 */ /* 0x000fe400078e00ff */
[----:B------:R-:W-:-:S07]  /*0c90*/  IMAD R22, R0, 0x8, R3 ;  /* 0x0000000800167824 */ /* 0x000fce00078e0203 */
.L_x_12084:
[----:B012-4-:R-:W0:Y:S01]  /*0ca0*/  LDC.64 R6, c[0x0][0xa18] ;  /* 0x00028600ff067b82 */ /* 0x017e220000000a00 */
[----:B------:R-:W-:Y:S02]  /*0cb0*/  IMAD.U32 R3, RZ, RZ, UR49 ;  /* 0x00000031ff037e24 */ /* 0x000fe4000f8e00ff */
[----:B---3--:R-:W-:-:S05]  /*0cc0*/  IMAD.MOV.U32 R8, RZ, RZ, RZ ;  /* 0x000000ffff087224 */ /* 0x008fca00078e00ff */
[----:B------:R-:W1:Y:S08]  /*0cd0*/  LDC R18, c[0x0][0x288] ;  /* 0x0000a200ff127b82 */ /* 0x000e700000000800 */
[----:B------:R-:W2:Y:S08]  /*0ce0*/  LDC.64 R4, c[0x0][0xa28] ;  /* 0x00028a00ff047b82 */ /* 0x000eb00000000a00 */
        /* <DEDUP_REMOVED lines=12> */
[----:B-1---5:R1:W5:Y:S01]  /*0db0*/  @P1 LDG.E R18, desc[UR50][R6.64] ;  /* 0x0000003206121981 */ /* 0x022362000c1e1900 */
        /* <DEDUP_REMOVED lines=22> */
.L_x_11989:
        /* <DEDUP_REMOVED lines=9> */
.L_x_11990:
        /* <DEDUP_REMOVED lines=10> */
.L_x_11991:
[----:B------:R-:W-:Y:S01]  /*1050*/  ULDC UR4, c[0x0][0x448] ;  /* 0x0001120000047ab9 */ /* 0x000fe20000000800 */
[----:B-----5:R-:W-:Y:S01]  /*1060*/  IMAD.IADD R17, R17, 0x1, -R8 ;  /* 0x0000000111117824 */ /* 0x020fe200078e0a08 */
[----:B------:R-:W-:Y:S02]  /*1070*/  UISETP.NE.AND UP1, UPT, UR4, 0x1, UPT ;  /* 0x000000010400788c */ /* 0x000fe4000bf25270 */
[----:B------:R-:W-:Y:S02]  /*1080*/  UIMAD UR40, UR5, 0xc0, URZ ;  /* 0x000000c0052878a4 */ /* 0x000fe4000f8e023f */
        /* <DEDUP_REMOVED lines=24> */
.L_x_11993:
[----:B------:R-:W-:-:S11]  /*1210*/  UISETP.NE.AND UP0, UPT, UR5, 0x1, UPT ;  /* 0x000000010500788c */ /* 0x000fd6000bf05270 */
[----:B------:R-:W-:Y:S02]  /*1220*/  @UP0 ULDC.64 UR8, c[0x0][0x9e8] ;  /* 0x00027a0000080ab9 */ /* 0x000fe40000000a00 */
[----:B------:R-:W-:-:S04]  /*1230*/  UIMAD.WIDE.U32 UR6, UR4, UR8, URZ ;  /* 0x00000008040672a5 */ /* 0x000fc8000f8e003f */
[----:B------:R-:W-:-:S12]  /*1240*/  @UP0 USHF.R.U32.HI UR4, URZ, UR9, UR7 ;  /* 0x000000093f040299 */ /* 0x000fd80008011607 */
.L_x_11994:
[----:B------:R-:W-:-:S06]  /*1250*/  UIMAD UR4, UR4, UR5, UR5 ;  /* 0x00000005040472a4 */ /* 0x000fcc000f8e0205 */
[----:B------:R-:W-:-:S07]  /*1260*/  VIMNMX R0, R0, UR4, PT ;  /* 0x0000000400007c48 */ /* 0x000fce000bfe0100 */
.L_x_11992:
        /* <DEDUP_REMOVED lines=30> */
.L_x_11996:
[----:B------:R-:W-:-:S11]  /*1450*/  UISETP.NE.AND UP0, UPT, UR5, 0x1, UPT ;  /* 0x000000010500788c */ /* 0x000fd6000bf05270 */
[----:B------:R-:W-:Y:S02]  /*1460*/  @UP0 ULDC.64 UR10, c[0x0][0x9e8] ;  /* 0x00027a00000a0ab9 */ /* 0x000fe40000000a00 */
[----:B------:R-:W-:-:S04]  /*1470*/  UIMAD.WIDE.U32 UR6, UR4, UR10, URZ ;  /* 0x0000000a040672a5 */ /* 0x000fc8000f8e003f */
[----:B------:R-:W-:-:S12]  /*1480*/  @UP0 USHF.R.U32.HI UR4, URZ, UR11, UR7 ;  /* 0x0000000b3f040299 */ /* 0x000fd80008011607 */
.L_x_11997:
[----:B------:R-:W-:-:S04]  /*1490*/  UIMAD UR4, UR4, UR5, URZ ;  /* 0x00000005040472a4 */ /* 0x000fc8000f8e023f */
[----:B------:R-:W-:-:S04]  /*14a0*/  UISETP.LT.AND UP0, UPT, UR8, UR4, UPT ;  /* 0x000000040800728c */ /* 0x000fc8000bf01270 */
[----:B------:R-:W-:-:S12]  /*14b0*/  USEL UR8, UR8, UR4, !UP0 ;  /* 0x0000000408087287 */ /* 0x000fd8000c000000 */
.L_x_11995:
        /* <DEDUP_REMOVED lines=48> */
.L_x_11998:
[----:B------:R-:W-:Y:S02]  /*17c0*/  UIMAD UR43, UR41, UR4, UR43 ;  /* 0x00000004292b72a4 */ /* 0x000fe4000f8e022b */
[----:B------:R-:W-:Y:S01]  /*17d0*/  IMAD.U32 R3, RZ, RZ, UR4 ;  /* 0x00000004ff037e24 */ /* 0x000fe2000f8e00ff */
[----:B------:R-:W-:Y:S02]  /*17e0*/  PLOP3.LUT P0, PT, PT, PT, PT, 0x80, 0x0 ;  /* 0x000000000000781c */ /* 0x000fe40003f0f070 */
[----:B------:R-:W-:Y:S02]  /*17f0*/  CS2R R28, SRZ ;  /* 0x00000000001c7805 */ /* 0x000fe4000001ff00 */
[----:B------:R-:W-:Y:S02]  /*1800*/  CS2R R6, SRZ ;  /* 0x0000000000067805 */ /* 0x000fe4000001ff00 */
[----:B------:R-:W-:Y:S02]  /*1810*/  CS2R R24, SRZ ;  /* 0x0000000000187805 */ /* 0x000fe4000001ff00 */
[----:B------:R-:W-:-:S02]  /*1820*/  VIADDMNMX R104, R3, UR43, R104, PT ;  /* 0x0000002b03687c46 */ /* 0x000fc4000b800168 */
[----:B------:R-:W-:Y:S02]  /*1830*/  CS2R R30, SRZ ;  /* 0x00000000001e7805 */ /* 0x000fe4000001ff00 */
[----:B------:R-:W-:Y:S02]  /*1840*/  CS2R R26, SRZ ;  /* 0x00000000001a7805 */ /* 0x000fe4000001ff00 */
[----:B------:R-:W-:Y:S02]  /*1850*/  CS2R R36, SRZ ;  /* 0x0000000000247805 */ /* 0x000fe4000001ff00 */
[----:B------:R-:W-:Y:S02]  /*1860*/  ISETP.GT.AND P1, PT, R104, UR43, PT ;  /* 0x0000002b68007c0c */ /* 0x000fe4000bf24270 */
        /* <DEDUP_REMOVED lines=12> */
[----:B------:R-:W-:Y:S01]  /*1930*/  VIADD R0, R23, 0xffffff80 ;  /* 0xffffff8017007836 */ /* 0x000fe20000000000 */
[----:B------:R-:W0:Y:S01]  /*1940*/  S2UR UR44, SR_CgaCtaId ;  /* 0x00000000002c79c3 */ /* 0x000e220000008800 */
[----:B------:R-:W-:-:S03]  /*1950*/  UMOV UR45, 0x400 ;  /* 0x00000400002d7882 */ /* 0x000fc60000000000 */
[----:B------:R-:W-:-:S04]  /*1960*/  SHF.R.S32.HI R3, RZ, 0x1f, R0 ;  /* 0x0000001fff037819 */ /* 0x000fc80000011400 */
        /* <DEDUP_REMOVED lines=31> */
.L_x_12000:
        /* <DEDUP_REMOVED lines=50> */
.L_x_12185:
[----:B------:R-:W-:Y:S05]  /*1e80*/  @!P0 BRA `(.L_x_12002) ;  /* 0x0000000000048947 */ /* 0x000fea0003800000 */
[----:B------:R-:W-:Y:S01]  /*1e90*/  BPT.TRAP 0x1 ;  /* 0x000000040000795c */ /* 0x000fe20000300000 */
.L_x_12002:
[----:B------:R-:W-:Y:S02]  /*1ea0*/  IMAD.U32 R105, RZ, RZ, UR36 ;  /* 0x00000024ff697e24 */ /* 0x000fe4000f8e00ff */
[----:B------:R-:W-:-:S03]  /*1eb0*/  IMAD.U32 R4, RZ, RZ, UR46 ;  /* 0x0000002eff047e24 */ /* 0x000fc6000f8e00ff */
[----:B------:R-:W-:Y:S02]  /*1ec0*/  LEA R105, R105, UR45, 0x3 ;  /* 0x0000002d69697c11 */ /* 0x000fe4000f8e18ff */
[----:B------:R-:W-:-:S04]  /*1ed0*/  SHF.L.U32 R4, R4, 0x1f, RZ ;  /* 0x0000001f04047819 */ /* 0x000fc800000006ff */
[----:B------:R1:W2:Y:S01]  /*1ee0*/  SYNCS.PHASECHK.TRANS64.TRYWAIT P1, [R105+URZ+0x13230], R4 ;  /* 0x01323004690075a7 */ /* 0x0002a2000802017f */
[----:B------:R-:W-:Y:S05]  /*1ef0*/  @!P0 BRA `(.L_x_12003) ;  /* 0x0000000000048947 */ /* 0x000fea0003800000 */
[----:B------:R-:W-:Y:S01]  /*1f00*/  BPT.TRAP 0x1 ;  /* 0x000000040000795c */ /* 0x000fe20000300000 */
.L_x_12003:
[----:B--2---:R-:W-:Y:S05]  /*1f10*/  @P1 BRA `(.L_x_12004) ;  /* 0x0000000000081947 */ /* 0x004fea0003800000 */
[----:B------:R-:W2:Y:S02]  /*1f20*/  SYNCS.PHASECHK.TRANS64.TRYWAIT P1, [R105+URZ+0x13230], R4 ;  /* 0x01323004690075a7 */ /* 0x000ea4000802017f */
[----:B--2---:R-:W-:Y:S05]  /*1f30*/  @!P1 BRA `(.L_x_12005) ;  /* 0x0000019800909947 */ /* 0x004fea0003800000 */
.L_x_12004:
[----:B------:R-:W-:Y:S01]  /*1f40*/  UIADD3 UR4, UR45, 0xe000, URZ ;  /* 0x0000e0002d047890 */ /* 0x000fe2000fffe03f */
[----:B------:R-:W-:Y:S02]  /*1f50*/  LOP3.LUT P3, RZ, R23, 0x7f, RZ, 0xc0, !PT ;  /* 0x0000007f17ff7812 */ /* 0x000fe4000786c0ff */
[----:B------:R-:W-:Y:S01]  /*1f60*/  LOP3.LUT R2, R2, 0xfffffff7, RZ, 0xc0, !PT ;  /* 0xfffffff702027812 */ /* 0x000fe200078ec0ff */
[----:B------:R-:W-:-:S04]  /*1f70*/  USHF.R.U32.HI UR4, URZ, 0x4, UR4 ;  /* 0x000000043f047899 */ /* 0x000fc80008011604 */
[----:B------:R-:W-:-:S06]  /*1f80*/  ULOP3.LUT UR4, UR4, 0x3fff, URZ, 0xc0, !UPT ;  /* 0x00003fff04047892 */ /* 0x000fcc000f8ec03f */
[----:B------:R-:W-:Y:S01]  /*1f90*/  IMAD.U32 R6, RZ, RZ, UR4 ;  /* 0x00000004ff067e24 */ /* 0x000fe2000f8e00ff */
[----:B------:R-:W-:Y:S05]  /*1fa0*/  WARPSYNC.ALL ;  /* 0x0000000000007948 */ /* 0x000fea0003800000 */
[----:B------:R-:W-:Y:S02]  /*1fb0*/  LOP3.LUT R6, R6, 0x10000, RZ, 0xfc, !PT ;  /* 0x0001000006067812 */ /* 0x000fe400078efcff */
[----:B------:R-:W-:Y:S02]  /*1fc0*/  @P3 LOP3.LUT R2, R2, 0x8, RZ, 0xfc, !PT ;  /* 0x0000000802023812 */ /* 0x000fe400078efcff */
[----:B------:R-:W-:Y:S01]  /*1fd0*/  R2UR UR12, R6 ;  /* 0x00000000060c72ca */ /* 0x000fe200000e0000 */
[----:B------:R-:W-:Y:S01]  /*1fe0*/  ULOP3.LUT UR8, UR52, 0x10000, URZ, 0xfc, !UPT ;  /* 0x0001000034087892 */ /* 0x000fe2000f8efc3f */
[----:B------:R-:W-:Y:S01]  /*1ff0*/  WARPGROUP.ARRIVE ;  /* 0x00000000000079c5 */ /* 0x000fe20000000000 */
[----:B------:R-:W-:Y:S01]  /*2000*/  UMOV UR9, 0x80000020 ;  /* 0x8000002000097882 */ /* 0x000fe20000000000 */
[----:B------:R-:W-:Y:S01]  /*2010*/  UMOV UR11, 0x80000020 ;  /* 0x80000020000b7882 */ /* 0x000fe20000000000 */
[----:B------:R-:W-:Y:S01]  /*2020*/  UIADD3 UR7, UR8, 0x2, URZ ;  /* 0x0000000208077890 */ /* 0x000fe2000fffe03f */
[----:B------:R-:W-:Y:S01]  /*2030*/  VIADD R107, R22, UR40 ;  /* 0x00000028166b7c36 */ /* 0x000fe20008000000 */
[----:B------:R-:W-:Y:S01]  /*2040*/  ULDC UR20, c[0x0][0x9dc] ;  /* 0x0002770000147ab9 */ /* 0x000fe20000000800 */
[----:B-12---:R-:W-:Y:S01]  /*2050*/  @!P3 VIADD R105, R105, 0x13240 ;  /* 0x000132406969b836 */ /* 0x006fe20000000000 */
[----:B------:R-:W-:-:S04]  /*2060*/  ULOP3.LUT UR20, URZ, UR20, URZ, 0x33, !UPT ;  /* 0x000000143f147292 */ /* 0x000fc8000f8e333f */
[----:B------:R-:W-:Y:S01]  /*2070*/  UIMAD UR12, UR36, 0x280, UR12 ;  /* 0x00000280240c78a4 */ /* 0x000fe2000f8e020c */
[----:B------:R-:W-:-:S03]  /*2080*/  @!P3 PRMT R105, RZ, 0x654, R105 ;  /* 0x00000654ff69b816 */ /* 0x000fc60000000069 */
[----:B------:R-:W-:Y:S02]  /*2090*/  UIADD3 UR4, UR12, 0x100, URZ ;  /* 0x000001000c047890 */ /* 0x000fe4000fffe03f */
[----:B------:R-:W-:Y:S02]  /*20a0*/  UIADD3 UR5, UR12, 0x180, URZ ;  /* 0x000001800c057890 */ /* 0x000fe4000fffe03f */
[----:B------:R-:W-:Y:S01]  /*20b0*/  UMOV UR10, UR12 ;  /* 0x0000000c000a7c82 */ /* 0x000fe20008000000 */
[----:B------:R-:W-:Y:S01]  /*20c0*/  UIADD3 UR6, UR12, 0x200, URZ ;  /* 0x000002000c067890 */ /* 0x000fe2000fffe03f */
[----:B------:R-:W-:Y:S01]  /*20d0*/  QGMMA.64x32x32.F32.E4M3.E4M3 R88, gdesc[UR8], RZ, !UPT, gsb0 ;  /* 0x00600000085879f3 */ /* 0x000fe2000c0008ff */
[----:B------:R-:W-:Y:S01]  /*20e0*/  UIADD3 UR10, UR12, 0x80, URZ ;  /* 0x000000800c0a7890 */ /* 0x000fe2000fffe03f */
[----:B------:R-:W-:Y:S01]  /*20f0*/  UMOV UR11, 0x80000020 ;  /* 0x80000020000b7882 */ /* 0x000fe20000000000 */
[----:B------:R-:W-:Y:S01]  /*2100*/  UIADD3 UR13, UR12, 0x2, URZ ;  /* 0x000000020c0d7890 */ /* 0x000fe2000fffe03f */
[----:B------:R-:W-:-:S02]  /*2110*/  WARPGROUP.DEPBAR.LE gsb0, 0x0 ;  /* 0x00008000000079c5 */ /* 0x000fc40000010000 */
        /* <DEDUP_REMOVED lines=15> */
[----:B------:R-:W-:Y:S01]  /*2210*/  UMOV UR10, UR6 ;  /* 0x00000006000a7c82 */ /* 0x000fe20008000000 */
[----:B------:R-:W-:Y:S01]  /*2220*/  UMOV UR11, 0x80000020 ;  /* 0x80000020000b7882 */ /* 0x000fe20000000000 */
[----:B------:R-:W-:Y:S01]  /*2230*/  UMOV UR6, UR13 ;  /* 0x0000000d00067c82 */ /* 0x000fe20008000000 */
        /* <DEDUP_REMOVED lines=97> */
[----:B------:R-:W-:Y:S01]  /*2850*/  ULDC UR6, c[0x0][0x448] ;  /* 0x0001120000067ab9 */ /* 0x000fe20000000800 */
[C---:B------:R-:W-:Y:S01]  /*2860*/  FMUL.FTZ R85, R0.reuse, R48 ;  /* 0x0000003000557220 */ /* 0x040fe20000410000 */
[----:B------:R-:W-:Y:S01]  /*2870*/  UISETP.NE.AND UP0, UPT, UR6, 0x1, UPT ;  /* 0x000000010600788c */ /* 0x000fe2000bf05270 */
[C---:B------:R-:W-:Y:S01]  /*2880*/  FMUL.FTZ R70, R0.reuse, R44 ;  /* 0x0000002c00467220 */ /* 0x040fe20000410000 */
[C---:B------:R-:W-:Y:S01]  /*2890*/  FMUL.FTZ R71, R0.reuse, R45 ;  /* 0x0000002d00477220 */ /* 0x040fe20000410000 */
[C---:B------:R-:W-:Y:S01]  /*28a0*/  FMUL.FTZ R42, R0.reuse, R46 ;  /* 0x0000002e002a7220 */ /* 0x040fe20000410000 */
[C---:B------:R-:W-:Y:S01]  /*28b0*/  FMUL.FTZ R43, R0.reuse, R47 ;  /* 0x0000002f002b7220 */ /* 0x040fe20000410000 */
[C---:B------:R-:W-:Y:S01]  /*28c0*/  FMUL.FTZ R44, R0.reuse, R50 ;  /* 0x00000032002c7220 */ /* 0x040fe20000410000 */
[----:B------:R-:W-:Y:S01]  /*28d0*/  PLOP3.LUT P1, PT, PT, PT, UP0, 0x80, 0x0 ;  /* 0x000000000000781c */ /* 0x000fe20003f2f008 */
[C---:B------:R-:W-:Y:S01]  /*28e0*/  FMUL.FTZ R45, R0.reuse, R51 ;  /* 0x00000033002d7220 */ /* 0x040fe20000410000 */
[----:B------:R-:W-:Y:S01]  /*28f0*/  PLOP3.LUT P2, PT, PT, PT, UP0, 0x80, 0x0 ;  /* 0x000000000000781c */ /* 0x000fe20003f4f008 */
[C---:B------:R-:W-:Y:S01]  /*2900*/  FMUL.FTZ R87, R0.reuse, R52 ;  /* 0x0000003400577220 */ /* 0x040fe20000410000 */
[C---:B------:R-:W-:Y:S01]  /*2910*/  FMUL.FTZ R97, R0.reuse, R53 ;  /* 0x0000003500617220 */ /* 0x040fe20000410000 */
[----:B------:R-:W-:Y:S01]  /*2920*/  @UP0 ULDC UR6, c[0x0][0x44c] ;  /* 0x0001130000060ab9 */ /* 0x000fe20000000800 */
        /* <DEDUP_REMOVED lines=17> */
[----:B------:R-:W-:Y:S01]  /*2a40*/  IMAD.MOV.U32 R31, RZ, RZ, -0xa0 ;  /* 0xffffff60ff1f7424 */ /* 0x000fe200078e00ff */
[----:B------:R-:W-:Y:S01]  /*2a50*/  ULDC.64 UR6, c[0x0][0x9e0] ;  /* 0x0002780000067ab9 */ /* 0x000fe20000000a00 */
[C---:B------:R-:W-:Y:S01]  /*2a60*/  FMUL.FTZ R102, R0.reuse, R32 ;  /* 0x0000002000667220 */ /* 0x040fe20000410000 */
[----:B------:R-:W5:Y:S01]  /*2a70*/  SHFL.IDX PT, R34, R107, RZ, 0x1c1f ;  /* 0x001c1fff6b227589 */ /* 0x000f6200000e0000 */
[----:B------:R-:W-:Y:S01]  /*2a80*/  UISETP.GE.AND UP1, UPT, UR7, 0x1, UPT ;  /* 0x000000010700788c */ /* 0x000fe2000bf26270 */
        /* <DEDUP_REMOVED lines=12> */
[----:B------:R-:W0:Y:S01]  /*2b50*/  MUFU.TANH R77, R77 ;  /* 0x0000004d004d7308 */ /* 0x000e220000002400 */
[----:B------:R-:W-:Y:S01]  /*2b60*/  IADD3 R31, R17, R32, -R19 ;  /* 0x00000020111f7210 */ /* 0x000fe20007ffe813 */
[----:B------:R-:W-:Y:S01]  /*2b70*/  IMAD R30, R104, -0xa0, R17 ;  /* 0xffffff60681e7824 */ /* 0x000fe200078e0211 */
[----:B------:R5:W-:Y:S01]  /*2b80*/  @!P3 SYNCS.ARRIVE.TRANS64.RED.A1T0 RZ, [R105+URZ], RZ ;  /* 0x000000ff69ffb9a7 */ /* 0x000be2000810043f */
[----:B------:R-:W-:-:S02]  /*2b90*/  VIADD R114, R32, 0xffffffff ;  /* 0xffffffff20727836 */ /* 0x000fc40000000000 */
[----:B------:R-:W-:Y:S01]  /*2ba0*/  IMAD.IADD R31, R31, 0x1, -R18 ;  /* 0x000000011f1f7824 */ /* 0x000fe200078e0a12 */
[----:B------:R-:W-:Y:S01]  /*2bb0*/  IADD3 R111, -R19, 0xa0, R30 ;  /* 0x000000a0136f7810 */ /* 0x000fe20007ffe11e */
[----:B------:R-:W0:Y:S01]  /*2bc0*/  MUFU.TANH R78, R78 ;  /* 0x0000004e004e7308 */ /* 0x000e220000002400 */
[----:B------:R-:W-:Y:S02]  /*2bd0*/  IMAD.IADD R115, R114, 0x1, -R19 ;  /* 0x0000000172737824 */ /* 0x000fe400078e0a13 */
[C---:B------:R-:W-:Y:S02]  /*2be0*/  VIADD R112, R31.reuse, UR6 ;  /* 0x000000061f707c36 */ /* 0x040fe40008000000 */
[----:B------:R-:W-:-:S03]  /*2bf0*/  VIADD R113, R31, UR20 ;  /* 0x000000141f717c36 */ /* 0x000fc60008000000 */
[----:B------:R-:W0:Y:S01]  /*2c00*/  MUFU.TANH R21, R21 ;  /* 0x0000001500157308 */ /* 0x000e220000002400 */
[----:B-----5:R-:W-:Y:S01]  /*2c10*/  VIADDMNMX R105, R34, R112, R111, PT ;  /* 0x0000007022697246 */ /* 0x020fe2000380016f */
        /* <DEDUP_REMOVED lines=51> */
[----:B------:R0:W0:Y:S08]  /*2f50*/  MUFU.TANH R110, R37 ;  /* 0x00000025006e7308 */ /* 0x0000300000002400 */
        /* <DEDUP_REMOVED lines=15> */
.L_x_12008:
[----:B------:R-:W-:-:S06]  /*3050*/  UISETP.NE.AND UP2, UPT, UR7, 0x1, UPT ;  /* 0x000000010700788c */ /* 0x000fcc000bf45270 */
[----:B------:R-:W-:-:S05]  /*3060*/  PLOP3.LUT P1, PT, PT, PT, UP2, 0x80, 0x0 ;  /* 0x000000000000781c */ /* 0x000fca0003f2f028 */
[----:B------:R-:W-:-:S08]  /*3070*/  @UP2 ULDC.64 UR10, c[0x0][0x9e8] ;  /* 0x00027a00000a2ab9 */ /* 0x000fd00000000a00 */
[----:B------:R-:W-:-:S05]  /*3080*/  @P1 IMAD.HI.U32 R31, R30, UR10, RZ ;  /* 0x0000000a1e1f1c27 */ /* 0x000fca000f8e00ff */
[----:B------:R-:W-:-:S07]  /*3090*/  @P1 SHF.R.U32.HI R30, RZ, UR11, R31 ;  /* 0x0000000bff1e1c19 */ /* 0x000fce000801161f */
.L_x_12009:
[----:B------:R-:W-:Y:S05]  /*30a0*/  BSYNC B0 ;  /* 0x0000000000007941 */ /* 0x000fea0003800000 */
.L_x_12007:
[----:B------:R-:W-:-:S05]  /*30b0*/  IMAD R30, R30, UR7, R115 ;  /* 0x000000071e1e7c24 */ /* 0x000fca000f8e0273 */
[----:B------:R-:W-:Y:S02]  /*30c0*/  VIMNMX R108, R108, R30, !PT ;  /* 0x0000001e6c6c7248 */ /* 0x000fe40007fe0100 */
[----:B------:R-:W-:-:S07]  /*30d0*/  VIADDMNMX R105, R30, UR7, R105, PT ;  /* 0x000000071e697c46 */ /* 0x000fce000b800169 */
.L_x_12006:
[C---:B------:R-:W-:Y:S02]  /*30e0*/  ISETP.GE.AND P5, PT, R114.reuse, 0x9, PT ;  /* 0x000000097200780c */ /* 0x040fe40003fa6270 */
[C---:B------:R-:W-:Y:S02]  /*30f0*/  ISETP.GE.AND P1, PT, R114.reuse, 0x2, PT ;  /* 0x000000027200780c */ /* 0x040fe40003f26270 */
[----:B------:R-:W-:Y:S02]  /*3100*/  ISETP.GE.AND P4, PT, R114, 0xa, PT ;  /* 0x0000000a7200780c */ /* 0x000fe40003f86270 */
[----:B------:R-:W-:Y:S02]  /*3110*/  ISETP.GT.AND P2, PT, R108, 0x1, !P1 ;  /* 0x000000016c00780c */ /* 0x000fe40004f44270 */
[----:B------:R-:W-:Y:S02]  /*3120*/  LOP3.LUT R16, R16, 0xfffffffd, RZ, 0xc0, !PT ;  /* 0xfffffffd10107812 */ /* 0x000fe400078ec0ff */
[----:B------:R-:W-:-:S02]  /*3130*/  ISETP.LT.OR P3, PT, R105, 0x2, P2 ;  /* 0x000000026900780c */ /* 0x000fc40001761670 */
[----:B------:R-:W-:Y:S02]  /*3140*/  ISETP.GT.AND P2, PT, R108, 0x8, !P5 ;  /* 0x000000086c00780c */ /* 0x000fe40006f44270 */
[----:B------:R-:W-:Y:S02]  /*3150*/  @P5 LOP3.LUT R16, R16, 0x2, RZ, 0xfc, !PT ;  /* 0x0000000210105812 */ /* 0x000fe400078efcff */
[----:B------:R-:W-:Y:S02]  /*3160*/  FSEL R88, R88, -INF , !P3 ;  /* 0xff80000058587808 */ /* 0x000fe40005800000 */
[----:B------:R-:W-:Y:S02]  /*3170*/  LOP3.LUT R16, R16, 0xfffffffb, RZ, 0xc0, !PT ;  /* 0xfffffffb10107812 */ /* 0x000fe400078ec0ff */
[----:B------:R-:W-:Y:S02]  /*3180*/  ISETP.GT.AND P3, PT, R108, 0x9, !P4 ;  /* 0x000000096c00780c */ /* 0x000fe40006764270 */
[----:B------:R-:W-:-:S02]  /*3190*/  ISETP.LT.OR P2, PT, R105, 0x9, P2 ;  /* 0x000000096900780c */ /* 0x000fc40001741670 */
[----:B------:R-:W-:Y:S02]  /*31a0*/  @P4 LOP3.LUT R16, R16, 0x4, RZ, 0xfc, !PT ;  /* 0x0000000410104812 */ /* 0x000fe400078efcff */
[----:B------:R-:W-:Y:S02]  /*31b0*/  ISETP.LT.OR P3, PT, R105, 0xa, P3 ;  /* 0x0000000a6900780c */ /* 0x000fe40001f61670 */
[----:B------:R-:W-:Y:S02]  /*31c0*/  FSEL R90, R90, -INF , !P2 ;  /* 0xff8000005a5a7808 */ /* 0x000fe40005000000 */
[C---:B------:R-:W-:Y:S02]  /*31d0*/  ISETP.GE.AND P2, PT, R114.reuse, 0x11, PT ;  /* 0x000000117200780c */ /* 0x040fe40003f46270 */
[----:B------:R-:W-:Y:S02]  /*31e0*/  ISETP.GE.AND P4, PT, R114, 0x12, PT ;  /* 0x000000127200780c */ /* 0x000fe40003f86270 */
[----:B0-----:R-:W-:-:S02]  /*31f0*/  FSEL R89, R89, -INF , !P3 ;  /* 0xff80000059597808 */ /* 0x001fc40005800000 */
[----:B------:R-:W-:Y:S02]  /*3200*/  ISETP.GT.AND P3, PT, R108, 0x10, !P2 ;  /* 0x000000106c00780c */ /* 0x000fe40005764270 */
[----:B------:R-:W-:Y:S02]  /*3210*/  LOP3.LUT R2, R2, 0xfffffffe, RZ, 0xc0, !PT ;  /* 0xfffffffe02027812 */ /* 0x000fe400078ec0ff */
[----:B------:R-:W-:Y:S02]  /*3220*/  ISETP.LT.OR P3, PT, R105, 0x11, P3 ;  /* 0x000000116900780c */ /* 0x000fe40001f61670 */
[----:B------:R-:W-:Y:S02]  /*3230*/  LOP3.LUT R16, R16, 0x7fffffff, RZ, 0xc0, !PT ;  /* 0x7fffffff10107812 */ /* 0x000fe400078ec0ff */
[----:B------:R-:W-:Y:S02]  /*3240*/  FSEL R92, R92, -INF , !P3 ;  /* 0xff8000005c5c7808 */ /* 0x000fe40005800000 */
[----:B------:R-:W-:-:S02]  /*3250*/  @P4 LOP3.LUT R2, R2, 0x1, RZ, 0xfc, !PT ;  /* 0x0000000102024812 */ /* 0x000fc400078efcff */
[----:B------:R-:W-:Y:S02]  /*3260*/  ISETP.GT.AND P3, PT, R108, 0x11, !P4 ;  /* 0x000000116c00780c */ /* 0x000fe40006764270 */
[----:B------:R-:W-:Y:S02]  /*3270*/  ISETP.GE.AND P4, PT, R114, 0x19, PT ;  /* 0x000000197200780c */ /* 0x000fe40003f86270 */
[----:B------:R-:W-:Y:S02]  /*3280*/  ISETP.LT.OR P3, PT, R105, 0x12, P3 ;  /* 0x000000126900780c */ /* 0x000fe40001f61670 */
        /* <DEDUP_REMOVED lines=158> */
[----:B------:R-:W-:Y:S02]  /*3c70*/  LOP3.LUT R16, R16, 0xffffffdf, RZ, 0xc0, !PT ;  /* 0xffffffdf10107812 */ /* 0x000fe400078ec0ff */
[----:B------:R-:W-:Y:S02]  /*3c80*/  FSEL R76, R97, -INF , !P3 ;  /* 0xff800000614c7808 */ /* 0x000fe40005800000 */
[----:B------:R-:W-:Y:S02]  /*3c90*/  ISETP.GT.AND P3, PT, R108, 0x80, !P4 ;  /* 0x000000806c00780c */ /* 0x000fe40006764270 */
[----:B------:R-:W-:-:S02]  /*3ca0*/  VIADDMNMX R84, R86, R112, R111, PT ;  /* 0x0000007056547246 */ /* 0x000fc4000380016f */
        /* <DEDUP_REMOVED lines=59> */
.L_x_12012:
[----:B------:R-:W-:-:S06]  /*4060*/  UISETP.NE.AND UP2, UPT, UR7, 0x1, UPT ;  /* 0x000000010700788c */ /* 0x000fcc000bf45270 */
[----:B------:R-:W-:-:S05]  /*4070*/  PLOP3.LUT P6, PT, PT, PT, UP2, 0x80, 0x0 ;  /* 0x000000000000781c */ /* 0x000fca0003fcf028 */
[----:B------:R-:W-:-:S08]  /*4080*/  @UP2 ULDC.64 UR10, c[0x0][0x9e8] ;  /* 0x00027a00000a2ab9 */ /* 0x000fd00000000a00 */
[----:B------:R-:W-:Y:S01]  /*4090*/  @P6 IMAD.HI.U32 R86, R85, UR10, RZ ;  /* 0x0000000a55566c27 */ /* 0x000fe2000f8e00ff */
[----:B------:R-:W-:-:S13]  /*40a0*/  PLOP3.LUT P6, PT, PT, PT, UP2, 0x80, 0x0 ;  /* 0x000000000000781c */ /* 0x000fda0003fcf028 */
[----:B------:R-:W-:-:S07]  /*40b0*/  @P6 SHF.R.U32.HI R85, RZ, UR11, R86 ;  /* 0x0000000bff556c19 */ /* 0x000fce0008011656 */
.L_x_12013:
[----:B------:R-:W-:Y:S05]  /*40c0*/  BSYNC B0 ;  /* 0x0000000000007941 */ /* 0x000fea0003800000 */
.L_x_12011:
[----:B------:R-:W-:-:S05]  /*40d0*/  IMAD R85, R85, UR7, R115 ;  /* 0x0000000755557c24 */ /* 0x000fca000f8e0273 */
[----:B------:R-:W-:Y:S02]  /*40e0*/  VIMNMX R93, R93, R85, !PT ;  /* 0x000000555d5d7248 */ /* 0x000fe40007fe0100 */
[----:B------:R-:W-:-:S07]  /*40f0*/  VIADDMNMX R84, R85, UR7, R84, PT ;  /* 0x0000000755547c46 */ /* 0x000fce000b800154 */
.L_x_12010:
[C---:B------:R-:W-:Y:S01]  /*4100*/  ISETP.GT.AND P1, PT, R93.reuse, 0x1, !P1 ;  /* 0x000000015d00780c */ /* 0x040fe20004f24270 */
[----:B------:R-:W-:Y:S01]  /*4110*/  ULDC UR21, c[0x0][0x988] ;  /* 0x0002620000157ab9 */ /* 0x000fe20000000800 */
[----:B------:R-:W-:Y:S01]  /*4120*/  ISETP.GT.AND P2, PT, R93, 0x10, !P2 ;  /* 0x000000105d00780c */ /* 0x000fe20005744270 */
[----:B------:R-:W-:Y:S01]  /*4130*/  IMAD.U32 R97, RZ, RZ, UR21 ;  /* 0x00000015ff617e24 */ /* 0x000fe2000f8e00ff */
[C---:B------:R-:W-:Y:S01]  /*4140*/  ISETP.LT.OR P1, PT, R84.reuse, 0x2, P1 ;  /* 0x000000025400780c */ /* 0x040fe20000f21670 */
[----:B------:R-:W-:Y:S01]  /*4150*/  @UP0 ULDC UR10, c[0x0][0x44c] ;  /* 0x00011300000a0ab9 */ /* 0x000fe20000000800 */
[----:B------:R-:W-:Y:S01]  /*4160*/  ISETP.LT.OR P2, PT, R84, 0x11, P2 ;  /* 0x000000115400780c */ /* 0x000fe20001741670 */
[----:B------:R-:W-:Y:S01]  /*4170*/  UIMAD.WIDE.U32 UR10, UR40, UR10, URZ ;  /* 0x0000000a280a72a5 */ /* 0x000fe2000f8e003f */
[----:B------:R-:W-:Y:S01]  /*4180*/  FSEL R5, R5, -INF , !P1 ;  /* 0xff80000005057808 */ /* 0x000fe20004800000 */
[----:B------:R-:W-:Y:S01]  /*4190*/  @UP0 ULDC UR14, c[0x0][0x450] ;  /* 0x00011400000e0ab9 */ /* 0x000fe20000000800 */
[----:B------:R-:W-:Y:S01]  /*41a0*/  LOP3.LUT P1, RZ, R16, 0x2, RZ, 0xc0, !PT ;  /* 0x0000000210ff7812 */ /* 0x000fe2000782c0ff */
[----:B------:R-:W-:Y:S01]  /*41b0*/  UMOV UR12, UR40 ;  /* 0x00000028000c7c82 */ /* 0x000fe20008000000 */
[----:B------:R-:W-:Y:S01]  /*41c0*/  FSEL R85, R9, -INF , !P2 ;  /* 0xff80000009557808 */ /* 0x000fe20005000000 */
[----:B------:R-:W-:Y:S01]  /*41d0*/  @UP0 USHF.R.U32.HI UR12, URZ, UR14, UR11 ;  /* 0x0000000e3f0c0299 */ /* 0x000fe2000801160b */
[----:B------:R-:W-:-:S02]  /*41e0*/  ISETP.GT.AND P1, PT, R93, 0x8, !P1 ;  /* 0x000000085d00780c */ /* 0x000fc40004f24270 */
[----:B------:R-:W-:Y:S02]  /*41f0*/  LOP3.LUT P2, RZ, R16, 0x4000000, RZ, 0xc0, !PT ;  /* 0x0400000010ff7812 */ /* 0x000fe4000784c0ff */
[----:B------:R-:W-:Y:S02]  /*4200*/  ISETP.LT.OR P1, PT, R84, 0x9, P1 ;  /* 0x000000095400780c */ /* 0x000fe40000f21670 */
[C---:B------:R-:W-:Y:S02]  /*4210*/  LOP3.LUT P6, RZ, R16.reuse, 0x2000000, RZ, 0xc0, !PT ;  /* 0x0200000010ff7812 */ /* 0x040fe400078cc0ff */
[----:B------:R-:W-:Y:S02]  /*4220*/  FSEL R7, R7, -INF , !P1 ;  /* 0xff80000007077808 */ /* 0x000fe40004800000 */
[----:B------:R-:W-:Y:S02]  /*4230*/  LOP3.LUT P1, RZ, R16, 0x4, RZ, 0xc0, !PT ;  /* 0x0000000410ff7812 */ /* 0x000fe4000782c0ff */
[----:B------:R-:W-:-:S02]  /*4240*/  FMNMX.FTZ R9, R87, R88, !PT ;  /* 0x0000005857097209 */ /* 0x000fc40007810000 */
[C---:B------:R-:W-:Y:S02]  /*4250*/  ISETP.GT.AND P1, PT, R93.reuse, 0x9, !P1 ;  /* 0x000000095d00780c */ /* 0x040fe40004f24270 */
[C---:B------:R-:W-:Y:S02]  /*4260*/  ISETP.GT.AND P3, PT, R93.reuse, 0x90, !P3 ;  /* 0x000000905d00780c */ /* 0x040fe40005f64270 */
[----:B------:R-:W-:Y:S02]  /*4270*/  ISETP.LT.OR P1, PT, R84, 0xa, P1 ;  /* 0x0000000a5400780c */ /* 0x000fe40000f21670 */
[----:B------:R-:W-:Y:S02]  /*4280*/  ISETP.GT.AND P4, PT, R93, 0x91, !P4 ;  /* 0x000000915d00780c */ /* 0x000fe40006784270 */
[----:B------:R-:W-:Y:S02]  /*4290*/  FSEL R8, R8, -INF , !P1 ;  /* 0xff80000008087808 */ /* 0x000fe40004800000 */
[----:B------:R-:W-:-:S02]  /*42a0*/  LOP3.LUT P1, RZ, R2, 0x1, RZ, 0xc0, !PT ;  /* 0x0000000102ff7812 */ /* 0x000fc4000782c0ff */
[C---:B------:R-:W-:Y:S02]  /*42b0*/  ISETP.LT.OR P3, PT, R84.reuse, 0x91, P3 ;  /* 0x000000915400780c */ /* 0x040fe40001f61670 */
[C---:B------:R-:W-:Y:S02]  /*42c0*/  ISETP.GT.AND P1, PT, R93.reuse, 0x11, !P1 ;  /* 0x000000115d00780c */ /* 0x040fe40004f24270 */
[----:B------:R-:W-:Y:S02]  /*42d0*/  ISETP.GT.AND P5, PT, R93, 0x98, !P5 ;  /* 0x000000985d00780c */ /* 0x000fe40006fa4270 */
[C---:B------:R-:W-:Y:S02]  /*42e0*/  ISETP.LT.OR P1, PT, R84.reuse, 0x12, P1 ;  /* 0x000000125400780c */ /* 0x040fe40000f21670 */
[----:B------:R-:W-:Y:S02]  /*42f0*/  ISETP.LT.OR P4, PT, R84, 0x92, P4 ;  /* 0x000000925400780c */ /* 0x000fe40002781670 */
        /* <DEDUP_REMOVED lines=36> */
[----:B------:R-:W-:-:S02]  /*4540*/  ISETP.GT.AND P1, PT, R93, 0x29, !P2 ;  /* 0x000000295d00780c */ /* 0x000fc40005724270 */
[----:B------:R-:W-:Y:S02]  /*4550*/  LOP3.LUT P2, RZ, R16, 0x8000, RZ, 0xc0, !PT ;  /* 0x0000800010ff7812 */ /* 0x000fe4000784c0ff */
[----:B------:R-:W-:Y:S02]  /*4560*/  ISETP.LT.OR P1, PT, R84, 0x2a, P1 ;  /* 0x0000002a5400780c */ /* 0x000fe40000f21670 */
[----:B------:R-:W-:Y:S02]  /*4570*/  FMNMX.FTZ R9, R51, R10, !PT ;  /* 0x0000000a33097209 */ /* 0x000fe40007810000 */
[----:B------:R-:W-:Y:S02]  /*4580*/  FSEL R20, R20, -INF , !P1 ;  /* 0xff80000014147808 */ /* 0x000fe40004800000 */
[----:B------:R-:W-:Y:S02]  /*4590*/  ISETP.GT.AND P1, PT, R93, 0x30, !P6 ;  /* 0x000000305d00780c */ /* 0x000fe40007724270 */
[----:B------:R-:W-:-:S02]  /*45a0*/  LOP3.LUT P6, RZ, R16, 0x4000, RZ, 0xc0, !PT ;  /* 0x0000400010ff7812 */ /* 0x000fc400078cc0ff */
        /* <DEDUP_REMOVED lines=52> */
[----:B------:R-:W-:Y:S01]  /*48f0*/  LOP3.LUT P1, RZ, R16, 0x20000, RZ, 0xc0, !PT ;  /* 0x0002000010ff7812 */ /* 0x000fe2000782c0ff */
[----:B------:R-:W0:Y:S01]  /*4900*/  SHFL.BFLY PT, R10, R9, 0x2, 0x1f ;  /* 0x0c401f00090a7f89 */ /* 0x000e2200000e0000 */
[----:B------:R-:W-:-:S02]  /*4910*/  FSEL R25, R25, -INF , !P3 ;  /* 0xff80000019197808 */ /* 0x000fc40005800000 */
[----:B------:R-:W-:Y:S02]  /*4920*/  ISETP.GT.AND P1, PT, R93, 0x50, !P1 ;  /* 0x000000505d00780c */ /* 0x000fe40004f24270 */
[C---:B------:R-:W-:Y:S02]  /*4930*/  ISETP.LT.OR P5, PT, R84.reuse, 0x99, P5 ;  /* 0x000000995400780c */ /* 0x040fe40002fa1670 */
[----:B------:R-:W-:Y:S02]  /*4940*/  ISETP.LT.OR P1, PT, R84, 0x51, P1 ;  /* 0x000000515400780c */ /* 0x000fe40000f21670 */
[----:B------:R-:W-:Y:S02]  /*4950*/  FSEL R26, R26, -INF , !P4 ;  /* 0xff8000001a1a7808 */ /* 0x000fe40006000000 */
[----:B------:R-:W-:Y:S02]  /*4960*/  FSEL R60, R60, -INF , !P1 ;  /* 0xff8000003c3c7808 */ /* 0x000fe40004800000 */
[----:B------:R-:W-:-:S02]  /*4970*/  LOP3.LUT P1, RZ, R16, 0x10000, RZ, 0xc0, !PT ;  /* 0x0001000010ff7812 */ /* 0x000fc4000782c0ff */
[----:B------:R-:W-:Y:S02]  /*4980*/  FSEL R27, R27, -INF , !P5 ;  /* 0xff8000001b1b7808 */ /* 0x000fe40006800000 */
[----:B------:R-:W-:Y:S02]  /*4990*/  ISETP.GT.AND P1, PT, R93, 0x51, !P1 ;  /* 0x000000515d00780c */ /* 0x000fe40004f24270 */
[----:B------:R-:W-:Y:S02]  /*49a0*/  R2UR UR13, R106 ;  /* 0x000000006a0d72ca */ /* 0x000fe400000e0000 */
[----:B------:R-:W-:Y:S02]  /*49b0*/  ISETP.LT.OR P1, PT, R84, 0x52, P1 ;  /* 0x000000525400780c */ /* 0x000fe40000f21670 */
[----:B0-----:R-:W-:Y:S02]  /*49c0*/  FMNMX.FTZ R95, R9, R10, !PT ;  /* 0x0000000a095f7209 */ /* 0x001fe40007810000 */
[----:B------:R-:W-:-:S02]  /*49d0*/  FSEL R61, R61, -INF , !P1 ;  /* 0xff8000003d3d7808 */ /* 0x000fc40004800000 */
[----:B------:R-:W-:Y:S01]  /*49e0*/  ISETP.GT.AND P1, PT, R93, 0x58, !P2 ;  /* 0x000000585d00780c */ /* 0x000fe20005724270 */
[----:B------:R-:W0:Y:S01]  /*49f0*/  SHFL.BFLY PT, R10, R95, 0x1, 0x1f ;  /* 0x0c201f005f0a7f89 */ /* 0x000e2200000e0000 */
[----:B------:R-:W-:Y:S02]  /*4a00*/  LOP3.LUT P2, RZ, R16, 0x10, RZ, 0xc0, !PT ;  /* 0x0000001010ff7812 */ /* 0x000fe4000784c0ff */
[----:B------:R-:W-:Y:S01]  /*4a10*/  ISETP.LT.OR P1, PT, R84, 0x59, P1 ;  /* 0x000000595400780c */ /* 0x000fe20000f21670 */
[----:B------:R-:W-:-:S03]  /*4a20*/  UIADD3 UR10, UR13, UR12, URZ ;  /* 0x0000000c0d0a7290 */ /* 0x000fc6000fffe03f */
[----:B------:R-:W-:Y:S01]  /*4a30*/  FSEL R62, R62, -INF , !P1 ;  /* 0xff8000003e3e7808 */ /* 0x000fe20004800000 */
[----:B------:R-:W-:Y:S01]  /*4a40*/  UIADD3 UR6, UR10, UR6, URZ ;  /* 0x000000060a067290 */ /* 0x000fe2000fffe03f */
[----:B------:R-:W-:Y:S02]  /*4a50*/  ISETP.GT.AND P1, PT, R93, 0x59, !P6 ;  /* 0x000000595d00780c */ /* 0x000fe40007724270 */
[----:B------:R-:W-:Y:S02]  /*4a60*/  LOP3.LUT P6, RZ, R16, 0x8, RZ, 0xc0, !PT ;  /* 0x0000000810ff7812 */ /* 0x000fe400078cc0ff */
[----:B------:R-:W-:-:S04]  /*4a70*/  ISETP.LT.OR P1, PT, R84, 0x5a, P1 ;  /* 0x0000005a5400780c */ /* 0x000fc80000f21670 */
[----:B------:R-:W-:Y:S02]  /*4a80*/  FSEL R63, R63, -INF , !P1 ;  /* 0xff8000003f3f7808 */ /* 0x000fe40004800000 */
[----:B------:R-:W-:-:S04]  /*4a90*/  LOP3.LUT P1, RZ, R16, 0x2000, RZ, 0xc0, !PT ;  /* 0x0000200010ff7812 */ /* 0x000fc8000782c0ff */
[----:B------:R-:W-:Y:S02]  /*4aa0*/  ISETP.GT.AND P1, PT, R93, 0x60, !P1 ;  /* 0x000000605d00780c */ /* 0x000fe40004f24270 */
[----:B0-----:R-:W-:Y:S02]  /*4ab0*/  FMNMX.FTZ R10, R95, R10, !PT ;  /* 0x0000000a5f0a7209 */ /* 0x001fe40007810000 */
[----:B------:R-:W-:-:S03]  /*4ac0*/  ISETP.LT.OR P1, PT, R84, 0x61, P1 ;  /* 0x000000615400780c */ /* 0x000fc60000f21670 */
[----:B------:R-:W-:Y:S01]  /*4ad0*/  FFMA.FTZ R96, R10, R97, -8 ;  /* 0xc10000000a607423 */ /* 0x000fe20000010061 */
        /* <DEDUP_REMOVED lines=54> */
[--C-:B------:R-:W-:Y:S01]  /*4e40*/  FFMA.FTZ R90, R92, UR21, -R96.reuse ;  /* 0x000000155c5a7c23 */ /* 0x100fe20008010860 */
[----:B------:R-:W-:Y:S01]  /*4e50*/  FMNMX.FTZ R92, R94, R5, !PT ;  /* 0x000000055e5c7209 */ /* 0x000fe20007810000 */
[--C-:B------:R-:W-:Y:S01]  /*4e60*/  FFMA.FTZ R37, R51, UR21, -R96.reuse ;  /* 0x0000001533257c23 */ /* 0x100fe20008010860 */
[----:B------:R-:W-:Y:S01]  /*4e70*/  ISETP.GT.AND P1, PT, R93, 0x89, !P2 ;  /* 0x000000895d00780c */ /* 0x000fe20005724270 */
        /* <DEDUP_REMOVED lines=15> */
[----:B------:R-:W-:Y:S01]  /*4f70*/  ISETP.LT.OR P2, PT, R84, 0x9a, P2 ;  /* 0x0000009a5400780c */ /* 0x000fe20001741670 */
[----:B------:R-:W-:Y:S01]  /*4f80*/  MUFU.EX2 R87, R87 ;  /* 0x0000005700577308 */ /* 0x000fe20000000800 */
[----:B------:R-:W-:Y:S01]  /*4f90*/  FMNMX.FTZ R9, R11, R92, !PT ;  /* 0x0000005c0b097209 */ /* 0x000fe20007810000 */
[--C-:B------:R-:W-:Y:S01]  /*4fa0*/  FFMA.FTZ R89, R89, UR21, -R96.reuse ;  /* 0x0000001559597c23 */ /* 0x100fe20008010860 */
[----:B------:R-:W-:Y:S01]  /*4fb0*/  FSEL R28, R28, -INF , !P2 ;  /* 0xff8000001c1c7808 */ /* 0x000fe20005000000 */
        /* <DEDUP_REMOVED lines=14> */
[--C-:B------:R-:W-:Y:S01]  /*50a0*/  FFMA.FTZ R38, R38, UR21, -R96.reuse ;  /* 0x0000001526267c23 */ /* 0x100fe20008010860 */
[----:B------:R-:W-:-:S01]  /*50b0*/  FFMA.FTZ R39, R39, UR21, -R96 ;  /* 0x0000001527277c23 */ /* 0x000fc20008010860 */
[--C-:B------:R-:W-:Y:S01]  /*50c0*/  FFMA.FTZ R81, R81, UR21, -R96.reuse ;  /* 0x0000001551517c23 */ /* 0x100fe20008010860 */
        /* <DEDUP_REMOVED lines=13> */
[----:B------:R-:W-:-:S02]  /*51a0*/  FFMA.FTZ R36, R50, UR21, -R96 ;  /* 0x0000001532247c23 */ /* 0x000fc40008010860 */
[----:B------:R-:W0:Y:S01]  /*51b0*/  MUFU.EX2 R31, R31 ;  /* 0x0000001f001f7308 */ /* 0x000e220000000800 */
[----:B------:R-:W-:-:S04]  /*51c0*/  FMNMX.FTZ R50, R58, R9, !PT ;  /* 0x000000093a327209 */ /* 0x000fc80007810000 */
[----:B------:R-:W-:-:S03]  /*51d0*/  FMNMX.FTZ R9, R59, R50, !PT ;  /* 0x000000323b097209 */ /* 0x000fc60007810000 */
[----:B------:R-:W-:Y:S01]  /*51e0*/  MUFU.EX2 R32, R32 ;  /* 0x0000002000207308 */ /* 0x000fe20000000800 */
[----:B------:R-:W-:-:S04]  /*51f0*/  FMNMX.FTZ R50, R60, R9, !PT ;  /* 0x000000093c327209 */ /* 0x000fc80007810000 */
[----:B------:R-:W-:Y:S01]  /*5200*/  FMNMX.FTZ R9, R61, R50, !PT ;  /* 0x000000323d097209 */ /* 0x000fe20007810000 */
[----:B------:R-:W-:-:S02]  /*5210*/  FFMA.FTZ R50, R52, UR21, -R96 ;  /* 0x0000001534327c23 */ /* 0x000fc40008010860 */
        /* <DEDUP_REMOVED lines=27> */
[----:B------:R1:W-:Y:S01]  /*53d0*/  MUFU.EX2 R64, R93 ;  /* 0x0000005d00407308 */ /* 0x0003e20000000800 */
[----:B------:R-:W-:-:S04]  /*53e0*/  FMNMX.FTZ R9, R25, R66, !PT ;  /* 0x0000004219097209 */ /* 0x000fc80007810000 */
[----:B------:R-:W-:-:S03]  /*53f0*/  FMNMX.FTZ R66, R26, R9, !PT ;  /* 0x000000091a427209 */ /* 0x000fc60007810000 */
[----:B------:R-:W-:Y:S01]  /*5400*/  MUFU.EX2 R36, R36 ;  /* 0x0000002400247308 */ /* 0x000fe20000000800 */
[----:B------:R-:W-:Y:S01]  /*5410*/  FMNMX.FTZ R9, R27, R66, !PT ;  /* 0x000000421b097209 */ /* 0x000fe20007810000 */
[--C-:B-1----:R-:W-:Y:S01]  /*5420*/  FFMA.FTZ R93, R68, UR21, -R96.reuse ;  /* 0x00000015445d7c23 */ /* 0x102fe20008010860 */
[----:B------:R-:W-:-:S01]  /*5430*/  FFMA.FTZ R68, R70, UR21, -R96 ;  /* 0x0000001546447c23 */ /* 0x000fc20008010860 */
[--C-:B------:R-:W-:Y:S01]  /*5440*/  FFMA.FTZ R70, R75, UR21, -R96.reuse ;  /* 0x000000154b467c23 */ /* 0x100fe20008010860 */
[----:B------:R-:W-:Y:S01]  /*5450*/  FMNMX.FTZ R9, R28, R9, !PT ;  /* 0x000000091c097209 */ /* 0x000fe20007810000 */
[--C-:B------:R-:W-:Y:S01]  /*5460*/  FFMA.FTZ R75, R77, UR21, -R96.reuse ;  /* 0x000000154d4b7c23 */ /* 0x100fe20008010860 */
[----:B------:R-:W-:-:S01]  /*5470*/  FFMA.FTZ R77, R80, UR21, -R96 ;  /* 0x00000015504d7c23 */ /* 0x000fc20008010860 */
[----:B------:R-:W-:Y:S01]  /*5480*/  FFMA.FTZ R80, R82, UR21, -R96 ;  /* 0x0000001552507c23 */ /* 0x000fe20008010860 */
[----:B------:R-:W-:Y:S01]  /*5490*/  IMAD.U32 R82, RZ, RZ, UR21 ;  /* 0x00000015ff527e24 */ /* 0x000fe2000f8e00ff */
[----:B------:R-:W1:Y:S01]  /*54a0*/  SHFL.BFLY PT, R84, R9, 0x2, 0x1f ;  /* 0x0c401f0009547f89 */ /* 0x000e6200000e0000 */
[----:B------:R2:W-:Y:S01]  /*54b0*/  MUFU.EX2 R66, R93 ;  /* 0x0000005d00427308 */ /* 0x0005e20000000800 */
[----:B0-----:R-:W-:-:S04]  /*54c0*/  F2FP.SATFINITE.E4M3.F32.PACK_AB_MERGE_C R150, R39, R38, RZ ;  /* 0x000000262796723e */ /* 0x001fc800048070ff */
[----:B------:R-:W-:-:S03]  /*54d0*/  F2FP.SATFINITE.E4M3.F32.PACK_AB_MERGE_C R150, R35, R34, R150 ;  /* 0x000000222396723e */ /* 0x000fc60004807096 */
[----:B------:R-:W-:Y:S01]  /*54e0*/  MUFU.EX2 R37, R37 ;  /* 0x0000002500257308 */ /* 0x000fe20000000800 */
[----:B--2---:R-:W-:-:S07]  /*54f0*/  FADD.FTZ R93, R4, R87 ;  /* 0x00000057045d7221 */ /* 0x004fce0000010000 */
[----:B------:R-:W-:Y:S01]  /*5500*/  MUFU.EX2 R50, R50 ;  /* 0x0000003200327308 */ /* 0x000fe20000000800 */
[----:B-1----:R-:W-:-:S07]  /*5510*/  FMNMX.FTZ R84, R9, R84, !PT ;  /* 0x0000005409547209 */ /* 0x002fce0007810000 */
        /* <DEDUP_REMOVED lines=9> */
[----:B------:R-:W-:-:S01]  /*55b0*/  FFMA.FTZ R83, R9, R82, -8 ;  /* 0xc100000009537423 */ /* 0x000fc20000010052 */
[----:B------:R-:W-:Y:S01]  /*55c0*/  FFMA.FTZ R82, R3, UR21, -R96 ;  /* 0x0000001503527c23 */ /* 0x000fe20008010860 */
[----:B------:R-:W-:Y:S01]  /*55d0*/  MUFU.EX2 R53, R53 ;  /* 0x0000003500357308 */ /* 0x000fe20000000800 */
[----:B--2---:R-:W-:Y:S02]  /*55e0*/  F2FP.SATFINITE.E4M3.F32.PACK_AB_MERGE_C R146, R55, R54, RZ ;  /* 0x000000363792723e */ /* 0x004fe400048070ff */
        /* <DEDUP_REMOVED lines=13> */
[----:B------:R-:W-:Y:S01]  /*56c0*/  FADD.FTZ R74, R88, R93 ;  /* 0x0000005d584a7221 */ /* 0x000fe20000010000 */
        /* <DEDUP_REMOVED lines=24> */
[----:B------:R-:W-:Y:S01]  /*5850*/  F2FP.SATFINITE.E4M3.F32.PACK_AB_MERGE_C R146, R53, R52, R146 ;  /* 0x000000343592723e */ /* 0x000fe20004807092 */
        /* <DEDUP_REMOVED lines=14> */
[--C-:B------:R-:W-:Y:S01]  /*5940*/  FFMA.FTZ R29, R29, UR21, -R3.reuse ;  /* 0x000000151d1d7c23 */ /* 0x100fe20008010803 */
[----:B------:R-:W-:-:S01]  /*5950*/  FFMA.FTZ R24, R24, UR21, -R3 ;  /* 0x0000001518187c23 */ /* 0x000fc20008010803 */
[--C-:B------:R-:W-:Y:S01]  /*5960*/  FFMA.FTZ R25, R25, UR21, -R3.reuse ;  /* 0x0000001519197c23 */ /* 0x100fe20008010803 */
[----:B------:R-:W-:-:S01]  /*5970*/  FFMA.FTZ R26, R26, UR21, -R3 ;  /* 0x000000151a1a7c23 */ /* 0x000fc20008010803 */
[----:B------:R-:W-:-:S02]  /*5980*/  FFMA.FTZ R27, R27, UR21, -R3 ;  /* 0x000000151b1b7c23 */ /* 0x000fc40008010803 */
        /* <DEDUP_REMOVED lines=18> */
[----:B------:R-:W-:-:S04]  /*5ab0*/  FADD.FTZ R35, R37, R38 ;  /* 0x0000002625237221 */ /* 0x000fc80000010000 */
[----:B------:R-:W-:Y:S02]  /*5ac0*/  FADD.FTZ R50, R50, R35 ;  /* 0x0000002332327221 */ /* 0x000fe40000010000 */
[----:B------:R-:W1:Y:S01]  /*5ad0*/  MUFU.EX2 R85, R85 ;  /* 0x0000005500557308 */ /* 0x000e620000000800 */
[----:B--2---:R-:W-:-:S01]  /*5ae0*/  FADD.FTZ R31, R13, R4 ;  /* 0x000000040d1f7221 */ /* 0x004fc20000010000 */
[----:B------:R-:W-:Y:S01]  /*5af0*/  FADD.FTZ R51, R51, R50 ;  /* 0x0000003233337221 */ /* 0x000fe20000010000 */
[----:B------:R-:W-:-:S05]  /*5b00*/  FFMA.FTZ R4, R44, UR21, -R3 ;  /* 0x000000152c047c23 */ /* 0x000fca0008010803 */
[----:B------:R-:W2:Y:S01]  /*5b10*/  MUFU.EX2 R15, R15 ;  /* 0x0000000f000f7308 */ /* 0x000ea20000000800 */
[----:B0-----:R-:W-:-:S01]  /*5b20*/  FADD.FTZ R32, R14, R31 ;  /* 0x0000001f0e207221 */ /* 0x001fc20000010000 */
[--C-:B------:R-:W-:Y:S01]  /*5b30*/  FFMA.FTZ R31, R45, UR21, -R3.reuse ;  /* 0x000000152d1f7c23 */ /* 0x100fe20008010803 */
[----:B------:R-:W-:-:S01]  /*5b40*/  FFMA.FTZ R3, R28, UR21, -R3 ;  /* 0x000000151c037c23 */ /* 0x000fc20008010803 */
[----:B------:R-:W-:-:S04]  /*5b50*/  F2FP.SATFINITE.E4M3.F32.PACK_AB_MERGE_C R28, R8, R5, RZ ;  /* 0x00000005081c723e */ /* 0x000fc800048070ff */
[----:B------:R-:W0:Y:S01]  /*5b60*/  MUFU.EX2 R20, R20 ;  /* 0x0000001400147308 */ /* 0x000e220000000800 */
[----:B-1----:R-:W-:-:S01]  /*5b70*/  FADD.FTZ R32, R85, R32 ;  /* 0x0000002055207221 */ /* 0x002fc20000010000 */
[----:B------:R-:W-:Y:S02]  /*5b80*/  F2FP.SATFINITE.E4M3.F32.PACK_AB_MERGE_C R14, R85, R14, RZ ;  /* 0x0000000e550e723e */ /* 0x000fe400048070ff */
[----:B------:R-:W-:Y:S02]  /*5b90*/  F2FP.SATFINITE.E4M3.F32.PACK_AB_MERGE_C R153, R84, R83, R28 ;  /* 0x000000535499723e */ /* 0x000fe4000480701c */
[----:B------:R-:W-:Y:S02]  /*5ba0*/  F2FP.SATFINITE.E4M3.F32.PACK_AB_MERGE_C R149, R13, R12, R14 ;  /* 0x0000000c0d95723e */ /* 0x000fe4000480700e */
        /* <DEDUP_REMOVED lines=25> */
[----:B-1----:R-:W-:-:S07]  /*5d40*/  F2FP.SATFINITE.E4M3.F32.PACK_AB_MERGE_C R8, R67, R66, RZ ;  /* 0x000000424308723e */ /* 0x002fce00048070ff */
[----:B------:R-:W1:Y:S01]  /*5d50*/  MUFU.EX2 R60, R60 ;  /* 0x0000003c003c7308 */ /* 0x000e620000000800 */
[----:B--2---:R-:W-:-:S07]  /*5d60*/  FADD.FTZ R5, R59, R32 ;  /* 0x000000203b057221 */ /* 0x004fce0000010000 */
        /* <DEDUP_REMOVED lines=27> */
[----:B------:R-:W-:Y:S08]  /*5f20*/  MUFU.EX2 R77, R77 ;  /* 0x0000004d004d7308 */ /* 0x000ff00000000800 */
[----:B------:R-:W0:Y:S01]  /*5f30*/  MUFU.EX2 R78, R78 ;  /* 0x0000004e004e7308 */ /* 0x000e220000000800 */
[----:B-1----:R-:W-:Y:S01]  /*5f40*/  F2FP.SATFINITE.E4M3.F32.PACK_AB_MERGE_C R142, R69, R68, R32 ;  /* 0x00000044458e723e */ /* 0x002fe20004807020 */
[----:B------:R-:W-:-:S04]  /*5f50*/  FADD.FTZ R68, R68, R67 ;  /* 0x0000004344447221 */ /* 0x000fc80000010000 */
[----:B------:R-:W-:Y:S02]  /*5f60*/  FADD.FTZ R69, R69, R68 ;  /* 0x0000004445457221 */ /* 0x000fe40000010000 */
[----:B------:R-:W1:Y:S02]  /*5f70*/  MUFU.EX2 R4, R4 ;  /* 0x0000000400047308 */ /* 0x000e640000000800 */
[----:B------:R-:W-:-:S04]  /*5f80*/  FADD.FTZ R70, R70, R69 ;  /* 0x0000004546467221 */ /* 0x000fc80000010000 */
[----:B------:R-:W-:Y:S02]  /*5f90*/  FADD.FTZ R70, R71, R70 ;  /* 0x0000004647467221 */ /* 0x000fe40000010000 */
        /* <DEDUP_REMOVED lines=15> */
[----:B------:R-:W-:Y:S01]  /*6090*/  MUFU.EX2 R79, R79 ;  /* 0x0000004f004f7308 */ /* 0x000fe20000000800 */
[C---:B0-----:R-:W-:Y:S01]  /*60a0*/  F2FP.SATFINITE.E4M3.F32.PACK_AB_MERGE_C R46, R47.reuse, R46, RZ ;  /* 0x0000002e2f2e723e */ /* 0x041fe200048070ff */
        /* <DEDUP_REMOVED lines=15> */
[----:B-1----:R-:W-:-:S07]  /*61a0*/  FADD.FTZ R5, R29, R12 ;  /* 0x0000000c1d057221 */ /* 0x002fce0000010000 */
[----:B------:R-:W1:Y:S01]  /*61b0*/  MUFU.EX2 R26, R26 ;  /* 0x0000001a001a7308 */ /* 0x000e620000000800 */
[C---:B--2---:R-:W-:Y:S01]  /*61c0*/  F2FP.SATFINITE.E4M3.F32.PACK_AB_MERGE_C R29, R24.reuse, R29, RZ ;  /* 0x0000001d181d723e */ /* 0x044fe200048070ff */
[----:B------:R-:W-:Y:S01]  /*61d0*/  FADD.FTZ R24, R24, R5 ;  /* 0x0000000518187221 */ /* 0x000fe20000010000 */
[----:B------:R-:W-:-:S02]  /*61e0*/  FADD.FTZ R5, R79, R80 ;  /* 0x000000504f057221 */ /* 0x000fc40000010000 */
[----:B------:R-:W-:Y:S02]  /*61f0*/  F2FP.SATFINITE.E4M3.F32.PACK_AB_MERGE_C R137, R49, R48, R29 ;  /* 0x000000303189723e */ /* 0x000fe4000480701d */
[----:B------:R-:W-:-:S01]  /*6200*/  FADD.FTZ R5, R82, R5 ;  /* 0x0000000552057221 */ /* 0x000fc20000010000 */
[----:B------:R-:W-:Y:S08]  /*6210*/  MUFU.EX2 R27, R27 ;  /* 0x0000001b001b7308 */ /* 0x000ff00000000800 */
[----:B------:R0:W2:Y:S02]  /*6220*/  MUFU.EX2 R8, R3 ;  /* 0x0000000300087308 */ /* 0x0000a40000000800 */
[----:B0-----:R-:W-:-:S04]  /*6230*/  FADD.FTZ R3, R25, R24 ;  /* 0x0000001819037221 */ /* 0x001fc80000010000 */
[----:B-1----:R-:W-:Y:S01]  /*6240*/  FADD.FTZ R4, R26, R3 ;  /* 0x000000031a047221 */ /* 0x002fe20000010000 */
[----:B--2---:R-:W-:-:S03]  /*6250*/  F2FP.SATFINITE.E4M3.F32.PACK_AB_MERGE_C R3, R8, R27, RZ ;  /* 0x0000001b0803723e */ /* 0x004fc600048070ff */
        /* <DEDUP_REMOVED lines=15> */
.L_x_12015:
[----:B------:R-:W-:-:S11]  /*6350*/  UISETP.NE.AND UP2, UPT, UR7, 0x1, UPT ;  /* 0x000000010700788c */ /* 0x000fd6000bf45270 */
[----:B------:R-:W-:Y:S02]  /*6360*/  @UP2 ULDC.64 UR14, c[0x0][0x9e8] ;  /* 0x00027a00000e2ab9 */ /* 0x000fe40000000a00 */
[----:B------:R-:W-:-:S04]  /*6370*/  UIMAD.WIDE.U32 UR10, UR12, UR14, URZ ;  /* 0x0000000e0c0a72a5 */ /* 0x000fc8000f8e003f */
[----:B------:R-:W-:-:S12]  /*6380*/  @UP2 USHF.R.U32.HI UR12, URZ, UR15, UR11 ;  /* 0x0000000f3f0c2299 */ /* 0x000fd8000801160b */
.L_x_12016:
[----:B------:R-:W-:-:S04]  /*6390*/  UIMAD UR7, UR12, UR7, UR7 ;  /* 0x000000070c0772a4 */ /* 0x000fc8000f8e0207 */
[----:B------:R-:W-:-:S04]  /*63a0*/  UISETP.LT.AND UP2, UPT, UR6, UR7, UPT ;  /* 0x000000070600728c */ /* 0x000fc8000bf41270 */
[----:B------:R-:W-:-:S12]  /*63b0*/  USEL UR6, UR6, UR7, UP2 ;  /* 0x0000000706067287 */ /* 0x000fd80009000000 */
.L_x_12014:
        /* <DEDUP_REMOVED lines=21> */
[----:B------:R-:W-:-:S13]  /*6510*/  ISETP.GE.AND P1, PT, R3, UR27, PT ;  /* 0x0000001b03007c0c */ /* 0x000fda000bf26270 */
[----:B------:R-:W-:Y:S05]  /*6520*/  @!P1 BRA `(.L_x_12017) ;  /* 0x0000004800849947 */ /* 0x000fea0003800000 */
        /* <DEDUP_REMOVED lines=19> */
.L_x_12035:
[----:B------:R-:W-:-:S04]  /*6660*/  UIADD3 UR26, UR36, 0x1, URZ ;  /* 0x00000001241a7890 */ /* 0x000fc8000fffe03f */
[----:B------:R-:W-:-:S04]  /*6670*/  UISETP.NE.AND UP2, UPT, UR26, 0x2, UPT ;  /* 0x000000021a00788c */ /* 0x000fc8000bf45270 */
[----:B------:R-:W-:Y:S02]  /*6680*/  USEL UR25, URZ, 0x1, UP2 ;  /* 0x000000013f197887 */ /* 0x000fe40009000000 */
[----:B------:R-:W-:Y:S02]  /*6690*/  USEL UR26, UR26, URZ, UP2 ;  /* 0x0000003f1a1a7287 */ /* 0x000fe40009000000 */
[----:B------:R-:W-:Y:S01]  /*66a0*/  ULOP3.LUT UR25, UR46, UR25, URZ, 0x3c, !UPT ;  /* 0x000000192e197292 */ /* 0x000fe2000f8e3c3f */
[----:B------:R-:W-:Y:S11]  /*66b0*/  @!P0 BRA `(.L_x_12018) ;  /* 0x0000000000048947 */ /* 0x000ff60003800000 */
[----:B------:R-:W-:Y:S01]  /*66c0*/  BPT.TRAP 0x1 ;  /* 0x000000040000795c */ /* 0x000fe20000300000 */
.L_x_12018:
[----:B------:R-:W-:Y:S01]  /*66d0*/  ULEA UR24, UR26, UR45, 0x3 ;  /* 0x0000002d1a187291 */ /* 0x000fe2000f8e183f */
[----:B------:R-:W-:-:S05]  /*66e0*/  IMAD.U32 R7, RZ, RZ, UR25 ;  /* 0x00000019ff077e24 */ /* 0x000fca000f8e00ff */
[----:B------:R-:W-:-:S04]  /*66f0*/  SHF.L.U32 R7, R7, 0x1f, RZ ;  /* 0x0000001f07077819 */ /* 0x000fc800000006ff */
[----:B------:R0:W1:Y:S01]  /*6700*/  SYNCS.PHASECHK.TRANS64.TRYWAIT P1, [UR24+0x13230], R7 ;  /* 0x01323007ff0075a7 */ /* 0x0000620008020158 */
[----:B------:R-:W-:Y:S05]  /*6710*/  @!P0 BRA `(.L_x_12019) ;  /* 0x0000000000048947 */ /* 0x000fea0003800000 */
[----:B------:R-:W-:Y:S01]  /*6720*/  BPT.TRAP 0x1 ;  /* 0x000000040000795c */ /* 0x000fe20000300000 */
.L_x_12019:
[----:B-1----:R-:W-:Y:S05]  /*6730*/  @P1 BRA `(.L_x_12020) ;  /* 0x0000000000081947 */ /* 0x002fea0003800000 */
[----:B------:R-:W1:Y:S02]  /*6740*/  SYNCS.PHASECHK.TRANS64.TRYWAIT P1, [UR24+0x13230], R7 ;  /* 0x01323007ff0075a7 */ /* 0x000e640008020158 */
[----:B-1----:R-:W-:Y:S05]  /*6750*/  @!P1 BRA `(.L_x_12021) ;  /* 0x00000150009c9947 */ /* 0x002fea0003800000 */
.L_x_12020:
        /* <DEDUP_REMOVED lines=64> */
.L_x_12022:
[----:B------:R-:W-:Y:S01]  /*6b60*/  ULEA UR11, UR36, UR45, 0x3 ;  /* 0x0000002d240b7291 */ /* 0x000fe2000f8e183f */
[----:B01----:R-:W-:-:S05]  /*6b70*/  IMAD.U32 R7, RZ, RZ, UR46 ;  /* 0x0000002eff077e24 */ /* 0x003fca000f8e00ff */
[----:B------:R-:W-:-:S04]  /*6b80*/  SHF.L.U32 R7, R7, 0x1f, RZ ;  /* 0x0000001f07077819 */ /* 0x000fc800000006ff */
[----:B------:R0:W1:Y:S01]  /*6b90*/  SYNCS.PHASECHK.TRANS64.TRYWAIT P1, [UR11+0x13250], R7 ;  /* 0x01325007ff0075a7 */ /* 0x000062000802014b */
[----:B------:R-:W-:Y:S05]  /*6ba0*/  @!P0 BRA `(.L_x_12023) ;  /* 0x0000000000048947 */ /* 0x000fea0003800000 */
[----:B------:R-:W-:Y:S01]  /*6bb0*/  BPT.TRAP 0x1 ;  /* 0x000000040000795c */ /* 0x000fe20000300000 */
.L_x_12023:
        /* <DEDUP_REMOVED lines=43> */
.L_x_12024:
[----:B------:R-:W-:Y:S01]  /*6e70*/  UIADD3 UR6, UR45, 0x1000, URZ ;  /* 0x000010002d067890 */ /* 0x000fe2000fffe03f */
[----:B------:R-:W-:Y:S01]  /*6e80*/  WARPGROUP.ARRIVE ;  /* 0x00000000000079c5 */ /* 0x000fe20000000000 */
[----:B------:R-:W-:Y:S01]  /*6e90*/  UMOV UR7, 0xc0000010 ;  /* 0xc000001000077882 */ /* 0x000fe20000000000 */
[----:B------:R-:W-:Y:S01]  /*6ea0*/  PLOP3.LUT P1, PT, PT, PT, UP0, 0x80, 0x0 ;  /* 0x000000000000781c */ /* 0x000fe20003f2f008 */
[----:B------:R-:W-:Y:S01]  /*6eb0*/  USHF.R.U32.HI UR6, URZ, 0x4, UR6 ;  /* 0x000000043f067899 */ /* 0x000fe20008011606 */
[----:B------:R-:W-:Y:S01]  /*6ec0*/  PLOP3.LUT P2, PT, PT, PT, UP0, 0x80, 0x0 ;  /* 0x000000000000781c */ /* 0x000fe20003f4f008 */
[C---:B-1----:R-:W-:Y:S01]  /*6ed0*/  FMUL.FTZ R128, R0.reuse, R77 ;  /* 0x0000004d00807220 */ /* 0x042fe20000410000 */
[----:B------:R-:W-:Y:S01]  /*6ee0*/  FMUL.FTZ R77, R0, R79 ;  /* 0x0000004f004d7220 */ /* 0x000fe20000410000 */
[----:B------:R-:W-:Y:S01]  /*6ef0*/  ULOP3.LUT UR6, UR6, 0x3fff, URZ, 0xc0, !UPT ;  /* 0x00003fff06067892 */ /* 0x000fe2000f8ec03f */
[----:B------:R-:W-:Y:S02]  /*6f00*/  VIADD R132, R22, UR40 ;  /* 0x0000002816847c36 */ /* 0x000fe40008000000 */
[C---:B------:R-:W-:Y:S01]  /*6f10*/  FMUL.FTZ R79, R0.reuse, R83 ;  /* 0x00000053004f7220 */ /* 0x040fe20000410000 */
[C---:B------:R-:W-:Y:S01]  /*6f20*/  FMUL.FTZ R83, R0.reuse, R86 ;  /* 0x0000005600537220 */ /* 0x040fe20000410000 */
[----:B------:R-:W-:Y:S01]  /*6f30*/  ULOP3.LUT UR6, UR6, 0x10000, URZ, 0xfc, !UPT ;  /* 0x0001000006067892 */ /* 0x000fe2000f8efc3f */
[----:B------:R-:W-:Y:S01]  /*6f40*/  LOP3.LUT P3, RZ, R23, 0x7f, RZ, 0xc0, !PT ;  /* 0x0000007f17ff7812 */ /* 0x000fe2000786c0ff */
        /* <DEDUP_REMOVED lines=61> */
[----:B------:R-:W-:Y:S01]  /*7320*/  FMUL.FTZ R68, R0, R71 ;  /* 0x0000004700447220 */ /* 0x000fe20000410000 */
[----:B------:R-:W0:Y:S01]  /*7330*/  MUFU.TANH R7, R7 ;  /* 0x0000000700077308 */ /* 0x000e220000002400 */
[----:B------:R-:W-:-:S07]  /*7340*/  IMAD.IADD R67, R70, 0x1, -R19 ;  /* 0x0000000146437824 */ /* 0x000fce00078e0a13 */
[----:B------:R-:W1:Y:S08]  /*7350*/  MUFU.TANH R108, R108 ;  /* 0x0000006c006c7308 */ /* 0x000e700000002400 */
        /* <DEDUP_REMOVED lines=72> */
[----:B------:R1:W-:Y:S04]  /*77e0*/  @!P3 SYNCS.ARRIVE.TRANS64.RED.A1T0 RZ, [R56+URZ], RZ ;  /* 0x000000ff38ffb9a7 */ /* 0x0003e8000810043f */
[----:B------:R-:W0:Y:S01]  /*77f0*/  MUFU.TANH R58, R58 ;  /* 0x0000003a003a7308 */ /* 0x000e220000002400 */
[----:B-1----:R-:W-:-:S07]  /*7800*/  IADD3 R56, -R19, 0x1, R70 ;  /* 0x0000000113387810 */ /* 0x002fce0007ffe146 */
[----:B------:R-:W1:Y:S01]  /*7810*/  MUFU.TANH R59, R59 ;  /* 0x0000003b003b7308 */ /* 0x000e620000002400 */
[----:B------:R-:W-:-:S07]  /*7820*/  IADD3 R56, -R18, R56, R17 ;  /* 0x0000003812387210 */ /* 0x000fce0007ffe111 */
[----:B------:R-:W0:Y:S01]  /*7830*/  MUFU.TANH R129, R129 ;  /* 0x0000008100817308 */ /* 0x000e220000002400 */
[C---:B------:R-:W-:Y:S02]  /*7840*/  VIADD R135, R56.reuse, UR23 ;  /* 0x0000001738877c36 */ /* 0x040fe40008000000 */
[----:B------:R-:W-:Y:S02]  /*7850*/  VIADD R134, R56, UR20 ;  /* 0x0000001438867c36 */ /* 0x000fe40008000000 */
[----:B-----5:R-:W-:-:S03]  /*7860*/  IMAD.IADD R133, R135, 0x1, R136 ;  /* 0x0000000187857824 */ /* 0x020fc600078e0288 */
        /* <DEDUP_REMOVED lines=25> */
.L_x_12028:
[----:B------:R-:W-:-:S05]  /*7a00*/  IMAD.U32 R138, RZ, RZ, UR22 ;  /* 0x00000016ff8a7e24 */ /* 0x000fca000f8e00ff */
[----:B------:R-:W-:-:S13]  /*7a10*/  ISETP.NE.AND P1, PT, R138, 0x1, PT ;  /* 0x000000018a00780c */ /* 0x000fda0003f25270 */
[----:B------:R-:W1:Y:S02]  /*7a20*/  @P1 LDC.64 R56, c[0x0][0x9e8] ;  /* 0x00027a00ff381b82 */ /* 0x000e640000000a00 */
[----:B-1----:R-:W-:-:S05]  /*7a30*/  @P1 IMAD.HI.U32 R56, R136, R56, RZ ;  /* 0x0000003888381227 */ /* 0x002fca00078e00ff */
[----:B------:R-:W-:-:S07]  /*7a40*/  @P1 SHF.R.U32.HI R136, RZ, R57, R56 ;  /* 0x00000039ff881219 */ /* 0x000fce0000011638 */
.L_x_12029:
[----:B------:R-:W-:Y:S05]  /*7a50*/  BSYNC B0 ;  /* 0x0000000000007941 */ /* 0x000fea0003800000 */
.L_x_12027:
[----:B------:R-:W-:-:S05]  /*7a60*/  IMAD R136, R136, R138, R67 ;  /* 0x0000008a88887224 */ /* 0x000fca00078e0243 */
[----:B------:R-:W-:Y:S02]  /*7a70*/  VIADDMNMX R133, R136, R138, R133, PT ;  /* 0x0000008a88857246 */ /* 0x000fe40003800185 */
[----:B------:R-:W-:-:S07]  /*7a80*/  VIMNMX R71, R71, R136, !PT ;  /* 0x0000008847477248 */ /* 0x000fce0007fe0100 */
.L_x_12026:
[C---:B------:R-:W-:Y:S02]  /*7a90*/  ISETP.GE.AND P3, PT, R70.reuse, 0x9, PT ;  /* 0x000000094600780c */ /* 0x040fe40003f66270 */
        /* <DEDUP_REMOVED lines=246> */
.L_x_12032:
[----:B------:R-:W-:-:S05]  /*8a00*/  IMAD.U32 R70, RZ, RZ, UR22 ;  /* 0x00000016ff467e24 */ /* 0x000fca000f8e00ff */
[----:B------:R-:W-:-:S13]  /*8a10*/  ISETP.NE.AND P6, PT, R70, 0x1, PT ;  /* 0x000000014600780c */ /* 0x000fda0003fc5270 */
[----:B------:R-:W0:Y:S02]  /*8a20*/  @P6 LDC.64 R14, c[0x0][0x9e8] ;  /* 0x00027a00ff0e6b82 */ /* 0x000e240000000a00 */
[----:B0-----:R-:W-:-:S05]  /*8a30*/  @P6 IMAD.HI.U32 R14, R8, R14, RZ ;  /* 0x0000000e080e6227 */ /* 0x001fca00078e00ff */
[----:B------:R-:W-:-:S07]  /*8a40*/  @P6 SHF.R.U32.HI R8, RZ, R15, R14 ;  /* 0x0000000fff086219 */ /* 0x000fce000001160e */
.L_x_12033:
[----:B------:R-:W-:Y:S05]  /*8a50*/  BSYNC B0 ;  /* 0x0000000000007941 */ /* 0x000fea0003800000 */
.L_x_12031:
[----:B------:R-:W-:-:S05]  /*8a60*/  IMAD R8, R8, R70, R67 ;  /* 0x0000004608087224 */ /* 0x000fca00078e0243 */
[----:B------:R-:W-:Y:S02]  /*8a70*/  VIADDMNMX R135, R8, R70, R135, PT ;  /* 0x0000004608877246 */ /* 0x000fe40003800187 */
[----:B------:R-:W-:-:S07]  /*8a80*/  VIMNMX R134, R134, R8, !PT ;  /* 0x0000000886867248 */ /* 0x000fce0007fe0100 */
.L_x_12030:
[----:B------:R-:W-:Y:S01]  /*8a90*/  ISETP.GT.AND P1, PT, R134, 0x1, !P1 ;  /* 0x000000018600780c */ /* 0x000fe20004f24270 */
[----:B------:R-:W-:Y:S01]  /*8aa0*/  IMAD.U32 R67, RZ, RZ, UR21 ;  /* 0x00000015ff437e24 */ /* 0x000fe2000f8e00ff */
[C---:B------:R-:W-:Y:S02]  /*8ab0*/  LOP3.LUT P6, RZ, R16.reuse, 0x8000000, RZ, 0xc0, !PT ;  /* 0x0800000010ff7812 */ /* 0x040fe400078cc0ff */
        /* <DEDUP_REMOVED lines=70> */
[C---:B------:R-:W-:Y:S02]  /*8f20*/  ISETP.LT.OR P1, PT, R135.reuse, 0x2a, P1 ;  /* 0x0000002a8700780c */ /* 0x040fe40000f21670 */
        /* <DEDUP_REMOVED lines=23> */
[C---:B------:R-:W-:Y:S02]  /*90a0*/  ISETP.GT.AND P1, PT, R134.reuse, 0x39, !P1 ;  /* 0x000000398600780c */ /* 0x040fe40004f24270 */
        /* <DEDUP_REMOVED lines=185> */
[----:B------:R-:W-:Y:S02]  /*9c40*/  FMNMX.FTZ R132, R60, R115, !PT ;  /* 0x000000733c847209 */ /* 0x000fe40007810000 */
[----:B------:R-:W-:Y:S01]  /*9c50*/  FSEL R115, R64, -INF , !P4 ;  /* 0xff80000040737808 */ /* 0x000fe20006000000 */
[----:B------:R-:W-:Y:S01]  /*9c60*/  MUFU.EX2 R105, R105 ;  /* 0x0000006900697308 */ /* 0x000fe20000000800 */
[----:B------:R-:W-:-:S04]  /*9c70*/  FMNMX.FTZ R132, R61, R132, !PT ;  /* 0x000000843d847209 */ /* 0x000fc80007810000 */
[----:B------:R-:W-:-:S03]  /*9c80*/  FMNMX.FTZ R132, R63, R132, !PT ;  /* 0x000000843f847209 */ /* 0x000fc60007810000 */
[----:B------:R1:W-:Y:S01]  /*9c90*/  MUFU.EX2 R64, R125 ;  /* 0x0000007d00407308 */ /* 0x0003e20000000800 */
[----:B0-----:R-:W-:-:S04]  /*9ca0*/  FMNMX.FTZ R121, R115, R132, !PT ;  /* 0x0000008473797209 */ /* 0x001fc80007810000 */
[----:B------:R-:W-:-:S03]  /*9cb0*/  FMNMX.FTZ R121, R66, R121, !PT ;  /* 0x0000007942797209 */ /* 0x000fc60007810000 */
[----:B------:R-:W-:Y:S01]  /*9cc0*/  MUFU.EX2 R112, R112 ;  /* 0x0000007000707308 */ /* 0x000fe20000000800 */
[----:B------:R-:W-:Y:S01]  /*9cd0*/  FMNMX.FTZ R121, R68, R121, !PT ;  /* 0x0000007944797209 */ /* 0x000fe20007810000 */
[----:B-1----:R-:W-:-:S04]  /*9ce0*/  FFMA.FTZ R125, R62, UR21, -R70 ;  /* 0x000000153e7d7c23 */ /* 0x002fc80008010846 */
[----:B------:R-:W0:Y:S02]  /*9cf0*/  SHFL.BFLY PT, R128, R121, 0x2, 0x1f ;  /* 0x0c401f0079807f89 */ /* 0x000e2400000e0000 */
        /* <DEDUP_REMOVED lines=39> */
[----:B------:R-:W-:Y:S01]  /*9f70*/  FFMA.FTZ R99, R102, UR21, -R70 ;  /* 0x0000001566637c23 */ /* 0x000fe20008010846 */
[----:B-1----:R-:W-:-:S01]  /*9f80*/  FFMA.FTZ R102, R69, R5, R14 ;  /* 0x0000000545667223 */ /* 0x002fc2000001000e */
        /* <DEDUP_REMOVED lines=165> */
.L_x_12034:
        /* <DEDUP_REMOVED lines=82> */
[----:B------:R-:W-:Y:S01]  /*af00*/  IMAD.MOV.U32 R9, RZ, RZ, R62 ;  /* 0x000000ffff097224 */ /* 0x000fe200078e003e */
[----:B------:R-:W-:Y:S01]  /*af10*/  UMOV UR36, UR26 ;  /* 0x0000001a00247c82 */ /* 0x000fe20008000000 */
[----:B------:R-:W-:Y:S01]  /*af20*/  IMAD.MOV.U32 R10, RZ, RZ, R8 ;  /* 0x000000ffff0a7224 */ /* 0x000fe200078e0008 */
[----:B------:R-:W-:-:S06]  /*af30*/  UMOV UR46, UR25 ;  /* 0x00000019002e7c82 */ /* 0x000fcc0008000000 */
.L_x_12017:
        /* <DEDUP_REMOVED lines=26> */
.L_x_12037:
[----:B------:R-:W-:-:S11]  /*b0e0*/  UISETP.NE.AND UP2, UPT, UR12, 0x1, UPT ;  /* 0x000000010c00788c */ /* 0x000fd6000bf45270 */
[----:B------:R-:W-:Y:S02]  /*b0f0*/  @UP2 ULDC.64 UR14, c[0x0][0x9e8] ;  /* 0x00027a00000e2ab9 */ /* 0x000fe40000000a00 */
[----:B------:R-:W-:-:S04]  /*b100*/  UIMAD.WIDE.U32 UR6, UR10, UR14, URZ ;  /* 0x0000000e0a0672a5 */ /* 0x000fc8000f8e003f */
[----:B------:R-:W-:-:S12]  /*b110*/  @UP2 USHF.R.U32.HI UR10, URZ, UR15, UR7 ;  /* 0x0000000f3f0a2299 */ /* 0x000fd80008011607 */
.L_x_12038:
[----:B------:R-:W-:-:S04]  /*b120*/  UIMAD UR10, UR10, UR12, URZ ;  /* 0x0000000c0a0a72a4 */ /* 0x000fc8000f8e023f */
[----:B------:R-:W-:-:S04]  /*b130*/  UISETP.LT.AND UP2, UPT, UR11, UR10, UPT ;  /* 0x0000000a0b00728c */ /* 0x000fc8000bf41270 */
[----:B------:R-:W-:-:S12]  /*b140*/  USEL UR11, UR11, UR10, !UP2 ;  /* 0x0000000a0b0b7287 */ /* 0x000fd8000d000000 */
.L_x_12036:
        /* <DEDUP_REMOVED lines=13> */
.L_x_12049:
[----:B------:R-:W-:-:S04]  /*b220*/  UISETP.NE.AND UP2, UPT, UR24, 0x1, UPT ;  /* 0x000000011800788c */ /* 0x000fc8000bf45270 */
[----:B------:R-:W-:-:S04]  /*b230*/  USEL UR46, URZ, 0x1, UP2 ;  /* 0x000000013f2e7887 */ /* 0x000fc80009000000 */
[----:B------:R-:W-:Y:S01]  /*b240*/  ULOP3.LUT UR46, UR25, UR46, URZ, 0x3c, !UPT ;  /* 0x0000002e192e7292 */ /* 0x000fe2000f8e3c3f */
[----:B------:R-:W-:Y:S11]  /*b250*/  @!P0 BRA `(.L_x_12040) ;  /* 0x0000000000048947 */ /* 0x000ff60003800000 */
[----:B------:R-:W-:Y:S01]  /*b260*/  BPT.TRAP 0x1 ;  /* 0x000000040000795c */ /* 0x000fe20000300000 */
.L_x_12040:
        /* <DEDUP_REMOVED lines=9> */
.L_x_12041:
[----:B-1----:R-:W-:Y:S05]  /*b300*/  @P1 BRA `(.L_x_12042) ;  /* 0x0000000000081947 */ /* 0x002fea0003800000 */
[----:B------:R-:W1:Y:S02]  /*b310*/  SYNCS.PHASECHK.TRANS64.TRYWAIT P1, [UR22+0x13230], R9 ;  /* 0x01323009ff0075a7 */ /* 0x000e640008020156 */
[----:B-1----:R-:W-:Y:S05]  /*b320*/  @!P1 BRA `(.L_x_12043) ;  /* 0x0000010400d89947 */ /* 0x002fea0003800000 */
.L_x_12042:
        /* <DEDUP_REMOVED lines=64> */
.L_x_12044:
[----:B------:R-:W-:Y:S01]  /*b730*/  ULEA UR11, UR24, UR45, 0x3 ;  /* 0x0000002d180b7291 */ /* 0x000fe2000f8e183f */
[----:B01----:R-:W-:-:S05]  /*b740*/  IMAD.U32 R9, RZ, RZ, UR25 ;  /* 0x00000019ff097e24 */ /* 0x003fca000f8e00ff */
[----:B------:R-:W-:-:S04]  /*b750*/  SHF.L.U32 R9, R9, 0x1f, RZ ;  /* 0x0000001f09097819 */ /* 0x000fc800000006ff */
[----:B------:R0:W1:Y:S01]  /*b760*/  SYNCS.PHASECHK.TRANS64.TRYWAIT P1, [UR11+0x13250], R9 ;  /* 0x01325009ff0075a7 */ /* 0x000062000802014b */
[----:B------:R-:W-:Y:S05]  /*b770*/  @!P0 BRA `(.L_x_12045) ;  /* 0x0000000000048947 */ /* 0x000fea0003800000 */
[----:B------:R-:W-:Y:S01]  /*b780*/  BPT.TRAP 0x1 ;  /* 0x000000040000795c */ /* 0x000fe20000300000 */
.L_x_12045:
        /* <DEDUP_REMOVED lines=126> */
.L_x_12046:
[----:B-1----:R-:W-:Y:S01]  /*bf70*/  FMNMX.FTZ R10, R12, R7, !PT ;  /* 0x000000070c0a7209 */ /* 0x002fe20007810000 */
[----:B------:R-:W-:Y:S01]  /*bf80*/  UIADD3 UR6, UR45, 0x1000, URZ ;  /* 0x000010002d067890 */ /* 0x000fe2000fffe03f */
[----:B0-----:R-:W-:Y:S01]  /*bf90*/  FMNMX.FTZ R9, R13, R8, !PT ;  /* 0x000000080d097209 */ /* 0x001fe20007810000 */
[----:B------:R-:W-:Y:S01]  /*bfa0*/  WARPGROUP.ARRIVE ;  /* 0x00000000000079c5 */ /* 0x000fe20000000000 */
[----:B------:R-:W-:Y:S01]  /*bfb0*/  FMNMX.FTZ R10, R11, R10, !PT ;  /* 0x0000000a0b0a7209 */ /* 0x000fe20007810000 */
[----:B------:R-:W-:Y:S01]  /*bfc0*/  USHF.R.U32.HI UR6, URZ, 0x4, UR6 ;  /* 0x000000043f067899 */ /* 0x000fe20008011606 */
[----:B------:R-:W-:Y:S01]  /*bfd0*/  FMNMX.FTZ R130, R14, R9, !PT ;  /* 0x000000090e827209 */ /* 0x000fe20007810000 */
[----:B------:R-:W-:Y:S01]  /*bfe0*/  UMOV UR7, 0xc0000010 ;  /* 0xc000001000077882 */ /* 0x000fe20000000000 */
[----:B------:R-:W-:Y:S01]  /*bff0*/  FMNMX.FTZ R9, R15, R10, !PT ;  /* 0x0000000a0f097209 */ /* 0x000fe20007810000 */
[----:B------:R-:W-:Y:S01]  /*c000*/  ULOP3.LUT UR6, UR6, 0x3fff, URZ, 0xc0, !UPT ;  /* 0x00003fff06067892 */ /* 0x000fe2000f8ec03f */
[----:B------:R-:W-:Y:S01]  /*c010*/  FMNMX.FTZ R129, R21, R130, !PT ;  /* 0x0000008215817209 */ /* 0x000fe20007810000 */
[----:B------:R-:W-:Y:S01]  /*c020*/  FMUL.FTZ R86, R0, R86 ;  /* 0x0000005600567220 */ /* 0x000fe20000410000 */
[----:B------:R-:W-:Y:S01]  /*c030*/  FMNMX.FTZ R10, R20, R9, !PT ;  /* 0x00000009140a7209 */ /* 0x000fe20007810000 */
[----:B------:R-:W-:Y:S01]  /*c040*/  ULOP3.LUT UR6, UR6, 0x10000, URZ, 0xfc, !UPT ;  /* 0x0001000006067892 */ /* 0x000fe2000f8efc3f */
[----:B------:R-:W-:Y:S01]  /*c050*/  FMNMX.FTZ R130, R120, R129, !PT ;  /* 0x0000008178827209 */ /* 0x000fe20007810000 */
[----:B------:R-:W-:Y:S01]  /*c060*/  FMUL.FTZ R56, R0, R56 ;  /* 0x0000003800387220 */ /* 0x000fe20000410000 */
[----:B------:R-:W-:Y:S01]  /*c070*/  FMNMX.FTZ R9, R121, R10, !PT ;  /* 0x0000000a79097209 */ /* 0x000fe20007810000 */
[----:B------:R-:W-:Y:S01]  /*c080*/  UIMAD UR10, UR24, 0x280, UR6 ;  /* 0x00000280180a78a4 */ /* 0x000fe2000f8e0206 */
[----:B------:R-:W-:Y:S01]  /*c090*/  FMNMX.FTZ R129, R123, R130, !PT ;  /* 0x000000827b817209 */ /* 0x000fe20007810000 */
[----:B------:R-:W0:Y:S01]  /*c0a0*/  MUFU.TANH R85, R85 ;  /* 0x0000005500557308 */ /* 0x000e220000002400 */
[----:B------:R-:W-:Y:S01]  /*c0b0*/  FMNMX.FTZ R10, R122, R9, !PT ;  /* 0x000000097a0a7209 */ /* 0x000fe20007810000 */
[----:B------:R-:W-:Y:S01]  /*c0c0*/  FMUL.FTZ R87, R0, R87 ;  /* 0x0000005700577220 */ /* 0x000fe20000410000 */
[----:B------:R-:W-:Y:S01]  /*c0d0*/  FMNMX.FTZ R130, R124, R129, !PT ;  /* 0x000000817c827209 */ /* 0x000fe20007810000 */
[----:B------:R-:W-:Y:S01]  /*c0e0*/  FMUL.FTZ R57, R0, R57 ;  /* 0x0000003900397220 */ /* 0x000fe20000410000 */
[----:B------:R-:W-:Y:S01]  /*c0f0*/  FMNMX.FTZ R9, R125, R10, !PT ;  /* 0x0000000a7d097209 */ /* 0x000fe20007810000 */
[----:B------:R-:W-:Y:S01]  /*c100*/  UMOV UR6, UR10 ;  /* 0x0000000a00067c82 */ /* 0x000fe20008000000 */
[----:B------:R-:W-:Y:S01]  /*c110*/  FMNMX.FTZ R129, R127, R130, !PT ;  /* 0x000000827f817209 */ /* 0x000fe20007810000 */
[----:B------:R-:W-:Y:S01]  /*c120*/  QGMMA.64x64x32.F32.E4M3.E4M3 R24, R152, gdesc[UR4], R24, gsb0 ;  /* 0x00e0000498187df3 */ /* 0x000fe20008000818 */
[----:B------:R-:W-:Y:S01]  /*c130*/  FMNMX.FTZ R9, R126, R9, !PT ;  /* 0x000000097e097209 */ /* 0x000fe20007810000 */
[----:B------:R-:W-:Y:S01]  /*c140*/  UIADD3 UR6, UR10, 0x80, URZ ;  /* 0x000000800a067890 */ /* 0x000fe2000fffe03f */
[----:B------:R-:W-:Y:S01]  /*c150*/  FMNMX.FTZ R129, R128, R129, !PT ;  /* 0x0000008180817209 */ /* 0x000fe20007810000 */
[----:B------:R-:W1:Y:S01]  /*c160*/  MUFU.TANH R86, R86 ;  /* 0x0000005600567308 */ /* 0x000e620000002400 */
[----:B------:R-:W-:Y:S01]  /*c170*/  FMNMX.FTZ R10, R104, R9, !PT ;  /* 0x00000009680a7209 */ /* 0x000fe20007810000 */
[----:B------:R-:W-:Y:S01]  /*c180*/  FMUL.FTZ R58, R0, R58 ;  /* 0x0000003a003a7220 */ /* 0x000fe20000410000 */
[----:B------:R-:W-:Y:S01]  /*c190*/  FMNMX.FTZ R130, R106, R129, !PT ;  /* 0x000000816a827209 */ /* 0x000fe20007810000 */
[----:B------:R-:W-:Y:S01]  /*c1a0*/  FMUL.FTZ R60, R0, R60 ;  /* 0x0000003c003c7220 */ /* 0x000fe20000410000 */
[----:B------:R-:W-:Y:S01]  /*c1b0*/  FMNMX.FTZ R9, R105, R10, !PT ;  /* 0x0000000a69097209 */ /* 0x000fe20007810000 */
[----:B------:R-:W-:Y:S01]  /*c1c0*/  UMOV UR7, 0xc0000010 ;  /* 0xc000001000077882 */ /* 0x000fe20000000000 */
[----:B------:R-:W-:Y:S01]  /*c1d0*/  FMNMX.FTZ R129, R107, R130, !PT ;  /* 0x000000826b817209 */ /* 0x000fe20007810000 */
[----:B------:R-:W2:Y:S01]  /*c1e0*/  MUFU.TANH R56, R56 ;  /* 0x0000003800387308 */ /* 0x000ea20000002400 */
[----:B------:R-:W-:Y:S01]  /*c1f0*/  FMNMX.FTZ R10, R108, R9, !PT ;  /* 0x000000096c0a7209 */ /* 0x000fe20007810000 */
[----:B------:R-:W-:Y:S01]  /*c200*/  FMUL.FTZ R59, R0, R59 ;  /* 0x0000003b003b7220 */ /* 0x000fe20000410000 */
[----:B------:R-:W-:Y:S01]  /*c210*/  FMNMX.FTZ R130, R110, R129, !PT ;  /* 0x000000816e827209 */ /* 0x000fe20007810000 */
[C---:B------:R-:W-:Y:S01]  /*c220*/  FMUL.FTZ R61, R0.reuse, R61 ;  /* 0x0000003d003d7220 */ /* 0x040fe20000410000 */
[----:B------:R-:W-:Y:S01]  /*c230*/  FMNMX.FTZ R9, R109, R10, !PT ;  /* 0x0000000a6d097209 */ /* 0x000fe20007810000 */
[----:B------:R-:W-:Y:S01]  /*c240*/  FMUL.FTZ R62, R0, R62 ;  /* 0x0000003e003e7220 */ /* 0x000fe20000410000 */
[----:B------:R-:W-:Y:S01]  /*c250*/  FMNMX.FTZ R129, R111, R130, !PT ;  /* 0x000000826f817209 */ /* 0x000fe20007810000 */
[----:B------:R-:W3:Y:S01]  /*c260*/  MUFU.TANH R87, R87 ;  /* 0x0000005700577308 */ /* 0x000ee20000002400 */
[----:B------:R-:W-:Y:S01]  /*c270*/  FMNMX.FTZ R10, R112, R9, !PT ;  /* 0x00000009700a7209 */ /* 0x000fe20007810000 */
[----:B------:R-:W-:Y:S01]  /*c280*/  FMUL.FTZ R64, R0, R64 ;  /* 0x0000004000407220 */ /* 0x000fe20000410000 */
[----:B------:R-:W-:Y:S01]  /*c290*/  FMNMX.FTZ R130, R114, R129, !PT ;  /* 0x0000008172827209 */ /* 0x000fe20007810000 */
[C---:B------:R-:W-:Y:S01]  /*c2a0*/  FMUL.FTZ R63, R0.reuse, R63 ;  /* 0x0000003f003f7220 */ /* 0x040fe20000410000 */
[----:B------:R-:W-:Y:S01]  /*c2b0*/  FMNMX.FTZ R9, R113, R10, !PT ;  /* 0x0000000a71097209 */ /* 0x000fe20007810000 */
[----:B------:R-:W-:Y:S01]  /*c2c0*/  FMUL.FTZ R65, R0, R65 ;  /* 0x0000004100417220 */ /* 0x000fe20000410000 */
[----:B------:R-:W-:Y:S01]  /*c2d0*/  FMNMX.FTZ R129, R115, R130, !PT ;  /* 0x0000008273817209 */ /* 0x000fe20007810000 */
[----:B------:R-:W4:Y:S01]  /*c2e0*/  MUFU.TANH R57, R57 ;  /* 0x0000003900397308 */ /* 0x000f220000002400 */
[----:B------:R-:W-:Y:S01]  /*c2f0*/  FMNMX.FTZ R10, R116, R9, !PT ;  /* 0x00000009740a7209 */ /* 0x000fe20007810000 */
[----:B------:R-:W-:Y:S01]  /*c300*/  FMUL.FTZ R66, R0, R66 ;  /* 0x0000004200427220 */ /* 0x000fe20000410000 */
[----:B------:R-:W-:Y:S01]  /*c310*/  FMNMX.FTZ R130, R118, R129, !PT ;  /* 0x0000008176827209 */ /* 0x000fe20007810000 */
[C---:B------:R-:W-:Y:S01]  /*c320*/  FMUL.FTZ R68, R0.reuse, R68 ;  /* 0x0000004400447220 */ /* 0x040fe20000410000 */
[----:B------:R-:W-:Y:S01]  /*c330*/  FMNMX.FTZ R9, R117, R10, !PT ;  /* 0x0000000a75097209 */ /* 0x000fe20007810000 */
[----:B------:R-:W-:Y:S01]  /*c340*/  FMUL.FTZ R67, R0, R67 ;  /* 0x0000004300437220 */ /* 0x000fe20000410000 */
[----:B------:R-:W-:Y:S01]  /*c350*/  FMNMX.FTZ R129, R119, R130, !PT ;  /* 0x0000008277817209 */ /* 0x000fe20007810000 */
[----:B------:R-:W5:Y:S01]  /*c360*/  MUFU.TANH R58, R58 ;  /* 0x0000003a003a7308 */ /* 0x000f620000002400 */
        /* <DEDUP_REMOVED lines=28> */
[----:B------:R-:W-:Y:S01]  /*c530*/  FMNMX.FTZ R10, R76, R9, !PT ;  /* 0x000000094c0a7209 */ /* 0x000fe20007810000 */
[----:B------:R-:W-:Y:S02]  /*c540*/  WARPGROUP.DEPBAR.LE gsb0, 0x0 ;  /* 0x00008000000079c5 */ /* 0x000fe40000010000 */
[----:B------:R-:W-:Y:S01]  /*c550*/  WARPGROUP.ARRIVE ;  /* 0x00000000000079c5 */ /* 0x000fe20000000000 */
[----:B------:R-:W-:-:S02]  /*c560*/  FMNMX.FTZ R9, R77, R10, !PT ;  /* 0x0000000a4d097209 */ /* 0x000fc40007810000 */
[----:B------:R-:W-:Y:S01]  /*c570*/  FMNMX.FTZ R130, R78, R129, !PT ;  /* 0x000000814e827209 */ /* 0x000fe20007810000 */
[----:B------:R-:W5:Y:S01]  /*c580*/  MUFU.TANH R63, R63 ;  /* 0x0000003f003f7308 */ /* 0x000f620000002400 */
[----:B------:R-:W-:Y:S01]  /*c590*/  FMNMX.FTZ R10, R80, R9, !PT ;  /* 0x00000009500a7209 */ /* 0x000fe20007810000 */
[----:B------:R-:W-:Y:S01]  /*c5a0*/  QGMMA.64x64x32.F32.E4M3.E4M3 R24, R148, gdesc[UR4], R24, gsb0 ;  /* 0x00e0000494187df3 */ /* 0x000fe20008000818 */
[----:B------:R-:W-:Y:S01]  /*c5b0*/  FMNMX.FTZ R129, R79, R130, !PT ;  /* 0x000000824f817209 */ /* 0x000fe20007810000 */
[----:B------:R-:W-:Y:S01]  /*c5c0*/  UIADD3 UR6, UR10, 0x100, URZ ;  /* 0x000001000a067890 */ /* 0x000fe2000fffe03f */
[----:B------:R-:W-:Y:S01]  /*c5d0*/  FMNMX.FTZ R9, R81, R10, !PT ;  /* 0x0000000a51097209 */ /* 0x000fe20007810000 */
[----:B------:R-:W-:Y:S01]  /*c5e0*/  UMOV UR7, 0xc0000010 ;  /* 0xc000001000077882 */ /* 0x000fe20000000000 */
[----:B------:R-:W-:Y:S01]  /*c5f0*/  FMNMX.FTZ R130, R82, R129, !PT ;  /* 0x0000008152827209 */ /* 0x000fe20007810000 */
[----:B------:R-:W5:Y:S01]  /*c600*/  MUFU.TANH R65, R65 ;  /* 0x0000004100417308 */ /* 0x000f620000002400 */
[----:B------:R-:W-:-:S02]  /*c610*/  FMNMX.FTZ R10, R84, R9, !PT ;  /* 0x00000009540a7209 */ /* 0x000fc40007810000 */
[----:B------:R-:W-:Y:S02]  /*c620*/  FMNMX.FTZ R129, R83, R130, !PT ;  /* 0x0000008253817209 */ /* 0x000fe40007810000 */
[----:B0-----:R-:W-:Y:S02]  /*c630*/  FMNMX.FTZ R9, R85, R10, !PT ;  /* 0x0000000a55097209 */ /* 0x001fe40007810000 */
[----:B-1----:R-:W-:Y:S01]  /*c640*/  FMNMX.FTZ R130, R86, R129, !PT ;  /* 0x0000008156827209 */ /* 0x002fe20007810000 */
[----:B------:R-:W0:Y:S01]  /*c650*/  MUFU.TANH R66, R66 ;  /* 0x0000004200427308 */ /* 0x000e220000002400 */
[----:B--2---:R-:W-:Y:S02]  /*c660*/  FMNMX.FTZ R10, R56, R9, !PT ;  /* 0x00000009380a7209 */ /* 0x004fe40007810000 */
[----:B---3--:R-:W-:Y:S02]  /*c670*/  FMNMX.FTZ R129, R87, R130, !PT ;  /* 0x0000008257817209 */ /* 0x008fe40007810000 */
[----:B----4-:R-:W-:-:S02]  /*c680*/  FMNMX.FTZ R9, R57, R10, !PT ;  /* 0x0000000a39097209 */ /* 0x010fc40007810000 */
[----:B-----5:R-:W-:Y:S01]  /*c690*/  FMNMX.FTZ R130, R58, R129, !PT ;  /* 0x000000813a827209 */ /* 0x020fe20007810000 */
[----:B------:R-:W1:Y:S01]  /*c6a0*/  MUFU.TANH R68, R68 ;  /* 0x0000004400447308 */ /* 0x000e620000002400 */
[----:B------:R-:W-:Y:S02]  /*c6b0*/  FMNMX.FTZ R10, R60, R9, !PT ;  /* 0x000000093c0a7209 */ /* 0x000fe40007810000 */
[----:B------:R-:W-:Y:S02]  /*c6c0*/  FMNMX.FTZ R129, R59, R130, !PT ;  /* 0x000000823b817209 */ /* 0x000fe40007810000 */
[----:B------:R-:W-:Y:S02]  /*c6d0*/  FMNMX.FTZ R9, R61, R10, !PT ;  /* 0x0000000a3d097209 */ /* 0x000fe40007810000 */
[----:B------:R-:W-:Y:S01]  /*c6e0*/  FMNMX.FTZ R130, R62, R129, !PT ;  /* 0x000000813e827209 */ /* 0x000fe20007810000 */
[----:B------:R-:W2:Y:S01]  /*c6f0*/  MUFU.TANH R67, R67 ;  /* 0x0000004300437308 */ /* 0x000ea20000002400 */
[----:B------:R-:W-:-:S02]  /*c700*/  FMNMX.FTZ R10, R64, R9, !PT ;  /* 0x00000009400a7209 */ /* 0x000fc40007810000 */
[----:B------:R-:W-:Y:S02]  /*c710*/  FMNMX.FTZ R129, R63, R130, !PT ;  /* 0x000000823f817209 */ /* 0x000fe40007810000 */
[----:B------:R-:W-:Y:S02]  /*c720*/  FMNMX.FTZ R9, R65, R10, !PT ;  /* 0x0000000a41097209 */ /* 0x000fe40007810000 */
[----:B0-----:R-:W-:Y:S01]  /*c730*/  FMNMX.FTZ R130, R66, R129, !PT ;  /* 0x0000008142827209 */ /* 0x001fe20007810000 */
[----:B------:R-:W0:Y:S01]  /*c740*/  MUFU.TANH R69, R69 ;  /* 0x0000004500457308 */ /* 0x000e220000002400 */
[----:B-1----:R-:W-:Y:S02]  /*c750*/  FMNMX.FTZ R10, R68, R9, !PT ;  /* 0x00000009440a7209 */ /* 0x002fe40007810000 */
[----:B------:R-:W-:-:S05]  /*c760*/  LOP3.LUT P1, RZ, R23, 0x7f, RZ, 0xc0, !PT ;  /* 0x0000007f17ff7812 */ /* 0x000fca000782c0ff */
[----:B------:R-:W1:Y:S01]  /*c770*/  MUFU.TANH R70, R70 ;  /* 0x0000004600467308 */ /* 0x000e620000002400 */
[----:B--2---:R-:W-:-:S07]  /*c780*/  FMNMX.FTZ R129, R67, R130, !PT ;  /* 0x0000008243817209 */ /* 0x004fce0007810000 */
[----:B------:R-:W2:Y:S01]  /*c790*/  MUFU.TANH R71, R71 ;  /* 0x0000004700477308 */ /* 0x000ea20000002400 */
[----:B0-----:R-:W-:-:S05]  /*c7a0*/  FMNMX.FTZ R10, R69, R10, !PT ;  /* 0x0000000a450a7209 */ /* 0x001fca0007810000 */
[----:B------:R-:W0:Y:S01]  /*c7b0*/  SHFL.BFLY PT, R9, R10, 0x2, 0x1f ;  /* 0x0c401f000a097f89 */ /* 0x000e2200000e0000 */
[----:B-1----:R-:W-:-:S04]  /*c7c0*/  FMNMX.FTZ R130, R70, R129, !PT ;  /* 0x0000008146827209 */ /* 0x002fc80007810000 */
[----:B--2---:R-:W-:-:S05]  /*c7d0*/  FMNMX.FTZ R130, R71, R130, !PT ;  /* 0x0000008247827209 */ /* 0x004fca0007810000 */
[----:B------:R-:W1:Y:S01]  /*c7e0*/  SHFL.BFLY PT, R131, R130, 0x2, 0x1f ;  /* 0x0c401f0082837f89 */ /* 0x000e6200000e0000 */
[----:B------:R-:W-:Y:S02]  /*c7f0*/  WARPGROUP.DEPBAR.LE gsb0, 0x0 ;  /* 0x00008000000079c5 */ /* 0x000fe40000010000 */
[----:B------:R-:W-:Y:S01]  /*c800*/  WARPGROUP.ARRIVE ;  /* 0x00000000000079c5 */ /* 0x000fe20000000000 */
[----:B0-----:R-:W-:-:S05]  /*c810*/  FMNMX.FTZ R129, R10, R9, !PT ;  /* 0x000000090a817209 */ /* 0x001fca0007810000 */
[----:B------:R-:W-:Y:S01]  /*c820*/  QGMMA.64x64x32.F32.E4M3.E4M3 R24, R144, gdesc[UR4], R24, gsb0 ;  /* 0x00e0000490187df3 */ /* 0x000fe20008000818 */
[----:B------:R-:W-:Y:S01]  /*c830*/  UIADD3 UR6, UR10, 0x180, URZ ;  /* 0x000001800a067890 */ /* 0x000fe2000fffe03f */
[----:B------:R-:W0:Y:S01]  /*c840*/  SHFL.BFLY PT, R132, R129, 0x1, 0x1f ;  /* 0x0c201f0081847f89 */ /* 0x000e2200000e0000 */
[----:B------:R-:W-:Y:S01]  /*c850*/  UMOV UR7, 0xc0000010 ;  /* 0xc000001000077882 */ /* 0x000fe20000000000 */
[----:B-1----:R-:W-:-:S05]  /*c860*/  FMNMX.FTZ R131, R130, R131, !PT ;  /* 0x0000008382837209 */ /* 0x002fca0007810000 */
[----:B------:R-:W1:Y:S01]  /*c870*/  SHFL.BFLY PT, R134, R131, 0x1, 0x1f ;  /* 0x0c201f0083867f89 */ /* 0x000e6200000e0000 */
[----:B0-----:R-:W-:Y:S01]  /*c880*/  FMNMX.FTZ R10, R129, R132, !PT ;  /* 0x00000084810a7209 */ /* 0x001fe20007810000 */
[----:B------:R-:W-:-:S04]  /*c890*/  IMAD.U32 R129, RZ, RZ, UR21 ;  /* 0x00000015ff817e24 */ /* 0x000fc8000f8e00ff */
[C---:B------:R-:W-:Y:S01]  /*c8a0*/  FADD.FTZ R7, -R10.reuse, R7 ;  /* 0x000000070a077221 */ /* 0x040fe20000010100 */
[----:B------:R-:W-:-:S03]  /*c8b0*/  FFMA.FTZ R129, R10, R129, -8 ;  /* 0xc10000000a817423 */ /* 0x000fc60000010081 */
[----:B------:R-:W-:Y:S01]  /*c8c0*/  FMUL.FTZ R130, R7, UR21 ;  /* 0x0000001507827c20 */ /* 0x000fe20008410000 */
[----:B------:R-:W-:-:S01]  /*c8d0*/  FFMA.FTZ R20, R20, UR21, -R129 ;  /* 0x0000001514147c23 */ /* 0x000fc20008010881 */
[--C-:B------:R-:W-:Y:S01]  /*c8e0*/  FFMA.FTZ R122, R122, UR21, -R129.reuse ;  /* 0x000000157a7a7c23 */ /* 0x100fe20008010881 */
[----:B------:R-:W-:-:S01]  /*c8f0*/  FFMA.FTZ R126, R126, UR21, -R129 ;  /* 0x000000157e7e7c23 */ /* 0x000fc20008010881 */
[--C-:B------:R-:W-:Y:S01]  /*c900*/  FFMA.FTZ R104, R104, UR21, -R129.reuse ;  /* 0x0000001568687c23 */ /* 0x100fe20008010881 */
[----:B------:R-:W-:-:S01]  /*c910*/  FFMA.FTZ R105, R105, UR21, -R129 ;  /* 0x0000001569697c23 */ /* 0x000fc20008010881 */
[--C-:B------:R-:W-:Y:S01]  /*c920*/  FFMA.FTZ R108, R108, UR21, -R129.reuse ;  /* 0x000000156c6c7c23 */ /* 0x100fe20008010881 */
[----:B-1----:R-:W-:Y:S01]  /*c930*/  FMNMX.FTZ R9, R131, R134, !PT ;  /* 0x0000008683097209 */ /* 0x002fe20007810000 */
[--C-:B------:R-:W-:Y:S01]  /*c940*/  FFMA.FTZ R131, R12, UR21, -R129.reuse ;  /* 0x000000150c837c23 */ /* 0x100fe20008010881 */
[----:B------:R-:W-:-:S01]  /*c950*/  FFMA.FTZ R12, R11, UR21, -R129 ;  /* 0x000000150b0c7c23 */ /* 0x000fc20008010881 */
[--C-:B------:R-:W-:Y:S01]  /*c960*/  FFMA.FTZ R11, R15, UR21, -R129.reuse ;  /* 0x000000150f0b7c23 */ /* 0x100fe20008010881 */
[----:B------:R-:W-:-:S01]  /*c970*/  FFMA.FTZ R15, R121, UR21, -R129 ;  /* 0x00000015790f7c23 */ /* 0x000fc20008010881 */
[----:B------:R-:W-:Y:S01]  /*c980*/  FADD.FTZ R7, -R9, R8 ;  /* 0x0000000809077221 */ /* 0x000fe20000010100 */
[----:B------:R-:W-:-:S01]  /*c990*/  FFMA.FTZ R121, R125, UR21, -R129 ;  /* 0x000000157d797c23 */ /* 0x000fc20008010881 */
[----:B------:R0:W-:Y:S01]  /*c9a0*/  MUFU.EX2 R8, R130 ;  /* 0x0000008200087308 */ /* 0x0001e20000000800 */
[----:B------:R-:W-:-:S01]  /*c9b0*/  FFMA.FTZ R109, R109, UR21, -R129 ;  /* 0x000000156d6d7c23 */ /* 0x000fc20008010881 */
[----:B------:R-:W-:Y:S01]  /*c9c0*/  FMUL.FTZ R7, R7, UR21 ;  /* 0x0000001507077c20 */ /* 0x000fe20008410000 */
[----:B------:R-:W-:-:S01]  /*c9d0*/  FFMA.FTZ R112, R112, UR21, -R129 ;  /* 0x0000001570707c23 */ /* 0x000fc20008010881 */
[--C-:B------:R-:W-:Y:S01]  /*c9e0*/  FFMA.FTZ R113, R113, UR21, -R129.reuse ;  /* 0x0000001571717c23 */ /* 0x100fe20008010881 */
[----:B------:R-:W-:-:S01]  /*c9f0*/  FFMA.FTZ R116, R116, UR21, -R129 ;  /* 0x0000001574747c23 */ /* 0x000fc20008010881 */
[--C-:B------:R-:W-:Y:S01]  /*ca00*/  FFMA.FTZ R117, R117, UR21, -R129.reuse ;  /* 0x0000001575757c23 */ /* 0x100fe20008010881 */
[----:B------:R-:W-:-:S01]  /*ca10*/  FFMA.FTZ R88, R88, UR21, -R129 ;  /* 0x0000001558587c23 */ /* 0x000fc20008010881 */
[----:B------:R-:W1:Y:S01]  /*ca20*/  MUFU.EX2 R131, R131 ;  /* 0x0000008300837308 */ /* 0x000e620000000800 */
[----:B0-----:R-:W-:-:S02]  /*ca30*/  IMAD.U32 R130, RZ, RZ, UR21 ;  /* 0x00000015ff827e24 */ /* 0x001fc4000f8e00ff */
[--C-:B------:R-:W-:Y:S01]  /*ca40*/  FFMA.FTZ R89, R89, UR21, -R129.reuse ;  /* 0x0000001559597c23 */ /* 0x100fe20008010881 */
[----:B------:R-:W-:-:S01]  /*ca50*/  FFMA.FTZ R92, R92, UR21, -R129 ;  /* 0x000000155c5c7c23 */ /* 0x000fc20008010881 */
[----:B------:R-:W-:Y:S01]  /*ca60*/  FFMA.FTZ R93, R93, UR21, -R129 ;  /* 0x000000155d5d7c23 */ /* 0x000fe20008010881 */
[----:B------:R-:W-:-:S01]  /*ca70*/  FFMA.FTZ R125, R9, R130, -8 ;  /* 0xc1000000097d7423 */ /* 0x000fc20000010082 */
        /* <DEDUP_REMOVED lines=12> */
[----:B------:R-:W-:Y:S01]  /*cb40*/  FFMA.FTZ R127, R128, UR21, -R125 ;  /* 0x00000015807f7c23 */ /* 0x000fe2000801087d */
[----:B------:R-:W-:-:S01]  /*cb50*/  FFMA.FTZ R100, R100, UR21, -R129 ;  /* 0x0000001564647c23 */ /* 0x000fc20008010881 */
[----:B------:R-:W-:-:S02]  /*cb60*/  WARPGROUP.DEPBAR.LE gsb0, 0x0 ;  /* 0x00008000000079c5 */ /* 0x000fc40000010000 */
[----:B------:R-:W-:Y:S01]  /*cb70*/  WARPGROUP.ARRIVE ;  /* 0x00000000000079c5 */ /* 0x000fe20000000000 */
[--C-:B------:R-:W-:Y:S01]  /*cb80*/  FFMA.FTZ R101, R101, UR21, -R129.reuse ;  /* 0x0000001565657c23 */ /* 0x100fe20008010881 */
[----:B------:R-:W1:Y:S01]  /*cb90*/  MUFU.EX2 R12, R12 ;  /* 0x0000000c000c7308 */ /* 0x000e620000000800 */
[----:B------:R-:W-:-:S01]  /*cba0*/  FFMA.FTZ R72, R72, UR21, -R129 ;  /* 0x0000001548487c23 */ /* 0x000fc20008010881 */
[--C-:B------:R-:W-:Y:S01]  /*cbb0*/  FFMA.FTZ R73, R73, UR21, -R129.reuse ;  /* 0x0000001549497c23 */ /* 0x100fe20008010881 */
[----:B------:R-:W-:-:S01]  /*cbc0*/  FFMA.FTZ R76, R76, UR21, -R129 ;  /* 0x000000154c4c7c23 */ /* 0x000fc20008010881 */
[----:B------:R-:W-:Y:S01]  /*cbd0*/  QGMMA.64x64x32.F32.E4M3.E4M3 R24, R140, gdesc[UR4], R24, gsb0 ;  /* 0x00e000048c187df3 */ /* 0x000fe20008000818 */
        /* <DEDUP_REMOVED lines=38> */
[----:B------:R-:W-:Y:S01]  /*ce40*/  UIADD3 UR6, UR10, 0x200, URZ ;  /* 0x000002000a067890 */ /* 0x000fe2000fffe03f */
[--C-:B------:R-:W-:Y:S01]  /*ce50*/  FFMA.FTZ R103, R103, UR21, -R125.reuse ;  /* 0x0000001567677c23 */ /* 0x100fe2000801087d */
[----:B------:R-:W-:-:S01]  /*ce60*/  FFMA.FTZ R74, R74, UR21, -R125 ;  /* 0x000000154a4a7c23 */ /* 0x000fc2000801087d */
[----:B------:R-:W-:Y:S01]  /*ce70*/  UMOV UR7, 0xc0000010 ;  /* 0xc000001000077882 */ /* 0x000fe20000000000 */
        /* <DEDUP_REMOVED lines=20> */
[----:B------:R-:W-:-:S05]  /*cfc0*/  FFMA.FTZ R71, R71, UR21, -R125 ;  /* 0x0000001547477c23 */ /* 0x000fca000801087d */
        /* <DEDUP_REMOVED lines=8> */
[----:B------:R-:W-:Y:S06]  /*d050*/  QGMMA.64x64x32.F32.E4M3.E4M3 R24, R136, gdesc[UR4], R24, gsb0 ;  /* 0x00e0000488187df3 */ /* 0x000fec0008000818 */
        /* <DEDUP_REMOVED lines=103> */
[----:B------:R-:W-:-:S04]  /*d6d0*/  IMAD.U32 R4, RZ, RZ, UR22 ;  /* 0x00000016ff047e24 */ /* 0x000fc8000f8e00ff */
[----:B------:R-:W-:Y:S02]  /*d6e0*/  @!P1 VIADD R4, R4, 0x13240 ;  /* 0x0001324004049836 */ /* 0x000fe40000000000 */
[----:B------:R-:W1:Y:S01]  /*d6f0*/  MUFU.EX2 R58, R58 ;  /* 0x0000003a003a7308 */ /* 0x000e620000000800 */
[----:B--2---:R-:W-:-:S02]  /*d700*/  FADD.FTZ R129, R87, R128 ;  /* 0x0000008057817221 */ /* 0x004fc40000010000 */
[----:B------:R-:W-:-:S04]  /*d710*/  @!P1 PRMT R4, RZ, 0x654, R4 ;  /* 0x00000654ff049816 */ /* 0x000fc80000000004 */
[----:B------:R2:W-:Y:S01]  /*d720*/  @!P1 SYNCS.ARRIVE.TRANS64.RED.A1T0 RZ, [R4+URZ], RZ ;  /* 0x000000ff04ff99a7 */ /* 0x0005e2000810043f */
        /* <DEDUP_REMOVED lines=32> */
.L_x_12048:
        /* <DEDUP_REMOVED lines=82> */
.L_x_12039:
        /* <DEDUP_REMOVED lines=9> */
.L_x_12068:
[----:B------:R-:W-:-:S04]  /*dee0*/  UISETP.NE.AND UP2, UPT, UR25, 0x1, UPT ;  /* 0x000000011900788c */ /* 0x000fc8000bf45270 */
[----:B------:R-:W-:-:S04]  /*def0*/  USEL UR46, URZ, 0x1, UP2 ;  /* 0x000000013f2e7887 */ /* 0x000fc80009000000 */
[----:B------:R-:W-:Y:S01]  /*df00*/  ULOP3.LUT UR46, UR26, UR46, URZ, 0x3c, !UPT ;  /* 0x0000002e1a2e7292 */ /* 0x000fe2000f8e3c3f */
[----:B------:R-:W-:Y:S11]  /*df10*/  @!P0 BRA `(.L_x_12051) ;  /* 0x0000000000048947 */ /* 0x000ff60003800000 */
[----:B------:R-:W-:Y:S01]  /*df20*/  BPT.TRAP 0x1 ;  /* 0x000000040000795c */ /* 0x000fe20000300000 */
.L_x_12051:
        /* <DEDUP_REMOVED lines=9> */
.L_x_12052:
[----:B-1----:R-:W-:Y:S05]  /*dfc0*/  @P1 BRA `(.L_x_12053) ;  /* 0x0000000000081947 */ /* 0x002fea0003800000 */
[----:B------:R-:W1:Y:S02]  /*dfd0*/  SYNCS.PHASECHK.TRANS64.TRYWAIT P1, [UR24+0x13230], R9 ;  /* 0x01323009ff0075a7 */ /* 0x000e640008020158 */
[----:B-1----:R-:W-:Y:S05]  /*dfe0*/  @!P1 BRA `(.L_x_12054) ;  /* 0x000000d800d89947 */ /* 0x002fea0003800000 */
.L_x_12053:
        /* <DEDUP_REMOVED lines=64> */
.L_x_12055:
[----:B------:R-:W-:Y:S01]  /*e3f0*/  ULEA UR11, UR25, UR45, 0x3 ;  /* 0x0000002d190b7291 */ /* 0x000fe2000f8e183f */
[----:B01----:R-:W-:-:S05]  /*e400*/  IMAD.U32 R9, RZ, RZ, UR26 ;  /* 0x0000001aff097e24 */ /* 0x003fca000f8e00ff */
[----:B------:R-:W-:-:S04]  /*e410*/  SHF.L.U32 R9, R9, 0x1f, RZ ;  /* 0x0000001f09097819 */ /* 0x000fc800000006ff */
[----:B------:R0:W1:Y:S01]  /*e420*/  SYNCS.PHASECHK.TRANS64.TRYWAIT P1, [UR11+0x13250], R9 ;  /* 0x01325009ff0075a7 */ /* 0x000062000802014b */
[----:B------:R-:W-:Y:S05]  /*e430*/  @!P0 BRA `(.L_x_12056) ;  /* 0x0000000000048947 */ /* 0x000fea0003800000 */
[----:B------:R-:W-:Y:S01]  /*e440*/  BPT.TRAP 0x1 ;  /* 0x000000040000795c */ /* 0x000fe20000300000 */
.L_x_12056:
        /* <DEDUP_REMOVED lines=43> */
.L_x_12057:
        /* <DEDUP_REMOVED lines=185> */
.L_x_12061:
[----:B------:R-:W-:-:S05]  /*f290*/  IMAD.U32 R138, RZ, RZ, UR22 ;  /* 0x00000016ff8a7e24 */ /* 0x000fca000f8e00ff */
[----:B------:R-:W-:-:S13]  /*f2a0*/  ISETP.NE.AND P1, PT, R138, 0x1, PT ;  /* 0x000000018a00780c */ /* 0x000fda0003f25270 */
[----:B------:R-:W1:Y:S02]  /*f2b0*/  @P1 LDC.64 R56, c[0x0][0x9e8] ;  /* 0x00027a00ff381b82 */ /* 0x000e640000000a00 */
[----:B-1----:R-:W-:-:S05]  /*f2c0*/  @P1 IMAD.HI.U32 R56, R136, R56, RZ ;  /* 0x0000003888381227 */ /* 0x002fca00078e00ff */
[----:B------:R-:W-:-:S07]  /*f2d0*/  @P1 SHF.R.U32.HI R136, RZ, R57, R56 ;  /* 0x00000039ff881219 */ /* 0x000fce0000011638 */
.L_x_12062:
[----:B------:R-:W-:Y:S05]  /*f2e0*/  BSYNC B0 ;  /* 0x0000000000007941 */ /* 0x000fea0003800000 */
.L_x_12060:
[----:B------:R-:W-:-:S05]  /*f2f0*/  IMAD R136, R136, R138, R67 ;  /* 0x0000008a88887224 */ /* 0x000fca00078e0243 */
[----:B------:R-:W-:Y:S02]  /*f300*/  VIADDMNMX R133, R136, R138, R133, PT ;  /* 0x0000008a88857246 */ /* 0x000fe40003800185 */
[----:B------:R-:W-:-:S07]  /*f310*/  VIMNMX R71, R71, R136, !PT ;  /* 0x0000008847477248 */ /* 0x000fce0007fe0100 */
.L_x_12059:
        /* <DEDUP_REMOVED lines=247> */
.L_x_12065:
[----:B------:R-:W-:-:S05]  /*10290*/  IMAD.U32 R70, RZ, RZ, UR22 ;  /* 0x00000016ff467e24 */ /* 0x000fca000f8e00ff */
[----:B------:R-:W-:-:S13]  /*102a0*/  ISETP.NE.AND P6, PT, R70, 0x1, PT ;  /* 0x000000014600780c */ /* 0x000fda0003fc5270 */
[----:B------:R-:W0:Y:S02]  /*102b0*/  @P6 LDC.64 R14, c[0x0][0x9e8] ;  /* 0x00027a00ff0e6b82 */ /* 0x000e240000000a00 */
[----:B0-----:R-:W-:-:S05]  /*102c0*/  @P6 IMAD.HI.U32 R14, R10, R14, RZ ;  /* 0x0000000e0a0e6227 */ /* 0x001fca00078e00ff */
[----:B------:R-:W-:-:S07]  /*102d0*/  @P6 SHF.R.U32.HI R10, RZ, R15, R14 ;  /* 0x0000000fff0a6219 */ /* 0x000fce000001160e */
.L_x_12066:
[----:B------:R-:W-:Y:S05]  /*102e0*/  BSYNC B0 ;  /* 0x0000000000007941 */ /* 0x000fea0003800000 */
.L_x_12064:
[----:B------:R-:W-:-:S05]  /*102f0*/  IMAD R10, R10, R70, R67 ;  /* 0x000000460a0a7224 */ /* 0x000fca00078e0243 */
[----:B------:R-:W-:Y:S02]  /*10300*/  VIADDMNMX R135, R10, R70, R135, PT ;  /* 0x000000460a877246 */ /* 0x000fe40003800187 */
[----:B------:R-:W-:-:S07]  /*10310*/  VIMNMX R134, R134, R10, !PT ;  /* 0x0000000a86867248 */ /* 0x000fce0007fe0100 */
.L_x_12063:
        /* <DEDUP_REMOVED lines=114> */
[----:B0-----:R-:W-:Y:S01]  /*10a40*/  FMNMX.FTZ R67, R14, R15, !PT ;  /* 0x0000000f0e437209 */ /* 0x001fe20007810000 */
[----:B------:R-:W-:Y:S01]  /*10a50*/  IMAD.U32 R15, RZ, RZ, UR21 ;  /* 0x00000015ff0f7e24 */ /* 0x000fe2000f8e00ff */
[----:B------:R-:W-:-:S02]  /*10a60*/  FSEL R91, R91, -INF , !P1 ;  /* 0xff8000005b5b7808 */ /* 0x000fc40004800000 */
[----:B------:R-:W-:Y:S01]  /*10a70*/  LOP3.LUT P1, RZ, R16, 0x200000, RZ, 0xc0, !PT ;  /* 0x0020000010ff7812 */ /* 0x000fe2000782c0ff */
[----:B------:R-:W0:Y:S01]  /*10a80*/  SHFL.BFLY PT, R10, R67, 0x1, 0x1f ;  /* 0x0c201f00430a7f89 */ /* 0x000e2200000e0000 */
[C---:B------:R-:W-:Y:S02]  /*10a90*/  ISETP.GT.AND P5, PT, R134.reuse, 0x98, !P5 ;  /* 0x000000988600780c */ /* 0x040fe40006fa4270 */
[----:B------:R-:W-:Y:S02]  /*10aa0*/  ISETP.GT.AND P1, PT, R134, 0x48, !P1 ;  /* 0x000000488600780c */ /* 0x000fe40004f24270 */
[C---:B------:R-:W-:Y:S02]  /*10ab0*/  ISETP.LT.OR P4, PT, R135.reuse, 0x92, P4 ;  /* 0x000000928700780c */ /* 0x040fe40002781670 */
[----:B------:R-:W-:Y:S02]  /*10ac0*/  ISETP.LT.OR P1, PT, R135, 0x49, P1 ;  /* 0x000000498700780c */ /* 0x000fe40000f21670 */
[----:B------:R-:W-:-:S02]  /*10ad0*/  FSEL R63, R63, -INF , !P3 ;  /* 0xff8000003f3f7808 */ /* 0x000fc40005800000 */
[----:B------:R-:W-:Y:S02]  /*10ae0*/  FSEL R94, R94, -INF , !P1 ;  /* 0xff8000005e5e7808 */ /* 0x000fe40004800000 */
[----:B------:R-:W-:Y:S02]  /*10af0*/  LOP3.LUT P1, RZ, R16, 0x100000, RZ, 0xc0, !PT ;  /* 0x0010000010ff7812 */ /* 0x000fe4000782c0ff */
[----:B------:R-:W-:Y:S02]  /*10b00*/  ISETP.LT.OR P5, PT, R135, 0x99, P5 ;  /* 0x000000998700780c */ /* 0x000fe40002fa1670 */
[----:B------:R-:W-:Y:S02]  /*10b10*/  ISETP.GT.AND P1, PT, R134, 0x49, !P1 ;  /* 0x000000498600780c */ /* 0x000fe40004f24270 */
[----:B------:R-:W-:Y:S02]  /*10b20*/  FSEL R65, R65, -INF , !P5 ;  /* 0xff80000041417808 */ /* 0x000fe40006800000 */
[----:B------:R-:W-:-:S02]  /*10b30*/  ISETP.LT.OR P1, PT, R135, 0x4a, P1 ;  /* 0x0000004a8700780c */ /* 0x000fc40000f21670 */
        /* <DEDUP_REMOVED lines=165> */
[----:B------:R-:W-:Y:S02]  /*11590*/  MUFU.EX2 R112, R112 ;  /* 0x0000007000707308 */ /* 0x000fe40000000800 */
[----:B------:R-:W0:Y:S06]  /*115a0*/  SHFL.BFLY PT, R124, R9, 0x2, 0x1f ;  /* 0x0c401f00097c7f89 */ /* 0x000e2c00000e0000 */
[----:B------:R-:W-:Y:S08]  /*115b0*/  MUFU.EX2 R115, R115 ;  /* 0x0000007300737308 */ /* 0x000ff00000000800 */
[----:B------:R-:W-:Y:S08]  /*115c0*/  MUFU.EX2 R88, R88 ;  /* 0x0000005800587308 */ /* 0x000ff00000000800 */
[----:B------:R-:W-:Y:S01]  /*115d0*/  MUFU.EX2 R89, R89 ;  /* 0x0000005900597308 */ /* 0x000fe20000000800 */
[----:B0-----:R-:W-:Y:S01]  /*115e0*/  FMNMX.FTZ R128, R9, R124, !PT ;  /* 0x0000007c09807209 */ /* 0x001fe20007810000 */
[--C-:B------:R-:W-:Y:S01]  /*115f0*/  FFMA.FTZ R124, R129, UR21, -R15.reuse ;  /* 0x00000015817c7c23 */ /* 0x100fe2000801080f */
[----:B------:R-:W-:-:S01]  /*11600*/  FFMA.FTZ R129, R130, UR21, -R15 ;  /* 0x0000001582817c23 */ /* 0x000fc2000801080f */
[----:B------:R-:W-:Y:S01]  /*11610*/  FSEL R130, R10, RZ, P1 ;  /* 0x000000ff0a827208 */ /* 0x000fe20000800000 */
[----:B------:R-:W-:-:S01]  /*11620*/  FFMA.FTZ R15, R69, UR21, -R15 ;  /* 0x00000015450f7c23 */ /* 0x000fc2000801080f */
        /* <DEDUP_REMOVED lines=10> */
[----:B------:R-:W-:-:S05]  /*116d0*/  FFMA.FTZ R128, R9, R128, -8 ;  /* 0xc100000009807423 */ /* 0x000fca0000010080 */
[----:B------:R-:W-:Y:S01]  /*116e0*/  FSEL R128, R128, RZ, P1 ;  /* 0x000000ff80807208 */ /* 0x000fe20000800000 */
[----:B-1----:R-:W-:-:S01]  /*116f0*/  FFMA.FTZ R132, R7, R5, R14 ;  /* 0x0000000507847223 */ /* 0x002fc2000001000e */
[----:B------:R-:W-:Y:S03]  /*11700*/  MUFU.EX2 R97, R97 ;  /* 0x0000006100617308 */ /* 0x000fe60000000800 */
        /* <DEDUP_REMOVED lines=9> */
[----:B------:R-:W-:Y:S01]  /*117a0*/  FFMA.FTZ R11, R11, UR21, -R128 ;  /* 0x000000150b0b7c23 */ /* 0x000fe20008010880 */
[----:B------:R-:W-:-:S01]  /*117b0*/  FADD.FTZ R123, -R123, R8 ;  /* 0x000000087b7b7221 */ /* 0x000fc20000010100 */
[----:B------:R-:W-:Y:S01]  /*117c0*/  MUFU.EX2 R130, R130 ;  /* 0x0000008200827308 */ /* 0x000fe20000000800 */
[----:B------:R-:W-:-:S01]  /*117d0*/  FFMA.FTZ R106, R106, UR21, -R128 ;  /* 0x000000156a6a7c23 */ /* 0x000fc20008010880 */
[----:B------:R-:W-:Y:S01]  /*117e0*/  FFMA.FTZ R107, R107, UR21, -R128 ;  /* 0x000000156b6b7c23 */ /* 0x000fe20008010880 */
[----:B------:R-:W-:Y:S01]  /*117f0*/  FMUL.FTZ R94, R123, UR21 ;  /* 0x000000157b5e7c20 */ /* 0x000fe20008410000 */
        /* <DEDUP_REMOVED lines=167> */
.L_x_12067:
        /* <DEDUP_REMOVED lines=82> */
.L_x_12050:
[----:B------:R-:W-:Y:S06]  /*12790*/  BAR.ARV 0x8, 0x200 ;  /* 0x0208000000007b1d */ /* 0x000fec0000002000 */
[----:B------:R-:W-:Y:S05]  /*127a0*/  @!P0 BRA `(.L_x_12069) ;  /* 0x0000000000048947 */ /* 0x000fea0003800000 */
[----:B------:R-:W-:Y:S01]  /*127b0*/  BPT.TRAP 0x1 ;  /* 0x000000040000795c */ /* 0x000fe20000300000 */
.L_x_12069:
[----:B------:R-:W-:Y:S01]  /*127c0*/  ULEA UR14, UR36, UR45, 0x3 ;  /* 0x0000002d240e7291 */ /* 0x000fe2000f8e183f */
[----:B------:R-:W-:-:S05]  /*127d0*/  IMAD.U32 R0, RZ, RZ, UR46 ;  /* 0x0000002eff007e24 */ /* 0x000fca000f8e00ff */
[----:B------:R-:W-:-:S04]  /*127e0*/  SHF.L.U32 R0, R0, 0x1f, RZ ;  /* 0x0000001f00007819 */ /* 0x000fc800000006ff */
[----:B------:R0:W1:Y:S01]  /*127f0*/  SYNCS.PHASECHK.TRANS64.TRYWAIT P1, [UR14+0x13250], R0 ;  /* 0x01325000ff0075a7 */ /* 0x000062000802014e */
[----:B------:R-:W-:Y:S05]  /*12800*/  @!P0 BRA `(.L_x_12070) ;  /* 0x0000000000048947 */ /* 0x000fea0003800000 */
[----:B------:R-:W-:Y:S01]  /*12810*/  BPT.TRAP 0x1 ;  /* 0x000000040000795c */ /* 0x000fe20000300000 */
.L_x_12070:
[----:B-1----:R-:W-:Y:S05]  /*12820*/  @P1 BRA `(.L_x_12071) ;  /* 0x0000000000081947 */ /* 0x002fea0003800000 */
[----:B------:R-:W1:Y:S02]  /*12830*/  SYNCS.PHASECHK.TRANS64.TRYWAIT P1, [UR14+0x13250], R0 ;  /* 0x01325000ff0075a7 */ /* 0x000e64000802014e */
[----:B-1----:R-:W-:Y:S05]  /*12840*/  @!P1 BRA `(.L_x_12072) ;  /* 0x0000009000f09947 */ /* 0x002fea0003800000 */
.L_x_12071:
[----:B------:R-:W-:Y:S01]  /*12850*/  ULDC.64 UR4, c[0x0][0x9a0] ;  /* 0x0002680000047ab9 */ /* 0x000fe20000000a00 */
[----:B------:R-:W-:Y:S01]  /*12860*/  UIADD3 UR45, UR45, 0x1000, URZ ;  /* 0x000010002d2d7890 */ /* 0x000fe2000fffe03f */
[----:B------:R-:W-:Y:S01]  /*12870*/  WARPGROUP.ARRIVE ;  /* 0x00000000000079c5 */ /* 0x000fe20000000000 */
[----:B------:R-:W-:Y:S01]  /*12880*/  UISETP.NE.U32.AND UP0, UPT, UR4, URZ, UPT ;  /* 0x0000003f0400728c */ /* 0x000fe2000bf05070 */
[----:B01----:R-:W-:Y:S01]  /*12890*/  IMAD.MOV.U32 R0, RZ, RZ, 0x3f800000 ;  /* 0x3f800000ff007424 */ /* 0x003fe200078e00ff */
[----:B------:R-:W-:Y:S02]  /*128a0*/  USHF.R.U32.HI UR45, URZ, 0x4, UR45 ;  /* 0x000000043f2d7899 */ /* 0x000fe4000801162d */
[----:B------:R-:W-:Y:S02]  /*128b0*/  UISETP.NE.AND.EX UP0, UPT, UR5, URZ, UPT, UP0 ;  /* 0x0000003f0500728c */ /* 0x000fe4000bf05300 */
[----:B------:R-:W-:Y:S01]  /*128c0*/  ULOP3.LUT UR45, UR45, 0x3fff, URZ, 0xc0, !UPT ;  /* 0x00003fff2d2d7892 */ /* 0x000fe2000f8ec03f */
[----:B------:R-:W-:-:S03]  /*128d0*/  UMOV UR7, 0xc0000010 ;  /* 0xc000001000077882 */ /* 0x000fc60000000000 */
        /* <DEDUP_REMOVED lines=9> */
[----:B------:R-:W-:-:S05]  /*12970*/  @UP0 UIADD3 UR9, UR9, UR6, URZ ;  /* 0x0000000609090290 */ /* 0x000fca000fffe03f */
[----:B------:R-:W-:Y:S02]  /*12980*/  UMOV UR6, UR10 ;  /* 0x0000000a00067c82 */ /* 0x000fe40008000000 */
[----:B------:R-:W-:Y:S01]  /*12990*/  QGMMA.64x64x32.F32.E4M3.E4M3 R24, R152, gdesc[UR4], R24, gsb0 ;  /* 0x00e0000498187df3 */ /* 0x000fe20008000818 */
[----:B------:R-:W-:-:S04]  /*129a0*/  @UP0 UIMAD.WIDE.U32 UR6, UR37, UR12, UR8 ;  /* 0x0000000c250602a5 */ /* 0x000fc8000f8e0008 */
[----:B------:R-:W-:Y:S02]  /*129b0*/  @UP0 UIMAD UR7, UR37, UR13, UR7 ;  /* 0x0000000d250702a4 */ /* 0x000fe4000f8e0207 */
[----:B------:R-:W-:-:S04]  /*129c0*/  @UP0 ULEA UR4, UP1, UR6, UR4, 0x2 ;  /* 0x0000000406040291 */ /* 0x000fc8000f82103f */
[----:B------:R-:W-:Y:S02]  /*129d0*/  @UP0 ULEA.HI.X UR5, UR6, UR5, UR7, 0x2, UP1 ;  /* 0x0000000506050291 */ /* 0x000fe400088f1407 */
[----:B------:R-:W-:-:S04]  /*129e0*/  IMAD.U32 R6, RZ, RZ, UR4 ;  /* 0x00000004ff067e24 */ /* 0x000fc8000f8e00ff */
[----:B------:R-:W-:Y:S01]  /*129f0*/  IMAD.U32 R7, RZ, RZ, UR5 ;  /* 0x00000005ff077e24 */ /* 0x000fe2000f8e00ff */
[----:B------:R-:W-:-:S04]  /*12a00*/  UIADD3 UR6, UR10, 0x80, URZ ;  /* 0x000000800a067890 */ /* 0x000fc8000fffe03f */
[----:B------:R0:W2:Y:S01]  /*12a10*/  @P1 LDG.E R0, desc[UR50][R6.64] ;  /* 0x0000003206001981 */ /* 0x0000a2000c1e1900 */
[----:B------:R-:W-:Y:S01]  /*12a20*/  UMOV UR7, 0xc0000010 ;  /* 0xc000001000077882 */ /* 0x000fe20000000000 */
[----:B------:R-:W-:Y:S02]  /*12a30*/  WARPGROUP.DEPBAR.LE gsb0, 0x0 ;  /* 0x00008000000079c5 */ /* 0x000fe40000010000 */
[----:B------:R-:W-:-:S06]  /*12a40*/  WARPGROUP.ARRIVE ;  /* 0x00000000000079c5 */ /* 0x000fcc0000000000 */
[----:B------:R-:W-:Y:S01]  /*12a50*/  QGMMA.64x64x32.F32.E4M3.E4M3 R24, R148, gdesc[UR4], R24, gsb0 ;  /* 0x00e0000494187df3 */ /* 0x000fe20008000818 */
[----:B------:R-:W-:Y:S01]  /*12a60*/  UIADD3 UR6, UR10, 0x100, URZ ;  /* 0x000001000a067890 */ /* 0x000fe2000fffe03f */
[----:B------:R-:W-:Y:S01]  /*12a70*/  UMOV UR7, 0xc0000010 ;  /* 0xc000001000077882 */ /* 0x000fe20000000000 */
[----:B------:R-:W-:Y:S02]  /*12a80*/  WARPGROUP.DEPBAR.LE gsb0, 0x0 ;  /* 0x00008000000079c5 */ /* 0x000fe40000010000 */
[----:B------:R-:W-:-:S06]  /*12a90*/  WARPGROUP.ARRIVE ;  /* 0x00000000000079c5 */ /* 0x000fcc0000000000 */
[----:B------:R-:W-:Y:S01]  /*12aa0*/  QGMMA.64x64x32.F32.E4M3.E4M3 R24, R144, gdesc[UR4], R24, gsb0 ;  /* 0x00e0000490187df3 */ /* 0x000fe20008000818 */
[----:B------:R-:W-:Y:S01]  /*12ab0*/  UIADD3 UR6, UR10, 0x180, URZ ;  /* 0x000001800a067890 */ /* 0x000fe2000fffe03f */
[----:B------:R-:W-:Y:S01]  /*12ac0*/  UMOV UR7, 0xc0000010 ;  /* 0xc000001000077882 */ /* 0x000fe20000000000 */
[----:B------:R-:W1:Y:S04]  /*12ad0*/  SHFL.BFLY PT, R8, R5, 0x2, 0x1f ;  /* 0x0c401f0005087f89 */ /* 0x000e6800000e0000 */
[----:B0-----:R-:W0:Y:S01]  /*12ae0*/  SHFL.BFLY PT, R7, R4, 0x2, 0x1f ;  /* 0x0c401f0004077f89 */ /* 0x001e2200000e0000 */
[----:B------:R-:W-:Y:S02]  /*12af0*/  WARPGROUP.DEPBAR.LE gsb0, 0x0 ;  /* 0x00008000000079c5 */ /* 0x000fe40000010000 */
[----:B------:R-:W-:-:S06]  /*12b00*/  WARPGROUP.ARRIVE ;  /* 0x00000000000079c5 */ /* 0x000fcc0000000000 */
[----:B------:R-:W-:Y:S01]  /*12b10*/  QGMMA.64x64x32.F32.E4M3.E4M3 R24, R140, gdesc[UR4], R24, gsb0 ;  /* 0x00e000048c187df3 */ /* 0x000fe20008000818 */
[----:B-1----:R-:W-:-:S01]  /*12b20*/  FADD.FTZ R8, R8, R5 ;  /* 0x0000000508087221 */ /* 0x002fc20000010000 */
[----:B------:R-:W-:Y:S01]  /*12b30*/  UIADD3 UR10, UR10, 0x200, URZ ;  /* 0x000002000a0a7890 */ /* 0x000fe2000fffe03f */
[----:B0-----:R-:W-:-:S01]  /*12b40*/  FADD.FTZ R7, R7, R4 ;  /* 0x0000000407077221 */ /* 0x001fc20000010000 */
[----:B------:R-:W-:Y:S02]  /*12b50*/  UMOV UR11, 0xc0000010 ;  /* 0xc0000010000b7882 */ /* 0x000fe40000000000 */
[----:B------:R-:W0:Y:S04]  /*12b60*/  SHFL.BFLY PT, R3, R8, 0x1, 0x1f ;  /* 0x0c201f0008037f89 */ /* 0x000e2800000e0000 */
[----:B------:R-:W1:Y:S01]  /*12b70*/  SHFL.BFLY PT, R6, R7, 0x1, 0x1f ;  /* 0x0c201f0007067f89 */ /* 0x000e6200000e0000 */
[----:B0-----:R-:W-:-:S01]  /*12b80*/  FADD.FTZ R12, R8, R3 ;  /* 0x00000003080c7221 */ /* 0x001fc20000010000 */
[----:B-1----:R-:W-:-:S04]  /*12b90*/  FADD.FTZ R13, R7, R6 ;  /* 0x00000006070d7221 */ /* 0x002fc80000010000 */
[C---:B------:R-:W-:Y:S01]  /*12ba0*/  FSETP.NE.FTZ.AND P1, PT, R12.reuse, RZ, PT ;  /* 0x000000ff0c00720b */ /* 0x040fe20003f35000 */
[----:B------:R-:W-:Y:S01]  /*12bb0*/  FMUL.FTZ R14, R12, 0.00390625 ;  /* 0x3b8000000c0e7820 */ /* 0x000fe20000410000 */
[----:B------:R-:W-:Y:S01]  /*12bc0*/  FMUL.FTZ R15, R13, 0.00390625 ;  /* 0x3b8000000d0f7820 */ /* 0x000fe20000410000 */
[----:B------:R-:W-:Y:S01]  /*12bd0*/  IMAD.MOV.U32 R3, RZ, RZ, RZ ;  /* 0x000000ffff037224 */ /* 0x000fe200078e00ff */
        /* <DEDUP_REMOVED lines=26> */
.L_x_12073:
        /* <DEDUP_REMOVED lines=42> */
.L_x_11999:
[----:B------:R-:W0:Y:S01]  /*13020*/  S2R R3, SR_CgaCtaId ;  /* 0x0000000000037919 */ /* 0x000e220000008800 */
[----:B------:R-:W-:Y:S01]  /*13030*/  MOV R4, 0x400 ;  /* 0x0000040000047802 */ /* 0x000fe20000000f00 */
[----:B------:R-:W-:Y:S01]  /*13040*/  VIADD R17, R23, 0xffffff80 ;  /* 0xffffff8017117836 */ /* 0x000fe20000000000 */
[----:B------:R-:W-:Y:S01]  /*13050*/  UISETP.NE.AND UP0, UPT, UR42, URZ, UPT ;  /* 0x0000003f2a00728c */ /* 0x000fe2000bf05270 */
[----:B------:R-:W-:Y:S03]  /*13060*/  BAR.SYNC.DEFER_BLOCKING 0x5, 0x200 ;  /* 0x0148000000007b1d */ /* 0x000fe60000010000 */
[----:B------:R-:W-:-:S03]  /*13070*/  SHF.R.S32.HI R18, RZ, 0x1f, R17 ;  /* 0x0000001fff127819 */ /* 0x000fc60000011411 */
[----:B------:R-:W-:Y:S01]  /*13080*/  BSSY B0, `(.L_x_12074) ;  /* 0x00002c0000007945 */ /* 0x000fe20003800000 */
[----:B------:R-:W-:-:S03]  /*13090*/  LEA.HI R5, R18, R17, RZ, 0x3 ;  /* 0x0000001112057211 */ /* 0x000fc600078f18ff */
[----:B------:R-:W-:Y:S01]  /*130a0*/  @!UP0 ULDC UR42, c[0x0][0xad4] ;  /* 0x0002b500002a8ab9 */ /* 0x000fe20000000800 */
[----:B0-----:R-:W-:-:S05]  /*130b0*/  LEA R4, R3, R4, 0x18 ;  /* 0x0000000403047211 */ /* 0x001fca00078ec0ff */
[----:B------:R-:W0:Y:S02]  /*130c0*/  LDS.128 R8, [R4+0x132d0] ;  /* 0x0132d00004087984 */ /* 0x000e240000000c00 */
[----:B0-----:R-:W-:Y:S02]  /*130d0*/  LOP3.LUT R8, R5, 0xfffffff8, RZ, 0xc0, !PT ;  /* 0xfffffff805087812 */ /* 0x001fe400078ec0ff */
[----:B------:R-:W-:Y:S02]  /*130e0*/  R2UR UR5, R9 ;  /* 0x00000000090572ca */ /* 0x000fe400000e0000 */
[----:B------:R-:W-:Y:S01]  /*130f0*/  R2UR UR6, R10 ;  /* 0x000000000a0672ca */ /* 0x000fe200000e0000 */
[----:B------:R-:W-:Y:S01]  /*13100*/  IMAD.IADD R8, R17, 0x1, -R8 ;  /* 0x0000000111087824 */ /* 0x000fe200078e0a08 */
[----:B------:R-:W-:Y:S02]  /*13110*/  R2UR UR49, R11 ;  /* 0x000000000b3172ca */ /* 0x000fe400000e0000 */
[----:B------:R-:W-:Y:S01]  /*13120*/  SHF.R.S32.HI R5, RZ, 0x3, R5 ;  /* 0x00000003ff057819 */ /* 0x000fe20000011405 */
[----:B------:R-:W-:-:S05]  /*13130*/  IMAD.SHL.U32 R0, R8, 0x8, RZ ;  /* 0x0000000808007824 */ /* 0x000fca00078e00ff */
[----:B------:R-:W-:Y:S01]  /*13140*/  SHF.R.S32.HI R3, RZ, 0x1f, R0 ;  /* 0x0000001fff037819 */ /* 0x000fe20000011400 */
[----:B------:R-:W-:Y:S06]  /*13150*/  BAR.ARV 0x4, 0x200 ;  /* 0x0108000000007b1d */ /* 0x000fec0000002000 */
[----:B------:R-:W-:Y:S05]  /*13160*/  @P0 BRA `(.L_x_12075) ;  /* 0x00000020001c0947 */ /* 0x000fea0003800000 */
[----:B------:R-:W-:Y:S01]  /*13170*/  IMAD.SHL.U32 R9, R23, 0x4, RZ ;  /* 0x0000000417097824 */ /* 0x000fe200078e00ff */
[----:B------:R-:W-:Y:S01]  /*13180*/  ULDC.64 UR8, c[0x4][0x38] ;  /* 0x01000e0000087ab9 */ /* 0x000fe20000000a00 */
[----:B------:R-:W-:Y:S01]  /*13190*/  LEA.HI R12, R18, R17, RZ, 0x4 ;  /* 0x00000011120c7211 */ /* 0x000fe200078f20ff */
[----:B------:R-:W-:Y:S02]  /*131a0*/  ULDC.64 UR10, c[0x0][0xc00] ;  /* 0x00030000000a7ab9 */ /* 0x000fe40000000a00 */
        /* <DEDUP_REMOVED lines=8> */
[----:B------:R-:W-:Y:S02]  /*13230*/  ISETP.EQ.OR P0, PT, R9, 0x3, !P0 ;  /* 0x000000030900780c */ /* 0x000fe40004702670 */
[----:B------:R-:W1:Y:S02]  /*13240*/  S2R R9, SR_SWINHI ;  /* 0x0000000000097919 */ /* 0x000e640000002f00 */
[----:B------:R-:W-:Y:S02]  /*13250*/  SEL R101, R24, R25, P0 ;  /* 0x0000001918657207 */ /* 0x000fe40000000000 */
[----:B0-----:R-:W-:Y:S02]  /*13260*/  LEA.HI R10, R18, R17, RZ, 0x5 ;  /* 0x00000011120a7211 */ /* 0x001fe400078f28ff */
[----:B------:R-:W-:Y:S02]  /*13270*/  SHF.R.S32.HI R11, RZ, 0x4, R12 ;  /* 0x00000004ff0b7819 */ /* 0x000fe4000001140c */
[----:B------:R-:W-:Y:S01]  /*13280*/  SEL R97, R25, R24, P0 ;  /* 0x0000001819617207 */ /* 0x000fe20000000000 */
[----:B------:R-:W-:Y:S01]  /*13290*/  IMAD.SHL.U32 R13, R10, 0x20, RZ ;  /* 0x000000200a0d7824 */ /* 0x000fe200078e00ff */
[----:B------:R-:W-:-:S02]  /*132a0*/  LOP3.LUT R10, R12, 0x3fffff0, RZ, 0xc0, !PT ;  /* 0x03fffff00c0a7812 */ /* 0x000fc400078ec0ff */
[----:B------:R-:W-:Y:S02]  /*132b0*/  LEA.HI R12, R12, R11, RZ, 0x1 ;  /* 0x0000000b0c0c7211 */ /* 0x000fe400078f08ff */
[----:B------:R-:W-:Y:S01]  /*132c0*/  LOP3.LUT R13, R13, 0xfffffc00, RZ, 0xc0, !PT ;  /* 0xfffffc000d0d7812 */ /* 0x000fe200078ec0ff */
[----:B------:R-:W-:Y:S01]  /*132d0*/  IMAD.IADD R10, R17, 0x1, -R10 ;  /* 0x00000001110a7824 */ /* 0x000fe200078e0a0a */
[----:B------:R-:W-:Y:S02]  /*132e0*/  LOP3.LUT R12, R12, 0x1ffffffe, RZ, 0xc0, !PT ;  /* 0x1ffffffe0c0c7812 */ /* 0x000fe400078ec0ff */
[----:B------:R-:W-:Y:S01]  /*132f0*/  SEL R87, R40, R41, P0 ;  /* 0x0000002928577207 */ /* 0x000fe20000000000 */
[----:B------:R-:W-:Y:S01]  /*13300*/  IMAD R13, R10, 0x40, R13 ;  /* 0x000000400a0d7824 */ /* 0x000fe200078e020d */
[----:B------:R-:W-:Y:S01]  /*13310*/  SEL R83, R41, R40, P0 ;  /* 0x0000002829537207 */ /* 0x000fe20000000000 */
[----:B------:R-:W-:Y:S01]  /*13320*/  IMAD.IADD R12, R11, 0x1, -R12 ;  /* 0x000000010b0c7824 */ /* 0x000fe200078e0a0c */
[----:B------:R-:W-:-:S02]  /*13330*/  SEL R41, R26, R27, P0 ;  /* 0x0000001b1a297207 */ /* 0x000fc40000000000 */
[----:B------:R-:W-:Y:S01]  /*13340*/  SEL R73, R27, R26, P0 ;  /* 0x0000001a1b497207 */ /* 0x000fe20000000000 */
[----:B------:R-:W-:Y:S01]  /*13350*/  IMAD R13, R12, 0x8, R13 ;  /* 0x000000080c0d7824 */ /* 0x000fe200078e020d */
[----:B------:R-:W-:Y:S02]  /*13360*/  SEL R103, R28, R29, P0 ;  /* 0x0000001d1c677207 */ /* 0x000fe40000000000 */
[----:B------:R-:W-:Y:S02]  /*13370*/  SEL R99, R29, R28, P0 ;  /* 0x0000001c1d637207 */ /* 0x000fe40000000000 */
[----:B------:R-:W-:Y:S02]  /*13380*/  SEL R93, R32, R33, P0 ;  /* 0x00000021205d7207 */ /* 0x000fe40000000000 */
[----:B------:R-:W-:Y:S02]  /*13390*/  MOV R10, R4 ;  /* 0x00000004000a7202 */ /* 0x000fe40000000f00 */
[----:B-1----:R-:W-:-:S02]  /*133a0*/  MOV R11, R9 ;  /* 0x00000009000b7202 */ /* 0x002fc40000000f00 */
[----:B------:R-:W-:Y:S02]  /*133b0*/  SEL R89, R33, R32, P0 ;  /* 0x0000002021597207 */ /* 0x000fe40000000000 */
[----:B------:R-:W-:Y:S01]  /*133c0*/  SEL R95, R36, R37, P0 ;  /* 0x00000025245f7207 */ /* 0x000fe20000000000 */
[----:B------:R-:W-:Y:S01]  /*133d0*/  IMAD.WIDE R12, R13, 0x2, R10 ;  /* 0x000000020d0c7825 */ /* 0x000fe200078e020a */
[----:B------:R-:W-:Y:S02]  /*133e0*/  SEL R91, R37, R36, P0 ;  /* 0x00000024255b7207 */ /* 0x000fe40000000000 */
[----:B------:R-:W-:Y:S02]  /*133f0*/  SEL R29, R44, R45, P0 ;  /* 0x0000002d2c1d7207 */ /* 0x000fe40000000000 */
[C---:B------:R-:W-:Y:S02]  /*13400*/  IADD3 R25, P3, R12.reuse, 0x20, RZ ;  /* 0x000000200c197810 */ /* 0x040fe40007f7e0ff */
[----:B------:R-:W-:-:S02]  /*13410*/  LOP3.LUT R9, R12, 0x380, RZ, 0xc0, !PT ;  /* 0x000003800c097812 */ /* 0x000fc400078ec0ff */
[----:B------:R-:W-:Y:S02]  /*13420*/  LOP3.LUT R24, R25, 0x380, RZ, 0xc0, !PT ;  /* 0x0000038019187812 */ /* 0x000fe400078ec0ff */
[----:B------:R-:W-:Y:S02]  /*13430*/  IADD3 R20, P2, R12, 0x40, RZ ;  /* 0x000000400c147810 */ /* 0x000fe40007f5e0ff */
[----:B------:R-:W-:Y:S02]  /*13440*/  SHF.R.U64 R24, R24, 0x3, RZ ;  /* 0x0000000318187819 */ /* 0x000fe400000012ff */
[----:B------:R-:W-:Y:S01]  /*13450*/  IADD3 R27, P1, R12, 0x60, RZ ;  /* 0x000000600c1b7810 */ /* 0x000fe20007f3e0ff */
[--C-:B------:R-:W-:Y:S01]  /*13460*/  IMAD.X R21, RZ, RZ, R13.reuse, P2 ;  /* 0x000000ffff157224 */ /* 0x100fe200010e060d */
[----:B------:R-:W-:Y:S02]  /*13470*/  SHF.R.U64 R9, R9, 0x3, RZ ;  /* 0x0000000309097819 */ /* 0x000fe400000012ff */
[----:B------:R-:W-:Y:S01]  /*13480*/  LOP3.LUT R24, R24, R25, RZ, 0x3c, !PT ;  /* 0x0000001918187212 */ /* 0x000fe200078e3cff */
[----:B------:R-:W-:Y:S01]  /*13490*/  IMAD.X R15, RZ, RZ, R13, P1 ;  /* 0x000000ffff0f7224 */ /* 0x000fe200008e060d */
[----:B------:R-:W-:-:S02]  /*134a0*/  LOP3.LUT R14, R20, 0x380, RZ, 0xc0, !PT ;  /* 0x00000380140e7812 */ /* 0x000fc400078ec0ff */
[----:B------:R-:W-:Y:S02]  /*134b0*/  LOP3.LUT R25, R27, 0x380, RZ, 0xc0, !PT ;  /* 0x000003801b197812 */ /* 0x000fe400078ec0ff */
[----:B------:R-:W-:Y:S02]  /*134c0*/  LOP3.LUT R12, R9, R12, RZ, 0x3c, !PT ;  /* 0x0000000c090c7212 */ /* 0x000fe400078e3cff */
[----:B------:R-:W-:Y:S02]  /*134d0*/  SHF.R.U64 R9, R14, 0x3, RZ ;  /* 0x000000030e097819 */ /* 0x000fe400000012ff */
[----:B------:R-:W-:Y:S01]  /*134e0*/  SHF.R.U64 R14, R25, 0x3, RZ ;  /* 0x00000003190e7819 */ /* 0x000fe200000012ff */
[----:B------:R-:W-:Y:S01]  /*134f0*/  IMAD.X R25, RZ, RZ, R13, P3 ;  /* 0x000000ffff197224 */ /* 0x000fe200018e060d */
[----:B------:R-:W-:Y:S02]  /*13500*/  LOP3.LUT R20, R9, R20, RZ, 0x3c, !PT ;  /* 0x0000001409147212 */ /* 0x000fe400078e3cff */
[----:B------:R-:W-:-:S02]  /*13510*/  LOP3.LUT R14, R14, R27, RZ, 0x3c, !PT ;  /* 0x0000001b0e0e7212 */ /* 0x000fc400078e3cff */
[----:B------:R-:W-:Y:S02]  /*13520*/  SEL R81, R48, R49, P0 ;  /* 0x0000003130517207 */ /* 0x000fe40000000000 */
[----:B------:R-:W-:Y:S02]  /*13530*/  SEL R77, R49, R48, P0 ;  /* 0x00000030314d7207 */ /* 0x000fe40000000000 */
[----:B------:R-:W-:Y:S02]  /*13540*/  MOV R69, R14 ;  /* 0x0000000e00457202 */ /* 0x000fe40000000f00 */
[----:B------:R-:W-:Y:S02]  /*13550*/  SEL R85, R45, R44, P0 ;  /* 0x0000002c2d557207 */ /* 0x000fe40000000000 */
[----:B------:R-:W-:Y:S02]  /*13560*/  SEL R33, R52, R53, P0 ;  /* 0x0000003534217207 */ /* 0x000fe40000000000 */
[----:B------:R-:W-:-:S02]  /*13570*/  SEL R37, R30, R31, P0 ;  /* 0x0000001f1e257207 */ /* 0x000fc40000000000 */
[----:B------:R-:W-:Y:S02]  /*13580*/  SEL R79, R53, R52, P0 ;  /* 0x00000034354f7207 */ /* 0x000fe40000000000 */
[----:B------:R-:W-:Y:S02]  /*13590*/  SEL R75, R31, R30, P0 ;  /* 0x0000001e1f4b7207 */ /* 0x000fe40000000000 */
[----:B------:R-:W-:Y:S02]  /*135a0*/  SEL R45, R34, R35, P0 ;  /* 0x00000023222d7207 */ /* 0x000fe40000000000 */
[----:B------:R-:W-:Y:S02]  /*135b0*/  SEL R63, R35, R34, P0 ;  /* 0x00000022233f7207 */ /* 0x000fe40000000000 */
[----:B------:R-:W-:Y:S02]  /*135c0*/  MOV R70, R20 ;  /* 0x0000001400467202 */ /* 0x000fe40000000f00 */
        /* <DEDUP_REMOVED lines=11> */
[----:B------:R-:W-:Y:S02]  /*13680*/  MOV R71, R24 ;  /* 0x0000001800477202 */ /* 0x000fe40000000f00 */
[----:B--2---:R-:W-:Y:S01]  /*13690*/  LOP3.LUT R28, R56, 0x2, RZ, 0x3c, !PT ;  /* 0x00000002381c7812 */ /* 0x004fe200078e3cff */
[----:B------:R-:W-:Y:S04]  /*136a0*/  SHFL.IDX PT, R14, R101, R56, 0x1c1f ;  /* 0x001c1f38650e7589 */ /* 0x000fe800000e0000 */
[----:B------:R-:W-:Y:S04]  /*136b0*/  SHFL.IDX PT, R26, R93, R56, 0x1c1f ;  /* 0x001c1f385d1a7589 */ /* 0x000fe800000e0000 */
[----:B------:R-:W0:Y:S04]  /*136c0*/  SHFL.IDX PT, R15, R97, R28, 0x1c1f ;  /* 0x001c1f1c610f7589 */ /* 0x000e2800000e0000 */
[----:B------:R-:W1:Y:S04]  /*136d0*/  SHFL.IDX PT, R27, R89, R28, 0x1c1f ;  /* 0x001c1f1c591b7589 */ /* 0x000e6800000e0000 */
[----:B------:R-:W-:Y:S04]  /*136e0*/  SHFL.IDX PT, R9, R103, R56, 0x1c1f ;  /* 0x001c1f3867097589 */ /* 0x000fe800000e0000 */
[----:B------:R-:W-:Y:S04]  /*136f0*/  SHFL.IDX PT, R21, R95, R56, 0x1c1f ;  /* 0x001c1f385f157589 */ /* 0x000fe800000e0000 */
[----:B------:R-:W2:Y:S04]  /*13700*/  SHFL.IDX PT, R20, R99, R28, 0x1c1f ;  /* 0x001c1f1c63147589 */ /* 0x000ea800000e0000 */
[----:B------:R-:W3:Y:S04]  /*13710*/  SHFL.IDX PT, R30, R91, R28, 0x1c1f ;  /* 0x001c1f1c5b1e7589 */ /* 0x000ee800000e0000 */
[----:B------:R-:W-:Y:S01]  /*13720*/  SHFL.IDX PT, R31, R87, R56, 0x1c1f ;  /* 0x001c1f38571f7589 */ /* 0x000fe200000e0000 */
[----:B0-----:R-:W-:-:S02]  /*13730*/  SEL R12, R14, R15, P0 ;  /* 0x0000000f0e0c7207 */ /* 0x001fc40000000000 */
[----:B------:R-:W-:Y:S01]  /*13740*/  SEL R14, R15, R14, P0 ;  /* 0x0000000e0f0e7207 */ /* 0x000fe20000000000 */
[----:B------:R-:W-:Y:S01]  /*13750*/  SHFL.IDX PT, R39, R41, R56, 0x1c1f ;  /* 0x001c1f3829277589 */ /* 0x000fe200000e0000 */
[----:B-1----:R-:W-:Y:S02]  /*13760*/  SEL R24, R26, R27, P0 ;  /* 0x0000001b1a187207 */ /* 0x002fe40000000000 */
[----:B------:R-:W-:Y:S01]  /*13770*/  SEL R26, R27, R26, P0 ;  /* 0x0000001a1b1a7207 */ /* 0x000fe20000000000 */
[----:B------:R-:W0:Y:S04]  /*13780*/  SHFL.IDX PT, R34, R83, R28, 0x1c1f ;  /* 0x001c1f1c53227589 */ /* 0x000e2800000e0000 */
[----:B------:R-:W-:Y:S04]  /*13790*/  SHFL.IDX PT, R40, R81, R56, 0x1c1f ;  /* 0x001c1f3851287589 */ /* 0x000fe800000e0000 */
[----:B------:R-:W1:Y:S01]  /*137a0*/  SHFL.IDX PT, R41, R77, R28, 0x1c1f ;  /* 0x001c1f1c4d297589 */ /* 0x000e6200000e0000 */
[----:B--2---:R-:W-:-:S02]  /*137b0*/  SEL R13, R9, R20, P0 ;  /* 0x00000014090d7207 */ /* 0x004fc40000000000 */
[----:B------:R-:W-:Y:S01]  /*137c0*/  SEL R15, R20, R9, P0 ;  /* 0x00000009140f7207 */ /* 0x000fe20000000000 */
[----:B------:R-:W-:Y:S01]  /*137d0*/  SHFL.IDX PT, R29, R29, R56, 0x1c1f ;  /* 0x001c1f381d1d7589 */ /* 0x000fe200000e0000 */
[----:B---3--:R-:W-:Y:S02]  /*137e0*/  SEL R25, R21, R30, P0 ;  /* 0x0000001e15197207 */ /* 0x008fe40000000000 */
[----:B------:R-:W-:Y:S01]  /*137f0*/  SEL R27, R30, R21, P0 ;  /* 0x000000151e1b7207 */ /* 0x000fe20000000000 */
[----:B------:R-:W2:Y:S01]  /*13800*/  SHFL.IDX PT, R32, R85, R28, 0x1c1f ;  /* 0x001c1f1c55207589 */ /* 0x000ea200000e0000 */
[----:B------:R-:W-:Y:S02]  /*13810*/  F2FP.BF16.F32.PACK_AB R64, R13, R12 ;  /* 0x0000000c0d40723e */ /* 0x000fe400000010ff */
[----:B------:R-:W-:Y:S01]  /*13820*/  F2FP.BF16.F32.PACK_AB R66, R15, R14 ;  /* 0x0000000e0f42723e */ /* 0x000fe200000010ff */
[----:B------:R-:W3:Y:S04]  /*13830*/  SHFL.IDX PT, R44, R73, R28, 0x1c1f ;  /* 0x001c1f1c492c7589 */ /* 0x000ee800000e0000 */
[----:B------:R-:W-:Y:S01]  /*13840*/  SHFL.IDX PT, R33, R33, R56, 0x1c1f ;  /* 0x001c1f3821217589 */ /* 0x000fe200000e0000 */
[----:B0-----:R-:W-:-:S02]  /*13850*/  SEL R20, R31, R34, P0 ;  /* 0x000000221f147207 */ /* 0x001fc40000000000 */
[----:B------:R-:W-:Y:S01]  /*13860*/  SEL R30, R34, R31, P0 ;  /* 0x0000001f221e7207 */ /* 0x000fe20000000000 */
[----:B------:R-:W-:Y:S04]  /*13870*/  SHFL.IDX PT, R37, R37, R56, 0x1c1f ;  /* 0x001c1f3825257589 */ /* 0x000fe800000e0000 */
[----:B------:R-:W0:Y:S01]  /*13880*/  SHFL.IDX PT, R36, R79, R28, 0x1c1f ;  /* 0x001c1f1c4f247589 */ /* 0x000e2200000e0000 */
[----:B-1----:R-:W-:Y:S02]  /*13890*/  SEL R34, R40, R41, P0 ;  /* 0x0000002928227207 */ /* 0x002fe40000000000 */
[----:B------:R-:W-:Y:S01]  /*138a0*/  SEL R40, R41, R40, P0 ;  /* 0x0000002829287207 */ /* 0x000fe20000000000 */
[----:B------:R1:W4:Y:S04]  /*138b0*/  SHFL.IDX PT, R42, R75, R28, 0x1c1f ;  /* 0x001c1f1c4b2a7589 */ /* 0x00032800000e0000 */
[----:B------:R-:W-:Y:S01]  /*138c0*/  SHFL.IDX PT, R45, R45, R56, 0x1c1f ;  /* 0x001c1f382d2d7589 */ /* 0x000fe200000e0000 */
[----:B--2---:R-:W-:-:S02]  /*138d0*/  SEL R21, R29, R32, P0 ;  /* 0x000000201d157207 */ /* 0x004fc40000000000 */
[----:B------:R-:W-:Y:S01]  /*138e0*/  SEL R31, R32, R29, P0 ;  /* 0x0000001d201f7207 */ /* 0x000fe20000000000 */
[----:B------:R-:W-:Y:S01]  /*138f0*/  SHFL.IDX PT, R43, R67, R56, 0x1c1f ;  /* 0x001c1f38432b7589 */ /* 0x000fe200000e0000 */
[----:B---3--:R-:W-:Y:S01]  /*13900*/  SEL R38, R39, R44, P0 ;  /* 0x0000002c27267207 */ /* 0x008fe20000000000 */
[----:B-1----:R-:W1:Y:S02]  /*13910*/  LDC.64 R74, c[0x0][0xc08] ;  /* 0x00030200ff4a7b82 */ /* 0x002e640000000a00 */
[----:B------:R-:W-:Y:S04]  /*13920*/  SHFL.IDX PT, R46, R65, R28, 0x1c1f ;  /* 0x001c1f1c412e7589 */ /* 0x000fe800000e0000 */
[----:B------:R-:W2:Y:S04]  /*13930*/  SHFL.IDX PT, R48, R63, R28, 0x1c1f ;  /* 0x001c1f1c3f307589 */ /* 0x000ea800000e0000 */
[----:B------:R-:W-:Y:S01]  /*13940*/  SHFL.IDX PT, R49, R49, R56, 0x1c1f ;  /* 0x001c1f3831317589 */ /* 0x000fe200000e0000 */
[----:B0-----:R-:W-:-:S03]  /*13950*/  SEL R41, R36, R33, P0 ;  /* 0x0000002124297207 */ /* 0x001fc60000000000 */
[----:B------:R-:W-:Y:S01]  /*13960*/  SHFL.IDX PT, R47, R61, R56, 0x1c1f ;  /* 0x001c1f383d2f7589 */ /* 0x000fe200000e0000 */
[----:B----4-:R-:W-:Y:S02]  /*13970*/  SEL R29, R42, R37, P0 ;  /* 0x000000252a1d7207 */ /* 0x010fe40000000000 */
[----:B------:R-:W-:Y:S01]  /*13980*/  F2FP.BF16.F32.PACK_AB R62, R41, R40 ;  /* 0x00000028293e723e */ /* 0x000fe200000010ff */
[----:B------:R-:W-:Y:S04]  /*13990*/  SHFL.IDX PT, R50, R59, R28, 0x1c1f ;  /* 0x001c1f1c3b327589 */ /* 0x000fe800000e0000 */
[----:B------:R-:W0:Y:S04]  /*139a0*/  SHFL.IDX PT, R52, R57, R28, 0x1c1f ;  /* 0x001c1f1c39347589 */ /* 0x000e2800000e0000 */
[----:B------:R-:W-:Y:S04]  /*139b0*/  SHFL.IDX PT, R51, R51, R56, 0x1c1f ;  /* 0x001c1f3833337589 */ /* 0x000fe800000e0000 */
[----:B------:R3:W-:Y:S01]  /*139c0*/  SHFL.IDX PT, R53, R53, R56, 0x1c1f ;  /* 0x001c1f3835357589 */ /* 0x0007e200000e0000 */
[----:B--2---:R-:W-:-:S03]  /*139d0*/  SEL R32, R45, R48, P0 ;  /* 0x000000302d207207 */ /* 0x004fc60000000000 */
[----:B------:R-:W-:Y:S04]  /*139e0*/  SHFL.IDX PT, R54, R55, R28, 0x1c1f ;  /* 0x001c1f1c37367589 */ /* 0x000fe800000e0000 */
[----:B------:R2:W4:Y:S01]  /*139f0*/  SHFL.IDX PT, R58, R35, R28, 0x1c1f ;  /* 0x001c1f1c233a7589 */ /* 0x00052200000e0000 */
[----:B---3--:R-:W-:Y:S02]  /*13a00*/  F2FP.BF16.F32.PACK_AB R56, R21, R20 ;  /* 0x000000141538723e */ /* 0x008fe400000010ff */
[----:B--2---:R-:W-:Y:S02]  /*13a10*/  SEL R28, R44, R39, P0 ;  /* 0x000000272c1c7207 */ /* 0x004fe40000000000 */
[----:B------:R-:W-:Y:S02]  /*13a20*/  SEL R35, R33, R36, P0 ;  /* 0x0000002421237207 */ /* 0x000fe40000000000 */
[----:B------:R-:W-:-:S02]  /*13a30*/  SEL R39, R37, R42, P0 ;  /* 0x0000002a25277207 */ /* 0x000fc40000000000 */
[----:B------:R-:W-:Y:S02]  /*13a40*/  SEL R36, R48, R45, P0 ;  /* 0x0000002d30247207 */ /* 0x000fe40000000000 */
[----:B------:R-:W-:Y:S02]  /*13a50*/  SEL R33, R43, R46, P0 ;  /* 0x0000002e2b217207 */ /* 0x000fe40000000000 */
[----:B------:R-:W-:Y:S02]  /*13a60*/  SEL R37, R46, R43, P0 ;  /* 0x0000002b2e257207 */ /* 0x000fe40000000000 */
[----:B0-----:R-:W-:Y:S02]  /*13a70*/  SEL R42, R49, R52, P0 ;  /* 0x00000034312a7207 */ /* 0x001fe40000000000 */
[----:B------:R-:W-:Y:S02]  /*13a80*/  SEL R44, R52, R49, P0 ;  /* 0x00000031342c7207 */ /* 0x000fe40000000000 */
[----:B------:R-:W-:-:S02]  /*13a90*/  SEL R43, R47, R50, P0 ;  /* 0x000000322f2b7207 */ /* 0x000fc40000000000 */
[----:B------:R-:W-:Y:S01]  /*13aa0*/  SEL R45, R50, R47, P0 ;  /* 0x0000002f322d7207 */ /* 0x000fe20000000000 */
[----:B------:R-:W-:Y:S01]  /*13ab0*/  IMAD.U32 R50, RZ, RZ, UR8 ;  /* 0x00000008ff327e24 */ /* 0x000fe2000f8e00ff */
[----:B----4-:R-:W-:Y:S02]  /*13ac0*/  SEL R46, R53, R58, P0 ;  /* 0x0000003a352e7207 */ /* 0x010fe40000000000 */
[----:B------:R-:W-:Y:S02]  /*13ad0*/  SEL R48, R58, R53, P0 ;  /* 0x000000353a307207 */ /* 0x000fe40000000000 */
[----:B------:R-:W-:Y:S02]  /*13ae0*/  SEL R47, R51, R54, P0 ;  /* 0x00000036332f7207 */ /* 0x000fe40000000000 */
[----:B------:R-:W-:Y:S01]  /*13af0*/  SEL R49, R54, R51, P0 ;  /* 0x0000003336317207 */ /* 0x000fe20000000000 */
[----:B------:R-:W-:Y:S01]  /*13b00*/  IMAD.U32 R51, RZ, RZ, UR9 ;  /* 0x00000009ff337e24 */ /* 0x000fe2000f8e00ff */
        /* <DEDUP_REMOVED lines=12> */
[----:B------:R-:W-:Y:S01]  /*13bd0*/  F2FP.BF16.F32.PACK_AB R61, R47, R46 ;  /* 0x0000002e2f3d723e */ /* 0x000fe200000010ff */
[----:B------:R2:W-:Y:S01]  /*13be0*/  STSM.16.M88.4 [R70], R56 ;  /* 0x0000003846007844 */ /* 0x0005e20000000200 */
[----:B------:R-:W-:Y:S02]  /*13bf0*/  F2FP.BF16.F32.PACK_AB R63, R49, R48 ;  /* 0x00000030313f723e */ /* 0x000fe400000010ff */
[----:B------:R-:W-:-:S03]  /*13c00*/  ISETP.NE.U32.AND P0, PT, RZ, UR10, PT ;  /* 0x0000000aff007c0c */ /* 0x000fc6000bf05070 */
[----:B------:R3:W-:Y:S01]  /*13c10*/  STSM.16.M88.4 [R69], R60 ;  /* 0x0000003c45007844 */ /* 0x0007e20000000200 */
[----:B------:R-:W-:Y:S01]  /*13c20*/  ISETP.NE.AND.EX P0, PT, RZ, UR11, PT, P0 ;  /* 0x0000000bff007c0c */ /* 0x000fe2000bf05300 */
[----:B------:R-:W-:Y:S01]  /*13c30*/  BAR.SYNC.DEFER_BLOCKING 0x1, 0x180 ;  /* 0x0046000000007b1d */ /* 0x000fe20000010000 */
[----:B-1----:R-:W-:-:S07]  /*13c40*/  ISETP.NE.U32.AND P1, PT, R74, RZ, PT ;  /* 0x000000ff4a00720c */ /* 0x002fce0003f25070 */
[----:B0-----:R-:W0:Y:S04]  /*13c50*/  LDC R52, c[0x0][0xbe8] ;  /* 0x0002fa00ff347b82 */ /* 0x001e280000000800 */
[----:B------:R-:W4:Y:S01]  /*13c60*/  @P0 LDG.E R68, desc[UR50][R50.64] ;  /* 0x0000003232440981 */ /* 0x000f22000c1e1900 */
[----:B------:R-:W-:Y:S01]  /*13c70*/  R2UR UR4, R75 ;  /* 0x000000004b0472ca */ /* 0x000fe200000e0000 */
[----:B------:R-:W-:Y:S01]  /*13c80*/  VOTEU.ANY UP0, P1 ;  /* 0x00000000003f7886 */ /* 0x000fe20000800100 */
[----:B0-----:R-:W-:-:S11]  /*13c90*/  ISETP.NE.AND P1, PT, R52, 0x1, PT ;  /* 0x000000013400780c */ /* 0x001fd60003f25270 */
[----:B------:R-:W-:-:S03]  /*13ca0*/  UISETP.NE.AND.EX UP0, UPT, UR4, URZ, UPT, UP0 ;  /* 0x0000003f0400728c */ /* 0x000fc6000bf05300 */
[----:B------:R-:W-:Y:S01]  /*13cb0*/  ULDC UR4, c[0x0][0xa88] ;  /* 0x0002a20000047ab9 */ /* 0x000fe20000000800 */
[----:B------:R-:W-:Y:S01]  /*13cc0*/  UISETP.GT.AND UP1, UPT, UR42, 0x1, UPT ;  /* 0x000000012a00788c */ /* 0x000fe2000bf24270 */
[----:B------:R-:W-:Y:S01]  /*13cd0*/  IMAD.U32 R9, RZ, RZ, UR4 ;  /* 0x00000004ff097e24 */ /* 0x000fe2000f8e00ff */
[----:B------:R-:W-:Y:S01]  /*13ce0*/  PLOP3.LUT P4, PT, PT, PT, UP0, 0x80, 0x0 ;  /* 0x000000000000781c */ /* 0x000fe20003f8f008 */
[----:B------:R-:W0:Y:S04]  /*13cf0*/  @P1 LDC R53, c[0x0][0xbec] ;  /* 0x0002fb00ff351b82 */ /* 0x000e280000000800 */
[----:B------:R-:W-:Y:S02]  /*13d00*/  @UP0 ULDC.64 UR8, c[0x0][0xc08] ;  /* 0x0003020000080ab9 */ /* 0x000fe40000000a00 */
[----:B------:R-:W-:Y:S01]  /*13d10*/  @UP0 UIMAD.WIDE UR8, UR39, 0x4, UR8 ;  /* 0x00000004270808a5 */ /* 0x000fe2000f8e0208 */
[----:B------:R-:W-:-:S05]  /*13d20*/  UMOV UR14, 0x9b8 ;  /* 0x000009b8000e7882 */ /* 0x000fca0000000000 */
[----:B------:R-:W-:Y:S02]  /*13d30*/  IMAD.U32 R54, RZ, RZ, UR8 ;  /* 0x00000008ff367e24 */ /* 0x000fe4000f8e00ff */
[----:B------:R-:W-:Y:S01]  /*13d40*/  IMAD.U32 R55, RZ, RZ, UR9 ;  /* 0x00000009ff377e24 */ /* 0x000fe2000f8e00ff */
[----:B------:R-:W-:-:S04]  /*13d50*/  USEL UR14, UR14, 0x978, UP1 ;  /* 0x000009780e0e7887 */ /* 0x000fc80008800000 */
[----:B------:R1:W5:Y:S01]  /*13d60*/  @P4 LDG.E R9, desc[UR50][R54.64] ;  /* 0x0000003236094981 */ /* 0x000362000c1e1900 */
[----:B------:R-:W-:Y:S01]  /*13d70*/  UISETP.NE.U32.AND UP0, UPT, UR10, URZ, UPT ;  /* 0x0000003f0a00728c */ /* 0x000fe2000bf05070 */
[----:B--2---:R-:W-:Y:S01]  /*13d80*/  LEA.HI R57, R18, R17, RZ, 0x7 ;  /* 0x0000001112397211 */ /* 0x004fe200078f38ff */
[----:B------:R-:W-:Y:S01]  /*13d90*/  UMOV UR4, URZ ;  /* 0x0000003f00047c82 */ /* 0x000fe20008000000 */
[----:B------:R-:W-:Y:S01]  /*13da0*/  USEL UR16, UR41, URZ, UP1 ;  /* 0x0000003f29107287 */ /* 0x000fe20008800000 */
[----:B---3--:R-:W-:Y:S01]  /*13db0*/  VIADD R60, R22, UR40 ;  /* 0x00000028163c7c36 */ /* 0x008fe20008000000 */
[----:B------:R-:W-:Y:S01]  /*13dc0*/  UISETP.NE.AND.EX UP0, UPT, UR11, URZ, UPT, UP0 ;  /* 0x0000003f0b00728c */ /* 0x000fe2000bf05300 */
[----:B------:R-:W-:Y:S01]  /*13dd0*/  LOP3.LUT R18, R57, 0xffffff80, RZ, 0xc0, !PT ;  /* 0xffffff8039127812 */ /* 0x000fe200078ec0ff */
[----:B------:R-:W-:Y:S01]  /*13de0*/  ULDC.64 UR12, c[0x0][UR14+0x218] ;  /* 0x000086000e0c7abb */ /* 0x000fe20008000a00 */
[----:B------:R-:W-:Y:S01]  /*13df0*/  ULDC.64 UR18, c[0x0][UR14+0x210] ;  /* 0x000084000e127abb */ /* 0x000fe20008000a00 */
[----:B-1----:R-:W1:Y:S01]  /*13e00*/  @P1 LDC R55, c[0x0][0xbf0] ;  /* 0x0002fc00ff371b82 */ /* 0x002e620000000800 */
[----:B------:R-:W-:Y:S01]  /*13e10*/  UIMAD.WIDE.U32 UR10, UR12, UR37, URZ ;  /* 0x000000250c0a72a5 */ /* 0x000fe2000f8e003f */
[----:B------:R-:W-:Y:S01]  /*13e20*/  IMAD.IADD R58, R17, 0x1, -R18 ;  /* 0x00000001113a7824 */ /* 0x000fe200078e0a12 */
[----:B------:R-:W-:Y:S01]  /*13e30*/  UIMAD UR12, UR13, UR37, URZ ;  /* 0x000000250d0c72a4 */ /* 0x000fe2000f8e023f */
[----:B0-----:R-:W-:Y:S01]  /*13e40*/  @P1 IMAD.HI.U32 R18, R60, R53, RZ ;  /* 0x000000353c121227 */ /* 0x001fe200078e00ff */
[----:B------:R-:W-:Y:S01]  /*13e50*/  ULDC.64 UR8, c[0x0][UR14+0x220] ;  /* 0x000088000e087abb */ /* 0x000fe20008000a00 */
[----:B------:R-:W-:Y:S01]  /*13e60*/  USEL UR7, UR39, URZ, !UP0 ;  /* 0x0000003f27077287 */ /* 0x000fe2000c000000 */
[----:B------:R-:W-:Y:S01]  /*13e70*/  SHF.R.S32.HI R59, RZ, 0x1f, R58 ;  /* 0x0000001fff3b7819 */ /* 0x000fe2000001143a */
[----:B------:R-:W-:Y:S01]  /*13e80*/  ULDC.64 UR14, c[0x0][UR14+0x228] ;  /* 0x00008a000e0e7abb */ /* 0x000fe20008000a00 */
[----:B------:R-:W-:Y:S01]  /*13e90*/  USHF.R.S32.HI UR17, URZ, 0x1f, UR39 ;  /* 0x0000001f3f117899 */ /* 0x000fe20008011427 */
[----:B------:R-:W-:Y:S01]  /*13ea0*/  IMAD.MOV.U32 R17, RZ, RZ, R60 ;  /* 0x000000ffff117224 */ /* 0x000fe200078e003c */
[----:B------:R-:W-:Y:S01]  /*13eb0*/  UIMAD.WIDE.U32 UR20, UR14, UR16, URZ ;  /* 0x000000100e1472a5 */ /* 0x000fe2000f8e003f */
[----:B------:R-:W-:Y:S01]  /*13ec0*/  SHF.R.S32.HI R57, RZ, 0x7, R57 ;  /* 0x00000007ff397819 */ /* 0x000fe20000011439 */
[----:B------:R-:W-:-:S02]  /*13ed0*/  UIADD3 UR11, UR11, UR12, URZ ;  /* 0x0000000c0b0b7290 */ /* 0x000fc4000fffe03f */
[----:B------:R-:W-:Y:S02]  /*13ee0*/  UIMAD.WIDE.U32 UR12, UR8, UR7, URZ ;  /* 0x00000007080c72a5 */ /* 0x000fe4000f8e003f */
[----:B------:R-:W-:Y:S01]  /*13ef0*/  USEL UR17, UR17, URZ, !UP0 ;  /* 0x0000003f11117287 */ /* 0x000fe2000c000000 */
[----:B------:R-:W-:Y:S01]  /*13f00*/  IMAD.U32 R54, RZ, RZ, UR20 ;  /* 0x00000014ff367e24 */ /* 0x000fe2000f8e00ff */
[----:B------:R-:W-:Y:S02]  /*13f10*/  UIMAD UR9, UR9, UR7, URZ ;  /* 0x00000007090972a4 */ /* 0x000fe4000f8e023f */
[----:B------:R-:W-:Y:S02]  /*13f20*/  UIMAD UR14, UR15, UR16, URZ ;  /* 0x000000100f0e72a4 */ /* 0x000fe4000f8e023f */
[----:B------:R-:W-:Y:S01]  /*13f30*/  UIMAD UR9, UR8, UR17, UR9 ;  /* 0x00000011080972a4 */ /* 0x000fe2000f8e0209 */
[----:B-1----:R-:W-:Y:S01]  /*13f40*/  @P1 SHF.R.U32.HI R17, RZ, R55, R18 ;  /* 0x00000037ff111219 */ /* 0x002fe20000011612 */
[----:B------:R-:W-:Y:S01]  /*13f50*/  UIADD3 UR14, UR21, UR14, URZ ;  /* 0x0000000e150e7290 */ /* 0x000fe2000fffe03f */
[CC--:B------:R-:W-:Y:S01]  /*13f60*/  LEA.HI R18, R59.reuse, R58.reuse, RZ, 0x2 ;  /* 0x0000003a3b127211 */ /* 0x0c0fe200078f10ff */
[----:B------:R-:W-:Y:S01]  /*13f70*/  UIADD3 UR8, UR13, UR9, URZ ;  /* 0x000000090d087290 */ /* 0x000fe2000fffe03f */
[----:B------:R-:W-:Y:S01]  /*13f80*/  IMAD.U32 R55, RZ, RZ, UR21 ;  /* 0x00000015ff377e24 */ /* 0x000fe2000f8e00ff */
[----:B------:R-:W-:Y:S01]  /*13f90*/  LEA.HI R59, R59, R58, RZ, 0x5 ;  /* 0x0000003a3b3b7211 */ /* 0x000fe200078f28ff */
[--C-:B------:R-:W-:Y:S01]  /*13fa0*/  IMAD.MOV R53, RZ, RZ, -R17.reuse ;  /* 0x000000ffff357224 */ /* 0x100fe200078e0a11 */
[--C-:B------:R-:W-:Y:S01]  /*13fb0*/  SHF.R.S32.HI R61, RZ, 0x2, R18.reuse ;  /* 0x00000002ff3d7819 */ /* 0x100fe20000011412 */
[----:B------:R-:W-:Y:S01]  /*13fc0*/  IMAD.U32 R55, RZ, RZ, UR14 ;  /* 0x0000000eff377e24 */ /* 0x000fe2000f8e00ff */
[----:B------:R-:W-:Y:S01]  /*13fd0*/  SHF.R.S32.HI R62, RZ, 0x1f, R18 ;  /* 0x0000001fff3e7819 */ /* 0x000fe20000011412 */
[----:B------:R-:W-:Y:S01]  /*13fe0*/  IMAD R53, R52, R53, R60 ;  /* 0x0000003534357224 */ /* 0x000fe200078e023c */
[----:B------:R-:W-:-:S02]  /*13ff0*/  SHF.R.S32.HI R18, RZ, 0x1f, R17 ;  /* 0x0000001fff127819 */ /* 0x000fc40000011411 */
[----:B------:R-:W-:Y:S01]  /*14000*/  LEA.HI R62, R62, R61, RZ, 0x3 ;  /* 0x0000003d3e3e7211 */ /* 0x000fe200078f18ff */
[----:B------:R-:W-:Y:S01]  /*14010*/  IMAD R56, R53, UR19, RZ ;  /* 0x0000001335387c24 */ /* 0x000fe2000f8e02ff */
[----:B------:R-:W-:Y:S02]  /*14020*/  SHF.R.S32.HI R59, RZ, 0x5, R59 ;  /* 0x00000005ff3b7819 */ /* 0x000fe4000001143b */
[----:B------:R-:W-:-:S05]  /*14030*/  LOP3.LUT R62, R62, 0xfffffff8, RZ, 0xc0, !PT ;  /* 0xfffffff83e3e7812 */ /* 0x000fca00078ec0ff */
[----:B------:R-:W-:-:S04]  /*14040*/  IMAD.IADD R62, R61, 0x1, -R62 ;  /* 0x000000013d3e7824 */ /* 0x000fc800078e0a3e */
[----:B------:R-:W-:Y:S01]  /*14050*/  IMAD R59, R59, 0x10, R62 ;  /* 0x000000103b3b7824 */ /* 0x000fe200078e023e */
[----:B----4-:R-:W-:-:S13]  /*14060*/  @P0 R2UR UR4, R68 ;  /* 0x00000000440402ca */ /* 0x010fda00000e0000 */
[----:B------:R-:W-:-:S06]  /*14070*/  UIADD3 UR10, UP0, UP2, UR12, UR10, UR4 ;  /* 0x0000000a0c0a7290 */ /* 0x000fcc000fa1e004 */
[----:B------:R-:W-:Y:S01]  /*14080*/  IADD3 R54, P2, P3, R17, UR10, R54 ;  /* 0x0000000a11367c10 */ /* 0x000fe2000fb5e036 */
[----:B------:R-:W-:Y:S01]  /*14090*/  USHF.R.S32.HI UR10, URZ, 0x1f, UR4 ;  /* 0x0000001f3f0a7899 */ /* 0x000fe20008011404 */
[----:B------:R-:W-:-:S03]  /*140a0*/  SHF.R.S32.HI R17, RZ, 0x1f, R53 ;  /* 0x0000001fff117819 */ /* 0x000fc60000011435 */
[----:B------:R-:W-:Y:S02]  /*140b0*/  UIADD3.X UR8, UR8, UR11, UR10, UP0, UP2 ;  /* 0x0000000b08087290 */ /* 0x000fe400087e440a */
[----:B------:R-:W-:-:S04]  /*140c0*/  IMAD R17, R17, UR18, R56 ;  /* 0x0000001211117c24 */ /* 0x000fc8000f8e0238 */
[----:B------:R-:W-:Y:S01]  /*140d0*/  IADD3.X R55, R18, UR8, R55, P2, P3 ;  /* 0x0000000812377c10 */ /* 0x000fe200097e6437 */
[----:B------:R-:W-:Y:S01]  /*140e0*/  IMAD.HI R18, R57, 0x55555556, RZ ;  /* 0x5555555639127827 */ /* 0x000fe200078e02ff */
[----:B------:R-:W-:Y:S01]  /*140f0*/  ULDC.64 UR8, c[0x0][0xba8] ;  /* 0x0002ea0000087ab9 */ /* 0x000fe20000000a00 */
[----:B------:R-:W-:Y:S01]  /*14100*/  @!UP1 ULDC UR8, c[0x0][0xb50] ;  /* 0x0002d40000089ab9 */ /* 0x000fe20000000800 */
[----:B------:R-:W-:Y:S01]  /*14110*/  @!UP1 ULDC UR9, c[0x0][0xb54] ;  /* 0x0002d50000099ab9 */ /* 0x000fe20000000800 */
[----:B------:R-:W-:Y:S01]  /*14120*/  IMAD.WIDE.U32 R54, R53, UR18, R54 ;  /* 0x0000001235367c25 */ /* 0x000fe2000f8e0036 */
[----:B------:R-:W-:-:S03]  /*14130*/  LEA.HI R56, R18, R18, RZ, 0x1 ;  /* 0x0000001212387211 */ /* 0x000fc600078f08ff */
[----:B------:R-:W-:Y:S01]  /*14140*/  IMAD.IADD R17, R55, 0x1, R17 ;  /* 0x0000000137117824 */ /* 0x000fe200078e0211 */
[----:B------:R-:W-:Y:S01]  /*14150*/  LEA R18, P2, R54, UR8, 0x2 ;  /* 0x0000000836127c11 */ /* 0x000fe2000f8410ff */
[----:B------:R-:W-:-:S03]  /*14160*/  IMAD R56, R56, -0x3, R57 ;  /* 0xfffffffd38387824 */ /* 0x000fc600078e0239 */
[----:B------:R-:W-:Y:S01]  /*14170*/  LEA.HI.X R17, R54, UR9, R17, 0x2, P2 ;  /* 0x0000000936117c11 */ /* 0x000fe200090f1411 */
[----:B------:R-:W-:Y:S08]  /*14180*/  @P4 BRA `(.L_x_12076) ;  /* 0x0000000000104947 */ /* 0x000ff00003800000 */
[----:B------:R-:W-:Y:S05]  /*14190*/  @!P0 BRA `(.L_x_12076) ;  /* 0x00000000000c8947 */ /* 0x000fea0003800000 */
[----:B------:R-:W2:Y:S04]  /*141a0*/  LDG.E R54, desc[UR50][R50.64] ;  /* 0x0000003232367981 */ /* 0x000ea8000c1e1900 */
[----:B-----5:R-:W2:Y:S02]  /*141b0*/  LDG.E R9, desc[UR50][R50.64+0x4] ;  /* 0x0000043232097981 */ /* 0x020ea4000c1e1900 */
[----:B--2---:R-:W-:-:S07]  /*141c0*/  IMAD.IADD R9, R9, 0x1, -R54 ;  /* 0x0000000109097824 */ /* 0x004fce00078e0a36 */
.L_x_12076:
[----:B------:R-:W-:Y:S01]  /*141d0*/  IMAD R56, R56, 0x40, R59 ;  /* 0x0000004038387824 */ /* 0x000fe200078e023b */
[----:B------:R-:W-:Y:S01]  /*141e0*/  SHFL.IDX PT, R50, R18, RZ, 0x1c1f ;  /* 0x001c1fff12327589 */ /* 0x000fe200000e0000 */
[----:B-----5:R-:W-:Y:S01]  /*141f0*/  IMAD R9, R9, R52, RZ ;  /* 0x0000003409097224 */ /* 0x020fe200078e02ff */
[----:B------:R-:W-:Y:S01]  /*14200*/  LOP3.LUT P0, RZ, R58, 0x3, RZ, 0xc0, !PT ;  /* 0x000000033aff7812 */ /* 0x000fe2000780c0ff */
[----:B------:R-:W-:Y:S01]  /*14210*/  VIADD R56, R56, UR40 ;  /* 0x0000002838387c36 */ /* 0x000fe20008000000 */
[----:B------:R-:W0:Y:S03]  /*14220*/  SHFL.IDX PT, R51, R17, RZ, 0x1c1f ;  /* 0x001c1fff11337589 */ /* 0x000e2600000e0000 */
[C---:B------:R-:W-:Y:S01]  /*14230*/  VIADD R58, R56.reuse, 0x8 ;  /* 0x00000008383a7836 */ /* 0x040fe20000000000 */
[----:B------:R-:W-:Y:S01]  /*14240*/  SHFL.IDX PT, R54, R18, 0x1, 0x1c1f ;  /* 0x003c1f0012367f89 */ /* 0x000fe200000e0000 */
[----:B------:R-:W-:-:S03]  /*14250*/  ISETP.GE.OR P2, PT, R56, R9, P0 ;  /* 0x000000093800720c */ /* 0x000fc60000746670 */
[----:B------:R-:W1:Y:S01]  /*14260*/  SHFL.IDX PT, R55, R17, 0x1, 0x1c1f ;  /* 0x003c1f0011377f89 */ /* 0x000e6200000e0000 */
[----:B------:R-:W-:-:S09]  /*14270*/  ISETP.GE.OR P0, PT, R58, R9, P0 ;  /* 0x000000093a00720c */ /* 0x000fd20000706670 */
[----:B0-----:R0:W-:Y:S04]  /*14280*/  @!P2 ST.E desc[UR50][R50.64], R6 ;  /* 0x000000063200a985 */ /* 0x0011e8000c101932 */
[----:B-1----:R0:W-:Y:S01]  /*14290*/  @!P0 ST.E desc[UR50][R54.64], R7 ;  /* 0x0000000736008985 */ /* 0x0021e2000c101932 */
[----:B------:R-:W-:-:S13]  /*142a0*/  PLOP3.LUT P0, PT, PT, PT, UP1, 0x80, 0x0 ;  /* 0x000000000000781c */ /* 0x000fda0003f0f018 */
[----:B0-----:R-:W-:Y:S05]  /*142b0*/  @P0 BRA `(.L_x_12077) ;  /* 0x0000000400ac0947 */ /* 0x001fea0003800000 */
[----:B------:R-:W-:Y:S01]  /*142c0*/  IMAD R7, R5, 0x40, R0 ;  /* 0x0000004005077824 */ /* 0x000fe200078e0200 */
[----:B------:R-:W-:Y:S01]  /*142d0*/  ULDC.64 UR12, c[0x0][0xaa0] ;  /* 0x0002a800000c7ab9 */ /* 0x000fe20000000a00 */
[----:B------:R-:W0:Y:S02]  /*142e0*/  @P1 LDC R17, c[0x0][0xbf0] ;  /* 0x0002fc00ff111b82 */ /* 0x000e240000000800 */
        /* <DEDUP_REMOVED lines=21> */
[----:B------:R-:W-:Y:S02]  /*14440*/  IMAD R8, R8, 0x30, R5 ;  /* 0x0000003008087824 */ /* 0x000fe400078e0205 */
[----:B------:R-:W-:Y:S01]  /*14450*/  SHF.R.U64 R6, R6, 0x3, RZ ;  /* 0x0000000306067819 */ /* 0x000fe200000012ff */
[----:B------:R-:W-:Y:S01]  /*14460*/  UIMAD.WIDE.U32 UR8, UR4, UR12, URZ ;  /* 0x0000000c040872a5 */ /* 0x000fe2000f8e003f */
[----:B------:R-:W-:Y:S02]  /*14470*/  IMAD.X R33, RZ, RZ, R11, P0 ;  /* 0x000000ffff217224 */ /* 0x000fe400000e060b */
[----:B------:R-:W-:Y:S02]  /*14480*/  LOP3.LUT R32, R6, R7, RZ, 0x3c, !PT ;  /* 0x0000000706207212 */ /* 0x000fe400078e3cff */
[----:B------:R-:W1:Y:S01]  /*14490*/  @P1 LDC R7, c[0x0][0xbec] ;  /* 0x0002fb00ff071b82 */ /* 0x000e620000000800 */
[----:B------:R-:W-:Y:S01]  /*144a0*/  UIMAD UR10, UR4, UR13, UR10 ;  /* 0x0000000d040a72a4 */ /* 0x000fe2000f8e020a */
[----:B------:R-:W-:-:S02]  /*144b0*/  VIADD R10, R8, UR40 ;  /* 0x00000028080a7c36 */ /* 0x000fc40008000000 */
[----:B------:R-:W5:Y:S01]  /*144c0*/  LD.E.128 R32, desc[UR50][R32.64] ;  /* 0x0000003220207980 */ /* 0x000f62000c101d00 */
[----:B------:R-:W-:Y:S01]  /*144d0*/  UIADD3 UR9, UR9, UR10, URZ ;  /* 0x0000000a09097290 */ /* 0x000fe2000fffe03f */
[----:B------:R-:W-:Y:S01]  /*144e0*/  IMAD.MOV.U32 R11, RZ, RZ, R10 ;  /* 0x000000ffff0b7224 */ /* 0x000fe200078e000a */
[----:B------:R-:W-:Y:S01]  /*144f0*/  USHF.R.S32.HI UR4, URZ, 0x1f, UR7 ;  /* 0x0000001f3f047899 */ /* 0x000fe20008011407 */
[----:B------:R-:W-:Y:S01]  /*14500*/  VIADD R20, R5, UR40 ;  /* 0x0000002805147c36 */ /* 0x000fe20008000000 */
[----:B------:R-:W-:Y:S01]  /*14510*/  ULDC.64 UR10, c[0x0][0xae8] ;  /* 0x0002ba00000a7ab9 */ /* 0x000fe20000000a00 */
[----:B------:R-:W-:Y:S01]  /*14520*/  @!PT LDS RZ, [RZ] ;  /* 0x00000000fffff984 */ /* 0x000fe20000000800 */
[----:B------:R-:W-:Y:S01]  /*14530*/  @!PT LDS RZ, [RZ] ;  /* 0x00000000fffff984 */ /* 0x000fe20000000800 */
[----:B------:R-:W-:Y:S01]  /*14540*/  @!PT LDS RZ, [RZ] ;  /* 0x00000000fffff984 */ /* 0x000fe20000000800 */
[----:B------:R-:W-:Y:S01]  /*14550*/  @!PT LDS RZ, [RZ] ;  /* 0x00000000fffff984 */ /* 0x000fe20000000800 */
[----:B------:R0:W-:Y:S06]  /*14560*/  MEMBAR.ALL.CTA ;  /* 0x0000000000007992 */ /* 0x0001ec0000008000 */
[----:B0-----:R-:W0:Y:S01]  /*14570*/  FENCE.VIEW.ASYNC.S ;  /* 0x00000000000073c6 */ /* 0x001e220000000000 */
[----:B------:R-:W-:Y:S01]  /*14580*/  UIMAD.WIDE.U32 UR8, UR37, UR10, UR8 ;  /* 0x0000000a250872a5 */ /* 0x000fe2000f8e0008 */
[----:B------:R-:W-:-:S03]  /*14590*/  VIADD R5, R4, 0x13220 ;  /* 0x0001322004057836 */ /* 0x000fc60000000000 */
[----:B------:R-:W-:-:S03]  /*145a0*/  UIMAD UR9, UR37, UR11, UR9 ;  /* 0x0000000b250972a4 */ /* 0x000fc6000f8e0209 */
[----:B------:R-:W-:Y:S02]  /*145b0*/  ULDC.64 UR10, c[0x0][0xaf0] ;  /* 0x0002bc00000a7ab9 */ /* 0x000fe40000000a00 */
[----:B------:R-:W-:Y:S02]  /*145c0*/  UIMAD UR4, UR4, UR10, URZ ;  /* 0x0000000a040472a4 */ /* 0x000fe4000f8e023f */
[----:B------:R-:W-:Y:S01]  /*145d0*/  UIMAD.WIDE.U32 UR8, UR7, UR10, UR8 ;  /* 0x0000000a070872a5 */ /* 0x000fe2000f8e0008 */
[----:B-1----:R-:W-:Y:S01]  /*145e0*/  @P1 IMAD.HI.U32 R6, R10, R7, RZ ;  /* 0x000000070a061227 */ /* 0x002fe200078e00ff */
[----:B------:R-:W-:-:S03]  /*145f0*/  UIMAD UR4, UR7, UR11, UR4 ;  /* 0x0000000b070472a4 */ /* 0x000fc6000f8e0204 */
[----:B------:R-:W-:Y:S01]  /*14600*/  ULDC.64 UR10, c[0x0][0xae0] ;  /* 0x0002b800000a7ab9 */ /* 0x000fe20000000a00 */
[----:B------:R-:W-:Y:S01]  /*14610*/  @P1 SHF.R.U32.HI R11, RZ, R17, R6 ;  /* 0x00000011ff0b1219 */ /* 0x000fe20000011606 */
[----:B------:R-:W-:Y:S02]  /*14620*/  UIADD3 UR4, UR9, UR4, URZ ;  /* 0x0000000409047290 */ /* 0x000fe4000fffe03f */
[----:B------:R-:W-:Y:S01]  /*14630*/  IMAD.U32 R7, RZ, RZ, UR9 ;  /* 0x00000009ff077e24 */ /* 0x000fe2000f8e00ff */
[--C-:B------:R-:W-:Y:S01]  /*14640*/  SHF.R.S32.HI R8, RZ, 0x1f, R11.reuse ;  /* 0x0000001fff087819 */ /* 0x100fe2000001140b */
[----:B------:R-:W-:Y:S02]  /*14650*/  IMAD.MOV R17, RZ, RZ, -R11 ;  /* 0x000000ffff117224 */ /* 0x000fe400078e0a0b */
[----:B------:R-:W-:Y:S01]  /*14660*/  IMAD.U32 R6, RZ, RZ, UR8 ;  /* 0x00000008ff067e24 */ /* 0x000fe2000f8e00ff */
[----:B------:R-:W-:Y:S01]  /*14670*/  ULDC.64 UR8, c[0x0][0xad8] ;  /* 0x0002b60000087ab9 */ /* 0x000fe20000000a00 */
[----:B------:R-:W-:-:S02]  /*14680*/  IMAD R8, R8, UR10, RZ ;  /* 0x0000000a08087c24 */ /* 0x000fc4000f8e02ff */
[----:B------:R-:W-:Y:S02]  /*14690*/  IMAD R17, R52, R17, R10 ;  /* 0x0000001134117224 */ /* 0x000fe400078e020a */
[----:B------:R-:W-:Y:S01]  /*146a0*/  IMAD.U32 R7, RZ, RZ, UR4 ;  /* 0x00000004ff077e24 */ /* 0x000fe2000f8e00ff */
[----:B------:R-:W-:Y:S01]  /*146b0*/  ULDC UR4, c[0x0][0xac8] ;  /* 0x0002b20000047ab9 */ /* 0x000fe20000000800 */
[C---:B------:R-:W-:Y:S01]  /*146c0*/  IMAD R21, R11.reuse, UR11, R8 ;  /* 0x0000000b0b157c24 */ /* 0x040fe2000f8e0208 */
[----:B------:R-:W-:Y:S01]  /*146d0*/  SHF.R.S32.HI R8, RZ, 0x1f, R17 ;  /* 0x0000001fff087819 */ /* 0x000fe20000011411 */
[----:B------:R-:W-:-:S04]  /*146e0*/  IMAD.WIDE.U32 R6, R11, UR10, R6 ;  /* 0x0000000a0b067c25 */ /* 0x000fc8000f8e0006 */
[----:B------:R-:W-:Y:S02]  /*146f0*/  IMAD.IADD R7, R7, 0x1, R21 ;  /* 0x0000000107077824 */ /* 0x000fe400078e0215 */
[----:B------:R-:W-:Y:S02]  /*14700*/  IMAD R8, R8, UR8, RZ ;  /* 0x0000000808087c24 */ /* 0x000fe4000f8e02ff */
[----:B------:R-:W-:-:S04]  /*14710*/  IMAD.WIDE.U32 R6, R17, UR8, R6 ;  /* 0x0000000811067c25 */ /* 0x000fc8000f8e0006 */
[----:B------:R-:W-:Y:S01]  /*14720*/  IMAD R11, R17, UR9, R8 ;  /* 0x00000009110b7c24 */ /* 0x000fe2000f8e0208 */
[----:B------:R-:W-:Y:S01]  /*14730*/  ULDC.64 UR8, c[0x0][0xa80] ;  /* 0x0002a00000087ab9 */ /* 0x000fe20000000a00 */
[----:B------:R-:W-:Y:S01]  /*14740*/  VIADD R8, R20, 0x60 ;  /* 0x0000006014087836 */ /* 0x000fe20000000000 */
[----:B------:R-:W-:Y:S01]  /*14750*/  LEA R17, P0, R6, UR8, 0x1 ;  /* 0x0000000806117c11 */ /* 0x000fe2000f8008ff */
[----:B------:R-:W-:-:S04]  /*14760*/  IMAD.IADD R7, R7, 0x1, R11 ;  /* 0x0000000107077824 */ /* 0x000fc800078e020b */
[----:B0-----:R-:W0:Y:S01]  /*14770*/  SHFL.IDX PT, R37, R17, 0x1, 0x181f ;  /* 0x00381f0011257f89 */ /* 0x001e2200000e0000 */
[----:B------:R-:W-:Y:S01]  /*14780*/  LEA.HI.X R18, R6, UR9, R7, 0x1, P0 ;  /* 0x0000000906127c11 */ /* 0x000fe200080f0c07 */
[----:B------:R-:W-:Y:S01]  /*14790*/  VIADD R6, R20, 0x30 ;  /* 0x0000003014067836 */ /* 0x000fe20000000000 */
[----:B------:R-:W-:Y:S01]  /*147a0*/  ISETP.GE.AND P0, PT, R0, UR4, PT ;  /* 0x0000000400007c0c */ /* 0x000fe2000bf06270 */
[----:B------:R-:W1:Y:S03]  /*147b0*/  SHFL.IDX PT, R7, R17, RZ, 0x181f ;  /* 0x00181fff11077589 */ /* 0x000e6600000e0000 */
[-C--:B------:R-:W-:Y:S01]  /*147c0*/  ISETP.GE.OR P1, PT, R20, R9.reuse, P0 ;  /* 0x000000091400720c */ /* 0x080fe20000726670 */
[----:B------:R-:W1:Y:S01]  /*147d0*/  SHFL.IDX PT, R39, R17, 0x2, 0x181f ;  /* 0x00581f0011277f89 */ /* 0x000e6200000e0000 */
[-C--:B------:R-:W-:Y:S02]  /*147e0*/  ISETP.GE.OR P2, PT, R6, R9.reuse, P0 ;  /* 0x000000090600720c */ /* 0x080fe40000746670 */
[----:B------:R-:W-:Y:S01]  /*147f0*/  ISETP.GE.OR P3, PT, R8, R9, P0 ;  /* 0x000000090800720c */ /* 0x000fe20000766670 */
[----:B------:R-:W1:Y:S01]  /*14800*/  SHFL.IDX PT, R11, R18, RZ, 0x181f ;  /* 0x00181fff120b7589 */ /* 0x000e6200000e0000 */
[----:B------:R-:W-:-:S03]  /*14810*/  VIADD R8, R20, 0x90 ;  /* 0x0000009014087836 */ /* 0x000fc60000000000 */
[----:B------:R-:W1:Y:S02]  /*14820*/  SHFL.IDX PT, R21, R18, 0x1, 0x181f ;  /* 0x00381f0012157f89 */ /* 0x000e6400000e0000 */
[----:B------:R-:W-:Y:S02]  /*14830*/  ISETP.GE.OR P0, PT, R8, R9, P0 ;  /* 0x000000090800720c */ /* 0x000fe40000706670 */
[----:B------:R-:W1:Y:S02]  /*14840*/  SHFL.IDX PT, R36, R18, 0x2, 0x181f ;  /* 0x00581f0012247f89 */ /* 0x000e6400000e0000 */
[C---:B0-----:R-:W-:Y:S02]  /*14850*/  @!P2 LEA R6, P5, R0.reuse, R37, 0x1 ;  /* 0x000000250006a211 */ /* 0x041fe400078a08ff */
[----:B------:R-:W0:Y:S01]  /*14860*/  SHFL.IDX PT, R17, R17, 0x3, 0x181f ;  /* 0x00781f0011117f89 */ /* 0x000e2200000e0000 */
[----:B-1----:R-:W-:-:S03]  /*14870*/  @!P1 LEA R4, P4, R0, R7, 0x1 ;  /* 0x0000000700049211 */ /* 0x002fc600078808ff */
[----:B------:R-:W1:Y:S01]  /*14880*/  SHFL.IDX PT, R18, R18, 0x3, 0x181f ;  /* 0x00781f0012127f89 */ /* 0x000e6200000e0000 */
[----:B------:R-:W-:Y:S02]  /*14890*/  PRMT R7, RZ, 0x654, R5 ;  /* 0x00000654ff077816 */ /* 0x000fe40000000005 */
[C---:B------:R-:W-:Y:S02]  /*148a0*/  @!P3 LEA R10, P6, R0.reuse, R39, 0x1 ;  /* 0x00000027000ab211 */ /* 0x040fe400078c08ff */
[----:B------:R0:W-:Y:S01]  /*148b0*/  SYNCS.ARRIVE.TRANS64.RED.A1T0 RZ, [R7+URZ], RZ ;  /* 0x000000ff07ff79a7 */ /* 0x0001e2000810043f */
[C-C-:B------:R-:W-:Y:S02]  /*148c0*/  @!P1 LEA.HI.X R5, R0.reuse, R11, R3.reuse, 0x1, P4 ;  /* 0x0000000b00059211 */ /* 0x140fe400020f0c03 */
[C-C-:B0-----:R-:W-:Y:S02]  /*148d0*/  @!P2 LEA.HI.X R7, R0.reuse, R21, R3.reuse, 0x1, P5 ;  /* 0x000000150007a211 */ /* 0x141fe400028f0c03 */
[----:B------:R-:W-:Y:S01]  /*148e0*/  @!P3 LEA.HI.X R11, R0, R36, R3, 0x1, P6 ;  /* 0x00000024000bb211 */ /* 0x000fe200030f0c03 */
[----:B--2---:R0:W-:Y:S04]  /*148f0*/  @!P1 ST.E.128 desc[UR50][R4.64], R12 ;  /* 0x0000000c04009985 */ /* 0x0041e8000c101d32 */
[----:B---3--:R0:W-:Y:S04]  /*14900*/  @!P2 ST.E.128 desc[UR50][R6.64], R24 ;  /* 0x000000180600a985 */ /* 0x0081e8000c101d32 */
[----:B----4-:R0:W-:Y:S01]  /*14910*/  @!P3 ST.E.128 desc[UR50][R10.64], R28 ;  /* 0x0000001c0a00b985 */ /* 0x0101e2000c101d32 */
[----:B-1----:R-:W-:Y:S05]  /*14920*/  @P0 BRA `(.L_x_12078) ;  /* 0x0000001000d40947 */ /* 0x002fea0003800000 */
[----:B0-----:R-:W-:-:S04]  /*14930*/  LEA R4, P0, R0, R17, 0x1 ;  /* 0x0000001100047211 */ /* 0x001fc800078008ff */
[----:B------:R-:W-:-:S05]  /*14940*/  LEA.HI.X R5, R0, R18, R3, 0x1, P0 ;  /* 0x0000001200057211 */ /* 0x000fca00000f0c03 */
[----:B-----5:R0:W-:Y:S01]  /*14950*/  ST.E.128 desc[UR50][R4.64], R32 ;  /* 0x0000002004007985 */ /* 0x0201e2000c101d32 */
[----:B------:R-:W-:Y:S05]  /*14960*/  BRA `(.L_x_12078) ;  /* 0x0000001000c47947 */ /* 0x000fea0003800000 */
.L_x_12077:
[----:B------:R-:W-:Y:S01]  /*14970*/  ULDC.64 UR12, c[0x0][0xb08] ;  /* 0x0002c200000c7ab9 */ /* 0x000fe20000000a00 */
[----:B------:R-:W0:Y:S01]  /*14980*/  @P1 LDC R3, c[0x0][0xbec] ;  /* 0x0002fb00ff031b82 */ /* 0x000e220000000800 */
[----:B------:R-:W-:Y:S01]  /*14990*/  UIMAD UR10, UR10, UR12, URZ ;  /* 0x0000000c0a0a72a4 */ /* 0x000fe2000f8e023f */
[----:B------:R-:W-:Y:S01]  /*149a0*/  VIADD R8, R4, 0x13220 ;  /* 0x0001322004087836 */ /* 0x000fe20000000000 */
[----:B------:R-:W-:Y:S01]  /*149b0*/  UIMAD.WIDE.U32 UR8, UR4, UR12, URZ ;  /* 0x0000000c040872a5 */ /* 0x000fe2000f8e003f */
[----:B------:R-:W-:Y:S01]  /*149c0*/  ISETP.GE.AND P0, PT, R56, R9, PT ;  /* 0x000000093800720c */ /* 0x000fe20003f06270 */
[----:B------:R-:W-:Y:S01]  /*149d0*/  UIMAD UR10, UR4, UR13, UR10 ;  /* 0x0000000d040a72a4 */ /* 0x000fe2000f8e020a */
[C---:B------:R-:W-:Y:S01]  /*149e0*/  VIADD R17, R19.reuse, 0x28 ;  /* 0x0000002813117836 */ /* 0x040fe20000000000 */
        /* <DEDUP_REMOVED lines=10> */
[C---:B------:R-:W-:Y:S01]  /*14a90*/  VIADD R61, R19.reuse, 0x20 ;  /* 0x00000020133d7836 */ /* 0x040fe20000000000 */
[----:B------:R-:W-:Y:S01]  /*14aa0*/  UIMAD UR9, UR37, UR11, UR9 ;  /* 0x0000000b250972a4 */ /* 0x000fe2000f8e0209 */
[C---:B------:R-:W-:Y:S01]  /*14ab0*/  VIADD R63, R19.reuse, 0x10 ;  /* 0x00000010133f7836 */ /* 0x040fe20000000000 */
[----:B------:R-:W-:Y:S01]  /*14ac0*/  BSSY B1, `(.L_x_12079) ;  /* 0x000004b000017945 */ /* 0x000fe20003800000 */
[----:B------:R-:W-:Y:S01]  /*14ad0*/  ULDC.64 UR10, c[0x0][0xb40] ;  /* 0x0002d000000a7ab9 */ /* 0x000fe20000000a00 */
[----:B------:R-:W-:Y:S01]  /*14ae0*/  VIADD R65, R19, 0x18 ;  /* 0x0000001813417836 */ /* 0x000fe20000000000 */
[----:B------:R-:W-:Y:S01]  /*14af0*/  UIMAD UR4, UR4, UR10, URZ ;  /* 0x0000000a040472a4 */ /* 0x000fe2000f8e023f */
[----:B0-----:R-:W-:Y:S01]  /*14b00*/  @P1 IMAD.HI.U32 R0, R60, R3, RZ ;  /* 0x000000033c001227 */ /* 0x001fe200078e00ff */
[----:B------:R-:W-:Y:S01]  /*14b10*/  UIMAD.WIDE.U32 UR8, UR7, UR10, UR8 ;  /* 0x0000000a070872a5 */ /* 0x000fe2000f8e0008 */
[----:B------:R-:W-:Y:S01]  /*14b20*/  SHF.R.S32.HI R18, RZ, 0x1f, R55 ;  /* 0x0000001fff127819 */ /* 0x000fe20000011437 */
[----:B------:R-:W-:Y:S01]  /*14b30*/  UIMAD UR4, UR7, UR11, UR4 ;  /* 0x0000000b070472a4 */ /* 0x000fe2000f8e0204 */
[----:B------:R-:W-:Y:S01]  /*14b40*/  IMAD.MOV.U32 R3, RZ, RZ, R60 ;  /* 0x000000ffff037224 */ /* 0x000fe200078e003c */
        /* <DEDUP_REMOVED lines=19> */
[----:B------:R-:W-:-:S02]  /*14c80*/  IMAD.U32 R7, RZ, RZ, UR41 ;  /* 0x00000029ff077e24 */ /* 0x000fc4000f8e00ff */
        /* <DEDUP_REMOVED lines=21> */
[----:B-1----:R-:W-:Y:S02]  /*14de0*/  @!P0 IMAD.WIDE R4, R19, 0x4, R6 ;  /* 0x0000000413048825 */ /* 0x002fe400078e0206 */
[-C--:B------:R-:W-:Y:S02]  /*14df0*/  @!P1 LEA.HI.X R11, R59, R7.reuse, R56, 0x2, P2 ;  /* 0x000000073b0b9211 */ /* 0x080fe400010f1438 */
[----:B------:R-:W-:Y:S01]  /*14e00*/  ISETP.GE.AND P2, PT, R17, UR4, PT ;  /* 0x0000000411007c0c */ /* 0x000fe2000bf46270 */
[----:B------:R0:W-:Y:S01]  /*14e10*/  @!P0 ST.E.64 desc[UR50][R4.64], R12 ;  /* 0x0000000c04008985 */ /* 0x0001e2000c101b32 */
[-C--:B------:R-:W-:Y:S02]  /*14e20*/  @!P4 LEA R50, P0, R63, R6.reuse, 0x2 ;  /* 0x000000063f32c211 */ /* 0x080fe400078010ff */
[----:B------:R-:W-:Y:S01]  /*14e30*/  @!P5 LEA R52, P6, R65, R6, 0x2 ;  /* 0x000000064134d211 */ /* 0x000fe200078c10ff */
[----:B------:R1:W-:Y:S01]  /*14e40*/  @!P1 ST.E.64 desc[UR50][R10.64], R14 ;  /* 0x0000000e0a009985 */ /* 0x0003e2000c101b32 */
[----:B------:R-:W-:-:S02]  /*14e50*/  @!P4 LEA.HI.X R51, R63, R7, R64, 0x2, P0 ;  /* 0x000000073f33c211 */ /* 0x000fc400000f1440 */
[----:B------:R-:W-:Y:S02]  /*14e60*/  ISETP.GE.AND P1, PT, R55, UR4, PT ;  /* 0x0000000437007c0c */ /* 0x000fe4000bf26270 */
[----:B------:R-:W-:Y:S01]  /*14e70*/  ISETP.GE.AND P0, PT, R57, UR4, PT ;  /* 0x0000000439007c0c */ /* 0x000fe2000bf06270 */
[----:B------:R3:W-:Y:S01]  /*14e80*/  @!P4 ST.E.64 desc[UR50][R50.64], R24 ;  /* 0x000000183200c985 */ /* 0x0007e2000c101b32 */
[----:B------:R-:W-:Y:S02]  /*14e90*/  @!P5 LEA.HI.X R53, R65, R7, R66, 0x2, P6 ;  /* 0x000000074135d211 */ /* 0x000fe400030f1442 */
[----:B0-----:R-:W-:-:S03]  /*14ea0*/  @!P3 LEA R4, P6, R61, R6, 0x2 ;  /* 0x000000063d04b211 */ /* 0x001fc600078c10ff */
[----:B------:R3:W-:Y:S01]  /*14eb0*/  @!P5 ST.E.64 desc[UR50][R52.64], R26 ;  /* 0x0000001a3400d985 */ /* 0x0007e2000c101b32 */
[-C--:B------:R-:W-:Y:S02]  /*14ec0*/  @!P2 LEA R12, P4, R17, R6.reuse, 0x2 ;  /* 0x00000006110ca211 */ /* 0x080fe400078810ff */
[-C--:B------:R-:W-:Y:S02]  /*14ed0*/  @!P3 LEA.HI.X R5, R61, R7.reuse, R60, 0x2, P6 ;  /* 0x000000073d05b211 */ /* 0x080fe400030f143c */
[-C--:B-1----:R-:W-:Y:S02]  /*14ee0*/  @!P1 LEA R10, P5, R55, R6.reuse, 0x2 ;  /* 0x00000006370a9211 */ /* 0x082fe400078a10ff */
[----:B------:R-:W-:Y:S01]  /*14ef0*/  @!P0 LEA R6, P6, R57, R6, 0x2 ;  /* 0x0000000639068211 */ /* 0x000fe200078c10ff */
[----:B------:R3:W-:Y:S01]  /*14f00*/  @!P3 ST.E.64 desc[UR50][R4.64], R20 ;  /* 0x000000140400b985 */ /* 0x0007e2000c101b32 */
[-C--:B------:R-:W-:Y:S02]  /*14f10*/  @!P2 LEA.HI.X R13, R17, R7.reuse, R62, 0x2, P4 ;  /* 0x00000007110da211 */ /* 0x080fe400020f143e */
[----:B------:R-:W-:-:S02]  /*14f20*/  @!P1 LEA.HI.X R11, R55, R7, R18, 0x2, P5 ;  /* 0x00000007370b9211 */ /* 0x000fc400028f1412 */
[----:B------:R-:W-:Y:S01]  /*14f30*/  @!P0 LEA.HI.X R7, R57, R7, R54, 0x2, P6 ;  /* 0x0000000739078211 */ /* 0x000fe200030f1436 */
[----:B------:R3:W-:Y:S04]  /*14f40*/  @!P2 ST.E.64 desc[UR50][R12.64], R30 ;  /* 0x0000001e0c00a985 */ /* 0x0007e8000c101b32 */
[----:B------:R3:W-:Y:S04]  /*14f50*/  @!P1 ST.E.64 desc[UR50][R10.64], R34 ;  /* 0x000000220a009985 */ /* 0x0007e8000c101b32 */
[----:B------:R3:W-:Y:S02]  /*14f60*/  @!P0 ST.E.64 desc[UR50][R6.64], R40 ;  /* 0x0000002806008985 */ /* 0x0007e4000c101b32 */
.L_x_12080:
[----:B------:R-:W-:Y:S05]  /*14f70*/  BSYNC B1 ;  /* 0x0000000000017941 */ /* 0x000fea0003800000 */
.L_x_12079:
[----:B------:R-:W-:Y:S01]  /*14f80*/  ISETP.GE.AND P0, PT, R58, R9, PT ;  /* 0x000000093a00720c */ /* 0x000fe20003f06270 */
[----:B-1-3--:R3:W4:Y:S04]  /*14f90*/  SHFL.IDX PT, R7, R3, 0x1, 0x1c1f ;  /* 0x003c1f0003077f89 */ /* 0x00a72800000e0000 */
[----:B0-----:R3:W0:Y:S08]  /*14fa0*/  SHFL.IDX PT, R6, R0, 0x1, 0x1c1f ;  /* 0x003c1f0000067f89 */ /* 0x00163000000e0000 */
[----:B---3--:R-:W-:Y:S05]  /*14fb0*/  @P0 BRA `(.L_x_12078) ;  /* 0x0000000c00300947 */ /* 0x008fea0003800000 */
[----:B------:R-:W-:Y:S02]  /*14fc0*/  ULDC UR4, c[0x0][0xac8] ;  /* 0x0002b20000047ab9 */ /* 0x000fe40000000800 */
[----:B------:R-:W-:Y:S02]  /*14fd0*/  ISETP.GE.AND P0, PT, R19, UR4, PT ;  /* 0x0000000413007c0c */ /* 0x000fe4000bf06270 */
[----:B------:R-:W-:Y:S02]  /*14fe0*/  ISETP.GE.AND P4, PT, R59, UR4, PT ;  /* 0x000000043b007c0c */ /* 0x000fe4000bf86270 */
[----:B------:R-:W-:Y:S02]  /*14ff0*/  ISETP.GE.AND P3, PT, R63, UR4, PT ;  /* 0x000000043f007c0c */ /* 0x000fe4000bf66270 */
[----:B------:R-:W-:Y:S02]  /*15000*/  ISETP.GE.AND P2, PT, R65, UR4, PT ;  /* 0x0000000441007c0c */ /* 0x000fe4000bf46270 */
[----:B------:R-:W-:-:S05]  /*15010*/  ISETP.GE.AND P1, PT, R61, UR4, PT ;  /* 0x000000043d007c0c */ /* 0x000fca000bf26270 */
[----:B0---4-:R-:W-:Y:S02]  /*15020*/  @!P0 IMAD.WIDE R4, R19, 0x4, R6 ;  /* 0x0000000413048825 */ /* 0x011fe400078e0206 */
[-C--:B--2---:R-:W-:Y:S02]  /*15030*/  @!P4 LEA R8, P5, R59, R6.reuse, 0x2 ;  /* 0x000000063b08c211 */ /* 0x084fe400078a10ff */
[-C--:B------:R-:W-:Y:S01]  /*15040*/  @!P3 LEA R10, P6, R63, R6.reuse, 0x2 ;  /* 0x000000063f0ab211 */ /* 0x080fe200078c10ff */
[----:B------:R0:W-:Y:S01]  /*15050*/  @!P0 ST.E.64 desc[UR50][R4.64], R38 ;  /* 0x0000002604008985 */ /* 0x0001e2000c101b32 */
[----:B------:R-:W-:Y:S02]  /*15060*/  ISETP.GE.AND P0, PT, R17, UR4, PT ;  /* 0x0000000411007c0c */ /* 0x000fe4000bf06270 */
[----:B------:R-:W-:Y:S02]  /*15070*/  @!P4 LEA.HI.X R9, R59, R7, R56, 0x2, P5 ;  /* 0x000000073b09c211 */ /* 0x000fe400028f1438 */
[----:B------:R-:W-:-:S02]  /*15080*/  @!P2 LEA R12, P5, R65, R6, 0x2 ;  /* 0x00000006410ca211 */ /* 0x000fc400078a10ff */
[-C--:B------:R-:W-:Y:S01]  /*15090*/  @!P3 LEA.HI.X R11, R63, R7.reuse, R64, 0x2, P6 ;  /* 0x000000073f0bb211 */ /* 0x080fe200030f1440 */
[----:B------:R3:W-:Y:S01]  /*150a0*/  @!P4 ST.E.64 desc[UR50][R8.64], R28 ;  /* 0x0000001c0800c985 */ /* 0x0007e2000c101b32 */
[----:B------:R-:W-:Y:S02]  /*150b0*/  ISETP.GE.AND P6, PT, R55, UR4, PT ;  /* 0x0000000437007c0c */ /* 0x000fe4000bfc6270 */
[----:B------:R-:W-:Y:S01]  /*150c0*/  @!P2 LEA.HI.X R13, R65, R7, R66, 0x2, P5 ;  /* 0x00000007410da211 */ /* 0x000fe200028f1442 */
[----:B------:R3:W-:Y:S01]  /*150d0*/  @!P3 ST.E.64 desc[UR50][R10.64], R32 ;  /* 0x000000200a00b985 */ /* 0x0007e2000c101b32 */
[----:B------:R-:W-:-:S03]  /*150e0*/  @!P1 LEA R14, P5, R61, R6, 0x2 ;  /* 0x000000063d0e9211 */ /* 0x000fc600078a10ff */
[----:B------:R3:W-:Y:S01]  /*150f0*/  @!P2 ST.E.64 desc[UR50][R12.64], R36 ;  /* 0x000000240c00a985 */ /* 0x0007e2000c101b32 */
[----:B------:R-:W-:Y:S02]  /*15100*/  @!P1 LEA.HI.X R15, R61, R7, R60, 0x2, P5 ;  /* 0x000000073d0f9211 */ /* 0x000fe400028f143c */
[----:B0-----:R-:W-:-:S03]  /*15110*/  @!P0 LEA R4, P5, R17, R6, 0x2 ;  /* 0x0000000611048211 */ /* 0x001fc600078a10ff */
        /* <DEDUP_REMOVED lines=8> */
[----:B---3--:R-:W-:-:S04]  /*151a0*/  LEA R4, P0, R57, R6, 0x2 ;  /* 0x0000000639047211 */ /* 0x008fc800078010ff */
[----:B------:R-:W-:-:S05]  /*151b0*/  LEA.HI.X R5, R57, R7, R54, 0x2, P0 ;  /* 0x0000000739057211 */ /* 0x000fca00000f1436 */
[----:B------:R0:W-:Y:S01]  /*151c0*/  ST.E.64 desc[UR50][R4.64], R48 ;  /* 0x0000003004007985 */ /* 0x0001e2000c101b32 */
[----:B------:R-:W-:Y:S05]  /*151d0*/  BRA `(.L_x_12078) ;  /* 0x0000000800a87947 */ /* 0x000fea0003800000 */
.L_x_12075:
        /* <DEDUP_REMOVED lines=30> */
.L_x_12081:
        /* <DEDUP_REMOVED lines=8> */
[----:B------:R-:W0:Y:S01]  /*15440*/  LDC R13, c[0x0][0xbe8] ;  /* 0x0002fa00ff0d7b82 */ /* 0x000e220000000800 */
[----:B------:R-:W-:-:S05]  /*15450*/  IMAD.U32 R12, RZ, RZ, UR40 ;  /* 0x00000028ff0c7e24 */ /* 0x000fca000f8e00ff */
[----:B------:R-:W-:Y:S01]  /*15460*/  IADD3 R12, R12, -0x80, R23 ;  /* 0xffffff800c0c7810 */ /* 0x000fe20007ffe017 */
[----:B0-----:R-:W-:-:S05]  /*15470*/  IMAD R6, R4, R13, RZ ;  /* 0x0000000d04067224 */ /* 0x001fca00078e02ff */
        /* <DEDUP_REMOVED lines=49> */
.L_x_12083:
[----:B------:R-:W-:Y:S05]  /*15790*/  BSYNC B1 ;  /* 0x0000000000017941 */ /* 0x000fea0003800000 */
.L_x_12082:
        /* <DEDUP_REMOVED lines=8> */
[----:B------:R-:W-:-:S04]  /*15820*/  IMAD R8, R8, 0x30, R5 ;  /* 0x0000003008087824 */ /* 0x000fc800078e0205 */
[----:B------:R-:W-:-:S04]  /*15830*/  VIADD R8, R8, UR40 ;  /* 0x0000002808087c36 */ /* 0x000fc80008000000 */
[----:B------:R-:W-:Y:S01]  /*15840*/  IMAD.MOV.U32 R9, RZ, RZ, R8 ;  /* 0x000000ffff097224 */ /* 0x000fe200078e0008 */
[----:B------:R-:W-:Y:S02]  /*15850*/  UIMAD UR10, UR11, UR13, UR10 ;  /* 0x0000000d0b0a72a4 */ /* 0x000fe4000f8e020a */
[----:B------:R-:W-:-:S04]  /*15860*/  UIMAD.WIDE.U32 UR8, UR8, UR12, URZ ;  /* 0x0000000c080872a5 */ /* 0x000fc8000f8e003f */
[----:B------:R-:W-:-:S03]  /*15870*/  UIADD3 UR9, UR9, UR10, URZ ;  /* 0x0000000a09097290 */ /* 0x000fc6000fffe03f */
[----:B------:R-:W-:Y:S01]  /*15880*/  ULDC.64 UR10, c[0x0][0xae8] ;  /* 0x0002ba00000a7ab9 */ /* 0x000fe20000000a00 */
[----:B--2---:R-:W-:Y:S01]  /*15890*/  ISETP.NE.AND P0, PT, R15, 0x1, PT ;  /* 0x000000010f00780c */ /* 0x004fe20003f05270 */
[----:B------:R-:W-:Y:S01]  /*158a0*/  UIMAD.WIDE.U32 UR8, UR37, UR10, UR8 ;  /* 0x0000000a250872a5 */ /* 0x000fe2000f8e0008 */
[----:B------:R-:W-:-:S03]  /*158b0*/  IMAD R21, R4, R15, RZ ;  /* 0x0000000f04157224 */ /* 0x000fc600078e02ff */
        /* <DEDUP_REMOVED lines=31> */
[----:B------:R-:W0:Y:S01]  /*15ab0*/  SHFL.IDX PT, R9, R8, RZ, 0x181f ;  /* 0x00181fff08097589 */ /* 0x000e2200000e0000 */
[----:B------:R-:W-:Y:S01]  /*15ac0*/  VIADD R6, R5, UR40 ;  /* 0x0000002805067c36 */ /* 0x000fe20008000000 */
[----:B------:R-:W-:Y:S02]  /*15ad0*/  ISETP.GE.AND P0, PT, R0, UR4, PT ;  /* 0x0000000400007c0c */ /* 0x000fe4000bf06270 */
[----:B------:R-:W1:Y:S01]  /*15ae0*/  SHFL.IDX PT, R13, R8, 0x1, 0x181f ;  /* 0x00381f00080d7f89 */ /* 0x000e6200000e0000 */
[C---:B------:R-:W-:Y:S01]  /*15af0*/  VIADD R4, R6.reuse, 0x30 ;  /* 0x0000003006047836 */ /* 0x040fe20000000000 */
[CC--:B------:R-:W-:Y:S01]  /*15b00*/  ISETP.GE.OR P3, PT, R6.reuse, R21.reuse, P0 ;  /* 0x000000150600720c */ /* 0x0c0fe20000766670 */
[C---:B------:R-:W-:Y:S01]  /*15b10*/  VIADD R5, R6.reuse, 0x60 ;  /* 0x0000006006057836 */ /* 0x040fe20000000000 */
[----:B------:R-:W2:Y:S01]  /*15b20*/  SHFL.IDX PT, R15, R8, 0x2, 0x181f ;  /* 0x00581f00080f7f89 */ /* 0x000ea200000e0000 */
[----:B------:R-:W-:Y:S01]  /*15b30*/  VIADD R6, R6, 0x90 ;  /* 0x0000009006067836 */ /* 0x000fe20000000000 */
[----:B------:R-:W-:-:S02]  /*15b40*/  ISETP.GE.OR P2, PT, R4, R21, P0 ;  /* 0x000000150400720c */ /* 0x000fc40000746670 */
[----:B------:R-:W3:Y:S01]  /*15b50*/  SHFL.IDX PT, R7, R10, RZ, 0x181f ;  /* 0x00181fff0a077589 */ /* 0x000ee200000e0000 */
[-C--:B------:R-:W-:Y:S02]  /*15b60*/  ISETP.GE.OR P1, PT, R5, R21.reuse, P0 ;  /* 0x000000150500720c */ /* 0x080fe40000726670 */
[----:B------:R-:W-:Y:S01]  /*15b70*/  ISETP.GE.OR P0, PT, R6, R21, P0 ;  /* 0x000000150600720c */ /* 0x000fe20000706670 */
        /* <DEDUP_REMOVED lines=16> */
.L_x_12078:
[----:B------:R-:W-:Y:S05]  /*15c80*/  BSYNC B0 ;  /* 0x0000000000007941 */ /* 0x000fea0003800000 */
.L_x_12074:
[----:B------:R-:W-:Y:S02]  /*15c90*/  ULDC UR4, c[0x0][0xc3c] ;  /* 0x00030f0000047ab9 */ /* 0x000fe40000000800 */
[----:B------:R-:W-:-:S06]  /*15ca0*/  UISETP.GE.AND UP0, UPT, UR49, UR4, UPT ;  /* 0x000000043100728c */ /* 0x000fcc000bf06270 */
[----:B------:R-:W-:-:S13]  /*15cb0*/  PLOP3.LUT P0, PT, PT, PT, UP0, 0x80, 0x0 ;  /* 0x000000000000781c */ /* 0x000fda0003f0f008 */
[----:B------:R-:W-:Y:S05]  /*15cc0*/  @!P0 BRA `(.L_x_12084) ;  /* 0xfffffeac00f48947 */ /* 0x000fea000383ffff */
[----:B------:R-:W-:Y:S05]  /*15cd0*/  EXIT ;  /* 0x000000000000794d */ /* 0x000fea0003800000 */
.L_x_11987:
        /* <DEDUP_REMOVED lines=17> */
.L_x_12085:
[----:B------:R-:W-:Y:S01]  /*15df0*/  LOP3.LUT R0, R23, 0x1f, RZ, 0xc0, !PT ;  /* 0x0000001f17007812 */ /* 0x000fe200078ec0ff */
[----:B------:R-:W-:Y:S01]  /*15e00*/  ULDC UR4, c[0x0][0xc3c] ;  /* 0x00030f0000047ab9 */ /* 0x000fe20000000800 */
[----:B------:R-:W-:Y:S02]  /*15e10*/  IMAD.MOV.U32 R7, RZ, RZ, RZ ;  /* 0x000000ffff077224 */ /* 0x000fe400078e00ff */
        /* <DEDUP_REMOVED lines=40> */
.L_x_12089:
[----:B------:R-:W-:-:S03]  /*160a0*/  UIADD3 UR4, UR42, 0x1f, URZ ;  /* 0x0000001f2a047890 */ /* 0x000fc6000fffe03f */
[----:B------:R-:W-:Y:S01]  /*160b0*/  ULDC UR42, c[0x0][0xc3c] ;  /* 0x00030f00002a7ab9 */ /* 0x000fe20000000800 */
[----:B------:R-:W-:-:S06]  /*160c0*/  UISETP.GE.AND UP0, UPT, UR4, UR5, UPT ;  /* 0x000000050400728c */ /* 0x000fcc000bf06270 */
[----:B------:R-:W-:-:S13]  /*160d0*/  PLOP3.LUT P6, PT, PT, PT, UP0, 0x40, 0x0 ;  /* 0x000000000000781c */ /* 0x000fda0003fce808 */
[----:B------:R-:W-:Y:S05]  /*160e0*/  @!P6 BRA `(.L_x_12088) ;  /* 0x0000000800cce947 */ /* 0x000fea0003800000 */
[----:B------:R-:W-:Y:S02]  /*160f0*/  UMOV UR42, UR4 ;  /* 0x00000004002a7c82 */ /* 0x000fe40008000000 */
[----:B------:R-:W-:-:S05]  /*16100*/  VIADD R7, R0, UR42 ;  /* 0x0000002a00077c36 */ /* 0x000fca0008000000 */
[----:B------:R-:W-:-:S13]  /*16110*/  ISETP.GE.OR P6, PT, R7, UR5, !P0 ;  /* 0x0000000507007c0c */ /* 0x000fda000c7c6670 */
[----:B------:R-:W0:Y:S08]  /*16120*/  @!P6 LDC.64 R4, c[0x0][0xc80] ;  /* 0x00032000ff04eb82 */ /* 0x000e300000000a00 */
[----:B------:R-:W1:Y:S01]  /*16130*/  @!P6 LDC.64 R2, c[0x0][0xc78] ;  /* 0x00031e00ff02eb82 */ /* 0x000e620000000a00 */
[----:B0-----:R-:W-:-:S04]  /*16140*/  @!P6 IMAD.WIDE R4, R7, 0x4, R4 ;  /* 0x000000040704e825 */ /* 0x001fc800078e0204 */
[----:B-1----:R-:W-:Y:S01]  /*16150*/  @!P6 IMAD.WIDE R2, R7, 0x4, R2 ;  /* 0x000000040702e825 */ /* 0x002fe200078e0202 */
[----:B------:R-:W-:-:S06]  /*16160*/  CS2R R6, SRZ ;  /* 0x0000000000067805 */ /* 0x000fcc000001ff00 */
[----:B------:R0:W2:Y:S04]  /*16170*/  @!P6 LDG.E R6, desc[UR50][R4.64] ;  /* 0x000000320406e981 */ /* 0x0000a8000c1e1900 */
        /* <DEDUP_REMOVED lines=23> */
[----:B------:R-:W-:Y:S02]  /*162f0*/  IMAD.MOV.U32 R11, RZ, RZ, R2 ;  /* 0x000000ffff0b7224 */ /* 0x000fe400078e0002 */
[----:B------:R-:W-:-:S07]  /*16300*/  IMAD.MOV.U32 R3, RZ, RZ, R5 ;  /* 0x000000ffff037224 */ /* 0x000fce00078e0005 */
.L_x_12087:
        /* <DEDUP_REMOVED lines=17> */
.L_x_12090:
[----:B-1----:R-:W-:-:S04]  /*16420*/  IMAD R24, R3, R4, R24 ;  /* 0x0000000403187224 */ /* 0x002fc800078e0218 */
[----:B------:R-:W-:Y:S01]  /*16430*/  IMAD.IADD R5, R9, 0x1, -R24 ;  /* 0x0000000109057824 */ /* 0x000fe200078e0a18 */
[----:B------:R-:W-:Y:S06]  /*16440*/  @!P1 BRA `(.L_x_12091) ;  /* 0x0000000000e89947 */ /* 0x000fec0003800000 */
[-C--:B--2---:R-:W-:Y:S02]  /*16450*/  IABS R8, R6.reuse ;  /* 0x0000000600087213 */ /* 0x084fe40000000000 */
[----:B------:R-:W-:Y:S02]  /*16460*/  IABS R4, R7 ;  /* 0x0000000700047213 */ /* 0x000fe40000000000 */
[----:B------:R-:W1:Y:S01]  /*16470*/  I2F.RP R9, R8 ;  /* 0x0000000800097306 */ /* 0x000e620000209400 */
[----:B------:R-:W-:Y:S02]  /*16480*/  IABS R10, R5 ;  /* 0x00000005000a7213 */ /* 0x000fe40000000000 */
[----:B------:R-:W-:-:S05]  /*16490*/  IABS R12, R6 ;  /* 0x00000006000c7213 */ /* 0x000fca0000000000 */
[----:B-1----:R-:W0:Y:S02]  /*164a0*/  MUFU.RCP R9, R9 ;  /* 0x0000000900097308 */ /* 0x002e240000001000 */
[----:B0-----:R-:W-:-:S06]  /*164b0*/  VIADD R2, R9, 0xffffffe ;  /* 0x0ffffffe09027836 */ /* 0x001fcc0000000000 */
[----:B------:R-:W0:Y:S08]  /*164c0*/  I2F.RP R9, R4 ;  /* 0x0000000400097306 */ /* 0x000e300000209400 */
[----:B------:R1:W2:Y:S08]  /*164d0*/  F2I.FTZ.U32.TRUNC.NTZ R3, R2 ;  /* 0x0000000200037305 */ /* 0x0002b0000021f000 */
[----:B0-----:R-:W0:Y:S01]  /*164e0*/  MUFU.RCP R9, R9 ;  /* 0x0000000900097308 */ /* 0x001e220000001000 */
[----:B-1----:R-:W-:-:S02]  /*164f0*/  IMAD.MOV.U32 R2, RZ, RZ, RZ ;  /* 0x000000ffff027224 */ /* 0x002fc400078e00ff */
[----:B--2---:R-:W-:-:S04]  /*16500*/  IMAD.MOV R11, RZ, RZ, -R3 ;  /* 0x000000ffff0b7224 */ /* 0x004fc800078e0a03 */
[----:B------:R-:W-:-:S04]  /*16510*/  IMAD R11, R11, R8, RZ ;  /* 0x000000080b0b7224 */ /* 0x000fc800078e02ff */
[----:B------:R-:W-:-:S04]  /*16520*/  IMAD.HI.U32 R3, R3, R11, R2 ;  /* 0x0000000b03037227 */ /* 0x000fc800078e0002 */
[----:B------:R-:W-:Y:S02]  /*16530*/  IMAD.MOV R11, RZ, RZ, -R12 ;  /* 0x000000ffff0b7224 */ /* 0x000fe400078e0a0c */
[----:B------:R-:W-:-:S04]  /*16540*/  IMAD.HI.U32 R2, R3, R10, RZ ;  /* 0x0000000a03027227 */ /* 0x000fc800078e00ff */
[----:B------:R-:W-:Y:S02]  /*16550*/  IMAD R3, R2, R11, R10 ;  /* 0x0000000b02037224 */ /* 0x000fe400078e020a */
[----:B0-----:R-:W-:-:S03]  /*16560*/  VIADD R10, R9, 0xffffffe ;  /* 0x0ffffffe090a7836 */ /* 0x001fc60000000000 */
[----:B------:R-:W-:-:S13]  /*16570*/  ISETP.GT.U32.AND P1, PT, R8, R3, PT ;  /* 0x000000030800720c */ /* 0x000fda0003f24070 */
[----:B------:R-:W-:Y:S02]  /*16580*/  @!P1 IMAD.IADD R3, R3, 0x1, -R8 ;  /* 0x0000000103039824 */ /* 0x000fe400078e0a08 */
[----:B------:R-:W-:Y:S01]  /*16590*/  @!P1 VIADD R2, R2, 0x1 ;  /* 0x0000000102029836 */ /* 0x000fe20000000000 */
[----:B------:R-:W-:Y:S02]  /*165a0*/  ISETP.NE.AND P1, PT, R6, RZ, PT ;  /* 0x000000ff0600720c */ /* 0x000fe40003f25270 */
[----:B------:R-:W-:Y:S02]  /*165b0*/  ISETP.GE.U32.AND P0, PT, R3, R8, PT ;  /* 0x000000080300720c */ /* 0x000fe40003f06070 */
[----:B------:R-:W-:Y:S01]  /*165c0*/  LOP3.LUT R8, R5, R6, RZ, 0x3c, !PT ;  /* 0x0000000605087212 */ /* 0x000fe200078e3cff */
[----:B------:R-:W0:Y:S03]  /*165d0*/  F2I.FTZ.U32.TRUNC.NTZ R3, R10 ;  /* 0x0000000a00037305 */ /* 0x000e26000021f000 */
[----:B------:R-:W-:-:S07]  /*165e0*/  ISETP.GE.AND P2, PT, R8, RZ, PT ;  /* 0x000000ff0800720c */ /* 0x000fce0003f46270 */
[----:B------:R-:W-:-:S04]  /*165f0*/  @P0 VIADD R2, R2, 0x1 ;  /* 0x0000000102020836 */ /* 0x000fc80000000000 */
[----:B------:R-:W-:Y:S01]  /*16600*/  IMAD.MOV.U32 R12, RZ, RZ, R2 ;  /* 0x000000ffff0c7224 */ /* 0x000fe200078e0002 */
[----:B------:R-:W-:Y:S01]  /*16610*/  IABS R2, R7 ;  /* 0x0000000700027213 */ /* 0x000fe20000000000 */
[----:B0-----:R-:W-:Y:S02]  /*16620*/  IMAD.MOV R9, RZ, RZ, -R3 ;  /* 0x000000ffff097224 */ /* 0x001fe400078e0a03 */
[----:B------:R-:W-:Y:S01]  /*16630*/  @!P2 IMAD.MOV R12, RZ, RZ, -R12 ;  /* 0x000000ffff0ca224 */ /* 0x000fe200078e0a0c */
[----:B------:R-:W-:Y:S01]  /*16640*/  @!P1 LOP3.LUT R12, RZ, R6, RZ, 0x33, !PT ;  /* 0x00000006ff0c9212 */ /* 0x000fe200078e33ff */
[----:B------:R-:W-:Y:S02]  /*16650*/  IMAD.MOV R10, RZ, RZ, -R2 ;  /* 0x000000ffff0a7224 */ /* 0x000fe400078e0a02 */
[----:B------:R-:W-:Y:S01]  /*16660*/  IMAD R9, R9, R4, RZ ;  /* 0x0000000409097224 */ /* 0x000fe200078e02ff */
[----:B------:R-:W-:Y:S01]  /*16670*/  IABS R8, R12 ;  /* 0x0000000c00087213 */ /* 0x000fe20000000000 */
[----:B------:R-:W-:-:S04]  /*16680*/  IMAD.MOV.U32 R2, RZ, RZ, RZ ;  /* 0x000000ffff027224 */ /* 0x000fc800078e00ff */
        /* <DEDUP_REMOVED lines=22> */
.L_x_12091:
[----:B------:R-:W-:Y:S02]  /*167f0*/  ULDC.64 UR4, c[0x0][0xc90] ;  /* 0x0003240000047ab9 */ /* 0x000fe40000000a00 */
[----:B------:R-:W-:-:S06]  /*16800*/  UIMAD.WIDE UR4, UR42, 0x4, UR4 ;  /* 0x000000042a0478a5 */ /* 0x000fcc000f8e0204 */
[----:B0-----:R-:W-:Y:S02]  /*16810*/  IMAD.U32 R2, RZ, RZ, UR4 ;  /* 0x00000004ff027e24 */ /* 0x001fe4000f8e00ff */
[----:B------:R-:W-:-:S05]  /*16820*/  IMAD.U32 R3, RZ, RZ, UR5 ;  /* 0x00000005ff037e24 */ /* 0x000fca000f8e00ff */
[----:B------:R0:W2:Y:S01]  /*16830*/  LDG.E R9, desc[UR50][R2.64] ;  /* 0x0000003202097981 */ /* 0x0000a2000c1e1900 */
[----:B------:R-:W-:Y:S01]  /*16840*/  IABS R13, R5 ;  /* 0x00000005000d7213 */ /* 0x000fe20000000000 */
[----:B0-----:R-:W-:Y:S02]  /*16850*/  IMAD.MOV.U32 R2, RZ, RZ, RZ ;  /* 0x000000ffff027224 */ /* 0x001fe400078e00ff */
[----:B--2---:R-:W-:-:S05]  /*16860*/  IMAD R8, R6, R9, RZ ;  /* 0x0000000906087224 */ /* 0x004fca00078e02ff */
[-C--:B------:R-:W-:Y:S02]  /*16870*/  IABS R12, R8.reuse ;  /* 0x00000008000c7213 */ /* 0x080fe40000000000 */
[----:B------:R-:W-:Y:S02]  /*16880*/  IABS R14, R8 ;  /* 0x00000008000e7213 */ /* 0x000fe40000000000 */
[----:B------:R-:W0:Y:S08]  /*16890*/  I2F.RP R7, R12 ;  /* 0x0000000c00077306 */ /* 0x000e300000209400 */
[----:B0-----:R-:W0:Y:S02]  /*168a0*/  MUFU.RCP R7, R7 ;  /* 0x0000000700077308 */ /* 0x001e240000001000 */
[----:B0-----:R-:W-:-:S06]  /*168b0*/  VIADD R10, R7, 0xffffffe ;  /* 0x0ffffffe070a7836 */ /* 0x001fcc0000000000 */
[----:B------:R-:W0:Y:S02]  /*168c0*/  F2I.FTZ.U32.TRUNC.NTZ R3, R10 ;  /* 0x0000000a00037305 */ /* 0x000e24000021f000 */
[----:B0-----:R-:W-:-:S04]  /*168d0*/  IMAD.MOV R11, RZ, RZ, -R3 ;  /* 0x000000ffff0b7224 */ /* 0x001fc800078e0a03 */
[----:B------:R-:W-:-:S04]  /*168e0*/  IMAD R11, R11, R12, RZ ;  /* 0x0000000c0b0b7224 */ /* 0x000fc800078e02ff */
        /* <DEDUP_REMOVED lines=30> */
[----:B------:R-:W-:Y:S01]  /*16ad0*/  IMAD.MOV.U32 R2, RZ, RZ, R11 ;  /* 0x000000ffff027224 */ /* 0x000fe200078e000b */
[----:B------:R-:W-:-:S03]  /*16ae0*/  IABS R11, R12 ;  /* 0x0000000c000b7213 */ /* 0x000fc60000000000 */
[----:B------:R-:W-:Y:S02]  /*16af0*/  IMAD R5, R2, R9, RZ ;  /* 0x0000000902057224 */ /* 0x000fe400078e02ff */
[----:B------:R-:W-:-:S04]  /*16b00*/  IMAD.MOV.U32 R2, RZ, RZ, RZ ;  /* 0x000000ffff027224 */ /* 0x000fc800078e00ff */
[----:B------:R-:W-:Y:S01]  /*16b10*/  IMAD.HI.U32 R2, R3, R5, R2 ;  /* 0x0000000503027227 */ /* 0x000fe200078e0002 */
[----:B------:R-:W-:-:S04]  /*16b20*/  LOP3.LUT R3, R12, R4, RZ, 0x3c, !PT ;  /* 0x000000040c037212 */ /* 0x000fc800078e3cff */
[----:B------:R-:W-:Y:S01]  /*16b30*/  ISETP.GE.AND P2, PT, R3, RZ, PT ;  /* 0x000000ff0300720c */ /* 0x000fe20003f46270 */
        /* <DEDUP_REMOVED lines=11> */
.L_x_12092:
[----:B------:R-:W-:-:S05]  /*16bf0*/  LOP3.LUT R25, RZ, R2, RZ, 0x33, !PT ;  /* 0x00000002ff197212 */ /* 0x000fca00078e33ff */
[----:B------:R-:W-:Y:S01]  /*16c00*/  IMAD.IADD R25, R6, 0x1, R25 ;  /* 0x0000000106197824 */ /* 0x000fe200078e0219 */
[----:B------:R-:W-:Y:S06]  /*16c10*/  BRA `(.L_x_12093) ;  /* 0x00000000000c7947 */ /* 0x000fec0003800000 */
.L_x_12088:
[----:B------:R-:W-:Y:S02]  /*16c20*/  IMAD.MOV.U32 R24, RZ, RZ, R9 ;  /* 0x000000ffff187224 */ /* 0x000fe400078e0009 */
[----:B------:R-:W-:Y:S02]  /*16c30*/  IMAD.MOV.U32 R25, RZ, RZ, RZ ;  /* 0x000000ffff197224 */ /* 0x000fe400078e00ff */
[----:B------:R-:W-:-:S07]  /*16c40*/  IMAD.MOV.U32 R26, RZ, RZ, RZ ;  /* 0x000000ffff1a7224 */ /* 0x000fce00078e00ff */
.L_x_12093:
[----:B------:R-:W-:Y:S01]  /*16c50*/  ISETP.NE.AND P0, PT, R0, RZ, PT ;  /* 0x000000ff0000720c */ /* 0x000fe20003f05270 */
[----:B------:R-:W-:-:S12]  /*16c60*/  IMAD.U32 R27, RZ, RZ, UR42 ;  /* 0x0000002aff1b7e24 */ /* 0x000fd8000f8e00ff */
[----:B------:R-:W0:Y:S01]  /*16c70*/  @!P0 S2R R3, SR_CgaCtaId ;  /* 0x0000000000038919 */ /* 0x000e220000008800 */
[----:B------:R-:W-:-:S04]  /*16c80*/  @!P0 MOV R0, 0x400 ;  /* 0x0000040000008802 */ /* 0x000fc80000000f00 */
[----:B0-----:R-:W-:-:S05]  /*16c90*/  @!P0 LEA R0, R3, R0, 0x18 ;  /* 0x0000000003008211 */ /* 0x001fca00078ec0ff */
[----:B------:R0:W-:Y:S01]  /*16ca0*/  @!P0 STS.128 [R0+0x132d0], R24 ;  /* 0x0132d01800008388 */ /* 0x0001e20000000c00 */
[----:B------:R-:W-:Y:S06]  /*16cb0*/  BAR.ARV 0x5, 0x200 ;  /* 0x0148000000007b1d */ /* 0x000fec0000002000 */
.L_x_12086:
[----:B------:R-:W-:Y:S01]  /*16cc0*/  ULDC UR4, c[0x0][0xc3c] ;  /* 0x00030f0000047ab9 */ /* 0x000fe20000000800 */
[----:B------:R1:W-:Y:S01]  /*16cd0*/  STL [R1+0x10], RZ ;  /* 0x000010ff01007387 */ /* 0x0003e20000100800 */
[----:B------:R-:W-:Y:S01]  /*16ce0*/  UISETP.GE.AND UP0, UPT, UR42, UR4, UPT ;  /* 0x000000042a00728c */ /* 0x000fe2000bf06270 */
[----:B------:R-:W-:Y:S02]  /*16cf0*/  IMAD.MOV.U32 R22, RZ, RZ, 0x1 ;  /* 0x00000001ff167424 */ /* 0x000fe400078e00ff */
[----:B------:R-:W-:-:S03]  /*16d00*/  IMAD.MOV.U32 R19, RZ, RZ, RZ ;  /* 0x000000ffff137224 */ /* 0x000fc600078e00ff */
[----:B------:R-:W-:-:S13]  /*16d10*/  PLOP3.LUT P0, PT, PT, PT, UP0, 0x80, 0x0 ;  /* 0x000000000000781c */ /* 0x000fda0003f0f008 */
[----:B-1----:R-:W-:Y:S05]  /*16d20*/  @P0 BRA `(.L_x_12094) ;  /* 0x0000004400f80947 */ /* 0x002fea0003800000 */
[----:B------:R-:W1:Y:S01]  /*16d30*/  S2UR UR5, SR_CgaCtaId ;  /* 0x00000000000579c3 */ /* 0x000e620000008800 */
[C---:B------:R-:W-:Y:S01]  /*16d40*/  LOP3.LUT R10, R23.reuse, 0x7f, RZ, 0xc0, !PT ;  /* 0x0000007f170a7812 */ /* 0x040fe200078ec0ff */
[C---:B------:R-:W-:Y:S01]  /*16d50*/  IMAD.SHL.U32 R29, R23.reuse, 0x40, RZ ;  /* 0x00000040171d7824 */ /* 0x040fe200078e00ff */
[----:B------:R-:W-:Y:S01]  /*16d60*/  SHF.R.U32.HI R3, RZ, 0x1, R23 ;  /* 0x00000001ff037819 */ /* 0x000fe20000011617 */
[----:B------:R-:W-:Y:S01]  /*16d70*/  IMAD.SHL.U32 R2, R23, 0x10, RZ ;  /* 0x0000001017027824 */ /* 0x000fe200078e00ff */
[----:B------:R-:W-:Y:S01]  /*16d80*/  UMOV UR4, 0x400 ;  /* 0x0000040000047882 */ /* 0x000fe20000000000 */
[----:B------:R-:W-:Y:S01]  /*16d90*/  IMAD.SHL.U32 R5, R10, 0x10, RZ ;  /* 0x000000100a057824 */ /* 0x000fe200078e00ff */
[----:B------:R-:W-:Y:S01]  /*16da0*/  LOP3.LUT R4, R29, 0x180, RZ, 0xc0, !PT ;  /* 0x000001801d047812 */ /* 0x000fe200078ec0ff */
[C---:B------:R-:W-:Y:S01]  /*16db0*/  IMAD.SHL.U32 R7, R23.reuse, 0x2, RZ ;  /* 0x0000000217077824 */ /* 0x040fe200078e00ff */
[----:B------:R-:W-:Y:S01]  /*16dc0*/  LOP3.LUT R6, R2, 0x1b0, RZ, 0xc0, !PT ;  /* 0x000001b002067812 */ /* 0x000fe200078ec0ff */
[----:B0-----:R-:W-:Y:S01]  /*16dd0*/  IMAD.SHL.U32 R0, R23, 0x20, RZ ;  /* 0x0000002017007824 */ /* 0x001fe200078e00ff */
[----:B------:R-:W-:Y:S01]  /*16de0*/  LOP3.LUT R5, R5, 0x600, RZ, 0xc0, !PT ;  /* 0x0000060005057812 */ /* 0x000fe200078ec0ff */
[----:B------:R0:W-:Y:S01]  /*16df0*/  STL [R1+0x10], RZ ;  /* 0x000010ff01007387 */ /* 0x0001e20000100800 */
[----:B------:R-:W-:Y:S01]  /*16e00*/  LOP3.LUT R3, R4, 0x30, R3, 0xf8, !PT ;  /* 0x0000003004037812 */ /* 0x000fe200078ef803 */
[C---:B------:R-:W-:Y:S01]  /*16e10*/  IMAD.SHL.U32 R4, R23.reuse, 0x8, RZ ;  /* 0x0000000817047824 */ /* 0x040fe200078e00ff */
[----:B------:R-:W-:Y:S01]  /*16e20*/  LOP3.LUT R8, R6, 0x30, R7, 0x78, !PT ;  /* 0x0000003006087812 */ /* 0x000fe200078e7807 */
[----:B------:R-:W-:Y:S01]  /*16e30*/  IMAD.SHL.U32 R9, R23, 0x4, RZ ;  /* 0x0000000417097824 */ /* 0x000fe200078e00ff */
[----:B------:R-:W-:Y:S01]  /*16e40*/  LOP3.LUT R7, R5, 0x40, R2, 0xf8, !PT ;  /* 0x0000004005077812 */ /* 0x000fe200078ef802 */
[----:B------:R-:W-:Y:S01]  /*16e50*/  IMAD.MOV.U32 R22, RZ, RZ, 0x1 ;  /* 0x00000001ff167424 */ /* 0x000fe200078e00ff */
[----:B------:R-:W-:Y:S01]  /*16e60*/  LOP3.LUT R4, R3, 0x30, R4, 0x78, !PT ;  /* 0x0000003003047812 */ /* 0x000fe200078e7804 */
[----:B------:R-:W-:Y:S01]  /*16e70*/  IMAD.MOV.U32 R19, RZ, RZ, RZ ;  /* 0x000000ffff137224 */ /* 0x000fe200078e00ff */
[----:B------:R-:W-:Y:S01]  /*16e80*/  LOP3.LUT R5, R5, 0x60, R0, 0xf8, !PT ;  /* 0x0000006005057812 */ /* 0x000fe200078ef800 */
[----:B------:R-:W-:Y:S01]  /*16e90*/  ULOP3.LUT UR39, UR38, 0x1, URZ, 0xfc, !UPT ;  /* 0x0000000126277892 */ /* 0x000fe2000f8efc3f */
[----:B------:R-:W-:Y:S01]  /*16ea0*/  LOP3.LUT R7, R7, R8, RZ, 0xfc, !PT ;  /* 0x0000000807077212 */ /* 0x000fe200078efcff */
[----:B-1----:R-:W-:Y:S01]  /*16eb0*/  ULEA UR4, UR5, UR4, 0x18 ;  /* 0x0000000405047291 */ /* 0x002fe2000f8ec03f */
[----:B------:R-:W-:Y:S01]  /*16ec0*/  SHF.R.U32.HI R3, RZ, 0x2, R10 ;  /* 0x00000002ff037819 */ /* 0x000fe2000001160a */
[----:B------:R-:W-:Y:S01]  /*16ed0*/  ULOP3.LUT UR41, UR38, 0x2, URZ, 0xfc, !UPT ;  /* 0x0000000226297892 */ /* 0x000fe2000f8efc3f */
[----:B------:R-:W-:Y:S01]  /*16ee0*/  LOP3.LUT R6, R0, 0x80, RZ, 0xc0, !PT ;  /* 0x0000008000067812 */ /* 0x000fe200078ec0ff */
[----:B------:R-:W-:Y:S01]  /*16ef0*/  ULDC UR40, c[0x0][0xc] ;  /* 0x0000030000287ab9 */ /* 0x000fe20000000800 */
[--C-:B------:R-:W-:Y:S01]  /*16f00*/  LOP3.LUT R5, R5, 0x100, R0.reuse, 0xf8, !PT ;  /* 0x0000010005057812 */ /* 0x100fe200078ef800 */
[----:B------:R-:W-:Y:S01]  /*16f10*/  IMAD.U32 R18, RZ, RZ, UR4 ;  /* 0x00000004ff127e24 */ /* 0x000fe2000f8e00ff */
[----:B------:R-:W-:Y:S01]  /*16f20*/  LOP3.LUT R2, R3, 0x60, R0, 0xf8, !PT ;  /* 0x0000006003027812 */ /* 0x000fe200078ef800 */
[----:B------:R-:W-:Y:S01]  /*16f30*/  ULDC.64 UR44, c[0x0][0x198] ;  /* 0x00006600002c7ab9 */ /* 0x000fe20000000a00 */
[----:B------:R-:W-:Y:S01]  /*16f40*/  LOP3.LUT R6, R6, 0x10, R23, 0xf8, !PT ;  /* 0x0000001006067812 */ /* 0x000fe200078ef817 */
[----:B------:R-:W-:Y:S01]  /*16f50*/  IMAD.IADD R0, R18, 0x1, R7 ;  /* 0x0000000112007824 */ /* 0x000fe200078e0207 */
[----:B------:R-:W-:-:S02]  /*16f60*/  LOP3.LUT R29, R4, 0x640, R29, 0xf8, !PT ;  /* 0x00000640041d7812 */ /* 0x000fc400078ef81d */
[----:B------:R-:W-:Y:S02]  /*16f70*/  LOP3.LUT R6, R6, 0x10, R9, 0x78, !PT ;  /* 0x0000001006067812 */ /* 0x000fe400078e7809 */
[----:B------:R0:W-:Y:S02]  /*16f80*/  STL [R1+0xc], R0 ;  /* 0x00000c0001007387 */ /* 0x0001e40000100800 */
[----:B------:R-:W-:-:S07]  /*16f90*/  LOP3.LUT R28, R5, R6, RZ, 0xfc, !PT ;  /* 0x00000006051c7212 */ /* 0x000fce00078efcff */
.L_x_12168:
[----:B------:R-:W-:Y:S01]  /*16fa0*/  ULDC.64 UR4, c[0x0][0xa00] ;  /* 0x0002800000047ab9 */ /* 0x000fe20000000a00 */
[----:B------:R-:W-:Y:S01]  /*16fb0*/  ULDC.64 UR10, c[0x0][0xa08] ;  /* 0x00028200000a7ab9 */ /* 0x000fe20000000a00 */
[----:B------:R-:W-:Y:S01]  /*16fc0*/  ISETP.NE.U32.AND P0, PT, RZ, UR4, PT ;  /* 0x00000004ff007c0c */ /* 0x000fe2000bf05070 */
[----:B------:R-:W-:Y:S01]  /*16fd0*/  ULDC.64 UR6, c[0x0][0xa00] ;  /* 0x0002800000067ab9 */ /* 0x000fe20000000a00 */
[----:B------:R-:W-:Y:S01]  /*16fe0*/  ISETP.NE.U32.AND P1, PT, RZ, UR10, PT ;  /* 0x0000000aff007c0c */ /* 0x000fe2000bf25070 */
[----:B------:R-:W-:Y:S01]  /*16ff0*/  UIMAD.WIDE UR6, UR42, 0x4, UR6 ;  /* 0x000000042a0678a5 */ /* 0x000fe2000f8e0206 */
[----:B------:R-:W-:Y:S01]  /*17000*/  ISETP.NE.AND.EX P0, PT, RZ, UR5, PT, P0 ;  /* 0x00000005ff007c0c */ /* 0x000fe2000bf05300 */
[----:B------:R-:W-:Y:S01]  /*17010*/  ULDC.64 UR4, c[0x0][0xa28] ;  /* 0x00028a0000047ab9 */ /* 0x000fe20000000a00 */
[----:B------:R-:W-:Y:S01]  /*17020*/  ULDC.64 UR8, c[0x0][0xa08] ;  /* 0x0002820000087ab9 */ /* 0x000fe20000000a00 */
[----:B------:R-:W-:Y:S01]  /*17030*/  UISETP.NE.U32.AND UP0, UPT, UR4, URZ, UPT ;  /* 0x0000003f0400728c */ /* 0x000fe2000bf05070 */
[----:B------:R-:W-:Y:S01]  /*17040*/  ISETP.NE.AND.EX P1, PT, RZ, UR11, PT, P1 ;  /* 0x0000000bff007c0c */ /* 0x000fe2000bf25310 */
[----:B------:R-:W-:Y:S01]  /*17050*/  ULDC.64 UR10, c[0x0][0xa18] ;  /* 0x00028600000a7ab9 */ /* 0x000fe20000000a00 */
[----:B------:R-:W-:Y:S01]  /*17060*/  IMAD.U32 R2, RZ, RZ, UR6 ;  /* 0x00000006ff027e24 */ /* 0x000fe2000f8e00ff */
[----:B------:R-:W-:Y:S01]  /*17070*/  UISETP.NE.AND.EX UP0, UPT, UR5, URZ, UPT, UP0 ;  /* 0x0000003f0500728c */ /* 0x000fe2000bf05300 */
[----:B------:R-:W-:Y:S01]  /*17080*/  IMAD.U32 R3, RZ, RZ, UR7 ;  /* 0x00000007ff037e24 */ /* 0x000fe2000f8e00ff */
[----:B------:R-:W-:Y:S01]  /*17090*/  UISETP.NE.U32.AND UP1, UPT, UR10, URZ, UPT ;  /* 0x0000003f0a00728c */ /* 0x000fe2000bf25070 */
[----:B-1----:R-:W1:Y:S01]  /*170a0*/  LDC R5, c[0x0][0x288] ;  /* 0x0000a200ff057b82 */ /* 0x002e620000000800 */
[----:B------:R-:W-:-:S02]  /*170b0*/  UIMAD.WIDE UR8, UR42, 0x4, UR8 ;  /* 0x000000042a0878a5 */ /* 0x000fc4000f8e0208 */
[----:B------:R-:W-:Y:S01]  /*170c0*/  UISETP.NE.AND.EX UP1, UPT, UR11, URZ, UPT, UP1 ;  /* 0x0000003f0b00728c */ /* 0x000fe2000bf25310 */
[----:B0-2---:R0:W2:Y:S01]  /*170d0*/  @P0 LDG.E R0, desc[UR50][R2.64] ;  /* 0x0000003202000981 */ /* 0x0050a2000c1e1900 */
[----:B------:R-:W-:-:S03]  /*170e0*/  IMAD.MOV.U32 R27, RZ, RZ, RZ ;  /* 0x000000ffff1b7224 */ /* 0x000fc600078e00ff */
[----:B------:R-:W-:Y:S01]  /*170f0*/  @UP0 ULDC.64 UR4, c[0x0][0xa28] ;  /* 0x00028a0000040ab9 */ /* 0x000fe20000000a00 */
[----:B------:R-:W-:Y:S01]  /*17100*/  PLOP3.LUT P2, PT, PT, PT, UP0, 0x80, 0x0 ;  /* 0x000000000000781c */ /* 0x000fe20003f4f008 */
[----:B------:R-:W-:Y:S01]  /*17110*/  @UP0 UIMAD.WIDE UR4, UR42, 0x4, UR4 ;  /* 0x000000042a0408a5 */ /* 0x000fe2000f8e0204 */
[----:B------:R-:W-:Y:S01]  /*17120*/  IMAD.MOV.U32 R4, RZ, RZ, RZ ;  /* 0x000000ffff047224 */ /* 0x000fe200078e00ff */
[----:B------:R-:W3:Y:S01]  /*17130*/  LDC R6, c[0x0][0x2f0] ;  /* 0x0000bc00ff067b82 */ /* 0x000ee20000000800 */
[----:B0-----:R-:W-:Y:S02]  /*17140*/  IMAD.U32 R2, RZ, RZ, UR8 ;  /* 0x00000008ff027e24 */ /* 0x001fe4000f8e00ff */
[----:B------:R-:W-:Y:S01]  /*17150*/  IMAD.U32 R3, RZ, RZ, UR9 ;  /* 0x00000009ff037e24 */ /* 0x000fe2000f8e00ff */
[----:B------:R-:W-:-:S04]  /*17160*/  PLOP3.LUT P4, PT, PT, PT, UP1, 0x80, 0x0 ;  /* 0x000000000000781c */ /* 0x000fc80003f8f018 */
[----:B------:R0:W5:Y:S02]  /*17170*/  @P1 LDG.E R27, desc[UR50][R2.64] ;  /* 0x00000032021b1981 */ /* 0x000164000c1e1900 */
[----:B0-----:R-:W-:Y:S02]  /*17180*/  IMAD.U32 R2, RZ, RZ, UR4 ;  /* 0x00000004ff027e24 */ /* 0x001fe4000f8e00ff */
[----:B------:R-:W-:Y:S01]  /*17190*/  IMAD.U32 R3, RZ, RZ, UR5 ;  /* 0x00000005ff037e24 */ /* 0x000fe2000f8e00ff */
[----:B------:R-:W-:Y:S02]  /*171a0*/  @UP1 ULDC.64 UR4, c[0x0][0xa18] ;  /* 0x0002860000041ab9 */ /* 0x000fe40000000a00 */
[----:B------:R-:W-:Y:S02]  /*171b0*/  @UP1 UIMAD.WIDE UR4, UR42, 0x4, UR4 ;  /* 0x000000042a0418a5 */ /* 0x000fe4000f8e0204 */
[----:B------:R0:W5:Y:S04]  /*171c0*/  @P2 LDG.E R4, desc[UR50][R2.64] ;  /* 0x0000003202042981 */ /* 0x000168000c1e1900 */
[----:B0-----:R-:W-:-:S02]  /*171d0*/  IMAD.U32 R2, RZ, RZ, UR4 ;  /* 0x00000004ff027e24 */ /* 0x001fc4000f8e00ff */
[----:B------:R-:W-:Y:S01]  /*171e0*/  IMAD.U32 R3, RZ, RZ, UR5 ;  /* 0x00000005ff037e24 */ /* 0x000fe2000f8e00ff */
[----:B------:R-:W-:Y:S01]  /*171f0*/  R2UR UR36, R26 ;  /* 0x000000001a2472ca */ /* 0x000fe200000e0000 */
[----:B------:R-:W-:-:S03]  /*17200*/  ULDC.64 UR4, c[0x0][0xa20] ;  /* 0x0002880000047ab9 */ /* 0x000fc60000000a00 */
[----:B-1----:R0:W4:Y:S01]  /*17210*/  @P4 LDG.E R5, desc[UR50][R2.64] ;  /* 0x0000003202054981 */ /* 0x002122000c1e1900 */
[----:B------:R-:W-:Y:S01]  /*17220*/  ISETP.NE.U32.AND P3, PT, RZ, UR4, PT ;  /* 0x00000004ff007c0c */ /* 0x000fe2000bf65070 */
[----:B------:R-:W-:-:S03]  /*17230*/  UMOV UR43, URZ ;  /* 0x0000003f002b7c82 */ /* 0x000fc60008000000 */
[----:B------:R-:W-:-:S04]  /*17240*/  ISETP.NE.AND.EX P3, PT, RZ, UR5, PT, P3 ;  /* 0x00000005ff007c0c */ /* 0x000fc8000bf65330 */
[----:B------:R-:W-:Y:S01]  /*17250*/  ULOP3.LUT UR36, UR36, 0xffff, URZ, 0xc0, !UPT ;  /* 0x0000ffff24247892 */ /* 0x000fe2000f8ec03f */
[----:B0-----:R-:W0:Y:S02]  /*17260*/  LDC.64 R2, c[0x0][0x418] ;  /* 0x00010600ff027b82 */ /* 0x001e240000000a00 */
[----:B0-----:R-:W-:Y:S02]  /*17270*/  ISETP.NE.U32.AND P2, PT, R2, RZ, PT ;  /* 0x000000ff0200720c */ /* 0x001fe40003f45070 */
[----:B------:R-:W-:Y:S02]  /*17280*/  LOP3.LUT R2, R26, 0xff000000, RZ, 0xc0, !PT ;  /* 0xff0000001a027812 */ /* 0x000fe400078ec0ff */
[----:B------:R-:W-:Y:S02]  /*17290*/  ISETP.NE.AND.EX P2, PT, R3, RZ, PT, P2 ;  /* 0x000000ff0300720c */ /* 0x000fe40003f45320 */
[----:B------:R-:W-:Y:S02]  /*172a0*/  SHF.R.U32.HI R3, RZ, 0x8, R2 ;  /* 0x00000008ff037819 */ /* 0x000fe40000011602 */
[----:B--2---:R-:W-:-:S02]  /*172b0*/  @P0 R2UR UR43, R0 ;  /* 0x00000000002b02ca */ /* 0x004fc400000e0000 */
[----:B------:R-:W-:-:S04]  /*172c0*/  LOP3.LUT R0, R26, 0xff0000, RZ, 0xc0, !PT ;  /* 0x00ff00001a007812 */ /* 0x000fc800078ec0ff */
[----:B------:R-:W-:Y:S01]  /*172d0*/  LEA.HI R0, R0, R3, RZ, 0x10 ;  /* 0x0000000300007211 */ /* 0x000fe200078f80ff */
[----:B----4-:R0:W-:Y:S01]  /*172e0*/  STL [R1+0x4], R5 ;  /* 0x0000040501007387 */ /* 0x0101e20000100800 */
[----:B------:R-:W-:Y:S02]  /*172f0*/  IMAD.MOV.U32 R10, RZ, RZ, R5 ;  /* 0x000000ffff0a7224 */ /* 0x000fe400078e0005 */
[----:B0-----:R-:W0:Y:S02]  /*17300*/  LDC R5, c[0x0][0x424] ;  /* 0x00010900ff057b82 */ /* 0x001e240000000800 */
[----:B0-----:R-:W-:-:S05]  /*17310*/  SEL R5, R5, 0x1, P2 ;  /* 0x0000000105057807 */ /* 0x001fca0001000000 */
[----:B---3--:R-:W-:Y:S01]  /*17320*/  IMAD R5, R5, R6, RZ ;  /* 0x0000000605057224 */ /* 0x008fe200078e02ff */
        /* <DEDUP_REMOVED lines=8> */
.L_x_12095:
        /* <DEDUP_REMOVED lines=8> */
.L_x_12096:
[----:B------:R-:W-:Y:S05]  /*17430*/  @!P1 BRA `(.L_x_12097) ;  /* 0x0000000000149947 */ /* 0x000fea0003800000 */
[----:B------:R-:W-:Y:S02]  /*17440*/  IMAD.U32 R2, RZ, RZ, UR8 ;  /* 0x00000008ff027e24 */ /* 0x000fe4000f8e00ff */
[----:B------:R-:W-:-:S05]  /*17450*/  IMAD.U32 R3, RZ, RZ, UR9 ;  /* 0x00000009ff037e24 */ /* 0x000fca000f8e00ff */
[----:B------:R-:W2:Y:S04]  /*17460*/  LDG.E R6, desc[UR50][R2.64] ;  /* 0x0000003202067981 */ /* 0x000ea8000c1e1900 */
[----:B------:R-:W2:Y:S02]  /*17470*/  LDG.E R5, desc[UR50][R2.64+0x4] ;  /* 0x0000043202057981 */ /* 0x000ea4000c1e1900 */
[----:B--2---:R-:W-:-:S07]  /*17480*/  IMAD.IADD R5, R5, 0x1, -R6 ;  /* 0x0000000105057824 */ /* 0x004fce00078e0a06 */
.L_x_12097:
[----:B-1----:R-:W1:Y:S01]  /*17490*/  LDC R2, c[0x0][0x448] ;  /* 0x00011200ff027b82 */ /* 0x002e620000000800 */
[----:B------:R-:W-:Y:S02]  /*174a0*/  IMAD R11, R25, 0xc0, RZ ;  /* 0x000000c0190b7824 */ /* 0x000fe400078e02ff */
[----:B-----5:R-:W-:Y:S02]  /*174b0*/  IMAD.IADD R6, R5, 0x1, -R4 ;  /* 0x0000000105067824 */ /* 0x020fe400078e0a04 */
[----:B------:R-:W-:Y:S01]  /*174c0*/  VIADD R4, R11, 0xbf ;  /* 0x000000bf0b047836 */ /* 0x000fe20000000000 */
[----:B------:R2:W-:Y:S02]  /*174d0*/  STL [R1], R11 ;  /* 0x0000000b01007387 */ /* 0x0005e40000100800 */
[----:B------:R-:W-:Y:S02]  /*174e0*/  IADD3 R5, R6, 0x1, -R10 ;  /* 0x0000000106057810 */ /* 0x000fe40007ffe80a */
[----:B-1----:R-:W-:-:S02]  /*174f0*/  ISETP.NE.AND P1, PT, R2, 0x1, PT ;  /* 0x000000010200780c */ /* 0x002fc40003f25270 */
[----:B------:R-:W1:Y:S11]  /*17500*/  LDC.64 R2, c[0x0][0x9e0] ;  /* 0x00027800ff027b82 */ /* 0x000e760000000a00 */
[----:B------:R-:W3:Y:S08]  /*17510*/  @P1 LDC R9, c[0x0][0x44c] ;  /* 0x00011300ff091b82 */ /* 0x000ef00000000800 */
[----:B------:R-:W4:Y:S01]  /*17520*/  @P1 LDC R7, c[0x0][0x450] ;  /* 0x00011400ff071b82 */ /* 0x000f220000000800 */
[----:B-1----:R-:W-:Y:S01]  /*17530*/  ISETP.GE.AND P2, PT, R3, 0x1, PT ;  /* 0x000000010300780c */ /* 0x002fe20003f46270 */
[----:B---3--:R-:W-:-:S05]  /*17540*/  @P1 IMAD.HI.U32 R8, R4, R9, RZ ;  /* 0x0000000904081227 */ /* 0x008fca00078e00ff */
[----:B----4-:R-:W-:-:S05]  /*17550*/  @P1 SHF.R.U32.HI R4, RZ, R7, R8 ;  /* 0x00000007ff041219 */ /* 0x010fca0000011608 */
[----:B------:R-:W-:-:S04]  /*17560*/  IMAD.IADD R9, R5, 0x1, R4 ;  /* 0x0000000105097824 */ /* 0x000fc800078e0204 */
[----:B------:R-:W-:Y:S01]  /*17570*/  IMAD.IADD R2, R9, 0x1, R2 ;  /* 0x0000000109027824 */ /* 0x000fe200078e0202 */
[----:B--2---:R-:W-:Y:S06]  /*17580*/  @!P2 BRA `(.L_x_12098) ;  /* 0x000000000040a947 */ /* 0x004fec0003800000 */
        /* <DEDUP_REMOVED lines=10> */
.L_x_12099:
[----:B------:R-:W-:-:S13]  /*17630*/  ISETP.NE.AND P0, PT, R3, 0x1, PT ;  /* 0x000000010300780c */ /* 0x000fda0003f05270 */
[----:B------:R-:W1:Y:S02]  /*17640*/  @P0 LDC.64 R4, c[0x0][0x9e8] ;  /* 0x00027a00ff040b82 */ /* 0x000e640000000a00 */
[----:B-1----:R-:W-:-:S05]  /*17650*/  @P0 IMAD.HI.U32 R4, R7, R4, RZ ;  /* 0x0000000407040227 */ /* 0x002fca00078e00ff */
[----:B------:R-:W-:-:S07]  /*17660*/  @P0 SHF.R.U32.HI R7, RZ, R5, R4 ;  /* 0x00000005ff070219 */ /* 0x000fce0000011604 */
.L_x_12100:
[----:B------:R-:W-:-:S05]  /*17670*/  IMAD R7, R7, R3, R3 ;  /* 0x0000000307077224 */ /* 0x000fca00078e0203 */
[----:B------:R-:W-:-:S07]  /*17680*/  VIMNMX R2, R2, R7, PT ;  /* 0x0000000702027248 */ /* 0x000fce0003fe0100 */
.L_x_12098:
[----:B------:R-:W1:Y:S01]  /*17690*/  @P1 LDC R4, c[0x0][0x44c] ;  /* 0x00011300ff041b82 */ /* 0x000e620000000800 */
[----:B------:R-:W-:Y:S01]  /*176a0*/  VIADD R2, R2, 0x9f ;  /* 0x0000009f02027836 */ /* 0x000fe20000000000 */
[----:B------:R-:W-:Y:S01]  /*176b0*/  ULDC UR4, c[0x0][0x9dc] ;  /* 0x0002770000047ab9 */ /* 0x000fe20000000800 */
[----:B------:R-:W-:-:S05]  /*176c0*/  IMAD.MOV.U32 R5, RZ, RZ, R11 ;  /* 0x000000ffff057224 */ /* 0x000fca00078e000b */
[----:B------:R-:W2:Y:S01]  /*176d0*/  @P1 LDC R7, c[0x0][0x450] ;  /* 0x00011400ff071b82 */ /* 0x000ea20000000800 */
[----:B-1----:R-:W-:-:S05]  /*176e0*/  @P1 IMAD.HI.U32 R4, R11, R4, RZ ;  /* 0x000000040b041227 */ /* 0x002fca00078e00ff */
[----:B--2---:R-:W-:Y:S01]  /*176f0*/  @P1 SHF.R.U32.HI R5, RZ, R7, R4 ;  /* 0x00000007ff051219 */ /* 0x004fe20000011604 */
[----:B------:R-:W-:-:S03]  /*17700*/  IMAD.HI R4, R2, 0x66666667, RZ ;  /* 0x6666666702047827 */ /* 0x000fc600078e02ff */
[----:B------:R-:W-:Y:S01]  /*17710*/  IADD3 R5, R5, R6, -R10 ;  /* 0x0000000605057210 */ /* 0x000fe20007ffe80a */
[----:B------:R-:W-:Y:S01]  /*17720*/  VIADD R2, R6, 0x9f ;  /* 0x0000009f06027836 */ /* 0x000fe20000000000 */
[----:B------:R-:W-:-:S03]  /*17730*/  SHF.R.U32.HI R7, RZ, 0x1f, R4 ;  /* 0x0000001fff077819 */ /* 0x000fc60000011604 */
[----:B------:R-:W-:Y:S01]  /*17740*/  IMAD.HI R2, R2, 0x66666667, RZ ;  /* 0x6666666702027827 */ /* 0x000fe200078e02ff */
[----:B------:R-:W-:-:S04]  /*17750*/  LEA.HI.SX32 R4, R4, R7, 0x1a ;  /* 0x0000000704047211 */ /* 0x000fc800078fd2ff */
[----:B------:R-:W-:-:S04]  /*17760*/  SHF.R.U32.HI R7, RZ, 0x1f, R2 ;  /* 0x0000001fff077819 */ /* 0x000fc80000011602 */
[----:B------:R-:W-:Y:S01]  /*17770*/  LEA.HI.SX32 R7, R2, R7, 0x1a ;  /* 0x0000000702077211 */ /* 0x000fe200078fd2ff */
[----:B------:R-:W-:-:S03]  /*17780*/  VIADD R2, R5, -UR4 ;  /* 0x8000000405027c36 */ /* 0x000fc60008000000 */
[----:B------:R-:W-:Y:S01]  /*17790*/  VIMNMX R6, R7, R4, PT ;  /* 0x0000000407067248 */ /* 0x000fe20003fe0100 */
[----:B------:R-:W-:Y:S06]  /*177a0*/  @!P2 BRA `(.L_x_12101) ;  /* 0x000000000040a947 */ /* 0x000fec0003800000 */
[----:B------:R-:W-:-:S05]  /*177b0*/  IMAD.MOV.U32 R7, RZ, RZ, R5 ;  /* 0x000000ffff077224 */ /* 0x000fca00078e0005 */
        /* <DEDUP_REMOVED lines=9> */
.L_x_12102:
[----:B------:R-:W-:-:S13]  /*17850*/  ISETP.NE.AND P0, PT, R3, 0x1, PT ;  /* 0x000000010300780c */ /* 0x000fda0003f05270 */
[----:B------:R-:W1:Y:S02]  /*17860*/  @P0 LDC.64 R4, c[0x0][0x9e8] ;  /* 0x00027a00ff040b82 */ /* 0x000e640000000a00 */
[----:B-1----:R-:W-:-:S05]  /*17870*/  @P0 IMAD.HI.U32 R4, R7, R4, RZ ;  /* 0x0000000407040227 */ /* 0x002fca00078e00ff */
[----:B------:R-:W-:-:S07]  /*17880*/  @P0 SHF.R.U32.HI R7, RZ, R5, R4 ;  /* 0x00000005ff070219 */ /* 0x000fce0000011604 */
.L_x_12103:
[----:B------:R-:W-:-:S05]  /*17890*/  IMAD R3, R7, R3, RZ ;  /* 0x0000000307037224 */ /* 0x000fca00078e02ff */
[----:B------:R-:W-:-:S07]  /*178a0*/  VIMNMX R2, R2, R3, !PT ;  /* 0x0000000302027248 */ /* 0x000fce0007fe0100 */
.L_x_12101:
[----:B------:R-:W-:Y:S01]  /*178b0*/  SHF.R.U32.HI R5, RZ, 0x10, R0 ;  /* 0x00000010ff057819 */ /* 0x000fe20000011600 */
[----:B------:R-:W-:Y:S01]  /*178c0*/  IMAD.HI R2, R2, 0x66666667, RZ ;  /* 0x6666666702027827 */ /* 0x000fe200078e02ff */
[----:B------:R-:W-:Y:S02]  /*178d0*/  LOP3.LUT R0, R0, 0xff, RZ, 0xc0, !PT ;  /* 0x000000ff00007812 */ /* 0x000fe400078ec0ff */
        /* <DEDUP_REMOVED lines=8> */
[----:B-1----:R-:W-:Y:S01]  /*17960*/  IABS R4, R5 ;  /* 0x0000000500047213 */ /* 0x002fe20000000000 */
[----:B------:R-:W-:-:S03]  /*17970*/  IMAD.MOV.U32 R2, RZ, RZ, RZ ;  /* 0x000000ffff027224 */ /* 0x000fc600078e00ff */
[----:B------:R-:W1:Y:S08]  /*17980*/  I2F.RP R7, R4 ;  /* 0x0000000400077306 */ /* 0x000e700000209400 */
[----:B-1----:R-:W1:Y:S02]  /*17990*/  MUFU.RCP R7, R7 ;  /* 0x0000000700077308 */ /* 0x002e640000001000 */
[----:B-1----:R-:W-:-:S06]  /*179a0*/  VIADD R8, R7, 0xffffffe ;  /* 0x0ffffffe07087836 */ /* 0x002fcc0000000000 */
[----:B------:R-:W1:Y:S02]  /*179b0*/  F2I.FTZ.U32.TRUNC.NTZ R3, R8 ;  /* 0x0000000800037305 */ /* 0x000e64000021f000 */
[----:B-1----:R-:W-:-:S04]  /*179c0*/  IMAD.MOV R9, RZ, RZ, -R3 ;  /* 0x000000ffff097224 */ /* 0x002fc800078e0a03 */
[----:B------:R-:W-:-:S04]  /*179d0*/  IMAD R9, R9, R4, RZ ;  /* 0x0000000409097224 */ /* 0x000fc800078e02ff */
[----:B------:R-:W-:Y:S01]  /*179e0*/  IMAD.HI.U32 R3, R3, R9, R2 ;  /* 0x0000000903037227 */ /* 0x000fe200078e0002 */
[----:B------:R-:W-:Y:S02]  /*179f0*/  IADD3 R2, R5, -0x1, R6 ;  /* 0xffffffff05027810 */ /* 0x000fe40007ffe006 */
[----:B------:R-:W-:-:S03]  /*17a00*/  IABS R9, R5 ;  /* 0x0000000500097213 */ /* 0x000fc60000000000 */
[----:B------:R-:W-:Y:S02]  /*17a10*/  IMAD.IADD R2, R2, 0x1, -R25 ;  /* 0x0000000102027824 */ /* 0x000fe400078e0a19 */
[----:B------:R-:W-:-:S03]  /*17a20*/  IMAD.MOV R7, RZ, RZ, -R9 ;  /* 0x000000ffff077224 */ /* 0x000fc600078e0a09 */
        /* <DEDUP_REMOVED lines=14> */
.L_x_12104:
[-C--:B------:R-:W-:Y:S01]  /*17b10*/  IMAD R25, R0, R2.reuse, R25 ;  /* 0x0000000200197224 */ /* 0x080fe200078e0219 */
        /* <DEDUP_REMOVED lines=22> */
.L_x_12106:
        /* <DEDUP_REMOVED lines=20> */
.L_x_12109:
[----:B------:R-:W-:Y:S05]  /*17dc0*/  BSYNC B6 ;  /* 0x0000000000067941 */ /* 0x000fea0003800000 */
.L_x_12108:
        /* <DEDUP_REMOVED lines=22> */
.L_x_12111:
[----:B------:R-:W-:Y:S05]  /*17f30*/  BSYNC B6 ;  /* 0x0000000000067941 */ /* 0x000fea0003800000 */
.L_x_12110:
        /* <DEDUP_REMOVED lines=20> */
.L_x_12113:
[----:B------:R-:W-:Y:S05]  /*18080*/  BSYNC B6 ;  /* 0x0000000000067941 */ /* 0x000fea0003800000 */
.L_x_12112:
        /* <DEDUP_REMOVED lines=19> */
.L_x_12115:
[----:B------:R-:W-:Y:S05]  /*181c0*/  BSYNC B6 ;  /* 0x0000000000067941 */ /* 0x000fea0003800000 */
.L_x_12114:
        /* <DEDUP_REMOVED lines=22> */
.L_x_12187:
        /* <DEDUP_REMOVED lines=10> */
.L_x_12190:
        /* <DEDUP_REMOVED lines=21> */
.L_x_12119:
[----:B---3--:R-:W-:Y:S01]  /*18520*/  IMAD R2, R19, 0x8, R18 ;  /* 0x0000000813027824 */ /* 0x008fe200078e0212 */
[----:B------:R-:W-:Y:S01]  /*18530*/  SHF.L.U32 R3, R22, 0x1f, RZ ;  /* 0x0000001f16037819 */ /* 0x000fe200000006ff */
[----:B------:R-:W3:Y:S03]  /*18540*/  S2R R4, SR_TID.X ;  /* 0x0000000000047919 */ /* 0x000ee60000002100 */
[----:B------:R-:W4:Y:S01]  /*18550*/  SYNCS.PHASECHK.TRANS64.TRYWAIT P0, [R2+URZ+0x13280], R3 ;  /* 0x01328003020075a7 */ /* 0x000f22000800017f */
[----:B---3--:R-:W-:-:S04]  /*18560*/  LOP3.LUT R4, R4, 0x7f, RZ, 0xc0, !PT ;  /* 0x0000007f04047812 */ /* 0x008fc800078ec0ff */
[----:B------:R-:W-:Y:S01]  /*18570*/  ISETP.NE.AND P1, PT, R4, RZ, PT ;  /* 0x000000ff0400720c */ /* 0x000fe20003f25270 */
[----:B----4-:R-:W-:-:S12]  /*18580*/  @!P0 BRA `(.L_x_12120) ;  /* 0x0000003400f88947 */ /* 0x010fd80003800000 */
.L_x_12191:
[----:B------:R-:W-:Y:S05]  /*18590*/  @P1 BRA `(.L_x_12121) ;  /* 0x00000000001c1947 */ /* 0x000fea0003800000 */
[----:B------:R-:W4:Y:S01]  /*185a0*/  S2R R4, SR_TID.X ;  /* 0x0000000000047919 */ /* 0x000f220000002100 */
[----:B-1----:R-:W-:-:S04]  /*185b0*/  IMAD.MOV.U32 R5, RZ, RZ, 0x2800 ;  /* 0x00002800ff057424 */ /* 0x002fc800078e00ff */
[----:B------:R1:W-:Y:S01]  /*185c0*/  SYNCS.ARRIVE.TRANS64 RZ, [R2+URZ+0x13270], R5 ;  /* 0x0132700502ff79a7 */ /* 0x0003e2000800003f */
[----:B----4-:R-:W-:-:S04]  /*185d0*/  LOP3.LUT R4, R4, 0x1f, RZ, 0xc0, !PT ;  /* 0x0000001f04047812 */ /* 0x010fc800078ec0ff */
[----:B------:R-:W-:-:S13]  /*185e0*/  ISETP.NE.AND P0, PT, R4, RZ, PT ;  /* 0x000000ff0400720c */ /* 0x000fda0003f05270 */
[----:B-1----:R-:W-:Y:S05]  /*185f0*/  @!P0 BRA `(.L_x_12121) ;  /* 0x0000000000048947 */ /* 0x002fea0003800000 */
[----:B------:R-:W-:Y:S01]  /*18600*/  BPT.TRAP 0x1 ;  /* 0x000000040000795c */ /* 0x000fe20000300000 */
.L_x_12121:
        /* <DEDUP_REMOVED lines=10> */
[----:B------:R-:W-:-:S04]  /*186b0*/  UMOV UR34, URZ ;  /* 0x0000003f00227c82 */ /* 0x000fc80008000000 */
[----:B------:R-:W-:-:S04]  /*186c0*/  UIADD3 UR33, UR33, 0x13270, URZ ;  /* 0x0001327021217890 */ /* 0x000fc8000fffe03f */
[----:B------:R-:W-:-:S09]  /*186d0*/  UIADD3 UR32, UR32, 0x6000, URZ ;  /* 0x0000600020207890 */ /* 0x000fd2000fffe03f */
[----:B------:R4:W-:Y:S01]  /*186e0*/  UTMALDG.4D [UR32], [UR4], desc[UR6] ;  /* 0x00000620040075b4 */ /* 0x0009e20008019000 */
[----:B------:R-:W0:Y:S02]  /*186f0*/  SYNCS.PHASECHK.TRANS64.TRYWAIT P0, [R2+URZ+0x13240], R3 ;  /* 0x01324003020075a7 */ /* 0x000e24000800017f */
[----:B0---4-:R-:W-:Y:S05]  /*18700*/  @!P0 BRA `(.L_x_12122) ;  /* 0x0000003400ac8947 */ /* 0x011fea0003800000 */
.L_x_12192:
        /* <DEDUP_REMOVED lines=8> */
.L_x_12123:
        /* <DEDUP_REMOVED lines=17> */
.L_x_12117:
        /* <DEDUP_REMOVED lines=13> */
[----:B------:R-:W-:Y:S02]  /*18970*/  USHF.R.S32.HI UR43, URZ, 0x1f, UR42 ;  /* 0x0000001f3f2b7899 */ /* 0x000fe4000801142a */
[----:B------:R-:W-:Y:S02]  /*18980*/  UIADD3 UR37, UR49, UR4, URZ ;  /* 0x0000000431257290 */ /* 0x000fe4000fffe03f */
[----:B------:R-:W-:Y:S02]  /*18990*/  USEL UR46, UR42, URZ, !UP0 ;  /* 0x0000003f2a2e7287 */ /* 0x000fe4000c000000 */
[----:B------:R-:W-:Y:S01]  /*189a0*/  USEL UR43, UR43, URZ, !UP0 ;  /* 0x0000003f2b2b7287 */ /* 0x000fe2000c000000 */
[----:B------:R-:W-:Y:S11]  /*189b0*/  @!P0 BRA `(.L_x_12125) ;  /* 0x0000000000408947 */ /* 0x000ff60003800000 */
[----:B0--3--:R-:W-:Y:S01]  /*189c0*/  MOV R2, 0x0 ;  /* 0x0000000000027802 */ /* 0x009fe20000000f00 */
[----:B------:R-:W-:Y:S01]  /*189d0*/  ULDC.64 UR6, c[0x4][0x1c8] ;  /* 0x0100720000067ab9 */ /* 0x000fe20000000a00 */
[----:B------:R-:W-:Y:S01]  /*189e0*/  ULDC.64 UR8, c[0x4][0x1d0] ;  /* 0x0100740000087ab9 */ /* 0x000fe20000000a00 */
[----:B------:R-:W-:Y:S01]  /*189f0*/  ULDC.64 UR4, c[0x4][0x28] ;  /* 0x01000a0000047ab9 */ /* 0x000fe20000000a00 */
[----:B------:R-:W-:Y:S02]  /*18a00*/  IMAD.U32 R4, RZ, RZ, UR6 ;  /* 0x00000006ff047e24 */ /* 0x000fe4000f8e00ff */
        /* <DEDUP_REMOVED lines=11> */
.L_x_12125:
[----:B------:R-:W-:Y:S05]  /*18ac0*/  BSYNC B6 ;  /* 0x0000000000067941 */ /* 0x000fea0003800000 */
.L_x_12124:
[----:B------:R-:W4:Y:S01]  /*18ad0*/  LDL R11, [R1] ;  /* 0x00000000010b7983 */ /* 0x000f220000100800 */
[----:B------:R-:W0:Y:S01]  /*18ae0*/  LDC R9, c[0x0][0x448] ;  /* 0x00011200ff097b82 */ /* 0x000e220000000800 */
[----:B------:R-:W-:Y:S01]  /*18af0*/  ULDC.64 UR6, c[0x0][0x2d8] ;  /* 0x0000b60000067ab9 */ /* 0x000fe20000000a00 */
[----:B------:R-:W-:Y:S01]  /*18b00*/  UMOV UR4, UR48 ;  /* 0x0000003000047c82 */ /* 0x000fe20008000000 */
[----:B--2---:R-:W2:Y:S01]  /*18b10*/  S2R R20, SR_TID.X ;  /* 0x0000000000147919 */ /* 0x004ea20000002100 */
[----:B------:R-:W-:Y:S01]  /*18b20*/  UMOV UR5, UR37 ;  /* 0x0000002500057c82 */ /* 0x000fe20008000000 */
[----:B------:R-:W-:Y:S01]  /*18b30*/  ULDC.64 UR8, c[0x0][0x2e0] ;  /* 0x0000b80000087ab9 */ /* 0x000fe20000000a00 */
[----:B------:R-:W-:Y:S02]  /*18b40*/  UIMAD.WIDE.U32 UR4, UR36, UR6, UR4 ;  /* 0x00000006240472a5 */ /* 0x000fe4000f8e0004 */
[----:B------:R-:W-:Y:S02]  /*18b50*/  UIMAD UR6, UR43, UR8, URZ ;  /* 0x000000082b0672a4 */ /* 0x000fe4000f8e023f */
[----:B------:R-:W-:-:S02]  /*18b60*/  UIMAD UR5, UR36, UR7, UR5 ;  /* 0x00000007240572a4 */ /* 0x000fc4000f8e0205 */
[----:B------:R-:W-:Y:S01]  /*18b70*/  UIMAD UR6, UR46, UR9, UR6 ;  /* 0x000000092e0672a4 */ /* 0x000fe2000f8e0206 */
[----:B0-----:R-:W-:Y:S02]  /*18b80*/  ISETP.NE.AND P1, PT, R9, 0x1, PT ;  /* 0x000000010900780c */ /* 0x001fe40003f25270 */
[----:B--2---:R-:W-:-:S11]  /*18b90*/  LOP3.LUT R20, R20, 0x7f, RZ, 0xc0, !PT ;  /* 0x0000007f14147812 */ /* 0x004fd600078ec0ff */
[----:B---3--:R-:W0:Y:S01]  /*18ba0*/  @P1 LDC R3, c[0x0][0x44c] ;  /* 0x00011300ff031b82 */ /* 0x008e220000000800 */
[----:B------:R-:W-:Y:S02]  /*18bb0*/  SHF.R.U32.HI R21, RZ, 0x2, R20 ;  /* 0x00000002ff157819 */ /* 0x000fe40000011614 */
[----:B------:R-:W2:Y:S05]  /*18bc0*/  S2R R20, SR_TID.X ;  /* 0x0000000000147919 */ /* 0x000eaa0000002100 */
[----:B-1----:R-:W1:Y:S01]  /*18bd0*/  @P1 LDC R5, c[0x0][0x450] ;  /* 0x00011400ff051b82 */ /* 0x002e620000000800 */
[----:B--2---:R-:W-:-:S05]  /*18be0*/  IMAD.SHL.U32 R20, R20, 0x20, RZ ;  /* 0x0000002014147824 */ /* 0x004fca00078e00ff */
[----:B------:R-:W-:Y:S01]  /*18bf0*/  LOP3.LUT R20, R21, 0x60, R20, 0xf8, !PT ;  /* 0x0000006015147812 */ /* 0x000fe200078ef814 */
[----:B------:R-:W-:-:S03]  /*18c00*/  UIMAD.WIDE.U32 UR4, UR46, UR8, UR4 ;  /* 0x000000082e0472a5 */ /* 0x000fc6000f8e0004 */
[----:B------:R-:W-:Y:S01]  /*18c10*/  ULDC.64 UR8, c[0x0][0x280] ;  /* 0x0000a00000087ab9 */ /* 0x000fe20000000a00 */
[----:B------:R-:W-:Y:S02]  /*18c20*/  UIADD3 UR6, UR5, UR6, URZ ;  /* 0x0000000605067290 */ /* 0x000fe4000fffe03f */
[----:B------:R-:W-:-:S04]  /*18c30*/  IMAD.U32 R4, RZ, RZ, UR4 ;  /* 0x00000004ff047e24 */ /* 0x000fc8000f8e00ff */
[----:B------:R-:W-:Y:S02]  /*18c40*/  IMAD.MOV.U32 R2, RZ, RZ, R4 ;  /* 0x000000ffff027224 */ /* 0x000fe400078e0004 */
[----:B----4-:R-:W-:Y:S02]  /*18c50*/  IMAD.IADD R6, R20, 0x1, R11 ;  /* 0x0000000114067824 */ /* 0x010fe400078e020b */
[----:B------:R2:W5:Y:S02]  /*18c60*/  LDL R20, [R1+0xc] ;  /* 0x00000c0001147983 */ /* 0x0005640000100800 */
[----:B0-----:R-:W-:Y:S01]  /*18c70*/  @P1 IMAD.HI.U32 R0, R6, R3, RZ ;  /* 0x0000000306001227 */ /* 0x001fe200078e00ff */
[----:B------:R-:W0:Y:S03]  /*18c80*/  S2R R21, SR_TID.X ;  /* 0x0000000000157919 */ /* 0x000e260000002100 */
[----:B------:R-:W-:Y:S01]  /*18c90*/  IMAD.MOV.U32 R7, RZ, RZ, R6 ;  /* 0x000000ffff077224 */ /* 0x000fe200078e0006 */
[----:B-1----:R-:W-:Y:S01]  /*18ca0*/  @P1 SHF.R.U32.HI R7, RZ, R5, R0 ;  /* 0x00000005ff071219 */ /* 0x002fe20000011600 */
[----:B------:R-:W-:Y:S01]  /*18cb0*/  IMAD.U32 R5, RZ, RZ, UR5 ;  /* 0x00000005ff057e24 */ /* 0x000fe2000f8e00ff */
[----:B------:R-:W-:Y:S01]  /*18cc0*/  ULDC.64 UR4, c[0x0][0x2d0] ;  /* 0x0000b40000047ab9 */ /* 0x000fe20000000a00 */
[----:B------:R-:W-:Y:S01]  /*18cd0*/  IMAD.U32 R3, RZ, RZ, UR6 ;  /* 0x00000006ff037e24 */ /* 0x000fe2000f8e00ff */
[----:B------:R-:W-:Y:S01]  /*18ce0*/  SHF.R.S32.HI R0, RZ, 0x1f, R7 ;  /* 0x0000001fff007819 */ /* 0x000fe20000011407 */
[----:B------:R-:W-:Y:S01]  /*18cf0*/  ULDC.64 UR6, c[0x0][0x2c8] ;  /* 0x0000b20000067ab9 */ /* 0x000fe20000000a00 */
[----:B------:R-:W-:-:S04]  /*18d00*/  IMAD.WIDE.U32 R4, R7, UR4, R2 ;  /* 0x0000000407047c25 */ /* 0x000fc8000f8e0002 */
[----:B------:R-:W-:-:S04]  /*18d10*/  IMAD R0, R0, UR4, RZ ;  /* 0x0000000400007c24 */ /* 0x000fc8000f8e02ff */
[----:B------:R-:W-:Y:S02]  /*18d20*/  IMAD R8, R7, UR5, R0 ;  /* 0x0000000507087c24 */ /* 0x000fe4000f8e0200 */
[----:B------:R-:W-:Y:S02]  /*18d30*/  IMAD.MOV R0, RZ, RZ, -R7 ;  /* 0x000000ffff007224 */ /* 0x000fe400078e0a07 */
[----:B------:R-:W-:Y:S02]  /*18d40*/  IMAD.IADD R5, R5, 0x1, R8 ;  /* 0x0000000105057824 */ /* 0x000fe400078e0208 */
[----:B------:R-:W-:Y:S01]  /*18d50*/  IMAD R0, R9, R0, R6 ;  /* 0x0000000009007224 */ /* 0x000fe200078e0206 */
[----:B------:R-:W1:Y:S03]  /*18d60*/  @P1 LDC R8, c[0x0][0x44c] ;  /* 0x00011300ff081b82 */ /* 0x000e660000000800 */
[----:B------:R-:W-:Y:S01]  /*18d70*/  IMAD.WIDE.U32 R4, R0, UR6, R4 ;  /* 0x0000000600047c25 */ /* 0x000fe2000f8e0004 */
[----:B------:R-:W-:-:S03]  /*18d80*/  SHF.R.S32.HI R7, RZ, 0x1f, R0 ;  /* 0x0000001fff077819 */ /* 0x000fc60000011400 */
[----:B0-----:R-:W-:Y:S02]  /*18d90*/  IMAD.SHL.U32 R21, R21, 0x10, RZ ;  /* 0x0000001015157824 */ /* 0x001fe400078e00ff */
[----:B------:R-:W-:-:S03]  /*18da0*/  IMAD R7, R7, UR6, RZ ;  /* 0x0000000607077c24 */ /* 0x000fc6000f8e02ff */
[----:B------:R-:W-:Y:S01]  /*18db0*/  LOP3.LUT R21, R21, 0x30, RZ, 0xc0, !PT ;  /* 0x0000003015157812 */ /* 0x000fe200078ec0ff */
[----:B------:R-:W-:Y:S01]  /*18dc0*/  IMAD R7, R0, UR7, R7 ;  /* 0x0000000700077c24 */ /* 0x000fe2000f8e0207 */
[----:B------:R-:W-:-:S04]  /*18dd0*/  IADD3 R0, P0, R4, UR8, RZ ;  /* 0x0000000804007c10 */ /* 0x000fc8000ff1e0ff */
[----:B------:R-:W-:Y:S01]  /*18de0*/  IADD3.X R4, R5, UR9, R7, P0, !PT ;  /* 0x0000000905047c10 */ /* 0x000fe200087fe407 */
[----:B------:R-:W-:Y:S01]  /*18df0*/  VIADD R7, R6, 0x80 ;  /* 0x0000008006077836 */ /* 0x000fe20000000000 */
[----:B------:R-:W0:Y:S03]  /*18e00*/  @P1 LDC R5, c[0x0][0x450] ;  /* 0x00011400ff051b82 */ /* 0x000e260000000800 */
[----:B------:R-:W-:Y:S02]  /*18e10*/  IMAD.MOV.U32 R6, RZ, RZ, R7 ;  /* 0x000000ffff067224 */ /* 0x000fe400078e0007 */
[----:B-1----:R-:W-:-:S05]  /*18e20*/  @P1 IMAD.HI.U32 R8, R7, R8, RZ ;  /* 0x0000000807081227 */ /* 0x002fca00078e00ff */
[----:B0-----:R-:W-:-:S05]  /*18e30*/  @P1 SHF.R.U32.HI R6, RZ, R5, R8 ;  /* 0x00000005ff061219 */ /* 0x001fca0000011608 */
[----:B------:R-:W-:Y:S02]  /*18e40*/  IMAD.MOV R5, RZ, RZ, -R6 ;  /* 0x000000ffff057224 */ /* 0x000fe400078e0a06 */
[----:B------:R-:W-:-:S04]  /*18e50*/  IMAD.WIDE.U32 R2, R6, UR4, R2 ;  /* 0x0000000406027c25 */ /* 0x000fc8000f8e0002 */
[----:B------:R-:W-:Y:S01]  /*18e60*/  IMAD R5, R9, R5, R7 ;  /* 0x0000000509057224 */ /* 0x000fe200078e0207 */
[----:B------:R-:W-:-:S05]  /*18e70*/  SHF.R.S32.HI R7, RZ, 0x1f, R6 ;  /* 0x0000001fff077819 */ /* 0x000fca0000011406 */
[----:B------:R-:W-:Y:S01]  /*18e80*/  IMAD R7, R7, UR4, RZ ;  /* 0x0000000407077c24 */ /* 0x000fe2000f8e02ff */
[----:B------:R-:W-:-:S03]  /*18e90*/  ULDC UR4, c[0x0][0x2b8] ;  /* 0x0000ae0000047ab9 */ /* 0x000fc60000000800 */
[----:B------:R-:W-:Y:S01]  /*18ea0*/  IMAD R7, R6, UR5, R7 ;  /* 0x0000000506077c24 */ /* 0x000fe2000f8e0207 */
[----:B------:R-:W-:-:S03]  /*18eb0*/  SHF.R.S32.HI R6, RZ, 0x1f, R5 ;  /* 0x0000001fff067819 */ /* 0x000fc60000011405 */
[----:B------:R-:W-:Y:S02]  /*18ec0*/  IMAD.IADD R3, R3, 0x1, R7 ;  /* 0x0000000103037824 */ /* 0x000fe400078e0207 */
[----:B------:R-:W-:Y:S02]  /*18ed0*/  IMAD R6, R6, UR6, RZ ;  /* 0x0000000606067c24 */ /* 0x000fe4000f8e02ff */
[----:B------:R-:W-:-:S04]  /*18ee0*/  IMAD.WIDE.U32 R2, R5, UR6, R2 ;  /* 0x0000000605027c25 */ /* 0x000fc8000f8e0002 */
[----:B------:R-:W-:Y:S01]  /*18ef0*/  IMAD R6, R5, UR7, R6 ;  /* 0x0000000705067c24 */ /* 0x000fe2000f8e0206 */
[----:B------:R-:W-:-:S04]  /*18f00*/  IADD3 R5, P0, R2, UR8, RZ ;  /* 0x0000000802057c10 */ /* 0x000fc8000ff1e0ff */
[----:B------:R-:W-:Y:S02]  /*18f10*/  IADD3.X R6, R3, UR9, R6, P0, !PT ;  /* 0x0000000903067c10 */ /* 0x000fe400087fe406 */
[----:B------:R-:W-:Y:S01]  /*18f20*/  ISETP.GE.AND P0, PT, R21, UR4, PT ;  /* 0x0000000415007c0c */ /* 0x000fe2000bf06270 */
[----:B------:R-:W-:-:S03]  /*18f30*/  UMOV UR4, 0xffffffff ;  /* 0xffffffff00047882 */ /* 0x000fc60000000000 */
[----:B--2---:R-:W-:Y:S09]  /*18f40*/  BRA.DIV UR4, `(.L_x_12126) ;  /* 0x0000002e04b07947 */ /* 0x004ff2000b800000 */
[----:B------:R-:W2:Y:S04]  /*18f50*/  LDL.LU R2, [R1+0x4] ;  /* 0x0000040001027983 */ /* 0x000ea80000300800 */
[----:B------:R-:W3:Y:S01]  /*18f60*/  LDL.LU R11, [R1] ;  /* 0x00000000010b7983 */ /* 0x000ee20000300800 */
[----:B------:R-:W0:Y:S02]  /*18f70*/  S2R R3, SR_TID.X ;  /* 0x0000000000037919 */ /* 0x000e240000002100 */
[----:B0-----:R-:W-:-:S04]  /*18f80*/  LOP3.LUT R3, R3, 0x7f, RZ, 0xc0, !PT ;  /* 0x0000007f03037812 */ /* 0x001fc800078ec0ff */
[----:B------:R-:W-:Y:S02]  /*18f90*/  SHF.R.U32.HI R10, RZ, 0x2, R3 ;  /* 0x00000002ff0a7819 */ /* 0x000fe40000011603 */
[----:B------:R-:W0:Y:S04]  /*18fa0*/  SHFL.IDX PT, R3, R0, RZ, 0x1c1f ;  /* 0x001c1fff00037589 */ /* 0x000e2800000e0000 */
[----:B------:R-:W-:Y:S01]  /*18fb0*/  SHFL.IDX PT, R14, R0, 0x1, 0x1c1f ;  /* 0x003c1f00000e7f89 */ /* 0x000fe200000e0000 */
[----:B--2---:R-:W-:-:S03]  /*18fc0*/  IMAD R7, R2, R9, RZ ;  /* 0x0000000902077224 */ /* 0x004fc600078e02ff */
[----:B------:R-:W1:Y:S01]  /*18fd0*/  SHFL.IDX PT, R2, R4, RZ, 0x1c1f ;  /* 0x001c1fff04027589 */ /* 0x000e6200000e0000 */
[----:B---3--:R-:W-:-:S05]  /*18fe0*/  IMAD.IADD R8, R10, 0x1, R11 ;  /* 0x000000010a087824 */ /* 0x008fca00078e020b */
[----:B------:R-:W-:-:S13]  /*18ff0*/  ISETP.GE.AND P1, PT, R8, R7, PT ;  /* 0x000000070800720c */ /* 0x000fda0003f26270 */
[----:B0-----:R-:W-:-:S05]  /*19000*/  @!P1 IADD3 R9, P2, R21, R3, RZ ;  /* 0x0000000315099210 */ /* 0x001fca0007f5e0ff */
[----:B-1----:R-:W-:Y:S02]  /*19010*/  @!P1 IMAD.X R3, RZ, RZ, R2, P2 ;  /* 0x000000ffff039224 */ /* 0x002fe400010e0602 */
[----:B------:R-:W-:Y:S02]  /*19020*/  @!P1 IMAD.MOV.U32 R2, RZ, RZ, R9 ;  /* 0x000000ffff029224 */ /* 0x000fe400078e0009 */
[----:B------:R-:W-:-:S03]  /*19030*/  VIADD R10, R8, 0x20 ;  /* 0x00000020080a7836 */ /* 0x000fc60000000000 */
[----:B-----5:R0:W-:Y:S02]  /*19040*/  @!P1 LDGSTS.E.BYPASS.LTC128B.128 [R20+0xb000], desc[UR50][R2.64], !P0 ;  /* 0x0b00000002149fae */ /* 0x0201e4000c101d72 */
[----:B------:R-:W-:Y:S02]  /*19050*/  ISETP.GE.AND P1, PT, R10, R7, PT ;  /* 0x000000070a00720c */ /* 0x000fe40003f26270 */
[----:B0-----:R-:W0:Y:S11]  /*19060*/  SHFL.IDX PT, R2, R4, 0x1, 0x1c1f ;  /* 0x003c1f0004027f89 */ /* 0x001e3600000e0000 */
[----:B------:R-:W-:-:S02]  /*19070*/  @!P1 IADD3 R9, P2, R21, R14, RZ ;  /* 0x0000000e15099210 */ /* 0x000fc40007f5e0ff */
[----:B------:R-:W1:Y:S01]  /*19080*/  SHFL.IDX PT, R14, R0, 0x2, 0x1c1f ;  /* 0x005c1f00000e7f89 */ /* 0x000e6200000e0000 */
[----:B------:R-:W-:Y:S02]  /*19090*/  VIADD R10, R8, 0x40 ;  /* 0x00000040080a7836 */ /* 0x000fe40000000000 */
[----:B0-----:R-:W-:Y:S02]  /*190a0*/  @!P1 IMAD.X R3, RZ, RZ, R2, P2 ;  /* 0x000000ffff039224 */ /* 0x001fe400010e0602 */
[----:B------:R-:W-:-:S05]  /*190b0*/  @!P1 IMAD.MOV.U32 R2, RZ, RZ, R9 ;  /* 0x000000ffff029224 */ /* 0x000fca00078e0009 */
[----:B------:R0:W-:Y:S01]  /*190c0*/  @!P1 LDGSTS.E.BYPASS.LTC128B.128 [R20+0xb800], desc[UR50][R2.64], !P0 ;  /* 0x0b80000002149fae */ /* 0x0001e2000c101d72 */
[----:B------:R-:W-:-:S03]  /*190d0*/  ISETP.GE.AND P1, PT, R10, R7, PT ;  /* 0x000000070a00720c */ /* 0x000fc60003f26270 */
[----:B0-----:R-:W0:Y:S10]  /*190e0*/  SHFL.IDX PT, R2, R4, 0x2, 0x1c1f ;  /* 0x005c1f0004027f89 */ /* 0x001e3400000e0000 */
[----:B-1----:R-:W-:Y:S01]  /*190f0*/  @!P1 IADD3 R9, P2, R21, R14, RZ ;  /* 0x0000000e15099210 */ /* 0x002fe20007f5e0ff */
[----:B------:R-:W-:Y:S01]  /*19100*/  VIADD R10, R8, 0x80 ;  /* 0x00000080080a7836 */ /* 0x000fe20000000000 */
[----:B------:R-:W-:Y:S03]  /*19110*/  SHFL.IDX PT, R4, R4, 0x3, 0x1c1f ;  /* 0x007c1f0004047f89 */ /* 0x000fe600000e0000 */
[----:B0-----:R-:W-:-:S02]  /*19120*/  @!P1 IMAD.X R3, RZ, RZ, R2, P2 ;  /* 0x000000ffff039224 */ /* 0x001fc400010e0602 */
[----:B------:R-:W-:-:S05]  /*19130*/  @!P1 IMAD.MOV.U32 R2, RZ, RZ, R9 ;  /* 0x000000ffff029224 */ /* 0x000fca00078e0009 */
[----:B------:R0:W-:Y:S01]  /*19140*/  @!P1 LDGSTS.E.BYPASS.LTC128B.128 [R20+0xc000], desc[UR50][R2.64], !P0 ;  /* 0x0c00000002149fae */ /* 0x0001e2000c101d72 */
[-C--:B------:R-:W-:Y:S01]  /*19150*/  ISETP.GE.AND P2, PT, R10, R7.reuse, PT ;  /* 0x000000070a00720c */ /* 0x080fe20003f46270 */
[----:B------:R-:W-:Y:S02]  /*19160*/  VIADD R10, R8, 0x60 ;  /* 0x00000060080a7836 */ /* 0x000fe40000000000 */
[----:B0-----:R-:W0:Y:S03]  /*19170*/  SHFL.IDX PT, R2, R0, 0x3, 0x1c1f ;  /* 0x007c1f0000027f89 */ /* 0x001e2600000e0000 */
[----:B------:R-:W-:Y:S01]  /*19180*/  ISETP.GE.AND P1, PT, R10, R7, PT ;  /* 0x000000070a00720c */ /* 0x000fe20003f26270 */
[----:B------:R-:W1:Y:S04]  /*19190*/  SHFL.IDX PT, R9, R5, RZ, 0x1c1f ;  /* 0x001c1fff05097589 */ /* 0x000e6800000e0000 */
[----:B------:R-:W2:Y:S08]  /*191a0*/  SHFL.IDX PT, R0, R6, RZ, 0x1c1f ;  /* 0x001c1fff06007589 */ /* 0x000eb000000e0000 */
[----:B0-----:R-:W-:-:S05]  /*191b0*/  @!P1 IADD3 R2, P3, R21, R2, RZ ;  /* 0x0000000215029210 */ /* 0x001fca0007f7e0ff */
[----:B------:R-:W-:-:S05]  /*191c0*/  @!P1 IMAD.X R3, RZ, RZ, R4, P3 ;  /* 0x000000ffff039224 */ /* 0x000fca00018e0604 */
[----:B------:R1:W-:Y:S02]  /*191d0*/  @!P1 LDGSTS.E.BYPASS.LTC128B.128 [R20+0xc800], desc[UR50][R2.64], !P0 ;  /* 0x0c80000002149fae */ /* 0x0003e4000c101d72 */
[----:B-1----:R-:W-:-:S05]  /*191e0*/  @!P2 IADD3 R2, P1, R21, R9, RZ ;  /* 0x000000091502a210 */ /* 0x002fca0007f3e0ff */
[----:B--2---:R-:W-:Y:S01]  /*191f0*/  @!P2 IMAD.X R3, RZ, RZ, R0, P1 ;  /* 0x000000ffff03a224 */ /* 0x004fe200008e0600 */
[----:B------:R-:W0:Y:S04]  /*19200*/  SHFL.IDX PT, R6, R6, 0x1, 0x1c1f ;  /* 0x003c1f0006067f89 */ /* 0x000e2800000e0000 */
[----:B------:R1:W-:Y:S04]  /*19210*/  @!P2 LDGSTS.E.BYPASS.LTC128B.128 [R20+0xd000], desc[UR50][R2.64], !P0 ;  /* 0x0d0000000214afae */ /* 0x0003e8000c101d72 */
[----:B------:R1:W2:Y:S02]  /*19220*/  SHFL.IDX PT, R14, R5, 0x1, 0x1c1f ;  /* 0x003c1f00050e7f89 */ /* 0x0002a400000e0000 */
.L_x_12205:
[----:B------:R-:W-:-:S05]  /*19230*/  VIADD R8, R8, 0xa0 ;  /* 0x000000a008087836 */ /* 0x000fca0000000000 */
[----:B------:R-:W-:-:S13]  /*19240*/  ISETP.GE.AND P1, PT, R8, R7, PT ;  /* 0x000000070800720c */ /* 0x000fda0003f26270 */
[----:B-12---:R-:W-:-:S05]  /*19250*/  @!P1 IADD3 R2, P2, R21, R14, RZ ;  /* 0x0000000e15029210 */ /* 0x006fca0007f5e0ff */
[----:B0-----:R-:W-:-:S05]  /*19260*/  @!P1 IMAD.X R3, RZ, RZ, R6, P2 ;  /* 0x000000ffff039224 */ /* 0x001fca00010e0606 */
[----:B------:R-:W-:Y:S01]  /*19270*/  @!PT LDS RZ, [RZ] ;  /* 0x00000000fffff984 */ /* 0x000fe20000000800 */
[----:B------:R-:W-:Y:S01]  /*19280*/  @!PT LDS RZ, [RZ] ;  /* 0x00000000fffff984 */ /* 0x000fe20000000800 */
[----:B------:R-:W-:Y:S01]  /*19290*/  @!PT LDS RZ, [RZ] ;  /* 0x00000000fffff984 */ /* 0x000fe20000000800 */
[----:B------:R0:W-:Y:S01]  /*192a0*/  @!P1 LDGSTS.E.BYPASS.LTC128B.128 [R20+0xd800], desc[UR50][R2.64], !P0 ;  /* 0x0d80000002149fae */ /* 0x0001e2000c101d72 */
[----:B------:R-:W-:Y:S01]  /*192b0*/  PLOP3.LUT P0, PT, PT, PT, PT, 0x80, 0x0 ;  /* 0x000000000000781c */ /* 0x000fe20003f0f070 */
[----:B------:R-:W-:-:S12]  /*192c0*/  NOP ;  /* 0x0000000000007918 */ /* 0x000fd80000000000 */
.L_x_12127:
        /* <DEDUP_REMOVED lines=14> */
[----:B0-----:R-:W2:Y:S01]  /*193b0*/  LDL.LU R2, [R1+0x8] ;  /* 0x0000080001027983 */ /* 0x001ea20000300800 */
[----:B------:R0:W-:Y:S01]  /*193c0*/  SYNCS.ARRIVE.TRANS64.A1T0 RZ, [R18+URZ+0x13200], RZ ;  /* 0x013200ff12ff79a7 */ /* 0x0001e2000810003f */
[----:B------:R-:W-:Y:S01]  /*193d0*/  BSSY B0, `(.L_x_12128) ;  /* 0x0000005000007945 */ /* 0x000fe20003800000 */
[----:B------:R-:W1:Y:S01]  /*193e0*/  SYNCS.PHASECHK.TRANS64.TRYWAIT P0, [R18+URZ+0x13220], R3 ;  /* 0x01322003120075a7 */ /* 0x000e62000800017f */
[----:B--2---:R-:W-:-:S05]  /*193f0*/  VIADD R0, R2, 0xfffffffe ;  /* 0xfffffffe02007836 */ /* 0x004fca0000000000 */
[----:B------:R-:W-:Y:S01]  /*19400*/  ISETP.GE.AND P1, PT, R0, R25, PT ;  /* 0x000000190000720c */ /* 0x000fe20003f26270 */
[----:B01----:R-:W-:-:S12]  /*19410*/  @!P0 BRA `(.L_x_12129) ;  /* 0x0000003000488947 */ /* 0x003fd80003800000 */
.L_x_12206:
[----:B------:R-:W-:Y:S05]  /*19420*/  BSYNC B0 ;  /* 0x0000000000007941 */ /* 0x000fea0003800000 */
.L_x_12128:
[----:B------:R-:W-:Y:S05]  /*19430*/  @!P1 BRA `(.L_x_12130) ;  /* 0x0000000800dc9947 */ /* 0x000fea0003800000 */
[----:B------:R-:W-:Y:S02]  /*19440*/  IMAD.MOV.U32 R7, RZ, RZ, R19 ;  /* 0x000000ffff077224 */ /* 0x000fe400078e0013 */
[----:B------:R-:W-:-:S07]  /*19450*/  IMAD.MOV.U32 R6, RZ, RZ, R22 ;  /* 0x000000ffff067224 */ /* 0x000fce00078e0016 */
.L_x_12150:
[----:B------:R-:W-:Y:S01]  /*19460*/  LOP3.LUT P1, RZ, R16, 0x1, RZ, 0xc0, !PT ;  /* 0x0000000110ff7812 */ /* 0x000fe2000782c0ff */
[----:B------:R-:W-:Y:S01]  /*19470*/  VIADD R19, R7, 0x1 ;  /* 0x0000000107137836 */ /* 0x000fe20000000000 */
[----:B------:R-:W-:Y:S05]  /*19480*/  YIELD ;  /* 0x0000000000007946 */ /* 0x000fea0003800000 */
[----:B------:R-:W-:Y:S01]  /*19490*/  ISETP.NE.AND P0, PT, R19, 0x2, PT ;  /* 0x000000021300780c */ /* 0x000fe20003f05270 */
[----:B------:R-:W-:Y:S03]  /*194a0*/  BSSY B0, `(.L_x_12131) ;  /* 0x0000065000007945 */ /* 0x000fe60003800000 */
[----:B0-----:R-:W-:-:S02]  /*194b0*/  SEL R3, RZ, 0x1, P0 ;  /* 0x00000001ff037807 */ /* 0x001fc40000000000 */
        /* <DEDUP_REMOVED lines=15> */
[----:B------:R-:W-:-:S03]  /*195b0*/  IMAD R4, R26, UR6, RZ ;  /* 0x000000061a047c24 */ /* 0x000fc6000f8e02ff */
[--C-:B------:R-:W-:Y:S01]  /*195c0*/  SHF.R.S32.HI R3, RZ, 0x1f, R2.reuse ;  /* 0x0000001fff037819 */ /* 0x100fe20000011402 */
[----:B------:R-:W-:Y:S02]  /*195d0*/  IMAD.MOV R8, RZ, RZ, -R2 ;  /* 0x000000ffff087224 */ /* 0x000fe400078e0a02 */
[C---:B------:R-:W-:Y:S02]  /*195e0*/  IMAD R9, R23.reuse, UR7, R4 ;  /* 0x0000000717097c24 */ /* 0x040fe4000f8e0204 */
[----:B------:R-:W-:-:S04]  /*195f0*/  IMAD.WIDE.U32 R2, R23, UR6, R2 ;  /* 0x0000000617027c25 */ /* 0x000fc8000f8e0002 */
[----:B------:R-:W-:Y:S01]  /*19600*/  IMAD.IADD R9, R9, 0x1, R3 ;  /* 0x0000000109097824 */ /* 0x000fe200078e0203 */
[----:B------:R-:W-:Y:S01]  /*19610*/  LEA R4, P0, R2, UR4, 0x2 ;  /* 0x0000000402047c11 */ /* 0x000fe2000f8010ff */
[----:B------:R-:W-:-:S03]  /*19620*/  IMAD R8, R5, R8, R0 ;  /* 0x0000000805087224 */ /* 0x000fc600078e0200 */
[----:B------:R-:W-:-:S05]  /*19630*/  LEA.HI.X R5, R2, UR5, R9, 0x2, P0 ;  /* 0x0000000502057c11 */ /* 0x000fca00080f1409 */
[----:B------:R0:W5:Y:S04]  /*19640*/  LDG.E R17, desc[UR50][R4.64] ;  /* 0x0000003204117981 */ /* 0x000168000c1e1900 */
.L_x_12133:
[----:B0-----:R-:W-:Y:S01]  /*19650*/  IMAD R4, R19, 0x8, R18 ;  /* 0x0000000813047824 */ /* 0x001fe200078e0212 */
[----:B------:R-:W-:Y:S01]  /*19660*/  SHF.L.U32 R2, R22, 0x1f, RZ ;  /* 0x0000001f16027819 */ /* 0x000fe200000006ff */
[----:B------:R-:W0:Y:S01]  /*19670*/  S2R R3, SR_TID.X ;  /* 0x0000000000037919 */ /* 0x000e220000002100 */
[----:B------:R-:W-:Y:S02]  /*19680*/  BSSY B1, `(.L_x_12134) ;  /* 0x0000005000017945 */ /* 0x000fe40003800000 */
[----:B------:R-:W1:Y:S01]  /*19690*/  SYNCS.PHASECHK.TRANS64.TRYWAIT P0, [R4+URZ+0x13280], R2 ;  /* 0x01328002040075a7 */ /* 0x000e62000800017f */
[----:B0-----:R-:W-:-:S04]  /*196a0*/  LOP3.LUT R3, R3, 0x7f, RZ, 0xc0, !PT ;  /* 0x0000007f03037812 */ /* 0x001fc800078ec0ff */
[----:B------:R-:W-:Y:S01]  /*196b0*/  ISETP.NE.AND P1, PT, R3, RZ, PT ;  /* 0x000000ff0300720c */ /* 0x000fe20003f25270 */
[----:B-1----:R-:W-:-:S12]  /*196c0*/  @!P0 BRA `(.L_x_12135) ;  /* 0x0000002c00b08947 */ /* 0x002fd80003800000 */
.L_x_12207:
[----:B------:R-:W-:Y:S05]  /*196d0*/  BSYNC B1 ;  /* 0x0000000000017941 */ /* 0x000fea0003800000 */
.L_x_12134:
        /* <DEDUP_REMOVED lines=9> */
.L_x_12137:
[----:B------:R-:W-:Y:S05]  /*19770*/  BSYNC B1 ;  /* 0x0000000000017941 */ /* 0x000fea0003800000 */
.L_x_12136:
        /* <DEDUP_REMOVED lines=11> */
.L_x_12138:
        /* <DEDUP_REMOVED lines=13> */
.L_x_12208:
[----:B------:R-:W-:Y:S05]  /*19900*/  BSYNC B1 ;  /* 0x0000000000017941 */ /* 0x000fea0003800000 */
.L_x_12139:
[----:B------:R-:W-:Y:S01]  /*19910*/  BSSY B1, `(.L_x_12141) ;  /* 0x000000b000017945 */ /* 0x000fe20003800000 */
[----:B01----:R-:W-:Y:S02]  /*19920*/  IMAD.MOV.U32 R2, RZ, RZ, 0x0 ;  /* 0x00000000ff027424 */ /* 0x003fe400078e00ff */
[----:B------:R-:W-:Y:S01]  /*19930*/  IMAD.MOV.U32 R3, RZ, RZ, 0x14f00000 ;  /* 0x14f00000ff037424 */ /* 0x000fe200078e00ff */
        /* <DEDUP_REMOVED lines=8> */
.L_x_12142:
[----:B------:R-:W-:Y:S05]  /*199c0*/  BSYNC B1 ;  /* 0x0000000000017941 */ /* 0x000fea0003800000 */
.L_x_12141:
        /* <DEDUP_REMOVED lines=8> */
.L_x_12143:
        /* <DEDUP_REMOVED lines=10> */
.L_x_12132:
[----:B------:R-:W-:Y:S05]  /*19af0*/  BSYNC B0 ;  /* 0x0000000000007941 */ /* 0x000fea0003800000 */
.L_x_12131:
[----:B------:R-:W-:-:S06]  /*19b00*/  UISETP.NE.AND UP0, UPT, UR39, 0x3, UPT ;  /* 0x000000032700788c */ /* 0x000fcc000bf05270 */
[----:B------:R-:W-:-:S13]  /*19b10*/  PLOP3.LUT P0, PT, PT, PT, UP0, 0x80, 0x0 ;  /* 0x000000000000781c */ /* 0x000fda0003f0f008 */
[----:B------:R-:W-:Y:S05]  /*19b20*/  @!P0 BRA `(.L_x_12144) ;  /* 0x0000000000048947 */ /* 0x000fea0003800000 */
[----:B------:R-:W-:Y:S01]  /*19b30*/  BPT.TRAP 0x1 ;  /* 0x000000040000795c */ /* 0x000fe20000300000 */
.L_x_12144:
[----:B------:R-:W-:Y:S01]  /*19b40*/  LOP3.LUT R2, R6, 0x1, RZ, 0x3c, !PT ;  /* 0x0000000106027812 */ /* 0x000fe200078e3cff */
[----:B------:R-:W-:Y:S01]  /*19b50*/  IMAD R3, R7, 0x8, R18 ;  /* 0x0000000807037824 */ /* 0x000fe200078e0212 */
[----:B------:R-:W-:Y:S01]  /*19b60*/  BSSY B0, `(.L_x_12145) ;  /* 0x0000006000007945 */ /* 0x000fe20003800000 */
[----:B------:R-:W-:Y:S01]  /*19b70*/  IMAD.U32 R4, RZ, RZ, UR41 ;  /* 0x00000029ff047e24 */ /* 0x000fe2000f8e00ff */
[----:B------:R-:W-:-:S04]  /*19b80*/  SHF.L.U32 R2, R2, 0x1f, RZ ;  /* 0x0000001f02027819 */ /* 0x000fc800000006ff */
[----:B------:R-:W0:Y:S01]  /*19b90*/  SYNCS.PHASECHK.TRANS64.TRYWAIT P0, [R3+URZ+0x13270], R2 ;  /* 0x01327002030075a7 */ /* 0x000e22000800017f */
[----:B------:R-:W-:Y:S01]  /*19ba0*/  ISETP.NE.AND P1, PT, R4, 0x3, PT ;  /* 0x000000030400780c */ /* 0x000fe20003f25270 */
[----:B0-----:R-:W-:-:S12]  /*19bb0*/  @!P0 BRA `(.L_x_12146) ;  /* 0x00000028009c8947 */ /* 0x001fd80003800000 */
.L_x_12209:
[----:B------:R-:W-:Y:S05]  /*19bc0*/  BSYNC B0 ;  /* 0x0000000000007941 */ /* 0x000fea0003800000 */
.L_x_12145:
[----:B------:R-:W-:Y:S05]  /*19bd0*/  @!P1 BRA `(.L_x_12147) ;  /* 0x0000000000049947 */ /* 0x000fea0003800000 */
[----:B------:R-:W-:Y:S01]  /*19be0*/  BPT.TRAP 0x1 ;  /* 0x000000040000795c */ /* 0x000fe20000300000 */
.L_x_12147:
[----:B0-----:R-:W-:Y:S01]  /*19bf0*/  SHF.L.U32 R2, R6, 0x1f, RZ ;  /* 0x0000001f06027819 */ /* 0x001fe200000006ff */
[----:B------:R-:W-:-:S03]  /*19c00*/  IMAD R10, R7, 0x2800, RZ ;  /* 0x00002800070a7824 */ /* 0x000fc600078e02ff */
[----:B------:R-:W0:Y:S02]  /*19c10*/  SYNCS.PHASECHK.TRANS64.TRYWAIT P0, [R3+URZ+0x13260], R2 ;  /* 0x01326002030075a7 */ /* 0x000e24000800017f */
[----:B0-----:R-:W-:Y:S05]  /*19c20*/  @!P0 BRA `(.L_x_12148) ;  /* 0x0000002800948947 */ /* 0x001fea0003800000 */
.L_x_12210:
[----:B------:R-:W-:Y:S01]  /*19c30*/  LOP3.LUT R5, R10, R29, RZ, 0xfc, !PT ;  /* 0x0000001d0a057212 */ /* 0x000fe200078efcff */
[----:B------:R-:W-:Y:S05]  /*19c40*/  WARPSYNC.ALL ;  /* 0x0000000000007948 */ /* 0x000fea0003800000 */
[----:B0-----:R-:W-:Y:S01]  /*19c50*/  IMAD.IADD R2, R18, 0x1, R5 ;  /* 0x0000000112027824 */ /* 0x001fe200078e0205 */
        /* <DEDUP_REMOVED lines=40> */
.L_x_12149:
[----:B------:R-:W2:Y:S01]  /*19ee0*/  S2R R2, SR_TID.X ;  /* 0x0000000000027919 */ /* 0x000ea20000002100 */
[----:B-1----:R1:W-:Y:S01]  /*19ef0*/  SYNCS.ARRIVE.TRANS64.A1T0 RZ, [R3+URZ+0x13250], RZ ;  /* 0x013250ff03ff79a7 */ /* 0x0023e2000810003f */
[----:B------:R-:W-:Y:S02]  /*19f00*/  IMAD.MOV.U32 R7, RZ, RZ, R19 ;  /* 0x000000ffff077224 */ /* 0x000fe400078e0013 */
[----:B------:R-:W-:Y:S01]  /*19f10*/  IMAD.MOV.U32 R6, RZ, RZ, R22 ;  /* 0x000000ffff067224 */ /* 0x000fe200078e0016 */
[----:B--2---:R-:W-:Y:S01]  /*19f20*/  LOP3.LUT R2, R2, 0x7f, RZ, 0xc0, !PT ;  /* 0x0000007f02027812 */ /* 0x004fe200078ec0ff */
[----:B------:R-:W-:Y:S03]  /*19f30*/  BAR.SYNC.DEFER_BLOCKING 0x2, 0x80 ;  /* 0x0082000000007b1d */ /* 0x000fe60000010000 */
[----:B------:R-:W-:-:S13]  /*19f40*/  ISETP.NE.AND P0, PT, R2, RZ, PT ;  /* 0x000000ff0200720c */ /* 0x000fda0003f05270 */
[----:B------:R-:W-:-:S05]  /*19f50*/  @!P0 VIADD R2, R3, 0x13280 ;  /* 0x0001328003028836 */ /* 0x000fca0000000000 */
[----:B------:R-:W-:-:S04]  /*19f60*/  @!P0 PRMT R2, RZ, 0x654, R2 ;  /* 0x00000654ff028816 */ /* 0x000fc80000000002 */
[----:B------:R1:W-:Y:S01]  /*19f70*/  @!P0 SYNCS.ARRIVE.TRANS64.RED.A1T0 RZ, [R2+URZ], RZ ;  /* 0x000000ff02ff89a7 */ /* 0x0003e2000810043f */
[C---:B------:R-:W-:Y:S01]  /*19f80*/  ISETP.GT.AND P0, PT, R0.reuse, R25, PT ;  /* 0x000000190000720c */ /* 0x040fe20003f04270 */
[----:B------:R-:W-:-:S12]  /*19f90*/  VIADD R0, R0, 0xffffffff ;  /* 0xffffffff00007836 */ /* 0x000fd80000000000 */
[----:B-1----:R-:W-:Y:S05]  /*19fa0*/  @P0 BRA `(.L_x_12150) ;  /* 0xfffffff4002c0947 */ /* 0x002fea000383ffff */
.L_x_12130:
        /* <DEDUP_REMOVED lines=17> */
.L_x_12152:
[----:B------:R-:W-:Y:S05]  /*1a0c0*/  BSYNC B0 ;  /* 0x0000000000007941 */ /* 0x000fea0003800000 */
.L_x_12151:
[----:B------:R-:W-:-:S06]  /*1a0d0*/  UISETP.NE.AND UP0, UPT, UR39, 0x3, UPT ;  /* 0x000000032700788c */ /* 0x000fcc000bf05270 */
[----:B------:R-:W-:-:S13]  /*1a0e0*/  PLOP3.LUT P1, PT, PT, PT, UP0, 0x80, 0x0 ;  /* 0x000000000000781c */ /* 0x000fda0003f2f008 */
[----:B------:R-:W-:Y:S05]  /*1a0f0*/  @!P1 BRA `(.L_x_12153) ;  /* 0x0000000000049947 */ /* 0x000fea0003800000 */
[----:B------:R-:W-:Y:S01]  /*1a100*/  BPT.TRAP 0x1 ;  /* 0x000000040000795c */ /* 0x000fe20000300000 */
.L_x_12153:
        /* <DEDUP_REMOVED lines=8> */
.L_x_12211:
[----:B------:R-:W-:Y:S05]  /*1a190*/  BSYNC B0 ;  /* 0x0000000000007941 */ /* 0x000fea0003800000 */
.L_x_12154:
[----:B------:R-:W-:Y:S05]  /*1a1a0*/  @!P2 BRA `(.L_x_12156) ;  /* 0x000000000004a947 */ /* 0x000fea0003800000 */
[----:B------:R-:W-:Y:S01]  /*1a1b0*/  BPT.TRAP 0x1 ;  /* 0x000000040000795c */ /* 0x000fe20000300000 */
.L_x_12156:
[----:B------:R-:W-:Y:S01]  /*1a1c0*/  SHF.L.U32 R5, R22, 0x1f, RZ ;  /* 0x0000001f16057819 */ /* 0x000fe200000006ff */
[----:B0-----:R-:W-:-:S03]  /*1a1d0*/  IMAD R3, R19, 0x2800, RZ ;  /* 0x0000280013037824 */ /* 0x001fc600078e02ff */
[----:B------:R-:W0:Y:S02]  /*1a1e0*/  SYNCS.PHASECHK.TRANS64.TRYWAIT P1, [R2+URZ+0x13260], R5 ;  /* 0x01326005020075a7 */ /* 0x000e24000802017f */
[----:B0-----:R-:W-:Y:S05]  /*1a1f0*/  @!P1 BRA `(.L_x_12157) ;  /* 0x0000002400489947 */ /* 0x001fea0003800000 */
.L_x_12212:
        /* <DEDUP_REMOVED lines=43> */
.L_x_12158:
[----:B-1----:R1:W-:Y:S01]  /*1a4b0*/  SYNCS.ARRIVE.TRANS64.A1T0 RZ, [R2+URZ+0x13250], RZ ;  /* 0x013250ff02ff79a7 */ /* 0x0023e2000810003f */
[----:B------:R-:W-:Y:S02]  /*1a4c0*/  @!P0 VIADD R0, R2, 0x13280 ;  /* 0x0001328002008836 */ /* 0x000fe40000000000 */
[----:B------:R-:W-:-:S03]  /*1a4d0*/  VIADD R19, R19, 0x1 ;  /* 0x0000000113137836 */ /* 0x000fc60000000000 */
[----:B------:R-:W-:Y:S01]  /*1a4e0*/  @!P0 PRMT R0, RZ, 0x654, R0 ;  /* 0x00000654ff008816 */ /* 0x000fe20000000000 */
[----:B------:R-:W-:Y:S06]  /*1a4f0*/  BAR.SYNC.DEFER_BLOCKING 0x2, 0x80 ;  /* 0x0082000000007b1d */ /* 0x000fec0000010000 */
[----:B------:R1:W-:Y:S01]  /*1a500*/  @!P0 SYNCS.ARRIVE.TRANS64.RED.A1T0 RZ, [R0+URZ], RZ ;  /* 0x000000ff00ff89a7 */ /* 0x0003e2000810043f */
[----:B------:R-:W-:-:S04]  /*1a510*/  ISETP.NE.AND P0, PT, R19, 0x2, PT ;  /* 0x000000021300780c */ /* 0x000fc80003f05270 */
[----:B0-----:R-:W-:Y:S02]  /*1a520*/  SEL R3, RZ, 0x1, P0 ;  /* 0x00000001ff037807 */ /* 0x001fe40000000000 */
[----:B------:R-:W-:Y:S02]  /*1a530*/  SEL R19, R19, RZ, P0 ;  /* 0x000000ff13137207 */ /* 0x000fe40000000000 */
[----:B-1----:R-:W-:-:S07]  /*1a540*/  LOP3.LUT R22, R22, R3, RZ, 0x3c, !PT ;  /* 0x0000000316167212 */ /* 0x002fce00078e3cff */
.L_x_12107:
[----:B------:R-:W-:Y:S05]  /*1a550*/  BSYNC B7 ;  /* 0x0000000000077941 */ /* 0x000fea0003800000 */
.L_x_12105:
[----:B------:R-:W-:-:S13]  /*1a560*/  LOP3.LUT P0, RZ, R16, 0x2, RZ, 0xc0, !PT ;  /* 0x0000000210ff7812 */ /* 0x000fda000780c0ff */
[----:B------:R-:W-:Y:S05]  /*1a570*/  @!P0 BRA `(.L_x_12159) ;  /* 0x0000000000248947 */ /* 0x000fea0003800000 */
[----:B------:R-:W2:Y:S08]  /*1a580*/  S2UR UR5, SR_CgaCtaId ;  /* 0x00000000000579c3 */ /* 0x000eb00000008800 */
[----:B------:R-:W-:Y:S06]  /*1a590*/  BAR.SYNC.DEFER_BLOCKING 0x5, 0x200 ;  /* 0x0148000000007b1d */ /* 0x000fec0000010000 */
[----:B------:R-:W-:-:S02]  /*1a5a0*/  UMOV UR4, 0x400 ;  /* 0x0000040000047882 */ /* 0x000fc40000000000 */
[----:B--2---:R-:W-:-:S06]  /*1a5b0*/  ULEA UR4, UR5, UR4, 0x18 ;  /* 0x0000000405047291 */ /* 0x004fcc000f8ec03f */
[----:B------:R-:W-:-:S05]  /*1a5c0*/  IMAD.U32 R18, RZ, RZ, UR4 ;  /* 0x00000004ff127e24 */ /* 0x000fca000f8e00ff */
[----:B------:R-:W2:Y:S02]  /*1a5d0*/  LDS.128 R24, [R18+0x132d0] ;  /* 0x0132d00012187984 */ /* 0x000ea40000000c00 */
[----:B--2---:R-:W-:Y:S01]  /*1a5e0*/  R2UR UR42, R27 ;  /* 0x000000001b2a72ca */ /* 0x004fe200000e0000 */
[----:B------:R-:W-:Y:S06]  /*1a5f0*/  BAR.ARV 0x4, 0x200 ;  /* 0x0108000000007b1d */ /* 0x000fec0000002000 */
[----:B------:R-:W-:Y:S08]  /*1a600*/  BRA `(.L_x_12160) ;  /* 0x0000000c00b07947 */ /* 0x000ff00003800000 */
.L_x_12159:
[----:B------:R-:W2:Y:S01]  /*1a610*/  S2R R9, SR_TID.X ;  /* 0x0000000000097919 */ /* 0x000ea20000002100 */
[----:B------:R-:W-:Y:S01]  /*1a620*/  ULDC UR4, c[0x0][0xc3c] ;  /* 0x00030f0000047ab9 */ /* 0x000fe20000000800 */
[----:B------:R-:W-:Y:S01]  /*1a630*/  IMAD.MOV.U32 R0, RZ, RZ, RZ ;  /* 0x000000ffff007224 */ /* 0x000fe200078e00ff */
[----:B--2---:R-:W-:-:S04]  /*1a640*/  LOP3.LUT R9, R9, 0x1f, RZ, 0xc0, !PT ;  /* 0x0000001f09097812 */ /* 0x004fc800078ec0ff */
[C---:B------:R-:W-:Y:S01]  /*1a650*/  ISETP.NE.AND P0, PT, R9.reuse, 0x1f, PT ;  /* 0x0000001f0900780c */ /* 0x040fe20003f05270 */
[----:B------:R-:W-:-:S05]  /*1a660*/  VIADD R7, R9, UR42 ;  /* 0x0000002a09077c36 */ /* 0x000fca0008000000 */
[----:B------:R-:W-:Y:S01]  /*1a670*/  ISETP.GE.OR P1, PT, R7, UR4, !P0 ;  /* 0x0000000407007c0c */ /* 0x000fe2000c726670 */
[----:B------:R-:W-:-:S12]  /*1a680*/  ULDC UR4, c[0x0][0xc3c] ;  /* 0x00030f0000047ab9 */ /* 0x000fd80000000800 */
[----:B------:R-:W2:Y:S08]  /*1a690*/  @!P1 LDC.64 R2, c[0x0][0xc80] ;  /* 0x00032000ff029b82 */ /* 0x000eb00000000a00 */
[----:B-1----:R-:W1:Y:S01]  /*1a6a0*/  @!P1 LDC.64 R4, c[0x0][0xc78] ;  /* 0x00031e00ff049b82 */ /* 0x002e620000000a00 */
[----:B--2---:R-:W-:-:S05]  /*1a6b0*/  @!P1 IMAD.WIDE R2, R7, 0x4, R2 ;  /* 0x0000000407029825 */ /* 0x004fca00078e0202 */
        /* <DEDUP_REMOVED lines=8> */
[----:B------:R-:W-:Y:S02]  /*1a740*/  ISETP.GE.U32.AND P5, PT, R9, 0x10, PT ;  /* 0x000000100900780c */ /* 0x000fe40003fa6070 */
[----:B------:R-:W1:Y:S01]  /*1a750*/  LDC R9, c[0x0][0xc38] ;  /* 0x00030e00ff097b82 */ /* 0x000e620000000800 */
[----:B--2---:R-:W-:-:S05]  /*1a760*/  IMAD R4, R5, R0, RZ ;  /* 0x0000000005047224 */ /* 0x004fca00078e02ff */
[----:B------:R-:W2:Y:S02]  /*1a770*/  SHFL.UP PT, R6, R4, 0x1, RZ ;  /* 0x0420000004067989 */ /* 0x000ea400000e00ff */
[----:B--2---:R-:W-:-:S05]  /*1a780*/  SEL R7, R6, RZ, P1 ;  /* 0x000000ff06077207 */ /* 0x004fca0000800000 */
[----:B------:R-:W-:-:S05]  /*1a790*/  IMAD.IADD R7, R4, 0x1, R7 ;  /* 0x0000000104077824 */ /* 0x000fca00078e0207 */
[----:B------:R-:W2:Y:S02]  /*1a7a0*/  SHFL.UP PT, R6, R7, 0x2, RZ ;  /* 0x0440000007067989 */ /* 0x000ea400000e00ff */
[----:B--2---:R-:W-:-:S05]  /*1a7b0*/  SEL R6, R6, RZ, P2 ;  /* 0x000000ff06067207 */ /* 0x004fca0001000000 */
[----:B------:R-:W-:-:S05]  /*1a7c0*/  IMAD.IADD R6, R7, 0x1, R6 ;  /* 0x0000000107067824 */ /* 0x000fca00078e0206 */
[----:B------:R-:W2:Y:S02]  /*1a7d0*/  SHFL.UP PT, R8, R6, 0x4, RZ ;  /* 0x0480000006087989 */ /* 0x000ea400000e00ff */
[----:B--2---:R-:W-:Y:S02]  /*1a7e0*/  SEL R3, R8, RZ, P3 ;  /* 0x000000ff08037207 */ /* 0x004fe40001800000 */
[----:B------:R-:W-:Y:S03]  /*1a7f0*/  SHFL.IDX PT, R8, R24, 0x1, 0x1f ;  /* 0x00201f0018087f89 */ /* 0x000fe600000e0000 */
[----:B------:R-:W-:-:S05]  /*1a800*/  IMAD.IADD R3, R6, 0x1, R3 ;  /* 0x0000000106037824 */ /* 0x000fca00078e0203 */
[----:B------:R-:W2:Y:S02]  /*1a810*/  SHFL.UP PT, R2, R3, 0x8, RZ ;  /* 0x0500000003027989 */ /* 0x000ea400000e00ff */
[----:B--2---:R-:W-:-:S05]  /*1a820*/  SEL R2, R2, RZ, P4 ;  /* 0x000000ff02027207 */ /* 0x004fca0002000000 */
[----:B------:R-:W-:-:S05]  /*1a830*/  IMAD.IADD R4, R3, 0x1, R2 ;  /* 0x0000000103047824 */ /* 0x000fca00078e0202 */
[----:B------:R-:W2:Y:S02]  /*1a840*/  SHFL.UP PT, R2, R4, 0x10, RZ ;  /* 0x0600000004027989 */ /* 0x000ea400000e00ff */
[----:B--2---:R-:W-:-:S05]  /*1a850*/  SEL R7, R2, RZ, P5 ;  /* 0x000000ff02077207 */ /* 0x004fca0002800000 */
[----:B------:R-:W-:Y:S02]  /*1a860*/  IMAD.IADD R2, R4, 0x1, R7 ;  /* 0x0000000104027824 */ /* 0x000fe400078e0207 */
[----:B------:R-:W-:Y:S04]  /*1a870*/  SHFL.IDX PT, R7, R24, RZ, 0x1f ;  /* 0x00001fff18077589 */ /* 0x000fe800000e0000 */
[----:B------:R-:W1:Y:S02]  /*1a880*/  SHFL.IDX PT, R6, R2, 0x1f, 0x1f ;  /* 0x03e01f0002067f89 */ /* 0x000e6400000e0000 */
[----:B-1----:R-:W-:Y:S02]  /*1a890*/  IMAD R3, R6, R9, RZ ;  /* 0x0000000906037224 */ /* 0x002fe400078e02ff */
[----:B------:R-:W-:-:S02]  /*1a8a0*/  IMAD.MOV.U32 R6, RZ, RZ, RZ ;  /* 0x000000ffff067224 */ /* 0x000fc400078e00ff */
[----:B------:R-:W-:-:S05]  /*1a8b0*/  IMAD.IADD R8, R8, 0x1, R3 ;  /* 0x0000000108087824 */ /* 0x000fca00078e0203 */
[----:B------:R-:W-:-:S13]  /*1a8c0*/  ISETP.GT.AND P6, PT, R8, R7, PT ;  /* 0x000000070800720c */ /* 0x000fda0003fc4270 */
[----:B------:R-:W-:Y:S05]  /*1a8d0*/  @P6 BRA `(.L_x_12161) ;  /* 0x0000000000986947 */ /* 0x000fea0003800000 */
.L_x_12163:
[----:B------:R-:W-:-:S04]  /*1a8e0*/  UIADD3 UR42, UR42, 0x1f, URZ ;  /* 0x0000001f2a2a7890 */ /* 0x000fc8000fffe03f */
[----:B------:R-:W-:-:S06]  /*1a8f0*/  UISETP.GE.AND UP0, UPT, UR42, UR4, UPT ;  /* 0x000000042a00728c */ /* 0x000fcc000bf06270 */
[----:B------:R-:W-:-:S13]  /*1a900*/  PLOP3.LUT P6, PT, PT, PT, UP0, 0x40, 0x0 ;  /* 0x000000000000781c */ /* 0x000fda0003fce808 */
[----:B------:R-:W-:Y:S05]  /*1a910*/  @!P6 BRA `(.L_x_12162) ;  /* 0x0000000800b4e947 */ /* 0x000fea0003800000 */
[----:B------:R-:W1:Y:S02]  /*1a920*/  S2R R0, SR_TID.X ;  /* 0x0000000000007919 */ /* 0x000e640000002100 */
[----:B-1----:R-:W-:-:S05]  /*1a930*/  LOP3.LUT R0, R0, 0x1f, RZ, 0xc0, !PT ;  /* 0x0000001f00007812 */ /* 0x002fca00078ec0ff */
[----:B------:R-:W-:Y:S02]  /*1a940*/  VIADD R9, R0, UR42 ;  /* 0x0000002a00097c36 */ /* 0x000fe40008000000 */
[----:B------:R-:W-:-:S03]  /*1a950*/  IMAD.MOV.U32 R0, RZ, RZ, RZ ;  /* 0x000000ffff007224 */ /* 0x000fc600078e00ff */
[----:B------:R-:W-:-:S13]  /*1a960*/  ISETP.GE.OR P6, PT, R9, UR4, !P0 ;  /* 0x0000000409007c0c */ /* 0x000fda000c7c6670 */
[----:B------:R-:W1:Y:S08]  /*1a970*/  @!P6 LDC.64 R2, c[0x0][0xc80] ;  /* 0x00032000ff02eb82 */ /* 0x000e700000000a00 */
[----:B------:R-:W2:Y:S01]  /*1a980*/  @!P6 LDC.64 R4, c[0x0][0xc78] ;  /* 0x00031e00ff04eb82 */ /* 0x000ea20000000a00 */
[----:B-1----:R-:W-:-:S05]  /*1a990*/  @!P6 IMAD.WIDE R2, R9, 0x4, R2 ;  /* 0x000000040902e825 */ /* 0x002fca00078e0202 */
[----:B------:R2:W3:Y:S02]  /*1a9a0*/  @!P6 LDG.E R0, desc[UR50][R2.64] ;  /* 0x000000320200e981 */ /* 0x0004e4000c1e1900 */
        /* <DEDUP_REMOVED lines=9> */
[----:B0-----:R-:W-:-:S05]  /*1aa40*/  IMAD.IADD R10, R4, 0x1, R9 ;  /* 0x00000001040a7824 */ /* 0x001fca00078e0209 */
        /* <DEDUP_REMOVED lines=15> */
.L_x_12161:
[----:B------:R-:W-:-:S04]  /*1ab40*/  IMAD.IADD R3, R8, 0x1, -R3 ;  /* 0x0000000108037824 */ /* 0x000fc800078e0a03 */
[----:B------:R-:W-:-:S05]  /*1ab50*/  IMAD R4, R2, R9, R3 ;  /* 0x0000000902047224 */ /* 0x000fca00078e0203 */
[----:B------:R-:W-:-:S13]  /*1ab60*/  ISETP.GT.AND P0, PT, R4, R7, PT ;  /* 0x000000070400720c */ /* 0x000fda0003f04270 */
[----:B------:R-:W-:Y:S02]  /*1ab70*/  VOTEU.ANY UR5, UPT, !P0 ;  /* 0x0000000000057886 */ /* 0x000fe400040e0100 */
[----:B------:R-:W-:Y:S02]  /*1ab80*/  UPOPC UR4, UR5 ;  /* 0x00000005000472bf */ /* 0x000fe40008000000 */
[----:B------:R-:W-:-:S04]  /*1ab90*/  ISETP.NE.AND P0, PT, RZ, UR5, PT ;  /* 0x00000005ff007c0c */ /* 0x000fc8000bf05270 */
[----:B------:R-:W-:Y:S02]  /*1aba0*/  IMAD.U32 R4, RZ, RZ, UR4 ;  /* 0x00000004ff047e24 */ /* 0x000fe4000f8e00ff */
[----:B------:R-:W-:-:S04]  /*1abb0*/  IMAD.U32 R11, RZ, RZ, UR4 ;  /* 0x00000004ff0b7e24 */ /* 0x000fc8000f8e00ff */
[----:B------:R1:W2:Y:S04]  /*1abc0*/  SHFL.IDX PT, R4, R5, R4, 0x1f ;  /* 0x00001f0405047589 */ /* 0x0002a800000e0000 */
[----:B------:R1:W3:Y:S01]  /*1abd0*/  SHFL.IDX PT, R0, R0, R11, 0x1f ;  /* 0x00001f0b00007589 */ /* 0x0002e200000e0000 */
[----:B------:R-:W-:Y:S05]  /*1abe0*/  @!P0 BRA `(.L_x_12164) ;  /* 0x00000000000c8947 */ /* 0x000fea0003800000 */
[----:B------:R-:W-:-:S06]  /*1abf0*/  UIADD3 UR5, UR4, -0x1, URZ ;  /* 0xffffffff04057890 */ /* 0x000fcc000fffe03f */
[----:B-1----:R-:W-:-:S05]  /*1ac00*/  IMAD.U32 R5, RZ, RZ, UR5 ;  /* 0x00000005ff057e24 */ /* 0x002fca000f8e00ff */
[----:B------:R4:W1:Y:S02]  /*1ac10*/  SHFL.IDX PT, R6, R2, R5, 0x1f ;  /* 0x00001f0502067589 */ /* 0x00086400000e0000 */
.L_x_12164:
[----:B--2---:R-:W-:Y:S01]  /*1ac20*/  ISETP.NE.AND P0, PT, R4, 0x1, PT ;  /* 0x000000010400780c */ /* 0x004fe20003f05270 */
[----:B-1----:R-:W-:Y:S01]  /*1ac30*/  IMAD R24, R6, R9, R3 ;  /* 0x0000000906187224 */ /* 0x002fe200078e0203 */
[----:B------:R-:W-:-:S03]  /*1ac40*/  UIADD3 UR42, UR4, UR42, URZ ;  /* 0x0000002a042a7290 */ /* 0x000fc6000fffe03f */
[----:B----4-:R-:W-:-:S08]  /*1ac50*/  IMAD.IADD R5, R7, 0x1, -R24 ;  /* 0x0000000107057824 */ /* 0x010fd000078e0a18 */
[----:B------:R-:W-:Y:S05]  /*1ac60*/  @!P0 BRA `(.L_x_12165) ;  /* 0x0000000000dc8947 */ /* 0x000fea0003800000 */
[----:B---3--:R-:W-:Y:S02]  /*1ac70*/  IABS R6, R0 ;  /* 0x0000000000067213 */ /* 0x008fe40000000000 */
[----:B------:R-:W-:Y:S02]  /*1ac80*/  IABS R7, R4 ;  /* 0x0000000400077213 */ /* 0x000fe40000000000 */
[----:B------:R-:W1:Y:S08]  /*1ac90*/  I2F.RP R8, R6 ;  /* 0x0000000600087306 */ /* 0x000e700000209400 */
[----:B0-----:R-:W0:Y:S08]  /*1aca0*/  I2F.RP R10, R7 ;  /* 0x00000007000a7306 */ /* 0x001e300000209400 */
[----:B-1----:R-:W1:Y:S08]  /*1acb0*/  MUFU.RCP R8, R8 ;  /* 0x0000000800087308 */ /* 0x002e700000001000 */
[----:B0-----:R-:W-:Y:S01]  /*1acc0*/  MUFU.RCP R10, R10 ;  /* 0x0000000a000a7308 */ /* 0x001fe20000001000 */
[----:B-1----:R-:W-:-:S07]  /*1acd0*/  VIADD R2, R8, 0xffffffe ;  /* 0x0ffffffe08027836 */ /* 0x002fce0000000000 */
[----:B------:R0:W1:Y:S02]  /*1ace0*/  F2I.FTZ.U32.TRUNC.NTZ R3, R2 ;  /* 0x0000000200037305 */ /* 0x000064000021f000 */
[----:B0-----:R-:W-:Y:S02]  /*1acf0*/  IMAD.MOV.U32 R2, RZ, RZ, RZ ;  /* 0x000000ffff027224 */ /* 0x001fe400078e00ff */
[----:B-1----:R-:W-:-:S04]  /*1ad00*/  IMAD.MOV R9, RZ, RZ, -R3 ;  /* 0x000000ffff097224 */ /* 0x002fc800078e0a03 */
[----:B------:R-:W-:-:S04]  /*1ad10*/  IMAD R9, R9, R6, RZ ;  /* 0x0000000609097224 */ /* 0x000fc800078e02ff */
[----:B------:R-:W-:Y:S01]  /*1ad20*/  IMAD.HI.U32 R3, R3, R9, R2 ;  /* 0x0000000903037227 */ /* 0x000fe200078e0002 */
[----:B------:R-:W-:Y:S02]  /*1ad30*/  IABS R9, R5 ;  /* 0x0000000500097213 */ /* 0x000fe40000000000 */
[----:B------:R-:W-:-:S03]  /*1ad40*/  IABS R2, R0 ;  /* 0x0000000000027213 */ /* 0x000fc60000000000 */
[----:B------:R-:W-:-:S04]  /*1ad50*/  IMAD.HI.U32 R8, R3, R9, RZ ;  /* 0x0000000903087227 */ /* 0x000fc800078e00ff */
[----:B------:R-:W-:Y:S02]  /*1ad60*/  IMAD.MOV R2, RZ, RZ, -R2 ;  /* 0x000000ffff027224 */ /* 0x000fe400078e0a02 */
        /* <DEDUP_REMOVED lines=37> */
[----:B------:R-:W-:Y:S01]  /*1afc0*/  IMAD R3, R0, R3, R5 ;  /* 0x0000000300037224 */ /* 0x000fe200078e0205 */
[----:B------:R-:W-:Y:S06]  /*1afd0*/  BRA `(.L_x_12166) ;  /* 0x0000000000f87947 */ /* 0x000fec0003800000 */
.L_x_12165:
[----:B------:R-:W-:Y:S02]  /*1afe0*/  ULDC.64 UR4, c[0x0][0xc90] ;  /* 0x0003240000047ab9 */ /* 0x000fe40000000a00 */
[----:B------:R-:W-:-:S06]  /*1aff0*/  UIMAD.WIDE UR4, UR42, 0x4, UR4 ;  /* 0x000000042a0478a5 */ /* 0x000fcc000f8e0204 */
[----:B------:R-:W-:Y:S02]  /*1b000*/  IMAD.U32 R2, RZ, RZ, UR4 ;  /* 0x00000004ff027e24 */ /* 0x000fe4000f8e00ff */
[----:B------:R-:W-:-:S05]  /*1b010*/  IMAD.U32 R3, RZ, RZ, UR5 ;  /* 0x00000005ff037e24 */ /* 0x000fca000f8e00ff */
[----:B------:R1:W3:Y:S02]  /*1b020*/  LDG.E R6, desc[UR50][R2.64] ;  /* 0x0000003202067981 */ /* 0x0002e4000c1e1900 */
[----:B-1----:R-:W-:Y:S02]  /*1b030*/  IMAD.MOV.U32 R2, RZ, RZ, RZ ;  /* 0x000000ffff027224 */ /* 0x002fe400078e00ff */
[----:B---3--:R-:W-:-:S05]  /*1b040*/  IMAD R4, R0, R6, RZ ;  /* 0x0000000600047224 */ /* 0x008fca00078e02ff */
[----:B------:R-:W-:-:S04]  /*1b050*/  IABS R7, R4 ;  /* 0x0000000400077213 */ /* 0x000fc80000000000 */
[----:B------:R-:W1:Y:S08]  /*1b060*/  I2F.RP R8, R7 ;  /* 0x0000000700087306 */ /* 0x000e700000209400 */
[----:B-1----:R-:W0:Y:S02]  /*1b070*/  MUFU.RCP R8, R8 ;  /* 0x0000000800087308 */ /* 0x002e240000001000 */
[----:B0-----:R-:W-:-:S06]  /*1b080*/  VIADD R10, R8, 0xffffffe ;  /* 0x0ffffffe080a7836 */ /* 0x001fcc0000000000 */
[----:B------:R-:W0:Y:S02]  /*1b090*/  F2I.FTZ.U32.TRUNC.NTZ R3, R10 ;  /* 0x0000000a00037305 */ /* 0x000e24000021f000 */
[----:B0-----:R-:W-:-:S04]  /*1b0a0*/  IMAD.MOV R12, RZ, RZ, -R3 ;  /* 0x000000ffff0c7224 */ /* 0x001fc800078e0a03 */
[----:B------:R-:W-:-:S04]  /*1b0b0*/  IMAD R11, R12, R7, RZ ;  /* 0x000000070c0b7224 */ /* 0x000fc800078e02ff */
[----:B------:R-:W-:Y:S01]  /*1b0c0*/  IMAD.HI.U32 R2, R3, R11, R2 ;  /* 0x0000000b03027227 */ /* 0x000fe200078e0002 */
[----:B------:R-:W-:Y:S02]  /*1b0d0*/  IABS R11, R4 ;  /* 0x00000004000b7213 */ /* 0x000fe40000000000 */
        /* <DEDUP_REMOVED lines=19> */
[----:B------:R-:W-:Y:S02]  /*1b210*/  IABS R10, R4 ;  /* 0x00000004000a7213 */ /* 0x000fe40000000000 */
[----:B------:R-:W-:-:S04]  /*1b220*/  IABS R8, R6 ;  /* 0x0000000600087213 */ /* 0x000fc80000000000 */
        /* <DEDUP_REMOVED lines=8> */
[-C--:B------:R-:W-:Y:S02]  /*1b2b0*/  IABS R5, R6.reuse ;  /* 0x0000000600057213 */ /* 0x080fe40000000000 */
[----:B------:R-:W-:Y:S02]  /*1b2c0*/  LOP3.LUT R2, R4, R6, RZ, 0x3c, !PT ;  /* 0x0000000604027212 */ /* 0x000fe400078e3cff */
[----:B------:R-:W-:Y:S01]  /*1b2d0*/  IADD3 R4, R7, 0x1000000, R4 ;  /* 0x0100000007047810 */ /* 0x000fe20007ffe004 */
[----:B------:R-:W-:Y:S01]  /*1b2e0*/  IMAD.MOV R5, RZ, RZ, -R5 ;  /* 0x000000ffff057224 */ /* 0x000fe200078e0a05 */
        /* <DEDUP_REMOVED lines=12> */
[----:B------:R-:W-:-:S07]  /*1b3b0*/  IMAD R26, R3, R6, R4 ;  /* 0x00000006031a7224 */ /* 0x000fce00078e0204 */
.L_x_12166:
[----:B------:R-:W-:-:S05]  /*1b3c0*/  LOP3.LUT R3, RZ, R3, RZ, 0x33, !PT ;  /* 0x00000003ff037212 */ /* 0x000fca00078e33ff */
[----:B------:R-:W-:Y:S01]  /*1b3d0*/  IMAD.IADD R25, R0, 0x1, R3 ;  /* 0x0000000100197824 */ /* 0x000fe200078e0203 */
[----:B------:R-:W-:Y:S06]  /*1b3e0*/  BRA `(.L_x_12167) ;  /* 0x0000000000107947 */ /* 0x000fec0003800000 */
.L_x_12162:
[----:B------:R-:W-:Y:S01]  /*1b3f0*/  IMAD.MOV.U32 R24, RZ, RZ, R7 ;  /* 0x000000ffff187224 */ /* 0x000fe200078e0007 */
[----:B------:R-:W-:Y:S01]  /*1b400*/  ULDC UR42, c[0x0][0xc3c] ;  /* 0x00030f00002a7ab9 */ /* 0x000fe20000000800 */
[----:B------:R-:W-:Y:S02]  /*1b410*/  IMAD.MOV.U32 R25, RZ, RZ, RZ ;  /* 0x000000ffff197224 */ /* 0x000fe400078e00ff */
[----:B------:R-:W-:-:S07]  /*1b420*/  IMAD.MOV.U32 R26, RZ, RZ, RZ ;  /* 0x000000ffff1a7224 */ /* 0x000fce00078e00ff */
.L_x_12167:
[----:B------:R-:W1:Y:S01]  /*1b430*/  S2R R0, SR_TID.X ;  /* 0x0000000000007919 */ /* 0x000e620000002100 */
[----:B------:R-:W-:Y:S01]  /*1b440*/  IMAD.U32 R27, RZ, RZ, UR42 ;  /* 0x0000002aff1b7e24 */ /* 0x000fe2000f8e00ff */
[----:B------:R-:W-:Y:S01]  /*1b450*/  BAR.SYNC.DEFER_BLOCKING 0x4, 0x200 ;  /* 0x0108000000007b1d */ /* 0x000fe20000010000 */
[----:B-1----:R-:W-:-:S04]  /*1b460*/  LOP3.LUT R0, R0, 0x1f, RZ, 0xc0, !PT ;  /* 0x0000001f00007812 */ /* 0x002fc800078ec0ff */
[----:B------:R-:W-:-:S13]  /*1b470*/  ISETP.NE.AND P0, PT, R0, RZ, PT ;  /* 0x000000ff0000720c */ /* 0x000fda0003f05270 */
[----:B------:R-:W1:Y:S01]  /*1b480*/  @!P0 S2R R3, SR_CgaCtaId ;  /* 0x0000000000038919 */ /* 0x000e620000008800 */
[----:B------:R-:W-:-:S04]  /*1b490*/  @!P0 MOV R0, 0x400 ;  /* 0x0000040000008802 */ /* 0x000fc80000000f00 */
[----:B-1----:R-:W-:-:S05]  /*1b4a0*/  @!P0 LEA R18, R3, R0, 0x18 ;  /* 0x0000000003128211 */ /* 0x002fca00078ec0ff */
[----:B------:R2:W-:Y:S01]  /*1b4b0*/  @!P0 STS.128 [R18+0x132d0], R24 ;  /* 0x0132d01812008388 */ /* 0x0005e20000000c00 */
[----:B------:R-:W-:Y:S06]  /*1b4c0*/  BAR.ARV 0x5, 0x200 ;  /* 0x0148000000007b1d */ /* 0x000fec0000002000 */
.L_x_12160:
[----:B------:R-:W-:Y:S02]  /*1b4d0*/  ULDC UR4, c[0x0][0xc3c] ;  /* 0x00030f0000047ab9 */ /* 0x000fe40000000800 */
[----:B------:R-:W-:-:S06]  /*1b4e0*/  UISETP.GE.AND UP0, UPT, UR42, UR4, UPT ;  /* 0x000000042a00728c */ /* 0x000fcc000bf06270 */
[----:B------:R-:W-:-:S13]  /*1b4f0*/  PLOP3.LUT P0, PT, PT, PT, UP0, 0x80, 0x0 ;  /* 0x000000000000781c */ /* 0x000fda0003f0f008 */
[----:B------:R-:W-:Y:S05]  /*1b500*/  @!P0 BRA `(.L_x_12168) ;  /* 0xffffffb800a48947 */ /* 0x000fea000383ffff */
.L_x_12094:
[----:B0-----:R-:W3:Y:S01]  /*1b510*/  LDL.LU R0, [R1+0x10] ;  /* 0x0000100001007983 */ /* 0x001ee20000300800 */
[----:B------:R-:W-:Y:S01]  /*1b520*/  BSSY B0, `(.L_x_12169) ;  /* 0x000000b000007945 */ /* 0x000fe20003800000 */
[----:B-1----:R-:W0:Y:S01]  /*1b530*/  S2R R5, SR_CgaCtaId ;  /* 0x0000000000057919 */ /* 0x002e220000008800 */
        /* <DEDUP_REMOVED lines=9> */
.L_x_12213:
[----:B------:R-:W-:Y:S05]  /*1b5d0*/  BSYNC B0 ;  /* 0x0000000000007941 */ /* 0x000fea0003800000 */
.L_x_12169:
[----:B------:R-:W-:-:S03]  /*1b5e0*/  UMOV UR4, 0xffffffff ;  /* 0xffffffff00047882 */ /* 0x000fc60000000000 */
[----:B------:R-:W-:Y:S05]  /*1b5f0*/  BRA.DIV UR4, `(.L_x_12171) ;  /* 0x0000001204707947 */ /* 0x000fea000b800000 */
[----:B0-----:R-:W0:Y:S02]  /*1b600*/  S2R R0, SR_TID.X ;  /* 0x0000000000007919 */ /* 0x001e240000002100 */
[----:B0-----:R-:W-:-:S04]  /*1b610*/  SHF.R.U32.HI R0, RZ, 0x5, R0 ;  /* 0x00000005ff007819 */ /* 0x001fc80000011600 */
[----:B------:R-:W-:-:S05]  /*1b620*/  LOP3.LUT R0, R0, 0x3, RZ, 0xc0, !PT ;  /* 0x0000000300007812 */ /* 0x000fca00078ec0ff */
[----:B------:R0:W1:Y:S02]  /*1b630*/  SHFL.IDX PT, R14, R0, RZ, 0x1f ;  /* 0x00001fff000e7589 */ /* 0x00006400000e0000 */
.L_x_12216:
[----:B-1----:R-:W-:Y:S01]  /*1b640*/  ISETP.NE.AND P0, PT, R14, RZ, PT ;  /* 0x000000ff0e00720c */ /* 0x002fe20003f05270 */
[----:B------:R-:W-:-:S12]  /*1b650*/  BSSY B0, `(.L_x_12172) ;  /* 0x000002b000007945 */ /* 0x000fd80003800000 */
[----:B------:R-:W-:Y:S05]  /*1b660*/  @P0 BRA `(.L_x_12173) ;  /* 0x0000000000a40947 */ /* 0x000fea0003800000 */
[----:B------:R-:W-:-:S03]  /*1b670*/  UMOV UR4, 0xffffffff ;  /* 0xffffffff00047882 */ /* 0x000fc60000000000 */
[----:B------:R-:W-:Y:S05]  /*1b680*/  BRA.DIV UR4, `(.L_x_12174) ;  /* 0x0000001204807947 */ /* 0x000fea000b800000 */
[----:B------:R-:W-:-:S13]  /*1b690*/  ELECT P6, URZ, PT ;  /* 0x00000000003f782f */ /* 0x000fda00038c0000 */
.L_x_12219:
[----:B------:R-:W-:Y:S05]  /*1b6a0*/  @!P6 BRA `(.L_x_12173) ;  /* 0x000000000094e947 */ /* 0x000fea0003800000 */
[----:B------:R-:W-:-:S06]  /*1b6b0*/  ULOP3.LUT UR4, UR38, 0x2, URZ, 0xfc, !UPT ;  /* 0x0000000226047892 */ /* 0x000fcc000f8efc3f */
[----:B0-----:R-:W-:-:S05]  /*1b6c0*/  IMAD.U32 R0, RZ, RZ, UR4 ;  /* 0x00000004ff007e24 */ /* 0x001fca000f8e00ff */
[----:B------:R-:W-:-:S13]  /*1b6d0*/  ISETP.NE.AND P0, PT, R0, 0x3, PT ;  /* 0x000000030000780c */ /* 0x000fda0003f05270 */
[----:B------:R-:W-:Y:S05]  /*1b6e0*/  @!P0 BRA `(.L_x_12175) ;  /* 0x0000000000048947 */ /* 0x000fea0003800000 */
[----:B------:R-:W-:Y:S01]  /*1b6f0*/  BPT.TRAP 0x1 ;  /* 0x000000040000795c */ /* 0x000fe20000300000 */
.L_x_12175:
        /* <DEDUP_REMOVED lines=12> */
.L_x_12220:
[----:B------:R-:W1:Y:S02]  /*1b7c0*/  SYNCS.PHASECHK.TRANS64.TRYWAIT P1, [R9+URZ], R0 ;  /* 0x00000000090075a7 */ /* 0x000e64000802017f */
[----:B-1----:R-:W-:Y:S05]  /*1b7d0*/  @!P1 BRA `(.L_x_12177) ;  /* 0x0000001000609947 */ /* 0x002fea0003800000 */
.L_x_12221:
[----:B------:R-:W-:Y:S05]  /*1b7e0*/  @!P0 BRA `(.L_x_12178) ;  /* 0x0000000000048947 */ /* 0x000fea0003800000 */
[----:B------:R-:W-:Y:S01]  /*1b7f0*/  BPT.TRAP 0x1 ;  /* 0x000000040000795c */ /* 0x000fe20000300000 */
.L_x_12178:
[----:B------:R-:W-:-:S04]  /*1b800*/  IMAD R19, R19, 0x8, R6 ;  /* 0x0000000813137824 */ /* 0x000fc800078e0206 */
[----:B------:R-:W3:Y:S02]  /*1b810*/  SYNCS.PHASECHK.TRANS64.TRYWAIT P1, [R19+URZ+0x13260], R4 ;  /* 0x01326004130075a7 */ /* 0x000ee4000802017f */
[----:B---3--:R-:W-:Y:S05]  /*1b820*/  @!P1 BRA `(.L_x_12179) ;  /* 0x0000001000609947 */ /* 0x008fea0003800000 */
.L_x_12222:
[----:B------:R-:W-:Y:S05]  /*1b830*/  @!P0 BRA `(.L_x_12180) ;  /* 0x0000000000048947 */ /* 0x000fea0003800000 */
[----:B------:R-:W-:Y:S01]  /*1b840*/  BPT.TRAP 0x1 ;  /* 0x000000040000795c */ /* 0x000fe20000300000 */
.L_x_12180:
[----:B------:R-:W-:-:S04]  /*1b850*/  IMAD R7, R7, 0x8, R6 ;  /* 0x0000000807077824 */ /* 0x000fc800078e0206 */
[----:B------:R-:W4:Y:S02]  /*1b860*/  SYNCS.PHASECHK.TRANS64.TRYWAIT P1, [R7+URZ+0x13260], R0 ;  /* 0x01326000070075a7 */ /* 0x000f24000802017f */
[----:B----4-:R-:W-:Y:S05]  /*1b870*/  @!P1 BRA `(.L_x_12181) ;  /* 0x0000001000609947 */ /* 0x010fea0003800000 */
.L_x_12223:
[----:B------:R-:W-:Y:S05]  /*1b880*/  @!P0 BRA `(.L_x_12182) ;  /* 0x0000000000048947 */ /* 0x000fea0003800000 */
[----:B------:R-:W-:Y:S01]  /*1b890*/  BPT.TRAP 0x1 ;  /* 0x000000040000795c */ /* 0x000fe20000300000 */
.L_x_12182:
[----:B------:R-:W5:Y:S02]  /*1b8a0*/  SYNCS.PHASECHK.TRANS64.TRYWAIT P0, [R19+URZ+0x13280], R4 ;  /* 0x01328004130075a7 */ /* 0x000f64000800017f */
[----:B-----5:R-:W-:Y:S05]  /*1b8b0*/  @!P0 BRA `(.L_x_12183) ;  /* 0x0000001000648947 */ /* 0x020fea0003800000 */
.L_x_12184:
[----:B------:R0:W0:Y:S02]  /*1b8c0*/  SYNCS.PHASECHK.TRANS64.TRYWAIT P0, [R7+URZ+0x13280], R0 ;  /* 0x01328000070075a7 */ /* 0x000024000800017f */
[----:B0-----:R-:W-:Y:S05]  /*1b8d0*/  @!P0 NANOSLEEP.SYNCS 0x989680 ;  /* 0x009896800000895d */ /* 0x001fea0003900000 */
[----:B------:R-:W0:Y:S02]  /*1b8e0*/  @!P0 SYNCS.PHASECHK.TRANS64 P0, [R7+URZ+0x13280], R0 ;  /* 0x01328000070085a7 */ /* 0x000e24000800007f */
[----:B0-----:R-:W-:Y:S05]  /*1b8f0*/  @!P0 BRA `(.L_x_12184) ;  /* 0xfffffffc00f08947 */ /* 0x001fea000383ffff */
.L_x_12173:
[----:B------:R-:W-:Y:S05]  /*1b900*/  BSYNC B0 ;  /* 0x0000000000007941 */ /* 0x000fea0003800000 */
.L_x_12172:
[----:B------:R-:W-:Y:S05]  /*1b910*/  EXIT ;  /* 0x000000000000794d */ /* 0x000fea0003800000 */
.L_x_12001:
[----:B0-----:R-:W-:-:S04]  /*1b920*/  IMAD.U32 R3, RZ, RZ, UR45 ;  /* 0x0000002dff037e24 */ /* 0x001fc8000f8e00ff */
[----:B------:R0:W1:Y:S03]  /*1b930*/  SYNCS.PHASECHK.TRANS64.TRYWAIT P1, [R3+URZ+0x13200], R8 ;  /* 0x01320008030075a7 */ /* 0x000066000802017f */
[----:B-1----:R-:W-:Y:S05]  /*1b940*/  @!P1 NANOSLEEP.SYNCS 0x989680 ;  /* 0x009896800000995d */ /* 0x002fea0003900000 */
[----:B------:R-:W1:Y:S02]  /*1b950*/  @!P1 SYNCS.PHASECHK.TRANS64 P1, [R3+URZ+0x13200], R8 ;  /* 0x01320008030095a7 */ /* 0x000e64000802007f */
[----:B-1----:R-:W-:Y:S05]  /*1b960*/  @!P1 BRA `(.L_x_12001) ;  /* 0xfffffffc00ec9947 */ /* 0x002fea000383ffff */
[----:B------:R-:W-:Y:S05]  /*1b970*/  BRA `(.L_x_12185) ;  /* 0xfffffe6400407947 */ /* 0x000fea000383ffff */
.L_x_12005:
[----:B--2---:R2:W3:Y:S02]  /*1b980*/  SYNCS.PHASECHK.TRANS64.TRYWAIT P1, [R105+URZ+0x13230], R4 ;  /* 0x01323004690075a7 */ /* 0x0044e4000802017f */
[----:B---3--:R-:W-:Y:S05]  /*1b990*/  @!P1 NANOSLEEP.SYNCS 0x989680 ;  /* 0x009896800000995d */ /* 0x008fea0003900000 */
[----:B------:R-:W3:Y:S02]  /*1b9a0*/  @!P1 SYNCS.PHASECHK.TRANS64 P1, [R105+URZ+0x13230], R4 ;  /* 0x01323004690095a7 */ /* 0x000ee4000802007f */
[----:B---3--:R-:W-:Y:S05]  /*1b9b0*/  @!P1 BRA `(.L_x_12005) ;  /* 0xfffffffc00f09947 */ /* 0x008fea000383ffff */
[----:B------:R-:W-:Y:S05]  /*1b9c0*/  BRA `(.L_x_12004) ;  /* 0xfffffe64005c7947 */ /* 0x000fea000383ffff */
.L_x_12021:
[----:B-1----:R-:W-:-:S04]  /*1b9d0*/  IMAD.U32 R8, RZ, RZ, UR24 ;  /* 0x00000018ff087e24 */ /* 0x002fc8000f8e00ff */
[----:B------:R1:W2:Y:S03]  /*1b9e0*/  SYNCS.PHASECHK.TRANS64.TRYWAIT P1, [R8+URZ+0x13230], R7 ;  /* 0x01323007080075a7 */ /* 0x0002a6000802017f */
[----:B--2---:R-:W-:Y:S05]  /*1b9f0*/  @!P1 NANOSLEEP.SYNCS 0x989680 ;  /* 0x009896800000995d */ /* 0x004fea0003900000 */
[----:B------:R-:W2:Y:S02]  /*1ba00*/  @!P1 SYNCS.PHASECHK.TRANS64 P1, [R8+URZ+0x13230], R7 ;  /* 0x01323007080095a7 */ /* 0x000ea4000802007f */
[----:B--2---:R-:W-:Y:S05]  /*1ba10*/  @!P1 BRA `(.L_x_12021) ;  /* 0xfffffffc00ec9947 */ /* 0x004fea000383ffff */
[----:B------:R-:W-:Y:S05]  /*1ba20*/  BRA `(.L_x_12020) ;  /* 0xfffffeac004c7947 */ /* 0x000fea000383ffff */
.L_x_12025:
[----:B-1----:R-:W-:-:S04]  /*1ba30*/  IMAD.U32 R128, RZ, RZ, UR11 ;  /* 0x0000000bff807e24 */ /* 0x002fc8000f8e00ff */
[----:B------:R1:W2:Y:S03]  /*1ba40*/  SYNCS.PHASECHK.TRANS64.TRYWAIT P1, [R128+URZ+0x13250], R7 ;  /* 0x01325007800075a7 */ /* 0x0002a6000802017f */
[----:B--2---:R-:W-:Y:S05]  /*1ba50*/  @!P1 NANOSLEEP.SYNCS 0x989680 ;  /* 0x009896800000995d */ /* 0x004fea0003900000 */
[----:B------:R-:W2:Y:S02]  /*1ba60*/  @!P1 SYNCS.PHASECHK.TRANS64 P1, [R128+URZ+0x13250], R7 ;  /* 0x01325007800095a7 */ /* 0x000ea4000802007f */
[----:B--2---:R-:W-:Y:S05]  /*1ba70*/  @!P1 BRA `(.L_x_12025) ;  /* 0xfffffffc00ec9947 */ /* 0x004fea000383ffff */
[----:B------:R-:W-:Y:S05]  /*1ba80*/  BRA `(.L_x_12024) ;  /* 0xfffffeb000f87947 */ /* 0x000fea000383ffff */
.L_x_12043:
[----:B-1----:R-:W-:-:S04]  /*1ba90*/  IMAD.U32 R10, RZ, RZ, UR22 ;  /* 0x00000016ff0a7e24 */ /* 0x002fc8000f8e00ff */
[----:B------:R1:W2:Y:S03]  /*1baa0*/  SYNCS.PHASECHK.TRANS64.TRYWAIT P1, [R10+URZ+0x13230], R9 ;  /* 0x013230090a0075a7 */ /* 0x0002a6000802017f */
[----:B--2---:R-:W-:Y:S05]  /*1bab0*/  @!P1 NANOSLEEP.SYNCS 0x989680 ;  /* 0x009896800000995d */ /* 0x004fea0003900000 */
[----:B------:R-:W2:Y:S02]  /*1bac0*/  @!P1 SYNCS.PHASECHK.TRANS64 P1, [R10+URZ+0x13230], R9 ;  /* 0x013230090a0095a7 */ /* 0x000ea4000802007f */
[----:B--2---:R-:W-:Y:S05]  /*1bad0*/  @!P1 BRA `(.L_x_12043) ;  /* 0xfffffffc00ec9947 */ /* 0x004fea000383ffff */
[----:B------:R-:W-:Y:S05]  /*1bae0*/  BRA `(.L_x_12042) ;  /* 0xfffffef800107947 */ /* 0x000fea000383ffff */
.L_x_12047:
[----:B-1----:R-:W-:-:S04]  /*1baf0*/  IMAD.U32 R10, RZ, RZ, UR11 ;  /* 0x0000000bff0a7e24 */ /* 0x002fc8000f8e00ff */
[----:B------:R1:W2:Y:S03]  /*1bb00*/  SYNCS.PHASECHK.TRANS64.TRYWAIT P1, [R10+URZ+0x13250], R9 ;  /* 0x013250090a0075a7 */ /* 0x0002a6000802017f */
[----:B--2---:R-:W-:Y:S05]  /*1bb10*/  @!P1 NANOSLEEP.SYNCS 0x989680 ;  /* 0x009896800000995d */ /* 0x004fea0003900000 */
[----:B------:R-:W2:Y:S02]  /*1bb20*/  @!P1 SYNCS.PHASECHK.TRANS64 P1, [R10+URZ+0x13250], R9 ;  /* 0x013250090a0095a7 */ /* 0x000ea4000802007f */
[----:B--2---:R-:W-:Y:S05]  /*1bb30*/  @!P1 BRA `(.L_x_12047) ;  /* 0xfffffffc00ec9947 */ /* 0x004fea000383ffff */
[----:B------:R-:W-:Y:S05]  /*1bb40*/  BRA `(.L_x_12046) ;  /* 0xffffff0400087947 */ /* 0x000fea000383ffff */
.L_x_12054:
[----:B-1----:R-:W-:-:S04]  /*1bb50*/  IMAD.U32 R10, RZ, RZ, UR24 ;  /* 0x00000018ff0a7e24 */ /* 0x002fc8000f8e00ff */
[----:B------:R1:W2:Y:S03]  /*1bb60*/  SYNCS.PHASECHK.TRANS64.TRYWAIT P1, [R10+URZ+0x13230], R9 ;  /* 0x013230090a0075a7 */ /* 0x0002a6000802017f */
[----:B--2---:R-:W-:Y:S05]  /*1bb70*/  @!P1 NANOSLEEP.SYNCS 0x989680 ;  /* 0x009896800000995d */ /* 0x004fea0003900000 */
[----:B------:R-:W2:Y:S02]  /*1bb80*/  @!P1 SYNCS.PHASECHK.TRANS64 P1, [R10+URZ+0x13230], R9 ;  /* 0x013230090a0095a7 */ /* 0x000ea4000802007f */
[----:B--2---:R-:W-:Y:S05]  /*1bb90*/  @!P1 BRA `(.L_x_12054) ;  /* 0xfffffffc00ec9947 */ /* 0x004fea000383ffff */
[----:B------:R-:W-:Y:S05]  /*1bba0*/  BRA `(.L_x_12053) ;  /* 0xffffff2400107947 */ /* 0x000fea000383ffff */
.L_x_12058:
[----:B-1----:R-:W-:-:S04]  /*1bbb0*/  IMAD.U32 R128, RZ, RZ, UR11 ;  /* 0x0000000bff807e24 */ /* 0x002fc8000f8e00ff */
[----:B------:R1:W2:Y:S03]  /*1bbc0*/  SYNCS.PHASECHK.TRANS64.TRYWAIT P1, [R128+URZ+0x13250], R9 ;  /* 0x01325009800075a7 */ /* 0x0002a6000802017f */
[----:B--2---:R-:W-:Y:S05]  /*1bbd0*/  @!P1 NANOSLEEP.SYNCS 0x989680 ;  /* 0x009896800000995d */ /* 0x004fea0003900000 */
[----:B------:R-:W2:Y:S02]  /*1bbe0*/  @!P1 SYNCS.PHASECHK.TRANS64 P1, [R128+URZ+0x13250], R9 ;  /* 0x01325009800095a7 */ /* 0x000ea4000802007f */
[----:B--2---:R-:W-:Y:S05]  /*1bbf0*/  @!P1 BRA `(.L_x_12058) ;  /* 0xfffffffc00ec9947 */ /* 0x004fea000383ffff */
[----:B------:R-:W-:Y:S05]  /*1bc00*/  BRA `(.L_x_12057) ;  /* 0xffffff2800bc7947 */ /* 0x000fea000383ffff */
.L_x_12072:
[----:B-1----:R-:W-:-:S04]  /*1bc10*/  IMAD.U32 R3, RZ, RZ, UR14 ;  /* 0x0000000eff037e24 */ /* 0x002fc8000f8e00ff */
[----:B------:R1:W2:Y:S03]  /*1bc20*/  SYNCS.PHASECHK.TRANS64.TRYWAIT P1, [R3+URZ+0x13250], R0 ;  /* 0x01325000030075a7 */ /* 0x0002a6000802017f */
[----:B--2---:R-:W-:Y:S05]  /*1bc30*/  @!P1 NANOSLEEP.SYNCS 0x989680 ;  /* 0x009896800000995d */ /* 0x004fea0003900000 */
[----:B------:R-:W2:Y:S02]  /*1bc40*/  @!P1 SYNCS.PHASECHK.TRANS64 P1, [R3+URZ+0x13250], R0 ;  /* 0x01325000030095a7 */ /* 0x000ea4000802007f */
[----:B--2---:R-:W-:Y:S05]  /*1bc50*/  @!P1 BRA `(.L_x_12072) ;  /* 0xfffffffc00ec9947 */ /* 0x004fea000383ffff */
[----:B------:R-:W-:Y:S05]  /*1bc60*/  BRA `(.L_x_12071) ;  /* 0xffffff6800f87947 */ /* 0x000fea000383ffff */
.L_x_12116:
[----:B------:R-:W-:Y:S02]  /*1bc70*/  IMAD.MOV.U32 R13, RZ, RZ, R20 ;  /* 0x000000ffff0d7224 */ /* 0x000fe400078e0014 */
[----:B------:R-:W-:Y:S02]  /*1bc80*/  IMAD.MOV.U32 R12, RZ, RZ, RZ ;  /* 0x000000ffff0c7224 */ /* 0x000fe400078e00ff */
[----:B------:R-:W-:Y:S02]  /*1bc90*/  IMAD.MOV.U32 R11, RZ, RZ, 0x1f ;  /* 0x0000001fff0b7424 */ /* 0x000fe400078e00ff */
[----:B------:R-:W-:-:S07]  /*1bca0*/  IMAD.MOV.U32 R15, RZ, RZ, -0x1 ;  /* 0xffffffffff0f7424 */ /* 0x000fce00078e00ff */
[----:B01----:R-:W-:Y:S05]  /*1bcb0*/  WARPSYNC.COLLECTIVE R15, `(.L_x_12186) ;  /* 0x000000000f087348 */ /* 0x003fea0003c00000 */
[----:B------:R2:W3:Y:S02]  /*1bcc0*/  SHFL.IDX P6, R14, R13, R12, R11 ;  /* 0x0000000c0d0e7389 */ /* 0x0004e400000c000b */
[----:B0123--:R-:W-:Y:S01]  /*1bcd0*/  ENDCOLLECTIVE ;  /* 0x000000000000791b */ /* 0x00ffe20003800000 */
.L_x_12186:
[----:B------:R-:W-:Y:S05]  /*1bce0*/  BRA `(.L_x_12187) ;  /* 0xffffffc400907947 */ /* 0x000fea000383ffff */
.L_x_12118:
[----:B------:R-:W-:Y:S01]  /*1bcf0*/  BSSY B0, `(.L_x_12188) ;  /* 0x0000006000007945 */ /* 0x000fe20003800000 */
[----:B------:R-:W-:-:S07]  /*1bd00*/  IMAD.MOV.U32 R15, RZ, RZ, -0x1 ;  /* 0xffffffffff0f7424 */ /* 0x000fce00078e00ff */
[----:B012---:R-:W-:Y:S05]  /*1bd10*/  WARPSYNC.COLLECTIVE R15, `(.L_x_12189) ;  /* 0x000000000f0c7348 */ /* 0x007fea0003c00000 */
[----:B------:R-:W-:Y:S02]  /*1bd20*/  ELECT P6, UR62, PT ;  /* 0x00000000003e782f */ /* 0x000fe400038c0000 */
[----:B------:R-:W-:Y:S01]  /*1bd30*/  MOV R14, UR62 ;  /* 0x0000003e000e7c02 */ /* 0x000fe20008000f00 */
[----:B012---:R-:W-:Y:S10]  /*1bd40*/  ENDCOLLECTIVE ;  /* 0x000000000000791b */ /* 0x007ff40003800000 */
.L_x_12189:
[----:B------:R-:W-:Y:S05]  /*1bd50*/  BSYNC B0 ;  /* 0x0000000000007941 */ /* 0x000fea0003800000 */
.L_x_12188:
[----:B------:R-:W-:Y:S05]  /*1bd60*/  BRA `(.L_x_12190) ;  /* 0xffffffc400987947 */ /* 0x000fea000383ffff */
.L_x_12120:
[----:B---3--:R3:W4:Y:S02]  /*1bd70*/  SYNCS.PHASECHK.TRANS64.TRYWAIT P0, [R2+URZ+0x13280], R3 ;  /* 0x01328003020075a7 */ /* 0x008724000800017f */
[----:B----4-:R-:W-:Y:S05]  /*1bd80*/  @!P0 NANOSLEEP.SYNCS 0x989680 ;  /* 0x009896800000895d */ /* 0x010fea0003900000 */
[----:B------:R-:W4:Y:S02]  /*1bd90*/  @!P0 SYNCS.PHASECHK.TRANS64 P0, [R2+URZ+0x13280], R3 ;  /* 0x01328003020085a7 */ /* 0x000f24000800007f */
[----:B----4-:R-:W-:Y:S05]  /*1bda0*/  @!P0 BRA `(.L_x_12120) ;  /* 0xfffffffc00f08947 */ /* 0x010fea000383ffff */
[----:B------:R-:W-:Y:S05]  /*1bdb0*/  BRA `(.L_x_12191) ;  /* 0xffffffc400f47947 */ /* 0x000fea000383ffff */
.L_x_12122:
[----:B0-----:R0:W4:Y:S02]  /*1bdc0*/  SYNCS.PHASECHK.TRANS64.TRYWAIT P0, [R2+URZ+0x13240], R3 ;  /* 0x01324003020075a7 */ /* 0x001124000800017f */
[----:B----4-:R-:W-:Y:S05]  /*1bdd0*/  @!P0 NANOSLEEP.SYNCS 0x989680 ;  /* 0x009896800000895d */ /* 0x010fea0003900000 */
[----:B------:R-:W4:Y:S02]  /*1bde0*/  @!P0 SYNCS.PHASECHK.TRANS64 P0, [R2+URZ+0x13240], R3 ;  /* 0x01324003020085a7 */ /* 0x000f24000800007f */
[----:B----4-:R-:W-:Y:S05]  /*1bdf0*/  @!P0 BRA `(.L_x_12122) ;  /* 0xfffffffc00f08947 */ /* 0x010fea000383ffff */
[----:B------:R-:W-:Y:S05]  /*1be00*/  BRA `(.L_x_12192) ;  /* 0xffffffc800407947 */ /* 0x000fea000383ffff */
.L_x_12126:
[----:B------:R0:W5:Y:S01]  /*1be10*/  LDL.LU R10, [R1+0x4] ;  /* 0x00000400010a7983 */ /* 0x0001620000300800 */
[----:B------:R-:W-:Y:S02]  /*1be20*/  IMAD.MOV.U32 R8, RZ, RZ, R11 ;  /* 0x000000ffff087224 */ /* 0x000fe400078e000b */
[----:B------:R-:W-:Y:S02]  /*1be30*/  IMAD.MOV.U32 R13, RZ, RZ, R4 ;  /* 0x000000ffff0d7224 */ /* 0x000fe400078e0004 */
[----:B------:R-:W-:Y:S02]  /*1be40*/  IMAD.MOV.U32 R12, RZ, RZ, RZ ;  /* 0x000000ffff0c7224 */ /* 0x000fe400078e00ff */
[----:B------:R-:W-:Y:S02]  /*1be50*/  IMAD.MOV.U32 R11, RZ, RZ, 0x1c1f ;  /* 0x00001c1fff0b7424 */ /* 0x000fe400078e00ff */
[----:B0-----:R-:W-:-:S07]  /*1be60*/  IMAD.MOV.U32 R15, RZ, RZ, -0x1 ;  /* 0xffffffffff0f7424 */ /* 0x001fce00078e00ff */
[----:B-----5:R-:W-:Y:S05]  /*1be70*/  WARPSYNC.COLLECTIVE R15, `(.L_x_12193) ;  /* 0x000000000f087348 */ /* 0x020fea0003c00000 */
[----:B------:R0:W1:Y:S02]  /*1be80*/  SHFL.IDX P6, R14, R13, R12, R11 ;  /* 0x0000000c0d0e7389 */ /* 0x00006400000c000b */
[----:B01---5:R-:W-:Y:S01]  /*1be90*/  ENDCOLLECTIVE ;  /* 0x000000000000791b */ /* 0x023fe20003800000 */
.L_x_12193:
[----:B------:R-:W-:Y:S02]  /*1bea0*/  IMAD.MOV.U32 R13, RZ, RZ, R0 ;  /* 0x000000ffff0d7224 */ /* 0x000fe400078e0000 */
[----:B------:R-:W-:-:S07]  /*1beb0*/  IMAD.MOV.U32 R2, RZ, RZ, R14 ;  /* 0x000000ffff027224 */ /* 0x000fce00078e000e */
[----:B------:R-:W-:Y:S05]  /*1bec0*/  WARPSYNC.COLLECTIVE R15, `(.L_x_12194) ;  /* 0x000000000f087348 */ /* 0x000fea0003c00000 */
[----:B------:R0:W1:Y:S02]  /*1bed0*/  SHFL.IDX P6, R14, R13, R12, R11 ;  /* 0x0000000c0d0e7389 */ /* 0x00006400000c000b */
[----:B01----:R-:W-:Y:S01]  /*1bee0*/  ENDCOLLECTIVE ;  /* 0x000000000000791b */ /* 0x003fe20003800000 */
.L_x_12194:
[----:B------:R-:W-:Y:S02]  /*1bef0*/  IMAD.MOV.U32 R13, RZ, RZ, R4 ;  /* 0x000000ffff0d7224 */ /* 0x000fe400078e0004 */
[----:B------:R-:W-:Y:S02]  /*1bf00*/  IMAD.MOV.U32 R12, RZ, RZ, 0x1 ;  /* 0x00000001ff0c7424 */ /* 0x000fe400078e00ff */
[----:B------:R-:W-:-:S07]  /*1bf10*/  IMAD.MOV.U32 R3, RZ, RZ, R14 ;  /* 0x000000ffff037224 */ /* 0x000fce00078e000e */
[----:B------:R-:W-:Y:S05]  /*1bf20*/  WARPSYNC.COLLECTIVE R15, `(.L_x_12195) ;  /* 0x000000000f087348 */ /* 0x000fea0003c00000 */
[----:B------:R0:W1:Y:S02]  /*1bf30*/  SHFL.IDX P6, R14, R13, R12, R11 ;  /* 0x0000000c0d0e7389 */ /* 0x00006400000c000b */
[----:B01----:R-:W-:Y:S01]  /*1bf40*/  ENDCOLLECTIVE ;  /* 0x000000000000791b */ /* 0x003fe20003800000 */
.L_x_12195:
[----:B------:R-:W-:Y:S02]  /*1bf50*/  IMAD.MOV.U32 R13, RZ, RZ, R0 ;  /* 0x000000ffff0d7224 */ /* 0x000fe400078e0000 */
[----:B------:R-:W-:Y:S02]  /*1bf60*/  IMAD R7, R10, R9, RZ ;  /* 0x000000090a077224 */ /* 0x000fe400078e02ff */
[----:B------:R-:W0:Y:S02]  /*1bf70*/  S2R R10, SR_TID.X ;  /* 0x00000000000a7919 */ /* 0x000e240000002100 */
[----:B0-----:R-:W-:-:S04]  /*1bf80*/  LOP3.LUT R10, R10, 0x7f, RZ, 0xc0, !PT ;  /* 0x0000007f0a0a7812 */ /* 0x001fc800078ec0ff */
[----:B------:R-:W-:-:S05]  /*1bf90*/  SHF.R.U32.HI R10, RZ, 0x2, R10 ;  /* 0x00000002ff0a7819 */ /* 0x000fca000001160a */
[----:B------:R-:W-:-:S04]  /*1bfa0*/  IMAD.IADD R8, R10, 0x1, R8 ;  /* 0x000000010a087824 */ /* 0x000fc800078e0208 */
[C---:B------:R-:W-:Y:S01]  /*1bfb0*/  VIADD R10, R8.reuse, 0x20 ;  /* 0x00000020080a7836 */ /* 0x040fe20000000000 */
[----:B------:R-:W-:-:S13]  /*1bfc0*/  ISETP.GE.AND P1, PT, R8, R7, PT ;  /* 0x000000070800720c */ /* 0x000fda0003f26270 */
        /* <DEDUP_REMOVED lines=13> */
.L_x_12196:
[----:B------:R-:W-:Y:S02]  /*1c0a0*/  IMAD.MOV.U32 R13, RZ, RZ, R4 ;  /* 0x000000ffff0d7224 */ /* 0x000fe400078e0004 */
[----:B------:R-:W-:Y:S01]  /*1c0b0*/  IMAD.MOV.U32 R12, RZ, RZ, 0x2 ;  /* 0x00000002ff0c7424 */ /* 0x000fe200078e00ff */
[----:B------:R-:W-:-:S13]  /*1c0c0*/  @!P1 IADD3 R9, P2, R21, R14, RZ ;  /* 0x0000000e15099210 */ /* 0x000fda0007f5e0ff */
[----:B------:R-:W-:Y:S05]  /*1c0d0*/  WARPSYNC.COLLECTIVE R15, `(.L_x_12197) ;  /* 0x000000000f087348 */ /* 0x000fea0003c00000 */
[----:B------:R0:W1:Y:S02]  /*1c0e0*/  SHFL.IDX P6, R14, R13, R12, R11 ;  /* 0x0000000c0d0e7389 */ /* 0x00006400000c000b */
[----:B01----:R-:W-:Y:S01]  /*1c0f0*/  ENDCOLLECTIVE ;  /* 0x000000000000791b */ /* 0x003fe20003800000 */
.L_x_12197:
[----:B------:R-:W-:Y:S02]  /*1c100*/  @!P1 IMAD.X R3, RZ, RZ, R2, P2 ;  /* 0x000000ffff039224 */ /* 0x000fe400010e0602 */
[----:B------:R-:W-:-:S05]  /*1c110*/  @!P1 IMAD.MOV.U32 R2, RZ, RZ, R9 ;  /* 0x000000ffff029224 */ /* 0x000fca00078e0009 */
        /* <DEDUP_REMOVED lines=10> */
.L_x_12198:
[----:B------:R-:W-:Y:S02]  /*1c1c0*/  IMAD.MOV.U32 R13, RZ, RZ, R4 ;  /* 0x000000ffff0d7224 */ /* 0x000fe400078e0004 */
[----:B------:R-:W-:Y:S01]  /*1c1d0*/  IMAD.MOV.U32 R12, RZ, RZ, 0x3 ;  /* 0x00000003ff0c7424 */ /* 0x000fe200078e00ff */
[----:B------:R-:W-:-:S13]  /*1c1e0*/  @!P1 IADD3 R9, P2, R21, R14, RZ ;  /* 0x0000000e15099210 */ /* 0x000fda0007f5e0ff */
[----:B------:R-:W-:Y:S05]  /*1c1f0*/  WARPSYNC.COLLECTIVE R15, `(.L_x_12199) ;  /* 0x000000000f087348 */ /* 0x000fea0003c00000 */
[----:B------:R0:W1:Y:S02]  /*1c200*/  SHFL.IDX P6, R14, R13, R12, R11 ;  /* 0x0000000c0d0e7389 */ /* 0x00006400000c000b */
[----:B01----:R-:W-:Y:S01]  /*1c210*/  ENDCOLLECTIVE ;  /* 0x000000000000791b */ /* 0x003fe20003800000 */
.L_x_12199:
[----:B------:R-:W-:Y:S02]  /*1c220*/  @!P1 IMAD.X R3, RZ, RZ, R2, P2 ;  /* 0x000000ffff039224 */ /* 0x000fe400010e0602 */
[----:B------:R-:W-:-:S05]  /*1c230*/  @!P1 IMAD.MOV.U32 R2, RZ, RZ, R9 ;  /* 0x000000ffff029224 */ /* 0x000fca00078e0009 */
        /* <DEDUP_REMOVED lines=11> */
.L_x_12200:
[----:B------:R-:W-:Y:S02]  /*1c2f0*/  IMAD.MOV.U32 R13, RZ, RZ, R6 ;  /* 0x000000ffff0d7224 */ /* 0x000fe400078e0006 */
[----:B------:R-:W-:Y:S02]  /*1c300*/  IMAD.MOV.U32 R12, RZ, RZ, RZ ;  /* 0x000000ffff0c7224 */ /* 0x000fe400078e00ff */
[----:B------:R-:W-:-:S07]  /*1c310*/  IMAD.MOV.U32 R2, RZ, RZ, R14 ;  /* 0x000000ffff027224 */ /* 0x000fce00078e000e */
[----:B------:R-:W-:Y:S05]  /*1c320*/  WARPSYNC.COLLECTIVE R15, `(.L_x_12201) ;  /* 0x000000000f087348 */ /* 0x000fea0003c00000 */
[----:B------:R0:W1:Y:S02]  /*1c330*/  SHFL.IDX P6, R14, R13, R12, R11 ;  /* 0x0000000c0d0e7389 */ /* 0x00006400000c000b */
[----:B01----:R-:W-:Y:S01]  /*1c340*/  ENDCOLLECTIVE ;  /* 0x000000000000791b */ /* 0x003fe20003800000 */
.L_x_12201:
        /* <DEDUP_REMOVED lines=11> */
.L_x_12202:
        /* <DEDUP_REMOVED lines=8> */
.L_x_12203:
        /* <DEDUP_REMOVED lines=11> */
.L_x_12204:
[----:B------:R-:W-:Y:S05]  /*1c530*/  BRA `(.L_x_12205) ;  /* 0xffffffcc003c7947 */ /* 0x000fea000383ffff */
.L_x_12129:
[----:B0-----:R0:W1:Y:S02]  /*1c540*/  SYNCS.PHASECHK.TRANS64.TRYWAIT P0, [R18+URZ+0x13220], R3 ;  /* 0x01322003120075a7 */ /* 0x001064000800017f */
[----:B-1----:R-:W-:Y:S05]  /*1c550*/  @!P0 NANOSLEEP.SYNCS 0x989680 ;  /* 0x009896800000895d */ /* 0x002fea0003900000 */
[----:B------:R-:W1:Y:S02]  /*1c560*/  @!P0 SYNCS.PHASECHK.TRANS64 P0, [R18+URZ+0x13220], R3 ;  /* 0x01322003120085a7 */ /* 0x000e64000800007f */
[----:B-1----:R-:W-:Y:S05]  /*1c570*/  @!P0 BRA `(.L_x_12129) ;  /* 0xfffffffc00f08947 */ /* 0x002fea000383ffff */
[----:B------:R-:W-:Y:S05]  /*1c580*/  BRA `(.L_x_12206) ;  /* 0xffffffcc00a47947 */ /* 0x000fea000383ffff */
.L_x_12135:
[----:B0-----:R0:W1:Y:S02]  /*1c590*/  SYNCS.PHASECHK.TRANS64.TRYWAIT P0, [R4+URZ+0x13280], R2 ;  /* 0x01328002040075a7 */ /* 0x001064000800017f */
[----:B-1----:R-:W-:Y:S05]  /*1c5a0*/  @!P0 NANOSLEEP.SYNCS 0x989680 ;  /* 0x009896800000895d */ /* 0x002fea0003900000 */
[----:B------:R-:W1:Y:S02]  /*1c5b0*/  @!P0 SYNCS.PHASECHK.TRANS64 P0, [R4+URZ+0x13280], R2 ;  /* 0x01328002040085a7 */ /* 0x000e64000800007f */
[----:B-1----:R-:W-:Y:S05]  /*1c5c0*/  @!P0 BRA `(.L_x_12135) ;  /* 0xfffffffc00f08947 */ /* 0x002fea000383ffff */
[----:B------:R-:W-:Y:S05]  /*1c5d0*/  BRA `(.L_x_12207) ;  /* 0xffffffd0003c7947 */ /* 0x000fea000383ffff */
.L_x_12140:
[----:B-1----:R1:W2:Y:S02]  /*1c5e0*/  SYNCS.PHASECHK.TRANS64.TRYWAIT P0, [R4+URZ+0x13240], R2 ;  /* 0x01324002040075a7 */ /* 0x0022a4000800017f */
[----:B--2---:R-:W-:Y:S05]  /*1c5f0*/  @!P0 NANOSLEEP.SYNCS 0x989680 ;  /* 0x009896800000895d */ /* 0x004fea0003900000 */
[----:B------:R-:W2:Y:S02]  /*1c600*/  @!P0 SYNCS.PHASECHK.TRANS64 P0, [R4+URZ+0x13240], R2 ;  /* 0x01324002040085a7 */ /* 0x000ea4000800007f */
[----:B--2---:R-:W-:Y:S05]  /*1c610*/  @!P0 BRA `(.L_x_12140) ;  /* 0xfffffffc00f08947 */ /* 0x004fea000383ffff */
[----:B------:R-:W-:Y:S05]  /*1c620*/  BRA `(.L_x_12208) ;  /* 0xffffffd000b47947 */ /* 0x000fea000383ffff */
.L_x_12146:
[----:B0-----:R0:W1:Y:S02]  /*1c630*/  SYNCS.PHASECHK.TRANS64.TRYWAIT P0, [R3+URZ+0x13270], R2 ;  /* 0x01327002030075a7 */ /* 0x001064000800017f */
[----:B-1----:R-:W-:Y:S05]  /*1c640*/  @!P0 NANOSLEEP.SYNCS 0x989680 ;  /* 0x009896800000895d */ /* 0x002fea0003900000 */
[----:B------:R-:W1:Y:S02]  /*1c650*/  @!P0 SYNCS.PHASECHK.TRANS64 P0, [R3+URZ+0x13270], R2 ;  /* 0x01327002030085a7 */ /* 0x000e64000800007f */
[----:B-1----:R-:W-:Y:S05]  /*1c660*/  @!P0 BRA `(.L_x_12146) ;  /* 0xfffffffc00f08947 */ /* 0x002fea000383ffff */
[----:B------:R-:W-:Y:S05]  /*1c670*/  BRA `(.L_x_12209) ;  /* 0xffffffd400507947 */ /* 0x000fea000383ffff */
.L_x_12148:
[----:B0-----:R0:W1:Y:S02]  /*1c680*/  SYNCS.PHASECHK.TRANS64.TRYWAIT P0, [R3+URZ+0x13260], R2 ;  /* 0x01326002030075a7 */ /* 0x001064000800017f */
[----:B-1----:R-:W-:Y:S05]  /*1c690*/  @!P0 NANOSLEEP.SYNCS 0x989680 ;  /* 0x009896800000895d */ /* 0x002fea0003900000 */
[----:B------:R-:W1:Y:S02]  /*1c6a0*/  @!P0 SYNCS.PHASECHK.TRANS64 P0, [R3+URZ+0x13260], R2 ;  /* 0x01326002030085a7 */ /* 0x000e64000800007f */
[----:B-1----:R-:W-:Y:S05]  /*1c6b0*/  @!P0 BRA `(.L_x_12148) ;  /* 0xfffffffc00f08947 */ /* 0x002fea000383ffff */
[----:B------:R-:W-:Y:S05]  /*1c6c0*/  BRA `(.L_x_12210) ;  /* 0xffffffd400587947 */ /* 0x000fea000383ffff */
.L_x_12155:
[----:B0-----:R0:W1:Y:S02]  /*1c6d0*/  SYNCS.PHASECHK.TRANS64.TRYWAIT P1, [R2+URZ+0x13270], R3 ;  /* 0x01327003020075a7 */ /* 0x001064000802017f */
[----:B-1----:R-:W-:Y:S05]  /*1c6e0*/  @!P1 NANOSLEEP.SYNCS 0x989680 ;  /* 0x009896800000995d */ /* 0x002fea0003900000 */
[----:B------:R-:W1:Y:S02]  /*1c6f0*/  @!P1 SYNCS.PHASECHK.TRANS64 P1, [R2+URZ+0x13270], R3 ;  /* 0x01327003020095a7 */ /* 0x000e64000802007f */
[----:B-1----:R-:W-:Y:S05]  /*1c700*/  @!P1 BRA `(.L_x_12155) ;  /* 0xfffffffc00f09947 */ /* 0x002fea000383ffff */
[----:B------:R-:W-:Y:S05]  /*1c710*/  BRA `(.L_x_12211) ;  /* 0xffffffd8009c7947 */ /* 0x000fea000383ffff */
.L_x_12157:
[----:B0-----:R0:W1:Y:S02]  /*1c720*/  SYNCS.PHASECHK.TRANS64.TRYWAIT P1, [R2+URZ+0x13260], R5 ;  /* 0x01326005020075a7 */ /* 0x001064000802017f */
[----:B-1----:R-:W-:Y:S05]  /*1c730*/  @!P1 NANOSLEEP.SYNCS 0x989680 ;  /* 0x009896800000995d */ /* 0x002fea0003900000 */
[----:B------:R-:W1:Y:S02]  /*1c740*/  @!P1 SYNCS.PHASECHK.TRANS64 P1, [R2+URZ+0x13260], R5 ;  /* 0x01326005020095a7 */ /* 0x000e64000802007f */
[----:B-1----:R-:W-:Y:S05]  /*1c750*/  @!P1 BRA `(.L_x_12157) ;  /* 0xfffffffc00f09947 */ /* 0x002fea000383ffff */
[----:B------:R-:W-:Y:S05]  /*1c760*/  BRA `(.L_x_12212) ;  /* 0xffffffd800a47947 */ /* 0x000fea000383ffff */
.L_x_12170:
[----:B0-----:R0:W1:Y:S02]  /*1c770*/  SYNCS.PHASECHK.TRANS64.TRYWAIT P0, [R6+URZ+0x13220], R0 ;  /* 0x01322000060075a7 */ /* 0x001064000800017f */
[----:B-1----:R-:W-:Y:S05]  /*1c780*/  @!P0 NANOSLEEP.SYNCS 0x989680 ;  /* 0x009896800000895d */ /* 0x002fea0003900000 */
[----:B------:R-:W1:Y:S02]  /*1c790*/  @!P0 SYNCS.PHASECHK.TRANS64 P0, [R6+URZ+0x13220], R0 ;  /* 0x01322000060085a7 */ /* 0x000e64000800007f */
[----:B-1----:R-:W-:Y:S05]  /*1c7a0*/  @!P0 BRA `(.L_x_12170) ;  /* 0xfffffffc00f08947 */ /* 0x002fea000383ffff */
[----:B------:R-:W-:Y:S05]  /*1c7b0*/  BRA `(.L_x_12213) ;  /* 0xffffffec00847947 */ /* 0x000fea000383ffff */
.L_x_12171:
        /* <DEDUP_REMOVED lines=8> */
[----:B0-2---:R-:W-:Y:S05]  /*1c840*/  WARPSYNC.COLLECTIVE R15, `(.L_x_12215) ;  /* 0x000000000f087348 */ /* 0x005fea0003c00000 */
[----:B------:R1:W3:Y:S02]  /*1c850*/  SHFL.IDX P6, R14, R13, R12, R11 ;  /* 0x0000000c0d0e7389 */ /* 0x0002e400000c000b */
[----:B0123--:R-:W-:Y:S01]  /*1c860*/  ENDCOLLECTIVE ;  /* 0x000000000000791b */ /* 0x00ffe20003800000 */
.L_x_12215:
[----:B------:R-:W-:Y:S05]  /*1c870*/  BSYNC B0 ;  /* 0x0000000000007941 */ /* 0x000fea0003800000 */
.L_x_12214:
[----:B------:R-:W-:Y:S05]  /*1c880*/  BRA `(.L_x_12216) ;  /* 0xffffffec006c7947 */ /* 0x000fea000383ffff */
.L_x_12174:
[----:B------:R-:W-:Y:S01]  /*1c890*/  BSSY B1, `(.L_x_12217) ;  /* 0x0000006000017945 */ /* 0x000fe20003800000 */
[----:B------:R-:W-:-:S07]  /*1c8a0*/  IMAD.MOV.U32 R15, RZ, RZ, -0x1 ;  /* 0xffffffffff0f7424 */ /* 0x000fce00078e00ff */
[----:B0-2---:R-:W-:Y:S05]  /*1c8b0*/  WARPSYNC.COLLECTIVE R15, `(.L_x_12218) ;  /* 0x000000000f0c7348 */ /* 0x005fea0003c00000 */
[----:B------:R-:W-:Y:S02]  /*1c8c0*/  ELECT P6, UR62, PT ;  /* 0x00000000003e782f */ /* 0x000fe400038c0000 */
[----:B------:R-:W-:Y:S01]  /*1c8d0*/  MOV R14, UR62 ;  /* 0x0000003e000e7c02 */ /* 0x000fe20008000f00 */
[----:B0-2---:R-:W-:Y:S10]  /*1c8e0*/  ENDCOLLECTIVE ;  /* 0x000000000000791b */ /* 0x005ff40003800000 */
.L_x_12218:
[----:B------:R-:W-:Y:S05]  /*1c8f0*/  BSYNC B1 ;  /* 0x0000000000017941 */ /* 0x000fea0003800000 */
.L_x_12217:
[----:B------:R-:W-:Y:S05]  /*1c900*/  BRA `(.L_x_12219) ;  /* 0xffffffec00647947 */ /* 0x000fea000383ffff */
.L_x_12176:
[----:B0-----:R0:W1:Y:S02]  /*1c910*/  SYNCS.PHASECHK.TRANS64.TRYWAIT P1, [R5+URZ], R4 ;  /* 0x00000004050075a7 */ /* 0x001064000802017f */
[----:B-1----:R-:W-:Y:S05]  /*1c920*/  @!P1 NANOSLEEP.SYNCS 0x989680 ;  /* 0x009896800000995d */ /* 0x002fea0003900000 */
[----:B------:R-:W1:Y:S02]  /*1c930*/  @!P1 SYNCS.PHASECHK.TRANS64 P1, [R5+URZ], R4 ;  /* 0x00000004050095a7 */ /* 0x000e64000802007f */
[----:B-1----:R-:W-:Y:S05]  /*1c940*/  @!P1 BRA `(.L_x_12176) ;  /* 0xfffffffc00f09947 */ /* 0x002fea000383ffff */
[----:B------:R-:W-:Y:S05]  /*1c950*/  BRA `(.L_x_12220) ;  /* 0xffffffec00987947 */ /* 0x000fea000383ffff */
.L_x_12177:
[----:B-1----:R1:W3:Y:S02]  /*1c960*/  SYNCS.PHASECHK.TRANS64.TRYWAIT P1, [R9+URZ], R0 ;  /* 0x00000000090075a7 */ /* 0x0022e4000802017f */
[----:B---3--:R-:W-:Y:S05]  /*1c970*/  @!P1 NANOSLEEP.SYNCS 0x989680 ;  /* 0x009896800000995d */ /* 0x008fea0003900000 */
[----:B------:R-:W3:Y:S02]  /*1c980*/  @!P1 SYNCS.PHASECHK.TRANS64 P1, [R9+URZ], R0 ;  /* 0x00000000090095a7 */ /* 0x000ee4000802007f */
[----:B---3--:R-:W-:Y:S05]  /*1c990*/  @!P1 BRA `(.L_x_12177) ;  /* 0xfffffffc00f09947 */ /* 0x008fea000383ffff */
[----:B------:R-:W-:Y:S05]  /*1c9a0*/  BRA `(.L_x_12221) ;  /* 0xffffffec008c7947 */ /* 0x000fea000383ffff */
.L_x_12179:
[----:B---3--:R3:W4:Y:S02]  /*1c9b0*/  SYNCS.PHASECHK.TRANS64.TRYWAIT P1, [R19+URZ+0x13260], R4 ;  /* 0x01326004130075a7 */ /* 0x008724000802017f */
[----:B----4-:R-:W-:Y:S05]  /*1c9c0*/  @!P1 NANOSLEEP.SYNCS 0x989680 ;  /* 0x009896800000995d */ /* 0x010fea0003900000 */
[----:B------:R-:W4:Y:S02]  /*1c9d0*/  @!P1 SYNCS.PHASECHK.TRANS64 P1, [R19+URZ+0x13260], R4 ;  /* 0x01326004130095a7 */ /* 0x000f24000802007f */
[----:B----4-:R-:W-:Y:S05]  /*1c9e0*/  @!P1 BRA `(.L_x_12179) ;  /* 0xfffffffc00f09947 */ /* 0x010fea000383ffff */
[----:B------:R-:W-:Y:S05]  /*1c9f0*/  BRA `(.L_x_12222) ;  /* 0xffffffec008c7947 */ /* 0x000fea000383ffff */
.L_x_12181:
[----:B----4-:R4:W0:Y:S02]  /*1ca00*/  SYNCS.PHASECHK.TRANS64.TRYWAIT P1, [R7+URZ+0x13260], R0 ;  /* 0x01326000070075a7 */ /* 0x010824000802017f */
[----:B0-----:R-:W-:Y:S05]  /*1ca10*/  @!P1 NANOSLEEP.SYNCS 0x989680 ;  /* 0x009896800000995d */ /* 0x001fea0003900000 */
[----:B------:R-:W0:Y:S02]  /*1ca20*/  @!P1 SYNCS.PHASECHK.TRANS64 P1, [R7+URZ+0x13260], R0 ;  /* 0x01326000070095a7 */ /* 0x000e24000802007f */
[----:B0-----:R-:W-:Y:S05]  /*1ca30*/  @!P1 BRA `(.L_x_12181) ;  /* 0xfffffffc00f09947 */ /* 0x001fea000383ffff */
[----:B------:R-:W-:Y:S05]  /*1ca40*/  BRA `(.L_x_12223) ;  /* 0xffffffec008c7947 */ /* 0x000fea000383ffff */
.L_x_12183:
[----:B------:R0:W0:Y:S02]  /*1ca50*/  SYNCS.PHASECHK.TRANS64.TRYWAIT P0, [R19+URZ+0x13280], R4 ;  /* 0x01328004130075a7 */ /* 0x000024000800017f */
[----:B0-----:R-:W-:Y:S05]  /*1ca60*/  @!P0 NANOSLEEP.SYNCS 0x989680 ;  /* 0x009896800000895d */ /* 0x001fea0003900000 */
[----:B------:R-:W0:Y:S02]  /*1ca70*/  @!P0 SYNCS.PHASECHK.TRANS64 P0, [R19+URZ+0x13280], R4 ;  /* 0x01328004130085a7 */ /* 0x000e24000800007f */
[----:B0-----:R-:W-:Y:S05]  /*1ca80*/  @!P0 BRA `(.L_x_12183) ;  /* 0xfffffffc00f08947 */ /* 0x001fea000383ffff */
[----:B------:R-:W-:Y:S05]  /*1ca90*/  BRA `(.L_x_12184) ;  /* 0xffffffec00887947 */ /* 0x000fea000383ffff */
.L_x_12224:
        /* <DEDUP_REMOVED lines=14> */
.L_x_13378:


//--------------------- .text._ZN7cutlass13device_kernelIN5flash11enable_sm90INS1_16FlashAttnFwdSm90INS1_25CollectiveMainloopFwdSm90ILi2EN4cute5tupleIJNS5_1CILi1EEES8_S8_EEENS6_IJNS7_ILi192EEENS7_ILi160EEENS7_ILi64EEEEEELi64ENS_12float_e4m3_tEfNS_4arch4Sm90ELb0ELb1ELb1ELb1ELb0ELb1ELb0ELb1ELb1ELb1ELb1ELb0EEENS1_21CollectiveEpilogueFwdINS6_IJSA_SC_SB_EEES9_NS_10bfloat16_tESG_Li384ELb1ELb1ELb1ELb1EEENS1_36VarlenDynamicPersistentTileSchedulerILi192ELi160ELi384ELi128ELb1ELb1ELb1ELb1ELb0ELb1EEEEEEEEEvNT_6ParamsE --------------------------
	.section	.text._ZN7cutlass13device_kernelIN5flash11enable_sm90INS1_16FlashAttnFwdSm90INS1_25CollectiveMainloopFwdSm90ILi2EN4cute5tupleIJNS5_1CILi1EEES8_S8_EEENS6_IJNS7_ILi192EEENS7_ILi160EEENS7_ILi64EEEEEELi64ENS_12float_e4m3_tEfNS_4arch4Sm90ELb0ELb1ELb1ELb1ELb0ELb1ELb0ELb1ELb1ELb1ELb1ELb0EEENS1_21CollectiveEpilogueFwdINS6_IJSA_SC_SB_EEES9_NS_10bfloat16_tESG_Li384ELb1ELb1ELb1ELb1EEENS1_36VarlenDynamicPersistentTileSchedulerILi192ELi160ELi384ELi128ELb1ELb1ELb1ELb1ELb0ELb1EEEEEEEEEvNT_6ParamsE,"ax",@progbits
	.align	128
.text._ZN7cutlass13device_kernelIN5flash11enable_sm90INS1_16FlashAttnFwdSm90INS1_25CollectiveMainloopFwdSm90ILi2EN4cute5tupleIJNS5_1CILi1EEES8_S8_EEENS6_IJNS7_ILi192EEENS7_ILi160EEENS7_ILi64EEEEEELi64ENS_12float_e4m3_tEfNS_4arch4Sm90ELb0ELb1ELb1ELb1ELb0ELb1ELb0ELb1ELb1ELb1ELb1ELb0EEENS1_21CollectiveEpilogueFwdINS6_IJSA_SC_SB_EEES9_NS_10bfloat16_tESG_Li384ELb1ELb1ELb1ELb1EEENS1_36VarlenDynamicPersistentTileSchedulerILi192ELi160ELi384ELi128ELb1ELb1ELb1ELb1ELb0ELb1EEEEEEEEEvNT_6ParamsE:
        .type           _ZN7cutlass13device_kernelIN5flash11enable_sm90INS1_16FlashAttnFwdSm90INS1_25CollectiveMainloopFwdSm90ILi2EN4cute5tupleIJNS5_1CILi1EEES8_S8_EEENS6_IJNS7_ILi192EEENS7_ILi160EEENS7_ILi64EEEEEELi64ENS_12float_e4m3_tEfNS_4arch4Sm90ELb0ELb1ELb1ELb1ELb0ELb1ELb0ELb1ELb1ELb1ELb1ELb0EEENS1_21CollectiveEpilogueFwdINS6_IJSA_SC_SB_EEES9_NS_10bfloat16_tESG_Li384ELb1ELb1ELb1ELb1EEENS1_36VarlenDynamicPersistentTileSchedulerILi192ELi160ELi384ELi128ELb1ELb1ELb1ELb1ELb0ELb1EEEEEEEEEvNT_6ParamsE,@function
        .size           _ZN7cutlass13device_kernelIN5flash11enable_sm90INS1_16FlashAttnFwdSm90INS1_25CollectiveMainloopFwdSm90ILi2EN4cute5tupleIJNS5_1CILi1EEES8_S8_EEENS6_IJNS7_ILi192EEENS7_ILi160EEENS7_ILi64EEEEEELi64ENS_12float_e4m3_tEfNS_4arch4Sm90ELb0ELb1ELb1ELb1ELb0ELb1ELb0ELb1ELb1ELb1ELb1ELb0EEENS1_21CollectiveEpilogueFwdINS6_IJSA_SC_SB_EEES9_NS_10bfloat16_tESG_Li384ELb1ELb1ELb1ELb1EEENS1_36VarlenDynamicPersistentTileSchedulerILi192ELi160ELi384ELi128ELb1ELb1ELb1ELb1ELb0ELb1EEEEEEEEEvNT_6ParamsE,(.L_x_13379 - _ZN7cutlass13device_kernelIN5flash11enable_sm90INS1_16FlashAttnFwdSm90INS1_25CollectiveMainloopFwdSm90ILi2EN4cute5tupleIJNS5_1CILi1EEES8_S8_EEENS6_IJNS7_ILi192EEENS7_ILi160EEENS7_ILi64EEEEEELi64ENS_12float_e4m3_tEfNS_4arch4Sm90ELb0ELb1ELb1ELb1ELb0ELb1ELb0ELb1ELb1ELb1ELb1ELb0EEENS1_21CollectiveEpilogueFwdINS6_IJSA_SC_SB_EEES9_NS_10bfloat16_tESG_Li384ELb1ELb1ELb1ELb1EEENS1_36VarlenDynamicPersistentTileSchedulerILi192ELi160ELi384ELi128ELb1ELb1ELb1ELb1ELb0ELb1EEEEEEEEEvNT_6ParamsE)
        .other          _ZN7cutlass13device_kernelIN5flash11enable_sm90INS1_16FlashAttnFwdSm90INS1_25CollectiveMainloopFwdSm90ILi2EN4cute5tupleIJNS5_1CILi1EEES8_S8_EEENS6_IJNS7_ILi192EEENS7_ILi160EEENS7_ILi64EEEEEELi64ENS_12float_e4m3_tEfNS_4arch4Sm90ELb0ELb1ELb1ELb1ELb0ELb1ELb0ELb1ELb1ELb1ELb1ELb0EEENS1_21CollectiveEpilogueFwdINS6_IJSA_SC_SB_EEES9_NS_10bfloat16_tESG_Li384ELb1ELb1ELb1ELb1EEENS1_36VarlenDynamicPersistentTileSchedulerILi192ELi160ELi384ELi128ELb1ELb1ELb1ELb1ELb0ELb1EEEEEEEEEvNT_6ParamsE,@"STO_CUDA_ENTRY STV_DEFAULT"
_ZN7cutlass13device_kernelIN5flash11enable_sm90INS1_16FlashAttnFwdSm90INS1_25CollectiveMainloopFwdSm90ILi2EN4cute5tupleIJNS5_1CILi1EEES8_S8_EEENS6_IJNS7_ILi192EEENS7_ILi160EEENS7_ILi64EEEEEELi64ENS_12float_e4m3_tEfNS_4arch4Sm90ELb0ELb1ELb1ELb1ELb0ELb1ELb0ELb1ELb1ELb1ELb1ELb0EEENS1_21CollectiveEpilogueFwdINS6_IJSA_SC_SB_EEES9_NS_10bfloat16_tESG_Li384ELb1ELb1ELb1ELb1EEENS1_36VarlenDynamicPersistentTileSchedulerILi192ELi160ELi384ELi128ELb1ELb1ELb1ELb1ELb0ELb1EEEEEEEEEvNT_6ParamsE:
        /* <DEDUP_REMOVED lines=23> */
.L_x_12226:
[----:B------:R-:W-:Y:S05]  /*0170*/  BSYNC B0 ;  /* 0x0000000000007941 */ /* 0x000fea0003800000 */
.L_x_12225:
[----:B------:R-:W-:Y:S01]  /*0180*/  VOTEU.ANY UP0, P0 ;  /* 0x00000000003f7886 */ /* 0x000fe20000000100 */
[----:B------:R-:W0:Y:S01]  /*0190*/  SHFL.IDX PT, R2, R0, RZ, 0x1f ;  /* 0x00001fff00027589 */ /* 0x000e2200000e0000 */
[----:B------:R-:W-:Y:S01]  /*01a0*/  UMOV UR4, 0x80 ;  /* 0x0000008000047882 */ /* 0x000fe20000000000 */
[----:B------:R-:W-:Y:S01]  /*01b0*/  UMOV UR7, 0x180 ;  /* 0x0000018000077882 */ /* 0x000fe20000000000 */
[----:B------:R-:W-:Y:S01]  /*01c0*/  VOTEU.ANY UP1, P0 ;  /* 0x00000000003f7886 */ /* 0x000fe20000020100 */
[----:B------:R-:W1:Y:S01]  /*01d0*/  @UP0 S2UR UR8, SR_CgaCtaId ;  /* 0x00000000000809c3 */ /* 0x000e620000008800 */
[----:B------:R-:W-:Y:S01]  /*01e0*/  @UP0 UMOV UR6, 0x400 ;  /* 0x0000040000060882 */ /* 0x000fe20000000000 */
[----:B------:R-:W-:-:S04]  /*01f0*/  @UP0 UIADD3 UR4, -UR4, 0x100000, URZ ;  /* 0x0010000004040890 */ /* 0x000fc8000fffe13f */
[----:B------:R-:W-:Y:S02]  /*0200*/  @UP0 USHF.L.U32 UR5, UR4, 0xb, URZ ;  /* 0x0000000b04050899 */ /* 0x000fe4000800063f */
[----:B------:R-:W-:Y:S01]  /*0210*/  @UP0 USHF.L.U32 UR4, UR4, 0x1, URZ ;  /* 0x0000000104040899 */ /* 0x000fe2000800063f */
[----:B0-----:R-:W-:Y:S02]  /*0220*/  ISETP.NE.AND P1, PT, R2, RZ, PT ;  /* 0x000000ff0200720c */ /* 0x001fe40003f25270 */
[----:B------:R-:W-:Y:S01]  /*0230*/  SHF.R.U32.HI R2, RZ, 0x7, R3 ;  /* 0x00000007ff027819 */ /* 0x000fe20000011603 */
[----:B-1----:R-:W-:Y:S02]  /*0240*/  @UP0 ULEA UR8, UR8, UR6, 0x18 ;  /* 0x0000000608080291 */ /* 0x002fe4000f8ec03f */
[----:B------:R-:W-:-:S04]  /*0250*/  @UP0 UIADD3 UR6, -UR7, 0x100000, URZ ;  /* 0x0010000007060890 */ /* 0x000fc8000fffe13f */
[----:B------:R-:W-:Y:S02]  /*0260*/  @UP0 USHF.L.U32 UR7, UR6, 0xb, URZ ;  /* 0x0000000b06070899 */ /* 0x000fe4000800063f */
[----:B------:R-:W-:Y:S01]  /*0270*/  @UP0 USHF.L.U32 UR6, UR6, 0x1, URZ ;  /* 0x0000000106060899 */ /* 0x000fe2000800063f */
[----:B------:R-:W-:Y:S01]  /*0280*/  VOTEU.ANY UP0, P0 ;  /* 0x00000000003f7886 */ /* 0x000fe20000000100 */
[----:B------:R-:W0:Y:S04]  /*0290*/  SHFL.IDX PT, R2, R2, RZ, 0x1f ;  /* 0x00001fff02027589 */ /* 0x000e2800000e0000 */
[----:B------:R-:W1:Y:S02]  /*02a0*/  FENCE.VIEW.ASYNC.S ;  /* 0x00000000000073c6 */ /* 0x000e640000000000 */
[----:B-1----:R1:W2:Y:S04]  /*02b0*/  @UP0 SYNCS.EXCH.64 URZ, [UR8+0x13200], UR4 ;  /* 0x01320004083f05b2 */ /* 0x0022a80008000100 */
[----:B------:R1:W3:Y:S01]  /*02c0*/  @UP1 SYNCS.EXCH.64 URZ, [UR8+0x13220], UR6 ;  /* 0x01322006083f15b2 */ /* 0x0002e20008000100 */
[----:B------:R-:W-:Y:S05]  /*02d0*/  @P1 BRA `(.L_x_12227) ;  /* 0x0000000000481947 */ /* 0x000fea0003800000 */
[----:B-1----:R-:W1:Y:S01]  /*02e0*/  S2UR UR5, SR_CgaCtaId ;  /* 0x00000000000579c3 */ /* 0x002e620000008800 */
[----:B------:R-:W-:Y:S01]  /*02f0*/  UMOV UR4, 0x400 ;  /* 0x0000040000047882 */ /* 0x000fe20000000000 */
[----:B------:R-:W-:Y:S01]  /*0300*/  UMOV UR6, 0x1 ;  /* 0x0000000100067882 */ /* 0x000fe20000000000 */
[----:B------:R-:W-:Y:S01]  /*0310*/  UMOV UR7, 0x3 ;  /* 0x0000000300077882 */ /* 0x000fe20000000000 */
[----:B------:R-:W-:Y:S01]  /*0320*/  ELECT P0, URZ, PT ;  /* 0x00000000003f782f */ /* 0x000fe20003800000 */
[----:B-1----:R-:W-:Y:S02]  /*0330*/  ULEA UR8, UR5, UR4, 0x18 ;  /* 0x0000000405087291 */ /* 0x002fe4000f8ec03f */
[----:B------:R-:W-:-:S04]  /*0340*/  UIADD3 UR4, -UR6, 0x100000, URZ ;  /* 0x0010000006047890 */ /* 0x000fc8000fffe13f */
[----:B------:R-:W-:Y:S02]  /*0350*/  USHF.L.U32 UR5, UR4, 0xb, URZ ;  /* 0x0000000b04057899 */ /* 0x000fe4000800063f */
[----:B------:R-:W-:Y:S02]  /*0360*/  USHF.L.U32 UR4, UR4, 0x1, URZ ;  /* 0x0000000104047899 */ /* 0x000fe4000800063f */
[----:B------:R-:W-:-:S04]  /*0370*/  UIADD3 UR6, -UR7, 0x100000, URZ ;  /* 0x0010000007067890 */ /* 0x000fc8000fffe13f */
[----:B------:R-:W-:Y:S02]  /*0380*/  USHF.L.U32 UR7, UR6, 0xb, URZ ;  /* 0x0000000b06077899 */ /* 0x000fe4000800063f */
[----:B------:R-:W-:Y:S01]  /*0390*/  USHF.L.U32 UR6, UR6, 0x1, URZ ;  /* 0x0000000106067899 */ /* 0x000fe2000800063f */
[----:B------:R-:W1:Y:S03]  /*03a0*/  FENCE.VIEW.ASYNC.S ;  /* 0x00000000000073c6 */ /* 0x000e660000000000 */
[----:B-1----:R4:W1:Y:S08]  /*03b0*/  SYNCS.EXCH.64 URZ, [UR8+0x13230], UR4 ;  /* 0x01323004083f75b2 */ /* 0x0028700008000100 */
[----:B------:R4:W0:Y:S01]  /*03c0*/  SYNCS.EXCH.64 URZ, [UR8+0x13240], UR6 ;  /* 0x01324006083f75b2 */ /* 0x0008220008000100 */
[----:B------:R4:W0:Y:S01]  /*03d0*/  SYNCS.EXCH.64 URZ, [UR8+0x13238], UR4 ;  /* 0x01323804083f75b2 */ /* 0x0008220008000100 */
[----:B------:R4:W0:Y:S02]  /*03e0*/  SYNCS.EXCH.64 URZ, [UR8+0x13248], UR6 ;  /* 0x01324806083f75b2 */ /* 0x0008240008000100 */
[----:B----4-:R-:W-:Y:S01]  /*03f0*/  NOP ;  /* 0x0000000000007918 */ /* 0x010fe20000000000 */
.L_x_12227:
[----:B------:R-:W4:Y:S01]  /*0400*/  SHFL.IDX PT, R3, R0, RZ, 0x1f ;  /* 0x00001fff00037589 */ /* 0x000f2200000e0000 */
[----:B------:R-:W-:Y:S01]  /*0410*/  NOP ;  /* 0x0000000000007918 */ /* 0x000fe20000000000 */
[----:B----4-:R-:W-:-:S13]  /*0420*/  ISETP.NE.AND P0, PT, R3, RZ, PT ;  /* 0x000000ff0300720c */ /* 0x010fda0003f05270 */
        /* <DEDUP_REMOVED lines=19> */
.L_x_12228:
[----:B------:R-:W4:Y:S01]  /*0560*/  SHFL.IDX PT, R3, R0, RZ, 0x1f ;  /* 0x00001fff00037589 */ /* 0x000f2200000e0000 */
[----:B------:R-:W-:Y:S01]  /*0570*/  NOP ;  /* 0x0000000000007918 */ /* 0x000fe20000000000 */
[----:B----4-:R-:W-:-:S13]  /*0580*/  ISETP.NE.AND P0, PT, R3, RZ, PT ;  /* 0x000000ff0300720c */ /* 0x010fda0003f05270 */
[----:B------:R-:W-:Y:S05]  /*0590*/  @P0 BRA `(.L_x_12229) ;  /* 0x0000000000380947 */ /* 0x000fea0003800000 */
[----:B-1----:R-:W1:Y:S01]  /*05a0*/  S2UR UR5, SR_CgaCtaId ;  /* 0x00000000000579c3 */ /* 0x002e620000008800 */
[----:B------:R-:W-:Y:S01]  /*05b0*/  UMOV UR4, 0x400 ;  /* 0x0000040000047882 */ /* 0x000fe20000000000 */
[----:B------:R-:W-:Y:S01]  /*05c0*/  UMOV UR7, 0x1 ;  /* 0x0000000100077882 */ /* 0x000fe20000000000 */
[----:B------:R-:W-:Y:S01]  /*05d0*/  ELECT P0, URZ, PT ;  /* 0x00000000003f782f */ /* 0x000fe20003800000 */
[----:B-1----:R-:W-:Y:S02]  /*05e0*/  ULEA UR6, UR5, UR4, 0x18 ;  /* 0x0000000405067291 */ /* 0x002fe4000f8ec03f */
[----:B------:R-:W-:-:S04]  /*05f0*/  UIADD3 UR4, -UR7, 0x100000, URZ ;  /* 0x0010000007047890 */ /* 0x000fc8000fffe13f */
[----:B------:R-:W-:Y:S02]  /*0600*/  USHF.L.U32 UR5, UR4, 0xb, URZ ;  /* 0x0000000b04057899 */ /* 0x000fe4000800063f */
[----:B------:R-:W-:Y:S01]  /*0610*/  USHF.L.U32 UR4, UR4, 0x1, URZ ;  /* 0x0000000104047899 */ /* 0x000fe2000800063f */
[----:B------:R-:W1:Y:S11]  /*0620*/  FENCE.VIEW.ASYNC.S ;  /* 0x00000000000073c6 */ /* 0x000e760000000000 */
[----:B-1----:R4:W1:Y:S01]  /*0630*/  SYNCS.EXCH.64 URZ, [UR6+0x13270], UR4 ;  /* 0x01327004063f75b2 */ /* 0x0028620008000100 */
[----:B------:R4:W0:Y:S01]  /*0640*/  SYNCS.EXCH.64 URZ, [UR6+0x13280], UR4 ;  /* 0x01328004063f75b2 */ /* 0x0008220008000100 */
[----:B------:R4:W0:Y:S01]  /*0650*/  SYNCS.EXCH.64 URZ, [UR6+0x13278], UR4 ;  /* 0x01327804063f75b2 */ /* 0x0008220008000100 */
[----:B------:R4:W0:Y:S02]  /*0660*/  SYNCS.EXCH.64 URZ, [UR6+0x13288], UR4 ;  /* 0x01328804063f75b2 */ /* 0x0008240008000100 */
[----:B----4-:R-:W-:Y:S01]  /*0670*/  NOP ;  /* 0x0000000000007918 */ /* 0x010fe20000000000 */
.L_x_12229:
        /* <DEDUP_REMOVED lines=22> */
.L_x_12230:
        /* <DEDUP_REMOVED lines=22> */
.L_x_12231:
[----:B0-----:R-:W-:Y:S01]  /*0940*/  ISETP.NE.AND P0, PT, R2, RZ, PT ;  /* 0x000000ff0200720c */ /* 0x001fe20003f05270 */
[----:B------:R-:W-:Y:S01]  /*0950*/  IMAD.MOV.U32 R2, RZ, RZ, 0x1 ;  /* 0x00000001ff027424 */ /* 0x000fe200078e00ff */
[----:B------:R-:W-:Y:S01]  /*0960*/  NOP ;  /* 0x0000000000007918 */ /* 0x000fe20000000000 */
[----:B------:R-:W-:Y:S01]  /*0970*/  ULDC.64 UR44, c[0x0][0x208] ;  /* 0x00008200002c7ab9 */ /* 0x000fe20000000a00 */
[----:B------:R-:W-:Y:S02]  /*0980*/  BSSY B8, `(.L_x_12232) ;  /* 0x0002450000087945 */ /* 0x000fe40003800000 */
[----:B------:R-:W-:-:S05]  /*0990*/  SEL R2, R2, 0x2, !P0 ;  /* 0x0000000202027807 */ /* 0x000fca0004000000 */
[----:B------:R0:W-:Y:S01]  /*09a0*/  STL [R1+0x40], R2 ;  /* 0x0000400201007387 */ /* 0x0001e20000100800 */
[----:B-123--:R-:W-:Y:S06]  /*09b0*/  BAR.SYNC.DEFER_BLOCKING 0x0 ;  /* 0x0000000000007b1d */ /* 0x00efec0000010000 */
[----:B------:R-:W-:Y:S05]  /*09c0*/  @!P0 BRA `(.L_x_12233) ;  /* 0x000001cc00f08947 */ /* 0x000fea0003800000 */
.L_x_12234:
[----:B------:R-:W-:-:S08]  /*09d0*/  NOP ;  /* 0x0000000000007918 */ /* 0x000fd00000000000 */
[----:B------:R-:W1:Y:S02]  /*09e0*/  USETMAXREG.TRY_ALLOC.CTAPOOL UP0, 0xa0 ;  /* 0x000000a0000079c8 */ /* 0x000e640008000600 */
[----:B-1----:R-:W-:-:S13]  /*09f0*/  PLOP3.LUT P0, PT, PT, PT, UP0, 0x80, 0x0 ;  /* 0x000000000000781c */ /* 0x002fda0003f0f008 */
[----:B------:R-:W-:Y:S05]  /*0a00*/  @!P0 BRA `(.L_x_12234) ;  /* 0xfffffffc00f08947 */ /* 0x000fea000383ffff */
[----:B------:R-:W1:Y:S08]  /*0a10*/  S2UR UR4, SR_CgaCtaId ;  /* 0x00000000000479c3 */ /* 0x000e700000008800 */
[----:B------:R-:W-:Y:S06]  /*0a20*/  BAR.ARV 0x8, 0x200 ;  /* 0x0208000000007b1d */ /* 0x000fec0000002000 */
[----:B------:R-:W-:-:S02]  /*0a30*/  MOV R18, 0x400 ;  /* 0x0000040000127802 */ /* 0x000fc40000000f00 */
[----:B------:R-:W-:Y:S01]  /*0a40*/  BAR.SYNC.DEFER_BLOCKING 0x5, 0x200 ;  /* 0x0148000000007b1d */ /* 0x000fe20000010000 */
[----:B-1----:R-:W-:-:S05]  /*0a50*/  IMAD.U32 R0, RZ, RZ, UR4 ;  /* 0x00000004ff007e24 */ /* 0x002fca000f8e00ff */
[----:B------:R-:W-:Y:S01]  /*0a60*/  ULDC UR4, c[0x0][0xc3c] ;  /* 0x00030f0000047ab9 */ /* 0x000fe20000000800 */
[----:B------:R-:W-:Y:S01]  /*0a70*/  LEA R18, R0, R18, 0x18 ;  /* 0x0000001200127211 */ /* 0x000fe200078ec0ff */
[----:B------:R-:W-:Y:S04]  /*0a80*/  STL [R1+0x30], R0 ;  /* 0x0000300001007387 */ /* 0x000fe80000100800 */
[----:B------:R-:W1:Y:S01]  /*0a90*/  LDS.128 R12, [R18+0x132d0] ;  /* 0x0132d000120c7984 */ /* 0x000e620000000c00 */
[----:B------:R-:W-:Y:S06]  /*0aa0*/  BAR.ARV 0x4, 0x200 ;  /* 0x0108000000007b1d */ /* 0x000fec0000002000 */
[----:B-1----:R-:W-:-:S13]  /*0ab0*/  ISETP.GE.AND P0, PT, R15, UR4, PT ;  /* 0x000000040f007c0c */ /* 0x002fda000bf06270 */
[----:B------:R-:W-:Y:S05]  /*0ac0*/  @P0 BRA `(.L_x_12235) ;  /* 0x0000024000ec0947 */ /* 0x000fea0003800000 */
[----:B------:R-:W2:Y:S01]  /*0ad0*/  LDL.LU R19, [R1+0x40] ;  /* 0x0000400001137983 */ /* 0x000ea20000300800 */
[----:B------:R-:W1:Y:S02]  /*0ae0*/  S2R R0, SR_TID.X ;  /* 0x0000000000007919 */ /* 0x000e640000002100 */
[----:B-1----:R-:W-:-:S05]  /*0af0*/  VIADD R0, R0, 0xffffff80 ;  /* 0xffffff8000007836 */ /* 0x002fca0000000000 */
[----:B------:R-:W-:-:S04]  /*0b00*/  SHF.R.S32.HI R3, RZ, 0x1f, R0 ;  /* 0x0000001fff037819 */ /* 0x000fc80000011400 */
[CC--:B0-----:R-:W-:Y:S02]  /*0b10*/  LEA.HI R2, R3.reuse, R0.reuse, RZ, 0x7 ;  /* 0x0000000003027211 */ /* 0x0c1fe400078f38ff */
[-C--:B------:R-:W-:Y:S02]  /*0b20*/  LEA.HI R4, R0, R0.reuse, RZ, 0x1 ;  /* 0x0000000000047211 */ /* 0x080fe400078f08ff */
[----:B------:R-:W-:Y:S02]  /*0b30*/  LOP3.LUT R9, R2, 0xffffff80, RZ, 0xc0, !PT ;  /* 0xffffff8002097812 */ /* 0x000fe400078ec0ff */
[----:B------:R-:W-:Y:S02]  /*0b40*/  LEA.HI R6, R3, R0, RZ, 0x2 ;  /* 0x0000000003067211 */ /* 0x000fe400078f10ff */
[----:B------:R-:W-:Y:S01]  /*0b50*/  LOP3.LUT R5, R4, 0xfffffffe, RZ, 0xc0, !PT ;  /* 0xfffffffe04057812 */ /* 0x000fe200078ec0ff */
[----:B------:R-:W-:Y:S01]  /*0b60*/  IMAD.IADD R9, R0, 0x1, -R9 ;  /* 0x0000000100097824 */ /* 0x000fe200078e0a09 */
[----:B------:R-:W-:-:S02]  /*0b70*/  LOP3.LUT R11, R6, 0xfffffffc, RZ, 0xc0, !PT ;  /* 0xfffffffc060b7812 */ /* 0x000fc400078ec0ff */
[----:B------:R-:W-:Y:S01]  /*0b80*/  LEA.HI R7, R3, R0, RZ, 0x4 ;  /* 0x0000000003077211 */ /* 0x000fe200078f20ff */
[C---:B------:R-:W-:Y:S01]  /*0b90*/  IMAD.IADD R5, R0.reuse, 0x1, -R5 ;  /* 0x0000000100057824 */ /* 0x040fe200078e0a05 */
[----:B------:R-:W-:Y:S01]  /*0ba0*/  SHF.R.S32.HI R8, RZ, 0x1f, R9 ;  /* 0x0000001fff087819 */ /* 0x000fe20000011409 */
[----:B------:R-:W-:Y:S01]  /*0bb0*/  IMAD.IADD R16, R0, 0x1, -R11 ;  /* 0x0000000100107824 */ /* 0x000fe200078e0a0b */
[--C-:B------:R-:W-:Y:S02]  /*0bc0*/  SHF.R.S32.HI R0, RZ, 0x2, R6.reuse ;  /* 0x00000002ff007819 */ /* 0x100fe40000011406 */
[----:B------:R-:W-:Y:S02]  /*0bd0*/  SHF.R.S32.HI R3, RZ, 0x1f, R6 ;  /* 0x0000001fff037819 */ /* 0x000fe40000011406 */
[----:B------:R-:W-:Y:S02]  /*0be0*/  LEA.HI R10, R8, R9, RZ, 0x2 ;  /* 0x00000009080a7211 */ /* 0x000fe400078f10ff */
[----:B------:R-:W-:-:S02]  /*0bf0*/  LEA.HI R3, R3, R0, RZ, 0x2 ;  /* 0x0000000003037211 */ /* 0x000fc400078f10ff */
[----:B------:R-:W-:Y:S02]  /*0c00*/  SHF.R.S32.HI R20, RZ, 0x1, R4 ;  /* 0x00000001ff147819 */ /* 0x000fe40000011404 */
[--C-:B------:R-:W-:Y:S02]  /*0c10*/  SHF.R.S32.HI R12, RZ, 0x2, R10.reuse ;  /* 0x00000002ff0c7819 */ /* 0x100fe4000001140a */
[----:B------:R-:W-:Y:S02]  /*0c20*/  SHF.R.S32.HI R17, RZ, 0x1f, R10 ;  /* 0x0000001fff117819 */ /* 0x000fe4000001140a */
[----:B------:R-:W-:Y:S02]  /*0c30*/  LOP3.LUT R3, R3, 0xfffffffc, RZ, 0xc0, !PT ;  /* 0xfffffffc03037812 */ /* 0x000fe400078ec0ff */
[----:B------:R-:W-:Y:S02]  /*0c40*/  SHF.R.S32.HI R2, RZ, 0x7, R2 ;  /* 0x00000007ff027819 */ /* 0x000fe40000011402 */
[----:B------:R-:W-:-:S02]  /*0c50*/  LEA.HI R4, R4, R20, RZ, 0x1 ;  /* 0x0000001404047211 */ /* 0x000fc400078f08ff */
[----:B------:R-:W-:Y:S01]  /*0c60*/  LEA.HI R17, R17, R12, RZ, 0x3 ;  /* 0x0000000c11117211 */ /* 0x000fe200078f18ff */
[----:B------:R-:W-:Y:S01]  /*0c70*/  IMAD.IADD R3, R0, 0x1, -R3 ;  /* 0x0000000100037824 */ /* 0x000fe200078e0a03 */
[----:B------:R-:W-:Y:S01]  /*0c80*/  LOP3.LUT R4, R4, 0x3fffffe, RZ, 0xc0, !PT ;  /* 0x03fffffe04047812 */ /* 0x000fe200078ec0ff */
[----:B------:R-:W-:Y:S01]  /*0c90*/  IMAD.HI R6, R2, 0x55555556, RZ ;  /* 0x5555555602067827 */ /* 0x000fe200078e02ff */
[----:B------:R-:W-:Y:S02]  /*0ca0*/  LOP3.LUT R17, R17, 0xfffffff8, RZ, 0xc0, !PT ;  /* 0xfffffff811117812 */ /* 0x000fe400078ec0ff */
[----:B------:R-:W-:Y:S01]  /*0cb0*/  LEA.HI R8, R8, R9, RZ, 0x5 ;  /* 0x0000000908087211 */ /* 0x000fe200078f28ff */
[----:B------:R-:W-:Y:S01]  /*0cc0*/  IMAD.SHL.U32 R3, R3, 0x80, RZ ;  /* 0x0000008003037824 */ /* 0x000fe200078e00ff */
[----:B------:R-:W-:Y:S01]  /*0cd0*/  SHF.R.S32.HI R7, RZ, 0x4, R7 ;  /* 0x00000004ff077819 */ /* 0x000fe20000011407 */
[----:B------:R-:W-:Y:S01]  /*0ce0*/  IMAD.IADD R4, R20, 0x1, -R4 ;  /* 0x0000000114047824 */ /* 0x000fe200078e0a04 */
[----:B------:R-:W-:Y:S01]  /*0cf0*/  LEA.HI R11, R6, R6, RZ, 0x1 ;  /* 0x00000006060b7211 */ /* 0x000fe200078f08ff */
[----:B------:R-:W-:Y:S01]  /*0d00*/  IMAD.IADD R17, R12, 0x1, -R17 ;  /* 0x000000010c117824 */ /* 0x000fe200078e0a11 */
[----:B------:R-:W-:-:S02]  /*0d10*/  LEA.HI R0, R16, R16, RZ, 0x1 ;  /* 0x0000001010007211 */ /* 0x000fc400078f08ff */
[----:B------:R-:W-:Y:S01]  /*0d20*/  SHF.R.S32.HI R8, RZ, 0x5, R8 ;  /* 0x00000005ff087819 */ /* 0x000fe20000011408 */
[----:B------:R-:W-:Y:S01]  /*0d30*/  IMAD.SHL.U32 R22, R5, 0x10, RZ ;  /* 0x0000001005167824 */ /* 0x000fe200078e00ff */
[----:B------:R-:W-:Y:S01]  /*0d40*/  LOP3.LUT R6, R3, 0x180, RZ, 0xc0, !PT ;  /* 0x0000018003067812 */ /* 0x000fe200078ec0ff */
[----:B------:R-:W-:Y:S01]  /*0d50*/  IMAD R4, R7, 0x8, R4 ;  /* 0x0000000807047824 */ /* 0x000fe200078e0204 */
[----:B------:R-:W-:Y:S01]  /*0d60*/  LOP3.LUT R7, R0, 0x1ffffffe, RZ, 0xc0, !PT ;  /* 0x1ffffffe00077812 */ /* 0x000fe200078ec0ff */
[----:B------:R-:W-:Y:S02]  /*0d70*/  IMAD R11, R11, -0x3, R2 ;  /* 0xfffffffd0b0b7824 */ /* 0x000fe400078e0202 */
[----:B------:R-:W-:Y:S01]  /*0d80*/  IMAD R8, R8, 0x10, R17 ;  /* 0x0000001008087824 */ /* 0x000fe200078e0211 */
[----:B------:R-:W-:Y:S02]  /*0d90*/  LOP3.LUT R0, R6, 0x10, R22, 0xf8, !PT ;  /* 0x0000001006007812 */ /* 0x000fe400078ef816 */
[----:B------:R-:W-:Y:S01]  /*0da0*/  SHF.R.U32.HI R3, RZ, 0x3, R6 ;  /* 0x00000003ff037819 */ /* 0x000fe20000011606 */
[----:B------:R-:W-:Y:S01]  /*0db0*/  IMAD.IADD R7, R16, 0x1, -R7 ;  /* 0x0000000110077824 */ /* 0x000fe200078e0a07 */
[----:B------:R-:W-:Y:S01]  /*0dc0*/  LOP3.LUT R2, R6, 0x30, R22, 0xf8, !PT ;  /* 0x0000003006027812 */ /* 0x000fe200078ef816 */
[----:B------:R-:W-:Y:S01]  /*0dd0*/  IMAD R8, R11, 0x40, R8 ;  /* 0x000000400b087824 */ /* 0x000fe200078e0208 */
[----:B------:R-:W-:-:S02]  /*0de0*/  LOP3.LUT R0, R0, R3, RZ, 0x3c, !PT ;  /* 0x0000000300007212 */ /* 0x000fc400078e3cff */
[----:B------:R-:W-:Y:S01]  /*0df0*/  LOP3.LUT R3, R2, R3, RZ, 0x3c, !PT ;  /* 0x0000000302037212 */ /* 0x000fe200078e3cff */
[----:B------:R-:W-:Y:S01]  /*0e00*/  IMAD R2, R7, 0x8, R8 ;  /* 0x0000000807027824 */ /* 0x000fe200078e0208 */
[----:B------:R0:W-:Y:S04]  /*0e10*/  STL [R1+0x48], R6 ;  /* 0x0000480601007387 */ /* 0x0001e80000100800 */
[----:B------:R-:W-:Y:S04]  /*0e20*/  STL [R1+0x54], R13 ;  /* 0x0000540d01007387 */ /* 0x000fe80000100800 */
[----:B------:R2:W-:Y:S01]  /*0e30*/  STL [R1+0x3c], R2 ;  /* 0x00003c0201007387 */ /* 0x0005e20000100800 */
[----:B------:R-:W-:Y:S01]  /*0e40*/  LOP3.LUT R10, R10, 0x7ffffffc, RZ, 0xc0, !PT ;  /* 0x7ffffffc0a0a7812 */ /* 0x000fe200078ec0ff */
[----:B0-----:R-:W-:-:S02]  /*0e50*/  IMAD.SHL.U32 R6, R5, 0x8, RZ ;  /* 0x0000000805067824 */ /* 0x001fc400078e00ff */
[----:B------:R-:W-:Y:S04]  /*0e60*/  STL [R1+0x58], R14 ;  /* 0x0000580e01007387 */ /* 0x000fe80000100800 */
[----:B------:R-:W-:Y:S04]  /*0e70*/  STL [R1+0x5c], R15 ;  /* 0x00005c0f01007387 */ /* 0x000fe80000100800 */
[----:B------:R-:W-:Y:S01]  /*0e80*/  STL [R1+0x68], RZ ;  /* 0x000068ff01007387 */ /* 0x000fe20000100800 */
[----:B------:R-:W-:-:S04]  /*0e90*/  IMAD.IADD R10, R9, 0x1, -R10 ;  /* 0x00000001090a7824 */ /* 0x000fc800078e0a0a */
[----:B------:R-:W-:Y:S01]  /*0ea0*/  IMAD.SHL.U32 R5, R10, 0x2, RZ ;  /* 0x000000020a057824 */ /* 0x000fe200078e00ff */
[----:B------:R-:W-:Y:S02]  /*0eb0*/  CS2R R156, SRZ ;  /* 0x00000000009c7805 */ /* 0x000fe4000001ff00 */
[----:B--2---:R-:W-:-:S05]  /*0ec0*/  LOP3.LUT R2, R19, 0x1, RZ, 0xfc, !PT ;  /* 0x0000000113027812 */ /* 0x004fca00078efcff */
[----:B------:R0:W-:Y:S04]  /*0ed0*/  STL [R1+0xc], R2 ;  /* 0x00000c0201007387 */ /* 0x0001e80000100800 */
[----:B------:R-:W-:Y:S01]  /*0ee0*/  STL [R1+0x14], RZ ;  /* 0x000014ff01007387 */ /* 0x000fe20000100800 */
[----:B0-----:R-:W-:Y:S02]  /*0ef0*/  IMAD.SHL.U32 R2, R4, 0x40, RZ ;  /* 0x0000004004027824 */ /* 0x001fe400078e00ff */
[----:B------:R-:W-:Y:S01]  /*0f00*/  VIADD R4, R6, 0x10 ;  /* 0x0000001006047836 */ /* 0x000fe20000000000 */
[----:B------:R-:W-:Y:S04]  /*0f10*/  STL [R1+0x20], R6 ;  /* 0x0000200601007387 */ /* 0x000fe80000100800 */
[----:B------:R-:W-:Y:S04]  /*0f20*/  STL [R1+0x4c], R2 ;  /* 0x00004c0201007387 */ /* 0x000fe80000100800 */
[----:B------:R0:W-:Y:S04]  /*0f30*/  STL [R1+0x34], R4 ;  /* 0x0000340401007387 */ /* 0x0001e80000100800 */
[----:B------:R1:W-:Y:S01]  /*0f40*/  STL [R1+0x18], R5 ;  /* 0x0000180501007387 */ /* 0x0003e20000100800 */
[----:B0-----:R-:W-:Y:S01]  /*0f50*/  IMAD.IADD R4, R2, 0x1, R0 ;  /* 0x0000000102047824 */ /* 0x001fe200078e0200 */
[----:B------:R-:W-:-:S05]  /*0f60*/  IADD3 R0, R18, R2, R3 ;  /* 0x0000000212007210 */ /* 0x000fca0007ffe003 */
[----:B------:R1:W-:Y:S04]  /*0f70*/  STL [R1+0x70], R0 ;  /* 0x0000700001007387 */ /* 0x0003e80000100800 */
[----:B------:R1:W-:Y:S01]  /*0f80*/  STL [R1+0x38], R4 ;  /* 0x0000380401007387 */ /* 0x0003e20000100800 */
[----:B------:R-:W-:-:S07]  /*0f90*/  IMAD.MOV.U32 R19, RZ, RZ, RZ ;  /* 0x000000ffff137224 */ /* 0x000fce00078e00ff */
.L_x_12416:
[----:B-12---:R-:W2:Y:S01]  /*0fa0*/  LDL.LU R12, [R1+0x58] ;  /* 0x00005800010c7983 */ /* 0x006ea20000300800 */
[----:B------:R-:W-:Y:S01]  /*0fb0*/  ULDC.64 UR4, c[0x0][0xa28] ;  /* 0x00028a0000047ab9 */ /* 0x000fe20000000a00 */
[----:B01----:R-:W0:Y:S01]  /*0fc0*/  LDC.64 R4, c[0x0][0xa08] ;  /* 0x00028200ff047b82 */ /* 0x003e220000000a00 */
[----:B----45:R-:W-:Y:S01]  /*0fd0*/  IMAD.MOV.U32 R24, RZ, RZ, RZ ;  /* 0x000000ffff187224 */ /* 0x030fe200078e00ff */
[----:B------:R-:W0:Y:S01]  /*0fe0*/  LDL R27, [R1+0x5c] ;  /* 0x00005c00011b7983 */ /* 0x000e220000100800 */
        /* <DEDUP_REMOVED lines=9> */
[----:B------:R-:W1:Y:S08]  /*1080*/  @P0 LDC.64 R2, c[0x0][0xa28] ;  /* 0x00028a00ff020b82 */ /* 0x000e700000000a00 */
[----:B------:R-:W3:Y:S01]  /*1090*/  @P1 LDC.64 R6, c[0x0][0xa18] ;  /* 0x00028600ff061b82 */ /* 0x000ee20000000a00 */
[----:B------:R-:W-:Y:S01]  /*10a0*/  ULDC UR4, c[0x0][0x288] ;  /* 0x0000a20000047ab9 */ /* 0x000fe20000000800 */
[----:B------:R-:W-:Y:S01]  /*10b0*/  ISETP.NE.AND.EX P3, PT, RZ, UR5, PT, P3 ;  /* 0x00000005ff007c0c */ /* 0x000fe2000bf65330 */
[----:B------:R-:W-:Y:S01]  /*10c0*/  IMAD.U32 R0, RZ, RZ, UR4 ;  /* 0x00000004ff007e24 */ /* 0x000fe2000f8e00ff */
[----:B------:R-:W-:Y:S01]  /*10d0*/  ULDC.64 UR4, c[0x0][0x418] ;  /* 0x0001060000047ab9 */ /* 0x000fe20000000a00 */
[----:B0-----:R-:W-:-:S04]  /*10e0*/  IMAD.WIDE R8, R27, 0x4, R4 ;  /* 0x000000041b087825 */ /* 0x001fc800078e0204 */
[----:B---3--:R-:W-:-:S06]  /*10f0*/  @P1 IMAD.WIDE R4, R27, 0x4, R6 ;  /* 0x000000041b041825 */ /* 0x008fcc00078e0206 */
[----:B------:R-:W5:Y:S01]  /*1100*/  @P3 LDG.E R24, desc[UR44][R8.64] ;  /* 0x0000002c08183981 */ /* 0x000f62000c1e1900 */
[----:B--2---:R-:W-:Y:S01]  /*1110*/  LOP3.LUT R26, R12, 0xffff, RZ, 0xc0, !PT ;  /* 0x0000ffff0c1a7812 */ /* 0x004fe200078ec0ff */
[----:B-1----:R-:W-:Y:S02]  /*1120*/  @P0 IMAD.WIDE R2, R27, 0x4, R2 ;  /* 0x000000041b020825 */ /* 0x002fe400078e0202 */
[----:B------:R-:W2:Y:S01]  /*1130*/  @P1 LDG.E R0, desc[UR44][R4.64] ;  /* 0x0000002c04001981 */ /* 0x000ea2000c1e1900 */
[----:B------:R-:W-:-:S03]  /*1140*/  UISETP.NE.U32.AND UP0, UPT, UR4, URZ, UPT ;  /* 0x0000003f0400728c */ /* 0x000fc6000bf05070 */
[----:B------:R-:W-:Y:S01]  /*1150*/  ULDC UR4, c[0x0][0x424] ;  /* 0x0001090000047ab9 */ /* 0x000fe20000000800 */
[----:B------:R-:W-:Y:S01]  /*1160*/  UISETP.NE.AND.EX UP0, UPT, UR5, URZ, UPT, UP0 ;  /* 0x0000003f0500728c */ /* 0x000fe2000bf05300 */
[----:B------:R0:W5:Y:S01]  /*1170*/  @P0 LDG.E R10, desc[UR44][R2.64] ;  /* 0x0000002c020a0981 */ /* 0x000162000c1e1900 */
[----:B------:R-:W-:Y:S01]  /*1180*/  ISETP.NE.U32.AND P2, PT, RZ, UR6, PT ;  /* 0x00000006ff007c0c */ /* 0x000fe2000bf45070 */
[----:B------:R-:W-:Y:S01]  /*1190*/  ULDC UR5, c[0x0][0x2f0] ;  /* 0x0000bc0000057ab9 */ /* 0x000fe20000000800 */
[----:B------:R-:W-:Y:S02]  /*11a0*/  USEL UR4, UR4, 0x1, UP0 ;  /* 0x0000000104047887 */ /* 0x000fe40008000000 */
[----:B------:R-:W-:Y:S02]  /*11b0*/  ISETP.NE.AND.EX P2, PT, RZ, UR7, PT, P2 ;  /* 0x00000007ff007c0c */ /* 0x000fe4000bf45320 */
[----:B0-----:R-:W-:Y:S01]  /*11c0*/  LOP3.LUT R2, R12, 0xff000000, RZ, 0xc0, !PT ;  /* 0xff0000000c027812 */ /* 0x001fe200078ec0ff */
[----:B------:R-:W-:-:S03]  /*11d0*/  UIMAD UR4, UR4, UR5, URZ ;  /* 0x00000005040472a4 */ /* 0x000fc6000f8e023f */
[----:B------:R-:W-:Y:S01]  /*11e0*/  SHF.R.U32.HI R3, RZ, 0x8, R2 ;  /* 0x00000008ff037819 */ /* 0x000fe20000011602 */
[----:B------:R-:W-:Y:S01]  /*11f0*/  ULDC UR5, c[0x0][0x348] ;  /* 0x0000d20000057ab9 */ /* 0x000fe20000000800 */
[----:B--2---:R0:W-:Y:S04]  /*1200*/  STL [R1+0x4], R0 ;  /* 0x0000040001007387 */ /* 0x0041e80000100800 */
[----:B------:R1:W-:Y:S04]  /*1210*/  STL [R1+0x64], R27 ;  /* 0x0000641b01007387 */ /* 0x0003e80000100800 */
[----:B------:R1:W-:Y:S01]  /*1220*/  STL [R1+0x44], R26 ;  /* 0x0000441a01007387 */ /* 0x0003e20000100800 */
[----:B------:R-:W-:Y:S01]  /*1230*/  IMAD.MOV.U32 R14, RZ, RZ, R0 ;  /* 0x000000ffff0e7224 */ /* 0x000fe200078e0000 */
[----:B0-----:R-:W-:-:S04]  /*1240*/  LOP3.LUT R0, R12, 0xff0000, RZ, 0xc0, !PT ;  /* 0x00ff00000c007812 */ /* 0x001fc800078ec0ff */
[----:B------:R-:W-:Y:S01]  /*1250*/  LEA.HI R11, R0, R3, RZ, 0x10 ;  /* 0x00000003000b7211 */ /* 0x000fe200078f80ff */
[----:B------:R-:W-:Y:S06]  /*1260*/  @P1 BRA `(.L_x_12236) ;  /* 0x0000000000281947 */ /* 0x000fec0003800000 */
[----:B------:R-:W-:Y:S02]  /*1270*/  ULDC.64 UR6, c[0x0][0xa00] ;  /* 0x0002800000067ab9 */ /* 0x000fe40000000a00 */
[----:B------:R-:W-:-:S04]  /*1280*/  ISETP.NE.U32.AND P0, PT, RZ, UR6, PT ;  /* 0x00000006ff007c0c */ /* 0x000fc8000bf05070 */
[----:B------:R-:W-:-:S13]  /*1290*/  ISETP.NE.AND.EX P0, PT, RZ, UR7, PT, P0 ;  /* 0x00000007ff007c0c */ /* 0x000fda000bf05300 */
[----:B------:R-:W-:Y:S05]  /*12a0*/  @!P0 BRA `(.L_x_12236) ;  /* 0x0000000000188947 */ /* 0x000fea0003800000 */
[----:B------:R-:W0:Y:S02]  /*12b0*/  LDC.64 R2, c[0x0][0xa00] ;  /* 0x00028000ff027b82 */ /* 0x000e240000000a00 */
[----:B0-----:R-:W-:-:S05]  /*12c0*/  IMAD.WIDE R2, R27, 0x4, R2 ;  /* 0x000000041b027825 */ /* 0x001fca00078e0202 */
[----:B------:R-:W2:Y:S04]  /*12d0*/  LDG.E R0, desc[UR44][R2.64] ;  /* 0x0000002c02007981 */ /* 0x000ea8000c1e1900 */
[----:B------:R-:W2:Y:S02]  /*12e0*/  LDG.E R5, desc[UR44][R2.64+0x4] ;  /* 0x0000042c02057981 */ /* 0x000ea4000c1e1900 */
[----:B--2---:R-:W-:-:S05]  /*12f0*/  IMAD.IADD R14, R5, 0x1, -R0 ;  /* 0x00000001050e7824 */ /* 0x004fca00078e0a00 */
[----:B------:R0:W-:Y:S02]  /*1300*/  STL [R1+0x4], R14 ;  /* 0x0000040e01007387 */ /* 0x0001e40000100800 */
.L_x_12236:
[----:B------:R-:W-:Y:S02]  /*1310*/  IMAD.U32 R50, RZ, RZ, UR5 ;  /* 0x00000005ff327e24 */ /* 0x000fe4000f8e00ff */
[----:B------:R-:W-:Y:S01]  /*1320*/  IMAD.U32 R25, RZ, RZ, UR4 ;  /* 0x00000004ff197e24 */ /* 0x000fe2000f8e00ff */
[----:B------:R-:W-:Y:S06]  /*1330*/  @!P2 BRA `(.L_x_12237) ;  /* 0x000000000010a947 */ /* 0x000fec0003800000 */
[----:B------:R-:W2:Y:S02]  /*1340*/  LDC.64 R2, c[0x0][0xa20] ;  /* 0x00028800ff027b82 */ /* 0x000ea40000000a00 */
[----:B--2---:R-:W-:-:S05]  /*1350*/  IMAD.WIDE R2, R27, 0x4, R2 ;  /* 0x000000041b027825 */ /* 0x004fca00078e0202 */
[----:B------:R2:W5:Y:S01]  /*1360*/  LDG.E R25, desc[UR44][R2.64] ;  /* 0x0000002c02197981 */ /* 0x000562000c1e1900 */
[----:B------:R-:W-:Y:S05]  /*1370*/  BRA `(.L_x_12238) ;  /* 0x0000000000107947 */ /* 0x000fea0003800000 */
.L_x_12237:
[----:B------:R-:W-:Y:S05]  /*1380*/  @!P3 BRA `(.L_x_12238) ;  /* 0x00000000000cb947 */ /* 0x000fea0003800000 */
[----:B------:R-:W2:Y:S04]  /*1390*/  LDG.E R0, desc[UR44][R8.64] ;  /* 0x0000002c08007981 */ /* 0x000ea8000c1e1900 */
[----:B------:R-:W2:Y:S02]  /*13a0*/  LDG.E R25, desc[UR44][R8.64+0x4] ;  /* 0x0000042c08197981 */ /* 0x000ea4000c1e1900 */
[----:B--2---:R-:W-:-:S07]  /*13b0*/  IMAD.IADD R25, R25, 0x1, -R0 ;  /* 0x0000000119197824 */ /* 0x004fce00078e0a00 */
.L_x_12238:
[----:B------:R-:W-:Y:S01]  /*13c0*/  ULDC.64 UR4, c[0x0][0xa10] ;  /* 0x0002840000047ab9 */ /* 0x000fe20000000a00 */
[----:B------:R-:W3:Y:S01]  /*13d0*/  LDL R8, [R1+0x54] ;  /* 0x0000540001087983 */ /* 0x000ee20000100800 */
[----:B------:R-:W-:Y:S01]  /*13e0*/  ISETP.NE.U32.AND P0, PT, RZ, UR4, PT ;  /* 0x00000004ff007c0c */ /* 0x000fe2000bf05070 */
[----:B------:R-:W4:Y:S03]  /*13f0*/  LDC R6, c[0x0][0x448] ;  /* 0x00011200ff067b82 */ /* 0x000f260000000800 */
[----:B------:R-:W-:Y:S01]  /*1400*/  ISETP.NE.AND.EX P0, PT, RZ, UR5, PT, P0 ;  /* 0x00000005ff007c0c */ /* 0x000fe2000bf05300 */
[----:B------:R-:W-:Y:S02]  /*1410*/  ULDC.64 UR4, c[0x0][0xa30] ;  /* 0x00028c0000047ab9 */ /* 0x000fe40000000a00 */
[----:B------:R-:W-:Y:S01]  /*1420*/  ISETP.NE.U32.AND P1, PT, RZ, UR4, PT ;  /* 0x00000004ff007c0c */ /* 0x000fe2000bf25070 */
[----:B-----5:R-:W-:Y:S01]  /*1430*/  IMAD.MOV.U32 R45, RZ, RZ, R25 ;  /* 0x000000ffff2d7224 */ /* 0x020fe200078e0019 */
[----:B------:R-:W0:Y:S02]  /*1440*/  LDC.64 R12, c[0x0][0x9e0] ;  /* 0x00027800ff0c7b82 */ /* 0x000e240000000a00 */
[----:B------:R-:W-:-:S06]  /*1450*/  ISETP.NE.AND.EX P1, PT, RZ, UR5, PT, P1 ;  /* 0x00000005ff007c0c */ /* 0x000fcc000bf25310 */
[----:B--2---:R-:W2:Y:S08]  /*1460*/  @P0 LDC.64 R2, c[0x0][0xa10] ;  /* 0x00028400ff020b82 */ /* 0x004eb00000000a00 */
[----:B------:R-:W1:Y:S01]  /*1470*/  @P1 LDC.64 R4, c[0x0][0xa30] ;  /* 0x00028c00ff041b82 */ /* 0x000e620000000a00 */
[----:B--2---:R-:W-:-:S05]  /*1480*/  @P0 IMAD.WIDE R2, R27, 0x4, R2 ;  /* 0x000000041b020825 */ /* 0x004fca00078e0202 */
[----:B------:R-:W2:Y:S04]  /*1490*/  @P0 LDG.E R0, desc[UR44][R2.64] ;  /* 0x0000002c02000981 */ /* 0x000ea8000c1e1900 */
[----:B------:R3:W2:Y:S01]  /*14a0*/  @P0 LDG.E R7, desc[UR44][R2.64+0x4] ;  /* 0x0000042c02070981 */ /* 0x0006a2000c1e1900 */
[----:B-1----:R-:W-:-:S05]  /*14b0*/  @P1 IMAD.WIDE R4, R27, 0x4, R4 ;  /* 0x000000041b041825 */ /* 0x002fca00078e0204 */
[----:B------:R1:W5:Y:S01]  /*14c0*/  @P1 LDG.E R45, desc[UR44][R4.64] ;  /* 0x0000002c042d1981 */ /* 0x000362000c1e1900 */
[----:B----4-:R-:W-:Y:S01]  /*14d0*/  ISETP.NE.AND P1, PT, R6, 0x1, PT ;  /* 0x000000010600780c */ /* 0x010fe20003f25270 */
[----:B------:R-:W-:Y:S01]  /*14e0*/  IMAD.IADD R15, R25, 0x1, -R10 ;  /* 0x00000001190f7824 */ /* 0x000fe200078e0a0a */
[----:B0-----:R-:W-:-:S11]  /*14f0*/  ISETP.GE.AND P2, PT, R13, 0x1, PT ;  /* 0x000000010d00780c */ /* 0x001fd60003f46270 */
[----:B------:R-:W0:Y:S08]  /*1500*/  @P1 LDC R9, c[0x0][0x44c] ;  /* 0x00011300ff091b82 */ /* 0x000e300000000800 */
[----:B------:R-:W4:Y:S01]  /*1510*/  @P1 LDC R6, c[0x0][0x450] ;  /* 0x00011400ff061b82 */ /* 0x000f220000000800 */
[----:B---3--:R-:W-:-:S04]  /*1520*/  IMAD R20, R8, 0xc0, RZ ;  /* 0x000000c008147824 */ /* 0x008fc800078e02ff */
[----:B------:R-:W-:Y:S01]  /*1530*/  VIADD R2, R20, 0xbf ;  /* 0x000000bf14027836 */ /* 0x000fe20000000000 */
[----:B------:R1:W-:Y:S03]  /*1540*/  STL [R1+0x1c], R20 ;  /* 0x00001c1401007387 */ /* 0x0003e60000100800 */
[----:B0-----:R-:W-:-:S05]  /*1550*/  @P1 IMAD.HI.U32 R3, R2, R9, RZ ;  /* 0x0000000902031227 */ /* 0x001fca00078e00ff */
[----:B----4-:R-:W-:Y:S01]  /*1560*/  @P1 SHF.R.U32.HI R2, RZ, R6, R3 ;  /* 0x00000006ff021219 */ /* 0x010fe20000011603 */
[----:B--2---:R-:W-:-:S04]  /*1570*/  @P0 IMAD.IADD R50, R7, 0x1, -R0 ;  /* 0x0000000107320824 */ /* 0x004fc800078e0a00 */
[----:B------:R-:W-:-:S04]  /*1580*/  IMAD.IADD R8, R15, 0x1, R50 ;  /* 0x000000010f087824 */ /* 0x000fc800078e0232 */
[C---:B------:R-:W-:Y:S01]  /*1590*/  VIADD R0, R8.reuse, 0x9f ;  /* 0x0000009f08007836 */ /* 0x040fe20000000000 */
[----:B------:R1:W-:Y:S01]  /*15a0*/  STL [R1+0x8], R8 ;  /* 0x0000080801007387 */ /* 0x0003e20000100800 */
[----:B------:R-:W-:Y:S02]  /*15b0*/  IADD3 R48, R8, 0x1, -R14 ;  /* 0x0000000108307810 */ /* 0x000fe40007ffe80e */
[----:B------:R-:W-:-:S04]  /*15c0*/  IMAD.HI R0, R0, 0x66666667, RZ ;  /* 0x6666666700007827 */ /* 0x000fc800078e02ff */
[----:B------:R-:W-:Y:S01]  /*15d0*/  IMAD.IADD R7, R48, 0x1, R2 ;  /* 0x0000000130077824 */ /* 0x000fe200078e0202 */
[----:B------:R-:W-:-:S04]  /*15e0*/  SHF.R.U32.HI R3, RZ, 0x1f, R0 ;  /* 0x0000001fff037819 */ /* 0x000fc80000011600 */
[----:B------:R-:W-:Y:S01]  /*15f0*/  LEA.HI.SX32 R46, R0, R3, 0x1a ;  /* 0x00000003002e7211 */ /* 0x000fe200078fd2ff */
[----:B------:R-:W-:Y:S01]  /*1600*/  IMAD.IADD R0, R7, 0x1, R12 ;  /* 0x0000000107007824 */ /* 0x000fe200078e020c */
        /* <DEDUP_REMOVED lines=12> */
.L_x_12241:
[----:B------:R-:W-:-:S13]  /*16d0*/  ISETP.NE.AND P0, PT, R13, 0x1, PT ;  /* 0x000000010d00780c */ /* 0x000fda0003f05270 */
[----:B------:R-:W0:Y:S02]  /*16e0*/  @P0 LDC.64 R4, c[0x0][0x9e8] ;  /* 0x00027a00ff040b82 */ /* 0x000e240000000a00 */
[----:B0-----:R-:W-:-:S05]  /*16f0*/  @P0 IMAD.HI.U32 R4, R2, R4, RZ ;  /* 0x0000000402040227 */ /* 0x001fca00078e00ff */
[----:B------:R-:W-:-:S07]  /*1700*/  @P0 SHF.R.U32.HI R2, RZ, R5, R4 ;  /* 0x00000005ff020219 */ /* 0x000fce0000011604 */
.L_x_12242:
[----:B------:R-:W-:Y:S05]  /*1710*/  BSYNC B0 ;  /* 0x0000000000007941 */ /* 0x000fea0003800000 */
.L_x_12240:
[----:B------:R-:W-:-:S05]  /*1720*/  IMAD R3, R2, R13, R13 ;  /* 0x0000000d02037224 */ /* 0x000fca00078e020d */
[----:B------:R-:W-:-:S07]  /*1730*/  VIMNMX R0, R0, R3, PT ;  /* 0x0000000300007248 */ /* 0x000fce0003fe0100 */
.L_x_12239:
        /* <DEDUP_REMOVED lines=25> */
.L_x_12245:
[----:B------:R-:W-:-:S13]  /*18d0*/  ISETP.NE.AND P0, PT, R13, 0x1, PT ;  /* 0x000000010d00780c */ /* 0x000fda0003f05270 */
[----:B------:R-:W0:Y:S02]  /*18e0*/  @P0 LDC.64 R4, c[0x0][0x9e8] ;  /* 0x00027a00ff040b82 */ /* 0x000e240000000a00 */
[----:B0-----:R-:W-:-:S05]  /*18f0*/  @P0 IMAD.HI.U32 R4, R0, R4, RZ ;  /* 0x0000000400040227 */ /* 0x001fca00078e00ff */
[----:B------:R-:W-:-:S07]  /*1900*/  @P0 SHF.R.U32.HI R0, RZ, R5, R4 ;  /* 0x00000005ff000219 */ /* 0x000fce0000011604 */
.L_x_12246:
[----:B------:R-:W-:Y:S05]  /*1910*/  BSYNC B0 ;  /* 0x0000000000007941 */ /* 0x000fea0003800000 */
.L_x_12244:
[----:B------:R-:W-:-:S05]  /*1920*/  IMAD R3, R0, R13, RZ ;  /* 0x0000000d00037224 */ /* 0x000fca00078e02ff */
[----:B------:R-:W-:-:S07]  /*1930*/  VIMNMX R2, R2, R3, !PT ;  /* 0x0000000302027248 */ /* 0x000fce0007fe0100 */
.L_x_12243:
[----:B------:R-:W-:Y:S01]  /*1940*/  IMAD.HI R2, R2, 0x66666667, RZ ;  /* 0x6666666702027827 */ /* 0x000fe200078e02ff */
[----:B------:R-:W-:Y:S01]  /*1950*/  LOP3.LUT R12, R11, 0xff, RZ, 0xc0, !PT ;  /* 0x000000ff0b0c7812 */ /* 0x000fe200078ec0ff */
[----:B------:R-:W-:Y:S01]  /*1960*/  BSSY B0, `(.L_x_12247) ;  /* 0x0000029000007945 */ /* 0x000fe20003800000 */
[----:B------:R-:W-:Y:S01]  /*1970*/  SHF.R.U32.HI R4, RZ, 0x10, R11 ;  /* 0x00000010ff047819 */ /* 0x000fe2000001160b */
[----:B------:R-:W-:Y:S01]  /*1980*/  IMAD.MOV.U32 R0, RZ, RZ, RZ ;  /* 0x000000ffff007224 */ /* 0x000fe200078e00ff */
[----:B------:R-:W-:Y:S01]  /*1990*/  SHF.R.U32.HI R3, RZ, 0x1f, R2 ;  /* 0x0000001fff037819 */ /* 0x000fe20000011602 */
[----:B------:R0:W-:Y:S03]  /*19a0*/  STL [R1+0x6c], R12 ;  /* 0x00006c0c01007387 */ /* 0x0001e60000100800 */
[----:B------:R-:W-:Y:S01]  /*19b0*/  LEA.HI.SX32 R3, R2, R3, 0x1a ;  /* 0x0000000302037211 */ /* 0x000fe200078fd2ff */
[----:B------:R0:W-:Y:S03]  /*19c0*/  STL [R1+0x60], R4 ;  /* 0x0000600401007387 */ /* 0x0001e60000100800 */
        /* <DEDUP_REMOVED lines=34> */
.L_x_12248:
[----:B------:R-:W-:Y:S05]  /*1bf0*/  BSYNC B0 ;  /* 0x0000000000007941 */ /* 0x000fea0003800000 */
.L_x_12247:
[----:B------:R-:W-:-:S05]  /*1c00*/  IMAD R3, R12, R0, R9 ;  /* 0x000000000c037224 */ /* 0x000fca00078e0209 */
[C---:B------:R-:W-:Y:S01]  /*1c10*/  VIADDMNMX R0, R3.reuse, R0, R6, PT ;  /* 0x0000000003007246 */ /* 0x040fe20003800106 */
[----:B------:R-:W-:-:S04]  /*1c20*/  IMAD R3, R3, 0xa0, -R15 ;  /* 0x000000a003037824 */ /* 0x000fc800078e0a0f */
[----:B------:R-:W-:Y:S01]  /*1c30*/  IMAD R5, R0, 0xa0, -R15 ;  /* 0x000000a000057824 */ /* 0x000fe200078e0a0f */
[----:B------:R-:W-:-:S04]  /*1c40*/  VIMNMX R3, RZ, R3, !PT ;  /* 0x00000003ff037248 */ /* 0x000fc80007fe0100 */
[----:B------:R-:W-:-:S04]  /*1c50*/  VIMNMX R0, R5, R50, PT ;  /* 0x0000003205007248 */ /* 0x000fc80003fe0100 */
        /* <DEDUP_REMOVED lines=31> */
.L_x_12251:
[----:B------:R-:W-:Y:S05]  /*1e50*/  BSYNC B6 ;  /* 0x0000000000067941 */ /* 0x000fea0003800000 */
.L_x_12250:
        /* <DEDUP_REMOVED lines=20> */
.L_x_12253:
[----:B------:R-:W-:Y:S05]  /*1fa0*/  BSYNC B6 ;  /* 0x0000000000067941 */ /* 0x000fea0003800000 */
.L_x_12252:
[----:B------:R-:W2:Y:S01]  /*1fb0*/  LDL.64 R12, [R1+0x20] ;  /* 0x00002000010c7983 */ /* 0x000ea20000100a00 */
[----:B------:R-:W-:Y:S01]  /*1fc0*/  ULDC.64 UR4, c[0x0][0x9f8] ;  /* 0x00027e0000047ab9 */ /* 0x000fe20000000a00 */
[----:B------:R-:W-:Y:S01]  /*1fd0*/  IMAD.MOV.U32 R0, RZ, RZ, R27 ;  /* 0x000000ffff007224 */ /* 0x000fe200078e001b */
[----:B------:R-:W-:Y:S01]  /*1fe0*/  ISETP.NE.U32.AND P0, PT, RZ, UR4, PT ;  /* 0x00000004ff007c0c */ /* 0x000fe2000bf05070 */
[----:B------:R-:W2:Y:S01]  /*1ff0*/  LDL.64 R10, [R1+0x20] ;  /* 0x00002000010a7983 */ /* 0x000ea20000100a00 */
[----:B------:R-:W0:Y:S01]  /*2000*/  LDC.64 R28, c[0x0][0x300] ;  /* 0x0000c000ff1c7b82 */ /* 0x000e220000000a00 */
[----:B------:R-:W1:Y:S01]  /*2010*/  S2R R54, SR_TID.X ;  /* 0x0000000000367919 */ /* 0x000e620000002100 */
[----:B------:R-:W-:Y:S01]  /*2020*/  ISETP.NE.AND.EX P0, PT, RZ, UR5, PT, P0 ;  /* 0x00000005ff007c0c */ /* 0x000fe2000bf05300 */
[----:B------:R-:W-:Y:S01]  /*2030*/  IMAD.IADD R24, R24, 0x1, R25 ;  /* 0x0000000118187824 */ /* 0x000fe200078e0219 */
[----:B------:R-:W-:Y:S01]  /*2040*/  SHF.R.S32.HI R23, RZ, 0x1f, R22 ;  /* 0x0000001fff177819 */ /* 0x000fe20000011416 */
[----:B------:R-:W-:Y:S01]  /*2050*/  ULDC.64 UR4, c[0x0][0x330] ;  /* 0x0000cc0000047ab9 */ /* 0x000fe20000000a00 */
[----:B------:R-:W-:-:S02]  /*2060*/  ULDC.64 UR6, c[0x0][0xa08] ;  /* 0x0002820000067ab9 */ /* 0x000fc40000000a00 */
[----:B------:R-:W3:Y:S08]  /*2070*/  LDC.64 R34, c[0x0][0x3f8] ;  /* 0x0000fe00ff227b82 */ /* 0x000ef00000000a00 */
[----:B------:R-:W4:Y:S08]  /*2080*/  @P0 LDC.64 R2, c[0x0][0x9f8] ;  /* 0x00027e00ff020b82 */ /* 0x000f300000000a00 */
[----:B------:R-:W3:Y:S01]  /*2090*/  LDC.64 R40, c[0x0][0x408] ;  /* 0x00010200ff287b82 */ /* 0x000ee20000000a00 */
[----:B----4-:R-:W-:Y:S01]  /*20a0*/  @P0 IMAD.WIDE R2, R27, 0x4, R2 ;  /* 0x000000041b020825 */ /* 0x010fe200078e0202 */
[----:B------:R-:W-:-:S06]  /*20b0*/  SHF.R.S32.HI R14, RZ, 0x1f, R24 ;  /* 0x0000001fff0e7819 */ /* 0x000fcc0000011418 */
[----:B------:R-:W4:Y:S01]  /*20c0*/  LDC R27, c[0x0][0x3f4] ;  /* 0x0000fd00ff1b7b82 */ /* 0x000f220000000800 */
[----:B------:R3:W4:Y:S01]  /*20d0*/  @P0 LDG.E R0, desc[UR44][R2.64] ;  /* 0x0000002c02000981 */ /* 0x000722000c1e1900 */
[----:B--2---:R-:W-:-:S05]  /*20e0*/  IMAD.MOV.U32 R10, RZ, RZ, R12 ;  /* 0x000000ffff0a7224 */ /* 0x004fca00078e000c */
[----:B------:R-:W-:-:S05]  /*20f0*/  SHF.R.S32.HI R11, RZ, 0x1f, R10 ;  /* 0x0000001fff0b7819 */ /* 0x000fca000001140a */
[----:B------:R2:W-:Y:S04]  /*2100*/  STL [R1+0x24], R11 ;  /* 0x0000240b01007387 */ /* 0x0005e80000100800 */
[----:B------:R-:W2:Y:S04]  /*2110*/  LDL R53, [R1+0x48] ;  /* 0x0000480001357983 */ /* 0x000ea80000100800 */
[----:B------:R-:W2:Y:S01]  /*2120*/  LDL R52, [R1+0x4c] ;  /* 0x00004c0001347983 */ /* 0x000ea20000100800 */
[-C--:B0-----:R-:W-:Y:S02]  /*2130*/  IMAD R6, R14, R28.reuse, RZ ;  /* 0x0000001c0e067224 */ /* 0x081fe400078e02ff */
[----:B------:R-:W-:-:S04]  /*2140*/  IMAD.WIDE.U32 R4, R24, R28, RZ ;  /* 0x0000001c18047225 */ /* 0x000fc800078e00ff */
[----:B------:R-:W-:Y:S02]  /*2150*/  IMAD R7, R24, R29, R6 ;  /* 0x0000001d18077224 */ /* 0x000fe400078e0206 */
[----:B-1----:R-:W-:Y:S02]  /*2160*/  VIADD R8, R54, 0xffffff80 ;  /* 0xffffff8036087836 */ /* 0x002fe40000000000 */
[----:B------:R-:W-:Y:S02]  /*2170*/  IMAD.IADD R5, R5, 0x1, R7 ;  /* 0x0000000105057824 */ /* 0x000fe400078e0207 */
[----:B------:R-:W-:Y:S01]  /*2180*/  IMAD.WIDE.U32 R6, R26, UR4, R22 ;  /* 0x000000041a067c25 */ /* 0x000fe2000f8e0016 */
[----:B------:R-:W-:-:S03]  /*2190*/  SHF.R.S32.HI R9, RZ, 0x1f, R8 ;  /* 0x0000001fff097819 */ /* 0x000fc60000011408 */
[C---:B------:R-:W-:Y:S01]  /*21a0*/  IMAD R7, R26.reuse, UR5, R7 ;  /* 0x000000051a077c24 */ /* 0x040fe2000f8e0207 */
[----:B------:R-:W-:Y:S01]  /*21b0*/  ULDC.64 UR4, c[0x0][0x308] ;  /* 0x0000c20000047ab9 */ /* 0x000fe20000000a00 */
[----:B------:R-:W-:Y:S01]  /*21c0*/  LEA.HI R9, R9, R8, RZ, 0x2 ;  /* 0x0000000809097211 */ /* 0x000fe200078f10ff */
[----:B---3--:R-:W-:Y:S01]  /*21d0*/  IMAD.WIDE.U32 R2, R26, UR4, R4 ;  /* 0x000000041a027c25 */ /* 0x008fe2000f8e0004 */
[----:B------:R-:W-:-:S03]  /*21e0*/  ISETP.NE.U32.AND P0, PT, RZ, UR6, PT ;  /* 0x00000006ff007c0c */ /* 0x000fc6000bf05070 */
[C---:B------:R-:W-:Y:S02]  /*21f0*/  VIADD R43, R54.reuse, 0xffffff80 ;  /* 0xffffff80362b7836 */ /* 0x040fe40000000000 */
[----:B------:R-:W-:Y:S01]  /*2200*/  VIADD R42, R54, 0xffffff80 ;  /* 0xffffff80362a7836 */ /* 0x000fe20000000000 */
[----:B------:R-:W-:Y:S01]  /*2210*/  SHF.R.S32.HI R8, RZ, 0x2, R9 ;  /* 0x00000002ff087819 */ /* 0x000fe20000011409 */
[----:B------:R-:W-:Y:S01]  /*2220*/  IMAD R21, R26, UR5, R3 ;  /* 0x000000051a157c24 */ /* 0x000fe2000f8e0203 */
[----:B------:R-:W-:Y:S01]  /*2230*/  SHF.R.S32.HI R9, RZ, 0x1f, R9 ;  /* 0x0000001fff097819 */ /* 0x000fe20000011409 */
[----:B------:R-:W-:Y:S01]  /*2240*/  ULDC.64 UR4, c[0x0][0x310] ;  /* 0x0000c40000047ab9 */ /* 0x000fe20000000a00 */
[----:B------:R-:W-:Y:S01]  /*2250*/  ISETP.NE.AND.EX P0, PT, RZ, UR7, PT, P0 ;  /* 0x00000007ff007c0c */ /* 0x000fe2000bf05300 */
[----:B------:R-:W-:Y:S01]  /*2260*/  ULDC.64 UR6, c[0x0][0x338] ;  /* 0x0000ce0000067ab9 */ /* 0x000fe20000000a00 */
[----:B----4-:R-:W-:Y:S02]  /*2270*/  SHF.R.S32.HI R3, RZ, 0x1f, R0 ;  /* 0x0000001fff037819 */ /* 0x010fe40000011400 */
[----:B------:R-:W-:-:S02]  /*2280*/  LEA.HI R42, R42, R43, RZ, 0x1 ;  /* 0x0000002b2a2a7211 */ /* 0x000fc400078f08ff */
[----:B------:R-:W-:Y:S02]  /*2290*/  LEA.HI R9, R9, R8, RZ, 0x2 ;  /* 0x0000000809097211 */ /* 0x000fe400078f10ff */
[----:B------:R-:W-:Y:S02]  /*22a0*/  SEL R3, R3, RZ, !P0 ;  /* 0x000000ff03037207 */ /* 0x000fe40004000000 */
[----:B------:R-:W-:Y:S02]  /*22b0*/  SHF.R.S32.HI R42, RZ, 0x1, R42 ;  /* 0x00000001ff2a7819 */ /* 0x000fe4000001142a */
[----:B------:R-:W-:Y:S02]  /*22c0*/  LOP3.LUT R9, R9, 0xfffffffc, RZ, 0xc0, !PT ;  /* 0xfffffffc09097812 */ /* 0x000fe400078ec0ff */
[----:B------:R-:W-:Y:S01]  /*22d0*/  SEL R5, R0, RZ, !P0 ;  /* 0x000000ff00057207 */ /* 0x000fe20004000000 */
[----:B------:R-:W-:Y:S01]  /*22e0*/  IMAD R0, R3, UR4, RZ ;  /* 0x0000000403007c24 */ /* 0x000fe2000f8e02ff */
[----:B------:R-:W-:Y:S01]  /*22f0*/  SHF.R.S32.HI R49, RZ, 0x1f, R42 ;  /* 0x0000001fff317819 */ /* 0x000fe2000001142a */
[----:B------:R-:W-:-:S02]  /*2300*/  IMAD.MOV.U32 R20, RZ, RZ, R2 ;  /* 0x000000ffff147224 */ /* 0x000fc400078e0002 */
[----:B------:R-:W-:Y:S01]  /*2310*/  IMAD R4, R3, UR6, RZ ;  /* 0x0000000603047c24 */ /* 0x000fe2000f8e02ff */
[----:B------:R-:W-:Y:S01]  /*2320*/  ISETP.GE.AND P1, PT, R22, R27, PT ;  /* 0x0000001b1600720c */ /* 0x000fe20003f26270 */
[----:B------:R-:W-:Y:S02]  /*2330*/  IMAD.IADD R9, R8, 0x1, -R9 ;  /* 0x0000000108097824 */ /* 0x000fe400078e0a09 */
[----:B------:R-:W-:-:S04]  /*2340*/  IMAD.WIDE.U32 R2, R5, UR6, R6 ;  /* 0x0000000605027c25 */ /* 0x000fc8000f8e0006 */
[----:B------:R-:W-:Y:S02]  /*2350*/  IMAD R7, R5, UR5, R0 ;  /* 0x0000000505077c24 */ /* 0x000fe4000f8e0200 */
[-C--:B------:R-:W-:Y:S02]  /*2360*/  IMAD R0, R49, R28.reuse, RZ ;  /* 0x0000001c31007224 */ /* 0x080fe400078e02ff */
[----:B------:R-:W-:Y:S01]  /*2370*/  IMAD.WIDE.U32 R20, R5, UR4, R20 ;  /* 0x0000000405147c25 */ /* 0x000fe2000f8e0014 */
[----:B------:R-:W-:Y:S01]  /*2380*/  LOP3.LUT P4, RZ, R9, 0x2, RZ, 0xc0, !PT ;  /* 0x0000000209ff7812 */ /* 0x000fe2000788c0ff */
[----:B------:R-:W-:Y:S02]  /*2390*/  ULDC UR4, c[0x0][0x2f4] ;  /* 0x0000bd0000047ab9 */ /* 0x000fe40000000800 */
[----:B------:R-:W-:Y:S01]  /*23a0*/  IMAD.WIDE.U32 R58, R42, R28, R22 ;  /* 0x0000001c2a3a7225 */ /* 0x000fe200078e0016 */
[----:B------:R-:W-:-:S03]  /*23b0*/  SEL R13, R27, RZ, P1 ;  /* 0x000000ff1b0d7207 */ /* 0x000fc60000800000 */
[----:B------:R-:W-:Y:S01]  /*23c0*/  IMAD R9, R42, R29, R0 ;  /* 0x0000001d2a097224 */ /* 0x000fe200078e0200 */
[----:B------:R-:W-:Y:S01]  /*23d0*/  IADD3 R51, P0, R20, R58, RZ ;  /* 0x0000003a14337210 */ /* 0x000fe20007f1e0ff */
[----:B------:R-:W-:Y:S02]  /*23e0*/  IMAD R75, R5, UR7, R4 ;  /* 0x00000007054b7c24 */ /* 0x000fe4000f8e0204 */
[----:B------:R-:W-:Y:S02]  /*23f0*/  IMAD.IADD R0, R21, 0x1, R7 ;  /* 0x0000000115007824 */ /* 0x000fe400078e0207 */
[----:B------:R-:W-:Y:S02]  /*2400*/  IMAD R4, R49, R34, RZ ;  /* 0x0000002231047224 */ /* 0x000fe400078e02ff */
[----:B------:R-:W-:Y:S01]  /*2410*/  IMAD.IADD R13, R22, 0x1, R13 ;  /* 0x00000001160d7824 */ /* 0x000fe200078e020d */
[----:B------:R-:W-:Y:S01]  /*2420*/  IADD3.X R58, R0, R59, R9, P0, !PT ;  /* 0x0000003b003a7210 */ /* 0x000fe200007fe409 */
[----:B------:R-:W-:-:S02]  /*2430*/  IMAD R15, R42, R35, R4 ;  /* 0x000000232a0f7224 */ /* 0x000fc400078e0204 */
[----:B------:R-:W-:Y:S01]  /*2440*/  IMAD.WIDE.U32 R4, R42, R34, R10 ;  /* 0x000000222a047225 */ /* 0x000fe200078e000a */
[----:B------:R-:W-:-:S03]  /*2450*/  SHF.R.S32.HI R12, RZ, 0x1f, R13 ;  /* 0x0000001fff0c7819 */ /* 0x000fc6000001140d */
[----:B------:R-:W-:Y:S02]  /*2460*/  IMAD R6, R49, R40, RZ ;  /* 0x0000002831067224 */ /* 0x000fe400078e02ff */
[----:B------:R-:W-:Y:S01]  /*2470*/  IMAD.WIDE.U32 R8, R42, R34, R22 ;  /* 0x000000222a087225 */ /* 0x000fe200078e0016 */
[----:B------:R-:W-:-:S03]  /*2480*/  LEA.HI R59, R12, R13, RZ, 0x4 ;  /* 0x0000000d0c3b7211 */ /* 0x000fc600078f20ff */
[----:B------:R-:W-:Y:S02]  /*2490*/  IMAD.IADD R5, R5, 0x1, R15 ;  /* 0x0000000105057824 */ /* 0x000fe400078e020f */
[C---:B------:R-:W-:Y:S02]  /*24a0*/  IMAD R25, R42.reuse, R41, R6 ;  /* 0x000000292a197224 */ /* 0x040fe400078e0206 */
[----:B------:R-:W-:Y:S01]  /*24b0*/  IMAD.IADD R9, R15, 0x1, R9 ;  /* 0x000000010f097824 */ /* 0x000fe200078e0209 */
[----:B-----5:R-:W-:Y:S01]  /*24c0*/  SHF.R.S32.HI R15, RZ, 0x1f, R45 ;  /* 0x0000001fff0f7819 */ /* 0x020fe2000001142d */
[----:B------:R-:W-:-:S04]  /*24d0*/  IMAD.WIDE.U32 R6, R42, R40, R10 ;  /* 0x000000282a067225 */ /* 0x000fc800078e000a */
[----:B--2---:R-:W-:-:S04]  /*24e0*/  IMAD.WIDE.U32 R10, R42, R40, R22 ;  /* 0x000000282a0a7225 */ /* 0x004fc800078e0016 */
[----:B------:R-:W-:-:S04]  /*24f0*/  IMAD.WIDE.U32 R30, R45, R34, R4 ;  /* 0x000000222d1e7225 */ /* 0x000fc800078e0004 */
[----:B------:R-:W-:Y:S02]  /*2500*/  IMAD.IADD R7, R7, 0x1, R25 ;  /* 0x0000000107077824 */ /* 0x000fe400078e0219 */
[----:B------:R-:W-:Y:S02]  /*2510*/  IMAD.IADD R11, R25, 0x1, R11 ;  /* 0x00000001190b7824 */ /* 0x000fe400078e020b */
[C---:B------:R-:W-:Y:S02]  /*2520*/  IMAD R26, R15.reuse, R34, RZ ;  /* 0x000000220f1a7224 */ /* 0x040fe400078e02ff */
[----:B------:R-:W-:Y:S01]  /*2530*/  IMAD R12, R15, R40, RZ ;  /* 0x000000280f0c7224 */ /* 0x000fe200078e02ff */
[----:B------:R-:W-:Y:S01]  /*2540*/  SHF.R.U32.HI R61, RZ, 0x7, R54 ;  /* 0x00000007ff3d7819 */ /* 0x000fe20000011636 */
[----:B------:R-:W-:Y:S01]  /*2550*/  IMAD R63, R29, 0xa0, RZ ;  /* 0x000000a01d3f7824 */ /* 0x000fe200078e02ff */
[----:B------:R-:W-:Y:S01]  /*2560*/  IADD3 R42, P0, R42, R24, RZ ;  /* 0x000000182a2a7210 */ /* 0x000fe20007f1e0ff */
[----:B------:R-:W-:Y:S01]  /*2570*/  IMAD R25, R45, R35, R26 ;  /* 0x000000232d197224 */ /* 0x000fe200078e021a */
[----:B------:R-:W-:Y:S01]  /*2580*/  LOP3.LUT R16, R16, 0xfffffffb, RZ, 0xc0, !PT ;  /* 0xfffffffb10107812 */ /* 0x000fe200078ec0ff */
[----:B------:R-:W-:Y:S01]  /*2590*/  IMAD R13, R35, 0xa0, RZ ;  /* 0x000000a0230d7824 */ /* 0x000fe200078e02ff */
[----:B------:R-:W-:Y:S01]  /*25a0*/  LOP3.LUT R67, R59, 0xfffffff0, RZ, 0xc0, !PT ;  /* 0xfffffff03b437812 */ /* 0x000fe200078ec0ff */
[----:B------:R-:W-:-:S04]  /*25b0*/  IMAD.WIDE.U32 R32, R45, R34, R8 ;  /* 0x000000222d207225 */ /* 0x000fc800078e0008 */
[----:B------:R-:W-:Y:S02]  /*25c0*/  IMAD R71, R45, R41, R12 ;  /* 0x000000292d477224 */ /* 0x000fe400078e020c */
[----:B------:R-:W-:Y:S02]  /*25d0*/  IMAD R65, R41, 0xa0, RZ ;  /* 0x000000a029417824 */ /* 0x000fe400078e02ff */
[----:B------:R-:W-:-:S04]  /*25e0*/  IMAD.WIDE.U32 R36, R45, R40, R6 ;  /* 0x000000282d247225 */ /* 0x000fc800078e0006 */
[----:B------:R-:W-:-:S04]  /*25f0*/  IMAD.WIDE.U32 R38, R45, R40, R10 ;  /* 0x000000282d267225 */ /* 0x000fc800078e000a */
[----:B------:R-:W-:Y:S02]  /*2600*/  VIADD R78, R22, 0x20 ;  /* 0x00000020164e7836 */ /* 0x000fe40000000000 */
[----:B------:R-:W-:-:S04]  /*2610*/  IMAD.WIDE.U32 R28, R28, 0xa0, RZ ;  /* 0x000000a01c1c7825 */ /* 0x000fc800078e00ff */
[----:B------:R-:W-:-:S04]  /*2620*/  IMAD.WIDE.U32 R34, R34, 0xa0, RZ ;  /* 0x000000a022227825 */ /* 0x000fc800078e00ff */
[----:B------:R-:W-:Y:S01]  /*2630*/  IMAD.WIDE.U32 R40, R40, 0xa0, RZ ;  /* 0x000000a028287825 */ /* 0x000fe200078e00ff */
[----:B------:R-:W-:Y:S02]  /*2640*/  @P1 LOP3.LUT R16, R16, 0x4, RZ, 0xfc, !PT ;  /* 0x0000000410101812 */ /* 0x000fe400078efcff */
[----:B------:R-:W-:Y:S01]  /*2650*/  ISETP.GE.AND P3, PT, R22, UR4, PT ;  /* 0x0000000416007c0c */ /* 0x000fe2000bf66270 */
[----:B------:R-:W-:Y:S01]  /*2660*/  IMAD.IADD R69, R37, 0x1, R71 ;  /* 0x0000000125457824 */ /* 0x000fe200078e0247 */
[----:B------:R-:W-:Y:S01]  /*2670*/  ISETP.GE.AND P2, PT, R78, UR4, PT ;  /* 0x000000044e007c0c */ /* 0x000fe2000bf46270 */
[----:B------:R-:W-:Y:S01]  /*2680*/  VIADD R61, R61, 0x8 ;  /* 0x000000083d3d7836 */ /* 0x000fe20000000000 */
[----:B------:R-:W-:Y:S01]  /*2690*/  SHF.R.S32.HI R73, RZ, 0x1f, R67 ;  /* 0x0000001fff497819 */ /* 0x000fe20000011443 */
[----:B------:R-:W-:Y:S02]  /*26a0*/  IMAD.SHL.U32 R62, R27, 0x2, RZ ;  /* 0x000000021b3e7824 */ /* 0x000fe400078e00ff */
[----:B------:R-:W-:-:S02]  /*26b0*/  IMAD.X R43, R49, 0x1, R14, P0 ;  /* 0x00000001312b7824 */ /* 0x000fc400000e060e */
[----:B------:R-:W-:Y:S02]  /*26c0*/  IMAD.IADD R63, R29, 0x1, R63 ;  /* 0x000000011d3f7824 */ /* 0x000fe400078e023f */
[----:B------:R-:W-:Y:S02]  /*26d0*/  IMAD.IADD R64, R35, 0x1, R13 ;  /* 0x0000000123407824 */ /* 0x000fe400078e020d */
[----:B------:R-:W-:Y:S02]  /*26e0*/  IMAD.IADD R65, R41, 0x1, R65 ;  /* 0x0000000129417824 */ /* 0x000fe400078e0241 */
[----:B------:R-:W-:Y:S02]  /*26f0*/  IMAD.IADD R66, R31, 0x1, R25 ;  /* 0x000000011f427824 */ /* 0x000fe400078e0219 */
[----:B------:R-:W-:Y:S02]  /*2700*/  IMAD.IADD R68, R25, 0x1, R33 ;  /* 0x0000000119447824 */ /* 0x000fe400078e0221 */
[----:B------:R-:W-:-:S02]  /*2710*/  IMAD.IADD R71, R71, 0x1, R39 ;  /* 0x0000000147477824 */ /* 0x000fc400078e0227 */
[----:B------:R-:W-:Y:S01]  /*2720*/  IMAD.IADD R75, R3, 0x1, R75 ;  /* 0x00000001034b7824 */ /* 0x000fe200078e024b */
[----:B------:R-:W-:Y:S02]  /*2730*/  SHF.R.U32.HI R60, RZ, 0x3, R53 ;  /* 0x00000003ff3c7819 */ /* 0x000fe40000011635 */
[----:B------:R-:W-:-:S04]  /*2740*/  LOP3.LUT R5, R53, 0x30, R59, 0xf8, !PT ;  /* 0x0000003035057812 */ /* 0x000fc800078ef83b */
[----:B------:R-:W-:-:S05]  /*2750*/  LOP3.LUT R5, R5, R60, RZ, 0x3c, !PT ;  /* 0x0000003c05057212 */ /* 0x000fca00078e3cff */
[----:B------:R-:W-:-:S07]  /*2760*/  IMAD.IADD R70, R52, 0x1, R5 ;  /* 0x0000000134467824 */ /* 0x000fce00078e0205 */
.L_x_12283:
[----:B--2---:R-:W2:Y:S01]  /*2770*/  LDL R4, [R1+0x38] ;  /* 0x0000380001047983 */ /* 0x004ea20000100800 */
[----:B0---4-:R-:W0:Y:S01]  /*2780*/  LDC.64 R52, c[0x0][0x2e8] ;  /* 0x0000ba00ff347b82 */ /* 0x011e220000000a00 */
[----:B------:R-:W-:Y:S01]  /*2790*/  VIADD R47, R47, 0xffffffff ;  /* 0xffffffff2f2f7836 */ /* 0x000fe20000000000 */
[----:B------:R-:W-:Y:S01]  /*27a0*/  LOP3.LUT R16, R16, 0xfffffffd, RZ, 0xc0, !PT ;  /* 0xfffffffd10107812 */ /* 0x000fe200078ec0ff */
[----:B------:R-:W-:Y:S05]  /*27b0*/  YIELD ;  /* 0x0000000000007946 */ /* 0x000fea0003800000 */
[----:B------:R-:W1:Y:S01]  /*27c0*/  LDC R27, c[0x0][0x3f4] ;  /* 0x0000fd00ff1b7b82 */ /* 0x000e620000000800 */
[----:B------:R-:W-:Y:S01]  /*27d0*/  SHF.R.S32.HI R55, RZ, 0x1f, R47 ;  /* 0x0000001fff377819 */ /* 0x000fe2000001142f */
[-C--:B------:R-:W-:Y:S01]  /*27e0*/  IMAD R7, R63, R47.reuse, RZ ;  /* 0x0000002f3f077224 */ /* 0x080fe200078e02ff */
[----:B------:R-:W-:Y:S01]  /*27f0*/  ISETP.GT.AND P5, PT, R47, R44, PT ;  /* 0x0000002c2f00720c */ /* 0x000fe20003fa4270 */
[----:B---3--:R-:W-:Y:S01]  /*2800*/  IMAD.WIDE.U32 R14, R28, R47, RZ ;  /* 0x0000002f1c0e7225 */ /* 0x008fe200078e00ff */
[----:B------:R-:W-:Y:S03]  /*2810*/  BSSY B0, `(.L_x_12254) ;  /* 0x000027f000007945 */ /* 0x000fe60003800000 */
[----:B------:R-:W-:-:S04]  /*2820*/  IMAD R9, R55, R28, R7 ;  /* 0x0000001c37097224 */ /* 0x000fc800078e0207 */
[----:B------:R-:W-:Y:S01]  /*2830*/  IMAD.IADD R57, R15, 0x1, R9 ;  /* 0x000000010f397824 */ /* 0x000fe200078e0209 */
[----:B0-----:R-:W-:-:S03]  /*2840*/  IADD3 R12, P0, P1, R14, R52, R51 ;  /* 0x000000340e0c7210 */ /* 0x001fc6000791e033 */
[----:B------:R-:W-:Y:S02]  /*2850*/  @P5 LOP3.LUT R16, R16, 0x2, RZ, 0xfc, !PT ;  /* 0x0000000210105812 */ /* 0x000fe400078efcff */
[----:B------:R-:W-:Y:S02]  /*2860*/  IADD3.X R13, R57, R53, R58, P0, P1 ;  /* 0x00000035390d7210 */ /* 0x000fe400007e243a */
        /* <DEDUP_REMOVED lines=11> */
[----:B------:R-:W-:-:S04]  /*2920*/  IMAD R7, R55, R34, R7 ;  /* 0x0000002237077224 */ /* 0x000fc800078e0207 */
[----:B------:R-:W-:-:S04]  /*2930*/  IMAD.IADD R7, R5, 0x1, R7 ;  /* 0x0000000105077824 */ /* 0x000fc800078e0207 */
[----:B------:R-:W-:Y:S05]  /*2940*/  @!P0 BRA `(.L_x_12256) ;  /* 0x0000001000848947 */ /* 0x000fea0003800000 */
[----:B------:R-:W0:Y:S01]  /*2950*/  S2R R6, SR_TID.X ;  /* 0x0000000000067919 */ /* 0x000e220000002100 */
[----:B------:R-:W-:Y:S01]  /*2960*/  BSSY B1, `(.L_x_12257) ;  /* 0x0000022000017945 */ /* 0x000fe20003800000 */
[----:B------:R-:W-:Y:S02]  /*2970*/  CS2R R24, SRZ ;  /* 0x0000000000187805 */ /* 0x000fe4000001ff00 */
[----:B------:R-:W-:Y:S01]  /*2980*/  CS2R R14, SRZ ;  /* 0x00000000000e7805 */ /* 0x000fe2000001ff00 */
[C---:B0-----:R-:W-:Y:S02]  /*2990*/  VIADD R10, R6.reuse, 0xffffff80 ;  /* 0xffffff80060a7836 */ /* 0x041fe40000000000 */
[----:B------:R-:W-:Y:S02]  /*29a0*/  VIADD R8, R6, 0xffffff80 ;  /* 0xffffff8006087836 */ /* 0x000fe40000000000 */
[----:B------:R-:W-:-:S03]  /*29b0*/  IMAD R6, R47, -0xa0, R50 ;  /* 0xffffff602f067824 */ /* 0x000fc600078e0232 */
[----:B------:R-:W-:Y:S02]  /*29c0*/  LEA.HI R8, R8, R10, RZ, 0x1 ;  /* 0x0000000a08087211 */ /* 0x000fe400078f08ff */
[----:B------:R-:W-:Y:S02]  /*29d0*/  CS2R R10, SRZ ;  /* 0x00000000000a7805 */ /* 0x000fe4000001ff00 */
[----:B------:R-:W-:Y:S02]  /*29e0*/  VIMNMX R6, R6, 0xa0, PT ;  /* 0x000000a006067848 */ /* 0x000fe40003fe0100 */
[----:B------:R-:W-:-:S04]  /*29f0*/  SHF.R.S32.HI R8, RZ, 0x1, R8 ;  /* 0x00000001ff087819 */ /* 0x000fc80000011408 */
[----:B------:R-:W-:Y:S02]  /*2a00*/  ISETP.GE.AND P1, PT, R8, R6, PT ;  /* 0x000000060800720c */ /* 0x000fe40003f26270 */
[----:B------:R-:W-:-:S11]  /*2a10*/  CS2R R8, SRZ ;  /* 0x0000000000087805 */ /* 0x000fd6000001ff00 */
[----:B------:R-:W-:Y:S05]  /*2a20*/  @P1 BRA `(.L_x_12258) ;  /* 0x0000000000541947 */ /* 0x000fea0003800000 */
[----:B------:R-:W2:Y:S01]  /*2a30*/  LDL.64 R80, [R1+0x20] ;  /* 0x0000200001507983 */ /* 0x000ea20000100a00 */
[----:B------:R-:W-:-:S03]  /*2a40*/  ULDC.64 UR4, c[0x0][0x3e8] ;  /* 0x0000fa0000047ab9 */ /* 0x000fc60000000a00 */
[----:B------:R-:W3:Y:S01]  /*2a50*/  LDL R26, [R1+0x34] ;  /* 0x00003400011a7983 */ /* 0x000ee20000100800 */
[----:B------:R-:W-:Y:S01]  /*2a60*/  IADD3 R4, P0, P5, R30, UR4, R4 ;  /* 0x000000041e047c10 */ /* 0x000fe2000fd1e004 */
[----:B------:R-:W-:Y:S02]  /*2a70*/  IMAD.MOV.U32 R6, RZ, RZ, R36 ;  /* 0x000000ffff067224 */ /* 0x000fe400078e0024 */
[----:B------:R-:W-:Y:S01]  /*2a80*/  IMAD R9, R65, R47, RZ ;  /* 0x0000002f41097224 */ /* 0x000fe200078e02ff */
[----:B------:R-:W-:Y:S01]  /*2a90*/  IADD3.X R5, R66, UR5, R7, P0, P5 ;  /* 0x0000000542057c10 */ /* 0x000fe200087ea407 */
[----:B------:R-:W-:Y:S01]  /*2aa0*/  IMAD.MOV.U32 R7, RZ, RZ, R69 ;  /* 0x000000ffff077224 */ /* 0x000fe200078e0045 */
[----:B------:R-:W-:Y:S01]  /*2ab0*/  ULDC.64 UR4, c[0x0][0x400] ;  /* 0x0001000000047ab9 */ /* 0x000fe20000000a00 */
[-C--:B------:R-:W-:Y:S02]  /*2ac0*/  IMAD R9, R55, R40.reuse, R9 ;  /* 0x0000002837097224 */ /* 0x080fe400078e0209 */
[----:B------:R-:W-:-:S03]  /*2ad0*/  IMAD.WIDE.U32 R6, R47, R40, R6 ;  /* 0x000000282f067225 */ /* 0x000fc600078e0006 */
[----:B------:R-:W-:-:S04]  /*2ae0*/  IADD3 R6, P0, R6, UR4, RZ ;  /* 0x0000000406067c10 */ /* 0x000fc8000ff1e0ff */
[----:B------:R-:W-:Y:S02]  /*2af0*/  IADD3.X R7, R7, UR5, R9, P0, !PT ;  /* 0x0000000507077c10 */ /* 0x000fe400087fe409 */
        /* <DEDUP_REMOVED lines=8> */
.L_x_12258:
[----:B------:R-:W-:Y:S05]  /*2b80*/  BSYNC B1 ;  /* 0x0000000000017941 */ /* 0x000fea0003800000 */
.L_x_12257:
        /* <DEDUP_REMOVED lines=8> */
.L_x_12259:
[----:B------:R-:W2:Y:S01]  /*2c10*/  LDL R4, [R1+0x14] ;  /* 0x0000140001047983 */ /* 0x000ea20000100800 */
[----:B------:R-:W-:Y:S01]  /*2c20*/  IMAD R74, R157, 0x8, R18 ;  /* 0x000000089d4a7824 */ /* 0x000fe200078e0212 */
[----:B------:R-:W-:Y:S01]  /*2c30*/  BSSY B1, `(.L_x_12260) ;  /* 0x0000004000017945 */ /* 0x000fe20003800000 */
[----:B--2---:R-:W-:-:S04]  /*2c40*/  SHF.L.U32 R77, R4, 0x1f, RZ ;  /* 0x0000001f044d7819 */ /* 0x004fc800000006ff */
[----:B------:R-:W0:Y:S02]  /*2c50*/  SYNCS.PHASECHK.TRANS64.TRYWAIT P5, [R74+URZ+0x13290], R77 ;  /* 0x0132904d4a0075a7 */ /* 0x000e2400080a017f */
[----:B0-----:R-:W-:Y:S05]  /*2c60*/  @!P5 BRA `(.L_x_12261) ;  /* 0x00000220008cd947 */ /* 0x001fea0003800000 */
.L_x_12563:
[----:B------:R-:W-:Y:S05]  /*2c70*/  BSYNC B1 ;  /* 0x0000000000017941 */ /* 0x000fea0003800000 */
.L_x_12260:
[----:B------:R-:W-:Y:S05]  /*2c80*/  @P1 BRA `(.L_x_12262) ;  /* 0x0000002000dc1947 */ /* 0x000fea0003800000 */
[----:B------:R-:W-:Y:S04]  /*2c90*/  BSSY B1, `(.L_x_12263) ;  /* 0x0000074000017945 */ /* 0x000fe80003800000 */
[----:B------:R-:W-:Y:S05]  /*2ca0*/  @P3 BRA `(.L_x_12264) ;  /* 0x0000000400c83947 */ /* 0x000fea0003800000 */
        /* <DEDUP_REMOVED lines=15> */
[----:B------:R-:W-:Y:S01]  /*2da0*/  IMAD.MOV.U32 R14, RZ, RZ, R4 ;  /* 0x000000ffff0e7224 */ /* 0x000fe200078e0004 */
[----:B------:R-:W-:Y:S01]  /*2db0*/  PRMT R54, R54, 0x654, R25 ;  /* 0x0000065436367816 */ /* 0x000fe20000000019 */
[----:B------:R-:W-:Y:S01]  /*2dc0*/  IMAD.SHL.U32 R25, R53, 0x100, RZ ;  /* 0x0000010035197824 */ /* 0x000fe200078e00ff */
[----:B------:R-:W-:Y:S01]  /*2dd0*/  LOP3.LUT R24, R24, 0xff00, R15, 0xf8, !PT ;  /* 0x0000ff0018187812 */ /* 0x000fe200078ef80f */
[----:B------:R-:W-:Y:S01]  /*2de0*/  IMAD.U32 R15, R79, 0x10000, RZ ;  /* 0x000100004f0f7824 */ /* 0x000fe200078e00ff */
[----:B------:R-:W-:Y:S01]  /*2df0*/  F2FP.F16.E4M3.UNPACK_B R4, R5 ;  /* 0x00000005ff04723e */ /* 0x000fe200020006ff */
        /* <DEDUP_REMOVED lines=41> */
[----:B------:R-:W-:Y:S01]  /*3090*/  F2FP.F16.E4M3.UNPACK_B R56, R79.H1 ;  /* 0x0000004fff38723e */ /* 0x000fe200030006ff */
[-C--:B------:R-:W-:Y:S01]  /*30a0*/  FFMA.FTZ R24, R24, R54.reuse, -R81 ;  /* 0x0000003618187223 */ /* 0x080fe20000010851 */
[----:B------:R-:W-:Y:S01]  /*30b0*/  FFMA.FTZ R25, R25, R54, R82 ;  /* 0x0000003619197223 */ /* 0x000fe20000010052 */
[----:B------:R-:W-:Y:S01]  /*30c0*/  FFMA.FTZ R81, R15, R53, -R80 ;  /* 0x000000350f517223 */ /* 0x000fe20000010850 */
[----:B------:R-:W-:Y:S01]  /*30d0*/  F2FP.F16.E4M3.UNPACK_B R15, R7.H1 ;  /* 0x00000007ff0f723e */ /* 0x000fe200030006ff */
[----:B------:R-:W-:Y:S01]  /*30e0*/  FFMA.FTZ R82, R14, R53, R57 ;  /* 0x000000350e527223 */ /* 0x000fe20000010039 */
[----:B------:R-:W-:Y:S01]  /*30f0*/  F2FP.F16.E4M3.UNPACK_B R53, R55.H1 ;  /* 0x00000037ff35723e */ /* 0x000fe200030006ff */
[----:B------:R-:W-:Y:S01]  /*3100*/  HADD2.F32 R80, -RZ, R56.H1_H1 ;  /* 0x30000038ff507230 */ /* 0x000fe20000004100 */
[----:B------:R-:W-:Y:S01]  /*3110*/  F2FP.SATFINITE.E4M3.F32.PACK_AB_MERGE_C R85, R25, R24, RZ ;  /* 0x000000181955723e */ /* 0x000fe200048070ff */
        /* <DEDUP_REMOVED lines=41> */
.L_x_12266:
[----:B------:R-:W-:Y:S05]  /*33b0*/  BSYNC B2 ;  /* 0x0000000000027941 */ /* 0x000fea0003800000 */
.L_x_12265:
[----:B------:R1:W-:Y:S02]  /*33c0*/  STG.E.128 desc[UR44][R12.64], R4 ;  /* 0x000000040c007986 */ /* 0x0003e4000c101d2c */
.L_x_12264:
[----:B------:R-:W-:Y:S05]  /*33d0*/  BSYNC B1 ;  /* 0x0000000000017941 */ /* 0x000fea0003800000 */
.L_x_12263:
        /* <DEDUP_REMOVED lines=14> */
[----:B------:R-:W-:Y:S01]  /*34c0*/  LOP3.LUT R8, R11, 0xff, RZ, 0xc0, !PT ;  /* 0x000000ff0b087812 */ /* 0x000fe200078ec0ff */
[----:B------:R-:W-:Y:S01]  /*34d0*/  IMAD.SHL.U32 R10, R10, 0x100, RZ ;  /* 0x000001000a0a7824 */ /* 0x000fe200078e00ff */
[----:B------:R-:W-:Y:S02]  /*34e0*/  SHF.R.U32.HI R14, RZ, 0x8, R9 ;  /* 0x00000008ff0e7819 */ /* 0x000fe40000011609 */
[----:B------:R-:W-:Y:S02]  /*34f0*/  SHF.R.U32.HI R24, RZ, 0x10, R11 ;  /* 0x00000010ff187819 */ /* 0x000fe4000001160b */
[----:B------:R-:W-:Y:S01]  /*3500*/  LOP3.LUT R11, R9, 0xff0000ff, RZ, 0xc0, !PT ;  /* 0xff0000ff090b7812 */ /* 0x000fe200078ec0ff */
[----:B------:R-:W-:Y:S01]  /*3510*/  IMAD.SHL.U32 R14, R14, 0x100, RZ ;  /* 0x000001000e0e7824 */ /* 0x000fe200078e00ff */
[----:B------:R-:W-:-:S02]  /*3520*/  SHF.R.U32.HI R15, RZ, 0x10, R9 ;  /* 0x00000010ff0f7819 */ /* 0x000fc40000011609 */
[----:B------:R-:W-:Y:S01]  /*3530*/  PRMT R9, R25, 0x654, R8 ;  /* 0x0000065419097816 */ /* 0x000fe20000000008 */
[----:B-1----:R-:W-:Y:S01]  /*3540*/  IMAD.MOV.U32 R8, RZ, RZ, R4 ;  /* 0x000000ffff087224 */ /* 0x002fe200078e0004 */
[----:B------:R-:W-:Y:S01]  /*3550*/  LOP3.LUT R14, R11, 0xff00, R14, 0xf8, !PT ;  /* 0x0000ff000b0e7812 */ /* 0x000fe200078ef80e */
[----:B------:R-:W-:Y:S01]  /*3560*/  IMAD.U32 R15, R15, 0x10000, RZ ;  /* 0x000100000f0f7824 */ /* 0x000fe200078e00ff */
[----:B------:R-:W-:Y:S01]  /*3570*/  LOP3.LUT R9, R9, 0xff00, R10, 0xf8, !PT ;  /* 0x0000ff0009097812 */ /* 0x000fe200078ef80a */
[----:B------:R-:W-:Y:S01]  /*3580*/  IMAD.U32 R10, R24, 0x10000, RZ ;  /* 0x00010000180a7824 */ /* 0x000fe200078e00ff */
[-C--:B------:R-:W-:Y:S02]  /*3590*/  F2FP.F16.E4M3.UNPACK_B R4, R5.reuse ;  /* 0x00000005ff04723e */ /* 0x080fe400020006ff */
        /* <DEDUP_REMOVED lines=43> */
[-C--:B------:R-:W-:Y:S01]  /*3850*/  FFMA.FTZ R54, R9, R26.reuse, -R54 ;  /* 0x0000001a09367223 */ /* 0x080fe20000010836 */
        /* <DEDUP_REMOVED lines=45> */
.L_x_12268:
[----:B------:R-:W-:Y:S05]  /*3b30*/  BSYNC B1 ;  /* 0x0000000000017941 */ /* 0x000fea0003800000 */
.L_x_12267:
[----:B-1----:R1:W-:Y:S01]  /*3b40*/  STG.E.128 desc[UR44][R12.64+0x20], R4 ;  /* 0x000020040c007986 */ /* 0x0023e2000c101d2c */
[----:B------:R-:W-:Y:S05]  /*3b50*/  BRA `(.L_x_12262) ;  /* 0x0000001400287947 */ /* 0x000fea0003800000 */
.L_x_12256:
[----:B------:R-:W0:Y:S01]  /*3b60*/  S2R R5, SR_TID.X ;  /* 0x0000000000057919 */ /* 0x000e220000002100 */
[----:B------:R-:W2:Y:S01]  /*3b70*/  LDL R26, [R1+0xc] ;  /* 0x00000c00011a7983 */ /* 0x000ea20000100800 */
[C---:B0-----:R-:W-:Y:S02]  /*3b80*/  VIADD R8, R5.reuse, 0xffffff80 ;  /* 0xffffff8005087836 */ /* 0x041fe40000000000 */
[----:B------:R-:W-:Y:S02]  /*3b90*/  VIADD R6, R5, 0xffffff80 ;  /* 0xffffff8005067836 */ /* 0x000fe40000000000 */
[----:B------:R-:W-:-:S03]  /*3ba0*/  IMAD R5, R47, -0xa0, R50 ;  /* 0xffffff602f057824 */ /* 0x000fc600078e0232 */
[----:B------:R-:W-:Y:S02]  /*3bb0*/  LEA.HI R6, R6, R8, RZ, 0x1 ;  /* 0x0000000806067211 */ /* 0x000fe400078f08ff */
[----:B------:R-:W-:Y:S02]  /*3bc0*/  VIMNMX R5, R5, 0xa0, PT ;  /* 0x000000a005057848 */ /* 0x000fe40003fe0100 */
[----:B------:R-:W-:-:S04]  /*3bd0*/  SHF.R.S32.HI R6, RZ, 0x1, R6 ;  /* 0x00000001ff067819 */ /* 0x000fc80000011406 */
[----:B------:R-:W-:-:S04]  /*3be0*/  ISETP.GE.AND P1, PT, R6, R5, PT ;  /* 0x000000050600720c */ /* 0x000fc80003f26270 */
[----:B------:R-:W-:-:S13]  /*3bf0*/  ISETP.GE.OR P0, PT, R22, R27, P1 ;  /* 0x0000001b1600720c */ /* 0x000fda0000f06670 */
[----:B------:R-:W0:Y:S08]  /*3c00*/  @!P0 LDC.64 R12, c[0x0][0x3e8] ;  /* 0x0000fa00ff0c8b82 */ /* 0x000e300000000a00 */
[----:B------:R-:W1:Y:S01]  /*3c10*/  @!P0 LDC.64 R24, c[0x0][0x400] ;  /* 0x00010000ff188b82 */ /* 0x000e620000000a00 */
[----:B------:R-:W-:Y:S02]  /*3c20*/  @!P0 IMAD.MOV.U32 R5, RZ, RZ, R71 ;  /* 0x000000ffff058224 */ /* 0x000fe400078e0047 */
[----:B------:R-:W-:-:S04]  /*3c30*/  @!P0 IMAD R6, R65, R47, RZ ;  /* 0x0000002f41068224 */ /* 0x000fc800078e02ff */
[----:B------:R-:W-:Y:S01]  /*3c40*/  @!P0 IMAD R6, R55, R40, R6 ;  /* 0x0000002837068224 */ /* 0x000fe200078e0206 */
[----:B0-----:R-:W-:Y:S01]  /*3c50*/  @!P0 IADD3 R12, P5, P6, R32, R12, R4 ;  /* 0x0000000c200c8210 */ /* 0x001fe20007ebe004 */
[----:B------:R-:W-:-:S04]  /*3c60*/  @!P0 IMAD.MOV.U32 R4, RZ, RZ, R38 ;  /* 0x000000ffff048224 */ /* 0x000fc800078e0026 */
[----:B------:R-:W-:Y:S01]  /*3c70*/  @!P0 IMAD.WIDE.U32 R4, R47, R40, R4 ;  /* 0x000000282f048225 */ /* 0x000fe200078e0004 */
[----:B------:R-:W-:Y:S02]  /*3c80*/  @!P0 IADD3.X R13, R68, R13, R7, P5, P6 ;  /* 0x0000000d440d8210 */ /* 0x000fe40002fec407 */
[----:B-1----:R-:W-:Y:S02]  /*3c90*/  @!P0 IADD3 R24, P5, R4, R24, RZ ;  /* 0x0000001804188210 */ /* 0x002fe40007fbe0ff */
[----:B------:R-:W-:Y:S02]  /*3ca0*/  CS2R R8, SRZ ;  /* 0x0000000000087805 */ /* 0x000fe4000001ff00 */
[----:B------:R-:W-:Y:S02]  /*3cb0*/  CS2R R10, SRZ ;  /* 0x00000000000a7805 */ /* 0x000fe4000001ff00 */
[----:B------:R-:W-:Y:S02]  /*3cc0*/  @!P0 IADD3.X R25, R25, R6, R5, P5, !PT ;  /* 0x0000000619198210 */ /* 0x000fe40002ffe405 */
[----:B------:R-:W-:-:S02]  /*3cd0*/  CS2R R4, SRZ ;  /* 0x0000000000047805 */ /* 0x000fc4000001ff00 */
[----:B------:R-:W-:Y:S01]  /*3ce0*/  CS2R R6, SRZ ;  /* 0x0000000000067805 */ /* 0x000fe2000001ff00 */
[----:B------:R-:W3:Y:S05]  /*3cf0*/  @!P0 LDG.E.128 R8, desc[UR44][R24.64] ;  /* 0x0000002c18088981 */ /* 0x000eea000c1e1d00 */
[----:B------:R-:W4:Y:S01]  /*3d00*/  @!P0 LDG.E.128 R4, desc[UR44][R12.64] ;  /* 0x0000002c0c048981 */ /* 0x000f22000c1e1d00 */
[----:B------:R-:W-:Y:S02]  /*3d10*/  ISETP.GE.AND P0, PT, R22, R27, PT ;  /* 0x0000001b1600720c */ /* 0x000fe40003f06270 */
        /* <DEDUP_REMOVED lines=9> */
.L_x_12269:
[----:B------:R-:W2:Y:S01]  /*3db0*/  LDL R12, [R1+0x14] ;  /* 0x00001400010c7983 */ /* 0x000ea20000100800 */
[----:B------:R-:W-:Y:S01]  /*3dc0*/  IMAD R74, R157, 0x8, R18 ;  /* 0x000000089d4a7824 */ /* 0x000fe200078e0212 */
[----:B------:R-:W0:Y:S01]  /*3dd0*/  LDC R79, c[0x0][0x2f4] ;  /* 0x0000bd00ff4f7b82 */ /* 0x000e220000000800 */
[----:B------:R-:W-:Y:S01]  /*3de0*/  BSSY B1, `(.L_x_12270) ;  /* 0x0000004000017945 */ /* 0x000fe20003800000 */
[----:B--2---:R-:W-:-:S04]  /*3df0*/  SHF.L.U32 R77, R12, 0x1f, RZ ;  /* 0x0000001f0c4d7819 */ /* 0x004fc800000006ff */
[----:B------:R-:W1:Y:S02]  /*3e00*/  SYNCS.PHASECHK.TRANS64.TRYWAIT P5, [R74+URZ+0x13290], R77 ;  /* 0x0132904d4a0075a7 */ /* 0x000e6400080a017f */
[----:B01----:R-:W-:Y:S05]  /*3e10*/  @!P5 BRA `(.L_x_12271) ;  /* 0x000002100034d947 */ /* 0x003fea0003800000 */
.L_x_12564:
[----:B------:R-:W-:Y:S05]  /*3e20*/  BSYNC B1 ;  /* 0x0000000000017941 */ /* 0x000fea0003800000 */
.L_x_12270:
[----:B------:R-:W1:Y:S01]  /*3e30*/  S2R R12, SR_TID.X ;  /* 0x00000000000c7919 */ /* 0x000e620000002100 */
[----:B------:R-:W-:Y:S01]  /*3e40*/  ISETP.GE.OR P5, PT, R22, R79, P1 ;  /* 0x0000004f1600720c */ /* 0x000fe20000fa6670 */
[----:B------:R-:W-:Y:S01]  /*3e50*/  ULDC.64 UR4, c[0x0][0x300] ;  /* 0x0000c00000047ab9 */ /* 0x000fe20000000a00 */
[----:B------:R-:W-:Y:S02]  /*3e60*/  IMAD.MOV.U32 R54, RZ, RZ, R14 ;  /* 0x000000ffff367224 */ /* 0x000fe400078e000e */
[----:B------:R-:W-:Y:S02]  /*3e70*/  IMAD.MOV.U32 R55, RZ, RZ, R57 ;  /* 0x000000ffff377224 */ /* 0x000fe400078e0039 */
[C---:B-1----:R-:W-:Y:S02]  /*3e80*/  VIADD R24, R12.reuse, 0xffffff80 ;  /* 0xffffff800c187836 */ /* 0x042fe40000000000 */
[----:B------:R-:W-:Y:S02]  /*3e90*/  VIADD R13, R12, 0xffffff80 ;  /* 0xffffff800c0d7836 */ /* 0x000fe40000000000 */
[----:B------:R-:W-:-:S03]  /*3ea0*/  IMAD R12, R49, UR4, RZ ;  /* 0x00000004310c7c24 */ /* 0x000fc6000f8e02ff */
[----:B------:R-:W-:-:S04]  /*3eb0*/  LEA.HI R13, R13, R24, RZ, 0x1 ;  /* 0x000000180d0d7211 */ /* 0x000fc800078f08ff */
[----:B------:R-:W-:-:S05]  /*3ec0*/  SHF.R.S32.HI R13, RZ, 0x1, R13 ;  /* 0x00000001ff0d7819 */ /* 0x000fca000001140d */
[----:B------:R-:W-:-:S04]  /*3ed0*/  IMAD.WIDE.U32 R54, R13, UR4, R54 ;  /* 0x000000040d367c25 */ /* 0x000fc8000f8e0036 */
[----:B------:R-:W-:Y:S01]  /*3ee0*/  IMAD R81, R13, UR5, R12 ;  /* 0x000000050d517c24 */ /* 0x000fe2000f8e020c */
[----:B------:R-:W-:Y:S06]  /*3ef0*/  @P5 BRA `(.L_x_12262) ;  /* 0x0000001000405947 */ /* 0x000fec0003800000 */
[----:B------:R-:W2:Y:S04]  /*3f00*/  LDL R25, [R1+0x48] ;  /* 0x0000480001197983 */ /* 0x000ea80000100800 */
[----:B------:R-:W3:Y:S01]  /*3f10*/  LDL R24, [R1+0x4c] ;  /* 0x00004c0001187983 */ /* 0x000ee20000100800 */
[----:B------:R-:W-:Y:S01]  /*3f20*/  IMAD.IADD R81, R81, 0x1, R55 ;  /* 0x0000000151517824 */ /* 0x000fe200078e0237 */
[----:B------:R-:W-:Y:S01]  /*3f30*/  IADD3 R57, P5, P6, R20, R54, R67 ;  /* 0x0000003614397210 */ /* 0x000fe20007ebe043 */
[----:B------:R-:W-:Y:S01]  /*3f40*/  IMAD.IADD R13, R79, 0x1, -R62 ;  /* 0x000000014f0d7824 */ /* 0x000fe200078e0a3e */
[----:B------:R-:W-:Y:S02]  /*3f50*/  BSSY B1, `(.L_x_12272) ;  /* 0x00000e8000017945 */ /* 0x000fe40003800000 */
[----:B------:R-:W-:-:S02]  /*3f60*/  IADD3.X R12, R0, R81, R73, P5, P6 ;  /* 0x00000051000c7210 */ /* 0x000fc40002fec449 */
[----:B------:R-:W-:Y:S02]  /*3f70*/  IADD3 R56, P5, R57, R52, RZ ;  /* 0x0000003439387210 */ /* 0x000fe40007fbe0ff */
[----:B------:R-:W-:-:S03]  /*3f80*/  LOP3.LUT P6, RZ, R16, 0x1, RZ, 0xc0, !PT ;  /* 0x0000000110ff7812 */ /* 0x000fc600078cc0ff */
[----:B------:R-:W-:Y:S01]  /*3f90*/  IMAD.X R57, R12, 0x1, R53, P5 ;  /* 0x000000010c397824 */ /* 0x000fe200028e0635 */
[----:B------:R-:W-:-:S04]  /*3fa0*/  LOP3.LUT P5, RZ, R16, 0x4, RZ, 0xc0, !PT ;  /* 0x0000000410ff7812 */ /* 0x000fc800078ac0ff */
[----:B------:R-:W-:-:S04]  /*3fb0*/  SEL R13, R62, R13, !P5 ;  /* 0x0000000d3e0d7207 */ /* 0x000fc80006800000 */
[----:B------:R-:W-:-:S04]  /*3fc0*/  SHF.R.S32.HI R12, RZ, 0x1f, R13 ;  /* 0x0000001fff0c7819 */ /* 0x000fc8000001140d */
[----:B------:R-:W-:-:S04]  /*3fd0*/  LEA.HI R12, R12, R13, RZ, 0x5 ;  /* 0x0000000d0c0c7211 */ /* 0x000fc800078f28ff */
[----:B------:R-:W-:-:S04]  /*3fe0*/  SHF.R.S32.HI R12, RZ, 0x5, R12 ;  /* 0x00000005ff0c7819 */ /* 0x000fc8000001140c */
[----:B------:R-:W-:-:S05]  /*3ff0*/  LEA.HI.SX32 R12, R59, R12, 0x1c ;  /* 0x0000000c3b0c7211 */ /* 0x000fca00078fe2ff */
[----:B------:R-:W-:-:S05]  /*4000*/  IMAD.SHL.U32 R83, R12, 0x10, RZ ;  /* 0x000000100c537824 */ /* 0x000fca00078e00ff */
[----:B--2---:R-:W-:-:S04]  /*4010*/  LOP3.LUT R13, R25, 0x30, R83, 0xf8, !PT ;  /* 0x00000030190d7812 */ /* 0x004fc800078ef853 */
[----:B------:R-:W-:-:S05]  /*4020*/  LOP3.LUT R13, R13, R60, RZ, 0x3c, !PT ;  /* 0x0000003c0d0d7212 */ /* 0x000fca00078e3cff */
[----:B---3--:R-:W-:Y:S02]  /*4030*/  IMAD.IADD R12, R24, 0x1, R13 ;  /* 0x00000001180c7824 */ /* 0x008fe400078e020d */
[C---:B------:R-:W-:Y:S02]  /*4040*/  IMAD R13, R157.reuse, 0x2800, R70 ;  /* 0x000028009d0d7824 */ /* 0x040fe400078e0246 */
[----:B------:R-:W-:Y:S02]  /*4050*/  IMAD R15, R157, 0x2800, R12 ;  /* 0x000028009d0f7824 */ /* 0x000fe400078e020c */
[C---:B------:R-:W-:Y:S02]  /*4060*/  IMAD.IADD R13, R18.reuse, 0x1, R13 ;  /* 0x00000001120d7824 */ /* 0x040fe400078e020d */
[----:B------:R-:W-:-:S04]  /*4070*/  IMAD.IADD R24, R18, 0x1, R15 ;  /* 0x0000000112187824 */ /* 0x000fc800078e020f */
        /* <DEDUP_REMOVED lines=16> */
[----:B------:R-:W-:Y:S01]  /*4180*/  PRMT R8, R8, 0x654, R7 ;  /* 0x0000065408087816 */ /* 0x000fe20000000007 */
[----:B------:R-:W-:Y:S01]  /*4190*/  IMAD.SHL.U32 R7, R89, 0x100, RZ ;  /* 0x0000010059077824 */ /* 0x000fe200078e00ff */
[----:B------:R-:W-:Y:S01]  /*41a0*/  LOP3.LUT R4, R4, 0xff00, R5, 0xf8, !PT ;  /* 0x0000ff0004047812 */ /* 0x000fe200078ef805 */
[----:B------:R-:W-:Y:S01]  /*41b0*/  IMAD.U32 R5, R93, 0x10000, RZ ;  /* 0x000100005d057824 */ /* 0x000fe200078e00ff */
[----:B------:R-:W-:Y:S02]  /*41c0*/  LOP3.LUT R10, R11, 0xff0000ff, RZ, 0xc0, !PT ;  /* 0xff0000ff0b0a7812 */ /* 0x000fe400078ec0ff */
[----:B------:R-:W-:Y:S01]  /*41d0*/  SHF.R.U32.HI R92, RZ, 0x10, R11 ;  /* 0x00000010ff5c7819 */ /* 0x000fe2000001160b */
[----:B------:R-:W-:Y:S01]  /*41e0*/  IMAD.SHL.U32 R11, R86, 0x100, RZ ;  /* 0x00000100560b7824 */ /* 0x000fe200078e00ff */
[----:B------:R-:W-:Y:S02]  /*41f0*/  PRMT R6, R91, 0x654, R6 ;  /* 0x000006545b067816 */ /* 0x000fe40000000006 */
[----:B------:R-:W-:Y:S01]  /*4200*/  SHF.R.U32.HI R87, RZ, 0x8, R9 ;  /* 0x00000008ff577819 */ /* 0x000fe20000011609 */
[----:B------:R-:W-:Y:S01]  /*4210*/  IMAD.U32 R92, R92, 0x10000, RZ ;  /* 0x000100005c5c7824 */ /* 0x000fe200078e00ff */
[----:B------:R-:W-:-:S02]  /*4220*/  LOP3.LUT R7, R6, 0xff00, R7, 0xf8, !PT ;  /* 0x0000ff0006077812 */ /* 0x000fc400078ef807 */
[----:B------:R-:W-:Y:S01]  /*4230*/  SHF.R.U32.HI R90, RZ, 0x10, R9 ;  /* 0x00000010ff5a7819 */ /* 0x000fe20000011609 */
[----:B------:R-:W-:Y:S01]  /*4240*/  IMAD.SHL.U32 R9, R87, 0x100, RZ ;  /* 0x0000010057097824 */ /* 0x000fe200078e00ff */
[----:B------:R-:W-:Y:S01]  /*4250*/  LOP3.LUT R6, R4, 0xff0000, R5, 0xf8, !PT ;  /* 0x00ff000004067812 */ /* 0x000fe200078ef805 */
[----:B------:R-:W-:Y:S01]  /*4260*/  IMAD.U32 R4, R88, 0x10000, RZ ;  /* 0x0001000058047824 */ /* 0x000fe200078e00ff */
[----:B------:R-:W-:Y:S01]  /*4270*/  LOP3.LUT R91, R10, 0xff00, R11, 0xf8, !PT ;  /* 0x0000ff000a5b7812 */ /* 0x000fe200078ef80b */
[----:B------:R-:W-:Y:S01]  /*4280*/  IMAD.U32 R90, R90, 0x10000, RZ ;  /* 0x000100005a5a7824 */ /* 0x000fe200078e00ff */
[----:B------:R-:W-:Y:S02]  /*4290*/  F2FP.F16.E4M3.UNPACK_B R88, R85.H1 ;  /* 0x00000055ff58723e */ /* 0x000fe400030006ff */
[----:B--2---:R-:W-:Y:S02]  /*42a0*/  F2FP.F16.E4M3.UNPACK_B R11, R24.H1 ;  /* 0x00000018ff0b723e */ /* 0x004fe400030006ff */
[----:B-1----:R-:W-:Y:S01]  /*42b0*/  F2FP.F16.E4M3.UNPACK_B R10, R12.H1 ;  /* 0x0000000cff0a723e */ /* 0x002fe200030006ff */
[----:B------:R-:W-:Y:S01]  /*42c0*/  HADD2.F32 R5, -RZ, R88.H0_H0 ;  /* 0x20000058ff057230 */ /* 0x000fe20000004100 */
[----:B------:R-:W-:Y:S01]  /*42d0*/  LOP3.LUT R89, R8, 0xff00, R9, 0xf8, !PT ;  /* 0x0000ff0008597812 */ /* 0x000fe200078ef809 */
[----:B------:R-:W-:Y:S01]  /*42e0*/  HADD2.F32 R9, -RZ, R11.H0_H0 ;  /* 0x2000000bff097230 */ /* 0x000fe20000004100 */
[----:B------:R-:W-:Y:S01]  /*42f0*/  F2FP.F16.E4M3.UNPACK_B R86, R84.H1 ;  /* 0x00000054ff56723e */ /* 0x000fe200030006ff */
[--C-:B------:R-:W-:Y:S01]  /*4300*/  HADD2.F32 R8, -RZ, R10.reuse.H0_H0 ;  /* 0x2000000aff087230 */ /* 0x100fe20000004100 */
[----:B------:R-:W-:Y:S01]  /*4310*/  LOP3.LUT R4, R7, 0xff0000, R4, 0xf8, !PT ;  /* 0x00ff000007047812 */ /* 0x000fe200078ef804 */
[----:B------:R-:W-:-:S02]  /*4320*/  HADD2.F32 R10, -RZ, R10.H1_H1 ;  /* 0x3000000aff0a7230 */ /* 0x000fc40000004100 */
[-C--:B------:R-:W-:Y:S01]  /*4330*/  FMUL.FTZ R93, R9, R5.reuse ;  /* 0x00000005095d7220 */ /* 0x080fe20000410000 */
[----:B------:R-:W-:Y:S02]  /*4340*/  HADD2.F32 R87, -RZ, R86.H0_H0 ;  /* 0x20000056ff577230 */ /* 0x000fe40000004100 */
[C---:B------:R-:W-:Y:S01]  /*4350*/  FMUL.FTZ R94, R8.reuse, R5 ;  /* 0x00000005085e7220 */ /* 0x040fe20000410000 */
        /* <DEDUP_REMOVED lines=8> */
[----:B------:R-:W-:-:S02]  /*43e0*/  F2FP.F16.E4M3.UNPACK_B R88, R84 ;  /* 0x00000054ff58723e */ /* 0x000fc400020006ff */
[----:B------:R-:W-:Y:S01]  /*43f0*/  F2FP.F16.E4M3.UNPACK_B R24, R24 ;  /* 0x00000018ff18723e */ /* 0x000fe200020006ff */
[----:B------:R-:W-:Y:S01]  /*4400*/  HADD2.F32 R90, -RZ, R89.H0_H0 ;  /* 0x20000059ff5a7230 */ /* 0x000fe20000004100 */
[----:B------:R-:W-:Y:S01]  /*4410*/  F2FP.F16.E4M3.UNPACK_B R84, R12 ;  /* 0x0000000cff54723e */ /* 0x000fe200020006ff */
[-C--:B------:R-:W-:Y:S01]  /*4420*/  FMUL.FTZ R11, R86, R91.reuse ;  /* 0x0000005b560b7220 */ /* 0x080fe20000410000 */
[C---:B------:R-:W-:Y:S01]  /*4430*/  FMUL.FTZ R91, R10.reuse, R91 ;  /* 0x0000005b0a5b7220 */ /* 0x040fe20000410000 */
[----:B------:R-:W-:Y:S02]  /*4440*/  HADD2.F32 R85, -RZ, R24.H0_H0 ;  /* 0x20000018ff557230 */ /* 0x000fe40000004100 */
[----:B------:R-:W-:Y:S02]  /*4450*/  HADD2.F32 R12, -RZ, R84.H0_H0 ;  /* 0x20000054ff0c7230 */ /* 0x000fe40000004100 */
[-C--:B------:R-:W-:Y:S01]  /*4460*/  FFMA.FTZ R11, R10, R87.reuse, -R11 ;  /* 0x000000570a0b7223 */ /* 0x080fe2000001080b */
[----:B------:R-:W-:Y:S01]  /*4470*/  FFMA.FTZ R10, R86, R87, R91 ;  /* 0x00000057560a7223 */ /* 0x000fe2000001005b */
[----:B------:R-:W-:-:S02]  /*4480*/  HADD2.F32 R86, -RZ, R88.H0_H0 ;  /* 0x20000058ff567230 */ /* 0x000fc40000004100 */
[CC--:B------:R-:W-:Y:S01]  /*4490*/  FMUL.FTZ R91, R85.reuse, R90.reuse ;  /* 0x0000005a555b7220 */ /* 0x0c0fe20000410000 */
[----:B------:R-:W-:Y:S01]  /*44a0*/  FMUL.FTZ R90, R12, R90 ;  /* 0x0000005a0c5a7220 */ /* 0x000fe20000410000 */
[----:B------:R-:W-:Y:S01]  /*44b0*/  HADD2.F32 R89, -RZ, R89.H1_H1 ;  /* 0x30000059ff597230 */ /* 0x000fe20000004100 */
[----:B------:R-:W-:Y:S01]  /*44c0*/  F2FP.SATFINITE.E4M3.F32.PACK_AB_MERGE_C R9, R10, R9, RZ ;  /* 0x000000090a09723e */ /* 0x000fe200048070ff */
[----:B------:R-:W-:Y:S02]  /*44d0*/  HADD2.F32 R87, -RZ, R24.H1_H1 ;  /* 0x30000018ff577230 */ /* 0x000fe40000004100 */
[-C--:B------:R-:W-:Y:S01]  /*44e0*/  FFMA.FTZ R12, R12, R86.reuse, -R91 ;  /* 0x000000560c0c7223 */ /* 0x080fe2000001085b */
[----:B------:R-:W-:Y:S01]  /*44f0*/  FFMA.FTZ R24, R85, R86, R90 ;  /* 0x0000005655187223 */ /* 0x000fe2000001005a */
[----:B------:R-:W-:Y:S01]  /*4500*/  HADD2.F32 R84, -RZ, R84.H1_H1 ;  /* 0x30000054ff547230 */ /* 0x000fe20000004100 */
[----:B------:R-:W-:Y:S01]  /*4510*/  F2FP.F16.E4M3.UNPACK_B R91, R82.H1 ;  /* 0x00000052ff5b723e */ /* 0x000fe200030006ff */
[----:B------:R-:W-:-:S02]  /*4520*/  HADD2.F32 R86, -RZ, R88.H1_H1 ;  /* 0x30000058ff567230 */ /* 0x000fc40000004100 */
[CC--:B------:R-:W-:Y:S01]  /*4530*/  FMUL.FTZ R85, R87.reuse, R89.reuse ;  /* 0x0000005957557220 */ /* 0x0c0fe20000410000 */
[----:B------:R-:W-:Y:S01]  /*4540*/  F2FP.F16.E4M3.UNPACK_B R88, R26.H1 ;  /* 0x0000001aff58723e */ /* 0x000fe200030006ff */
[C---:B------:R-:W-:Y:S01]  /*4550*/  FMUL.FTZ R94, R84.reuse, R89 ;  /* 0x00000059545e7220 */ /* 0x040fe20000410000 */
[----:B------:R-:W-:Y:S01]  /*4560*/  F2FP.F16.E4M3.UNPACK_B R90, R80.H1 ;  /* 0x00000050ff5a723e */ /* 0x000fe200030006ff */
[----:B------:R-:W-:Y:S01]  /*4570*/  FFMA.FTZ R85, R84, R86, -R85 ;  /* 0x0000005654557223 */ /* 0x000fe20000010855 */
[----:B------:R-:W-:Y:S01]  /*4580*/  F2FP.F16.E4M3.UNPACK_B R84, R14.H1 ;  /* 0x0000000eff54723e */ /* 0x000fe200030006ff */
[--C-:B------:R-:W-:Y:S02]  /*4590*/  HADD2.F32 R92, -RZ, R91.reuse.H0_H0 ;  /* 0x2000005bff5c7230 */ /* 0x100fe40000004100 */
[----:B------:R-:W-:Y:S01]  /*45a0*/  FFMA.FTZ R87, R87, R86, R94 ;  /* 0x0000005657577223 */ /* 0x000fe2000001005e */
[----:B------:R-:W-:Y:S01]  /*45b0*/  HADD2.F32 R89, -RZ, R88.H0_H0 ;  /* 0x20000058ff597230 */ /* 0x000fe20000004100 */
[----:B------:R-:W-:Y:S01]  /*45c0*/  F2FP.F16.E4M3.UNPACK_B R14, R14 ;  /* 0x0000000eff0e723e */ /* 0x000fe200020006ff */
[----:B------:R-:W-:Y:S01]  /*45d0*/  HADD2.F32 R95, -RZ, R91.H1_H1 ;  /* 0x3000005bff5f7230 */ /* 0x000fe20000004100 */
[----:B------:R-:W-:Y:S01]  /*45e0*/  F2FP.SATFINITE.E4M3.F32.PACK_AB_MERGE_C R8, R11, R8, RZ ;  /* 0x000000080b08723e */ /* 0x000fe200048070ff */
[----:B------:R-:W-:-:S02]  /*45f0*/  HADD2.F32 R86, -RZ, R84.H0_H0 ;  /* 0x20000054ff567230 */ /* 0x000fc40000004100 */
[-C--:B------:R-:W-:Y:S01]  /*4600*/  FMUL.FTZ R93, R89, R92.reuse ;  /* 0x0000005c595d7220 */ /* 0x080fe20000410000 */
[----:B------:R-:W-:Y:S01]  /*4610*/  HADD2.F32 R91, -RZ, R90.H0_H0 ;  /* 0x2000005aff5b7230 */ /* 0x000fe20000004100 */
[----:B------:R-:W-:Y:S01]  /*4620*/  F2FP.F16.E4M3.UNPACK_B R10, R25 ;  /* 0x00000019ff0a723e */ /* 0x000fe200020006ff */
[----:B------:R-:W-:Y:S02]  /*4630*/  HADD2.F32 R88, -RZ, R88.H1_H1 ;  /* 0x30000058ff587230 */ /* 0x000fe40000004100 */
[C---:B------:R-:W-:Y:S01]  /*4640*/  FMUL.FTZ R94, R86.reuse, R92 ;  /* 0x0000005c565e7220 */ /* 0x040fe20000410000 */
[----:B------:R-:W-:Y:S02]  /*4650*/  HADD2.F32 R84, -RZ, R84.H1_H1 ;  /* 0x30000054ff547230 */ /* 0x000fe40000004100 */
[----:B------:R-:W-:Y:S01]  /*4660*/  FFMA.FTZ R92, R86, R91, -R93 ;  /* 0x0000005b565c7223 */ /* 0x000fe2000001085d */
[----:B------:R-:W-:Y:S02]  /*4670*/  HADD2.F32 R93, -RZ, R90.H1_H1 ;  /* 0x3000005aff5d7230 */ /* 0x000fe40000004100 */
[-C--:B------:R-:W-:Y:S01]  /*4680*/  FMUL.FTZ R97, R88, R95.reuse ;  /* 0x0000005f58617220 */ /* 0x080fe20000410000 */
[----:B------:R-:W-:Y:S01]  /*4690*/  F2FP.F16.E4M3.UNPACK_B R86, R82 ;  /* 0x00000052ff56723e */ /* 0x000fe200020006ff */
[C---:B------:R-:W-:Y:S01]  /*46a0*/  FMUL.FTZ R95, R84.reuse, R95 ;  /* 0x0000005f545f7220 */ /* 0x040fe20000410000 */
[----:B------:R-:W-:Y:S01]  /*46b0*/  F2FP.F16.E4M3.UNPACK_B R82, R26 ;  /* 0x0000001aff52723e */ /* 0x000fe200020006ff */
[-C--:B------:R-:W-:Y:S01]  /*46c0*/  FFMA.FTZ R101, R84, R93.reuse, -R97 ;  /* 0x0000005d54657223 */ /* 0x080fe20000010861 */
[----:B------:R-:W-:Y:S01]  /*46d0*/  F2FP.F16.E4M3.UNPACK_B R84, R80 ;  /* 0x00000050ff54723e */ /* 0x000fe200020006ff */
[----:B------:R-:W-:Y:S01]  /*46e0*/  FFMA.FTZ R103, R88, R93, R95 ;  /* 0x0000005d58677223 */ /* 0x000fe2000001005f */
[----:B------:R-:W-:-:S02]  /*46f0*/  HADD2.F32 R93, -RZ, R86.H0_H0 ;  /* 0x20000056ff5d7230 */ /* 0x000fc40000004100 */
[----:B------:R-:W-:Y:S01]  /*4700*/  FFMA.FTZ R94, R89, R91, R94 ;  /* 0x0000005b595e7223 */ /* 0x000fe2000001005e */
[----:B------:R-:W-:Y:S01]  /*4710*/  HADD2.F32 R80, -RZ, R82.H0_H0 ;  /* 0x20000052ff507230 */ /* 0x000fe20000004100 */
[----:B------:R-:W-:Y:S01]  /*4720*/  F2FP.F16.E4M3.UNPACK_B R11, R7 ;  /* 0x00000007ff0b723e */ /* 0x000fe200020006ff */
[----:B------:R-:W-:Y:S01]  /*4730*/  HADD2.F32 R95, -RZ, R86.H1_H1 ;  /* 0x30000056ff5f7230 */ /* 0x000fe20000004100 */
[----:B------:R-:W-:Y:S01]  /*4740*/  F2FP.SATFINITE.E4M3.F32.PACK_AB_MERGE_C R24, R87, R24, R9 ;  /* 0x000000185718723e */ /* 0x000fe20004807009 */
[----:B------:R-:W-:Y:S02]  /*4750*/  HADD2.F32 R26, -RZ, R14.H0_H0 ;  /* 0x2000000eff1a7230 */ /* 0x000fe40000004100 */
[----:B------:R-:W-:Y:S01]  /*4760*/  FMUL.FTZ R97, R80, R93 ;  /* 0x0000005d50617220 */ /* 0x000fe20000410000 */
[----:B------:R-:W-:Y:S01]  /*4770*/  HADD2.F32 R82, -RZ, R82.H1_H1 ;  /* 0x30000052ff527230 */ /* 0x000fe20000004100 */
[----:B------:R-:W-:Y:S01]  /*4780*/  F2FP.F16.E4M3.UNPACK_B R9, R13 ;  /* 0x0000000dff09723e */ /* 0x000fe200020006ff */
[----:B------:R-:W-:-:S02]  /*4790*/  HADD2.F32 R14, -RZ, R14.H1_H1 ;  /* 0x3000000eff0e7230 */ /* 0x000fc40000004100 */
        /* <DEDUP_REMOVED lines=8> */
[----:B------:R-:W-:Y:S01]  /*4820*/  FFMA.FTZ R95, R82, R91, R95 ;  /* 0x0000005b525f7223 */ /* 0x000fe2000001005f */
        /* <DEDUP_REMOVED lines=18> */
[----:B------:R-:W-:Y:S01]  /*4950*/  F2FP.F16.E4M3.UNPACK_B R84, R7.H1 ;  /* 0x00000007ff54723e */ /* 0x000fe200030006ff */
[-C--:B------:R-:W-:Y:S01]  /*4960*/  FFMA.FTZ R11, R11, R82.reuse, -R80 ;  /* 0x000000520b0b7223 */ /* 0x080fe20000010850 */
[----:B------:R-:W-:Y:S02]  /*4970*/  HADD2.F32 R80, -RZ, R25.H0_H0 ;  /* 0x20000019ff507230 */ /* 0x000fe40000004100 */
[----:B------:R-:W-:Y:S01]  /*4980*/  FFMA.FTZ R10, R10, R82, R85 ;  /* 0x000000520a0a7223 */ /* 0x000fe20000010055 */
[----:B------:R-:W-:Y:S02]  /*4990*/  HADD2.F32 R7, -RZ, R13.H0_H0 ;  /* 0x2000000dff077230 */ /* 0x000fe40000004100 */
[----:B------:R-:W-:Y:S01]  /*49a0*/  FFMA.FTZ R14, R14, R91, -R99 ;  /* 0x0000005b0e0e7223 */ /* 0x000fe20000010863 */
[----:B------:R-:W-:Y:S01]  /*49b0*/  HADD2.F32 R85, -RZ, R84.H0_H0 ;  /* 0x20000054ff557230 */ /* 0x000fe20000004100 */
[----:B------:R-:W-:Y:S01]  /*49c0*/  F2FP.F16.E4M3.UNPACK_B R87, R5 ;  /* 0x00000005ff57723e */ /* 0x000fe200020006ff */
[----:B------:R-:W-:Y:S01]  /*49d0*/  HADD2.F32 R82, -RZ, R6.H0_H0 ;  /* 0x20000006ff527230 */ /* 0x000fe20000004100 */
[----:B------:R-:W-:Y:S01]  /*49e0*/  F2FP.SATFINITE.E4M3.F32.PACK_AB_MERGE_C R92, R101, R92, RZ ;  /* 0x0000005c655c723e */ /* 0x000fe200048070ff */
[----:B------:R-:W-:-:S02]  /*49f0*/  HADD2.F32 R25, -RZ, R25.H1_H1 ;  /* 0x30000019ff197230 */ /* 0x000fc40000004100 */
[CC--:B------:R-:W-:Y:S01]  /*4a00*/  FMUL.FTZ R88, R80.reuse, R85.reuse ;  /* 0x0000005550587220 */ /* 0x0c0fe20000410000 */
[----:B------:R-:W-:Y:S01]  /*4a10*/  FMUL.FTZ R85, R7, R85 ;  /* 0x0000005507557220 */ /* 0x000fe20000410000 */
[----:B------:R-:W-:Y:S01]  /*4a20*/  HADD2.F32 R86, -RZ, R84.H1_H1 ;  /* 0x30000054ff567230 */ /* 0x000fe20000004100 */
[----:B------:R-:W-:Y:S01]  /*4a30*/  F2FP.SATFINITE.E4M3.F32.PACK_AB_MERGE_C R94, R103, R94, RZ ;  /* 0x0000005e675e723e */ /* 0x000fe200048070ff */
[----:B------:R-:W-:Y:S02]  /*4a40*/  HADD2.F32 R13, -RZ, R13.H1_H1 ;  /* 0x3000000dff0d7230 */ /* 0x000fe40000004100 */
[-C--:B------:R-:W-:Y:S01]  /*4a50*/  FFMA.FTZ R91, R80, R82.reuse, R85 ;  /* 0x00000052505b7223 */ /* 0x080fe20000010055 */
[----:B------:R-:W-:Y:S02]  /*4a60*/  HADD2.F32 R84, -RZ, R6.H1_H1 ;  /* 0x30000006ff547230 */ /* 0x000fe40000004100 */
[----:B------:R-:W-:Y:S01]  /*4a70*/  FFMA.FTZ R6, R7, R82, -R88 ;  /* 0x0000005207067223 */ /* 0x000fe20000010858 */
[----:B------:R-:W-:Y:S01]  /*4a80*/  F2FP.F16.E4M3.UNPACK_B R80, R27 ;  /* 0x0000001bff50723e */ /* 0x000fe200020006ff */
[-C--:B------:R-:W-:Y:S01]  /*4a90*/  FMUL.FTZ R90, R25, R86.reuse ;  /* 0x00000056195a7220 */ /* 0x080fe20000410000 */
[----:B------:R-:W-:Y:S01]  /*4aa0*/  F2FP.F16.E4M3.UNPACK_B R7, R15 ;  /* 0x0000000fff07723e */ /* 0x000fe200020006ff */
[C---:B------:R-:W-:Y:S01]  /*4ab0*/  FMUL.FTZ R86, R13.reuse, R86 ;  /* 0x000000560d567220 */ /* 0x040fe20000410000 */
        /* <DEDUP_REMOVED lines=8> */
[----:B------:R-:W-:Y:S01]  /*4b40*/  F2FP.SATFINITE.E4M3.F32.PACK_AB_MERGE_C R14, R14, R97, R92 ;  /* 0x000000610e0e723e */ /* 0x000fe2000480705c */
[----:B------:R-:W-:Y:S01]  /*4b50*/  FFMA.FTZ R92, R25, R84, R86 ;  /* 0x00000054195c7223 */ /* 0x000fe20000010056 */
[----:B------:R-:W-:Y:S01]  /*4b60*/  F2FP.SATFINITE.E4M3.F32.PACK_AB_MERGE_C R26, R95, R26, R94 ;  /* 0x0000001a5f1a723e */ /* 0x000fe2000480705e */
[----:B------:R-:W-:Y:S01]  /*4b70*/  HADD2.F32 R25, -RZ, R15.H0_H0 ;  /* 0x2000000fff197230 */ /* 0x000fe20000004100 */
[----:B------:R-:W-:Y:S01]  /*4b80*/  F2FP.F16.E4M3.UNPACK_B R84, R4.H1 ;  /* 0x00000004ff54723e */ /* 0x000fe200030006ff */
[----:B------:R-:W-:-:S02]  /*4b90*/  HADD2.F32 R4, -RZ, R27.H0_H0 ;  /* 0x2000001bff047230 */ /* 0x000fc40000004100 */
[CC--:B------:R-:W-:Y:S01]  /*4ba0*/  FMUL.FTZ R94, R82.reuse, R89.reuse ;  /* 0x00000059525e7220 */ /* 0x0c0fe20000410000 */
[--C-:B------:R-:W-:Y:S02]  /*4bb0*/  HADD2.F32 R90, -RZ, R88.reuse.H0_H0 ;  /* 0x20000058ff5a7230 */ /* 0x100fe40000004100 */
[----:B------:R-:W-:Y:S01]  /*4bc0*/  FMUL.FTZ R89, R13, R89 ;  /* 0x000000590d597220 */ /* 0x000fe20000410000 */
[----:B------:R-:W-:Y:S01]  /*4bd0*/  HADD2.F32 R85, -RZ, R5.H0_H0 ;  /* 0x20000005ff557230 */ /* 0x000fe20000004100 */
[----:B------:R-:W-:Y:S01]  /*4be0*/  F2FP.SATFINITE.E4M3.F32.PACK_AB_MERGE_C R6, R93, R6, RZ ;  /* 0x000000065d06723e */ /* 0x000fe200048070ff */
[----:B------:R-:W-:Y:S02]  /*4bf0*/  HADD2.F32 R27, -RZ, R27.H1_H1 ;  /* 0x3000001bff1b7230 */ /* 0x000fe40000004100 */
[----:B------:R-:W-:Y:S01]  /*4c00*/  FMUL.FTZ R95, R25, R90 ;  /* 0x0000005a195f7220 */ /* 0x000fe20000410000 */
[----:B------:R-:W-:Y:S02]  /*4c10*/  HADD2.F32 R88, -RZ, R88.H1_H1 ;  /* 0x30000058ff587230 */ /* 0x000fe40000004100 */
[----:B------:R-:W-:Y:S01]  /*4c20*/  FFMA.FTZ R89, R82, R85, R89 ;  /* 0x0000005552597223 */ /* 0x000fe20000010059 */
[----:B------:R-:W-:-:S02]  /*4c30*/  HADD2.F32 R15, -RZ, R15.H1_H1 ;  /* 0x3000000fff0f7230 */ /* 0x000fc40000004100 */
[C---:B------:R-:W-:Y:S01]  /*4c40*/  FMUL.FTZ R96, R4.reuse, R90 ;  /* 0x0000005a04607220 */ /* 0x040fe20000410000 */
[----:B------:R-:W-:Y:S02]  /*4c50*/  HADD2.F32 R86, -RZ, R84.H0_H0 ;  /* 0x20000054ff567230 */ /* 0x000fe40000004100 */
[-C--:B------:R-:W-:Y:S01]  /*4c60*/  FMUL.FTZ R82, R27, R88.reuse ;  /* 0x000000581b527220 */ /* 0x080fe20000410000 */
[----:B------:R-:W-:Y:S02]  /*4c70*/  HADD2.F32 R80, -RZ, R80.H1_H1 ;  /* 0x30000050ff507230 */ /* 0x000fe40000004100 */
[----:B------:R-:W-:Y:S01]  /*4c80*/  FMUL.FTZ R88, R15, R88 ;  /* 0x000000580f587220 */ /* 0x000fe20000410000 */
[----:B------:R-:W-:Y:S02]  /*4c90*/  HADD2.F32 R87, -RZ, R87.H1_H1 ;  /* 0x30000057ff577230 */ /* 0x000fe40000004100 */
[----:B------:R-:W-:Y:S01]  /*4ca0*/  FFMA.FTZ R95, R4, R86, R95 ;  /* 0x00000056045f7223 */ /* 0x000fe2000001005f */
[----:B------:R-:W-:-:S02]  /*4cb0*/  HADD2.F32 R7, -RZ, R7.H1_H1 ;  /* 0x30000007ff077230 */ /* 0x000fc40000004100 */
[----:B------:R-:W-:Y:S01]  /*4cc0*/  FFMA.FTZ R96, R25, R86, -R96 ;  /* 0x0000005619607223 */ /* 0x000fe20000010860 */
[----:B------:R-:W-:Y:S02]  /*4cd0*/  HADD2.F32 R84, -RZ, R84.H1_H1 ;  /* 0x30000054ff547230 */ /* 0x000fe40000004100 */
[CC--:B------:R-:W-:Y:S01]  /*4ce0*/  FMUL.FTZ R4, R80.reuse, R87.reuse ;  /* 0x0000005750047220 */ /* 0x0c0fe20000410000 */
[----:B------:R-:W-:Y:S02]  /*4cf0*/  HADD2.F32 R5, -RZ, R5.H1_H1 ;  /* 0x30000005ff057230 */ /* 0x000fe40000004100 */
[----:B------:R-:W-:Y:S01]  /*4d00*/  FMUL.FTZ R87, R7, R87 ;  /* 0x0000005707577220 */ /* 0x000fe20000410000 */
[----:B------:R-:W-:Y:S01]  /*4d10*/  FFMA.FTZ R94, R13, R85, -R94 ;  /* 0x000000550d5e7223 */ /* 0x000fe2000001085e */
        /* <DEDUP_REMOVED lines=11> */
.L_x_12273:
[----:B------:R-:W-:Y:S05]  /*4dd0*/  BSYNC B1 ;  /* 0x0000000000017941 */ /* 0x000fea0003800000 */
.L_x_12272:
        /* <DEDUP_REMOVED lines=10> */
.L_x_12255:
[----:B------:R-:W2:Y:S02]  /*4e80*/  LDL R4, [R1+0xc] ;  /* 0x00000c0001047983 */ /* 0x000ea40000100800 */
[----:B--2---:R-:W-:-:S13]  /*4e90*/  ISETP.NE.AND P0, PT, R4, 0x3, PT ;  /* 0x000000030400780c */ /* 0x004fda0003f05270 */
[----:B------:R-:W-:Y:S05]  /*4ea0*/  @!P0 BRA `(.L_x_12274) ;  /* 0x0000000000048947 */ /* 0x000fea0003800000 */
[----:B------:R-:W-:Y:S01]  /*4eb0*/  BPT.TRAP 0x1 ;  /* 0x000000040000795c */ /* 0x000fe20000300000 */
.L_x_12274:
[----:B------:R-:W2:Y:S01]  /*4ec0*/  LDL R4, [R1+0x14] ;  /* 0x0000140001047983 */ /* 0x000ea20000100800 */
[----:B------:R-:W-:Y:S01]  /*4ed0*/  IMAD R74, R157, 0x8, R18 ;  /* 0x000000089d4a7824 */ /* 0x000fe200078e0212 */
[----:B------:R-:W-:Y:S01]  /*4ee0*/  BSSY B1, `(.L_x_12275) ;  /* 0x0000006000017945 */ /* 0x000fe20003800000 */
[----:B--2---:R-:W-:Y:S01]  /*4ef0*/  SHF.L.U32 R77, R4, 0x1f, RZ ;  /* 0x0000001f044d7819 */ /* 0x004fe200000006ff */
[----:B------:R-:W-:-:S03]  /*4f00*/  IMAD R4, R47, -0xa0, R50 ;  /* 0xffffff602f047824 */ /* 0x000fc600078e0232 */
[----:B------:R-:W0:Y:S02]  /*4f10*/  SYNCS.PHASECHK.TRANS64.TRYWAIT P1, [R74+URZ+0x13290], R77 ;  /* 0x0132904d4a0075a7 */ /* 0x000e24000802017f */
[----:B------:R-:W-:Y:S01]  /*4f20*/  VIMNMX R4, R4, 0xa0, PT ;  /* 0x000000a004047848 */ /* 0x000fe20003fe0100 */
[----:B0-----:R-:W-:Y:S06]  /*4f30*/  @!P1 BRA `(.L_x_12276) ;  /* 0x0000020000009947 */ /* 0x001fec0003800000 */
.L_x_12565:
[----:B------:R-:W-:Y:S05]  /*4f40*/  BSYNC B1 ;  /* 0x0000000000017941 */ /* 0x000fea0003800000 */
.L_x_12275:
[----:B------:R-:W1:Y:S02]  /*4f50*/  S2R R5, SR_TID.X ;  /* 0x0000000000057919 */ /* 0x000e640000002100 */
[C---:B-1----:R-:W-:Y:S02]  /*4f60*/  VIADD R6, R5.reuse, 0xffffff80 ;  /* 0xffffff8005067836 */ /* 0x042fe40000000000 */
[----:B------:R-:W-:-:S05]  /*4f70*/  VIADD R5, R5, 0xffffff80 ;  /* 0xffffff8005057836 */ /* 0x000fca0000000000 */
[----:B------:R-:W-:-:S04]  /*4f80*/  LEA.HI R5, R5, R6, RZ, 0x1 ;  /* 0x0000000605057211 */ /* 0x000fc800078f08ff */
[----:B------:R-:W-:-:S04]  /*4f90*/  SHF.R.S32.HI R5, RZ, 0x1, R5 ;  /* 0x00000001ff057819 */ /* 0x000fc80000011405 */
[----:B------:R-:W-:-:S13]  /*4fa0*/  ISETP.GE.AND P1, PT, R5, R4, PT ;  /* 0x000000040500720c */ /* 0x000fda0003f26270 */
[----:B------:R-:W-:Y:S05]  /*4fb0*/  @P1 BRA `(.L_x_12262) ;  /* 0x0000000000101947 */ /* 0x000fea0003800000 */
[----:B------:R-:W1:Y:S04]  /*4fc0*/  @!P3 LDS.128 R4, [R76+0xe000] ;  /* 0x00e000004c04b984 */ /* 0x000e680000000c00 */
[----:B------:R-:W2:Y:S04]  /*4fd0*/  @!P2 LDS.128 R8, [R72+0xe000] ;  /* 0x00e000004808a984 */ /* 0x000ea80000000c00 */
[----:B-1----:R1:W-:Y:S04]  /*4fe0*/  @!P3 STG.E.128 desc[UR44][R12.64], R4 ;  /* 0x000000040c00b986 */ /* 0x0023e8000c101d2c */
[----:B--2---:R1:W-:Y:S02]  /*4ff0*/  @!P2 STG.E.128 desc[UR44][R12.64+0x20], R8 ;  /* 0x000020080c00a986 */ /* 0x0043e4000c101d2c */
.L_x_12262:
[----:B------:R-:W-:Y:S05]  /*5000*/  BSYNC B0 ;  /* 0x0000000000007941 */ /* 0x000fea0003800000 */
.L_x_12254:
[----:B-1----:R-:W1:Y:S01]  /*5010*/  S2R R4, SR_TID.X ;  /* 0x0000000000047919 */ /* 0x002e620000002100 */
[----:B------:R-:W-:Y:S01]  /*5020*/  @!PT LDS RZ, [RZ] ;  /* 0x00000000fffff984 */ /* 0x000fe20000000800 */
[----:B------:R-:W-:Y:S01]  /*5030*/  @!PT LDS RZ, [RZ] ;  /* 0x00000000fffff984 */ /* 0x000fe20000000800 */
[----:B------:R-:W-:Y:S01]  /*5040*/  @!PT LDS RZ, [RZ] ;  /* 0x00000000fffff984 */ /* 0x000fe20000000800 */
[----:B------:R-:W-:Y:S01]  /*5050*/  @!PT LDS RZ, [RZ] ;  /* 0x00000000fffff984 */ /* 0x000fe20000000800 */
[----:B------:R5:W-:Y:S06]  /*5060*/  MEMBAR.ALL.CTA ;  /* 0x0000000000007992 */ /* 0x000bec0000008000 */
[----:B-----5:R-:W5:Y:S01]  /*5070*/  FENCE.VIEW.ASYNC.S ;  /* 0x00000000000073c6 */ /* 0x020f620000000000 */
[----:B------:R-:W-:Y:S05]  /*5080*/  WARPSYNC.ALL ;  /* 0x0000000000007948 */ /* 0x000fea0003800000 */
[----:B------:R-:W-:Y:S01]  /*5090*/  BSSY B0, `(.L_x_12277) ;  /* 0x0000009000007945 */ /* 0x000fe20003800000 */
[----:B-1----:R-:W-:Y:S01]  /*50a0*/  LOP3.LUT R4, R4, 0x7f, RZ, 0xc0, !PT ;  /* 0x0000007f04047812 */ /* 0x002fe200078ec0ff */
[----:B-----5:R1:W-:Y:S03]  /*50b0*/  BAR.SYNC.DEFER_BLOCKING R61, 0x80 ;  /* 0x0002003d0000751d */ /* 0x0203e60000010000 */
[----:B------:R-:W-:-:S13]  /*50c0*/  ISETP.NE.AND P5, PT, R4, RZ, PT ;  /* 0x000000ff0400720c */ /* 0x000fda0003fa5270 */
[----:B------:R-:W-:-:S05]  /*50d0*/  @!P5 VIADD R4, R74, 0x132a0 ;  /* 0x000132a04a04d836 */ /* 0x000fca0000000000 */
[----:B------:R-:W-:-:S04]  /*50e0*/  @!P5 PRMT R4, RZ, 0x654, R4 ;  /* 0x00000654ff04d816 */ /* 0x000fc80000000004 */
[----:B------:R1:W-:Y:S01]  /*50f0*/  @!P5 SYNCS.ARRIVE.TRANS64.RED.A1T0 RZ, [R4+URZ], RZ ;  /* 0x000000ff04ffd9a7 */ /* 0x0003e2000810043f */
[----:B------:R-:W-:Y:S05]  /*5100*/  @!P0 BRA `(.L_x_12278) ;  /* 0x0000000000048947 */ /* 0x000fea0003800000 */
[----:B------:R-:W-:Y:S01]  /*5110*/  BPT.TRAP 0x1 ;  /* 0x000000040000795c */ /* 0x000fe20000300000 */
.L_x_12278:
[----:B------:R-:W-:Y:S05]  /*5120*/  BSYNC B0 ;  /* 0x0000000000007941 */ /* 0x000fea0003800000 */
.L_x_12277:
[----:B------:R-:W5:Y:S01]  /*5130*/  SYNCS.PHASECHK.TRANS64.TRYWAIT P0, [R74+URZ+0x132b0], R77 ;  /* 0x0132b04d4a0075a7 */ /* 0x000f62000800017f */
[----:B------:R-:W-:Y:S04]  /*5140*/  BSSY B0, `(.L_x_12279) ;  /* 0x0000002000007945 */ /* 0x000fe80003800000 */
[----:B-----5:R-:W-:Y:S05]  /*5150*/  @!P0 BRA `(.L_x_12280) ;  /* 0x000001fc008c8947 */ /* 0x020fea0003800000 */
.L_x_12566:
[----:B------:R-:W-:Y:S05]  /*5160*/  BSYNC B0 ;  /* 0x0000000000007941 */ /* 0x000fea0003800000 */
.L_x_12279:
        /* <DEDUP_REMOVED lines=11> */
[----:B---3--:R-:W-:-:S04]  /*5220*/  IADD3 R12, P0, R6, UR6, RZ ;  /* 0x00000006060c7c10 */ /* 0x008fc8000ff1e0ff */
[----:B------:R-:W-:Y:S02]  /*5230*/  IADD3.X R13, R7, UR7, R5, P0, !PT ;  /* 0x00000007070d7c10 */ /* 0x000fe400087fe405 */
[----:B------:R-:W-:-:S13]  /*5240*/  ISETP.GE.AND P0, PT, R22, UR4, PT ;  /* 0x0000000416007c0c */ /* 0x000fda000bf06270 */
[----:B------:R-:W1:Y:S04]  /*5250*/  @!P0 LDS.128 R4, [R76+0x6000] ;  /* 0x006000004c048984 */ /* 0x000e680000000c00 */
[----:B-1----:R-:W-:Y:S01]  /*5260*/  @!P0 STG.E.128 desc[UR44][R12.64], R4 ;  /* 0x000000040c008986 */ /* 0x002fe2000c101d2c */
[----:B------:R-:W-:-:S13]  /*5270*/  ISETP.GE.AND P0, PT, R78, UR4, PT ;  /* 0x000000044e007c0c */ /* 0x000fda000bf06270 */
[----:B------:R-:W1:Y:S04]  /*5280*/  @!P0 LDS.128 R8, [R72+0x6000] ;  /* 0x0060000048088984 */ /* 0x000e680000000c00 */
[----:B-1----:R1:W-:Y:S02]  /*5290*/  @!P0 STG.E.128 desc[UR44][R12.64+0x20], R8 ;  /* 0x000020080c008986 */ /* 0x0023e4000c101d2c */
.L_x_12282:
[----:B------:R-:W-:Y:S05]  /*52a0*/  BSYNC B0 ;  /* 0x0000000000007941 */ /* 0x000fea0003800000 */
.L_x_12281:
[----:B------:R-:W5:Y:S01]  /*52b0*/  LDL.LU R5, [R1+0x14] ;  /* 0x0000140001057983 */ /* 0x000f620000300800 */
[----:B------:R-:W-:Y:S01]  /*52c0*/  VIADD R157, R157, 0x1 ;  /* 0x000000019d9d7836 */ /* 0x000fe20000000000 */
[----:B------:R-:W-:Y:S01]  /*52d0*/  LOP3.LUT P6, RZ, R16, 0x2, RZ, 0xc0, !PT ;  /* 0x0000000210ff7812 */ /* 0x000fe200078cc0ff */
[----:B0-----:R-:W-:Y:S01]  /*52e0*/  @!P5 VIADD R74, R74, 0x132c0 ;  /* 0x000132c04a4ad836 */ /* 0x001fe20000000000 */
[----:B------:R-:W-:Y:S01]  /*52f0*/  @!PT LDS RZ, [RZ] ;  /* 0x00000000fffff984 */ /* 0x000fe20000000800 */
[----:B------:R-:W-:Y:S01]  /*5300*/  @!PT LDS RZ, [RZ] ;  /* 0x00000000fffff984 */ /* 0x000fe20000000800 */
[----:B------:R-:W-:Y:S01]  /*5310*/  @!PT LDS RZ, [RZ] ;  /* 0x00000000fffff984 */ /* 0x000fe20000000800 */
[----:B------:R-:W-:Y:S01]  /*5320*/  @!PT LDS RZ, [RZ] ;  /* 0x00000000fffff984 */ /* 0x000fe20000000800 */
[----:B------:R0:W-:Y:S06]  /*5330*/  MEMBAR.ALL.CTA ;  /* 0x0000000000007992 */ /* 0x0001ec0000008000 */
[----:B0-----:R-:W0:Y:S02]  /*5340*/  FENCE.VIEW.ASYNC.S ;  /* 0x00000000000073c6 */ /* 0x001e240000000000 */
[----:B0-----:R0:W-:Y:S01]  /*5350*/  BAR.SYNC.DEFER_BLOCKING R61, 0x80 ;  /* 0x0002003d0000751d */ /* 0x0011e20000010000 */
[----:B------:R-:W-:-:S02]  /*5360*/  ISETP.NE.AND P1, PT, R157, 0x2, PT ;  /* 0x000000029d00780c */ /* 0x000fc40003f25270 */
[----:B------:R-:W-:Y:S02]  /*5370*/  @!P5 PRMT R74, RZ, 0x654, R74 ;  /* 0x00000654ff4ad816 */ /* 0x000fe4000000004a */
[----:B-1----:R-:W-:Y:S02]  /*5380*/  SEL R4, RZ, 0x1, P1 ;  /* 0x00000001ff047807 */ /* 0x002fe40000800000 */
[----:B------:R-:W-:Y:S02]  /*5390*/  PLOP3.LUT P0, PT, PT, PT, PT, 0x8, 0x0 ;  /* 0x000000000000781c */ /* 0x000fe40003f0e170 */
[----:B------:R-:W-:Y:S01]  /*53a0*/  SEL R157, R157, RZ, P1 ;  /* 0x000000ff9d9d7207 */ /* 0x000fe20000800000 */
[----:B------:R0:W-:Y:S01]  /*53b0*/  @!P5 SYNCS.ARRIVE.TRANS64.RED.A1T0 RZ, [R74+URZ], RZ ;  /* 0x000000ff4affd9a7 */ /* 0x0001e2000810043f */
[----:B-----5:R-:W-:-:S05]  /*53c0*/  LOP3.LUT R5, R5, R4, RZ, 0x3c, !PT ;  /* 0x0000000405057212 */ /* 0x020fca00078e3cff */
[----:B------:R0:W-:Y:S01]  /*53d0*/  STL [R1+0x14], R5 ;  /* 0x0000140501007387 */ /* 0x0001e20000100800 */
[----:B------:R-:W-:Y:S05]  /*53e0*/  @P6 BRA `(.L_x_12283) ;  /* 0xffffffd000e06947 */ /* 0x000fea000383ffff */
.L_x_12249:
[----:B------:R-:W2:Y:S01]  /*53f0*/  LDL R8, [R1+0x1c] ;  /* 0x00001c0001087983 */ /* 0x000ea20000100800 */
[----:B------:R-:W1:Y:S01]  /*5400*/  LDC R0, c[0x0][0x448] ;  /* 0x00011200ff007b82 */ /* 0x000e620000000800 */
[----:B------:R-:W-:Y:S07]  /*5410*/  BSSY B0, `(.L_x_12284) ;  /* 0x000000d000007945 */ /* 0x000fee0003800000 */
[----:B------:R-:W3:Y:S01]  /*5420*/  LDC.64 R6, c[0x0][0x9e0] ;  /* 0x00027800ff067b82 */ /* 0x000ee20000000a00 */
[----:B-1----:R-:W-:-:S02]  /*5430*/  ISETP.NE.AND P1, PT, R0, 0x1, PT ;  /* 0x000000010000780c */ /* 0x002fc40003f25270 */
[----:B---3--:R-:W-:-:S11]  /*5440*/  ISETP.GE.AND P2, PT, R7, 0x1, PT ;  /* 0x000000010700780c */ /* 0x008fd60003f46270 */
[----:B------:R-:W1:Y:S08]  /*5450*/  @P1 LDC R0, c[0x0][0x44c] ;  /* 0x00011300ff001b82 */ /* 0x000e700000000800 */
[----:B0-----:R-:W0:Y:S01]  /*5460*/  @P1 LDC R5, c[0x0][0x450] ;  /* 0x00011400ff051b82 */ /* 0x001e220000000800 */
[----:B--2---:R-:W-:-:S04]  /*5470*/  VIADD R3, R8, 0xbf ;  /* 0x000000bf08037836 */ /* 0x004fc80000000000 */
[----:B-1----:R-:W-:-:S05]  /*5480*/  @P1 IMAD.HI.U32 R0, R3, R0, RZ ;  /* 0x0000000003001227 */ /* 0x002fca00078e00ff */
[----:B0-----:R-:W-:-:S05]  /*5490*/  @P1 SHF.R.U32.HI R3, RZ, R5, R0 ;  /* 0x00000005ff031219 */ /* 0x001fca0000011600 */
[----:B------:R-:W-:Y:S01]  /*54a0*/  IMAD.IADD R3, R48, 0x1, R3 ;  /* 0x0000000130037824 */ /* 0x000fe200078e0203 */
[----:B------:R-:W-:Y:S06]  /*54b0*/  @P0 BRA `(.L_x_12285) ;  /* 0x0000000000080947 */ /* 0x000fec0003800000 */
[----:B------:R-:W0:Y:S02]  /*54c0*/  FENCE.VIEW.ASYNC.G ;  /* 0x00000000000073c6 */ /* 0x000e240000000100 */
[----:B0-----:R-:W-:Y:S06]  /*54d0*/  BAR.ARV 0xc, 0x200 ;  /* 0x0308000000007b1d */ /* 0x001fec0000002000 */
.L_x_12285:
[----:B------:R-:W-:Y:S05]  /*54e0*/  BSYNC B0 ;  /* 0x0000000000007941 */ /* 0x000fea0003800000 */
.L_x_12284:
        /* <DEDUP_REMOVED lines=13> */
.L_x_12288:
[----:B------:R-:W-:-:S13]  /*55c0*/  ISETP.NE.AND P0, PT, R7, 0x1, PT ;  /* 0x000000010700780c */ /* 0x000fda0003f05270 */
[----:B------:R-:W0:Y:S02]  /*55d0*/  @P0 LDC.64 R4, c[0x0][0x9e8] ;  /* 0x00027a00ff040b82 */ /* 0x000e240000000a00 */
[----:B0-----:R-:W-:-:S05]  /*55e0*/  @P0 IMAD.HI.U32 R4, R2, R4, RZ ;  /* 0x0000000402040227 */ /* 0x001fca00078e00ff */
[----:B------:R-:W-:-:S07]  /*55f0*/  @P0 SHF.R.U32.HI R2, RZ, R5, R4 ;  /* 0x00000005ff020219 */ /* 0x000fce0000011604 */
.L_x_12289:
[----:B------:R-:W-:Y:S05]  /*5600*/  BSYNC B0 ;  /* 0x0000000000007941 */ /* 0x000fea0003800000 */
.L_x_12287:
[----:B------:R-:W-:-:S05]  /*5610*/  IMAD R3, R2, R7, R7 ;  /* 0x0000000702037224 */ /* 0x000fca00078e0207 */
[----:B------:R-:W-:-:S07]  /*5620*/  VIMNMX R0, R0, R3, PT ;  /* 0x0000000300007248 */ /* 0x000fce0003fe0100 */
.L_x_12286:
[----:B------:R-:W0:Y:S01]  /*5630*/  @P1 LDC R2, c[0x0][0x44c] ;  /* 0x00011300ff021b82 */ /* 0x000e220000000800 */
[----:B------:R-:W-:Y:S01]  /*5640*/  VIADD R0, R0, 0x9f ;  /* 0x0000009f00007836 */ /* 0x000fe20000000000 */
[----:B------:R-:W-:-:S03]  /*5650*/  ULDC UR4, c[0x0][0x9dc] ;  /* 0x0002770000047ab9 */ /* 0x000fc60000000800 */
[----:B------:R-:W-:-:S03]  /*5660*/  IMAD.HI R0, R0, 0x66666667, RZ ;  /* 0x6666666700007827 */ /* 0x000fc600078e02ff */
[----:B------:R-:W1:Y:S02]  /*5670*/  @P1 LDC R5, c[0x0][0x450] ;  /* 0x00011400ff051b82 */ /* 0x000e640000000800 */
[----:B------:R-:W-:-:S04]  /*5680*/  SHF.R.U32.HI R3, RZ, 0x1f, R0 ;  /* 0x0000001fff037819 */ /* 0x000fc80000011600 */
[----:B------:R-:W-:-:S04]  /*5690*/  LEA.HI.SX32 R3, R0, R3, 0x1a ;  /* 0x0000000300037211 */ /* 0x000fc800078fd2ff */
[----:B------:R-:W-:Y:S01]  /*56a0*/  VIMNMX R9, R46, R3, PT ;  /* 0x000000032e097248 */ /* 0x000fe20003fe0100 */
[----:B0-----:R-:W-:-:S04]  /*56b0*/  @P1 IMAD.HI.U32 R4, R8, R2, RZ ;  /* 0x0000000208041227 */ /* 0x001fc800078e00ff */
        /* <DEDUP_REMOVED lines=15> */
.L_x_12292:
[----:B------:R-:W-:-:S13]  /*57b0*/  ISETP.NE.AND P0, PT, R7, 0x1, PT ;  /* 0x000000010700780c */ /* 0x000fda0003f05270 */
[----:B------:R-:W0:Y:S02]  /*57c0*/  @P0 LDC.64 R4, c[0x0][0x9e8] ;  /* 0x00027a00ff040b82 */ /* 0x000e240000000a00 */
[----:B0-----:R-:W-:-:S05]  /*57d0*/  @P0 IMAD.HI.U32 R4, R0, R4, RZ ;  /* 0x0000000400040227 */ /* 0x001fca00078e00ff */
[----:B------:R-:W-:-:S07]  /*57e0*/  @P0 SHF.R.U32.HI R0, RZ, R5, R4 ;  /* 0x00000005ff000219 */ /* 0x000fce0000011604 */
.L_x_12293:
[----:B------:R-:W-:Y:S05]  /*57f0*/  BSYNC B0 ;  /* 0x0000000000007941 */ /* 0x000fea0003800000 */
.L_x_12291:
[----:B------:R-:W-:-:S05]  /*5800*/  IMAD R3, R0, R7, RZ ;  /* 0x0000000700037224 */ /* 0x000fca00078e02ff */
[----:B------:R-:W-:-:S07]  /*5810*/  VIMNMX R2, R2, R3, !PT ;  /* 0x0000000302027248 */ /* 0x000fce0007fe0100 */
.L_x_12290:
[----:B------:R-:W-:Y:S01]  /*5820*/  IMAD.HI R2, R2, 0x66666667, RZ ;  /* 0x6666666702027827 */ /* 0x000fe200078e02ff */
[----:B------:R-:W-:Y:S03]  /*5830*/  BSSY B0, `(.L_x_12294) ;  /* 0x0000027000007945 */ /* 0x000fe60003800000 */
[----:B------:R-:W-:Y:S01]  /*5840*/  IMAD.MOV.U32 R104, RZ, RZ, RZ ;  /* 0x000000ffff687224 */ /* 0x000fe200078e00ff */
[----:B------:R-:W-:-:S04]  /*5850*/  SHF.R.U32.HI R3, RZ, 0x1f, R2 ;  /* 0x0000001fff037819 */ /* 0x000fc80000011602 */
[----:B------:R-:W-:-:S04]  /*5860*/  LEA.HI.SX32 R3, R2, R3, 0x1a ;  /* 0x0000000302037211 */ /* 0x000fc800078fd2ff */
        /* <DEDUP_REMOVED lines=35> */
.L_x_12295:
[----:B------:R-:W-:Y:S05]  /*5aa0*/  BSYNC B0 ;  /* 0x0000000000007941 */ /* 0x000fea0003800000 */
.L_x_12294:
[----:B------:R-:W2:Y:S01]  /*5ab0*/  LDL R0, [R1+0x6c] ;  /* 0x00006c0001007983 */ /* 0x000ea20000100800 */
[----:B------:R-:W-:Y:S02]  /*5ac0*/  PLOP3.LUT P0, PT, PT, PT, PT, 0x80, 0x0 ;  /* 0x000000000000781c */ /* 0x000fe40003f0f070 */
[----:B------:R-:W-:Y:S01]  /*5ad0*/  CS2R R28, SRZ ;  /* 0x00000000001c7805 */ /* 0x000fe2000001ff00 */
[----:B------:R-:W-:Y:S01]  /*5ae0*/  IMAD.MOV.U32 R2, RZ, RZ, RZ ;  /* 0x000000ffff027224 */ /* 0x000fe200078e00ff */
[----:B----4-:R-:W-:Y:S02]  /*5af0*/  CS2R R24, SRZ ;  /* 0x0000000000187805 */ /* 0x010fe4000001ff00 */
        /* <DEDUP_REMOVED lines=15> */
[----:B--2---:R-:W-:Y:S02]  /*5bf0*/  IMAD R3, R0, R104, R11 ;  /* 0x0000006800037224 */ /* 0x004fe400078e020b */
        /* <DEDUP_REMOVED lines=12> */
[----:B------:R-:W-:-:S06]  /*5cc0*/  SHF.R.S32.HI R0, RZ, 0x7, R0 ;  /* 0x00000007ff007819 */ /* 0x000fcc0000011400 */
        /* <DEDUP_REMOVED lines=24> */
.L_x_12298:
[----:B------:R-:W-:Y:S05]  /*5e50*/  BSYNC B6 ;  /* 0x0000000000067941 */ /* 0x000fea0003800000 */
.L_x_12297:
        /* <DEDUP_REMOVED lines=50> */
.L_x_12302:
[----:B-1----:R1:W2:Y:S02]  /*6180*/  SYNCS.PHASECHK.TRANS64.TRYWAIT P0, [R18+URZ+0x13200], R3 ;  /* 0x01320003120075a7 */ /* 0x0022a4000800017f */
[----:B--2---:R-:W-:Y:S05]  /*6190*/  @!P0 NANOSLEEP.SYNCS 0x989680 ;  /* 0x009896800000895d */ /* 0x004fea0003900000 */
[----:B------:R-:W2:Y:S02]  /*61a0*/  @!P0 SYNCS.PHASECHK.TRANS64 P0, [R18+URZ+0x13200], R3 ;  /* 0x01320003120085a7 */ /* 0x000ea4000800007f */
[----:B--2---:R-:W-:Y:S05]  /*61b0*/  @!P0 BRA `(.L_x_12302) ;  /* 0xfffffffc00f08947 */ /* 0x004fea000383ffff */
.L_x_12301:
[----:B------:R-:W-:Y:S05]  /*61c0*/  BSYNC B0 ;  /* 0x0000000000007941 */ /* 0x000fea0003800000 */
.L_x_12300:
[----:B------:R-:W-:Y:S05]  /*61d0*/  BRA `(.L_x_12303) ;  /* 0x0000002c00387947 */ /* 0x000fea0003800000 */
.L_x_12299:
        /* <DEDUP_REMOVED lines=30> */
.L_x_12305:
[----:B------:R-:W-:Y:S05]  /*63c0*/  BSYNC B6 ;  /* 0x0000000000067941 */ /* 0x000fea0003800000 */
.L_x_12304:
[----:B------:R-:W2:Y:S01]  /*63d0*/  LDL R20, [R1+0x1c] ;  /* 0x00001c0001147983 */ /* 0x000ea20000100800 */
[----:B------:R-:W-:Y:S01]  /*63e0*/  ULDC.U8 UR4, c[0x0][0x410] ;  /* 0x0001040000047ab9 */ /* 0x000fe20000000000 */
[----:B------:R-:W0:Y:S01]  /*63f0*/  S2R R21, SR_TID.X ;  /* 0x0000000000157919 */ /* 0x000e220000002100 */
[----:B------:R-:W-:Y:S01]  /*6400*/  ISETP.NE.AND P0, PT, RZ, UR4, PT ;  /* 0x00000004ff007c0c */ /* 0x000fe2000bf05270 */
[----:B------:R-:W-:Y:S01]  /*6410*/  BSSY B0, `(.L_x_12306) ;  /* 0x00002a2000007945 */ /* 0x000fe20003800000 */
[C---:B0-----:R-:W-:Y:S02]  /*6420*/  VIADD R34, R21.reuse, 0xffffff80 ;  /* 0xffffff8015227836 */ /* 0x041fe40000000000 */
[----:B------:R-:W-:-:S05]  /*6430*/  VIADD R32, R21, 0xffffff80 ;  /* 0xffffff8015207836 */ /* 0x000fca0000000000 */
[----:B------:R-:W-:-:S04]  /*6440*/  LEA.HI R32, R32, R34, RZ, 0x1 ;  /* 0x0000002220207211 */ /* 0x000fc800078f08ff */
[----:B------:R-:W-:-:S05]  /*6450*/  SHF.R.S32.HI R32, RZ, 0x1, R32 ;  /* 0x00000001ff207819 */ /* 0x000fca0000011420 */
[----:B--2---:R-:W-:Y:S01]  /*6460*/  IMAD.IADD R10, R32, 0x1, R20 ;  /* 0x00000001200a7824 */ /* 0x004fe200078e0214 */
[----:B------:R-:W-:Y:S06]  /*6470*/  @!P0 BRA `(.L_x_12307) ;  /* 0x0000001400548947 */ /* 0x000fec0003800000 */
        /* <DEDUP_REMOVED lines=32> */
.L_x_12572:
[----:B0-----:R-:W5:Y:S04]  /*6680*/  LDL R5, [R1+0x4] ;  /* 0x0000040001057983 */ /* 0x001f680000100800 */
[----:B------:R-:W2:Y:S01]  /*6690*/  LDL R6, [R1+0x68] ;  /* 0x0000680001067983 */ /* 0x000ea20000100800 */
[----:B------:R-:W-:Y:S01]  /*66a0*/  BSSY B1, `(.L_x_12309) ;  /* 0x0000023000017945 */ /* 0x000fe20003800000 */
[----:B------:R-:W-:Y:S02]  /*66b0*/  CS2R R12, SRZ ;  /* 0x00000000000c7805 */ /* 0x000fe4000001ff00 */
[----:B------:R-:W-:Y:S01]  /*66c0*/  CS2R R8, SRZ ;  /* 0x0000000000087805 */ /* 0x000fe2000001ff00 */
[----:B-----5:R-:W-:Y:S01]  /*66d0*/  IMAD R29, R5, R20, RZ ;  /* 0x00000014051d7224 */ /* 0x020fe200078e02ff */
[----:B------:R-:W-:-:S02]  /*66e0*/  CS2R R20, SRZ ;  /* 0x0000000000147805 */ /* 0x000fc4000001ff00 */
[----:B--2---:R-:W-:Y:S02]  /*66f0*/  LEA.HI R5, R6, R6, RZ, 0x1 ;  /* 0x0000000606057211 */ /* 0x004fe400078f08ff */
[----:B------:R-:W-:Y:S02]  /*6700*/  ISETP.GE.AND P0, PT, R10, R29, PT ;  /* 0x0000001d0a00720c */ /* 0x000fe40003f06270 */
[----:B------:R-:W-:Y:S02]  /*6710*/  CS2R R10, SRZ ;  /* 0x00000000000a7805 */ /* 0x000fe4000001ff00 */
[----:B------:R-:W-:-:S05]  /*6720*/  LOP3.LUT R5, R5, 0xfffffffe, RZ, 0xc0, !PT ;  /* 0xfffffffe05057812 */ /* 0x000fca00078ec0ff */
[----:B------:R-:W-:-:S05]  /*6730*/  IMAD.IADD R5, R6, 0x1, -R5 ;  /* 0x0000000106057824 */ /* 0x000fca00078e0a05 */
[----:B------:R-:W-:Y:S01]  /*6740*/  SHF.L.U32 R5, R5, 0x1f, RZ ;  /* 0x0000001f05057819 */ /* 0x000fe200000006ff */
[----:B------:R-:W-:Y:S06]  /*6750*/  @P0 BRA `(.L_x_12310) ;  /* 0x00000000005c0947 */ /* 0x000fec0003800000 */
[----:B------:R-:W2:Y:S01]  /*6760*/  LDL.64 R30, [R1+0x20] ;  /* 0x00002000011e7983 */ /* 0x000ea20000100a00 */
[----:B------:R-:W-:-:S03]  /*6770*/  ULDC UR4, c[0x0][0x3f4] ;  /* 0x0000fd0000047ab9 */ /* 0x000fc60000000800 */
[----:B------:R-:W3:Y:S01]  /*6780*/  LDL R15, [R1+0x34] ;  /* 0x00003400010f7983 */ /* 0x000ee20000100800 */
[----:B------:R-:W-:Y:S02]  /*6790*/  CS2R R10, SRZ ;  /* 0x00000000000a7805 */ /* 0x000fe4000001ff00 */
[----:B------:R-:W-:Y:S02]  /*67a0*/  CS2R R20, SRZ ;  /* 0x0000000000147805 */ /* 0x000fe4000001ff00 */
[----:B------:R-:W-:Y:S02]  /*67b0*/  CS2R R12, SRZ ;  /* 0x00000000000c7805 */ /* 0x000fe4000001ff00 */
[----:B--2---:R-:W-:Y:S02]  /*67c0*/  ISETP.GE.AND P4, PT, R30, UR4, PT ;  /* 0x000000041e007c0c */ /* 0x004fe4000bf86270 */
[----:B---3--:R-:W-:Y:S02]  /*67d0*/  ISETP.GE.AND P5, PT, R15, UR4, PT ;  /* 0x000000040f007c0c */ /* 0x008fe4000bfa6270 */
[----:B------:R-:W-:-:S09]  /*67e0*/  SHF.R.S32.HI R9, RZ, 0x1f, R15 ;  /* 0x0000001fff097819 */ /* 0x000fd2000001140f */
[CC--:B------:R-:W-:Y:S02]  /*67f0*/  @!P4 IADD3 R6, P0, R30.reuse, R3.reuse, RZ ;  /* 0x000000031e06c210 */ /* 0x0c0fe40007f1e0ff */
[C---:B------:R-:W-:Y:S02]  /*6800*/  @!P5 IADD3 R26, P2, R15.reuse, R3, RZ ;  /* 0x000000030f1ad210 */ /* 0x040fe40007f5e0ff */
[----:B------:R-:W-:Y:S02]  /*6810*/  @!P4 SHF.R.S32.HI R3, RZ, 0x1f, R30 ;  /* 0x0000001fff03c819 */ /* 0x000fe4000001141e */
[-C--:B----4-:R-:W-:Y:S01]  /*6820*/  @!P4 IADD3 R30, P1, R30, R14.reuse, RZ ;  /* 0x0000000e1e1ec210 */ /* 0x090fe20007f3e0ff */
[C---:B-1----:R-:W-:Y:S01]  /*6830*/  @!P5 IMAD.X R27, R0.reuse, 0x1, R9, P2 ;  /* 0x00000001001bd824 */ /* 0x042fe200010e0609 */
[----:B------:R-:W-:Y:S01]  /*6840*/  @!P5 IADD3 R14, P3, R15, R14, RZ ;  /* 0x0000000e0f0ed210 */ /* 0x000fe20007f7e0ff */
[--C-:B------:R-:W-:Y:S02]  /*6850*/  @!P4 IMAD.X R7, R0, 0x1, R3.reuse, P0 ;  /* 0x000000010007c824 */ /* 0x100fe400000e0603 */
[C---:B------:R-:W-:Y:S01]  /*6860*/  @!P4 IMAD.X R31, R4.reuse, 0x1, R3, P1 ;  /* 0x00000001041fc824 */ /* 0x040fe200008e0603 */
[----:B------:R0:W5:Y:S01]  /*6870*/  @!P5 LD.E.64 R10, desc[UR44][R26.64] ;  /* 0x0000002c1a0ad980 */ /* 0x000162000c101b00 */
[----:B------:R-:W-:Y:S01]  /*6880*/  @!P5 IMAD.X R15, R4, 0x1, R9, P3 ;  /* 0x00000001040fd824 */ /* 0x000fe200018e0609 */
[----:B------:R-:W-:-:S02]  /*6890*/  CS2R R8, SRZ ;  /* 0x0000000000087805 */ /* 0x000fc4000001ff00 */
[----:B------:R0:W5:Y:S04]  /*68a0*/  @!P4 LD.E.64 R20, desc[UR44][R6.64] ;  /* 0x0000002c0614c980 */ /* 0x000168000c101b00 */
[----:B------:R0:W5:Y:S04]  /*68b0*/  @!P5 LD.E.64 R8, desc[UR44][R14.64] ;  /* 0x0000002c0e08d980 */ /* 0x000168000c101b00 */
[----:B------:R0:W5:Y:S02]  /*68c0*/  @!P4 LD.E.64 R12, desc[UR44][R30.64] ;  /* 0x0000002c1e0cc980 */ /* 0x000164000c101b00 */
.L_x_12310:
[----:B------:R-:W-:Y:S05]  /*68d0*/  BSYNC B1 ;  /* 0x0000000000017941 */ /* 0x000fea0003800000 */
.L_x_12309:
[----:B-1----:R-:W2:Y:S01]  /*68e0*/  LDL.LU R0, [R1+0x54] ;  /* 0x0000540001007983 */ /* 0x002ea20000300800 */
[----:B------:R-:W1:Y:S01]  /*68f0*/  SYNCS.PHASECHK.TRANS64.TRYWAIT P0, [R18+URZ+0x13200], R5 ;  /* 0x01320005120075a7 */ /* 0x000e62000800017f */
[----:B------:R-:W-:Y:S01]  /*6900*/  BSSY B1, `(.L_x_12311) ;  /* 0x0000005000017945 */ /* 0x000fe20003800000 */
[----:B--2---:R-:W-:-:S05]  /*6910*/  IMAD R0, R0, -0xc0, R29 ;  /* 0xffffff4000007824 */ /* 0x004fca00078e021d */
[----:B------:R-:W-:-:S04]  /*6920*/  VIMNMX R0, R0, 0xc0, PT ;  /* 0x000000c000007848 */ /* 0x000fc80003fe0100 */
[----:B------:R-:W-:Y:S01]  /*6930*/  ISETP.GE.AND P1, PT, R32, R0, PT ;  /* 0x000000002000720c */ /* 0x000fe20003f26270 */
[----:B-1----:R-:W-:-:S12]  /*6940*/  @!P0 BRA `(.L_x_12312) ;  /* 0x000001e800108947 */ /* 0x002fd80003800000 */
.L_x_12573:
[----:B------:R-:W-:Y:S05]  /*6950*/  BSYNC B1 ;  /* 0x0000000000017941 */ /* 0x000fea0003800000 */
.L_x_12311:
[----:B------:R-:W-:Y:S05]  /*6960*/  @P1 BRA `(.L_x_12313) ;  /* 0x0000002400301947 */ /* 0x000fea0003800000 */
[----:B0-----:R-:W2:Y:S01]  /*6970*/  LDL.64 R6, [R1+0x20] ;  /* 0x0000200001067983 */ /* 0x001ea20000100a00 */
[----:B------:R-:W2:Y:S03]  /*6980*/  LDC R0, c[0x0][0x3f4] ;  /* 0x0000fd00ff007b82 */ /* 0x000ea60000000800 */
[----:B------:R-:W3:Y:S04]  /*6990*/  LDL R3, [R1+0x34] ;  /* 0x0000340001037983 */ /* 0x000ee80000100800 */
[----:B------:R0:W5:Y:S01]  /*69a0*/  LDL R39, [R1+0x38] ;  /* 0x0000380001277983 */ /* 0x0001620000100800 */
[----:B------:R-:W-:Y:S01]  /*69b0*/  BSSY B1, `(.L_x_12314) ;  /* 0x000007b000017945 */ /* 0x000fe20003800000 */
[----:B--2---:R-:W-:-:S02]  /*69c0*/  ISETP.GE.AND P0, PT, R6, R0, PT ;  /* 0x000000000600720c */ /* 0x004fc40003f06270 */
[----:B---3--:R-:W-:-:S11]  /*69d0*/  ISETP.GE.AND P1, PT, R3, R0, PT ;  /* 0x000000000300720c */ /* 0x008fd60003f26270 */
[----:B0-----:R-:W-:Y:S05]  /*69e0*/  @P0 BRA `(.L_x_12315) ;  /* 0x0000000400dc0947 */ /* 0x001fea0003800000 */
[----:B-----5:R-:W-:Y:S01]  /*69f0*/  IMAD.IADD R0, R18, 0x1, R39 ;  /* 0x0000000112007824 */ /* 0x020fe200078e0227 */
[----:B----4-:R-:W-:Y:S02]  /*6a00*/  SHF.R.U32.HI R14, RZ, 0x8, R20 ;  /* 0x00000008ff0e7819 */ /* 0x010fe40000011614 */
[----:B------:R-:W-:Y:S02]  /*6a10*/  LOP3.LUT R3, R20, 0xff, RZ, 0xc0, !PT ;  /* 0x000000ff14037812 */ /* 0x000fe400078ec0ff */
[----:B-1----:R-:W0:Y:S01]  /*6a20*/  LDS.128 R4, [R0+0xb000] ;  /* 0x00b0000000047984 */ /* 0x002e220000000c00 */
[----:B------:R-:W-:Y:S02]  /*6a30*/  LOP3.LUT R14, R14, 0xff, RZ, 0xc0, !PT ;  /* 0x000000ff0e0e7812 */ /* 0x000fe400078ec0ff */
[----:B------:R-:W-:Y:S02]  /*6a40*/  SHF.R.U32.HI R26, RZ, 0x8, R21 ;  /* 0x00000008ff1a7819 */ /* 0x000fe40000011615 */
[----:B------:R-:W-:-:S02]  /*6a50*/  SHF.R.U32.HI R30, RZ, 0x8, R13 ;  /* 0x00000008ff1e7819 */ /* 0x000fc4000001160d */
        /* <DEDUP_REMOVED lines=112> */
.L_x_12315:
[----:B------:R-:W-:Y:S05]  /*7160*/  BSYNC B1 ;  /* 0x0000000000017941 */ /* 0x000fea0003800000 */
.L_x_12314:
[----:B------:R-:W-:Y:S05]  /*7170*/  @P1 BRA `(.L_x_12313) ;  /* 0x0000001c002c1947 */ /* 0x000fea0003800000 */
[----:B------:R-:W-:Y:S02]  /*7180*/  LEA.HI R24, R25, R24, RZ, 0x2 ;  /* 0x0000001819187211 */ /* 0x000fe400078f10ff */
[----:B-----5:R-:W-:Y:S02]  /*7190*/  SHF.R.U32.HI R13, RZ, 0x8, R11 ;  /* 0x00000008ff0d7819 */ /* 0x020fe4000001160b */
[--C-:B0-----:R-:W-:Y:S02]  /*71a0*/  SHF.R.S32.HI R0, RZ, 0x2, R24.reuse ;  /* 0x00000002ff007819 */ /* 0x101fe40000011418 */
[----:B------:R-:W-:Y:S02]  /*71b0*/  SHF.R.S32.HI R3, RZ, 0x1f, R24 ;  /* 0x0000001fff037819 */ /* 0x000fe40000011418 */
[----:B------:R-:W-:Y:S02]  /*71c0*/  SHF.R.U32.HI R24, RZ, 0x8, R9 ;  /* 0x00000008ff187819 */ /* 0x000fe40000011609 */
[----:B------:R-:W-:-:S02]  /*71d0*/  LEA.HI R3, R3, R0, RZ, 0x2 ;  /* 0x0000000003037211 */ /* 0x000fc400078f10ff */
[----:B------:R-:W-:Y:S02]  /*71e0*/  SHF.R.U32.HI R15, RZ, 0x8, R8 ;  /* 0x00000008ff0f7819 */ /* 0x000fe40000011608 */
[----:B------:R-:W-:Y:S02]  /*71f0*/  LOP3.LUT R3, R3, 0xfffffffc, RZ, 0xc0, !PT ;  /* 0xfffffffc03037812 */ /* 0x000fe400078ec0ff */
[----:B----4-:R-:W-:Y:S02]  /*7200*/  LOP3.LUT R14, R11, 0xff, RZ, 0xc0, !PT ;  /* 0x000000ff0b0e7812 */ /* 0x010fe400078ec0ff */
[----:B------:R-:W-:Y:S01]  /*7210*/  LOP3.LUT R25, R9, 0xff, RZ, 0xc0, !PT ;  /* 0x000000ff09197812 */ /* 0x000fe200078ec0ff */
[----:B------:R-:W-:Y:S01]  /*7220*/  IMAD.IADD R3, R0, 0x1, -R3 ;  /* 0x0000000100037824 */ /* 0x000fe200078e0a03 */
[----:B------:R-:W-:Y:S02]  /*7230*/  LOP3.LUT R13, R13, 0xff, RZ, 0xc0, !PT ;  /* 0x000000ff0d0d7812 */ /* 0x000fe400078ec0ff */
[----:B------:R-:W-:-:S02]  /*7240*/  LOP3.LUT R24, R24, 0xff, RZ, 0xc0, !PT ;  /* 0x000000ff18187812 */ /* 0x000fc400078ec0ff */
[----:B------:R-:W-:Y:S01]  /*7250*/  LOP3.LUT P0, RZ, R3, 0x2, RZ, 0xc0, !PT ;  /* 0x0000000203ff7812 */ /* 0x000fe2000780c0ff */
[----:B------:R-:W-:Y:S01]  /*7260*/  IMAD.IADD R3, R18, 0x1, R39 ;  /* 0x0000000112037824 */ /* 0x000fe200078e0227 */
[----:B------:R-:W-:Y:S02]  /*7270*/  LOP3.LUT R20, R8, 0xff, RZ, 0xc0, !PT ;  /* 0x000000ff08147812 */ /* 0x000fe400078ec0ff */
[----:B------:R-:W-:Y:S01]  /*7280*/  LOP3.LUT R15, R15, 0xff, RZ, 0xc0, !PT ;  /* 0x000000ff0f0f7812 */ /* 0x000fe200078ec0ff */
[----:B------:R-:W-:Y:S01]  /*7290*/  VIADD R0, R3, 0x20 ;  /* 0x0000002003007836 */ /* 0x000fe20000000000 */
[----:B------:R-:W-:Y:S02]  /*72a0*/  PRMT R14, R13, 0x7604, R14 ;  /* 0x000076040d0e7816 */ /* 0x000fe4000000000e */
[----:B------:R-:W-:Y:S02]  /*72b0*/  PRMT R25, R24, 0x7604, R25 ;  /* 0x0000760418197816 */ /* 0x000fe40000000019 */
[----:B------:R-:W-:-:S02]  /*72c0*/  SHF.R.U32.HI R13, RZ, 0x10, R11 ;  /* 0x00000010ff0d7819 */ /* 0x000fc4000001160b */
[----:B------:R-:W-:Y:S01]  /*72d0*/  SHF.R.U32.HI R24, RZ, 0x10, R9 ;  /* 0x00000010ff187819 */ /* 0x000fe20000011609 */
[----:B------:R-:W-:Y:S01]  /*72e0*/  @P0 VIADD R0, R3, 0xffffffe0 ;  /* 0xffffffe003000836 */ /* 0x000fe20000000000 */
[----:B------:R-:W-:Y:S02]  /*72f0*/  SHF.R.U32.HI R3, RZ, 0x8, R10 ;  /* 0x00000008ff037819 */ /* 0x000fe4000001160a */
[----:B------:R-:W-:Y:S02]  /*7300*/  LOP3.LUT R12, R10, 0xff, RZ, 0xc0, !PT ;  /* 0x000000ff0a0c7812 */ /* 0x000fe400078ec0ff */
[----:B-1----:R-:W0:Y:S01]  /*7310*/  LDS.128 R4, [R0+0xb000] ;  /* 0x00b0000000047984 */ /* 0x002e220000000c00 */
        /* <DEDUP_REMOVED lines=11> */
[----:B------:R-:W-:Y:S02]  /*73d0*/  LOP3.LUT R15, R15, 0xff000000, R11, 0xf8, !PT ;  /* 0xff0000000f0f7812 */ /* 0x000fe400078ef80b */
[----:B------:R-:W-:Y:S02]  /*73e0*/  LOP3.LUT R25, R25, 0xff000000, R9, 0xf8, !PT ;  /* 0xff00000019197812 */ /* 0x000fe400078ef809 */
[----:B------:R-:W-:Y:S02]  /*73f0*/  PRMT R13, R3, 0x7054, R12 ;  /* 0x00007054030d7816 */ /* 0x000fe4000000000c */
[----:B------:R-:W-:-:S02]  /*7400*/  PRMT R21, R20, 0x7054, R21 ;  /* 0x0000705414157816 */ /* 0x000fc40000000015 */
[----:B------:R-:W-:Y:S02]  /*7410*/  F2FP.F16.E4M3.UNPACK_B R12, R15 ;  /* 0x0000000fff0c723e */ /* 0x000fe400020006ff */
[-C--:B------:R-:W-:Y:S02]  /*7420*/  F2FP.F16.E4M3.UNPACK_B R20, R25.reuse ;  /* 0x00000019ff14723e */ /* 0x080fe400020006ff */
[----:B------:R-:W-:Y:S01]  /*7430*/  LOP3.LUT R21, R21, 0xff000000, R8, 0xf8, !PT ;  /* 0xff00000015157812 */ /* 0x000fe200078ef808 */
[----:B------:R-:W-:Y:S01]  /*7440*/  HADD2.F32 R14, -RZ, R12.H1_H1 ;  /* 0x3000000cff0e7230 */ /* 0x000fe20000004100 */
[----:B------:R-:W-:Y:S01]  /*7450*/  LOP3.LUT R13, R13, 0xff000000, R10, 0xf8, !PT ;  /* 0xff0000000d0d7812 */ /* 0x000fe200078ef80a */
[--C-:B------:R-:W-:Y:S01]  /*7460*/  HADD2.F32 R24, -RZ, R20.reuse.H1_H1 ;  /* 0x30000014ff187230 */ /* 0x100fe20000004100 */
[----:B------:R-:W-:Y:S01]  /*7470*/  F2FP.F16.E4M3.UNPACK_B R25, R25.H1 ;  /* 0x00000019ff19723e */ /* 0x000fe200030006ff */
[----:B------:R-:W-:Y:S01]  /*7480*/  HADD2.F32 R20, -RZ, R20.H0_H0 ;  /* 0x20000014ff147230 */ /* 0x000fe20000004100 */
[-C--:B0-----:R-:W-:Y:S01]  /*7490*/  F2FP.F16.E4M3.UNPACK_B R3, R6.reuse.H1 ;  /* 0x00000006ff03723e */ /* 0x081fe200030006ff */
[----:B------:R-:W-:Y:S01]  /*74a0*/  HADD2.F32 R12, -RZ, R12.H0_H0 ;  /* 0x2000000cff0c7230 */ /* 0x000fe20000004100 */
[----:B------:R-:W-:-:S02]  /*74b0*/  F2FP.F16.E4M3.UNPACK_B R6, R6 ;  /* 0x00000006ff06723e */ /* 0x000fc400020006ff */
[-C--:B------:R-:W-:Y:S01]  /*74c0*/  F2FP.F16.E4M3.UNPACK_B R10, R7.reuse ;  /* 0x00000007ff0a723e */ /* 0x080fe200020006ff */
[--C-:B------:R-:W-:Y:S01]  /*74d0*/  HADD2.F32 R8, -RZ, R3.reuse.H1_H1 ;  /* 0x30000003ff087230 */ /* 0x100fe20000004100 */
[----:B------:R-:W-:Y:S01]  /*74e0*/  F2FP.F16.E4M3.UNPACK_B R11, R7.H1 ;  /* 0x00000007ff0b723e */ /* 0x000fe200030006ff */
[----:B------:R-:W-:Y:S01]  /*74f0*/  HADD2.F32 R9, -RZ, R3.H0_H0 ;  /* 0x20000003ff097230 */ /* 0x000fe20000004100 */
[-C--:B------:R-:W-:Y:S02]  /*7500*/  F2FP.F16.E4M3.UNPACK_B R7, R5.reuse ;  /* 0x00000005ff07723e */ /* 0x080fe400020006ff */
[C---:B------:R-:W-:Y:S01]  /*7510*/  FMUL.FTZ R26, R8.reuse, R24 ;  /* 0x00000018081a7220 */ /* 0x040fe20000410000 */
[-C--:B------:R-:W-:Y:S01]  /*7520*/  FMUL.FTZ R27, R8, R14.reuse ;  /* 0x0000000e081b7220 */ /* 0x080fe20000410000 */
[----:B------:R-:W-:Y:S01]  /*7530*/  F2FP.F16.E4M3.UNPACK_B R8, R5.H1 ;  /* 0x00000005ff08723e */ /* 0x000fe200030006ff */
[--C-:B------:R-:W-:Y:S02]  /*7540*/  HADD2.F32 R5, -RZ, R6.reuse.H1_H1 ;  /* 0x30000006ff057230 */ /* 0x100fe40000004100 */
[C---:B------:R-:W-:Y:S01]  /*7550*/  FFMA.FTZ R29, R9.reuse, R14, -R26 ;  /* 0x0000000e091d7223 */ /* 0x040fe2000001081a */
[----:B------:R-:W-:Y:S01]  /*7560*/  FFMA.FTZ R30, R9, R24, R27 ;  /* 0x00000018091e7223 */ /* 0x000fe2000001001b */
[----:B------:R-:W-:Y:S01]  /*7570*/  HADD2.F32 R6, -RZ, R6.H0_H0 ;  /* 0x20000006ff067230 */ /* 0x000fe20000004100 */
[----:B------:R-:W-:Y:S01]  /*7580*/  F2FP.F16.E4M3.UNPACK_B R15, R15.H1 ;  /* 0x0000000fff0f723e */ /* 0x000fe200030006ff */
[C---:B------:R-:W-:Y:S01]  /*7590*/  FMUL.FTZ R9, R5.reuse, R20 ;  /* 0x0000001405097220 */ /* 0x040fe20000410000 */
[----:B------:R-:W-:Y:S01]  /*75a0*/  FMUL.FTZ R27, R5, R12 ;  /* 0x0000000c051b7220 */ /* 0x000fe20000410000 */
[----:B------:R-:W-:Y:S01]  /*75b0*/  HADD2.F32 R14, -RZ, R25.H0_H0 ;  /* 0x20000019ff0e7230 */ /* 0x000fe20000004100 */
[----:B------:R-:W-:Y:S01]  /*75c0*/  F2FP.F16.E4M3.UNPACK_B R3, R4 ;  /* 0x00000004ff03723e */ /* 0x000fe200020006ff */
[----:B------:R-:W-:-:S02]  /*75d0*/  HADD2.F32 R5, -RZ, R10.H1_H1 ;  /* 0x3000000aff057230 */ /* 0x000fc40000004100 */
        /* <DEDUP_REMOVED lines=11> */
[----:B------:R-:W-:Y:S01]  /*7690*/  HADD2.F32 R11, -RZ, R11.H0_H0 ;  /* 0x2000000bff0b7230 */ /* 0x000fe20000004100 */
[----:B------:R-:W-:Y:S01]  /*76a0*/  F2FP.F16.E4M3.UNPACK_B R5, R13 ;  /* 0x0000000dff05723e */ /* 0x000fe200020006ff */
[C---:B------:R-:W-:Y:S01]  /*76b0*/  FMUL.FTZ R10, R6.reuse, R15 ;  /* 0x0000000f060a7220 */ /* 0x040fe20000410000 */
[----:B------:R-:W-:Y:S01]  /*76c0*/  F2FP.F16.E4M3.UNPACK_B R4, R4.H1 ;  /* 0x00000004ff04723e */ /* 0x000fe200030006ff */
[----:B------:R-:W-:Y:S01]  /*76d0*/  FMUL.FTZ R20, R6, R25 ;  /* 0x0000001906147220 */ /* 0x000fe20000410000 */
[----:B------:R-:W-:Y:S01]  /*76e0*/  F2FP.F16.E4M3.UNPACK_B R12, R21 ;  /* 0x00000015ff0c723e */ /* 0x000fe200020006ff */
[----:B------:R-:W-:Y:S01]  /*76f0*/  FFMA.FTZ R34, R11, R25, R10 ;  /* 0x000000190b227223 */ /* 0x000fe2000001000a */
[----:B------:R-:W-:-:S02]  /*7700*/  HADD2.F32 R10, -RZ, R5.H1_H1 ;  /* 0x30000005ff0a7230 */ /* 0x000fc40000004100 */
[----:B------:R-:W-:Y:S01]  /*7710*/  FFMA.FTZ R33, R11, R15, -R20 ;  /* 0x0000000f0b217223 */ /* 0x000fe20000010814 */
[----:B------:R-:W-:Y:S01]  /*7720*/  HADD2.F32 R9, -RZ, R5.H0_H0 ;  /* 0x20000005ff097230 */ /* 0x000fe20000004100 */
[----:B------:R-:W-:Y:S01]  /*7730*/  F2FP.F16.E4M3.UNPACK_B R13, R13.H1 ;  /* 0x0000000dff0d723e */ /* 0x000fe200030006ff */
[----:B------:R-:W-:Y:S01]  /*7740*/  HADD2.F32 R14, -RZ, R12.H1_H1 ;  /* 0x3000000cff0e7230 */ /* 0x000fe20000004100 */
[----:B------:R-:W-:Y:S01]  /*7750*/  F2FP.F16.E4M3.UNPACK_B R21, R21.H1 ;  /* 0x00000015ff15723e */ /* 0x000fe200030006ff */
[--C-:B------:R-:W-:Y:S02]  /*7760*/  HADD2.F32 R6, -RZ, R4.reuse.H1_H1 ;  /* 0x30000004ff067230 */ /* 0x100fe40000004100 */
[----:B------:R-:W-:Y:S02]  /*7770*/  HADD2.F32 R5, -RZ, R4.H0_H0 ;  /* 0x20000004ff057230 */ /* 0x000fe40000004100 */
[----:B------:R-:W-:Y:S02]  /*7780*/  HADD2.F32 R12, -RZ, R12.H0_H0 ;  /* 0x2000000cff0c7230 */ /* 0x000fe40000004100 */
[----:B------:R-:W-:Y:S01]  /*7790*/  FMUL.FTZ R20, R6, R14 ;  /* 0x0000000e06147220 */ /* 0x000fe20000410000 */
[----:B------:R-:W-:-:S02]  /*77a0*/  HADD2.F32 R4, -RZ, R3.H1_H1 ;  /* 0x30000003ff047230 */ /* 0x000fc40000004100 */
[-C--:B------:R-:W-:Y:S01]  /*77b0*/  FMUL.FTZ R24, R6, R10.reuse ;  /* 0x0000000a06187220 */ /* 0x080fe20000410000 */
[----:B------:R-:W-:Y:S02]  /*77c0*/  HADD2.F32 R3, -RZ, R3.H0_H0 ;  /* 0x20000003ff037230 */ /* 0x000fe40000004100 */
[C---:B------:R-:W-:Y:S01]  /*77d0*/  FFMA.FTZ R20, R5.reuse, R10, -R20 ;  /* 0x0000000a05147223 */ /* 0x040fe20000010814 */
[----:B------:R-:W-:Y:S02]  /*77e0*/  HADD2.F32 R10, -RZ, R21.H0_H0 ;  /* 0x20000015ff0a7230 */ /* 0x000fe40000004100 */
[C---:B------:R-:W-:Y:S01]  /*77f0*/  FMUL.FTZ R6, R4.reuse, R12 ;  /* 0x0000000c04067220 */ /* 0x040fe20000410000 */
[-C--:B------:R-:W-:Y:S01]  /*7800*/  FMUL.FTZ R15, R4, R9.reuse ;  /* 0x00000009040f7220 */ /* 0x080fe20000410000 */
[----:B------:R-:W-:Y:S01]  /*7810*/  FFMA.FTZ R25, R5, R14, R24 ;  /* 0x0000000e05197223 */ /* 0x000fe20000010018 */
[----:B------:R-:W-:Y:S02]  /*7820*/  HADD2.F32 R5, -RZ, R13.H1_H1 ;  /* 0x3000000dff057230 */ /* 0x000fe40000004100 */
[----:B------:R-:W-:Y:S01]  /*7830*/  FFMA.FTZ R11, R3, R9, -R6 ;  /* 0x00000009030b7223 */ /* 0x000fe20000010806 */
[----:B------:R-:W-:-:S02]  /*7840*/  HADD2.F32 R9, -RZ, R21.H1_H1 ;  /* 0x30000015ff097230 */ /* 0x000fc40000004100 */
[----:B------:R-:W-:Y:S01]  /*7850*/  FFMA.FTZ R12, R3, R12, R15 ;  /* 0x0000000c030c7223 */ /* 0x000fe2000001000f */
[--C-:B------:R-:W-:Y:S02]  /*7860*/  HADD2.F32 R4, -RZ, R8.reuse.H1_H1 ;  /* 0x30000008ff047230 */ /* 0x100fe40000004100 */
[----:B------:R-:W-:Y:S02]  /*7870*/  HADD2.F32 R3, -RZ, R7.H1_H1 ;  /* 0x30000007ff037230 */ /* 0x000fe40000004100 */
[----:B------:R-:W-:Y:S02]  /*7880*/  HADD2.F32 R6, -RZ, R13.H0_H0 ;  /* 0x2000000dff067230 */ /* 0x000fe40000004100 */
[C---:B------:R-:W-:Y:S01]  /*7890*/  FMUL.FTZ R13, R4.reuse, R9 ;  /* 0x00000009040d7220 */ /* 0x040fe20000410000 */
[----:B------:R-:W-:Y:S02]  /*78a0*/  HADD2.F32 R8, -RZ, R8.H0_H0 ;  /* 0x20000008ff087230 */ /* 0x000fe40000004100 */
[----:B------:R-:W-:Y:S01]  /*78b0*/  FMUL.FTZ R14, R4, R5 ;  /* 0x00000005040e7220 */ /* 0x000fe20000410000 */
[----:B------:R-:W-:-:S02]  /*78c0*/  HADD2.F32 R7, -RZ, R7.H0_H0 ;  /* 0x20000007ff077230 */ /* 0x000fc40000004100 */
[C---:B------:R-:W-:Y:S01]  /*78d0*/  FMUL.FTZ R4, R3.reuse, R10 ;  /* 0x0000000a03047220 */ /* 0x040fe20000410000 */
[-C--:B------:R-:W-:Y:S01]  /*78e0*/  FMUL.FTZ R3, R3, R6.reuse ;  /* 0x0000000603037220 */ /* 0x080fe20000410000 */
        /* <DEDUP_REMOVED lines=8> */
[----:B------:R-:W-:Y:S02]  /*7970*/  F2FP.SATFINITE.E4M3.F32.PACK_AB_MERGE_C R6, R27, R26, R6 ;  /* 0x0000001a1b06723e */ /* 0x000fe40004807006 */
[----:B------:R-:W-:Y:S02]  /*7980*/  F2FP.SATFINITE.E4M3.F32.PACK_AB_MERGE_C R7, R32, R31, R7 ;  /* 0x0000001f2007723e */ /* 0x000fe40004807007 */
[----:B------:R-:W-:Y:S02]  /*7990*/  F2FP.SATFINITE.E4M3.F32.PACK_AB_MERGE_C R4, R12, R11, R4 ;  /* 0x0000000b0c04723e */ /* 0x000fe40004807004 */
[----:B------:R-:W-:-:S05]  /*79a0*/  F2FP.SATFINITE.E4M3.F32.PACK_AB_MERGE_C R5, R10, R5, R13 ;  /* 0x000000050a05723e */ /* 0x000fca000480700d */
[----:B------:R2:W-:Y:S01]  /*79b0*/  STS.128 [R0+0xb000], R4 ;  /* 0x00b0000400007388 */ /* 0x0005e20000000c00 */
[----:B------:R-:W-:Y:S05]  /*79c0*/  BRA `(.L_x_12313) ;  /* 0x0000001400187947 */ /* 0x000fea0003800000 */
.L_x_12307:
        /* <DEDUP_REMOVED lines=32> */
.L_x_12579:
[----:B0-----:R-:W5:Y:S01]  /*7bd0*/  LDL R4, [R1+0x4] ;  /* 0x0000040001047983 */ /* 0x001f620000100800 */
[----:B------:R-:W0:Y:S03]  /*7be0*/  LDC R27, c[0x0][0x3f4] ;  /* 0x0000fd00ff1b7b82 */ /* 0x000e260000000800 */
[----:B------:R-:W2:Y:S01]  /*7bf0*/  LDL R5, [R1+0x68] ;  /* 0x0000680001057983 */ /* 0x000ea20000100800 */
[----:B------:R-:W-:Y:S01]  /*7c00*/  BSSY B1, `(.L_x_12317) ;  /* 0x0000017000017945 */ /* 0x000fe20003800000 */
[----:B------:R-:W-:Y:S01]  /*7c10*/  CS2R R6, SRZ ;  /* 0x0000000000067805 */ /* 0x000fe2000001ff00 */
[----:B-----5:R-:W-:Y:S01]  /*7c20*/  IMAD R25, R4, R8, RZ ;  /* 0x0000000804197224 */ /* 0x020fe200078e02ff */
[----:B------:R-:W-:Y:S02]  /*7c30*/  CS2R R8, SRZ ;  /* 0x0000000000087805 */ /* 0x000fe4000001ff00 */
[----:B--2---:R-:W-:-:S02]  /*7c40*/  LEA.HI R4, R5, R5, RZ, 0x1 ;  /* 0x0000000505047211 */ /* 0x004fc400078f08ff */
[----:B------:R-:W-:Y:S02]  /*7c50*/  ISETP.GE.AND P0, PT, R10, R25, PT ;  /* 0x000000190a00720c */ /* 0x000fe40003f06270 */
[----:B------:R-:W-:Y:S02]  /*7c60*/  CS2R R10, SRZ ;  /* 0x00000000000a7805 */ /* 0x000fe4000001ff00 */
[----:B------:R-:W-:-:S05]  /*7c70*/  LOP3.LUT R4, R4, 0xfffffffe, RZ, 0xc0, !PT ;  /* 0xfffffffe04047812 */ /* 0x000fca00078ec0ff */
[----:B------:R-:W-:Y:S01]  /*7c80*/  IMAD.IADD R21, R5, 0x1, -R4 ;  /* 0x0000000105157824 */ /* 0x000fe200078e0a04 */
[----:B------:R-:W-:-:S04]  /*7c90*/  CS2R R4, SRZ ;  /* 0x0000000000047805 */ /* 0x000fc8000001ff00 */
[----:B------:R-:W-:Y:S01]  /*7ca0*/  SHF.L.U32 R21, R21, 0x1f, RZ ;  /* 0x0000001f15157819 */ /* 0x000fe200000006ff */
[----:B0-----:R-:W-:Y:S06]  /*7cb0*/  @P0 BRA `(.L_x_12318) ;  /* 0x00000000002c0947 */ /* 0x001fec0003800000 */
[----:B------:R-:W-:Y:S01]  /*7cc0*/  ULDC UR4, c[0x0][0x3f4] ;  /* 0x0000fd0000047ab9 */ /* 0x000fe20000000800 */
[C---:B------:R-:W-:Y:S02]  /*7cd0*/  IADD3 R12, P0, R22.reuse, R3, RZ ;  /* 0x00000003160c7210 */ /* 0x040fe40007f1e0ff */
[----:B------:R-:W-:Y:S02]  /*7ce0*/  CS2R R4, SRZ ;  /* 0x0000000000047805 */ /* 0x000fe4000001ff00 */
[C---:B------:R-:W-:Y:S02]  /*7cf0*/  ISETP.GE.AND P2, PT, R22.reuse, UR4, PT ;  /* 0x0000000416007c0c */ /* 0x040fe4000bf46270 */
[----:B------:R-:W-:Y:S02]  /*7d00*/  SHF.R.S32.HI R3, RZ, 0x1f, R22 ;  /* 0x0000001fff037819 */ /* 0x000fe40000011416 */
[----:B----4-:R-:W-:-:S03]  /*7d10*/  IADD3 R14, P1, R22, R14, RZ ;  /* 0x0000000e160e7210 */ /* 0x010fc60007f3e0ff */
[--C-:B-1----:R-:W-:Y:S02]  /*7d20*/  IMAD.X R13, R0, 0x1, R3.reuse, P0 ;  /* 0x00000001000d7824 */ /* 0x102fe400000e0603 */
[----:B---3--:R-:W-:-:S04]  /*7d30*/  IMAD.X R15, R20, 0x1, R3, P1 ;  /* 0x00000001140f7824 */ /* 0x008fc800008e0603 */
[----:B------:R-:W-:Y:S05]  /*7d40*/  @P2 BRA `(.L_x_12318) ;  /* 0x0000000000082947 */ /* 0x000fea0003800000 */
[----:B------:R0:W5:Y:S04]  /*7d50*/  LD.E.128 R4, desc[UR44][R12.64] ;  /* 0x0000002c0c047980 */ /* 0x000168000c101d00 */
[----:B------:R0:W5:Y:S02]  /*7d60*/  LD.E.128 R8, desc[UR44][R14.64] ;  /* 0x0000002c0e087980 */ /* 0x000164000c101d00 */
.L_x_12318:
[----:B------:R-:W-:Y:S05]  /*7d70*/  BSYNC B1 ;  /* 0x0000000000017941 */ /* 0x000fea0003800000 */
.L_x_12317:
[----:B-1----:R-:W2:Y:S01]  /*7d80*/  LDL.LU R0, [R1+0x54] ;  /* 0x0000540001007983 */ /* 0x002ea20000300800 */
[----:B------:R-:W1:Y:S01]  /*7d90*/  SYNCS.PHASECHK.TRANS64.TRYWAIT P1, [R18+URZ+0x13200], R21 ;  /* 0x01320015120075a7 */ /* 0x000e62000802017f */
[----:B------:R-:W0:Y:S01]  /*7da0*/  S2R R3, SR_TID.X ;  /* 0x0000000000037919 */ /* 0x000e220000002100 */
[----:B------:R-:W-:Y:S01]  /*7db0*/  ISETP.GE.AND P0, PT, R22, R27, PT ;  /* 0x0000001b1600720c */ /* 0x000fe20003f06270 */
[----:B------:R-:W-:Y:S01]  /*7dc0*/  BSSY B1, `(.L_x_12319) ;  /* 0x0000009000017945 */ /* 0x000fe20003800000 */
[C---:B0-----:R-:W-:Y:S02]  /*7dd0*/  VIADD R12, R3.reuse, 0xffffff80 ;  /* 0xffffff80030c7836 */ /* 0x041fe40000000000 */
[----:B------:R-:W-:-:S05]  /*7de0*/  VIADD R3, R3, 0xffffff80 ;  /* 0xffffff8003037836 */ /* 0x000fca0000000000 */
[----:B------:R-:W-:-:S04]  /*7df0*/  LEA.HI R3, R3, R12, RZ, 0x1 ;  /* 0x0000000c03037211 */ /* 0x000fc800078f08ff */
[----:B------:R-:W-:Y:S01]  /*7e00*/  SHF.R.S32.HI R3, RZ, 0x1, R3 ;  /* 0x00000001ff037819 */ /* 0x000fe20000011403 */
[----:B--2---:R-:W-:-:S05]  /*7e10*/  IMAD R0, R0, -0xc0, R25 ;  /* 0xffffff4000007824 */ /* 0x004fca00078e0219 */
[----:B------:R-:W-:-:S04]  /*7e20*/  VIMNMX R0, R0, 0xc0, PT ;  /* 0x000000c000007848 */ /* 0x000fc80003fe0100 */
[----:B------:R-:W-:Y:S01]  /*7e30*/  ISETP.GE.OR P0, PT, R3, R0, P0 ;  /* 0x000000000300720c */ /* 0x000fe20000706670 */
[----:B-1----:R-:W-:-:S12]  /*7e40*/  @!P1 BRA `(.L_x_12320) ;  /* 0x000001d400509947 */ /* 0x002fd80003800000 */
.L_x_12580:
[----:B------:R-:W-:Y:S05]  /*7e50*/  BSYNC B1 ;  /* 0x0000000000017941 */ /* 0x000fea0003800000 */
.L_x_12319:
[----:B------:R-:W-:Y:S05]  /*7e60*/  @P0 BRA `(.L_x_12313) ;  /* 0x0000000c00f00947 */ /* 0x000fea0003800000 */
[----:B------:R-:W0:Y:S04]  /*7e70*/  LDL R25, [R1+0x48] ;  /* 0x0000480001197983 */ /* 0x000e280000100800 */
[----:B------:R-:W2:Y:S04]  /*7e80*/  LDL R29, [R1+0x4c] ;  /* 0x00004c00011d7983 */ /* 0x000ea80000100800 */
[----:B------:R-:W2:Y:S01]  /*7e90*/  LDL R51, [R1+0x70] ;  /* 0x0000700001337983 */ /* 0x000ea20000100800 */
[----:B-----5:R-:W-:Y:S02]  /*7ea0*/  SHF.R.U32.HI R0, RZ, 0x8, R4 ;  /* 0x00000008ff007819 */ /* 0x020fe40000011604 */
[----:B------:R-:W-:-:S02]  /*7eb0*/  SHF.R.U32.HI R12, RZ, 0x8, R5 ;  /* 0x00000008ff0c7819 */ /* 0x000fc40000011605 */
[----:B------:R-:W-:Y:S02]  /*7ec0*/  LOP3.LUT R3, R4, 0xff, RZ, 0xc0, !PT ;  /* 0x000000ff04037812 */ /* 0x000fe400078ec0ff */
[----:B------:R-:W-:Y:S02]  /*7ed0*/  LOP3.LUT R0, R0, 0xff, RZ, 0xc0, !PT ;  /* 0x000000ff00007812 */ /* 0x000fe400078ec0ff */
[----:B------:R-:W-:Y:S02]  /*7ee0*/  LOP3.LUT R13, R5, 0xff, RZ, 0xc0, !PT ;  /* 0x000000ff050d7812 */ /* 0x000fe400078ec0ff */
[----:B------:R-:W-:Y:S02]  /*7ef0*/  LOP3.LUT R12, R12, 0xff, RZ, 0xc0, !PT ;  /* 0x000000ff0c0c7812 */ /* 0x000fe400078ec0ff */
[----:B---3--:R-:W-:Y:S01]  /*7f00*/  PRMT R20, R0, 0x7604, R3 ;  /* 0x0000760400147816 */ /* 0x008fe20000000003 */
[----:B------:R-:W-:Y:S01]  /*7f10*/  IMAD.IADD R0, R22, 0x1, R27 ;  /* 0x0000000116007824 */ /* 0x000fe200078e021b */
[----:B------:R-:W-:-:S02]  /*7f20*/  SHF.R.U32.HI R3, RZ, 0x8, R6 ;  /* 0x00000008ff037819 */ /* 0x000fc40000011606 */
[----:B------:R-:W-:Y:S02]  /*7f30*/  PRMT R30, R12, 0x7604, R13 ;  /* 0x000076040c1e7816 */ /* 0x000fe4000000000d */
[----:B------:R-:W-:Y:S02]  /*7f40*/  LOP3.LUT R12, R6, 0xff, RZ, 0xc0, !PT ;  /* 0x000000ff060c7812 */ /* 0x000fe400078ec0ff */
[----:B------:R-:W-:Y:S02]  /*7f50*/  LOP3.LUT R3, R3, 0xff, RZ, 0xc0, !PT ;  /* 0x000000ff03037812 */ /* 0x000fe400078ec0ff */
[----:B------:R-:W-:Y:S02]  /*7f60*/  SHF.R.U32.HI R15, RZ, 0x8, R8 ;  /* 0x00000008ff0f7819 */ /* 0x000fe40000011608 */
[----:B------:R-:W-:Y:S02]  /*7f70*/  PRMT R32, R3, 0x7604, R12 ;  /* 0x0000760403207816 */ /* 0x000fe4000000000c */
[----:B------:R-:W-:-:S02]  /*7f80*/  LOP3.LUT R24, R8, 0xff, RZ, 0xc0, !PT ;  /* 0x000000ff08187812 */ /* 0x000fc400078ec0ff */
[----:B------:R-:W-:Y:S02]  /*7f90*/  LOP3.LUT R15, R15, 0xff, RZ, 0xc0, !PT ;  /* 0x000000ff0f0f7812 */ /* 0x000fe400078ec0ff */
[----:B------:R-:W-:Y:S02]  /*7fa0*/  SHF.R.U32.HI R13, RZ, 0x8, R7 ;  /* 0x00000008ff0d7819 */ /* 0x000fe40000011607 */
[----:B------:R-:W-:Y:S02]  /*7fb0*/  PRMT R33, R15, 0x7604, R24 ;  /* 0x000076040f217816 */ /* 0x000fe40000000018 */
[----:B------:R-:W-:Y:S02]  /*7fc0*/  SHF.R.U32.HI R24, RZ, 0x8, R10 ;  /* 0x00000008ff187819 */ /* 0x000fe4000001160a */
[----:B------:R-:W-:Y:S02]  /*7fd0*/  SHF.R.U32.HI R26, RZ, 0x8, R11 ;  /* 0x00000008ff1a7819 */ /* 0x000fe4000001160b */
[----:B----4-:R-:W-:-:S02]  /*7fe0*/  LOP3.LUT R14, R7, 0xff, RZ, 0xc0, !PT ;  /* 0x000000ff070e7812 */ /* 0x010fc400078ec0ff */
[----:B------:R-:W-:Y:S02]  /*7ff0*/  LOP3.LUT R13, R13, 0xff, RZ, 0xc0, !PT ;  /* 0x000000ff0d0d7812 */ /* 0x000fe400078ec0ff */
[----:B------:R-:W-:Y:S02]  /*8000*/  LOP3.LUT R24, R24, 0xff, RZ, 0xc0, !PT ;  /* 0x000000ff18187812 */ /* 0x000fe400078ec0ff */
[----:B------:R-:W-:Y:S02]  /*8010*/  LOP3.LUT R27, R11, 0xff, RZ, 0xc0, !PT ;  /* 0x000000ff0b1b7812 */ /* 0x000fe400078ec0ff */
[----:B------:R-:W-:Y:S02]  /*8020*/  LOP3.LUT R26, R26, 0xff, RZ, 0xc0, !PT ;  /* 0x000000ff1a1a7812 */ /* 0x000fe400078ec0ff */
[----:B------:R-:W-:Y:S02]  /*8030*/  PRMT R34, R13, 0x7604, R14 ;  /* 0x000076040d227816 */ /* 0x000fe4000000000e */
[----:B------:R-:W-:-:S02]  /*8040*/  PRMT R41, R26, 0x7604, R27 ;  /* 0x000076041a297816 */ /* 0x000fc4000000001b */
[----:B------:R-:W-:-:S04]  /*8050*/  SHF.R.U32.HI R31, RZ, 0x10, R7 ;  /* 0x00000010ff1f7819 */ /* 0x000fc80000011607 */
[----:B------:R-:W-:-:S04]  /*8060*/  LOP3.LUT R31, R31, 0xff, RZ, 0xc0, !PT ;  /* 0x000000ff1f1f7812 */ /* 0x000fc800078ec0ff */
[----:B------:R-:W-:Y:S02]  /*8070*/  PRMT R31, R31, 0x7054, R34 ;  /* 0x000070541f1f7816 */ /* 0x000fe40000000022 */
[----:B------:R-:W-:-:S04]  /*8080*/  SHF.R.U32.HI R34, RZ, 0x10, R11 ;  /* 0x00000010ff227819 */ /* 0x000fc8000001160b */
[----:B------:R-:W-:-:S04]  /*8090*/  LOP3.LUT R34, R34, 0xff, RZ, 0xc0, !PT ;  /* 0x000000ff22227812 */ /* 0x000fc800078ec0ff */
[----:B------:R-:W-:-:S04]  /*80a0*/  PRMT R41, R34, 0x7054, R41 ;  /* 0x0000705422297816 */ /* 0x000fc80000000029 */
[----:B------:R-:W-:Y:S02]  /*80b0*/  LOP3.LUT R41, R41, 0xff000000, R11, 0xf8, !PT ;  /* 0xff00000029297812 */ /* 0x000fe400078ef80b */
[----:B0-----:R-:W-:Y:S02]  /*80c0*/  SHF.R.U32.HI R21, RZ, 0x3, R25 ;  /* 0x00000003ff157819 */ /* 0x001fe40000011619 */
[----:B------:R-:W-:Y:S02]  /*80d0*/  LOP3.LUT R0, R25, 0x30, R0, 0xf8, !PT ;  /* 0x0000003019007812 */ /* 0x000fe400078ef800 */
[----:B------:R-:W-:Y:S02]  /*80e0*/  LOP3.LUT R25, R10, 0xff, RZ, 0xc0, !PT ;  /* 0x000000ff0a197812 */ /* 0x000fe400078ec0ff */
[----:B------:R-:W-:Y:S02]  /*80f0*/  LOP3.LUT R3, R0, R21, RZ, 0x3c, !PT ;  /* 0x0000001500037212 */ /* 0x000fe400078e3cff */
[----:B------:R-:W-:Y:S01]  /*8100*/  SHF.R.U32.HI R0, RZ, 0x8, R9 ;  /* 0x00000008ff007819 */ /* 0x000fe20000011609 */
[----:B--2---:R-:W0:Y:S01]  /*8110*/  LDS.128 R12, [R51+0xb000] ;  /* 0x00b00000330c7984 */ /* 0x004e220000000c00 */
[----:B------:R-:W-:-:S02]  /*8120*/  LOP3.LUT R21, R9, 0xff, RZ, 0xc0, !PT ;  /* 0x000000ff09157812 */ /* 0x000fc400078ec0ff */
[----:B------:R-:W-:Y:S02]  /*8130*/  LOP3.LUT R0, R0, 0xff, RZ, 0xc0, !PT ;  /* 0x000000ff00007812 */ /* 0x000fe400078ec0ff */
[----:B------:R-:W-:Y:S02]  /*8140*/  PRMT R37, R24, 0x7604, R25 ;  /* 0x0000760418257816 */ /* 0x000fe40000000019 */
[----:B------:R-:W-:Y:S02]  /*8150*/  PRMT R35, R0, 0x7604, R21 ;  /* 0x0000760400237816 */ /* 0x000fe40000000015 */
[----:B------:R-:W-:Y:S02]  /*8160*/  IADD3 R0, R18, R29, R3 ;  /* 0x0000001d12007210 */ /* 0x000fe40007ffe003 */
[----:B------:R-:W-:Y:S02]  /*8170*/  SHF.R.U32.HI R21, RZ, 0x10, R5 ;  /* 0x00000010ff157819 */ /* 0x000fe40000011605 */
[----:B------:R-:W-:Y:S01]  /*8180*/  SHF.R.U32.HI R29, RZ, 0x10, R6 ;  /* 0x00000010ff1d7819 */ /* 0x000fe20000011606 */
[----:B------:R-:W1:Y:S01]  /*8190*/  LDS.128 R24, [R0+0xb000] ;  /* 0x00b0000000187984 */ /* 0x000e620000000c00 */
[----:B------:R-:W-:-:S02]  /*81a0*/  LOP3.LUT R21, R21, 0xff, RZ, 0xc0, !PT ;  /* 0x000000ff15157812 */ /* 0x000fc400078ec0ff */
[----:B------:R-:W-:Y:S02]  /*81b0*/  SHF.R.U32.HI R3, RZ, 0x10, R4 ;  /* 0x00000010ff037819 */ /* 0x000fe40000011604 */
[----:B------:R-:W-:Y:S02]  /*81c0*/  LOP3.LUT R29, R29, 0xff, RZ, 0xc0, !PT ;  /* 0x000000ff1d1d7812 */ /* 0x000fe400078ec0ff */
[----:B------:R-:W-:Y:S02]  /*81d0*/  PRMT R21, R21, 0x7054, R30 ;  /* 0x0000705415157816 */ /* 0x000fe4000000001e */
[----:B------:R-:W-:Y:S02]  /*81e0*/  SHF.R.U32.HI R30, RZ, 0x10, R9 ;  /* 0x00000010ff1e7819 */ /* 0x000fe40000011609 */
[----:B------:R-:W-:Y:S02]  /*81f0*/  LOP3.LUT R3, R3, 0xff, RZ, 0xc0, !PT ;  /* 0x000000ff03037812 */ /* 0x000fe400078ec0ff */
[----:B------:R-:W-:-:S02]  /*8200*/  PRMT R29, R29, 0x7054, R32 ;  /* 0x000070541d1d7816 */ /* 0x000fc40000000020 */
[----:B------:R-:W-:Y:S02]  /*8210*/  SHF.R.U32.HI R32, RZ, 0x10, R10 ;  /* 0x00000010ff207819 */ /* 0x000fe4000001160a */
[----:B------:R-:W-:Y:S02]  /*8220*/  LOP3.LUT R30, R30, 0xff, RZ, 0xc0, !PT ;  /* 0x000000ff1e1e7812 */ /* 0x000fe400078ec0ff */
[----:B------:R-:W-:Y:S02]  /*8230*/  PRMT R3, R3, 0x7054, R20 ;  /* 0x0000705403037816 */ /* 0x000fe40000000014 */
[----:B------:R-:W-:Y:S02]  /*8240*/  SHF.R.U32.HI R20, RZ, 0x10, R8 ;  /* 0x00000010ff147819 */ /* 0x000fe40000011608 */
[----:B------:R-:W-:Y:S02]  /*8250*/  LOP3.LUT R32, R32, 0xff, RZ, 0xc0, !PT ;  /* 0x000000ff20207812 */ /* 0x000fe400078ec0ff */
[----:B------:R-:W-:-:S02]  /*8260*/  PRMT R35, R30, 0x7054, R35 ;  /* 0x000070541e237816 */ /* 0x000fc40000000023 */
[----:B------:R-:W-:Y:S02]  /*8270*/  LOP3.LUT R20, R20, 0xff, RZ, 0xc0, !PT ;  /* 0x000000ff14147812 */ /* 0x000fe400078ec0ff */
[----:B------:R-:W-:Y:S02]  /*8280*/  PRMT R39, R32, 0x7054, R37 ;  /* 0x0000705420277816 */ /* 0x000fe40000000025 */
[----:B------:R-:W-:Y:S02]  /*8290*/  LOP3.LUT R38, R35, 0xff000000, R9, 0xf8, !PT ;  /* 0xff00000023267812 */ /* 0x000fe400078ef809 */
[----:B------:R-:W-:Y:S02]  /*82a0*/  LOP3.LUT R30, R21, 0xff000000, R5, 0xf8, !PT ;  /* 0xff000000151e7812 */ /* 0x000fe400078ef805 */
[----:B------:R-:W-:Y:S02]  /*82b0*/  PRMT R33, R20, 0x7054, R33 ;  /* 0x0000705414217816 */ /* 0x000fe40000000021 */
[----:B------:R-:W-:-:S02]  /*82c0*/  LOP3.LUT R37, R31, 0xff000000, R7, 0xf8, !PT ;  /* 0xff0000001f257812 */ /* 0x000fc400078ef807 */
[----:B------:R-:W-:Y:S02]  /*82d0*/  LOP3.LUT R5, R39, 0xff000000, R10, 0xf8, !PT ;  /* 0xff00000027057812 */ /* 0x000fe400078ef80a */
[-C--:B0-----:R-:W-:Y:S02]  /*82e0*/  F2FP.F16.E4M3.UNPACK_B R10, R12.reuse ;  /* 0x0000000cff0a723e */ /* 0x081fe400020006ff */
[----:B------:R-:W-:Y:S02]  /*82f0*/  F2FP.F16.E4M3.UNPACK_B R31, R12.H1 ;  /* 0x0000000cff1f723e */ /* 0x000fe400030006ff */
[----:B------:R-:W-:Y:S02]  /*8300*/  F2FP.F16.E4M3.UNPACK_B R39, R38 ;  /* 0x00000026ff27723e */ /* 0x000fe400020006ff */
[----:B-1----:R-:W-:Y:S02]  /*8310*/  F2FP.F16.E4M3.UNPACK_B R11, R25 ;  /* 0x00000019ff0b723e */ /* 0x002fe400020006ff */
[----:B------:R-:W-:Y:S01]  /*8320*/  LOP3.LUT R20, R3, 0xff000000, R4, 0xf8, !PT ;  /* 0xff00000003147812 */ /* 0x000fe200078ef804 */
[--C-:B------:R-:W-:Y:S01]  /*8330*/  HADD2.F32 R40, -RZ, R39.reuse.H0_H0 ;  /* 0x20000027ff287230 */ /* 0x100fe20000004100 */
[----:B------:R-:W-:Y:S01]  /*8340*/  F2FP.F16.E4M3.UNPACK_B R12, R30 ;  /* 0x0000001eff0c723e */ /* 0x000fe200020006ff */
[----:B------:R-:W-:Y:S01]  /*8350*/  HADD2.F32 R39, -RZ, R39.H1_H1 ;  /* 0x30000027ff277230 */ /* 0x000fe20000004100 */
[----:B------:R-:W-:Y:S01]  /*8360*/  LOP3.LUT R3, R29, 0xff000000, R6, 0xf8, !PT ;  /* 0xff0000001d037812 */ /* 0x000fe200078ef806 */
[--C-:B------:R-:W-:Y:S01]  /*8370*/  HADD2.F32 R6, -RZ, R11.reuse.H0_H0 ;  /* 0x2000000bff067230 */ /* 0x100fe20000004100 */
[----:B------:R-:W-:Y:S01]  /*8380*/  LOP3.LUT R29, R33, 0xff000000, R8, 0xf8, !PT ;  /* 0xff000000211d7812 */ /* 0x000fe200078ef808 */
[----:B------:R-:W-:Y:S01]  /*8390*/  HADD2.F32 R11, -RZ, R11.H1_H1 ;  /* 0x3000000bff0b7230 */ /* 0x000fe20000004100 */
[----:B------:R-:W-:-:S02]  /*83a0*/  F2FP.F16.E4M3.UNPACK_B R8, R13 ;  /* 0x0000000dff08723e */ /* 0x000fc400020006ff */
[----:B------:R-:W-:Y:S01]  /*83b0*/  F2FP.F16.E4M3.UNPACK_B R21, R13.H1 ;  /* 0x0000000dff15723e */ /* 0x000fe200030006ff */
[----:B------:R-:W-:Y:S01]  /*83c0*/  HADD2.F32 R13, -RZ, R12.H0_H0 ;  /* 0x2000000cff0d7230 */ /* 0x000fe20000004100 */
[-C--:B------:R-:W-:Y:S01]  /*83d0*/  F2FP.F16.E4M3.UNPACK_B R32, R15.reuse ;  /* 0x0000000fff20723e */ /* 0x080fe200020006ff */
[--C-:B------:R-:W-:Y:S01]  /*83e0*/  HADD2.F32 R9, -RZ, R8.reuse.H0_H0 ;  /* 0x20000008ff097230 */ /* 0x100fe20000004100 */
[----:B------:R-:W-:Y:S01]  /*83f0*/  F2FP.F16.E4M3.UNPACK_B R33, R15.H1 ;  /* 0x0000000fff21723e */ /* 0x000fe200030006ff */
[----:B------:R-:W-:Y:S01]  /*8400*/  HADD2.F32 R8, -RZ, R8.H1_H1 ;  /* 0x30000008ff087230 */ /* 0x000fe20000004100 */
[----:B------:R-:W-:Y:S01]  /*8410*/  F2FP.F16.E4M3.UNPACK_B R15, R25.H1 ;  /* 0x00000019ff0f723e */ /* 0x000fe200030006ff */
[----:B------:R-:W-:Y:S01]  /*8420*/  FMUL.FTZ R43, R11, R39 ;  /* 0x000000270b2b7220 */ /* 0x000fe20000410000 */
[-C--:B------:R-:W-:Y:S02]  /*8430*/  F2FP.F16.E4M3.UNPACK_B R25, R24.reuse ;  /* 0x00000018ff19723e */ /* 0x080fe400020006ff */
[----:B------:R-:W-:Y:S01]  /*8440*/  F2FP.F16.E4M3.UNPACK_B R35, R24.H1 ;  /* 0x00000018ff23723e */ /* 0x000fe200030006ff */
[----:B------:R-:W-:Y:S01]  /*8450*/  FMUL.FTZ R24, R6, R40 ;  /* 0x0000002806187220 */ /* 0x000fe20000410000 */
[----:B------:R-:W-:-:S02]  /*8460*/  F2FP.F16.E4M3.UNPACK_B R34, R27 ;  /* 0x0000001bff22723e */ /* 0x000fc400020006ff */
[----:B------:R-:W-:Y:S01]  /*8470*/  F2FP.F16.E4M3.UNPACK_B R36, R27.H1 ;  /* 0x0000001bff24723e */ /* 0x000fe200030006ff */
[-C--:B------:R-:W-:Y:S01]  /*8480*/  FMUL.FTZ R27, R6, R13.reuse ;  /* 0x0000000d061b7220 */ /* 0x080fe20000410000 */
[----:B------:R-:W-:Y:S01]  /*8490*/  F2FP.F16.E4M3.UNPACK_B R38, R38.H1 ;  /* 0x00000026ff26723e */ /* 0x000fe200030006ff */
        /* <DEDUP_REMOVED lines=22> */
[----:B------:R-:W-:Y:S01]  /*8600*/  F2FP.F16.E4M3.UNPACK_B R4, R14 ;  /* 0x0000000eff04723e */ /* 0x000fe200020006ff */
[----:B------:R-:W-:Y:S02]  /*8610*/  HADD2.F32 R43, -RZ, R42.H0_H0 ;  /* 0x2000002aff2b7230 */ /* 0x000fe40000004100 */
[C---:B------:R-:W-:Y:S01]  /*8620*/  FMUL.FTZ R44, R15.reuse, R40 ;  /* 0x000000280f2c7220 */ /* 0x040fe20000410000 */
[----:B------:R-:W-:Y:S02]  /*8630*/  HADD2.F32 R24, -RZ, R34.H0_H0 ;  /* 0x20000022ff187230 */ /* 0x000fe40000004100 */
[----:B------:R-:W-:Y:S01]  /*8640*/  FMUL.FTZ R45, R15, R30 ;  /* 0x0000001e0f2d7220 */ /* 0x000fe20000410000 */
[----:B------:R-:W-:Y:S01]  /*8650*/  HADD2.F32 R39, -RZ, R38.H0_H0 ;  /* 0x20000026ff277230 */ /* 0x000fe20000004100 */
[----:B------:R-:W-:Y:S01]  /*8660*/  F2FP.F16.E4M3.UNPACK_B R14, R14.H1 ;  /* 0x0000000eff0e723e */ /* 0x000fe200030006ff */
        /* <DEDUP_REMOVED lines=9> */
[----:B------:R-:W-:Y:S01]  /*8700*/  HADD2.F32 R39, -RZ, R38.H1_H1 ;  /* 0x30000026ff277230 */ /* 0x000fe20000004100 */
[----:B------:R-:W-:Y:S01]  /*8710*/  F2FP.F16.E4M3.UNPACK_B R43, R41.H1 ;  /* 0x00000029ff2b723e */ /* 0x000fe200030006ff */
[----:B------:R-:W-:Y:S01]  /*8720*/  HADD2.F32 R27, -RZ, R34.H1_H1 ;  /* 0x30000022ff1b7230 */ /* 0x000fe20000004100 */
[----:B------:R-:W-:Y:S01]  /*8730*/  F2FP.F16.E4M3.UNPACK_B R38, R37.H1 ;  /* 0x00000025ff26723e */ /* 0x000fe200030006ff */
        /* <DEDUP_REMOVED lines=32> */
[----:B------:R-:W-:Y:S01]  /*8940*/  HADD2.F32 R35, -RZ, R35.H1_H1 ;  /* 0x30000023ff237230 */ /* 0x000fe20000004100 */
[----:B------:R-:W-:Y:S01]  /*8950*/  F2FP.F16.E4M3.UNPACK_B R34, R29 ;  /* 0x0000001dff22723e */ /* 0x000fe200020006ff */
[----:B------:R-:W-:Y:S02]  /*8960*/  HADD2.F32 R38, -RZ, R38.H1_H1 ;  /* 0x30000026ff267230 */ /* 0x000fe40000004100 */
[C---:B------:R-:W-:Y:S01]  /*8970*/  FFMA.FTZ R44, R33.reuse, R39, -R44 ;  /* 0x00000027212c7223 */ /* 0x040fe2000001082c */
        /* <DEDUP_REMOVED lines=47> */
[--C-:B------:R-:W-:Y:S01]  /*8c70*/  HADD2.F32 R26, -RZ, R20.reuse.H0_H0 ;  /* 0x20000014ff1a7230 */ /* 0x100fe20000004100 */
[----:B------:R-:W-:Y:S01]  /*8c80*/  F2FP.SATFINITE.E4M3.F32.PACK_AB_MERGE_C R8, R34, R35, R42 ;  /* 0x000000232208723e */ /* 0x000fe2000480702a */
        /* <DEDUP_REMOVED lines=26> */
.L_x_12313:
[----:B------:R-:W-:Y:S05]  /*8e30*/  BSYNC B0 ;  /* 0x0000000000007941 */ /* 0x000fea0003800000 */
.L_x_12306:
        /* <DEDUP_REMOVED lines=8> */
.L_x_12303:
[----:B0-2---:R-:W2:Y:S02]  /*8ec0*/  LDL R0, [R1+0xc] ;  /* 0x00000c0001007983 */ /* 0x005ea40000100800 */
[----:B--2---:R-:W-:-:S13]  /*8ed0*/  ISETP.NE.AND P0, PT, R0, 0x3, PT ;  /* 0x000000030000780c */ /* 0x004fda0003f05270 */
[----:B------:R-:W-:Y:S05]  /*8ee0*/  @!P0 BRA `(.L_x_12321) ;  /* 0x0000000000048947 */ /* 0x000fea0003800000 */
[----:B------:R-:W-:Y:S01]  /*8ef0*/  BPT.TRAP 0x1 ;  /* 0x000000040000795c */ /* 0x000fe20000300000 */
.L_x_12321:
[----:B-----5:R-:W-:Y:S01]  /*8f00*/  IMAD R12, R19, 0x8, R18 ;  /* 0x00000008130c7824 */ /* 0x020fe200078e0212 */
[----:B-1----:R-:W-:-:S04]  /*8f10*/  SHF.L.U32 R3, R156, 0x1f, RZ ;  /* 0x0000001f9c037819 */ /* 0x002fc800000006ff */
[----:B------:R0:W1:Y:S01]  /*8f20*/  SYNCS.PHASECHK.TRANS64.TRYWAIT P1, [R12+URZ+0x13230], R3 ;  /* 0x013230030c0075a7 */ /* 0x000062000802017f */
[----:B------:R-:W-:Y:S05]  /*8f30*/  @!P0 BRA `(.L_x_12322) ;  /* 0x0000000000048947 */ /* 0x000fea0003800000 */
[----:B------:R-:W-:Y:S01]  /*8f40*/  BPT.TRAP 0x1 ;  /* 0x000000040000795c */ /* 0x000fe20000300000 */
.L_x_12322:
[----:B------:R-:W2:Y:S01]  /*8f50*/  S2R R0, SR_TID.X ;  /* 0x0000000000007919 */ /* 0x000ea20000002100 */
[----:B------:R-:W-:Y:S02]  /*8f60*/  LOP3.LUT R17, R17, 0xfffffff7, RZ, 0xc0, !PT ;  /* 0xfffffff711117812 */ /* 0x000fe400078ec0ff */
[----:B--2---:R-:W-:-:S04]  /*8f70*/  LOP3.LUT R0, R0, 0x7f, RZ, 0xc0, !PT ;  /* 0x0000007f00007812 */ /* 0x004fc800078ec0ff */
[----:B------:R-:W-:Y:S01]  /*8f80*/  ISETP.NE.AND P2, PT, R0, RZ, PT ;  /* 0x000000ff0000720c */ /* 0x000fe20003f45270 */
[----:B------:R-:W-:-:S05]  /*8f90*/  VIADD R0, R18, 0xe000 ;  /* 0x0000e00012007836 */ /* 0x000fca0000000000 */
[----:B------:R-:W-:-:S07]  /*8fa0*/  SHF.R.U32.HI R0, RZ, 0x4, R0 ;  /* 0x00000004ff007819 */ /* 0x000fce0000011600 */
[----:B------:R-:W-:Y:S01]  /*8fb0*/  @P2 LOP3.LUT R17, R17, 0x8, RZ, 0xfc, !PT ;  /* 0x0000000811112812 */ /* 0x000fe200078efcff */
[----:B-1----:R-:W-:Y:S06]  /*8fc0*/  @P1 BRA `(.L_x_12323) ;  /* 0x0000000000081947 */ /* 0x002fec0003800000 */
[----:B------:R-:W1:Y:S02]  /*8fd0*/  SYNCS.PHASECHK.TRANS64.TRYWAIT P1, [R12+URZ+0x13230], R3 ;  /* 0x013230030c0075a7 */ /* 0x000e64000802017f */
[----:B-1----:R-:W-:Y:S05]  /*8fe0*/  @!P1 BRA `(.L_x_12324) ;  /* 0x000001c000fc9947 */ /* 0x002fea0003800000 */
.L_x_12323:
[----:B------:R-:W-:Y:S01]  /*8ff0*/  LOP3.LUT R0, R0, 0x3fff, RZ, 0xc0, !PT ;  /* 0x00003fff00007812 */ /* 0x000fe200078ec0ff */
[----:B------:R-:W-:Y:S05]  /*9000*/  WARPSYNC.ALL ;  /* 0x0000000000007948 */ /* 0x000fea0003800000 */
[----:B01----:R-:W-:-:S05]  /*9010*/  LOP3.LUT R3, R0, 0x10000, RZ, 0xfc, !PT ;  /* 0x0001000000037812 */ /* 0x003fca00078efcff */
[----:B------:R0:W-:Y:S01]  /*9020*/  STL [R1+0x28], R3 ;  /* 0x0000280301007387 */ /* 0x0001e20000100800 */
[----:B------:R-:W-:Y:S01]  /*9030*/  IMAD R8, R19, 0x280, R3 ;  /* 0x0000028013087824 */ /* 0x000fe200078e0203 */
[----:B---3--:R-:W-:Y:S01]  /*9040*/  LOP3.LUT R4, R28, 0x10000, RZ, 0xfc, !PT ;  /* 0x000100001c047812 */ /* 0x008fe200078efcff */
[----:B------:R-:W-:Y:S01]  /*9050*/  IMAD.MOV.U32 R9, RZ, RZ, -0x7fffffe0 ;  /* 0x80000020ff097424 */ /* 0x000fe200078e00ff */
[----:B------:R-:W2:Y:S01]  /*9060*/  LDL R109, [R1+0x3c] ;  /* 0x00003c00016d7983 */ /* 0x000ea20000100800 */
[----:B------:R-:W-:Y:S01]  /*9070*/  IMAD.MOV.U32 R5, RZ, RZ, -0x7fffffe0 ;  /* 0x80000020ff057424 */ /* 0x000fe200078e00ff */
[----:B------:R-:W-:Y:S01]  /*9080*/  R2UR UR6, R8 ;  /* 0x00000000080672ca */ /* 0x000fe200000e0000 */
[----:B------:R-:W-:Y:S01]  /*9090*/  WARPGROUP.ARRIVE ;  /* 0x00000000000079c5 */ /* 0x000fe20000000000 */
[----:B------:R-:W-:Y:S01]  /*90a0*/  R2UR UR7, R9 ;  /* 0x00000000090772ca */ /* 0x000fe200000e0000 */
[----:B------:R-:W-:Y:S01]  /*90b0*/  IMAD.MOV.U32 R7, RZ, RZ, -0x7fffffe0 ;  /* 0x80000020ff077424 */ /* 0x000fe200078e00ff */
[----:B------:R-:W-:Y:S01]  /*90c0*/  R2UR UR4, R4 ;  /* 0x00000000040472ca */ /* 0x000fe200000e0000 */
[----:B------:R-:W-:Y:S01]  /*90d0*/  IMAD.MOV.U32 R11, RZ, RZ, -0x7fffffe0 ;  /* 0x80000020ff0b7424 */ /* 0x000fe200078e00ff */
[----:B------:R-:W-:Y:S01]  /*90e0*/  R2UR UR5, R5 ;  /* 0x00000000050572ca */ /* 0x000fe200000e0000 */
[----:B------:R-:W-:Y:S01]  /*90f0*/  IMAD.MOV.U32 R15, RZ, RZ, -0x7fffffe0 ;  /* 0x80000020ff0f7424 */ /* 0x000fe200078e00ff */
[----:B------:R-:W2:Y:S01]  /*9100*/  LDL R108, [R1+0x1c] ;  /* 0x00001c00016c7983 */ /* 0x000ea20000100800 */
[----:B------:R-:W1:Y:S01]  /*9110*/  LDC R110, c[0x0][0x448] ;  /* 0x00011200ff6e7b82 */ /* 0x000e620000000800 */
[----:B------:R-:W-:-:S02]  /*9120*/  ULDC UR43, c[0x0][0x9dc] ;  /* 0x00027700002b7ab9 */ /* 0x000fc40000000800 */
[----:B------:R-:W3:Y:S04]  /*9130*/  LDL R107, [R1+0x18] ;  /* 0x00001800016b7983 */ /* 0x000ee80000100800 */
[----:B------:R-:W3:Y:S03]  /*9140*/  LDL R114, [R1+0x8] ;  /* 0x0000080001727983 */ /* 0x000ee60000100800 */
[----:B------:R-:W-:Y:S01]  /*9150*/  QGMMA.64x32x32.F32.E4M3.E4M3 R88, gdesc[UR4], RZ, !UPT, gsb0 ;  /* 0x00600000045879f3 */ /* 0x000fe2000c0008ff */
[----:B------:R-:W-:Y:S01]  /*9160*/  VIADD R6, R8, 0x80 ;  /* 0x0000008008067836 */ /* 0x000fe20000000000 */
[----:B------:R-:W-:Y:S01]  /*9170*/  R2UR UR7, R7 ;  /* 0x00000000070772ca */ /* 0x000fe200000e0000 */
[----:B------:R-:W5:Y:S01]  /*9180*/  LDL R112, [R1+0x4] ;  /* 0x0000040001707983 */ /* 0x000f620000100800 */
[----:B------:R-:W-:-:S02]  /*9190*/  R2UR UR4, R4 ;  /* 0x00000000040472ca */ /* 0x000fc400000e0000 */
[----:B------:R-:W-:Y:S02]  /*91a0*/  R2UR UR6, R6 ;  /* 0x00000000060672ca */ /* 0x000fe400000e0000 */
[----:B------:R-:W-:Y:S01]  /*91b0*/  R2UR UR5, R5 ;  /* 0x00000000050572ca */ /* 0x000fe200000e0000 */
[----:B------:R-:W-:Y:S02]  /*91c0*/  WARPGROUP.DEPBAR.LE gsb0, 0x0 ;  /* 0x00008000000079c5 */ /* 0x000fe40000010000 */
[----:B------:R-:W-:-:S10]  /*91d0*/  WARPGROUP.ARRIVE ;  /* 0x00000000000079c5 */ /* 0x000fd40000000000 */
        /* <DEDUP_REMOVED lines=29> */
[----:B------:R-:W-:Y:S01]  /*93b0*/  IMAD.MOV.U32 R7, RZ, RZ, -0x7fffffe0 ;  /* 0x80000020ff077424 */ /* 0x000fe200078e00ff */
        /* <DEDUP_REMOVED lines=43> */
[----:B-1----:R-:W-:Y:S01]  /*9670*/  ISETP.NE.AND P2, PT, R110, 0x1, PT ;  /* 0x000000016e00780c */ /* 0x002fe20003f45270 */
[C---:B------:R-:W-:Y:S01]  /*9680*/  FMUL.FTZ R0, R2.reuse, R88 ;  /* 0x0000005802007220 */ /* 0x040fe20000410000 */
[C---:B------:R-:W-:Y:S01]  /*9690*/  FMUL.FTZ R88, R2.reuse, R96 ;  /* 0x0000006002587220 */ /* 0x040fe20000410000 */
[C---:B------:R-:W-:Y:S01]  /*96a0*/  FMUL.FTZ R96, R2.reuse, R84 ;  /* 0x0000005402607220 */ /* 0x040fe20000410000 */
[C---:B------:R-:W-:Y:S01]  /*96b0*/  FMUL.FTZ R84, R2.reuse, R86 ;  /* 0x0000005602547220 */ /* 0x040fe20000410000 */
[C---:B------:R-:W-:Y:S01]  /*96c0*/  FMUL.FTZ R86, R2.reuse, R56 ;  /* 0x0000003802567220 */ /* 0x040fe20000410000 */
[C---:B------:R-:W-:Y:S01]  /*96d0*/  FMUL.FTZ R56, R2.reuse, R58 ;  /* 0x0000003a02387220 */ /* 0x040fe20000410000 */
[----:B------:R-:W1:Y:S01]  /*96e0*/  S2R R106, SR_TID.X ;  /* 0x00000000006a7919 */ /* 0x000e620000002100 */
        /* <DEDUP_REMOVED lines=10> */
[----:B------:R-:W-:Y:S01]  /*9790*/  FMUL.FTZ R92, R2, R100 ;  /* 0x00000064025c7220 */ /* 0x000fe20000410000 */
[----:B--2---:R-:W-:-:S02]  /*97a0*/  IMAD.IADD R100, R109, 0x1, R108 ;  /* 0x000000016d647824 */ /* 0x004fc400078e026c */
[C---:B0-----:R-:W-:Y:S01]  /*97b0*/  FMUL.FTZ R3, R2.reuse, R89 ;  /* 0x0000005902037220 */ /* 0x041fe20000410000 */
[----:B------:R-:W-:Y:S01]  /*97c0*/  FMUL.FTZ R89, R2, R97 ;  /* 0x0000006102597220 */ /* 0x000fe20000410000 */
[----:B----4-:R-:W-:Y:S01]  /*97d0*/  @P2 IMAD.HI.U32 R10, R100, R11, RZ ;  /* 0x0000000b640a2227 */ /* 0x010fe200078e00ff */
[----:B------:R-:W-:-:S03]  /*97e0*/  WARPGROUP.DEPBAR.LE gsb0, 0x0 ;  /* 0x00008000000079c5 */ /* 0x000fc60000010000 */
[----:B------:R-:W-:Y:S02]  /*97f0*/  FMUL.FTZ R55, R2, R25 ;  /* 0x0000001902377220 */ /* 0x000fe40000410000 */
[----:B------:R-:W0:Y:S01]  /*9800*/  @P2 LDC R25, c[0x0][0x450] ;  /* 0x00011400ff192b82 */ /* 0x000e220000000800 */
[----:B-1----:R-:W-:-:S04]  /*9810*/  LOP3.LUT R106, R106, 0x7f, RZ, 0xc0, !PT ;  /* 0x0000007f6a6a7812 */ /* 0x002fc800078ec0ff */
[----:B------:R-:W-:Y:S01]  /*9820*/  ISETP.NE.AND P1, PT, R106, RZ, PT ;  /* 0x000000ff6a00720c */ /* 0x000fe20003f25270 */
[C---:B------:R-:W-:Y:S01]  /*9830*/  FMUL.FTZ R97, R2.reuse, R85 ;  /* 0x0000005502617220 */ /* 0x040fe20000410000 */
[C---:B------:R-:W-:Y:S01]  /*9840*/  FMUL.FTZ R8, R2.reuse, R42 ;  /* 0x0000002a02087220 */ /* 0x040fe20000410000 */
[C---:B------:R-:W-:Y:S01]  /*9850*/  FMUL.FTZ R85, R2.reuse, R87 ;  /* 0x0000005702557220 */ /* 0x040fe20000410000 */
[C---:B------:R-:W-:Y:S01]  /*9860*/  FMUL.FTZ R42, R2.reuse, R46 ;  /* 0x0000002e022a7220 */ /* 0x040fe20000410000 */
[C---:B------:R-:W-:Y:S01]  /*9870*/  FMUL.FTZ R87, R2.reuse, R57 ;  /* 0x0000003902577220 */ /* 0x040fe20000410000 */
[C---:B------:R-:W-:Y:S01]  /*9880*/  FMUL.FTZ R46, R2.reuse, R50 ;  /* 0x00000032022e7220 */ /* 0x040fe20000410000 */
[----:B0-----:R-:W-:Y:S02]  /*9890*/  @P2 SHF.R.U32.HI R100, RZ, R25, R10 ;  /* 0x00000019ff642219 */ /* 0x001fe4000001160a */
[----:B------:R-:W0:Y:S01]  /*98a0*/  LDC.64 R10, c[0x0][0x9e0] ;  /* 0x00027800ff0a7b82 */ /* 0x000e220000000a00 */
[C---:B------:R-:W-:Y:S01]  /*98b0*/  FMUL.FTZ R57, R2.reuse, R59 ;  /* 0x0000003b02397220 */ /* 0x040fe20000410000 */
[C---:B------:R-:W-:Y:S01]  /*98c0*/  FMUL.FTZ R50, R2.reuse, R54 ;  /* 0x0000003602327220 */ /* 0x040fe20000410000 */
[C---:B------:R-:W-:Y:S01]  /*98d0*/  FMUL.FTZ R59, R2.reuse, R63 ;  /* 0x0000003f023b7220 */ /* 0x040fe20000410000 */
[----:B------:R-:W-:Y:S01]  /*98e0*/  FMUL.FTZ R54, R2, R24 ;  /* 0x0000001802367220 */ /* 0x000fe20000410000 */
[----:B------:R-:W-:-:S02]  /*98f0*/  @!P1 VIADD R12, R12, 0x13240 ;  /* 0x000132400c0c9836 */ /* 0x000fc40000000000 */
[C---:B------:R-:W-:Y:S01]  /*9900*/  FMUL.FTZ R63, R2.reuse, R67 ;  /* 0x00000043023f7220 */ /* 0x040fe20000410000 */
[----:B------:R-:W1:Y:S01]  /*9910*/  SHFL.IDX PT, R24, R100, RZ, 0x1c1f ;  /* 0x001c1fff64187589 */ /* 0x000e6200000e0000 */
        /* <DEDUP_REMOVED lines=56> */
[----:B------:R-:W-:Y:S01]  /*9ca0*/  LOP3.LUT R17, R17, 0xffffffdf, RZ, 0xc0, !PT ;  /* 0xffffffdf11117812 */ /* 0x000fe200078ec0ff */
[----:B------:R-:W-:Y:S01]  /*9cb0*/  ULOP3.LUT UR43, URZ, UR43, URZ, 0x33, !UPT ;  /* 0x0000002b3f2b7292 */ /* 0x000fe2000f8e333f */
[----:B---3--:R-:W-:-:S05]  /*9cc0*/  IADD3 R12, R114, R102, -R107 ;  /* 0x00000066720c7210 */ /* 0x008fca0007ffe86b */
[----:B------:R-:W2:Y:S01]  /*9cd0*/  MUFU.TANH R3, R3 ;  /* 0x0000000300037308 */ /* 0x000ea20000002400 */
[----:B------:R-:W-:Y:S02]  /*9ce0*/  IMAD R106, R104, -0xa0, R114 ;  /* 0xffffff60686a7824 */ /* 0x000fe400078e0272 */
[----:B-----5:R-:W-:Y:S01]  /*9cf0*/  IMAD.IADD R39, R12, 0x1, -R112 ;  /* 0x000000010c277824 */ /* 0x020fe200078e0a70 */
[----:B------:R-:W-:-:S04]  /*9d00*/  @P2 LOP3.LUT R17, R17, 0x20, RZ, 0xfc, !PT ;  /* 0x0000002011112812 */ /* 0x000fc800078efcff */
[----:B------:R-:W3:Y:S01]  /*9d10*/  MUFU.TANH R9, R9 ;  /* 0x0000000900097308 */ /* 0x000ee20000002400 */
[----:B------:R-:W-:-:S07]  /*9d20*/  VIADD R101, R39, UR43 ;  /* 0x0000002b27657c36 */ /* 0x000fce0008000000 */
[----:B------:R-:W4:Y:S01]  /*9d30*/  MUFU.TANH R13, R13 ;  /* 0x0000000d000d7308 */ /* 0x000f220000002400 */
        /* <DEDUP_REMOVED lines=77> */
[----:B------:R-:W-:Y:S01]  /*a210*/  IADD3 R106, -R107, 0xa0, R106 ;  /* 0x000000a06b6a7810 */ /* 0x000fe20007ffe16a */
[----:B------:R-:W-:Y:S01]  /*a220*/  VIADD R102, R102, 0xffffffff ;  /* 0xffffffff66667836 */ /* 0x000fe20000000000 */
[----:B------:R-:W-:Y:S01]  /*a230*/  LOP3.LUT R17, R17, 0xffffffef, RZ, 0xc0, !PT ;  /* 0xffffffef11117812 */ /* 0x000fe200078ec0ff */
[----:B-1----:R-:W-:Y:S01]  /*a240*/  IMAD.IADD R37, R101, 0x1, R24 ;  /* 0x0000000165257824 */ /* 0x002fe200078e0218 */
[----:B------:R-:W-:Y:S01]  /*a250*/  VIADDMNMX R38, R24, R39, R106, PT ;  /* 0x0000002718267246 */ /* 0x000fe2000380016a */
[----:B------:R-:W-:Y:S01]  /*a260*/  IMAD.IADD R12, R102, 0x1, -R107 ;  /* 0x00000001660c7824 */ /* 0x000fe200078e0a6b */
[----:B------:R-:W-:Y:S01]  /*a270*/  @P1 LOP3.LUT R17, R17, 0x10, RZ, 0xfc, !PT ;  /* 0x0000001011111812 */ /* 0x000fe200078efcff */
        /* <DEDUP_REMOVED lines=12> */
.L_x_12327:
[----:B------:R-:W-:-:S13]  /*a340*/  ISETP.NE.AND P1, PT, R11, 0x1, PT ;  /* 0x000000010b00780c */ /* 0x000fda0003f25270 */
[----:B------:R-:W1:Y:S02]  /*a350*/  @P1 LDC.64 R24, c[0x0][0x9e8] ;  /* 0x00027a00ff181b82 */ /* 0x000e640000000a00 */
[----:B-1----:R-:W-:-:S05]  /*a360*/  @P1 IMAD.HI.U32 R24, R103, R24, RZ ;  /* 0x0000001867181227 */ /* 0x002fca00078e00ff */
[----:B------:R-:W-:-:S07]  /*a370*/  @P1 SHF.R.U32.HI R103, RZ, R25, R24 ;  /* 0x00000019ff671219 */ /* 0x000fce0000011618 */
.L_x_12328:
[----:B------:R-:W-:Y:S05]  /*a380*/  BSYNC B0 ;  /* 0x0000000000007941 */ /* 0x000fea0003800000 */
.L_x_12326:
[----:B------:R-:W-:-:S05]  /*a390*/  IMAD R24, R103, R11, R12 ;  /* 0x0000000b67187224 */ /* 0x000fca00078e020c */
[----:B------:R-:W-:Y:S02]  /*a3a0*/  VIMNMX R37, R37, R24, !PT ;  /* 0x0000001825257248 */ /* 0x000fe40007fe0100 */
[----:B------:R-:W-:-:S07]  /*a3b0*/  VIADDMNMX R38, R24, R11, R38, PT ;  /* 0x0000000b18267246 */ /* 0x000fce0003800126 */
.L_x_12325:
[C---:B------:R-:W-:Y:S01]  /*a3c0*/  ISETP.GE.AND P1, PT, R102.reuse, 0x2, PT ;  /* 0x000000026600780c */ /* 0x040fe20003f26270 */
[----:B------:R-:W1:Y:S01]  /*a3d0*/  SHFL.IDX PT, R100, R100, 0x1, 0x1c1f ;  /* 0x003c1f0064647f89 */ /* 0x000e6200000e0000 */
[----:B------:R-:W-:Y:S02]  /*a3e0*/  ISETP.GE.AND P4, PT, R102, 0xa, PT ;  /* 0x0000000a6600780c */ /* 0x000fe40003f86270 */
[----:B------:R-:W-:Y:S02]  /*a3f0*/  ISETP.GT.AND P2, PT, R37, 0x1, !P1 ;  /* 0x000000012500780c */ /* 0x000fe40004f44270 */
[----:B------:R-:W-:Y:S02]  /*a400*/  LOP3.LUT R17, R17, 0xfffffffe, RZ, 0xc0, !PT ;  /* 0xfffffffe11117812 */ /* 0x000fe400078ec0ff */
[----:B------:R-:W-:Y:S02]  /*a410*/  ISETP.LT.OR P3, PT, R38, 0x2, P2 ;  /* 0x000000022600780c */ /* 0x000fe40001761670 */
[----:B------:R-:W-:-:S02]  /*a420*/  ISETP.GE.AND P2, PT, R102, 0x9, PT ;  /* 0x000000096600780c */ /* 0x000fc40003f46270 */
[----:B------:R-:W-:Y:S02]  /*a430*/  FSEL R3, R3, -INF , !P3 ;  /* 0xff80000003037808 */ /* 0x000fe40005800000 */
[----:B------:R-:W-:Y:S02]  /*a440*/  ISETP.GT.AND P3, PT, R37, 0x8, !P2 ;  /* 0x000000082500780c */ /* 0x000fe40005764270 */
[----:B------:R-:W-:Y:S02]  /*a450*/  @P4 LOP3.LUT R17, R17, 0x1, RZ, 0xfc, !PT ;  /* 0x0000000111114812 */ /* 0x000fe400078efcff */
[----:B------:R-:W-:Y:S02]  /*a460*/  ISETP.LT.OR P3, PT, R38, 0x9, P3 ;  /* 0x000000092600780c */ /* 0x000fe40001f61670 */
[----:B------:R-:W-:Y:S02]  /*a470*/  LOP3.LUT R16, R16, 0x7fffffff, RZ, 0xc0, !PT ;  /* 0x7fffffff10107812 */ /* 0x000fe400078ec0ff */
[----:B0-----:R-:W-:-:S02]  /*a480*/  FSEL R25, R14, -INF , !P3 ;  /* 0xff8000000e197808 */ /* 0x001fc40005800000 */
[----:B------:R-:W-:Y:S01]  /*a490*/  ISETP.GT.AND P3, PT, R37, 0x9, !P4 ;  /* 0x000000092500780c */ /* 0x000fe20006764270 */
[----:B-1----:R-:W-:Y:S01]  /*a4a0*/  IMAD.IADD R101, R101, 0x1, R100 ;  /* 0x0000000165657824 */ /* 0x002fe200078e0264 */
[----:B------:R-:W-:Y:S02]  /*a4b0*/  ISETP.GE.AND P4, PT, R102, 0x11, PT ;  /* 0x000000116600780c */ /* 0x000fe40003f86270 */
[----:B------:R-:W-:Y:S02]  /*a4c0*/  ISETP.LT.OR P3, PT, R38, 0xa, P3 ;  /* 0x0000000a2600780c */ /* 0x000fe40001f61670 */
[----:B------:R-:W-:Y:S02]  /*a4d0*/  ISETP.GE.AND P6, PT, R102, 0x91, PT ;  /* 0x000000916600780c */ /* 0x000fe40003fc6270 */
[----:B------:R-:W-:Y:S02]  /*a4e0*/  FSEL R103, R15, -INF , !P3 ;  /* 0xff8000000f677808 */ /* 0x000fe40005800000 */
[----:B------:R-:W-:-:S02]  /*a4f0*/  ISETP.GT.AND P3, PT, R37, 0x10, !P4 ;  /* 0x000000102500780c */ /* 0x000fc40006764270 */
[----:B------:R-:W-:Y:S02]  /*a500*/  LOP3.LUT R17, R17, 0xfffffffd, RZ, 0xc0, !PT ;  /* 0xfffffffd11117812 */ /* 0x000fe400078ec0ff */
        /* <DEDUP_REMOVED lines=225> */
.L_x_12331:
[----:B------:R-:W-:-:S13]  /*b320*/  ISETP.NE.AND P5, PT, R11, 0x1, PT ;  /* 0x000000010b00780c */ /* 0x000fda0003fa5270 */
[----:B------:R-:W0:Y:S02]  /*b330*/  @P5 LDC.64 R14, c[0x0][0x9e8] ;  /* 0x00027a00ff0e5b82 */ /* 0x000e240000000a00 */
[----:B0-----:R-:W-:-:S05]  /*b340*/  @P5 IMAD.HI.U32 R14, R39, R14, RZ ;  /* 0x0000000e270e5227 */ /* 0x001fca00078e00ff */
[----:B------:R-:W-:-:S07]  /*b350*/  @P5 SHF.R.U32.HI R39, RZ, R15, R14 ;  /* 0x0000000fff275219 */ /* 0x000fce000001160e */
.L_x_12332:
[----:B------:R-:W-:Y:S05]  /*b360*/  BSYNC B0 ;  /* 0x0000000000007941 */ /* 0x000fea0003800000 */
.L_x_12330:
[----:B------:R-:W-:-:S05]  /*b370*/  IMAD R12, R39, R11, R12 ;  /* 0x0000000b270c7224 */ /* 0x000fca00078e020c */
[----:B------:R-:W-:Y:S02]  /*b380*/  VIMNMX R101, R101, R12, !PT ;  /* 0x0000000c65657248 */ /* 0x000fe40007fe0100 */
[----:B------:R-:W-:-:S07]  /*b390*/  VIADDMNMX R106, R12, R11, R106, PT ;  /* 0x0000000b0c6a7246 */ /* 0x000fce000380016a */
.L_x_12329:
[----:B------:R-:W-:Y:S01]  /*b3a0*/  ISETP.GT.AND P1, PT, R101, 0x1, !P1 ;  /* 0x000000016500780c */ /* 0x000fe20004f24270 */
[----:B------:R-:W-:Y:S01]  /*b3b0*/  ULDC UR4, c[0x0][0x988] ;  /* 0x0002620000047ab9 */ /* 0x000fe20000000800 */
[----:B------:R-:W-:Y:S02]  /*b3c0*/  FMNMX.FTZ R12, R0, R3, !PT ;  /* 0x00000003000c7209 */ /* 0x000fe40007810000 */
[----:B------:R-:W-:Y:S02]  /*b3d0*/  ISETP.LT.OR P1, PT, R106, 0x2, P1 ;  /* 0x000000026a00780c */ /* 0x000fe40000f21670 */
[----:B------:R-:W-:Y:S02]  /*b3e0*/  FMNMX.FTZ R12, R25, R12, !PT ;  /* 0x0000000c190c7209 */ /* 0x000fe40007810000 */
[----:B------:R-:W-:Y:S02]  /*b3f0*/  FSEL R13, R13, -INF , !P1 ;  /* 0xff8000000d0d7808 */ /* 0x000fe40004800000 */
[----:B------:R-:W-:-:S02]  /*b400*/  LOP3.LUT P1, RZ, R17, 0x1, RZ, 0xc0, !PT ;  /* 0x0000000111ff7812 */ /* 0x000fc4000782c0ff */
[----:B------:R-:W-:Y:S02]  /*b410*/  FMNMX.FTZ R12, R103, R12, !PT ;  /* 0x0000000c670c7209 */ /* 0x000fe40007810000 */
[C---:B------:R-:W-:Y:S02]  /*b420*/  ISETP.GT.AND P1, PT, R101.reuse, 0x9, !P1 ;  /* 0x000000096500780c */ /* 0x040fe40004f24270 */
[----:B------:R-:W-:Y:S02]  /*b430*/  ISETP.GT.AND P2, PT, R101, 0x8, !P2 ;  /* 0x000000086500780c */ /* 0x000fe40005744270 */
[----:B------:R-:W-:Y:S02]  /*b440*/  ISETP.LT.OR P1, PT, R106, 0xa, P1 ;  /* 0x0000000a6a00780c */ /* 0x000fe40000f21670 */
[----:B------:R-:W-:Y:S02]  /*b450*/  FMNMX.FTZ R12, R107, R12, !PT ;  /* 0x0000000c6b0c7209 */ /* 0x000fe40007810000 */
[----:B------:R-:W-:-:S02]  /*b460*/  FSEL R21, R21, -INF , !P1 ;  /* 0xff80000015157808 */ /* 0x000fc40004800000 */
[----:B------:R-:W-:Y:S02]  /*b470*/  LOP3.LUT P1, RZ, R16, 0x80000000, RZ, 0xc0, !PT ;  /* 0x8000000010ff7812 */ /* 0x000fe4000782c0ff */
[C---:B------:R-:W-:Y:S02]  /*b480*/  ISETP.LT.OR P2, PT, R106.reuse, 0x9, P2 ;  /* 0x000000096a00780c */ /* 0x040fe40001741670 */
[----:B------:R-:W-:Y:S02]  /*b490*/  ISETP.GT.AND P1, PT, R101, 0x10, !P1 ;  /* 0x000000106500780c */ /* 0x000fe40004f24270 */
[----:B------:R-:W-:Y:S02]  /*b4a0*/  FMNMX.FTZ R12, R89, R12, !PT ;  /* 0x0000000c590c7209 */ /* 0x000fe40007810000 */
[----:B------:R-:W-:Y:S02]  /*b4b0*/  ISETP.LT.OR P1, PT, R106, 0x11, P1 ;  /* 0x000000116a00780c */ /* 0x000fe40000f21670 */
[----:B------:R-:W-:-:S02]  /*b4c0*/  FSEL R15, R20, -INF , !P2 ;  /* 0xff800000140f7808 */ /* 0x000fc40005000000 */
[----:B------:R-:W-:Y:S02]  /*b4d0*/  FSEL R39, R90, -INF , !P1 ;  /* 0xff8000005a277808 */ /* 0x000fe40004800000 */
[C---:B------:R-:W-:Y:S02]  /*b4e0*/  LOP3.LUT P1, RZ, R16.reuse, 0x40000000, RZ, 0xc0, !PT ;  /* 0x4000000010ff7812 */ /* 0x040fe4000782c0ff */
[----:B------:R-:W-:Y:S02]  /*b4f0*/  FMNMX.FTZ R12, R109, R12, !PT ;  /* 0x0000000c6d0c7209 */ /* 0x000fe40007810000 */
[----:B------:R-:W-:Y:S02]  /*b500*/  ISETP.GT.AND P1, PT, R101, 0x11, !P1 ;  /* 0x000000116500780c */ /* 0x000fe40004f24270 */
[----:B------:R-:W-:Y:S02]  /*b510*/  LOP3.LUT P2, RZ, R16, 0x800000, RZ, 0xc0, !PT ;  /* 0x0080000010ff7812 */ /* 0x000fe4000784c0ff */
[----:B------:R-:W-:-:S02]  /*b520*/  ISETP.LT.OR P1, PT, R106, 0x12, P1 ;  /* 0x000000126a00780c */ /* 0x000fc40000f21670 */
[----:B------:R-:W-:Y:S02]  /*b530*/  FMNMX.FTZ R12, R93, R12, !PT ;  /* 0x0000000c5d0c7209 */ /* 0x000fe40007810000 */
[----:B------:R-:W-:Y:S02]  /*b540*/  FSEL R91, R91, -INF , !P1 ;  /* 0xff8000005b5b7808 */ /* 0x000fe40004800000 */
[C---:B------:R-:W-:Y:S02]  /*b550*/  LOP3.LUT P1, RZ, R16.reuse, 0x20000000, RZ, 0xc0, !PT ;  /* 0x2000000010ff7812 */ /* 0x040fe4000782c0ff */
[----:B------:R-:W-:Y:S02]  /*b560*/  FMNMX.FTZ R12, R111, R12, !PT ;  /* 0x0000000c6f0c7209 */ /* 0x000fe40007810000 */
        /* <DEDUP_REMOVED lines=76> */
[C---:B------:R-:W-:Y:S01]  /*ba30*/  LOP3.LUT P2, RZ, R16.reuse, 0x1000, RZ, 0xc0, !PT ;  /* 0x0000100010ff7812 */ /* 0x040fe2000784c0ff */
[----:B------:R-:W0:Y:S01]  /*ba40*/  SHFL.BFLY PT, R12, R20, 0x2, 0x1f ;  /* 0x0c401f00140c7f89 */ /* 0x000e2200000e0000 */
[----:B------:R-:W-:Y:S02]  /*ba50*/  FSEL R57, R57, -INF , !P1 ;  /* 0xff80000039397808 */ /* 0x000fe40004800000 */
[C---:B------:R-:W-:Y:S02]  /*ba60*/  LOP3.LUT P1, RZ, R16.reuse, 0x20000, RZ, 0xc0, !PT ;  /* 0x0002000010ff7812 */ /* 0x040fe4000782c0ff */
[----:B------:R-:W-:-:S02]  /*ba70*/  LOP3.LUT P5, RZ, R16, 0x800, RZ, 0xc0, !PT ;  /* 0x0000080010ff7812 */ /* 0x000fc400078ac0ff */
[C---:B------:R-:W-:Y:S02]  /*ba80*/  ISETP.GT.AND P1, PT, R101.reuse, 0x48, !P1 ;  /* 0x000000486500780c */ /* 0x040fe40004f24270 */
[----:B------:R-:W-:Y:S02]  /*ba90*/  ISETP.GT.AND P4, PT, R101, RZ, !P4 ;  /* 0x000000ff6500720c */ /* 0x000fe40006784270 */
[C---:B------:R-:W-:Y:S02]  /*baa0*/  ISETP.LT.OR P1, PT, R106.reuse, 0x49, P1 ;  /* 0x000000496a00780c */ /* 0x040fe40000f21670 */
[----:B------:R-:W-:Y:S02]  /*bab0*/  ISETP.LT.OR P4, PT, R106, 0x1, P4 ;  /* 0x000000016a00780c */ /* 0x000fe40002781670 */
[----:B------:R-:W-:Y:S01]  /*bac0*/  FSEL R155, R58, -INF , !P1 ;  /* 0xff8000003a9b7808 */ /* 0x000fe20004800000 */
[----:B------:R-:W-:Y:S01]  /*bad0*/  IMAD.U32 R58, RZ, RZ, UR4 ;  /* 0x00000004ff3a7e24 */ /* 0x000fe2000f8e00ff */
[----:B------:R-:W-:-:S02]  /*bae0*/  LOP3.LUT P1, RZ, R16, 0x10000, RZ, 0xc0, !PT ;  /* 0x0001000010ff7812 */ /* 0x000fc4000782c0ff */
[C---:B------:R-:W-:Y:S02]  /*baf0*/  ISETP.GT.AND P6, PT, R101.reuse, 0x90, !P6 ;  /* 0x000000906500780c */ /* 0x040fe400077c4270 */
[----:B------:R-:W-:Y:S02]  /*bb00*/  ISETP.GT.AND P1, PT, R101, 0x49, !P1 ;  /* 0x000000496500780c */ /* 0x000fe40004f24270 */
[C---:B------:R-:W-:Y:S02]  /*bb10*/  ISETP.LT.OR P6, PT, R106.reuse, 0x91, P6 ;  /* 0x000000916a00780c */ /* 0x040fe400037c1670 */
[----:B------:R-:W-:Y:S02]  /*bb20*/  ISETP.LT.OR P1, PT, R106, 0x4a, P1 ;  /* 0x0000004a6a00780c */ /* 0x000fe40000f21670 */
[----:B0-----:R-:W-:Y:S02]  /*bb30*/  FMNMX.FTZ R24, R20, R12, !PT ;  /* 0x0000000c14187209 */ /* 0x001fe40007810000 */
[----:B------:R-:W-:-:S02]  /*bb40*/  FSEL R59, R59, -INF , !P1 ;  /* 0xff8000003b3b7808 */ /* 0x000fc40004800000 */
[----:B------:R-:W-:Y:S01]  /*bb50*/  LOP3.LUT P1, RZ, R16, 0x8000, RZ, 0xc0, !PT ;  /* 0x0000800010ff7812 */ /* 0x000fe2000782c0ff */
[----:B------:R-:W0:Y:S01]  /*bb60*/  SHFL.BFLY PT, R12, R24, 0x1, 0x1f ;  /* 0x0c201f00180c7f89 */ /* 0x000e2200000e0000 */
[----:B------:R-:W-:Y:S02]  /*bb70*/  FSEL R20, R9, -INF , !P4 ;  /* 0xff80000009147808 */ /* 0x000fe40006000000 */
        /* <DEDUP_REMOVED lines=71> */
[C---:B------:R-:W-:Y:S02]  /*bff0*/  LOP3.LUT P1, RZ, R16.reuse, 0x10, RZ, 0xc0, !PT ;  /* 0x0000001010ff7812 */ /* 0x040fe4000782c0ff */
[----:B------:R-:W-:Y:S02]  /*c000*/  LOP3.LUT P5, RZ, R16, 0x1, RZ, 0xc0, !PT ;  /* 0x0000000110ff7812 */ /* 0x000fe400078ac0ff */
[----:B------:R-:W-:Y:S02]  /*c010*/  ISETP.GT.AND P1, PT, R101, 0x79, !P1 ;  /* 0x000000796500780c */ /* 0x000fe40004f24270 */
[----:B------:R-:W-:Y:S02]  /*c020*/  FMNMX.FTZ R64, R50, R9, !PT ;  /* 0x0000000932407209 */ /* 0x000fe40007810000 */
[----:B------:R-:W-:-:S02]  /*c030*/  ISETP.LT.OR P1, PT, R106, 0x7a, P1 ;  /* 0x0000007a6a00780c */ /* 0x000fc40000f21670 */
[----:B0-----:R-:W-:Y:S02]  /*c040*/  FMNMX.FTZ R12, R24, R12, !PT ;  /* 0x0000000c180c7209 */ /* 0x001fe40007810000 */
[----:B------:R-:W-:Y:S02]  /*c050*/  FSEL R51, R51, -INF , !P1 ;  /* 0xff80000033337808 */ /* 0x000fe40004800000 */
[----:B------:R-:W-:Y:S01]  /*c060*/  LOP3.LUT P1, RZ, R16, 0x8, RZ, 0xc0, !PT ;  /* 0x0000000810ff7812 */ /* 0x000fe2000782c0ff */
[----:B------:R-:W-:-:S01]  /*c070*/  FFMA.FTZ R14, R12, R58, -8 ;  /* 0xc10000000c0e7423 */ /* 0x000fc2000001003a */
[----:B------:R-:W-:Y:S02]  /*c080*/  FMNMX.FTZ R9, R51, R64, !PT ;  /* 0x0000004033097209 */ /* 0x000fe40007810000 */
[----:B------:R-:W-:Y:S02]  /*c090*/  ISETP.GT.AND P1, PT, R101, 0x80, !P1 ;  /* 0x000000806500780c */ /* 0x000fe40004f24270 */
[----:B------:R-:W-:-:S02]  /*c0a0*/  FSEL R31, R31, -INF , !P6 ;  /* 0xff8000001f1f7808 */ /* 0x000fc40007000000 */
[----:B------:R-:W-:Y:S02]  /*c0b0*/  ISETP.LT.OR P1, PT, R106, 0x81, P1 ;  /* 0x000000816a00780c */ /* 0x000fe40000f21670 */
[C---:B------:R-:W-:Y:S02]  /*c0c0*/  ISETP.GT.AND P3, PT, R101.reuse, 0x98, !P3 ;  /* 0x000000986500780c */ /* 0x040fe40005f64270 */
[----:B------:R-:W-:Y:S02]  /*c0d0*/  FSEL R26, R26, -INF , !P1 ;  /* 0xff8000001a1a7808 */ /* 0x000fe40004800000 */
[----:B------:R-:W-:Y:S02]  /*c0e0*/  LOP3.LUT P1, RZ, R16, 0x4, RZ, 0xc0, !PT ;  /* 0x0000000410ff7812 */ /* 0x000fe4000782c0ff */
[----:B------:R-:W-:Y:S02]  /*c0f0*/  FMNMX.FTZ R64, R26, R9, !PT ;  /* 0x000000091a407209 */ /* 0x000fe40007810000 */
[----:B------:R-:W-:-:S02]  /*c100*/  ISETP.GT.AND P1, PT, R101, 0x81, !P1 ;  /* 0x000000816500780c */ /* 0x000fc40004f24270 */
[C---:B------:R-:W-:Y:S02]  /*c110*/  ISETP.LT.OR P3, PT, R106.reuse, 0x99, P3 ;  /* 0x000000996a00780c */ /* 0x040fe40001f61670 */
[----:B------:R-:W-:Y:S02]  /*c120*/  ISETP.LT.OR P1, PT, R106, 0x82, P1 ;  /* 0x000000826a00780c */ /* 0x000fe40000f21670 */
[----:B------:R-:W-:Y:S02]  /*c130*/  FSEL R33, R33, -INF , !P3 ;  /* 0xff80000021217808 */ /* 0x000fe40005800000 */
[----:B------:R-:W-:Y:S02]  /*c140*/  FSEL R27, R27, -INF , !P1 ;  /* 0xff8000001b1b7808 */ /* 0x000fe40004800000 */
[----:B------:R-:W-:Y:S02]  /*c150*/  ISETP.GT.AND P1, PT, R101, 0x88, !P2 ;  /* 0x000000886500780c */ /* 0x000fe40005724270 */
[----:B------:R-:W-:-:S02]  /*c160*/  LOP3.LUT P2, RZ, R17, 0x2, RZ, 0xc0, !PT ;  /* 0x0000000211ff7812 */ /* 0x000fc4000784c0ff */
[----:B------:R-:W-:Y:S02]  /*c170*/  ISETP.LT.OR P1, PT, R106, 0x89, P1 ;  /* 0x000000896a00780c */ /* 0x000fe40000f21670 */
[----:B------:R-:W-:Y:S02]  /*c180*/  FMNMX.FTZ R9, R27, R64, !PT ;  /* 0x000000401b097209 */ /* 0x000fe40007810000 */
[----:B------:R-:W-:Y:S02]  /*c190*/  FSEL R28, R28, -INF , !P1 ;  /* 0xff8000001c1c7808 */ /* 0x000fe40004800000 */
[----:B------:R-:W-:Y:S02]  /*c1a0*/  ISETP.GT.AND P1, PT, R101, 0x89, !P5 ;  /* 0x000000896500780c */ /* 0x000fe40006f24270 */
[----:B------:R-:W-:Y:S02]  /*c1b0*/  FMNMX.FTZ R68, R28, R9, !PT ;  /* 0x000000091c447209 */ /* 0x000fe40007810000 */
[----:B------:R-:W-:-:S02]  /*c1c0*/  ISETP.LT.OR P1, PT, R106, 0x8a, P1 ;  /* 0x0000008a6a00780c */ /* 0x000fc40000f21670 */
[----:B------:R-:W-:Y:S02]  /*c1d0*/  LOP3.LUT P5, RZ, R17, 0x4, RZ, 0xc0, !PT ;  /* 0x0000000411ff7812 */ /* 0x000fe400078ac0ff */
[----:B------:R-:W-:Y:S02]  /*c1e0*/  FSEL R29, R29, -INF , !P1 ;  /* 0xff8000001d1d7808 */ /* 0x000fe40004800000 */
[----:B------:R-:W-:Y:S02]  /*c1f0*/  FSETP.NEU.FTZ.AND P1, PT, R12, -INF , PT ;  /* 0xff8000000c00780b */ /* 0x000fe40003f3d000 */
[----:B------:R-:W-:Y:S02]  /*c200*/  FMNMX.FTZ R68, R29, R68, !PT ;  /* 0x000000441d447209 */ /* 0x000fe40007810000 */
[----:B------:R-:W-:Y:S02]  /*c210*/  FSEL R14, R14, RZ, P1 ;  /* 0x000000ff0e0e7208 */ /* 0x000fe40000800000 */
[----:B------:R-:W-:-:S02]  /*c220*/  ISETP.GT.AND P1, PT, R101, 0x91, !P2 ;  /* 0x000000916500780c */ /* 0x000fc40005724270 */
[----:B------:R-:W-:Y:S01]  /*c230*/  ISETP.GT.AND P2, PT, R101, 0x99, !P5 ;  /* 0x000000996500780c */ /* 0x000fe20006f44270 */
[-CC-:B------:R-:W-:Y:S01]  /*c240*/  FFMA.FTZ R32, R107, R58.reuse, -R14.reuse ;  /* 0x0000003a6b207223 */ /* 0x180fe2000001080e */
[----:B------:R-:W-:Y:S01]  /*c250*/  ISETP.LT.OR P1, PT, R106, 0x92, P1 ;  /* 0x000000926a00780c */ /* 0x000fe20000f21670 */
[--C-:B------:R-:W-:Y:S01]  /*c260*/  FFMA.FTZ R0, R0, R58, -R14.reuse ;  /* 0x0000003a00007223 */ /* 0x100fe2000001080e */
[----:B------:R-:W-:Y:S01]  /*c270*/  FMNMX.FTZ R68, R31, R68, !PT ;  /* 0x000000441f447209 */ /* 0x000fe20007810000 */
[-CC-:B------:R-:W-:Y:S01]  /*c280*/  FFMA.FTZ R3, R3, R58.reuse, -R14.reuse ;  /* 0x0000003a03037223 */ /* 0x180fe2000001080e */
[----:B------:R-:W-:Y:S01]  /*c290*/  FSEL R101, R30, -INF , !P1 ;  /* 0xff8000001e657808 */ /* 0x000fe20004800000 */
[--C-:B------:R-:W-:Y:S01]  /*c2a0*/  FFMA.FTZ R24, R25, R58, -R14.reuse ;  /* 0x0000003a19187223 */ /* 0x100fe2000001080e */
[----:B------:R-:W-:Y:S01]  /*c2b0*/  ISETP.LT.OR P2, PT, R106, 0x9a, P2 ;  /* 0x0000009a6a00780c */ /* 0x000fe20001741670 */
[----:B------:R-:W-:Y:S01]  /*c2c0*/  MUFU.EX2 R0, R0 ;  /* 0x0000000000007308 */ /* 0x000fe20000000800 */
[----:B------:R-:W-:Y:S01]  /*c2d0*/  FMNMX.FTZ R68, R101, R68, !PT ;  /* 0x0000004465447209 */ /* 0x000fe20007810000 */
[-CC-:B------:R-:W-:Y:S01]  /*c2e0*/  FFMA.FTZ R25, R103, R58.reuse, -R14.reuse ;  /* 0x0000003a67197223 */ /* 0x180fe2000001080e */
[----:B------:R-:W-:Y:S01]  /*c2f0*/  FSEL R107, R34, -INF , !P2 ;  /* 0xff800000226b7808 */ /* 0x000fe20005000000 */
[--C-:B------:R-:W-:Y:S01]  /*c300*/  FFMA.FTZ R89, R89, R58, -R14.reuse ;  /* 0x0000003a59597223 */ /* 0x100fe2000001080e */
[----:B------:R-:W-:Y:S01]  /*c310*/  FMNMX.FTZ R68, R33, R68, !PT ;  /* 0x0000004421447209 */ /* 0x000fe20007810000 */
[-CC-:B------:R-:W-:Y:S01]  /*c320*/  FFMA.FTZ R36, R109, R58.reuse, -R14.reuse ;  /* 0x0000003a6d247223 */ /* 0x180fe2000001080e */
[----:B------:R-:W-:-:S01]  /*c330*/  FFMA.FTZ R93, R93, R58, -R14 ;  /* 0x0000003a5d5d7223 */ /* 0x000fc2000001080e */
[----:B------:R-:W-:Y:S01]  /*c340*/  MUFU.EX2 R3, R3 ;  /* 0x0000000300037308 */ /* 0x000fe20000000800 */
[----:B------:R-:W-:Y:S01]  /*c350*/  FMNMX.FTZ R9, R107, R68, !PT ;  /* 0x000000446b097209 */ /* 0x000fe20007810000 */
        /* <DEDUP_REMOVED lines=29> */
[----:B------:R-:W-:-:S01]  /*c530*/  FFMA.FTZ R71, R71, R58, -R14 ;  /* 0x0000003a47477223 */ /* 0x000fc2000001080e */
[-CC-:B------:R-:W-:Y:S01]  /*c540*/  FFMA.FTZ R72, R139, R58.reuse, -R14.reuse ;  /* 0x0000003a8b487223 */ /* 0x180fe2000001080e */
[----:B------:R-:W-:-:S01]  /*c550*/  FFMA.FTZ R74, R141, R58, -R14 ;  /* 0x0000003a8d4a7223 */ /* 0x000fc2000001080e */
[-CC-:B------:R-:W-:Y:S01]  /*c560*/  FFMA.FTZ R99, R99, R58.reuse, -R14.reuse ;  /* 0x0000003a63637223 */ /* 0x180fe2000001080e */
[----:B------:R-:W0:Y:S01]  /*c570*/  SHFL.BFLY PT, R9, R76, 0x1, 0x1f ;  /* 0x0c201f004c097f89 */ /* 0x000e2200000e0000 */
[----:B------:R-:W-:-:S01]  /*c580*/  FFMA.FTZ R35, R35, R58, -R14 ;  /* 0x0000003a23237223 */ /* 0x000fc2000001080e */
[----:B------:R-:W1:Y:S01]  /*c590*/  MUFU.EX2 R25, R25 ;  /* 0x0000001900197308 */ /* 0x000e620000000800 */
[----:B------:R-:W-:-:S07]  /*c5a0*/  ISETP.NE.AND P5, PT, R110, 0x1, PT ;  /* 0x000000016e00780c */ /* 0x000fce0003fa5270 */
[----:B------:R-:W2:Y:S08]  /*c5b0*/  MUFU.EX2 R32, R32 ;  /* 0x0000002000207308 */ /* 0x000eb00000000800 */
[----:B------:R-:W3:Y:S01]  /*c5c0*/  MUFU.EX2 R89, R89 ;  /* 0x0000005900597308 */ /* 0x000ee20000000800 */
[----:B-1----:R-:W-:-:S04]  /*c5d0*/  F2FP.SATFINITE.E4M3.F32.PACK_AB_MERGE_C R152, R25, R24, RZ ;  /* 0x000000181998723e */ /* 0x002fc800048070ff */
[----:B------:R-:W-:Y:S02]  /*c5e0*/  F2FP.SATFINITE.E4M3.F32.PACK_AB_MERGE_C R152, R3, R0, R152 ;  /* 0x000000000398723e */ /* 0x000fe40004807098 */
[----:B0-----:R-:W-:Y:S01]  /*c5f0*/  FMNMX.FTZ R9, R76, R9, !PT ;  /* 0x000000094c097209 */ /* 0x001fe20007810000 */
[-C--:B------:R-:W-:Y:S01]  /*c600*/  FFMA.FTZ R76, R37, R58.reuse, -R14 ;  /* 0x0000003a254c7223 */ /* 0x080fe2000001080e */
[----:B------:R-:W0:Y:S02]  /*c610*/  MUFU.EX2 R36, R36 ;  /* 0x0000002400247308 */ /* 0x000e240000000800 */
[C---:B------:R-:W-:Y:S01]  /*c620*/  FSETP.NEU.FTZ.AND P1, PT, R9.reuse, -INF , PT ;  /* 0xff8000000900780b */ /* 0x040fe20003f3d000 */
[----:B------:R-:W-:-:S05]  /*c630*/  FFMA.FTZ R78, R9, R58, -8 ;  /* 0xc1000000094e7423 */ /* 0x000fca000001003a */
[----:B------:R-:W-:Y:S01]  /*c640*/  FSEL R14, R78, RZ, P1 ;  /* 0x000000ff4e0e7208 */ /* 0x000fe20000800000 */
[----:B------:R-:W1:Y:S04]  /*c650*/  MUFU.EX2 R93, R93 ;  /* 0x0000005d005d7308 */ /* 0x000e680000000800 */
[----:B------:R-:W-:-:S01]  /*c660*/  FFMA.FTZ R20, R20, R58, -R14 ;  /* 0x0000003a14147223 */ /* 0x000fc2000001080e */
[-CC-:B------:R-:W-:Y:S01]  /*c670*/  FFMA.FTZ R13, R13, R58.reuse, -R14.reuse ;  /* 0x0000003a0d0d7223 */ /* 0x180fe2000001080e */
[----:B------:R-:W-:-:S01]  /*c680*/  FFMA.FTZ R94, R59, R58, -R14 ;  /* 0x0000003a3b5e7223 */ /* 0x000fc2000001080e */
[-CC-:B------:R-:W-:Y:S01]  /*c690*/  FFMA.FTZ R15, R15, R58.reuse, -R14.reuse ;  /* 0x0000003a0f0f7223 */ /* 0x180fe2000001080e */
[----:B------:R-:W-:-:S01]  /*c6a0*/  FFMA.FTZ R59, R62, R58, -R14 ;  /* 0x0000003a3e3b7223 */ /* 0x000fc2000001080e */
[----:B------:R-:W-:Y:S01]  /*c6b0*/  FFMA.FTZ R62, R63, R58, -R14 ;  /* 0x0000003a3f3e7223 */ /* 0x000fe2000001080e */
[----:B------:R-:W-:Y:S01]  /*c6c0*/  MUFU.EX2 R20, R20 ;  /* 0x0000001400147308 */ /* 0x000fe20000000800 */
[----:B------:R-:W-:-:S01]  /*c6d0*/  FADD.FTZ R63, R0, R3 ;  /* 0x00000003003f7221 */ /* 0x000fc20000010000 */
[-CC-:B------:R-:W-:Y:S01]  /*c6e0*/  FFMA.FTZ R78, R21, R58.reuse, -R14.reuse ;  /* 0x0000003a154e7223 */ /* 0x180fe2000001080e */
[----:B------:R-:W-:-:S01]  /*c6f0*/  FFMA.FTZ R21, R39, R58, -R14 ;  /* 0x0000003a27157223 */ /* 0x000fc2000001080e */
        /* <DEDUP_REMOVED lines=13> */
[----:B---3--:R-:W-:-:S01]  /*c7d0*/  FADD.FTZ R67, R89, R96 ;  /* 0x0000006059437221 */ /* 0x008fc20000010000 */
[-CC-:B------:R-:W-:Y:S01]  /*c7e0*/  FFMA.FTZ R86, R79, R58.reuse, -R14.reuse ;  /* 0x0000003a4f567223 */ /* 0x180fe2000001080e */
[----:B------:R-:W-:-:S01]  /*c7f0*/  FFMA.FTZ R79, R149, R58, -R14 ;  /* 0x0000003a954f7223 */ /* 0x000fc2000001080e */
[----:B------:R-:W-:Y:S01]  /*c800*/  FFMA.FTZ R41, R41, R58, -R14 ;  /* 0x0000003a29297223 */ /* 0x000fe2000001080e */
[----:B0-----:R-:W-:-:S01]  /*c810*/  FADD.FTZ R98, R36, R67 ;  /* 0x0000004324627221 */ /* 0x001fc20000010000 */
[----:B-1----:R-:W-:Y:S01]  /*c820*/  F2FP.SATFINITE.E4M3.F32.PACK_AB_MERGE_C R154, R93, R36, RZ ;  /* 0x000000245d9a723e */ /* 0x002fe200048070ff */
[----:B------:R-:W-:-:S01]  /*c830*/  FFMA.FTZ R88, R83, R58, -R14 ;  /* 0x0000003a53587223 */ /* 0x000fc2000001080e */
[----:B------:R-:W0:Y:S01]  /*c840*/  MUFU.EX2 R78, R78 ;  /* 0x0000004e004e7308 */ /* 0x000e220000000800 */
[----:B----4-:R-:W-:-:S01]  /*c850*/  FADD.FTZ R96, R20, R13 ;  /* 0x0000000d14607221 */ /* 0x010fc20000010000 */
[----:B------:R-:W-:Y:S01]  /*c860*/  FADD.FTZ R91, R93, R98 ;  /* 0x000000625d5b7221 */ /* 0x000fe20000010000 */
[----:B------:R-:W-:-:S01]  /*c870*/  FFMA.FTZ R83, R151, R58, -R14 ;  /* 0x0000003a97537223 */ /* 0x000fc2000001080e */
[-CC-:B------:R-:W-:Y:S01]  /*c880*/  FFMA.FTZ R3, R43, R58.reuse, -R14.reuse ;  /* 0x0000003a2b037223 */ /* 0x180fe2000001080e */
[----:B------:R-:W-:-:S01]  /*c890*/  FFMA.FTZ R90, R85, R58, -R14 ;  /* 0x0000003a555a7223 */ /* 0x000fc2000001080e */
[----:B------:R-:W-:Y:S01]  /*c8a0*/  F2FP.SATFINITE.E4M3.F32.PACK_AB_MERGE_C R154, R89, R32, R154 ;  /* 0x00000020599a723e */ /* 0x000fe2000480709a */
        /* <DEDUP_REMOVED lines=11> */
[----:B------:R-:W-:Y:S01]  /*c960*/  F2FP.SATFINITE.E4M3.F32.PACK_AB_MERGE_C R153, R78, R15, RZ ;  /* 0x0000000f4e99723e */ /* 0x000fe200048070ff */
[----:B------:R-:W-:-:S01]  /*c970*/  FFMA.FTZ R29, R29, R58, -R14 ;  /* 0x0000003a1d1d7223 */ /* 0x000fc2000001080e */
[-CC-:B------:R-:W-:Y:S01]  /*c980*/  FFMA.FTZ R31, R31, R58.reuse, -R14.reuse ;  /* 0x0000003a1f1f7223 */ /* 0x180fe2000001080e */
[----:B------:R-:W-:-:S01]  /*c990*/  FFMA.FTZ R101, R101, R58, -R14 ;  /* 0x0000003a65657223 */ /* 0x000fc2000001080e */
[----:B------:R-:W-:Y:S01]  /*c9a0*/  F2FP.SATFINITE.E4M3.F32.PACK_AB_MERGE_C R153, R13, R20, R153 ;  /* 0x000000140d99723e */ /* 0x000fe20004807099 */
[----:B------:R-:W-:-:S01]  /*c9b0*/  FFMA.FTZ R33, R33, R58, -R14 ;  /* 0x0000003a21217223 */ /* 0x000fc2000001080e */
[----:B------:R-:W0:Y:S01]  /*c9c0*/  MUFU.EX2 R73, R73 ;  /* 0x0000004900497308 */ /* 0x000e220000000800 */
[----:B-1----:R-:W-:-:S01]  /*c9d0*/  FADD.FTZ R98, R38, R91 ;  /* 0x0000005b26627221 */ /* 0x002fc20000010000 */
[----:B------:R-:W1:Y:S06]  /*c9e0*/  @P5 LDC R13, c[0x0][0x44c] ;  /* 0x00011300ff0d5b82 */ /* 0x000e6c0000000800 */
[----:B------:R-:W3:Y:S01]  /*c9f0*/  MUFU.EX2 R80, R80 ;  /* 0x0000005000507308 */ /* 0x000ee20000000800 */
[----:B--2---:R-:W-:-:S07]  /*ca00*/  FADD.FTZ R67, R21, R96 ;  /* 0x0000006015437221 */ /* 0x004fce0000010000 */
[----:B------:R-:W2:Y:S01]  /*ca10*/  MUFU.EX2 R40, R113 ;  /* 0x0000007100287308 */ /* 0x000ea20000000800 */
[----:B0-----:R-:W-:-:S07]  /*ca20*/  FADD.FTZ R91, R73, R98 ;  /* 0x00000062495b7221 */ /* 0x001fce0000010000 */
[----:B------:R-:W0:Y:S01]  /*ca30*/  MUFU.EX2 R37, R37 ;  /* 0x0000002500257308 */ /* 0x000e220000000800 */
[----:B---3--:R-:W-:-:S01]  /*ca40*/  FADD.FTZ R24, R80, R67 ;  /* 0x0000004350187221 */ /* 0x008fc20000010000 */
[----:B-1----:R-:W-:-:S06]  /*ca50*/  @P5 IMAD.HI.U32 R13, R108, R13, RZ ;  /* 0x0000000d6c0d5227 */ /* 0x002fcc00078e00ff */
[----:B------:R-:W1:Y:S01]  /*ca60*/  MUFU.EX2 R77, R77 ;  /* 0x0000004d004d7308 */ /* 0x000e620000000800 */
[----:B--2---:R-:W-:-:S07]  /*ca70*/  FADD.FTZ R96, R40, R91 ;  /* 0x0000005b28607221 */ /* 0x004fce0000010000 */
[----:B------:R-:W2:Y:S01]  /*ca80*/  MUFU.EX2 R82, R82 ;  /* 0x0000005200527308 */ /* 0x000ea20000000800 */
[----:B0-----:R-:W-:-:S01]  /*ca90*/  FADD.FTZ R67, R37, R24 ;  /* 0x0000001825437221 */ /* 0x001fc20000010000 */
[----:B------:R-:W-:-:S06]  /*caa0*/  FFMA.FTZ R24, R42, R58, -R14 ;  /* 0x0000003a2a187223 */ /* 0x000fcc000001080e */
        /* <DEDUP_REMOVED lines=17> */
[----:B------:R-:W2:Y:S01]  /*cbc0*/  MUFU.EX2 R79, R79 ;  /* 0x0000004f004f7308 */ /* 0x000ea20000000800 */
[C---:B-1----:R-:W-:Y:S01]  /*cbd0*/  F2FP.SATFINITE.E4M3.F32.PACK_AB_MERGE_C R150, R97.reuse, R48, RZ ;  /* 0x000000306196723e */ /* 0x042fe200048070ff */
[----:B------:R-:W-:-:S03]  /*cbe0*/  FADD.FTZ R97, R97, R32 ;  /* 0x0000002061617221 */ /* 0x000fc60000010000 */
[----:B------:R-:W-:-:S03]  /*cbf0*/  F2FP.SATFINITE.E4M3.F32.PACK_AB_MERGE_C R150, R81, R44, R150 ;  /* 0x0000002c5196723e */ /* 0x000fc60004807096 */
[----:B------:R1:W-:Y:S08]  /*cc00*/  MUFU.EX2 R25, R41 ;  /* 0x0000002900197308 */ /* 0x0003f00000000800 */
[----:B------:R-:W3:Y:S01]  /*cc10*/  MUFU.EX2 R88, R88 ;  /* 0x0000005800587308 */ /* 0x000ee20000000800 */
[----:B-1----:R-:W-:-:S04]  /*cc20*/  FADD.FTZ R41, R39, R36 ;  /* 0x0000002427297221 */ /* 0x002fc80000010000 */
[----:B------:R-:W-:-:S03]  /*cc30*/  FADD.FTZ R0, R84, R41 ;  /* 0x0000002954007221 */ /* 0x000fc60000010000 */
[----:B------:R-:W1:Y:S01]  /*cc40*/  MUFU.EX2 R52, R119 ;  /* 0x0000007700347308 */ /* 0x000e620000000800 */
[----:B------:R-:W-:-:S01]  /*cc50*/  FADD.FTZ R41, R75, R0 ;  /* 0x000000004b297221 */ /* 0x000fc20000010000 */
[-CC-:B------:R-:W-:Y:S01]  /*cc60*/  FFMA.FTZ R0, R46, R58.reuse, -R14.reuse ;  /* 0x0000003a2e007223 */ /* 0x180fe2000001080e */
[C---:B0-----:R-:W-:Y:S02]  /*cc70*/  F2FP.SATFINITE.E4M3.F32.PACK_AB_MERGE_C R75, R86.reuse, R75, RZ ;  /* 0x0000004b564b723e */ /* 0x041fe400048070ff */
[----:B------:R-:W-:Y:S01]  /*cc80*/  FADD.FTZ R32, R86, R41 ;  /* 0x0000002956207221 */ /* 0x000fe20000010000 */
[----:B------:R-:W-:-:S01]  /*cc90*/  FFMA.FTZ R41, R47, R58, -R14 ;  /* 0x0000003a2f297223 */ /* 0x000fc2000001080e */
[----:B------:R-:W-:Y:S01]  /*cca0*/  F2FP.SATFINITE.E4M3.F32.PACK_AB_MERGE_C R149, R84, R39, R75 ;  /* 0x000000275495723e */ /* 0x000fe2000480704b */
[----:B------:R-:W0:Y:S01]  /*ccb0*/  MUFU.EX2 R83, R83 ;  /* 0x0000005300537308 */ /* 0x000e220000000800 */
[----:B--2---:R-:W-:-:S04]  /*ccc0*/  FADD.FTZ R43, R79, R32 ;  /* 0x000000204f2b7221 */ /* 0x004fc80000010000 */
[----:B---3--:R-:W-:-:S03]  /*ccd0*/  FADD.FTZ R32, R88, R43 ;  /* 0x0000002b58207221 */ /* 0x008fc60000010000 */
[----:B------:R-:W2:Y:S01]  /*cce0*/  MUFU.EX2 R87, R87 ;  /* 0x0000005700577308 */ /* 0x000ea20000000800 */
[----:B-1----:R-:W-:-:S07]  /*ccf0*/  FADD.FTZ R36, R52, R97 ;  /* 0x0000006134247221 */ /* 0x002fce0000010000 */
[----:B------:R-:W1:Y:S01]  /*cd00*/  MUFU.EX2 R90, R90 ;  /* 0x0000005a005a7308 */ /* 0x000e620000000800 */
[----:B0-----:R-:W-:-:S01]  /*cd10*/  FADD.FTZ R43, R83, R32 ;  /* 0x00000020532b7221 */ /* 0x001fc20000010000 */
[----:B------:R-:W-:-:S06]  /*cd20*/  FFMA.FTZ R32, R50, R58, -R14 ;  /* 0x0000003a32207223 */ /* 0x000fcc000001080e */
[----:B------:R-:W-:Y:S01]  /*cd30*/  MUFU.EX2 R54, R54 ;  /* 0x0000003600367308 */ /* 0x000fe20000000800 */
[----:B--2---:R-:W-:-:S07]  /*cd40*/  FADD.FTZ R47, R87, R36 ;  /* 0x00000024572f7221 */ /* 0x004fce0000010000 */
[----:B------:R-:W0:Y:S01]  /*cd50*/  MUFU.EX2 R61, R61 ;  /* 0x0000003d003d7308 */ /* 0x000e220000000800 */
[----:B-1----:R-:W-:-:S01]  /*cd60*/  FADD.FTZ R36, R90, R43 ;  /* 0x0000002b5a247221 */ /* 0x002fc20000010000 */
[-CC-:B------:R-:W-:Y:S01]  /*cd70*/  FFMA.FTZ R43, R51, R58.reuse, -R14.reuse ;  /* 0x0000003a332b7223 */ /* 0x180fe2000001080e */
[----:B------:R-:W-:-:S01]  /*cd80*/  FFMA.FTZ R14, R107, R58, -R14 ;  /* 0x0000003a6b0e7223 */ /* 0x000fc2000001080e */
[----:B------:R-:W-:-:S04]  /*cd90*/  F2FP.SATFINITE.E4M3.F32.PACK_AB_MERGE_C R83, R90, R83, RZ ;  /* 0x000000535a53723e */ /* 0x000fc800048070ff */
[----:B------:R-:W1:Y:S01]  /*cda0*/  MUFU.EX2 R85, R85 ;  /* 0x0000005500557308 */ /* 0x000e620000000800 */
[----:B------:R-:W-:-:S07]  /*cdb0*/  F2FP.SATFINITE.E4M3.F32.PACK_AB_MERGE_C R151, R88, R79, R83 ;  /* 0x0000004f5897723e */ /* 0x000fce0004807053 */
[----:B------:R-:W2:Y:S01]  /*cdc0*/  MUFU.EX2 R92, R92 ;  /* 0x0000005c005c7308 */ /* 0x000ea20000000800 */
[----:B0-----:R-:W-:Y:S01]  /*cdd0*/  F2FP.SATFINITE.E4M3.F32.PACK_AB_MERGE_C R144, R61, R54, RZ ;  /* 0x000000363d90723e */ /* 0x001fe200048070ff */
[----:B------:R-:W-:-:S03]  /*cde0*/  FADD.FTZ R54, R54, R47 ;  /* 0x0000002f36367221 */ /* 0x000fc60000010000 */
[----:B------:R-:W-:Y:S01]  /*cdf0*/  F2FP.SATFINITE.E4M3.F32.PACK_AB_MERGE_C R144, R87, R52, R144 ;  /* 0x000000345790723e */ /* 0x000fe20004807090 */
[----:B------:R-:W-:-:S02]  /*ce00*/  FADD.FTZ R61, R61, R54 ;  /* 0x000000363d3d7221 */ /* 0x000fc40000010000 */
        /* <DEDUP_REMOVED lines=8> */
[----:B-1----:R-:W-:-:S07]  /*ce90*/  F2FP.SATFINITE.E4M3.F32.PACK_AB_MERGE_C R146, R69, R60, RZ ;  /* 0x0000003c4592723e */ /* 0x002fce00048070ff */
[----:B------:R-:W1:Y:S01]  /*cea0*/  MUFU.EX2 R65, R65 ;  /* 0x0000004100417308 */ /* 0x000e620000000800 */
[----:B0-----:R-:W-:-:S07]  /*ceb0*/  FADD.FTZ R38, R56, R61 ;  /* 0x0000003d38267221 */ /* 0x001fce0000010000 */
[----:B------:R-:W0:Y:S01]  /*cec0*/  MUFU.EX2 R59, R59 ;  /* 0x0000003b003b7308 */ /* 0x000e220000000800 */
[----:B--2---:R-:W-:-:S01]  /*ced0*/  FADD.FTZ R36, R94, R47 ;  /* 0x0000002f5e247221 */ /* 0x004fc20000010000 */
[----:B------:R-:W-:-:S04]  /*cee0*/  F2FP.SATFINITE.E4M3.F32.PACK_AB_MERGE_C R57, R94, R57, RZ ;  /* 0x000000395e39723e */ /* 0x000fc800048070ff */
[----:B------:R-:W-:Y:S02]  /*cef0*/  F2FP.SATFINITE.E4M3.F32.PACK_AB_MERGE_C R145, R92, R85, R57 ;  /* 0x000000555c91723e */ /* 0x000fe40004807039 */
[----:B------:R-:W2:Y:S01]  /*cf00*/  MUFU.EX2 R62, R62 ;  /* 0x0000003e003e7308 */ /* 0x000ea20000000800 */
[C---:B-1----:R-:W-:Y:S01]  /*cf10*/  F2FP.SATFINITE.E4M3.F32.PACK_AB_MERGE_C R146, R65.reuse, R56, R146 ;  /* 0x000000384192723e */ /* 0x042fe20004807092 */
[----:B------:R-:W-:-:S04]  /*cf20*/  FADD.FTZ R65, R65, R38 ;  /* 0x0000002641417221 */ /* 0x000fc80000010000 */
[----:B------:R-:W-:Y:S02]  /*cf30*/  FADD.FTZ R60, R60, R65 ;  /* 0x000000413c3c7221 */ /* 0x000fe40000010000 */
[----:B------:R-:W-:Y:S01]  /*cf40*/  MUFU.EX2 R30, R30 ;  /* 0x0000001e001e7308 */ /* 0x000fe20000000800 */
[----:B0-----:R-:W-:-:S01]  /*cf50*/  FADD.FTZ R47, R59, R36 ;  /* 0x000000243b2f7221 */ /* 0x001fc20000010000 */
[----:B------:R-:W-:-:S06]  /*cf60*/  FADD.FTZ R69, R69, R60 ;  /* 0x0000003c45457221 */ /* 0x000fcc0000010000 */
[----:B------:R-:W0:Y:S01]  /*cf70*/  MUFU.EX2 R45, R45 ;  /* 0x0000002d002d7308 */ /* 0x000e220000000800 */
[----:B--2---:R-:W-:-:S07]  /*cf80*/  FADD.FTZ R36, R62, R47 ;  /* 0x0000002f3e247221 */ /* 0x004fce0000010000 */
        /* <DEDUP_REMOVED lines=10> */
[----:B------:R-:W-:Y:S01]  /*d030*/  MUFU.EX2 R24, R24 ;  /* 0x0000001800187308 */ /* 0x000fe20000000800 */
[----:B-1----:R-:W-:-:S01]  /*d040*/  FADD.FTZ R37, R66, R37 ;  /* 0x0000002542257221 */ /* 0x002fc20000010000 */
[----:B------:R-:W-:Y:S01]  /*d050*/  FADD.FTZ R30, R30, R103 ;  /* 0x000000671e1e7221 */ /* 0x000fe20000010000 */
[----:B------:R-:W-:-:S03]  /*d060*/  F2FP.SATFINITE.E4M3.F32.PACK_AB_MERGE_C R63, R66, R63, RZ ;  /* 0x0000003f423f723e */ /* 0x000fc600048070ff */
[----:B------:R-:W-:Y:S01]  /*d070*/  FADD.FTZ R45, R45, R30 ;  /* 0x0000001e2d2d7221 */ /* 0x000fe20000010000 */
[----:B------:R-:W-:Y:S01]  /*d080*/  F2FP.SATFINITE.E4M3.F32.PACK_AB_MERGE_C R147, R62, R59, R63 ;  /* 0x0000003b3e93723e */ /* 0x000fe2000480703f */
[----:B------:R-:W-:Y:S01]  /*d090*/  MUFU.EX2 R68, R68 ;  /* 0x0000004400447308 */ /* 0x000fe20000000800 */
[----:B--2---:R-:W-:-:S07]  /*d0a0*/  FADD.FTZ R36, R8, R37 ;  /* 0x0000002508247221 */ /* 0x004fce0000010000 */
[----:B------:R-:W0:Y:S08]  /*d0b0*/  MUFU.EX2 R53, R53 ;  /* 0x0000003500357308 */ /* 0x000e300000000800 */
[----:B------:R-:W-:Y:S08]  /*d0c0*/  MUFU.EX2 R3, R3 ;  /* 0x0000000300037308 */ /* 0x000ff00000000800 */
[----:B------:R-:W-:Y:S01]  /*d0d0*/  MUFU.EX2 R34, R34 ;  /* 0x0000002200227308 */ /* 0x000fe20000000800 */
[----:B0-----:R-:W-:-:S07]  /*d0e0*/  F2FP.SATFINITE.E4M3.F32.PACK_AB_MERGE_C R142, R53, R68, RZ ;  /* 0x00000044358e723e */ /* 0x001fce00048070ff */
[----:B------:R-:W0:Y:S08]  /*d0f0*/  MUFU.EX2 R49, R49 ;  /* 0x0000003100317308 */ /* 0x000e300000000800 */
[----:B------:R-:W1:Y:S08]  /*d100*/  MUFU.EX2 R0, R0 ;  /* 0x0000000000007308 */ /* 0x000e700000000800 */
[----:B------:R-:W2:Y:S01]  /*d110*/  MUFU.EX2 R41, R41 ;  /* 0x0000002900297308 */ /* 0x000ea20000000800 */
[----:B0-----:R-:W-:Y:S01]  /*d120*/  F2FP.SATFINITE.E4M3.F32.PACK_AB_MERGE_C R142, R49, R34, R142 ;  /* 0x00000022318e723e */ /* 0x001fe2000480708e */
[----:B------:R-:W-:-:S04]  /*d130*/  FADD.FTZ R34, R34, R45 ;  /* 0x0000002d22227221 */ /* 0x000fc80000010000 */
[----:B------:R-:W-:Y:S02]  /*d140*/  FADD.FTZ R49, R49, R34 ;  /* 0x0000002231317221 */ /* 0x000fe40000010000 */
[----:B------:R0:W-:Y:S02]  /*d150*/  MUFU.EX2 R15, R27 ;  /* 0x0000001b000f7308 */ /* 0x0001e40000000800 */
[----:B------:R-:W-:-:S04]  /*d160*/  FADD.FTZ R68, R68, R49 ;  /* 0x0000003144447221 */ /* 0x000fc80000010000 */
[----:B------:R-:W-:Y:S02]  /*d170*/  FADD.FTZ R53, R53, R68 ;  /* 0x0000004435357221 */ /* 0x000fe40000010000 */
[----:B------:R-:W3:Y:S01]  /*d180*/  MUFU.EX2 R32, R32 ;  /* 0x0000002000207308 */ /* 0x000ee20000000800 */
[----:B0-----:R-:W-:-:S04]  /*d190*/  FADD.FTZ R27, R25, R36 ;  /* 0x00000024191b7221 */ /* 0x001fc80000010000 */
[----:B------:R-:W-:Y:S01]  /*d1a0*/  FADD.FTZ R30, R24, R27 ;  /* 0x0000001b181e7221 */ /* 0x000fe20000010000 */
[C---:B------:R-:W-:Y:S02]  /*d1b0*/  F2FP.SATFINITE.E4M3.F32.PACK_AB_MERGE_C R27, R3.reuse, R24, RZ ;  /* 0x00000018031b723e */ /* 0x040fe400048070ff */
[----:B------:R-:W-:Y:S01]  /*d1c0*/  MUFU.EX2 R71, R71 ;  /* 0x0000004700477308 */ /* 0x000fe20000000800 */
[----:B------:R-:W-:-:S01]  /*d1d0*/  FADD.FTZ R3, R3, R30 ;  /* 0x0000001e03037221 */ /* 0x000fc20000010000 */
[----:B------:R-:W-:Y:S01]  /*d1e0*/  F2FP.SATFINITE.E4M3.F32.PACK_AB_MERGE_C R141, R25, R8, R27 ;  /* 0x00000008198d723e */ /* 0x000fe2000480701b */
[----:B------:R-:W0:Y:S01]  /*d1f0*/  @P5 LDC R30, c[0x0][0x450] ;  /* 0x00011400ff1e5b82 */ /* 0x000e220000000800 */
[----:B------:R-:W-:Y:S02]  /*d200*/  IMAD.MOV.U32 R8, RZ, RZ, R108 ;  /* 0x000000ffff087224 */ /* 0x000fe400078e006c */
[----:B-1----:R-:W-:Y:S02]  /*d210*/  FADD.FTZ R20, R0, R3 ;  /* 0x0000000300147221 */ /* 0x002fe40000010000 */
[----:B------:R-:W1:Y:S02]  /*d220*/  MUFU.EX2 R72, R72 ;  /* 0x0000004800487308 */ /* 0x000e640000000800 */
[----:B--2---:R-:W-:-:S04]  /*d230*/  FADD.FTZ R3, R41, R20 ;  /* 0x0000001429037221 */ /* 0x004fc80000010000 */
[----:B---3--:R-:W-:Y:S02]  /*d240*/  FADD.FTZ R24, R32, R3 ;  /* 0x0000000320187221 */ /* 0x008fe40000010000 */
[----:B------:R-:W2:Y:S08]  /*d250*/  MUFU.EX2 R43, R43 ;  /* 0x0000002b002b7308 */ /* 0x000eb00000000800 */
[----:B------:R-:W-:Y:S01]  /*d260*/  MUFU.EX2 R70, R137 ;  /* 0x0000008900467308 */ /* 0x000fe20000000800 */
[----:B-1----:R-:W-:-:S02]  /*d270*/  F2FP.SATFINITE.E4M3.F32.PACK_AB_MERGE_C R3, R72, R71, RZ ;  /* 0x000000474803723e */ /* 0x002fc400048070ff */
[----:B0-----:R-:W-:Y:S02]  /*d280*/  @P5 SHF.R.U32.HI R8, RZ, R30, R13 ;  /* 0x0000001eff085219 */ /* 0x001fe4000001160d */
[----:B------:R-:W-:-:S03]  /*d290*/  ISETP.GE.AND P5, PT, R11, 0x1, PT ;  /* 0x000000010b00780c */ /* 0x000fc60003fa6270 */
[----:B------:R-:W0:Y:S01]  /*d2a0*/  MUFU.EX2 R55, R55 ;  /* 0x0000003700377308 */ /* 0x000e220000000800 */
[C---:B--2---:R-:W-:Y:S01]  /*d2b0*/  F2FP.SATFINITE.E4M3.F32.PACK_AB_MERGE_C R32, R43.reuse, R32, RZ ;  /* 0x000000202b20723e */ /* 0x044fe200048070ff */
[----:B------:R-:W-:Y:S01]  /*d2c0*/  FADD.FTZ R43, R43, R24 ;  /* 0x000000182b2b7221 */ /* 0x000fe20000010000 */
[----:B------:R-:W-:Y:S02]  /*d2d0*/  IMAD.IADD R105, R105, 0x1, R8 ;  /* 0x0000000169697824 */ /* 0x000fe400078e0208 */
[----:B------:R-:W-:Y:S02]  /*d2e0*/  F2FP.SATFINITE.E4M3.F32.PACK_AB_MERGE_C R143, R41, R0, R32 ;  /* 0x00000000298f723e */ /* 0x000fe40004807020 */
[----:B------:R-:W-:Y:S01]  /*d2f0*/  IMAD.IADD R10, R105, 0x1, R10 ;  /* 0x00000001690a7824 */ /* 0x000fe200078e020a */
[----:B------:R-:W1:Y:S08]  /*d300*/  MUFU.EX2 R26, R26 ;  /* 0x0000001a001a7308 */ /* 0x000e700000000800 */
[----:B------:R-:W2:Y:S01]  /*d310*/  MUFU.EX2 R28, R28 ;  /* 0x0000001c001c7308 */ /* 0x000ea20000000800 */
[----:B0-----:R-:W-:Y:S01]  /*d320*/  F2FP.SATFINITE.E4M3.F32.PACK_AB_MERGE_C R136, R55, R70, R3 ;  /* 0x000000463788723e */ /* 0x001fe20004807003 */
[----:B------:R-:W-:-:S04]  /*d330*/  FADD.FTZ R70, R70, R53 ;  /* 0x0000003546467221 */ /* 0x000fc80000010000 */
[----:B------:R-:W-:Y:S02]  /*d340*/  FADD.FTZ R70, R55, R70 ;  /* 0x0000004637467221 */ /* 0x000fe40000010000 */
[----:B------:R-:W-:Y:S01]  /*d350*/  MUFU.EX2 R35, R35 ;  /* 0x0000002300237308 */ /* 0x000fe20000000800 */
[----:B-1----:R-:W-:-:S01]  /*d360*/  FADD.FTZ R24, R26, R43 ;  /* 0x0000002b1a187221 */ /* 0x002fc20000010000 */
[----:B------:R-:W-:-:S03]  /*d370*/  FADD.FTZ R71, R71, R70 ;  /* 0x0000004647477221 */ /* 0x000fc60000010000 */
[----:B------:R-:W-:Y:S01]  /*d380*/  FADD.FTZ R3, R15, R24 ;  /* 0x000000180f037221 */ /* 0x000fe20000010000 */
[----:B------:R-:W-:-:S02]  /*d390*/  FADD.FTZ R71, R72, R71 ;  /* 0x0000004748477221 */ /* 0x000fc40000010000 */
[----:B------:R-:W0:Y:S01]  /*d3a0*/  MUFU.EX2 R76, R76 ;  /* 0x0000004c004c7308 */ /* 0x000e220000000800 */
[----:B--2---:R-:W-:-:S07]  /*d3b0*/  FADD.FTZ R0, R28, R3 ;  /* 0x000000031c007221 */ /* 0x004fce0000010000 */
[----:B------:R-:W1:Y:S08]  /*d3c0*/  MUFU.EX2 R29, R29 ;  /* 0x0000001d001d7308 */ /* 0x000e700000000800 */
[----:B------:R-:W-:Y:S01]  /*d3d0*/  MUFU.EX2 R74, R74 ;  /* 0x0000004a004a7308 */ /* 0x000fe20000000800 */
[----:B0-----:R-:W-:-:S07]  /*d3e0*/  F2FP.SATFINITE.E4M3.F32.PACK_AB_MERGE_C R3, R76, R35, RZ ;  /* 0x000000234c03723e */ /* 0x001fce00048070ff */
[----:B------:R-:W0:Y:S01]  /*d3f0*/  MUFU.EX2 R99, R99 ;  /* 0x0000006300637308 */ /* 0x000e220000000800 */
[----:B-1----:R-:W-:-:S01]  /*d400*/  FADD.FTZ R0, R29, R0 ;  /* 0x000000001d007221 */ /* 0x002fc20000010000 */
        /* <DEDUP_REMOVED lines=17> */
[----:B------:R-:W-:-:S05]  /*d520*/  FADD.FTZ R3, R76, R35 ;  /* 0x000000234c037221 */ /* 0x000fca0000010000 */
[----:B------:R0:W-:Y:S01]  /*d530*/  STL [R1], R3 ;  /* 0x0000000301007387 */ /* 0x0001e20000100800 */
[----:B------:R-:W-:Y:S05]  /*d540*/  @!P5 BRA `(.L_x_12333) ;  /* 0x000000000048d947 */ /* 0x000fea0003800000 */
[C---:B------:R-:W-:Y:S01]  /*d550*/  ISETP.GT.AND P1, PT, R105.reuse, RZ, PT ;  /* 0x000000ff6900720c */ /* 0x040fe20003f24270 */
[----:B------:R-:W-:Y:S01]  /*d560*/  BSSY B0, `(.L_x_12334) ;  /* 0x000000e000007945 */ /* 0x000fe20003800000 */
[----:B0-----:R-:W-:-:S11]  /*d570*/  VIADD R3, R105, 0xffffffff ;  /* 0xffffffff69037836 */ /* 0x001fd60000000000 */
        /* <DEDUP_REMOVED lines=8> */
.L_x_12335:
[----:B------:R-:W-:-:S13]  /*d600*/  ISETP.NE.AND P1, PT, R11, 0x1, PT ;  /* 0x000000010b00780c */ /* 0x000fda0003f25270 */
[----:B------:R-:W0:Y:S02]  /*d610*/  @P1 LDC.64 R14, c[0x0][0x9e8] ;  /* 0x00027a00ff0e1b82 */ /* 0x000e240000000a00 */
[----:B0-----:R-:W-:-:S05]  /*d620*/  @P1 IMAD.HI.U32 R8, R3, R14, RZ ;  /* 0x0000000e03081227 */ /* 0x001fca00078e00ff */
[----:B------:R-:W-:-:S07]  /*d630*/  @P1 SHF.R.U32.HI R3, RZ, R15, R8 ;  /* 0x0000000fff031219 */ /* 0x000fce0000011608 */
.L_x_12336:
[----:B------:R-:W-:Y:S05]  /*d640*/  BSYNC B0 ;  /* 0x0000000000007941 */ /* 0x000fea0003800000 */
.L_x_12334:
[----:B------:R-:W-:-:S05]  /*d650*/  IMAD R3, R3, R11, R11 ;  /* 0x0000000b03037224 */ /* 0x000fca00078e020b */
[----:B------:R-:W-:-:S07]  /*d660*/  VIMNMX R10, R10, R3, PT ;  /* 0x000000030a0a7248 */ /* 0x000fce0003fe0100 */
.L_x_12333:
[----:B------:R-:W2:Y:S01]  /*d670*/  LDL R8, [R1+0x40] ;  /* 0x0000400001087983 */ /* 0x000ea20000100800 */
[----:B------:R-:W-:Y:S01]  /*d680*/  IMAD.HI R10, R10, 0x66666667, RZ ;  /* 0x666666670a0a7827 */ /* 0x000fe200078e02ff */
[----:B------:R-:W-:Y:S01]  /*d690*/  ULDC UR40, c[0x0][0x9e4] ;  /* 0x0002790000287ab9 */ /* 0x000fe20000000800 */
[----:B------:R-:W-:Y:S01]  /*d6a0*/  ULDC UR37, c[0x0][0x9e4] ;  /* 0x0002790000257ab9 */ /* 0x000fe20000000800 */
[----:B------:R-:W-:Y:S01]  /*d6b0*/  ULDC UR36, c[0x0][0x988] ;  /* 0x0002620000247ab9 */ /* 0x000fe20000000800 */
[----:B------:R-:W-:Y:S01]  /*d6c0*/  ULDC UR39, c[0x0][0x988] ;  /* 0x0002620000277ab9 */ /* 0x000fe20000000800 */
[----:B0-----:R-:W-:Y:S01]  /*d6d0*/  SHF.R.U32.HI R3, RZ, 0x1f, R10 ;  /* 0x0000001fff037819 */ /* 0x001fe2000001160a */
[----:B------:R-:W-:Y:S01]  /*d6e0*/  ULDC UR38, c[0x0][0x988] ;  /* 0x0002620000267ab9 */ /* 0x000fe20000000800 */
[----:B------:R-:W-:Y:S01]  /*d6f0*/  ULDC UR42, c[0x0][0x9e0] ;  /* 0x00027800002a7ab9 */ /* 0x000fe20000000800 */
[----:B------:R-:W-:Y:S01]  /*d700*/  ULDC UR41, c[0x0][0x9e0] ;  /* 0x0002780000297ab9 */ /* 0x000fe20000000800 */
[----:B------:R-:W-:Y:S01]  /*d710*/  LEA.HI.SX32 R3, R10, R3, 0x1a ;  /* 0x000000030a037211 */ /* 0x000fe200078fd2ff */
        /* <DEDUP_REMOVED lines=38> */
.L_x_12359:
[----:B------:R-:W-:-:S05]  /*d980*/  VIADD R13, R19, 0x1 ;  /* 0x00000001130d7836 */ /* 0x000fca0000000000 */
[----:B------:R-:W-:-:S04]  /*d990*/  ISETP.NE.AND P1, PT, R13, 0x2, PT ;  /* 0x000000020d00780c */ /* 0x000fc80003f25270 */
[----:B------:R-:W-:Y:S02]  /*d9a0*/  SEL R3, RZ, 0x1, P1 ;  /* 0x00000001ff037807 */ /* 0x000fe40000800000 */
[----:B------:R-:W-:Y:S02]  /*d9b0*/  SEL R13, R13, RZ, P1 ;  /* 0x000000ff0d0d7207 */ /* 0x000fe40000800000 */
[----:B------:R-:W-:Y:S01]  /*d9c0*/  LOP3.LUT R8, R156, R3, RZ, 0x3c, !PT ;  /* 0x000000039c087212 */ /* 0x000fe200078e3cff */
[----:B------:R-:W-:Y:S06]  /*d9d0*/  @!P0 BRA `(.L_x_12340) ;  /* 0x0000000000048947 */ /* 0x000fec0003800000 */
[----:B------:R-:W-:Y:S01]  /*d9e0*/  BPT.TRAP 0x1 ;  /* 0x000000040000795c */ /* 0x000fe20000300000 */
.L_x_12340:
[----:B------:R-:W-:Y:S01]  /*d9f0*/  IMAD R3, R13, 0x8, R18 ;  /* 0x000000080d037824 */ /* 0x000fe200078e0212 */
[----:B------:R-:W-:-:S04]  /*da00*/  SHF.L.U32 R10, R8, 0x1f, RZ ;  /* 0x0000001f080a7819 */ /* 0x000fc800000006ff */
[----:B------:R0:W1:Y:S01]  /*da10*/  SYNCS.PHASECHK.TRANS64.TRYWAIT P1, [R3+URZ+0x13230], R10 ;  /* 0x0132300a030075a7 */ /* 0x000062000802017f */
[----:B------:R-:W-:Y:S05]  /*da20*/  @!P0 BRA `(.L_x_12341) ;  /* 0x0000000000048947 */ /* 0x000fea0003800000 */
[----:B------:R-:W-:Y:S01]  /*da30*/  BPT.TRAP 0x1 ;  /* 0x000000040000795c */ /* 0x000fe20000300000 */
.L_x_12341:
[----:B------:R-:W2:Y:S01]  /*da40*/  LDL R11, [R1+0x28] ;  /* 0x00002800010b7983 */ /* 0x000ea20000100800 */
[----:B------:R-:W-:Y:S01]  /*da50*/  BSSY B2, `(.L_x_12342) ;  /* 0x0000007000027945 */ /* 0x000fe20003800000 */
[----:B--2---:R-:W-:-:S04]  /*da60*/  IMAD R20, R13, 0x280, R11 ;  /* 0x000002800d147824 */ /* 0x004fc800078e020b */
[C---:B------:R-:W-:Y:S02]  /*da70*/  VIADD R14, R20.reuse, 0x80 ;  /* 0x00000080140e7836 */ /* 0x040fe40000000000 */
[----:B------:R-:W-:Y:S01]  /*da80*/  VIADD R56, R20, 0x100 ;  /* 0x0000010014387836 */ /* 0x000fe20000000000 */
[----:B-1----:R-:W-:Y:S06]  /*da90*/  @P1 BRA `(.L_x_12343) ;  /* 0x0000000000081947 */ /* 0x002fec0003800000 */
[----:B------:R-:W1:Y:S02]  /*daa0*/  SYNCS.PHASECHK.TRANS64.TRYWAIT P1, [R3+URZ+0x13230], R10 ;  /* 0x0132300a030075a7 */ /* 0x000e64000802017f */
[----:B-1----:R-:W-:Y:S05]  /*dab0*/  @!P1 BRA `(.L_x_12344) ;  /* 0x00000178005c9947 */ /* 0x002fea0003800000 */
.L_x_12343:
[----:B------:R-:W-:Y:S05]  /*dac0*/  BSYNC B2 ;  /* 0x0000000000027941 */ /* 0x000fea0003800000 */
.L_x_12342:
[----:B01----:R-:W-:Y:S01]  /*dad0*/  IMAD.MOV.U32 R10, RZ, RZ, R20 ;  /* 0x000000ffff0a7224 */ /* 0x003fe200078e0014 */
[----:B------:R-:W-:Y:S01]  /*dae0*/  R2UR UR12, R4 ;  /* 0x00000000040c72ca */ /* 0x000fe200000e0000 */
[----:B------:R-:W-:Y:S01]  /*daf0*/  IMAD.MOV.U32 R11, RZ, RZ, -0x7fffffe0 ;  /* 0x80000020ff0b7424 */ /* 0x000fe200078e00ff */
[----:B------:R-:W-:Y:S01]  /*db00*/  R2UR UR13, R5 ;  /* 0x00000000050d72ca */ /* 0x000fe200000e0000 */
[----:B------:R-:W-:Y:S01]  /*db10*/  WARPGROUP.ARRIVE ;  /* 0x00000000000079c5 */ /* 0x000fe20000000000 */
[----:B------:R-:W-:Y:S01]  /*db20*/  R2UR UR14, R10 ;  /* 0x000000000a0e72ca */ /* 0x000fe200000e0000 */
[----:B------:R-:W-:Y:S01]  /*db30*/  IMAD.MOV.U32 R15, RZ, RZ, -0x7fffffe0 ;  /* 0x80000020ff0f7424 */ /* 0x000fe200078e00ff */
[----:B------:R-:W-:Y:S01]  /*db40*/  R2UR UR15, R11 ;  /* 0x000000000b0f72ca */ /* 0x000fe200000e0000 */
[----:B------:R-:W-:Y:S01]  /*db50*/  IMAD.MOV.U32 R10, RZ, RZ, R56 ;  /* 0x000000ffff0a7224 */ /* 0x000fe200078e0038 */
[----:B------:R-:W-:Y:S01]  /*db60*/  R2UR UR22, R14 ;  /* 0x000000000e1672ca */ /* 0x000fe200000e0000 */
[C---:B------:R-:W-:Y:S01]  /*db70*/  VIADD R14, R20.reuse, 0x180 ;  /* 0x00000180140e7836 */ /* 0x040fe20000000000 */
[----:B------:R-:W-:Y:S01]  /*db80*/  R2UR UR23, R15 ;  /* 0x000000000f1772ca */ /* 0x000fe200000e0000 */
[----:B------:R-:W-:Y:S01]  /*db90*/  VIADD R56, R20, 0x182 ;  /* 0x0000018214387836 */ /* 0x000fe20000000000 */
[----:B------:R-:W-:Y:S01]  /*dba0*/  R2UR UR20, R4 ;  /* 0x00000000041472ca */ /* 0x000fe200000e0000 */
[----:B------:R-:W-:Y:S01]  /*dbb0*/  IMAD.MOV.U32 R57, RZ, RZ, -0x7fffffe0 ;  /* 0x80000020ff397424 */ /* 0x000fe200078e00ff */
[----:B------:R-:W-:-:S02]  /*dbc0*/  R2UR UR21, R5 ;  /* 0x00000000051572ca */ /* 0x000fc400000e0000 */
[----:B------:R-:W-:Y:S01]  /*dbd0*/  R2UR UR26, R10 ;  /* 0x000000000a1a72ca */ /* 0x000fe200000e0000 */
[----:B------:R-:W-:Y:S01]  /*dbe0*/  VIADD R10, R20, 0x200 ;  /* 0x00000200140a7836 */ /* 0x000fe20000000000 */
[----:B------:R-:W-:Y:S01]  /*dbf0*/  R2UR UR27, R11 ;  /* 0x000000000b1b72ca */ /* 0x000fe200000e0000 */
[----:B------:R-:W-:Y:S01]  /*dc00*/  QGMMA.64x32x32.F32.E4M3.E4M3 R120, gdesc[UR12], RZ, !UPT, gsb0 ;  /* 0x006000000c7879f3 */ /* 0x000fe2000c0008ff */
[----:B------:R-:W-:Y:S02]  /*dc10*/  R2UR UR24, R4 ;  /* 0x00000000041872ca */ /* 0x000fe400000e0000 */
[----:B------:R-:W-:Y:S02]  /*dc20*/  R2UR UR25, R5 ;  /* 0x00000000051972ca */ /* 0x000fe400000e0000 */
[----:B------:R-:W-:Y:S01]  /*dc30*/  R2UR UR10, R14 ;  /* 0x000000000e0a72ca */ /* 0x000fe200000e0000 */
[----:B------:R-:W-:Y:S01]  /*dc40*/  VIADD R14, R20, 0x2 ;  /* 0x00000002140e7836 */ /* 0x000fe20000000000 */
[----:B------:R-:W-:-:S02]  /*dc50*/  R2UR UR11, R15 ;  /* 0x000000000f0b72ca */ /* 0x000fc400000e0000 */
[----:B------:R-:W-:Y:S02]  /*dc60*/  R2UR UR8, R4 ;  /* 0x00000000040872ca */ /* 0x000fe400000e0000 */
[----:B------:R-:W-:Y:S02]  /*dc70*/  R2UR UR9, R5 ;  /* 0x00000000050972ca */ /* 0x000fe400000e0000 */
[----:B------:R-:W-:Y:S01]  /*dc80*/  R2UR UR6, R10 ;  /* 0x000000000a0672ca */ /* 0x000fe200000e0000 */
[----:B------:R-:W-:Y:S01]  /*dc90*/  VIADD R10, R20, 0x82 ;  /* 0x00000082140a7836 */ /* 0x000fe20000000000 */
[----:B------:R-:W-:Y:S01]  /*dca0*/  R2UR UR7, R11 ;  /* 0x000000000b0772ca */ /* 0x000fe200000e0000 */
[----:B------:R-:W-:Y:S01]  /*dcb0*/  IMAD.MOV.U32 R11, RZ, RZ, -0x7fffffe0 ;  /* 0x80000020ff0b7424 */ /* 0x000fe200078e00ff */
[----:B------:R-:W-:Y:S02]  /*dcc0*/  R2UR UR4, R4 ;  /* 0x00000000040472ca */ /* 0x000fe400000e0000 */
[----:B------:R-:W-:-:S02]  /*dcd0*/  R2UR UR5, R5 ;  /* 0x00000000050572ca */ /* 0x000fc400000e0000 */
[----:B------:R-:W-:Y:S01]  /*dce0*/  R2UR UR18, R14 ;  /* 0x000000000e1272ca */ /* 0x000fe200000e0000 */
[----:B------:R-:W-:Y:S01]  /*dcf0*/  VIADD R14, R20, 0x102 ;  /* 0x00000102140e7836 */ /* 0x000fe20000000000 */
[----:B------:R-:W-:Y:S01]  /*dd00*/  R2UR UR19, R15 ;  /* 0x000000000f1372ca */ /* 0x000fe200000e0000 */
[----:B------:R-:W-:Y:S01]  /*dd10*/  IMAD.MOV.U32 R15, RZ, RZ, -0x7fffffe0 ;  /* 0x80000020ff0f7424 */ /* 0x000fe200078e00ff */
[----:B------:R-:W-:Y:S02]  /*dd20*/  R2UR UR16, R6 ;  /* 0x00000000061072ca */ /* 0x000fe400000e0000 */
[----:B------:R-:W-:Y:S02]  /*dd30*/  R2UR UR17, R7 ;  /* 0x00000000071172ca */ /* 0x000fe400000e0000 */
[----:B------:R-:W-:Y:S01]  /*dd40*/  R2UR UR14, R10 ;  /* 0x000000000a0e72ca */ /* 0x000fe200000e0000 */
[----:B------:R-:W-:Y:S01]  /*dd50*/  VIADD R10, R20, 0x202 ;  /* 0x00000202140a7836 */ /* 0x000fe20000000000 */
[----:B------:R-:W-:Y:S01]  /*dd60*/  R2UR UR15, R11 ;  /* 0x000000000b0f72ca */ /* 0x000fe200000e0000 */
[----:B------:R-:W-:Y:S01]  /*dd70*/  IMAD.MOV.U32 R11, RZ, RZ, -0x7fffffe0 ;  /* 0x80000020ff0b7424 */ /* 0x000fe200078e00ff */
[----:B------:R-:W-:-:S02]  /*dd80*/  R2UR UR12, R6 ;  /* 0x00000000060c72ca */ /* 0x000fc400000e0000 */
        /* <DEDUP_REMOVED lines=43> */
.L_x_12345:
[----:B------:R-:W-:Y:S01]  /*e040*/  SHF.L.U32 R10, R156, 0x1f, RZ ;  /* 0x0000001f9c0a7819 */ /* 0x000fe200000006ff */
[----:B------:R-:W-:-:S04]  /*e050*/  IMAD R20, R19, 0x8, R18 ;  /* 0x0000000813147824 */ /* 0x000fc800078e0212 */
[----:B------:R0:W1:Y:S01]  /*e060*/  SYNCS.PHASECHK.TRANS64.TRYWAIT P1, [R20+URZ+0x13250], R10 ;  /* 0x0132500a140075a7 */ /* 0x000062000802017f */
[----:B------:R-:W-:Y:S05]  /*e070*/  @!P0 BRA `(.L_x_12346) ;  /* 0x0000000000048947 */ /* 0x000fea0003800000 */
[----:B------:R-:W-:Y:S01]  /*e080*/  BPT.TRAP 0x1 ;  /* 0x000000040000795c */ /* 0x000fe20000300000 */
.L_x_12346:
[----:B------:R-:W-:Y:S04]  /*e090*/  BSSY B2, `(.L_x_12347) ;  /* 0x0000004000027945 */ /* 0x000fe80003800000 */
[----:B-1----:R-:W-:Y:S05]  /*e0a0*/  @P1 BRA `(.L_x_12348) ;  /* 0x0000000000081947 */ /* 0x002fea0003800000 */
[----:B------:R-:W1:Y:S02]  /*e0b0*/  SYNCS.PHASECHK.TRANS64.TRYWAIT P1, [R20+URZ+0x13250], R10 ;  /* 0x0132500a140075a7 */ /* 0x000e64000802017f */
[----:B-1----:R-:W-:Y:S05]  /*e0c0*/  @!P1 BRA `(.L_x_12349) ;  /* 0x0000017000ec9947 */ /* 0x002fea0003800000 */
.L_x_12348:
[----:B------:R-:W-:Y:S05]  /*e0d0*/  BSYNC B2 ;  /* 0x0000000000027941 */ /* 0x000fea0003800000 */
.L_x_12347:
[----:B01----:R-:W-:Y:S01]  /*e0e0*/  VIADD R10, R18, 0x1000 ;  /* 0x00001000120a7836 */ /* 0x003fe20000000000 */
[----:B------:R-:W-:Y:S01]  /*e0f0*/  WARPGROUP.ARRIVE ;  /* 0x00000000000079c5 */ /* 0x000fe20000000000 */
[----:B------:R-:W-:Y:S01]  /*e100*/  IMAD.MOV.U32 R11, RZ, RZ, -0x3ffffff0 ;  /* 0xc0000010ff0b7424 */ /* 0x000fe200078e00ff */
[----:B------:R-:W-:Y:S02]  /*e110*/  LOP3.LUT P1, RZ, R17, 0x10, RZ, 0xc0, !PT ;  /* 0x0000001011ff7812 */ /* 0x000fe4000782c0ff */
[----:B------:R-:W-:Y:S02]  /*e120*/  SHF.R.U32.HI R10, RZ, 0x4, R10 ;  /* 0x00000004ff0a7819 */ /* 0x000fe4000001160a */
[----:B------:R-:W-:Y:S02]  /*e130*/  R2UR UR7, R11 ;  /* 0x000000000b0772ca */ /* 0x000fe400000e0000 */
[----:B------:R-:W-:-:S04]  /*e140*/  LOP3.LUT R10, R10, 0x3fff, RZ, 0xc0, !PT ;  /* 0x00003fff0a0a7812 */ /* 0x000fc800078ec0ff */
[----:B------:R-:W-:-:S05]  /*e150*/  LOP3.LUT R10, R10, 0x10000, RZ, 0xfc, !PT ;  /* 0x000100000a0a7812 */ /* 0x000fca00078efcff */
[----:B------:R-:W-:-:S05]  /*e160*/  IMAD R10, R19, 0x280, R10 ;  /* 0x00000280130a7824 */ /* 0x000fca00078e020a */
[----:B------:R-:W-:-:S13]  /*e170*/  R2UR UR6, R10 ;  /* 0x000000000a0672ca */ /* 0x000fda00000e0000 */
        /* <DEDUP_REMOVED lines=8> */
[----:B------:R-:W-:Y:S01]  /*e200*/  WARPGROUP.ARRIVE ;  /* 0x00000000000079c5 */ /* 0x000fe20000000000 */
[----:B------:R-:W2:Y:S01]  /*e210*/  LDL R153, [R1+0x1c] ;  /* 0x00001c0001997983 */ /* 0x000ea20000100800 */
[----:B------:R-:W-:Y:S01]  /*e220*/  FMUL.FTZ R11, R2, R120 ;  /* 0x00000078020b7220 */ /* 0x000fe20000410000 */
[----:B------:R-:W0:Y:S02]  /*e230*/  LDC R155, c[0x0][0x448] ;  /* 0x00011200ff9b7b82 */ /* 0x000e240000000800 */
[----:B------:R-:W2:Y:S02]  /*e240*/  LDL R154, [R1+0x3c] ;  /* 0x00003c00019a7983 */ /* 0x000ea40000100800 */
[----:B------:R-:W-:Y:S01]  /*e250*/  QGMMA.64x64x32.F32.E4M3.E4M3 R24, R148, gdesc[UR4], R24, gsb0 ;  /* 0x00e0000494187df3 */ /* 0x000fe20008000818 */
[----:B------:R-:W-:Y:S01]  /*e260*/  R2UR UR6, R14 ;  /* 0x000000000e0672ca */ /* 0x000fe200000e0000 */
[----:B------:R-:W-:Y:S01]  /*e270*/  VIADD R14, R10, 0x180 ;  /* 0x000001800a0e7836 */ /* 0x000fe20000000000 */
[----:B------:R-:W-:Y:S01]  /*e280*/  R2UR UR7, R15 ;  /* 0x000000000f0772ca */ /* 0x000fe200000e0000 */
[----:B------:R-:W-:-:S02]  /*e290*/  IMAD.MOV.U32 R15, RZ, RZ, -0x3ffffff0 ;  /* 0xc0000010ff0f7424 */ /* 0x000fc400078e00ff */
[C---:B------:R-:W-:Y:S01]  /*e2a0*/  FMUL.FTZ R120, R2.reuse, R124 ;  /* 0x0000007c02787220 */ /* 0x040fe20000410000 */
[C---:B------:R-:W-:Y:S01]  /*e2b0*/  FMUL.FTZ R124, R2.reuse, R128 ;  /* 0x00000080027c7220 */ /* 0x040fe20000410000 */
[C---:B------:R-:W-:Y:S01]  /*e2c0*/  FMUL.FTZ R128, R2.reuse, R132 ;  /* 0x0000008402807220 */ /* 0x040fe20000410000 */
[----:B------:R-:W-:Y:S01]  /*e2d0*/  FMUL.FTZ R132, R2, R56 ;  /* 0x0000003802847220 */ /* 0x000fe20000410000 */
        /* <DEDUP_REMOVED lines=64> */
[----:B------:R-:W-:-:S06]  /*e6e0*/  WARPGROUP.ARRIVE ;  /* 0x00000000000079c5 */ /* 0x000fcc0000000000 */
[----:B------:R-:W4:Y:S01]  /*e6f0*/  S2R R155, SR_TID.X ;  /* 0x00000000009b7919 */ /* 0x000f220000002100 */
[----:B-1----:R-:W-:Y:S01]  /*e700*/  FMUL.FTZ R61, R2, R62 ;  /* 0x0000003e023d7220 */ /* 0x002fe20000410000 */
[----:B------:R-:W1:Y:S01]  /*e710*/  MUFU.TANH R19, R19 ;  /* 0x0000001300137308 */ /* 0x000e620000002400 */
        /* <DEDUP_REMOVED lines=13> */
[----:B------:R-:W0:Y:S08]  /*e7f0*/  MUFU.TANH R120, R120 ;  /* 0x0000007800787308 */ /* 0x000e300000002400 */
[----:B------:R-:W0:Y:S01]  /*e800*/  MUFU.TANH R123, R123 ;  /* 0x0000007b007b7308 */ /* 0x000e220000002400 */
[----:B----4-:R-:W-:Y:S01]  /*e810*/  LOP3.LUT R155, R155, 0x7f, RZ, 0xc0, !PT ;  /* 0x0000007f9b9b7812 */ /* 0x010fe200078ec0ff */
[----:B------:R-:W-:-:S06]  /*e820*/  FMUL.FTZ R62, R2, R63 ;  /* 0x0000003f023e7220 */ /* 0x000fcc0000410000 */
[----:B------:R-:W4:Y:S08]  /*e830*/  MUFU.TANH R124, R124 ;  /* 0x0000007c007c7308 */ /* 0x000f300000002400 */
        /* <DEDUP_REMOVED lines=8> */
[----:B------:R-:W-:-:S04]  /*e8c0*/  FMUL.FTZ R134, R2, R64 ;  /* 0x0000004002867220 */ /* 0x000fc80000410000 */
[----:B------:R-:W0:Y:S01]  /*e8d0*/  MUFU.TANH R15, R15 ;  /* 0x0000000f000f7308 */ /* 0x000e220000002400 */
[----:B------:R-:W-:Y:S01]  /*e8e0*/  QGMMA.64x64x32.F32.E4M3.E4M3 R24, R140, gdesc[UR4], R24, gsb0 ;  /* 0x00e000048c187df3 */ /* 0x000fe20008000818 */
[----:B------:R-:W-:Y:S02]  /*e8f0*/  R2UR UR6, R56 ;  /* 0x00000000380672ca */ /* 0x000fe400000e0000 */
[----:B------:R-:W-:Y:S01]  /*e900*/  R2UR UR7, R57 ;  /* 0x00000000390772ca */ /* 0x000fe200000e0000 */
[----:B------:R-:W5:Y:S03]  /*e910*/  @P3 LDC R56, c[0x0][0x44c] ;  /* 0x00011300ff383b82 */ /* 0x000f660000000800 */
[----:B------:R-:W0:Y:S05]  /*e920*/  MUFU.TANH R14, R14 ;  /* 0x0000000e000e7308 */ /* 0x000e2a0000002400 */
[----:B------:R-:W3:Y:S03]  /*e930*/  @P3 LDC R57, c[0x0][0x450] ;  /* 0x00011400ff393b82 */ /* 0x000ee60000000800 */
        /* <DEDUP_REMOVED lines=9> */
[----:B------:R-:W4:Y:S05]  /*e9d0*/  LDL R140, [R1+0x18] ;  /* 0x00001800018c7983 */ /* 0x000f2a0000100800 */
[----:B------:R-:W0:Y:S01]  /*e9e0*/  MUFU.TANH R109, R109 ;  /* 0x0000006d006d7308 */ /* 0x000e220000002400 */
[----:B------:R-:W4:Y:S04]  /*e9f0*/  LDL R142, [R1+0x8] ;  /* 0x00000800018e7983 */ /* 0x000f280000100800 */
[----:B------:R-:W4:Y:S01]  /*ea00*/  LDL R141, [R1+0x4] ;  /* 0x00000400018d7983 */ /* 0x000f220000100800 */
[----:B------:R-:W-:-:S02]  /*ea10*/  WARPGROUP.ARRIVE ;  /* 0x00000000000079c5 */ /* 0x000fc40000000000 */
[----:B------:R-:W0:Y:S04]  /*ea20*/  MUFU.TANH R110, R110 ;  /* 0x0000006e006e7308 */ /* 0x000e280000002400 */
[----:B------:R-:W-:Y:S01]  /*ea30*/  QGMMA.64x64x32.F32.E4M3.E4M3 R24, R136, gdesc[UR4], R24, gsb0 ;  /* 0x00e0000488187df3 */ /* 0x000fe20008000818 */
[----:B------:R-:W-:Y:S01]  /*ea40*/  ISETP.NE.AND P2, PT, R155, RZ, PT ;  /* 0x000000ff9b00720c */ /* 0x000fe20003f45270 */
[C---:B------:R-:W-:Y:S01]  /*ea50*/  FMUL.FTZ R63, R2.reuse, R66 ;  /* 0x00000042023f7220 */ /* 0x040fe20000410000 */
[C---:B------:R-:W-:Y:S01]  /*ea60*/  FMUL.FTZ R64, R2.reuse, R67 ;  /* 0x0000004302407220 */ /* 0x040fe20000410000 */
[----:B------:R-:W-:Y:S01]  /*ea70*/  FMUL.FTZ R66, R2, R71 ;  /* 0x0000004702427220 */ /* 0x000fe20000410000 */
[----:B------:R-:W0:Y:S08]  /*ea80*/  MUFU.TANH R111, R111 ;  /* 0x0000006f006f7308 */ /* 0x000e300000002400 */
[----:B------:R-:W0:Y:S08]  /*ea90*/  MUFU.TANH R112, R112 ;  /* 0x0000007000707308 */ /* 0x000e300000002400 */
[----:B------:R-:W0:Y:S08]  /*eaa0*/  MUFU.TANH R113, R113 ;  /* 0x0000007100717308 */ /* 0x000e300000002400 */
[----:B------:R-:W0:Y:S01]  /*eab0*/  MUFU.TANH R114, R114 ;  /* 0x0000007200727308 */ /* 0x000e220000002400 */
[----:B--2---:R-:W-:-:S04]  /*eac0*/  IMAD.IADD R135, R154, 0x1, R153 ;  /* 0x000000019a877824 */ /* 0x004fc800078e0299 */
[----:B-----5:R-:W-:-:S03]  /*ead0*/  @P3 IMAD.HI.U32 R56, R135, R56, RZ ;  /* 0x0000003887383227 */ /* 0x020fc600078e00ff */
[----:B------:R-:W2:Y:S02]  /*eae0*/  MUFU.TANH R115, R115 ;  /* 0x0000007300737308 */ /* 0x000ea40000002400 */
[----:B---3--:R-:W-:Y:S01]  /*eaf0*/  @P3 SHF.R.U32.HI R135, RZ, R57, R56 ;  /* 0x00000039ff873219 */ /* 0x008fe20000011638 */
[----:B------:R-:W-:Y:S02]  /*eb00*/  @!P2 VIADD R56, R3, 0x13240 ;  /* 0x000132400338a836 */ /* 0x000fe40000000000 */
[----:B------:R-:W-:Y:S01]  /*eb10*/  FMUL.FTZ R3, R2, R70 ;  /* 0x0000004602037220 */ /* 0x000fe20000410000 */
[----:B------:R-:W-:Y:S02]  /*eb20*/  IMAD R70, R0, -0xa0, RZ ;  /* 0xffffff6000467824 */ /* 0x000fe400078e02ff */
[----:B------:R-:W3:Y:S01]  /*eb30*/  MUFU.TANH R116, R116 ;  /* 0x0000007400747308 */ /* 0x000ee20000002400 */
[----:B------:R-:W-:-:S07]  /*eb40*/  @!P2 PRMT R56, RZ, 0x654, R56 ;  /* 0x00000654ff38a816 */ /* 0x000fce0000000038 */
[----:B------:R-:W0:Y:S08]  /*eb50*/  MUFU.TANH R117, R117 ;  /* 0x0000007500757308 */ /* 0x000e300000002400 */
[----:B------:R-:W0:Y:S08]  /*eb60*/  MUFU.TANH R118, R118 ;  /* 0x0000007600767308 */ /* 0x000e300000002400 */
[----:B------:R-:W0:Y:S08]  /*eb70*/  MUFU.TANH R119, R119 ;  /* 0x0000007700777308 */ /* 0x000e300000002400 */
[----:B------:R-:W0:Y:S01]  /*eb80*/  MUFU.TANH R88, R88 ;  /* 0x0000005800587308 */ /* 0x000e220000002400 */
[----:B------:R-:W-:-:S02]  /*eb90*/  WARPGROUP.DEPBAR.LE gsb0, 0x0 ;  /* 0x00008000000079c5 */ /* 0x000fc40000010000 */
[----:B------:R-:W5:Y:S01]  /*eba0*/  SHFL.IDX PT, R139, R135, RZ, 0x1c1f ;  /* 0x001c1fff878b7589 */ /* 0x000f6200000e0000 */
        /* <DEDUP_REMOVED lines=26> */
[----:B----4-:R-:W-:-:S07]  /*ed50*/  IADD3 R136, -R140, 0x1, R70 ;  /* 0x000000018c887810 */ /* 0x010fce0007ffe146 */
[----:B------:R-:W4:Y:S08]  /*ed60*/  MUFU.TANH R82, R82 ;  /* 0x0000005200527308 */ /* 0x000f300000002400 */
[----:B------:R-:W0:Y:S01]  /*ed70*/  MUFU.TANH R83, R83 ;  /* 0x0000005300537308 */ /* 0x000e220000002400 */
[----:B------:R-:W-:-:S07]  /*ed80*/  IADD3 R136, -R141, R136, R142 ;  /* 0x000000888d887210 */ /* 0x000fce0007ffe18e */
        /* <DEDUP_REMOVED lines=21> */
[----:B------:R-:W-:Y:S02]  /*eee0*/  IMAD.IADD R67, R70, 0x1, -R140 ;  /* 0x0000000146437824 */ /* 0x000fe400078e0a8c */
[--C-:B-----5:R-:W-:Y:S02]  /*eef0*/  IMAD.IADD R137, R71, 0x1, R139.reuse ;  /* 0x0000000147897824 */ /* 0x120fe400078e028b */
[----:B------:R-:W-:Y:S01]  /*ef00*/  IMAD.IADD R138, R136, 0x1, R139 ;  /* 0x00000001888a7824 */ /* 0x000fe200078e028b */
[----:B-1234-:R-:W-:Y:S06]  /*ef10*/  @!P1 BRA `(.L_x_12350) ;  /* 0x0000000000549947 */ /* 0x01efec0003800000 */
        /* <DEDUP_REMOVED lines=12> */
.L_x_12352:
[----:B------:R-:W-:-:S05]  /*efe0*/  IMAD.U32 R140, RZ, RZ, UR40 ;  /* 0x00000028ff8c7e24 */ /* 0x000fca000f8e00ff */
[----:B------:R-:W-:-:S13]  /*eff0*/  ISETP.NE.AND P1, PT, R140, 0x1, PT ;  /* 0x000000018c00780c */ /* 0x000fda0003f25270 */
[----:B0-----:R-:W0:Y:S02]  /*f000*/  @P1 LDC.64 R56, c[0x0][0x9e8] ;  /* 0x00027a00ff381b82 */ /* 0x001e240000000a00 */
[----:B0-----:R-:W-:-:S05]  /*f010*/  @P1 IMAD.HI.U32 R56, R139, R56, RZ ;  /* 0x000000388b381227 */ /* 0x001fca00078e00ff */
[----:B------:R-:W-:-:S07]  /*f020*/  @P1 SHF.R.U32.HI R139, RZ, R57, R56 ;  /* 0x00000039ff8b1219 */ /* 0x000fce0000011638 */
.L_x_12353:
[----:B------:R-:W-:Y:S05]  /*f030*/  BSYNC B2 ;  /* 0x0000000000027941 */ /* 0x000fea0003800000 */
.L_x_12351:
[----:B------:R-:W-:-:S05]  /*f040*/  IMAD R139, R139, R140, R67 ;  /* 0x0000008c8b8b7224 */ /* 0x000fca00078e0243 */
[----:B------:R-:W-:Y:S02]  /*f050*/  VIMNMX R138, R138, R139, !PT ;  /* 0x0000008b8a8a7248 */ /* 0x000fe40007fe0100 */
[----:B------:R-:W-:-:S07]  /*f060*/  VIADDMNMX R137, R139, R140, R137, PT ;  /* 0x0000008c8b897246 */ /* 0x000fce0003800189 */
.L_x_12350:
[----:B------:R-:W-:Y:S02]  /*f070*/  ISETP.GE.AND P1, PT, R70, 0x2, PT ;  /* 0x000000024600780c */ /* 0x000fe40003f26270 */
[----:B------:R-:W-:Y:S02]  /*f080*/  LOP3.LUT R17, R17, 0xfffffffd, RZ, 0xc0, !PT ;  /* 0xfffffffd11117812 */ /* 0x000fe400078ec0ff */
[----:B------:R-:W-:Y:S02]  /*f090*/  ISETP.GT.AND P2, PT, R138, 0x1, !P1 ;  /* 0x000000018a00780c */ /* 0x000fe40004f44270 */
[----:B------:R-:W-:Y:S02]  /*f0a0*/  LOP3.LUT R16, R16, 0x7fffffff, RZ, 0xc0, !PT ;  /* 0x7fffffff10107812 */ /* 0x000fe400078ec0ff */
[----:B------:R-:W-:Y:S02]  /*f0b0*/  ISETP.LT.OR P3, PT, R137, 0x2, P2 ;  /* 0x000000028900780c */ /* 0x000fe40001761670 */
[----:B------:R-:W-:-:S02]  /*f0c0*/  ISETP.GE.AND P2, PT, R70, 0x9, PT ;  /* 0x000000094600780c */ /* 0x000fc40003f46270 */
[----:B0-----:R-:W-:Y:S02]  /*f0d0*/  FSEL R15, R15, -INF , !P3 ;  /* 0xff8000000f0f7808 */ /* 0x001fe40005800000 */
        /* <DEDUP_REMOVED lines=17> */
[----:B------:R-:W-:Y:S02]  /*f1f0*/  ISETP.GT.AND P6, PT, R138, 0x18, !P6 ;  /* 0x000000188a00780c */ /* 0x000fe400077c4270 */
[----:B------:R-:W-:Y:S02]  /*f200*/  LOP3.LUT R17, R17, 0xfffffffe, RZ, 0xc0, !PT ;  /* 0xfffffffe11117812 */ /* 0x000fe400078ec0ff */
        /* <DEDUP_REMOVED lines=221> */
.L_x_12356:
[----:B------:R-:W-:-:S05]  /*ffe0*/  IMAD.U32 R135, RZ, RZ, UR40 ;  /* 0x00000028ff877e24 */ /* 0x000fca000f8e00ff */
[----:B------:R-:W-:-:S13]  /*fff0*/  ISETP.NE.AND P6, PT, R135, 0x1, PT ;  /* 0x000000018700780c */ /* 0x000fda0003fc5270 */
[----:B------:R-:W0:Y:S02]  /*10000*/  @P6 LDC.64 R10, c[0x0][0x9e8] ;  /* 0x00027a00ff0a6b82 */ /* 0x000e240000000a00 */
[----:B0-----:R-:W-:-:S05]  /*10010*/  @P6 IMAD.HI.U32 R10, R70, R10, RZ ;  /* 0x0000000a460a6227 */ /* 0x001fca00078e00ff */
[----:B------:R-:W-:-:S07]  /*10020*/  @P6 SHF.R.U32.HI R70, RZ, R11, R10 ;  /* 0x0000000bff466219 */ /* 0x000fce000001160a */
.L_x_12357:
[----:B------:R-:W-:Y:S05]  /*10030*/  BSYNC B2 ;  /* 0x0000000000027941 */ /* 0x000fea0003800000 */
.L_x_12355:
[----:B------:R-:W-:-:S05]  /*10040*/  IMAD R67, R70, R135, R67 ;  /* 0x0000008746437224 */ /* 0x000fca00078e0243 */
[----:B------:R-:W-:Y:S02]  /*10050*/  VIMNMX R136, R136, R67, !PT ;  /* 0x0000004388887248 */ /* 0x000fe40007fe0100 */
[----:B------:R-:W-:-:S07]  /*10060*/  VIADDMNMX R71, R67, R135, R71, PT ;  /* 0x0000008743477246 */ /* 0x000fce0003800147 */
.L_x_12354:
[----:B------:R-:W-:Y:S01]  /*10070*/  ISETP.GT.AND P1, PT, R136, 0x1, !P1 ;  /* 0x000000018800780c */ /* 0x000fe20004f24270 */
[----:B------:R-:W2:Y:S01]  /*10080*/  LDL.LU R135, [R1] ;  /* 0x0000000001877983 */ /* 0x000ea20000300800 */
[----:B------:R-:W-:Y:S02]  /*10090*/  LOP3.LUT R17, R17, 0xffffffbf, RZ, 0xc0, !PT ;  /* 0xffffffbf11117812 */ /* 0x000fe400078ec0ff */
[----:B------:R-:W-:Y:S02]  /*100a0*/  ISETP.LT.OR P1, PT, R71, 0x2, P1 ;  /* 0x000000024700780c */ /* 0x000fe40000f21670 */
[----:B------:R-:W-:Y:S02]  /*100b0*/  @P0 LOP3.LUT R17, R17, 0x40, RZ, 0xfc, !PT ;  /* 0x0000004011110812 */ /* 0x000fe400078efcff */
[----:B------:R-:W-:Y:S02]  /*100c0*/  FSEL R19, R19, -INF , !P1 ;  /* 0xff80000013137808 */ /* 0x000fe40004800000 */
[----:B------:R-:W-:-:S02]  /*100d0*/  LOP3.LUT P1, RZ, R17, 0x2, RZ, 0xc0, !PT ;  /* 0x0000000211ff7812 */ /* 0x000fc4000782c0ff */
[C---:B------:R-:W-:Y:S02]  /*100e0*/  ISETP.GT.AND P5, PT, R136.reuse, 0x11, !P5 ;  /* 0x000000118800780c */ /* 0x040fe40006fa4270 */
[----:B------:R-:W-:Y:S02]  /*100f0*/  ISETP.GT.AND P1, PT, R136, 0x18, !P1 ;  /* 0x000000188800780c */ /* 0x000fe40004f24270 */
[C---:B------:R-:W-:Y:S02]  /*10100*/  ISETP.LT.OR P5, PT, R71.reuse, 0x12, P5 ;  /* 0x000000124700780c */ /* 0x040fe40002fa1670 */
[----:B------:R-:W-:Y:S02]  /*10110*/  ISETP.LT.OR P1, PT, R71, 0x19, P1 ;  /* 0x000000194700780c */ /* 0x000fe40000f21670 */
[----:B------:R-:W-:Y:S02]  /*10120*/  FSEL R127, R127, -INF , !P5 ;  /* 0xff8000007f7f7808 */ /* 0x000fe40006800000 */
[----:B------:R-:W-:-:S02]  /*10130*/  FSEL R130, R130, -INF , !P1 ;  /* 0xff80000082827808 */ /* 0x000fc40004800000 */
[----:B------:R-:W-:Y:S02]  /*10140*/  LOP3.LUT P1, RZ, R17, 0x1, RZ, 0xc0, !PT ;  /* 0x0000000111ff7812 */ /* 0x000fe4000782c0ff */
[C---:B------:R-:W-:Y:S02]  /*10150*/  ISETP.GT.AND P4, PT, R136.reuse, 0x10, !P4 ;  /* 0x000000108800780c */ /* 0x040fe40006784270 */
[----:B------:R-:W-:Y:S02]  /*10160*/  ISETP.GT.AND P1, PT, R136, 0x19, !P1 ;  /* 0x000000198800780c */ /* 0x000fe40004f24270 */
[----:B------:R-:W-:Y:S02]  /*10170*/  LOP3.LUT P5, RZ, R16, 0x40000000, RZ, 0xc0, !PT ;  /* 0x4000000010ff7812 */ /* 0x000fe400078ac0ff */
[C---:B------:R-:W-:Y:S02]  /*10180*/  ISETP.LT.OR P1, PT, R71.reuse, 0x1a, P1 ;  /* 0x0000001a4700780c */ /* 0x040fe40000f21670 */
[----:B------:R-:W-:-:S02]  /*10190*/  ISETP.LT.OR P4, PT, R71, 0x11, P4 ;  /* 0x000000114700780c */ /* 0x000fc40002781670 */
[----:B------:R-:W-:Y:S02]  /*101a0*/  FSEL R131, R131, -INF , !P1 ;  /* 0xff80000083837808 */ /* 0x000fe40004800000 */
[----:B------:R-:W-:Y:S02]  /*101b0*/  LOP3.LUT P1, RZ, R16, 0x80000000, RZ, 0xc0, !PT ;  /* 0x8000000010ff7812 */ /* 0x000fe4000782c0ff */
[----:B------:R-:W-:Y:S02]  /*101c0*/  FSEL R126, R126, -INF , !P4 ;  /* 0xff8000007e7e7808 */ /* 0x000fe40006000000 */
[C---:B------:R-:W-:Y:S02]  /*101d0*/  ISETP.GT.AND P1, PT, R136.reuse, 0x20, !P1 ;  /* 0x000000208800780c */ /* 0x040fe40004f24270 */
[----:B------:R-:W-:Y:S02]  /*101e0*/  ISETP.GT.AND P3, PT, R136, 0x9, !P3 ;  /* 0x000000098800780c */ /* 0x000fe40005f64270 */
[----:B------:R-:W-:-:S02]  /*101f0*/  ISETP.LT.OR P1, PT, R71, 0x21, P1 ;  /* 0x000000214700780c */ /* 0x000fc40000f21670 */
[----:B------:R-:W-:Y:S02]  /*10200*/  LOP3.LUT P4, RZ, R16, 0x20000000, RZ, 0xc0, !PT ;  /* 0x2000000010ff7812 */ /* 0x000fe4000788c0ff */
[----:B------:R-:W-:Y:S02]  /*10210*/  FSEL R106, R106, -INF , !P1 ;  /* 0xff8000006a6a7808 */ /* 0x000fe40004800000 */
[----:B------:R-:W-:Y:S02]  /*10220*/  ISETP.GT.AND P1, PT, R136, 0x21, !P5 ;  /* 0x000000218800780c */ /* 0x000fe40006f24270 */
[C---:B------:R-:W-:Y:S02]  /*10230*/  ISETP.LT.OR P3, PT, R71.reuse, 0xa, P3 ;  /* 0x0000000a4700780c */ /* 0x040fe40001f61670 */
[----:B------:R-:W-:Y:S02]  /*10240*/  ISETP.LT.OR P1, PT, R71, 0x22, P1 ;  /* 0x000000224700780c */ /* 0x000fe40000f21670 */
[----:B------:R-:W-:-:S02]  /*10250*/  FSEL R123, R123, -INF , !P3 ;  /* 0xff8000007b7b7808 */ /* 0x000fc40005800000 */
[----:B------:R-:W-:Y:S02]  /*10260*/  FSEL R107, R107, -INF , !P1 ;  /* 0xff8000006b6b7808 */ /* 0x000fe40004800000 */
[C---:B------:R-:W-:Y:S02]  /*10270*/  ISETP.GT.AND P1, PT, R136.reuse, 0x28, !P4 ;  /* 0x000000288800780c */ /* 0x040fe40006724270 */
[----:B------:R-:W-:Y:S02]  /*10280*/  ISETP.GT.AND P2, PT, R136, 0x8, !P2 ;  /* 0x000000088800780c */ /* 0x000fe40005744270 */
[----:B------:R-:W-:Y:S02]  /*10290*/  ISETP.LT.OR P1, PT, R71, 0x29, P1 ;  /* 0x000000294700780c */ /* 0x000fe40000f21670 */
[----:B------:R-:W-:Y:S02]  /*102a0*/  LOP3.LUT P3, RZ, R16, 0x10000000, RZ, 0xc0, !PT ;  /* 0x1000000010ff7812 */ /* 0x000fe4000786c0ff */
[----:B------:R-:W-:-:S02]  /*102b0*/  FSEL R110, R110, -INF , !P1 ;  /* 0xff8000006e6e7808 */ /* 0x000fc40004800000 */
[C---:B------:R-:W-:Y:S02]  /*102c0*/  ISETP.LT.OR P2, PT, R71.reuse, 0x9, P2 ;  /* 0x000000094700780c */ /* 0x040fe40001741670 */
[----:B------:R-:W-:Y:S02]  /*102d0*/  ISETP.GT.AND P1, PT, R136, 0x29, !P3 ;  /* 0x000000298800780c */ /* 0x000fe40005f24270 */
[----:B------:R-:W-:Y:S02]  /*102e0*/  FSEL R122, R122, -INF , !P2 ;  /* 0xff8000007a7a7808 */ /* 0x000fe40005000000 */
[----:B------:R-:W-:Y:S02]  /*102f0*/  ISETP.LT.OR P1, PT, R71, 0x2a, P1 ;  /* 0x0000002a4700780c */ /* 0x000fe40000f21670 */
[----:B------:R-:W-:Y:S02]  /*10300*/  LOP3.LUT P2, RZ, R16, 0x8000000, RZ, 0xc0, !PT ;  /* 0x0800000010ff7812 */ /* 0x000fe4000784c0ff */
[----:B------:R-:W-:-:S02]  /*10310*/  FSEL R111, R111, -INF , !P1 ;  /* 0xff8000006f6f7808 */ /* 0x000fc40004800000 */
[----:B------:R-:W-:Y:S02]  /*10320*/  ISETP.GT.AND P1, PT, R136, 0x30, !P2 ;  /* 0x000000308800780c */ /* 0x000fe40005724270 */
[C---:B------:R-:W-:Y:S02]  /*10330*/  LOP3.LUT P0, RZ, R16.reuse, 0x4000000, RZ, 0xc0, !PT ;  /* 0x0400000010ff7812 */ /* 0x040fe4000780c0ff */
[----:B------:R-:W-:Y:S02]  /*10340*/  ISETP.LT.OR P1, PT, R71, 0x31, P1 ;  /* 0x000000314700780c */ /* 0x000fe40000f21670 */
[----:B------:R-:W-:Y:S02]  /*10350*/  LOP3.LUT P6, RZ, R16, 0x2000000, RZ, 0xc0, !PT ;  /* 0x0200000010ff7812 */ /* 0x000fe400078cc0ff */
[----:B------:R-:W-:Y:S02]  /*10360*/  FSEL R114, R114, -INF , !P1 ;  /* 0xff80000072727808 */ /* 0x000fe40004800000 */
        /* <DEDUP_REMOVED lines=8> */
[----:B------:R-:W-:Y:S02]  /*103f0*/  LOP3.LUT P5, RZ, R16, 0x80000, RZ, 0xc0, !PT ;  /* 0x0008000010ff7812 */ /* 0x000fe400078ac0ff */
        /* <DEDUP_REMOVED lines=8> */
[C---:B------:R-:W-:Y:S02]  /*10480*/  LOP3.LUT P1, RZ, R16.reuse, 0x800000, RZ, 0xc0, !PT ;  /* 0x0080000010ff7812 */ /* 0x040fe4000782c0ff */
[----:B------:R-:W-:-:S02]  /*10490*/  LOP3.LUT P4, RZ, R16, 0x40000, RZ, 0xc0, !PT ;  /* 0x0004000010ff7812 */ /* 0x000fc4000788c0ff */
        /* <DEDUP_REMOVED lines=29> */
[----:B------:R-:W-:-:S02]  /*10670*/  LOP3.LUT P6, RZ, R16, 0x4000, RZ, 0xc0, !PT ;  /* 0x0000400010ff7812 */ /* 0x000fc400078cc0ff */
        /* <DEDUP_REMOVED lines=61> */
[C---:B------:R-:W-:Y:S02]  /*10a50*/  LOP3.LUT P1, RZ, R16.reuse, 0x100, RZ, 0xc0, !PT ;  /* 0x0000010010ff7812 */ /* 0x040fe4000782c0ff */
[----:B------:R-:W-:Y:S02]  /*10a60*/  LOP3.LUT P0, RZ, R16, 0x1, RZ, 0xc0, !PT ;  /* 0x0000000110ff7812 */ /* 0x000fe4000780c0ff */
[C---:B------:R-:W-:Y:S02]  /*10a70*/  ISETP.GT.AND P1, PT, R136.reuse, 0x79, !P1 ;  /* 0x000000798800780c */ /* 0x040fe40004f24270 */
[----:B------:R-:W-:Y:S02]  /*10a80*/  ISETP.GT.AND P0, PT, R136, RZ, !P0 ;  /* 0x000000ff8800720c */ /* 0x000fe40004704270 */
[----:B------:R-:W-:-:S02]  /*10a90*/  ISETP.LT.OR P1, PT, R71, 0x7a, P1 ;  /* 0x0000007a4700780c */ /* 0x000fc40000f21670 */
[C---:B------:R-:W-:Y:S02]  /*10aa0*/  LOP3.LUT P3, RZ, R16.reuse, 0x20, RZ, 0xc0, !PT ;  /* 0x0000002010ff7812 */ /* 0x040fe4000786c0ff */
[----:B------:R-:W-:Y:S02]  /*10ab0*/  FSEL R87, R87, -INF , !P1 ;  /* 0xff80000057577808 */ /* 0x000fe40004800000 */
[C---:B------:R-:W-:Y:S02]  /*10ac0*/  LOP3.LUT P1, RZ, R16.reuse, 0x80, RZ, 0xc0, !PT ;  /* 0x0000008010ff7812 */ /* 0x040fe4000782c0ff */
[----:B------:R-:W-:Y:S02]  /*10ad0*/  LOP3.LUT P5, RZ, R16, 0x8, RZ, 0xc0, !PT ;  /* 0x0000000810ff7812 */ /* 0x000fe400078ac0ff */
[----:B------:R-:W-:Y:S02]  /*10ae0*/  ISETP.GT.AND P1, PT, R136, 0x80, !P1 ;  /* 0x000000808800780c */ /* 0x000fe40004f24270 */
[----:B------:R-:W-:-:S02]  /*10af0*/  LOP3.LUT P4, RZ, R16, 0x4, RZ, 0xc0, !PT ;  /* 0x0000000410ff7812 */ /* 0x000fc4000788c0ff */
[----:B------:R-:W-:Y:S02]  /*10b00*/  ISETP.LT.OR P1, PT, R71, 0x81, P1 ;  /* 0x000000814700780c */ /* 0x000fe40000f21670 */
[----:B------:R-:W-:Y:S02]  /*10b10*/  LOP3.LUT P2, RZ, R16, 0x2, RZ, 0xc0, !PT ;  /* 0x0000000210ff7812 */ /* 0x000fe4000784c0ff */
[----:B------:R-:W-:Y:S02]  /*10b20*/  FSEL R11, R58, -INF , !P1 ;  /* 0xff8000003a0b7808 */ /* 0x000fe40004800000 */
[----:B------:R-:W0:Y:S01]  /*10b30*/  SHFL.BFLY PT, R58, R10, 0x2, 0x1f ;  /* 0x0c401f000a3a7f89 */ /* 0x000e2200000e0000 */
[----:B------:R-:W-:Y:S02]  /*10b40*/  LOP3.LUT P1, RZ, R16, 0x40, RZ, 0xc0, !PT ;  /* 0x0000004010ff7812 */ /* 0x000fe4000782c0ff */
[C---:B------:R-:W-:Y:S02]  /*10b50*/  ISETP.GT.AND P3, PT, R136.reuse, 0x88, !P3 ;  /* 0x000000888800780c */ /* 0x040fe40005f64270 */
[----:B------:R-:W-:-:S02]  /*10b60*/  ISETP.GT.AND P1, PT, R136, 0x81, !P1 ;  /* 0x000000818800780c */ /* 0x000fc40004f24270 */
[C---:B------:R-:W-:Y:S02]  /*10b70*/  ISETP.GT.AND P5, PT, R136.reuse, 0x90, !P5 ;  /* 0x000000908800780c */ /* 0x040fe40006fa4270 */
[----:B------:R-:W-:Y:S02]  /*10b80*/  ISETP.LT.OR P1, PT, R71, 0x82, P1 ;  /* 0x000000824700780c */ /* 0x000fe40000f21670 */
[----:B------:R-:W-:Y:S02]  /*10b90*/  ISETP.GT.AND P4, PT, R136, 0x91, !P4 ;  /* 0x000000918800780c */ /* 0x000fe40006784270 */
[----:B------:R-:W-:Y:S02]  /*10ba0*/  FSEL R59, R59, -INF , !P1 ;  /* 0xff8000003b3b7808 */ /* 0x000fe40004800000 */
[C---:B------:R-:W-:Y:S02]  /*10bb0*/  LOP3.LUT P1, RZ, R16.reuse, 0x10, RZ, 0xc0, !PT ;  /* 0x0000001010ff7812 */ /* 0x040fe4000782c0ff */
[----:B------:R-:W-:-:S02]  /*10bc0*/  LOP3.LUT R16, R16, 0xfffffffe, RZ, 0xc0, !PT ;  /* 0xfffffffe10107812 */ /* 0x000fc400078ec0ff */
[----:B------:R-:W-:Y:S02]  /*10bd0*/  ISETP.GT.AND P1, PT, R136, 0x89, !P1 ;  /* 0x000000898800780c */ /* 0x000fe40004f24270 */
[----:B------:R-:W-:Y:S02]  /*10be0*/  @P0 LOP3.LUT R16, R16, 0x1, RZ, 0xfc, !PT ;  /* 0x0000000110100812 */ /* 0x000fe400078efcff */
[C---:B------:R-:W-:Y:S02]  /*10bf0*/  ISETP.LT.OR P0, PT, R71.reuse, 0x89, P3 ;  /* 0x000000894700780c */ /* 0x040fe40001f01670 */
[----:B0-----:R-:W-:Y:S02]  /*10c00*/  FMNMX.FTZ R10, R10, R58, !PT ;  /* 0x0000003a0a0a7209 */ /* 0x001fe40007810000 */
[C---:B------:R-:W-:Y:S02]  /*10c10*/  LOP3.LUT P3, RZ, R16.reuse, 0x1, RZ, 0xc0, !PT ;  /* 0x0000000110ff7812 */ /* 0x040fe4000786c0ff */
[----:B------:R-:W-:Y:S01]  /*10c20*/  LOP3.LUT R16, R16, 0xfffffffb, RZ, 0xc0, !PT ;  /* 0xfffffffb10107812 */ /* 0x000fe200078ec0ff */
[----:B------:R-:W0:Y:S01]  /*10c30*/  SHFL.BFLY PT, R58, R10, 0x1, 0x1f ;  /* 0x0c201f000a3a7f89 */ /* 0x000e2200000e0000 */
[----:B------:R-:W-:-:S02]  /*10c40*/  ISETP.LT.OR P5, PT, R71, 0x91, P5 ;  /* 0x000000914700780c */ /* 0x000fc40002fa1670 */
[----:B------:R-:W-:Y:S02]  /*10c50*/  LOP3.LUT P6, RZ, R17, 0x4, RZ, 0xc0, !PT ;  /* 0x0000000411ff7812 */ /* 0x000fe400078cc0ff */
[----:B------:R-:W-:Y:S02]  /*10c60*/  ISETP.GT.AND P2, PT, R136, 0x98, !P2 ;  /* 0x000000988800780c */ /* 0x000fe40005744270 */
[----:B------:R-:W-:Y:S02]  /*10c70*/  @P0 LOP3.LUT R16, R16, 0x4, RZ, 0xfc, !PT ;  /* 0x0000000410100812 */ /* 0x000fe400078efcff */
[C---:B------:R-:W-:Y:S02]  /*10c80*/  ISETP.LT.OR P0, PT, R71.reuse, 0x8a, P1 ;  /* 0x0000008a4700780c */ /* 0x040fe40000f01670 */
[----:B------:R-:W-:Y:S02]  /*10c90*/  ISETP.LT.OR P1, PT, R71, 0x1, P3 ;  /* 0x000000014700780c */ /* 0x000fe40001f21670 */
[----:B------:R-:W-:-:S02]  /*10ca0*/  FSEL R62, R62, -INF , !P0 ;  /* 0xff8000003e3e7808 */ /* 0x000fc40004000000 */
[----:B------:R-:W-:Y:S02]  /*10cb0*/  FSEL R14, R14, -INF , !P1 ;  /* 0xff8000000e0e7808 */ /* 0x000fe40004800000 */
[----:B------:R-:W-:Y:S02]  /*10cc0*/  ISETP.LT.OR P4, PT, R71, 0x92, P4 ;  /* 0x000000924700780c */ /* 0x000fe40002781670 */
[----:B------:R-:W-:Y:S02]  /*10cd0*/  FSEL R63, R63, -INF , !P5 ;  /* 0xff8000003f3f7808 */ /* 0x000fe40006800000 */
[----:B------:R-:W-:Y:S02]  /*10ce0*/  ISETP.GT.AND P6, PT, R136, 0x99, !P6 ;  /* 0x000000998800780c */ /* 0x000fe400077c4270 */
[----:B------:R-:W-:Y:S02]  /*10cf0*/  ISETP.LT.OR P2, PT, R71, 0x99, P2 ;  /* 0x000000994700780c */ /* 0x000fe40001741670 */
[----:B0-----:R-:W-:-:S02]  /*10d00*/  FMNMX.FTZ R10, R10, R58, !PT ;  /* 0x0000003a0a0a7209 */ /* 0x001fc40007810000 */
[----:B------:R-:W-:Y:S02]  /*10d10*/  FSEL R64, R64, -INF , !P4 ;  /* 0xff80000040407808 */ /* 0x000fe40006000000 */
[C---:B------:R-:W-:Y:S02]  /*10d20*/  FSETP.NEU.FTZ.AND P3, PT, R10.reuse, -INF , PT ;  /* 0xff8000000a00780b */ /* 0x040fe40003f7d000 */
[----:B------:R-:W-:Y:S02]  /*10d30*/  ISETP.LT.OR P6, PT, R71, 0x9a, P6 ;  /* 0x0000009a4700780c */ /* 0x000fe400037c1670 */
[----:B------:R-:W-:Y:S02]  /*10d40*/  FSEL R58, R10, RZ, P3 ;  /* 0x000000ff0a3a7208 */ /* 0x000fe40001800000 */
[----:B------:R-:W-:Y:S02]  /*10d50*/  FSEL R3, R3, -INF , !P2 ;  /* 0xff80000003037808 */ /* 0x000fe40005000000 */
[----:B------:R-:W-:Y:S01]  /*10d60*/  FSEL R66, R66, -INF , !P6 ;  /* 0xff80000042427808 */ /* 0x000fe20007000000 */
[----:B------:R-:W-:-:S01]  /*10d70*/  FADD.FTZ R12, -R58, R12 ;  /* 0x0000000c3a0c7221 */ /* 0x000fc20000010100 */
[----:B------:R-:W-:Y:S01]  /*10d80*/  IMAD.U32 R58, RZ, RZ, UR39 ;  /* 0x00000027ff3a7e24 */ /* 0x000fe2000f8e00ff */
[----:B------:R-:W-:-:S03]  /*10d90*/  LOP3.LUT P0, RZ, R17, 0x40, RZ, 0xc0, !PT ;  /* 0x0000004011ff7812 */ /* 0x000fc6000780c0ff */
[-C--:B------:R-:W-:Y:S01]  /*10da0*/  FFMA.FTZ R67, R10, R58.reuse, -8 ;  /* 0xc10000000a437423 */ /* 0x080fe2000001003a */
[----:B------:R-:W-:-:S04]  /*10db0*/  FMUL.FTZ R12, R12, R58 ;  /* 0x0000003a0c0c7220 */ /* 0x000fc80000410000 */
[----:B------:R-:W-:Y:S02]  /*10dc0*/  FSEL R67, R67, RZ, P3 ;  /* 0x000000ff43437208 */ /* 0x000fe40001800000 */
[----:B------:R-:W-:Y:S01]  /*10dd0*/  LOP3.LUT P3, RZ, R16, 0x4, RZ, 0xc0, !PT ;  /* 0x0000000410ff7812 */ /* 0x000fe2000786c0ff */
[----:B------:R-:W-:Y:S02]  /*10de0*/  MUFU.EX2 R12, R12 ;  /* 0x0000000c000c7308 */ /* 0x000fe40000000800 */
        /* <DEDUP_REMOVED lines=40> */
[----:B------:R-:W-:Y:S01]  /*11070*/  FMNMX.FTZ R69, R14, R9, !PT ;  /* 0x000000090e457209 */ /* 0x000fe20007810000 */
[----:B------:R0:W-:Y:S01]  /*11080*/  MUFU.EX2 R71, R56 ;  /* 0x0000003800477308 */ /* 0x0001e20000000800 */
[----:B------:R-:W-:-:S02]  /*11090*/  FSEL R61, R61, -INF , !P3 ;  /* 0xff8000003d3d7808 */ /* 0x000fc40005800000 */
[----:B------:R-:W-:-:S04]  /*110a0*/  FMNMX.FTZ R69, R19, R69, !PT ;  /* 0x0000004513457209 */ /* 0x000fc80007810000 */
        /* <DEDUP_REMOVED lines=57> */
[----:B------:R-:W1:Y:S01]  /*11440*/  SHFL.BFLY PT, R70, R69, 0x2, 0x1f ;  /* 0x0c401f0045467f89 */ /* 0x000e6200000e0000 */
[----:B------:R-:W-:Y:S08]  /*11450*/  MUFU.EX2 R93, R93 ;  /* 0x0000005d005d7308 */ /* 0x000ff00000000800 */
[----:B------:R-:W-:Y:S08]  /*11460*/  MUFU.EX2 R96, R96 ;  /* 0x0000006000607308 */ /* 0x000ff00000000800 */
[----:B------:R-:W-:Y:S01]  /*11470*/  MUFU.EX2 R97, R97 ;  /* 0x0000006100617308 */ /* 0x000fe20000000800 */
[----:B-1----:R-:W-:-:S07]  /*11480*/  FMNMX.FTZ R70, R69, R70, !PT ;  /* 0x0000004645467209 */ /* 0x002fce0007810000 */
        /* <DEDUP_REMOVED lines=57> */
[----:B--2---:R-:W-:-:S01]  /*11820*/  FFMA.FTZ R69, R12, R135, R57 ;  /* 0x000000870c457223 */ /* 0x004fc20000010039 */
[----:B0-----:R-:W-:Y:S01]  /*11830*/  FFMA.FTZ R21, R9, R21, R14 ;  /* 0x0000001509157223 */ /* 0x001fe2000001000e */
[----:B------:R-:W0:Y:S02]  /*11840*/  MUFU.EX2 R122, R122 ;  /* 0x0000007a007a7308 */ /* 0x000e240000000800 */
[----:B------:R-:W-:-:S01]  /*11850*/  FADD.FTZ R69, R15, R69 ;  /* 0x000000450f457221 */ /* 0x000fc20000010000 */
[----:B-1----:R-:W-:-:S03]  /*11860*/  FADD.FTZ R70, R19, R21 ;  /* 0x0000001513467221 */ /* 0x002fc60000010000 */
[----:B------:R-:W-:Y:S02]  /*11870*/  FADD.FTZ R21, R120, R69 ;  /* 0x0000004578157221 */ /* 0x000fe40000010000 */
[----:B------:R-:W1:Y:S02]  /*11880*/  MUFU.EX2 R123, R123 ;  /* 0x0000007b007b7308 */ /* 0x000e640000000800 */
        /* <DEDUP_REMOVED lines=109> */
[----:B--2---:R-:W-:-:S05]  /*11f60*/  FADD.FTZ R70, R67, R21 ;  /* 0x0000001543467221 */ /* 0x004fca0000010000 */
[----:B------:R2:W-:Y:S02]  /*11f70*/  STL [R1], R70 ;  /* 0x0000004601007387 */ /* 0x0005e40000100800 */
        /* <DEDUP_REMOVED lines=9> */
[----:B-1----:R-:W-:-:S04]  /*12010*/  FADD.FTZ R69, R64, R69 ;  /* 0x0000004540457221 */ /* 0x002fc80000010000 */
[----:B---3--:R-:W-:-:S04]  /*12020*/  FADD.FTZ R69, R3, R69 ;  /* 0x0000004503457221 */ /* 0x008fc80000010000 */
[----:B0-----:R-:W-:Y:S01]  /*12030*/  FADD.FTZ R21, R66, R69 ;  /* 0x0000004542157221 */ /* 0x001fe20000010000 */
[----:B--2---:R-:W-:Y:S06]  /*12040*/  @!P0 BRA `(.L_x_12358) ;  /* 0x0000000000048947 */ /* 0x004fec0003800000 */
[----:B------:R-:W-:Y:S01]  /*12050*/  BPT.TRAP 0x1 ;  /* 0x000000040000795c */ /* 0x000fe20000300000 */
.L_x_12358:
        /* <DEDUP_REMOVED lines=81> */
[C---:B--2---:R-:W-:Y:S01]  /*12570*/  ISETP.GT.AND P1, PT, R0.reuse, R69, PT ;  /* 0x000000450000720c */ /* 0x044fe20003f24270 */
[----:B------:R-:W-:-:S12]  /*12580*/  VIADD R0, R0, 0xffffffff ;  /* 0xffffffff00007836 */ /* 0x000fd80000000000 */
[----:B0-----:R-:W-:Y:S05]  /*12590*/  @P1 BRA `(.L_x_12359) ;  /* 0xffffffb000f81947 */ /* 0x001fea000383ffff */
[----:B------:R-:W-:Y:S05]  /*125a0*/  BSYNC B0 ;  /* 0x0000000000007941 */ /* 0x000fea0003800000 */
.L_x_12339:
[----:B------:R-:W-:Y:S02]  /*125b0*/  IMAD.MOV.U32 R9, RZ, RZ, R56 ;  /* 0x000000ffff097224 */ /* 0x000fe400078e0038 */
[----:B------:R-:W-:Y:S02]  /*125c0*/  IMAD.MOV.U32 R12, RZ, RZ, R10 ;  /* 0x000000ffff0c7224 */ /* 0x000fe400078e000a */
[----:B------:R-:W-:Y:S02]  /*125d0*/  IMAD.MOV.U32 R19, RZ, RZ, R13 ;  /* 0x000000ffff137224 */ /* 0x000fe400078e000d */
[----:B------:R-:W-:-:S07]  /*125e0*/  IMAD.MOV.U32 R156, RZ, RZ, R8 ;  /* 0x000000ffff9c7224 */ /* 0x000fce00078e0008 */
.L_x_12338:
[----:B------:R-:W-:Y:S05]  /*125f0*/  BSYNC B1 ;  /* 0x0000000000017941 */ /* 0x000fea0003800000 */
.L_x_12337:
[----:B------:R-:W2:Y:S01]  /*12600*/  LDL R3, [R1+0x1c] ;  /* 0x00001c0001037983 */ /* 0x000ea20000100800 */
[----:B------:R-:W0:Y:S03]  /*12610*/  LDC R8, c[0x0][0x448] ;  /* 0x00011200ff087b82 */ /* 0x000e260000000800 */
[----:B------:R-:W3:Y:S04]  /*12620*/  LDL R14, [R1+0x4] ;  /* 0x00000400010e7983 */ /* 0x000ee80000100800 */
[----:B------:R-:W3:Y:S01]  /*12630*/  LDL R10, [R1+0x8] ;  /* 0x00000800010a7983 */ /* 0x000ee20000100800 */
[----:B------:R-:W1:Y:S01]  /*12640*/  LDC R13, c[0x0][0x9e4] ;  /* 0x00027900ff0d7b82 */ /* 0x000e620000000800 */
[----:B------:R-:W-:Y:S01]  /*12650*/  LOP3.LUT R17, R17, 0xffffffef, RZ, 0xc0, !PT ;  /* 0xffffffef11117812 */ /* 0x000fe200078ec0ff */
[----:B------:R-:W-:Y:S01]  /*12660*/  ULDC UR4, c[0x0][0x9dc] ;  /* 0x0002770000047ab9 */ /* 0x000fe20000000800 */
        /* <DEDUP_REMOVED lines=24> */
.L_x_12362:
[----:B------:R-:W-:-:S13]  /*127f0*/  ISETP.NE.AND P1, PT, R13, 0x1, PT ;  /* 0x000000010d00780c */ /* 0x000fda0003f25270 */
[----:B------:R-:W0:Y:S02]  /*12800*/  @P1 LDC.64 R10, c[0x0][0x9e8] ;  /* 0x00027a00ff0a1b82 */ /* 0x000e240000000a00 */
[----:B0-----:R-:W-:-:S05]  /*12810*/  @P1 IMAD.HI.U32 R10, R3, R10, RZ ;  /* 0x0000000a030a1227 */ /* 0x001fca00078e00ff */
[----:B------:R-:W-:-:S07]  /*12820*/  @P1 SHF.R.U32.HI R3, RZ, R11, R10 ;  /* 0x0000000bff031219 */ /* 0x000fce000001160a */
.L_x_12363:
[----:B------:R-:W-:Y:S05]  /*12830*/  BSYNC B0 ;  /* 0x0000000000007941 */ /* 0x000fea0003800000 */
.L_x_12361:
[----:B------:R-:W-:-:S05]  /*12840*/  IMAD R3, R3, R13, RZ ;  /* 0x0000000d03037224 */ /* 0x000fca00078e02ff */
[----:B------:R-:W-:-:S07]  /*12850*/  VIMNMX R8, R8, R3, !PT ;  /* 0x0000000308087248 */ /* 0x000fce0007fe0100 */
.L_x_12360:
[----:B------:R-:W2:Y:S01]  /*12860*/  LDL R10, [R1+0x40] ;  /* 0x00004000010a7983 */ /* 0x000ea20000100800 */
[----:B------:R-:W-:Y:S01]  /*12870*/  VIADD R8, R8, 0x9f ;  /* 0x0000009f08087836 */ /* 0x000fe20000000000 */
[----:B------:R-:W-:Y:S03]  /*12880*/  BSSY B0, `(.L_x_12364) ;  /* 0x00002fb000007945 */ /* 0x000fe60003800000 */
[----:B------:R-:W-:-:S05]  /*12890*/  IMAD.HI R8, R8, 0x66666667, RZ ;  /* 0x6666666708087827 */ /* 0x000fca00078e02ff */
[----:B------:R-:W-:-:S04]  /*128a0*/  SHF.R.U32.HI R3, RZ, 0x1f, R8 ;  /* 0x0000001fff037819 */ /* 0x000fc80000011608 */
[----:B------:R-:W-:-:S04]  /*128b0*/  LEA.HI.SX32 R3, R8, R3, 0x1a ;  /* 0x0000000308037211 */ /* 0x000fc800078fd2ff */
[----:B--2---:R-:W-:-:S04]  /*128c0*/  VIMNMX R10, R10, R3, !PT ;  /* 0x000000030a0a7248 */ /* 0x004fc80007fe0100 */
[----:B------:R-:W-:Y:S01]  /*128d0*/  ISETP.GE.AND P1, PT, R0, R10, PT ;  /* 0x0000000a0000720c */ /* 0x000fe20003f26270 */
[----:B------:R0:W-:-:S12]  /*128e0*/  STL [R1+0x2c], R10 ;  /* 0x00002c0a01007387 */ /* 0x0001d80000100800 */
[----:B0-----:R-:W-:Y:S05]  /*128f0*/  @!P1 BRA `(.L_x_12365) ;  /* 0x0000002c00cc9947 */ /* 0x001fea0003800000 */
[----:B------:R-:W-:Y:S01]  /*12900*/  BSSY B1, `(.L_x_12365) ;  /* 0x00002f2000017945 */ /* 0x000fe20003800000 */
[----:B------:R-:W-:Y:S02]  /*12910*/  IMAD.MOV.U32 R3, RZ, RZ, R9 ;  /* 0x000000ffff037224 */ /* 0x000fe400078e0009 */
[----:B------:R-:W-:Y:S02]  /*12920*/  IMAD.MOV.U32 R10, RZ, RZ, R12 ;  /* 0x000000ffff0a7224 */ /* 0x000fe400078e000c */
[----:B------:R-:W-:Y:S02]  /*12930*/  IMAD.MOV.U32 R13, RZ, RZ, R156 ;  /* 0x000000ffff0d7224 */ /* 0x000fe400078e009c */
[----:B------:R-:W-:-:S07]  /*12940*/  IMAD.MOV.U32 R8, RZ, RZ, R19 ;  /* 0x000000ffff087224 */ /* 0x000fce00078e0013 */
.L_x_12377:
[----:B------:R-:W-:-:S04]  /*12950*/  ISETP.NE.AND P1, PT, R8, 0x1, PT ;  /* 0x000000010800780c */ /* 0x000fc80003f25270 */
[----:B------:R-:W-:-:S04]  /*12960*/  SEL R156, RZ, 0x1, P1 ;  /* 0x00000001ff9c7807 */ /* 0x000fc80000800000 */
[----:B------:R-:W-:Y:S01]  /*12970*/  LOP3.LUT R156, R13, R156, RZ, 0x3c, !PT ;  /* 0x0000009c0d9c7212 */ /* 0x000fe200078e3cff */
[----:B------:R-:W-:Y:S06]  /*12980*/  @!P0 BRA `(.L_x_12366) ;  /* 0x0000000000048947 */ /* 0x000fec0003800000 */
[----:B------:R-:W-:Y:S01]  /*12990*/  BPT.TRAP 0x1 ;  /* 0x000000040000795c */ /* 0x000fe20000300000 */
.L_x_12366:
        /* <DEDUP_REMOVED lines=8> */
.L_x_12367:
        /* <DEDUP_REMOVED lines=8> */
.L_x_12369:
[----:B------:R-:W-:Y:S05]  /*12aa0*/  BSYNC B2 ;  /* 0x0000000000027941 */ /* 0x000fea0003800000 */
.L_x_12368:
[----:B------:R-:W-:Y:S01]  /*12ab0*/  IMAD.MOV.U32 R14, RZ, RZ, R9 ;  /* 0x000000ffff0e7224 */ /* 0x000fe200078e0009 */
        /* <DEDUP_REMOVED lines=9> */
[----:B------:R-:W-:Y:S01]  /*12b50*/  VIADD R56, R9, 0x180 ;  /* 0x0000018009387836 */ /* 0x000fe20000000000 */
        /* <DEDUP_REMOVED lines=20> */
[----:B------:R-:W-:Y:S01]  /*12ca0*/  R2UR UR18, R56 ;  /* 0x00000000381272ca */ /* 0x000fe200000e0000 */
[----:B------:R-:W-:Y:S01]  /*12cb0*/  VIADD R56, R9, 0x102 ;  /* 0x0000010209387836 */ /* 0x000fe20000000000 */
[----:B------:R-:W-:Y:S01]  /*12cc0*/  R2UR UR19, R57 ;  /* 0x00000000391372ca */ /* 0x000fe200000e0000 */
[----:B------:R-:W-:Y:S01]  /*12cd0*/  IMAD.MOV.U32 R57, RZ, RZ, -0x7fffffe0 ;  /* 0x80000020ff397424 */ /* 0x000fe200078e00ff */
[----:B------:R-:W-:-:S02]  /*12ce0*/  R2UR UR4, R4 ;  /* 0x00000000040472ca */ /* 0x000fc400000e0000 */
[----:B------:R-:W-:Y:S02]  /*12cf0*/  R2UR UR5, R5 ;  /* 0x00000000050572ca */ /* 0x000fe400000e0000 */
        /* <DEDUP_REMOVED lines=50> */
.L_x_12371:
[----:B------:R-:W-:Y:S01]  /*13020*/  SHF.L.U32 R9, R13, 0x1f, RZ ;  /* 0x0000001f0d097819 */ /* 0x000fe200000006ff */
[----:B------:R-:W-:-:S04]  /*13030*/  IMAD R14, R8, 0x8, R18 ;  /* 0x00000008080e7824 */ /* 0x000fc800078e0212 */
[----:B------:R2:W3:Y:S01]  /*13040*/  SYNCS.PHASECHK.TRANS64.TRYWAIT P1, [R14+URZ+0x13250], R9 ;  /* 0x013250090e0075a7 */ /* 0x0004e2000802017f */
[----:B------:R-:W-:Y:S05]  /*13050*/  @!P0 BRA `(.L_x_12372) ;  /* 0x0000000000048947 */ /* 0x000fea0003800000 */
[----:B------:R-:W-:Y:S01]  /*13060*/  BPT.TRAP 0x1 ;  /* 0x000000040000795c */ /* 0x000fe20000300000 */
.L_x_12372:
[----:B------:R-:W-:Y:S04]  /*13070*/  BSSY B2, `(.L_x_12373) ;  /* 0x0000004000027945 */ /* 0x000fe80003800000 */
[----:B---3--:R-:W-:Y:S05]  /*13080*/  @P1 BRA `(.L_x_12374) ;  /* 0x0000000000081947 */ /* 0x008fea0003800000 */
[----:B------:R-:W3:Y:S02]  /*13090*/  SYNCS.PHASECHK.TRANS64.TRYWAIT P1, [R14+URZ+0x13250], R9 ;  /* 0x013250090e0075a7 */ /* 0x000ee4000802017f */
[----:B---3--:R-:W-:Y:S05]  /*130a0*/  @!P1 BRA `(.L_x_12375) ;  /* 0x00000124001c9947 */ /* 0x008fea0003800000 */
.L_x_12374:
[----:B------:R-:W-:Y:S05]  /*130b0*/  BSYNC B2 ;  /* 0x0000000000027941 */ /* 0x000fea0003800000 */
.L_x_12373:
[----:B--23--:R-:W-:Y:S01]  /*130c0*/  VIADD R9, R18, 0x1000 ;  /* 0x0000100012097836 */ /* 0x00cfe20000000000 */
[----:B------:R-:W-:-:S04]  /*130d0*/  WARPGROUP.ARRIVE ;  /* 0x00000000000079c5 */ /* 0x000fc80000000000 */
[----:B------:R-:W-:-:S04]  /*130e0*/  SHF.R.U32.HI R9, RZ, 0x4, R9 ;  /* 0x00000004ff097819 */ /* 0x000fc80000011609 */
[----:B------:R-:W-:-:S04]  /*130f0*/  LOP3.LUT R9, R9, 0x3fff, RZ, 0xc0, !PT ;  /* 0x00003fff09097812 */ /* 0x000fc800078ec0ff */
[----:B------:R-:W-:-:S05]  /*13100*/  LOP3.LUT R9, R9, 0x10000, RZ, 0xfc, !PT ;  /* 0x0001000009097812 */ /* 0x000fca00078efcff */
[----:B------:R-:W-:Y:S02]  /*13110*/  IMAD R8, R8, 0x280, R9 ;  /* 0x0000028008087824 */ /* 0x000fe400078e0209 */
[----:B------:R-:W-:-:S03]  /*13120*/  IMAD.MOV.U32 R9, RZ, RZ, -0x3ffffff0 ;  /* 0xc0000010ff097424 */ /* 0x000fc600078e00ff */
[----:B------:R-:W-:Y:S02]  /*13130*/  R2UR UR6, R8 ;  /* 0x00000000080672ca */ /* 0x000fe400000e0000 */
[----:B------:R-:W-:-:S13]  /*13140*/  R2UR UR7, R9 ;  /* 0x00000000090772ca */ /* 0x000fda00000e0000 */
[----:B------:R-:W-:Y:S01]  /*13150*/  QGMMA.64x64x32.F32.E4M3.E4M3 R24, R152, gdesc[UR4], R24, gsb0 ;  /* 0x00e0000498187df3 */ /* 0x000fe20008000818 */
[----:B01----:R-:W-:Y:S02]  /*13160*/  VIADD R12, R8, 0x80 ;  /* 0x00000080080c7836 */ /* 0x003fe40000000000 */
[----:B------:R-:W-:-:S03]  /*13170*/  IMAD.MOV.U32 R13, RZ, RZ, -0x3ffffff0 ;  /* 0xc0000010ff0d7424 */ /* 0x000fc600078e00ff */
[----:B------:R-:W-:Y:S02]  /*13180*/  R2UR UR6, R12 ;  /* 0x000000000c0672ca */ /* 0x000fe400000e0000 */
[----:B------:R-:W-:Y:S01]  /*13190*/  R2UR UR7, R13 ;  /* 0x000000000d0772ca */ /* 0x000fe200000e0000 */
[----:B------:R-:W-:Y:S02]  /*131a0*/  VIADD R12, R8, 0x100 ;  /* 0x00000100080c7836 */ /* 0x000fe40000000000 */
[----:B------:R-:W-:Y:S01]  /*131b0*/  IMAD.MOV.U32 R13, RZ, RZ, -0x3ffffff0 ;  /* 0xc0000010ff0d7424 */ /* 0x000fe200078e00ff */
[----:B------:R-:W-:Y:S02]  /*131c0*/  WARPGROUP.DEPBAR.LE gsb0, 0x0 ;  /* 0x00008000000079c5 */ /* 0x000fe40000010000 */
[----:B------:R-:W-:Y:S01]  /*131d0*/  WARPGROUP.ARRIVE ;  /* 0x00000000000079c5 */ /* 0x000fe20000000000 */
[----:B------:R-:W2:Y:S01]  /*131e0*/  LDL.LU R155, [R1] ;  /* 0x00000000019b7983 */ /* 0x000ea20000300800 */
[C---:B------:R-:W-:Y:S01]  /*131f0*/  FMUL.FTZ R15, R2.reuse, R122 ;  /* 0x0000007a020f7220 */ /* 0x040fe20000410000 */
[C---:B------:R-:W-:Y:S01]  /*13200*/  FMUL.FTZ R20, R2.reuse, R123 ;  /* 0x0000007b02147220 */ /* 0x040fe20000410000 */
[C---:B------:R-:W-:Y:S01]  /*13210*/  FMUL.FTZ R122, R2.reuse, R126 ;  /* 0x0000007e027a7220 */ /* 0x040fe20000410000 */
[----:B------:R-:W-:-:S02]  /*13220*/  FMUL.FTZ R123, R2, R127 ;  /* 0x0000007f027b7220 */ /* 0x000fc40000410000 */
[----:B------:R-:W-:Y:S01]  /*13230*/  QGMMA.64x64x32.F32.E4M3.E4M3 R24, R148, gdesc[UR4], R24, gsb0 ;  /* 0x00e0000494187df3 */ /* 0x000fe20008000818 */
[----:B------:R-:W-:Y:S01]  /*13240*/  R2UR UR6, R12 ;  /* 0x000000000c0672ca */ /* 0x000fe200000e0000 */
[----:B------:R-:W0:Y:S01]  /*13250*/  MUFU.TANH R15, R15 ;  /* 0x0000000f000f7308 */ /* 0x000e220000002400 */
[----:B------:R-:W-:Y:S01]  /*13260*/  R2UR UR7, R13 ;  /* 0x000000000d0772ca */ /* 0x000fe200000e0000 */
        /* <DEDUP_REMOVED lines=73> */
[----:B------:R-:W-:Y:S01]  /*13700*/  FMUL.FTZ R61, R2, R61 ;  /* 0x0000003d023d7220 */ /* 0x000fe20000410000 */
[----:B------:R-:W-:-:S02]  /*13710*/  WARPGROUP.DEPBAR.LE gsb0, 0x0 ;  /* 0x00008000000079c5 */ /* 0x000fc40000010000 */
[----:B------:R-:W-:Y:S01]  /*13720*/  WARPGROUP.ARRIVE ;  /* 0x00000000000079c5 */ /* 0x000fe20000000000 */
[C---:B------:R-:W-:Y:S01]  /*13730*/  FMUL.FTZ R59, R2.reuse, R59 ;  /* 0x0000003b023b7220 */ /* 0x040fe20000410000 */
[----:B------:R-:W-:Y:S01]  /*13740*/  MUFU.TANH R104, R104 ;  /* 0x0000006800687308 */ /* 0x000fe20000002400 */
[C---:B------:R-:W-:Y:S01]  /*13750*/  FMUL.FTZ R64, R2.reuse, R64 ;  /* 0x0000004002407220 */ /* 0x040fe20000410000 */
[C---:B------:R-:W-:Y:S01]  /*13760*/  FMUL.FTZ R62, R2.reuse, R62 ;  /* 0x0000003e023e7220 */ /* 0x040fe20000410000 */
[C---:B------:R-:W-:Y:S01]  /*13770*/  FMUL.FTZ R65, R2.reuse, R65 ;  /* 0x0000004102417220 */ /* 0x040fe20000410000 */
[----:B------:R-:W-:Y:S01]  /*13780*/  QGMMA.64x64x32.F32.E4M3.E4M3 R24, R144, gdesc[UR4], R24, gsb0 ;  /* 0x00e0000490187df3 */ /* 0x000fe20008000818 */
        /* <DEDUP_REMOVED lines=8> */
[----:B------:R-:W-:Y:S01]  /*13810*/  FMUL.FTZ R71, R2, R71 ;  /* 0x0000004702477220 */ /* 0x000fe20000410000 */
[----:B------:R-:W-:-:S02]  /*13820*/  IMAD.MOV.U32 R57, RZ, RZ, -0x3ffffff0 ;  /* 0xc0000010ff397424 */ /* 0x000fc400078e00ff */
[----:B------:R-:W-:Y:S03]  /*13830*/  MUFU.TANH R105, R105 ;  /* 0x0000006900697308 */ /* 0x000fe60000002400 */
[----:B------:R-:W-:-:S05]  /*13840*/  R2UR UR7, R57 ;  /* 0x00000000390772ca */ /* 0x000fca00000e0000 */
        /* <DEDUP_REMOVED lines=11> */
[----:B------:R-:W-:Y:S01]  /*13900*/  MUFU.TANH R113, R113 ;  /* 0x0000007100717308 */ /* 0x000fe20000002400 */
[----:B------:R-:W-:Y:S02]  /*13910*/  WARPGROUP.DEPBAR.LE gsb0, 0x0 ;  /* 0x00008000000079c5 */ /* 0x000fe40000010000 */
[C---:B------:R-:W-:Y:S01]  /*13920*/  FMUL.FTZ R144, R2.reuse, R120 ;  /* 0x0000007802907220 */ /* 0x040fe20000410000 */
[C---:B------:R-:W-:Y:S01]  /*13930*/  FMUL.FTZ R120, R2.reuse, R124 ;  /* 0x0000007c02787220 */ /* 0x040fe20000410000 */
[C---:B------:R-:W-:Y:S01]  /*13940*/  FMUL.FTZ R124, R2.reuse, R128 ;  /* 0x00000080027c7220 */ /* 0x040fe20000410000 */
[----:B------:R-:W-:Y:S02]  /*13950*/  FMUL.FTZ R128, R2, R132 ;  /* 0x0000008402807220 */ /* 0x000fe40000410000 */
[----:B------:R-:W0:Y:S01]  /*13960*/  MUFU.TANH R111, R111 ;  /* 0x0000006f006f7308 */ /* 0x000e220000002400 */
[----:B-1----:R-:W-:Y:S01]  /*13970*/  FMNMX.FTZ R9, R110, R9, !PT ;  /* 0x000000096e097209 */ /* 0x002fe20007810000 */
[----:B------:R-:W-:Y:S01]  /*13980*/  FMUL.FTZ R132, R2, R56 ;  /* 0x0000003802847220 */ /* 0x000fe20000410000 */
[----:B------:R-:W-:-:S05]  /*13990*/  WARPGROUP.ARRIVE ;  /* 0x00000000000079c5 */ /* 0x000fca0000000000 */
[----:B------:R-:W1:Y:S08]  /*139a0*/  MUFU.TANH R144, R144 ;  /* 0x0000009000907308 */ /* 0x000e700000002400 */
[----:B------:R-:W3:Y:S01]  /*139b0*/  MUFU.TANH R120, R120 ;  /* 0x0000007800787308 */ /* 0x000ee20000002400 */
[----:B0-----:R-:W-:-:S07]  /*139c0*/  FMNMX.FTZ R9, R111, R9, !PT ;  /* 0x000000096f097209 */ /* 0x001fce0007810000 */
[----:B------:R-:W0:Y:S01]  /*139d0*/  MUFU.TANH R124, R124 ;  /* 0x0000007c007c7308 */ /* 0x000e220000002400 */
[----:B-1----:R-:W-:-:S04]  /*139e0*/  FMNMX.FTZ R12, R144, R10, !PT ;  /* 0x0000000a900c7209 */ /* 0x002fc80007810000 */
[----:B------:R-:W-:-:S03]  /*139f0*/  FMNMX.FTZ R12, R13, R12, !PT ;  /* 0x0000000c0d0c7209 */ /* 0x000fc60007810000 */
[----:B------:R-:W1:Y:S01]  /*13a00*/  MUFU.TANH R128, R128 ;  /* 0x0000008000807308 */ /* 0x000e620000002400 */
[----:B---3--:R-:W-:-:S04]  /*13a10*/  FMNMX.FTZ R12, R120, R12, !PT ;  /* 0x0000000c780c7209 */ /* 0x008fc80007810000 */
[----:B------:R-:W-:-:S03]  /*13a20*/  FMNMX.FTZ R12, R121, R12, !PT ;  /* 0x0000000c790c7209 */ /* 0x000fc60007810000 */
[----:B------:R-:W-:Y:S01]  /*13a30*/  MUFU.TANH R116, R116 ;  /* 0x0000007400747308 */ /* 0x000fe20000002400 */
[----:B0-----:R-:W-:-:S04]  /*13a40*/  FMNMX.FTZ R12, R124, R12, !PT ;  /* 0x0000000c7c0c7209 */ /* 0x001fc80007810000 */
[----:B------:R-:W-:-:S03]  /*13a50*/  FMNMX.FTZ R12, R125, R12, !PT ;  /* 0x0000000c7d0c7209 */ /* 0x000fc60007810000 */
[----:B------:R-:W0:Y:S01]  /*13a60*/  MUFU.TANH R114, R114 ;  /* 0x0000007200727308 */ /* 0x000e220000002400 */
[----:B-1----:R-:W-:-:S04]  /*13a70*/  FMNMX.FTZ R12, R128, R12, !PT ;  /* 0x0000000c800c7209 */ /* 0x002fc80007810000 */
[----:B------:R-:W-:-:S03]  /*13a80*/  FMNMX.FTZ R12, R129, R12, !PT ;  /* 0x0000000c810c7209 */ /* 0x000fc60007810000 */
[----:B------:R-:W-:Y:S01]  /*13a90*/  MUFU.TANH R117, R117 ;  /* 0x0000007500757308 */ /* 0x000fe20000002400 */
[----:B------:R-:W-:-:S04]  /*13aa0*/  FMNMX.FTZ R12, R104, R12, !PT ;  /* 0x0000000c680c7209 */ /* 0x000fc80007810000 */
[----:B------:R-:W-:-:S03]  /*13ab0*/  FMNMX.FTZ R12, R105, R12, !PT ;  /* 0x0000000c690c7209 */ /* 0x000fc60007810000 */
[----:B------:R-:W1:Y:S01]  /*13ac0*/  MUFU.TANH R115, R115 ;  /* 0x0000007300737308 */ /* 0x000e620000002400 */
[----:B------:R-:W-:Y:S02]  /*13ad0*/  FMNMX.FTZ R12, R108, R12, !PT ;  /* 0x0000000c6c0c7209 */ /* 0x000fe40007810000 */
[----:B0-----:R-:W-:Y:S02]  /*13ae0*/  FMNMX.FTZ R9, R114, R9, !PT ;  /* 0x0000000972097209 */ /* 0x001fe40007810000 */
[----:B------:R-:W-:-:S03]  /*13af0*/  FMNMX.FTZ R12, R109, R12, !PT ;  /* 0x0000000c6d0c7209 */ /* 0x000fc60007810000 */
[----:B------:R-:W0:Y:S01]  /*13b00*/  MUFU.TANH R88, R88 ;  /* 0x0000005800587308 */ /* 0x000e220000002400 */
[----:B------:R-:W-:-:S04]  /*13b10*/  FMNMX.FTZ R12, R112, R12, !PT ;  /* 0x0000000c700c7209 */ /* 0x000fc80007810000 */
[----:B------:R-:W-:-:S03]  /*13b20*/  FMNMX.FTZ R12, R113, R12, !PT ;  /* 0x0000000c710c7209 */ /* 0x000fc60007810000 */
[----:B------:R-:W3:Y:S01]  /*13b30*/  MUFU.TANH R118, R118 ;  /* 0x0000007600767308 */ /* 0x000ee20000002400 */
[----:B------:R-:W-:Y:S02]  /*13b40*/  FMNMX.FTZ R12, R116, R12, !PT ;  /* 0x0000000c740c7209 */ /* 0x000fe40007810000 */
[----:B-1----:R-:W-:Y:S02]  /*13b50*/  FMNMX.FTZ R9, R115, R9, !PT ;  /* 0x0000000973097209 */ /* 0x002fe40007810000 */
[----:B------:R-:W-:-:S03]  /*13b60*/  FMNMX.FTZ R12, R117, R12, !PT ;  /* 0x0000000c750c7209 */ /* 0x000fc60007810000 */
[----:B------:R-:W1:Y:S01]  /*13b70*/  MUFU.TANH R89, R89 ;  /* 0x0000005900597308 */ /* 0x000e620000002400 */
[----:B0-----:R-:W-:-:S07]  /*13b80*/  FMNMX.FTZ R12, R88, R12, !PT ;  /* 0x0000000c580c7209 */ /* 0x001fce0007810000 */
[----:B------:R-:W0:Y:S01]  /*13b90*/  MUFU.TANH R119, R119 ;  /* 0x0000007700777308 */ /* 0x000e220000002400 */
[----:B---3--:R-:W-:-:S07]  /*13ba0*/  FMNMX.FTZ R9, R118, R9, !PT ;  /* 0x0000000976097209 */ /* 0x008fce0007810000 */
[----:B------:R-:W3:Y:S01]  /*13bb0*/  MUFU.TANH R92, R92 ;  /* 0x0000005c005c7308 */ /* 0x000ee20000002400 */
[----:B-1----:R-:W-:-:S07]  /*13bc0*/  FMNMX.FTZ R12, R89, R12, !PT ;  /* 0x0000000c590c7209 */ /* 0x002fce0007810000 */
        /* <DEDUP_REMOVED lines=87> */
[----:B---3--:R-:W-:-:S05]  /*14140*/  FMNMX.FTZ R12, R69, R12, !PT ;  /* 0x0000000c450c7209 */ /* 0x008fca0007810000 */
[----:B------:R-:W3:Y:S02]  /*14150*/  SHFL.BFLY PT, R56, R12, 0x2, 0x1f ;  /* 0x0c401f000c387f89 */ /* 0x000ee400000e0000 */
[----:B------:R-:W4:Y:S01]  /*14160*/  MUFU.TANH R71, R71 ;  /* 0x0000004700477308 */ /* 0x000f220000002400 */
[----:B-1----:R-:W-:-:S04]  /*14170*/  FMNMX.FTZ R9, R67, R9, !PT ;  /* 0x0000000943097209 */ /* 0x002fc80007810000 */
[----:B0-----:R-:W-:-:S04]  /*14180*/  FMNMX.FTZ R9, R70, R9, !PT ;  /* 0x0000000946097209 */ /* 0x001fc80007810000 */
[----:B----4-:R-:W-:-:S05]  /*14190*/  FMNMX.FTZ R9, R71, R9, !PT ;  /* 0x0000000947097209 */ /* 0x010fca0007810000 */
[----:B------:R-:W0:Y:S01]  /*141a0*/  SHFL.BFLY PT, R58, R9, 0x2, 0x1f ;  /* 0x0c401f00093a7f89 */ /* 0x000e2200000e0000 */
[----:B---3--:R-:W-:Y:S01]  /*141b0*/  FMNMX.FTZ R12, R12, R56, !PT ;  /* 0x000000380c0c7209 */ /* 0x008fe20007810000 */
[----:B------:R-:W-:-:S04]  /*141c0*/  VIADD R56, R8, 0x180 ;  /* 0x0000018008387836 */ /* 0x000fc80000000000 */
[----:B------:R-:W1:Y:S01]  /*141d0*/  SHFL.BFLY PT, R57, R12, 0x1, 0x1f ;  /* 0x0c201f000c397f89 */ /* 0x000e6200000e0000 */
[----:B------:R-:W-:-:S13]  /*141e0*/  R2UR UR6, R56 ;  /* 0x00000000380672ca */ /* 0x000fda00000e0000 */
[----:B------:R-:W-:Y:S01]  /*141f0*/  QGMMA.64x64x32.F32.E4M3.E4M3 R24, R140, gdesc[UR4], R24, gsb0 ;  /* 0x00e000048c187df3 */ /* 0x000fe20008000818 */
[----:B0-----:R-:W-:Y:S01]  /*14200*/  FMNMX.FTZ R9, R9, R58, !PT ;  /* 0x0000003a09097209 */ /* 0x001fe20007810000 */
[----:B------:R-:W-:-:S04]  /*14210*/  IMAD.U32 R58, RZ, RZ, UR38 ;  /* 0x00000026ff3a7e24 */ /* 0x000fc8000f8e00ff */
[----:B------:R-:W0:Y:S01]  /*14220*/  SHFL.BFLY PT, R56, R9, 0x1, 0x1f ;  /* 0x0c201f0009387f89 */ /* 0x000e2200000e0000 */
[----:B-1----:R-:W-:Y:S01]  /*14230*/  FMNMX.FTZ R12, R12, R57, !PT ;  /* 0x000000390c0c7209 */ /* 0x002fe20007810000 */
[----:B------:R-:W-:-:S04]  /*14240*/  IMAD.MOV.U32 R57, RZ, RZ, -0x3ffffff0 ;  /* 0xc0000010ff397424 */ /* 0x000fc800078e00ff */
[C---:B------:R-:W-:Y:S01]  /*14250*/  FADD.FTZ R10, -R12.reuse, R10 ;  /* 0x0000000a0c0a7221 */ /* 0x040fe20000010100 */
[----:B------:R-:W-:Y:S01]  /*14260*/  R2UR UR7, R57 ;  /* 0x00000000390772ca */ /* 0x000fe200000e0000 */
[-C--:B------:R-:W-:Y:S02]  /*14270*/  FFMA.FTZ R57, R12, R58.reuse, -8 ;  /* 0xc10000000c397423 */ /* 0x080fe4000001003a */
[-C--:B------:R-:W-:Y:S02]  /*14280*/  FMUL.FTZ R10, R10, R58.reuse ;  /* 0x0000003a0a0a7220 */ /* 0x080fe40000410000 */
        /* <DEDUP_REMOVED lines=13> */
[----:B------:R-:W-:-:S02]  /*14360*/  VIADD R56, R8, 0x200 ;  /* 0x0000020008387836 */ /* 0x000fc40000000000 */
[-CC-:B------:R-:W-:Y:S01]  /*14370*/  FFMA.FTZ R8, R144, R58.reuse, -R57.reuse ;  /* 0x0000003a90087223 */ /* 0x180fe20000010839 */
[----:B------:R-:W-:Y:S01]  /*14380*/  MUFU.EX2 R13, R13 ;  /* 0x0000000d000d7308 */ /* 0x000fe20000000800 */
[----:B------:R-:W-:-:S01]  /*14390*/  FFMA.FTZ R92, R92, R58, -R57 ;  /* 0x0000003a5c5c7223 */ /* 0x000fc20000010839 */
[-CC-:B------:R-:W-:Y:S01]  /*143a0*/  FFMA.FTZ R93, R93, R58.reuse, -R57.reuse ;  /* 0x0000003a5d5d7223 */ /* 0x180fe20000010839 */
[----:B------:R-:W-:Y:S01]  /*143b0*/  R2UR UR6, R56 ;  /* 0x00000000380672ca */ /* 0x000fe200000e0000 */
        /* <DEDUP_REMOVED lines=30> */
[----:B------:R-:W-:Y:S01]  /*145a0*/  FFMA.FTZ R69, R9, R58, -8 ;  /* 0xc100000009457423 */ /* 0x000fe2000001003a */
[----:B------:R-:W3:Y:S01]  /*145b0*/  MUFU.EX2 R121, R121 ;  /* 0x0000007900797308 */ /* 0x000ee20000000800 */
[----:B--2---:R-:W-:-:S01]  /*145c0*/  FFMA.FTZ R133, R10, R155, R8 ;  /* 0x0000009b0a857223 */ /* 0x004fc20000010008 */
[-C--:B------:R-:W-:Y:S01]  /*145d0*/  FMUL.FTZ R3, R3, R58.reuse ;  /* 0x0000003a03037220 */ /* 0x080fe20000410000 */
[----:B------:R-:W-:-:S01]  /*145e0*/  FFMA.FTZ R15, R15, R58, -R69 ;  /* 0x0000003a0f0f7223 */ /* 0x000fc20000010845 */
[----:B------:R-:W-:Y:S01]  /*145f0*/  FFMA.FTZ R20, R20, R58, -R69 ;  /* 0x0000003a14147223 */ /* 0x000fe20000010845 */
[----:B------:R-:W-:-:S01]  /*14600*/  FADD.FTZ R133, R13, R133 ;  /* 0x000000850d857221 */ /* 0x000fc20000010000 */
[-CC-:B------:R-:W-:Y:S01]  /*14610*/  FFMA.FTZ R122, R122, R58.reuse, -R69.reuse ;  /* 0x0000003a7a7a7223 */ /* 0x180fe20000010845 */
[----:B------:R-:W-:-:S01]  /*14620*/  FFMA.FTZ R123, R123, R58, -R69 ;  /* 0x0000003a7b7b7223 */ /* 0x000fc20000010845 */
[----:B------:R-:W2:Y:S01]  /*14630*/  MUFU.EX2 R124, R124 ;  /* 0x0000007c007c7308 */ /* 0x000ea20000000800 */
[----:B0-----:R-:W-:-:S01]  /*14640*/  FADD.FTZ R133, R56, R133 ;  /* 0x0000008538857221 */ /* 0x001fc20000010000 */
[-CC-:B------:R-:W-:Y:S01]  /*14650*/  FFMA.FTZ R126, R126, R58.reuse, -R69.reuse ;  /* 0x0000003a7e7e7223 */ /* 0x180fe20000010845 */
[----:B------:R-:W-:-:S01]  /*14660*/  FFMA.FTZ R127, R127, R58, -R69 ;  /* 0x0000003a7f7f7223 */ /* 0x000fc20000010845 */
[----:B------:R-:W-:Y:S01]  /*14670*/  FFMA.FTZ R130, R130, R58, -R69 ;  /* 0x0000003a82827223 */ /* 0x000fe20000010845 */
[----:B-1----:R-:W-:-:S01]  /*14680*/  FADD.FTZ R133, R120, R133 ;  /* 0x0000008578857221 */ /* 0x002fc20000010000 */
[-CC-:B------:R-:W-:Y:S01]  /*14690*/  FFMA.FTZ R131, R131, R58.reuse, -R69.reuse ;  /* 0x0000003a83837223 */ /* 0x180fe20000010845 */
[----:B------:R-:W-:-:S01]  /*146a0*/  FFMA.FTZ R106, R106, R58, -R69 ;  /* 0x0000003a6a6a7223 */ /* 0x000fc20000010845 */
[----:B------:R-:W0:Y:S01]  /*146b0*/  MUFU.EX2 R125, R125 ;  /* 0x0000007d007d7308 */ /* 0x000e220000000800 */
[----:B---3--:R-:W-:-:S01]  /*146c0*/  FADD.FTZ R133, R121, R133 ;  /* 0x0000008579857221 */ /* 0x008fc20000010000 */
[-CC-:B------:R-:W-:Y:S01]  /*146d0*/  FFMA.FTZ R107, R107, R58.reuse, -R69.reuse ;  /* 0x0000003a6b6b7223 */ /* 0x180fe20000010845 */
[----:B------:R-:W-:-:S01]  /*146e0*/  FFMA.FTZ R110, R110, R58, -R69 ;  /* 0x0000003a6e6e7223 */ /* 0x000fc20000010845 */
[-CC-:B------:R-:W-:Y:S01]  /*146f0*/  FFMA.FTZ R111, R111, R58.reuse, -R69.reuse ;  /* 0x0000003a6f6f7223 */ /* 0x180fe20000010845 */
[----:B------:R-:W-:-:S01]  /*14700*/  FFMA.FTZ R114, R114, R58, -R69 ;  /* 0x0000003a72727223 */ /* 0x000fc20000010845 */
[-CC-:B------:R-:W-:Y:S01]  /*14710*/  FFMA.FTZ R115, R115, R58.reuse, -R69.reuse ;  /* 0x0000003a73737223 */ /* 0x180fe20000010845 */
[----:B------:R-:W-:-:S01]  /*14720*/  FFMA.FTZ R118, R118, R58, -R69 ;  /* 0x0000003a76767223 */ /* 0x000fc20000010845 */
[----:B------:R-:W-:Y:S01]  /*14730*/  MUFU.EX2 R3, R3 ;  /* 0x0000000300037308 */ /* 0x000fe20000000800 */
        /* <DEDUP_REMOVED lines=9> */
[----:B------:R-:W-:-:S02]  /*147d0*/  WARPGROUP.DEPBAR.LE gsb0, 0x0 ;  /* 0x00008000000079c5 */ /* 0x000fc40000010000 */
[----:B------:R-:W-:-:S01]  /*147e0*/  FFMA.FTZ R98, R98, R58, -R69 ;  /* 0x0000003a62627223 */ /* 0x000fc20000010845 */
[----:B------:R-:W-:Y:S01]  /*147f0*/  WARPGROUP.ARRIVE ;  /* 0x00000000000079c5 */ /* 0x000fe20000000000 */
[----:B------:R-:W-:-:S01]  /*14800*/  FFMA.FTZ R99, R99, R58, -R69 ;  /* 0x0000003a63637223 */ /* 0x000fc20000010845 */
[-CC-:B------:R-:W-:Y:S01]  /*14810*/  FFMA.FTZ R102, R102, R58.reuse, -R69.reuse ;  /* 0x0000003a66667223 */ /* 0x180fe20000010845 */
[----:B------:R-:W0:Y:S01]  /*14820*/  MUFU.EX2 R128, R128 ;  /* 0x0000008000807308 */ /* 0x000e220000000800 */
[----:B------:R-:W-:-:S02]  /*14830*/  FFMA.FTZ R103, R103, R58, -R69 ;  /* 0x0000003a67677223 */ /* 0x000fc40000010845 */
[----:B------:R-:W2:Y:S01]  /*14840*/  S2R R155, SR_TID.X ;  /* 0x00000000009b7919 */ /* 0x000ea20000002100 */
[----:B------:R-:W-:Y:S01]  /*14850*/  QGMMA.64x64x32.F32.E4M3.E4M3 R24, R136, gdesc[UR4], R24, gsb0 ;  /* 0x00e0000488187df3 */ /* 0x000fe20008000818 */
[----:B------:R-:W-:-:S01]  /*14860*/  FFMA.FTZ R74, R74, R58, -R69 ;  /* 0x0000003a4a4a7223 */ /* 0x000fc20000010845 */
[-CC-:B------:R-:W-:Y:S01]  /*14870*/  FFMA.FTZ R75, R75, R58.reuse, -R69.reuse ;  /* 0x0000003a4b4b7223 */ /* 0x180fe20000010845 */
[----:B------:R-:W-:-:S01]  /*14880*/  FFMA.FTZ R78, R78, R58, -R69 ;  /* 0x0000003a4e4e7223 */ /* 0x000fc20000010845 */
[----:B------:R-:W-:Y:S01]  /*14890*/  FFMA.FTZ R79, R79, R58, -R69 ;  /* 0x0000003a4f4f7223 */ /* 0x000fe20000010845 */
        /* <DEDUP_REMOVED lines=14> */
[----:B------:R-:W-:-:S02]  /*14980*/  FFMA.FTZ R69, R71, R58, -R69 ;  /* 0x0000003a47457223 */ /* 0x000fc40000010845 */
[----:B------:R-:W0:Y:S01]  /*14990*/  MUFU.EX2 R122, R122 ;  /* 0x0000007a007a7308 */ /* 0x000e220000000800 */
[----:B---3--:R-:W-:-:S07]  /*149a0*/  FADD.FTZ R21, R20, R21 ;  /* 0x0000001514157221 */ /* 0x008fce0000010000 */
[----:B------:R-:W3:Y:S01]  /*149b0*/  MUFU.EX2 R105, R105 ;  /* 0x0000006900697308 */ /* 0x000ee20000000800 */
[----:B-1----:R-:W-:-:S01]  /*149c0*/  FADD.FTZ R133, R104, R133 ;  /* 0x0000008568857221 */ /* 0x002fc20000010000 */
[----:B--2---:R-:W-:-:S04]  /*149d0*/  LOP3.LUT R140, R155, 0x7f, RZ, 0xc0, !PT ;  /* 0x0000007f9b8c7812 */ /* 0x004fc800078ec0ff */
[----:B------:R-:W-:Y:S02]  /*149e0*/  ISETP.NE.AND P1, PT, R140, RZ, PT ;  /* 0x000000ff8c00720c */ /* 0x000fe40003f25270 */
[----:B------:R-:W1:Y:S01]  /*149f0*/  MUFU.EX2 R123, R123 ;  /* 0x0000007b007b7308 */ /* 0x000e620000000800 */
[----:B0-----:R-:W-:-:S07]  /*14a00*/  FADD.FTZ R21, R122, R21 ;  /* 0x000000157a157221 */ /* 0x001fce0000010000 */
[----:B------:R-:W0:Y:S01]  /*14a10*/  MUFU.EX2 R108, R108 ;  /* 0x0000006c006c7308 */ /* 0x000e220000000800 */
[----:B---3--:R-:W-:-:S02]  /*14a20*/  FADD.FTZ R133, R105, R133 ;  /* 0x0000008569857221 */ /* 0x008fc40000010000 */
[----:B------:R-:W-:-:S05]  /*14a30*/  @!P1 VIADD R11, R11, 0x13240 ;  /* 0x000132400b0b9836 */ /* 0x000fca0000000000 */
[----:B------:R-:W2:Y:S01]  /*14a40*/  MUFU.EX2 R126, R126 ;  /* 0x0000007e007e7308 */ /* 0x000ea20000000800 */
[----:B-1----:R-:W-:-:S01]  /*14a50*/  FADD.FTZ R21, R123, R21 ;  /* 0x000000157b157221 */ /* 0x002fc20000010000 */
[----:B------:R-:W-:-:S06]  /*14a60*/  @!P1 PRMT R11, RZ, 0x654, R11 ;  /* 0x00000654ff0b9816 */ /* 0x000fcc000000000b */
[----:B------:R-:W1:Y:S01]  /*14a70*/  MUFU.EX2 R109, R109 ;  /* 0x0000006d006d7308 */ /* 0x000e620000000800 */
[----:B0-----:R-:W-:-:S07]  /*14a80*/  FADD.FTZ R133, R108, R133 ;  /* 0x000000856c857221 */ /* 0x001fce0000010000 */
[----:B------:R-:W0:Y:S01]  /*14a90*/  MUFU.EX2 R127, R127 ;  /* 0x0000007f007f7308 */ /* 0x000e220000000800 */
[----:B--2---:R-:W-:-:S07]  /*14aa0*/  FADD.FTZ R21, R126, R21 ;  /* 0x000000157e157221 */ /* 0x004fce0000010000 */
[----:B------:R-:W2:Y:S01]  /*14ab0*/  MUFU.EX2 R112, R112 ;  /* 0x0000007000707308 */ /* 0x000ea20000000800 */
[----:B-1----:R-:W-:-:S01]  /*14ac0*/  FADD.FTZ R133, R109, R133 ;  /* 0x000000856d857221 */ /* 0x002fc20000010000 */
[----:B------:R-:W-:Y:S02]  /*14ad0*/  WARPGROUP.DEPBAR.LE gsb0, 0x0 ;  /* 0x00008000000079c5 */ /* 0x000fe40000010000 */
[----:B------:R1:W-:Y:S04]  /*14ae0*/  @!P1 SYNCS.ARRIVE.TRANS64.RED.A1T0 RZ, [R11+URZ], RZ ;  /* 0x000000ff0bff99a7 */ /* 0x0003e8000810043f */
        /* <DEDUP_REMOVED lines=111> */
[----:B-1----:R-:W-:-:S05]  /*151e0*/  FADD.FTZ R11, R57, R134 ;  /* 0x00000086390b7221 */ /* 0x002fca0000010000 */
[----:B------:R1:W-:Y:S02]  /*151f0*/  STL [R1], R11 ;  /* 0x0000000b01007387 */ /* 0x0003e40000100800 */
        /* <DEDUP_REMOVED lines=9> */
[----:B0-----:R-:W-:-:S04]  /*15290*/  FADD.FTZ R21, R67, R21 ;  /* 0x0000001543157221 */ /* 0x001fc80000010000 */
[----:B---3--:R-:W-:-:S04]  /*152a0*/  FADD.FTZ R21, R70, R21 ;  /* 0x0000001546157221 */ /* 0x008fc80000010000 */
[----:B--2---:R-:W-:Y:S01]  /*152b0*/  FADD.FTZ R21, R69, R21 ;  /* 0x0000001545157221 */ /* 0x004fe20000010000 */
[----:B-1----:R-:W-:Y:S06]  /*152c0*/  @!P0 BRA `(.L_x_12376) ;  /* 0x0000000000048947 */ /* 0x002fec0003800000 */
[----:B------:R-:W-:Y:S01]  /*152d0*/  BPT.TRAP 0x1 ;  /* 0x000000040000795c */ /* 0x000fe20000300000 */
.L_x_12376:
        /* <DEDUP_REMOVED lines=85> */
.L_x_12365:
[----:B------:R-:W-:Y:S05]  /*15830*/  BSYNC B0 ;  /* 0x0000000000007941 */ /* 0x000fea0003800000 */
.L_x_12364:
        /* <DEDUP_REMOVED lines=8> */
.L_x_12399:
[----:B------:R-:W-:-:S04]  /*158c0*/  ISETP.NE.AND P1, PT, R8, 0x1, PT ;  /* 0x000000010800780c */ /* 0x000fc80003f25270 */
[----:B------:R-:W-:-:S04]  /*158d0*/  SEL R9, RZ, 0x1, P1 ;  /* 0x00000001ff097807 */ /* 0x000fc80000800000 */
[----:B------:R-:W-:Y:S01]  /*158e0*/  LOP3.LUT R156, R10, R9, RZ, 0x3c, !PT ;  /* 0x000000090a9c7212 */ /* 0x000fe200078e3cff */
[----:B------:R-:W-:Y:S06]  /*158f0*/  @!P0 BRA `(.L_x_12380) ;  /* 0x0000000000048947 */ /* 0x000fec0003800000 */
[----:B------:R-:W-:Y:S01]  /*15900*/  BPT.TRAP 0x1 ;  /* 0x000000040000795c */ /* 0x000fe20000300000 */
.L_x_12380:
        /* <DEDUP_REMOVED lines=8> */
.L_x_12381:
        /* <DEDUP_REMOVED lines=8> */
.L_x_12383:
[----:B------:R-:W-:Y:S05]  /*15a10*/  BSYNC B1 ;  /* 0x0000000000017941 */ /* 0x000fea0003800000 */
.L_x_12382:
        /* <DEDUP_REMOVED lines=87> */
.L_x_12385:
[----:B01----:R-:W-:Y:S01]  /*15f90*/  SHF.L.U32 R9, R10, 0x1f, RZ ;  /* 0x0000001f0a097819 */ /* 0x003fe200000006ff */
[----:B------:R-:W-:-:S04]  /*15fa0*/  IMAD R14, R8, 0x8, R18 ;  /* 0x00000008080e7824 */ /* 0x000fc800078e0212 */
[----:B------:R0:W1:Y:S01]  /*15fb0*/  SYNCS.PHASECHK.TRANS64.TRYWAIT P1, [R14+URZ+0x13250], R9 ;  /* 0x013250090e0075a7 */ /* 0x000062000802017f */
[----:B------:R-:W-:Y:S05]  /*15fc0*/  @!P0 BRA `(.L_x_12386) ;  /* 0x0000000000048947 */ /* 0x000fea0003800000 */
[----:B------:R-:W-:Y:S01]  /*15fd0*/  BPT.TRAP 0x1 ;  /* 0x000000040000795c */ /* 0x000fe20000300000 */
.L_x_12386:
[----:B------:R-:W-:Y:S04]  /*15fe0*/  BSSY B1, `(.L_x_12387) ;  /* 0x0000004000017945 */ /* 0x000fe80003800000 */
[----:B-1----:R-:W-:Y:S05]  /*15ff0*/  @P1 BRA `(.L_x_12388) ;  /* 0x0000000000081947 */ /* 0x002fea0003800000 */
[----:B------:R-:W1:Y:S02]  /*16000*/  SYNCS.PHASECHK.TRANS64.TRYWAIT P1, [R14+URZ+0x13250], R9 ;  /* 0x013250090e0075a7 */ /* 0x000e64000802017f */
[----:B-1----:R-:W-:Y:S05]  /*16010*/  @!P1 BRA `(.L_x_12389) ;  /* 0x000000f400689947 */ /* 0x002fea0003800000 */
.L_x_12388:
[----:B------:R-:W-:Y:S05]  /*16020*/  BSYNC B1 ;  /* 0x0000000000017941 */ /* 0x000fea0003800000 */
.L_x_12387:
[----:B01----:R-:W-:Y:S01]  /*16030*/  VIADD R9, R18, 0x1000 ;  /* 0x0000100012097836 */ /* 0x003fe20000000000 */
        /* <DEDUP_REMOVED lines=96> */
[----:B------:R-:W1:Y:S01]  /*16640*/  S2R R155, SR_TID.X ;  /* 0x00000000009b7919 */ /* 0x000e620000002100 */
[----:B------:R-:W-:Y:S01]  /*16650*/  FMUL.FTZ R61, R2, R63 ;  /* 0x0000003f023d7220 */ /* 0x000fe20000410000 */
[----:B------:R-:W3:Y:S01]  /*16660*/  MUFU.TANH R15, R15 ;  /* 0x0000000f000f7308 */ /* 0x000ee20000002400 */
        /* <DEDUP_REMOVED lines=8> */
[----:B------:R-:W4:Y:S01]  /*166f0*/  LDL R135, [R1+0x18] ;  /* 0x0000180001877983 */ /* 0x000f220000100800 */
[C---:B------:R-:W-:Y:S01]  /*16700*/  FMUL.FTZ R121, R2.reuse, R126 ;  /* 0x0000007e02797220 */ /* 0x040fe20000410000 */
[C---:B------:R-:W-:Y:S01]  /*16710*/  FMUL.FTZ R126, R2.reuse, R131 ;  /* 0x00000083027e7220 */ /* 0x040fe20000410000 */
[----:B------:R-:W-:Y:S01]  /*16720*/  FMUL.FTZ R131, R2, R56 ;  /* 0x0000003802837220 */ /* 0x000fe20000410000 */
[----:B------:R-:W-:-:S02]  /*16730*/  VIADD R56, R8, 0x200 ;  /* 0x0000020008387836 */ /* 0x000fc40000000000 */
        /* <DEDUP_REMOVED lines=11> */
[----:B-1----:R-:W-:Y:S01]  /*167f0*/  LOP3.LUT R155, R155, 0x7f, RZ, 0xc0, !PT ;  /* 0x0000007f9b9b7812 */ /* 0x002fe200078ec0ff */
[C---:B------:R-:W-:Y:S01]  /*16800*/  FMUL.FTZ R62, R2.reuse, R66 ;  /* 0x00000042023e7220 */ /* 0x040fe20000410000 */
[----:B------:R-:W-:Y:S02]  /*16810*/  FMUL.FTZ R63, R2, R67 ;  /* 0x00000043023f7220 */ /* 0x000fe40000410000 */
[----:B------:R-:W1:Y:S01]  /*16820*/  MUFU.TANH R10, R10 ;  /* 0x0000000a000a7308 */ /* 0x000e620000002400 */
        /* <DEDUP_REMOVED lines=17> */
[----:B------:R-:W4:Y:S01]  /*16940*/  LDL R140, [R1+0x4] ;  /* 0x00000400018c7983 */ /* 0x000f220000100800 */
[----:B------:R-:W-:Y:S01]  /*16950*/  WARPGROUP.ARRIVE ;  /* 0x00000000000079c5 */ /* 0x000fe20000000000 */
[----:B------:R-:W1:Y:S05]  /*16960*/  LDC R142, c[0x0][0x9e4] ;  /* 0x00027900ff8e7b82 */ /* 0x000e6a0000000800 */
[----:B------:R-:W0:Y:S01]  /*16970*/  MUFU.TANH R109, R109 ;  /* 0x0000006d006d7308 */ /* 0x000e220000002400 */
[----:B------:R-:W-:Y:S01]  /*16980*/  QGMMA.64x64x32.F32.E4M3.E4M3 R24, R136, gdesc[UR4], R24, gsb0 ;  /* 0x00e0000488187df3 */ /* 0x000fe20008000818 */
[----:B------:R-:W-:Y:S01]  /*16990*/  ISETP.NE.AND P1, PT, R155, RZ, PT ;  /* 0x000000ff9b00720c */ /* 0x000fe20003f25270 */
[----:B------:R-:W-:Y:S01]  /*169a0*/  FMUL.FTZ R66, R2, R70 ;  /* 0x0000004602427220 */ /* 0x000fe20000410000 */
[----:B------:R-:W-:-:S02]  /*169b0*/  IMAD R70, R0, -0xa0, RZ ;  /* 0xffffff6000467824 */ /* 0x000fc400078e02ff */
[----:B------:R-:W-:Y:S02]  /*169c0*/  FMUL.FTZ R67, R2, R71 ;  /* 0x0000004702437220 */ /* 0x000fe40000410000 */
[----:B------:R-:W0:Y:S07]  /*169d0*/  MUFU.TANH R110, R110 ;  /* 0x0000006e006e7308 */ /* 0x000e2e0000002400 */
[----:B------:R-:W-:Y:S01]  /*169e0*/  @!P1 VIADD R12, R12, 0x13240 ;  /* 0x000132400c0c9836 */ /* 0x000fe20000000000 */
[----:B------:R-:W0:Y:S08]  /*169f0*/  MUFU.TANH R111, R111 ;  /* 0x0000006f006f7308 */ /* 0x000e300000002400 */
[----:B------:R-:W0:Y:S01]  /*16a00*/  MUFU.TANH R132, R132 ;  /* 0x0000008400847308 */ /* 0x000e220000002400 */
[----:B--2---:R-:W-:-:S07]  /*16a10*/  IMAD.IADD R134, R154, 0x1, R153 ;  /* 0x000000019a867824 */ /* 0x004fce00078e0299 */
[----:B------:R-:W2:Y:S01]  /*16a20*/  MUFU.TANH R112, R112 ;  /* 0x0000007000707308 */ /* 0x000ea20000002400 */
[----:B-----5:R-:W-:-:S05]  /*16a30*/  @P2 IMAD.HI.U32 R56, R134, R56, RZ ;  /* 0x0000003886382227 */ /* 0x020fca00078e00ff */
[----:B---3--:R-:W-:Y:S02]  /*16a40*/  @P2 SHF.R.U32.HI R134, RZ, R57, R56 ;  /* 0x00000039ff862219 */ /* 0x008fe40000011638 */
[----:B------:R-:W3:Y:S01]  /*16a50*/  MUFU.TANH R113, R113 ;  /* 0x0000007100717308 */ /* 0x000ee20000002400 */
[----:B------:R-:W-:-:S07]  /*16a60*/  @!P1 PRMT R12, RZ, 0x654, R12 ;  /* 0x00000654ff0c9816 */ /* 0x000fce000000000c */
[----:B------:R-:W0:Y:S08]  /*16a70*/  MUFU.TANH R114, R114 ;  /* 0x0000007200727308 */ /* 0x000e300000002400 */
[----:B------:R-:W0:Y:S08]  /*16a80*/  MUFU.TANH R115, R115 ;  /* 0x0000007300737308 */ /* 0x000e300000002400 */
[----:B------:R-:W0:Y:S01]  /*16a90*/  MUFU.TANH R116, R116 ;  /* 0x0000007400747308 */ /* 0x000e220000002400 */
[----:B------:R-:W-:-:S02]  /*16aa0*/  WARPGROUP.DEPBAR.LE gsb0, 0x0 ;  /* 0x00008000000079c5 */ /* 0x000fc40000010000 */
[----:B------:R-:W5:Y:S01]  /*16ab0*/  SHFL.IDX PT, R138, R134, RZ, 0x1c1f ;  /* 0x001c1fff868a7589 */ /* 0x000f6200000e0000 */
[----:B------:R2:W-:Y:S01]  /*16ac0*/  @!P1 SYNCS.ARRIVE.TRANS64.RED.A1T0 RZ, [R12+URZ], RZ ;  /* 0x000000ff0cff99a7 */ /* 0x0005e2000810043f */
[----:B-1----:R-:W-:-:S03]  /*16ad0*/  ISETP.GE.AND P1, PT, R142, 0x1, PT ;  /* 0x000000018e00780c */ /* 0x002fc60003f26270 */
[----:B------:R-:W1:Y:S08]  /*16ae0*/  MUFU.TANH R117, R117 ;  /* 0x0000007500757308 */ /* 0x000e700000002400 */
[----:B------:R-:W0:Y:S08]  /*16af0*/  MUFU.TANH R118, R118 ;  /* 0x0000007600767308 */ /* 0x000e300000002400 */
[----:B------:R-:W0:Y:S08]  /*16b00*/  MUFU.TANH R119, R119 ;  /* 0x0000007700777308 */ /* 0x000e300000002400 */
[----:B------:R-:W0:Y:S08]  /*16b10*/  MUFU.TANH R88, R88 ;  /* 0x0000005800587308 */ /* 0x000e300000002400 */
[----:B------:R-:W0:Y:S08]  /*16b20*/  MUFU.TANH R89, R89 ;  /* 0x0000005900597308 */ /* 0x000e300000002400 */
[----:B------:R-:W0:Y:S01]  /*16b30*/  MUFU.TANH R90, R90 ;  /* 0x0000005a005a7308 */ /* 0x000e220000002400 */
[----:B----4-:R-:W-:-:S07]  /*16b40*/  IADD3 R136, -R135, 0x1, R70 ;  /* 0x0000000187887810 */ /* 0x010fce0007ffe146 */
        /* <DEDUP_REMOVED lines=47> */
[----:B--2---:R-:W-:Y:S02]  /*16e40*/  IMAD.IADD R12, R70, 0x1, -R135 ;  /* 0x00000001460c7824 */ /* 0x004fe400078e0a87 */
[--C-:B-----5:R-:W-:Y:S02]  /*16e50*/  IMAD.IADD R135, R137, 0x1, R138.reuse ;  /* 0x0000000189877824 */ /* 0x120fe400078e028a */
[----:B------:R-:W-:Y:S01]  /*16e60*/  IMAD.IADD R71, R136, 0x1, R138 ;  /* 0x0000000188477824 */ /* 0x000fe200078e028a */
[----:B-1-34-:R-:W-:Y:S06]  /*16e70*/  @!P1 BRA `(.L_x_12390) ;  /* 0x0000000000549947 */ /* 0x01afec0003800000 */
        /* <DEDUP_REMOVED lines=12> */
.L_x_12392:
[----:B------:R-:W-:-:S05]  /*16f40*/  IMAD.U32 R139, RZ, RZ, UR37 ;  /* 0x00000025ff8b7e24 */ /* 0x000fca000f8e00ff */
[----:B------:R-:W-:-:S13]  /*16f50*/  ISETP.NE.AND P1, PT, R139, 0x1, PT ;  /* 0x000000018b00780c */ /* 0x000fda0003f25270 */
[----:B------:R-:W1:Y:S02]  /*16f60*/  @P1 LDC.64 R56, c[0x0][0x9e8] ;  /* 0x00027a00ff381b82 */ /* 0x000e640000000a00 */
[----:B-1----:R-:W-:-:S05]  /*16f70*/  @P1 IMAD.HI.U32 R56, R138, R56, RZ ;  /* 0x000000388a381227 */ /* 0x002fca00078e00ff */
[----:B------:R-:W-:-:S07]  /*16f80*/  @P1 SHF.R.U32.HI R138, RZ, R57, R56 ;  /* 0x00000039ff8a1219 */ /* 0x000fce0000011638 */
.L_x_12393:
[----:B------:R-:W-:Y:S05]  /*16f90*/  BSYNC B1 ;  /* 0x0000000000017941 */ /* 0x000fea0003800000 */
.L_x_12391:
[----:B------:R-:W-:-:S05]  /*16fa0*/  IMAD R138, R138, R139, R12 ;  /* 0x0000008b8a8a7224 */ /* 0x000fca00078e020c */
[----:B------:R-:W-:Y:S02]  /*16fb0*/  VIMNMX R71, R71, R138, !PT ;  /* 0x0000008a47477248 */ /* 0x000fe40007fe0100 */
[----:B------:R-:W-:-:S07]  /*16fc0*/  VIADDMNMX R135, R138, R139, R135, PT ;  /* 0x0000008b8a877246 */ /* 0x000fce0003800187 */
.L_x_12390:
        /* <DEDUP_REMOVED lines=231> */
[----:B------:R-:W-:Y:S01]  /*17e40*/  ISETP.GE.AND P6, PT, R142, 0x1, PT ;  /* 0x000000018e00780c */ /* 0x000fe20003fc6270 */
        /* <DEDUP_REMOVED lines=15> */
.L_x_12396:
[----:B------:R-:W-:-:S05]  /*17f40*/  IMAD.U32 R71, RZ, RZ, UR37 ;  /* 0x00000025ff477e24 */ /* 0x000fca000f8e00ff */
[----:B------:R-:W-:-:S13]  /*17f50*/  ISETP.NE.AND P6, PT, R71, 0x1, PT ;  /* 0x000000014700780c */ /* 0x000fda0003fc5270 */
[----:B------:R-:W0:Y:S02]  /*17f60*/  @P6 LDC.64 R10, c[0x0][0x9e8] ;  /* 0x00027a00ff0a6b82 */ /* 0x000e240000000a00 */
[----:B0-----:R-:W-:-:S05]  /*17f70*/  @P6 IMAD.HI.U32 R10, R70, R10, RZ ;  /* 0x0000000a460a6227 */ /* 0x001fca00078e00ff */
[----:B------:R-:W-:-:S07]  /*17f80*/  @P6 SHF.R.U32.HI R70, RZ, R11, R10 ;  /* 0x0000000bff466219 */ /* 0x000fce000001160a */
.L_x_12397:
[----:B------:R-:W-:Y:S05]  /*17f90*/  BSYNC B1 ;  /* 0x0000000000017941 */ /* 0x000fea0003800000 */
.L_x_12395:
[----:B------:R-:W-:-:S05]  /*17fa0*/  IMAD R12, R70, R71, R12 ;  /* 0x00000047460c7224 */ /* 0x000fca00078e020c */
[----:B------:R-:W-:Y:S02]  /*17fb0*/  VIMNMX R136, R136, R12, !PT ;  /* 0x0000000c88887248 */ /* 0x000fe40007fe0100 */
[----:B------:R-:W-:-:S07]  /*17fc0*/  VIADDMNMX R137, R12, R71, R137, PT ;  /* 0x000000470c897246 */ /* 0x000fce0003800189 */
.L_x_12394:
        /* <DEDUP_REMOVED lines=37> */
[----:B------:R-:W-:Y:S02]  /*18220*/  ISETP.LT.OR P2, PT, R137, 0x9, P2 ;  /* 0x000000098900780c */ /* 0x000fe40001741670 */
        /* <DEDUP_REMOVED lines=11> */
[C---:B------:R-:W-:Y:S02]  /*182e0*/  LOP3.LUT P5, RZ, R16.reuse, 0x80000, RZ, 0xc0, !PT ;  /* 0x0008000010ff7812 */ /* 0x040fe400078ac0ff */
[----:B------:R-:W-:Y:S02]  /*182f0*/  ISETP.LT.OR P1, PT, R137, 0x32, P1 ;  /* 0x000000328900780c */ /* 0x000fe40000f21670 */
[----:B------:R-:W-:Y:S02]  /*18300*/  LOP3.LUT P4, RZ, R16, 0x40000, RZ, 0xc0, !PT ;  /* 0x0004000010ff7812 */ /* 0x000fe4000788c0ff */
[----:B------:R-:W-:Y:S02]  /*18310*/  FSEL R115, R115, -INF , !P1 ;  /* 0xff80000073737808 */ /* 0x000fe40004800000 */
[----:B------:R-:W-:Y:S02]  /*18320*/  ISETP.GT.AND P1, PT, R136, 0x38, !P6 ;  /* 0x000000388800780c */ /* 0x000fe40007724270 */
[----:B------:R-:W-:-:S02]  /*18330*/  LOP3.LUT P3, RZ, R16, 0x20000, RZ, 0xc0, !PT ;  /* 0x0002000010ff7812 */ /* 0x000fc4000786c0ff */
[----:B------:R-:W-:Y:S02]  /*18340*/  ISETP.LT.OR P1, PT, R137, 0x39, P1 ;  /* 0x000000398900780c */ /* 0x000fe40000f21670 */
[----:B------:R-:W-:Y:S02]  /*18350*/  LOP3.LUT P2, RZ, R16, 0x10000, RZ, 0xc0, !PT ;  /* 0x0001000010ff7812 */ /* 0x000fe4000784c0ff */
[----:B------:R-:W-:Y:S02]  /*18360*/  FSEL R118, R118, -INF , !P1 ;  /* 0xff80000076767808 */ /* 0x000fe40004800000 */
[C---:B------:R-:W-:Y:S02]  /*18370*/  LOP3.LUT P1, RZ, R16.reuse, 0x1000000, RZ, 0xc0, !PT ;  /* 0x0100000010ff7812 */ /* 0x040fe4000782c0ff */
[----:B------:R-:W-:Y:S02]  /*18380*/  LOP3.LUT P0, RZ, R16, 0x8000, RZ, 0xc0, !PT ;  /* 0x0000800010ff7812 */ /* 0x000fe4000780c0ff */
[----:B------:R-:W-:-:S02]  /*18390*/  ISETP.GT.AND P1, PT, R136, 0x39, !P1 ;  /* 0x000000398800780c */ /* 0x000fc40004f24270 */
[C---:B------:R-:W-:Y:S02]  /*183a0*/  LOP3.LUT P6, RZ, R16.reuse, 0x4000, RZ, 0xc0, !PT ;  /* 0x0000400010ff7812 */ /* 0x040fe400078cc0ff */
        /* <DEDUP_REMOVED lines=53> */
[C---:B------:R-:W-:Y:S02]  /*18700*/  ISETP.LT.OR P1, PT, R137.reuse, 0x61, P1 ;  /* 0x000000618900780c */ /* 0x040fe40000f21670 */
[----:B------:R-:W-:Y:S02]  /*18710*/  ISETP.GT.AND P0, PT, R136, RZ, !P0 ;  /* 0x000000ff8800720c */ /* 0x000fe40004704270 */
[----:B------:R-:W-:Y:S02]  /*18720*/  FSEL R74, R74, -INF , !P1 ;  /* 0xff8000004a4a7808 */ /* 0x000fe40004800000 */
[----:B------:R-:W-:Y:S02]  /*18730*/  ISETP.GT.AND P1, PT, R136, 0x61, !P6 ;  /* 0x000000618800780c */ /* 0x000fe40007724270 */
[----:B------:R-:W-:Y:S02]  /*18740*/  LOP3.LUT P5, RZ, R16, 0x8, RZ, 0xc0, !PT ;  /* 0x0000000810ff7812 */ /* 0x000fe400078ac0ff */
[----:B------:R-:W-:-:S02]  /*18750*/  ISETP.LT.OR P1, PT, R137, 0x62, P1 ;  /* 0x000000628900780c */ /* 0x000fc40000f21670 */
[C---:B------:R-:W-:Y:S02]  /*18760*/  LOP3.LUT P4, RZ, R16.reuse, 0x4, RZ, 0xc0, !PT ;  /* 0x0000000410ff7812 */ /* 0x040fe4000788c0ff */
[----:B------:R-:W-:Y:S02]  /*18770*/  FSEL R75, R75, -INF , !P1 ;  /* 0xff8000004b4b7808 */ /* 0x000fe40004800000 */
[C---:B------:R-:W-:Y:S02]  /*18780*/  LOP3.LUT P1, RZ, R16.reuse, 0x2000, RZ, 0xc0, !PT ;  /* 0x0000200010ff7812 */ /* 0x040fe4000782c0ff */
[----:B------:R-:W-:Y:S02]  /*18790*/  LOP3.LUT P2, RZ, R16, 0x2, RZ, 0xc0, !PT ;  /* 0x0000000210ff7812 */ /* 0x000fe4000784c0ff */
[C---:B------:R-:W-:Y:S02]  /*187a0*/  ISETP.GT.AND P1, PT, R136.reuse, 0x68, !P1 ;  /* 0x000000688800780c */ /* 0x040fe40004f24270 */
[----:B------:R-:W-:-:S02]  /*187b0*/  ISETP.GT.AND P3, PT, R136, 0x88, !P3 ;  /* 0x000000888800780c */ /* 0x000fc40005f64270 */
        /* <DEDUP_REMOVED lines=44> */
[----:B------:R-:W-:Y:S01]  /*18a80*/  FSEL R10, R58, -INF , !P1 ;  /* 0xff8000003a0a7808 */ /* 0x000fe20004800000 */
[----:B------:R-:W-:Y:S01]  /*18a90*/  IMAD.U32 R58, RZ, RZ, UR36 ;  /* 0x00000024ff3a7e24 */ /* 0x000fe2000f8e00ff */
[----:B------:R-:W-:Y:S02]  /*18aa0*/  LOP3.LUT P1, RZ, R16, 0x40, RZ, 0xc0, !PT ;  /* 0x0000004010ff7812 */ /* 0x000fe4000782c0ff */
[----:B------:R-:W-:Y:S02]  /*18ab0*/  FMNMX.FTZ R11, R69, R11, !PT ;  /* 0x0000000b450b7209 */ /* 0x000fe40007810000 */
[----:B------:R-:W-:-:S02]  /*18ac0*/  ISETP.GT.AND P1, PT, R136, 0x81, !P1 ;  /* 0x000000818800780c */ /* 0x000fc40004f24270 */
[C---:B------:R-:W-:Y:S01]  /*18ad0*/  ISETP.GT.AND P5, PT, R136.reuse, 0x90, !P5 ;  /* 0x000000908800780c */ /* 0x040fe20006fa4270 */
[----:B------:R-:W0:Y:S01]  /*18ae0*/  SHFL.BFLY PT, R12, R11, 0x2, 0x1f ;  /* 0x0c401f000b0c7f89 */ /* 0x000e2200000e0000 */
        /* <DEDUP_REMOVED lines=8> */
[C---:B------:R-:W-:Y:S02]  /*18b70*/  LOP3.LUT P3, RZ, R16.reuse, 0x1, RZ, 0xc0, !PT ;  /* 0x0000000110ff7812 */ /* 0x040fe4000786c0ff */
[----:B------:R-:W-:Y:S02]  /*18b80*/  LOP3.LUT R16, R16, 0xfffffffb, RZ, 0xc0, !PT ;  /* 0xfffffffb10107812 */ /* 0x000fe400078ec0ff */
[----:B------:R-:W-:-:S02]  /*18b90*/  ISETP.LT.OR P5, PT, R137, 0x91, P5 ;  /* 0x000000918900780c */ /* 0x000fc40002fa1670 */
[----:B------:R-:W-:Y:S02]  /*18ba0*/  LOP3.LUT P6, RZ, R17, 0x4, RZ, 0xc0, !PT ;  /* 0x0000000411ff7812 */ /* 0x000fe400078cc0ff */
[----:B0-----:R-:W-:Y:S02]  /*18bb0*/  FMNMX.FTZ R12, R11, R12, !PT ;  /* 0x0000000c0b0c7209 */ /* 0x001fe40007810000 */
[----:B------:R-:W-:Y:S02]  /*18bc0*/  ISETP.GT.AND P2, PT, R136, 0x98, !P2 ;  /* 0x000000988800780c */ /* 0x000fe40005744270 */
[----:B------:R-:W-:Y:S01]  /*18bd0*/  @P0 LOP3.LUT R16, R16, 0x4, RZ, 0xfc, !PT ;  /* 0x0000000410100812 */ /* 0x000fe200078efcff */
[----:B------:R-:W0:Y:S01]  /*18be0*/  SHFL.BFLY PT, R11, R12, 0x1, 0x1f ;  /* 0x0c201f000c0b7f89 */ /* 0x000e2200000e0000 */
[C---:B------:R-:W-:Y:S02]  /*18bf0*/  ISETP.LT.OR P0, PT, R137.reuse, 0x8a, P1 ;  /* 0x0000008a8900780c */ /* 0x040fe40000f01670 */
[----:B------:R-:W-:-:S02]  /*18c00*/  ISETP.LT.OR P1, PT, R137, 0x1, P3 ;  /* 0x000000018900780c */ /* 0x000fc40001f21670 */
[----:B------:R-:W-:Y:S02]  /*18c10*/  FSEL R61, R61, -INF , !P0 ;  /* 0xff8000003d3d7808 */ /* 0x000fe40004000000 */
[----:B------:R-:W-:Y:S02]  /*18c20*/  FSEL R70, R9, -INF , !P1 ;  /* 0xff80000009467808 */ /* 0x000fe40004800000 */
[----:B------:R-:W-:Y:S02]  /*18c30*/  ISETP.LT.OR P4, PT, R137, 0x92, P4 ;  /* 0x000000928900780c */ /* 0x000fe40002781670 */
[----:B------:R-:W-:Y:S02]  /*18c40*/  FMNMX.FTZ R9, R70, R3, !PT ;  /* 0x0000000346097209 */ /* 0x000fe40007810000 */
[----:B------:R-:W-:Y:S02]  /*18c50*/  FSEL R62, R62, -INF , !P5 ;  /* 0xff8000003e3e7808 */ /* 0x000fe40006800000 */
[----:B------:R-:W-:-:S02]  /*18c60*/  FMNMX.FTZ R9, R15, R9, !PT ;  /* 0x000000090f097209 */ /* 0x000fc40007810000 */
[----:B------:R-:W-:Y:S02]  /*18c70*/  ISETP.GT.AND P6, PT, R136, 0x99, !P6 ;  /* 0x000000998800780c */ /* 0x000fe400077c4270 */
[----:B------:R-:W-:Y:S02]  /*18c80*/  FMNMX.FTZ R9, R121, R9, !PT ;  /* 0x0000000979097209 */ /* 0x000fe40007810000 */
[----:B------:R-:W-:Y:S02]  /*18c90*/  ISETP.LT.OR P2, PT, R137, 0x99, P2 ;  /* 0x000000998900780c */ /* 0x000fe40001741670 */
[----:B------:R-:W-:Y:S02]  /*18ca0*/  FMNMX.FTZ R9, R122, R9, !PT ;  /* 0x000000097a097209 */ /* 0x000fe40007810000 */
[----:B0-----:R-:W-:Y:S02]  /*18cb0*/  FMNMX.FTZ R12, R12, R11, !PT ;  /* 0x0000000b0c0c7209 */ /* 0x001fe40007810000 */
[----:B------:R-:W-:-:S02]  /*18cc0*/  FMNMX.FTZ R9, R125, R9, !PT ;  /* 0x000000097d097209 */ /* 0x000fc40007810000 */
        /* <DEDUP_REMOVED lines=8> */
[----:B------:R-:W-:Y:S01]  /*18d50*/  ISETP.LT.OR P6, PT, R137, 0x9a, P6 ;  /* 0x0000009a8900780c */ /* 0x000fe200037c1670 */
[----:B------:R-:W-:Y:S01]  /*18d60*/  FMUL.FTZ R11, R11, R58 ;  /* 0x0000003a0b0b7220 */ /* 0x000fe20000410000 */
[----:B------:R-:W-:-:S02]  /*18d70*/  FMNMX.FTZ R9, R106, R9, !PT ;  /* 0x000000096a097209 */ /* 0x000fc40007810000 */
[----:B------:R-:W-:Y:S02]  /*18d80*/  FSEL R13, R13, RZ, P3 ;  /* 0x000000ff0d0d7208 */ /* 0x000fe40001800000 */
[----:B------:R-:W-:Y:S01]  /*18d90*/  FMNMX.FTZ R9, R107, R9, !PT ;  /* 0x000000096b097209 */ /* 0x000fe20007810000 */
[----:B------:R-:W-:Y:S01]  /*18da0*/  MUFU.EX2 R11, R11 ;  /* 0x0000000b000b7308 */ /* 0x000fe20000000800 */
[----:B------:R-:W-:Y:S01]  /*18db0*/  LOP3.LUT P3, RZ, R16, 0x4, RZ, 0xc0, !PT ;  /* 0x0000000410ff7812 */ /* 0x000fe2000786c0ff */
[-CC-:B------:R-:W-:Y:S01]  /*18dc0*/  FFMA.FTZ R57, R57, R58.reuse, -R13.reuse ;  /* 0x0000003a39397223 */ /* 0x180fe2000001080d */
[----:B------:R-:W-:Y:S01]  /*18dd0*/  FMNMX.FTZ R9, R110, R9, !PT ;  /* 0x000000096e097209 */ /* 0x000fe20007810000 */
[-CC-:B------:R-:W-:Y:S01]  /*18de0*/  FFMA.FTZ R56, R56, R58.reuse, -R13.reuse ;  /* 0x0000003a38387223 */ /* 0x180fe2000001080d */
[----:B------:R-:W-:Y:S01]  /*18df0*/  FSEL R8, R8, -INF , !P3 ;  /* 0xff80000008087808 */ /* 0x000fe20005800000 */
        /* <DEDUP_REMOVED lines=52> */
[----:B------:R-:W-:Y:S01]  /*19140*/  FFMA.FTZ R13, R69, R58, -R13 ;  /* 0x0000003a450d7223 */ /* 0x000fe2000001080d */
[----:B------:R-:W-:Y:S01]  /*19150*/  FMNMX.FTZ R9, R74, R9, !PT ;  /* 0x000000094a097209 */ /* 0x000fe20007810000 */
[----:B------:R-:W2:Y:S01]  /*19160*/  MUFU.EX2 R57, R57 ;  /* 0x0000003900397308 */ /* 0x000ea20000000800 */
[----:B------:R-:W-:-:S02]  /*19170*/  LOP3.LUT P0, RZ, R17, 0x40, RZ, 0xc0, !PT ;  /* 0x0000004011ff7812 */ /* 0x000fc4000780c0ff */
        /* <DEDUP_REMOVED lines=228> */
.L_x_12398:
        /* <DEDUP_REMOVED lines=81> */
[C---:B--2---:R-:W-:Y:S01]  /*1a4d0*/  ISETP.GT.AND P1, PT, R0.reuse, R69, PT ;  /* 0x000000450000720c */ /* 0x044fe20003f24270 */
[----:B------:R-:W-:-:S12]  /*1a4e0*/  VIADD R0, R0, 0xffffffff ;  /* 0xffffffff00007836 */ /* 0x000fd80000000000 */
[----:B0-----:R-:W-:Y:S05]  /*1a4f0*/  @P1 BRA `(.L_x_12399) ;  /* 0xffffffb000f01947 */ /* 0x001fea000383ffff */
.L_x_12379:
[----:B------:R-:W-:Y:S05]  /*1a500*/  BSYNC B0 ;  /* 0x0000000000007941 */ /* 0x000fea0003800000 */
.L_x_12378:
[----:B------:R-:W-:Y:S06]  /*1a510*/  BAR.ARV 0x8, 0x200 ;  /* 0x0208000000007b1d */ /* 0x000fec0000002000 */
[----:B------:R-:W-:Y:S05]  /*1a520*/  @!P0 BRA `(.L_x_12400) ;  /* 0x0000000000048947 */ /* 0x000fea0003800000 */
[----:B------:R-:W-:Y:S01]  /*1a530*/  BPT.TRAP 0x1 ;  /* 0x000000040000795c */ /* 0x000fe20000300000 */
.L_x_12400:
[----:B------:R-:W-:Y:S01]  /*1a540*/  IMAD R11, R19, 0x8, R18 ;  /* 0x00000008130b7824 */ /* 0x000fe200078e0212 */
[----:B------:R-:W-:-:S04]  /*1a550*/  SHF.L.U32 R0, R156, 0x1f, RZ ;  /* 0x0000001f9c007819 */ /* 0x000fc800000006ff */
[----:B------:R0:W1:Y:S01]  /*1a560*/  SYNCS.PHASECHK.TRANS64.TRYWAIT P1, [R11+URZ+0x13250], R0 ;  /* 0x013250000b0075a7 */ /* 0x000062000802017f */
[----:B------:R-:W-:Y:S05]  /*1a570*/  @!P0 BRA `(.L_x_12401) ;  /* 0x0000000000048947 */ /* 0x000fea0003800000 */
[----:B------:R-:W-:Y:S01]  /*1a580*/  BPT.TRAP 0x1 ;  /* 0x000000040000795c */ /* 0x000fe20000300000 */
.L_x_12401:
[----:B------:R-:W-:Y:S04]  /*1a590*/  BSSY B0, `(.L_x_12402) ;  /* 0x0000004000007945 */ /* 0x000fe80003800000 */
[----:B-1----:R-:W-:Y:S05]  /*1a5a0*/  @P1 BRA `(.L_x_12403) ;  /* 0x0000000000081947 */ /* 0x002fea0003800000 */
[----:B------:R-:W1:Y:S02]  /*1a5b0*/  SYNCS.PHASECHK.TRANS64.TRYWAIT P1, [R11+URZ+0x13250], R0 ;  /* 0x013250000b0075a7 */ /* 0x000e64000802017f */
[----:B-1----:R-:W-:Y:S05]  /*1a5c0*/  @!P1 BRA `(.L_x_12404) ;  /* 0x000000b000109947 */ /* 0x002fea0003800000 */
.L_x_12403:
[----:B------:R-:W-:Y:S05]  /*1a5d0*/  BSYNC B0 ;  /* 0x0000000000007941 */ /* 0x000fea0003800000 */
.L_x_12402:
[----:B------:R-:W2:Y:S01]  /*1a5e0*/  LDL.LU R14, [R1+0x5c] ;  /* 0x00005c00010e7983 */ /* 0x000ea20000300800 */
[----:B------:R-:W-:-:S03]  /*1a5f0*/  ULDC.64 UR4, c[0x0][0x9a0] ;  /* 0x0002680000047ab9 */ /* 0x000fc60000000a00 */
[----:B------:R-:W3:Y:S04]  /*1a600*/  LDL R8, [R1+0x44] ;  /* 0x0000440001087983 */ /* 0x000ee80000100800 */
[----:B------:R-:W4:Y:S01]  /*1a610*/  LDL.LU R10, [R1] ;  /* 0x00000000010a7983 */ /* 0x000f220000300800 */
[----:B------:R-:W-:Y:S01]  /*1a620*/  VIADD R18, R18, 0x1000 ;  /* 0x0000100012127836 */ /* 0x000fe20000000000 */
[----:B------:R-:W-:Y:S01]  /*1a630*/  ISETP.NE.U32.AND P1, PT, RZ, UR4, PT ;  /* 0x00000004ff007c0c */ /* 0x000fe2000bf25070 */
[----:B------:R-:W-:Y:S01]  /*1a640*/  IMAD.MOV.U32 R3, RZ, RZ, -0x3ffffff0 ;  /* 0xc0000010ff037424 */ /* 0x000fe200078e00ff */
[----:B------:R-:W-:Y:S02]  /*1a650*/  WARPGROUP.ARRIVE ;  /* 0x00000000000079c5 */ /* 0x000fe40000000000 */
[----:B------:R-:W-:-:S02]  /*1a660*/  SHF.R.U32.HI R18, RZ, 0x4, R18 ;  /* 0x00000004ff127819 */ /* 0x000fc40000011612 */
[----:B------:R-:W-:Y:S02]  /*1a670*/  R2UR UR7, R3 ;  /* 0x00000000030772ca */ /* 0x000fe400000e0000 */
[----:B------:R-:W-:Y:S02]  /*1a680*/  LOP3.LUT R18, R18, 0x3fff, RZ, 0xc0, !PT ;  /* 0x00003fff12127812 */ /* 0x000fe400078ec0ff */
[----:B------:R-:W-:Y:S02]  /*1a690*/  ISETP.NE.AND.EX P1, PT, RZ, UR5, PT, P1 ;  /* 0x00000005ff007c0c */ /* 0x000fe4000bf25310 */
[----:B------:R-:W-:-:S05]  /*1a6a0*/  LOP3.LUT R18, R18, 0x10000, RZ, 0xfc, !PT ;  /* 0x0001000012127812 */ /* 0x000fca00078efcff */
[----:B------:R-:W-:-:S05]  /*1a6b0*/  IMAD R2, R19, 0x280, R18 ;  /* 0x0000028013027824 */ /* 0x000fca00078e0212 */
[----:B------:R-:W-:Y:S01]  /*1a6c0*/  R2UR UR6, R2 ;  /* 0x00000000020672ca */ /* 0x000fe200000e0000 */
[----:B------:R-:W0:Y:S08]  /*1a6d0*/  @P1 LDC.64 R4, c[0x0][0x9c8] ;  /* 0x00027200ff041b82 */ /* 0x000e300000000a00 */
[----:B------:R-:W3:Y:S04]  /*1a6e0*/  @P1 LDC.64 R6, c[0x0][0x9d0] ;  /* 0x00027400ff061b82 */ /* 0x000ee80000000a00 */
[----:B------:R-:W-:Y:S03]  /*1a6f0*/  QGMMA.64x64x32.F32.E4M3.E4M3 R24, R152, gdesc[UR4], R24, gsb0 ;  /* 0x00e0000498187df3 */ /* 0x000fe60008000818 */
[----:B------:R-:W-:-:S02]  /*1a700*/  WARPGROUP.DEPBAR.LE gsb0, 0x0 ;  /* 0x00008000000079c5 */ /* 0x000fc40000010000 */
[----:B------:R-:W-:Y:S01]  /*1a710*/  WARPGROUP.ARRIVE ;  /* 0x00000000000079c5 */ /* 0x000fe20000000000 */
[----:B--2---:R-:W-:-:S05]  /*1a720*/  @P1 SHF.R.S32.HI R13, RZ, 0x1f, R14 ;  /* 0x0000001fff0d1819 */ /* 0x004fca000001140e */
[----:B01----:R-:W-:-:S04]  /*1a730*/  @P1 IMAD R0, R13, R4, RZ ;  /* 0x000000040d001224 */ /* 0x003fc800078e02ff */
[C---:B------:R-:W-:Y:S02]  /*1a740*/  @P1 IMAD R3, R14.reuse, R5, R0 ;  /* 0x000000050e031224 */ /* 0x040fe400078e0200 */
[----:B------:R-:W-:-:S04]  /*1a750*/  @P1 IMAD.WIDE.U32 R4, R14, R4, RZ ;  /* 0x000000040e041225 */ /* 0x000fc800078e00ff */
[----:B------:R-:W-:Y:S02]  /*1a760*/  @P1 IMAD.IADD R5, R5, 0x1, R3 ;  /* 0x0000000105051824 */ /* 0x000fe400078e0203 */
[----:B---3--:R-:W-:-:S04]  /*1a770*/  @P1 IMAD.WIDE.U32 R4, R8, R6, R4 ;  /* 0x0000000608041225 */ /* 0x008fc800078e0004 */
[----:B------:R-:W-:Y:S01]  /*1a780*/  @P1 IMAD R3, R8, R7, R5 ;  /* 0x0000000708031224 */ /* 0x000fe200078e0205 */
[C---:B------:R-:W-:Y:S01]  /*1a790*/  @P1 LEA R6, P2, R4.reuse, UR4, 0x2 ;  /* 0x0000000404061c11 */ /* 0x040fe2000f8410ff */
[----:B------:R-:W-:Y:S02]  /*1a7a0*/  IMAD.MOV.U32 R8, RZ, RZ, 0x3f800000 ;  /* 0x3f800000ff087424 */ /* 0x000fe400078e00ff */
[----:B------:R-:W-:Y:S01]  /*1a7b0*/  IMAD.MOV.U32 R5, RZ, RZ, -0x3ffffff0 ;  /* 0xc0000010ff057424 */ /* 0x000fe200078e00ff */
[----:B------:R-:W-:Y:S01]  /*1a7c0*/  @P1 LEA.HI.X R7, R4, UR5, R3, 0x2, P2 ;  /* 0x0000000504071c11 */ /* 0x000fe200090f1403 */
[----:B------:R-:W-:-:S03]  /*1a7d0*/  VIADD R4, R2, 0x80 ;  /* 0x0000008002047836 */ /* 0x000fc60000000000 */
[----:B------:R-:W-:Y:S01]  /*1a7e0*/  R2UR UR7, R5 ;  /* 0x00000000050772ca */ /* 0x000fe200000e0000 */
[----:B------:R0:W2:Y:S01]  /*1a7f0*/  @P1 LDG.E R8, desc[UR44][R6.64] ;  /* 0x0000002c06081981 */ /* 0x0000a2000c1e1900 */
[----:B------:R-:W-:Y:S01]  /*1a800*/  R2UR UR6, R4 ;  /* 0x00000000040672ca */ /* 0x000fe200000e0000 */
[----:B------:R-:W-:Y:S02]  /*1a810*/  VIADD R4, R2, 0x100 ;  /* 0x0000010002047836 */ /* 0x000fe40000000000 */
[----:B------:R-:W-:Y:S01]  /*1a820*/  IMAD.MOV.U32 R5, RZ, RZ, -0x3ffffff0 ;  /* 0xc0000010ff057424 */ /* 0x000fe200078e00ff */
[----:B----4-:R-:W1:Y:S01]  /*1a830*/  SHFL.BFLY PT, R0, R10, 0x2, 0x1f ;  /* 0x0c401f000a007f89 */ /* 0x010e6200000e0000 */
[----:B------:R-:W-:Y:S02]  /*1a840*/  IMAD.MOV.U32 R3, RZ, RZ, -0x3ffffff0 ;  /* 0xc0000010ff037424 */ /* 0x000fe400078e00ff */
[----:B0-----:R-:W-:-:S06]  /*1a850*/  IMAD.MOV.U32 R7, RZ, RZ, RZ ;  /* 0x000000ffff077224 */ /* 0x001fcc00078e00ff */
[----:B------:R-:W-:Y:S01]  /*1a860*/  QGMMA.64x64x32.F32.E4M3.E4M3 R24, R148, gdesc[UR4], R24, gsb0 ;  /* 0x00e0000494187df3 */ /* 0x000fe20008000818 */
[----:B------:R-:W-:Y:S01]  /*1a870*/  R2UR UR6, R4 ;  /* 0x00000000040672ca */ /* 0x000fe200000e0000 */
[C---:B------:R-:W-:Y:S01]  /*1a880*/  VIADD R4, R2.reuse, 0x180 ;  /* 0x0000018002047836 */ /* 0x040fe20000000000 */
[----:B------:R-:W-:Y:S01]  /*1a890*/  R2UR UR7, R5 ;  /* 0x00000000050772ca */ /* 0x000fe200000e0000 */
[----:B------:R-:W-:Y:S02]  /*1a8a0*/  IMAD.MOV.U32 R5, RZ, RZ, -0x3ffffff0 ;  /* 0xc0000010ff057424 */ /* 0x000fe400078e00ff */
[----:B------:R-:W-:Y:S02]  /*1a8b0*/  VIADD R2, R2, 0x200 ;  /* 0x0000020002027836 */ /* 0x000fe40000000000 */
[----:B-1----:R-:W-:-:S01]  /*1a8c0*/  FADD.FTZ R0, R0, R10 ;  /* 0x0000000a00007221 */ /* 0x002fc20000010000 */
[----:B------:R-:W-:Y:S02]  /*1a8d0*/  WARPGROUP.DEPBAR.LE gsb0, 0x0 ;  /* 0x00008000000079c5 */ /* 0x000fe40000010000 */
[----:B------:R-:W-:-:S06]  /*1a8e0*/  WARPGROUP.ARRIVE ;  /* 0x00000000000079c5 */ /* 0x000fcc0000000000 */
[----:B------:R-:W-:Y:S01]  /*1a8f0*/  QGMMA.64x64x32.F32.E4M3.E4M3 R24, R144, gdesc[UR4], R24, gsb0 ;  /* 0x00e0000490187df3 */ /* 0x000fe20008000818 */
[----:B------:R-:W-:Y:S02]  /*1a900*/  R2UR UR6, R4 ;  /* 0x00000000040672ca */ /* 0x000fe400000e0000 */
[----:B------:R-:W-:Y:S01]  /*1a910*/  R2UR UR7, R5 ;  /* 0x00000000050772ca */ /* 0x000fe200000e0000 */
[----:B------:R-:W0:Y:S04]  /*1a920*/  SHFL.BFLY PT, R4, R21, 0x2, 0x1f ;  /* 0x0c401f0015047f89 */ /* 0x000e2800000e0000 */
[----:B------:R-:W1:Y:S01]  /*1a930*/  SHFL.BFLY PT, R5, R0, 0x1, 0x1f ;  /* 0x0c201f0000057f89 */ /* 0x000e6200000e0000 */
[----:B0-----:R-:W-:-:S01]  /*1a940*/  FADD.FTZ R4, R4, R21 ;  /* 0x0000001504047221 */ /* 0x001fc20000010000 */
[----:B-1----:R-:W-:Y:S01]  /*1a950*/  FADD.FTZ R10, R0, R5 ;  /* 0x00000005000a7221 */ /* 0x002fe20000010000 */
[----:B------:R-:W-:-:S03]  /*1a960*/  IMAD.MOV.U32 R0, RZ, RZ, -0x800000 ;  /* 0xff800000ff007424 */ /* 0x000fc600078e00ff */
[C---:B------:R-:W-:Y:S01]  /*1a970*/  FMUL.FTZ R14, R10.reuse, 0.00390625 ;  /* 0x3b8000000a0e7820 */ /* 0x040fe20000410000 */
[----:B------:R-:W-:-:S04]  /*1a980*/  FSETP.NE.FTZ.AND P1, PT, R10, RZ, PT ;  /* 0x000000ff0a00720b */ /* 0x000fc80003f35000 */
[----:B------:R-:W-:-:S13]  /*1a990*/  FSETP.NE.FTZ.AND P2, PT, R14, RZ, PT ;  /* 0x000000ff0e00720b */ /* 0x000fda0003f55000 */
[----:B------:R-:W-:Y:S01]  /*1a9a0*/  @P2 FMUL.FTZ R5, R58, 0.69314718246459960938 ;  /* 0x3f3172183a052820 */ /* 0x000fe20000410000 */
[----:B------:R-:W-:Y:S02]  /*1a9b0*/  WARPGROUP.DEPBAR.LE gsb0, 0x0 ;  /* 0x00008000000079c5 */ /* 0x000fe40000010000 */
[----:B------:R-:W-:-:S06]  /*1a9c0*/  WARPGROUP.ARRIVE ;  /* 0x00000000000079c5 */ /* 0x000fcc0000000000 */
[----:B------:R-:W-:Y:S01]  /*1a9d0*/  QGMMA.64x64x32.F32.E4M3.E4M3 R24, R140, gdesc[UR4], R24, gsb0 ;  /* 0x00e000048c187df3 */ /* 0x000fe20008000818 */
[----:B------:R-:W-:Y:S01]  /*1a9e0*/  R2UR UR6, R2 ;  /* 0x00000000020672ca */ /* 0x000fe200000e0000 */
[----:B------:R-:W-:Y:S01]  /*1a9f0*/  IMAD.MOV.U32 R2, RZ, RZ, -0x800000 ;  /* 0xff800000ff027424 */ /* 0x000fe200078e00ff */
[----:B------:R-:W-:Y:S02]  /*1aa00*/  R2UR UR7, R3 ;  /* 0x00000000030772ca */ /* 0x000fe400000e0000 */
[----:B------:R-:W0:Y:S02]  /*1aa10*/  SHFL.BFLY PT, R3, R4, 0x1, 0x1f ;  /* 0x0c201f0004037f89 */ /* 0x000e2400000e0000 */
[----:B0-----:R-:W-:-:S01]  /*1aa20*/  FADD.FTZ R13, R4, R3 ;  /* 0x00000003040d7221 */ /* 0x001fc20000010000 */
[----:B------:R-:W-:Y:S01]  /*1aa30*/  IMAD.MOV.U32 R3, RZ, RZ, RZ ;  /* 0x000000ffff037224 */ /* 0x000fe200078e00ff */
[----:B------:R-:W0:Y:S02]  /*1aa40*/  @P2 MUFU.LG2 R4, R14 ;  /* 0x0000000e00042308 */ /* 0x000e240000000c00 */
[----:B------:R-:W-:-:S05]  /*1aa50*/  FMUL.FTZ R15, R13, 0.00390625 ;  /* 0x3b8000000d0f7820 */ /* 0x000fca0000410000 */
[----:B------:R-:W-:Y:S01]  /*1aa60*/  FSETP.NE.FTZ.AND P3, PT, R15, RZ, PT ;  /* 0x000000ff0f00720b */ /* 0x000fe20003f75000 */
[----:B------:R-:W-:Y:S01]  /*1aa70*/  @P1 MUFU.RCP R3, R10 ;  /* 0x0000000a00031308 */ /* 0x000fe20000001000 */
[----:B------:R-:W-:Y:S01]  /*1aa80*/  FSETP.NE.FTZ.AND P1, PT, R13, RZ, PT ;  /* 0x000000ff0d00720b */ /* 0x000fe20003f35000 */
[----:B0-----:R-:W-:-:S10]  /*1aa90*/  @P2 FMUL.FTZ R4, R4, 0.69314718246459960938 ;  /* 0x3f31721804042820 */ /* 0x001fd40000410000 */
[----:B------:R-:W0:Y:S01]  /*1aaa0*/  @P3 MUFU.LG2 R6, R15 ;  /* 0x0000000f00063308 */ /* 0x000e220000000c00 */
[----:B------:R-:W-:Y:S01]  /*1aab0*/  @P3 FMUL.FTZ R21, R58, 0.69314718246459960938 ;  /* 0x3f3172183a153820 */ /* 0x000fe20000410000 */
[----:B------:R-:W-:-:S06]  /*1aac0*/  @P2 FFMA.FTZ R2, R5, R12, R4 ;  /* 0x0000000c05022223 */ /* 0x000fcc0000010004 */
[----:B------:R-:W1:Y:S01]  /*1aad0*/  @P1 MUFU.RCP R7, R13 ;  /* 0x0000000d00071308 */ /* 0x000e620000001000 */
[----:B0-----:R-:W-:-:S04]  /*1aae0*/  @P3 FMUL.FTZ R6, R6, 0.69314718246459960938 ;  /* 0x3f31721806063820 */ /* 0x001fc80000410000 */
[----:B------:R-:W-:Y:S01]  /*1aaf0*/  @P3 FFMA.FTZ R0, R21, R9, R6 ;  /* 0x0000000915003223 */ /* 0x000fe20000010006 */
[----:B------:R-:W-:Y:S02]  /*1ab00*/  WARPGROUP.DEPBAR.LE gsb0, 0x0 ;  /* 0x00008000000079c5 */ /* 0x000fe40000010000 */
[----:B------:R-:W-:-:S06]  /*1ab10*/  WARPGROUP.ARRIVE ;  /* 0x00000000000079c5 */ /* 0x000fcc0000000000 */
[----:B------:R-:W-:Y:S01]  /*1ab20*/  QGMMA.64x64x32.F32.E4M3.E4M3 R24, R136, gdesc[UR4], R24, gsb0 ;  /* 0x00e0000488187df3 */ /* 0x000fe20008000818 */
[-C--:B--2---:R-:W-:Y:S01]  /*1ab30*/  FMUL.FTZ R4, R3, R8.reuse ;  /* 0x0000000803047220 */ /* 0x084fe20000410000 */
[----:B-1----:R-:W-:Y:S01]  /*1ab40*/  FMUL.FTZ R7, R7, R8 ;  /* 0x0000000807077220 */ /* 0x002fe20000410000 */
[----:B------:R-:W-:Y:S02]  /*1ab50*/  WARPGROUP.DEPBAR.LE gsb0, 0x0 ;  /* 0x00008000000079c5 */ /* 0x000fe40000010000 */
[----:B------:R-:W-:Y:S05]  /*1ab60*/  @!P0 BRA `(.L_x_12405) ;  /* 0x0000000000048947 */ /* 0x000fea0003800000 */
[----:B------:R-:W-:Y:S01]  /*1ab70*/  BPT.TRAP 0x1 ;  /* 0x000000040000795c */ /* 0x000fe20000300000 */
.L_x_12405:
        /* <DEDUP_REMOVED lines=45> */
.L_x_12296:
[----:B------:R-:W2:Y:S01]  /*1ae50*/  LDL R79, [R1+0x60] ;  /* 0x00006000014f7983 */ /* 0x000ea20000100800 */
[----:B------:R-:W0:Y:S01]  /*1ae60*/  S2UR UR4, SR_CgaCtaId ;  /* 0x00000000000479c3 */ /* 0x000e220000008800 */
[----:B------:R-:W-:Y:S01]  /*1ae70*/  MOV R18, 0x400 ;  /* 0x0000040000127802 */ /* 0x000fe20000000f00 */
[----:B------:R-:W-:Y:S01]  /*1ae80*/  BSSY B0, `(.L_x_12406) ;  /* 0x00002ab000007945 */ /* 0x000fe20003800000 */
[----:B------:R-:W3:Y:S01]  /*1ae90*/  S2R R81, SR_TID.X ;  /* 0x0000000000517919 */ /* 0x000ee20000002100 */
[----:B0-----:R-:W-:-:S05]  /*1aea0*/  IMAD.U32 R3, RZ, RZ, UR4 ;  /* 0x00000004ff037e24 */ /* 0x001fca000f8e00ff */
[----:B------:R-:W-:Y:S01]  /*1aeb0*/  LEA R18, R3, R18, 0x18 ;  /* 0x0000001203127211 */ /* 0x000fe200078ec0ff */
[----:B------:R-:W-:Y:S01]  /*1aec0*/  BAR.SYNC.DEFER_BLOCKING 0x5, 0x200 ;  /* 0x0148000000007b1d */ /* 0x000fe20000010000 */
[----:B---3--:R-:W-:-:S05]  /*1aed0*/  VIADD R63, R81, 0xffffff80 ;  /* 0xffffff80513f7836 */ /* 0x008fca0000000000 */
[----:B------:R0:W-:Y:S01]  /*1aee0*/  STL [R1+0x30], R3 ;  /* 0x0000300301007387 */ /* 0x0001e20000100800 */
[----:B------:R-:W-:-:S04]  /*1aef0*/  SHF.R.S32.HI R66, RZ, 0x1f, R63 ;  /* 0x0000001fff427819 */ /* 0x000fc8000001143f */
[----:B------:R-:W-:-:S04]  /*1af00*/  LEA.HI R62, R66, R63, RZ, 0x3 ;  /* 0x0000003f423e7211 */ /* 0x000fc800078f18ff */
[----:B------:R-:W-:Y:S02]  /*1af10*/  LOP3.LUT R4, R62, 0xfffffff8, RZ, 0xc0, !PT ;  /* 0xfffffff83e047812 */ /* 0x000fe400078ec0ff */
[----:B------:R-:W-:-:S03]  /*1af20*/  SHF.R.S32.HI R62, RZ, 0x3, R62 ;  /* 0x00000003ff3e7819 */ /* 0x000fc6000001143e */
[----:B------:R-:W-:Y:S01]  /*1af30*/  IMAD.IADD R61, R63, 0x1, -R4 ;  /* 0x000000013f3d7824 */ /* 0x000fe200078e0a04 */
[----:B------:R-:W3:Y:S03]  /*1af40*/  LDS.128 R8, [R18+0x132d0] ;  /* 0x0132d00012087984 */ /* 0x000ee60000000c00 */
[----:B0-----:R-:W-:-:S05]  /*1af50*/  IMAD.SHL.U32 R3, R61, 0x8, RZ ;  /* 0x000000083d037824 */ /* 0x001fca00078e00ff */
[----:B------:R-:W-:Y:S01]  /*1af60*/  SHF.R.S32.HI R60, RZ, 0x1f, R3 ;  /* 0x0000001fff3c7819 */ /* 0x000fe20000011403 */
[----:B---3--:R0:W-:Y:S04]  /*1af70*/  STL.64 [R1+0x50], R8 ;  /* 0x0000500801007387 */ /* 0x0081e80000100a00 */
[----:B------:R0:W-:Y:S01]  /*1af80*/  STL.64 [R1+0x58], R10 ;  /* 0x0000580a01007387 */ /* 0x0001e20000100a00 */
[----:B------:R-:W-:Y:S06]  /*1af90*/  BAR.ARV 0x4, 0x200 ;  /* 0x0108000000007b1d */ /* 0x000fec0000002000 */
[----:B--2---:R-:W-:-:S13]  /*1afa0*/  ISETP.NE.AND P1, PT, R79, RZ, PT ;  /* 0x000000ff4f00720c */ /* 0x004fda0003f25270 */
[----:B------:R-:W2:Y:S02]  /*1afb0*/  @!P1 LDC R79, c[0x0][0xad4] ;  /* 0x0002b500ff4f9b82 */ /* 0x000ea40000000800 */
[----:B--2---:R0:W-:Y:S01]  /*1afc0*/  @!P1 STL [R1+0x60], R79 ;  /* 0x0000604f01009387 */ /* 0x0041e20000100800 */
[----:B------:R-:W-:Y:S05]  /*1afd0*/  @P0 BRA `(.L_x_12407) ;  /* 0x0000001c00ec0947 */ /* 0x000fea0003800000 */
[----:B------:R-:W-:Y:S01]  /*1afe0*/  IMAD.SHL.U32 R4, R81, 0x4, RZ ;  /* 0x0000000451047824 */ /* 0x000fe200078e00ff */
[----:B------:R-:W-:Y:S01]  /*1aff0*/  ULDC.64 UR4, c[0x4][0x38] ;  /* 0x01000e0000047ab9 */ /* 0x000fe20000000a00 */
[----:B------:R-:W2:Y:S01]  /*1b000*/  LDL R84, [R1+0x44] ;  /* 0x0000440001547983 */ /* 0x000ea20000100800 */
[----:B------:R-:W3:Y:S02]  /*1b010*/  S2R R7, SR_SWINHI ;  /* 0x0000000000077919 */ /* 0x000ee40000002f00 */
[----:B------:R-:W-:Y:S01]  /*1b020*/  LOP3.LUT R4, R4, 0xc, RZ, 0xc0, !PT ;  /* 0x0000000c04047812 */ /* 0x000fe200078ec0ff */
[----:B------:R-:W-:Y:S01]  /*1b030*/  ULDC.64 UR6, c[0x0][0xc08] ;  /* 0x0003020000067ab9 */ /* 0x000fe20000000a00 */
[----:B------:R-:W4:Y:S01]  /*1b040*/  LDL.LU R87, [R1+0x64] ;  /* 0x0000640001577983 */ /* 0x000f220000300800 */
[----:B------:R-:W-:Y:S01]  /*1b050*/  BAR.SYNC.DEFER_BLOCKING 0x1, 0x180 ;  /* 0x0046000000007b1d */ /* 0x000fe20000010000 */
[----:B0-----:R-:W-:-:S05]  /*1b060*/  IADD3 R8, P0, R4, UR4, RZ ;  /* 0x0000000404087c10 */ /* 0x001fca000ff1e0ff */
[----:B------:R-:W-:Y:S01]  /*1b070*/  IMAD.X R9, RZ, RZ, UR5, P0 ;  /* 0x00000005ff097e24 */ /* 0x000fe200080e06ff */
[----:B-1----:R-:W-:Y:S01]  /*1b080*/  LEA.HI R6, R66, R63, RZ, 0x5 ;  /* 0x0000003f42067211 */ /* 0x002fe200078f28ff */
[----:B------:R-:W-:Y:S01]  /*1b090*/  ULDC.64 UR4, c[0x0][0xc00] ;  /* 0x0003000000047ab9 */ /* 0x000fe20000000a00 */
[----:B------:R-:W2:Y:S04]  /*1b0a0*/  LDL R86, [R1+0x3c] ;  /* 0x00003c0001567983 */ /* 0x000ea80000100800 */
[----:B------:R0:W4:Y:S01]  /*1b0b0*/  LDG.E.CONSTANT R8, desc[UR44][R8.64] ;  /* 0x0000002c08087981 */ /* 0x000122000c1e9900 */
[----:B------:R-:W-:-:S03]  /*1b0c0*/  LOP3.LUT P0, R4, R81, 0x3, RZ, 0xc0, !PT ;  /* 0x0000000351047812 */ /* 0x000fc6000780c0ff */
[----:B------:R-:W2:Y:S01]  /*1b0d0*/  LDL R85, [R1+0x1c] ;  /* 0x00001c0001557983 */ /* 0x000ea20000100800 */
[----:B------:R-:W-:Y:S02]  /*1b0e0*/  ISETP.EQ.OR P0, PT, R4, 0x3, !P0 ;  /* 0x000000030400780c */ /* 0x000fe40004702670 */
[----:B------:R-:W-:Y:S01]  /*1b0f0*/  LEA.HI R4, R66, R63, RZ, 0x4 ;  /* 0x0000003f42047211 */ /* 0x000fe200078f20ff */
[----:B------:R-:W-:Y:S01]  /*1b100*/  IMAD.SHL.U32 R10, R6, 0x20, RZ ;  /* 0x00000020060a7824 */ /* 0x000fe200078e00ff */
[----:B------:R-:W2:Y:S02]  /*1b110*/  LDL R83, [R1+0x6c] ;  /* 0x00006c0001537983 */ /* 0x000ea40000100800 */
[----:B------:R-:W-:Y:S02]  /*1b120*/  SHF.R.S32.HI R13, RZ, 0x4, R4 ;  /* 0x00000004ff0d7819 */ /* 0x000fe40000011404 */
[C---:B------:R-:W-:Y:S02]  /*1b130*/  LOP3.LUT R6, R4.reuse, 0x3fffff0, RZ, 0xc0, !PT ;  /* 0x03fffff004067812 */ /* 0x040fe400078ec0ff */
[----:B------:R-:W-:-:S02]  /*1b140*/  LEA.HI R4, R4, R13, RZ, 0x1 ;  /* 0x0000000d04047211 */ /* 0x000fc400078f08ff */
[----:B------:R-:W-:Y:S02]  /*1b150*/  SEL R57, R44, R5, P0 ;  /* 0x000000052c397207 */ /* 0x000fe40000000000 */
[----:B------:R-:W-:Y:S01]  /*1b160*/  SEL R76, R5, R44, P0 ;  /* 0x0000002c054c7207 */ /* 0x000fe20000000000 */
[----:B------:R-:W-:Y:S01]  /*1b170*/  IMAD.IADD R6, R63, 0x1, -R6 ;  /* 0x000000013f067824 */ /* 0x000fe200078e0a06 */
[----:B------:R-:W-:Y:S02]  /*1b180*/  LOP3.LUT R5, R10, 0xfffffc00, RZ, 0xc0, !PT ;  /* 0xfffffc000a057812 */ /* 0x000fe400078ec0ff */
[----:B------:R-:W-:-:S03]  /*1b190*/  LOP3.LUT R4, R4, 0x1ffffffe, RZ, 0xc0, !PT ;  /* 0x1ffffffe04047812 */ /* 0x000fc600078ec0ff */
[----:B------:R-:W-:Y:S02]  /*1b1a0*/  IMAD R5, R6, 0x40, R5 ;  /* 0x0000004006057824 */ /* 0x000fe400078e0205 */
[----:B------:R-:W-:Y:S01]  /*1b1b0*/  IMAD.IADD R4, R13, 0x1, -R4 ;  /* 0x000000010d047824 */ /* 0x000fe200078e0a04 */
[----:B------:R-:W-:Y:S02]  /*1b1c0*/  MOV R20, R18 ;  /* 0x0000001200147202 */ /* 0x000fe40000000f00 */
[----:B---3--:R-:W-:Y:S01]  /*1b1d0*/  MOV R21, R7 ;  /* 0x0000000700157202 */ /* 0x008fe20000000f00 */
[----:B------:R-:W-:-:S04]  /*1b1e0*/  IMAD R5, R4, 0x8, R5 ;  /* 0x0000000804057824 */ /* 0x000fc800078e0205 */
[----:B------:R-:W-:Y:S01]  /*1b1f0*/  IMAD.WIDE R4, R5, 0x2, R20 ;  /* 0x0000000205047825 */ /* 0x000fe200078e0214 */
[----:B0-----:R-:W-:Y:S02]  /*1b200*/  SEL R9, R36, R37, P0 ;  /* 0x0000002524097207 */ /* 0x001fe40000000000 */
[----:B------:R-:W-:Y:S02]  /*1b210*/  SEL R78, R37, R36, P0 ;  /* 0x00000024254e7207 */ /* 0x000fe40000000000 */
[C---:B------:R-:W-:Y:S02]  /*1b220*/  IADD3 R65, P3, R4.reuse, 0x20, RZ ;  /* 0x0000002004417810 */ /* 0x040fe40007f7e0ff */
[----:B------:R-:W-:Y:S02]  /*1b230*/  LOP3.LUT R7, R4, 0x380, RZ, 0xc0, !PT ;  /* 0x0000038004077812 */ /* 0x000fe400078ec0ff */
[----:B------:R-:W-:Y:S02]  /*1b240*/  SEL R37, R30, R31, P0 ;  /* 0x0000001f1e257207 */ /* 0x000fe40000000000 */
[----:B------:R-:W-:-:S02]  /*1b250*/  SEL R56, R31, R30, P0 ;  /* 0x0000001e1f387207 */ /* 0x000fc40000000000 */
[----:B------:R-:W-:Y:S02]  /*1b260*/  SEL R77, R28, R29, P0 ;  /* 0x0000001d1c4d7207 */ /* 0x000fe40000000000 */
[----:B------:R-:W-:Y:S02]  /*1b270*/  SEL R82, R29, R28, P0 ;  /* 0x0000001c1d527207 */ /* 0x000fe40000000000 */
[----:B------:R-:W-:Y:S02]  /*1b280*/  IADD3 R31, P2, R4, 0x40, RZ ;  /* 0x00000040041f7810 */ /* 0x000fe40007f5e0ff */
[----:B------:R-:W-:Y:S02]  /*1b290*/  SEL R11, R48, R49, P0 ;  /* 0x00000031300b7207 */ /* 0x000fe40000000000 */
[----:B------:R-:W-:Y:S02]  /*1b2a0*/  SEL R28, R49, R48, P0 ;  /* 0x00000030311c7207 */ /* 0x000fe40000000000 */
[----:B------:R-:W-:-:S02]  /*1b2b0*/  LOP3.LUT R64, R65, 0x380, RZ, 0xc0, !PT ;  /* 0x0000038041407812 */ /* 0x000fc400078ec0ff */
[----:B------:R-:W-:Y:S02]  /*1b2c0*/  SEL R15, R34, R35, P0 ;  /* 0x00000023220f7207 */ /* 0x000fe40000000000 */
[----:B------:R-:W-:Y:S02]  /*1b2d0*/  SEL R48, R35, R34, P0 ;  /* 0x0000002223307207 */ /* 0x000fe40000000000 */
[----:B------:R-:W-:Y:S02]  /*1b2e0*/  SHF.R.U64 R7, R7, 0x3, RZ ;  /* 0x0000000307077819 */ /* 0x000fe400000012ff */
[----:B------:R-:W-:Y:S02]  /*1b2f0*/  IADD3 R35, P1, R4, 0x60, RZ ;  /* 0x0000006004237810 */ /* 0x000fe40007f3e0ff */
[----:B------:R-:W-:Y:S02]  /*1b300*/  LOP3.LUT R6, R31, 0x380, RZ, 0xc0, !PT ;  /* 0x000003801f067812 */ /* 0x000fe400078ec0ff */
[----:B------:R-:W-:-:S02]  /*1b310*/  SHF.R.U64 R64, R64, 0x3, RZ ;  /* 0x0000000340407819 */ /* 0x000fc400000012ff */
[----:B------:R-:W-:Y:S02]  /*1b320*/  LOP3.LUT R4, R7, R4, RZ, 0x3c, !PT ;  /* 0x0000000407047212 */ /* 0x000fe400078e3cff */
[----:B------:R-:W-:Y:S02]  /*1b330*/  LOP3.LUT R10, R35, 0x380, RZ, 0xc0, !PT ;  /* 0x00000380230a7812 */ /* 0x000fe400078ec0ff */
[----:B------:R-:W-:Y:S01]  /*1b340*/  SHF.R.U64 R6, R6, 0x3, RZ ;  /* 0x0000000306067819 */ /* 0x000fe200000012ff */
[--C-:B------:R-:W-:Y:S01]  /*1b350*/  IMAD.X R69, RZ, RZ, R5.reuse, P1 ;  /* 0x000000ffff457224 */ /* 0x100fe200008e0605 */
[----:B------:R-:W-:Y:S01]  /*1b360*/  LOP3.LUT R64, R64, R65, RZ, 0x3c, !PT ;  /* 0x0000004140407212 */ /* 0x000fe200078e3cff */
[--C-:B------:R-:W-:Y:S01]  /*1b370*/  IMAD.X R7, RZ, RZ, R5.reuse, P2 ;  /* 0x000000ffff077224 */ /* 0x100fe200010e0605 */
[----:B------:R-:W-:Y:S01]  /*1b380*/  SEL R71, R32, R33, P0 ;  /* 0x0000002120477207 */ /* 0x000fe20000000000 */
[----:B------:R-:W-:Y:S01]  /*1b390*/  IMAD.X R65, RZ, RZ, R5, P3 ;  /* 0x000000ffff417224 */ /* 0x000fe200018e0605 */
[----:B------:R-:W-:-:S02]  /*1b3a0*/  SEL R58, R33, R32, P0 ;  /* 0x00000020213a7207 */ /* 0x000fc40000000000 */
[----:B------:R-:W-:Y:S02]  /*1b3b0*/  MOV R73, R4 ;  /* 0x0000000400497202 */ /* 0x000fe40000000f00 */
[----:B------:R-:W-:Y:S02]  /*1b3c0*/  SEL R75, R24, R25, P0 ;  /* 0x00000019184b7207 */ /* 0x000fe40000000000 */
[----:B------:R-:W-:Y:S02]  /*1b3d0*/  SEL R80, R25, R24, P0 ;  /* 0x0000001819507207 */ /* 0x000fe40000000000 */
[----:B------:R-:W-:Y:S02]  /*1b3e0*/  SEL R13, R26, R27, P0 ;  /* 0x0000001b1a0d7207 */ /* 0x000fe40000000000 */
[----:B------:R-:W-:Y:S02]  /*1b3f0*/  SEL R32, R27, R26, P0 ;  /* 0x0000001a1b207207 */ /* 0x000fe40000000000 */
[----:B------:R-:W-:-:S02]  /*1b400*/  SHF.R.U64 R10, R10, 0x3, RZ ;  /* 0x000000030a0a7819 */ /* 0x000fc400000012ff */
[----:B-----5:R-:W-:Y:S02]  /*1b410*/  SEL R45, R40, R41, P0 ;  /* 0x00000029282d7207 */ /* 0x020fe40000000000 */
[----:B------:R-:W-:Y:S02]  /*1b420*/  SEL R74, R41, R40, P0 ;  /* 0x00000028294a7207 */ /* 0x000fe40000000000 */
[----:B------:R-:W-:Y:S02]  /*1b430*/  LOP3.LUT R6, R6, R31, RZ, 0x3c, !PT ;  /* 0x0000001f06067212 */ /* 0x000fe400078e3cff */
        /* <DEDUP_REMOVED lines=12> */
[----:B------:R-:W-:Y:S02]  /*1b500*/  LOP3.LUT R68, R10, R35, RZ, 0x3c, !PT ;  /* 0x000000230a447212 */ /* 0x000fe400078e3cff */
[----:B------:R-:W-:Y:S02]  /*1b510*/  MOV R67, R6 ;  /* 0x0000000600437202 */ /* 0x000fe40000000f00 */
[----:B------:R-:W-:-:S02]  /*1b520*/  MOV R64, R64 ;  /* 0x0000004000407202 */ /* 0x000fc40000000f00 */
[----:B------:R-:W-:Y:S02]  /*1b530*/  MOV R68, R68 ;  /* 0x0000004400447202 */ /* 0x000fe40000000f00 */
[----:B------:R-:W-:Y:S01]  /*1b540*/  ISETP.NE.U32.AND P1, PT, RZ, UR4, PT ;  /* 0x00000004ff007c0c */ /* 0x000fe2000bf25070 */
[----:B------:R-:W-:Y:S01]  /*1b550*/  IMAD.MOV.U32 R65, RZ, RZ, RZ ;  /* 0x000000ffff417224 */ /* 0x000fe200078e00ff */
[----:B----4-:R-:W-:Y:S01]  /*1b560*/  LOP3.LUT R5, R8, 0x2, RZ, 0x3c, !PT ;  /* 0x0000000208057812 */ /* 0x010fe200078e3cff */
[----:B------:R-:W-:Y:S04]  /*1b570*/  SHFL.IDX PT, R30, R75, R8, 0x1c1f ;  /* 0x001c1f084b1e7589 */ /* 0x000fe800000e0000 */
[----:B------:R-:W0:Y:S04]  /*1b580*/  SHFL.IDX PT, R31, R80, R5, 0x1c1f ;  /* 0x001c1f05501f7589 */ /* 0x000e2800000e0000 */
[----:B------:R-:W-:Y:S04]  /*1b590*/  SHFL.IDX PT, R46, R13, R8, 0x1c1f ;  /* 0x001c1f080d2e7589 */ /* 0x000fe800000e0000 */
[----:B------:R-:W1:Y:S04]  /*1b5a0*/  SHFL.IDX PT, R47, R32, R5, 0x1c1f ;  /* 0x001c1f05202f7589 */ /* 0x000e6800000e0000 */
[----:B------:R-:W-:Y:S04]  /*1b5b0*/  SHFL.IDX PT, R34, R71, R8, 0x1c1f ;  /* 0x001c1f0847227589 */ /* 0x000fe800000e0000 */
[----:B------:R-:W-:Y:S04]  /*1b5c0*/  SHFL.IDX PT, R10, R57, R8, 0x1c1f ;  /* 0x001c1f08390a7589 */ /* 0x000fe800000e0000 */
[----:B------:R-:W3:Y:S04]  /*1b5d0*/  SHFL.IDX PT, R35, R58, R5, 0x1c1f ;  /* 0x001c1f053a237589 */ /* 0x000ee800000e0000 */
[----:B------:R-:W-:Y:S04]  /*1b5e0*/  SHFL.IDX PT, R50, R15, R8, 0x1c1f ;  /* 0x001c1f080f327589 */ /* 0x000fe800000e0000 */
[----:B------:R-:W4:Y:S04]  /*1b5f0*/  SHFL.IDX PT, R51, R48, R5, 0x1c1f ;  /* 0x001c1f0530337589 */ /* 0x000f2800000e0000 */
[----:B------:R-:W-:Y:S04]  /*1b600*/  SHFL.IDX PT, R4, R77, R8, 0x1c1f ;  /* 0x001c1f084d047589 */ /* 0x000fe800000e0000 */
[----:B------:R-:W-:Y:S04]  /*1b610*/  SHFL.IDX PT, R6, R9, R8, 0x1c1f ;  /* 0x001c1f0809067589 */ /* 0x000fe800000e0000 */
[----:B------:R-:W-:Y:S04]  /*1b620*/  SHFL.IDX PT, R38, R45, R8, 0x1c1f ;  /* 0x001c1f082d267589 */ /* 0x000fe800000e0000 */
[----:B------:R-:W2:Y:S04]  /*1b630*/  SHFL.IDX PT, R7, R82, R5, 0x1c1f ;  /* 0x001c1f0552077589 */ /* 0x000ea800000e0000 */
[----:B------:R-:W-:Y:S04]  /*1b640*/  SHFL.IDX PT, R14, R37, R8, 0x1c1f ;  /* 0x001c1f08250e7589 */ /* 0x000fe800000e0000 */
[----:B------:R-:W-:Y:S04]  /*1b650*/  SHFL.IDX PT, R24, R25, R8, 0x1c1f ;  /* 0x001c1f0819187589 */ /* 0x000fe800000e0000 */
[----:B------:R-:W2:Y:S04]  /*1b660*/  SHFL.IDX PT, R39, R74, R5, 0x1c1f ;  /* 0x001c1f054a277589 */ /* 0x000ea800000e0000 */
[----:B------:R-:W-:Y:S04]  /*1b670*/  SHFL.IDX PT, R54, R27, R8, 0x1c1f ;  /* 0x001c1f081b367589 */ /* 0x000fe800000e0000 */
[----:B------:R-:W-:Y:S04]  /*1b680*/  SHFL.IDX PT, R58, R33, R8, 0x1c1f ;  /* 0x001c1f08213a7589 */ /* 0x000fe800000e0000 */
[----:B------:R-:W2:Y:S04]  /*1b690*/  SHFL.IDX PT, R15, R56, R5, 0x1c1f ;  /* 0x001c1f05380f7589 */ /* 0x000ea800000e0000 */
[----:B------:R-:W2:Y:S04]  /*1b6a0*/  SHFL.IDX PT, R55, R36, R5, 0x1c1f ;  /* 0x001c1f0524377589 */ /* 0x000ea800000e0000 */
[----:B------:R-:W2:Y:S04]  /*1b6b0*/  SHFL.IDX PT, R57, R40, R5, 0x1c1f ;  /* 0x001c1f0528397589 */ /* 0x000ea800000e0000 */
[----:B------:R-:W-:Y:S04]  /*1b6c0*/  SHFL.IDX PT, R42, R11, R8, 0x1c1f ;  /* 0x001c1f080b2a7589 */ /* 0x000fe800000e0000 */
[----:B------:R-:W2:Y:S04]  /*1b6d0*/  SHFL.IDX PT, R9, R78, R5, 0x1c1f ;  /* 0x001c1f054e097589 */ /* 0x000ea800000e0000 */
[----:B------:R0:W2:Y:S04]  /*1b6e0*/  SHFL.IDX PT, R43, R28, R5, 0x1c1f ;  /* 0x001c1f051c2b7589 */ /* 0x0000a800000e0000 */
[----:B------:R-:W2:Y:S04]  /*1b6f0*/  SHFL.IDX PT, R25, R52, R5, 0x1c1f ;  /* 0x001c1f0534197589 */ /* 0x000ea800000e0000 */
[----:B------:R-:W2:Y:S04]  /*1b700*/  SHFL.IDX PT, R11, R76, R5, 0x1c1f ;  /* 0x001c1f054c0b7589 */ /* 0x000ea800000e0000 */
[----:B------:R-:W-:Y:S04]  /*1b710*/  SHFL.IDX PT, R26, R29, R8, 0x1c1f ;  /* 0x001c1f081d1a7589 */ /* 0x000fe800000e0000 */
[----:B------:R-:W-:Y:S04]  /*1b720*/  SHFL.IDX PT, R59, R59, R8, 0x1c1f ;  /* 0x001c1f083b3b7589 */ /* 0x000fe800000e0000 */
[----:B------:R1:W2:Y:S04]  /*1b730*/  SHFL.IDX PT, R27, R44, R5, 0x1c1f ;  /* 0x001c1f052c1b7589 */ /* 0x0002a800000e0000 */
[----:B------:R-:W2:Y:S04]  /*1b740*/  SHFL.IDX PT, R72, R72, R5, 0x1c1f ;  /* 0x001c1f0548487589 */ /* 0x000ea800000e0000 */
[----:B------:R-:W-:Y:S04]  /*1b750*/  SHFL.IDX PT, R12, R41, R8, 0x1c1f ;  /* 0x001c1f08290c7589 */ /* 0x000fe800000e0000 */
[----:B------:R4:W2:Y:S01]  /*1b760*/  SHFL.IDX PT, R13, R70, R5, 0x1c1f ;  /* 0x001c1f05460d7589 */ /* 0x0008a200000e0000 */
[----:B0-----:R-:W-:-:S02]  /*1b770*/  SEL R28, R30, R31, P0 ;  /* 0x0000001f1e1c7207 */ /* 0x001fc40000000000 */
[----:B-1----:R-:W-:Y:S02]  /*1b780*/  SEL R44, R46, R47, P0 ;  /* 0x0000002f2e2c7207 */ /* 0x002fe40000000000 */
[----:B------:R-:W-:Y:S02]  /*1b790*/  SEL R30, R31, R30, P0 ;  /* 0x0000001e1f1e7207 */ /* 0x000fe40000000000 */
[----:B---3--:R-:W-:Y:S02]  /*1b7a0*/  SEL R32, R34, R35, P0 ;  /* 0x0000002322207207 */ /* 0x008fe40000000000 */
[----:B------:R-:W-:Y:S01]  /*1b7b0*/  SEL R46, R47, R46, P0 ;  /* 0x0000002e2f2e7207 */ /* 0x000fe20000000000 */
[----:B----4-:R-:W0:Y:S01]  /*1b7c0*/  LDC.64 R70, c[0x0][0xc00] ;  /* 0x00030000ff467b82 */ /* 0x010e220000000a00 */
[----:B------:R-:W-:Y:S02]  /*1b7d0*/  SEL R48, R50, R51, P0 ;  /* 0x0000003332307207 */ /* 0x000fe40000000000 */
[----:B--2---:R-:W-:-:S02]  /*1b7e0*/  SEL R29, R4, R7, P0 ;  /* 0x00000007041d7207 */ /* 0x004fc40000000000 */
        /* <DEDUP_REMOVED lines=41> */
[----:B------:R0:W-:Y:S04]  /*1ba80*/  STSM.16.M88.4 [R73], R24 ;  /* 0x0000001849007844 */ /* 0x0001e80000000200 */
[----:B------:R1:W-:Y:S04]  /*1ba90*/  STSM.16.M88.4 [R64], R4 ;  /* 0x0000000440007844 */ /* 0x0003e80000000200 */
[----:B------:R-:W-:Y:S04]  /*1baa0*/  STSM.16.M88.4 [R67], R8 ;  /* 0x0000000843007844 */ /* 0x000fe80000000200 */
[----:B------:R2:W-:Y:S01]  /*1bab0*/  STSM.16.M88.4 [R68], R12 ;  /* 0x0000000c44007844 */ /* 0x0005e20000000200 */
[----:B------:R-:W-:Y:S01]  /*1bac0*/  BAR.SYNC.DEFER_BLOCKING 0x1, 0x180 ;  /* 0x0046000000007b1d */ /* 0x000fe20000010000 */
[----:B------:R-:W-:Y:S01]  /*1bad0*/  ISETP.NE.AND.EX P0, PT, RZ, UR5, PT, P1 ;  /* 0x00000005ff007c0c */ /* 0x000fe2000bf05310 */
[----:B0-----:R-:W-:Y:S01]  /*1bae0*/  IMAD.WIDE R24, R87, 0x4, R70 ;  /* 0x0000000457187825 */ /* 0x001fe200078e0246 */
[----:B------:R-:W-:-:S05]  /*1baf0*/  ISETP.GT.AND P3, PT, R79, 0x1, PT ;  /* 0x000000014f00780c */ /* 0x000fca0003f64270 */
[----:B-1----:R-:W0:Y:S06]  /*1bb00*/  LDC R64, c[0x0][0xbe8] ;  /* 0x0002fa00ff407b82 */ /* 0x002e2c0000000800 */
[----:B------:R-:W3:Y:S01]  /*1bb10*/  @P0 LDG.E R65, desc[UR44][R24.64] ;  /* 0x0000002c18410981 */ /* 0x000ee2000c1e1900 */
[----:B------:R-:W-:-:S04]  /*1bb20*/  ISETP.NE.U32.AND P1, PT, RZ, UR6, PT ;  /* 0x00000006ff007c0c */ /* 0x000fc8000bf25070 */
[----:B------:R-:W-:-:S13]  /*1bb30*/  ISETP.NE.AND.EX P1, PT, RZ, UR7, PT, P1 ;  /* 0x00000007ff007c0c */ /* 0x000fda000bf25310 */
[----:B------:R-:W1:Y:S02]  /*1bb40*/  @P1 LDC.64 R26, c[0x0][0xc08] ;  /* 0x00030200ff1a1b82 */ /* 0x000e640000000a00 */
[----:B-1----:R-:W-:-:S04]  /*1bb50*/  @P1 IMAD.WIDE R4, R87, 0x4, R26 ;  /* 0x0000000457041825 */ /* 0x002fc800078e021a */
[----:B------:R-:W-:-:S05]  /*1bb60*/  IMAD.MOV.U32 R26, RZ, RZ, 0x9b8 ;  /* 0x000009b8ff1a7424 */ /* 0x000fca00078e00ff */
[----:B------:R-:W-:-:S04]  /*1bb70*/  SEL R26, R26, 0x978, P3 ;  /* 0x000009781a1a7807 */ /* 0x000fc80001800000 */
[----:B--2---:R-:W1:Y:S08]  /*1bb80*/  LDC.64 R12, c[0x0][R26+0x220] ;  /* 0x000088001a0c7b82 */ /* 0x004e700000000a00 */
[----:B------:R-:W2:Y:S01]  /*1bb90*/  LDC.64 R10, c[0x0][R26+0x218] ;  /* 0x000086001a0a7b82 */ /* 0x000ea20000000a00 */
[----:B0-----:R-:W-:-:S07]  /*1bba0*/  ISETP.NE.AND P4, PT, R64, 0x1, PT ;  /* 0x000000014000780c */ /* 0x001fce0003f85270 */
[----:B------:R-:W0:Y:S01]  /*1bbb0*/  LDC.64 R8, c[0x0][R26+0x228] ;  /* 0x00008a001a087b82 */ /* 0x000e220000000a00 */
[----:B------:R-:W-:Y:S02]  /*1bbc0*/  ULDC UR6, c[0x0][0xa88] ;  /* 0x0002a20000067ab9 */ /* 0x000fe40000000800 */
[----:B------:R-:W-:-:S05]  /*1bbd0*/  IMAD.U32 R69, RZ, RZ, UR6 ;  /* 0x00000006ff457e24 */ /* 0x000fca000f8e00ff */
[----:B------:R4:W4:Y:S01]  /*1bbe0*/  LDC.64 R6, c[0x0][R26+0x210] ;  /* 0x000084001a067b82 */ /* 0x0009220000000a00 */
[----:B------:R1:W5:Y:S01]  /*1bbf0*/  @P1 LDG.E R69, desc[UR44][R4.64] ;  /* 0x0000002c04451981 */ /* 0x000362000c1e1900 */
[----:B------:R-:W-:-:S06]  /*1bc00*/  ISETP.NE.U32.AND P2, PT, RZ, UR4, PT ;  /* 0x00000004ff007c0c */ /* 0x000fcc000bf45070 */
[----:B------:R-:W0:Y:S01]  /*1bc10*/  @P4 LDC R68, c[0x0][0xbec] ;  /* 0x0002fb00ff444b82 */ /* 0x000e220000000800 */
[----:B------:R-:W-:-:S07]  /*1bc20*/  ISETP.NE.AND.EX P2, PT, RZ, UR5, PT, P2 ;  /* 0x00000005ff007c0c */ /* 0x000fce000bf45320 */
[----:B------:R-:W4:Y:S08]  /*1bc30*/  @P4 LDC R75, c[0x0][0xbf0] ;  /* 0x0002fc00ff4b4b82 */ /* 0x000f300000000800 */
[----:B-1----:R-:W1:Y:S01]  /*1bc40*/  LDC.64 R4, c[0x0][0xba8] ;  /* 0x0002ea00ff047b82 */ /* 0x002e620000000a00 */
[----:B------:R-:W-:Y:S02]  /*1bc50*/  SHF.R.S32.HI R15, RZ, 0x1f, R87 ;  /* 0x0000001fff0f7819 */ /* 0x000fe40000011457 */
[----:B------:R-:W-:-:S02]  /*1bc60*/  SEL R67, R87, RZ, !P2 ;  /* 0x000000ff57437207 */ /* 0x000fc40005000000 */
[----:B------:R-:W-:Y:S02]  /*1bc70*/  SEL R15, R15, RZ, !P2 ;  /* 0x000000ff0f0f7207 */ /* 0x000fe40005000000 */
[----:B------:R-:W-:Y:S01]  /*1bc80*/  LEA.HI R70, R66, R63, RZ, 0x7 ;  /* 0x0000003f42467211 */ /* 0x000fe200078f38ff */
[----:B------:R-:W-:Y:S02]  /*1bc90*/  IMAD R13, R13, R67, RZ ;  /* 0x000000430d0d7224 */ /* 0x000fe400078e02ff */
[-C--:B--2---:R-:W-:Y:S02]  /*1bca0*/  IMAD R71, R11, R84.reuse, RZ ;  /* 0x000000540b477224 */ /* 0x084fe400078e02ff */
[----:B------:R-:W-:Y:S01]  /*1bcb0*/  IMAD.IADD R11, R86, 0x1, R85 ;  /* 0x00000001560b7824 */ /* 0x000fe200078e0255 */
[----:B------:R-:W-:Y:S01]  /*1bcc0*/  LOP3.LUT R66, R70, 0xffffff80, RZ, 0xc0, !PT ;  /* 0xffffff8046427812 */ /* 0x000fe200078ec0ff */
[----:B------:R-:W-:Y:S01]  /*1bcd0*/  IMAD R73, R12, R15, R13 ;  /* 0x0000000f0c497224 */ /* 0x000fe200078e020d */
[----:B------:R-:W-:Y:S01]  /*1bce0*/  SEL R27, R83, RZ, P3 ;  /* 0x000000ff531b7207 */ /* 0x000fe20001800000 */
[----:B------:R-:W-:-:S04]  /*1bcf0*/  IMAD.WIDE.U32 R14, R10, R84, RZ ;  /* 0x000000540a0e7225 */ /* 0x000fc800078e00ff */
[----:B------:R-:W-:-:S04]  /*1bd00*/  IMAD.WIDE.U32 R12, R12, R67, RZ ;  /* 0x000000430c0c7225 */ /* 0x000fc800078e00ff */
[----:B0-----:R-:W-:Y:S01]  /*1bd10*/  @P4 IMAD.HI.U32 R10, R11, R68, RZ ;  /* 0x000000440b0a4227 */ /* 0x001fe200078e00ff */
[----:B-1----:R-:W0:Y:S03]  /*1bd20*/  @!P3 LDC R4, c[0x0][0xb50] ;  /* 0x0002d400ff04bb82 */ /* 0x002e260000000800 */
[----:B------:R-:W-:Y:S02]  /*1bd30*/  IMAD.IADD R72, R63, 0x1, -R66 ;  /* 0x000000013f487824 */ /* 0x000fe400078e0a42 */
[----:B------:R-:W-:Y:S02]  /*1bd40*/  IMAD.IADD R71, R15, 0x1, R71 ;  /* 0x000000010f477824 */ /* 0x000fe400078e0247 */
[----:B------:R-:W-:Y:S01]  /*1bd50*/  IMAD.IADD R73, R13, 0x1, R73 ;  /* 0x000000010d497824 */ /* 0x000fe200078e0249 */
[----:B------:R-:W1:Y:S01]  /*1bd60*/  @!P3 LDC R5, c[0x0][0xb54] ;  /* 0x0002d500ff05bb82 */ /* 0x000e620000000800 */
[----:B------:R-:W-:Y:S01]  /*1bd70*/  IMAD.MOV.U32 R13, RZ, RZ, R11 ;  /* 0x000000ffff0d7224 */ /* 0x000fe200078e000b */
[----:B----4-:R-:W-:Y:S01]  /*1bd80*/  @P4 SHF.R.U32.HI R13, RZ, R75, R10 ;  /* 0x0000004bff0d4219 */ /* 0x010fe2000001160a */
[----:B------:R-:W-:-:S02]  /*1bd90*/  IMAD R15, R9, R27, RZ ;  /* 0x0000001b090f7224 */ /* 0x000fc400078e02ff */
[----:B------:R-:W-:Y:S01]  /*1bda0*/  IMAD.WIDE.U32 R8, R8, R27, RZ ;  /* 0x0000001b08087225 */ /* 0x000fe200078e00ff */
[----:B------:R-:W-:Y:S02]  /*1bdb0*/  SHF.R.S32.HI R27, RZ, 0x1f, R72 ;  /* 0x0000001fff1b7819 */ /* 0x000fe40000011448 */
[----:B------:R-:W-:Y:S02]  /*1bdc0*/  SHF.R.S32.HI R70, RZ, 0x7, R70 ;  /* 0x00000007ff467819 */ /* 0x000fe40000011446 */
[--C-:B---3--:R-:W-:Y:S02]  /*1bdd0*/  IADD3 R12, P2, P5, R12, R14, R65.reuse ;  /* 0x0000000e0c0c7210 */ /* 0x108fe40007d5e041 */
[----:B------:R-:W-:Y:S01]  /*1bde0*/  SHF.R.S32.HI R66, RZ, 0x1f, R65 ;  /* 0x0000001fff427819 */ /* 0x000fe20000011441 */
[----:B------:R-:W-:Y:S02]  /*1bdf0*/  IMAD.IADD R14, R9, 0x1, R15 ;  /* 0x00000001090e7824 */ /* 0x000fe400078e020f */
[----:B------:R-:W-:Y:S01]  /*1be00*/  IMAD.MOV R15, RZ, RZ, -R13 ;  /* 0x000000ffff0f7224 */ /* 0x000fe200078e0a0d */
[----:B------:R-:W-:-:S02]  /*1be10*/  IADD3.X R10, R73, R71, R66, P2, P5 ;  /* 0x00000047490a7210 */ /* 0x000fc400017ea442 */
[----:B------:R-:W-:Y:S02]  /*1be20*/  IADD3 R8, P2, P5, R13, R12, R8 ;  /* 0x0000000c0d087210 */ /* 0x000fe40007d5e008 */
[----:B------:R-:W-:Y:S01]  /*1be30*/  LEA.HI R12, R27, R72, RZ, 0x2 ;  /* 0x000000481b0c7211 */ /* 0x000fe200078f10ff */
[----:B------:R-:W-:Y:S01]  /*1be40*/  IMAD R15, R64, R15, R11 ;  /* 0x0000000f400f7224 */ /* 0x000fe200078e020b */
[----:B------:R-:W-:Y:S02]  /*1be50*/  SHF.R.S32.HI R9, RZ, 0x1f, R13 ;  /* 0x0000001fff097819 */ /* 0x000fe4000001140d */
[--C-:B------:R-:W-:Y:S02]  /*1be60*/  SHF.R.S32.HI R26, RZ, 0x2, R12.reuse ;  /* 0x00000002ff1a7819 */ /* 0x100fe4000001140c */
[----:B------:R-:W-:Y:S01]  /*1be70*/  SHF.R.S32.HI R63, RZ, 0x1f, R12 ;  /* 0x0000001fff3f7819 */ /* 0x000fe2000001140c */
[----:B------:R-:W-:Y:S01]  /*1be80*/  IMAD R7, R7, R15, RZ ;  /* 0x0000000f07077224 */ /* 0x000fe200078e02ff */
[----:B------:R-:W-:-:S02]  /*1be90*/  SHF.R.S32.HI R13, RZ, 0x1f, R15 ;  /* 0x0000001fff0d7819 */ /* 0x000fc4000001140f */
[----:B------:R-:W-:Y:S02]  /*1bea0*/  IADD3.X R9, R9, R10, R14, P2, P5 ;  /* 0x0000000a09097210 */ /* 0x000fe400017ea40e */
[----:B------:R-:W-:Y:S01]  /*1beb0*/  LEA.HI R63, R63, R26, RZ, 0x3 ;  /* 0x0000001a3f3f7211 */ /* 0x000fe200078f18ff */
[----:B------:R-:W-:Y:S01]  /*1bec0*/  IMAD.HI R10, R70, 0x55555556, RZ ;  /* 0x55555556460a7827 */ /* 0x000fe200078e02ff */
[----:B------:R-:W-:Y:S02]  /*1bed0*/  LEA.HI R27, R27, R72, RZ, 0x5 ;  /* 0x000000481b1b7211 */ /* 0x000fe400078f28ff */
[----:B------:R-:W-:Y:S01]  /*1bee0*/  LOP3.LUT R63, R63, 0xfffffff8, RZ, 0xc0, !PT ;  /* 0xfffffff83f3f7812 */ /* 0x000fe200078ec0ff */
[C---:B------:R-:W-:Y:S02]  /*1bef0*/  IMAD R7, R6.reuse, R13, R7 ;  /* 0x0000000d06077224 */ /* 0x040fe400078e0207 */
[----:B------:R-:W-:Y:S01]  /*1bf00*/  IMAD.WIDE.U32 R8, R6, R15, R8 ;  /* 0x0000000f06087225 */ /* 0x000fe200078e0008 */
[----:B------:R-:W-:-:S02]  /*1bf10*/  LEA.HI R13, R10, R10, RZ, 0x1 ;  /* 0x0000000a0a0d7211 */ /* 0x000fc400078f08ff */
[----:B------:R-:W-:Y:S01]  /*1bf20*/  SHF.R.S32.HI R27, RZ, 0x5, R27 ;  /* 0x00000005ff1b7819 */ /* 0x000fe2000001141b */
[----:B------:R-:W-:Y:S01]  /*1bf30*/  IMAD.IADD R6, R9, 0x1, R7 ;  /* 0x0000000109067824 */ /* 0x000fe200078e0207 */
[----:B0-----:R-:W-:Y:S01]  /*1bf40*/  LEA R10, P2, R8, R4, 0x2 ;  /* 0x00000004080a7211 */ /* 0x001fe200078410ff */
[----:B------:R-:W-:Y:S02]  /*1bf50*/  IMAD.IADD R26, R26, 0x1, -R63 ;  /* 0x000000011a1a7824 */ /* 0x000fe400078e0a3f */
[----:B------:R-:W-:Y:S01]  /*1bf60*/  IMAD R13, R13, -0x3, R70 ;  /* 0xfffffffd0d0d7824 */ /* 0x000fe200078e0246 */
[----:B-1----:R-:W-:Y:S01]  /*1bf70*/  LEA.HI.X R5, R8, R5, R6, 0x2, P2 ;  /* 0x0000000508057211 */ /* 0x002fe200010f1406 */
[----:B------:R-:W-:Y:S01]  /*1bf80*/  IMAD R26, R27, 0x10, R26 ;  /* 0x000000101b1a7824 */ /* 0x000fe200078e021a */
[----:B------:R-:W-:Y:S07]  /*1bf90*/  @P1 BRA `(.L_x_12408) ;  /* 0x0000000000101947 */ /* 0x000fee0003800000 */
[----:B------:R-:W-:Y:S05]  /*1bfa0*/  @!P0 BRA `(.L_x_12408) ;  /* 0x00000000000c8947 */ /* 0x000fea0003800000 */
[----:B------:R-:W2:Y:S04]  /*1bfb0*/  LDG.E R4, desc[UR44][R24.64] ;  /* 0x0000002c18047981 */ /* 0x000ea8000c1e1900 */
[----:B-----5:R-:W2:Y:S02]  /*1bfc0*/  LDG.E R69, desc[UR44][R24.64+0x4] ;  /* 0x0000042c18457981 */ /* 0x020ea4000c1e1900 */
[----:B--2---:R-:W-:-:S07]  /*1bfd0*/  IMAD.IADD R69, R69, 0x1, -R4 ;  /* 0x0000000145457824 */ /* 0x004fce00078e0a04 */
.L_x_12408:
[----:B------:R-:W-:Y:S01]  /*1bfe0*/  IMAD R12, R13, 0x40, R26 ;  /* 0x000000400d0c7824 */ /* 0x000fe200078e021a */
[----:B------:R-:W-:Y:S01]  /*1bff0*/  SHFL.IDX PT, R6, R10, RZ, 0x1c1f ;  /* 0x001c1fff0a067589 */ /* 0x000fe200000e0000 */
[----:B-----5:R-:W-:Y:S01]  /*1c000*/  IMAD R63, R69, R64, RZ ;  /* 0x00000040453f7224 */ /* 0x020fe200078e02ff */
[----:B------:R-:W-:Y:S01]  /*1c010*/  LOP3.LUT P0, RZ, R72, 0x3, RZ, 0xc0, !PT ;  /* 0x0000000348ff7812 */ /* 0x000fe2000780c0ff */
[----:B------:R-:W-:Y:S01]  /*1c020*/  IMAD.IADD R12, R12, 0x1, R85 ;  /* 0x000000010c0c7824 */ /* 0x000fe200078e0255 */
        /* <DEDUP_REMOVED lines=8> */
[----:B------:R-:W-:Y:S05]  /*1c0b0*/  @P3 BRA `(.L_x_12409) ;  /* 0x0000000400a03947 */ /* 0x000fea0003800000 */
[----:B------:R-:W-:Y:S01]  /*1c0c0*/  IMAD R5, R62, 0x40, R3 ;  /* 0x000000403e057824 */ /* 0x000fe200078e0203 */
[----:B------:R-:W1:Y:S01]  /*1c0d0*/  @P4 LDC R31, c[0x0][0xbf0] ;  /* 0x0002fc00ff1f4b82 */ /* 0x000e620000000800 */
[----:B------:R-:W-:Y:S02]  /*1c0e0*/  ULDC.64 UR4, c[0x0][0xaa0] ;  /* 0x0002a80000047ab9 */ /* 0x000fe40000000a00 */
[----:B------:R-:W-:-:S03]  /*1c0f0*/  IMAD.WIDE R20, R5, 0x2, R20 ;  /* 0x0000000205147825 */ /* 0x000fc600078e0214 */
[C---:B0-----:R-:W-:Y:S02]  /*1c100*/  IADD3 R9, P0, R20.reuse, 0x1800, RZ ;  /* 0x0000180014097810 */ /* 0x041fe40007f1e0ff */
        /* <DEDUP_REMOVED lines=18> */
[----:B------:R-:W-:Y:S02]  /*1c230*/  IMAD R66, R66, UR4, RZ ;  /* 0x0000000442427c24 */ /* 0x000fe4000f8e02ff */
[----:B------:R-:W-:Y:S01]  /*1c240*/  IMAD.X R25, RZ, RZ, R21, P0 ;  /* 0x000000ffff197224 */ /* 0x000fe200000e0615 */
[----:B------:R-:W-:-:S04]  /*1c250*/  SHF.R.U64 R0, R0, 0x3, RZ ;  /* 0x0000000300007819 */ /* 0x000fc800000012ff */
[----:B------:R-:W-:Y:S02]  /*1c260*/  LOP3.LUT R24, R0, R27, RZ, 0x3c, !PT ;  /* 0x0000001b00187212 */ /* 0x000fe400078e3cff */
[----:B------:R-:W0:Y:S01]  /*1c270*/  @P4 LDC R0, c[0x0][0xbec] ;  /* 0x0002fb00ff004b82 */ /* 0x000e220000000800 */
[C---:B------:R-:W-:Y:S02]  /*1c280*/  IMAD R29, R65.reuse, UR5, R66 ;  /* 0x00000005411d7c24 */ /* 0x040fe4000f8e0242 */
[----:B------:R-:W-:Y:S01]  /*1c290*/  IMAD.WIDE.U32 R20, R65, UR4, RZ ;  /* 0x0000000441147c25 */ /* 0x000fe2000f8e00ff */
[----:B------:R-:W-:-:S03]  /*1c2a0*/  ULDC.64 UR4, c[0x0][0xae8] ;  /* 0x0002ba0000047ab9 */ /* 0x000fc60000000a00 */
[----:B------:R-:W-:Y:S01]  /*1c2b0*/  IMAD R61, R61, 0x30, R62 ;  /* 0x000000303d3d7824 */ /* 0x000fe200078e023e */
[----:B------:R-:W-:Y:S01]  /*1c2c0*/  SHF.R.S32.HI R2, RZ, 0x1f, R67 ;  /* 0x0000001fff027819 */ /* 0x000fe20000011443 */
[----:B------:R-:W-:Y:S01]  /*1c2d0*/  IMAD.IADD R21, R21, 0x1, R29 ;  /* 0x0000000115157824 */ /* 0x000fe200078e021d */
[----:B------:R-:W5:Y:S01]  /*1c2e0*/  LD.E.128 R24, desc[UR44][R24.64] ;  /* 0x0000002c18187980 */ /* 0x000f62000c101d00 */
[----:B------:R-:W-:Y:S02]  /*1c2f0*/  IMAD.IADD R61, R85, 0x1, R61 ;  /* 0x00000001553d7824 */ /* 0x000fe400078e023d */
[C---:B------:R-:W-:Y:S01]  /*1c300*/  IMAD.WIDE.U32 R20, R84.reuse, UR4, R20 ;  /* 0x0000000454147c25 */ /* 0x040fe2000f8e0014 */
        /* <DEDUP_REMOVED lines=8> */
[----:B------:R-:W-:-:S02]  /*1c390*/  IMAD.MOV.U32 R29, RZ, RZ, R61 ;  /* 0x000000ffff1d7224 */ /* 0x000fc400078e003d */
[----:B------:R-:W-:Y:S02]  /*1c3a0*/  IMAD R2, R2, UR4, RZ ;  /* 0x0000000402027c24 */ /* 0x000fe4000f8e02ff */
[----:B------:R-:W-:-:S04]  /*1c3b0*/  IMAD.WIDE.U32 R20, R67, UR4, R20 ;  /* 0x0000000443147c25 */ /* 0x000fc8000f8e0014 */
[----:B0-----:R-:W-:-:S04]  /*1c3c0*/  @P4 IMAD.HI.U32 R0, R61, R0, RZ ;  /* 0x000000003d004227 */ /* 0x001fc800078e00ff */
[----:B------:R-:W-:Y:S01]  /*1c3d0*/  IMAD.IADD R62, R62, 0x1, R85 ;  /* 0x000000013e3e7824 */ /* 0x000fe200078e0255 */
[----:B------:R-:W-:Y:S01]  /*1c3e0*/  @P4 SHF.R.U32.HI R29, RZ, R31, R0 ;  /* 0x0000001fff1d4219 */ /* 0x000fe20000011600 */
[----:B------:R-:W-:Y:S01]  /*1c3f0*/  IMAD R31, R67, UR5, R2 ;  /* 0x00000005431f7c24 */ /* 0x000fe2000f8e0202 */
[----:B------:R-:W-:Y:S01]  /*1c400*/  ULDC.64 UR4, c[0x0][0xae0] ;  /* 0x0002b80000047ab9 */ /* 0x000fe20000000a00 */
[----:B------:R-:W-:Y:S01]  /*1c410*/  VIADD R2, R62, 0x60 ;  /* 0x000000603e027836 */ /* 0x000fe20000000000 */
[--C-:B------:R-:W-:Y:S01]  /*1c420*/  SHF.R.S32.HI R0, RZ, 0x1f, R29.reuse ;  /* 0x0000001fff007819 */ /* 0x100fe2000001141d */
[----:B------:R-:W-:Y:S02]  /*1c430*/  IMAD.MOV R33, RZ, RZ, -R29 ;  /* 0x000000ffff217224 */ /* 0x000fe400078e0a1d */
[----:B------:R-:W-:Y:S02]  /*1c440*/  IMAD.IADD R21, R21, 0x1, R31 ;  /* 0x0000000115157824 */ /* 0x000fe400078e021f */
[----:B------:R-:W-:-:S02]  /*1c450*/  IMAD R0, R0, UR4, RZ ;  /* 0x0000000400007c24 */ /* 0x000fc4000f8e02ff */
[----:B------:R-:W-:Y:S02]  /*1c460*/  IMAD R31, R64, R33, R61 ;  /* 0x00000021401f7224 */ /* 0x000fe400078e023d */
[C---:B------:R-:W-:Y:S02]  /*1c470*/  IMAD R33, R29.reuse, UR5, R0 ;  /* 0x000000051d217c24 */ /* 0x040fe4000f8e0200 */
[----:B------:R-:W-:Y:S01]  /*1c480*/  IMAD.WIDE.U32 R20, R29, UR4, R20 ;  /* 0x000000041d147c25 */ /* 0x000fe2000f8e0014 */
[----:B------:R-:W-:Y:S01]  /*1c490*/  SHF.R.S32.HI R0, RZ, 0x1f, R31 ;  /* 0x0000001fff007819 */ /* 0x000fe2000001141f */
[----:B------:R-:W-:Y:S02]  /*1c4a0*/  ULDC.64 UR4, c[0x0][0xad8] ;  /* 0x0002b60000047ab9 */ /* 0x000fe40000000a00 */
[----:B------:R-:W-:Y:S02]  /*1c4b0*/  IMAD.IADD R21, R21, 0x1, R33 ;  /* 0x0000000115157824 */ /* 0x000fe400078e0221 */
[----:B------:R-:W-:-:S02]  /*1c4c0*/  IMAD R0, R0, UR4, RZ ;  /* 0x0000000400007c24 */ /* 0x000fc4000f8e02ff */
[----:B------:R-:W-:-:S04]  /*1c4d0*/  IMAD.WIDE.U32 R20, R31, UR4, R20 ;  /* 0x000000041f147c25 */ /* 0x000fc8000f8e0014 */
[----:B------:R-:W-:Y:S01]  /*1c4e0*/  IMAD R29, R31, UR5, R0 ;  /* 0x000000051f1d7c24 */ /* 0x000fe2000f8e0200 */
[----:B------:R-:W-:Y:S01]  /*1c4f0*/  ULDC.64 UR4, c[0x0][0xa80] ;  /* 0x0002a00000047ab9 */ /* 0x000fe20000000a00 */
[----:B------:R-:W-:Y:S01]  /*1c500*/  VIADD R0, R62, 0x30 ;  /* 0x000000303e007836 */ /* 0x000fe20000000000 */
[----:B------:R-:W-:Y:S01]  /*1c510*/  LEA R32, P0, R20, UR4, 0x1 ;  /* 0x0000000414207c11 */ /* 0x000fe2000f8008ff */
[----:B------:R-:W-:Y:S01]  /*1c520*/  IMAD.IADD R21, R21, 0x1, R29 ;  /* 0x0000000115157824 */ /* 0x000fe200078e021d */
[----:B------:R-:W-:-:S03]  /*1c530*/  ULDC UR4, c[0x0][0xac8] ;  /* 0x0002b20000047ab9 */ /* 0x000fc60000000800 */
[----:B-1----:R-:W0:Y:S01]  /*1c540*/  SHFL.IDX PT, R28, R32, 0x1, 0x181f ;  /* 0x00381f00201c7f89 */ /* 0x002e2200000e0000 */
[----:B------:R-:W-:Y:S02]  /*1c550*/  LEA.HI.X R33, R20, UR5, R21, 0x1, P0 ;  /* 0x0000000514217c11 */ /* 0x000fe400080f0c15 */
[C---:B------:R-:W-:Y:S01]  /*1c560*/  ISETP.GE.AND P0, PT, R3.reuse, UR4, PT ;  /* 0x0000000403007c0c */ /* 0x040fe2000bf06270 */
[----:B------:R-:W1:Y:S03]  /*1c570*/  SHFL.IDX PT, R20, R32, RZ, 0x181f ;  /* 0x00181fff20147589 */ /* 0x000e6600000e0000 */
[-C--:B------:R-:W-:Y:S01]  /*1c580*/  ISETP.GE.OR P1, PT, R62, R63.reuse, P0 ;  /* 0x0000003f3e00720c */ /* 0x080fe20000726670 */
[----:B------:R-:W1:Y:S01]  /*1c590*/  SHFL.IDX PT, R30, R32, 0x2, 0x181f ;  /* 0x00581f00201e7f89 */ /* 0x000e6200000e0000 */
[-C--:B------:R-:W-:Y:S01]  /*1c5a0*/  ISETP.GE.OR P2, PT, R0, R63.reuse, P0 ;  /* 0x0000003f0000720c */ /* 0x080fe20000746670 */
[----:B------:R-:W-:Y:S01]  /*1c5b0*/  VIADD R0, R18, 0x13220 ;  /* 0x0001322012007836 */ /* 0x000fe20000000000 */
[----:B------:R-:W-:Y:S01]  /*1c5c0*/  ISETP.GE.OR P3, PT, R2, R63, P0 ;  /* 0x0000003f0200720c */ /* 0x000fe20000766670 */
[----:B------:R-:W1:Y:S03]  /*1c5d0*/  SHFL.IDX PT, R21, R33, RZ, 0x181f ;  /* 0x00181fff21157589 */ /* 0x000e6600000e0000 */
[----:B------:R-:W-:Y:S01]  /*1c5e0*/  PRMT R0, RZ, 0x654, R0 ;  /* 0x00000654ff007816 */ /* 0x000fe20000000000 */
[----:B------:R-:W1:Y:S03]  /*1c5f0*/  SHFL.IDX PT, R29, R33, 0x1, 0x181f ;  /* 0x00381f00211d7f89 */ /* 0x000e6600000e0000 */
[----:B------:R1:W-:Y:S01]  /*1c600*/  SYNCS.ARRIVE.TRANS64.RED.A1T0 RZ, [R0+URZ], RZ ;  /* 0x000000ff00ff79a7 */ /* 0x0003e2000810043f */
[----:B------:R-:W1:Y:S02]  /*1c610*/  SHFL.IDX PT, R31, R33, 0x2, 0x181f ;  /* 0x00581f00211f7f89 */ /* 0x000e6400000e0000 */
[----:B0-----:R-:W-:-:S02]  /*1c620*/  @!P2 LEA R28, P5, R3, R28, 0x1 ;  /* 0x0000001c031ca211 */ /* 0x001fc400078a08ff */
[----:B------:R0:W0:Y:S01]  /*1c630*/  SHFL.IDX PT, R2, R32, 0x3, 0x181f ;  /* 0x00781f0020027f89 */ /* 0x00002200000e0000 */
[----:B-1----:R-:W-:Y:S01]  /*1c640*/  VIADD R0, R62, 0x90 ;  /* 0x000000903e007836 */ /* 0x002fe20000000000 */
[C---:B------:R-:W-:Y:S02]  /*1c650*/  @!P1 LEA R20, P4, R3.reuse, R20, 0x1 ;  /* 0x0000001403149211 */ /* 0x040fe400078808ff */
[----:B------:R-:W1:Y:S01]  /*1c660*/  SHFL.IDX PT, R33, R33, 0x3, 0x181f ;  /* 0x00781f0021217f89 */ /* 0x000e6200000e0000 */
[C---:B------:R-:W-:Y:S02]  /*1c670*/  @!P3 LEA R30, P6, R3.reuse, R30, 0x1 ;  /* 0x0000001e031eb211 */ /* 0x040fe400078c08ff */
[----:B------:R-:W-:Y:S02]  /*1c680*/  ISETP.GE.OR P0, PT, R0, R63, P0 ;  /* 0x0000003f0000720c */ /* 0x000fe40000706670 */
[C-C-:B------:R-:W-:Y:S02]  /*1c690*/  @!P1 LEA.HI.X R21, R3.reuse, R21, R60.reuse, 0x1, P4 ;  /* 0x0000001503159211 */ /* 0x140fe400020f0c3c */
[----:B------:R-:W-:-:S02]  /*1c6a0*/  @!P2 LEA.HI.X R29, R3, R29, R60, 0x1, P5 ;  /* 0x0000001d031da211 */ /* 0x000fc400028f0c3c */
[----:B------:R-:W-:Y:S01]  /*1c6b0*/  @!P3 LEA.HI.X R31, R3, R31, R60, 0x1, P6 ;  /* 0x0000001f031fb211 */ /* 0x000fe200030f0c3c */
[----:B--2---:R2:W-:Y:S04]  /*1c6c0*/  @!P1 ST.E.128 desc[UR44][R20.64], R4 ;  /* 0x0000000414009985 */ /* 0x0045e8000c101d2c */
[----:B---3--:R2:W-:Y:S04]  /*1c6d0*/  @!P2 ST.E.128 desc[UR44][R28.64], R8 ;  /* 0x000000081c00a985 */ /* 0x0085e8000c101d2c */
[----:B----4-:R2:W-:Y:S01]  /*1c6e0*/  @!P3 ST.E.128 desc[UR44][R30.64], R12 ;  /* 0x0000000c1e00b985 */ /* 0x0105e2000c101d2c */
[----:B01----:R-:W-:Y:S05]  /*1c6f0*/  @P0 BRA `(.L_x_12410) ;  /* 0x00000010008c0947 */ /* 0x003fea0003800000 */
[----:B------:R-:W-:-:S04]  /*1c700*/  LEA R2, P0, R3, R2, 0x1 ;  /* 0x0000000203027211 */ /* 0x000fc800078008ff */
[----:B------:R-:W-:-:S05]  /*1c710*/  LEA.HI.X R3, R3, R33, R60, 0x1, P0 ;  /* 0x0000002103037211 */ /* 0x000fca00000f0c3c */
[----:B-----5:R4:W-:Y:S01]  /*1c720*/  ST.E.128 desc[UR44][R2.64], R24 ;  /* 0x0000001802007985 */ /* 0x0209e2000c101d2c */
[----:B------:R-:W-:Y:S05]  /*1c730*/  BRA `(.L_x_12410) ;  /* 0x00000010007c7947 */ /* 0x000fea0003800000 */
.L_x_12409:
[----:B------:R-:W2:Y:S01]  /*1c740*/  LDL R68, [R1+0x18] ;  /* 0x0000180001447983 */ /* 0x000ea20000100800 */
[----:B0-----:R-:W0:Y:S01]  /*1c750*/  @P4 LDC R6, c[0x0][0xbec] ;  /* 0x0002fb00ff064b82 */ /* 0x001e220000000800 */
[----:B------:R-:W-:Y:S01]  /*1c760*/  ULDC.64 UR4, c[0x0][0xb08] ;  /* 0x0002c20000047ab9 */ /* 0x000fe20000000a00 */
[----:B------:R-:W-:Y:S01]  /*1c770*/  SHF.R.S32.HI R0, RZ, 0x1f, R67 ;  /* 0x0000001fff007819 */ /* 0x000fe20000011443 */
[----:B------:R-:W-:Y:S01]  /*1c780*/  IMAD R66, R66, UR4, RZ ;  /* 0x0000000442427c24 */ /* 0x000fe2000f8e02ff */
[----:B------:R-:W-:Y:S01]  /*1c790*/  ULDC.64 UR6, c[0x0][0xb30] ;  /* 0x0002cc0000067ab9 */ /* 0x000fe20000000a00 */
[----:B------:R-:W-:-:S03]  /*1c7a0*/  IMAD.WIDE.U32 R2, R65, UR4, RZ ;  /* 0x0000000441027c25 */ /* 0x000fc6000f8e00ff */
[----:B------:R-:W1:Y:S01]  /*1c7b0*/  @P4 LDC R9, c[0x0][0xbf0] ;  /* 0x0002fc00ff094b82 */ /* 0x000e620000000800 */
[----:B------:R-:W-:Y:S01]  /*1c7c0*/  IMAD R65, R65, UR5, R66 ;  /* 0x0000000541417c24 */ /* 0x000fe2000f8e0242 */
[----:B------:R-:W-:-:S03]  /*1c7d0*/  ULDC.64 UR4, c[0x0][0xb38] ;  /* 0x0002ce0000047ab9 */ /* 0x000fc60000000a00 */
[----:B------:R-:W-:Y:S02]  /*1c7e0*/  IMAD.IADD R3, R3, 0x1, R65 ;  /* 0x0000000103037824 */ /* 0x000fe400078e0241 */
[----:B------:R-:W-:-:S04]  /*1c7f0*/  IMAD.WIDE.U32 R2, R84, UR4, R2 ;  /* 0x0000000454027c25 */ /* 0x000fc8000f8e0002 */
[----:B------:R-:W-:Y:S01]  /*1c800*/  IMAD R3, R84, UR5, R3 ;  /* 0x0000000554037c24 */ /* 0x000fe2000f8e0203 */
[----:B------:R-:W-:Y:S02]  /*1c810*/  ULDC.64 UR4, c[0x0][0xb40] ;  /* 0x0002d00000047ab9 */ /* 0x000fe40000000a00 */
[----:B------:R-:W-:Y:S02]  /*1c820*/  IMAD R0, R0, UR4, RZ ;  /* 0x0000000400007c24 */ /* 0x000fe4000f8e02ff */
[----:B0-----:R-:W-:-:S04]  /*1c830*/  @P4 IMAD.HI.U32 R6, R11, R6, RZ ;  /* 0x000000060b064227 */ /* 0x001fc800078e00ff */
[C---:B------:R-:W-:Y:S02]  /*1c840*/  IMAD R7, R67.reuse, UR5, R0 ;  /* 0x0000000543077c24 */ /* 0x040fe4000f8e0200 */
[----:B------:R-:W-:Y:S01]  /*1c850*/  IMAD.WIDE.U32 R2, R67, UR4, R2 ;  /* 0x0000000443027c25 */ /* 0x000fe2000f8e0002 */
[----:B------:R-:W-:-:S03]  /*1c860*/  ULDC.64 UR4, c[0x0][0xb48] ;  /* 0x0002d20000047ab9 */ /* 0x000fc60000000a00 */
[----:B------:R-:W-:Y:S01]  /*1c870*/  IMAD.MOV.U32 R5, RZ, RZ, R11 ;  /* 0x000000ffff057224 */ /* 0x000fe200078e000b */
[----:B-1----:R-:W-:Y:S01]  /*1c880*/  @P4 SHF.R.U32.HI R5, RZ, R9, R6 ;  /* 0x00000009ff054219 */ /* 0x002fe20000011606 */
        /* <DEDUP_REMOVED lines=73> */
.L_x_12412:
[----:B------:R-:W-:Y:S05]  /*1cd20*/  BSYNC B1 ;  /* 0x0000000000017941 */ /* 0x000fea0003800000 */
.L_x_12411:
        /* <DEDUP_REMOVED lines=11> */
[-C--:B------:R-:W-:Y:S02]  /*1cde0*/  @!P4 LEA R4, P5, R21, R6.reuse, 0x2 ;  /* 0x000000061504c211 */ /* 0x080fe400078a10ff */
        /* <DEDUP_REMOVED lines=22> */
[----:B-1----:R-:W-:-:S04]  /*1cf50*/  LEA R2, P0, R69, R6, 0x2 ;  /* 0x0000000645027211 */ /* 0x002fc800078010ff */
[----:B------:R-:W-:-:S05]  /*1cf60*/  LEA.HI.X R3, R69, R7, R64, 0x2, P0 ;  /* 0x0000000745037211 */ /* 0x000fca00000f1440 */
[----:B------:R0:W-:Y:S01]  /*1cf70*/  ST.E.64 desc[UR44][R2.64], R58 ;  /* 0x0000003a02007985 */ /* 0x0001e2000c101b2c */
[----:B------:R-:W-:Y:S05]  /*1cf80*/  BRA `(.L_x_12410) ;  /* 0x0000000800687947 */ /* 0x000fea0003800000 */
.L_x_12407:
[----:B------:R-:W2:Y:S01]  /*1cf90*/  LDL R2, [R1+0x64] ;  /* 0x0000640001027983 */ /* 0x000ea20000100800 */
[----:B------:R-:W-:Y:S01]  /*1cfa0*/  ULDC.64 UR4, c[0x0][0xc08] ;  /* 0x0003020000047ab9 */ /* 0x000fe20000000a00 */
[----:B------:R-:W2:Y:S01]  /*1cfb0*/  LDC.64 R4, c[0x0][0xc00] ;  /* 0x00030000ff047b82 */ /* 0x000ea20000000a00 */
[----:B------:R-:W-:Y:S01]  /*1cfc0*/  ISETP.NE.U32.AND P0, PT, RZ, UR4, PT ;  /* 0x00000004ff007c0c */ /* 0x000fe2000bf05070 */
[----:B------:R-:W-:-:S03]  /*1cfd0*/  IMAD.MOV.U32 R15, RZ, RZ, RZ ;  /* 0x000000ffff0f7224 */ /* 0x000fc600078e00ff */
[----:B------:R-:W-:Y:S01]  /*1cfe0*/  ISETP.NE.AND.EX P1, PT, RZ, UR5, PT, P0 ;  /* 0x00000005ff007c0c */ /* 0x000fe2000bf25300 */
[----:B------:R-:W-:Y:S02]  /*1cff0*/  ULDC.64 UR4, c[0x0][0xc00] ;  /* 0x0003000000047ab9 */ /* 0x000fe40000000a00 */
[----:B------:R-:W-:-:S04]  /*1d000*/  ISETP.NE.U32.AND P0, PT, RZ, UR4, PT ;  /* 0x00000004ff007c0c */ /* 0x000fc8000bf05070 */
[----:B------:R-:W-:-:S06]  /*1d010*/  ISETP.NE.AND.EX P0, PT, RZ, UR5, PT, P0 ;  /* 0x00000005ff007c0c */ /* 0x000fcc000bf05300 */
[----:B-1----:R-:W1:Y:S01]  /*1d020*/  @P1 LDC.64 R6, c[0x0][0xc08] ;  /* 0x00030200ff061b82 */ /* 0x002e620000000a00 */
[----:B------:R-:W-:Y:S02]  /*1d030*/  ULDC UR4, c[0x0][0xa88] ;  /* 0x0002a20000047ab9 */ /* 0x000fe40000000800 */
[----:B------:R-:W-:Y:S02]  /*1d040*/  IMAD.U32 R0, RZ, RZ, UR4 ;  /* 0x00000004ff007e24 */ /* 0x000fe4000f8e00ff */
[----:B--2---:R-:W-:-:S04]  /*1d050*/  IMAD.WIDE R4, R2, 0x4, R4 ;  /* 0x0000000402047825 */ /* 0x004fc800078e0204 */
[----:B-1----:R-:W-:Y:S01]  /*1d060*/  @P1 IMAD.WIDE R6, R2, 0x4, R6 ;  /* 0x0000000402061825 */ /* 0x002fe200078e0206 */
[----:B------:R1:W5:Y:S04]  /*1d070*/  @P0 LDG.E R15, desc[UR44][R4.64] ;  /* 0x0000002c040f0981 */ /* 0x000368000c1e1900 */
[----:B------:R1:W5:Y:S01]  /*1d080*/  @P1 LDG.E R0, desc[UR44][R6.64] ;  /* 0x0000002c06001981 */ /* 0x000362000c1e1900 */
[----:B------:R-:W-:Y:S02]  /*1d090*/  ISETP.GT.AND P3, PT, R63, 0xbf, PT ;  /* 0x000000bf3f00780c */ /* 0x000fe40003f64270 */
[----:B------:R-:W-:Y:S02]  /*1d0a0*/  ISETP.GT.AND P2, PT, R79, 0x1, PT ;  /* 0x000000014f00780c */ /* 0x000fe40003f44270 */
[----:B------:R-:W-:Y:S01]  /*1d0b0*/  SHF.R.S32.HI R20, RZ, 0x1f, R2 ;  /* 0x0000001fff147819 */ /* 0x000fe20000011402 */
[----:B------:R-:W-:Y:S10]  /*1d0c0*/  @P1 BRA `(.L_x_12413) ;  /* 0x0000000000101947 */ /* 0x000ff40003800000 */
[----:B------:R-:W-:Y:S05]  /*1d0d0*/  @!P0 BRA `(.L_x_12413) ;  /* 0x00000000000c8947 */ /* 0x000fea0003800000 */
[----:B-1----:R-:W2:Y:S04]  /*1d0e0*/  LDG.E R7, desc[UR44][R4.64] ;  /* 0x0000002c04077981 */ /* 0x002ea8000c1e1900 */
[----:B-----5:R-:W2:Y:S02]  /*1d0f0*/  LDG.E R0, desc[UR44][R4.64+0x4] ;  /* 0x0000042c04007981 */ /* 0x020ea4000c1e1900 */
[----:B--2---:R-:W-:-:S07]  /*1d100*/  IMAD.IADD R0, R0, 0x1, -R7 ;  /* 0x0000000100007824 */ /* 0x004fce00078e0a07 */
.L_x_12413:
[----:B------:R-:W-:Y:S01]  /*1d110*/  BSSY B1, `(.L_x_12414) ;  /* 0x0000038000017945 */ /* 0x000fe20003800000 */
[----:B------:R-:W-:Y:S02]  /*1d120*/  SEL R25, R2, RZ, !P0 ;  /* 0x000000ff02197207 */ /* 0x000fe40004000000 */
[----:B------:R-:W-:Y:S02]  /*1d130*/  SEL R20, R20, RZ, !P0 ;  /* 0x000000ff14147207 */ /* 0x000fe40004000000 */
[----:B-----5:R-:W-:Y:S01]  /*1d140*/  SHF.R.S32.HI R14, RZ, 0x1f, R15 ;  /* 0x0000001fff0e7819 */ /* 0x020fe2000001140f */
[----:B------:R-:W-:Y:S06]  /*1d150*/  @P3 BRA `(.L_x_12415) ;  /* 0x0000000000cc3947 */ /* 0x000fec0003800000 */
[----:B-1----:R-:W2:Y:S01]  /*1d160*/  LDL R4, [R1+0x1c] ;  /* 0x00001c0001047983 */ /* 0x002ea20000100800 */
        /* <DEDUP_REMOVED lines=13> */
[----:B0-----:R-:W0:Y:S08]  /*1d240*/  LDC.64 R8, c[0x0][R24+0x220] ;  /* 0x0000880018087b82 */ /* 0x001e300000000a00 */
[----:B------:R-:W2:Y:S08]  /*1d250*/  LDC.64 R4, c[0x0][R24+0x218] ;  /* 0x0000860018047b82 */ /* 0x000eb00000000a00 */
[----:B------:R-:W4:Y:S08]  /*1d260*/  LDC.64 R10, c[0x0][R24+0x228] ;  /* 0x00008a00180a7b82 */ /* 0x000f300000000a00 */
[----:B------:R-:W5:Y:S08]  /*1d270*/  LDC.64 R6, c[0x0][R24+0x210] ;  /* 0x0000840018067b82 */ /* 0x000f700000000a00 */
[----:B------:R-:W4:Y:S08]  /*1d280*/  @P0 LDC R2, c[0x0][0xbec] ;  /* 0x0002fb00ff020b82 */ /* 0x000f300000000800 */
[----:B------:R-:W5:Y:S01]  /*1d290*/  @P0 LDC R35, c[0x0][0xbf0] ;  /* 0x0002fc00ff230b82 */ /* 0x000f620000000800 */
[----:B0-----:R-:W-:-:S07]  /*1d2a0*/  IMAD R9, R9, R25, RZ ;  /* 0x0000001909097224 */ /* 0x001fce00078e02ff */
[----:B-1----:R-:W0:Y:S01]  /*1d2b0*/  @!P3 LDC R30, c[0x0][0xb50] ;  /* 0x0002d400ff1ebb82 */ /* 0x002e220000000800 */
        /* <DEDUP_REMOVED lines=29> */
.L_x_12415:
[----:B------:R-:W-:Y:S05]  /*1d490*/  BSYNC B1 ;  /* 0x0000000000017941 */ /* 0x000fea0003800000 */
.L_x_12414:
[----:B------:R-:W-:Y:S05]  /*1d4a0*/  @P2 BRA `(.L_x_12410) ;  /* 0x0000000400202947 */ /* 0x000fea0003800000 */
[----:B------:R-:W3:Y:S01]  /*1d4b0*/  LDL.LU R12, [R1+0x44] ;  /* 0x00004400010c7983 */ /* 0x000ee20000300800 */
[----:B------:R-:W4:Y:S01]  /*1d4c0*/  LDC R13, c[0x0][0xbe8] ;  /* 0x0002fa00ff0d7b82 */ /* 0x000f220000000800 */
[----:B------:R-:W-:Y:S01]  /*1d4d0*/  ULDC.64 UR4, c[0x0][0xaa0] ;  /* 0x0002a80000047ab9 */ /* 0x000fe20000000a00 */
[----:B------:R-:W-:Y:S01]  /*1d4e0*/  IMAD R61, R61, 0x30, R62 ;  /* 0x000000303d3d7824 */ /* 0x000fe200078e023e */
[----:B0-----:R-:W5:Y:S01]  /*1d4f0*/  LDL.LU R10, [R1+0x1c] ;  /* 0x00001c00010a7983 */ /* 0x001f620000300800 */
[----:B------:R-:W-:Y:S01]  /*1d500*/  IMAD R2, R14, UR4, RZ ;  /* 0x000000040e027c24 */ /* 0x000fe2000f8e02ff */
[----:B------:R-:W-:Y:S01]  /*1d510*/  ULDC.64 UR6, c[0x0][0xaf0] ;  /* 0x0002bc0000067ab9 */ /* 0x000fe20000000a00 */
[----:B-12---:R-:W-:-:S04]  /*1d520*/  IMAD.WIDE.U32 R4, R15, UR4, RZ ;  /* 0x000000040f047c25 */ /* 0x006fc8000f8e00ff */
[----:B------:R-:W-:Y:S01]  /*1d530*/  IMAD R7, R15, UR5, R2 ;  /* 0x000000050f077c24 */ /* 0x000fe2000f8e0202 */
[----:B------:R-:W-:Y:S01]  /*1d540*/  ULDC.64 UR4, c[0x0][0xae8] ;  /* 0x0002ba0000047ab9 */ /* 0x000fe20000000a00 */
[----:B------:R-:W-:Y:S02]  /*1d550*/  IMAD R6, R20, UR6, RZ ;  /* 0x0000000614067c24 */ /* 0x000fe4000f8e02ff */
[----:B------:R-:W-:Y:S01]  /*1d560*/  IMAD.IADD R5, R5, 0x1, R7 ;  /* 0x0000000105057824 */ /* 0x000fe200078e0207 */
[----:B----4-:R-:W-:-:S13]  /*1d570*/  ISETP.NE.AND P0, PT, R13, 0x1, PT ;  /* 0x000000010d00780c */ /* 0x010fda0003f05270 */
[----:B------:R-:W0:Y:S08]  /*1d580*/  @P0 LDC R9, c[0x0][0xbec] ;  /* 0x0002fb00ff090b82 */ /* 0x000e300000000800 */
[----:B------:R-:W1:Y:S01]  /*1d590*/  @P0 LDC R11, c[0x0][0xbf0] ;  /* 0x0002fc00ff0b0b82 */ /* 0x000e620000000800 */
[----:B---3--:R-:W-:-:S04]  /*1d5a0*/  IMAD.WIDE.U32 R4, R12, UR4, R4 ;  /* 0x000000040c047c25 */ /* 0x008fc8000f8e0004 */
[----:B-----5:R-:W-:Y:S02]  /*1d5b0*/  IMAD.IADD R8, R10, 0x1, R61 ;  /* 0x000000010a087824 */ /* 0x020fe400078e023d */
        /* <DEDUP_REMOVED lines=16> */
[----:B------:R-:W-:Y:S02]  /*1d6c0*/  IMAD R2, R2, UR4, RZ ;  /* 0x0000000402027c24 */ /* 0x000fe4000f8e02ff */
[----:B------:R-:W-:Y:S02]  /*1d6d0*/  IMAD.IADD R5, R5, 0x1, R11 ;  /* 0x0000000105057824 */ /* 0x000fe400078e020b */
[C---:B------:R-:W-:Y:S02]  /*1d6e0*/  IMAD R7, R9.reuse, UR5, R2 ;  /* 0x0000000509077c24 */ /* 0x040fe4000f8e0202 */
[----:B------:R-:W-:Y:S01]  /*1d6f0*/  IMAD.WIDE.U32 R4, R9, UR4, R4 ;  /* 0x0000000409047c25 */ /* 0x000fe2000f8e0004 */
[----:B------:R-:W-:-:S03]  /*1d700*/  ULDC.64 UR4, c[0x0][0xa80] ;  /* 0x0002a00000047ab9 */ /* 0x000fc60000000a00 */
[----:B------:R-:W-:Y:S01]  /*1d710*/  IMAD.IADD R5, R5, 0x1, R7 ;  /* 0x0000000105057824 */ /* 0x000fe200078e0207 */
[----:B------:R-:W-:Y:S01]  /*1d720*/  LEA R6, P0, R4, UR4, 0x1 ;  /* 0x0000000404067c11 */ /* 0x000fe2000f8008ff */
[----:B------:R-:W-:Y:S01]  /*1d730*/  IMAD.IADD R62, R62, 0x1, R10 ;  /* 0x000000013e3e7824 */ /* 0x000fe200078e020a */
[----:B------:R-:W-:Y:S01]  /*1d740*/  ULDC UR4, c[0x0][0xac8] ;  /* 0x0002b20000047ab9 */ /* 0x000fe20000000800 */
[----:B------:R-:W-:Y:S01]  /*1d750*/  IMAD R13, R0, R13, RZ ;  /* 0x0000000d000d7224 */ /* 0x000fe200078e02ff */
        /* <DEDUP_REMOVED lines=17> */
[----:B------:R-:W0:Y:S01]  /*1d870*/  SHFL.IDX PT, R11, R10, 0x3, 0x181f ;  /* 0x00781f000a0b7f89 */ /* 0x000e2200000e0000 */
        /* <DEDUP_REMOVED lines=11> */
.L_x_12410:
[----:B------:R-:W-:Y:S05]  /*1d930*/  BSYNC B0 ;  /* 0x0000000000007941 */ /* 0x000fea0003800000 */
.L_x_12406:
[----:B------:R-:W3:Y:S01]  /*1d940*/  LDL R0, [R1+0x5c] ;  /* 0x00005c0001007983 */ /* 0x000ee20000100800 */
[----:B------:R-:W-:Y:S02]  /*1d950*/  ULDC UR4, c[0x0][0xc3c] ;  /* 0x00030f0000047ab9 */ /* 0x000fe40000000800 */
[----:B---3--:R-:W-:-:S13]  /*1d960*/  ISETP.GE.AND P0, PT, R0, UR4, PT ;  /* 0x0000000400007c0c */ /* 0x008fda000bf06270 */
[----:B------:R-:W-:Y:S05]  /*1d970*/  @!P0 BRA `(.L_x_12416) ;  /* 0xfffffe3400888947 */ /* 0x000fea000383ffff */
[----:B------:R-:W-:Y:S05]  /*1d980*/  BRA `(.L_x_12235) ;  /* 0x00000074003c7947 */ /* 0x000fea0003800000 */
.L_x_12233:
[----:B------:R-:W-:-:S08]  /*1d990*/  NOP ;  /* 0x0000000000007918 */ /* 0x000fd00000000000 */
[----:B0-----:R-:W0:-:S00]  /*1d9a0*/  USETMAXREG.DEALLOC.CTAPOOL 0x20 ;  /* 0x00000020000079c8 */ /* 0x001e0000080e0500 */
        /* <DEDUP_REMOVED lines=14> */
.L_x_12417:
        /* <DEDUP_REMOVED lines=44> */
.L_x_12421:
        /* <DEDUP_REMOVED lines=37> */
.L_x_12419:
        /* <DEDUP_REMOVED lines=13> */
.L_x_12422:
        /* <DEDUP_REMOVED lines=17> */
[----:B------:R-:W-:Y:S02]  /*1e180*/  IMAD.MOV R11, RZ, RZ, -R10 ;  /* 0x000000ffff0b7224 */ /* 0x000fe400078e0a0a */
        /* <DEDUP_REMOVED lines=17> */
[----:B------:R-:W-:Y:S01]  /*1e2a0*/  IMAD.MOV.U32 R2, RZ, RZ, R8 ;  /* 0x000000ffff027224 */ /* 0x000fe200078e0008 */
[----:B------:R-:W-:-:S03]  /*1e2b0*/  IABS R8, R6 ;  /* 0x0000000600087213 */ /* 0x000fc60000000000 */
[----:B------:R-:W-:Y:S02]  /*1e2c0*/  IMAD R9, R2, R5, RZ ;  /* 0x0000000502097224 */ /* 0x000fe400078e02ff */
[----:B------:R-:W-:Y:S02]  /*1e2d0*/  IMAD.MOV.U32 R2, RZ, RZ, RZ ;  /* 0x000000ffff027224 */ /* 0x000fe400078e00ff */
[----:B------:R-:W-:Y:S02]  /*1e2e0*/  IMAD.MOV R8, RZ, RZ, -R8 ;  /* 0x000000ffff087224 */ /* 0x000fe400078e0a08 */
[----:B------:R-:W-:Y:S01]  /*1e2f0*/  IMAD.HI.U32 R2, R3, R9, R2 ;  /* 0x0000000903027227 */ /* 0x000fe200078e0002 */
[----:B------:R-:W-:-:S05]  /*1e300*/  IABS R3, R7 ;  /* 0x0000000700037213 */ /* 0x000fca0000000000 */
        /* <DEDUP_REMOVED lines=19> */
.L_x_12423:
        /* <DEDUP_REMOVED lines=33> */
[----:B------:R-:W-:-:S04]  /*1e650*/  VIADDMNMX R7, R7, UR5, R8, PT ;  /* 0x0000000507077c46 */ /* 0x000fc8000b800108 */
[----:B------:R-:W-:Y:S01]  /*1e660*/  IABS R8, R7 ;  /* 0x0000000700087213 */ /* 0x000fe20000000000 */
[----:B------:R-:W-:-:S03]  /*1e670*/  IMAD.MOV R26, RZ, RZ, -R7 ;  /* 0x000000ffff1a7224 */ /* 0x000fc600078e0a07 */
[----:B------:R-:W0:Y:S08]  /*1e680*/  I2F.RP R9, R8 ;  /* 0x0000000800097306 */ /* 0x000e300000209400 */
[----:B0-----:R-:W0:Y:S02]  /*1e690*/  MUFU.RCP R9, R9 ;  /* 0x0000000900097308 */ /* 0x001e240000001000 */
[----:B0-----:R-:W-:Y:S01]  /*1e6a0*/  VIADD R3, R9, 0xffffffe ;  /* 0x0ffffffe09037836 */ /* 0x001fe20000000000 */
[----:B------:R-:W-:-:S05]  /*1e6b0*/  IABS R9, R7 ;  /* 0x0000000700097213 */ /* 0x000fca0000000000 */
[----:B------:R-:W0:Y:S02]  /*1e6c0*/  F2I.FTZ.U32.TRUNC.NTZ R3, R3 ;  /* 0x0000000300037305 */ /* 0x000e24000021f000 */
[----:B0-----:R-:W-:-:S04]  /*1e6d0*/  IMAD.MOV R11, RZ, RZ, -R3 ;  /* 0x000000ffff0b7224 */ /* 0x001fc800078e0a03 */
        /* <DEDUP_REMOVED lines=16> */
[----:B------:R-:W-:-:S05]  /*1e7e0*/  @!P1 LOP3.LUT R2, RZ, R7, RZ, 0x33, !PT ;  /* 0x00000007ff029212 */ /* 0x000fca00078e33ff */
[----:B------:R-:W-:-:S07]  /*1e7f0*/  IMAD R26, R2, R26, R3 ;  /* 0x0000001a021a7224 */ /* 0x000fce00078e0203 */
.L_x_12424:
[----:B------:R-:W-:-:S05]  /*1e800*/  LOP3.LUT R2, RZ, R2, RZ, 0x33, !PT ;  /* 0x00000002ff027212 */ /* 0x000fca00078e33ff */
[----:B------:R-:W-:Y:S01]  /*1e810*/  IMAD.IADD R25, R25, 0x1, R2 ;  /* 0x0000000119197824 */ /* 0x000fe200078e0202 */
[----:B------:R-:W-:Y:S06]  /*1e820*/  BRA `(.L_x_12425) ;  /* 0x00000000000c7947 */ /* 0x000fec0003800000 */
.L_x_12420:
[----:B------:R-:W-:Y:S02]  /*1e830*/  IMAD.MOV.U32 R25, RZ, RZ, RZ ;  /* 0x000000ffff197224 */ /* 0x000fe400078e00ff */
[----:B------:R-:W-:Y:S02]  /*1e840*/  IMAD.U32 R24, RZ, RZ, UR6 ;  /* 0x00000006ff187e24 */ /* 0x000fe4000f8e00ff */
[----:B------:R-:W-:-:S07]  /*1e850*/  IMAD.MOV.U32 R26, RZ, RZ, RZ ;  /* 0x000000ffff1a7224 */ /* 0x000fce00078e00ff */
.L_x_12425:
[----:B------:R-:W-:-:S13]  /*1e860*/  ISETP.NE.AND P0, PT, R0, RZ, PT ;  /* 0x000000ff0000720c */ /* 0x000fda0003f05270 */
[----:B------:R-:W0:Y:S01]  /*1e870*/  @!P0 S2R R3, SR_CgaCtaId ;  /* 0x0000000000038919 */ /* 0x000e220000008800 */
[----:B------:R-:W-:-:S04]  /*1e880*/  @!P0 MOV R0, 0x400 ;  /* 0x0000040000008802 */ /* 0x000fc80000000f00 */
[----:B0-----:R-:W-:-:S05]  /*1e890*/  @!P0 LEA R0, R3, R0, 0x18 ;  /* 0x0000000003008211 */ /* 0x001fca00078ec0ff */
[----:B------:R1:W-:Y:S01]  /*1e8a0*/  @!P0 STS.128 [R0+0x132d0], R24 ;  /* 0x0132d01800008388 */ /* 0x0003e20000000c00 */
[----:B------:R-:W-:Y:S06]  /*1e8b0*/  BAR.ARV 0x5, 0x200 ;  /* 0x0148000000007b1d */ /* 0x000fec0000002000 */
.L_x_12418:
        /* <DEDUP_REMOVED lines=25> */
[----:B------:R-:W-:Y:S01]  /*1ea50*/  IMAD.SHL.U32 R6, R9, 0x4, RZ ;  /* 0x0000000409067824 */ /* 0x000fe200078e00ff */
[----:B------:R-:W-:Y:S01]  /*1ea60*/  LOP3.LUT R5, R5, 0x10, R9, 0xf8, !PT ;  /* 0x0000001005057812 */ /* 0x000fe200078ef809 */
[----:B---3--:R-:W-:Y:S01]  /*1ea70*/  ULEA UR4, UR5, UR4, 0x18 ;  /* 0x0000000405047291 */ /* 0x008fe2000f8ec03f */
[----:B------:R-:W-:Y:S02]  /*1ea80*/  LOP3.LUT R3, R3, 0x30, R4, 0x78, !PT ;  /* 0x0000003003037812 */ /* 0x000fe400078e7804 */
[C---:B------:R-:W-:Y:S02]  /*1ea90*/  LOP3.LUT R9, R7.reuse, 0x60, R0, 0xf8, !PT ;  /* 0x0000006007097812 */ /* 0x040fe400078ef800 */
[----:B------:R-:W-:-:S02]  /*1eaa0*/  LOP3.LUT R7, R7, 0x40, R2, 0xf8, !PT ;  /* 0x0000004007077812 */ /* 0x000fc400078ef802 */
[----:B------:R-:W-:Y:S01]  /*1eab0*/  LOP3.LUT R28, R3, 0x640, R28, 0xf8, !PT ;  /* 0x00000640031c7812 */ /* 0x000fe200078ef81c */
[----:B------:R-:W-:Y:S01]  /*1eac0*/  IMAD.U32 R19, RZ, RZ, UR4 ;  /* 0x00000004ff137e24 */ /* 0x000fe2000f8e00ff */
[----:B------:R-:W-:Y:S02]  /*1ead0*/  LOP3.LUT R8, R7, R8, RZ, 0xfc, !PT ;  /* 0x0000000807087212 */ /* 0x000fe400078efcff */
[----:B------:R-:W-:Y:S02]  /*1eae0*/  SHF.R.U32.HI R3, RZ, 0x2, R11 ;  /* 0x00000002ff037819 */ /* 0x000fe4000001160b */
[--C-:B------:R-:W-:Y:S02]  /*1eaf0*/  LOP3.LUT R4, R9, 0x100, R0.reuse, 0xf8, !PT ;  /* 0x0000010009047812 */ /* 0x100fe400078ef800 */
[----:B------:R-:W-:Y:S01]  /*1eb00*/  LOP3.LUT R0, R3, 0x60, R0, 0xf8, !PT ;  /* 0x0000006003007812 */ /* 0x000fe200078ef800 */
[----:B------:R-:W-:Y:S02]  /*1eb10*/  IMAD.IADD R3, R19, 0x1, R8 ;  /* 0x0000000113037824 */ /* 0x000fe400078e0208 */
[----:B------:R-:W-:Y:S01]  /*1eb20*/  IMAD.MOV.U32 R0, RZ, RZ, 0x1 ;  /* 0x00000001ff007424 */ /* 0x000fe200078e00ff */
[----:B------:R-:W-:Y:S01]  /*1eb30*/  LOP3.LUT R5, R5, 0x10, R6, 0x78, !PT ;  /* 0x0000001005057812 */ /* 0x000fe200078e7806 */
[----:B------:R-:W-:Y:S01]  /*1eb40*/  BSSY B7, `(.L_x_12426) ;  /* 0x00005f4000077945 */ /* 0x000fe20003800000 */
[----:B------:R-:W-:-:S02]  /*1eb50*/  IMAD.MOV.U32 R29, RZ, RZ, RZ ;  /* 0x000000ffff1d7224 */ /* 0x000fc400078e00ff */
        /* <DEDUP_REMOVED lines=12> */
.L_x_12548:
[----:B------:R-:W-:Y:S05]  /*1ec20*/  YIELD ;  /* 0x0000000000007946 */ /* 0x000fea0003800000 */
[----:B------:R-:W-:Y:S01]  /*1ec30*/  ULDC.64 UR4, c[0x0][0xa28] ;  /* 0x00028a0000047ab9 */ /* 0x000fe20000000a00 */
[----:B------:R-:W-:Y:S02]  /*1ec40*/  CS2R R6, SRZ ;  /* 0x0000000000067805 */ /* 0x000fe4000001ff00 */
[----:B------:R-:W-:Y:S01]  /*1ec50*/  ISETP.NE.U32.AND P0, PT, RZ, UR4, PT ;  /* 0x00000004ff007c0c */ /* 0x000fe2000bf05070 */
[----:B0-----:R-:W0:Y:S01]  /*1ec60*/  LDC.64 R10, c[0x0][0xa00] ;  /* 0x00028000ff0a7b82 */ /* 0x001e220000000a00 */
[----:B-1----:R-:W-:Y:S01]  /*1ec70*/  IMAD.MOV.U32 R0, RZ, RZ, RZ ;  /* 0x000000ffff007224 */ /* 0x002fe200078e00ff */
[----:B------:R-:W-:Y:S01]  /*1ec80*/  ULDC.64 UR6, c[0x0][0xa08] ;  /* 0x0002820000067ab9 */ /* 0x000fe20000000a00 */
[----:B------:R-:W-:Y:S01]  /*1ec90*/  ISETP.NE.AND.EX P0, PT, RZ, UR5, PT, P0 ;  /* 0x00000005ff007c0c */ /* 0x000fe2000bf05300 */
[----:B------:R-:W-:Y:S01]  /*1eca0*/  ULDC.64 UR4, c[0x0][0xa18] ;  /* 0x0002860000047ab9 */ /* 0x000fe20000000a00 */
[----:B------:R-:W-:-:S03]  /*1ecb0*/  ULDC.64 UR8, c[0x0][0xa10] ;  /* 0x0002840000087ab9 */ /* 0x000fc60000000a00 */
[----:B------:R-:W1:Y:S08]  /*1ecc0*/  LDC.64 R4, c[0x0][0xa08] ;  /* 0x00028200ff047b82 */ /* 0x000e700000000a00 */
        /* <DEDUP_REMOVED lines=37> */
[----:B------:R-:W-:Y:S01]  /*1ef20*/  IMAD.MOV.U32 R13, RZ, RZ, R0 ;  /* 0x000000ffff0d7224 */ /* 0x000fe200078e0000 */
[----:B------:R-:W-:Y:S06]  /*1ef30*/  @P0 BRA `(.L_x_12427) ;  /* 0x0000000000140947 */ /* 0x000fec0003800000 */
[----:B------:R-:W-:Y:S05]  /*1ef40*/  @!P3 BRA `(.L_x_12427) ;  /* 0x000000000010b947 */ /* 0x000fea0003800000 */
[----:B0-----:R-:W2:Y:S04]  /*1ef50*/  LDG.E R0, desc[UR44][R10.64] ;  /* 0x0000002c0a007981 */ /* 0x001ea8000c1e1900 */
[----:B------:R-:W2:Y:S02]  /*1ef60*/  LDG.E R10, desc[UR44][R10.64+0x4] ;  /* 0x0000042c0a0a7981 */ /* 0x000ea4000c1e1900 */
[----:B--2---:R-:W-:-:S05]  /*1ef70*/  IMAD.IADD R13, R10, 0x1, -R0 ;  /* 0x000000010a0d7824 */ /* 0x004fca00078e0a00 */
[----:B------:R1:W-:Y:S02]  /*1ef80*/  STL [R1+0x18], R13 ;  /* 0x0000180d01007387 */ /* 0x0003e40000100800 */
.L_x_12427:
        /* <DEDUP_REMOVED lines=8> */
[----:B------:R-:W-:Y:S02]  /*1f010*/  LOP3.LUT R17, R26, 0xffff, RZ, 0xc0, !PT ;  /* 0x0000ffff1a117812 */ /* 0x000fe400078ec0ff */
[----:B------:R0:W-:Y:S09]  /*1f020*/  STL [R1+0x10], R10 ;  /* 0x0000100a01007387 */ /* 0x0001f20000100800 */
[----:B------:R-:W-:Y:S05]  /*1f030*/  @!P0 BRA `(.L_x_12428) ;  /* 0x0000000000108947 */ /* 0x000fea0003800000 */
[----:B------:R-:W2:Y:S02]  /*1f040*/  LDC.64 R4, c[0x0][0xa20] ;  /* 0x00028800ff047b82 */ /* 0x000ea40000000a00 */
[----:B--2---:R-:W-:-:S05]  /*1f050*/  IMAD.WIDE R4, R27, 0x4, R4 ;  /* 0x000000041b047825 */ /* 0x004fca00078e0204 */
[----:B------:R2:W5:Y:S01]  /*1f060*/  LDG.E R9, desc[UR44][R4.64] ;  /* 0x0000002c04097981 */ /* 0x000562000c1e1900 */
[----:B------:R-:W-:Y:S05]  /*1f070*/  BRA `(.L_x_12429) ;  /* 0x0000000000107947 */ /* 0x000fea0003800000 */
.L_x_12428:
[----:B------:R-:W-:Y:S05]  /*1f080*/  @!P1 BRA `(.L_x_12429) ;  /* 0x00000000000c9947 */ /* 0x000fea0003800000 */
[----:B------:R-:W2:Y:S04]  /*1f090*/  LDG.E R9, desc[UR44][R4.64] ;  /* 0x0000002c04097981 */ /* 0x000ea8000c1e1900 */
[----:B------:R-:W2:Y:S02]  /*1f0a0*/  LDG.E R4, desc[UR44][R4.64+0x4] ;  /* 0x0000042c04047981 */ /* 0x000ea4000c1e1900 */
[----:B--2---:R-:W-:-:S07]  /*1f0b0*/  IMAD.IADD R9, R4, 0x1, -R9 ;  /* 0x0000000104097824 */ /* 0x004fce00078e0a09 */
.L_x_12429:
[----:B--2---:R-:W2:Y:S04]  /*1f0c0*/  @P2 LDG.E R4, desc[UR44][R2.64] ;  /* 0x0000002c02042981 */ /* 0x004ea8000c1e1900 */
[----:B------:R3:W2:Y:S01]  /*1f0d0*/  @P2 LDG.E R5, desc[UR44][R2.64+0x4] ;  /* 0x0000042c02052981 */ /* 0x0006a2000c1e1900 */
[----:B-----5:R-:W-:Y:S02]  /*1f0e0*/  IMAD.IADD R7, R9, 0x1, -R7 ;  /* 0x0000000109077824 */ /* 0x020fe400078e0a07 */
[----:B------:R-:W-:-:S04]  /*1f0f0*/  IMAD R11, R25, 0xc0, RZ ;  /* 0x000000c0190b7824 */ /* 0x000fc800078e02ff */
[----:B------:R-:W-:Y:S01]  /*1f100*/  VIADD R9, R11, 0xbf ;  /* 0x000000bf0b097836 */ /* 0x000fe20000000000 */
[----:B------:R4:W-:Y:S01]  /*1f110*/  STL [R1+0x14], R11 ;  /* 0x0000140b01007387 */ /* 0x0009e20000100800 */
[----:B---3--:R-:W3:Y:S02]  /*1f120*/  LDC R2, c[0x0][0x448] ;  /* 0x00011200ff027b82 */ /* 0x008ee40000000800 */
[----:B---3--:R-:W-:-:S13]  /*1f130*/  ISETP.NE.AND P1, PT, R2, 0x1, PT ;  /* 0x000000010200780c */ /* 0x008fda0003f25270 */
[----:B------:R-:W3:Y:S08]  /*1f140*/  @P1 LDC R2, c[0x0][0x44c] ;  /* 0x00011300ff021b82 */ /* 0x000ef00000000800 */
[----:B------:R-:W0:Y:S01]  /*1f150*/  @P1 LDC R3, c[0x0][0x450] ;  /* 0x00011400ff031b82 */ /* 0x000e220000000800 */
[----:B---3--:R-:W-:-:S05]  /*1f160*/  @P1 IMAD.HI.U32 R2, R9, R2, RZ ;  /* 0x0000000209021227 */ /* 0x008fca00078e00ff */
[----:B0-----:R-:W-:Y:S01]  /*1f170*/  @P1 SHF.R.U32.HI R9, RZ, R3, R2 ;  /* 0x00000003ff091219 */ /* 0x001fe20000011602 */
[----:B--2---:R-:W-:-:S04]  /*1f180*/  @P2 IMAD.IADD R8, R5, 0x1, -R4 ;  /* 0x0000000105082824 */ /* 0x004fc800078e0a04 */
[----:B------:R-:W-:-:S04]  /*1f190*/  IMAD.IADD R20, R7, 0x1, R8 ;  /* 0x0000000107147824 */ /* 0x000fc800078e0208 */
[C---:B------:R-:W-:Y:S01]  /*1f1a0*/  VIADD R21, R20.reuse, 0x9f ;  /* 0x0000009f14157836 */ /* 0x040fe20000000000 */
[----:B------:R-:W-:-:S03]  /*1f1b0*/  IADD3 R18, R20, 0x1, -R13 ;  /* 0x0000000114127810 */ /* 0x000fc60007ffe80d */
[----:B------:R-:W-:-:S04]  /*1f1c0*/  IMAD.HI R21, R21, 0x66666667, RZ ;  /* 0x6666666715157827 */ /* 0x000fc800078e02ff */
[----:B------:R-:W-:Y:S01]  /*1f1d0*/  IMAD.IADD R9, R18, 0x1, R9 ;  /* 0x0000000112097824 */ /* 0x000fe200078e0209 */
[----:B------:R-:W-:-:S04]  /*1f1e0*/  SHF.R.U32.HI R2, RZ, 0x1f, R21 ;  /* 0x0000001fff027819 */ /* 0x000fc80000011615 */
[----:B------:R-:W-:Y:S02]  /*1f1f0*/  LEA.HI.SX32 R21, R21, R2, 0x1a ;  /* 0x0000000215157211 */ /* 0x000fe400078fd2ff */
[----:B------:R-:W0:Y:S02]  /*1f200*/  LDC.64 R2, c[0x0][0x9e0] ;  /* 0x00027800ff027b82 */ /* 0x000e240000000a00 */
[----:B0-----:R-:W-:Y:S01]  /*1f210*/  ISETP.GE.AND P3, PT, R3, 0x1, PT ;  /* 0x000000010300780c */ /* 0x001fe20003f66270 */
[----:B------:R-:W-:-:S12]  /*1f220*/  IMAD.IADD R2, R9, 0x1, R2 ;  /* 0x0000000109027824 */ /* 0x000fd800078e0202 */
[----:B----4-:R-:W-:Y:S05]  /*1f230*/  @!P3 BRA `(.L_x_12430) ;  /* 0x000000000048b947 */ /* 0x010fea0003800000 */
        /* <DEDUP_REMOVED lines=11> */
.L_x_12432:
[----:B------:R-:W-:-:S13]  /*1f2f0*/  ISETP.NE.AND P0, PT, R3, 0x1, PT ;  /* 0x000000010300780c */ /* 0x000fda0003f05270 */
[----:B------:R-:W0:Y:S02]  /*1f300*/  @P0 LDC.64 R4, c[0x0][0x9e8] ;  /* 0x00027a00ff040b82 */ /* 0x000e240000000a00 */
[----:B0-----:R-:W-:-:S05]  /*1f310*/  @P0 IMAD.HI.U32 R4, R10, R4, RZ ;  /* 0x000000040a040227 */ /* 0x001fca00078e00ff */
[----:B------:R-:W-:-:S07]  /*1f320*/  @P0 SHF.R.U32.HI R10, RZ, R5, R4 ;  /* 0x00000005ff0a0219 */ /* 0x000fce0000011604 */
.L_x_12433:
[----:B------:R-:W-:Y:S05]  /*1f330*/  BSYNC B0 ;  /* 0x0000000000007941 */ /* 0x000fea0003800000 */
.L_x_12431:
[----:B------:R-:W-:-:S05]  /*1f340*/  IMAD R10, R10, R3, R3 ;  /* 0x000000030a0a7224 */ /* 0x000fca00078e0203 */
[----:B------:R-:W-:-:S07]  /*1f350*/  VIMNMX R2, R2, R10, PT ;  /* 0x0000000a02027248 */ /* 0x000fce0003fe0100 */
.L_x_12430:
[----:B------:R-:W0:Y:S01]  /*1f360*/  @P1 LDC R5, c[0x0][0x44c] ;  /* 0x00011300ff051b82 */ /* 0x000e220000000800 */
[----:B------:R-:W-:Y:S01]  /*1f370*/  VIADD R2, R2, 0x9f ;  /* 0x0000009f02027836 */ /* 0x000fe20000000000 */
[----:B------:R-:W-:Y:S01]  /*1f380*/  ULDC UR4, c[0x0][0x9dc] ;  /* 0x0002770000047ab9 */ /* 0x000fe20000000800 */
[----:B------:R-:W-:Y:S02]  /*1f390*/  IMAD.MOV.U32 R4, RZ, RZ, R11 ;  /* 0x000000ffff047224 */ /* 0x000fe400078e000b */
[----:B------:R-:W-:-:S03]  /*1f3a0*/  IMAD.HI R2, R2, 0x66666667, RZ ;  /* 0x6666666702027827 */ /* 0x000fc600078e02ff */
[----:B------:R-:W2:Y:S01]  /*1f3b0*/  @P1 LDC R9, c[0x0][0x450] ;  /* 0x00011400ff091b82 */ /* 0x000ea20000000800 */
[----:B------:R-:W-:Y:S02]  /*1f3c0*/  IMAD.IADD R20, R20, 0x1, -R13 ;  /* 0x0000000114147824 */ /* 0x000fe400078e0a0d */
[----:B0-----:R-:W-:-:S05]  /*1f3d0*/  @P1 IMAD.HI.U32 R5, R11, R5, RZ ;  /* 0x000000050b051227 */ /* 0x001fca00078e00ff */
[----:B--2---:R-:W-:Y:S02]  /*1f3e0*/  @P1 SHF.R.U32.HI R4, RZ, R9, R5 ;  /* 0x00000009ff041219 */ /* 0x004fe40000011605 */
[----:B------:R-:W-:-:S03]  /*1f3f0*/  SHF.R.U32.HI R9, RZ, 0x1f, R2 ;  /* 0x0000001fff097819 */ /* 0x000fc60000011602 */
[----:B------:R-:W-:Y:S01]  /*1f400*/  IMAD.IADD R10, R20, 0x1, R4 ;  /* 0x00000001140a7824 */ /* 0x000fe200078e0204 */
[----:B------:R-:W-:-:S03]  /*1f410*/  LEA.HI.SX32 R9, R2, R9, 0x1a ;  /* 0x0000000902097211 */ /* 0x000fc600078fd2ff */
[----:B------:R-:W-:Y:S01]  /*1f420*/  VIADD R2, R10, -UR4 ;  /* 0x800000040a027c36 */ /* 0x000fe20008000000 */
[----:B------:R-:W-:Y:S01]  /*1f430*/  VIMNMX R9, R21, R9, PT ;  /* 0x0000000915097248 */ /* 0x000fe20003fe0100 */
        /* <DEDUP_REMOVED lines=11> */
.L_x_12436:
[----:B------:R-:W-:-:S13]  /*1f4f0*/  ISETP.NE.AND P0, PT, R3, 0x1, PT ;  /* 0x000000010300780c */ /* 0x000fda0003f05270 */
[----:B------:R-:W0:Y:S02]  /*1f500*/  @P0 LDC.64 R4, c[0x0][0x9e8] ;  /* 0x00027a00ff040b82 */ /* 0x000e240000000a00 */
[----:B0-----:R-:W-:-:S05]  /*1f510*/  @P0 IMAD.HI.U32 R4, R10, R4, RZ ;  /* 0x000000040a040227 */ /* 0x001fca00078e00ff */
[----:B------:R-:W-:-:S07]  /*1f520*/  @P0 SHF.R.U32.HI R10, RZ, R5, R4 ;  /* 0x00000005ff0a0219 */ /* 0x000fce0000011604 */
.L_x_12437:
[----:B------:R-:W-:Y:S05]  /*1f530*/  BSYNC B0 ;  /* 0x0000000000007941 */ /* 0x000fea0003800000 */
.L_x_12435:
[----:B------:R-:W-:-:S05]  /*1f540*/  IMAD R3, R10, R3, RZ ;  /* 0x000000030a037224 */ /* 0x000fca00078e02ff */
[----:B------:R-:W-:-:S07]  /*1f550*/  VIMNMX R2, R2, R3, !PT ;  /* 0x0000000302027248 */ /* 0x000fce0007fe0100 */
.L_x_12434:
[----:B------:R-:W-:Y:S01]  /*1f560*/  IMAD.HI R2, R2, 0x66666667, RZ ;  /* 0x6666666702027827 */ /* 0x000fe200078e02ff */
[----:B------:R-:W-:Y:S01]  /*1f570*/  BSSY B0, `(.L_x_12438) ;  /* 0x0000027000007945 */ /* 0x000fe20003800000 */
[----:B------:R-:W-:Y:S02]  /*1f580*/  LOP3.LUT R26, R0, 0xff, RZ, 0xc0, !PT ;  /* 0x000000ff001a7812 */ /* 0x000fe400078ec0ff */
[----:B------:R-:W-:Y:S02]  /*1f590*/  SHF.R.U32.HI R0, RZ, 0x10, R0 ;  /* 0x00000010ff007819 */ /* 0x000fe40000011600 */
        /* <DEDUP_REMOVED lines=9> */
[----:B------:R-:W-:Y:S02]  /*1f630*/  IABS R10, R5 ;  /* 0x00000005000a7213 */ /* 0x000fe40000000000 */
[----:B------:R-:W-:Y:S02]  /*1f640*/  IADD3 R11, R5, -0x1, R9 ;  /* 0xffffffff050b7810 */ /* 0x000fe40007ffe009 */
[----:B------:R-:W0:Y:S03]  /*1f650*/  I2F.RP R2, R10 ;  /* 0x0000000a00027306 */ /* 0x000e260000209400 */
[----:B------:R-:W-:-:S05]  /*1f660*/  IMAD.IADD R11, R11, 0x1, -R4 ;  /* 0x000000010b0b7824 */ /* 0x000fca00078e0a04 */
[----:B0-----:R-:W0:Y:S02]  /*1f670*/  MUFU.RCP R2, R2 ;  /* 0x0000000200027308 */ /* 0x001e240000001000 */
[----:B0-----:R-:W-:-:S06]  /*1f680*/  VIADD R2, R2, 0xffffffe ;  /* 0x0ffffffe02027836 */ /* 0x001fcc0000000000 */
[----:B------:R0:W2:Y:S02]  /*1f690*/  F2I.FTZ.U32.TRUNC.NTZ R3, R2 ;  /* 0x0000000200037305 */ /* 0x0000a4000021f000 */
[----:B0-----:R-:W-:-:S04]  /*1f6a0*/  LOP3.LUT R2, R11, R5, RZ, 0x3c, !PT ;  /* 0x000000050b027212 */ /* 0x001fc800078e3cff */
        /* <DEDUP_REMOVED lines=19> */
.L_x_12439:
[----:B------:R-:W-:Y:S05]  /*1f7e0*/  BSYNC B0 ;  /* 0x0000000000007941 */ /* 0x000fea0003800000 */
.L_x_12438:
[-C--:B------:R-:W-:Y:S01]  /*1f7f0*/  IMAD R4, R26, R2.reuse, R4 ;  /* 0x000000021a047224 */ /* 0x080fe200078e0204 */
        /* <DEDUP_REMOVED lines=24> */
.L_x_12583:
[----:B--2---:R-:W-:Y:S02]  /*1f980*/  ISETP.NE.AND P0, PT, R14, RZ, PT ;  /* 0x000000ff0e00720c */ /* 0x004fe40003f05270 */
[----:B------:R-:W-:-:S11]  /*1f990*/  PLOP3.LUT P6, PT, PT, PT, PT, 0x8, 0x0 ;  /* 0x000000000000781c */ /* 0x000fd60003fce170 */
[----:B------:R-:W-:Y:S05]  /*1f9a0*/  @P0 BRA `(.L_x_12443) ;  /* 0x00000000000c0947 */ /* 0x000fea0003800000 */
[----:B------:R-:W-:-:S03]  /*1f9b0*/  UMOV UR4, 0xffffffff ;  /* 0xffffffff00047882 */ /* 0x000fc60000000000 */
[----:B------:R-:W-:Y:S05]  /*1f9c0*/  BRA.DIV UR4, `(.L_x_12444) ;  /* 0x0000005e04587947 */ /* 0x000fea000b800000 */
[----:B------:R-:W-:-:S13]  /*1f9d0*/  ELECT P6, URZ, PT ;  /* 0x00000000003f782f */ /* 0x000fda00038c0000 */
.L_x_12443:
        /* <DEDUP_REMOVED lines=9> */
.L_x_12586:
[----:B------:R-:W-:Y:S05]  /*1fa70*/  BSYNC B1 ;  /* 0x0000000000017941 */ /* 0x000fea0003800000 */
.L_x_12445:
[----:B------:R-:W-:Y:S04]  /*1fa80*/  BSSY B1, `(.L_x_12447) ;  /* 0x0000050000017945 */ /* 0x000fe80003800000 */
[----:B------:R-:W-:Y:S05]  /*1fa90*/  @!P6 BRA `(.L_x_12448) ;  /* 0x000000040038e947 */ /* 0x000fea0003800000 */
[----:B------:R-:W0:Y:S04]  /*1faa0*/  LDL R9, [R1] ;  /* 0x0000000001097983 */ /* 0x000e280000100800 */
[----:B------:R-:W2:Y:S01]  /*1fab0*/  LDL R7, [R1+0x8] ;  /* 0x0000080001077983 */ /* 0x000ea20000100800 */
[----:B------:R-:W3:Y:S01]  /*1fac0*/  S2R R8, SR_TID.X ;  /* 0x0000000000087919 */ /* 0x000ee20000002100 */
[----:B------:R-:W-:Y:S01]  /*1fad0*/  BSSY B2, `(.L_x_12449) ;  /* 0x0000007000027945 */ /* 0x000fe20003800000 */
[----:B---3--:R-:W-:-:S04]  /*1fae0*/  LOP3.LUT R8, R8, 0x7f, RZ, 0xc0, !PT ;  /* 0x0000007f08087812 */ /* 0x008fc800078ec0ff */
[----:B------:R-:W-:Y:S01]  /*1faf0*/  ISETP.NE.AND P1, PT, R8, RZ, PT ;  /* 0x000000ff0800720c */ /* 0x000fe20003f25270 */
[----:B0-----:R-:W-:Y:S01]  /*1fb00*/  IMAD R5, R9, 0x8, R19 ;  /* 0x0000000809057824 */ /* 0x001fe200078e0213 */
[----:B--2---:R-:W-:-:S04]  /*1fb10*/  SHF.L.U32 R7, R7, 0x1f, RZ ;  /* 0x0000001f07077819 */ /* 0x004fc800000006ff */
[----:B------:R-:W0:Y:S02]  /*1fb20*/  SYNCS.PHASECHK.TRANS64.TRYWAIT P0, [R5+URZ+0x132a0], R7 ;  /* 0x0132a007050075a7 */ /* 0x000e24000800017f */
[----:B0-----:R-:W-:Y:S05]  /*1fb30*/  @!P0 BRA `(.L_x_12450) ;  /* 0x0000005c00308947 */ /* 0x001fea0003800000 */
.L_x_12587:
[----:B------:R-:W-:Y:S05]  /*1fb40*/  BSYNC B2 ;  /* 0x0000000000027941 */ /* 0x000fea0003800000 */
.L_x_12449:
        /* <DEDUP_REMOVED lines=9> */
.L_x_12452:
[----:B------:R-:W-:Y:S05]  /*1fbe0*/  BSYNC B2 ;  /* 0x0000000000027941 */ /* 0x000fea0003800000 */
.L_x_12451:
[----:B------:R-:W2:Y:S01]  /*1fbf0*/  LDL R8, [R1] ;  /* 0x0000000001087983 */ /* 0x000ea20000100800 */
[----:B------:R-:W-:Y:S01]  /*1fc00*/  IMAD.MOV.U32 R12, RZ, RZ, RZ ;  /* 0x000000ffff0c7224 */ /* 0x000fe200078e00ff */
[----:B------:R-:W-:Y:S01]  /*1fc10*/  UIADD3 UR4, UP0, UR38, 0x570, URZ ;  /* 0x0000057026047890 */ /* 0x000fe2000ff1e03f */
[----:B------:R-:W-:Y:S01]  /*1fc20*/  IMAD R9, R3, 0xa0, R6 ;  /* 0x000000a003097824 */ /* 0x000fe200078e0206 */
[----:B------:R-:W-:Y:S01]  /*1fc30*/  PLOP3.LUT P0, PT, PT, PT, PT, 0x80, 0x0 ;  /* 0x000000000000781c */ /* 0x000fe20003f0f070 */
[----:B------:R-:W-:Y:S01]  /*1fc40*/  VIADD R10, R5, 0x13290 ;  /* 0x00013290050a7836 */ /* 0x000fe20000000000 */
[----:B------:R-:W-:Y:S01]  /*1fc50*/  R2UR UR10, R12 ;  /* 0x000000000c0a72ca */ /* 0x000fe200000e0000 */
[----:B------:R-:W-:Y:S01]  /*1fc60*/  VIADD R9, R9, 0xffffff60 ;  /* 0xffffff6009097836 */ /* 0x000fe20000000000 */
[----:B------:R-:W-:Y:S01]  /*1fc70*/  UIADD3.X UR5, URZ, UR39, URZ, UP0, !UPT ;  /* 0x000000273f057290 */ /* 0x000fe200087fe43f */
[----:B------:R-:W-:Y:S01]  /*1fc80*/  UMOV UR6, 0x0 ;  /* 0x0000000000067882 */ /* 0x000fe20000000000 */
[----:B------:R-:W-:Y:S01]  /*1fc90*/  UMOV UR7, 0x12f00000 ;  /* 0x12f0000000077882 */ /* 0x000fe20000000000 */
[----:B--2---:R-:W-:-:S04]  /*1fca0*/  IMAD R8, R8, 0x2800, R19 ;  /* 0x0000280008087824 */ /* 0x004fc800078e0213 */
[----:B------:R-:W-:-:S07]  /*1fcb0*/  VIADD R11, R8, 0xe000 ;  /* 0x0000e000080b7836 */ /* 0x000fce0000000000 */
.L_x_12453:
        /* <DEDUP_REMOVED lines=13> */
.L_x_12588:
[----:B------:R-:W-:Y:S05]  /*1fd90*/  BSYNC B2 ;  /* 0x0000000000027941 */ /* 0x000fea0003800000 */
.L_x_12454:
[----:B------:R-:W-:Y:S01]  /*1fda0*/  BSSY B2, `(.L_x_12456) ;  /* 0x000000b000027945 */ /* 0x000fe20003800000 */
[----:B------:R-:W-:Y:S02]  /*1fdb0*/  IMAD.MOV.U32 R10, RZ, RZ, 0x0 ;  /* 0x00000000ff0a7424 */ /* 0x000fe400078e00ff */
[----:B------:R-:W-:Y:S01]  /*1fdc0*/  IMAD.MOV.U32 R11, RZ, RZ, 0x12f00000 ;  /* 0x12f00000ff0b7424 */ /* 0x000fe200078e00ff */
[----:B------:R-:W-:Y:S06]  /*1fdd0*/  @P1 BRA `(.L_x_12457) ;  /* 0x00000000001c1947 */ /* 0x000fec0003800000 */
[----:B-1----:R-:W1:Y:S01]  /*1fde0*/  S2R R13, SR_TID.X ;  /* 0x00000000000d7919 */ /* 0x002e620000002100 */
[----:B0-2---:R-:W-:-:S04]  /*1fdf0*/  IMAD.MOV.U32 R7, RZ, RZ, 0x2800 ;  /* 0x00002800ff077424 */ /* 0x005fc800078e00ff */
[----:B------:R3:W-:Y:S01]  /*1fe00*/  SYNCS.ARRIVE.TRANS64 RZ, [R5+URZ+0x132b0], R7 ;  /* 0x0132b00705ff79a7 */ /* 0x0007e2000800003f */
[----:B-1----:R-:W-:-:S04]  /*1fe10*/  LOP3.LUT R13, R13, 0x1f, RZ, 0xc0, !PT ;  /* 0x0000001f0d0d7812 */ /* 0x002fc800078ec0ff */
[----:B------:R-:W-:-:S13]  /*1fe20*/  ISETP.NE.AND P0, PT, R13, RZ, PT ;  /* 0x000000ff0d00720c */ /* 0x000fda0003f05270 */
[----:B---3--:R-:W-:Y:S05]  /*1fe30*/  @!P0 BRA `(.L_x_12457) ;  /* 0x0000000000048947 */ /* 0x008fea0003800000 */
[----:B------:R-:W-:Y:S01]  /*1fe40*/  BPT.TRAP 0x1 ;  /* 0x000000040000795c */ /* 0x000fe20000300000 */
.L_x_12457:
[----:B------:R-:W-:Y:S05]  /*1fe50*/  BSYNC B2 ;  /* 0x0000000000027941 */ /* 0x000fea0003800000 */
.L_x_12456:
        /* <DEDUP_REMOVED lines=8> */
.L_x_12458:
        /* <DEDUP_REMOVED lines=10> */
.L_x_12448:
[----:B------:R-:W-:Y:S05]  /*1ff80*/  BSYNC B1 ;  /* 0x0000000000017941 */ /* 0x000fea0003800000 */
.L_x_12447:
        /* <DEDUP_REMOVED lines=13> */
.L_x_12471:
        /* <DEDUP_REMOVED lines=13> */
.L_x_12589:
[----:B------:R-:W-:Y:S05]  /*20130*/  BSYNC B2 ;  /* 0x0000000000027941 */ /* 0x000fea0003800000 */
.L_x_12461:
        /* <DEDUP_REMOVED lines=9> */
.L_x_12464:
[----:B------:R-:W-:Y:S05]  /*201d0*/  BSYNC B2 ;  /* 0x0000000000027941 */ /* 0x000fea0003800000 */
.L_x_12463:
[----:B------:R-:W2:Y:S01]  /*201e0*/  LDL R8, [R1] ;  /* 0x0000000001087983 */ /* 0x000ea20000100800 */
        /* <DEDUP_REMOVED lines=11> */
.L_x_12465:
        /* <DEDUP_REMOVED lines=13> */
.L_x_12590:
[----:B------:R-:W-:Y:S05]  /*20370*/  BSYNC B2 ;  /* 0x0000000000027941 */ /* 0x000fea0003800000 */
.L_x_12466:
        /* <DEDUP_REMOVED lines=11> */
.L_x_12469:
[----:B------:R-:W-:Y:S05]  /*20430*/  BSYNC B2 ;  /* 0x0000000000027941 */ /* 0x000fea0003800000 */
.L_x_12468:
        /* <DEDUP_REMOVED lines=8> */
.L_x_12470:
        /* <DEDUP_REMOVED lines=10> */
.L_x_12460:
[----:B------:R-:W-:Y:S05]  /*20560*/  BSYNC B1 ;  /* 0x0000000000017941 */ /* 0x000fea0003800000 */
.L_x_12459:
[----:B------:R-:W2:Y:S04]  /*20570*/  LDL.LU R7, [R1] ;  /* 0x0000000001077983 */ /* 0x000ea80000300800 */
[----:B0-----:R-:W3:Y:S01]  /*20580*/  LDL.LU R10, [R1+0x8] ;  /* 0x00000800010a7983 */ /* 0x001ee20000300800 */
        /* <DEDUP_REMOVED lines=8> */
[----:B------:R2:W-:Y:S01]  /*20610*/  STL [R1], R5 ;  /* 0x0000000501007387 */ /* 0x0005e20000100800 */
[----:B------:R-:W-:Y:S05]  /*20620*/  @P2 BRA `(.L_x_12471) ;  /* 0xfffffff8008c2947 */ /* 0x000fea000383ffff */
.L_x_12441:
[----:B------:R-:W-:Y:S05]  /*20630*/  BSYNC B0 ;  /* 0x0000000000007941 */ /* 0x000fea0003800000 */
.L_x_12440:
        /* <DEDUP_REMOVED lines=21> */
[----:B0-2---:R-:W0:Y:S02]  /*20790*/  @P0 LDC.64 R4, c[0x0][0x9e8] ;  /* 0x00027a00ff040b82 */ /* 0x005e240000000a00 */
[----:B0-----:R-:W-:-:S05]  /*207a0*/  @P0 IMAD.HI.U32 R4, R6, R4, RZ ;  /* 0x0000000406040227 */ /* 0x001fca00078e00ff */
[----:B------:R-:W-:-:S04]  /*207b0*/  @P0 SHF.R.U32.HI R6, RZ, R5, R4 ;  /* 0x00000005ff060219 */ /* 0x000fc80000011604 */
[----:B------:R-:W-:Y:S01]  /*207c0*/  LOP3.LUT R6, RZ, R6, RZ, 0x33, !PT ;  /* 0x00000006ff067212 */ /* 0x000fe200078e33ff */
[----:B------:R-:W-:Y:S06]  /*207d0*/  BRA `(.L_x_12475) ;  /* 0x0000000000107947 */ /* 0x000fec0003800000 */
.L_x_12474:
[----:B------:R-:W-:-:S13]  /*207e0*/  ISETP.NE.AND P0, PT, R3, 0x1, PT ;  /* 0x000000010300780c */ /* 0x000fda0003f05270 */
[----:B0-2---:R-:W0:Y:S02]  /*207f0*/  @P0 LDC.64 R4, c[0x0][0x9e8] ;  /* 0x00027a00ff040b82 */ /* 0x005e240000000a00 */
[----:B0-----:R-:W-:-:S05]  /*20800*/  @P0 IMAD.HI.U32 R4, R6, R4, RZ ;  /* 0x0000000406040227 */ /* 0x001fca00078e00ff */
[----:B------:R-:W-:-:S07]  /*20810*/  @P0 SHF.R.U32.HI R6, RZ, R5, R4 ;  /* 0x00000005ff060219 */ /* 0x000fce0000011604 */
.L_x_12475:
[----:B------:R-:W-:Y:S05]  /*20820*/  BSYNC B0 ;  /* 0x0000000000007941 */ /* 0x000fea0003800000 */
.L_x_12473:
[----:B------:R-:W-:-:S05]  /*20830*/  IMAD R6, R6, R3, R3 ;  /* 0x0000000306067224 */ /* 0x000fca00078e0203 */
[----:B------:R-:W-:-:S07]  /*20840*/  VIMNMX R2, R2, R6, PT ;  /* 0x0000000602027248 */ /* 0x000fce0003fe0100 */
.L_x_12472:
[----:B------:R-:W-:Y:S01]  /*20850*/  VIADD R2, R2, 0x9f ;  /* 0x0000009f02027836 */ /* 0x000fe20000000000 */
[----:B------:R-:W-:Y:S01]  /*20860*/  ULDC UR4, c[0x0][0x9dc] ;  /* 0x0002770000047ab9 */ /* 0x000fe20000000800 */
[----:B0-2---:R-:W-:Y:S02]  /*20870*/  IMAD.MOV.U32 R5, RZ, RZ, R7 ;  /* 0x000000ffff057224 */ /* 0x005fe400078e0007 */
[----:B------:R-:W-:-:S05]  /*20880*/  IMAD.HI R2, R2, 0x66666667, RZ ;  /* 0x6666666702027827 */ /* 0x000fca00078e02ff */
[----:B------:R-:W-:-:S04]  /*20890*/  SHF.R.U32.HI R4, RZ, 0x1f, R2 ;  /* 0x0000001fff047819 */ /* 0x000fc80000011602 */
[----:B------:R-:W-:Y:S02]  /*208a0*/  LEA.HI.SX32 R4, R2, R4, 0x1a ;  /* 0x0000000402047211 */ /* 0x000fe400078fd2ff */
[----:B------:R-:W0:Y:S02]  /*208b0*/  @P1 LDC R2, c[0x0][0x450] ;  /* 0x00011400ff021b82 */ /* 0x000e240000000800 */
[----:B------:R-:W-:-:S06]  /*208c0*/  VIMNMX R21, R21, R4, PT ;  /* 0x0000000415157248 */ /* 0x000fcc0003fe0100 */
[----:B------:R-:W2:Y:S02]  /*208d0*/  @P1 LDC R4, c[0x0][0x44c] ;  /* 0x00011300ff041b82 */ /* 0x000ea40000000800 */
[----:B--2---:R-:W-:-:S05]  /*208e0*/  @P1 IMAD.HI.U32 R4, R7, R4, RZ ;  /* 0x0000000407041227 */ /* 0x004fca00078e00ff */
[----:B0-----:R-:W-:-:S05]  /*208f0*/  @P1 SHF.R.U32.HI R5, RZ, R2, R4 ;  /* 0x00000002ff051219 */ /* 0x001fca0000011604 */
        /* <DEDUP_REMOVED lines=13> */
.L_x_12478:
[----:B------:R-:W-:-:S13]  /*209d0*/  ISETP.NE.AND P0, PT, R3, 0x1, PT ;  /* 0x000000010300780c */ /* 0x000fda0003f05270 */
[----:B------:R-:W0:Y:S02]  /*209e0*/  @P0 LDC.64 R4, c[0x0][0x9e8] ;  /* 0x00027a00ff040b82 */ /* 0x000e240000000a00 */
[----:B0-----:R-:W-:-:S05]  /*209f0*/  @P0 IMAD.HI.U32 R4, R6, R4, RZ ;  /* 0x0000000406040227 */ /* 0x001fca00078e00ff */
[----:B------:R-:W-:-:S07]  /*20a00*/  @P0 SHF.R.U32.HI R6, RZ, R5, R4 ;  /* 0x00000005ff060219 */ /* 0x000fce0000011604 */
.L_x_12479:
[----:B------:R-:W-:Y:S05]  /*20a10*/  BSYNC B0 ;  /* 0x0000000000007941 */ /* 0x000fea0003800000 */
.L_x_12477:
[----:B------:R-:W-:-:S05]  /*20a20*/  IMAD R3, R6, R3, RZ ;  /* 0x0000000306037224 */ /* 0x000fca00078e02ff */
[----:B------:R-:W-:-:S07]  /*20a30*/  VIMNMX R2, R2, R3, !PT ;  /* 0x0000000302027248 */ /* 0x000fce0007fe0100 */
.L_x_12476:
[----:B------:R-:W-:Y:S01]  /*20a40*/  ISETP.NE.AND P1, PT, R0, RZ, PT ;  /* 0x000000ff0000720c */ /* 0x000fe20003f25270 */
[----:B------:R-:W-:Y:S01]  /*20a50*/  IMAD.HI R2, R2, 0x66666667, RZ ;  /* 0x6666666702027827 */ /* 0x000fe200078e02ff */
[----:B------:R-:W-:Y:S04]  /*20a60*/  BSSY B0, `(.L_x_12480) ;  /* 0x0000023000007945 */ /* 0x000fe80003800000 */
[----:B------:R-:W-:-:S04]  /*20a70*/  SHF.R.U32.HI R3, RZ, 0x1f, R2 ;  /* 0x0000001fff037819 */ /* 0x000fc80000011602 */
[----:B------:R-:W-:Y:S01]  /*20a80*/  LEA.HI.SX32 R3, R2, R3, 0x1a ;  /* 0x0000000302037211 */ /* 0x000fe200078fd2ff */
[----:B------:R-:W-:Y:S02]  /*20a90*/  IMAD.MOV.U32 R2, RZ, RZ, RZ ;  /* 0x000000ffff027224 */ /* 0x000fe400078e00ff */
[----:B------:R-:W0:Y:S01]  /*20aa0*/  @!P1 LDC R0, c[0x0][0x9f0] ;  /* 0x00027c00ff009b82 */ /* 0x000e220000000800 */
[----:B------:R-:W-:-:S04]  /*20ab0*/  VIMNMX R4, RZ, R3, !PT ;  /* 0x00000003ff047248 */ /* 0x000fc80007fe0100 */
        /* <DEDUP_REMOVED lines=29> */
.L_x_12481:
[----:B------:R-:W-:Y:S05]  /*20c90*/  BSYNC B0 ;  /* 0x0000000000007941 */ /* 0x000fea0003800000 */
.L_x_12480:
[----:B------:R-:W-:-:S05]  /*20ca0*/  IMAD R26, R26, R2, R4 ;  /* 0x000000021a1a7224 */ /* 0x000fca00078e0204 */
[----:B0-----:R-:W-:-:S04]  /*20cb0*/  VIADDMNMX R0, R26, R2, R21, PT ;  /* 0x000000021a007246 */ /* 0x001fc80003800115 */
        /* <DEDUP_REMOVED lines=9> */
[----:B------:R-:W2:Y:S01]  /*20d50*/  LDC.64 R2, c[0x0][0xc60] ;  /* 0x00031800ff027b82 */ /* 0x000ea20000000a00 */
[----:B------:R-:W0:Y:S02]  /*20d60*/  FLO.U32 R0, UR4 ;  /* 0x0000000400007d00 */ /* 0x000e2400080e0000 */
[----:B0-----:R-:W-:-:S06]  /*20d70*/  ISETP.EQ.U32.AND P0, PT, R0, R5, PT ;  /* 0x000000050000720c */ /* 0x001fcc0003f02070 */
[----:B------:R-:W2:Y:S07]  /*20d80*/  POPC R5, UR4 ;  /* 0x0000000400057d09 */ /* 0x000eae0008000000 */
[----:B--2---:R-:W2:Y:S01]  /*20d90*/  @P0 ATOMG.E.ADD.STRONG.GPU PT, R3, desc[UR44][R2.64], R5 ;  /* 0x00000005020309a8 */ /* 0x004ea200081ee1ec */
[----:B------:R-:W0:Y:S02]  /*20da0*/  S2R R4, SR_LTMASK ;  /* 0x0000000000047919 */ /* 0x000e240000003900 */
[----:B0-----:R-:W-:-:S04]  /*20db0*/  LOP3.LUT R4, R4, UR4, RZ, 0xc0, !PT ;  /* 0x0000000404047c12 */ /* 0x001fc8000f8ec0ff */
[----:B------:R-:W0:Y:S01]  /*20dc0*/  POPC R7, R4 ;  /* 0x0000000400077309 */ /* 0x000e220000000000 */
[----:B--2---:R-:W0:Y:S02]  /*20dd0*/  SHFL.IDX PT, R0, R3, R0, 0x1f ;  /* 0x00001f0003007589 */ /* 0x004e2400000e0000 */
[----:B0-----:R-:W-:Y:S01]  /*20de0*/  IADD3 R24, R0, UR36, R7 ;  /* 0x0000002400187c10 */ /* 0x001fe2000fffe007 */
[----:B------:R-:W-:Y:S06]  /*20df0*/  BRA `(.L_x_12483) ;  /* 0x0000002c00107947 */ /* 0x000fec0003800000 */
.L_x_12482:
        /* <DEDUP_REMOVED lines=17> */
[----:B-1----:R-:W-:-:S07]  /*20f10*/  IMAD.MOV.U32 R13, RZ, RZ, RZ ;  /* 0x000000ffff0d7224 */ /* 0x002fce00078e00ff */
[----:B------:R-:W-:-:S07]  /*20f20*/  LEPC R20, `(.L_x_12485) ;  /* 0x000000001014794e */ /* 0x000fce0000000000 */
[----:B0-----:R-:W-:Y:S05]  /*20f30*/  CALL.ABS.NOINC R2 ;  /* 0x0000000002007343 */ /* 0x001fea0003c00000 */
.L_x_12485:
[----:B------:R-:W-:Y:S05]  /*20f40*/  BSYNC B6 ;  /* 0x0000000000067941 */ /* 0x000fea0003800000 */
.L_x_12484:
        /* <DEDUP_REMOVED lines=22> */
.L_x_12487:
[----:B------:R-:W-:Y:S05]  /*210b0*/  BSYNC B6 ;  /* 0x0000000000067941 */ /* 0x000fea0003800000 */
.L_x_12486:
        /* <DEDUP_REMOVED lines=20> */
.L_x_12489:
[----:B------:R-:W-:Y:S05]  /*21200*/  BSYNC B6 ;  /* 0x0000000000067941 */ /* 0x000fea0003800000 */
.L_x_12488:
        /* <DEDUP_REMOVED lines=19> */
.L_x_12491:
[----:B------:R-:W-:Y:S05]  /*21340*/  BSYNC B6 ;  /* 0x0000000000067941 */ /* 0x000fea0003800000 */
.L_x_12490:
[----:B------:R-:W-:Y:S01]  /*21350*/  ULDC.64 UR4, c[0x0][0x9f8] ;  /* 0x00027e0000047ab9 */ /* 0x000fe20000000a00 */
[----:B------:R-:W-:Y:S01]  /*21360*/  IMAD.MOV.U32 R25, RZ, RZ, R27 ;  /* 0x000000ffff197224 */ /* 0x000fe200078e001b */
[----:B------:R-:W-:-:S04]  /*21370*/  ISETP.NE.U32.AND P0, PT, RZ, UR4, PT ;  /* 0x00000004ff007c0c */ /* 0x000fc8000bf05070 */
[----:B------:R-:W-:Y:S01]  /*21380*/  ISETP.NE.AND.EX P0, PT, RZ, UR5, PT, P0 ;  /* 0x00000005ff007c0c */ /* 0x000fe2000bf05300 */
[----:B------:R-:W-:-:S12]  /*21390*/  ULDC.64 UR4, c[0x0][0xa08] ;  /* 0x0002820000047ab9 */ /* 0x000fd80000000a00 */
[----:B------:R-:W0:Y:S02]  /*213a0*/  @P0 LDC.64 R2, c[0x0][0x9f8] ;  /* 0x00027e00ff020b82 */ /* 0x000e240000000a00 */
[----:B0-----:R-:W-:-:S05]  /*213b0*/  @P0 IMAD.WIDE R2, R27, 0x4, R2 ;  /* 0x000000041b020825 */ /* 0x001fca00078e0202 */
[----:B------:R0:W2:Y:S02]  /*213c0*/  @P0 LDG.E R25, desc[UR44][R2.64] ;  /* 0x0000002c02190981 */ /* 0x0000a4000c1e1900 */
[----:B0-----:R-:W0:Y:S02]  /*213d0*/  LDC.64 R2, c[0x0][0x418] ;  /* 0x00010600ff027b82 */ /* 0x001e240000000a00 */
[----:B0-----:R-:W-:Y:S01]  /*213e0*/  LOP3.LUT P0, RZ, R2, UR4, RZ, 0xfc, !PT ;  /* 0x0000000402ff7c12 */ /* 0x001fe2000f80fcff */
        /* <DEDUP_REMOVED lines=10> */
.L_x_12593:
        /* <DEDUP_REMOVED lines=8> */
.L_x_12596:
        /* <DEDUP_REMOVED lines=23> */
.L_x_12495:
[----:B--2---:R-:W2:Y:S01]  /*21680*/  LDL R3, [R1+0x4] ;  /* 0x0000040001037983 */ /* 0x004ea20000100800 */
[----:B------:R-:W-:Y:S01]  /*21690*/  IMAD R4, R29, 0x8, R19 ;  /* 0x000000081d047824 */ /* 0x000fe200078e0213 */
[----:B------:R-:W3:Y:S02]  /*216a0*/  S2R R2, SR_TID.X ;  /* 0x0000000000027919 */ /* 0x000ee40000002100 */
[----:B---3--:R-:W-:-:S04]  /*216b0*/  LOP3.LUT R2, R2, 0x7f, RZ, 0xc0, !PT ;  /* 0x0000007f02027812 */ /* 0x008fc800078ec0ff */
[----:B------:R-:W-:Y:S02]  /*216c0*/  ISETP.NE.AND P1, PT, R2, RZ, PT ;  /* 0x000000ff0200720c */ /* 0x000fe40003f25270 */
[----:B--2---:R-:W-:-:S04]  /*216d0*/  SHF.L.U32 R3, R3, 0x1f, RZ ;  /* 0x0000001f03037819 */ /* 0x004fc800000006ff */
[----:B------:R-:W2:Y:S02]  /*216e0*/  SYNCS.PHASECHK.TRANS64.TRYWAIT P0, [R4+URZ+0x13280], R3 ;  /* 0x01328003040075a7 */ /* 0x000ea4000800017f */
[----:B--2---:R-:W-:Y:S05]  /*216f0*/  @!P0 BRA `(.L_x_12496) ;  /* 0x0000004000e48947 */ /* 0x004fea0003800000 */
.L_x_12597:
        /* <DEDUP_REMOVED lines=8> */
.L_x_12497:
[----:B------:R-:W3:Y:S01]  /*21780*/  LDL R5, [R1+0x10] ;  /* 0x0000100001057983 */ /* 0x000ee20000100800 */
        /* <DEDUP_REMOVED lines=12> */
[----:B---3--:R-:W-:-:S05]  /*21850*/  IMAD R0, R0, 0xa0, R5 ;  /* 0x000000a000007824 */ /* 0x008fca00078e0205 */
[----:B------:R-:W-:-:S13]  /*21860*/  R2UR UR11, R0 ;  /* 0x00000000000b72ca */ /* 0x000fda00000e0000 */
[----:B------:R3:W-:Y:S01]  /*21870*/  UTMALDG.4D [UR8], [UR4], desc[UR6] ;  /* 0x00000608040075b4 */ /* 0x0007e20008019000 */
[----:B------:R-:W4:Y:S02]  /*21880*/  SYNCS.PHASECHK.TRANS64.TRYWAIT P0, [R4+URZ+0x13240], R3 ;  /* 0x01324003040075a7 */ /* 0x000f24000800017f */
[----:B---34-:R-:W-:Y:S05]  /*21890*/  @!P0 BRA `(.L_x_12498) ;  /* 0x0000004000908947 */ /* 0x018fea0003800000 */
.L_x_12598:
        /* <DEDUP_REMOVED lines=8> */
.L_x_12499:
        /* <DEDUP_REMOVED lines=17> */
.L_x_12493:
        /* <DEDUP_REMOVED lines=34> */
[----:B0-----:R-:W-:Y:S02]  /*21c50*/  IMAD.MOV.U32 R8, RZ, RZ, 0x70 ;  /* 0x00000070ff087424 */ /* 0x001fe400078e00ff */
[----:B------:R-:W-:Y:S02]  /*21c60*/  IMAD.MOV.U32 R12, RZ, RZ, 0x1 ;  /* 0x00000001ff0c7424 */ /* 0x000fe400078e00ff */
[----:B-1----:R-:W-:-:S07]  /*21c70*/  IMAD.MOV.U32 R13, RZ, RZ, RZ ;  /* 0x000000ffff0d7224 */ /* 0x002fce00078e00ff */
[----:B------:R-:W-:-:S07]  /*21c80*/  LEPC R20, `(.L_x_12501) ;  /* 0x000000001014794e */ /* 0x000fce0000000000 */
[----:B--2---:R-:W-:Y:S05]  /*21c90*/  CALL.ABS.NOINC R2 ;  /* 0x0000000002007343 */ /* 0x004fea0003c00000 */
.L_x_12501:
[----:B------:R-:W-:Y:S05]  /*21ca0*/  BSYNC B6 ;  /* 0x0000000000067941 */ /* 0x000fea0003800000 */
.L_x_12500:
[----:B------:R-:W3:Y:S01]  /*21cb0*/  LDL.LU R20, [R1+0x38] ;  /* 0x0000380001147983 */ /* 0x000ee20000300800 */
[----:B------:R-:W-:Y:S01]  /*21cc0*/  ULDC.64 UR6, c[0x0][0x2e0] ;  /* 0x0000b80000067ab9 */ /* 0x000fe20000000a00 */
[----:B------:R-:W4:Y:S01]  /*21cd0*/  LDC R9, c[0x0][0x448] ;  /* 0x00011200ff097b82 */ /* 0x000f220000000800 */
[----:B------:R-:W-:Y:S01]  /*21ce0*/  ULDC.64 UR4, c[0x0][0x2d8] ;  /* 0x0000b60000047ab9 */ /* 0x000fe20000000a00 */
[----:B--2---:R-:W3:Y:S01]  /*21cf0*/  LDL.LU.64 R2, [R1+0x28] ;  /* 0x0000280001027983 */ /* 0x004ee20000300a00 */
[----:B------:R-:W-:-:S03]  /*21d00*/  ULDC.64 UR8, c[0x0][0x280] ;  /* 0x0000a00000087ab9 */ /* 0x000fc60000000a00 */
[----:B------:R-:W2:Y:S04]  /*21d10*/  LDL.LU R21, [R1+0x3c] ;  /* 0x00003c0001157983 */ /* 0x000ea80000300800 */
[----:B------:R-:W2:Y:S04]  /*21d20*/  LDL.LU R4, [R1+0x1c] ;  /* 0x00001c0001047983 */ /* 0x000ea80000300800 */
[----:B------:R-:W2:Y:S01]  /*21d30*/  LDL R12, [R1+0x14] ;  /* 0x00001400010c7983 */ /* 0x000ea20000100800 */
[----:B----4-:R-:W-:-:S13]  /*21d40*/  ISETP.NE.AND P1, PT, R9, 0x1, PT ;  /* 0x000000010900780c */ /* 0x010fda0003f25270 */
[----:B------:R-:W4:Y:S08]  /*21d50*/  @P1 LDC R5, c[0x0][0x450] ;  /* 0x00011400ff051b82 */ /* 0x000f300000000800 */
[----:B0-----:R-:W0:Y:S01]  /*21d60*/  @P1 LDC R8, c[0x0][0x450] ;  /* 0x00011400ff081b82 */ /* 0x001e220000000800 */
[----:B---3--:R-:W-:Y:S02]  /*21d70*/  IMAD.MOV.U32 R3, RZ, RZ, R20 ;  /* 0x000000ffff037224 */ /* 0x008fe400078e0014 */
[----:B------:R-:W3:Y:S01]  /*21d80*/  S2R R20, SR_TID.X ;  /* 0x0000000000147919 */ /* 0x000ee20000002100 */
[----:B--2---:R-:W-:-:S02]  /*21d90*/  IMAD R0, R21, UR6, RZ ;  /* 0x0000000615007c24 */ /* 0x004fc4000f8e02ff */
[----:B------:R-:W-:-:S04]  /*21da0*/  IMAD.WIDE.U32 R2, R17, UR4, R2 ;  /* 0x0000000411027c25 */ /* 0x000fc8000f8e0002 */
[----:B------:R-:W-:Y:S01]  /*21db0*/  IMAD R3, R17, UR5, R3 ;  /* 0x0000000511037c24 */ /* 0x000fe2000f8e0203 */
[----:B------:R-:W-:Y:S01]  /*21dc0*/  ULDC.64 UR4, c[0x0][0x2d0] ;  /* 0x0000b40000047ab9 */ /* 0x000fe20000000a00 */
[C---:B------:R-:W-:Y:S02]  /*21dd0*/  IMAD R0, R4.reuse, UR7, R0 ;  /* 0x0000000704007c24 */ /* 0x040fe4000f8e0200 */
[----:B------:R-:W-:Y:S01]  /*21de0*/  IMAD.WIDE.U32 R2, R4, UR6, R2 ;  /* 0x0000000604027c25 */ /* 0x000fe2000f8e0002 */
[----:B------:R-:W-:Y:S01]  /*21df0*/  ULDC.64 UR6, c[0x0][0x2c8] ;  /* 0x0000b20000067ab9 */ /* 0x000fe20000000a00 */
[----:B------:R-:W2:Y:S02]  /*21e00*/  @P1 LDC R4, c[0x0][0x44c] ;  /* 0x00011300ff041b82 */ /* 0x000ea40000000800 */
[----:B------:R-:W-:Y:S01]  /*21e10*/  IMAD.IADD R3, R3, 0x1, R0 ;  /* 0x0000000103037824 */ /* 0x000fe200078e0200 */
[C---:B---3--:R-:W-:Y:S01]  /*21e20*/  LOP3.LUT R21, R20.reuse, 0x7f, RZ, 0xc0, !PT ;  /* 0x0000007f14157812 */ /* 0x048fe200078ec0ff */
[----:B------:R-:W-:-:S03]  /*21e30*/  IMAD.SHL.U32 R20, R20, 0x20, RZ ;  /* 0x0000002014147824 */ /* 0x000fc600078e00ff */
[----:B------:R-:W-:-:S04]  /*21e40*/  SHF.R.U32.HI R21, RZ, 0x2, R21 ;  /* 0x00000002ff157819 */ /* 0x000fc80000011615 */
[----:B------:R-:W-:-:S05]  /*21e50*/  LOP3.LUT R20, R21, 0x60, R20, 0xf8, !PT ;  /* 0x0000006015147812 */ /* 0x000fca00078ef814 */
[----:B------:R-:W-:Y:S02]  /*21e60*/  IMAD.IADD R6, R20, 0x1, R12 ;  /* 0x0000000114067824 */ /* 0x000fe400078e020c */
[----:B------:R3:W5:Y:S02]  /*21e70*/  LDL R20, [R1+0x34] ;  /* 0x0000340001147983 */ /* 0x0007640000100800 */
[----:B--2---:R-:W-:Y:S01]  /*21e80*/  @P1 IMAD.HI.U32 R0, R6, R4, RZ ;  /* 0x0000000406001227 */ /* 0x004fe200078e00ff */
[----:B------:R-:W2:Y:S03]  /*21e90*/  S2R R10, SR_TID.X ;  /* 0x00000000000a7919 */ /* 0x000ea60000002100 */
[----:B------:R-:W-:Y:S01]  /*21ea0*/  IMAD.MOV.U32 R4, RZ, RZ, R6 ;  /* 0x000000ffff047224 */ /* 0x000fe200078e0006 */
[----:B----4-:R-:W-:-:S04]  /*21eb0*/  @P1 SHF.R.U32.HI R4, RZ, R5, R0 ;  /* 0x00000005ff041219 */ /* 0x010fc80000011600 */
[----:B------:R-:W-:-:S05]  /*21ec0*/  SHF.R.S32.HI R0, RZ, 0x1f, R4 ;  /* 0x0000001fff007819 */ /* 0x000fca0000011404 */
[----:B------:R-:W-:-:S04]  /*21ed0*/  IMAD R0, R0, UR4, RZ ;  /* 0x0000000400007c24 */ /* 0x000fc8000f8e02ff */
[C---:B------:R-:W-:Y:S02]  /*21ee0*/  IMAD R7, R4.reuse, UR5, R0 ;  /* 0x0000000504077c24 */ /* 0x040fe4000f8e0200 */
[----:B------:R-:W-:Y:S02]  /*21ef0*/  IMAD.MOV R0, RZ, RZ, -R4 ;  /* 0x000000ffff007224 */ /* 0x000fe400078e0a04 */
[----:B------:R-:W-:-:S04]  /*21f00*/  IMAD.WIDE.U32 R4, R4, UR4, R2 ;  /* 0x0000000404047c25 */ /* 0x000fc8000f8e0002 */
[----:B------:R-:W-:Y:S02]  /*21f10*/  IMAD R0, R9, R0, R6 ;  /* 0x0000000009007224 */ /* 0x000fe400078e0206 */
[----:B------:R-:W-:-:S03]  /*21f20*/  IMAD.IADD R5, R5, 0x1, R7 ;  /* 0x0000000105057824 */ /* 0x000fc600078e0207 */
[----:B------:R-:W-:Y:S01]  /*21f30*/  SHF.R.S32.HI R7, RZ, 0x1f, R0 ;  /* 0x0000001fff077819 */ /* 0x000fe20000011400 */
[----:B------:R-:W-:-:S04]  /*21f40*/  IMAD.WIDE.U32 R4, R0, UR6, R4 ;  /* 0x0000000600047c25 */ /* 0x000fc8000f8e0004 */
[----:B------:R-:W-:Y:S02]  /*21f50*/  IMAD R7, R7, UR6, RZ ;  /* 0x0000000607077c24 */ /* 0x000fe4000f8e02ff */
[----:B--2---:R-:W-:Y:S02]  /*21f60*/  IMAD.SHL.U32 R21, R10, 0x10, RZ ;  /* 0x000000100a157824 */ /* 0x004fe400078e00ff */
[----:B------:R-:W-:Y:S01]  /*21f70*/  IMAD R7, R0, UR7, R7 ;  /* 0x0000000700077c24 */ /* 0x000fe2000f8e0207 */
[----:B------:R-:W-:Y:S02]  /*21f80*/  IADD3 R0, P0, R4, UR8, RZ ;  /* 0x0000000804007c10 */ /* 0x000fe4000ff1e0ff */
[----:B------:R-:W-:Y:S02]  /*21f90*/  LOP3.LUT R21, R21, 0x30, RZ, 0xc0, !PT ;  /* 0x0000003015157812 */ /* 0x000fe400078ec0ff */
[----:B------:R-:W-:Y:S01]  /*21fa0*/  IADD3.X R4, R5, UR9, R7, P0, !PT ;  /* 0x0000000905047c10 */ /* 0x000fe200087fe407 */
[----:B------:R-:W-:Y:S01]  /*21fb0*/  VIADD R5, R6, 0x80 ;  /* 0x0000008006057836 */ /* 0x000fe20000000000 */
[----:B------:R-:W2:Y:S03]  /*21fc0*/  @P1 LDC R7, c[0x0][0x44c] ;  /* 0x00011300ff071b82 */ /* 0x000ea60000000800 */
[----:B------:R-:W-:-:S02]  /*21fd0*/  IMAD.MOV.U32 R6, RZ, RZ, R5 ;  /* 0x000000ffff067224 */ /* 0x000fc400078e0005 */
[----:B--2---:R-:W-:-:S05]  /*21fe0*/  @P1 IMAD.HI.U32 R7, R5, R7, RZ ;  /* 0x0000000705071227 */ /* 0x004fca00078e00ff */
        /* <DEDUP_REMOVED lines=9> */
[----:B------:R-:W-:Y:S01]  /*22080*/  SHF.R.S32.HI R6, RZ, 0x1f, R5 ;  /* 0x0000001fff067819 */ /* 0x000fe20000011405 */
[----:B------:R-:W-:Y:S02]  /*22090*/  UMOV UR4, 0xffffffff ;  /* 0xffffffff00047882 */ /* 0x000fe40000000000 */
[----:B------:R-:W-:Y:S02]  /*220a0*/  IMAD.IADD R3, R3, 0x1, R7 ;  /* 0x0000000103037824 */ /* 0x000fe400078e0207 */
[----:B------:R-:W-:-:S02]  /*220b0*/  IMAD R6, R6, UR6, RZ ;  /* 0x0000000606067c24 */ /* 0x000fc4000f8e02ff */
[----:B------:R-:W-:-:S04]  /*220c0*/  IMAD.WIDE.U32 R2, R5, UR6, R2 ;  /* 0x0000000605027c25 */ /* 0x000fc8000f8e0002 */
[----:B------:R-:W-:Y:S01]  /*220d0*/  IMAD R6, R5, UR7, R6 ;  /* 0x0000000705067c24 */ /* 0x000fe2000f8e0206 */
[----:B------:R-:W-:-:S04]  /*220e0*/  IADD3 R2, P1, R2, UR8, RZ ;  /* 0x0000000802027c10 */ /* 0x000fc8000ff3e0ff */
[----:B------:R-:W-:Y:S01]  /*220f0*/  IADD3.X R3, R3, UR9, R6, P1, !PT ;  /* 0x0000000903037c10 */ /* 0x000fe20008ffe406 */
[----:B---3--:R-:W-:Y:S08]  /*22100*/  BRA.DIV UR4, `(.L_x_12502) ;  /* 0x0000003a04887947 */ /* 0x008ff0000b800000 */
[----:B------:R-:W0:Y:S02]  /*22110*/  S2R R7, SR_TID.X ;  /* 0x0000000000077919 */ /* 0x000e240000002100 */
[----:B0-----:R-:W-:Y:S02]  /*22120*/  LOP3.LUT R8, R7, 0x7f, RZ, 0xc0, !PT ;  /* 0x0000007f07087812 */ /* 0x001fe400078ec0ff */
[----:B------:R-:W2:Y:S04]  /*22130*/  LDL.LU R7, [R1+0x18] ;  /* 0x0000180001077983 */ /* 0x000ea80000300800 */
[----:B------:R-:W3:Y:S01]  /*22140*/  LDL.LU R11, [R1+0x14] ;  /* 0x00001400010b7983 */ /* 0x000ee20000300800 */
[----:B------:R-:W-:-:S03]  /*22150*/  SHF.R.U32.HI R10, RZ, 0x2, R8 ;  /* 0x00000002ff0a7819 */ /* 0x000fc60000011608 */
[----:B------:R-:W0:Y:S01]  /*22160*/  SHFL.IDX PT, R8, R0, RZ, 0x1c1f ;  /* 0x001c1fff00087589 */ /* 0x000e2200000e0000 */
[----:B--2---:R-:W-:-:S03]  /*22170*/  IMAD R5, R7, R9, RZ ;  /* 0x0000000907057224 */ /* 0x004fc600078e02ff */
[----:B------:R-:W2:Y:S01]  /*22180*/  SHFL.IDX PT, R7, R4, RZ, 0x1c1f ;  /* 0x001c1fff04077589 */ /* 0x000ea200000e0000 */
[----:B---3--:R-:W-:-:S05]  /*22190*/  IMAD.IADD R6, R10, 0x1, R11 ;  /* 0x000000010a067824 */ /* 0x008fca00078e020b */
[----:B------:R-:W-:-:S13]  /*221a0*/  ISETP.GE.AND P1, PT, R6, R5, PT ;  /* 0x000000050600720c */ /* 0x000fda0003f26270 */
[----:B0-----:R-:W-:-:S05]  /*221b0*/  @!P1 IADD3 R8, P2, R21, R8, RZ ;  /* 0x0000000815089210 */ /* 0x001fca0007f5e0ff */
[----:B--2---:R-:W-:-:S04]  /*221c0*/  @!P1 IMAD.X R7, RZ, RZ, R7, P2 ;  /* 0x000000ffff079224 */ /* 0x004fc800010e0607 */
[----:B------:R-:W-:Y:S02]  /*221d0*/  @!P1 IMAD.MOV.U32 R9, RZ, RZ, R7 ;  /* 0x000000ffff099224 */ /* 0x000fe400078e0007 */
[----:B------:R-:W-:-:S03]  /*221e0*/  VIADD R7, R6, 0x20 ;  /* 0x0000002006077836 */ /* 0x000fc60000000000 */
[----:B------:R-:W-:Y:S01]  /*221f0*/  @!PT LDS RZ, [RZ] ;  /* 0x00000000fffff984 */ /* 0x000fe20000000800 */
[----:B-----5:R0:W-:Y:S02]  /*22200*/  @!P1 LDGSTS.E.BYPASS.LTC128B.128 [R20+0xb000], desc[UR44][R8.64], !P0 ;  /* 0x0b00000008149fae */ /* 0x0201e4000c101d6c */
        /* <DEDUP_REMOVED lines=10> */
[----:B------:R-:W-:Y:S04]  /*222b0*/  SHFL.IDX PT, R4, R4, 0x3, 0x1c1f ;  /* 0x007c1f0004047f89 */ /* 0x000fe800000e0000 */
[----:B0-----:R-:W0:Y:S03]  /*222c0*/  SHFL.IDX PT, R8, R0, 0x2, 0x1c1f ;  /* 0x005c1f0000087f89 */ /* 0x001e2600000e0000 */
[----:B0-----:R-:W-:-:S05]  /*222d0*/  @!P1 IADD3 R8, P2, R21, R8, RZ ;  /* 0x0000000815089210 */ /* 0x001fca0007f5e0ff */
[----:B------:R-:W-:-:S04]  /*222e0*/  @!P1 IMAD.X R7, RZ, RZ, R7, P2 ;  /* 0x000000ffff079224 */ /* 0x000fc800010e0607 */
[----:B------:R-:W-:Y:S02]  /*222f0*/  @!P1 IMAD.MOV.U32 R9, RZ, RZ, R7 ;  /* 0x000000ffff099224 */ /* 0x000fe400078e0007 */
[----:B------:R-:W-:Y:S04]  /*22300*/  SHFL.IDX PT, R7, R2, RZ, 0x1c1f ;  /* 0x001c1fff02077589 */ /* 0x000fe800000e0000 */
[----:B------:R0:W-:Y:S04]  /*22310*/  @!P1 LDGSTS.E.BYPASS.LTC128B.128 [R20+0xc000], desc[UR44][R8.64], !P0 ;  /* 0x0c00000008149fae */ /* 0x0001e8000c101d6c */
[----:B------:R-:W-:Y:S04]  /*22320*/  SHFL.IDX PT, R2, R2, 0x1, 0x1c1f ;  /* 0x003c1f0002027f89 */ /* 0x000fe800000e0000 */
[----:B0-----:R0:W2:Y:S02]  /*22330*/  SHFL.IDX PT, R8, R0, 0x3, 0x1c1f ;  /* 0x007c1f0000087f89 */ /* 0x0010a400000e0000 */
[----:B0-----:R-:W-:-:S05]  /*22340*/  VIADD R0, R6, 0x80 ;  /* 0x0000008006007836 */ /* 0x001fca0000000000 */
[----:B------:R-:W-:Y:S01]  /*22350*/  ISETP.GE.AND P2, PT, R0, R5, PT ;  /* 0x000000050000720c */ /* 0x000fe20003f46270 */
[----:B------:R-:W-:-:S05]  /*22360*/  VIADD R0, R6, 0x60 ;  /* 0x0000006006007836 */ /* 0x000fca0000000000 */
[----:B------:R-:W-:Y:S02]  /*22370*/  ISETP.GE.AND P1, PT, R0, R5, PT ;  /* 0x000000050000720c */ /* 0x000fe40003f26270 */
[----:B------:R-:W0:Y:S04]  /*22380*/  SHFL.IDX PT, R0, R3, RZ, 0x1c1f ;  /* 0x001c1fff03007589 */ /* 0x000e2800000e0000 */
[----:B------:R-:W3:Y:S07]  /*22390*/  SHFL.IDX PT, R3, R3, 0x1, 0x1c1f ;  /* 0x003c1f0003037f89 */ /* 0x000eee00000e0000 */
[----:B--2---:R-:W-:-:S05]  /*223a0*/  @!P1 IADD3 R8, P3, R21, R8, RZ ;  /* 0x0000000815089210 */ /* 0x004fca0007f7e0ff */
[----:B------:R-:W-:-:S04]  /*223b0*/  @!P1 IMAD.X R4, RZ, RZ, R4, P3 ;  /* 0x000000ffff049224 */ /* 0x000fc800018e0604 */
[----:B------:R-:W-:-:S05]  /*223c0*/  @!P1 IMAD.MOV.U32 R9, RZ, RZ, R4 ;  /* 0x000000ffff099224 */ /* 0x000fca00078e0004 */
[----:B------:R2:W-:Y:S01]  /*223d0*/  @!P1 LDGSTS.E.BYPASS.LTC128B.128 [R20+0xc800], desc[UR44][R8.64], !P0 ;  /* 0x0c80000008149fae */ /* 0x0005e2000c101d6c */
[----:B------:R-:W-:-:S05]  /*223e0*/  @!P2 IADD3 R7, P1, R21, R7, RZ ;  /* 0x000000071507a210 */ /* 0x000fca0007f3e0ff */
[----:B0-----:R-:W-:Y:S02]  /*223f0*/  @!P2 IMAD.X R0, RZ, RZ, R0, P1 ;  /* 0x000000ffff00a224 */ /* 0x001fe400008e0600 */
[----:B--2---:R-:W-:Y:S02]  /*22400*/  @!P2 IMAD.MOV.U32 R8, RZ, RZ, R7 ;  /* 0x000000ffff08a224 */ /* 0x004fe400078e0007 */
[----:B------:R-:W-:-:S05]  /*22410*/  @!P2 IMAD.MOV.U32 R9, RZ, RZ, R0 ;  /* 0x000000ffff09a224 */ /* 0x000fca00078e0000 */
[----:B---3--:R0:W-:Y:S02]  /*22420*/  @!P2 LDGSTS.E.BYPASS.LTC128B.128 [R20+0xd000], desc[UR44][R8.64], !P0 ;  /* 0x0d0000000814afae */ /* 0x0081e4000c101d6c */
.L_x_12611:
        /* <DEDUP_REMOVED lines=10> */
.L_x_12503:
        /* <DEDUP_REMOVED lines=18> */
.L_x_12612:
[----:B------:R-:W-:Y:S05]  /*225f0*/  BSYNC B0 ;  /* 0x0000000000007941 */ /* 0x000fea0003800000 */
.L_x_12504:
[----:B------:R-:W3:Y:S02]  /*22600*/  LDL.LU R2, [R1+0x24] ;  /* 0x0000240001027983 */ /* 0x000ee40000300800 */
[----:B---3--:R-:W-:-:S05]  /*22610*/  VIADD R2, R2, 0xfffffffe ;  /* 0xfffffffe02027836 */ /* 0x008fca0000000000 */
[----:B------:R-:W-:-:S13]  /*22620*/  ISETP.GE.AND P0, PT, R2, R26, PT ;  /* 0x0000001a0200720c */ /* 0x000fda0003f06270 */
[----:B------:R-:W-:Y:S05]  /*22630*/  @!P0 BRA `(.L_x_12506) ;  /* 0x0000000c00388947 */ /* 0x000fea0003800000 */
[----:B0-----:R0:W5:Y:S01]  /*22640*/  LDL.LU R8, [R1+0x4] ;  /* 0x0000040001087983 */ /* 0x0011620000300800 */
[----:B--2---:R-:W-:-:S07]  /*22650*/  IMAD.MOV.U32 R0, RZ, RZ, R29 ;  /* 0x000000ffff007224 */ /* 0x004fce00078e001d */
.L_x_12526:
        /* <DEDUP_REMOVED lines=17> */
[----:B------:R-:W-:Y:S01]  /*22770*/  ULDC.64 UR6, c[0x0][0x428] ;  /* 0x00010a0000067ab9 */ /* 0x000fe20000000a00 */
[----:B----4-:R-:W-:-:S13]  /*22780*/  ISETP.NE.AND P0, PT, R3, 0x1, PT ;  /* 0x000000010300780c */ /* 0x010fda0003f05270 */
[----:B------:R-:W4:Y:S02]  /*22790*/  @P0 LDC.64 R4, c[0x0][0x440] ;  /* 0x00011000ff040b82 */ /* 0x000f240000000a00 */
[----:B----4-:R-:W-:-:S04]  /*227a0*/  @P0 IMAD.HI.U32 R6, R2, R4, RZ ;  /* 0x0000000402060227 */ /* 0x010fc800078e00ff */
        /* <DEDUP_REMOVED lines=12> */
.L_x_12509:
        /* <DEDUP_REMOVED lines=8> */
.L_x_12613:
[----:B------:R-:W-:Y:S05]  /*228f0*/  BSYNC B1 ;  /* 0x0000000000017941 */ /* 0x000fea0003800000 */
.L_x_12510:
        /* <DEDUP_REMOVED lines=9> */
.L_x_12513:
[----:B------:R-:W-:Y:S05]  /*22990*/  BSYNC B1 ;  /* 0x0000000000017941 */ /* 0x000fea0003800000 */
.L_x_12512:
[----:B------:R-:W4:Y:S01]  /*229a0*/  LDL R7, [R1+0x10] ;  /* 0x0000100001077983 */ /* 0x000f220000100800 */
[----:B------:R-:W-:Y:S01]  /*229b0*/  IMAD.MOV.U32 R10, RZ, RZ, RZ ;  /* 0x000000ffff0a7224 */ /* 0x000fe200078e00ff */
[----:B------:R-:W-:Y:S01]  /*229c0*/  UIADD3 UR4, UP0, UR38, 0x470, URZ ;  /* 0x0000047026047890 */ /* 0x000fe2000ff1e03f */
[----:B------:R-:W-:Y:S01]  /*229d0*/  IMAD R4, R29, 0x2800, R19 ;  /* 0x000028001d047824 */ /* 0x000fe200078e0213 */
[----:B------:R-:W-:Y:S01]  /*229e0*/  PLOP3.LUT P0, PT, PT, PT, PT, 0x80, 0x0 ;  /* 0x000000000000781c */ /* 0x000fe20003f0f070 */
[----:B------:R-:W-:Y:S01]  /*229f0*/  UMOV UR6, 0x0 ;  /* 0x0000000000067882 */ /* 0x000fe20000000000 */
[----:B------:R-:W-:Y:S01]  /*22a00*/  R2UR UR10, R10 ;  /* 0x000000000a0a72ca */ /* 0x000fe200000e0000 */
[----:B--2---:R-:W-:Y:S01]  /*22a10*/  VIADD R9, R4, 0x6000 ;  /* 0x0000600004097836 */ /* 0x004fe20000000000 */
[----:B------:R-:W-:Y:S01]  /*22a20*/  UIADD3.X UR5, URZ, UR39, URZ, UP0, !UPT ;  /* 0x000000273f057290 */ /* 0x000fe200087fe43f */
[----:B------:R-:W-:Y:S01]  /*22a30*/  UMOV UR7, 0x14f00000 ;  /* 0x14f0000000077882 */ /* 0x000fe20000000000 */
[----:B----4-:R-:W-:-:S02]  /*22a40*/  IMAD R3, R3, 0xa0, R7 ;  /* 0x000000a003037824 */ /* 0x010fc400078e0207 */
[----:B------:R-:W-:-:S09]  /*22a50*/  VIADD R7, R6, 0x13270 ;  /* 0x0001327006077836 */ /* 0x000fd20000000000 */
.L_x_12514:
        /* <DEDUP_REMOVED lines=13> */
.L_x_12614:
[----:B------:R-:W-:Y:S05]  /*22b30*/  BSYNC B1 ;  /* 0x0000000000017941 */ /* 0x000fea0003800000 */
.L_x_12515:
[----:B------:R-:W-:Y:S01]  /*22b40*/  BSSY B1, `(.L_x_12517) ;  /* 0x000000b000017945 */ /* 0x000fe20003800000 */
[----:B------:R-:W-:Y:S02]  /*22b50*/  IMAD.MOV.U32 R12, RZ, RZ, 0x0 ;  /* 0x00000000ff0c7424 */ /* 0x000fe400078e00ff */
[----:B-1----:R-:W-:Y:S01]  /*22b60*/  IMAD.MOV.U32 R13, RZ, RZ, 0x14f00000 ;  /* 0x14f00000ff0d7424 */ /* 0x002fe200078e00ff */
[----:B------:R-:W-:Y:S06]  /*22b70*/  @P1 BRA `(.L_x_12518) ;  /* 0x00000000001c1947 */ /* 0x000fec0003800000 */
[----:B------:R-:W1:Y:S01]  /*22b80*/  S2R R7, SR_TID.X ;  /* 0x0000000000077919 */ /* 0x000e620000002100 */
[----:B--23--:R-:W-:-:S04]  /*22b90*/  IMAD.MOV.U32 R5, RZ, RZ, 0x2800 ;  /* 0x00002800ff057424 */ /* 0x00cfc800078e00ff */
[----:B------:R4:W-:Y:S01]  /*22ba0*/  SYNCS.ARRIVE.TRANS64 RZ, [R6+URZ+0x13230], R5 ;  /* 0x0132300506ff79a7 */ /* 0x0009e2000800003f */
[----:B-1----:R-:W-:-:S04]  /*22bb0*/  LOP3.LUT R7, R7, 0x1f, RZ, 0xc0, !PT ;  /* 0x0000001f07077812 */ /* 0x002fc800078ec0ff */
[----:B------:R-:W-:-:S13]  /*22bc0*/  ISETP.NE.AND P0, PT, R7, RZ, PT ;  /* 0x000000ff0700720c */ /* 0x000fda0003f05270 */
[----:B----4-:R-:W-:Y:S05]  /*22bd0*/  @!P0 BRA `(.L_x_12518) ;  /* 0x0000000000048947 */ /* 0x010fea0003800000 */
[----:B------:R-:W-:Y:S01]  /*22be0*/  BPT.TRAP 0x1 ;  /* 0x000000040000795c */ /* 0x000fe20000300000 */
.L_x_12518:
[----:B------:R-:W-:Y:S05]  /*22bf0*/  BSYNC B1 ;  /* 0x0000000000017941 */ /* 0x000fea0003800000 */
.L_x_12517:
[----:B------:R-:W-:Y:S01]  /*22c00*/  R2UR UR10, R10 ;  /* 0x000000000a0a72ca */ /* 0x000fe200000e0000 */
[----:B------:R-:W-:Y:S01]  /*22c10*/  UIADD3 UR4, UP0, UR38, 0x370, URZ ;  /* 0x0000037026047890 */ /* 0x000fe2000ff1e03f */
[----:B------:R-:W-:Y:S01]  /*22c20*/  R2UR UR6, R12 ;  /* 0x000000000c0672ca */ /* 0x000fe200000e0000 */
[----:B------:R-:W-:Y:S01]  /*22c30*/  VIADD R4, R4, 0xe000 ;  /* 0x0000e00004047836 */ /* 0x000fe20000000000 */
[----:B------:R-:W-:Y:S01]  /*22c40*/  R2UR UR7, R13 ;  /* 0x000000000d0772ca */ /* 0x000fe200000e0000 */
[----:B--23--:R-:W-:Y:S01]  /*22c50*/  VIADD R6, R6, 0x13230 ;  /* 0x0001323006067836 */ /* 0x00cfe20000000000 */
[----:B------:R-:W-:Y:S01]  /*22c60*/  PLOP3.LUT P0, PT, PT, PT, PT, 0x80, 0x0 ;  /* 0x000000000000781c */ /* 0x000fe20003f0f070 */
[----:B------:R-:W-:-:S12]  /*22c70*/  UIADD3.X UR5, URZ, UR39, URZ, UP0, !UPT ;  /* 0x000000273f057290 */ /* 0x000fd800087fe43f */
.L_x_12519:
        /* <DEDUP_REMOVED lines=10> */
.L_x_12508:
[----:B------:R-:W-:Y:S05]  /*22d20*/  BSYNC B0 ;  /* 0x0000000000007941 */ /* 0x000fea0003800000 */
.L_x_12507:
[----:B------:R-:W3:Y:S02]  /*22d30*/  LDL R5, [R1+0x48] ;  /* 0x0000480001057983 */ /* 0x000ee40000100800 */
[----:B---3--:R-:W-:-:S13]  /*22d40*/  ISETP.NE.AND P0, PT, R5, 0x3, PT ;  /* 0x000000030500780c */ /* 0x008fda0003f05270 */
[----:B------:R-:W-:Y:S05]  /*22d50*/  @!P0 BRA `(.L_x_12520) ;  /* 0x0000000000048947 */ /* 0x000fea0003800000 */
[----:B------:R-:W-:Y:S01]  /*22d60*/  BPT.TRAP 0x1 ;  /* 0x000000040000795c */ /* 0x000fe20000300000 */
.L_x_12520:
        /* <DEDUP_REMOVED lines=8> */
.L_x_12615:
[----:B------:R-:W-:Y:S05]  /*22df0*/  BSYNC B0 ;  /* 0x0000000000007941 */ /* 0x000fea0003800000 */
.L_x_12521:
[----:B------:R-:W-:Y:S05]  /*22e00*/  @!P1 BRA `(.L_x_12523) ;  /* 0x0000000000049947 */ /* 0x000fea0003800000 */
[----:B------:R-:W-:Y:S01]  /*22e10*/  BPT.TRAP 0x1 ;  /* 0x000000040000795c */ /* 0x000fe20000300000 */
.L_x_12523:
[----:B---3--:R-:W-:Y:S01]  /*22e20*/  SHF.L.U32 R4, R8, 0x1f, RZ ;  /* 0x0000001f08047819 */ /* 0x008fe200000006ff */
[----:B------:R-:W-:-:S03]  /*22e30*/  IMAD R0, R0, 0x2800, RZ ;  /* 0x0000280000007824 */ /* 0x000fc600078e02ff */
[----:B------:R-:W3:Y:S02]  /*22e40*/  SYNCS.PHASECHK.TRANS64.TRYWAIT P0, [R3+URZ+0x13260], R4 ;  /* 0x01326004030075a7 */ /* 0x000ee4000800017f */
[----:B---3--:R-:W-:Y:S05]  /*22e50*/  @!P0 BRA `(.L_x_12524) ;  /* 0x0000003400648947 */ /* 0x008fea0003800000 */
.L_x_12616:
[----:B---3--:R-:W-:Y:S01]  /*22e60*/  LOP3.LUT R4, R0, R28, RZ, 0xfc, !PT ;  /* 0x0000001c00047212 */ /* 0x008fe200078efcff */
[----:B------:R-:W-:Y:S05]  /*22e70*/  WARPSYNC.ALL ;  /* 0x0000000000007948 */ /* 0x000fea0003800000 */
[----:B------:R-:W-:-:S06]  /*22e80*/  IMAD.IADD R4, R19, 0x1, R4 ;  /* 0x0000000113047824 */ /* 0x000fcc00078e0204 */
[----:B------:R-:W3:Y:S02]  /*22e90*/  LDSM.16.MT88.4 R4, [R4+0x6000] ;  /* 0x006000000404783b */ /* 0x000ee40000004200 */
[C-C-:B---3--:R-:W-:Y:S02]  /*22ea0*/  PRMT R8, R4.reuse, 0x6420, R5.reuse ;  /* 0x0000642004087816 */ /* 0x148fe40000000005 */
[----:B--2---:R-:W-:Y:S02]  /*22eb0*/  PRMT R9, R4, 0x7531, R5 ;  /* 0x0000753104097816 */ /* 0x004fe40000000005 */
[----:B------:R-:W-:Y:S02]  /*22ec0*/  LOP3.LUT R4, R0, R23, RZ, 0xfc, !PT ;  /* 0x0000001700047212 */ /* 0x000fe400078efcff */
[C-C-:B------:R-:W-:Y:S02]  /*22ed0*/  PRMT R10, R6.reuse, 0x6420, R7.reuse ;  /* 0x00006420060a7816 */ /* 0x140fe40000000007 */
[----:B------:R-:W-:Y:S01]  /*22ee0*/  PRMT R11, R6, 0x7531, R7 ;  /* 0x00007531060b7816 */ /* 0x000fe20000000007 */
[----:B------:R-:W-:-:S05]  /*22ef0*/  IMAD.IADD R4, R22, 0x1, R4 ;  /* 0x0000000116047824 */ /* 0x000fca00078e0204 */
[----:B------:R2:W-:Y:S02]  /*22f00*/  STSM.16.M88.4 [R4], R8 ;  /* 0x0000000804007844 */ /* 0x0005e40000000200 */
[----:B--2---:R-:W-:-:S05]  /*22f10*/  VIADD R10, R0, 0x800 ;  /* 0x00000800000a7836 */ /* 0x004fca0000000000 */
[----:B------:R-:W-:-:S05]  /*22f20*/  LOP3.LUT R4, R10, R28, RZ, 0xfc, !PT ;  /* 0x0000001c0a047212 */ /* 0x000fca00078efcff */
[----:B------:R-:W-:-:S06]  /*22f30*/  IMAD.IADD R4, R19, 0x1, R4 ;  /* 0x0000000113047824 */ /* 0x000fcc00078e0204 */
[----:B------:R-:W2:Y:S02]  /*22f40*/  LDSM.16.MT88.4 R4, [R4+0x6000] ;  /* 0x006000000404783b */ /* 0x000ea40000004200 */
[C-C-:B--2---:R-:W-:Y:S02]  /*22f50*/  PRMT R8, R4.reuse, 0x6420, R5.reuse ;  /* 0x0000642004087816 */ /* 0x144fe40000000005 */
[----:B------:R-:W-:Y:S02]  /*22f60*/  PRMT R9, R4, 0x7531, R5 ;  /* 0x0000753104097816 */ /* 0x000fe40000000005 */
        /* <DEDUP_REMOVED lines=16> */
[C---:B--2---:R-:W-:Y:S02]  /*23070*/  VIADD R10, R0.reuse, 0x1800 ;  /* 0x00001800000a7836 */ /* 0x044fe40000000000 */
[----:B------:R-:W-:-:S03]  /*23080*/  VIADD R0, R0, 0x2000 ;  /* 0x0000200000007836 */ /* 0x000fc60000000000 */
        /* <DEDUP_REMOVED lines=10> */
[C---:B--2---:R-:W-:Y:S02]  /*23130*/  LOP3.LUT R4, R0.reuse, R28, RZ, 0xfc, !PT ;  /* 0x0000001c00047212 */ /* 0x044fe400078efcff */
[----:B------:R-:W-:-:S03]  /*23140*/  LOP3.LUT R0, R0, R23, RZ, 0xfc, !PT ;  /* 0x0000001700007212 */ /* 0x000fc600078efcff */
[----:B------:R-:W-:Y:S02]  /*23150*/  IMAD.IADD R4, R19, 0x1, R4 ;  /* 0x0000000113047824 */ /* 0x000fe400078e0204 */
[----:B------:R-:W-:-:S04]  /*23160*/  IMAD.IADD R0, R22, 0x1, R0 ;  /* 0x0000000116007824 */ /* 0x000fc800078e0200 */
[----:B------:R-:W2:Y:S02]  /*23170*/  LDSM.16.MT88.4 R4, [R4+0x6000] ;  /* 0x006000000404783b */ /* 0x000ea40000004200 */
        /* <DEDUP_REMOVED lines=10> */
[----:B---3--:R-:W3:Y:S01]  /*23220*/  FENCE.VIEW.ASYNC.S ;  /* 0x00000000000073c6 */ /* 0x008ee20000000000 */
[----:B------:R-:W-:Y:S05]  /*23230*/  @!P1 BRA `(.L_x_12525) ;  /* 0x0000000000049947 */ /* 0x000fea0003800000 */
[----:B------:R-:W-:Y:S01]  /*23240*/  BPT.TRAP 0x1 ;  /* 0x000000040000795c */ /* 0x000fe20000300000 */
.L_x_12525:
[----:B--2---:R4:W5:Y:S01]  /*23250*/  LDL R8, [R1+0x4] ;  /* 0x0000040001087983 */ /* 0x0049620000100800 */
[----:B---3--:R2:W-:Y:S01]  /*23260*/  SYNCS.ARRIVE.TRANS64.A1T0 RZ, [R3+URZ+0x13250], RZ ;  /* 0x013250ff03ff79a7 */ /* 0x0085e2000810003f */
[----:B------:R-:W3:Y:S02]  /*23270*/  S2R R0, SR_TID.X ;  /* 0x0000000000007919 */ /* 0x000ee40000002100 */
        /* <DEDUP_REMOVED lines=9> */
[----:B----4-:R-:W-:Y:S05]  /*23310*/  @P0 BRA `(.L_x_12526) ;  /* 0xfffffff000d00947 */ /* 0x010fea000383ffff */
.L_x_12506:
        /* <DEDUP_REMOVED lines=10> */
[----:B--2---:R-:W3:Y:S02]  /*233c0*/  FLO.U32 R0, UR4 ;  /* 0x0000000400007d00 */ /* 0x004ee400080e0000 */
[----:B---3--:R-:W-:-:S06]  /*233d0*/  ISETP.EQ.U32.AND P1, PT, R0, R5, PT ;  /* 0x000000050000720c */ /* 0x008fcc0003f22070 */
[----:B------:R-:W4:Y:S07]  /*233e0*/  POPC R5, UR4 ;  /* 0x0000000400057d09 */ /* 0x000f2e0008000000 */
[----:B----4-:R-:W2:Y:S01]  /*233f0*/  @P1 ATOMG.E.ADD.STRONG.GPU PT, R3, desc[UR44][R2.64], R5 ;  /* 0x00000005020319a8 */ /* 0x010ea200081ee1ec */
[----:B------:R-:W3:Y:S02]  /*23400*/  S2R R4, SR_LTMASK ;  /* 0x0000000000047919 */ /* 0x000ee40000003900 */
[----:B---3--:R-:W-:-:S04]  /*23410*/  LOP3.LUT R4, R4, UR4, RZ, 0xc0, !PT ;  /* 0x0000000404047c12 */ /* 0x008fc8000f8ec0ff */
[----:B------:R-:W3:Y:S01]  /*23420*/  POPC R7, R4 ;  /* 0x0000000400077309 */ /* 0x000ee20000000000 */
[----:B--2---:R-:W3:Y:S02]  /*23430*/  SHFL.IDX PT, R0, R3, R0, 0x1f ;  /* 0x00001f0003007589 */ /* 0x004ee400000e0000 */
[----:B---3--:R-:W-:-:S07]  /*23440*/  IADD3 R24, R0, UR36, R7 ;  /* 0x0000002400187c10 */ /* 0x008fce000fffe007 */
.L_x_12528:
[----:B------:R-:W-:Y:S05]  /*23450*/  BSYNC B0 ;  /* 0x0000000000007941 */ /* 0x000fea0003800000 */
.L_x_12527:
[----:B------:R-:W-:Y:S05]  /*23460*/  @!P2 BRA `(.L_x_12529) ;  /* 0x000000000004a947 */ /* 0x000fea0003800000 */
[----:B------:R-:W-:Y:S01]  /*23470*/  BPT.TRAP 0x1 ;  /* 0x000000040000795c */ /* 0x000fe20000300000 */
.L_x_12529:
[----:B--2---:R-:W2:Y:S04]  /*23480*/  LDL R0, [R1+0x4] ;  /* 0x0000040001007983 */ /* 0x004ea80000100800 */
[----:B------:R-:W3:Y:S01]  /*23490*/  LDL R2, [R1+0x20] ;  /* 0x0000200001027983 */ /* 0x000ee20000100800 */
[----:B------:R-:W-:Y:S01]  /*234a0*/  BSSY B0, `(.L_x_12530) ;  /* 0x0000007000007945 */ /* 0x000fe20003800000 */
[----:B--2---:R-:W-:Y:S01]  /*234b0*/  LOP3.LUT R3, R0, 0x1, RZ, 0x3c, !PT ;  /* 0x0000000100037812 */ /* 0x004fe200078e3cff */
[----:B------:R-:W-:-:S03]  /*234c0*/  IMAD R0, R29, 0x8, R19 ;  /* 0x000000081d007824 */ /* 0x000fc600078e0213 */
[----:B------:R-:W-:Y:S02]  /*234d0*/  SHF.L.U32 R3, R3, 0x1f, RZ ;  /* 0x0000001f03037819 */ /* 0x000fe400000006ff */
[----:B---3--:R-:W-:Y:S02]  /*234e0*/  ISETP.NE.AND P2, PT, R2, 0x3, PT ;  /* 0x000000030200780c */ /* 0x008fe40003f45270 */
[----:B------:R-:W2:Y:S02]  /*234f0*/  SYNCS.PHASECHK.TRANS64.TRYWAIT P1, [R0+URZ+0x13270], R3 ;  /* 0x01327003000075a7 */ /* 0x000ea4000802017f */
[----:B--2---:R-:W-:Y:S09]  /*23500*/  @!P1 BRA `(.L_x_12531) ;  /* 0x0000002c00cc9947 */ /* 0x004ff20003800000 */
.L_x_12617:
[----:B------:R-:W-:Y:S05]  /*23510*/  BSYNC B0 ;  /* 0x0000000000007941 */ /* 0x000fea0003800000 */
.L_x_12530:
[----:B------:R-:W-:Y:S05]  /*23520*/  @!P2 BRA `(.L_x_12532) ;  /* 0x000000000004a947 */ /* 0x000fea0003800000 */
[----:B------:R-:W-:Y:S01]  /*23530*/  BPT.TRAP 0x1 ;  /* 0x000000040000795c */ /* 0x000fe20000300000 */
.L_x_12532:
[----:B------:R-:W2:Y:S02]  /*23540*/  LDL R2, [R1+0x4] ;  /* 0x0000040001027983 */ /* 0x000ea40000100800 */
[----:B--2---:R-:W-:-:S04]  /*23550*/  SHF.L.U32 R3, R2, 0x1f, RZ ;  /* 0x0000001f02037819 */ /* 0x004fc800000006ff */
[----:B------:R-:W2:Y:S02]  /*23560*/  SYNCS.PHASECHK.TRANS64.TRYWAIT P1, [R0+URZ+0x13260], R3 ;  /* 0x01326003000075a7 */ /* 0x000ea4000802017f */
[----:B--2---:R-:W-:Y:S05]  /*23570*/  @!P1 BRA `(.L_x_12533) ;  /* 0x0000002c00c49947 */ /* 0x004fea0003800000 */
.L_x_12618:
[----:B------:R-:W-:Y:S01]  /*23580*/  IMAD R2, R29, 0x2800, RZ ;  /* 0x000028001d027824 */ /* 0x000fe200078e02ff */
[----:B------:R-:W-:Y:S05]  /*23590*/  WARPSYNC.ALL ;  /* 0x0000000000007948 */ /* 0x000fea0003800000 */
[C---:B------:R-:W-:Y:S02]  /*235a0*/  LOP3.LUT R4, R2.reuse, R28, RZ, 0xfc, !PT ;  /* 0x0000001c02047212 */ /* 0x040fe400078efcff */
[----:B--2---:R-:W-:-:S03]  /*235b0*/  LOP3.LUT R3, R2, R23, RZ, 0xfc, !PT ;  /* 0x0000001702037212 */ /* 0x004fc600078efcff */
[----:B------:R-:W-:Y:S02]  /*235c0*/  IMAD.IADD R5, R19, 0x1, R4 ;  /* 0x0000000113057824 */ /* 0x000fe400078e0204 */
[----:B------:R-:W-:Y:S02]  /*235d0*/  IMAD.IADD R12, R22, 0x1, R3 ;  /* 0x00000001160c7824 */ /* 0x000fe400078e0203 */
[----:B------:R-:W-:Y:S02]  /*235e0*/  VIADD R3, R2, 0x800 ;  /* 0x0000080002037836 */ /* 0x000fe40000000000 */
[----:B------:R-:W0:Y:S02]  /*235f0*/  LDSM.16.MT88.4 R4, [R5+0x6000] ;  /* 0x006000000504783b */ /* 0x000e240000004200 */
[C-C-:B0----5:R-:W-:Y:S02]  /*23600*/  PRMT R8, R4.reuse, 0x6420, R5.reuse ;  /* 0x0000642004087816 */ /* 0x161fe40000000005 */
[----:B------:R-:W-:-:S02]  /*23610*/  PRMT R9, R4, 0x7531, R5 ;  /* 0x0000753104097816 */ /* 0x000fc40000000005 */
[----:B------:R-:W-:Y:S02]  /*23620*/  LOP3.LUT R4, R3, R28, RZ, 0xfc, !PT ;  /* 0x0000001c03047212 */ /* 0x000fe400078efcff */
[C-C-:B------:R-:W-:Y:S02]  /*23630*/  PRMT R10, R6.reuse, 0x6420, R7.reuse ;  /* 0x00006420060a7816 */ /* 0x140fe40000000007 */
[----:B------:R-:W-:Y:S01]  /*23640*/  PRMT R11, R6, 0x7531, R7 ;  /* 0x00007531060b7816 */ /* 0x000fe20000000007 */
[----:B------:R-:W-:Y:S01]  /*23650*/  IMAD.IADD R6, R19, 0x1, R4 ;  /* 0x0000000113067824 */ /* 0x000fe200078e0204 */
[----:B------:R-:W-:-:S03]  /*23660*/  LOP3.LUT R3, R3, R23, RZ, 0xfc, !PT ;  /* 0x0000001703037212 */ /* 0x000fc600078efcff */
[----:B------:R-:W-:Y:S02]  /*23670*/  STSM.16.M88.4 [R12], R8 ;  /* 0x000000080c007844 */ /* 0x000fe40000000200 */
[----:B-1----:R-:W-:Y:S02]  /*23680*/  IMAD.IADD R13, R22, 0x1, R3 ;  /* 0x00000001160d7824 */ /* 0x002fe400078e0203 */
        /* <DEDUP_REMOVED lines=47> */
.L_x_12534:
[----:B------:R-:W2:Y:S01]  /*23980*/  LDL.LU R3, [R1+0x4] ;  /* 0x0000040001037983 */ /* 0x000ea20000300800 */
        /* <DEDUP_REMOVED lines=10> */
[----:B------:R3:W-:Y:S02]  /*23a30*/  STL [R1+0x4], R3 ;  /* 0x0000040301007387 */ /* 0x0007e40000100800 */
.L_x_12483:
[----:B------:R-:W-:-:S13]  /*23a40*/  LOP3.LUT P0, RZ, R16, 0x2, RZ, 0xc0, !PT ;  /* 0x0000000210ff7812 */ /* 0x000fda000780c0ff */
[----:B------:R-:W-:Y:S05]  /*23a50*/  @!P0 BRA `(.L_x_12535) ;  /* 0x0000000000248947 */ /* 0x000fea0003800000 */
[----:B------:R-:W-:Y:S05]  /*23a60*/  WARPSYNC.ALL ;  /* 0x0000000000007948 */ /* 0x000fea0003800000 */
[----:B------:R-:W2:Y:S08]  /*23a70*/  S2UR UR5, SR_CgaCtaId ;  /* 0x00000000000579c3 */ /* 0x000eb00000008800 */
[----:B------:R-:W-:Y:S06]  /*23a80*/  BAR.SYNC.DEFER_BLOCKING 0x5, 0x200 ;  /* 0x0148000000007b1d */ /* 0x000fec0000010000 */
[----:B------:R-:W-:-:S02]  /*23a90*/  UMOV UR4, 0x400 ;  /* 0x0000040000047882 */ /* 0x000fc40000000000 */
[----:B--2---:R-:W-:-:S06]  /*23aa0*/  ULEA UR4, UR5, UR4, 0x18 ;  /* 0x0000000405047291 */ /* 0x004fcc000f8ec03f */
[----:B------:R-:W-:-:S05]  /*23ab0*/  IMAD.U32 R19, RZ, RZ, UR4 ;  /* 0x00000004ff137e24 */ /* 0x000fca000f8e00ff */
[----:B------:R2:W4:Y:S01]  /*23ac0*/  LDS.128 R24, [R19+0x132d0] ;  /* 0x0132d00013187984 */ /* 0x0005220000000c00 */
[----:B------:R-:W-:Y:S06]  /*23ad0*/  BAR.ARV 0x4, 0x200 ;  /* 0x0108000000007b1d */ /* 0x000fec0000002000 */
[----:B------:R-:W-:Y:S05]  /*23ae0*/  BRA `(.L_x_12536) ;  /* 0x0000000c00d87947 */ /* 0x000fea0003800000 */
.L_x_12535:
        /* <DEDUP_REMOVED lines=9> */
[----:B------:R-:W2:Y:S01]  /*23b80*/  @!P1 LDC.64 R4, c[0x0][0xc78] ;  /* 0x00031e00ff049b82 */ /* 0x000ea20000000a00 */
[----:B0-----:R-:W-:-:S05]  /*23b90*/  @!P1 IMAD.WIDE R2, R9, 0x4, R2 ;  /* 0x0000000409029825 */ /* 0x001fca00078e0202 */
[----:B------:R2:W3:Y:S02]  /*23ba0*/  @!P1 LDG.E R7, desc[UR44][R2.64] ;  /* 0x0000002c02079981 */ /* 0x0004e4000c1e1900 */
[----:B--2---:R-:W-:-:S05]  /*23bb0*/  @!P1 IMAD.WIDE R2, R9, 0x4, R4 ;  /* 0x0000000409029825 */ /* 0x004fca00078e0204 */
[----:B------:R-:W2:Y:S01]  /*23bc0*/  @!P1 LDG.E R4, desc[UR44][R2.64] ;  /* 0x0000002c02049981 */ /* 0x000ea2000c1e1900 */
        /* <DEDUP_REMOVED lines=9> */
[----:B---3--:R-:W-:Y:S02]  /*23c60*/  @!P1 IMAD.MOV.U32 R25, RZ, RZ, R7 ;  /* 0x000000ffff199224 */ /* 0x008fe400078e0007 */
        /* <DEDUP_REMOVED lines=19> */
.L_x_12628:
[----:B------:R-:W-:Y:S02]  /*23da0*/  ULDC UR4, c[0x0][0xc38] ;  /* 0x00030e0000047ab9 */ /* 0x000fe40000000800 */
[----:B------:R-:W-:-:S04]  /*23db0*/  IMAD.U32 R4, RZ, RZ, UR4 ;  /* 0x00000004ff047e24 */ /* 0x000fc8000f8e00ff */
[----:B--2---:R-:W-:-:S04]  /*23dc0*/  IMAD R3, R14, R4, RZ ;  /* 0x000000040e037224 */ /* 0x004fc800078e02ff */
[----:B------:R-:W-:-:S05]  /*23dd0*/  IMAD.IADD R6, R6, 0x1, R3 ;  /* 0x0000000106067824 */ /* 0x000fca00078e0203 */
[----:B------:R-:W-:-:S13]  /*23de0*/  ISETP.GT.AND P6, PT, R6, R0, PT ;  /* 0x000000000600720c */ /* 0x000fda0003fc4270 */
[----:B------:R-:W-:Y:S05]  /*23df0*/  @P6 BRA `(.L_x_12538) ;  /* 0x0000000000a46947 */ /* 0x000fea0003800000 */
.L_x_12541:
        /* <DEDUP_REMOVED lines=35> */
.L_x_12636:
[----:B------:R-:W-:Y:S02]  /*24030*/  ULDC UR4, c[0x0][0xc38] ;  /* 0x00030e0000047ab9 */ /* 0x000fe40000000800 */
[----:B------:R-:W-:-:S04]  /*24040*/  IMAD.U32 R4, RZ, RZ, UR4 ;  /* 0x00000004ff047e24 */ /* 0x000fc8000f8e00ff */
[----:B--2---:R-:W-:-:S04]  /*24050*/  IMAD R3, R14, R4, RZ ;  /* 0x000000040e037224 */ /* 0x004fc800078e02ff */
[----:B------:R-:W-:-:S05]  /*24060*/  IMAD.IADD R6, R3, 0x1, R6 ;  /* 0x0000000103067824 */ /* 0x000fca00078e0206 */
[----:B------:R-:W-:-:S13]  /*24070*/  ISETP.GT.AND P6, PT, R6, R0, PT ;  /* 0x000000000600720c */ /* 0x000fda0003fc4270 */
[----:B------:R-:W-:Y:S05]  /*24080*/  @!P6 BRA `(.L_x_12541) ;  /* 0xfffffffc005ce947 */ /* 0x000fea000383ffff */
.L_x_12538:
[----:B------:R-:W-:Y:S01]  /*24090*/  IMAD.IADD R6, R6, 0x1, -R3 ;  /* 0x0000000106067824 */ /* 0x000fe200078e0a03 */
[----:B------:R-:W-:-:S03]  /*240a0*/  UMOV UR4, 0xffffffff ;  /* 0xffffffff00047882 */ /* 0x000fc60000000000 */
[----:B------:R-:W-:-:S05]  /*240b0*/  IMAD R3, R2, R4, R6 ;  /* 0x0000000402037224 */ /* 0x000fca00078e0206 */
[----:B------:R-:W-:Y:S01]  /*240c0*/  ISETP.GT.AND P6, PT, R3, R0, PT ;  /* 0x000000000300720c */ /* 0x000fe20003fc4270 */
[----:B------:R-:W-:-:S12]  /*240d0*/  BRA.DIV UR4, `(.L_x_12542) ;  /* 0x0000002a04fc7947 */ /* 0x000fd8000b800000 */
[----:B------:R-:W-:-:S04]  /*240e0*/  VOTE.ANY R3, PT, !P6 ;  /* 0x0000000000037806 */ /* 0x000fc800070e0100 */
[----:B------:R-:W2:Y:S02]  /*240f0*/  POPC R7, R3 ;  /* 0x0000000300077309 */ /* 0x000ea40000000000 */
[----:B--2---:R2:W3:Y:S01]  /*24100*/  SHFL.IDX PT, R25, R25, R7, 0x1f ;  /* 0x00001f0719197589 */ /* 0x0044e200000e0000 */
[----:B------:R-:W-:-:S03]  /*24110*/  IMAD.IADD R27, R7, 0x1, R27 ;  /* 0x00000001071b7824 */ /* 0x000fc600078e021b */
[----:B------:R2:W4:Y:S04]  /*24120*/  SHFL.IDX PT, R5, R5, R7, 0x1f ;  /* 0x00001f0705057589 */ /* 0x00052800000e0000 */
.L_x_12641:
[----:B------:R-:W-:-:S13]  /*24130*/  ISETP.NE.AND P0, PT, R3, RZ, PT ;  /* 0x000000ff0300720c */ /* 0x000fda0003f05270 */
[----:B------:R-:W-:Y:S05]  /*24140*/  @!P0 BRA `(.L_x_12543) ;  /* 0x0000000000108947 */ /* 0x000fea0003800000 */
[----:B------:R-:W-:Y:S01]  /*24150*/  UMOV UR4, 0xffffffff ;  /* 0xffffffff00047882 */ /* 0x000fe20000000000 */
[----:B------:R-:W-:Y:S02]  /*24160*/  VIADD R12, R7, 0xffffffff ;  /* 0xffffffff070c7836 */ /* 0x000fe40000000000 */
[----:B------:R-:W-:Y:S05]  /*24170*/  BRA.DIV UR4, `(.L_x_12544) ;  /* 0x0000002e04347947 */ /* 0x000fea000b800000 */
[----:B------:R0:W0:Y:S02]  /*24180*/  SHFL.IDX PT, R24, R2, R12, 0x1f ;  /* 0x00001f0c02187589 */ /* 0x00002400000e0000 */
.L_x_12543:
[----:B----4-:R-:W-:Y:S01]  /*24190*/  ISETP.NE.AND P0, PT, R5, 0x1, PT ;  /* 0x000000010500780c */ /* 0x010fe20003f05270 */
[----:B0-----:R-:W-:-:S04]  /*241a0*/  IMAD R24, R24, R4, R6 ;  /* 0x0000000418187224 */ /* 0x001fc800078e0206 */
[----:B------:R-:W-:-:S08]  /*241b0*/  IMAD.IADD R0, R0, 0x1, -R24 ;  /* 0x0000000100007824 */ /* 0x000fd000078e0a18 */
[----:B------:R-:W-:Y:S05]  /*241c0*/  @!P0 BRA `(.L_x_12545) ;  /* 0x0000000000dc8947 */ /* 0x000fea0003800000 */
[-C--:B---3--:R-:W-:Y:S01]  /*241d0*/  IABS R4, R25.reuse ;  /* 0x0000001900047213 */ /* 0x088fe20000000000 */
[----:B------:R-:W-:Y:S01]  /*241e0*/  IMAD.MOV.U32 R2, RZ, RZ, RZ ;  /* 0x000000ffff027224 */ /* 0x000fe200078e00ff */
[----:B------:R-:W-:Y:S02]  /*241f0*/  IABS R8, R25 ;  /* 0x0000001900087213 */ /* 0x000fe40000000000 */
[----:B------:R-:W0:Y:S03]  /*24200*/  I2F.RP R6, R4 ;  /* 0x0000000400067306 */ /* 0x000e260000209400 */
[----:B------:R-:W-:-:S05]  /*24210*/  IMAD.MOV R8, RZ, RZ, -R8 ;  /* 0x000000ffff087224 */ /* 0x000fca00078e0a08 */
[----:B0-----:R-:W2:Y:S02]  /*24220*/  MUFU.RCP R6, R6 ;  /* 0x0000000600067308 */ /* 0x001ea40000001000 */
[----:B--2---:R-:W-:-:S06]  /*24230*/  VIADD R7, R6, 0xffffffe ;  /* 0x0ffffffe06077836 */ /* 0x004fcc0000000000 */
[----:B------:R-:W0:Y:S02]  /*24240*/  F2I.FTZ.U32.TRUNC.NTZ R3, R7 ;  /* 0x0000000700037305 */ /* 0x000e24000021f000 */
[----:B0-----:R-:W-:-:S04]  /*24250*/  IMAD.MOV R9, RZ, RZ, -R3 ;  /* 0x000000ffff097224 */ /* 0x001fc800078e0a03 */
[----:B------:R-:W-:-:S04]  /*24260*/  IMAD R9, R9, R4, RZ ;  /* 0x0000000409097224 */ /* 0x000fc800078e02ff */
[----:B------:R-:W-:Y:S01]  /*24270*/  IMAD.HI.U32 R2, R3, R9, R2 ;  /* 0x0000000903027227 */ /* 0x000fe200078e0002 */
[----:B------:R-:W-:-:S05]  /*24280*/  IABS R3, R0 ;  /* 0x0000000000037213 */ /* 0x000fca0000000000 */
[----:B------:R-:W-:-:S04]  /*24290*/  IMAD.HI.U32 R6, R2, R3, RZ ;  /* 0x0000000302067227 */ /* 0x000fc800078e00ff */
        /* <DEDUP_REMOVED lines=12> */
[----:B------:R0:W2:Y:S02]  /*24360*/  F2I.FTZ.U32.TRUNC.NTZ R3, R8 ;  /* 0x0000000800037305 */ /* 0x0000a4000021f000 */
[----:B0-----:R-:W-:-:S05]  /*24370*/  IABS R8, R5 ;  /* 0x0000000500087213 */ /* 0x001fca0000000000 */
[----:B------:R-:W-:Y:S02]  /*24380*/  IMAD.MOV R8, RZ, RZ, -R8 ;  /* 0x000000ffff087224 */ /* 0x000fe400078e0a08 */
[----:B--2---:R-:W-:-:S04]  /*24390*/  IMAD.MOV R9, RZ, RZ, -R3 ;  /* 0x000000ffff097224 */ /* 0x004fc800078e0a03 */
        /* <DEDUP_REMOVED lines=26> */
.L_x_12545:
[----:B------:R-:W0:Y:S02]  /*24540*/  LDC.64 R2, c[0x0][0xc90] ;  /* 0x00032400ff027b82 */ /* 0x000e240000000a00 */
[----:B0-----:R-:W-:-:S05]  /*24550*/  IMAD.WIDE R2, R27, 0x4, R2 ;  /* 0x000000041b027825 */ /* 0x001fca00078e0202 */
[----:B------:R-:W3:Y:S02]  /*24560*/  LDG.E R6, desc[UR44][R2.64] ;  /* 0x0000002c02067981 */ /* 0x000ee4000c1e1900 */
[----:B---3--:R-:W-:-:S05]  /*24570*/  IMAD R5, R25, R6, RZ ;  /* 0x0000000619057224 */ /* 0x008fca00078e02ff */
[----:B--2---:R-:W-:-:S04]  /*24580*/  IABS R7, R5 ;  /* 0x0000000500077213 */ /* 0x004fc80000000000 */
        /* <DEDUP_REMOVED lines=28> */
[----:B------:R-:W-:-:S04]  /*24750*/  VIADDMNMX R4, R3, R4, R6, PT ;  /* 0x0000000403047246 */ /* 0x000fc80003800106 */
        /* <DEDUP_REMOVED lines=25> */
[----:B------:R-:W-:Y:S02]  /*248f0*/  IMAD R26, R5, R4, R0 ;  /* 0x00000004051a7224 */ /* 0x000fe400078e0200 */
[----:B------:R-:W-:-:S07]  /*24900*/  IMAD.MOV.U32 R0, RZ, RZ, R5 ;  /* 0x000000ffff007224 */ /* 0x000fce00078e0005 */
.L_x_12546:
[----:B------:R-:W-:-:S05]  /*24910*/  LOP3.LUT R0, RZ, R0, RZ, 0x33, !PT ;  /* 0x00000000ff007212 */ /* 0x000fca00078e33ff */
[----:B------:R-:W-:Y:S01]  /*24920*/  IMAD.IADD R25, R25, 0x1, R0 ;  /* 0x0000000119197824 */ /* 0x000fe200078e0200 */
[----:B------:R-:W-:Y:S06]  /*24930*/  BRA `(.L_x_12547) ;  /* 0x00000000001c7947 */ /* 0x000fec0003800000 */
.L_x_12539:
[----:B------:R-:W-:Y:S01]  /*24940*/  UMOV UR4, URZ ;  /* 0x0000003f00047c82 */ /* 0x000fe20008000000 */
[----:B------:R-:W-:Y:S01]  /*24950*/  UMOV UR5, URZ ;  /* 0x0000003f00057c82 */ /* 0x000fe20008000000 */
[----:B------:R-:W-:Y:S01]  /*24960*/  ULDC UR6, c[0x0][0xc3c] ;  /* 0x00030f0000067ab9 */ /* 0x000fe20000000800 */
[----:B------:R-:W-:Y:S02]  /*24970*/  IMAD.MOV.U32 R24, RZ, RZ, R0 ;  /* 0x000000ffff187224 */ /* 0x000fe400078e0000 */
[----:B------:R-:W-:Y:S02]  /*24980*/  IMAD.U32 R25, RZ, RZ, UR4 ;  /* 0x00000004ff197e24 */ /* 0x000fe4000f8e00ff */
[----:B------:R-:W-:Y:S02]  /*24990*/  IMAD.U32 R26, RZ, RZ, UR5 ;  /* 0x00000005ff1a7e24 */ /* 0x000fe4000f8e00ff */
[----:B------:R-:W-:-:S07]  /*249a0*/  IMAD.U32 R27, RZ, RZ, UR6 ;  /* 0x00000006ff1b7e24 */ /* 0x000fce000f8e00ff */
.L_x_12547:
        /* <DEDUP_REMOVED lines=10> */
.L_x_12536:
[----:B------:R-:W-:Y:S02]  /*24a50*/  ULDC UR4, c[0x0][0xc3c] ;  /* 0x00030f0000047ab9 */ /* 0x000fe40000000800 */
[----:B----4-:R-:W-:-:S13]  /*24a60*/  ISETP.GE.AND P0, PT, R27, UR4, PT ;  /* 0x000000041b007c0c */ /* 0x010fda000bf06270 */
[----:B------:R-:W-:Y:S05]  /*24a70*/  @!P0 BRA `(.L_x_12548) ;  /* 0xffffffa000688947 */ /* 0x000fea000383ffff */
[----:B------:R-:W-:Y:S05]  /*24a80*/  BSYNC B7 ;  /* 0x0000000000077941 */ /* 0x000fea0003800000 */
.L_x_12426:
        /* <DEDUP_REMOVED lines=12> */
.L_x_12644:
[----:B------:R-:W-:Y:S05]  /*24b50*/  BSYNC B0 ;  /* 0x0000000000007941 */ /* 0x000fea0003800000 */
.L_x_12549:
[----:B------:R-:W-:-:S03]  /*24b60*/  UMOV UR4, 0xffffffff ;  /* 0xffffffff00047882 */ /* 0x000fc60000000000 */
[----:B------:R-:W-:Y:S05]  /*24b70*/  BRA.DIV UR4, `(.L_x_12551) ;  /* 0x0000002204f07947 */ /* 0x000fea000b800000 */
[----:B0-----:R-:W0:Y:S02]  /*24b80*/  S2R R0, SR_TID.X ;  /* 0x0000000000007919 */ /* 0x001e240000002100 */
[----:B0-----:R-:W-:-:S04]  /*24b90*/  SHF.R.U32.HI R0, RZ, 0x5, R0 ;  /* 0x00000005ff007819 */ /* 0x001fc80000011600 */
[----:B------:R-:W-:-:S05]  /*24ba0*/  LOP3.LUT R0, R0, 0x3, RZ, 0xc0, !PT ;  /* 0x0000000300007812 */ /* 0x000fca00078ec0ff */
[----:B------:R0:W3:Y:S02]  /*24bb0*/  SHFL.IDX PT, R14, R0, RZ, 0x1f ;  /* 0x00001fff000e7589 */ /* 0x0000e400000e0000 */
.L_x_12647:
[----:B---3--:R-:W-:-:S13]  /*24bc0*/  ISETP.NE.AND P0, PT, R14, RZ, PT ;  /* 0x000000ff0e00720c */ /* 0x008fda0003f05270 */
[----:B------:R-:W-:Y:S05]  /*24bd0*/  @P0 BRA `(.L_x_12235) ;  /* 0x0000000000a80947 */ /* 0x000fea0003800000 */
[----:B------:R-:W-:-:S03]  /*24be0*/  UMOV UR4, 0xffffffff ;  /* 0xffffffff00047882 */ /* 0x000fc60000000000 */
[----:B------:R-:W-:Y:S05]  /*24bf0*/  BRA.DIV UR4, `(.L_x_12552) ;  /* 0x0000002604047947 */ /* 0x000fea000b800000 */
[----:B------:R-:W-:-:S13]  /*24c00*/  ELECT P6, URZ, PT ;  /* 0x00000000003f782f */ /* 0x000fda00038c0000 */
.L_x_12650:
[----:B------:R-:W-:Y:S05]  /*24c10*/  @!P6 BRA `(.L_x_12235) ;  /* 0x000000000098e947 */ /* 0x000fea0003800000 */
[----:B0-----:R-:W3:Y:S02]  /*24c20*/  LDL.LU R0, [R1+0x40] ;  /* 0x0000400001007983 */ /* 0x001ee40000300800 */
[----:B---3--:R-:W-:-:S04]  /*24c30*/  LOP3.LUT R0, R0, 0x2, RZ, 0xfc, !PT ;  /* 0x0000000200007812 */ /* 0x008fc800078efcff */
[----:B------:R-:W-:-:S13]  /*24c40*/  ISETP.NE.AND P0, PT, R0, 0x3, PT ;  /* 0x000000030000780c */ /* 0x000fda0003f05270 */
[----:B------:R-:W-:Y:S05]  /*24c50*/  @!P0 BRA `(.L_x_12553) ;  /* 0x0000000000048947 */ /* 0x000fea0003800000 */
[----:B------:R-:W-:Y:S01]  /*24c60*/  BPT.TRAP 0x1 ;  /* 0x000000040000795c */ /* 0x000fe20000300000 */
.L_x_12553:
[----:B------:R-:W3:Y:S01]  /*24c70*/  LDL.LU R8, [R1+0x4] ;  /* 0x0000040001087983 */ /* 0x000ee20000300800 */
[----:B------:R-:W-:Y:S02]  /*24c80*/  VIADD R0, R6, 0x13240 ;  /* 0x0001324006007836 */ /* 0x000fe40000000000 */
[C---:B------:R-:W-:Y:S02]  /*24c90*/  VIADD R2, R29.reuse, 0x1 ;  /* 0x000000011d027836 */ /* 0x040fe40000000000 */
[----:B------:R-:W-:-:S03]  /*24ca0*/  IMAD R5, R29, 0x8, R0 ;  /* 0x000000081d057824 */ /* 0x000fc600078e0200 */
[----:B------:R-:W-:-:S04]  /*24cb0*/  ISETP.NE.AND P2, PT, R2, 0x2, PT ;  /* 0x000000020200780c */ /* 0x000fc80003f45270 */
[----:B------:R-:W-:Y:S02]  /*24cc0*/  SEL R3, RZ, 0x1, P2 ;  /* 0x00000001ff037807 */ /* 0x000fe40001000000 */
[----:B------:R-:W-:-:S05]  /*24cd0*/  SEL R7, R2, RZ, P2 ;  /* 0x000000ff02077207 */ /* 0x000fca0001000000 */
[----:B------:R-:W-:Y:S01]  /*24ce0*/  IMAD R9, R7, 0x8, R0 ;  /* 0x0000000807097824 */ /* 0x000fe200078e0200 */
[C---:B---3--:R-:W-:Y:S02]  /*24cf0*/  SHF.L.U32 R4, R8.reuse, 0x1f, RZ ;  /* 0x0000001f08047819 */ /* 0x048fe400000006ff */
[----:B------:R-:W-:Y:S02]  /*24d00*/  LOP3.LUT R3, R8, R3, RZ, 0x3c, !PT ;  /* 0x0000000308037212 */ /* 0x000fe400078e3cff */
[----:B------:R-:W0:Y:S02]  /*24d10*/  SYNCS.PHASECHK.TRANS64.TRYWAIT P1, [R5+URZ], R4 ;  /* 0x00000004050075a7 */ /* 0x000e24000802017f */
[----:B------:R-:W-:Y:S01]  /*24d20*/  SHF.L.U32 R0, R3, 0x1f, RZ ;  /* 0x0000001f03007819 */ /* 0x000fe200000006ff */
[----:B0-----:R-:W-:Y:S06]  /*24d30*/  @!P1 BRA `(.L_x_12554) ;  /* 0x0000002000d49947 */ /* 0x001fec0003800000 */
.L_x_12651:
[----:B------:R-:W3:Y:S02]  /*24d40*/  SYNCS.PHASECHK.TRANS64.TRYWAIT P1, [R9+URZ], R0 ;  /* 0x00000000090075a7 */ /* 0x000ee4000802017f */
[----:B---3--:R-:W-:Y:S05]  /*24d50*/  @!P1 BRA `(.L_x_12555) ;  /* 0x0000002000e09947 */ /* 0x008fea0003800000 */
.L_x_12652:
[----:B------:R-:W-:Y:S05]  /*24d60*/  @!P0 BRA `(.L_x_12556) ;  /* 0x0000000000048947 */ /* 0x000fea0003800000 */
[----:B------:R-:W-:Y:S01]  /*24d70*/  BPT.TRAP 0x1 ;  /* 0x000000040000795c */ /* 0x000fe20000300000 */
.L_x_12556:
[----:B------:R-:W-:-:S04]  /*24d80*/  IMAD R29, R29, 0x8, R6 ;  /* 0x000000081d1d7824 */ /* 0x000fc800078e0206 */
[----:B------:R-:W4:Y:S02]  /*24d90*/  SYNCS.PHASECHK.TRANS64.TRYWAIT P1, [R29+URZ+0x13260], R4 ;  /* 0x013260041d0075a7 */ /* 0x000f24000802017f */
[----:B----4-:R-:W-:Y:S05]  /*24da0*/  @!P1 BRA `(.L_x_12557) ;  /* 0x0000002000e09947 */ /* 0x010fea0003800000 */
.L_x_12653:
[----:B------:R-:W-:Y:S05]  /*24db0*/  @!P0 BRA `(.L_x_12558) ;  /* 0x0000000000048947 */ /* 0x000fea0003800000 */
[----:B------:R-:W-:Y:S01]  /*24dc0*/  BPT.TRAP 0x1 ;  /* 0x000000040000795c */ /* 0x000fe20000300000 */
.L_x_12558:
[----:B------:R-:W-:-:S04]  /*24dd0*/  IMAD R7, R7, 0x8, R6 ;  /* 0x0000000807077824 */ /* 0x000fc800078e0206 */
[----:B------:R-:W5:Y:S02]  /*24de0*/  SYNCS.PHASECHK.TRANS64.TRYWAIT P1, [R7+URZ+0x13260], R0 ;  /* 0x01326000070075a7 */ /* 0x000f64000802017f */
[----:B-----5:R-:W-:Y:S05]  /*24df0*/  @!P1 BRA `(.L_x_12559) ;  /* 0x0000002000e09947 */ /* 0x020fea0003800000 */
.L_x_12654:
[----:B------:R-:W-:Y:S05]  /*24e00*/  @!P0 BRA `(.L_x_12560) ;  /* 0x0000000000048947 */ /* 0x000fea0003800000 */
[----:B------:R-:W-:Y:S01]  /*24e10*/  BPT.TRAP 0x1 ;  /* 0x000000040000795c */ /* 0x000fe20000300000 */
.L_x_12560:
[----:B------:R-:W5:Y:S02]  /*24e20*/  SYNCS.PHASECHK.TRANS64.TRYWAIT P0, [R29+URZ+0x13280], R4 ;  /* 0x013280041d0075a7 */ /* 0x000f64000800017f */
[----:B-----5:R-:W-:Y:S05]  /*24e30*/  @!P0 BRA `(.L_x_12561) ;  /* 0x0000002000e48947 */ /* 0x020fea0003800000 */
.L_x_12562:
[----:B------:R0:W0:Y:S02]  /*24e40*/  SYNCS.PHASECHK.TRANS64.TRYWAIT P0, [R7+URZ+0x13280], R0 ;  /* 0x01328000070075a7 */ /* 0x000024000800017f */
[----:B0-----:R-:W-:Y:S05]  /*24e50*/  @!P0 NANOSLEEP.SYNCS 0x989680 ;  /* 0x009896800000895d */ /* 0x001fea0003900000 */
[----:B------:R-:W0:Y:S02]  /*24e60*/  @!P0 SYNCS.PHASECHK.TRANS64 P0, [R7+URZ+0x13280], R0 ;  /* 0x01328000070085a7 */ /* 0x000e24000800007f */
[----:B0-----:R-:W-:Y:S05]  /*24e70*/  @!P0 BRA `(.L_x_12562) ;  /* 0xfffffffc00f08947 */ /* 0x001fea000383ffff */
.L_x_12235:
[----:B------:R-:W-:Y:S05]  /*24e80*/  BSYNC B8 ;  /* 0x0000000000087941 */ /* 0x000fea0003800000 */
.L_x_12232:
[----:B------:R-:W-:Y:S05]  /*24e90*/  EXIT ;  /* 0x000000000000794d */ /* 0x000fea0003800000 */
.L_x_12261:
[----:B0-----:R0:W1:Y:S02]  /*24ea0*/  SYNCS.PHASECHK.TRANS64.TRYWAIT P5, [R74+URZ+0x13290], R77 ;  /* 0x0132904d4a0075a7 */ /* 0x00106400080a017f */
[----:B-1----:R-:W-:Y:S05]  /*24eb0*/  @!P5 NANOSLEEP.SYNCS 0x989680 ;  /* 0x009896800000d95d */ /* 0x002fea0003900000 */
[----:B------:R-:W1:Y:S02]  /*24ec0*/  @!P5 SYNCS.PHASECHK.TRANS64 P5, [R74+URZ+0x13290], R77 ;  /* 0x0132904d4a00d5a7 */ /* 0x000e6400080a007f */
[----:B-1----:R-:W-:Y:S05]  /*24ed0*/  @!P5 BRA `(.L_x_12261) ;  /* 0xfffffffc00f0d947 */ /* 0x002fea000383ffff */
[----:B------:R-:W-:Y:S05]  /*24ee0*/  BRA `(.L_x_12563) ;  /* 0xfffffddc00607947 */ /* 0x000fea000383ffff */
.L_x_12271:
[----:B0-----:R0:W1:Y:S02]  /*24ef0*/  SYNCS.PHASECHK.TRANS64.TRYWAIT P5, [R74+URZ+0x13290], R77 ;  /* 0x0132904d4a0075a7 */ /* 0x00106400080a017f */
[----:B-1----:R-:W-:Y:S05]  /*24f00*/  @!P5 NANOSLEEP.SYNCS 0x989680 ;  /* 0x009896800000d95d */ /* 0x002fea0003900000 */
[----:B------:R-:W1:Y:S02]  /*24f10*/  @!P5 SYNCS.PHASECHK.TRANS64 P5, [R74+URZ+0x13290], R77 ;  /* 0x0132904d4a00d5a7 */ /* 0x000e6400080a007f */
[----:B-1----:R-:W-:Y:S05]  /*24f20*/  @!P5 BRA `(.L_x_12271) ;  /* 0xfffffffc00f0d947 */ /* 0x002fea000383ffff */
[----:B------:R-:W-:Y:S05]  /*24f30*/  BRA `(.L_x_12564) ;  /* 0xfffffdec00b87947 */ /* 0x000fea000383ffff */
.L_x_12276:
[----:B0-----:R0:W1:Y:S02]  /*24f40*/  SYNCS.PHASECHK.TRANS64.TRYWAIT P1, [R74+URZ+0x13290], R77 ;  /* 0x0132904d4a0075a7 */ /* 0x001064000802017f */
[----:B-1----:R-:W-:Y:S05]  /*24f50*/  @!P1 NANOSLEEP.SYNCS 0x989680 ;  /* 0x009896800000995d */ /* 0x002fea0003900000 */
[----:B------:R-:W1:Y:S02]  /*24f60*/  @!P1 SYNCS.PHASECHK.TRANS64 P1, [R74+URZ+0x13290], R77 ;  /* 0x0132904d4a0095a7 */ /* 0x000e64000802007f */
[----:B-1----:R-:W-:Y:S05]  /*24f70*/  @!P1 BRA `(.L_x_12276) ;  /* 0xfffffffc00f09947 */ /* 0x002fea000383ffff */
[----:B------:R-:W-:Y:S05]  /*24f80*/  BRA `(.L_x_12565) ;  /* 0xfffffdfc00ec7947 */ /* 0x000fea000383ffff */
.L_x_12280:
[----:B------:R0:W0:Y:S02]  /*24f90*/  SYNCS.PHASECHK.TRANS64.TRYWAIT P0, [R74+URZ+0x132b0], R77 ;  /* 0x0132b04d4a0075a7 */ /* 0x000024000800017f */
[----:B0-----:R-:W-:Y:S05]  /*24fa0*/  @!P0 NANOSLEEP.SYNCS 0x989680 ;  /* 0x009896800000895d */ /* 0x001fea0003900000 */
[----:B------:R-:W0:Y:S02]  /*24fb0*/  @!P0 SYNCS.PHASECHK.TRANS64 P0, [R74+URZ+0x132b0], R77 ;  /* 0x0132b04d4a0085a7 */ /* 0x000e24000800007f */
[----:B0-----:R-:W-:Y:S05]  /*24fc0*/  @!P0 BRA `(.L_x_12280) ;  /* 0xfffffffc00f08947 */ /* 0x001fea000383ffff */
[----:B------:R-:W-:Y:S05]  /*24fd0*/  BRA `(.L_x_12566) ;  /* 0xfffffe0000607947 */ /* 0x000fea000383ffff */
.L_x_12308:
[----:B------:R-:W-:Y:S01]  /*24fe0*/  BSSY B1, `(.L_x_12567) ;  /* 0x0000007000017945 */ /* 0x000fe20003800000 */
[----:B------:R-:W-:Y:S02]  /*24ff0*/  IMAD.MOV.U32 R12, RZ, RZ, RZ ;  /* 0x000000ffff0c7224 */ /* 0x000fe400078e00ff */
[----:B------:R-:W-:Y:S02]  /*25000*/  IMAD.MOV.U32 R11, RZ, RZ, 0x1e1f ;  /* 0x00001e1fff0b7424 */ /* 0x000fe400078e00ff */
[----:B------:R-:W-:-:S07]  /*25010*/  IMAD.MOV.U32 R15, RZ, RZ, -0x1 ;  /* 0xffffffffff0f7424 */ /* 0x000fce00078e00ff */
[----:B------:R-:W-:Y:S05]  /*25020*/  WARPSYNC.COLLECTIVE R15, `(.L_x_12568) ;  /* 0x000000000f087348 */ /* 0x000fea0003c00000 */
[----:B------:R0:W1:Y:S02]  /*25030*/  SHFL.IDX P6, R14, R13, R12, R11 ;  /* 0x0000000c0d0e7389 */ /* 0x00006400000c000b */
[----:B01----:R-:W-:Y:S01]  /*25040*/  ENDCOLLECTIVE ;  /* 0x000000000000791b */ /* 0x003fe20003800000 */
.L_x_12568:
[----:B------:R-:W-:Y:S05]  /*25050*/  BSYNC B1 ;  /* 0x0000000000017941 */ /* 0x000fea0003800000 */
.L_x_12567:
        /* <DEDUP_REMOVED lines=8> */
.L_x_12569:
[----:B------:R-:W-:Y:S02]  /*250e0*/  IMAD.MOV.U32 R13, RZ, RZ, R4 ;  /* 0x000000ffff0d7224 */ /* 0x000fe400078e0004 */
[----:B------:R-:W-:-:S07]  /*250f0*/  IMAD.MOV.U32 R3, RZ, RZ, R14 ;  /* 0x000000ffff037224 */ /* 0x000fce00078e000e */
[----:B------:R-:W-:Y:S05]  /*25100*/  WARPSYNC.COLLECTIVE R15, `(.L_x_12570) ;  /* 0x000000000f087348 */ /* 0x000fea0003c00000 */
[----:B------:R0:W1:Y:S02]  /*25110*/  SHFL.IDX P6, R14, R13, R12, R11 ;  /* 0x0000000c0d0e7389 */ /* 0x00006400000c000b */
[----:B01----:R-:W-:Y:S01]  /*25120*/  ENDCOLLECTIVE ;  /* 0x000000000000791b */ /* 0x003fe20003800000 */
.L_x_12570:
[----:B------:R-:W-:Y:S02]  /*25130*/  IMAD.MOV.U32 R13, RZ, RZ, R5 ;  /* 0x000000ffff0d7224 */ /* 0x000fe400078e0005 */
[----:B------:R-:W-:-:S07]  /*25140*/  IMAD.MOV.U32 R4, RZ, RZ, R14 ;  /* 0x000000ffff047224 */ /* 0x000fce00078e000e */
[----:B------:R-:W-:Y:S05]  /*25150*/  WARPSYNC.COLLECTIVE R15, `(.L_x_12571) ;  /* 0x000000000f087348 */ /* 0x000fea0003c00000 */
[----:B------:R0:W1:Y:S02]  /*25160*/  SHFL.IDX P6, R14, R13, R12, R11 ;  /* 0x0000000c0d0e7389 */ /* 0x00006400000c000b */
[----:B01----:R-:W-:Y:S01]  /*25170*/  ENDCOLLECTIVE ;  /* 0x000000000000791b */ /* 0x003fe20003800000 */
.L_x_12571:
[----:B------:R-:W-:Y:S05]  /*25180*/  BRA `(.L_x_12572) ;  /* 0xfffffe14003c7947 */ /* 0x000fea000383ffff */
.L_x_12312:
[----:B-1----:R1:W2:Y:S02]  /*25190*/  SYNCS.PHASECHK.TRANS64.TRYWAIT P0, [R18+URZ+0x13200], R5 ;  /* 0x01320005120075a7 */ /* 0x0022a4000800017f */
[----:B--2---:R-:W-:Y:S05]  /*251a0*/  @!P0 NANOSLEEP.SYNCS 0x989680 ;  /* 0x009896800000895d */ /* 0x004fea0003900000 */
[----:B------:R-:W2:Y:S02]  /*251b0*/  @!P0 SYNCS.PHASECHK.TRANS64 P0, [R18+URZ+0x13200], R5 ;  /* 0x01320005120085a7 */ /* 0x000ea4000800007f */
[----:B--2---:R-:W-:Y:S05]  /*251c0*/  @!P0 BRA `(.L_x_12312) ;  /* 0xfffffffc00f08947 */ /* 0x004fea000383ffff */
[----:B------:R-:W-:Y:S05]  /*251d0*/  BRA `(.L_x_12573) ;  /* 0xfffffe1400dc7947 */ /* 0x000fea000383ffff */
.L_x_12316:
[----:B------:R-:W-:Y:S01]  /*251e0*/  BSSY B1, `(.L_x_12574) ;  /* 0x0000007000017945 */ /* 0x000fe20003800000 */
[----:B------:R-:W-:Y:S02]  /*251f0*/  IMAD.MOV.U32 R12, RZ, RZ, RZ ;  /* 0x000000ffff0c7224 */ /* 0x000fe400078e00ff */
[----:B------:R-:W-:Y:S02]  /*25200*/  IMAD.MOV.U32 R11, RZ, RZ, 0x1e1f ;  /* 0x00001e1fff0b7424 */ /* 0x000fe400078e00ff */
[----:B------:R-:W-:-:S07]  /*25210*/  IMAD.MOV.U32 R15, RZ, RZ, -0x1 ;  /* 0xffffffffff0f7424 */ /* 0x000fce00078e00ff */
[----:B------:R-:W-:Y:S05]  /*25220*/  WARPSYNC.COLLECTIVE R15, `(.L_x_12575) ;  /* 0x000000000f087348 */ /* 0x000fea0003c00000 */
[----:B------:R0:W1:Y:S02]  /*25230*/  SHFL.IDX P6, R14, R13, R12, R11 ;  /* 0x0000000c0d0e7389 */ /* 0x00006400000c000b */
[----:B01----:R-:W-:Y:S01]  /*25240*/  ENDCOLLECTIVE ;  /* 0x000000000000791b */ /* 0x003fe20003800000 */
.L_x_12575:
[----:B------:R-:W-:Y:S05]  /*25250*/  BSYNC B1 ;  /* 0x0000000000017941 */ /* 0x000fea0003800000 */
.L_x_12574:
        /* <DEDUP_REMOVED lines=8> */
.L_x_12576:
[----:B------:R-:W-:Y:S02]  /*252e0*/  IMAD.MOV.U32 R13, RZ, RZ, R20 ;  /* 0x000000ffff0d7224 */ /* 0x000fe400078e0014 */
[----:B------:R-:W-:-:S07]  /*252f0*/  IMAD.MOV.U32 R3, RZ, RZ, R14 ;  /* 0x000000ffff037224 */ /* 0x000fce00078e000e */
[----:B------:R-:W-:Y:S05]  /*25300*/  WARPSYNC.COLLECTIVE R15, `(.L_x_12577) ;  /* 0x000000000f087348 */ /* 0x000fea0003c00000 */
[----:B------:R0:W1:Y:S02]  /*25310*/  SHFL.IDX P6, R14, R13, R12, R11 ;  /* 0x0000000c0d0e7389 */ /* 0x00006400000c000b */
[----:B01----:R-:W-:Y:S01]  /*25320*/  ENDCOLLECTIVE ;  /* 0x000000000000791b */ /* 0x003fe20003800000 */
.L_x_12577:
[----:B------:R-:W-:Y:S02]  /*25330*/  IMAD.MOV.U32 R13, RZ, RZ, R4 ;  /* 0x000000ffff0d7224 */ /* 0x000fe400078e0004 */
[----:B------:R-:W-:-:S07]  /*25340*/  IMAD.MOV.U32 R20, RZ, RZ, R14 ;  /* 0x000000ffff147224 */ /* 0x000fce00078e000e */
[----:B------:R-:W-:Y:S05]  /*25350*/  WARPSYNC.COLLECTIVE R15, `(.L_x_12578) ;  /* 0x000000000f087348 */ /* 0x000fea0003c00000 */
[----:B------:R0:W1:Y:S02]  /*25360*/  SHFL.IDX P6, R14, R13, R12, R11 ;  /* 0x0000000c0d0e7389 */ /* 0x00006400000c000b */
[----:B01----:R-:W-:Y:S01]  /*25370*/  ENDCOLLECTIVE ;  /* 0x000000000000791b */ /* 0x003fe20003800000 */
.L_x_12578:
[----:B------:R-:W-:Y:S05]  /*25380*/  BRA `(.L_x_12579) ;  /* 0xfffffe2800107947 */ /* 0x000fea000383ffff */
.L_x_12320:
[----:B0-----:R0:W1:Y:S02]  /*25390*/  SYNCS.PHASECHK.TRANS64.TRYWAIT P1, [R18+URZ+0x13200], R21 ;  /* 0x01320015120075a7 */ /* 0x001064000802017f */
[----:B-1----:R-:W-:Y:S05]  /*253a0*/  @!P1 NANOSLEEP.SYNCS 0x989680 ;  /* 0x009896800000995d */ /* 0x002fea0003900000 */
[----:B------:R-:W1:Y:S02]  /*253b0*/  @!P1 SYNCS.PHASECHK.TRANS64 P1, [R18+URZ+0x13200], R21 ;  /* 0x01320015120095a7 */ /* 0x000e64000802007f */
[----:B-1----:R-:W-:Y:S05]  /*253c0*/  @!P1 BRA `(.L_x_12320) ;  /* 0xfffffffc00f09947 */ /* 0x002fea000383ffff */
[----:B------:R-:W-:Y:S05]  /*253d0*/  BRA `(.L_x_12580) ;  /* 0xfffffe28009c7947 */ /* 0x000fea000383ffff */
.L_x_12324:
[----:B-1----:R1:W2:Y:S02]  /*253e0*/  SYNCS.PHASECHK.TRANS64.TRYWAIT P1, [R12+URZ+0x13230], R3 ;  /* 0x013230030c0075a7 */ /* 0x0022a4000802017f */
[----:B--2---:R-:W-:Y:S05]  /*253f0*/  @!P1 NANOSLEEP.SYNCS 0x989680 ;  /* 0x009896800000995d */ /* 0x004fea0003900000 */
[----:B------:R-:W2:Y:S02]  /*25400*/  @!P1 SYNCS.PHASECHK.TRANS64 P1, [R12+URZ+0x13230], R3 ;  /* 0x013230030c0095a7 */ /* 0x000ea4000802007f */
[----:B--2---:R-:W-:Y:S05]  /*25410*/  @!P1 BRA `(.L_x_12324) ;  /* 0xfffffffc00f09947 */ /* 0x004fea000383ffff */
[----:B------:R-:W-:Y:S05]  /*25420*/  BRA `(.L_x_12323) ;  /* 0xfffffe3800f07947 */ /* 0x000fea000383ffff */
.L_x_12344:
[----:B-1----:R1:W2:Y:S02]  /*25430*/  SYNCS.PHASECHK.TRANS64.TRYWAIT P1, [R3+URZ+0x13230], R10 ;  /* 0x0132300a030075a7 */ /* 0x0022a4000802017f */
[----:B--2---:R-:W-:Y:S05]  /*25440*/  @!P1 NANOSLEEP.SYNCS 0x989680 ;  /* 0x009896800000995d */ /* 0x004fea0003900000 */
[----:B------:R-:W2:Y:S02]  /*25450*/  @!P1 SYNCS.PHASECHK.TRANS64 P1, [R3+URZ+0x13230], R10 ;  /* 0x0132300a030095a7 */ /* 0x000ea4000802007f */
[----:B--2---:R-:W-:Y:S05]  /*25460*/  @!P1 BRA `(.L_x_12344) ;  /* 0xfffffffc00f09947 */ /* 0x004fea000383ffff */
[----:B------:R-:W-:Y:S05]  /*25470*/  BRA `(.L_x_12343) ;  /* 0xfffffe8400907947 */ /* 0x000fea000383ffff */
.L_x_12349:
[----:B-1----:R1:W2:Y:S02]  /*25480*/  SYNCS.PHASECHK.TRANS64.TRYWAIT P1, [R20+URZ+0x13250], R10 ;  /* 0x0132500a140075a7 */ /* 0x0022a4000802017f */
[----:B--2---:R-:W-:Y:S05]  /*25490*/  @!P1 NANOSLEEP.SYNCS 0x989680 ;  /* 0x009896800000995d */ /* 0x004fea0003900000 */
[----:B------:R-:W2:Y:S02]  /*254a0*/  @!P1 SYNCS.PHASECHK.TRANS64 P1, [R20+URZ+0x13250], R10 ;  /* 0x0132500a140095a7 */ /* 0x000ea4000802007f */
[----:B--2---:R-:W-:Y:S05]  /*254b0*/  @!P1 BRA `(.L_x_12349) ;  /* 0xfffffffc00f09947 */ /* 0x004fea000383ffff */
[----:B------:R-:W-:Y:S05]  /*254c0*/  BRA `(.L_x_12348) ;  /* 0xfffffe8c00007947 */ /* 0x000fea000383ffff */
.L_x_12370:
[----:B-1----:R1:W2:Y:S02]  /*254d0*/  SYNCS.PHASECHK.TRANS64.TRYWAIT P1, [R11+URZ+0x13230], R12 ;  /* 0x0132300c0b0075a7 */ /* 0x0022a4000802017f */
[----:B--2---:R-:W-:Y:S05]  /*254e0*/  @!P1 NANOSLEEP.SYNCS 0x989680 ;  /* 0x009896800000995d */ /* 0x004fea0003900000 */
[----:B------:R-:W2:Y:S02]  /*254f0*/  @!P1 SYNCS.PHASECHK.TRANS64 P1, [R11+URZ+0x13230], R12 ;  /* 0x0132300c0b0095a7 */ /* 0x000ea4000802007f */
[----:B--2---:R-:W-:Y:S05]  /*25500*/  @!P1 BRA `(.L_x_12370) ;  /* 0xfffffffc00f09947 */ /* 0x004fea000383ffff */
[----:B------:R-:W-:Y:S05]  /*25510*/  BRA `(.L_x_12369) ;  /* 0xfffffed400607947 */ /* 0x000fea000383ffff */
.L_x_12375:
[----:B---3--:R3:W4:Y:S02]  /*25520*/  SYNCS.PHASECHK.TRANS64.TRYWAIT P1, [R14+URZ+0x13250], R9 ;  /* 0x013250090e0075a7 */ /* 0x008724000802017f */
[----:B----4-:R-:W-:Y:S05]  /*25530*/  @!P1 NANOSLEEP.SYNCS 0x989680 ;  /* 0x009896800000995d */ /* 0x010fea0003900000 */
[----:B------:R-:W4:Y:S02]  /*25540*/  @!P1 SYNCS.PHASECHK.TRANS64 P1, [R14+URZ+0x13250], R9 ;  /* 0x013250090e0095a7 */ /* 0x000f24000802007f */
[----:B----4-:R-:W-:Y:S05]  /*25550*/  @!P1 BRA `(.L_x_12375) ;  /* 0xfffffffc00f09947 */ /* 0x010fea000383ffff */
[----:B------:R-:W-:Y:S05]  /*25560*/  BRA `(.L_x_12374) ;  /* 0xfffffed800d07947 */ /* 0x000fea000383ffff */
.L_x_12384:
[----:B-1----:R1:W2:Y:S02]  /*25570*/  SYNCS.PHASECHK.TRANS64.TRYWAIT P1, [R12+URZ+0x13230], R9 ;  /* 0x013230090c0075a7 */ /* 0x0022a4000802017f */
[----:B--2---:R-:W-:Y:S05]  /*25580*/  @!P1 NANOSLEEP.SYNCS 0x989680 ;  /* 0x009896800000995d */ /* 0x004fea0003900000 */
[----:B------:R-:W2:Y:S02]  /*25590*/  @!P1 SYNCS.PHASECHK.TRANS64 P1, [R12+URZ+0x13230], R9 ;  /* 0x013230090c0095a7 */ /* 0x000ea4000802007f */
[----:B--2---:R-:W-:Y:S05]  /*255a0*/  @!P1 BRA `(.L_x_12384) ;  /* 0xfffffffc00f09947 */ /* 0x004fea000383ffff */
[----:B------:R-:W-:Y:S05]  /*255b0*/  BRA `(.L_x_12383) ;  /* 0xffffff0400147947 */ /* 0x000fea000383ffff */
.L_x_12389:
[----:B-1----:R1:W2:Y:S02]  /*255c0*/  SYNCS.PHASECHK.TRANS64.TRYWAIT P1, [R14+URZ+0x13250], R9 ;  /* 0x013250090e0075a7 */ /* 0x0022a4000802017f */
[----:B--2---:R-:W-:Y:S05]  /*255d0*/  @!P1 NANOSLEEP.SYNCS 0x989680 ;  /* 0x009896800000995d */ /* 0x004fea0003900000 */
[----:B------:R-:W2:Y:S02]  /*255e0*/  @!P1 SYNCS.PHASECHK.TRANS64 P1, [R14+URZ+0x13250], R9 ;  /* 0x013250090e0095a7 */ /* 0x000ea4000802007f */
[----:B--2---:R-:W-:Y:S05]  /*255f0*/  @!P1 BRA `(.L_x_12389) ;  /* 0xfffffffc00f09947 */ /* 0x004fea000383ffff */
[----:B------:R-:W-:Y:S05]  /*25600*/  BRA `(.L_x_12388) ;  /* 0xffffff0800847947 */ /* 0x000fea000383ffff */
.L_x_12404:
[----:B-1----:R1:W2:Y:S02]  /*25610*/  SYNCS.PHASECHK.TRANS64.TRYWAIT P1, [R11+URZ+0x13250], R0 ;  /* 0x013250000b0075a7 */ /* 0x0022a4000802017f */
[----:B--2---:R-:W-:Y:S05]  /*25620*/  @!P1 NANOSLEEP.SYNCS 0x989680 ;  /* 0x009896800000995d */ /* 0x004fea0003900000 */
[----:B------:R-:W2:Y:S02]  /*25630*/  @!P1 SYNCS.PHASECHK.TRANS64 P1, [R11+URZ+0x13250], R0 ;  /* 0x013250000b0095a7 */ /* 0x000ea4000802007f */
[----:B--2---:R-:W-:Y:S05]  /*25640*/  @!P1 BRA `(.L_x_12404) ;  /* 0xfffffffc00f09947 */ /* 0x004fea000383ffff */
[----:B------:R-:W-:Y:S05]  /*25650*/  BRA `(.L_x_12403) ;  /* 0xffffff4c00dc7947 */ /* 0x000fea000383ffff */
.L_x_12442:
[----:B------:R-:W0:Y:S01]  /*25660*/  S2R R10, SR_TID.X ;  /* 0x00000000000a7919 */ /* 0x000e220000002100 */
[----:B------:R-:W-:Y:S01]  /*25670*/  BSSY B1, `(.L_x_12581) ;  /* 0x000000a000017945 */ /* 0x000fe20003800000 */
[----:B------:R-:W-:Y:S02]  /*25680*/  IMAD.MOV.U32 R12, RZ, RZ, RZ ;  /* 0x000000ffff0c7224 */ /* 0x000fe400078e00ff */
[----:B------:R-:W-:Y:S02]  /*25690*/  IMAD.MOV.U32 R11, RZ, RZ, 0x1f ;  /* 0x0000001fff0b7424 */ /* 0x000fe400078e00ff */
[----:B------:R-:W-:Y:S01]  /*256a0*/  IMAD.MOV.U32 R15, RZ, RZ, -0x1 ;  /* 0xffffffffff0f7424 */ /* 0x000fe200078e00ff */
[----:B0-----:R-:W-:-:S04]  /*256b0*/  SHF.R.U32.HI R10, RZ, 0x5, R10 ;  /* 0x00000005ff0a7819 */ /* 0x001fc8000001160a */
[----:B------:R-:W-:-:S05]  /*256c0*/  LOP3.LUT R10, R10, 0x3, RZ, 0xc0, !PT ;  /* 0x000000030a0a7812 */ /* 0x000fca00078ec0ff */
[----:B-1----:R-:W-:-:S07]  /*256d0*/  IMAD.MOV.U32 R13, RZ, RZ, R10 ;  /* 0x000000ffff0d7224 */ /* 0x002fce00078e000a */
[----:B------:R-:W-:Y:S05]  /*256e0*/  WARPSYNC.COLLECTIVE R15, `(.L_x_12582) ;  /* 0x000000000f087348 */ /* 0x000fea0003c00000 */
[----:B------:R0:W1:Y:S02]  /*256f0*/  SHFL.IDX P6, R14, R13, R12, R11 ;  /* 0x0000000c0d0e7389 */ /* 0x00006400000c000b */
[----:B01----:R-:W-:Y:S01]  /*25700*/  ENDCOLLECTIVE ;  /* 0x000000000000791b */ /* 0x003fe20003800000 */
.L_x_12582:
[----:B------:R-:W-:Y:S05]  /*25710*/  BSYNC B1 ;  /* 0x0000000000017941 */ /* 0x000fea0003800000 */
.L_x_12581:
[----:B------:R-:W-:Y:S05]  /*25720*/  BRA `(.L_x_12583) ;  /* 0xffffffa000947947 */ /* 0x000fea000383ffff */
.L_x_12444:
[----:B------:R-:W-:Y:S01]  /*25730*/  BSSY B1, `(.L_x_12584) ;  /* 0x0000006000017945 */ /* 0x000fe20003800000 */
[----:B------:R-:W-:-:S07]  /*25740*/  IMAD.MOV.U32 R15, RZ, RZ, -0x1 ;  /* 0xffffffffff0f7424 */ /* 0x000fce00078e00ff */
[----:B01----:R-:W-:Y:S05]  /*25750*/  WARPSYNC.COLLECTIVE R15, `(.L_x_12585) ;  /* 0x000000000f0c7348 */ /* 0x003fea0003c00000 */
[----:B------:R-:W-:Y:S02]  /*25760*/  ELECT P6, UR62, PT ;  /* 0x00000000003e782f */ /* 0x000fe400038c0000 */
[----:B------:R-:W-:Y:S01]  /*25770*/  MOV R14, UR62 ;  /* 0x0000003e000e7c02 */ /* 0x000fe20008000f00 */
[----:B01----:R-:W-:Y:S10]  /*25780*/  ENDCOLLECTIVE ;  /* 0x000000000000791b */ /* 0x003ff40003800000 */
.L_x_12585:
[----:B------:R-:W-:Y:S05]  /*25790*/  BSYNC B1 ;  /* 0x0000000000017941 */ /* 0x000fea0003800000 */
.L_x_12584:
[----:B------:R-:W-:Y:S05]  /*257a0*/  BRA `(.L_x_12443) ;  /* 0xffffffa0008c7947 */ /* 0x000fea000383ffff */
.L_x_12446:
[----:B0-----:R0:W2:Y:S02]  /*257b0*/  SYNCS.PHASECHK.TRANS64.TRYWAIT P0, [R19+URZ+0x13220], R5 ;  /* 0x01322005130075a7 */ /* 0x0010a4000800017f */
[----:B--2---:R-:W-:Y:S05]  /*257c0*/  @!P0 NANOSLEEP.SYNCS 0x989680 ;  /* 0x009896800000895d */ /* 0x004fea0003900000 */
[----:B------:R-:W2:Y:S02]  /*257d0*/  @!P0 SYNCS.PHASECHK.TRANS64 P0, [R19+URZ+0x13220], R5 ;  /* 0x01322005130085a7 */ /* 0x000ea4000800007f */
[----:B--2---:R-:W-:Y:S05]  /*257e0*/  @!P0 BRA `(.L_x_12446) ;  /* 0xfffffffc00f08947 */ /* 0x004fea000383ffff */
[----:B------:R-:W-:Y:S05]  /*257f0*/  BRA `(.L_x_12586) ;  /* 0xffffffa0009c7947 */ /* 0x000fea000383ffff */
.L_x_12450:
[----:B0-----:R0:W2:Y:S02]  /*25800*/  SYNCS.PHASECHK.TRANS64.TRYWAIT P0, [R5+URZ+0x132a0], R7 ;  /* 0x0132a007050075a7 */ /* 0x0010a4000800017f */
[----:B--2---:R-:W-:Y:S05]  /*25810*/  @!P0 NANOSLEEP.SYNCS 0x989680 ;  /* 0x009896800000895d */ /* 0x004fea0003900000 */
[----:B------:R-:W2:Y:S02]  /*25820*/  @!P0 SYNCS.PHASECHK.TRANS64 P0, [R5+URZ+0x132a0], R7 ;  /* 0x0132a007050085a7 */ /* 0x000ea4000800007f */
[----:B--2---:R-:W-:Y:S05]  /*25830*/  @!P0 BRA `(.L_x_12450) ;  /* 0xfffffffc00f08947 */ /* 0x004fea000383ffff */
[----:B------:R-:W-:Y:S05]  /*25840*/  BRA `(.L_x_12587) ;  /* 0xffffffa000bc7947 */ /* 0x000fea000383ffff */
.L_x_12455:
[----:B--2---:R2:W3:Y:S02]  /*25850*/  SYNCS.PHASECHK.TRANS64.TRYWAIT P0, [R5+URZ+0x132c0], R7 ;  /* 0x0132c007050075a7 */ /* 0x0044e4000800017f */
[----:B---3--:R-:W-:Y:S05]  /*25860*/  @!P0 NANOSLEEP.SYNCS 0x989680 ;  /* 0x009896800000895d */ /* 0x008fea0003900000 */
[----:B------:R-:W3:Y:S02]  /*25870*/  @!P0 SYNCS.PHASECHK.TRANS64 P0, [R5+URZ+0x132c0], R7 ;  /* 0x0132c007050085a7 */ /* 0x000ee4000800007f */
[----:B---3--:R-:W-:Y:S05]  /*25880*/  @!P0 BRA `(.L_x_12455) ;  /* 0xfffffffc00f08947 */ /* 0x008fea000383ffff */
[----:B------:R-:W-:Y:S05]  /*25890*/  BRA `(.L_x_12588) ;  /* 0xffffffa4003c7947 */ /* 0x000fea000383ffff */
.L_x_12462:
[----:B0-----:R0:W2:Y:S02]  /*258a0*/  SYNCS.PHASECHK.TRANS64.TRYWAIT P1, [R5+URZ+0x132a0], R7 ;  /* 0x0132a007050075a7 */ /* 0x0010a4000802017f */
[----:B--2---:R-:W-:Y:S05]  /*258b0*/  @!P1 NANOSLEEP.SYNCS 0x989680 ;  /* 0x009896800000995d */ /* 0x004fea0003900000 */
[----:B------:R-:W2:Y:S02]  /*258c0*/  @!P1 SYNCS.PHASECHK.TRANS64 P1, [R5+URZ+0x132a0], R7 ;  /* 0x0132a007050095a7 */ /* 0x000ea4000802007f */
[----:B--2---:R-:W-:Y:S05]  /*258d0*/  @!P1 BRA `(.L_x_12462) ;  /* 0xfffffffc00f09947 */ /* 0x004fea000383ffff */
[----:B------:R-:W-:Y:S05]  /*258e0*/  BRA `(.L_x_12589) ;  /* 0xffffffa800107947 */ /* 0x000fea000383ffff */
.L_x_12467:
[----:B--2---:R2:W3:Y:S02]  /*258f0*/  SYNCS.PHASECHK.TRANS64.TRYWAIT P1, [R5+URZ+0x132c0], R7 ;  /* 0x0132c007050075a7 */ /* 0x0044e4000802017f */
[----:B---3--:R-:W-:Y:S05]  /*25900*/  @!P1 NANOSLEEP.SYNCS 0x989680 ;  /* 0x009896800000995d */ /* 0x008fea0003900000 */
[----:B------:R-:W3:Y:S02]  /*25910*/  @!P1 SYNCS.PHASECHK.TRANS64 P1, [R5+URZ+0x132c0], R7 ;  /* 0x0132c007050095a7 */ /* 0x000ee4000802007f */
[----:B---3--:R-:W-:Y:S05]  /*25920*/  @!P1 BRA `(.L_x_12467) ;  /* 0xfffffffc00f09947 */ /* 0x008fea000383ffff */
[----:B------:R-:W-:Y:S05]  /*25930*/  BRA `(.L_x_12590) ;  /* 0xffffffa8008c7947 */ /* 0x000fea000383ffff */
.L_x_12492:
[----:B------:R-:W2:Y:S01]  /*25940*/  S2R R20, SR_TID.X ;  /* 0x0000000000147919 */ /* 0x000ea20000002100 */
[----:B------:R-:W-:Y:S01]  /*25950*/  BSSY B0, `(.L_x_12591) ;  /* 0x000000a000007945 */ /* 0x000fe20003800000 */
[----:B------:R-:W-:Y:S02]  /*25960*/  IMAD.MOV.U32 R12, RZ, RZ, RZ ;  /* 0x000000ffff0c7224 */ /* 0x000fe400078e00ff */
[----:B------:R-:W-:Y:S02]  /*25970*/  IMAD.MOV.U32 R11, RZ, RZ, 0x1f ;  /* 0x0000001fff0b7424 */ /* 0x000fe400078e00ff */
[----:B------:R-:W-:Y:S01]  /*25980*/  IMAD.MOV.U32 R15, RZ, RZ, -0x1 ;  /* 0xffffffffff0f7424 */ /* 0x000fe200078e00ff */
[----:B--2---:R-:W-:-:S04]  /*25990*/  SHF.R.U32.HI R20, RZ, 0x5, R20 ;  /* 0x00000005ff147819 */ /* 0x004fc80000011614 */
[----:B------:R-:W-:-:S05]  /*259a0*/  LOP3.LUT R20, R20, 0x3, RZ, 0xc0, !PT ;  /* 0x0000000314147812 */ /* 0x000fca00078ec0ff */
[----:B-1----:R-:W-:-:S07]  /*259b0*/  IMAD.MOV.U32 R13, RZ, RZ, R20 ;  /* 0x000000ffff0d7224 */ /* 0x002fce00078e0014 */
[----:B0-----:R-:W-:Y:S05]  /*259c0*/  WARPSYNC.COLLECTIVE R15, `(.L_x_12592) ;  /* 0x000000000f087348 */ /* 0x001fea0003c00000 */
[----:B------:R1:W2:Y:S02]  /*259d0*/  SHFL.IDX P6, R14, R13, R12, R11 ;  /* 0x0000000c0d0e7389 */ /* 0x0002a400000c000b */
[----:B012---:R-:W-:Y:S01]  /*259e0*/  ENDCOLLECTIVE ;  /* 0x000000000000791b */ /* 0x007fe20003800000 */
.L_x_12592:
[----:B------:R-:W-:Y:S05]  /*259f0*/  BSYNC B0 ;  /* 0x0000000000007941 */ /* 0x000fea0003800000 */
.L_x_12591:
[----:B------:R-:W-:Y:S05]  /*25a00*/  BRA `(.L_x_12593) ;  /* 0xffffffb800a07947 */ /* 0x000fea000383ffff */
.L_x_12494:
[----:B------:R-:W-:Y:S01]  /*25a10*/  BSSY B0, `(.L_x_12594) ;  /* 0x0000006000007945 */ /* 0x000fe20003800000 */
[----:B------:R-:W-:-:S07]  /*25a20*/  IMAD.MOV.U32 R15, RZ, RZ, -0x1 ;  /* 0xffffffffff0f7424 */ /* 0x000fce00078e00ff */
[----:B012---:R-:W-:Y:S05]  /*25a30*/  WARPSYNC.COLLECTIVE R15, `(.L_x_12595) ;  /* 0x000000000f0c7348 */ /* 0x007fea0003c00000 */
[----:B------:R-:W-:Y:S02]  /*25a40*/  ELECT P6, UR62, PT ;  /* 0x00000000003e782f */ /* 0x000fe400038c0000 */
[----:B------:R-:W-:Y:S01]  /*25a50*/  MOV R14, UR62 ;  /* 0x0000003e000e7c02 */ /* 0x000fe20008000f00 */
[----:B012---:R-:W-:Y:S10]  /*25a60*/  ENDCOLLECTIVE ;  /* 0x000000000000791b */ /* 0x007ff40003800000 */
.L_x_12595:
[----:B------:R-:W-:Y:S05]  /*25a70*/  BSYNC B0 ;  /* 0x0000000000007941 */ /* 0x000fea0003800000 */
.L_x_12594:
[----:B------:R-:W-:Y:S05]  /*25a80*/  BRA `(.L_x_12596) ;  /* 0xffffffb800a07947 */ /* 0x000fea000383ffff */
.L_x_12496:
[----:B--2---:R2:W3:Y:S02]  /*25a90*/  SYNCS.PHASECHK.TRANS64.TRYWAIT P0, [R4+URZ+0x13280], R3 ;  /* 0x01328003040075a7 */ /* 0x0044e4000800017f */
[----:B---3--:R-:W-:Y:S05]  /*25aa0*/  @!P0 NANOSLEEP.SYNCS 0x989680 ;  /* 0x009896800000895d */ /* 0x008fea0003900000 */
[----:B------:R-:W3:Y:S02]  /*25ab0*/  @!P0 SYNCS.PHASECHK.TRANS64 P0, [R4+URZ+0x13280], R3 ;  /* 0x01328003040085a7 */ /* 0x000ee4000800007f */
[----:B---3--:R-:W-:Y:S05]  /*25ac0*/  @!P0 BRA `(.L_x_12496) ;  /* 0xfffffffc00f08947 */ /* 0x008fea000383ffff */
[----:B------:R-:W-:Y:S05]  /*25ad0*/  BRA `(.L_x_12597) ;  /* 0xffffffbc00087947 */ /* 0x000fea000383ffff */
.L_x_12498:
[----:B---3--:R3:W4:Y:S02]  /*25ae0*/  SYNCS.PHASECHK.TRANS64.TRYWAIT P0, [R4+URZ+0x13240], R3 ;  /* 0x01324003040075a7 */ /* 0x008724000800017f */
[----:B----4-:R-:W-:Y:S05]  /*25af0*/  @!P0 NANOSLEEP.SYNCS 0x989680 ;  /* 0x009896800000895d */ /* 0x010fea0003900000 */
[----:B------:R-:W4:Y:S02]  /*25b00*/  @!P0 SYNCS.PHASECHK.TRANS64 P0, [R4+URZ+0x13240], R3 ;  /* 0x01324003040085a7 */ /* 0x000f24000800007f */
[----:B----4-:R-:W-:Y:S05]  /*25b10*/  @!P0 BRA `(.L_x_12498) ;  /* 0xfffffffc00f08947 */ /* 0x010fea000383ffff */
[----:B------:R-:W-:Y:S05]  /*25b20*/  BRA `(.L_x_12598) ;  /* 0xffffffbc005c7947 */ /* 0x000fea000383ffff */
.L_x_12502:
[----:B------:R-:W2:Y:S01]  /*25b30*/  LDL.LU R11, [R1+0x18] ;  /* 0x00001800010b7983 */ /* 0x000ea20000300800 */
[----:B------:R-:W-:Y:S01]  /*25b40*/  IMAD.MOV.U32 R6, RZ, RZ, R12 ;  /* 0x000000ffff067224 */ /* 0x000fe200078e000c */
[----:B------:R-:W-:Y:S01]  /*25b50*/  LOP3.LUT R10, R10, 0x7f, RZ, 0xc0, !PT ;  /* 0x0000007f0a0a7812 */ /* 0x000fe200078ec0ff */
[----:B-1----:R-:W-:Y:S02]  /*25b60*/  IMAD.MOV.U32 R13, RZ, RZ, R4 ;  /* 0x000000ffff0d7224 */ /* 0x002fe400078e0004 */
        /* <DEDUP_REMOVED lines=11> */
.L_x_12599:
[----:B------:R-:W-:Y:S02]  /*25c20*/  IMAD.MOV.U32 R13, RZ, RZ, R0 ;  /* 0x000000ffff0d7224 */ /* 0x000fe400078e0000 */
[----:B------:R-:W-:-:S07]  /*25c30*/  IMAD.MOV.U32 R7, RZ, RZ, R14 ;  /* 0x000000ffff077224 */ /* 0x000fce00078e000e */
[----:B------:R-:W-:Y:S05]  /*25c40*/  WARPSYNC.COLLECTIVE R15, `(.L_x_12600) ;  /* 0x000000000f087348 */ /* 0x000fea0003c00000 */
[----:B------:R0:W1:Y:S02]  /*25c50*/  SHFL.IDX P6, R14, R13, R12, R11 ;  /* 0x0000000c0d0e7389 */ /* 0x00006400000c000b */
[----:B01----:R-:W-:Y:S01]  /*25c60*/  ENDCOLLECTIVE ;  /* 0x000000000000791b */ /* 0x003fe20003800000 */
.L_x_12600:
[----:B------:R-:W-:Y:S02]  /*25c70*/  IMAD.MOV.U32 R13, RZ, RZ, R4 ;  /* 0x000000ffff0d7224 */ /* 0x000fe400078e0004 */
[----:B------:R-:W-:Y:S02]  /*25c80*/  IMAD.MOV.U32 R12, RZ, RZ, 0x1 ;  /* 0x00000001ff0c7424 */ /* 0x000fe400078e00ff */
[----:B------:R-:W-:-:S07]  /*25c90*/  IMAD.MOV.U32 R8, RZ, RZ, R14 ;  /* 0x000000ffff087224 */ /* 0x000fce00078e000e */
[----:B------:R-:W-:Y:S05]  /*25ca0*/  WARPSYNC.COLLECTIVE R15, `(.L_x_12601) ;  /* 0x000000000f087348 */ /* 0x000fea0003c00000 */
[----:B------:R0:W1:Y:S02]  /*25cb0*/  SHFL.IDX P6, R14, R13, R12, R11 ;  /* 0x0000000c0d0e7389 */ /* 0x00006400000c000b */
[----:B01----:R-:W-:Y:S01]  /*25cc0*/  ENDCOLLECTIVE ;  /* 0x000000000000791b */ /* 0x003fe20003800000 */
.L_x_12601:
        /* <DEDUP_REMOVED lines=8> */
[----:B------:R-:W-:Y:S01]  /*25d50*/  ISETP.GE.AND P1, PT, R10, R5, PT ;  /* 0x000000050a00720c */ /* 0x000fe20003f26270 */
[----:B------:R-:W-:-:S12]  /*25d60*/  IMAD.MOV.U32 R7, RZ, RZ, R14 ;  /* 0x000000ffff077224 */ /* 0x000fd800078e000e */
[----:B0-----:R-:W-:Y:S05]  /*25d70*/  WARPSYNC.COLLECTIVE R15, `(.L_x_12602) ;  /* 0x000000000f087348 */ /* 0x001fea0003c00000 */
[----:B------:R1:W2:Y:S02]  /*25d80*/  SHFL.IDX P6, R14, R13, R12, R11 ;  /* 0x0000000c0d0e7389 */ /* 0x0002a400000c000b */
[----:B012---:R-:W-:Y:S01]  /*25d90*/  ENDCOLLECTIVE ;  /* 0x000000000000791b */ /* 0x007fe20003800000 */
.L_x_12602:
[----:B------:R-:W-:Y:S02]  /*25da0*/  IMAD.MOV.U32 R13, RZ, RZ, R4 ;  /* 0x000000ffff0d7224 */ /* 0x000fe400078e0004 */
[----:B------:R-:W-:Y:S02]  /*25db0*/  IMAD.MOV.U32 R12, RZ, RZ, 0x2 ;  /* 0x00000002ff0c7424 */ /* 0x000fe400078e00ff */
[----:B------:R-:W-:-:S07]  /*25dc0*/  IMAD.MOV.U32 R8, RZ, RZ, R14 ;  /* 0x000000ffff087224 */ /* 0x000fce00078e000e */
[----:B------:R-:W-:Y:S05]  /*25dd0*/  WARPSYNC.COLLECTIVE R15, `(.L_x_12603) ;  /* 0x000000000f087348 */ /* 0x000fea0003c00000 */
[----:B------:R0:W1:Y:S02]  /*25de0*/  SHFL.IDX P6, R14, R13, R12, R11 ;  /* 0x0000000c0d0e7389 */ /* 0x00006400000c000b */
[----:B01----:R-:W-:Y:S01]  /*25df0*/  ENDCOLLECTIVE ;  /* 0x000000000000791b */ /* 0x003fe20003800000 */
.L_x_12603:
        /* <DEDUP_REMOVED lines=14> */
.L_x_12604:
[----:B------:R-:W-:Y:S02]  /*25ee0*/  IMAD.MOV.U32 R13, RZ, RZ, R4 ;  /* 0x000000ffff0d7224 */ /* 0x000fe400078e0004 */
[----:B------:R-:W-:Y:S02]  /*25ef0*/  IMAD.MOV.U32 R12, RZ, RZ, 0x3 ;  /* 0x00000003ff0c7424 */ /* 0x000fe400078e00ff */
[----:B------:R-:W-:-:S07]  /*25f00*/  IMAD.MOV.U32 R8, RZ, RZ, R14 ;  /* 0x000000ffff087224 */ /* 0x000fce00078e000e */
[----:B------:R-:W-:Y:S05]  /*25f10*/  WARPSYNC.COLLECTIVE R15, `(.L_x_12605) ;  /* 0x000000000f087348 */ /* 0x000fea0003c00000 */
[----:B------:R0:W1:Y:S02]  /*25f20*/  SHFL.IDX P6, R14, R13, R12, R11 ;  /* 0x0000000c0d0e7389 */ /* 0x00006400000c000b */
[----:B01----:R-:W-:Y:S01]  /*25f30*/  ENDCOLLECTIVE ;  /* 0x000000000000791b */ /* 0x003fe20003800000 */
.L_x_12605:
[----:B------:R-:W-:-:S05]  /*25f40*/  @!P1 IADD3 R8, P2, R21, R8, RZ ;  /* 0x0000000815089210 */ /* 0x000fca0007f5e0ff */
[----:B------:R-:W-:-:S04]  /*25f50*/  @!P1 IMAD.X R7, RZ, RZ, R7, P2 ;  /* 0x000000ffff079224 */ /* 0x000fc800010e0607 */
        /* <DEDUP_REMOVED lines=8> */
[----:B------:R-:W-:-:S12]  /*25fe0*/  IMAD.MOV.U32 R4, RZ, RZ, R14 ;  /* 0x000000ffff047224 */ /* 0x000fd800078e000e */
[----:B0-----:R-:W-:Y:S05]  /*25ff0*/  WARPSYNC.COLLECTIVE R15, `(.L_x_12606) ;  /* 0x000000000f087348 */ /* 0x001fea0003c00000 */
[----:B------:R1:W2:Y:S02]  /*26000*/  SHFL.IDX P6, R14, R13, R12, R11 ;  /* 0x0000000c0d0e7389 */ /* 0x0002a400000c000b */
[----:B012---:R-:W-:Y:S01]  /*26010*/  ENDCOLLECTIVE ;  /* 0x000000000000791b */ /* 0x007fe20003800000 */
.L_x_12606:
[----:B------:R-:W-:Y:S02]  /*26020*/  IMAD.MOV.U32 R13, RZ, RZ, R3 ;  /* 0x000000ffff0d7224 */ /* 0x000fe400078e0003 */
[----:B------:R-:W-:Y:S02]  /*26030*/  IMAD.MOV.U32 R12, RZ, RZ, RZ ;  /* 0x000000ffff0c7224 */ /* 0x000fe400078e00ff */
[----:B------:R-:W-:-:S07]  /*26040*/  IMAD.MOV.U32 R8, RZ, RZ, R14 ;  /* 0x000000ffff087224 */ /* 0x000fce00078e000e */
[----:B------:R-:W-:Y:S05]  /*26050*/  WARPSYNC.COLLECTIVE R15, `(.L_x_12607) ;  /* 0x000000000f087348 */ /* 0x000fea0003c00000 */
[----:B------:R0:W1:Y:S02]  /*26060*/  SHFL.IDX P6, R14, R13, R12, R11 ;  /* 0x0000000c0d0e7389 */ /* 0x00006400000c000b */
[----:B01----:R-:W-:Y:S01]  /*26070*/  ENDCOLLECTIVE ;  /* 0x000000000000791b */ /* 0x003fe20003800000 */
.L_x_12607:
        /* <DEDUP_REMOVED lines=14> */
.L_x_12608:
[----:B------:R-:W-:Y:S02]  /*26160*/  IMAD.MOV.U32 R13, RZ, RZ, R3 ;  /* 0x000000ffff0d7224 */ /* 0x000fe400078e0003 */
[----:B------:R-:W-:Y:S02]  /*26170*/  IMAD.MOV.U32 R12, RZ, RZ, 0x1 ;  /* 0x00000001ff0c7424 */ /* 0x000fe400078e00ff */
[----:B------:R-:W-:-:S07]  /*26180*/  IMAD.MOV.U32 R7, RZ, RZ, R14 ;  /* 0x000000ffff077224 */ /* 0x000fce00078e000e */
[----:B------:R-:W-:Y:S05]  /*26190*/  WARPSYNC.COLLECTIVE R15, `(.L_x_12609) ;  /* 0x000000000f087348 */ /* 0x000fea0003c00000 */
[----:B------:R0:W1:Y:S02]  /*261a0*/  SHFL.IDX P6, R14, R13, R12, R11 ;  /* 0x0000000c0d0e7389 */ /* 0x00006400000c000b */
[----:B01----:R-:W-:Y:S01]  /*261b0*/  ENDCOLLECTIVE ;  /* 0x000000000000791b */ /* 0x003fe20003800000 */
.L_x_12609:
[----:B------:R-:W-:-:S05]  /*261c0*/  @!P2 IADD3 R7, P1, R21, R7, RZ ;  /* 0x000000071507a210 */ /* 0x000fca0007f3e0ff */
[----:B------:R-:W-:Y:S02]  /*261d0*/  @!P2 IMAD.X R0, RZ, RZ, R0, P1 ;  /* 0x000000ffff00a224 */ /* 0x000fe400008e0600 */
[----:B------:R-:W-:Y:S02]  /*261e0*/  @!P2 IMAD.MOV.U32 R8, RZ, RZ, R7 ;  /* 0x000000ffff08a224 */ /* 0x000fe400078e0007 */
        /* <DEDUP_REMOVED lines=10> */
.L_x_12610:
[----:B------:R-:W-:Y:S01]  /*26290*/  IMAD.MOV.U32 R2, RZ, RZ, R14 ;  /* 0x000000ffff027224 */ /* 0x000fe200078e000e */
[----:B------:R-:W-:Y:S06]  /*262a0*/  BRA `(.L_x_12611) ;  /* 0xffffffc000607947 */ /* 0x000fec000383ffff */
.L_x_12505:
[----:B--2---:R2:W3:Y:S02]  /*262b0*/  SYNCS.PHASECHK.TRANS64.TRYWAIT P0, [R19+URZ+0x13220], R0 ;  /* 0x01322000130075a7 */ /* 0x0044e4000800017f */
[----:B---3--:R-:W-:Y:S05]  /*262c0*/  @!P0 NANOSLEEP.SYNCS 0x989680 ;  /* 0x009896800000895d */ /* 0x008fea0003900000 */
[----:B------:R-:W3:Y:S02]  /*262d0*/  @!P0 SYNCS.PHASECHK.TRANS64 P0, [R19+URZ+0x13220], R0 ;  /* 0x01322000130085a7 */ /* 0x000ee4000800007f */
[----:B---3--:R-:W-:Y:S05]  /*262e0*/  @!P0 BRA `(.L_x_12505) ;  /* 0xfffffffc00f08947 */ /* 0x008fea000383ffff */
[----:B------:R-:W-:Y:S05]  /*262f0*/  BRA `(.L_x_12612) ;  /* 0xffffffc000bc7947 */ /* 0x000fea000383ffff */
.L_x_12511:
[----:B---3--:R3:W4:Y:S02]  /*26300*/  SYNCS.PHASECHK.TRANS64.TRYWAIT P0, [R6+URZ+0x13280], R5 ;  /* 0x01328005060075a7 */ /* 0x008724000800017f */
[----:B----4-:R-:W-:Y:S05]  /*26310*/  @!P0 NANOSLEEP.SYNCS 0x989680 ;  /* 0x009896800000895d */ /* 0x010fea0003900000 */
[----:B------:R-:W4:Y:S02]  /*26320*/  @!P0 SYNCS.PHASECHK.TRANS64 P0, [R6+URZ+0x13280], R5 ;  /* 0x01328005060085a7 */ /* 0x000f24000800007f */
[----:B----4-:R-:W-:Y:S05]  /*26330*/  @!P0 BRA `(.L_x_12511) ;  /* 0xfffffffc00f08947 */ /* 0x010fea000383ffff */
[----:B------:R-:W-:Y:S05]  /*26340*/  BRA `(.L_x_12613) ;  /* 0xffffffc400687947 */ /* 0x000fea000383ffff */
.L_x_12516:
[----:B--2---:R2:W4:Y:S02]  /*26350*/  SYNCS.PHASECHK.TRANS64.TRYWAIT P0, [R6+URZ+0x13240], R5 ;  /* 0x01324005060075a7 */ /* 0x004524000800017f */
[----:B----4-:R-:W-:Y:S05]  /*26360*/  @!P0 NANOSLEEP.SYNCS 0x989680 ;  /* 0x009896800000895d */ /* 0x010fea0003900000 */
[----:B------:R-:W4:Y:S02]  /*26370*/  @!P0 SYNCS.PHASECHK.TRANS64 P0, [R6+URZ+0x13240], R5 ;  /* 0x01324005060085a7 */ /* 0x000f24000800007f */
[----:B----4-:R-:W-:Y:S05]  /*26380*/  @!P0 BRA `(.L_x_12516) ;  /* 0xfffffffc00f08947 */ /* 0x010fea000383ffff */
[----:B------:R-:W-:Y:S05]  /*26390*/  BRA `(.L_x_12614) ;  /* 0xffffffc400e47947 */ /* 0x000fea000383ffff */
.L_x_12522:
[----:B---3--:R3:W4:Y:S02]  /*263a0*/  SYNCS.PHASECHK.TRANS64.TRYWAIT P0, [R3+URZ+0x13270], R4 ;  /* 0x01327004030075a7 */ /* 0x008724000800017f */
[----:B----4-:R-:W-:Y:S05]  /*263b0*/  @!P0 NANOSLEEP.SYNCS 0x989680 ;  /* 0x009896800000895d */ /* 0x010fea0003900000 */
[----:B------:R-:W4:Y:S02]  /*263c0*/  @!P0 SYNCS.PHASECHK.TRANS64 P0, [R3+URZ+0x13270], R4 ;  /* 0x01327004030085a7 */ /* 0x000f24000800007f */
[----:B----4-:R-:W-:Y:S05]  /*263d0*/  @!P0 BRA `(.L_x_12522) ;  /* 0xfffffffc00f08947 */ /* 0x010fea000383ffff */
[----:B------:R-:W-:Y:S05]  /*263e0*/  BRA `(.L_x_12615) ;  /* 0xffffffc800807947 */ /* 0x000fea000383ffff */
.L_x_12524:
[----:B---3--:R3:W4:Y:S02]  /*263f0*/  SYNCS.PHASECHK.TRANS64.TRYWAIT P0, [R3+URZ+0x13260], R4 ;  /* 0x01326004030075a7 */ /* 0x008724000800017f */
[----:B----4-:R-:W-:Y:S05]  /*26400*/  @!P0 NANOSLEEP.SYNCS 0x989680 ;  /* 0x009896800000895d */ /* 0x010fea0003900000 */
[----:B------:R-:W4:Y:S02]  /*26410*/  @!P0 SYNCS.PHASECHK.TRANS64 P0, [R3+URZ+0x13260], R4 ;  /* 0x01326004030085a7 */ /* 0x000f24000800007f */
[----:B----4-:R-:W-:Y:S05]  /*26420*/  @!P0 BRA `(.L_x_12524) ;  /* 0xfffffffc00f08947 */ /* 0x010fea000383ffff */
[----:B------:R-:W-:Y:S05]  /*26430*/  BRA `(.L_x_12616) ;  /* 0xffffffc800887947 */ /* 0x000fea000383ffff */
.L_x_12531:
[----:B--2---:R2:W3:Y:S02]  /*26440*/  SYNCS.PHASECHK.TRANS64.TRYWAIT P1, [R0+URZ+0x13270], R3 ;  /* 0x01327003000075a7 */ /* 0x0044e4000802017f */
[----:B---3--:R-:W-:Y:S05]  /*26450*/  @!P1 NANOSLEEP.SYNCS 0x989680 ;  /* 0x009896800000995d */ /* 0x008fea0003900000 */
[----:B------:R-:W3:Y:S02]  /*26460*/  @!P1 SYNCS.PHASECHK.TRANS64 P1, [R0+URZ+0x13270], R3 ;  /* 0x01327003000095a7 */ /* 0x000ee4000802007f */
[----:B---3--:R-:W-:Y:S05]  /*26470*/  @!P1 BRA `(.L_x_12531) ;  /* 0xfffffffc00f09947 */ /* 0x008fea000383ffff */
[----:B------:R-:W-:Y:S05]  /*26480*/  BRA `(.L_x_12617) ;  /* 0xffffffd000207947 */ /* 0x000fea000383ffff */
.L_x_12533:
[----:B--2---:R2:W3:Y:S02]  /*26490*/  SYNCS.PHASECHK.TRANS64.TRYWAIT P1, [R0+URZ+0x13260], R3 ;  /* 0x01326003000075a7 */ /* 0x0044e4000802017f */
[----:B---3--:R-:W-:Y:S05]  /*264a0*/  @!P1 NANOSLEEP.SYNCS 0x989680 ;  /* 0x009896800000995d */ /* 0x008fea0003900000 */
[----:B------:R-:W3:Y:S02]  /*264b0*/  @!P1 SYNCS.PHASECHK.TRANS64 P1, [R0+URZ+0x13260], R3 ;  /* 0x01326003000095a7 */ /* 0x000ee4000802007f */
[----:B---3--:R-:W-:Y:S05]  /*264c0*/  @!P1 BRA `(.L_x_12533) ;  /* 0xfffffffc00f09947 */ /* 0x008fea000383ffff */
[----:B------:R-:W-:Y:S05]  /*264d0*/  BRA `(.L_x_12618) ;  /* 0xffffffd000287947 */ /* 0x000fea000383ffff */
.L_x_12537:
[----:B------:R-:W-:Y:S01]  /*264e0*/  BSSY B0, `(.L_x_12619) ;  /* 0x0000008000007945 */ /* 0x000fe20003800000 */
[----:B-1----:R-:W-:Y:S02]  /*264f0*/  IMAD.MOV.U32 R13, RZ, RZ, R24 ;  /* 0x000000ffff0d7224 */ /* 0x002fe400078e0018 */
[----:B------:R-:W-:Y:S02]  /*26500*/  IMAD.MOV.U32 R12, RZ, RZ, RZ ;  /* 0x000000ffff0c7224 */ /* 0x000fe400078e00ff */
[----:B------:R-:W-:Y:S02]  /*26510*/  IMAD.MOV.U32 R11, RZ, RZ, 0x1f ;  /* 0x0000001fff0b7424 */ /* 0x000fe400078e00ff */
[----:B------:R-:W-:-:S07]  /*26520*/  IMAD.MOV.U32 R15, RZ, RZ, -0x1 ;  /* 0xffffffffff0f7424 */ /* 0x000fce00078e00ff */
[----:B---3--:R-:W-:Y:S05]  /*26530*/  WARPSYNC.COLLECTIVE R15, `(.L_x_12620) ;  /* 0x000000000f087348 */ /* 0x008fea0003c00000 */
[----:B------:R0:W1:Y:S02]  /*26540*/  SHFL.IDX P6, R14, R13, R12, R11 ;  /* 0x0000000c0d0e7389 */ /* 0x00006400000c000b */
[----:B01-3--:R-:W-:Y:S01]  /*26550*/  ENDCOLLECTIVE ;  /* 0x000000000000791b */ /* 0x00bfe20003800000 */
.L_x_12620:
[----:B------:R-:W-:Y:S05]  /*26560*/  BSYNC B0 ;  /* 0x0000000000007941 */ /* 0x000fea0003800000 */
.L_x_12619:
        /* <DEDUP_REMOVED lines=9> */
.L_x_12621:
        /* <DEDUP_REMOVED lines=24> */
.L_x_12622:
[----:B------:R-:W-:Y:S01]  /*26780*/  IMAD.MOV.U32 R12, RZ, RZ, 0x2 ;  /* 0x00000002ff0c7424 */ /* 0x000fe200078e00ff */
[----:B------:R-:W-:-:S05]  /*26790*/  SEL R3, R14, RZ, P1 ;  /* 0x000000ff0e037207 */ /* 0x000fca0000800000 */
[----:B------:R-:W-:-:S04]  /*267a0*/  IMAD.IADD R2, R2, 0x1, R3 ;  /* 0x0000000102027824 */ /* 0x000fc800078e0203 */
[----:B------:R-:W-:-:S07]  /*267b0*/  IMAD.MOV.U32 R13, RZ, RZ, R2 ;  /* 0x000000ffff0d7224 */ /* 0x000fce00078e0002 */
[----:B------:R-:W-:Y:S05]  /*267c0*/  WARPSYNC.COLLECTIVE R15, `(.L_x_12623) ;  /* 0x000000000f087348 */ /* 0x000fea0003c00000 */
[----:B------:R0:W1:Y:S02]  /*267d0*/  SHFL.UP P6, R14, R13, R12, R11 ;  /* 0x0400000c0d0e7389 */ /* 0x00006400000c000b */
[----:B01----:R-:W-:Y:S01]  /*267e0*/  ENDCOLLECTIVE ;  /* 0x000000000000791b */ /* 0x003fe20003800000 */
.L_x_12623:
[----:B------:R-:W-:Y:S01]  /*267f0*/  IMAD.MOV.U32 R12, RZ, RZ, 0x4 ;  /* 0x00000004ff0c7424 */ /* 0x000fe200078e00ff */
[----:B------:R-:W-:-:S05]  /*26800*/  SEL R3, R14, RZ, P2 ;  /* 0x000000ff0e037207 */ /* 0x000fca0001000000 */
[----:B------:R-:W-:-:S04]  /*26810*/  IMAD.IADD R2, R2, 0x1, R3 ;  /* 0x0000000102027824 */ /* 0x000fc800078e0203 */
[----:B------:R-:W-:-:S07]  /*26820*/  IMAD.MOV.U32 R13, RZ, RZ, R2 ;  /* 0x000000ffff0d7224 */ /* 0x000fce00078e0002 */
[----:B------:R-:W-:Y:S05]  /*26830*/  WARPSYNC.COLLECTIVE R15, `(.L_x_12624) ;  /* 0x000000000f087348 */ /* 0x000fea0003c00000 */
[----:B------:R0:W1:Y:S02]  /*26840*/  SHFL.UP P6, R14, R13, R12, R11 ;  /* 0x0400000c0d0e7389 */ /* 0x00006400000c000b */
[----:B01----:R-:W-:Y:S01]  /*26850*/  ENDCOLLECTIVE ;  /* 0x000000000000791b */ /* 0x003fe20003800000 */
.L_x_12624:
[----:B------:R-:W-:Y:S01]  /*26860*/  IMAD.MOV.U32 R12, RZ, RZ, 0x8 ;  /* 0x00000008ff0c7424 */ /* 0x000fe200078e00ff */
[----:B------:R-:W-:-:S05]  /*26870*/  SEL R3, R14, RZ, P3 ;  /* 0x000000ff0e037207 */ /* 0x000fca0001800000 */
[----:B------:R-:W-:-:S04]  /*26880*/  IMAD.IADD R2, R2, 0x1, R3 ;  /* 0x0000000102027824 */ /* 0x000fc800078e0203 */
[----:B------:R-:W-:-:S07]  /*26890*/  IMAD.MOV.U32 R13, RZ, RZ, R2 ;  /* 0x000000ffff0d7224 */ /* 0x000fce00078e0002 */
[----:B------:R-:W-:Y:S05]  /*268a0*/  WARPSYNC.COLLECTIVE R15, `(.L_x_12625) ;  /* 0x000000000f087348 */ /* 0x000fea0003c00000 */
[----:B------:R0:W1:Y:S02]  /*268b0*/  SHFL.UP P6, R14, R13, R12, R11 ;  /* 0x0400000c0d0e7389 */ /* 0x00006400000c000b */
[----:B01----:R-:W-:Y:S01]  /*268c0*/  ENDCOLLECTIVE ;  /* 0x000000000000791b */ /* 0x003fe20003800000 */
.L_x_12625:
[----:B------:R-:W-:Y:S01]  /*268d0*/  IMAD.MOV.U32 R12, RZ, RZ, 0x10 ;  /* 0x00000010ff0c7424 */ /* 0x000fe200078e00ff */
[----:B------:R-:W-:-:S05]  /*268e0*/  SEL R3, R14, RZ, P4 ;  /* 0x000000ff0e037207 */ /* 0x000fca0002000000 */
[----:B------:R-:W-:-:S04]  /*268f0*/  IMAD.IADD R2, R2, 0x1, R3 ;  /* 0x0000000102027824 */ /* 0x000fc800078e0203 */
[----:B------:R-:W-:-:S07]  /*26900*/  IMAD.MOV.U32 R13, RZ, RZ, R2 ;  /* 0x000000ffff0d7224 */ /* 0x000fce00078e0002 */
[----:B------:R-:W-:Y:S05]  /*26910*/  WARPSYNC.COLLECTIVE R15, `(.L_x_12626) ;  /* 0x000000000f087348 */ /* 0x000fea0003c00000 */
[----:B------:R0:W1:Y:S02]  /*26920*/  SHFL.UP P6, R14, R13, R12, R11 ;  /* 0x0400000c0d0e7389 */ /* 0x00006400000c000b */
[----:B01----:R-:W-:Y:S01]  /*26930*/  ENDCOLLECTIVE ;  /* 0x000000000000791b */ /* 0x003fe20003800000 */
.L_x_12626:
        /* <DEDUP_REMOVED lines=8> */
.L_x_12627:
[----:B------:R-:W-:Y:S05]  /*269c0*/  BRA `(.L_x_12628) ;  /* 0xffffffd000f47947 */ /* 0x000fea000383ffff */
.L_x_12540:
[----:B------:R-:W-:Y:S01]  /*269d0*/  BSSY B0, `(.L_x_12629) ;  /* 0x0000008000007945 */ /* 0x000fe20003800000 */
[----:B-1----:R-:W-:Y:S02]  /*269e0*/  IMAD.MOV.U32 R13, RZ, RZ, R2 ;  /* 0x000000ffff0d7224 */ /* 0x002fe400078e0002 */
[----:B------:R-:W-:Y:S02]  /*269f0*/  IMAD.MOV.U32 R12, RZ, RZ, 0x1 ;  /* 0x00000001ff0c7424 */ /* 0x000fe400078e00ff */
[----:B------:R-:W-:Y:S02]  /*26a00*/  IMAD.MOV.U32 R11, RZ, RZ, RZ ;  /* 0x000000ffff0b7224 */ /* 0x000fe400078e00ff */
[----:B------:R-:W-:-:S07]  /*26a10*/  IMAD.MOV.U32 R15, RZ, RZ, -0x1 ;  /* 0xffffffffff0f7424 */ /* 0x000fce00078e00ff */
[----:B------:R-:W-:Y:S05]  /*26a20*/  WARPSYNC.COLLECTIVE R15, `(.L_x_12630) ;  /* 0x000000000f087348 */ /* 0x000fea0003c00000 */
[----:B------:R0:W1:Y:S02]  /*26a30*/  SHFL.UP P6, R14, R13, R12, R11 ;  /* 0x0400000c0d0e7389 */ /* 0x00006400000c000b */
[----:B01----:R-:W-:Y:S01]  /*26a40*/  ENDCOLLECTIVE ;  /* 0x000000000000791b */ /* 0x003fe20003800000 */
.L_x_12630:
[----:B------:R-:W-:Y:S05]  /*26a50*/  BSYNC B0 ;  /* 0x0000000000007941 */ /* 0x000fea0003800000 */
.L_x_12629:
        /* <DEDUP_REMOVED lines=9> */
.L_x_12631:
[----:B------:R-:W-:Y:S01]  /*26af0*/  IMAD.MOV.U32 R12, RZ, RZ, 0x4 ;  /* 0x00000004ff0c7424 */ /* 0x000fe200078e00ff */
[----:B------:R-:W-:-:S05]  /*26b00*/  SEL R3, R14, RZ, P2 ;  /* 0x000000ff0e037207 */ /* 0x000fca0001000000 */
[----:B------:R-:W-:-:S04]  /*26b10*/  IMAD.IADD R2, R2, 0x1, R3 ;  /* 0x0000000102027824 */ /* 0x000fc800078e0203 */
[----:B------:R-:W-:-:S07]  /*26b20*/  IMAD.MOV.U32 R13, RZ, RZ, R2 ;  /* 0x000000ffff0d7224 */ /* 0x000fce00078e0002 */
[----:B------:R-:W-:Y:S05]  /*26b30*/  WARPSYNC.COLLECTIVE R15, `(.L_x_12632) ;  /* 0x000000000f087348 */ /* 0x000fea0003c00000 */
[----:B------:R0:W1:Y:S02]  /*26b40*/  SHFL.UP P6, R14, R13, R12, R11 ;  /* 0x0400000c0d0e7389 */ /* 0x00006400000c000b */
[----:B01----:R-:W-:Y:S01]  /*26b50*/  ENDCOLLECTIVE ;  /* 0x000000000000791b */ /* 0x003fe20003800000 */
.L_x_12632:
[----:B------:R-:W-:Y:S01]  /*26b60*/  IMAD.MOV.U32 R12, RZ, RZ, 0x8 ;  /* 0x00000008ff0c7424 */ /* 0x000fe200078e00ff */
[----:B------:R-:W-:-:S05]  /*26b70*/  SEL R3, R14, RZ, P3 ;  /* 0x000000ff0e037207 */ /* 0x000fca0001800000 */
[----:B------:R-:W-:-:S04]  /*26b80*/  IMAD.IADD R2, R2, 0x1, R3 ;  /* 0x0000000102027824 */ /* 0x000fc800078e0203 */
[----:B------:R-:W-:-:S07]  /*26b90*/  IMAD.MOV.U32 R13, RZ, RZ, R2 ;  /* 0x000000ffff0d7224 */ /* 0x000fce00078e0002 */
[----:B------:R-:W-:Y:S05]  /*26ba0*/  WARPSYNC.COLLECTIVE R15, `(.L_x_12633) ;  /* 0x000000000f087348 */ /* 0x000fea0003c00000 */
[----:B------:R0:W1:Y:S02]  /*26bb0*/  SHFL.UP P6, R14, R13, R12, R11 ;  /* 0x0400000c0d0e7389 */ /* 0x00006400000c000b */
[----:B01----:R-:W-:Y:S01]  /*26bc0*/  ENDCOLLECTIVE ;  /* 0x000000000000791b */ /* 0x003fe20003800000 */
.L_x_12633:
[----:B------:R-:W-:Y:S01]  /*26bd0*/  IMAD.MOV.U32 R12, RZ, RZ, 0x10 ;  /* 0x00000010ff0c7424 */ /* 0x000fe200078e00ff */
[----:B------:R-:W-:-:S05]  /*26be0*/  SEL R3, R14, RZ, P4 ;  /* 0x000000ff0e037207 */ /* 0x000fca0002000000 */
[----:B------:R-:W-:-:S04]  /*26bf0*/  IMAD.IADD R2, R2, 0x1, R3 ;  /* 0x0000000102027824 */ /* 0x000fc800078e0203 */
[----:B------:R-:W-:-:S07]  /*26c00*/  IMAD.MOV.U32 R13, RZ, RZ, R2 ;  /* 0x000000ffff0d7224 */ /* 0x000fce00078e0002 */
[----:B------:R-:W-:Y:S05]  /*26c10*/  WARPSYNC.COLLECTIVE R15, `(.L_x_12634) ;  /* 0x000000000f087348 */ /* 0x000fea0003c00000 */
[----:B------:R0:W1:Y:S02]  /*26c20*/  SHFL.UP P6, R14, R13, R12, R11 ;  /* 0x0400000c0d0e7389 */ /* 0x00006400000c000b */
[----:B01----:R-:W-:Y:S01]  /*26c30*/  ENDCOLLECTIVE ;  /* 0x000000000000791b */ /* 0x003fe20003800000 */
.L_x_12634:
        /* <DEDUP_REMOVED lines=8> */
.L_x_12635:
[----:B------:R-:W-:Y:S05]  /*26cc0*/  BRA `(.L_x_12636) ;  /* 0xffffffd000d87947 */ /* 0x000fea000383ffff */
.L_x_12542:
[----:B------:R-:W-:Y:S01]  /*26cd0*/  BSSY B0, `(.L_x_12637) ;  /* 0x0000006000007945 */ /* 0x000fe20003800000 */
[----:B------:R-:W-:Y:S01]  /*26ce0*/  PLOP3.LUT P6, PT, P6, PT, PT, 0x8, 0x0 ;  /* 0x000000000000781c */ /* 0x000fe200037ce170 */
[----:B------:R-:W-:-:S12]  /*26cf0*/  IMAD.MOV.U32 R15, RZ, RZ, -0x1 ;  /* 0xffffffffff0f7424 */ /* 0x000fd800078e00ff */
[----:B01----:R-:W-:Y:S05]  /*26d00*/  WARPSYNC.COLLECTIVE R15, `(.L_x_12638) ;  /* 0x000000000f087348 */ /* 0x003fea0003c00000 */
[----:B------:R-:W-:Y:S01]  /*26d10*/  VOTE.ANY R14, PT, P6 ;  /* 0x00000000000e7806 */ /* 0x000fe200030e0100 */
[----:B01----:R-:W-:Y:S06]  /*26d20*/  ENDCOLLECTIVE ;  /* 0x000000000000791b */ /* 0x003fec0003800000 */
.L_x_12638:
[----:B------:R-:W-:Y:S05]  /*26d30*/  BSYNC B0 ;  /* 0x0000000000007941 */ /* 0x000fea0003800000 */
.L_x_12637:
        /* <DEDUP_REMOVED lines=10> */
.L_x_12639:
[----:B------:R-:W-:Y:S02]  /*26de0*/  IMAD.MOV.U32 R13, RZ, RZ, R5 ;  /* 0x000000ffff0d7224 */ /* 0x000fe400078e0005 */
[----:B------:R-:W-:-:S07]  /*26df0*/  IMAD.MOV.U32 R25, RZ, RZ, R14 ;  /* 0x000000ffff197224 */ /* 0x000fce00078e000e */
[----:B------:R-:W-:Y:S05]  /*26e00*/  WARPSYNC.COLLECTIVE R15, `(.L_x_12640) ;  /* 0x000000000f087348 */ /* 0x000fea0003c00000 */
[----:B------:R0:W1:Y:S02]  /*26e10*/  SHFL.IDX P6, R14, R13, R12, R11 ;  /* 0x0000000c0d0e7389 */ /* 0x00006400000c000b */
[----:B01----:R-:W-:Y:S01]  /*26e20*/  ENDCOLLECTIVE ;  /* 0x000000000000791b */ /* 0x003fe20003800000 */
.L_x_12640:
[----:B------:R-:W-:Y:S01]  /*26e30*/  IMAD.MOV.U32 R5, RZ, RZ, R14 ;  /* 0x000000ffff057224 */ /* 0x000fe200078e000e */
[----:B------:R-:W-:Y:S06]  /*26e40*/  BRA `(.L_x_12641) ;  /* 0xffffffd000b87947 */ /* 0x000fec000383ffff */
.L_x_12544:
[----:B------:R-:W-:Y:S01]  /*26e50*/  BSSY B0, `(.L_x_12642) ;  /* 0x0000007000007945 */ /* 0x000fe20003800000 */
[----:B-1----:R-:W-:Y:S02]  /*26e60*/  IMAD.MOV.U32 R13, RZ, RZ, R2 ;  /* 0x000000ffff0d7224 */ /* 0x002fe400078e0002 */
[----:B------:R-:W-:Y:S02]  /*26e70*/  IMAD.MOV.U32 R11, RZ, RZ, 0x1f ;  /* 0x0000001fff0b7424 */ /* 0x000fe400078e00ff */
[----:B------:R-:W-:-:S07]  /*26e80*/  IMAD.MOV.U32 R15, RZ, RZ, -0x1 ;  /* 0xffffffffff0f7424 */ /* 0x000fce00078e00ff */
[----:B0-234-:R-:W-:Y:S05]  /*26e90*/  WARPSYNC.COLLECTIVE R15, `(.L_x_12643) ;  /* 0x000000000f087348 */ /* 0x01dfea0003c00000 */
[----:B------:R1:W0:Y:S02]  /*26ea0*/  SHFL.IDX P6, R14, R13, R12, R11 ;  /* 0x0000000c0d0e7389 */ /* 0x00022400000c000b */
[----:B01234-:R-:W-:Y:S01]  /*26eb0*/  ENDCOLLECTIVE ;  /* 0x000000000000791b */ /* 0x01ffe20003800000 */
.L_x_12643:
[----:B------:R-:W-:Y:S05]  /*26ec0*/  BSYNC B0 ;  /* 0x0000000000007941 */ /* 0x000fea0003800000 */
.L_x_12642:
[----:B------:R-:W-:Y:S01]  /*26ed0*/  IMAD.MOV.U32 R24, RZ, RZ, R14 ;  /* 0x000000ffff187224 */ /* 0x000fe200078e000e */
[----:B------:R-:W-:Y:S06]  /*26ee0*/  BRA `(.L_x_12543) ;  /* 0xffffffd000a87947 */ /* 0x000fec000383ffff */
.L_x_12550:
[----:B0-----:R0:W3:Y:S02]  /*26ef0*/  SYNCS.PHASECHK.TRANS64.TRYWAIT P0, [R6+URZ+0x13220], R0 ;  /* 0x01322000060075a7 */ /* 0x0010e4000800017f */
[----:B---3--:R-:W-:Y:S05]  /*26f00*/  @!P0 NANOSLEEP.SYNCS 0x989680 ;  /* 0x009896800000895d */ /* 0x008fea0003900000 */
[----:B------:R-:W3:Y:S02]  /*26f10*/  @!P0 SYNCS.PHASECHK.TRANS64 P0, [R6+URZ+0x13220], R0 ;  /* 0x01322000060085a7 */ /* 0x000ee4000800007f */
[----:B---3--:R-:W-:Y:S05]  /*26f20*/  @!P0 BRA `(.L_x_12550) ;  /* 0xfffffffc00f08947 */ /* 0x008fea000383ffff */
[----:B------:R-:W-:Y:S05]  /*26f30*/  BRA `(.L_x_12644) ;  /* 0xffffffdc00047947 */ /* 0x000fea000383ffff */
.L_x_12551:
[----:B------:R-:W3:Y:S01]  /*26f40*/  S2R R2, SR_TID.X ;  /* 0x0000000000027919 */ /* 0x000ee20000002100 */
[----:B------:R-:W-:Y:S01]  /*26f50*/  BSSY B0, `(.L_x_12645) ;  /* 0x000000a000007945 */ /* 0x000fe20003800000 */
[----:B------:R-:W-:Y:S02]  /*26f60*/  IMAD.MOV.U32 R12, RZ, RZ, RZ ;  /* 0x000000ffff0c7224 */ /* 0x000fe400078e00ff */
[----:B------:R-:W-:Y:S02]  /*26f70*/  IMAD.MOV.U32 R11, RZ, RZ, 0x1f ;  /* 0x0000001fff0b7424 */ /* 0x000fe400078e00ff */
[----:B------:R-:W-:Y:S01]  /*26f80*/  IMAD.MOV.U32 R15, RZ, RZ, -0x1 ;  /* 0xffffffffff0f7424 */ /* 0x000fe200078e00ff */
[----:B---3--:R-:W-:-:S04]  /*26f90*/  SHF.R.U32.HI R2, RZ, 0x5, R2 ;  /* 0x00000005ff027819 */ /* 0x008fc80000011602 */
[----:B------:R-:W-:-:S05]  /*26fa0*/  LOP3.LUT R2, R2, 0x3, RZ, 0xc0, !PT ;  /* 0x0000000302027812 */ /* 0x000fca00078ec0ff */
[----:B-1----:R-:W-:-:S07]  /*26fb0*/  IMAD.MOV.U32 R13, RZ, RZ, R2 ;  /* 0x000000ffff0d7224 */ /* 0x002fce00078e0002 */
[----:B0-2---:R-:W-:Y:S05]  /*26fc0*/  WARPSYNC.COLLECTIVE R15, `(.L_x_12646) ;  /* 0x000000000f087348 */ /* 0x005fea0003c00000 */
[----:B------:R1:W3:Y:S02]  /*26fd0*/  SHFL.IDX P6, R14, R13, R12, R11 ;  /* 0x0000000c0d0e7389 */ /* 0x0002e400000c000b */
[----:B0123--:R-:W-:Y:S01]  /*26fe0*/  ENDCOLLECTIVE ;  /* 0x000000000000791b */ /* 0x00ffe20003800000 */
.L_x_12646:
[----:B------:R-:W-:Y:S05]  /*26ff0*/  BSYNC B0 ;  /* 0x0000000000007941 */ /* 0x000fea0003800000 */
.L_x_12645:
[----:B------:R-:W-:Y:S05]  /*27000*/  BRA `(.L_x_12647) ;  /* 0xffffffd800ec7947 */ /* 0x000fea000383ffff */
.L_x_12552:
[----:B------:R-:W-:Y:S01]  /*27010*/  BSSY B0, `(.L_x_12648) ;  /* 0x0000006000007945 */ /* 0x000fe20003800000 */
[----:B------:R-:W-:-:S07]  /*27020*/  IMAD.MOV.U32 R15, RZ, RZ, -0x1 ;  /* 0xffffffffff0f7424 */ /* 0x000fce00078e00ff */
[----:B012---:R-:W-:Y:S05]  /*27030*/  WARPSYNC.COLLECTIVE R15, `(.L_x_12649) ;  /* 0x000000000f0c7348 */ /* 0x007fea0003c00000 */
[----:B------:R-:W-:Y:S02]  /*27040*/  ELECT P6, UR62, PT ;  /* 0x00000000003e782f */ /* 0x000fe400038c0000 */
[----:B------:R-:W-:Y:S01]  /*27050*/  MOV R14, UR62 ;  /* 0x0000003e000e7c02 */ /* 0x000fe20008000f00 */
[----:B012---:R-:W-:Y:S10]  /*27060*/  ENDCOLLECTIVE ;  /* 0x000000000000791b */ /* 0x007ff40003800000 */
.L_x_12649:
[----:B------:R-:W-:Y:S05]  /*27070*/  BSYNC B0 ;  /* 0x0000000000007941 */ /* 0x000fea0003800000 */
.L_x_12648:
[----:B------:R-:W-:Y:S05]  /*27080*/  BRA `(.L_x_12650) ;  /* 0xffffffd800e07947 */ /* 0x000fea000383ffff */
.L_x_12554:
[----:B0-----:R0:W3:Y:S02]  /*27090*/  SYNCS.PHASECHK.TRANS64.TRYWAIT P1, [R5+URZ], R4 ;  /* 0x00000004050075a7 */ /* 0x0010e4000802017f */
[----:B---3--:R-:W-:Y:S05]  /*270a0*/  @!P1 NANOSLEEP.SYNCS 0x989680 ;  /* 0x009896800000995d */ /* 0x008fea0003900000 */
[----:B------:R-:W3:Y:S02]  /*270b0*/  @!P1 SYNCS.PHASECHK.TRANS64 P1, [R5+URZ], R4 ;  /* 0x00000004050095a7 */ /* 0x000ee4000802007f */
[----:B---3--:R-:W-:Y:S05]  /*270c0*/  @!P1 BRA `(.L_x_12554) ;  /* 0xfffffffc00f09947 */ /* 0x008fea000383ffff */
[----:B------:R-:W-:Y:S05]  /*270d0*/  BRA `(.L_x_12651) ;  /* 0xffffffdc00187947 */ /* 0x000fea000383ffff */
.L_x_12555:
[----:B---3--:R3:W4:Y:S02]  /*270e0*/  SYNCS.PHASECHK.TRANS64.TRYWAIT P1, [R9+URZ], R0 ;  /* 0x00000000090075a7 */ /* 0x008724000802017f */
[----:B----4-:R-:W-:Y:S05]  /*270f0*/  @!P1 NANOSLEEP.SYNCS 0x989680 ;  /* 0x009896800000995d */ /* 0x010fea0003900000 */
[----:B------:R-:W4:Y:S02]  /*27100*/  @!P1 SYNCS.PHASECHK.TRANS64 P1, [R9+URZ], R0 ;  /* 0x00000000090095a7 */ /* 0x000f24000802007f */
[----:B----4-:R-:W-:Y:S05]  /*27110*/  @!P1 BRA `(.L_x_12555) ;  /* 0xfffffffc00f09947 */ /* 0x010fea000383ffff */
[----:B------:R-:W-:Y:S05]  /*27120*/  BRA `(.L_x_12652) ;  /* 0xffffffdc000c7947 */ /* 0x000fea000383ffff */
.L_x_12557:
[----:B----4-:R4:W0:Y:S02]  /*27130*/  SYNCS.PHASECHK.TRANS64.TRYWAIT P1, [R29+URZ+0x13260], R4 ;  /* 0x013260041d0075a7 */ /* 0x010824000802017f */
[----:B0-----:R-:W-:Y:S05]  /*27140*/  @!P1 NANOSLEEP.SYNCS 0x989680 ;  /* 0x009896800000995d */ /* 0x001fea0003900000 */
[----:B------:R-:W0:Y:S02]  /*27150*/  @!P1 SYNCS.PHASECHK.TRANS64 P1, [R29+URZ+0x13260], R4 ;  /* 0x013260041d0095a7 */ /* 0x000e24000802007f */
[----:B0-----:R-:W-:Y:S05]  /*27160*/  @!P1 BRA `(.L_x_12557) ;  /* 0xfffffffc00f09947 */ /* 0x001fea000383ffff */
[----:B------:R-:W-:Y:S05]  /*27170*/  BRA `(.L_x_12653) ;  /* 0xffffffdc000c7947 */ /* 0x000fea000383ffff */
.L_x_12559:
[----:B------:R0:W0:Y:S02]  /*27180*/  SYNCS.PHASECHK.TRANS64.TRYWAIT P1, [R7+URZ+0x13260], R0 ;  /* 0x01326000070075a7 */ /* 0x000024000802017f */
[----:B0-----:R-:W-:Y:S05]  /*27190*/  @!P1 NANOSLEEP.SYNCS 0x989680 ;  /* 0x009896800000995d */ /* 0x001fea0003900000 */
[----:B------:R-:W0:Y:S02]  /*271a0*/  @!P1 SYNCS.PHASECHK.TRANS64 P1, [R7+URZ+0x13260], R0 ;  /* 0x01326000070095a7 */ /* 0x000e24000802007f */
[----:B0-----:R-:W-:Y:S05]  /*271b0*/  @!P1 BRA `(.L_x_12559) ;  /* 0xfffffffc00f09947 */ /* 0x001fea000383ffff */
[----:B------:R-:W-:Y:S05]  /*271c0*/  BRA `(.L_x_12654) ;  /* 0xffffffdc000c7947 */ /* 0x000fea000383ffff */
.L_x_12561:
[----:B------:R0:W0:Y:S02]  /*271d0*/  SYNCS.PHASECHK.TRANS64.TRYWAIT P0, [R29+URZ+0x13280], R4 ;  /* 0x013280041d0075a7 */ /* 0x000024000800017f */
[----:B0-----:R-:W-:Y:S05]  /*271e0*/  @!P0 NANOSLEEP.SYNCS 0x989680 ;  /* 0x009896800000895d */ /* 0x001fea0003900000 */
[----:B------:R-:W0:Y:S02]  /*271f0*/  @!P0 SYNCS.PHASECHK.TRANS64 P0, [R29+URZ+0x13280], R4 ;  /* 0x013280041d0085a7 */ /* 0x000e24000800007f */
[----:B0-----:R-:W-:Y:S05]  /*27200*/  @!P0 BRA `(.L_x_12561) ;  /* 0xfffffffc00f08947 */ /* 0x001fea000383ffff */
[----:B------:R-:W-:Y:S05]  /*27210*/  BRA `(.L_x_12562) ;  /* 0xffffffdc00087947 */ /* 0x000fea000383ffff */
.L_x_12655:
        /* <DEDUP_REMOVED lines=14> */
.L_x_13379:


//--------------------- .text._ZN7cutlass13device_kernelIN5flash11enable_sm90INS1_16FlashAttnFwdSm90INS1_25CollectiveMainloopFwdSm90ILi2EN4cute5tupleIJNS5_1CILi1EEES8_S8_EEENS6_IJNS7_ILi192EEENS7_ILi160EEENS7_ILi64EEEEEELi64ENS_12float_e4m3_tEfNS_4arch4Sm90ELb1ELb0ELb1ELb0ELb0ELb0ELb0ELb1ELb1ELb1ELb1ELb0EEENS1_21CollectiveEpilogueFwdINS6_IJSA_SC_SB_EEES9_NS_10bfloat16_tESG_Li384ELb0ELb1ELb1ELb1EEENS1_19SingleTileSchedulerILb0ELb1ELb1ELi192EEEEEEEEEvNT_6ParamsE --------------------------
	.section	.text._ZN7cutlass13device_kernelIN5flash11enable_sm90INS1_16FlashAttnFwdSm90INS1_25CollectiveMainloopFwdSm90ILi2EN4cute5tupleIJNS5_1CILi1EEES8_S8_EEENS6_IJNS7_ILi192EEENS7_ILi160EEENS7_ILi64EEEEEELi64ENS_12float_e4m3_tEfNS_4arch4Sm90ELb1ELb0ELb1ELb0ELb0ELb0ELb0ELb1ELb1ELb1ELb1ELb0EEENS1_21CollectiveEpilogueFwdINS6_IJSA_SC_SB_EEES9_NS_10bfloat16_tESG_Li384ELb0ELb1ELb1ELb1EEENS1_19SingleTileSchedulerILb0ELb1ELb1ELi192EEEEEEEEEvNT_6ParamsE,"ax",@progbits
	.align	128
.text._ZN7cutlass13device_kernelIN5flash11enable_sm90INS1_16FlashAttnFwdSm90INS1_25CollectiveMainloopFwdSm90ILi2EN4cute5tupleIJNS5_1CILi1EEES8_S8_EEENS6_IJNS7_ILi192EEENS7_ILi160EEENS7_ILi64EEEEEELi64ENS_12float_e4m3_tEfNS_4arch4Sm90ELb1ELb0ELb1ELb0ELb0ELb0ELb0ELb1ELb1ELb1ELb1ELb0EEENS1_21CollectiveEpilogueFwdINS6_IJSA_SC_SB_EEES9_NS_10bfloat16_tESG_Li384ELb0ELb1ELb1ELb1EEENS1_19SingleTileSchedulerILb0ELb1ELb1ELi192EEEEEEEEEvNT_6ParamsE:
        .type           _ZN7cutlass13device_kernelIN5flash11enable_sm90INS1_16FlashAttnFwdSm90INS1_25CollectiveMainloopFwdSm90ILi2EN4cute5tupleIJNS5_1CILi1EEES8_S8_EEENS6_IJNS7_ILi192EEENS7_ILi160EEENS7_ILi64EEEEEELi64ENS_12float_e4m3_tEfNS_4arch4Sm90ELb1ELb0ELb1ELb0ELb0ELb0ELb0ELb1ELb1ELb1ELb1ELb0EEENS1_21CollectiveEpilogueFwdINS6_IJSA_SC_SB_EEES9_NS_10bfloat16_tESG_Li384ELb0ELb1ELb1ELb1EEENS1_19SingleTileSchedulerILb0ELb1ELb1ELi192EEEEEEEEEvNT_6ParamsE,@function
        .size           _ZN7cutlass13device_kernelIN5flash11enable_sm90INS1_16FlashAttnFwdSm90INS1_25CollectiveMainloopFwdSm90ILi2EN4cute5tupleIJNS5_1CILi1EEES8_S8_EEENS6_IJNS7_ILi192EEENS7_ILi160EEENS7_ILi64EEEEEELi64ENS_12float_e4m3_tEfNS_4arch4Sm90ELb1ELb0ELb1ELb0ELb0ELb0ELb0ELb1ELb1ELb1ELb1ELb0EEENS1_21CollectiveEpilogueFwdINS6_IJSA_SC_SB_EEES9_NS_10bfloat16_tESG_Li384ELb0ELb1ELb1ELb1EEENS1_19SingleTileSchedulerILb0ELb1ELb1ELi192EEEEEEEEEvNT_6ParamsE,(.L_x_13380 - _ZN7cutlass13device_kernelIN5flash11enable_sm90INS1_16FlashAttnFwdSm90INS1_25CollectiveMainloopFwdSm90ILi2EN4cute5tupleIJNS5_1CILi1EEES8_S8_EEENS6_IJNS7_ILi192EEENS7_ILi160EEENS7_ILi64EEEEEELi64ENS_12float_e4m3_tEfNS_4arch4Sm90ELb1ELb0ELb1ELb0ELb0ELb0ELb0ELb1ELb1ELb1ELb1ELb0EEENS1_21CollectiveEpilogueFwdINS6_IJSA_SC_SB_EEES9_NS_10bfloat16_tESG_Li384ELb0ELb1ELb1ELb1EEENS1_19SingleTileSchedulerILb0ELb1ELb1ELi192EEEEEEEEEvNT_6ParamsE)
        .other          _ZN7cutlass13device_kernelIN5flash11enable_sm90INS1_16FlashAttnFwdSm90INS1_25CollectiveMainloopFwdSm90ILi2EN4cute5tupleIJNS5_1CILi1EEES8_S8_EEENS6_IJNS7_ILi192EEENS7_ILi160EEENS7_ILi64EEEEEELi64ENS_12float_e4m3_tEfNS_4arch4Sm90ELb1ELb0ELb1ELb0ELb0ELb0ELb0ELb1ELb1ELb1ELb1ELb0EEENS1_21CollectiveEpilogueFwdINS6_IJSA_SC_SB_EEES9_NS_10bfloat16_tESG_Li384ELb0ELb1ELb1ELb1EEENS1_19SingleTileSchedulerILb0ELb1ELb1ELi192EEEEEEEEEvNT_6ParamsE,@"STO_CUDA_ENTRY STV_DEFAULT"
_ZN7cutlass13device_kernelIN5flash11enable_sm90INS1_16FlashAttnFwdSm90INS1_25CollectiveMainloopFwdSm90ILi2EN4cute5tupleIJNS5_1CILi1EEES8_S8_EEENS6_IJNS7_ILi192EEENS7_ILi160EEENS7_ILi64EEEEEELi64ENS_12float_e4m3_tEfNS_4arch4Sm90ELb1ELb0ELb1ELb0ELb0ELb0ELb0ELb1ELb1ELb1ELb1ELb0EEENS1_21CollectiveEpilogueFwdINS6_IJSA_SC_SB_EEES9_NS_10bfloat16_tESG_Li384ELb0ELb1ELb1ELb1EEENS1_19SingleTileSchedulerILb0ELb1ELb1ELi192EEEEEEEEEvNT_6ParamsE:
        /* <DEDUP_REMOVED lines=17> */
.L_x_12657:
[----:B------:R-:W-:Y:S05]  /*0110*/  BSYNC B0 ;  /* 0x0000000000007941 */ /* 0x000fea0003800000 */
.L_x_12656:
        /* <DEDUP_REMOVED lines=41> */
.L_x_12658:
        /* <DEDUP_REMOVED lines=22> */
.L_x_12659:
        /* <DEDUP_REMOVED lines=18> */
.L_x_12660:
        /* <DEDUP_REMOVED lines=22> */
.L_x_12661:
        /* <DEDUP_REMOVED lines=22> */
.L_x_12662:
        /* <DEDUP_REMOVED lines=9> */
.L_x_12665:
        /* <DEDUP_REMOVED lines=40> */
[----:B------:R-:W-:-:S02]  /*0c00*/  UIMAD.WIDE UR4, UR4, 0x66666667, URZ ;  /* 0x66666667040478a5 */ /* 0x000fc4000f8e023f */
[----:B------:R-:W-:Y:S02]  /*0c10*/  UIADD3 UR6, UR7, UR6, URZ ;  /* 0x0000000607067290 */ /* 0x000fe4000fffe03f */
[----:B------:R-:W-:Y:S02]  /*0c20*/  USHF.R.U32.HI UR4, URZ, 0x1f, UR5 ;  /* 0x0000001f3f047899 */ /* 0x000fe40008011605 */
[----:B------:R-:W-:Y:S02]  /*0c30*/  UIMAD.WIDE UR6, UR6, 0x66666667, URZ ;  /* 0x66666667060678a5 */ /* 0x000fe4000f8e023f */
[----:B------:R-:W-:Y:S02]  /*0c40*/  ULEA.HI.SX32 UR4, UR5, UR4, 0x1a ;  /* 0x0000000405047291 */ /* 0x000fe4000f8fd23f */
[----:B------:R-:W-:-:S04]  /*0c50*/  USHF.R.U32.HI UR6, URZ, 0x1f, UR7 ;  /* 0x0000001f3f067899 */ /* 0x000fc80008011607 */
[----:B------:R-:W-:-:S04]  /*0c60*/  ULEA.HI.SX32 UR6, UR7, UR6, 0x1a ;  /* 0x0000000607067291 */ /* 0x000fc8000f8fd23f */
        /* <DEDUP_REMOVED lines=41> */
.L_x_12667:
[----:B------:R-:W-:Y:S01]  /*0f00*/  UIMAD UR46, UR46, UR4, URZ ;  /* 0x000000042e2e72a4 */ /* 0x000fe2000f8e023f */
[----:B------:R-:W-:Y:S01]  /*0f10*/  IMAD.U32 R0, RZ, RZ, UR9 ;  /* 0x00000009ff007e24 */ /* 0x000fe2000f8e00ff */
[----:B------:R-:W-:Y:S01]  /*0f20*/  USHF.R.S32.HI UR47, URZ, 0x1f, UR41 ;  /* 0x0000001f3f2f7899 */ /* 0x000fe20008011429 */
[----:B------:R-:W-:Y:S01]  /*0f30*/  IMAD.U32 R3, RZ, RZ, UR4 ;  /* 0x00000004ff037e24 */ /* 0x000fe2000f8e00ff */
[----:B------:R-:W-:Y:S01]  /*0f40*/  UIMAD UR39, UR45, UR39, URZ ;  /* 0x000000272d2772a4 */ /* 0x000fe2000f8e023f */
[----:B------:R-:W-:Y:S01]  /*0f50*/  VIADD R104, R27, 0xffffff80 ;  /* 0xffffff801b687836 */ /* 0x000fe20000000000 */
[----:B------:R-:W-:Y:S02]  /*0f60*/  PLOP3.LUT P0, PT, PT, PT, PT, 0x80, 0x0 ;  /* 0x000000000000781c */ /* 0x000fe40003f0f070 */
[----:B------:R-:W-:Y:S02]  /*0f70*/  CS2R R28, SRZ ;  /* 0x00000000001c7805 */ /* 0x000fe4000001ff00 */
[----:B------:R-:W-:Y:S01]  /*0f80*/  VIADDMNMX R0, R3, UR46, R0, PT ;  /* 0x0000002e03007c46 */ /* 0x000fe2000b800100 */
[----:B------:R-:W-:Y:S01]  /*0f90*/  IMAD.MOV.U32 R2, RZ, RZ, RZ ;  /* 0x000000ffff027224 */ /* 0x000fe200078e00ff */
[----:B------:R-:W-:-:S02]  /*0fa0*/  CS2R R24, SRZ ;  /* 0x0000000000187805 */ /* 0x000fc4000001ff00 */
[----:B------:R-:W-:Y:S02]  /*0fb0*/  CS2R R30, SRZ ;  /* 0x00000000001e7805 */ /* 0x000fe4000001ff00 */
[----:B------:R-:W-:Y:S01]  /*0fc0*/  R2UR UR49, R0 ;  /* 0x00000000003172ca */ /* 0x000fe200000e0000 */
        /* <DEDUP_REMOVED lines=12> */
[----:B------:R-:W-:Y:S01]  /*1090*/  UISETP.GT.AND UP0, UPT, UR49, UR46, UPT ;  /* 0x0000002e3100728c */ /* 0x000fe2000bf04270 */
[----:B------:R-:W-:Y:S02]  /*10a0*/  CS2R R54, SRZ ;  /* 0x0000000000367805 */ /* 0x000fe4000001ff00 */
[----:B------:R-:W-:-:S03]  /*10b0*/  CS2R R50, SRZ ;  /* 0x0000000000327805 */ /* 0x000fc6000001ff00 */
[----:B------:R-:W-:-:S13]  /*10c0*/  PLOP3.LUT P1, PT, PT, PT, UP0, 0x80, 0x0 ;  /* 0x000000000000781c */ /* 0x000fda0003f2f008 */
[----:B------:R-:W-:Y:S05]  /*10d0*/  @!P1 BRA `(.L_x_12668) ;  /* 0x000000a8004c9947 */ /* 0x000fea0003800000 */
        /* <DEDUP_REMOVED lines=36> */
.L_x_12669:
        /* <DEDUP_REMOVED lines=14> */
[----:B------:R-:W-:Y:S02]  /*1400*/  @UP1 UIMAD UR12, UR47, UR16, URZ ;  /* 0x000000102f0c12a4 */ /* 0x000fe4000f8e023f */
[----:B------:R-:W-:Y:S02]  /*1410*/  @UP0 UIMAD UR15, UR41, UR15, UR8 ;  /* 0x0000000f290f02a4 */ /* 0x000fe4000f8e0208 */
[----:B------:R-:W-:Y:S02]  /*1420*/  @UP1 UIMAD.WIDE.U32 UR8, UR41, UR16, URZ ;  /* 0x00000010290812a5 */ /* 0x000fe4000f8e003f */
        /* <DEDUP_REMOVED lines=10> */
[----:B------:R-:W-:Y:S02]  /*14d0*/  @UP0 UIMAD UR14, UR44, UR19, UR14 ;  /* 0x000000132c0e02a4 */ /* 0x000fe4000f8e020e */
[----:B------:R-:W-:Y:S02]  /*14e0*/  @UP0 UIMAD.WIDE.U32 UR10, UR44, UR18, UR10 ;  /* 0x000000122c0a02a5 */ /* 0x000fe4000f8e000a */
        /* <DEDUP_REMOVED lines=19> */
.L_x_12760:
[----:B------:R-:W-:-:S06]  /*1620*/  ULOP3.LUT UR4, UR40, 0x1, URZ, 0xfc, !UPT ;  /* 0x0000000128047892 */ /* 0x000fcc000f8efc3f */
[----:B------:R-:W-:-:S05]  /*1630*/  IMAD.U32 R2, RZ, RZ, UR4 ;  /* 0x00000004ff027e24 */ /* 0x000fca000f8e00ff */
[----:B------:R-:W-:-:S13]  /*1640*/  ISETP.NE.AND P0, PT, R2, 0x3, PT ;  /* 0x000000030200780c */ /* 0x000fda0003f05270 */
[----:B------:R-:W-:Y:S05]  /*1650*/  @!P0 BRA `(.L_x_12671) ;  /* 0x0000000000048947 */ /* 0x000fea0003800000 */
[----:B------:R-:W-:Y:S01]  /*1660*/  BPT.TRAP 0x1 ;  /* 0x000000040000795c */ /* 0x000fe20000300000 */
.L_x_12671:
[----:B------:R1:W2:Y:S01]  /*1670*/  SYNCS.PHASECHK.TRANS64.TRYWAIT P2, [UR48+0x12430], R6 ;  /* 0x01243006ff0075a7 */ /* 0x0002a20008040170 */
[----:B------:R-:W-:Y:S05]  /*1680*/  @!P0 BRA `(.L_x_12672) ;  /* 0x0000000000048947 */ /* 0x000fea0003800000 */
[----:B------:R-:W-:Y:S01]  /*1690*/  BPT.TRAP 0x1 ;  /* 0x000000040000795c */ /* 0x000fe20000300000 */
.L_x_12672:
[----:B------:R-:W-:Y:S01]  /*16a0*/  ISETP.NE.AND P1, PT, R16, RZ, PT ;  /* 0x000000ff1000720c */ /* 0x000fe20003f25270 */
[----:B--2---:R-:W-:-:S12]  /*16b0*/  @P2 BRA `(.L_x_12673) ;  /* 0x0000000000082947 */ /* 0x004fd80003800000 */
[----:B------:R-:W2:Y:S02]  /*16c0*/  SYNCS.PHASECHK.TRANS64.TRYWAIT P2, [UR48+0x12430], R6 ;  /* 0x01243006ff0075a7 */ /* 0x000ea40008040170 */
[----:B--2---:R-:W-:Y:S05]  /*16d0*/  @!P2 BRA `(.L_x_12674) ;  /* 0x000000ec0038a947 */ /* 0x004fea0003800000 */
.L_x_12673:
        /* <DEDUP_REMOVED lines=12> */
[C---:B------:R-:W-:Y:S01]  /*17a0*/  IMAD.IADD R5, R104.reuse, 0x1, -R5 ;  /* 0x0000000168057824 */ /* 0x040fe200078e0a05 */
[----:B------:R-:W-:Y:S01]  /*17b0*/  ULOP3.LUT UR6, UR4, 0x10000, URZ, 0xfc, !UPT ;  /* 0x0001000004067892 */ /* 0x000fe2000f8efc3f */
[----:B------:R-:W-:Y:S01]  /*17c0*/  LOP3.LUT R107, R107, 0xfffffffc, RZ, 0xc0, !PT ;  /* 0xfffffffc6b6b7812 */ /* 0x000fe200078ec0ff */
[----:B------:R-:W-:Y:S01]  /*17d0*/  ULDC UR17, c[0x0][0x988] ;  /* 0x0002620000117ab9 */ /* 0x000fe20000000800 */
[----:B------:R-:W-:Y:S01]  /*17e0*/  UMOV UR4, UR36 ;  /* 0x0000002400047c82 */ /* 0x000fe20008000000 */
[----:B------:R-:W-:Y:S01]  /*17f0*/  UIADD3 UR10, UR6, 0x80, URZ ;  /* 0x00000080060a7890 */ /* 0x000fe2000fffe03f */
[----:B------:R-:W-:Y:S01]  /*1800*/  SHF.R.S32.HI R4, RZ, 0x1f, R5 ;  /* 0x0000001fff047819 */ /* 0x000fe20000011405 */
[----:B------:R-:W-:Y:S01]  /*1810*/  IMAD.IADD R107, R104, 0x1, -R107 ;  /* 0x00000001686b7824 */ /* 0x000fe200078e0a6b */
[----:B------:R-:W-:-:S02]  /*1820*/  UIADD3 UR20, UR49, -0x2, URZ ;  /* 0xfffffffe31147890 */ /* 0x000fc4000fffe03f */
[----:B------:R-:W-:Y:S01]  /*1830*/  QGMMA.64x32x32.F32.E4M3.E4M3 R88, gdesc[UR4], RZ, !UPT, gsb0 ;  /* 0x00600000045879f3 */ /* 0x000fe2000c0008ff */
[----:B------:R-:W-:Y:S02]  /*1840*/  UIADD3 UR4, UR6, 0x100, URZ ;  /* 0x0000010006047890 */ /* 0x000fe4000fffe03f */
[----:B------:R-:W-:Y:S02]  /*1850*/  UIADD3 UR5, UR6, 0x180, URZ ;  /* 0x0000018006057890 */ /* 0x000fe4000fffe03f */
        /* <DEDUP_REMOVED lines=35> */
[----:B------:R-:W-:Y:S01]  /*1a90*/  UMOV UR5, 0xffffff60 ;  /* 0xffffff6000057882 */ /* 0x000fe20000000000 */
[----:B------:R-:W-:Y:S01]  /*1aa0*/  ULDC UR7, c[0x0][0x288] ;  /* 0x0000a20000077ab9 */ /* 0x000fe20000000800 */
[----:B------:R-:W-:Y:S01]  /*1ab0*/  UIMAD UR5, UR49, UR5, 0xa1 ;  /* 0x000000a1310574a4 */ /* 0x000fe2000f8e0205 */
        /* <DEDUP_REMOVED lines=25> */
[C---:B01----:R-:W-:Y:S01]  /*1c50*/  FMUL.FTZ R6, R0.reuse, R100 ;  /* 0x0000006400067220 */ /* 0x043fe20000410000 */
[C---:B------:R-:W-:Y:S01]  /*1c60*/  FMUL.FTZ R3, R0.reuse, R97 ;  /* 0x0000006100037220 */ /* 0x040fe20000410000 */
[----:B------:R-:W-:-:S05]  /*1c70*/  FMUL.FTZ R2, R0, R101 ;  /* 0x0000006500027220 */ /* 0x000fca0000410000 */
[----:B------:R-:W0:Y:S08]  /*1c80*/  MUFU.TANH R91, R91 ;  /* 0x0000005b005b7308 */ /* 0x000e300000002400 */
[----:B------:R-:W1:Y:S08]  /*1c90*/  MUFU.TANH R90, R90 ;  /* 0x0000005a005a7308 */ /* 0x000e700000002400 */
[----:B------:R-:W4:Y:S08]  /*1ca0*/  MUFU.TANH R92, R92 ;  /* 0x0000005c005c7308 */ /* 0x000f300000002400 */
        /* <DEDUP_REMOVED lines=29> */
[----:B------:R-:W5:Y:S01]  /*1e80*/  MUFU.TANH R78, R78 ;  /* 0x0000004e004e7308 */ /* 0x000f620000002400 */
[----:B------:R-:W-:-:S02]  /*1e90*/  WARPGROUP.DEPBAR.LE gsb0, 0x0 ;  /* 0x00008000000079c5 */ /* 0x000fc40000010000 */
[----:B------:R-:W-:Y:S01]  /*1ea0*/  FMUL.FTZ R20, R0, R57 ;  /* 0x0000003900147220 */ /* 0x000fe20000410000 */
[----:B------:R-:W-:-:S04]  /*1eb0*/  IMAD.HI R57, R105, 0x55555556, RZ ;  /* 0x5555555669397827 */ /* 0x000fc800078e02ff */
[C---:B------:R-:W-:Y:S01]  /*1ec0*/  FMUL.FTZ R22, R0.reuse, R60 ;  /* 0x0000003c00167220 */ /* 0x040fe20000410000 */
[----:B------:R-:W-:Y:S01]  /*1ed0*/  FMUL.FTZ R60, R0, R65 ;  /* 0x00000041003c7220 */ /* 0x000fe20000410000 */
[----:B------:R-:W-:Y:S01]  /*1ee0*/  LEA.HI R65, R4, R5, RZ, 0x2 ;  /* 0x0000000504417211 */ /* 0x000fe200078f10ff */
[C---:B------:R-:W-:Y:S01]  /*1ef0*/  FMUL.FTZ R21, R0.reuse, R56 ;  /* 0x0000003800157220 */ /* 0x040fe20000410000 */
[C---:B------:R-:W-:Y:S01]  /*1f00*/  FMUL.FTZ R56, R0.reuse, R64 ;  /* 0x0000004000387220 */ /* 0x040fe20000410000 */
[----:B------:R-:W-:Y:S01]  /*1f10*/  LEA.HI R74, R57, R57, RZ, 0x1 ;  /* 0x00000039394a7211 */ /* 0x000fe200078f08ff */
[----:B------:R-:W-:Y:S01]  /*1f20*/  FMUL.FTZ R64, R0, R69 ;  /* 0x0000004500407220 */ /* 0x000fe20000410000 */
[----:B------:R-:W-:Y:S01]  /*1f30*/  LEA.HI R57, R4, R5, RZ, 0x5 ;  /* 0x0000000504397211 */ /* 0x000fe200078f28ff */
[C---:B------:R-:W-:Y:S01]  /*1f40*/  FMUL.FTZ R23, R0.reuse, R61 ;  /* 0x0000003d00177220 */ /* 0x040fe20000410000 */
[--C-:B------:R-:W-:Y:S01]  /*1f50*/  SHF.R.S32.HI R4, RZ, 0x2, R65.reuse ;  /* 0x00000002ff047819 */ /* 0x100fe20000011441 */
[C---:B------:R-:W-:Y:S01]  /*1f60*/  FMUL.FTZ R61, R0.reuse, R68 ;  /* 0x00000044003d7220 */ /* 0x040fe20000410000 */
[----:B------:R-:W-:Y:S01]  /*1f70*/  SHF.R.S32.HI R69, RZ, 0x1f, R65 ;  /* 0x0000001fff457819 */ /* 0x000fe20000011441 */
[----:B------:R-:W-:Y:S01]  /*1f80*/  WARPGROUP.ARRIVE ;  /* 0x00000000000079c5 */ /* 0x000fe20000000000 */
[----:B------:R-:W-:Y:S01]  /*1f90*/  SHF.R.S32.HI R68, RZ, 0x5, R57 ;  /* 0x00000005ff447819 */ /* 0x000fe20000011439 */
[----:B------:R-:W-:Y:S01]  /*1fa0*/  FMUL.FTZ R57, R0, R58 ;  /* 0x0000003a00397220 */ /* 0x000fe20000410000 */
[-C--:B------:R-:W-:Y:S01]  /*1fb0*/  LEA.HI R69, R69, R4.reuse, RZ, 0x3 ;  /* 0x0000000445457211 */ /* 0x080fe200078f18ff */
[----:B------:R-:W-:Y:S01]  /*1fc0*/  IMAD R74, R74, -0x3, R105 ;  /* 0xfffffffd4a4a7824 */ /* 0x000fe200078e0269 */
[----:B------:R-:W-:Y:S01]  /*1fd0*/  LEA R79, R68, UR38, 0x4 ;  /* 0x00000026444f7c11 */ /* 0x000fe2000f8e20ff */
[----:B------:R-:W-:Y:S01]  /*1fe0*/  QGMMA.64x32x32.F32.E4M3.E4M3 R40, gdesc[UR8], R40, gsb0 ;  /* 0x00600000082879f3 */ /* 0x000fe20008000828 */
[----:B------:R-:W-:Y:S01]  /*1ff0*/  LOP3.LUT R69, R69, 0xfffffff8, RZ, 0xc0, !PT ;  /* 0xfffffff845457812 */ /* 0x000fe200078ec0ff */
[C---:B------:R-:W-:Y:S01]  /*2000*/  FMUL.FTZ R68, R0.reuse, R59 ;  /* 0x0000003b00447220 */ /* 0x040fe20000410000 */
[----:B------:R-:W-:Y:S01]  /*2010*/  LEA.HI R58, R107, R107, RZ, 0x1 ;  /* 0x0000006b6b3a7211 */ /* 0x000fe200078f08ff */
[C---:B------:R-:W-:Y:S01]  /*2020*/  FMUL.FTZ R59, R0.reuse, R63 ;  /* 0x0000003f003b7220 */ /* 0x040fe20000410000 */
[----:B------:R-:W-:Y:S01]  /*2030*/  IADD3 R69, R79, R4, -R69 ;  /* 0x000000044f457210 */ /* 0x000fe20007ffe845 */
[----:B------:R-:W-:Y:S01]  /*2040*/  FMUL.FTZ R71, R0, R71 ;  /* 0x0000004700477220 */ /* 0x000fe20000410000 */
[----:B------:R-:W-:Y:S01]  /*2050*/  LOP3.LUT R58, R58, 0x1ffffffe, RZ, 0xc0, !PT ;  /* 0x1ffffffe3a3a7812 */ /* 0x000fe200078ec0ff */
[----:B------:R-:W-:Y:S01]  /*2060*/  UIADD3 UR10, UR6, 0x202, URZ ;  /* 0x00000202060a7890 */ /* 0x000fe2000fffe03f */
[----:B------:R-:W5:Y:S01]  /*2070*/  MUFU.TANH R76, R76 ;  /* 0x0000004c004c7308 */ /* 0x000f620000002400 */
[----:B------:R-:W-:Y:S01]  /*2080*/  IMAD R69, R74, 0x40, R69 ;  /* 0x000000404a457824 */ /* 0x000fe200078e0245 */
[----:B------:R-:W-:Y:S01]  /*2090*/  UMOV UR11, 0x80000020 ;  /* 0x80000020000b7882 */ /* 0x000fe20000000000 */
[----:B------:R-:W-:-:S02]  /*20a0*/  IMAD.IADD R4, R107, 0x1, -R58 ;  /* 0x000000016b047824 */ /* 0x000fc400078e0a3a */
[C---:B------:R-:W-:Y:S01]  /*20b0*/  FMUL.FTZ R58, R0.reuse, R62 ;  /* 0x0000003e003a7220 */ /* 0x040fe20000410000 */
[C---:B------:R-:W-:Y:S01]  /*20c0*/  FMUL.FTZ R67, R0.reuse, R67 ;  /* 0x0000004300437220 */ /* 0x040fe20000410000 */
[----:B------:R-:W-:Y:S01]  /*20d0*/  FMUL.FTZ R79, R0, R70 ;  /* 0x00000046004f7220 */ /* 0x000fe20000410000 */
[----:B------:R-:W-:Y:S02]  /*20e0*/  IMAD R4, R4, 0x8, R69 ;  /* 0x0000000804047824 */ /* 0x000fe400078e0245 */
[----:B------:R-:W-:Y:S01]  /*20f0*/  FMUL.FTZ R69, R0, R66 ;  /* 0x0000004200457220 */ /* 0x000fe20000410000 */
[----:B------:R1:W-:Y:S01]  /*2100*/  MUFU.TANH R81, R71 ;  /* 0x0000004700517308 */ /* 0x0003e20000002400 */
[----:B------:R-:W-:Y:S01]  /*2110*/  @P2 IMAD.HI.U32 R62, R4, UR4, RZ ;  /* 0x00000004043e2c27 */ /* 0x000fe2000f8e00ff */
[----:B------:R-:W-:-:S03]  /*2120*/  @UP0 ULDC UR4, c[0x0][0x450] ;  /* 0x0001140000040ab9 */ /* 0x000fc60000000800 */
[----:B------:R-:W-:Y:S01]  /*2130*/  IMAD.MOV.U32 R63, RZ, RZ, R4 ;  /* 0x000000ffff3f7224 */ /* 0x000fe200078e0004 */
[----:B------:R-:W-:Y:S01]  /*2140*/  @P2 SHF.R.U32.HI R63, RZ, UR4, R62 ;  /* 0x00000004ff3f2c19 */ /* 0x000fe2000801163e */
[----:B------:R-:W-:Y:S01]  /*2150*/  UIMAD UR4, UR49, -0xa0, UR39 ;  /* 0xffffff60310478a4 */ /* 0x000fe2000f8e0227 */
[----:B------:R-:W-:Y:S01]  /*2160*/  LOP3.LUT R62, R65, 0x7ffffffc, RZ, 0xc0, !PT ;  /* 0x7ffffffc413e7812 */ /* 0x000fe200078ec0ff */
[----:B------:R-:W5:Y:S02]  /*2170*/  MUFU.TANH R77, R77 ;  /* 0x0000004d004d7308 */ /* 0x000f640000002400 */
[----:B------:R-:W2:Y:S01]  /*2180*/  SHFL.IDX PT, R66, R63, 0x1, 0x1c1f ;  /* 0x003c1f003f427f89 */ /* 0x000ea200000e0000 */
[----:B------:R-:W-:Y:S01]  /*2190*/  UIADD3 UR4, UR4, 0xa0, URZ ;  /* 0x000000a004047890 */ /* 0x000fe2000fffe03f */
[----:B------:R-:W-:Y:S02]  /*21a0*/  IMAD.IADD R5, R5, 0x1, -R62 ;  /* 0x0000000105057824 */ /* 0x000fe400078e0a3e */
[----:B------:R-:W-:Y:S01]  /*21b0*/  IMAD.U32 R62, RZ, RZ, UR5 ;  /* 0x00000005ff3e7e24 */ /* 0x000fe2000f8e00ff */
[----:B------:R-:W0:Y:S01]  /*21c0*/  S2UR UR5, SR_CgaCtaId ;  /* 0x00000000000579c3 */ /* 0x000e220000008800 */
[----:B------:R-:W5:Y:S01]  /*21d0*/  MUFU.TANH R57, R57 ;  /* 0x0000003900397308 */ /* 0x000f620000002400 */
[----:B------:R-:W-:Y:S01]  /*21e0*/  IMAD.U32 R74, RZ, RZ, UR4 ;  /* 0x00000004ff4a7e24 */ /* 0x000fe2000f8e00ff */
[----:B------:R-:W-:Y:S01]  /*21f0*/  @UP0 ULDC UR4, c[0x0][0x450] ;  /* 0x0001140000040ab9 */ /* 0x000fe20000000800 */
[C---:B------:R-:W-:Y:S01]  /*2200*/  IMAD R65, R5.reuse, -0x2, R62 ;  /* 0xfffffffe05417824 */ /* 0x040fe200078e023e */
[----:B------:R-:W-:Y:S01]  /*2210*/  MOV R62, UR39 ;  /* 0x00000027003e7c02 */ /* 0x000fe20008000f00 */
[----:B------:R-:W-:-:S03]  /*2220*/  IMAD R74, R5, -0x2, R74 ;  /* 0xfffffffe054a7824 */ /* 0x000fc600078e024a */
[----:B------:R-:W-:Y:S01]  /*2230*/  IADD3 R65, R65, -UR7, R62 ;  /* 0x8000000741417c10 */ /* 0x000fe2000fffe03e */
[----:B------:R-:W5:Y:S08]  /*2240*/  MUFU.TANH R68, R68 ;  /* 0x0000004400447308 */ /* 0x000f700000002400 */
[----:B------:R-:W5:Y:S01]  /*2250*/  MUFU.TANH R58, R58 ;  /* 0x0000003a003a7308 */ /* 0x000f620000002400 */
[----:B--2---:R-:W-:-:S04]  /*2260*/  VIADDMNMX R62, R66, R65, R74, PT ;  /* 0x00000041423e7246 */ /* 0x004fc8000380014a */
[C---:B------:R-:W-:Y:S02]  /*2270*/  ISETP.GT.AND P3, PT, R62.reuse, RZ, PT ;  /* 0x000000ff3e00720c */ /* 0x040fe40003f64270 */
[C---:B------:R-:W-:Y:S01]  /*2280*/  ISETP.GT.AND P4, PT, R62.reuse, 0x1, PT ;  /* 0x000000013e00780c */ /* 0x040fe20003f84270 */
[----:B------:R-:W-:Y:S02]  /*2290*/  WARPGROUP.DEPBAR.LE gsb0, 0x0 ;  /* 0x00008000000079c5 */ /* 0x000fe40000010000 */
[----:B------:R-:W-:Y:S01]  /*22a0*/  ISETP.GT.AND P5, PT, R62, 0x8, PT ;  /* 0x000000083e00780c */ /* 0x000fe20003fa4270 */
[----:B------:R-:W-:Y:S01]  /*22b0*/  WARPGROUP.ARRIVE ;  /* 0x00000000000079c5 */ /* 0x000fe20000000000 */
[----:B------:R-:W-:Y:S01]  /*22c0*/  FSEL R96, R88, -INF , P3 ;  /* 0xff80000058607808 */ /* 0x000fe20001800000 */
[----:B------:R-:W2:Y:S01]  /*22d0*/  MUFU.TANH R59, R59 ;  /* 0x0000003b003b7308 */ /* 0x000ea20000002400 */
[----:B---3--:R-:W-:Y:S01]  /*22e0*/  FSEL R98, R89, -INF , P4 ;  /* 0xff80000059627808 */ /* 0x008fe20002000000 */
[----:B------:R-:W-:Y:S01]  /*22f0*/  FMUL.FTZ R42, R0, R42 ;  /* 0x0000002a002a7220 */ /* 0x000fe20000410000 */
[----:B------:R-:W-:Y:S01]  /*2300*/  ISETP.GT.AND P3, PT, R62, 0x9, PT ;  /* 0x000000093e00780c */ /* 0x000fe20003f64270 */
[----:B------:R-:W-:Y:S01]  /*2310*/  QGMMA.64x32x32.F32.E4M3.E4M3 R24, gdesc[UR8], R24, gsb0 ;  /* 0x00600000081879f3 */ /* 0x000fe20008000818 */
[----:B0-----:R-:W-:Y:S01]  /*2320*/  FSEL R100, R91, -INF , P5 ;  /* 0xff8000005b647808 */ /* 0x001fe20002800000 */
[----:B------:R-:W-:Y:S01]  /*2330*/  FMUL.FTZ R47, R0, R47 ;  /* 0x0000002f002f7220 */ /* 0x000fe20000410000 */
[----:B-1----:R-:W-:Y:S01]  /*2340*/  FMNMX.FTZ R71, R96, R98, !PT ;  /* 0x0000006260477209 */ /* 0x002fe20007810000 */
[----:B------:R-:W0:Y:S01]  /*2350*/  MUFU.TANH R69, R69 ;  /* 0x0000004500457308 */ /* 0x000e220000002400 */
[----:B------:R-:W-:Y:S01]  /*2360*/  ISETP.GT.AND P4, PT, R62, 0x10, PT ;  /* 0x000000103e00780c */ /* 0x000fe20003f84270 */
[----:B------:R-:W-:Y:S01]  /*2370*/  FMUL.FTZ R43, R0, R43 ;  /* 0x0000002b002b7220 */ /* 0x000fe20000410000 */
[----:B------:R-:W-:Y:S01]  /*2380*/  FSEL R102, R90, -INF , P3 ;  /* 0xff8000005a667808 */ /* 0x000fe20001800000 */
[----:B------:R-:W-:Y:S01]  /*2390*/  FMUL.FTZ R46, R0, R46 ;  /* 0x0000002e002e7220 */ /* 0x000fe20000410000 */
[----:B------:R-:W-:Y:S01]  /*23a0*/  FMNMX.FTZ R71, R100, R71, !PT ;  /* 0x0000004764477209 */ /* 0x000fe20007810000 */
[----:B------:R-:W-:Y:S01]  /*23b0*/  FMUL.FTZ R50, R0, R50 ;  /* 0x0000003200327220 */ /* 0x000fe20000410000 */
[----:B------:R-:W-:Y:S01]  /*23c0*/  ISETP.GT.AND P3, PT, R62, 0x11, PT ;  /* 0x000000113e00780c */ /* 0x000fe20003f64270 */
[----:B------:R-:W1:Y:S01]  /*23d0*/  MUFU.TANH R67, R67 ;  /* 0x0000004300437308 */ /* 0x000e620000002400 */
[----:B----4-:R-:W-:Y:S01]  /*23e0*/  FSEL R92, R92, -INF , P4 ;  /* 0xff8000005c5c7808 */ /* 0x010fe20002000000 */
[----:B------:R-:W-:Y:S01]  /*23f0*/  FMUL.FTZ R54, R0, R54 ;  /* 0x0000003600367220 */ /* 0x000fe20000410000 */
[----:B------:R-:W-:Y:S01]  /*2400*/  FMNMX.FTZ R71, R102, R71, !PT ;  /* 0x0000004766477209 */ /* 0x000fe20007810000 */
[----:B------:R-:W-:Y:S01]  /*2410*/  FMUL.FTZ R55, R0, R55 ;  /* 0x0000003700377220 */ /* 0x000fe20000410000 */
[----:B------:R-:W-:Y:S01]  /*2420*/  ISETP.GT.AND P4, PT, R62, 0x18, PT ;  /* 0x000000183e00780c */ /* 0x000fe20003f84270 */
[----:B------:R-:W-:Y:S01]  /*2430*/  FMUL.FTZ R51, R0, R51 ;  /* 0x0000003300337220 */ /* 0x000fe20000410000 */
[----:B-----5:R-:W-:Y:S01]  /*2440*/  FSEL R104, R93, -INF , P3 ;  /* 0xff8000005d687808 */ /* 0x020fe20001800000 */
[----:B------:R-:W3:Y:S01]  /*2450*/  MUFU.TANH R79, R79 ;  /* 0x0000004f004f7308 */ /* 0x000ee20000002400 */
[----:B------:R-:W-:Y:S01]  /*2460*/  FMNMX.FTZ R71, R92, R71, !PT ;  /* 0x000000475c477209 */ /* 0x000fe20007810000 */
[----:B------:R-:W-:Y:S01]  /*2470*/  FMUL.FTZ R40, R0, R40 ;  /* 0x0000002800287220 */ /* 0x000fe20000410000 */
[----:B------:R-:W-:Y:S01]  /*2480*/  ISETP.GT.AND P3, PT, R62, 0x19, PT ;  /* 0x000000193e00780c */ /* 0x000fe20003f64270 */
[----:B------:R-:W-:Y:S01]  /*2490*/  FMUL.FTZ R41, R0, R41 ;  /* 0x0000002900297220 */ /* 0x000fe20000410000 */
[----:B------:R-:W-:Y:S01]  /*24a0*/  FSEL R94, R94, -INF , P4 ;  /* 0xff8000005e5e7808 */ /* 0x000fe20002000000 */
[----:B------:R-:W-:Y:S01]  /*24b0*/  @UP0 ULDC UR10, c[0x0][0x44c] ;  /* 0x00011300000a0ab9 */ /* 0x000fe20000000800 */
[----:B------:R-:W-:Y:S01]  /*24c0*/  FMNMX.FTZ R71, R104, R71, !PT ;  /* 0x0000004768477209 */ /* 0x000fe20007810000 */
[----:B------:R-:W4:Y:S01]  /*24d0*/  MUFU.TANH R83, R42 ;  /* 0x0000002a00537308 */ /* 0x000f220000002400 */
[----:B------:R-:W-:Y:S01]  /*24e0*/  ISETP.GT.AND P4, PT, R62, 0x20, PT ;  /* 0x000000203e00780c */ /* 0x000fe20003f84270 */
[----:B------:R-:W-:Y:S01]  /*24f0*/  UIMAD.WIDE.U32 UR10, UR38, UR10, URZ ;  /* 0x0000000a260a72a5 */ /* 0x000fe2000f8e003f */
[----:B------:R-:W-:-:S02]  /*2500*/  FSEL R90, R95, -INF , P3 ;  /* 0xff8000005f5a7808 */ /* 0x000fc40001800000 */
[----:B------:R-:W-:Y:S01]  /*2510*/  FMNMX.FTZ R71, R94, R71, !PT ;  /* 0x000000475e477209 */ /* 0x000fe20007810000 */
[----:B------:R-:W-:Y:S01]  /*2520*/  @UP0 USHF.R.U32.HI UR38, URZ, UR4, UR11 ;  /* 0x000000043f260299 */ /* 0x000fe2000801160b */
[----:B------:R-:W-:Y:S01]  /*2530*/  ISETP.GT.AND P3, PT, R62, 0x21, PT ;  /* 0x000000213e00780c */ /* 0x000fe20003f64270 */
[----:B------:R-:W5:Y:S01]  /*2540*/  MUFU.TANH R85, R43 ;  /* 0x0000002b00557308 */ /* 0x000f620000002400 */
[----:B------:R-:W-:Y:S01]  /*2550*/  FSEL R88, R72, -INF , P4 ;  /* 0xff80000048587808 */ /* 0x000fe20002000000 */
[----:B------:R-:W-:Y:S01]  /*2560*/  UIADD3 UR10, UR38, -UR7, UR39 ;  /* 0x80000007260a7290 */ /* 0x000fe2000fffe027 */
[----:B------:R-:W-:Y:S02]  /*2570*/  FMNMX.FTZ R71, R90, R71, !PT ;  /* 0x000000475a477209 */ /* 0x000fe40007810000 */
[----:B------:R-:W-:Y:S01]  /*2580*/  ISETP.GT.AND P4, PT, R62, 0x28, PT ;  /* 0x000000283e00780c */ /* 0x000fe20003f84270 */
[----:B------:R-:W-:Y:S01]  /*2590*/  UIMAD.WIDE UR10, UR10, 0x66666667, URZ ;  /* 0x666666670a0a78a5 */ /* 0x000fe2000f8e023f */
[----:B------:R-:W-:Y:S01]  /*25a0*/  FSEL R86, R73, -INF , P3 ;  /* 0xff80000049567808 */ /* 0x000fe20001800000 */
[----:B------:R-:W5:Y:S01]  /*25b0*/  MUFU.TANH R87, R46 ;  /* 0x0000002e00577308 */ /* 0x000f620000002400 */
[----:B------:R-:W-:Y:S01]  /*25c0*/  FMNMX.FTZ R71, R88, R71, !PT ;  /* 0x0000004758477209 */ /* 0x000fe20007810000 */
[----:B------:R-:W-:Y:S01]  /*25d0*/  USHF.R.U32.HI UR4, URZ, 0x1f, UR11 ;  /* 0x0000001f3f047899 */ /* 0x000fe2000801160b */
[----:B------:R-:W-:Y:S01]  /*25e0*/  ISETP.GT.AND P3, PT, R62, 0x29, PT ;  /* 0x000000293e00780c */ /* 0x000fe20003f64270 */
[----:B------:R-:W-:Y:S01]  /*25f0*/  UMOV UR7, URZ ;  /* 0x0000003f00077c82 */ /* 0x000fe20008000000 */
[----:B------:R-:W-:Y:S01]  /*2600*/  FSEL R84, R84, -INF , P4 ;  /* 0xff80000054547808 */ /* 0x000fe20002000000 */
[----:B------:R-:W-:Y:S01]  /*2610*/  ULEA.HI.SX32 UR4, UR11, UR4, 0x1a ;  /* 0x000000040b047291 */ /* 0x000fe2000f8fd23f */
[----:B------:R-:W-:Y:S01]  /*2620*/  FMNMX.FTZ R71, R86, R71, !PT ;  /* 0x0000004756477209 */ /* 0x000fe20007810000 */
[----:B------:R2:W5:Y:S01]  /*2630*/  MUFU.TANH R73, R47 ;  /* 0x0000002f00497308 */ /* 0x0005620000002400 */
[----:B------:R-:W-:Y:S01]  /*2640*/  ISETP.GT.AND P4, PT, R62, 0x30, PT ;  /* 0x000000303e00780c */ /* 0x000fe20003f84270 */
[----:B------:R-:W-:Y:S01]  /*2650*/  UISETP.LT.AND UP1, UPT, UR46, UR4, UPT ;  /* 0x000000042e00728c */ /* 0x000fe2000bf21270 */
[----:B------:R-:W-:-:S02]  /*2660*/  FSEL R82, R75, -INF , P3 ;  /* 0xff8000004b527808 */ /* 0x000fc40001800000 */
[----:B------:R-:W-:Y:S01]  /*2670*/  FMNMX.FTZ R71, R84, R71, !PT ;  /* 0x0000004754477209 */ /* 0x000fe20007810000 */
[----:B------:R-:W-:Y:S01]  /*2680*/  USEL UR16, UR46, UR4, !UP1 ;  /* 0x000000042e107287 */ /* 0x000fe2000c800000 */
[----:B------:R-:W-:Y:S01]  /*2690*/  ISETP.GT.AND P3, PT, R62, 0x31, PT ;  /* 0x000000313e00780c */ /* 0x000fe20003f64270 */
[----:B------:R-:W-:Y:S02]  /*26a0*/  WARPGROUP.DEPBAR.LE gsb0, 0x0 ;  /* 0x00008000000079c5 */ /* 0x000fe40000010000 */
[----:B------:R-:W-:Y:S01]  /*26b0*/  FSEL R80, R80, -INF , P4 ;  /* 0xff80000050507808 */ /* 0x000fe20002000000 */
[----:B--2---:R-:W-:Y:S01]  /*26c0*/  FMUL.FTZ R47, R0, R26 ;  /* 0x0000001a002f7220 */ /* 0x004fe20000410000 */
[----:B------:R-:W-:Y:S01]  /*26d0*/  FMNMX.FTZ R71, R82, R71, !PT ;  /* 0x0000004752477209 */ /* 0x000fe20007810000 */
[----:B------:R2:W5:Y:S01]  /*26e0*/  MUFU.TANH R75, R50 ;  /* 0x00000032004b7308 */ /* 0x0005620000002400 */
[----:B------:R-:W-:Y:S01]  /*26f0*/  ISETP.GT.AND P4, PT, R62, 0x38, PT ;  /* 0x000000383e00780c */ /* 0x000fe20003f84270 */
[----:B------:R-:W-:Y:S01]  /*2700*/  UISETP.GE.AND UP1, UPT, UR20, UR16, UPT ;  /* 0x000000101400728c */ /* 0x000fe2000bf26270 */
[----:B------:R-:W-:Y:S01]  /*2710*/  FSEL R78, R78, -INF , P3 ;  /* 0xff8000004e4e7808 */ /* 0x000fe20001800000 */
[----:B------:R-:W-:Y:S01]  /*2720*/  UMOV UR4, URZ ;  /* 0x0000003f00047c82 */ /* 0x000fe20008000000 */
[----:B------:R-:W-:-:S02]  /*2730*/  FMNMX.FTZ R71, R80, R71, !PT ;  /* 0x0000004750477209 */ /* 0x000fc40007810000 */
[----:B------:R-:W-:Y:S01]  /*2740*/  ISETP.GT.AND P3, PT, R62, 0x39, PT ;  /* 0x000000393e00780c */ /* 0x000fe20003f64270 */
[----:B------:R-:W-:Y:S01]  /*2750*/  MUFU.TANH R91, R55 ;  /* 0x00000037005b7308 */ /* 0x000fe20000002400 */
[----:B------:R-:W-:Y:S01]  /*2760*/  FSEL R76, R76, -INF , P4 ;  /* 0xff8000004c4c7808 */ /* 0x000fe20002000000 */
[----:B--2---:R-:W-:Y:S01]  /*2770*/  FMUL.FTZ R50, R0, R27 ;  /* 0x0000001b00327220 */ /* 0x004fe20000410000 */
[----:B------:R-:W-:Y:S02]  /*2780*/  FMNMX.FTZ R71, R78, R71, !PT ;  /* 0x000000474e477209 */ /* 0x000fe40007810000 */
[----:B------:R-:W-:Y:S02]  /*2790*/  ISETP.GT.AND P4, PT, R62, 0x40, PT ;  /* 0x000000403e00780c */ /* 0x000fe40003f84270 */
[----:B------:R-:W-:Y:S01]  /*27a0*/  FSEL R72, R77, -INF , P3 ;  /* 0xff8000004d487808 */ /* 0x000fe20001800000 */
[----:B------:R2:W5:Y:S01]  /*27b0*/  MUFU.TANH R89, R51 ;  /* 0x0000003300597308 */ /* 0x0005620000002400 */
[----:B------:R-:W-:-:S02]  /*27c0*/  FMNMX.FTZ R71, R76, R71, !PT ;  /* 0x000000474c477209 */ /* 0x000fc40007810000 */
[----:B------:R-:W-:Y:S02]  /*27d0*/  ISETP.GT.AND P3, PT, R62, 0x41, PT ;  /* 0x000000413e00780c */ /* 0x000fe40003f64270 */
[----:B------:R-:W-:Y:S02]  /*27e0*/  FSEL R70, R57, -INF , P4 ;  /* 0xff80000039467808 */ /* 0x000fe40002000000 */
[----:B------:R-:W-:Y:S01]  /*27f0*/  FMNMX.FTZ R71, R72, R71, !PT ;  /* 0x0000004748477209 */ /* 0x000fe20007810000 */
[----:B------:R4:W5:Y:S01]  /*2800*/  MUFU.TANH R77, R54 ;  /* 0x00000036004d7308 */ /* 0x0009620000002400 */
[----:B------:R-:W-:Y:S01]  /*2810*/  ISETP.GT.AND P4, PT, R62, 0x48, PT ;  /* 0x000000483e00780c */ /* 0x000fe20003f84270 */
[----:B--2---:R-:W-:Y:S01]  /*2820*/  FMUL.FTZ R51, R0, R30 ;  /* 0x0000001e00337220 */ /* 0x004fe20000410000 */
        /* <DEDUP_REMOVED lines=11> */
[----:B0-----:R-:W-:Y:S02]  /*28e0*/  FSEL R26, R69, -INF , P4 ;  /* 0xff800000451a7808 */ /* 0x001fe40002000000 */
[----:B------:R-:W-:Y:S01]  /*28f0*/  FMNMX.FTZ R71, R42, R71, !PT ;  /* 0x000000472a477209 */ /* 0x000fe20007810000 */
[----:B------:R5:W0:Y:S01]  /*2900*/  MUFU.TANH R69, R47 ;  /* 0x0000002f00457308 */ /* 0x000a220000002400 */
[----:B------:R-:W-:Y:S02]  /*2910*/  ISETP.GT.AND P4, PT, R62, 0x58, PT ;  /* 0x000000583e00780c */ /* 0x000fe40003f84270 */
[----:B-1----:R-:W-:Y:S01]  /*2920*/  FSEL R43, R67, -INF , P3 ;  /* 0xff800000432b7808 */ /* 0x002fe20001800000 */
[----:B------:R-:W-:Y:S01]  /*2930*/  FMUL.FTZ R67, R0, R38 ;  /* 0x0000002600437220 */ /* 0x000fe20000410000 */
[----:B------:R-:W-:-:S02]  /*2940*/  FMNMX.FTZ R46, R26, R71, !PT ;  /* 0x000000471a2e7209 */ /* 0x000fc40007810000 */
[C---:B------:R-:W-:Y:S01]  /*2950*/  ISETP.GT.AND P3, PT, R62.reuse, 0x59, PT ;  /* 0x000000593e00780c */ /* 0x040fe20003f64270 */
[----:B------:R1:W2:Y:S01]  /*2960*/  MUFU.TANH R71, R50 ;  /* 0x0000003200477308 */ /* 0x0002a20000002400 */
[----:B---3--:R-:W-:Y:S02]  /*2970*/  FSEL R27, R79, -INF , P4 ;  /* 0xff8000004f1b7808 */ /* 0x008fe40002000000 */
[----:B----4-:R-:W-:Y:S02]  /*2980*/  FMNMX.FTZ R54, R43, R46, !PT ;  /* 0x0000002e2b367209 */ /* 0x010fe40007810000 */
[----:B------:R-:W-:Y:S02]  /*2990*/  ISETP.GT.AND P4, PT, R62, 0x60, PT ;  /* 0x000000603e00780c */ /* 0x000fe40003f84270 */
[----:B------:R-:W-:Y:S01]  /*29a0*/  FSEL R46, R81, -INF , P3 ;  /* 0xff800000512e7808 */ /* 0x000fe20001800000 */
[----:B------:R3:W4:Y:S01]  /*29b0*/  MUFU.TANH R79, R51 ;  /* 0x00000033004f7308 */ /* 0x0007220000002400 */
[----:B------:R-:W-:Y:S01]  /*29c0*/  FMNMX.FTZ R55, R27, R54, !PT ;  /* 0x000000361b377209 */ /* 0x000fe20007810000 */
[----:B------:R-:W-:Y:S01]  /*29d0*/  FMUL.FTZ R54, R0, R31 ;  /* 0x0000001f00367220 */ /* 0x000fe20000410000 */
[----:B------:R-:W-:-:S02]  /*29e0*/  ISETP.GT.AND P3, PT, R62, 0x61, PT ;  /* 0x000000613e00780c */ /* 0x000fc40003f64270 */
[----:B------:R-:W-:Y:S01]  /*29f0*/  FSEL R30, R83, -INF , P4 ;  /* 0xff800000531e7808 */ /* 0x000fe20002000000 */
[----:B------:R-:W-:Y:S01]  /*2a00*/  FMUL.FTZ R83, R0, R33 ;  /* 0x0000002100537220 */ /* 0x000fe20000410000 */
[----:B------:R-:W-:Y:S01]  /*2a10*/  FMNMX.FTZ R55, R46, R55, !PT ;  /* 0x000000372e377209 */ /* 0x000fe20007810000 */
[----:B------:R0:W4:Y:S01]  /*2a20*/  MUFU.TANH R81, R54 ;  /* 0x0000003600517308 */ /* 0x0001220000002400 */
[----:B------:R-:W-:Y:S02]  /*2a30*/  ISETP.GT.AND P4, PT, R62, 0x68, PT ;  /* 0x000000683e00780c */ /* 0x000fe40003f84270 */
[----:B-----5:R-:W-:Y:S01]  /*2a40*/  FSEL R47, R85, -INF , P3 ;  /* 0xff800000552f7808 */ /* 0x020fe20001800000 */
[----:B------:R-:W-:Y:S01]  /*2a50*/  FMUL.FTZ R85, R0, R32 ;  /* 0x0000002000557220 */ /* 0x000fe20000410000 */
[----:B------:R-:W-:Y:S01]  /*2a60*/  FMNMX.FTZ R58, R30, R55, !PT ;  /* 0x000000371e3a7209 */ /* 0x000fe20007810000 */
[----:B------:R-:W-:Y:S01]  /*2a70*/  FMUL.FTZ R55, R0, R34 ;  /* 0x0000002200377220 */ /* 0x000fe20000410000 */
[----:B------:R-:W-:Y:S01]  /*2a80*/  ISETP.GT.AND P3, PT, R62, 0x69, PT ;  /* 0x000000693e00780c */ /* 0x000fe20003f64270 */
[----:B------:R-:W-:Y:S01]  /*2a90*/  MUFU.TANH R10, R10 ;  /* 0x0000000a000a7308 */ /* 0x000fe20000002400 */
[----:B------:R-:W-:Y:S01]  /*2aa0*/  FSEL R31, R87, -INF , P4 ;  /* 0xff800000571f7808 */ /* 0x000fe20002000000 */
[----:B------:R-:W-:Y:S01]  /*2ab0*/  FMUL.FTZ R87, R0, R37 ;  /* 0x0000002500577220 */ /* 0x000fe20000410000 */
[----:B------:R-:W-:-:S02]  /*2ac0*/  FMNMX.FTZ R58, R47, R58, !PT ;  /* 0x0000003a2f3a7209 */ /* 0x000fc40007810000 */
[C---:B------:R-:W-:Y:S02]  /*2ad0*/  ISETP.GT.AND P4, PT, R62.reuse, 0x70, PT ;  /* 0x000000703e00780c */ /* 0x040fe40003f84270 */
[----:B-1----:R-:W-:Y:S01]  /*2ae0*/  FSEL R50, R73, -INF , P3 ;  /* 0xff80000049327808 */ /* 0x002fe20001800000 */
[----:B------:R-:W-:Y:S01]  /*2af0*/  MUFU.TANH R7, R7 ;  /* 0x0000000700077308 */ /* 0x000fe20000002400 */
[----:B------:R-:W-:Y:S02]  /*2b00*/  FMNMX.FTZ R57, R31, R58, !PT ;  /* 0x0000003a1f397209 */ /* 0x000fe40007810000 */
[----:B------:R-:W-:Y:S02]  /*2b10*/  ISETP.GT.AND P3, PT, R62, 0x71, PT ;  /* 0x000000713e00780c */ /* 0x000fe40003f64270 */
[----:B---3--:R-:W-:Y:S02]  /*2b20*/  FSEL R51, R75, -INF , P4 ;  /* 0xff8000004b337808 */ /* 0x008fe40002000000 */
[----:B------:R-:W-:Y:S01]  /*2b30*/  FMNMX.FTZ R58, R50, R57, !PT ;  /* 0x00000039323a7209 */ /* 0x000fe20007810000 */
[----:B------:R-:W-:Y:S01]  /*2b40*/  FMUL.FTZ R57, R0, R35 ;  /* 0x0000002300397220 */ /* 0x000fe20000410000 */
[----:B------:R-:W-:Y:S01]  /*2b50*/  ISETP.GT.AND P4, PT, R62, 0x78, PT ;  /* 0x000000783e00780c */ /* 0x000fe20003f84270 */
[----:B------:R-:W1:Y:S01]  /*2b60*/  MUFU.TANH R73, R55 ;  /* 0x0000003700497308 */ /* 0x000e620000002400 */
[----:B------:R-:W-:Y:S01]  /*2b70*/  FSEL R34, R89, -INF , P3 ;  /* 0xff80000059227808 */ /* 0x000fe20001800000 */
[----:B------:R-:W-:Y:S01]  /*2b80*/  FMUL.FTZ R89, R0, R36 ;  /* 0x0000002400597220 */ /* 0x000fe20000410000 */
[----:B------:R-:W-:-:S02]  /*2b90*/  FMNMX.FTZ R59, R51, R58, !PT ;  /* 0x0000003a333b7209 */ /* 0x000fc40007810000 */
[----:B------:R-:W-:Y:S02]  /*2ba0*/  ISETP.GT.AND P3, PT, R62, 0x79, PT ;  /* 0x000000793e00780c */ /* 0x000fe40003f64270 */
[----:B0-----:R-:W-:Y:S01]  /*2bb0*/  FSEL R54, R77, -INF , P4 ;  /* 0xff8000004d367808 */ /* 0x001fe20002000000 */
[----:B------:R0:W3:Y:S01]  /*2bc0*/  MUFU.TANH R75, R57 ;  /* 0x00000039004b7308 */ /* 0x0000e20000002400 */
[----:B------:R-:W-:Y:S02]  /*2bd0*/  FMNMX.FTZ R59, R34, R59, !PT ;  /* 0x0000003b223b7209 */ /* 0x000fe40007810000 */
[----:B------:R-:W-:Y:S02]  /*2be0*/  ISETP.GT.AND P4, PT, R62, 0x80, PT ;  /* 0x000000803e00780c */ /* 0x000fe40003f84270 */
[----:B------:R-:W-:Y:S02]  /*2bf0*/  FSEL R35, R91, -INF , P3 ;  /* 0xff8000005b237808 */ /* 0x000fe40001800000 */
[----:B------:R-:W-:Y:S01]  /*2c00*/  FMNMX.FTZ R58, R54, R59, !PT ;  /* 0x0000003b363a7209 */ /* 0x000fe20007810000 */
[----:B------:R5:W3:Y:S01]  /*2c10*/  MUFU.TANH R77, R67 ;  /* 0x00000043004d7308 */ /* 0x000ae20000002400 */
[----:B------:R-:W-:Y:S01]  /*2c20*/  ISETP.GT.AND P3, PT, R62, 0x81, PT ;  /* 0x000000813e00780c */ /* 0x000fe20003f64270 */
[----:B0-----:R-:W-:Y:S01]  /*2c30*/  FMUL.FTZ R57, R0, R39 ;  /* 0x0000002700397220 */ /* 0x001fe20000410000 */
[----:B------:R-:W-:Y:S01]  /*2c40*/  FSEL R55, R69, -INF , P4 ;  /* 0xff80000045377808 */ /* 0x000fe20002000000 */
[----:B------:R-:W0:Y:S01]  /*2c50*/  SHFL.IDX PT, R91, R63, RZ, 0x1c1f ;  /* 0x001c1fff3f5b7589 */ /* 0x000e2200000e0000 */
[----:B------:R-:W-:-:S02]  /*2c60*/  FMNMX.FTZ R58, R35, R58, !PT ;  /* 0x0000003a233a7209 */ /* 0x000fc40007810000 */
[----:B------:R-:W-:Y:S01]  /*2c70*/  ISETP.GT.AND P4, PT, R62, 0x88, PT ;  /* 0x000000883e00780c */ /* 0x000fe20003f84270 */
[----:B------:R-:W-:Y:S01]  /*2c80*/  MUFU.TANH R8, R8 ;  /* 0x0000000800087308 */ /* 0x000fe20000002400 */
[----:B--2---:R-:W-:Y:S01]  /*2c90*/  FSEL R38, R71, -INF , P3 ;  /* 0xff80000047267808 */ /* 0x004fe20001800000 */
[----:B-----5:R-:W-:Y:S01]  /*2ca0*/  FMUL.FTZ R67, R0, R44 ;  /* 0x0000002c00437220 */ /* 0x020fe20000410000 */
[----:B------:R-:W-:Y:S02]  /*2cb0*/  FMNMX.FTZ R69, R55, R58, !PT ;  /* 0x0000003a37457209 */ /* 0x000fe40007810000 */
[----:B------:R-:W-:Y:S02]  /*2cc0*/  ISETP.GT.AND P3, PT, R62, 0x89, PT ;  /* 0x000000893e00780c */ /* 0x000fe40003f64270 */
[----:B----4-:R-:W-:Y:S01]  /*2cd0*/  FSEL R59, R79, -INF , P4 ;  /* 0xff8000004f3b7808 */ /* 0x010fe20002000000 */
[----:B------:R2:W4:Y:S01]  /*2ce0*/  MUFU.TANH R71, R57 ;  /* 0x0000003900477308 */ /* 0x0005220000002400 */
[----:B------:R-:W-:Y:S01]  /*2cf0*/  FMNMX.FTZ R106, R38, R69, !PT ;  /* 0x00000045266a7209 */ /* 0x000fe20007810000 */
[----:B------:R-:W-:Y:S01]  /*2d00*/  FMUL.FTZ R79, R0, R28 ;  /* 0x0000001c004f7220 */ /* 0x000fe20000410000 */
[----:B------:R-:W-:-:S02]  /*2d10*/  ISETP.GT.AND P4, PT, R62, 0x90, PT ;  /* 0x000000903e00780c */ /* 0x000fc40003f84270 */
[----:B------:R-:W-:Y:S01]  /*2d20*/  FSEL R58, R81, -INF , P3 ;  /* 0xff800000513a7808 */ /* 0x000fe20001800000 */
[----:B------:R-:W-:Y:S01]  /*2d30*/  FMUL.FTZ R81, R0, R29 ;  /* 0x0000001d00517220 */ /* 0x000fe20000410000 */
[----:B------:R-:W-:Y:S01]  /*2d40*/  FMNMX.FTZ R39, R59, R106, !PT ;  /* 0x0000006a3b277209 */ /* 0x000fe20007810000 */
[----:B------:R-:W5:Y:S01]  /*2d50*/  MUFU.TANH R3, R3 ;  /* 0x0000000300037308 */ /* 0x000f620000002400 */
[----:B------:R-:W-:Y:S02]  /*2d60*/  ISETP.GT.AND P3, PT, R62, 0x91, PT ;  /* 0x000000913e00780c */ /* 0x000fe40003f64270 */
[----:B-1----:R-:W-:Y:S01]  /*2d70*/  FSEL R44, R73, -INF , P4 ;  /* 0xff800000492c7808 */ /* 0x002fe20002000000 */
[----:B------:R-:W-:Y:S01]  /*2d80*/  FMUL.FTZ R73, R0, R48 ;  /* 0x0000003000497220 */ /* 0x000fe20000410000 */
[----:B------:R-:W-:Y:S02]  /*2d90*/  FMNMX.FTZ R69, R58, R39, !PT ;  /* 0x000000273a457209 */ /* 0x000fe40007810000 */
[----:B------:R-:W-:Y:S01]  /*2da0*/  ISETP.GT.AND P4, PT, R62, 0x98, PT ;  /* 0x000000983e00780c */ /* 0x000fe20003f84270 */
[----:B------:R-:W1:Y:S01]  /*2db0*/  MUFU.TANH R6, R6 ;  /* 0x0000000600067308 */ /* 0x000e620000002400 */
[----:B---3--:R-:W-:Y:S01]  /*2dc0*/  FSEL R39, R75, -INF , P3 ;  /* 0xff8000004b277808 */ /* 0x008fe20001800000 */
[----:B------:R-:W-:Y:S01]  /*2dd0*/  FMUL.FTZ R75, R0, R52 ;  /* 0x00000034004b7220 */ /* 0x000fe20000410000 */
[----:B------:R-:W-:Y:S01]  /*2de0*/  FMNMX.FTZ R106, R44, R69, !PT ;  /* 0x000000452c6a7209 */ /* 0x000fe20007810000 */
[----:B------:R-:W-:Y:S01]  /*2df0*/  FMUL.FTZ R69, R0, R45 ;  /* 0x0000002d00457220 */ /* 0x000fe20000410000 */
[----:B------:R-:W-:Y:S01]  /*2e00*/  ISETP.GT.AND P3, PT, R62, 0x99, PT ;  /* 0x000000993e00780c */ /* 0x000fe20003f64270 */
[C---:B------:R-:W-:Y:S01]  /*2e10*/  FMUL.FTZ R52, R0.reuse, R53 ;  /* 0x0000003500347220 */ /* 0x040fe20000410000 */
[----:B------:R-:W-:Y:S01]  /*2e20*/  FSEL R62, R77, -INF , P4 ;  /* 0xff8000004d3e7808 */ /* 0x000fe20002000000 */
[C---:B------:R-:W-:Y:S01]  /*2e30*/  FMUL.FTZ R77, R0.reuse, R24 ;  /* 0x00000018004d7220 */ /* 0x040fe20000410000 */
[----:B--2---:R-:W-:Y:S01]  /*2e40*/  FMNMX.FTZ R57, R39, R106, !PT ;  /* 0x0000006a27397209 */ /* 0x004fe20007810000 */
[C---:B------:R-:W-:Y:S01]  /*2e50*/  FMUL.FTZ R53, R0.reuse, R25 ;  /* 0x0000001900357220 */ /* 0x040fe20000410000 */
[----:B----4-:R-:W-:Y:S01]  /*2e60*/  FSEL R45, R71, -INF , P3 ;  /* 0xff800000472d7808 */ /* 0x010fe20001800000 */
[----:B------:R-:W-:Y:S01]  /*2e70*/  FMUL.FTZ R71, R0, R49 ;  /* 0x0000003100477220 */ /* 0x000fe20000410000 */
[----:B------:R-:W-:Y:S01]  /*2e80*/  FMNMX.FTZ R106, R62, R57, !PT ;  /* 0x000000393e6a7209 */ /* 0x000fe20007810000 */
[----:B------:R-:W2:Y:S01]  /*2e90*/  MUFU.TANH R2, R2 ;  /* 0x0000000200027308 */ /* 0x000ea20000002400 */
[----:B0-----:R-:W-:-:S02]  /*2ea0*/  VIADDMNMX R91, R91, R65, R74, PT ;  /* 0x000000415b5b7246 */ /* 0x001fc4000380014a */
[----:B------:R-:W-:Y:S02]  /*2eb0*/  FMNMX.FTZ R106, R45, R106, !PT ;  /* 0x0000006a2d6a7209 */ /* 0x000fe40007810000 */
[C---:B------:R-:W-:Y:S02]  /*2ec0*/  ISETP.GT.AND P4, PT, R91.reuse, 0x1, PT ;  /* 0x000000015b00780c */ /* 0x040fe40003f84270 */
[----:B------:R-:W-:Y:S01]  /*2ed0*/  ISETP.GT.AND P5, PT, R91, 0x8, PT ;  /* 0x000000085b00780c */ /* 0x000fe20003fa4270 */
[----:B------:R-:W0:Y:S01]  /*2ee0*/  SHFL.BFLY PT, R57, R106, 0x2, 0x1f ;  /* 0x0c401f006a397f89 */ /* 0x000e2200000e0000 */
[----:B------:R-:W-:Y:S01]  /*2ef0*/  FSEL R36, R9, -INF , P4 ;  /* 0xff80000009247808 */ /* 0x000fe20002000000 */
[----:B------:R-:W3:Y:S01]  /*2f00*/  MUFU.TANH R13, R13 ;  /* 0x0000000d000d7308 */ /* 0x000ee20000002400 */
[----:B------:R-:W-:Y:S02]  /*2f10*/  FSEL R10, R10, -INF , P5 ;  /* 0xff8000000a0a7808 */ /* 0x000fe40002800000 */
[----:B------:R-:W-:-:S04]  /*2f20*/  ISETP.GT.AND P4, PT, R91, 0x10, PT ;  /* 0x000000105b00780c */ /* 0x000fc80003f84270 */
[----:B------:R-:W-:Y:S01]  /*2f30*/  FSEL R48, R8, -INF , P4 ;  /* 0xff80000008307808 */ /* 0x000fe20002000000 */
[----:B------:R-:W4:Y:S01]  /*2f40*/  MUFU.TANH R12, R12 ;  /* 0x0000000c000c7308 */ /* 0x000f220000002400 */
[----:B------:R-:W-:-:S07]  /*2f50*/  ISETP.GT.AND P4, PT, R91, 0x18, PT ;  /* 0x000000185b00780c */ /* 0x000fce0003f84270 */
[----:B------:R-:W4:Y:S01]  /*2f60*/  MUFU.TANH R14, R14 ;  /* 0x0000000e000e7308 */ /* 0x000f220000002400 */
[----:B0-----:R-:W-:-:S07]  /*2f70*/  FMNMX.FTZ R24, R106, R57, !PT ;  /* 0x000000396a187209 */ /* 0x001fce0007810000 */
[----:B------:R-:W0:Y:S01]  /*2f80*/  MUFU.TANH R15, R15 ;  /* 0x0000000f000f7308 */ /* 0x000e220000002400 */
[----:B------:R-:W5:Y:S07]  /*2f90*/  SHFL.BFLY PT, R57, R24, 0x1, 0x1f ;  /* 0x0c201f0018397f89 */ /* 0x000f6e00000e0000 */
[----:B------:R-:W0:Y:S08]  /*2fa0*/  MUFU.TANH R16, R16 ;  /* 0x0000001000107308 */ /* 0x000e300000002400 */
[----:B------:R-:W0:Y:S08]  /*2fb0*/  MUFU.TANH R17, R17 ;  /* 0x0000001100117308 */ /* 0x000e300000002400 */
[----:B------:R-:W0:Y:S01]  /*2fc0*/  MUFU.TANH R19, R19 ;  /* 0x0000001300137308 */ /* 0x000e220000002400 */
[----:B-----5:R-:W-:Y:S01]  /*2fd0*/  FMNMX.FTZ R57, R24, R57, !PT ;  /* 0x0000003918397209 */ /* 0x020fe20007810000 */
[----:B------:R-:W-:-:S03]  /*2fe0*/  IMAD.U32 R24, RZ, RZ, UR17 ;  /* 0x00000011ff187e24 */ /* 0x000fc6000f8e00ff */
[C---:B------:R-:W-:Y:S01]  /*2ff0*/  FSETP.NEU.FTZ.AND P3, PT, R57.reuse, -INF , PT ;  /* 0xff8000003900780b */ /* 0x040fe20003f7d000 */
[----:B------:R-:W-:Y:S02]  /*3000*/  FFMA.FTZ R25, R57, R24, -8 ;  /* 0xc100000039197423 */ /* 0x000fe40000010018 */
[----:B------:R-:W5:Y:S03]  /*3010*/  MUFU.TANH R18, R18 ;  /* 0x0000001200127308 */ /* 0x000f660000002400 */
[----:B------:R-:W-:Y:S02]  /*3020*/  FSEL R25, R25, RZ, P3 ;  /* 0x000000ff19197208 */ /* 0x000fe40001800000 */
[----:B------:R-:W-:-:S03]  /*3030*/  ISETP.GT.AND P3, PT, R91, RZ, PT ;  /* 0x000000ff5b00720c */ /* 0x000fc60003f64270 */
[----:B------:R-:W5:Y:S01]  /*3040*/  MUFU.TANH R21, R21 ;  /* 0x0000001500157308 */ /* 0x000f620000002400 */
[--C-:B------:R-:W-:Y:S01]  /*3050*/  FFMA.FTZ R86, R86, UR17, -R25.reuse ;  /* 0x0000001156567c23 */ /* 0x100fe20008010819 */
[----:B------:R-:W-:Y:S01]  /*3060*/  FSEL R11, R11, -INF , P3 ;  /* 0xff8000000b0b7808 */ /* 0x000fe20001800000 */
        /* <DEDUP_REMOVED lines=19> */
[----:B-1----:R-:W-:Y:S01]  /*31a0*/  FSEL R49, R6, -INF , P4 ;  /* 0xff80000006317808 */ /* 0x002fe20002000000 */
[--C-:B------:R-:W-:Y:S01]  /*31b0*/  FFMA.FTZ R90, R90, UR17, -R25.reuse ;  /* 0x000000115a5a7c23 */ /* 0x100fe20008010819 */
[----:B------:R-:W-:Y:S01]  /*31c0*/  FMNMX.FTZ R74, R3, R74, !PT ;  /* 0x0000004a034a7209 */ /* 0x000fe20007810000 */
[----:B------:R-:W1:Y:S01]  /*31d0*/  MUFU.TANH R23, R23 ;  /* 0x0000001700177308 */ /* 0x000e620000002400 */
[----:B------:R-:W-:Y:S01]  /*31e0*/  ISETP.GT.AND P4, PT, R91, 0x20, PT ;  /* 0x000000205b00780c */ /* 0x000fe20003f84270 */
[--C-:B------:R-:W-:Y:S01]  /*31f0*/  FFMA.FTZ R26, R26, UR17, -R25.reuse ;  /* 0x000000111a1a7c23 */ /* 0x100fe20008010819 */
[----:B--2---:R-:W-:Y:S01]  /*3200*/  FSEL R2, R2, -INF , P3 ;  /* 0xff80000002027808 */ /* 0x004fe20001800000 */
[--C-:B------:R-:W-:Y:S01]  /*3210*/  FFMA.FTZ R43, R43, UR17, -R25.reuse ;  /* 0x000000112b2b7c23 */ /* 0x100fe20008010819 */
[----:B------:R-:W-:Y:S01]  /*3220*/  FMNMX.FTZ R65, R49, R74, !PT ;  /* 0x0000004a31417209 */ /* 0x000fe20007810000 */
[--C-:B------:R-:W-:Y:S01]  /*3230*/  FFMA.FTZ R27, R27, UR17, -R25.reuse ;  /* 0x000000111b1b7c23 */ /* 0x100fe20008010819 */
[----:B------:R-:W-:Y:S01]  /*3240*/  ISETP.GT.AND P3, PT, R91, 0x21, PT ;  /* 0x000000215b00780c */ /* 0x000fe20003f64270 */
[----:B------:R-:W-:Y:S01]  /*3250*/  MUFU.EX2 R6, R88 ;  /* 0x0000005800067308 */ /* 0x000fe20000000800 */
[----:B---3--:R-:W-:Y:S01]  /*3260*/  FSEL R63, R13, -INF , P4 ;  /* 0xff8000000d3f7808 */ /* 0x008fe20002000000 */
[--C-:B------:R-:W-:Y:S01]  /*3270*/  FFMA.FTZ R30, R30, UR17, -R25.reuse ;  /* 0x000000111e1e7c23 */ /* 0x100fe20008010819 */
[----:B------:R-:W-:Y:S01]  /*3280*/  FMNMX.FTZ R74, R2, R65, !PT ;  /* 0x00000041024a7209 */ /* 0x000fe20007810000 */
[--C-:B------:R-:W-:Y:S01]  /*3290*/  FFMA.FTZ R47, R47, UR17, -R25.reuse ;  /* 0x000000112f2f7c23 */ /* 0x100fe20008010819 */
[----:B----4-:R-:W-:Y:S01]  /*32a0*/  FSEL R65, R12, -INF , P3 ;  /* 0xff8000000c417808 */ /* 0x010fe20001800000 */
[--C-:B------:R-:W-:Y:S01]  /*32b0*/  FFMA.FTZ R12, R84, UR17, -R25.reuse ;  /* 0x00000011540c7c23 */ /* 0x100fe20008010819 */
[----:B------:R-:W-:Y:S01]  /*32c0*/  ISETP.GT.AND P4, PT, R91, 0x28, PT ;  /* 0x000000285b00780c */ /* 0x000fe20003f84270 */
        /* <DEDUP_REMOVED lines=8> */
[----:B------:R-:W3:Y:S01]  /*3350*/  MUFU.TANH R56, R56 ;  /* 0x0000003800387308 */ /* 0x000ee20000002400 */
[----:B------:R-:W-:Y:S01]  /*3360*/  ISETP.GT.AND P4, PT, R91, 0x30, PT ;  /* 0x000000305b00780c */ /* 0x000fe20003f84270 */
[--C-:B------:R-:W-:Y:S01]  /*3370*/  FFMA.FTZ R44, R44, UR17, -R25.reuse ;  /* 0x000000112c2c7c23 */ /* 0x100fe20008010819 */
[----:B0-----:R-:W-:Y:S01]  /*3380*/  FSEL R84, R15, -INF , P3 ;  /* 0xff8000000f547808 */ /* 0x001fe20001800000 */
[--C-:B------:R-:W-:Y:S01]  /*3390*/  FFMA.FTZ R15, R82, UR17, -R25.reuse ;  /* 0x00000011520f7c23 */ /* 0x100fe20008010819 */
[----:B------:R-:W-:Y:S01]  /*33a0*/  FMNMX.FTZ R93, R74, R93, !PT ;  /* 0x0000005d4a5d7209 */ /* 0x000fe20007810000 */
[--C-:B------:R-:W-:Y:S01]  /*33b0*/  FFMA.FTZ R39, R39, UR17, -R25.reuse ;  /* 0x0000001127277c23 */ /* 0x100fe20008010819 */
[C---:B------:R-:W-:Y:S01]  /*33c0*/  ISETP.GT.AND P3, PT, R91.reuse, 0x31, PT ;  /* 0x000000315b00780c */ /* 0x040fe20003f64270 */
[----:B------:R-:W0:Y:S01]  /*33d0*/  MUFU.TANH R60, R60 ;  /* 0x0000003c003c7308 */ /* 0x000e220000002400 */
[----:B------:R-:W-:Y:S01]  /*33e0*/  FSEL R82, R16, -INF , P4 ;  /* 0xff80000010527808 */ /* 0x000fe20002000000 */
[--C-:B------:R-:W-:Y:S01]  /*33f0*/  FFMA.FTZ R16, R76, UR17, -R25.reuse ;  /* 0x000000114c107c23 */ /* 0x100fe20008010819 */
[----:B------:R-:W-:Y:S01]  /*3400*/  FMNMX.FTZ R93, R84, R93, !PT ;  /* 0x0000005d545d7209 */ /* 0x000fe20007810000 */
[----:B------:R-:W-:Y:S01]  /*3410*/  FFMA.FTZ R62, R62, UR17, -R25 ;  /* 0x000000113e3e7c23 */ /* 0x000fe20008010819 */
[----:B------:R-:W-:-:S02]  /*3420*/  ISETP.GT.AND P4, PT, R91, 0x38, PT ;  /* 0x000000385b00780c */ /* 0x000fc40003f84270 */
[----:B--2---:R-:W-:Y:S01]  /*3430*/  FSEL R86, R17, -INF , P3 ;  /* 0xff80000011567808 */ /* 0x004fe20001800000 */
[--C-:B------:R-:W-:Y:S01]  /*3440*/  FFMA.FTZ R17, R78, UR17, -R25.reuse ;  /* 0x000000114e117c23 */ /* 0x100fe20008010819 */
[----:B------:R-:W-:Y:S01]  /*3450*/  FMNMX.FTZ R93, R82, R93, !PT ;  /* 0x0000005d525d7209 */ /* 0x000fe20007810000 */
[----:B------:R-:W2:Y:S01]  /*3460*/  MUFU.TANH R61, R61 ;  /* 0x0000003d003d7308 */ /* 0x000ea20000002400 */
[----:B------:R-:W-:Y:S02]  /*3470*/  ISETP.GT.AND P3, PT, R91, 0x39, PT ;  /* 0x000000395b00780c */ /* 0x000fe40003f64270 */
[----:B------:R-:W-:Y:S01]  /*3480*/  FSEL R80, R19, -INF , P4 ;  /* 0xff80000013507808 */ /* 0x000fe20002000000 */
[----:B------:R-:W-:Y:S01]  /*3490*/  FFMA.FTZ R19, R72, UR17, -R25 ;  /* 0x0000001148137c23 */ /* 0x000fe20008010819 */
[----:B------:R-:W-:Y:S02]  /*34a0*/  FMNMX.FTZ R93, R86, R93, !PT ;  /* 0x0000005d565d7209 */ /* 0x000fe40007810000 */
[----:B------:R-:W-:Y:S01]  /*34b0*/  ISETP.GT.AND P4, PT, R91, 0x40, PT ;  /* 0x000000405b00780c */ /* 0x000fe20003f84270 */
[----:B------:R-:W4:Y:S01]  /*34c0*/  MUFU.TANH R64, R64 ;  /* 0x0000004000407308 */ /* 0x000f220000002400 */
[----:B-----5:R-:W-:-:S02]  /*34d0*/  FSEL R88, R18, -INF , P3 ;  /* 0xff80000012587808 */ /* 0x020fc40001800000 */
        /* <DEDUP_REMOVED lines=14> */
[----:B-1----:R-:W-:-:S02]  /*35c0*/  FSEL R23, R23, -INF , P3 ;  /* 0xff80000017177808 */ /* 0x002fc40001800000 */
[----:B------:R-:W-:Y:S02]  /*35d0*/  FMNMX.FTZ R18, R22, R93, !PT ;  /* 0x0000005d16127209 */ /* 0x000fe40007810000 */
[----:B------:R-:W-:Y:S02]  /*35e0*/  ISETP.GT.AND P3, PT, R91, 0x51, PT ;  /* 0x000000515b00780c */ /* 0x000fe40003f64270 */
[----:B---3--:R-:W-:Y:S01]  /*35f0*/  FSEL R56, R56, -INF , P4 ;  /* 0xff80000038387808 */ /* 0x008fe20002000000 */
        /* <DEDUP_REMOVED lines=8> */
[----:B--2---:R-:W-:Y:S02]  /*3680*/  FSEL R61, R61, -INF , P4 ;  /* 0xff8000003d3d7808 */ /* 0x004fe40002000000 */
[----:B------:R-:W-:Y:S01]  /*3690*/  FMNMX.FTZ R70, R60, R21, !PT ;  /* 0x000000153c467209 */ /* 0x000fe20007810000 */
[----:B------:R-:W-:Y:S01]  /*36a0*/  FFMA.FTZ R21, R68, UR17, -R25 ;  /* 0x0000001144157c23 */ /* 0x000fe20008010819 */
[----:B------:R-:W-:Y:S01]  /*36b0*/  ISETP.GT.AND P4, PT, R91, 0x60, PT ;  /* 0x000000605b00780c */ /* 0x000fe20003f84270 */
[----:B------:R-:W2:Y:S01]  /*36c0*/  MUFU.TANH R71, R71 ;  /* 0x0000004700477308 */ /* 0x000ea20000002400 */
[----:B----4-:R-:W-:-:S02]  /*36d0*/  FSEL R64, R64, -INF , P3 ;  /* 0xff80000040407808 */ /* 0x010fc40001800000 */
[----:B------:R-:W-:Y:S02]  /*36e0*/  FMNMX.FTZ R93, R61, R70, !PT ;  /* 0x000000463d5d7209 */ /* 0x000fe40007810000 */
[C---:B------:R-:W-:Y:S02]  /*36f0*/  ISETP.GT.AND P3, PT, R91.reuse, 0x61, PT ;  /* 0x000000615b00780c */ /* 0x040fe40003f64270 */
[----:B-----5:R-:W-:Y:S01]  /*3700*/  FSEL R68, R40, -INF , P4 ;  /* 0xff80000028447808 */ /* 0x020fe20002000000 */
[----:B------:R-:W-:Y:S01]  /*3710*/  FFMA.FTZ R40, R66, UR17, -R25 ;  /* 0x0000001142287c23 */ /* 0x000fe20008010819 */
[----:B------:R-:W-:Y:S01]  /*3720*/  FMNMX.FTZ R93, R64, R93, !PT ;  /* 0x0000005d405d7209 */ /* 0x000fe20007810000 */
[----:B------:R-:W3:Y:S01]  /*3730*/  MUFU.TANH R75, R75 ;  /* 0x0000004b004b7308 */ /* 0x000ee20000002400 */
[----:B------:R-:W-:Y:S02]  /*3740*/  ISETP.GT.AND P4, PT, R91, 0x68, PT ;  /* 0x000000685b00780c */ /* 0x000fe40003f84270 */
[----:B------:R-:W-:-:S02]  /*3750*/  FSEL R41, R41, -INF , P3 ;  /* 0xff80000029297808 */ /* 0x000fc40001800000 */
[----:B------:R-:W-:Y:S02]  /*3760*/  FMNMX.FTZ R66, R68, R93, !PT ;  /* 0x0000005d44427209 */ /* 0x000fe40007810000 */
[----:B------:R-:W-:Y:S01]  /*3770*/  ISETP.GT.AND P3, PT, R91, 0x69, PT ;  /* 0x000000695b00780c */ /* 0x000fe20003f64270 */
[----:B------:R-:W4:Y:S01]  /*3780*/  MUFU.TANH R52, R52 ;  /* 0x0000003400347308 */ /* 0x000f220000002400 */
[----:B------:R-:W-:Y:S02]  /*3790*/  FSEL R67, R67, -INF , P4 ;  /* 0xff80000043437808 */ /* 0x000fe40002000000 */
[----:B------:R-:W-:Y:S02]  /*37a0*/  FMNMX.FTZ R70, R41, R66, !PT ;  /* 0x0000004229467209 */ /* 0x000fe40007810000 */
[----:B------:R-:W-:Y:S02]  /*37b0*/  ISETP.GT.AND P4, PT, R91, 0x70, PT ;  /* 0x000000705b00780c */ /* 0x000fe40003f84270 */
[----:B-1----:R-:W-:Y:S01]  /*37c0*/  FSEL R66, R69, -INF , P3 ;  /* 0xff80000045427808 */ /* 0x002fe20001800000 */
[----:B------:R-:W1:Y:S01]  /*37d0*/  MUFU.TANH R77, R77 ;  /* 0x0000004d004d7308 */ /* 0x000e620000002400 */
[----:B------:R-:W-:Y:S01]  /*37e0*/  FMNMX.FTZ R93, R67, R70, !PT ;  /* 0x00000046435d7209 */ /* 0x000fe20007810000 */
[--C-:B------:R-:W-:Y:S01]  /*37f0*/  FFMA.FTZ R69, R42, UR17, -R25.reuse ;  /* 0x000000112a457c23 */ /* 0x100fe20008010819 */
[----:B------:R-:W-:Y:S01]  /*3800*/  ISETP.GT.AND P3, PT, R91, 0x71, PT ;  /* 0x000000715b00780c */ /* 0x000fe20003f64270 */
[----:B------:R-:W-:Y:S01]  /*3810*/  FFMA.FTZ R70, R46, UR17, -R25 ;  /* 0x000000112e467c23 */ /* 0x000fe20008010819 */
[----:B0-----:R-:W-:-:S02]  /*3820*/  FSEL R73, R73, -INF , P4 ;  /* 0xff80000049497808 */ /* 0x001fc40002000000 */
[----:B------:R-:W-:Y:S01]  /*3830*/  FMNMX.FTZ R42, R66, R93, !PT ;  /* 0x0000005d422a7209 */ /* 0x000fe20007810000 */
[----:B------:R-:W0:Y:S01]  /*3840*/  MUFU.TANH R53, R53 ;  /* 0x0000003500357308 */ /* 0x000e220000002400 */
[----:B------:R-:W-:Y:S02]  /*3850*/  ISETP.GT.AND P4, PT, R91, 0x78, PT ;  /* 0x000000785b00780c */ /* 0x000fe40003f84270 */
[----:B--2---:R-:W-:Y:S02]  /*3860*/  FSEL R71, R71, -INF , P3 ;  /* 0xff80000047477808 */ /* 0x004fe40001800000 */
[----:B------:R-:W-:Y:S02]  /*3870*/  FMNMX.FTZ R42, R73, R42, !PT ;  /* 0x0000002a492a7209 */ /* 0x000fe40007810000 */
[----:B------:R-:W-:Y:S01]  /*3880*/  ISETP.GT.AND P3, PT, R91, 0x79, PT ;  /* 0x000000795b00780c */ /* 0x000fe20003f64270 */
[----:B------:R-:W2:Y:S01]  /*3890*/  MUFU.TANH R79, R79 ;  /* 0x0000004f004f7308 */ /* 0x000ea20000002400 */
[----:B---3--:R-:W-:-:S02]  /*38a0*/  FSEL R75, R75, -INF , P4 ;  /* 0xff8000004b4b7808 */ /* 0x008fc40002000000 */
[----:B------:R-:W-:Y:S02]  /*38b0*/  FMNMX.FTZ R42, R71, R42, !PT ;  /* 0x0000002a472a7209 */ /* 0x000fe40007810000 */
[----:B------:R-:W-:Y:S02]  /*38c0*/  ISETP.GT.AND P4, PT, R91, 0x80, PT ;  /* 0x000000805b00780c */ /* 0x000fe40003f84270 */
[----:B----4-:R-:W-:Y:S01]  /*38d0*/  FSEL R52, R52, -INF , P3 ;  /* 0xff80000034347808 */ /* 0x010fe20001800000 */
[----:B------:R-:W3:Y:S01]  /*38e0*/  MUFU.TANH R81, R81 ;  /* 0x0000005100517308 */ /* 0x000ee20000002400 */
        /* <DEDUP_REMOVED lines=24> */
[----:B------:R0:W-:Y:S01]  /*3a70*/  MUFU.EX2 R42, R70 ;  /* 0x00000046002a7308 */ /* 0x0001e20000000800 */
[----:B--2---:R-:W-:-:S02]  /*3a80*/  FSEL R89, R89, -INF , P4 ;  /* 0xff80000059597808 */ /* 0x004fc40002000000 */
[----:B------:R-:W-:-:S04]  /*3a90*/  FMNMX.FTZ R46, R83, R46, !PT ;  /* 0x0000002e532e7209 */ /* 0x000fc80007810000 */
[----:B------:R-:W-:Y:S01]  /*3aa0*/  FMNMX.FTZ R46, R89, R46, !PT ;  /* 0x0000002e592e7209 */ /* 0x000fe20007810000 */
[----:B------:R-:W-:Y:S01]  /*3ab0*/  MUFU.EX2 R24, R24 ;  /* 0x0000001800187308 */ /* 0x000fe20000000800 */
[----:B-1----:R-:W-:-:S04]  /*3ac0*/  FSEL R87, R87, -INF , P3 ;  /* 0xff80000057577808 */ /* 0x002fc80001800000 */
[----:B0-----:R-:W-:Y:S01]  /*3ad0*/  FMNMX.FTZ R70, R87, R46, !PT ;  /* 0x0000002e57467209 */ /* 0x001fe20007810000 */
[--C-:B------:R-:W-:Y:S01]  /*3ae0*/  FFMA.FTZ R46, R50, UR17, -R25.reuse ;  /* 0x00000011322e7c23 */ /* 0x100fe20008010819 */
[--C-:B------:R-:W-:Y:S01]  /*3af0*/  FFMA.FTZ R50, R51, UR17, -R25.reuse ;  /* 0x0000001133327c23 */ /* 0x100fe20008010819 */
[--C-:B------:R-:W-:Y:S01]  /*3b00*/  FFMA.FTZ R51, R34, UR17, -R25.reuse ;  /* 0x0000001122337c23 */ /* 0x100fe20008010819 */
[--C-:B------:R-:W-:Y:S01]  /*3b10*/  FFMA.FTZ R34, R54, UR17, -R25.reuse ;  /* 0x0000001136227c23 */ /* 0x100fe20008010819 */
[----:B------:R-:W0:Y:S01]  /*3b20*/  SHFL.BFLY PT, R91, R70, 0x2, 0x1f ;  /* 0x0c401f00465b7f89 */ /* 0x000e2200000e0000 */
[--C-:B------:R-:W-:Y:S01]  /*3b30*/  FFMA.FTZ R54, R55, UR17, -R25.reuse ;  /* 0x0000001137367c23 */ /* 0x100fe20008010819 */
[--C-:B------:R-:W-:Y:S01]  /*3b40*/  FFMA.FTZ R55, R38, UR17, -R25.reuse ;  /* 0x0000001126377c23 */ /* 0x100fe20008010819 */
[--C-:B------:R-:W-:Y:S01]  /*3b50*/  FFMA.FTZ R38, R59, UR17, -R25.reuse ;  /* 0x000000113b267c23 */ /* 0x100fe20008010819 */
[--C-:B------:R-:W-:Y:S01]  /*3b60*/  FFMA.FTZ R59, R58, UR17, -R25.reuse ;  /* 0x000000113a3b7c23 */ /* 0x100fe20008010819 */
[----:B------:R-:W-:Y:S01]  /*3b70*/  FFMA.FTZ R25, R45, UR17, -R25 ;  /* 0x000000112d197c23 */ /* 0x000fe20008010819 */
[----:B------:R-:W1:Y:S08]  /*3b80*/  MUFU.EX2 R29, R29 ;  /* 0x0000001d001d7308 */ /* 0x000e700000000800 */
[----:B------:R-:W-:Y:S08]  /*3b90*/  MUFU.EX2 R28, R28 ;  /* 0x0000001c001c7308 */ /* 0x000ff00000000800 */
[----:B------:R-:W2:Y:S01]  /*3ba0*/  MUFU.EX2 R33, R33 ;  /* 0x0000002100217308 */ /* 0x000ea20000000800 */
[----:B-1----:R-:W-:Y:S01]  /*3bb0*/  FADD.FTZ R97, R24, R29 ;  /* 0x0000001d18617221 */ /* 0x002fe20000010000 */
[----:B0-----:R-:W-:-:S05]  /*3bc0*/  FMNMX.FTZ R91, R70, R91, !PT ;  /* 0x0000005b465b7209 */ /* 0x001fca0007810000 */
[----:B------:R-:W0:Y:S01]  /*3bd0*/  SHFL.BFLY PT, R70, R91, 0x1, 0x1f ;  /* 0x0c201f005b467f89 */ /* 0x000e2200000e0000 */
[----:B------:R-:W1:Y:S08]  /*3be0*/  MUFU.EX2 R32, R32 ;  /* 0x0000002000207308 */ /* 0x000e700000000800 */
[----:B------:R-:W-:Y:S01]  /*3bf0*/  MUFU.EX2 R37, R37 ;  /* 0x0000002500257308 */ /* 0x000fe20000000800 */
[----:B--2---:R-:W-:-:S04]  /*3c00*/  F2FP.SATFINITE.E4M3.F32.PACK_AB_MERGE_C R153, R33, R28, RZ ;  /* 0x0000001c2199723e */ /* 0x004fc800048070ff */
[----:B------:R-:W-:-:S03]  /*3c10*/  F2FP.SATFINITE.E4M3.F32.PACK_AB_MERGE_C R153, R29, R24, R153 ;  /* 0x000000181d99723e */ /* 0x000fc60004807099 */
        /* <DEDUP_REMOVED lines=27> */
[----:B------:R-:W-:Y:S01]  /*3dd0*/  FADD.FTZ R64, R28, R97 ;  /* 0x000000611c407221 */ /* 0x000fe20000010000 */
[--C-:B------:R-:W-:Y:S01]  /*3de0*/  FFMA.FTZ R2, R63, UR17, -R70.reuse ;  /* 0x000000113f027c23 */ /* 0x100fe20008010846 */
[----:B------:R-:W-:Y:S01]  /*3df0*/  FFMA.FTZ R49, R82, UR17, -R70 ;  /* 0x0000001152317c23 */ /* 0x000fe20008010846 */
[----:B------:R-:W-:Y:S01]  /*3e00*/  IMAD.U32 R82, RZ, RZ, UR48 ;  /* 0x00000030ff527e24 */ /* 0x000fe2000f8e00ff */
[----:B------:R-:W2:Y:S01]  /*3e10*/  MUFU.EX2 R45, R45 ;  /* 0x0000002d002d7308 */ /* 0x000ea20000000800 */
[----:B------:R-:W-:Y:S01]  /*3e20*/  FADD.FTZ R99, R33, R64 ;  /* 0x0000004021637221 */ /* 0x000fe20000010000 */
[----:B------:R-:W-:Y:S01]  /*3e30*/  FFMA.FTZ R63, R74, UR17, -R70 ;  /* 0x000000114a3f7c23 */ /* 0x000fe20008010846 */
[----:B------:R-:W-:-:S02]  /*3e40*/  @!P1 VIADD R64, R82, 0x12440 ;  /* 0x0001244052409836 */ /* 0x000fc40000000000 */
[--C-:B------:R-:W-:Y:S01]  /*3e50*/  FFMA.FTZ R76, R84, UR17, -R70.reuse ;  /* 0x00000011544c7c23 */ /* 0x100fe20008010846 */
[----:B-1----:R-:W-:Y:S01]  /*3e60*/  FADD.FTZ R82, R32, R99 ;  /* 0x0000006320527221 */ /* 0x002fe20000010000 */
[--C-:B------:R-:W-:Y:S01]  /*3e70*/  FFMA.FTZ R74, R86, UR17, -R70.reuse ;  /* 0x00000011564a7c23 */ /* 0x100fe20008010846 */
[----:B------:R-:W-:Y:S01]  /*3e80*/  FFMA.FTZ R80, R80, UR17, -R70 ;  /* 0x0000001150507c23 */ /* 0x000fe20008010846 */
[----:B------:R-:W1:Y:S01]  /*3e90*/  MUFU.EX2 R72, R72 ;  /* 0x0000004800487308 */ /* 0x000e620000000800 */
        /* <DEDUP_REMOVED lines=8> */
[----:B--2---:R-:W-:Y:S01]  /*3f20*/  FADD.FTZ R97, R45, R56 ;  /* 0x000000382d617221 */ /* 0x004fe20000010000 */
[--C-:B------:R-:W-:Y:S01]  /*3f30*/  FFMA.FTZ R56, R68, UR17, -R70.reuse ;  /* 0x0000001144387c23 */ /* 0x100fe20008010846 */
[C---:B------:R-:W-:Y:S01]  /*3f40*/  FADD.FTZ R99, R8.reuse, R99 ;  /* 0x0000006308637221 */ /* 0x040fe20000010000 */
[--C-:B------:R-:W-:Y:S01]  /*3f50*/  FFMA.FTZ R73, R73, UR17, -R70.reuse ;  /* 0x0000001149497c23 */ /* 0x100fe20008010846 */
[----:B------:R-:W-:Y:S01]  /*3f60*/  F2FP.SATFINITE.E4M3.F32.PACK_AB_MERGE_C R155, R8, R9, RZ ;  /* 0x00000009089b723e */ /* 0x000fe200048070ff */
[--C-:B------:R-:W-:Y:S01]  /*3f70*/  FFMA.FTZ R41, R41, UR17, -R70.reuse ;  /* 0x0000001129297c23 */ /* 0x100fe20008010846 */
[--C-:B0-----:R-:W-:Y:S01]  /*3f80*/  FFMA.FTZ R64, R67, UR17, -R70.reuse ;  /* 0x0000001143407c23 */ /* 0x101fe20008010846 */
[----:B------:R-:W0:Y:S01]  /*3f90*/  MUFU.EX2 R10, R10 ;  /* 0x0000000a000a7308 */ /* 0x000e220000000800 */
[----:B-1----:R-:W-:Y:S01]  /*3fa0*/  FADD.FTZ R68, R72, R97 ;  /* 0x0000006148447221 */ /* 0x002fe20000010000 */
[--C-:B------:R-:W-:Y:S01]  /*3fb0*/  FFMA.FTZ R67, R66, UR17, -R70.reuse ;  /* 0x0000001142437c23 */ /* 0x100fe20008010846 */
[----:B------:R-:W-:Y:S01]  /*3fc0*/  FADD.FTZ R66, R6, R99 ;  /* 0x0000006306427221 */ /* 0x000fe20000010000 */
[--C-:B------:R-:W-:Y:S01]  /*3fd0*/  FFMA.FTZ R71, R71, UR17, -R70.reuse ;  /* 0x0000001147477c23 */ /* 0x100fe20008010846 */
[--C-:B------:R-:W-:Y:S01]  /*3fe0*/  FFMA.FTZ R75, R75, UR17, -R70.reuse ;  /* 0x000000114b4b7c23 */ /* 0x100fe20008010846 */
[--C-:B------:R-:W-:Y:S01]  /*3ff0*/  FFMA.FTZ R77, R77, UR17, -R70.reuse ;  /* 0x000000114d4d7c23 */ /* 0x100fe20008010846 */
[----:B------:R-:W-:Y:S01]  /*4000*/  FFMA.FTZ R79, R79, UR17, -R70 ;  /* 0x000000114f4f7c23 */ /* 0x000fe20008010846 */
[----:B------:R-:W1:Y:S01]  /*4010*/  MUFU.EX2 R48, R48 ;  /* 0x0000003000307308 */ /* 0x000e620000000800 */
[----:B---3--:R-:W-:Y:S01]  /*4020*/  FADD.FTZ R97, R7, R68 ;  /* 0x0000004407617221 */ /* 0x008fe20000010000 */
[--C-:B------:R-:W-:Y:S01]  /*4030*/  FFMA.FTZ R81, R81, UR17, -R70.reuse ;  /* 0x0000001151517c23 */ /* 0x100fe20008010846 */
[--C-:B------:R-:W-:Y:S01]  /*4040*/  FFMA.FTZ R85, R85, UR17, -R70.reuse ;  /* 0x0000001155557c23 */ /* 0x100fe20008010846 */
[--C-:B------:R-:W-:Y:S01]  /*4050*/  FFMA.FTZ R83, R83, UR17, -R70.reuse ;  /* 0x0000001153537c23 */ /* 0x100fe20008010846 */
[----:B------:R-:W-:Y:S01]  /*4060*/  FFMA.FTZ R89, R89, UR17, -R70 ;  /* 0x0000001159597c23 */ /* 0x000fe20008010846 */
[----:B------:R-:W-:-:S02]  /*4070*/  F2FP.SATFINITE.E4M3.F32.PACK_AB_MERGE_C R45, R72, R45, RZ ;  /* 0x0000002d482d723e */ /* 0x000fc400048070ff */
[----:B------:R-:W2:Y:S01]  /*4080*/  MUFU.EX2 R91, R91 ;  /* 0x0000005b005b7308 */ /* 0x000ea20000000800 */
[----:B0-----:R-:W-:Y:S01]  /*4090*/  FADD.FTZ R97, R10, R97 ;  /* 0x000000610a617221 */ /* 0x001fe20000010000 */
[----:B------:R-:W-:Y:S02]  /*40a0*/  F2FP.SATFINITE.E4M3.F32.PACK_AB_MERGE_C R155, R37, R32, R155 ;  /* 0x00000020259b723e */ /* 0x000fe4000480709b */
[----:B------:R-:W-:Y:S02]  /*40b0*/  CS2R R32, SRZ ;  /* 0x0000000000207805 */ /* 0x000fe4000001ff00 */
[----:B------:R-:W-:Y:S02]  /*40c0*/  F2FP.SATFINITE.E4M3.F32.PACK_AB_MERGE_C R152, R36, R11, R45 ;  /* 0x0000000b2498723e */ /* 0x000fe4000480702d */
[----:B------:R-:W-:Y:S01]  /*40d0*/  CS2R R36, SRZ ;  /* 0x0000000000247805 */ /* 0x000fe2000001ff00 */
[----:B------:R-:W0:Y:S01]  /*40e0*/  MUFU.EX2 R2, R2 ;  /* 0x0000000200027308 */ /* 0x000e220000000800 */
[----:B-1----:R-:W-:-:S07]  /*40f0*/  FADD.FTZ R68, R48, R97 ;  /* 0x0000006130447221 */ /* 0x002fce0000010000 */
[----:B------:R-:W1:Y:S01]  /*4100*/  MUFU.EX2 R3, R3 ;  /* 0x0000000300037308 */ /* 0x000e620000000800 */
[C---:B--2---:R-:W-:Y:S01]  /*4110*/  FADD.FTZ R97, R91.reuse, R68 ;  /* 0x000000445b617221 */ /* 0x044fe20000010000 */
[----:B------:R-:W-:-:S04]  /*4120*/  F2FP.SATFINITE.E4M3.F32.PACK_AB_MERGE_C R48, R91, R48, RZ ;  /* 0x000000305b30723e */ /* 0x000fc800048070ff */
[----:B------:R-:W-:Y:S02]  /*4130*/  F2FP.SATFINITE.E4M3.F32.PACK_AB_MERGE_C R154, R10, R7, R48 ;  /* 0x000000070a9a723e */ /* 0x000fe40004807030 */
[----:B------:R-:W2:Y:S01]  /*4140*/  MUFU.EX2 R63, R63 ;  /* 0x0000003f003f7308 */ /* 0x000ea20000000800 */
[----:B0-----:R-:W-:Y:S01]  /*4150*/  FADD.FTZ R68, R2, R97 ;  /* 0x0000006102447221 */ /* 0x001fe20000010000 */
[----:B------:R-:W-:Y:S01]  /*4160*/  FADD.FTZ R97, R13, R66 ;  /* 0x000000420d617221 */ /* 0x000fe20000010000 */
[----:B------:R-:W-:-:S03]  /*4170*/  FFMA.FTZ R66, R52, UR17, -R70 ;  /* 0x0000001134427c23 */ /* 0x000fc60008010846 */
[----:B------:R-:W-:Y:S02]  /*4180*/  FADD.FTZ R52, R12, R97 ;  /* 0x000000610c347221 */ /* 0x000fe40000010000 */
[----:B------:R-:W0:Y:S01]  /*4190*/  MUFU.EX2 R15, R15 ;  /* 0x0000000f000f7308 */ /* 0x000e220000000800 */
[----:B-1----:R-:W-:-:S07]  /*41a0*/  FADD.FTZ R68, R3, R68 ;  /* 0x0000004403447221 */ /* 0x002fce0000010000 */
[----:B------:R-:W1:Y:S01]  /*41b0*/  MUFU.EX2 R76, R76 ;  /* 0x0000004c004c7308 */ /* 0x000e620000000800 */
[----:B--2---:R-:W-:Y:S01]  /*41c0*/  FADD.FTZ R97, R63, R68 ;  /* 0x000000443f617221 */ /* 0x004fe20000010000 */
[--C-:B------:R-:W-:Y:S01]  /*41d0*/  FFMA.FTZ R68, R53, UR17, -R70.reuse ;  /* 0x0000001135447c23 */ /* 0x100fe20008010846 */
[----:B------:R-:W-:-:S05]  /*41e0*/  FFMA.FTZ R70, R87, UR17, -R70 ;  /* 0x0000001157467c23 */ /* 0x000fca0008010846 */
[----:B------:R-:W2:Y:S01]  /*41f0*/  MUFU.EX2 R14, R14 ;  /* 0x0000000e000e7308 */ /* 0x000ea20000000800 */
[C---:B0-----:R-:W-:Y:S01]  /*4200*/  FADD.FTZ R53, R15.reuse, R52 ;  /* 0x000000340f357221 */ /* 0x041fe20000010000 */
[----:B------:R-:W-:-:S04]  /*4210*/  F2FP.SATFINITE.E4M3.F32.PACK_AB_MERGE_C R149, R15, R12, RZ ;  /* 0x0000000c0f95723e */ /* 0x000fc800048070ff */
[----:B------:R-:W-:Y:S02]  /*4220*/  F2FP.SATFINITE.E4M3.F32.PACK_AB_MERGE_C R149, R13, R6, R149 ;  /* 0x000000060d95723e */ /* 0x000fe40004807095 */
[----:B------:R-:W0:Y:S01]  /*4230*/  MUFU.EX2 R49, R49 ;  /* 0x0000003100317308 */ /* 0x000e220000000800 */
[C---:B-1----:R-:W-:Y:S01]  /*4240*/  FADD.FTZ R82, R76.reuse, R97 ;  /* 0x000000614c527221 */ /* 0x042fe20000010000 */
        /* <DEDUP_REMOVED lines=14> */
[----:B------:R-:W-:Y:S01]  /*4330*/  MUFU.EX2 R18, R18 ;  /* 0x0000001200127308 */ /* 0x000fe20000000800 */
[----:B--2---:R-:W-:-:S04]  /*4340*/  F2FP.SATFINITE.E4M3.F32.PACK_AB_MERGE_C R151, R19, R16, RZ ;  /* 0x000000101397723e */ /* 0x004fc800048070ff */
[----:B------:R-:W-:-:S03]  /*4350*/  F2FP.SATFINITE.E4M3.F32.PACK_AB_MERGE_C R151, R17, R14, R151 ;  /* 0x0000000e1197723e */ /* 0x000fc60004807097 */
[----:B------:R-:W1:Y:S01]  /*4360*/  MUFU.EX2 R65, R65 ;  /* 0x0000004100417308 */ /* 0x000e620000000800 */
[C---:B0-----:R-:W-:Y:S01]  /*4370*/  FADD.FTZ R82, R93.reuse, R82 ;  /* 0x000000525d527221 */ /* 0x041fe20000010000 */
[----:B------:R-:W-:-:S04]  /*4380*/  F2FP.SATFINITE.E4M3.F32.PACK_AB_MERGE_C R80, R93, R80, RZ ;  /* 0x000000505d50723e */ /* 0x000fc800048070ff */
[----:B------:R-:W-:Y:S02]  /*4390*/  F2FP.SATFINITE.E4M3.F32.PACK_AB_MERGE_C R150, R74, R49, R80 ;  /* 0x000000314a96723e */ /* 0x000fe40004807050 */
[----:B------:R-:W-:Y:S01]  /*43a0*/  CS2R R48, SRZ ;  /* 0x0000000000307805 */ /* 0x000fe2000001ff00 */
        /* <DEDUP_REMOVED lines=13> */
[----:B------:R-:W-:Y:S01]  /*4480*/  FADD.FTZ R15, R21, R28 ;  /* 0x0000001c150f7221 */ /* 0x000fe20000010000 */
[----:B------:R-:W-:-:S03]  /*4490*/  CS2R R28, SRZ ;  /* 0x00000000001c7805 */ /* 0x000fc6000001ff00 */
[----:B------:R-:W-:Y:S01]  /*44a0*/  FADD.FTZ R12, R40, R15 ;  /* 0x0000000f280c7221 */ /* 0x000fe20000010000 */
[C---:B0-----:R-:W-:Y:S02]  /*44b0*/  F2FP.SATFINITE.E4M3.F32.PACK_AB_MERGE_C R40, R69.reuse, R40, RZ ;  /* 0x000000284528723e */ /* 0x041fe400048070ff */
[----:B------:R-:W0:Y:S01]  /*44c0*/  MUFU.EX2 R22, R22 ;  /* 0x0000001600167308 */ /* 0x000e220000000800 */
[----:B------:R-:W-:Y:S01]  /*44d0*/  FADD.FTZ R69, R69, R12 ;  /* 0x0000000c45457221 */ /* 0x000fe20000010000 */
[C---:B-1----:R-:W-:Y:S01]  /*44e0*/  FADD.FTZ R9, R95.reuse, R8 ;  /* 0x000000085f097221 */ /* 0x042fe20000010000 */
[----:B------:R-:W-:Y:S02]  /*44f0*/  F2FP.SATFINITE.E4M3.F32.PACK_AB_MERGE_C R78, R95, R78, RZ ;  /* 0x0000004e5f4e723e */ /* 0x000fe400048070ff */
[----:B------:R-:W-:Y:S02]  /*4500*/  F2FP.SATFINITE.E4M3.F32.PACK_AB_MERGE_C R145, R21, R18, R40 ;  /* 0x000000121591723e */ /* 0x000fe40004807028 */
        /* <DEDUP_REMOVED lines=10> */
[----:B0-----:R-:W-:Y:S01]  /*45b0*/  FADD.FTZ R15, R27, R12 ;  /* 0x0000000c1b0f7221 */ /* 0x001fe20000010000 */
[----:B------:R-:W-:-:S03]  /*45c0*/  F2FP.SATFINITE.E4M3.F32.PACK_AB_MERGE_C R27, R42, R27, RZ ;  /* 0x0000001b2a1b723e */ /* 0x000fc600048070ff */
[----:B------:R-:W-:Y:S01]  /*45d0*/  FADD.FTZ R15, R42, R15 ;  /* 0x0000000f2a0f7221 */ /* 0x000fe20000010000 */
[----:B------:R-:W-:Y:S02]  /*45e0*/  F2FP.SATFINITE.E4M3.F32.PACK_AB_MERGE_C R147, R43, R26, R27 ;  /* 0x0000001a2b93723e */ /* 0x000fe4000480701b */
[----:B------:R-:W-:Y:S01]  /*45f0*/  CS2R R26, SRZ ;  /* 0x00000000001a7805 */ /* 0x000fe2000001ff00 */
[----:B------:R-:W0:Y:S01]  /*4600*/  MUFU.EX2 R30, R30 ;  /* 0x0000001e001e7308 */ /* 0x000e220000000800 */
[----:B-1----:R-:W-:Y:S01]  /*4610*/  FADD.FTZ R8, R60, R9 ;  /* 0x000000093c087221 */ /* 0x002fe20000010000 */
[----:B------:R-:W-:-:S06]  /*4620*/  CS2R R42, SRZ ;  /* 0x00000000002a7805 */ /* 0x000fcc000001ff00 */
        /* <DEDUP_REMOVED lines=20> */
[----:B------:R-:W-:Y:S01]  /*4770*/  CS2R R30, SRZ ;  /* 0x00000000001e7805 */ /* 0x000fe2000001ff00 */
[----:B------:R-:W0:Y:S01]  /*4780*/  MUFU.EX2 R51, R51 ;  /* 0x0000003300337308 */ /* 0x000e220000000800 */
[C---:B-1----:R-:W-:Y:S01]  /*4790*/  F2FP.SATFINITE.E4M3.F32.PACK_AB_MERGE_C R64, R67.reuse, R64, RZ ;  /* 0x000000404340723e */ /* 0x042fe200048070ff */
[----:B------:R-:W-:Y:S01]  /*47a0*/  FADD.FTZ R67, R67, R8 ;  /* 0x0000000843437221 */ /* 0x000fe20000010000 */
[----:B------:R-:W-:Y:S02]  /*47b0*/  CS2R R46, SRZ ;  /* 0x00000000002e7805 */ /* 0x000fe4000001ff00 */
[----:B------:R-:W-:Y:S01]  /*47c0*/  F2FP.SATFINITE.E4M3.F32.PACK_AB_MERGE_C R140, R41, R56, R64 ;  /* 0x00000038298c723e */ /* 0x000fe20004807040 */
[----:B------:R-:W-:Y:S01]  /*47d0*/  FADD.FTZ R8, R52, R67 ;  /* 0x0000004334087221 */ /* 0x000fe20000010000 */
[----:B------:R-:W-:Y:S01]  /*47e0*/  CS2R R40, SRZ ;  /* 0x0000000000287805 */ /* 0x000fe2000001ff00 */
[----:B------:R-:W1:Y:S01]  /*47f0*/  MUFU.EX2 R53, R71 ;  /* 0x0000004700357308 */ /* 0x000e620000000800 */
[----:B--2---:R-:W-:-:S07]  /*4800*/  FADD.FTZ R12, R50, R13 ;  /* 0x0000000d320c7221 */ /* 0x004fce0000010000 */
[----:B------:R-:W-:Y:S01]  /*4810*/  MUFU.EX2 R34, R34 ;  /* 0x0000002200227308 */ /* 0x000fe20000000800 */
[----:B0-----:R-:W-:-:S07]  /*4820*/  FADD.FTZ R9, R51, R12 ;  /* 0x0000000c33097221 */ /* 0x001fce0000010000 */
[----:B------:R-:W0:Y:S01]  /*4830*/  MUFU.EX2 R35, R35 ;  /* 0x0000002300237308 */ /* 0x000e220000000800 */
[----:B-1----:R-:W-:-:S07]  /*4840*/  FADD.FTZ R12, R53, R8 ;  /* 0x00000008350c7221 */ /* 0x002fce0000010000 */
[----:B------:R-:W1:Y:S08]  /*4850*/  MUFU.EX2 R75, R75 ;  /* 0x0000004b004b7308 */ /* 0x000e700000000800 */
[----:B------:R-:W2:Y:S01]  /*4860*/  MUFU.EX2 R66, R66 ;  /* 0x0000004200427308 */ /* 0x000ea20000000800 */
[----:B0-----:R-:W-:Y:S01]  /*4870*/  F2FP.SATFINITE.E4M3.F32.PACK_AB_MERGE_C R13, R35, R34, RZ ;  /* 0x00000022230d723e */ /* 0x001fe200048070ff */
[----:B------:R-:W-:-:S03]  /*4880*/  FADD.FTZ R34, R34, R9 ;  /* 0x0000000922227221 */ /* 0x000fc60000010000 */
[----:B------:R-:W-:Y:S01]  /*4890*/  F2FP.SATFINITE.E4M3.F32.PACK_AB_MERGE_C R143, R51, R50, R13 ;  /* 0x00000032338f723e */ /* 0x000fe2000480700d */
[----:B------:R-:W-:Y:S01]  /*48a0*/  FADD.FTZ R35, R35, R34 ;  /* 0x0000002223237221 */ /* 0x000fe20000010000 */
[----:B------:R-:W-:Y:S01]  /*48b0*/  CS2R R50, SRZ ;  /* 0x0000000000327805 */ /* 0x000fe2000001ff00 */
[----:B------:R-:W-:Y:S01]  /*48c0*/  MUFU.EX2 R38, R38 ;  /* 0x0000002600267308 */ /* 0x000fe20000000800 */
[----:B-1----:R-:W-:-:S07]  /*48d0*/  FADD.FTZ R9, R75, R12 ;  /* 0x0000000c4b097221 */ /* 0x002fce0000010000 */
[----:B------:R-:W0:Y:S01]  /*48e0*/  MUFU.EX2 R59, R59 ;  /* 0x0000003b003b7308 */ /* 0x000e220000000800 */
[C---:B--2---:R-:W-:Y:S01]  /*48f0*/  F2FP.SATFINITE.E4M3.F32.PACK_AB_MERGE_C R75, R66.reuse, R75, RZ ;  /* 0x0000004b424b723e */ /* 0x044fe200048070ff */
[----:B------:R-:W-:-:S03]  /*4900*/  FADD.FTZ R66, R66, R9 ;  /* 0x0000000942427221 */ /* 0x000fc60000010000 */
[----:B------:R-:W-:Y:S02]  /*4910*/  F2FP.SATFINITE.E4M3.F32.PACK_AB_MERGE_C R142, R53, R52, R75 ;  /* 0x00000034358e723e */ /* 0x000fe4000480704b */
[----:B------:R-:W-:Y:S01]  /*4920*/  CS2R R52, SRZ ;  /* 0x0000000000347805 */ /* 0x000fe2000001ff00 */
[----:B------:R-:W1:Y:S08]  /*4930*/  MUFU.EX2 R54, R54 ;  /* 0x0000003600367308 */ /* 0x000e700000000800 */
[----:B------:R-:W2:Y:S01]  /*4940*/  MUFU.EX2 R77, R77 ;  /* 0x0000004d004d7308 */ /* 0x000ea20000000800 */
[----:B0-----:R-:W-:-:S07]  /*4950*/  F2FP.SATFINITE.E4M3.F32.PACK_AB_MERGE_C R9, R59, R38, RZ ;  /* 0x000000263b09723e */ /* 0x001fce00048070ff */
[----:B------:R-:W0:Y:S01]  /*4960*/  MUFU.EX2 R55, R55 ;  /* 0x0000003700377308 */ /* 0x000e220000000800 */
[----:B-1----:R-:W-:Y:S01]  /*4970*/  FADD.FTZ R12, R54, R35 ;  /* 0x00000023360c7221 */ /* 0x002fe20000010000 */
[----:B------:R-:W-:-:S06]  /*4980*/  CS2R R34, SRZ ;  /* 0x0000000000227805 */ /* 0x000fcc000001ff00 */
[----:B------:R-:W1:Y:S01]  /*4990*/  MUFU.EX2 R68, R68 ;  /* 0x0000004400447308 */ /* 0x000e620000000800 */
[----:B--2---:R-:W-:-:S07]  /*49a0*/  FADD.FTZ R7, R77, R66 ;  /* 0x000000424d077221 */ /* 0x004fce0000010000 */
[----:B------:R-:W2:Y:S01]  /*49b0*/  MUFU.EX2 R79, R79 ;  /* 0x0000004f004f7308 */ /* 0x000ea20000000800 */
[C---:B0-----:R-:W-:Y:S01]  /*49c0*/  F2FP.SATFINITE.E4M3.F32.PACK_AB_MERGE_C R137, R55.reuse, R54, R9 ;  /* 0x000000363789723e */ /* 0x041fe20004807009 */
[----:B------:R-:W-:-:S04]  /*49d0*/  FADD.FTZ R55, R55, R12 ;  /* 0x0000000c37377221 */ /* 0x000fc80000010000 */
[----:B------:R-:W-:Y:S01]  /*49e0*/  FADD.FTZ R38, R38, R55 ;  /* 0x0000003726267221 */ /* 0x000fe20000010000 */
[----:B------:R-:W-:Y:S01]  /*49f0*/  CS2R R54, SRZ ;  /* 0x0000000000367805 */ /* 0x000fe2000001ff00 */
[----:B------:R-:W0:Y:S01]  /*4a00*/  MUFU.EX2 R6, R81 ;  /* 0x0000005100067308 */ /* 0x000e220000000800 */
[----:B-1----:R-:W-:Y:S01]  /*4a10*/  FADD.FTZ R2, R68, R7 ;  /* 0x0000000744027221 */ /* 0x002fe20000010000 */
[----:B------:R-:W-:-:S06]  /*4a20*/  FADD.FTZ R59, R59, R38 ;  /* 0x000000263b3b7221 */ /* 0x000fcc0000010000 */
        /* <DEDUP_REMOVED lines=16> */
[----:B------:R-:W-:-:S03]  /*4b30*/  CS2R R44, SRZ ;  /* 0x00000000002c7805 */ /* 0x000fc6000001ff00 */
[----:B------:R-:W-:Y:S01]  /*4b40*/  FADD.FTZ R62, R62, R39 ;  /* 0x000000273e3e7221 */ /* 0x000fe20000010000 */
[----:B------:R-:W-:Y:S01]  /*4b50*/  CS2R R38, SRZ ;  /* 0x0000000000267805 */ /* 0x000fe2000001ff00 */
[----:B------:R-:W1:Y:S01]  /*4b60*/  MUFU.EX2 R70, R70 ;  /* 0x0000004600467308 */ /* 0x000e620000000800 */
[----:B0-----:R-:W-:-:S04]  /*4b70*/  FADD.FTZ R2, R8, R3 ;  /* 0x0000000308027221 */ /* 0x001fc80000010000 */
[----:B--2---:R-:W-:Y:S01]  /*4b80*/  FADD.FTZ R3, R89, R2 ;  /* 0x0000000259037221 */ /* 0x004fe20000010000 */
[----:B------:R-:W-:Y:S01]  /*4b90*/  FADD.FTZ R2, R25, R62 ;  /* 0x0000003e19027221 */ /* 0x000fe20000010000 */
[----:B------:R-:W-:Y:S02]  /*4ba0*/  CS2R R24, SRZ ;  /* 0x0000000000187805 */ /* 0x000fe4000001ff00 */
[C---:B-1----:R-:W-:Y:S01]  /*4bb0*/  F2FP.SATFINITE.E4M3.F32.PACK_AB_MERGE_C R6, R70.reuse, R89, RZ ;  /* 0x000000594606723e */ /* 0x042fe200048070ff */
        /* <DEDUP_REMOVED lines=22> */
[----:B------:R-:W-:Y:S01]  /*4d20*/  UMOV UR21, UR20 ;  /* 0x0000001400157c82 */ /* 0x000fe20008000000 */
[----:B------:R-:W-:Y:S01]  /*4d30*/  UMOV UR23, URZ ;  /* 0x0000003f00177c82 */ /* 0x000fe20008000000 */
[----:B------:R-:W-:Y:S01]  /*4d40*/  ULDC UR18, c[0x0][0x288] ;  /* 0x0000a20000127ab9 */ /* 0x000fe20000000800 */
[----:B------:R-:W-:Y:S01]  /*4d50*/  ULDC UR19, c[0x0][0x2f0] ;  /* 0x0000bc0000137ab9 */ /* 0x000fe20000000800 */
[----:B------:R-:W-:-:S05]  /*4d60*/  ULDC UR17, c[0x0][0x988] ;  /* 0x0002620000117ab9 */ /* 0x000fca0000000800 */
.L_x_12685:
[----:B------:R-:W-:-:S04]  /*4d70*/  UISETP.NE.AND UP1, UPT, UR23, 0x1, UPT ;  /* 0x000000011700788c */ /* 0x000fc8000bf25270 */
[----:B------:R-:W-:-:S04]  /*4d80*/  USEL UR4, URZ, 0x1, UP1 ;  /* 0x000000013f047887 */ /* 0x000fc80008800000 */
[----:B------:R-:W-:Y:S01]  /*4d90*/  ULOP3.LUT UR4, UR22, UR4, URZ, 0x3c, !UPT ;  /* 0x0000000416047292 */ /* 0x000fe2000f8e3c3f */
[----:B------:R-:W-:Y:S11]  /*4da0*/  @!P0 BRA `(.L_x_12676) ;  /* 0x0000000000048947 */ /* 0x000ff60003800000 */
[----:B------:R-:W-:Y:S01]  /*4db0*/  BPT.TRAP 0x1 ;  /* 0x000000040000795c */ /* 0x000fe20000300000 */
.L_x_12676:
        /* <DEDUP_REMOVED lines=9> */
.L_x_12677:
[----:B-1----:R-:W-:Y:S05]  /*4e50*/  @P3 BRA `(.L_x_12678) ;  /* 0x0000000000083947 */ /* 0x002fea0003800000 */
[----:B------:R-:W1:Y:S02]  /*4e60*/  SYNCS.PHASECHK.TRANS64.TRYWAIT P3, [UR20+0x12430], R6 ;  /* 0x01243006ff0075a7 */ /* 0x000e640008060154 */
[----:B-1----:R-:W-:Y:S05]  /*4e70*/  @!P3 BRA `(.L_x_12679) ;  /* 0x000000b40068b947 */ /* 0x002fea0003800000 */
.L_x_12678:
        /* <DEDUP_REMOVED lines=64> */
.L_x_12680:
[----:B------:R-:W-:Y:S01]  /*5280*/  ULEA UR13, UR23, UR48, 0x3 ;  /* 0x00000030170d7291 */ /* 0x000fe2000f8e183f */
[----:B01----:R-:W-:-:S05]  /*5290*/  IMAD.U32 R6, RZ, RZ, UR22 ;  /* 0x00000016ff067e24 */ /* 0x003fca000f8e00ff */
[----:B------:R-:W-:-:S04]  /*52a0*/  SHF.L.U32 R6, R6, 0x1f, RZ ;  /* 0x0000001f06067819 */ /* 0x000fc800000006ff */
[----:B------:R0:W1:Y:S01]  /*52b0*/  SYNCS.PHASECHK.TRANS64.TRYWAIT P3, [UR13+0x12450], R6 ;  /* 0x01245006ff0075a7 */ /* 0x000062000806014d */
[----:B------:R-:W-:Y:S05]  /*52c0*/  @!P0 BRA `(.L_x_12681) ;  /* 0x0000000000048947 */ /* 0x000fea0003800000 */
[----:B------:R-:W-:Y:S01]  /*52d0*/  BPT.TRAP 0x1 ;  /* 0x000000040000795c */ /* 0x000fe20000300000 */
.L_x_12681:
        /* <DEDUP_REMOVED lines=87> */
.L_x_12682:
[----:B------:R-:W-:Y:S01]  /*5850*/  @UP0 ULDC UR10, c[0x0][0x44c] ;  /* 0x00011300000a0ab9 */ /* 0x000fe20000000800 */
[----:B01----:R-:W-:Y:S01]  /*5860*/  FMUL.FTZ R6, R0, R98 ;  /* 0x0000006200067220 */ /* 0x003fe20000410000 */
[----:B------:R-:W-:Y:S01]  /*5870*/  @P2 IMAD.HI.U32 R121, R4, UR10, RZ ;  /* 0x0000000a04792c27 */ /* 0x000fe2000f8e00ff */
[----:B------:R-:W-:-:S03]  /*5880*/  @UP0 ULDC UR10, c[0x0][0x450] ;  /* 0x00011400000a0ab9 */ /* 0x000fc60000000800 */
[C---:B------:R-:W-:Y:S01]  /*5890*/  FMUL.FTZ R100, R0.reuse, R100 ;  /* 0x0000006400647220 */ /* 0x040fe20000410000 */
[C---:B------:R-:W-:Y:S01]  /*58a0*/  FMUL.FTZ R101, R0.reuse, R101 ;  /* 0x0000006500657220 */ /* 0x040fe20000410000 */
[----:B------:R-:W-:Y:S01]  /*58b0*/  IMAD.MOV.U32 R98, RZ, RZ, R4 ;  /* 0x000000ffff627224 */ /* 0x000fe200078e0004 */
[----:B------:R-:W-:Y:S01]  /*58c0*/  @P2 SHF.R.U32.HI R98, RZ, UR10, R121 ;  /* 0x0000000aff622c19 */ /* 0x000fe20008011679 */
[----:B------:R-:W-:Y:S01]  /*58d0*/  UMOV UR10, 0x1 ;  /* 0x00000001000a7882 */ /* 0x000fe20000000000 */
[----:B------:R-:W-:Y:S01]  /*58e0*/  IMAD.MOV.U32 R122, RZ, RZ, -0x2 ;  /* 0xfffffffeff7a7424 */ /* 0x000fe200078e00ff */
[----:B------:R-:W-:Y:S01]  /*58f0*/  UIMAD UR10, UR21, -0xa0, UR10 ;  /* 0xffffff60150a78a4 */ /* 0x000fe2000f8e020a */
[----:B------:R-:W-:Y:S01]  /*5900*/  IMAD.U32 R125, RZ, RZ, UR19 ;  /* 0x00000013ff7d7e24 */ /* 0x000fe2000f8e00ff */
[----:B------:R-:W0:Y:S01]  /*5910*/  SHFL.IDX PT, R123, R98, RZ, 0x1c1f ;  /* 0x001c1fff627b7589 */ /* 0x000e2200000e0000 */
[C---:B------:R-:W-:Y:S01]  /*5920*/  FMUL.FTZ R121, R0.reuse, R102 ;  /* 0x0000006600797220 */ /* 0x040fe20000410000 */
[----:B------:R-:W1:Y:S01]  /*5930*/  MUFU.TANH R100, R100 ;  /* 0x0000006400647308 */ /* 0x000e620000002400 */
[----:B------:R-:W-:Y:S01]  /*5940*/  FMUL.FTZ R73, R0, R73 ;  /* 0x0000004900497220 */ /* 0x000fe20000410000 */
[----:B------:R-:W-:-:S02]  /*5950*/  IMAD R122, R5, R122, UR10 ;  /* 0x0000000a057a7e24 */ /* 0x000fc4000f8e027a */
[C---:B------:R-:W-:Y:S01]  /*5960*/  FMUL.FTZ R76, R0.reuse, R76 ;  /* 0x0000004c004c7220 */ /* 0x040fe20000410000 */
[C---:B------:R-:W-:Y:S01]  /*5970*/  FMUL.FTZ R77, R0.reuse, R77 ;  /* 0x0000004d004d7220 */ /* 0x040fe20000410000 */
[C---:B------:R-:W-:Y:S01]  /*5980*/  FMUL.FTZ R80, R0.reuse, R80 ;  /* 0x0000005000507220 */ /* 0x040fe20000410000 */
[----:B------:R-:W-:Y:S02]  /*5990*/  IMAD R102, R125, UR45, R122 ;  /* 0x0000002d7d667c24 */ /* 0x000fe4000f8e027a */
[C---:B------:R-:W-:Y:S01]  /*59a0*/  FMUL.FTZ R81, R0.reuse, R81 ;  /* 0x0000005100517220 */ /* 0x040fe20000410000 */
[----:B------:R-:W2:Y:S01]  /*59b0*/  MUFU.TANH R101, R101 ;  /* 0x0000006500657308 */ /* 0x000ea20000002400 */
[C---:B------:R-:W-:Y:S01]  /*59c0*/  FMUL.FTZ R84, R0.reuse, R84 ;  /* 0x0000005400547220 */ /* 0x040fe20000410000 */
[C---:B------:R-:W-:Y:S01]  /*59d0*/  FMUL.FTZ R85, R0.reuse, R85 ;  /* 0x0000005500557220 */ /* 0x040fe20000410000 */
[C---:B------:R-:W-:Y:S01]  /*59e0*/  FMUL.FTZ R126, R0.reuse, R61 ;  /* 0x0000003d007e7220 */ /* 0x040fe20000410000 */
[C---:B------:R-:W-:Y:S01]  /*59f0*/  FMUL.FTZ R64, R0.reuse, R64 ;  /* 0x0000004000407220 */ /* 0x040fe20000410000 */
[----:B------:R-:W3:Y:S01]  /*5a00*/  SHFL.IDX PT, R129, R98, 0x1, 0x1c1f ;  /* 0x003c1f0062817f89 */ /* 0x000ee200000e0000 */
[----:B------:R-:W-:Y:S01]  /*5a10*/  UIADD3 UR10, UR48, 0x200, URZ ;  /* 0x00000200300a7890 */ /* 0x000fe2000fffe03f */
[----:B------:R-:W-:Y:S01]  /*5a20*/  WARPGROUP.ARRIVE ;  /* 0x00000000000079c5 */ /* 0x000fe20000000000 */
[----:B------:R-:W-:Y:S01]  /*5a30*/  MUFU.TANH R73, R73 ;  /* 0x0000004900497308 */ /* 0x000fe20000002400 */
[----:B------:R-:W-:Y:S01]  /*5a40*/  UMOV UR11, 0xc0000010 ;  /* 0xc0000010000b7882 */ /* 0x000fe20000000000 */
[----:B------:R-:W-:Y:S01]  /*5a50*/  USHF.R.U32.HI UR10, URZ, 0x4, UR10 ;  /* 0x000000043f0a7899 */ /* 0x000fe2000801160a */
[C---:B------:R-:W-:Y:S01]  /*5a60*/  FMUL.FTZ R99, R0.reuse, R99 ;  /* 0x0000006300637220 */ /* 0x040fe20000410000 */
[C---:B------:R-:W-:Y:S01]  /*5a70*/  FMUL.FTZ R103, R0.reuse, R103 ;  /* 0x0000006700677220 */ /* 0x040fe20000410000 */
[C---:B------:R-:W-:Y:S01]  /*5a80*/  FMUL.FTZ R75, R0.reuse, R75 ;  /* 0x0000004b004b7220 */ /* 0x040fe20000410000 */
[----:B0-----:R-:W-:Y:S01]  /*5a90*/  IADD3 R122, R123, -UR18, R102 ;  /* 0x800000127b7a7c10 */ /* 0x001fe2000fffe066 */
[----:B------:R-:W-:Y:S01]  /*5aa0*/  FMUL.FTZ R123, R0, R72 ;  /* 0x00000048007b7220 */ /* 0x000fe20000410000 */
[----:B------:R-:W-:Y:S01]  /*5ab0*/  MUFU.TANH R76, R76 ;  /* 0x0000004c004c7308 */ /* 0x000fe20000002400 */
[----:B------:R-:W-:Y:S01]  /*5ac0*/  ULOP3.LUT UR10, UR10, 0x3fff, URZ, 0xc0, !UPT ;  /* 0x00003fff0a0a7892 */ /* 0x000fe2000f8ec03f */
[----:B------:R-:W-:Y:S01]  /*5ad0*/  ISETP.GT.AND P3, PT, R122, RZ, PT ;  /* 0x000000ff7a00720c */ /* 0x000fe20003f64270 */
[----:B------:R-:W-:Y:S01]  /*5ae0*/  FMUL.FTZ R82, R0, R82 ;  /* 0x0000005200527220 */ /* 0x000fe20000410000 */
[----:B------:R-:W-:Y:S01]  /*5af0*/  ISETP.GT.AND P4, PT, R122, 0x1, PT ;  /* 0x000000017a00780c */ /* 0x000fe20003f84270 */
[----:B------:R-:W-:Y:S01]  /*5b00*/  ULOP3.LUT UR10, UR10, 0x10000, URZ, 0xfc, !UPT ;  /* 0x000100000a0a7892 */ /* 0x000fe2000f8efc3f */
[----:B------:R-:W-:Y:S01]  /*5b10*/  FSEL R72, R9, -INF , P3 ;  /* 0xff80000009487808 */ /* 0x000fe20001800000 */
[----:B------:R-:W-:Y:S01]  /*5b20*/  FMUL.FTZ R83, R0, R83 ;  /* 0x0000005300537220 */ /* 0x000fe20000410000 */
[----:B------:R-:W-:Y:S01]  /*5b30*/  ISETP.GT.AND P3, PT, R122, 0x8, PT ;  /* 0x000000087a00780c */ /* 0x000fe20003f64270 */
[----:B------:R0:W4:Y:S01]  /*5b40*/  MUFU.TANH R9, R123 ;  /* 0x0000007b00097308 */ /* 0x0001220000002400 */
[----:B------:R-:W-:Y:S01]  /*5b50*/  FSEL R10, R10, -INF , P4 ;  /* 0xff8000000a0a7808 */ /* 0x000fe20002000000 */
[----:B------:R-:W-:Y:S01]  /*5b60*/  UIMAD UR12, UR23, 0x280, UR10 ;  /* 0x00000280170c78a4 */ /* 0x000fe2000f8e020a */
[----:B------:R-:W-:Y:S01]  /*5b70*/  FMNMX.FTZ R125, R72, R7, !PT ;  /* 0x00000007487d7209 */ /* 0x000fe20007810000 */
[----:B------:R-:W-:Y:S01]  /*5b80*/  FMUL.FTZ R86, R0, R86 ;  /* 0x0000005600567220 */ /* 0x000fe20000410000 */
[----:B------:R-:W-:Y:S01]  /*5b90*/  ISETP.GT.AND P4, PT, R122, 0x9, PT ;  /* 0x000000097a00780c */ /* 0x000fe20003f84270 */
[----:B------:R-:W-:Y:S01]  /*5ba0*/  FMUL.FTZ R87, R0, R87 ;  /* 0x0000005700577220 */ /* 0x000fe20000410000 */
[----:B------:R-:W-:Y:S01]  /*5bb0*/  FSEL R13, R13, -INF , P3 ;  /* 0xff8000000d0d7808 */ /* 0x000fe20001800000 */
[----:B------:R-:W5:Y:S01]  /*5bc0*/  MUFU.TANH R77, R77 ;  /* 0x0000004d004d7308 */ /* 0x000f620000002400 */
[----:B------:R-:W-:Y:S01]  /*5bd0*/  FMNMX.FTZ R124, R10, R125, !PT ;  /* 0x0000007d0a7c7209 */ /* 0x000fe20007810000 */
[----:B0-----:R-:W-:Y:S01]  /*5be0*/  FMUL.FTZ R123, R0, R74 ;  /* 0x0000004a007b7220 */ /* 0x001fe20000410000 */
[----:B------:R-:W-:Y:S01]  /*5bf0*/  ISETP.GT.AND P3, PT, R122, 0x10, PT ;  /* 0x000000107a00780c */ /* 0x000fe20003f64270 */
[----:B------:R-:W-:Y:S01]  /*5c00*/  UMOV UR10, UR12 ;  /* 0x0000000c000a7c82 */ /* 0x000fe20008000000 */
[----:B------:R-:W-:Y:S01]  /*5c10*/  FSEL R14, R14, -INF , P4 ;  /* 0xff8000000e0e7808 */ /* 0x000fe20002000000 */
[----:B------:R-:W-:Y:S01]  /*5c20*/  QGMMA.64x64x32.F32.E4M3.E4M3 R24, R152, gdesc[UR8], R24, gsb0 ;  /* 0x00e0000898187df3 */ /* 0x000fe20008000818 */
[----:B------:R-:W-:Y:S01]  /*5c30*/  FMNMX.FTZ R125, R13, R124, !PT ;  /* 0x0000007c0d7d7209 */ /* 0x000fe20007810000 */
[----:B------:R-:W0:Y:S01]  /*5c40*/  MUFU.TANH R80, R80 ;  /* 0x0000005000507308 */ /* 0x000e220000002400 */
[----:B------:R-:W-:Y:S01]  /*5c50*/  ISETP.GT.AND P4, PT, R122, 0x11, PT ;  /* 0x000000117a00780c */ /* 0x000fe20003f84270 */
[C---:B------:R-:W-:Y:S01]  /*5c60*/  FMUL.FTZ R59, R0.reuse, R59 ;  /* 0x0000003b003b7220 */ /* 0x040fe20000410000 */
[----:B------:R-:W-:Y:S01]  /*5c70*/  FSEL R74, R17, -INF , P3 ;  /* 0xff800000114a7808 */ /* 0x000fe20001800000 */
[----:B------:R-:W-:Y:S01]  /*5c80*/  FMUL.FTZ R62, R0, R62 ;  /* 0x0000003e003e7220 */ /* 0x000fe20000410000 */
[----:B------:R-:W-:Y:S01]  /*5c90*/  FMNMX.FTZ R125, R14, R125, !PT ;  /* 0x0000007d0e7d7209 */ /* 0x000fe20007810000 */
[----:B------:R-:W-:Y:S01]  /*5ca0*/  UIADD3 UR10, UR12, 0x80, URZ ;  /* 0x000000800c0a7890 */ /* 0x000fe2000fffe03f */
[----:B------:R-:W-:Y:S01]  /*5cb0*/  ISETP.GT.AND P3, PT, R122, 0x18, PT ;  /* 0x000000187a00780c */ /* 0x000fe20003f64270 */
[----:B------:R1:W-:Y:S01]  /*5cc0*/  MUFU.TANH R17, R123 ;  /* 0x0000007b00117308 */ /* 0x0003e20000002400 */
[----:B------:R-:W-:Y:S01]  /*5cd0*/  FSEL R18, R18, -INF , P4 ;  /* 0xff80000012127808 */ /* 0x000fe20002000000 */
[----:B------:R-:W-:Y:S01]  /*5ce0*/  FMUL.FTZ R63, R0, R63 ;  /* 0x0000003f003f7220 */ /* 0x000fe20000410000 */
[----:B------:R-:W-:Y:S01]  /*5cf0*/  FMNMX.FTZ R125, R74, R125, !PT ;  /* 0x0000007d4a7d7209 */ /* 0x000fe20007810000 */
[----:B------:R-:W-:Y:S01]  /*5d00*/  FMUL.FTZ R66, R0, R66 ;  /* 0x0000004200427220 */ /* 0x000fe20000410000 */
[----:B------:R-:W-:Y:S01]  /*5d10*/  ISETP.GT.AND P4, PT, R122, 0x19, PT ;  /* 0x000000197a00780c */ /* 0x000fe20003f84270 */
[----:B------:R-:W-:Y:S01]  /*5d20*/  UMOV UR11, 0xc0000010 ;  /* 0xc0000010000b7882 */ /* 0x000fe20000000000 */
[----:B------:R-:W-:Y:S01]  /*5d30*/  FSEL R21, R21, -INF , P3 ;  /* 0xff80000015157808 */ /* 0x000fe20001800000 */
[----:B------:R-:W3:Y:S01]  /*5d40*/  MUFU.TANH R81, R81 ;  /* 0x0000005100517308 */ /* 0x000ee20000002400 */
[----:B------:R-:W-:Y:S01]  /*5d50*/  FMNMX.FTZ R124, R18, R125, !PT ;  /* 0x0000007d127c7209 */ /* 0x000fe20007810000 */
[----:B------:R-:W-:Y:S01]  /*5d60*/  FMUL.FTZ R67, R0, R67 ;  /* 0x0000004300437220 */ /* 0x000fe20000410000 */
[----:B------:R-:W-:Y:S01]  /*5d70*/  ISETP.GT.AND P3, PT, R122, 0x20, PT ;  /* 0x000000207a00780c */ /* 0x000fe20003f64270 */
[----:B------:R-:W-:Y:S01]  /*5d80*/  FMUL.FTZ R70, R0, R70 ;  /* 0x0000004600467220 */ /* 0x000fe20000410000 */
[----:B------:R-:W-:Y:S01]  /*5d90*/  FSEL R22, R22, -INF , P4 ;  /* 0xff80000016167808 */ /* 0x000fe20002000000 */
[----:B------:R-:W-:Y:S01]  /*5da0*/  FMUL.FTZ R71, R0, R71 ;  /* 0x0000004700477220 */ /* 0x000fe20000410000 */
[----:B-1----:R-:W-:Y:S01]  /*5db0*/  FMNMX.FTZ R123, R21, R124, !PT ;  /* 0x0000007c157b7209 */ /* 0x002fe20007810000 */
        /* <DEDUP_REMOVED lines=32> */
[----:B------:R-:W-:Y:S01]  /*5fc0*/  FSEL R88, R88, -INF , P3 ;  /* 0xff80000058587808 */ /* 0x000fe20001800000 */
[----:B------:R-:W-:Y:S02]  /*5fd0*/  WARPGROUP.DEPBAR.LE gsb0, 0x0 ;  /* 0x00008000000079c5 */ /* 0x000fe40000010000 */
[----:B------:R-:W-:Y:S01]  /*5fe0*/  FMNMX.FTZ R123, R117, R124, !PT ;  /* 0x0000007c757b7209 */ /* 0x000fe20007810000 */
[----:B------:R-:W-:Y:S01]  /*5ff0*/  WARPGROUP.ARRIVE ;  /* 0x00000000000079c5 */ /* 0x000fe20000000000 */
[----:B------:R-:W-:Y:S01]  /*6000*/  ISETP.GT.AND P3, PT, R122, 0x48, PT ;  /* 0x000000487a00780c */ /* 0x000fe20003f64270 */
[----:B------:R-:W-:Y:S01]  /*6010*/  MUFU.TANH R75, R75 ;  /* 0x0000004b004b7308 */ /* 0x000fe20000002400 */
[----:B------:R-:W-:Y:S02]  /*6020*/  FSEL R89, R89, -INF , P4 ;  /* 0xff80000059597808 */ /* 0x000fe40002000000 */
[----:B------:R-:W-:Y:S01]  /*6030*/  FMNMX.FTZ R124, R88, R123, !PT ;  /* 0x0000007b587c7209 */ /* 0x000fe20007810000 */
[----:B------:R-:W-:Y:S01]  /*6040*/  QGMMA.64x64x32.F32.E4M3.E4M3 R24, R148, gdesc[UR8], R24, gsb0 ;  /* 0x00e0000894187df3 */ /* 0x000fe20008000818 */
[----:B------:R-:W-:Y:S01]  /*6050*/  ISETP.GT.AND P4, PT, R122, 0x49, PT ;  /* 0x000000497a00780c */ /* 0x000fe20003f84270 */
[----:B------:R-:W-:Y:S01]  /*6060*/  UIADD3 UR10, UR12, 0x100, URZ ;  /* 0x000001000c0a7890 */ /* 0x000fe2000fffe03f */
[----:B------:R-:W-:Y:S01]  /*6070*/  FSEL R92, R92, -INF , P3 ;  /* 0xff8000005c5c7808 */ /* 0x000fe20001800000 */
[----:B------:R-:W-:Y:S01]  /*6080*/  MUFU.TANH R82, R82 ;  /* 0x0000005200527308 */ /* 0x000fe20000002400 */
[----:B------:R-:W-:Y:S01]  /*6090*/  FMNMX.FTZ R123, R89, R124, !PT ;  /* 0x0000007c597b7209 */ /* 0x000fe20007810000 */
[----:B------:R-:W-:Y:S01]  /*60a0*/  UMOV UR11, 0xc0000010 ;  /* 0xc0000010000b7882 */ /* 0x000fe20000000000 */
[----:B------:R-:W-:-:S02]  /*60b0*/  ISETP.GT.AND P3, PT, R122, 0x50, PT ;  /* 0x000000507a00780c */ /* 0x000fc40003f64270 */
[----:B------:R-:W-:Y:S02]  /*60c0*/  FSEL R93, R93, -INF , P4 ;  /* 0xff8000005d5d7808 */ /* 0x000fe40002000000 */
[----:B------:R-:W-:Y:S01]  /*60d0*/  FMNMX.FTZ R124, R92, R123, !PT ;  /* 0x0000007b5c7c7209 */ /* 0x000fe20007810000 */
[----:B------:R-:W-:Y:S01]  /*60e0*/  FMUL.FTZ R123, R0, R56 ;  /* 0x00000038007b7220 */ /* 0x000fe20000410000 */
[----:B------:R-:W-:Y:S01]  /*60f0*/  ISETP.GT.AND P4, PT, R122, 0x51, PT ;  /* 0x000000517a00780c */ /* 0x000fe20003f84270 */
[----:B------:R-:W-:Y:S01]  /*6100*/  MUFU.TANH R83, R83 ;  /* 0x0000005300537308 */ /* 0x000fe20000002400 */
[----:B------:R-:W-:Y:S02]  /*6110*/  FSEL R96, R96, -INF , P3 ;  /* 0xff80000060607808 */ /* 0x000fe40001800000 */
[----:B------:R-:W-:Y:S01]  /*6120*/  FMNMX.FTZ R125, R93, R124, !PT ;  /* 0x0000007c5d7d7209 */ /* 0x000fe20007810000 */
[----:B------:R-:W-:Y:S01]  /*6130*/  FMUL.FTZ R124, R0, R57 ;  /* 0x00000039007c7220 */ /* 0x000fe20000410000 */
[----:B------:R-:W-:-:S02]  /*6140*/  ISETP.GT.AND P3, PT, R122, 0x58, PT ;  /* 0x000000587a00780c */ /* 0x000fc40003f64270 */
[----:B------:R-:W-:Y:S01]  /*6150*/  FSEL R97, R97, -INF , P4 ;  /* 0xff80000061617808 */ /* 0x000fe20002000000 */
[----:B------:R-:W1:Y:S01]  /*6160*/  MUFU.TANH R123, R123 ;  /* 0x0000007b007b7308 */ /* 0x000e620000002400 */
[----:B------:R-:W-:Y:S01]  /*6170*/  FMNMX.FTZ R56, R96, R125, !PT ;  /* 0x0000007d60387209 */ /* 0x000fe20007810000 */
[----:B------:R-:W-:Y:S01]  /*6180*/  FMUL.FTZ R125, R0, R60 ;  /* 0x0000003c007d7220 */ /* 0x000fe20000410000 */
[----:B------:R-:W-:Y:S02]  /*6190*/  ISETP.GT.AND P4, PT, R122, 0x59, PT ;  /* 0x000000597a00780c */ /* 0x000fe40003f84270 */
[----:B------:R-:W-:Y:S02]  /*61a0*/  FSEL R100, R100, -INF , P3 ;  /* 0xff80000064647808 */ /* 0x000fe40001800000 */
[----:B------:R-:W-:Y:S01]  /*61b0*/  FMNMX.FTZ R57, R97, R56, !PT ;  /* 0x0000003861397209 */ /* 0x000fe20007810000 */
[----:B------:R-:W1:Y:S01]  /*61c0*/  MUFU.TANH R124, R124 ;  /* 0x0000007c007c7308 */ /* 0x000e620000002400 */
[----:B------:R-:W-:-:S02]  /*61d0*/  ISETP.GT.AND P3, PT, R122, 0x60, PT ;  /* 0x000000607a00780c */ /* 0x000fc40003f64270 */
[----:B--2---:R-:W-:Y:S02]  /*61e0*/  FSEL R101, R101, -INF , P4 ;  /* 0xff80000065657808 */ /* 0x004fe40002000000 */
[----:B------:R-:W-:Y:S02]  /*61f0*/  FMNMX.FTZ R56, R100, R57, !PT ;  /* 0x0000003964387209 */ /* 0x000fe40007810000 */
[C---:B------:R-:W-:Y:S01]  /*6200*/  ISETP.GT.AND P4, PT, R122.reuse, 0x61, PT ;  /* 0x000000617a00780c */ /* 0x040fe20003f84270 */
[----:B------:R-:W2:Y:S01]  /*6210*/  MUFU.TANH R125, R125 ;  /* 0x0000007d007d7308 */ /* 0x000ea20000002400 */
[----:B----4-:R-:W-:Y:S02]  /*6220*/  FSEL R9, R9, -INF , P3 ;  /* 0xff80000009097808 */ /* 0x010fe40001800000 */
        /* <DEDUP_REMOVED lines=10> */
[----:B-----5:R-:W-:Y:S02]  /*62d0*/  FSEL R77, R77, -INF , P4 ;  /* 0xff8000004d4d7808 */ /* 0x020fe40002000000 */
[----:B------:R-:W-:Y:S02]  /*62e0*/  FMNMX.FTZ R60, R76, R57, !PT ;  /* 0x000000394c3c7209 */ /* 0x000fe40007810000 */
[----:B------:R-:W-:Y:S01]  /*62f0*/  ISETP.GT.AND P4, PT, R122, 0x71, PT ;  /* 0x000000717a00780c */ /* 0x000fe20003f84270 */
[----:B------:R-:W-:Y:S01]  /*6300*/  MUFU.TANH R59, R59 ;  /* 0x0000003b003b7308 */ /* 0x000fe20000002400 */
[----:B0-----:R-:W-:Y:S02]  /*6310*/  FSEL R56, R80, -INF , P3 ;  /* 0xff80000050387808 */ /* 0x001fe40001800000 */
[----:B------:R-:W-:Y:S02]  /*6320*/  FMNMX.FTZ R61, R77, R60, !PT ;  /* 0x0000003c4d3d7209 */ /* 0x000fe40007810000 */
[----:B------:R-:W-:-:S02]  /*6330*/  ISETP.GT.AND P3, PT, R122, 0x78, PT ;  /* 0x000000787a00780c */ /* 0x000fc40003f64270 */
[----:B---3--:R-:W-:Y:S01]  /*6340*/  FSEL R57, R81, -INF , P4 ;  /* 0xff80000051397808 */ /* 0x008fe20002000000 */
[----:B------:R-:W-:Y:S01]  /*6350*/  FMUL.FTZ R81, R0, R65 ;  /* 0x0000004100517220 */ /* 0x000fe20000410000 */
[----:B------:R-:W-:Y:S01]  /*6360*/  FMNMX.FTZ R128, R56, R61, !PT ;  /* 0x0000003d38807209 */ /* 0x000fe20007810000 */
[----:B------:R0:W3:Y:S01]  /*6370*/  MUFU.TANH R80, R64 ;  /* 0x0000004000507308 */ /* 0x0000e20000002400 */
[----:B------:R-:W-:Y:S02]  /*6380*/  ISETP.GT.AND P4, PT, R122, 0x79, PT ;  /* 0x000000797a00780c */ /* 0x000fe40003f84270 */
[----:B-1----:R-:W-:Y:S01]  /*6390*/  FSEL R60, R84, -INF , P3 ;  /* 0xff800000543c7808 */ /* 0x002fe20001800000 */
[----:B------:R-:W-:Y:S01]  /*63a0*/  FMUL.FTZ R84, R0, R68 ;  /* 0x0000004400547220 */ /* 0x000fe20000410000 */
[----:B------:R-:W-:Y:S01]  /*63b0*/  FMNMX.FTZ R65, R57, R128, !PT ;  /* 0x0000008039417209 */ /* 0x000fe20007810000 */
[----:B------:R-:W-:Y:S02]  /*63c0*/  WARPGROUP.DEPBAR.LE gsb0, 0x0 ;  /* 0x00008000000079c5 */ /* 0x000fe40000010000 */
[----:B------:R-:W-:Y:S01]  /*63d0*/  ISETP.GT.AND P3, PT, R122, 0x80, PT ;  /* 0x000000807a00780c */ /* 0x000fe20003f64270 */
[----:B------:R-:W1:Y:S01]  /*63e0*/  MUFU.TANH R81, R81 ;  /* 0x0000005100517308 */ /* 0x000e620000002400 */
[----:B------:R-:W-:Y:S01]  /*63f0*/  FSEL R61, R85, -INF , P4 ;  /* 0xff800000553d7808 */ /* 0x000fe20002000000 */
[----:B------:R-:W-:Y:S01]  /*6400*/  WARPGROUP.ARRIVE ;  /* 0x00000000000079c5 */ /* 0x000fe20000000000 */
[----:B------:R-:W-:-:S02]  /*6410*/  FMNMX.FTZ R128, R60, R65, !PT ;  /* 0x000000413c807209 */ /* 0x000fc40007810000 */
[----:B------:R-:W-:Y:S02]  /*6420*/  ISETP.GT.AND P4, PT, R122, 0x81, PT ;  /* 0x000000817a00780c */ /* 0x000fe40003f84270 */
[----:B0-----:R-:W-:Y:S01]  /*6430*/  FSEL R64, R123, -INF , P3 ;  /* 0xff8000007b407808 */ /* 0x001fe20001800000 */
[----:B------:R-:W0:Y:S01]  /*6440*/  MUFU.TANH R84, R84 ;  /* 0x0000005400547308 */ /* 0x000e220000002400 */
[----:B------:R-:W-:Y:S01]  /*6450*/  FMNMX.FTZ R85, R61, R128, !PT ;  /* 0x000000803d557209 */ /* 0x000fe20007810000 */
[----:B------:R-:W-:Y:S01]  /*6460*/  QGMMA.64x64x32.F32.E4M3.E4M3 R24, R144, gdesc[UR8], R24, gsb0 ;  /* 0x00e0000890187df3 */ /* 0x000fe20008000818 */
[----:B------:R-:W-:Y:S01]  /*6470*/  FSEL R65, R124, -INF , P4 ;  /* 0xff8000007c417808 */ /* 0x000fe20002000000 */
[----:B------:R-:W-:Y:S01]  /*6480*/  UIADD3 UR10, UR12, 0x180, URZ ;  /* 0x000001800c0a7890 */ /* 0x000fe2000fffe03f */
[----:B------:R-:W-:Y:S01]  /*6490*/  ISETP.GT.AND P3, PT, R122, 0x88, PT ;  /* 0x000000887a00780c */ /* 0x000fe20003f64270 */
[----:B------:R-:W-:Y:S01]  /*64a0*/  UMOV UR11, 0xc0000010 ;  /* 0xc0000010000b7882 */ /* 0x000fe20000000000 */
[----:B------:R-:W-:Y:S01]  /*64b0*/  FMNMX.FTZ R124, R64, R85, !PT ;  /* 0x00000055407c7209 */ /* 0x000fe20007810000 */
[----:B------:R-:W-:Y:S01]  /*64c0*/  FMUL.FTZ R85, R0, R69 ;  /* 0x0000004500557220 */ /* 0x000fe20000410000 */
[----:B------:R-:W-:Y:S01]  /*64d0*/  ISETP.GT.AND P4, PT, R122, 0x89, PT ;  /* 0x000000897a00780c */ /* 0x000fe20003f84270 */
[----:B------:R-:W-:Y:S01]  /*64e0*/  MUFU.TANH R62, R62 ;  /* 0x0000003e003e7308 */ /* 0x000fe20000002400 */
[----:B--2---:R-:W-:-:S02]  /*64f0*/  FSEL R68, R125, -INF , P3 ;  /* 0xff8000007d447808 */ /* 0x004fc40001800000 */
[----:B------:R-:W-:Y:S02]  /*6500*/  FMNMX.FTZ R123, R65, R124, !PT ;  /* 0x0000007c417b7209 */ /* 0x000fe40007810000 */
[----:B------:R-:W-:Y:S02]  /*6510*/  ISETP.GT.AND P3, PT, R122, 0x90, PT ;  /* 0x000000907a00780c */ /* 0x000fe40003f64270 */
[----:B------:R-:W-:Y:S01]  /*6520*/  FSEL R69, R126, -INF , P4 ;  /* 0xff8000007e457808 */ /* 0x000fe20002000000 */
[----:B------:R-:W2:Y:S01]  /*6530*/  MUFU.TANH R85, R85 ;  /* 0x0000005500557308 */ /* 0x000ea20000002400 */
[----:B------:R-:W-:Y:S01]  /*6540*/  FMNMX.FTZ R124, R68, R123, !PT ;  /* 0x0000007b447c7209 */ /* 0x000fe20007810000 */
[----:B------:R-:W-:Y:S01]  /*6550*/  FMUL.FTZ R123, R0, R78 ;  /* 0x0000004e007b7220 */ /* 0x000fe20000410000 */
[----:B------:R-:W-:Y:S02]  /*6560*/  ISETP.GT.AND P4, PT, R122, 0x91, PT ;  /* 0x000000917a00780c */ /* 0x000fe40003f84270 */
[----:B---3--:R-:W-:-:S02]  /*6570*/  FSEL R78, R80, -INF , P3 ;  /* 0xff800000504e7808 */ /* 0x008fc40001800000 */
[----:B------:R-:W-:Y:S01]  /*6580*/  FMNMX.FTZ R125, R69, R124, !PT ;  /* 0x0000007c457d7209 */ /* 0x000fe20007810000 */
[----:B------:R3:W4:Y:S01]  /*6590*/  MUFU.TANH R80, R123 ;  /* 0x0000007b00507308 */ /* 0x0007220000002400 */
[----:B------:R-:W-:Y:S02]  /*65a0*/  ISETP.GT.AND P3, PT, R122, 0x98, PT ;  /* 0x000000987a00780c */ /* 0x000fe40003f64270 */
[----:B-1----:R-:W-:Y:S02]  /*65b0*/  FSEL R81, R81, -INF , P4 ;  /* 0xff80000051517808 */ /* 0x002fe40002000000 */
[----:B------:R-:W-:Y:S02]  /*65c0*/  FMNMX.FTZ R124, R78, R125, !PT ;  /* 0x0000007d4e7c7209 */ /* 0x000fe40007810000 */
[----:B------:R-:W-:Y:S01]  /*65d0*/  ISETP.GT.AND P4, PT, R122, 0x99, PT ;  /* 0x000000997a00780c */ /* 0x000fe20003f84270 */
[----:B------:R-:W-:Y:S01]  /*65e0*/  FMUL.FTZ R122, R0, R79 ;  /* 0x0000004f007a7220 */ /* 0x000fe20000410000 */
[----:B0-----:R-:W-:Y:S01]  /*65f0*/  FSEL R79, R84, -INF , P3 ;  /* 0xff800000544f7808 */ /* 0x001fe20001800000 */
[----:B------:R-:W-:Y:S01]  /*6600*/  MUFU.TANH R63, R63 ;  /* 0x0000003f003f7308 */ /* 0x000fe20000002400 */
[----:B------:R-:W-:-:S02]  /*6610*/  FMNMX.FTZ R124, R81, R124, !PT ;  /* 0x0000007c517c7209 */ /* 0x000fc40007810000 */
[----:B--2---:R-:W-:Y:S02]  /*6620*/  FSEL R85, R85, -INF , P4 ;  /* 0xff80000055557808 */ /* 0x004fe40002000000 */
[----:B------:R-:W-:Y:S02]  /*6630*/  FMNMX.FTZ R124, R79, R124, !PT ;  /* 0x0000007c4f7c7209 */ /* 0x000fe40007810000 */
[----:B------:R-:W-:Y:S01]  /*6640*/  IADD3 R102, R129, -UR18, R102 ;  /* 0x8000001281667c10 */ /* 0x000fe2000fffe066 */
[----:B------:R0:W1:Y:S01]  /*6650*/  MUFU.TANH R84, R122 ;  /* 0x0000007a00547308 */ /* 0x0000620000002400 */
[----:B------:R-:W-:Y:S02]  /*6660*/  FMNMX.FTZ R124, R85, R124, !PT ;  /* 0x0000007c557c7209 */ /* 0x000fe40007810000 */
[C---:B------:R-:W-:Y:S02]  /*6670*/  ISETP.GT.AND P4, PT, R102.reuse, RZ, PT ;  /* 0x000000ff6600720c */ /* 0x040fe40003f84270 */
[----:B------:R-:W-:Y:S01]  /*6680*/  ISETP.GT.AND P5, PT, R102, 0x1, PT ;  /* 0x000000016600780c */ /* 0x000fe20003fa4270 */
[----:B---3--:R-:W2:Y:S01]  /*6690*/  SHFL.BFLY PT, R123, R124, 0x2, 0x1f ;  /* 0x0c401f007c7b7f89 */ /* 0x008ea200000e0000 */
[----:B------:R-:W-:Y:S01]  /*66a0*/  FSEL R11, R11, -INF , P4 ;  /* 0xff8000000b0b7808 */ /* 0x000fe20002000000 */
[----:B------:R-:W-:Y:S01]  /*66b0*/  MUFU.TANH R66, R66 ;  /* 0x0000004200427308 */ /* 0x000fe20000002400 */
[----:B0-----:R-:W-:Y:S01]  /*66c0*/  FMUL.FTZ R122, R0, R58 ;  /* 0x0000003a007a7220 */ /* 0x001fe20000410000 */
[----:B------:R-:W-:-:S02]  /*66d0*/  ISETP.GT.AND P4, PT, R102, 0x8, PT ;  /* 0x000000086600780c */ /* 0x000fc40003f84270 */
[----:B------:R-:W-:Y:S02]  /*66e0*/  FSEL R12, R12, -INF , P5 ;  /* 0xff8000000c0c7808 */ /* 0x000fe40002800000 */
[----:B------:R-:W-:Y:S02]  /*66f0*/  FMNMX.FTZ R129, R11, R8, !PT ;  /* 0x000000080b817209 */ /* 0x000fe40007810000 */
[C---:B------:R-:W-:Y:S01]  /*6700*/  ISETP.GT.AND P5, PT, R102.reuse, 0x9, PT ;  /* 0x000000096600780c */ /* 0x040fe20003fa4270 */
[----:B------:R-:W0:Y:S01]  /*6710*/  MUFU.TANH R122, R122 ;  /* 0x0000007a007a7308 */ /* 0x000e220000002400 */
[----:B------:R-:W-:Y:S02]  /*6720*/  FSEL R15, R15, -INF , P4 ;  /* 0xff8000000f0f7808 */ /* 0x000fe40002000000 */
[----:B------:R-:W-:-:S04]  /*6730*/  ISETP.GT.AND P4, PT, R102, 0x10, PT ;  /* 0x000000106600780c */ /* 0x000fc80003f84270 */
[----:B------:R-:W-:Y:S01]  /*6740*/  FSEL R19, R19, -INF , P4 ;  /* 0xff80000013137808 */ /* 0x000fe20002000000 */
[----:B------:R-:W3:Y:S01]  /*6750*/  MUFU.TANH R67, R67 ;  /* 0x0000004300437308 */ /* 0x000ee20000002400 */
[----:B------:R-:W-:Y:S02]  /*6760*/  ISETP.GT.AND P4, PT, R102, 0x18, PT ;  /* 0x000000186600780c */ /* 0x000fe40003f84270 */
[----:B--2---:R-:W-:Y:S02]  /*6770*/  FMNMX.FTZ R123, R124, R123, !PT ;  /* 0x0000007b7c7b7209 */ /* 0x004fe40007810000 */
[----:B------:R-:W-:-:S03]  /*6780*/  FSEL R23, R23, -INF , P4 ;  /* 0xff80000017177808 */ /* 0x000fc60002000000 */
[----:B------:R-:W2:Y:S01]  /*6790*/  MUFU.TANH R70, R70 ;  /* 0x0000004600467308 */ /* 0x000ea20000002400 */
[----:B------:R-:W-:Y:S01]  /*67a0*/  ISETP.GT.AND P4, PT, R102, 0x20, PT ;  /* 0x000000206600780c */ /* 0x000fe20003f84270 */
[----:B------:R-:W5:Y:S01]  /*67b0*/  SHFL.BFLY PT, R58, R123, 0x1, 0x1f ;  /* 0x0c201f007b3a7f89 */ /* 0x000f6200000e0000 */
[----:B------:R-:W-:Y:S02]  /*67c0*/  WARPGROUP.DEPBAR.LE gsb0, 0x0 ;  /* 0x00008000000079c5 */ /* 0x000fe40000010000 */
[----:B------:R-:W-:Y:S01]  /*67d0*/  FSEL R106, R106, -INF , P4 ;  /* 0xff8000006a6a7808 */ /* 0x000fe20002000000 */
[----:B------:R-:W-:Y:S01]  /*67e0*/  WARPGROUP.ARRIVE ;  /* 0x00000000000079c5 */ /* 0x000fe20000000000 */
[----:B------:R-:W-:Y:S01]  /*67f0*/  ISETP.GT.AND P4, PT, R102, 0x28, PT ;  /* 0x000000286600780c */ /* 0x000fe20003f84270 */
[----:B------:R-:W2:Y:S03]  /*6800*/  MUFU.TANH R71, R71 ;  /* 0x0000004700477308 */ /* 0x000ea60000002400 */
[----:B------:R-:W-:Y:S01]  /*6810*/  FSEL R110, R110, -INF , P4 ;  /* 0xff8000006e6e7808 */ /* 0x000fe20002000000 */
[----:B------:R-:W-:Y:S01]  /*6820*/  QGMMA.64x64x32.F32.E4M3.E4M3 R24, R140, gdesc[UR8], R24, gsb0 ;  /* 0x00e000088c187df3 */ /* 0x000fe20008000818 */
[----:B------:R-:W-:Y:S01]  /*6830*/  ISETP.GT.AND P4, PT, R102, 0x30, PT ;  /* 0x000000306600780c */ /* 0x000fe20003f84270 */
[----:B------:R-:W-:Y:S01]  /*6840*/  UIADD3 UR10, UR12, 0x200, URZ ;  /* 0x000002000c0a7890 */ /* 0x000fe2000fffe03f */
[----:B------:R-:W-:-:S02]  /*6850*/  UMOV UR11, 0xc0000010 ;  /* 0xc0000010000b7882 */ /* 0x000fc40000000000 */
[----:B------:R-:W-:Y:S02]  /*6860*/  FSEL R114, R114, -INF , P4 ;  /* 0xff80000072727808 */ /* 0x000fe40002000000 */
[----:B------:R-:W-:-:S04]  /*6870*/  ISETP.GT.AND P4, PT, R102, 0x38, PT ;  /* 0x000000386600780c */ /* 0x000fc80003f84270 */
[----:B------:R-:W-:Y:S02]  /*6880*/  FSEL R118, R118, -INF , P4 ;  /* 0xff80000076767808 */ /* 0x000fe40002000000 */
[----:B------:R-:W-:Y:S02]  /*6890*/  ISETP.GT.AND P4, PT, R102, 0x40, PT ;  /* 0x000000406600780c */ /* 0x000fe40003f84270 */
[----:B-----5:R-:W-:Y:S02]  /*68a0*/  FMNMX.FTZ R58, R123, R58, !PT ;  /* 0x0000003a7b3a7209 */ /* 0x020fe40007810000 */
[----:B------:R-:W-:Y:S02]  /*68b0*/  MOV R123, UR17 ;  /* 0x00000011007b7c02 */ /* 0x000fe40008000f00 */
[----:B------:R-:W-:Y:S02]  /*68c0*/  FSETP.NEU.FTZ.AND P3, PT, R58, -INF , PT ;  /* 0xff8000003a00780b */ /* 0x000fe40003f7d000 */
[----:B------:R-:W-:Y:S01]  /*68d0*/  FSEL R90, R90, -INF , P4 ;  /* 0xff8000005a5a7808 */ /* 0x000fe20002000000 */
[----:B------:R-:W-:-:S01]  /*68e0*/  FFMA.FTZ R123, R58, R123, -8 ;  /* 0xc10000003a7b7423 */ /* 0x000fc2000001007b */
[----:B------:R-:W-:-:S04]  /*68f0*/  ISETP.GT.AND P4, PT, R102, 0x48, PT ;  /* 0x000000486600780c */ /* 0x000fc80003f84270 */
[----:B------:R-:W-:Y:S02]  /*6900*/  FSEL R123, R123, RZ, P3 ;  /* 0x000000ff7b7b7208 */ /* 0x000fe40001800000 */
[----:B------:R-:W-:Y:S02]  /*6910*/  FSEL R94, R94, -INF , P4 ;  /* 0xff8000005e5e7808 */ /* 0x000fe40002000000 */
[----:B------:R-:W-:Y:S01]  /*6920*/  ISETP.GT.AND P4, PT, R102, 0x50, PT ;  /* 0x000000506600780c */ /* 0x000fe20003f84270 */
[----:B------:R-:W-:-:S01]  /*6930*/  FFMA.FTZ R125, R10, UR17, -R123 ;  /* 0x000000110a7d7c23 */ /* 0x000fc2000801087b */
[--C-:B------:R-:W-:Y:S01]  /*6940*/  FFMA.FTZ R10, R13, UR17, -R123.reuse ;  /* 0x000000110d0a7c23 */ /* 0x100fe2000801087b */
[----:B------:R-:W-:-:S01]  /*6950*/  FFMA.FTZ R13, R14, UR17, -R123 ;  /* 0x000000110e0d7c23 */ /* 0x000fc2000801087b */
[--C-:B------:R-:W-:Y:S01]  /*6960*/  FFMA.FTZ R14, R74, UR17, -R123.reuse ;  /* 0x000000114a0e7c23 */ /* 0x100fe2000801087b */
[----:B------:R-:W-:Y:S01]  /*6970*/  FMNMX.FTZ R74, R12, R129, !PT ;  /* 0x000000810c4a7209 */ /* 0x000fe20007810000 */
[--C-:B------:R-:W-:Y:S01]  /*6980*/  FFMA.FTZ R127, R18, UR17, -R123.reuse ;  /* 0x00000011127f7c23 */ /* 0x100fe2000801087b */
[----:B------:R-:W-:-:S01]  /*6990*/  FFMA.FTZ R18, R21, UR17, -R123 ;  /* 0x0000001115127c23 */ /* 0x000fc2000801087b */
        /* <DEDUP_REMOVED lines=10> */
[--C-:B------:R-:W-:Y:S01]  /*6a40*/  FFMA.FTZ R117, R117, UR17, -R123.reuse ;  /* 0x0000001175757c23 */ /* 0x100fe2000801087b */
[----:B------:R-:W-:Y:S01]  /*6a50*/  FMNMX.FTZ R129, R19, R74, !PT ;  /* 0x0000004a13817209 */ /* 0x000fe20007810000 */
[--C-:B------:R-:W-:Y:S01]  /*6a60*/  FFMA.FTZ R74, R108, UR17, -R123.reuse ;  /* 0x000000116c4a7c23 */ /* 0x100fe2000801087b */
[----:B------:R-:W-:Y:S01]  /*6a70*/  ISETP.GT.AND P5, PT, R102, 0x19, PT ;  /* 0x000000196600780c */ /* 0x000fe20003fa4270 */
[--C-:B------:R-:W-:Y:S01]  /*6a80*/  FFMA.FTZ R72, R72, UR17, -R123.reuse ;  /* 0x0000001148487c23 */ /* 0x100fe2000801087b */
[----:B------:R-:W-:Y:S01]  /*6a90*/  FMNMX.FTZ R98, R20, R129, !PT ;  /* 0x0000008114627209 */ /* 0x000fe20007810000 */
[----:B------:R-:W-:Y:S01]  /*6aa0*/  MUFU.EX2 R125, R125 ;  /* 0x0000007d007d7308 */ /* 0x000fe20000000800 */
[----:B------:R-:W-:Y:S01]  /*6ab0*/  FSEL R120, R120, -INF , P5 ;  /* 0xff80000078787808 */ /* 0x000fe20002800000 */
[--C-:B-----5:R-:W-:Y:S01]  /*6ac0*/  FFMA.FTZ R104, R112, UR17, -R123.reuse ;  /* 0x0000001170687c23 */ /* 0x120fe2000801087b */
[----:B------:R-:W-:Y:S01]  /*6ad0*/  FMNMX.FTZ R129, R23, R98, !PT ;  /* 0x0000006217817209 */ /* 0x000fe20007810000 */
[--C-:B------:R-:W-:Y:S01]  /*6ae0*/  FFMA.FTZ R105, R105, UR17, -R123.reuse ;  /* 0x0000001169697c23 */ /* 0x100fe2000801087b */
[----:B------:R-:W-:Y:S01]  /*6af0*/  ISETP.GT.AND P5, PT, R102, 0x21, PT ;  /* 0x000000216600780c */ /* 0x000fe20003fa4270 */
[--C-:B------:R-:W-:Y:S01]  /*6b00*/  FFMA.FTZ R88, R88, UR17, -R123.reuse ;  /* 0x0000001158587c23 */ /* 0x100fe2000801087b */
[----:B------:R-:W-:Y:S01]  /*6b10*/  FMNMX.FTZ R129, R120, R129, !PT ;  /* 0x0000008178817209 */ /* 0x000fe20007810000 */
[----:B------:R-:W-:Y:S01]  /*6b20*/  MUFU.EX2 R72, R72 ;  /* 0x0000004800487308 */ /* 0x000fe20000000800 */
        /* <DEDUP_REMOVED lines=15> */
[----:B------:R-:W-:Y:S01]  /*6c20*/  MUFU.EX2 R10, R10 ;  /* 0x0000000a000a7308 */ /* 0x000fe20000000800 */
[----:B-----5:R-:W-:-:S01]  /*6c30*/  FFMA.FTZ R109, R113, UR17, -R123 ;  /* 0x00000011716d7c23 */ /* 0x020fc2000801087b */
[----:B------:R-:W-:Y:S01]  /*6c40*/  FMNMX.FTZ R113, R111, R108, !PT ;  /* 0x0000006c6f717209 */ /* 0x000fe20007810000 */
[----:B------:R-:W-:-:S02]  /*6c50*/  WARPGROUP.DEPBAR.LE gsb0, 0x0 ;  /* 0x00008000000079c5 */ /* 0x000fc40000010000 */
[----:B------:R-:W-:Y:S01]  /*6c60*/  FSEL R115, R115, -INF , P5 ;  /* 0xff80000073737808 */ /* 0x000fe20002800000 */
[----:B------:R-:W-:Y:S01]  /*6c70*/  WARPGROUP.ARRIVE ;  /* 0x00000000000079c5 */ /* 0x000fe20000000000 */
[----:B------:R-:W-:Y:S01]  /*6c80*/  FMNMX.FTZ R108, R114, R113, !PT ;  /* 0x00000071726c7209 */ /* 0x000fe20007810000 */
[----:B------:R-:W-:Y:S01]  /*6c90*/  MUFU.EX2 R13, R13 ;  /* 0x0000000d000d7308 */ /* 0x000fe20000000800 */
[----:B------:R-:W-:Y:S01]  /*6ca0*/  ISETP.GT.AND P5, PT, R102, 0x39, PT ;  /* 0x000000396600780c */ /* 0x000fe20003fa4270 */
[--C-:B------:R-:W-:Y:S01]  /*6cb0*/  FFMA.FTZ R56, R56, UR17, -R123.reuse ;  /* 0x0000001138387c23 */ /* 0x100fe2000801087b */
[----:B------:R-:W-:Y:S01]  /*6cc0*/  FMNMX.FTZ R113, R115, R108, !PT ;  /* 0x0000006c73717209 */ /* 0x000fe20007810000 */
[----:B------:R-:W-:Y:S01]  /*6cd0*/  QGMMA.64x64x32.F32.E4M3.E4M3 R24, R136, gdesc[UR8], R24, gsb0 ;  /* 0x00e0000888187df3 */ /* 0x000fe20008000818 */
        /* <DEDUP_REMOVED lines=18> */
[----:B-----5:R-:W-:Y:S01]  /*6e00*/  FMNMX.FTZ R116, R94, R113, !PT ;  /* 0x000000715e747209 */ /* 0x020fe20007810000 */
[----:B------:R-:W-:Y:S01]  /*6e10*/  MUFU.EX2 R14, R14 ;  /* 0x0000000e000e7308 */ /* 0x000fe20000000800 */
[----:B------:R-:W-:Y:S01]  /*6e20*/  ISETP.GT.AND P5, PT, R102, 0x51, PT ;  /* 0x000000516600780c */ /* 0x000fe20003fa4270 */
[--C-:B----4-:R-:W-:Y:S01]  /*6e30*/  FFMA.FTZ R117, R100, UR17, -R123.reuse ;  /* 0x0000001164757c23 */ /* 0x110fe2000801087b */
[----:B------:R-:W-:Y:S01]  /*6e40*/  FMNMX.FTZ R113, R95, R116, !PT ;  /* 0x000000745f717209 */ /* 0x000fe20007810000 */
[--C-:B------:R-:W-:Y:S01]  /*6e50*/  FFMA.FTZ R81, R81, UR17, -R123.reuse ;  /* 0x0000001151517c23 */ /* 0x100fe2000801087b */
[----:B------:R-:W-:Y:S01]  /*6e60*/  ISETP.GT.AND P4, PT, R102, 0x58, PT ;  /* 0x000000586600780c */ /* 0x000fe20003f84270 */
[----:B------:R-:W-:Y:S01]  /*6e70*/  FFMA.FTZ R79, R79, UR17, -R123 ;  /* 0x000000114f4f7c23 */ /* 0x000fe2000801087b */
[----:B------:R-:W-:Y:S01]  /*6e80*/  FSEL R99, R99, -INF , P5 ;  /* 0xff80000063637808 */ /* 0x000fe20002800000 */
[----:B------:R-:W-:Y:S01]  /*6e90*/  MUFU.EX2 R127, R127 ;  /* 0x0000007f007f7308 */ /* 0x000fe20000000800 */
[----:B------:R-:W-:-:S02]  /*6ea0*/  FMNMX.FTZ R116, R6, R113, !PT ;  /* 0x0000007106747209 */ /* 0x000fc40007810000 */
[C---:B------:R-:W-:Y:S02]  /*6eb0*/  ISETP.GT.AND P5, PT, R102.reuse, 0x59, PT ;  /* 0x000000596600780c */ /* 0x040fe40003fa4270 */
[----:B------:R-:W-:Y:S02]  /*6ec0*/  FSEL R121, R121, -INF , P4 ;  /* 0xff80000079797808 */ /* 0x000fe40002000000 */
[----:B------:R-:W-:Y:S01]  /*6ed0*/  FMNMX.FTZ R116, R99, R116, !PT ;  /* 0x0000007463747209 */ /* 0x000fe20007810000 */
[----:B------:R-:W-:Y:S01]  /*6ee0*/  MUFU.EX2 R18, R18 ;  /* 0x0000001200127308 */ /* 0x000fe20000000800 */
[----:B------:R-:W-:Y:S02]  /*6ef0*/  ISETP.GT.AND P4, PT, R102, 0x60, PT ;  /* 0x000000606600780c */ /* 0x000fe40003f84270 */
[----:B------:R-:W-:Y:S02]  /*6f00*/  FSEL R103, R103, -INF , P5 ;  /* 0xff80000067677808 */ /* 0x000fe40002800000 */
[----:B------:R-:W-:-:S02]  /*6f10*/  FMNMX.FTZ R116, R121, R116, !PT ;  /* 0x0000007479747209 */ /* 0x000fc40007810000 */
[C---:B------:R-:W-:Y:S01]  /*6f20*/  ISETP.GT.AND P5, PT, R102.reuse, 0x61, PT ;  /* 0x000000616600780c */ /* 0x040fe20003fa4270 */
[----:B------:R-:W-:Y:S01]  /*6f30*/  MUFU.EX2 R21, R21 ;  /* 0x0000001500157308 */ /* 0x000fe20000000800 */
[----:B------:R-:W-:Y:S02]  /*6f40*/  FSEL R17, R17, -INF , P4 ;  /* 0xff80000011117808 */ /* 0x000fe40002000000 */
[----:B------:R-:W-:Y:S02]  /*6f50*/  FMNMX.FTZ R116, R103, R116, !PT ;  /* 0x0000007467747209 */ /* 0x000fe40007810000 */
[----:B------:R-:W-:Y:S02]  /*6f60*/  ISETP.GT.AND P4, PT, R102, 0x68, PT ;  /* 0x000000686600780c */ /* 0x000fe40003f84270 */
[----:B------:R-:W-:Y:S01]  /*6f70*/  FSEL R75, R75, -INF , P5 ;  /* 0xff8000004b4b7808 */ /* 0x000fe20002800000 */
[----:B------:R-:W-:Y:S01]  /*6f80*/  MUFU.EX2 R105, R105 ;  /* 0x0000006900697308 */ /* 0x000fe20000000800 */
[----:B------:R-:W-:-:S02]  /*6f90*/  FMNMX.FTZ R116, R17, R116, !PT ;  /* 0x0000007411747209 */ /* 0x000fc40007810000 */
[----:B------:R-:W-:Y:S02]  /*6fa0*/  ISETP.GT.AND P5, PT, R102, 0x69, PT ;  /* 0x000000696600780c */ /* 0x000fe40003fa4270 */
[----:B------:R-:W-:Y:S02]  /*6fb0*/  FSEL R80, R80, -INF , P4 ;  /* 0xff80000050507808 */ /* 0x000fe40002000000 */
[----:B------:R-:W-:Y:S01]  /*6fc0*/  FMNMX.FTZ R113, R75, R116, !PT ;  /* 0x000000744b717209 */ /* 0x000fe20007810000 */
[----:B------:R-:W-:Y:S01]  /*6fd0*/  MUFU.EX2 R74, R74 ;  /* 0x0000004a004a7308 */ /* 0x000fe20000000800 */
[----:B------:R-:W-:Y:S02]  /*6fe0*/  ISETP.GT.AND P4, PT, R102, 0x70, PT ;  /* 0x000000706600780c */ /* 0x000fe40003f84270 */
[----:B-1----:R-:W-:Y:S02]  /*6ff0*/  FSEL R84, R84, -INF , P5 ;  /* 0xff80000054547808 */ /* 0x002fe40002800000 */
[----:B------:R-:W-:-:S02]  /*7000*/  FMNMX.FTZ R113, R80, R113, !PT ;  /* 0x0000007150717209 */ /* 0x000fc40007810000 */
[----:B------:R-:W-:Y:S01]  /*7010*/  ISETP.GT.AND P5, PT, R102, 0x71, PT ;  /* 0x000000716600780c */ /* 0x000fe20003fa4270 */
[----:B------:R-:W-:Y:S01]  /*7020*/  MUFU.EX2 R104, R104 ;  /* 0x0000006800687308 */ /* 0x000fe20000000800 */
[----:B------:R-:W-:Y:S02]  /*7030*/  FSEL R82, R82, -INF , P4 ;  /* 0xff80000052527808 */ /* 0x000fe40002000000 */
[----:B------:R-:W-:Y:S02]  /*7040*/  FMNMX.FTZ R113, R84, R113, !PT ;  /* 0x0000007154717209 */ /* 0x000fe40007810000 */
[----:B------:R-:W-:Y:S02]  /*7050*/  ISETP.GT.AND P4, PT, R102, 0x78, PT ;  /* 0x000000786600780c */ /* 0x000fe40003f84270 */
[----:B------:R-:W-:Y:S01]  /*7060*/  FSEL R83, R83, -INF , P5 ;  /* 0xff80000053537808 */ /* 0x000fe20002800000 */
[----:B------:R-:W-:Y:S01]  /*7070*/  MUFU.EX2 R109, R109 ;  /* 0x0000006d006d7308 */ /* 0x000fe20000000800 */
[----:B------:R-:W-:Y:S01]  /*7080*/  FMNMX.FTZ R116, R82, R113, !PT ;  /* 0x0000007152747209 */ /* 0x000fe20007810000 */
[----:B------:R-:W-:-:S02]  /*7090*/  WARPGROUP.DEPBAR.LE gsb0, 0x0 ;  /* 0x00008000000079c5 */ /* 0x000fc40000010000 */
[----:B------:R-:W-:Y:S02]  /*70a0*/  ISETP.GT.AND P5, PT, R102, 0x79, PT ;  /* 0x000000796600780c */ /* 0x000fe40003fa4270 */
[----:B------:R-:W-:Y:S02]  /*70b0*/  FSEL R86, R86, -INF , P4 ;  /* 0xff80000056567808 */ /* 0x000fe40002000000 */
[----:B------:R-:W-:Y:S01]  /*70c0*/  FMNMX.FTZ R113, R83, R116, !PT ;  /* 0x0000007453717209 */ /* 0x000fe20007810000 */
[----:B------:R-:W-:Y:S01]  /*70d0*/  FFMA.FTZ R116, R101, UR17, -R123 ;  /* 0x0000001165747c23 */ /* 0x000fe2000801087b */
[----:B------:R-:W-:Y:S01]  /*70e0*/  ISETP.GT.AND P4, PT, R102, 0x80, PT ;  /* 0x000000806600780c */ /* 0x000fe20003f84270 */
[----:B------:R-:W-:Y:S01]  /*70f0*/  MUFU.EX2 R88, R88 ;  /* 0x0000005800587308 */ /* 0x000fe20000000800 */
[----:B------:R-:W-:Y:S02]  /*7100*/  FSEL R100, R87, -INF , P5 ;  /* 0xff80000057647808 */ /* 0x000fe40002800000 */
[----:B------:R-:W-:-:S02]  /*7110*/  FMNMX.FTZ R113, R86, R113, !PT ;  /* 0x0000007156717209 */ /* 0x000fc40007810000 */
[----:B------:R-:W-:Y:S02]  /*7120*/  ISETP.GT.AND P5, PT, R102, 0x81, PT ;  /* 0x000000816600780c */ /* 0x000fe40003fa4270 */
[----:B0-----:R-:W-:Y:S01]  /*7130*/  FSEL R122, R122, -INF , P4 ;  /* 0xff8000007a7a7808 */ /* 0x001fe20002000000 */
[----:B------:R0:W-:Y:S01]  /*7140*/  MUFU.EX2 R87, R117 ;  /* 0x0000007500577308 */ /* 0x0001e20000000800 */
[----:B------:R-:W-:Y:S02]  /*7150*/  FMNMX.FTZ R113, R100, R113, !PT ;  /* 0x0000007164717209 */ /* 0x000fe40007810000 */
[----:B------:R-:W-:Y:S02]  /*7160*/  ISETP.GT.AND P4, PT, R102, 0x88, PT ;  /* 0x000000886600780c */ /* 0x000fe40003f84270 */
[----:B------:R-:W-:Y:S02]  /*7170*/  FSEL R59, R59, -INF , P5 ;  /* 0xff8000003b3b7808 */ /* 0x000fe40002800000 */
[----:B------:R-:W-:Y:S01]  /*7180*/  FMNMX.FTZ R124, R122, R113, !PT ;  /* 0x000000717a7c7209 */ /* 0x000fe20007810000 */
[----:B------:R-:W-:-:S01]  /*7190*/  FFMA.FTZ R113, R73, UR17, -R123 ;  /* 0x0000001149717c23 */ /* 0x000fc2000801087b */
[----:B------:R-:W-:Y:S01]  /*71a0*/  ISETP.GT.AND P5, PT, R102, 0x89, PT ;  /* 0x000000896600780c */ /* 0x000fe20003fa4270 */
[----:B0-----:R-:W-:-:S01]  /*71b0*/  FFMA.FTZ R117, R76, UR17, -R123 ;  /* 0x000000114c757c23 */ /* 0x001fc2000801087b */
        /* <DEDUP_REMOVED lines=8> */
[----:B------:R-:W-:Y:S02]  /*7240*/  FSEL R66, R66, -INF , P4 ;  /* 0xff80000042427808 */ /* 0x000fe40002000000 */
[----:B------:R-:W-:-:S02]  /*7250*/  FMNMX.FTZ R73, R63, R124, !PT ;  /* 0x0000007c3f497209 */ /* 0x000fc40007810000 */
[----:B------:R-:W-:Y:S01]  /*7260*/  ISETP.GT.AND P4, PT, R102, 0x98, PT ;  /* 0x000000986600780c */ /* 0x000fe20003f84270 */
[----:B------:R0:W-:Y:S01]  /*7270*/  MUFU.EX2 R124, R113 ;  /* 0x00000071007c7308 */ /* 0x0001e20000000800 */
[----:B---3--:R-:W-:Y:S02]  /*7280*/  FSEL R67, R67, -INF , P5 ;  /* 0xff80000043437808 */ /* 0x008fe40002800000 */
[----:B------:R-:W-:Y:S02]  /*7290*/  FMNMX.FTZ R126, R66, R73, !PT ;  /* 0x00000049427e7209 */ /* 0x000fe40007810000 */
[----:B------:R-:W-:Y:S02]  /*72a0*/  ISETP.GT.AND P5, PT, R102, 0x99, PT ;  /* 0x000000996600780c */ /* 0x000fe40003fa4270 */
[----:B--2---:R-:W-:Y:S01]  /*72b0*/  FSEL R70, R70, -INF , P4 ;  /* 0xff80000046467808 */ /* 0x004fe20002000000 */
[----:B------:R-:W-:Y:S01]  /*72c0*/  MUFU.EX2 R93, R93 ;  /* 0x0000005d005d7308 */ /* 0x000fe20000000800 */
[----:B------:R-:W-:Y:S01]  /*72d0*/  FMNMX.FTZ R101, R67, R126, !PT ;  /* 0x0000007e43657209 */ /* 0x000fe20007810000 */
[--C-:B------:R-:W-:Y:S01]  /*72e0*/  FFMA.FTZ R126, R77, UR17, -R123.reuse ;  /* 0x000000114d7e7c23 */ /* 0x100fe2000801087b */
[----:B------:R-:W-:Y:S01]  /*72f0*/  FSEL R73, R71, -INF , P5 ;  /* 0xff80000047497808 */ /* 0x000fe20002800000 */
[----:B------:R-:W-:Y:S01]  /*7300*/  FFMA.FTZ R77, R57, UR17, -R123 ;  /* 0x00000011394d7c23 */ /* 0x000fe2000801087b */
[----:B------:R-:W-:-:S03]  /*7310*/  FMNMX.FTZ R76, R70, R101, !PT ;  /* 0x00000065464c7209 */ /* 0x000fc60007810000 */
[----:B------:R1:W-:Y:S01]  /*7320*/  MUFU.EX2 R71, R117 ;  /* 0x0000007500477308 */ /* 0x0003e20000000800 */
[----:B------:R-:W-:-:S05]  /*7330*/  FMNMX.FTZ R101, R73, R76, !PT ;  /* 0x0000004c49657209 */ /* 0x000fca0007810000 */
[----:B------:R-:W2:Y:S02]  /*7340*/  SHFL.BFLY PT, R102, R101, 0x2, 0x1f ;  /* 0x0c401f0065667f89 */ /* 0x000ea400000e0000 */
[----:B------:R-:W-:Y:S08]  /*7350*/  MUFU.EX2 R76, R126 ;  /* 0x0000007e004c7308 */ /* 0x000ff00000000800 */
[----:B------:R-:W-:Y:S08]  /*7360*/  MUFU.EX2 R96, R96 ;  /* 0x0000006000607308 */ /* 0x000ff00000000800 */
[----:B------:R-:W-:Y:S01]  /*7370*/  MUFU.EX2 R97, R97 ;  /* 0x0000006100617308 */ /* 0x000fe20000000800 */
[----:B--2---:R-:W-:-:S07]  /*7380*/  FMNMX.FTZ R102, R101, R102, !PT ;  /* 0x0000006665667209 */ /* 0x004fce0007810000 */
[----:B------:R-:W-:Y:S01]  /*7390*/  MUFU.EX2 R116, R116 ;  /* 0x0000007400747308 */ /* 0x000fe20000000800 */
[----:B------:R-:W2:Y:S07]  /*73a0*/  SHFL.BFLY PT, R57, R102, 0x1, 0x1f ;  /* 0x0c201f0066397f89 */ /* 0x000eae00000e0000 */
[----:B------:R-:W-:Y:S08]  /*73b0*/  MUFU.EX2 R9, R9 ;  /* 0x0000000900097308 */ /* 0x000ff00000000800 */
[----:B------:R-:W-:Y:S08]  /*73c0*/  MUFU.EX2 R56, R56 ;  /* 0x0000003800387308 */ /* 0x000ff00000000800 */
[----:B------:R-:W-:Y:S01]  /*73d0*/  MUFU.EX2 R77, R77 ;  /* 0x0000004d004d7308 */ /* 0x000fe20000000800 */
[----:B--2---:R-:W-:Y:S01]  /*73e0*/  FMNMX.FTZ R57, R102, R57, !PT ;  /* 0x0000003966397209 */ /* 0x004fe20007810000 */
        /* <DEDUP_REMOVED lines=8> */
[--C-:B0-----:R-:W-:Y:S01]  /*7470*/  FFMA.FTZ R113, R115, UR17, -R85.reuse ;  /* 0x0000001173717c23 */ /* 0x101fe20008010855 */
[----:B------:R-:W-:-:S01]  /*7480*/  FFMA.FTZ R110, R114, UR17, -R85 ;  /* 0x00000011726e7c23 */ /* 0x000fc20008010855 */
[--C-:B------:R-:W-:Y:S01]  /*7490*/  FFMA.FTZ R115, R119, UR17, -R85.reuse ;  /* 0x0000001177737c23 */ /* 0x100fe20008010855 */
[----:B------:R-:W-:-:S01]  /*74a0*/  FFMA.FTZ R114, R118, UR17, -R85 ;  /* 0x0000001176727c23 */ /* 0x000fc20008010855 */
[----:B------:R-:W-:Y:S01]  /*74b0*/  FSEL R119, R57, RZ, P4 ;  /* 0x000000ff39777208 */ /* 0x000fe20002000000 */
[----:B------:R-:W-:-:S01]  /*74c0*/  FFMA.FTZ R11, R11, UR17, -R85 ;  /* 0x000000110b0b7c23 */ /* 0x000fc20008010855 */
[----:B------:R-:W-:Y:S01]  /*74d0*/  FSEL R118, R58, RZ, P3 ;  /* 0x000000ff3a767208 */ /* 0x000fe20001800000 */
[----:B------:R-:W-:-:S01]  /*74e0*/  FFMA.FTZ R12, R12, UR17, -R85 ;  /* 0x000000110c0c7c23 */ /* 0x000fc20008010855 */
[----:B------:R-:W-:Y:S01]  /*74f0*/  FFMA.FTZ R15, R15, UR17, -R85 ;  /* 0x000000110f0f7c23 */ /* 0x000fe20008010855 */
[----:B------:R-:W-:-:S01]  /*7500*/  FADD.FTZ R8, -R119, R8 ;  /* 0x0000000877087221 */ /* 0x000fc20000010100 */
[----:B------:R-:W-:Y:S01]  /*7510*/  FFMA.FTZ R22, R22, UR17, -R85 ;  /* 0x0000001116167c23 */ /* 0x000fe20008010855 */
[----:B------:R-:W-:-:S01]  /*7520*/  FADD.FTZ R118, -R118, R7 ;  /* 0x0000000776767221 */ /* 0x000fc20000010100 */
[----:B------:R-:W-:Y:S01]  /*7530*/  MUFU.EX2 R11, R11 ;  /* 0x0000000b000b7308 */ /* 0x000fe20000000800 */
[----:B------:R-:W-:Y:S01]  /*7540*/  FMUL.FTZ R8, R8, UR17 ;  /* 0x0000001108087c20 */ /* 0x000fe20008410000 */
[--C-:B------:R-:W-:Y:S01]  /*7550*/  FFMA.FTZ R19, R19, UR17, -R85.reuse ;  /* 0x0000001113137c23 */ /* 0x100fe20008010855 */
[----:B------:R-:W-:Y:S01]  /*7560*/  FMUL.FTZ R118, R118, UR17 ;  /* 0x0000001176767c20 */ /* 0x000fe20008410000 */
[--C-:B------:R-:W-:Y:S01]  /*7570*/  FFMA.FTZ R20, R20, UR17, -R85.reuse ;  /* 0x0000001114147c23 */ /* 0x100fe20008010855 */
[----:B-1----:R-:W-:-:S01]  /*7580*/  FFMA.FTZ R117, R112, UR17, -R85 ;  /* 0x0000001170757c23 */ /* 0x002fc20008010855 */
        /* <DEDUP_REMOVED lines=28> */
[----:B------:R-:W-:-:S04]  /*7750*/  FADD.FTZ R118, R10, R121 ;  /* 0x000000790a767221 */ /* 0x000fc80000010000 */
[----:B------:R-:W-:Y:S02]  /*7760*/  FADD.FTZ R103, R13, R118 ;  /* 0x000000760d677221 */ /* 0x000fe40000010000 */
[----:B------:R-:W1:Y:S01]  /*7770*/  MUFU.EX2 R22, R22 ;  /* 0x0000001600167308 */ /* 0x000e620000000800 */
[----:B--2---:R-:W-:-:S01]  /*7780*/  FADD.FTZ R2, R12, R3 ;  /* 0x000000030c027221 */ /* 0x004fc20000010000 */
[----:B------:R-:W-:-:S04]  /*7790*/  FADD.FTZ R118, R14, R103 ;  /* 0x000000670e767221 */ /* 0x000fc80000010000 */
[----:B------:R-:W-:Y:S01]  /*77a0*/  FADD.FTZ R103, R127, R118 ;  /* 0x000000767f677221 */ /* 0x000fe20000010000 */
[----:B------:R-:W-:-:S01]  /*77b0*/  FFMA.FTZ R118, R75, UR17, -R85 ;  /* 0x000000114b767c23 */ /* 0x000fc20008010855 */
        /* <DEDUP_REMOVED lines=8> */
[----:B------:R-:W-:Y:S01]  /*7840*/  FADD.FTZ R103, R105, R80 ;  /* 0x0000005069677221 */ /* 0x000fe20000010000 */
        /* <DEDUP_REMOVED lines=36> */
[----:B------:R-:W-:Y:S01]  /*7a90*/  FFMA.FTZ R84, R86, UR17, -R85 ;  /* 0x0000001156547c23 */ /* 0x000fe20008010855 */
[----:B------:R-:W-:-:S05]  /*7aa0*/  FADD.FTZ R2, R97, R2 ;  /* 0x0000000261027221 */ /* 0x000fca0000010000 */
        /* <DEDUP_REMOVED lines=81> */
.L_x_12684:
        /* <DEDUP_REMOVED lines=12> */
[----:B------:R-:W-:Y:S01]  /*8080*/  UMOV UR21, UR20 ;  /* 0x0000001400157c82 */ /* 0x000fe20008000000 */
        /* <DEDUP_REMOVED lines=70> */
[----:B------:R-:W-:Y:S06]  /*84f0*/  @P3 BRA `(.L_x_12685) ;  /* 0xffffffc8001c3947 */ /* 0x000fec000383ffff */
.L_x_12675:
        /* <DEDUP_REMOVED lines=8> */
.L_x_12696:
[----:B------:R-:W-:-:S04]  /*8580*/  UIADD3 UR7, UR23, 0x1, URZ ;  /* 0x0000000117077890 */ /* 0x000fc8000fffe03f */
[----:B------:R-:W-:-:S04]  /*8590*/  UISETP.NE.AND UP0, UPT, UR7, 0x2, UPT ;  /* 0x000000020700788c */ /* 0x000fc8000bf05270 */
[----:B------:R-:W-:Y:S02]  /*85a0*/  USEL UR4, URZ, 0x1, UP0 ;  /* 0x000000013f047887 */ /* 0x000fe40008000000 */
[----:B------:R-:W-:Y:S02]  /*85b0*/  USEL UR7, UR7, URZ, UP0 ;  /* 0x0000003f07077287 */ /* 0x000fe40008000000 */
[----:B------:R-:W-:Y:S01]  /*85c0*/  ULOP3.LUT UR4, UR24, UR4, URZ, 0x3c, !UPT ;  /* 0x0000000418047292 */ /* 0x000fe2000f8e3c3f */
[----:B------:R-:W-:Y:S11]  /*85d0*/  @!P0 BRA `(.L_x_12687) ;  /* 0x0000000000048947 */ /* 0x000ff60003800000 */
[----:B------:R-:W-:Y:S01]  /*85e0*/  BPT.TRAP 0x1 ;  /* 0x000000040000795c */ /* 0x000fe20000300000 */
.L_x_12687:
[----:B------:R-:W-:Y:S01]  /*85f0*/  ULEA UR22, UR7, UR48, 0x3 ;  /* 0x0000003007167291 */ /* 0x000fe2000f8e183f */
[----:B------:R-:W-:-:S05]  /*8600*/  IMAD.U32 R6, RZ, RZ, UR4 ;  /* 0x00000004ff067e24 */ /* 0x000fca000f8e00ff */
[----:B------:R-:W-:-:S04]  /*8610*/  SHF.L.U32 R6, R6, 0x1f, RZ ;  /* 0x0000001f06067819 */ /* 0x000fc800000006ff */
[----:B------:R0:W1:Y:S01]  /*8620*/  SYNCS.PHASECHK.TRANS64.TRYWAIT P2, [UR22+0x12430], R6 ;  /* 0x01243006ff0075a7 */ /* 0x0000620008040156 */
[----:B------:R-:W-:Y:S05]  /*8630*/  @!P0 BRA `(.L_x_12688) ;  /* 0x0000000000048947 */ /* 0x000fea0003800000 */
[----:B------:R-:W-:Y:S01]  /*8640*/  BPT.TRAP 0x1 ;  /* 0x000000040000795c */ /* 0x000fe20000300000 */
.L_x_12688:
[----:B-1----:R-:W-:Y:S05]  /*8650*/  @P2 BRA `(.L_x_12689) ;  /* 0x0000000000082947 */ /* 0x002fea0003800000 */
[----:B------:R-:W1:Y:S02]  /*8660*/  SYNCS.PHASECHK.TRANS64.TRYWAIT P2, [UR22+0x12430], R6 ;  /* 0x01243006ff0075a7 */ /* 0x000e640008040156 */
[----:B-1----:R-:W-:Y:S05]  /*8670*/  @!P2 BRA `(.L_x_12690) ;  /* 0x0000007c0098a947 */ /* 0x002fea0003800000 */
.L_x_12689:
        /* <DEDUP_REMOVED lines=63> */
.L_x_12691:
[----:B------:R-:W-:Y:S01]  /*8a70*/  ULEA UR13, UR23, UR48, 0x3 ;  /* 0x00000030170d7291 */ /* 0x000fe2000f8e183f */
[----:B-1----:R-:W-:-:S05]  /*8a80*/  IMAD.U32 R7, RZ, RZ, UR24 ;  /* 0x00000018ff077e24 */ /* 0x002fca000f8e00ff */
[----:B------:R-:W-:-:S04]  /*8a90*/  SHF.L.U32 R7, R7, 0x1f, RZ ;  /* 0x0000001f07077819 */ /* 0x000fc800000006ff */
[----:B------:R1:W2:Y:S01]  /*8aa0*/  SYNCS.PHASECHK.TRANS64.TRYWAIT P2, [UR13+0x12450], R7 ;  /* 0x01245007ff0075a7 */ /* 0x0002a2000804014d */
[----:B------:R-:W-:Y:S05]  /*8ab0*/  @!P0 BRA `(.L_x_12692) ;  /* 0x0000000000048947 */ /* 0x000fea0003800000 */
[----:B------:R-:W-:Y:S01]  /*8ac0*/  BPT.TRAP 0x1 ;  /* 0x000000040000795c */ /* 0x000fe20000300000 */
.L_x_12692:
[C---:B0-----:R-:W-:Y:S01]  /*8ad0*/  FMUL.FTZ R6, R0.reuse, R120 ;  /* 0x0000007800067220 */ /* 0x041fe20000410000 */
        /* <DEDUP_REMOVED lines=30> */
[----:B------:R-:W-:Y:S01]  /*8cc0*/  FMUL.FTZ R18, R0, R131 ;  /* 0x0000008300127220 */ /* 0x000fe20000410000 */
[----:B0-----:R-:W-:Y:S01]  /*8cd0*/  FMNMX.FTZ R119, R6, R5, !PT ;  /* 0x0000000506777209 */ /* 0x001fe20007810000 */
[C---:B------:R-:W-:Y:S01]  /*8ce0*/  FMUL.FTZ R19, R0.reuse, R132 ;  /* 0x0000008400137220 */ /* 0x040fe20000410000 */
[----:B---3--:R-:W-:Y:S01]  /*8cf0*/  FMNMX.FTZ R121, R9, R4, !PT ;  /* 0x0000000409797209 */ /* 0x008fe20007810000 */
[C---:B------:R-:W-:Y:S01]  /*8d00*/  FMUL.FTZ R21, R0.reuse, R134 ;  /* 0x0000008600157220 */ /* 0x040fe20000410000 */
[C---:B------:R-:W-:Y:S01]  /*8d10*/  FMUL.FTZ R20, R0.reuse, R133 ;  /* 0x0000008500147220 */ /* 0x040fe20000410000 */
[----:B------:R-:W-:Y:S01]  /*8d20*/  FMUL.FTZ R22, R0, R135 ;  /* 0x0000008700167220 */ /* 0x000fe20000410000 */
[----:B------:R-:W0:Y:S01]  /*8d30*/  MUFU.TANH R11, R11 ;  /* 0x0000000b000b7308 */ /* 0x000e220000002400 */
[----:B----4-:R-:W-:Y:S01]  /*8d40*/  FMNMX.FTZ R120, R8, R119, !PT ;  /* 0x0000007708787209 */ /* 0x010fe20007810000 */
[C---:B------:R-:W-:Y:S01]  /*8d50*/  FMUL.FTZ R88, R0.reuse, R88 ;  /* 0x0000005800587220 */ /* 0x040fe20000410000 */
[C---:B------:R-:W-:Y:S01]  /*8d60*/  FMUL.FTZ R90, R0.reuse, R90 ;  /* 0x0000005a005a7220 */ /* 0x040fe20000410000 */
[C---:B------:R-:W-:Y:S01]  /*8d70*/  FMUL.FTZ R89, R0.reuse, R89 ;  /* 0x0000005900597220 */ /* 0x040fe20000410000 */
[C---:B------:R-:W-:Y:S01]  /*8d80*/  FMUL.FTZ R91, R0.reuse, R91 ;  /* 0x0000005b005b7220 */ /* 0x040fe20000410000 */
[C---:B------:R-:W-:Y:S01]  /*8d90*/  FMUL.FTZ R92, R0.reuse, R92 ;  /* 0x0000005c005c7220 */ /* 0x040fe20000410000 */
[----:B------:R-:W-:Y:S01]  /*8da0*/  FMUL.FTZ R94, R0, R94 ;  /* 0x0000005e005e7220 */ /* 0x000fe20000410000 */
[----:B------:R-:W3:Y:S01]  /*8db0*/  MUFU.TANH R13, R13 ;  /* 0x0000000d000d7308 */ /* 0x000ee20000002400 */
[----:B-----5:R-:W-:Y:S01]  /*8dc0*/  FMNMX.FTZ R122, R10, R121, !PT ;  /* 0x000000790a7a7209 */ /* 0x020fe20007810000 */
[C---:B------:R-:W-:Y:S01]  /*8dd0*/  FMUL.FTZ R93, R0.reuse, R93 ;  /* 0x0000005d005d7220 */ /* 0x040fe20000410000 */
[C---:B------:R-:W-:Y:S01]  /*8de0*/  FMUL.FTZ R95, R0.reuse, R95 ;  /* 0x0000005f005f7220 */ /* 0x040fe20000410000 */
[C---:B------:R-:W-:Y:S01]  /*8df0*/  FMUL.FTZ R96, R0.reuse, R96 ;  /* 0x0000006000607220 */ /* 0x040fe20000410000 */
[C---:B------:R-:W-:Y:S01]  /*8e00*/  FMUL.FTZ R98, R0.reuse, R98 ;  /* 0x0000006200627220 */ /* 0x040fe20000410000 */
[C---:B------:R-:W-:Y:S01]  /*8e10*/  FMUL.FTZ R97, R0.reuse, R97 ;  /* 0x0000006100617220 */ /* 0x040fe20000410000 */
[C---:B------:R-:W-:Y:S01]  /*8e20*/  FMUL.FTZ R99, R0.reuse, R99 ;  /* 0x0000006300637220 */ /* 0x040fe20000410000 */
[----:B------:R-:W4:Y:S01]  /*8e30*/  MUFU.TANH R12, R12 ;  /* 0x0000000c000c7308 */ /* 0x000f220000002400 */
        /* <DEDUP_REMOVED lines=44> */
[----:B------:R-:W-:-:S03]  /*9100*/  FMUL.FTZ R71, R0, R71 ;  /* 0x0000004700477220 */ /* 0x000fc60000410000 */
[----:B------:R-:W4:Y:S01]  /*9110*/  MUFU.TANH R19, R19 ;  /* 0x0000001300137308 */ /* 0x000f220000002400 */
[----:B0-----:R-:W-:-:S07]  /*9120*/  FMNMX.FTZ R120, R16, R119, !PT ;  /* 0x0000007710787209 */ /* 0x001fce0007810000 */
[----:B------:R-:W0:Y:S01]  /*9130*/  MUFU.TANH R21, R21 ;  /* 0x0000001500157308 */ /* 0x000e220000002400 */
[----:B---3--:R-:W-:-:S07]  /*9140*/  FMNMX.FTZ R122, R18, R121, !PT ;  /* 0x00000079127a7209 */ /* 0x008fce0007810000 */
[----:B------:R-:W3:Y:S01]  /*9150*/  MUFU.TANH R20, R20 ;  /* 0x0000001400147308 */ /* 0x000ee20000002400 */
[----:B----4-:R-:W-:-:S07]  /*9160*/  FMNMX.FTZ R119, R19, R120, !PT ;  /* 0x0000007813777209 */ /* 0x010fce0007810000 */
[----:B------:R-:W4:Y:S01]  /*9170*/  MUFU.TANH R22, R22 ;  /* 0x0000001600167308 */ /* 0x000f220000002400 */
[----:B0-----:R-:W-:-:S07]  /*9180*/  FMNMX.FTZ R121, R21, R122, !PT ;  /* 0x0000007a15797209 */ /* 0x001fce0007810000 */
[----:B------:R-:W0:Y:S01]  /*9190*/  MUFU.TANH R23, R23 ;  /* 0x0000001700177308 */ /* 0x000e220000002400 */
[----:B---3--:R-:W-:Y:S01]  /*91a0*/  FMNMX.FTZ R120, R20, R119, !PT ;  /* 0x0000007714787209 */ /* 0x008fe20007810000 */
[----:B------:R-:W-:-:S06]  /*91b0*/  FMUL.FTZ R119, R0, R57 ;  /* 0x0000003900777220 */ /* 0x000fcc0000410000 */
[----:B------:R-:W3:Y:S01]  /*91c0*/  MUFU.TANH R105, R105 ;  /* 0x0000006900697308 */ /* 0x000ee20000002400 */
[----:B----4-:R-:W-:-:S07]  /*91d0*/  FMNMX.FTZ R122, R22, R121, !PT ;  /* 0x00000079167a7209 */ /* 0x010fce0007810000 */
[----:B------:R-:W4:Y:S01]  /*91e0*/  MUFU.TANH R104, R104 ;  /* 0x0000006800687308 */ /* 0x000f220000002400 */
[----:B0-----:R-:W-:Y:S01]  /*91f0*/  FMNMX.FTZ R57, R23, R120, !PT ;  /* 0x0000007817397209 */ /* 0x001fe20007810000 */
[----:B------:R-:W-:-:S06]  /*9200*/  FMUL.FTZ R120, R0, R58 ;  /* 0x0000003a00787220 */ /* 0x000fcc0000410000 */
[----:B------:R-:W0:Y:S01]  /*9210*/  MUFU.TANH R106, R106 ;  /* 0x0000006a006a7308 */ /* 0x000e220000002400 */
[----:B---3--:R-:W-:-:S07]  /*9220*/  FMNMX.FTZ R121, R105, R122, !PT ;  /* 0x0000007a69797209 */ /* 0x008fce0007810000 */
[----:B------:R-:W3:Y:S01]  /*9230*/  MUFU.TANH R107, R107 ;  /* 0x0000006b006b7308 */ /* 0x000ee20000002400 */
[----:B----4-:R-:W-:-:S07]  /*9240*/  FMNMX.FTZ R122, R104, R57, !PT ;  /* 0x00000039687a7209 */ /* 0x010fce0007810000 */
        /* <DEDUP_REMOVED lines=117> */
[----:B---3--:R-:W-:Y:S02]  /*99a0*/  FMNMX.FTZ R122, R70, R121, !PT ;  /* 0x00000079467a7209 */ /* 0x008fe40007810000 */
[----:B----4-:R-:W-:Y:S01]  /*99b0*/  FMNMX.FTZ R121, R69, R58, !PT ;  /* 0x0000003a45797209 */ /* 0x010fe20007810000 */
[----:B--2---:R-:W-:Y:S06]  /*99c0*/  @P2 BRA `(.L_x_12693) ;  /* 0x0000000000082947 */ /* 0x004fec0003800000 */
[----:B------:R-:W2:Y:S02]  /*99d0*/  SYNCS.PHASECHK.TRANS64.TRYWAIT P2, [UR13+0x12450], R7 ;  /* 0x01245007ff0075a7 */ /* 0x000ea4000804014d */
[----:B--2---:R-:W-:Y:S05]  /*99e0*/  @!P2 BRA `(.L_x_12694) ;  /* 0x0000006800d4a947 */ /* 0x004fea0003800000 */
.L_x_12693:
[----:B------:R-:W-:Y:S01]  /*99f0*/  UIADD3 UR10, UR48, 0x200, URZ ;  /* 0x00000200300a7890 */ /* 0x000fe2000fffe03f */
[----:B------:R-:W-:Y:S01]  /*9a00*/  WARPGROUP.ARRIVE ;  /* 0x00000000000079c5 */ /* 0x000fe20000000000 */
[----:B------:R-:W-:Y:S01]  /*9a10*/  UMOV UR11, 0xc0000010 ;  /* 0xc0000010000b7882 */ /* 0x000fe20000000000 */
[----:B--2---:R-:W1:Y:S01]  /*9a20*/  SHFL.BFLY PT, R58, R121, 0x2, 0x1f ;  /* 0x0c401f00793a7f89 */ /* 0x004e6200000e0000 */
[----:B------:R-:W-:Y:S01]  /*9a30*/  USHF.R.U32.HI UR10, URZ, 0x4, UR10 ;  /* 0x000000043f0a7899 */ /* 0x000fe2000801160a */
[----:B0-----:R-:W-:Y:S01]  /*9a40*/  FMNMX.FTZ R122, R71, R122, !PT ;  /* 0x0000007a477a7209 */ /* 0x001fe20007810000 */
[----:B------:R-:W-:Y:S02]  /*9a50*/  UMOV UR17, UR21 ;  /* 0x0000001500117c82 */ /* 0x000fe40008000000 */
[----:B------:R-:W-:Y:S01]  /*9a60*/  ULOP3.LUT UR10, UR10, 0x3fff, URZ, 0xc0, !UPT ;  /* 0x00003fff0a0a7892 */ /* 0x000fe2000f8ec03f */
[----:B------:R-:W-:Y:S01]  /*9a70*/  IMAD.U32 R125, RZ, RZ, UR17 ;  /* 0x00000011ff7d7e24 */ /* 0x000fe2000f8e00ff */
[----:B------:R-:W0:Y:S02]  /*9a80*/  SHFL.BFLY PT, R57, R122, 0x2, 0x1f ;  /* 0x0c401f007a397f89 */ /* 0x000e2400000e0000 */
[----:B------:R-:W-:-:S04]  /*9a90*/  ULOP3.LUT UR10, UR10, 0x10000, URZ, 0xfc, !UPT ;  /* 0x000100000a0a7892 */ /* 0x000fc8000f8efc3f */
[----:B------:R-:W-:-:S07]  /*9aa0*/  UIMAD UR12, UR23, 0x280, UR10 ;  /* 0x00000280170c78a4 */ /* 0x000fce000f8e020a */
[----:B------:R-:W-:Y:S02]  /*9ab0*/  UMOV UR10, UR12 ;  /* 0x0000000c000a7c82 */ /* 0x000fe40008000000 */
[----:B------:R-:W-:Y:S01]  /*9ac0*/  QGMMA.64x64x32.F32.E4M3.E4M3 R24, R152, gdesc[UR8], R24, gsb0 ;  /* 0x00e0000898187df3 */ /* 0x000fe20008000818 */
[----:B------:R-:W-:Y:S01]  /*9ad0*/  UIADD3 UR10, UR12, 0x80, URZ ;  /* 0x000000800c0a7890 */ /* 0x000fe2000fffe03f */
[----:B-1----:R-:W-:Y:S01]  /*9ae0*/  FMNMX.FTZ R7, R121, R58, !PT ;  /* 0x0000003a79077209 */ /* 0x002fe20007810000 */
[----:B------:R-:W-:-:S04]  /*9af0*/  UMOV UR11, 0xc0000010 ;  /* 0xc0000010000b7882 */ /* 0x000fc80000000000 */
[----:B------:R-:W1:Y:S01]  /*9b00*/  SHFL.BFLY PT, R58, R7, 0x1, 0x1f ;  /* 0x0c201f00073a7f89 */ /* 0x000e6200000e0000 */
[----:B0-----:R-:W-:-:S05]  /*9b10*/  FMNMX.FTZ R123, R122, R57, !PT ;  /* 0x000000397a7b7209 */ /* 0x001fca0007810000 */
[----:B------:R-:W0:Y:S01]  /*9b20*/  SHFL.BFLY PT, R124, R123, 0x1, 0x1f ;  /* 0x0c201f007b7c7f89 */ /* 0x000e2200000e0000 */
[----:B-1----:R-:W-:-:S05]  /*9b30*/  FMNMX.FTZ R58, R7, R58, !PT ;  /* 0x0000003a073a7209 */ /* 0x002fca0007810000 */
[C---:B------:R-:W-:Y:S01]  /*9b40*/  FFMA.FTZ R7, R58.reuse, R125, -8 ;  /* 0xc10000003a077423 */ /* 0x040fe2000001007d */
[----:B------:R-:W-:-:S01]  /*9b50*/  FADD.FTZ R5, -R58, R5 ;  /* 0x000000053a057221 */ /* 0x000fc20000010100 */
[----:B0-----:R-:W-:Y:S02]  /*9b60*/  FMNMX.FTZ R57, R123, R124, !PT ;  /* 0x0000007c7b397209 */ /* 0x001fe40007810000 */
        /* <DEDUP_REMOVED lines=42> */
[----:B------:R-:W-:Y:S01]  /*9e10*/  FMUL.FTZ R124, R5, UR17 ;  /* 0x00000011057c7c20 */ /* 0x000fe20008410000 */
[----:B------:R-:W-:Y:S01]  /*9e20*/  FFMA.FTZ R7, R69, UR17, -R7 ;  /* 0x0000001145077c23 */ /* 0x000fe20008010807 */
[----:B------:R-:W-:-:S01]  /*9e30*/  FADD.FTZ R5, -R57, R4 ;  /* 0x0000000439057221 */ /* 0x000fc20000010100 */
[----:B------:R-:W-:Y:S01]  /*9e40*/  QGMMA.64x64x32.F32.E4M3.E4M3 R24, R148, gdesc[UR8], R24, gsb0 ;  /* 0x00e0000894187df3 */ /* 0x000fe20008000818 */
[----:B------:R-:W-:Y:S01]  /*9e50*/  UIADD3 UR10, UR12, 0x100, URZ ;  /* 0x000001000c0a7890 */ /* 0x000fe2000fffe03f */
[----:B------:R-:W-:Y:S01]  /*9e60*/  FFMA.FTZ R69, R57, R116, -8 ;  /* 0xc100000039457423 */ /* 0x000fe20000010074 */
[----:B------:R-:W-:Y:S01]  /*9e70*/  UMOV UR11, 0xc0000010 ;  /* 0xc0000010000b7882 */ /* 0x000fe20000000000 */
        /* <DEDUP_REMOVED lines=54> */
[----:B------:R-:W-:Y:S02]  /*a1e0*/  WARPGROUP.DEPBAR.LE gsb0, 0x0 ;  /* 0x00008000000079c5 */ /* 0x000fe40000010000 */
[----:B------:R-:W-:Y:S01]  /*a1f0*/  WARPGROUP.ARRIVE ;  /* 0x00000000000079c5 */ /* 0x000fe20000000000 */
[----:B0-----:R-:W-:-:S04]  /*a200*/  FADD.FTZ R118, R10, R123 ;  /* 0x0000007b0a767221 */ /* 0x001fc80000010000 */
[----:B------:R-:W0:Y:S01]  /*a210*/  MUFU.EX2 R12, R12 ;  /* 0x0000000c000c7308 */ /* 0x000e220000000800 */
[----:B------:R-:W-:Y:S01]  /*a220*/  QGMMA.64x64x32.F32.E4M3.E4M3 R24, R144, gdesc[UR8], R24, gsb0 ;  /* 0x00e0000890187df3 */ /* 0x000fe20008000818 */
[----:B------:R-:W-:Y:S01]  /*a230*/  UIADD3 UR10, UR12, 0x180, URZ ;  /* 0x000001800c0a7890 */ /* 0x000fe2000fffe03f */
[----:B--2---:R-:W-:Y:S01]  /*a240*/  FADD.FTZ R3, R11, R2 ;  /* 0x000000020b037221 */ /* 0x004fe20000010000 */
[----:B------:R-:W-:-:S04]  /*a250*/  UMOV UR11, 0xc0000010 ;  /* 0xc0000010000b7882 */ /* 0x000fc80000000000 */
        /* <DEDUP_REMOVED lines=24> */
[----:B0-----:R-:W-:-:S04]  /*a3e0*/  FADD.FTZ R118, R22, R123 ;  /* 0x0000007b16767221 */ /* 0x001fc80000010000 */
[----:B------:R-:W0:Y:S01]  /*a3f0*/  MUFU.EX2 R105, R105 ;  /* 0x0000006900697308 */ /* 0x000e220000000800 */
[----:B------:R-:W-:-:S07]  /*a400*/  UMOV UR11, 0xc0000010 ;  /* 0xc0000010000b7882 */ /* 0x000fce0000000000 */
        /* <DEDUP_REMOVED lines=18> */
[----:B------:R-:W-:Y:S02]  /*a530*/  WARPGROUP.DEPBAR.LE gsb0, 0x0 ;  /* 0x00008000000079c5 */ /* 0x000fe40000010000 */
[----:B------:R-:W-:-:S04]  /*a540*/  WARPGROUP.ARRIVE ;  /* 0x00000000000079c5 */ /* 0x000fc80000000000 */
[----:B------:R-:W1:Y:S01]  /*a550*/  MUFU.EX2 R114, R114 ;  /* 0x0000007200727308 */ /* 0x000e620000000800 */
[----:B--2---:R-:W-:-:S01]  /*a560*/  FADD.FTZ R123, R113, R118 ;  /* 0x00000076717b7221 */ /* 0x004fc20000010000 */
[----:B------:R-:W-:Y:S06]  /*a570*/  QGMMA.64x64x32.F32.E4M3.E4M3 R24, R136, gdesc[UR8], R24, gsb0 ;  /* 0x00e0000888187df3 */ /* 0x000fec0008000818 */
        /* <DEDUP_REMOVED lines=73> */
[----:B------:R-:W-:-:S05]  /*aa10*/  MOV R2, UR22 ;  /* 0x0000001600027c02 */ /* 0x000fca0008000f00 */
[----:B------:R-:W-:Y:S01]  /*aa20*/  @!P1 VIADD R2, R2, 0x12440 ;  /* 0x0001244002029836 */ /* 0x000fe20000000000 */
[----:B------:R-:W1:Y:S01]  /*aa30*/  MUFU.EX2 R118, R118 ;  /* 0x0000007600767308 */ /* 0x000e620000000800 */
[----:B--2---:R-:W-:-:S03]  /*aa40*/  FADD.FTZ R123, R87, R120 ;  /* 0x00000078577b7221 */ /* 0x004fc60000010000 */
        /* <DEDUP_REMOVED lines=14> */
[----:B------:R-:W0:Y:S01]  /*ab30*/  MUFU.EX2 R64, R64 ;  /* 0x0000004000407308 */ /* 0x000e220000000800 */
[----:B---3--:R-:W-:-:S07]  /*ab40*/  FADD.FTZ R3, R61, R120 ;  /* 0x000000783d037221 */ /* 0x008fce0000010000 */
[----:B------:R-:W-:Y:S01]  /*ab50*/  MUFU.EX2 R66, R66 ;  /* 0x0000004200427308 */ /* 0x000fe20000000800 */
[----:B-1----:R-:W-:-:S07]  /*ab60*/  FADD.FTZ R71, R63, R122 ;  /* 0x0000007a3f477221 */ /* 0x002fce0000010000 */
        /* <DEDUP_REMOVED lines=16> */
.L_x_12695:
        /* <DEDUP_REMOVED lines=83> */
.L_x_12686:
[----:B------:R-:W-:Y:S06]  /*b1a0*/  BAR.ARV 0x8, 0x200 ;  /* 0x0208000000007b1d */ /* 0x000fec0000002000 */
[----:B------:R-:W-:Y:S05]  /*b1b0*/  @!P0 BRA `(.L_x_12697) ;  /* 0x0000000000048947 */ /* 0x000fea0003800000 */
[----:B------:R-:W-:Y:S01]  /*b1c0*/  BPT.TRAP 0x1 ;  /* 0x000000040000795c */ /* 0x000fe20000300000 */
.L_x_12697:
[----:B------:R-:W-:Y:S01]  /*b1d0*/  ULEA UR16, UR7, UR48, 0x3 ;  /* 0x0000003007107291 */ /* 0x000fe2000f8e183f */
[----:B------:R-:W-:-:S05]  /*b1e0*/  IMAD.U32 R0, RZ, RZ, UR4 ;  /* 0x00000004ff007e24 */ /* 0x000fca000f8e00ff */
[----:B------:R-:W-:-:S04]  /*b1f0*/  SHF.L.U32 R0, R0, 0x1f, RZ ;  /* 0x0000001f00007819 */ /* 0x000fc800000006ff */
[----:B------:R0:W1:Y:S01]  /*b200*/  SYNCS.PHASECHK.TRANS64.TRYWAIT P1, [UR16+0x12450], R0 ;  /* 0x01245000ff0075a7 */ /* 0x0000620008020150 */
[----:B------:R-:W-:Y:S05]  /*b210*/  @!P0 BRA `(.L_x_12698) ;  /* 0x0000000000048947 */ /* 0x000fea0003800000 */
[----:B------:R-:W-:Y:S01]  /*b220*/  BPT.TRAP 0x1 ;  /* 0x000000040000795c */ /* 0x000fe20000300000 */
.L_x_12698:
[----:B-1----:R-:W-:Y:S05]  /*b230*/  @P1 BRA `(.L_x_12699) ;  /* 0x0000000000081947 */ /* 0x002fea0003800000 */
[----:B------:R-:W1:Y:S02]  /*b240*/  SYNCS.PHASECHK.TRANS64.TRYWAIT P1, [UR16+0x12450], R0 ;  /* 0x01245000ff0075a7 */ /* 0x000e640008020150 */
[----:B-1----:R-:W-:Y:S05]  /*b250*/  @!P1 BRA `(.L_x_12700) ;  /* 0x0000005000d09947 */ /* 0x002fea0003800000 */
.L_x_12699:
        /* <DEDUP_REMOVED lines=13> */
[----:B------:R-:W-:Y:S01]  /*b330*/  @UP0 UIMAD UR4, UR47, UR10, URZ ;  /* 0x0000000a2f0402a4 */ /* 0x000fe2000f8e023f */
[----:B------:R-:W-:Y:S01]  /*b340*/  @UP0 ULDC.64 UR14, c[0x0][0x9d0] ;  /* 0x00027400000e0ab9 */ /* 0x000fe20000000a00 */
[----:B------:R-:W-:Y:S02]  /*b350*/  @UP0 UIMAD.WIDE.U32 UR8, UR41, UR10, URZ ;  /* 0x0000000a290802a5 */ /* 0x000fe4000f8e003f */
[----:B------:R-:W-:Y:S02]  /*b360*/  @UP0 UIMAD UR6, UR41, UR11, UR4 ;  /* 0x0000000b290602a4 */ /* 0x000fe4000f8e0204 */
[----:B------:R-:W-:Y:S02]  /*b370*/  UIMAD UR4, UR7, 0x280, UR48 ;  /* 0x00000280070478a4 */ /* 0x000fe4000f8e0230 */
[----:B------:R-:W-:-:S02]  /*b380*/  @UP0 UIMAD UR10, UR18, UR14, URZ ;  /* 0x0000000e120a02a4 */ /* 0x000fc4000f8e023f */
[----:B------:R-:W-:Y:S02]  /*b390*/  @UP0 UIADD3 UR7, UR9, UR6, URZ ;  /* 0x0000000609070290 */ /* 0x000fe4000fffe03f */
[----:B------:R-:W-:Y:S01]  /*b3a0*/  @UP0 UIMAD UR10, UR44, UR15, UR10 ;  /* 0x0000000f2c0a02a4 */ /* 0x000fe2000f8e020a */
[----:B------:R-:W-:Y:S01]  /*b3b0*/  UMOV UR18, UR4 ;  /* 0x0000000400127c82 */ /* 0x000fe20008000000 */
[----:B------:R-:W-:Y:S01]  /*b3c0*/  @UP0 UMOV UR6, UR8 ;  /* 0x0000000800060c82 */ /* 0x000fe20008000000 */
        /* <DEDUP_REMOVED lines=55> */
[----:B------:R-:W-:Y:S01]  /*b740*/  MOV R0, 0xff800000 ;  /* 0xff80000000007802 */ /* 0x000fe20000000f00 */
[----:B------:R-:W-:Y:S02]  /*b750*/  IMAD.MOV.U32 R2, RZ, RZ, -0x800000 ;  /* 0xff800000ff027424 */ /* 0x000fe400078e00ff */
[----:B------:R-:W-:Y:S01]  /*b760*/  @P2 FFMA.FTZ R0, R5, R58, R4 ;  /* 0x0000003a05002223 */ /* 0x000fe20000010004 */
[----:B------:R-:W-:Y:S01]  /*b770*/  @P3 FFMA.FTZ R2, R13, R57, R8 ;  /* 0x000000390d023223 */ /* 0x000fe20000010008 */
[-C--:B--2---:R-:W-:Y:S01]  /*b780*/  FMUL.FTZ R3, R3, R6.reuse ;  /* 0x0000000603037220 */ /* 0x084fe20000410000 */
[----:B---3--:R-:W-:Y:S01]  /*b790*/  FMUL.FTZ R7, R7, R6 ;  /* 0x0000000607077220 */ /* 0x008fe20000410000 */
[----:B------:R-:W-:-:S02]  /*b7a0*/  WARPGROUP.DEPBAR.LE gsb0, 0x0 ;  /* 0x00008000000079c5 */ /* 0x000fc40000010000 */
[----:B------:R-:W-:Y:S05]  /*b7b0*/  @!P0 BRA `(.L_x_12701) ;  /* 0x0000000000048947 */ /* 0x000fea0003800000 */
[----:B------:R-:W-:Y:S01]  /*b7c0*/  BPT.TRAP 0x1 ;  /* 0x000000040000795c */ /* 0x000fe20000300000 */
.L_x_12701:
        /* <DEDUP_REMOVED lines=36> */
.L_x_12668:
        /* <DEDUP_REMOVED lines=22> */
[----:B------:R-:W-:Y:S01]  /*bb70*/  LEA.HI R3, R8, R7, RZ, 0x7 ;  /* 0x0000000708037211 */ /* 0x000fe200078f38ff */
[----:B------:R-:W-:Y:S01]  /*bb80*/  UIMAD UR9, UR44, UR9, UR6 ;  /* 0x000000092c0972a4 */ /* 0x000fe2000f8e0206 */
[----:B------:R-:W-:Y:S01]  /*bb90*/  SEL R87, R29, R28, P0 ;  /* 0x0000001c1d577207 */ /* 0x000fe20000000000 */
[----:B------:R-:W1:Y:S01]  /*bba0*/  S2UR UR4, SR_CTAID.Y ;  /* 0x00000000000479c3 */ /* 0x000e620000002600 */
[----:B0-----:R-:W-:Y:S01]  /*bbb0*/  LOP3.LUT R4, R3, 0xffffff80, RZ, 0xc0, !PT ;  /* 0xffffff8003047812 */ /* 0x001fe200078ec0ff */
[----:B------:R-:W-:Y:S01]  /*bbc0*/  UIADD3 UR9, UR5, UR9, URZ ;  /* 0x0000000905097290 */ /* 0x000fe2000fffe03f */
[----:B------:R-:W-:Y:S01]  /*bbd0*/  SEL R75, R44, R45, P0 ;  /* 0x0000002d2c4b7207 */ /* 0x000fe20000000000 */
[----:B------:R-:W-:Y:S01]  /*bbe0*/  UIMAD.WIDE.U32 UR6, UR44, UR10, URZ ;  /* 0x0000000a2c0672a5 */ /* 0x000fe2000f8e003f */
[----:B------:R-:W-:Y:S01]  /*bbf0*/  SEL R71, R45, R44, P0 ;  /* 0x0000002c2d477207 */ /* 0x000fe20000000000 */
[----:B------:R-:W-:Y:S01]  /*bc00*/  IMAD.IADD R10, R7, 0x1, -R4 ;  /* 0x00000001070a7824 */ /* 0x000fe200078e0a04 */
[----:B------:R-:W0:Y:S01]  /*bc10*/  S2R R44, SR_CTAID.X ;  /* 0x00000000002c7919 */ /* 0x000e220000002500 */
[----:B------:R-:W3:Y:S01]  /*bc20*/  LDC R29, c[0x0][0xbe8] ;  /* 0x0002fa00ff1d7b82 */ /* 0x000ee20000000800 */
[----:B------:R-:W-:Y:S01]  /*bc30*/  LEA.HI R8, R8, R7, RZ, 0x2 ;  /* 0x0000000708087211 */ /* 0x000fe200078f10ff */
[----:B------:R-:W-:Y:S01]  /*bc40*/  UIMAD UR8, UR44, UR11, UR8 ;  /* 0x0000000b2c0872a4 */ /* 0x000fe2000f8e0208 */
[----:B------:R-:W-:-:S02]  /*bc50*/  SHF.R.S32.HI R9, RZ, 0x1f, R10 ;  /* 0x0000001fff097819 */ /* 0x000fc4000001140a */
[----:B------:R-:W-:Y:S01]  /*bc60*/  SHF.R.S32.HI R4, RZ, 0x7, R3 ;  /* 0x00000007ff047819 */ /* 0x000fe20000011403 */
[----:B------:R-:W-:Y:S01]  /*bc70*/  UIADD3 UR8, UR7, UR8, URZ ;  /* 0x0000000807087290 */ /* 0x000fe2000fffe03f */
[-C--:B------:R-:W-:Y:S02]  /*bc80*/  LEA.HI R12, R9, R10.reuse, RZ, 0x2 ;  /* 0x0000000a090c7211 */ /* 0x080fe400078f10ff */
[----:B------:R-:W-:Y:S02]  /*bc90*/  LOP3.LUT R8, R8, 0xfffffffc, RZ, 0xc0, !PT ;  /* 0xfffffffc08087812 */ /* 0x000fe400078ec0ff */
[--C-:B------:R-:W-:Y:S02]  /*bca0*/  SHF.R.S32.HI R14, RZ, 0x2, R12.reuse ;  /* 0x00000002ff0e7819 */ /* 0x100fe4000001140c */
[----:B------:R-:W-:Y:S01]  /*bcb0*/  SHF.R.S32.HI R5, RZ, 0x1f, R12 ;  /* 0x0000001fff057819 */ /* 0x000fe2000001140c */
[----:B------:R-:W-:Y:S01]  /*bcc0*/  IMAD.IADD R7, R7, 0x1, -R8 ;  /* 0x0000000107077824 */ /* 0x000fe200078e0a08 */
[----:B------:R-:W-:-:S02]  /*bcd0*/  LEA.HI R9, R9, R10, RZ, 0x5 ;  /* 0x0000000a09097211 */ /* 0x000fc400078f28ff */
[----:B------:R-:W-:Y:S02]  /*bce0*/  LEA.HI R5, R5, R14, RZ, 0x3 ;  /* 0x0000000e05057211 */ /* 0x000fe400078f18ff */
[----:B------:R-:W-:Y:S02]  /*bcf0*/  SEL R73, R40, R41, P0 ;  /* 0x0000002928497207 */ /* 0x000fe40000000000 */
[----:B------:R-:W-:Y:S01]  /*bd00*/  LOP3.LUT R3, R5, 0xfffffff8, RZ, 0xc0, !PT ;  /* 0xfffffff805037812 */ /* 0x000fe200078ec0ff */
[----:B------:R-:W-:Y:S01]  /*bd10*/  IMAD.HI R5, R4, 0x55555556, RZ ;  /* 0x5555555604057827 */ /* 0x000fe200078e02ff */
[----:B------:R-:W-:Y:S02]  /*bd20*/  SEL R69, R41, R40, P0 ;  /* 0x0000002829457207 */ /* 0x000fe40000000000 */
[----:B---3--:R-:W-:Y:S01]  /*bd30*/  ISETP.NE.AND P2, PT, R29, 0x1, PT ;  /* 0x000000011d00780c */ /* 0x008fe20003f45270 */
[----:B------:R-:W-:Y:S01]  /*bd40*/  IMAD.IADD R3, R14, 0x1, -R3 ;  /* 0x000000010e037824 */ /* 0x000fe200078e0a03 */
[----:B------:R-:W-:-:S02]  /*bd50*/  SHF.R.S32.HI R14, RZ, 0x5, R9 ;  /* 0x00000005ff0e7819 */ /* 0x000fc40000011409 */
[----:B------:R-:W-:Y:S02]  /*bd60*/  LEA.HI R5, R5, R5, RZ, 0x1 ;  /* 0x0000000505057211 */ /* 0x000fe400078f08ff */
[----:B------:R-:W-:Y:S01]  /*bd70*/  LEA.HI R9, R7, R7, RZ, 0x1 ;  /* 0x0000000707097211 */ /* 0x000fe200078f08ff */
[----:B------:R-:W-:Y:S01]  /*bd80*/  IMAD R3, R14, 0x10, R3 ;  /* 0x000000100e037824 */ /* 0x000fe200078e0203 */
[----:B------:R-:W-:Y:S01]  /*bd90*/  SEL R41, R34, R35, P0 ;  /* 0x0000002322297207 */ /* 0x000fe20000000000 */
[----:B------:R-:W-:Y:S01]  /*bda0*/  IMAD R8, R5, -0x3, R4 ;  /* 0xfffffffd05087824 */ /* 0x000fe200078e0204 */
[----:B------:R-:W-:Y:S01]  /*bdb0*/  LOP3.LUT R14, R9, 0x1ffffffe, RZ, 0xc0, !PT ;  /* 0x1ffffffe090e7812 */ /* 0x000fe200078ec0ff */
[----:B------:R-:W3:Y:S01]  /*bdc0*/  LDC.64 R4, c[0x0][0xbd8] ;  /* 0x0002f600ff047b82 */ /* 0x000ee20000000a00 */
        /* <DEDUP_REMOVED lines=9> */
[----:B------:R-:W0:Y:S01]  /*be60*/  @P2 LDC R35, c[0x0][0xbec] ;  /* 0x0002fb00ff232b82 */ /* 0x000e220000000800 */
[----:B------:R-:W-:Y:S01]  /*be70*/  SEL R81, R32, R33, P0 ;  /* 0x0000002120517207 */ /* 0x000fe20000000000 */
[----:B------:R-:W-:Y:S01]  /*be80*/  IMAD R44, R44, 0xc0, R7 ;  /* 0x000000c02c2c7824 */ /* 0x000fe200078e0207 */
[----:B------:R-:W-:Y:S01]  /*be90*/  SEL R77, R33, R32, P0 ;  /* 0x00000020214d7207 */ /* 0x000fe20000000000 */
[----:B------:R-:W-:Y:S01]  /*bea0*/  IMAD.U32 R9, RZ, RZ, UR7 ;  /* 0x00000007ff097e24 */ /* 0x000fe2000f8e00ff */
[----:B------:R-:W-:Y:S01]  /*beb0*/  SEL R13, R38, R39, P0 ;  /* 0x00000027260d7207 */ /* 0x000fe20000000000 */
[----:B------:R-:W-:Y:S01]  /*bec0*/  IMAD.U32 R8, RZ, RZ, UR6 ;  /* 0x00000006ff087e24 */ /* 0x000fe2000f8e00ff */
[----:B------:R-:W-:Y:S01]  /*bed0*/  SEL R53, R39, R38, P0 ;  /* 0x0000002627357207 */ /* 0x000fe20000000000 */
[----:B------:R-:W4:Y:S01]  /*bee0*/  @P2 LDC R52, c[0x0][0xbf0] ;  /* 0x0002fc00ff342b82 */ /* 0x000f220000000800 */
[----:B------:R-:W-:Y:S01]  /*bef0*/  SEL R65, R48, R49, P0 ;  /* 0x0000003130417207 */ /* 0x000fe20000000000 */
[----:B------:R-:W-:Y:S01]  /*bf00*/  IMAD.U32 R9, RZ, RZ, UR8 ;  /* 0x00000008ff097e24 */ /* 0x000fe2000f8e00ff */
[----:B------:R-:W-:Y:S01]  /*bf10*/  SEL R83, R36, R37, P0 ;  /* 0x0000002524537207 */ /* 0x000fe20000000000 */
[----:B------:R-:W-:Y:S01]  /*bf20*/  ULDC.64 UR6, c[0x0][0xb48] ;  /* 0x0002d20000067ab9 */ /* 0x000fe20000000a00 */
[----:B------:R-:W-:Y:S01]  /*bf30*/  SEL R79, R37, R36, P0 ;  /* 0x00000024254f7207 */ /* 0x000fe20000000000 */
[----:B---3--:R-:W-:Y:S01]  /*bf40*/  IMAD R18, R4, UR47, RZ ;  /* 0x0000002f04127c24 */ /* 0x008fe2000f8e02ff */
[----:B------:R-:W-:-:S02]  /*bf50*/  SEL R15, R30, R31, P0 ;  /* 0x0000001f1e0f7207 */ /* 0x000fc40000000000 */
[----:B------:R-:W-:Y:S01]  /*bf60*/  SEL R59, R31, R30, P0 ;  /* 0x0000001e1f3b7207 */ /* 0x000fe20000000000 */
[----:B------:R-:W-:Y:S01]  /*bf70*/  IMAD R5, R5, UR41, R18 ;  /* 0x0000002905057c24 */ /* 0x000fe2000f8e0212 */
[----:B------:R-:W-:Y:S02]  /*bf80*/  SEL R11, R46, R47, P0 ;  /* 0x0000002f2e0b7207 */ /* 0x000fe40000000000 */
[----:B------:R-:W-:Y:S02]  /*bf90*/  SEL R47, R47, R46, P0 ;  /* 0x0000002e2f2f7207 */ /* 0x000fe40000000000 */
[----:B------:R-:W3:Y:S01]  /*bfa0*/  @P2 LDC R46, c[0x0][0xbf0] ;  /* 0x0002fc00ff2e2b82 */ /* 0x000ee20000000800 */
[----:B------:R-:W-:Y:S01]  /*bfb0*/  SEL R61, R49, R48, P0 ;  /* 0x00000030313d7207 */ /* 0x000fe20000000000 */
[----:B0-----:R-:W-:Y:S01]  /*bfc0*/  @P2 IMAD.HI.U32 R35, R44, R35, RZ ;  /* 0x000000232c232227 */ /* 0x001fe200078e00ff */
[----:B------:R-:W-:Y:S02]  /*bfd0*/  SEL R25, R42, R43, P0 ;  /* 0x0000002b2a197207 */ /* 0x000fe40000000000 */
[----:B------:R-:W-:-:S02]  /*bfe0*/  SEL R37, R43, R42, P0 ;  /* 0x0000002a2b257207 */ /* 0x000fc40000000000 */
[----:B------:R-:W-:Y:S02]  /*bff0*/  SEL R49, R26, R27, P0 ;  /* 0x0000001b1a317207 */ /* 0x000fe40000000000 */
[----:B------:R-:W-:Y:S02]  /*c000*/  SEL R57, R27, R26, P0 ;  /* 0x0000001a1b397207 */ /* 0x000fe40000000000 */
[----:B------:R-:W-:Y:S02]  /*c010*/  LOP3.LUT R27, R12, 0x7ffffffc, RZ, 0xc0, !PT ;  /* 0x7ffffffc0c1b7812 */ /* 0x000fe400078ec0ff */
[----:B------:R-:W-:Y:S02]  /*c020*/  SEL R19, R50, R51, P0 ;  /* 0x0000003332137207 */ /* 0x000fe40000000000 */
[----:B------:R-:W-:Y:S01]  /*c030*/  MOV R23, UR5 ;  /* 0x0000000500177c02 */ /* 0x000fe20008000f00 */
[----:B------:R-:W-:Y:S01]  /*c040*/  IMAD.U32 R23, RZ, RZ, UR9 ;  /* 0x00000009ff177e24 */ /* 0x000fe2000f8e00ff */
[----:B------:R-:W-:Y:S01]  /*c050*/  SEL R21, R54, R55, P0 ;  /* 0x0000003736157207 */ /* 0x000fe20000000000 */
[C---:B------:R-:W-:Y:S01]  /*c060*/  IMAD.IADD R27, R10.reuse, 0x1, -R27 ;  /* 0x000000010a1b7824 */ /* 0x040fe200078e0a1b */
[----:B------:R-:W-:Y:S01]  /*c070*/  LOP3.LUT P1, RZ, R10, 0x3, RZ, 0xc0, !PT ;  /* 0x000000030aff7812 */ /* 0x000fe2000782c0ff */
[----:B------:R-:W-:Y:S01]  /*c080*/  IMAD.WIDE.U32 R22, R4, UR41, R22 ;  /* 0x0000002904167c25 */ /* 0x000fe2000f8e0016 */
[----:B------:R-:W-:Y:S01]  /*c090*/  SEL R17, R51, R50, P0 ;  /* 0x0000003233117207 */ /* 0x000fe20000000000 */
[----:B------:R-:W-:Y:S01]  /*c0a0*/  ULDC.64 UR8, c[0x0][0xb28] ;  /* 0x0002ca0000087ab9 */ /* 0x000fe20000000a00 */
[----:B------:R-:W-:Y:S01]  /*c0b0*/  SEL R55, R55, R54, P0 ;  /* 0x0000003637377207 */ /* 0x000fe20000000000 */
[----:B------:R-:W-:Y:S01]  /*c0c0*/  IMAD.IADD R23, R23, 0x1, R5 ;  /* 0x0000000117177824 */ /* 0x000fe200078e0205 */
[----:B--2---:R-:W-:Y:S01]  /*c0d0*/  LOP3.LUT R34, R6, 0x2, RZ, 0x3c, !PT ;  /* 0x0000000206227812 */ /* 0x004fe200078e3cff */
[----:B------:R-:W-:Y:S04]  /*c0e0*/  SHFL.IDX PT, R33, R89, R6, 0x1c1f ;  /* 0x001c1f0659217589 */ /* 0x000fe800000e0000 */
[----:B------:R-:W0:Y:S04]  /*c0f0*/  SHFL.IDX PT, R38, R85, R34, 0x1c1f ;  /* 0x001c1f2255267589 */ /* 0x000e2800000e0000 */
[----:B------:R-:W-:Y:S04]  /*c100*/  SHFL.IDX PT, R7, R91, R6, 0x1c1f ;  /* 0x001c1f065b077589 */ /* 0x000fe800000e0000 */
[----:B------:R2:W-:Y:S04]  /*c110*/  SHFL.IDX PT, R30, R67, R6, 0x1c1f ;  /* 0x001c1f06431e7589 */ /* 0x0005e800000e0000 */
[----:B------:R-:W5:Y:S04]  /*c120*/  SHFL.IDX PT, R36, R87, R34, 0x1c1f ;  /* 0x001c1f2257247589 */ /* 0x000f6800000e0000 */
[----:B------:R1:W-:Y:S01]  /*c130*/  SHFL.IDX PT, R31, R65, R6, 0x1c1f ;  /* 0x001c1f06411f7589 */ /* 0x0003e200000e0000 */
[----:B--2---:R-:W2:Y:S03]  /*c140*/  LDC R67, c[0x0][0xc50] ;  /* 0x00031400ff437b82 */ /* 0x004ea60000000800 */
[----:B------:R4:W-:Y:S04]  /*c150*/  SHFL.IDX PT, R43, R73, R6, 0x1c1f ;  /* 0x001c1f06492b7589 */ /* 0x0009e800000e0000 */
[----:B------:R-:W-:Y:S01]  /*c160*/  SHFL.IDX PT, R40, R81, R6, 0x1c1f ;  /* 0x001c1f0651287589 */ /* 0x000fe200000e0000 */
[----:B0-----:R-:W-:Y:S01]  /*c170*/  SEL R4, R33, R38, P0 ;  /* 0x0000002621047207 */ /* 0x001fe20000000000 */
[----:B-1----:R-:W0:Y:S02]  /*c180*/  LDC.64 R64, c[0x0][0xb40] ;  /* 0x0002d000ff407b82 */ /* 0x002e240000000a00 */
[----:B------:R-:W-:Y:S04]  /*c190*/  SHFL.IDX PT, R39, R83, R6, 0x1c1f ;  /* 0x001c1f0653277589 */ /* 0x000fe800000e0000 */
[----:B------:R-:W-:Y:S02]  /*c1a0*/  SHFL.IDX PT, R32, R75, R6, 0x1c1f ;  /* 0x001c1f064b207589 */ /* 0x000fe400000e0000 */
[----:B----4-:R-:W1:Y:S02]  /*c1b0*/  @P2 LDC R73, c[0x0][0xbec] ;  /* 0x0002fb00ff492b82 */ /* 0x010e640000000800 */
[----:B------:R-:W-:Y:S01]  /*c1c0*/  SHFL.IDX PT, R16, R49, R6, 0x1c1f ;  /* 0x001c1f0631107589 */ /* 0x000fe200000e0000 */
[----:B-----5:R-:W-:-:S02]  /*c1d0*/  SEL R5, R7, R36, P0 ;  /* 0x0000002407057207 */ /* 0x020fc40000000000 */
[----:B------:R-:W-:Y:S01]  /*c1e0*/  SEL R7, R36, R7, P0 ;  /* 0x0000000724077207 */ /* 0x000fe20000000000 */
[----:B------:R-:W-:Y:S04]  /*c1f0*/  SHFL.IDX PT, R15, R15, R6, 0x1c1f ;  /* 0x001c1f060f0f7589 */ /* 0x000fe800000e0000 */
[----:B------:R-:W-:Y:S04]  /*c200*/  SHFL.IDX PT, R14, R41, R6, 0x1c1f ;  /* 0x001c1f06290e7589 */ /* 0x000fe800000e0000 */
[----:B------:R-:W-:Y:S01]  /*c210*/  SHFL.IDX PT, R13, R13, R6, 0x1c1f ;  /* 0x001c1f060d0d7589 */ /* 0x000fe200000e0000 */
[----:B0-----:R-:W-:-:S03]  /*c220*/  IMAD R36, R64, UR47, RZ ;  /* 0x0000002f40247c24 */ /* 0x001fc6000f8e02ff */
[----:B------:R-:W-:Y:S01]  /*c230*/  SHFL.IDX PT, R12, R25, R6, 0x1c1f ;  /* 0x001c1f06190c7589 */ /* 0x000fe200000e0000 */
[----:B------:R-:W-:-:S03]  /*c240*/  IMAD.WIDE.U32 R8, R64, UR41, R8 ;  /* 0x0000002940087c25 */ /* 0x000fc6000f8e0008 */
[----:B------:R-:W-:Y:S01]  /*c250*/  SHFL.IDX PT, R11, R11, R6, 0x1c1f ;  /* 0x001c1f060b0b7589 */ /* 0x000fe200000e0000 */
[----:B-1----:R-:W-:-:S03]  /*c260*/  @P2 IMAD.HI.U32 R73, R44, R73, RZ ;  /* 0x000000492c492227 */ /* 0x002fc600078e00ff */
        /* <DEDUP_REMOVED lines=8> */
[----:B---3--:R-:W-:Y:S01]  /*c2f0*/  @P2 SHF.R.U32.HI R33, RZ, R46, R35 ;  /* 0x0000002eff212219 */ /* 0x008fe20000011623 */
[----:B--2---:R-:W-:Y:S01]  /*c300*/  IMAD R67, R67, R38, UR4 ;  /* 0x0000000443437e24 */ /* 0x004fe2000f8e0226 */
        /* <DEDUP_REMOVED lines=19> */
[----:B---3--:R-:W-:Y:S01]  /*c440*/  IMAD.MOV.U32 R37, RZ, RZ, R44 ;  /* 0x000000ffff257224 */ /* 0x008fe200078e002c */
[----:B------:R-:W-:Y:S01]  /*c450*/  @P2 SHF.R.U32.HI R37, RZ, R52, R73 ;  /* 0x00000034ff252219 */ /* 0x000fe20000011649 */
[----:B------:R-:W-:-:S04]  /*c460*/  VIADD R52, R28, 0x8 ;  /* 0x000000081c347836 */ /* 0x000fc80000000000 */
[----:B------:R-:W-:Y:S01]  /*c470*/  IMAD.MOV R38, RZ, RZ, -R37 ;  /* 0x000000ffff267224 */ /* 0x000fe200078e0a25 */
[----:B--2---:R-:W-:Y:S01]  /*c480*/  MOV R34, R8 ;  /* 0x0000000800227202 */ /* 0x004fe20000000f00 */
        /* <DEDUP_REMOVED lines=91> */
[----:B------:R-:W-:Y:S02]  /*ca40*/  @!P3 LOP3.LUT R27, R27, 0xfffffffe, RZ, 0xc0, !PT ;  /* 0xfffffffe1b1bb812 */ /* 0x000fe400078ec0ff */
[----:B------:R-:W-:Y:S02]  /*ca50*/  @!P5 LOP3.LUT R33, R33, 0xfffffffe, RZ, 0xc0, !PT ;  /* 0xfffffffe2121d812 */ /* 0x000fe400078ec0ff */
[----:B------:R-:W-:Y:S01]  /*ca60*/  @!P1 LEA.HI R0, R0, R0, RZ, 0x1 ;  /* 0x0000000000009211 */ /* 0x000fe200078f08ff */
[----:B0-----:R-:W-:Y:S01]  /*ca70*/  @!P3 IMAD.WIDE R28, R27, 0x4, R46 ;  /* 0x000000041b1cb825 */ /* 0x001fe200078e022e */
        /* <DEDUP_REMOVED lines=16> */
.L_x_12704:
[----:B------:R-:W-:Y:S05]  /*cb80*/  BSYNC B0 ;  /* 0x0000000000007941 */ /* 0x000fea0003800000 */
.L_x_12703:
        /* <DEDUP_REMOVED lines=68> */
.L_x_12702:
        /* <DEDUP_REMOVED lines=8> */
[----:B-1----:R-:W-:-:S03]  /*d050*/  IMAD R3, R6, UR4, RZ ;  /* 0x0000000406037c24 */ /* 0x002fc6000f8e02ff */
[----:B------:R-:W-:-:S04]  /*d060*/  IADD3 R0, R0, -0x80, RZ ;  /* 0xffffff8000007810 */ /* 0x000fc80007ffe0ff */
        /* <DEDUP_REMOVED lines=48> */
.L_x_12664:
        /* <DEDUP_REMOVED lines=18> */
.L_x_12705:
[----:B------:R-:W-:Y:S01]  /*d490*/  ULDC UR44, c[0x0][0xc50] ;  /* 0x00031400002c7ab9 */ /* 0x000fe20000000800 */
[----:B------:R-:W-:Y:S01]  /*d4a0*/  UMOV UR36, UR6 ;  /* 0x0000000600247c82 */ /* 0x000fe20008000000 */
[----:B------:R-:W-:-:S11]  /*d4b0*/  UISETP.NE.AND UP0, UPT, UR44, 0x1, UPT ;  /* 0x000000012c00788c */ /* 0x000fd6000bf05270 */
[----:B------:R-:W-:Y:S01]  /*d4c0*/  @UP0 ULDC UR4, c[0x0][0xc54] ;  /* 0x0003150000040ab9 */ /* 0x000fe20000000800 */
[----:B------:R-:W-:Y:S01]  /*d4d0*/  @UP0 ULDC UR7, c[0x0][0xc58] ;  /* 0x0003160000070ab9 */ /* 0x000fe20000000800 */
[----:B------:R-:W-:-:S04]  /*d4e0*/  UIMAD.WIDE.U32 UR4, UR6, UR4, URZ ;  /* 0x00000004060472a5 */ /* 0x000fc8000f8e003f */
[----:B------:R-:W-:-:S12]  /*d4f0*/  @UP0 USHF.R.U32.HI UR36, URZ, UR7, UR5 ;  /* 0x000000073f240299 */ /* 0x000fd80008011605 */
.L_x_12706:
[----:B------:R-:W-:Y:S01]  /*d500*/  ISETP.GE.AND P0, PT, R26, RZ, PT ;  /* 0x000000ff1a00720c */ /* 0x000fe20003f06270 */
[----:B------:R-:W-:Y:S01]  /*d510*/  UIADD3 UR4, -UR36, URZ, URZ ;  /* 0x0000003f24047290 */ /* 0x000fe2000fffe13f */
[----:B------:R-:W-:Y:S01]  /*d520*/  IMAD.MOV.U32 R0, RZ, RZ, 0x1 ;  /* 0x00000001ff007424 */ /* 0x000fe200078e00ff */
[----:B------:R-:W-:Y:S01]  /*d530*/  MOV R4, 0x1 ;  /* 0x0000000100047802 */ /* 0x000fe20000000f00 */
[----:B------:R-:W-:Y:S01]  /*d540*/  IMAD.MOV.U32 R3, RZ, RZ, RZ ;  /* 0x000000ffff037224 */ /* 0x000fe200078e00ff */
[----:B------:R-:W-:-:S08]  /*d550*/  UIMAD UR44, UR44, UR4, UR6 ;  /* 0x000000042c2c72a4 */ /* 0x000fd0000f8e0206 */
        /* <DEDUP_REMOVED lines=15> */
[----:B0-----:R-:W-:-:S04]  /*d650*/  UIMAD UR39, UR39, 0xc0, URZ ;  /* 0x000000c0272778a4 */ /* 0x001fc8000f8e023f */
        /* <DEDUP_REMOVED lines=10> */
[----:B------:R-:W-:Y:S02]  /*d700*/  USHF.R.U32.HI UR10, URZ, 0x10, UR44 ;  /* 0x000000103f0a7899 */ /* 0x000fe4000801162c */
[----:B------:R-:W-:Y:S02]  /*d710*/  ULEA.HI.SX32 UR4, UR7, UR4, 0x1a ;  /* 0x0000000407047291 */ /* 0x000fe4000f8fd23f */
[----:B------:R-:W-:-:S02]  /*d720*/  ULOP3.LUT UR44, UR44, 0xffff, URZ, 0xc0, !UPT ;  /* 0x0000ffff2c2c7892 */ /* 0x000fc4000f8ec03f */
        /* <DEDUP_REMOVED lines=41> */
.L_x_12708:
[----:B------:R-:W-:Y:S01]  /*d9c0*/  UIMAD UR44, UR44, UR4, URZ ;  /* 0x000000042c2c72a4 */ /* 0x000fe2000f8e023f */
[----:B------:R-:W-:-:S05]  /*d9d0*/  IMAD.U32 R3, RZ, RZ, UR9 ;  /* 0x00000009ff037e24 */ /* 0x000fca000f8e00ff */
        /* <DEDUP_REMOVED lines=31> */
.L_x_12709:
        /* <DEDUP_REMOVED lines=20> */
.L_x_12710:
        /* <DEDUP_REMOVED lines=20> */
.L_x_12711:
[----:B------:R-:W-:-:S13]  /*de50*/  LOP3.LUT P6, RZ, R17, 0x1bf, RZ, 0xc0, !PT ;  /* 0x000001bf11ff7812 */ /* 0x000fda00078cc0ff */
[----:B------:R-:W-:Y:S05]  /*de60*/  @!P6 BRA `(.L_x_12712) ;  /* 0x000000000040e947 */ /* 0x000fea0003800000 */
[----:B------:R-:W-:Y:S01]  /*de70*/  MOV R14, 0x0 ;  /* 0x00000000000e7802 */ /* 0x000fe20000000f00 */
[----:B------:R-:W-:Y:S01]  /*de80*/  ULDC.64 UR4, c[0x4][0x1c8] ;  /* 0x0100720000047ab9 */ /* 0x000fe20000000a00 */
[----:B------:R-:W-:Y:S01]  /*de90*/  ULDC.64 UR6, c[0x4][0x1d0] ;  /* 0x0100740000067ab9 */ /* 0x000fe20000000a00 */
[----:B------:R-:W-:Y:S01]  /*dea0*/  IMAD.U32 R4, RZ, RZ, UR4 ;  /* 0x00000004ff047e24 */ /* 0x000fe2000f8e00ff */
[----:B------:R-:W-:Y:S01]  /*deb0*/  MOV R12, 0x1 ;  /* 0x00000001000c7802 */ /* 0x000fe20000000f00 */
        /* <DEDUP_REMOVED lines=11> */
.L_x_12712:
        /* <DEDUP_REMOVED lines=26> */
[----:B------:R-:W-:Y:S02]  /*e110*/  LOP3.LUT R22, R3, 0x640, R22, 0xf8, !PT ;  /* 0x0000064003167812 */ /* 0x000fe400078ef816 */
[----:B------:R-:W-:Y:S02]  /*e120*/  LOP3.LUT R17, R17, R8, RZ, 0xfc, !PT ;  /* 0x0000000811117212 */ /* 0x000fe400078efcff */
[----:B------:R-:W-:Y:S02]  /*e130*/  SHF.R.U32.HI R29, RZ, 0x3, R27 ;  /* 0x00000003ff1d7819 */ /* 0x000fe4000001161b */
[----:B------:R-:W-:Y:S02]  /*e140*/  P2R R24, PR, RZ, 0x2 ;  /* 0x00000002ff187803 */ /* 0x000fe40000000000 */
[----:B--2---:R-:W-:Y:S02]  /*e150*/  SHF.R.S32.HI R18, RZ, 0x1f, R23 ;  /* 0x0000001fff127819 */ /* 0x004fe40000011417 */
[----:B------:R-:W-:Y:S01]  /*e160*/  SEL R19, R23, RZ, !P1 ;  /* 0x000000ff17137207 */ /* 0x000fe20004800000 */
[----:B------:R-:W-:Y:S06]  /*e170*/  BRA.DIV UR4, `(.L_x_12713) ;  /* 0x0000002604207947 */ /* 0x000fec000b800000 */
[----:B------:R0:W1:Y:S02]  /*e180*/  SHFL.IDX PT, R14, R2, RZ, 0x1f ;  /* 0x00001fff020e7589 */ /* 0x00006400000e0000 */
.L_x_12762:
[----:B-1----:R-:W-:Y:S02]  /*e190*/  ISETP.NE.AND P0, PT, R14, RZ, PT ;  /* 0x000000ff0e00720c */ /* 0x002fe40003f05270 */
[----:B------:R-:W-:-:S04]  /*e1a0*/  PLOP3.LUT P2, PT, PT, PT, PT, 0x8, 0x0 ;  /* 0x000000000000781c */ /* 0x000fc80003f4e170 */
[----:B------:R-:W-:-:S07]  /*e1b0*/  P2R R25, PR, RZ, 0x4 ;  /* 0x00000004ff197803 */ /* 0x000fce0000000000 */
[----:B------:R-:W-:Y:S05]  /*e1c0*/  @P0 BRA `(.L_x_12714) ;  /* 0x0000000400240947 */ /* 0x000fea0003800000 */
[----:B------:R-:W-:-:S06]  /*e1d0*/  UIADD3 UR4, UR41, -0x1, URZ ;  /* 0xffffffff29047890 */ /* 0x000fcc000fffe03f */
[----:B------:R-:W-:Y:S01]  /*e1e0*/  IMAD.U32 R3, RZ, RZ, UR4 ;  /* 0x00000004ff037e24 */ /* 0x000fe2000f8e00ff */
[----:B------:R-:W-:-:S03]  /*e1f0*/  UMOV UR4, 0xffffffff ;  /* 0xffffffff00047882 */ /* 0x000fc60000000000 */
[----:B------:R-:W-:Y:S05]  /*e200*/  BRA.DIV UR4, `(.L_x_12715) ;  /* 0x00000026041c7947 */ /* 0x000fea000b800000 */
[----:B------:R-:W-:-:S13]  /*e210*/  ELECT P6, URZ, PT ;  /* 0x00000000003f782f */ /* 0x000fda00038c0000 */
.L_x_12765:
[----:B------:R-:W-:Y:S05]  /*e220*/  @!P6 BRA `(.L_x_12714) ;  /* 0x00000004000ce947 */ /* 0x000fea0003800000 */
[----:B------:R-:W-:Y:S02]  /*e230*/  IMAD.MOV.U32 R0, RZ, RZ, 0x1 ;  /* 0x00000001ff007424 */ /* 0x000fe400078e00ff */
[----:B------:R-:W-:-:S03]  /*e240*/  IMAD.MOV.U32 R19, RZ, RZ, R23 ;  /* 0x000000ffff137224 */ /* 0x000fc600078e0017 */
[----:B------:R-:W-:Y:S01]  /*e250*/  SHF.L.U32 R0, R0, 0x1f, RZ ;  /* 0x0000001f00007819 */ /* 0x000fe200000006ff */
[----:B------:R-:W-:Y:S06]  /*e260*/  @!P1 BRA `(.L_x_12716) ;  /* 0x0000000000489947 */ /* 0x000fec0003800000 */
[----:B------:R-:W1:Y:S01]  /*e270*/  LDC R8, c[0x0][0x43c] ;  /* 0x00010f00ff087b82 */ /* 0x000e620000000800 */
[----:B------:R-:W-:Y:S01]  /*e280*/  MOV R9, R3 ;  /* 0x0000000300097202 */ /* 0x000fe20000000f00 */
        /* <DEDUP_REMOVED lines=16> */
.L_x_12716:
[----:B------:R-:W2:Y:S01]  /*e390*/  SYNCS.PHASECHK.TRANS64.TRYWAIT P0, [UR38+0x12480], R0 ;  /* 0x01248000ff0075a7 */ /* 0x000ea20008000166 */
[----:B------:R-:W-:Y:S01]  /*e3a0*/  ISETP.NE.AND P1, PT, R16, RZ, PT ;  /* 0x000000ff1000720c */ /* 0x000fe20003f25270 */
[----:B--2---:R-:W-:-:S12]  /*e3b0*/  @!P0 BRA `(.L_x_12717) ;  /* 0x0000002000d08947 */ /* 0x004fd80003800000 */
.L_x_12766:
[----:B------:R-:W-:Y:S05]  /*e3c0*/  @P1 BRA `(.L_x_12718) ;  /* 0x0000000000141947 */ /* 0x000fea0003800000 */
[----:B------:R-:W-:Y:S01]  /*e3d0*/  LOP3.LUT P0, RZ, R27, 0x1f, RZ, 0xc0, !PT ;  /* 0x0000001f1bff7812 */ /* 0x000fe2000780c0ff */
[----:B-1----:R-:W-:-:S04]  /*e3e0*/  IMAD.MOV.U32 R4, RZ, RZ, 0x2800 ;  /* 0x00002800ff047424 */ /* 0x002fc800078e00ff */
[----:B------:R2:W-:Y:S08]  /*e3f0*/  SYNCS.ARRIVE.TRANS64 RZ, [UR38+0x12470], R4 ;  /* 0x01247004ffff79a7 */ /* 0x0005f00008000026 */
[----:B--2---:R-:W-:Y:S05]  /*e400*/  @!P0 BRA `(.L_x_12718) ;  /* 0x0000000000048947 */ /* 0x004fea0003800000 */
[----:B------:R-:W-:Y:S01]  /*e410*/  BPT.TRAP 0x1 ;  /* 0x000000040000795c */ /* 0x000fe20000300000 */
.L_x_12718:
        /* <DEDUP_REMOVED lines=15> */
.L_x_12767:
[----:B------:R-:W-:Y:S05]  /*e510*/  @P1 BRA `(.L_x_12720) ;  /* 0x0000000000141947 */ /* 0x000fea0003800000 */
[----:B------:R-:W-:Y:S01]  /*e520*/  LOP3.LUT P0, RZ, R27, 0x1f, RZ, 0xc0, !PT ;  /* 0x0000001f1bff7812 */ /* 0x000fe2000780c0ff */
[----:B-1----:R-:W-:-:S04]  /*e530*/  IMAD.MOV.U32 R0, RZ, RZ, 0x2800 ;  /* 0x00002800ff007424 */ /* 0x002fc800078e00ff */
[----:B------:R2:W-:Y:S08]  /*e540*/  SYNCS.ARRIVE.TRANS64 RZ, [UR38+0x12430], R0 ;  /* 0x01243000ffff79a7 */ /* 0x0005f00008000026 */
[----:B--2---:R-:W-:Y:S05]  /*e550*/  @!P0 BRA `(.L_x_12720) ;  /* 0x0000000000048947 */ /* 0x004fea0003800000 */
[----:B------:R-:W-:Y:S01]  /*e560*/  BPT.TRAP 0x1 ;  /* 0x000000040000795c */ /* 0x000fe20000300000 */
.L_x_12720:
        /* <DEDUP_REMOVED lines=12> */
[----:B------:R-:W-:-:S04]  /*e630*/  UMOV UR12, UR36 ;  /* 0x00000024000c7c82 */ /* 0x000fc80008000000 */
[----:B------:R2:W-:Y:S02]  /*e640*/  UTMALDG.4D [UR8], [UR4], desc[UR6] ;  /* 0x00000608040075b4 */ /* 0x0005e40008019000 */
[----:B--2---:R-:W-:Y:S01]  /*e650*/  NOP ;  /* 0x0000000000007918 */ /* 0x004fe20000000000 */
.L_x_12714:
        /* <DEDUP_REMOVED lines=16> */
[----:B-1----:R-:W-:Y:S01]  /*e760*/  IMAD.U32 R4, RZ, RZ, UR6 ;  /* 0x00000006ff047e24 */ /* 0x002fe2000f8e00ff */
        /* <DEDUP_REMOVED lines=11> */
.L_x_12721:
[----:B------:R-:W2:Y:S01]  /*e820*/  LDC R6, c[0x0][0x448] ;  /* 0x00011200ff067b82 */ /* 0x000ea20000000800 */
[----:B------:R-:W3:Y:S01]  /*e830*/  S2R R9, SR_CTAID.X ;  /* 0x0000000000097919 */ /* 0x000ee20000002500 */
[----:B-1----:R-:W-:Y:S01]  /*e840*/  IMAD.SHL.U32 R0, R27, 0x10, RZ ;  /* 0x000000101b007824 */ /* 0x002fe200078e00ff */
[----:B------:R-:W-:Y:S01]  /*e850*/  UMOV UR4, UR46 ;  /* 0x0000002e00047c82 */ /* 0x000fe20008000000 */
[C---:B------:R-:W-:Y:S01]  /*e860*/  IMAD.SHL.U32 R3, R29.reuse, 0x80, RZ ;  /* 0x000000801d037824 */ /* 0x040fe200078e00ff */
[----:B------:R-:W-:Y:S01]  /*e870*/  UMOV UR5, UR45 ;  /* 0x0000002d00057c82 */ /* 0x000fe20008000000 */
[----:B------:R-:W-:Y:S01]  /*e880*/  IMAD.SHL.U32 R4, R29, 0x10, RZ ;  /* 0x000000101d047824 */ /* 0x000fe200078e00ff */
[----:B------:R-:W-:Y:S01]  /*e890*/  LOP3.LUT R0, R0, 0x30, RZ, 0xe2, !PT ;  /* 0x0000003000007812 */ /* 0x000fe200078ee2ff */
[----:B------:R-:W-:Y:S01]  /*e8a0*/  IMAD.SHL.U32 R20, R27, 0x20, RZ ;  /* 0x000000201b147824 */ /* 0x000fe200078e00ff */
[----:B------:R-:W-:Y:S02]  /*e8b0*/  ULDC.64 UR6, c[0x0][0x2c8] ;  /* 0x0000b20000067ab9 */ /* 0x000fe40000000a00 */
[----:B------:R-:W-:-:S02]  /*e8c0*/  LOP3.LUT R3, R0, 0x180, R3, 0xf8, !PT ;  /* 0x0000018000037812 */ /* 0x000fc400078ef803 */
[----:B------:R-:W-:Y:S02]  /*e8d0*/  LOP3.LUT R20, R20, 0x60, RZ, 0xc0, !PT ;  /* 0x0000006014147812 */ /* 0x000fe400078ec0ff */
[----:B------:R-:W-:Y:S01]  /*e8e0*/  LOP3.LUT R4, R3, 0x30, R4, 0x78, !PT ;  /* 0x0000003003047812 */ /* 0x000fe200078e7804 */
[----:B------:R-:W-:-:S05]  /*e8f0*/  IMAD.SHL.U32 R3, R27, 0x10, RZ ;  /* 0x000000101b037824 */ /* 0x000fca00078e00ff */
[----:B------:R-:W-:Y:S02]  /*e900*/  LOP3.LUT R3, R3, 0x40, RZ, 0xc0, !PT ;  /* 0x0000004003037812 */ /* 0x000fe400078ec0ff */
[----:B--2---:R-:W-:Y:S02]  /*e910*/  ISETP.NE.AND P0, PT, R6, 0x1, PT ;  /* 0x000000010600780c */ /* 0x004fe40003f05270 */
[----:B------:R-:W-:Y:S02]  /*e920*/  IADD3 R28, R4, R3, R28 ;  /* 0x00000003041c7210 */ /* 0x000fe40007ffe01c */
[----:B------:R-:W-:Y:S02]  /*e930*/  LEA.HI R4, R16, R20, RZ, 0x1e ;  /* 0x0000001410047211 */ /* 0x000fe400078ff0ff */
[----:B------:R-:W-:-:S03]  /*e940*/  SHF.R.S32.HI R20, RZ, 0x1f, R26 ;  /* 0x0000001fff147819 */ /* 0x000fc6000001141a */
[----:B---3--:R-:W-:Y:S02]  /*e950*/  IMAD R9, R9, 0xc0, R4 ;  /* 0x000000c009097824 */ /* 0x008fe400078e0204 */
[----:B------:R-:W1:Y:S02]  /*e960*/  LDC.64 R4, c[0x0][0x2e0] ;  /* 0x0000b800ff047b82 */ /* 0x000e640000000a00 */
[----:B------:R-:W-:Y:S02]  /*e970*/  VIADD R7, R9, 0x80 ;  /* 0x0000008009077836 */ /* 0x000fe40000000000 */
[----:B------:R-:W-:-:S04]  /*e980*/  IMAD.MOV.U32 R11, RZ, RZ, R9 ;  /* 0x000000ffff0b7224 */ /* 0x000fc800078e0009 */
[----:B------:R-:W2:Y:S08]  /*e990*/  @P0 LDC R8, c[0x0][0x44c] ;  /* 0x00011300ff080b82 */ /* 0x000eb00000000800 */
[----:B------:R-:W3:Y:S08]  /*e9a0*/  @P0 LDC R12, c[0x0][0x44c] ;  /* 0x00011300ff0c0b82 */ /* 0x000ef00000000800 */
[----:B------:R-:W4:Y:S08]  /*e9b0*/  @P0 LDC R10, c[0x0][0x450] ;  /* 0x00011400ff0a0b82 */ /* 0x000f300000000800 */
[----:B------:R-:W5:Y:S01]  /*e9c0*/  @P0 LDC R13, c[0x0][0x450] ;  /* 0x00011400ff0d0b82 */ /* 0x000f620000000800 */
[----:B--2---:R-:W-:-:S04]  /*e9d0*/  @P0 IMAD.HI.U32 R3, R9, R8, RZ ;  /* 0x0000000809030227 */ /* 0x004fc800078e00ff */
[----:B---3--:R-:W-:Y:S01]  /*e9e0*/  @P0 IMAD.HI.U32 R8, R7, R12, RZ ;  /* 0x0000000c07080227 */ /* 0x008fe200078e00ff */
[----:B----4-:R-:W-:Y:S02]  /*e9f0*/  @P0 SHF.R.U32.HI R11, RZ, R10, R3 ;  /* 0x0000000aff0b0219 */ /* 0x010fe40000011603 */
[----:B------:R-:W-:-:S03]  /*ea00*/  MOV R3, R7 ;  /* 0x0000000700037202 */ /* 0x000fc60000000f00 */
[----:B------:R-:W-:Y:S01]  /*ea10*/  IMAD.MOV R10, RZ, RZ, -R11 ;  /* 0x000000ffff0a7224 */ /* 0x000fe200078e0a0b */
[----:B-----5:R-:W-:Y:S01]  /*ea20*/  @P0 SHF.R.U32.HI R3, RZ, R13, R8 ;  /* 0x0000000dff030219 */ /* 0x020fe20000011608 */
[----:B-1----:R-:W-:Y:S02]  /*ea30*/  IMAD R8, R20, R4, RZ ;  /* 0x0000000414087224 */ /* 0x002fe400078e02ff */
[----:B------:R-:W-:Y:S02]  /*ea40*/  IMAD R9, R6, R10, R9 ;  /* 0x0000000a06097224 */ /* 0x000fe400078e0209 */
[C---:B------:R-:W-:Y:S01]  /*ea50*/  IMAD R13, R26.reuse, R5, R8 ;  /* 0x000000051a0d7224 */ /* 0x040fe200078e0208 */
[----:B------:R-:W-:Y:S01]  /*ea60*/  SHF.R.S32.HI R8, RZ, 0x1f, R11 ;  /* 0x0000001fff087819 */ /* 0x000fe2000001140b */
[----:B------:R-:W-:Y:S01]  /*ea70*/  IMAD.WIDE.U32 R4, R26, R4, UR4 ;  /* 0x000000041a047e25 */ /* 0x000fe2000f8e0004 */
[----:B------:R-:W-:-:S03]  /*ea80*/  ULDC.64 UR4, c[0x0][0x2d0] ;  /* 0x0000b40000047ab9 */ /* 0x000fc60000000a00 */
[----:B------:R-:W-:Y:S02]  /*ea90*/  IMAD R8, R8, UR4, RZ ;  /* 0x0000000408087c24 */ /* 0x000fe4000f8e02ff */
[----:B------:R-:W-:Y:S02]  /*eaa0*/  IMAD.IADD R5, R5, 0x1, R13 ;  /* 0x0000000105057824 */ /* 0x000fe400078e020d */
[C---:B------:R-:W-:Y:S01]  /*eab0*/  IMAD R13, R11.reuse, UR5, R8 ;  /* 0x000000050b0d7c24 */ /* 0x040fe2000f8e0208 */
[----:B------:R-:W-:Y:S01]  /*eac0*/  SHF.R.S32.HI R8, RZ, 0x1f, R9 ;  /* 0x0000001fff087819 */ /* 0x000fe20000011409 */
[----:B------:R-:W-:-:S04]  /*ead0*/  IMAD.WIDE.U32 R10, R11, UR4, R4 ;  /* 0x000000040b0a7c25 */ /* 0x000fc8000f8e0004 */
[----:B------:R-:W-:Y:S02]  /*eae0*/  IMAD R8, R8, UR6, RZ ;  /* 0x0000000608087c24 */ /* 0x000fe4000f8e02ff */
[----:B------:R-:W-:Y:S02]  /*eaf0*/  IMAD.IADD R11, R11, 0x1, R13 ;  /* 0x000000010b0b7824 */ /* 0x000fe400078e020d */
[C---:B------:R-:W-:Y:S01]  /*eb00*/  IMAD R13, R9.reuse, UR7, R8 ;  /* 0x00000007090d7c24 */ /* 0x040fe2000f8e0208 */
[----:B------:R-:W-:Y:S01]  /*eb10*/  SHF.R.S32.HI R8, RZ, 0x1f, R3 ;  /* 0x0000001fff087819 */ /* 0x000fe20000011403 */
[----:B------:R-:W-:-:S04]  /*eb20*/  IMAD.WIDE.U32 R10, R9, UR6, R10 ;  /* 0x00000006090a7c25 */ /* 0x000fc8000f8e000a */
[----:B------:R-:W-:Y:S02]  /*eb30*/  IMAD.MOV R9, RZ, RZ, -R3 ;  /* 0x000000ffff097224 */ /* 0x000fe400078e0a03 */
[----:B------:R-:W-:Y:S02]  /*eb40*/  IMAD R8, R8, UR4, RZ ;  /* 0x0000000408087c24 */ /* 0x000fe4000f8e02ff */
[----:B------:R-:W-:-:S04]  /*eb50*/  IMAD.WIDE.U32 R4, R3, UR4, R4 ;  /* 0x0000000403047c25 */ /* 0x000fc8000f8e0004 */
[----:B------:R-:W-:Y:S02]  /*eb60*/  IMAD R7, R6, R9, R7 ;  /* 0x0000000906077224 */ /* 0x000fe400078e0207 */
[----:B------:R-:W-:Y:S01]  /*eb70*/  IMAD R3, R3, UR5, R8 ;  /* 0x0000000503037c24 */ /* 0x000fe2000f8e0208 */
[----:B------:R-:W-:Y:S02]  /*eb80*/  ULDC.64 UR4, c[0x0][0x280] ;  /* 0x0000a00000047ab9 */ /* 0x000fe40000000a00 */
[----:B------:R-:W-:Y:S01]  /*eb90*/  IADD3 R9, P0, R10, UR4, RZ ;  /* 0x000000040a097c10 */ /* 0x000fe2000ff1e0ff */
[----:B------:R-:W-:Y:S01]  /*eba0*/  IMAD.IADD R5, R5, 0x1, R3 ;  /* 0x0000000105057824 */ /* 0x000fe200078e0203 */
[----:B------:R-:W-:Y:S02]  /*ebb0*/  SHF.R.S32.HI R3, RZ, 0x1f, R7 ;  /* 0x0000001fff037819 */ /* 0x000fe40000011407 */
[----:B------:R-:W-:Y:S01]  /*ebc0*/  IADD3.X R10, R11, UR5, R13, P0, !PT ;  /* 0x000000050b0a7c10 */ /* 0x000fe200087fe40d */
[----:B------:R-:W-:-:S04]  /*ebd0*/  IMAD.WIDE.U32 R4, R7, UR6, R4 ;  /* 0x0000000607047c25 */ /* 0x000fc8000f8e0004 */
[----:B------:R-:W-:Y:S01]  /*ebe0*/  IMAD R8, R3, UR6, RZ ;  /* 0x0000000603087c24 */ /* 0x000fe2000f8e02ff */
[----:B------:R-:W-:Y:S02]  /*ebf0*/  ULDC UR6, c[0x0][0x2b8] ;  /* 0x0000ae0000067ab9 */ /* 0x000fe40000000800 */
[----:B------:R-:W-:Y:S01]  /*ec00*/  ISETP.GE.AND P0, PT, R0, UR6, PT ;  /* 0x0000000600007c0c */ /* 0x000fe2000bf06270 */
[----:B------:R-:W-:Y:S01]  /*ec10*/  IMAD R7, R7, UR7, R8 ;  /* 0x0000000707077c24 */ /* 0x000fe2000f8e0208 */
[----:B------:R-:W-:Y:S01]  /*ec20*/  IADD3 R8, P1, R4, UR4, RZ ;  /* 0x0000000404087c10 */ /* 0x000fe2000ff3e0ff */
[----:B------:R-:W-:-:S03]  /*ec30*/  UMOV UR4, 0xffffffff ;  /* 0xffffffff00047882 */ /* 0x000fc60000000000 */
        /* <DEDUP_REMOVED lines=25> */
[----:B------:R-:W1:Y:S02]  /*edd0*/  SHFL.IDX PT, R14, R9, 0x3, 0x1c1f ;  /* 0x007c1f00090e7f89 */ /* 0x000e6400000e0000 */
[----:B------:R-:W-:Y:S02]  /*ede0*/  @!P1 IADD3.X R5, RZ, R21, RZ, P3, !PT ;  /* 0x00000015ff059210 */ /* 0x000fe40001ffe4ff */
        /* <DEDUP_REMOVED lines=20> */
.L_x_12780:
[----:B------:R-:W-:-:S05]  /*ef30*/  VIADD R3, R3, 0xa0 ;  /* 0x000000a003037836 */ /* 0x000fca0000000000 */
[----:B------:R-:W-:-:S13]  /*ef40*/  ISETP.GE.AND P1, PT, R3, R6, PT ;  /* 0x000000060300720c */ /* 0x000fda0003f26270 */
[----:B-1----:R-:W-:Y:S01]  /*ef50*/  @!P1 IADD3 R4, P2, R0, R14, RZ ;  /* 0x0000000e00049210 */ /* 0x002fe20007f5e0ff */
[----:B------:R-:W-:Y:S01]  /*ef60*/  @!P1 VIADD R3, R28, UR38 ;  /* 0x000000261c039c36 */ /* 0x000fe20008000000 */
[----:B------:R-:W-:-:S03]  /*ef70*/  MOV R0, 0x1 ;  /* 0x0000000100007802 */ /* 0x000fc60000000f00 */
[----:B------:R-:W-:Y:S01]  /*ef80*/  @!P1 IMAD.X R5, RZ, RZ, R7, P2 ;  /* 0x000000ffff059224 */ /* 0x000fe200010e0607 */
[----:B------:R-:W-:-:S04]  /*ef90*/  SHF.L.U32 R0, R0, 0x1f, RZ ;  /* 0x0000001f00007819 */ /* 0x000fc800000006ff */
        /* <DEDUP_REMOVED lines=11> */
.L_x_12781:
[----:B------:R-:W-:-:S04]  /*f050*/  UIADD3 UR4, UR41, -0x2, URZ ;  /* 0xfffffffe29047890 */ /* 0x000fc8000fffe03f */
[----:B------:R-:W-:-:S06]  /*f060*/  UISETP.GE.AND UP0, UPT, UR4, UR44, UPT ;  /* 0x0000002c0400728c */ /* 0x000fcc000bf06270 */
[----:B------:R-:W-:-:S13]  /*f070*/  PLOP3.LUT P0, PT, PT, PT, UP0, 0x80, 0x0 ;  /* 0x000000000000781c */ /* 0x000fda0003f0f008 */
[----:B------:R-:W-:Y:S05]  /*f080*/  @!P0 BRA `(.L_x_12724) ;  /* 0x0000000800b88947 */ /* 0x000fea0003800000 */
[----:B------:R-:W-:Y:S01]  /*f090*/  IMAD.U32 R12, RZ, RZ, UR40 ;  /* 0x00000028ff0c7e24 */ /* 0x000fe2000f8e00ff */
[----:B------:R-:W-:Y:S01]  /*f0a0*/  LOP3.LUT R13, R27, 0x1f, RZ, 0xc0, !PT ;  /* 0x0000001f1b0d7812 */ /* 0x000fe200078ec0ff */
[----:B------:R-:W-:Y:S02]  /*f0b0*/  IMAD.U32 R14, RZ, RZ, UR40 ;  /* 0x00000028ff0e7e24 */ /* 0x000fe4000f8e00ff */
[----:B------:R-:W-:Y:S01]  /*f0c0*/  IMAD.U32 R15, RZ, RZ, UR4 ;  /* 0x00000004ff0f7e24 */ /* 0x000fe2000f8e00ff */
[----:B------:R-:W-:Y:S01]  /*f0d0*/  LOP3.LUT R12, R12, 0x1, RZ, 0xfc, !PT ;  /* 0x000000010c0c7812 */ /* 0x000fe200078efcff */
[----:B------:R-:W-:Y:S01]  /*f0e0*/  IMAD.MOV.U32 R8, RZ, RZ, 0x1 ;  /* 0x00000001ff087424 */ /* 0x000fe200078e00ff */
[----:B------:R-:W-:Y:S01]  /*f0f0*/  LOP3.LUT R14, R14, 0x2, RZ, 0xfc, !PT ;  /* 0x000000020e0e7812 */ /* 0x000fe200078efcff */
[----:B------:R-:W-:-:S07]  /*f100*/  IMAD.MOV.U32 R9, RZ, RZ, RZ ;  /* 0x000000ffff097224 */ /* 0x000fce00078e00ff */
.L_x_12741:
[----:B------:R-:W-:Y:S01]  /*f110*/  ISETP.NE.AND P1, PT, R25, RZ, PT ;  /* 0x000000ff1900720c */ /* 0x000fe20003f25270 */
[----:B0-----:R-:W-:Y:S01]  /*f120*/  VIADD R3, R9, 0x1 ;  /* 0x0000000109037836 */ /* 0x001fe20000000000 */
[----:B------:R-:W-:Y:S04]  /*f130*/  BSSY B0, `(.L_x_12725) ;  /* 0x000005e000007945 */ /* 0x000fe80003800000 */
[----:B------:R-:W-:-:S04]  /*f140*/  ISETP.NE.AND P0, PT, R3, 0x2, PT ;  /* 0x000000020300780c */ /* 0x000fc80003f05270 */
[----:B------:R-:W-:Y:S02]  /*f150*/  SEL R5, RZ, 0x1, P0 ;  /* 0x00000001ff057807 */ /* 0x000fe40000000000 */
        /* <DEDUP_REMOVED lines=15> */
[----:B------:R-:W-:Y:S01]  /*f250*/  SHF.R.S32.HI R5, RZ, 0x1f, R11 ;  /* 0x0000001fff057819 */ /* 0x000fe2000001140b */
[----:B------:R-:W-:Y:S01]  /*f260*/  IMAD R19, R23, UR5, R4 ;  /* 0x0000000517137c24 */ /* 0x000fe2000f8e0204 */
[----:B------:R-:W-:-:S05]  /*f270*/  MOV R4, R11 ;  /* 0x0000000b00047202 */ /* 0x000fca0000000f00 */
[----:B------:R-:W-:-:S04]  /*f280*/  IMAD.WIDE.U32 R4, R23, UR4, R4 ;  /* 0x0000000417047c25 */ /* 0x000fc8000f8e0004 */
[----:B------:R-:W-:Y:S01]  /*f290*/  IMAD.IADD R5, R19, 0x1, R5 ;  /* 0x0000000113057824 */ /* 0x000fe200078e0205 */
[----:B-1----:R-:W-:-:S04]  /*f2a0*/  LEA R6, P0, R4, R6, 0x2 ;  /* 0x0000000604067211 */ /* 0x002fc800078010ff */
[----:B------:R-:W-:-:S05]  /*f2b0*/  LEA.HI.X R7, R4, R7, R5, 0x2, P0 ;  /* 0x0000000704077211 */ /* 0x000fca00000f1405 */
[----:B------:R0:W5:Y:S01]  /*f2c0*/  LDG.E R19, desc[UR42][R6.64] ;  /* 0x0000002a06137981 */ /* 0x000162000c1e1900 */
[----:B------:R-:W-:-:S04]  /*f2d0*/  IMAD.MOV R4, RZ, RZ, -R11 ;  /* 0x000000ffff047224 */ /* 0x000fc800078e0a0b */
[----:B------:R-:W-:-:S07]  /*f2e0*/  IMAD R10, R10, R4, R15 ;  /* 0x000000040a0a7224 */ /* 0x000fce00078e020f */
.L_x_12727:
[----:B0-----:R-:W-:Y:S02]  /*f2f0*/  LEA R7, R3, UR38, 0x3 ;  /* 0x0000002603077c11 */ /* 0x001fe4000f8e18ff */
[----:B------:R-:W-:Y:S02]  /*f300*/  SHF.L.U32 R4, R0, 0x1f, RZ ;  /* 0x0000001f00047819 */ /* 0x000fe400000006ff */
[----:B------:R-:W-:Y:S02]  /*f310*/  ISETP.NE.AND P1, PT, R16, RZ, PT ;  /* 0x000000ff1000720c */ /* 0x000fe40003f25270 */
[----:B------:R-:W0:Y:S02]  /*f320*/  SYNCS.PHASECHK.TRANS64.TRYWAIT P0, [R7+URZ+0x12480], R4 ;  /* 0x01248004070075a7 */ /* 0x000e24000800017f */
[----:B0-----:R-:W-:Y:S09]  /*f330*/  @!P0 BRA `(.L_x_12728) ;  /* 0x0000001c00008947 */ /* 0x001ff20003800000 */
.L_x_12782:
[----:B------:R-:W-:Y:S04]  /*f340*/  BSSY B1, `(.L_x_12729) ;  /* 0x0000007000017945 */ /* 0x000fe80003800000 */
[----:B------:R-:W-:Y:S05]  /*f350*/  @P1 BRA `(.L_x_12730) ;  /* 0x0000000000141947 */ /* 0x000fea0003800000 */
[----:B------:R-:W-:Y:S01]  /*f360*/  ISETP.NE.AND P0, PT, R13, RZ, PT ;  /* 0x000000ff0d00720c */ /* 0x000fe20003f05270 */
[----:B------:R-:W-:-:S04]  /*f370*/  IMAD.MOV.U32 R6, RZ, RZ, 0x2800 ;  /* 0x00002800ff067424 */ /* 0x000fc800078e00ff */
[----:B------:R1:W-:Y:S08]  /*f380*/  SYNCS.ARRIVE.TRANS64 RZ, [R7+URZ+0x12470], R6 ;  /* 0x0124700607ff79a7 */ /* 0x0003f0000800003f */
[----:B------:R-:W-:Y:S05]  /*f390*/  @!P0 BRA `(.L_x_12730) ;  /* 0x0000000000048947 */ /* 0x000fea0003800000 */
[----:B------:R-:W-:Y:S01]  /*f3a0*/  BPT.TRAP 0x1 ;  /* 0x000000040000795c */ /* 0x000fe20000300000 */
.L_x_12730:
[----:B------:R-:W-:Y:S05]  /*f3b0*/  BSYNC B1 ;  /* 0x0000000000017941 */ /* 0x000fea0003800000 */
.L_x_12729:
        /* <DEDUP_REMOVED lines=16> */
.L_x_12731:
        /* <DEDUP_REMOVED lines=8> */
.L_x_12783:
        /* <DEDUP_REMOVED lines=9> */
.L_x_12734:
[----:B------:R-:W-:Y:S05]  /*f5d0*/  BSYNC B1 ;  /* 0x0000000000017941 */ /* 0x000fea0003800000 */
.L_x_12733:
        /* <DEDUP_REMOVED lines=12> */
.L_x_12735:
[----:B------:R-:W-:-:S13]  /*f6a0*/  @P0 ELECT P1, URZ, PT ;  /* 0x00000000003f082f */ /* 0x000fda0003820000 */
[----:B------:R-:W-:Y:S01]  /*f6b0*/  @P1 R2UR UR13, R19 ;  /* 0x00000000130d12ca */ /* 0x000fe200000e0000 */
[----:B------:R-:W-:Y:S01]  /*f6c0*/  UMOV UR12, UR36 ;  /* 0x00000024000c7c82 */ /* 0x000fe20008000000 */
[----:B------:R-:W-:-:S11]  /*f6d0*/  @P1 PLOP3.LUT P0, PT, P1, PT, PT, 0x8, 0x0 ;  /* 0x000000000000181c */ /* 0x000fd60000f0e170 */
[----:B------:R1:W-:Y:S01]  /*f6e0*/  UTMALDG.4D [UR8], [UR4], desc[UR6] ;  /* 0x00000608040075b4 */ /* 0x0003e20008019000 */
[----:B------:R-:W-:Y:S01]  /*f6f0*/  PLOP3.LUT P1, PT, PT, PT, PT, 0x8, 0x0 ;  /* 0x000000000000781c */ /* 0x000fe20003f2e170 */
[----:B-1----:R-:W-:-:S12]  /*f700*/  @P0 BRA.U.ANY `(.L_x_12735) ;  /* 0xfffffffd00e40947 */ /* 0x002fd8000393ffff */
.L_x_12726:
[----:B------:R-:W-:Y:S05]  /*f710*/  BSYNC B0 ;  /* 0x0000000000007941 */ /* 0x000fea0003800000 */
.L_x_12725:
[----:B------:R-:W-:-:S13]  /*f720*/  ISETP.NE.AND P0, PT, R12, 0x3, PT ;  /* 0x000000030c00780c */ /* 0x000fda0003f05270 */
[----:B------:R-:W-:Y:S05]  /*f730*/  @!P0 BRA `(.L_x_12736) ;  /* 0x0000000000048947 */ /* 0x000fea0003800000 */
[----:B------:R-:W-:Y:S01]  /*f740*/  BPT.TRAP 0x1 ;  /* 0x000000040000795c */ /* 0x000fe20000300000 */
.L_x_12736:
[----:B------:R-:W-:Y:S02]  /*f750*/  LOP3.LUT R5, R8, 0x1, RZ, 0x3c, !PT ;  /* 0x0000000108057812 */ /* 0x000fe400078e3cff */
[----:B------:R-:W-:Y:S02]  /*f760*/  LEA R20, R9, UR38, 0x3 ;  /* 0x0000002609147c11 */ /* 0x000fe4000f8e18ff */
[----:B------:R-:W-:Y:S02]  /*f770*/  SHF.L.U32 R5, R5, 0x1f, RZ ;  /* 0x0000001f05057819 */ /* 0x000fe400000006ff */
[----:B------:R-:W-:Y:S02]  /*f780*/  ISETP.NE.AND P1, PT, R14, 0x3, PT ;  /* 0x000000030e00780c */ /* 0x000fe40003f25270 */
[----:B------:R-:W1:Y:S02]  /*f790*/  SYNCS.PHASECHK.TRANS64.TRYWAIT P0, [R20+URZ+0x12470], R5 ;  /* 0x01247005140075a7 */ /* 0x000e64000800017f */
[----:B-1----:R-:W-:Y:S09]  /*f7a0*/  @!P0 BRA `(.L_x_12737) ;  /* 0x00000018000c8947 */ /* 0x002ff20003800000 */
.L_x_12784:
[----:B------:R-:W-:Y:S05]  /*f7b0*/  @!P1 BRA `(.L_x_12738) ;  /* 0x0000000000049947 */ /* 0x000fea0003800000 */
[----:B------:R-:W-:Y:S01]  /*f7c0*/  BPT.TRAP 0x1 ;  /* 0x000000040000795c */ /* 0x000fe20000300000 */
.L_x_12738:
[----:B-1----:R-:W-:Y:S01]  /*f7d0*/  SHF.L.U32 R5, R8, 0x1f, RZ ;  /* 0x0000001f08057819 */ /* 0x002fe200000006ff */
[----:B0-----:R-:W-:-:S03]  /*f7e0*/  IMAD R10, R9, 0x2800, RZ ;  /* 0x00002800090a7824 */ /* 0x001fc600078e02ff */
[----:B------:R-:W0:Y:S02]  /*f7f0*/  SYNCS.PHASECHK.TRANS64.TRYWAIT P0, [R20+URZ+0x12460], R5 ;  /* 0x01246005140075a7 */ /* 0x000e24000800017f */
[----:B0-----:R-:W-:Y:S05]  /*f800*/  @!P0 BRA `(.L_x_12739) ;  /* 0x0000001800088947 */ /* 0x001fea0003800000 */
.L_x_12785:
        /* <DEDUP_REMOVED lines=42> */
.L_x_12740:
        /* <DEDUP_REMOVED lines=8> */
[C---:B------:R-:W-:Y:S02]  /*fb30*/  ISETP.GT.AND P0, PT, R15.reuse, UR44, PT ;  /* 0x0000002c0f007c0c */ /* 0x040fe4000bf04270 */
[----:B------:R-:W-:-:S11]  /*fb40*/  IADD3 R15, R15, -0x1, RZ ;  /* 0xffffffff0f0f7810 */ /* 0x000fd60007ffe0ff */
[----:B-1----:R-:W-:Y:S05]  /*fb50*/  @P0 BRA `(.L_x_12741) ;  /* 0xfffffff4006c0947 */ /* 0x002fea000383ffff */
[----:B------:R-:W-:Y:S05]  /*fb60*/  BRA `(.L_x_12742) ;  /* 0x0000000000087947 */ /* 0x000fea0003800000 */
.L_x_12724:
[----:B0-----:R-:W-:Y:S02]  /*fb70*/  IMAD.MOV.U32 R3, RZ, RZ, RZ ;  /* 0x000000ffff037224 */ /* 0x001fe400078e00ff */
[----:B------:R-:W-:-:S07]  /*fb80*/  IMAD.MOV.U32 R0, RZ, RZ, 0x1 ;  /* 0x00000001ff007424 */ /* 0x000fce00078e00ff */
.L_x_12742:
[----:B------:R-:W-:-:S04]  /*fb90*/  ULOP3.LUT UR4, UR40, 0x1, URZ, 0xfc, !UPT ;  /* 0x0000000128047892 */ /* 0x000fc8000f8efc3f */
[----:B------:R-:W-:-:S06]  /*fba0*/  UISETP.NE.AND UP0, UPT, UR4, 0x3, UPT ;  /* 0x000000030400788c */ /* 0x000fcc000bf05270 */
[----:B------:R-:W-:-:S13]  /*fbb0*/  PLOP3.LUT P0, PT, PT, PT, UP0, 0x80, 0x0 ;  /* 0x000000000000781c */ /* 0x000fda0003f0f008 */
[----:B------:R-:W-:Y:S05]  /*fbc0*/  @!P0 BRA `(.L_x_12743) ;  /* 0x0000000000048947 */ /* 0x000fea0003800000 */
[----:B------:R-:W-:Y:S01]  /*fbd0*/  BPT.TRAP 0x1 ;  /* 0x000000040000795c */ /* 0x000fe20000300000 */
.L_x_12743:
[----:B------:R-:W-:Y:S01]  /*fbe0*/  LOP3.LUT R5, R0, 0x1, RZ, 0x3c, !PT ;  /* 0x0000000100057812 */ /* 0x000fe200078e3cff */
[----:B------:R-:W-:Y:S01]  /*fbf0*/  BSSY B0, `(.L_x_12744) ;  /* 0x0000005000007945 */ /* 0x000fe20003800000 */
[----:B------:R-:W-:Y:S02]  /*fc00*/  LEA R12, R3, UR38, 0x3 ;  /* 0x00000026030c7c11 */ /* 0x000fe4000f8e18ff */
[----:B------:R-:W-:-:S04]  /*fc10*/  SHF.L.U32 R5, R5, 0x1f, RZ ;  /* 0x0000001f05057819 */ /* 0x000fc800000006ff */
[----:B------:R-:W0:Y:S02]  /*fc20*/  SYNCS.PHASECHK.TRANS64.TRYWAIT P0, [R12+URZ+0x12470], R5 ;  /* 0x012470050c0075a7 */ /* 0x000e24000800017f */
[----:B0-----:R-:W-:Y:S05]  /*fc30*/  @!P0 BRA `(.L_x_12745) ;  /* 0x0000001400108947 */ /* 0x001fea0003800000 */
.L_x_12786:
[----:B------:R-:W-:Y:S05]  /*fc40*/  BSYNC B0 ;  /* 0x0000000000007941 */ /* 0x000fea0003800000 */
.L_x_12744:
[----:B------:R-:W-:-:S06]  /*fc50*/  ULOP3.LUT UR4, UR40, 0x2, URZ, 0xfc, !UPT ;  /* 0x0000000228047892 */ /* 0x000fcc000f8efc3f */
[----:B------:R-:W-:-:S05]  /*fc60*/  IMAD.U32 R4, RZ, RZ, UR4 ;  /* 0x00000004ff047e24 */ /* 0x000fca000f8e00ff */
[----:B------:R-:W-:-:S13]  /*fc70*/  ISETP.NE.AND P1, PT, R4, 0x3, PT ;  /* 0x000000030400780c */ /* 0x000fda0003f25270 */
[----:B------:R-:W-:Y:S05]  /*fc80*/  @!P1 BRA `(.L_x_12746) ;  /* 0x0000000000049947 */ /* 0x000fea0003800000 */
[----:B------:R-:W-:Y:S01]  /*fc90*/  BPT.TRAP 0x1 ;  /* 0x000000040000795c */ /* 0x000fe20000300000 */
.L_x_12746:
[----:B0-----:R-:W-:Y:S01]  /*fca0*/  SHF.L.U32 R5, R0, 0x1f, RZ ;  /* 0x0000001f00057819 */ /* 0x001fe200000006ff */
[----:B------:R-:W-:-:S03]  /*fcb0*/  IMAD R8, R3, 0x2800, RZ ;  /* 0x0000280003087824 */ /* 0x000fc600078e02ff */
[----:B------:R-:W0:Y:S02]  /*fcc0*/  SYNCS.PHASECHK.TRANS64.TRYWAIT P0, [R12+URZ+0x12460], R5 ;  /* 0x012460050c0075a7 */ /* 0x000e24000800017f */
[----:B------:R-:W-:Y:S01]  /*fcd0*/  LOP3.LUT R22, R8, R22, RZ, 0xfc, !PT ;  /* 0x0000001608167212 */ /* 0x000fe200078efcff */
[----:B0-----:R-:W-:Y:S06]  /*fce0*/  @!P0 BRA `(.L_x_12747) ;  /* 0x0000001000f88947 */ /* 0x001fec0003800000 */
.L_x_12787:
        /* <DEDUP_REMOVED lines=41> */
.L_x_12748:
        /* <DEDUP_REMOVED lines=12> */
.L_x_12707:
[----:B------:R-:W0:Y:S01]  /*10040*/  S2R R6, SR_CgaCtaId ;  /* 0x0000000000067919 */ /* 0x000e220000008800 */
[----:B------:R-:W-:Y:S02]  /*10050*/  MOV R5, 0x400 ;  /* 0x0000040000057802 */ /* 0x000fe40000000f00 */
[----:B------:R-:W-:Y:S02]  /*10060*/  SHF.L.U32 R4, R4, 0x1f, RZ ;  /* 0x0000001f04047819 */ /* 0x000fe400000006ff */
[----:B0-----:R-:W-:-:S04]  /*10070*/  LEA R9, R6, R5, 0x18 ;  /* 0x0000000506097211 */ /* 0x001fc800078ec0ff */
[----:B------:R-:W0:Y:S02]  /*10080*/  SYNCS.PHASECHK.TRANS64.TRYWAIT P0, [R9+URZ+0x12420], R4 ;  /* 0x01242004090075a7 */ /* 0x000e24000800017f */
[----:B0-----:R-:W-:Y:S05]  /*10090*/  @!P0 BRA `(.L_x_12749) ;  /* 0x0000001000208947 */ /* 0x001fea0003800000 */
.L_x_12788:
        /* <DEDUP_REMOVED lines=10> */
.L_x_12750:
[----:B------:R-:W-:Y:S01]  /*10140*/  IADD3 R6, R9, 0x12440, RZ ;  /* 0x0001244009067810 */ /* 0x000fe20007ffe0ff */
[----:B------:R-:W-:Y:S01]  /*10150*/  VIADD R2, R3, 0x1 ;  /* 0x0000000103027836 */ /* 0x000fe20000000000 */
[----:B0-----:R-:W-:-:S03]  /*10160*/  SHF.L.U32 R4, R0, 0x1f, RZ ;  /* 0x0000001f00047819 */ /* 0x001fc600000006ff */
[----:B------:R-:W-:Y:S01]  /*10170*/  IMAD R7, R3, 0x8, R6 ;  /* 0x0000000803077824 */ /* 0x000fe200078e0206 */
[----:B------:R-:W-:-:S03]  /*10180*/  ISETP.NE.AND P2, PT, R2, 0x2, PT ;  /* 0x000000020200780c */ /* 0x000fc60003f45270 */
[----:B------:R-:W0:Y:S01]  /*10190*/  SYNCS.PHASECHK.TRANS64.TRYWAIT P1, [R7+URZ], R4 ;  /* 0x00000004070075a7 */ /* 0x000e22000802017f */
[----:B------:R-:W-:Y:S02]  /*101a0*/  SEL R5, RZ, 0x1, P2 ;  /* 0x00000001ff057807 */ /* 0x000fe40001000000 */
[----:B------:R-:W-:Y:S02]  /*101b0*/  SEL R2, R2, RZ, P2 ;  /* 0x000000ff02027207 */ /* 0x000fe40001000000 */
[----:B------:R-:W-:-:S03]  /*101c0*/  LOP3.LUT R0, R0, R5, RZ, 0x3c, !PT ;  /* 0x0000000500007212 */ /* 0x000fc600078e3cff */
[----:B------:R-:W-:Y:S01]  /*101d0*/  IMAD R5, R2, 0x8, R6 ;  /* 0x0000000802057824 */ /* 0x000fe200078e0206 */
[----:B------:R-:W-:Y:S01]  /*101e0*/  SHF.L.U32 R0, R0, 0x1f, RZ ;  /* 0x0000001f00007819 */ /* 0x000fe200000006ff */
[----:B0-----:R-:W-:Y:S06]  /*101f0*/  @!P1 BRA `(.L_x_12751) ;  /* 0x0000000c00dc9947 */ /* 0x001fec0003800000 */
.L_x_12789:
[----:B------:R-:W1:Y:S02]  /*10200*/  SYNCS.PHASECHK.TRANS64.TRYWAIT P1, [R5+URZ], R0 ;  /* 0x00000000050075a7 */ /* 0x000e64000802017f */
[----:B-1----:R-:W-:Y:S05]  /*10210*/  @!P1 BRA `(.L_x_12752) ;  /* 0x0000000c00e89947 */ /* 0x002fea0003800000 */
.L_x_12790:
[----:B------:R-:W-:Y:S05]  /*10220*/  @!P0 BRA `(.L_x_12753) ;  /* 0x0000000000048947 */ /* 0x000fea0003800000 */
[----:B------:R-:W-:Y:S01]  /*10230*/  BPT.TRAP 0x1 ;  /* 0x000000040000795c */ /* 0x000fe20000300000 */
.L_x_12753:
[----:B------:R-:W-:-:S04]  /*10240*/  IMAD R3, R3, 0x8, R9 ;  /* 0x0000000803037824 */ /* 0x000fc800078e0209 */
[----:B------:R-:W2:Y:S02]  /*10250*/  SYNCS.PHASECHK.TRANS64.TRYWAIT P1, [R3+URZ+0x12460], R4 ;  /* 0x01246004030075a7 */ /* 0x000ea4000802017f */
[----:B--2---:R-:W-:Y:S05]  /*10260*/  @!P1 BRA `(.L_x_12754) ;  /* 0x0000000c00e89947 */ /* 0x004fea0003800000 */
.L_x_12791:
[----:B------:R-:W-:Y:S05]  /*10270*/  @!P0 BRA `(.L_x_12755) ;  /* 0x0000000000048947 */ /* 0x000fea0003800000 */
[----:B------:R-:W-:Y:S01]  /*10280*/  BPT.TRAP 0x1 ;  /* 0x000000040000795c */ /* 0x000fe20000300000 */
.L_x_12755:
[----:B-1----:R-:W-:-:S04]  /*10290*/  IMAD R5, R2, 0x8, R9 ;  /* 0x0000000802057824 */ /* 0x002fc800078e0209 */
[----:B------:R-:W1:Y:S02]  /*102a0*/  SYNCS.PHASECHK.TRANS64.TRYWAIT P1, [R5+URZ+0x12460], R0 ;  /* 0x01246000050075a7 */ /* 0x000e64000802017f */
[----:B-1----:R-:W-:Y:S05]  /*102b0*/  @!P1 BRA `(.L_x_12756) ;  /* 0x0000000c00e89947 */ /* 0x002fea0003800000 */
.L_x_12792:
[----:B------:R-:W-:Y:S05]  /*102c0*/  @!P0 BRA `(.L_x_12757) ;  /* 0x0000000000048947 */ /* 0x000fea0003800000 */
[----:B------:R-:W-:Y:S01]  /*102d0*/  BPT.TRAP 0x1 ;  /* 0x000000040000795c */ /* 0x000fe20000300000 */
.L_x_12757:
[----:B------:R-:W3:Y:S02]  /*102e0*/  SYNCS.PHASECHK.TRANS64.TRYWAIT P0, [R3+URZ+0x12480], R4 ;  /* 0x01248004030075a7 */ /* 0x000ee4000800017f */
[----:B---3--:R-:W-:Y:S05]  /*102f0*/  @!P0 BRA `(.L_x_12758) ;  /* 0x0000000c00ec8947 */ /* 0x008fea0003800000 */
.L_x_12759:
[----:B----4-:R4:W0:Y:S02]  /*10300*/  SYNCS.PHASECHK.TRANS64.TRYWAIT P0, [R5+URZ+0x12480], R0 ;  /* 0x01248000050075a7 */ /* 0x010824000800017f */
[----:B0-----:R-:W-:Y:S05]  /*10310*/  @!P0 NANOSLEEP.SYNCS 0x989680 ;  /* 0x009896800000895d */ /* 0x001fea0003900000 */
[----:B------:R-:W0:Y:S02]  /*10320*/  @!P0 SYNCS.PHASECHK.TRANS64 P0, [R5+URZ+0x12480], R0 ;  /* 0x01248000050085a7 */ /* 0x000e24000800007f */
[----:B0-----:R-:W-:Y:S05]  /*10330*/  @!P0 BRA `(.L_x_12759) ;  /* 0xfffffffc00f08947 */ /* 0x001fea000383ffff */
.L_x_12666:
[----:B------:R-:W-:Y:S05]  /*10340*/  BSYNC B6 ;  /* 0x0000000000067941 */ /* 0x000fea0003800000 */
.L_x_12663:
[----:B------:R-:W-:Y:S05]  /*10350*/  EXIT ;  /* 0x000000000000794d */ /* 0x000fea0003800000 */
.L_x_12670:
[----:B0-----:R-:W-:-:S04]  /*10360*/  IMAD.U32 R3, RZ, RZ, UR48 ;  /* 0x00000030ff037e24 */ /* 0x001fc8000f8e00ff */
[----:B------:R0:W1:Y:S03]  /*10370*/  SYNCS.PHASECHK.TRANS64.TRYWAIT P0, [R3+URZ+0x12400], R6 ;  /* 0x01240006030075a7 */ /* 0x000066000800017f */
[----:B-1----:R-:W-:Y:S05]  /*10380*/  @!P0 NANOSLEEP.SYNCS 0x989680 ;  /* 0x009896800000895d */ /* 0x002fea0003900000 */
[----:B------:R-:W1:Y:S02]  /*10390*/  @!P0 SYNCS.PHASECHK.TRANS64 P0, [R3+URZ+0x12400], R6 ;  /* 0x01240006030085a7 */ /* 0x000e64000800007f */
[----:B-1----:R-:W-:Y:S05]  /*103a0*/  @!P0 BRA `(.L_x_12670) ;  /* 0xfffffffc00ec8947 */ /* 0x002fea000383ffff */
[----:B------:R-:W-:Y:S05]  /*103b0*/  BRA `(.L_x_12760) ;  /* 0xffffff1000987947 */ /* 0x000fea000383ffff */
.L_x_12674:
[----:B0-----:R-:W-:-:S04]  /*103c0*/  IMAD.U32 R3, RZ, RZ, UR48 ;  /* 0x00000030ff037e24 */ /* 0x001fc8000f8e00ff */
[----:B------:R0:W2:Y:S03]  /*103d0*/  SYNCS.PHASECHK.TRANS64.TRYWAIT P2, [R3+URZ+0x12430], R6 ;  /* 0x01243006030075a7 */ /* 0x0000a6000804017f */
[----:B--2---:R-:W-:Y:S05]  /*103e0*/  @!P2 NANOSLEEP.SYNCS 0x989680 ;  /* 0x009896800000a95d */ /* 0x004fea0003900000 */
[----:B------:R-:W2:Y:S02]  /*103f0*/  @!P2 SYNCS.PHASECHK.TRANS64 P2, [R3+URZ+0x12430], R6 ;  /* 0x012430060300a5a7 */ /* 0x000ea4000804007f */
[----:B--2---:R-:W-:Y:S05]  /*10400*/  @!P2 BRA `(.L_x_12674) ;  /* 0xfffffffc00eca947 */ /* 0x004fea000383ffff */
[----:B------:R-:W-:Y:S05]  /*10410*/  BRA `(.L_x_12673) ;  /* 0xffffff1000b07947 */ /* 0x000fea000383ffff */
.L_x_12679:
[----:B-1----:R-:W-:-:S04]  /*10420*/  IMAD.U32 R9, RZ, RZ, UR20 ;  /* 0x00000014ff097e24 */ /* 0x002fc8000f8e00ff */
[----:B------:R1:W2:Y:S03]  /*10430*/  SYNCS.PHASECHK.TRANS64.TRYWAIT P3, [R9+URZ+0x12430], R6 ;  /* 0x01243006090075a7 */ /* 0x0002a6000806017f */
[----:B--2---:R-:W-:Y:S05]  /*10440*/  @!P3 NANOSLEEP.SYNCS 0x989680 ;  /* 0x009896800000b95d */ /* 0x004fea0003900000 */
[----:B------:R-:W2:Y:S02]  /*10450*/  @!P3 SYNCS.PHASECHK.TRANS64 P3, [R9+URZ+0x12430], R6 ;  /* 0x012430060900b5a7 */ /* 0x000ea4000806007f */
[----:B--2---:R-:W-:Y:S05]  /*10460*/  @!P3 BRA `(.L_x_12679) ;  /* 0xfffffffc00ecb947 */ /* 0x004fea000383ffff */
[----:B------:R-:W-:Y:S05]  /*10470*/  BRA `(.L_x_12678) ;  /* 0xffffff4800807947 */ /* 0x000fea000383ffff */
.L_x_12683:
[----:B-1----:R-:W-:-:S04]  /*10480*/  IMAD.U32 R121, RZ, RZ, UR13 ;  /* 0x0000000dff797e24 */ /* 0x002fc8000f8e00ff */
[----:B------:R1:W2:Y:S03]  /*10490*/  SYNCS.PHASECHK.TRANS64.TRYWAIT P3, [R121+URZ+0x12450], R6 ;  /* 0x01245006790075a7 */ /* 0x0002a6000806017f */
[----:B--2---:R-:W-:Y:S05]  /*104a0*/  @!P3 NANOSLEEP.SYNCS 0x989680 ;  /* 0x009896800000b95d */ /* 0x004fea0003900000 */
[----:B------:R-:W2:Y:S02]  /*104b0*/  @!P3 SYNCS.PHASECHK.TRANS64 P3, [R121+URZ+0x12450], R6 ;  /* 0x012450067900b5a7 */ /* 0x000ea4000806007f */
[----:B--2---:R-:W-:Y:S05]  /*104c0*/  @!P3 BRA `(.L_x_12683) ;  /* 0xfffffffc00ecb947 */ /* 0x004fea000383ffff */
[----:B------:R-:W-:Y:S05]  /*104d0*/  BRA `(.L_x_12682) ;  /* 0xffffff5000dc7947 */ /* 0x000fea000383ffff */
.L_x_12690:
[----:B-1----:R-:W-:-:S04]  /*104e0*/  IMAD.U32 R7, RZ, RZ, UR22 ;  /* 0x00000016ff077e24 */ /* 0x002fc8000f8e00ff */
[----:B------:R1:W2:Y:S03]  /*104f0*/  SYNCS.PHASECHK.TRANS64.TRYWAIT P2, [R7+URZ+0x12430], R6 ;  /* 0x01243006070075a7 */ /* 0x0002a6000804017f */
[----:B--2---:R-:W-:Y:S05]  /*10500*/  @!P2 NANOSLEEP.SYNCS 0x989680 ;  /* 0x009896800000a95d */ /* 0x004fea0003900000 */
[----:B------:R-:W2:Y:S02]  /*10510*/  @!P2 SYNCS.PHASECHK.TRANS64 P2, [R7+URZ+0x12430], R6 ;  /* 0x012430060700a5a7 */ /* 0x000ea4000804007f */
[----:B--2---:R-:W-:Y:S05]  /*10520*/  @!P2 BRA `(.L_x_12690) ;  /* 0xfffffffc00eca947 */ /* 0x004fea000383ffff */
[----:B------:R-:W-:Y:S05]  /*10530*/  BRA `(.L_x_12689) ;  /* 0xffffff8000507947 */ /* 0x000fea000383ffff */
.L_x_12694:
[----:B--2---:R-:W-:-:S04]  /*10540*/  MOV R58, UR13 ;  /* 0x0000000d003a7c02 */ /* 0x004fc80008000f00 */
[----:B------:R2:W3:Y:S03]  /*10550*/  SYNCS.PHASECHK.TRANS64.TRYWAIT P2, [R58+URZ+0x12450], R7 ;  /* 0x012450073a0075a7 */ /* 0x0004e6000804017f */
[----:B---3--:R-:W-:Y:S05]  /*10560*/  @!P2 NANOSLEEP.SYNCS 0x989680 ;  /* 0x009896800000a95d */ /* 0x008fea0003900000 */
[----:B------:R-:W3:Y:S02]  /*10570*/  @!P2 SYNCS.PHASECHK.TRANS64 P2, [R58+URZ+0x12450], R7 ;  /* 0x012450073a00a5a7 */ /* 0x000ee4000804007f */
[----:B---3--:R-:W-:Y:S05]  /*10580*/  @!P2 BRA `(.L_x_12694) ;  /* 0xfffffffc00eca947 */ /* 0x008fea000383ffff */
[----:B------:R-:W-:Y:S05]  /*10590*/  BRA `(.L_x_12693) ;  /* 0xffffff9400147947 */ /* 0x000fea000383ffff */
.L_x_12700:
[----:B-1----:R-:W-:-:S04]  /*105a0*/  IMAD.U32 R5, RZ, RZ, UR16 ;  /* 0x00000010ff057e24 */ /* 0x002fc8000f8e00ff */
[----:B------:R1:W2:Y:S03]  /*105b0*/  SYNCS.PHASECHK.TRANS64.TRYWAIT P1, [R5+URZ+0x12450], R0 ;  /* 0x01245000050075a7 */ /* 0x0002a6000802017f */
[----:B--2---:R-:W-:Y:S05]  /*105c0*/  @!P1 NANOSLEEP.SYNCS 0x989680 ;  /* 0x009896800000995d */ /* 0x004fea0003900000 */
[----:B------:R-:W2:Y:S02]  /*105d0*/  @!P1 SYNCS.PHASECHK.TRANS64 P1, [R5+URZ+0x12450], R0 ;  /* 0x01245000050095a7 */ /* 0x000ea4000802007f */
[----:B--2---:R-:W-:Y:S05]  /*105e0*/  @!P1 BRA `(.L_x_12700) ;  /* 0xfffffffc00ec9947 */ /* 0x004fea000383ffff */
[----:B------:R-:W-:Y:S05]  /*105f0*/  BRA `(.L_x_12699) ;  /* 0xffffffac00187947 */ /* 0x000fea000383ffff */
.L_x_12713:
[----:B------:R-:W-:Y:S02]  /*10600*/  IMAD.MOV.U32 R13, RZ, RZ, R2 ;  /* 0x000000ffff0d7224 */ /* 0x000fe400078e0002 */
[----:B------:R-:W-:Y:S02]  /*10610*/  IMAD.MOV.U32 R12, RZ, RZ, RZ ;  /* 0x000000ffff0c7224 */ /* 0x000fe400078e00ff */
[----:B------:R-:W-:Y:S02]  /*10620*/  IMAD.MOV.U32 R11, RZ, RZ, 0x1f ;  /* 0x0000001fff0b7424 */ /* 0x000fe400078e00ff */
[----:B------:R-:W-:-:S07]  /*10630*/  IMAD.MOV.U32 R15, RZ, RZ, -0x1 ;  /* 0xffffffffff0f7424 */ /* 0x000fce00078e00ff */
[----:B------:R-:W-:Y:S05]  /*10640*/  WARPSYNC.COLLECTIVE R15, `(.L_x_12761) ;  /* 0x000000000f087348 */ /* 0x000fea0003c00000 */
[----:B------:R0:W1:Y:S02]  /*10650*/  SHFL.IDX P6, R14, R13, R12, R11 ;  /* 0x0000000c0d0e7389 */ /* 0x00006400000c000b */
[----:B01----:R-:W-:Y:S01]  /*10660*/  ENDCOLLECTIVE ;  /* 0x000000000000791b */ /* 0x003fe20003800000 */
.L_x_12761:
[----:B------:R-:W-:Y:S05]  /*10670*/  BRA `(.L_x_12762) ;  /* 0xffffffd800c47947 */ /* 0x000fea000383ffff */
.L_x_12715:
[----:B------:R-:W-:Y:S01]  /*10680*/  BSSY B0, `(.L_x_12763) ;  /* 0x0000006000007945 */ /* 0x000fe20003800000 */
[----:B------:R-:W-:-:S07]  /*10690*/  IMAD.MOV.U32 R15, RZ, RZ, -0x1 ;  /* 0xffffffffff0f7424 */ /* 0x000fce00078e00ff */
[----:B0-----:R-:W-:Y:S05]  /*106a0*/  WARPSYNC.COLLECTIVE R15, `(.L_x_12764) ;  /* 0x000000000f0c7348 */ /* 0x001fea0003c00000 */
[----:B------:R-:W-:Y:S02]  /*106b0*/  ELECT P6, UR62, PT ;  /* 0x00000000003e782f */ /* 0x000fe400038c0000 */
[----:B------:R-:W-:Y:S01]  /*106c0*/  MOV R14, UR62 ;  /* 0x0000003e000e7c02 */ /* 0x000fe20008000f00 */
[----:B0-----:R-:W-:Y:S10]  /*106d0*/  ENDCOLLECTIVE ;  /* 0x000000000000791b */ /* 0x001ff40003800000 */
.L_x_12764:
[----:B------:R-:W-:Y:S05]  /*106e0*/  BSYNC B0 ;  /* 0x0000000000007941 */ /* 0x000fea0003800000 */
.L_x_12763:
[----:B------:R-:W-:Y:S05]  /*106f0*/  BRA `(.L_x_12765) ;  /* 0xffffffd800c87947 */ /* 0x000fea000383ffff */
.L_x_12717:
[----:B-1----:R-:W-:-:S04]  /*10700*/  IMAD.U32 R5, RZ, RZ, UR38 ;  /* 0x00000026ff057e24 */ /* 0x002fc8000f8e00ff */
[----:B------:R1:W2:Y:S03]  /*10710*/  SYNCS.PHASECHK.TRANS64.TRYWAIT P0, [R5+URZ+0x12480], R0 ;  /* 0x01248000050075a7 */ /* 0x0002a6000800017f */
[----:B--2---:R-:W-:Y:S05]  /*10720*/  @!P0 NANOSLEEP.SYNCS 0x989680 ;  /* 0x009896800000895d */ /* 0x004fea0003900000 */
[----:B------:R-:W2:Y:S02]  /*10730*/  @!P0 SYNCS.PHASECHK.TRANS64 P0, [R5+URZ+0x12480], R0 ;  /* 0x01248000050085a7 */ /* 0x000ea4000800007f */
[----:B--2---:R-:W-:Y:S05]  /*10740*/  @!P0 BRA `(.L_x_12717) ;  /* 0xfffffffc00ec8947 */ /* 0x004fea000383ffff */
[----:B------:R-:W-:Y:S05]  /*10750*/  BRA `(.L_x_12766) ;  /* 0xffffffdc00187947 */ /* 0x000fea000383ffff */
.L_x_12719:
[----:B-1----:R-:W-:-:S04]  /*10760*/  IMAD.U32 R5, RZ, RZ, UR38 ;  /* 0x00000026ff057e24 */ /* 0x002fc8000f8e00ff */
[----:B------:R1:W2:Y:S03]  /*10770*/  SYNCS.PHASECHK.TRANS64.TRYWAIT P0, [R5+URZ+0x12440], R0 ;  /* 0x01244000050075a7 */ /* 0x0002a6000800017f */
[----:B--2---:R-:W-:Y:S05]  /*10780*/  @!P0 NANOSLEEP.SYNCS 0x989680 ;  /* 0x009896800000895d */ /* 0x004fea0003900000 */
[----:B------:R-:W2:Y:S02]  /*10790*/  @!P0 SYNCS.PHASECHK.TRANS64 P0, [R5+URZ+0x12440], R0 ;  /* 0x01244000050085a7 */ /* 0x000ea4000800007f */
[----:B--2---:R-:W-:Y:S05]  /*107a0*/  @!P0 BRA `(.L_x_12719) ;  /* 0xfffffffc00ec8947 */ /* 0x004fea000383ffff */
[----:B------:R-:W-:Y:S05]  /*107b0*/  BRA `(.L_x_12767) ;  /* 0xffffffdc00547947 */ /* 0x000fea000383ffff */
.L_x_12722:
[----:B------:R-:W-:Y:S01]  /*107c0*/  IMAD.MOV.U32 R13, RZ, RZ, R10 ;  /* 0x000000ffff0d7224 */ /* 0x000fe200078e000a */
[----:B------:R-:W-:Y:S01]  /*107d0*/  MOV R11, 0x1c1f ;  /* 0x00001c1f000b7802 */ /* 0x000fe20000000f00 */
[----:B------:R-:W-:Y:S01]  /*107e0*/  IMAD.MOV.U32 R12, RZ, RZ, RZ ;  /* 0x000000ffff0c7224 */ /* 0x000fe200078e00ff */
[----:B------:R-:W-:Y:S01]  /*107f0*/  LEA.HI R3, R16, UR39, RZ, 0x1e ;  /* 0x0000002710037c11 */ /* 0x000fe2000f8ff0ff */
[----:B------:R-:W-:-:S07]  /*10800*/  IMAD.MOV.U32 R15, RZ, RZ, -0x1 ;  /* 0xffffffffff0f7424 */ /* 0x000fce00078e00ff */
[----:B0-----:R-:W-:Y:S05]  /*10810*/  WARPSYNC.COLLECTIVE R15, `(.L_x_12768) ;  /* 0x000000000f087348 */ /* 0x001fea0003c00000 */
[----:B------:R1:W2:Y:S02]  /*10820*/  SHFL.IDX P6, R14, R13, R12, R11 ;  /* 0x0000000c0d0e7389 */ /* 0x0002a400000c000b */
[----:B012---:R-:W-:Y:S01]  /*10830*/  ENDCOLLECTIVE ;  /* 0x000000000000791b */ /* 0x007fe20003800000 */
.L_x_12768:
[----:B------:R-:W-:Y:S02]  /*10840*/  IMAD.MOV.U32 R13, RZ, RZ, R9 ;  /* 0x000000ffff0d7224 */ /* 0x000fe400078e0009 */
[----:B------:R-:W-:-:S07]  /*10850*/  IMAD.MOV.U32 R4, RZ, RZ, R14 ;  /* 0x000000ffff047224 */ /* 0x000fce00078e000e */
[----:B------:R-:W-:Y:S05]  /*10860*/  WARPSYNC.COLLECTIVE R15, `(.L_x_12769) ;  /* 0x000000000f087348 */ /* 0x000fea0003c00000 */
[----:B------:R0:W1:Y:S02]  /*10870*/  SHFL.IDX P6, R14, R13, R12, R11 ;  /* 0x0000000c0d0e7389 */ /* 0x00006400000c000b */
[----:B01----:R-:W-:Y:S01]  /*10880*/  ENDCOLLECTIVE ;  /* 0x000000000000791b */ /* 0x003fe20003800000 */
.L_x_12769:
        /* <DEDUP_REMOVED lines=19> */
.L_x_12770:
[----:B------:R-:W-:Y:S02]  /*109c0*/  @!P1 VIADD R29, R28, UR38 ;  /* 0x000000261c1d9c36 */ /* 0x000fe40008000000 */
[----:B------:R-:W-:Y:S01]  /*109d0*/  IMAD.MOV.U32 R13, RZ, RZ, R9 ;  /* 0x000000ffff0d7224 */ /* 0x000fe200078e0009 */
[----:B------:R-:W-:-:S07]  /*109e0*/  MOV R21, R14 ;  /* 0x0000000e00157202 */ /* 0x000fce0000000f00 */
[----:B------:R-:W-:Y:S05]  /*109f0*/  WARPSYNC.COLLECTIVE R15, `(.L_x_12771) ;  /* 0x000000000f087348 */ /* 0x000fea0003c00000 */
[----:B------:R0:W1:Y:S02]  /*10a00*/  SHFL.IDX P6, R14, R13, R12, R11 ;  /* 0x0000000c0d0e7389 */ /* 0x00006400000c000b */
[----:B01----:R-:W-:Y:S01]  /*10a10*/  ENDCOLLECTIVE ;  /* 0x000000000000791b */ /* 0x003fe20003800000 */
.L_x_12771:
[----:B------:R-:W-:Y:S02]  /*10a20*/  IMAD.MOV.U32 R13, RZ, RZ, R10 ;  /* 0x000000ffff0d7224 */ /* 0x000fe400078e000a */
[----:B------:R-:W-:Y:S01]  /*10a30*/  IMAD.MOV.U32 R12, RZ, RZ, 0x2 ;  /* 0x00000002ff0c7424 */ /* 0x000fe200078e00ff */
[----:B------:R-:W-:-:S13]  /*10a40*/  @!P1 IADD3 R4, P3, R0, R14, RZ ;  /* 0x0000000e00049210 */ /* 0x000fda0007f7e0ff */
[----:B------:R-:W-:Y:S05]  /*10a50*/  WARPSYNC.COLLECTIVE R15, `(.L_x_12772) ;  /* 0x000000000f087348 */ /* 0x000fea0003c00000 */
[----:B------:R0:W1:Y:S02]  /*10a60*/  SHFL.IDX P6, R14, R13, R12, R11 ;  /* 0x0000000c0d0e7389 */ /* 0x00006400000c000b */
[----:B01----:R-:W-:Y:S01]  /*10a70*/  ENDCOLLECTIVE ;  /* 0x000000000000791b */ /* 0x003fe20003800000 */
.L_x_12772:
        /* <DEDUP_REMOVED lines=12> */
.L_x_12773:
[----:B------:R-:W-:Y:S02]  /*10b40*/  IMAD.MOV.U32 R13, RZ, RZ, R10 ;  /* 0x000000ffff0d7224 */ /* 0x000fe400078e000a */
[----:B------:R-:W-:Y:S02]  /*10b50*/  IMAD.MOV.U32 R12, RZ, RZ, 0x3 ;  /* 0x00000003ff0c7424 */ /* 0x000fe400078e00ff */
[----:B------:R-:W-:-:S07]  /*10b60*/  IMAD.MOV.U32 R26, RZ, RZ, R14 ;  /* 0x000000ffff1a7224 */ /* 0x000fce00078e000e */
[----:B------:R-:W-:Y:S05]  /*10b70*/  WARPSYNC.COLLECTIVE R15, `(.L_x_12774) ;  /* 0x000000000f087348 */ /* 0x000fea0003c00000 */
[----:B------:R0:W1:Y:S02]  /*10b80*/  SHFL.IDX P6, R14, R13, R12, R11 ;  /* 0x0000000c0d0e7389 */ /* 0x00006400000c000b */
[----:B01----:R-:W-:Y:S01]  /*10b90*/  ENDCOLLECTIVE ;  /* 0x000000000000791b */ /* 0x003fe20003800000 */
.L_x_12774:
[----:B------:R-:W-:Y:S02]  /*10ba0*/  @!P2 IADD3 R4, P1, R0, R26, RZ ;  /* 0x0000001a0004a210 */ /* 0x000fe40007f3e0ff */
[----:B------:R-:W-:-:S03]  /*10bb0*/  @!P2 IADD3 R26, R28, UR38, RZ ;  /* 0x000000261c1aac10 */ /* 0x000fc6000fffe0ff */
        /* <DEDUP_REMOVED lines=10> */
.L_x_12775:
        /* <DEDUP_REMOVED lines=9> */
.L_x_12776:
[----:B------:R-:W-:-:S05]  /*10cf0*/  @!P1 IMAD.X R5, RZ, RZ, R10, P3 ;  /* 0x000000ffff059224 */ /* 0x000fca00018e060a */
[----:B------:R-:W-:Y:S01]  /*10d00*/  @!PT LDS RZ, [RZ] ;  /* 0x00000000fffff984 */ /* 0x000fe20000000800 */
[----:B------:R-:W-:Y:S01]  /*10d10*/  @!PT LDS RZ, [RZ] ;  /* 0x00000000fffff984 */ /* 0x000fe20000000800 */
[----:B------:R-:W-:Y:S01]  /*10d20*/  @!PT LDS RZ, [RZ] ;  /* 0x00000000fffff984 */ /* 0x000fe20000000800 */
[----:B------:R0:W-:Y:S01]  /*10d30*/  @!P1 LDGSTS.E.BYPASS.LTC128B.128 [R29+0xba00], desc[UR42][R4.64], !P0 ;  /* 0x0ba00000041d9fae */ /* 0x0001e2000c101d6a */
[----:B------:R-:W-:Y:S01]  /*10d40*/  MOV R13, R8 ;  /* 0x00000008000d7202 */ /* 0x000fe20000000f00 */
[----:B0-----:R-:W-:Y:S02]  /*10d50*/  VIADD R5, R3, 0x80 ;  /* 0x0000008003057836 */ /* 0x001fe40000000000 */
[----:B------:R-:W-:-:S03]  /*10d60*/  IMAD.MOV.U32 R20, RZ, RZ, R14 ;  /* 0x000000ffff147224 */ /* 0x000fc600078e000e */
[----:B------:R-:W-:-:S13]  /*10d70*/  ISETP.GE.AND P2, PT, R5, R6, PT ;  /* 0x000000060500720c */ /* 0x000fda0003f46270 */
[----:B------:R-:W-:Y:S05]  /*10d80*/  WARPSYNC.COLLECTIVE R15, `(.L_x_12777) ;  /* 0x000000000f087348 */ /* 0x000fea0003c00000 */
[----:B------:R0:W1:Y:S02]  /*10d90*/  SHFL.IDX P6, R14, R13, R12, R11 ;  /* 0x0000000c0d0e7389 */ /* 0x00006400000c000b */
[----:B01----:R-:W-:Y:S01]  /*10da0*/  ENDCOLLECTIVE ;  /* 0x000000000000791b */ /* 0x003fe20003800000 */
.L_x_12777:
[----:B------:R-:W-:Y:S02]  /*10db0*/  @!P2 VIADD R9, R28, UR38 ;  /* 0x000000261c09ac36 */ /* 0x000fe40008000000 */
[----:B------:R-:W-:Y:S02]  /*10dc0*/  IMAD.MOV.U32 R13, RZ, RZ, R7 ;  /* 0x000000ffff0d7224 */ /* 0x000fe400078e0007 */
[----:B------:R-:W-:Y:S02]  /*10dd0*/  IMAD.MOV.U32 R12, RZ, RZ, 0x1 ;  /* 0x00000001ff0c7424 */ /* 0x000fe400078e00ff */
[----:B------:R-:W-:-:S07]  /*10de0*/  IMAD.MOV.U32 R21, RZ, RZ, R14 ;  /* 0x000000ffff157224 */ /* 0x000fce00078e000e */
[----:B------:R-:W-:Y:S05]  /*10df0*/  WARPSYNC.COLLECTIVE R15, `(.L_x_12778) ;  /* 0x000000000f087348 */ /* 0x000fea0003c00000 */
[----:B------:R0:W1:Y:S02]  /*10e00*/  SHFL.IDX P6, R14, R13, R12, R11 ;  /* 0x0000000c0d0e7389 */ /* 0x00006400000c000b */
[----:B01----:R-:W-:Y:S01]  /*10e10*/  ENDCOLLECTIVE ;  /* 0x000000000000791b */ /* 0x003fe20003800000 */
.L_x_12778:
        /* <DEDUP_REMOVED lines=11> */
.L_x_12779:
[----:B------:R-:W-:Y:S05]  /*10ed0*/  BRA `(.L_x_12780) ;  /* 0xffffffe000147947 */ /* 0x000fea000383ffff */
.L_x_12723:
[----:B0-----:R-:W-:-:S04]  /*10ee0*/  IMAD.U32 R3, RZ, RZ, UR38 ;  /* 0x00000026ff037e24 */ /* 0x001fc8000f8e00ff */
[----:B------:R0:W1:Y:S03]  /*10ef0*/  SYNCS.PHASECHK.TRANS64.TRYWAIT P0, [R3+URZ+0x12420], R0 ;  /* 0x01242000030075a7 */ /* 0x000066000800017f */
[----:B-1----:R-:W-:Y:S05]  /*10f00*/  @!P0 NANOSLEEP.SYNCS 0x989680 ;  /* 0x009896800000895d */ /* 0x002fea0003900000 */
[----:B------:R-:W1:Y:S02]  /*10f10*/  @!P0 SYNCS.PHASECHK.TRANS64 P0, [R3+URZ+0x12420], R0 ;  /* 0x01242000030085a7 */ /* 0x000e64000800007f */
[----:B-1----:R-:W-:Y:S05]  /*10f20*/  @!P0 BRA `(.L_x_12723) ;  /* 0xfffffffc00ec8947 */ /* 0x002fea000383ffff */
[----:B------:R-:W-:Y:S05]  /*10f30*/  BRA `(.L_x_12781) ;  /* 0xffffffe000447947 */ /* 0x000fea000383ffff */
.L_x_12728:
[----:B0-----:R0:W1:Y:S02]  /*10f40*/  SYNCS.PHASECHK.TRANS64.TRYWAIT P0, [R7+URZ+0x12480], R4 ;  /* 0x01248004070075a7 */ /* 0x001064000800017f */
[----:B-1----:R-:W-:Y:S05]  /*10f50*/  @!P0 NANOSLEEP.SYNCS 0x989680 ;  /* 0x009896800000895d */ /* 0x002fea0003900000 */
[----:B------:R-:W1:Y:S02]  /*10f60*/  @!P0 SYNCS.PHASECHK.TRANS64 P0, [R7+URZ+0x12480], R4 ;  /* 0x01248004070085a7 */ /* 0x000e64000800007f */
[----:B-1----:R-:W-:Y:S05]  /*10f70*/  @!P0 BRA `(.L_x_12728) ;  /* 0xfffffffc00f08947 */ /* 0x002fea000383ffff */
[----:B------:R-:W-:Y:S05]  /*10f80*/  BRA `(.L_x_12782) ;  /* 0xffffffe000ec7947 */ /* 0x000fea000383ffff */
.L_x_12732:
[----:B-1----:R1:W2:Y:S02]  /*10f90*/  SYNCS.PHASECHK.TRANS64.TRYWAIT P0, [R7+URZ+0x12440], R4 ;  /* 0x01244004070075a7 */ /* 0x0022a4000800017f */
[----:B--2---:R-:W-:Y:S05]  /*10fa0*/  @!P0 NANOSLEEP.SYNCS 0x989680 ;  /* 0x009896800000895d */ /* 0x004fea0003900000 */
[----:B------:R-:W2:Y:S02]  /*10fb0*/  @!P0 SYNCS.PHASECHK.TRANS64 P0, [R7+URZ+0x12440], R4 ;  /* 0x01244004070085a7 */ /* 0x000ea4000800007f */
[----:B--2---:R-:W-:Y:S05]  /*10fc0*/  @!P0 BRA `(.L_x_12732) ;  /* 0xfffffffc00f08947 */ /* 0x004fea000383ffff */
[----:B------:R-:W-:Y:S05]  /*10fd0*/  BRA `(.L_x_12783) ;  /* 0xffffffe400587947 */ /* 0x000fea000383ffff */
.L_x_12737:
[----:B-1----:R1:W2:Y:S02]  /*10fe0*/  SYNCS.PHASECHK.TRANS64.TRYWAIT P0, [R20+URZ+0x12470], R5 ;  /* 0x01247005140075a7 */ /* 0x0022a4000800017f */
[----:B--2---:R-:W-:Y:S05]  /*10ff0*/  @!P0 NANOSLEEP.SYNCS 0x989680 ;  /* 0x009896800000895d */ /* 0x004fea0003900000 */
[----:B------:R-:W2:Y:S02]  /*11000*/  @!P0 SYNCS.PHASECHK.TRANS64 P0, [R20+URZ+0x12470], R5 ;  /* 0x01247005140085a7 */ /* 0x000ea4000800007f */
[----:B--2---:R-:W-:Y:S05]  /*11010*/  @!P0 BRA `(.L_x_12737) ;  /* 0xfffffffc00f08947 */ /* 0x004fea000383ffff */
[----:B------:R-:W-:Y:S05]  /*11020*/  BRA `(.L_x_12784) ;  /* 0xffffffe400e07947 */ /* 0x000fea000383ffff */
.L_x_12739:
[----:B0-----:R0:W1:Y:S02]  /*11030*/  SYNCS.PHASECHK.TRANS64.TRYWAIT P0, [R20+URZ+0x12460], R5 ;  /* 0x01246005140075a7 */ /* 0x001064000800017f */
[----:B-1----:R-:W-:Y:S05]  /*11040*/  @!P0 NANOSLEEP.SYNCS 0x989680 ;  /* 0x009896800000895d */ /* 0x002fea0003900000 */
[----:B------:R-:W1:Y:S02]  /*11050*/  @!P0 SYNCS.PHASECHK.TRANS64 P0, [R20+URZ+0x12460], R5 ;  /* 0x01246005140085a7 */ /* 0x000e64000800007f */
[----:B-1----:R-:W-:Y:S05]  /*11060*/  @!P0 BRA `(.L_x_12739) ;  /* 0xfffffffc00f08947 */ /* 0x002fea000383ffff */
[----:B------:R-:W-:Y:S05]  /*11070*/  BRA `(.L_x_12785) ;  /* 0xffffffe400e47947 */ /* 0x000fea000383ffff */
.L_x_12745:
[----:B0-----:R0:W1:Y:S02]  /*11080*/  SYNCS.PHASECHK.TRANS64.TRYWAIT P0, [R12+URZ+0x12470], R5 ;  /* 0x012470050c0075a7 */ /* 0x001064000800017f */
[----:B-1----:R-:W-:Y:S05]  /*11090*/  @!P0 NANOSLEEP.SYNCS 0x989680 ;  /* 0x009896800000895d */ /* 0x002fea0003900000 */
[----:B------:R-:W1:Y:S02]  /*110a0*/  @!P0 SYNCS.PHASECHK.TRANS64 P0, [R12+URZ+0x12470], R5 ;  /* 0x012470050c0085a7 */ /* 0x000e64000800007f */
[----:B-1----:R-:W-:Y:S05]  /*110b0*/  @!P0 BRA `(.L_x_12745) ;  /* 0xfffffffc00f08947 */ /* 0x002fea000383ffff */
[----:B------:R-:W-:Y:S05]  /*110c0*/  BRA `(.L_x_12786) ;  /* 0xffffffe800dc7947 */ /* 0x000fea000383ffff */
.L_x_12747:
[----:B0-----:R0:W1:Y:S02]  /*110d0*/  SYNCS.PHASECHK.TRANS64.TRYWAIT P0, [R12+URZ+0x12460], R5 ;  /* 0x012460050c0075a7 */ /* 0x001064000800017f */
[----:B-1----:R-:W-:Y:S05]  /*110e0*/  @!P0 NANOSLEEP.SYNCS 0x989680 ;  /* 0x009896800000895d */ /* 0x002fea0003900000 */
[----:B------:R-:W1:Y:S02]  /*110f0*/  @!P0 SYNCS.PHASECHK.TRANS64 P0, [R12+URZ+0x12460], R5 ;  /* 0x012460050c0085a7 */ /* 0x000e64000800007f */
[----:B-1----:R-:W-:Y:S05]  /*11100*/  @!P0 BRA `(.L_x_12747) ;  /* 0xfffffffc00f08947 */ /* 0x002fea000383ffff */
[----:B------:R-:W-:Y:S05]  /*11110*/  BRA `(.L_x_12787) ;  /* 0xffffffe800f47947 */ /* 0x000fea000383ffff */
.L_x_12749:
[----:B0-----:R0:W1:Y:S02]  /*11120*/  SYNCS.PHASECHK.TRANS64.TRYWAIT P0, [R9+URZ+0x12420], R4 ;  /* 0x01242004090075a7 */ /* 0x001064000800017f */
[----:B-1----:R-:W-:Y:S05]  /*11130*/  @!P0 NANOSLEEP.SYNCS 0x989680 ;  /* 0x009896800000895d */ /* 0x002fea0003900000 */
[----:B------:R-:W1:Y:S02]  /*11140*/  @!P0 SYNCS.PHASECHK.TRANS64 P0, [R9+URZ+0x12420], R4 ;  /* 0x01242004090085a7 */ /* 0x000e64000800007f */
[----:B-1----:R-:W-:Y:S05]  /*11150*/  @!P0 BRA `(.L_x_12749) ;  /* 0xfffffffc00f08947 */ /* 0x002fea000383ffff */
[----:B------:R-:W-:Y:S05]  /*11160*/  BRA `(.L_x_12788) ;  /* 0xffffffec00cc7947 */ /* 0x000fea000383ffff */
.L_x_12751:
[----:B0-----:R0:W1:Y:S02]  /*11170*/  SYNCS.PHASECHK.TRANS64.TRYWAIT P1, [R7+URZ], R4 ;  /* 0x00000004070075a7 */ /* 0x001064000802017f */
[----:B-1----:R-:W-:Y:S05]  /*11180*/  @!P1 NANOSLEEP.SYNCS 0x989680 ;  /* 0x009896800000995d */ /* 0x002fea0003900000 */
[----:B------:R-:W1:Y:S02]  /*11190*/  @!P1 SYNCS.PHASECHK.TRANS64 P1, [R7+URZ], R4 ;  /* 0x00000004070095a7 */ /* 0x000e64000802007f */
[----:B-1----:R-:W-:Y:S05]  /*111a0*/  @!P1 BRA `(.L_x_12751) ;  /* 0xfffffffc00f09947 */ /* 0x002fea000383ffff */
[----:B------:R-:W-:Y:S05]  /*111b0*/  BRA `(.L_x_12789) ;  /* 0xfffffff000107947 */ /* 0x000fea000383ffff */
.L_x_12752:
[----:B-1----:R1:W2:Y:S02]  /*111c0*/  SYNCS.PHASECHK.TRANS64.TRYWAIT P1, [R5+URZ], R0 ;  /* 0x00000000050075a7 */ /* 0x0022a4000802017f */
[----:B--2---:R-:W-:Y:S05]  /*111d0*/  @!P1 NANOSLEEP.SYNCS 0x989680 ;  /* 0x009896800000995d */ /* 0x004fea0003900000 */
[----:B------:R-:W2:Y:S02]  /*111e0*/  @!P1 SYNCS.PHASECHK.TRANS64 P1, [R5+URZ], R0 ;  /* 0x00000000050095a7 */ /* 0x000ea4000802007f */
[----:B--2---:R-:W-:Y:S05]  /*111f0*/  @!P1 BRA `(.L_x_12752) ;  /* 0xfffffffc00f09947 */ /* 0x004fea000383ffff */
[----:B------:R-:W-:Y:S05]  /*11200*/  BRA `(.L_x_12790) ;  /* 0xfffffff000047947 */ /* 0x000fea000383ffff */
.L_x_12754:
[----:B--2---:R2:W3:Y:S02]  /*11210*/  SYNCS.PHASECHK.TRANS64.TRYWAIT P1, [R3+URZ+0x12460], R4 ;  /* 0x01246004030075a7 */ /* 0x0044e4000802017f */
[----:B---3--:R-:W-:Y:S05]  /*11220*/  @!P1 NANOSLEEP.SYNCS 0x989680 ;  /* 0x009896800000995d */ /* 0x008fea0003900000 */
[----:B------:R-:W3:Y:S02]  /*11230*/  @!P1 SYNCS.PHASECHK.TRANS64 P1, [R3+URZ+0x12460], R4 ;  /* 0x01246004030095a7 */ /* 0x000ee4000802007f */
[----:B---3--:R-:W-:Y:S05]  /*11240*/  @!P1 BRA `(.L_x_12754) ;  /* 0xfffffffc00f09947 */ /* 0x008fea000383ffff */
[----:B------:R-:W-:Y:S05]  /*11250*/  BRA `(.L_x_12791) ;  /* 0xfffffff000047947 */ /* 0x000fea000383ffff */
.L_x_12756:
[----:B-1----:R1:W3:Y:S02]  /*11260*/  SYNCS.PHASECHK.TRANS64.TRYWAIT P1, [R5+URZ+0x12460], R0 ;  /* 0x01246000050075a7 */ /* 0x0022e4000802017f */
[----:B---3--:R-:W-:Y:S05]  /*11270*/  @!P1 NANOSLEEP.SYNCS 0x989680 ;  /* 0x009896800000995d */ /* 0x008fea0003900000 */
[----:B------:R-:W3:Y:S02]  /*11280*/  @!P1 SYNCS.PHASECHK.TRANS64 P1, [R5+URZ+0x12460], R0 ;  /* 0x01246000050095a7 */ /* 0x000ee4000802007f */
[----:B---3--:R-:W-:Y:S05]  /*11290*/  @!P1 BRA `(.L_x_12756) ;  /* 0xfffffffc00f09947 */ /* 0x008fea000383ffff */
[----:B------:R-:W-:Y:S05]  /*112a0*/  BRA `(.L_x_12792) ;  /* 0xfffffff000047947 */ /* 0x000fea000383ffff */
.L_x_12758:
[----:B---3--:R3:W4:Y:S02]  /*112b0*/  SYNCS.PHASECHK.TRANS64.TRYWAIT P0, [R3+URZ+0x12480], R4 ;  /* 0x01248004030075a7 */ /* 0x008724000800017f */
[----:B----4-:R-:W-:Y:S05]  /*112c0*/  @!P0 NANOSLEEP.SYNCS 0x989680 ;  /* 0x009896800000895d */ /* 0x010fea0003900000 */
[----:B------:R-:W4:Y:S02]  /*112d0*/  @!P0 SYNCS.PHASECHK.TRANS64 P0, [R3+URZ+0x12480], R4 ;  /* 0x01248004030085a7 */ /* 0x000f24000800007f */
[----:B----4-:R-:W-:Y:S05]  /*112e0*/  @!P0 BRA `(.L_x_12758) ;  /* 0xfffffffc00f08947 */ /* 0x010fea000383ffff */
[----:B------:R-:W-:Y:S05]  /*112f0*/  BRA `(.L_x_12759) ;  /* 0xfffffff000007947 */ /* 0x000fea000383ffff */
.L_x_12793:
        /* <DEDUP_REMOVED lines=16> */
.L_x_13380:


//--------------------- .text._ZN7cutlass13device_kernelIN5flash11enable_sm90INS1_16FlashAttnFwdSm90INS1_25CollectiveMainloopFwdSm90ILi2EN4cute5tupleIJNS5_1CILi1EEES8_S8_EEENS6_IJNS7_ILi192EEENS7_ILi160EEENS7_ILi64EEEEEELi64ENS_12float_e4m3_tEfNS_4arch4Sm90ELb1ELb0ELb1ELb1ELb0ELb0ELb0ELb1ELb1ELb1ELb1ELb0EEENS1_21CollectiveEpilogueFwdINS6_IJSA_SC_SB_EEES9_NS_10bfloat16_tESG_Li384ELb1ELb1ELb1ELb1EEENS1_36VarlenDynamicPersistentTileSchedulerILi192ELi160ELi384ELi128ELb1ELb1ELb1ELb1ELb1ELb1EEEEEEEEEvNT_6ParamsE --------------------------
	.section	.text._ZN7cutlass13device_kernelIN5flash11enable_sm90INS1_16FlashAttnFwdSm90INS1_25CollectiveMainloopFwdSm90ILi2EN4cute5tupleIJNS5_1CILi1EEES8_S8_EEENS6_IJNS7_ILi192EEENS7_ILi160EEENS7_ILi64EEEEEELi64ENS_12float_e4m3_tEfNS_4arch4Sm90ELb1ELb0ELb1ELb1ELb0ELb0ELb0ELb1ELb1ELb1ELb1ELb0EEENS1_21CollectiveEpilogueFwdINS6_IJSA_SC_SB_EEES9_NS_10bfloat16_tESG_Li384ELb1ELb1ELb1ELb1EEENS1_36VarlenDynamicPersistentTileSchedulerILi192ELi160ELi384ELi128ELb1ELb1ELb1ELb1ELb1ELb1EEEEEEEEEvNT_6ParamsE,"ax",@progbits
	.align	128
.text._ZN7cutlass13device_kernelIN5flash11enable_sm90INS1_16FlashAttnFwdSm90INS1_25CollectiveMainloopFwdSm90ILi2EN4cute5tupleIJNS5_1CILi1EEES8_S8_EEENS6_IJNS7_ILi192EEENS7_ILi160EEENS7_ILi64EEEEEELi64ENS_12float_e4m3_tEfNS_4arch4Sm90ELb1ELb0ELb1ELb1ELb0ELb0ELb0ELb1ELb1ELb1ELb1ELb0EEENS1_21CollectiveEpilogueFwdINS6_IJSA_SC_SB_EEES9_NS_10bfloat16_tESG_Li384ELb1ELb1ELb1ELb1EEENS1_36VarlenDynamicPersistentTileSchedulerILi192ELi160ELi384ELi128ELb1ELb1ELb1ELb1ELb1ELb1EEEEEEEEEvNT_6ParamsE:
        .type           _ZN7cutlass13device_kernelIN5flash11enable_sm90INS1_16FlashAttnFwdSm90INS1_25CollectiveMainloopFwdSm90ILi2EN4cute5tupleIJNS5_1CILi1EEES8_S8_EEENS6_IJNS7_ILi192EEENS7_ILi160EEENS7_ILi64EEEEEELi64ENS_12float_e4m3_tEfNS_4arch4Sm90ELb1ELb0ELb1ELb1ELb0ELb0ELb0ELb1ELb1ELb1ELb1ELb0EEENS1_21CollectiveEpilogueFwdINS6_IJSA_SC_SB_EEES9_NS_10bfloat16_tESG_Li384ELb1ELb1ELb1ELb1EEENS1_36VarlenDynamicPersistentTileSchedulerILi192ELi160ELi384ELi128ELb1ELb1ELb1ELb1ELb1ELb1EEEEEEEEEvNT_6ParamsE,@function
        .size           _ZN7cutlass13device_kernelIN5flash11enable_sm90INS1_16FlashAttnFwdSm90INS1_25CollectiveMainloopFwdSm90ILi2EN4cute5tupleIJNS5_1CILi1EEES8_S8_EEENS6_IJNS7_ILi192EEENS7_ILi160EEENS7_ILi64EEEEEELi64ENS_12float_e4m3_tEfNS_4arch4Sm90ELb1ELb0ELb1ELb1ELb0ELb0ELb0ELb1ELb1ELb1ELb1ELb0EEENS1_21CollectiveEpilogueFwdINS6_IJSA_SC_SB_EEES9_NS_10bfloat16_tESG_Li384ELb1ELb1ELb1ELb1EEENS1_36VarlenDynamicPersistentTileSchedulerILi192ELi160ELi384ELi128ELb1ELb1ELb1ELb1ELb1ELb1EEEEEEEEEvNT_6ParamsE,(.L_x_13381 - _ZN7cutlass13device_kernelIN5flash11enable_sm90INS1_16FlashAttnFwdSm90INS1_25CollectiveMainloopFwdSm90ILi2EN4cute5tupleIJNS5_1CILi1EEES8_S8_EEENS6_IJNS7_ILi192EEENS7_ILi160EEENS7_ILi64EEEEEELi64ENS_12float_e4m3_tEfNS_4arch4Sm90ELb1ELb0ELb1ELb1ELb0ELb0ELb0ELb1ELb1ELb1ELb1ELb0EEENS1_21CollectiveEpilogueFwdINS6_IJSA_SC_SB_EEES9_NS_10bfloat16_tESG_Li384ELb1ELb1ELb1ELb1EEENS1_36VarlenDynamicPersistentTileSchedulerILi192ELi160ELi384ELi128ELb1ELb1ELb1ELb1ELb1ELb1EEEEEEEEEvNT_6ParamsE)
        .other          _ZN7cutlass13device_kernelIN5flash11enable_sm90INS1_16FlashAttnFwdSm90INS1_25CollectiveMainloopFwdSm90ILi2EN4cute5tupleIJNS5_1CILi1EEES8_S8_EEENS6_IJNS7_ILi192EEENS7_ILi160EEENS7_ILi64EEEEEELi64ENS_12float_e4m3_tEfNS_4arch4Sm90ELb1ELb0ELb1ELb1ELb0ELb0ELb0ELb1ELb1ELb1ELb1ELb0EEENS1_21CollectiveEpilogueFwdINS6_IJSA_SC_SB_EEES9_NS_10bfloat16_tESG_Li384ELb1ELb1ELb1ELb1EEENS1_36VarlenDynamicPersistentTileSchedulerILi192ELi160ELi384ELi128ELb1ELb1ELb1ELb1ELb1ELb1EEEEEEEEEvNT_6ParamsE,@"STO_CUDA_ENTRY STV_DEFAULT"
_ZN7cutlass13device_kernelIN5flash11enable_sm90INS1_16FlashAttnFwdSm90INS1_25CollectiveMainloopFwdSm90ILi2EN4cute5tupleIJNS5_1CILi1EEES8_S8_EEENS6_IJNS7_ILi192EEENS7_ILi160EEENS7_ILi64EEEEEELi64ENS_12float_e4m3_tEfNS_4arch4Sm90ELb1ELb0ELb1ELb1ELb0ELb0ELb0ELb1ELb1ELb1ELb1ELb0EEENS1_21CollectiveEpilogueFwdINS6_IJSA_SC_SB_EEES9_NS_10bfloat16_tESG_Li384ELb1ELb1ELb1ELb1EEENS1_36VarlenDynamicPersistentTileSchedulerILi192ELi160ELi384ELi128ELb1ELb1ELb1ELb1ELb1ELb1EEEEEEEEEvNT_6ParamsE:
        /* <DEDUP_REMOVED lines=18> */
.L_x_12795:
[----:B------:R-:W-:Y:S05]  /*0120*/  BSYNC B0 ;  /* 0x0000000000007941 */ /* 0x000fea0003800000 */
.L_x_12794:
        /* <DEDUP_REMOVED lines=41> */
.L_x_12796:
        /* <DEDUP_REMOVED lines=22> */
.L_x_12797:
        /* <DEDUP_REMOVED lines=18> */
.L_x_12798:
        /* <DEDUP_REMOVED lines=22> */
.L_x_12799:
        /* <DEDUP_REMOVED lines=22> */
.L_x_12800:
[----:B------:R-:W-:Y:S01]  /*0900*/  PLOP3.LUT P0, PT, PT, PT, UP0, 0x80, 0x0 ;  /* 0x000000000000781c */ /* 0x000fe20003f0f008 */
[----:B------:R-:W-:Y:S01]  /*0910*/  UMOV UR38, 0x1 ;  /* 0x0000000100267882 */ /* 0x000fe20000000000 */
[----:B------:R-:W-:Y:S01]  /*0920*/  NOP ;  /* 0x0000000000007918 */ /* 0x000fe20000000000 */
[----:B------:R-:W-:Y:S01]  /*0930*/  USEL UR38, UR38, 0x2, !UP0 ;  /* 0x0000000226267887 */ /* 0x000fe2000c000000 */
[----:B------:R-:W-:Y:S01]  /*0940*/  ULDC.64 UR52, c[0x0][0x208] ;  /* 0x0000820000347ab9 */ /* 0x000fe20000000a00 */
[----:B012-4-:R-:W-:Y:S08]  /*0950*/  BAR.SYNC.DEFER_BLOCKING 0x0 ;  /* 0x0000000000007b1d */ /* 0x017ff00000010000 */
[----:B------:R-:W-:Y:S05]  /*0960*/  @!P0 BRA `(.L_x_12801) ;  /* 0x000000e000388947 */ /* 0x000fea0003800000 */
.L_x_12802:
        /* <DEDUP_REMOVED lines=29> */
[-C--:B------:R-:W-:Y:S01]  /*0b40*/  LEA.HI R4, R0, R13.reuse, RZ, 0x5 ;  /* 0x0000000d00047211 */ /* 0x080fe200078f28ff */
[----:B------:R-:W-:Y:S01]  /*0b50*/  IMAD.HI R2, R14, 0x55555556, RZ ;  /* 0x555555560e027827 */ /* 0x000fe200078e02ff */
[----:B------:R-:W-:-:S02]  /*0b60*/  LEA.HI R11, R0, R13, RZ, 0x2 ;  /* 0x0000000d000b7211 */ /* 0x000fc400078f10ff */
[----:B------:R-:W-:Y:S01]  /*0b70*/  SHF.R.S32.HI R7, RZ, 0x1f, R12 ;  /* 0x0000001fff077819 */ /* 0x000fe2000001140c */
[----:B------:R-:W-:Y:S01]  /*0b80*/  IMAD.SHL.U32 R5, R4, 0x20, RZ ;  /* 0x0000002004057824 */ /* 0x000fe200078e00ff */
[----:B------:R-:W-:Y:S02]  /*0b90*/  LOP3.LUT R4, R3, 0x3fffff0, RZ, 0xc0, !PT ;  /* 0x03fffff003047812 */ /* 0x000fe400078ec0ff */
[----:B------:R-:W-:Y:S02]  /*0ba0*/  LEA.HI R8, R7, R12, RZ, 0x2 ;  /* 0x0000000c07087211 */ /* 0x000fe400078f10ff */
[----:B------:R-:W-:Y:S01]  /*0bb0*/  LEA.HI R3, R3, R6, RZ, 0x1 ;  /* 0x0000000603037211 */ /* 0x000fe200078f08ff */
[----:B------:R-:W-:Y:S01]  /*0bc0*/  IMAD.IADD R4, R13, 0x1, -R4 ;  /* 0x000000010d047824 */ /* 0x000fe200078e0a04 */
[--C-:B------:R-:W-:Y:S02]  /*0bd0*/  SHF.R.S32.HI R9, RZ, 0x2, R8.reuse ;  /* 0x00000002ff097819 */ /* 0x100fe40000011408 */
        /* <DEDUP_REMOVED lines=17> */
[----:B------:R-:W-:Y:S01]  /*0cf0*/  LOP3.LUT R8, R8, 0x7ffffffc, RZ, 0xc0, !PT ;  /* 0x7ffffffc08087812 */ /* 0x000fe200078ec0ff */
[----:B------:R-:W-:Y:S01]  /*0d00*/  IMAD R5, R2, 0x40, R7 ;  /* 0x0000004002057824 */ /* 0x000fe200078e0207 */
[----:B------:R-:W-:Y:S01]  /*0d10*/  SHF.R.S32.HI R2, RZ, 0x3, R0 ;  /* 0x00000003ff027819 */ /* 0x000fe20000011400 */
[C---:B------:R-:W-:Y:S01]  /*0d20*/  IMAD.IADD R11, R13.reuse, 0x1, -R11 ;  /* 0x000000010d0b7824 */ /* 0x040fe200078e0a0b */
[----:B------:R0:W-:Y:S01]  /*0d30*/  STL [R1+0x18], R3 ;  /* 0x0000180301007387 */ /* 0x0001e20000100800 */
[----:B------:R-:W-:-:S02]  /*0d40*/  IMAD.IADD R18, R13, 0x1, -R18 ;  /* 0x000000010d127824 */ /* 0x000fc400078e0a12 */
[----:B------:R-:W-:Y:S01]  /*0d50*/  IMAD.IADD R8, R12, 0x1, -R8 ;  /* 0x000000010c087824 */ /* 0x000fe200078e0a08 */
[----:B------:R1:W-:Y:S01]  /*0d60*/  STL [R1+0x14], R5 ;  /* 0x0000140501007387 */ /* 0x0003e20000100800 */
[----:B------:R-:W-:Y:S02]  /*0d70*/  IMAD.SHL.U32 R19, R18, 0x8, RZ ;  /* 0x0000000812137824 */ /* 0x000fe400078e00ff */
[----:B------:R-:W-:Y:S01]  /*0d80*/  IMAD.SHL.U32 R16, R8, 0x2, RZ ;  /* 0x0000000208107824 */ /* 0x000fe200078e00ff */
[----:B0-----:R-:W-:-:S03]  /*0d90*/  LEA.HI R3, R11, R11, RZ, 0x1 ;  /* 0x0000000b0b037211 */ /* 0x001fc600078f08ff */
[C---:B------:R-:W-:Y:S01]  /*0da0*/  VIADD R2, R16.reuse, 0x10 ;  /* 0x0000001010027836 */ /* 0x040fe20000000000 */
[----:B------:R-:W-:Y:S01]  /*0db0*/  SHF.R.S32.HI R0, RZ, 0x1f, R19 ;  /* 0x0000001fff007819 */ /* 0x000fe20000011413 */
[C---:B------:R-:W-:Y:S01]  /*0dc0*/  VIADD R0, R16.reuse, 0x18 ;  /* 0x0000001810007836 */ /* 0x040fe20000000000 */
[----:B------:R-:W-:Y:S01]  /*0dd0*/  LOP3.LUT R4, R3, 0x1ffffffe, RZ, 0xc0, !PT ;  /* 0x1ffffffe03047812 */ /* 0x000fe200078ec0ff */
[C---:B------:R-:W-:Y:S02]  /*0de0*/  VIADD R3, R16.reuse, 0x8 ;  /* 0x0000000810037836 */ /* 0x040fe40000000000 */
[C---:B------:R-:W-:Y:S02]  /*0df0*/  VIADD R157, R16.reuse, 0x20 ;  /* 0x00000020109d7836 */ /* 0x040fe40000000000 */
[C---:B------:R-:W-:Y:S01]  /*0e00*/  VIADD R156, R16.reuse, 0x28 ;  /* 0x00000028109c7836 */ /* 0x040fe20000000000 */
[----:B------:R-:W-:Y:S01]  /*0e10*/  SHF.R.S32.HI R6, RZ, 0x1f, R3 ;  /* 0x0000001fff067819 */ /* 0x000fe20000011403 */
[C---:B------:R-:W-:Y:S01]  /*0e20*/  VIADD R23, R16.reuse, 0x30 ;  /* 0x0000003010177836 */ /* 0x040fe20000000000 */
[----:B------:R-:W-:Y:S01]  /*0e30*/  SHF.R.S32.HI R3, RZ, 0x1f, R2 ;  /* 0x0000001fff037819 */ /* 0x000fe20000011402 */
[----:B------:R-:W-:Y:S01]  /*0e40*/  VIADD R22, R16, 0x38 ;  /* 0x0000003810167836 */ /* 0x000fe20000000000 */
[----:B------:R-:W-:Y:S01]  /*0e50*/  SHF.R.S32.HI R2, RZ, 0x1f, R0 ;  /* 0x0000001fff027819 */ /* 0x000fe20000011400 */
[----:B------:R-:W-:Y:S01]  /*0e60*/  IMAD.IADD R4, R11, 0x1, -R4 ;  /* 0x000000010b047824 */ /* 0x000fe200078e0a04 */
[----:B------:R-:W-:-:S02]  /*0e70*/  SHF.R.S32.HI R0, RZ, 0x1f, R157 ;  /* 0x0000001fff007819 */ /* 0x000fc4000001149d */
[----:B------:R-:W-:Y:S01]  /*0e80*/  SHF.R.S32.HI R3, RZ, 0x1f, R156 ;  /* 0x0000001fff037819 */ /* 0x000fe2000001149c */
[----:B------:R-:W-:Y:S01]  /*0e90*/  IMAD R17, R4, 0x8, R5 ;  /* 0x0000000804117824 */ /* 0x000fe200078e0205 */
[----:B------:R-:W-:Y:S02]  /*0ea0*/  SHF.R.S32.HI R2, RZ, 0x1f, R23 ;  /* 0x0000001fff027819 */ /* 0x000fe40000011417 */
[----:B-1----:R-:W-:-:S07]  /*0eb0*/  SHF.R.S32.HI R0, RZ, 0x1f, R22 ;  /* 0x0000001fff007819 */ /* 0x002fce0000011416 */
.L_x_12851:
        /* <DEDUP_REMOVED lines=56> */
.L_x_12803:
        /* <DEDUP_REMOVED lines=8> */
.L_x_12804:
        /* <DEDUP_REMOVED lines=13> */
.L_x_12805:
        /* <DEDUP_REMOVED lines=62> */
.L_x_12806:
        /* <DEDUP_REMOVED lines=12> */
[----:B------:R-:W-:Y:S02]  /*1830*/  R2UR UR54, R0 ;  /* 0x00000000003672ca */ /* 0x000fe400000e0000 */
        /* <DEDUP_REMOVED lines=10> */
[----:B------:R-:W-:-:S06]  /*18e0*/  UISETP.GT.AND UP0, UPT, UR54, UR43, UPT ;  /* 0x0000002b3600728c */ /* 0x000fcc000bf04270 */
[----:B------:R-:W-:-:S13]  /*18f0*/  PLOP3.LUT P1, PT, PT, PT, UP0, 0x80, 0x0 ;  /* 0x000000000000781c */ /* 0x000fda0003f2f008 */
[----:B------:R-:W-:Y:S05]  /*1900*/  @!P1 BRA `(.L_x_12807) ;  /* 0x000000a400989947 */ /* 0x000fea0003800000 */
        /* <DEDUP_REMOVED lines=36> */
.L_x_12808:
        /* <DEDUP_REMOVED lines=42> */
.L_x_12946:
[----:B------:R-:W-:Y:S05]  /*1df0*/  @!P1 BRA `(.L_x_12810) ;  /* 0x0000000000049947 */ /* 0x000fea0003800000 */
[----:B------:R-:W-:Y:S01]  /*1e00*/  BPT.TRAP 0x1 ;  /* 0x000000040000795c */ /* 0x000fe20000300000 */
.L_x_12810:
[----:B0-----:R-:W-:Y:S02]  /*1e10*/  IMAD.U32 R2, RZ, RZ, UR46 ;  /* 0x0000002eff027e24 */ /* 0x001fe4000f8e00ff */
[----:B------:R-:W-:-:S03]  /*1e20*/  IMAD.U32 R3, RZ, RZ, UR47 ;  /* 0x0000002fff037e24 */ /* 0x000fc6000f8e00ff */
[----:B------:R-:W-:Y:S02]  /*1e30*/  LEA R2, R2, UR45, 0x3 ;  /* 0x0000002d02027c11 */ /* 0x000fe4000f8e18ff */
[----:B------:R-:W-:-:S04]  /*1e40*/  SHF.L.U32 R3, R3, 0x1f, RZ ;  /* 0x0000001f03037819 */ /* 0x000fc800000006ff */
[----:B------:R0:W1:Y:S01]  /*1e50*/  SYNCS.PHASECHK.TRANS64.TRYWAIT P0, [R2+URZ+0x13230], R3 ;  /* 0x01323003020075a7 */ /* 0x000062000800017f */
[----:B------:R-:W-:Y:S05]  /*1e60*/  @!P1 BRA `(.L_x_12811) ;  /* 0x0000000000049947 */ /* 0x000fea0003800000 */
[----:B------:R-:W-:Y:S01]  /*1e70*/  BPT.TRAP 0x1 ;  /* 0x000000040000795c */ /* 0x000fe20000300000 */
.L_x_12811:
[----:B-1----:R-:W-:Y:S05]  /*1e80*/  @P0 BRA `(.L_x_12812) ;  /* 0x0000000000080947 */ /* 0x002fea0003800000 */
[----:B------:R-:W1:Y:S02]  /*1e90*/  SYNCS.PHASECHK.TRANS64.TRYWAIT P0, [R2+URZ+0x13230], R3 ;  /* 0x01323003020075a7 */ /* 0x000e64000800017f */
[----:B-1----:R-:W-:Y:S05]  /*1ea0*/  @!P0 BRA `(.L_x_12813) ;  /* 0x0000012400448947 */ /* 0x002fea0003800000 */
.L_x_12812:
        /* <DEDUP_REMOVED lines=13> */
[----:B------:R-:W-:Y:S01]  /*1f80*/  UIADD3 UR7, UR8, 0x2, URZ ;  /* 0x0000000208077890 */ /* 0x000fe2000fffe03f */
[----:B------:R-:W-:Y:S01]  /*1f90*/  ULDC UR20, c[0x0][0x988] ;  /* 0x0002620000147ab9 */ /* 0x000fe20000000800 */
[----:B------:R-:W-:-:S06]  /*1fa0*/  UIADD3 UR23, UR54, -0x2, URZ ;  /* 0xfffffffe36177890 */ /* 0x000fcc000fffe03f */
        /* <DEDUP_REMOVED lines=30> */
[----:B------:R-:W-:Y:S01]  /*2190*/  QGMMA.64x32x32.F32.E4M3.E4M3 R24, gdesc[UR8], RZ, !UPT, gsb0 ;  /* 0x00600000081879f3 */ /* 0x000fe2000c0008ff */
[----:B------:R-:W-:Y:S02]  /*21a0*/  ULDC UR10, c[0x0][0x448] ;  /* 0x00011200000a7ab9 */ /* 0x000fe40000000800 */
[----:B------:R-:W-:-:S03]  /*21b0*/  UISETP.NE.AND UP0, UPT, UR10, 0x1, UPT ;  /* 0x000000010a00788c */ /* 0x000fc6000bf05270 */
[----:B------:R-:W-:-:S03]  /*21c0*/  UMOV UR10, UR40 ;  /* 0x00000028000a7c82 */ /* 0x000fc60008000000 */
[----:B------:R-:W-:-:S05]  /*21d0*/  PLOP3.LUT P2, PT, PT, PT, UP0, 0x80, 0x0 ;  /* 0x000000000000781c */ /* 0x000fca0003f4f008 */
[----:B------:R-:W-:Y:S01]  /*21e0*/  @UP0 ULDC UR11, c[0x0][0x450] ;  /* 0x00011400000b0ab9 */ /* 0x000fe20000000800 */
        /* <DEDUP_REMOVED lines=8> */
[----:B------:R-:W-:Y:S02]  /*2270*/  VIADD R89, R17, UR40 ;  /* 0x0000002811597c36 */ /* 0x000fe40008000000 */
        /* <DEDUP_REMOVED lines=8> */
[C---:B01----:R-:W-:Y:S01]  /*2300*/  FMUL.FTZ R3, R0.reuse, R88 ;  /* 0x0000005800037220 */ /* 0x043fe20000410000 */
        /* <DEDUP_REMOVED lines=11> */
[----:B------:R-:W2:Y:S08]  /*23c0*/  MUFU.TANH R93, R93 ;  /* 0x0000005d005d7308 */ /* 0x000eb00000002400 */
[----:B------:R-:W3:Y:S08]  /*23d0*/  MUFU.TANH R97, R97 ;  /* 0x0000006100617308 */ /* 0x000ef00000002400 */
        /* <DEDUP_REMOVED lines=38> */
[----:B------:R-:W5:Y:S01]  /*2640*/  MUFU.TANH R78, R78 ;  /* 0x0000004e004e7308 */ /* 0x000f620000002400 */
[----:B------:R-:W-:Y:S01]  /*2650*/  QGMMA.64x32x32.F32.E4M3.E4M3 R40, gdesc[UR4], R40, gsb0 ;  /* 0x00600000042879f3 */ /* 0x000fe20008000828 */
[----:B------:R-:W-:Y:S01]  /*2660*/  @UP0 ULDC UR6, c[0x0][0x44c] ;  /* 0x0001130000060ab9 */ /* 0x000fe20000000800 */
[----:B------:R-:W-:Y:S01]  /*2670*/  UIMAD UR7, UR54, -0xa0, UR50 ;  /* 0xffffff60360778a4 */ /* 0x000fe2000f8e0232 */
[----:B------:R-:W-:Y:S01]  /*2680*/  @P2 IMAD.HI.U32 R56, R89, UR6, RZ ;  /* 0x0000000659382c27 */ /* 0x000fe2000f8e00ff */
[----:B------:R-:W-:-:S03]  /*2690*/  @UP0 ULDC UR6, c[0x0][0x450] ;  /* 0x0001140000060ab9 */ /* 0x000fc60000000800 */
[C---:B------:R-:W-:Y:S01]  /*26a0*/  FMUL.FTZ R86, R0.reuse, R71 ;  /* 0x0000004700567220 */ /* 0x040fe20000410000 */
[C---:B------:R-:W-:Y:S01]  /*26b0*/  FMUL.FTZ R62, R0.reuse, R62 ;  /* 0x0000003e003e7220 */ /* 0x040fe20000410000 */
[----:B------:R-:W5:Y:S01]  /*26c0*/  MUFU.TANH R82, R82 ;  /* 0x0000005200527308 */ /* 0x000f620000002400 */
[----:B------:R-:W-:Y:S01]  /*26d0*/  @P2 SHF.R.U32.HI R89, RZ, UR6, R56 ;  /* 0x00000006ff592c19 */ /* 0x000fe20008011638 */
[----:B------:R-:W-:Y:S01]  /*26e0*/  UIMAD UR6, UR54, -0xa0, URZ ;  /* 0xffffff60360678a4 */ /* 0x000fe2000f8e023f */
[----:B------:R-:W-:Y:S01]  /*26f0*/  IMAD.U32 R91, RZ, RZ, UR7 ;  /* 0x00000007ff5b7e24 */ /* 0x000fe2000f8e00ff */
[----:B------:R-:W-:Y:S01]  /*2700*/  UMOV UR7, 0x80000020 ;  /* 0x8000002000077882 */ /* 0x000fe20000000000 */
[C---:B------:R-:W-:Y:S01]  /*2710*/  FMUL.FTZ R66, R0.reuse, R66 ;  /* 0x0000004200427220 */ /* 0x040fe20000410000 */
[----:B------:R-:W0:Y:S01]  /*2720*/  SHFL.IDX PT, R56, R89, 0x1, 0x1c1f ;  /* 0x003c1f0059387f89 */ /* 0x000e2200000e0000 */
[----:B------:R-:W-:Y:S01]  /*2730*/  FMUL.FTZ R67, R0, R67 ;  /* 0x0000004300437220 */ /* 0x000fe20000410000 */
[----:B------:R-:W-:Y:S01]  /*2740*/  IMAD.U32 R63, RZ, RZ, UR6 ;  /* 0x00000006ff3f7e24 */ /* 0x000fe2000f8e00ff */
[----:B------:R-:W-:Y:S01]  /*2750*/  IADD3 R91, -R16, 0xa0, R91 ;  /* 0x000000a0105b7810 */ /* 0x000fe20007ffe15b */
[----:B------:R-:W-:Y:S01]  /*2760*/  UIADD3 UR6, UR12, 0x202, URZ ;  /* 0x000002020c067890 */ /* 0x000fe2000fffe03f */
[----:B------:R-:W5:Y:S01]  /*2770*/  MUFU.TANH R58, R58 ;  /* 0x0000003a003a7308 */ /* 0x000f620000002400 */
[----:B------:R-:W-:Y:S01]  /*2780*/  FMUL.FTZ R70, R0, R70 ;  /* 0x0000004600467220 */ /* 0x000fe20000410000 */
[----:B------:R-:W-:Y:S01]  /*2790*/  IADD3 R88, -R16, 0xa1, R63 ;  /* 0x000000a110587810 */ /* 0x000fe20007ffe13f */
[----:B------:R-:W5:Y:S01]  /*27a0*/  SHFL.IDX PT, R89, R89, RZ, 0x1c1f ;  /* 0x001c1fff59597589 */ /* 0x000f6200000e0000 */
[C---:B------:R-:W-:Y:S01]  /*27b0*/  FMUL.FTZ R57, R0.reuse, R57 ;  /* 0x0000003900397220 */ /* 0x040fe20000410000 */
[C---:B------:R-:W-:Y:S01]  /*27c0*/  FMUL.FTZ R60, R0.reuse, R60 ;  /* 0x0000003c003c7220 */ /* 0x040fe20000410000 */
[----:B------:R-:W-:Y:S01]  /*27d0*/  IADD3 R88, -R83, UR50, R88 ;  /* 0x0000003253587c10 */ /* 0x000fe2000fffe158 */
[C---:B------:R-:W-:Y:S01]  /*27e0*/  FMUL.FTZ R61, R0.reuse, R61 ;  /* 0x0000003d003d7220 */ /* 0x040fe20000410000 */
[----:B------:R-:W5:Y:S01]  /*27f0*/  MUFU.TANH R59, R59 ;  /* 0x0000003b003b7308 */ /* 0x000f620000002400 */
[C---:B------:R-:W-:Y:S01]  /*2800*/  FMUL.FTZ R64, R0.reuse, R64 ;  /* 0x0000004000407220 */ /* 0x040fe20000410000 */
[C---:B------:R-:W-:Y:S01]  /*2810*/  FMUL.FTZ R65, R0.reuse, R65 ;  /* 0x0000004100417220 */ /* 0x040fe20000410000 */
[C---:B------:R-:W-:Y:S01]  /*2820*/  FMUL.FTZ R68, R0.reuse, R68 ;  /* 0x0000004400447220 */ /* 0x040fe20000410000 */
[----:B------:R-:W-:-:S04]  /*2830*/  FMUL.FTZ R69, R0, R69 ;  /* 0x0000004500457220 */ /* 0x000fc80000410000 */
[----:B------:R-:W5:Y:S01]  /*2840*/  MUFU.TANH R62, R62 ;  /* 0x0000003e003e7308 */ /* 0x000f620000002400 */
[----:B0-----:R-:W-:-:S04]  /*2850*/  VIADDMNMX R56, R56, R88, R91, PT ;  /* 0x0000005838387246 */ /* 0x001fc8000380015b */
[----:B------:R-:W-:-:S03]  /*2860*/  ISETP.GT.AND P5, PT, R56, RZ, PT ;  /* 0x000000ff3800720c */ /* 0x000fc60003fa4270 */
[----:B------:R-:W0:Y:S01]  /*2870*/  MUFU.TANH R84, R84 ;  /* 0x0000005400547308 */ /* 0x000e220000002400 */
[C---:B------:R-:W-:Y:S02]  /*2880*/  ISETP.GT.AND P6, PT, R56.reuse, 0x1, PT ;  /* 0x000000013800780c */ /* 0x040fe40003fc4270 */
[----:B------:R-:W-:Y:S02]  /*2890*/  ISETP.GT.AND P3, PT, R56, 0x8, PT ;  /* 0x000000083800780c */ /* 0x000fe40003f64270 */
[----:B------:R-:W-:Y:S02]  /*28a0*/  FSEL R83, R90, -INF , P5 ;  /* 0xff8000005a537808 */ /* 0x000fe40002800000 */
[----:B-1----:R-:W-:Y:S01]  /*28b0*/  FSEL R85, R92, -INF , P6 ;  /* 0xff8000005c557808 */ /* 0x002fe20003000000 */
[----:B------:R-:W1:Y:S01]  /*28c0*/  MUFU.TANH R66, R66 ;  /* 0x0000004200427308 */ /* 0x000e620000002400 */
[----:B------:R-:W-:Y:S02]  /*28d0*/  ISETP.GT.AND P4, PT, R56, 0x9, PT ;  /* 0x000000093800780c */ /* 0x000fe40003f84270 */
[----:B--2---:R-:W-:-:S02]  /*28e0*/  FSEL R87, R93, -INF , P3 ;  /* 0xff8000005d577808 */ /* 0x004fc40001800000 */
[----:B------:R-:W-:Y:S02]  /*28f0*/  FMNMX.FTZ R90, R83, R85, !PT ;  /* 0x00000055535a7209 */ /* 0x000fe40007810000 */
[C---:B------:R-:W-:Y:S01]  /*2900*/  ISETP.GT.AND P5, PT, R56.reuse, 0x10, PT ;  /* 0x000000103800780c */ /* 0x040fe20003fa4270 */
[----:B------:R-:W2:Y:S01]  /*2910*/  MUFU.TANH R67, R67 ;  /* 0x0000004300437308 */ /* 0x000ea20000002400 */
[----:B---3--:R-:W-:Y:S01]  /*2920*/  FSEL R97, R97, -INF , P4 ;  /* 0xff80000061617808 */ /* 0x008fe20002000000 */
[----:B------:R-:W-:Y:S02]  /*2930*/  WARPGROUP.DEPBAR.LE gsb0, 0x0 ;  /* 0x00008000000079c5 */ /* 0x000fe40000010000 */
[----:B------:R-:W-:Y:S01]  /*2940*/  FMNMX.FTZ R92, R87, R90, !PT ;  /* 0x0000005a575c7209 */ /* 0x000fe20007810000 */
[----:B------:R-:W-:Y:S01]  /*2950*/  WARPGROUP.ARRIVE ;  /* 0x00000000000079c5 */ /* 0x000fe20000000000 */
[----:B------:R-:W-:Y:S01]  /*2960*/  ISETP.GT.AND P3, PT, R56, 0x11, PT ;  /* 0x000000113800780c */ /* 0x000fe20003f64270 */
[----:B------:R-:W-:Y:S01]  /*2970*/  FMUL.FTZ R90, R0, R42 ;  /* 0x0000002a005a7220 */ /* 0x000fe20000410000 */
[----:B----4-:R-:W-:Y:S01]  /*2980*/  FSEL R103, R94, -INF , P5 ;  /* 0xff8000005e677808 */ /* 0x010fe20002800000 */
[----:B------:R-:W-:Y:S01]  /*2990*/  FMUL.FTZ R46, R0, R46 ;  /* 0x0000002e002e7220 */ /* 0x000fe20000410000 */
[----:B------:R-:W-:Y:S01]  /*29a0*/  FMNMX.FTZ R92, R97, R92, !PT ;  /* 0x0000005c615c7209 */ /* 0x000fe20007810000 */
[----:B------:R-:W-:Y:S01]  /*29b0*/  QGMMA.64x32x32.F32.E4M3.E4M3 R24, gdesc[UR4], R24, gsb0 ;  /* 0x00600000041879f3 */ /* 0x000fe20008000818 */
[----:B------:R-:W-:Y:S01]  /*29c0*/  ISETP.GT.AND P4, PT, R56, 0x18, PT ;  /* 0x000000183800780c */ /* 0x000fe20003f84270 */
[C---:B------:R-:W-:Y:S01]  /*29d0*/  FMUL.FTZ R50, R0.reuse, R50 ;  /* 0x0000003200327220 */ /* 0x040fe20000410000 */
[----:B-----5:R-:W-:Y:S01]  /*29e0*/  FSEL R99, R99, -INF , P3 ;  /* 0xff80000063637808 */ /* 0x020fe20001800000 */
[C---:B------:R-:W-:Y:S01]  /*29f0*/  FMUL.FTZ R94, R0.reuse, R47 ;  /* 0x0000002f005e7220 */ /* 0x040fe20000410000 */
[----:B------:R-:W-:Y:S01]  /*2a00*/  FMNMX.FTZ R42, R103, R92, !PT ;  /* 0x0000005c672a7209 */ /* 0x000fe20007810000 */
[----:B------:R-:W-:Y:S01]  /*2a10*/  FMUL.FTZ R92, R0, R43 ;  /* 0x0000002b005c7220 */ /* 0x000fe20000410000 */
[----:B------:R-:W-:Y:S01]  /*2a20*/  ISETP.GT.AND P3, PT, R56, 0x19, PT ;  /* 0x000000193800780c */ /* 0x000fe20003f64270 */
[----:B------:R-:W3:Y:S01]  /*2a30*/  MUFU.TANH R70, R70 ;  /* 0x0000004600467308 */ /* 0x000ee20000002400 */
[----:B------:R-:W-:Y:S01]  /*2a40*/  FSEL R101, R101, -INF , P4 ;  /* 0xff80000065657808 */ /* 0x000fe20002000000 */
[C---:B------:R-:W-:Y:S01]  /*2a50*/  FMUL.FTZ R51, R0.reuse, R51 ;  /* 0x0000003300337220 */ /* 0x040fe20000410000 */
[----:B------:R-:W-:Y:S01]  /*2a60*/  FMNMX.FTZ R42, R99, R42, !PT ;  /* 0x0000002a632a7209 */ /* 0x000fe20007810000 */
[----:B------:R-:W-:Y:S01]  /*2a70*/  FMUL.FTZ R54, R0, R54 ;  /* 0x0000003600367220 */ /* 0x000fe20000410000 */
[----:B------:R-:W-:Y:S01]  /*2a80*/  ISETP.GT.AND P4, PT, R56, 0x20, PT ;  /* 0x000000203800780c */ /* 0x000fe20003f84270 */
[C---:B------:R-:W-:Y:S01]  /*2a90*/  FMUL.FTZ R55, R0.reuse, R55 ;  /* 0x0000003700377220 */ /* 0x040fe20000410000 */
[----:B------:R-:W-:Y:S01]  /*2aa0*/  FSEL R95, R95, -INF , P3 ;  /* 0xff8000005f5f7808 */ /* 0x000fe20001800000 */
[----:B------:R-:W4:Y:S01]  /*2ab0*/  MUFU.TANH R86, R86 ;  /* 0x0000005600567308 */ /* 0x000f220000002400 */
[----:B------:R-:W-:Y:S01]  /*2ac0*/  FMNMX.FTZ R42, R101, R42, !PT ;  /* 0x0000002a652a7209 */ /* 0x000fe20007810000 */
[----:B------:R-:W-:Y:S01]  /*2ad0*/  FMUL.FTZ R40, R0, R40 ;  /* 0x0000002800287220 */ /* 0x000fe20000410000 */
[----:B------:R-:W-:Y:S01]  /*2ae0*/  ISETP.GT.AND P3, PT, R56, 0x21, PT ;  /* 0x000000213800780c */ /* 0x000fe20003f64270 */
[----:B------:R-:W-:Y:S01]  /*2af0*/  FMUL.FTZ R41, R0, R41 ;  /* 0x0000002900297220 */ /* 0x000fe20000410000 */
[----:B------:R-:W-:Y:S01]  /*2b00*/  FSEL R93, R76, -INF , P4 ;  /* 0xff8000004c5d7808 */ /* 0x000fe20002000000 */
[----:B------:R-:W-:Y:S01]  /*2b10*/  FMUL.FTZ R48, R0, R48 ;  /* 0x0000003000307220 */ /* 0x000fe20000410000 */
[----:B------:R-:W-:Y:S01]  /*2b20*/  FMNMX.FTZ R42, R95, R42, !PT ;  /* 0x0000002a5f2a7209 */ /* 0x000fe20007810000 */
[----:B------:R5:W-:Y:S01]  /*2b30*/  MUFU.TANH R76, R46 ;  /* 0x0000002e004c7308 */ /* 0x000be20000002400 */
[----:B------:R-:W-:Y:S01]  /*2b40*/  ISETP.GT.AND P4, PT, R56, 0x28, PT ;  /* 0x000000283800780c */ /* 0x000fe20003f84270 */
[C---:B------:R-:W-:Y:S01]  /*2b50*/  FMUL.FTZ R49, R0.reuse, R49 ;  /* 0x0000003100317220 */ /* 0x040fe20000410000 */
[----:B------:R-:W-:Y:S01]  /*2b60*/  FSEL R81, R81, -INF , P3 ;  /* 0xff80000051517808 */ /* 0x000fe20001800000 */
[C---:B------:R-:W-:Y:S01]  /*2b70*/  FMUL.FTZ R52, R0.reuse, R52 ;  /* 0x0000003400347220 */ /* 0x040fe20000410000 */
[----:B------:R-:W-:Y:S01]  /*2b80*/  FMNMX.FTZ R42, R93, R42, !PT ;  /* 0x0000002a5d2a7209 */ /* 0x000fe20007810000 */
[----:B------:R-:W-:Y:S01]  /*2b90*/  FMUL.FTZ R53, R0, R53 ;  /* 0x0000003500357220 */ /* 0x000fe20000410000 */
[----:B------:R-:W-:Y:S01]  /*2ba0*/  ISETP.GT.AND P3, PT, R56, 0x29, PT ;  /* 0x000000293800780c */ /* 0x000fe20003f64270 */
[----:B------:R-:W4:Y:S01]  /*2bb0*/  MUFU.TANH R90, R90 ;  /* 0x0000005a005a7308 */ /* 0x000f220000002400 */
[----:B------:R-:W-:Y:S01]  /*2bc0*/  FSEL R80, R80, -INF , P4 ;  /* 0xff80000050507808 */ /* 0x000fe20002000000 */
[----:B------:R-:W-:Y:S01]  /*2bd0*/  @UP0 ULDC UR6, c[0x0][0x44c] ;  /* 0x0001130000060ab9 */ /* 0x000fe20000000800 */
[----:B------:R-:W-:Y:S01]  /*2be0*/  FMNMX.FTZ R43, R81, R42, !PT ;  /* 0x0000002a512b7209 */ /* 0x000fe20007810000 */
[----:B------:R-:W-:Y:S01]  /*2bf0*/  UIMAD.WIDE.U32 UR6, UR40, UR6, URZ ;  /* 0x00000006280672a5 */ /* 0x000fe2000f8e003f */
[----:B------:R-:W-:-:S02]  /*2c00*/  ISETP.GT.AND P4, PT, R56, 0x30, PT ;  /* 0x000000303800780c */ /* 0x000fc40003f84270 */
[----:B------:R-:W-:Y:S01]  /*2c10*/  FSEL R79, R79, -INF , P3 ;  /* 0xff8000004f4f7808 */ /* 0x000fe20001800000 */
[----:B------:R-:W4:Y:S01]  /*2c20*/  MUFU.TANH R92, R92 ;  /* 0x0000005c005c7308 */ /* 0x000f220000002400 */
[----:B------:R-:W-:Y:S01]  /*2c30*/  FMNMX.FTZ R42, R80, R43, !PT ;  /* 0x0000002b502a7209 */ /* 0x000fe20007810000 */
[----:B------:R-:W-:Y:S01]  /*2c40*/  @UP0 USHF.R.U32.HI UR10, URZ, UR11, UR7 ;  /* 0x0000000b3f0a0299 */ /* 0x000fe20008011607 */
[C---:B------:R-:W-:Y:S02]  /*2c50*/  ISETP.GT.AND P3, PT, R56.reuse, 0x31, PT ;  /* 0x000000313800780c */ /* 0x040fe40003f64270 */
[----:B------:R-:W-:Y:S01]  /*2c60*/  FSEL R71, R75, -INF , P4 ;  /* 0xff8000004b477808 */ /* 0x000fe20002000000 */
[----:B------:R-:W-:Y:S01]  /*2c70*/  UIADD3 UR6, UR10, UR50, -UR51 ;  /* 0x000000320a067290 */ /* 0x000fe2000fffe833 */
[----:B------:R-:W-:Y:S01]  /*2c80*/  FMNMX.FTZ R42, R79, R42, !PT ;  /* 0x0000002a4f2a7209 */ /* 0x000fe20007810000 */
[----:B------:R0:W-:Y:S01]  /*2c90*/  MUFU.TANH R75, R50 ;  /* 0x00000032004b7308 */ /* 0x0001e20000002400 */
[----:B------:R-:W-:Y:S01]  /*2ca0*/  ISETP.GT.AND P4, PT, R56, 0x38, PT ;  /* 0x000000383800780c */ /* 0x000fe20003f84270 */
[----:B------:R-:W-:Y:S01]  /*2cb0*/  UIMAD.WIDE UR6, UR6, 0x66666667, URZ ;  /* 0x66666667060678a5 */ /* 0x000fe2000f8e023f */
[----:B------:R-:W-:-:S02]  /*2cc0*/  FSEL R63, R77, -INF , P3 ;  /* 0xff8000004d3f7808 */ /* 0x000fc40001800000 */
[----:B------:R-:W-:Y:S01]  /*2cd0*/  FMNMX.FTZ R42, R71, R42, !PT ;  /* 0x0000002a472a7209 */ /* 0x000fe20007810000 */
[----:B------:R-:W-:Y:S01]  /*2ce0*/  USHF.R.U32.HI UR6, URZ, 0x1f, UR7 ;  /* 0x0000001f3f067899 */ /* 0x000fe20008011607 */
[----:B------:R-:W-:Y:S01]  /*2cf0*/  ISETP.GT.AND P3, PT, R56, 0x39, PT ;  /* 0x000000393800780c */ /* 0x000fe20003f64270 */
[----:B------:R-:W4:Y:S01]  /*2d00*/  MUFU.TANH R94, R94 ;  /* 0x0000005e005e7308 */ /* 0x000f220000002400 */
[----:B------:R-:W-:Y:S01]  /*2d10*/  FSEL R43, R78, -INF , P4 ;  /* 0xff8000004e2b7808 */ /* 0x000fe20002000000 */
[----:B------:R-:W-:Y:S01]  /*2d20*/  ULEA.HI.SX32 UR6, UR7, UR6, 0x1a ;  /* 0x0000000607067291 */ /* 0x000fe2000f8fd23f */
[----:B-----5:R-:W-:Y:S01]  /*2d30*/  FMNMX.FTZ R46, R63, R42, !PT ;  /* 0x0000002a3f2e7209 */ /* 0x020fe20007810000 */
[----:B------:R-:W-:Y:S02]  /*2d40*/  WARPGROUP.DEPBAR.LE gsb0, 0x0 ;  /* 0x00008000000079c5 */ /* 0x000fe40000010000 */
[----:B------:R-:W-:Y:S01]  /*2d50*/  ISETP.GT.AND P4, PT, R56, 0x40, PT ;  /* 0x000000403800780c */ /* 0x000fe20003f84270 */
[----:B------:R-:W-:Y:S01]  /*2d60*/  FMUL.FTZ R24, R0, R24 ;  /* 0x0000001800187220 */ /* 0x000fe20000410000 */
[----:B------:R-:W-:Y:S01]  /*2d70*/  FSEL R42, R82, -INF , P3 ;  /* 0xff800000522a7808 */ /* 0x000fe20001800000 */
[----:B------:R5:W4:Y:S01]  /*2d80*/  MUFU.TANH R78, R51 ;  /* 0x00000033004e7308 */ /* 0x000b220000002400 */
[----:B------:R-:W-:Y:S01]  /*2d90*/  FMNMX.FTZ R77, R43, R46, !PT ;  /* 0x0000002e2b4d7209 */ /* 0x000fe20007810000 */
[----:B------:R-:W-:Y:S01]  /*2da0*/  FMUL.FTZ R25, R0, R25 ;  /* 0x0000001900197220 */ /* 0x000fe20000410000 */
[----:B------:R-:W-:Y:S01]  /*2db0*/  ISETP.GT.AND P3, PT, R56, 0x41, PT ;  /* 0x000000413800780c */ /* 0x000fe20003f64270 */
[----:B------:R-:W-:Y:S01]  /*2dc0*/  FMUL.FTZ R28, R0, R28 ;  /* 0x0000001c001c7220 */ /* 0x000fe20000410000 */
[----:B------:R-:W-:Y:S01]  /*2dd0*/  FSEL R47, R58, -INF , P4 ;  /* 0xff8000003a2f7808 */ /* 0x000fe20002000000 */
[----:B------:R-:W-:Y:S01]  /*2de0*/  FMUL.FTZ R58, R0, R26 ;  /* 0x0000001a003a7220 */ /* 0x000fe20000410000 */
[----:B0-----:R-:W-:Y:S01]  /*2df0*/  FMNMX.FTZ R50, R42, R77, !PT ;  /* 0x0000004d2a327209 */ /* 0x001fe20007810000 */
[----:B------:R-:W-:Y:S01]  /*2e00*/  MUFU.TANH R82, R55 ;  /* 0x0000003700527308 */ /* 0x000fe20000002400 */
[----:B------:R-:W-:Y:S01]  /*2e10*/  FSEL R46, R59, -INF , P3 ;  /* 0xff8000003b2e7808 */ /* 0x000fe20001800000 */
[----:B------:R-:W-:Y:S01]  /*2e20*/  FMUL.FTZ R29, R0, R29 ;  /* 0x0000001d001d7220 */ /* 0x000fe20000410000 */
[----:B------:R-:W-:Y:S01]  /*2e30*/  ISETP.GT.AND P4, PT, R56, 0x48, PT ;  /* 0x000000483800780c */ /* 0x000fe20003f84270 */
[C---:B------:R-:W-:Y:S01]  /*2e40*/  FMUL.FTZ R32, R0.reuse, R32 ;  /* 0x0000002000207220 */ /* 0x040fe20000410000 */
[----:B------:R-:W-:Y:S01]  /*2e50*/  FMNMX.FTZ R59, R47, R50, !PT ;  /* 0x000000322f3b7209 */ /* 0x000fe20007810000 */
[----:B------:R-:W-:Y:S01]  /*2e60*/  FMUL.FTZ R33, R0, R33 ;  /* 0x0000002100217220 */ /* 0x000fe20000410000 */
[----:B------:R-:W-:Y:S01]  /*2e70*/  ISETP.GT.AND P3, PT, R56, 0x49, PT ;  /* 0x000000493800780c */ /* 0x000fe20003f64270 */
[----:B------:R1:W0:Y:S01]  /*2e80*/  MUFU.TANH R77, R54 ;  /* 0x00000036004d7308 */ /* 0x0002220000002400 */
[----:B------:R-:W-:Y:S01]  /*2e90*/  FSEL R50, R62, -INF , P4 ;  /* 0xff8000003e327808 */ /* 0x000fe20002000000 */
[----:B------:R-:W-:Y:S01]  /*2ea0*/  FMUL.FTZ R37, R0, R37 ;  /* 0x0000002500257220 */ /* 0x000fe20000410000 */
[----:B------:R-:W-:Y:S01]  /*2eb0*/  FMNMX.FTZ R59, R46, R59, !PT ;  /* 0x0000003b2e3b7209 */ /* 0x000fe20007810000 */
[----:B------:R-:W-:Y:S01]  /*2ec0*/  UISETP.LT.AND UP1, UPT, UR43, UR6, UPT ;  /* 0x000000062b00728c */ /* 0x000fe2000bf21270 */
[----:B------:R-:W-:-:S02]  /*2ed0*/  ISETP.GT.AND P4, PT, R56, 0x50, PT ;  /* 0x000000503800780c */ /* 0x000fc40003f84270 */
[----:B-----5:R-:W-:Y:S01]  /*2ee0*/  FSEL R51, R84, -INF , P3 ;  /* 0xff80000054337808 */ /* 0x020fe20001800000 */
[----:B------:R-:W-:Y:S01]  /*2ef0*/  MUFU.TANH R3, R3 ;  /* 0x0000000300037308 */ /* 0x000fe20000002400 */
[----:B------:R-:W-:Y:S01]  /*2f00*/  FMNMX.FTZ R62, R50, R59, !PT ;  /* 0x0000003b323e7209 */ /* 0x000fe20007810000 */
[----:B------:R-:W-:Y:S01]  /*2f10*/  USEL UR22, UR43, UR6, !UP1 ;  /* 0x000000062b167287 */ /* 0x000fe2000c800000 */
[----:B------:R-:W-:Y:S02]  /*2f20*/  ISETP.GT.AND P3, PT, R56, 0x51, PT ;  /* 0x000000513800780c */ /* 0x000fe40003f64270 */
[----:B-1----:R-:W-:Y:S01]  /*2f30*/  FSEL R54, R66, -INF , P4 ;  /* 0xff80000042367808 */ /* 0x002fe20002000000 */
[----:B------:R-:W-:Y:S01]  /*2f40*/  UISETP.GE.AND UP1, UPT, UR23, UR22, UPT ;  /* 0x000000161700728c */ /* 0x000fe2000bf26270 */
[----:B------:R-:W-:Y:S01]  /*2f50*/  FMNMX.FTZ R59, R51, R62, !PT ;  /* 0x0000003e333b7209 */ /* 0x000fe20007810000 */
[----:B------:R1:W5:Y:S01]  /*2f60*/  MUFU.TANH R84, R58 ;  /* 0x0000003a00547308 */ /* 0x0003620000002400 */
[----:B--2---:R-:W-:-:S02]  /*2f70*/  FSEL R26, R67, -INF , P3 ;  /* 0xff800000431a7808 */ /* 0x004fc40001800000 */
[----:B------:R-:W-:Y:S02]  /*2f80*/  ISETP.GT.AND P4, PT, R56, 0x58, PT ;  /* 0x000000583800780c */ /* 0x000fe40003f84270 */
[----:B------:R-:W-:Y:S01]  /*2f90*/  FMNMX.FTZ R67, R54, R59, !PT ;  /* 0x0000003b36437209 */ /* 0x000fe20007810000 */
[----:B------:R-:W-:Y:S01]  /*2fa0*/  FMUL.FTZ R59, R0, R27 ;  /* 0x0000001b003b7220 */ /* 0x000fe20000410000 */
[----:B------:R-:W-:Y:S01]  /*2fb0*/  ISETP.GT.AND P3, PT, R56, 0x59, PT ;  /* 0x000000593800780c */ /* 0x000fe20003f64270 */
[----:B------:R-:W-:Y:S01]  /*2fc0*/  MUFU.TANH R5, R5 ;  /* 0x0000000500057308 */ /* 0x000fe20000002400 */
[----:B---3--:R-:W-:Y:S02]  /*2fd0*/  FSEL R27, R70, -INF , P4 ;  /* 0xff800000461b7808 */ /* 0x008fe40002000000 */
[----:B------:R-:W-:Y:S02]  /*2fe0*/  FMNMX.FTZ R62, R26, R67, !PT ;  /* 0x000000431a3e7209 */ /* 0x000fe40007810000 */
[----:B------:R-:W-:-:S02]  /*2ff0*/  ISETP.GT.AND P4, PT, R56, 0x60, PT ;  /* 0x000000603800780c */ /* 0x000fc40003f84270 */
[----:B----4-:R-:W-:Y:S01]  /*3000*/  FSEL R55, R86, -INF , P3 ;  /* 0xff80000056377808 */ /* 0x010fe20001800000 */
[----:B------:R2:W3:Y:S01]  /*3010*/  MUFU.TANH R96, R59 ;  /* 0x0000003b00607308 */ /* 0x0004e20000002400 */
[----:B------:R-:W-:Y:S01]  /*3020*/  FMNMX.FTZ R66, R27, R62, !PT ;  /* 0x0000003e1b427209 */ /* 0x000fe20007810000 */
[----:B------:R-:W-:Y:S01]  /*3030*/  FMUL.FTZ R62, R0, R30 ;  /* 0x0000001e003e7220 */ /* 0x000fe20000410000 */
[----:B------:R-:W-:Y:S02]  /*3040*/  ISETP.GT.AND P3, PT, R56, 0x61, PT ;  /* 0x000000613800780c */ /* 0x000fe40003f64270 */
[----:B------:R-:W-:Y:S02]  /*3050*/  FSEL R30, R90, -INF , P4 ;  /* 0xff8000005a1e7808 */ /* 0x000fe40002000000 */
[----:B------:R-:W-:Y:S01]  /*3060*/  FMNMX.FTZ R67, R55, R66, !PT ;  /* 0x0000004237437209 */ /* 0x000fe20007810000 */
[----:B------:R-:W-:Y:S01]  /*3070*/  FMUL.FTZ R66, R0, R31 ;  /* 0x0000001f00427220 */ /* 0x000fe20000410000 */
[----:B------:R-:W-:Y:S01]  /*3080*/  ISETP.GT.AND P4, PT, R56, 0x68, PT ;  /* 0x000000683800780c */ /* 0x000fe20003f84270 */
[----:B------:R4:W3:Y:S01]  /*3090*/  MUFU.TANH R86, R62 ;  /* 0x0000003e00567308 */ /* 0x0008e20000002400 */
[----:B-1----:R-:W-:-:S02]  /*30a0*/  FSEL R58, R92, -INF , P3 ;  /* 0xff8000005c3a7808 */ /* 0x002fc40001800000 */
[----:B------:R-:W-:Y:S02]  /*30b0*/  FMNMX.FTZ R67, R30, R67, !PT ;  /* 0x000000431e437209 */ /* 0x000fe40007810000 */
[----:B------:R-:W-:Y:S02]  /*30c0*/  ISETP.GT.AND P3, PT, R56, 0x69, PT ;  /* 0x000000693800780c */ /* 0x000fe40003f64270 */
[----:B------:R-:W-:Y:S01]  /*30d0*/  FSEL R31, R76, -INF , P4 ;  /* 0xff8000004c1f7808 */ /* 0x000fe20002000000 */
[----:B------:R1:W3:Y:S01]  /*30e0*/  MUFU.TANH R90, R66 ;  /* 0x00000042005a7308 */ /* 0x0002e20000002400 */
[----:B------:R-:W-:Y:S01]  /*30f0*/  FMNMX.FTZ R70, R58, R67, !PT ;  /* 0x000000433a467209 */ /* 0x000fe20007810000 */
[----:B------:R-:W-:Y:S01]  /*3100*/  FMUL.FTZ R67, R0, R34 ;  /* 0x0000002200437220 */ /* 0x000fe20000410000 */
[----:B------:R-:W-:Y:S02]  /*3110*/  ISETP.GT.AND P4, PT, R56, 0x70, PT ;  /* 0x000000703800780c */ /* 0x000fe40003f84270 */
[----:B--2---:R-:W-:-:S02]  /*3120*/  FSEL R59, R94, -INF , P3 ;  /* 0xff8000005e3b7808 */ /* 0x004fc40001800000 */
[----:B------:R-:W-:Y:S01]  /*3130*/  FMNMX.FTZ R70, R31, R70, !PT ;  /* 0x000000461f467209 */ /* 0x000fe20007810000 */
[----:B------:R3:W2:Y:S01]  /*3140*/  MUFU.TANH R92, R67 ;  /* 0x00000043005c7308 */ /* 0x0006a20000002400 */
[----:B----4-:R-:W-:Y:S02]  /*3150*/  FSEL R62, R75, -INF , P4 ;  /* 0xff8000004b3e7808 */ /* 0x010fe40002000000 */
[----:B------:R-:W-:Y:S02]  /*3160*/  ISETP.GT.AND P3, PT, R56, 0x71, PT ;  /* 0x000000713800780c */ /* 0x000fe40003f64270 */
[----:B------:R-:W-:Y:S01]  /*3170*/  FMNMX.FTZ R75, R59, R70, !PT ;  /* 0x000000463b4b7209 */ /* 0x000fe20007810000 */
[----:B------:R-:W-:Y:S01]  /*3180*/  FMUL.FTZ R70, R0, R35 ;  /* 0x0000002300467220 */ /* 0x000fe20000410000 */
[----:B------:R-:W-:Y:S01]  /*3190*/  ISETP.GT.AND P4, PT, R56, 0x78, PT ;  /* 0x000000783800780c */ /* 0x000fe20003f84270 */
[----:B------:R-:W-:Y:S01]  /*31a0*/  MUFU.TANH R6, R6 ;  /* 0x0000000600067308 */ /* 0x000fe20000002400 */
[----:B------:R-:W-:-:S02]  /*31b0*/  FSEL R34, R78, -INF , P3 ;  /* 0xff8000004e227808 */ /* 0x000fc40001800000 */
[----:B------:R-:W-:Y:S02]  /*31c0*/  FMNMX.FTZ R75, R62, R75, !PT ;  /* 0x0000004b3e4b7209 */ /* 0x000fe40007810000 */
[----:B------:R-:W-:Y:S02]  /*31d0*/  ISETP.GT.AND P3, PT, R56, 0x79, PT ;  /* 0x000000793800780c */ /* 0x000fe40003f64270 */
[----:B0-----:R-:W-:Y:S01]  /*31e0*/  FSEL R35, R77, -INF , P4 ;  /* 0xff8000004d237808 */ /* 0x001fe20002000000 */
[----:B------:R0:W4:Y:S01]  /*31f0*/  MUFU.TANH R94, R70 ;  /* 0x00000046005e7308 */ /* 0x0001220000002400 */
[----:B------:R-:W-:Y:S01]  /*3200*/  FMNMX.FTZ R76, R34, R75, !PT ;  /* 0x0000004b224c7209 */ /* 0x000fe20007810000 */
[----:B------:R-:W-:Y:S01]  /*3210*/  FMUL.FTZ R75, R0, R38 ;  /* 0x00000026004b7220 */ /* 0x000fe20000410000 */
[----:B------:R-:W-:Y:S02]  /*3220*/  ISETP.GT.AND P4, PT, R56, 0x80, PT ;  /* 0x000000803800780c */ /* 0x000fe40003f84270 */
[----:B-1----:R-:W-:-:S02]  /*3230*/  FSEL R66, R82, -INF , P3 ;  /* 0xff80000052427808 */ /* 0x002fc40001800000 */
[----:B------:R-:W-:Y:S01]  /*3240*/  FMNMX.FTZ R77, R35, R76, !PT ;  /* 0x0000004c234d7209 */ /* 0x000fe20007810000 */
[----:B------:R2:W1:Y:S01]  /*3250*/  MUFU.TANH R82, R75 ;  /* 0x0000004b00527308 */ /* 0x0004620000002400 */
[----:B------:R-:W-:Y:S02]  /*3260*/  ISETP.GT.AND P3, PT, R56, 0x81, PT ;  /* 0x000000813800780c */ /* 0x000fe40003f64270 */
[----:B-----5:R-:W-:Y:S02]  /*3270*/  FSEL R38, R84, -INF , P4 ;  /* 0xff80000054267808 */ /* 0x020fe40002000000 */
[----:B------:R-:W-:Y:S02]  /*3280*/  FMNMX.FTZ R77, R66, R77, !PT ;  /* 0x0000004d424d7209 */ /* 0x000fe40007810000 */
[----:B------:R-:W-:Y:S01]  /*3290*/  ISETP.GT.AND P4, PT, R56, 0x88, PT ;  /* 0x000000883800780c */ /* 0x000fe20003f84270 */
[----:B------:R-:W-:Y:S01]  /*32a0*/  MUFU.TANH R7, R7 ;  /* 0x0000000700077308 */ /* 0x000fe20000002400 */
[----:B---3--:R-:W-:-:S02]  /*32b0*/  FSEL R67, R96, -INF , P3 ;  /* 0xff80000060437808 */ /* 0x008fc40001800000 */
[----:B------:R-:W-:Y:S01]  /*32c0*/  FMNMX.FTZ R76, R38, R77, !PT ;  /* 0x0000004d264c7209 */ /* 0x000fe20007810000 */
[----:B------:R-:W-:Y:S01]  /*32d0*/  FMUL.FTZ R77, R0, R39 ;  /* 0x00000027004d7220 */ /* 0x000fe20000410000 */
[----:B------:R-:W-:Y:S02]  /*32e0*/  ISETP.GT.AND P3, PT, R56, 0x89, PT ;  /* 0x000000893800780c */ /* 0x000fe40003f64270 */
[----:B------:R-:W-:Y:S01]  /*32f0*/  FSEL R39, R86, -INF , P4 ;  /* 0xff80000056277808 */ /* 0x000fe20002000000 */
[----:B------:R-:W-:Y:S01]  /*3300*/  MUFU.TANH R8, R8 ;  /* 0x0000000800087308 */ /* 0x000fe20000002400 */
[----:B------:R-:W-:Y:S02]  /*3310*/  FMNMX.FTZ R76, R67, R76, !PT ;  /* 0x0000004c434c7209 */ /* 0x000fe40007810000 */
[----:B------:R-:W-:Y:S02]  /*3320*/  ISETP.GT.AND P4, PT, R56, 0x90, PT ;  /* 0x000000903800780c */ /* 0x000fe40003f84270 */
[----:B0-----:R-:W-:-:S02]  /*3330*/  FSEL R70, R90, -INF , P3 ;  /* 0xff8000005a467808 */ /* 0x001fc40001800000 */
[----:B------:R-:W-:Y:S01]  /*3340*/  FMNMX.FTZ R105, R39, R76, !PT ;  /* 0x0000004c27697209 */ /* 0x000fe20007810000 */
[----:B------:R-:W0:Y:S01]  /*3350*/  MUFU.TANH R77, R77 ;  /* 0x0000004d004d7308 */ /* 0x000e220000002400 */
[----:B------:R-:W-:Y:S01]  /*3360*/  ISETP.GT.AND P3, PT, R56, 0x91, PT ;  /* 0x000000913800780c */ /* 0x000fe20003f64270 */
[----:B------:R-:W-:Y:S01]  /*3370*/  FMUL.FTZ R76, R0, R44 ;  /* 0x0000002c004c7220 */ /* 0x000fe20000410000 */
[----:B--2---:R-:W-:Y:S02]  /*3380*/  FSEL R75, R92, -INF , P4 ;  /* 0xff8000005c4b7808 */ /* 0x004fe40002000000 */
[----:B------:R-:W-:Y:S02]  /*3390*/  FMNMX.FTZ R78, R70, R105, !PT ;  /* 0x00000069464e7209 */ /* 0x000fe40007810000 */
[----:B------:R-:W-:Y:S01]  /*33a0*/  ISETP.GT.AND P4, PT, R56, 0x98, PT ;  /* 0x000000983800780c */ /* 0x000fe20003f84270 */
[----:B------:R-:W-:Y:S01]  /*33b0*/  MUFU.TANH R9, R9 ;  /* 0x0000000900097308 */ /* 0x000fe20000002400 */
[----:B----4-:R-:W-:-:S02]  /*33c0*/  FSEL R44, R94, -INF , P3 ;  /* 0xff8000005e2c7808 */ /* 0x010fc40001800000 */
[----:B------:R-:W-:Y:S01]  /*33d0*/  FMNMX.FTZ R105, R75, R78, !PT ;  /* 0x0000004e4b697209 */ /* 0x000fe20007810000 */
[----:B------:R-:W-:Y:S01]  /*33e0*/  FMUL.FTZ R78, R0, R45 ;  /* 0x0000002d004e7220 */ /* 0x000fe20000410000 */
[----:B------:R-:W-:Y:S02]  /*33f0*/  ISETP.GT.AND P3, PT, R56, 0x99, PT ;  /* 0x000000993800780c */ /* 0x000fe40003f64270 */
[----:B-1----:R-:W-:Y:S01]  /*3400*/  FSEL R45, R82, -INF , P4 ;  /* 0xff800000522d7808 */ /* 0x002fe20002000000 */
[----:B------:R-:W-:Y:S01]  /*3410*/  FMUL.FTZ R82, R0, R36 ;  /* 0x0000002400527220 */ /* 0x000fe20000410000 */
[----:B------:R-:W-:Y:S01]  /*3420*/  FMNMX.FTZ R56, R44, R105, !PT ;  /* 0x000000692c387209 */ /* 0x000fe20007810000 */
[----:B------:R-:W1:Y:S01]  /*3430*/  MUFU.TANH R10, R10 ;  /* 0x0000000a000a7308 */ /* 0x000e620000002400 */
[----:B0-----:R-:W-:Y:S02]  /*3440*/  FSEL R77, R77, -INF , P3 ;  /* 0xff8000004d4d7808 */ /* 0x001fe40001800000 */
[----:B------:R-:W-:-:S02]  /*3450*/  FMNMX.FTZ R56, R45, R56, !PT ;  /* 0x000000382d387209 */ /* 0x000fc40007810000 */
[----:B------:R-:W-:Y:S02]  /*3460*/  VIADDMNMX R88, R89, R88, R91, PT ;  /* 0x0000005859587246 */ /* 0x000fe4000380015b */
[----:B------:R-:W-:Y:S01]  /*3470*/  FMNMX.FTZ R56, R77, R56, !PT ;  /* 0x000000384d387209 */ /* 0x000fe20007810000 */
[----:B------:R-:W0:Y:S01]  /*3480*/  MUFU.TANH R11, R11 ;  /* 0x0000000b000b7308 */ /* 0x000e220000002400 */
[C---:B------:R-:W-:Y:S02]  /*3490*/  ISETP.GT.AND P4, PT, R88.reuse, 0x1, PT ;  /* 0x000000015800780c */ /* 0x040fe40003f84270 */
[----:B------:R-:W-:Y:S01]  /*34a0*/  ISETP.GT.AND P5, PT, R88, 0x8, PT ;  /* 0x000000085800780c */ /* 0x000fe20003fa4270 */
[----:B------:R-:W2:Y:S01]  /*34b0*/  SHFL.BFLY PT, R105, R56, 0x2, 0x1f ;  /* 0x0c401f0038697f89 */ /* 0x000ea200000e0000 */
[----:B------:R-:W-:Y:S02]  /*34c0*/  FSEL R92, R5, -INF , P4 ;  /* 0xff800000055c7808 */ /* 0x000fe40002000000 */
[----:B------:R-:W-:Y:S01]  /*34d0*/  FSEL R6, R6, -INF , P5 ;  /* 0xff80000006067808 */ /* 0x000fe20002800000 */
[----:B------:R-:W3:Y:S01]  /*34e0*/  MUFU.TANH R12, R12 ;  /* 0x0000000c000c7308 */ /* 0x000ee20000002400 */
[----:B------:R-:W-:-:S04]  /*34f0*/  ISETP.GT.AND P4, PT, R88, 0x10, PT ;  /* 0x000000105800780c */ /* 0x000fc80003f84270 */
[----:B------:R-:W-:Y:S02]  /*3500*/  FSEL R8, R8, -INF , P4 ;  /* 0xff80000008087808 */ /* 0x000fe40002000000 */
[----:B------:R-:W-:Y:S01]  /*3510*/  ISETP.GT.AND P4, PT, R88, 0x18, PT ;  /* 0x000000185800780c */ /* 0x000fe20003f84270 */
[----:B------:R-:W4:Y:S03]  /*3520*/  MUFU.TANH R13, R13 ;  /* 0x0000000d000d7308 */ /* 0x000f260000002400 */
[----:B-1----:R-:W-:Y:S02]  /*3530*/  FSEL R10, R10, -INF , P4 ;  /* 0xff8000000a0a7808 */ /* 0x002fe40002000000 */
[----:B------:R-:W-:-:S03]  /*3540*/  ISETP.GT.AND P4, PT, R88, 0x20, PT ;  /* 0x000000205800780c */ /* 0x000fc60003f84270 */
[----:B------:R-:W1:Y:S01]  /*3550*/  MUFU.TANH R14, R14 ;  /* 0x0000000e000e7308 */ /* 0x000e620000002400 */
[----:B--2---:R-:W-:-:S07]  /*3560*/  FMNMX.FTZ R105, R56, R105, !PT ;  /* 0x0000006938697209 */ /* 0x004fce0007810000 */
[----:B------:R-:W2:Y:S01]  /*3570*/  MUFU.TANH R15, R15 ;  /* 0x0000000f000f7308 */ /* 0x000ea20000002400 */
[----:B------:R-:W5:Y:S07]  /*3580*/  SHFL.BFLY PT, R56, R105, 0x1, 0x1f ;  /* 0x0c201f0069387f89 */ /* 0x000f6e00000e0000 */
[----:B------:R-:W2:Y:S08]  /*3590*/  MUFU.TANH R20, R20 ;  /* 0x0000001400147308 */ /* 0x000eb00000002400 */
[----:B------:R-:W2:Y:S08]  /*35a0*/  MUFU.TANH R21, R21 ;  /* 0x0000001500157308 */ /* 0x000eb00000002400 */
[----:B------:R-:W2:Y:S01]  /*35b0*/  MUFU.TANH R72, R72 ;  /* 0x0000004800487308 */ /* 0x000ea20000002400 */
[----:B-----5:R-:W-:Y:S01]  /*35c0*/  FMNMX.FTZ R56, R105, R56, !PT ;  /* 0x0000003869387209 */ /* 0x020fe20007810000 */
[----:B------:R-:W-:-:S03]  /*35d0*/  IMAD.U32 R105, RZ, RZ, UR20 ;  /* 0x00000014ff697e24 */ /* 0x000fc6000f8e00ff */
[C---:B------:R-:W-:Y:S01]  /*35e0*/  FSETP.NEU.FTZ.AND P3, PT, R56.reuse, -INF , PT ;  /* 0xff8000003800780b */ /* 0x040fe20003f7d000 */
[----:B------:R-:W-:-:S02]  /*35f0*/  FFMA.FTZ R36, R56, R105, -8 ;  /* 0xc100000038247423 */ /* 0x000fc40000010069 */
[----:B------:R-:W5:Y:S03]  /*3600*/  MUFU.TANH R73, R73 ;  /* 0x0000004900497308 */ /* 0x000f660000002400 */
[----:B------:R-:W-:Y:S02]  /*3610*/  FSEL R36, R36, RZ, P3 ;  /* 0x000000ff24247208 */ /* 0x000fe40001800000 */
[----:B------:R-:W-:-:S03]  /*3620*/  ISETP.GT.AND P3, PT, R88, RZ, PT ;  /* 0x000000ff5800720c */ /* 0x000fc60003f64270 */
[--C-:B------:R-:W-:Y:S01]  /*3630*/  FFMA.FTZ R94, R95, UR20, -R36.reuse ;  /* 0x000000145f5e7c23 */ /* 0x100fe20008010824 */
[----:B------:R-:W-:Y:S01]  /*3640*/  FSEL R3, R3, -INF , P3 ;  /* 0xff80000003037808 */ /* 0x000fe20001800000 */
[--C-:B------:R-:W-:Y:S01]  /*3650*/  FFMA.FTZ R95, R81, UR20, -R36.reuse ;  /* 0x00000014515f7c23 */ /* 0x100fe20008010824 */
[----:B------:R-:W-:Y:S01]  /*3660*/  ISETP.GT.AND P3, PT, R88, 0x9, PT ;  /* 0x000000095800780c */ /* 0x000fe20003f64270 */
[--C-:B------:R-:W-:Y:S01]  /*3670*/  FFMA.FTZ R93, R93, UR20, -R36.reuse ;  /* 0x000000145d5d7c23 */ /* 0x100fe20008010824 */
[----:B------:R-:W-:Y:S01]  /*3680*/  FMNMX.FTZ R89, R3, R92, !PT ;  /* 0x0000005c03597209 */ /* 0x000fe20007810000 */
[----:B------:R-:W5:Y:S01]  /*3690*/  MUFU.TANH R74, R74 ;  /* 0x0000004a004a7308 */ /* 0x000f620000002400 */
[----:B------:R-:W-:Y:S01]  /*36a0*/  FSEL R7, R7, -INF , P3 ;  /* 0xff80000007077808 */ /* 0x000fe20001800000 */
[--C-:B------:R-:W-:Y:S01]  /*36b0*/  FFMA.FTZ R83, R83, UR20, -R36.reuse ;  /* 0x0000001453537c23 */ /* 0x100fe20008010824 */
[----:B------:R-:W-:Y:S01]  /*36c0*/  FMNMX.FTZ R96, R6, R89, !PT ;  /* 0x0000005906607209 */ /* 0x000fe20007810000 */
        /* <DEDUP_REMOVED lines=13> */
[----:B0-----:R-:W-:Y:S01]  /*37a0*/  FSEL R11, R11, -INF , P3 ;  /* 0xff8000000b0b7808 */ /* 0x001fe20001800000 */
[--C-:B------:R-:W-:Y:S01]  /*37b0*/  FFMA.FTZ R101, R101, UR20, -R36.reuse ;  /* 0x0000001465657c23 */ /* 0x100fe20008010824 */
[----:B------:R-:W-:Y:S01]  /*37c0*/  FMNMX.FTZ R96, R10, R91, !PT ;  /* 0x0000005b0a607209 */ /* 0x000fe20007810000 */
[--C-:B------:R-:W-:Y:S01]  /*37d0*/  FFMA.FTZ R79, R79, UR20, -R36.reuse ;  /* 0x000000144f4f7c23 */ /* 0x100fe20008010824 */
[----:B------:R-:W-:Y:S01]  /*37e0*/  ISETP.GT.AND P3, PT, R88, 0x21, PT ;  /* 0x000000215800780c */ /* 0x000fe20003f64270 */
[--C-:B------:R-:W-:Y:S01]  /*37f0*/  FFMA.FTZ R71, R71, UR20, -R36.reuse ;  /* 0x0000001447477c23 */ /* 0x100fe20008010824 */
[----:B---3--:R-:W-:Y:S01]  /*3800*/  FSEL R81, R12, -INF , P4 ;  /* 0xff8000000c517808 */ /* 0x008fe20002000000 */
[----:B------:R-:W0:Y:S01]  /*3810*/  MUFU.TANH R60, R60 ;  /* 0x0000003c003c7308 */ /* 0x000e220000002400 */
[----:B------:R-:W-:Y:S01]  /*3820*/  FMNMX.FTZ R96, R11, R96, !PT ;  /* 0x000000600b607209 */ /* 0x000fe20007810000 */
[--C-:B----4-:R-:W-:Y:S01]  /*3830*/  FFMA.FTZ R93, R80, UR20, -R36.reuse ;  /* 0x00000014505d7c23 */ /* 0x110fe20008010824 */
        /* <DEDUP_REMOVED lines=8> */
[----:B-1----:R-:W-:Y:S01]  /*38c0*/  FSEL R80, R14, -INF , P4 ;  /* 0xff8000000e507808 */ /* 0x002fe20002000000 */
[--C-:B------:R-:W-:Y:S01]  /*38d0*/  FFMA.FTZ R46, R46, UR20, -R36.reuse ;  /* 0x000000142e2e7c23 */ /* 0x100fe20008010824 */
[----:B------:R-:W-:Y:S01]  /*38e0*/  FMNMX.FTZ R91, R13, R96, !PT ;  /* 0x000000600d5b7209 */ /* 0x000fe20007810000 */
[--C-:B------:R-:W-:Y:S01]  /*38f0*/  FFMA.FTZ R50, R50, UR20, -R36.reuse ;  /* 0x0000001432327c23 */ /* 0x100fe20008010824 */
[----:B------:R-:W-:Y:S01]  /*3900*/  ISETP.GT.AND P4, PT, R88, 0x30, PT ;  /* 0x000000305800780c */ /* 0x000fe20003f84270 */
[----:B------:R1:W-:Y:S01]  /*3910*/  MUFU.EX2 R14, R93 ;  /* 0x0000005d000e7308 */ /* 0x0003e20000000800 */
[----:B--2---:R-:W-:Y:S01]  /*3920*/  FSEL R15, R15, -INF , P3 ;  /* 0xff8000000f0f7808 */ /* 0x004fe20001800000 */
[--C-:B------:R-:W-:Y:S01]  /*3930*/  FFMA.FTZ R51, R51, UR20, -R36.reuse ;  /* 0x0000001433337c23 */ /* 0x100fe20008010824 */
[----:B------:R-:W-:Y:S01]  /*3940*/  FMNMX.FTZ R96, R80, R91, !PT ;  /* 0x0000005b50607209 */ /* 0x000fe20007810000 */
[--C-:B------:R-:W-:Y:S01]  /*3950*/  FFMA.FTZ R54, R54, UR20, -R36.reuse ;  /* 0x0000001436367c23 */ /* 0x100fe20008010824 */
[----:B------:R-:W-:Y:S01]  /*3960*/  ISETP.GT.AND P3, PT, R88, 0x31, PT ;  /* 0x000000315800780c */ /* 0x000fe20003f64270 */
[--C-:B------:R-:W-:Y:S01]  /*3970*/  FFMA.FTZ R30, R30, UR20, -R36.reuse ;  /* 0x000000141e1e7c23 */ /* 0x100fe20008010824 */
[----:B------:R-:W-:Y:S01]  /*3980*/  FSEL R20, R20, -INF , P4 ;  /* 0xff80000014147808 */ /* 0x000fe20002000000 */
[----:B------:R-:W2:Y:S01]  /*3990*/  MUFU.TANH R64, R64 ;  /* 0x0000004000407308 */ /* 0x000ea20000002400 */
[----:B------:R-:W-:Y:S01]  /*39a0*/  FMNMX.FTZ R91, R15, R96, !PT ;  /* 0x000000600f5b7209 */ /* 0x000fe20007810000 */
[--C-:B-1----:R-:W-:Y:S01]  /*39b0*/  FFMA.FTZ R93, R63, UR20, -R36.reuse ;  /* 0x000000143f5d7c23 */ /* 0x102fe20008010824 */
[----:B------:R-:W-:Y:S01]  /*39c0*/  ISETP.GT.AND P4, PT, R88, 0x38, PT ;  /* 0x000000385800780c */ /* 0x000fe20003f84270 */
[--C-:B------:R-:W-:Y:S01]  /*39d0*/  FFMA.FTZ R31, R31, UR20, -R36.reuse ;  /* 0x000000141f1f7c23 */ /* 0x100fe20008010824 */
[----:B------:R-:W-:Y:S01]  /*39e0*/  FSEL R21, R21, -INF , P3 ;  /* 0xff80000015157808 */ /* 0x000fe20001800000 */
[--C-:B------:R-:W-:Y:S01]  /*39f0*/  FFMA.FTZ R34, R34, UR20, -R36.reuse ;  /* 0x0000001422227c23 */ /* 0x100fe20008010824 */
[----:B------:R-:W-:Y:S01]  /*3a00*/  FMNMX.FTZ R96, R20, R91, !PT ;  /* 0x0000005b14607209 */ /* 0x000fe20007810000 */
[----:B------:R-:W1:Y:S01]  /*3a10*/  MUFU.TANH R65, R65 ;  /* 0x0000004100417308 */ /* 0x000e620000002400 */
[----:B------:R-:W-:Y:S01]  /*3a20*/  ISETP.GT.AND P3, PT, R88, 0x39, PT ;  /* 0x000000395800780c */ /* 0x000fe20003f64270 */
[--C-:B------:R-:W-:Y:S01]  /*3a30*/  FFMA.FTZ R35, R35, UR20, -R36.reuse ;  /* 0x0000001423237c23 */ /* 0x100fe20008010824 */
[----:B------:R-:W-:Y:S01]  /*3a40*/  FSEL R72, R72, -INF , P4 ;  /* 0xff80000048487808 */ /* 0x000fe20002000000 */
[--C-:B------:R-:W-:Y:S01]  /*3a50*/  FFMA.FTZ R38, R38, UR20, -R36.reuse ;  /* 0x0000001426267c23 */ /* 0x100fe20008010824 */
[----:B------:R-:W-:Y:S01]  /*3a60*/  FMNMX.FTZ R91, R21, R96, !PT ;  /* 0x00000060155b7209 */ /* 0x000fe20007810000 */
[--C-:B------:R-:W-:Y:S01]  /*3a70*/  FFMA.FTZ R67, R67, UR20, -R36.reuse ;  /* 0x0000001443437c23 */ /* 0x100fe20008010824 */
[----:B------:R-:W-:Y:S01]  /*3a80*/  ISETP.GT.AND P4, PT, R88, 0x40, PT ;  /* 0x000000405800780c */ /* 0x000fe20003f84270 */
[----:B------:R-:W4:Y:S01]  /*3a90*/  MUFU.TANH R68, R68 ;  /* 0x0000004400447308 */ /* 0x000f220000002400 */
[----:B-----5:R-:W-:Y:S01]  /*3aa0*/  FSEL R73, R73, -INF , P3 ;  /* 0xff80000049497808 */ /* 0x020fe20001800000 */
[----:B------:R-:W-:Y:S01]  /*3ab0*/  FFMA.FTZ R39, R39, UR20, -R36 ;  /* 0x0000001427277c23 */ /* 0x000fe20008010824 */
[----:B------:R-:W-:-:S02]  /*3ac0*/  FMNMX.FTZ R96, R72, R91, !PT ;  /* 0x0000005b48607209 */ /* 0x000fc40007810000 */
[----:B------:R-:W-:Y:S02]  /*3ad0*/  ISETP.GT.AND P3, PT, R88, 0x41, PT ;  /* 0x000000415800780c */ /* 0x000fe40003f64270 */
[----:B------:R-:W-:Y:S01]  /*3ae0*/  FSEL R63, R74, -INF , P4 ;  /* 0xff8000004a3f7808 */ /* 0x000fe20002000000 */
[----:B------:R-:W5:Y:S01]  /*3af0*/  MUFU.TANH R69, R69 ;  /* 0x0000004500457308 */ /* 0x000f620000002400 */
[----:B------:R-:W-:Y:S02]  /*3b00*/  FMNMX.FTZ R96, R73, R96, !PT ;  /* 0x0000006049607209 */ /* 0x000fe40007810000 */
[C---:B------:R-:W-:Y:S02]  /*3b10*/  ISETP.GT.AND P4, PT, R88.reuse, 0x48, PT ;  /* 0x000000485800780c */ /* 0x040fe40003f84270 */
[----:B------:R-:W-:Y:S02]  /*3b20*/  FSEL R91, R57, -INF , P3 ;  /* 0xff800000395b7808 */ /* 0x000fe40001800000 */
[----:B------:R-:W-:Y:S01]  /*3b30*/  FMNMX.FTZ R96, R63, R96, !PT ;  /* 0x000000603f607209 */ /* 0x000fe20007810000 */
[----:B------:R-:W5:Y:S01]  /*3b40*/  MUFU.TANH R40, R40 ;  /* 0x0000002800287308 */ /* 0x000f620000002400 */
[----:B------:R-:W-:-:S02]  /*3b50*/  ISETP.GT.AND P3, PT, R88, 0x49, PT ;  /* 0x000000495800780c */ /* 0x000fc40003f64270 */
[----:B0-----:R-:W-:Y:S02]  /*3b60*/  FSEL R60, R60, -INF , P4 ;  /* 0xff8000003c3c7808 */ /* 0x001fe40002000000 */
[----:B------:R-:W-:Y:S02]  /*3b70*/  FMNMX.FTZ R57, R91, R96, !PT ;  /* 0x000000605b397209 */ /* 0x000fe40007810000 */
[----:B------:R-:W-:Y:S01]  /*3b80*/  ISETP.GT.AND P4, PT, R88, 0x50, PT ;  /* 0x000000505800780c */ /* 0x000fe20003f84270 */
[----:B------:R-:W0:Y:S01]  /*3b90*/  MUFU.TANH R41, R41 ;  /* 0x0000002900297308 */ /* 0x000e220000002400 */
[----:B---3--:R-:W-:Y:S02]  /*3ba0*/  FSEL R61, R61, -INF , P3 ;  /* 0xff8000003d3d7808 */ /* 0x008fe40001800000 */
[----:B------:R-:W-:Y:S02]  /*3bb0*/  FMNMX.FTZ R96, R60, R57, !PT ;  /* 0x000000393c607209 */ /* 0x000fe40007810000 */
[----:B------:R-:W-:-:S02]  /*3bc0*/  ISETP.GT.AND P3, PT, R88, 0x51, PT ;  /* 0x000000515800780c */ /* 0x000fc40003f64270 */
[----:B--2---:R-:W-:Y:S01]  /*3bd0*/  FSEL R64, R64, -INF , P4 ;  /* 0xff80000040407808 */ /* 0x004fe20002000000 */
[----:B------:R-:W2:Y:S01]  /*3be0*/  MUFU.TANH R76, R76 ;  /* 0x0000004c004c7308 */ /* 0x000ea20000002400 */
[----:B------:R-:W-:Y:S02]  /*3bf0*/  FMNMX.FTZ R57, R61, R96, !PT ;  /* 0x000000603d397209 */ /* 0x000fe40007810000 */
[----:B------:R-:W-:Y:S02]  /*3c00*/  ISETP.GT.AND P4, PT, R88, 0x58, PT ;  /* 0x000000585800780c */ /* 0x000fe40003f84270 */
[----:B-1----:R-:W-:Y:S02]  /*3c10*/  FSEL R65, R65, -INF , P3 ;  /* 0xff80000041417808 */ /* 0x002fe40001800000 */
[----:B------:R-:W-:Y:S01]  /*3c20*/  FMNMX.FTZ R96, R64, R57, !PT ;  /* 0x0000003940607209 */ /* 0x000fe20007810000 */
[----:B------:R-:W1:Y:S01]  /*3c30*/  MUFU.TANH R78, R78 ;  /* 0x0000004e004e7308 */ /* 0x000e620000002400 */
[----:B------:R-:W-:-:S02]  /*3c40*/  ISETP.GT.AND P3, PT, R88, 0x59, PT ;  /* 0x000000595800780c */ /* 0x000fc40003f64270 */
[----:B----4-:R-:W-:Y:S02]  /*3c50*/  FSEL R68, R68, -INF , P4 ;  /* 0xff80000044447808 */ /* 0x010fe40002000000 */
[----:B------:R-:W-:Y:S02]  /*3c60*/  FMNMX.FTZ R57, R65, R96, !PT ;  /* 0x0000006041397209 */ /* 0x000fe40007810000 */
[----:B------:R-:W-:Y:S01]  /*3c70*/  ISETP.GT.AND P4, PT, R88, 0x60, PT ;  /* 0x000000605800780c */ /* 0x000fe20003f84270 */
[----:B------:R-:W3:Y:S01]  /*3c80*/  MUFU.TANH R48, R48 ;  /* 0x0000003000307308 */ /* 0x000ee20000002400 */
[----:B-----5:R-:W-:Y:S02]  /*3c90*/  FSEL R69, R69, -INF , P3 ;  /* 0xff80000045457808 */ /* 0x020fe40001800000 */
[----:B------:R-:W-:Y:S02]  /*3ca0*/  FMNMX.FTZ R96, R68, R57, !PT ;  /* 0x0000003944607209 */ /* 0x000fe40007810000 */
[----:B------:R-:W-:-:S02]  /*3cb0*/  ISETP.GT.AND P3, PT, R88, 0x61, PT ;  /* 0x000000615800780c */ /* 0x000fc40003f64270 */
[----:B------:R-:W-:Y:S01]  /*3cc0*/  FSEL R40, R40, -INF , P4 ;  /* 0xff80000028287808 */ /* 0x000fe20002000000 */
[----:B------:R-:W4:Y:S01]  /*3cd0*/  MUFU.TANH R49, R49 ;  /* 0x0000003100317308 */ /* 0x000f220000002400 */
[----:B------:R-:W-:Y:S02]  /*3ce0*/  FMNMX.FTZ R57, R69, R96, !PT ;  /* 0x0000006045397209 */ /* 0x000fe40007810000 */
[----:B------:R-:W-:Y:S02]  /*3cf0*/  ISETP.GT.AND P4, PT, R88, 0x68, PT ;  /* 0x000000685800780c */ /* 0x000fe40003f84270 */
[----:B0-----:R-:W-:Y:S02]  /*3d00*/  FSEL R41, R41, -INF , P3 ;  /* 0xff80000029297808 */ /* 0x001fe40001800000 */
[----:B------:R-:W-:Y:S01]  /*3d10*/  FMNMX.FTZ R96, R40, R57, !PT ;  /* 0x0000003928607209 */ /* 0x000fe20007810000 */
[----:B------:R-:W0:Y:S01]  /*3d20*/  MUFU.TANH R52, R52 ;  /* 0x0000003400347308 */ /* 0x000e220000002400 */
[----:B------:R-:W-:-:S02]  /*3d30*/  ISETP.GT.AND P3, PT, R88, 0x69, PT ;  /* 0x000000695800780c */ /* 0x000fc40003f64270 */
[----:B--2---:R-:W-:Y:S02]  /*3d40*/  FSEL R76, R76, -INF , P4 ;  /* 0xff8000004c4c7808 */ /* 0x004fe40002000000 */
[----:B------:R-:W-:Y:S02]  /*3d50*/  FMNMX.FTZ R57, R41, R96, !PT ;  /* 0x0000006029397209 */ /* 0x000fe40007810000 */
[----:B------:R-:W-:Y:S01]  /*3d60*/  ISETP.GT.AND P4, PT, R88, 0x70, PT ;  /* 0x000000705800780c */ /* 0x000fe20003f84270 */
[----:B------:R-:W2:Y:S01]  /*3d70*/  MUFU.TANH R53, R53 ;  /* 0x0000003500357308 */ /* 0x000ea20000002400 */
[----:B-1----:R-:W-:Y:S02]  /*3d80*/  FSEL R78, R78, -INF , P3 ;  /* 0xff8000004e4e7808 */ /* 0x002fe40001800000 */
[----:B------:R-:W-:Y:S02]  /*3d90*/  FMNMX.FTZ R57, R76, R57, !PT ;  /* 0x000000394c397209 */ /* 0x000fe40007810000 */
[----:B------:R-:W-:-:S02]  /*3da0*/  ISETP.GT.AND P3, PT, R88, 0x71, PT ;  /* 0x000000715800780c */ /* 0x000fc40003f64270 */
[----:B---3--:R-:W-:Y:S01]  /*3db0*/  FSEL R48, R48, -INF , P4 ;  /* 0xff80000030307808 */ /* 0x008fe20002000000 */
[----:B------:R-:W1:Y:S01]  /*3dc0*/  MUFU.TANH R24, R24 ;  /* 0x0000001800187308 */ /* 0x000e620000002400 */
[----:B------:R-:W-:Y:S02]  /*3dd0*/  FMNMX.FTZ R57, R78, R57, !PT ;  /* 0x000000394e397209 */ /* 0x000fe40007810000 */
[----:B------:R-:W-:Y:S02]  /*3de0*/  ISETP.GT.AND P4, PT, R88, 0x78, PT ;  /* 0x000000785800780c */ /* 0x000fe40003f84270 */
[----:B----4-:R-:W-:Y:S02]  /*3df0*/  FSEL R49, R49, -INF , P3 ;  /* 0xff80000031317808 */ /* 0x010fe40001800000 */
[----:B------:R-:W-:Y:S01]  /*3e00*/  FMNMX.FTZ R96, R48, R57, !PT ;  /* 0x0000003930607209 */ /* 0x000fe20007810000 */
[----:B------:R-:W3:Y:S01]  /*3e10*/  MUFU.TANH R25, R25 ;  /* 0x0000001900197308 */ /* 0x000ee20000002400 */
[----:B------:R-:W-:-:S02]  /*3e20*/  ISETP.GT.AND P3, PT, R88, 0x79, PT ;  /* 0x000000795800780c */ /* 0x000fc40003f64270 */
[----:B0-----:R-:W-:Y:S02]  /*3e30*/  FSEL R52, R52, -INF , P4 ;  /* 0xff80000034347808 */ /* 0x001fe40002000000 */
[----:B------:R-:W-:Y:S02]  /*3e40*/  FMNMX.FTZ R57, R49, R96, !PT ;  /* 0x0000006031397209 */ /* 0x000fe40007810000 */
[C---:B------:R-:W-:Y:S01]  /*3e50*/  ISETP.GT.AND P4, PT, R88.reuse, 0x80, PT ;  /* 0x000000805800780c */ /* 0x040fe20003f84270 */
[----:B------:R-:W0:Y:S01]  /*3e60*/  MUFU.TANH R28, R28 ;  /* 0x0000001c001c7308 */ /* 0x000e220000002400 */
[----:B--2---:R-:W-:Y:S02]  /*3e70*/  FSEL R53, R53, -INF , P3 ;  /* 0xff80000035357808 */ /* 0x004fe40001800000 */
[----:B------:R-:W-:Y:S02]  /*3e80*/  ISETP.GT.AND P3, PT, R88, 0x81, PT ;  /* 0x000000815800780c */ /* 0x000fe40003f64270 */
[----:B-1----:R-:W-:-:S02]  /*3e90*/  FSEL R24, R24, -INF , P4 ;  /* 0xff80000018187808 */ /* 0x002fc40002000000 */
[C---:B------:R-:W-:Y:S01]  /*3ea0*/  ISETP.GT.AND P4, PT, R88.reuse, 0x88, PT ;  /* 0x000000885800780c */ /* 0x040fe20003f84270 */
[----:B------:R1:W-:Y:S01]  /*3eb0*/  MUFU.EX2 R74, R93 ;  /* 0x0000005d004a7308 */ /* 0x0003e20000000800 */
[----:B---3--:R-:W-:Y:S02]  /*3ec0*/  FSEL R25, R25, -INF , P3 ;  /* 0xff80000019197808 */ /* 0x008fe40001800000 */
[----:B------:R-:W-:-:S05]  /*3ed0*/  ISETP.GT.AND P3, PT, R88, 0x89, PT ;  /* 0x000000895800780c */ /* 0x000fca0003f64270 */
[----:B------:R-:W2:Y:S01]  /*3ee0*/  MUFU.TANH R29, R29 ;  /* 0x0000001d001d7308 */ /* 0x000ea20000002400 */
[----:B-1----:R-:W-:-:S01]  /*3ef0*/  FFMA.FTZ R93, R26, UR20, -R36 ;  /* 0x000000141a5d7c23 */ /* 0x002fc20008010824 */
[----:B------:R-:W-:Y:S02]  /*3f00*/  FMNMX.FTZ R26, R52, R57, !PT ;  /* 0x00000039341a7209 */ /* 0x000fe40007810000 */
[----:B0-----:R-:W-:Y:S02]  /*3f10*/  FSEL R28, R28, -INF , P4 ;  /* 0xff8000001c1c7808 */ /* 0x001fe40002000000 */
[----:B------:R-:W-:Y:S01]  /*3f20*/  FMNMX.FTZ R57, R53, R26, !PT ;  /* 0x0000001a35397209 */ /* 0x000fe20007810000 */
[----:B------:R-:W-:-:S01]  /*3f30*/  FFMA.FTZ R26, R27, UR20, -R36 ;  /* 0x000000141b1a7c23 */ /* 0x000fc20008010824 */
[----:B------:R-:W0:Y:S01]  /*3f40*/  MUFU.TANH R32, R32 ;  /* 0x0000002000207308 */ /* 0x000e220000002400 */
[----:B------:R-:W-:Y:S02]  /*3f50*/  ISETP.GT.AND P4, PT, R88, 0x90, PT ;  /* 0x000000905800780c */ /* 0x000fe40003f84270 */
[----:B------:R-:W-:Y:S01]  /*3f60*/  FMNMX.FTZ R96, R24, R57, !PT ;  /* 0x0000003918607209 */ /* 0x000fe20007810000 */
[----:B------:R-:W-:-:S03]  /*3f70*/  FFMA.FTZ R57, R55, UR20, -R36 ;  /* 0x0000001437397c23 */ /* 0x000fc60008010824 */
[----:B------:R-:W-:Y:S01]  /*3f80*/  FMNMX.FTZ R27, R25, R96, !PT ;  /* 0x00000060191b7209 */ /* 0x000fe20007810000 */
[----:B------:R-:W1:Y:S01]  /*3f90*/  MUFU.TANH R33, R33 ;  /* 0x0000002100217308 */ /* 0x000e620000002400 */
[----:B--2---:R-:W-:Y:S02]  /*3fa0*/  FSEL R29, R29, -INF , P3 ;  /* 0xff8000001d1d7808 */ /* 0x004fe40001800000 */
[----:B------:R-:W-:Y:S02]  /*3fb0*/  FMNMX.FTZ R96, R28, R27, !PT ;  /* 0x0000001b1c607209 */ /* 0x000fe40007810000 */
[----:B------:R-:W-:Y:S02]  /*3fc0*/  ISETP.GT.AND P3, PT, R88, 0x91, PT ;  /* 0x000000915800780c */ /* 0x000fe40003f64270 */
[----:B------:R-:W-:Y:S01]  /*3fd0*/  FMNMX.FTZ R55, R29, R96, !PT ;  /* 0x000000601d377209 */ /* 0x000fe20007810000 */
[----:B------:R-:W2:Y:S01]  /*3fe0*/  MUFU.TANH R82, R82 ;  /* 0x0000005200527308 */ /* 0x000ea20000002400 */
[----:B0-----:R-:W-:-:S02]  /*3ff0*/  FSEL R32, R32, -INF , P4 ;  /* 0xff80000020207808 */ /* 0x001fc40002000000 */
[----:B------:R-:W-:Y:S02]  /*4000*/  ISETP.GT.AND P4, PT, R88, 0x98, PT ;  /* 0x000000985800780c */ /* 0x000fe40003f84270 */
[----:B------:R-:W-:-:S03]  /*4010*/  FMNMX.FTZ R96, R32, R55, !PT ;  /* 0x0000003720607209 */ /* 0x000fc60007810000 */
[----:B------:R-:W0:Y:S01]  /*4020*/  MUFU.TANH R37, R37 ;  /* 0x0000002500257308 */ /* 0x000e220000002400 */
[----:B-1----:R-:W-:Y:S02]  /*4030*/  FSEL R33, R33, -INF , P3 ;  /* 0xff80000021217808 */ /* 0x002fe40001800000 */
[----:B------:R-:W-:Y:S02]  /*4040*/  ISETP.GT.AND P3, PT, R88, 0x99, PT ;  /* 0x000000995800780c */ /* 0x000fe40003f64270 */
[----:B------:R-:W-:-:S03]  /*4050*/  FMNMX.FTZ R55, R33, R96, !PT ;  /* 0x0000006021377209 */ /* 0x000fc60007810000 */
[----:B------:R1:W-:Y:S01]  /*4060*/  MUFU.EX2 R12, R95 ;  /* 0x0000005f000c7308 */ /* 0x0003e20000000800 */
[----:B--2---:R-:W-:-:S07]  /*4070*/  FSEL R82, R82, -INF , P4 ;  /* 0xff80000052527808 */ /* 0x004fce0002000000 */
[----:B------:R2:W-:Y:S01]  /*4080*/  MUFU.EX2 R27, R57 ;  /* 0x00000039001b7308 */ /* 0x0005e20000000800 */
[----:B-1----:R-:W-:-:S01]  /*4090*/  FFMA.FTZ R95, R58, UR20, -R36 ;  /* 0x000000143a5f7c23 */ /* 0x002fc20008010824 */
[----:B0-----:R-:W-:Y:S02]  /*40a0*/  FSEL R37, R37, -INF , P3 ;  /* 0xff80000025257808 */ /* 0x001fe40001800000 */
[----:B------:R-:W-:-:S04]  /*40b0*/  FMNMX.FTZ R58, R82, R55, !PT ;  /* 0x00000037523a7209 */ /* 0x000fc80007810000 */
[----:B------:R-:W-:Y:S01]  /*40c0*/  MUFU.EX2 R83, R83 ;  /* 0x0000005300537308 */ /* 0x000fe20000000800 */
[----:B--2---:R-:W-:Y:S01]  /*40d0*/  FMNMX.FTZ R57, R37, R58, !PT ;  /* 0x0000003a25397209 */ /* 0x004fe20007810000 */
[--C-:B------:R-:W-:Y:S01]  /*40e0*/  FFMA.FTZ R58, R59, UR20, -R36.reuse ;  /* 0x000000143b3a7c23 */ /* 0x100fe20008010824 */
[----:B------:R-:W-:-:S01]  /*40f0*/  FFMA.FTZ R59, R62, UR20, -R36 ;  /* 0x000000143e3b7c23 */ /* 0x000fc20008010824 */
[--C-:B------:R-:W-:Y:S01]  /*4100*/  FFMA.FTZ R62, R66, UR20, -R36.reuse ;  /* 0x00000014423e7c23 */ /* 0x100fe20008010824 */
[----:B------:R-:W-:-:S01]  /*4110*/  FFMA.FTZ R66, R70, UR20, -R36 ;  /* 0x0000001446427c23 */ /* 0x000fc20008010824 */
[----:B------:R-:W0:Y:S01]  /*4120*/  SHFL.BFLY PT, R88, R57, 0x2, 0x1f ;  /* 0x0c401f0039587f89 */ /* 0x000e2200000e0000 */
[----:B------:R-:W-:-:S01]  /*4130*/  FFMA.FTZ R70, R75, UR20, -R36 ;  /* 0x000000144b467c23 */ /* 0x000fc20008010824 */
[--C-:B------:R-:W-:Y:S01]  /*4140*/  FFMA.FTZ R75, R44, UR20, -R36.reuse ;  /* 0x000000142c4b7c23 */ /* 0x100fe20008010824 */
[----:B------:R-:W-:-:S01]  /*4150*/  FFMA.FTZ R44, R45, UR20, -R36 ;  /* 0x000000142d2c7c23 */ /* 0x000fc20008010824 */
[----:B------:R-:W-:Y:S01]  /*4160*/  FFMA.FTZ R45, R77, UR20, -R36 ;  /* 0x000000144d2d7c23 */ /* 0x000fe20008010824 */
[----:B------:R-:W-:Y:S08]  /*4170*/  MUFU.EX2 R84, R84 ;  /* 0x0000005400547308 */ /* 0x000ff00000000800 */
[----:B------:R-:W-:Y:S08]  /*4180*/  MUFU.EX2 R85, R85 ;  /* 0x0000005500557308 */ /* 0x000ff00000000800 */
[----:B------:R-:W1:Y:S01]  /*4190*/  MUFU.EX2 R86, R86 ;  /* 0x0000005600567308 */ /* 0x000e620000000800 */
[----:B0-----:R-:W-:-:S05]  /*41a0*/  FMNMX.FTZ R88, R57, R88, !PT ;  /* 0x0000005839587209 */ /* 0x001fca0007810000 */
[----:B------:R-:W0:Y:S02]  /*41b0*/  SHFL.BFLY PT, R57, R88, 0x1, 0x1f ;  /* 0x0c201f0058397f89 */ /* 0x000e2400000e0000 */
[----:B------:R-:W2:Y:S08]  /*41c0*/  MUFU.EX2 R87, R87 ;  /* 0x0000005700577308 */ /* 0x000eb00000000800 */
[----:B------:R3:W-:Y:S01]  /*41d0*/  MUFU.EX2 R55, R95 ;  /* 0x0000005f00377308 */ /* 0x0007e20000000800 */
[----:B-1----:R-:W-:-:S04]  /*41e0*/  F2FP.SATFINITE.E4M3.F32.PACK_AB_MERGE_C R153, R86, R85, RZ ;  /* 0x000000555699723e */ /* 0x002fc800048070ff */
        /* <DEDUP_REMOVED lines=18> */
[--C-:B---3--:R-:W-:Y:S01]  /*4310*/  FFMA.FTZ R95, R11, UR20, -R88.reuse ;  /* 0x000000140b5f7c23 */ /* 0x108fe20008010858 */
[----:B------:R-:W-:-:S01]  /*4320*/  FFMA.FTZ R61, R68, UR20, -R88 ;  /* 0x00000014443d7c23 */ /* 0x000fc20008010858 */
[----:B------:R-:W-:Y:S01]  /*4330*/  FFMA.FTZ R11, R20, UR20, -R88 ;  /* 0x00000014140b7c23 */ /* 0x000fe20008010858 */
[----:B------:R-:W-:-:S01]  /*4340*/  FADD.FTZ R68, R83, R84 ;  /* 0x0000005453447221 */ /* 0x000fc20000010000 */
[--C-:B------:R-:W-:Y:S01]  /*4350*/  FFMA.FTZ R20, R21, UR20, -R88.reuse ;  /* 0x0000001415147c23 */ /* 0x100fe20008010858 */
[----:B------:R-:W-:-:S01]  /*4360*/  FFMA.FTZ R10, R10, UR20, -R88 ;  /* 0x000000140a0a7c23 */ /* 0x000fc20008010858 */
[----:B------:R-:W0:Y:S01]  /*4370*/  MUFU.EX2 R36, R36 ;  /* 0x0000002400247308 */ /* 0x000e220000000800 */
[----:B------:R-:W-:-:S01]  /*4380*/  FFMA.FTZ R21, R64, UR20, -R88 ;  /* 0x0000001440157c23 */ /* 0x000fc20008010858 */
[----:B------:R-:W-:Y:S01]  /*4390*/  FFMA.FTZ R64, R69, UR20, -R88 ;  /* 0x0000001445407c23 */ /* 0x000fe20008010858 */
[----:B------:R-:W-:-:S01]  /*43a0*/  FADD.FTZ R69, R85, R68 ;  /* 0x0000004455457221 */ /* 0x000fc20000010000 */
[--C-:B------:R-:W-:Y:S01]  /*43b0*/  FFMA.FTZ R9, R13, UR20, -R88.reuse ;  /* 0x000000140d097c23 */ /* 0x100fe20008010858 */
[----:B------:R-:W-:-:S01]  /*43c0*/  FFMA.FTZ R13, R80, UR20, -R88 ;  /* 0x00000014500d7c23 */ /* 0x000fc20008010858 */
[----:B------:R-:W-:Y:S01]  /*43d0*/  FFMA.FTZ R80, R15, UR20, -R88 ;  /* 0x000000140f507c23 */ /* 0x000fe20008010858 */
[----:B------:R-:W-:-:S01]  /*43e0*/  FADD.FTZ R100, R86, R69 ;  /* 0x0000004556647221 */ /* 0x000fc20000010000 */
[----:B------:R-:W1:Y:S01]  /*43f0*/  MUFU.EX2 R77, R77 ;  /* 0x0000004d004d7308 */ /* 0x000e620000000800 */
[----:B------:R-:W-:-:S01]  /*4400*/  FFMA.FTZ R15, R63, UR20, -R88 ;  /* 0x000000143f0f7c23 */ /* 0x000fc20008010858 */
[--C-:B------:R-:W-:Y:S01]  /*4410*/  FFMA.FTZ R8, R81, UR20, -R88.reuse ;  /* 0x0000001451087c23 */ /* 0x100fe20008010858 */
[----:B------:R-:W-:-:S01]  /*4420*/  FFMA.FTZ R63, R60, UR20, -R88 ;  /* 0x000000143c3f7c23 */ /* 0x000fc20008010858 */
[--C-:B------:R-:W-:Y:S01]  /*4430*/  FFMA.FTZ R96, R73, UR20, -R88.reuse ;  /* 0x0000001449607c23 */ /* 0x100fe20008010858 */
[----:B------:R-:W-:-:S01]  /*4440*/  FFMA.FTZ R60, R65, UR20, -R88 ;  /* 0x00000014413c7c23 */ /* 0x000fc20008010858 */
[----:B------:R-:W-:Y:S01]  /*4450*/  FFMA.FTZ R65, R40, UR20, -R88 ;  /* 0x0000001428417c23 */ /* 0x000fe20008010858 */
[----:B--2---:R-:W-:-:S01]  /*4460*/  FADD.FTZ R73, R87, R100 ;  /* 0x0000006457497221 */ /* 0x004fc20000010000 */
[----:B------:R-:W2:Y:S01]  /*4470*/  MUFU.EX2 R92, R92 ;  /* 0x0000005c005c7308 */ /* 0x000ea20000000800 */
[----:B0-----:R-:W-:-:S01]  /*4480*/  FADD.FTZ R68, R3, R36 ;  /* 0x0000002403447221 */ /* 0x001fc20000010000 */
[----:B------:R-:W-:-:S02]  /*4490*/  @!P0 VIADD R40, R2, 0x13240 ;  /* 0x0001324002288836 */ /* 0x000fc40000000000 */
[----:B------:R-:W-:-:S01]  /*44a0*/  FADD.FTZ R100, R90, R73 ;  /* 0x000000495a647221 */ /* 0x000fc20000010000 */
[--C-:B------:R-:W-:Y:S01]  /*44b0*/  FFMA.FTZ R81, R72, UR20, -R88.reuse ;  /* 0x0000001448517c23 */ /* 0x100fe20008010858 */
[----:B------:R-:W-:-:S01]  /*44c0*/  FFMA.FTZ R72, R91, UR20, -R88 ;  /* 0x000000145b487c23 */ /* 0x000fc20008010858 */
[----:B------:R-:W-:Y:S01]  /*44d0*/  F2FP.SATFINITE.E4M3.F32.PACK_AB_MERGE_C R155, R94, R5, RZ ;  /* 0x000000055e9b723e */ /* 0x000fe200048070ff */
[----:B------:R-:W-:-:S01]  /*44e0*/  FADD.FTZ R73, R5, R100 ;  /* 0x0000006405497221 */ /* 0x000fc20000010000 */
[----:B------:R-:W0:Y:S01]  /*44f0*/  MUFU.EX2 R6, R6 ;  /* 0x0000000600067308 */ /* 0x000e220000000800 */
[----:B-1----:R-:W-:-:S01]  /*4500*/  FADD.FTZ R69, R77, R68 ;  /* 0x000000444d457221 */ /* 0x002fc20000010000 */
[----:B------:R-:W-:Y:S01]  /*4510*/  @!P0 PRMT R40, RZ, 0x654, R40 ;  /* 0x00000654ff288816 */ /* 0x000fe20000000028 */
[----:B------:R-:W-:-:S01]  /*4520*/  FFMA.FTZ R41, R41, UR20, -R88 ;  /* 0x0000001429297c23 */ /* 0x000fc20008010858 */
[--C-:B------:R-:W-:Y:S01]  /*4530*/  FFMA.FTZ R78, R78, UR20, -R88.reuse ;  /* 0x000000144e4e7c23 */ /* 0x100fe20008010858 */
[----:B------:R-:W-:-:S01]  /*4540*/  FFMA.FTZ R52, R52, UR20, -R88 ;  /* 0x0000001434347c23 */ /* 0x000fc20008010858 */
[----:B------:R1:W-:Y:S01]  /*4550*/  @!P0 SYNCS.ARRIVE.TRANS64.RED.A1T0 RZ, [R40+URZ], RZ ;  /* 0x000000ff28ff89a7 */ /* 0x0003e2000810043f */
[----:B------:R-:W-:-:S01]  /*4560*/  FFMA.FTZ R53, R53, UR20, -R88 ;  /* 0x0000001435357c23 */ /* 0x000fc20008010858 */
[----:B------:R-:W3:Y:S01]  /*4570*/  MUFU.EX2 R7, R7 ;  /* 0x0000000700077308 */ /* 0x000ee20000000800 */
[----:B--2---:R-:W-:-:S01]  /*4580*/  FADD.FTZ R69, R92, R69 ;  /* 0x000000455c457221 */ /* 0x004fc20000010000 */
[--C-:B------:R-:W-:Y:S01]  /*4590*/  FFMA.FTZ R29, R29, UR20, -R88.reuse ;  /* 0x000000141d1d7c23 */ /* 0x100fe20008010858 */
[----:B------:R-:W-:Y:S01]  /*45a0*/  F2FP.SATFINITE.E4M3.F32.PACK_AB_MERGE_C R152, R92, R77, RZ ;  /* 0x0000004d5c98723e */ /* 0x000fe200048070ff */
[--C-:B------:R-:W-:Y:S01]  /*45b0*/  FFMA.FTZ R32, R32, UR20, -R88.reuse ;  /* 0x0000001420207c23 */ /* 0x100fe20008010858 */
[----:B------:R-:W-:-:S01]  /*45c0*/  FFMA.FTZ R33, R33, UR20, -R88 ;  /* 0x0000001421217c23 */ /* 0x000fc20008010858 */
[----:B-1----:R-:W-:Y:S01]  /*45d0*/  FFMA.FTZ R40, R76, UR20, -R88 ;  /* 0x000000144c287c23 */ /* 0x002fe20008010858 */
[----:B------:R-:W-:-:S01]  /*45e0*/  FADD.FTZ R76, R94, R73 ;  /* 0x000000495e4c7221 */ /* 0x000fc20000010000 */
[----:B------:R-:W1:Y:S01]  /*45f0*/  MUFU.EX2 R10, R10 ;  /* 0x0000000a000a7308 */ /* 0x000e620000000800 */
[----:B0-----:R-:W-:-:S01]  /*4600*/  FADD.FTZ R68, R6, R69 ;  /* 0x0000004506447221 */ /* 0x001fc20000010000 */
[----:B------:R-:W-:Y:S01]  /*4610*/  F2FP.SATFINITE.E4M3.F32.PACK_AB_MERGE_C R152, R36, R3, R152 ;  /* 0x000000032498723e */ /* 0x000fe20004807098 */
[----:B------:R-:W-:-:S01]  /*4620*/  FFMA.FTZ R82, R82, UR20, -R88 ;  /* 0x0000001452527c23 */ /* 0x000fc20008010858 */
[----:B------:R-:W-:Y:S01]  /*4630*/  FFMA.FTZ R37, R37, UR20, -R88 ;  /* 0x0000001425257c23 */ /* 0x000fe20008010858 */
[----:B------:R-:W-:-:S03]  /*4640*/  F2FP.SATFINITE.E4M3.F32.PACK_AB_MERGE_C R155, R90, R87, R155 ;  /* 0x000000575a9b723e */ /* 0x000fc6000480709b */
[----:B------:R-:W-:Y:S01]  /*4650*/  MUFU.EX2 R95, R95 ;  /* 0x0000005f005f7308 */ /* 0x000fe20000000800 */
[----:B---3--:R-:W-:-:S01]  /*4660*/  FADD.FTZ R69, R7, R68 ;  /* 0x0000004407457221 */ /* 0x008fc20000010000 */
[----:B------:R-:W-:-:S06]  /*4670*/  FFMA.FTZ R68, R49, UR20, -R88 ;  /* 0x0000001431447c23 */ /* 0x000fcc0008010858 */
[----:B------:R-:W-:Y:S08]  /*4680*/  MUFU.EX2 R8, R8 ;  /* 0x0000000800087308 */ /* 0x000ff00000000800 */
[----:B------:R-:W-:Y:S08]  /*4690*/  MUFU.EX2 R9, R9 ;  /* 0x0000000900097308 */ /* 0x000ff00000000800 */
[----:B------:R-:W0:Y:S08]  /*46a0*/  MUFU.EX2 R79, R79 ;  /* 0x0000004f004f7308 */ /* 0x000e300000000800 */
[----:B------:R2:W-:Y:S08]  /*46b0*/  MUFU.EX2 R2, R65 ;  /* 0x0000004100027308 */ /* 0x0005f00000000800 */
[----:B------:R-:W3:Y:S01]  /*46c0*/  MUFU.EX2 R13, R13 ;  /* 0x0000000d000d7308 */ /* 0x000ee20000000800 */
[----:B--2---:R-:W-:-:S01]  /*46d0*/  FFMA.FTZ R65, R48, UR20, -R88 ;  /* 0x0000001430417c23 */ /* 0x004fc20008010858 */
[----:B-1----:R-:W-:Y:S01]  /*46e0*/  FADD.FTZ R48, R10, R69 ;  /* 0x000000450a307221 */ /* 0x002fe20000010000 */
[----:B------:R-:W-:-:S01]  /*46f0*/  FADD.FTZ R69, R89, R76 ;  /* 0x0000004c59457221 */ /* 0x000fc20000010000 */
[----:B0-----:R-:W-:-:S02]  /*4700*/  F2FP.SATFINITE.E4M3.F32.PACK_AB_MERGE_C R149, R79, R14, RZ ;  /* 0x0000000e4f95723e */ /* 0x001fc400048070ff */
[----:B------:R-:W-:-:S01]  /*4710*/  FADD.FTZ R49, R95, R48 ;  /* 0x000000305f317221 */ /* 0x000fc20000010000 */
[----:B------:R-:W-:Y:S01]  /*4720*/  FADD.FTZ R73, R12, R69 ;  /* 0x000000450c497221 */ /* 0x000fe20000010000 */
[----:B------:R-:W0:Y:S01]  /*4730*/  MUFU.EX2 R71, R71 ;  /* 0x0000004700477308 */ /* 0x000e220000000800 */
[----:B------:R-:W-:-:S01]  /*4740*/  FFMA.FTZ R69, R24, UR20, -R88 ;  /* 0x0000001418457c23 */ /* 0x000fc20008010858 */
[----:B------:R-:W-:Y:S01]  /*4750*/  FADD.FTZ R48, R8, R49 ;  /* 0x0000003108307221 */ /* 0x000fe20000010000 */
[----:B------:R-:W-:-:S01]  /*4760*/  FADD.FTZ R76, R14, R73 ;  /* 0x000000490e4c7221 */ /* 0x000fc20000010000 */
[----:B------:R-:W-:Y:S01]  /*4770*/  FFMA.FTZ R73, R25, UR20, -R88 ;  /* 0x0000001419497c23 */ /* 0x000fe20008010858 */
[----:B------:R-:W-:Y:S01]  /*4780*/  F2FP.SATFINITE.E4M3.F32.PACK_AB_MERGE_C R95, R95, R10, RZ ;  /* 0x0000000a5f5f723e */ /* 0x000fe200048070ff */
[----:B------:R-:W-:Y:S01]  /*4790*/  FADD.FTZ R24, R9, R48 ;  /* 0x0000003009187221 */ /* 0x000fe20000010000 */
[----:B------:R-:W-:-:S01]  /*47a0*/  FADD.FTZ R76, R79, R76 ;  /* 0x0000004c4f4c7221 */ /* 0x000fc20000010000 */
[----:B------:R-:W1:Y:S01]  /*47b0*/  MUFU.EX2 R80, R80 ;  /* 0x0000005000507308 */ /* 0x000e620000000800 */
[----:B------:R-:W-:-:S01]  /*47c0*/  FFMA.FTZ R48, R28, UR20, -R88 ;  /* 0x000000141c307c23 */ /* 0x000fc20008010858 */
[----:B---3--:R-:W-:Y:S01]  /*47d0*/  FADD.FTZ R25, R13, R24 ;  /* 0x000000180d197221 */ /* 0x008fe20000010000 */
[----:B------:R-:W-:-:S02]  /*47e0*/  F2FP.SATFINITE.E4M3.F32.PACK_AB_MERGE_C R149, R12, R89, R149 ;  /* 0x000000590c95723e */ /* 0x000fc40004807095 */
[----:B------:R-:W-:-:S03]  /*47f0*/  F2FP.SATFINITE.E4M3.F32.PACK_AB_MERGE_C R154, R7, R6, R95 ;  /* 0x00000006079a723e */ /* 0x000fc6000480705f */
[----:B------:R-:W2:Y:S01]  /*4800*/  MUFU.EX2 R11, R11 ;  /* 0x0000000b000b7308 */ /* 0x000ea20000000800 */
[----:B0-----:R-:W-:-:S04]  /*4810*/  FADD.FTZ R91, R71, R76 ;  /* 0x0000004c475b7221 */ /* 0x001fc80000010000 */
[----:B------:R-:W-:-:S03]  /*4820*/  FADD.FTZ R76, R74, R91 ;  /* 0x0000005b4a4c7221 */ /* 0x000fc60000010000 */
        /* <DEDUP_REMOVED lines=14> */
[----:B------:R-:W-:Y:S08]  /*4910*/  MUFU.EX2 R96, R96 ;  /* 0x0000006000607308 */ /* 0x000ff00000000800 */
[----:B------:R-:W-:Y:S01]  /*4920*/  MUFU.EX2 R46, R46 ;  /* 0x0000002e002e7308 */ /* 0x000fe20000000800 */
[----:B0-----:R-:W-:-:S07]  /*4930*/  FADD.FTZ R5, R47, R76 ;  /* 0x0000004c2f057221 */ /* 0x001fce0000010000 */
[----:B------:R-:W-:Y:S08]  /*4940*/  MUFU.EX2 R15, R15 ;  /* 0x0000000f000f7308 */ /* 0x000ff00000000800 */
[----:B------:R-:W-:Y:S08]  /*4950*/  MUFU.EX2 R50, R50 ;  /* 0x0000003200327308 */ /* 0x000ff00000000800 */
[----:B------:R-:W-:Y:S08]  /*4960*/  MUFU.EX2 R72, R72 ;  /* 0x0000004800487308 */ /* 0x000ff00000000800 */
[----:B------:R-:W0:Y:S08]  /*4970*/  MUFU.EX2 R51, R51 ;  /* 0x0000003300337308 */ /* 0x000e300000000800 */
[----:B------:R-:W1:Y:S08]  /*4980*/  MUFU.EX2 R63, R63 ;  /* 0x0000003f003f7308 */ /* 0x000e700000000800 */
[----:B------:R2:W-:Y:S01]  /*4990*/  MUFU.EX2 R24, R65 ;  /* 0x0000004100187308 */ /* 0x0005e20000000800 */
[----:B0-----:R-:W-:-:S04]  /*49a0*/  F2FP.SATFINITE.E4M3.F32.PACK_AB_MERGE_C R145, R51, R50, RZ ;  /* 0x000000323391723e */ /* 0x001fc800048070ff */
[----:B------:R-:W-:-:S03]  /*49b0*/  F2FP.SATFINITE.E4M3.F32.PACK_AB_MERGE_C R145, R46, R47, R145 ;  /* 0x0000002f2e91723e */ /* 0x000fc60004807091 */
[----:B------:R-:W0:Y:S01]  /*49c0*/  MUFU.EX2 R98, R98 ;  /* 0x0000006200627308 */ /* 0x000e220000000800 */
[----:B--2---:R-:W-:-:S01]  /*49d0*/  FADD.FTZ R65, R81, R28 ;  /* 0x0000001c51417221 */ /* 0x004fc20000010000 */
[----:B------:R-:W-:-:S04]  /*49e0*/  F2FP.SATFINITE.E4M3.F32.PACK_AB_MERGE_C R81, R96, R81, RZ ;  /* 0x000000516051723e */ /* 0x000fc800048070ff */
[----:B------:R-:W-:Y:S02]  /*49f0*/  F2FP.SATFINITE.E4M3.F32.PACK_AB_MERGE_C R150, R20, R11, R81 ;  /* 0x0000000b1496723e */ /* 0x000fe40004807051 */
[----:B------:R2:W-:Y:S08]  /*4a00*/  MUFU.EX2 R25, R68 ;  /* 0x0000004400197308 */ /* 0x0005f00000000800 */
[----:B------:R-:W3:Y:S01]  /*4a10*/  MUFU.EX2 R54, R54 ;  /* 0x0000003600367308 */ /* 0x000ee20000000800 */
[----:B--2---:R-:W-:-:S01]  /*4a20*/  FADD.FTZ R68, R96, R65 ;  /* 0x0000004160447221 */ /* 0x004fc20000010000 */
[----:B------:R-:W-:Y:S01]  /*4a30*/  FADD.FTZ R65, R46, R5 ;  /* 0x000000052e417221 */ /* 0x000fe20000010000 */
[----:B------:R-:W-:-:S02]  /*4a40*/  CS2R R46, SRZ ;  /* 0x00000000002e7805 */ /* 0x000fc4000001ff00 */
[----:B------:R-:W-:Y:S01]  /*4a50*/  FADD.FTZ R5, R15, R68 ;  /* 0x000000440f057221 */ /* 0x000fe20000010000 */
[----:B------:R-:W-:-:S02]  /*4a60*/  FADD.FTZ R42, R50, R65 ;  /* 0x00000041322a7221 */ /* 0x000fc40000010000 */
[----:B------:R-:W2:Y:S01]  /*4a70*/  MUFU.EX2 R21, R21 ;  /* 0x0000001500157308 */ /* 0x000ea20000000800 */
[----:B------:R-:W-:-:S01]  /*4a80*/  FADD.FTZ R14, R72, R5 ;  /* 0x00000005480e7221 */ /* 0x000fc20000010000 */
[----:B------:R-:W-:-:S03]  /*4a90*/  FADD.FTZ R65, R51, R42 ;  /* 0x0000002a33417221 */ /* 0x000fc60000010000 */
[----:B-1----:R-:W-:Y:S01]  /*4aa0*/  FADD.FTZ R51, R63, R14 ;  /* 0x0000000e3f337221 */ /* 0x002fe20000010000 */
[C---:B0-----:R-:W-:Y:S02]  /*4ab0*/  F2FP.SATFINITE.E4M3.F32.PACK_AB_MERGE_C R63, R98.reuse, R63, RZ ;  /* 0x0000003f623f723e */ /* 0x041fe400048070ff */
[----:B------:R-:W0:Y:S01]  /*4ac0*/  MUFU.EX2 R93, R93 ;  /* 0x0000005d005d7308 */ /* 0x000e220000000800 */
[----:B------:R-:W-:-:S01]  /*4ad0*/  FADD.FTZ R10, R98, R51 ;  /* 0x00000033620a7221 */ /* 0x000fc20000010000 */
[----:B---3--:R-:W-:Y:S01]  /*4ae0*/  FADD.FTZ R14, R54, R65 ;  /* 0x00000041360e7221 */ /* 0x008fe20000010000 */
[----:B------:R-:W-:-:S05]  /*4af0*/  F2FP.SATFINITE.E4M3.F32.PACK_AB_MERGE_C R144, R72, R15, R63 ;  /* 0x0000000f4890723e */ /* 0x000fca000480703f */
        /* <DEDUP_REMOVED lines=8> */
[C---:B------:R-:W-:Y:S02]  /*4b80*/  F2FP.SATFINITE.E4M3.F32.PACK_AB_MERGE_C R147, R27.reuse, R26, RZ ;  /* 0x0000001a1b93723e */ /* 0x040fe400048070ff */
[----:B------:R-:W-:Y:S01]  /*4b90*/  CS2R R50, SRZ ;  /* 0x0000000000327805 */ /* 0x000fe2000001ff00 */
[----:B------:R-:W-:Y:S01]  /*4ba0*/  FADD.FTZ R27, R27, R42 ;  /* 0x0000002a1b1b7221 */ /* 0x000fe20000010000 */
[----:B------:R-:W-:Y:S02]  /*4bb0*/  F2FP.SATFINITE.E4M3.F32.PACK_AB_MERGE_C R147, R93, R54, R147 ;  /* 0x000000365d93723e */ /* 0x000fe40004807093 */
[----:B------:R-:W2:Y:S01]  /*4bc0*/  MUFU.EX2 R30, R30 ;  /* 0x0000001e001e7308 */ /* 0x000ea20000000800 */
[----:B0-----:R-:W-:-:S07]  /*4bd0*/  FADD.FTZ R13, R61, R14 ;  /* 0x0000000e3d0d7221 */ /* 0x001fce0000010000 */
[----:B------:R-:W0:Y:S01]  /*4be0*/  MUFU.EX2 R41, R41 ;  /* 0x0000002900297308 */ /* 0x000e220000000800 */
[----:B-1----:R-:W-:-:S01]  /*4bf0*/  FADD.FTZ R13, R64, R13 ;  /* 0x0000000d400d7221 */ /* 0x002fc20000010000 */
[----:B------:R-:W-:-:S03]  /*4c00*/  F2FP.SATFINITE.E4M3.F32.PACK_AB_MERGE_C R61, R64, R61, RZ ;  /* 0x0000003d403d723e */ /* 0x000fc600048070ff */
[----:B------:R-:W-:Y:S01]  /*4c10*/  FADD.FTZ R12, R2, R13 ;  /* 0x0000000d020c7221 */ /* 0x000fe20000010000 */
[----:B------:R-:W-:Y:S02]  /*4c20*/  F2FP.SATFINITE.E4M3.F32.PACK_AB_MERGE_C R146, R60, R21, R61 ;  /* 0x000000153c92723e */ /* 0x000fe4000480703d */
        /* <DEDUP_REMOVED lines=10> */
[C---:B0-----:R-:W-:Y:S01]  /*4cd0*/  F2FP.SATFINITE.E4M3.F32.PACK_AB_MERGE_C R141, R58.reuse, R31, RZ ;  /* 0x0000001f3a8d723e */ /* 0x041fe200048070ff */
[----:B------:R-:W-:Y:S01]  /*4ce0*/  FADD.FTZ R58, R58, R27 ;  /* 0x0000001b3a3a7221 */ /* 0x000fe20000010000 */
[----:B------:R-:W-:Y:S02]  /*4cf0*/  CS2R R26, SRZ ;  /* 0x00000000001a7805 */ /* 0x000fe4000001ff00 */
[----:B------:R-:W-:Y:S02]  /*4d00*/  F2FP.SATFINITE.E4M3.F32.PACK_AB_MERGE_C R141, R55, R30, R141 ;  /* 0x0000001e378d723e */ /* 0x000fe4000480708d */
[----:B------:R-:W-:Y:S02]  /*4d10*/  CS2R R30, SRZ ;  /* 0x00000000001e7805 */ /* 0x000fe4000001ff00 */
[----:B------:R-:W-:Y:S01]  /*4d20*/  CS2R R54, SRZ ;  /* 0x0000000000367805 */ /* 0x000fe2000001ff00 */
[----:B------:R-:W0:Y:S01]  /*4d30*/  MUFU.EX2 R34, R34 ;  /* 0x0000002200227308 */ /* 0x000e220000000800 */
[C---:B-1----:R-:W-:Y:S01]  /*4d40*/  F2FP.SATFINITE.E4M3.F32.PACK_AB_MERGE_C R40, R49.reuse, R40, RZ ;  /* 0x000000283128723e */ /* 0x042fe200048070ff */
[----:B------:R-:W-:-:S03]  /*4d50*/  FADD.FTZ R49, R49, R12 ;  /* 0x0000000c31317221 */ /* 0x000fc60000010000 */
[----:B------:R-:W-:Y:S01]  /*4d60*/  F2FP.SATFINITE.E4M3.F32.PACK_AB_MERGE_C R140, R41, R2, R40 ;  /* 0x00000002298c723e */ /* 0x000fe20004807028 */
[----:B------:R-:W-:-:S01]  /*4d70*/  FADD.FTZ R12, R24, R49 ;  /* 0x00000031180c7221 */ /* 0x000fc20000010000 */
[----:B------:R-:W-:Y:S01]  /*4d80*/  CS2R R40, SRZ ;  /* 0x0000000000287805 */ /* 0x000fe2000001ff00 */
[----:B------:R-:W-:Y:S01]  /*4d90*/  MUFU.EX2 R35, R35 ;  /* 0x0000002300237308 */ /* 0x000fe20000000800 */
[----:B--2---:R-:W-:-:S07]  /*4da0*/  FADD.FTZ R13, R59, R58 ;  /* 0x0000003a3b0d7221 */ /* 0x004fce0000010000 */
[----:B------:R-:W1:Y:S01]  /*4db0*/  MUFU.EX2 R62, R62 ;  /* 0x0000003e003e7308 */ /* 0x000e620000000800 */
[----:B0-----:R-:W-:-:S01]  /*4dc0*/  FADD.FTZ R14, R34, R13 ;  /* 0x0000000d220e7221 */ /* 0x001fc20000010000 */
[----:B------:R-:W-:-:S06]  /*4dd0*/  FADD.FTZ R13, R25, R12 ;  /* 0x0000000c190d7221 */ /* 0x000fcc0000010000 */
[----:B------:R-:W0:Y:S08]  /*4de0*/  MUFU.EX2 R28, R52 ;  /* 0x00000034001c7308 */ /* 0x000e300000000800 */
[----:B------:R-:W-:Y:S01]  /*4df0*/  MUFU.EX2 R39, R39 ;  /* 0x0000002700277308 */ /* 0x000fe20000000800 */
[----:B-1----:R-:W-:Y:S01]  /*4e00*/  F2FP.SATFINITE.E4M3.F32.PACK_AB_MERGE_C R143, R62, R35, RZ ;  /* 0x000000233e8f723e */ /* 0x002fe200048070ff */
[----:B------:R-:W-:-:S03]  /*4e10*/  FADD.FTZ R35, R35, R14 ;  /* 0x0000000e23237221 */ /* 0x000fc60000010000 */
[----:B------:R-:W-:Y:S01]  /*4e20*/  F2FP.SATFINITE.E4M3.F32.PACK_AB_MERGE_C R143, R34, R59, R143 ;  /* 0x0000003b228f723e */ /* 0x000fe2000480708f */
[----:B------:R-:W-:-:S02]  /*4e30*/  FADD.FTZ R35, R62, R35 ;  /* 0x000000233e237221 */ /* 0x000fc40000010000 */
[----:B------:R-:W1:Y:S01]  /*4e40*/  MUFU.EX2 R66, R66 ;  /* 0x0000004200427308 */ /* 0x000e620000000800 */
[----:B0-----:R-:W-:-:S07]  /*4e50*/  FADD.FTZ R6, R28, R13 ;  /* 0x0000000d1c067221 */ /* 0x001fce0000010000 */
[----:B------:R0:W2:Y:S08]  /*4e60*/  MUFU.EX2 R43, R53 ;  /* 0x00000035002b7308 */ /* 0x0000b00000000800 */
[----:B------:R-:W3:Y:S01]  /*4e70*/  MUFU.EX2 R38, R38 ;  /* 0x0000002600267308 */ /* 0x000ee20000000800 */
[----:B-1----:R-:W-:Y:S02]  /*4e80*/  F2FP.SATFINITE.E4M3.F32.PACK_AB_MERGE_C R3, R66, R39, RZ ;  /* 0x000000274203723e */ /* 0x002fe400048070ff */
[----:B0-----:R-:W-:-:S05]  /*4e90*/  CS2R R52, SRZ ;  /* 0x0000000000347805 */ /* 0x001fca000001ff00 */
[----:B------:R-:W0:Y:S01]  /*4ea0*/  MUFU.EX2 R67, R67 ;  /* 0x0000004300437308 */ /* 0x000e220000000800 */
[----:B--2---:R-:W-:-:S01]  /*4eb0*/  FADD.FTZ R6, R43, R6 ;  /* 0x000000062b067221 */ /* 0x004fc20000010000 */
[----:B------:R-:W-:Y:S02]  /*4ec0*/  F2FP.SATFINITE.E4M3.F32.PACK_AB_MERGE_C R28, R43, R28, RZ ;  /* 0x0000001c2b1c723e */ /* 0x000fe400048070ff */
[----:B------:R-:W-:Y:S02]  /*4ed0*/  CS2R R42, SRZ ;  /* 0x00000000002a7805 */ /* 0x000fe4000001ff00 */
[----:B------:R-:W-:Y:S02]  /*4ee0*/  F2FP.SATFINITE.E4M3.F32.PACK_AB_MERGE_C R142, R25, R24, R28 ;  /* 0x00000018198e723e */ /* 0x000fe4000480701c */
[----:B------:R-:W-:Y:S01]  /*4ef0*/  CS2R R24, SRZ ;  /* 0x0000000000187805 */ /* 0x000fe2000001ff00 */
[----:B------:R-:W1:Y:S01]  /*4f00*/  MUFU.EX2 R5, R69 ;  /* 0x0000004500057308 */ /* 0x000e620000000800 */
[----:B---3--:R-:W-:-:S01]  /*4f10*/  FADD.FTZ R12, R38, R35 ;  /* 0x00000023260c7221 */ /* 0x008fc20000010000 */
[----:B------:R-:W-:-:S06]  /*4f20*/  CS2R R34, SRZ ;  /* 0x0000000000227805 */ /* 0x000fcc000001ff00 */
[----:B------:R-:W2:Y:S01]  /*4f30*/  MUFU.EX2 R10, R73 ;  /* 0x00000049000a7308 */ /* 0x000ea20000000800 */
[C---:B0-----:R-:W-:Y:S01]  /*4f40*/  F2FP.SATFINITE.E4M3.F32.PACK_AB_MERGE_C R137, R67.reuse, R38, R3 ;  /* 0x000000264389723e */ /* 0x041fe20004807003 */
[----:B------:R-:W-:-:S04]  /*4f50*/  FADD.FTZ R12, R67, R12 ;  /* 0x0000000c430c7221 */ /* 0x000fc80000010000 */
[----:B------:R-:W-:Y:S02]  /*4f60*/  FADD.FTZ R39, R39, R12 ;  /* 0x0000000c27277221 */ /* 0x000fe40000010000 */
[----:B------:R-:W0:Y:S01]  /*4f70*/  MUFU.EX2 R48, R48 ;  /* 0x0000003000307308 */ /* 0x000e220000000800 */
[----:B-1----:R-:W-:-:S01]  /*4f80*/  FADD.FTZ R3, R5, R6 ;  /* 0x0000000605037221 */ /* 0x002fc20000010000 */
[----:B------:R-:W-:-:S06]  /*4f90*/  FADD.FTZ R39, R66, R39 ;  /* 0x0000002742277221 */ /* 0x000fcc0000010000 */
[----:B------:R-:W1:Y:S01]  /*4fa0*/  MUFU.EX2 R29, R29 ;  /* 0x0000001d001d7308 */ /* 0x000e620000000800 */
[----:B--2---:R-:W-:-:S07]  /*4fb0*/  FADD.FTZ R3, R10, R3 ;  /* 0x000000030a037221 */ /* 0x004fce0000010000 */
[----:B------:R-:W-:Y:S01]  /*4fc0*/  MUFU.EX2 R44, R44 ;  /* 0x0000002c002c7308 */ /* 0x000fe20000000800 */
[----:B0-----:R-:W-:-:S07]  /*4fd0*/  FADD.FTZ R6, R48, R3 ;  /* 0x0000000330067221 */ /* 0x001fce0000010000 */
[----:B------:R-:W0:Y:S01]  /*4fe0*/  MUFU.EX2 R45, R45 ;  /* 0x0000002d002d7308 */ /* 0x000e220000000800 */
[C---:B-1----:R-:W-:Y:S01]  /*4ff0*/  F2FP.SATFINITE.E4M3.F32.PACK_AB_MERGE_C R48, R29.reuse, R48, RZ ;  /* 0x000000301d30723e */ /* 0x042fe200048070ff */
[----:B------:R-:W-:-:S03]  /*5000*/  FADD.FTZ R29, R29, R6 ;  /* 0x000000061d1d7221 */ /* 0x000fc60000010000 */
[----:B------:R-:W-:Y:S02]  /*5010*/  F2FP.SATFINITE.E4M3.F32.PACK_AB_MERGE_C R136, R10, R5, R48 ;  /* 0x000000050a88723e */ /* 0x000fe40004807030 */
[----:B------:R-:W-:Y:S01]  /*5020*/  CS2R R48, SRZ ;  /* 0x0000000000307805 */ /* 0x000fe2000001ff00 */
[----:B------:R-:W1:Y:S08]  /*5030*/  MUFU.EX2 R70, R70 ;  /* 0x0000004600467308 */ /* 0x000e700000000800 */
[----:B------:R-:W2:Y:S01]  /*5040*/  MUFU.EX2 R32, R32 ;  /* 0x0000002000207308 */ /* 0x000ea20000000800 */
[----:B0-----:R-:W-:-:S07]  /*5050*/  F2FP.SATFINITE.E4M3.F32.PACK_AB_MERGE_C R3, R45, R44, RZ ;  /* 0x0000002c2d03723e */ /* 0x001fce00048070ff */
[----:B------:R-:W0:Y:S01]  /*5060*/  MUFU.EX2 R75, R75 ;  /* 0x0000004b004b7308 */ /* 0x000e220000000800 */
[----:B-1----:R-:W-:-:S01]  /*5070*/  FADD.FTZ R6, R70, R39 ;  /* 0x0000002746067221 */ /* 0x002fc20000010000 */
[----:B------:R-:W-:-:S06]  /*5080*/  CS2R R38, SRZ ;  /* 0x0000000000267805 */ /* 0x000fcc000001ff00 */
[----:B------:R-:W1:Y:S01]  /*5090*/  MUFU.EX2 R33, R33 ;  /* 0x0000002100217308 */ /* 0x000e620000000800 */
[----:B--2---:R-:W-:-:S01]  /*50a0*/  FADD.FTZ R2, R32, R29 ;  /* 0x0000001d20027221 */ /* 0x004fc20000010000 */
[----:B------:R-:W-:-:S06]  /*50b0*/  CS2R R28, SRZ ;  /* 0x00000000001c7805 */ /* 0x000fcc000001ff00 */
[----:B------:R-:W-:Y:S01]  /*50c0*/  MUFU.EX2 R82, R82 ;  /* 0x0000005200527308 */ /* 0x000fe20000000800 */
[C---:B0-----:R-:W-:Y:S01]  /*50d0*/  F2FP.SATFINITE.E4M3.F32.PACK_AB_MERGE_C R139, R75.reuse, R70, R3 ;  /* 0x000000464b8b723e */ /* 0x041fe20004807003 */
[----:B------:R-:W-:-:S06]  /*50e0*/  FADD.FTZ R75, R75, R6 ;  /* 0x000000064b4b7221 */ /* 0x000fcc0000010000 */
[----:B------:R-:W0:Y:S01]  /*50f0*/  MUFU.EX2 R37, R37 ;  /* 0x0000002500257308 */ /* 0x000e220000000800 */
[----:B-1----:R-:W-:-:S01]  /*5100*/  FADD.FTZ R3, R33, R2 ;  /* 0x0000000221037221 */ /* 0x002fc20000010000 */
[----:B------:R-:W-:-:S04]  /*5110*/  FADD.FTZ R2, R44, R75 ;  /* 0x0000004b2c027221 */ /* 0x000fc80000010000 */
[----:B------:R-:W-:Y:S01]  /*5120*/  FADD.FTZ R2, R45, R2 ;  /* 0x000000022d027221 */ /* 0x000fe20000010000 */
[----:B------:R-:W-:Y:S02]  /*5130*/  CS2R R44, SRZ ;  /* 0x00000000002c7805 */ /* 0x000fe4000001ff00 */
[----:B0-----:R-:W-:Y:S01]  /*5140*/  F2FP.SATFINITE.E4M3.F32.PACK_AB_MERGE_C R6, R37, R82, RZ ;  /* 0x000000522506723e */ /* 0x001fe200048070ff */
[----:B------:R-:W-:-:S03]  /*5150*/  FADD.FTZ R82, R82, R3 ;  /* 0x0000000352527221 */ /* 0x000fc60000010000 */
[----:B------:R-:W-:Y:S01]  /*5160*/  F2FP.SATFINITE.E4M3.F32.PACK_AB_MERGE_C R138, R33, R32, R6 ;  /* 0x00000020218a723e */ /* 0x000fe20004807006 */
[----:B------:R-:W-:-:S01]  /*5170*/  FADD.FTZ R3, R37, R82 ;  /* 0x0000005225037221 */ /* 0x000fc20000010000 */
[----:B------:R-:W-:Y:S02]  /*5180*/  CS2R R32, SRZ ;  /* 0x0000000000207805 */ /* 0x000fe4000001ff00 */
        /* <DEDUP_REMOVED lines=23> */
.L_x_12824:
[----:B------:R-:W-:-:S04]  /*5300*/  UISETP.NE.AND UP1, UPT, UR24, 0x1, UPT ;  /* 0x000000011800788c */ /* 0x000fc8000bf25270 */
[----:B------:R-:W-:-:S04]  /*5310*/  USEL UR47, URZ, 0x1, UP1 ;  /* 0x000000013f2f7887 */ /* 0x000fc80008800000 */
[----:B------:R-:W-:Y:S01]  /*5320*/  ULOP3.LUT UR47, UR25, UR47, URZ, 0x3c, !UPT ;  /* 0x0000002f192f7292 */ /* 0x000fe2000f8e3c3f */
[----:B------:R-:W-:Y:S11]  /*5330*/  @!P1 BRA `(.L_x_12815) ;  /* 0x0000000000049947 */ /* 0x000ff60003800000 */
[----:B------:R-:W-:Y:S01]  /*5340*/  BPT.TRAP 0x1 ;  /* 0x000000040000795c */ /* 0x000fe20000300000 */
.L_x_12815:
        /* <DEDUP_REMOVED lines=9> */
.L_x_12816:
[----:B-1----:R-:W-:Y:S05]  /*53e0*/  @P3 BRA `(.L_x_12817) ;  /* 0x0000000000083947 */ /* 0x002fea0003800000 */
[----:B------:R-:W1:Y:S02]  /*53f0*/  SYNCS.PHASECHK.TRANS64.TRYWAIT P3, [UR21+0x13230], R7 ;  /* 0x01323007ff0075a7 */ /* 0x000e640008060155 */
[----:B-1----:R-:W-:Y:S05]  /*5400*/  @!P3 BRA `(.L_x_12818) ;  /* 0x000000f00000b947 */ /* 0x002fea0003800000 */
.L_x_12817:
        /* <DEDUP_REMOVED lines=64> */
.L_x_12819:
[----:B------:R-:W-:Y:S01]  /*5810*/  ULEA UR11, UR24, UR45, 0x3 ;  /* 0x0000002d180b7291 */ /* 0x000fe2000f8e183f */
[----:B01----:R-:W-:-:S05]  /*5820*/  IMAD.U32 R7, RZ, RZ, UR25 ;  /* 0x00000019ff077e24 */ /* 0x003fca000f8e00ff */
[----:B------:R-:W-:-:S04]  /*5830*/  SHF.L.U32 R7, R7, 0x1f, RZ ;  /* 0x0000001f07077819 */ /* 0x000fc800000006ff */
[----:B------:R0:W1:Y:S01]  /*5840*/  SYNCS.PHASECHK.TRANS64.TRYWAIT P3, [UR11+0x13250], R7 ;  /* 0x01325007ff0075a7 */ /* 0x000062000806014b */
[----:B------:R-:W-:Y:S05]  /*5850*/  @!P1 BRA `(.L_x_12820) ;  /* 0x0000000000049947 */ /* 0x000fea0003800000 */
[----:B------:R-:W-:Y:S01]  /*5860*/  BPT.TRAP 0x1 ;  /* 0x000000040000795c */ /* 0x000fe20000300000 */
.L_x_12820:
[----:B-1----:R-:W-:Y:S05]  /*5870*/  @P3 BRA `(.L_x_12821) ;  /* 0x0000000000083947 */ /* 0x002fea0003800000 */
[----:B------:R-:W1:Y:S02]  /*5880*/  SYNCS.PHASECHK.TRANS64.TRYWAIT P3, [UR11+0x13250], R7 ;  /* 0x01325007ff0075a7 */ /* 0x000e64000806014b */
[----:B-1----:R-:W-:Y:S05]  /*5890*/  @!P3 BRA `(.L_x_12822) ;  /* 0x000000e800f4b947 */ /* 0x002fea0003800000 */
.L_x_12821:
        /* <DEDUP_REMOVED lines=11> */
[C---:B01----:R-:W-:Y:S01]  /*5950*/  FMUL.FTZ R7, R0.reuse, R120 ;  /* 0x0000007800077220 */ /* 0x043fe20000410000 */
        /* <DEDUP_REMOVED lines=79> */
[----:B------:R-:W5:Y:S01]  /*5e50*/  MUFU.TANH R108, R108 ;  /* 0x0000006c006c7308 */ /* 0x000f620000002400 */
[----:B------:R-:W-:Y:S02]  /*5e60*/  WARPGROUP.DEPBAR.LE gsb0, 0x0 ;  /* 0x00008000000079c5 */ /* 0x000fe40000010000 */
[----:B------:R-:W-:-:S05]  /*5e70*/  WARPGROUP.ARRIVE ;  /* 0x00000000000079c5 */ /* 0x000fca0000000000 */
[----:B------:R-:W5:Y:S01]  /*5e80*/  MUFU.TANH R109, R109 ;  /* 0x0000006d006d7308 */ /* 0x000f620000002400 */
[----:B------:R-:W-:Y:S01]  /*5e90*/  QGMMA.64x64x32.F32.E4M3.E4M3 R24, R148, gdesc[UR4], R24, gsb0 ;  /* 0x00e0000494187df3 */ /* 0x000fe20008000818 */
[----:B------:R-:W-:Y:S01]  /*5ea0*/  UIADD3 UR6, UR10, 0x100, URZ ;  /* 0x000001000a067890 */ /* 0x000fe2000fffe03f */
[----:B------:R-:W-:-:S05]  /*5eb0*/  UMOV UR7, 0xc0000010 ;  /* 0xc000001000077882 */ /* 0x000fca0000000000 */
        /* <DEDUP_REMOVED lines=28> */
[----:B------:R-:W-:Y:S01]  /*6080*/  QGMMA.64x64x32.F32.E4M3.E4M3 R24, R140, gdesc[UR4], R24, gsb0 ;  /* 0x00e000048c187df3 */ /* 0x000fe20008000818 */
[----:B------:R-:W-:Y:S01]  /*6090*/  @UP0 ULDC UR6, c[0x0][0x44c] ;  /* 0x0001130000060ab9 */ /* 0x000fe20000000800 */
[----:B------:R-:W-:Y:S01]  /*60a0*/  UMOV UR7, 0xc0000010 ;  /* 0xc000001000077882 */ /* 0x000fe20000000000 */
[----:B------:R-:W-:Y:S01]  /*60b0*/  @P2 IMAD.HI.U32 R126, R101, UR6, RZ ;  /* 0x00000006657e2c27 */ /* 0x000fe2000f8e00ff */
[----:B------:R-:W-:-:S03]  /*60c0*/  @UP0 ULDC UR6, c[0x0][0x450] ;  /* 0x0001140000060ab9 */ /* 0x000fc60000000800 */
[----:B------:R-:W-:Y:S01]  /*60d0*/  MUFU.TANH R13, R13 ;  /* 0x0000000d000d7308 */ /* 0x000fe20000002400 */
[----:B------:R-:W-:Y:S01]  /*60e0*/  @P2 SHF.R.U32.HI R101, RZ, UR6, R126 ;  /* 0x00000006ff652c19 */ /* 0x000fe2000801167e */
[----:B------:R-:W-:-:S04]  /*60f0*/  UIMAD UR6, UR23, -0xa0, URZ ;  /* 0xffffff60170678a4 */ /* 0x000fc8000f8e023f */
[----:B------:R-:W0:Y:S02]  /*6100*/  SHFL.IDX PT, R127, R101, RZ, 0x1c1f ;  /* 0x001c1fff657f7589 */ /* 0x000e2400000e0000 */
[----:B------:R-:W-:Y:S01]  /*6110*/  MUFU.TANH R14, R14 ;  /* 0x0000000e000e7308 */ /* 0x000fe20000002400 */
[----:B------:R-:W-:Y:S01]  /*6120*/  IMAD.U32 R129, RZ, RZ, UR6 ;  /* 0x00000006ff817e24 */ /* 0x000fe2000f8e00ff */
[----:B------:R-:W-:Y:S01]  /*6130*/  UIADD3 UR6, UR10, 0x200, URZ ;  /* 0x000002000a067890 */ /* 0x000fe2000fffe03f */
[----:B------:R-:W1:Y:S03]  /*6140*/  SHFL.IDX PT, R101, R101, 0x1, 0x1c1f ;  /* 0x003c1f0065657f89 */ /* 0x000e6600000e0000 */
[----:B------:R-:W-:Y:S01]  /*6150*/  IADD3 R126, -R16, 0x1, R129 ;  /* 0x00000001107e7810 */ /* 0x000fe20007ffe181 */
[----:B------:R-:W-:Y:S01]  /*6160*/  IMAD.U32 R129, RZ, RZ, UR51 ;  /* 0x00000033ff817e24 */ /* 0x000fe2000f8e00ff */
[----:B------:R-:W-:Y:S04]  /*6170*/  MUFU.TANH R21, R21 ;  /* 0x0000001500157308 */ /* 0x000fe80000002400 */
[----:B------:R-:W-:Y:S01]  /*6180*/  IADD3 R126, -R129, UR50, R126 ;  /* 0x00000032817e7c10 */ /* 0x000fe2000fffe17e */
[----:B------:R-:W-:-:S03]  /*6190*/  FMUL.FTZ R129, R0, R75 ;  /* 0x0000004b00817220 */ /* 0x000fc60000410000 */
[----:B------:R-:W-:Y:S01]  /*61a0*/  MUFU.TANH R120, R120 ;  /* 0x0000007800787308 */ /* 0x000fe20000002400 */
[----:B0-----:R-:W-:-:S07]  /*61b0*/  IMAD.IADD R127, R126, 0x1, R127 ;  /* 0x000000017e7f7824 */ /* 0x001fce00078e027f */
[----:B------:R-:W-:Y:S01]  /*61c0*/  MUFU.TANH R123, R123 ;  /* 0x0000007b007b7308 */ /* 0x000fe20000002400 */
[----:B-1----:R-:W-:Y:S01]  /*61d0*/  IMAD.IADD R126, R126, 0x1, R101 ;  /* 0x000000017e7e7824 */ /* 0x002fe200078e0265 */
[C---:B------:R-:W-:Y:S02]  /*61e0*/  ISETP.GT.AND P3, PT, R127.reuse, RZ, PT ;  /* 0x000000ff7f00720c */ /* 0x040fe40003f64270 */
[----:B------:R-:W-:Y:S02]  /*61f0*/  ISETP.GT.AND P4, PT, R127, 0x1, PT ;  /* 0x000000017f00780c */ /* 0x000fe40003f84270 */
[----:B------:R-:W-:Y:S02]  /*6200*/  FSEL R75, R7, -INF , P3 ;  /* 0xff800000074b7808 */ /* 0x000fe40001800000 */
[----:B------:R-:W-:Y:S01]  /*6210*/  MUFU.TANH R124, R124 ;  /* 0x0000007c007c7308 */ /* 0x000fe20000002400 */
[----:B------:R-:W-:Y:S02]  /*6220*/  ISETP.GT.AND P3, PT, R127, 0x8, PT ;  /* 0x000000087f00780c */ /* 0x000fe40003f64270 */
[----:B------:R-:W-:-:S02]  /*6230*/  FSEL R8, R8, -INF , P4 ;  /* 0xff80000008087808 */ /* 0x000fc40002000000 */
[----:B------:R-:W-:Y:S02]  /*6240*/  FMNMX.FTZ R131, R75, R6, !PT ;  /* 0x000000064b837209 */ /* 0x000fe40007810000 */
[----:B------:R-:W-:Y:S01]  /*6250*/  ISETP.GT.AND P4, PT, R127, 0x9, PT ;  /* 0x000000097f00780c */ /* 0x000fe20003f84270 */
[----:B------:R0:W-:Y:S01]  /*6260*/  MUFU.TANH R7, R129 ;  /* 0x0000008100077308 */ /* 0x0001e20000002400 */
[----:B--2---:R-:W-:Y:S02]  /*6270*/  FSEL R76, R11, -INF , P3 ;  /* 0xff8000000b4c7808 */ /* 0x004fe40001800000 */
[----:B------:R-:W-:Y:S02]  /*6280*/  FMNMX.FTZ R131, R8, R131, !PT ;  /* 0x0000008308837209 */ /* 0x000fe40007810000 */
[----:B------:R-:W-:Y:S02]  /*6290*/  ISETP.GT.AND P3, PT, R127, 0x10, PT ;  /* 0x000000107f00780c */ /* 0x000fe40003f64270 */
[----:B---3--:R-:W-:Y:S01]  /*62a0*/  FSEL R12, R12, -INF , P4 ;  /* 0xff8000000c0c7808 */ /* 0x008fe20002000000 */
[----:B------:R1:W2:Y:S01]  /*62b0*/  MUFU.TANH R11, R128 ;  /* 0x00000080000b7308 */ /* 0x0002a20000002400 */
[----:B------:R-:W-:-:S02]  /*62c0*/  FMNMX.FTZ R131, R76, R131, !PT ;  /* 0x000000834c837209 */ /* 0x000fc40007810000 */
[----:B------:R-:W-:Y:S02]  /*62d0*/  ISETP.GT.AND P4, PT, R127, 0x11, PT ;  /* 0x000000117f00780c */ /* 0x000fe40003f84270 */
[----:B----4-:R-:W-:Y:S02]  /*62e0*/  FSEL R15, R15, -INF , P3 ;  /* 0xff8000000f0f7808 */ /* 0x010fe40001800000 */
[----:B------:R-:W-:Y:S01]  /*62f0*/  FMNMX.FTZ R130, R12, R131, !PT ;  /* 0x000000830c827209 */ /* 0x000fe20007810000 */
[----:B------:R-:W-:Y:S01]  /*6300*/  MUFU.TANH R106, R106 ;  /* 0x0000006a006a7308 */ /* 0x000fe20000002400 */
[----:B------:R-:W-:Y:S02]  /*6310*/  ISETP.GT.AND P3, PT, R127, 0x18, PT ;  /* 0x000000187f00780c */ /* 0x000fe40003f64270 */
[----:B-----5:R-:W-:Y:S02]  /*6320*/  FSEL R20, R20, -INF , P4 ;  /* 0xff80000014147808 */ /* 0x020fe40002000000 */
[----:B0-----:R-:W-:-:S02]  /*6330*/  FMNMX.FTZ R129, R15, R130, !PT ;  /* 0x000000820f817209 */ /* 0x001fc40007810000 */
[----:B------:R-:W-:Y:S01]  /*6340*/  ISETP.GT.AND P4, PT, R127, 0x19, PT ;  /* 0x000000197f00780c */ /* 0x000fe20003f84270 */
[----:B------:R-:W-:Y:S01]  /*6350*/  MUFU.TANH R107, R107 ;  /* 0x0000006b006b7308 */ /* 0x000fe20000002400 */
[----:B------:R-:W-:Y:S01]  /*6360*/  FSEL R121, R121, -INF , P3 ;  /* 0xff80000079797808 */ /* 0x000fe20001800000 */
[----:B------:R-:W-:Y:S02]  /*6370*/  WARPGROUP.DEPBAR.LE gsb0, 0x0 ;  /* 0x00008000000079c5 */ /* 0x000fe40000010000 */
[----:B-1----:R-:W-:Y:S01]  /*6380*/  FMNMX.FTZ R128, R20, R129, !PT ;  /* 0x0000008114807209 */ /* 0x002fe20007810000 */
[----:B------:R-:W-:Y:S01]  /*6390*/  WARPGROUP.ARRIVE ;  /* 0x00000000000079c5 */ /* 0x000fe20000000000 */
[----:B------:R-:W-:Y:S02]  /*63a0*/  ISETP.GT.AND P3, PT, R127, 0x20, PT ;  /* 0x000000207f00780c */ /* 0x000fe40003f64270 */
[----:B------:R-:W-:Y:S01]  /*63b0*/  FSEL R122, R122, -INF , P4 ;  /* 0xff8000007a7a7808 */ /* 0x000fe20002000000 */
[----:B------:R-:W-:Y:S01]  /*63c0*/  MUFU.TANH R110, R110 ;  /* 0x0000006e006e7308 */ /* 0x000fe20000002400 */
[----:B------:R-:W-:Y:S01]  /*63d0*/  FMNMX.FTZ R129, R121, R128, !PT ;  /* 0x0000008079817209 */ /* 0x000fe20007810000 */
[----:B------:R-:W-:Y:S01]  /*63e0*/  QGMMA.64x64x32.F32.E4M3.E4M3 R24, R136, gdesc[UR4], R24, gsb0 ;  /* 0x00e0000488187df3 */ /* 0x000fe20008000818 */
        /* <DEDUP_REMOVED lines=10> */
[----:B------:R-:W-:Y:S01]  /*6490*/  FMNMX.FTZ R129, R105, R128, !PT ;  /* 0x0000008069817209 */ /* 0x000fe20007810000 */
[----:B------:R-:W-:Y:S01]  /*64a0*/  FMUL.FTZ R128, R0, R56 ;  /* 0x0000003800807220 */ /* 0x000fe20000410000 */
[----:B------:R-:W-:Y:S02]  /*64b0*/  ISETP.GT.AND P3, PT, R127, 0x30, PT ;  /* 0x000000307f00780c */ /* 0x000fe40003f64270 */
[----:B------:R-:W-:Y:S01]  /*64c0*/  FSEL R109, R109, -INF , P4 ;  /* 0xff8000006d6d7808 */ /* 0x000fe20002000000 */
        /* <DEDUP_REMOVED lines=8> */
[----:B------:R-:W-:Y:S02]  /*6550*/  FSEL R113, R113, -INF , P4 ;  /* 0xff80000071717808 */ /* 0x000fe40002000000 */
[----:B------:R-:W-:Y:S01]  /*6560*/  FMNMX.FTZ R130, R112, R129, !PT ;  /* 0x0000008170827209 */ /* 0x000fe20007810000 */
[----:B------:R-:W-:Y:S01]  /*6570*/  FMUL.FTZ R129, R0, R57 ;  /* 0x0000003900817220 */ /* 0x000fe20000410000 */
[----:B------:R-:W-:Y:S01]  /*6580*/  ISETP.GT.AND P4, PT, R127, 0x39, PT ;  /* 0x000000397f00780c */ /* 0x000fe20003f84270 */
[----:B------:R0:W3:Y:S01]  /*6590*/  MUFU.TANH R57, R128 ;  /* 0x0000008000397308 */ /* 0x0000e20000002400 */
[----:B------:R-:W-:-:S02]  /*65a0*/  FSEL R116, R116, -INF , P3 ;  /* 0xff80000074747808 */ /* 0x000fc40001800000 */
[----:B------:R-:W-:Y:S02]  /*65b0*/  FMNMX.FTZ R131, R113, R130, !PT ;  /* 0x0000008271837209 */ /* 0x000fe40007810000 */
[----:B------:R-:W-:Y:S02]  /*65c0*/  ISETP.GT.AND P3, PT, R127, 0x40, PT ;  /* 0x000000407f00780c */ /* 0x000fe40003f64270 */
[----:B------:R-:W-:Y:S01]  /*65d0*/  FSEL R117, R117, -INF , P4 ;  /* 0xff80000075757808 */ /* 0x000fe20002000000 */
[----:B------:R4:W5:Y:S01]  /*65e0*/  MUFU.TANH R60, R129 ;  /* 0x00000081003c7308 */ /* 0x0009620000002400 */
[----:B------:R-:W-:Y:S01]  /*65f0*/  FMNMX.FTZ R130, R116, R131, !PT ;  /* 0x0000008374827209 */ /* 0x000fe20007810000 */
[----:B0-----:R-:W-:Y:S01]  /*6600*/  FMUL.FTZ R128, R0, R61 ;  /* 0x0000003d00807220 */ /* 0x001fe20000410000 */
[----:B------:R-:W-:Y:S02]  /*6610*/  ISETP.GT.AND P4, PT, R127, 0x41, PT ;  /* 0x000000417f00780c */ /* 0x000fe40003f84270 */
[----:B------:R-:W-:-:S02]  /*6620*/  FSEL R88, R88, -INF , P3 ;  /* 0xff80000058587808 */ /* 0x000fc40001800000 */
[----:B------:R-:W-:Y:S01]  /*6630*/  FMNMX.FTZ R131, R117, R130, !PT ;  /* 0x0000008275837209 */ /* 0x000fe20007810000 */
[----:B------:R0:W5:Y:S01]  /*6640*/  MUFU.TANH R61, R85 ;  /* 0x00000055003d7308 */ /* 0x0001620000002400 */
[----:B------:R-:W-:Y:S01]  /*6650*/  ISETP.GT.AND P3, PT, R127, 0x48, PT ;  /* 0x000000487f00780c */ /* 0x000fe20003f64270 */
[----:B----4-:R-:W-:Y:S01]  /*6660*/  FMUL.FTZ R129, R0, R64 ;  /* 0x0000004000817220 */ /* 0x010fe20000410000 */
[----:B------:R-:W-:Y:S02]  /*6670*/  FSEL R89, R89, -INF , P4 ;  /* 0xff80000059597808 */ /* 0x000fe40002000000 */
[----:B------:R-:W-:Y:S02]  /*6680*/  FMNMX.FTZ R130, R88, R131, !PT ;  /* 0x0000008358827209 */ /* 0x000fe40007810000 */
[----:B------:R-:W-:Y:S01]  /*6690*/  ISETP.GT.AND P4, PT, R127, 0x49, PT ;  /* 0x000000497f00780c */ /* 0x000fe20003f84270 */
[----:B------:R4:W5:Y:S01]  /*66a0*/  MUFU.TANH R64, R128 ;  /* 0x0000008000407308 */ /* 0x0009620000002400 */
[----:B------:R-:W-:Y:S01]  /*66b0*/  FSEL R92, R92, -INF , P3 ;  /* 0xff8000005c5c7808 */ /* 0x000fe20001800000 */
[----:B0-----:R-:W-:Y:S01]  /*66c0*/  FMUL.FTZ R85, R0, R65 ;  /* 0x0000004100557220 */ /* 0x001fe20000410000 */
[----:B------:R-:W-:-:S02]  /*66d0*/  FMNMX.FTZ R131, R89, R130, !PT ;  /* 0x0000008259837209 */ /* 0x000fc40007810000 */
[----:B------:R-:W-:Y:S02]  /*66e0*/  ISETP.GT.AND P3, PT, R127, 0x50, PT ;  /* 0x000000507f00780c */ /* 0x000fe40003f64270 */
[----:B------:R-:W-:Y:S01]  /*66f0*/  FSEL R93, R93, -INF , P4 ;  /* 0xff8000005d5d7808 */ /* 0x000fe20002000000 */
[----:B------:R0:W5:Y:S01]  /*6700*/  MUFU.TANH R65, R129 ;  /* 0x0000008100417308 */ /* 0x0001620000002400 */
[----:B------:R-:W-:Y:S02]  /*6710*/  FMNMX.FTZ R130, R92, R131, !PT ;  /* 0x000000835c827209 */ /* 0x000fe40007810000 */
[----:B------:R-:W-:Y:S02]  /*6720*/  ISETP.GT.AND P4, PT, R127, 0x51, PT ;  /* 0x000000517f00780c */ /* 0x000fe40003f84270 */
[----:B------:R-:W-:Y:S02]  /*6730*/  FSEL R96, R96, -INF , P3 ;  /* 0xff80000060607808 */ /* 0x000fe40001800000 */
[----:B------:R-:W-:Y:S01]  /*6740*/  FMNMX.FTZ R131, R93, R130, !PT ;  /* 0x000000825d837209 */ /* 0x000fe20007810000 */
[----:B------:R-:W5:Y:S01]  /*6750*/  MUFU.TANH R85, R85 ;  /* 0x0000005500557308 */ /* 0x000f620000002400 */
[----:B------:R-:W-:Y:S01]  /*6760*/  ISETP.GT.AND P3, PT, R127, 0x58, PT ;  /* 0x000000587f00780c */ /* 0x000fe20003f64270 */
[----:B------:R-:W-:-:S02]  /*6770*/  WARPGROUP.DEPBAR.LE gsb0, 0x0 ;  /* 0x00008000000079c5 */ /* 0x000fc40000010000 */
        /* <DEDUP_REMOVED lines=9> */
[----:B----4-:R-:W-:Y:S02]  /*6810*/  FMNMX.FTZ R128, R100, R131, !PT ;  /* 0x0000008364807209 */ /* 0x010fe40007810000 */
        /* <DEDUP_REMOVED lines=9> */
[----:B--2---:R-:W-:Y:S02]  /*68b0*/  FSEL R11, R11, -INF , P5 ;  /* 0xff8000000b0b7808 */ /* 0x004fe40002800000 */
[----:B------:R-:W-:Y:S02]  /*68c0*/  FMNMX.FTZ R128, R73, R128, !PT ;  /* 0x0000008049807209 */ /* 0x000fe40007810000 */
[----:B------:R-:W-:-:S02]  /*68d0*/  ISETP.GT.AND P4, PT, R127, 0x70, PT ;  /* 0x000000707f00780c */ /* 0x000fc40003f84270 */
[----:B------:R-:W-:Y:S01]  /*68e0*/  FSEL R77, R77, -INF , P3 ;  /* 0xff8000004d4d7808 */ /* 0x000fe20001800000 */
[----:B------:R-:W-:Y:S01]  /*68f0*/  MUFU.TANH R94, R94 ;  /* 0x0000005e005e7308 */ /* 0x000fe20000002400 */
[----:B------:R-:W-:Y:S02]  /*6900*/  FMNMX.FTZ R128, R11, R128, !PT ;  /* 0x000000800b807209 */ /* 0x000fe40007810000 */
[----:B------:R-:W-:Y:S02]  /*6910*/  ISETP.GT.AND P5, PT, R127, 0x71, PT ;  /* 0x000000717f00780c */ /* 0x000fe40003fa4270 */
[----:B------:R-:W-:Y:S02]  /*6920*/  FSEL R80, R80, -INF , P4 ;  /* 0xff80000050507808 */ /* 0x000fe40002000000 */
[----:B0-----:R-:W-:Y:S01]  /*6930*/  FMNMX.FTZ R129, R77, R128, !PT ;  /* 0x000000804d817209 */ /* 0x001fe20007810000 */
        /* <DEDUP_REMOVED lines=9> */
[----:B-1----:R-:W-:Y:S01]  /*69d0*/  FSEL R56, R56, -INF , P3 ;  /* 0xff80000038387808 */ /* 0x002fe20001800000 */
[----:B------:R-:W-:Y:S01]  /*69e0*/  MUFU.TANH R99, R99 ;  /* 0x0000006300637308 */ /* 0x000fe20000002400 */
[----:B------:R-:W-:Y:S02]  /*69f0*/  FMNMX.FTZ R129, R84, R129, !PT ;  /* 0x0000008154817209 */ /* 0x000fe40007810000 */
[----:B------:R-:W-:Y:S02]  /*6a00*/  ISETP.GT.AND P5, PT, R127, 0x81, PT ;  /* 0x000000817f00780c */ /* 0x000fe40003fa4270 */
[----:B---3--:R-:W-:Y:S01]  /*6a10*/  FSEL R128, R57, -INF , P4 ;  /* 0xff80000039807808 */ /* 0x008fe20002000000 */
[----:B------:R-:W-:Y:S01]  /*6a20*/  FMUL.FTZ R57, R0, R69 ;  /* 0x0000004500397220 */ /* 0x000fe20000410000 */
[----:B------:R-:W-:Y:S01]  /*6a30*/  FMNMX.FTZ R129, R56, R129, !PT ;  /* 0x0000008138817209 */ /* 0x000fe20007810000 */
[----:B------:R-:W-:Y:S01]  /*6a40*/  MUFU.TANH R102, R102 ;  /* 0x0000006600667308 */ /* 0x000fe20000002400 */
[----:B------:R-:W-:-:S02]  /*6a50*/  ISETP.GT.AND P6, PT, R127, 0x88, PT ;  /* 0x000000887f00780c */ /* 0x000fc40003fc4270 */
[----:B-----5:R-:W-:Y:S02]  /*6a60*/  FSEL R60, R60, -INF , P5 ;  /* 0xff8000003c3c7808 */ /* 0x020fe40002800000 */
[----:B------:R-:W-:Y:S02]  /*6a70*/  FMNMX.FTZ R129, R128, R129, !PT ;  /* 0x0000008180817209 */ /* 0x000fe40007810000 */
[----:B------:R-:W-:Y:S01]  /*6a80*/  ISETP.GT.AND P3, PT, R127, 0x89, PT ;  /* 0x000000897f00780c */ /* 0x000fe20003f64270 */
[----:B------:R-:W0:Y:S01]  /*6a90*/  MUFU.TANH R57, R57 ;  /* 0x0000003900397308 */ /* 0x000e220000002400 */
[----:B------:R-:W-:Y:S02]  /*6aa0*/  FSEL R61, R61, -INF , P6 ;  /* 0xff8000003d3d7808 */ /* 0x000fe40003000000 */
[----:B------:R-:W-:Y:S02]  /*6ab0*/  FMNMX.FTZ R130, R60, R129, !PT ;  /* 0x000000813c827209 */ /* 0x000fe40007810000 */
[----:B------:R-:W-:-:S02]  /*6ac0*/  ISETP.GT.AND P4, PT, R127, 0x90, PT ;  /* 0x000000907f00780c */ /* 0x000fc40003f84270 */
[----:B------:R-:W-:Y:S01]  /*6ad0*/  FSEL R64, R64, -INF , P3 ;  /* 0xff80000040407808 */ /* 0x000fe20001800000 */
[----:B------:R-:W1:Y:S01]  /*6ae0*/  MUFU.TANH R103, R103 ;  /* 0x0000006700677308 */ /* 0x000e620000002400 */
[----:B------:R-:W-:Y:S02]  /*6af0*/  FMNMX.FTZ R129, R61, R130, !PT ;  /* 0x000000823d817209 */ /* 0x000fe40007810000 */
[C---:B------:R-:W-:Y:S02]  /*6b00*/  ISETP.GT.AND P5, PT, R127.reuse, 0x91, PT ;  /* 0x000000917f00780c */ /* 0x040fe40003fa4270 */
[C---:B------:R-:W-:Y:S02]  /*6b10*/  ISETP.GT.AND P6, PT, R127.reuse, 0x98, PT ;  /* 0x000000987f00780c */ /* 0x040fe40003fc4270 */
[----:B------:R-:W-:Y:S01]  /*6b20*/  ISETP.GT.AND P3, PT, R127, 0x99, PT ;  /* 0x000000997f00780c */ /* 0x000fe20003f64270 */
[----:B------:R-:W-:Y:S01]  /*6b30*/  FMUL.FTZ R127, R0, R78 ;  /* 0x0000004e007f7220 */ /* 0x000fe20000410000 */
[----:B------:R-:W-:Y:S01]  /*6b40*/  FSEL R69, R65, -INF , P4 ;  /* 0xff80000041457808 */ /* 0x000fe20002000000 */
[----:B------:R-:W-:Y:S01]  /*6b50*/  MUFU.TANH R74, R74 ;  /* 0x0000004a004a7308 */ /* 0x000fe20000002400 */
[----:B------:R-:W-:-:S02]  /*6b60*/  FMNMX.FTZ R78, R64, R129, !PT ;  /* 0x00000081404e7209 */ /* 0x000fc40007810000 */
[----:B------:R-:W-:Y:S02]  /*6b70*/  FSEL R85, R85, -INF , P5 ;  /* 0xff80000055557808 */ /* 0x000fe40002800000 */
[----:B------:R-:W-:Y:S01]  /*6b80*/  FMNMX.FTZ R130, R69, R78, !PT ;  /* 0x0000004e45827209 */ /* 0x000fe20007810000 */
[----:B------:R-:W-:Y:S01]  /*6b90*/  FMUL.FTZ R78, R0, R79 ;  /* 0x0000004f004e7220 */ /* 0x000fe20000410000 */
[----:B------:R-:W-:Y:S01]  /*6ba0*/  FSEL R68, R68, -INF , P6 ;  /* 0xff80000044447808 */ /* 0x000fe20003000000 */
[----:B------:R2:W3:Y:S01]  /*6bb0*/  MUFU.TANH R65, R127 ;  /* 0x0000007f00417308 */ /* 0x0004e20000002400 */
[----:B------:R-:W-:Y:S02]  /*6bc0*/  FMNMX.FTZ R129, R85, R130, !PT ;  /* 0x0000008255817209 */ /* 0x000fe40007810000 */
[----:B0-----:R-:W-:Y:S02]  /*6bd0*/  FSEL R79, R57, -INF , P3 ;  /* 0xff800000394f7808 */ /* 0x001fe40001800000 */
[----:B------:R-:W-:-:S02]  /*6be0*/  FMNMX.FTZ R130, R68, R129, !PT ;  /* 0x0000008144827209 */ /* 0x000fc40007810000 */
[----:B------:R-:W-:Y:S01]  /*6bf0*/  ISETP.GT.AND P6, PT, R126, RZ, PT ;  /* 0x000000ff7e00720c */ /* 0x000fe20003fc4270 */
[----:B------:R-:W-:Y:S01]  /*6c00*/  MUFU.TANH R78, R78 ;  /* 0x0000004e004e7308 */ /* 0x000fe20000002400 */
[----:B------:R-:W-:Y:S01]  /*6c10*/  FMNMX.FTZ R57, R79, R130, !PT ;  /* 0x000000824f397209 */ /* 0x000fe20007810000 */
[----:B--2---:R-:W-:Y:S01]  /*6c20*/  FMUL.FTZ R127, R0, R71 ;  /* 0x00000047007f7220 */ /* 0x004fe20000410000 */
[C---:B------:R-:W-:Y:S02]  /*6c30*/  ISETP.GT.AND P5, PT, R126.reuse, 0x1, PT ;  /* 0x000000017e00780c */ /* 0x040fe40003fa4270 */
[----:B------:R-:W-:Y:S01]  /*6c40*/  ISETP.GT.AND P4, PT, R126, 0x8, PT ;  /* 0x000000087e00780c */ /* 0x000fe20003f84270 */
[----:B------:R-:W0:Y:S01]  /*6c50*/  SHFL.BFLY PT, R130, R57, 0x2, 0x1f ;  /* 0x0c401f0039827f89 */ /* 0x000e2200000e0000 */
[----:B------:R-:W-:Y:S01]  /*6c60*/  FSEL R10, R10, -INF , P5 ;  /* 0xff8000000a0a7808 */ /* 0x000fe20002800000 */
[----:B------:R-:W-:Y:S01]  /*6c70*/  MUFU.TANH R82, R82 ;  /* 0x0000005200527308 */ /* 0x000fe20000002400 */
[----:B------:R-:W-:-:S02]  /*6c80*/  FSEL R13, R13, -INF , P4 ;  /* 0xff8000000d0d7808 */ /* 0x000fc40002000000 */
[C---:B------:R-:W-:Y:S02]  /*6c90*/  ISETP.GT.AND P5, PT, R126.reuse, 0x10, PT ;  /* 0x000000107e00780c */ /* 0x040fe40003fa4270 */
[----:B------:R-:W-:-:S03]  /*6ca0*/  ISETP.GT.AND P4, PT, R126, 0x11, PT ;  /* 0x000000117e00780c */ /* 0x000fc60003f84270 */
[----:B------:R-:W2:Y:S01]  /*6cb0*/  MUFU.TANH R83, R83 ;  /* 0x0000005300537308 */ /* 0x000ea20000002400 */
[----:B------:R-:W-:Y:S02]  /*6cc0*/  FSEL R120, R120, -INF , P4 ;  /* 0xff80000078787808 */ /* 0x000fe40002000000 */
[----:B------:R-:W-:-:S04]  /*6cd0*/  ISETP.GT.AND P4, PT, R126, 0x20, PT ;  /* 0x000000207e00780c */ /* 0x000fc80003f84270 */
[----:B------:R-:W-:Y:S01]  /*6ce0*/  FSEL R106, R106, -INF , P4 ;  /* 0xff8000006a6a7808 */ /* 0x000fe20002000000 */
[----:B------:R-:W4:Y:S01]  /*6cf0*/  MUFU.TANH R86, R86 ;  /* 0x0000005600567308 */ /* 0x000f220000002400 */
[----:B------:R-:W-:-:S04]  /*6d00*/  ISETP.GT.AND P4, PT, R126, 0x29, PT ;  /* 0x000000297e00780c */ /* 0x000fc80003f84270 */
[----:B------:R-:W-:Y:S02]  /*6d10*/  FSEL R111, R111, -INF , P4 ;  /* 0xff8000006f6f7808 */ /* 0x000fe40002000000 */
[----:B0-----:R-:W-:Y:S01]  /*6d20*/  FMNMX.FTZ R130, R57, R130, !PT ;  /* 0x0000008239827209 */ /* 0x001fe20007810000 */
[----:B------:R-:W0:Y:S01]  /*6d30*/  MUFU.TANH R87, R87 ;  /* 0x0000005700577308 */ /* 0x000e220000002400 */
[----:B------:R-:W-:-:S03]  /*6d40*/  ISETP.GT.AND P4, PT, R126, 0x38, PT ;  /* 0x000000387e00780c */ /* 0x000fc60003f84270 */
[----:B------:R-:W5:Y:S01]  /*6d50*/  SHFL.BFLY PT, R57, R130, 0x1, 0x1f ;  /* 0x0c201f0082397f89 */ /* 0x000f6200000e0000 */
[----:B------:R-:W-:Y:S02]  /*6d60*/  FSEL R118, R118, -INF , P4 ;  /* 0xff80000076767808 */ /* 0x000fe40002000000 */
[C---:B------:R-:W-:Y:S01]  /*6d70*/  ISETP.GT.AND P4, PT, R126.reuse, 0x41, PT ;  /* 0x000000417e00780c */ /* 0x040fe20003f84270 */
[----:B------:R-:W0:Y:S03]  /*6d80*/  MUFU.TANH R58, R58 ;  /* 0x0000003a003a7308 */ /* 0x000e260000002400 */
[----:B------:R-:W-:Y:S02]  /*6d90*/  FSEL R91, R91, -INF , P4 ;  /* 0xff8000005b5b7808 */ /* 0x000fe40002000000 */
[----:B------:R-:W-:-:S03]  /*6da0*/  ISETP.GT.AND P4, PT, R126, 0x50, PT ;  /* 0x000000507e00780c */ /* 0x000fc60003f84270 */
[----:B------:R-:W0:Y:S01]  /*6db0*/  MUFU.TANH R59, R59 ;  /* 0x0000003b003b7308 */ /* 0x000e220000002400 */
[----:B------:R-:W-:Y:S02]  /*6dc0*/  FSEL R98, R98, -INF , P4 ;  /* 0xff80000062627808 */ /* 0x000fe40002000000 */
[----:B------:R-:W-:-:S04]  /*6dd0*/  ISETP.GT.AND P4, PT, R126, 0x59, PT ;  /* 0x000000597e00780c */ /* 0x000fc80003f84270 */
[----:B-1----:R-:W-:Y:S01]  /*6de0*/  FSEL R103, R103, -INF , P4 ;  /* 0xff80000067677808 */ /* 0x002fe20002000000 */
[----:B------:R-:W1:Y:S01]  /*6df0*/  MUFU.TANH R62, R62 ;  /* 0x0000003e003e7308 */ /* 0x000e620000002400 */
[----:B------:R-:W-:Y:S02]  /*6e00*/  ISETP.GT.AND P4, PT, R126, 0x68, PT ;  /* 0x000000687e00780c */ /* 0x000fe40003f84270 */
[----:B-----5:R-:W-:Y:S01]  /*6e10*/  FMNMX.FTZ R57, R130, R57, !PT ;  /* 0x0000003982397209 */ /* 0x020fe20007810000 */
[----:B------:R-:W-:Y:S01]  /*6e20*/  IMAD.U32 R130, RZ, RZ, UR20 ;  /* 0x00000014ff827e24 */ /* 0x000fe2000f8e00ff */
[----:B---3--:R-:W-:Y:S02]  /*6e30*/  FSEL R65, R65, -INF , P4 ;  /* 0xff80000041417808 */ /* 0x008fe40002000000 */
[C---:B------:R-:W-:Y:S01]  /*6e40*/  FSETP.NEU.FTZ.AND P3, PT, R57.reuse, -INF , PT ;  /* 0xff8000003900780b */ /* 0x040fe20003f7d000 */
[----:B------:R-:W-:-:S01]  /*6e50*/  FFMA.FTZ R129, R57, R130, -8 ;  /* 0xc100000039817423 */ /* 0x000fc20000010082 */
[----:B------:R-:W-:Y:S01]  /*6e60*/  ISETP.GT.AND P4, PT, R126, 0x71, PT ;  /* 0x000000717e00780c */ /* 0x000fe20003f84270 */
[----:B------:R-:W3:Y:S03]  /*6e70*/  MUFU.TANH R63, R63 ;  /* 0x0000003f003f7308 */ /* 0x000ee60000002400 */
[----:B------:R-:W-:-:S02]  /*6e80*/  FSEL R71, R129, RZ, P3 ;  /* 0x000000ff81477208 */ /* 0x000fc40001800000 */
[----:B--2---:R-:W-:Y:S02]  /*6e90*/  FSEL R83, R83, -INF , P4 ;  /* 0xff80000053537808 */ /* 0x004fe40002000000 */
[----:B------:R-:W-:Y:S01]  /*6ea0*/  ISETP.GT.AND P4, PT, R126, 0x80, PT ;  /* 0x000000807e00780c */ /* 0x000fe20003f84270 */
[--C-:B------:R-:W-:Y:S01]  /*6eb0*/  FFMA.FTZ R129, R12, UR20, -R71.reuse ;  /* 0x000000140c817c23 */ /* 0x100fe20008010847 */
[----:B------:R-:W-:-:S01]  /*6ec0*/  FFMA.FTZ R12, R15, UR20, -R71 ;  /* 0x000000140f0c7c23 */ /* 0x000fc20008010847 */
[--C-:B------:R-:W-:Y:S01]  /*6ed0*/  FFMA.FTZ R15, R20, UR20, -R71.reuse ;  /* 0x00000014140f7c23 */ /* 0x100fe20008010847 */
[----:B------:R-:W-:Y:S01]  /*6ee0*/  FSEL R20, R9, -INF , P6 ;  /* 0xff80000009147808 */ /* 0x000fe20003000000 */
[--C-:B------:R-:W-:Y:S01]  /*6ef0*/  FFMA.FTZ R130, R75, UR20, -R71.reuse ;  /* 0x000000144b827c23 */ /* 0x100fe20008010847 */
[----:B------:R-:W-:-:S01]  /*6f00*/  FFMA.FTZ R75, R8, UR20, -R71 ;  /* 0x00000014084b7c23 */ /* 0x000fc20008010847 */
[--C-:B------:R-:W-:Y:S01]  /*6f10*/  FFMA.FTZ R8, R76, UR20, -R71.reuse ;  /* 0x000000144c087c23 */ /* 0x100fe20008010847 */
[----:B------:R-:W-:Y:S01]  /*6f20*/  FMNMX.FTZ R101, R20, R5, !PT ;  /* 0x0000000514657209 */ /* 0x000fe20007810000 */
[--C-:B------:R-:W-:Y:S01]  /*6f30*/  FFMA.FTZ R121, R121, UR20, -R71.reuse ;  /* 0x0000001479797c23 */ /* 0x100fe20008010847 */
[----:B------:R-:W-:-:S01]  /*6f40*/  FFMA.FTZ R76, R122, UR20, -R71 ;  /* 0x000000147a4c7c23 */ /* 0x000fc20008010847 */
[----:B------:R-:W-:Y:S01]  /*6f50*/  ISETP.GT.AND P6, PT, R126, 0x9, PT ;  /* 0x000000097e00780c */ /* 0x000fe20003fc4270 */
[----:B------:R-:W-:-:S01]  /*6f60*/  FFMA.FTZ R131, R104, UR20, -R71 ;  /* 0x0000001468837c23 */ /* 0x000fc20008010847 */
[----:B------:R-:W-:Y:S01]  /*6f70*/  FMNMX.FTZ R122, R10, R101, !PT ;  /* 0x000000650a7a7209 */ /* 0x000fe20007810000 */
[----:B------:R2:W-:Y:S01]  /*6f80*/  MUFU.EX2 R9, R121 ;  /* 0x0000007900097308 */ /* 0x0005e20000000800 */
[----:B------:R-:W-:Y:S01]  /*6f90*/  FSEL R14, R14, -INF , P6 ;  /* 0xff8000000e0e7808 */ /* 0x000fe20003000000 */
[--C-:B------:R-:W-:Y:S01]  /*6fa0*/  FFMA.FTZ R132, R105, UR20, -R71.reuse ;  /* 0x0000001469847c23 */ /* 0x100fe20008010847 */
[----:B------:R-:W-:Y:S01]  /*6fb0*/  FSEL R101, R21, -INF , P5 ;  /* 0xff80000015657808 */ /* 0x000fe20002800000 */
[--C-:B------:R-:W-:Y:S01]  /*6fc0*/  FFMA.FTZ R117, R117, UR20, -R71.reuse ;  /* 0x0000001475757c23 */ /* 0x100fe20008010847 */
[----:B------:R-:W-:Y:S01]  /*6fd0*/  ISETP.GT.AND P6, PT, R126, 0x18, PT ;  /* 0x000000187e00780c */ /* 0x000fe20003fc4270 */
[--C-:B------:R-:W-:Y:S01]  /*6fe0*/  FFMA.FTZ R88, R88, UR20, -R71.reuse ;  /* 0x0000001458587c23 */ /* 0x100fe20008010847 */
[----:B------:R-:W-:Y:S01]  /*6ff0*/  ISETP.GT.AND P5, PT, R126, 0x19, PT ;  /* 0x000000197e00780c */ /* 0x000fe20003fa4270 */
[----:B------:R5:W-:Y:S01]  /*7000*/  MUFU.EX2 R21, R131 ;  /* 0x0000008300157308 */ /* 0x000be20000000800 */
[----:B--2---:R-:W-:Y:S01]  /*7010*/  FMNMX.FTZ R121, R13, R122, !PT ;  /* 0x0000007a0d797209 */ /* 0x004fe20007810000 */
[--C-:B------:R-:W-:Y:S01]  /*7020*/  FFMA.FTZ R89, R89, UR20, -R71.reuse ;  /* 0x0000001459597c23 */ /* 0x100fe20008010847 */
[----:B------:R-:W-:Y:S01]  /*7030*/  FSEL R123, R123, -INF , P6 ;  /* 0xff8000007b7b7808 */ /* 0x000fe20003000000 */
[--C-:B------:R-:W-:Y:S01]  /*7040*/  FFMA.FTZ R93, R93, UR20, -R71.reuse ;  /* 0x000000145d5d7c23 */ /* 0x100fe20008010847 */
[----:B------:R-:W-:Y:S01]  /*7050*/  FMNMX.FTZ R104, R14, R121, !PT ;  /* 0x000000790e687209 */ /* 0x000fe20007810000 */
[--C-:B------:R-:W-:Y:S01]  /*7060*/  FFMA.FTZ R96, R96, UR20, -R71.reuse ;  /* 0x0000001460607c23 */ /* 0x100fe20008010847 */
[----:B------:R-:W-:Y:S01]  /*7070*/  FSEL R124, R124, -INF , P5 ;  /* 0xff8000007c7c7808 */ /* 0x000fe20002800000 */
[----:B------:R-:W2:Y:S01]  /*7080*/  MUFU.TANH R66, R66 ;  /* 0x0000004200427308 */ /* 0x000ea20000002400 */
[----:B------:R-:W-:Y:S01]  /*7090*/  FMNMX.FTZ R105, R101, R104, !PT ;  /* 0x0000006865697209 */ /* 0x000fe20007810000 */
[--C-:B-----5:R-:W-:Y:S01]  /*70a0*/  FFMA.FTZ R131, R112, UR20, -R71.reuse ;  /* 0x0000001470837c23 */ /* 0x120fe20008010847 */
[----:B------:R-:W-:Y:S01]  /*70b0*/  ISETP.GT.AND P6, PT, R126, 0x21, PT ;  /* 0x000000217e00780c */ /* 0x000fe20003fc4270 */
        /* <DEDUP_REMOVED lines=11> */
[----:B------:R-:W-:Y:S01]  /*7170*/  FSEL R110, R110, -INF , P5 ;  /* 0xff8000006e6e7808 */ /* 0x000fe20002800000 */
[--C-:B------:R-:W-:Y:S01]  /*7180*/  FFMA.FTZ R11, R11, UR20, -R71.reuse ;  /* 0x000000140b0b7c23 */ /* 0x100fe20008010847 */
[----:B------:R-:W-:Y:S01]  /*7190*/  FMNMX.FTZ R122, R106, R121, !PT ;  /* 0x000000796a7a7209 */ /* 0x000fe20007810000 */
[----:B------:R-:W5:Y:S01]  /*71a0*/  MUFU.TANH R70, R70 ;  /* 0x0000004600467308 */ /* 0x000f620000002400 */
[----:B------:R-:W-:Y:S01]  /*71b0*/  ISETP.GT.AND P6, PT, R126, 0x30, PT ;  /* 0x000000307e00780c */ /* 0x000fe20003fc4270 */
[--C-:B------:R-:W-:Y:S01]  /*71c0*/  FFMA.FTZ R128, R128, UR20, -R71.reuse ;  /* 0x0000001480807c23 */ /* 0x100fe20008010847 */
[----:B------:R-:W-:Y:S01]  /*71d0*/  FMNMX.FTZ R109, R107, R122, !PT ;  /* 0x0000007a6b6d7209 */ /* 0x000fe20007810000 */
[----:B------:R-:W-:Y:S01]  /*71e0*/  FFMA.FTZ R68, R68, UR20, -R71 ;  /* 0x0000001444447c23 */ /* 0x000fe20008010847 */
[----:B------:R-:W-:-:S02]  /*71f0*/  ISETP.GT.AND P5, PT, R126, 0x31, PT ;  /* 0x000000317e00780c */ /* 0x000fc40003fa4270 */
[----:B------:R-:W-:Y:S01]  /*7200*/  FMNMX.FTZ R112, R110, R109, !PT ;  /* 0x0000006d6e707209 */ /* 0x000fe20007810000 */
[----:B------:R-:W5:Y:S01]  /*7210*/  MUFU.TANH R127, R127 ;  /* 0x0000007f007f7308 */ /* 0x000f620000002400 */
[----:B------:R-:W-:Y:S02]  /*7220*/  FSEL R114, R114, -INF , P6 ;  /* 0xff80000072727808 */ /* 0x000fe40003000000 */
[----:B------:R-:W-:Y:S01]  /*7230*/  FMNMX.FTZ R121, R111, R112, !PT ;  /* 0x000000706f797209 */ /* 0x000fe20007810000 */
[----:B------:R-:W-:-:S01]  /*7240*/  FFMA.FTZ R112, R113, UR20, -R71 ;  /* 0x0000001471707c23 */ /* 0x000fc20008010847 */
[----:B------:R-:W-:Y:S02]  /*7250*/  FSEL R115, R115, -INF , P5 ;  /* 0xff80000073737808 */ /* 0x000fe40002800000 */
[----:B------:R-:W-:Y:S01]  /*7260*/  FMNMX.FTZ R122, R114, R121, !PT ;  /* 0x00000079727a7209 */ /* 0x000fe20007810000 */
[----:B------:R4:W-:Y:S01]  /*7270*/  MUFU.EX2 R109, R131 ;  /* 0x00000083006d7308 */ /* 0x0009e20000000800 */
[----:B------:R-:W-:-:S02]  /*7280*/  ISETP.GT.AND P6, PT, R126, 0x39, PT ;  /* 0x000000397e00780c */ /* 0x000fc40003fc4270 */
[----:B------:R-:W-:Y:S01]  /*7290*/  FMNMX.FTZ R113, R115, R122, !PT ;  /* 0x0000007a73717209 */ /* 0x000fe20007810000 */
[----:B------:R-:W-:-:S01]  /*72a0*/  FFMA.FTZ R122, R116, UR20, -R71 ;  /* 0x00000014747a7c23 */ /* 0x000fc20008010847 */
[----:B------:R-:W-:Y:S02]  /*72b0*/  ISETP.GT.AND P5, PT, R126, 0x40, PT ;  /* 0x000000407e00780c */ /* 0x000fe40003fa4270 */
[----:B------:R-:W-:Y:S01]  /*72c0*/  FSEL R119, R119, -INF , P6 ;  /* 0xff80000077777808 */ /* 0x000fe20003000000 */
[----:B------:R-:W-:Y:S01]  /*72d0*/  MUFU.EX2 R130, R130 ;  /* 0x0000008200827308 */ /* 0x000fe20000000800 */
[----:B------:R-:W-:Y:S01]  /*72e0*/  FMNMX.FTZ R116, R118, R113, !PT ;  /* 0x0000007176747209 */ /* 0x000fe20007810000 */
[----:B----4-:R-:W-:Y:S01]  /*72f0*/  FFMA.FTZ R131, R125, UR20, -R71 ;  /* 0x000000147d837c23 */ /* 0x010fe20008010847 */
[----:B------:R-:W-:Y:S02]  /*7300*/  FSEL R113, R90, -INF , P5 ;  /* 0xff8000005a717808 */ /* 0x000fe40002800000 */
[----:B------:R-:W-:-:S02]  /*7310*/  FMNMX.FTZ R116, R119, R116, !PT ;  /* 0x0000007477747209 */ /* 0x000fc40007810000 */
[C---:B------:R-:W-:Y:S01]  /*7320*/  ISETP.GT.AND P6, PT, R126.reuse, 0x48, PT ;  /* 0x000000487e00780c */ /* 0x040fe20003fc4270 */
[----:B------:R4:W-:Y:S01]  /*7330*/  MUFU.EX2 R90, R122 ;  /* 0x0000007a005a7308 */ /* 0x0009e20000000800 */
[----:B------:R-:W-:Y:S02]  /*7340*/  FMNMX.FTZ R116, R113, R116, !PT ;  /* 0x0000007471747209 */ /* 0x000fe40007810000 */
[----:B------:R-:W-:Y:S02]  /*7350*/  ISETP.GT.AND P5, PT, R126, 0x49, PT ;  /* 0x000000497e00780c */ /* 0x000fe40003fa4270 */
[----:B------:R-:W-:Y:S02]  /*7360*/  FSEL R94, R94, -INF , P6 ;  /* 0xff8000005e5e7808 */ /* 0x000fe40003000000 */
[----:B------:R-:W-:Y:S01]  /*7370*/  FMNMX.FTZ R121, R91, R116, !PT ;  /* 0x000000745b797209 */ /* 0x000fe20007810000 */
[----:B------:R-:W-:Y:S01]  /*7380*/  MUFU.EX2 R75, R75 ;  /* 0x0000004b004b7308 */ /* 0x000fe20000000800 */
[----:B------:R-:W-:Y:S01]  /*7390*/  FSEL R95, R95, -INF , P5 ;  /* 0xff8000005f5f7808 */ /* 0x000fe20002800000 */
[----:B----4-:R-:W-:Y:S01]  /*73a0*/  FFMA.FTZ R122, R92, UR20, -R71 ;  /* 0x000000145c7a7c23 */ /* 0x010fe20008010847 */
[----:B------:R-:W-:-:S02]  /*73b0*/  FMNMX.FTZ R116, R94, R121, !PT ;  /* 0x000000795e747209 */ /* 0x000fc40007810000 */
[C---:B------:R-:W-:Y:S02]  /*73c0*/  ISETP.GT.AND P6, PT, R126.reuse, 0x51, PT ;  /* 0x000000517e00780c */ /* 0x040fe40003fc4270 */
[----:B------:R-:W-:Y:S01]  /*73d0*/  FMNMX.FTZ R121, R95, R116, !PT ;  /* 0x000000745f797209 */ /* 0x000fe20007810000 */
[----:B------:R-:W-:Y:S01]  /*73e0*/  MUFU.EX2 R8, R8 ;  /* 0x0000000800087308 */ /* 0x000fe20000000800 */
[----:B------:R-:W-:Y:S02]  /*73f0*/  ISETP.GT.AND P5, PT, R126, 0x58, PT ;  /* 0x000000587e00780c */ /* 0x000fe40003fa4270 */
[----:B------:R-:W-:Y:S02]  /*7400*/  FSEL R99, R99, -INF , P6 ;  /* 0xff80000063637808 */ /* 0x000fe40003000000 */
[----:B------:R-:W-:Y:S02]  /*7410*/  FMNMX.FTZ R116, R98, R121, !PT ;  /* 0x0000007962747209 */ /* 0x000fe40007810000 */
[----:B------:R-:W-:Y:S01]  /*7420*/  FSEL R102, R102, -INF , P5 ;  /* 0xff80000066667808 */ /* 0x000fe20002800000 */
[----:B------:R-:W-:Y:S01]  /*7430*/  MUFU.EX2 R129, R129 ;  /* 0x0000008100817308 */ /* 0x000fe20000000800 */
[----:B------:R-:W-:-:S02]  /*7440*/  FMNMX.FTZ R121, R99, R116, !PT ;  /* 0x0000007463797209 */ /* 0x000fc40007810000 */
[----:B------:R-:W-:Y:S02]  /*7450*/  ISETP.GT.AND P6, PT, R126, 0x60, PT ;  /* 0x000000607e00780c */ /* 0x000fe40003fc4270 */
[----:B------:R-:W-:Y:S02]  /*7460*/  FMNMX.FTZ R116, R102, R121, !PT ;  /* 0x0000007966747209 */ /* 0x000fe40007810000 */
[----:B------:R-:W-:Y:S01]  /*7470*/  ISETP.GT.AND P5, PT, R126, 0x61, PT ;  /* 0x000000617e00780c */ /* 0x000fe20003fa4270 */
[----:B------:R-:W-:Y:S01]  /*7480*/  MUFU.EX2 R12, R12 ;  /* 0x0000000c000c7308 */ /* 0x000fe20000000800 */
[----:B------:R-:W-:Y:S02]  /*7490*/  FSEL R92, R74, -INF , P6 ;  /* 0xff8000004a5c7808 */ /* 0x000fe40003000000 */
[----:B------:R-:W-:Y:S02]  /*74a0*/  FMNMX.FTZ R121, R103, R116, !PT ;  /* 0x0000007467797209 */ /* 0x000fe40007810000 */
[----:B------:R-:W-:-:S02]  /*74b0*/  FSEL R7, R7, -INF , P5 ;  /* 0xff80000007077808 */ /* 0x000fc40002800000 */
[----:B------:R-:W-:Y:S01]  /*74c0*/  FMNMX.FTZ R116, R92, R121, !PT ;  /* 0x000000795c747209 */ /* 0x000fe20007810000 */
[----:B------:R4:W-:Y:S01]  /*74d0*/  MUFU.EX2 R74, R122 ;  /* 0x0000007a004a7308 */ /* 0x0009e20000000800 */
[C---:B------:R-:W-:Y:S02]  /*74e0*/  ISETP.GT.AND P6, PT, R126.reuse, 0x69, PT ;  /* 0x000000697e00780c */ /* 0x040fe40003fc4270 */
[----:B------:R-:W-:Y:S02]  /*74f0*/  FMNMX.FTZ R116, R7, R116, !PT ;  /* 0x0000007407747209 */ /* 0x000fe40007810000 */
[----:B------:R-:W-:Y:S02]  /*7500*/  ISETP.GT.AND P5, PT, R126, 0x70, PT ;  /* 0x000000707e00780c */ /* 0x000fe40003fa4270 */
[----:B------:R-:W-:Y:S01]  /*7510*/  FSEL R78, R78, -INF , P6 ;  /* 0xff8000004e4e7808 */ /* 0x000fe20003000000 */
[----:B------:R-:W-:Y:S01]  /*7520*/  MUFU.EX2 R15, R15 ;  /* 0x0000000f000f7308 */ /* 0x000fe20000000800 */
[----:B------:R-:W-:Y:S01]  /*7530*/  FMNMX.FTZ R121, R65, R116, !PT ;  /* 0x0000007441797209 */ /* 0x000fe20007810000 */
[----:B----4-:R-:W-:Y:S01]  /*7540*/  FFMA.FTZ R122, R100, UR20, -R71 ;  /* 0x00000014647a7c23 */ /* 0x010fe20008010847 */
[----:B------:R-:W-:-:S02]  /*7550*/  FSEL R82, R82, -INF , P5 ;  /* 0xff80000052527808 */ /* 0x000fc40002800000 */
[----:B------:R-:W-:Y:S02]  /*7560*/  FMNMX.FTZ R121, R78, R121, !PT ;  /* 0x000000794e797209 */ /* 0x000fe40007810000 */
[----:B------:R-:W-:Y:S01]  /*7570*/  ISETP.GT.AND P6, PT, R126, 0x78, PT ;  /* 0x000000787e00780c */ /* 0x000fe20003fc4270 */
[----:B------:R-:W-:Y:S01]  /*7580*/  MUFU.EX2 R76, R76 ;  /* 0x0000004c004c7308 */ /* 0x000fe20000000800 */
[----:B------:R-:W-:Y:S02]  /*7590*/  FMNMX.FTZ R116, R82, R121, !PT ;  /* 0x0000007952747209 */ /* 0x000fe40007810000 */
[----:B------:R-:W-:Y:S02]  /*75a0*/  ISETP.GT.AND P5, PT, R126, 0x79, PT ;  /* 0x000000797e00780c */ /* 0x000fe40003fa4270 */
[----:B------:R-:W-:Y:S02]  /*75b0*/  FSEL R86, R86, -INF , P6 ;  /* 0xff80000056567808 */ /* 0x000fe40003000000 */
[----:B------:R-:W-:Y:S01]  /*75c0*/  FMNMX.FTZ R121, R83, R116, !PT ;  /* 0x0000007453797209 */ /* 0x000fe20007810000 */
[----:B------:R-:W-:Y:S01]  /*75d0*/  MUFU.EX2 R104, R132 ;  /* 0x0000008400687308 */ /* 0x000fe20000000800 */
[----:B0-----:R-:W-:-:S02]  /*75e0*/  FSEL R87, R87, -INF , P5 ;  /* 0xff80000057577808 */ /* 0x001fc40002800000 */
[----:B------:R-:W-:Y:S02]  /*75f0*/  FMNMX.FTZ R116, R86, R121, !PT ;  /* 0x0000007956747209 */ /* 0x000fe40007810000 */
[----:B------:R-:W-:Y:S02]  /*7600*/  ISETP.GT.AND P6, PT, R126, 0x81, PT ;  /* 0x000000817e00780c */ /* 0x000fe40003fc4270 */
[----:B------:R-:W-:Y:S01]  /*7610*/  FSEL R100, R58, -INF , P4 ;  /* 0xff8000003a647808 */ /* 0x000fe20002000000 */
[----:B------:R-:W-:Y:S01]  /*7620*/  MUFU.EX2 R105, R105 ;  /* 0x0000006900697308 */ /* 0x000fe20000000800 */
[----:B------:R-:W-:Y:S02]  /*7630*/  FMNMX.FTZ R121, R87, R116, !PT ;  /* 0x0000007457797209 */ /* 0x000fe40007810000 */
[----:B------:R-:W-:Y:S02]  /*7640*/  ISETP.GT.AND P5, PT, R126, 0x88, PT ;  /* 0x000000887e00780c */ /* 0x000fe40003fa4270 */
[----:B------:R-:W-:-:S02]  /*7650*/  FSEL R59, R59, -INF , P6 ;  /* 0xff8000003b3b7808 */ /* 0x000fc40003000000 */
[----:B------:R-:W-:Y:S01]  /*7660*/  FMNMX.FTZ R116, R100, R121, !PT ;  /* 0x0000007964747209 */ /* 0x000fe20007810000 */
[----:B------:R0:W-:Y:S01]  /*7670*/  MUFU.EX2 R58, R122 ;  /* 0x0000007a003a7308 */ /* 0x0001e20000000800 */
[----:B------:R-:W-:Y:S02]  /*7680*/  ISETP.GT.AND P4, PT, R126, 0x89, PT ;  /* 0x000000897e00780c */ /* 0x000fe40003f84270 */
[----:B-1----:R-:W-:Y:S02]  /*7690*/  FSEL R62, R62, -INF , P5 ;  /* 0xff8000003e3e7808 */ /* 0x002fe40002800000 */
[----:B------:R-:W-:Y:S02]  /*76a0*/  FMNMX.FTZ R125, R59, R116, !PT ;  /* 0x000000743b7d7209 */ /* 0x000fe40007810000 */
[----:B------:R-:W-:Y:S01]  /*76b0*/  ISETP.GT.AND P6, PT, R126, 0x90, PT ;  /* 0x000000907e00780c */ /* 0x000fe20003fc4270 */
[----:B------:R1:W-:Y:S01]  /*76c0*/  MUFU.EX2 R121, R131 ;  /* 0x0000008300797308 */ /* 0x0003e20000000800 */
[----:B---3--:R-:W-:-:S02]  /*76d0*/  FSEL R63, R63, -INF , P4 ;  /* 0xff8000003f3f7808 */ /* 0x008fc40002000000 */
[----:B------:R-:W-:Y:S02]  /*76e0*/  FMNMX.FTZ R116, R62, R125, !PT ;  /* 0x0000007d3e747209 */ /* 0x000fe40007810000 */
[----:B------:R-:W-:Y:S02]  /*76f0*/  ISETP.GT.AND P5, PT, R126, 0x91, PT ;  /* 0x000000917e00780c */ /* 0x000fe40003fa4270 */
[----:B--2---:R-:W-:Y:S01]  /*7700*/  FSEL R66, R66, -INF , P6 ;  /* 0xff80000042427808 */ /* 0x004fe20003000000 */
[----:B------:R-:W-:Y:S01]  /*7710*/  MUFU.EX2 R108, R108 ;  /* 0x0000006c006c7308 */ /* 0x000fe20000000800 */
[----:B------:R-:W-:Y:S02]  /*7720*/  FMNMX.FTZ R125, R63, R116, !PT ;  /* 0x000000743f7d7209 */ /* 0x000fe40007810000 */
[----:B------:R-:W-:Y:S02]  /*7730*/  ISETP.GT.AND P4, PT, R126, 0x98, PT ;  /* 0x000000987e00780c */ /* 0x000fe40003f84270 */
[----:B-----5:R-:W-:-:S02]  /*7740*/  FSEL R67, R67, -INF , P5 ;  /* 0xff80000043437808 */ /* 0x020fc40002800000 */
[----:B------:R-:W-:Y:S01]  /*7750*/  FMNMX.FTZ R116, R66, R125, !PT ;  /* 0x0000007d42747209 */ /* 0x000fe20007810000 */
[----:B------:R-:W-:Y:S01]  /*7760*/  MUFU.EX2 R112, R112 ;  /* 0x0000007000707308 */ /* 0x000fe20000000800 */
[----:B------:R-:W-:Y:S02]  /*7770*/  ISETP.GT.AND P6, PT, R126, 0x99, PT ;  /* 0x000000997e00780c */ /* 0x000fe40003fc4270 */
[----:B------:R-:W-:Y:S02]  /*7780*/  FSEL R70, R70, -INF , P4 ;  /* 0xff80000046467808 */ /* 0x000fe40002000000 */
[----:B------:R-:W-:Y:S01]  /*7790*/  FMNMX.FTZ R125, R67, R116, !PT ;  /* 0x00000074437d7209 */ /* 0x000fe20007810000 */
[--C-:B------:R-:W-:Y:S01]  /*77a0*/  FFMA.FTZ R116, R77, UR20, -R71.reuse ;  /* 0x000000144d747c23 */ /* 0x100fe20008010847 */
[----:B------:R-:W-:Y:S01]  /*77b0*/  FSEL R127, R127, -INF , P6 ;  /* 0xff8000007f7f7808 */ /* 0x000fe20003000000 */
[--C-:B------:R-:W-:Y:S01]  /*77c0*/  FFMA.FTZ R77, R80, UR20, -R71.reuse ;  /* 0x00000014504d7c23 */ /* 0x100fe20008010847 */
[----:B0-----:R-:W-:Y:S01]  /*77d0*/  FMNMX.FTZ R122, R70, R125, !PT ;  /* 0x0000007d467a7209 */ /* 0x001fe20007810000 */
[--C-:B------:R-:W-:Y:S01]  /*77e0*/  FFMA.FTZ R80, R81, UR20, -R71.reuse ;  /* 0x0000001451507c23 */ /* 0x100fe20008010847 */
[----:B------:R-:W-:-:S01]  /*77f0*/  FFMA.FTZ R81, R84, UR20, -R71 ;  /* 0x0000001454517c23 */ /* 0x000fc20008010847 */
[--C-:B------:R-:W-:Y:S01]  /*7800*/  FFMA.FTZ R84, R56, UR20, -R71.reuse ;  /* 0x0000001438547c23 */ /* 0x100fe20008010847 */
        /* <DEDUP_REMOVED lines=11> */
[----:B-1----:R-:W0:Y:S01]  /*78c0*/  SHFL.BFLY PT, R131, R126, 0x1, 0x1f ;  /* 0x0c201f007e837f89 */ /* 0x002e2200000e0000 */
[----:B------:R-:W-:-:S01]  /*78d0*/  FFMA.FTZ R69, R85, UR20, -R71 ;  /* 0x0000001455457c23 */ /* 0x000fc20008010847 */
[----:B------:R-:W-:-:S02]  /*78e0*/  IMAD.U32 R85, RZ, RZ, UR20 ;  /* 0x00000014ff557e24 */ /* 0x000fc4000f8e00ff */
[----:B------:R-:W-:-:S01]  /*78f0*/  FFMA.FTZ R71, R79, UR20, -R71 ;  /* 0x000000144f477c23 */ /* 0x000fc20008010847 */
[----:B------:R1:W-:Y:S08]  /*7900*/  MUFU.EX2 R122, R128 ;  /* 0x00000080007a7308 */ /* 0x0003f00000000800 */
        /* <DEDUP_REMOVED lines=13> */
[--C-:B-1----:R-:W-:Y:S01]  /*79e0*/  FFMA.FTZ R128, R94, UR20, -R79.reuse ;  /* 0x000000145e807c23 */ /* 0x102fe2000801084f */
[----:B------:R-:W-:-:S01]  /*79f0*/  FFMA.FTZ R124, R91, UR20, -R79 ;  /* 0x000000145b7c7c23 */ /* 0x000fc2000801084f */
[----:B------:R-:W-:Y:S01]  /*7a00*/  FSEL R94, R56, RZ, P4 ;  /* 0x000000ff385e7208 */ /* 0x000fe20002000000 */
[----:B------:R-:W-:-:S01]  /*7a10*/  FFMA.FTZ R10, R10, UR20, -R79 ;  /* 0x000000140a0a7c23 */ /* 0x000fc2000801084f */
[----:B------:R-:W-:Y:S01]  /*7a20*/  FSEL R91, R57, RZ, P3 ;  /* 0x000000ff395b7208 */ /* 0x000fe20001800000 */
[----:B------:R-:W-:Y:S01]  /*7a30*/  MUFU.EX2 R85, R85 ;  /* 0x0000005500557308 */ /* 0x000fe20000000800 */
[----:B------:R-:W-:-:S01]  /*7a40*/  FFMA.FTZ R13, R13, UR20, -R79 ;  /* 0x000000140d0d7c23 */ /* 0x000fc2000801084f */
[----:B------:R-:W-:Y:S01]  /*7a50*/  FADD.FTZ R94, -R94, R5 ;  /* 0x000000055e5e7221 */ /* 0x000fe20000010100 */
[----:B------:R-:W-:-:S01]  /*7a60*/  FFMA.FTZ R14, R14, UR20, -R79 ;  /* 0x000000140e0e7c23 */ /* 0x000fc2000801084f */
[----:B------:R-:W-:Y:S01]  /*7a70*/  FADD.FTZ R91, -R91, R6 ;  /* 0x000000065b5b7221 */ /* 0x000fe20000010100 */
[----:B------:R-:W-:-:S01]  /*7a80*/  FFMA.FTZ R106, R106, UR20, -R79 ;  /* 0x000000146a6a7c23 */ /* 0x000fc2000801084f */
[----:B------:R-:W-:Y:S01]  /*7a90*/  FMUL.FTZ R94, R94, UR20 ;  /* 0x000000145e5e7c20 */ /* 0x000fe20008410000 */
        /* <DEDUP_REMOVED lines=36> */
[----:B------:R-:W-:Y:S01]  /*7ce0*/  FADD.FTZ R126, R8, R131 ;  /* 0x00000083087e7221 */ /* 0x000fe20000010000 */
[----:B------:R-:W-:-:S01]  /*7cf0*/  FFMA.FTZ R70, R70, UR20, -R79 ;  /* 0x0000001446467c23 */ /* 0x000fc2000801084f */
[----:B------:R-:W-:Y:S01]  /*7d00*/  FFMA.FTZ R79, R127, UR20, -R79 ;  /* 0x000000147f4f7c23 */ /* 0x000fe2000801084f */
[----:B------:R-:W-:-:S01]  /*7d10*/  FADD.FTZ R2, R10, R3 ;  /* 0x000000030a027221 */ /* 0x000fc20000010000 */
[----:B------:R-:W-:-:S02]  /*7d20*/  FADD.FTZ R103, R129, R126 ;  /* 0x0000007e81677221 */ /* 0x000fc40000010000 */
        /* <DEDUP_REMOVED lines=129> */
.L_x_12823:
        /* <DEDUP_REMOVED lines=83> */
.L_x_12814:
        /* <DEDUP_REMOVED lines=8> */
.L_x_12835:
[----:B------:R-:W-:-:S04]  /*8af0*/  UIADD3 UR46, UR21, 0x1, URZ ;  /* 0x00000001152e7890 */ /* 0x000fc8000fffe03f */
[----:B------:R-:W-:-:S04]  /*8b00*/  UISETP.NE.AND UP0, UPT, UR46, 0x2, UPT ;  /* 0x000000022e00788c */ /* 0x000fc8000bf05270 */
[----:B------:R-:W-:Y:S02]  /*8b10*/  USEL UR47, URZ, 0x1, UP0 ;  /* 0x000000013f2f7887 */ /* 0x000fe40008000000 */
[----:B------:R-:W-:Y:S02]  /*8b20*/  USEL UR46, UR46, URZ, UP0 ;  /* 0x0000003f2e2e7287 */ /* 0x000fe40008000000 */
[----:B------:R-:W-:Y:S01]  /*8b30*/  ULOP3.LUT UR47, UR22, UR47, URZ, 0x3c, !UPT ;  /* 0x0000002f162f7292 */ /* 0x000fe2000f8e3c3f */
[----:B------:R-:W-:Y:S11]  /*8b40*/  @!P1 BRA `(.L_x_12826) ;  /* 0x0000000000049947 */ /* 0x000ff60003800000 */
[----:B------:R-:W-:Y:S01]  /*8b50*/  BPT.TRAP 0x1 ;  /* 0x000000040000795c */ /* 0x000fe20000300000 */
.L_x_12826:
[----:B------:R-:W-:Y:S01]  /*8b60*/  ULEA UR6, UR46, UR45, 0x3 ;  /* 0x0000002d2e067291 */ /* 0x000fe2000f8e183f */
[----:B------:R-:W-:-:S05]  /*8b70*/  IMAD.U32 R7, RZ, RZ, UR47 ;  /* 0x0000002fff077e24 */ /* 0x000fca000f8e00ff */
[----:B------:R-:W-:-:S04]  /*8b80*/  SHF.L.U32 R7, R7, 0x1f, RZ ;  /* 0x0000001f07077819 */ /* 0x000fc800000006ff */
[----:B------:R0:W1:Y:S01]  /*8b90*/  SYNCS.PHASECHK.TRANS64.TRYWAIT P2, [UR6+0x13230], R7 ;  /* 0x01323007ff0075a7 */ /* 0x0000620008040146 */
[----:B------:R-:W-:Y:S05]  /*8ba0*/  @!P1 BRA `(.L_x_12827) ;  /* 0x0000000000049947 */ /* 0x000fea0003800000 */
[----:B------:R-:W-:Y:S01]  /*8bb0*/  BPT.TRAP 0x1 ;  /* 0x000000040000795c */ /* 0x000fe20000300000 */
.L_x_12827:
[----:B-1----:R-:W-:Y:S05]  /*8bc0*/  @P2 BRA `(.L_x_12828) ;  /* 0x0000000000082947 */ /* 0x002fea0003800000 */
[----:B------:R-:W1:Y:S02]  /*8bd0*/  SYNCS.PHASECHK.TRANS64.TRYWAIT P2, [UR6+0x13230], R7 ;  /* 0x01323007ff0075a7 */ /* 0x000e640008040146 */
[----:B-1----:R-:W-:Y:S05]  /*8be0*/  @!P2 BRA `(.L_x_12829) ;  /* 0x000000b80038a947 */ /* 0x002fea0003800000 */
.L_x_12828:
        /* <DEDUP_REMOVED lines=64> */
.L_x_12830:
[----:B------:R-:W-:Y:S01]  /*8ff0*/  ULEA UR11, UR21, UR45, 0x3 ;  /* 0x0000002d150b7291 */ /* 0x000fe2000f8e183f */
[----:B01----:R-:W-:-:S05]  /*9000*/  IMAD.U32 R7, RZ, RZ, UR22 ;  /* 0x00000016ff077e24 */ /* 0x003fca000f8e00ff */
[----:B------:R-:W-:-:S04]  /*9010*/  SHF.L.U32 R7, R7, 0x1f, RZ ;  /* 0x0000001f07077819 */ /* 0x000fc800000006ff */
[----:B------:R0:W1:Y:S01]  /*9020*/  SYNCS.PHASECHK.TRANS64.TRYWAIT P2, [UR11+0x13250], R7 ;  /* 0x01325007ff0075a7 */ /* 0x000062000804014b */
[----:B------:R-:W-:Y:S05]  /*9030*/  @!P1 BRA `(.L_x_12831) ;  /* 0x0000000000049947 */ /* 0x000fea0003800000 */
[----:B------:R-:W-:Y:S01]  /*9040*/  BPT.TRAP 0x1 ;  /* 0x000000040000795c */ /* 0x000fe20000300000 */
.L_x_12831:
[----:B-1----:R-:W-:Y:S05]  /*9050*/  @P2 BRA `(.L_x_12832) ;  /* 0x0000000000082947 */ /* 0x002fea0003800000 */
[----:B------:R-:W1:Y:S02]  /*9060*/  SYNCS.PHASECHK.TRANS64.TRYWAIT P2, [UR11+0x13250], R7 ;  /* 0x01325007ff0075a7 */ /* 0x000e64000804014b */
[----:B-1----:R-:W-:Y:S05]  /*9070*/  @!P2 BRA `(.L_x_12833) ;  /* 0x000000b4002ca947 */ /* 0x002fea0003800000 */
.L_x_12832:
        /* <DEDUP_REMOVED lines=18> */
[----:B------:R-:W-:Y:S01]  /*91a0*/  UIADD3 UR6, UR45, 0x1000, URZ ;  /* 0x000010002d067890 */ /* 0x000fe2000fffe03f */
[C---:B------:R-:W-:Y:S01]  /*91b0*/  FMUL.FTZ R104, R0.reuse, R104 ;  /* 0x0000006800687220 */ /* 0x040fe20000410000 */
[C---:B------:R-:W-:Y:S01]  /*91c0*/  FMUL.FTZ R106, R0.reuse, R106 ;  /* 0x0000006a006a7220 */ /* 0x040fe20000410000 */
[C---:B------:R-:W-:Y:S01]  /*91d0*/  FMUL.FTZ R105, R0.reuse, R105 ;  /* 0x0000006900697220 */ /* 0x040fe20000410000 */
[----:B------:R-:W2:Y:S01]  /*91e0*/  MUFU.TANH R8, R8 ;  /* 0x0000000800087308 */ /* 0x000ea20000002400 */
[----:B0-----:R-:W-:Y:S01]  /*91f0*/  FMNMX.FTZ R125, R7, R6, !PT ;  /* 0x00000006077d7209 */ /* 0x001fe20007810000 */
[----:B------:R-:W-:Y:S01]  /*9200*/  USHF.R.U32.HI UR6, URZ, 0x4, UR6 ;  /* 0x000000043f067899 */ /* 0x000fe20008011606 */
[C---:B------:R-:W-:Y:S01]  /*9210*/  FMUL.FTZ R107, R0.reuse, R107 ;  /* 0x0000006b006b7220 */ /* 0x040fe20000410000 */
[C---:B------:R-:W-:Y:S01]  /*9220*/  FMUL.FTZ R108, R0.reuse, R108 ;  /* 0x0000006c006c7220 */ /* 0x040fe20000410000 */
[C---:B------:R-:W-:Y:S01]  /*9230*/  FMUL.FTZ R110, R0.reuse, R110 ;  /* 0x0000006e006e7220 */ /* 0x040fe20000410000 */
[----:B------:R-:W-:Y:S01]  /*9240*/  ULOP3.LUT UR6, UR6, 0x3fff, URZ, 0xc0, !UPT ;  /* 0x00003fff06067892 */ /* 0x000fe2000f8ec03f */
[----:B------:R-:W-:Y:S01]  /*9250*/  FMUL.FTZ R109, R0, R109 ;  /* 0x0000006d006d7220 */ /* 0x000fe20000410000 */
[----:B------:R-:W0:Y:S01]  /*9260*/  MUFU.TANH R9, R9 ;  /* 0x0000000900097308 */ /* 0x000e220000002400 */
[----:B-1----:R-:W-:Y:S01]  /*9270*/  FMNMX.FTZ R126, R10, R5, !PT ;  /* 0x000000050a7e7209 */ /* 0x002fe20007810000 */
[----:B------:R-:W-:Y:S01]  /*9280*/  ULOP3.LUT UR6, UR6, 0x10000, URZ, 0xfc, !UPT ;  /* 0x0001000006067892 */ /* 0x000fe2000f8efc3f */
[C---:B------:R-:W-:Y:S01]  /*9290*/  FMUL.FTZ R111, R0.reuse, R111 ;  /* 0x0000006f006f7220 */ /* 0x040fe20000410000 */
[C---:B------:R-:W-:Y:S01]  /*92a0*/  FMUL.FTZ R112, R0.reuse, R112 ;  /* 0x0000007000707220 */ /* 0x040fe20000410000 */
[----:B------:R-:W-:Y:S01]  /*92b0*/  WARPGROUP.ARRIVE ;  /* 0x00000000000079c5 */ /* 0x000fe20000000000 */
[----:B------:R-:W-:Y:S01]  /*92c0*/  UIMAD UR10, UR21, 0x280, UR6 ;  /* 0x00000280150a78a4 */ /* 0x000fe2000f8e0206 */
[----:B------:R-:W-:Y:S01]  /*92d0*/  FMUL.FTZ R114, R0, R114 ;  /* 0x0000007200727220 */ /* 0x000fe20000410000 */
[----:B------:R-:W1:Y:S01]  /*92e0*/  MUFU.TANH R11, R11 ;  /* 0x0000000b000b7308 */ /* 0x000e620000002400 */
[----:B--2---:R-:W-:Y:S01]  /*92f0*/  FMNMX.FTZ R128, R8, R125, !PT ;  /* 0x0000007d08807209 */ /* 0x004fe20007810000 */
[C---:B------:R-:W-:Y:S01]  /*9300*/  FMUL.FTZ R113, R0.reuse, R113 ;  /* 0x0000007100717220 */ /* 0x040fe20000410000 */
[----:B------:R-:W-:Y:S01]  /*9310*/  UMOV UR7, 0xc0000010 ;  /* 0xc000001000077882 */ /* 0x000fe20000000000 */
[C---:B------:R-:W-:Y:S01]  /*9320*/  FMUL.FTZ R115, R0.reuse, R115 ;  /* 0x0000007300737220 */ /* 0x040fe20000410000 */
[----:B------:R-:W-:Y:S01]  /*9330*/  UMOV UR6, UR10 ;  /* 0x0000000a00067c82 */ /* 0x000fe20008000000 */
[C---:B------:R-:W-:Y:S01]  /*9340*/  FMUL.FTZ R116, R0.reuse, R116 ;  /* 0x0000007400747220 */ /* 0x040fe20000410000 */
[----:B------:R-:W-:Y:S01]  /*9350*/  QGMMA.64x64x32.F32.E4M3.E4M3 R24, R152, gdesc[UR4], R24, gsb0 ;  /* 0x00e0000498187df3 */ /* 0x000fe20008000818 */
        /* <DEDUP_REMOVED lines=46> */
[----:B------:R-:W-:Y:S01]  /*9640*/  UIADD3 UR6, UR10, 0x80, URZ ;  /* 0x000000800a067890 */ /* 0x000fe2000fffe03f */
[C---:B------:R-:W-:Y:S01]  /*9650*/  FMUL.FTZ R86, R0.reuse, R86 ;  /* 0x0000005600567220 */ /* 0x040fe20000410000 */
[----:B------:R-:W2:Y:S01]  /*9660*/  MUFU.TANH R120, R120 ;  /* 0x0000007800787308 */ /* 0x000ea20000002400 */
[----:B0-----:R-:W-:Y:S01]  /*9670*/  FMNMX.FTZ R129, R21, R128, !PT ;  /* 0x0000008015817209 */ /* 0x001fe20007810000 */
[C---:B------:R-:W-:Y:S01]  /*9680*/  FMUL.FTZ R85, R0.reuse, R85 ;  /* 0x0000005500557220 */ /* 0x040fe20000410000 */
[C---:B------:R-:W-:Y:S01]  /*9690*/  FMUL.FTZ R87, R0.reuse, R87 ;  /* 0x0000005700577220 */ /* 0x040fe20000410000 */
[----:B------:R-:W-:Y:S01]  /*96a0*/  UMOV UR7, 0xc0000010 ;  /* 0xc000001000077882 */ /* 0x000fe20000000000 */
        /* <DEDUP_REMOVED lines=17> */
[----:B------:R-:W-:-:S02]  /*97c0*/  FMUL.FTZ R71, R0, R71 ;  /* 0x0000004700477220 */ /* 0x000fc40000410000 */
[----:B------:R-:W2:Y:S01]  /*97d0*/  MUFU.TANH R122, R122 ;  /* 0x0000007a007a7308 */ /* 0x000ea20000002400 */
[----:B0-----:R-:W-:Y:S01]  /*97e0*/  FMNMX.FTZ R127, R121, R56, !PT ;  /* 0x00000038797f7209 */ /* 0x001fe20007810000 */
[----:B------:R-:W-:Y:S02]  /*97f0*/  WARPGROUP.DEPBAR.LE gsb0, 0x0 ;  /* 0x00008000000079c5 */ /* 0x000fe40000010000 */
[----:B------:R-:W-:-:S04]  /*9800*/  WARPGROUP.ARRIVE ;  /* 0x00000000000079c5 */ /* 0x000fc80000000000 */
[----:B------:R-:W0:Y:S01]  /*9810*/  MUFU.TANH R124, R124 ;  /* 0x0000007c007c7308 */ /* 0x000e220000002400 */
[----:B-1----:R-:W-:Y:S01]  /*9820*/  FMNMX.FTZ R57, R123, R128, !PT ;  /* 0x000000807b397209 */ /* 0x002fe20007810000 */
[----:B------:R-:W-:Y:S01]  /*9830*/  QGMMA.64x64x32.F32.E4M3.E4M3 R24, R148, gdesc[UR4], R24, gsb0 ;  /* 0x00e0000494187df3 */ /* 0x000fe20008000818 */
[----:B------:R-:W-:-:S05]  /*9840*/  UIADD3 UR6, UR10, 0x100, URZ ;  /* 0x000001000a067890 */ /* 0x000fca000fffe03f */
[----:B------:R-:W1:Y:S01]  /*9850*/  MUFU.TANH R104, R104 ;  /* 0x0000006800687308 */ /* 0x000e620000002400 */
[----:B--2---:R-:W-:Y:S01]  /*9860*/  FMNMX.FTZ R127, R122, R127, !PT ;  /* 0x0000007f7a7f7209 */ /* 0x004fe20007810000 */
[----:B------:R-:W-:-:S06]  /*9870*/  UMOV UR7, 0xc0000010 ;  /* 0xc000001000077882 */ /* 0x000fcc0000000000 */
        /* <DEDUP_REMOVED lines=49> */
[----:B------:R-:W-:Y:S01]  /*9b90*/  QGMMA.64x64x32.F32.E4M3.E4M3 R24, R140, gdesc[UR4], R24, gsb0 ;  /* 0x00e000048c187df3 */ /* 0x000fe20008000818 */
        /* <DEDUP_REMOVED lines=94> */
[----:B--2---:R-:W-:Y:S01]  /*a180*/  FMNMX.FTZ R127, R129, R56, !PT ;  /* 0x00000038817f7209 */ /* 0x004fe20007810000 */
        /* <DEDUP_REMOVED lines=221> */
[----:B------:R-:W-:-:S06]  /*af60*/  IMAD.U32 R129, RZ, RZ, UR46 ;  /* 0x0000002eff817e24 */ /* 0x000fcc000f8e00ff */
[----:B------:R-:W1:Y:S01]  /*af70*/  MUFU.EX2 R125, R125 ;  /* 0x0000007d007d7308 */ /* 0x000e620000000800 */
[----:B0-----:R-:W-:-:S01]  /*af80*/  FADD.FTZ R130, R85, R2 ;  /* 0x0000000255827221 */ /* 0x001fc20000010000 */
[----:B------:R-:W-:-:S05]  /*af90*/  @!P0 LEA R2, R129, UR45, 0x3 ;  /* 0x0000002d81028c11 */ /* 0x000fca000f8e18ff */
        /* <DEDUP_REMOVED lines=37> */
.L_x_12834:
        /* <DEDUP_REMOVED lines=83> */
.L_x_12825:
[----:B------:R-:W-:Y:S06]  /*b720*/  BAR.ARV 0x8, 0x200 ;  /* 0x0208000000007b1d */ /* 0x000fec0000002000 */
[----:B------:R-:W-:Y:S05]  /*b730*/  @!P1 BRA `(.L_x_12836) ;  /* 0x0000000000049947 */ /* 0x000fea0003800000 */
[----:B------:R-:W-:Y:S01]  /*b740*/  BPT.TRAP 0x1 ;  /* 0x000000040000795c */ /* 0x000fe20000300000 */
.L_x_12836:
[----:B------:R-:W-:Y:S01]  /*b750*/  ULEA UR5, UR46, UR45, 0x3 ;  /* 0x0000002d2e057291 */ /* 0x000fe2000f8e183f */
[----:B------:R-:W-:-:S05]  /*b760*/  IMAD.U32 R0, RZ, RZ, UR47 ;  /* 0x0000002fff007e24 */ /* 0x000fca000f8e00ff */
[----:B------:R-:W-:-:S04]  /*b770*/  SHF.L.U32 R0, R0, 0x1f, RZ ;  /* 0x0000001f00007819 */ /* 0x000fc800000006ff */
[----:B------:R0:W1:Y:S01]  /*b780*/  SYNCS.PHASECHK.TRANS64.TRYWAIT P0, [UR5+0x13250], R0 ;  /* 0x01325000ff0075a7 */ /* 0x0000620008000145 */
[----:B------:R-:W-:Y:S05]  /*b790*/  @!P1 BRA `(.L_x_12837) ;  /* 0x0000000000049947 */ /* 0x000fea0003800000 */
[----:B------:R-:W-:Y:S01]  /*b7a0*/  BPT.TRAP 0x1 ;  /* 0x000000040000795c */ /* 0x000fe20000300000 */
.L_x_12837:
[----:B-1----:R-:W-:Y:S05]  /*b7b0*/  @P0 BRA `(.L_x_12838) ;  /* 0x0000000000080947 */ /* 0x002fea0003800000 */
[----:B------:R-:W1:Y:S02]  /*b7c0*/  SYNCS.PHASECHK.TRANS64.TRYWAIT P0, [UR5+0x13250], R0 ;  /* 0x01325000ff0075a7 */ /* 0x000e640008000145 */
[----:B-1----:R-:W-:Y:S05]  /*b7d0*/  @!P0 BRA `(.L_x_12839) ;  /* 0x0000008c006c8947 */ /* 0x002fea0003800000 */
.L_x_12838:
        /* <DEDUP_REMOVED lines=12> */
[----:B------:R-:W-:Y:S05]  /*b8a0*/  QGMMA.64x64x32.F32.E4M3.E4M3 R24, R152, gdesc[UR4], R24, gsb0 ;  /* 0x00e0000498187df3 */ /* 0x000fea0008000818 */
[----:B------:R-:W2:Y:S01]  /*b8b0*/  @P0 LDC.64 R8, c[0x0][0x9d0] ;  /* 0x00027400ff080b82 */ /* 0x000ea20000000a00 */
[C---:B01----:R-:W-:Y:S02]  /*b8c0*/  @P0 IMAD R0, R6.reuse, UR37, RZ ;  /* 0x0000002506000c24 */ /* 0x043fe4000f8e02ff */
[----:B------:R-:W-:-:S04]  /*b8d0*/  @P0 IMAD.WIDE.U32 R4, R6, UR36, RZ ;  /* 0x0000002406040c25 */ /* 0x000fc8000f8e00ff */
[----:B------:R-:W-:Y:S02]  /*b8e0*/  @P0 IMAD R7, R7, UR36, R0 ;  /* 0x0000002407070c24 */ /* 0x000fe4000f8e0200 */
[----:B------:R-:W-:Y:S02]  /*b8f0*/  IMAD.MOV.U32 R0, RZ, RZ, 0x3f800000 ;  /* 0x3f800000ff007424 */ /* 0x000fe400078e00ff */
[----:B------:R-:W-:Y:S02]  /*b900*/  @P0 IMAD.IADD R5, R5, 0x1, R7 ;  /* 0x0000000105050824 */ /* 0x000fe400078e0207 */
[----:B--2---:R-:W-:-:S04]  /*b910*/  @P0 IMAD.WIDE.U32 R4, R8, UR39, R4 ;  /* 0x0000002708040c25 */ /* 0x004fc8000f8e0004 */
[----:B------:R-:W-:Y:S01]  /*b920*/  @P0 IMAD R5, R9, UR39, R5 ;  /* 0x0000002709050c24 */ /* 0x000fe2000f8e0205 */
[----:B------:R-:W-:-:S04]  /*b930*/  @P0 LEA R6, P2, R4, UR8, 0x2 ;  /* 0x0000000804060c11 */ /* 0x000fc8000f8410ff */
[----:B------:R-:W-:Y:S01]  /*b940*/  @P0 LEA.HI.X R7, R4, UR9, R5, 0x2, P2 ;  /* 0x0000000904070c11 */ /* 0x000fe200090f1405 */
        /* <DEDUP_REMOVED lines=56> */
.L_x_12840:
        /* <DEDUP_REMOVED lines=42> */
.L_x_12807:
        /* <DEDUP_REMOVED lines=21> */
[----:B------:R-:W0:Y:S01]  /*c0c0*/  S2R R13, SR_SWINHI ;  /* 0x00000000000d7919 */ /* 0x000e220000002f00 */
[----:B------:R-:W-:-:S03]  /*c0d0*/  ULDC.64 UR8, c[0x0][0xc00] ;  /* 0x0003000000087ab9 */ /* 0x000fc60000000a00 */
[----:B------:R2:W3:Y:S01]  /*c0e0*/  LDG.E.CONSTANT R11, desc[UR52][R2.64] ;  /* 0x00000034020b7981 */ /* 0x0004e2000c1e9900 */
[----:B------:R-:W-:Y:S01]  /*c0f0*/  LOP3.LUT P0, R10, R10, 0x3, RZ, 0xc0, !PT ;  /* 0x000000030a0a7812 */ /* 0x000fe2000780c0ff */
[----:B------:R-:W-:-:S03]  /*c100*/  UIMAD.WIDE UR8, UR36, 0x4, UR8 ;  /* 0x00000004240878a5 */ /* 0x000fc6000f8e0208 */
        /* <DEDUP_REMOVED lines=12> */
[----:B0-----:R-:W-:-:S02]  /*c1d0*/  MOV R43, R13 ;  /* 0x0000000d002b7202 */ /* 0x001fc40000000f00 */
        /* <DEDUP_REMOVED lines=21> */
[----:B--2---:R-:W-:Y:S01]  /*c330*/  IMAD.WIDE R2, R12, 0x2, R42 ;  /* 0x000000020c027825 */ /* 0x004fe200078e022a */
[----:B------:R-:W-:Y:S02]  /*c340*/  SEL R12, R38, R39, P0 ;  /* 0x00000027260c7207 */ /* 0x000fe40000000000 */
[C---:B------:R-:W-:Y:S02]  /*c350*/  IADD3 R9, P3, R2.reuse, 0x20, RZ ;  /* 0x0000002002097810 */ /* 0x040fe40007f7e0ff */
[----:B------:R-:W-:-:S02]  /*c360*/  LOP3.LUT R7, R2, 0x380, RZ, 0xc0, !PT ;  /* 0x0000038002077812 */ /* 0x000fc400078ec0ff */
[C---:B------:R-:W-:Y:S02]  /*c370*/  IADD3 R13, P2, R2.reuse, 0x40, RZ ;  /* 0x00000040020d7810 */ /* 0x040fe40007f5e0ff */
[----:B------:R-:W-:Y:S02]  /*c380*/  LOP3.LUT R8, R9, 0x380, RZ, 0xc0, !PT ;  /* 0x0000038009087812 */ /* 0x000fe400078ec0ff */
[----:B------:R-:W-:Y:S02]  /*c390*/  IADD3 R30, P1, R2, 0x60, RZ ;  /* 0x00000060021e7810 */ /* 0x000fe40007f3e0ff */
[----:B------:R-:W-:Y:S02]  /*c3a0*/  SHF.R.U64 R7, R7, 0x3, RZ ;  /* 0x0000000307077819 */ /* 0x000fe400000012ff */
[----:B------:R-:W-:Y:S01]  /*c3b0*/  LOP3.LUT R4, R13, 0x380, RZ, 0xc0, !PT ;  /* 0x000003800d047812 */ /* 0x000fe200078ec0ff */
[----:B------:R-:W-:Y:S01]  /*c3c0*/  IMAD.X R5, RZ, RZ, R3, P1 ;  /* 0x000000ffff057224 */ /* 0x000fe200008e0603 */
[----:B------:R-:W-:-:S02]  /*c3d0*/  SHF.R.U64 R8, R8, 0x3, RZ ;  /* 0x0000000308087819 */ /* 0x000fc400000012ff */
[----:B------:R-:W-:Y:S02]  /*c3e0*/  LOP3.LUT R15, R30, 0x380, RZ, 0xc0, !PT ;  /* 0x000003801e0f7812 */ /* 0x000fe400078ec0ff */
[----:B------:R-:W-:Y:S01]  /*c3f0*/  LOP3.LUT R2, R7, R2, RZ, 0x3c, !PT ;  /* 0x0000000207027212 */ /* 0x000fe200078e3cff */
[--C-:B------:R-:W-:Y:S01]  /*c400*/  IMAD.X R7, RZ, RZ, R3.reuse, P2 ;  /* 0x000000ffff077224 */ /* 0x100fe200010e0603 */
[----:B------:R-:W-:Y:S02]  /*c410*/  SHF.R.U64 R4, R4, 0x3, RZ ;  /* 0x0000000304047819 */ /* 0x000fe400000012ff */
[----:B------:R-:W-:Y:S01]  /*c420*/  LOP3.LUT R8, R8, R9, RZ, 0x3c, !PT ;  /* 0x0000000908087212 */ /* 0x000fe200078e3cff */
[----:B------:R-:W-:Y:S01]  /*c430*/  IMAD.X R9, RZ, RZ, R3, P3 ;  /* 0x000000ffff097224 */ /* 0x000fe200018e0603 */
[----:B------:R-:W-:Y:S02]  /*c440*/  SHF.R.U64 R15, R15, 0x3, RZ ;  /* 0x000000030f0f7819 */ /* 0x000fe400000012ff */
[----:B------:R-:W-:-:S02]  /*c450*/  MOV R67, R2 ;  /* 0x0000000200437202 */ /* 0x000fc40000000f00 */
[----:B------:R-:W-:Y:S02]  /*c460*/  LOP3.LUT R6, R4, R13, RZ, 0x3c, !PT ;  /* 0x0000000d04067212 */ /* 0x000fe400078e3cff */
[----:B------:R-:W-:Y:S02]  /*c470*/  LOP3.LUT R4, R15, R30, RZ, 0x3c, !PT ;  /* 0x0000001e0f047212 */ /* 0x000fe400078e3cff */
[----:B------:R-:W-:Y:S02]  /*c480*/  MOV R30, R6 ;  /* 0x00000006001e7202 */ /* 0x000fe40000000f00 */
[----:B------:R-:W-:Y:S02]  /*c490*/  MOV R65, R4 ;  /* 0x0000000400417202 */ /* 0x000fe40000000f00 */
[----:B------:R-:W-:Y:S02]  /*c4a0*/  MOV R66, R8 ;  /* 0x0000000800427202 */ /* 0x000fe40000000f00 */
[----:B---3--:R-:W-:Y:S01]  /*c4b0*/  LOP3.LUT R3, R11, 0x2, RZ, 0x3c, !PT ;  /* 0x000000020b037812 */ /* 0x008fe200078e3cff */
[----:B------:R-:W-:Y:S04]  /*c4c0*/  SHFL.IDX PT, R46, R96, R11, 0x1c1f ;  /* 0x001c1f0b602e7589 */ /* 0x000fe800000e0000 */
[----:B------:R-:W0:Y:S04]  /*c4d0*/  SHFL.IDX PT, R47, R92, R3, 0x1c1f ;  /* 0x001c1f035c2f7589 */ /* 0x000e2800000e0000 */
[----:B------:R-:W-:Y:S04]  /*c4e0*/  SHFL.IDX PT, R38, R68, R11, 0x1c1f ;  /* 0x001c1f0b44267589 */ /* 0x000fe800000e0000 */
[----:B------:R1:W-:Y:S04]  /*c4f0*/  SHFL.IDX PT, R39, R62, R3, 0x1c1f ;  /* 0x001c1f033e277589 */ /* 0x0003e800000e0000 */
[----:B------:R-:W-:Y:S04]  /*c500*/  SHFL.IDX PT, R54, R88, R11, 0x1c1f ;  /* 0x001c1f0b58367589 */ /* 0x000fe800000e0000 */
[----:B------:R-:W2:Y:S01]  /*c510*/  SHFL.IDX PT, R55, R84, R3, 0x1c1f ;  /* 0x001c1f0354377589 */ /* 0x000ea200000e0000 */
[----:B-1----:R-:W-:-:S03]  /*c520*/  IMAD.U32 R62, RZ, RZ, UR8 ;  /* 0x00000008ff3e7e24 */ /* 0x002fc6000f8e00ff */
[----:B------:R0:W-:Y:S04]  /*c530*/  SHFL.IDX PT, R34, R44, R11, 0x1c1f ;  /* 0x001c1f0b2c227589 */ /* 0x0001e800000e0000 */
[----:B------:R-:W-:Y:S04]  /*c540*/  SHFL.IDX PT, R35, R48, R3, 0x1c1f ;  /* 0x001c1f0330237589 */ /* 0x000fe800000e0000 */
[----:B------:R-:W-:Y:S01]  /*c550*/  SHFL.IDX PT, R2, R98, R11, 0x1c1f ;  /* 0x001c1f0b62027589 */ /* 0x000fe200000e0000 */
[----:B0-----:R-:W-:-:S03]  /*c560*/  SEL R44, R46, R47, P0 ;  /* 0x0000002f2e2c7207 */ /* 0x001fc60000000000 */
[----:B------:R-:W-:Y:S01]  /*c570*/  SHFL.IDX PT, R52, R80, R11, 0x1c1f ;  /* 0x001c1f0b50347589 */ /* 0x000fe200000e0000 */
[----:B------:R-:W-:-:S03]  /*c580*/  SEL R46, R47, R46, P0 ;  /* 0x0000002e2f2e7207 */ /* 0x000fc60000000000 */
[----:B------:R-:W0:Y:S04]  /*c590*/  SHFL.IDX PT, R5, R94, R3, 0x1c1f ;  /* 0x001c1f035e057589 */ /* 0x000e2800000e0000 */
[----:B------:R-:W-:Y:S01]  /*c5a0*/  SHFL.IDX PT, R10, R10, R11, 0x1c1f ;  /* 0x001c1f0b0a0a7589 */ /* 0x000fe200000e0000 */
[----:B--2---:R-:W-:Y:S02]  /*c5b0*/  SEL R50, R54, R55, P0 ;  /* 0x0000003736327207 */ /* 0x004fe40000000000 */
[----:B------:R-:W-:Y:S01]  /*c5c0*/  SEL R54, R55, R54, P0 ;  /* 0x0000003637367207 */ /* 0x000fe20000000000 */
[----:B------:R-:W1:Y:S04]  /*c5d0*/  SHFL.IDX PT, R53, R76, R3, 0x1c1f ;  /* 0x001c1f034c357589 */ /* 0x000e6800000e0000 */
[----:B------:R-:W-:Y:S04]  /*c5e0*/  SHFL.IDX PT, R28, R28, R11, 0x1c1f ;  /* 0x001c1f0b1c1c7589 */ /* 0x000fe800000e0000 */
[----:B------:R-:W2:Y:S04]  /*c5f0*/  SHFL.IDX PT, R15, R64, R3, 0x1c1f ;  /* 0x001c1f03400f7589 */ /* 0x000ea800000e0000 */
[----:B------:R3:W-:Y:S04]  /*c600*/  SHFL.IDX PT, R29, R36, R3, 0x1c1f ;  /* 0x001c1f03241d7589 */ /* 0x0007e800000e0000 */
[----:B------:R-:W-:Y:S01]  /*c610*/  SHFL.IDX PT, R4, R90, R11, 0x1c1f ;  /* 0x001c1f0b5a047589 */ /* 0x000fe200000e0000 */
[----:B0-----:R-:W-:-:S02]  /*c620*/  SEL R45, R2, R5, P0 ;  /* 0x00000005022d7207 */ /* 0x001fc40000000000 */
[----:B------:R-:W-:Y:S01]  /*c630*/  SEL R47, R5, R2, P0 ;  /* 0x00000002052f7207 */ /* 0x000fe20000000000 */
[----:B------:R-:W-:Y:S01]  /*c640*/  SHFL.IDX PT, R60, R60, R11, 0x1c1f ;  /* 0x001c1f0b3c3c7589 */ /* 0x000fe200000e0000 */
[----:B---3--:R-:W-:-:S03]  /*c650*/  SEL R36, R34, R35, P0 ;  /* 0x0000002322247207 */ /* 0x008fc60000000000 */
[----:B------:R-:W0:Y:S01]  /*c660*/  SHFL.IDX PT, R7, R86, R3, 0x1c1f ;  /* 0x001c1f0356077589 */ /* 0x000e2200000e0000 */
[----:B-1----:R-:W-:Y:S02]  /*c670*/  SEL R48, R52, R53, P0 ;  /* 0x0000003534307207 */ /* 0x002fe40000000000 */
[----:B------:R-:W-:Y:S01]  /*c680*/  SEL R34, R35, R34, P0 ;  /* 0x0000002223227207 */ /* 0x000fe20000000000 */
[----:B------:R-:W-:Y:S01]  /*c690*/  SHFL.IDX PT, R12, R12, R11, 0x1c1f ;  /* 0x001c1f0b0c0c7589 */ /* 0x000fe200000e0000 */
[----:B------:R-:W-:-:S03]  /*c6a0*/  SEL R52, R53, R52, P0 ;  /* 0x0000003435347207 */ /* 0x000fc60000000000 */
[----:B------:R-:W1:Y:S01]  /*c6b0*/  SHFL.IDX PT, R61, R70, R3, 0x1c1f ;  /* 0x001c1f03463d7589 */ /* 0x000e6200000e0000 */
[----:B--2---:R-:W-:-:S03]  /*c6c0*/  SEL R41, R10, R15, P0 ;  /* 0x0000000f0a297207 */ /* 0x004fc60000000000 */
[----:B------:R1:W2:Y:S04]  /*c6d0*/  SHFL.IDX PT, R21, R56, R3, 0x1c1f ;  /* 0x001c1f0338157589 */ /* 0x0002a800000e0000 */
[----:B------:R-:W-:Y:S04]  /*c6e0*/  SHFL.IDX PT, R6, R82, R11, 0x1c1f ;  /* 0x001c1f0b52067589 */ /* 0x000fe800000e0000 */
[----:B------:R-:W3:Y:S04]  /*c6f0*/  SHFL.IDX PT, R9, R78, R3, 0x1c1f ;  /* 0x001c1f034e097589 */ /* 0x000ee800000e0000 */
[----:B------:R-:W-:Y:S01]  /*c700*/  SHFL.IDX PT, R14, R14, R11, 0x1c1f ;  /* 0x001c1f0b0e0e7589 */ /* 0x000fe200000e0000 */
[----:B0-----:R-:W-:-:S02]  /*c710*/  SEL R51, R4, R7, P0 ;  /* 0x0000000704337207 */ /* 0x001fc40000000000 */
[----:B------:R-:W-:Y:S01]  /*c720*/  SEL R55, R7, R4, P0 ;  /* 0x0000000407377207 */ /* 0x000fe20000000000 */
[----:B------:R0:W4:Y:S01]  /*c730*/  SHFL.IDX PT, R25, R40, R3, 0x1c1f ;  /* 0x001c1f0328197589 */ /* 0x00012200000e0000 */
[----:B------:R-:W-:-:S03]  /*c740*/  F2FP.BF16.F32.PACK_AB R4, R45, R44 ;  /* 0x0000002c2d04723e */ /* 0x000fc600000010ff */
[----:B------:R-:W-:Y:S01]  /*c750*/  SHFL.IDX PT, R8, R74, R11, 0x1c1f ;  /* 0x001c1f0b4a087589 */ /* 0x000fe200000e0000 */
[----:B-1----:R-:W-:Y:S02]  /*c760*/  SEL R56, R60, R61, P0 ;  /* 0x0000003d3c387207 */ /* 0x002fe40000000000 */
[----:B------:R-:W-:Y:S01]  /*c770*/  SEL R60, R61, R60, P0 ;  /* 0x0000003c3d3c7207 */ /* 0x000fe20000000000 */
[----:B------:R-:W-:Y:S01]  /*c780*/  SHFL.IDX PT, R24, R24, R11, 0x1c1f ;  /* 0x001c1f0b18187589 */ /* 0x000fe200000e0000 */
[----:B--2---:R-:W-:Y:S02]  /*c790*/  SEL R37, R12, R21, P0 ;  /* 0x000000150c257207 */ /* 0x004fe40000000000 */
[----:B0-----:R-:W-:Y:S01]  /*c7a0*/  SEL R40, R38, R39, P0 ;  /* 0x0000002726287207 */ /* 0x001fe20000000000 */
[----:B------:R-:W0:Y:S01]  /*c7b0*/  SHFL.IDX PT, R13, R72, R3, 0x1c1f ;  /* 0x001c1f03480d7589 */ /* 0x000e2200000e0000 */
[----:B------:R-:W-:Y:S02]  /*c7c0*/  SEL R38, R39, R38, P0 ;  /* 0x0000002627267207 */ /* 0x000fe40000000000 */
[----:B------:R-:W-:Y:S01]  /*c7d0*/  SEL R39, R15, R10, P0 ;  /* 0x0000000a0f277207 */ /* 0x000fe20000000000 */
[----:B------:R-:W-:Y:S01]  /*c7e0*/  SHFL.IDX PT, R26, R26, R11, 0x1c1f ;  /* 0x001c1f0b1a1a7589 */ /* 0x000fe200000e0000 */
[----:B------:R-:W-:-:S02]  /*c7f0*/  SEL R35, R21, R12, P0 ;  /* 0x0000000c15237207 */ /* 0x000fc40000000000 */
[----:B---3--:R-:W-:Y:S01]  /*c800*/  SEL R49, R6, R9, P0 ;  /* 0x0000000906317207 */ /* 0x008fe20000000000 */
[----:B------:R1:W2:Y:S01]  /*c810*/  SHFL.IDX PT, R27, R32, R3, 0x1c1f ;  /* 0x001c1f03201b7589 */ /* 0x0002a200000e0000 */
[----:B------:R-:W-:Y:S02]  /*c820*/  SEL R53, R9, R6, P0 ;  /* 0x0000000609357207 */ /* 0x000fe40000000000 */
[----:B------:R-:W-:Y:S01]  /*c830*/  F2FP.BF16.F32.PACK_AB R5, R41, R40 ;  /* 0x000000282905723e */ /* 0x000fe200000010ff */
[----:B------:R3:W3:Y:S01]  /*c840*/  SHFL.IDX PT, R63, R20, R3, 0x1c1f ;  /* 0x001c1f03143f7589 */ /* 0x0006e200000e0000 */
[----:B----4-:R-:W-:Y:S02]  /*c850*/  SEL R33, R14, R25, P0 ;  /* 0x000000190e217207 */ /* 0x010fe40000000000 */
[----:B------:R-:W-:Y:S02]  /*c860*/  F2FP.BF16.F32.PACK_AB R6, R47, R46 ;  /* 0x0000002e2f06723e */ /* 0x000fe400000010ff */
[----:B------:R-:W-:-:S02]  /*c870*/  F2FP.BF16.F32.PACK_AB R7, R39, R38 ;  /* 0x000000262707723e */ /* 0x000fc400000010ff */
[----:B-1----:R-:W-:Y:S02]  /*c880*/  SEL R32, R28, R29, P0 ;  /* 0x0000001d1c207207 */ /* 0x002fe40000000000 */
[----:B------:R-:W-:Y:S01]  /*c890*/  SEL R28, R29, R28, P0 ;  /* 0x0000001c1d1c7207 */ /* 0x000fe20000000000 */
[----:B------:R-:W-:Y:S01]  /*c8a0*/  STSM.16.M88.4 [R67], R4 ;  /* 0x0000000443007844 */ /* 0x000fe20000000200 */
[----:B------:R-:W-:Y:S02]  /*c8b0*/  SEL R29, R25, R14, P0 ;  /* 0x0000000e191d7207 */ /* 0x000fe40000000000 */
[----:B0-----:R-:W-:Y:S02]  /*c8c0*/  SEL R57, R8, R13, P0 ;  /* 0x0000000d08397207 */ /* 0x001fe40000000000 */
[----:B------:R-:W-:Y:S02]  /*c8d0*/  SEL R61, R13, R8, P0 ;  /* 0x000000080d3d7207 */ /* 0x000fe40000000000 */
[----:B------:R-:W-:-:S02]  /*c8e0*/  F2FP.BF16.F32.PACK_AB R8, R51, R50 ;  /* 0x000000323308723e */ /* 0x000fc400000010ff */
[----:B------:R-:W-:Y:S02]  /*c8f0*/  F2FP.BF16.F32.PACK_AB R9, R37, R36 ;  /* 0x000000242509723e */ /* 0x000fe400000010ff */
[----:B--2---:R-:W-:Y:S02]  /*c900*/  SEL R21, R24, R27, P0 ;  /* 0x0000001b18157207 */ /* 0x004fe40000000000 */
[----:B---3--:R-:W-:Y:S02]  /*c910*/  SEL R3, R27, R24, P0 ;  /* 0x000000181b037207 */ /* 0x008fe40000000000 */
[----:B------:R-:W-:Y:S02]  /*c920*/  SEL R20, R26, R63, P0 ;  /* 0x0000003f1a147207 */ /* 0x000fe40000000000 */
[----:B------:R-:W-:Y:S01]  /*c930*/  SEL R2, R63, R26, P0 ;  /* 0x0000001a3f027207 */ /* 0x000fe20000000000 */
[----:B------:R-:W-:Y:S01]  /*c940*/  IMAD.U32 R63, RZ, RZ, UR9 ;  /* 0x00000009ff3f7e24 */ /* 0x000fe2000f8e00ff */
[----:B------:R-:W-:Y:S01]  /*c950*/  F2FP.BF16.F32.PACK_AB R10, R55, R54 ;  /* 0x00000036370a723e */ /* 0x000fe200000010ff */
[----:B------:R-:W-:Y:S01]  /*c960*/  ULDC.64 UR8, c[0x0][0xc08] ;  /* 0x0003020000087ab9 */ /* 0x000fe20000000a00 */
        /* <DEDUP_REMOVED lines=14> */
[----:B------:R-:W-:-:S07]  /*ca50*/  ISETP.NE.AND.EX P0, PT, RZ, UR11, PT, P0 ;  /* 0x0000000bff007c0c */ /* 0x000fce000bf05300 */
[----:B0-----:R-:W0:Y:S06]  /*ca60*/  LDC R65, c[0x0][0xbe8] ;  /* 0x0002fa00ff417b82 */ /* 0x001e2c0000000800 */
[----:B------:R-:W2:Y:S01]  /*ca70*/  @P0 LDG.E R64, desc[UR52][R62.64] ;  /* 0x000000343e400981 */ /* 0x000ea2000c1e1900 */
[----:B------:R-:W-:Y:S01]  /*ca80*/  UISETP.NE.U32.AND UP0, UPT, UR8, URZ, UPT ;  /* 0x0000003f0800728c */ /* 0x000fe2000bf05070 */
[----:B------:R-:W-:-:S03]  /*ca90*/  ULDC UR4, c[0x0][0xa88] ;  /* 0x0002a20000047ab9 */ /* 0x000fc60000000800 */
[----:B------:R-:W-:Y:S01]  /*caa0*/  UISETP.NE.AND.EX UP0, UPT, UR9, URZ, UPT, UP0 ;  /* 0x0000003f0900728c */ /* 0x000fe2000bf05300 */
[----:B------:R-:W-:Y:S01]  /*cab0*/  IMAD.U32 R30, RZ, RZ, UR4 ;  /* 0x00000004ff1e7e24 */ /* 0x000fe2000f8e00ff */
[----:B------:R-:W-:-:S04]  /*cac0*/  UMOV UR16, 0x9b8 ;  /* 0x000009b800107882 */ /* 0x000fc80000000000 */
[----:B------:R-:W-:Y:S02]  /*cad0*/  PLOP3.LUT P4, PT, PT, PT, UP0, 0x80, 0x0 ;  /* 0x000000000000781c */ /* 0x000fe40003f8f008 */
[----:B0-----:R-:W-:-:S03]  /*cae0*/  ISETP.NE.AND P1, PT, R65, 0x1, PT ;  /* 0x000000014100780c */ /* 0x001fc60003f25270 */
[----:B------:R-:W-:-:S04]  /*caf0*/  @UP0 ULEA UR8, UP1, UR36, UR8, 0x2 ;  /* 0x0000000824080291 */ /* 0x000fc8000f82103f */
[----:B------:R-:W-:-:S06]  /*cb00*/  @UP0 ULEA.HI.X UR9, UR36, UR9, UR37, 0x2, UP1 ;  /* 0x0000000924090291 */ /* 0x000fcc00088f1425 */
[----:B------:R-:W0:Y:S01]  /*cb10*/  @P1 LDC R6, c[0x0][0xbec] ;  /* 0x0002fb00ff061b82 */ /* 0x000e220000000800 */
[----:B------:R-:W-:Y:S01]  /*cb20*/  UISETP.GT.AND UP1, UPT, UR42, 0x1, UPT ;  /* 0x000000012a00788c */ /* 0x000fe2000bf24270 */
[----:B------:R-:W-:-:S06]  /*cb30*/  IMAD.U32 R4, RZ, RZ, UR8 ;  /* 0x00000008ff047e24 */ /* 0x000fcc000f8e00ff */
[----:B------:R-:W1:Y:S01]  /*cb40*/  @P1 LDC R9, c[0x0][0xbf0] ;  /* 0x0002fc00ff091b82 */ /* 0x000e620000000800 */
[----:B------:R-:W-:Y:S01]  /*cb50*/  USEL UR16, UR16, 0x978, UP1 ;  /* 0x0000097810107887 */ /* 0x000fe20008800000 */
[----:B------:R-:W-:Y:S01]  /*cb60*/  IMAD.U32 R5, RZ, RZ, UR9 ;  /* 0x00000009ff057e24 */ /* 0x000fe2000f8e00ff */
[----:B------:R-:W-:Y:S01]  /*cb70*/  UISETP.NE.U32.AND UP0, UPT, UR10, URZ, UPT ;  /* 0x0000003f0a00728c */ /* 0x000fe2000bf05070 */
[----:B------:R-:W-:Y:S01]  /*cb80*/  VIADD R11, R17, UR40 ;  /* 0x00000028110b7c36 */ /* 0x000fe20008000000 */
        /* <DEDUP_REMOVED lines=50> */
.L_x_12843:
        /* <DEDUP_REMOVED lines=50> */
[----:B------:R-:W-:Y:S02]  /*d1d0*/  IMAD.X R25, RZ, RZ, R43, P0 ;  /* 0x000000ffff197224 */ /* 0x000fe400000e062b */
[----:B------:R-:W-:-:S04]  /*d1e0*/  SHF.R.U64 R2, R2, 0x3, RZ ;  /* 0x0000000302027819 */ /* 0x000fc800000012ff */
[----:B------:R-:W-:Y:S02]  /*d1f0*/  LOP3.LUT R24, R2, R3, RZ, 0x3c, !PT ;  /* 0x0000000302187212 */ /* 0x000fe400078e3cff */
[----:B------:R-:W0:Y:S01]  /*d200*/  @P1 LDC R3, c[0x0][0xbf0] ;  /* 0x0002fc00ff031b82 */ /* 0x000e220000000800 */
[----:B------:R-:W-:Y:S02]  /*d210*/  UIMAD.WIDE.U32 UR8, UR4, UR10, URZ ;  /* 0x0000000a040872a5 */ /* 0x000fe4000f8e003f */
[----:B------:R-:W-:Y:S01]  /*d220*/  UIMAD UR7, UR4, UR11, UR7 ;  /* 0x0000000b040772a4 */ /* 0x000fe2000f8e0207 */
[----:B------:R-:W-:Y:S01]  /*d230*/  IMAD R2, R18, 0x30, R62 ;  /* 0x0000003012027824 */ /* 0x000fe200078e023e */
[----:B------:R-:W5:Y:S01]  /*d240*/  LD.E.128 R24, desc[UR52][R24.64] ;  /* 0x0000003418187980 */ /* 0x000f62000c101d00 */
[----:B------:R-:W-:Y:S01]  /*d250*/  ULDC.64 UR10, c[0x0][0xae8] ;  /* 0x0002ba00000a7ab9 */ /* 0x000fe20000000a00 */
[----:B------:R-:W-:Y:S01]  /*d260*/  UIADD3 UR9, UR9, UR7, URZ ;  /* 0x0000000709097290 */ /* 0x000fe2000fffe03f */
[----:B------:R-:W-:Y:S01]  /*d270*/  VIADD R29, R2, UR40 ;  /* 0x00000028021d7c36 */ /* 0x000fe20008000000 */
[----:B------:R-:W-:Y:S01]  /*d280*/  USHF.R.S32.HI UR4, URZ, 0x1f, UR36 ;  /* 0x0000001f3f047899 */ /* 0x000fe20008011424 */
[----:B------:R-:W-:Y:S01]  /*d290*/  @!PT LDS RZ, [RZ] ;  /* 0x00000000fffff984 */ /* 0x000fe20000000800 */
[----:B------:R-:W-:Y:S01]  /*d2a0*/  @!PT LDS RZ, [RZ] ;  /* 0x00000000fffff984 */ /* 0x000fe20000000800 */
[----:B------:R-:W-:Y:S01]  /*d2b0*/  @!PT LDS RZ, [RZ] ;  /* 0x00000000fffff984 */ /* 0x000fe20000000800 */
[----:B------:R-:W-:Y:S01]  /*d2c0*/  @!PT LDS RZ, [RZ] ;  /* 0x00000000fffff984 */ /* 0x000fe20000000800 */
[----:B------:R1:W-:Y:S06]  /*d2d0*/  MEMBAR.ALL.CTA ;  /* 0x0000000000007992 */ /* 0x0003ec0000008000 */
[----:B-1----:R-:W1:Y:S01]  /*d2e0*/  FENCE.VIEW.ASYNC.S ;  /* 0x00000000000073c6 */ /* 0x002e620000000000 */
[----:B------:R-:W-:Y:S01]  /*d2f0*/  UIMAD.WIDE.U32 UR8, UR39, UR10, UR8 ;  /* 0x0000000a270872a5 */ /* 0x000fe2000f8e0008 */
[----:B------:R-:W-:-:S03]  /*d300*/  @P1 IMAD.HI.U32 R2, R29, R20, RZ ;  /* 0x000000141d021227 */ /* 0x000fc600078e00ff */
[----:B------:R-:W-:Y:S01]  /*d310*/  UIMAD UR9, UR39, UR11, UR9 ;  /* 0x0000000b270972a4 */ /* 0x000fe2000f8e0209 */
[----:B------:R-:W-:Y:S02]  /*d320*/  IMAD.MOV.U32 R21, RZ, RZ, R29 ;  /* 0x000000ffff157224 */ /* 0x000fe400078e001d */
[----:B------:R-:W-:Y:S01]  /*d330*/  ULDC.64 UR10, c[0x0][0xaf0] ;  /* 0x0002bc00000a7ab9 */ /* 0x000fe20000000a00 */
[----:B------:R-:W-:Y:S01]  /*d340*/  VIADD R0, R0, 0x13220 ;  /* 0x0001322000007836 */ /* 0x000fe20000000000 */
[----:B------:R-:W-:-:S04]  /*d350*/  UIMAD UR4, UR4, UR10, URZ ;  /* 0x0000000a040472a4 */ /* 0x000fc8000f8e023f */
[----:B------:R-:W-:Y:S01]  /*d360*/  UIMAD UR4, UR36, UR11, UR4 ;  /* 0x0000000b240472a4 */ /* 0x000fe2000f8e0204 */
[----:B0-----:R-:W-:Y:S01]  /*d370*/  @P1 SHF.R.U32.HI R21, RZ, R3, R2 ;  /* 0x00000003ff151219 */ /* 0x001fe20000011602 */
[----:B------:R-:W-:Y:S01]  /*d380*/  UIMAD.WIDE.U32 UR36, UR36, UR10, UR8 ;  /* 0x0000000a242472a5 */ /* 0x000fe2000f8e0008 */
[----:B------:R-:W-:Y:S02]  /*d390*/  PRMT R0, RZ, 0x654, R0 ;  /* 0x00000654ff007816 */ /* 0x000fe40000000000 */
[--C-:B------:R-:W-:Y:S01]  /*d3a0*/  SHF.R.S32.HI R20, RZ, 0x1f, R21.reuse ;  /* 0x0000001fff147819 */ /* 0x100fe20000011415 */
[----:B------:R-:W-:Y:S01]  /*d3b0*/  UIADD3 UR4, UR37, UR4, URZ ;  /* 0x0000000425047290 */ /* 0x000fe2000fffe03f */
[----:B------:R-:W-:Y:S01]  /*d3c0*/  IMAD.MOV R28, RZ, RZ, -R21 ;  /* 0x000000ffff1c7224 */ /* 0x000fe200078e0a15 */
[----:B------:R-:W-:Y:S01]  /*d3d0*/  ULDC.64 UR8, c[0x0][0xae0] ;  /* 0x0002b80000087ab9 */ /* 0x000fe20000000a00 */
[----:B------:R-:W-:Y:S01]  /*d3e0*/  IMAD.U32 R3, RZ, RZ, UR37 ;  /* 0x00000025ff037e24 */ /* 0x000fe2000f8e00ff */
[----:B-1----:R0:W-:Y:S01]  /*d3f0*/  SYNCS.ARRIVE.TRANS64.RED.A1T0 RZ, [R0+URZ], RZ ;  /* 0x000000ff00ff79a7 */ /* 0x0021e2000810043f */
[----:B------:R-:W-:-:S02]  /*d400*/  IMAD R20, R20, UR8, RZ ;  /* 0x0000000814147c24 */ /* 0x000fc4000f8e02ff */
[----:B------:R-:W-:Y:S02]  /*d410*/  IMAD R29, R65, R28, R29 ;  /* 0x0000001c411d7224 */ /* 0x000fe400078e021d */
[----:B------:R-:W-:Y:S02]  /*d420*/  IMAD.U32 R2, RZ, RZ, UR36 ;  /* 0x00000024ff027e24 */ /* 0x000fe4000f8e00ff */
[----:B------:R-:W-:Y:S01]  /*d430*/  IMAD.U32 R3, RZ, RZ, UR4 ;  /* 0x00000004ff037e24 */ /* 0x000fe2000f8e00ff */
[----:B------:R-:W-:Y:S01]  /*d440*/  ULDC UR4, c[0x0][0xac8] ;  /* 0x0002b20000047ab9 */ /* 0x000fe20000000800 */
        /* <DEDUP_REMOVED lines=9> */
[----:B------:R-:W-:Y:S01]  /*d4e0*/  VIADD R33, R62, UR40 ;  /* 0x000000283e217c36 */ /* 0x000fe20008000000 */
        /* <DEDUP_REMOVED lines=34> */
.L_x_12844:
        /* <DEDUP_REMOVED lines=12> */
[----:B------:R-:W-:Y:S01]  /*d7d0*/  ULDC.64 UR10, c[0x0][0xb38] ;  /* 0x0002ce00000a7ab9 */ /* 0x000fe20000000a00 */
[C---:B------:R-:W-:Y:S01]  /*d7e0*/  VIADD R66, R16.reuse, 0x8 ;  /* 0x0000000810427836 */ /* 0x040fe20000000000 */
[----:B------:R-:W-:Y:S01]  /*d7f0*/  UIMAD.WIDE.U32 UR8, UR39, UR10, UR8 ;  /* 0x0000000a270872a5 */ /* 0x000fe2000f8e0008 */
[----:B------:R-:W-:Y:S01]  /*d800*/  BSSY B1, `(.L_x_12846) ;  /* 0x0000051000017945 */ /* 0x000fe20003800000 */
        /* <DEDUP_REMOVED lines=14> */
[----:B------:R-:W-:Y:S01]  /*d8f0*/  VIADD R64, R16, 0x8 ;  /* 0x0000000810407836 */ /* 0x000fe20000000000 */
[----:B------:R-:W-:Y:S01]  /*d900*/  SHF.R.S32.HI R66, RZ, 0x1f, R66 ;  /* 0x0000001fff427819 */ /* 0x000fe20000011442 */
[----:B------:R-:W-:Y:S01]  /*d910*/  ULDC.64 UR10, c[0x0][0xb48] ;  /* 0x0002d200000a7ab9 */ /* 0x000fe20000000a00 */
[----:B------:R-:W-:Y:S01]  /*d920*/  UIADD3 UR9, UR37, UR4, URZ ;  /* 0x0000000425097290 */ /* 0x000fe2000fffe03f */
[----:B-1----:R-:W-:-:S02]  /*d930*/  @P1 SHF.R.U32.HI R7, RZ, R5, R4 ;  /* 0x00000005ff071219 */ /* 0x002fc40000011604 */
[----:B------:R-:W-:Y:S02]  /*d940*/  UMOV UR8, UR36 ;  /* 0x0000002400087c82 */ /* 0x000fe40008000000 */
[----:B------:R-:W-:Y:S01]  /*d950*/  UIMAD.WIDE.U32 UR8, UR41, UR10, UR8 ;  /* 0x0000000a290872a5 */ /* 0x000fe2000f8e0008 */
[--C-:B------:R-:W-:Y:S01]  /*d960*/  IMAD.MOV R6, RZ, RZ, -R7.reuse ;  /* 0x000000ffff067224 */ /* 0x100fe200078e0a07 */
[----:B------:R-:W-:Y:S02]  /*d970*/  SHF.R.S32.HI R4, RZ, 0x1f, R7 ;  /* 0x0000001fff047819 */ /* 0x000fe40000011407 */
[----:B------:R-:W-:Y:S01]  /*d980*/  UIMAD UR41, UR41, UR11, UR9 ;  /* 0x0000000b292972a4 */ /* 0x000fe2000f8e0209 */
[----:B------:R-:W-:Y:S02]  /*d990*/  IMAD R9, R65, R6, R11 ;  /* 0x0000000641097224 */ /* 0x000fe400078e020b */
[----:B------:R-:W-:Y:S01]  /*d9a0*/  ULDC.64 UR10, c[0x0][0xb30] ;  /* 0x0002cc00000a7ab9 */ /* 0x000fe20000000a00 */
[----:B------:R-:W-:-:S02]  /*d9b0*/  IMAD.U32 R5, RZ, RZ, UR9 ;  /* 0x00000009ff057e24 */ /* 0x000fc4000f8e00ff */
        /* <DEDUP_REMOVED lines=19> */
[----:B0-----:R1:W0:Y:S01]  /*daf0*/  SHFL.IDX PT, R6, R0, RZ, 0x1c1f ;  /* 0x001c1fff00067589 */ /* 0x00122200000e0000 */
        /* <DEDUP_REMOVED lines=8> */
[----:B--2---:R-:W-:Y:S02]  /*db80*/  @!P0 IMAD.WIDE R4, R16, 0x4, R6 ;  /* 0x0000000410048825 */ /* 0x004fe400078e0206 */
        /* <DEDUP_REMOVED lines=12> */
[----:B0-----:R-:W-:Y:S01]  /*dc50*/  @!P3 LEA R4, P6, R157, R6, 0x2 ;  /* 0x000000069d04b211 */ /* 0x001fe200078c10ff */
        /* <DEDUP_REMOVED lines=11> */
.L_x_12847:
[----:B------:R-:W-:Y:S05]  /*dd10*/  BSYNC B1 ;  /* 0x0000000000017941 */ /* 0x000fea0003800000 */
.L_x_12846:
[----:B------:R-:W-:Y:S01]  /*dd20*/  ISETP.GE.AND P0, PT, R25, R30, PT ;  /* 0x0000001e1900720c */ /* 0x000fe20003f06270 */
[----:B--23--:R2:W3:Y:S04]  /*dd30*/  SHFL.IDX PT, R7, R24, 0x1, 0x1c1f ;  /* 0x003c1f0018077f89 */ /* 0x00c4e800000e0000 */
[----:B0-----:R2:W0:Y:S08]  /*dd40*/  SHFL.IDX PT, R6, R0, 0x1, 0x1c1f ;  /* 0x003c1f0000067f89 */ /* 0x00143000000e0000 */
[----:B--2---:R-:W-:Y:S05]  /*dd50*/  @P0 BRA `(.L_x_12845) ;  /* 0x0000000c00280947 */ /* 0x004fea0003800000 */
[----:B------:R-:W-:Y:S02]  /*dd60*/  ULDC UR4, c[0x0][0xac8] ;  /* 0x0002b20000047ab9 */ /* 0x000fe40000000800 */
[----:B------:R-:W-:Y:S02]  /*dd70*/  ISETP.GE.AND P1, PT, R16, UR4, PT ;  /* 0x0000000410007c0c */ /* 0x000fe4000bf26270 */
[----:B------:R-:W-:Y:S02]  /*dd80*/  ISETP.GE.AND P4, PT, R64, UR4, PT ;  /* 0x0000000440007c0c */ /* 0x000fe4000bf86270 */
[----:B------:R-:W-:Y:S02]  /*dd90*/  ISETP.GE.AND P5, PT, R62, UR4, PT ;  /* 0x000000043e007c0c */ /* 0x000fe4000bfa6270 */
[----:B------:R-:W-:Y:S02]  /*dda0*/  ISETP.GE.AND P3, PT, R58, UR4, PT ;  /* 0x000000043a007c0c */ /* 0x000fe4000bf66270 */
[----:B------:R-:W-:-:S05]  /*ddb0*/  ISETP.GE.AND P2, PT, R157, UR4, PT ;  /* 0x000000049d007c0c */ /* 0x000fca000bf46270 */
[----:B0--3--:R-:W-:Y:S02]  /*ddc0*/  @!P1 IMAD.WIDE R4, R16, 0x4, R6 ;  /* 0x0000000410049825 */ /* 0x009fe400078e0206 */
        /* <DEDUP_REMOVED lines=13> */
[-C--:B0-----:R-:W-:Y:S01]  /*dea0*/  @!P1 LEA R4, P5, R156, R6.reuse, 0x2 ;  /* 0x000000069c049211 */ /* 0x081fe200078a10ff */
[----:B------:R2:W-:Y:S01]  /*deb0*/  @!P3 ST.E.64 desc[UR52][R12.64], R34 ;  /* 0x000000220c00b985 */ /* 0x0005e2000c101b34 */
[----:B-1----:R-:W-:-:S02]  /*dec0*/  @!P0 LEA R24, P6, R23, R6, 0x2 ;  /* 0x0000000617188211 */ /* 0x002fc400078c10ff */
        /* <DEDUP_REMOVED lines=11> */
.L_x_12842:
        /* <DEDUP_REMOVED lines=31> */
.L_x_12848:
        /* <DEDUP_REMOVED lines=56> */
.L_x_12850:
[----:B------:R-:W-:Y:S05]  /*e4f0*/  BSYNC B1 ;  /* 0x0000000000017941 */ /* 0x000fea0003800000 */
.L_x_12849:
[----:B------:R-:W-:-:S06]  /*e500*/  UISETP.GT.AND UP0, UPT, UR42, 0x1, UPT ;  /* 0x000000012a00788c */ /* 0x000fcc000bf04270 */
[----:B------:R-:W-:-:S13]  /*e510*/  PLOP3.LUT P0, PT, PT, PT, UP0, 0x80, 0x0 ;  /* 0x000000000000781c */ /* 0x000fda0003f0f008 */
[----:B------:R-:W-:Y:S05]  /*e520*/  @P0 BRA `(.L_x_12845) ;  /* 0x0000000400340947 */ /* 0x000fea0003800000 */
[----:B------:R-:W1:Y:S01]  /*e530*/  LDC R11, c[0x0][0xbe8] ;  /* 0x0002fa00ff0b7b82 */ /* 0x000e620000000800 */
[----:B------:R-:W-:Y:S01]  /*e540*/  SHF.R.S32.HI R6, RZ, 0x1f, R8 ;  /* 0x0000001fff067819 */ /* 0x000fe20000011408 */
[----:B------:R-:W-:Y:S01]  /*e550*/  ULDC.64 UR10, c[0x0][0xaa0] ;  /* 0x0002a800000a7ab9 */ /* 0x000fe20000000a00 */
[----:B------:R-:W-:Y:S01]  /*e560*/  SHF.R.S32.HI R13, RZ, 0x1f, R19 ;  /* 0x0000001fff0d7819 */ /* 0x000fe20000011413 */
[----:B------:R-:W-:Y:S01]  /*e570*/  UIMAD UR7, UR16, UR10, URZ ;  /* 0x0000000a100772a4 */ /* 0x000fe2000f8e023f */
[----:B------:R-:W-:Y:S01]  /*e580*/  LEA.HI R6, R6, R8, RZ, 0x3 ;  /* 0x0000000806067211 */ /* 0x000fe200078f18ff */
[----:B------:R-:W-:Y:S02]  /*e590*/  UIMAD.WIDE.U32 UR8, UR4, UR10, URZ ;  /* 0x0000000a040872a5 */ /* 0x000fe4000f8e003f */
[----:B------:R-:W-:Y:S01]  /*e5a0*/  UIMAD UR7, UR4, UR11, UR7 ;  /* 0x0000000b040772a4 */ /* 0x000fe2000f8e0207 */
[----:B------:R-:W-:Y:S02]  /*e5b0*/  SHF.R.S32.HI R6, RZ, 0x3, R6 ;  /* 0x00000003ff067819 */ /* 0x000fe40000011406 */
[----:B------:R-:W-:Y:S01]  /*e5c0*/  ULDC.64 UR10, c[0x0][0xae8] ;  /* 0x0002ba00000a7ab9 */ /* 0x000fe20000000a00 */
[----:B------:R-:W-:-:S02]  /*e5d0*/  UIADD3 UR9, UR9, UR7, URZ ;  /* 0x0000000709097290 */ /* 0x000fc4000fffe03f */
[----:B------:R-:W-:Y:S02]  /*e5e0*/  IMAD R2, R18, 0x30, R6 ;  /* 0x0000003012027824 */ /* 0x000fe400078e0206 */
[----:B------:R-:W-:Y:S01]  /*e5f0*/  UIMAD.WIDE.U32 UR8, UR39, UR10, UR8 ;  /* 0x0000000a270872a5 */ /* 0x000fe2000f8e0008 */
[----:B------:R-:W-:Y:S02]  /*e600*/  VIADD R30, R6, UR40 ;  /* 0x00000028061e7c36 */ /* 0x000fe40008000000 */
[----:B0-----:R-:W-:Y:S01]  /*e610*/  VIADD R4, R2, UR40 ;  /* 0x0000002802047c36 */ /* 0x001fe20008000000 */
[----:B------:R-:W-:-:S03]  /*e620*/  UIMAD UR9, UR39, UR11, UR9 ;  /* 0x0000000b270972a4 */ /* 0x000fc6000f8e0209 */
[----:B------:R-:W-:Y:S01]  /*e630*/  ULDC.64 UR10, c[0x0][0xaf0] ;  /* 0x0002bc00000a7ab9 */ /* 0x000fe20000000a00 */
[----:B-1----:R-:W-:Y:S01]  /*e640*/  ISETP.NE.AND P0, PT, R11, 0x1, PT ;  /* 0x000000010b00780c */ /* 0x002fe20003f05270 */
[----:B------:R-:W-:Y:S01]  /*e650*/  UIMAD UR37, UR37, UR10, URZ ;  /* 0x0000000a252572a4 */ /* 0x000fe2000f8e023f */
[----:B------:R-:W-:-:S03]  /*e660*/  IMAD.MOV.U32 R5, RZ, RZ, R4 ;  /* 0x000000ffff057224 */ /* 0x000fc600078e0004 */
        /* <DEDUP_REMOVED lines=27> */
[----:B-----5:R-:W-:Y:S02]  /*e820*/  IMAD R11, R0, R11, RZ ;  /* 0x0000000b000b7224 */ /* 0x020fe400078e02ff */
[----:B------:R-:W-:Y:S01]  /*e830*/  VIADD R0, R30, 0x30 ;  /* 0x000000301e007836 */ /* 0x000fe20000000000 */
        /* <DEDUP_REMOVED lines=28> */
.L_x_12845:
[----:B------:R-:W-:Y:S05]  /*ea00*/  BSYNC B0 ;  /* 0x0000000000007941 */ /* 0x000fea0003800000 */
.L_x_12841:
[----:B------:R-:W-:Y:S02]  /*ea10*/  ULDC UR4, c[0x0][0xc3c] ;  /* 0x00030f0000047ab9 */ /* 0x000fe40000000800 */
[----:B------:R-:W-:-:S13]  /*ea20*/  ISETP.GE.AND P0, PT, R31, UR4, PT ;  /* 0x000000041f007c0c */ /* 0x000fda000bf06270 */
[----:B------:R-:W-:Y:S05]  /*ea30*/  @!P0 BRA `(.L_x_12851) ;  /* 0xffffff2400208947 */ /* 0x000fea000383ffff */
[----:B------:R-:W-:Y:S05]  /*ea40*/  EXIT ;  /* 0x000000000000794d */ /* 0x000fea0003800000 */
.L_x_12801:
        /* <DEDUP_REMOVED lines=13> */
[----:B------:R-:W1:Y:S02]  /*eb20*/  LDS.128 R24, [UR4+0x132d0] ;  /* 0x0132d004ff187984 */ /* 0x000e640008000c00 */
[----:B-1----:R-:W-:Y:S01]  /*eb30*/  R2UR UR43, R27 ;  /* 0x000000001b2b72ca */ /* 0x002fe200000e0000 */
[----:B------:R-:W-:Y:S06]  /*eb40*/  BAR.ARV 0x4, 0x200 ;  /* 0x0108000000007b1d */ /* 0x000fec0000002000 */
[----:B------:R-:W-:Y:S08]  /*eb50*/  BRA `(.L_x_12853) ;  /* 0x0000000c00b87947 */ /* 0x000ff00003800000 */
.L_x_12852:
        /* <DEDUP_REMOVED lines=44> */
.L_x_12856:
        /* <DEDUP_REMOVED lines=39> */
.L_x_12854:
        /* <DEDUP_REMOVED lines=17> */
.L_x_12857:
        /* <DEDUP_REMOVED lines=61> */
.L_x_12858:
        /* <DEDUP_REMOVED lines=64> */
.L_x_12859:
[----:B------:R-:W-:-:S05]  /*f970*/  LOP3.LUT R25, RZ, R2, RZ, 0x33, !PT ;  /* 0x00000002ff197212 */ /* 0x000fca00078e33ff */
[----:B------:R-:W-:Y:S01]  /*f980*/  IMAD.IADD R25, R6, 0x1, R25 ;  /* 0x0000000106197824 */ /* 0x000fe200078e0219 */
[----:B------:R-:W-:Y:S06]  /*f990*/  BRA `(.L_x_12860) ;  /* 0x00000000000c7947 */ /* 0x000fec0003800000 */
.L_x_12855:
[----:B------:R-:W-:Y:S02]  /*f9a0*/  IMAD.MOV.U32 R24, RZ, RZ, R9 ;  /* 0x000000ffff187224 */ /* 0x000fe400078e0009 */
[----:B------:R-:W-:Y:S02]  /*f9b0*/  IMAD.MOV.U32 R25, RZ, RZ, RZ ;  /* 0x000000ffff197224 */ /* 0x000fe400078e00ff */
[----:B------:R-:W-:-:S07]  /*f9c0*/  IMAD.MOV.U32 R26, RZ, RZ, RZ ;  /* 0x000000ffff1a7224 */ /* 0x000fce00078e00ff */
.L_x_12860:
[----:B------:R-:W-:Y:S01]  /*f9d0*/  ISETP.NE.AND P0, PT, R0, RZ, PT ;  /* 0x000000ff0000720c */ /* 0x000fe20003f05270 */
[----:B------:R-:W-:-:S12]  /*f9e0*/  IMAD.U32 R27, RZ, RZ, UR43 ;  /* 0x0000002bff1b7e24 */ /* 0x000fd8000f8e00ff */
[----:B------:R-:W0:Y:S01]  /*f9f0*/  @!P0 S2R R3, SR_CgaCtaId ;  /* 0x0000000000038919 */ /* 0x000e220000008800 */
[----:B------:R-:W-:-:S04]  /*fa00*/  @!P0 MOV R0, 0x400 ;  /* 0x0000040000008802 */ /* 0x000fc80000000f00 */
[----:B0-----:R-:W-:-:S05]  /*fa10*/  @!P0 LEA R0, R3, R0, 0x18 ;  /* 0x0000000003008211 */ /* 0x001fca00078ec0ff */
[----:B------:R1:W-:Y:S01]  /*fa20*/  @!P0 STS.128 [R0+0x132d0], R24 ;  /* 0x0132d01800008388 */ /* 0x0003e20000000c00 */
[----:B------:R-:W-:Y:S06]  /*fa30*/  BAR.ARV 0x5, 0x200 ;  /* 0x0148000000007b1d */ /* 0x000fec0000002000 */
.L_x_12853:
        /* <DEDUP_REMOVED lines=17> */
[----:B---3--:R-:W-:-:S06]  /*fb50*/  ULEA UR4, UR5, UR4, 0x18 ;  /* 0x0000000405047291 */ /* 0x008fcc000f8ec03f */
[----:B------:R-:W-:Y:S01]  /*fb60*/  IMAD.U32 R16, RZ, RZ, UR4 ;  /* 0x00000004ff107e24 */ /* 0x000fe2000f8e00ff */
[C---:B--2---:R-:W-:Y:S01]  /*fb70*/  LOP3.LUT R10, R11.reuse, 0x7f, RZ, 0xc0, !PT ;  /* 0x0000007f0b0a7812 */ /* 0x044fe200078ec0ff */
[C---:B------:R-:W-:Y:S01]  /*fb80*/  IMAD.SHL.U32 R29, R11.reuse, 0x40, RZ ;  /* 0x000000400b1d7824 */ /* 0x040fe200078e00ff */
[----:B------:R-:W-:Y:S01]  /*fb90*/  SHF.R.U32.HI R3, RZ, 0x1, R11 ;  /* 0x00000001ff037819 */ /* 0x000fe2000001160b */
[----:B------:R-:W-:Y:S02]  /*fba0*/  IMAD.SHL.U32 R2, R11, 0x10, RZ ;  /* 0x000000100b027824 */ /* 0x000fe400078e00ff */
[----:B------:R-:W-:Y:S01]  /*fbb0*/  IMAD.SHL.U32 R6, R10, 0x10, RZ ;  /* 0x000000100a067824 */ /* 0x000fe200078e00ff */
[----:B------:R-:W-:Y:S01]  /*fbc0*/  LOP3.LUT R4, R29, 0x180, RZ, 0xc0, !PT ;  /* 0x000001801d047812 */ /* 0x000fe200078ec0ff */
[C---:B------:R-:W-:Y:S01]  /*fbd0*/  IMAD.SHL.U32 R8, R11.reuse, 0x2, RZ ;  /* 0x000000020b087824 */ /* 0x040fe200078e00ff */
[----:B------:R-:W-:Y:S01]  /*fbe0*/  LOP3.LUT R5, R2, 0x1b0, RZ, 0xc0, !PT ;  /* 0x000001b002057812 */ /* 0x000fe200078ec0ff */
[----:B01----:R-:W-:Y:S01]  /*fbf0*/  IMAD.SHL.U32 R0, R11, 0x20, RZ ;  /* 0x000000200b007824 */ /* 0x003fe200078e00ff */
        /* <DEDUP_REMOVED lines=19> */
.L_x_12929:
[----:B------:R-:W-:Y:S01]  /*fd30*/  ULDC.64 UR4, c[0x0][0xc88] ;  /* 0x0003220000047ab9 */ /* 0x000fe20000000a00 */
[----:B------:R-:W-:Y:S01]  /*fd40*/  ULDC.64 UR6, c[0x0][0xa08] ;  /* 0x0002820000067ab9 */ /* 0x000fe20000000a00 */
[----:B------:R-:W-:-:S06]  /*fd50*/  UIMAD.WIDE UR4, UR43, 0x4, UR4 ;  /* 0x000000042b0478a5 */ /* 0x000fcc000f8e0204 */
[----:B------:R-:W-:Y:S02]  /*fd60*/  IMAD.U32 R2, RZ, RZ, UR4 ;  /* 0x00000004ff027e24 */ /* 0x000fe4000f8e00ff */
[----:B0-----:R-:W-:Y:S01]  /*fd70*/  IMAD.U32 R3, RZ, RZ, UR5 ;  /* 0x00000005ff037e24 */ /* 0x001fe2000f8e00ff */
[----:B------:R-:W-:-:S04]  /*fd80*/  ULDC.64 UR4, c[0x0][0xa28] ;  /* 0x00028a0000047ab9 */ /* 0x000fc80000000a00 */
[----:B--2---:R-:W2:Y:S01]  /*fd90*/  LDG.E R2, desc[UR52][R2.64] ;  /* 0x0000003402027981 */ /* 0x004ea2000c1e1900 */
[----:B------:R-:W-:-:S04]  /*fda0*/  UISETP.NE.U32.AND UP0, UPT, UR4, URZ, UPT ;  /* 0x0000003f0400728c */ /* 0x000fc8000bf05070 */
[----:B------:R-:W-:-:S06]  /*fdb0*/  UISETP.NE.AND.EX UP0, UPT, UR5, URZ, UPT, UP0 ;  /* 0x0000003f0500728c */ /* 0x000fcc000bf05300 */
[----:B------:R-:W-:Y:S01]  /*fdc0*/  PLOP3.LUT P2, PT, PT, PT, UP0, 0x80, 0x0 ;  /* 0x000000000000781c */ /* 0x000fe20003f4f008 */
[----:B-1----:R-:W0:Y:S01]  /*fdd0*/  LDC R10, c[0x0][0x288] ;  /* 0x0000a200ff0a7b82 */ /* 0x002e220000000800 */
        /* <DEDUP_REMOVED lines=19> */
[----:B-1----:R-:W-:Y:S02]  /*ff10*/  IMAD.U32 R2, RZ, RZ, UR4 ;  /* 0x00000004ff027e24 */ /* 0x002fe4000f8e00ff */
[----:B------:R-:W-:Y:S01]  /*ff20*/  IMAD.U32 R3, RZ, RZ, UR5 ;  /* 0x00000005ff037e24 */ /* 0x000fe2000f8e00ff */
[----:B------:R-:W-:Y:S01]  /*ff30*/  ULDC.64 UR4, c[0x0][0xa18] ;  /* 0x0002860000047ab9 */ /* 0x000fe20000000a00 */
[----:B------:R-:W-:Y:S01]  /*ff40*/  IMAD.U32 R5, RZ, RZ, UR7 ;  /* 0x00000007ff057e24 */ /* 0x000fe2000f8e00ff */
[----:B------:R-:W-:Y:S02]  /*ff50*/  UISETP.NE.U32.AND UP0, UPT, UR4, URZ, UPT ;  /* 0x0000003f0400728c */ /* 0x000fe4000bf05070 */
[----:B------:R-:W5:Y:S02]  /*ff60*/  @P1 LDG.E R9, desc[UR52][R2.64] ;  /* 0x0000003402091981 */ /* 0x000f64000c1e1900 */
[----:B------:R-:W-:-:S02]  /*ff70*/  UISETP.NE.AND.EX UP0, UPT, UR5, URZ, UPT, UP0 ;  /* 0x0000003f0500728c */ /* 0x000fc4000bf05300 */
[----:B----4-:R-:W5:Y:S04]  /*ff80*/  @P0 LDG.E R0, desc[UR52][R4.64] ;  /* 0x0000003404000981 */ /* 0x010f68000c1e1900 */
[----:B------:R-:W-:-:S05]  /*ff90*/  PLOP3.LUT P3, PT, PT, PT, UP0, 0x80, 0x0 ;  /* 0x000000000000781c */ /* 0x000fca0003f6f008 */
[----:B------:R-:W-:-:S04]  /*ffa0*/  @UP0 UIADD3 UR4, UP1, UR47, UR4, URZ ;  /* 0x000000042f040290 */ /* 0x000fc8000ff3e03f */
[----:B------:R-:W-:Y:S02]  /*ffb0*/  @UP0 UIADD3.X UR5, UR48, UR5, URZ, UP1, !UPT ;  /* 0x0000000530050290 */ /* 0x000fe40008ffe43f */
[----:B------:R-:W-:-:S04]  /*ffc0*/  IMAD.U32 R6, RZ, RZ, UR4 ;  /* 0x00000004ff067e24 */ /* 0x000fc8000f8e00ff */
[----:B------:R-:W-:-:S05]  /*ffd0*/  IMAD.U32 R7, RZ, RZ, UR5 ;  /* 0x00000005ff077e24 */ /* 0x000fca000f8e00ff */
[----:B0--3--:R0:W3:Y:S01]  /*ffe0*/  @P3 LDG.E R10, desc[UR52][R6.64] ;  /* 0x00000034060a3981 */ /* 0x0090e2000c1e1900 */
[----:B------:R-:W-:Y:S01]  /*fff0*/  UMOV UR4, URZ ;  /* 0x0000003f00047c82 */ /* 0x000fe20008000000 */
[----:B0-----:R-:W0:Y:S01]  /*10000*/  LDC.64 R6, c[0x0][0x418] ;  /* 0x00010600ff067b82 */ /* 0x001e220000000a00 */
[----:B--2---:R-:W-:Y:S02]  /*10010*/  @P2 R2UR UR4, R8 ;  /* 0x00000000080422ca */ /* 0x004fe400000e0000 */
[----:B0-----:R-:W-:Y:S01]  /*10020*/  ISETP.NE.U32.AND P2, PT, R6, RZ, PT ;  /* 0x000000ff0600720c */ /* 0x001fe20003f45070 */
[----:B---3--:R0:W-:Y:S01]  /*10030*/  STL [R1], R10 ;  /* 0x0000000a01007387 */ /* 0x0081e20000100800 */
[----:B------:R-:W-:Y:S11]  /*10040*/  @P3 BRA `(.L_x_12862) ;  /* 0x0000000000143947 */ /* 0x000ff60003800000 */
[----:B------:R-:W-:Y:S05]  /*10050*/  @!P1 BRA `(.L_x_12862) ;  /* 0x0000000000109947 */ /* 0x000fea0003800000 */
[----:B------:R-:W0:Y:S04]  /*10060*/  LDG.E R11, desc[UR52][R2.64] ;  /* 0x00000034020b7981 */ /* 0x000e28000c1e1900 */
[----:B------:R-:W0:Y:S02]  /*10070*/  LDG.E R6, desc[UR52][R2.64+0x4] ;  /* 0x0000043402067981 */ /* 0x000e24000c1e1900 */
[----:B0-----:R-:W-:-:S05]  /*10080*/  IMAD.IADD R10, R6, 0x1, -R11 ;  /* 0x00000001060a7824 */ /* 0x001fca00078e0a0b */
[----:B------:R1:W-:Y:S02]  /*10090*/  STL [R1], R10 ;  /* 0x0000000a01007387 */ /* 0x0003e40000100800 */
.L_x_12862:
        /* <DEDUP_REMOVED lines=12> */
[C---:B------:R-:W-:Y:S02]  /*10160*/  LOP3.LUT R2, R26.reuse, 0xff000000, RZ, 0xc0, !PT ;  /* 0xff0000001a027812 */ /* 0x040fe400078ec0ff */
        /* <DEDUP_REMOVED lines=14> */
.L_x_12863:
[----:B------:R-:W-:Y:S05]  /*10250*/  @!P0 BRA `(.L_x_12864) ;  /* 0x00000000000c8947 */ /* 0x000fea0003800000 */
[----:B------:R-:W2:Y:S04]  /*10260*/  LDG.E R3, desc[UR52][R4.64] ;  /* 0x0000003404037981 */ /* 0x000ea8000c1e1900 */
[----:B------:R-:W2:Y:S02]  /*10270*/  LDG.E R2, desc[UR52][R4.64+0x4] ;  /* 0x0000043404027981 */ /* 0x000ea4000c1e1900 */
[----:B--2---:R-:W-:-:S07]  /*10280*/  IMAD.IADD R2, R2, 0x1, -R3 ;  /* 0x0000000102027824 */ /* 0x004fce00078e0a03 */
.L_x_12864:
[----:B--2---:R-:W2:Y:S01]  /*10290*/  LDC R3, c[0x0][0x448] ;  /* 0x00011200ff037b82 */ /* 0x004ea20000000800 */
[----:B------:R-:W-:Y:S02]  /*102a0*/  LOP3.LUT R23, R0, 0xff, RZ, 0xc0, !PT ;  /* 0x000000ff00177812 */ /* 0x000fe400078ec0ff */
[----:B--2---:R-:W-:Y:S01]  /*102b0*/  ISETP.NE.AND P0, PT, R3, 0x1, PT ;  /* 0x000000010300780c */ /* 0x004fe20003f05270 */
[----:B------:R-:W-:-:S04]  /*102c0*/  IMAD R3, R25, 0xc0, RZ ;  /* 0x000000c019037824 */ /* 0x000fc800078e02ff */
[----:B------:R-:W-:-:S08]  /*102d0*/  VIADD R3, R3, 0xbf ;  /* 0x000000bf03037836 */ /* 0x000fd00000000000 */
[----:B------:R-:W2:Y:S08]  /*102e0*/  @P0 LDC R4, c[0x0][0x44c] ;  /* 0x00011300ff040b82 */ /* 0x000eb00000000800 */
[----:B------:R-:W3:Y:S01]  /*102f0*/  @P0 LDC R5, c[0x0][0x450] ;  /* 0x00011400ff050b82 */ /* 0x000ee20000000800 */
[----:B--2---:R-:W-:-:S05]  /*10300*/  @P0 IMAD.HI.U32 R4, R3, R4, RZ ;  /* 0x0000000403040227 */ /* 0x004fca00078e00ff */
[----:B---3--:R-:W-:Y:S01]  /*10310*/  @P0 SHF.R.U32.HI R3, RZ, R5, R4 ;  /* 0x00000005ff030219 */ /* 0x008fe20000011604 */
[----:B-----5:R-:W-:-:S04]  /*10320*/  VIADD R4, R2, -UR4 ;  /* 0x8000000402047c36 */ /* 0x020fc80008000000 */
[C---:B------:R-:W-:Y:S01]  /*10330*/  VIADD R2, R4.reuse, 0x9f ;  /* 0x0000009f04027836 */ /* 0x040fe20000000000 */
[----:B------:R-:W-:-:S03]  /*10340*/  IADD3 R4, R4, 0xa0, -R10 ;  /* 0x000000a004047810 */ /* 0x000fc60007ffe80a */
[----:B------:R-:W-:-:S04]  /*10350*/  IMAD.HI R2, R2, 0x66666667, RZ ;  /* 0x6666666702027827 */ /* 0x000fc800078e02ff */
[----:B------:R-:W-:-:S04]  /*10360*/  IMAD.IADD R3, R4, 0x1, R3 ;  /* 0x0000000104037824 */ /* 0x000fc800078e0203 */
[----:B------:R-:W-:Y:S01]  /*10370*/  IMAD.HI R4, R3, 0x66666667, RZ ;  /* 0x6666666703047827 */ /* 0x000fe200078e02ff */
[----:B------:R-:W-:-:S04]  /*10380*/  SHF.R.U32.HI R3, RZ, 0x1f, R2 ;  /* 0x0000001fff037819 */ /* 0x000fc80000011602 */
[----:B------:R-:W-:Y:S02]  /*10390*/  SHF.R.U32.HI R5, RZ, 0x1f, R4 ;  /* 0x0000001fff057819 */ /* 0x000fe40000011604 */
[----:B------:R-:W-:Y:S02]  /*103a0*/  LEA.HI.SX32 R3, R2, R3, 0x1a ;  /* 0x0000000302037211 */ /* 0x000fe400078fd2ff */
[----:B------:R-:W-:Y:S02]  /*103b0*/  LEA.HI.SX32 R4, R4, R5, 0x1a ;  /* 0x0000000504047211 */ /* 0x000fe400078fd2ff */
[----:B------:R-:W-:Y:S01]  /*103c0*/  SHF.R.U32.HI R5, RZ, 0x10, R0 ;  /* 0x00000010ff057819 */ /* 0x000fe20000011600 */
[----:B------:R-:W-:Y:S01]  /*103d0*/  IMAD.MOV.U32 R0, RZ, RZ, RZ ;  /* 0x000000ffff007224 */ /* 0x000fe200078e00ff */
[----:B------:R-:W-:Y:S02]  /*103e0*/  VIMNMX R4, R3, R4, PT ;  /* 0x0000000403047248 */ /* 0x000fe40003fe0100 */
[----:B------:R-:W-:-:S02]  /*103f0*/  ISETP.NE.AND P0, PT, R5, RZ, PT ;  /* 0x000000ff0500720c */ /* 0x000fc40003f05270 */
[----:B------:R-:W-:-:S11]  /*10400*/  ISETP.GE.AND P1, PT, R4, 0x1, PT ;  /* 0x000000010400780c */ /* 0x000fd60003f26270 */
[----:B------:R-:W2:Y:S02]  /*10410*/  @!P0 LDC R5, c[0x0][0x9f0] ;  /* 0x00027c00ff058b82 */ /* 0x000ea40000000800 */
[----:B------:R-:W-:Y:S05]  /*10420*/  @!P1 BRA `(.L_x_12865) ;  /* 0x0000000000689947 */ /* 0x000fea0003800000 */
[-C--:B--2---:R-:W-:Y:S01]  /*10430*/  IABS R0, R5.reuse ;  /* 0x0000000500007213 */ /* 0x084fe20000000000 */
[----:B------:R-:W-:Y:S01]  /*10440*/  IMAD.MOV.U32 R2, RZ, RZ, RZ ;  /* 0x000000ffff027224 */ /* 0x000fe200078e00ff */
[----:B------:R-:W-:Y:S02]  /*10450*/  IABS R8, R5 ;  /* 0x0000000500087213 */ /* 0x000fe40000000000 */
[----:B------:R-:W2:Y:S08]  /*10460*/  I2F.RP R6, R0 ;  /* 0x0000000000067306 */ /* 0x000eb00000209400 */
[----:B--2---:R-:W2:Y:S02]  /*10470*/  MUFU.RCP R6, R6 ;  /* 0x0000000600067308 */ /* 0x004ea40000001000 */
[----:B--2---:R-:W-:-:S06]  /*10480*/  VIADD R3, R6, 0xffffffe ;  /* 0x0ffffffe06037836 */ /* 0x004fcc0000000000 */
[----:B------:R-:W2:Y:S02]  /*10490*/  F2I.FTZ.U32.TRUNC.NTZ R3, R3 ;  /* 0x0000000300037305 */ /* 0x000ea4000021f000 */
[----:B--2---:R-:W-:-:S04]  /*104a0*/  IMAD.MOV R7, RZ, RZ, -R3 ;  /* 0x000000ffff077224 */ /* 0x004fc800078e0a03 */
[----:B------:R-:W-:-:S04]  /*104b0*/  IMAD R7, R7, R0, RZ ;  /* 0x0000000007077224 */ /* 0x000fc800078e02ff */
[----:B------:R-:W-:Y:S01]  /*104c0*/  IMAD.HI.U32 R7, R3, R7, R2 ;  /* 0x0000000703077227 */ /* 0x000fe200078e0002 */
[----:B------:R-:W-:-:S03]  /*104d0*/  IADD3 R2, R5, -0x1, R4 ;  /* 0xffffffff05027810 */ /* 0x000fc60007ffe004 */
[----:B------:R-:W-:Y:S01]  /*104e0*/  IMAD.MOV R3, RZ, RZ, -R8 ;  /* 0x000000ffff037224 */ /* 0x000fe200078e0a08 */
        /* <DEDUP_REMOVED lines=14> */
.L_x_12865:
[-C--:B------:R-:W-:Y:S01]  /*105d0*/  IMAD R23, R23, R0.reuse, RZ ;  /* 0x0000000017177224 */ /* 0x080fe200078e02ff */
[----:B------:R-:W-:Y:S04]  /*105e0*/  BSSY B7, `(.L_x_12866) ;  /* 0x000029a000077945 */ /* 0x000fe80003800000 */
[----:B------:R-:W-:-:S04]  /*105f0*/  VIADDMNMX R2, R23, R0, R4, PT ;  /* 0x0000000017027246 */ /* 0x000fc80003800104 */
[----:B------:R-:W-:Y:S01]  /*10600*/  ISETP.GT.AND P0, PT, R2, R23, PT ;  /* 0x000000170200720c */ /* 0x000fe20003f04270 */
[----:B------:R3:W-:-:S12]  /*10610*/  STL [R1+0x4], R2 ;  /* 0x0000040201007387 */ /* 0x0007d80000100800 */
[----:B---3--:R-:W-:Y:S05]  /*10620*/  @P0 BRA `(.L_x_12867) ;  /* 0x0000000000440947 */ /* 0x008fea0003800000 */
[----:B------:R-:W3:Y:S02]  /*10630*/  S2R R2, SR_TID.X ;  /* 0x0000000000027919 */ /* 0x000ee40000002100 */
[----:B---3--:R-:W-:-:S04]  /*10640*/  LOP3.LUT R2, R2, 0x7f, RZ, 0xc0, !PT ;  /* 0x0000007f02027812 */ /* 0x008fc800078ec0ff */
[----:B------:R-:W-:-:S13]  /*10650*/  ISETP.NE.AND P0, PT, R2, RZ, PT ;  /* 0x000000ff0200720c */ /* 0x000fda0003f05270 */
[----:B------:R-:W-:Y:S05]  /*10660*/  @P0 BRA `(.L_x_12868) ;  /* 0x0000002800440947 */ /* 0x000fea0003800000 */
[----:B--2---:R-:W2:Y:S01]  /*10670*/  S2R R5, SR_LANEID ;  /* 0x0000000000057919 */ /* 0x004ea20000000000 */
        /* <DEDUP_REMOVED lines=10> */
[----:B---3--:R-:W-:Y:S01]  /*10720*/  IADD3 R24, R0, UR41, R7 ;  /* 0x0000002900187c10 */ /* 0x008fe2000fffe007 */
[----:B------:R-:W-:Y:S06]  /*10730*/  BRA `(.L_x_12868) ;  /* 0x0000002800107947 */ /* 0x000fec0003800000 */
.L_x_12867:
        /* <DEDUP_REMOVED lines=13> */
[----:B01----:R-:W-:Y:S02]  /*10810*/  IMAD.U32 R10, RZ, RZ, UR4 ;  /* 0x00000004ff0a7e24 */ /* 0x003fe4000f8e00ff */
[----:B------:R-:W-:Y:S02]  /*10820*/  IMAD.U32 R11, RZ, RZ, UR5 ;  /* 0x00000005ff0b7e24 */ /* 0x000fe4000f8e00ff */
[----:B------:R-:W-:Y:S02]  /*10830*/  IMAD.MOV.U32 R8, RZ, RZ, 0x70 ;  /* 0x00000070ff087424 */ /* 0x000fe400078e00ff */
[----:B------:R-:W-:Y:S02]  /*10840*/  IMAD.MOV.U32 R12, RZ, RZ, 0x1 ;  /* 0x00000001ff0c7424 */ /* 0x000fe400078e00ff */
[----:B------:R-:W-:-:S07]  /*10850*/  IMAD.MOV.U32 R13, RZ, RZ, RZ ;  /* 0x000000ffff0d7224 */ /* 0x000fce00078e00ff */
[----:B------:R-:W-:-:S07]  /*10860*/  LEPC R20, `(.L_x_12870) ;  /* 0x000000001014794e */ /* 0x000fce0000000000 */
[----:B---3--:R-:W-:Y:S05]  /*10870*/  CALL.ABS.NOINC R2 ;  /* 0x0000000002007343 */ /* 0x008fea0003c00000 */
.L_x_12870:
[----:B------:R-:W-:Y:S05]  /*10880*/  BSYNC B6 ;  /* 0x0000000000067941 */ /* 0x000fea0003800000 */
.L_x_12869:
        /* <DEDUP_REMOVED lines=21> */
.L_x_12872:
[----:B------:R-:W-:Y:S05]  /*109e0*/  BSYNC B6 ;  /* 0x0000000000067941 */ /* 0x000fea0003800000 */
.L_x_12871:
        /* <DEDUP_REMOVED lines=20> */
.L_x_12874:
[----:B------:R-:W-:Y:S05]  /*10b30*/  BSYNC B6 ;  /* 0x0000000000067941 */ /* 0x000fea0003800000 */
.L_x_12873:
        /* <DEDUP_REMOVED lines=19> */
.L_x_12876:
[----:B------:R-:W-:Y:S05]  /*10c70*/  BSYNC B6 ;  /* 0x0000000000067941 */ /* 0x000fea0003800000 */
.L_x_12875:
        /* <DEDUP_REMOVED lines=10> */
[----:B------:R4:W5:Y:S02]  /*10d20*/  @P0 LDG.E R22, desc[UR52][R2.64] ;  /* 0x0000003402160981 */ /* 0x000964000c1e1900 */
[----:B----4-:R-:W4:Y:S01]  /*10d30*/  LDC.64 R2, c[0x0][0x418] ;  /* 0x00010600ff027b82 */ /* 0x010f220000000a00 */
[----:B---3--:R-:W-:-:S04]  /*10d40*/  SHF.R.U32.HI R20, RZ, 0x5, R17 ;  /* 0x00000005ff147819 */ /* 0x008fc80000011611 */
[----:B------:R-:W-:Y:S02]  /*10d50*/  LOP3.LUT R20, R20, 0x3, RZ, 0xc0, !PT ;  /* 0x0000000314147812 */ /* 0x000fe400078ec0ff */
[----:B----4-:R-:W-:Y:S01]  /*10d60*/  LOP3.LUT P0, RZ, R2, UR4, RZ, 0xfc, !PT ;  /* 0x0000000402ff7c12 */ /* 0x010fe2000f80fcff */
[----:B------:R-:W-:-:S03]  /*10d70*/  UMOV UR4, 0xffffffff ;  /* 0xffffffff00047882 */ /* 0x000fc60000000000 */
[----:B------:R-:W-:Y:S02]  /*10d80*/  LOP3.LUT P0, RZ, R3, UR5, RZ, 0xfc, P0 ;  /* 0x0000000503ff7c12 */ /* 0x000fe4000800fcff */
[----:B-----5:R-:W-:Y:S02]  /*10d90*/  SHF.R.S32.HI R26, RZ, 0x1f, R22 ;  /* 0x0000001fff1a7819 */ /* 0x020fe40000011416 */
[----:B------:R-:W-:Y:S01]  /*10da0*/  SEL R17, R22, RZ, !P0 ;  /* 0x000000ff16117207 */ /* 0x000fe20004000000 */
[----:B------:R-:W-:Y:S08]  /*10db0*/  BRA.DIV UR4, `(.L_x_12877) ;  /* 0x0000003a040c7947 */ /* 0x000ff0000b800000 */
[----:B------:R3:W4:Y:S02]  /*10dc0*/  SHFL.IDX PT, R14, R20, RZ, 0x1f ;  /* 0x00001fff140e7589 */ /* 0x00072400000e0000 */
.L_x_12948:
[----:B----4-:R-:W-:Y:S02]  /*10dd0*/  ISETP.NE.AND P0, PT, R14, RZ, PT ;  /* 0x000000ff0e00720c */ /* 0x010fe40003f05270 */
[----:B------:R-:W-:-:S04]  /*10de0*/  PLOP3.LUT P1, PT, PT, PT, PT, 0x8, 0x0 ;  /* 0x000000000000781c */ /* 0x000fc80003f2e170 */
[----:B------:R-:W-:-:S07]  /*10df0*/  P2R R27, PR, RZ, 0x2 ;  /* 0x00000002ff1b7803 */ /* 0x000fce0000000000 */
[----:B------:R-:W-:Y:S05]  /*10e00*/  @P0 BRA `(.L_x_12878) ;  /* 0x0000000400480947 */ /* 0x000fea0003800000 */
[----:B------:R-:W4:Y:S01]  /*10e10*/  LDL R0, [R1+0x4] ;  /* 0x0000040001007983 */ /* 0x000f220000100800 */
[----:B------:R-:W-:Y:S01]  /*10e20*/  UMOV UR4, 0xffffffff ;  /* 0xffffffff00047882 */ /* 0x000fe20000000000 */
[----:B----4-:R-:W-:Y:S02]  /*10e30*/  VIADD R0, R0, 0xffffffff ;  /* 0xffffffff00007836 */ /* 0x010fe40000000000 */
[----:B------:R-:W-:Y:S05]  /*10e40*/  BRA.DIV UR4, `(.L_x_12879) ;  /* 0x0000003a04087947 */ /* 0x000fea000b800000 */
[----:B------:R-:W-:-:S13]  /*10e50*/  ELECT P6, URZ, PT ;  /* 0x00000000003f782f */ /* 0x000fda00038c0000 */
.L_x_12951:
[----:B------:R-:W-:Y:S05]  /*10e60*/  @!P6 BRA `(.L_x_12878) ;  /* 0x000000040030e947 */ /* 0x000fea0003800000 */
[----:B------:R-:W-:-:S04]  /*10e70*/  ISETP.NE.U32.AND P0, PT, R2, RZ, PT ;  /* 0x000000ff0200720c */ /* 0x000fc80003f05070 */
[----:B------:R-:W-:-:S13]  /*10e80*/  ISETP.NE.AND.EX P0, PT, R3, RZ, PT, P0 ;  /* 0x000000ff0300720c */ /* 0x000fda0003f05300 */
[----:B------:R-:W-:Y:S05]  /*10e90*/  @!P0 BRA `(.L_x_12880) ;  /* 0x0000000000448947 */ /* 0x000fea0003800000 */
[----:B------:R-:W4:Y:S01]  /*10ea0*/  LDC R7, c[0x0][0x43c] ;  /* 0x00010f00ff077b82 */ /* 0x000f220000000800 */
[----:B------:R-:W-:Y:S01]  /*10eb0*/  ULDC.64 UR4, c[0x0][0x428] ;  /* 0x00010a0000047ab9 */ /* 0x000fe20000000a00 */
[----:B----4-:R-:W-:-:S13]  /*10ec0*/  ISETP.NE.AND P0, PT, R7, 0x1, PT ;  /* 0x000000010700780c */ /* 0x010fda0003f05270 */
[----:B--2---:R-:W2:Y:S02]  /*10ed0*/  @P0 LDC.64 R4, c[0x0][0x440] ;  /* 0x00011000ff040b82 */ /* 0x004ea40000000a00 */
        /* <DEDUP_REMOVED lines=13> */
.L_x_12880:
[----:B----4-:R-:W4:Y:S01]  /*10fb0*/  S2R R2, SR_TID.X ;  /* 0x0000000000027919 */ /* 0x010f220000002100 */
[----:B------:R-:W-:Y:S02]  /*10fc0*/  SHF.L.U32 R3, R19, 0x1f, RZ ;  /* 0x0000001f13037819 */ /* 0x000fe400000006ff */
[----:B----4-:R-:W-:Y:S01]  /*10fd0*/  LOP3.LUT R4, R2, 0x7f, RZ, 0xc0, !PT ;  /* 0x0000007f02047812 */ /* 0x010fe200078ec0ff */
[----:B------:R-:W-:-:S03]  /*10fe0*/  IMAD R2, R18, 0x8, R16 ;  /* 0x0000000812027824 */ /* 0x000fc600078e0210 */
[----:B------:R-:W-:Y:S01]  /*10ff0*/  ISETP.NE.AND P1, PT, R4, RZ, PT ;  /* 0x000000ff0400720c */ /* 0x000fe20003f25270 */
[----:B------:R-:W4:Y:S02]  /*11000*/  SYNCS.PHASECHK.TRANS64.TRYWAIT P0, [R2+URZ+0x13280], R3 ;  /* 0x01328003020075a7 */ /* 0x000f24000800017f */
[----:B----4-:R-:W-:Y:S10]  /*11010*/  @!P0 BRA `(.L_x_12881) ;  /* 0x0000003400b48947 */ /* 0x010ff40003800000 */
.L_x_12952:
[----:B------:R-:W-:Y:S05]  /*11020*/  @P1 BRA `(.L_x_12882) ;  /* 0x00000000001c1947 */ /* 0x000fea0003800000 */
[----:B------:R-:W0:Y:S01]  /*11030*/  S2R R4, SR_TID.X ;  /* 0x0000000000047919 */ /* 0x000e220000002100 */
[----:B--2---:R-:W-:-:S04]  /*11040*/  IMAD.MOV.U32 R5, RZ, RZ, 0x2800 ;  /* 0x00002800ff057424 */ /* 0x004fc800078e00ff */
[----:B------:R2:W-:Y:S01]  /*11050*/  SYNCS.ARRIVE.TRANS64 RZ, [R2+URZ+0x13270], R5 ;  /* 0x0132700502ff79a7 */ /* 0x0005e2000800003f */
[----:B0-----:R-:W-:-:S04]  /*11060*/  LOP3.LUT R4, R4, 0x1f, RZ, 0xc0, !PT ;  /* 0x0000001f04047812 */ /* 0x001fc800078ec0ff */
[----:B------:R-:W-:-:S13]  /*11070*/  ISETP.NE.AND P0, PT, R4, RZ, PT ;  /* 0x000000ff0400720c */ /* 0x000fda0003f05270 */
[----:B--2---:R-:W-:Y:S05]  /*11080*/  @!P0 BRA `(.L_x_12882) ;  /* 0x0000000000048947 */ /* 0x004fea0003800000 */
[----:B------:R-:W-:Y:S01]  /*11090*/  BPT.TRAP 0x1 ;  /* 0x000000040000795c */ /* 0x000fe20000300000 */
.L_x_12882:
[----:B------:R-:W-:Y:S01]  /*110a0*/  IMAD R4, R18, 0x2800, R16 ;  /* 0x0000280012047824 */ /* 0x000fe200078e0210 */
[----:B------:R-:W-:Y:S01]  /*110b0*/  R2UR UR33, R2 ;  /* 0x00000000022172ca */ /* 0x000fe200000e0000 */
[----:B--2---:R-:W-:Y:S01]  /*110c0*/  IMAD.MOV.U32 R5, RZ, RZ, 0xa0 ;  /* 0x000000a0ff057424 */ /* 0x004fe200078e00ff */
        /* <DEDUP_REMOVED lines=12> */
[----:B------:R-:W0:Y:S02]  /*11190*/  SYNCS.PHASECHK.TRANS64.TRYWAIT P0, [R2+URZ+0x13240], R3 ;  /* 0x01324003020075a7 */ /* 0x000e24000800017f */
[----:B0-2---:R-:W-:Y:S05]  /*111a0*/  @!P0 BRA `(.L_x_12883) ;  /* 0x0000003400648947 */ /* 0x005fea0003800000 */
.L_x_12953:
[----:B------:R-:W-:Y:S05]  /*111b0*/  @P1 BRA `(.L_x_12884) ;  /* 0x00000000001c1947 */ /* 0x000fea0003800000 */
[----:B------:R-:W2:Y:S01]  /*111c0*/  S2R R5, SR_TID.X ;  /* 0x0000000000057919 */ /* 0x000ea20000002100 */
[----:B0---4-:R-:W-:-:S04]  /*111d0*/  IMAD.MOV.U32 R3, RZ, RZ, 0x2800 ;  /* 0x00002800ff037424 */ /* 0x011fc800078e00ff */
[----:B------:R0:W-:Y:S01]  /*111e0*/  SYNCS.ARRIVE.TRANS64 RZ, [R2+URZ+0x13230], R3 ;  /* 0x0132300302ff79a7 */ /* 0x0001e2000800003f */
[----:B--2---:R-:W-:-:S04]  /*111f0*/  LOP3.LUT R5, R5, 0x1f, RZ, 0xc0, !PT ;  /* 0x0000001f05057812 */ /* 0x004fc800078ec0ff */
[----:B------:R-:W-:-:S13]  /*11200*/  ISETP.NE.AND P0, PT, R5, RZ, PT ;  /* 0x000000ff0500720c */ /* 0x000fda0003f05270 */
[----:B0-----:R-:W-:Y:S05]  /*11210*/  @!P0 BRA `(.L_x_12884) ;  /* 0x0000000000048947 */ /* 0x001fea0003800000 */
[----:B------:R-:W-:Y:S01]  /*11220*/  BPT.TRAP 0x1 ;  /* 0x000000040000795c */ /* 0x000fe20000300000 */
.L_x_12884:
        /* <DEDUP_REMOVED lines=10> */
[----:B------:R-:W-:-:S03]  /*112d0*/  PLOP3.LUT P0, PT, PT, PT, PT, 0x80, 0x0 ;  /* 0x000000000000781c */ /* 0x000fc60003f0f070 */
[----:B------:R-:W-:Y:S01]  /*112e0*/  UIADD3 UR8, UR8, 0xe000, URZ ;  /* 0x0000e00008087890 */ /* 0x000fe2000fffe03f */
[----:B------:R-:W-:Y:S01]  /*112f0*/  P2R R27, PR, RZ, 0x1 ;  /* 0x00000001ff1b7803 */ /* 0x000fe20000000000 */
[----:B------:R-:W-:-:S09]  /*11300*/  UIADD3 UR9, UR9, 0x13230, URZ ;  /* 0x0001323009097890 */ /* 0x000fd2000fffe03f */
[----:B------:R2:W-:Y:S02]  /*11310*/  UTMALDG.4D [UR8], [UR4], desc[UR6] ;  /* 0x00000608040075b4 */ /* 0x0005e40008019000 */
[----:B--2---:R-:W-:Y:S01]  /*11320*/  NOP ;  /* 0x0000000000007918 */ /* 0x004fe20000000000 */
.L_x_12878:
        /* <DEDUP_REMOVED lines=17> */
[----:B0---4-:R-:W-:Y:S01]  /*11440*/  MOV R2, 0x0 ;  /* 0x0000000000027802 */ /* 0x011fe20000000f00 */
[----:B------:R-:W-:Y:S01]  /*11450*/  ULDC.64 UR6, c[0x4][0x1c8] ;  /* 0x0100720000067ab9 */ /* 0x000fe20000000a00 */
[----:B------:R-:W-:Y:S01]  /*11460*/  ULDC.64 UR8, c[0x4][0x1d0] ;  /* 0x0100740000087ab9 */ /* 0x000fe20000000a00 */
[----:B------:R-:W-:Y:S01]  /*11470*/  ULDC.64 UR4, c[0x4][0x28] ;  /* 0x01000a0000047ab9 */ /* 0x000fe20000000a00 */
[----:B------:R-:W-:Y:S02]  /*11480*/  IMAD.U32 R4, RZ, RZ, UR6 ;  /* 0x00000006ff047e24 */ /* 0x000fe4000f8e00ff */
[----:B------:R-:W0:Y:S01]  /*11490*/  LDC.64 R2, c[0x4][R2] ;  /* 0x0100000002027b82 */ /* 0x000e220000000a00 */
[----:B--2---:R-:W-:Y:S02]  /*114a0*/  IMAD.U32 R5, RZ, RZ, UR7 ;  /* 0x00000007ff057e24 */ /* 0x004fe4000f8e00ff */
[----:B------:R-:W-:Y:S02]  /*114b0*/  IMAD.U32 R6, RZ, RZ, UR8 ;  /* 0x00000008ff067e24 */ /* 0x000fe4000f8e00ff */
[----:B------:R-:W-:-:S02]  /*114c0*/  IMAD.U32 R7, RZ, RZ, UR9 ;  /* 0x00000009ff077e24 */ /* 0x000fc4000f8e00ff */
[----:B-1----:R-:W-:Y:S02]  /*114d0*/  IMAD.U32 R10, RZ, RZ, UR4 ;  /* 0x00000004ff0a7e24 */ /* 0x002fe4000f8e00ff */
[----:B------:R-:W-:Y:S02]  /*114e0*/  IMAD.U32 R11, RZ, RZ, UR5 ;  /* 0x00000005ff0b7e24 */ /* 0x000fe4000f8e00ff */
[----:B------:R-:W-:Y:S02]  /*114f0*/  IMAD.MOV.U32 R8, RZ, RZ, 0x70 ;  /* 0x00000070ff087424 */ /* 0x000fe400078e00ff */
[----:B------:R-:W-:Y:S02]  /*11500*/  IMAD.MOV.U32 R12, RZ, RZ, 0x1 ;  /* 0x00000001ff0c7424 */ /* 0x000fe400078e00ff */
[----:B------:R-:W-:-:S07]  /*11510*/  IMAD.MOV.U32 R13, RZ, RZ, RZ ;  /* 0x000000ffff0d7224 */ /* 0x000fce00078e00ff */
[----:B---3--:R-:W-:-:S07]  /*11520*/  LEPC R20, `(.L_x_12886) ;  /* 0x000000001014794e */ /* 0x008fce0000000000 */
[----:B0-----:R-:W-:Y:S05]  /*11530*/  CALL.ABS.NOINC R2 ;  /* 0x0000000002007343 */ /* 0x001fea0003c00000 */
.L_x_12886:
[----:B------:R-:W-:Y:S05]  /*11540*/  BSYNC B6 ;  /* 0x0000000000067941 */ /* 0x000fea0003800000 */
.L_x_12885:
[----:B------:R1:W5:Y:S01]  /*11550*/  LDL R21, [R1] ;  /* 0x0000000001157983 */ /* 0x0003620000100800 */
[----:B------:R-:W2:Y:S01]  /*11560*/  LDC R7, c[0x0][0x448] ;  /* 0x00011200ff077b82 */ /* 0x000ea20000000800 */
[----:B------:R-:W-:Y:S02]  /*11570*/  ULDC.64 UR6, c[0x0][0x2d8] ;  /* 0x0000b60000067ab9 */ /* 0x000fe40000000a00 */
[----:B------:R1:W5:Y:S01]  /*11580*/  LDL R9, [R1+0x8] ;  /* 0x0000080001097983 */ /* 0x0003620000100800 */
[----:B0---4-:R-:W3:Y:S01]  /*11590*/  S2R R2, SR_TID.X ;  /* 0x0000000000027919 */ /* 0x011ee20000002100 */
[----:B------:R-:W-:Y:S01]  /*115a0*/  UMOV UR4, UR48 ;  /* 0x0000003000047c82 */ /* 0x000fe20008000000 */
[----:B------:R-:W-:Y:S01]  /*115b0*/  UMOV UR5, UR37 ;  /* 0x0000002500057c82 */ /* 0x000fe20008000000 */
[----:B------:R-:W-:Y:S01]  /*115c0*/  ULDC.64 UR8, c[0x0][0x2e0] ;  /* 0x0000b80000087ab9 */ /* 0x000fe20000000a00 */
[----:B------:R-:W-:Y:S01]  /*115d0*/  ULDC.64 UR10, c[0x0][0x280] ;  /* 0x0000a000000a7ab9 */ /* 0x000fe20000000a00 */
[----:B--2---:R-:W-:-:S13]  /*115e0*/  ISETP.NE.AND P1, PT, R7, 0x1, PT ;  /* 0x000000010700780c */ /* 0x004fda0003f25270 */
[----:B------:R-:W0:Y:S01]  /*115f0*/  @P1 LDC R3, c[0x0][0x44c] ;  /* 0x00011300ff031b82 */ /* 0x000e220000000800 */
[C---:B---3--:R-:W-:Y:S01]  /*11600*/  LOP3.LUT R20, R2.reuse, 0x7f, RZ, 0xc0, !PT ;  /* 0x0000007f02147812 */ /* 0x048fe200078ec0ff */
[----:B------:R-:W-:-:S03]  /*11610*/  IMAD.SHL.U32 R2, R2, 0x20, RZ ;  /* 0x0000002002027824 */ /* 0x000fc600078e00ff */
[----:B------:R-:W-:-:S03]  /*11620*/  SHF.R.U32.HI R20, RZ, 0x2, R20 ;  /* 0x00000002ff147819 */ /* 0x000fc60000011614 */
[----:B------:R-:W2:Y:S01]  /*11630*/  @P1 LDC R5, c[0x0][0x450] ;  /* 0x00011400ff051b82 */ /* 0x000ea20000000800 */
[----:B------:R-:W-:Y:S01]  /*11640*/  LOP3.LUT R2, R20, 0x60, R2, 0xf8, !PT ;  /* 0x0000006014027812 */ /* 0x000fe200078ef802 */
[----:B------:R-:W-:-:S04]  /*11650*/  UIMAD.WIDE.U32 UR4, UR36, UR6, UR4 ;  /* 0x00000006240472a5 */ /* 0x000fc8000f8e0004 */
[----:B------:R-:W-:Y:S01]  /*11660*/  IMAD R6, R25, 0xc0, R2 ;  /* 0x000000c019067824 */ /* 0x000fe200078e0202 */
[----:B------:R-:W-:Y:S02]  /*11670*/  UIMAD UR6, UR46, UR8, URZ ;  /* 0x000000082e0672a4 */ /* 0x000fe4000f8e023f */
[----:B------:R-:W-:Y:S01]  /*11680*/  UIMAD UR5, UR36, UR7, UR5 ;  /* 0x00000007240572a4 */ /* 0x000fe2000f8e0205 */
[----:B0-----:R-:W-:Y:S01]  /*11690*/  @P1 IMAD.HI.U32 R0, R6, R3, RZ ;  /* 0x0000000306001227 */ /* 0x001fe200078e00ff */
[----:B------:R-:W-:-:S03]  /*116a0*/  UIMAD UR6, UR45, UR9, UR6 ;  /* 0x000000092d0672a4 */ /* 0x000fc6000f8e0206 */
[----:B------:R-:W-:Y:S01]  /*116b0*/  IMAD.MOV.U32 R3, RZ, RZ, R6 ;  /* 0x000000ffff037224 */ /* 0x000fe200078e0006 */
[----:B------:R-:W-:Y:S01]  /*116c0*/  UIMAD.WIDE.U32 UR4, UR45, UR8, UR4 ;  /* 0x000000082d0472a5 */ /* 0x000fe2000f8e0004 */
[----:B--2---:R-:W-:-:S03]  /*116d0*/  @P1 SHF.R.U32.HI R3, RZ, R5, R0 ;  /* 0x00000005ff031219 */ /* 0x004fc60000011600 */
[----:B------:R-:W-:Y:S01]  /*116e0*/  UIADD3 UR5, UR5, UR6, URZ ;  /* 0x0000000605057290 */ /* 0x000fe2000fffe03f */
[----:B------:R-:W-:Y:S01]  /*116f0*/  ULDC.64 UR8, c[0x0][0x2c8] ;  /* 0x0000b20000087ab9 */ /* 0x000fe20000000a00 */
        /* <DEDUP_REMOVED lines=14> */
[----:B------:R-:W0:Y:S02]  /*117e0*/  @P1 LDC R2, c[0x0][0x44c] ;  /* 0x00011300ff021b82 */ /* 0x000e240000000800 */
[----:B------:R-:W-:-:S06]  /*117f0*/  IADD3.X R5, R3, UR11, R5, P0, !PT ;  /* 0x0000000b03057c10 */ /* 0x000fcc00087fe405 */
[----:B------:R-:W2:Y:S01]  /*11800*/  @P1 LDC R3, c[0x0][0x450] ;  /* 0x00011400ff031b82 */ /* 0x000ea20000000800 */
[----:B------:R-:W-:Y:S01]  /*11810*/  VIADD R6, R6, 0x80 ;  /* 0x0000008006067836 */ /* 0x000fe20000000000 */
[----:B------:R-:W1:Y:S03]  /*11820*/  S2R R20, SR_TID.X ;  /* 0x0000000000147919 */ /* 0x000e660000002100 */
[----:B0-----:R-:W-:-:S04]  /*11830*/  @P1 IMAD.HI.U32 R8, R6, R2, RZ ;  /* 0x0000000206081227 */ /* 0x001fc800078e00ff */
[----:B------:R-:W-:Y:S01]  /*11840*/  IMAD.MOV.U32 R2, RZ, RZ, R6 ;  /* 0x000000ffff027224 */ /* 0x000fe200078e0006 */
[----:B--2---:R-:W-:-:S05]  /*11850*/  @P1 SHF.R.U32.HI R2, RZ, R3, R8 ;  /* 0x00000003ff021219 */ /* 0x004fca0000011608 */
        /* <DEDUP_REMOVED lines=11> */
[----:B-1----:R-:W-:Y:S02]  /*11910*/  IMAD.SHL.U32 R10, R20, 0x10, RZ ;  /* 0x00000010140a7824 */ /* 0x002fe400078e00ff */
[----:B------:R-:W-:Y:S01]  /*11920*/  IMAD R6, R6, UR9, R4 ;  /* 0x0000000906067c24 */ /* 0x000fe2000f8e0204 */
[----:B------:R-:W-:Y:S02]  /*11930*/  IADD3 R4, P0, R2, UR10, RZ ;  /* 0x0000000a02047c10 */ /* 0x000fe4000ff1e0ff */
[----:B------:R-:W-:Y:S02]  /*11940*/  LOP3.LUT R10, R10, 0x30, RZ, 0xc0, !PT ;  /* 0x000000300a0a7812 */ /* 0x000fe400078ec0ff */
[----:B------:R-:W-:Y:S02]  /*11950*/  IADD3.X R6, R3, UR11, R6, P0, !PT ;  /* 0x0000000b03067c10 */ /* 0x000fe400087fe406 */
[----:B------:R-:W-:Y:S01]  /*11960*/  ISETP.GE.AND P0, PT, R10, UR4, PT ;  /* 0x000000040a007c0c */ /* 0x000fe2000bf06270 */
[----:B------:R-:W-:Y:S01]  /*11970*/  UMOV UR4, 0xffffffff ;  /* 0xffffffff00047882 */ /* 0x000fe20000000000 */
[----:B------:R-:W-:-:S04]  /*11980*/  LOP3.LUT R20, R20, 0x7f, RZ, 0xc0, !PT ;  /* 0x0000007f14147812 */ /* 0x000fc800078ec0ff */
[----:B------:R-:W-:Y:S01]  /*11990*/  SHF.R.U32.HI R20, RZ, 0x2, R20 ;  /* 0x00000002ff147819 */ /* 0x000fe20000011614 */
[----:B------:R-:W-:Y:S06]  /*119a0*/  BRA.DIV UR4, `(.L_x_12887) ;  /* 0x0000002e04787947 */ /* 0x000fec000b800000 */
[----:B------:R-:W0:Y:S01]  /*119b0*/  SHFL.IDX PT, R3, R0, RZ, 0x1c1f ;  /* 0x001c1fff00037589 */ /* 0x000e2200000e0000 */
[----:B-----5:R-:W-:Y:S02]  /*119c0*/  IMAD R7, R21, R7, RZ ;  /* 0x0000000715077224 */ /* 0x020fe400078e02ff */
[----:B------:R-:W-:Y:S01]  /*119d0*/  IMAD R25, R25, 0xc0, R20 ;  /* 0x000000c019197824 */ /* 0x000fe200078e0214 */
[----:B------:R-:W1:Y:S04]  /*119e0*/  SHFL.IDX PT, R2, R5, RZ, 0x1c1f ;  /* 0x001c1fff05027589 */ /* 0x000e6800000e0000 */
[----:B------:R-:W-:Y:S01]  /*119f0*/  ISETP.GE.AND P1, PT, R25, R7, PT ;  /* 0x000000071900720c */ /* 0x000fe20003f26270 */
[----:B------:R-:W2:-:S12]  /*11a00*/  SHFL.IDX PT, R14, R0, 0x1, 0x1c1f ;  /* 0x003c1f00000e7f89 */ /* 0x000e9800000e0000 */
[----:B0-----:R-:W-:-:S05]  /*11a10*/  @!P1 IADD3 R8, P2, R10, R3, RZ ;  /* 0x000000030a089210 */ /* 0x001fca0007f5e0ff */
[----:B-1----:R-:W-:Y:S02]  /*11a20*/  @!P1 IMAD.X R3, RZ, RZ, R2, P2 ;  /* 0x000000ffff039224 */ /* 0x002fe400010e0602 */
[----:B------:R-:W-:Y:S02]  /*11a30*/  @!P1 IMAD.MOV.U32 R2, RZ, RZ, R8 ;  /* 0x000000ffff029224 */ /* 0x000fe400078e0008 */
[----:B------:R-:W-:-:S03]  /*11a40*/  VIADD R8, R25, 0x20 ;  /* 0x0000002019087836 */ /* 0x000fc60000000000 */
[----:B------:R0:W-:Y:S02]  /*11a50*/  @!P1 LDGSTS.E.BYPASS.LTC128B.128 [R9+0xb000], desc[UR52][R2.64], !P0 ;  /* 0x0b00000002099fae */ /* 0x0001e4000c101d74 */
[----:B------:R-:W-:Y:S02]  /*11a60*/  ISETP.GE.AND P1, PT, R8, R7, PT ;  /* 0x000000070800720c */ /* 0x000fe40003f26270 */
[----:B0-----:R-:W0:Y:S11]  /*11a70*/  SHFL.IDX PT, R2, R5, 0x1, 0x1c1f ;  /* 0x003c1f0005027f89 */ /* 0x001e3600000e0000 */
[----:B--2---:R-:W-:-:S02]  /*11a80*/  @!P1 IADD3 R8, P2, R10, R14, RZ ;  /* 0x0000000e0a089210 */ /* 0x004fc40007f5e0ff */
[----:B------:R-:W1:Y:S03]  /*11a90*/  SHFL.IDX PT, R14, R0, 0x2, 0x1c1f ;  /* 0x005c1f00000e7f89 */ /* 0x000e6600000e0000 */
[----:B0-----:R-:W-:Y:S02]  /*11aa0*/  @!P1 IMAD.X R3, RZ, RZ, R2, P2 ;  /* 0x000000ffff039224 */ /* 0x001fe400010e0602 */
[----:B------:R-:W-:Y:S02]  /*11ab0*/  @!P1 IMAD.MOV.U32 R2, RZ, RZ, R8 ;  /* 0x000000ffff029224 */ /* 0x000fe400078e0008 */
[----:B------:R-:W-:-:S03]  /*11ac0*/  VIADD R8, R25, 0x40 ;  /* 0x0000004019087836 */ /* 0x000fc60000000000 */
[----:B------:R0:W-:Y:S02]  /*11ad0*/  @!P1 LDGSTS.E.BYPASS.LTC128B.128 [R9+0xb800], desc[UR52][R2.64], !P0 ;  /* 0x0b80000002099fae */ /* 0x0001e4000c101d74 */
[----:B------:R-:W-:Y:S02]  /*11ae0*/  ISETP.GE.AND P1, PT, R8, R7, PT ;  /* 0x000000070800720c */ /* 0x000fe40003f26270 */
[----:B0-----:R-:W0:Y:S11]  /*11af0*/  SHFL.IDX PT, R2, R5, 0x2, 0x1c1f ;  /* 0x005c1f0005027f89 */ /* 0x001e3600000e0000 */
[----:B-1----:R-:W-:Y:S01]  /*11b00*/  @!P1 IADD3 R8, P2, R10, R14, RZ ;  /* 0x0000000e0a089210 */ /* 0x002fe20007f5e0ff */
[----:B------:R-:W-:Y:S04]  /*11b10*/  SHFL.IDX PT, R5, R5, 0x3, 0x1c1f ;  /* 0x007c1f0005057f89 */ /* 0x000fe800000e0000 */
[----:B------:R-:W-:Y:S01]  /*11b20*/  SHFL.IDX PT, R14, R4, 0x1, 0x1c1f ;  /* 0x003c1f00040e7f89 */ /* 0x000fe200000e0000 */
[----:B0-----:R-:W-:-:S02]  /*11b30*/  @!P1 IMAD.X R3, RZ, RZ, R2, P2 ;  /* 0x000000ffff039224 */ /* 0x001fc400010e0602 */
[----:B------:R-:W-:Y:S02]  /*11b40*/  @!P1 IMAD.MOV.U32 R2, RZ, RZ, R8 ;  /* 0x000000ffff029224 */ /* 0x000fe400078e0008 */
[----:B------:R-:W-:-:S03]  /*11b50*/  VIADD R8, R25, 0x80 ;  /* 0x0000008019087836 */ /* 0x000fc60000000000 */
[----:B------:R0:W-:Y:S02]  /*11b60*/  @!P1 LDGSTS.E.BYPASS.LTC128B.128 [R9+0xc000], desc[UR52][R2.64], !P0 ;  /* 0x0c00000002099fae */ /* 0x0001e4000c101d74 */
[----:B------:R-:W-:Y:S01]  /*11b70*/  ISETP.GE.AND P2, PT, R8, R7, PT ;  /* 0x000000070800720c */ /* 0x000fe20003f46270 */
[----:B------:R-:W-:-:S05]  /*11b80*/  VIADD R8, R25, 0x60 ;  /* 0x0000006019087836 */ /* 0x000fca0000000000 */
[----:B------:R-:W-:Y:S02]  /*11b90*/  ISETP.GE.AND P1, PT, R8, R7, PT ;  /* 0x000000070800720c */ /* 0x000fe40003f26270 */
[----:B------:R-:W-:Y:S04]  /*11ba0*/  SHFL.IDX PT, R8, R4, RZ, 0x1c1f ;  /* 0x001c1fff04087589 */ /* 0x000fe800000e0000 */
[----:B0-----:R-:W0:Y:S04]  /*11bb0*/  SHFL.IDX PT, R2, R0, 0x3, 0x1c1f ;  /* 0x007c1f0000027f89 */ /* 0x001e2800000e0000 */
[----:B------:R-:W1:Y:S04]  /*11bc0*/  SHFL.IDX PT, R0, R6, RZ, 0x1c1f ;  /* 0x001c1fff06007589 */ /* 0x000e6800000e0000 */
[----:B------:R-:W2:Y:S01]  /*11bd0*/  SHFL.IDX PT, R6, R6, 0x1, 0x1c1f ;  /* 0x003c1f0006067f89 */ /* 0x000ea200000e0000 */
[----:B0-----:R-:W-:-:S05]  /*11be0*/  @!P1 IADD3 R2, P3, R10, R2, RZ ;  /* 0x000000020a029210 */ /* 0x001fca0007f7e0ff */
[----:B------:R-:W-:-:S05]  /*11bf0*/  @!P1 IMAD.X R3, RZ, RZ, R5, P3 ;  /* 0x000000ffff039224 */ /* 0x000fca00018e0605 */
[----:B------:R0:W-:Y:S02]  /*11c00*/  @!P1 LDGSTS.E.BYPASS.LTC128B.128 [R9+0xc800], desc[UR52][R2.64], !P0 ;  /* 0x0c80000002099fae */ /* 0x0001e4000c101d74 */
[----:B0-----:R-:W-:-:S05]  /*11c10*/  @!P2 IADD3 R2, P1, R10, R8, RZ ;  /* 0x000000080a02a210 */ /* 0x001fca0007f3e0ff */
[----:B-1----:R-:W-:-:S05]  /*11c20*/  @!P2 IMAD.X R3, RZ, RZ, R0, P1 ;  /* 0x000000ffff03a224 */ /* 0x002fca00008e0600 */
[----:B--2---:R0:W-:Y:S03]  /*11c30*/  @!P2 LDGSTS.E.BYPASS.LTC128B.128 [R9+0xd000], desc[UR52][R2.64], !P0 ;  /* 0x0d0000000209afae */ /* 0x0041e6000c101d74 */
.L_x_12966:
[----:B------:R-:W-:-:S05]  /*11c40*/  VIADD R0, R25, 0xa0 ;  /* 0x000000a019007836 */ /* 0x000fca0000000000 */
[----:B------:R-:W-:-:S13]  /*11c50*/  ISETP.GE.AND P1, PT, R0, R7, PT ;  /* 0x000000070000720c */ /* 0x000fda0003f26270 */
[----:B0-----:R-:W-:-:S05]  /*11c60*/  @!P1 IADD3 R2, P2, R10, R14, RZ ;  /* 0x0000000e0a029210 */ /* 0x001fca0007f5e0ff */
[----:B------:R-:W-:-:S05]  /*11c70*/  @!P1 IMAD.X R3, RZ, RZ, R6, P2 ;  /* 0x000000ffff039224 */ /* 0x000fca00010e0606 */
[----:B------:R-:W-:Y:S01]  /*11c80*/  @!PT LDS RZ, [RZ] ;  /* 0x00000000fffff984 */ /* 0x000fe20000000800 */
[----:B------:R-:W-:Y:S01]  /*11c90*/  @!PT LDS RZ, [RZ] ;  /* 0x00000000fffff984 */ /* 0x000fe20000000800 */
[----:B------:R-:W-:Y:S01]  /*11ca0*/  @!PT LDS RZ, [RZ] ;  /* 0x00000000fffff984 */ /* 0x000fe20000000800 */
[----:B------:R0:W-:Y:S01]  /*11cb0*/  @!P1 LDGSTS.E.BYPASS.LTC128B.128 [R9+0xd800], desc[UR52][R2.64], !P0 ;  /* 0x0d80000002099fae */ /* 0x0001e2000c101d74 */
[----:B------:R-:W-:Y:S01]  /*11cc0*/  PLOP3.LUT P0, PT, PT, PT, PT, 0x80, 0x0 ;  /* 0x000000000000781c */ /* 0x000fe20003f0f070 */
[----:B------:R-:W-:-:S12]  /*11cd0*/  NOP ;  /* 0x0000000000007918 */ /* 0x000fd80000000000 */
.L_x_12888:
        /* <DEDUP_REMOVED lines=21> */
.L_x_12967:
[----:B------:R-:W-:Y:S05]  /*11e30*/  BSYNC B0 ;  /* 0x0000000000007941 */ /* 0x000fea0003800000 */
.L_x_12889:
[----:B------:R-:W-:Y:S05]  /*11e40*/  @!P1 BRA `(.L_x_12891) ;  /* 0x0000000800e49947 */ /* 0x000fea0003800000 */
[----:B------:R-:W-:Y:S02]  /*11e50*/  IMAD.MOV.U32 R7, RZ, RZ, R19 ;  /* 0x000000ffff077224 */ /* 0x000fe400078e0013 */
[----:B------:R-:W-:-:S07]  /*11e60*/  IMAD.MOV.U32 R6, RZ, RZ, R18 ;  /* 0x000000ffff067224 */ /* 0x000fce00078e0012 */
.L_x_12911:
        /* <DEDUP_REMOVED lines=32> */
.L_x_12894:
[----:B------:R-:W0:Y:S01]  /*12070*/  S2R R2, SR_TID.X ;  /* 0x0000000000027919 */ /* 0x000e220000002100 */
[----:B------:R-:W-:Y:S01]  /*12080*/  IMAD R9, R18, 0x8, R16 ;  /* 0x0000000812097824 */ /* 0x000fe200078e0210 */
[----:B------:R-:W-:Y:S01]  /*12090*/  BSSY B1, `(.L_x_12895) ;  /* 0x0000006000017945 */ /* 0x000fe20003800000 */
[----:B0-----:R-:W-:Y:S02]  /*120a0*/  LOP3.LUT R3, R2, 0x7f, RZ, 0xc0, !PT ;  /* 0x0000007f02037812 */ /* 0x001fe400078ec0ff */
[----:B------:R-:W-:Y:S02]  /*120b0*/  SHF.L.U32 R2, R19, 0x1f, RZ ;  /* 0x0000001f13027819 */ /* 0x000fe400000006ff */
[----:B------:R-:W-:Y:S02]  /*120c0*/  ISETP.NE.AND P1, PT, R3, RZ, PT ;  /* 0x000000ff0300720c */ /* 0x000fe40003f25270 */
[----:B------:R-:W0:Y:S02]  /*120d0*/  SYNCS.PHASECHK.TRANS64.TRYWAIT P0, [R9+URZ+0x13280], R2 ;  /* 0x01328002090075a7 */ /* 0x000e24000800017f */
[----:B0-----:R-:W-:Y:S09]  /*120e0*/  @!P0 BRA `(.L_x_12896) ;  /* 0x0000002c00748947 */ /* 0x001ff20003800000 */
.L_x_12968:
[----:B------:R-:W-:Y:S05]  /*120f0*/  BSYNC B1 ;  /* 0x0000000000017941 */ /* 0x000fea0003800000 */
.L_x_12895:
[----:B------:R-:W-:Y:S04]  /*12100*/  BSSY B1, `(.L_x_12897) ;  /* 0x0000009000017945 */ /* 0x000fe80003800000 */
[----:B------:R-:W-:Y:S05]  /*12110*/  @P1 BRA `(.L_x_12898) ;  /* 0x00000000001c1947 */ /* 0x000fea0003800000 */
[----:B------:R-:W2:Y:S01]  /*12120*/  S2R R3, SR_TID.X ;  /* 0x0000000000037919 */ /* 0x000ea20000002100 */
[----:B-1----:R-:W-:-:S04]  /*12130*/  IMAD.MOV.U32 R4, RZ, RZ, 0x2800 ;  /* 0x00002800ff047424 */ /* 0x002fc800078e00ff */
[----:B------:R3:W-:Y:S01]  /*12140*/  SYNCS.ARRIVE.TRANS64 RZ, [R9+URZ+0x13270], R4 ;  /* 0x0132700409ff79a7 */ /* 0x0007e2000800003f */
[----:B--2---:R-:W-:-:S04]  /*12150*/  LOP3.LUT R3, R3, 0x1f, RZ, 0xc0, !PT ;  /* 0x0000001f03037812 */ /* 0x004fc800078ec0ff */
[----:B------:R-:W-:-:S13]  /*12160*/  ISETP.NE.AND P0, PT, R3, RZ, PT ;  /* 0x000000ff0300720c */ /* 0x000fda0003f05270 */
[----:B---3--:R-:W-:Y:S05]  /*12170*/  @!P0 BRA `(.L_x_12898) ;  /* 0x0000000000048947 */ /* 0x008fea0003800000 */
[----:B------:R-:W-:Y:S01]  /*12180*/  BPT.TRAP 0x1 ;  /* 0x000000040000795c */ /* 0x000fe20000300000 */
.L_x_12898:
[----:B------:R-:W-:Y:S05]  /*12190*/  BSYNC B1 ;  /* 0x0000000000017941 */ /* 0x000fea0003800000 */
.L_x_12897:
[----:B-1----:R-:W-:Y:S01]  /*121a0*/  IMAD.MOV.U32 R5, RZ, RZ, RZ ;  /* 0x000000ffff057224 */ /* 0x002fe200078e00ff */
[----:B------:R-:W-:Y:S01]  /*121b0*/  UIADD3 UR4, UP0, UR50, 0x470, URZ ;  /* 0x0000047032047890 */ /* 0x000fe2000ff1e03f */
[----:B------:R-:W-:Y:S01]  /*121c0*/  IMAD.MOV.U32 R3, RZ, RZ, 0xa0 ;  /* 0x000000a0ff037424 */ /* 0x000fe200078e00ff */
[----:B------:R-:W-:Y:S01]  /*121d0*/  PLOP3.LUT P0, PT, PT, PT, PT, 0x80, 0x0 ;  /* 0x000000000000781c */ /* 0x000fe20003f0f070 */
[----:B------:R-:W-:Y:S01]  /*121e0*/  IMAD R4, R18, 0x2800, R16 ;  /* 0x0000280012047824 */ /* 0x000fe200078e0210 */
[----:B------:R-:W-:Y:S01]  /*121f0*/  R2UR UR10, R5 ;  /* 0x00000000050a72ca */ /* 0x000fe200000e0000 */
[----:B------:R-:W-:Y:S01]  /*12200*/  IMAD R8, R8, R3, UR40 ;  /* 0x0000002808087e24 */ /* 0x000fe2000f8e0203 */
[----:B------:R-:W-:Y:S01]  /*12210*/  UIADD3.X UR5, URZ, UR51, URZ, UP0, !UPT ;  /* 0x000000333f057290 */ /* 0x000fe200087fe43f */
[----:B------:R-:W-:Y:S01]  /*12220*/  VIADD R3, R9, 0x13270 ;  /* 0x0001327009037836 */ /* 0x000fe20000000000 */
[----:B------:R-:W-:Y:S01]  /*12230*/  UMOV UR6, 0x0 ;  /* 0x0000000000067882 */ /* 0x000fe20000000000 */
[----:B------:R-:W-:Y:S01]  /*12240*/  VIADD R10, R4, 0x6000 ;  /* 0x00006000040a7836 */ /* 0x000fe20000000000 */
[----:B------:R-:W-:-:S09]  /*12250*/  UMOV UR7, 0x14f00000 ;  /* 0x14f0000000077882 */ /* 0x000fd20000000000 */
.L_x_12899:
        /* <DEDUP_REMOVED lines=13> */
.L_x_12969:
[----:B------:R-:W-:Y:S05]  /*12330*/  BSYNC B1 ;  /* 0x0000000000017941 */ /* 0x000fea0003800000 */
.L_x_12900:
        /* <DEDUP_REMOVED lines=11> */
.L_x_12903:
[----:B------:R-:W-:Y:S05]  /*123f0*/  BSYNC B1 ;  /* 0x0000000000017941 */ /* 0x000fea0003800000 */
.L_x_12902:
        /* <DEDUP_REMOVED lines=8> */
.L_x_12904:
        /* <DEDUP_REMOVED lines=10> */
.L_x_12893:
[----:B------:R-:W-:Y:S05]  /*12520*/  BSYNC B0 ;  /* 0x0000000000007941 */ /* 0x000fea0003800000 */
.L_x_12892:
[----:B------:R-:W-:-:S06]  /*12530*/  UISETP.NE.AND UP0, UPT, UR39, 0x3, UPT ;  /* 0x000000032700788c */ /* 0x000fcc000bf05270 */
[----:B------:R-:W-:-:S13]  /*12540*/  PLOP3.LUT P0, PT, PT, PT, UP0, 0x80, 0x0 ;  /* 0x000000000000781c */ /* 0x000fda0003f0f008 */
[----:B------:R-:W-:Y:S05]  /*12550*/  @!P0 BRA `(.L_x_12905) ;  /* 0x0000000000048947 */ /* 0x000fea0003800000 */
[----:B------:R-:W-:Y:S01]  /*12560*/  BPT.TRAP 0x1 ;  /* 0x000000040000795c */ /* 0x000fe20000300000 */
.L_x_12905:
        /* <DEDUP_REMOVED lines=8> */
.L_x_12970:
[----:B------:R-:W-:Y:S05]  /*125f0*/  BSYNC B0 ;  /* 0x0000000000007941 */ /* 0x000fea0003800000 */
.L_x_12906:
[----:B------:R-:W-:Y:S05]  /*12600*/  @!P1 BRA `(.L_x_12908) ;  /* 0x0000000000049947 */ /* 0x000fea0003800000 */
[----:B------:R-:W-:Y:S01]  /*12610*/  BPT.TRAP 0x1 ;  /* 0x000000040000795c */ /* 0x000fe20000300000 */
.L_x_12908:
[----:B0-----:R-:W-:Y:S01]  /*12620*/  SHF.L.U32 R2, R7, 0x1f, RZ ;  /* 0x0000001f07027819 */ /* 0x001fe200000006ff */
[----:B------:R-:W-:-:S03]  /*12630*/  IMAD R10, R6, 0x2800, RZ ;  /* 0x00002800060a7824 */ /* 0x000fc600078e02ff */
[----:B------:R-:W0:Y:S02]  /*12640*/  SYNCS.PHASECHK.TRANS64.TRYWAIT P0, [R3+URZ+0x13260], R2 ;  /* 0x01326002030075a7 */ /* 0x000e24000800017f */
[----:B0-----:R-:W-:Y:S05]  /*12650*/  @!P0 BRA `(.L_x_12909) ;  /* 0x0000002800548947 */ /* 0x001fea0003800000 */
.L_x_12971:
        /* <DEDUP_REMOVED lines=43> */
.L_x_12910:
        /* <DEDUP_REMOVED lines=13> */
.L_x_12891:
        /* <DEDUP_REMOVED lines=17> */
.L_x_12913:
[----:B------:R-:W-:Y:S05]  /*12af0*/  BSYNC B0 ;  /* 0x0000000000007941 */ /* 0x000fea0003800000 */
.L_x_12912:
[----:B------:R-:W-:-:S06]  /*12b00*/  UISETP.NE.AND UP0, UPT, UR39, 0x3, UPT ;  /* 0x000000032700788c */ /* 0x000fcc000bf05270 */
[----:B------:R-:W-:-:S13]  /*12b10*/  PLOP3.LUT P1, PT, PT, PT, UP0, 0x80, 0x0 ;  /* 0x000000000000781c */ /* 0x000fda0003f2f008 */
[----:B------:R-:W-:Y:S05]  /*12b20*/  @!P1 BRA `(.L_x_12914) ;  /* 0x0000000000049947 */ /* 0x000fea0003800000 */
[----:B------:R-:W-:Y:S01]  /*12b30*/  BPT.TRAP 0x1 ;  /* 0x000000040000795c */ /* 0x000fe20000300000 */
.L_x_12914:
        /* <DEDUP_REMOVED lines=8> */
.L_x_12972:
[----:B------:R-:W-:Y:S05]  /*12bc0*/  BSYNC B0 ;  /* 0x0000000000007941 */ /* 0x000fea0003800000 */
.L_x_12915:
[----:B------:R-:W-:Y:S05]  /*12bd0*/  @!P2 BRA `(.L_x_12917) ;  /* 0x000000000004a947 */ /* 0x000fea0003800000 */
[----:B------:R-:W-:Y:S01]  /*12be0*/  BPT.TRAP 0x1 ;  /* 0x000000040000795c */ /* 0x000fe20000300000 */
.L_x_12917:
[----:B------:R-:W-:Y:S01]  /*12bf0*/  SHF.L.U32 R5, R19, 0x1f, RZ ;  /* 0x0000001f13057819 */ /* 0x000fe200000006ff */
[----:B0-----:R-:W-:-:S03]  /*12c00*/  IMAD R3, R18, 0x2800, RZ ;  /* 0x0000280012037824 */ /* 0x001fc600078e02ff */
[----:B------:R-:W0:Y:S02]  /*12c10*/  SYNCS.PHASECHK.TRANS64.TRYWAIT P1, [R2+URZ+0x13260], R5 ;  /* 0x01326005020075a7 */ /* 0x000e24000802017f */
[----:B0-----:R-:W-:Y:S05]  /*12c20*/  @!P1 BRA `(.L_x_12918) ;  /* 0x0000002400089947 */ /* 0x001fea0003800000 */
.L_x_12973:
        /* <DEDUP_REMOVED lines=43> */
.L_x_12919:
        /* <DEDUP_REMOVED lines=10> */
.L_x_12868:
[----:B------:R-:W-:Y:S05]  /*12f80*/  BSYNC B7 ;  /* 0x0000000000077941 */ /* 0x000fea0003800000 */
.L_x_12866:
[----:B------:R-:W3:Y:S02]  /*12f90*/  LDL R0, [R1+0x10] ;  /* 0x0000100001007983 */ /* 0x000ee40000100800 */
[----:B---3--:R-:W-:-:S13]  /*12fa0*/  ISETP.NE.AND P0, PT, R0, RZ, PT ;  /* 0x000000ff0000720c */ /* 0x008fda0003f05270 */
[----:B------:R-:W-:Y:S05]  /*12fb0*/  @!P0 BRA `(.L_x_12920) ;  /* 0x0000000000248947 */ /* 0x000fea0003800000 */
[----:B------:R-:W3:Y:S08]  /*12fc0*/  S2UR UR5, SR_CgaCtaId ;  /* 0x00000000000579c3 */ /* 0x000ef00000008800 */
[----:B------:R-:W-:Y:S06]  /*12fd0*/  BAR.SYNC.DEFER_BLOCKING 0x5, 0x200 ;  /* 0x0148000000007b1d */ /* 0x000fec0000010000 */
[----:B------:R-:W-:-:S02]  /*12fe0*/  UMOV UR4, 0x400 ;  /* 0x0000040000047882 */ /* 0x000fc40000000000 */
[----:B---3--:R-:W-:-:S06]  /*12ff0*/  ULEA UR4, UR5, UR4, 0x18 ;  /* 0x0000000405047291 */ /* 0x008fcc000f8ec03f */
[----:B------:R-:W-:-:S05]  /*13000*/  IMAD.U32 R16, RZ, RZ, UR4 ;  /* 0x00000004ff107e24 */ /* 0x000fca000f8e00ff */
[----:B------:R-:W3:Y:S02]  /*13010*/  LDS.128 R24, [R16+0x132d0] ;  /* 0x0132d00010187984 */ /* 0x000ee40000000c00 */
[----:B---3--:R-:W-:Y:S01]  /*13020*/  R2UR UR43, R27 ;  /* 0x000000001b2b72ca */ /* 0x008fe200000e0000 */
[----:B------:R-:W-:Y:S06]  /*13030*/  BAR.ARV 0x4, 0x200 ;  /* 0x0108000000007b1d */ /* 0x000fec0000002000 */
[----:B------:R-:W-:Y:S08]  /*13040*/  BRA `(.L_x_12921) ;  /* 0x0000000c00b07947 */ /* 0x000ff00003800000 */
.L_x_12920:
        /* <DEDUP_REMOVED lines=9> */
[----:B--2---:R-:W2:Y:S01]  /*130e0*/  @!P1 LDC.64 R4, c[0x0][0xc78] ;  /* 0x00031e00ff049b82 */ /* 0x004ea20000000a00 */
[----:B0-----:R-:W-:-:S05]  /*130f0*/  @!P1 IMAD.WIDE R2, R7, 0x4, R2 ;  /* 0x0000000407029825 */ /* 0x001fca00078e0202 */
[----:B------:R2:W3:Y:S02]  /*13100*/  @!P1 LDG.E R0, desc[UR52][R2.64] ;  /* 0x0000003402009981 */ /* 0x0004e4000c1e1900 */
[----:B--2---:R-:W-:-:S04]  /*13110*/  @!P1 IMAD.WIDE R2, R7, 0x4, R4 ;  /* 0x0000000407029825 */ /* 0x004fc800078e0204 */
[----:B------:R-:W-:-:S06]  /*13120*/  IMAD.MOV.U32 R5, RZ, RZ, RZ ;  /* 0x000000ffff057224 */ /* 0x000fcc00078e00ff */
[----:B------:R-:W3:Y:S01]  /*13130*/  @!P1 LDG.E R5, desc[UR52][R2.64] ;  /* 0x0000003402059981 */ /* 0x000ee2000c1e1900 */
[C---:B------:R-:W-:Y:S02]  /*13140*/  ISETP.NE.AND P1, PT, R9.reuse, RZ, PT ;  /* 0x000000ff0900720c */ /* 0x040fe40003f25270 */
[C---:B------:R-:W-:Y:S02]  /*13150*/  ISETP.GE.U32.AND P2, PT, R9.reuse, 0x2, PT ;  /* 0x000000020900780c */ /* 0x040fe40003f46070 */
[C---:B------:R-:W-:Y:S02]  /*13160*/  ISETP.GE.U32.AND P3, PT, R9.reuse, 0x4, PT ;  /* 0x000000040900780c */ /* 0x040fe40003f66070 */
[C---:B------:R-:W-:Y:S02]  /*13170*/  ISETP.GE.U32.AND P4, PT, R9.reuse, 0x8, PT ;  /* 0x000000080900780c */ /* 0x040fe40003f86070 */
[----:B------:R-:W-:Y:S02]  /*13180*/  ISETP.GE.U32.AND P5, PT, R9, 0x10, PT ;  /* 0x000000100900780c */ /* 0x000fe40003fa6070 */
[----:B------:R-:W0:Y:S01]  /*13190*/  LDC R9, c[0x0][0xc38] ;  /* 0x00030e00ff097b82 */ /* 0x000e220000000800 */
[----:B---3--:R-:W-:-:S05]  /*131a0*/  IMAD R4, R5, R0, RZ ;  /* 0x0000000005047224 */ /* 0x008fca00078e02ff */
        /* <DEDUP_REMOVED lines=17> */
[----:B------:R-:W0:Y:S02]  /*132c0*/  SHFL.IDX PT, R6, R2, 0x1f, 0x1f ;  /* 0x03e01f0002067f89 */ /* 0x000e2400000e0000 */
[----:B0-----:R-:W-:Y:S02]  /*132d0*/  IMAD R3, R6, R9, RZ ;  /* 0x0000000906037224 */ /* 0x001fe400078e02ff */
[----:B------:R-:W-:-:S02]  /*132e0*/  IMAD.MOV.U32 R6, RZ, RZ, RZ ;  /* 0x000000ffff067224 */ /* 0x000fc400078e00ff */
[----:B------:R-:W-:-:S05]  /*132f0*/  IMAD.IADD R8, R8, 0x1, R3 ;  /* 0x0000000108087824 */ /* 0x000fca00078e0203 */
[----:B------:R-:W-:-:S13]  /*13300*/  ISETP.GT.AND P6, PT, R8, R7, PT ;  /* 0x000000070800720c */ /* 0x000fda0003fc4270 */
[----:B------:R-:W-:Y:S05]  /*13310*/  @P6 BRA `(.L_x_12922) ;  /* 0x0000000000986947 */ /* 0x000fea0003800000 */
.L_x_12924:
        /* <DEDUP_REMOVED lines=10> */
[----:B------:R-:W2:Y:S01]  /*133c0*/  @!P6 LDC.64 R4, c[0x0][0xc78] ;  /* 0x00031e00ff04eb82 */ /* 0x000ea20000000a00 */
[----:B0-----:R-:W-:-:S05]  /*133d0*/  @!P6 IMAD.WIDE R2, R9, 0x4, R2 ;  /* 0x000000040902e825 */ /* 0x001fca00078e0202 */
[----:B------:R2:W3:Y:S02]  /*133e0*/  @!P6 LDG.E R0, desc[UR52][R2.64] ;  /* 0x000000340200e981 */ /* 0x0004e4000c1e1900 */
[----:B--2---:R-:W-:-:S04]  /*133f0*/  @!P6 IMAD.WIDE R2, R9, 0x4, R4 ;  /* 0x000000040902e825 */ /* 0x004fc800078e0204 */
        /* <DEDUP_REMOVED lines=8> */
[----:B-1----:R-:W-:-:S05]  /*13480*/  IMAD.IADD R10, R4, 0x1, R9 ;  /* 0x00000001040a7824 */ /* 0x002fca00078e0209 */
        /* <DEDUP_REMOVED lines=15> */
.L_x_12922:
        /* <DEDUP_REMOVED lines=12> */
[----:B0-----:R-:W-:-:S05]  /*13640*/  IMAD.U32 R5, RZ, RZ, UR5 ;  /* 0x00000005ff057e24 */ /* 0x001fca000f8e00ff */
[----:B------:R4:W0:Y:S02]  /*13650*/  SHFL.IDX PT, R6, R2, R5, 0x1f ;  /* 0x00001f0502067589 */ /* 0x00082400000e0000 */
.L_x_12925:
[----:B--2---:R-:W-:Y:S01]  /*13660*/  ISETP.NE.AND P0, PT, R4, 0x1, PT ;  /* 0x000000010400780c */ /* 0x004fe20003f05270 */
[----:B0-----:R-:W-:Y:S01]  /*13670*/  IMAD R24, R6, R9, R3 ;  /* 0x0000000906187224 */ /* 0x001fe200078e0203 */
[----:B------:R-:W-:-:S03]  /*13680*/  UIADD3 UR43, UR4, UR43, URZ ;  /* 0x0000002b042b7290 */ /* 0x000fc6000fffe03f */
[----:B----4-:R-:W-:-:S08]  /*13690*/  IMAD.IADD R5, R7, 0x1, -R24 ;  /* 0x0000000107057824 */ /* 0x010fd000078e0a18 */
[----:B------:R-:W-:Y:S05]  /*136a0*/  @!P0 BRA `(.L_x_12926) ;  /* 0x0000000000dc8947 */ /* 0x000fea0003800000 */
[----:B---3--:R-:W-:Y:S02]  /*136b0*/  IABS R6, R0 ;  /* 0x0000000000067213 */ /* 0x008fe40000000000 */
[----:B------:R-:W-:Y:S02]  /*136c0*/  IABS R7, R4 ;  /* 0x0000000400077213 */ /* 0x000fe40000000000 */
[----:B------:R-:W0:Y:S08]  /*136d0*/  I2F.RP R8, R6 ;  /* 0x0000000600087306 */ /* 0x000e300000209400 */
[----:B-1----:R-:W1:Y:S08]  /*136e0*/  I2F.RP R10, R7 ;  /* 0x00000007000a7306 */ /* 0x002e700000209400 */
[----:B0-----:R-:W0:Y:S08]  /*136f0*/  MUFU.RCP R8, R8 ;  /* 0x0000000800087308 */ /* 0x001e300000001000 */
[----:B-1----:R-:W-:Y:S01]  /*13700*/  MUFU.RCP R10, R10 ;  /* 0x0000000a000a7308 */ /* 0x002fe20000001000 */
[----:B0-----:R-:W-:-:S07]  /*13710*/  VIADD R2, R8, 0xffffffe ;  /* 0x0ffffffe08027836 */ /* 0x001fce0000000000 */
        /* <DEDUP_REMOVED lines=48> */
.L_x_12926:
[----:B------:R-:W-:Y:S02]  /*13a20*/  ULDC.64 UR4, c[0x0][0xc90] ;  /* 0x0003240000047ab9 */ /* 0x000fe40000000a00 */
[----:B------:R-:W-:-:S06]  /*13a30*/  UIMAD.WIDE UR4, UR43, 0x4, UR4 ;  /* 0x000000042b0478a5 */ /* 0x000fcc000f8e0204 */
[----:B------:R-:W-:Y:S02]  /*13a40*/  IMAD.U32 R2, RZ, RZ, UR4 ;  /* 0x00000004ff027e24 */ /* 0x000fe4000f8e00ff */
[----:B------:R-:W-:-:S05]  /*13a50*/  IMAD.U32 R3, RZ, RZ, UR5 ;  /* 0x00000005ff037e24 */ /* 0x000fca000f8e00ff */
[----:B------:R0:W3:Y:S02]  /*13a60*/  LDG.E R6, desc[UR52][R2.64] ;  /* 0x0000003402067981 */ /* 0x0000e4000c1e1900 */
[----:B0-----:R-:W-:Y:S02]  /*13a70*/  IMAD.MOV.U32 R2, RZ, RZ, RZ ;  /* 0x000000ffff027224 */ /* 0x001fe400078e00ff */
[----:B---3--:R-:W-:-:S05]  /*13a80*/  IMAD R4, R0, R6, RZ ;  /* 0x0000000600047224 */ /* 0x008fca00078e02ff */
[----:B------:R-:W-:-:S04]  /*13a90*/  IABS R7, R4 ;  /* 0x0000000400077213 */ /* 0x000fc80000000000 */
[----:B------:R-:W0:Y:S08]  /*13aa0*/  I2F.RP R8, R7 ;  /* 0x0000000700087306 */ /* 0x000e300000209400 */
[----:B0-----:R-:W1:Y:S02]  /*13ab0*/  MUFU.RCP R8, R8 ;  /* 0x0000000800087308 */ /* 0x001e640000001000 */
[----:B-1----:R-:W-:-:S06]  /*13ac0*/  VIADD R10, R8, 0xffffffe ;  /* 0x0ffffffe080a7836 */ /* 0x002fcc0000000000 */
        /* <DEDUP_REMOVED lines=51> */
.L_x_12927:
[----:B------:R-:W-:-:S05]  /*13e00*/  LOP3.LUT R3, RZ, R3, RZ, 0x33, !PT ;  /* 0x00000003ff037212 */ /* 0x000fca00078e33ff */
[----:B------:R-:W-:Y:S01]  /*13e10*/  IMAD.IADD R25, R0, 0x1, R3 ;  /* 0x0000000100197824 */ /* 0x000fe200078e0203 */
[----:B------:R-:W-:Y:S06]  /*13e20*/  BRA `(.L_x_12928) ;  /* 0x0000000000107947 */ /* 0x000fec0003800000 */
.L_x_12923:
[----:B------:R-:W-:Y:S01]  /*13e30*/  IMAD.MOV.U32 R24, RZ, RZ, R7 ;  /* 0x000000ffff187224 */ /* 0x000fe200078e0007 */
[----:B------:R-:W-:Y:S01]  /*13e40*/  ULDC UR43, c[0x0][0xc3c] ;  /* 0x00030f00002b7ab9 */ /* 0x000fe20000000800 */
[----:B------:R-:W-:Y:S02]  /*13e50*/  IMAD.MOV.U32 R25, RZ, RZ, RZ ;  /* 0x000000ffff197224 */ /* 0x000fe400078e00ff */
[----:B------:R-:W-:-:S07]  /*13e60*/  IMAD.MOV.U32 R26, RZ, RZ, RZ ;  /* 0x000000ffff1a7224 */ /* 0x000fce00078e00ff */
.L_x_12928:
        /* <DEDUP_REMOVED lines=10> */
.L_x_12921:
[----:B------:R-:W-:Y:S02]  /*13f10*/  ULDC UR4, c[0x0][0xc3c] ;  /* 0x00030f0000047ab9 */ /* 0x000fe40000000800 */
[----:B------:R-:W-:-:S06]  /*13f20*/  UISETP.GE.AND UP0, UPT, UR43, UR4, UPT ;  /* 0x000000042b00728c */ /* 0x000fcc000bf06270 */
[----:B------:R-:W-:-:S13]  /*13f30*/  PLOP3.LUT P0, PT, PT, PT, UP0, 0x80, 0x0 ;  /* 0x000000000000781c */ /* 0x000fda0003f0f008 */
[----:B------:R-:W-:Y:S05]  /*13f40*/  @!P0 BRA `(.L_x_12929) ;  /* 0xffffffbc00788947 */ /* 0x000fea000383ffff */
.L_x_12861:
[----:B01----:R-:W4:Y:S01]  /*13f50*/  LDL.LU R0, [R1+0xc] ;  /* 0x00000c0001007983 */ /* 0x003f220000300800 */
[----:B------:R-:W-:Y:S01]  /*13f60*/  BSSY B0, `(.L_x_12930) ;  /* 0x000000b000007945 */ /* 0x000fe20003800000 */
[----:B--2---:R-:W0:Y:S01]  /*13f70*/  S2R R5, SR_CgaCtaId ;  /* 0x0000000000057919 */ /* 0x004e220000008800 */
[----:B----4-:R-:W-:-:S05]  /*13f80*/  VIADD R0, R0, 0x1 ;  /* 0x0000000100007836 */ /* 0x010fca0000000000 */
        /* <DEDUP_REMOVED lines=8> */
.L_x_12974:
[----:B------:R-:W-:Y:S05]  /*14010*/  BSYNC B0 ;  /* 0x0000000000007941 */ /* 0x000fea0003800000 */
.L_x_12930:
[----:B------:R-:W-:-:S03]  /*14020*/  UMOV UR4, 0xffffffff ;  /* 0xffffffff00047882 */ /* 0x000fc60000000000 */
[----:B------:R-:W-:Y:S05]  /*14030*/  BRA.DIV UR4, `(.L_x_12932) ;  /* 0x00000012042c7947 */ /* 0x000fea000b800000 */
[----:B0-----:R-:W0:Y:S02]  /*14040*/  S2R R0, SR_TID.X ;  /* 0x0000000000007919 */ /* 0x001e240000002100 */
[----:B0-----:R-:W-:-:S04]  /*14050*/  SHF.R.U32.HI R0, RZ, 0x5, R0 ;  /* 0x00000005ff007819 */ /* 0x001fc80000011600 */
[----:B------:R-:W-:-:S05]  /*14060*/  LOP3.LUT R0, R0, 0x3, RZ, 0xc0, !PT ;  /* 0x0000000300007812 */ /* 0x000fca00078ec0ff */
[----:B------:R0:W1:Y:S02]  /*14070*/  SHFL.IDX PT, R14, R0, RZ, 0x1f ;  /* 0x00001fff000e7589 */ /* 0x00006400000e0000 */
.L_x_12977:
[----:B-1----:R-:W-:Y:S01]  /*14080*/  ISETP.NE.AND P0, PT, R14, RZ, PT ;  /* 0x000000ff0e00720c */ /* 0x002fe20003f05270 */
[----:B------:R-:W-:-:S12]  /*14090*/  BSSY B0, `(.L_x_12933) ;  /* 0x000002b000007945 */ /* 0x000fd80003800000 */
[----:B------:R-:W-:Y:S05]  /*140a0*/  @P0 BRA `(.L_x_12934) ;  /* 0x0000000000a40947 */ /* 0x000fea0003800000 */
[----:B------:R-:W-:-:S03]  /*140b0*/  UMOV UR4, 0xffffffff ;  /* 0xffffffff00047882 */ /* 0x000fc60000000000 */
[----:B------:R-:W-:Y:S05]  /*140c0*/  BRA.DIV UR4, `(.L_x_12935) ;  /* 0x00000012043c7947 */ /* 0x000fea000b800000 */
[----:B------:R-:W-:-:S13]  /*140d0*/  ELECT P6, URZ, PT ;  /* 0x00000000003f782f */ /* 0x000fda00038c0000 */
.L_x_12980:
[----:B------:R-:W-:Y:S05]  /*140e0*/  @!P6 BRA `(.L_x_12934) ;  /* 0x000000000094e947 */ /* 0x000fea0003800000 */
[----:B------:R-:W-:-:S06]  /*140f0*/  ULOP3.LUT UR4, UR38, 0x2, URZ, 0xfc, !UPT ;  /* 0x0000000226047892 */ /* 0x000fcc000f8efc3f */
[----:B0-----:R-:W-:-:S05]  /*14100*/  IMAD.U32 R0, RZ, RZ, UR4 ;  /* 0x00000004ff007e24 */ /* 0x001fca000f8e00ff */
[----:B------:R-:W-:-:S13]  /*14110*/  ISETP.NE.AND P0, PT, R0, 0x3, PT ;  /* 0x000000030000780c */ /* 0x000fda0003f05270 */
[----:B------:R-:W-:Y:S05]  /*14120*/  @!P0 BRA `(.L_x_12936) ;  /* 0x0000000000048947 */ /* 0x000fea0003800000 */
[----:B------:R-:W-:Y:S01]  /*14130*/  BPT.TRAP 0x1 ;  /* 0x000000040000795c */ /* 0x000fe20000300000 */
.L_x_12936:
        /* <DEDUP_REMOVED lines=12> */
.L_x_12981:
[----:B------:R-:W1:Y:S02]  /*14200*/  SYNCS.PHASECHK.TRANS64.TRYWAIT P1, [R3+URZ], R0 ;  /* 0x00000000030075a7 */ /* 0x000e64000802017f */
[----:B-1----:R-:W-:Y:S05]  /*14210*/  @!P1 BRA `(.L_x_12938) ;  /* 0x00000010001c9947 */ /* 0x002fea0003800000 */
.L_x_12982:
[----:B------:R-:W-:Y:S05]  /*14220*/  @!P0 BRA `(.L_x_12939) ;  /* 0x0000000000048947 */ /* 0x000fea0003800000 */
[----:B------:R-:W-:Y:S01]  /*14230*/  BPT.TRAP 0x1 ;  /* 0x000000040000795c */ /* 0x000fe20000300000 */
.L_x_12939:
[----:B-1----:R-:W-:-:S04]  /*14240*/  IMAD R3, R18, 0x8, R7 ;  /* 0x0000000812037824 */ /* 0x002fc800078e0207 */
[----:B------:R-:W1:Y:S02]  /*14250*/  SYNCS.PHASECHK.TRANS64.TRYWAIT P1, [R3+URZ+0x13260], R4 ;  /* 0x01326004030075a7 */ /* 0x000e64000802017f */
[----:B-1----:R-:W-:Y:S05]  /*14260*/  @!P1 BRA `(.L_x_12940) ;  /* 0x00000010001c9947 */ /* 0x002fea0003800000 */
.L_x_12983:
[----:B------:R-:W-:Y:S05]  /*14270*/  @!P0 BRA `(.L_x_12941) ;  /* 0x0000000000048947 */ /* 0x000fea0003800000 */
[----:B------:R-:W-:Y:S01]  /*14280*/  BPT.TRAP 0x1 ;  /* 0x000000040000795c */ /* 0x000fe20000300000 */
.L_x_12941:
[----:B0-----:R-:W-:-:S04]  /*14290*/  IMAD R5, R6, 0x8, R7 ;  /* 0x0000000806057824 */ /* 0x001fc800078e0207 */
[----:B------:R-:W0:Y:S02]  /*142a0*/  SYNCS.PHASECHK.TRANS64.TRYWAIT P1, [R5+URZ+0x13260], R0 ;  /* 0x01326000050075a7 */ /* 0x000e24000802017f */
[----:B0-----:R-:W-:Y:S05]  /*142b0*/  @!P1 BRA `(.L_x_12942) ;  /* 0x00000010001c9947 */ /* 0x001fea0003800000 */
.L_x_12984:
[----:B------:R-:W-:Y:S05]  /*142c0*/  @!P0 BRA `(.L_x_12943) ;  /* 0x0000000000048947 */ /* 0x000fea0003800000 */
[----:B------:R-:W-:Y:S01]  /*142d0*/  BPT.TRAP 0x1 ;  /* 0x000000040000795c */ /* 0x000fe20000300000 */
.L_x_12943:
[----:B------:R-:W2:Y:S02]  /*142e0*/  SYNCS.PHASECHK.TRANS64.TRYWAIT P0, [R3+URZ+0x13280], R4 ;  /* 0x01328004030075a7 */ /* 0x000ea4000800017f */
[----:B--2---:R-:W-:Y:S05]  /*142f0*/  @!P0 BRA `(.L_x_12944) ;  /* 0x0000001000208947 */ /* 0x004fea0003800000 */
.L_x_12945:
[----:B----4-:R4:W0:Y:S02]  /*14300*/  SYNCS.PHASECHK.TRANS64.TRYWAIT P0, [R5+URZ+0x13280], R0 ;  /* 0x01328000050075a7 */ /* 0x010824000800017f */
[----:B0-----:R-:W-:Y:S05]  /*14310*/  @!P0 NANOSLEEP.SYNCS 0x989680 ;  /* 0x009896800000895d */ /* 0x001fea0003900000 */
[----:B------:R-:W0:Y:S02]  /*14320*/  @!P0 SYNCS.PHASECHK.TRANS64 P0, [R5+URZ+0x13280], R0 ;  /* 0x01328000050085a7 */ /* 0x000e24000800007f */
[----:B0-----:R-:W-:Y:S05]  /*14330*/  @!P0 BRA `(.L_x_12945) ;  /* 0xfffffffc00f08947 */ /* 0x001fea000383ffff */
.L_x_12934:
[----:B------:R-:W-:Y:S05]  /*14340*/  BSYNC B0 ;  /* 0x0000000000007941 */ /* 0x000fea0003800000 */
.L_x_12933:
[----:B------:R-:W-:Y:S05]  /*14350*/  EXIT ;  /* 0x000000000000794d */ /* 0x000fea0003800000 */
.L_x_12809:
[----:B0-----:R-:W-:-:S04]  /*14360*/  IMAD.U32 R3, RZ, RZ, UR45 ;  /* 0x0000002dff037e24 */ /* 0x001fc8000f8e00ff */
[----:B------:R0:W1:Y:S03]  /*14370*/  SYNCS.PHASECHK.TRANS64.TRYWAIT P0, [R3+URZ+0x13200], R2 ;  /* 0x01320002030075a7 */ /* 0x000066000800017f */
[----:B-1----:R-:W-:Y:S05]  /*14380*/  @!P0 NANOSLEEP.SYNCS 0x989680 ;  /* 0x009896800000895d */ /* 0x002fea0003900000 */
[----:B------:R-:W1:Y:S02]  /*14390*/  @!P0 SYNCS.PHASECHK.TRANS64 P0, [R3+URZ+0x13200], R2 ;  /* 0x01320002030085a7 */ /* 0x000e64000800007f */
[----:B-1----:R-:W-:Y:S05]  /*143a0*/  @!P0 BRA `(.L_x_12809) ;  /* 0xfffffffc00ec8947 */ /* 0x002fea000383ffff */
[----:B------:R-:W-:Y:S05]  /*143b0*/  BRA `(.L_x_12946) ;  /* 0xfffffed8008c7947 */ /* 0x000fea000383ffff */
.L_x_12813:
[----:B-1----:R1:W2:Y:S02]  /*143c0*/  SYNCS.PHASECHK.TRANS64.TRYWAIT P0, [R2+URZ+0x13230], R3 ;  /* 0x01323003020075a7 */ /* 0x0022a4000800017f */
[----:B--2---:R-:W-:Y:S05]  /*143d0*/  @!P0 NANOSLEEP.SYNCS 0x989680 ;  /* 0x009896800000895d */ /* 0x004fea0003900000 */
[----:B------:R-:W2:Y:S02]  /*143e0*/  @!P0 SYNCS.PHASECHK.TRANS64 P0, [R2+URZ+0x13230], R3 ;  /* 0x01323003020085a7 */ /* 0x000ea4000800007f */
[----:B--2---:R-:W-:Y:S05]  /*143f0*/  @!P0 BRA `(.L_x_12813) ;  /* 0xfffffffc00f08947 */ /* 0x004fea000383ffff */
[----:B------:R-:W-:Y:S05]  /*14400*/  BRA `(.L_x_12812) ;  /* 0xfffffed800a87947 */ /* 0x000fea000383ffff */
.L_x_12818:
[----:B-1----:R-:W-:-:S04]  /*14410*/  IMAD.U32 R8, RZ, RZ, UR21 ;  /* 0x00000015ff087e24 */ /* 0x002fc8000f8e00ff */
[----:B------:R1:W2:Y:S03]  /*14420*/  SYNCS.PHASECHK.TRANS64.TRYWAIT P3, [R8+URZ+0x13230], R7 ;  /* 0x01323007080075a7 */ /* 0x0002a6000806017f */
[----:B--2---:R-:W-:Y:S05]  /*14430*/  @!P3 NANOSLEEP.SYNCS 0x989680 ;  /* 0x009896800000b95d */ /* 0x004fea0003900000 */
[----:B------:R-:W2:Y:S02]  /*14440*/  @!P3 SYNCS.PHASECHK.TRANS64 P3, [R8+URZ+0x13230], R7 ;  /* 0x013230070800b5a7 */ /* 0x000ea4000806007f */
[----:B--2---:R-:W-:Y:S05]  /*14450*/  @!P3 BRA `(.L_x_12818) ;  /* 0xfffffffc00ecb947 */ /* 0x004fea000383ffff */
[----:B------:R-:W-:Y:S05]  /*14460*/  BRA `(.L_x_12817) ;  /* 0xffffff0c00e87947 */ /* 0x000fea000383ffff */
.L_x_12822:
[----:B-1----:R-:W-:-:S04]  /*14470*/  IMAD.U32 R8, RZ, RZ, UR11 ;  /* 0x0000000bff087e24 */ /* 0x002fc8000f8e00ff */
[----:B------:R1:W2:Y:S03]  /*14480*/  SYNCS.PHASECHK.TRANS64.TRYWAIT P3, [R8+URZ+0x13250], R7 ;  /* 0x01325007080075a7 */ /* 0x0002a6000806017f */
[----:B--2---:R-:W-:Y:S05]  /*14490*/  @!P3 NANOSLEEP.SYNCS 0x989680 ;  /* 0x009896800000b95d */ /* 0x004fea0003900000 */
[----:B------:R-:W2:Y:S02]  /*144a0*/  @!P3 SYNCS.PHASECHK.TRANS64 P3, [R8+URZ+0x13250], R7 ;  /* 0x013250070800b5a7 */ /* 0x000ea4000806007f */
[----:B--2---:R-:W-:Y:S05]  /*144b0*/  @!P3 BRA `(.L_x_12822) ;  /* 0xfffffffc00ecb947 */ /* 0x004fea000383ffff */
[----:B------:R-:W-:Y:S05]  /*144c0*/  BRA `(.L_x_12821) ;  /* 0xffffff1000f47947 */ /* 0x000fea000383ffff */
.L_x_12829:
[----:B-1----:R-:W-:-:S04]  /*144d0*/  IMAD.U32 R8, RZ, RZ, UR6 ;  /* 0x00000006ff087e24 */ /* 0x002fc8000f8e00ff */
[----:B------:R1:W2:Y:S03]  /*144e0*/  SYNCS.PHASECHK.TRANS64.TRYWAIT P2, [R8+URZ+0x13230], R7 ;  /* 0x01323007080075a7 */ /* 0x0002a6000804017f */
[----:B--2---:R-:W-:Y:S05]  /*144f0*/  @!P2 NANOSLEEP.SYNCS 0x989680 ;  /* 0x009896800000a95d */ /* 0x004fea0003900000 */
[----:B------:R-:W2:Y:S02]  /*14500*/  @!P2 SYNCS.PHASECHK.TRANS64 P2, [R8+URZ+0x13230], R7 ;  /* 0x013230070800a5a7 */ /* 0x000ea4000804007f */
[----:B--2---:R-:W-:Y:S05]  /*14510*/  @!P2 BRA `(.L_x_12829) ;  /* 0xfffffffc00eca947 */ /* 0x004fea000383ffff */
[----:B------:R-:W-:Y:S05]  /*14520*/  BRA `(.L_x_12828) ;  /* 0xffffff4400b07947 */ /* 0x000fea000383ffff */
.L_x_12833:
[----:B-1----:R-:W-:-:S04]  /*14530*/  IMAD.U32 R8, RZ, RZ, UR11 ;  /* 0x0000000bff087e24 */ /* 0x002fc8000f8e00ff */
[----:B------:R1:W2:Y:S03]  /*14540*/  SYNCS.PHASECHK.TRANS64.TRYWAIT P2, [R8+URZ+0x13250], R7 ;  /* 0x01325007080075a7 */ /* 0x0002a6000804017f */
[----:B--2---:R-:W-:Y:S05]  /*14550*/  @!P2 NANOSLEEP.SYNCS 0x989680 ;  /* 0x009896800000a95d */ /* 0x004fea0003900000 */
[----:B------:R-:W2:Y:S02]  /*14560*/  @!P2 SYNCS.PHASECHK.TRANS64 P2, [R8+URZ+0x13250], R7 ;  /* 0x013250070800a5a7 */ /* 0x000ea4000804007f */
[----:B--2---:R-:W-:Y:S05]  /*14570*/  @!P2 BRA `(.L_x_12833) ;  /* 0xfffffffc00eca947 */ /* 0x004fea000383ffff */
[----:B------:R-:W-:Y:S05]  /*14580*/  BRA `(.L_x_12832) ;  /* 0xffffff4800bc7947 */ /* 0x000fea000383ffff */
.L_x_12839:
[----:B-1----:R-:W-:-:S04]  /*14590*/  IMAD.U32 R5, RZ, RZ, UR5 ;  /* 0x00000005ff057e24 */ /* 0x002fc8000f8e00ff */
[----:B------:R1:W2:Y:S03]  /*145a0*/  SYNCS.PHASECHK.TRANS64.TRYWAIT P0, [R5+URZ+0x13250], R0 ;  /* 0x01325000050075a7 */ /* 0x0002a6000800017f */
[----:B--2---:R-:W-:Y:S05]  /*145b0*/  @!P0 NANOSLEEP.SYNCS 0x989680 ;  /* 0x009896800000895d */ /* 0x004fea0003900000 */
[----:B------:R-:W2:Y:S02]  /*145c0*/  @!P0 SYNCS.PHASECHK.TRANS64 P0, [R5+URZ+0x13250], R0 ;  /* 0x01325000050085a7 */ /* 0x000ea4000800007f */
[----:B--2---:R-:W-:Y:S05]  /*145d0*/  @!P0 BRA `(.L_x_12839) ;  /* 0xfffffffc00ec8947 */ /* 0x004fea000383ffff */
[----:B------:R-:W-:Y:S05]  /*145e0*/  BRA `(.L_x_12838) ;  /* 0xffffff70007c7947 */ /* 0x000fea000383ffff */
.L_x_12877:
[----:B------:R-:W-:Y:S02]  /*145f0*/  IMAD.MOV.U32 R13, RZ, RZ, R20 ;  /* 0x000000ffff0d7224 */ /* 0x000fe400078e0014 */
[----:B------:R-:W-:Y:S02]  /*14600*/  IMAD.MOV.U32 R12, RZ, RZ, RZ ;  /* 0x000000ffff0c7224 */ /* 0x000fe400078e00ff */
[----:B------:R-:W-:Y:S02]  /*14610*/  IMAD.MOV.U32 R11, RZ, RZ, 0x1f ;  /* 0x0000001fff0b7424 */ /* 0x000fe400078e00ff */
[----:B------:R-:W-:-:S07]  /*14620*/  IMAD.MOV.U32 R15, RZ, RZ, -0x1 ;  /* 0xffffffffff0f7424 */ /* 0x000fce00078e00ff */
[----:B012---:R-:W-:Y:S05]  /*14630*/  WARPSYNC.COLLECTIVE R15, `(.L_x_12947) ;  /* 0x000000000f087348 */ /* 0x007fea0003c00000 */
[----:B------:R3:W4:Y:S02]  /*14640*/  SHFL.IDX P6, R14, R13, R12, R11 ;  /* 0x0000000c0d0e7389 */ /* 0x00072400000c000b */
[----:B01234-:R-:W-:Y:S01]  /*14650*/  ENDCOLLECTIVE ;  /* 0x000000000000791b */ /* 0x01ffe20003800000 */
.L_x_12947:
[----:B------:R-:W-:Y:S05]  /*14660*/  BRA `(.L_x_12948) ;  /* 0xffffffc400d87947 */ /* 0x000fea000383ffff */
.L_x_12879:
[----:B------:R-:W-:Y:S01]  /*14670*/  BSSY B0, `(.L_x_12949) ;  /* 0x0000006000007945 */ /* 0x000fe20003800000 */
[----:B------:R-:W-:-:S07]  /*14680*/  IMAD.MOV.U32 R15, RZ, RZ, -0x1 ;  /* 0xffffffffff0f7424 */ /* 0x000fce00078e00ff */
[----:B0123--:R-:W-:Y:S05]  /*14690*/  WARPSYNC.COLLECTIVE R15, `(.L_x_12950) ;  /* 0x000000000f0c7348 */ /* 0x00ffea0003c00000 */
[----:B------:R-:W-:Y:S02]  /*146a0*/  ELECT P6, UR62, PT ;  /* 0x00000000003e782f */ /* 0x000fe400038c0000 */
[----:B------:R-:W-:Y:S01]  /*146b0*/  MOV R14, UR62 ;  /* 0x0000003e000e7c02 */ /* 0x000fe20008000f00 */
[----:B0123--:R-:W-:Y:S10]  /*146c0*/  ENDCOLLECTIVE ;  /* 0x000000000000791b */ /* 0x00fff40003800000 */
.L_x_12950:
[----:B------:R-:W-:Y:S05]  /*146d0*/  BSYNC B0 ;  /* 0x0000000000007941 */ /* 0x000fea0003800000 */
.L_x_12949:
[----:B------:R-:W-:Y:S05]  /*146e0*/  BRA `(.L_x_12951) ;  /* 0xffffffc400dc7947 */ /* 0x000fea000383ffff */
.L_x_12881:
[----:B----4-:R4:W0:Y:S02]  /*146f0*/  SYNCS.PHASECHK.TRANS64.TRYWAIT P0, [R2+URZ+0x13280], R3 ;  /* 0x01328003020075a7 */ /* 0x010824000800017f */
[----:B0-----:R-:W-:Y:S05]  /*14700*/  @!P0 NANOSLEEP.SYNCS 0x989680 ;  /* 0x009896800000895d */ /* 0x001fea0003900000 */
[----:B------:R-:W0:Y:S02]  /*14710*/  @!P0 SYNCS.PHASECHK.TRANS64 P0, [R2+URZ+0x13280], R3 ;  /* 0x01328003020085a7 */ /* 0x000e24000800007f */
[----:B0-----:R-:W-:Y:S05]  /*14720*/  @!P0 BRA `(.L_x_12881) ;  /* 0xfffffffc00f08947 */ /* 0x001fea000383ffff */
[----:B------:R-:W-:Y:S05]  /*14730*/  BRA `(.L_x_12952) ;  /* 0xffffffc800387947 */ /* 0x000fea000383ffff */
.L_x_12883:
[----:B0-----:R0:W2:Y:S02]  /*14740*/  SYNCS.PHASECHK.TRANS64.TRYWAIT P0, [R2+URZ+0x13240], R3 ;  /* 0x01324003020075a7 */ /* 0x0010a4000800017f */
[----:B--2---:R-:W-:Y:S05]  /*14750*/  @!P0 NANOSLEEP.SYNCS 0x989680 ;  /* 0x009896800000895d */ /* 0x004fea0003900000 */
[----:B------:R-:W2:Y:S02]  /*14760*/  @!P0 SYNCS.PHASECHK.TRANS64 P0, [R2+URZ+0x13240], R3 ;  /* 0x01324003020085a7 */ /* 0x000ea4000800007f */
[----:B--2---:R-:W-:Y:S05]  /*14770*/  @!P0 BRA `(.L_x_12883) ;  /* 0xfffffffc00f08947 */ /* 0x004fea000383ffff */
[----:B------:R-:W-:Y:S05]  /*14780*/  BRA `(.L_x_12953) ;  /* 0xffffffc800887947 */ /* 0x000fea000383ffff */
.L_x_12887:
        /* <DEDUP_REMOVED lines=9> */
.L_x_12954:
[----:B------:R-:W-:Y:S01]  /*14820*/  ISETP.GE.AND P1, PT, R25, R7, PT ;  /* 0x000000071900720c */ /* 0x000fe20003f26270 */
[----:B------:R-:W-:Y:S02]  /*14830*/  IMAD.MOV.U32 R13, RZ, RZ, R0 ;  /* 0x000000ffff0d7224 */ /* 0x000fe400078e0000 */
[----:B------:R-:W-:-:S10]  /*14840*/  IMAD.MOV.U32 R2, RZ, RZ, R14 ;  /* 0x000000ffff027224 */ /* 0x000fd400078e000e */
[----:B------:R-:W-:Y:S05]  /*14850*/  WARPSYNC.COLLECTIVE R15, `(.L_x_12955) ;  /* 0x000000000f087348 */ /* 0x000fea0003c00000 */
[----:B------:R0:W1:Y:S02]  /*14860*/  SHFL.IDX P6, R14, R13, R12, R11 ;  /* 0x0000000c0d0e7389 */ /* 0x00006400000c000b */
[----:B01----:R-:W-:Y:S01]  /*14870*/  ENDCOLLECTIVE ;  /* 0x000000000000791b */ /* 0x003fe20003800000 */
.L_x_12955:
[----:B------:R-:W-:Y:S02]  /*14880*/  IMAD.MOV.U32 R13, RZ, RZ, R5 ;  /* 0x000000ffff0d7224 */ /* 0x000fe400078e0005 */
[----:B------:R-:W-:Y:S02]  /*14890*/  IMAD.MOV.U32 R12, RZ, RZ, 0x1 ;  /* 0x00000001ff0c7424 */ /* 0x000fe400078e00ff */
[----:B------:R-:W-:-:S07]  /*148a0*/  IMAD.MOV.U32 R3, RZ, RZ, R14 ;  /* 0x000000ffff037224 */ /* 0x000fce00078e000e */
[----:B------:R-:W-:Y:S05]  /*148b0*/  WARPSYNC.COLLECTIVE R15, `(.L_x_12956) ;  /* 0x000000000f087348 */ /* 0x000fea0003c00000 */
[----:B------:R0:W1:Y:S02]  /*148c0*/  SHFL.IDX P6, R14, R13, R12, R11 ;  /* 0x0000000c0d0e7389 */ /* 0x00006400000c000b */
[----:B01----:R-:W-:Y:S01]  /*148d0*/  ENDCOLLECTIVE ;  /* 0x000000000000791b */ /* 0x003fe20003800000 */
.L_x_12956:
[----:B------:R-:W-:-:S05]  /*148e0*/  @!P1 IADD3 R8, P2, R10, R3, RZ ;  /* 0x000000030a089210 */ /* 0x000fca0007f5e0ff */
[----:B------:R-:W-:Y:S02]  /*148f0*/  @!P1 IMAD.X R3, RZ, RZ, R2, P2 ;  /* 0x000000ffff039224 */ /* 0x000fe400010e0602 */
        /* <DEDUP_REMOVED lines=8> */
[----:B0-----:R-:W-:-:S12]  /*14980*/  IMAD.MOV.U32 R2, RZ, RZ, R14 ;  /* 0x000000ffff027224 */ /* 0x001fd800078e000e */
[----:B------:R-:W-:Y:S05]  /*14990*/  WARPSYNC.COLLECTIVE R15, `(.L_x_12957) ;  /* 0x000000000f087348 */ /* 0x000fea0003c00000 */
[----:B------:R0:W1:Y:S02]  /*149a0*/  SHFL.IDX P6, R14, R13, R12, R11 ;  /* 0x0000000c0d0e7389 */ /* 0x00006400000c000b */
[----:B01----:R-:W-:Y:S01]  /*149b0*/  ENDCOLLECTIVE ;  /* 0x000000000000791b */ /* 0x003fe20003800000 */
.L_x_12957:
[----:B------:R-:W-:Y:S02]  /*149c0*/  IMAD.MOV.U32 R13, RZ, RZ, R5 ;  /* 0x000000ffff0d7224 */ /* 0x000fe400078e0005 */
[----:B------:R-:W-:Y:S01]  /*149d0*/  IMAD.MOV.U32 R12, RZ, RZ, 0x2 ;  /* 0x00000002ff0c7424 */ /* 0x000fe200078e00ff */
[----:B------:R-:W-:-:S13]  /*149e0*/  @!P1 IADD3 R8, P2, R10, R14, RZ ;  /* 0x0000000e0a089210 */ /* 0x000fda0007f5e0ff */
[----:B------:R-:W-:Y:S05]  /*149f0*/  WARPSYNC.COLLECTIVE R15, `(.L_x_12958) ;  /* 0x000000000f087348 */ /* 0x000fea0003c00000 */
[----:B------:R0:W1:Y:S02]  /*14a00*/  SHFL.IDX P6, R14, R13, R12, R11 ;  /* 0x0000000c0d0e7389 */ /* 0x00006400000c000b */
[----:B01----:R-:W-:Y:S01]  /*14a10*/  ENDCOLLECTIVE ;  /* 0x000000000000791b */ /* 0x003fe20003800000 */
.L_x_12958:
[----:B------:R-:W-:Y:S02]  /*14a20*/  @!P1 IMAD.X R3, RZ, RZ, R2, P2 ;  /* 0x000000ffff039224 */ /* 0x000fe400010e0602 */
[----:B------:R-:W-:Y:S02]  /*14a30*/  @!P1 IMAD.MOV.U32 R2, RZ, RZ, R8 ;  /* 0x000000ffff029224 */ /* 0x000fe400078e0008 */
[----:B------:R-:W-:-:S03]  /*14a40*/  VIADD R8, R25, 0x40 ;  /* 0x0000004019087836 */ /* 0x000fc60000000000 */
[----:B------:R-:W-:Y:S01]  /*14a50*/  @!PT LDS RZ, [RZ] ;  /* 0x00000000fffff984 */ /* 0x000fe20000000800 */
[----:B------:R-:W-:Y:S01]  /*14a60*/  @!PT LDS RZ, [RZ] ;  /* 0x00000000fffff984 */ /* 0x000fe20000000800 */
[----:B------:R-:W-:Y:S01]  /*14a70*/  @!PT LDS RZ, [RZ] ;  /* 0x00000000fffff984 */ /* 0x000fe20000000800 */
[----:B------:R0:W-:Y:S02]  /*14a80*/  @!P1 LDGSTS.E.BYPASS.LTC128B.128 [R9+0xb800], desc[UR52][R2.64], !P0 ;  /* 0x0b80000002099fae */ /* 0x0001e4000c101d74 */
[----:B------:R-:W-:Y:S01]  /*14a90*/  ISETP.GE.AND P1, PT, R8, R7, PT ;  /* 0x000000070800720c */ /* 0x000fe20003f26270 */
[----:B------:R-:W-:Y:S02]  /*14aa0*/  IMAD.MOV.U32 R13, RZ, RZ, R0 ;  /* 0x000000ffff0d7224 */ /* 0x000fe400078e0000 */
[----:B0-----:R-:W-:-:S10]  /*14ab0*/  IMAD.MOV.U32 R2, RZ, RZ, R14 ;  /* 0x000000ffff027224 */ /* 0x001fd400078e000e */
[----:B------:R-:W-:Y:S05]  /*14ac0*/  WARPSYNC.COLLECTIVE R15, `(.L_x_12959) ;  /* 0x000000000f087348 */ /* 0x000fea0003c00000 */
[----:B------:R0:W1:Y:S02]  /*14ad0*/  SHFL.IDX P6, R14, R13, R12, R11 ;  /* 0x0000000c0d0e7389 */ /* 0x00006400000c000b */
[----:B01----:R-:W-:Y:S01]  /*14ae0*/  ENDCOLLECTIVE ;  /* 0x000000000000791b */ /* 0x003fe20003800000 */
.L_x_12959:
[----:B------:R-:W-:Y:S02]  /*14af0*/  IMAD.MOV.U32 R13, RZ, RZ, R5 ;  /* 0x000000ffff0d7224 */ /* 0x000fe400078e0005 */
[----:B------:R-:W-:Y:S01]  /*14b00*/  IMAD.MOV.U32 R12, RZ, RZ, 0x3 ;  /* 0x00000003ff0c7424 */ /* 0x000fe200078e00ff */
[----:B------:R-:W-:-:S13]  /*14b10*/  @!P1 IADD3 R8, P2, R10, R14, RZ ;  /* 0x0000000e0a089210 */ /* 0x000fda0007f5e0ff */
[----:B------:R-:W-:Y:S05]  /*14b20*/  WARPSYNC.COLLECTIVE R15, `(.L_x_12960) ;  /* 0x000000000f087348 */ /* 0x000fea0003c00000 */
[----:B------:R0:W1:Y:S02]  /*14b30*/  SHFL.IDX P6, R14, R13, R12, R11 ;  /* 0x0000000c0d0e7389 */ /* 0x00006400000c000b */
[----:B01----:R-:W-:Y:S01]  /*14b40*/  ENDCOLLECTIVE ;  /* 0x000000000000791b */ /* 0x003fe20003800000 */
.L_x_12960:
        /* <DEDUP_REMOVED lines=13> */
.L_x_12961:
[----:B------:R-:W-:Y:S02]  /*14c20*/  IMAD.MOV.U32 R13, RZ, RZ, R6 ;  /* 0x000000ffff0d7224 */ /* 0x000fe400078e0006 */
[----:B------:R-:W-:Y:S02]  /*14c30*/  IMAD.MOV.U32 R12, RZ, RZ, RZ ;  /* 0x000000ffff0c7224 */ /* 0x000fe400078e00ff */
[----:B------:R-:W-:-:S07]  /*14c40*/  IMAD.MOV.U32 R2, RZ, RZ, R14 ;  /* 0x000000ffff027224 */ /* 0x000fce00078e000e */
[----:B------:R-:W-:Y:S05]  /*14c50*/  WARPSYNC.COLLECTIVE R15, `(.L_x_12962) ;  /* 0x000000000f087348 */ /* 0x000fea0003c00000 */
[----:B------:R0:W1:Y:S02]  /*14c60*/  SHFL.IDX P6, R14, R13, R12, R11 ;  /* 0x0000000c0d0e7389 */ /* 0x00006400000c000b */
[----:B01----:R-:W-:Y:S01]  /*14c70*/  ENDCOLLECTIVE ;  /* 0x000000000000791b */ /* 0x003fe20003800000 */
.L_x_12962:
        /* <DEDUP_REMOVED lines=11> */
.L_x_12963:
        /* <DEDUP_REMOVED lines=8> */
.L_x_12964:
        /* <DEDUP_REMOVED lines=11> */
.L_x_12965:
[----:B------:R-:W-:Y:S05]  /*14e60*/  BRA `(.L_x_12966) ;  /* 0xffffffcc00747947 */ /* 0x000fea000383ffff */
.L_x_12890:
[----:B0-----:R0:W1:Y:S02]  /*14e70*/  SYNCS.PHASECHK.TRANS64.TRYWAIT P0, [R16+URZ+0x13220], R3 ;  /* 0x01322003100075a7 */ /* 0x001064000800017f */
[----:B-1----:R-:W-:Y:S05]  /*14e80*/  @!P0 NANOSLEEP.SYNCS 0x989680 ;  /* 0x009896800000895d */ /* 0x002fea0003900000 */
[----:B------:R-:W1:Y:S02]  /*14e90*/  @!P0 SYNCS.PHASECHK.TRANS64 P0, [R16+URZ+0x13220], R3 ;  /* 0x01322003100085a7 */ /* 0x000e64000800007f */
[----:B-1----:R-:W-:Y:S05]  /*14ea0*/  @!P0 BRA `(.L_x_12890) ;  /* 0xfffffffc00f08947 */ /* 0x002fea000383ffff */
[----:B------:R-:W-:Y:S05]  /*14eb0*/  BRA `(.L_x_12967) ;  /* 0xffffffcc00dc7947 */ /* 0x000fea000383ffff */
.L_x_12896:
[----:B0-----:R0:W2:Y:S02]  /*14ec0*/  SYNCS.PHASECHK.TRANS64.TRYWAIT P0, [R9+URZ+0x13280], R2 ;  /* 0x01328002090075a7 */ /* 0x0010a4000800017f */
[----:B--2---:R-:W-:Y:S05]  /*14ed0*/  @!P0 NANOSLEEP.SYNCS 0x989680 ;  /* 0x009896800000895d */ /* 0x004fea0003900000 */
[----:B------:R-:W2:Y:S02]  /*14ee0*/  @!P0 SYNCS.PHASECHK.TRANS64 P0, [R9+URZ+0x13280], R2 ;  /* 0x01328002090085a7 */ /* 0x000ea4000800007f */
[----:B--2---:R-:W-:Y:S05]  /*14ef0*/  @!P0 BRA `(.L_x_12896) ;  /* 0xfffffffc00f08947 */ /* 0x004fea000383ffff */
[----:B------:R-:W-:Y:S05]  /*14f00*/  BRA `(.L_x_12968) ;  /* 0xffffffd000787947 */ /* 0x000fea000383ffff */
.L_x_12901:
[----:B-1----:R1:W2:Y:S02]  /*14f10*/  SYNCS.PHASECHK.TRANS64.TRYWAIT P0, [R9+URZ+0x13240], R2 ;  /* 0x01324002090075a7 */ /* 0x0022a4000800017f */
[----:B--2---:R-:W-:Y:S05]  /*14f20*/  @!P0 NANOSLEEP.SYNCS 0x989680 ;  /* 0x009896800000895d */ /* 0x004fea0003900000 */
[----:B------:R-:W2:Y:S02]  /*14f30*/  @!P0 SYNCS.PHASECHK.TRANS64 P0, [R9+URZ+0x13240], R2 ;  /* 0x01324002090085a7 */ /* 0x000ea4000800007f */
[----:B--2---:R-:W-:Y:S05]  /*14f40*/  @!P0 BRA `(.L_x_12901) ;  /* 0xfffffffc00f08947 */ /* 0x004fea000383ffff */
[----:B------:R-:W-:Y:S05]  /*14f50*/  BRA `(.L_x_12969) ;  /* 0xffffffd000f47947 */ /* 0x000fea000383ffff */
.L_x_12907:
[----:B0-----:R0:W1:Y:S02]  /*14f60*/  SYNCS.PHASECHK.TRANS64.TRYWAIT P0, [R3+URZ+0x13270], R2 ;  /* 0x01327002030075a7 */ /* 0x001064000800017f */
[----:B-1----:R-:W-:Y:S05]  /*14f70*/  @!P0 NANOSLEEP.SYNCS 0x989680 ;  /* 0x009896800000895d */ /* 0x002fea0003900000 */
[----:B------:R-:W1:Y:S02]  /*14f80*/  @!P0 SYNCS.PHASECHK.TRANS64 P0, [R3+URZ+0x13270], R2 ;  /* 0x01327002030085a7 */ /* 0x000e64000800007f */
[----:B-1----:R-:W-:Y:S05]  /*14f90*/  @!P0 BRA `(.L_x_12907) ;  /* 0xfffffffc00f08947 */ /* 0x002fea000383ffff */
[----:B------:R-:W-:Y:S05]  /*14fa0*/  BRA `(.L_x_12970) ;  /* 0xffffffd400907947 */ /* 0x000fea000383ffff */
.L_x_12909:
[----:B0-----:R0:W1:Y:S02]  /*14fb0*/  SYNCS.PHASECHK.TRANS64.TRYWAIT P0, [R3+URZ+0x13260], R2 ;  /* 0x01326002030075a7 */ /* 0x001064000800017f */
[----:B-1----:R-:W-:Y:S05]  /*14fc0*/  @!P0 NANOSLEEP.SYNCS 0x989680 ;  /* 0x009896800000895d */ /* 0x002fea0003900000 */
[----:B------:R-:W1:Y:S02]  /*14fd0*/  @!P0 SYNCS.PHASECHK.TRANS64 P0, [R3+URZ+0x13260], R2 ;  /* 0x01326002030085a7 */ /* 0x000e64000800007f */
[----:B-1----:R-:W-:Y:S05]  /*14fe0*/  @!P0 BRA `(.L_x_12909) ;  /* 0xfffffffc00f08947 */ /* 0x002fea000383ffff */
[----:B------:R-:W-:Y:S05]  /*14ff0*/  BRA `(.L_x_12971) ;  /* 0xffffffd400987947 */ /* 0x000fea000383ffff */
.L_x_12916:
[----:B0-----:R0:W1:Y:S02]  /*15000*/  SYNCS.PHASECHK.TRANS64.TRYWAIT P1, [R2+URZ+0x13270], R3 ;  /* 0x01327003020075a7 */ /* 0x001064000802017f */
[----:B-1----:R-:W-:Y:S05]  /*15010*/  @!P1 NANOSLEEP.SYNCS 0x989680 ;  /* 0x009896800000995d */ /* 0x002fea0003900000 */
[----:B------:R-:W1:Y:S02]  /*15020*/  @!P1 SYNCS.PHASECHK.TRANS64 P1, [R2+URZ+0x13270], R3 ;  /* 0x01327003020095a7 */ /* 0x000e64000802007f */
[----:B-1----:R-:W-:Y:S05]  /*15030*/  @!P1 BRA `(.L_x_12916) ;  /* 0xfffffffc00f09947 */ /* 0x002fea000383ffff */
[----:B------:R-:W-:Y:S05]  /*15040*/  BRA `(.L_x_12972) ;  /* 0xffffffd800dc7947 */ /* 0x000fea000383ffff */
.L_x_12918:
[----:B0-----:R0:W1:Y:S02]  /*15050*/  SYNCS.PHASECHK.TRANS64.TRYWAIT P1, [R2+URZ+0x13260], R5 ;  /* 0x01326005020075a7 */ /* 0x001064000802017f */
[----:B-1----:R-:W-:Y:S05]  /*15060*/  @!P1 NANOSLEEP.SYNCS 0x989680 ;  /* 0x009896800000995d */ /* 0x002fea0003900000 */
[----:B------:R-:W1:Y:S02]  /*15070*/  @!P1 SYNCS.PHASECHK.TRANS64 P1, [R2+URZ+0x13260], R5 ;  /* 0x01326005020095a7 */ /* 0x000e64000802007f */
[----:B-1----:R-:W-:Y:S05]  /*15080*/  @!P1 BRA `(.L_x_12918) ;  /* 0xfffffffc00f09947 */ /* 0x002fea000383ffff */
[----:B------:R-:W-:Y:S05]  /*15090*/  BRA `(.L_x_12973) ;  /* 0xffffffd800e47947 */ /* 0x000fea000383ffff */
.L_x_12931:
[----:B0-----:R0:W1:Y:S02]  /*150a0*/  SYNCS.PHASECHK.TRANS64.TRYWAIT P0, [R7+URZ+0x13220], R0 ;  /* 0x01322000070075a7 */ /* 0x001064000800017f */
[----:B-1----:R-:W-:Y:S05]  /*150b0*/  @!P0 NANOSLEEP.SYNCS 0x989680 ;  /* 0x009896800000895d */ /* 0x002fea0003900000 */
[----:B------:R-:W1:Y:S02]  /*150c0*/  @!P0 SYNCS.PHASECHK.TRANS64 P0, [R7+URZ+0x13220], R0 ;  /* 0x01322000070085a7 */ /* 0x000e64000800007f */
[----:B-1----:R-:W-:Y:S05]  /*150d0*/  @!P0 BRA `(.L_x_12931) ;  /* 0xfffffffc00f08947 */ /* 0x002fea000383ffff */
[----:B------:R-:W-:Y:S05]  /*150e0*/  BRA `(.L_x_12974) ;  /* 0xffffffec00c87947 */ /* 0x000fea000383ffff */
.L_x_12932:
        /* <DEDUP_REMOVED lines=8> */
[----:B0--3--:R-:W-:Y:S05]  /*15170*/  WARPSYNC.COLLECTIVE R15, `(.L_x_12976) ;  /* 0x000000000f087348 */ /* 0x009fea0003c00000 */
[----:B------:R1:W2:Y:S02]  /*15180*/  SHFL.IDX P6, R14, R13, R12, R11 ;  /* 0x0000000c0d0e7389 */ /* 0x0002a400000c000b */
[----:B0123--:R-:W-:Y:S01]  /*15190*/  ENDCOLLECTIVE ;  /* 0x000000000000791b */ /* 0x00ffe20003800000 */
.L_x_12976:
[----:B------:R-:W-:Y:S05]  /*151a0*/  BSYNC B0 ;  /* 0x0000000000007941 */ /* 0x000fea0003800000 */
.L_x_12975:
[----:B------:R-:W-:Y:S05]  /*151b0*/  BRA `(.L_x_12977) ;  /* 0xffffffec00b07947 */ /* 0x000fea000383ffff */
.L_x_12935:
[----:B------:R-:W-:Y:S01]  /*151c0*/  BSSY B1, `(.L_x_12978) ;  /* 0x0000006000017945 */ /* 0x000fe20003800000 */
[----:B------:R-:W-:-:S07]  /*151d0*/  IMAD.MOV.U32 R15, RZ, RZ, -0x1 ;  /* 0xffffffffff0f7424 */ /* 0x000fce00078e00ff */
[----:B0--3--:R-:W-:Y:S05]  /*151e0*/  WARPSYNC.COLLECTIVE R15, `(.L_x_12979) ;  /* 0x000000000f0c7348 */ /* 0x009fea0003c00000 */
[----:B------:R-:W-:Y:S02]  /*151f0*/  ELECT P6, UR62, PT ;  /* 0x00000000003e782f */ /* 0x000fe400038c0000 */
[----:B------:R-:W-:Y:S01]  /*15200*/  MOV R14, UR62 ;  /* 0x0000003e000e7c02 */ /* 0x000fe20008000f00 */
[----:B0--3--:R-:W-:Y:S10]  /*15210*/  ENDCOLLECTIVE ;  /* 0x000000000000791b */ /* 0x009ff40003800000 */
.L_x_12979:
[----:B------:R-:W-:Y:S05]  /*15220*/  BSYNC B1 ;  /* 0x0000000000017941 */ /* 0x000fea0003800000 */
.L_x_12978:
[----:B------:R-:W-:Y:S05]  /*15230*/  BRA `(.L_x_12980) ;  /* 0xffffffec00a87947 */ /* 0x000fea000383ffff */
.L_x_12937:
[----:B0-----:R0:W1:Y:S02]  /*15240*/  SYNCS.PHASECHK.TRANS64.TRYWAIT P1, [R5+URZ], R4 ;  /* 0x00000004050075a7 */ /* 0x001064000802017f */
[----:B-1----:R-:W-:Y:S05]  /*15250*/  @!P1 NANOSLEEP.SYNCS 0x989680 ;  /* 0x009896800000995d */ /* 0x002fea0003900000 */
[----:B------:R-:W1:Y:S02]  /*15260*/  @!P1 SYNCS.PHASECHK.TRANS64 P1, [R5+URZ], R4 ;  /* 0x00000004050095a7 */ /* 0x000e64000802007f */
[----:B-1----:R-:W-:Y:S05]  /*15270*/  @!P1 BRA `(.L_x_12937) ;  /* 0xfffffffc00f09947 */ /* 0x002fea000383ffff */
[----:B------:R-:W-:Y:S05]  /*15280*/  BRA `(.L_x_12981) ;  /* 0xffffffec00dc7947 */ /* 0x000fea000383ffff */
.L_x_12938:
[----:B-1----:R1:W2:Y:S02]  /*15290*/  SYNCS.PHASECHK.TRANS64.TRYWAIT P1, [R3+URZ], R0 ;  /* 0x00000000030075a7 */ /* 0x0022a4000802017f */
[----:B--2---:R-:W-:Y:S05]  /*152a0*/  @!P1 NANOSLEEP.SYNCS 0x989680 ;  /* 0x009896800000995d */ /* 0x004fea0003900000 */
[----:B------:R-:W2:Y:S02]  /*152b0*/  @!P1 SYNCS.PHASECHK.TRANS64 P1, [R3+URZ], R0 ;  /* 0x00000000030095a7 */ /* 0x000ea4000802007f */
[----:B--2---:R-:W-:Y:S05]  /*152c0*/  @!P1 BRA `(.L_x_12938) ;  /* 0xfffffffc00f09947 */ /* 0x004fea000383ffff */
[----:B------:R-:W-:Y:S05]  /*152d0*/  BRA `(.L_x_12982) ;  /* 0xffffffec00d07947 */ /* 0x000fea000383ffff */
.L_x_12940:
[----:B-1----:R1:W2:Y:S02]  /*152e0*/  SYNCS.PHASECHK.TRANS64.TRYWAIT P1, [R3+URZ+0x13260], R4 ;  /* 0x01326004030075a7 */ /* 0x0022a4000802017f */
[----:B--2---:R-:W-:Y:S05]  /*152f0*/  @!P1 NANOSLEEP.SYNCS 0x989680 ;  /* 0x009896800000995d */ /* 0x004fea0003900000 */
[----:B------:R-:W2:Y:S02]  /*15300*/  @!P1 SYNCS.PHASECHK.TRANS64 P1, [R3+URZ+0x13260], R4 ;  /* 0x01326004030095a7 */ /* 0x000ea4000802007f */
[----:B--2---:R-:W-:Y:S05]  /*15310*/  @!P1 BRA `(.L_x_12940) ;  /* 0xfffffffc00f09947 */ /* 0x004fea000383ffff */
[----:B------:R-:W-:Y:S05]  /*15320*/  BRA `(.L_x_12983) ;  /* 0xffffffec00d07947 */ /* 0x000fea000383ffff */
.L_x_12942:
[----:B0-----:R0:W2:Y:S02]  /*15330*/  SYNCS.PHASECHK.TRANS64.TRYWAIT P1, [R5+URZ+0x13260], R0 ;  /* 0x01326000050075a7 */ /* 0x0010a4000802017f */
[----:B--2---:R-:W-:Y:S05]  /*15340*/  @!P1 NANOSLEEP.SYNCS 0x989680 ;  /* 0x009896800000995d */ /* 0x004fea0003900000 */
[----:B------:R-:W2:Y:S02]  /*15350*/  @!P1 SYNCS.PHASECHK.TRANS64 P1, [R5+URZ+0x13260], R0 ;  /* 0x01326000050095a7 */ /* 0x000ea4000802007f */
[----:B--2---:R-:W-:Y:S05]  /*15360*/  @!P1 BRA `(.L_x_12942) ;  /* 0xfffffffc00f09947 */ /* 0x004fea000383ffff */
[----:B------:R-:W-:Y:S05]  /*15370*/  BRA `(.L_x_12984) ;  /* 0xffffffec00d07947 */ /* 0x000fea000383ffff */
.L_x_12944:
[----:B--2---:R2:W4:Y:S02]  /*15380*/  SYNCS.PHASECHK.TRANS64.TRYWAIT P0, [R3+URZ+0x13280], R4 ;  /* 0x01328004030075a7 */ /* 0x004524000800017f */
[----:B----4-:R-:W-:Y:S05]  /*15390*/  @!P0 NANOSLEEP.SYNCS 0x989680 ;  /* 0x009896800000895d */ /* 0x010fea0003900000 */
[----:B------:R-:W4:Y:S02]  /*153a0*/  @!P0 SYNCS.PHASECHK.TRANS64 P0, [R3+URZ+0x13280], R4 ;  /* 0x01328004030085a7 */ /* 0x000f24000800007f */
[----:B----4-:R-:W-:Y:S05]  /*153b0*/  @!P0 BRA `(.L_x_12944) ;  /* 0xfffffffc00f08947 */ /* 0x010fea000383ffff */
[----:B------:R-:W-:Y:S05]  /*153c0*/  BRA `(.L_x_12945) ;  /* 0xffffffec00cc7947 */ /* 0x000fea000383ffff */
.L_x_12985:
        /* <DEDUP_REMOVED lines=11> */
.L_x_13381:


//--------------------- .text._ZN7cutlass13device_kernelIN5flash11enable_sm90INS1_16FlashAttnFwdSm90INS1_25CollectiveMainloopFwdSm90ILi2EN4cute5tupleIJNS5_1CILi1EEES8_S8_EEENS6_IJNS7_ILi192EEENS7_ILi160EEENS7_ILi64EEEEEELi64ENS_12float_e4m3_tEfNS_4arch4Sm90ELb1ELb0ELb1ELb1ELb0ELb1ELb0ELb1ELb1ELb1ELb1ELb0EEENS1_21CollectiveEpilogueFwdINS6_IJSA_SC_SB_EEES9_NS_10bfloat16_tESG_Li384ELb1ELb1ELb1ELb1EEENS1_36VarlenDynamicPersistentTileSchedulerILi192ELi160ELi384ELi128ELb1ELb1ELb1ELb1ELb1ELb1EEEEEEEEEvNT_6ParamsE --------------------------
	.section	.text._ZN7cutlass13device_kernelIN5flash11enable_sm90INS1_16FlashAttnFwdSm90INS1_25CollectiveMainloopFwdSm90ILi2EN4cute5tupleIJNS5_1CILi1EEES8_S8_EEENS6_IJNS7_ILi192EEENS7_ILi160EEENS7_ILi64EEEEEELi64ENS_12float_e4m3_tEfNS_4arch4Sm90ELb1ELb0ELb1ELb1ELb0ELb1ELb0ELb1ELb1ELb1ELb1ELb0EEENS1_21CollectiveEpilogueFwdINS6_IJSA_SC_SB_EEES9_NS_10bfloat16_tESG_Li384ELb1ELb1ELb1ELb1EEENS1_36VarlenDynamicPersistentTileSchedulerILi192ELi160ELi384ELi128ELb1ELb1ELb1ELb1ELb1ELb1EEEEEEEEEvNT_6ParamsE,"ax",@progbits
	.align	128
.text._ZN7cutlass13device_kernelIN5flash11enable_sm90INS1_16FlashAttnFwdSm90INS1_25CollectiveMainloopFwdSm90ILi2EN4cute5tupleIJNS5_1CILi1EEES8_S8_EEENS6_IJNS7_ILi192EEENS7_ILi160EEENS7_ILi64EEEEEELi64ENS_12float_e4m3_tEfNS_4arch4Sm90ELb1ELb0ELb1ELb1ELb0ELb1ELb0ELb1ELb1ELb1ELb1ELb0EEENS1_21CollectiveEpilogueFwdINS6_IJSA_SC_SB_EEES9_NS_10bfloat16_tESG_Li384ELb1ELb1ELb1ELb1EEENS1_36VarlenDynamicPersistentTileSchedulerILi192ELi160ELi384ELi128ELb1ELb1ELb1ELb1ELb1ELb1EEEEEEEEEvNT_6ParamsE:
        .type           _ZN7cutlass13device_kernelIN5flash11enable_sm90INS1_16FlashAttnFwdSm90INS1_25CollectiveMainloopFwdSm90ILi2EN4cute5tupleIJNS5_1CILi1EEES8_S8_EEENS6_IJNS7_ILi192EEENS7_ILi160EEENS7_ILi64EEEEEELi64ENS_12float_e4m3_tEfNS_4arch4Sm90ELb1ELb0ELb1ELb1ELb0ELb1ELb0ELb1ELb1ELb1ELb1ELb0EEENS1_21CollectiveEpilogueFwdINS6_IJSA_SC_SB_EEES9_NS_10bfloat16_tESG_Li384ELb1ELb1ELb1ELb1EEENS1_36VarlenDynamicPersistentTileSchedulerILi192ELi160ELi384ELi128ELb1ELb1ELb1ELb1ELb1ELb1EEEEEEEEEvNT_6ParamsE,@function
        .size           _ZN7cutlass13device_kernelIN5flash11enable_sm90INS1_16FlashAttnFwdSm90INS1_25CollectiveMainloopFwdSm90ILi2EN4cute5tupleIJNS5_1CILi1EEES8_S8_EEENS6_IJNS7_ILi192EEENS7_ILi160EEENS7_ILi64EEEEEELi64ENS_12float_e4m3_tEfNS_4arch4Sm90ELb1ELb0ELb1ELb1ELb0ELb1ELb0ELb1ELb1ELb1ELb1ELb0EEENS1_21CollectiveEpilogueFwdINS6_IJSA_SC_SB_EEES9_NS_10bfloat16_tESG_Li384ELb1ELb1ELb1ELb1EEENS1_36VarlenDynamicPersistentTileSchedulerILi192ELi160ELi384ELi128ELb1ELb1ELb1ELb1ELb1ELb1EEEEEEEEEvNT_6ParamsE,(.L_x_13382 - _ZN7cutlass13device_kernelIN5flash11enable_sm90INS1_16FlashAttnFwdSm90INS1_25CollectiveMainloopFwdSm90ILi2EN4cute5tupleIJNS5_1CILi1EEES8_S8_EEENS6_IJNS7_ILi192EEENS7_ILi160EEENS7_ILi64EEEEEELi64ENS_12float_e4m3_tEfNS_4arch4Sm90ELb1ELb0ELb1ELb1ELb0ELb1ELb0ELb1ELb1ELb1ELb1ELb0EEENS1_21CollectiveEpilogueFwdINS6_IJSA_SC_SB_EEES9_NS_10bfloat16_tESG_Li384ELb1ELb1ELb1ELb1EEENS1_36VarlenDynamicPersistentTileSchedulerILi192ELi160ELi384ELi128ELb1ELb1ELb1ELb1ELb1ELb1EEEEEEEEEvNT_6ParamsE)
        .other          _ZN7cutlass13device_kernelIN5flash11enable_sm90INS1_16FlashAttnFwdSm90INS1_25CollectiveMainloopFwdSm90ILi2EN4cute5tupleIJNS5_1CILi1EEES8_S8_EEENS6_IJNS7_ILi192EEENS7_ILi160EEENS7_ILi64EEEEEELi64ENS_12float_e4m3_tEfNS_4arch4Sm90ELb1ELb0ELb1ELb1ELb0ELb1ELb0ELb1ELb1ELb1ELb1ELb0EEENS1_21CollectiveEpilogueFwdINS6_IJSA_SC_SB_EEES9_NS_10bfloat16_tESG_Li384ELb1ELb1ELb1ELb1EEENS1_36VarlenDynamicPersistentTileSchedulerILi192ELi160ELi384ELi128ELb1ELb1ELb1ELb1ELb1ELb1EEEEEEEEEvNT_6ParamsE,@"STO_CUDA_ENTRY STV_DEFAULT"
_ZN7cutlass13device_kernelIN5flash11enable_sm90INS1_16FlashAttnFwdSm90INS1_25CollectiveMainloopFwdSm90ILi2EN4cute5tupleIJNS5_1CILi1EEES8_S8_EEENS6_IJNS7_ILi192EEENS7_ILi160EEENS7_ILi64EEEEEELi64ENS_12float_e4m3_tEfNS_4arch4Sm90ELb1ELb0ELb1ELb1ELb0ELb1ELb0ELb1ELb1ELb1ELb1ELb0EEENS1_21CollectiveEpilogueFwdINS6_IJSA_SC_SB_EEES9_NS_10bfloat16_tESG_Li384ELb1ELb1ELb1ELb1EEENS1_36VarlenDynamicPersistentTileSchedulerILi192ELi160ELi384ELi128ELb1ELb1ELb1ELb1ELb1ELb1EEEEEEEEEvNT_6ParamsE:
        /* <DEDUP_REMOVED lines=23> */
.L_x_12987:
[----:B------:R-:W-:Y:S05]  /*0170*/  BSYNC B0 ;  /* 0x0000000000007941 */ /* 0x000fea0003800000 */
.L_x_12986:
        /* <DEDUP_REMOVED lines=40> */
.L_x_12988:
        /* <DEDUP_REMOVED lines=22> */
.L_x_12989:
        /* <DEDUP_REMOVED lines=18> */
.L_x_12990:
        /* <DEDUP_REMOVED lines=22> */
.L_x_12991:
        /* <DEDUP_REMOVED lines=22> */
.L_x_12992:
        /* <DEDUP_REMOVED lines=9> */
.L_x_12995:
        /* <DEDUP_REMOVED lines=21> */
[CC--:B--2---:R-:W-:Y:S02]  /*0b20*/  LEA.HI R2, R0.reuse, R15.reuse, RZ, 0x7 ;  /* 0x0000000f00027211 */ /* 0x0c4fe400078f38ff */
[CC--:B------:R-:W-:Y:S02]  /*0b30*/  LEA.HI R3, R0.reuse, R15.reuse, RZ, 0x5 ;  /* 0x0000000f00037211 */ /* 0x0c0fe400078f28ff */
[----:B------:R-:W-:Y:S02]  /*0b40*/  LEA.HI R5, R0, R15, RZ, 0x4 ;  /* 0x0000000f00057211 */ /* 0x000fe400078f20ff */
[----:B------:R-:W-:-:S02]  /*0b50*/  SHF.R.S32.HI R157, RZ, 0x1, R4 ;  /* 0x00000001ff9d7819 */ /* 0x000fc40000011404 */
[----:B------:R-:W-:Y:S01]  /*0b60*/  LOP3.LUT R10, R2, 0xffffff80, RZ, 0xc0, !PT ;  /* 0xffffff80020a7812 */ /* 0x000fe200078ec0ff */
[----:B------:R-:W-:Y:S01]  /*0b70*/  IMAD.SHL.U32 R6, R3, 0x20, RZ ;  /* 0x0000002003067824 */ /* 0x000fe200078e00ff */
[----:B------:R-:W-:Y:S02]  /*0b80*/  LOP3.LUT R8, R5, 0x3fffff0, RZ, 0xc0, !PT ;  /* 0x03fffff005087812 */ /* 0x000fe400078ec0ff */
[----:B------:R-:W-:Y:S01]  /*0b90*/  LEA.HI R3, R4, R157, RZ, 0x1 ;  /* 0x0000009d04037211 */ /* 0x000fe200078f08ff */
[C---:B------:R-:W-:Y:S01]  /*0ba0*/  IMAD.IADD R14, R15.reuse, 0x1, -R10 ;  /* 0x000000010f0e7824 */ /* 0x040fe200078e0a0a */
[----:B------:R-:W-:Y:S02]  /*0bb0*/  SHF.R.S32.HI R7, RZ, 0x4, R5 ;  /* 0x00000004ff077819 */ /* 0x000fe40000011405 */
[----:B------:R-:W-:Y:S01]  /*0bc0*/  LOP3.LUT R9, R6, 0xfffffc00, RZ, 0xc0, !PT ;  /* 0xfffffc0006097812 */ /* 0x000fe200078ec0ff */
[----:B------:R-:W-:Y:S01]  /*0bd0*/  IMAD.IADD R8, R15, 0x1, -R8 ;  /* 0x000000010f087824 */ /* 0x000fe200078e0a08 */
[----:B------:R-:W-:-:S02]  /*0be0*/  LOP3.LUT R6, R3, 0x3fffffe, RZ, 0xc0, !PT ;  /* 0x03fffffe03067812 */ /* 0x000fc400078ec0ff */
[----:B------:R-:W-:Y:S02]  /*0bf0*/  LEA.HI R5, R5, R7, RZ, 0x1 ;  /* 0x0000000705057211 */ /* 0x000fe400078f08ff */
[----:B------:R-:W-:Y:S01]  /*0c00*/  SHF.R.S32.HI R11, RZ, 0x1f, R14 ;  /* 0x0000001fff0b7819 */ /* 0x000fe2000001140e */
[----:B------:R-:W-:Y:S01]  /*0c10*/  IMAD.IADD R6, R157, 0x1, -R6 ;  /* 0x000000019d067824 */ /* 0x000fe200078e0a06 */
[----:B------:R-:W-:Y:S01]  /*0c20*/  LOP3.LUT R10, R5, 0x1ffffffe, RZ, 0xc0, !PT ;  /* 0x1ffffffe050a7812 */ /* 0x000fe200078ec0ff */
[----:B------:R-:W-:Y:S01]  /*0c30*/  IMAD R9, R8, 0x40, R9 ;  /* 0x0000004008097824 */ /* 0x000fe200078e0209 */
[----:B------:R-:W-:Y:S01]  /*0c40*/  LEA.HI R8, R11, R14, RZ, 0x2 ;  /* 0x0000000e0b087211 */ /* 0x000fe200078f10ff */
[C---:B------:R-:W-:Y:S01]  /*0c50*/  IMAD R13, R7.reuse, 0x8, R6 ;  /* 0x00000008070d7824 */ /* 0x040fe200078e0206 */
[----:B------:R-:W-:Y:S01]  /*0c60*/  LEA.HI R3, R0, R15, RZ, 0x2 ;  /* 0x0000000f00037211 */ /* 0x000fe200078f10ff */
[----:B------:R-:W-:Y:S01]  /*0c70*/  IMAD.IADD R10, R7, 0x1, -R10 ;  /* 0x00000001070a7824 */ /* 0x000fe200078e0a0a */
        /* <DEDUP_REMOVED lines=24> */
[----:B------:R-:W-:-:S03]  /*0e00*/  IMAD.IADD R4, R15, 0x1, -R4 ;  /* 0x000000010f047824 */ /* 0x000fc600078e0a04 */
[----:B------:R-:W-:Y:S01]  /*0e10*/  STL [R1+0x84], R5 ;  /* 0x0000840501007387 */ /* 0x000fe20000100800 */
[----:B------:R-:W-:-:S03]  /*0e20*/  SHF.R.S32.HI R6, RZ, 0x3, R0 ;  /* 0x00000003ff067819 */ /* 0x000fc60000011400 */
[----:B------:R-:W-:Y:S01]  /*0e30*/  STL [R1+0x58], RZ ;  /* 0x000058ff01007387 */ /* 0x000fe20000100800 */
[----:B------:R-:W-:Y:S01]  /*0e40*/  IMAD.SHL.U32 R10, R4, 0x8, RZ ;  /* 0x00000008040a7824 */ /* 0x000fe200078e00ff */
[----:B------:R-:W-:Y:S02]  /*0e50*/  LOP3.LUT R8, R8, 0x7ffffffc, RZ, 0xc0, !PT ;  /* 0x7ffffffc08087812 */ /* 0x000fe400078ec0ff */
[----:B------:R-:W-:-:S03]  /*0e60*/  SHF.R.S32.HI R3, RZ, 0x1f, R157 ;  /* 0x0000001fff037819 */ /* 0x000fc6000001149d */
[----:B------:R-:W-:Y:S02]  /*0e70*/  IMAD.IADD R8, R14, 0x1, -R8 ;  /* 0x000000010e087824 */ /* 0x000fe400078e0a08 */
[----:B------:R-:W-:Y:S02]  /*0e80*/  IMAD.IADD R12, R15, 0x1, -R12 ;  /* 0x000000010f0c7824 */ /* 0x000fe400078e0a0c */
[----:B------:R-:W-:Y:S02]  /*0e90*/  IMAD.SHL.U32 R8, R8, 0x2, RZ ;  /* 0x0000000208087824 */ /* 0x000fe400078e00ff */
[----:B------:R-:W-:Y:S01]  /*0ea0*/  IMAD.SHL.U32 R9, R13, 0x40, RZ ;  /* 0x000000400d097824 */ /* 0x000fe200078e00ff */
[----:B------:R-:W-:-:S04]  /*0eb0*/  LEA.HI R7, R12, R12, RZ, 0x1 ;  /* 0x0000000c0c077211 */ /* 0x000fc800078f08ff */
[----:B------:R-:W-:-:S05]  /*0ec0*/  LOP3.LUT R7, R7, 0x1ffffffe, RZ, 0xc0, !PT ;  /* 0x1ffffffe07077812 */ /* 0x000fca00078ec0ff */
[----:B------:R-:W-:Y:S02]  /*0ed0*/  IMAD.IADD R7, R12, 0x1, -R7 ;  /* 0x000000010c077824 */ /* 0x000fe400078e0a07 */
[----:B------:R-:W-:Y:S02]  /*0ee0*/  IMAD.MOV.U32 R156, RZ, RZ, RZ ;  /* 0x000000ffff9c7224 */ /* 0x000fe400078e00ff */
[----:B------:R-:W-:Y:S01]  /*0ef0*/  IMAD.MOV.U32 R22, RZ, RZ, RZ ;  /* 0x000000ffff167224 */ /* 0x000fe200078e00ff */
[----:B---3--:R-:W-:-:S05]  /*0f00*/  LOP3.LUT R2, R17, 0x1, RZ, 0xfc, !PT ;  /* 0x0000000111027812 */ /* 0x008fca00078efcff */
[----:B------:R0:W-:Y:S02]  /*0f10*/  STL [R1], R2 ;  /* 0x0000000201007387 */ /* 0x0001e40000100800 */
[----:B0-----:R-:W-:Y:S01]  /*0f20*/  LOP3.LUT R2, R0, 0xfffffff8, RZ, 0xc0, !PT ;  /* 0xfffffff800027812 */ /* 0x001fe200078ec0ff */
[----:B------:R-:W-:Y:S01]  /*0f30*/  IMAD.SHL.U32 R0, R18, 0x80, RZ ;  /* 0x0000008012007824 */ /* 0x000fe200078e00ff */
[----:B------:R-:W-:Y:S01]  /*0f40*/  STL [R1+0x4], RZ ;  /* 0x000004ff01007387 */ /* 0x000fe20000100800 */
[----:B------:R-:W-:-:S03]  /*0f50*/  SHF.L.U32 R18, R4, 0x4, RZ ;  /* 0x0000000404127819 */ /* 0x000fc600000006ff */
[----:B------:R-:W-:Y:S01]  /*0f60*/  LOP3.LUT R6, R0, 0x180, RZ, 0xc0, !PT ;  /* 0x0000018000067812 */ /* 0x000fe200078ec0ff */
[----:B------:R-:W-:Y:S01]  /*0f70*/  VIADD R0, R10, 0x10 ;  /* 0x000000100a007836 */ /* 0x000fe20000000000 */
[----:B------:R-:W-:Y:S02]  /*0f80*/  STL [R1+0x8], R10 ;  /* 0x0000080a01007387 */ /* 0x000fe40000100800 */
[----:B------:R-:W-:Y:S02]  /*0f90*/  SHF.R.U32.HI R3, RZ, 0x3, R6 ;  /* 0x00000003ff037819 */ /* 0x000fe40000011606 */
[----:B------:R-:W-:Y:S04]  /*0fa0*/  STL [R1+0x38], R6 ;  /* 0x0000380601007387 */ /* 0x000fe80000100800 */
[----:B------:R0:W-:Y:S01]  /*0fb0*/  STL [R1+0x10], R0 ;  /* 0x0000100001007387 */ /* 0x0001e20000100800 */
[----:B------:R-:W-:Y:S01]  /*0fc0*/  IMAD.IADD R2, R15, 0x1, -R2 ;  /* 0x000000010f027824 */ /* 0x000fe200078e0a02 */
[----:B------:R-:W-:-:S02]  /*0fd0*/  LOP3.LUT R2, R6, 0x30, R18, 0xf8, !PT ;  /* 0x0000003006027812 */ /* 0x000fc400078ef812 */
[----:B0-----:R-:W-:-:S04]  /*0fe0*/  LOP3.LUT R0, R6, 0x10, R18, 0xf8, !PT ;  /* 0x0000001006007812 */ /* 0x001fc800078ef812 */
[----:B------:R-:W-:Y:S01]  /*0ff0*/  LOP3.LUT R0, R0, R3, RZ, 0x3c, !PT ;  /* 0x0000000300007212 */ /* 0x000fe200078e3cff */
[----:B------:R0:W-:Y:S01]  /*1000*/  STL [R1+0x3c], R3 ;  /* 0x00003c0301007387 */ /* 0x0001e20000100800 */
[----:B------:R-:W-:-:S03]  /*1010*/  VIADD R6, R8, 0x28 ;  /* 0x0000002808067836 */ /* 0x000fc60000000000 */
[----:B------:R-:W-:Y:S01]  /*1020*/  IMAD.IADD R0, R9, 0x1, R0 ;  /* 0x0000000109007824 */ /* 0x000fe200078e0200 */
[----:B------:R-:W-:Y:S01]  /*1030*/  STL [R1+0x2c], R8 ;  /* 0x00002c0801007387 */ /* 0x000fe20000100800 */
[----:B------:R-:W-:Y:S01]  /*1040*/  VIADD R4, R8, 0x30 ;  /* 0x0000003008047836 */ /* 0x000fe20000000000 */
[----:B0-----:R-:W-:Y:S02]  /*1050*/  LOP3.LUT R3, R2, R3, RZ, 0x3c, !PT ;  /* 0x0000000302037212 */ /* 0x001fe400078e3cff */
[----:B------:R-:W-:Y:S01]  /*1060*/  STL [R1+0x40], R9 ;  /* 0x0000400901007387 */ /* 0x000fe20000100800 */
[----:B------:R-:W-:Y:S01]  /*1070*/  VIADD R2, R8, 0x38 ;  /* 0x0000003808027836 */ /* 0x000fe20000000000 */
[----:B------:R-:W-:Y:S02]  /*1080*/  IADD3 R3, R16, R9, R3 ;  /* 0x0000000910037210 */ /* 0x000fe40007ffe003 */
[----:B------:R-:W-:Y:S04]  /*1090*/  STL [R1+0x6c], R6 ;  /* 0x00006c0601007387 */ /* 0x000fe80000100800 */
[----:B------:R0:W-:Y:S04]  /*10a0*/  STL [R1+0x14], R0 ;  /* 0x0000140001007387 */ /* 0x0001e80000100800 */
[----:B------:R-:W-:Y:S01]  /*10b0*/  STL [R1+0x68], R4 ;  /* 0x0000680401007387 */ /* 0x000fe20000100800 */
[----:B0-----:R-:W-:-:S03]  /*10c0*/  SHF.R.S32.HI R0, RZ, 0x1f, R6 ;  /* 0x0000001fff007819 */ /* 0x001fc60000011406 */
[----:B------:R0:W-:Y:S04]  /*10d0*/  STL [R1+0x80], R3 ;  /* 0x0000800301007387 */ /* 0x0001e80000100800 */
[----:B------:R1:W-:Y:S04]  /*10e0*/  STL [R1+0x64], R2 ;  /* 0x0000640201007387 */ /* 0x0003e80000100800 */
[----:B------:R2:W-:Y:S01]  /*10f0*/  STL [R1+0x7c], R0 ;  /* 0x00007c0001007387 */ /* 0x0005e20000100800 */
[----:B0-----:R-:W-:Y:S02]  /*1100*/  SHF.R.S32.HI R3, RZ, 0x1f, R4 ;  /* 0x0000001fff037819 */ /* 0x001fe40000011404 */
[----:B-1----:R-:W-:Y:S01]  /*1110*/  SHF.R.S32.HI R2, RZ, 0x1f, R2 ;  /* 0x0000001fff027819 */ /* 0x002fe20000011402 */
[----:B--2---:R-:W-:-:S02]  /*1120*/  IMAD R0, R7, 0x8, R5 ;  /* 0x0000000807007824 */ /* 0x004fc400078e0205 */
[----:B------:R0:W-:Y:S04]  /*1130*/  STL [R1+0x78], R3 ;  /* 0x0000780301007387 */ /* 0x0001e80000100800 */
[----:B------:R0:W-:Y:S04]  /*1140*/  STL [R1+0x44], R0 ;  /* 0x0000440001007387 */ /* 0x0001e80000100800 */
[----:B------:R0:W-:Y:S01]  /*1150*/  STL [R1+0x74], R2 ;  /* 0x0000740201007387 */ /* 0x0001e20000100800 */
[----:B------:R-:W-:-:S07]  /*1160*/  IMAD.MOV.U32 R17, RZ, RZ, RZ ;  /* 0x000000ffff117224 */ /* 0x000fce00078e00ff */
.L_x_13114:
[----:B01234-:R-:W0:Y:S01]  /*1170*/  LDC.64 R2, c[0x0][0xc88] ;  /* 0x00032200ff027b82 */ /* 0x01fe220000000a00 */
        /* <DEDUP_REMOVED lines=21> */
[----:B-----5:R-:W-:-:S03]  /*12d0*/  IADD3 R6, P4, R34, UR6, RZ ;  /* 0x0000000622067c10 */ /* 0x020fc6000ff9e0ff */
        /* <DEDUP_REMOVED lines=39> */
.L_x_12997:
[----:B------:R-:W-:Y:S02]  /*1550*/  IMAD.U32 R33, RZ, RZ, UR5 ;  /* 0x00000005ff217e24 */ /* 0x000fe4000f8e00ff */
[----:B------:R-:W-:Y:S01]  /*1560*/  IMAD.U32 R29, RZ, RZ, UR4 ;  /* 0x00000004ff1d7e24 */ /* 0x000fe2000f8e00ff */
[----:B------:R-:W-:Y:S06]  /*1570*/  @!P2 BRA `(.L_x_12998) ;  /* 0x000000000010a947 */ /* 0x000fec0003800000 */
[----:B------:R-:W-:-:S04]  /*1580*/  IADD3 R2, P0, R34, UR8, RZ ;  /* 0x0000000822027c10 */ /* 0x000fc8000ff1e0ff */
[----:B------:R-:W-:-:S05]  /*1590*/  IADD3.X R3, R31, UR9, RZ, P0, !PT ;  /* 0x000000091f037c10 */ /* 0x000fca00087fe4ff */
[----:B------:R2:W5:Y:S01]  /*15a0*/  LDG.E R29, desc[UR40][R2.64] ;  /* 0x00000028021d7981 */ /* 0x000562000c1e1900 */
[----:B------:R-:W-:Y:S05]  /*15b0*/  BRA `(.L_x_12999) ;  /* 0x0000000000107947 */ /* 0x000fea0003800000 */
.L_x_12998:
[----:B------:R-:W-:Y:S05]  /*15c0*/  @!P0 BRA `(.L_x_12999) ;  /* 0x00000000000c8947 */ /* 0x000fea0003800000 */
[----:B------:R-:W2:Y:S04]  /*15d0*/  LDG.E R0, desc[UR40][R6.64] ;  /* 0x0000002806007981 */ /* 0x000ea8000c1e1900 */
[----:B------:R-:W2:Y:S02]  /*15e0*/  LDG.E R29, desc[UR40][R6.64+0x4] ;  /* 0x00000428061d7981 */ /* 0x000ea4000c1e1900 */
[----:B--2---:R-:W-:-:S07]  /*15f0*/  IMAD.IADD R29, R29, 0x1, -R0 ;  /* 0x000000011d1d7824 */ /* 0x004fce00078e0a00 */
.L_x_12999:
        /* <DEDUP_REMOVED lines=17> */
[----:B------:R-:W-:Y:S01]  /*1710*/  IADD3 R8, -R8, R29, RZ ;  /* 0x0000001d08087210 */ /* 0x000fe20007ffe1ff */
[----:B------:R-:W-:Y:S02]  /*1720*/  BSSY B0, `(.L_x_13000) ;  /* 0x0000039000007945 */ /* 0x000fe40003800000 */
        /* <DEDUP_REMOVED lines=11> */
[----:B------:R0:W-:Y:S02]  /*17e0*/  STL [R1+0x24], R4 ;  /* 0x0000240401007387 */ /* 0x0001e40000100800 */
[----:B------:R-:W-:Y:S02]  /*17f0*/  IMAD.HI R0, R0, 0x66666667, RZ ;  /* 0x6666666700007827 */ /* 0x000fe400078e02ff */
[----:B------:R2:W-:Y:S02]  /*1800*/  STL [R1+0x60], R12 ;  /* 0x0000600c01007387 */ /* 0x0005e40000100800 */
[----:B------:R-:W-:Y:S01]  /*1810*/  IMAD.IADD R2, R32, 0x1, R2 ;  /* 0x0000000120027824 */ /* 0x000fe200078e0202 */
[----:B------:R-:W-:-:S03]  /*1820*/  SHF.R.U32.HI R27, RZ, 0x1f, R0 ;  /* 0x0000001fff1b7819 */ /* 0x000fc60000011600 */
[----:B------:R-:W-:Y:S01]  /*1830*/  IMAD.HI R2, R2, 0x66666667, RZ ;  /* 0x6666666702027827 */ /* 0x000fe200078e02ff */
[----:B0-----:R-:W-:Y:S02]  /*1840*/  SHF.R.U32.HI R4, RZ, 0x10, R10 ;  /* 0x00000010ff047819 */ /* 0x001fe4000001160a */
[----:B------:R-:W-:Y:S01]  /*1850*/  LEA.HI.SX32 R27, R0, R27, 0x1a ;  /* 0x0000001b001b7211 */ /* 0x000fe200078fd2ff */
[----:B------:R-:W-:Y:S01]  /*1860*/  IMAD.MOV.U32 R0, RZ, RZ, RZ ;  /* 0x000000ffff007224 */ /* 0x000fe200078e00ff */
[----:B------:R-:W-:Y:S01]  /*1870*/  SHF.R.U32.HI R3, RZ, 0x1f, R2 ;  /* 0x0000001fff037819 */ /* 0x000fe20000011602 */
[----:B------:R2:W-:Y:S03]  /*1880*/  STL [R1+0x4c], R4 ;  /* 0x00004c0401007387 */ /* 0x0005e60000100800 */
        /* <DEDUP_REMOVED lines=34> */
.L_x_13001:
[----:B------:R-:W-:Y:S05]  /*1ab0*/  BSYNC B0 ;  /* 0x0000000000007941 */ /* 0x000fea0003800000 */
.L_x_13000:
[----:B------:R-:W-:-:S05]  /*1ac0*/  IMAD R3, R12, R0, RZ ;  /* 0x000000000c037224 */ /* 0x000fca00078e02ff */
        /* <DEDUP_REMOVED lines=28> */
[----:B------:R-:W-:Y:S01]  /*1c90*/  MOV R8, 0x70 ;  /* 0x0000007000087802 */ /* 0x000fe20000000f00 */
[----:B------:R-:W-:Y:S02]  /*1ca0*/  IMAD.U32 R6, RZ, RZ, UR4 ;  /* 0x00000004ff067e24 */ /* 0x000fe4000f8e00ff */
[----:B------:R-:W-:-:S02]  /*1cb0*/  IMAD.U32 R7, RZ, RZ, UR5 ;  /* 0x00000005ff077e24 */ /* 0x000fc4000f8e00ff */
[----:B-1----:R-:W-:Y:S02]  /*1cc0*/  IMAD.U32 R11, RZ, RZ, UR7 ;  /* 0x00000007ff0b7e24 */ /* 0x002fe4000f8e00ff */
[----:B------:R-:W-:Y:S02]  /*1cd0*/  IMAD.MOV.U32 R12, RZ, RZ, 0x1 ;  /* 0x00000001ff0c7424 */ /* 0x000fe400078e00ff */
[----:B0-----:R-:W-:-:S07]  /*1ce0*/  IMAD.MOV.U32 R13, RZ, RZ, RZ ;  /* 0x000000ffff0d7224 */ /* 0x001fce00078e00ff */
[----:B------:R-:W-:-:S07]  /*1cf0*/  LEPC R20, `(.L_x_13004) ;  /* 0x000000001014794e */ /* 0x000fce0000000000 */
[----:B--2--5:R-:W-:Y:S05]  /*1d00*/  CALL.ABS.NOINC R14 ;  /* 0x000000000e007343 */ /* 0x024fea0003c00000 */
.L_x_13004:
[----:B------:R-:W-:Y:S05]  /*1d10*/  BSYNC B6 ;  /* 0x0000000000067941 */ /* 0x000fea0003800000 */
.L_x_13003:
        /* <DEDUP_REMOVED lines=14> */
[----:B-1----:R-:W-:Y:S02]  /*1e00*/  IMAD.U32 R11, RZ, RZ, UR7 ;  /* 0x00000007ff0b7e24 */ /* 0x002fe4000f8e00ff */
[----:B------:R-:W-:Y:S02]  /*1e10*/  IMAD.MOV.U32 R8, RZ, RZ, 0x70 ;  /* 0x00000070ff087424 */ /* 0x000fe400078e00ff */
[----:B------:R-:W-:Y:S02]  /*1e20*/  IMAD.MOV.U32 R12, RZ, RZ, 0x1 ;  /* 0x00000001ff0c7424 */ /* 0x000fe400078e00ff */
[----:B0-----:R-:W-:-:S07]  /*1e30*/  IMAD.MOV.U32 R13, RZ, RZ, RZ ;  /* 0x000000ffff0d7224 */ /* 0x001fce00078e00ff */
[----:B------:R-:W-:-:S07]  /*1e40*/  LEPC R20, `(.L_x_13006) ;  /* 0x000000001014794e */ /* 0x000fce0000000000 */
[----:B--2--5:R-:W-:Y:S05]  /*1e50*/  CALL.ABS.NOINC R14 ;  /* 0x000000000e007343 */ /* 0x024fea0003c00000 */
.L_x_13006:
[----:B------:R-:W-:Y:S05]  /*1e60*/  BSYNC B6 ;  /* 0x0000000000067941 */ /* 0x000fea0003800000 */
.L_x_13005:
[----:B------:R-:W-:Y:S01]  /*1e70*/  ULDC.64 UR4, c[0x0][0x9f8] ;  /* 0x00027e0000047ab9 */ /* 0x000fe20000000a00 */
[----:B------:R-:W-:Y:S01]  /*1e80*/  IMAD.MOV.U32 R0, RZ, RZ, R30 ;  /* 0x000000ffff007224 */ /* 0x000fe200078e001e */
[----:B------:R-:W-:Y:S01]  /*1e90*/  ISETP.NE.U32.AND P0, PT, RZ, UR4, PT ;  /* 0x00000004ff007c0c */ /* 0x000fe2000bf05070 */
[----:B------:R-:W0:Y:S01]  /*1ea0*/  LDC.64 R48, c[0x0][0x300] ;  /* 0x0000c000ff307b82 */ /* 0x000e220000000a00 */
[----:B------:R-:W-:Y:S01]  /*1eb0*/  IMAD.IADD R28, R28, 0x1, R29 ;  /* 0x000000011c1c7824 */ /* 0x000fe200078e021d */
[----:B------:R-:W-:Y:S01]  /*1ec0*/  SHF.R.S32.HI R19, RZ, 0x1f, R18 ;  /* 0x0000001fff137819 */ /* 0x000fe20000011412 */
[----:B------:R-:W-:Y:S01]  /*1ed0*/  ULDC.64 UR6, c[0x0][0x330] ;  /* 0x0000cc0000067ab9 */ /* 0x000fe20000000a00 */
[----:B------:R-:W-:-:S04]  /*1ee0*/  ISETP.NE.AND.EX P0, PT, RZ, UR5, PT, P0 ;  /* 0x00000005ff007c0c */ /* 0x000fc8000bf05300 */
[----:B------:R-:W2:Y:S08]  /*1ef0*/  LDC.64 R42, c[0x0][0x3f8] ;  /* 0x0000fe00ff2a7b82 */ /* 0x000eb00000000a00 */
[----:B------:R-:W3:Y:S01]  /*1f00*/  LDC R13, c[0x0][0x3f4] ;  /* 0x0000fd00ff0d7b82 */ /* 0x000ee20000000800 */
[----:B------:R-:W-:Y:S02]  /*1f10*/  @P0 IADD3 R4, P1, R34, UR4, RZ ;  /* 0x0000000422040c10 */ /* 0x000fe4000ff3e0ff */
[----:B------:R-:W4:Y:S02]  /*1f20*/  LDL.64 R34, [R1+0x8] ;  /* 0x0000080001227983 */ /* 0x000f240000100a00 */
[----:B------:R-:W-:Y:S01]  /*1f30*/  @P0 IADD3.X R5, R31, UR5, RZ, P1, !PT ;  /* 0x000000051f050c10 */ /* 0x000fe20008ffe4ff */
[----:B------:R-:W-:Y:S01]  /*1f40*/  ULDC.64 UR4, c[0x0][0xa08] ;  /* 0x0002820000047ab9 */ /* 0x000fe20000000a00 */
[----:B------:R-:W4:Y:S04]  /*1f50*/  LDL.64 R30, [R1+0x8] ;  /* 0x00000800011e7983 */ /* 0x000f280000100a00 */
[----:B------:R0:W2:Y:S01]  /*1f60*/  @P0 LDG.E R0, desc[UR40][R4.64] ;  /* 0x0000002804000981 */ /* 0x0000a2000c1e1900 */
[----:B-1----:R-:W-:Y:S01]  /*1f70*/  SHF.R.S32.HI R11, RZ, 0x1f, R28 ;  /* 0x0000001fff0b7819 */ /* 0x002fe2000001141c */
[----:B0-----:R-:W-:-:S04]  /*1f80*/  IMAD.WIDE.U32 R6, R28, R48, RZ ;  /* 0x000000301c067225 */ /* 0x001fc800078e00ff */
[----:B------:R-:W-:Y:S01]  /*1f90*/  IMAD R3, R11, R48, RZ ;  /* 0x000000300b037224 */ /* 0x000fe200078e02ff */
[----:B------:R-:W-:-:S03]  /*1fa0*/  ISETP.NE.U32.AND P0, PT, RZ, UR4, PT ;  /* 0x00000004ff007c0c */ /* 0x000fc6000bf05070 */
[----:B------:R-:W-:Y:S01]  /*1fb0*/  IMAD R3, R28, R49, R3 ;  /* 0x000000311c037224 */ /* 0x000fe200078e0203 */
[----:B------:R-:W-:Y:S01]  /*1fc0*/  ISETP.NE.AND.EX P0, PT, RZ, UR5, PT, P0 ;  /* 0x00000005ff007c0c */ /* 0x000fe2000bf05300 */
[----:B------:R-:W-:Y:S02]  /*1fd0*/  ULDC.64 UR4, c[0x0][0x308] ;  /* 0x0000c20000047ab9 */ /* 0x000fe40000000a00 */
[----:B------:R-:W-:Y:S02]  /*1fe0*/  IMAD.IADD R7, R7, 0x1, R3 ;  /* 0x0000000107077824 */ /* 0x000fe400078e0203 */
[----:B------:R-:W-:-:S04]  /*1ff0*/  IMAD.WIDE.U32 R8, R36, UR6, R18 ;  /* 0x0000000624087c25 */ /* 0x000fc8000f8e0012 */
[----:B------:R-:W-:-:S04]  /*2000*/  IMAD.WIDE.U32 R4, R36, UR4, R6 ;  /* 0x0000000424047c25 */ /* 0x000fc8000f8e0006 */
[C---:B------:R-:W-:Y:S01]  /*2010*/  IMAD R9, R36.reuse, UR7, R9 ;  /* 0x0000000724097c24 */ /* 0x040fe2000f8e0209 */
[----:B------:R-:W-:Y:S01]  /*2020*/  ULDC.64 UR6, c[0x0][0x338] ;  /* 0x0000ce0000067ab9 */ /* 0x000fe20000000a00 */
[----:B------:R-:W-:Y:S01]  /*2030*/  IMAD R5, R36, UR5, R5 ;  /* 0x0000000524057c24 */ /* 0x000fe2000f8e0205 */
[----:B------:R-:W-:Y:S01]  /*2040*/  ULDC.64 UR4, c[0x0][0x310] ;  /* 0x0000c40000047ab9 */ /* 0x000fe20000000a00 */
[----:B------:R-:W0:Y:S01]  /*2050*/  LDC.64 R36, c[0x0][0x408] ;  /* 0x00010200ff247b82 */ /* 0x000e220000000a00 */
[----:B----4-:R-:W-:-:S05]  /*2060*/  IMAD.MOV.U32 R30, RZ, RZ, R34 ;  /* 0x000000ffff1e7224 */ /* 0x010fca00078e0022 */
[----:B------:R-:W-:Y:S02]  /*2070*/  SHF.R.S32.HI R31, RZ, 0x1f, R30 ;  /* 0x0000001fff1f7819 */ /* 0x000fe4000001141e */
[----:B--2---:R-:W-:-:S03]  /*2080*/  SHF.R.S32.HI R3, RZ, 0x1f, R0 ;  /* 0x0000001fff037819 */ /* 0x004fc60000011400 */
[----:B------:R1:W-:Y:S01]  /*2090*/  STL [R1+0xc], R31 ;  /* 0x00000c1f01007387 */ /* 0x0003e20000100800 */
[----:B------:R-:W-:-:S03]  /*20a0*/  SEL R6, R3, RZ, !P0 ;  /* 0x000000ff03067207 */ /* 0x000fc60004000000 */
[----:B------:R-:W2:Y:S01]  /*20b0*/  LDL R12, [R1+0x38] ;  /* 0x00003800010c7983 */ /* 0x000ea20000100800 */
[----:B------:R-:W-:-:S03]  /*20c0*/  SEL R3, R0, RZ, !P0 ;  /* 0x000000ff00037207 */ /* 0x000fc60004000000 */
[----:B------:R-:W4:Y:S02]  /*20d0*/  LDL R10, [R1+0x3c] ;  /* 0x00003c00010a7983 */ /* 0x000f240000100800 */
[----:B------:R-:W-:Y:S02]  /*20e0*/  IMAD.WIDE.U32 R50, R3, UR6, R8 ;  /* 0x0000000603327c25 */ /* 0x000fe4000f8e0008 */
[----:B------:R-:W4:Y:S04]  /*20f0*/  LDL R29, [R1+0x70] ;  /* 0x00007000011d7983 */ /* 0x000f280000100800 */
[----:B------:R-:W4:Y:S01]  /*2100*/  LDL R8, [R1+0x40] ;  /* 0x0000400001087983 */ /* 0x000f220000100800 */
[C---:B------:R-:W-:Y:S01]  /*2110*/  IMAD R0, R6.reuse, UR4, RZ ;  /* 0x0000000406007c24 */ /* 0x040fe2000f8e02ff */
[----:B------:R-:W-:Y:S01]  /*2120*/  SHF.R.S32.HI R14, RZ, 0x1f, R157 ;  /* 0x0000001fff0e7819 */ /* 0x000fe2000001149d */
[----:B------:R-:W-:-:S02]  /*2130*/  IMAD R6, R6, UR6, RZ ;  /* 0x0000000606067c24 */ /* 0x000fc4000f8e02ff */
[C---:B------:R-:W-:Y:S02]  /*2140*/  IMAD R7, R3.reuse, UR5, R0 ;  /* 0x0000000503077c24 */ /* 0x040fe4000f8e0200 */
[----:B------:R-:W-:-:S04]  /*2150*/  IMAD.WIDE.U32 R52, R3, UR4, R4 ;  /* 0x0000000403347c25 */ /* 0x000fc8000f8e0004 */
[CC--:B------:R-:W-:Y:S01]  /*2160*/  IMAD.WIDE.U32 R20, R157.reuse, R48.reuse, R18 ;  /* 0x000000309d147225 */ /* 0x0c0fe200078e0012 */
[----:B---3--:R-:W-:Y:S01]  /*2170*/  ISETP.GE.AND P2, PT, R18, R13, PT ;  /* 0x0000000d1200720c */ /* 0x008fe20003f46270 */
[----:B------:R-:W-:Y:S02]  /*2180*/  ULDC UR4, c[0x0][0x2f4] ;  /* 0x0000bd0000047ab9 */ /* 0x000fe40000000800 */
[----:B------:R-:W-:Y:S02]  /*2190*/  IMAD R0, R14, R48, RZ ;  /* 0x000000300e007224 */ /* 0x000fe400078e02ff */
[----:B------:R-:W-:-:S04]  /*21a0*/  IMAD.WIDE.U32 R46, R157, R42, R30 ;  /* 0x0000002a9d2e7225 */ /* 0x000fc800078e001e */
[----:B0-----:R-:W-:Y:S02]  /*21b0*/  IMAD.WIDE.U32 R40, R157, R36, R30 ;  /* 0x000000249d287225 */ /* 0x001fe400078e001e */
[----:B------:R-:W0:Y:S02]  /*21c0*/  S2R R30, SR_TID.X ;  /* 0x00000000001e7919 */ /* 0x000e240000002100 */
[----:B------:R-:W-:Y:S02]  /*21d0*/  IMAD R73, R3, UR7, R6 ;  /* 0x0000000703497c24 */ /* 0x000fe4000f8e0206 */
[----:B------:R-:W-:Y:S01]  /*21e0*/  IMAD R5, R157, R49, R0 ;  /* 0x000000319d057224 */ /* 0x000fe200078e0200 */
[----:B------:R-:W-:Y:S01]  /*21f0*/  IADD3 R0, P0, R52, R20, RZ ;  /* 0x0000001434007210 */ /* 0x000fe20007f1e0ff */
[----:B------:R-:W-:Y:S02]  /*2200*/  IMAD.IADD R3, R53, 0x1, R7 ;  /* 0x0000000135037824 */ /* 0x000fe400078e0207 */
[----:B------:R-:W-:-:S03]  /*2210*/  IMAD R4, R14, R42, RZ ;  /* 0x0000002a0e047224 */ /* 0x000fc600078e02ff */
[----:B------:R-:W-:Y:S02]  /*2220*/  IADD3.X R20, R3, R21, R5, P0, !PT ;  /* 0x0000001503147210 */ /* 0x000fe400007fe405 */
[----:B------:R-:W-:Y:S01]  /*2230*/  SEL R5, R13, RZ, P2 ;  /* 0x000000ff0d057207 */ /* 0x000fe20001000000 */
[C---:B------:R-:W-:Y:S02]  /*2240*/  IMAD R7, R157.reuse, R43, R4 ;  /* 0x0000002b9d077224 */ /* 0x040fe400078e0204 */
[----:B------:R-:W-:Y:S02]  /*2250*/  IMAD R4, R14, R36, RZ ;  /* 0x000000240e047224 */ /* 0x000fe400078e02ff */
[----:B------:R-:W-:Y:S02]  /*2260*/  IMAD.IADD R5, R18, 0x1, R5 ;  /* 0x0000000112057824 */ /* 0x000fe400078e0205 */
[----:B------:R-:W-:-:S04]  /*2270*/  IMAD.WIDE.U32 R44, R157, R42, R18 ;  /* 0x0000002a9d2c7225 */ /* 0x000fc800078e0012 */
[----:B------:R-:W-:Y:S01]  /*2280*/  IMAD R9, R157, R37, R4 ;  /* 0x000000259d097224 */ /* 0x000fe200078e0204 */
[----:B------:R-:W-:Y:S01]  /*2290*/  SHF.R.S32.HI R4, RZ, 0x1f, R5 ;  /* 0x0000001fff047819 */ /* 0x000fe20000011405 */
[----:B------:R-:W-:Y:S02]  /*22a0*/  IMAD.IADD R47, R47, 0x1, R7 ;  /* 0x000000012f2f7824 */ /* 0x000fe400078e0207 */
[----:B------:R-:W-:Y:S01]  /*22b0*/  IMAD.IADD R45, R7, 0x1, R45 ;  /* 0x00000001072d7824 */ /* 0x000fe200078e022d */
[----:B-----5:R-:W-:Y:S01]  /*22c0*/  SHF.R.S32.HI R7, RZ, 0x1f, R24 ;  /* 0x0000001fff077819 */ /* 0x020fe20000011418 */
[----:B------:R-:W-:Y:S01]  /*22d0*/  IMAD.WIDE.U32 R38, R157, R36, R18 ;  /* 0x000000249d267225 */ /* 0x000fe200078e0012 */
[----:B------:R-:W-:-:S03]  /*22e0*/  LEA.HI R21, R4, R5, RZ, 0x4 ;  /* 0x0000000504157211 */ /* 0x000fc600078f20ff */
[----:B------:R-:W-:Y:S02]  /*22f0*/  IMAD R6, R7, R42, RZ ;  /* 0x0000002a07067224 */ /* 0x000fe400078e02ff */
[----:B------:R-:W-:Y:S02]  /*2300*/  IMAD.IADD R41, R41, 0x1, R9 ;  /* 0x0000000129297824 */ /* 0x000fe400078e0209 */
[----:B------:R-:W-:Y:S02]  /*2310*/  IMAD.IADD R39, R9, 0x1, R39 ;  /* 0x0000000109277824 */ /* 0x000fe400078e0227 */
[----:B------:R-:W-:Y:S01]  /*2320*/  IMAD R7, R7, R36, RZ ;  /* 0x0000002407077224 */ /* 0x000fe200078e02ff */
[----:B------:R-:W-:Y:S01]  /*2330*/  LOP3.LUT R23, R23, 0xfffffffb, RZ, 0xc0, !PT ;  /* 0xfffffffb17177812 */ /* 0x000fe200078ec0ff */
[----:B------:R-:W-:Y:S01]  /*2340*/  IMAD R57, R49, 0xa0, RZ ;  /* 0x000000a031397824 */ /* 0x000fe200078e02ff */
[----:B------:R-:W-:Y:S01]  /*2350*/  IADD3 R54, P0, R157, R28, RZ ;  /* 0x0000001c9d367210 */ /* 0x000fe20007f1e0ff */
[C---:B------:R-:W-:Y:S01]  /*2360*/  IMAD R61, R24.reuse, R43, R6 ;  /* 0x0000002b183d7224 */ /* 0x040fe200078e0206 */
[----:B0-----:R-:W-:Y:S01]  /*2370*/  SHF.R.U32.HI R15, RZ, 0x7, R30 ;  /* 0x00000007ff0f7819 */ /* 0x001fe2000001161e */
[----:B------:R-:W-:Y:S01]  /*2380*/  IMAD R5, R43, 0xa0, RZ ;  /* 0x000000a02b057824 */ /* 0x000fe200078e02ff */
[----:B------:R-:W-:Y:S01]  /*2390*/  LOP3.LUT R62, R21, 0xfffffff0, RZ, 0xc0, !PT ;  /* 0xfffffff0153e7812 */ /* 0x000fe200078ec0ff */
[----:B------:R-:W-:-:S04]  /*23a0*/  IMAD.WIDE.U32 R46, R24, R42, R46 ;  /* 0x0000002a182e7225 */ /* 0x000fc800078e002e */
[----:B------:R-:W-:-:S04]  /*23b0*/  IMAD.WIDE.U32 R44, R24, R42, R44 ;  /* 0x0000002a182c7225 */ /* 0x000fc800078e002c */
[C---:B------:R-:W-:Y:S02]  /*23c0*/  IMAD R7, R24.reuse, R37, R7 ;  /* 0x0000002518077224 */ /* 0x040fe400078e0207 */
[----:B------:R-:W-:Y:S02]  /*23d0*/  IMAD R59, R37, 0xa0, RZ ;  /* 0x000000a0253b7824 */ /* 0x000fe400078e02ff */
[----:B------:R-:W-:-:S04]  /*23e0*/  IMAD.WIDE.U32 R40, R24, R36, R40 ;  /* 0x0000002418287225 */ /* 0x000fc800078e0028 */
[----:B------:R-:W-:-:S04]  /*23f0*/  IMAD.WIDE.U32 R38, R24, R36, R38 ;  /* 0x0000002418267225 */ /* 0x000fc800078e0026 */
[----:B------:R-:W-:Y:S02]  /*2400*/  VIADD R34, R18, 0x20 ;  /* 0x0000002012227836 */ /* 0x000fe40000000000 */
[----:B------:R-:W-:Y:S01]  /*2410*/  IMAD.WIDE.U32 R48, R48, 0xa0, RZ ;  /* 0x000000a030307825 */ /* 0x000fe200078e00ff */
[----:B------:R-:W-:-:S03]  /*2420*/  @P2 LOP3.LUT R23, R23, 0x4, RZ, 0xfc, !PT ;  /* 0x0000000417172812 */ /* 0x000fc600078efcff */
[----:B------:R-:W-:-:S04]  /*2430*/  IMAD.WIDE.U32 R42, R42, 0xa0, RZ ;  /* 0x000000a02a2a7825 */ /* 0x000fc800078e00ff */
[----:B------:R-:W-:Y:S01]  /*2440*/  IMAD.WIDE.U32 R36, R36, 0xa0, RZ ;  /* 0x000000a024247825 */ /* 0x000fe200078e00ff */
[----:B------:R-:W-:Y:S02]  /*2450*/  IADD3 R35, R15, 0x8, RZ ;  /* 0x000000080f237810 */ /* 0x000fe40007ffe0ff */
[----:B------:R-:W-:Y:S01]  /*2460*/  ISETP.GE.AND P3, PT, R18, UR4, PT ;  /* 0x0000000412007c0c */ /* 0x000fe2000bf66270 */
[----:B------:R-:W-:Y:S01]  /*2470*/  IMAD.IADD R60, R47, 0x1, R61 ;  /* 0x000000012f3c7824 */ /* 0x000fe200078e023d */
[----:B------:R-:W-:Y:S01]  /*2480*/  ISETP.GE.AND P2, PT, R34, UR4, PT ;  /* 0x0000000422007c0c */ /* 0x000fe2000bf46270 */
[----:B------:R-:W-:Y:S01]  /*2490*/  IMAD.SHL.U32 R56, R13, 0x2, RZ ;  /* 0x000000020d387824 */ /* 0x000fe200078e00ff */
[----:B------:R-:W-:Y:S01]  /*24a0*/  SHF.R.S32.HI R71, RZ, 0x1f, R62 ;  /* 0x0000001fff477819 */ /* 0x000fe2000001143e */
[----:B------:R-:W-:Y:S02]  /*24b0*/  IMAD.X R55, R14, 0x1, R11, P0 ;  /* 0x000000010e377824 */ /* 0x000fe400000e060b */
[----:B------:R-:W-:-:S02]  /*24c0*/  IMAD.IADD R57, R49, 0x1, R57 ;  /* 0x0000000131397824 */ /* 0x000fc400078e0239 */
[----:B------:R-:W-:Y:S02]  /*24d0*/  IMAD.IADD R58, R43, 0x1, R5 ;  /* 0x000000012b3a7824 */ /* 0x000fe400078e0205 */
[----:B------:R-:W-:Y:S02]  /*24e0*/  IMAD.IADD R59, R37, 0x1, R59 ;  /* 0x00000001253b7824 */ /* 0x000fe400078e023b */
[----:B------:R-:W-:Y:S02]  /*24f0*/  IMAD.IADD R61, R61, 0x1, R45 ;  /* 0x000000013d3d7824 */ /* 0x000fe400078e022d */
[----:B------:R-:W-:Y:S02]  /*2500*/  IMAD.IADD R63, R41, 0x1, R7 ;  /* 0x00000001293f7824 */ /* 0x000fe400078e0207 */
[----:B------:R-:W-:Y:S02]  /*2510*/  IMAD.IADD R70, R7, 0x1, R39 ;  /* 0x0000000107467824 */ /* 0x000fe400078e0227 */
[----:B------:R-:W-:Y:S01]  /*2520*/  IMAD.IADD R73, R51, 0x1, R73 ;  /* 0x0000000133497824 */ /* 0x000fe200078e0249 */
[----:B--2---:R-:W-:-:S04]  /*2530*/  LOP3.LUT R4, R12, 0x30, R21, 0xf8, !PT ;  /* 0x000000300c047812 */ /* 0x004fc800078ef815 */
[----:B----4-:R-:W-:Y:S02]  /*2540*/  LOP3.LUT R4, R4, R10, RZ, 0x3c, !PT ;  /* 0x0000000a04047212 */ /* 0x010fe400078e3cff */
[----:B------:R-:W-:-:S03]  /*2550*/  LOP3.LUT P4, RZ, R29, 0x2, RZ, 0xc0, !PT ;  /* 0x000000021dff7812 */ /* 0x000fc6000788c0ff */
[----:B-1----:R-:W-:-:S10]  /*2560*/  IMAD.IADD R72, R8, 0x1, R4 ;  /* 0x0000000108487824 */ /* 0x002fd400078e0204 */
.L_x_13036:
[----:B------:R-:W2:Y:S01]  /*2570*/  LDL R4, [R1+0x14] ;  /* 0x0000140001047983 */ /* 0x000ea20000100800 */
[----:B0---4-:R-:W0:Y:S01]  /*2580*/  LDC.64 R64, c[0x0][0x2e8] ;  /* 0x0000ba00ff407b82 */ /* 0x011e220000000a00 */
[----:B------:R-:W-:Y:S01]  /*2590*/  VIADD R2, R2, 0xffffffff ;  /* 0xffffffff02027836 */ /* 0x000fe20000000000 */
[----:B------:R-:W-:Y:S01]  /*25a0*/  LOP3.LUT R23, R23, 0xfffffffd, RZ, 0xc0, !PT ;  /* 0xfffffffd17177812 */ /* 0x000fe200078ec0ff */
[----:B------:R-:W-:Y:S05]  /*25b0*/  YIELD ;  /* 0x0000000000007946 */ /* 0x000fea0003800000 */
[----:B------:R-:W1:Y:S01]  /*25c0*/  LDC R31, c[0x0][0x3f4] ;  /* 0x0000fd00ff1f7b82 */ /* 0x000e620000000800 */
[----:B------:R-:W-:Y:S01]  /*25d0*/  SHF.R.S32.HI R67, RZ, 0x1f, R2 ;  /* 0x0000001fff437819 */ /* 0x000fe20000011402 */
[----:B------:R-:W-:Y:S01]  /*25e0*/  IMAD R5, R57, R2, RZ ;  /* 0x0000000239057224 */ /* 0x000fe200078e02ff */
        /* <DEDUP_REMOVED lines=31> */
[----:B------:R-:W2:Y:S01]  /*27e0*/  LDL.64 R76, [R1+0x8] ;  /* 0x00000800014c7983 */ /* 0x000ea20000100a00 */
[----:B------:R-:W-:-:S03]  /*27f0*/  ULDC.64 UR4, c[0x0][0x3e8] ;  /* 0x0000fa0000047ab9 */ /* 0x000fc60000000a00 */
[----:B------:R-:W3:Y:S01]  /*2800*/  LDL R66, [R1+0x10] ;  /* 0x0000100001427983 */ /* 0x000ee20000100800 */
        /* <DEDUP_REMOVED lines=18> */
.L_x_13011:
[----:B------:R-:W-:Y:S05]  /*2930*/  BSYNC B1 ;  /* 0x0000000000017941 */ /* 0x000fea0003800000 */
.L_x_13010:
[----:B0-----:R-:W2:Y:S01]  /*2940*/  LDL R4, [R1] ;  /* 0x0000000001047983 */ /* 0x001ea20000100800 */
[----:B-----5:R-:W-:Y:S01]  /*2950*/  IMAD.MOV.U32 R30, RZ, RZ, R8 ;  /* 0x000000ffff1e7224 */ /* 0x020fe200078e0008 */
[----:B------:R-:W-:Y:S01]  /*2960*/  MOV R83, R28 ;  /* 0x0000001c00537202 */ /* 0x000fe20000000f00 */
[----:B------:R-:W-:Y:S02]  /*2970*/  IMAD.MOV.U32 R65, RZ, RZ, R14 ;  /* 0x000000ffff417224 */ /* 0x000fe400078e000e */
[----:B------:R-:W-:Y:S01]  /*2980*/  IMAD.MOV.U32 R64, RZ, RZ, R10 ;  /* 0x000000ffff407224 */ /* 0x000fe200078e000a */
[----:B--2---:R-:W-:-:S13]  /*2990*/  ISETP.NE.AND P0, PT, R4, 0x3, PT ;  /* 0x000000030400780c */ /* 0x004fda0003f05270 */
[----:B------:R-:W-:Y:S05]  /*29a0*/  @!P0 BRA `(.L_x_13012) ;  /* 0x0000000000048947 */ /* 0x000fea0003800000 */
[----:B------:R-:W-:Y:S01]  /*29b0*/  BPT.TRAP 0x1 ;  /* 0x000000040000795c */ /* 0x000fe20000300000 */
.L_x_13012:
[----:B------:R-:W2:Y:S01]  /*29c0*/  LDL R4, [R1+0x4] ;  /* 0x0000040001047983 */ /* 0x000ea20000100800 */
[----:B------:R-:W-:Y:S01]  /*29d0*/  IMAD R76, R17, 0x8, R16 ;  /* 0x00000008114c7824 */ /* 0x000fe200078e0210 */
[----:B------:R-:W-:Y:S01]  /*29e0*/  BSSY B1, `(.L_x_13013) ;  /* 0x0000004000017945 */ /* 0x000fe20003800000 */
[----:B--2---:R-:W-:-:S04]  /*29f0*/  SHF.L.U32 R77, R4, 0x1f, RZ ;  /* 0x0000001f044d7819 */ /* 0x004fc800000006ff */
[----:B------:R-:W0:Y:S02]  /*2a00*/  SYNCS.PHASECHK.TRANS64.TRYWAIT P5, [R76+URZ+0x13290], R77 ;  /* 0x0132904d4c0075a7 */ /* 0x000e2400080a017f */
[----:B0-----:R-:W-:Y:S05]  /*2a10*/  @!P5 BRA `(.L_x_13014) ;  /* 0x000001a00040d947 */ /* 0x001fea0003800000 */
.L_x_13245:
[----:B------:R-:W-:Y:S05]  /*2a20*/  BSYNC B1 ;  /* 0x0000000000017941 */ /* 0x000fea0003800000 */
.L_x_13013:
        /* <DEDUP_REMOVED lines=66> */
[----:B------:R-:W-:Y:S01]  /*2e50*/  FFMA.FTZ R29, R65, R68, R78 ;  /* 0x00000044411d7223 */ /* 0x000fe2000001004e */
[----:B------:R-:W-:-:S02]  /*2e60*/  F2FP.F16.E4M3.UNPACK_B R68, R7.H1 ;  /* 0x00000007ff44723e */ /* 0x000fc400030006ff */
[----:B------:R-:W-:Y:S02]  /*2e70*/  F2FP.F16.E4M3.UNPACK_B R82, R15.H1 ;  /* 0x0000000fff52723e */ /* 0x000fe400030006ff */
[----:B------:R-:W-:Y:S01]  /*2e80*/  F2FP.F16.E4M3.UNPACK_B R79, R14.H1 ;  /* 0x0000000eff4f723e */ /* 0x000fe200030006ff */
[--C-:B------:R-:W-:Y:S01]  /*2e90*/  HADD2.F32 R69, -RZ, R68.reuse.H0_H0 ;  /* 0x20000044ff457230 */ /* 0x100fe20000004100 */
[----:B------:R-:W-:Y:S01]  /*2ea0*/  F2FP.SATFINITE.E4M3.F32.PACK_AB_MERGE_C R65, R84, R81, RZ ;  /* 0x000000515441723e */ /* 0x000fe200048070ff */
        /* <DEDUP_REMOVED lines=43> */
.L_x_13019:
[----:B------:R-:W-:Y:S05]  /*3160*/  BSYNC B2 ;  /* 0x0000000000027941 */ /* 0x000fea0003800000 */
.L_x_13018:
[----:B------:R1:W-:Y:S02]  /*3170*/  STG.E.128 desc[UR40][R12.64], R4 ;  /* 0x000000040c007986 */ /* 0x0003e4000c101d28 */
.L_x_13017:
[----:B------:R-:W-:Y:S05]  /*3180*/  BSYNC B1 ;  /* 0x0000000000017941 */ /* 0x000fea0003800000 */
.L_x_13016:
        /* <DEDUP_REMOVED lines=15> */
[--C-:B------:R-:W-:Y:S02]  /*3280*/  SHF.R.U32.HI R15, RZ, 0x8, R11.reuse ;  /* 0x00000008ff0f7819 */ /* 0x100fe4000001160b */
[----:B------:R-:W-:Y:S02]  /*3290*/  LOP3.LUT R14, R11, 0xff0000ff, RZ, 0xc0, !PT ;  /* 0xff0000ff0b0e7812 */ /* 0x000fe400078ec0ff */
[----:B------:R-:W-:Y:S01]  /*32a0*/  SHF.R.U32.HI R28, RZ, 0x10, R11 ;  /* 0x00000010ff1c7819 */ /* 0x000fe2000001160b */
[----:B------:R-:W-:Y:S01]  /*32b0*/  IMAD.SHL.U32 R11, R10, 0x100, RZ ;  /* 0x000001000a0b7824 */ /* 0x000fe200078e00ff */
[----:B------:R-:W-:Y:S01]  /*32c0*/  SHF.R.U32.HI R29, RZ, 0x10, R9 ;  /* 0x00000010ff1d7819 */ /* 0x000fe20000011609 */
[----:B------:R-:W-:Y:S01]  /*32d0*/  IMAD.SHL.U32 R15, R15, 0x100, RZ ;  /* 0x000001000f0f7824 */ /* 0x000fe200078e00ff */
[----:B------:R-:W-:Y:S01]  /*32e0*/  PRMT R8, R31, 0x654, R8 ;  /* 0x000006541f087816 */ /* 0x000fe20000000008 */
[----:B-1----:R-:W-:-:S02]  /*32f0*/  IMAD.MOV.U32 R9, RZ, RZ, R5 ;  /* 0x000000ffff097224 */ /* 0x002fc400078e0005 */
[----:B------:R-:W-:Y:S01]  /*3300*/  IMAD.MOV.U32 R10, RZ, RZ, R4 ;  /* 0x000000ffff0a7224 */ /* 0x000fe200078e0004 */
[----:B------:R-:W-:Y:S01]  /*3310*/  LOP3.LUT R5, R8, 0xff00, R11, 0xf8, !PT ;  /* 0x0000ff0008057812 */ /* 0x000fe200078ef80b */
[----:B------:R-:W-:Y:S01]  /*3320*/  IMAD.U32 R8, R29, 0x10000, RZ ;  /* 0x000100001d087824 */ /* 0x000fe200078e00ff */
[----:B------:R-:W-:Y:S01]  /*3330*/  LOP3.LUT R15, R14, 0xff00, R15, 0xf8, !PT ;  /* 0x0000ff000e0f7812 */ /* 0x000fe200078ef80f */
[----:B------:R-:W-:Y:S01]  /*3340*/  IMAD.U32 R28, R28, 0x10000, RZ ;  /* 0x000100001c1c7824 */ /* 0x000fe200078e00ff */
[-C--:B------:R-:W-:Y:S02]  /*3350*/  F2FP.F16.E4M3.UNPACK_B R4, R9.reuse ;  /* 0x00000009ff04723e */ /* 0x080fe400020006ff */
[----:B------:R-:W-:Y:S02]  /*3360*/  F2FP.F16.E4M3.UNPACK_B R14, R64.H1 ;  /* 0x00000040ff0e723e */ /* 0x000fe400030006ff */
[----:B------:R-:W-:Y:S01]  /*3370*/  LOP3.LUT R5, R5, 0xff0000, R8, 0xf8, !PT ;  /* 0x00ff000005057812 */ /* 0x000fe200078ef808 */
[----:B------:R-:W-:Y:S01]  /*3380*/  HADD2.F32 R11, -RZ, R4.H1_H1 ;  /* 0x30000004ff0b7230 */ /* 0x000fe20000004100 */
[----:B------:R-:W-:Y:S01]  /*3390*/  LOP3.LUT R8, R15, 0xff0000, R28, 0xf8, !PT ;  /* 0x00ff00000f087812 */ /* 0x000fe200078ef81c */
[----:B------:R-:W-:Y:S01]  /*33a0*/  HADD2.F32 R31, -RZ, R14.H0_H0 ;  /* 0x2000000eff1f7230 */ /* 0x000fe20000004100 */
        /* <DEDUP_REMOVED lines=19> */
[----:B------:R-:W-:Y:S01]  /*34e0*/  F2FP.F16.E4M3.UNPACK_B R30, R30 ;  /* 0x0000001eff1e723e */ /* 0x000fe200020006ff */
[----:B------:R-:W-:-:S02]  /*34f0*/  HADD2.F32 R29, -RZ, R64.H1_H1 ;  /* 0x30000040ff1d7230 */ /* 0x000fc40000004100 */
[--C-:B------:R-:W-:Y:S01]  /*3500*/  HADD2.F32 R28, -RZ, R11.reuse.H1_H1 ;  /* 0x3000000bff1c7230 */ /* 0x100fe20000004100 */
[----:B------:R-:W-:Y:S01]  /*3510*/  F2FP.SATFINITE.E4M3.F32.PACK_AB_MERGE_C R80, R78, R65, RZ ;  /* 0x000000414e50723e */ /* 0x000fe200048070ff */
[----:B------:R-:W-:Y:S01]  /*3520*/  HADD2.F32 R15, -RZ, R11.H0_H0 ;  /* 0x2000000bff0f7230 */ /* 0x000fe20000004100 */
[----:B------:R-:W-:Y:S01]  /*3530*/  F2FP.F16.E4M3.UNPACK_B R65, R8.H1 ;  /* 0x00000008ff41723e */ /* 0x000fe200030006ff */
[--C-:B------:R-:W-:Y:S02]  /*3540*/  HADD2.F32 R11, -RZ, R10.reuse.H0_H0 ;  /* 0x2000000aff0b7230 */ /* 0x100fe40000004100 */
[-C--:B------:R-:W-:Y:S01]  /*3550*/  FMUL.FTZ R68, R28, R29.reuse ;  /* 0x0000001d1c447220 */ /* 0x080fe20000410000 */
[----:B------:R-:W-:Y:S02]  /*3560*/  HADD2.F32 R14, -RZ, R10.H1_H1 ;  /* 0x3000000aff0e7230 */ /* 0x000fe40000004100 */
[----:B------:R-:W-:Y:S01]  /*3570*/  FMUL.FTZ R31, R15, R29 ;  /* 0x0000001d0f1f7220 */ /* 0x000fe20000410000 */
[----:B------:R-:W-:-:S02]  /*3580*/  HADD2.F32 R64, -RZ, R64.H0_H0 ;  /* 0x20000040ff407230 */ /* 0x000fc40000004100 */
[--C-:B------:R-:W-:Y:S02]  /*3590*/  HADD2.F32 R10, -RZ, R30.reuse.H1_H1 ;  /* 0x3000001eff0a7230 */ /* 0x100fe40000004100 */
[----:B------:R-:W-:Y:S02]  /*35a0*/  HADD2.F32 R30, -RZ, R30.H0_H0 ;  /* 0x2000001eff1e7230 */ /* 0x000fe40000004100 */
[-C--:B------:R-:W-:Y:S01]  /*35b0*/  FMUL.FTZ R66, R14, R64.reuse ;  /* 0x000000400e427220 */ /* 0x080fe20000410000 */
[----:B------:R-:W-:Y:S01]  /*35c0*/  FMUL.FTZ R29, R11, R64 ;  /* 0x000000400b1d7220 */ /* 0x000fe20000410000 */
[-C--:B------:R-:W-:Y:S01]  /*35d0*/  FFMA.FTZ R68, R15, R10.reuse, -R68 ;  /* 0x0000000a0f447223 */ /* 0x080fe20000010844 */
[----:B------:R-:W-:Y:S01]  /*35e0*/  F2FP.F16.E4M3.UNPACK_B R15, R7.H1 ;  /* 0x00000007ff0f723e */ /* 0x000fe200030006ff */
[----:B------:R-:W-:Y:S01]  /*35f0*/  FFMA.FTZ R31, R28, R10, R31 ;  /* 0x0000000a1c1f7223 */ /* 0x000fe2000001001f */
[-C--:B------:R-:W-:Y:S01]  /*3600*/  FFMA.FTZ R10, R11, R30.reuse, -R66 ;  /* 0x0000001e0b0a7223 */ /* 0x080fe20000010842 */
[----:B------:R-:W-:Y:S01]  /*3610*/  FFMA.FTZ R11, R14, R30, R29 ;  /* 0x0000001e0e0b7223 */ /* 0x000fe2000001001d */
[-C--:B------:R-:W-:Y:S01]  /*3620*/  F2FP.F16.E4M3.UNPACK_B R30, R5.reuse.H1 ;  /* 0x00000005ff1e723e */ /* 0x080fe200030006ff */
        /* <DEDUP_REMOVED lines=44> */
.L_x_13021:
[----:B------:R-:W-:Y:S05]  /*38f0*/  BSYNC B1 ;  /* 0x0000000000017941 */ /* 0x000fea0003800000 */
.L_x_13020:
[----:B-1----:R2:W-:Y:S01]  /*3900*/  STG.E.128 desc[UR40][R12.64+0x20], R4 ;  /* 0x000020040c007986 */ /* 0x0025e2000c101d28 */
[----:B------:R-:W-:Y:S05]  /*3910*/  BRA `(.L_x_13015) ;  /* 0x0000001000f47947 */ /* 0x000fea0003800000 */
.L_x_13009:
[----:B------:R-:W-:Y:S01]  /*3920*/  IMAD R5, R2, -0xa0, R33 ;  /* 0xffffff6002057824 */ /* 0x000fe200078e0221 */
[----:B------:R-:W2:Y:S01]  /*3930*/  LDL R66, [R1] ;  /* 0x0000000001427983 */ /* 0x000ea20000100800 */
        /* <DEDUP_REMOVED lines=30> */
.L_x_13022:
[----:B------:R-:W2:Y:S01]  /*3b20*/  LDL R12, [R1+0x4] ;  /* 0x00000400010c7983 */ /* 0x000ea20000100800 */
[----:B------:R-:W-:Y:S01]  /*3b30*/  IMAD R76, R17, 0x8, R16 ;  /* 0x00000008114c7824 */ /* 0x000fe200078e0210 */
[----:B------:R-:W0:Y:S01]  /*3b40*/  LDC R79, c[0x0][0x2f4] ;  /* 0x0000bd00ff4f7b82 */ /* 0x000e220000000800 */
[----:B------:R-:W-:Y:S01]  /*3b50*/  BSSY B1, `(.L_x_13023) ;  /* 0x0000004000017945 */ /* 0x000fe20003800000 */
[----:B--2---:R-:W-:-:S04]  /*3b60*/  SHF.L.U32 R77, R12, 0x1f, RZ ;  /* 0x0000001f0c4d7819 */ /* 0x004fc800000006ff */
[----:B------:R-:W1:Y:S02]  /*3b70*/  SYNCS.PHASECHK.TRANS64.TRYWAIT P5, [R76+URZ+0x13290], R77 ;  /* 0x0132904d4c0075a7 */ /* 0x000e6400080a017f */
[----:B01----:R-:W-:Y:S05]  /*3b80*/  @!P5 BRA `(.L_x_13024) ;  /* 0x0000018c00f8d947 */ /* 0x003fea0003800000 */
.L_x_13246:
[----:B------:R-:W-:Y:S05]  /*3b90*/  BSYNC B1 ;  /* 0x0000000000017941 */ /* 0x000fea0003800000 */
.L_x_13023:
        /* <DEDUP_REMOVED lines=13> */
[----:B------:R-:W-:Y:S01]  /*3c70*/  IMAD.IADD R13, R79, 0x1, -R56 ;  /* 0x000000014f0d7824 */ /* 0x000fe200078e0a38 */
[----:B------:R-:W-:Y:S01]  /*3c80*/  IADD3 R69, P5, P6, R52, R66, R62 ;  /* 0x0000004234457210 */ /* 0x000fe20007ebe03e */
[----:B------:R-:W-:Y:S03]  /*3c90*/  BSSY B1, `(.L_x_13025) ;  /* 0x00000e8000017945 */ /* 0x000fe60003800000 */
[----:B------:R-:W-:-:S02]  /*3ca0*/  IADD3.X R12, R3, R78, R71, P5, P6 ;  /* 0x0000004e030c7210 */ /* 0x000fc40002fec447 */
[----:B------:R-:W-:Y:S02]  /*3cb0*/  IADD3 R68, P5, R69, R64, RZ ;  /* 0x0000004045447210 */ /* 0x000fe40007fbe0ff */
[----:B------:R-:W-:-:S03]  /*3cc0*/  LOP3.LUT P6, RZ, R23, 0x1, RZ, 0xc0, !PT ;  /* 0x0000000117ff7812 */ /* 0x000fc600078cc0ff */
[----:B------:R-:W-:Y:S01]  /*3cd0*/  IMAD.X R69, R12, 0x1, R65, P5 ;  /* 0x000000010c457824 */ /* 0x000fe200028e0641 */
[----:B------:R-:W-:-:S04]  /*3ce0*/  LOP3.LUT P5, RZ, R23, 0x4, RZ, 0xc0, !PT ;  /* 0x0000000417ff7812 */ /* 0x000fc800078ac0ff */
[----:B------:R-:W-:-:S04]  /*3cf0*/  SEL R13, R56, R13, !P5 ;  /* 0x0000000d380d7207 */ /* 0x000fc80006800000 */
[----:B------:R-:W-:-:S04]  /*3d00*/  SHF.R.S32.HI R12, RZ, 0x1f, R13 ;  /* 0x0000001fff0c7819 */ /* 0x000fc8000001140d */
[----:B------:R-:W-:Y:S01]  /*3d10*/  LEA.HI R12, R12, R13, RZ, 0x5 ;  /* 0x0000000d0c0c7211 */ /* 0x000fe200078f28ff */
[----:B------:R-:W-:-:S03]  /*3d20*/  IMAD R13, R17, 0x2800, R72 ;  /* 0x00002800110d7824 */ /* 0x000fc600078e0248 */
[----:B------:R-:W-:Y:S01]  /*3d30*/  SHF.R.S32.HI R12, RZ, 0x5, R12 ;  /* 0x00000005ff0c7819 */ /* 0x000fe2000001140c */
[----:B------:R-:W-:-:S03]  /*3d40*/  IMAD.IADD R13, R16, 0x1, R13 ;  /* 0x00000001100d7824 */ /* 0x000fc600078e020d */
[----:B------:R-:W-:-:S05]  /*3d50*/  LEA.HI.SX32 R12, R21, R12, 0x1c ;  /* 0x0000000c150c7211 */ /* 0x000fca00078fe2ff */
        /* <DEDUP_REMOVED lines=20> */
[--C-:B------:R-:W-:Y:S02]  /*3ea0*/  SHF.R.U32.HI R88, RZ, 0x8, R7.reuse ;  /* 0x00000008ff587819 */ /* 0x100fe40000011607 */
[----:B------:R-:W-:Y:S02]  /*3eb0*/  SHF.R.U32.HI R91, RZ, 0x18, R7 ;  /* 0x00000018ff5b7819 */ /* 0x000fe40000011607 */
[----:B------:R-:W-:-:S02]  /*3ec0*/  LOP3.LUT R8, R7, 0xff, RZ, 0xc0, !PT ;  /* 0x000000ff07087812 */ /* 0x000fc400078ec0ff */
[----:B------:R-:W-:Y:S02]  /*3ed0*/  SHF.R.U32.HI R4, RZ, 0x10, R7 ;  /* 0x00000010ff047819 */ /* 0x000fe40000011607 */
[----:B------:R-:W-:Y:S01]  /*3ee0*/  LOP3.LUT R6, R6, 0xff00, R9, 0xf8, !PT ;  /* 0x0000ff0006067812 */ /* 0x000fe200078ef809 */
[----:B------:R-:W-:Y:S01]  /*3ef0*/  IMAD.U32 R9, R90, 0x10000, RZ ;  /* 0x000100005a097824 */ /* 0x000fe200078e00ff */
[--C-:B------:R-:W-:Y:S01]  /*3f00*/  SHF.R.U32.HI R87, RZ, 0x8, R11.reuse ;  /* 0x00000008ff577819 */ /* 0x100fe2000001160b */
[----:B------:R-:W-:Y:S01]  /*3f10*/  IMAD.U32 R90, R5, 0x10000, RZ ;  /* 0x00010000055a7824 */ /* 0x000fe200078e00ff */
        /* <DEDUP_REMOVED lines=10> */
[----:B------:R-:W-:Y:S02]  /*3fc0*/  LOP3.LUT R89, R10, 0xff00, R85, 0xf8, !PT ;  /* 0x0000ff000a597812 */ /* 0x000fe400078ef855 */
[----:B------:R-:W-:Y:S02]  /*3fd0*/  F2FP.F16.E4M3.UNPACK_B R88, R84.H1 ;  /* 0x00000054ff58723e */ /* 0x000fe400030006ff */
[----:B--2---:R-:W-:Y:S02]  /*3fe0*/  F2FP.F16.E4M3.UNPACK_B R11, R28.H1 ;  /* 0x0000001cff0b723e */ /* 0x004fe400030006ff */
        /* <DEDUP_REMOVED lines=8> */
[----:B------:R-:W-:-:S02]  /*4070*/  HADD2.F32 R90, -RZ, R88.H1_H1 ;  /* 0x30000058ff5a7230 */ /* 0x000fc40000004100 */
[CC--:B------:R-:W-:Y:S01]  /*4080*/  FMUL.FTZ R93, R9.reuse, R87.reuse ;  /* 0x00000057095d7220 */ /* 0x0c0fe20000410000 */
[--C-:B------:R-:W-:Y:S02]  /*4090*/  HADD2.F32 R86, -RZ, R85.reuse.H0_H0 ;  /* 0x20000055ff567230 */ /* 0x100fe40000004100 */
        /* <DEDUP_REMOVED lines=12> */
[C---:B------:R-:W-:Y:S01]  /*4160*/  FMUL.FTZ R90, R10.reuse, R90 ;  /* 0x0000005a0a5a7220 */ /* 0x040fe20000410000 */
[----:B------:R-:W-:Y:S01]  /*4170*/  FFMA.FTZ R11, R10, R87, -R11 ;  /* 0x000000570a0b7223 */ /* 0x000fe2000001080b */
[----:B------:R-:W-:Y:S01]  /*4180*/  HADD2.F32 R84, -RZ, R28.H0_H0 ;  /* 0x2000001cff547230 */ /* 0x000fe20000004100 */
[----:B------:R-:W-:Y:S01]  /*4190*/  LOP3.LUT R5, R91, 0xff0000, R92, 0xf8, !PT ;  /* 0x00ff00005b057812 */ /* 0x000fe200078ef85c */
[----:B------:R-:W-:-:S02]  /*41a0*/  HADD2.F32 R12, -RZ, R83.H0_H0 ;  /* 0x20000053ff0c7230 */ /* 0x000fc40000004100 */
[----:B------:R-:W-:Y:S01]  /*41b0*/  FFMA.FTZ R10, R85, R87, R90 ;  /* 0x00000057550a7223 */ /* 0x000fe2000001005a */
        /* <DEDUP_REMOVED lines=24> */
[----:B------:R-:W-:Y:S01]  /*4340*/  FMUL.FTZ R93, R86, R93 ;  /* 0x0000005d565d7220 */ /* 0x000fe20000410000 */
[----:B------:R-:W-:Y:S01]  /*4350*/  HADD2.F32 R89, -RZ, R87.H1_H1 ;  /* 0x30000057ff597230 */ /* 0x000fe20000004100 */
[----:B------:R-:W-:Y:S01]  /*4360*/  F2FP.SATFINITE.E4M3.F32.PACK_AB_MERGE_C R9, R10, R9, RZ ;  /* 0x000000090a09723e */ /* 0x000fe200048070ff */
[----:B------:R-:W-:-:S02]  /*4370*/  HADD2.F32 R87, -RZ, R84.H1_H1 ;  /* 0x30000054ff577230 */ /* 0x000fc40000004100 */
[-C--:B------:R-:W-:Y:S01]  /*4380*/  FFMA.FTZ R84, R86, R91.reuse, -R95 ;  /* 0x0000005b56547223 */ /* 0x080fe2000001085f */
[----:B------:R-:W-:Y:S02]  /*4390*/  HADD2.F32 R90, -RZ, R90.H1_H1 ;  /* 0x3000005aff5a7230 */ /* 0x000fe40000004100 */
[----:B------:R-:W-:Y:S01]  /*43a0*/  FFMA.FTZ R86, R88, R91, R93 ;  /* 0x0000005b58567223 */ /* 0x000fe2000001005d */
[----:B------:R-:W-:Y:S01]  /*43b0*/  FMUL.FTZ R94, R89, R92 ;  /* 0x0000005c595e7220 */ /* 0x000fe20000410000 */
[----:B------:R-:W-:Y:S01]  /*43c0*/  F2FP.F16.E4M3.UNPACK_B R88, R82 ;  /* 0x00000052ff58723e */ /* 0x000fe200020006ff */
[C---:B------:R-:W-:Y:S01]  /*43d0*/  FMUL.FTZ R92, R87.reuse, R92 ;  /* 0x0000005c575c7220 */ /* 0x040fe20000410000 */
[----:B------:R-:W-:Y:S01]  /*43e0*/  F2FP.F16.E4M3.UNPACK_B R82, R30 ;  /* 0x0000001eff52723e */ /* 0x000fe200020006ff */
[----:B------:R-:W-:Y:S01]  /*43f0*/  FFMA.FTZ R99, R87, R90, -R94 ;  /* 0x0000005a57637223 */ /* 0x000fe2000001085e */
[----:B------:R-:W-:Y:S01]  /*4400*/  F2FP.F16.E4M3.UNPACK_B R87, R80 ;  /* 0x00000050ff57723e */ /* 0x000fe200020006ff */
[----:B------:R-:W-:-:S02]  /*4410*/  HADD2.F32 R91, -RZ, R88.H0_H0 ;  /* 0x20000058ff5b7230 */ /* 0x000fc40000004100 */
[----:B------:R-:W-:Y:S01]  /*4420*/  FFMA.FTZ R101, R89, R90, R92 ;  /* 0x0000005a59657223 */ /* 0x000fe2000001005c */
[----:B------:R-:W-:Y:S01]  /*4430*/  HADD2.F32 R80, -RZ, R82.H0_H0 ;  /* 0x20000052ff507230 */ /* 0x000fe20000004100 */
[----:B------:R-:W-:Y:S01]  /*4440*/  F2FP.SATFINITE.E4M3.F32.PACK_AB_MERGE_C R8, R11, R8, RZ ;  /* 0x000000080b08723e */ /* 0x000fe200048070ff */
[----:B------:R-:W-:Y:S01]  /*4450*/  HADD2.F32 R93, -RZ, R88.H1_H1 ;  /* 0x30000058ff5d7230 */ /* 0x000fe20000004100 */
[----:B------:R-:W-:Y:S01]  /*4460*/  F2FP.F16.E4M3.UNPACK_B R10, R29 ;  /* 0x0000001dff0a723e */ /* 0x000fe200020006ff */
        /* <DEDUP_REMOVED lines=11> */
[----:B------:R-:W-:Y:S01]  /*4520*/  FFMA.FTZ R95, R30, R89, -R95 ;  /* 0x000000591e5f7223 */ /* 0x000fe2000001085f */
[----:B------:R-:W-:Y:S01]  /*4530*/  F2FP.F16.E4M3.UNPACK_B R9, R13 ;  /* 0x0000000dff09723e */ /* 0x000fe200020006ff */
[----:B------:R-:W-:Y:S01]  /*4540*/  FFMA.FTZ R30, R80, R89, R91 ;  /* 0x00000059501e7223 */ /* 0x000fe2000001005b */
[-C--:B------:R-:W-:Y:S01]  /*4550*/  FFMA.FTZ R93, R82, R87.reuse, R93 ;  /* 0x00000057525d7223 */ /* 0x080fe2000001005d */
[----:B------:R-:W-:Y:S01]  /*4560*/  FFMA.FTZ R14, R14, R87, -R97 ;  /* 0x000000570e0e7223 */ /* 0x000fe20000010861 */
[----:B------:R-:W-:Y:S01]  /*4570*/  F2FP.SATFINITE.E4M3.F32.PACK_AB_MERGE_C R12, R83, R12, R8 ;  /* 0x0000000c530c723e */ /* 0x000fe20004807008 */
[----:B------:R-:W-:Y:S01]  /*4580*/  HADD2.F32 R80, -RZ, R10.H0_H0 ;  /* 0x2000000aff507230 */ /* 0x000fe20000004100 */
[----:B------:R-:W-:Y:S01]  /*4590*/  F2FP.F16.E4M3.UNPACK_B R82, R6 ;  /* 0x00000006ff52723e */ /* 0x000fe200020006ff */
[----:B------:R-:W-:Y:S01]  /*45a0*/  HADD2.F32 R85, -RZ, R11.H0_H0 ;  /* 0x2000000bff557230 */ /* 0x000fe20000004100 */
[----:B------:R-:W-:Y:S01]  /*45b0*/  F2FP.SATFINITE.E4M3.F32.PACK_AB_MERGE_C R84, R99, R84, RZ ;  /* 0x000000546354723e */ /* 0x000fe200048070ff */
[----:B------:R-:W-:Y:S01]  /*45c0*/  HADD2.F32 R8, -RZ, R9.H0_H0 ;  /* 0x20000009ff087230 */ /* 0x000fe20000004100 */
[----:B------:R-:W-:Y:S01]  /*45d0*/  F2FP.F16.E4M3.UNPACK_B R29, R29.H1 ;  /* 0x0000001dff1d723e */ /* 0x000fe200030006ff */
        /* <DEDUP_REMOVED lines=17> */
[----:B------:R-:W-:Y:S01]  /*46f0*/  F2FP.SATFINITE.E4M3.F32.PACK_AB_MERGE_C R86, R101, R86, RZ ;  /* 0x000000566556723e */ /* 0x000fe200048070ff */
[----:B------:R-:W-:-:S02]  /*4700*/  HADD2.F32 R84, -RZ, R83.H0_H0 ;  /* 0x20000053ff547230 */ /* 0x000fc40000004100 */
[----:B------:R-:W-:Y:S01]  /*4710*/  FFMA.FTZ R10, R10, R82, R85 ;  /* 0x000000520a0a7223 */ /* 0x000fe20000010055 */
[----:B------:R-:W-:Y:S01]  /*4720*/  HADD2.F32 R7, -RZ, R13.H0_H0 ;  /* 0x2000000dff077230 */ /* 0x000fe20000004100 */
[----:B------:R-:W-:Y:S01]  /*4730*/  F2FP.SATFINITE.E4M3.F32.PACK_AB_MERGE_C R30, R93, R30, R86 ;  /* 0x0000001e5d1e723e */ /* 0x000fe20004807056 */
[----:B------:R-:W-:Y:S02]  /*4740*/  HADD2.F32 R82, -RZ, R29.H1_H1 ;  /* 0x3000001dff527230 */ /* 0x000fe40000004100 */
[-C--:B------:R-:W-:Y:S01]  /*4750*/  FMUL.FTZ R86, R80, R84.reuse ;  /* 0x0000005450567220 */ /* 0x080fe20000410000 */
[--C-:B------:R-:W-:Y:S02]  /*4760*/  HADD2.F32 R29, -RZ, R6.reuse.H0_H0 ;  /* 0x20000006ff1d7230 */ /* 0x100fe40000004100 */
[----:B------:R-:W-:Y:S01]  /*4770*/  FMUL.FTZ R85, R7, R84 ;  /* 0x0000005407557220 */ /* 0x000fe20000410000 */
[----:B------:R-:W-:Y:S01]  /*4780*/  HADD2.F32 R13, -RZ, R13.H1_H1 ;  /* 0x3000000dff0d7230 */ /* 0x000fe20000004100 */
[-C--:B------:R-:W-:Y:S01]  /*4790*/  F2FP.F16.E4M3.UNPACK_B R92, R5.reuse.H1 ;  /* 0x00000005ff5c723e */ /* 0x080fe200030006ff */
[----:B------:R-:W-:Y:S01]  /*47a0*/  HADD2.F32 R83, -RZ, R83.H1_H1 ;  /* 0x30000053ff537230 */ /* 0x000fe20000004100 */
[----:B------:R-:W-:Y:S01]  /*47b0*/  F2FP.F16.E4M3.UNPACK_B R91, R5 ;  /* 0x00000005ff5b723e */ /* 0x000fe200020006ff */
[----:B------:R-:W-:-:S02]  /*47c0*/  HADD2.F32 R84, -RZ, R6.H1_H1 ;  /* 0x30000006ff547230 */ /* 0x000fc40000004100 */
        /* <DEDUP_REMOVED lines=8> */
[-C--:B------:R-:W-:Y:S01]  /*4850*/  F2FP.F16.E4M3.UNPACK_B R83, R31.reuse ;  /* 0x0000001fff53723e */ /* 0x080fe200020006ff */
[----:B------:R-:W-:Y:S01]  /*4860*/  FFMA.FTZ R80, R82, R84, R85 ;  /* 0x0000005452507223 */ /* 0x000fe20000010055 */
[----:B------:R-:W-:Y:S01]  /*4870*/  F2FP.F16.E4M3.UNPACK_B R84, R31.H1 ;  /* 0x0000001fff54723e */ /* 0x000fe200030006ff */
[----:B------:R-:W-:Y:S01]  /*4880*/  HADD2.F32 R82, -RZ, R15.H0_H0 ;  /* 0x2000000fff527230 */ /* 0x000fe20000004100 */
[-C--:B------:R-:W-:Y:S01]  /*4890*/  F2FP.F16.E4M3.UNPACK_B R88, R4.reuse.H1 ;  /* 0x00000004ff58723e */ /* 0x080fe200030006ff */
[----:B------:R-:W-:Y:S01]  /*48a0*/  HADD2.F32 R85, -RZ, R83.H0_H0 ;  /* 0x20000053ff557230 */ /* 0x000fe20000004100 */
[----:B------:R-:W-:Y:S01]  /*48b0*/  F2FP.F16.E4M3.UNPACK_B R87, R4 ;  /* 0x00000004ff57723e */ /* 0x000fe200020006ff */
[----:B------:R-:W-:-:S02]  /*48c0*/  HADD2.F32 R4, -RZ, R91.H0_H0 ;  /* 0x2000005bff047230 */ /* 0x000fc40000004100 */
[-C--:B------:R-:W-:Y:S01]  /*48d0*/  FMUL.FTZ R95, R82, R5.reuse ;  /* 0x00000005525f7220 */ /* 0x080fe20000410000 */
[----:B------:R-:W-:Y:S01]  /*48e0*/  HADD2.F32 R31, -RZ, R29.H0_H0 ;  /* 0x2000001dff1f7230 */ /* 0x000fe20000004100 */
[----:B------:R-:W-:Y:S01]  /*48f0*/  F2FP.SATFINITE.E4M3.F32.PACK_AB_MERGE_C R6, R13, R6, RZ ;  /* 0x000000060d06723e */ /* 0x000fe200048070ff */
[----:B------:R-:W-:Y:S02]  /*4900*/  HADD2.F32 R86, -RZ, R84.H0_H0 ;  /* 0x20000054ff567230 */ /* 0x000fe40000004100 */
[-C--:B------:R-:W-:Y:S01]  /*4910*/  FMUL.FTZ R94, R85, R4.reuse ;  /* 0x00000004555e7220 */ /* 0x080fe20000410000 */
[----:B------:R-:W-:Y:S02]  /*4920*/  HADD2.F32 R89, -RZ, R88.H0_H0 ;  /* 0x20000058ff597230 */ /* 0x000fe40000004100 */
[----:B------:R-:W-:Y:S01]  /*4930*/  FMUL.FTZ R96, R31, R4 ;  /* 0x000000041f607220 */ /* 0x000fe20000410000 */
[----:B------:R-:W-:Y:S02]  /*4940*/  HADD2.F32 R90, -RZ, R87.H0_H0 ;  /* 0x20000057ff5a7230 */ /* 0x000fe40000004100 */
[----:B------:R-:W-:Y:S01]  /*4950*/  FMUL.FTZ R93, R86, R5 ;  /* 0x00000005565d7220 */ /* 0x000fe20000410000 */
[----:B------:R-:W-:-:S02]  /*4960*/  HADD2.F32 R84, -RZ, R84.H1_H1 ;  /* 0x30000054ff547230 */ /* 0x000fc40000004100 */
[-C--:B------:R-:W-:Y:S01]  /*4970*/  FFMA.FTZ R95, R86, R89.reuse, R95 ;  /* 0x00000059565f7223 */ /* 0x080fe2000001005f */
[----:B------:R-:W-:Y:S02]  /*4980*/  HADD2.F32 R92, -RZ, R92.H1_H1 ;  /* 0x3000005cff5c7230 */ /* 0x000fe40000004100 */
[----:B------:R-:W-:Y:S01]  /*4990*/  FFMA.FTZ R4, R31, R90, -R94 ;  /* 0x0000005a1f047223 */ /* 0x000fe2000001085e */
[----:B------:R-:W-:Y:S02]  /*49a0*/  HADD2.F32 R15, -RZ, R15.H1_H1 ;  /* 0x3000000fff0f7230 */ /* 0x000fe40000004100 */
[----:B------:R-:W-:Y:S01]  /*49b0*/  FFMA.FTZ R93, R82, R89, -R93 ;  /* 0x00000059525d7223 */ /* 0x000fe2000001085d */
[----:B------:R-:W-:Y:S02]  /*49c0*/  HADD2.F32 R83, -RZ, R83.H1_H1 ;  /* 0x30000053ff537230 */ /* 0x000fe40000004100 */
[----:B------:R-:W-:Y:S01]  /*49d0*/  FMUL.FTZ R94, R84, R92 ;  /* 0x0000005c545e7220 */ /* 0x000fe20000410000 */
[----:B------:R-:W-:-:S02]  /*49e0*/  HADD2.F32 R86, -RZ, R91.H1_H1 ;  /* 0x3000005bff567230 */ /* 0x000fc40000004100 */
[----:B------:R-:W-:Y:S01]  /*49f0*/  FMUL.FTZ R31, R15, R92 ;  /* 0x0000005c0f1f7220 */ /* 0x000fe20000410000 */
[----:B------:R-:W-:Y:S02]  /*4a00*/  HADD2.F32 R88, -RZ, R88.H1_H1 ;  /* 0x30000058ff587230 */ /* 0x000fe40000004100 */
[----:B------:R-:W-:Y:S01]  /*4a10*/  FFMA.FTZ R5, R85, R90, R96 ;  /* 0x0000005a55057223 */ /* 0x000fe20000010060 */
        /* <DEDUP_REMOVED lines=15> */
.L_x_13026:
[----:B------:R-:W-:Y:S05]  /*4b10*/  BSYNC B1 ;  /* 0x0000000000017941 */ /* 0x000fea0003800000 */
.L_x_13025:
        /* <DEDUP_REMOVED lines=10> */
.L_x_13008:
[----:B------:R-:W2:Y:S02]  /*4bc0*/  LDL R4, [R1] ;  /* 0x0000000001047983 */ /* 0x000ea40000100800 */
[----:B--2---:R-:W-:-:S13]  /*4bd0*/  ISETP.NE.AND P0, PT, R4, 0x3, PT ;  /* 0x000000030400780c */ /* 0x004fda0003f05270 */
[----:B------:R-:W-:Y:S05]  /*4be0*/  @!P0 BRA `(.L_x_13027) ;  /* 0x0000000000048947 */ /* 0x000fea0003800000 */
[----:B------:R-:W-:Y:S01]  /*4bf0*/  BPT.TRAP 0x1 ;  /* 0x000000040000795c */ /* 0x000fe20000300000 */
.L_x_13027:
        /* <DEDUP_REMOVED lines=8> */
.L_x_13247:
[----:B------:R-:W-:Y:S05]  /*4c80*/  BSYNC B1 ;  /* 0x0000000000017941 */ /* 0x000fea0003800000 */
.L_x_13028:
[----:B------:R-:W-:-:S13]  /*4c90*/  ISETP.GE.AND P1, PT, R157, R4, PT ;  /* 0x000000049d00720c */ /* 0x000fda0003f26270 */
[----:B------:R-:W-:Y:S05]  /*4ca0*/  @P1 BRA `(.L_x_13015) ;  /* 0x0000000000101947 */ /* 0x000fea0003800000 */
[----:B------:R-:W1:Y:S04]  /*4cb0*/  @!P3 LDS.128 R4, [R75+0xe000] ;  /* 0x00e000004b04b984 */ /* 0x000e680000000c00 */
[----:B------:R-:W2:Y:S04]  /*4cc0*/  @!P2 LDS.128 R8, [R74+0xe000] ;  /* 0x00e000004a08a984 */ /* 0x000ea80000000c00 */
[----:B-1----:R1:W-:Y:S04]  /*4cd0*/  @!P3 STG.E.128 desc[UR40][R12.64], R4 ;  /* 0x000000040c00b986 */ /* 0x0023e8000c101d28 */
[----:B--2---:R1:W-:Y:S02]  /*4ce0*/  @!P2 STG.E.128 desc[UR40][R12.64+0x20], R8 ;  /* 0x000020080c00a986 */ /* 0x0043e4000c101d28 */
.L_x_13015:
[----:B------:R-:W-:Y:S05]  /*4cf0*/  BSYNC B0 ;  /* 0x0000000000007941 */ /* 0x000fea0003800000 */
.L_x_13007:
        /* <DEDUP_REMOVED lines=17> */
.L_x_13031:
[----:B------:R-:W-:Y:S05]  /*4e10*/  BSYNC B0 ;  /* 0x0000000000007941 */ /* 0x000fea0003800000 */
.L_x_13030:
[----:B------:R-:W2:Y:S01]  /*4e20*/  SYNCS.PHASECHK.TRANS64.TRYWAIT P0, [R76+URZ+0x132b0], R77 ;  /* 0x0132b04d4c0075a7 */ /* 0x000ea2000800017f */
[----:B------:R-:W-:Y:S04]  /*4e30*/  BSSY B0, `(.L_x_13032) ;  /* 0x0000002000007945 */ /* 0x000fe80003800000 */
[----:B--2---:R-:W-:Y:S05]  /*4e40*/  @!P0 BRA `(.L_x_13033) ;  /* 0x0000017c00708947 */ /* 0x004fea0003800000 */
.L_x_13248:
[----:B------:R-:W-:Y:S05]  /*4e50*/  BSYNC B0 ;  /* 0x0000000000007941 */ /* 0x000fea0003800000 */
.L_x_13032:
        /* <DEDUP_REMOVED lines=19> */
.L_x_13035:
[----:B------:R-:W-:Y:S05]  /*4f90*/  BSYNC B0 ;  /* 0x0000000000007941 */ /* 0x000fea0003800000 */
.L_x_13034:
[----:B-1----:R-:W5:Y:S01]  /*4fa0*/  LDL.LU R5, [R1+0x4] ;  /* 0x0000040001057983 */ /* 0x002f620000300800 */
[----:B------:R-:W-:Y:S01]  /*4fb0*/  VIADD R17, R17, 0x1 ;  /* 0x0000000111117836 */ /* 0x000fe20000000000 */
[----:B------:R-:W-:Y:S01]  /*4fc0*/  LOP3.LUT P6, RZ, R23, 0x2, RZ, 0xc0, !PT ;  /* 0x0000000217ff7812 */ /* 0x000fe200078cc0ff */
[----:B0-2---:R-:W-:Y:S01]  /*4fd0*/  @!P5 VIADD R76, R76, 0x132c0 ;  /* 0x000132c04c4cd836 */ /* 0x005fe20000000000 */
        /* <DEDUP_REMOVED lines=9> */
[----:B------:R-:W-:Y:S02]  /*5070*/  SEL R4, RZ, 0x1, P1 ;  /* 0x00000001ff047807 */ /* 0x000fe40000800000 */
[----:B------:R-:W-:Y:S02]  /*5080*/  PLOP3.LUT P0, PT, PT, PT, PT, 0x8, 0x0 ;  /* 0x000000000000781c */ /* 0x000fe40003f0e170 */
[----:B------:R-:W-:Y:S01]  /*5090*/  SEL R17, R17, RZ, P1 ;  /* 0x000000ff11117207 */ /* 0x000fe20000800000 */
[----:B------:R0:W-:Y:S01]  /*50a0*/  @!P5 SYNCS.ARRIVE.TRANS64.RED.A1T0 RZ, [R76+URZ], RZ ;  /* 0x000000ff4cffd9a7 */ /* 0x0001e2000810043f */
[----:B-----5:R-:W-:-:S05]  /*50b0*/  LOP3.LUT R5, R5, R4, RZ, 0x3c, !PT ;  /* 0x0000000405057212 */ /* 0x020fca00078e3cff */
[----:B------:R0:W-:Y:S01]  /*50c0*/  STL [R1+0x4], R5 ;  /* 0x0000040501007387 */ /* 0x0001e20000100800 */
[----:B------:R-:W-:Y:S05]  /*50d0*/  @P6 BRA `(.L_x_13036) ;  /* 0xffffffd400246947 */ /* 0x000fea000383ffff */
.L_x_13002:
[----:B------:R-:W2:Y:S01]  /*50e0*/  LDL R4, [R1+0x28] ;  /* 0x0000280001047983 */ /* 0x000ea20000100800 */
[----:B------:R-:W1:Y:S01]  /*50f0*/  LDC R0, c[0x0][0x448] ;  /* 0x00011200ff007b82 */ /* 0x000e620000000800 */
[----:B------:R-:W-:Y:S01]  /*5100*/  BSSY B0, `(.L_x_13037) ;  /* 0x0000011000007945 */ /* 0x000fe20003800000 */
[----:B------:R-:W-:Y:S02]  /*5110*/  MOV R104, RZ ;  /* 0x000000ff00687202 */ /* 0x000fe40000000f00 */
[----:B-1----:R-:W-:-:S13]  /*5120*/  ISETP.NE.AND P1, PT, R0, 0x1, PT ;  /* 0x000000010000780c */ /* 0x002fda0003f25270 */
[----:B------:R-:W1:Y:S08]  /*5130*/  @P1 LDC R0, c[0x0][0x44c] ;  /* 0x00011300ff001b82 */ /* 0x000e700000000800 */
[----:B0-----:R-:W0:Y:S01]  /*5140*/  @P1 LDC R5, c[0x0][0x450] ;  /* 0x00011400ff051b82 */ /* 0x001e220000000800 */
[----:B--2---:R-:W-:-:S04]  /*5150*/  VIADD R3, R4, 0xbf ;  /* 0x000000bf04037836 */ /* 0x004fc80000000000 */
[----:B-1----:R-:W-:-:S05]  /*5160*/  @P1 IMAD.HI.U32 R0, R3, R0, RZ ;  /* 0x0000000003001227 */ /* 0x002fca00078e00ff */
[----:B0-----:R-:W-:-:S05]  /*5170*/  @P1 SHF.R.U32.HI R3, RZ, R5, R0 ;  /* 0x00000005ff031219 */ /* 0x001fca0000011600 */
[----:B------:R-:W-:-:S04]  /*5180*/  IMAD.IADD R3, R32, 0x1, R3 ;  /* 0x0000000120037824 */ /* 0x000fc800078e0203 */
[----:B------:R-:W-:-:S05]  /*5190*/  IMAD.HI R3, R3, 0x66666667, RZ ;  /* 0x6666666703037827 */ /* 0x000fca00078e02ff */
[----:B------:R-:W-:-:S04]  /*51a0*/  SHF.R.U32.HI R0, RZ, 0x1f, R3 ;  /* 0x0000001fff007819 */ /* 0x000fc80000011603 */
[----:B------:R-:W-:-:S04]  /*51b0*/  LEA.HI.SX32 R0, R3, R0, 0x1a ;  /* 0x0000000003007211 */ /* 0x000fc800078fd2ff */
[----:B------:R-:W-:-:S04]  /*51c0*/  VIMNMX R27, R27, R0, PT ;  /* 0x000000001b1b7248 */ /* 0x000fc80003fe0100 */
[----:B------:R-:W-:Y:S01]  /*51d0*/  ISETP.GE.AND P1, PT, R27, 0x1, PT ;  /* 0x000000011b00780c */ /* 0x000fe20003f26270 */
[----:B------:R-:W-:-:S12]  /*51e0*/  @P0 BRA `(.L_x_13038) ;  /* 0x0000000000080947 */ /* 0x000fd80003800000 */
[----:B------:R-:W0:Y:S02]  /*51f0*/  FENCE.VIEW.ASYNC.G ;  /* 0x00000000000073c6 */ /* 0x000e240000000100 */
[----:B0-----:R-:W-:Y:S06]  /*5200*/  BAR.ARV 0xc, 0x200 ;  /* 0x0308000000007b1d */ /* 0x001fec0000002000 */
.L_x_13038:
[----:B------:R-:W-:Y:S05]  /*5210*/  BSYNC B0 ;  /* 0x0000000000007941 */ /* 0x000fea0003800000 */
.L_x_13037:
        /* <DEDUP_REMOVED lines=33> */
.L_x_13040:
[----:B------:R-:W-:Y:S05]  /*5430*/  BSYNC B0 ;  /* 0x0000000000007941 */ /* 0x000fea0003800000 */
.L_x_13039:
[----:B------:R-:W2:Y:S01]  /*5440*/  LDL R0, [R1+0x60] ;  /* 0x0000600001007983 */ /* 0x000ea20000100800 */
[----:B------:R-:W-:Y:S02]  /*5450*/  PLOP3.LUT P0, PT, PT, PT, PT, 0x80, 0x0 ;  /* 0x000000000000781c */ /* 0x000fe40003f0f070 */
[----:B----4-:R-:W-:Y:S01]  /*5460*/  CS2R R28, SRZ ;  /* 0x00000000001c7805 */ /* 0x010fe2000001ff00 */
        /* <DEDUP_REMOVED lines=46> */
[----:B---3--:R-:W-:Y:S01]  /*5750*/  MOV R12, 0x1 ;  /* 0x00000001000c7802 */ /* 0x008fe20000000f00 */
[----:B------:R-:W-:Y:S02]  /*5760*/  IMAD.U32 R7, RZ, RZ, UR7 ;  /* 0x00000007ff077e24 */ /* 0x000fe4000f8e00ff */
[----:B------:R-:W-:-:S02]  /*5770*/  IMAD.U32 R10, RZ, RZ, UR4 ;  /* 0x00000004ff0a7e24 */ /* 0x000fc4000f8e00ff */
[----:B------:R-:W-:Y:S02]  /*5780*/  IMAD.U32 R11, RZ, RZ, UR5 ;  /* 0x00000005ff0b7e24 */ /* 0x000fe4000f8e00ff */
[----:B------:R-:W-:Y:S02]  /*5790*/  IMAD.MOV.U32 R8, RZ, RZ, 0x70 ;  /* 0x00000070ff087424 */ /* 0x000fe400078e00ff */
[----:B0-----:R-:W-:-:S07]  /*57a0*/  IMAD.MOV.U32 R13, RZ, RZ, RZ ;  /* 0x000000ffff0d7224 */ /* 0x001fce00078e00ff */
[----:B------:R-:W-:-:S07]  /*57b0*/  LEPC R20, `(.L_x_13043) ;  /* 0x000000001014794e */ /* 0x000fce0000000000 */
[----:B-1---5:R-:W-:Y:S05]  /*57c0*/  CALL.ABS.NOINC R2 ;  /* 0x0000000002007343 */ /* 0x022fea0003c00000 */
.L_x_13043:
[----:B------:R-:W-:Y:S05]  /*57d0*/  BSYNC B6 ;  /* 0x0000000000067941 */ /* 0x000fea0003800000 */
.L_x_13042:
[----:B------:R-:W2:Y:S01]  /*57e0*/  LDL R2, [R1+0x5c] ;  /* 0x00005c0001027983 */ /* 0x000ea20000100800 */
[----:B------:R-:W-:Y:S01]  /*57f0*/  ULDC.64 UR4, c[0x0][0x990] ;  /* 0x0002640000047ab9 */ /* 0x000fe20000000a00 */
[----:B------:R-:W-:Y:S02]  /*5800*/  ULDC.64 UR6, c[0x0][0x998] ;  /* 0x0002660000067ab9 */ /* 0x000fe40000000a00 */
[----:B------:R-:W4:Y:S04]  /*5810*/  LDL R21, [R1+0x48] ;  /* 0x0000480001157983 */ /* 0x000f280000100800 */
[----:B------:R-:W4:Y:S01]  /*5820*/  LDL R20, [R1+0x34] ;  /* 0x0000340001147983 */ /* 0x000f220000100800 */
[----:B------:R-:W-:Y:S02]  /*5830*/  ISETP.NE.U32.AND P0, PT, RZ, UR4, PT ;  /* 0x00000004ff007c0c */ /* 0x000fe4000bf05070 */
[----:B------:R-:W-:-:S02]  /*5840*/  ISETP.NE.U32.AND P1, PT, RZ, UR6, PT ;  /* 0x00000006ff007c0c */ /* 0x000fc4000bf25070 */
[----:B------:R-:W-:Y:S02]  /*5850*/  ISETP.NE.AND.EX P0, PT, RZ, UR5, PT, P0 ;  /* 0x00000005ff007c0c */ /* 0x000fe4000bf05300 */
[----:B------:R-:W-:-:S11]  /*5860*/  ISETP.NE.AND.EX P1, PT, RZ, UR7, PT, P1 ;  /* 0x00000007ff007c0c */ /* 0x000fd6000bf25310 */
[----:B------:R-:W2:Y:S08]  /*5870*/  @P0 LDC.64 R6, c[0x0][0x9a8] ;  /* 0x00026a00ff060b82 */ /* 0x000eb00000000a00 */
[----:B------:R-:W0:Y:S08]  /*5880*/  @P1 LDC.64 R8, c[0x0][0x9b8] ;  /* 0x00026e00ff081b82 */ /* 0x000e300000000a00 */
[----:B------:R-:W1:Y:S08]  /*5890*/  @P0 LDC.64 R10, c[0x0][0x9b0] ;  /* 0x00026c00ff0a0b82 */ /* 0x000e700000000a00 */
[----:B---3--:R-:W3:Y:S01]  /*58a0*/  @P1 LDC.64 R12, c[0x0][0x9c0] ;  /* 0x00027000ff0c1b82 */ /* 0x008ee20000000a00 */
[----:B--2---:R-:W-:-:S02]  /*58b0*/  @P0 IMAD R0, R2, R6, RZ ;  /* 0x0000000602000224 */ /* 0x004fc400078e02ff */
[----:B0-----:R-:W-:Y:S02]  /*58c0*/  @P1 IMAD R2, R2, R8, RZ ;  /* 0x0000000802021224 */ /* 0x001fe400078e02ff */
[C---:B----4-:R-:W-:Y:S02]  /*58d0*/  @P0 IMAD R7, R21.reuse, R7, R0 ;  /* 0x0000000715070224 */ /* 0x050fe400078e0200 */
[C---:B------:R-:W-:Y:S02]  /*58e0*/  @P1 IMAD R9, R21.reuse, R9, R2 ;  /* 0x0000000915091224 */ /* 0x040fe400078e0202 */
[----:B------:R-:W-:-:S04]  /*58f0*/  @P0 IMAD.WIDE.U32 R2, R21, R6, RZ ;  /* 0x0000000615020225 */ /* 0x000fc800078e00ff */
[----:B------:R-:W-:-:S04]  /*5900*/  @P1 IMAD.WIDE.U32 R4, R21, R8, RZ ;  /* 0x0000000815041225 */ /* 0x000fc800078e00ff */
[----:B------:R-:W-:Y:S02]  /*5910*/  @P0 IMAD.IADD R3, R3, 0x1, R7 ;  /* 0x0000000103030824 */ /* 0x000fe400078e0207 */
[----:B------:R-:W-:Y:S02]  /*5920*/  @P1 IMAD.IADD R5, R5, 0x1, R9 ;  /* 0x0000000105051824 */ /* 0x000fe400078e0209 */
[----:B-1----:R-:W-:-:S04]  /*5930*/  @P0 IMAD.WIDE.U32 R2, R20, R10, R2 ;  /* 0x0000000a14020225 */ /* 0x002fc800078e0002 */
[----:B---3--:R-:W-:Y:S01]  /*5940*/  @P1 IMAD.WIDE.U32 R6, R20, R12, R4 ;  /* 0x0000000c14061225 */ /* 0x008fe200078e0004 */
        /* <DEDUP_REMOVED lines=26> */
.L_x_13047:
[----:B-1----:R1:W2:Y:S02]  /*5af0*/  SYNCS.PHASECHK.TRANS64.TRYWAIT P0, [R16+URZ+0x13200], R3 ;  /* 0x01320003100075a7 */ /* 0x0022a4000800017f */
[----:B--2---:R-:W-:Y:S05]  /*5b00*/  @!P0 NANOSLEEP.SYNCS 0x989680 ;  /* 0x009896800000895d */ /* 0x004fea0003900000 */
[----:B------:R-:W2:Y:S02]  /*5b10*/  @!P0 SYNCS.PHASECHK.TRANS64 P0, [R16+URZ+0x13200], R3 ;  /* 0x01320003100085a7 */ /* 0x000ea4000800007f */
[----:B--2---:R-:W-:Y:S05]  /*5b20*/  @!P0 BRA `(.L_x_13047) ;  /* 0xfffffffc00f08947 */ /* 0x004fea000383ffff */
.L_x_13046:
[----:B------:R-:W-:Y:S05]  /*5b30*/  BSYNC B0 ;  /* 0x0000000000007941 */ /* 0x000fea0003800000 */
.L_x_13045:
[----:B------:R-:W-:Y:S05]  /*5b40*/  BRA `(.L_x_13048) ;  /* 0x0000002800f47947 */ /* 0x000fea0003800000 */
.L_x_13044:
        /* <DEDUP_REMOVED lines=30> */
.L_x_13050:
[----:B------:R-:W-:Y:S05]  /*5d30*/  BSYNC B6 ;  /* 0x0000000000067941 */ /* 0x000fea0003800000 */
.L_x_13049:
[----:B------:R-:W2:Y:S01]  /*5d40*/  LDL R20, [R1+0x28] ;  /* 0x0000280001147983 */ /* 0x000ea20000100800 */
[----:B------:R-:W-:Y:S01]  /*5d50*/  ULDC.U8 UR4, c[0x0][0x410] ;  /* 0x0001040000047ab9 */ /* 0x000fe20000000000 */
[----:B------:R-:W-:Y:S01]  /*5d60*/  BSSY B0, `(.L_x_13051) ;  /* 0x0000293000007945 */ /* 0x000fe20003800000 */
[----:B------:R-:W-:Y:S01]  /*5d70*/  ISETP.NE.AND P0, PT, RZ, UR4, PT ;  /* 0x00000004ff007c0c */ /* 0x000fe2000bf05270 */
[----:B--2---:R-:W-:-:S12]  /*5d80*/  IMAD.IADD R10, R157, 0x1, R20 ;  /* 0x000000019d0a7824 */ /* 0x004fd800078e0214 */
[----:B------:R-:W-:Y:S05]  /*5d90*/  @!P0 BRA `(.L_x_13052) ;  /* 0x00000014003c8947 */ /* 0x000fea0003800000 */
        /* <DEDUP_REMOVED lines=32> */
.L_x_13254:
[----:B0-----:R-:W5:Y:S04]  /*5fa0*/  LDL R5, [R1+0x20] ;  /* 0x0000200001057983 */ /* 0x001f680000100800 */
[----:B------:R-:W2:Y:S01]  /*5fb0*/  LDL R6, [R1+0x58] ;  /* 0x0000580001067983 */ /* 0x000ea20000100800 */
[----:B------:R-:W-:Y:S01]  /*5fc0*/  BSSY B1, `(.L_x_13054) ;  /* 0x0000023000017945 */ /* 0x000fe20003800000 */
[----:B------:R-:W-:Y:S02]  /*5fd0*/  CS2R R20, SRZ ;  /* 0x0000000000147805 */ /* 0x000fe4000001ff00 */
        /* <DEDUP_REMOVED lines=33> */
.L_x_13055:
[----:B------:R-:W-:Y:S05]  /*61f0*/  BSYNC B1 ;  /* 0x0000000000017941 */ /* 0x000fea0003800000 */
.L_x_13054:
[----:B------:R-:W2:Y:S01]  /*6200*/  SYNCS.PHASECHK.TRANS64.TRYWAIT P0, [R16+URZ+0x13200], R5 ;  /* 0x01320005100075a7 */ /* 0x000ea2000800017f */
[----:B------:R-:W-:Y:S01]  /*6210*/  IMAD R25, R25, -0xc0, R24 ;  /* 0xffffff4019197824 */ /* 0x000fe200078e0218 */
[----:B------:R-:W-:Y:S04]  /*6220*/  BSSY B1, `(.L_x_13056) ;  /* 0x0000004000017945 */ /* 0x000fe80003800000 */
[----:B-1----:R-:W-:-:S04]  /*6230*/  VIMNMX R0, R25, 0xc0, PT ;  /* 0x000000c019007848 */ /* 0x002fc80003fe0100 */
[----:B------:R-:W-:Y:S01]  /*6240*/  ISETP.GE.AND P1, PT, R157, R0, PT ;  /* 0x000000009d00720c */ /* 0x000fe20003f26270 */
[----:B--2---:R-:W-:-:S12]  /*6250*/  @!P0 BRA `(.L_x_13057) ;  /* 0x0000016800ec8947 */ /* 0x004fd80003800000 */
.L_x_13255:
[----:B------:R-:W-:Y:S05]  /*6260*/  BSYNC B1 ;  /* 0x0000000000017941 */ /* 0x000fea0003800000 */
.L_x_13056:
        /* <DEDUP_REMOVED lines=50> */
[CC--:B------:R-:W-:Y:S01]  /*6590*/  FMUL.FTZ R32, R12.reuse, R30.reuse ;  /* 0x0000001e0c207220 */ /* 0x0c0fe20000410000 */
        /* <DEDUP_REMOVED lines=77> */
.L_x_13060:
[----:B------:R-:W-:Y:S05]  /*6a70*/  BSYNC B1 ;  /* 0x0000000000017941 */ /* 0x000fea0003800000 */
.L_x_13059:
[----:B------:R-:W-:Y:S05]  /*6a80*/  @P1 BRA `(.L_x_13058) ;  /* 0x0000001c00001947 */ /* 0x000fea0003800000 */
[----:B0-----:R-:W2:Y:S01]  /*6a90*/  LDL R0, [R1+0x70] ;  /* 0x0000700001007983 */ /* 0x001ea20000100800 */
[----:B-----5:R-:W-:Y:S01]  /*6aa0*/  IMAD.IADD R3, R16, 0x1, R39 ;  /* 0x0000000110037824 */ /* 0x020fe200078e0227 */
[----:B------:R-:W-:Y:S02]  /*6ab0*/  SHF.R.U32.HI R13, RZ, 0x8, R11 ;  /* 0x00000008ff0d7819 */ /* 0x000fe4000001160b */
[----:B------:R-:W-:Y:S02]  /*6ac0*/  SHF.R.U32.HI R24, RZ, 0x8, R9 ;  /* 0x00000008ff187819 */ /* 0x000fe40000011609 */
[----:B------:R-:W-:Y:S02]  /*6ad0*/  SHF.R.U32.HI R15, RZ, 0x8, R8 ;  /* 0x00000008ff0f7819 */ /* 0x000fe40000011608 */
[----:B----4-:R-:W-:Y:S02]  /*6ae0*/  LOP3.LUT R14, R11, 0xff, RZ, 0xc0, !PT ;  /* 0x000000ff0b0e7812 */ /* 0x010fe400078ec0ff */
        /* <DEDUP_REMOVED lines=25> */
[----:B--2---:R-:W-:Y:S01]  /*6c80*/  LOP3.LUT P0, RZ, R0, 0x2, RZ, 0xc0, !PT ;  /* 0x0000000200ff7812 */ /* 0x004fe2000780c0ff */
[----:B------:R-:W-:-:S12]  /*6c90*/  VIADD R0, R3, 0x20 ;  /* 0x0000002003007836 */ /* 0x000fd80000000000 */
[----:B------:R-:W-:Y:S01]  /*6ca0*/  @P0 VIADD R0, R3, 0xffffffe0 ;  /* 0xffffffe003000836 */ /* 0x000fe20000000000 */
[----:B------:R-:W-:-:S04]  /*6cb0*/  SHF.R.U32.HI R3, RZ, 0x8, R10 ;  /* 0x00000008ff037819 */ /* 0x000fc8000001160a */
[----:B-1----:R-:W0:Y:S01]  /*6cc0*/  LDS.128 R4, [R0+0xb000] ;  /* 0x00b0000000047984 */ /* 0x002e220000000c00 */
        /* <DEDUP_REMOVED lines=18> */
[----:B------:R-:W-:Y:S01]  /*6df0*/  FMUL.FTZ R27, R8, R14 ;  /* 0x0000000e081b7220 */ /* 0x000fe20000410000 */
        /* <DEDUP_REMOVED lines=73> */
.L_x_13052:
        /* <DEDUP_REMOVED lines=29> */
[----:B------:R-:W2:Y:S04]  /*7460*/  SHFL.IDX PT, R3, R3, RZ, 0x1e1f ;  /* 0x001e1fff03037589 */ /* 0x000ea800000e0000 */
[----:B------:R-:W3:Y:S04]  /*7470*/  SHFL.IDX PT, R20, R20, RZ, 0x1e1f ;  /* 0x001e1fff14147589 */ /* 0x000ee800000e0000 */
[----:B------:R0:W4:Y:S02]  /*7480*/  SHFL.IDX PT, R14, R4, RZ, 0x1e1f ;  /* 0x001e1fff040e7589 */ /* 0x00012400000e0000 */
.L_x_13261:
        /* <DEDUP_REMOVED lines=26> */
.L_x_13063:
[----:B------:R-:W-:Y:S05]  /*7630*/  BSYNC B1 ;  /* 0x0000000000017941 */ /* 0x000fea0003800000 */
.L_x_13062:
[----:B------:R-:W2:Y:S01]  /*7640*/  SYNCS.PHASECHK.TRANS64.TRYWAIT P1, [R16+URZ+0x13200], R21 ;  /* 0x01320015100075a7 */ /* 0x000ea2000802017f */
[----:B------:R-:W-:Y:S01]  /*7650*/  IMAD R25, R25, -0xc0, R24 ;  /* 0xffffff4019197824 */ /* 0x000fe200078e0218 */
[----:B------:R-:W-:Y:S01]  /*7660*/  ISETP.GE.AND P0, PT, R18, R27, PT ;  /* 0x0000001b1200720c */ /* 0x000fe20003f06270 */
[----:B------:R-:W-:Y:S03]  /*7670*/  BSSY B1, `(.L_x_13064) ;  /* 0x0000004000017945 */ /* 0x000fe60003800000 */
[----:B-1----:R-:W-:-:S04]  /*7680*/  VIMNMX R0, R25, 0xc0, PT ;  /* 0x000000c019007848 */ /* 0x002fc80003fe0100 */
[----:B------:R-:W-:Y:S01]  /*7690*/  ISETP.GE.OR P0, PT, R157, R0, P0 ;  /* 0x000000009d00720c */ /* 0x000fe20000706670 */
[----:B--2---:R-:W-:-:S12]  /*76a0*/  @!P1 BRA `(.L_x_13065) ;  /* 0x0000015800589947 */ /* 0x004fd80003800000 */
.L_x_13262:
[----:B------:R-:W-:Y:S05]  /*76b0*/  BSYNC B1 ;  /* 0x0000000000017941 */ /* 0x000fea0003800000 */
.L_x_13064:
[----:B------:R-:W-:Y:S05]  /*76c0*/  @P0 BRA `(.L_x_13058) ;  /* 0x0000000c00f00947 */ /* 0x000fea0003800000 */
[----:B------:R-:W2:Y:S04]  /*76d0*/  LDL R35, [R1+0x38] ;  /* 0x0000380001237983 */ /* 0x000ea80000100800 */
[----:B------:R-:W2:Y:S04]  /*76e0*/  LDL R31, [R1+0x3c] ;  /* 0x00003c00011f7983 */ /* 0x000ea80000100800 */
[----:B------:R-:W2:Y:S04]  /*76f0*/  LDL R29, [R1+0x40] ;  /* 0x00004000011d7983 */ /* 0x000ea80000100800 */
[----:B------:R-:W2:Y:S01]  /*7700*/  LDL R52, [R1+0x80] ;  /* 0x0000800001347983 */ /* 0x000ea20000100800 */
[----:B-----5:R-:W-:-:S02]  /*7710*/  SHF.R.U32.HI R0, RZ, 0x8, R8 ;  /* 0x00000008ff007819 */ /* 0x020fc40000011608 */
[----:B------:R-:W-:Y:S02]  /*7720*/  LOP3.LUT R3, R8, 0xff, RZ, 0xc0, !PT ;  /* 0x000000ff08037812 */ /* 0x000fe400078ec0ff */
[----:B------:R-:W-:Y:S02]  /*7730*/  LOP3.LUT R0, R0, 0xff, RZ, 0xc0, !PT ;  /* 0x000000ff00007812 */ /* 0x000fe400078ec0ff */
[----:B------:R-:W-:Y:S02]  /*7740*/  SHF.R.U32.HI R25, RZ, 0x8, R9 ;  /* 0x00000008ff197819 */ /* 0x000fe40000011609 */
[----:B---3--:R-:W-:Y:S02]  /*7750*/  PRMT R20, R0, 0x7604, R3 ;  /* 0x0000760400147816 */ /* 0x008fe40000000003 */
[----:B0-----:R-:W-:Y:S02]  /*7760*/  LOP3.LUT R13, R9, 0xff, RZ, 0xc0, !PT ;  /* 0x000000ff090d7812 */ /* 0x001fe400078ec0ff */
[----:B------:R-:W-:-:S02]  /*7770*/  SHF.R.U32.HI R3, RZ, 0x8, R10 ;  /* 0x00000008ff037819 */ /* 0x000fc4000001160a */
[----:B------:R-:W-:Y:S02]  /*7780*/  LOP3.LUT R0, R25, 0xff, RZ, 0xc0, !PT ;  /* 0x000000ff19007812 */ /* 0x000fe400078ec0ff */
[----:B------:R-:W-:Y:S02]  /*7790*/  LOP3.LUT R12, R10, 0xff, RZ, 0xc0, !PT ;  /* 0x000000ff0a0c7812 */ /* 0x000fe400078ec0ff */
[----:B------:R-:W-:Y:S02]  /*77a0*/  LOP3.LUT R3, R3, 0xff, RZ, 0xc0, !PT ;  /* 0x000000ff03037812 */ /* 0x000fe400078ec0ff */
[----:B------:R-:W-:Y:S01]  /*77b0*/  PRMT R30, R0, 0x7604, R13 ;  /* 0x00007604001e7816 */ /* 0x000fe2000000000d */
[----:B------:R-:W-:Y:S01]  /*77c0*/  IMAD.IADD R0, R18, 0x1, R27 ;  /* 0x0000000112007824 */ /* 0x000fe200078e021b */
[----:B-1----:R-:W-:Y:S02]  /*77d0*/  SHF.R.U32.HI R21, RZ, 0x8, R4 ;  /* 0x00000008ff157819 */ /* 0x002fe40000011604 */
[----:B------:R-:W-:-:S02]  /*77e0*/  PRMT R32, R3, 0x7604, R12 ;  /* 0x0000760403207816 */ /* 0x000fc4000000000c */
[----:B------:R-:W-:Y:S02]  /*77f0*/  LOP3.LUT R24, R4, 0xff, RZ, 0xc0, !PT ;  /* 0x000000ff04187812 */ /* 0x000fe400078ec0ff */
[----:B------:R-:W-:Y:S02]  /*7800*/  LOP3.LUT R21, R21, 0xff, RZ, 0xc0, !PT ;  /* 0x000000ff15157812 */ /* 0x000fe400078ec0ff */
[----:B------:R-:W-:Y:S02]  /*7810*/  SHF.R.U32.HI R3, RZ, 0x8, R6 ;  /* 0x00000008ff037819 */ /* 0x000fe40000011606 */
[----:B----4-:R-:W-:Y:S02]  /*7820*/  SHF.R.U32.HI R14, RZ, 0x8, R11 ;  /* 0x00000008ff0e7819 */ /* 0x010fe4000001160b */
[----:B------:R-:W-:Y:S02]  /*7830*/  PRMT R33, R21, 0x7604, R24 ;  /* 0x0000760415217816 */ /* 0x000fe40000000018 */
[----:B------:R-:W-:-:S02]  /*7840*/  SHF.R.U32.HI R27, RZ, 0x8, R7 ;  /* 0x00000008ff1b7819 */ /* 0x000fc40000011607 */
[----:B------:R-:W-:Y:S02]  /*7850*/  LOP3.LUT R25, R3, 0xff, RZ, 0xc0, !PT ;  /* 0x000000ff03197812 */ /* 0x000fe400078ec0ff */
[----:B------:R-:W-:Y:S02]  /*7860*/  SHF.R.U32.HI R21, RZ, 0x8, R5 ;  /* 0x00000008ff157819 */ /* 0x000fe40000011605 */
[----:B------:R-:W-:Y:S02]  /*7870*/  LOP3.LUT R15, R11, 0xff, RZ, 0xc0, !PT ;  /* 0x000000ff0b0f7812 */ /* 0x000fe400078ec0ff */
        /* <DEDUP_REMOVED lines=9> */
[----:B--2---:R-:W-:Y:S02]  /*7910*/  LOP3.LUT R0, R35, 0x30, R0, 0xf8, !PT ;  /* 0x0000003023007812 */ /* 0x004fe400078ef800 */
[----:B------:R-:W-:Y:S02]  /*7920*/  PRMT R35, R21, 0x7604, R24 ;  /* 0x0000760415237816 */ /* 0x000fe40000000018 */
[----:B------:R-:W-:Y:S02]  /*7930*/  LOP3.LUT R3, R0, R31, RZ, 0x3c, !PT ;  /* 0x0000001f00037212 */ /* 0x000fe400078e3cff */
[----:B------:R-:W-:Y:S02]  /*7940*/  SHF.R.U32.HI R21, RZ, 0x10, R9 ;  /* 0x00000010ff157819 */ /* 0x000fe40000011609 */
[----:B------:R-:W-:Y:S02]  /*7950*/  IADD3 R0, R16, R29, R3 ;  /* 0x0000001d10007210 */ /* 0x000fe40007ffe003 */
[----:B------:R-:W-:Y:S01]  /*7960*/  SHF.R.U32.HI R3, RZ, 0x10, R8 ;  /* 0x00000010ff037819 */ /* 0x000fe20000011608 */
[----:B------:R-:W0:Y:S01]  /*7970*/  LDS.128 R12, [R52+0xb000] ;  /* 0x00b00000340c7984 */ /* 0x000e220000000c00 */
[----:B------:R-:W-:-:S02]  /*7980*/  LOP3.LUT R21, R21, 0xff, RZ, 0xc0, !PT ;  /* 0x000000ff15157812 */ /* 0x000fc400078ec0ff */
[----:B------:R-:W-:Y:S01]  /*7990*/  LOP3.LUT R3, R3, 0xff, RZ, 0xc0, !PT ;  /* 0x000000ff03037812 */ /* 0x000fe200078ec0ff */
[----:B------:R-:W1:Y:S01]  /*79a0*/  LDS.128 R24, [R0+0xb000] ;  /* 0x00b0000000187984 */ /* 0x000e620000000c00 */
[----:B------:R-:W-:Y:S02]  /*79b0*/  SHF.R.U32.HI R31, RZ, 0x10, R11 ;  /* 0x00000010ff1f7819 */ /* 0x000fe4000001160b */
[----:B------:R-:W-:Y:S02]  /*79c0*/  PRMT R3, R3, 0x7054, R20 ;  /* 0x0000705403037816 */ /* 0x000fe40000000014 */
[----:B------:R-:W-:Y:S02]  /*79d0*/  SHF.R.U32.HI R29, RZ, 0x10, R10 ;  /* 0x00000010ff1d7819 */ /* 0x000fe4000001160a */
        /* <DEDUP_REMOVED lines=8> */
[----:B------:R-:W-:Y:S02]  /*7a60*/  SHF.R.U32.HI R34, RZ, 0x10, R7 ;  /* 0x00000010ff227819 */ /* 0x000fe40000011607 */
[----:B------:R-:W-:Y:S02]  /*7a70*/  PRMT R29, R29, 0x7054, R32 ;  /* 0x000070541d1d7816 */ /* 0x000fe40000000020 */
[----:B------:R-:W-:Y:S02]  /*7a80*/  PRMT R33, R20, 0x7054, R33 ;  /* 0x0000705414217816 */ /* 0x000fe40000000021 */
[----:B------:R-:W-:Y:S02]  /*7a90*/  SHF.R.U32.HI R32, RZ, 0x10, R6 ;  /* 0x00000010ff207819 */ /* 0x000fe40000011606 */
[----:B------:R-:W-:Y:S02]  /*7aa0*/  PRMT R35, R30, 0x7054, R35 ;  /* 0x000070541e237816 */ /* 0x000fe40000000023 */
[----:B------:R-:W-:-:S02]  /*7ab0*/  LOP3.LUT R34, R34, 0xff, RZ, 0xc0, !PT ;  /* 0x000000ff22227812 */ /* 0x000fc400078ec0ff */
[----:B------:R-:W-:Y:S02]  /*7ac0*/  LOP3.LUT R20, R33, 0xff000000, R4, 0xf8, !PT ;  /* 0xff00000021147812 */ /* 0x000fe400078ef804 */
[----:B------:R-:W-:Y:S02]  /*7ad0*/  LOP3.LUT R32, R32, 0xff, RZ, 0xc0, !PT ;  /* 0x000000ff20207812 */ /* 0x000fe400078ec0ff */
[----:B------:R-:W-:Y:S02]  /*7ae0*/  LOP3.LUT R33, R35, 0xff000000, R5, 0xf8, !PT ;  /* 0xff00000023217812 */ /* 0x000fe400078ef805 */
[----:B------:R-:W-:Y:S02]  /*7af0*/  LOP3.LUT R8, R3, 0xff000000, R8, 0xf8, !PT ;  /* 0xff00000003087812 */ /* 0x000fe400078ef808 */
[----:B------:R-:W-:Y:S02]  /*7b00*/  LOP3.LUT R30, R21, 0xff000000, R9, 0xf8, !PT ;  /* 0xff000000151e7812 */ /* 0x000fe400078ef809 */
[----:B------:R-:W-:-:S02]  /*7b10*/  PRMT R39, R34, 0x7054, R39 ;  /* 0x0000705422277816 */ /* 0x000fc40000000027 */
[----:B------:R-:W-:Y:S02]  /*7b20*/  LOP3.LUT R3, R29, 0xff000000, R10, 0xf8, !PT ;  /* 0xff0000001d037812 */ /* 0x000fe400078ef80a */
        /* <DEDUP_REMOVED lines=10> */
[----:B------:R-:W-:Y:S02]  /*7bd0*/  F2FP.F16.E4M3.UNPACK_B R12, R30 ;  /* 0x0000001eff0c723e */ /* 0x000fe400020006ff */
        /* <DEDUP_REMOVED lines=8> */
[-C--:B------:R-:W-:Y:S01]  /*7c60*/  F2FP.F16.E4M3.UNPACK_B R32, R27.reuse ;  /* 0x0000001bff20723e */ /* 0x080fe200020006ff */
[----:B------:R-:W-:Y:S01]  /*7c70*/  HADD2.F32 R11, -RZ, R11.H1_H1 ;  /* 0x3000000bff0b7230 */ /* 0x000fe20000004100 */
[----:B------:R-:W-:-:S02]  /*7c80*/  F2FP.F16.E4M3.UNPACK_B R37, R27.H1 ;  /* 0x0000001bff25723e */ /* 0x000fc400030006ff */
[-C--:B------:R-:W-:Y:S01]  /*7c90*/  F2FP.F16.E4M3.UNPACK_B R27, R24.reuse ;  /* 0x00000018ff1b723e */ /* 0x080fe200020006ff */
[C---:B------:R-:W-:Y:S01]  /*7ca0*/  FMUL.FTZ R40, R6.reuse, R15 ;  /* 0x0000000f06287220 */ /* 0x040fe20000410000 */
[----:B------:R-:W-:Y:S01]  /*7cb0*/  F2FP.F16.E4M3.UNPACK_B R35, R24.H1 ;  /* 0x00000018ff23723e */ /* 0x000fe200030006ff */
[----:B------:R-:W-:Y:S01]  /*7cc0*/  FMUL.FTZ R24, R6, R39 ;  /* 0x0000002706187220 */ /* 0x000fe20000410000 */
[----:B------:R-:W-:Y:S01]  /*7cd0*/  F2FP.F16.E4M3.UNPACK_B R25, R25.H1 ;  /* 0x00000019ff19723e */ /* 0x000fe200030006ff */
[----:B------:R-:W-:Y:S01]  /*7ce0*/  FMUL.FTZ R43, R11, R38 ;  /* 0x000000260b2b7220 */ /* 0x000fe20000410000 */
[----:B------:R-:W-:Y:S01]  /*7cf0*/  F2FP.F16.E4M3.UNPACK_B R30, R30.H1 ;  /* 0x0000001eff1e723e */ /* 0x000fe200030006ff */
[C---:B------:R-:W-:Y:S01]  /*7d00*/  FFMA.FTZ R6, R9.reuse, R15, -R24 ;  /* 0x0000000f09067223 */ /* 0x040fe20000010818 */
        /* <DEDUP_REMOVED lines=9> */
[----:B------:R-:W-:Y:S01]  /*7da0*/  FFMA.FTZ R11, R10, R24, -R43 ;  /* 0x000000180a0b7223 */ /* 0x000fe2000001082b */
[----:B------:R-:W-:Y:S02]  /*7db0*/  HADD2.F32 R15, -RZ, R21.H0_H0 ;  /* 0x20000015ff0f7230 */ /* 0x000fe40000004100 */
[----:B------:R-:W-:Y:S01]  /*7dc0*/  FMUL.FTZ R42, R12, R40 ;  /* 0x000000280c2a7220 */ /* 0x000fe20000410000 */
[----:B------:R-:W-:Y:S01]  /*7dd0*/  FFMA.FTZ R10, R10, R38, R45 ;  /* 0x000000260a0a7223 */ /* 0x000fe2000001002d */
        /* <DEDUP_REMOVED lines=8> */
[-C--:B------:R-:W-:Y:S01]  /*7e60*/  F2FP.F16.E4M3.UNPACK_B R5, R14.reuse ;  /* 0x0000000eff05723e */ /* 0x080fe200020006ff */
[----:B------:R-:W-:Y:S01]  /*7e70*/  HADD2.F32 R25, -RZ, R25.H1_H1 ;  /* 0x30000019ff197230 */ /* 0x000fe20000004100 */
[----:B------:R-:W-:Y:S01]  /*7e80*/  F2FP.F16.E4M3.UNPACK_B R14, R14.H1 ;  /* 0x0000000eff0e723e */ /* 0x000fe200030006ff */
        /* <DEDUP_REMOVED lines=13> */
[----:B------:R-:W-:Y:S01]  /*7f60*/  HADD2.F32 R39, -RZ, R38.H1_H1 ;  /* 0x30000026ff277230 */ /* 0x000fe20000004100 */
[----:B------:R-:W-:Y:S01]  /*7f70*/  F2FP.F16.E4M3.UNPACK_B R38, R34.H1 ;  /* 0x00000022ff26723e */ /* 0x000fe200030006ff */
[----:B------:R-:W-:Y:S01]  /*7f80*/  FFMA.FTZ R24, R24, R43, R44 ;  /* 0x0000002b18187223 */ /* 0x000fe2000001002c */
[----:B------:R-:W-:Y:S01]  /*7f90*/  HADD2.F32 R43, -RZ, R41.H0_H0 ;  /* 0x20000029ff2b7230 */ /* 0x000fe20000004100 */
[----:B------:R-:W-:Y:S01]  /*7fa0*/  F2FP.SATFINITE.E4M3.F32.PACK_AB_MERGE_C R15, R30, R15, RZ ;  /* 0x0000000f1e0f723e */ /* 0x000fe200048070ff */
[----:B------:R-:W-:Y:S02]  /*7fb0*/  HADD2.F32 R33, -RZ, R37.H0_H0 ;  /* 0x20000025ff217230 */ /* 0x000fe40000004100 */
[----:B------:R-:W-:Y:S01]  /*7fc0*/  HADD2.F32 R40, -RZ, R38.H0_H0 ;  /* 0x20000026ff287230 */ /* 0x000fe20000004100 */
[----:B------:R-:W-:Y:S01]  /*7fd0*/  F2FP.SATFINITE.E4M3.F32.PACK_AB_MERGE_C R9, R10, R9, R15 ;  /* 0x000000090a09723e */ /* 0x000fe2000480700f */
[----:B------:R-:W-:-:S02]  /*7fe0*/  HADD2.F32 R32, -RZ, R32.H1_H1 ;  /* 0x30000020ff207230 */ /* 0x000fc40000004100 */
        /* <DEDUP_REMOVED lines=8> */
[C---:B------:R-:W-:Y:S01]  /*8070*/  FFMA.FTZ R32, R31.reuse, R39, -R44 ;  /* 0x000000271f207223 */ /* 0x040fe2000001082c */
[----:B------:R-:W-:Y:S01]  /*8080*/  F2FP.F16.E4M3.UNPACK_B R43, R20.H1 ;  /* 0x00000014ff2b723e */ /* 0x000fe200030006ff */
[----:B------:R-:W-:Y:S01]  /*8090*/  FFMA.FTZ R31, R31, R42, R45 ;  /* 0x0000002a1f1f7223 */ /* 0x000fe2000001002d */
[----:B------:R-:W-:Y:S01]  /*80a0*/  F2FP.F16.E4M3.UNPACK_B R40, R8.H1 ;  /* 0x00000008ff28723e */ /* 0x000fe200030006ff */
[----:B------:R-:W-:-:S02]  /*80b0*/  HADD2.F32 R45, -RZ, R41.H1_H1 ;  /* 0x30000029ff2d7230 */ /* 0x000fc40000004100 */
[----:B------:R-:W-:Y:S02]  /*80c0*/  HADD2.F32 R39, -RZ, R37.H1_H1 ;  /* 0x30000025ff277230 */ /* 0x000fe40000004100 */
[----:B------:R-:W-:Y:S02]  /*80d0*/  HADD2.F32 R42, -RZ, R38.H1_H1 ;  /* 0x30000026ff2a7230 */ /* 0x000fe40000004100 */
[----:B------:R-:W-:Y:S02]  /*80e0*/  HADD2.F32 R38, -RZ, R36.H1_H1 ;  /* 0x30000024ff267230 */ /* 0x000fe40000004100 */
[C---:B------:R-:W-:Y:S01]  /*80f0*/  FMUL.FTZ R47, R39.reuse, R45 ;  /* 0x0000002d272f7220 */ /* 0x040fe20000410000 */
[----:B------:R-:W-:Y:S02]  /*8100*/  HADD2.F32 R44, -RZ, R43.H0_H0 ;  /* 0x2000002bff2c7230 */ /* 0x000fe40000004100 */
[----:B------:R-:W-:Y:S01]  /*8110*/  FMUL.FTZ R48, R39, R42 ;  /* 0x0000002a27307220 */ /* 0x000fe20000410000 */
[----:B------:R-:W-:-:S02]  /*8120*/  HADD2.F32 R36, -RZ, R35.H0_H0 ;  /* 0x20000023ff247230 */ /* 0x000fc40000004100 */
[----:B------:R-:W-:Y:S02]  /*8130*/  HADD2.F32 R41, -RZ, R40.H0_H0 ;  /* 0x20000028ff297230 */ /* 0x000fe40000004100 */
[----:B------:R-:W-:Y:S01]  /*8140*/  FFMA.FTZ R51, R38, R45, R48 ;  /* 0x0000002d26337223 */ /* 0x000fe20000010030 */
[----:B------:R-:W-:Y:S02]  /*8150*/  HADD2.F32 R37, -RZ, R29.H0_H0 ;  /* 0x2000001dff257230 */ /* 0x000fe40000004100 */
[C---:B------:R-:W-:Y:S01]  /*8160*/  FMUL.FTZ R46, R36.reuse, R44 ;  /* 0x0000002c242e7220 */ /* 0x040fe20000410000 */
[----:B------:R-:W-:Y:S02]  /*8170*/  HADD2.F32 R35, -RZ, R35.H1_H1 ;  /* 0x30000023ff237230 */ /* 0x000fe40000004100 */
[----:B------:R-:W-:Y:S01]  /*8180*/  FMUL.FTZ R39, R36, R41 ;  /* 0x0000002924277220 */ /* 0x000fe20000410000 */
[----:B------:R-:W-:Y:S01]  /*8190*/  FFMA.FTZ R36, R38, R42, -R47 ;  /* 0x0000002a26247223 */ /* 0x000fe2000001082f */
[----:B------:R-:W-:-:S02]  /*81a0*/  HADD2.F32 R42, -RZ, R43.H1_H1 ;  /* 0x3000002bff2a7230 */ /* 0x000fc40000004100 */
[C---:B------:R-:W-:Y:S01]  /*81b0*/  FFMA.FTZ R46, R37.reuse, R41, -R46 ;  /* 0x00000029252e7223 */ /* 0x040fe2000001082e */
[----:B------:R-:W-:Y:S02]  /*81c0*/  HADD2.F32 R40, -RZ, R40.H1_H1 ;  /* 0x30000028ff287230 */ /* 0x000fe40000004100 */
        /* <DEDUP_REMOVED lines=76> */
.L_x_13058:
[----:B------:R-:W-:Y:S05]  /*8690*/  BSYNC B0 ;  /* 0x0000000000007941 */ /* 0x000fea0003800000 */
.L_x_13051:
        /* <DEDUP_REMOVED lines=8> */
.L_x_13048:
[----:B0-2---:R-:W2:Y:S02]  /*8720*/  LDL R0, [R1] ;  /* 0x0000000001007983 */ /* 0x005ea40000100800 */
[----:B--2---:R-:W-:-:S13]  /*8730*/  ISETP.NE.AND P1, PT, R0, 0x3, PT ;  /* 0x000000030000780c */ /* 0x004fda0003f25270 */
[----:B------:R-:W-:Y:S05]  /*8740*/  @!P1 BRA `(.L_x_13066) ;  /* 0x0000000000049947 */ /* 0x000fea0003800000 */
[----:B------:R-:W-:Y:S01]  /*8750*/  BPT.TRAP 0x1 ;  /* 0x000000040000795c */ /* 0x000fe20000300000 */
.L_x_13066:
[----:B------:R-:W-:Y:S01]  /*8760*/  IMAD R0, R22, 0x8, R16 ;  /* 0x0000000816007824 */ /* 0x000fe200078e0210 */
[----:B-----5:R-:W-:-:S04]  /*8770*/  SHF.L.U32 R5, R156, 0x1f, RZ ;  /* 0x0000001f9c057819 */ /* 0x020fc800000006ff */
[----:B------:R0:W2:Y:S01]  /*8780*/  SYNCS.PHASECHK.TRANS64.TRYWAIT P0, [R0+URZ+0x13230], R5 ;  /* 0x01323005000075a7 */ /* 0x0000a2000800017f */
[----:B------:R-:W-:Y:S05]  /*8790*/  @!P1 BRA `(.L_x_13067) ;  /* 0x0000000000049947 */ /* 0x000fea0003800000 */
[----:B------:R-:W-:Y:S01]  /*87a0*/  BPT.TRAP 0x1 ;  /* 0x000000040000795c */ /* 0x000fe20000300000 */
.L_x_13067:
[----:B-1----:R-:W3:Y:S02]  /*87b0*/  S2R R3, SR_TID.X ;  /* 0x0000000000037919 */ /* 0x002ee40000002100 */
[----:B---3--:R-:W-:Y:S01]  /*87c0*/  LOP3.LUT R4, R3, 0x7f, RZ, 0xc0, !PT ;  /* 0x0000007f03047812 */ /* 0x008fe200078ec0ff */
[----:B------:R-:W-:-:S03]  /*87d0*/  VIADD R3, R16, 0xe000 ;  /* 0x0000e00010037836 */ /* 0x000fc60000000000 */
[----:B------:R-:W-:Y:S02]  /*87e0*/  ISETP.NE.AND P2, PT, R4, RZ, PT ;  /* 0x000000ff0400720c */ /* 0x000fe40003f45270 */
[----:B------:R-:W-:-:S04]  /*87f0*/  SHF.R.U32.HI R3, RZ, 0x4, R3 ;  /* 0x00000004ff037819 */ /* 0x000fc80000011603 */
[----:B------:R-:W-:Y:S01]  /*8800*/  LOP3.LUT R3, R3, 0x3fff, RZ, 0xc0, !PT ;  /* 0x00003fff03037812 */ /* 0x000fe200078ec0ff */
[----:B--2---:R-:W-:Y:S06]  /*8810*/  @P0 BRA `(.L_x_13068) ;  /* 0x0000000000080947 */ /* 0x004fec0003800000 */
[----:B------:R-:W1:Y:S02]  /*8820*/  SYNCS.PHASECHK.TRANS64.TRYWAIT P0, [R0+URZ+0x13230], R5 ;  /* 0x01323005000075a7 */ /* 0x000e64000800017f */
[----:B-1----:R-:W-:Y:S05]  /*8830*/  @!P0 BRA `(.L_x_13069) ;  /* 0x0000014800088947 */ /* 0x002fea0003800000 */
.L_x_13068:
[----:B------:R-:W-:Y:S01]  /*8840*/  LOP3.LUT R3, R3, 0x10000, RZ, 0xfc, !PT ;  /* 0x0001000003037812 */ /* 0x000fe200078efcff */
[----:B------:R-:W-:Y:S05]  /*8850*/  WARPSYNC.ALL ;  /* 0x0000000000007948 */ /* 0x000fea0003800000 */
[----:B------:R-:W-:Y:S01]  /*8860*/  STL [R1+0x18], R3 ;  /* 0x0000180301007387 */ /* 0x000fe20000100800 */
[----:B------:R-:W-:Y:S01]  /*8870*/  IMAD R8, R22, 0x280, R3 ;  /* 0x0000028016087824 */ /* 0x000fe200078e0203 */
[----:B------:R-:W-:Y:S01]  /*8880*/  LOP3.LUT R4, R28, 0x10000, RZ, 0xfc, !PT ;  /* 0x000100001c047812 */ /* 0x000fe200078efcff */
[----:B01----:R-:W-:Y:S01]  /*8890*/  IMAD.MOV.U32 R5, RZ, RZ, -0x7fffffe0 ;  /* 0x80000020ff057424 */ /* 0x003fe200078e00ff */
[----:B------:R-:W-:Y:S01]  /*88a0*/  MOV R9, 0x80000020 ;  /* 0x8000002000097802 */ /* 0x000fe20000000f00 */
[----:B------:R-:W-:Y:S01]  /*88b0*/  WARPGROUP.ARRIVE ;  /* 0x00000000000079c5 */ /* 0x000fe20000000000 */
[----:B------:R-:W-:Y:S01]  /*88c0*/  R2UR UR6, R8 ;  /* 0x00000000080672ca */ /* 0x000fe200000e0000 */
[----:B------:R-:W-:Y:S01]  /*88d0*/  IMAD.MOV.U32 R7, RZ, RZ, -0x7fffffe0 ;  /* 0x80000020ff077424 */ /* 0x000fe200078e00ff */
[----:B------:R-:W-:Y:S01]  /*88e0*/  R2UR UR7, R9 ;  /* 0x00000000090772ca */ /* 0x000fe200000e0000 */
[----:B------:R-:W-:Y:S01]  /*88f0*/  IMAD.MOV.U32 R11, RZ, RZ, -0x7fffffe0 ;  /* 0x80000020ff0b7424 */ /* 0x000fe200078e00ff */
[----:B------:R-:W-:Y:S01]  /*8900*/  R2UR UR4, R4 ;  /* 0x00000000040472ca */ /* 0x000fe200000e0000 */
[C---:B------:R-:W-:Y:S01]  /*8910*/  VIADD R6, R8.reuse, 0x80 ;  /* 0x0000008008067836 */ /* 0x040fe20000000000 */
[C---:B------:R-:W-:Y:S01]  /*8920*/  R2UR UR5, R5.reuse ;  /* 0x00000000050572ca */ /* 0x040fe200000e0000 */
[----:B------:R-:W-:Y:S01]  /*8930*/  VIADD R10, R8, 0x100 ;  /* 0x00000100080a7836 */ /* 0x000fe20000000000 */
[----:B------:R-:W-:Y:S01]  /*8940*/  R2UR UR8, R4 ;  /* 0x00000000040872ca */ /* 0x000fe200000e0000 */
[----:B------:R-:W2:Y:S01]  /*8950*/  LDL R107, [R1+0x44] ;  /* 0x00004400016b7983 */ /* 0x000ea20000100800 */
[----:B------:R-:W-:-:S03]  /*8960*/  R2UR UR9, R5 ;  /* 0x00000000050972ca */ /* 0x000fc600000e0000 */
[----:B------:R-:W2:Y:S01]  /*8970*/  LDL R110, [R1+0x28] ;  /* 0x00002800016e7983 */ /* 0x000ea20000100800 */
[----:B------:R-:W-:-:S03]  /*8980*/  R2UR UR12, R4 ;  /* 0x00000000040c72ca */ /* 0x000fc600000e0000 */
[----:B------:R-:W3:Y:S01]  /*8990*/  LDL R106, [R1+0x24] ;  /* 0x00002400016a7983 */ /* 0x000ee20000100800 */
[----:B------:R-:W-:Y:S01]  /*89a0*/  R2UR UR13, R5 ;  /* 0x00000000050d72ca */ /* 0x000fe200000e0000 */
[----:B------:R-:W-:Y:S01]  /*89b0*/  QGMMA.64x32x32.F32.E4M3.E4M3 R88, gdesc[UR4], RZ, !UPT, gsb0 ;  /* 0x00600000045879f3 */ /* 0x000fe2000c0008ff */
[----:B------:R-:W-:Y:S01]  /*89c0*/  R2UR UR6, R6 ;  /* 0x00000000060672ca */ /* 0x000fe200000e0000 */
[----:B------:R-:W5:Y:S01]  /*89d0*/  LDL R105, [R1+0x2c] ;  /* 0x00002c0001697983 */ /* 0x000f620000100800 */
[----:B------:R-:W-:-:S03]  /*89e0*/  R2UR UR7, R7 ;  /* 0x00000000070772ca */ /* 0x000fc600000e0000 */
[----:B------:R-:W5:Y:S01]  /*89f0*/  LDL R108, [R1+0x20] ;  /* 0x00002000016c7983 */ /* 0x000f620000100800 */
[----:B------:R-:W-:Y:S01]  /*8a00*/  R2UR UR4, R4 ;  /* 0x00000000040472ca */ /* 0x000fe200000e0000 */
[----:B------:R-:W-:Y:S01]  /*8a10*/  VIADD R12, R8, 0x2 ;  /* 0x00000002080c7836 */ /* 0x000fe20000000000 */
[----:B------:R-:W-:Y:S01]  /*8a20*/  R2UR UR5, R5 ;  /* 0x00000000050572ca */ /* 0x000fe200000e0000 */
[----:B------:R-:W-:Y:S01]  /*8a30*/  IMAD.MOV.U32 R13, RZ, RZ, -0x7fffffe0 ;  /* 0x80000020ff0d7424 */ /* 0x000fe200078e00ff */
[----:B------:R-:W-:Y:S01]  /*8a40*/  R2UR UR16, R4 ;  /* 0x00000000041072ca */ /* 0x000fe200000e0000 */
[----:B------:R-:W0:Y:S01]  /*8a50*/  LDC R9, c[0x0][0x448] ;  /* 0x00011200ff097b82 */ /* 0x000e220000000800 */
[----:B------:R-:W-:Y:S01]  /*8a60*/  ULDC UR36, c[0x0][0x988] ;  /* 0x0002620000247ab9 */ /* 0x000fe20000000800 */
[----:B------:R-:W-:Y:S01]  /*8a70*/  ULDC UR37, c[0x0][0x988] ;  /* 0x0002620000257ab9 */ /* 0x000fe20000000800 */
[----:B------:R-:W-:Y:S02]  /*8a80*/  WARPGROUP.DEPBAR.LE gsb0, 0x0 ;  /* 0x00008000000079c5 */ /* 0x000fe40000010000 */
[----:B------:R-:W-:-:S06]  /*8a90*/  WARPGROUP.ARRIVE ;  /* 0x00000000000079c5 */ /* 0x000fcc0000000000 */
[----:B------:R-:W-:Y:S01]  /*8aa0*/  QGMMA.64x32x32.F32.E4M3.E4M3 R72, gdesc[UR4], RZ, !UPT, gsb0 ;  /* 0x00600000044879f3 */ /* 0x000fe2000c0008ff */
[----:B------:R-:W-:Y:S02]  /*8ab0*/  R2UR UR10, R10 ;  /* 0x000000000a0a72ca */ /* 0x000fe400000e0000 */
[----:B------:R-:W-:Y:S01]  /*8ac0*/  R2UR UR11, R11 ;  /* 0x000000000b0b72ca */ /* 0x000fe200000e0000 */
[----:B------:R-:W-:Y:S01]  /*8ad0*/  VIADD R6, R8, 0x180 ;  /* 0x0000018008067836 */ /* 0x000fe20000000000 */
[----:B------:R-:W-:Y:S02]  /*8ae0*/  WARPGROUP.DEPBAR.LE gsb0, 0x0 ;  /* 0x00008000000079c5 */ /* 0x000fe40000010000 */
[----:B------:R-:W-:-:S09]  /*8af0*/  WARPGROUP.ARRIVE ;  /* 0x00000000000079c5 */ /* 0x000fd20000000000 */
[----:B------:R-:W-:Y:S01]  /*8b00*/  QGMMA.64x32x32.F32.E4M3.E4M3 R56, gdesc[UR8], RZ, !UPT, gsb0 ;  /* 0x00600000083879f3 */ /* 0x000fe2000c0008ff */
[----:B------:R-:W-:Y:S01]  /*8b10*/  IMAD.MOV.U32 R7, RZ, RZ, -0x7fffffe0 ;  /* 0x80000020ff077424 */ /* 0x000fe200078e00ff */
[----:B------:R-:W-:-:S04]  /*8b20*/  R2UR UR14, R6 ;  /* 0x00000000060e72ca */ /* 0x000fc800000e0000 */
        /* <DEDUP_REMOVED lines=39> */
[----:B0-----:R-:W-:Y:S01]  /*8da0*/  ISETP.NE.AND P0, PT, R9, 0x1, PT ;  /* 0x000000010900780c */ /* 0x001fe20003f05270 */
[----:B------:R-:W-:Y:S02]  /*8db0*/  VIADD R10, R8, 0x182 ;  /* 0x00000182080a7836 */ /* 0x000fe40000000000 */
[----:B------:R-:W-:Y:S01]  /*8dc0*/  IMAD.MOV.U32 R11, RZ, RZ, -0x7fffffe0 ;  /* 0x80000020ff0b7424 */ /* 0x000fe200078e00ff */
[----:B------:R-:W-:Y:S02]  /*8dd0*/  R2UR UR4, R6 ;  /* 0x00000000060472ca */ /* 0x000fe400000e0000 */
[----:B------:R-:W-:Y:S02]  /*8de0*/  R2UR UR6, R10 ;  /* 0x000000000a0672ca */ /* 0x000fe400000e0000 */
[----:B------:R-:W-:Y:S02]  /*8df0*/  R2UR UR7, R11 ;  /* 0x000000000b0772ca */ /* 0x000fe400000e0000 */
[----:B------:R-:W-:-:S03]  /*8e00*/  R2UR UR5, R7 ;  /* 0x00000000070572ca */ /* 0x000fc600000e0000 */
[----:B------:R-:W0:Y:S01]  /*8e10*/  @P0 LDC R9, c[0x0][0x44c] ;  /* 0x00011300ff090b82 */ /* 0x000e220000000800 */
        /* <DEDUP_REMOVED lines=8> */
[----:B------:R-:W-:Y:S02]  /*8ea0*/  WARPGROUP.DEPBAR.LE gsb0, 0x0 ;  /* 0x00008000000079c5 */ /* 0x000fe40000010000 */
[----:B------:R-:W-:Y:S01]  /*8eb0*/  WARPGROUP.ARRIVE ;  /* 0x00000000000079c5 */ /* 0x000fe20000000000 */
[----:B------:R-:W-:-:S02]  /*8ec0*/  FMUL.FTZ R11, R2, R68 ;  /* 0x00000044020b7220 */ /* 0x000fc40000410000 */
[----:B------:R-:W1:Y:S03]  /*8ed0*/  @P0 LDC R68, c[0x0][0x450] ;  /* 0x00011400ff440b82 */ /* 0x000e660000000800 */
[----:B------:R-:W-:Y:S01]  /*8ee0*/  QGMMA.64x32x32.F32.E4M3.E4M3 R40, gdesc[UR4], R40, gsb0 ;  /* 0x00600000042879f3 */ /* 0x000fe20008000828 */
[C---:B------:R-:W-:Y:S01]  /*8ef0*/  FMUL.FTZ R87, R2.reuse, R56 ;  /* 0x0000003802577220 */ /* 0x040fe20000410000 */
[----:B------:R-:W-:Y:S01]  /*8f00*/  FMUL.FTZ R56, R2, R58 ;  /* 0x0000003a02387220 */ /* 0x000fe20000410000 */
[----:B--2---:R-:W-:-:S04]  /*8f10*/  IMAD.IADD R58, R107, 0x1, R110 ;  /* 0x000000016b3a7824 */ /* 0x004fc800078e026e */
[----:B0-----:R-:W-:-:S05]  /*8f20*/  @P0 IMAD.HI.U32 R9, R58, R9, RZ ;  /* 0x000000093a090227 */ /* 0x001fca00078e00ff */
[----:B-1----:R-:W-:-:S05]  /*8f30*/  @P0 SHF.R.U32.HI R58, RZ, R68, R9 ;  /* 0x00000044ff3a0219 */ /* 0x002fca0000011609 */
[----:B------:R-:W0:Y:S01]  /*8f40*/  SHFL.IDX PT, R99, R58, 0x1, 0x1c1f ;  /* 0x003c1f003a637f89 */ /* 0x000e2200000e0000 */
[----:B------:R-:W-:Y:S02]  /*8f50*/  IMAD R9, R104, -0xa0, RZ ;  /* 0xffffff6068097824 */ /* 0x000fe400078e02ff */
[C---:B------:R-:W-:Y:S01]  /*8f60*/  FMUL.FTZ R10, R2.reuse, R65 ;  /* 0x00000041020a7220 */ /* 0x040fe20000410000 */
[C---:B------:R-:W-:Y:S01]  /*8f70*/  FMUL.FTZ R65, R2.reuse, R69 ;  /* 0x0000004502417220 */ /* 0x040fe20000410000 */
[C---:B------:R-:W-:Y:S01]  /*8f80*/  FMUL.FTZ R13, R2.reuse, R92 ;  /* 0x0000005c020d7220 */ /* 0x040fe20000410000 */
[----:B------:R-:W-:Y:S01]  /*8f90*/  FMUL.FTZ R20, R2, R97 ;  /* 0x0000006102147220 */ /* 0x000fe20000410000 */
[----:B------:R-:W1:Y:S01]  /*8fa0*/  MUFU.TANH R89, R89 ;  /* 0x0000005900597308 */ /* 0x000e620000002400 */
[----:B---3--:R-:W-:Y:S02]  /*8fb0*/  IMAD R69, R104, -0xa0, R106 ;  /* 0xffffff6068457824 */ /* 0x008fe400078e026a */
[C---:B------:R-:W-:Y:S01]  /*8fc0*/  FMUL.FTZ R92, R2.reuse, R95 ;  /* 0x0000005f025c7220 */ /* 0x040fe20000410000 */
[C---:B------:R-:W-:Y:S01]  /*8fd0*/  FMUL.FTZ R97, R2.reuse, R57 ;  /* 0x0000003902617220 */ /* 0x040fe20000410000 */
[----:B-----5:R-:W-:Y:S01]  /*8fe0*/  IADD3 R9, -R105, 0xa1, R9 ;  /* 0x000000a169097810 */ /* 0x020fe20007ffe109 */
[----:B------:R-:W-:-:S02]  /*8ff0*/  FMUL.FTZ R57, R2, R59 ;  /* 0x0000003b02397220 */ /* 0x000fc40000410000 */
[----:B------:R-:W2:Y:S01]  /*9000*/  MUFU.TANH R90, R90 ;  /* 0x0000005a005a7308 */ /* 0x000ea20000002400 */
[C---:B------:R-:W-:Y:S01]  /*9010*/  FMUL.FTZ R59, R2.reuse, R62 ;  /* 0x0000003e023b7220 */ /* 0x040fe20000410000 */
[C---:B------:R-:W-:Y:S01]  /*9020*/  FMUL.FTZ R62, R2.reuse, R63 ;  /* 0x0000003f023e7220 */ /* 0x040fe20000410000 */
[C---:B------:R-:W-:Y:S01]  /*9030*/  FMUL.FTZ R63, R2.reuse, R66 ;  /* 0x00000042023f7220 */ /* 0x040fe20000410000 */
[----:B------:R-:W-:Y:S01]  /*9040*/  IADD3 R69, -R105, 0xa0, R69 ;  /* 0x000000a069457810 */ /* 0x000fe20007ffe145 */
[----:B------:R-:W-:Y:S01]  /*9050*/  FMUL.FTZ R66, R2, R67 ;  /* 0x0000004302427220 */ /* 0x000fe20000410000 */
[----:B------:R-:W-:Y:S02]  /*9060*/  IADD3 R68, -R108, R9, R106 ;  /* 0x000000096c447210 */ /* 0x000fe40007ffe16a */
[----:B------:R-:W3:Y:S01]  /*9070*/  MUFU.TANH R91, R91 ;  /* 0x0000005b005b7308 */ /* 0x000ee20000002400 */
[C---:B------:R-:W-:Y:S01]  /*9080*/  FMUL.FTZ R67, R2.reuse, R70 ;  /* 0x0000004602437220 */ /* 0x040fe20000410000 */
[----:B------:R-:W-:Y:S01]  /*9090*/  FMUL.FTZ R70, R2, R71 ;  /* 0x0000004702467220 */ /* 0x000fe20000410000 */
[----:B0-----:R-:W-:-:S05]  /*90a0*/  VIADDMNMX R71, R99, R68, R69, PT ;  /* 0x0000004463477246 */ /* 0x001fca0003800145 */
[----:B------:R-:W0:Y:S01]  /*90b0*/  MUFU.TANH R92, R92 ;  /* 0x0000005c005c7308 */ /* 0x000e220000002400 */
[C---:B------:R-:W-:Y:S01]  /*90c0*/  ISETP.GT.AND P5, PT, R71.reuse, RZ, PT ;  /* 0x000000ff4700720c */ /* 0x040fe20003fa4270 */
[----:B------:R-:W-:Y:S01]  /*90d0*/  FMUL.FTZ R95, R2, R102 ;  /* 0x00000066025f7220 */ /* 0x000fe20000410000 */
[----:B------:R-:W-:Y:S01]  /*90e0*/  ISETP.GT.AND P6, PT, R71, 0x1, PT ;  /* 0x000000014700780c */ /* 0x000fe20003fc4270 */
[----:B------:R-:W-:-:S04]  /*90f0*/  VIADD R8, R8, 0x202 ;  /* 0x0000020208087836 */ /* 0x000fc80000000000 */
[----:B------:R-:W4:Y:S01]  /*9100*/  MUFU.TANH R93, R93 ;  /* 0x0000005d005d7308 */ /* 0x000f220000002400 */
[C---:B------:R-:W-:Y:S01]  /*9110*/  FMUL.FTZ R15, R2.reuse, R96 ;  /* 0x00000060020f7220 */ /* 0x040fe20000410000 */
[----:B------:R-:W-:Y:S01]  /*9120*/  IMAD.MOV.U32 R9, RZ, RZ, -0x7fffffe0 ;  /* 0x80000020ff097424 */ /* 0x000fe200078e00ff */
[----:B------:R-:W-:Y:S01]  /*9130*/  ISETP.GT.AND P3, PT, R71, 0x8, PT ;  /* 0x000000084700780c */ /* 0x000fe20003f64270 */
[----:B------:R-:W-:Y:S01]  /*9140*/  FMUL.FTZ R96, R2, R103 ;  /* 0x0000006702607220 */ /* 0x000fe20000410000 */
[----:B-1----:R-:W-:Y:S02]  /*9150*/  FSEL R89, R89, -INF , P5 ;  /* 0xff80000059597808 */ /* 0x002fe40002800000 */
[----:B--2---:R-:W-:Y:S01]  /*9160*/  FSEL R90, R90, -INF , P6 ;  /* 0xff8000005a5a7808 */ /* 0x004fe20003000000 */
[----:B------:R-:W1:Y:S01]  /*9170*/  MUFU.TANH R94, R94 ;  /* 0x0000005e005e7308 */ /* 0x000e620000002400 */
[----:B------:R-:W-:Y:S01]  /*9180*/  R2UR UR6, R8 ;  /* 0x00000000080672ca */ /* 0x000fe200000e0000 */
[----:B------:R-:W-:-:S02]  /*9190*/  WARPGROUP.DEPBAR.LE gsb0, 0x0 ;  /* 0x00008000000079c5 */ /* 0x000fc40000010000 */
[C---:B------:R-:W-:Y:S01]  /*91a0*/  FMUL.FTZ R8, R2.reuse, R40 ;  /* 0x0000002802087220 */ /* 0x040fe20000410000 */
[----:B------:R-:W-:Y:S01]  /*91b0*/  ISETP.GT.AND P4, PT, R71, 0x9, PT ;  /* 0x000000094700780c */ /* 0x000fe20003f84270 */
[C---:B------:R-:W-:Y:S01]  /*91c0*/  FMUL.FTZ R74, R2.reuse, R74 ;  /* 0x0000004a024a7220 */ /* 0x040fe20000410000 */
[----:B---3--:R-:W-:Y:S01]  /*91d0*/  FSEL R91, R91, -INF , P3 ;  /* 0xff8000005b5b7808 */ /* 0x008fe20001800000 */
[----:B------:R-:W2:Y:S01]  /*91e0*/  MUFU.TANH R95, R95 ;  /* 0x0000005f005f7308 */ /* 0x000ea20000002400 */
[----:B------:R-:W-:Y:S02]  /*91f0*/  FMNMX.FTZ R40, R89, R90, !PT ;  /* 0x0000005a59287209 */ /* 0x000fe40007810000 */
[----:B------:R-:W-:Y:S01]  /*9200*/  R2UR UR7, R9 ;  /* 0x00000000090772ca */ /* 0x000fe200000e0000 */
[----:B------:R-:W-:Y:S01]  /*9210*/  FMUL.FTZ R9, R2, R41 ;  /* 0x0000002902097220 */ /* 0x000fe20000410000 */
[----:B0-----:R-:W-:Y:S01]  /*9220*/  FSEL R41, R92, -INF , P4 ;  /* 0xff8000005c297808 */ /* 0x001fe20002000000 */
[C---:B------:R-:W-:Y:S01]  /*9230*/  FMUL.FTZ R75, R2.reuse, R75 ;  /* 0x0000004b024b7220 */ /* 0x040fe20000410000 */
[----:B------:R-:W-:Y:S01]  /*9240*/  ISETP.GT.AND P5, PT, R71, 0x10, PT ;  /* 0x000000104700780c */ /* 0x000fe20003fa4270 */
[----:B------:R-:W0:Y:S01]  /*9250*/  MUFU.TANH R96, R96 ;  /* 0x0000006000607308 */ /* 0x000e220000002400 */
[----:B------:R-:W-:Y:S01]  /*9260*/  FMNMX.FTZ R92, R91, R40, !PT ;  /* 0x000000285b5c7209 */ /* 0x000fe20007810000 */
[----:B------:R-:W-:Y:S01]  /*9270*/  FMUL.FTZ R78, R2, R78 ;  /* 0x0000004e024e7220 */ /* 0x000fe20000410000 */
[----:B------:R-:W-:-:S02]  /*9280*/  ISETP.GT.AND P3, PT, R71, 0x11, PT ;  /* 0x000000114700780c */ /* 0x000fc40003f64270 */
[----:B----4-:R-:W-:Y:S02]  /*9290*/  FSEL R93, R93, -INF , P5 ;  /* 0xff8000005d5d7808 */ /* 0x010fe40002800000 */
[----:B------:R-:W-:Y:S01]  /*92a0*/  FMNMX.FTZ R92, R41, R92, !PT ;  /* 0x0000005c295c7209 */ /* 0x000fe20007810000 */
[----:B------:R-:W3:Y:S01]  /*92b0*/  MUFU.TANH R74, R74 ;  /* 0x0000004a004a7308 */ /* 0x000ee20000002400 */
[----:B------:R-:W-:Y:S02]  /*92c0*/  R2UR UR4, R6 ;  /* 0x00000000060472ca */ /* 0x000fe400000e0000 */
[----:B------:R-:W-:Y:S01]  /*92d0*/  R2UR UR5, R7 ;  /* 0x00000000070572ca */ /* 0x000fe200000e0000 */
[----:B------:R-:W-:Y:S01]  /*92e0*/  FMUL.FTZ R79, R2, R79 ;  /* 0x0000004f024f7220 */ /* 0x000fe20000410000 */
[----:B------:R-:W-:Y:S02]  /*92f0*/  ISETP.GT.AND P4, PT, R71, 0x18, PT ;  /* 0x000000184700780c */ /* 0x000fe40003f84270 */
[----:B-1----:R-:W-:Y:S01]  /*9300*/  FSEL R99, R94, -INF , P3 ;  /* 0xff8000005e637808 */ /* 0x002fe20001800000 */
[----:B------:R-:W1:Y:S01]  /*9310*/  MUFU.TANH R75, R75 ;  /* 0x0000004b004b7308 */ /* 0x000e620000002400 */
[----:B------:R-:W-:Y:S01]  /*9320*/  FMNMX.FTZ R92, R93, R92, !PT ;  /* 0x0000005c5d5c7209 */ /* 0x000fe20007810000 */
[----:B------:R-:W-:Y:S01]  /*9330*/  FMUL.FTZ R82, R2, R82 ;  /* 0x0000005202527220 */ /* 0x000fe20000410000 */
[----:B------:R-:W-:Y:S01]  /*9340*/  ISETP.GT.AND P3, PT, R71, 0x19, PT ;  /* 0x000000194700780c */ /* 0x000fe20003f64270 */
[----:B------:R-:W-:Y:S01]  /*9350*/  WARPGROUP.ARRIVE ;  /* 0x00000000000079c5 */ /* 0x000fe20000000000 */
[----:B--2---:R-:W-:-:S02]  /*9360*/  FSEL R95, R95, -INF , P4 ;  /* 0xff8000005f5f7808 */ /* 0x004fc40002000000 */
[----:B------:R-:W-:Y:S01]  /*9370*/  FMNMX.FTZ R92, R99, R92, !PT ;  /* 0x0000005c635c7209 */ /* 0x000fe20007810000 */
[----:B------:R-:W2:Y:S01]  /*9380*/  MUFU.TANH R78, R78 ;  /* 0x0000004e004e7308 */ /* 0x000ea20000002400 */
[C---:B------:R-:W-:Y:S01]  /*9390*/  FMUL.FTZ R40, R2.reuse, R42 ;  /* 0x0000002a02287220 */ /* 0x040fe20000410000 */
[C---:B------:R-:W-:Y:S01]  /*93a0*/  FMUL.FTZ R42, R2.reuse, R43 ;  /* 0x0000002b022a7220 */ /* 0x040fe20000410000 */
[----:B------:R-:W-:Y:S01]  /*93b0*/  ISETP.GT.AND P4, PT, R71, 0x20, PT ;  /* 0x000000204700780c */ /* 0x000fe20003f84270 */
[----:B------:R-:W-:Y:S01]  /*93c0*/  FMUL.FTZ R83, R2, R83 ;  /* 0x0000005302537220 */ /* 0x000fe20000410000 */
[----:B0-----:R-:W-:Y:S01]  /*93d0*/  FSEL R43, R96, -INF , P3 ;  /* 0xff800000602b7808 */ /* 0x001fe20001800000 */
[C---:B------:R-:W-:Y:S01]  /*93e0*/  FMUL.FTZ R3, R2.reuse, R88 ;  /* 0x0000005802037220 */ /* 0x040fe20000410000 */
[----:B------:R-:W-:Y:S01]  /*93f0*/  FMNMX.FTZ R92, R95, R92, !PT ;  /* 0x0000005c5f5c7209 */ /* 0x000fe20007810000 */
[----:B------:R-:W0:Y:S01]  /*9400*/  MUFU.TANH R79, R79 ;  /* 0x0000004f004f7308 */ /* 0x000e220000002400 */
[C---:B------:R-:W-:Y:S01]  /*9410*/  FMUL.FTZ R88, R2.reuse, R101 ;  /* 0x0000006502587220 */ /* 0x040fe20000410000 */
[----:B------:R-:W-:Y:S01]  /*9420*/  QGMMA.64x32x32.F32.E4M3.E4M3 R24, gdesc[UR4], R24, gsb0 ;  /* 0x00600000041879f3 */ /* 0x000fe20008000818 */
[----:B------:R-:W-:Y:S01]  /*9430*/  ISETP.GT.AND P3, PT, R71, 0x21, PT ;  /* 0x000000214700780c */ /* 0x000fe20003f64270 */
[----:B------:R-:W-:Y:S01]  /*9440*/  FMUL.FTZ R86, R2, R86 ;  /* 0x0000005602567220 */ /* 0x000fe20000410000 */
[----:B---3--:R-:W-:-:S03]  /*9450*/  FSEL R101, R74, -INF , P4 ;  /* 0xff8000004a657808 */ /* 0x008fc60002000000 */
[----:B------:R-:W-:Y:S01]  /*9460*/  MUFU.TANH R98, R98 ;  /* 0x0000006200627308 */ /* 0x000fe20000002400 */
[----:B------:R-:W-:-:S07]  /*9470*/  FMNMX.FTZ R92, R43, R92, !PT ;  /* 0x0000005c2b5c7209 */ /* 0x000fce0007810000 */
[----:B------:R-:W-:Y:S01]  /*9480*/  MUFU.TANH R56, R56 ;  /* 0x0000003800387308 */ /* 0x000fe20000002400 */
[----:B------:R-:W-:Y:S01]  /*9490*/  ISETP.GT.AND P4, PT, R71, 0x28, PT ;  /* 0x000000284700780c */ /* 0x000fe20003f84270 */
[----:B------:R-:W-:Y:S01]  /*94a0*/  FMUL.FTZ R119, R2, R51 ;  /* 0x0000003302777220 */ /* 0x000fe20000410000 */
[----:B-1----:R-:W-:-:S05]  /*94b0*/  FSEL R75, R75, -INF , P3 ;  /* 0xff8000004b4b7808 */ /* 0x002fca0001800000 */
[----:B------:R-:W-:Y:S01]  /*94c0*/  MUFU.TANH R57, R57 ;  /* 0x0000003900397308 */ /* 0x000fe20000002400 */
[----:B------:R-:W-:-:S07]  /*94d0*/  FMNMX.FTZ R92, R101, R92, !PT ;  /* 0x0000005c655c7209 */ /* 0x000fce0007810000 */
[----:B------:R-:W1:Y:S01]  /*94e0*/  MUFU.TANH R82, R82 ;  /* 0x0000005200527308 */ /* 0x000e620000002400 */
[----:B------:R-:W-:Y:S01]  /*94f0*/  FMUL.FTZ R74, R2, R47 ;  /* 0x0000002f024a7220 */ /* 0x000fe20000410000 */
[----:B------:R-:W-:-:S06]  /*9500*/  ISETP.GT.AND P3, PT, R71, 0x29, PT ;  /* 0x000000294700780c */ /* 0x000fcc0003f64270 */
[----:B------:R-:W-:Y:S01]  /*9510*/  MUFU.TANH R59, R59 ;  /* 0x0000003b003b7308 */ /* 0x000fe20000002400 */
[----:B--2---:R-:W-:-:S07]  /*9520*/  FSEL R47, R78, -INF , P4 ;  /* 0xff8000004e2f7808 */ /* 0x004fce0002000000 */
[----:B------:R-:W-:Y:S01]  /*9530*/  MUFU.TANH R62, R62 ;  /* 0x0000003e003e7308 */ /* 0x000fe20000002400 */
[----:B------:R-:W-:-:S07]  /*9540*/  FMNMX.FTZ R92, R75, R92, !PT ;  /* 0x0000005c4b5c7209 */ /* 0x000fce0007810000 */
[----:B------:R-:W-:Y:S08]  /*9550*/  MUFU.TANH R63, R63 ;  /* 0x0000003f003f7308 */ /* 0x000ff00000002400 */
[----:B------:R-:W2:Y:S01]  /*9560*/  MUFU.TANH R83, R83 ;  /* 0x0000005300537308 */ /* 0x000ea20000002400 */
[----:B------:R-:W-:-:S07]  /*9570*/  ISETP.GT.AND P4, PT, R71, 0x30, PT ;  /* 0x000000304700780c */ /* 0x000fce0003f84270 */
[----:B------:R-:W-:Y:S01]  /*9580*/  MUFU.TANH R66, R66 ;  /* 0x0000004200427308 */ /* 0x000fe20000002400 */
[----:B0-----:R-:W-:Y:S01]  /*9590*/  FSEL R79, R79, -INF , P3 ;  /* 0xff8000004f4f7808 */ /* 0x001fe20001800000 */
[----:B------:R-:W-:Y:S01]  /*95a0*/  FMUL.FTZ R123, R2, R54 ;  /* 0x00000036027b7220 */ /* 0x000fe20000410000 */
[----:B------:R-:W-:-:S05]  /*95b0*/  FMNMX.FTZ R92, R47, R92, !PT ;  /* 0x0000005c2f5c7209 */ /* 0x000fca0007810000 */
[----:B------:R-:W-:Y:S01]  /*95c0*/  MUFU.TANH R67, R67 ;  /* 0x0000004300437308 */ /* 0x000fe20000002400 */
[----:B------:R-:W-:-:S07]  /*95d0*/  FMUL.FTZ R46, R2, R46 ;  /* 0x0000002e022e7220 */ /* 0x000fce0000410000 */
[----:B------:R-:W-:Y:S01]  /*95e0*/  MUFU.TANH R70, R70 ;  /* 0x0000004600467308 */ /* 0x000fe20000002400 */
[----:B------:R-:W-:Y:S01]  /*95f0*/  FMUL.FTZ R50, R2, R50 ;  /* 0x0000003202327220 */ /* 0x000fe20000410000 */
[----:B------:R-:W-:Y:S01]  /*9600*/  SHFL.IDX PT, R58, R58, RZ, 0x1c1f ;  /* 0x001c1fff3a3a7589 */ /* 0x000fe200000e0000 */
[----:B------:R-:W-:-:S05]  /*9610*/  ULDC UR4, c[0x0][0x988] ;  /* 0x0002620000047ab9 */ /* 0x000fca0000000800 */
[----:B------:R-:W0:Y:S01]  /*9620*/  MUFU.TANH R86, R86 ;  /* 0x0000005600567308 */ /* 0x000e220000002400 */
[----:B------:R-:W-:Y:S02]  /*9630*/  ISETP.GT.AND P3, PT, R71, 0x31, PT ;  /* 0x000000314700780c */ /* 0x000fe40003f64270 */
[----:B-1----:R-:W-:Y:S02]  /*9640*/  FSEL R103, R82, -INF , P4 ;  /* 0xff80000052677808 */ /* 0x002fe40002000000 */
[----:B------:R-:W-:Y:S02]  /*9650*/  FMNMX.FTZ R92, R79, R92, !PT ;  /* 0x0000005c4f5c7209 */ /* 0x000fe40007810000 */
[----:B------:R-:W-:Y:S02]  /*9660*/  ISETP.GT.AND P4, PT, R71, 0x38, PT ;  /* 0x000000384700780c */ /* 0x000fe40003f84270 */
[----:B--2---:R-:W-:Y:S02]  /*9670*/  FSEL R83, R83, -INF , P3 ;  /* 0xff80000053537808 */ /* 0x004fe40001800000 */
[----:B------:R-:W-:-:S02]  /*9680*/  FMNMX.FTZ R92, R103, R92, !PT ;  /* 0x0000005c675c7209 */ /* 0x000fc40007810000 */
[----:B------:R-:W-:Y:S02]  /*9690*/  ISETP.GT.AND P3, PT, R71, 0x39, PT ;  /* 0x000000394700780c */ /* 0x000fe40003f64270 */
[----:B------:R-:W-:Y:S02]  /*96a0*/  FMNMX.FTZ R92, R83, R92, !PT ;  /* 0x0000005c535c7209 */ /* 0x000fe40007810000 */
[----:B0-----:R-:W-:Y:S02]  /*96b0*/  FSEL R51, R86, -INF , P4 ;  /* 0xff80000056337808 */ /* 0x001fe40002000000 */
[----:B------:R-:W-:Y:S02]  /*96c0*/  ISETP.GT.AND P4, PT, R71, 0x40, PT ;  /* 0x000000404700780c */ /* 0x000fe40003f84270 */
[----:B------:R-:W-:Y:S02]  /*96d0*/  FSEL R105, R98, -INF , P3 ;  /* 0xff80000062697808 */ /* 0x000fe40001800000 */
[----:B------:R-:W-:-:S02]  /*96e0*/  FMNMX.FTZ R92, R51, R92, !PT ;  /* 0x0000005c335c7209 */ /* 0x000fc40007810000 */
[----:B------:R-:W-:Y:S02]  /*96f0*/  ISETP.GT.AND P3, PT, R71, 0x41, PT ;  /* 0x000000414700780c */ /* 0x000fe40003f64270 */
[----:B------:R-:W-:Y:S02]  /*9700*/  FSEL R107, R56, -INF , P4 ;  /* 0xff800000386b7808 */ /* 0x000fe40002000000 */
[----:B------:R-:W-:Y:S02]  /*9710*/  FMNMX.FTZ R92, R105, R92, !PT ;  /* 0x0000005c695c7209 */ /* 0x000fe40007810000 */
[----:B------:R-:W-:Y:S02]  /*9720*/  ISETP.GT.AND P4, PT, R71, 0x48, PT ;  /* 0x000000484700780c */ /* 0x000fe40003f84270 */
[----:B------:R-:W-:Y:S02]  /*9730*/  FSEL R109, R57, -INF , P3 ;  /* 0xff800000396d7808 */ /* 0x000fe40001800000 */
[----:B------:R-:W-:-:S02]  /*9740*/  FMNMX.FTZ R92, R107, R92, !PT ;  /* 0x0000005c6b5c7209 */ /* 0x000fc40007810000 */
[----:B------:R-:W-:Y:S02]  /*9750*/  ISETP.GT.AND P3, PT, R71, 0x49, PT ;  /* 0x000000494700780c */ /* 0x000fe40003f64270 */
[----:B------:R-:W-:Y:S02]  /*9760*/  FSEL R59, R59, -INF , P4 ;  /* 0xff8000003b3b7808 */ /* 0x000fe40002000000 */
[----:B------:R-:W-:Y:S01]  /*9770*/  FMNMX.FTZ R92, R109, R92, !PT ;  /* 0x0000005c6d5c7209 */ /* 0x000fe20007810000 */
[----:B------:R-:W-:Y:S01]  /*9780*/  FMUL.FTZ R54, R2, R55 ;  /* 0x0000003702367220 */ /* 0x000fe20000410000 */
[----:B------:R-:W-:Y:S02]  /*9790*/  ISETP.GT.AND P4, PT, R71, 0x50, PT ;  /* 0x000000504700780c */ /* 0x000fe40003f84270 */
[----:B------:R-:W-:Y:S02]  /*97a0*/  FSEL R55, R62, -INF , P3 ;  /* 0xff8000003e377808 */ /* 0x000fe40001800000 */
        /* <DEDUP_REMOVED lines=11> */
[----:B------:R-:W2:Y:S01]  /*9860*/  MUFU.TANH R46, R46 ;  /* 0x0000002e002e7308 */ /* 0x000ea20000002400 */
[----:B------:R-:W-:Y:S01]  /*9870*/  FMNMX.FTZ R92, R111, R92, !PT ;  /* 0x0000005c6f5c7209 */ /* 0x000fe20007810000 */
[----:B------:R-:W-:Y:S02]  /*9880*/  WARPGROUP.DEPBAR.LE gsb0, 0x0 ;  /* 0x00008000000079c5 */ /* 0x000fe40000010000 */
[----:B------:R-:W-:Y:S01]  /*9890*/  FMUL.FTZ R125, R2, R27 ;  /* 0x0000001b027d7220 */ /* 0x000fe20000410000 */
[----:B------:R-:W-:Y:S02]  /*98a0*/  ISETP.GT.AND P4, PT, R71, 0x60, PT ;  /* 0x000000604700780c */ /* 0x000fe40003f84270 */
[----:B------:R-:W-:Y:S01]  /*98b0*/  FSEL R27, R70, -INF , P3 ;  /* 0xff800000461b7808 */ /* 0x000fe20001800000 */
[----:B------:R-:W3:Y:S01]  /*98c0*/  MUFU.TANH R74, R74 ;  /* 0x0000004a004a7308 */ /* 0x000ee20000002400 */
[----:B------:R-:W-:-:S02]  /*98d0*/  FMNMX.FTZ R92, R67, R92, !PT ;  /* 0x0000005c435c7209 */ /* 0x000fc40007810000 */
[----:B------:R-:W-:Y:S02]  /*98e0*/  ISETP.GT.AND P3, PT, R71, 0x61, PT ;  /* 0x000000614700780c */ /* 0x000fe40003f64270 */
[----:B0-----:R-:W-:Y:S02]  /*98f0*/  FSEL R113, R40, -INF , P4 ;  /* 0xff80000028717808 */ /* 0x001fe40002000000 */
[----:B------:R-:W-:Y:S01]  /*9900*/  FMNMX.FTZ R92, R27, R92, !PT ;  /* 0x0000005c1b5c7209 */ /* 0x000fe20007810000 */
[----:B------:R-:W0:Y:S01]  /*9910*/  MUFU.TANH R50, R50 ;  /* 0x0000003200327308 */ /* 0x000e220000002400 */
[----:B------:R-:W-:Y:S02]  /*9920*/  ISETP.GT.AND P4, PT, R71, 0x68, PT ;  /* 0x000000684700780c */ /* 0x000fe40003f84270 */
[----:B-1----:R-:W-:Y:S02]  /*9930*/  FSEL R115, R42, -INF , P3 ;  /* 0xff8000002a737808 */ /* 0x002fe40001800000 */
[----:B------:R-:W-:-:S03]  /*9940*/  FMNMX.FTZ R92, R113, R92, !PT ;  /* 0x0000005c715c7209 */ /* 0x000fc60007810000 */
[----:B------:R-:W1:Y:S01]  /*9950*/  MUFU.TANH R119, R119 ;  /* 0x0000007700777308 */ /* 0x000e620000002400 */
[C---:B------:R-:W-:Y:S01]  /*9960*/  FMUL.FTZ R127, R2.reuse, R26 ;  /* 0x0000001a027f7220 */ /* 0x040fe20000410000 */
[----:B------:R-:W-:Y:S01]  /*9970*/  FMUL.FTZ R26, R2, R31 ;  /* 0x0000001f021a7220 */ /* 0x000fe20000410000 */
[----:B------:R-:W-:Y:S02]  /*9980*/  ISETP.GT.AND P3, PT, R71, 0x69, PT ;  /* 0x000000694700780c */ /* 0x000fe40003f64270 */
[----:B--2---:R-:W-:Y:S02]  /*9990*/  FSEL R31, R46, -INF , P4 ;  /* 0xff8000002e1f7808 */ /* 0x004fe40002000000 */
[----:B------:R-:W-:Y:S01]  /*99a0*/  FMNMX.FTZ R92, R115, R92, !PT ;  /* 0x0000005c735c7209 */ /* 0x000fe20007810000 */
[----:B------:R-:W2:Y:S01]  /*99b0*/  MUFU.TANH R123, R123 ;  /* 0x0000007b007b7308 */ /* 0x000ea20000002400 */
[----:B------:R-:W-:Y:S02]  /*99c0*/  ISETP.GT.AND P4, PT, R71, 0x70, PT ;  /* 0x000000704700780c */ /* 0x000fe40003f84270 */
[----:B---3--:R-:W-:-:S02]  /*99d0*/  FSEL R117, R74, -INF , P3 ;  /* 0xff8000004a757808 */ /* 0x008fc40001800000 */
[----:B------:R-:W-:-:S03]  /*99e0*/  FMNMX.FTZ R92, R31, R92, !PT ;  /* 0x0000005c1f5c7209 */ /* 0x000fc60007810000 */
[----:B------:R-:W3:Y:S01]  /*99f0*/  MUFU.TANH R54, R54 ;  /* 0x0000003600367308 */ /* 0x000ee20000002400 */
[----:B------:R-:W-:Y:S01]  /*9a00*/  ISETP.GT.AND P3, PT, R71, 0x71, PT ;  /* 0x000000714700780c */ /* 0x000fe20003f64270 */
[----:B------:R-:W-:Y:S01]  /*9a10*/  FMUL.FTZ R129, R2, R30 ;  /* 0x0000001e02817220 */ /* 0x000fe20000410000 */
[----:B0-----:R-:W-:Y:S02]  /*9a20*/  FSEL R121, R50, -INF , P4 ;  /* 0xff80000032797808 */ /* 0x001fe40002000000 */
        /* <DEDUP_REMOVED lines=26> */
[----:B------:R-:W-:Y:S02]  /*9bd0*/  ISETP.GT.AND P3, PT, R71, 0x89, PT ;  /* 0x000000894700780c */ /* 0x000fe40003f64270 */
        /* <DEDUP_REMOVED lines=18> */
[----:B------:R-:W-:-:S04]  /*9d00*/  FMNMX.FTZ R92, R71, R92, !PT ;  /* 0x0000005c475c7209 */ /* 0x000fc80007810000 */
[----:B------:R-:W-:-:S05]  /*9d10*/  FMNMX.FTZ R92, R45, R92, !PT ;  /* 0x0000005c2d5c7209 */ /* 0x000fca0007810000 */
[----:B------:R-:W0:Y:S01]  /*9d20*/  SHFL.BFLY PT, R57, R92, 0x2, 0x1f ;  /* 0x0c401f005c397f89 */ /* 0x000e2200000e0000 */
[----:B------:R-:W-:Y:S01]  /*9d30*/  FMUL.FTZ R26, R2, R44 ;  /* 0x0000002c021a7220 */ /* 0x000fe20000410000 */
[----:B0-----:R-:W-:-:S05]  /*9d40*/  FMNMX.FTZ R44, R92, R57, !PT ;  /* 0x000000395c2c7209 */ /* 0x001fca0007810000 */
[----:B------:R-:W0:Y:S01]  /*9d50*/  SHFL.BFLY PT, R57, R44, 0x1, 0x1f ;  /* 0x0c201f002c397f89 */ /* 0x000e2200000e0000 */
[----:B------:R-:W1:Y:S01]  /*9d60*/  MUFU.TANH R3, R3 ;  /* 0x0000000300037308 */ /* 0x000e620000002400 */
[----:B------:R-:W-:-:S07]  /*9d70*/  MOV R56, UR4 ;  /* 0x0000000400387c02 */ /* 0x000fce0008000f00 */
[----:B------:R-:W2:Y:S01]  /*9d80*/  MUFU.TANH R12, R12 ;  /* 0x0000000c000c7308 */ /* 0x000ea20000002400 */
[----:B------:R-:W-:-:S07]  /*9d90*/  VIADDMNMX R68, R58, R68, R69, PT ;  /* 0x000000443a447246 */ /* 0x000fce0003800145 */
[----:B------:R-:W3:Y:S01]  /*9da0*/  MUFU.TANH R13, R13 ;  /* 0x0000000d000d7308 */ /* 0x000ee20000002400 */
[----:B0-----:R-:W-:Y:S01]  /*9db0*/  FMNMX.FTZ R57, R44, R57, !PT ;  /* 0x000000392c397209 */ /* 0x001fe20007810000 */
[----:B------:R-:W-:-:S06]  /*9dc0*/  FMUL.FTZ R44, R2, R36 ;  /* 0x00000024022c7220 */ /* 0x000fcc0000410000 */
[----:B------:R-:W0:Y:S01]  /*9dd0*/  MUFU.TANH R14, R14 ;  /* 0x0000000e000e7308 */ /* 0x000e220000002400 */
[C---:B------:R-:W-:Y:S01]  /*9de0*/  FSETP.NEU.FTZ.AND P3, PT, R57.reuse, -INF , PT ;  /* 0xff8000003900780b */ /* 0x040fe20003f7d000 */
[----:B------:R-:W-:-:S01]  /*9df0*/  FFMA.FTZ R36, R57, R56, -8 ;  /* 0xc100000039247423 */ /* 0x000fc20000010038 */
[----:B------:R-:W-:Y:S01]  /*9e00*/  ISETP.GT.AND P4, PT, R68, 0x1, PT ;  /* 0x000000014400780c */ /* 0x000fe20003f84270 */
[----:B------:R-:W-:-:S04]  /*9e10*/  FMUL.FTZ R21, R2, R100 ;  /* 0x0000006402157220 */ /* 0x000fc80000410000 */
[----:B------:R-:W4:Y:S01]  /*9e20*/  MUFU.TANH R15, R15 ;  /* 0x0000000f000f7308 */ /* 0x000f220000002400 */
[----:B------:R-:W-:Y:S02]  /*9e30*/  FSEL R36, R36, RZ, P3 ;  /* 0x000000ff24247208 */ /* 0x000fe40001800000 */
[C---:B------:R-:W-:Y:S02]  /*9e40*/  ISETP.GT.AND P3, PT, R68.reuse, RZ, PT ;  /* 0x000000ff4400720c */ /* 0x040fe40003f64270 */
[----:B------:R-:W-:Y:S02]  /*9e50*/  ISETP.GT.AND P5, PT, R68, 0x8, PT ;  /* 0x000000084400780c */ /* 0x000fe40003fa4270 */
[----:B-1----:R-:W-:Y:S01]  /*9e60*/  FSEL R69, R3, -INF , P3 ;  /* 0xff80000003457808 */ /* 0x002fe20001800000 */
[----:B------:R-:W1:Y:S01]  /*9e70*/  MUFU.TANH R20, R20 ;  /* 0x0000001400147308 */ /* 0x000e620000002400 */
[----:B--2---:R-:W-:Y:S01]  /*9e80*/  FSEL R12, R12, -INF , P4 ;  /* 0xff8000000c0c7808 */ /* 0x004fe20002000000 */
[----:B------:R-:W-:Y:S01]  /*9e90*/  FMUL.FTZ R40, R2, R52 ;  /* 0x0000003402287220 */ /* 0x000fe20000410000 */
[----:B------:R-:W-:Y:S01]  /*9ea0*/  ISETP.GT.AND P3, PT, R68, 0x9, PT ;  /* 0x000000094400780c */ /* 0x000fe20003f64270 */
[----:B------:R-:W-:Y:S01]  /*9eb0*/  FMUL.FTZ R72, R2, R72 ;  /* 0x0000004802487220 */ /* 0x000fe20000410000 */
[----:B---3--:R-:W-:-:S02]  /*9ec0*/  FSEL R13, R13, -INF , P5 ;  /* 0xff8000000d0d7808 */ /* 0x008fc40002800000 */
[----:B------:R-:W-:Y:S01]  /*9ed0*/  FMNMX.FTZ R52, R69, R12, !PT ;  /* 0x0000000c45347209 */ /* 0x000fe20007810000 */
        /* <DEDUP_REMOVED lines=12> */
[----:B------:R-:W-:-:S01]  /*9fa0*/  FFMA.FTZ R46, R89, R56, -R36 ;  /* 0x00000038592e7223 */ /* 0x000fc20000010824 */
[----:B------:R-:W-:Y:S01]  /*9fb0*/  ISETP.GT.AND P4, PT, R68, 0x18, PT ;  /* 0x000000184400780c */ /* 0x000fe20003f84270 */
[----:B------:R-:W-:Y:S01]  /*9fc0*/  FMUL.FTZ R77, R2, R77 ;  /* 0x0000004d024d7220 */ /* 0x000fe20000410000 */
[----:B-1----:R-:W-:Y:S02]  /*9fd0*/  FSEL R89, R20, -INF , P3 ;  /* 0xff80000014597808 */ /* 0x002fe40001800000 */
[----:B------:R-:W-:Y:S02]  /*9fe0*/  FMNMX.FTZ R52, R15, R52, !PT ;  /* 0x000000340f347209 */ /* 0x000fe40007810000 */
[----:B------:R-:W1:Y:S01]  /*9ff0*/  MUFU.TANH R73, R73 ;  /* 0x0000004900497308 */ /* 0x000e620000002400 */
[----:B------:R-:W-:Y:S01]  /*a000*/  ISETP.GT.AND P3, PT, R68, 0x19, PT ;  /* 0x000000194400780c */ /* 0x000fe20003f64270 */
[C---:B------:R-:W-:Y:S01]  /*a010*/  FMUL.FTZ R80, R2.reuse, R80 ;  /* 0x0000005002507220 */ /* 0x040fe20000410000 */
[----:B--2---:R-:W-:Y:S01]  /*a020*/  FSEL R21, R21, -INF , P4 ;  /* 0xff80000015157808 */ /* 0x004fe20002000000 */
[----:B------:R-:W-:Y:S01]  /*a030*/  FMUL.FTZ R34, R2, R48 ;  /* 0x0000003002227220 */ /* 0x000fe20000410000 */
[----:B------:R-:W-:-:S03]  /*a040*/  FMNMX.FTZ R52, R89, R52, !PT ;  /* 0x0000003459347209 */ /* 0x000fc60007810000 */
[----:B------:R-:W-:Y:S01]  /*a050*/  MUFU.TANH R76, R76 ;  /* 0x0000004c004c7308 */ /* 0x000fe20000002400 */
[----:B------:R-:W-:-:S01]  /*a060*/  FFMA.FTZ R48, R91, R56, -R36 ;  /* 0x000000385b307223 */ /* 0x000fc20000010824 */
        /* <DEDUP_REMOVED lines=11> */
[----:B------:R-:W2:Y:S01]  /*a120*/  MUFU.TANH R80, R80 ;  /* 0x0000005000507308 */ /* 0x000ea20000002400 */
[----:B------:R-:W-:-:S01]  /*a130*/  FFMA.FTZ R95, R95, R56, -R36 ;  /* 0x000000385f5f7223 */ /* 0x000fc20000010824 */
[----:B------:R-:W-:Y:S01]  /*a140*/  ISETP.GT.AND P4, PT, R68, 0x28, PT ;  /* 0x000000284400780c */ /* 0x000fe20003f84270 */
[----:B------:R-:W-:Y:S01]  /*a150*/  FMUL.FTZ R85, R2, R85 ;  /* 0x0000005502557220 */ /* 0x000fe20000410000 */
[----:B-1----:R-:W-:Y:S02]  /*a160*/  FSEL R73, R73, -INF , P3 ;  /* 0xff80000049497808 */ /* 0x002fe40001800000 */
[----:B------:R-:W-:Y:S02]  /*a170*/  FMNMX.FTZ R52, R93, R52, !PT ;  /* 0x000000345d347209 */ /* 0x000fe40007810000 */
[----:B------:R-:W1:Y:S01]  /*a180*/  MUFU.TANH R81, R81 ;  /* 0x0000005100517308 */ /* 0x000e620000002400 */
[----:B------:R-:W-:-:S07]  /*a190*/  ISETP.GT.AND P3, PT, R68, 0x29, PT ;  /* 0x000000294400780c */ /* 0x000fce0003f64270 */
[----:B------:R-:W-:Y:S01]  /*a1a0*/  MUFU.TANH R84, R84 ;  /* 0x0000005400547308 */ /* 0x000fe20000002400 */
[----:B0-----:R-:W-:-:S07]  /*a1b0*/  FSEL R77, R77, -INF , P3 ;  /* 0xff8000004d4d7808 */ /* 0x001fce0001800000 */
[----:B------:R0:W-:Y:S08]  /*a1c0*/  MUFU.EX2 R3, R95 ;  /* 0x0000005f00037308 */ /* 0x0001f00000000800 */
[----:B------:R3:W-:Y:S01]  /*a1d0*/  MUFU.EX2 R14, R54 ;  /* 0x00000036000e7308 */ /* 0x0007e20000000800 */
[----:B0-----:R-:W-:Y:S02]  /*a1e0*/  FSEL R95, R76, -INF , P4 ;  /* 0xff8000004c5f7808 */ /* 0x001fe40002000000 */
[----:B------:R-:W-:-:S02]  /*a1f0*/  ISETP.GT.AND P4, PT, R68, 0x30, PT ;  /* 0x000000304400780c */ /* 0x000fc40003f84270 */
[----:B---3--:R-:W-:-:S03]  /*a200*/  FMNMX.FTZ R54, R73, R52, !PT ;  /* 0x0000003449367209 */ /* 0x008fc60007810000 */
[----:B------:R-:W0:Y:S01]  /*a210*/  MUFU.TANH R85, R85 ;  /* 0x0000005500557308 */ /* 0x000e220000002400 */
[----:B------:R-:W-:Y:S01]  /*a220*/  FMNMX.FTZ R54, R95, R54, !PT ;  /* 0x000000365f367209 */ /* 0x000fe20007810000 */
[----:B------:R-:W-:Y:S01]  /*a230*/  FFMA.FTZ R62, R79, R56, -R36 ;  /* 0x000000384f3e7223 */ /* 0x000fe20000010824 */
[----:B------:R-:W-:Y:S01]  /*a240*/  ISETP.GT.AND P3, PT, R68, 0x31, PT ;  /* 0x000000314400780c */ /* 0x000fe20003f64270 */
[----:B------:R-:W-:Y:S01]  /*a250*/  FMUL.FTZ R60, R2, R60 ;  /* 0x0000003c023c7220 */ /* 0x000fe20000410000 */
[----:B--2---:R-:W-:-:S03]  /*a260*/  FSEL R79, R80, -INF , P4 ;  /* 0xff800000504f7808 */ /* 0x004fc60002000000 */
[----:B------:R-:W2:Y:S01]  /*a270*/  MUFU.TANH R87, R87 ;  /* 0x0000005700577308 */ /* 0x000ea20000002400 */
[----:B------:R-:W-:Y:S01]  /*a280*/  FMNMX.FTZ R58, R77, R54, !PT ;  /* 0x000000364d3a7209 */ /* 0x000fe20007810000 */
[----:B------:R-:W-:Y:S01]  /*a290*/  FMUL.FTZ R61, R2, R61 ;  /* 0x0000003d023d7220 */ /* 0x000fe20000410000 */
[C---:B------:R-:W-:Y:S02]  /*a2a0*/  ISETP.GT.AND P4, PT, R68.reuse, 0x38, PT ;  /* 0x000000384400780c */ /* 0x040fe40003f84270 */
[----:B-1----:R-:W-:Y:S02]  /*a2b0*/  FSEL R81, R81, -INF , P3 ;  /* 0xff80000051517808 */ /* 0x002fe40001800000 */
[----:B------:R-:W-:Y:S01]  /*a2c0*/  FMNMX.FTZ R58, R79, R58, !PT ;  /* 0x0000003a4f3a7209 */ /* 0x000fe20007810000 */
[----:B------:R-:W1:Y:S01]  /*a2d0*/  MUFU.TANH R97, R97 ;  /* 0x0000006100617308 */ /* 0x000e620000002400 */
[----:B------:R-:W-:Y:S01]  /*a2e0*/  ISETP.GT.AND P3, PT, R68, 0x39, PT ;  /* 0x000000394400780c */ /* 0x000fe20003f64270 */
[----:B------:R-:W-:Y:S01]  /*a2f0*/  FMUL.FTZ R64, R2, R64 ;  /* 0x0000004002407220 */ /* 0x000fe20000410000 */
[----:B------:R-:W-:-:S05]  /*a300*/  FMNMX.FTZ R58, R81, R58, !PT ;  /* 0x0000003a513a7209 */ /* 0x000fca0007810000 */
[----:B------:R3:W-:Y:S01]  /*a310*/  MUFU.TANH R30, R42 ;  /* 0x0000002a001e7308 */ /* 0x0007e20000002400 */
[----:B0-----:R-:W-:-:S07]  /*a320*/  FSEL R85, R85, -INF , P3 ;  /* 0xff80000055557808 */ /* 0x001fce0001800000 */
[----:B------:R-:W-:Y:S01]  /*a330*/  MUFU.TANH R60, R60 ;  /* 0x0000003c003c7308 */ /* 0x000fe20000002400 */
[----:B---3--:R-:W-:Y:S01]  /*a340*/  FMUL.FTZ R42, R2, R53 ;  /* 0x00000035022a7220 */ /* 0x008fe20000410000 */
[----:B------:R-:W-:Y:S01]  /*a350*/  FFMA.FTZ R53, R99, R56, -R36 ;  /* 0x0000003863357223 */ /* 0x000fe20000010824 */
[----:B------:R-:W-:Y:S02]  /*a360*/  FSEL R99, R84, -INF , P4 ;  /* 0xff80000054637808 */ /* 0x000fe40002000000 */
[C---:B------:R-:W-:Y:S02]  /*a370*/  ISETP.GT.AND P4, PT, R68.reuse, 0x40, PT ;  /* 0x000000404400780c */ /* 0x040fe40003f84270 */
[----:B------:R-:W-:Y:S01]  /*a380*/  FMNMX.FTZ R58, R99, R58, !PT ;  /* 0x0000003a633a7209 */ /* 0x000fe20007810000 */
[----:B------:R-:W0:Y:S01]  /*a390*/  MUFU.TANH R61, R61 ;  /* 0x0000003d003d7308 */ /* 0x000e220000002400 */
[----:B------:R-:W-:Y:S02]  /*a3a0*/  ISETP.GT.AND P3, PT, R68, 0x41, PT ;  /* 0x000000414400780c */ /* 0x000fe40003f64270 */
[----:B--2---:R-:W-:-:S02]  /*a3b0*/  FSEL R87, R87, -INF , P4 ;  /* 0xff80000057577808 */ /* 0x004fc40002000000 */
[----:B------:R-:W-:-:S03]  /*a3c0*/  FMNMX.FTZ R58, R85, R58, !PT ;  /* 0x0000003a553a7209 */ /* 0x000fc60007810000 */
[----:B------:R-:W-:Y:S01]  /*a3d0*/  MUFU.TANH R64, R64 ;  /* 0x0000004000407308 */ /* 0x000fe20000002400 */
[----:B------:R-:W-:-:S01]  /*a3e0*/  FFMA.FTZ R101, R101, R56, -R36 ;  /* 0x0000003865657223 */ /* 0x000fc20000010824 */
[C---:B------:R-:W-:Y:S02]  /*a3f0*/  ISETP.GT.AND P4, PT, R68.reuse, 0x48, PT ;  /* 0x000000484400780c */ /* 0x040fe40003f84270 */
[----:B-1----:R-:W-:Y:S02]  /*a400*/  FSEL R97, R97, -INF , P3 ;  /* 0xff80000061617808 */ /* 0x002fe40001800000 */
[----:B------:R-:W-:Y:S02]  /*a410*/  FMNMX.FTZ R58, R87, R58, !PT ;  /* 0x0000003a573a7209 */ /* 0x000fe40007810000 */
[----:B------:R-:W1:Y:S01]  /*a420*/  MUFU.TANH R10, R10 ;  /* 0x0000000a000a7308 */ /* 0x000e620000002400 */
[----:B------:R-:W-:Y:S02]  /*a430*/  ISETP.GT.AND P3, PT, R68, 0x49, PT ;  /* 0x000000494400780c */ /* 0x000fe40003f64270 */
[----:B------:R-:W-:Y:S01]  /*a440*/  FMNMX.FTZ R58, R97, R58, !PT ;  /* 0x0000003a613a7209 */ /* 0x000fe20007810000 */
[----:B------:R-:W-:-:S04]  /*a450*/  FFMA.FTZ R103, R103, R56, -R36 ;  /* 0x0000003867677223 */ /* 0x000fc80000010824 */
[----:B------:R-:W2:Y:S01]  /*a460*/  MUFU.TANH R11, R11 ;  /* 0x0000000b000b7308 */ /* 0x000ea20000002400 */
[----:B0-----:R-:W-:-:S07]  /*a470*/  FSEL R61, R61, -INF , P3 ;  /* 0xff8000003d3d7808 */ /* 0x001fce0001800000 */
[----:B------:R0:W-:Y:S01]  /*a480*/  MUFU.EX2 R20, R101 ;  /* 0x0000006500147308 */ /* 0x0001e20000000800 */
[----:B------:R-:W-:Y:S02]  /*a490*/  ISETP.GT.AND P3, PT, R68, 0x51, PT ;  /* 0x000000514400780c */ /* 0x000fe40003f64270 */
[----:B0-----:R-:W-:-:S05]  /*a4a0*/  FSEL R101, R60, -INF , P4 ;  /* 0xff8000003c657808 */ /* 0x001fca0002000000 */
[----:B------:R-:W0:Y:S01]  /*a4b0*/  MUFU.TANH R65, R65 ;  /* 0x0000004100417308 */ /* 0x000e220000002400 */
[----:B------:R-:W-:Y:S02]  /*a4c0*/  ISETP.GT.AND P4, PT, R68, 0x50, PT ;  /* 0x000000504400780c */ /* 0x000fe40003f84270 */
[----:B------:R-:W-:Y:S01]  /*a4d0*/  FMNMX.FTZ R58, R101, R58, !PT ;  /* 0x0000003a653a7209 */ /* 0x000fe20007810000 */
[----:B------:R-:W-:-:S03]  /*a4e0*/  FFMA.FTZ R60, R105, R56, -R36 ;  /* 0x00000038693c7223 */ /* 0x000fc60000010824 */
[----:B------:R-:W-:Y:S01]  /*a4f0*/  FMNMX.FTZ R58, R61, R58, !PT ;  /* 0x0000003a3d3a7209 */ /* 0x000fe20007810000 */
[----:B------:R-:W3:Y:S01]  /*a500*/  MUFU.TANH R8, R8 ;  /* 0x0000000800087308 */ /* 0x000ee20000002400 */
[----:B-1----:R-:W-:-:S07]  /*a510*/  FSEL R105, R10, -INF , P3 ;  /* 0xff8000000a697808 */ /* 0x002fce0001800000 */
[----:B------:R1:W-:Y:S01]  /*a520*/  MUFU.EX2 R54, R103 ;  /* 0x0000006700367308 */ /* 0x0003e20000000800 */
[----:B------:R-:W-:Y:S02]  /*a530*/  ISETP.GT.AND P3, PT, R68, 0x59, PT ;  /* 0x000000594400780c */ /* 0x000fe40003f64270 */
[----:B-1----:R-:W-:-:S05]  /*a540*/  FSEL R103, R64, -INF , P4 ;  /* 0xff80000040677808 */ /* 0x002fca0002000000 */
[----:B------:R-:W1:Y:S01]  /*a550*/  MUFU.TANH R9, R9 ;  /* 0x0000000900097308 */ /* 0x000e620000002400 */
[C---:B------:R-:W-:Y:S02]  /*a560*/  ISETP.GT.AND P4, PT, R68.reuse, 0x58, PT ;  /* 0x000000584400780c */ /* 0x040fe40003f84270 */
[----:B------:R-:W-:Y:S02]  /*a570*/  FMNMX.FTZ R58, R103, R58, !PT ;  /* 0x0000003a673a7209 */ /* 0x000fe40007810000 */
[----:B--2---:R-:W-:Y:S02]  /*a580*/  FSEL R11, R11, -INF , P4 ;  /* 0xff8000000b0b7808 */ /* 0x004fe40002000000 */
[----:B------:R-:W-:Y:S01]  /*a590*/  FMNMX.FTZ R58, R105, R58, !PT ;  /* 0x0000003a693a7209 */ /* 0x000fe20007810000 */
[----:B------:R-:W2:Y:S01]  /*a5a0*/  MUFU.TANH R26, R26 ;  /* 0x0000001a001a7308 */ /* 0x000ea20000002400 */
[----:B------:R-:W-:Y:S01]  /*a5b0*/  ISETP.GT.AND P4, PT, R68, 0x60, PT ;  /* 0x000000604400780c */ /* 0x000fe20003f84270 */
[----:B------:R-:W-:Y:S01]  /*a5c0*/  FMUL.FTZ R38, R2, R49 ;  /* 0x0000003102267220 */ /* 0x000fe20000410000 */
[----:B0-----:R-:W-:-:S02]  /*a5d0*/  FSEL R65, R65, -INF , P3 ;  /* 0xff80000041417808 */ /* 0x001fc40001800000 */
[----:B------:R-:W-:-:S03]  /*a5e0*/  FMNMX.FTZ R58, R11, R58, !PT ;  /* 0x0000003a0b3a7209 */ /* 0x000fc60007810000 */
[----:B------:R0:W-:Y:S01]  /*a5f0*/  MUFU.EX2 R52, R62 ;  /* 0x0000003e00347308 */ /* 0x0001e20000000800 */
[----:B------:R-:W-:Y:S02]  /*a600*/  ISETP.GT.AND P3, PT, R68, 0x61, PT ;  /* 0x000000614400780c */ /* 0x000fe40003f64270 */
[----:B------:R-:W-:-:S05]  /*a610*/  FMNMX.FTZ R58, R65, R58, !PT ;  /* 0x0000003a413a7209 */ /* 0x000fca0007810000 */
[----:B------:R-:W4:Y:S01]  /*a620*/  MUFU.TANH R34, R34 ;  /* 0x0000002200227308 */ /* 0x000f220000002400 */
[----:B0-----:R-:W-:-:S01]  /*a630*/  FFMA.FTZ R62, R107, R56, -R36 ;  /* 0x000000386b3e7223 */ /* 0x001fc20000010824 */
[--C-:B------:R-:W-:Y:S01]  /*a640*/  FFMA.FTZ R107, R109, R56, -R36.reuse ;  /* 0x000000386d6b7223 */ /* 0x100fe20000010824 */
[----:B---3--:R-:W-:Y:S02]  /*a650*/  FSEL R109, R8, -INF , P4 ;  /* 0xff800000086d7808 */ /* 0x008fe40002000000 */
[C---:B------:R-:W-:Y:S02]  /*a660*/  ISETP.GT.AND P4, PT, R68.reuse, 0x68, PT ;  /* 0x000000684400780c */ /* 0x040fe40003f84270 */
[----:B-1----:R-:W-:Y:S01]  /*a670*/  FSEL R9, R9, -INF , P3 ;  /* 0xff80000009097808 */ /* 0x002fe20001800000 */
[----:B------:R-:W0:Y:S01]  /*a680*/  MUFU.TANH R38, R38 ;  /* 0x0000002600267308 */ /* 0x000e220000002400 */
[----:B------:R-:W-:Y:S01]  /*a690*/  FMNMX.FTZ R58, R109, R58, !PT ;  /* 0x0000003a6d3a7209 */ /* 0x000fe20007810000 */
[----:B------:R-:W-:Y:S01]  /*a6a0*/  FFMA.FTZ R8, R59, R56, -R36 ;  /* 0x000000383b087223 */ /* 0x000fe20000010824 */
[----:B------:R-:W-:Y:S01]  /*a6b0*/  ISETP.GT.AND P3, PT, R68, 0x69, PT ;  /* 0x000000694400780c */ /* 0x000fe20003f64270 */
[----:B------:R-:W-:Y:S01]  /*a6c0*/  FMUL.FTZ R24, R2, R24 ;  /* 0x0000001802187220 */ /* 0x000fe20000410000 */
[----:B--2---:R-:W-:-:S02]  /*a6d0*/  FSEL R59, R26, -INF , P4 ;  /* 0xff8000001a3b7808 */ /* 0x004fc40002000000 */
[----:B------:R-:W-:Y:S01]  /*a6e0*/  FMNMX.FTZ R58, R9, R58, !PT ;  /* 0x0000003a093a7209 */ /* 0x000fe20007810000 */
[----:B------:R-:W1:Y:S01]  /*a6f0*/  MUFU.TANH R40, R40 ;  /* 0x0000002800287308 */ /* 0x000e620000002400 */
[----:B------:R-:W-:-:S01]  /*a700*/  FFMA.FTZ R135, R55, R56, -R36 ;  /* 0x0000003837877223 */ /* 0x000fc20000010824 */
[----:B------:R-:W-:Y:S01]  /*a710*/  ISETP.GT.AND P4, PT, R68, 0x70, PT ;  /* 0x000000704400780c */ /* 0x000fe20003f84270 */
[----:B------:R-:W-:Y:S01]  /*a720*/  FMUL.FTZ R25, R2, R25 ;  /* 0x0000001902197220 */ /* 0x000fe20000410000 */
[----:B------:R-:W-:Y:S02]  /*a730*/  FSEL R55, R30, -INF , P3 ;  /* 0xff8000001e377808 */ /* 0x000fe40001800000 */
[----:B------:R-:W-:Y:S02]  /*a740*/  FMNMX.FTZ R58, R59, R58, !PT ;  /* 0x0000003a3b3a7209 */ /* 0x000fe40007810000 */
[----:B------:R-:W2:Y:S01]  /*a750*/  MUFU.TANH R42, R42 ;  /* 0x0000002a002a7308 */ /* 0x000ea20000002400 */
        /* <DEDUP_REMOVED lines=13> */
[----:B-1----:R-:W-:-:S02]  /*a830*/  FSEL R139, R40, -INF , P4 ;  /* 0xff800000288b7808 */ /* 0x002fc40002000000 */
[----:B------:R-:W-:-:S03]  /*a840*/  FMNMX.FTZ R58, R63, R58, !PT ;  /* 0x0000003a3f3a7209 */ /* 0x000fc60007810000 */
[----:B------:R-:W1:Y:S01]  /*a850*/  MUFU.TANH R28, R28 ;  /* 0x0000001c001c7308 */ /* 0x000e620000002400 */
[----:B------:R-:W-:-:S01]  /*a860*/  FFMA.FTZ R141, R111, R56, -R36 ;  /* 0x000000386f8d7223 */ /* 0x000fc20000010824 */
[----:B------:R-:W-:Y:S01]  /*a870*/  ISETP.GT.AND P4, PT, R68, 0x80, PT ;  /* 0x000000804400780c */ /* 0x000fe20003f84270 */
[----:B------:R-:W-:Y:S01]  /*a880*/  FMUL.FTZ R33, R2, R33 ;  /* 0x0000002102217220 */ /* 0x000fe20000410000 */
[----:B--2---:R-:W-:Y:S02]  /*a890*/  FSEL R111, R42, -INF , P3 ;  /* 0xff8000002a6f7808 */ /* 0x004fe40001800000 */
[----:B------:R-:W-:Y:S02]  /*a8a0*/  FMNMX.FTZ R58, R139, R58, !PT ;  /* 0x0000003a8b3a7209 */ /* 0x000fe40007810000 */
        /* <DEDUP_REMOVED lines=10> */
[----:B------:R-:W-:-:S01]  /*a950*/  FFMA.FTZ R24, R67, R56, -R36 ;  /* 0x0000003843187223 */ /* 0x000fc20000010824 */
[----:B------:R-:W-:Y:S02]  /*a960*/  ISETP.GT.AND P3, PT, R68, 0x89, PT ;  /* 0x000000894400780c */ /* 0x000fe40003f64270 */
[----:B-1----:R-:W-:Y:S02]  /*a970*/  FSEL R67, R28, -INF , P4 ;  /* 0xff8000001c437808 */ /* 0x002fe40002000000 */
[----:B------:R-:W-:Y:S02]  /*a980*/  FMNMX.FTZ R58, R25, R58, !PT ;  /* 0x0000003a193a7209 */ /* 0x000fe40007810000 */
[----:B------:R-:W1:Y:S01]  /*a990*/  MUFU.TANH R44, R44 ;  /* 0x0000002c002c7308 */ /* 0x000e620000002400 */
[----:B------:R-:W-:Y:S02]  /*a9a0*/  ISETP.GT.AND P4, PT, R68, 0x90, PT ;  /* 0x000000904400780c */ /* 0x000fe40003f84270 */
[----:B--2---:R-:W-:-:S02]  /*a9b0*/  FSEL R29, R29, -INF , P3 ;  /* 0xff8000001d1d7808 */ /* 0x004fc40001800000 */
[----:B------:R-:W-:-:S03]  /*a9c0*/  FMNMX.FTZ R58, R67, R58, !PT ;  /* 0x0000003a433a7209 */ /* 0x000fc60007810000 */
[----:B------:R-:W2:Y:S01]  /*a9d0*/  MUFU.TANH R37, R37 ;  /* 0x0000002500257308 */ /* 0x000ea20000002400 */
[----:B------:R-:W-:Y:S02]  /*a9e0*/  ISETP.GT.AND P3, PT, R68, 0x91, PT ;  /* 0x000000914400780c */ /* 0x000fe40003f64270 */
[----:B---3--:R-:W-:Y:S02]  /*a9f0*/  FSEL R145, R32, -INF , P4 ;  /* 0xff80000020917808 */ /* 0x008fe40002000000 */
[----:B------:R-:W-:Y:S02]  /*aa00*/  FMNMX.FTZ R58, R29, R58, !PT ;  /* 0x0000003a1d3a7209 */ /* 0x000fe40007810000 */
[----:B------:R-:W-:Y:S02]  /*aa10*/  ISETP.GT.AND P4, PT, R68, 0x98, PT ;  /* 0x000000984400780c */ /* 0x000fe40003f84270 */
[----:B0-----:R-:W-:Y:S02]  /*aa20*/  FSEL R33, R33, -INF , P3 ;  /* 0xff80000021217808 */ /* 0x001fe40001800000 */
[----:B------:R-:W-:Y:S01]  /*aa30*/  FMNMX.FTZ R58, R145, R58, !PT ;  /* 0x0000003a913a7209 */ /* 0x000fe20007810000 */
[----:B------:R-:W-:-:S01]  /*aa40*/  FFMA.FTZ R28, R113, R56, -R36 ;  /* 0x00000038711c7223 */ /* 0x000fc20000010824 */
[----:B------:R-:W-:-:S02]  /*aa50*/  ISETP.GT.AND P3, PT, R68, 0x99, PT ;  /* 0x000000994400780c */ /* 0x000fc40003f64270 */
[----:B-1----:R-:W-:Y:S02]  /*aa60*/  FSEL R113, R44, -INF , P4 ;  /* 0xff8000002c717808 */ /* 0x002fe40002000000 */
[----:B------:R-:W-:Y:S02]  /*aa70*/  FMNMX.FTZ R58, R33, R58, !PT ;  /* 0x0000003a213a7209 */ /* 0x000fe40007810000 */
[----:B--2---:R-:W-:Y:S02]  /*aa80*/  FSEL R37, R37, -INF , P3 ;  /* 0xff80000025257808 */ /* 0x004fe40001800000 */
[----:B------:R-:W-:-:S04]  /*aa90*/  FMNMX.FTZ R58, R113, R58, !PT ;  /* 0x0000003a713a7209 */ /* 0x000fc80007810000 */
[----:B------:R-:W-:-:S05]  /*aaa0*/  FMNMX.FTZ R58, R37, R58, !PT ;  /* 0x0000003a253a7209 */ /* 0x000fca0007810000 */
[----:B------:R-:W0:Y:S02]  /*aab0*/  SHFL.BFLY PT, R147, R58, 0x2, 0x1f ;  /* 0x0c401f003a937f89 */ /* 0x000e2400000e0000 */
[----:B0-----:R-:W-:-:S05]  /*aac0*/  FMNMX.FTZ R147, R58, R147, !PT ;  /* 0x000000933a937209 */ /* 0x001fca0007810000 */
[----:B------:R-:W0:Y:S01]  /*aad0*/  SHFL.BFLY PT, R58, R147, 0x1, 0x1f ;  /* 0x0c201f00933a7f89 */ /* 0x000e2200000e0000 */
        /* <DEDUP_REMOVED lines=14> */
[--C-:B------:R-:W-:Y:S01]  /*abc0*/  FFMA.FTZ R38, R127, R56, -R36.reuse ;  /* 0x000000387f267223 */ /* 0x100fe20000010824 */
[----:B0-----:R-:W-:Y:S01]  /*abd0*/  FMNMX.FTZ R58, R147, R58, !PT ;  /* 0x0000003a933a7209 */ /* 0x001fe20007810000 */
[----:B------:R-:W-:-:S03]  /*abe0*/  FFMA.FTZ R119, R125, R56, -R36 ;  /* 0x000000387d777223 */ /* 0x000fc60000010824 */
[C---:B------:R-:W-:Y:S01]  /*abf0*/  FSETP.NEU.FTZ.AND P3, PT, R58.reuse, -INF , PT ;  /* 0xff8000003a00780b */ /* 0x040fe20003f7d000 */
[----:B-1----:R-:W-:-:S01]  /*ac00*/  FFMA.FTZ R62, R58, R56, -8 ;  /* 0xc10000003a3e7423 */ /* 0x002fc20000010038 */
        /* <DEDUP_REMOVED lines=9> */
[----:B------:R-:W-:-:S03]  /*aca0*/  FFMA.FTZ R69, R12, R56, -R36 ;  /* 0x000000380c457223 */ /* 0x000fc60000010824 */
[----:B------:R-:W0:Y:S01]  /*acb0*/  MUFU.EX2 R49, R49 ;  /* 0x0000003100317308 */ /* 0x000e220000000800 */
[----:B------:R-:W-:-:S07]  /*acc0*/  FFMA.FTZ R12, R13, R56, -R36 ;  /* 0x000000380d0c7223 */ /* 0x000fce0000010824 */
[----:B------:R-:W1:Y:S01]  /*acd0*/  MUFU.EX2 R48, R48 ;  /* 0x0000003000307308 */ /* 0x000e620000000800 */
[----:B------:R-:W-:-:S01]  /*ace0*/  FFMA.FTZ R13, R43, R56, -R36 ;  /* 0x000000382b0d7223 */ /* 0x000fc20000010824 */
[----:B------:R-:W-:-:S06]  /*acf0*/  FFMA.FTZ R68, R73, R56, -R36 ;  /* 0x0000003849447223 */ /* 0x000fcc0000010824 */
[----:B------:R-:W2:Y:S01]  /*ad00*/  MUFU.EX2 R41, R41 ;  /* 0x0000002900297308 */ /* 0x000ea20000000800 */
[----:B------:R-:W-:-:S01]  /*ad10*/  FFMA.FTZ R15, R15, R56, -R36 ;  /* 0x000000380f0f7223 */ /* 0x000fc20000010824 */
[----:B------:R-:W-:-:S06]  /*ad20*/  FFMA.FTZ R73, R77, R56, -R36 ;  /* 0x000000384d497223 */ /* 0x000fcc0000010824 */
[----:B------:R-:W-:Y:S01]  /*ad30*/  MUFU.EX2 R62, R62 ;  /* 0x0000003e003e7308 */ /* 0x000fe20000000800 */
[----:B------:R-:W-:-:S07]  /*ad40*/  FFMA.FTZ R77, R85, R56, -R36 ;  /* 0x00000038554d7223 */ /* 0x000fce0000010824 */
[----:B------:R-:W3:Y:S01]  /*ad50*/  MUFU.EX2 R69, R69 ;  /* 0x0000004500457308 */ /* 0x000ee20000000800 */
[----:B0-----:R-:W-:-:S07]  /*ad60*/  FADD.FTZ R85, R46, R49 ;  /* 0x000000312e557221 */ /* 0x001fce0000010000 */
[----:B------:R-:W0:Y:S01]  /*ad70*/  MUFU.EX2 R50, R50 ;  /* 0x0000003200327308 */ /* 0x000e220000000800 */
[----:B------:R-:W-:-:S07]  /*ad80*/  FFMA.FTZ R64, R89, R56, -R36 ;  /* 0x0000003859407223 */ /* 0x000fce0000010824 */
[----:B------:R-:W4:Y:S01]  /*ad90*/  MUFU.EX2 R12, R12 ;  /* 0x0000000c000c7308 */ /* 0x000f220000000800 */
[----:B-1----:R-:W-:-:S07]  /*ada0*/  FADD.FTZ R82, R48, R85 ;  /* 0x0000005530527221 */ /* 0x002fce0000010000 */
[----:B------:R-:W1:Y:S01]  /*adb0*/  MUFU.EX2 R53, R53 ;  /* 0x0000003500357308 */ /* 0x000e620000000800 */
[----:B------:R-:W-:-:S07]  /*adc0*/  FFMA.FTZ R21, R21, R56, -R36 ;  /* 0x0000003815157223 */ /* 0x000fce0000010824 */
[----:B------:R-:W5:Y:S01]  /*add0*/  MUFU.EX2 R13, R13 ;  /* 0x0000000d000d7308 */ /* 0x000f620000000800 */
[----:B------:R-:W-:-:S01]  /*ade0*/  FFMA.FTZ R74, R87, R56, -R36 ;  /* 0x00000038574a7223 */ /* 0x000fc20000010824 */
[----:B--2---:R-:W-:Y:S01]  /*adf0*/  FADD.FTZ R87, R41, R82 ;  /* 0x0000005229577221 */ /* 0x004fe20000010000 */
[----:B---3--:R-:W-:-:S05]  /*ae00*/  FADD.FTZ R85, R62, R69 ;  /* 0x000000453e557221 */ /* 0x008fca0000010000 */
[----:B------:R-:W2:Y:S01]  /*ae10*/  MUFU.EX2 R15, R15 ;  /* 0x0000000f000f7308 */ /* 0x000ea20000000800 */
[----:B------:R-:W-:-:S01]  /*ae20*/  FFMA.FTZ R66, R75, R56, -R36 ;  /* 0x000000384b427223 */ /* 0x000fc20000010824 */
[----:B0-----:R-:W-:Y:S01]  /*ae30*/  FADD.FTZ R84, R50, R87 ;  /* 0x0000005732547221 */ /* 0x001fe20000010000 */
[----:B----4-:R-:W-:-:S05]  /*ae40*/  FADD.FTZ R86, R12, R85 ;  /* 0x000000550c567221 */ /* 0x010fca0000010000 */
[----:B------:R-:W0:Y:S01]  /*ae50*/  MUFU.EX2 R64, R64 ;  /* 0x0000004000407308 */ /* 0x000e220000000800 */
[----:B------:R-:W-:-:S01]  /*ae60*/  FFMA.FTZ R43, R93, R56, -R36 ;  /* 0x000000385d2b7223 */ /* 0x000fc20000010824 */
[----:B-1----:R-:W-:Y:S01]  /*ae70*/  FADD.FTZ R88, R53, R84 ;  /* 0x0000005435587221 */ /* 0x002fe20000010000 */
[----:B-----5:R-:W-:-:S05]  /*ae80*/  FADD.FTZ R86, R13, R86 ;  /* 0x000000560d567221 */ /* 0x020fca0000010000 */
[----:B------:R-:W1:Y:S01]  /*ae90*/  MUFU.EX2 R21, R21 ;  /* 0x0000001500157308 */ /* 0x000e620000000800 */
[----:B------:R-:W-:-:S01]  /*aea0*/  FFMA.FTZ R82, R9, R56, -R36 ;  /* 0x0000003809527223 */ /* 0x000fc20000010824 */
[-CC-:B------:R-:W-:Y:S01]  /*aeb0*/  FFMA.FTZ R9, R59, R56.reuse, -R36.reuse ;  /* 0x000000383b097223 */ /* 0x180fe20000010824 */
[----:B------:R-:W-:-:S05]  /*aec0*/  FFMA.FTZ R84, R55, R56, -R36 ;  /* 0x0000003837547223 */ /* 0x000fca0000010824 */
[----:B------:R-:W3:Y:S01]  /*aed0*/  MUFU.EX2 R91, R91 ;  /* 0x0000005b005b7308 */ /* 0x000ee20000000800 */
[----:B------:R-:W-:-:S01]  /*aee0*/  FADD.FTZ R59, R3, R88 ;  /* 0x00000058033b7221 */ /* 0x000fc20000010000 */
[----:B--2---:R-:W-:-:S06]  /*aef0*/  FADD.FTZ R55, R15, R86 ;  /* 0x000000560f377221 */ /* 0x004fcc0000010000 */
[----:B------:R-:W2:Y:S01]  /*af00*/  MUFU.EX2 R66, R66 ;  /* 0x0000004200427308 */ /* 0x000ea20000000800 */
[----:B------:R-:W-:-:S01]  /*af10*/  FFMA.FTZ R70, R95, R56, -R36 ;  /* 0x000000385f467223 */ /* 0x000fc20000010824 */
[----:B------:R-:W-:-:S06]  /*af20*/  FADD.FTZ R59, R14, R59 ;  /* 0x0000003b0e3b7221 */ /* 0x000fcc0000010000 */
[----:B------:R-:W4:Y:S01]  /*af30*/  MUFU.EX2 R47, R47 ;  /* 0x0000002f002f7308 */ /* 0x000f220000000800 */
[----:B0-----:R-:W-:-:S07]  /*af40*/  FADD.FTZ R88, R64, R55 ;  /* 0x0000003740587221 */ /* 0x001fce0000010000 */
[----:B------:R-:W0:Y:S01]  /*af50*/  MUFU.EX2 R43, R43 ;  /* 0x0000002b002b7308 */ /* 0x000e220000000800 */
[----:B------:R-:W-:-:S01]  /*af60*/  FADD.FTZ R90, R20, R59 ;  /* 0x0000003b145a7221 */ /* 0x000fc20000010000 */
[----:B-1----:R-:W-:-:S06]  /*af70*/  FADD.FTZ R55, R21, R88 ;  /* 0x0000005815377221 */ /* 0x002fcc0000010000 */
[----:B------:R-:W1:Y:S01]  /*af80*/  MUFU.EX2 R68, R68 ;  /* 0x0000004400447308 */ /* 0x000e620000000800 */
[----:B------:R-:W-:-:S01]  /*af90*/  FFMA.FTZ R71, R79, R56, -R36 ;  /* 0x000000384f477223 */ /* 0x000fc20000010824 */
[----:B---3--:R-:W-:Y:S01]  /*afa0*/  FADD.FTZ R90, R91, R90 ;  /* 0x0000005a5b5a7221 */ /* 0x008fe20000010000 */
[----:B--2---:R-:W-:-:S05]  /*afb0*/  FADD.FTZ R88, R66, R55 ;  /* 0x0000003742587221 */ /* 0x004fca0000010000 */
[----:B------:R-:W2:Y:S01]  /*afc0*/  MUFU.EX2 R70, R70 ;  /* 0x0000004600467308 */ /* 0x000ea20000000800 */
[----:B------:R-:W-:-:S01]  /*afd0*/  FFMA.FTZ R72, R81, R56, -R36 ;  /* 0x0000003851487223 */ /* 0x000fc20000010824 */
[-CC-:B------:R-:W-:Y:S01]  /*afe0*/  FFMA.FTZ R81, R65, R56.reuse, -R36.reuse ;  /* 0x0000003841517223 */ /* 0x180fe20000010824 */
[----:B------:R-:W-:-:S05]  /*aff0*/  FFMA.FTZ R59, R25, R56, -R36 ;  /* 0x00000038193b7223 */ /* 0x000fca0000010824 */
[----:B------:R-:W3:Y:S01]  /*b000*/  MUFU.EX2 R83, R83 ;  /* 0x0000005300537308 */ /* 0x000ee20000000800 */
[----:B----4-:R-:W-:-:S01]  /*b010*/  FADD.FTZ R55, R47, R90 ;  /* 0x0000005a2f377221 */ /* 0x010fc20000010000 */
[----:B0-----:R-:W-:-:S06]  /*b020*/  FADD.FTZ R25, R43, R88 ;  /* 0x000000582b197221 */ /* 0x001fcc0000010000 */
[----:B------:R-:W0:Y:S01]  /*b030*/  MUFU.EX2 R73, R73 ;  /* 0x0000004900497308 */ /* 0x000e220000000800 */
[----:B------:R-:W-:-:S01]  /*b040*/  FFMA.FTZ R76, R99, R56, -R36 ;  /* 0x00000038634c7223 */ /* 0x000fc20000010824 */
[----:B------:R-:W-:Y:S02]  /*b050*/  @!P2 VIADD R65, R0, 0x13240 ;  /* 0x000132400041a836 */ /* 0x000fe40000000000 */
[----:B------:R-:W-:-:S04]  /*b060*/  FFMA.FTZ R86, R63, R56, -R36 ;  /* 0x000000383f567223 */ /* 0x000fc80000010824 */
[----:B------:R-:W4:Y:S01]  /*b070*/  MUFU.EX2 R51, R51 ;  /* 0x0000003300337308 */ /* 0x000f220000000800 */
[----:B-1----:R-:W-:-:S07]  /*b080*/  FADD.FTZ R63, R68, R25 ;  /* 0x00000019443f7221 */ /* 0x002fce0000010000 */
[----:B------:R-:W1:Y:S01]  /*b090*/  MUFU.EX2 R71, R71 ;  /* 0x0000004700477308 */ /* 0x000e620000000800 */
[----:B--2---:R-:W-:-:S07]  /*b0a0*/  FADD.FTZ R88, R70, R63 ;  /* 0x0000003f46587221 */ /* 0x004fce0000010000 */
[----:B------:R-:W2:Y:S08]  /*b0b0*/  MUFU.EX2 R60, R60 ;  /* 0x0000003c003c7308 */ /* 0x000eb00000000800 */
[----:B------:R5:W-:Y:S08]  /*b0c0*/  MUFU.EX2 R0, R81 ;  /* 0x0000005100007308 */ /* 0x000bf00000000800 */
[----:B------:R-:W2:Y:S01]  /*b0d0*/  MUFU.EX2 R72, R72 ;  /* 0x0000004800487308 */ /* 0x000ea20000000800 */
[----:B-----5:R-:W-:-:S04]  /*b0e0*/  FADD.FTZ R81, R52, R55 ;  /* 0x0000003734517221 */ /* 0x020fc80000010000 */
[----:B------:R-:W-:-:S03]  /*b0f0*/  FADD.FTZ R90, R54, R81 ;  /* 0x00000051365a7221 */ /* 0x000fc60000010000 */
[----:B------:R-:W5:Y:S01]  /*b100*/  MUFU.EX2 R76, R76 ;  /* 0x0000004c004c7308 */ /* 0x000f620000000800 */
[----:B---3--:R-:W-:-:S01]  /*b110*/  FADD.FTZ R90, R83, R90 ;  /* 0x0000005a535a7221 */ /* 0x008fc20000010000 */
[----:B0-----:R-:W-:Y:S01]  /*b120*/  FADD.FTZ R88, R73, R88 ;  /* 0x0000005849587221 */ /* 0x001fe20000010000 */
[----:B------:R-:W-:-:S01]  /*b130*/  FFMA.FTZ R75, R97, R56, -R36 ;  /* 0x00000038614b7223 */ /* 0x000fc20000010824 */
[-CC-:B------:R-:W-:Y:S01]  /*b140*/  FFMA.FTZ R79, R61, R56.reuse, -R36.reuse ;  /* 0x000000383d4f7223 */ /* 0x180fe20000010824 */
[----:B------:R-:W-:-:S03]  /*b150*/  FFMA.FTZ R55, R29, R56, -R36 ;  /* 0x000000381d377223 */ /* 0x000fc60000010824 */
[----:B------:R-:W0:Y:S01]  /*b160*/  MUFU.EX2 R107, R107 ;  /* 0x0000006b006b7308 */ /* 0x000e220000000800 */
        /* <DEDUP_REMOVED lines=15> */
[----:B------:R-:W-:Y:S01]  /*b260*/  FFMA.FTZ R36, R37, R56, -R36 ;  /* 0x0000003825247223 */ /* 0x000fe20000010824 */
[----:B----4-:R-:W-:-:S01]  /*b270*/  FADD.FTZ R63, R51, R90 ;  /* 0x0000005a333f7221 */ /* 0x010fc20000010000 */
[----:B-1----:R-:W-:-:S04]  /*b280*/  FADD.FTZ R37, R71, R88 ;  /* 0x0000005847257221 */ /* 0x002fc80000010000 */
[----:B------:R-:W1:Y:S01]  /*b290*/  MUFU.EX2 R135, R135 ;  /* 0x0000008700877308 */ /* 0x000e620000000800 */
[----:B--2---:R-:W-:-:S01]  /*b2a0*/  FADD.FTZ R63, R60, R63 ;  /* 0x0000003f3c3f7221 */ /* 0x004fc20000010000 */
[----:B------:R-:W-:-:S06]  /*b2b0*/  FADD.FTZ R37, R72, R37 ;  /* 0x0000002548257221 */ /* 0x000fcc0000010000 */
[----:B------:R-:W2:Y:S01]  /*b2c0*/  MUFU.EX2 R74, R74 ;  /* 0x0000004a004a7308 */ /* 0x000ea20000000800 */
[----:B------:R-:W-:Y:S01]  /*b2d0*/  F2FP.SATFINITE.E4M3.F32.PACK_AB_MERGE_C R153, R41, R48, RZ ;  /* 0x000000302999723e */ /* 0x000fe200048070ff */
[----:B------:R-:W-:Y:S01]  /*b2e0*/  FADD.FTZ R48, R10, R63 ;  /* 0x0000003f0a307221 */ /* 0x000fe20000010000 */
[----:B------:R-:W-:-:S05]  /*b2f0*/  F2FP.SATFINITE.E4M3.F32.PACK_AB_MERGE_C R155, R14, R3, RZ ;  /* 0x000000030e9b723e */ /* 0x000fca00048070ff */
[----:B------:R-:W4:Y:S01]  /*b300*/  MUFU.EX2 R75, R75 ;  /* 0x0000004b004b7308 */ /* 0x000f220000000800 */
[----:B-----5:R-:W-:-:S01]  /*b310*/  FADD.FTZ R14, R76, R37 ;  /* 0x000000254c0e7221 */ /* 0x020fc20000010000 */
[----:B0-----:R-:W-:Y:S01]  /*b320*/  FADD.FTZ R37, R107, R48 ;  /* 0x000000306b257221 */ /* 0x001fe20000010000 */
[----:B------:R-:W-:-:S05]  /*b330*/  F2FP.SATFINITE.E4M3.F32.PACK_AB_MERGE_C R152, R13, R12, RZ ;  /* 0x0000000c0d98723e */ /* 0x000fca00048070ff */
[----:B------:R-:W0:Y:S01]  /*b340*/  MUFU.EX2 R26, R26 ;  /* 0x0000001a001a7308 */ /* 0x000e220000000800 */
[----:B---3--:R-:W-:-:S07]  /*b350*/  FADD.FTZ R13, R77, R14 ;  /* 0x0000000e4d0d7221 */ /* 0x008fce0000010000 */
[----:B------:R-:W3:Y:S01]  /*b360*/  MUFU.EX2 R78, R78 ;  /* 0x0000004e004e7308 */ /* 0x000ee20000000800 */
[----:B------:R-:W-:-:S01]  /*b370*/  FADD.FTZ R14, R8, R37 ;  /* 0x00000025080e7221 */ /* 0x000fc20000010000 */
[----:B-1----:R-:W-:-:S06]  /*b380*/  F2FP.SATFINITE.E4M3.F32.PACK_AB_MERGE_C R145, R135, R8, RZ ;  /* 0x000000088791723e */ /* 0x002fcc00048070ff */
[----:B------:R-:W1:Y:S01]  /*b390*/  MUFU.EX2 R141, R141 ;  /* 0x0000008d008d7308 */ /* 0x000e620000000800 */
[----:B--2---:R-:W-:-:S07]  /*b3a0*/  FADD.FTZ R8, R74, R13 ;  /* 0x0000000d4a087221 */ /* 0x004fce0000010000 */
[----:B------:R-:W2:Y:S01]  /*b3b0*/  MUFU.EX2 R79, R79 ;  /* 0x0000004f004f7308 */ /* 0x000ea20000000800 */
[----:B------:R-:W-:-:S01]  /*b3c0*/  FADD.FTZ R135, R135, R14 ;  /* 0x0000000e87877221 */ /* 0x000fc20000010000 */
[----:B----4-:R-:W-:-:S06]  /*b3d0*/  FADD.FTZ R13, R75, R8 ;  /* 0x000000084b0d7221 */ /* 0x010fcc0000010000 */
[----:B------:R-:W4:Y:S08]  /*b3e0*/  MUFU.EX2 R24, R24 ;  /* 0x0000001800187308 */ /* 0x000f300000000800 */
[----:B------:R-:W5:Y:S01]  /*b3f0*/  MUFU.EX2 R61, R61 ;  /* 0x0000003d003d7308 */ /* 0x000f620000000800 */
[----:B0-----:R-:W-:-:S01]  /*b400*/  FADD.FTZ R48, R26, R135 ;  /* 0x000000871a307221 */ /* 0x001fc20000010000 */
[----:B---3--:R-:W-:-:S06]  /*b410*/  FADD.FTZ R14, R78, R13 ;  /* 0x0000000d4e0e7221 */ /* 0x008fcc0000010000 */
[----:B------:R-:W0:Y:S01]  /*b420*/  MUFU.EX2 R80, R80 ;  /* 0x0000005000507308 */ /* 0x000e220000000800 */
[----:B-1----:R-:W-:-:S01]  /*b430*/  FADD.FTZ R13, R141, R48 ;  /* 0x000000308d0d7221 */ /* 0x002fc20000010000 */
[----:B--2---:R-:W-:-:S06]  /*b440*/  FADD.FTZ R14, R79, R14 ;  /* 0x0000000e4f0e7221 */ /* 0x004fcc0000010000 */
[----:B------:R-:W1:Y:S01]  /*b450*/  MUFU.EX2 R11, R11 ;  /* 0x0000000b000b7308 */ /* 0x000e620000000800 */
[----:B------:R-:W-:Y:S01]  /*b460*/  F2FP.SATFINITE.E4M3.F32.PACK_AB_MERGE_C R153, R49, R46, R153 ;  /* 0x0000002e3199723e */ /* 0x000fe20004807099 */
[----:B----4-:R-:W-:Y:S01]  /*b470*/  FADD.FTZ R46, R24, R13 ;  /* 0x0000000d182e7221 */ /* 0x010fe20000010000 */
[----:B-----5:R-:W-:-:S01]  /*b480*/  FADD.FTZ R13, R61, R14 ;  /* 0x0000000e3d0d7221 */ /* 0x020fc20000010000 */
[----:B------:R-:W-:-:S04]  /*b490*/  @!P2 PRMT R65, RZ, 0x654, R65 ;  /* 0x00000654ff41a816 */ /* 0x000fc80000000041 */
[----:B------:R-:W2:Y:S01]  /*b4a0*/  MUFU.EX2 R27, R27 ;  /* 0x0000001b001b7308 */ /* 0x000ea20000000800 */
[----:B0-----:R-:W-:-:S01]  /*b4b0*/  FADD.FTZ R14, R80, R13 ;  /* 0x0000000d500e7221 */ /* 0x001fc20000010000 */
[----:B------:R0:W-:Y:S06]  /*b4c0*/  @!P2 SYNCS.ARRIVE.TRANS64.RED.A1T0 RZ, [R65+URZ], RZ ;  /* 0x000000ff41ffa9a7 */ /* 0x0001ec000810043f */
[----:B------:R-:W-:Y:S01]  /*b4d0*/  MUFU.EX2 R30, R30 ;  /* 0x0000001e001e7308 */ /* 0x000fe20000000800 */
[----:B-1----:R-:W-:-:S01]  /*b4e0*/  FADD.FTZ R13, R11, R14 ;  /* 0x0000000e0b0d7221 */ /* 0x002fc20000010000 */
[----:B------:R-:W-:-:S06]  /*b4f0*/  F2FP.SATFINITE.E4M3.F32.PACK_AB_MERGE_C R146, R0, R11, RZ ;  /* 0x0000000b0092723e */ /* 0x000fcc00048070ff */
[----:B------:R-:W-:Y:S01]  /*b500*/  MUFU.EX2 R31, R31 ;  /* 0x0000001f001f7308 */ /* 0x000fe20000000800 */
[----:B------:R-:W-:-:S02]  /*b510*/  FADD.FTZ R0, R0, R13 ;  /* 0x0000000d00007221 */ /* 0x000fc40000010000 */
[----:B------:R-:W1:Y:S05]  /*b520*/  @P0 LDC R13, c[0x0][0x44c] ;  /* 0x00011300ff0d0b82 */ /* 0x000e6a0000000800 */
[----:B0-----:R-:W0:Y:S08]  /*b530*/  MUFU.EX2 R65, R109 ;  /* 0x0000006d00417308 */ /* 0x001e300000000800 */
[----:B------:R-:W-:Y:S08]  /*b540*/  MUFU.EX2 R28, R28 ;  /* 0x0000001c001c7308 */ /* 0x000ff00000000800 */
[----:B------:R-:W3:Y:S08]  /*b550*/  MUFU.EX2 R115, R115 ;  /* 0x0000007300737308 */ /* 0x000ef00000000800 */
[----:B------:R-:W4:Y:S01]  /*b560*/  MUFU.EX2 R82, R82 ;  /* 0x0000005200527308 */ /* 0x000f220000000800 */
[----:B--2---:R-:W-:-:S07]  /*b570*/  F2FP.SATFINITE.E4M3.F32.PACK_AB_MERGE_C R147, R27, R24, RZ ;  /* 0x000000181b93723e */ /* 0x004fce00048070ff */
[----:B------:R-:W2:Y:S01]  /*b580*/  MUFU.EX2 R9, R9 ;  /* 0x0000000900097308 */ /* 0x000ea20000000800 */
[----:B------:R-:W-:Y:S01]  /*b590*/  F2FP.SATFINITE.E4M3.F32.PACK_AB_MERGE_C R145, R107, R10, R145 ;  /* 0x0000000a6b91723e */ /* 0x000fe20004807091 */
[----:B0-----:R-:W-:Y:S01]  /*b5a0*/  FADD.FTZ R11, R65, R0 ;  /* 0x00000000410b7221 */ /* 0x001fe20000010000 */
[----:B------:R-:W-:-:S05]  /*b5b0*/  F2FP.SATFINITE.E4M3.F32.PACK_AB_MERGE_C R10, R31, R30, RZ ;  /* 0x0000001e1f0a723e */ /* 0x000fca00048070ff */
[----:B------:R-:W0:Y:S01]  /*b5c0*/  MUFU.EX2 R84, R84 ;  /* 0x0000005400547308 */ /* 0x000e220000000800 */
[----:B------:R-:W-:Y:S02]  /*b5d0*/  F2FP.SATFINITE.E4M3.F32.PACK_AB_MERGE_C R147, R141, R26, R147 ;  /* 0x0000001a8d93723e */ /* 0x000fe40004807093 */
[----:B---3--:R-:W-:Y:S01]  /*b5e0*/  F2FP.SATFINITE.E4M3.F32.PACK_AB_MERGE_C R141, R115, R28, R10 ;  /* 0x0000001c738d723e */ /* 0x008fe2000480700a */
[----:B----4-:R-:W-:-:S04]  /*b5f0*/  FADD.FTZ R10, R82, R11 ;  /* 0x0000000b520a7221 */ /* 0x010fc80000010000 */
[----:B--2---:R-:W-:Y:S01]  /*b600*/  FADD.FTZ R11, R9, R10 ;  /* 0x0000000a090b7221 */ /* 0x004fe20000010000 */
[----:B0-----:R-:W-:-:S03]  /*b610*/  F2FP.SATFINITE.E4M3.F32.PACK_AB_MERGE_C R140, R84, R9, RZ ;  /* 0x00000009548c723e */ /* 0x001fc600048070ff */
[----:B------:R-:W-:Y:S01]  /*b620*/  FADD.FTZ R84, R84, R11 ;  /* 0x0000000b54547221 */ /* 0x000fe20000010000 */
[----:B-1----:R-:W-:Y:S02]  /*b630*/  @P0 IMAD.HI.U32 R11, R110, R13, RZ ;  /* 0x0000000d6e0b0227 */ /* 0x002fe400078e00ff */
[----:B------:R-:W2:Y:S01]  /*b640*/  LDL R13, [R1+0x30] ;  /* 0x00003000010d7983 */ /* 0x000ea20000100800 */
[----:B------:R-:W-:Y:S01]  /*b650*/  F2FP.SATFINITE.E4M3.F32.PACK_AB_MERGE_C R149, R52, R47, RZ ;  /* 0x0000002f3495723e */ /* 0x000fe200048070ff */
[----:B------:R-:W-:Y:S01]  /*b660*/  FADD.FTZ R27, R27, R46 ;  /* 0x0000002e1b1b7221 */ /* 0x000fe20000010000 */
[----:B------:R-:W-:Y:S02]  /*b670*/  MUFU.EX2 R34, R34 ;  /* 0x0000002200227308 */ /* 0x000fe40000000800 */
[----:B------:R-:W-:Y:S01]  /*b680*/  F2FP.SATFINITE.E4M3.F32.PACK_AB_MERGE_C R149, R91, R20, R149 ;  /* 0x000000145b95723e */ /* 0x000fe20004807095 */
[----:B------:R-:W-:-:S05]  /*b690*/  FADD.FTZ R20, R28, R27 ;  /* 0x0000001b1c147221 */ /* 0x000fca0000010000 */
[----:B------:R-:W-:Y:S01]  /*b6a0*/  MUFU.EX2 R35, R35 ;  /* 0x0000002300237308 */ /* 0x000fe20000000800 */
[----:B------:R-:W-:Y:S01]  /*b6b0*/  F2FP.SATFINITE.E4M3.F32.PACK_AB_MERGE_C R154, R66, R21, RZ ;  /* 0x00000015429a723e */ /* 0x000fe200048070ff */
[----:B------:R-:W-:Y:S02]  /*b6c0*/  FADD.FTZ R21, R115, R20 ;  /* 0x0000001473157221 */ /* 0x000fe40000010000 */
[----:B------:R-:W0:Y:S04]  /*b6d0*/  @P0 LDC R20, c[0x0][0x450] ;  /* 0x00011400ff140b82 */ /* 0x000e280000000800 */
[----:B------:R-:W1:Y:S08]  /*b6e0*/  MUFU.EX2 R32, R32 ;  /* 0x0000002000207308 */ /* 0x000e700000000800 */
[----:B------:R-:W3:Y:S01]  /*b6f0*/  MUFU.EX2 R25, R137 ;  /* 0x0000008900197308 */ /* 0x000ee20000000800 */
[----:B------:R-:W-:-:S07]  /*b700*/  FADD.FTZ R30, R30, R21 ;  /* 0x000000151e1e7221 */ /* 0x000fce0000010000 */
[----:B------:R-:W4:Y:S08]  /*b710*/  MUFU.EX2 R117, R117 ;  /* 0x0000007500757308 */ /* 0x000f300000000800 */
[----:B------:R-:W5:Y:S01]  /*b720*/  MUFU.EX2 R86, R86 ;  /* 0x0000005600567308 */ /* 0x000f620000000800 */
[----:B------:R-:W-:-:S07]  /*b730*/  FADD.FTZ R31, R31, R30 ;  /* 0x0000001e1f1f7221 */ /* 0x000fce0000010000 */
[----:B------:R-:W0:Y:S01]  /*b740*/  MUFU.EX2 R3, R139 ;  /* 0x0000008b00037308 */ /* 0x000e220000000800 */
[----:B-1----:R-:W-:-:S01]  /*b750*/  FADD.FTZ R14, R32, R31 ;  /* 0x0000001f200e7221 */ /* 0x002fc20000010000 */
[----:B---3--:R-:W-:-:S06]  /*b760*/  FADD.FTZ R9, R25, R84 ;  /* 0x0000005419097221 */ /* 0x008fcc0000010000 */
[----:B------:R-:W1:Y:S08]  /*b770*/  MUFU.EX2 R12, R111 ;  /* 0x0000006f000c7308 */ /* 0x000e700000000800 */
[----:B------:R3:W1:Y:S02]  /*b780*/  MUFU.EX2 R8, R143 ;  /* 0x0000008f00087308 */ /* 0x0006640000000800 */
[----:B---3--:R-:W-:-:S06]  /*b790*/  F2FP.SATFINITE.E4M3.F32.PACK_AB_MERGE_C R143, R35, R34, RZ ;  /* 0x00000022238f723e */ /* 0x008fcc00048070ff */
[----:B------:R-:W3:Y:S01]  /*b7a0*/  MUFU.EX2 R59, R59 ;  /* 0x0000003b003b7308 */ /* 0x000ee20000000800 */
[C---:B----4-:R-:W-:Y:S01]  /*b7b0*/  F2FP.SATFINITE.E4M3.F32.PACK_AB_MERGE_C R143, R117.reuse, R32, R143 ;  /* 0x00000020758f723e */ /* 0x050fe2000480708f */
[----:B------:R-:W-:Y:S01]  /*b7c0*/  FADD.FTZ R117, R117, R14 ;  /* 0x0000000e75757221 */ /* 0x000fe20000010000 */
[----:B-----5:R-:W-:-:S05]  /*b7d0*/  FADD.FTZ R14, R86, R9 ;  /* 0x00000009560e7221 */ /* 0x020fca0000010000 */
[----:B------:R-:W4:Y:S01]  /*b7e0*/  MUFU.EX2 R67, R67 ;  /* 0x0000004300437308 */ /* 0x000f220000000800 */
[----:B0-----:R-:W-:-:S01]  /*b7f0*/  FADD.FTZ R9, R3, R14 ;  /* 0x0000000e03097221 */ /* 0x001fc20000010000 */
[----:B-1----:R-:W-:-:S03]  /*b800*/  F2FP.SATFINITE.E4M3.F32.PACK_AB_MERGE_C R142, R12, R3, RZ ;  /* 0x000000030c8e723e */ /* 0x002fc600048070ff */
[----:B------:R-:W-:-:S03]  /*b810*/  FADD.FTZ R9, R12, R9 ;  /* 0x000000090c097221 */ /* 0x000fc60000010000 */
[----:B------:R-:W0:Y:S01]  /*b820*/  MUFU.EX2 R0, R55 ;  /* 0x0000003700007308 */ /* 0x000e220000000800 */
[----:B------:R-:W-:-:S01]  /*b830*/  FADD.FTZ R12, R8, R9 ;  /* 0x00000009080c7221 */ /* 0x000fc20000010000 */
[----:B------:R-:W-:-:S06]  /*b840*/  IMAD.MOV.U32 R9, RZ, RZ, R110 ;  /* 0x000000ffff097224 */ /* 0x000fcc00078e006e */
[----:B------:R-:W-:Y:S01]  /*b850*/  MUFU.EX2 R40, R40 ;  /* 0x0000002800287308 */ /* 0x000fe20000000800 */
[----:B------:R-:W-:-:S07]  /*b860*/  @P0 SHF.R.U32.HI R9, RZ, R20, R11 ;  /* 0x00000014ff090219 */ /* 0x000fce000001160b */
[----:B------:R-:W1:Y:S08]  /*b870*/  MUFU.EX2 R39, R39 ;  /* 0x0000002700277308 */ /* 0x000e700000000800 */
[----:B------:R-:W5:Y:S01]  /*b880*/  MUFU.EX2 R38, R38 ;  /* 0x0000002600267308 */ /* 0x000f620000000800 */
[----:B------:R-:W-:-:S01]  /*b890*/  FADD.FTZ R34, R34, R117 ;  /* 0x0000007522227221 */ /* 0x000fc20000010000 */
[----:B---3--:R-:W-:-:S06]  /*b8a0*/  FADD.FTZ R12, R59, R12 ;  /* 0x0000000c3b0c7221 */ /* 0x008fcc0000010000 */
[----:B------:R-:W3:Y:S01]  /*b8b0*/  MUFU.EX2 R119, R119 ;  /* 0x0000007700777308 */ /* 0x000ee20000000800 */
[----:B------:R-:W-:Y:S01]  /*b8c0*/  IADD3 R11, R9, R106, -R108 ;  /* 0x0000006a090b7210 */ /* 0x000fe20007ffe86c */
[----:B------:R-:W-:Y:S01]  /*b8d0*/  FADD.FTZ R35, R35, R34 ;  /* 0x0000002223237221 */ /* 0x000fe20000010000 */
[----:B----4-:R-:W-:-:S01]  /*b8e0*/  FADD.FTZ R3, R67, R12 ;  /* 0x0000000c43037221 */ /* 0x010fc20000010000 */
[----:B0-----:R-:W-:Y:S02]  /*b8f0*/  F2FP.SATFINITE.E4M3.F32.PACK_AB_MERGE_C R67, R0, R67, RZ ;  /* 0x000000430043723e */ /* 0x001fe400048070ff */
[----:B------:R-:W-:Y:S01]  /*b900*/  IMAD.HI R11, R11, 0x66666667, RZ ;  /* 0x666666670b0b7827 */ /* 0x000fe200078e02ff */
[----:B-1----:R-:W-:Y:S01]  /*b910*/  F2FP.SATFINITE.E4M3.F32.PACK_AB_MERGE_C R137, R39, R40, RZ ;  /* 0x000000282789723e */ /* 0x002fe200048070ff */
[----:B------:R-:W-:Y:S02]  /*b920*/  MUFU.EX2 R44, R44 ;  /* 0x0000002c002c7308 */ /* 0x000fe40000000800 */
[----:B-----5:R-:W-:-:S01]  /*b930*/  FADD.FTZ R14, R38, R35 ;  /* 0x00000023260e7221 */ /* 0x020fc20000010000 */
[----:B------:R-:W-:-:S02]  /*b940*/  F2FP.SATFINITE.E4M3.F32.PACK_AB_MERGE_C R136, R59, R8, R67 ;  /* 0x000000083b88723e */ /* 0x000fc40004807043 */
[----:B------:R-:W-:-:S03]  /*b950*/  SHF.R.U32.HI R8, RZ, 0x1f, R11 ;  /* 0x0000001fff087819 */ /* 0x000fc6000001160b */
[----:B------:R-:W0:Y:S01]  /*b960*/  MUFU.EX2 R45, R45 ;  /* 0x0000002d002d7308 */ /* 0x000e220000000800 */
[C---:B---3--:R-:W-:Y:S01]  /*b970*/  F2FP.SATFINITE.E4M3.F32.PACK_AB_MERGE_C R137, R119.reuse, R38, R137 ;  /* 0x000000267789723e */ /* 0x048fe20004807089 */
[----:B------:R-:W-:-:S06]  /*b980*/  FADD.FTZ R119, R119, R14 ;  /* 0x0000000e77777221 */ /* 0x000fcc0000010000 */
[----:B------:R-:W1:Y:S01]  /*b990*/  MUFU.EX2 R42, R42 ;  /* 0x0000002a002a7308 */ /* 0x000e620000000800 */
[----:B------:R-:W-:-:S07]  /*b9a0*/  LEA.HI.SX32 R8, R11, R8, 0x1a ;  /* 0x000000080b087211 */ /* 0x000fce00078fd2ff */
[----:B------:R-:W3:Y:S01]  /*b9b0*/  MUFU.EX2 R29, R29 ;  /* 0x0000001d001d7308 */ /* 0x000ee20000000800 */
[----:B------:R-:W-:-:S07]  /*b9c0*/  FADD.FTZ R40, R40, R119 ;  /* 0x0000007728287221 */ /* 0x000fce0000010000 */
[----:B------:R-:W4:Y:S01]  /*b9d0*/  MUFU.EX2 R121, R121 ;  /* 0x0000007900797308 */ /* 0x000f220000000800 */
[----:B------:R-:W-:-:S07]  /*b9e0*/  VIADD R14, R104, 0xfffffffe ;  /* 0xfffffffe680e7836 */ /* 0x000fce0000000000 */
[----:B------:R-:W5:Y:S01]  /*b9f0*/  MUFU.EX2 R10, R33 ;  /* 0x00000021000a7308 */ /* 0x000f620000000800 */
[----:B------:R-:W-:-:S01]  /*ba00*/  FADD.FTZ R39, R39, R40 ;  /* 0x0000002827277221 */ /* 0x000fc20000010000 */
[----:B------:R-:W-:-:S06]  /*ba10*/  FADD.FTZ R0, R0, R3 ;  /* 0x0000000300007221 */ /* 0x000fcc0000010000 */
[----:B------:R-:W-:Y:S08]  /*ba20*/  MUFU.EX2 R113, R113 ;  /* 0x0000007100717308 */ /* 0x000ff00000000800 */
[----:B------:R-:W5:Y:S01]  /*ba30*/  MUFU.EX2 R36, R36 ;  /* 0x0000002400247308 */ /* 0x000f620000000800 */
[----:B0-----:R-:W-:Y:S01]  /*ba40*/  F2FP.SATFINITE.E4M3.F32.PACK_AB_MERGE_C R9, R45, R44, RZ ;  /* 0x0000002c2d09723e */ /* 0x001fe200048070ff */
[----:B-1----:R-:W-:Y:S01]  /*ba50*/  FADD.FTZ R12, R42, R39 ;  /* 0x000000272a0c7221 */ /* 0x002fe20000010000 */
[----:B---3--:R-:W-:-:S02]  /*ba60*/  FADD.FTZ R3, R29, R0 ;  /* 0x000000001d037221 */ /* 0x008fc40000010000 */
[C---:B----4-:R-:W-:Y:S01]  /*ba70*/  F2FP.SATFINITE.E4M3.F32.PACK_AB_MERGE_C R139, R121.reuse, R42, R9 ;  /* 0x0000002a798b723e */ /* 0x050fe20004807009 */
[----:B------:R-:W-:-:S01]  /*ba80*/  FADD.FTZ R121, R121, R12 ;  /* 0x0000000c79797221 */ /* 0x000fc20000010000 */
[----:B-----5:R-:W-:Y:S01]  /*ba90*/  FADD.FTZ R0, R10, R3 ;  /* 0x000000030a007221 */ /* 0x020fe20000010000 */
[----:B------:R-:W-:Y:S02]  /*baa0*/  F2FP.SATFINITE.E4M3.F32.PACK_AB_MERGE_C R151, R60, R51, RZ ;  /* 0x000000333c97723e */ /* 0x000fe400048070ff */
[----:B------:R-:W-:Y:S01]  /*bab0*/  F2FP.SATFINITE.E4M3.F32.PACK_AB_MERGE_C R148, R73, R70, RZ ;  /* 0x000000464994723e */ /* 0x000fe200048070ff */
[----:B------:R-:W-:-:S01]  /*bac0*/  FADD.FTZ R44, R44, R121 ;  /* 0x000000792c2c7221 */ /* 0x000fc20000010000 */
[----:B------:R-:W-:Y:S01]  /*bad0*/  F2FP.SATFINITE.E4M3.F32.PACK_AB_MERGE_C R76, R77, R76, RZ ;  /* 0x0000004c4d4c723e */ /* 0x000fe200048070ff */
[----:B------:R-:W-:Y:S01]  /*bae0*/  BSSY B0, `(.L_x_13070) ;  /* 0x00003de000007945 */ /* 0x000fe20003800000 */
[----:B------:R-:W-:Y:S02]  /*baf0*/  F2FP.SATFINITE.E4M3.F32.PACK_AB_MERGE_C R78, R79, R78, RZ ;  /* 0x0000004e4f4e723e */ /* 0x000fe400048070ff */
[----:B------:R-:W-:Y:S01]  /*bb00*/  F2FP.SATFINITE.E4M3.F32.PACK_AB_MERGE_C R3, R36, R113, RZ ;  /* 0x000000712403723e */ /* 0x000fe200048070ff */
[----:B------:R-:W-:-:S01]  /*bb10*/  FADD.FTZ R113, R113, R0 ;  /* 0x0000000071717221 */ /* 0x000fc20000010000 */
[----:B------:R-:W-:Y:S01]  /*bb20*/  F2FP.SATFINITE.E4M3.F32.PACK_AB_MERGE_C R155, R53, R50, R155 ;  /* 0x00000032359b723e */ /* 0x000fe2000480709b */
[----:B------:R-:W-:-:S01]  /*bb30*/  FADD.FTZ R0, R45, R44 ;  /* 0x0000002c2d007221 */ /* 0x000fc20000010000 */
[----:B------:R-:W-:Y:S01]  /*bb40*/  F2FP.SATFINITE.E4M3.F32.PACK_AB_MERGE_C R151, R83, R54, R151 ;  /* 0x000000365397723e */ /* 0x000fe20004807097 */
[----:B------:R-:W-:-:S01]  /*bb50*/  FADD.FTZ R20, R36, R113 ;  /* 0x0000007124147221 */ /* 0x000fc20000010000 */
        /* <DEDUP_REMOVED lines=25> */
[----:B--2---:R-:W-:-:S04]  /*bcf0*/  VIMNMX R21, R13, R8, !PT ;  /* 0x000000080d157248 */ /* 0x004fc80007fe0100 */
[----:B------:R-:W-:-:S13]  /*bd00*/  ISETP.GE.AND P2, PT, R14, R21, PT ;  /* 0x000000150e00720c */ /* 0x000fda0003f46270 */
[----:B------:R-:W-:Y:S05]  /*bd10*/  @!P2 BRA `(.L_x_13071) ;  /* 0x0000003800e8a947 */ /* 0x000fea0003800000 */
        /* <DEDUP_REMOVED lines=21> */
.L_x_13083:
[----:B------:R-:W-:-:S04]  /*be70*/  ISETP.NE.AND P2, PT, R8, 0x1, PT ;  /* 0x000000010800780c */ /* 0x000fc80003f45270 */
[----:B------:R-:W-:-:S04]  /*be80*/  SEL R156, RZ, 0x1, P2 ;  /* 0x00000001ff9c7807 */ /* 0x000fc80001000000 */
[----:B------:R-:W-:Y:S01]  /*be90*/  LOP3.LUT R156, R9, R156, RZ, 0x3c, !PT ;  /* 0x0000009c099c7212 */ /* 0x000fe200078e3cff */
[----:B0-----:R-:W-:Y:S06]  /*bea0*/  @!P1 BRA `(.L_x_13072) ;  /* 0x0000000000049947 */ /* 0x001fec0003800000 */
[----:B------:R-:W-:Y:S01]  /*beb0*/  BPT.TRAP 0x1 ;  /* 0x000000040000795c */ /* 0x000fe20000300000 */
.L_x_13072:
        /* <DEDUP_REMOVED lines=8> */
.L_x_13073:
        /* <DEDUP_REMOVED lines=8> */
.L_x_13075:
[----:B------:R-:W-:Y:S05]  /*bfc0*/  BSYNC B2 ;  /* 0x0000000000027941 */ /* 0x000fea0003800000 */
.L_x_13074:
[----:B01----:R-:W-:Y:S01]  /*bfd0*/  IMAD.MOV.U32 R10, RZ, RZ, R15 ;  /* 0x000000ffff0a7224 */ /* 0x003fe200078e000f */
[----:B------:R-:W-:Y:S01]  /*bfe0*/  R2UR UR4, R4 ;  /* 0x00000000040472ca */ /* 0x000fe200000e0000 */
[----:B------:R-:W-:Y:S01]  /*bff0*/  IMAD.MOV.U32 R11, RZ, RZ, -0x7fffffe0 ;  /* 0x80000020ff0b7424 */ /* 0x000fe200078e00ff */
[----:B------:R-:W-:Y:S01]  /*c000*/  R2UR UR5, R5 ;  /* 0x00000000050572ca */ /* 0x000fe200000e0000 */
[----:B------:R-:W-:Y:S01]  /*c010*/  WARPGROUP.ARRIVE ;  /* 0x00000000000079c5 */ /* 0x000fe20000000000 */
[----:B------:R-:W-:Y:S01]  /*c020*/  R2UR UR6, R10 ;  /* 0x000000000a0672ca */ /* 0x000fe200000e0000 */
[----:B------:R-:W-:Y:S01]  /*c030*/  IMAD.MOV.U32 R10, RZ, RZ, R57 ;  /* 0x000000ffff0a7224 */ /* 0x000fe200078e0039 */
[----:B------:R-:W-:Y:S01]  /*c040*/  R2UR UR7, R11 ;  /* 0x000000000b0772ca */ /* 0x000fe200000e0000 */
[----:B------:R-:W-:Y:S01]  /*c050*/  VIADD R56, R15, 0x180 ;  /* 0x000001800f387836 */ /* 0x000fe20000000000 */
[----:B------:R-:W-:Y:S01]  /*c060*/  R2UR UR11, R11 ;  /* 0x000000000b0b72ca */ /* 0x000fe200000e0000 */
[----:B------:R-:W-:Y:S01]  /*c070*/  IMAD.MOV.U32 R57, RZ, RZ, -0x7fffffe0 ;  /* 0x80000020ff397424 */ /* 0x000fe200078e00ff */
[----:B------:R-:W-:Y:S01]  /*c080*/  R2UR UR10, R10 ;  /* 0x000000000a0a72ca */ /* 0x000fe200000e0000 */
[----:B------:R-:W-:Y:S01]  /*c090*/  IMAD.MOV.U32 R10, RZ, RZ, R58 ;  /* 0x000000ffff0a7224 */ /* 0x000fe200078e003a */
[----:B------:R-:W-:Y:S01]  /*c0a0*/  R2UR UR8, R4 ;  /* 0x00000000040872ca */ /* 0x000fe200000e0000 */
[----:B------:R-:W-:Y:S01]  /*c0b0*/  VIADD R58, R15, 0x102 ;  /* 0x000001020f3a7836 */ /* 0x000fe20000000000 */
[----:B------:R-:W-:Y:S01]  /*c0c0*/  R2UR UR9, R5 ;  /* 0x00000000050972ca */ /* 0x000fe200000e0000 */
[----:B------:R-:W-:Y:S01]  /*c0d0*/  IMAD.MOV.U32 R59, RZ, RZ, -0x7fffffe0 ;  /* 0x80000020ff3b7424 */ /* 0x000fe200078e00ff */
[----:B------:R-:W-:Y:S01]  /*c0e0*/  R2UR UR14, R10 ;  /* 0x000000000a0e72ca */ /* 0x000fe200000e0000 */
[----:B------:R-:W-:Y:S01]  /*c0f0*/  VIADD R10, R15, 0x200 ;  /* 0x000002000f0a7836 */ /* 0x000fe20000000000 */
[----:B------:R-:W-:Y:S01]  /*c100*/  R2UR UR15, R11 ;  /* 0x000000000b0f72ca */ /* 0x000fe200000e0000 */
[----:B------:R-:W-:Y:S01]  /*c110*/  QGMMA.64x32x32.F32.E4M3.E4M3 R120, gdesc[UR4], RZ, !UPT, gsb0 ;  /* 0x00600000047879f3 */ /* 0x000fe2000c0008ff */
        /* <DEDUP_REMOVED lines=10> */
[----:B------:R-:W-:Y:S02]  /*c1c0*/  R2UR UR26, R56 ;  /* 0x00000000381a72ca */ /* 0x000fe400000e0000 */
[----:B------:R-:W-:Y:S01]  /*c1d0*/  R2UR UR27, R57 ;  /* 0x00000000391b72ca */ /* 0x000fe200000e0000 */
[----:B------:R-:W-:Y:S01]  /*c1e0*/  IMAD.MOV.U32 R57, RZ, RZ, -0x7fffffe0 ;  /* 0x80000020ff397424 */ /* 0x000fe200078e00ff */
[----:B------:R-:W-:Y:S02]  /*c1f0*/  R2UR UR20, R4 ;  /* 0x00000000041472ca */ /* 0x000fe400000e0000 */
[----:B------:R-:W-:Y:S02]  /*c200*/  R2UR UR21, R5 ;  /* 0x00000000051572ca */ /* 0x000fe400000e0000 */
[----:B------:R-:W-:Y:S02]  /*c210*/  IADD3 R56, R15, 0x202, RZ ;  /* 0x000002020f387810 */ /* 0x000fe40007ffe0ff */
        /* <DEDUP_REMOVED lines=9> */
[C---:B------:R-:W-:Y:S02]  /*c2b0*/  R2UR UR5, R7.reuse ;  /* 0x00000000070572ca */ /* 0x040fe400000e0000 */
        /* <DEDUP_REMOVED lines=40> */
.L_x_13077:
[----:B------:R-:W-:Y:S01]  /*c540*/  SHF.L.U32 R9, R9, 0x1f, RZ ;  /* 0x0000001f09097819 */ /* 0x000fe200000006ff */
[----:B------:R-:W-:-:S04]  /*c550*/  IMAD R15, R8, 0x8, R16 ;  /* 0x00000008080f7824 */ /* 0x000fc800078e0210 */
[----:B------:R0:W1:Y:S01]  /*c560*/  SYNCS.PHASECHK.TRANS64.TRYWAIT P2, [R15+URZ+0x13250], R9 ;  /* 0x013250090f0075a7 */ /* 0x000062000804017f */
[----:B------:R-:W-:Y:S05]  /*c570*/  @!P1 BRA `(.L_x_13078) ;  /* 0x0000000000049947 */ /* 0x000fea0003800000 */
[----:B------:R-:W-:Y:S01]  /*c580*/  BPT.TRAP 0x1 ;  /* 0x000000040000795c */ /* 0x000fe20000300000 */
.L_x_13078:
[----:B------:R-:W-:Y:S04]  /*c590*/  BSSY B2, `(.L_x_13079) ;  /* 0x0000004000027945 */ /* 0x000fe80003800000 */
[----:B-1----:R-:W-:Y:S05]  /*c5a0*/  @P2 BRA `(.L_x_13080) ;  /* 0x0000000000082947 */ /* 0x002fea0003800000 */
[----:B------:R-:W1:Y:S02]  /*c5b0*/  SYNCS.PHASECHK.TRANS64.TRYWAIT P2, [R15+URZ+0x13250], R9 ;  /* 0x013250090f0075a7 */ /* 0x000e64000804017f */
[----:B-1----:R-:W-:Y:S05]  /*c5c0*/  @!P2 BRA `(.L_x_13081) ;  /* 0x0000010800cca947 */ /* 0x002fea0003800000 */
.L_x_13080:
[----:B------:R-:W-:Y:S05]  /*c5d0*/  BSYNC B2 ;  /* 0x0000000000027941 */ /* 0x000fea0003800000 */
.L_x_13079:
        /* <DEDUP_REMOVED lines=14> */
[----:B------:R-:W-:Y:S02]  /*c6c0*/  WARPGROUP.DEPBAR.LE gsb0, 0x0 ;  /* 0x00008000000079c5 */ /* 0x000fe40000010000 */
[----:B------:R-:W-:Y:S01]  /*c6d0*/  WARPGROUP.ARRIVE ;  /* 0x00000000000079c5 */ /* 0x000fe20000000000 */
[----:B------:R-:W2:Y:S04]  /*c6e0*/  LDL R152, [R1+0x44] ;  /* 0x0000440001987983 */ /* 0x000ea80000100800 */
[----:B------:R-:W3:Y:S05]  /*c6f0*/  LDL R153, [R1+0x2c] ;  /* 0x00002c0001997983 */ /* 0x000eea0000100800 */
[----:B------:R-:W-:Y:S01]  /*c700*/  QGMMA.64x64x32.F32.E4M3.E4M3 R24, R148, gdesc[UR4], R24, gsb0 ;  /* 0x00e0000494187df3 */ /* 0x000fe20008000818 */
[----:B------:R-:W4:Y:S04]  /*c710*/  LDL R154, [R1+0x24] ;  /* 0x00002400019a7983 */ /* 0x000f280000100800 */
[----:B------:R-:W4:Y:S01]  /*c720*/  LDL R155, [R1+0x20] ;  /* 0x00002000019b7983 */ /* 0x000f220000100800 */
[----:B------:R-:W-:-:S03]  /*c730*/  WARPGROUP.DEPBAR.LE gsb0, 0x0 ;  /* 0x00008000000079c5 */ /* 0x000fc60000010000 */
[----:B------:R-:W2:Y:S01]  /*c740*/  LDL R151, [R1+0x28] ;  /* 0x0000280001977983 */ /* 0x000ea20000100800 */
[----:B------:R-:W-:Y:S01]  /*c750*/  VIADD R10, R8, 0x100 ;  /* 0x00000100080a7836 */ /* 0x000fe20000000000 */
[----:B------:R-:W-:Y:S01]  /*c760*/  WARPGROUP.ARRIVE ;  /* 0x00000000000079c5 */ /* 0x000fe20000000000 */
[----:B------:R-:W-:Y:S02]  /*c770*/  IMAD.MOV.U32 R11, RZ, RZ, -0x3ffffff0 ;  /* 0xc0000010ff0b7424 */ /* 0x000fe400078e00ff */
[C---:B------:R-:W-:Y:S01]  /*c780*/  FMUL.FTZ R9, R2.reuse, R120 ;  /* 0x0000007802097220 */ /* 0x040fe20000410000 */
[----:B------:R-:W-:Y:S01]  /*c790*/  FMUL.FTZ R120, R2, R123 ;  /* 0x0000007b02787220 */ /* 0x000fe20000410000 */
[----:B------:R-:W-:Y:S01]  /*c7a0*/  R2UR UR6, R10 ;  /* 0x000000000a0672ca */ /* 0x000fe200000e0000 */
[----:B------:R-:W-:Y:S01]  /*c7b0*/  VIADD R10, R8, 0x180 ;  /* 0x00000180080a7836 */ /* 0x000fe20000000000 */
[----:B------:R-:W-:Y:S01]  /*c7c0*/  R2UR UR7, R11 ;  /* 0x000000000b0772ca */ /* 0x000fe200000e0000 */
        /* <DEDUP_REMOVED lines=37> */
[----:B------:R-:W5:Y:S01]  /*ca20*/  MUFU.TANH R11, R11 ;  /* 0x0000000b000b7308 */ /* 0x000f620000002400 */
[C---:B------:R-:W-:Y:S01]  /*ca30*/  FMUL.FTZ R72, R2.reuse, R72 ;  /* 0x0000004802487220 */ /* 0x040fe20000410000 */
[C---:B------:R-:W-:Y:S01]  /*ca40*/  FMUL.FTZ R104, R2.reuse, R104 ;  /* 0x0000006802687220 */ /* 0x040fe20000410000 */
[----:B------:R-:W0:Y:S01]  /*ca50*/  @P0 LDC R88, c[0x0][0x450] ;  /* 0x00011400ff580b82 */ /* 0x000e220000000800 */
        /* <DEDUP_REMOVED lines=39> */
[----:B------:R-:W5:Y:S01]  /*ccd0*/  MUFU.TANH R131, R131 ;  /* 0x0000008300837308 */ /* 0x000f620000002400 */
[----:B------:R-:W-:Y:S02]  /*cce0*/  WARPGROUP.DEPBAR.LE gsb0, 0x0 ;  /* 0x00008000000079c5 */ /* 0x000fe40000010000 */
[----:B------:R-:W-:-:S05]  /*ccf0*/  WARPGROUP.ARRIVE ;  /* 0x00000000000079c5 */ /* 0x000fca0000000000 */
[----:B------:R-:W5:Y:S01]  /*cd00*/  MUFU.TANH R104, R104 ;  /* 0x0000006800687308 */ /* 0x000f620000002400 */
[----:B------:R-:W-:Y:S07]  /*cd10*/  QGMMA.64x64x32.F32.E4M3.E4M3 R24, R140, gdesc[UR4], R24, gsb0 ;  /* 0x00e000048c187df3 */ /* 0x000fee0008000818 */
        /* <DEDUP_REMOVED lines=13> */
[C---:B------:R-:W-:Y:S01]  /*cdf0*/  FMUL.FTZ R95, R2.reuse, R96 ;  /* 0x00000060025f7220 */ /* 0x040fe20000410000 */
[C---:B------:R-:W-:Y:S01]  /*ce00*/  FMUL.FTZ R96, R2.reuse, R99 ;  /* 0x0000006302607220 */ /* 0x040fe20000410000 */
[C---:B------:R-:W-:Y:S01]  /*ce10*/  FMUL.FTZ R99, R2.reuse, R102 ;  /* 0x0000006602637220 */ /* 0x040fe20000410000 */
[----:B------:R-:W-:Y:S01]  /*ce20*/  FMUL.FTZ R102, R2, R103 ;  /* 0x0000006702667220 */ /* 0x000fe20000410000 */
[----:B------:R-:W5:Y:S01]  /*ce30*/  MUFU.TANH R140, R140 ;  /* 0x0000008c008c7308 */ /* 0x000f620000002400 */
[----:B------:R-:W-:-:S07]  /*ce40*/  WARPGROUP.ARRIVE ;  /* 0x00000000000079c5 */ /* 0x000fce0000000000 */
        /* <DEDUP_REMOVED lines=14> */
[----:B-1----:R-:W-:-:S03]  /*cf30*/  @P0 IMAD.HI.U32 R89, R101, R89, RZ ;  /* 0x0000005965590227 */ /* 0x002fc600078e00ff */
[----:B------:R-:W-:Y:S02]  /*cf40*/  MUFU.TANH R61, R61 ;  /* 0x0000003d003d7308 */ /* 0x000fe40000002400 */
[----:B0-----:R-:W-:Y:S01]  /*cf50*/  @P0 SHF.R.U32.HI R101, RZ, R88, R89 ;  /* 0x00000058ff650219 */ /* 0x001fe20000011659 */
[----:B------:R-:W-:Y:S02]  /*cf60*/  VIADD R88, R8, 0x200 ;  /* 0x0000020008587836 */ /* 0x000fe40000000000 */
[----:B------:R-:W-:-:S03]  /*cf70*/  IMAD.MOV.U32 R89, RZ, RZ, -0x3ffffff0 ;  /* 0xc0000010ff597424 */ /* 0x000fc600078e00ff */
[----:B------:R0:W1:Y:S01]  /*cf80*/  MUFU.TANH R8, R72 ;  /* 0x0000004800087308 */ /* 0x0000620000002400 */
[----:B------:R-:W2:Y:S01]  /*cf90*/  SHFL.IDX PT, R103, R101, RZ, 0x1c1f ;  /* 0x001c1fff65677589 */ /* 0x000ea200000e0000 */
[----:B------:R-:W-:Y:S01]  /*cfa0*/  R2UR UR6, R88 ;  /* 0x00000000580672ca */ /* 0x000fe200000e0000 */
[----:B------:R-:W-:Y:S01]  /*cfb0*/  IMAD R88, R14, -0xa0, RZ ;  /* 0xffffff600e587824 */ /* 0x000fe200078e02ff */
[----:B------:R-:W-:Y:S01]  /*cfc0*/  R2UR UR7, R89 ;  /* 0x00000000590772ca */ /* 0x000fe200000e0000 */
[----:B------:R-:W5:Y:S03]  /*cfd0*/  SHFL.IDX PT, R101, R101, 0x1, 0x1c1f ;  /* 0x003c1f0065657f89 */ /* 0x000f6600000e0000 */
[----:B---3--:R-:W-:Y:S01]  /*cfe0*/  IADD3 R88, -R153, 0x1, R88 ;  /* 0x0000000199587810 */ /* 0x008fe20007ffe158 */
[C---:B0-----:R-:W-:Y:S01]  /*cff0*/  FMUL.FTZ R72, R2.reuse, R74 ;  /* 0x0000004a02487220 */ /* 0x041fe20000410000 */
[C---:B------:R-:W-:Y:S01]  /*d000*/  FMUL.FTZ R74, R2.reuse, R75 ;  /* 0x0000004b024a7220 */ /* 0x040fe20000410000 */
[----:B------:R-:W-:Y:S01]  /*d010*/  FMUL.FTZ R75, R2, R76 ;  /* 0x0000004c024b7220 */ /* 0x000fe20000410000 */
[----:B----4-:R-:W-:Y:S01]  /*d020*/  IADD3 R88, -R155, R88, R154 ;  /* 0x000000589b587210 */ /* 0x010fe20007ffe19a */
[----:B------:R-:W-:Y:S01]  /*d030*/  MUFU.TANH R64, R64 ;  /* 0x0000004000407308 */ /* 0x000fe20000002400 */
[----:B------:R-:W0:Y:S03]  /*d040*/  S2R R155, SR_TID.X ;  /* 0x00000000009b7919 */ /* 0x000e260000002100 */
[----:B------:R-:W-:Y:S04]  /*d050*/  QGMMA.64x64x32.F32.E4M3.E4M3 R24, R136, gdesc[UR4], R24, gsb0 ;  /* 0x00e0000488187df3 */ /* 0x000fe80008000818 */
[----:B------:R-:W3:Y:S01]  /*d060*/  MUFU.TANH R75, R75 ;  /* 0x0000004b004b7308 */ /* 0x000ee20000002400 */
[----:B--2---:R-:W-:-:S07]  /*d070*/  IMAD.IADD R103, R88, 0x1, R103 ;  /* 0x0000000158677824 */ /* 0x004fce00078e0267 */
[----:B------:R-:W2:Y:S01]  /*d080*/  MUFU.TANH R65, R65 ;  /* 0x0000004100417308 */ /* 0x000ea20000002400 */
[C---:B------:R-:W-:Y:S01]  /*d090*/  ISETP.GT.AND P2, PT, R103.reuse, RZ, PT ;  /* 0x000000ff6700720c */ /* 0x040fe20003f44270 */
[----:B-----5:R-:W-:Y:S01]  /*d0a0*/  IMAD.IADD R101, R88, 0x1, R101 ;  /* 0x0000000158657824 */ /* 0x020fe200078e0265 */
[----:B------:R-:W-:Y:S02]  /*d0b0*/  ISETP.GT.AND P3, PT, R103, 0x1, PT ;  /* 0x000000016700780c */ /* 0x000fe40003f64270 */
[----:B------:R-:W-:Y:S02]  /*d0c0*/  FSEL R9, R9, -INF , P2 ;  /* 0xff80000009097808 */ /* 0x000fe40001000000 */
[----:B------:R-:W-:Y:S01]  /*d0d0*/  ISETP.GT.AND P2, PT, R103, 0x8, PT ;  /* 0x000000086700780c */ /* 0x000fe20003f44270 */
[----:B------:R-:W4:Y:S01]  /*d0e0*/  MUFU.TANH R68, R68 ;  /* 0x0000004400447308 */ /* 0x000f220000002400 */
[----:B------:R-:W-:Y:S02]  /*d0f0*/  FSEL R11, R11, -INF , P3 ;  /* 0xff8000000b0b7808 */ /* 0x000fe40001800000 */
        /* <DEDUP_REMOVED lines=34> */
[----:B------:R-:W-:Y:S01]  /*d320*/  FMNMX.FTZ R76, R133, R76, !PT ;  /* 0x0000004c854c7209 */ /* 0x000fe20007810000 */
[----:B------:R-:W-:Y:S02]  /*d330*/  WARPGROUP.DEPBAR.LE gsb0, 0x0 ;  /* 0x00008000000079c5 */ /* 0x000fe40000010000 */
        /* <DEDUP_REMOVED lines=50> */
[----:B-1----:R-:W-:Y:S02]  /*d660*/  FSEL R8, R8, -INF , P2 ;  /* 0xff80000008087808 */ /* 0x002fe40001000000 */
[----:B------:R-:W-:Y:S02]  /*d670*/  FMNMX.FTZ R76, R100, R76, !PT ;  /* 0x0000004c644c7209 */ /* 0x000fe40007810000 */
[----:B------:R-:W-:Y:S01]  /*d680*/  ISETP.GT.AND P2, PT, R103, 0x68, PT ;  /* 0x000000686700780c */ /* 0x000fe20003f44270 */
[----:B------:R-:W-:Y:S01]  /*d690*/  MUFU.TANH R92, R92 ;  /* 0x0000005c005c7308 */ /* 0x000fe20000002400 */
[----:B------:R-:W-:Y:S02]  /*d6a0*/  FSEL R73, R73, -INF , P3 ;  /* 0xff80000049497808 */ /* 0x000fe40001800000 */
[----:B------:R-:W-:Y:S02]  /*d6b0*/  FMNMX.FTZ R76, R8, R76, !PT ;  /* 0x0000004c084c7209 */ /* 0x000fe40007810000 */
[----:B------:R-:W-:-:S02]  /*d6c0*/  ISETP.GT.AND P4, PT, R103, 0x69, PT ;  /* 0x000000696700780c */ /* 0x000fc40003f84270 */
[----:B---3--:R-:W-:Y:S01]  /*d6d0*/  FSEL R75, R75, -INF , P2 ;  /* 0xff8000004b4b7808 */ /* 0x008fe20001000000 */
        /* <DEDUP_REMOVED lines=14> */
[----:B------:R-:W-:Y:S01]  /*d7c0*/  ISETP.GT.AND P6, PT, R103, 0x79, PT ;  /* 0x000000796700780c */ /* 0x000fe20003fc4270 */
[----:B------:R-:W-:Y:S01]  /*d7d0*/  MUFU.TANH R96, R96 ;  /* 0x0000006000607308 */ /* 0x000fe20000002400 */
[----:B------:R-:W-:Y:S02]  /*d7e0*/  FSEL R84, R84, -INF , P2 ;  /* 0xff80000054547808 */ /* 0x000fe40001000000 */
[----:B------:R-:W-:Y:S02]  /*d7f0*/  FMNMX.FTZ R89, R81, R76, !PT ;  /* 0x0000004c51597209 */ /* 0x000fe40007810000 */
[----:B------:R-:W-:Y:S02]  /*d800*/  FSEL R76, R56, -INF , P5 ;  /* 0xff800000384c7808 */ /* 0x000fe40002800000 */
[----:B------:R-:W-:Y:S01]  /*d810*/  FSEL R85, R85, -INF , P6 ;  /* 0xff80000055557808 */ /* 0x000fe20003000000 */
[----:B------:R-:W-:Y:S01]  /*d820*/  MUFU.TANH R99, R99 ;  /* 0x0000006300637308 */ /* 0x000fe20000002400 */
[----:B------:R-:W-:-:S02]  /*d830*/  FMNMX.FTZ R56, R84, R89, !PT ;  /* 0x0000005954387209 */ /* 0x000fc40007810000 */
[----:B------:R-:W-:Y:S02]  /*d840*/  ISETP.GT.AND P4, PT, R103, 0x81, PT ;  /* 0x000000816700780c */ /* 0x000fe40003f84270 */
        /* <DEDUP_REMOVED lines=14> */
[----:B------:R-:W-:Y:S02]  /*d930*/  FMNMX.FTZ R89, R61, R89, !PT ;  /* 0x000000593d597209 */ /* 0x000fe40007810000 */
[----:B------:R-:W-:Y:S02]  /*d940*/  ISETP.GT.AND P4, PT, R103, 0x98, PT ;  /* 0x000000986700780c */ /* 0x000fe40003f84270 */
[----:B--2---:R-:W-:Y:S01]  /*d950*/  FSEL R65, R65, -INF , P5 ;  /* 0xff80000041417808 */ /* 0x004fe20002800000 */
[----:B------:R-:W2:Y:S01]  /*d960*/  MUFU.TANH R74, R74 ;  /* 0x0000004a004a7308 */ /* 0x000ea20000002400 */
[----:B-1----:R-:W-:Y:S02]  /*d970*/  FSEL R69, R64, -INF , P6 ;  /* 0xff80000040457808 */ /* 0x002fe40003000000 */
[----:B------:R-:W-:Y:S01]  /*d980*/  ISETP.GT.AND P3, PT, R103, 0x99, PT ;  /* 0x000000996700780c */ /* 0x000fe20003f64270 */
[----:B------:R-:W-:Y:S01]  /*d990*/  FMUL.FTZ R103, R2, R58 ;  /* 0x0000003a02677220 */ /* 0x000fe20000410000 */
[----:B------:R-:W-:-:S02]  /*d9a0*/  FMNMX.FTZ R89, R69, R89, !PT ;  /* 0x0000005945597209 */ /* 0x000fc40007810000 */
[----:B----4-:R-:W-:Y:S01]  /*d9b0*/  FSEL R68, R68, -INF , P4 ;  /* 0xff80000044447808 */ /* 0x010fe20002000000 */
[----:B------:R1:W-:Y:S01]  /*d9c0*/  MUFU.TANH R64, R79 ;  /* 0x0000004f00407308 */ /* 0x0003e20000002400 */
[----:B------:R-:W-:Y:S02]  /*d9d0*/  FMNMX.FTZ R89, R65, R89, !PT ;  /* 0x0000005941597209 */ /* 0x000fe40007810000 */
[C---:B------:R-:W-:Y:S02]  /*d9e0*/  ISETP.GT.AND P6, PT, R101.reuse, RZ, PT ;  /* 0x000000ff6500720c */ /* 0x040fe40003fc4270 */
[----:B------:R-:W-:Y:S02]  /*d9f0*/  FMNMX.FTZ R89, R68, R89, !PT ;  /* 0x0000005944597209 */ /* 0x000fe40007810000 */
[----:B------:R-:W-:Y:S01]  /*da00*/  ISETP.GT.AND P5, PT, R101, 0x1, PT ;  /* 0x000000016500780c */ /* 0x000fe20003fa4270 */
[----:B------:R-:W4:Y:S01]  /*da10*/  MUFU.TANH R78, R78 ;  /* 0x0000004e004e7308 */ /* 0x000f220000002400 */
[----:B-1----:R-:W-:Y:S01]  /*da20*/  FMUL.FTZ R79, R2, R82 ;  /* 0x00000052024f7220 */ /* 0x002fe20000410000 */
[----:B---3--:R-:W-:-:S02]  /*da30*/  FSEL R82, R56, -INF , P3 ;  /* 0xff80000038527808 */ /* 0x008fc40001800000 */
[----:B------:R-:W-:Y:S02]  /*da40*/  FSEL R10, R10, -INF , P6 ;  /* 0xff8000000a0a7808 */ /* 0x000fe40003000000 */
[----:B------:R-:W-:Y:S02]  /*da50*/  FMNMX.FTZ R89, R82, R89, !PT ;  /* 0x0000005952597209 */ /* 0x000fe40007810000 */
[----:B------:R-:W-:Y:S01]  /*da60*/  FSEL R120, R120, -INF , P5 ;  /* 0xff80000078787808 */ /* 0x000fe20002800000 */
[----:B------:R-:W1:Y:S01]  /*da70*/  MUFU.TANH R79, R79 ;  /* 0x0000004f004f7308 */ /* 0x000e620000002400 */
[C---:B------:R-:W-:Y:S01]  /*da80*/  ISETP.GT.AND P4, PT, R101.reuse, 0x9, PT ;  /* 0x000000096500780c */ /* 0x040fe20003f84270 */
[----:B------:R-:W3:Y:S01]  /*da90*/  SHFL.BFLY PT, R56, R89, 0x2, 0x1f ;  /* 0x0c401f0059387f89 */ /* 0x000ee200000e0000 */
[C---:B------:R-:W-:Y:S02]  /*daa0*/  ISETP.GT.AND P3, PT, R101.reuse, 0x10, PT ;  /* 0x000000106500780c */ /* 0x040fe40003f64270 */
[----:B------:R-:W-:-:S02]  /*dab0*/  ISETP.GT.AND P6, PT, R101, 0x11, PT ;  /* 0x000000116500780c */ /* 0x000fc40003fc4270 */
[----:B------:R-:W-:Y:S01]  /*dac0*/  ISETP.GT.AND P5, PT, R101, 0x18, PT ;  /* 0x000000186500780c */ /* 0x000fe20003fa4270 */
[----:B------:R-:W5:Y:S01]  /*dad0*/  MUFU.TANH R83, R83 ;  /* 0x0000005300537308 */ /* 0x000f620000002400 */
[----:B------:R-:W-:Y:S02]  /*dae0*/  FSEL R124, R124, -INF , P4 ;  /* 0xff8000007c7c7808 */ /* 0x000fe40002000000 */
[----:B------:R-:W-:Y:S02]  /*daf0*/  FSEL R126, R126, -INF , P3 ;  /* 0xff8000007e7e7808 */ /* 0x000fe40001800000 */
[----:B------:R-:W-:Y:S02]  /*db00*/  FSEL R127, R127, -INF , P6 ;  /* 0xff8000007f7f7808 */ /* 0x000fe40003000000 */
[----:B------:R-:W-:Y:S01]  /*db10*/  FSEL R130, R130, -INF , P5 ;  /* 0xff80000082827808 */ /* 0x000fe20002800000 */
[----:B------:R-:W0:Y:S01]  /*db20*/  MUFU.TANH R86, R86 ;  /* 0x0000005600567308 */ /* 0x000e220000002400 */
[----:B------:R-:W-:-:S02]  /*db30*/  ISETP.GT.AND P4, PT, R101, 0x20, PT ;  /* 0x000000206500780c */ /* 0x000fc40003f84270 */
[C---:B------:R-:W-:Y:S02]  /*db40*/  ISETP.GT.AND P3, PT, R101.reuse, 0x21, PT ;  /* 0x000000216500780c */ /* 0x040fe40003f64270 */
[C---:B------:R-:W-:Y:S02]  /*db50*/  ISETP.GT.AND P6, PT, R101.reuse, 0x28, PT ;  /* 0x000000286500780c */ /* 0x040fe40003fc4270 */
[----:B------:R-:W-:Y:S01]  /*db60*/  ISETP.GT.AND P5, PT, R101, 0x29, PT ;  /* 0x000000296500780c */ /* 0x000fe20003fa4270 */
[----:B------:R-:W0:Y:S01]  /*db70*/  MUFU.TANH R87, R87 ;  /* 0x0000005700577308 */ /* 0x000e220000002400 */
[----:B------:R-:W-:Y:S02]  /*db80*/  FSEL R105, R105, -INF , P4 ;  /* 0xff80000069697808 */ /* 0x000fe40002000000 */
[----:B---3--:R-:W-:Y:S02]  /*db90*/  FMNMX.FTZ R56, R89, R56, !PT ;  /* 0x0000003859387209 */ /* 0x008fe40007810000 */
[----:B------:R-:W-:-:S02]  /*dba0*/  FSEL R106, R106, -INF , P3 ;  /* 0xff8000006a6a7808 */ /* 0x000fc40001800000 */
[----:B------:R-:W-:Y:S01]  /*dbb0*/  FSEL R107, R107, -INF , P6 ;  /* 0xff8000006b6b7808 */ /* 0x000fe20003000000 */
[----:B------:R-:W3:Y:S01]  /*dbc0*/  SHFL.BFLY PT, R58, R56, 0x1, 0x1f ;  /* 0x0c201f00383a7f89 */ /* 0x000ee200000e0000 */
[----:B------:R-:W-:Y:S01]  /*dbd0*/  FSEL R110, R110, -INF , P5 ;  /* 0xff8000006e6e7808 */ /* 0x000fe20002800000 */
[----:B------:R-:W0:Y:S01]  /*dbe0*/  MUFU.TANH R103, R103 ;  /* 0x0000006700677308 */ /* 0x000e220000002400 */
[C---:B------:R-:W-:Y:S02]  /*dbf0*/  ISETP.GT.AND P4, PT, R101.reuse, 0x30, PT ;  /* 0x000000306500780c */ /* 0x040fe40003f84270 */
[C---:B------:R-:W-:Y:S02]  /*dc00*/  ISETP.GT.AND P3, PT, R101.reuse, 0x31, PT ;  /* 0x000000316500780c */ /* 0x040fe40003f64270 */
[C---:B------:R-:W-:Y:S02]  /*dc10*/  ISETP.GT.AND P6, PT, R101.reuse, 0x38, PT ;  /* 0x000000386500780c */ /* 0x040fe40003fc4270 */
[----:B------:R-:W-:Y:S01]  /*dc20*/  ISETP.GT.AND P5, PT, R101, 0x39, PT ;  /* 0x000000396500780c */ /* 0x000fe20003fa4270 */
[----:B------:R-:W0:Y:S01]  /*dc30*/  MUFU.TANH R59, R59 ;  /* 0x0000003b003b7308 */ /* 0x000e220000002400 */
[----:B------:R-:W-:-:S02]  /*dc40*/  FSEL R111, R111, -INF , P4 ;  /* 0xff8000006f6f7808 */ /* 0x000fc40002000000 */
[----:B------:R-:W-:Y:S02]  /*dc50*/  FSEL R114, R114, -INF , P3 ;  /* 0xff80000072727808 */ /* 0x000fe40001800000 */
[----:B------:R-:W-:Y:S02]  /*dc60*/  FSEL R115, R115, -INF , P6 ;  /* 0xff80000073737808 */ /* 0x000fe40003000000 */
[----:B------:R-:W-:Y:S01]  /*dc70*/  FSEL R117, R117, -INF , P5 ;  /* 0xff80000075757808 */ /* 0x000fe20002800000 */
[----:B------:R-:W0:Y:S01]  /*dc80*/  MUFU.TANH R62, R62 ;  /* 0x0000003e003e7308 */ /* 0x000e220000002400 */
[C---:B------:R-:W-:Y:S02]  /*dc90*/  ISETP.GT.AND P2, PT, R101.reuse, 0x8, PT ;  /* 0x000000086500780c */ /* 0x040fe40003f44270 */
[C---:B------:R-:W-:Y:S02]  /*dca0*/  ISETP.GT.AND P4, PT, R101.reuse, 0x40, PT ;  /* 0x000000406500780c */ /* 0x040fe40003f84270 */
[----:B------:R-:W-:-:S02]  /*dcb0*/  ISETP.GT.AND P3, PT, R101, 0x41, PT ;  /* 0x000000416500780c */ /* 0x000fc40003f64270 */
[C---:B------:R-:W-:Y:S01]  /*dcc0*/  ISETP.GT.AND P6, PT, R101.reuse, 0x48, PT ;  /* 0x000000486500780c */ /* 0x040fe20003fc4270 */
[----:B------:R-:W0:Y:S01]  /*dcd0*/  MUFU.TANH R63, R63 ;  /* 0x0000003f003f7308 */ /* 0x000e220000002400 */
[----:B------:R-:W-:Y:S02]  /*dce0*/  ISETP.GT.AND P5, PT, R101, 0x49, PT ;  /* 0x000000496500780c */ /* 0x000fe40003fa4270 */
[----:B---3--:R-:W-:Y:S01]  /*dcf0*/  FMNMX.FTZ R58, R56, R58, !PT ;  /* 0x0000003a383a7209 */ /* 0x008fe20007810000 */
[----:B------:R-:W-:Y:S01]  /*dd00*/  IMAD.U32 R56, RZ, RZ, UR37 ;  /* 0x00000025ff387e24 */ /* 0x000fe2000f8e00ff */
[----:B------:R-:W-:Y:S02]  /*dd10*/  FSEL R122, R122, -INF , P2 ;  /* 0xff8000007a7a7808 */ /* 0x000fe40001000000 */
[----:B------:R-:W-:Y:S01]  /*dd20*/  FSEL R90, R90, -INF , P4 ;  /* 0xff8000005a5a7808 */ /* 0x000fe20002000000 */
[----:B------:R-:W-:-:S01]  /*dd30*/  FFMA.FTZ R89, R58, R56, -8 ;  /* 0xc10000003a597423 */ /* 0x000fc20000010038 */
[----:B------:R-:W-:Y:S01]  /*dd40*/  FSEL R91, R91, -INF , P3 ;  /* 0xff8000005b5b7808 */ /* 0x000fe20001800000 */
[----:B------:R-:W3:Y:S01]  /*dd50*/  MUFU.TANH R66, R66 ;  /* 0x0000004200427308 */ /* 0x000ee20000002400 */
[----:B------:R-:W-:-:S02]  /*dd60*/  FSEL R92, R92, -INF , P6 ;  /* 0xff8000005c5c7808 */ /* 0x000fc40003000000 */
[----:B------:R-:W-:Y:S02]  /*dd70*/  FSEL R93, R93, -INF , P5 ;  /* 0xff8000005d5d7808 */ /* 0x000fe40002800000 */
[C---:B------:R-:W-:Y:S02]  /*dd80*/  ISETP.GT.AND P2, PT, R101.reuse, 0x19, PT ;  /* 0x000000196500780c */ /* 0x040fe40003f44270 */
[C---:B------:R-:W-:Y:S01]  /*dd90*/  ISETP.GT.AND P4, PT, R101.reuse, 0x50, PT ;  /* 0x000000506500780c */ /* 0x040fe20003f84270 */
[----:B------:R-:W3:Y:S01]  /*dda0*/  MUFU.TANH R67, R67 ;  /* 0x0000004300437308 */ /* 0x000ee20000002400 */
[C---:B------:R-:W-:Y:S02]  /*ddb0*/  ISETP.GT.AND P3, PT, R101.reuse, 0x51, PT ;  /* 0x000000516500780c */ /* 0x040fe40003f64270 */
[C---:B------:R-:W-:Y:S02]  /*ddc0*/  ISETP.GT.AND P6, PT, R101.reuse, 0x58, PT ;  /* 0x000000586500780c */ /* 0x040fe40003fc4270 */
[----:B------:R-:W-:-:S02]  /*ddd0*/  ISETP.GT.AND P5, PT, R101, 0x59, PT ;  /* 0x000000596500780c */ /* 0x000fc40003fa4270 */
[----:B------:R-:W-:Y:S01]  /*dde0*/  FSEL R132, R132, -INF , P2 ;  /* 0xff80000084847808 */ /* 0x000fe20001000000 */
[----:B------:R-:W-:Y:S01]  /*ddf0*/  MUFU.TANH R70, R70 ;  /* 0x0000004600467308 */ /* 0x000fe20000002400 */
[----:B------:R-:W-:Y:S02]  /*de00*/  FSEL R94, R94, -INF , P4 ;  /* 0xff8000005e5e7808 */ /* 0x000fe40002000000 */
[----:B------:R-:W-:Y:S02]  /*de10*/  FSEL R96, R96, -INF , P3 ;  /* 0xff80000060607808 */ /* 0x000fe40001800000 */
[----:B------:R-:W-:Y:S02]  /*de20*/  FSEL R99, R99, -INF , P6 ;  /* 0xff80000063637808 */ /* 0x000fe40003000000 */
[----:B------:R-:W-:Y:S01]  /*de30*/  FSEL R102, R102, -INF , P5 ;  /* 0xff80000066667808 */ /* 0x000fe20002800000 */
[----:B------:R-:W3:Y:S01]  /*de40*/  MUFU.TANH R71, R71 ;  /* 0x0000004700477308 */ /* 0x000ee20000002400 */
[----:B------:R-:W-:-:S02]  /*de50*/  FSETP.NEU.FTZ.AND P2, PT, R58, -INF , PT ;  /* 0xff8000003a00780b */ /* 0x000fc40003f5d000 */
[C---:B------:R-:W-:Y:S02]  /*de60*/  ISETP.GT.AND P4, PT, R101.reuse, 0x60, PT ;  /* 0x000000606500780c */ /* 0x040fe40003f84270 */
[C---:B------:R-:W-:Y:S02]  /*de70*/  ISETP.GT.AND P3, PT, R101.reuse, 0x61, PT ;  /* 0x000000616500780c */ /* 0x040fe40003f64270 */
[C---:B------:R-:W-:Y:S02]  /*de80*/  ISETP.GT.AND P6, PT, R101.reuse, 0x68, PT ;  /* 0x000000686500780c */ /* 0x040fe40003fc4270 */
[----:B------:R-:W-:Y:S02]  /*de90*/  ISETP.GT.AND P5, PT, R101, 0x69, PT ;  /* 0x000000696500780c */ /* 0x000fe40003fa4270 */
[----:B------:R-:W-:Y:S02]  /*dea0*/  FSEL R89, R89, RZ, P2 ;  /* 0x000000ff59597208 */ /* 0x000fe40001000000 */
[----:B------:R-:W-:-:S02]  /*deb0*/  FSEL R72, R72, -INF , P4 ;  /* 0xff80000048487808 */ /* 0x000fc40002000000 */
[----:B--2---:R-:W-:Y:S01]  /*dec0*/  FSEL R74, R74, -INF , P3 ;  /* 0xff8000004a4a7808 */ /* 0x004fe20001800000 */
[----:B------:R-:W-:-:S01]  /*ded0*/  FFMA.FTZ R88, R121, R56, -R89 ;  /* 0x0000003879587223 */ /* 0x000fc20000010859 */
[----:B----4-:R-:W-:Y:S01]  /*dee0*/  FSEL R78, R78, -INF , P6 ;  /* 0xff8000004e4e7808 */ /* 0x010fe20003000000 */
[----:B------:R-:W-:-:S01]  /*def0*/  FFMA.FTZ R121, R123, R56, -R89 ;  /* 0x000000387b797223 */ /* 0x000fc20000010859 */
[----:B------:R-:W-:Y:S01]  /*df00*/  FSEL R64, R64, -INF , P5 ;  /* 0xff80000040407808 */ /* 0x000fe20002800000 */
[----:B------:R-:W-:-:S01]  /*df10*/  FFMA.FTZ R123, R125, R56, -R89 ;  /* 0x000000387d7b7223 */ /* 0x000fc20000010859 */
[----:B------:R-:W-:Y:S01]  /*df20*/  ISETP.GT.AND P4, PT, R101, 0x70, PT ;  /* 0x000000706500780c */ /* 0x000fe20003f84270 */
[----:B------:R-:W-:-:S01]  /*df30*/  FFMA.FTZ R125, R128, R56, -R89 ;  /* 0x00000038807d7223 */ /* 0x000fc20000010859 */
[----:B------:R-:W-:Y:S01]  /*df40*/  ISETP.GT.AND P3, PT, R101, 0x71, PT ;  /* 0x000000716500780c */ /* 0x000fe20003f64270 */
[----:B------:R-:W-:-:S01]  /*df50*/  FFMA.FTZ R128, R129, R56, -R89 ;  /* 0x0000003881807223 */ /* 0x000fc20000010859 */
[----:B------:R-:W-:Y:S01]  /*df60*/  ISETP.GT.AND P6, PT, R101, 0x78, PT ;  /* 0x000000786500780c */ /* 0x000fe20003fc4270 */
[----:B------:R-:W-:-:S01]  /*df70*/  FFMA.FTZ R131, R131, R56, -R89 ;  /* 0x0000003883837223 */ /* 0x000fc20000010859 */
[----:B------:R-:W-:Y:S01]  /*df80*/  ISETP.GT.AND P5, PT, R101, 0x79, PT ;  /* 0x000000796500780c */ /* 0x000fe20003fa4270 */
[----:B------:R-:W-:-:S01]  /*df90*/  FFMA.FTZ R133, R133, R56, -R89 ;  /* 0x0000003885857223 */ /* 0x000fc20000010859 */
[----:B-1----:R-:W-:Y:S01]  /*dfa0*/  FSEL R79, R79, -INF , P4 ;  /* 0xff8000004f4f7808 */ /* 0x002fe20002000000 */
[----:B------:R-:W-:-:S01]  /*dfb0*/  FFMA.FTZ R134, R134, R56, -R89 ;  /* 0x0000003886867223 */ /* 0x000fc20000010859 */
[----:B-----5:R-:W-:Y:S01]  /*dfc0*/  FSEL R83, R83, -INF , P3 ;  /* 0xff80000053537808 */ /* 0x020fe20001800000 */
[----:B------:R-:W-:-:S01]  /*dfd0*/  FFMA.FTZ R135, R135, R56, -R89 ;  /* 0x0000003887877223 */ /* 0x000fc20000010859 */
[----:B0-----:R-:W-:Y:S01]  /*dfe0*/  FSEL R86, R86, -INF , P6 ;  /* 0xff80000056567808 */ /* 0x001fe20003000000 */
        /* <DEDUP_REMOVED lines=11> */
[----:B------:R-:W-:Y:S01]  /*e0a0*/  FSEL R103, R103, -INF , P4 ;  /* 0xff80000067677808 */ /* 0x000fe20002000000 */
[----:B------:R-:W-:-:S01]  /*e0b0*/  FFMA.FTZ R113, R113, R56, -R89 ;  /* 0x0000003871717223 */ /* 0x000fc20000010859 */
[----:B------:R-:W-:Y:S01]  /*e0c0*/  FSEL R59, R59, -INF , P3 ;  /* 0xff8000003b3b7808 */ /* 0x000fe20001800000 */
[----:B------:R-:W-:-:S01]  /*e0d0*/  FFMA.FTZ R116, R116, R56, -R89 ;  /* 0x0000003874747223 */ /* 0x000fc20000010859 */
[----:B------:R-:W-:Y:S01]  /*e0e0*/  FSEL R129, R62, -INF , P6 ;  /* 0xff8000003e817808 */ /* 0x000fe20003000000 */
[----:B------:R-:W-:-:S01]  /*e0f0*/  FFMA.FTZ R118, R118, R56, -R89 ;  /* 0x0000003876767223 */ /* 0x000fc20000010859 */
[----:B------:R-:W-:Y:S01]  /*e100*/  FSEL R63, R63, -INF , P5 ;  /* 0xff8000003f3f7808 */ /* 0x000fe20002800000 */
[----:B------:R0:W-:Y:S01]  /*e110*/  MUFU.EX2 R62, R131 ;  /* 0x00000083003e7308 */ /* 0x0001e20000000800 */
[----:B------:R-:W-:Y:S01]  /*e120*/  ISETP.GT.AND P4, PT, R101, 0x90, PT ;  /* 0x000000906500780c */ /* 0x000fe20003f84270 */
[-CC-:B------:R-:W-:Y:S01]  /*e130*/  FFMA.FTZ R119, R119, R56.reuse, -R89.reuse ;  /* 0x0000003877777223 */ /* 0x180fe20000010859 */
[----:B------:R-:W-:Y:S01]  /*e140*/  ISETP.GT.AND P3, PT, R101, 0x91, PT ;  /* 0x000000916500780c */ /* 0x000fe20003f64270 */
[-CC-:B------:R-:W-:Y:S01]  /*e150*/  FFMA.FTZ R95, R95, R56.reuse, -R89.reuse ;  /* 0x000000385f5f7223 */ /* 0x180fe20000010859 */
[----:B------:R-:W-:Y:S01]  /*e160*/  ISETP.GT.AND P6, PT, R101, 0x98, PT ;  /* 0x000000986500780c */ /* 0x000fe20003fc4270 */
[-CC-:B------:R-:W-:Y:S01]  /*e170*/  FFMA.FTZ R97, R97, R56.reuse, -R89.reuse ;  /* 0x0000003861617223 */ /* 0x180fe20000010859 */
[----:B------:R-:W-:Y:S01]  /*e180*/  ISETP.GT.AND P5, PT, R101, 0x99, PT ;  /* 0x000000996500780c */ /* 0x000fe20003fa4270 */
[-CC-:B------:R-:W-:Y:S01]  /*e190*/  FFMA.FTZ R101, R104, R56.reuse, -R89.reuse ;  /* 0x0000003868657223 */ /* 0x180fe20000010859 */
[----:B------:R-:W-:Y:S01]  /*e1a0*/  FMNMX.FTZ R104, R10, R13, !PT ;  /* 0x0000000d0a687209 */ /* 0x000fe20007810000 */
[-CC-:B------:R-:W-:Y:S01]  /*e1b0*/  FFMA.FTZ R98, R98, R56.reuse, -R89.reuse ;  /* 0x0000003862627223 */ /* 0x180fe20000010859 */
[----:B---3--:R-:W-:Y:S01]  /*e1c0*/  FSEL R66, R66, -INF , P4 ;  /* 0xff80000042427808 */ /* 0x008fe20002000000 */
[--C-:B------:R-:W-:Y:S01]  /*e1d0*/  FFMA.FTZ R100, R100, R56, -R89.reuse ;  /* 0x0000003864647223 */ /* 0x100fe20000010859 */
[----:B------:R-:W-:Y:S01]  /*e1e0*/  FMNMX.FTZ R104, R120, R104, !PT ;  /* 0x0000006878687209 */ /* 0x000fe20007810000 */
[-CC-:B------:R-:W-:Y:S01]  /*e1f0*/  FFMA.FTZ R8, R8, R56.reuse, -R89.reuse ;  /* 0x0000003808087223 */ /* 0x180fe20000010859 */
[----:B------:R-:W-:Y:S01]  /*e200*/  FSEL R67, R67, -INF , P3 ;  /* 0xff80000043437808 */ /* 0x000fe20001800000 */
[--C-:B------:R-:W-:Y:S01]  /*e210*/  FFMA.FTZ R73, R73, R56, -R89.reuse ;  /* 0x0000003849497223 */ /* 0x100fe20000010859 */
[----:B0-----:R-:W-:Y:S01]  /*e220*/  FMNMX.FTZ R131, R122, R104, !PT ;  /* 0x000000687a837209 */ /* 0x001fe20007810000 */
[-CC-:B------:R-:W-:Y:S01]  /*e230*/  FFMA.FTZ R77, R77, R56.reuse, -R89.reuse ;  /* 0x000000384d4d7223 */ /* 0x180fe20000010859 */
[----:B------:R0:W-:Y:S01]  /*e240*/  MUFU.EX2 R104, R133 ;  /* 0x0000008500687308 */ /* 0x0001e20000000800 */
        /* <DEDUP_REMOVED lines=16> */
[----:B------:R-:W-:Y:S01]  /*e350*/  MUFU.EX2 R9, R9 ;  /* 0x0000000900097308 */ /* 0x000fe20000000800 */
[----:B------:R-:W-:-:S02]  /*e360*/  LOP3.LUT R141, R155, 0x7f, RZ, 0xc0, !PT ;  /* 0x0000007f9b8d7812 */ /* 0x000fc400078ec0ff */
        /* <DEDUP_REMOVED lines=10> */
[----:B0-----:R-:W-:Y:S01]  /*e410*/  FMNMX.FTZ R133, R115, R131, !PT ;  /* 0x0000008373857209 */ /* 0x001fe20007810000 */
[----:B------:R-:W-:Y:S03]  /*e420*/  MUFU.EX2 R123, R123 ;  /* 0x0000007b007b7308 */ /* 0x000fe60000000800 */
[----:B------:R-:W-:-:S04]  /*e430*/  FMNMX.FTZ R133, R117, R133, !PT ;  /* 0x0000008575857209 */ /* 0x000fc80007810000 */
[----:B------:R-:W-:Y:S01]  /*e440*/  FMNMX.FTZ R133, R90, R133, !PT ;  /* 0x000000855a857209 */ /* 0x000fe20007810000 */
[----:B------:R0:W-:Y:S03]  /*e450*/  MUFU.EX2 R131, R134 ;  /* 0x0000008600837308 */ /* 0x0001e60000000800 */
[----:B------:R-:W-:-:S04]  /*e460*/  FMNMX.FTZ R133, R91, R133, !PT ;  /* 0x000000855b857209 */ /* 0x000fc80007810000 */
[----:B------:R-:W-:Y:S01]  /*e470*/  FMNMX.FTZ R133, R92, R133, !PT ;  /* 0x000000855c857209 */ /* 0x000fe20007810000 */
[----:B------:R-:W-:Y:S03]  /*e480*/  MUFU.EX2 R125, R125 ;  /* 0x0000007d007d7308 */ /* 0x000fe60000000800 */
[----:B------:R-:W-:-:S04]  /*e490*/  FMNMX.FTZ R133, R93, R133, !PT ;  /* 0x000000855d857209 */ /* 0x000fc80007810000 */
[----:B0-----:R-:W-:Y:S01]  /*e4a0*/  FMNMX.FTZ R134, R94, R133, !PT ;  /* 0x000000855e867209 */ /* 0x001fe20007810000 */
[----:B------:R-:W-:Y:S03]  /*e4b0*/  MUFU.EX2 R128, R128 ;  /* 0x0000008000807308 */ /* 0x000fe60000000800 */
[----:B------:R-:W-:-:S05]  /*e4c0*/  FMNMX.FTZ R134, R96, R134, !PT ;  /* 0x0000008660867209 */ /* 0x000fca0007810000 */
[----:B------:R0:W-:Y:S08]  /*e4d0*/  MUFU.EX2 R133, R135 ;  /* 0x0000008700857308 */ /* 0x0001f00000000800 */
[----:B------:R-:W-:Y:S01]  /*e4e0*/  MUFU.EX2 R101, R101 ;  /* 0x0000006500657308 */ /* 0x000fe20000000800 */
[----:B0-----:R-:W-:-:S04]  /*e4f0*/  FMNMX.FTZ R135, R99, R134, !PT ;  /* 0x0000008663877209 */ /* 0x001fc80007810000 */
[----:B------:R-:W-:-:S03]  /*e500*/  FMNMX.FTZ R135, R102, R135, !PT ;  /* 0x0000008766877209 */ /* 0x000fc60007810000 */
[----:B------:R0:W-:Y:S01]  /*e510*/  MUFU.EX2 R134, R140 ;  /* 0x0000008c00867308 */ /* 0x0001e20000000800 */
[----:B------:R-:W-:-:S04]  /*e520*/  FMNMX.FTZ R135, R72, R135, !PT ;  /* 0x0000008748877209 */ /* 0x000fc80007810000 */
[----:B------:R-:W-:-:S03]  /*e530*/  FMNMX.FTZ R135, R74, R135, !PT ;  /* 0x000000874a877209 */ /* 0x000fc60007810000 */
[----:B------:R-:W-:Y:S01]  /*e540*/  MUFU.EX2 R108, R108 ;  /* 0x0000006c006c7308 */ /* 0x000fe20000000800 */
[----:B------:R-:W-:Y:S01]  /*e550*/  FMNMX.FTZ R135, R78, R135, !PT ;  /* 0x000000874e877209 */ /* 0x000fe20007810000 */
[----:B0-----:R-:W-:Y:S01]  /*e560*/  FFMA.FTZ R140, R75, R56, -R89 ;  /* 0x000000384b8c7223 */ /* 0x001fe20000010859 */
[----:B------:R-:W-:Y:S02]  /*e570*/  FSEL R75, R70, -INF , P6 ;  /* 0xff800000464b7808 */ /* 0x000fe40003000000 */
        /* <DEDUP_REMOVED lines=20> */
[----:B0-----:R-:W0:Y:S06]  /*e6c0*/  SHFL.BFLY PT, R140, R135, 0x2, 0x1f ;  /* 0x0c401f00878c7f89 */ /* 0x001e2c00000e0000 */
[----:B------:R-:W-:Y:S08]  /*e6d0*/  MUFU.EX2 R95, R95 ;  /* 0x0000005f005f7308 */ /* 0x000ff00000000800 */
[----:B------:R-:W-:Y:S08]  /*e6e0*/  MUFU.EX2 R97, R97 ;  /* 0x0000006100617308 */ /* 0x000ff00000000800 */
[----:B------:R-:W-:Y:S01]  /*e6f0*/  MUFU.EX2 R98, R98 ;  /* 0x0000006200627308 */ /* 0x000fe20000000800 */
[----:B0-----:R-:W-:Y:S01]  /*e700*/  FMNMX.FTZ R140, R135, R140, !PT ;  /* 0x0000008c878c7209 */ /* 0x001fe20007810000 */
[----:B------:R-:W-:-:S04]  /*e710*/  FFMA.FTZ R135, R57, R56, -R89 ;  /* 0x0000003839877223 */ /* 0x000fc80000010859 */
[----:B------:R-:W0:Y:S02]  /*e720*/  SHFL.BFLY PT, R57, R140, 0x1, 0x1f ;  /* 0x0c201f008c397f89 */ /* 0x000e2400000e0000 */
[----:B------:R-:W-:Y:S08]  /*e730*/  MUFU.EX2 R100, R100 ;  /* 0x0000006400647308 */ /* 0x000ff00000000800 */
[----:B------:R-:W-:Y:S08]  /*e740*/  MUFU.EX2 R8, R8 ;  /* 0x0000000800087308 */ /* 0x000ff00000000800 */
[----:B------:R-:W-:Y:S01]  /*e750*/  MUFU.EX2 R73, R73 ;  /* 0x0000004900497308 */ /* 0x000fe20000000800 */
[----:B0-----:R-:W-:-:S07]  /*e760*/  FMNMX.FTZ R57, R140, R57, !PT ;  /* 0x000000398c397209 */ /* 0x001fce0007810000 */
[----:B------:R-:W-:Y:S01]  /*e770*/  MUFU.EX2 R77, R77 ;  /* 0x0000004d004d7308 */ /* 0x000fe20000000800 */
[C---:B------:R-:W-:Y:S01]  /*e780*/  FSETP.NEU.FTZ.AND P3, PT, R57.reuse, -INF , PT ;  /* 0xff8000003900780b */ /* 0x040fe20003f7d000 */
[----:B------:R-:W-:-:S06]  /*e790*/  FFMA.FTZ R140, R57, R56, -8 ;  /* 0xc1000000398c7423 */ /* 0x000fcc0000010038 */
[----:B------:R-:W-:Y:S01]  /*e7a0*/  MUFU.EX2 R80, R80 ;  /* 0x0000005000507308 */ /* 0x000fe20000000800 */
[----:B------:R-:W-:Y:S02]  /*e7b0*/  FSEL R89, R140, RZ, P3 ;  /* 0x000000ff8c597208 */ /* 0x000fe40001800000 */
[----:B------:R-:W-:Y:S02]  /*e7c0*/  FSEL R140, R58, RZ, P2 ;  /* 0x000000ff3a8c7208 */ /* 0x000fe40001000000 */
[----:B------:R-:W-:Y:S01]  /*e7d0*/  ISETP.NE.AND P2, PT, R141, RZ, PT ;  /* 0x000000ff8d00720c */ /* 0x000fe20003f45270 */
[-CC-:B------:R-:W-:Y:S01]  /*e7e0*/  FFMA.FTZ R10, R10, R56.reuse, -R89.reuse ;  /* 0x000000380a0a7223 */ /* 0x180fe20000010859 */
[----:B------:R-:W-:-:S01]  /*e7f0*/  FFMA.FTZ R120, R120, R56, -R89 ;  /* 0x0000003878787223 */ /* 0x000fc20000010859 */
[----:B------:R-:W-:Y:S01]  /*e800*/  FADD.FTZ R140, -R140, R12 ;  /* 0x0000000c8c8c7221 */ /* 0x000fe20000010100 */
[----:B------:R-:W-:Y:S01]  /*e810*/  FSEL R12, R57, RZ, P3 ;  /* 0x000000ff390c7208 */ /* 0x000fe20001800000 */
[-CC-:B------:R-:W-:Y:S01]  /*e820*/  FFMA.FTZ R122, R122, R56.reuse, -R89.reuse ;  /* 0x000000387a7a7223 */ /* 0x180fe20000010859 */
[----:B------:R-:W-:-:S01]  /*e830*/  FFMA.FTZ R124, R124, R56, -R89 ;  /* 0x000000387c7c7223 */ /* 0x000fc20000010859 */
[----:B------:R-:W-:Y:S01]  /*e840*/  MUFU.EX2 R10, R10 ;  /* 0x0000000a000a7308 */ /* 0x000fe20000000800 */
[----:B------:R-:W-:-:S01]  /*e850*/  FFMA.FTZ R126, R126, R56, -R89 ;  /* 0x000000387e7e7223 */ /* 0x000fc20000010859 */
[----:B------:R-:W-:Y:S01]  /*e860*/  FADD.FTZ R12, -R12, R13 ;  /* 0x0000000d0c0c7221 */ /* 0x000fe20000010100 */
[-C--:B------:R-:W-:Y:S01]  /*e870*/  FMUL.FTZ R13, R140, R56.reuse ;  /* 0x000000388c0d7220 */ /* 0x080fe20000410000 */
        /* <DEDUP_REMOVED lines=37> */
[----:B-1----:R-:W-:-:S01]  /*ead0*/  FFMA.FTZ R0, R12, R0, R10 ;  /* 0x000000000c007223 */ /* 0x002fc2000001000a */
[----:B------:R-:W-:Y:S01]  /*eae0*/  FADD.FTZ R20, R88, R20 ;  /* 0x0000001458147221 */ /* 0x000fe20000010000 */
[----:B------:R-:W-:-:S01]  /*eaf0*/  FFMA.FTZ R129, R129, R56, -R89 ;  /* 0x0000003881817223 */ /* 0x000fc20000010859 */
[----:B------:R-:W-:Y:S01]  /*eb00*/  FFMA.FTZ R63, R63, R56, -R89 ;  /* 0x000000383f3f7223 */ /* 0x000fe20000010859 */
[----:B------:R-:W-:-:S01]  /*eb10*/  FADD.FTZ R0, R120, R0 ;  /* 0x0000000078007221 */ /* 0x000fc20000010000 */
[----:B------:R-:W-:Y:S01]  /*eb20*/  FADD.FTZ R20, R121, R20 ;  /* 0x0000001479147221 */ /* 0x000fe20000010000 */
[----:B------:R-:W-:-:S01]  /*eb30*/  FFMA.FTZ R66, R66, R56, -R89 ;  /* 0x0000003842427223 */ /* 0x000fc20000010859 */
[----:B------:R-:W1:Y:S01]  /*eb40*/  MUFU.EX2 R126, R126 ;  /* 0x0000007e007e7308 */ /* 0x000e620000000800 */
[----:B--2---:R-:W-:-:S01]  /*eb50*/  FADD.FTZ R0, R122, R0 ;  /* 0x000000007a007221 */ /* 0x004fc20000010000 */
[----:B------:R-:W-:Y:S01]  /*eb60*/  FADD.FTZ R20, R123, R20 ;  /* 0x000000147b147221 */ /* 0x000fe20000010000 */
[----:B------:R-:W-:-:S01]  /*eb70*/  FFMA.FTZ R67, R67, R56, -R89 ;  /* 0x0000003843437223 */ /* 0x000fc20000010859 */
[-CC-:B------:R-:W-:Y:S01]  /*eb80*/  FFMA.FTZ R75, R75, R56.reuse, -R89.reuse ;  /* 0x000000384b4b7223 */ /* 0x180fe20000010859 */
[----:B------:R-:W-:-:S01]  /*eb90*/  FFMA.FTZ R71, R71, R56, -R89 ;  /* 0x0000003847477223 */ /* 0x000fc20000010859 */
[----:B------:R-:W-:Y:S01]  /*eba0*/  FADD.FTZ R20, R125, R20 ;  /* 0x000000147d147221 */ /* 0x000fe20000010000 */
[----:B------:R-:W-:Y:S01]  /*ebb0*/  @!P2 VIADD R3, R3, 0x13240 ;  /* 0x000132400303a836 */ /* 0x000fe20000000000 */
[----:B------:R-:W2:Y:S01]  /*ebc0*/  MUFU.EX2 R127, R127 ;  /* 0x0000007f007f7308 */ /* 0x000ea20000000800 */
[----:B0-----:R-:W-:-:S01]  /*ebd0*/  FADD.FTZ R0, R124, R0 ;  /* 0x000000007c007221 */ /* 0x001fc20000010000 */
[----:B------:R-:W-:-:S02]  /*ebe0*/  FADD.FTZ R20, R128, R20 ;  /* 0x0000001480147221 */ /* 0x000fc40000010000 */
[----:B------:R-:W-:Y:S02]  /*ebf0*/  @!P2 PRMT R3, RZ, 0x654, R3 ;  /* 0x00000654ff03a816 */ /* 0x000fe40000000003 */
[----:B------:R-:W-:Y:S02]  /*ec00*/  FADD.FTZ R20, R62, R20 ;  /* 0x000000143e147221 */ /* 0x000fe40000010000 */
[----:B------:R-:W0:Y:S01]  /*ec10*/  MUFU.EX2 R130, R130 ;  /* 0x0000008200827308 */ /* 0x000e220000000800 */
[----:B-1----:R-:W-:-:S01]  /*ec20*/  FADD.FTZ R0, R126, R0 ;  /* 0x000000007e007221 */ /* 0x002fc20000010000 */
[----:B------:R-:W-:Y:S01]  /*ec30*/  FADD.FTZ R20, R101, R20 ;  /* 0x0000001465147221 */ /* 0x000fe20000010000 */
[----:B------:R1:W-:Y:S03]  /*ec40*/  @!P2 SYNCS.ARRIVE.TRANS64.RED.A1T0 RZ, [R3+URZ], RZ ;  /* 0x000000ff03ffa9a7 */ /* 0x0003e6000810043f */
[----:B------:R-:W-:-:S02]  /*ec50*/  FADD.FTZ R20, R104, R20 ;  /* 0x0000001468147221 */ /* 0x000fc40000010000 */
        /* <DEDUP_REMOVED lines=10> */
[----:B------:R-:W-:-:S04]  /*ed00*/  FADD.FTZ R20, R116, R20 ;  /* 0x0000001474147221 */ /* 0x000fc80000010000 */
[----:B------:R-:W-:Y:S02]  /*ed10*/  FADD.FTZ R20, R131, R20 ;  /* 0x0000001483147221 */ /* 0x000fe40000010000 */
        /* <DEDUP_REMOVED lines=26> */
[----:B------:R-:W-:-:S06]  /*eec0*/  FADD.FTZ R20, R80, R20 ;  /* 0x0000001450147221 */ /* 0x000fcc0000010000 */
        /* <DEDUP_REMOVED lines=72> */
.L_x_13082:
[----:B------:R-:W2:Y:S01]  /*f350*/  LDL R3, [R1+0x1c] ;  /* 0x00001c0001037983 */ /* 0x000ea20000100800 */
[----:B------:R-:W-:Y:S01]  /*f360*/  ISETP.GT.AND P2, PT, R14, R21, PT ;  /* 0x000000150e00720c */ /* 0x000fe20003f44270 */
        /* <DEDUP_REMOVED lines=80> */
[----:B------:R-:W-:Y:S02]  /*f870*/  MOV R12, R58 ;  /* 0x0000003a000c7202 */ /* 0x000fe40000000f00 */
[----:B--2---:R-:W-:-:S04]  /*f880*/  PRMT R15, R3, 0x654, R15 ;  /* 0x00000654030f7816 */ /* 0x004fc8000000000f */
[----:B------:R0:W-:Y:S01]  /*f890*/  SYNCS.ARRIVE.TRANS64.RED.A1T0 RZ, [R15+URZ], RZ ;  /* 0x000000ff0fff79a7 */ /* 0x0001e2000810043f */
[----:B------:R-:W-:Y:S05]  /*f8a0*/  @P2 BRA `(.L_x_13083) ;  /* 0xffffffc400702947 */ /* 0x000fea000383ffff */
[----:B------:R-:W-:Y:S05]  /*f8b0*/  BSYNC B1 ;  /* 0x0000000000017941 */ /* 0x000fea0003800000 */
.L_x_13071:
[----:B------:R-:W-:Y:S05]  /*f8c0*/  BSYNC B0 ;  /* 0x0000000000007941 */ /* 0x000fea0003800000 */
.L_x_13070:
        /* <DEDUP_REMOVED lines=8> */
.L_x_13097:
[----:B0-----:R-:W-:-:S05]  /*f950*/  VIADD R15, R8, 0x1 ;  /* 0x00000001080f7836 */ /* 0x001fca0000000000 */
[----:B------:R-:W-:-:S04]  /*f960*/  ISETP.NE.AND P0, PT, R15, 0x2, PT ;  /* 0x000000020f00780c */ /* 0x000fc80003f05270 */
[----:B------:R-:W-:Y:S02]  /*f970*/  SEL R15, R15, RZ, P0 ;  /* 0x000000ff0f0f7207 */ /* 0x000fe40000000000 */
[----:B------:R-:W-:-:S03]  /*f980*/  SEL R156, RZ, 0x1, P0 ;  /* 0x00000001ff9c7807 */ /* 0x000fc60000000000 */
[----:B------:R-:W-:Y:S01]  /*f990*/  IMAD.MOV.U32 R22, RZ, RZ, R15 ;  /* 0x000000ffff167224 */ /* 0x000fe200078e000f */
[----:B------:R-:W-:Y:S01]  /*f9a0*/  LOP3.LUT R156, R9, R156, RZ, 0x3c, !PT ;  /* 0x0000009c099c7212 */ /* 0x000fe200078e3cff */
[----:B------:R-:W-:Y:S06]  /*f9b0*/  @!P1 BRA `(.L_x_13086) ;  /* 0x0000000000049947 */ /* 0x000fec0003800000 */
[----:B------:R-:W-:Y:S01]  /*f9c0*/  BPT.TRAP 0x1 ;  /* 0x000000040000795c */ /* 0x000fe20000300000 */
.L_x_13086:
[----:B------:R-:W-:Y:S01]  /*f9d0*/  IMAD R10, R22, 0x8, R16 ;  /* 0x00000008160a7824 */ /* 0x000fe200078e0210 */
[----:B------:R-:W-:-:S04]  /*f9e0*/  SHF.L.U32 R11, R156, 0x1f, RZ ;  /* 0x0000001f9c0b7819 */ /* 0x000fc800000006ff */
[----:B------:R0:W1:Y:S01]  /*f9f0*/  SYNCS.PHASECHK.TRANS64.TRYWAIT P0, [R10+URZ+0x13230], R11 ;  /* 0x0132300b0a0075a7 */ /* 0x000062000800017f */
[----:B------:R-:W-:Y:S05]  /*fa00*/  @!P1 BRA `(.L_x_13087) ;  /* 0x0000000000049947 */ /* 0x000fea0003800000 */
[----:B------:R-:W-:Y:S01]  /*fa10*/  BPT.TRAP 0x1 ;  /* 0x000000040000795c */ /* 0x000fe20000300000 */
.L_x_13087:
        /* <DEDUP_REMOVED lines=8> */
.L_x_13089:
[----:B------:R-:W-:Y:S05]  /*faa0*/  BSYNC B1 ;  /* 0x0000000000017941 */ /* 0x000fea0003800000 */
.L_x_13088:
        /* <DEDUP_REMOVED lines=10> */
[----:B------:R-:W-:Y:S01]  /*fb50*/  VIADD R58, R13, 0x102 ;  /* 0x000001020d3a7836 */ /* 0x000fe20000000000 */
[----:B------:R-:W-:Y:S01]  /*fb60*/  R2UR UR10, R10 ;  /* 0x000000000a0a72ca */ /* 0x000fe200000e0000 */
[----:B------:R-:W-:Y:S01]  /*fb70*/  IMAD.MOV.U32 R10, RZ, RZ, R57 ;  /* 0x000000ffff0a7224 */ /* 0x000fe200078e0039 */
[----:B------:R-:W-:Y:S01]  /*fb80*/  R2UR UR8, R4 ;  /* 0x00000000040872ca */ /* 0x000fe200000e0000 */
[----:B------:R-:W-:Y:S01]  /*fb90*/  IMAD.MOV.U32 R57, RZ, RZ, -0x7fffffe0 ;  /* 0x80000020ff397424 */ /* 0x000fe200078e00ff */
        /* <DEDUP_REMOVED lines=13> */
[----:B------:R-:W-:-:S02]  /*fc70*/  R2UR UR22, R10 ;  /* 0x000000000a1672ca */ /* 0x000fc400000e0000 */
[----:B------:R-:W-:Y:S02]  /*fc80*/  R2UR UR23, R11 ;  /* 0x000000000b1772ca */ /* 0x000fe400000e0000 */
[----:B------:R-:W-:Y:S01]  /*fc90*/  R2UR UR26, R56 ;  /* 0x00000000381a72ca */ /* 0x000fe200000e0000 */
[----:B------:R-:W-:Y:S01]  /*fca0*/  VIADD R56, R13, 0x202 ;  /* 0x000002020d387836 */ /* 0x000fe20000000000 */
[----:B------:R-:W-:Y:S01]  /*fcb0*/  R2UR UR27, R57 ;  /* 0x00000000391b72ca */ /* 0x000fe200000e0000 */
[----:B------:R-:W-:Y:S01]  /*fcc0*/  IMAD.MOV.U32 R57, RZ, RZ, -0x7fffffe0 ;  /* 0x80000020ff397424 */ /* 0x000fe200078e00ff */
[----:B------:R-:W-:Y:S02]  /*fcd0*/  R2UR UR20, R4 ;  /* 0x00000000041472ca */ /* 0x000fe400000e0000 */
[----:B------:R-:W-:Y:S02]  /*fce0*/  R2UR UR21, R5 ;  /* 0x00000000051572ca */ /* 0x000fe400000e0000 */
[----:B------:R-:W-:-:S02]  /*fcf0*/  R2UR UR30, R56 ;  /* 0x00000000381e72ca */ /* 0x000fc400000e0000 */
[----:B------:R-:W-:Y:S02]  /*fd00*/  R2UR UR31, R57 ;  /* 0x00000000391f72ca */ /* 0x000fe400000e0000 */
[----:B------:R-:W-:Y:S02]  /*fd10*/  R2UR UR24, R6 ;  /* 0x00000000061872ca */ /* 0x000fe400000e0000 */
[----:B------:R-:W-:Y:S02]  /*fd20*/  R2UR UR25, R7 ;  /* 0x00000000071972ca */ /* 0x000fe400000e0000 */
[----:B------:R-:W-:Y:S02]  /*fd30*/  IADD3 R10, R13, 0x82, RZ ;  /* 0x000000820d0a7810 */ /* 0x000fe40007ffe0ff */
[----:B------:R-:W-:Y:S01]  /*fd40*/  R2UR UR7, R11 ;  /* 0x000000000b0772ca */ /* 0x000fe200000e0000 */
[----:B------:R-:W-:Y:S01]  /*fd50*/  IMAD.MOV.U32 R11, RZ, RZ, -0x7fffffe0 ;  /* 0x80000020ff0b7424 */ /* 0x000fe200078e00ff */
[----:B------:R-:W-:Y:S01]  /*fd60*/  R2UR UR6, R10 ;  /* 0x000000000a0672ca */ /* 0x000fe200000e0000 */
[----:B------:R-:W-:Y:S01]  /*fd70*/  VIADD R10, R13, 0x182 ;  /* 0x000001820d0a7836 */ /* 0x000fe20000000000 */
        /* <DEDUP_REMOVED lines=42> */
.L_x_13091:
[----:B------:R-:W-:Y:S01]  /*10020*/  SHF.L.U32 R9, R9, 0x1f, RZ ;  /* 0x0000001f09097819 */ /* 0x000fe200000006ff */
[----:B------:R-:W-:-:S04]  /*10030*/  IMAD R13, R8, 0x8, R16 ;  /* 0x00000008080d7824 */ /* 0x000fc800078e0210 */
[----:B------:R0:W1:Y:S01]  /*10040*/  SYNCS.PHASECHK.TRANS64.TRYWAIT P0, [R13+URZ+0x13250], R9 ;  /* 0x013250090d0075a7 */ /* 0x000062000800017f */
[----:B------:R-:W-:Y:S05]  /*10050*/  @!P1 BRA `(.L_x_13092) ;  /* 0x0000000000049947 */ /* 0x000fea0003800000 */
[----:B------:R-:W-:Y:S01]  /*10060*/  BPT.TRAP 0x1 ;  /* 0x000000040000795c */ /* 0x000fe20000300000 */
.L_x_13092:
[----:B------:R-:W-:Y:S04]  /*10070*/  BSSY B1, `(.L_x_13093) ;  /* 0x0000004000017945 */ /* 0x000fe80003800000 */
[----:B-1----:R-:W-:Y:S05]  /*10080*/  @P0 BRA `(.L_x_13094) ;  /* 0x0000000000080947 */ /* 0x002fea0003800000 */
[----:B------:R-:W1:Y:S02]  /*10090*/  SYNCS.PHASECHK.TRANS64.TRYWAIT P0, [R13+URZ+0x13250], R9 ;  /* 0x013250090d0075a7 */ /* 0x000e64000800017f */
[----:B-1----:R-:W-:Y:S05]  /*100a0*/  @!P0 BRA `(.L_x_13095) ;  /* 0x000000d0003c8947 */ /* 0x002fea0003800000 */
.L_x_13094:
[----:B------:R-:W-:Y:S05]  /*100b0*/  BSYNC B1 ;  /* 0x0000000000017941 */ /* 0x000fea0003800000 */
.L_x_13093:
        /* <DEDUP_REMOVED lines=92> */
[----:B------:R-:W-:-:S07]  /*10680*/  FMUL.FTZ R69, R2, R71 ;  /* 0x0000004702457220 */ /* 0x000fce0000410000 */
        /* <DEDUP_REMOVED lines=9> */
[----:B------:R-:W-:Y:S01]  /*10720*/  FMUL.FTZ R11, R2, R122 ;  /* 0x0000007a020b7220 */ /* 0x000fe20000410000 */
[----:B------:R-:W-:Y:S01]  /*10730*/  R2UR UR6, R10 ;  /* 0x000000000a0672ca */ /* 0x000fe200000e0000 */
[C---:B------:R-:W-:Y:S01]  /*10740*/  FMUL.FTZ R10, R2.reuse, R121 ;  /* 0x00000079020a7220 */ /* 0x040fe20000410000 */
[C---:B------:R-:W-:Y:S01]  /*10750*/  FMUL.FTZ R122, R2.reuse, R126 ;  /* 0x0000007e027a7220 */ /* 0x040fe20000410000 */
[C---:B------:R-:W-:Y:S01]  /*10760*/  FMUL.FTZ R121, R2.reuse, R125 ;  /* 0x0000007d02797220 */ /* 0x040fe20000410000 */
[C---:B------:R-:W-:Y:S01]  /*10770*/  FMUL.FTZ R126, R2.reuse, R130 ;  /* 0x00000082027e7220 */ /* 0x040fe20000410000 */
[----:B------:R-:W2:Y:S01]  /*10780*/  MUFU.TANH R11, R11 ;  /* 0x0000000b000b7308 */ /* 0x000ea20000002400 */
[C---:B------:R-:W-:Y:S01]  /*10790*/  FMUL.FTZ R125, R2.reuse, R129 ;  /* 0x00000081027d7220 */ /* 0x040fe20000410000 */
[C---:B------:R-:W-:Y:S01]  /*107a0*/  FMUL.FTZ R129, R2.reuse, R133 ;  /* 0x0000008502817220 */ /* 0x040fe20000410000 */
[----:B------:R-:W-:Y:S01]  /*107b0*/  FMUL.FTZ R130, R2, R134 ;  /* 0x0000008602827220 */ /* 0x000fe20000410000 */
[----:B0-----:R-:W-:-:S04]  /*107c0*/  FMNMX.FTZ R133, R9, R3, !PT ;  /* 0x0000000309857209 */ /* 0x001fc80007810000 */
        /* <DEDUP_REMOVED lines=11> */
[----:B------:R-:W-:Y:S01]  /*10880*/  @!P0 IMAD R15, R15, 0x8, R16 ;  /* 0x000000080f0f8824 */ /* 0x000fe200078e0210 */
[----:B------:R-:W-:-:S03]  /*10890*/  FMNMX.FTZ R134, R123, R134, !PT ;  /* 0x000000867b867209 */ /* 0x000fc60007810000 */
[----:B------:R-:W2:Y:S01]  /*108a0*/  MUFU.TANH R125, R125 ;  /* 0x0000007d007d7308 */ /* 0x000ea20000002400 */
[----:B-1----:R-:W-:Y:S01]  /*108b0*/  FMNMX.FTZ R133, R121, R133, !PT ;  /* 0x0000008579857209 */ /* 0x002fe20007810000 */
[----:B------:R-:W-:-:S03]  /*108c0*/  @!P0 VIADD R15, R15, 0x13240 ;  /* 0x000132400f0f8836 */ /* 0x000fc60000000000 */
[----:B------:R-:W-:Y:S02]  /*108d0*/  FMNMX.FTZ R133, R124, R133, !PT ;  /* 0x000000857c857209 */ /* 0x000fe40007810000 */
[----:B------:R-:W-:Y:S01]  /*108e0*/  @!P0 PRMT R15, RZ, 0x654, R15 ;  /* 0x00000654ff0f8816 */ /* 0x000fe2000000000f */
[----:B------:R-:W1:Y:S01]  /*108f0*/  MUFU.TANH R130, R130 ;  /* 0x0000008200827308 */ /* 0x000e620000002400 */
[----:B0-----:R-:W-:Y:S01]  /*10900*/  FMNMX.FTZ R56, R126, R134, !PT ;  /* 0x000000867e387209 */ /* 0x001fe20007810000 */
[----:B------:R-:W-:-:S03]  /*10910*/  FMUL.FTZ R134, R2, R57 ;  /* 0x0000003902867220 */ /* 0x000fc60000410000 */
[----:B------:R-:W-:-:S03]  /*10920*/  FMNMX.FTZ R56, R127, R56, !PT ;  /* 0x000000387f387209 */ /* 0x000fc60007810000 */
[----:B------:R-:W0:Y:S01]  /*10930*/  MUFU.TANH R129, R129 ;  /* 0x0000008100817308 */ /* 0x000e220000002400 */
[----:B--2---:R-:W-:-:S04]  /*10940*/  FMNMX.FTZ R133, R125, R133, !PT ;  /* 0x000000857d857209 */ /* 0x004fc80007810000 */
        /* <DEDUP_REMOVED lines=96> */
[----:B------:R1:W-:Y:S01]  /*10f50*/  MUFU.TANH R133, R134 ;  /* 0x0000008600857308 */ /* 0x0003e20000002400 */
[----:B0-----:R-:W-:-:S07]  /*10f60*/  FMNMX.FTZ R57, R84, R57, !PT ;  /* 0x0000003954397209 */ /* 0x001fce0007810000 */
[----:B------:R-:W0:Y:S01]  /*10f70*/  MUFU.TANH R85, R85 ;  /* 0x0000005500557308 */ /* 0x000e220000002400 */
[----:B-1----:R-:W-:Y:S01]  /*10f80*/  FMUL.FTZ R134, R2, R58 ;  /* 0x0000003a02867220 */ /* 0x002fe20000410000 */
[----:B--2---:R-:W-:-:S06]  /*10f90*/  FMNMX.FTZ R56, R86, R56, !PT ;  /* 0x0000003856387209 */ /* 0x004fcc0007810000 */
[----:B------:R-:W1:Y:S08]  /*10fa0*/  MUFU.TANH R87, R87 ;  /* 0x0000005700577308 */ /* 0x000e700000002400 */
        /* <DEDUP_REMOVED lines=35> */
[----:B0-----:R-:W-:Y:S01]  /*111e0*/  FMNMX.FTZ R58, R58, R57, !PT ;  /* 0x000000393a3a7209 */ /* 0x001fe20007810000 */
[----:B------:R-:W-:-:S04]  /*111f0*/  IMAD.MOV.U32 R57, RZ, RZ, -0x3ffffff0 ;  /* 0xc0000010ff397424 */ /* 0x000fc800078e00ff */
[----:B------:R-:W0:Y:S01]  /*11200*/  SHFL.BFLY PT, R145, R58, 0x1, 0x1f ;  /* 0x0c201f003a917f89 */ /* 0x000e2200000e0000 */
[----:B------:R-:W-:Y:S02]  /*11210*/  R2UR UR7, R57 ;  /* 0x00000000390772ca */ /* 0x000fe400000e0000 */
[----:B-1----:R-:W-:Y:S01]  /*11220*/  FMNMX.FTZ R70, R70, R56, !PT ;  /* 0x0000003846467209 */ /* 0x002fe20007810000 */
[C---:B------:R-:W-:Y:S02]  /*11230*/  VIADD R56, R8.reuse, 0x180 ;  /* 0x0000018008387836 */ /* 0x040fe40000000000 */
[----:B------:R-:W-:Y:S02]  /*11240*/  VIADD R8, R8, 0x200 ;  /* 0x0000020008087836 */ /* 0x000fe40000000000 */
[----:B------:R-:W1:Y:S01]  /*11250*/  SHFL.BFLY PT, R71, R70, 0x1, 0x1f ;  /* 0x0c201f0046477f89 */ /* 0x000e6200000e0000 */
[----:B------:R-:W-:Y:S01]  /*11260*/  R2UR UR6, R56 ;  /* 0x00000000380672ca */ /* 0x000fe200000e0000 */
[----:B------:R-:W-:-:S12]  /*11270*/  IMAD.U32 R56, RZ, RZ, UR36 ;  /* 0x00000024ff387e24 */ /* 0x000fd8000f8e00ff */
[----:B------:R-:W-:Y:S01]  /*11280*/  QGMMA.64x64x32.F32.E4M3.E4M3 R24, R140, gdesc[UR4], R24, gsb0 ;  /* 0x00e000048c187df3 */ /* 0x000fe20008000818 */
[----:B------:R-:W-:Y:S02]  /*11290*/  R2UR UR6, R8 ;  /* 0x00000000080672ca */ /* 0x000fe400000e0000 */
[----:B0-----:R-:W-:-:S05]  /*112a0*/  FMNMX.FTZ R58, R58, R145, !PT ;  /* 0x000000913a3a7209 */ /* 0x001fca0007810000 */
[----:B------:R-:W-:Y:S01]  /*112b0*/  FADD.FTZ R3, -R58, R3 ;  /* 0x000000033a037221 */ /* 0x000fe20000010100 */
[----:B-1----:R-:W-:Y:S01]  /*112c0*/  FMNMX.FTZ R57, R70, R71, !PT ;  /* 0x0000004746397209 */ /* 0x002fe20007810000 */
[-C--:B------:R-:W-:Y:S02]  /*112d0*/  FFMA.FTZ R71, R58, R56.reuse, -8 ;  /* 0xc10000003a477423 */ /* 0x080fe40000010038 */
[-C--:B------:R-:W-:Y:S02]  /*112e0*/  FMUL.FTZ R3, R3, R56.reuse ;  /* 0x0000003803037220 */ /* 0x080fe40000410000 */
[----:B------:R-:W-:Y:S01]  /*112f0*/  FADD.FTZ R70, -R57, R12 ;  /* 0x0000000c39467221 */ /* 0x000fe20000010100 */
        /* <DEDUP_REMOVED lines=10> */
[-C--:B0-----:R-:W-:Y:S01]  /*113a0*/  FMUL.FTZ R3, R70, R56.reuse ;  /* 0x0000003846037220 */ /* 0x081fe20000410000 */
[----:B------:R-:W-:Y:S01]  /*113b0*/  FFMA.FTZ R70, R9, R56, -R71 ;  /* 0x0000003809467223 */ /* 0x000fe20000010847 */
[----:B------:R-:W-:-:S02]  /*113c0*/  IMAD.MOV.U32 R9, RZ, RZ, -0x3ffffff0 ;  /* 0xc0000010ff097424 */ /* 0x000fc400078e00ff */
[-CC-:B------:R-:W-:Y:S01]  /*113d0*/  FFMA.FTZ R105, R105, R56.reuse, -R71.reuse ;  /* 0x0000003869697223 */ /* 0x180fe20000010847 */
[----:B------:R-:W-:-:S01]  /*113e0*/  FFMA.FTZ R108, R108, R56, -R71 ;  /* 0x000000386c6c7223 */ /* 0x000fc20000010847 */
[-CC-:B------:R-:W-:Y:S01]  /*113f0*/  FFMA.FTZ R109, R109, R56.reuse, -R71.reuse ;  /* 0x000000386d6d7223 */ /* 0x180fe20000010847 */
[----:B------:R-:W-:-:S01]  /*11400*/  FFMA.FTZ R112, R112, R56, -R71 ;  /* 0x0000003870707223 */ /* 0x000fc20000010847 */
[----:B------:R-:W-:Y:S01]  /*11410*/  R2UR UR7, R9 ;  /* 0x00000000090772ca */ /* 0x000fe200000e0000 */
[----:B------:R-:W-:-:S01]  /*11420*/  FFMA.FTZ R9, R57, R56, -8 ;  /* 0xc100000039097423 */ /* 0x000fc20000010038 */
        /* <DEDUP_REMOVED lines=33> */
[----:B------:R-:W3:Y:S01]  /*11640*/  MUFU.EX2 R120, R120 ;  /* 0x0000007800787308 */ /* 0x000ee20000000800 */
[----:B------:R-:W-:-:S01]  /*11650*/  FFMA.FTZ R122, R126, R56, -R9 ;  /* 0x000000387e7a7223 */ /* 0x000fc20000010809 */
[----:B0-----:R-:W-:Y:S01]  /*11660*/  FFMA.FTZ R20, R12, R20, R70 ;  /* 0x000000140c147223 */ /* 0x001fe20000010046 */
[----:B-1----:R-:W-:-:S01]  /*11670*/  FFMA.FTZ R0, R3, R0, R8 ;  /* 0x0000000003007223 */ /* 0x002fc20000010008 */
[-CC-:B------:R-:W-:Y:S01]  /*11680*/  FFMA.FTZ R126, R130, R56.reuse, -R9.reuse ;  /* 0x00000038827e7223 */ /* 0x180fe20000010809 */
[----:B------:R-:W-:-:S01]  /*11690*/  FFMA.FTZ R106, R106, R56, -R9 ;  /* 0x000000386a6a7223 */ /* 0x000fc20000010809 */
[----:B------:R-:W-:Y:S01]  /*116a0*/  FADD.FTZ R20, R10, R20 ;  /* 0x000000140a147221 */ /* 0x000fe20000010000 */
[----:B------:R-:W-:-:S01]  /*116b0*/  FFMA.FTZ R107, R107, R56, -R9 ;  /* 0x000000386b6b7223 */ /* 0x000fc20000010809 */
[----:B------:R-:W0:Y:S01]  /*116c0*/  MUFU.EX2 R21, R21 ;  /* 0x0000001500157308 */ /* 0x000e220000000800 */
[----:B--2---:R-:W-:-:S01]  /*116d0*/  FADD.FTZ R0, R11, R0 ;  /* 0x000000000b007221 */ /* 0x004fc20000010000 */
[----:B------:R-:W-:-:S02]  /*116e0*/  WARPGROUP.DEPBAR.LE gsb0, 0x0 ;  /* 0x00008000000079c5 */ /* 0x000fc40000010000 */
[----:B------:R-:W-:-:S01]  /*116f0*/  FFMA.FTZ R140, R144, R56, -R71 ;  /* 0x00000038908c7223 */ /* 0x000fc20000010847 */
[-CC-:B------:R-:W-:Y:S01]  /*11700*/  FFMA.FTZ R71, R123, R56.reuse, -R9.reuse ;  /* 0x000000387b477223 */ /* 0x180fe20000010809 */
[----:B------:R-:W-:-:S01]  /*11710*/  FFMA.FTZ R123, R127, R56, -R9 ;  /* 0x000000387f7b7223 */ /* 0x000fc20000010809 */
[----:B------:R-:W-:Y:S01]  /*11720*/  FFMA.FTZ R127, R131, R56, -R9 ;  /* 0x00000038837f7223 */ /* 0x000fe20000010809 */
        /* <DEDUP_REMOVED lines=22> */
[----:B------:R-:W-:Y:S01]  /*11890*/  WARPGROUP.ARRIVE ;  /* 0x00000000000079c5 */ /* 0x000fe20000000000 */
[----:B------:R-:W-:-:S01]  /*118a0*/  FFMA.FTZ R78, R78, R56, -R9 ;  /* 0x000000384e4e7223 */ /* 0x000fc20000010809 */
[----:B------:R-:W1:Y:S01]  /*118b0*/  MUFU.EX2 R122, R122 ;  /* 0x0000007a007a7308 */ /* 0x000e620000000800 */
[----:B--2---:R-:W-:-:S01]  /*118c0*/  FADD.FTZ R0, R71, R0 ;  /* 0x0000000047007221 */ /* 0x004fc20000010000 */
[-CC-:B------:R-:W-:Y:S01]  /*118d0*/  FFMA.FTZ R79, R79, R56.reuse, -R9.reuse ;  /* 0x000000384f4f7223 */ /* 0x180fe20000010809 */
[----:B------:R-:W-:-:S01]  /*118e0*/  FFMA.FTZ R82, R82, R56, -R9 ;  /* 0x0000003852527223 */ /* 0x000fc20000010809 */
[----:B------:R-:W-:Y:S01]  /*118f0*/  QGMMA.64x64x32.F32.E4M3.E4M3 R24, R136, gdesc[UR4], R24, gsb0 ;  /* 0x00e0000488187df3 */ /* 0x000fe20008000818 */
        /* <DEDUP_REMOVED lines=157> */
.L_x_13096:
        /* <DEDUP_REMOVED lines=81> */
[----:B------:R-:W-:-:S02]  /*127e0*/  MOV R12, R57 ;  /* 0x00000039000c7202 */ /* 0x000fc40000000f00 */
[C---:B--2---:R-:W-:Y:S01]  /*127f0*/  ISETP.GT.AND P0, PT, R14.reuse, R15, PT ;  /* 0x0000000f0e00720c */ /* 0x044fe20003f04270 */
[----:B------:R-:W-:-:S12]  /*12800*/  VIADD R14, R14, 0xffffffff ;  /* 0xffffffff0e0e7836 */ /* 0x000fd80000000000 */
[----:B-1----:R-:W-:Y:S05]  /*12810*/  @P0 BRA `(.L_x_13097) ;  /* 0xffffffd0004c0947 */ /* 0x002fea000383ffff */
.L_x_13085:
[----:B------:R-:W-:Y:S05]  /*12820*/  BSYNC B0 ;  /* 0x0000000000007941 */ /* 0x000fea0003800000 */
.L_x_13084:
[----:B------:R-:W-:Y:S06]  /*12830*/  BAR.ARV 0x8, 0x200 ;  /* 0x0208000000007b1d */ /* 0x000fec0000002000 */
[----:B------:R-:W-:Y:S05]  /*12840*/  @!P1 BRA `(.L_x_13098) ;  /* 0x0000000000049947 */ /* 0x000fea0003800000 */
[----:B------:R-:W-:Y:S01]  /*12850*/  BPT.TRAP 0x1 ;  /* 0x000000040000795c */ /* 0x000fe20000300000 */
.L_x_13098:
[----:B------:R-:W-:Y:S01]  /*12860*/  IMAD R8, R22, 0x8, R16 ;  /* 0x0000000816087824 */ /* 0x000fe200078e0210 */
[----:B------:R-:W-:-:S04]  /*12870*/  SHF.L.U32 R3, R156, 0x1f, RZ ;  /* 0x0000001f9c037819 */ /* 0x000fc800000006ff */
[----:B------:R1:W2:Y:S01]  /*12880*/  SYNCS.PHASECHK.TRANS64.TRYWAIT P0, [R8+URZ+0x13250], R3 ;  /* 0x01325003080075a7 */ /* 0x0002a2000800017f */
[----:B------:R-:W-:Y:S05]  /*12890*/  @!P1 BRA `(.L_x_13099) ;  /* 0x0000000000049947 */ /* 0x000fea0003800000 */
[----:B------:R-:W-:Y:S01]  /*128a0*/  BPT.TRAP 0x1 ;  /* 0x000000040000795c */ /* 0x000fe20000300000 */
.L_x_13099:
[----:B------:R-:W-:Y:S04]  /*128b0*/  BSSY B0, `(.L_x_13100) ;  /* 0x0000004000007945 */ /* 0x000fe80003800000 */
[----:B--2---:R-:W-:Y:S05]  /*128c0*/  @P0 BRA `(.L_x_13101) ;  /* 0x0000000000080947 */ /* 0x004fea0003800000 */
[----:B------:R-:W2:Y:S02]  /*128d0*/  SYNCS.PHASECHK.TRANS64.TRYWAIT P0, [R8+URZ+0x13250], R3 ;  /* 0x01325003080075a7 */ /* 0x000ea4000800017f */
[----:B--2---:R-:W-:Y:S05]  /*128e0*/  @!P0 BRA `(.L_x_13102) ;  /* 0x000000a800408947 */ /* 0x004fea0003800000 */
.L_x_13101:
[----:B------:R-:W-:Y:S05]  /*128f0*/  BSYNC B0 ;  /* 0x0000000000007941 */ /* 0x000fea0003800000 */
.L_x_13100:
[----:B------:R-:W3:Y:S04]  /*12900*/  LDL R10, [R1+0x5c] ;  /* 0x00005c00010a7983 */ /* 0x000ee80000100800 */
[----:B------:R-:W4:Y:S04]  /*12910*/  LDL R11, [R1+0x48] ;  /* 0x00004800010b7983 */ /* 0x000f280000100800 */
[----:B------:R-:W5:Y:S01]  /*12920*/  LDL R9, [R1+0x34] ;  /* 0x0000340001097983 */ /* 0x000f620000100800 */
[----:B------:R-:W-:Y:S01]  /*12930*/  VIADD R16, R16, 0x1000 ;  /* 0x0000100010107836 */ /* 0x000fe20000000000 */
[----:B------:R-:W-:Y:S01]  /*12940*/  ULDC.64 UR4, c[0x0][0x9a0] ;  /* 0x0002680000047ab9 */ /* 0x000fe20000000a00 */
[----:B------:R-:W-:Y:S01]  /*12950*/  WARPGROUP.ARRIVE ;  /* 0x00000000000079c5 */ /* 0x000fe20000000000 */
[----:B------:R-:W-:-:S02]  /*12960*/  ISETP.NE.U32.AND P0, PT, RZ, UR4, PT ;  /* 0x00000004ff007c0c */ /* 0x000fc4000bf05070 */
[----:B------:R-:W-:Y:S02]  /*12970*/  SHF.R.U32.HI R16, RZ, 0x4, R16 ;  /* 0x00000004ff107819 */ /* 0x000fe40000011610 */
[----:B------:R-:W-:Y:S02]  /*12980*/  ISETP.NE.AND.EX P0, PT, RZ, UR5, PT, P0 ;  /* 0x00000005ff007c0c */ /* 0x000fe4000bf05300 */
[----:B------:R-:W-:-:S04]  /*12990*/  LOP3.LUT R16, R16, 0x3fff, RZ, 0xc0, !PT ;  /* 0x00003fff10107812 */ /* 0x000fc800078ec0ff */
[----:B-12---:R-:W-:-:S05]  /*129a0*/  LOP3.LUT R3, R16, 0x10000, RZ, 0xfc, !PT ;  /* 0x0001000010037812 */ /* 0x006fca00078efcff */
[----:B------:R-:W-:Y:S02]  /*129b0*/  IMAD R2, R22, 0x280, R3 ;  /* 0x0000028016027824 */ /* 0x000fe400078e0203 */
[----:B------:R-:W-:Y:S01]  /*129c0*/  IMAD.MOV.U32 R3, RZ, RZ, -0x3ffffff0 ;  /* 0xc0000010ff037424 */ /* 0x000fe200078e00ff */
[----:B------:R-:W3:Y:S02]  /*129d0*/  @P0 LDC.64 R6, c[0x0][0x9c8] ;  /* 0x00027200ff060b82 */ /* 0x000ee40000000a00 */
[----:B------:R-:W-:Y:S02]  /*129e0*/  R2UR UR6, R2 ;  /* 0x00000000020672ca */ /* 0x000fe400000e0000 */
[----:B------:R-:W-:-:S04]  /*129f0*/  R2UR UR7, R3 ;  /* 0x00000000030772ca */ /* 0x000fc800000e0000 */
[----:B------:R-:W5:Y:S09]  /*12a00*/  @P0 LDC.64 R4, c[0x0][0x9d0] ;  /* 0x00027400ff040b82 */ /* 0x000f720000000a00 */
[----:B------:R-:W-:Y:S03]  /*12a10*/  QGMMA.64x64x32.F32.E4M3.E4M3 R24, R152, gdesc[UR4], R24, gsb0 ;  /* 0x00e0000498187df3 */ /* 0x000fe60008000818 */
[----:B------:R-:W-:-:S02]  /*12a20*/  WARPGROUP.DEPBAR.LE gsb0, 0x0 ;  /* 0x00008000000079c5 */ /* 0x000fc40000010000 */
[----:B------:R-:W-:Y:S01]  /*12a30*/  WARPGROUP.ARRIVE ;  /* 0x00000000000079c5 */ /* 0x000fe20000000000 */
[----:B---3--:R-:W-:-:S04]  /*12a40*/  @P0 IMAD R10, R10, R6, RZ ;  /* 0x000000060a0a0224 */ /* 0x008fc800078e02ff */
[C---:B----4-:R-:W-:Y:S02]  /*12a50*/  @P0 IMAD R3, R11.reuse, R7, R10 ;  /* 0x000000070b030224 */ /* 0x050fe400078e020a */
[----:B------:R-:W-:-:S04]  /*12a60*/  @P0 IMAD.WIDE.U32 R6, R11, R6, RZ ;  /* 0x000000060b060225 */ /* 0x000fc800078e00ff */
[----:B------:R-:W-:Y:S02]  /*12a70*/  @P0 IMAD.IADD R7, R7, 0x1, R3 ;  /* 0x0000000107070824 */ /* 0x000fe400078e0203 */
[----:B-----5:R-:W-:-:S04]  /*12a80*/  @P0 IMAD.WIDE.U32 R6, R9, R4, R6 ;  /* 0x0000000409060225 */ /* 0x020fc800078e0006 */
        /* <DEDUP_REMOVED lines=11> */
[----:B------:R-:W1:Y:S01]  /*12b40*/  SHFL.BFLY PT, R3, R20, 0x2, 0x1f ;  /* 0x0c401f0014037f89 */ /* 0x000e6200000e0000 */
[----:B------:R-:W-:-:S08]  /*12b50*/  IMAD.MOV.U32 R60, RZ, RZ, -0x800000 ;  /* 0xff800000ff3c7424 */ /* 0x000fd000078e00ff */
[----:B------:R-:W-:Y:S01]  /*12b60*/  QGMMA.64x64x32.F32.E4M3.E4M3 R24, R148, gdesc[UR4], R24, gsb0 ;  /* 0x00e0000494187df3 */ /* 0x000fe20008000818 */
[----:B------:R-:W-:Y:S01]  /*12b70*/  R2UR UR6, R6 ;  /* 0x00000000060672ca */ /* 0x000fe200000e0000 */
[C---:B------:R-:W-:Y:S01]  /*12b80*/  VIADD R6, R2.reuse, 0x180 ;  /* 0x0000018002067836 */ /* 0x040fe20000000000 */
[----:B------:R-:W-:Y:S01]  /*12b90*/  R2UR UR7, R7 ;  /* 0x00000000070772ca */ /* 0x000fe200000e0000 */
[----:B------:R-:W-:Y:S02]  /*12ba0*/  IMAD.MOV.U32 R7, RZ, RZ, -0x3ffffff0 ;  /* 0xc0000010ff077424 */ /* 0x000fe400078e00ff */
[----:B------:R-:W-:Y:S02]  /*12bb0*/  VIADD R2, R2, 0x200 ;  /* 0x0000020002027836 */ /* 0x000fe40000000000 */
[----:B-1----:R-:W-:-:S01]  /*12bc0*/  FADD.FTZ R4, R3, R20 ;  /* 0x0000001403047221 */ /* 0x002fc20000010000 */
[----:B------:R-:W-:-:S04]  /*12bd0*/  IMAD.MOV.U32 R3, RZ, RZ, -0x3ffffff0 ;  /* 0xc0000010ff037424 */ /* 0x000fc800078e00ff */
[----:B------:R-:W1:Y:S02]  /*12be0*/  SHFL.BFLY PT, R5, R4, 0x1, 0x1f ;  /* 0x0c201f0004057f89 */ /* 0x000e6400000e0000 */
[----:B-1----:R-:W-:-:S04]  /*12bf0*/  FADD.FTZ R10, R4, R5 ;  /* 0x00000005040a7221 */ /* 0x002fc80000010000 */
[C---:B------:R-:W-:Y:S01]  /*12c00*/  FMUL.FTZ R12, R10.reuse, 0.00390625 ;  /* 0x3b8000000a0c7820 */ /* 0x040fe20000410000 */
[----:B------:R-:W-:-:S04]  /*12c10*/  FSETP.NE.FTZ.AND P0, PT, R10, RZ, PT ;  /* 0x000000ff0a00720b */ /* 0x000fc80003f15000 */
[----:B------:R-:W-:-:S13]  /*12c20*/  FSETP.NE.FTZ.AND P2, PT, R12, RZ, PT ;  /* 0x000000ff0c00720b */ /* 0x000fda0003f55000 */
[----:B------:R-:W1:Y:S01]  /*12c30*/  @P2 MUFU.LG2 R4, R12 ;  /* 0x0000000c00042308 */ /* 0x000e620000000c00 */
[----:B------:R-:W-:Y:S02]  /*12c40*/  WARPGROUP.DEPBAR.LE gsb0, 0x0 ;  /* 0x00008000000079c5 */ /* 0x000fe40000010000 */
[----:B------:R-:W-:Y:S01]  /*12c50*/  WARPGROUP.ARRIVE ;  /* 0x00000000000079c5 */ /* 0x000fe20000000000 */
[----:B-1----:R-:W-:-:S05]  /*12c60*/  @P2 FMUL.FTZ R4, R4, 0.69314718246459960938 ;  /* 0x3f31721804042820 */ /* 0x002fca0000410000 */
[----:B------:R-:W-:Y:S01]  /*12c70*/  QGMMA.64x64x32.F32.E4M3.E4M3 R24, R144, gdesc[UR4], R24, gsb0 ;  /* 0x00e0000490187df3 */ /* 0x000fe20008000818 */
[----:B------:R-:W-:Y:S01]  /*12c80*/  R2UR UR6, R6 ;  /* 0x00000000060672ca */ /* 0x000fe200000e0000 */
[----:B------:R-:W-:Y:S01]  /*12c90*/  IMAD.MOV.U32 R6, RZ, RZ, RZ ;  /* 0x000000ffff067224 */ /* 0x000fe200078e00ff */
[----:B------:R-:W-:Y:S02]  /*12ca0*/  R2UR UR7, R7 ;  /* 0x00000000070772ca */ /* 0x000fe400000e0000 */
[----:B------:R-:W1:Y:S02]  /*12cb0*/  SHFL.BFLY PT, R7, R0, 0x2, 0x1f ;  /* 0x0c401f0000077f89 */ /* 0x000e6400000e0000 */
[----:B-1----:R-:W-:-:S01]  /*12cc0*/  FADD.FTZ R7, R7, R0 ;  /* 0x0000000007077221 */ /* 0x002fc20000010000 */
[----:B------:R-:W-:Y:S01]  /*12cd0*/  IMAD.MOV.U32 R0, RZ, RZ, -0x800000 ;  /* 0xff800000ff007424 */ /* 0x000fe200078e00ff */
[----:B------:R-:W-:Y:S02]  /*12ce0*/  WARPGROUP.DEPBAR.LE gsb0, 0x0 ;  /* 0x00008000000079c5 */ /* 0x000fe40000010000 */
[----:B------:R-:W-:-:S06]  /*12cf0*/  WARPGROUP.ARRIVE ;  /* 0x00000000000079c5 */ /* 0x000fcc0000000000 */
[----:B------:R-:W-:Y:S01]  /*12d00*/  QGMMA.64x64x32.F32.E4M3.E4M3 R24, R140, gdesc[UR4], R24, gsb0 ;  /* 0x00e000048c187df3 */ /* 0x000fe20008000818 */
[----:B------:R-:W-:Y:S02]  /*12d10*/  R2UR UR6, R2 ;  /* 0x00000000020672ca */ /* 0x000fe400000e0000 */
[----:B------:R-:W-:Y:S01]  /*12d20*/  R2UR UR7, R3 ;  /* 0x00000000030772ca */ /* 0x000fe200000e0000 */
[----:B------:R-:W1:Y:S01]  /*12d30*/  SHFL.BFLY PT, R2, R7, 0x1, 0x1f ;  /* 0x0c201f0007027f89 */ /* 0x000e6200000e0000 */
[----:B------:R-:W-:-:S04]  /*12d40*/  @P2 FMUL.FTZ R3, R56, 0.69314718246459960938 ;  /* 0x3f31721838032820 */ /* 0x000fc80000410000 */
[----:B------:R-:W-:Y:S01]  /*12d50*/  @P2 FFMA.FTZ R0, R3, R58, R4 ;  /* 0x0000003a03002223 */ /* 0x000fe20000010004 */
[----:B-1----:R-:W-:-:S01]  /*12d60*/  FADD.FTZ R11, R7, R2 ;  /* 0x00000002070b7221 */ /* 0x002fc20000010000 */
[----:B------:R-:W-:-:S03]  /*12d70*/  IMAD.MOV.U32 R2, RZ, RZ, RZ ;  /* 0x000000ffff027224 */ /* 0x000fc600078e00ff */
[----:B------:R-:W-:-:S03]  /*12d80*/  FMUL.FTZ R5, R11, 0.00390625 ;  /* 0x3b8000000b057820 */ /* 0x000fc60000410000 */
[----:B------:R-:W-:Y:S01]  /*12d90*/  @P0 MUFU.RCP R2, R10 ;  /* 0x0000000a00020308 */ /* 0x000fe20000001000 */
[----:B------:R-:W-:Y:S02]  /*12da0*/  FSETP.NE.FTZ.AND P0, PT, R11, RZ, PT ;  /* 0x000000ff0b00720b */ /* 0x000fe40003f15000 */
[----:B------:R-:W-:-:S11]  /*12db0*/  FSETP.NE.FTZ.AND P3, PT, R5, RZ, PT ;  /* 0x000000ff0500720b */ /* 0x000fd60003f75000 */
[----:B------:R-:W-:Y:S02]  /*12dc0*/  @P0 MUFU.RCP R6, R11 ;  /* 0x0000000b00060308 */ /* 0x000fe40000001000 */
[----:B------:R-:W-:-:S06]  /*12dd0*/  @P3 FMUL.FTZ R7, R56, 0.69314718246459960938 ;  /* 0x3f31721838073820 */ /* 0x000fcc0000410000 */
[----:B------:R-:W1:Y:S02]  /*12de0*/  @P3 MUFU.LG2 R5, R5 ;  /* 0x0000000500053308 */ /* 0x000e640000000c00 */
[----:B-1----:R-:W-:Y:S01]  /*12df0*/  @P3 FMUL.FTZ R10, R5, 0.69314718246459960938 ;  /* 0x3f317218050a3820 */ /* 0x002fe20000410000 */
[----:B------:R-:W-:Y:S02]  /*12e00*/  WARPGROUP.DEPBAR.LE gsb0, 0x0 ;  /* 0x00008000000079c5 */ /* 0x000fe40000010000 */
[----:B------:R-:W-:Y:S01]  /*12e10*/  WARPGROUP.ARRIVE ;  /* 0x00000000000079c5 */ /* 0x000fe20000000000 */
[----:B------:R-:W-:-:S05]  /*12e20*/  @P3 FFMA.FTZ R60, R7, R57, R10 ;  /* 0x00000039073c3223 */ /* 0x000fca000001000a */
[----:B------:R-:W-:Y:S01]  /*12e30*/  QGMMA.64x64x32.F32.E4M3.E4M3 R24, R136, gdesc[UR4], R24, gsb0 ;  /* 0x00e0000488187df3 */ /* 0x000fe20008000818 */
[-C--:B--2---:R-:W-:Y:S01]  /*12e40*/  FMUL.FTZ R2, R2, R9.reuse ;  /* 0x0000000902027220 */ /* 0x084fe20000410000 */
[----:B------:R-:W-:Y:S01]  /*12e50*/  FMUL.FTZ R9, R6, R9 ;  /* 0x0000000906097220 */ /* 0x000fe20000410000 */
[----:B------:R-:W-:Y:S02]  /*12e60*/  WARPGROUP.DEPBAR.LE gsb0, 0x0 ;  /* 0x00008000000079c5 */ /* 0x000fe40000010000 */
[----:B------:R-:W-:Y:S05]  /*12e70*/  @!P1 BRA `(.L_x_13103) ;  /* 0x0000000000049947 */ /* 0x000fea0003800000 */
[----:B------:R-:W-:Y:S01]  /*12e80*/  BPT.TRAP 0x1 ;  /* 0x000000040000795c */ /* 0x000fe20000300000 */
.L_x_13103:
[----:B------:R-:W2:Y:S01]  /*12e90*/  LDL.LU R3, [R1+0x1c] ;  /* 0x00001c0001037983 */ /* 0x000ea20000300800 */
[----:B------:R-:W-:Y:S02]  /*12ea0*/  VIADD R8, R8, 0x13260 ;  /* 0x0001326008087836 */ /* 0x000fe40000000000 */
[-C--:B------:R-:W-:Y:S01]  /*12eb0*/  FMUL.FTZ R4, R24, R2.reuse ;  /* 0x0000000218047220 */ /* 0x080fe20000410000 */
[----:B------:R-:W-:Y:S01]  /*12ec0*/  FMUL.FTZ R29, R29, R2 ;  /* 0x000000021d1d7220 */ /* 0x000fe20000410000 */
[----:B------:R-:W3:Y:S01]  /*12ed0*/  LDL.LU R10, [R1+0x58] ;  /* 0x00005800010a7983 */ /* 0x000ee20000300800 */
[----:B------:R-:W-:-:S04]  /*12ee0*/  IADD3 R22, R22, 0x1, RZ ;  /* 0x0000000116167810 */ /* 0x000fc80007ffe0ff */
        /* <DEDUP_REMOVED lines=37> */
[----:B------:R-:W-:-:S04]  /*13140*/  SEL R3, RZ, 0x1, P1 ;  /* 0x00000001ff037807 */ /* 0x000fc80000800000 */
[----:B------:R-:W-:-:S07]  /*13150*/  LOP3.LUT R156, R156, R3, RZ, 0x3c, !PT ;  /* 0x000000039c9c7212 */ /* 0x000fce00078e3cff */
.L_x_13041:
[----:B------:R-:W2:Y:S01]  /*13160*/  LDL R77, [R1+0x4c] ;  /* 0x00004c00014d7983 */ /* 0x000ea20000100800 */
[----:B------:R-:W4:Y:S01]  /*13170*/  S2UR UR4, SR_CgaCtaId ;  /* 0x00000000000479c3 */ /* 0x000f220000008800 */
[----:B------:R-:W-:Y:S01]  /*13180*/  MOV R16, 0x400 ;  /* 0x0000040000107802 */ /* 0x000fe20000000f00 */
[----:B------:R-:W-:Y:S01]  /*13190*/  BSSY B0, `(.L_x_13104) ;  /* 0x00002a1000007945 */ /* 0x000fe20003800000 */
[----:B-1----:R-:W1:Y:S01]  /*131a0*/  S2R R8, SR_TID.X ;  /* 0x0000000000087919 */ /* 0x002e620000002100 */
[----:B----4-:R-:W-:-:S05]  /*131b0*/  IMAD.U32 R2, RZ, RZ, UR4 ;  /* 0x00000004ff027e24 */ /* 0x010fca000f8e00ff */
[----:B------:R4:W-:Y:S01]  /*131c0*/  STL [R1+0x1c], R2 ;  /* 0x00001c0201007387 */ /* 0x0009e20000100800 */
[----:B------:R-:W-:Y:S01]  /*131d0*/  LEA R16, R2, R16, 0x18 ;  /* 0x0000001002107211 */ /* 0x000fe200078ec0ff */
[----:B------:R-:W-:Y:S01]  /*131e0*/  BAR.SYNC.DEFER_BLOCKING 0x5, 0x200 ;  /* 0x0148000000007b1d */ /* 0x000fe20000010000 */
[----:B-1----:R-:W-:-:S05]  /*131f0*/  VIADD R83, R8, 0xffffff80 ;  /* 0xffffff8008537836 */ /* 0x002fca0000000000 */
[----:B------:R-:W-:-:S04]  /*13200*/  SHF.R.S32.HI R75, RZ, 0x1f, R83 ;  /* 0x0000001fff4b7819 */ /* 0x000fc80000011453 */
[----:B------:R-:W-:-:S04]  /*13210*/  LEA.HI R75, R75, R83, RZ, 0x3 ;  /* 0x000000534b4b7211 */ /* 0x000fc800078f18ff */
[----:B------:R-:W-:-:S05]  /*13220*/  LOP3.LUT R75, R75, 0xfffffff8, RZ, 0xc0, !PT ;  /* 0xfffffff84b4b7812 */ /* 0x000fca00078ec0ff */
[----:B------:R-:W-:-:S04]  /*13230*/  IMAD.IADD R75, R83, 0x1, -R75 ;  /* 0x00000001534b7824 */ /* 0x000fc800078e0a4b */
[----:B------:R-:W-:Y:S01]  /*13240*/  IMAD.SHL.U32 R61, R75, 0x8, RZ ;  /* 0x000000084b3d7824 */ /* 0x000fe200078e00ff */
[----:B-----5:R4:W1:Y:S04]  /*13250*/  LDS.128 R24, [R16+0x132d0] ;  /* 0x0132d00010187984 */ /* 0x0208680000000c00 */
[----:B------:R-:W-:Y:S01]  /*13260*/  SHF.R.S32.HI R62, RZ, 0x1f, R61 ;  /* 0x0000001fff3e7819 */ /* 0x000fe2000001143d */
[----:B------:R-:W-:Y:S06]  /*13270*/  BAR.ARV 0x4, 0x200 ;  /* 0x0108000000007b1d */ /* 0x000fec0000002000 */
[----:B--2---:R-:W-:-:S13]  /*13280*/  ISETP.NE.AND P1, PT, R77, RZ, PT ;  /* 0x000000ff4d00720c */ /* 0x004fda0003f25270 */
[----:B------:R-:W2:Y:S02]  /*13290*/  @!P1 LDC R77, c[0x0][0xad4] ;  /* 0x0002b500ff4d9b82 */ /* 0x000ea40000000800 */
[----:B--2---:R4:W-:Y:S01]  /*132a0*/  @!P1 STL [R1+0x4c], R77 ;  /* 0x00004c4d01009387 */ /* 0x0049e20000100800 */
[----:B-1----:R-:W-:Y:S05]  /*132b0*/  @P0 BRA `(.L_x_13105) ;  /* 0x0000001c00b40947 */ /* 0x002fea0003800000 */
[----:B---3--:R-:W2:Y:S01]  /*132c0*/  LDL.LU R12, [R1+0x48] ;  /* 0x00004800010c7983 */ /* 0x008ea20000300800 */
[----:B----4-:R-:W-:Y:S01]  /*132d0*/  IMAD.SHL.U32 R2, R8, 0x4, RZ ;  /* 0x0000000408027824 */ /* 0x010fe200078e00ff */
[----:B------:R-:W-:Y:S01]  /*132e0*/  ULDC.64 UR4, c[0x4][0x38] ;  /* 0x01000e0000047ab9 */ /* 0x000fe20000000a00 */
[----:B------:R-:W-:Y:S01]  /*132f0*/  ULDC.64 UR6, c[0x0][0xc08] ;  /* 0x0003020000067ab9 */ /* 0x000fe20000000a00 */
[----:B------:R-:W3:Y:S04]  /*13300*/  LDL.LU R14, [R1+0x5c] ;  /* 0x00005c00010e7983 */ /* 0x000ee80000300800 */
[----:B------:R-:W4:Y:S01]  /*13310*/  LDL R24, [R1+0x88] ;  /* 0x0000880001187983 */ /* 0x000f220000100800 */
[----:B------:R-:W-:-:S03]  /*13320*/  LOP3.LUT R2, R2, 0xc, RZ, 0xc0, !PT ;  /* 0x0000000c02027812 */ /* 0x000fc600078ec0ff */
[----:B------:R-:W3:Y:S01]  /*13330*/  LDL R21, [R1+0x34] ;  /* 0x0000340001157983 */ /* 0x000ee20000100800 */
[----:B------:R-:W-:Y:S01]  /*13340*/  BAR.SYNC.DEFER_BLOCKING 0x1, 0x180 ;  /* 0x0046000000007b1d */ /* 0x000fe20000010000 */
[----:B------:R-:W-:-:S05]  /*13350*/  IADD3 R2, P0, R2, UR4, RZ ;  /* 0x0000000402027c10 */ /* 0x000fca000ff1e0ff */
[----:B------:R-:W-:Y:S01]  /*13360*/  IMAD.X R3, RZ, RZ, UR5, P0 ;  /* 0x00000005ff037e24 */ /* 0x000fe200080e06ff */
[----:B------:R-:W-:Y:S01]  /*13370*/  ULDC.64 UR4, c[0x0][0xc00] ;  /* 0x0003000000047ab9 */ /* 0x000fe20000000a00 */
[----:B------:R-:W3:Y:S04]  /*13380*/  LDL.LU R88, [R1+0x50] ;  /* 0x0000500001587983 */ /* 0x000ee80000300800 */
[----:B------:R1:W3:Y:S04]  /*13390*/  LDG.E.CONSTANT R10, desc[UR40][R2.64] ;  /* 0x00000028020a7981 */ /* 0x0002e8000c1e9900 */
[----:B------:R-:W3:Y:S01]  /*133a0*/  LDL.LU R87, [R1+0x54] ;  /* 0x0000540001577983 */ /* 0x000ee20000300800 */
[----:B------:R-:W0:Y:S01]  /*133b0*/  S2R R9, SR_SWINHI ;  /* 0x0000000000097919 */ /* 0x000e220000002f00 */
        /* <DEDUP_REMOVED lines=10> */
[----:B-1----:R-:W-:Y:S02]  /*13460*/  MOV R2, R16 ;  /* 0x0000001000027202 */ /* 0x002fe40000000f00 */
[----:B0-----:R-:W-:Y:S02]  /*13470*/  MOV R3, R9 ;  /* 0x0000000900037202 */ /* 0x001fe40000000f00 */
        /* <DEDUP_REMOVED lines=25> */
[----:B----4-:R-:W-:-:S03]  /*13610*/  IMAD.WIDE R4, R24, 0x2, R2 ;  /* 0x0000000218047825 */ /* 0x010fc600078e0202 */
[C---:B------:R-:W-:Y:S02]  /*13620*/  IADD3 R7, P3, R4.reuse, 0x20, RZ ;  /* 0x0000002004077810 */ /* 0x040fe40007f7e0ff */
[C---:B------:R-:W-:Y:S02]  /*13630*/  LOP3.LUT R9, R4.reuse, 0x380, RZ, 0xc0, !PT ;  /* 0x0000038004097812 */ /* 0x040fe400078ec0ff */
[----:B------:R-:W-:Y:S02]  /*13640*/  LOP3.LUT R8, R7, 0x380, RZ, 0xc0, !PT ;  /* 0x0000038007087812 */ /* 0x000fe400078ec0ff */
[----:B------:R-:W-:Y:S02]  /*13650*/  SHF.R.U64 R9, R9, 0x3, RZ ;  /* 0x0000000309097819 */ /* 0x000fe400000012ff */
[C---:B------:R-:W-:Y:S02]  /*13660*/  IADD3 R29, P2, R4.reuse, 0x40, RZ ;  /* 0x00000040041d7810 */ /* 0x040fe40007f5e0ff */
[----:B------:R-:W-:-:S02]  /*13670*/  IADD3 R33, P1, R4, 0x60, RZ ;  /* 0x0000006004217810 */ /* 0x000fc40007f3e0ff */
[----:B------:R-:W-:Y:S01]  /*13680*/  SHF.R.U64 R8, R8, 0x3, RZ ;  /* 0x0000000308087819 */ /* 0x000fe200000012ff */
[----:B--2---:R-:W-:Y:S01]  /*13690*/  IMAD.MOV.U32 R86, RZ, RZ, R12 ;  /* 0x000000ffff567224 */ /* 0x004fe200078e000c */
[----:B------:R-:W-:Y:S02]  /*136a0*/  LOP3.LUT R4, R9, R4, RZ, 0x3c, !PT ;  /* 0x0000000409047212 */ /* 0x000fe400078e3cff */
[----:B------:R-:W-:Y:S02]  /*136b0*/  LOP3.LUT R6, R29, 0x380, RZ, 0xc0, !PT ;  /* 0x000003801d067812 */ /* 0x000fe400078ec0ff */
[----:B------:R-:W-:Y:S01]  /*136c0*/  LOP3.LUT R12, R33, 0x380, RZ, 0xc0, !PT ;  /* 0x00000380210c7812 */ /* 0x000fe200078ec0ff */
[--C-:B------:R-:W-:Y:S01]  /*136d0*/  IMAD.X R65, RZ, RZ, R5.reuse, P2 ;  /* 0x000000ffff417224 */ /* 0x100fe200010e0605 */
[----:B------:R-:W-:Y:S01]  /*136e0*/  LOP3.LUT R8, R8, R7, RZ, 0x3c, !PT ;  /* 0x0000000708087212 */ /* 0x000fe200078e3cff */
[--C-:B------:R-:W-:Y:S01]  /*136f0*/  IMAD.X R7, RZ, RZ, R5.reuse, P1 ;  /* 0x000000ffff077224 */ /* 0x100fe200008e0605 */
[----:B------:R-:W-:Y:S01]  /*13700*/  MOV R63, R4 ;  /* 0x00000004003f7202 */ /* 0x000fe20000000f00 */
[----:B------:R-:W-:Y:S01]  /*13710*/  IMAD.X R9, RZ, RZ, R5, P3 ;  /* 0x000000ffff097224 */ /* 0x000fe200018e0605 */
[----:B------:R-:W-:-:S02]  /*13720*/  SHF.R.U64 R6, R6, 0x3, RZ ;  /* 0x0000000306067819 */ /* 0x000fc400000012ff */
[----:B---3--:R-:W-:Y:S01]  /*13730*/  LOP3.LUT R5, R10, 0x2, RZ, 0x3c, !PT ;  /* 0x000000020a057812 */ /* 0x008fe200078e3cff */
[----:B------:R-:W-:Y:S01]  /*13740*/  IMAD.MOV.U32 R81, RZ, RZ, R21 ;  /* 0x000000ffff517224 */ /* 0x000fe200078e0015 */
[----:B------:R-:W-:Y:S02]  /*13750*/  SHF.R.U64 R12, R12, 0x3, RZ ;  /* 0x000000030c0c7819 */ /* 0x000fe400000012ff */
[----:B------:R-:W-:Y:S01]  /*13760*/  SEL R21, R42, R43, P0 ;  /* 0x0000002b2a157207 */ /* 0x000fe20000000000 */
[----:B------:R-:W-:Y:S01]  /*13770*/  SHFL.IDX PT, R48, R15, R10, 0x1c1f ;  /* 0x001c1f0a0f307589 */ /* 0x000fe200000e0000 */
[----:B------:R-:W-:Y:S02]  /*13780*/  SEL R42, R43, R42, P0 ;  /* 0x0000002a2b2a7207 */ /* 0x000fe40000000000 */
[----:B------:R-:W-:Y:S01]  /*13790*/  LOP3.LUT R64, R6, R29, RZ, 0x3c, !PT ;  /* 0x0000001d06407212 */ /* 0x000fe200078e3cff */
[----:B------:R-:W0:Y:S01]  /*137a0*/  SHFL.IDX PT, R47, R34, R5, 0x1c1f ;  /* 0x001c1f05222f7589 */ /* 0x000e2200000e0000 */
[----:B------:R-:W-:Y:S01]  /*137b0*/  LOP3.LUT R6, R12, R33, RZ, 0x3c, !PT ;  /* 0x000000210c067212 */ /* 0x000fe200078e3cff */
[----:B------:R-:W-:Y:S01]  /*137c0*/  IMAD.MOV.U32 R85, RZ, RZ, R14 ;  /* 0x000000ffff557224 */ /* 0x000fe200078e000e */
[----:B------:R-:W-:Y:S01]  /*137d0*/  MOV R64, R64 ;  /* 0x0000004000407202 */ /* 0x000fe20000000f00 */
[----:B------:R-:W-:Y:S01]  /*137e0*/  SHFL.IDX PT, R14, R45, R10, 0x1c1f ;  /* 0x001c1f0a2d0e7589 */ /* 0x000fe200000e0000 */
[----:B------:R-:W-:-:S03]  /*137f0*/  MOV R65, R6 ;  /* 0x0000000600417202 */ /* 0x000fc60000000f00 */
[----:B------:R-:W-:Y:S04]  /*13800*/  SHFL.IDX PT, R49, R49, R10, 0x1c1f ;  /* 0x001c1f0a31317589 */ /* 0x000fe800000e0000 */
[----:B------:R-:W1:Y:S04]  /*13810*/  SHFL.IDX PT, R50, R66, R5, 0x1c1f ;  /* 0x001c1f0542327589 */ /* 0x000e6800000e0000 */
[----:B------:R-:W-:Y:S04]  /*13820*/  SHFL.IDX PT, R28, R71, R10, 0x1c1f ;  /* 0x001c1f0a471c7589 */ /* 0x000fe800000e0000 */
[----:B------:R-:W2:Y:S04]  /*13830*/  SHFL.IDX PT, R29, R78, R5, 0x1c1f ;  /* 0x001c1f054e1d7589 */ /* 0x000ea800000e0000 */
[----:B------:R-:W-:Y:S04]  /*13840*/  SHFL.IDX PT, R44, R13, R10, 0x1c1f ;  /* 0x001c1f0a0d2c7589 */ /* 0x000fe800000e0000 */
[----:B------:R-:W3:Y:S04]  /*13850*/  SHFL.IDX PT, R45, R68, R5, 0x1c1f ;  /* 0x001c1f05442d7589 */ /* 0x000ee800000e0000 */
[----:B------:R-:W-:Y:S04]  /*13860*/  SHFL.IDX PT, R52, R21, R10, 0x1c1f ;  /* 0x001c1f0a15347589 */ /* 0x000fe800000e0000 */
[----:B------:R-:W4:Y:S01]  /*13870*/  SHFL.IDX PT, R51, R42, R5, 0x1c1f ;  /* 0x001c1f052a337589 */ /* 0x000f2200000e0000 */
[----:B------:R-:W-:-:S03]  /*13880*/  MOV R24, R8 ;  /* 0x0000000800187202 */ /* 0x000fc60000000f00 */
[----:B------:R-:W-:Y:S04]  /*13890*/  SHFL.IDX PT, R4, R73, R10, 0x1c1f ;  /* 0x001c1f0a49047589 */ /* 0x000fe800000e0000 */
[----:B------:R-:W-:Y:S04]  /*138a0*/  SHFL.IDX PT, R12, R41, R10, 0x1c1f ;  /* 0x001c1f0a290c7589 */ /* 0x000fe800000e0000 */
[----:B------:R-:W4:Y:S04]  /*138b0*/  SHFL.IDX PT, R7, R80, R5, 0x1c1f ;  /* 0x001c1f0550077589 */ /* 0x000f2800000e0000 */
[----:B------:R-:W4:Y:S04]  /*138c0*/  SHFL.IDX PT, R15, R30, R5, 0x1c1f ;  /* 0x001c1f051e0f7589 */ /* 0x000f2800000e0000 */
[----:B------:R-:W-:Y:S04]  /*138d0*/  SHFL.IDX PT, R40, R11, R10, 0x1c1f ;  /* 0x001c1f0a0b287589 */ /* 0x000fe800000e0000 */
[----:B------:R-:W-:Y:S04]  /*138e0*/  SHFL.IDX PT, R53, R53, R10, 0x1c1f ;  /* 0x001c1f0a35357589 */ /* 0x000fe800000e0000 */
[----:B------:R-:W4:Y:S04]  /*138f0*/  SHFL.IDX PT, R41, R20, R5, 0x1c1f ;  /* 0x001c1f0514297589 */ /* 0x000f2800000e0000 */
[----:B------:R0:W4:Y:S04]  /*13900*/  SHFL.IDX PT, R54, R46, R5, 0x1c1f ;  /* 0x001c1f052e367589 */ /* 0x00012800000e0000 */
[----:B------:R-:W-:Y:S04]  /*13910*/  SHFL.IDX PT, R32, R67, R10, 0x1c1f ;  /* 0x001c1f0a43207589 */ /* 0x000fe800000e0000 */
[----:B------:R-:W-:Y:S04]  /*13920*/  SHFL.IDX PT, R36, R37, R10, 0x1c1f ;  /* 0x001c1f0a25247589 */ /* 0x000fe800000e0000 */
[----:B------:R-:W4:Y:S04]  /*13930*/  SHFL.IDX PT, R33, R56, R5, 0x1c1f ;  /* 0x001c1f0538217589 */ /* 0x000f2800000e0000 */
[----:B------:R-:W4:Y:S04]  /*13940*/  SHFL.IDX PT, R37, R72, R5, 0x1c1f ;  /* 0x001c1f0548257589 */ /* 0x000f2800000e0000 */
[----:B------:R-:W4:Y:S04]  /*13950*/  SHFL.IDX PT, R13, R70, R5, 0x1c1f ;  /* 0x001c1f05460d7589 */ /* 0x000f2800000e0000 */
[----:B------:R-:W-:Y:S04]  /*13960*/  SHFL.IDX PT, R56, R31, R10, 0x1c1f ;  /* 0x001c1f0a1f387589 */ /* 0x000fe800000e0000 */
[----:B------:R4:W4:Y:S04]  /*13970*/  SHFL.IDX PT, R55, R38, R5, 0x1c1f ;  /* 0x001c1f0526377589 */ /* 0x00092800000e0000 */
[----:B------:R-:W-:Y:S04]  /*13980*/  SHFL.IDX PT, R6, R69, R10, 0x1c1f ;  /* 0x001c1f0a45067589 */ /* 0x000fe800000e0000 */
[----:B------:R-:W4:Y:S04]  /*13990*/  SHFL.IDX PT, R9, R76, R5, 0x1c1f ;  /* 0x001c1f054c097589 */ /* 0x000f2800000e0000 */
[----:B------:R-:W-:Y:S04]  /*139a0*/  SHFL.IDX PT, R8, R59, R10, 0x1c1f ;  /* 0x001c1f0a3b087589 */ /* 0x000fe800000e0000 */
[----:B------:R-:W4:Y:S04]  /*139b0*/  SHFL.IDX PT, R11, R74, R5, 0x1c1f ;  /* 0x001c1f054a0b7589 */ /* 0x000f2800000e0000 */
[----:B------:R-:W-:Y:S04]  /*139c0*/  SHFL.IDX PT, R57, R57, R10, 0x1c1f ;  /* 0x001c1f0a39397589 */ /* 0x000fe800000e0000 */
[----:B------:R-:W4:Y:S01]  /*139d0*/  SHFL.IDX PT, R58, R58, R5, 0x1c1f ;  /* 0x001c1f053a3a7589 */ /* 0x000f2200000e0000 */
[----:B0-----:R-:W-:-:S02]  /*139e0*/  SEL R46, R48, R47, P0 ;  /* 0x0000002f302e7207 */ /* 0x001fc40000000000 */
[----:B------:R-:W-:Y:S02]  /*139f0*/  SEL R48, R47, R48, P0 ;  /* 0x000000302f307207 */ /* 0x000fe40000000000 */
[----:B-1----:R-:W-:Y:S02]  /*13a00*/  SEL R47, R49, R50, P0 ;  /* 0x00000032312f7207 */ /* 0x002fe40000000000 */
[----:B--2---:R-:W-:Y:S02]  /*13a10*/  SEL R20, R28, R29, P0 ;  /* 0x0000001d1c147207 */ /* 0x004fe40000000000 */
[----:B---3--:R-:W-:Y:S02]  /*13a20*/  SEL R42, R44, R45, P0 ;  /* 0x0000002d2c2a7207 */ /* 0x008fe40000000000 */
[----:B------:R-:W-:Y:S02]  /*13a30*/  SEL R49, R50, R49, P0 ;  /* 0x0000003132317207 */ /* 0x000fe40000000000 */
[----:B------:R-:W-:-:S02]  /*13a40*/  SEL R28, R29, R28, P0 ;  /* 0x0000001c1d1c7207 */ /* 0x000fc40000000000 */
        /* <DEDUP_REMOVED lines=53> */
[----:B------:R-:W2:Y:S01]  /*13da0*/  LDC.64 R6, c[0x0][0xba8] ;  /* 0x0002ea00ff067b82 */ /* 0x000ea20000000a00 */
[----:B------:R-:W3:Y:S01]  /*13db0*/  @P0 LDG.E R63, desc[UR40][R58.64] ;  /* 0x000000283a3f0981 */ /* 0x000ee2000c1e1900 */
[----:B-1----:R-:W-:-:S05]  /*13dc0*/  IMAD.MOV.U32 R14, RZ, RZ, 0x9b8 ;  /* 0x000009b8ff0e7424 */ /* 0x002fca00078e00ff */
[----:B------:R-:W-:-:S04]  /*13dd0*/  SEL R14, R14, 0x978, P3 ;  /* 0x000009780e0e7807 */ /* 0x000fc80001800000 */
[----:B------:R-:W1:Y:S01]  /*13de0*/  LDC.64 R10, c[0x0][R14+0x220] ;  /* 0x000088000e0a7b82 */ /* 0x000e620000000a00 */
[----:B------:R-:W-:-:S07]  /*13df0*/  ISETP.NE.U32.AND P1, PT, RZ, UR6, PT ;  /* 0x00000006ff007c0c */ /* 0x000fce000bf25070 */
[----:B------:R-:W4:Y:S01]  /*13e00*/  LDC.64 R12, c[0x0][R14+0x218] ;  /* 0x000086000e0c7b82 */ /* 0x000f220000000a00 */
[----:B------:R-:W-:Y:S02]  /*13e10*/  ISETP.NE.AND.EX P1, PT, RZ, UR7, PT, P1 ;  /* 0x00000007ff007c0c */ /* 0x000fe4000bf25310 */
[----:B0-----:R-:W-:-:S05]  /*13e20*/  ISETP.NE.AND P4, PT, R24, 0x1, PT ;  /* 0x000000011800780c */ /* 0x001fca0003f85270 */
[----:B------:R-:W0:Y:S06]  /*13e30*/  LDC.64 R8, c[0x0][R14+0x228] ;  /* 0x00008a000e087b82 */ /* 0x000e2c0000000a00 */
[----:B------:R-:W-:Y:S01]  /*13e40*/  @P1 IADD3 R66, P2, R88, UR6, RZ ;  /* 0x0000000658421c10 */ /* 0x000fe2000ff5e0ff */
[----:B------:R-:W-:Y:S01]  /*13e50*/  ULDC UR6, c[0x0][0xa88] ;  /* 0x0002a20000067ab9 */ /* 0x000fe20000000800 */
[----:B------:R3:W3:Y:S01]  /*13e60*/  LDC.64 R4, c[0x0][R14+0x210] ;  /* 0x000084000e047b82 */ /* 0x0006e20000000a00 */
[----:B------:R-:W-:Y:S01]  /*13e70*/  IMAD.U32 R69, RZ, RZ, UR6 ;  /* 0x00000006ff457e24 */ /* 0x000fe2000f8e00ff */
[----:B------:R-:W-:-:S02]  /*13e80*/  @P1 IADD3.X R67, R87, UR7, RZ, P2, !PT ;  /* 0x0000000757431c10 */ /* 0x000fc400097fe4ff */
[----:B------:R-:W-:-:S03]  /*13e90*/  ISETP.NE.U32.AND P2, PT, RZ, UR4, PT ;  /* 0x00000004ff007c0c */ /* 0x000fc6000bf45070 */
[----:B------:R2:W5:Y:S01]  /*13ea0*/  @P1 LDG.E R69, desc[UR40][R66.64] ;  /* 0x0000002842451981 */ /* 0x000562000c1e1900 */
[----:B------:R-:W-:Y:S01]  /*13eb0*/  ISETP.NE.AND.EX P2, PT, RZ, UR5, PT, P2 ;  /* 0x00000005ff007c0c */ /* 0x000fe2000bf45320 */
[----:B------:R-:W3:Y:S08]  /*13ec0*/  @P4 LDC R73, c[0x0][0xbf0] ;  /* 0x0002fc00ff494b82 */ /* 0x000ef00000000800 */
[----:B--2---:R-:W2:Y:S01]  /*13ed0*/  @P4 LDC R66, c[0x0][0xbec] ;  /* 0x0002fb00ff424b82 */ /* 0x004ea20000000800 */
[----:B------:R-:W-:-:S02]  /*13ee0*/  SEL R64, R86, RZ, !P2 ;  /* 0x000000ff56407207 */ /* 0x000fc40005000000 */
[----:B------:R-:W-:-:S03]  /*13ef0*/  SEL R15, R85, RZ, !P2 ;  /* 0x000000ff550f7207 */ /* 0x000fc60005000000 */
[-C--:B-1----:R-:W-:Y:S02]  /*13f00*/  IMAD R11, R11, R64.reuse, RZ ;  /* 0x000000400b0b7224 */ /* 0x082fe400078e02ff */
[----:B------:R-:W1:Y:S02]  /*13f10*/  @!P3 LDC R6, c[0x0][0xb50] ;  /* 0x0002d400ff06bb82 */ /* 0x000e640000000800 */
[C---:B------:R-:W-:Y:S02]  /*13f20*/  IMAD R71, R10.reuse, R15, R11 ;  /* 0x0000000f0a477224 */ /* 0x040fe400078e020b */
[----:B------:R-:W-:-:S04]  /*13f30*/  IMAD.WIDE.U32 R10, R10, R64, RZ ;  /* 0x000000400a0a7225 */ /* 0x000fc800078e00ff */
[----:B------:R-:W1:Y:S01]  /*13f40*/  @!P3 LDC R7, c[0x0][0xb54] ;  /* 0x0002d500ff07bb82 */ /* 0x000e620000000800 */
[-C--:B----4-:R-:W-:Y:S02]  /*13f50*/  IMAD R65, R13, R81.reuse, RZ ;  /* 0x000000510d417224 */ /* 0x090fe400078e02ff */
[----:B------:R-:W-:-:S04]  /*13f60*/  IMAD.WIDE.U32 R12, R12, R81, RZ ;  /* 0x000000510c0c7225 */ /* 0x000fc800078e00ff */
[----:B------:R-:W-:Y:S01]  /*13f70*/  IMAD.IADD R15, R84, 0x1, R82 ;  /* 0x00000001540f7824 */ /* 0x000fe200078e0252 */
[----:B------:R-:W-:Y:S01]  /*13f80*/  SEL R67, R79, RZ, P3 ;  /* 0x000000ff4f437207 */ /* 0x000fe20001800000 */
[----:B------:R-:W-:Y:S02]  /*13f90*/  IMAD.IADD R71, R11, 0x1, R71 ;  /* 0x000000010b477824 */ /* 0x000fe400078e0247 */
[----:B------:R-:W-:Y:S02]  /*13fa0*/  IMAD.MOV.U32 R11, RZ, RZ, R15 ;  /* 0x000000ffff0b7224 */ /* 0x000fe400078e000f */
[----:B------:R-:W-:Y:S02]  /*13fb0*/  IMAD.IADD R68, R13, 0x1, R65 ;  /* 0x000000010d447824 */ /* 0x000fe400078e0241 */
[-C--:B0-----:R-:W-:Y:S02]  /*13fc0*/  IMAD R13, R9, R67.reuse, RZ ;  /* 0x00000043090d7224 */ /* 0x081fe400078e02ff */
[----:B------:R-:W-:-:S04]  /*13fd0*/  IMAD.WIDE.U32 R8, R8, R67, RZ ;  /* 0x0000004308087225 */ /* 0x000fc800078e00ff */
[----:B------:R-:W-:Y:S01]  /*13fe0*/  IMAD.IADD R13, R9, 0x1, R13 ;  /* 0x00000001090d7824 */ /* 0x000fe200078e020d */
[--C-:B---3--:R-:W-:Y:S01]  /*13ff0*/  IADD3 R12, P2, P5, R10, R12, R63.reuse ;  /* 0x0000000c0a0c7210 */ /* 0x108fe20007d5e03f */
[----:B--2---:R-:W-:Y:S01]  /*14000*/  @P4 IMAD.HI.U32 R10, R15, R66, RZ ;  /* 0x000000420f0a4227 */ /* 0x004fe200078e00ff */
        /* <DEDUP_REMOVED lines=12> */
[----:B-1----:R-:W-:-:S04]  /*140d0*/  LEA R10, P2, R8, R6, 0x2 ;  /* 0x00000006080a7211 */ /* 0x002fc800078410ff */
[----:B------:R-:W-:-:S04]  /*140e0*/  IADD3 R4, R9, R5, RZ ;  /* 0x0000000509047210 */ /* 0x000fc80007ffe0ff */
[----:B------:R-:W-:Y:S01]  /*140f0*/  LEA.HI.X R4, R8, R7, R4, 0x2, P2 ;  /* 0x0000000708047211 */ /* 0x000fe200010f1404 */
[----:B------:R-:W-:Y:S06]  /*14100*/  @P1 BRA `(.L_x_13106) ;  /* 0x0000000000101947 */ /* 0x000fec0003800000 */
[----:B------:R-:W-:Y:S05]  /*14110*/  @!P0 BRA `(.L_x_13106) ;  /* 0x00000000000c8947 */ /* 0x000fea0003800000 */
[----:B------:R-:W2:Y:S04]  /*14120*/  LDG.E R6, desc[UR40][R58.64] ;  /* 0x000000283a067981 */ /* 0x000ea8000c1e1900 */
[----:B-----5:R-:W2:Y:S02]  /*14130*/  LDG.E R69, desc[UR40][R58.64+0x4] ;  /* 0x000004283a457981 */ /* 0x020ea4000c1e1900 */
[----:B--2---:R-:W-:-:S07]  /*14140*/  IMAD.IADD R69, R69, 0x1, -R6 ;  /* 0x0000000145457824 */ /* 0x004fce00078e0a06 */
.L_x_13106:
[----:B------:R-:W2:Y:S01]  /*14150*/  LDL R11, [R1+0x84] ;  /* 0x00008400010b7983 */ /* 0x000ea20000100800 */
[----:B------:R-:W0:Y:S03]  /*14160*/  S2R R5, SR_TID.X ;  /* 0x0000000000057919 */ /* 0x000e260000002100 */
        /* <DEDUP_REMOVED lines=11> */
[----:B--2---:R-:W-:-:S04]  /*14220*/  IMAD.IADD R13, R11, 0x1, R82 ;  /* 0x000000010b0d7824 */ /* 0x004fc800078e0252 */
[C---:B------:R-:W-:Y:S01]  /*14230*/  VIADD R5, R13.reuse, 0x8 ;  /* 0x000000080d057836 */ /* 0x040fe20000000000 */
[----:B------:R-:W-:-:S04]  /*14240*/  ISETP.GE.OR P1, PT, R13, R58, P0 ;  /* 0x0000003a0d00720c */ /* 0x000fc80000726670 */
[----:B------:R-:W-:-:S09]  /*14250*/  ISETP.GE.OR P0, PT, R5, R58, P0 ;  /* 0x0000003a0500720c */ /* 0x000fd20000706670 */
[----:B-1----:R1:W-:Y:S04]  /*14260*/  @!P1 ST.E desc[UR40][R6.64], R0 ;  /* 0x0000000006009985 */ /* 0x0023e8000c101928 */
[----:B0-----:R1:W-:Y:S01]  /*14270*/  @!P0 ST.E desc[UR40][R8.64], R60 ;  /* 0x0000003c08008985 */ /* 0x0013e2000c101928 */
[----:B------:R-:W-:Y:S05]  /*14280*/  @P3 BRA `(.L_x_13107) ;  /* 0x0000000400ac3947 */ /* 0x000fea0003800000 */
[----:B------:R-:W-:Y:S01]  /*14290*/  SHF.R.S32.HI R59, RZ, 0x1f, R83 ;  /* 0x0000001fff3b7819 */ /* 0x000fe20000011453 */
[----:B------:R-:W0:Y:S01]  /*142a0*/  @P4 LDC R35, c[0x0][0xbec] ;  /* 0x0002fb00ff234b82 */ /* 0x000e220000000800 */
[----:B------:R-:W-:Y:S02]  /*142b0*/  ULDC.64 UR4, c[0x0][0xaa0] ;  /* 0x0002a80000047ab9 */ /* 0x000fe40000000a00 */
[----:B------:R-:W-:-:S04]  /*142c0*/  LEA.HI R59, R59, R83, RZ, 0x3 ;  /* 0x000000533b3b7211 */ /* 0x000fc800078f18ff */
[----:B------:R-:W-:Y:S01]  /*142d0*/  SHF.R.S32.HI R59, RZ, 0x3, R59 ;  /* 0x00000003ff3b7819 */ /* 0x000fe2000001143b */
[----:B------:R-:W2:Y:S04]  /*142e0*/  @P4 LDC R37, c[0x0][0xbf0] ;  /* 0x0002fc00ff254b82 */ /* 0x000ea80000000800 */
[----:B------:R-:W-:-:S04]  /*142f0*/  IMAD R5, R59, 0x40, R61 ;  /* 0x000000403b057824 */ /* 0x000fc800078e023d */
[----:B------:R-:W-:-:S03]  /*14300*/  IMAD.WIDE R2, R5, 0x2, R2 ;  /* 0x0000000205027825 */ /* 0x000fc600078e0202 */
[C---:B------:R-:W-:Y:S02]  /*14310*/  IADD3 R13, P0, R2.reuse, 0x1800, RZ ;  /* 0x00001800020d7810 */ /* 0x040fe40007f1e0ff */
[C---:B------:R-:W-:Y:S02]  /*14320*/  IADD3 R29, P1, R2.reuse, 0x3000, RZ ;  /* 0x00003000021d7810 */ /* 0x040fe40007f3e0ff */
[----:B-1----:R-:W-:Y:S02]  /*14330*/  LOP3.LUT R9, R2, 0x380, RZ, 0xc0, !PT ;  /* 0x0000038002097812 */ /* 0x002fe400078ec0ff */
        /* <DEDUP_REMOVED lines=11> */
[----:B------:R-:W3:Y:S04]  /*143f0*/  LD.E.128 R8, desc[UR40][R8.64] ;  /* 0x0000002808087980 */ /* 0x000ee8000c101d00 */
[----:B------:R-:W4:Y:S04]  /*14400*/  LD.E.128 R12, desc[UR40][R12.64] ;  /* 0x000000280c0c7980 */ /* 0x000f28000c101d00 */
[----:B------:R-:W4:Y:S01]  /*14410*/  LD.E.128 R28, desc[UR40][R28.64] ;  /* 0x000000281c1c7980 */ /* 0x000f22000c101d00 */
[----:B------:R-:W-:-:S04]  /*14420*/  IADD3 R7, P0, R2, 0x4800, RZ ;  /* 0x0000480002077810 */ /* 0x000fc80007f1e0ff */
[----:B------:R-:W-:Y:S01]  /*14430*/  LOP3.LUT R0, R7, 0x380, RZ, 0xc0, !PT ;  /* 0x0000038007007812 */ /* 0x000fe200078ec0ff */
[----:B------:R-:W-:-:S03]  /*14440*/  IMAD.X R5, RZ, RZ, R3, P0 ;  /* 0x000000ffff057224 */ /* 0x000fc600000e0603 */
[----:B------:R-:W-:-:S04]  /*14450*/  SHF.R.U64 R0, R0, 0x3, RZ ;  /* 0x0000000300007819 */ /* 0x000fc800000012ff */
[----:B------:R-:W-:Y:S01]  /*14460*/  LOP3.LUT R4, R0, R7, RZ, 0x3c, !PT ;  /* 0x0000000700047212 */ /* 0x000fe200078e3cff */
[----:B------:R-:W-:Y:S02]  /*14470*/  IMAD R0, R65, UR4, RZ ;  /* 0x0000000441007c24 */ /* 0x000fe4000f8e02ff */
[C---:B------:R-:W-:Y:S01]  /*14480*/  IMAD.WIDE.U32 R2, R63.reuse, UR4, RZ ;  /* 0x000000043f027c25 */ /* 0x040fe2000f8e00ff */
[----:B------:R-:W-:Y:S02]  /*14490*/  SHF.R.S32.HI R33, RZ, 0x1f, R64 ;  /* 0x0000001fff217819 */ /* 0x000fe40000011440 */
[----:B------:R-:W5:Y:S01]  /*144a0*/  LD.E.128 R4, desc[UR40][R4.64] ;  /* 0x0000002804047980 */ /* 0x000f62000c101d00 */
[----:B------:R-:W-:Y:S01]  /*144b0*/  IMAD R21, R63, UR5, R0 ;  /* 0x000000053f157c24 */ /* 0x000fe2000f8e0200 */
[----:B------:R-:W-:Y:S01]  /*144c0*/  ULDC.64 UR4, c[0x0][0xae8] ;  /* 0x0002ba0000047ab9 */ /* 0x000fe20000000a00 */
[----:B------:R-:W-:Y:S01]  /*144d0*/  IMAD R0, R75, 0x30, R59 ;  /* 0x000000304b007824 */ /* 0x000fe200078e023b */
[----:B------:R-:W-:Y:S01]  /*144e0*/  @!PT LDS RZ, [RZ] ;  /* 0x00000000fffff984 */ /* 0x000fe20000000800 */
[----:B------:R-:W-:Y:S01]  /*144f0*/  @!PT LDS RZ, [RZ] ;  /* 0x00000000fffff984 */ /* 0x000fe20000000800 */
[----:B------:R-:W-:Y:S01]  /*14500*/  @!PT LDS RZ, [RZ] ;  /* 0x00000000fffff984 */ /* 0x000fe20000000800 */
[----:B------:R-:W-:Y:S01]  /*14510*/  @!PT LDS RZ, [RZ] ;  /* 0x00000000fffff984 */ /* 0x000fe20000000800 */
[----:B------:R1:W-:Y:S06]  /*14520*/  MEMBAR.ALL.CTA ;  /* 0x0000000000007992 */ /* 0x0003ec0000008000 */
[----:B-1----:R-:W1:Y:S01]  /*14530*/  FENCE.VIEW.ASYNC.S ;  /* 0x00000000000073c6 */ /* 0x002e620000000000 */
[----:B------:R-:W-:-:S02]  /*14540*/  IMAD.IADD R3, R3, 0x1, R21 ;  /* 0x0000000103037824 */ /* 0x000fc400078e0215 */
[----:B------:R-:W-:Y:S02]  /*14550*/  IMAD.IADD R20, R82, 0x1, R0 ;  /* 0x0000000152147824 */ /* 0x000fe400078e0200 */
[----:B------:R-:W-:-:S04]  /*14560*/  IMAD.WIDE.U32 R2, R81, UR4, R2 ;  /* 0x0000000451027c25 */ /* 0x000fc8000f8e0002 */
[----:B0-----:R-:W-:-:S04]  /*14570*/  @P4 IMAD.HI.U32 R0, R20, R35, RZ ;  /* 0x0000002314004227 */ /* 0x001fc800078e00ff */
[----:B------:R-:W-:Y:S01]  /*14580*/  IMAD R3, R81, UR5, R3 ;  /* 0x0000000551037c24 */ /* 0x000fe2000f8e0203 */
[----:B------:R-:W-:Y:S01]  /*14590*/  ULDC.64 UR4, c[0x0][0xaf0] ;  /* 0x0002bc0000047ab9 */ /* 0x000fe20000000a00 */
[----:B------:R-:W-:Y:S01]  /*145a0*/  IMAD.MOV.U32 R21, RZ, RZ, R20 ;  /* 0x000000ffff157224 */ /* 0x000fe200078e0014 */
[----:B--2---:R-:W-:Y:S01]  /*145b0*/  @P4 SHF.R.U32.HI R21, RZ, R37, R0 ;  /* 0x00000025ff154219 */ /* 0x004fe20000011600 */
[----:B------:R-:W-:-:S03]  /*145c0*/  IMAD R33, R33, UR4, RZ ;  /* 0x0000000421217c24 */ /* 0x000fc6000f8e02ff */
[----:B------:R-:W-:Y:S01]  /*145d0*/  SHF.R.S32.HI R0, RZ, 0x1f, R21 ;  /* 0x0000001fff007819 */ /* 0x000fe20000011415 */
[C---:B------:R-:W-:Y:S02]  /*145e0*/  IMAD R33, R64.reuse, UR5, R33 ;  /* 0x0000000540217c24 */ /* 0x040fe4000f8e0221 */
[----:B------:R-:W-:Y:S01]  /*145f0*/  IMAD.WIDE.U32 R64, R64, UR4, R2 ;  /* 0x0000000440407c25 */ /* 0x000fe2000f8e0002 */
[----:B------:R-:W-:-:S03]  /*14600*/  ULDC.64 UR4, c[0x0][0xae0] ;  /* 0x0002b80000047ab9 */ /* 0x000fc60000000a00 */
[----:B------:R-:W-:Y:S02]  /*14610*/  IMAD.MOV R3, RZ, RZ, -R21 ;  /* 0x000000ffff037224 */ /* 0x000fe400078e0a15 */
[----:B------:R-:W-:Y:S02]  /*14620*/  IMAD.IADD R65, R65, 0x1, R33 ;  /* 0x0000000141417824 */ /* 0x000fe400078e0221 */
[----:B------:R-:W-:Y:S02]  /*14630*/  IMAD R0, R0, UR4, RZ ;  /* 0x0000000400007c24 */ /* 0x000fe4000f8e02ff */
[----:B------:R-:W-:Y:S02]  /*14640*/  IMAD R33, R24, R3, R20 ;  /* 0x0000000318217224 */ /* 0x000fe400078e0214 */
[C---:B------:R-:W-:Y:S02]  /*14650*/  IMAD R35, R21.reuse, UR5, R0 ;  /* 0x0000000515237c24 */ /* 0x040fe4000f8e0200 */
[----:B------:R-:W-:Y:S01]  /*14660*/  IMAD.WIDE.U32 R2, R21, UR4, R64 ;  /* 0x0000000415027c25 */ /* 0x000fe2000f8e0040 */
[----:B------:R-:W-:Y:S01]  /*14670*/  SHF.R.S32.HI R0, RZ, 0x1f, R33 ;  /* 0x0000001fff007819 */ /* 0x000fe20000011421 */
[----:B------:R-:W-:-:S02]  /*14680*/  ULDC.64 UR4, c[0x0][0xad8] ;  /* 0x0002b60000047ab9 */ /* 0x000fc40000000a00 */
[----:B------:R-:W-:Y:S02]  /*14690*/  IMAD.IADD R3, R3, 0x1, R35 ;  /* 0x0000000103037824 */ /* 0x000fe400078e0223 */
[----:B------:R-:W-:Y:S02]  /*146a0*/  IMAD R0, R0, UR4, RZ ;  /* 0x0000000400007c24 */ /* 0x000fe4000f8e02ff */
[----:B------:R-:W-:-:S04]  /*146b0*/  IMAD.WIDE.U32 R2, R33, UR4, R2 ;  /* 0x0000000421027c25 */ /* 0x000fc8000f8e0002 */
[----:B------:R-:W-:Y:S01]  /*146c0*/  IMAD R21, R33, UR5, R0 ;  /* 0x0000000521157c24 */ /* 0x000fe2000f8e0200 */
[----:B------:R-:W-:Y:S01]  /*146d0*/  ULDC.64 UR4, c[0x0][0xa80] ;  /* 0x0002a00000047ab9 */ /* 0x000fe20000000a00 */
[----:B------:R-:W-:Y:S01]  /*146e0*/  IMAD.IADD R35, R59, 0x1, R82 ;  /* 0x000000013b237824 */ /* 0x000fe200078e0252 */
[C---:B------:R-:W-:Y:S01]  /*146f0*/  LEA R24, P0, R2.reuse, UR4, 0x1 ;  /* 0x0000000402187c11 */ /* 0x040fe2000f8008ff */
[----:B------:R-:W-:Y:S01]  /*14700*/  IMAD.IADD R3, R3, 0x1, R21 ;  /* 0x0000000103037824 */ /* 0x000fe200078e0215 */
[----:B------:R-:W-:Y:S01]  /*14710*/  ULDC UR4, c[0x0][0xac8] ;  /* 0x0002b20000047ab9 */ /* 0x000fe20000000800 */
[C---:B------:R-:W-:Y:S02]  /*14720*/  VIADD R21, R35.reuse, 0x60 ;  /* 0x0000006023157836 */ /* 0x040fe40000000000 */
[----:B-1----:R-:W0:Y:S01]  /*14730*/  SHFL.IDX PT, R20, R24, 0x1, 0x181f ;  /* 0x00381f0018147f89 */ /* 0x002e2200000e0000 */
[----:B------:R-:W-:Y:S01]  /*14740*/  LEA.HI.X R34, R2, UR5, R3, 0x1, P0 ;  /* 0x0000000502227c11 */ /* 0x000fe200080f0c03 */
[----:B------:R-:W-:Y:S01]  /*14750*/  VIADD R3, R35, 0x30 ;  /* 0x0000003023037836 */ /* 0x000fe20000000000 */
[----:B------:R-:W-:Y:S01]  /*14760*/  ISETP.GE.AND P0, PT, R61, UR4, PT ;  /* 0x000000043d007c0c */ /* 0x000fe2000bf06270 */
[----:B------:R-:W1:Y:S01]  /*14770*/  SHFL.IDX PT, R2, R24, RZ, 0x181f ;  /* 0x00181fff18027589 */ /* 0x000e6200000e0000 */
[----:B------:R-:W-:-:S02]  /*14780*/  VIADD R0, R16, 0x13220 ;  /* 0x0001322010007836 */ /* 0x000fc40000000000 */
[-C--:B------:R-:W-:Y:S01]  /*14790*/  ISETP.GE.OR P1, PT, R35, R58.reuse, P0 ;  /* 0x0000003a2300720c */ /* 0x080fe20000726670 */
[----:B------:R-:W2:Y:S01]  /*147a0*/  SHFL.IDX PT, R32, R24, 0x2, 0x181f ;  /* 0x00581f0018207f89 */ /* 0x000ea200000e0000 */
[-C--:B------:R-:W-:Y:S01]  /*147b0*/  ISETP.GE.OR P2, PT, R3, R58.reuse, P0 ;  /* 0x0000003a0300720c */ /* 0x080fe20000746670 */
[----:B------:R-:W-:Y:S01]  /*147c0*/  VIADD R35, R35, 0x90 ;  /* 0x0000009023237836 */ /* 0x000fe20000000000 */
[-C--:B------:R-:W-:Y:S01]  /*147d0*/  ISETP.GE.OR P3, PT, R21, R58.reuse, P0 ;  /* 0x0000003a1500720c */ /* 0x080fe20000766670 */
[----:B------:R-:W2:Y:S01]  /*147e0*/  SHFL.IDX PT, R33, R34, RZ, 0x181f ;  /* 0x00181fff22217589 */ /* 0x000ea200000e0000 */
[----:B------:R-:W-:Y:S02]  /*147f0*/  PRMT R0, RZ, 0x654, R0 ;  /* 0x00000654ff007816 */ /* 0x000fe40000000000 */
[----:B------:R-:W-:Y:S01]  /*14800*/  ISETP.GE.OR P0, PT, R35, R58, P0 ;  /* 0x0000003a2300720c */ /* 0x000fe20000706670 */
[----:B------:R-:W2:Y:S01]  /*14810*/  SHFL.IDX PT, R36, R34, 0x1, 0x181f ;  /* 0x00381f0022247f89 */ /* 0x000ea200000e0000 */
[----:B------:R1:W-:Y:S03]  /*14820*/  SYNCS.ARRIVE.TRANS64.RED.A1T0 RZ, [R0+URZ], RZ ;  /* 0x000000ff00ff79a7 */ /* 0x0003e6000810043f */
[----:B------:R-:W2:Y:S02]  /*14830*/  SHFL.IDX PT, R37, R34, 0x2, 0x181f ;  /* 0x00581f0022257f89 */ /* 0x000ea400000e0000 */
[----:B0-----:R-:W-:-:S02]  /*14840*/  @!P2 LEA R20, P5, R61, R20, 0x1 ;  /* 0x000000143d14a211 */ /* 0x001fc400078a08ff */
[----:B------:R-:W0:Y:S01]  /*14850*/  SHFL.IDX PT, R24, R24, 0x3, 0x181f ;  /* 0x00781f0018187f89 */ /* 0x000e2200000e0000 */
[----:B-1----:R-:W-:-:S03]  /*14860*/  @!P1 LEA R2, P4, R61, R2, 0x1 ;  /* 0x000000023d029211 */ /* 0x002fc600078808ff */
[----:B------:R-:W1:Y:S01]  /*14870*/  SHFL.IDX PT, R34, R34, 0x3, 0x181f ;  /* 0x00781f0022227f89 */ /* 0x000e6200000e0000 */
[C---:B--2---:R-:W-:Y:S02]  /*14880*/  @!P3 LEA R32, P6, R61.reuse, R32, 0x1 ;  /* 0x000000203d20b211 */ /* 0x044fe400078c08ff */
[C-C-:B------:R-:W-:Y:S02]  /*14890*/  @!P1 LEA.HI.X R3, R61.reuse, R33, R62.reuse, 0x1, P4 ;  /* 0x000000213d039211 */ /* 0x140fe400020f0c3e */
[C-C-:B------:R-:W-:Y:S02]  /*148a0*/  @!P2 LEA.HI.X R21, R61.reuse, R36, R62.reuse, 0x1, P5 ;  /* 0x000000243d15a211 */ /* 0x140fe400028f0c3e */
[----:B------:R-:W-:Y:S01]  /*148b0*/  @!P3 LEA.HI.X R33, R61, R37, R62, 0x1, P6 ;  /* 0x000000253d21b211 */ /* 0x000fe200030f0c3e */
[----:B---3--:R2:W-:Y:S04]  /*148c0*/  @!P1 ST.E.128 desc[UR40][R2.64], R8 ;  /* 0x0000000802009985 */ /* 0x0085e8000c101d28 */
[----:B----4-:R2:W-:Y:S04]  /*148d0*/  @!P2 ST.E.128 desc[UR40][R20.64], R12 ;  /* 0x0000000c1400a985 */ /* 0x0105e8000c101d28 */
[----:B------:R2:W-:Y:S01]  /*148e0*/  @!P3 ST.E.128 desc[UR40][R32.64], R28 ;  /* 0x0000001c2000b985 */ /* 0x0005e2000c101d28 */
[----:B01----:R-:W-:Y:S05]  /*148f0*/  @P0 BRA `(.L_x_13108) ;  /* 0x0000001000a80947 */ /* 0x003fea0003800000 */
[----:B--2---:R-:W-:-:S04]  /*14900*/  LEA R2, P0, R61, R24, 0x1 ;  /* 0x000000183d027211 */ /* 0x004fc800078008ff */
[----:B------:R-:W-:-:S05]  /*14910*/  LEA.HI.X R3, R61, R34, R62, 0x1, P0 ;  /* 0x000000223d037211 */ /* 0x000fca00000f0c3e */
[----:B-----5:R4:W-:Y:S01]  /*14920*/  ST.E.128 desc[UR40][R2.64], R4 ;  /* 0x0000000402007985 */ /* 0x0209e2000c101d28 */
[----:B------:R-:W-:Y:S05]  /*14930*/  BRA `(.L_x_13108) ;  /* 0x0000001000987947 */ /* 0x000fea0003800000 */
.L_x_13107:
[----:B------:R-:W2:Y:S01]  /*14940*/  LDL R72, [R1+0x2c] ;  /* 0x00002c0001487983 */ /* 0x000ea20000100800 */
[----:B------:R-:W-:Y:S01]  /*14950*/  ULDC.64 UR4, c[0x0][0xb08] ;  /* 0x0002c20000047ab9 */ /* 0x000fe20000000a00 */
[----:B------:R-:W0:Y:S01]  /*14960*/  @P4 LDC R4, c[0x0][0xbec] ;  /* 0x0002fb00ff044b82 */ /* 0x000e220000000800 */
[----:B-1----:R-:W-:Y:S01]  /*14970*/  IMAD R0, R65, UR4, RZ ;  /* 0x0000000441007c24 */ /* 0x002fe2000f8e02ff */
[----:B------:R1:W5:Y:S01]  /*14980*/  LDL R71, [R1+0x7c] ;  /* 0x00007c0001477983 */ /* 0x0003620000100800 */
[C---:B------:R-:W-:Y:S01]  /*14990*/  IMAD.WIDE.U32 R2, R63.reuse, UR4, RZ ;  /* 0x000000043f027c25 */ /* 0x040fe2000f8e00ff */
[----:B------:R-:W-:Y:S01]  /*149a0*/  SHF.R.S32.HI R7, RZ, 0x1f, R64 ;  /* 0x0000001fff077819 */ /* 0x000fe20000011440 */
[----:B------:R-:W-:Y:S01]  /*149b0*/  ULDC.64 UR6, c[0x0][0xb30] ;  /* 0x0002cc0000067ab9 */ /* 0x000fe20000000a00 */
[----:B------:R1:W5:Y:S01]  /*149c0*/  LDL R70, [R1+0x6c] ;  /* 0x00006c0001467983 */ /* 0x0003620000100800 */
[----:B------:R-:W-:Y:S01]  /*149d0*/  IMAD R63, R63, UR5, R0 ;  /* 0x000000053f3f7c24 */ /* 0x000fe2000f8e0200 */
[----:B------:R-:W3:Y:S01]  /*149e0*/  @P4 LDC R11, c[0x0][0xbf0] ;  /* 0x0002fc00ff0b4b82 */ /* 0x000ee20000000800 */
[----:B------:R-:W-:Y:S01]  /*149f0*/  ULDC.64 UR4, c[0x0][0xb38] ;  /* 0x0002ce0000047ab9 */ /* 0x000fe20000000a00 */
[----:B------:R1:W5:Y:S02]  /*14a00*/  LDL R69, [R1+0x78] ;  /* 0x0000780001457983 */ /* 0x0003640000100800 */
[----:B------:R-:W-:-:S02]  /*14a10*/  IADD3 R3, R3, R63, RZ ;  /* 0x0000003f03037210 */ /* 0x000fc40007ffe0ff */
[----:B------:R1:W5:Y:S01]  /*14a20*/  LDL R68, [R1+0x68] ;  /* 0x0000680001447983 */ /* 0x0003620000100800 */
[----:B------:R-:W-:-:S03]  /*14a30*/  IMAD.WIDE.U32 R2, R81, UR4, R2 ;  /* 0x0000000451027c25 */ /* 0x000fc6000f8e0002 */
[----:B------:R1:W5:Y:S01]  /*14a40*/  LDL R67, [R1+0x74] ;  /* 0x0000740001437983 */ /* 0x0003620000100800 */
[----:B------:R-:W-:-:S03]  /*14a50*/  IMAD R3, R81, UR5, R3 ;  /* 0x0000000551037c24 */ /* 0x000fc6000f8e0203 */
[----:B------:R1:W5:Y:S01]  /*14a60*/  LDL R66, [R1+0x64] ;  /* 0x0000640001427983 */ /* 0x0003620000100800 */
[----:B------:R-:W-:Y:S01]  /*14a70*/  ULDC.64 UR4, c[0x0][0xb40] ;  /* 0x0002d00000047ab9 */ /* 0x000fe20000000a00 */
[----:B0-----:R-:W-:-:S04]  /*14a80*/  @P4 IMAD.HI.U32 R4, R15, R4, RZ ;  /* 0x000000040f044227 */ /* 0x001fc800078e00ff */
[----:B------:R-:W-:-:S04]  /*14a90*/  IMAD R7, R7, UR4, RZ ;  /* 0x0000000407077c24 */ /* 0x000fc8000f8e02ff */
        /* <DEDUP_REMOVED lines=18> */
[----:B------:R-:W-:Y:S02]  /*14bc0*/  VIADD R4, R16, 0x13220 ;  /* 0x0001322010047836 */ /* 0x000fe40000000000 */
[C---:B------:R-:W-:Y:S02]  /*14bd0*/  IMAD R7, R9.reuse, UR5, R0 ;  /* 0x0000000509077c24 */ /* 0x040fe4000f8e0200 */
[----:B------:R-:W-:Y:S01]  /*14be0*/  IMAD.WIDE.U32 R2, R9, UR4, R2 ;  /* 0x0000000409027c25 */ /* 0x000fe2000f8e0002 */
[----:B------:R-:W-:Y:S01]  /*14bf0*/  ISETP.GE.AND P0, PT, R13, R58, PT ;  /* 0x0000003a0d00720c */ /* 0x000fe20003f06270 */
[----:B------:R-:W-:Y:S01]  /*14c00*/  ULDC.64 UR4, c[0x0][0xb00] ;  /* 0x0002c00000047ab9 */ /* 0x000fe20000000a00 */
[----:B------:R-:W-:Y:S01]  /*14c10*/  PRMT R4, RZ, 0x654, R4 ;  /* 0x00000654ff047816 */ /* 0x000fe20000000004 */
[----:B------:R-:W-:Y:S01]  /*14c20*/  IMAD.IADD R3, R3, 0x1, R7 ;  /* 0x0000000103037824 */ /* 0x000fe200078e0207 */
[----:B------:R-:W-:-:S02]  /*14c30*/  LEA R0, P1, R2, UR4, 0x2 ;  /* 0x0000000402007c11 */ /* 0x000fc4000f8210ff */
[----:B------:R0:W-:Y:S01]  /*14c40*/  SYNCS.ARRIVE.TRANS64.RED.A1T0 RZ, [R4+URZ], RZ ;  /* 0x000000ff04ff79a7 */ /* 0x0001e2000810043f */
[----:B------:R-:W-:Y:S02]  /*14c50*/  BSSY B1, `(.L_x_13109) ;  /* 0x000002d000017945 */ /* 0x000fe40003800000 */
[----:B------:R1:W3:Y:S01]  /*14c60*/  SHFL.IDX PT, R6, R0, RZ, 0x1c1f ;  /* 0x001c1fff00067589 */ /* 0x0002e200000e0000 */
[----:B0-----:R-:W-:-:S05]  /*14c70*/  LEA.HI.X R4, R2, UR5, R3, 0x2, P1 ;  /* 0x0000000502047c11 */ /* 0x001fca00088f1403 */
[----:B------:R1:W0:Y:S01]  /*14c80*/  SHFL.IDX PT, R7, R4, RZ, 0x1c1f ;  /* 0x001c1fff04077589 */ /* 0x00022200000e0000 */
[C---:B--2---:R-:W-:Y:S02]  /*14c90*/  VIADD R59, R72.reuse, 0x8 ;  /* 0x00000008483b7836 */ /* 0x044fe40000000000 */
[C---:B------:R-:W-:Y:S02]  /*14ca0*/  VIADD R61, R72.reuse, 0x10 ;  /* 0x00000010483d7836 */ /* 0x040fe40000000000 */
[C---:B------:R-:W-:Y:S02]  /*14cb0*/  VIADD R63, R72.reuse, 0x18 ;  /* 0x00000018483f7836 */ /* 0x040fe40000000000 */
[----:B------:R-:W-:Y:S01]  /*14cc0*/  VIADD R65, R72, 0x20 ;  /* 0x0000002048417836 */ /* 0x000fe20000000000 */
[----:B------:R-:W-:Y:S02]  /*14cd0*/  SHF.R.S32.HI R24, RZ, 0x1f, R59 ;  /* 0x0000001fff187819 */ /* 0x000fe4000001143b */
[----:B------:R-:W-:-:S02]  /*14ce0*/  SHF.R.S32.HI R60, RZ, 0x1f, R61 ;  /* 0x0000001fff3c7819 */ /* 0x000fc4000001143d */
        /* <DEDUP_REMOVED lines=12> */
[----:B-----5:R-:W-:Y:S01]  /*14db0*/  ISETP.GE.AND P2, PT, R70, UR4, PT ;  /* 0x0000000446007c0c */ /* 0x020fe2000bf46270 */
        /* <DEDUP_REMOVED lines=22> */
.L_x_13110:
[----:B------:R-:W-:Y:S05]  /*14f20*/  BSYNC B1 ;  /* 0x0000000000017941 */ /* 0x000fea0003800000 */
.L_x_13109:
        /* <DEDUP_REMOVED lines=17> */
[----:B-----5:R-:W-:Y:S02]  /*15040*/  ISETP.GE.AND P5, PT, R70, UR4, PT ;  /* 0x0000000446007c0c */ /* 0x020fe4000bfa6270 */
[----:B------:R-:W-:Y:S01]  /*15050*/  ISETP.GE.AND P4, PT, R68, UR4, PT ;  /* 0x0000000444007c0c */ /* 0x000fe2000bf86270 */
[----:B------:R0:W-:Y:S01]  /*15060*/  @!P0 ST.E.64 desc[UR40][R4.64], R44 ;  /* 0x0000002c04008985 */ /* 0x0001e2000c101b28 */
[----:B------:R-:W-:-:S02]  /*15070*/  @!P2 LEA.HI.X R11, R63, R7, R62, 0x2, P6 ;  /* 0x000000073f0ba211 */ /* 0x000fc400030f143e */
[CC--:B------:R-:W-:Y:S01]  /*15080*/  @!P3 LEA R12, P6, R65.reuse, R6.reuse, 0x2 ;  /* 0x00000006410cb211 */ /* 0x0c0fe200078c10ff */
[----:B------:R0:W-:Y:S03]  /*15090*/  @!P1 ST.E.64 desc[UR40][R8.64], R46 ;  /* 0x0000002e08009985 */ /* 0x0001e6000c101b28 */
[-C--:B------:R-:W-:Y:S01]  /*150a0*/  @!P3 LEA.HI.X R13, R65, R7.reuse, R64, 0x2, P6 ;  /* 0x00000007410db211 */ /* 0x080fe200030f1440 */
[----:B------:R0:W-:Y:S02]  /*150b0*/  @!P2 ST.E.64 desc[UR40][R10.64], R48 ;  /* 0x000000300a00a985 */ /* 0x0001e4000c101b28 */
[-C--:B------:R-:W-:Y:S02]  /*150c0*/  @!P5 LEA R14, P0, R70, R6.reuse, 0x2 ;  /* 0x00000006460ed211 */ /* 0x080fe400078010ff */
[----:B------:R-:W-:Y:S01]  /*150d0*/  @!P4 LEA R20, P1, R68, R6, 0x2 ;  /* 0x000000064414c211 */ /* 0x000fe200078210ff */
[----:B------:R0:W-:Y:S01]  /*150e0*/  @!P3 ST.E.64 desc[UR40][R12.64], R50 ;  /* 0x000000320c00b985 */ /* 0x0001e2000c101b28 */
[----:B------:R-:W-:-:S02]  /*150f0*/  @!P5 LEA.HI.X R15, R70, R7, R71, 0x2, P0 ;  /* 0x00000007460fd211 */ /* 0x000fc400000f1447 */
[----:B------:R-:W-:Y:S02]  /*15100*/  @!P4 LEA.HI.X R21, R68, R7, R69, 0x2, P1 ;  /* 0x000000074415c211 */ /* 0x000fe400008f1445 */
[----:B------:R-:W-:Y:S01]  /*15110*/  ISETP.GE.AND P0, PT, R66, UR4, PT ;  /* 0x0000000442007c0c */ /* 0x000fe2000bf06270 */
[----:B------:R0:W-:Y:S04]  /*15120*/  @!P5 ST.E.64 desc[UR40][R14.64], R52 ;  /* 0x000000340e00d985 */ /* 0x0001e8000c101b28 */
[----:B------:R0:W-:Y:S08]  /*15130*/  @!P4 ST.E.64 desc[UR40][R20.64], R54 ;  /* 0x000000361400c985 */ /* 0x0001f0000c101b28 */
[----:B------:R-:W-:Y:S05]  /*15140*/  @P0 BRA `(.L_x_13108) ;  /* 0x0000000800940947 */ /* 0x000fea0003800000 */
[----:B0-----:R-:W-:-:S04]  /*15150*/  LEA R2, P0, R66, R6, 0x2 ;  /* 0x0000000642027211 */ /* 0x001fc800078010ff */
[----:B------:R-:W-:-:S05]  /*15160*/  LEA.HI.X R3, R66, R7, R67, 0x2, P0 ;  /* 0x0000000742037211 */ /* 0x000fca00000f1443 */
[----:B------:R3:W-:Y:S01]  /*15170*/  ST.E.64 desc[UR40][R2.64], R56 ;  /* 0x0000003802007985 */ /* 0x0007e2000c101b28 */
[----:B------:R-:W-:Y:S05]  /*15180*/  BRA `(.L_x_13108) ;  /* 0x0000000800847947 */ /* 0x000fea0003800000 */
.L_x_13105:
[----:B------:R-:W4:Y:S01]  /*15190*/  LDL.LU R4, [R1+0x50] ;  /* 0x0000500001047983 */ /* 0x000f220000300800 */
[----:B------:R-:W-:Y:S01]  /*151a0*/  ULDC.64 UR6, c[0x0][0xc08] ;  /* 0x0003020000067ab9 */ /* 0x000fe20000000a00 */
[----:B------:R-:W-:Y:S02]  /*151b0*/  ULDC.64 UR4, c[0x0][0xc00] ;  /* 0x0003000000047ab9 */ /* 0x000fe40000000a00 */
[----:B------:R-:W2:Y:S01]  /*151c0*/  LDL.LU R0, [R1+0x54] ;  /* 0x0000540001007983 */ /* 0x000ea20000300800 */
[----:B------:R-:W-:Y:S01]  /*151d0*/  ISETP.NE.U32.AND P1, PT, RZ, UR6, PT ;  /* 0x00000006ff007c0c */ /* 0x000fe2000bf25070 */
[----:B0--3--:R-:W-:Y:S01]  /*151e0*/  IMAD.MOV.U32 R15, RZ, RZ, RZ ;  /* 0x000000ffff0f7224 */ /* 0x009fe200078e00ff */
[----:B------:R-:W-:Y:S01]  /*151f0*/  ISETP.NE.U32.AND P0, PT, RZ, UR4, PT ;  /* 0x00000004ff007c0c */ /* 0x000fe2000bf05070 */
[----:B------:R-:W0:Y:S01]  /*15200*/  S2R R6, SR_TID.X ;  /* 0x0000000000067919 */ /* 0x000e220000002100 */
[----:B------:R-:W-:Y:S02]  /*15210*/  ISETP.NE.AND.EX P1, PT, RZ, UR7, PT, P1 ;  /* 0x00000007ff007c0c */ /* 0x000fe4000bf25310 */
[----:B------:R-:W-:-:S02]  /*15220*/  ISETP.NE.AND.EX P0, PT, RZ, UR5, PT, P0 ;  /* 0x00000005ff007c0c */ /* 0x000fc4000bf05300 */
[----:B----4-:R-:W-:-:S04]  /*15230*/  IADD3 R2, P2, R4, UR4, RZ ;  /* 0x0000000404027c10 */ /* 0x010fc8000ff5e0ff */
        /* <DEDUP_REMOVED lines=15> */
.L_x_13111:
        /* <DEDUP_REMOVED lines=58> */
.L_x_13113:
[----:B------:R-:W-:Y:S05]  /*156d0*/  BSYNC B1 ;  /* 0x0000000000017941 */ /* 0x000fea0003800000 */
.L_x_13112:
        /* <DEDUP_REMOVED lines=13> */
[----:B------:R-:W-:Y:S01]  /*157b0*/  IMAD R4, R75, 0x30, R10 ;  /* 0x000000304b047824 */ /* 0x000fe200078e020a */
[----:B------:R-:W-:Y:S01]  /*157c0*/  IADD3 R3, R3, R5, RZ ;  /* 0x0000000503037210 */ /* 0x000fe20007ffe0ff */
[----:B------:R-:W-:Y:S01]  /*157d0*/  IMAD R6, R24, UR6, RZ ;  /* 0x0000000618067c24 */ /* 0x000fe2000f8e02ff */
[----:B-1----:R-:W-:-:S13]  /*157e0*/  ISETP.NE.AND P0, PT, R11, 0x1, PT ;  /* 0x000000010b00780c */ /* 0x002fda0003f05270 */
[----:B------:R-:W0:Y:S08]  /*157f0*/  @P0 LDC R7, c[0x0][0xbec] ;  /* 0x0002fb00ff070b82 */ /* 0x000e300000000800 */
[----:B------:R-:W1:Y:S01]  /*15800*/  @P0 LDC R9, c[0x0][0xbf0] ;  /* 0x0002fc00ff090b82 */ /* 0x000e620000000800 */
[----:B--2---:R-:W-:-:S04]  /*15810*/  IMAD.WIDE.U32 R2, R13, UR4, R2 ;  /* 0x000000040d027c25 */ /* 0x004fc8000f8e0002 */
[----:B---3--:R-:W-:Y:S02]  /*15820*/  IMAD.IADD R8, R12, 0x1, R4 ;  /* 0x000000010c087824 */ /* 0x008fe400078e0204 */
        /* <DEDUP_REMOVED lines=55> */
.L_x_13108:
[----:B------:R-:W-:Y:S05]  /*15ba0*/  BSYNC B0 ;  /* 0x0000000000007941 */ /* 0x000fea0003800000 */
.L_x_13104:
[----:B------:R-:W-:Y:S02]  /*15bb0*/  ULDC UR4, c[0x0][0xc3c] ;  /* 0x00030f0000047ab9 */ /* 0x000fe40000000800 */
[----:B------:R-:W-:-:S13]  /*15bc0*/  ISETP.GE.AND P0, PT, R27, UR4, PT ;  /* 0x000000041b007c0c */ /* 0x000fda000bf06270 */
[----:B------:R-:W-:Y:S05]  /*15bd0*/  @!P0 BRA `(.L_x_13114) ;  /* 0xfffffeb400648947 */ /* 0x000fea000383ffff */
[----:B------:R-:W-:Y:S05]  /*15be0*/  BRA `(.L_x_12996) ;  /* 0x0000006c00c47947 */ /* 0x000fea0003800000 */
.L_x_12994:
        /* <DEDUP_REMOVED lines=16> */
.L_x_13115:
        /* <DEDUP_REMOVED lines=44> */
.L_x_13119:
[----:B------:R-:W0:Y:S01]  /*15fb0*/  LDC R2, c[0x0][0xc3c] ;  /* 0x00030f00ff027b82 */ /* 0x000e220000000800 */
[----:B------:R-:W-:Y:S01]  /*15fc0*/  UIADD3 UR4, UR4, 0x1f, URZ ;  /* 0x0000001f04047890 */ /* 0x000fe2000fffe03f */
[----:B------:R-:W-:Y:S02]  /*15fd0*/  ULDC UR7, c[0x0][0xc3c] ;  /* 0x00030f0000077ab9 */ /* 0x000fe40000000800 */
[----:B------:R-:W-:-:S03]  /*15fe0*/  IMAD.U32 R27, RZ, RZ, UR7 ;  /* 0x00000007ff1b7e24 */ /* 0x000fc6000f8e00ff */
[----:B0-----:R-:W-:-:S13]  /*15ff0*/  ISETP.LE.AND P6, PT, R2, UR4, PT ;  /* 0x0000000402007c0c */ /* 0x001fda000bfc3270 */
[----:B------:R-:W-:Y:S05]  /*16000*/  @P6 BRA `(.L_x_13118) ;  /* 0x0000000800a06947 */ /* 0x000fea0003800000 */
[----:B------:R-:W-:Y:S01]  /*16010*/  VIADD R9, R0, UR4 ;  /* 0x0000000400097c36 */ /* 0x000fe20008000000 */
[----:B------:R-:W-:Y:S01]  /*16020*/  MOV R6, RZ ;  /* 0x000000ff00067202 */ /* 0x000fe20000000f00 */
[----:B------:R-:W-:-:S03]  /*16030*/  IMAD.MOV.U32 R25, RZ, RZ, RZ ;  /* 0x000000ffff197224 */ /* 0x000fc600078e00ff */
        /* <DEDUP_REMOVED lines=28> */
.L_x_13117:
        /* <DEDUP_REMOVED lines=13> */
.L_x_13120:
        /* <DEDUP_REMOVED lines=37> */
[----:B------:R-:W-:Y:S01]  /*16520*/  IMAD R9, R2, R5, RZ ;  /* 0x0000000502097224 */ /* 0x000fe200078e02ff */
[----:B------:R-:W-:Y:S01]  /*16530*/  MOV R2, RZ ;  /* 0x000000ff00027202 */ /* 0x000fe20000000f00 */
[----:B------:R-:W-:-:S04]  /*16540*/  IMAD.MOV R8, RZ, RZ, -R8 ;  /* 0x000000ffff087224 */ /* 0x000fc800078e0a08 */
        /* <DEDUP_REMOVED lines=21> */
.L_x_13121:
        /* <DEDUP_REMOVED lines=44> */
[----:B------:R-:W-:Y:S02]  /*16960*/  IABS R5, R4 ;  /* 0x0000000400057213 */ /* 0x000fe40000000000 */
[----:B------:R-:W-:-:S03]  /*16970*/  IADD3 R3, RZ, -R9, RZ ;  /* 0x80000009ff037210 */ /* 0x000fc60007ffe0ff */
        /* <DEDUP_REMOVED lines=14> */
.L_x_13122:
[----:B------:R-:W-:-:S05]  /*16a60*/  LOP3.LUT R2, RZ, R2, RZ, 0x33, !PT ;  /* 0x00000002ff027212 */ /* 0x000fca00078e33ff */
[----:B------:R-:W-:Y:S01]  /*16a70*/  IMAD.IADD R25, R25, 0x1, R2 ;  /* 0x0000000119197824 */ /* 0x000fe200078e0202 */
[----:B------:R-:W-:Y:S06]  /*16a80*/  BRA `(.L_x_13123) ;  /* 0x00000000000c7947 */ /* 0x000fec0003800000 */
.L_x_13118:
[----:B------:R-:W-:Y:S02]  /*16a90*/  IMAD.MOV.U32 R25, RZ, RZ, RZ ;  /* 0x000000ffff197224 */ /* 0x000fe400078e00ff */
[----:B------:R-:W-:Y:S02]  /*16aa0*/  IMAD.U32 R24, RZ, RZ, UR6 ;  /* 0x00000006ff187e24 */ /* 0x000fe4000f8e00ff */
[----:B------:R-:W-:-:S07]  /*16ab0*/  IMAD.MOV.U32 R26, RZ, RZ, RZ ;  /* 0x000000ffff1a7224 */ /* 0x000fce00078e00ff */
.L_x_13123:
[----:B------:R-:W-:-:S13]  /*16ac0*/  ISETP.NE.AND P0, PT, R0, RZ, PT ;  /* 0x000000ff0000720c */ /* 0x000fda0003f05270 */
[----:B------:R-:W0:Y:S01]  /*16ad0*/  @!P0 S2R R3, SR_CgaCtaId ;  /* 0x0000000000038919 */ /* 0x000e220000008800 */
[----:B------:R-:W-:-:S04]  /*16ae0*/  @!P0 MOV R0, 0x400 ;  /* 0x0000040000008802 */ /* 0x000fc80000000f00 */
[----:B0-----:R-:W-:-:S05]  /*16af0*/  @!P0 LEA R0, R3, R0, 0x18 ;  /* 0x0000000003008211 */ /* 0x001fca00078ec0ff */
[----:B------:R1:W-:Y:S01]  /*16b00*/  @!P0 STS.128 [R0+0x132d0], R24 ;  /* 0x0132d01800008388 */ /* 0x0003e20000000c00 */
[----:B------:R-:W-:Y:S06]  /*16b10*/  BAR.ARV 0x5, 0x200 ;  /* 0x0148000000007b1d */ /* 0x000fec0000002000 */
.L_x_13116:
        /* <DEDUP_REMOVED lines=54> */
.L_x_13230:
        /* <DEDUP_REMOVED lines=10> */
[----:B------:R-:W-:Y:S10]  /*16f20*/  STL [R1+0x18], R15 ;  /* 0x0000180f01007387 */ /* 0x000ff40000100800 */
[----:B------:R-:W-:-:S02]  /*16f30*/  @P0 LEA R4, P1, R15, UR4, 0x2 ;  /* 0x000000040f040c11 */ /* 0x000fc4000f8210ff */
[C---:B------:R-:W-:Y:S01]  /*16f40*/  SHF.L.U32 R18, R15.reuse, 0x2, RZ ;  /* 0x000000020f127819 */ /* 0x040fe200000006ff */
[----:B------:R0:W-:Y:S01]  /*16f50*/  STL [R1+0x38], R0 ;  /* 0x0000380001007387 */ /* 0x0001e20000100800 */
[C-C-:B------:R-:W-:Y:S01]  /*16f60*/  @P0 LEA.HI.X R5, R15.reuse, UR5, R0.reuse, 0x2, P1 ;  /* 0x000000050f050c11 */ /* 0x140fe200088f1400 */
[----:B------:R-:W-:Y:S01]  /*16f70*/  ULDC.64 UR4, c[0x0][0xa08] ;  /* 0x0002820000047ab9 */ /* 0x000fe20000000a00 */
[----:B------:R-:W-:Y:S02]  /*16f80*/  ISETP.NE.U32.AND P1, PT, RZ, UR6, PT ;  /* 0x00000006ff007c0c */ /* 0x000fe4000bf25070 */
[----:B------:R-:W-:Y:S01]  /*16f90*/  SHF.L.U64.HI R14, R15, 0x2, R0 ;  /* 0x000000020f0e7819 */ /* 0x000fe20000010200 */
[----:B------:R1:W5:Y:S01]  /*16fa0*/  @P0 LDG.E R9, desc[UR40][R4.64] ;  /* 0x0000002804090981 */ /* 0x000362000c1e1900 */
[----:B------:R-:W-:Y:S02]  /*16fb0*/  ISETP.NE.AND.EX P0, PT, RZ, UR7, PT, P1 ;  /* 0x00000007ff007c0c */ /* 0x000fe4000bf05310 */
[----:B------:R-:W-:-:S04]  /*16fc0*/  IADD3 R2, P2, R18, UR6, RZ ;  /* 0x0000000612027c10 */ /* 0x000fc8000ff5e0ff */
[----:B------:R-:W-:Y:S01]  /*16fd0*/  IADD3.X R3, R14, UR7, RZ, P2, !PT ;  /* 0x000000070e037c10 */ /* 0x000fe200097fe4ff */
[----:B------:R-:W-:-:S06]  /*16fe0*/  ULDC.64 UR6, c[0x0][0xa10] ;  /* 0x0002840000067ab9 */ /* 0x000fcc0000000a00 */
[----:B------:R-:W2:Y:S01]  /*16ff0*/  @P0 LDG.E R8, desc[UR40][R2.64] ;  /* 0x0000002802080981 */ /* 0x000ea2000c1e1900 */
[----:B------:R-:W-:Y:S02]  /*17000*/  ISETP.NE.U32.AND P1, PT, RZ, UR4, PT ;  /* 0x00000004ff007c0c */ /* 0x000fe4000bf25070 */
[----:B---3--:R-:W-:Y:S02]  /*17010*/  IADD3 R6, P3, R18, UR4, RZ ;  /* 0x0000000412067c10 */ /* 0x008fe4000ff7e0ff */
[----:B------:R-:W-:Y:S02]  /*17020*/  ISETP.NE.AND.EX P1, PT, RZ, UR5, PT, P1 ;  /* 0x00000005ff007c0c */ /* 0x000fe4000bf25310 */
[----:B------:R-:W-:Y:S01]  /*17030*/  IADD3.X R7, R14, UR5, RZ, P3, !PT ;  /* 0x000000050e077c10 */ /* 0x000fe20009ffe4ff */
[----:B------:R-:W-:Y:S02]  /*17040*/  ULDC.64 UR4, c[0x0][0xa18] ;  /* 0x0002860000047ab9 */ /* 0x000fe40000000a00 */
[----:B------:R-:W-:-:S04]  /*17050*/  ISETP.NE.U32.AND P3, PT, RZ, UR4, PT ;  /* 0x00000004ff007c0c */ /* 0x000fc8000bf65070 */
[----:B------:R-:W-:Y:S02]  /*17060*/  ISETP.NE.AND.EX P3, PT, RZ, UR5, PT, P3 ;  /* 0x00000005ff007c0c */ /* 0x000fe4000bf65330 */
[----:B-1----:R-:W-:Y:S01]  /*17070*/  IADD3 R4, P4, R18, UR6, RZ ;  /* 0x0000000612047c10 */ /* 0x002fe2000ff9e0ff */
[----:B------:R-:W-:Y:S01]  /*17080*/  STL [R1+0x10], R14 ;  /* 0x0000100e01007387 */ /* 0x000fe20000100800 */
[----:B------:R-:W-:Y:S02]  /*17090*/  ISETP.NE.U32.AND P2, PT, RZ, UR6, PT ;  /* 0x00000006ff007c0c */ /* 0x000fe4000bf45070 */
[----:B------:R-:W-:Y:S02]  /*170a0*/  IADD3.X R5, R14, UR7, RZ, P4, !PT ;  /* 0x000000070e057c10 */ /* 0x000fe4000a7fe4ff */
[----:B------:R-:W-:-:S05]  /*170b0*/  ISETP.NE.AND.EX P2, PT, RZ, UR7, PT, P2 ;  /* 0x00000007ff007c0c */ /* 0x000fca000bf45320 */
[----:B------:R-:W-:Y:S01]  /*170c0*/  @P3 IADD3 R10, P4, R18, UR4, RZ ;  /* 0x00000004120a3c10 */ /* 0x000fe2000ff9e0ff */
[----:B------:R-:W-:-:S03]  /*170d0*/  ULDC UR4, c[0x0][0x288] ;  /* 0x0000a20000047ab9 */ /* 0x000fc60000000800 */
[----:B------:R-:W-:Y:S01]  /*170e0*/  @P3 IADD3.X R11, R14, UR5, RZ, P4, !PT ;  /* 0x000000050e0b3c10 */ /* 0x000fe2000a7fe4ff */
[----:B------:R-:W-:Y:S02]  /*170f0*/  IMAD.MOV.U32 R12, RZ, RZ, RZ ;  /* 0x000000ffff0c7224 */ /* 0x000fe400078e00ff */
[----:B0-----:R-:W-:-:S04]  /*17100*/  IMAD.MOV.U32 R0, RZ, RZ, RZ ;  /* 0x000000ffff007224 */ /* 0x001fc800078e00ff */
[----:B------:R-:W5:Y:S04]  /*17110*/  @P1 LDG.E R12, desc[UR40][R6.64] ;  /* 0x00000028060c1981 */ /* 0x000f68000c1e1900 */
        /* <DEDUP_REMOVED lines=22> */
.L_x_13125:
        /* <DEDUP_REMOVED lines=16> */
.L_x_13126:
[----:B------:R-:W-:Y:S05]  /*17380*/  @!P1 BRA `(.L_x_13127) ;  /* 0x00000000000c9947 */ /* 0x000fea0003800000 */
[----:B------:R-:W2:Y:S04]  /*17390*/  LDG.E R10, desc[UR40][R6.64] ;  /* 0x00000028060a7981 */ /* 0x000ea8000c1e1900 */
[----:B------:R-:W2:Y:S02]  /*173a0*/  LDG.E R6, desc[UR40][R6.64+0x4] ;  /* 0x0000042806067981 */ /* 0x000ea4000c1e1900 */
[----:B--2---:R-:W-:-:S07]  /*173b0*/  IMAD.IADD R10, R6, 0x1, -R10 ;  /* 0x00000001060a7824 */ /* 0x004fce00078e0a0a */
.L_x_13127:
        /* <DEDUP_REMOVED lines=10> */
[----:B------:R-:W-:-:S02]  /*17460*/  IMAD R3, R25, 0xc0, RZ ;  /* 0x000000c019037824 */ /* 0x000fc400078e02ff */
[----:B------:R-:W-:Y:S02]  /*17470*/  IMAD.IADD R19, R10, 0x1, R8 ;  /* 0x000000010a137824 */ /* 0x000fe400078e0208 */
[----:B------:R-:W-:-:S04]  /*17480*/  VIADD R3, R3, 0xbf ;  /* 0x000000bf03037836 */ /* 0x000fc80000000000 */
[----:B-1----:R-:W-:-:S04]  /*17490*/  @P0 IMAD.HI.U32 R5, R3, R5, RZ ;  /* 0x0000000503050227 */ /* 0x002fc800078e00ff */
[----:B------:R-:W-:Y:S01]  /*174a0*/  IMAD.MOV.U32 R4, RZ, RZ, R3 ;  /* 0x000000ffff047224 */ /* 0x000fe200078e0003 */
[----:B----4-:R-:W-:Y:S01]  /*174b0*/  @P0 SHF.R.U32.HI R4, RZ, R6, R5 ;  /* 0x00000006ff040219 */ /* 0x010fe20000011605 */
[C---:B------:R-:W-:Y:S01]  /*174c0*/  VIADD R3, R19.reuse, 0x9f ;  /* 0x0000009f13037836 */ /* 0x040fe20000000000 */
[----:B------:R-:W-:-:S03]  /*174d0*/  IADD3 R19, R19, 0xa0, -R13 ;  /* 0x000000a013137810 */ /* 0x000fc60007ffe80d */
[----:B------:R-:W-:-:S04]  /*174e0*/  IMAD.HI R3, R3, 0x66666667, RZ ;  /* 0x6666666703037827 */ /* 0x000fc800078e02ff */
[----:B------:R-:W-:Y:S01]  /*174f0*/  IMAD.IADD R4, R19, 0x1, R4 ;  /* 0x0000000113047824 */ /* 0x000fe200078e0204 */
[----:B------:R-:W-:-:S03]  /*17500*/  SHF.R.U32.HI R20, RZ, 0x1f, R3 ;  /* 0x0000001fff147819 */ /* 0x000fc60000011603 */
[----:B------:R-:W-:Y:S01]  /*17510*/  IMAD.HI R4, R4, 0x66666667, RZ ;  /* 0x6666666704047827 */ /* 0x000fe200078e02ff */
[----:B------:R-:W-:-:S04]  /*17520*/  LEA.HI.SX32 R20, R3, R20, 0x1a ;  /* 0x0000001403147211 */ /* 0x000fc800078fd2ff */
[----:B------:R-:W-:-:S04]  /*17530*/  SHF.R.U32.HI R5, RZ, 0x1f, R4 ;  /* 0x0000001fff057819 */ /* 0x000fc80000011604 */
[----:B------:R-:W-:Y:S02]  /*17540*/  LEA.HI.SX32 R5, R4, R5, 0x1a ;  /* 0x0000000504057211 */ /* 0x000fe400078fd2ff */
[----:B------:R-:W-:Y:S01]  /*17550*/  SHF.R.U32.HI R4, RZ, 0x10, R2 ;  /* 0x00000010ff047819 */ /* 0x000fe20000011602 */
[----:B------:R-:W-:Y:S01]  /*17560*/  IMAD.MOV.U32 R2, RZ, RZ, RZ ;  /* 0x000000ffff027224 */ /* 0x000fe200078e00ff */
        /* <DEDUP_REMOVED lines=32> */
.L_x_13129:
[----:B------:R-:W-:Y:S05]  /*17770*/  BSYNC B0 ;  /* 0x0000000000007941 */ /* 0x000fea0003800000 */
.L_x_13128:
[-C--:B------:R-:W-:Y:S01]  /*17780*/  IMAD R3, R21, R2.reuse, RZ ;  /* 0x0000000215037224 */ /* 0x080fe200078e02ff */
[----:B------:R-:W-:Y:S04]  /*17790*/  BSSY B0, `(.L_x_13130) ;  /* 0x00000e3000007945 */ /* 0x000fe80003800000 */
        /* <DEDUP_REMOVED lines=23> */
.L_x_13265:
[----:B---3--:R-:W-:Y:S02]  /*17910*/  ISETP.NE.AND P0, PT, R14, RZ, PT ;  /* 0x000000ff0e00720c */ /* 0x008fe40003f05270 */
[----:B------:R-:W-:-:S11]  /*17920*/  PLOP3.LUT P6, PT, PT, PT, PT, 0x8, 0x0 ;  /* 0x000000000000781c */ /* 0x000fd60003fce170 */
[----:B------:R-:W-:Y:S05]  /*17930*/  @P0 BRA `(.L_x_13133) ;  /* 0x00000000000c0947 */ /* 0x000fea0003800000 */
[----:B------:R-:W-:-:S03]  /*17940*/  UMOV UR4, 0xffffffff ;  /* 0xffffffff00047882 */ /* 0x000fc60000000000 */
[----:B------:R-:W-:Y:S05]  /*17950*/  BRA.DIV UR4, `(.L_x_13134) ;  /* 0x0000005a046c7947 */ /* 0x000fea000b800000 */
[----:B------:R-:W-:-:S13]  /*17960*/  ELECT P6, URZ, PT ;  /* 0x00000000003f782f */ /* 0x000fda00038c0000 */
.L_x_13133:
        /* <DEDUP_REMOVED lines=9> */
.L_x_13268:
[----:B------:R-:W-:Y:S05]  /*17a00*/  BSYNC B1 ;  /* 0x0000000000017941 */ /* 0x000fea0003800000 */
.L_x_13135:
[----:B------:R-:W-:Y:S04]  /*17a10*/  BSSY B1, `(.L_x_13137) ;  /* 0x0000050000017945 */ /* 0x000fe80003800000 */
[----:B------:R-:W-:Y:S05]  /*17a20*/  @!P6 BRA `(.L_x_13138) ;  /* 0x000000040038e947 */ /* 0x000fea0003800000 */
[----:B------:R-:W1:Y:S04]  /*17a30*/  LDL R9, [R1] ;  /* 0x0000000001097983 */ /* 0x000e680000100800 */
[----:B------:R-:W3:Y:S01]  /*17a40*/  LDL R8, [R1+0x8] ;  /* 0x0000080001087983 */ /* 0x000ee20000100800 */
[----:B------:R-:W4:Y:S01]  /*17a50*/  S2R R7, SR_TID.X ;  /* 0x0000000000077919 */ /* 0x000f220000002100 */
[----:B------:R-:W-:Y:S01]  /*17a60*/  BSSY B2, `(.L_x_13139) ;  /* 0x0000007000027945 */ /* 0x000fe20003800000 */
[----:B----4-:R-:W-:-:S04]  /*17a70*/  LOP3.LUT R7, R7, 0x7f, RZ, 0xc0, !PT ;  /* 0x0000007f07077812 */ /* 0x010fc800078ec0ff */
[----:B------:R-:W-:Y:S01]  /*17a80*/  ISETP.NE.AND P1, PT, R7, RZ, PT ;  /* 0x000000ff0700720c */ /* 0x000fe20003f25270 */
[----:B-1----:R-:W-:Y:S01]  /*17a90*/  IMAD R6, R9, 0x8, R17 ;  /* 0x0000000809067824 */ /* 0x002fe200078e0211 */
[----:B---3--:R-:W-:-:S04]  /*17aa0*/  SHF.L.U32 R10, R8, 0x1f, RZ ;  /* 0x0000001f080a7819 */ /* 0x008fc800000006ff */
[----:B------:R-:W1:Y:S02]  /*17ab0*/  SYNCS.PHASECHK.TRANS64.TRYWAIT P0, [R6+URZ+0x132a0], R10 ;  /* 0x0132a00a060075a7 */ /* 0x000e64000800017f */
[----:B-1----:R-:W-:Y:S05]  /*17ac0*/  @!P0 BRA `(.L_x_13140) ;  /* 0x0000005800448947 */ /* 0x002fea0003800000 */
.L_x_13269:
[----:B------:R-:W-:Y:S05]  /*17ad0*/  BSYNC B2 ;  /* 0x0000000000027941 */ /* 0x000fea0003800000 */
.L_x_13139:
        /* <DEDUP_REMOVED lines=9> */
.L_x_13142:
[----:B------:R-:W-:Y:S05]  /*17b70*/  BSYNC B2 ;  /* 0x0000000000027941 */ /* 0x000fea0003800000 */
.L_x_13141:
        /* <DEDUP_REMOVED lines=13> */
.L_x_13143:
        /* <DEDUP_REMOVED lines=13> */
.L_x_13270:
[----:B------:R-:W-:Y:S05]  /*17d20*/  BSYNC B2 ;  /* 0x0000000000027941 */ /* 0x000fea0003800000 */
.L_x_13144:
[----:B------:R-:W-:Y:S01]  /*17d30*/  BSSY B2, `(.L_x_13146) ;  /* 0x000000b000027945 */ /* 0x000fe20003800000 */
[----:B------:R-:W-:Y:S02]  /*17d40*/  IMAD.MOV.U32 R8, RZ, RZ, 0x0 ;  /* 0x00000000ff087424 */ /* 0x000fe400078e00ff */
[----:B------:R-:W-:Y:S01]  /*17d50*/  IMAD.MOV.U32 R9, RZ, RZ, 0x12f00000 ;  /* 0x12f00000ff097424 */ /* 0x000fe200078e00ff */
[----:B------:R-:W-:Y:S06]  /*17d60*/  @P1 BRA `(.L_x_13147) ;  /* 0x00000000001c1947 */ /* 0x000fec0003800000 */
[----:B0-----:R-:W0:Y:S01]  /*17d70*/  S2R R13, SR_TID.X ;  /* 0x00000000000d7919 */ /* 0x001e220000002100 */
[----:B-12---:R-:W-:-:S04]  /*17d80*/  IMAD.MOV.U32 R10, RZ, RZ, 0x2800 ;  /* 0x00002800ff0a7424 */ /* 0x006fc800078e00ff */
[----:B------:R3:W-:Y:S01]  /*17d90*/  SYNCS.ARRIVE.TRANS64 RZ, [R6+URZ+0x132b0], R10 ;  /* 0x0132b00a06ff79a7 */ /* 0x0007e2000800003f */
[----:B0-----:R-:W-:-:S04]  /*17da0*/  LOP3.LUT R13, R13, 0x1f, RZ, 0xc0, !PT ;  /* 0x0000001f0d0d7812 */ /* 0x001fc800078ec0ff */
[----:B------:R-:W-:-:S13]  /*17db0*/  ISETP.NE.AND P0, PT, R13, RZ, PT ;  /* 0x000000ff0d00720c */ /* 0x000fda0003f05270 */
[----:B---3--:R-:W-:Y:S05]  /*17dc0*/  @!P0 BRA `(.L_x_13147) ;  /* 0x0000000000048947 */ /* 0x008fea0003800000 */
[----:B------:R-:W-:Y:S01]  /*17dd0*/  BPT.TRAP 0x1 ;  /* 0x000000040000795c */ /* 0x000fe20000300000 */
.L_x_13147:
[----:B------:R-:W-:Y:S05]  /*17de0*/  BSYNC B2 ;  /* 0x0000000000027941 */ /* 0x000fea0003800000 */
.L_x_13146:
        /* <DEDUP_REMOVED lines=8> */
.L_x_13148:
        /* <DEDUP_REMOVED lines=10> */
.L_x_13138:
[----:B------:R-:W-:Y:S05]  /*17f10*/  BSYNC B1 ;  /* 0x0000000000017941 */ /* 0x000fea0003800000 */
.L_x_13137:
[----:B------:R-:W1:Y:S04]  /*17f20*/  LDL.LU R9, [R1] ;  /* 0x0000000001097983 */ /* 0x000e680000300800 */
[----:B------:R-:W3:Y:S01]  /*17f30*/  LDL.LU R8, [R1+0x8] ;  /* 0x0000080001087983 */ /* 0x000ee20000300800 */
[----:B------:R-:W-:Y:S01]  /*17f40*/  VIADD R5, R5, 0xfffffffe ;  /* 0xfffffffe05057836 */ /* 0x000fe20000000000 */
[----:B------:R-:W-:-:S04]  /*17f50*/  PLOP3.LUT P0, PT, PT, PT, PT, 0x8, 0x0 ;  /* 0x000000000000781c */ /* 0x000fc80003f0e170 */
[----:B------:R-:W-:Y:S01]  /*17f60*/  ISETP.GE.AND P2, PT, R5, R3, PT ;  /* 0x000000030500720c */ /* 0x000fe20003f46270 */
[----:B-1----:R-:W-:-:S05]  /*17f70*/  VIADD R6, R9, 0x1 ;  /* 0x0000000109067836 */ /* 0x002fca0000000000 */
[----:B------:R-:W-:-:S04]  /*17f80*/  ISETP.NE.AND P1, PT, R6, 0x2, PT ;  /* 0x000000020600780c */ /* 0x000fc80003f25270 */
[----:B------:R-:W-:Y:S02]  /*17f90*/  SEL R7, RZ, 0x1, P1 ;  /* 0x00000001ff077807 */ /* 0x000fe40000800000 */
[----:B------:R-:W-:Y:S02]  /*17fa0*/  SEL R6, R6, RZ, P1 ;  /* 0x000000ff06067207 */ /* 0x000fe40000800000 */
[----:B---3--:R-:W-:-:S03]  /*17fb0*/  LOP3.LUT R8, R8, R7, RZ, 0x3c, !PT ;  /* 0x0000000708087212 */ /* 0x008fc600078e3cff */
[----:B------:R1:W-:Y:S04]  /*17fc0*/  STL [R1], R6 ;  /* 0x0000000601007387 */ /* 0x0003e80000100800 */
[----:B------:R1:W-:Y:S01]  /*17fd0*/  STL [R1+0x8], R8 ;  /* 0x0000080801007387 */ /* 0x0003e20000100800 */
[----:B------:R-:W-:Y:S05]  /*17fe0*/  @!P2 BRA `(.L_x_13131) ;  /* 0x000000040074a947 */ /* 0x000fea0003800000 */
.L_x_13161:
[----:B------:R-:W-:Y:S05]  /*17ff0*/  YIELD ;  /* 0x0000000000007946 */ /* 0x000fea0003800000 */
[----:B------:R-:W-:Y:S04]  /*18000*/  BSSY B1, `(.L_x_13149) ;  /* 0x000004f000017945 */ /* 0x000fe80003800000 */
[----:B---3--:R-:W-:Y:S05]  /*18010*/  @!P6 BRA `(.L_x_13150) ;  /* 0x000000040034e947 */ /* 0x008fea0003800000 */
[----:B-1----:R-:W3:Y:S04]  /*18020*/  LDL R6, [R1] ;  /* 0x0000000001067983 */ /* 0x002ee80000100800 */
[----:B------:R-:W4:Y:S01]  /*18030*/  LDL R7, [R1+0x8] ;  /* 0x0000080001077983 */ /* 0x000f220000100800 */
[----:B------:R-:W1:Y:S01]  /*18040*/  S2R R8, SR_TID.X ;  /* 0x0000000000087919 */ /* 0x000e620000002100 */
[----:B------:R-:W-:Y:S01]  /*18050*/  BSSY B2, `(.L_x_13151) ;  /* 0x0000007000027945 */ /* 0x000fe20003800000 */
[----:B-1----:R-:W-:-:S04]  /*18060*/  LOP3.LUT R8, R8, 0x7f, RZ, 0xc0, !PT ;  /* 0x0000007f08087812 */ /* 0x002fc800078ec0ff */
[----:B------:R-:W-:Y:S01]  /*18070*/  ISETP.NE.AND P2, PT, R8, RZ, PT ;  /* 0x000000ff0800720c */ /* 0x000fe20003f45270 */
[----:B---3--:R-:W-:Y:S01]  /*18080*/  IMAD R6, R6, 0x8, R17 ;  /* 0x0000000806067824 */ /* 0x008fe200078e0211 */
[----:B----4-:R-:W-:-:S04]  /*18090*/  SHF.L.U32 R7, R7, 0x1f, RZ ;  /* 0x0000001f07077819 */ /* 0x010fc800000006ff */
[----:B------:R-:W1:Y:S02]  /*180a0*/  SYNCS.PHASECHK.TRANS64.TRYWAIT P1, [R6+URZ+0x132a0], R7 ;  /* 0x0132a007060075a7 */ /* 0x000e64000802017f */
[----:B-1----:R-:W-:Y:S05]  /*180b0*/  @!P1 BRA `(.L_x_13152) ;  /* 0x0000005000f09947 */ /* 0x002fea0003800000 */
.L_x_13271:
[----:B------:R-:W-:Y:S05]  /*180c0*/  BSYNC B2 ;  /* 0x0000000000027941 */ /* 0x000fea0003800000 */
.L_x_13151:
        /* <DEDUP_REMOVED lines=9> */
.L_x_13154:
[----:B------:R-:W-:Y:S05]  /*18160*/  BSYNC B2 ;  /* 0x0000000000027941 */ /* 0x000fea0003800000 */
.L_x_13153:
[----:B------:R-:W3:Y:S01]  /*18170*/  LDL R8, [R1] ;  /* 0x0000000001087983 */ /* 0x000ee20000100800 */
        /* <DEDUP_REMOVED lines=9> */
[----:B---3--:R-:W-:-:S04]  /*18210*/  IMAD R8, R8, 0x2800, R17 ;  /* 0x0000280008087824 */ /* 0x008fc800078e0211 */
[----:B--2---:R-:W-:-:S07]  /*18220*/  VIADD R11, R8, 0xe000 ;  /* 0x0000e000080b7836 */ /* 0x004fce0000000000 */
.L_x_13155:
        /* <DEDUP_REMOVED lines=13> */
.L_x_13272:
[----:B------:R-:W-:Y:S05]  /*18300*/  BSYNC B2 ;  /* 0x0000000000027941 */ /* 0x000fea0003800000 */
.L_x_13156:
        /* <DEDUP_REMOVED lines=11> */
.L_x_13159:
[----:B------:R-:W-:Y:S05]  /*183c0*/  BSYNC B2 ;  /* 0x0000000000027941 */ /* 0x000fea0003800000 */
.L_x_13158:
        /* <DEDUP_REMOVED lines=8> */
.L_x_13160:
        /* <DEDUP_REMOVED lines=10> */
.L_x_13150:
[----:B------:R-:W-:Y:S05]  /*184f0*/  BSYNC B1 ;  /* 0x0000000000017941 */ /* 0x000fea0003800000 */
.L_x_13149:
[----:B------:R-:W1:Y:S04]  /*18500*/  LDL.LU R7, [R1] ;  /* 0x0000000001077983 */ /* 0x000e680000300800 */
[----:B------:R-:W3:Y:S01]  /*18510*/  LDL.LU R10, [R1+0x8] ;  /* 0x00000800010a7983 */ /* 0x000ee20000300800 */
[C---:B------:R-:W-:Y:S01]  /*18520*/  ISETP.GT.AND P2, PT, R5.reuse, R3, PT ;  /* 0x000000030500720c */ /* 0x040fe20003f44270 */
[----:B------:R-:W-:Y:S02]  /*18530*/  VIADD R5, R5, 0xffffffff ;  /* 0xffffffff05057836 */ /* 0x000fe40000000000 */
[----:B-1----:R-:W-:-:S05]  /*18540*/  VIADD R6, R7, 0x1 ;  /* 0x0000000107067836 */ /* 0x002fca0000000000 */
[----:B------:R-:W-:-:S04]  /*18550*/  ISETP.NE.AND P1, PT, R6, 0x2, PT ;  /* 0x000000020600780c */ /* 0x000fc80003f25270 */
[----:B------:R-:W-:Y:S02]  /*18560*/  SEL R7, RZ, 0x1, P1 ;  /* 0x00000001ff077807 */ /* 0x000fe40000800000 */
[----:B------:R-:W-:Y:S02]  /*18570*/  SEL R6, R6, RZ, P1 ;  /* 0x000000ff06067207 */ /* 0x000fe40000800000 */
[----:B---3--:R-:W-:-:S05]  /*18580*/  LOP3.LUT R10, R10, R7, RZ, 0x3c, !PT ;  /* 0x000000070a0a7212 */ /* 0x008fca00078e3cff */
[----:B------:R3:W-:Y:S04]  /*18590*/  STL [R1+0x8], R10 ;  /* 0x0000080a01007387 */ /* 0x0007e80000100800 */
[----:B------:R3:W-:Y:S01]  /*185a0*/  STL [R1], R6 ;  /* 0x0000000601007387 */ /* 0x0007e20000100800 */
[----:B------:R-:W-:Y:S05]  /*185b0*/  @P2 BRA `(.L_x_13161) ;  /* 0xfffffff8008c2947 */ /* 0x000fea000383ffff */
.L_x_13131:
[----:B------:R-:W-:Y:S05]  /*185c0*/  BSYNC B0 ;  /* 0x0000000000007941 */ /* 0x000fea0003800000 */
.L_x_13130:
        /* <DEDUP_REMOVED lines=21> */
[-C--:B------:R-:W-:Y:S02]  /*18720*/  IABS R0, R4.reuse ;  /* 0x0000000400007213 */ /* 0x080fe40000000000 */
[----:B-1-3--:R-:W-:Y:S02]  /*18730*/  IABS R6, R4 ;  /* 0x0000000400067213 */ /* 0x00afe40000000000 */
        /* <DEDUP_REMOVED lines=24> */
.L_x_13163:
[----:B------:R-:W-:Y:S05]  /*188c0*/  BSYNC B0 ;  /* 0x0000000000007941 */ /* 0x000fea0003800000 */
.L_x_13162:
        /* <DEDUP_REMOVED lines=12> */
[----:B------:R-:W4:Y:S01]  /*18990*/  LDC.64 R2, c[0x0][0xc60] ;  /* 0x00031800ff027b82 */ /* 0x000f220000000a00 */
[----:B------:R-:W0:Y:S02]  /*189a0*/  FLO.U32 R0, UR4 ;  /* 0x0000000400007d00 */ /* 0x000e2400080e0000 */
[----:B0-----:R-:W-:-:S06]  /*189b0*/  ISETP.EQ.U32.AND P0, PT, R0, R5, PT ;  /* 0x000000050000720c */ /* 0x001fcc0003f02070 */
[----:B------:R-:W4:Y:S07]  /*189c0*/  POPC R5, UR4 ;  /* 0x0000000400057d09 */ /* 0x000f2e0008000000 */
[----:B----4-:R-:W4:Y:S01]  /*189d0*/  @P0 ATOMG.E.ADD.STRONG.GPU PT, R3, desc[UR40][R2.64], R5 ;  /* 0x00000005020309a8 */ /* 0x010f2200081ee1e8 */
[----:B------:R-:W0:Y:S02]  /*189e0*/  S2R R4, SR_LTMASK ;  /* 0x0000000000047919 */ /* 0x000e240000003900 */
[----:B0-----:R-:W-:-:S04]  /*189f0*/  LOP3.LUT R4, R4, UR4, RZ, 0xc0, !PT ;  /* 0x0000000404047c12 */ /* 0x001fc8000f8ec0ff */
[----:B------:R-:W0:Y:S01]  /*18a00*/  POPC R7, R4 ;  /* 0x0000000400077309 */ /* 0x000e220000000000 */
[----:B----4-:R-:W0:Y:S02]  /*18a10*/  SHFL.IDX PT, R0, R3, R0, 0x1f ;  /* 0x00001f0003007589 */ /* 0x010e2400000e0000 */
[----:B0-----:R-:W-:Y:S01]  /*18a20*/  IADD3 R24, R0, UR36, R7 ;  /* 0x0000002400187c10 */ /* 0x001fe2000fffe007 */
[----:B------:R-:W-:Y:S06]  /*18a30*/  BRA `(.L_x_13165) ;  /* 0x0000002c00207947 */ /* 0x000fec0003800000 */
.L_x_13164:
        /* <DEDUP_REMOVED lines=11> */
[----:B-1-3--:R-:W-:Y:S02]  /*18af0*/  IMAD.U32 R6, RZ, RZ, UR8 ;  /* 0x00000008ff067e24 */ /* 0x00afe4000f8e00ff */
[----:B------:R-:W-:-:S02]  /*18b00*/  IMAD.U32 R7, RZ, RZ, UR9 ;  /* 0x00000009ff077e24 */ /* 0x000fc4000f8e00ff */
[----:B------:R-:W-:Y:S02]  /*18b10*/  IMAD.U32 R10, RZ, RZ, UR4 ;  /* 0x00000004ff0a7e24 */ /* 0x000fe4000f8e00ff */
[----:B--2---:R-:W-:Y:S02]  /*18b20*/  IMAD.U32 R11, RZ, RZ, UR5 ;  /* 0x00000005ff0b7e24 */ /* 0x004fe4000f8e00ff */
[----:B------:R-:W-:Y:S02]  /*18b30*/  IMAD.MOV.U32 R8, RZ, RZ, 0x70 ;  /* 0x00000070ff087424 */ /* 0x000fe400078e00ff */
[----:B------:R-:W-:Y:S02]  /*18b40*/  IMAD.MOV.U32 R12, RZ, RZ, 0x1 ;  /* 0x00000001ff0c7424 */ /* 0x000fe400078e00ff */
[----:B------:R-:W-:-:S07]  /*18b50*/  IMAD.MOV.U32 R13, RZ, RZ, RZ ;  /* 0x000000ffff0d7224 */ /* 0x000fce00078e00ff */
[----:B------:R-:W-:-:S07]  /*18b60*/  LEPC R20, `(.L_x_13167) ;  /* 0x000000001014794e */ /* 0x000fce0000000000 */
[----:B0-----:R-:W-:Y:S05]  /*18b70*/  CALL.ABS.NOINC R2 ;  /* 0x0000000002007343 */ /* 0x001fea0003c00000 */
.L_x_13167:
[----:B------:R-:W-:Y:S05]  /*18b80*/  BSYNC B6 ;  /* 0x0000000000067941 */ /* 0x000fea0003800000 */
.L_x_13166:
        /* <DEDUP_REMOVED lines=22> */
.L_x_13169:
[----:B------:R-:W-:Y:S05]  /*18cf0*/  BSYNC B6 ;  /* 0x0000000000067941 */ /* 0x000fea0003800000 */
.L_x_13168:
        /* <DEDUP_REMOVED lines=9> */
[----:B-1-3--:R-:W-:Y:S01]  /*18d90*/  MOV R6, UR8 ;  /* 0x0000000800067c02 */ /* 0x00afe20008000f00 */
[----:B------:R-:W0:Y:S01]  /*18da0*/  LDC.64 R2, c[0x4][R2] ;  /* 0x0100000002027b82 */ /* 0x000e220000000a00 */
[----:B------:R-:W-:Y:S02]  /*18db0*/  IMAD.U32 R5, RZ, RZ, UR7 ;  /* 0x00000007ff057e24 */ /* 0x000fe4000f8e00ff */
[----:B------:R-:W-:Y:S02]  /*18dc0*/  IMAD.U32 R7, RZ, RZ, UR9 ;  /* 0x00000009ff077e24 */ /* 0x000fe4000f8e00ff */
[----:B------:R-:W-:-:S02]  /*18dd0*/  IMAD.U32 R10, RZ, RZ, UR4 ;  /* 0x00000004ff0a7e24 */ /* 0x000fc4000f8e00ff */
[----:B--2---:R-:W-:Y:S02]  /*18de0*/  IMAD.U32 R11, RZ, RZ, UR5 ;  /* 0x00000005ff0b7e24 */ /* 0x004fe4000f8e00ff */
[----:B------:R-:W-:Y:S02]  /*18df0*/  IMAD.MOV.U32 R8, RZ, RZ, 0x70 ;  /* 0x00000070ff087424 */ /* 0x000fe400078e00ff */
[----:B------:R-:W-:Y:S02]  /*18e00*/  IMAD.MOV.U32 R12, RZ, RZ, 0x1 ;  /* 0x00000001ff0c7424 */ /* 0x000fe400078e00ff */
[----:B------:R-:W-:-:S07]  /*18e10*/  IMAD.MOV.U32 R13, RZ, RZ, RZ ;  /* 0x000000ffff0d7224 */ /* 0x000fce00078e00ff */
[----:B------:R-:W-:-:S07]  /*18e20*/  LEPC R20, `(.L_x_13171) ;  /* 0x000000001014794e */ /* 0x000fce0000000000 */
[----:B0-----:R-:W-:Y:S05]  /*18e30*/  CALL.ABS.NOINC R2 ;  /* 0x0000000002007343 */ /* 0x001fea0003c00000 */
.L_x_13171:
[----:B------:R-:W-:Y:S05]  /*18e40*/  BSYNC B6 ;  /* 0x0000000000067941 */ /* 0x000fea0003800000 */
.L_x_13170:
        /* <DEDUP_REMOVED lines=19> */
.L_x_13173:
[----:B------:R-:W-:Y:S05]  /*18f80*/  BSYNC B6 ;  /* 0x0000000000067941 */ /* 0x000fea0003800000 */
.L_x_13172:
[----:B------:R-:W4:Y:S01]  /*18f90*/  LDL.LU R20, [R1+0x10] ;  /* 0x0000100001147983 */ /* 0x000f220000300800 */
[----:B------:R-:W-:Y:S02]  /*18fa0*/  ULDC.64 UR4, c[0x0][0x9f8] ;  /* 0x00027e0000047ab9 */ /* 0x000fe40000000a00 */
[----:B------:R-:W-:-:S04]  /*18fb0*/  ISETP.NE.U32.AND P0, PT, RZ, UR4, PT ;  /* 0x00000004ff007c0c */ /* 0x000fc8000bf05070 */
[----:B------:R-:W-:-:S13]  /*18fc0*/  ISETP.NE.AND.EX P0, PT, RZ, UR5, PT, P0 ;  /* 0x00000005ff007c0c */ /* 0x000fda000bf05300 */
[----:B------:R-:W-:-:S04]  /*18fd0*/  @P0 IADD3 R2, P1, R18, UR4, RZ ;  /* 0x0000000412020c10 */ /* 0x000fc8000ff3e0ff */
[----:B----4-:R-:W-:Y:S01]  /*18fe0*/  @P0 IADD3.X R3, R20, UR5, RZ, P1, !PT ;  /* 0x0000000514030c10 */ /* 0x010fe20008ffe4ff */
[----:B------:R-:W-:-:S04]  /*18ff0*/  ULDC.64 UR4, c[0x0][0xa08] ;  /* 0x0002820000047ab9 */ /* 0x000fc80000000a00 */
[----:B------:R0:W1:Y:S02]  /*19000*/  @P0 LDG.E R26, desc[UR40][R2.64] ;  /* 0x00000028021a0981 */ /* 0x000064000c1e1900 */
[----:B0-----:R-:W0:Y:S02]  /*19010*/  LDC.64 R2, c[0x0][0x418] ;  /* 0x00010600ff027b82 */ /* 0x001e240000000a00 */
[----:B0-----:R-:W-:Y:S01]  /*19020*/  LOP3.LUT P0, RZ, R2, UR4, RZ, 0xfc, !PT ;  /* 0x0000000402ff7c12 */ /* 0x001fe2000f80fcff */
[----:B------:R-:W-:-:S03]  /*19030*/  UMOV UR4, 0xffffffff ;  /* 0xffffffff00047882 */ /* 0x000fc60000000000 */
[----:B------:R-:W-:Y:S02]  /*19040*/  LOP3.LUT P0, RZ, R3, UR5, RZ, 0xfc, P0 ;  /* 0x0000000503ff7c12 */ /* 0x000fe4000800fcff */
[----:B-1----:R-:W-:Y:S02]  /*19050*/  SHF.R.S32.HI R8, RZ, 0x1f, R26 ;  /* 0x0000001fff087819 */ /* 0x002fe4000001141a */
[----:B------:R-:W-:-:S03]  /*19060*/  SEL R18, R26, RZ, !P0 ;  /* 0x000000ff1a127207 */ /* 0x000fc60004000000 */
[----:B------:R0:W-:Y:S01]  /*19070*/  STL [R1+0x10], R8 ;  /* 0x0000100801007387 */ /* 0x0001e20000100800 */
[----:B------:R-:W-:Y:S05]  /*19080*/  BRA.DIV UR4, `(.L_x_13174) ;  /* 0x0000004604247947 */ /* 0x000fea000b800000 */
[----:B------:R-:W1:Y:S02]  /*19090*/  S2R R0, SR_TID.X ;  /* 0x0000000000007919 */ /* 0x000e640000002100 */
[----:B-1----:R-:W-:-:S04]  /*190a0*/  SHF.R.U32.HI R0, RZ, 0x5, R0 ;  /* 0x00000005ff007819 */ /* 0x002fc80000011600 */
[----:B------:R-:W-:-:S05]  /*190b0*/  LOP3.LUT R0, R0, 0x3, RZ, 0xc0, !PT ;  /* 0x0000000300007812 */ /* 0x000fca00078ec0ff */
[----:B------:R1:W4:Y:S02]  /*190c0*/  SHFL.IDX PT, R14, R0, RZ, 0x1f ;  /* 0x00001fff000e7589 */ /* 0x00032400000e0000 */
.L_x_13275:
[----:B----4-:R-:W-:Y:S02]  /*190d0*/  ISETP.NE.AND P0, PT, R14, RZ, PT ;  /* 0x000000ff0e00720c */ /* 0x010fe40003f05270 */
[----:B------:R-:W-:Y:S02]  /*190e0*/  PLOP3.LUT P1, PT, PT, PT, PT, 0x8, 0x0 ;  /* 0x000000000000781c */ /* 0x000fe40003f2e170 */
[----:B------:R-:W-:-:S11]  /*190f0*/  LOP3.LUT R23, R23, 0xfffffffe, RZ, 0xc0, !PT ;  /* 0xfffffffe17177812 */ /* 0x000fd600078ec0ff */
[----:B------:R-:W-:Y:S01]  /*19100*/  @P1 LOP3.LUT R23, R23, 0x1, RZ, 0xfc, !PT ;  /* 0x0000000117171812 */ /* 0x000fe200078efcff */
[----:B------:R-:W-:Y:S06]  /*19110*/  @P0 BRA `(.L_x_13175) ;  /* 0x0000000400540947 */ /* 0x000fec0003800000 */
[----:B------:R-:W-:-:S03]  /*19120*/  UMOV UR4, 0xffffffff ;  /* 0xffffffff00047882 */ /* 0x000fc60000000000 */
[----:B------:R-:W-:Y:S05]  /*19130*/  BRA.DIV UR4, `(.L_x_13176) ;  /* 0x00000046042c7947 */ /* 0x000fea000b800000 */
[----:B------:R-:W-:-:S13]  /*19140*/  ELECT P6, URZ, PT ;  /* 0x00000000003f782f */ /* 0x000fda00038c0000 */
.L_x_13278:
[----:B------:R-:W-:Y:S05]  /*19150*/  @!P6 BRA `(.L_x_13175) ;  /* 0x000000040044e947 */ /* 0x000fea0003800000 */
[----:B-1----:R-:W4:Y:S01]  /*19160*/  LDL R0, [R1+0x28] ;  /* 0x0000280001007983 */ /* 0x002f220000100800 */
[----:B------:R-:W-:-:S04]  /*19170*/  ISETP.NE.U32.AND P0, PT, R2, RZ, PT ;  /* 0x000000ff0200720c */ /* 0x000fc80003f05070 */
[----:B------:R-:W-:Y:S01]  /*19180*/  ISETP.NE.AND.EX P0, PT, R3, RZ, PT, P0 ;  /* 0x000000ff0300720c */ /* 0x000fe20003f05300 */
[----:B----4-:R-:W-:-:S12]  /*19190*/  VIADD R0, R0, 0xffffffff ;  /* 0xffffffff00007836 */ /* 0x010fd80000000000 */
[----:B------:R-:W-:Y:S05]  /*191a0*/  @!P0 BRA `(.L_x_13177) ;  /* 0x0000000000448947 */ /* 0x000fea0003800000 */
[----:B------:R-:W1:Y:S01]  /*191b0*/  LDC R7, c[0x0][0x43c] ;  /* 0x00010f00ff077b82 */ /* 0x000e620000000800 */
[----:B------:R-:W-:Y:S01]  /*191c0*/  ULDC.64 UR4, c[0x0][0x428] ;  /* 0x00010a0000047ab9 */ /* 0x000fe20000000a00 */
[----:B-1----:R-:W-:-:S13]  /*191d0*/  ISETP.NE.AND P0, PT, R7, 0x1, PT ;  /* 0x000000010700780c */ /* 0x002fda0003f05270 */
        /* <DEDUP_REMOVED lines=14> */
.L_x_13177:
[----:B-1----:R-:W4:Y:S01]  /*192c0*/  LDL R3, [R1+0x4] ;  /* 0x0000040001037983 */ /* 0x002f220000100800 */
[----:B------:R-:W-:Y:S01]  /*192d0*/  IMAD R4, R29, 0x8, R17 ;  /* 0x000000081d047824 */ /* 0x000fe200078e0211 */
[----:B------:R-:W1:Y:S02]  /*192e0*/  S2R R2, SR_TID.X ;  /* 0x0000000000027919 */ /* 0x000e640000002100 */
[----:B-1----:R-:W-:-:S04]  /*192f0*/  LOP3.LUT R2, R2, 0x7f, RZ, 0xc0, !PT ;  /* 0x0000007f02027812 */ /* 0x002fc800078ec0ff */
[----:B------:R-:W-:Y:S02]  /*19300*/  ISETP.NE.AND P1, PT, R2, RZ, PT ;  /* 0x000000ff0200720c */ /* 0x000fe40003f25270 */
[----:B----4-:R-:W-:-:S04]  /*19310*/  SHF.L.U32 R3, R3, 0x1f, RZ ;  /* 0x0000001f03037819 */ /* 0x010fc800000006ff */
[----:B------:R-:W1:Y:S02]  /*19320*/  SYNCS.PHASECHK.TRANS64.TRYWAIT P0, [R4+URZ+0x13280], R3 ;  /* 0x01328003040075a7 */ /* 0x000e64000800017f */
[----:B-1----:R-:W-:Y:S05]  /*19330*/  @!P0 BRA `(.L_x_13178) ;  /* 0x0000004000cc8947 */ /* 0x002fea0003800000 */
.L_x_13279:
        /* <DEDUP_REMOVED lines=8> */
.L_x_13179:
        /* <DEDUP_REMOVED lines=18> */
.L_x_13280:
[----:B------:R-:W-:Y:S05]  /*194e0*/  @P1 BRA `(.L_x_13181) ;  /* 0x00000000001c1947 */ /* 0x000fea0003800000 */
[----:B------:R-:W4:Y:S01]  /*194f0*/  S2R R5, SR_TID.X ;  /* 0x0000000000057919 */ /* 0x000f220000002100 */
[----:B01----:R-:W-:-:S04]  /*19500*/  IMAD.MOV.U32 R3, RZ, RZ, 0x2800 ;  /* 0x00002800ff037424 */ /* 0x003fc800078e00ff */
[----:B------:R0:W-:Y:S01]  /*19510*/  SYNCS.ARRIVE.TRANS64 RZ, [R4+URZ+0x13230], R3 ;  /* 0x0132300304ff79a7 */ /* 0x0001e2000800003f */
[----:B----4-:R-:W-:-:S04]  /*19520*/  LOP3.LUT R5, R5, 0x1f, RZ, 0xc0, !PT ;  /* 0x0000001f05057812 */ /* 0x010fc800078ec0ff */
[----:B------:R-:W-:-:S13]  /*19530*/  ISETP.NE.AND P0, PT, R5, RZ, PT ;  /* 0x000000ff0500720c */ /* 0x000fda0003f05270 */
[----:B0-----:R-:W-:Y:S05]  /*19540*/  @!P0 BRA `(.L_x_13181) ;  /* 0x0000000000048947 */ /* 0x001fea0003800000 */
[----:B------:R-:W-:Y:S01]  /*19550*/  BPT.TRAP 0x1 ;  /* 0x000000040000795c */ /* 0x000fe20000300000 */
.L_x_13181:
        /* <DEDUP_REMOVED lines=17> */
.L_x_13175:
[----:B01----:R-:W4:Y:S04]  /*19670*/  LDL.LU R4, [R1+0x1c] ;  /* 0x00001c0001047983 */ /* 0x003f280000300800 */
[----:B---3--:R-:W3:Y:S04]  /*19680*/  LDL.LU R6, [R1+0x18] ;  /* 0x0000180001067983 */ /* 0x008ee80000300800 */
[----:B------:R-:W5:Y:S01]  /*19690*/  LDL.LU R3, [R1+0x38] ;  /* 0x0000380001037983 */ /* 0x000f620000300800 */
[----:B------:R-:W-:Y:S05]  /*196a0*/  WARPSYNC.ALL ;  /* 0x0000000000007948 */ /* 0x000fea0003800000 */
[----:B------:R-:W-:Y:S01]  /*196b0*/  ULDC.64 UR6, c[0x0][0xa00] ;  /* 0x0002800000067ab9 */ /* 0x000fe20000000a00 */
[----:B------:R-:W-:Y:S01]  /*196c0*/  ULDC.64 UR4, c[0x0][0x298] ;  /* 0x0000a60000047ab9 */ /* 0x000fe20000000a00 */
[----:B------:R-:W-:Y:S01]  /*196d0*/  BAR.SYNC.DEFER_BLOCKING 0x8, 0x200 ;  /* 0x0208000000007b1d */ /* 0x000fe20000010000 */
[----:B------:R-:W-:-:S02]  /*196e0*/  ISETP.NE.U32.AND P0, PT, RZ, UR6, PT ;  /* 0x00000006ff007c0c */ /* 0x000fc4000bf05070 */
[----:B------:R-:W-:Y:S02]  /*196f0*/  IADD3 R0, R17, 0xb000, RZ ;  /* 0x0000b00011007810 */ /* 0x000fe40007ffe0ff */
[----:B------:R-:W-:Y:S01]  /*19700*/  ISETP.NE.AND.EX P0, PT, RZ, UR7, PT, P0 ;  /* 0x00000007ff007c0c */ /* 0x000fe2000bf05300 */
[----:B------:R-:W-:Y:S01]  /*19710*/  BSSY B6, `(.L_x_13182) ;  /* 0x000001e000067945 */ /* 0x000fe20003800000 */
[----:B------:R-:W-:Y:S02]  /*19720*/  LOP3.LUT P1, RZ, R0, 0x1bf, RZ, 0xc0, !PT ;  /* 0x000001bf00ff7812 */ /* 0x000fe4000782c0ff */
[----:B----4-:R-:W-:Y:S02]  /*19730*/  SHF.R.S32.HI R2, RZ, 0x1f, R4 ;  /* 0x0000001fff027819 */ /* 0x010fe40000011404 */
[----:B---3--:R-:W-:-:S03]  /*19740*/  SEL R6, R6, RZ, !P0 ;  /* 0x000000ff06067207 */ /* 0x008fc60004000000 */
[----:B------:R-:W-:-:S04]  /*19750*/  IMAD R2, R2, UR4, RZ ;  /* 0x0000000402027c24 */ /* 0x000fc8000f8e02ff */
[C---:B------:R-:W-:Y:S01]  /*19760*/  IMAD R0, R4.reuse, UR5, R2 ;  /* 0x0000000504007c24 */ /* 0x040fe2000f8e0202 */
[----:B-----5:R-:W-:Y:S01]  /*19770*/  SEL R2, R3, RZ, !P0 ;  /* 0x000000ff03027207 */ /* 0x020fe20004000000 */
        /* <DEDUP_REMOVED lines=23> */
.L_x_13183:
[----:B------:R-:W-:Y:S05]  /*198f0*/  BSYNC B6 ;  /* 0x0000000000067941 */ /* 0x000fea0003800000 */
.L_x_13182:
[----:B------:R-:W3:Y:S01]  /*19900*/  LDL.LU R20, [R1+0x1c] ;  /* 0x00001c0001147983 */ /* 0x000ee20000300800 */
[----:B------:R-:W1:Y:S01]  /*19910*/  LDC R9, c[0x0][0x448] ;  /* 0x00011200ff097b82 */ /* 0x000e620000000800 */
[----:B------:R-:W-:Y:S01]  /*19920*/  ULDC.64 UR4, c[0x0][0x2d8] ;  /* 0x0000b60000047ab9 */ /* 0x000fe20000000a00 */
[----:B------:R-:W-:Y:S01]  /*19930*/  ULDC.64 UR6, c[0x0][0x2e0] ;  /* 0x0000b80000067ab9 */ /* 0x000fe20000000a00 */
[----:B0-----:R-:W3:Y:S01]  /*19940*/  LDL.LU.64 R2, [R1+0x30] ;  /* 0x0000300001027983 */ /* 0x001ee20000300a00 */
[----:B------:R-:W-:-:S03]  /*19950*/  ULDC.64 UR8, c[0x0][0x280] ;  /* 0x0000a00000087ab9 */ /* 0x000fc60000000a00 */
[----:B------:R-:W4:Y:S04]  /*19960*/  LDL.LU R21, [R1+0x38] ;  /* 0x0000380001157983 */ /* 0x000f280000300800 */
[----:B------:R-:W2:Y:S04]  /*19970*/  LDL.LU R4, [R1+0x18] ;  /* 0x0000180001047983 */ /* 0x000ea80000300800 */
[----:B------:R0:W5:Y:S01]  /*19980*/  LDL R10, [R1+0x3c] ;  /* 0x00003c00010a7983 */ /* 0x0001620000100800 */
[----:B-1----:R-:W-:-:S13]  /*19990*/  ISETP.NE.AND P1, PT, R9, 0x1, PT ;  /* 0x000000010900780c */ /* 0x002fda0003f25270 */
[----:B------:R-:W1:Y:S08]  /*199a0*/  @P1 LDC R5, c[0x0][0x450] ;  /* 0x00011400ff051b82 */ /* 0x000e700000000800 */
[----:B------:R-:W0:Y:S01]  /*199b0*/  @P1 LDC R8, c[0x0][0x450] ;  /* 0x00011400ff081b82 */ /* 0x000e220000000800 */
[----:B---3--:R-:W-:Y:S02]  /*199c0*/  IMAD.MOV.U32 R3, RZ, RZ, R20 ;  /* 0x000000ffff037224 */ /* 0x008fe400078e0014 */
[----:B------:R-:W3:Y:S01]  /*199d0*/  S2R R20, SR_TID.X ;  /* 0x0000000000147919 */ /* 0x000ee20000002100 */
[----:B------:R-:W-:-:S04]  /*199e0*/  IMAD.WIDE.U32 R2, R16, UR4, R2 ;  /* 0x0000000410027c25 */ /* 0x000fc8000f8e0002 */
[----:B------:R-:W-:Y:S01]  /*199f0*/  IMAD R3, R16, UR5, R3 ;  /* 0x0000000510037c24 */ /* 0x000fe2000f8e0203 */
[----:B------:R-:W-:Y:S01]  /*19a00*/  ULDC.64 UR4, c[0x0][0x2d0] ;  /* 0x0000b40000047ab9 */ /* 0x000fe20000000a00 */
[----:B----4-:R-:W-:Y:S02]  /*19a10*/  IMAD R0, R21, UR6, RZ ;  /* 0x0000000615007c24 */ /* 0x010fe4000f8e02ff */
[----:B--2---:R-:W-:-:S04]  /*19a20*/  IMAD.WIDE.U32 R2, R4, UR6, R2 ;  /* 0x0000000604027c25 */ /* 0x004fc8000f8e0002 */
[----:B------:R-:W-:Y:S01]  /*19a30*/  IMAD R0, R4, UR7, R0 ;  /* 0x0000000704007c24 */ /* 0x000fe2000f8e0200 */
[----:B------:R-:W-:Y:S01]  /*19a40*/  ULDC.64 UR6, c[0x0][0x2c8] ;  /* 0x0000b20000067ab9 */ /* 0x000fe20000000a00 */
[----:B------:R-:W2:Y:S02]  /*19a50*/  @P1 LDC R4, c[0x0][0x44c] ;  /* 0x00011300ff041b82 */ /* 0x000ea40000000800 */
[----:B------:R-:W-:Y:S01]  /*19a60*/  IMAD.IADD R3, R3, 0x1, R0 ;  /* 0x0000000103037824 */ /* 0x000fe200078e0200 */
[C---:B---3--:R-:W-:Y:S01]  /*19a70*/  LOP3.LUT R21, R20.reuse, 0x7f, RZ, 0xc0, !PT ;  /* 0x0000007f14157812 */ /* 0x048fe200078ec0ff */
[----:B------:R-:W-:-:S03]  /*19a80*/  IMAD.SHL.U32 R20, R20, 0x20, RZ ;  /* 0x0000002014147824 */ /* 0x000fc600078e00ff */
[----:B------:R-:W-:-:S04]  /*19a90*/  SHF.R.U32.HI R21, RZ, 0x2, R21 ;  /* 0x00000002ff157819 */ /* 0x000fc80000011615 */
[----:B------:R-:W-:-:S05]  /*19aa0*/  LOP3.LUT R20, R21, 0x60, R20, 0xf8, !PT ;  /* 0x0000006015147812 */ /* 0x000fca00078ef814 */
[----:B------:R-:W-:-:S04]  /*19ab0*/  IMAD R6, R25, 0xc0, R20 ;  /* 0x000000c019067824 */ /* 0x000fc800078e0214 */
[----:B--2---:R-:W-:-:S04]  /*19ac0*/  @P1 IMAD.HI.U32 R0, R6, R4, RZ ;  /* 0x0000000406001227 */ /* 0x004fc800078e00ff */
[----:B------:R-:W-:Y:S01]  /*19ad0*/  IMAD.MOV.U32 R4, RZ, RZ, R6 ;  /* 0x000000ffff047224 */ /* 0x000fe200078e0006 */
[----:B-1----:R-:W-:-:S04]  /*19ae0*/  @P1 SHF.R.U32.HI R4, RZ, R5, R0 ;  /* 0x00000005ff041219 */ /* 0x002fc80000011600 */
        /* <DEDUP_REMOVED lines=9> */
[----:B------:R-:W-:-:S04]  /*19b80*/  IMAD R7, R7, UR6, RZ ;  /* 0x0000000607077c24 */ /* 0x000fc8000f8e02ff */
[----:B------:R-:W-:Y:S01]  /*19b90*/  IMAD R7, R0, UR7, R7 ;  /* 0x0000000700077c24 */ /* 0x000fe2000f8e0207 */
[----:B------:R-:W-:-:S04]  /*19ba0*/  IADD3 R0, P0, R4, UR8, RZ ;  /* 0x0000000804007c10 */ /* 0x000fc8000ff1e0ff */
[----:B------:R-:W-:Y:S02]  /*19bb0*/  IADD3.X R4, R5, UR9, R7, P0, !PT ;  /* 0x0000000905047c10 */ /* 0x000fe400087fe407 */
[----:B------:R-:W1:Y:S01]  /*19bc0*/  @P1 LDC R7, c[0x0][0x44c] ;  /* 0x00011300ff071b82 */ /* 0x000e620000000800 */
[----:B------:R-:W-:Y:S01]  /*19bd0*/  VIADD R5, R6, 0x80 ;  /* 0x0000008006057836 */ /* 0x000fe20000000000 */
[----:B------:R-:W2:Y:S03]  /*19be0*/  S2R R21, SR_TID.X ;  /* 0x0000000000157919 */ /* 0x000ea60000002100 */
[----:B------:R-:W-:Y:S02]  /*19bf0*/  IMAD.MOV.U32 R6, RZ, RZ, R5 ;  /* 0x000000ffff067224 */ /* 0x000fe400078e0005 */
[----:B-1----:R-:W-:-:S05]  /*19c00*/  @P1 IMAD.HI.U32 R7, R5, R7, RZ ;  /* 0x0000000705071227 */ /* 0x002fca00078e00ff */
[----:B0-----:R-:W-:-:S05]  /*19c10*/  @P1 SHF.R.U32.HI R6, RZ, R8, R7 ;  /* 0x00000008ff061219 */ /* 0x001fca0000011607 */
        /* <DEDUP_REMOVED lines=8> */
[----:B--2---:R-:W-:Y:S02]  /*19ca0*/  IMAD.SHL.U32 R20, R21, 0x10, RZ ;  /* 0x0000001015147824 */ /* 0x004fe400078e00ff */
        /* <DEDUP_REMOVED lines=11> */
[----:B------:R-:W-:Y:S06]  /*19d60*/  BRA.DIV UR4, `(.L_x_13184) ;  /* 0x0000003a04687947 */ /* 0x000fec000b800000 */
[----:B------:R-:W2:Y:S01]  /*19d70*/  LDL.LU R6, [R1+0x20] ;  /* 0x0000200001067983 */ /* 0x000ea20000300800 */
[----:B------:R-:W-:-:S03]  /*19d80*/  IMAD R25, R25, 0xc0, R21 ;  /* 0x000000c019197824 */ /* 0x000fc600078e0215 */
[----:B------:R-:W0:Y:S04]  /*19d90*/  SHFL.IDX PT, R7, R0, RZ, 0x1c1f ;  /* 0x001c1fff00077589 */ /* 0x000e2800000e0000 */
[----:B------:R-:W-:Y:S04]  /*19da0*/  SHFL.IDX PT, R8, R2, RZ, 0x1c1f ;  /* 0x001c1fff02087589 */ /* 0x000fe800000e0000 */
[----:B------:R-:W-:Y:S01]  /*19db0*/  SHFL.IDX PT, R2, R2, 0x1, 0x1c1f ;  /* 0x003c1f0002027f89 */ /* 0x000fe200000e0000 */
[----:B--2---:R-:W-:-:S03]  /*19dc0*/  IMAD R5, R6, R9, RZ ;  /* 0x0000000906057224 */ /* 0x004fc600078e02ff */
[----:B------:R-:W1:Y:S02]  /*19dd0*/  SHFL.IDX PT, R6, R4, RZ, 0x1c1f ;  /* 0x001c1fff04067589 */ /* 0x000e6400000e0000 */
[----:B------:R-:W-:-:S13]  /*19de0*/  ISETP.GE.AND P1, PT, R25, R5, PT ;  /* 0x000000051900720c */ /* 0x000fda0003f26270 */
[----:B0-----:R-:W-:-:S05]  /*19df0*/  @!P1 IADD3 R7, P2, R20, R7, RZ ;  /* 0x0000000714079210 */ /* 0x001fca0007f5e0ff */
[----:B-1----:R-:W-:-:S05]  /*19e00*/  @!P1 IMAD.X R6, RZ, RZ, R6, P2 ;  /* 0x000000ffff069224 */ /* 0x002fca00010e0606 */
[----:B------:R-:W-:-:S04]  /*19e10*/  @!P1 LOP3.LUT R7, R7, R6, RZ, 0x3c, !PT ;  /* 0x0000000607079212 */ /* 0x000fc800078e3cff */
[----:B------:R-:W-:-:S04]  /*19e20*/  @!P1 LOP3.LUT R6, R7, R6, RZ, 0x3c, !PT ;  /* 0x0000000607069212 */ /* 0x000fc800078e3cff */
[----:B------:R-:W-:-:S05]  /*19e30*/  @!P1 LOP3.LUT R7, R7, R6, RZ, 0x3c, !PT ;  /* 0x0000000607079212 */ /* 0x000fca00078e3cff */
[----:B-----5:R0:W-:Y:S02]  /*19e40*/  @!P1 LDGSTS.E.BYPASS.LTC128B.128 [R10+0xb000], desc[UR40][R6.64], !P0 ;  /* 0x0b000000060a9fae */ /* 0x0201e4000c101d68 */
[----:B0-----:R-:W-:Y:S02]  /*19e50*/  IADD3 R6, R25, 0x20, RZ ;  /* 0x0000002019067810 */ /* 0x001fe40007ffe0ff */
[----:B------:R-:W0:Y:S02]  /*19e60*/  SHFL.IDX PT, R7, R0, 0x1, 0x1c1f ;  /* 0x003c1f0000077f89 */ /* 0x000e2400000e0000 */
        /* <DEDUP_REMOVED lines=13> */
[----:B0-----:R-:W-:-:S05]  /*19f40*/  @!P1 IADD3 R7, P2, R20, R7, RZ ;  /* 0x0000000714079210 */ /* 0x001fca0007f5e0ff */
[----:B-1----:R-:W-:-:S05]  /*19f50*/  @!P1 IMAD.X R6, RZ, RZ, R6, P2 ;  /* 0x000000ffff069224 */ /* 0x002fca00010e0606 */
        /* <DEDUP_REMOVED lines=14> */
[----:B------:R1:W-:Y:S02]  /*1a040*/  @!P1 LDGSTS.E.BYPASS.LTC128B.128 [R10+0xc800], desc[UR40][R6.64], !P0 ;  /* 0x0c800000060a9fae */ /* 0x0003e4000c101d68 */
[----:B-1----:R-:W-:-:S05]  /*1a050*/  @!P2 IADD3 R6, P1, R20, R8, RZ ;  /* 0x000000081406a210 */ /* 0x002fca0007f3e0ff */
[----:B0-----:R-:W-:-:S04]  /*1a060*/  @!P2 IMAD.X R0, RZ, RZ, R0, P1 ;  /* 0x000000ffff00a224 */ /* 0x001fc800008e0600 */
[----:B------:R-:W-:-:S05]  /*1a070*/  @!P2 IMAD.MOV.U32 R7, RZ, RZ, R0 ;  /* 0x000000ffff07a224 */ /* 0x000fca00078e0000 */
[----:B--2---:R0:W-:Y:S02]  /*1a080*/  @!P2 LDGSTS.E.BYPASS.LTC128B.128 [R10+0xd000], desc[UR40][R6.64], !P0 ;  /* 0x0d000000060aafae */ /* 0x0041e4000c101d68 */
.L_x_13293:
        /* <DEDUP_REMOVED lines=10> */
.L_x_13185:
        /* <DEDUP_REMOVED lines=18> */
.L_x_13294:
[----:B------:R-:W-:Y:S05]  /*1a250*/  BSYNC B0 ;  /* 0x0000000000007941 */ /* 0x000fea0003800000 */
.L_x_13186:
[----:B------:R-:W2:Y:S04]  /*1a260*/  LDL.LU R2, [R1+0x28] ;  /* 0x0000280001027983 */ /* 0x000ea80000300800 */
[----:B------:R-:W3:Y:S01]  /*1a270*/  LDL R3, [R1+0xc] ;  /* 0x00000c0001037983 */ /* 0x000ee20000100800 */
[----:B--2---:R-:W-:-:S05]  /*1a280*/  VIADD R2, R2, 0xfffffffe ;  /* 0xfffffffe02027836 */ /* 0x004fca0000000000 */
[----:B---3--:R-:W-:-:S13]  /*1a290*/  ISETP.GE.AND P0, PT, R2, R3, PT ;  /* 0x000000030200720c */ /* 0x008fda0003f06270 */
[----:B------:R-:W-:Y:S05]  /*1a2a0*/  @!P0 BRA `(.L_x_13188) ;  /* 0x0000000c003c8947 */ /* 0x000fea0003800000 */
[----:B------:R2:W5:Y:S01]  /*1a2b0*/  LDL.LU R8, [R1+0x4] ;  /* 0x0000040001087983 */ /* 0x0005620000300800 */
[----:B-1----:R-:W-:-:S07]  /*1a2c0*/  IMAD.MOV.U32 R0, RZ, RZ, R29 ;  /* 0x000000ffff007224 */ /* 0x002fce00078e001d */
.L_x_13208:
        /* <DEDUP_REMOVED lines=33> */
.L_x_13191:
        /* <DEDUP_REMOVED lines=8> */
.L_x_13295:
[----:B------:R-:W-:Y:S05]  /*1a560*/  BSYNC B1 ;  /* 0x0000000000017941 */ /* 0x000fea0003800000 */
.L_x_13192:
        /* <DEDUP_REMOVED lines=9> */
.L_x_13195:
[----:B------:R-:W-:Y:S05]  /*1a600*/  BSYNC B1 ;  /* 0x0000000000017941 */ /* 0x000fea0003800000 */
.L_x_13194:
[----:B------:R-:W3:Y:S01]  /*1a610*/  LDL R7, [R1+0x14] ;  /* 0x0000140001077983 */ /* 0x000ee20000100800 */
[----:B------:R-:W-:Y:S01]  /*1a620*/  MOV R10, RZ ;  /* 0x000000ff000a7202 */ /* 0x000fe20000000f00 */
[----:B------:R-:W-:Y:S01]  /*1a630*/  IMAD R4, R29, 0x2800, R17 ;  /* 0x000028001d047824 */ /* 0x000fe200078e0211 */
[----:B------:R-:W-:Y:S01]  /*1a640*/  UIADD3 UR4, UP0, UR38, 0x470, URZ ;  /* 0x0000047026047890 */ /* 0x000fe2000ff1e03f */
        /* <DEDUP_REMOVED lines=8> */
.L_x_13196:
        /* <DEDUP_REMOVED lines=13> */
.L_x_13296:
[----:B------:R-:W-:Y:S05]  /*1a7a0*/  BSYNC B1 ;  /* 0x0000000000017941 */ /* 0x000fea0003800000 */
.L_x_13197:
        /* <DEDUP_REMOVED lines=11> */
.L_x_13200:
[----:B------:R-:W-:Y:S05]  /*1a860*/  BSYNC B1 ;  /* 0x0000000000017941 */ /* 0x000fea0003800000 */
.L_x_13199:
        /* <DEDUP_REMOVED lines=8> */
.L_x_13201:
        /* <DEDUP_REMOVED lines=10> */
.L_x_13190:
[----:B------:R-:W-:Y:S05]  /*1a990*/  BSYNC B0 ;  /* 0x0000000000007941 */ /* 0x000fea0003800000 */
.L_x_13189:
[----:B------:R-:W3:Y:S02]  /*1a9a0*/  LDL R5, [R1+0x48] ;  /* 0x0000480001057983 */ /* 0x000ee40000100800 */
[----:B---3--:R-:W-:-:S13]  /*1a9b0*/  ISETP.NE.AND P0, PT, R5, 0x3, PT ;  /* 0x000000030500780c */ /* 0x008fda0003f05270 */
[----:B------:R-:W-:Y:S05]  /*1a9c0*/  @!P0 BRA `(.L_x_13202) ;  /* 0x0000000000048947 */ /* 0x000fea0003800000 */
[----:B------:R-:W-:Y:S01]  /*1a9d0*/  BPT.TRAP 0x1 ;  /* 0x000000040000795c */ /* 0x000fe20000300000 */
.L_x_13202:
        /* <DEDUP_REMOVED lines=8> */
.L_x_13297:
[----:B------:R-:W-:Y:S05]  /*1aa60*/  BSYNC B0 ;  /* 0x0000000000007941 */ /* 0x000fea0003800000 */
.L_x_13203:
[----:B------:R-:W-:Y:S05]  /*1aa70*/  @!P1 BRA `(.L_x_13205) ;  /* 0x0000000000049947 */ /* 0x000fea0003800000 */
[----:B------:R-:W-:Y:S01]  /*1aa80*/  BPT.TRAP 0x1 ;  /* 0x000000040000795c */ /* 0x000fe20000300000 */
.L_x_13205:
[----:B---3--:R-:W-:Y:S01]  /*1aa90*/  SHF.L.U32 R4, R8, 0x1f, RZ ;  /* 0x0000001f08047819 */ /* 0x008fe200000006ff */
[----:B------:R-:W-:-:S03]  /*1aaa0*/  IMAD R0, R0, 0x2800, RZ ;  /* 0x0000280000007824 */ /* 0x000fc600078e02ff */
[----:B------:R-:W3:Y:S02]  /*1aab0*/  SYNCS.PHASECHK.TRANS64.TRYWAIT P0, [R3+URZ+0x13260], R4 ;  /* 0x01326004030075a7 */ /* 0x000ee4000800017f */
[----:B---3--:R-:W-:Y:S05]  /*1aac0*/  @!P0 BRA `(.L_x_13206) ;  /* 0x0000003400488947 */ /* 0x008fea0003800000 */
.L_x_13298:
[----:B---3--:R-:W-:Y:S01]  /*1aad0*/  LOP3.LUT R4, R0, R28, RZ, 0xfc, !PT ;  /* 0x0000001c00047212 */ /* 0x008fe200078efcff */
[----:B------:R-:W-:Y:S05]  /*1aae0*/  WARPSYNC.ALL ;  /* 0x0000000000007948 */ /* 0x000fea0003800000 */
[----:B------:R-:W-:-:S06]  /*1aaf0*/  IMAD.IADD R4, R17, 0x1, R4 ;  /* 0x0000000111047824 */ /* 0x000fcc00078e0204 */
        /* <DEDUP_REMOVED lines=60> */
.L_x_13207:
[----:B0-----:R-:W0:Y:S01]  /*1aec0*/  S2R R0, SR_TID.X ;  /* 0x0000000000007919 */ /* 0x001e220000002100 */
[----:B-1----:R1:W-:Y:S01]  /*1aed0*/  SYNCS.ARRIVE.TRANS64.A1T0 RZ, [R3+URZ+0x13250], RZ ;  /* 0x013250ff03ff79a7 */ /* 0x0023e2000810003f */
[----:B------:R3:W5:Y:S01]  /*1aee0*/  LDL R8, [R1+0x4] ;  /* 0x0000040001087983 */ /* 0x0007620000100800 */
[----:B0-----:R-:W-:-:S03]  /*1aef0*/  LOP3.LUT R4, R0, 0x7f, RZ, 0xc0, !PT ;  /* 0x0000007f00047812 */ /* 0x001fc600078ec0ff */
[----:B------:R-:W4:Y:S01]  /*1af00*/  LDL R0, [R1+0xc] ;  /* 0x00000c0001007983 */ /* 0x000f220000100800 */
[----:B------:R-:W-:Y:S01]  /*1af10*/  BAR.SYNC.DEFER_BLOCKING 0x2, 0x80 ;  /* 0x0082000000007b1d */ /* 0x000fe20000010000 */
[----:B------:R-:W-:-:S13]  /*1af20*/  ISETP.NE.AND P0, PT, R4, RZ, PT ;  /* 0x000000ff0400720c */ /* 0x000fda0003f05270 */
[----:B-1----:R-:W-:-:S04]  /*1af30*/  @!P0 IADD3 R3, R3, 0x13280, RZ ;  /* 0x0001328003038810 */ /* 0x002fc80007ffe0ff */
[----:B------:R-:W-:-:S04]  /*1af40*/  @!P0 PRMT R3, RZ, 0x654, R3 ;  /* 0x00000654ff038816 */ /* 0x000fc80000000003 */
[----:B------:R3:W-:Y:S01]  /*1af50*/  @!P0 SYNCS.ARRIVE.TRANS64.RED.A1T0 RZ, [R3+URZ], RZ ;  /* 0x000000ff03ff89a7 */ /* 0x0007e2000810043f */
[C---:B----4-:R-:W-:Y:S01]  /*1af60*/  ISETP.GT.AND P0, PT, R2.reuse, R0, PT ;  /* 0x000000000200720c */ /* 0x050fe20003f04270 */
[----:B------:R-:W-:Y:S02]  /*1af70*/  VIADD R2, R2, 0xffffffff ;  /* 0xffffffff02027836 */ /* 0x000fe40000000000 */
[----:B------:R-:W-:-:S10]  /*1af80*/  IMAD.MOV.U32 R0, RZ, RZ, R29 ;  /* 0x000000ffff007224 */ /* 0x000fd400078e001d */
[----:B---3--:R-:W-:Y:S05]  /*1af90*/  @P0 BRA `(.L_x_13208) ;  /* 0xfffffff000cc0947 */ /* 0x008fea000383ffff */
.L_x_13188:
        /* <DEDUP_REMOVED lines=19> */
.L_x_13210:
[----:B------:R-:W-:Y:S05]  /*1b0d0*/  BSYNC B0 ;  /* 0x0000000000007941 */ /* 0x000fea0003800000 */
.L_x_13209:
[----:B------:R-:W-:Y:S05]  /*1b0e0*/  @!P2 BRA `(.L_x_13211) ;  /* 0x000000000004a947 */ /* 0x000fea0003800000 */
[----:B------:R-:W-:Y:S01]  /*1b0f0*/  BPT.TRAP 0x1 ;  /* 0x000000040000795c */ /* 0x000fe20000300000 */
.L_x_13211:
        /* <DEDUP_REMOVED lines=9> */
.L_x_13299:
[----:B------:R-:W-:Y:S05]  /*1b190*/  BSYNC B0 ;  /* 0x0000000000007941 */ /* 0x000fea0003800000 */
.L_x_13212:
[----:B------:R-:W-:Y:S05]  /*1b1a0*/  @!P2 BRA `(.L_x_13214) ;  /* 0x000000000004a947 */ /* 0x000fea0003800000 */
[----:B------:R-:W-:Y:S01]  /*1b1b0*/  BPT.TRAP 0x1 ;  /* 0x000000040000795c */ /* 0x000fe20000300000 */
.L_x_13214:
[----:B------:R-:W1:Y:S02]  /*1b1c0*/  LDL R2, [R1+0x4] ;  /* 0x0000040001027983 */ /* 0x000e640000100800 */
[----:B-1----:R-:W-:-:S04]  /*1b1d0*/  SHF.L.U32 R3, R2, 0x1f, RZ ;  /* 0x0000001f02037819 */ /* 0x002fc800000006ff */
[----:B------:R-:W1:Y:S02]  /*1b1e0*/  SYNCS.PHASECHK.TRANS64.TRYWAIT P1, [R0+URZ+0x13260], R3 ;  /* 0x01326003000075a7 */ /* 0x000e64000802017f */
[----:B-1----:R-:W-:Y:S05]  /*1b1f0*/  @!P1 BRA `(.L_x_13215) ;  /* 0x0000002c00a49947 */ /* 0x002fea0003800000 */
.L_x_13300:
[----:B------:R-:W-:Y:S01]  /*1b200*/  IMAD R2, R29, 0x2800, RZ ;  /* 0x000028001d027824 */ /* 0x000fe200078e02ff */
[----:B------:R-:W-:Y:S05]  /*1b210*/  WARPSYNC.ALL ;  /* 0x0000000000007948 */ /* 0x000fea0003800000 */
[C---:B------:R-:W-:Y:S01]  /*1b220*/  LOP3.LUT R4, R2.reuse, R28, RZ, 0xfc, !PT ;  /* 0x0000001c02047212 */ /* 0x040fe200078efcff */
[----:B-1----:R-:W-:-:S04]  /*1b230*/  VIADD R3, R2, 0x800 ;  /* 0x0000080002037836 */ /* 0x002fc80000000000 */
        /* <DEDUP_REMOVED lines=37> */
[----:B------:R-:W-:Y:S01]  /*1b490*/  PRMT R9, R4, 0x7531, R5 ;  /* 0x0000753104097816 */ /* 0x000fe20000000005 */
[----:B------:R-:W-:Y:S01]  /*1b4a0*/  VIADD R5, R2, 0x2000 ;  /* 0x0000200002057836 */ /* 0x000fe20000000000 */
[----:B------:R-:W-:-:S02]  /*1b4b0*/  PRMT R10, R6, 0x6420, R7 ;  /* 0x00006420060a7816 */ /* 0x000fc40000000007 */
[----:B------:R-:W-:Y:S02]  /*1b4c0*/  PRMT R11, R6, 0x7531, R7 ;  /* 0x00007531060b7816 */ /* 0x000fe40000000007 */
[C---:B------:R-:W-:Y:S02]  /*1b4d0*/  LOP3.LUT R2, R5.reuse, R28, RZ, 0xfc, !PT ;  /* 0x0000001c05027212 */ /* 0x040fe400078efcff */
[----:B------:R-:W-:Y:S01]  /*1b4e0*/  LOP3.LUT R4, R5, R22, RZ, 0xfc, !PT ;  /* 0x0000001605047212 */ /* 0x000fe200078efcff */
[----:B------:R-:W-:Y:S02]  /*1b4f0*/  STSM.16.M88.4 [R3], R8 ;  /* 0x0000000803007844 */ /* 0x000fe40000000200 */
[----:B------:R-:W-:Y:S02]  /*1b500*/  IMAD.IADD R2, R17, 0x1, R2 ;  /* 0x0000000111027824 */ /* 0x000fe400078e0202 */
[----:B------:R-:W-:-:S03]  /*1b510*/  IMAD.IADD R19, R19, 0x1, R4 ;  /* 0x0000000113137824 */ /* 0x000fc600078e0204 */
        /* <DEDUP_REMOVED lines=14> */
.L_x_13216:
        /* <DEDUP_REMOVED lines=12> */
.L_x_13165:
[----:B------:R-:W-:-:S13]  /*1b6c0*/  LOP3.LUT P0, RZ, R23, 0x2, RZ, 0xc0, !PT ;  /* 0x0000000217ff7812 */ /* 0x000fda000780c0ff */
[----:B------:R-:W-:Y:S05]  /*1b6d0*/  @!P0 BRA `(.L_x_13217) ;  /* 0x0000000000248947 */ /* 0x000fea0003800000 */
[----:B------:R-:W-:Y:S05]  /*1b6e0*/  WARPSYNC.ALL ;  /* 0x0000000000007948 */ /* 0x000fea0003800000 */
[----:B------:R-:W5:Y:S08]  /*1b6f0*/  S2UR UR5, SR_CgaCtaId ;  /* 0x00000000000579c3 */ /* 0x000f700000008800 */
[----:B------:R-:W-:Y:S06]  /*1b700*/  BAR.SYNC.DEFER_BLOCKING 0x5, 0x200 ;  /* 0x0148000000007b1d */ /* 0x000fec0000010000 */
[----:B------:R-:W-:-:S02]  /*1b710*/  UMOV UR4, 0x400 ;  /* 0x0000040000047882 */ /* 0x000fc40000000000 */
[----:B-----5:R-:W-:-:S06]  /*1b720*/  ULEA UR4, UR5, UR4, 0x18 ;  /* 0x0000000405047291 */ /* 0x020fcc000f8ec03f */
[----:B------:R-:W-:-:S05]  /*1b730*/  IMAD.U32 R17, RZ, RZ, UR4 ;  /* 0x00000004ff117e24 */ /* 0x000fca000f8e00ff */
[----:B------:R0:W0:Y:S01]  /*1b740*/  LDS.128 R24, [R17+0x132d0] ;  /* 0x0132d00011187984 */ /* 0x0000220000000c00 */
[----:B------:R-:W-:Y:S06]  /*1b750*/  BAR.ARV 0x4, 0x200 ;  /* 0x0108000000007b1d */ /* 0x000fec0000002000 */
[----:B------:R-:W-:Y:S05]  /*1b760*/  BRA `(.L_x_13218) ;  /* 0x0000000c00d87947 */ /* 0x000fea0003800000 */
.L_x_13217:
[----:B------:R-:W0:Y:S01]  /*1b770*/  S2R R0, SR_TID.X ;  /* 0x0000000000007919 */ /* 0x000e220000002100 */
[----:B------:R-:W-:Y:S01]  /*1b780*/  UMOV UR4, 0xffffffff ;  /* 0xffffffff00047882 */ /* 0x000fe20000000000 */
[----:B0--3--:R-:W-:-:S04]  /*1b790*/  LOP3.LUT R10, R0, 0x1f, RZ, 0xc0, !PT ;  /* 0x0000001f000a7812 */ /* 0x009fc800078ec0ff */
        /* <DEDUP_REMOVED lines=8> */
[----:B------:R3:W4:Y:S02]  /*1b820*/  @!P1 LDG.E R7, desc[UR40][R2.64] ;  /* 0x0000002802079981 */ /* 0x000724000c1e1900 */
[----:B---3--:R-:W-:-:S05]  /*1b830*/  @!P1 IMAD.WIDE R2, R9, 0x4, R4 ;  /* 0x0000000409029825 */ /* 0x008fca00078e0204 */
[----:B------:R-:W3:Y:S01]  /*1b840*/  @!P1 LDG.E R4, desc[UR40][R2.64] ;  /* 0x0000002802049981 */ /* 0x000ee2000c1e1900 */
[----:B------:R-:W-:Y:S01]  /*1b850*/  IMAD.MOV.U32 R25, RZ, RZ, RZ ;  /* 0x000000ffff197224 */ /* 0x000fe200078e00ff */
[C---:B------:R-:W-:Y:S01]  /*1b860*/  ISETP.GE.U32.AND P2, PT, R10.reuse, 0x2, PT ;  /* 0x000000020a00780c */ /* 0x040fe20003f46070 */
[----:B------:R-:W-:Y:S01]  /*1b870*/  IMAD.MOV.U32 R5, RZ, RZ, RZ ;  /* 0x000000ffff057224 */ /* 0x000fe200078e00ff */
[C---:B------:R-:W-:Y:S01]  /*1b880*/  ISETP.GE.U32.AND P3, PT, R10.reuse, 0x4, PT ;  /* 0x000000040a00780c */ /* 0x040fe20003f66070 */
[----:B------:R-:W-:Y:S01]  /*1b890*/  SHFL.IDX PT, R0, R24, RZ, 0x1f ;  /* 0x00001fff18007589 */ /* 0x000fe200000e0000 */
[C---:B------:R-:W-:Y:S02]  /*1b8a0*/  ISETP.GE.U32.AND P4, PT, R10.reuse, 0x8, PT ;  /* 0x000000080a00780c */ /* 0x040fe40003f86070 */
[C---:B------:R-:W-:Y:S01]  /*1b8b0*/  ISETP.GE.U32.AND P5, PT, R10.reuse, 0x10, PT ;  /* 0x000000100a00780c */ /* 0x040fe20003fa6070 */
[----:B-1----:R0:W-:Y:S02]  /*1b8c0*/  SHFL.IDX PT, R6, R24, 0x1, 0x1f ;  /* 0x00201f0018067f89 */ /* 0x0021e400000e0000 */
[----:B0-----:R-:W-:Y:S01]  /*1b8d0*/  IMAD.MOV.U32 R24, RZ, RZ, RZ ;  /* 0x000000ffff187224 */ /* 0x001fe200078e00ff */
[----:B----4-:R-:W-:Y:S01]  /*1b8e0*/  @!P1 MOV R25, R7 ;  /* 0x0000000700199202 */ /* 0x010fe20000000f00 */
        /* <DEDUP_REMOVED lines=19> */
.L_x_13310:
[----:B------:R-:W-:Y:S02]  /*1ba20*/  ULDC UR4, c[0x0][0xc38] ;  /* 0x00030e0000047ab9 */ /* 0x000fe40000000800 */
[----:B------:R-:W-:-:S04]  /*1ba30*/  IMAD.U32 R4, RZ, RZ, UR4 ;  /* 0x00000004ff047e24 */ /* 0x000fc8000f8e00ff */
[----:B-1----:R-:W-:-:S04]  /*1ba40*/  IMAD R3, R14, R4, RZ ;  /* 0x000000040e037224 */ /* 0x002fc800078e02ff */
[----:B------:R-:W-:-:S05]  /*1ba50*/  IMAD.IADD R6, R6, 0x1, R3 ;  /* 0x0000000106067824 */ /* 0x000fca00078e0203 */
[----:B------:R-:W-:-:S13]  /*1ba60*/  ISETP.GT.AND P6, PT, R6, R0, PT ;  /* 0x000000000600720c */ /* 0x000fda0003fc4270 */
[----:B------:R-:W-:Y:S05]  /*1ba70*/  @P6 BRA `(.L_x_13220) ;  /* 0x0000000000a46947 */ /* 0x000fea0003800000 */
.L_x_13223:
        /* <DEDUP_REMOVED lines=35> */
.L_x_13318:
[----:B------:R-:W-:Y:S02]  /*1bcb0*/  ULDC UR4, c[0x0][0xc38] ;  /* 0x00030e0000047ab9 */ /* 0x000fe40000000800 */
[----:B------:R-:W-:-:S04]  /*1bcc0*/  IMAD.U32 R4, RZ, RZ, UR4 ;  /* 0x00000004ff047e24 */ /* 0x000fc8000f8e00ff */
[----:B-1----:R-:W-:-:S04]  /*1bcd0*/  IMAD R3, R14, R4, RZ ;  /* 0x000000040e037224 */ /* 0x002fc800078e02ff */
[----:B------:R-:W-:-:S05]  /*1bce0*/  IMAD.IADD R6, R3, 0x1, R6 ;  /* 0x0000000103067824 */ /* 0x000fca00078e0206 */
[----:B------:R-:W-:-:S13]  /*1bcf0*/  ISETP.GT.AND P6, PT, R6, R0, PT ;  /* 0x000000000600720c */ /* 0x000fda0003fc4270 */
[----:B------:R-:W-:Y:S05]  /*1bd00*/  @!P6 BRA `(.L_x_13223) ;  /* 0xfffffffc005ce947 */ /* 0x000fea000383ffff */
.L_x_13220:
        /* <DEDUP_REMOVED lines=8> */
[----:B------:R-:W-:-:S03]  /*1bd90*/  IADD3 R27, R7, R27, RZ ;  /* 0x0000001b071b7210 */ /* 0x000fc60007ffe0ff */
[----:B------:R1:W4:Y:S04]  /*1bda0*/  SHFL.IDX PT, R5, R5, R7, 0x1f ;  /* 0x00001f0705057589 */ /* 0x00032800000e0000 */
.L_x_13323:
[----:B------:R-:W-:-:S13]  /*1bdb0*/  ISETP.NE.AND P0, PT, R3, RZ, PT ;  /* 0x000000ff0300720c */ /* 0x000fda0003f05270 */
[----:B------:R-:W-:Y:S05]  /*1bdc0*/  @!P0 BRA `(.L_x_13225) ;  /* 0x0000000000108947 */ /* 0x000fea0003800000 */
[----:B------:R-:W-:Y:S01]  /*1bdd0*/  UMOV UR4, 0xffffffff ;  /* 0xffffffff00047882 */ /* 0x000fe20000000000 */
[----:B------:R-:W-:Y:S02]  /*1bde0*/  VIADD R12, R7, 0xffffffff ;  /* 0xffffffff070c7836 */ /* 0x000fe40000000000 */
[----:B------:R-:W-:Y:S05]  /*1bdf0*/  BRA.DIV UR4, `(.L_x_13226) ;  /* 0x0000002e04147947 */ /* 0x000fea000b800000 */
[----:B------:R0:W0:Y:S02]  /*1be00*/  SHFL.IDX PT, R24, R2, R12, 0x1f ;  /* 0x00001f0c02187589 */ /* 0x00002400000e0000 */
.L_x_13225:
        /* <DEDUP_REMOVED lines=9> */
[----:B0-----:R-:W1:Y:S02]  /*1bea0*/  MUFU.RCP R6, R6 ;  /* 0x0000000600067308 */ /* 0x001e640000001000 */
[----:B-1----:R-:W-:-:S06]  /*1beb0*/  VIADD R7, R6, 0xffffffe ;  /* 0x0ffffffe06077836 */ /* 0x002fcc0000000000 */
        /* <DEDUP_REMOVED lines=19> */
[----:B0-----:R-:W-:-:S05]  /*1bff0*/  IABS R8, R5 ;  /* 0x0000000500087213 */ /* 0x001fca0000000000 */
[----:B------:R-:W-:Y:S02]  /*1c000*/  IMAD.MOV R8, RZ, RZ, -R8 ;  /* 0x000000ffff087224 */ /* 0x000fe400078e0a08 */
[----:B-1----:R-:W-:-:S04]  /*1c010*/  IMAD.MOV R9, RZ, RZ, -R3 ;  /* 0x000000ffff097224 */ /* 0x002fc800078e0a03 */
        /* <DEDUP_REMOVED lines=26> */
.L_x_13227:
[----:B------:R-:W0:Y:S02]  /*1c1c0*/  LDC.64 R2, c[0x0][0xc90] ;  /* 0x00032400ff027b82 */ /* 0x000e240000000a00 */
[----:B0-----:R-:W-:-:S05]  /*1c1d0*/  IMAD.WIDE R2, R27, 0x4, R2 ;  /* 0x000000041b027825 */ /* 0x001fca00078e0202 */
[----:B------:R-:W3:Y:S02]  /*1c1e0*/  LDG.E R6, desc[UR40][R2.64] ;  /* 0x0000002802067981 */ /* 0x000ee4000c1e1900 */
[----:B---3--:R-:W-:-:S05]  /*1c1f0*/  IMAD R5, R25, R6, RZ ;  /* 0x0000000619057224 */ /* 0x008fca00078e02ff */
[----:B-1----:R-:W-:-:S04]  /*1c200*/  IABS R7, R5 ;  /* 0x0000000500077213 */ /* 0x002fc80000000000 */
[----:B------:R-:W0:Y:S08]  /*1c210*/  I2F.RP R9, R7 ;  /* 0x0000000700097306 */ /* 0x000e300000209400 */
[----:B0-----:R-:W0:Y:S02]  /*1c220*/  MUFU.RCP R9, R9 ;  /* 0x0000000900097308 */ /* 0x001e240000001000 */
[----:B0-----:R-:W-:-:S06]  /*1c230*/  IADD3 R10, R9, 0xffffffe, RZ ;  /* 0x0ffffffe090a7810 */ /* 0x001fcc0007ffe0ff */
        /* <DEDUP_REMOVED lines=53> */
.L_x_13228:
[----:B------:R-:W-:-:S05]  /*1c590*/  LOP3.LUT R0, RZ, R0, RZ, 0x33, !PT ;  /* 0x00000000ff007212 */ /* 0x000fca00078e33ff */
[----:B------:R-:W-:Y:S01]  /*1c5a0*/  IMAD.IADD R25, R25, 0x1, R0 ;  /* 0x0000000119197824 */ /* 0x000fe200078e0200 */
[----:B------:R-:W-:Y:S06]  /*1c5b0*/  BRA `(.L_x_13229) ;  /* 0x00000000001c7947 */ /* 0x000fec0003800000 */
.L_x_13221:
[----:B------:R-:W-:Y:S01]  /*1c5c0*/  UMOV UR4, URZ ;  /* 0x0000003f00047c82 */ /* 0x000fe20008000000 */
[----:B------:R-:W-:Y:S01]  /*1c5d0*/  UMOV UR5, URZ ;  /* 0x0000003f00057c82 */ /* 0x000fe20008000000 */
[----:B------:R-:W-:Y:S01]  /*1c5e0*/  ULDC UR6, c[0x0][0xc3c] ;  /* 0x00030f0000067ab9 */ /* 0x000fe20000000800 */
[----:B------:R-:W-:Y:S01]  /*1c5f0*/  IMAD.MOV.U32 R24, RZ, RZ, R0 ;  /* 0x000000ffff187224 */ /* 0x000fe200078e0000 */
[----:B------:R-:W-:Y:S01]  /*1c600*/  MOV R26, UR5 ;  /* 0x00000005001a7c02 */ /* 0x000fe20008000f00 */
[----:B------:R-:W-:Y:S02]  /*1c610*/  IMAD.U32 R25, RZ, RZ, UR4 ;  /* 0x00000004ff197e24 */ /* 0x000fe4000f8e00ff */
[----:B------:R-:W-:-:S07]  /*1c620*/  IMAD.U32 R27, RZ, RZ, UR6 ;  /* 0x00000006ff1b7e24 */ /* 0x000fce000f8e00ff */
.L_x_13229:
        /* <DEDUP_REMOVED lines=10> */
.L_x_13218:
[----:B------:R-:W-:Y:S02]  /*1c6d0*/  ULDC UR4, c[0x0][0xc3c] ;  /* 0x00030f0000047ab9 */ /* 0x000fe40000000800 */
[----:B0-----:R-:W-:-:S13]  /*1c6e0*/  ISETP.GE.AND P0, PT, R27, UR4, PT ;  /* 0x000000041b007c0c */ /* 0x001fda000bf06270 */
[----:B------:R-:W-:Y:S05]  /*1c6f0*/  @!P0 BRA `(.L_x_13230) ;  /* 0xffffffa400e08947 */ /* 0x000fea000383ffff */
[----:B------:R-:W-:Y:S05]  /*1c700*/  BSYNC B7 ;  /* 0x0000000000077941 */ /* 0x000fea0003800000 */
.L_x_13124:
[----:B0-----:R-:W5:Y:S01]  /*1c710*/  LDL.LU R0, [R1+0x44] ;  /* 0x0000440001007983 */ /* 0x001f620000300800 */
[----:B------:R-:W-:Y:S01]  /*1c720*/  BSSY B0, `(.L_x_13231) ;  /* 0x000000b000007945 */ /* 0x000fe20003800000 */
[----:B------:R-:W1:Y:S01]  /*1c730*/  S2R R5, SR_CgaCtaId ;  /* 0x0000000000057919 */ /* 0x000e620000008800 */
[----:B-----5:R-:W-:-:S05]  /*1c740*/  VIADD R0, R0, 0x1 ;  /* 0x0000000100007836 */ /* 0x020fca0000000000 */
[----:B----4-:R-:W-:-:S04]  /*1c750*/  LEA.HI R2, R0, R0, RZ, 0x1 ;  /* 0x0000000000027211 */ /* 0x010fc800078f08ff */
[----:B------:R-:W-:Y:S02]  /*1c760*/  LOP3.LUT R3, R2, 0xfffffffe, RZ, 0xc0, !PT ;  /* 0xfffffffe02037812 */ /* 0x000fe400078ec0ff */
[----:B------:R-:W-:-:S03]  /*1c770*/  MOV R2, 0x400 ;  /* 0x0000040000027802 */ /* 0x000fc60000000f00 */
[----:B------:R-:W-:Y:S01]  /*1c780*/  IMAD.IADD R0, R0, 0x1, -R3 ;  /* 0x0000000100007824 */ /* 0x000fe200078e0a03 */
[----:B-1-3--:R-:W-:-:S04]  /*1c790*/  LEA R6, R5, R2, 0x18 ;  /* 0x0000000205067211 */ /* 0x00afc800078ec0ff */
[----:B------:R-:W-:-:S04]  /*1c7a0*/  SHF.L.U32 R0, R0, 0x1f, RZ ;  /* 0x0000001f00007819 */ /* 0x000fc800000006ff */
[----:B------:R-:W0:Y:S02]  /*1c7b0*/  SYNCS.PHASECHK.TRANS64.TRYWAIT P0, [R6+URZ+0x13220], R0 ;  /* 0x01322000060075a7 */ /* 0x000e24000800017f */
[----:B0-----:R-:W-:Y:S05]  /*1c7c0*/  @!P0 BRA `(.L_x_13232) ;  /* 0x0000002000c88947 */ /* 0x001fea0003800000 */
.L_x_13326:
[----:B------:R-:W-:Y:S05]  /*1c7d0*/  BSYNC B0 ;  /* 0x0000000000007941 */ /* 0x000fea0003800000 */
.L_x_13231:
[----:B------:R-:W-:-:S03]  /*1c7e0*/  UMOV UR4, 0xffffffff ;  /* 0xffffffff00047882 */ /* 0x000fc60000000000 */
[----:B------:R-:W-:Y:S05]  /*1c7f0*/  BRA.DIV UR4, `(.L_x_13233) ;  /* 0x0000002204d07947 */ /* 0x000fea000b800000 */
[----:B0-----:R-:W0:Y:S02]  /*1c800*/  S2R R0, SR_TID.X ;  /* 0x0000000000007919 */ /* 0x001e240000002100 */
[----:B0-----:R-:W-:-:S04]  /*1c810*/  SHF.R.U32.HI R0, RZ, 0x5, R0 ;  /* 0x00000005ff007819 */ /* 0x001fc80000011600 */
[----:B------:R-:W-:-:S05]  /*1c820*/  LOP3.LUT R0, R0, 0x3, RZ, 0xc0, !PT ;  /* 0x0000000300007812 */ /* 0x000fca00078ec0ff */
[----:B------:R0:W1:Y:S02]  /*1c830*/  SHFL.IDX PT, R14, R0, RZ, 0x1f ;  /* 0x00001fff000e7589 */ /* 0x00006400000e0000 */
.L_x_13329:
[----:B-1----:R-:W-:-:S13]  /*1c840*/  ISETP.NE.AND P0, PT, R14, RZ, PT ;  /* 0x000000ff0e00720c */ /* 0x002fda0003f05270 */
[----:B------:R-:W-:Y:S05]  /*1c850*/  @P0 BRA `(.L_x_12996) ;  /* 0x0000000000a80947 */ /* 0x000fea0003800000 */
[----:B------:R-:W-:-:S03]  /*1c860*/  UMOV UR4, 0xffffffff ;  /* 0xffffffff00047882 */ /* 0x000fc60000000000 */
[----:B------:R-:W-:Y:S05]  /*1c870*/  BRA.DIV UR4, `(.L_x_13234) ;  /* 0x0000002204e47947 */ /* 0x000fea000b800000 */
[----:B------:R-:W-:-:S13]  /*1c880*/  ELECT P6, URZ, PT ;  /* 0x00000000003f782f */ /* 0x000fda00038c0000 */
.L_x_13332:
[----:B------:R-:W-:Y:S05]  /*1c890*/  @!P6 BRA `(.L_x_12996) ;  /* 0x000000000098e947 */ /* 0x000fea0003800000 */
[----:B0-----:R-:W3:Y:S02]  /*1c8a0*/  LDL.LU R0, [R1+0x40] ;  /* 0x0000400001007983 */ /* 0x001ee40000300800 */
[----:B---3--:R-:W-:-:S04]  /*1c8b0*/  LOP3.LUT R0, R0, 0x2, RZ, 0xfc, !PT ;  /* 0x0000000200007812 */ /* 0x008fc800078efcff */
[----:B------:R-:W-:-:S13]  /*1c8c0*/  ISETP.NE.AND P0, PT, R0, 0x3, PT ;  /* 0x000000030000780c */ /* 0x000fda0003f05270 */
[----:B------:R-:W-:Y:S05]  /*1c8d0*/  @!P0 BRA `(.L_x_13235) ;  /* 0x0000000000048947 */ /* 0x000fea0003800000 */
[----:B------:R-:W-:Y:S01]  /*1c8e0*/  BPT.TRAP 0x1 ;  /* 0x000000040000795c */ /* 0x000fe20000300000 */
.L_x_13235:
        /* <DEDUP_REMOVED lines=13> */
.L_x_13333:
[----:B------:R-:W1:Y:S02]  /*1c9c0*/  SYNCS.PHASECHK.TRANS64.TRYWAIT P1, [R9+URZ], R0 ;  /* 0x00000000090075a7 */ /* 0x000e64000802017f */
[----:B-1----:R-:W-:Y:S05]  /*1c9d0*/  @!P1 BRA `(.L_x_13237) ;  /* 0x0000002000c09947 */ /* 0x002fea0003800000 */
.L_x_13334:
[----:B------:R-:W-:Y:S05]  /*1c9e0*/  @!P0 BRA `(.L_x_13238) ;  /* 0x0000000000048947 */ /* 0x000fea0003800000 */
[----:B------:R-:W-:Y:S01]  /*1c9f0*/  BPT.TRAP 0x1 ;  /* 0x000000040000795c */ /* 0x000fe20000300000 */
.L_x_13238:
[----:B------:R-:W-:-:S04]  /*1ca00*/  IMAD R29, R29, 0x8, R6 ;  /* 0x000000081d1d7824 */ /* 0x000fc800078e0206 */
[----:B------:R-:W3:Y:S02]  /*1ca10*/  SYNCS.PHASECHK.TRANS64.TRYWAIT P1, [R29+URZ+0x13260], R4 ;  /* 0x013260041d0075a7 */ /* 0x000ee4000802017f */
[----:B---3--:R-:W-:Y:S05]  /*1ca20*/  @!P1 BRA `(.L_x_13239) ;  /* 0x0000002000c09947 */ /* 0x008fea0003800000 */
.L_x_13335:
[----:B------:R-:W-:Y:S05]  /*1ca30*/  @!P0 BRA `(.L_x_13240) ;  /* 0x0000000000048947 */ /* 0x000fea0003800000 */
[----:B------:R-:W-:Y:S01]  /*1ca40*/  BPT.TRAP 0x1 ;  /* 0x000000040000795c */ /* 0x000fe20000300000 */
.L_x_13240:
[----:B------:R-:W-:-:S04]  /*1ca50*/  IMAD R7, R7, 0x8, R6 ;  /* 0x0000000807077824 */ /* 0x000fc800078e0206 */
[----:B------:R-:W4:Y:S02]  /*1ca60*/  SYNCS.PHASECHK.TRANS64.TRYWAIT P1, [R7+URZ+0x13260], R0 ;  /* 0x01326000070075a7 */ /* 0x000f24000802017f */
[----:B----4-:R-:W-:Y:S05]  /*1ca70*/  @!P1 BRA `(.L_x_13241) ;  /* 0x0000002000c09947 */ /* 0x010fea0003800000 */
.L_x_13336:
[----:B------:R-:W-:Y:S05]  /*1ca80*/  @!P0 BRA `(.L_x_13242) ;  /* 0x0000000000048947 */ /* 0x000fea0003800000 */
[----:B------:R-:W-:Y:S01]  /*1ca90*/  BPT.TRAP 0x1 ;  /* 0x000000040000795c */ /* 0x000fe20000300000 */
.L_x_13242:
[----:B------:R-:W5:Y:S02]  /*1caa0*/  SYNCS.PHASECHK.TRANS64.TRYWAIT P0, [R29+URZ+0x13280], R4 ;  /* 0x013280041d0075a7 */ /* 0x000f64000800017f */
[----:B-----5:R-:W-:Y:S05]  /*1cab0*/  @!P0 BRA `(.L_x_13243) ;  /* 0x0000002000c48947 */ /* 0x020fea0003800000 */
.L_x_13244:
[----:B------:R0:W0:Y:S02]  /*1cac0*/  SYNCS.PHASECHK.TRANS64.TRYWAIT P0, [R7+URZ+0x13280], R0 ;  /* 0x01328000070075a7 */ /* 0x000024000800017f */
[----:B0-----:R-:W-:Y:S05]  /*1cad0*/  @!P0 NANOSLEEP.SYNCS 0x989680 ;  /* 0x009896800000895d */ /* 0x001fea0003900000 */
[----:B------:R-:W0:Y:S02]  /*1cae0*/  @!P0 SYNCS.PHASECHK.TRANS64 P0, [R7+URZ+0x13280], R0 ;  /* 0x01328000070085a7 */ /* 0x000e24000800007f */
[----:B0-----:R-:W-:Y:S05]  /*1caf0*/  @!P0 BRA `(.L_x_13244) ;  /* 0xfffffffc00f08947 */ /* 0x001fea000383ffff */
.L_x_12996:
[----:B------:R-:W-:Y:S05]  /*1cb00*/  BSYNC B8 ;  /* 0x0000000000087941 */ /* 0x000fea0003800000 */
.L_x_12993:
[----:B------:R-:W-:Y:S05]  /*1cb10*/  EXIT ;  /* 0x000000000000794d */ /* 0x000fea0003800000 */
.L_x_13014:
[----:B0-----:R0:W1:Y:S02]  /*1cb20*/  SYNCS.PHASECHK.TRANS64.TRYWAIT P5, [R76+URZ+0x13290], R77 ;  /* 0x0132904d4c0075a7 */ /* 0x00106400080a017f */
[----:B-1----:R-:W-:Y:S05]  /*1cb30*/  @!P5 NANOSLEEP.SYNCS 0x989680 ;  /* 0x009896800000d95d */ /* 0x002fea0003900000 */
[----:B------:R-:W1:Y:S02]  /*1cb40*/  @!P5 SYNCS.PHASECHK.TRANS64 P5, [R76+URZ+0x13290], R77 ;  /* 0x0132904d4c00d5a7 */ /* 0x000e6400080a007f */
[----:B-1----:R-:W-:Y:S05]  /*1cb50*/  @!P5 BRA `(.L_x_13014) ;  /* 0xfffffffc00f0d947 */ /* 0x002fea000383ffff */
[----:B------:R-:W-:Y:S05]  /*1cb60*/  BRA `(.L_x_13245) ;  /* 0xfffffe5c00ac7947 */ /* 0x000fea000383ffff */
.L_x_13024:
[----:B0-----:R0:W1:Y:S02]  /*1cb70*/  SYNCS.PHASECHK.TRANS64.TRYWAIT P5, [R76+URZ+0x13290], R77 ;  /* 0x0132904d4c0075a7 */ /* 0x00106400080a017f */
[----:B-1----:R-:W-:Y:S05]  /*1cb80*/  @!P5 NANOSLEEP.SYNCS 0x989680 ;  /* 0x009896800000d95d */ /* 0x002fea0003900000 */
[----:B------:R-:W1:Y:S02]  /*1cb90*/  @!P5 SYNCS.PHASECHK.TRANS64 P5, [R76+URZ+0x13290], R77 ;  /* 0x0132904d4c00d5a7 */ /* 0x000e6400080a007f */
[----:B-1----:R-:W-:Y:S05]  /*1cba0*/  @!P5 BRA `(.L_x_13024) ;  /* 0xfffffffc00f0d947 */ /* 0x002fea000383ffff */
[----:B------:R-:W-:Y:S05]  /*1cbb0*/  BRA `(.L_x_13246) ;  /* 0xfffffe6c00f47947 */ /* 0x000fea000383ffff */
.L_x_13029:
[----:B0-----:R0:W1:Y:S02]  /*1cbc0*/  SYNCS.PHASECHK.TRANS64.TRYWAIT P1, [R76+URZ+0x13290], R77 ;  /* 0x0132904d4c0075a7 */ /* 0x001064000802017f */
[----:B-1----:R-:W-:Y:S05]  /*1cbd0*/  @!P1 NANOSLEEP.SYNCS 0x989680 ;  /* 0x009896800000995d */ /* 0x002fea0003900000 */
[----:B------:R-:W1:Y:S02]  /*1cbe0*/  @!P1 SYNCS.PHASECHK.TRANS64 P1, [R76+URZ+0x13290], R77 ;  /* 0x0132904d4c0095a7 */ /* 0x000e64000802007f */
[----:B-1----:R-:W-:Y:S05]  /*1cbf0*/  @!P1 BRA `(.L_x_13029) ;  /* 0xfffffffc00f09947 */ /* 0x002fea000383ffff */
[----:B------:R-:W-:Y:S05]  /*1cc00*/  BRA `(.L_x_13247) ;  /* 0xfffffe80001c7947 */ /* 0x000fea000383ffff */
.L_x_13033:
[----:B--2---:R2:W0:Y:S02]  /*1cc10*/  SYNCS.PHASECHK.TRANS64.TRYWAIT P0, [R76+URZ+0x132b0], R77 ;  /* 0x0132b04d4c0075a7 */ /* 0x004424000800017f */
[----:B0-----:R-:W-:Y:S05]  /*1cc20*/  @!P0 NANOSLEEP.SYNCS 0x989680 ;  /* 0x009896800000895d */ /* 0x001fea0003900000 */
[----:B------:R-:W0:Y:S02]  /*1cc30*/  @!P0 SYNCS.PHASECHK.TRANS64 P0, [R76+URZ+0x132b0], R77 ;  /* 0x0132b04d4c0085a7 */ /* 0x000e24000800007f */
[----:B0-----:R-:W-:Y:S05]  /*1cc40*/  @!P0 BRA `(.L_x_13033) ;  /* 0xfffffffc00f08947 */ /* 0x001fea000383ffff */
[----:B------:R-:W-:Y:S05]  /*1cc50*/  BRA `(.L_x_13248) ;  /* 0xfffffe80007c7947 */ /* 0x000fea000383ffff */
.L_x_13053:
[----:B------:R-:W-:Y:S01]  /*1cc60*/  BSSY B1, `(.L_x_13249) ;  /* 0x0000007000017945 */ /* 0x000fe20003800000 */
[----:B------:R-:W-:Y:S02]  /*1cc70*/  IMAD.MOV.U32 R12, RZ, RZ, RZ ;  /* 0x000000ffff0c7224 */ /* 0x000fe400078e00ff */
[----:B------:R-:W-:Y:S02]  /*1cc80*/  IMAD.MOV.U32 R11, RZ, RZ, 0x1e1f ;  /* 0x00001e1fff0b7424 */ /* 0x000fe400078e00ff */
[----:B------:R-:W-:-:S07]  /*1cc90*/  IMAD.MOV.U32 R15, RZ, RZ, -0x1 ;  /* 0xffffffffff0f7424 */ /* 0x000fce00078e00ff */
[----:B------:R-:W-:Y:S05]  /*1cca0*/  WARPSYNC.COLLECTIVE R15, `(.L_x_13250) ;  /* 0x000000000f087348 */ /* 0x000fea0003c00000 */
[----:B------:R0:W1:Y:S02]  /*1ccb0*/  SHFL.IDX P6, R14, R13, R12, R11 ;  /* 0x0000000c0d0e7389 */ /* 0x00006400000c000b */
[----:B01----:R-:W-:Y:S01]  /*1ccc0*/  ENDCOLLECTIVE ;  /* 0x000000000000791b */ /* 0x003fe20003800000 */
.L_x_13250:
[----:B------:R-:W-:Y:S05]  /*1ccd0*/  BSYNC B1 ;  /* 0x0000000000017941 */ /* 0x000fea0003800000 */
.L_x_13249:
        /* <DEDUP_REMOVED lines=8> */
.L_x_13251:
[----:B------:R-:W-:Y:S02]  /*1cd60*/  IMAD.MOV.U32 R13, RZ, RZ, R4 ;  /* 0x000000ffff0d7224 */ /* 0x000fe400078e0004 */
[----:B------:R-:W-:-:S07]  /*1cd70*/  IMAD.MOV.U32 R3, RZ, RZ, R14 ;  /* 0x000000ffff037224 */ /* 0x000fce00078e000e */
[----:B------:R-:W-:Y:S05]  /*1cd80*/  WARPSYNC.COLLECTIVE R15, `(.L_x_13252) ;  /* 0x000000000f087348 */ /* 0x000fea0003c00000 */
[----:B------:R0:W1:Y:S02]  /*1cd90*/  SHFL.IDX P6, R14, R13, R12, R11 ;  /* 0x0000000c0d0e7389 */ /* 0x00006400000c000b */
[----:B01----:R-:W-:Y:S01]  /*1cda0*/  ENDCOLLECTIVE ;  /* 0x000000000000791b */ /* 0x003fe20003800000 */
.L_x_13252:
[----:B------:R-:W-:Y:S02]  /*1cdb0*/  IMAD.MOV.U32 R13, RZ, RZ, R5 ;  /* 0x000000ffff0d7224 */ /* 0x000fe400078e0005 */
[----:B------:R-:W-:-:S07]  /*1cdc0*/  IMAD.MOV.U32 R4, RZ, RZ, R14 ;  /* 0x000000ffff047224 */ /* 0x000fce00078e000e */
[----:B------:R-:W-:Y:S05]  /*1cdd0*/  WARPSYNC.COLLECTIVE R15, `(.L_x_13253) ;  /* 0x000000000f087348 */ /* 0x000fea0003c00000 */
[----:B------:R0:W1:Y:S02]  /*1cde0*/  SHFL.IDX P6, R14, R13, R12, R11 ;  /* 0x0000000c0d0e7389 */ /* 0x00006400000c000b */
[----:B01----:R-:W-:Y:S01]  /*1cdf0*/  ENDCOLLECTIVE ;  /* 0x000000000000791b */ /* 0x003fe20003800000 */
.L_x_13253:
[----:B------:R-:W-:Y:S05]  /*1ce00*/  BRA `(.L_x_13254) ;  /* 0xfffffe9000647947 */ /* 0x000fea000383ffff */
.L_x_13057:
[----:B-1----:R1:W2:Y:S02]  /*1ce10*/  SYNCS.PHASECHK.TRANS64.TRYWAIT P0, [R16+URZ+0x13200], R5 ;  /* 0x01320005100075a7 */ /* 0x0022a4000800017f */
[----:B--2---:R-:W-:Y:S05]  /*1ce20*/  @!P0 NANOSLEEP.SYNCS 0x989680 ;  /* 0x009896800000895d */ /* 0x004fea0003900000 */
[----:B------:R-:W2:Y:S02]  /*1ce30*/  @!P0 SYNCS.PHASECHK.TRANS64 P0, [R16+URZ+0x13200], R5 ;  /* 0x01320005100085a7 */ /* 0x000ea4000800007f */
[----:B--2---:R-:W-:Y:S05]  /*1ce40*/  @!P0 BRA `(.L_x_13057) ;  /* 0xfffffffc00f08947 */ /* 0x004fea000383ffff */
[----:B------:R-:W-:Y:S05]  /*1ce50*/  BRA `(.L_x_13255) ;  /* 0xfffffe9400007947 */ /* 0x000fea000383ffff */
.L_x_13061:
[----:B------:R-:W-:Y:S01]  /*1ce60*/  BSSY B1, `(.L_x_13256) ;  /* 0x0000007000017945 */ /* 0x000fe20003800000 */
[----:B------:R-:W-:Y:S01]  /*1ce70*/  IMAD.MOV.U32 R12, RZ, RZ, RZ ;  /* 0x000000ffff0c7224 */ /* 0x000fe200078e00ff */
[----:B------:R-:W-:Y:S01]  /*1ce80*/  MOV R11, 0x1e1f ;  /* 0x00001e1f000b7802 */ /* 0x000fe20000000f00 */
[----:B------:R-:W-:-:S07]  /*1ce90*/  IMAD.MOV.U32 R15, RZ, RZ, -0x1 ;  /* 0xffffffffff0f7424 */ /* 0x000fce00078e00ff */
[----:B------:R-:W-:Y:S05]  /*1cea0*/  WARPSYNC.COLLECTIVE R15, `(.L_x_13257) ;  /* 0x000000000f087348 */ /* 0x000fea0003c00000 */
[----:B------:R0:W1:Y:S02]  /*1ceb0*/  SHFL.IDX P6, R14, R13, R12, R11 ;  /* 0x0000000c0d0e7389 */ /* 0x00006400000c000b */
[----:B01----:R-:W-:Y:S01]  /*1cec0*/  ENDCOLLECTIVE ;  /* 0x000000000000791b */ /* 0x003fe20003800000 */
.L_x_13257:
[----:B------:R-:W-:Y:S05]  /*1ced0*/  BSYNC B1 ;  /* 0x0000000000017941 */ /* 0x000fea0003800000 */
.L_x_13256:
        /* <DEDUP_REMOVED lines=8> */
.L_x_13258:
[----:B------:R-:W-:Y:S02]  /*1cf60*/  IMAD.MOV.U32 R13, RZ, RZ, R20 ;  /* 0x000000ffff0d7224 */ /* 0x000fe400078e0014 */
[----:B------:R-:W-:-:S07]  /*1cf70*/  IMAD.MOV.U32 R3, RZ, RZ, R14 ;  /* 0x000000ffff037224 */ /* 0x000fce00078e000e */
[----:B------:R-:W-:Y:S05]  /*1cf80*/  WARPSYNC.COLLECTIVE R15, `(.L_x_13259) ;  /* 0x000000000f087348 */ /* 0x000fea0003c00000 */
[----:B------:R0:W1:Y:S02]  /*1cf90*/  SHFL.IDX P6, R14, R13, R12, R11 ;  /* 0x0000000c0d0e7389 */ /* 0x00006400000c000b */
[----:B01----:R-:W-:Y:S01]  /*1cfa0*/  ENDCOLLECTIVE ;  /* 0x000000000000791b */ /* 0x003fe20003800000 */
.L_x_13259:
[----:B------:R-:W-:Y:S02]  /*1cfb0*/  IMAD.MOV.U32 R13, RZ, RZ, R4 ;  /* 0x000000ffff0d7224 */ /* 0x000fe400078e0004 */
[----:B------:R-:W-:-:S07]  /*1cfc0*/  IMAD.MOV.U32 R20, RZ, RZ, R14 ;  /* 0x000000ffff147224 */ /* 0x000fce00078e000e */
[----:B------:R-:W-:Y:S05]  /*1cfd0*/  WARPSYNC.COLLECTIVE R15, `(.L_x_13260) ;  /* 0x000000000f087348 */ /* 0x000fea0003c00000 */
[----:B------:R0:W1:Y:S02]  /*1cfe0*/  SHFL.IDX P6, R14, R13, R12, R11 ;  /* 0x0000000c0d0e7389 */ /* 0x00006400000c000b */
[----:B01----:R-:W-:Y:S01]  /*1cff0*/  ENDCOLLECTIVE ;  /* 0x000000000000791b */ /* 0x003fe20003800000 */
.L_x_13260:
[----:B------:R-:W-:Y:S05]  /*1d000*/  BRA `(.L_x_13261) ;  /* 0xfffffea400207947 */ /* 0x000fea000383ffff */
.L_x_13065:
[----:B-1----:R1:W2:Y:S02]  /*1d010*/  SYNCS.PHASECHK.TRANS64.TRYWAIT P1, [R16+URZ+0x13200], R21 ;  /* 0x01320015100075a7 */ /* 0x0022a4000802017f */
[----:B--2---:R-:W-:Y:S05]  /*1d020*/  @!P1 NANOSLEEP.SYNCS 0x989680 ;  /* 0x009896800000995d */ /* 0x004fea0003900000 */
[----:B------:R-:W2:Y:S02]  /*1d030*/  @!P1 SYNCS.PHASECHK.TRANS64 P1, [R16+URZ+0x13200], R21 ;  /* 0x01320015100095a7 */ /* 0x000ea4000802007f */
[----:B--2---:R-:W-:Y:S05]  /*1d040*/  @!P1 BRA `(.L_x_13065) ;  /* 0xfffffffc00f09947 */ /* 0x004fea000383ffff */
[----:B------:R-:W-:Y:S05]  /*1d050*/  BRA `(.L_x_13262) ;  /* 0xfffffea400947947 */ /* 0x000fea000383ffff */
.L_x_13069:
[----:B-1----:R1:W2:Y:S02]  /*1d060*/  SYNCS.PHASECHK.TRANS64.TRYWAIT P0, [R0+URZ+0x13230], R5 ;  /* 0x01323005000075a7 */ /* 0x0022a4000800017f */
[----:B--2---:R-:W-:Y:S05]  /*1d070*/  @!P0 NANOSLEEP.SYNCS 0x989680 ;  /* 0x009896800000895d */ /* 0x004fea0003900000 */
[----:B------:R-:W2:Y:S02]  /*1d080*/  @!P0 SYNCS.PHASECHK.TRANS64 P0, [R0+URZ+0x13230], R5 ;  /* 0x01323005000085a7 */ /* 0x000ea4000800007f */
[----:B--2---:R-:W-:Y:S05]  /*1d090*/  @!P0 BRA `(.L_x_13069) ;  /* 0xfffffffc00f08947 */ /* 0x004fea000383ffff */
[----:B------:R-:W-:Y:S05]  /*1d0a0*/  BRA `(.L_x_13068) ;  /* 0xfffffeb400e47947 */ /* 0x000fea000383ffff */
.L_x_13076:
[----:B-1----:R1:W2:Y:S02]  /*1d0b0*/  SYNCS.PHASECHK.TRANS64.TRYWAIT P2, [R3+URZ+0x13230], R10 ;  /* 0x0132300a030075a7 */ /* 0x0022a4000804017f */
[----:B--2---:R-:W-:Y:S05]  /*1d0c0*/  @!P2 NANOSLEEP.SYNCS 0x989680 ;  /* 0x009896800000a95d */ /* 0x004fea0003900000 */
[----:B------:R-:W2:Y:S02]  /*1d0d0*/  @!P2 SYNCS.PHASECHK.TRANS64 P2, [R3+URZ+0x13230], R10 ;  /* 0x0132300a0300a5a7 */ /* 0x000ea4000804007f */
[----:B--2---:R-:W-:Y:S05]  /*1d0e0*/  @!P2 BRA `(.L_x_13076) ;  /* 0xfffffffc00f0a947 */ /* 0x004fea000383ffff */
[----:B------:R-:W-:Y:S05]  /*1d0f0*/  BRA `(.L_x_13075) ;  /* 0xfffffeec00b07947 */ /* 0x000fea000383ffff */
.L_x_13081:
[----:B-1----:R1:W2:Y:S02]  /*1d100*/  SYNCS.PHASECHK.TRANS64.TRYWAIT P2, [R15+URZ+0x13250], R9 ;  /* 0x013250090f0075a7 */ /* 0x0022a4000804017f */
[----:B--2---:R-:W-:Y:S05]  /*1d110*/  @!P2 NANOSLEEP.SYNCS 0x989680 ;  /* 0x009896800000a95d */ /* 0x004fea0003900000 */
[----:B------:R-:W2:Y:S02]  /*1d120*/  @!P2 SYNCS.PHASECHK.TRANS64 P2, [R15+URZ+0x13250], R9 ;  /* 0x013250090f00a5a7 */ /* 0x000ea4000804007f */
[----:B--2---:R-:W-:Y:S05]  /*1d130*/  @!P2 BRA `(.L_x_13081) ;  /* 0xfffffffc00f0a947 */ /* 0x004fea000383ffff */
[----:B------:R-:W-:Y:S05]  /*1d140*/  BRA `(.L_x_13080) ;  /* 0xfffffef400207947 */ /* 0x000fea000383ffff */
.L_x_13090:
[----:B-1----:R1:W2:Y:S02]  /*1d150*/  SYNCS.PHASECHK.TRANS64.TRYWAIT P0, [R10+URZ+0x13230], R11 ;  /* 0x0132300b0a0075a7 */ /* 0x0022a4000800017f */
[----:B--2---:R-:W-:Y:S05]  /*1d160*/  @!P0 NANOSLEEP.SYNCS 0x989680 ;  /* 0x009896800000895d */ /* 0x004fea0003900000 */
[----:B------:R-:W2:Y:S02]  /*1d170*/  @!P0 SYNCS.PHASECHK.TRANS64 P0, [R10+URZ+0x13230], R11 ;  /* 0x0132300b0a0085a7 */ /* 0x000ea4000800007f */
[----:B--2---:R-:W-:Y:S05]  /*1d180*/  @!P0 BRA `(.L_x_13090) ;  /* 0xfffffffc00f08947 */ /* 0x004fea000383ffff */
[----:B------:R-:W-:Y:S05]  /*1d190*/  BRA `(.L_x_13089) ;  /* 0xffffff2800407947 */ /* 0x000fea000383ffff */
.L_x_13095:
[----:B-1----:R1:W2:Y:S02]  /*1d1a0*/  SYNCS.PHASECHK.TRANS64.TRYWAIT P0, [R13+URZ+0x13250], R9 ;  /* 0x013250090d0075a7 */ /* 0x0022a4000800017f */
[----:B--2---:R-:W-:Y:S05]  /*1d1b0*/  @!P0 NANOSLEEP.SYNCS 0x989680 ;  /* 0x009896800000895d */ /* 0x004fea0003900000 */
[----:B------:R-:W2:Y:S02]  /*1d1c0*/  @!P0 SYNCS.PHASECHK.TRANS64 P0, [R13+URZ+0x13250], R9 ;  /* 0x013250090d0085a7 */ /* 0x000ea4000800007f */
[----:B--2---:R-:W-:Y:S05]  /*1d1d0*/  @!P0 BRA `(.L_x_13095) ;  /* 0xfffffffc00f08947 */ /* 0x004fea000383ffff */
[----:B------:R-:W-:Y:S05]  /*1d1e0*/  BRA `(.L_x_13094) ;  /* 0xffffff2c00b07947 */ /* 0x000fea000383ffff */
.L_x_13102:
[----:B--2---:R2:W3:Y:S02]  /*1d1f0*/  SYNCS.PHASECHK.TRANS64.TRYWAIT P0, [R8+URZ+0x13250], R3 ;  /* 0x01325003080075a7 */ /* 0x0044e4000800017f */
[----:B---3--:R-:W-:Y:S05]  /*1d200*/  @!P0 NANOSLEEP.SYNCS 0x989680 ;  /* 0x009896800000895d */ /* 0x008fea0003900000 */
[----:B------:R-:W3:Y:S02]  /*1d210*/  @!P0 SYNCS.PHASECHK.TRANS64 P0, [R8+URZ+0x13250], R3 ;  /* 0x01325003080085a7 */ /* 0x000ee4000800007f */
[----:B---3--:R-:W-:Y:S05]  /*1d220*/  @!P0 BRA `(.L_x_13102) ;  /* 0xfffffffc00f08947 */ /* 0x008fea000383ffff */
[----:B------:R-:W-:Y:S05]  /*1d230*/  BRA `(.L_x_13101) ;  /* 0xffffff5400ac7947 */ /* 0x000fea000383ffff */
.L_x_13132:
        /* <DEDUP_REMOVED lines=11> */
.L_x_13264:
[----:B------:R-:W-:Y:S05]  /*1d2f0*/  BSYNC B1 ;  /* 0x0000000000017941 */ /* 0x000fea0003800000 */
.L_x_13263:
[----:B------:R-:W-:Y:S05]  /*1d300*/  BRA `(.L_x_13265) ;  /* 0xffffffa400807947 */ /* 0x000fea000383ffff */
.L_x_13134:
[----:B------:R-:W-:Y:S01]  /*1d310*/  BSSY B1, `(.L_x_13266) ;  /* 0x0000006000017945 */ /* 0x000fe20003800000 */
[----:B------:R-:W-:-:S07]  /*1d320*/  IMAD.MOV.U32 R15, RZ, RZ, -0x1 ;  /* 0xffffffffff0f7424 */ /* 0x000fce00078e00ff */
[----:B012---:R-:W-:Y:S05]  /*1d330*/  WARPSYNC.COLLECTIVE R15, `(.L_x_13267) ;  /* 0x000000000f0c7348 */ /* 0x007fea0003c00000 */
[----:B------:R-:W-:Y:S02]  /*1d340*/  ELECT P6, UR62, PT ;  /* 0x00000000003e782f */ /* 0x000fe400038c0000 */
[----:B------:R-:W-:Y:S01]  /*1d350*/  MOV R14, UR62 ;  /* 0x0000003e000e7c02 */ /* 0x000fe20008000f00 */
[----:B012---:R-:W-:Y:S10]  /*1d360*/  ENDCOLLECTIVE ;  /* 0x000000000000791b */ /* 0x007ff40003800000 */
.L_x_13267:
[----:B------:R-:W-:Y:S05]  /*1d370*/  BSYNC B1 ;  /* 0x0000000000017941 */ /* 0x000fea0003800000 */
.L_x_13266:
[----:B------:R-:W-:Y:S05]  /*1d380*/  BRA `(.L_x_13133) ;  /* 0xffffffa400787947 */ /* 0x000fea000383ffff */
.L_x_13136:
[----:B-1----:R1:W3:Y:S02]  /*1d390*/  SYNCS.PHASECHK.TRANS64.TRYWAIT P0, [R17+URZ+0x13220], R6 ;  /* 0x01322006110075a7 */ /* 0x0022e4000800017f */
[----:B---3--:R-:W-:Y:S05]  /*1d3a0*/  @!P0 NANOSLEEP.SYNCS 0x989680 ;  /* 0x009896800000895d */ /* 0x008fea0003900000 */
[----:B------:R-:W3:Y:S02]  /*1d3b0*/  @!P0 SYNCS.PHASECHK.TRANS64 P0, [R17+URZ+0x13220], R6 ;  /* 0x01322006110085a7 */ /* 0x000ee4000800007f */
[----:B---3--:R-:W-:Y:S05]  /*1d3c0*/  @!P0 BRA `(.L_x_13136) ;  /* 0xfffffffc00f08947 */ /* 0x008fea000383ffff */
[----:B------:R-:W-:Y:S05]  /*1d3d0*/  BRA `(.L_x_13268) ;  /* 0xffffffa400887947 */ /* 0x000fea000383ffff */
.L_x_13140:
[----:B-1----:R1:W3:Y:S02]  /*1d3e0*/  SYNCS.PHASECHK.TRANS64.TRYWAIT P0, [R6+URZ+0x132a0], R10 ;  /* 0x0132a00a060075a7 */ /* 0x0022e4000800017f */
[----:B---3--:R-:W-:Y:S05]  /*1d3f0*/  @!P0 NANOSLEEP.SYNCS 0x989680 ;  /* 0x009896800000895d */ /* 0x008fea0003900000 */
[----:B------:R-:W3:Y:S02]  /*1d400*/  @!P0 SYNCS.PHASECHK.TRANS64 P0, [R6+URZ+0x132a0], R10 ;  /* 0x0132a00a060085a7 */ /* 0x000ee4000800007f */
[----:B---3--:R-:W-:Y:S05]  /*1d410*/  @!P0 BRA `(.L_x_13140) ;  /* 0xfffffffc00f08947 */ /* 0x008fea000383ffff */
[----:B------:R-:W-:Y:S05]  /*1d420*/  BRA `(.L_x_13269) ;  /* 0xffffffa400a87947 */ /* 0x000fea000383ffff */
.L_x_13145:
[----:B--2---:R2:W3:Y:S02]  /*1d430*/  SYNCS.PHASECHK.TRANS64.TRYWAIT P0, [R6+URZ+0x132c0], R10 ;  /* 0x0132c00a060075a7 */ /* 0x0044e4000800017f */
[----:B---3--:R-:W-:Y:S05]  /*1d440*/  @!P0 NANOSLEEP.SYNCS 0x989680 ;  /* 0x009896800000895d */ /* 0x008fea0003900000 */
[----:B------:R-:W3:Y:S02]  /*1d450*/  @!P0 SYNCS.PHASECHK.TRANS64 P0, [R6+URZ+0x132c0], R10 ;  /* 0x0132c00a060085a7 */ /* 0x000ee4000800007f */
[----:B---3--:R-:W-:Y:S05]  /*1d460*/  @!P0 BRA `(.L_x_13145) ;  /* 0xfffffffc00f08947 */ /* 0x008fea000383ffff */
[----:B------:R-:W-:Y:S05]  /*1d470*/  BRA `(.L_x_13270) ;  /* 0xffffffa800287947 */ /* 0x000fea000383ffff */
.L_x_13152:
[----:B-1----:R1:W3:Y:S02]  /*1d480*/  SYNCS.PHASECHK.TRANS64.TRYWAIT P1, [R6+URZ+0x132a0], R7 ;  /* 0x0132a007060075a7 */ /* 0x0022e4000802017f */
[----:B---3--:R-:W-:Y:S05]  /*1d490*/  @!P1 NANOSLEEP.SYNCS 0x989680 ;  /* 0x009896800000995d */ /* 0x008fea0003900000 */
[----:B------:R-:W3:Y:S02]  /*1d4a0*/  @!P1 SYNCS.PHASECHK.TRANS64 P1, [R6+URZ+0x132a0], R7 ;  /* 0x0132a007060095a7 */ /* 0x000ee4000802007f */
[----:B---3--:R-:W-:Y:S05]  /*1d4b0*/  @!P1 BRA `(.L_x_13152) ;  /* 0xfffffffc00f09947 */ /* 0x008fea000383ffff */
[----:B------:R-:W-:Y:S05]  /*1d4c0*/  BRA `(.L_x_13271) ;  /* 0xffffffa800fc7947 */ /* 0x000fea000383ffff */
.L_x_13157:
[----:B--2---:R2:W3:Y:S02]  /*1d4d0*/  SYNCS.PHASECHK.TRANS64.TRYWAIT P1, [R6+URZ+0x132c0], R7 ;  /* 0x0132c007060075a7 */ /* 0x0044e4000802017f */
[----:B---3--:R-:W-:Y:S05]  /*1d4e0*/  @!P1 NANOSLEEP.SYNCS 0x989680 ;  /* 0x009896800000995d */ /* 0x008fea0003900000 */
[----:B------:R-:W3:Y:S02]  /*1d4f0*/  @!P1 SYNCS.PHASECHK.TRANS64 P1, [R6+URZ+0x132c0], R7 ;  /* 0x0132c007060095a7 */ /* 0x000ee4000802007f */
[----:B---3--:R-:W-:Y:S05]  /*1d500*/  @!P1 BRA `(.L_x_13157) ;  /* 0xfffffffc00f09947 */ /* 0x008fea000383ffff */
[----:B------:R-:W-:Y:S05]  /*1d510*/  BRA `(.L_x_13272) ;  /* 0xffffffac00787947 */ /* 0x000fea000383ffff */
.L_x_13174:
[----:B------:R-:W1:Y:S01]  /*1d520*/  S2R R20, SR_TID.X ;  /* 0x0000000000147919 */ /* 0x000e620000002100 */
[----:B------:R-:W-:Y:S01]  /*1d530*/  BSSY B0, `(.L_x_13273) ;  /* 0x000000a000007945 */ /* 0x000fe20003800000 */
[----:B------:R-:W-:Y:S02]  /*1d540*/  IMAD.MOV.U32 R12, RZ, RZ, RZ ;  /* 0x000000ffff0c7224 */ /* 0x000fe400078e00ff */
[----:B--2---:R-:W-:Y:S02]  /*1d550*/  IMAD.MOV.U32 R11, RZ, RZ, 0x1f ;  /* 0x0000001fff0b7424 */ /* 0x004fe400078e00ff */
[----:B------:R-:W-:Y:S01]  /*1d560*/  IMAD.MOV.U32 R15, RZ, RZ, -0x1 ;  /* 0xffffffffff0f7424 */ /* 0x000fe200078e00ff */
[----:B-1----:R-:W-:-:S04]  /*1d570*/  SHF.R.U32.HI R20, RZ, 0x5, R20 ;  /* 0x00000005ff147819 */ /* 0x002fc80000011614 */
[----:B------:R-:W-:-:S05]  /*1d580*/  LOP3.LUT R20, R20, 0x3, RZ, 0xc0, !PT ;  /* 0x0000000314147812 */ /* 0x000fca00078ec0ff */
[----:B------:R-:W-:-:S07]  /*1d590*/  IMAD.MOV.U32 R13, RZ, RZ, R20 ;  /* 0x000000ffff0d7224 */ /* 0x000fce00078e0014 */
[----:B0--3--:R-:W-:Y:S05]  /*1d5a0*/  WARPSYNC.COLLECTIVE R15, `(.L_x_13274) ;  /* 0x000000000f087348 */ /* 0x009fea0003c00000 */
[----:B------:R1:W2:Y:S02]  /*1d5b0*/  SHFL.IDX P6, R14, R13, R12, R11 ;  /* 0x0000000c0d0e7389 */ /* 0x0002a400000c000b */
[----:B0123--:R-:W-:Y:S01]  /*1d5c0*/  ENDCOLLECTIVE ;  /* 0x000000000000791b */ /* 0x00ffe20003800000 */
.L_x_13274:
[----:B------:R-:W-:Y:S05]  /*1d5d0*/  BSYNC B0 ;  /* 0x0000000000007941 */ /* 0x000fea0003800000 */
.L_x_13273:
[----:B------:R-:W-:Y:S05]  /*1d5e0*/  BRA `(.L_x_13275) ;  /* 0xffffffb800b87947 */ /* 0x000fea000383ffff */
.L_x_13176:
[----:B------:R-:W-:Y:S01]  /*1d5f0*/  BSSY B0, `(.L_x_13276) ;  /* 0x0000006000007945 */ /* 0x000fe20003800000 */
[----:B------:R-:W-:-:S07]  /*1d600*/  IMAD.MOV.U32 R15, RZ, RZ, -0x1 ;  /* 0xffffffffff0f7424 */ /* 0x000fce00078e00ff */
[----:B0123--:R-:W-:Y:S05]  /*1d610*/  WARPSYNC.COLLECTIVE R15, `(.L_x_13277) ;  /* 0x000000000f0c7348 */ /* 0x00ffea0003c00000 */
[----:B------:R-:W-:Y:S02]  /*1d620*/  ELECT P6, UR62, PT ;  /* 0x00000000003e782f */ /* 0x000fe400038c0000 */
[----:B------:R-:W-:Y:S01]  /*1d630*/  MOV R14, UR62 ;  /* 0x0000003e000e7c02 */ /* 0x000fe20008000f00 */
[----:B0123--:R-:W-:Y:S10]  /*1d640*/  ENDCOLLECTIVE ;  /* 0x000000000000791b */ /* 0x00fff40003800000 */
.L_x_13277:
[----:B------:R-:W-:Y:S05]  /*1d650*/  BSYNC B0 ;  /* 0x0000000000007941 */ /* 0x000fea0003800000 */
.L_x_13276:
[----:B------:R-:W-:Y:S05]  /*1d660*/  BRA `(.L_x_13278) ;  /* 0xffffffb800b87947 */ /* 0x000fea000383ffff */
.L_x_13178:
[----:B-1----:R1:W4:Y:S02]  /*1d670*/  SYNCS.PHASECHK.TRANS64.TRYWAIT P0, [R4+URZ+0x13280], R3 ;  /* 0x01328003040075a7 */ /* 0x002324000800017f */
[----:B----4-:R-:W-:Y:S05]  /*1d680*/  @!P0 NANOSLEEP.SYNCS 0x989680 ;  /* 0x009896800000895d */ /* 0x010fea0003900000 */
[----:B------:R-:W4:Y:S02]  /*1d690*/  @!P0 SYNCS.PHASECHK.TRANS64 P0, [R4+URZ+0x13280], R3 ;  /* 0x01328003040085a7 */ /* 0x000f24000800007f */
[----:B----4-:R-:W-:Y:S05]  /*1d6a0*/  @!P0 BRA `(.L_x_13178) ;  /* 0xfffffffc00f08947 */ /* 0x010fea000383ffff */
[----:B------:R-:W-:Y:S05]  /*1d6b0*/  BRA `(.L_x_13279) ;  /* 0xffffffbc00207947 */ /* 0x000fea000383ffff */
.L_x_13180:
[----:B0-----:R0:W4:Y:S02]  /*1d6c0*/  SYNCS.PHASECHK.TRANS64.TRYWAIT P0, [R4+URZ+0x13240], R3 ;  /* 0x01324003040075a7 */ /* 0x001124000800017f */
[----:B----4-:R-:W-:Y:S05]  /*1d6d0*/  @!P0 NANOSLEEP.SYNCS 0x989680 ;  /* 0x009896800000895d */ /* 0x010fea0003900000 */
[----:B------:R-:W4:Y:S02]  /*1d6e0*/  @!P0 SYNCS.PHASECHK.TRANS64 P0, [R4+URZ+0x13240], R3 ;  /* 0x01324003040085a7 */ /* 0x000f24000800007f */
[----:B----4-:R-:W-:Y:S05]  /*1d6f0*/  @!P0 BRA `(.L_x_13180) ;  /* 0xfffffffc00f08947 */ /* 0x010fea000383ffff */
[----:B------:R-:W-:Y:S05]  /*1d700*/  BRA `(.L_x_13280) ;  /* 0xffffffbc00747947 */ /* 0x000fea000383ffff */
.L_x_13184:
        /* <DEDUP_REMOVED lines=12> */
.L_x_13281:
[----:B------:R-:W-:Y:S02]  /*1d7d0*/  IMAD.MOV.U32 R13, RZ, RZ, R0 ;  /* 0x000000ffff0d7224 */ /* 0x000fe400078e0000 */
[----:B------:R-:W-:-:S07]  /*1d7e0*/  IMAD.MOV.U32 R6, RZ, RZ, R14 ;  /* 0x000000ffff067224 */ /* 0x000fce00078e000e */
[----:B------:R-:W-:Y:S05]  /*1d7f0*/  WARPSYNC.COLLECTIVE R15, `(.L_x_13282) ;  /* 0x000000000f087348 */ /* 0x000fea0003c00000 */
[----:B------:R0:W1:Y:S02]  /*1d800*/  SHFL.IDX P6, R14, R13, R12, R11 ;  /* 0x0000000c0d0e7389 */ /* 0x00006400000c000b */
[----:B01----:R-:W-:Y:S01]  /*1d810*/  ENDCOLLECTIVE ;  /* 0x000000000000791b */ /* 0x003fe20003800000 */
.L_x_13282:
[----:B------:R-:W-:Y:S02]  /*1d820*/  IMAD.MOV.U32 R13, RZ, RZ, R4 ;  /* 0x000000ffff0d7224 */ /* 0x000fe400078e0004 */
[----:B------:R-:W-:Y:S02]  /*1d830*/  IMAD.MOV.U32 R12, RZ, RZ, 0x1 ;  /* 0x00000001ff0c7424 */ /* 0x000fe400078e00ff */
[----:B------:R-:W-:-:S07]  /*1d840*/  IMAD.MOV.U32 R7, RZ, RZ, R14 ;  /* 0x000000ffff077224 */ /* 0x000fce00078e000e */
[----:B------:R-:W-:Y:S05]  /*1d850*/  WARPSYNC.COLLECTIVE R15, `(.L_x_13283) ;  /* 0x000000000f087348 */ /* 0x000fea0003c00000 */
[----:B------:R0:W1:Y:S02]  /*1d860*/  SHFL.IDX P6, R14, R13, R12, R11 ;  /* 0x0000000c0d0e7389 */ /* 0x00006400000c000b */
[----:B01----:R-:W-:Y:S01]  /*1d870*/  ENDCOLLECTIVE ;  /* 0x000000000000791b */ /* 0x003fe20003800000 */
.L_x_13283:
        /* <DEDUP_REMOVED lines=15> */
.L_x_13284:
[----:B------:R-:W-:Y:S02]  /*1d970*/  IMAD.MOV.U32 R13, RZ, RZ, R4 ;  /* 0x000000ffff0d7224 */ /* 0x000fe400078e0004 */
[----:B------:R-:W-:Y:S02]  /*1d980*/  IMAD.MOV.U32 R12, RZ, RZ, 0x2 ;  /* 0x00000002ff0c7424 */ /* 0x000fe400078e00ff */
[----:B------:R-:W-:-:S07]  /*1d990*/  IMAD.MOV.U32 R7, RZ, RZ, R14 ;  /* 0x000000ffff077224 */ /* 0x000fce00078e000e */
[----:B------:R-:W-:Y:S05]  /*1d9a0*/  WARPSYNC.COLLECTIVE R15, `(.L_x_13285) ;  /* 0x000000000f087348 */ /* 0x000fea0003c00000 */
[----:B------:R0:W1:Y:S02]  /*1d9b0*/  SHFL.IDX P6, R14, R13, R12, R11 ;  /* 0x0000000c0d0e7389 */ /* 0x00006400000c000b */
[----:B01----:R-:W-:Y:S01]  /*1d9c0*/  ENDCOLLECTIVE ;  /* 0x000000000000791b */ /* 0x003fe20003800000 */
.L_x_13285:
        /* <DEDUP_REMOVED lines=16> */
.L_x_13286:
[----:B------:R-:W-:Y:S02]  /*1dad0*/  IMAD.MOV.U32 R13, RZ, RZ, R4 ;  /* 0x000000ffff0d7224 */ /* 0x000fe400078e0004 */
[----:B------:R-:W-:Y:S02]  /*1dae0*/  IMAD.MOV.U32 R12, RZ, RZ, 0x3 ;  /* 0x00000003ff0c7424 */ /* 0x000fe400078e00ff */
[----:B------:R-:W-:-:S07]  /*1daf0*/  IMAD.MOV.U32 R7, RZ, RZ, R14 ;  /* 0x000000ffff077224 */ /* 0x000fce00078e000e */
[----:B------:R-:W-:Y:S05]  /*1db00*/  WARPSYNC.COLLECTIVE R15, `(.L_x_13287) ;  /* 0x000000000f087348 */ /* 0x000fea0003c00000 */
[----:B------:R0:W1:Y:S02]  /*1db10*/  SHFL.IDX P6, R14, R13, R12, R11 ;  /* 0x0000000c0d0e7389 */ /* 0x00006400000c000b */
[----:B01----:R-:W-:Y:S01]  /*1db20*/  ENDCOLLECTIVE ;  /* 0x000000000000791b */ /* 0x003fe20003800000 */
.L_x_13287:
[----:B------:R-:W-:-:S05]  /*1db30*/  @!P1 IADD3 R7, P2, R20, R7, RZ ;  /* 0x0000000714079210 */ /* 0x000fca0007f5e0ff */
[----:B------:R-:W-:-:S05]  /*1db40*/  @!P1 IMAD.X R6, RZ, RZ, R6, P2 ;  /* 0x000000ffff069224 */ /* 0x000fca00010e0606 */
[----:B------:R-:W-:Y:S02]  /*1db50*/  @!P1 LOP3.LUT R7, R7, R6, RZ, 0x3c, !PT ;  /* 0x0000000607079212 */ /* 0x000fe400078e3cff */
[----:B------:R-:W-:Y:S01]  /*1db60*/  MOV R13, R0 ;  /* 0x00000000000d7202 */ /* 0x000fe20000000f00 */
[----:B------:R-:W-:Y:S01]  /*1db70*/  VIADD R0, R25, 0x60 ;  /* 0x0000006019007836 */ /* 0x000fe20000000000 */
[----:B------:R-:W-:-:S04]  /*1db80*/  @!P1 LOP3.LUT R6, R7, R6, RZ, 0x3c, !PT ;  /* 0x0000000607069212 */ /* 0x000fc800078e3cff */
[----:B------:R-:W-:Y:S01]  /*1db90*/  @!P1 LOP3.LUT R7, R7, R6, RZ, 0x3c, !PT ;  /* 0x0000000607079212 */ /* 0x000fe200078e3cff */
[----:B------:R-:W-:-:S07]  /*1dba0*/  IMAD.MOV.U32 R4, RZ, RZ, R14 ;  /* 0x000000ffff047224 */ /* 0x000fce00078e000e */
[----:B------:R-:W-:Y:S05]  /*1dbb0*/  WARPSYNC.COLLECTIVE R15, `(.L_x_13288) ;  /* 0x000000000f087348 */ /* 0x000fea0003c00000 */
[----:B------:R0:W1:Y:S02]  /*1dbc0*/  SHFL.IDX P6, R14, R13, R12, R11 ;  /* 0x0000000c0d0e7389 */ /* 0x00006400000c000b */
[----:B01----:R-:W-:Y:S01]  /*1dbd0*/  ENDCOLLECTIVE ;  /* 0x000000000000791b */ /* 0x003fe20003800000 */
.L_x_13288:
[----:B------:R-:W-:Y:S01]  /*1dbe0*/  @!PT LDS RZ, [RZ] ;  /* 0x00000000fffff984 */ /* 0x000fe20000000800 */
[----:B------:R-:W-:Y:S01]  /*1dbf0*/  @!PT LDS RZ, [RZ] ;  /* 0x00000000fffff984 */ /* 0x000fe20000000800 */
[----:B------:R-:W-:Y:S01]  /*1dc00*/  @!PT LDS RZ, [RZ] ;  /* 0x00000000fffff984 */ /* 0x000fe20000000800 */
[----:B------:R0:W-:Y:S01]  /*1dc10*/  @!P1 LDGSTS.E.BYPASS.LTC128B.128 [R10+0xc000], desc[UR40][R6.64], !P0 ;  /* 0x0c000000060a9fae */ /* 0x0001e2000c101d68 */
[----:B------:R-:W-:Y:S01]  /*1dc20*/  ISETP.GE.AND P1, PT, R0, R5, PT ;  /* 0x000000050000720c */ /* 0x000fe20003f26270 */
[----:B------:R-:W-:Y:S02]  /*1dc30*/  IMAD.MOV.U32 R13, RZ, RZ, R3 ;  /* 0x000000ffff0d7224 */ /* 0x000fe400078e0003 */
[----:B------:R-:W-:Y:S02]  /*1dc40*/  IMAD.MOV.U32 R12, RZ, RZ, RZ ;  /* 0x000000ffff0c7224 */ /* 0x000fe400078e00ff */
[----:B0-----:R-:W-:-:S08]  /*1dc50*/  IMAD.MOV.U32 R6, RZ, RZ, R14 ;  /* 0x000000ffff067224 */ /* 0x001fd000078e000e */
[----:B------:R-:W-:Y:S05]  /*1dc60*/  WARPSYNC.COLLECTIVE R15, `(.L_x_13289) ;  /* 0x000000000f087348 */ /* 0x000fea0003c00000 */
[----:B------:R0:W1:Y:S02]  /*1dc70*/  SHFL.IDX P6, R14, R13, R12, R11 ;  /* 0x0000000c0d0e7389 */ /* 0x00006400000c000b */
[----:B01----:R-:W-:Y:S01]  /*1dc80*/  ENDCOLLECTIVE ;  /* 0x000000000000791b */ /* 0x003fe20003800000 */
.L_x_13289:
        /* <DEDUP_REMOVED lines=14> */
.L_x_13290:
[----:B------:R-:W-:Y:S02]  /*1dd70*/  IMAD.MOV.U32 R13, RZ, RZ, R3 ;  /* 0x000000ffff0d7224 */ /* 0x000fe400078e0003 */
[----:B------:R-:W-:Y:S02]  /*1dd80*/  IMAD.MOV.U32 R12, RZ, RZ, 0x1 ;  /* 0x00000001ff0c7424 */ /* 0x000fe400078e00ff */
[----:B------:R-:W-:-:S07]  /*1dd90*/  IMAD.MOV.U32 R8, RZ, RZ, R14 ;  /* 0x000000ffff087224 */ /* 0x000fce00078e000e */
[----:B------:R-:W-:Y:S05]  /*1dda0*/  WARPSYNC.COLLECTIVE R15, `(.L_x_13291) ;  /* 0x000000000f087348 */ /* 0x000fea0003c00000 */
[----:B------:R0:W1:Y:S02]  /*1ddb0*/  SHFL.IDX P6, R14, R13, R12, R11 ;  /* 0x0000000c0d0e7389 */ /* 0x00006400000c000b */
[----:B01----:R-:W-:Y:S01]  /*1ddc0*/  ENDCOLLECTIVE ;  /* 0x000000000000791b */ /* 0x003fe20003800000 */
.L_x_13291:
        /* <DEDUP_REMOVED lines=12> */
.L_x_13292:
[----:B------:R-:W-:Y:S01]  /*1de90*/  IMAD.MOV.U32 R2, RZ, RZ, R14 ;  /* 0x000000ffff027224 */ /* 0x000fe200078e000e */
[----:B------:R-:W-:Y:S06]  /*1dea0*/  BRA `(.L_x_13293) ;  /* 0xffffffc000787947 */ /* 0x000fec000383ffff */
.L_x_13187:
[----:B-1----:R1:W2:Y:S02]  /*1deb0*/  SYNCS.PHASECHK.TRANS64.TRYWAIT P0, [R17+URZ+0x13220], R0 ;  /* 0x01322000110075a7 */ /* 0x0022a4000800017f */
[----:B--2---:R-:W-:Y:S05]  /*1dec0*/  @!P0 NANOSLEEP.SYNCS 0x989680 ;  /* 0x009896800000895d */ /* 0x004fea0003900000 */
[----:B------:R-:W2:Y:S02]  /*1ded0*/  @!P0 SYNCS.PHASECHK.TRANS64 P0, [R17+URZ+0x13220], R0 ;  /* 0x01322000110085a7 */ /* 0x000ea4000800007f */
[----:B--2---:R-:W-:Y:S05]  /*1dee0*/  @!P0 BRA `(.L_x_13187) ;  /* 0xfffffffc00f08947 */ /* 0x004fea000383ffff */
[----:B------:R-:W-:Y:S05]  /*1def0*/  BRA `(.L_x_13294) ;  /* 0xffffffc000d47947 */ /* 0x000fea000383ffff */
.L_x_13193:
[----:B0-----:R0:W3:Y:S02]  /*1df00*/  SYNCS.PHASECHK.TRANS64.TRYWAIT P0, [R6+URZ+0x13280], R5 ;  /* 0x01328005060075a7 */ /* 0x0010e4000800017f */
[----:B---3--:R-:W-:Y:S05]  /*1df10*/  @!P0 NANOSLEEP.SYNCS 0x989680 ;  /* 0x009896800000895d */ /* 0x008fea0003900000 */
[----:B------:R-:W3:Y:S02]  /*1df20*/  @!P0 SYNCS.PHASECHK.TRANS64 P0, [R6+URZ+0x13280], R5 ;  /* 0x01328005060085a7 */ /* 0x000ee4000800007f */
[----:B---3--:R-:W-:Y:S05]  /*1df30*/  @!P0 BRA `(.L_x_13193) ;  /* 0xfffffffc00f08947 */ /* 0x008fea000383ffff */
[----:B------:R-:W-:Y:S05]  /*1df40*/  BRA `(.L_x_13295) ;  /* 0xffffffc400847947 */ /* 0x000fea000383ffff */
.L_x_13198:
[----:B-1----:R1:W3:Y:S02]  /*1df50*/  SYNCS.PHASECHK.TRANS64.TRYWAIT P0, [R6+URZ+0x13240], R5 ;  /* 0x01324005060075a7 */ /* 0x0022e4000800017f */
[----:B---3--:R-:W-:Y:S05]  /*1df60*/  @!P0 NANOSLEEP.SYNCS 0x989680 ;  /* 0x009896800000895d */ /* 0x008fea0003900000 */
[----:B------:R-:W3:Y:S02]  /*1df70*/  @!P0 SYNCS.PHASECHK.TRANS64 P0, [R6+URZ+0x13240], R5 ;  /* 0x01324005060085a7 */ /* 0x000ee4000800007f */
[----:B---3--:R-:W-:Y:S05]  /*1df80*/  @!P0 BRA `(.L_x_13198) ;  /* 0xfffffffc00f08947 */ /* 0x008fea000383ffff */
[----:B------:R-:W-:Y:S05]  /*1df90*/  BRA `(.L_x_13296) ;  /* 0xffffffc800007947 */ /* 0x000fea000383ffff */
.L_x_13204:
[----:B---3--:R3:W4:Y:S02]  /*1dfa0*/  SYNCS.PHASECHK.TRANS64.TRYWAIT P0, [R3+URZ+0x13270], R4 ;  /* 0x01327004030075a7 */ /* 0x008724000800017f */
[----:B----4-:R-:W-:Y:S05]  /*1dfb0*/  @!P0 NANOSLEEP.SYNCS 0x989680 ;  /* 0x009896800000895d */ /* 0x010fea0003900000 */
[----:B------:R-:W4:Y:S02]  /*1dfc0*/  @!P0 SYNCS.PHASECHK.TRANS64 P0, [R3+URZ+0x13270], R4 ;  /* 0x01327004030085a7 */ /* 0x000f24000800007f */
[----:B----4-:R-:W-:Y:S05]  /*1dfd0*/  @!P0 BRA `(.L_x_13204) ;  /* 0xfffffffc00f08947 */ /* 0x010fea000383ffff */
[----:B------:R-:W-:Y:S05]  /*1dfe0*/  BRA `(.L_x_13297) ;  /* 0xffffffc8009c7947 */ /* 0x000fea000383ffff */
.L_x_13206:
[----:B---3--:R3:W4:Y:S02]  /*1dff0*/  SYNCS.PHASECHK.TRANS64.TRYWAIT P0, [R3+URZ+0x13260], R4 ;  /* 0x01326004030075a7 */ /* 0x008724000800017f */
[----:B----4-:R-:W-:Y:S05]  /*1e000*/  @!P0 NANOSLEEP.SYNCS 0x989680 ;  /* 0x009896800000895d */ /* 0x010fea0003900000 */
[----:B------:R-:W4:Y:S02]  /*1e010*/  @!P0 SYNCS.PHASECHK.TRANS64 P0, [R3+URZ+0x13260], R4 ;  /* 0x01326004030085a7 */ /* 0x000f24000800007f */
[----:B----4-:R-:W-:Y:S05]  /*1e020*/  @!P0 BRA `(.L_x_13206) ;  /* 0xfffffffc00f08947 */ /* 0x010fea000383ffff */
[----:B------:R-:W-:Y:S05]  /*1e030*/  BRA `(.L_x_13298) ;  /* 0xffffffc800a47947 */ /* 0x000fea000383ffff */
.L_x_13213:
[----:B-1----:R1:W3:Y:S02]  /*1e040*/  SYNCS.PHASECHK.TRANS64.TRYWAIT P1, [R0+URZ+0x13270], R3 ;  /* 0x01327003000075a7 */ /* 0x0022e4000802017f */
[----:B---3--:R-:W-:Y:S05]  /*1e050*/  @!P1 NANOSLEEP.SYNCS 0x989680 ;  /* 0x009896800000995d */ /* 0x008fea0003900000 */
[----:B------:R-:W3:Y:S02]  /*1e060*/  @!P1 SYNCS.PHASECHK.TRANS64 P1, [R0+URZ+0x13270], R3 ;  /* 0x01327003000095a7 */ /* 0x000ee4000802007f */
[----:B---3--:R-:W-:Y:S05]  /*1e070*/  @!P1 BRA `(.L_x_13213) ;  /* 0xfffffffc00f09947 */ /* 0x008fea000383ffff */
[----:B------:R-:W-:Y:S05]  /*1e080*/  BRA `(.L_x_13299) ;  /* 0xffffffd000407947 */ /* 0x000fea000383ffff */
.L_x_13215:
[----:B-1----:R1:W3:Y:S02]  /*1e090*/  SYNCS.PHASECHK.TRANS64.TRYWAIT P1, [R0+URZ+0x13260], R3 ;  /* 0x01326003000075a7 */ /* 0x0022e4000802017f */
[----:B---3--:R-:W-:Y:S05]  /*1e0a0*/  @!P1 NANOSLEEP.SYNCS 0x989680 ;  /* 0x009896800000995d */ /* 0x008fea0003900000 */
[----:B------:R-:W3:Y:S02]  /*1e0b0*/  @!P1 SYNCS.PHASECHK.TRANS64 P1, [R0+URZ+0x13260], R3 ;  /* 0x01326003000095a7 */ /* 0x000ee4000802007f */
[----:B---3--:R-:W-:Y:S05]  /*1e0c0*/  @!P1 BRA `(.L_x_13215) ;  /* 0xfffffffc00f09947 */ /* 0x008fea000383ffff */
[----:B------:R-:W-:Y:S05]  /*1e0d0*/  BRA `(.L_x_13300) ;  /* 0xffffffd000487947 */ /* 0x000fea000383ffff */
.L_x_13219:
[----:B------:R-:W-:Y:S01]  /*1e0e0*/  BSSY B0, `(.L_x_13301) ;  /* 0x0000008000007945 */ /* 0x000fe20003800000 */
[----:B------:R-:W-:Y:S02]  /*1e0f0*/  IMAD.MOV.U32 R13, RZ, RZ, R24 ;  /* 0x000000ffff0d7224 */ /* 0x000fe400078e0018 */
[----:B------:R-:W-:Y:S02]  /*1e100*/  IMAD.MOV.U32 R12, RZ, RZ, RZ ;  /* 0x000000ffff0c7224 */ /* 0x000fe400078e00ff */
[----:B--2---:R-:W-:Y:S02]  /*1e110*/  IMAD.MOV.U32 R11, RZ, RZ, 0x1f ;  /* 0x0000001fff0b7424 */ /* 0x004fe400078e00ff */
[----:B------:R-:W-:-:S07]  /*1e120*/  IMAD.MOV.U32 R15, RZ, RZ, -0x1 ;  /* 0xffffffffff0f7424 */ /* 0x000fce00078e00ff */
[----:B-1--4-:R-:W-:Y:S05]  /*1e130*/  WARPSYNC.COLLECTIVE R15, `(.L_x_13302) ;  /* 0x000000000f087348 */ /* 0x012fea0003c00000 */
[----:B------:R0:W2:Y:S02]  /*1e140*/  SHFL.IDX P6, R14, R13, R12, R11 ;  /* 0x0000000c0d0e7389 */ /* 0x0000a400000c000b */
[----:B012-4-:R-:W-:Y:S01]  /*1e150*/  ENDCOLLECTIVE ;  /* 0x000000000000791b */ /* 0x017fe20003800000 */
.L_x_13302:
[----:B------:R-:W-:Y:S05]  /*1e160*/  BSYNC B0 ;  /* 0x0000000000007941 */ /* 0x000fea0003800000 */
.L_x_13301:
[----:B------:R-:W-:Y:S01]  /*1e170*/  MOV R13, R24 ;  /* 0x00000018000d7202 */ /* 0x000fe20000000f00 */
        /* <DEDUP_REMOVED lines=8> */
.L_x_13303:
        /* <DEDUP_REMOVED lines=24> */
.L_x_13304:
[----:B------:R-:W-:Y:S01]  /*1e380*/  IMAD.MOV.U32 R12, RZ, RZ, 0x2 ;  /* 0x00000002ff0c7424 */ /* 0x000fe200078e00ff */
[----:B------:R-:W-:-:S05]  /*1e390*/  SEL R3, R14, RZ, P1 ;  /* 0x000000ff0e037207 */ /* 0x000fca0000800000 */
[----:B------:R-:W-:-:S04]  /*1e3a0*/  IMAD.IADD R2, R2, 0x1, R3 ;  /* 0x0000000102027824 */ /* 0x000fc800078e0203 */
[----:B------:R-:W-:-:S07]  /*1e3b0*/  IMAD.MOV.U32 R13, RZ, RZ, R2 ;  /* 0x000000ffff0d7224 */ /* 0x000fce00078e0002 */
[----:B------:R-:W-:Y:S05]  /*1e3c0*/  WARPSYNC.COLLECTIVE R15, `(.L_x_13305) ;  /* 0x000000000f087348 */ /* 0x000fea0003c00000 */
[----:B------:R0:W1:Y:S02]  /*1e3d0*/  SHFL.UP P6, R14, R13, R12, R11 ;  /* 0x0400000c0d0e7389 */ /* 0x00006400000c000b */
[----:B01----:R-:W-:Y:S01]  /*1e3e0*/  ENDCOLLECTIVE ;  /* 0x000000000000791b */ /* 0x003fe20003800000 */
.L_x_13305:
[----:B------:R-:W-:Y:S01]  /*1e3f0*/  IMAD.MOV.U32 R12, RZ, RZ, 0x4 ;  /* 0x00000004ff0c7424 */ /* 0x000fe200078e00ff */
[----:B------:R-:W-:-:S05]  /*1e400*/  SEL R3, R14, RZ, P2 ;  /* 0x000000ff0e037207 */ /* 0x000fca0001000000 */
[----:B------:R-:W-:-:S04]  /*1e410*/  IMAD.IADD R2, R2, 0x1, R3 ;  /* 0x0000000102027824 */ /* 0x000fc800078e0203 */
[----:B------:R-:W-:-:S07]  /*1e420*/  IMAD.MOV.U32 R13, RZ, RZ, R2 ;  /* 0x000000ffff0d7224 */ /* 0x000fce00078e0002 */
[----:B------:R-:W-:Y:S05]  /*1e430*/  WARPSYNC.COLLECTIVE R15, `(.L_x_13306) ;  /* 0x000000000f087348 */ /* 0x000fea0003c00000 */
[----:B------:R0:W1:Y:S02]  /*1e440*/  SHFL.UP P6, R14, R13, R12, R11 ;  /* 0x0400000c0d0e7389 */ /* 0x00006400000c000b */
[----:B01----:R-:W-:Y:S01]  /*1e450*/  ENDCOLLECTIVE ;  /* 0x000000000000791b */ /* 0x003fe20003800000 */
.L_x_13306:
[----:B------:R-:W-:Y:S01]  /*1e460*/  IMAD.MOV.U32 R12, RZ, RZ, 0x8 ;  /* 0x00000008ff0c7424 */ /* 0x000fe200078e00ff */
[----:B------:R-:W-:-:S05]  /*1e470*/  SEL R3, R14, RZ, P3 ;  /* 0x000000ff0e037207 */ /* 0x000fca0001800000 */
[----:B------:R-:W-:-:S04]  /*1e480*/  IMAD.IADD R2, R2, 0x1, R3 ;  /* 0x0000000102027824 */ /* 0x000fc800078e0203 */
[----:B------:R-:W-:-:S07]  /*1e490*/  IMAD.MOV.U32 R13, RZ, RZ, R2 ;  /* 0x000000ffff0d7224 */ /* 0x000fce00078e0002 */
[----:B------:R-:W-:Y:S05]  /*1e4a0*/  WARPSYNC.COLLECTIVE R15, `(.L_x_13307) ;  /* 0x000000000f087348 */ /* 0x000fea0003c00000 */
[----:B------:R0:W1:Y:S02]  /*1e4b0*/  SHFL.UP P6, R14, R13, R12, R11 ;  /* 0x0400000c0d0e7389 */ /* 0x00006400000c000b */
[----:B01----:R-:W-:Y:S01]  /*1e4c0*/  ENDCOLLECTIVE ;  /* 0x000000000000791b */ /* 0x003fe20003800000 */
.L_x_13307:
[----:B------:R-:W-:Y:S01]  /*1e4d0*/  IMAD.MOV.U32 R12, RZ, RZ, 0x10 ;  /* 0x00000010ff0c7424 */ /* 0x000fe200078e00ff */
[----:B------:R-:W-:-:S05]  /*1e4e0*/  SEL R3, R14, RZ, P4 ;  /* 0x000000ff0e037207 */ /* 0x000fca0002000000 */
[----:B------:R-:W-:-:S04]  /*1e4f0*/  IMAD.IADD R2, R2, 0x1, R3 ;  /* 0x0000000102027824 */ /* 0x000fc800078e0203 */
[----:B------:R-:W-:-:S07]  /*1e500*/  IMAD.MOV.U32 R13, RZ, RZ, R2 ;  /* 0x000000ffff0d7224 */ /* 0x000fce00078e0002 */
[----:B------:R-:W-:Y:S05]  /*1e510*/  WARPSYNC.COLLECTIVE R15, `(.L_x_13308) ;  /* 0x000000000f087348 */ /* 0x000fea0003c00000 */
[----:B------:R0:W1:Y:S02]  /*1e520*/  SHFL.UP P6, R14, R13, R12, R11 ;  /* 0x0400000c0d0e7389 */ /* 0x00006400000c000b */
[----:B01----:R-:W-:Y:S01]  /*1e530*/  ENDCOLLECTIVE ;  /* 0x000000000000791b */ /* 0x003fe20003800000 */
.L_x_13308:
[----:B------:R-:W-:Y:S02]  /*1e540*/  IMAD.MOV.U32 R12, RZ, RZ, 0x1f ;  /* 0x0000001fff0c7424 */ /* 0x000fe400078e00ff */
[----:B------:R-:W-:Y:S01]  /*1e550*/  IMAD.MOV.U32 R11, RZ, RZ, 0x1f ;  /* 0x0000001fff0b7424 */ /* 0x000fe200078e00ff */
[----:B------:R-:W-:-:S04]  /*1e560*/  SEL R3, R14, RZ, P5 ;  /* 0x000000ff0e037207 */ /* 0x000fc80002800000 */
[----:B------:R-:W-:-:S05]  /*1e570*/  IADD3 R2, R2, R3, RZ ;  /* 0x0000000302027210 */ /* 0x000fca0007ffe0ff */
[----:B------:R-:W-:-:S07]  /*1e580*/  IMAD.MOV.U32 R13, RZ, RZ, R2 ;  /* 0x000000ffff0d7224 */ /* 0x000fce00078e0002 */
[----:B------:R-:W-:Y:S05]  /*1e590*/  WARPSYNC.COLLECTIVE R15, `(.L_x_13309) ;  /* 0x000000000f087348 */ /* 0x000fea0003c00000 */
[----:B------:R0:W1:Y:S02]  /*1e5a0*/  SHFL.IDX P6, R14, R13, R12, R11 ;  /* 0x0000000c0d0e7389 */ /* 0x00006400000c000b */
[----:B01----:R-:W-:Y:S01]  /*1e5b0*/  ENDCOLLECTIVE ;  /* 0x000000000000791b */ /* 0x003fe20003800000 */
.L_x_13309:
[----:B------:R-:W-:Y:S05]  /*1e5c0*/  BRA `(.L_x_13310) ;  /* 0xffffffd400147947 */ /* 0x000fea000383ffff */
.L_x_13222:
[----:B------:R-:W-:Y:S01]  /*1e5d0*/  BSSY B0, `(.L_x_13311) ;  /* 0x0000008000007945 */ /* 0x000fe20003800000 */
[----:B------:R-:W-:Y:S02]  /*1e5e0*/  IMAD.MOV.U32 R13, RZ, RZ, R2 ;  /* 0x000000ffff0d7224 */ /* 0x000fe400078e0002 */
[----:B------:R-:W-:Y:S02]  /*1e5f0*/  IMAD.MOV.U32 R12, RZ, RZ, 0x1 ;  /* 0x00000001ff0c7424 */ /* 0x000fe400078e00ff */
[----:B--2---:R-:W-:Y:S02]  /*1e600*/  IMAD.MOV.U32 R11, RZ, RZ, RZ ;  /* 0x000000ffff0b7224 */ /* 0x004fe400078e00ff */
[----:B------:R-:W-:-:S07]  /*1e610*/  IMAD.MOV.U32 R15, RZ, RZ, -0x1 ;  /* 0xffffffffff0f7424 */ /* 0x000fce00078e00ff */
[----:B------:R-:W-:Y:S05]  /*1e620*/  WARPSYNC.COLLECTIVE R15, `(.L_x_13312) ;  /* 0x000000000f087348 */ /* 0x000fea0003c00000 */
[----:B------:R0:W1:Y:S02]  /*1e630*/  SHFL.UP P6, R14, R13, R12, R11 ;  /* 0x0400000c0d0e7389 */ /* 0x00006400000c000b */
[----:B01----:R-:W-:Y:S01]  /*1e640*/  ENDCOLLECTIVE ;  /* 0x000000000000791b */ /* 0x003fe20003800000 */
.L_x_13312:
[----:B------:R-:W-:Y:S05]  /*1e650*/  BSYNC B0 ;  /* 0x0000000000007941 */ /* 0x000fea0003800000 */
.L_x_13311:
        /* <DEDUP_REMOVED lines=9> */
.L_x_13313:
[----:B------:R-:W-:Y:S01]  /*1e6f0*/  IMAD.MOV.U32 R12, RZ, RZ, 0x4 ;  /* 0x00000004ff0c7424 */ /* 0x000fe200078e00ff */
[----:B------:R-:W-:-:S05]  /*1e700*/  SEL R3, R14, RZ, P2 ;  /* 0x000000ff0e037207 */ /* 0x000fca0001000000 */
[----:B------:R-:W-:-:S04]  /*1e710*/  IMAD.IADD R2, R2, 0x1, R3 ;  /* 0x0000000102027824 */ /* 0x000fc800078e0203 */
[----:B------:R-:W-:-:S07]  /*1e720*/  IMAD.MOV.U32 R13, RZ, RZ, R2 ;  /* 0x000000ffff0d7224 */ /* 0x000fce00078e0002 */
[----:B------:R-:W-:Y:S05]  /*1e730*/  WARPSYNC.COLLECTIVE R15, `(.L_x_13314) ;  /* 0x000000000f087348 */ /* 0x000fea0003c00000 */
[----:B------:R0:W1:Y:S02]  /*1e740*/  SHFL.UP P6, R14, R13, R12, R11 ;  /* 0x0400000c0d0e7389 */ /* 0x00006400000c000b */
[----:B01----:R-:W-:Y:S01]  /*1e750*/  ENDCOLLECTIVE ;  /* 0x000000000000791b */ /* 0x003fe20003800000 */
.L_x_13314:
[----:B------:R-:W-:Y:S01]  /*1e760*/  IMAD.MOV.U32 R12, RZ, RZ, 0x8 ;  /* 0x00000008ff0c7424 */ /* 0x000fe200078e00ff */
[----:B------:R-:W-:-:S05]  /*1e770*/  SEL R3, R14, RZ, P3 ;  /* 0x000000ff0e037207 */ /* 0x000fca0001800000 */
[----:B------:R-:W-:-:S04]  /*1e780*/  IMAD.IADD R2, R2, 0x1, R3 ;  /* 0x0000000102027824 */ /* 0x000fc800078e0203 */
[----:B------:R-:W-:-:S07]  /*1e790*/  IMAD.MOV.U32 R13, RZ, RZ, R2 ;  /* 0x000000ffff0d7224 */ /* 0x000fce00078e0002 */
[----:B------:R-:W-:Y:S05]  /*1e7a0*/  WARPSYNC.COLLECTIVE R15, `(.L_x_13315) ;  /* 0x000000000f087348 */ /* 0x000fea0003c00000 */
[----:B------:R0:W1:Y:S02]  /*1e7b0*/  SHFL.UP P6, R14, R13, R12, R11 ;  /* 0x0400000c0d0e7389 */ /* 0x00006400000c000b */
[----:B01----:R-:W-:Y:S01]  /*1e7c0*/  ENDCOLLECTIVE ;  /* 0x000000000000791b */ /* 0x003fe20003800000 */
.L_x_13315:
[----:B------:R-:W-:Y:S01]  /*1e7d0*/  IMAD.MOV.U32 R12, RZ, RZ, 0x10 ;  /* 0x00000010ff0c7424 */ /* 0x000fe200078e00ff */
[----:B------:R-:W-:-:S05]  /*1e7e0*/  SEL R3, R14, RZ, P4 ;  /* 0x000000ff0e037207 */ /* 0x000fca0002000000 */
[----:B------:R-:W-:-:S04]  /*1e7f0*/  IMAD.IADD R2, R2, 0x1, R3 ;  /* 0x0000000102027824 */ /* 0x000fc800078e0203 */
[----:B------:R-:W-:-:S07]  /*1e800*/  IMAD.MOV.U32 R13, RZ, RZ, R2 ;  /* 0x000000ffff0d7224 */ /* 0x000fce00078e0002 */
[----:B------:R-:W-:Y:S05]  /*1e810*/  WARPSYNC.COLLECTIVE R15, `(.L_x_13316) ;  /* 0x000000000f087348 */ /* 0x000fea0003c00000 */
[----:B------:R0:W1:Y:S02]  /*1e820*/  SHFL.UP P6, R14, R13, R12, R11 ;  /* 0x0400000c0d0e7389 */ /* 0x00006400000c000b */
[----:B01----:R-:W-:Y:S01]  /*1e830*/  ENDCOLLECTIVE ;  /* 0x000000000000791b */ /* 0x003fe20003800000 */
.L_x_13316:
        /* <DEDUP_REMOVED lines=8> */
.L_x_13317:
[----:B------:R-:W-:Y:S05]  /*1e8c0*/  BRA `(.L_x_13318) ;  /* 0xffffffd000f87947 */ /* 0x000fea000383ffff */
.L_x_13224:
[----:B------:R-:W-:Y:S01]  /*1e8d0*/  BSSY B0, `(.L_x_13319) ;  /* 0x0000006000007945 */ /* 0x000fe20003800000 */
[----:B------:R-:W-:Y:S01]  /*1e8e0*/  PLOP3.LUT P6, PT, P6, PT, PT, 0x8, 0x0 ;  /* 0x000000000000781c */ /* 0x000fe200037ce170 */
[----:B------:R-:W-:-:S12]  /*1e8f0*/  IMAD.MOV.U32 R15, RZ, RZ, -0x1 ;  /* 0xffffffffff0f7424 */ /* 0x000fd800078e00ff */
[----:B0-2---:R-:W-:Y:S05]  /*1e900*/  WARPSYNC.COLLECTIVE R15, `(.L_x_13320) ;  /* 0x000000000f087348 */ /* 0x005fea0003c00000 */
[----:B------:R-:W-:Y:S01]  /*1e910*/  VOTE.ANY R14, PT, P6 ;  /* 0x00000000000e7806 */ /* 0x000fe200030e0100 */
[----:B0-2---:R-:W-:Y:S06]  /*1e920*/  ENDCOLLECTIVE ;  /* 0x000000000000791b */ /* 0x005fec0003800000 */
.L_x_13320:
[----:B------:R-:W-:Y:S05]  /*1e930*/  BSYNC B0 ;  /* 0x0000000000007941 */ /* 0x000fea0003800000 */
.L_x_13319:
        /* <DEDUP_REMOVED lines=10> */
.L_x_13321:
[----:B------:R-:W-:Y:S02]  /*1e9e0*/  IMAD.MOV.U32 R13, RZ, RZ, R5 ;  /* 0x000000ffff0d7224 */ /* 0x000fe400078e0005 */
[----:B------:R-:W-:-:S07]  /*1e9f0*/  IMAD.MOV.U32 R25, RZ, RZ, R14 ;  /* 0x000000ffff197224 */ /* 0x000fce00078e000e */
[----:B------:R-:W-:Y:S05]  /*1ea00*/  WARPSYNC.COLLECTIVE R15, `(.L_x_13322) ;  /* 0x000000000f087348 */ /* 0x000fea0003c00000 */
[----:B------:R0:W1:Y:S02]  /*1ea10*/  SHFL.IDX P6, R14, R13, R12, R11 ;  /* 0x0000000c0d0e7389 */ /* 0x00006400000c000b */
[----:B01----:R-:W-:Y:S01]  /*1ea20*/  ENDCOLLECTIVE ;  /* 0x000000000000791b */ /* 0x003fe20003800000 */
.L_x_13322:
[----:B------:R-:W-:Y:S01]  /*1ea30*/  IMAD.MOV.U32 R5, RZ, RZ, R14 ;  /* 0x000000ffff057224 */ /* 0x000fe200078e000e */
[----:B------:R-:W-:Y:S06]  /*1ea40*/  BRA `(.L_x_13323) ;  /* 0xffffffd000d87947 */ /* 0x000fec000383ffff */
.L_x_13226:
[----:B------:R-:W-:Y:S01]  /*1ea50*/  BSSY B0, `(.L_x_13324) ;  /* 0x0000007000007945 */ /* 0x000fe20003800000 */
[----:B------:R-:W-:Y:S02]  /*1ea60*/  IMAD.MOV.U32 R13, RZ, RZ, R2 ;  /* 0x000000ffff0d7224 */ /* 0x000fe400078e0002 */
[----:B--2---:R-:W-:Y:S02]  /*1ea70*/  IMAD.MOV.U32 R11, RZ, RZ, 0x1f ;  /* 0x0000001fff0b7424 */ /* 0x004fe400078e00ff */
[----:B------:R-:W-:-:S07]  /*1ea80*/  IMAD.MOV.U32 R15, RZ, RZ, -0x1 ;  /* 0xffffffffff0f7424 */ /* 0x000fce00078e00ff */
[----:B01-34-:R-:W-:Y:S05]  /*1ea90*/  WARPSYNC.COLLECTIVE R15, `(.L_x_13325) ;  /* 0x000000000f087348 */ /* 0x01bfea0003c00000 */
[----:B------:R2:W0:Y:S02]  /*1eaa0*/  SHFL.IDX P6, R14, R13, R12, R11 ;  /* 0x0000000c0d0e7389 */ /* 0x00042400000c000b */
[----:B01234-:R-:W-:Y:S01]  /*1eab0*/  ENDCOLLECTIVE ;  /* 0x000000000000791b */ /* 0x01ffe20003800000 */
.L_x_13325:
[----:B------:R-:W-:Y:S05]  /*1eac0*/  BSYNC B0 ;  /* 0x0000000000007941 */ /* 0x000fea0003800000 */
.L_x_13324:
[----:B------:R-:W-:Y:S01]  /*1ead0*/  IMAD.MOV.U32 R24, RZ, RZ, R14 ;  /* 0x000000ffff187224 */ /* 0x000fe200078e000e */
[----:B------:R-:W-:Y:S06]  /*1eae0*/  BRA `(.L_x_13225) ;  /* 0xffffffd000c87947 */ /* 0x000fec000383ffff */
.L_x_13232:
[----:B0-----:R0:W1:Y:S02]  /*1eaf0*/  SYNCS.PHASECHK.TRANS64.TRYWAIT P0, [R6+URZ+0x13220], R0 ;  /* 0x01322000060075a7 */ /* 0x001064000800017f */
[----:B-1----:R-:W-:Y:S05]  /*1eb00*/  @!P0 NANOSLEEP.SYNCS 0x989680 ;  /* 0x009896800000895d */ /* 0x002fea0003900000 */
[----:B------:R-:W1:Y:S02]  /*1eb10*/  @!P0 SYNCS.PHASECHK.TRANS64 P0, [R6+URZ+0x13220], R0 ;  /* 0x01322000060085a7 */ /* 0x000e64000800007f */
[----:B-1----:R-:W-:Y:S05]  /*1eb20*/  @!P0 BRA `(.L_x_13232) ;  /* 0xfffffffc00f08947 */ /* 0x002fea000383ffff */
[----:B------:R-:W-:Y:S05]  /*1eb30*/  BRA `(.L_x_13326) ;  /* 0xffffffdc00247947 */ /* 0x000fea000383ffff */
.L_x_13233:
        /* <DEDUP_REMOVED lines=8> */
[----:B0-----:R-:W-:Y:S05]  /*1ebc0*/  WARPSYNC.COLLECTIVE R15, `(.L_x_13328) ;  /* 0x000000000f087348 */ /* 0x001fea0003c00000 */
[----:B------:R1:W2:Y:S02]  /*1ebd0*/  SHFL.IDX P6, R14, R13, R12, R11 ;  /* 0x0000000c0d0e7389 */ /* 0x0002a400000c000b */
[----:B012---:R-:W-:Y:S01]  /*1ebe0*/  ENDCOLLECTIVE ;  /* 0x000000000000791b */ /* 0x007fe20003800000 */
.L_x_13328:
[----:B------:R-:W-:Y:S05]  /*1ebf0*/  BSYNC B0 ;  /* 0x0000000000007941 */ /* 0x000fea0003800000 */
.L_x_13327:
[----:B------:R-:W-:Y:S05]  /*1ec00*/  BRA `(.L_x_13329) ;  /* 0xffffffdc000c7947 */ /* 0x000fea000383ffff */
.L_x_13234:
[----:B------:R-:W-:Y:S01]  /*1ec10*/  BSSY B0, `(.L_x_13330) ;  /* 0x0000006000007945 */ /* 0x000fe20003800000 */
[----:B------:R-:W-:-:S07]  /*1ec20*/  IMAD.MOV.U32 R15, RZ, RZ, -0x1 ;  /* 0xffffffffff0f7424 */ /* 0x000fce00078e00ff */
[----:B0-2---:R-:W-:Y:S05]  /*1ec30*/  WARPSYNC.COLLECTIVE R15, `(.L_x_13331) ;  /* 0x000000000f0c7348 */ /* 0x005fea0003c00000 */
[----:B------:R-:W-:Y:S02]  /*1ec40*/  ELECT P6, UR62, PT ;  /* 0x00000000003e782f */ /* 0x000fe400038c0000 */
[----:B------:R-:W-:Y:S01]  /*1ec50*/  MOV R14, UR62 ;  /* 0x0000003e000e7c02 */ /* 0x000fe20008000f00 */
[----:B0-2---:R-:W-:Y:S10]  /*1ec60*/  ENDCOLLECTIVE ;  /* 0x000000000000791b */ /* 0x005ff40003800000 */
.L_x_13331:
[----:B------:R-:W-:Y:S05]  /*1ec70*/  BSYNC B0 ;  /* 0x0000000000007941 */ /* 0x000fea0003800000 */
.L_x_13330:
[----:B------:R-:W-:Y:S05]  /*1ec80*/  BRA `(.L_x_13332) ;  /* 0xffffffdc00007947 */ /* 0x000fea000383ffff */
.L_x_13236:
[----:B0-----:R0:W1:Y:S02]  /*1ec90*/  SYNCS.PHASECHK.TRANS64.TRYWAIT P1, [R5+URZ], R4 ;  /* 0x00000004050075a7 */ /* 0x001064000802017f */
[----:B-1----:R-:W-:Y:S05]  /*1eca0*/  @!P1 NANOSLEEP.SYNCS 0x989680 ;  /* 0x009896800000995d */ /* 0x002fea0003900000 */
[----:B------:R-:W1:Y:S02]  /*1ecb0*/  @!P1 SYNCS.PHASECHK.TRANS64 P1, [R5+URZ], R4 ;  /* 0x00000004050095a7 */ /* 0x000e64000802007f */
[----:B-1----:R-:W-:Y:S05]  /*1ecc0*/  @!P1 BRA `(.L_x_13236) ;  /* 0xfffffffc00f09947 */ /* 0x002fea000383ffff */
[----:B------:R-:W-:Y:S05]  /*1ecd0*/  BRA `(.L_x_13333) ;  /* 0xffffffdc00387947 */ /* 0x000fea000383ffff */
.L_x_13237:
[----:B-1----:R1:W3:Y:S02]  /*1ece0*/  SYNCS.PHASECHK.TRANS64.TRYWAIT P1, [R9+URZ], R0 ;  /* 0x00000000090075a7 */ /* 0x0022e4000802017f */
[----:B---3--:R-:W-:Y:S05]  /*1ecf0*/  @!P1 NANOSLEEP.SYNCS 0x989680 ;  /* 0x009896800000995d */ /* 0x008fea0003900000 */
[----:B------:R-:W3:Y:S02]  /*1ed00*/  @!P1 SYNCS.PHASECHK.TRANS64 P1, [R9+URZ], R0 ;  /* 0x00000000090095a7 */ /* 0x000ee4000802007f */
[----:B---3--:R-:W-:Y:S05]  /*1ed10*/  @!P1 BRA `(.L_x_13237) ;  /* 0xfffffffc00f09947 */ /* 0x008fea000383ffff */
[----:B------:R-:W-:Y:S05]  /*1ed20*/  BRA `(.L_x_13334) ;  /* 0xffffffdc002c7947 */ /* 0x000fea000383ffff */
.L_x_13239:
[----:B---3--:R3:W4:Y:S02]  /*1ed30*/  SYNCS.PHASECHK.TRANS64.TRYWAIT P1, [R29+URZ+0x13260], R4 ;  /* 0x013260041d0075a7 */ /* 0x008724000802017f */
[----:B----4-:R-:W-:Y:S05]  /*1ed40*/  @!P1 NANOSLEEP.SYNCS 0x989680 ;  /* 0x009896800000995d */ /* 0x010fea0003900000 */
[----:B------:R-:W4:Y:S02]  /*1ed50*/  @!P1 SYNCS.PHASECHK.TRANS64 P1, [R29+URZ+0x13260], R4 ;  /* 0x013260041d0095a7 */ /* 0x000f24000802007f */
[----:B----4-:R-:W-:Y:S05]  /*1ed60*/  @!P1 BRA `(.L_x_13239) ;  /* 0xfffffffc00f09947 */ /* 0x010fea000383ffff */
[----:B------:R-:W-:Y:S05]  /*1ed70*/  BRA `(.L_x_13335) ;  /* 0xffffffdc002c7947 */ /* 0x000fea000383ffff */
.L_x_13241:
[----:B----4-:R4:W0:Y:S02]  /*1ed80*/  SYNCS.PHASECHK.TRANS64.TRYWAIT P1, [R7+URZ+0x13260], R0 ;  /* 0x01326000070075a7 */ /* 0x010824000802017f */
[----:B0-----:R-:W-:Y:S05]  /*1ed90*/  @!P1 NANOSLEEP.SYNCS 0x989680 ;  /* 0x009896800000995d */ /* 0x001fea0003900000 */
[----:B------:R-:W0:Y:S02]  /*1eda0*/  @!P1 SYNCS.PHASECHK.TRANS64 P1, [R7+URZ+0x13260], R0 ;  /* 0x01326000070095a7 */ /* 0x000e24000802007f */
[----:B0-----:R-:W-:Y:S05]  /*1edb0*/  @!P1 BRA `(.L_x_13241) ;  /* 0xfffffffc00f09947 */ /* 0x001fea000383ffff */
[----:B------:R-:W-:Y:S05]  /*1edc0*/  BRA `(.L_x_13336) ;  /* 0xffffffdc002c7947 */ /* 0x000fea000383ffff */
.L_x_13243:
[----:B------:R0:W0:Y:S02]  /*1edd0*/  SYNCS.PHASECHK.TRANS64.TRYWAIT P0, [R29+URZ+0x13280], R4 ;  /* 0x013280041d0075a7 */ /* 0x000024000800017f */
[----:B0-----:R-:W-:Y:S05]  /*1ede0*/  @!P0 NANOSLEEP.SYNCS 0x989680 ;  /* 0x009896800000895d */ /* 0x001fea0003900000 */
[----:B------:R-:W0:Y:S02]  /*1edf0*/  @!P0 SYNCS.PHASECHK.TRANS64 P0, [R29+URZ+0x13280], R4 ;  /* 0x013280041d0085a7 */ /* 0x000e24000800007f */
[----:B0-----:R-:W-:Y:S05]  /*1ee00*/  @!P0 BRA `(.L_x_13243) ;  /* 0xfffffffc00f08947 */ /* 0x001fea000383ffff */
[----:B------:R-:W-:Y:S05]  /*1ee10*/  BRA `(.L_x_13244) ;  /* 0xffffffdc00287947 */ /* 0x000fea000383ffff */
.L_x_13337:
        /* <DEDUP_REMOVED lines=14> */
.L_x_13382:


//--------------------- .nv.global.init           --------------------------
	.section	.nv.global.init,"aw",@progbits
	.align	4
.nv.global.init:
	.type		_ZZN5flash28permute_output_fp8_VcolmajorIN4cute6TensorINS1_11ArrayEngineIfLm32EEENS1_6LayoutINS1_5tupleIJNS6_IJNS1_1CILi2EEES8_NS7_ILi8EEEEEENS7_ILi1EEESB_EEENS6_IJNS6_IJSB_S8_NS7_ILi4EEEEEENS7_ILi0EEESF_EEEEEEEEEvRT_E9upper_map,@object
	.size		_ZZN5flash28permute_output_fp8_VcolmajorIN4cute6TensorINS1_11ArrayEngineIfLm32EEENS1_6LayoutINS1_5tupleIJNS6_IJNS1_1CILi2EEES8_NS7_ILi8EEEEEENS7_ILi1EEESB_EEENS6_IJNS6_IJSB_S8_NS7_ILi4EEEEEENS7_ILi0EEESF_EEEEEEEEEvRT_E9upper_map,(_ZZN5flash28permute_output_fp8_VcolmajorIN4cute6TensorINS1_11ArrayEngineIfLm64EEENS1_6LayoutINS1_5tupleIJNS6_IJNS1_1CILi2EEES8_NS7_ILi16EEEEEENS7_ILi1EEESB_EEENS6_IJNS6_IJSB_S8_NS7_ILi4EEEEEENS7_ILi0EEESF_EEEEEEEEEvRT_E9upper_map - _ZZN5flash28permute_output_fp8_VcolmajorIN4cute6TensorINS1_11ArrayEngineIfLm32EEENS1_6LayoutINS1_5tupleIJNS6_IJNS1_1CILi2EEES8_NS7_ILi8EEEEEENS7_ILi1EEESB_EEENS6_IJNS6_IJSB_S8_NS7_ILi4EEEEEENS7_ILi0EEESF_EEEEEEEEEvRT_E9upper_map)
_ZZN5flash28permute_output_fp8_VcolmajorIN4cute6TensorINS1_11ArrayEngineIfLm32EEENS1_6LayoutINS1_5tupleIJNS6_IJNS1_1CILi2EEES8_NS7_ILi8EEEEEENS7_ILi1EEESB_EEENS6_IJNS6_IJSB_S8_NS7_ILi4EEEEEENS7_ILi0EEESF_EEEEEEEEEvRT_E9upper_map:
        /*0000*/ 	.byte	0x00, 0x00, 0x00, 0x00, 0x02, 0x00, 0x00, 0x00, 0x03, 0x00, 0x00, 0x00, 0x01, 0x00, 0x00, 0x00
	.type		_ZZN5flash28permute_output_fp8_VcolmajorIN4cute6TensorINS1_11ArrayEngineIfLm64EEENS1_6LayoutINS1_5tupleIJNS6_IJNS1_1CILi2EEES8_NS7_ILi16EEEEEENS7_ILi1EEESB_EEENS6_IJNS6_IJSB_S8_NS7_ILi4EEEEEENS7_ILi0EEESF_EEEEEEEEEvRT_E9upper_map,@object
	.size		_ZZN5flash28permute_output_fp8_VcolmajorIN4cute6TensorINS1_11ArrayEngineIfLm64EEENS1_6LayoutINS1_5tupleIJNS6_IJNS1_1CILi2EEES8_NS7_ILi16EEEEEENS7_ILi1EEESB_EEENS6_IJNS6_IJSB_S8_NS7_ILi4EEEEEENS7_ILi0EEESF_EEEEEEEEEvRT_E9upper_map,(_ZZN5flash28permute_output_fp8_VcolmajorIN4cute6TensorINS1_11ArrayEngineIfLm48EEENS1_6LayoutINS1_5tupleIJNS6_IJNS1_1CILi2EEES8_NS7_ILi12EEEEEENS7_ILi1EEESB_EEENS6_IJNS6_IJSB_S8_NS7_ILi4EEEEEENS7_ILi0EEESF_EEEEEEEEEvRT_E9upper_map - _ZZN5flash28permute_output_fp8_VcolmajorIN4cute6TensorINS1_11ArrayEngineIfLm64EEENS1_6LayoutINS1_5tupleIJNS6_IJNS1_1CILi2EEES8_NS7_ILi16EEEEEENS7_ILi1EEESB_EEENS6_IJNS6_IJSB_S8_NS7_ILi4EEEEEENS7_ILi0EEESF_EEEEEEEEEvRT_E9upper_map)
_ZZN5flash28permute_output_fp8_VcolmajorIN4cute6TensorINS1_11ArrayEngineIfLm64EEENS1_6LayoutINS1_5tupleIJNS6_IJNS1_1CILi2EEES8_NS7_ILi16EEEEEENS7_ILi1EEESB_EEENS6_IJNS6_IJSB_S8_NS7_ILi4EEEEEENS7_ILi0EEESF_EEEEEEEEEvRT_E9upper_map:
        /*0010*/ 	.byte	0x00, 0x00, 0x00, 0x00, 0x02, 0x00, 0x00, 0x00, 0x03, 0x00, 0x00, 0x00, 0x01, 0x00, 0x00, 0x00
	.type		_ZZN5flash28permute_output_fp8_VcolmajorIN4cute6TensorINS1_11ArrayEngineIfLm48EEENS1_6LayoutINS1_5tupleIJNS6_IJNS1_1CILi2EEES8_NS7_ILi12EEEEEENS7_ILi1EEESB_EEENS6_IJNS6_IJSB_S8_NS7_ILi4EEEEEENS7_ILi0EEESF_EEEEEEEEEvRT_E9upper_map,@object
	.size		_ZZN5flash28permute_output_fp8_VcolmajorIN4cute6TensorINS1_11ArrayEngineIfLm48EEENS1_6LayoutINS1_5tupleIJNS6_IJNS1_1CILi2EEES8_NS7_ILi12EEEEEENS7_ILi1EEESB_EEENS6_IJNS6_IJSB_S8_NS7_ILi4EEEEEENS7_ILi0EEESF_EEEEEEEEEvRT_E9upper_map,(_ZZN5flash28permute_output_fp8_VcolmajorIN4cute6TensorINS1_11ArrayEngineIfLm128EEENS1_6LayoutINS1_5tupleIJNS6_IJNS1_1CILi2EEES8_NS7_ILi32EEEEEENS7_ILi1EEESB_EEENS6_IJNS6_IJSB_S8_NS7_ILi4EEEEEENS7_ILi0EEESF_EEEEEEEEEvRT_E9upper_map - _ZZN5flash28permute_output_fp8_VcolmajorIN4cute6TensorINS1_11ArrayEngineIfLm48EEENS1_6LayoutINS1_5tupleIJNS6_IJNS1_1CILi2EEES8_NS7_ILi12EEEEEENS7_ILi1EEESB_EEENS6_IJNS6_IJSB_S8_NS7_ILi4EEEEEENS7_ILi0EEESF_EEEEEEEEEvRT_E9upper_map)
_ZZN5flash28permute_output_fp8_VcolmajorIN4cute6TensorINS1_11ArrayEngineIfLm48EEENS1_6LayoutINS1_5tupleIJNS6_IJNS1_1CILi2EEES8_NS7_ILi12EEEEEENS7_ILi1EEESB_EEENS6_IJNS6_IJSB_S8_NS7_ILi4EEEEEENS7_ILi0EEESF_EEEEEEEEEvRT_E9upper_map:
        /*0020*/ 	.byte	0x00, 0x00, 0x00, 0x00, 0x02, 0x00, 0x00, 0x00, 0x03, 0x00, 0x00, 0x00, 0x01, 0x00, 0x00, 0x00
	.type		_ZZN5flash28permute_output_fp8_VcolmajorIN4cute6TensorINS1_11ArrayEngineIfLm128EEENS1_6LayoutINS1_5tupleIJNS6_IJNS1_1CILi2EEES8_NS7_ILi32EEEEEENS7_ILi1EEESB_EEENS6_IJNS6_IJSB_S8_NS7_ILi4EEEEEENS7_ILi0EEESF_EEEEEEEEEvRT_E9upper_map,@object
	.size		_ZZN5flash28permute_output_fp8_VcolmajorIN4cute6TensorINS1_11ArrayEngineIfLm128EEENS1_6LayoutINS1_5tupleIJNS6_IJNS1_1CILi2EEES8_NS7_ILi32EEEEEENS7_ILi1EEESB_EEENS6_IJNS6_IJSB_S8_NS7_ILi4EEEEEENS7_ILi0EEESF_EEEEEEEEEvRT_E9upper_map,(_ZZN5flash28permute_output_fp8_VcolmajorIN4cute6TensorINS1_11ArrayEngineIfLm96EEENS1_6LayoutINS1_5tupleIJNS6_IJNS1_1CILi2EEES8_NS7_ILi24EEEEEENS7_ILi1EEESB_EEENS6_IJNS6_IJSB_S8_NS7_ILi4EEEEEENS7_ILi0EEESF_EEEEEEEEEvRT_E9upper_map - _ZZN5flash28permute_output_fp8_VcolmajorIN4cute6TensorINS1_11ArrayEngineIfLm128EEENS1_6LayoutINS1_5tupleIJNS6_IJNS1_1CILi2EEES8_NS7_ILi32EEEEEENS7_ILi1EEESB_EEENS6_IJNS6_IJSB_S8_NS7_ILi4EEEEEENS7_ILi0EEESF_EEEEEEEEEvRT_E9upper_map)
_ZZN5flash28permute_output_fp8_VcolmajorIN4cute6TensorINS1_11ArrayEngineIfLm128EEENS1_6LayoutINS1_5tupleIJNS6_IJNS1_1CILi2EEES8_NS7_ILi32EEEEEENS7_ILi1EEESB_EEENS6_IJNS6_IJSB_S8_NS7_ILi4EEEEEENS7_ILi0EEESF_EEEEEEEEEvRT_E9upper_map:
        /*0030*/ 	.byte	0x00, 0x00, 0x00, 0x00, 0x02, 0x00, 0x00, 0x00, 0x03, 0x00, 0x00, 0x00, 0x01, 0x00, 0x00, 0x00
	.type		_ZZN5flash28permute_output_fp8_VcolmajorIN4cute6TensorINS1_11ArrayEngineIfLm96EEENS1_6LayoutINS1_5tupleIJNS6_IJNS1_1CILi2EEES8_NS7_ILi24EEEEEENS7_ILi1EEESB_EEENS6_IJNS6_IJSB_S8_NS7_ILi4EEEEEENS7_ILi0EEESF_EEEEEEEEEvRT_E9upper_map,@object
	.size		_ZZN5flash28permute_output_fp8_VcolmajorIN4cute6TensorINS1_11ArrayEngineIfLm96EEENS1_6LayoutINS1_5tupleIJNS6_IJNS1_1CILi2EEES8_NS7_ILi24EEEEEENS7_ILi1EEESB_EEENS6_IJNS6_IJSB_S8_NS7_ILi4EEEEEENS7_ILi0EEESF_EEEEEEEEEvRT_E9upper_map,($str$23 - _ZZN5flash28permute_output_fp8_VcolmajorIN4cute6TensorINS1_11ArrayEngineIfLm96EEENS1_6LayoutINS1_5tupleIJNS6_IJNS1_1CILi2EEES8_NS7_ILi24EEEEEENS7_ILi1EEESB_EEENS6_IJNS6_IJSB_S8_NS7_ILi4EEEEEENS7_ILi0EEESF_EEEEEEEEEvRT_E9upper_map)
_ZZN5flash28permute_output_fp8_VcolmajorIN4cute6TensorINS1_11ArrayEngineIfLm96EEENS1_6LayoutINS1_5tupleIJNS6_IJNS1_1CILi2EEES8_NS7_ILi24EEEEEENS7_ILi1EEESB_EEENS6_IJNS6_IJSB_S8_NS7_ILi4EEEEEENS7_ILi0EEESF_EEEEEEEEEvRT_E9upper_map:
        /*0040*/ 	.byte	0x00, 0x00, 0x00, 0x00, 0x02, 0x00, 0x00, 0x00, 0x03, 0x00, 0x00, 0x00, 0x01, 0x00, 0x00, 0x00
	.type		$str$23,@object
	.size		$str$23,($str$24 - $str$23)
$str$23:
        /*0050*/ 	.byte	0x28, 0x61, 0x64, 0x64, 0x72, 0x65, 0x73, 0x73, 0x20, 0x26, 0x20, 0x6d, 0x61, 0x73, 0x6b, 0x29
        /*0060*/ 	.byte	0x20, 0x3d, 0x3d, 0x20, 0x30, 0x00
	.type		$str$24,@object
	.size		$str$24,(__unnamed_40 - $str$24)
$str$24:
        /*0066*/ 	.byte	0x2f, 0x74, 0x6d, 0x70, 0x2f, 0x6f, 0x73, 0x73, 0x5f, 0x6b, 0x65, 0x72, 0x6e, 0x65, 0x6c, 0x73
        /*0076*/ 	.byte	0x5f, 0x73, 0x72, 0x63, 0x2f, 0x66, 0x6c, 0x61, 0x73, 0x68, 0x5f, 0x61, 0x74, 0x74, 0x65, 0x6e
        /*0086*/ 	.byte	0x74, 0x69, 0x6f, 0x6e, 0x2f, 0x63, 0x73, 0x72, 0x63, 0x2f, 0x63, 0x75, 0x74, 0x6c, 0x61, 0x73
        /*0096*/ 	.byte	0x73, 0x2f, 0x69, 0x6e, 0x63, 0x6c, 0x75, 0x64, 0x65, 0x2f, 0x63, 0x75, 0x74, 0x65, 0x2f, 0x70
        /*00a6*/ 	.byte	0x6f, 0x69, 0x6e, 0x74, 0x65, 0x72, 0x5f, 0x66, 0x6c, 0x61, 0x67, 0x67, 0x65, 0x64, 0x2e, 0x68
        /*00b6*/ 	.byte	0x70, 0x70, 0x00
	.type		__unnamed_40,@object
	.size		__unnamed_40,(__unnamed_5 - __unnamed_40)
__unnamed_40:
        /* <DEDUP_REMOVED lines=24> */
        /*0239*/ 	.byte	0x26, 0x5d, 0x00
	.type		__unnamed_5,@object
	.size		__unnamed_5,(__unnamed_17 - __unnamed_5)
__unnamed_5:
        /* <DEDUP_REMOVED lines=25> */
	.type		__unnamed_17,@object
	.size		__unnamed_17,(__unnamed_28 - __unnamed_17)
__unnamed_17:
        /* <DEDUP_REMOVED lines=24> */
        /*053f*/ 	.byte	0x3e, 0x3e, 0x20, 0x26, 0x5d, 0x00
	.type		__unnamed_28,@object
	.size		__unnamed_28,(__unnamed_12 - __unnamed_28)
__unnamed_28:
        /* <DEDUP_REMOVED lines=25> */
	.type		__unnamed_12,@object
	.size		__unnamed_12,(__unnamed_23 - __unnamed_12)
__unnamed_12:
        /* <DEDUP_REMOVED lines=25> */
	.type		__unnamed_23,@object
	.size		__unnamed_23,(__unnamed_6 - __unnamed_23)
__unnamed_23:
        /* <DEDUP_REMOVED lines=25> */
	.type		__unnamed_6,@object
	.size		__unnamed_6,(__unnamed_11 - __unnamed_6)
__unnamed_6:
        /* <DEDUP_REMOVED lines=25> */
	.type		__unnamed_11,@object
	.size		__unnamed_11,(__unnamed_18 - __unnamed_11)
__unnamed_11:
        /* <DEDUP_REMOVED lines=25> */
	.type		__unnamed_18,@object
	.size		__unnamed_18,(__unnamed_35 - __unnamed_18)
__unnamed_18:
        /* <DEDUP_REMOVED lines=25> */
	.type		__unnamed_35,@object
	.size		__unnamed_35,(__unnamed_38 - __unnamed_35)
__unnamed_35:
        /* <DEDUP_REMOVED lines=24> */
        /*0fe9*/ 	.byte	0x34, 0x3e, 0x3e, 0x3e, 0x3e, 0x3e, 0x20, 0x26, 0x5d, 0x00
	.type		__unnamed_38,@object
	.size		__unnamed_38,(__unnamed_2 - __unnamed_38)
__unnamed_38:
        /* <DEDUP_REMOVED lines=28> */
        /*11b3*/ 	.byte	0x3a, 0x43, 0x3c, 0x31, 0x36, 0x33, 0x38, 0x34, 0x3e, 0x3e, 0x3e, 0x3e, 0x3e, 0x5d, 0x00
	.type		__unnamed_2,@object
	.size		__unnamed_2,(__unnamed_4 - __unnamed_2)
__unnamed_2:
        /* <DEDUP_REMOVED lines=29> */
	.type		__unnamed_4,@object
	.size		__unnamed_4,(__unnamed_3 - __unnamed_4)
__unnamed_4:
        /* <DEDUP_REMOVED lines=29> */
	.type		__unnamed_3,@object
	.size		__unnamed_3,(__unnamed_1 - __unnamed_3)
__unnamed_3:
        /* <DEDUP_REMOVED lines=29> */
        /*1730*/ 	.byte	0x00
	.type		__unnamed_1,@object
	.size		__unnamed_1,(__unnamed_10 - __unnamed_1)
__unnamed_1:
        /* <DEDUP_REMOVED lines=30> */
	.type		__unnamed_10,@object
	.size		__unnamed_10,(__unnamed_20 - __unnamed_10)
__unnamed_10:
        /* <DEDUP_REMOVED lines=29> */
        /*1ad2*/ 	.byte	0x5d, 0x00
	.type		__unnamed_20,@object
	.size		__unnamed_20,(__unnamed_8 - __unnamed_20)
__unnamed_20:
        /* <DEDUP_REMOVED lines=30> */
	.type		__unnamed_8,@object
	.size		__unnamed_8,(__unnamed_22 - __unnamed_8)
__unnamed_8:
        /* <DEDUP_REMOVED lines=30> */
	.type		__unnamed_22,@object
	.size		__unnamed_22,(__unnamed_15 - __unnamed_22)
__unnamed_22:
        /* <DEDUP_REMOVED lines=30> */
	.type		__unnamed_15,@object
	.size		__unnamed_15,(__unnamed_26 - __unnamed_15)
__unnamed_15:
        /* <DEDUP_REMOVED lines=30> */
	.type		__unnamed_26,@object
	.size		__unnamed_26,(__unnamed_33 - __unnamed_26)
__unnamed_26:
        /* <DEDUP_REMOVED lines=30> */
	.type		__unnamed_33,@object
	.size		__unnamed_33,(__unnamed_9 - __unnamed_33)
__unnamed_33:
        /* <DEDUP_REMOVED lines=30> */
	.type		__unnamed_9,@object
	.size		__unnamed_9,(__unnamed_30 - __unnamed_9)
__unnamed_9:
        /* <DEDUP_REMOVED lines=30> */
	.type		__unnamed_30,@object
	.size		__unnamed_30,(__unnamed_16 - __unnamed_30)
__unnamed_30:
        /* <DEDUP_REMOVED lines=30> */
	.type		__unnamed_16,@object
	.size		__unnamed_16,(__unnamed_21 - __unnamed_16)
__unnamed_16:
        /* <DEDUP_REMOVED lines=30> */
	.type		__unnamed_21,@object
	.size		__unnamed_21,(__unnamed_14 - __unnamed_21)
__unnamed_21:
        /* <DEDUP_REMOVED lines=30> */
	.type		__unnamed_14,@object
	.size		__unnamed_14,(__unnamed_27 - __unnamed_14)
__unnamed_14:
        /* <DEDUP_REMOVED lines=30> */
	.type		__unnamed_27,@object
	.size		__unnamed_27,(__unnamed_25 - __unnamed_27)
__unnamed_27:
        /* <DEDUP_REMOVED lines=30> */
	.type		__unnamed_25,@object
	.size		__unnamed_25,(__unnamed_13 - __unnamed_25)
__unnamed_25:
        /* <DEDUP_REMOVED lines=30> */
	.type		__unnamed_13,@object
	.size		__unnamed_13,(__unnamed_29 - __unnamed_13)
__unnamed_13:
        /* <DEDUP_REMOVED lines=30> */
	.type		__unnamed_29,@object
	.size		__unnamed_29,(__unnamed_37 - __unnamed_29)
__unnamed_29:
        /* <DEDUP_REMOVED lines=30> */
	.type		__unnamed_37,@object
	.size		__unnamed_37,(__unnamed_19 - __unnamed_37)
__unnamed_37:
        /* <DEDUP_REMOVED lines=30> */
	.type		__unnamed_19,@object
	.size		__unnamed_19,(__unnamed_39 - __unnamed_19)
__unnamed_19:
        /* <DEDUP_REMOVED lines=30> */
	.type		__unnamed_39,@object
	.size		__unnamed_39,(__unnamed_7 - __unnamed_39)
__unnamed_39:
        /* <DEDUP_REMOVED lines=30> */
	.type		__unnamed_7,@object
	.size		__unnamed_7,(__unnamed_24 - __unnamed_7)
__unnamed_7:
        /* <DEDUP_REMOVED lines=30> */
	.type		__unnamed_24,@object
	.size		__unnamed_24,(__unnamed_36 - __unnamed_24)
__unnamed_24:
        /* <DEDUP_REMOVED lines=29> */
        /*3f48*/ 	.byte	0x3e, 0x20, 0x26, 0x5d, 0x00
	.type		__unnamed_36,@object
	.size		__unnamed_36,(__unnamed_34 - __unnamed_36)
__unnamed_36:
        /* <DEDUP_REMOVED lines=30> */
	.type		__unnamed_34,@object
	.size		__unnamed_34,(__unnamed_32 - __unnamed_34)
__unnamed_34:
        /* <DEDUP_REMOVED lines=30> */
	.type		__unnamed_32,@object
	.size		__unnamed_32,(__unnamed_31 - __unnamed_32)
__unnamed_32:
        /* <DEDUP_REMOVED lines=30> */
	.type		__unnamed_31,@object
	.size		__unnamed_31,(.L_34 - __unnamed_31)
__unnamed_31:
        /* <DEDUP_REMOVED lines=29> */
        /*469f*/ 	.byte	0x3e, 0x3e, 0x3e, 0x3e, 0x20, 0x26, 0x5d, 0x00
.L_34:


//--------------------- .nv.shared._ZN7cutlass13device_kernelIN5flash11enable_sm90INS1_16FlashAttnFwdSm90INS1_25CollectiveMainloopFwdSm90ILi2EN4cute5tupleIJNS5_1CILi1EEES8_S8_EEENS6_IJNS7_ILi128EEESA_NS7_ILi256EEEEEELi256ENS_12float_e4m3_tEfNS_4arch4Sm90ELb0ELb0ELb1ELb0ELb0ELb0ELb0ELb1ELb1ELb1ELb1ELb0EEENS1_21CollectiveEpilogueFwdINS6_IJSA_SB_SA_EEES9_NS_10bfloat16_tESF_Li256ELb0ELb1ELb1ELb1EEENS1_19SingleTileSchedulerILb0ELb1ELb1ELi128EEEEEEEEEvNT_6ParamsE --------------------------
	.section	.nv.shared._ZN7cutlass13device_kernelIN5flash11enable_sm90INS1_16FlashAttnFwdSm90INS1_25CollectiveMainloopFwdSm90ILi2EN4cute5tupleIJNS5_1CILi1EEES8_S8_EEENS6_IJNS7_ILi128EEESA_NS7_ILi256EEEEEELi256ENS_12float_e4m3_tEfNS_4arch4Sm90ELb0ELb0ELb1ELb0ELb0ELb0ELb0ELb1ELb1ELb1ELb1ELb0EEENS1_21CollectiveEpilogueFwdINS6_IJSA_SB_SA_EEES9_NS_10bfloat16_tESF_Li256ELb0ELb1ELb1ELb1EEENS1_19SingleTileSchedulerILb0ELb1ELb1ELi128EEEEEEEEEvNT_6ParamsE,"aw",@nobits
	.sectionflags	@""
	.align	16
	.zero		1024


//--------------------- .nv.shared.reserved.0     --------------------------
	.section	.nv.shared.reserved.0,"aw",@nobits
	.weak		__nv_reservedSMEM_offset_0_alias
	.size		__nv_reservedSMEM_offset_0_alias, 0, 0
	.other		__nv_reservedSMEM_offset_0_alias,@"STO_CUDA_RESERVED_SHARED STV_DEFAULT"
__nv_reservedSMEM_offset_0_alias:
	.zero		0


//--------------------- .nv.global                --------------------------
	.section	.nv.global,"aw",@nobits
.nv.global:
	.type		_ZN80_INTERNAL_09203ac2_44_flash_fwd_hdimall_e4m3_split_softcap_sm90_cu_59c7631c_36024cute1_E,@object
	.size		_ZN80_INTERNAL_09203ac2_44_flash_fwd_hdimall_e4m3_split_softcap_sm90_cu_59c7631c_36024cute1_E,(_ZN80_INTERNAL_09203ac2_44_flash_fwd_hdimall_e4m3_split_softcap_sm90_cu_59c7631c_36024cuda3std3__45__cpo6cbeginE - _ZN80_INTERNAL_09203ac2_44_flash_fwd_hdimall_e4m3_split_softcap_sm90_cu_59c7631c_36024cute1_E)
_ZN80_INTERNAL_09203ac2_44_flash_fwd_hdimall_e4m3_split_softcap_sm90_cu_59c7631c_36024cute1_E:
	.zero		1
	.type		_ZN80_INTERNAL_09203ac2_44_flash_fwd_hdimall_e4m3_split_softcap_sm90_cu_59c7631c_36024cuda3std3__45__cpo6cbeginE,@object
	.size		_ZN80_INTERNAL_09203ac2_44_flash_fwd_hdimall_e4m3_split_softcap_sm90_cu_59c7631c_36024cuda3std3__45__cpo6cbeginE,(_ZN80_INTERNAL_09203ac2_44_flash_fwd_hdimall_e4m3_split_softcap_sm90_cu_59c7631c_36024cuda3std3__48in_placeE - _ZN80_INTERNAL_09203ac2_44_flash_fwd_hdimall_e4m3_split_softcap_sm90_cu_59c7631c_36024cuda3std3__45__cpo6cbeginE)
_ZN80_INTERNAL_09203ac2_44_flash_fwd_hdimall_e4m3_split_softcap_sm90_cu_59c7631c_36024cuda3std3__45__cpo6cbeginE:
	.zero		1
	.type		_ZN80_INTERNAL_09203ac2_44_flash_fwd_hdimall_e4m3_split_softcap_sm90_cu_59c7631c_36024cuda3std3__48in_placeE,@object
	.size		_ZN80_INTERNAL_09203ac2_44_flash_fwd_hdimall_e4m3_split_softcap_sm90_cu_59c7631c_36024cuda3std3__48in_placeE,(_ZN80_INTERNAL_09203ac2_44_flash_fwd_hdimall_e4m3_split_softcap_sm90_cu_59c7631c_36024cuda3std6ranges3__45__cpo9iter_moveE - _ZN80_INTERNAL_09203ac2_44_flash_fwd_hdimall_e4m3_split_softcap_sm90_cu_59c7631c_36024cuda3std3__48in_placeE)
_ZN80_INTERNAL_09203ac2_44_flash_fwd_hdimall_e4m3_split_softcap_sm90_cu_59c7631c_36024cuda3std3__48in_placeE:
	.zero		1
	.type		_ZN80_INTERNAL_09203ac2_44_flash_fwd_hdimall_e4m3_split_softcap_sm90_cu_59c7631c_36024cuda3std6ranges3__45__cpo9iter_moveE,@object
	.size		_ZN80_INTERNAL_09203ac2_44_flash_fwd_hdimall_e4m3_split_softcap_sm90_cu_59c7631c_36024cuda3std6ranges3__45__cpo9iter_moveE,(_ZN80_INTERNAL_09203ac2_44_flash_fwd_hdimall_e4m3_split_softcap_sm90_cu_59c7631c_36024cuda3std3__45__cpo5beginE - _ZN80_INTERNAL_09203ac2_44_flash_fwd_hdimall_e4m3_split_softcap_sm90_cu_59c7631c_36024cuda3std6ranges3__45__cpo9iter_moveE)
_ZN80_INTERNAL_09203ac2_44_flash_fwd_hdimall_e4m3_split_softcap_sm90_cu_59c7631c_36024cuda3std6ranges3__45__cpo9iter_moveE:
	.zero		1
	.type		_ZN80_INTERNAL_09203ac2_44_flash_fwd_hdimall_e4m3_split_softcap_sm90_cu_59c7631c_36024cuda3std3__45__cpo5beginE,@object
	.size		_ZN80_INTERNAL_09203ac2_44_flash_fwd_hdimall_e4m3_split_softcap_sm90_cu_59c7631c_36024cuda3std3__45__cpo5beginE,(_ZN80_INTERNAL_09203ac2_44_flash_fwd_hdimall_e4m3_split_softcap_sm90_cu_59c7631c_36024cuda3std3__482_GLOBAL__N__09203ac2_44_flash_fwd_hdimall_e4m3_split_softcap_sm90_cu_59c7631c_36026ignoreE - _ZN80_INTERNAL_09203ac2_44_flash_fwd_hdimall_e4m3_split_softcap_sm90_cu_59c7631c_36024cuda3std3__45__cpo5beginE)
_ZN80_INTERNAL_09203ac2_44_flash_fwd_hdimall_e4m3_split_softcap_sm90_cu_59c7631c_36024cuda3std3__45__cpo5beginE:
	.zero		1
	.type		_ZN80_INTERNAL_09203ac2_44_flash_fwd_hdimall_e4m3_split_softcap_sm90_cu_59c7631c_36024cuda3std3__482_GLOBAL__N__09203ac2_44_flash_fwd_hdimall_e4m3_split_softcap_sm90_cu_59c7631c_36026ignoreE,@object
	.size		_ZN80_INTERNAL_09203ac2_44_flash_fwd_hdimall_e4m3_split_softcap_sm90_cu_59c7631c_36024cuda3std3__482_GLOBAL__N__09203ac2_44_flash_fwd_hdimall_e4m3_split_softcap_sm90_cu_59c7631c_36026ignoreE,(_ZN80_INTERNAL_09203ac2_44_flash_fwd_hdimall_e4m3_split_softcap_sm90_cu_59c7631c_36024cute7productE - _ZN80_INTERNAL_09203ac2_44_flash_fwd_hdimall_e4m3_split_softcap_sm90_cu_59c7631c_36024cuda3std3__482_GLOBAL__N__09203ac2_44_flash_fwd_hdimall_e4m3_split_softcap_sm90_cu_59c7631c_36026ignoreE)
_ZN80_INTERNAL_09203ac2_44_flash_fwd_hdimall_e4m3_split_softcap_sm90_cu_59c7631c_36024cuda3std3__482_GLOBAL__N__09203ac2_44_flash_fwd_hdimall_e4m3_split_softcap_sm90_cu_59c7631c_36026ignoreE:
	.zero		1
	.type		_ZN80_INTERNAL_09203ac2_44_flash_fwd_hdimall_e4m3_split_softcap_sm90_cu_59c7631c_36024cute7productE,@object
	.size		_ZN80_INTERNAL_09203ac2_44_flash_fwd_hdimall_e4m3_split_softcap_sm90_cu_59c7631c_36024cute7productE,(_ZN80_INTERNAL_09203ac2_44_flash_fwd_hdimall_e4m3_split_softcap_sm90_cu_59c7631c_36024cuda3std3__45__cpo3endE - _ZN80_INTERNAL_09203ac2_44_flash_fwd_hdimall_e4m3_split_softcap_sm90_cu_59c7631c_36024cute7productE)
_ZN80_INTERNAL_09203ac2_44_flash_fwd_hdimall_e4m3_split_softcap_sm90_cu_59c7631c_36024cute7productE:
	.zero		1
	.type		_ZN80_INTERNAL_09203ac2_44_flash_fwd_hdimall_e4m3_split_softcap_sm90_cu_59c7631c_36024cuda3std3__45__cpo3endE,@object
	.size		_ZN80_INTERNAL_09203ac2_44_flash_fwd_hdimall_e4m3_split_softcap_sm90_cu_59c7631c_36024cuda3std3__45__cpo3endE,(_ZN80_INTERNAL_09203ac2_44_flash_fwd_hdimall_e4m3_split_softcap_sm90_cu_59c7631c_36024cuda3std3__419piecewise_constructE - _ZN80_INTERNAL_09203ac2_44_flash_fwd_hdimall_e4m3_split_softcap_sm90_cu_59c7631c_36024cuda3std3__45__cpo3endE)
_ZN80_INTERNAL_09203ac2_44_flash_fwd_hdimall_e4m3_split_softcap_sm90_cu_59c7631c_36024cuda3std3__45__cpo3endE:
	.zero		1
	.type		_ZN80_INTERNAL_09203ac2_44_flash_fwd_hdimall_e4m3_split_softcap_sm90_cu_59c7631c_36024cuda3std3__419piecewise_constructE,@object
	.size		_ZN80_INTERNAL_09203ac2_44_flash_fwd_hdimall_e4m3_split_softcap_sm90_cu_59c7631c_36024cuda3std3__419piecewise_constructE,(_ZN80_INTERNAL_09203ac2_44_flash_fwd_hdimall_e4m3_split_softcap_sm90_cu_59c7631c_36024cuda3std3__45__cpo4cendE - _ZN80_INTERNAL_09203ac2_44_flash_fwd_hdimall_e4m3_split_softcap_sm90_cu_59c7631c_36024cuda3std3__419piecewise_constructE)
_ZN80_INTERNAL_09203ac2_44_flash_fwd_hdimall_e4m3_split_softcap_sm90_cu_59c7631c_36024cuda3std3__419piecewise_constructE:
	.zero		1
	.type		_ZN80_INTERNAL_09203ac2_44_flash_fwd_hdimall_e4m3_split_softcap_sm90_cu_59c7631c_36024cuda3std3__45__cpo4cendE,@object
	.size		_ZN80_INTERNAL_09203ac2_44_flash_fwd_hdimall_e4m3_split_softcap_sm90_cu_59c7631c_36024cuda3std3__45__cpo4cendE,(_ZN80_INTERNAL_09203ac2_44_flash_fwd_hdimall_e4m3_split_softcap_sm90_cu_59c7631c_36024cuda3std6ranges3__45__cpo4swapE - _ZN80_INTERNAL_09203ac2_44_flash_fwd_hdimall_e4m3_split_softcap_sm90_cu_59c7631c_36024cuda3std3__45__cpo4cendE)
_ZN80_INTERNAL_09203ac2_44_flash_fwd_hdimall_e4m3_split_softcap_sm90_cu_59c7631c_36024cuda3std3__45__cpo4cendE:
	.zero		1
	.type		_ZN80_INTERNAL_09203ac2_44_flash_fwd_hdimall_e4m3_split_softcap_sm90_cu_59c7631c_36024cuda3std6ranges3__45__cpo4swapE,@object
	.size		_ZN80_INTERNAL_09203ac2_44_flash_fwd_hdimall_e4m3_split_softcap_sm90_cu_59c7631c_36024cuda3std6ranges3__45__cpo4swapE,(.L_52 - _ZN80_INTERNAL_09203ac2_44_flash_fwd_hdimall_e4m3_split_softcap_sm90_cu_59c7631c_36024cuda3std6ranges3__45__cpo4swapE)
_ZN80_INTERNAL_09203ac2_44_flash_fwd_hdimall_e4m3_split_softcap_sm90_cu_59c7631c_36024cuda3std6ranges3__45__cpo4swapE:
	.zero		1
.L_52:


//--------------------- .nv.shared._ZN7cutlass13device_kernelIN5flash11enable_sm90INS1_16FlashAttnFwdSm90INS1_25CollectiveMainloopFwdSm90ILi2EN4cute5tupleIJNS5_1CILi1EEES8_S8_EEENS6_IJNS7_ILi128EEESA_NS7_ILi256EEEEEELi256ENS_12float_e4m3_tEfNS_4arch4Sm90ELb0ELb0ELb1ELb1ELb0ELb0ELb0ELb1ELb1ELb1ELb1ELb0EEENS1_21CollectiveEpilogueFwdINS6_IJSA_SB_SA_EEES9_NS_10bfloat16_tESF_Li256ELb1ELb1ELb1ELb1EEENS1_36VarlenDynamicPersistentTileSchedulerILi128ELi128ELi256ELi128ELb1ELb1ELb1ELb0ELb1ELb1EEEEEEEEEvNT_6ParamsE --------------------------
	.section	.nv.shared._ZN7cutlass13device_kernelIN5flash11enable_sm90INS1_16FlashAttnFwdSm90INS1_25CollectiveMainloopFwdSm90ILi2EN4cute5tupleIJNS5_1CILi1EEES8_S8_EEENS6_IJNS7_ILi128EEESA_NS7_ILi256EEEEEELi256ENS_12float_e4m3_tEfNS_4arch4Sm90ELb0ELb0ELb1ELb1ELb0ELb0ELb0ELb1ELb1ELb1ELb1ELb0EEENS1_21CollectiveEpilogueFwdINS6_IJSA_SB_SA_EEES9_NS_10bfloat16_tESF_Li256ELb1ELb1ELb1ELb1EEENS1_36VarlenDynamicPersistentTileSchedulerILi128ELi128ELi256ELi128ELb1ELb1ELb1ELb0ELb1ELb1EEEEEEEEEvNT_6ParamsE,"aw",@nobits
	.sectionflags	@""
	.align	16
	.zero		1024


//--------------------- .nv.shared._ZN7cutlass13device_kernelIN5flash11enable_sm90INS1_16FlashAttnFwdSm90INS1_25CollectiveMainloopFwdSm90ILi2EN4cute5tupleIJNS5_1CILi1EEES8_S8_EEENS6_IJNS7_ILi128EEESA_NS7_ILi256EEEEEELi256ENS_12float_e4m3_tEfNS_4arch4Sm90ELb0ELb0ELb1ELb1ELb0ELb1ELb0ELb1ELb1ELb1ELb1ELb0EEENS1_21CollectiveEpilogueFwdINS6_IJSA_SB_SA_EEES9_NS_10bfloat16_tESF_Li256ELb1ELb1ELb1ELb1EEENS1_36VarlenDynamicPersistentTileSchedulerILi128ELi128ELi256ELi128ELb1ELb1ELb1ELb0ELb1ELb1EEEEEEEEEvNT_6ParamsE --------------------------
	.section	.nv.shared._ZN7cutlass13device_kernelIN5flash11enable_sm90INS1_16FlashAttnFwdSm90INS1_25CollectiveMainloopFwdSm90ILi2EN4cute5tupleIJNS5_1CILi1EEES8_S8_EEENS6_IJNS7_ILi128EEESA_NS7_ILi256EEEEEELi256ENS_12float_e4m3_tEfNS_4arch4Sm90ELb0ELb0ELb1ELb1ELb0ELb1ELb0ELb1ELb1ELb1ELb1ELb0EEENS1_21CollectiveEpilogueFwdINS6_IJSA_SB_SA_EEES9_NS_10bfloat16_tESF_Li256ELb1ELb1ELb1ELb1EEENS1_36VarlenDynamicPersistentTileSchedulerILi128ELi128ELi256ELi128ELb1ELb1ELb1ELb0ELb1ELb1EEEEEEEEEvNT_6ParamsE,"aw",@nobits
	.sectionflags	@""
	.align	16
	.zero		1024


//--------------------- .nv.shared._ZN7cutlass13device_kernelIN5flash11enable_sm90INS1_16FlashAttnFwdSm90INS1_25CollectiveMainloopFwdSm90ILi2EN4cute5tupleIJNS5_1CILi1EEES8_S8_EEENS6_IJNS7_ILi128EEENS7_ILi64EEENS7_ILi256EEEEEELi256ENS_12float_e4m3_tEfNS_4arch4Sm90ELb0ELb1ELb1ELb0ELb0ELb0ELb0ELb1ELb1ELb1ELb1ELb0EEENS1_21CollectiveEpilogueFwdINS6_IJSA_SC_SB_EEES9_NS_10bfloat16_tESG_Li256ELb0ELb1ELb1ELb1EEENS1_19SingleTileSchedulerILb0ELb1ELb1ELi128EEEEEEEEEvNT_6ParamsE --------------------------
	.section	.nv.shared._ZN7cutlass13device_kernelIN5flash11enable_sm90INS1_16FlashAttnFwdSm90INS1_25CollectiveMainloopFwdSm90ILi2EN4cute5tupleIJNS5_1CILi1EEES8_S8_EEENS6_IJNS7_ILi128EEENS7_ILi64EEENS7_ILi256EEEEEELi256ENS_12float_e4m3_tEfNS_4arch4Sm90ELb0ELb1ELb1ELb0ELb0ELb0ELb0ELb1ELb1ELb1ELb1ELb0EEENS1_21CollectiveEpilogueFwdINS6_IJSA_SC_SB_EEES9_NS_10bfloat16_tESG_Li256ELb0ELb1ELb1ELb1EEENS1_19SingleTileSchedulerILb0ELb1ELb1ELi128EEEEEEEEEvNT_6ParamsE,"aw",@nobits
	.sectionflags	@""
	.align	16
	.zero		1024


//--------------------- .nv.shared._ZN7cutlass13device_kernelIN5flash11enable_sm90INS1_16FlashAttnFwdSm90INS1_25CollectiveMainloopFwdSm90ILi2EN4cute5tupleIJNS5_1CILi1EEES8_S8_EEENS6_IJNS7_ILi128EEENS7_ILi64EEENS7_ILi256EEEEEELi256ENS_12float_e4m3_tEfNS_4arch4Sm90ELb0ELb1ELb1ELb1ELb0ELb0ELb0ELb1ELb1ELb1ELb1ELb0EEENS1_21CollectiveEpilogueFwdINS6_IJSA_SC_SB_EEES9_NS_10bfloat16_tESG_Li256ELb1ELb1ELb1ELb1EEENS1_36VarlenDynamicPersistentTileSchedulerILi128ELi64ELi256ELi128ELb1ELb1ELb1ELb1ELb0ELb1EEEEEEEEEvNT_6ParamsE --------------------------
	.section	.nv.shared._ZN7cutlass13device_kernelIN5flash11enable_sm90INS1_16FlashAttnFwdSm90INS1_25CollectiveMainloopFwdSm90ILi2EN4cute5tupleIJNS5_1CILi1EEES8_S8_EEENS6_IJNS7_ILi128EEENS7_ILi64EEENS7_ILi256EEEEEELi256ENS_12float_e4m3_tEfNS_4arch4Sm90ELb0ELb1ELb1ELb1ELb0ELb0ELb0ELb1ELb1ELb1ELb1ELb0EEENS1_21CollectiveEpilogueFwdINS6_IJSA_SC_SB_EEES9_NS_10bfloat16_tESG_Li256ELb1ELb1ELb1ELb1EEENS1_36VarlenDynamicPersistentTileSchedulerILi128ELi64ELi256ELi128ELb1ELb1ELb1ELb1ELb0ELb1EEEEEEEEEvNT_6ParamsE,"aw",@nobits
	.sectionflags	@""
	.align	16
	.zero		1024


//--------------------- .nv.shared._ZN7cutlass13device_kernelIN5flash11enable_sm90INS1_16FlashAttnFwdSm90INS1_25CollectiveMainloopFwdSm90ILi2EN4cute5tupleIJNS5_1CILi1EEES8_S8_EEENS6_IJNS7_ILi128EEENS7_ILi64EEENS7_ILi256EEEEEELi256ENS_12float_e4m3_tEfNS_4arch4Sm90ELb0ELb1ELb1ELb1ELb0ELb1ELb0ELb1ELb1ELb1ELb1ELb0EEENS1_21CollectiveEpilogueFwdINS6_IJSA_SC_SB_EEES9_NS_10bfloat16_tESG_Li256ELb1ELb1ELb1ELb1EEENS1_36VarlenDynamicPersistentTileSchedulerILi128ELi64ELi256ELi128ELb1ELb1ELb1ELb1ELb0ELb1EEEEEEEEEvNT_6ParamsE --------------------------
	.section	.nv.shared._ZN7cutlass13device_kernelIN5flash11enable_sm90INS1_16FlashAttnFwdSm90INS1_25CollectiveMainloopFwdSm90ILi2EN4cute5tupleIJNS5_1CILi1EEES8_S8_EEENS6_IJNS7_ILi128EEENS7_ILi64EEENS7_ILi256EEEEEELi256ENS_12float_e4m3_tEfNS_4arch4Sm90ELb0ELb1ELb1ELb1ELb0ELb1ELb0ELb1ELb1ELb1ELb1ELb0EEENS1_21CollectiveEpilogueFwdINS6_IJSA_SC_SB_EEES9_NS_10bfloat16_tESG_Li256ELb1ELb1ELb1ELb1EEENS1_36VarlenDynamicPersistentTileSchedulerILi128ELi64ELi256ELi128ELb1ELb1ELb1ELb1ELb0ELb1EEEEEEEEEvNT_6ParamsE,"aw",@nobits
	.sectionflags	@""
	.align	16
	.zero		1024


//--------------------- .nv.shared._ZN7cutlass13device_kernelIN5flash11enable_sm90INS1_16FlashAttnFwdSm90INS1_25CollectiveMainloopFwdSm90ILi2EN4cute5tupleIJNS5_1CILi1EEES8_S8_EEENS6_IJNS7_ILi128EEESA_NS7_ILi256EEEEEELi256ENS_12float_e4m3_tEfNS_4arch4Sm90ELb1ELb0ELb1ELb0ELb0ELb0ELb0ELb1ELb1ELb1ELb1ELb0EEENS1_21CollectiveEpilogueFwdINS6_IJSA_SB_SA_EEES9_NS_10bfloat16_tESF_Li256ELb0ELb1ELb1ELb1EEENS1_19SingleTileSchedulerILb0ELb1ELb1ELi128EEEEEEEEEvNT_6ParamsE --------------------------
	.section	.nv.shared._ZN7cutlass13device_kernelIN5flash11enable_sm90INS1_16FlashAttnFwdSm90INS1_25CollectiveMainloopFwdSm90ILi2EN4cute5tupleIJNS5_1CILi1EEES8_S8_EEENS6_IJNS7_ILi128EEESA_NS7_ILi256EEEEEELi256ENS_12float_e4m3_tEfNS_4arch4Sm90ELb1ELb0ELb1ELb0ELb0ELb0ELb0ELb1ELb1ELb1ELb1ELb0EEENS1_21CollectiveEpilogueFwdINS6_IJSA_SB_SA_EEES9_NS_10bfloat16_tESF_Li256ELb0ELb1ELb1ELb1EEENS1_19SingleTileSchedulerILb0ELb1ELb1ELi128EEEEEEEEEvNT_6ParamsE,"aw",@nobits
	.sectionflags	@""
	.align	16
	.zero		1024


//--------------------- .nv.shared._ZN7cutlass13device_kernelIN5flash11enable_sm90INS1_16FlashAttnFwdSm90INS1_25CollectiveMainloopFwdSm90ILi2EN4cute5tupleIJNS5_1CILi1EEES8_S8_EEENS6_IJNS7_ILi128EEESA_NS7_ILi256EEEEEELi256ENS_12float_e4m3_tEfNS_4arch4Sm90ELb1ELb0ELb1ELb1ELb0ELb0ELb0ELb1ELb1ELb1ELb1ELb0EEENS1_21CollectiveEpilogueFwdINS6_IJSA_SB_SA_EEES9_NS_10bfloat16_tESF_Li256ELb1ELb1ELb1ELb1EEENS1_36VarlenDynamicPersistentTileSchedulerILi128ELi128ELi256ELi128ELb1ELb1ELb1ELb1ELb1ELb1EEEEEEEEEvNT_6ParamsE --------------------------
	.section	.nv.shared._ZN7cutlass13device_kernelIN5flash11enable_sm90INS1_16FlashAttnFwdSm90INS1_25CollectiveMainloopFwdSm90ILi2EN4cute5tupleIJNS5_1CILi1EEES8_S8_EEENS6_IJNS7_ILi128EEESA_NS7_ILi256EEEEEELi256ENS_12float_e4m3_tEfNS_4arch4Sm90ELb1ELb0ELb1ELb1ELb0ELb0ELb0ELb1ELb1ELb1ELb1ELb0EEENS1_21CollectiveEpilogueFwdINS6_IJSA_SB_SA_EEES9_NS_10bfloat16_tESF_Li256ELb1ELb1ELb1ELb1EEENS1_36VarlenDynamicPersistentTileSchedulerILi128ELi128ELi256ELi128ELb1ELb1ELb1ELb1ELb1ELb1EEEEEEEEEvNT_6ParamsE,"aw",@nobits
	.sectionflags	@""
	.align	16
	.zero		1024


//--------------------- .nv.shared._ZN7cutlass13device_kernelIN5flash11enable_sm90INS1_16FlashAttnFwdSm90INS1_25CollectiveMainloopFwdSm90ILi2EN4cute5tupleIJNS5_1CILi1EEES8_S8_EEENS6_IJNS7_ILi128EEESA_NS7_ILi256EEEEEELi256ENS_12float_e4m3_tEfNS_4arch4Sm90ELb1ELb0ELb1ELb1ELb0ELb1ELb0ELb1ELb1ELb1ELb1ELb0EEENS1_21CollectiveEpilogueFwdINS6_IJSA_SB_SA_EEES9_NS_10bfloat16_tESF_Li256ELb1ELb1ELb1ELb1EEENS1_36VarlenDynamicPersistentTileSchedulerILi128ELi128ELi256ELi128ELb1ELb1ELb1ELb1ELb1ELb1EEEEEEEEEvNT_6ParamsE --------------------------
	.section	.nv.shared._ZN7cutlass13device_kernelIN5flash11enable_sm90INS1_16FlashAttnFwdSm90INS1_25CollectiveMainloopFwdSm90ILi2EN4cute5tupleIJNS5_1CILi1EEES8_S8_EEENS6_IJNS7_ILi128EEESA_NS7_ILi256EEEEEELi256ENS_12float_e4m3_tEfNS_4arch4Sm90ELb1ELb0ELb1ELb1ELb0ELb1ELb0ELb1ELb1ELb1ELb1ELb0EEENS1_21CollectiveEpilogueFwdINS6_IJSA_SB_SA_EEES9_NS_10bfloat16_tESF_Li256ELb1ELb1ELb1ELb1EEENS1_36VarlenDynamicPersistentTileSchedulerILi128ELi128ELi256ELi128ELb1ELb1ELb1ELb1ELb1ELb1EEEEEEEEEvNT_6ParamsE,"aw",@nobits
	.sectionflags	@""
	.align	16
	.zero		1024


//--------------------- .nv.shared._ZN7cutlass13device_kernelIN5flash11enable_sm90INS1_16FlashAttnFwdSm90INS1_25CollectiveMainloopFwdSm90ILi2EN4cute5tupleIJNS5_1CILi1EEES8_S8_EEENS6_IJNS7_ILi128EEENS7_ILi160EEENS7_ILi192EEEEEELi192ENS_12float_e4m3_tEfNS_4arch4Sm90ELb0ELb0ELb1ELb0ELb0ELb0ELb0ELb1ELb1ELb1ELb1ELb0EEENS1_21CollectiveEpilogueFwdINS6_IJSA_SC_SB_EEES9_NS_10bfloat16_tESG_Li256ELb0ELb1ELb1ELb1EEENS1_19SingleTileSchedulerILb0ELb1ELb1ELi128EEEEEEEEEvNT_6ParamsE --------------------------
	.section	.nv.shared._ZN7cutlass13device_kernelIN5flash11enable_sm90INS1_16FlashAttnFwdSm90INS1_25CollectiveMainloopFwdSm90ILi2EN4cute5tupleIJNS5_1CILi1EEES8_S8_EEENS6_IJNS7_ILi128EEENS7_ILi160EEENS7_ILi192EEEEEELi192ENS_12float_e4m3_tEfNS_4arch4Sm90ELb0ELb0ELb1ELb0ELb0ELb0ELb0ELb1ELb1ELb1ELb1ELb0EEENS1_21CollectiveEpilogueFwdINS6_IJSA_SC_SB_EEES9_NS_10bfloat16_tESG_Li256ELb0ELb1ELb1ELb1EEENS1_19SingleTileSchedulerILb0ELb1ELb1ELi128EEEEEEEEEvNT_6ParamsE,"aw",@nobits
	.sectionflags	@""
	.align	16
	.zero		1024


//--------------------- .nv.shared._ZN7cutlass13device_kernelIN5flash11enable_sm90INS1_16FlashAttnFwdSm90INS1_25CollectiveMainloopFwdSm90ILi2EN4cute5tupleIJNS5_1CILi1EEES8_S8_EEENS6_IJNS7_ILi128EEENS7_ILi160EEENS7_ILi192EEEEEELi192ENS_12float_e4m3_tEfNS_4arch4Sm90ELb0ELb0ELb1ELb1ELb0ELb0ELb0ELb1ELb1ELb1ELb1ELb0EEENS1_21CollectiveEpilogueFwdINS6_IJSA_SC_SB_EEES9_NS_10bfloat16_tESG_Li256ELb1ELb1ELb1ELb1EEENS1_36VarlenDynamicPersistentTileSchedulerILi128ELi160ELi256ELi128ELb1ELb1ELb1ELb0ELb1ELb1EEEEEEEEEvNT_6ParamsE --------------------------
	.section	.nv.shared._ZN7cutlass13device_kernelIN5flash11enable_sm90INS1_16FlashAttnFwdSm90INS1_25CollectiveMainloopFwdSm90ILi2EN4cute5tupleIJNS5_1CILi1EEES8_S8_EEENS6_IJNS7_ILi128EEENS7_ILi160EEENS7_ILi192EEEEEELi192ENS_12float_e4m3_tEfNS_4arch4Sm90ELb0ELb0ELb1ELb1ELb0ELb0ELb0ELb1ELb1ELb1ELb1ELb0EEENS1_21CollectiveEpilogueFwdINS6_IJSA_SC_SB_EEES9_NS_10bfloat16_tESG_Li256ELb1ELb1ELb1ELb1EEENS1_36VarlenDynamicPersistentTileSchedulerILi128ELi160ELi256ELi128ELb1ELb1ELb1ELb0ELb1ELb1EEEEEEEEEvNT_6ParamsE,"aw",@nobits
	.sectionflags	@""
	.align	16
	.zero		1024


//--------------------- .nv.shared._ZN7cutlass13device_kernelIN5flash11enable_sm90INS1_16FlashAttnFwdSm90INS1_25CollectiveMainloopFwdSm90ILi2EN4cute5tupleIJNS5_1CILi1EEES8_S8_EEENS6_IJNS7_ILi128EEENS7_ILi160EEENS7_ILi192EEEEEELi192ENS_12float_e4m3_tEfNS_4arch4Sm90ELb0ELb0ELb1ELb1ELb0ELb1ELb0ELb1ELb1ELb1ELb1ELb0EEENS1_21CollectiveEpilogueFwdINS6_IJSA_SC_SB_EEES9_NS_10bfloat16_tESG_Li256ELb1ELb1ELb1ELb1EEENS1_36VarlenDynamicPersistentTileSchedulerILi128ELi160ELi256ELi128ELb1ELb1ELb1ELb0ELb1ELb1EEEEEEEEEvNT_6ParamsE --------------------------
	.section	.nv.shared._ZN7cutlass13device_kernelIN5flash11enable_sm90INS1_16FlashAttnFwdSm90INS1_25CollectiveMainloopFwdSm90ILi2EN4cute5tupleIJNS5_1CILi1EEES8_S8_EEENS6_IJNS7_ILi128EEENS7_ILi160EEENS7_ILi192EEEEEELi192ENS_12float_e4m3_tEfNS_4arch4Sm90ELb0ELb0ELb1ELb1ELb0ELb1ELb0ELb1ELb1ELb1ELb1ELb0EEENS1_21CollectiveEpilogueFwdINS6_IJSA_SC_SB_EEES9_NS_10bfloat16_tESG_Li256ELb1ELb1ELb1ELb1EEENS1_36VarlenDynamicPersistentTileSchedulerILi128ELi160ELi256ELi128ELb1ELb1ELb1ELb0ELb1ELb1EEEEEEEEEvNT_6ParamsE,"aw",@nobits
	.sectionflags	@""
	.align	16
	.zero		1024


//--------------------- .nv.shared._ZN7cutlass13device_kernelIN5flash11enable_sm90INS1_16FlashAttnFwdSm90INS1_25CollectiveMainloopFwdSm90ILi2EN4cute5tupleIJNS5_1CILi1EEES8_S8_EEENS6_IJNS7_ILi128EEESA_NS7_ILi192EEEEEELi192ENS_12float_e4m3_tEfNS_4arch4Sm90ELb0ELb1ELb1ELb0ELb0ELb0ELb0ELb1ELb1ELb1ELb1ELb0EEENS1_21CollectiveEpilogueFwdINS6_IJSA_SB_SA_EEES9_NS_10bfloat16_tESF_Li256ELb0ELb1ELb1ELb1EEENS1_19SingleTileSchedulerILb0ELb1ELb1ELi128EEEEEEEEEvNT_6ParamsE --------------------------
	.section	.nv.shared._ZN7cutlass13device_kernelIN5flash11enable_sm90INS1_16FlashAttnFwdSm90INS1_25CollectiveMainloopFwdSm90ILi2EN4cute5tupleIJNS5_1CILi1EEES8_S8_EEENS6_IJNS7_ILi128EEESA_NS7_ILi192EEEEEELi192ENS_12float_e4m3_tEfNS_4arch4Sm90ELb0ELb1ELb1ELb0ELb0ELb0ELb0ELb1ELb1ELb1ELb1ELb0EEENS1_21CollectiveEpilogueFwdINS6_IJSA_SB_SA_EEES9_NS_10bfloat16_tESF_Li256ELb0ELb1ELb1ELb1EEENS1_19SingleTileSchedulerILb0ELb1ELb1ELi128EEEEEEEEEvNT_6ParamsE,"aw",@nobits
	.sectionflags	@""
	.align	16
	.zero		1024


//--------------------- .nv.shared._ZN7cutlass13device_kernelIN5flash11enable_sm90INS1_16FlashAttnFwdSm90INS1_25CollectiveMainloopFwdSm90ILi2EN4cute5tupleIJNS5_1CILi1EEES8_S8_EEENS6_IJNS7_ILi128EEESA_NS7_ILi192EEEEEELi192ENS_12float_e4m3_tEfNS_4arch4Sm90ELb0ELb1ELb1ELb1ELb0ELb0ELb0ELb1ELb1ELb1ELb1ELb0EEENS1_21CollectiveEpilogueFwdINS6_IJSA_SB_SA_EEES9_NS_10bfloat16_tESF_Li256ELb1ELb1ELb1ELb1EEENS1_36VarlenDynamicPersistentTileSchedulerILi128ELi128ELi256ELi128ELb1ELb1ELb1ELb1ELb0ELb1EEEEEEEEEvNT_6ParamsE --------------------------
	.section	.nv.shared._ZN7cutlass13device_kernelIN5flash11enable_sm90INS1_16FlashAttnFwdSm90INS1_25CollectiveMainloopFwdSm90ILi2EN4cute5tupleIJNS5_1CILi1EEES8_S8_EEENS6_IJNS7_ILi128EEESA_NS7_ILi192EEEEEELi192ENS_12float_e4m3_tEfNS_4arch4Sm90ELb0ELb1ELb1ELb1ELb0ELb0ELb0ELb1ELb1ELb1ELb1ELb0EEENS1_21CollectiveEpilogueFwdINS6_IJSA_SB_SA_EEES9_NS_10bfloat16_tESF_Li256ELb1ELb1ELb1ELb1EEENS1_36VarlenDynamicPersistentTileSchedulerILi128ELi128ELi256ELi128ELb1ELb1ELb1ELb1ELb0ELb1EEEEEEEEEvNT_6ParamsE,"aw",@nobits
	.sectionflags	@""
	.align	16
	.zero		1024


//--------------------- .nv.shared._ZN7cutlass13device_kernelIN5flash11enable_sm90INS1_16FlashAttnFwdSm90INS1_25CollectiveMainloopFwdSm90ILi2EN4cute5tupleIJNS5_1CILi1EEES8_S8_EEENS6_IJNS7_ILi128EEESA_NS7_ILi192EEEEEELi192ENS_12float_e4m3_tEfNS_4arch4Sm90ELb0ELb1ELb1ELb1ELb0ELb1ELb0ELb1ELb1ELb1ELb1ELb0EEENS1_21CollectiveEpilogueFwdINS6_IJSA_SB_SA_EEES9_NS_10bfloat16_tESF_Li256ELb1ELb1ELb1ELb1EEENS1_36VarlenDynamicPersistentTileSchedulerILi128ELi128ELi256ELi128ELb1ELb1ELb1ELb1ELb0ELb1EEEEEEEEEvNT_6ParamsE --------------------------
	.section	.nv.shared._ZN7cutlass13device_kernelIN5flash11enable_sm90INS1_16FlashAttnFwdSm90INS1_25CollectiveMainloopFwdSm90ILi2EN4cute5tupleIJNS5_1CILi1EEES8_S8_EEENS6_IJNS7_ILi128EEESA_NS7_ILi192EEEEEELi192ENS_12float_e4m3_tEfNS_4arch4Sm90ELb0ELb1ELb1ELb1ELb0ELb1ELb0ELb1ELb1ELb1ELb1ELb0EEENS1_21CollectiveEpilogueFwdINS6_IJSA_SB_SA_EEES9_NS_10bfloat16_tESF_Li256ELb1ELb1ELb1ELb1EEENS1_36VarlenDynamicPersistentTileSchedulerILi128ELi128ELi256ELi128ELb1ELb1ELb1ELb1ELb0ELb1EEEEEEEEEvNT_6ParamsE,"aw",@nobits
	.sectionflags	@""
	.align	16
	.zero		1024


//--------------------- .nv.shared._ZN7cutlass13device_kernelIN5flash11enable_sm90INS1_16FlashAttnFwdSm90INS1_25CollectiveMainloopFwdSm90ILi2EN4cute5tupleIJNS5_1CILi1EEES8_S8_EEENS6_IJNS7_ILi128EEENS7_ILi160EEENS7_ILi192EEEEEELi192ENS_12float_e4m3_tEfNS_4arch4Sm90ELb1ELb0ELb1ELb0ELb0ELb0ELb0ELb1ELb1ELb1ELb1ELb0EEENS1_21CollectiveEpilogueFwdINS6_IJSA_SC_SB_EEES9_NS_10bfloat16_tESG_Li256ELb0ELb1ELb1ELb1EEENS1_19SingleTileSchedulerILb0ELb1ELb1ELi128EEEEEEEEEvNT_6ParamsE --------------------------
	.section	.nv.shared._ZN7cutlass13device_kernelIN5flash11enable_sm90INS1_16FlashAttnFwdSm90INS1_25CollectiveMainloopFwdSm90ILi2EN4cute5tupleIJNS5_1CILi1EEES8_S8_EEENS6_IJNS7_ILi128EEENS7_ILi160EEENS7_ILi192EEEEEELi192ENS_12float_e4m3_tEfNS_4arch4Sm90ELb1ELb0ELb1ELb0ELb0ELb0ELb0ELb1ELb1ELb1ELb1ELb0EEENS1_21CollectiveEpilogueFwdINS6_IJSA_SC_SB_EEES9_NS_10bfloat16_tESG_Li256ELb0ELb1ELb1ELb1EEENS1_19SingleTileSchedulerILb0ELb1ELb1ELi128EEEEEEEEEvNT_6ParamsE,"aw",@nobits
	.sectionflags	@""
	.align	16
	.zero		1024


//--------------------- .nv.shared._ZN7cutlass13device_kernelIN5flash11enable_sm90INS1_16FlashAttnFwdSm90INS1_25CollectiveMainloopFwdSm90ILi2EN4cute5tupleIJNS5_1CILi1EEES8_S8_EEENS6_IJNS7_ILi128EEENS7_ILi160EEENS7_ILi192EEEEEELi192ENS_12float_e4m3_tEfNS_4arch4Sm90ELb1ELb0ELb1ELb1ELb0ELb0ELb0ELb1ELb1ELb1ELb1ELb0EEENS1_21CollectiveEpilogueFwdINS6_IJSA_SC_SB_EEES9_NS_10bfloat16_tESG_Li256ELb1ELb1ELb1ELb1EEENS1_36VarlenDynamicPersistentTileSchedulerILi128ELi160ELi256ELi128ELb1ELb1ELb1ELb1ELb1ELb1EEEEEEEEEvNT_6ParamsE --------------------------
	.section	.nv.shared._ZN7cutlass13device_kernelIN5flash11enable_sm90INS1_16FlashAttnFwdSm90INS1_25CollectiveMainloopFwdSm90ILi2EN4cute5tupleIJNS5_1CILi1EEES8_S8_EEENS6_IJNS7_ILi128EEENS7_ILi160EEENS7_ILi192EEEEEELi192ENS_12float_e4m3_tEfNS_4arch4Sm90ELb1ELb0ELb1ELb1ELb0ELb0ELb0ELb1ELb1ELb1ELb1ELb0EEENS1_21CollectiveEpilogueFwdINS6_IJSA_SC_SB_EEES9_NS_10bfloat16_tESG_Li256ELb1ELb1ELb1ELb1EEENS1_36VarlenDynamicPersistentTileSchedulerILi128ELi160ELi256ELi128ELb1ELb1ELb1ELb1ELb1ELb1EEEEEEEEEvNT_6ParamsE,"aw",@nobits
	.sectionflags	@""
	.align	16
	.zero		1024


//--------------------- .nv.shared._ZN7cutlass13device_kernelIN5flash11enable_sm90INS1_16FlashAttnFwdSm90INS1_25CollectiveMainloopFwdSm90ILi2EN4cute5tupleIJNS5_1CILi1EEES8_S8_EEENS6_IJNS7_ILi128EEENS7_ILi160EEENS7_ILi192EEEEEELi192ENS_12float_e4m3_tEfNS_4arch4Sm90ELb1ELb0ELb1ELb1ELb0ELb1ELb0ELb1ELb1ELb1ELb1ELb0EEENS1_21CollectiveEpilogueFwdINS6_IJSA_SC_SB_EEES9_NS_10bfloat16_tESG_Li256ELb1ELb1ELb1ELb1EEENS1_36VarlenDynamicPersistentTileSchedulerILi128ELi160ELi256ELi128ELb1ELb1ELb1ELb1ELb1ELb1EEEEEEEEEvNT_6ParamsE --------------------------
	.section	.nv.shared._ZN7cutlass13device_kernelIN5flash11enable_sm90INS1_16FlashAttnFwdSm90INS1_25CollectiveMainloopFwdSm90ILi2EN4cute5tupleIJNS5_1CILi1EEES8_S8_EEENS6_IJNS7_ILi128EEENS7_ILi160EEENS7_ILi192EEEEEELi192ENS_12float_e4m3_tEfNS_4arch4Sm90ELb1ELb0ELb1ELb1ELb0ELb1ELb0ELb1ELb1ELb1ELb1ELb0EEENS1_21CollectiveEpilogueFwdINS6_IJSA_SC_SB_EEES9_NS_10bfloat16_tESG_Li256ELb1ELb1ELb1ELb1EEENS1_36VarlenDynamicPersistentTileSchedulerILi128ELi160ELi256ELi128ELb1ELb1ELb1ELb1ELb1ELb1EEEEEEEEEvNT_6ParamsE,"aw",@nobits
	.sectionflags	@""
	.align	16
	.zero		1024


//--------------------- .nv.shared._ZN7cutlass13device_kernelIN5flash11enable_sm90INS1_16FlashAttnFwdSm90INS1_25CollectiveMainloopFwdSm90ILi2EN4cute5tupleIJNS5_1CILi1EEES8_S8_EEENS6_IJNS7_ILi128EEENS7_ILi224EEESA_EEELi128ENS_12float_e4m3_tEfNS_4arch4Sm90ELb0ELb0ELb1ELb0ELb0ELb0ELb0ELb1ELb1ELb1ELb1ELb0EEENS1_21CollectiveEpilogueFwdINS6_IJSA_SA_SB_EEES9_NS_10bfloat16_tESF_Li256ELb0ELb1ELb1ELb1EEENS1_19SingleTileSchedulerILb0ELb1ELb1ELi128EEEEEEEEEvNT_6ParamsE --------------------------
	.section	.nv.shared._ZN7cutlass13device_kernelIN5flash11enable_sm90INS1_16FlashAttnFwdSm90INS1_25CollectiveMainloopFwdSm90ILi2EN4cute5tupleIJNS5_1CILi1EEES8_S8_EEENS6_IJNS7_ILi128EEENS7_ILi224EEESA_EEELi128ENS_12float_e4m3_tEfNS_4arch4Sm90ELb0ELb0ELb1ELb0ELb0ELb0ELb0ELb1ELb1ELb1ELb1ELb0EEENS1_21CollectiveEpilogueFwdINS6_IJSA_SA_SB_EEES9_NS_10bfloat16_tESF_Li256ELb0ELb1ELb1ELb1EEENS1_19SingleTileSchedulerILb0ELb1ELb1ELi128EEEEEEEEEvNT_6ParamsE,"aw",@nobits
	.sectionflags	@""
	.align	16
	.zero		1024


//--------------------- .nv.shared._ZN7cutlass13device_kernelIN5flash11enable_sm90INS1_16FlashAttnFwdSm90INS1_25CollectiveMainloopFwdSm90ILi2EN4cute5tupleIJNS5_1CILi1EEES8_S8_EEENS6_IJNS7_ILi128EEENS7_ILi224EEESA_EEELi128ENS_12float_e4m3_tEfNS_4arch4Sm90ELb0ELb0ELb1ELb1ELb0ELb0ELb0ELb1ELb1ELb1ELb1ELb0EEENS1_21CollectiveEpilogueFwdINS6_IJSA_SA_SB_EEES9_NS_10bfloat16_tESF_Li256ELb1ELb1ELb1ELb1EEENS1_36VarlenDynamicPersistentTileSchedulerILi128ELi224ELi256ELi128ELb1ELb1ELb1ELb0ELb1ELb1EEEEEEEEEvNT_6ParamsE --------------------------
	.section	.nv.shared._ZN7cutlass13device_kernelIN5flash11enable_sm90INS1_16FlashAttnFwdSm90INS1_25CollectiveMainloopFwdSm90ILi2EN4cute5tupleIJNS5_1CILi1EEES8_S8_EEENS6_IJNS7_ILi128EEENS7_ILi224EEESA_EEELi128ENS_12float_e4m3_tEfNS_4arch4Sm90ELb0ELb0ELb1ELb1ELb0ELb0ELb0ELb1ELb1ELb1ELb1ELb0EEENS1_21CollectiveEpilogueFwdINS6_IJSA_SA_SB_EEES9_NS_10bfloat16_tESF_Li256ELb1ELb1ELb1ELb1EEENS1_36VarlenDynamicPersistentTileSchedulerILi128ELi224ELi256ELi128ELb1ELb1ELb1ELb0ELb1ELb1EEEEEEEEEvNT_6ParamsE,"aw",@nobits
	.sectionflags	@""
	.align	16
	.zero		1024


//--------------------- .nv.shared._ZN7cutlass13device_kernelIN5flash11enable_sm90INS1_16FlashAttnFwdSm90INS1_25CollectiveMainloopFwdSm90ILi2EN4cute5tupleIJNS5_1CILi1EEES8_S8_EEENS6_IJNS7_ILi128EEENS7_ILi224EEESA_EEELi128ENS_12float_e4m3_tEfNS_4arch4Sm90ELb0ELb0ELb1ELb1ELb0ELb1ELb0ELb1ELb1ELb1ELb1ELb0EEENS1_21CollectiveEpilogueFwdINS6_IJSA_SA_SB_EEES9_NS_10bfloat16_tESF_Li256ELb1ELb1ELb1ELb1EEENS1_36VarlenDynamicPersistentTileSchedulerILi128ELi224ELi256ELi128ELb1ELb1ELb1ELb0ELb1ELb1EEEEEEEEEvNT_6ParamsE --------------------------
	.section	.nv.shared._ZN7cutlass13device_kernelIN5flash11enable_sm90INS1_16FlashAttnFwdSm90INS1_25CollectiveMainloopFwdSm90ILi2EN4cute5tupleIJNS5_1CILi1EEES8_S8_EEENS6_IJNS7_ILi128EEENS7_ILi224EEESA_EEELi128ENS_12float_e4m3_tEfNS_4arch4Sm90ELb0ELb0ELb1ELb1ELb0ELb1ELb0ELb1ELb1ELb1ELb1ELb0EEENS1_21CollectiveEpilogueFwdINS6_IJSA_SA_SB_EEES9_NS_10bfloat16_tESF_Li256ELb1ELb1ELb1ELb1EEENS1_36VarlenDynamicPersistentTileSchedulerILi128ELi224ELi256ELi128ELb1ELb1ELb1ELb0ELb1ELb1EEEEEEEEEvNT_6ParamsE,"aw",@nobits
	.sectionflags	@""
	.align	16
	.zero		1024


//--------------------- .nv.shared._ZN7cutlass13device_kernelIN5flash11enable_sm90INS1_16FlashAttnFwdSm90INS1_25CollectiveMainloopFwdSm90ILi2EN4cute5tupleIJNS5_1CILi1EEES8_S8_EEENS6_IJNS7_ILi128EEENS7_ILi192EEESA_EEELi128ENS_12float_e4m3_tEfNS_4arch4Sm90ELb0ELb1ELb1ELb0ELb0ELb0ELb0ELb1ELb1ELb1ELb1ELb0EEENS1_21CollectiveEpilogueFwdINS6_IJSA_SA_SB_EEES9_NS_10bfloat16_tESF_Li256ELb0ELb1ELb1ELb1EEENS1_19SingleTileSchedulerILb0ELb1ELb1ELi128EEEEEEEEEvNT_6ParamsE --------------------------
	.section	.nv.shared._ZN7cutlass13device_kernelIN5flash11enable_sm90INS1_16FlashAttnFwdSm90INS1_25CollectiveMainloopFwdSm90ILi2EN4cute5tupleIJNS5_1CILi1EEES8_S8_EEENS6_IJNS7_ILi128EEENS7_ILi192EEESA_EEELi128ENS_12float_e4m3_tEfNS_4arch4Sm90ELb0ELb1ELb1ELb0ELb0ELb0ELb0ELb1ELb1ELb1ELb1ELb0EEENS1_21CollectiveEpilogueFwdINS6_IJSA_SA_SB_EEES9_NS_10bfloat16_tESF_Li256ELb0ELb1ELb1ELb1EEENS1_19SingleTileSchedulerILb0ELb1ELb1ELi128EEEEEEEEEvNT_6ParamsE,"aw",@nobits
	.sectionflags	@""
	.align	16
	.zero		1024


//--------------------- .nv.shared._ZN7cutlass13device_kernelIN5flash11enable_sm90INS1_16FlashAttnFwdSm90INS1_25CollectiveMainloopFwdSm90ILi2EN4cute5tupleIJNS5_1CILi1EEES8_S8_EEENS6_IJNS7_ILi128EEENS7_ILi192EEESA_EEELi128ENS_12float_e4m3_tEfNS_4arch4Sm90ELb0ELb1ELb1ELb1ELb0ELb0ELb0ELb1ELb1ELb1ELb1ELb0EEENS1_21CollectiveEpilogueFwdINS6_IJSA_SA_SB_EEES9_NS_10bfloat16_tESF_Li256ELb1ELb1ELb1ELb1EEENS1_36VarlenDynamicPersistentTileSchedulerILi128ELi192ELi256ELi128ELb1ELb1ELb1ELb1ELb0ELb1EEEEEEEEEvNT_6ParamsE --------------------------
	.section	.nv.shared._ZN7cutlass13device_kernelIN5flash11enable_sm90INS1_16FlashAttnFwdSm90INS1_25CollectiveMainloopFwdSm90ILi2EN4cute5tupleIJNS5_1CILi1EEES8_S8_EEENS6_IJNS7_ILi128EEENS7_ILi192EEESA_EEELi128ENS_12float_e4m3_tEfNS_4arch4Sm90ELb0ELb1ELb1ELb1ELb0ELb0ELb0ELb1ELb1ELb1ELb1ELb0EEENS1_21CollectiveEpilogueFwdINS6_IJSA_SA_SB_EEES9_NS_10bfloat16_tESF_Li256ELb1ELb1ELb1ELb1EEENS1_36VarlenDynamicPersistentTileSchedulerILi128ELi192ELi256ELi128ELb1ELb1ELb1ELb1ELb0ELb1EEEEEEEEEvNT_6ParamsE,"aw",@nobits
	.sectionflags	@""
	.align	16
	.zero		1024


//--------------------- .nv.shared._ZN7cutlass13device_kernelIN5flash11enable_sm90INS1_16FlashAttnFwdSm90INS1_25CollectiveMainloopFwdSm90ILi2EN4cute5tupleIJNS5_1CILi1EEES8_S8_EEENS6_IJNS7_ILi128EEENS7_ILi192EEESA_EEELi128ENS_12float_e4m3_tEfNS_4arch4Sm90ELb0ELb1ELb1ELb1ELb0ELb1ELb0ELb1ELb1ELb1ELb1ELb0EEENS1_21CollectiveEpilogueFwdINS6_IJSA_SA_SB_EEES9_NS_10bfloat16_tESF_Li256ELb1ELb1ELb1ELb1EEENS1_36VarlenDynamicPersistentTileSchedulerILi128ELi192ELi256ELi128ELb1ELb1ELb1ELb1ELb0ELb1EEEEEEEEEvNT_6ParamsE --------------------------
	.section	.nv.shared._ZN7cutlass13device_kernelIN5flash11enable_sm90INS1_16FlashAttnFwdSm90INS1_25CollectiveMainloopFwdSm90ILi2EN4cute5tupleIJNS5_1CILi1EEES8_S8_EEENS6_IJNS7_ILi128EEENS7_ILi192EEESA_EEELi128ENS_12float_e4m3_tEfNS_4arch4Sm90ELb0ELb1ELb1ELb1ELb0ELb1ELb0ELb1ELb1ELb1ELb1ELb0EEENS1_21CollectiveEpilogueFwdINS6_IJSA_SA_SB_EEES9_NS_10bfloat16_tESF_Li256ELb1ELb1ELb1ELb1EEENS1_36VarlenDynamicPersistentTileSchedulerILi128ELi192ELi256ELi128ELb1ELb1ELb1ELb1ELb0ELb1EEEEEEEEEvNT_6ParamsE,"aw",@nobits
	.sectionflags	@""
	.align	16
	.zero		1024


//--------------------- .nv.shared._ZN7cutlass13device_kernelIN5flash11enable_sm90INS1_16FlashAttnFwdSm90INS1_25CollectiveMainloopFwdSm90ILi2EN4cute5tupleIJNS5_1CILi1EEES8_S8_EEENS6_IJNS7_ILi128EEENS7_ILi224EEESA_EEELi128ENS_12float_e4m3_tEfNS_4arch4Sm90ELb1ELb0ELb1ELb0ELb0ELb0ELb0ELb1ELb1ELb1ELb1ELb0EEENS1_21CollectiveEpilogueFwdINS6_IJSA_SA_SB_EEES9_NS_10bfloat16_tESF_Li256ELb0ELb1ELb1ELb1EEENS1_19SingleTileSchedulerILb0ELb1ELb1ELi128EEEEEEEEEvNT_6ParamsE --------------------------
	.section	.nv.shared._ZN7cutlass13device_kernelIN5flash11enable_sm90INS1_16FlashAttnFwdSm90INS1_25CollectiveMainloopFwdSm90ILi2EN4cute5tupleIJNS5_1CILi1EEES8_S8_EEENS6_IJNS7_ILi128EEENS7_ILi224EEESA_EEELi128ENS_12float_e4m3_tEfNS_4arch4Sm90ELb1ELb0ELb1ELb0ELb0ELb0ELb0ELb1ELb1ELb1ELb1ELb0EEENS1_21CollectiveEpilogueFwdINS6_IJSA_SA_SB_EEES9_NS_10bfloat16_tESF_Li256ELb0ELb1ELb1ELb1EEENS1_19SingleTileSchedulerILb0ELb1ELb1ELi128EEEEEEEEEvNT_6ParamsE,"aw",@nobits
	.sectionflags	@""
	.align	16
	.zero		1024


//--------------------- .nv.shared._ZN7cutlass13device_kernelIN5flash11enable_sm90INS1_16FlashAttnFwdSm90INS1_25CollectiveMainloopFwdSm90ILi2EN4cute5tupleIJNS5_1CILi1EEES8_S8_EEENS6_IJNS7_ILi128EEENS7_ILi224EEESA_EEELi128ENS_12float_e4m3_tEfNS_4arch4Sm90ELb1ELb0ELb1ELb1ELb0ELb0ELb0ELb1ELb1ELb1ELb1ELb0EEENS1_21CollectiveEpilogueFwdINS6_IJSA_SA_SB_EEES9_NS_10bfloat16_tESF_Li256ELb1ELb1ELb1ELb1EEENS1_36VarlenDynamicPersistentTileSchedulerILi128ELi224ELi256ELi128ELb1ELb1ELb1ELb1ELb1ELb1EEEEEEEEEvNT_6ParamsE --------------------------
	.section	.nv.shared._ZN7cutlass13device_kernelIN5flash11enable_sm90INS1_16FlashAttnFwdSm90INS1_25CollectiveMainloopFwdSm90ILi2EN4cute5tupleIJNS5_1CILi1EEES8_S8_EEENS6_IJNS7_ILi128EEENS7_ILi224EEESA_EEELi128ENS_12float_e4m3_tEfNS_4arch4Sm90ELb1ELb0ELb1ELb1ELb0ELb0ELb0ELb1ELb1ELb1ELb1ELb0EEENS1_21CollectiveEpilogueFwdINS6_IJSA_SA_SB_EEES9_NS_10bfloat16_tESF_Li256ELb1ELb1ELb1ELb1EEENS1_36VarlenDynamicPersistentTileSchedulerILi128ELi224ELi256ELi128ELb1ELb1ELb1ELb1ELb1ELb1EEEEEEEEEvNT_6ParamsE,"aw",@nobits
	.sectionflags	@""
	.align	16
	.zero		1024


//--------------------- .nv.shared._ZN7cutlass13device_kernelIN5flash11enable_sm90INS1_16FlashAttnFwdSm90INS1_25CollectiveMainloopFwdSm90ILi2EN4cute5tupleIJNS5_1CILi1EEES8_S8_EEENS6_IJNS7_ILi128EEENS7_ILi224EEESA_EEELi128ENS_12float_e4m3_tEfNS_4arch4Sm90ELb1ELb0ELb1ELb1ELb0ELb1ELb0ELb1ELb1ELb1ELb1ELb0EEENS1_21CollectiveEpilogueFwdINS6_IJSA_SA_SB_EEES9_NS_10bfloat16_tESF_Li256ELb1ELb1ELb1ELb1EEENS1_36VarlenDynamicPersistentTileSchedulerILi128ELi224ELi256ELi128ELb1ELb1ELb1ELb1ELb1ELb1EEEEEEEEEvNT_6ParamsE --------------------------
	.section	.nv.shared._ZN7cutlass13device_kernelIN5flash11enable_sm90INS1_16FlashAttnFwdSm90INS1_25CollectiveMainloopFwdSm90ILi2EN4cute5tupleIJNS5_1CILi1EEES8_S8_EEENS6_IJNS7_ILi128EEENS7_ILi224EEESA_EEELi128ENS_12float_e4m3_tEfNS_4arch4Sm90ELb1ELb0ELb1ELb1ELb0ELb1ELb0ELb1ELb1ELb1ELb1ELb0EEENS1_21CollectiveEpilogueFwdINS6_IJSA_SA_SB_EEES9_NS_10bfloat16_tESF_Li256ELb1ELb1ELb1ELb1EEENS1_36VarlenDynamicPersistentTileSchedulerILi128ELi224ELi256ELi128ELb1ELb1ELb1ELb1ELb1ELb1EEEEEEEEEvNT_6ParamsE,"aw",@nobits
	.sectionflags	@""
	.align	16
	.zero		1024


//--------------------- .nv.shared._ZN7cutlass13device_kernelIN5flash11enable_sm90INS1_16FlashAttnFwdSm90INS1_25CollectiveMainloopFwdSm90ILi2EN4cute5tupleIJNS5_1CILi1EEES8_S8_EEENS6_IJNS7_ILi192EEENS7_ILi128EEENS7_ILi96EEEEEELi96ENS_12float_e4m3_tEfNS_4arch4Sm90ELb0ELb0ELb1ELb0ELb0ELb0ELb0ELb1ELb1ELb1ELb1ELb0EEENS1_21CollectiveEpilogueFwdINS6_IJSA_SC_SB_EEES9_NS_10bfloat16_tESG_Li384ELb0ELb1ELb1ELb1EEENS1_19SingleTileSchedulerILb0ELb1ELb1ELi192EEEEEEEEEvNT_6ParamsE --------------------------
	.section	.nv.shared._ZN7cutlass13device_kernelIN5flash11enable_sm90INS1_16FlashAttnFwdSm90INS1_25CollectiveMainloopFwdSm90ILi2EN4cute5tupleIJNS5_1CILi1EEES8_S8_EEENS6_IJNS7_ILi192EEENS7_ILi128EEENS7_ILi96EEEEEELi96ENS_12float_e4m3_tEfNS_4arch4Sm90ELb0ELb0ELb1ELb0ELb0ELb0ELb0ELb1ELb1ELb1ELb1ELb0EEENS1_21CollectiveEpilogueFwdINS6_IJSA_SC_SB_EEES9_NS_10bfloat16_tESG_Li384ELb0ELb1ELb1ELb1EEENS1_19SingleTileSchedulerILb0ELb1ELb1ELi192EEEEEEEEEvNT_6ParamsE,"aw",@nobits
	.sectionflags	@""
	.align	16
	.zero		1024


//--------------------- .nv.shared._ZN7cutlass13device_kernelIN5flash11enable_sm90INS1_16FlashAttnFwdSm90INS1_25CollectiveMainloopFwdSm90ILi2EN4cute5tupleIJNS5_1CILi1EEES8_S8_EEENS6_IJNS7_ILi192EEENS7_ILi128EEENS7_ILi96EEEEEELi96ENS_12float_e4m3_tEfNS_4arch4Sm90ELb0ELb0ELb1ELb1ELb0ELb0ELb0ELb1ELb1ELb1ELb1ELb0EEENS1_21CollectiveEpilogueFwdINS6_IJSA_SC_SB_EEES9_NS_10bfloat16_tESG_Li384ELb1ELb1ELb1ELb1EEENS1_36VarlenDynamicPersistentTileSchedulerILi192ELi128ELi384ELi128ELb1ELb1ELb1ELb0ELb1ELb1EEEEEEEEEvNT_6ParamsE --------------------------
	.section	.nv.shared._ZN7cutlass13device_kernelIN5flash11enable_sm90INS1_16FlashAttnFwdSm90INS1_25CollectiveMainloopFwdSm90ILi2EN4cute5tupleIJNS5_1CILi1EEES8_S8_EEENS6_IJNS7_ILi192EEENS7_ILi128EEENS7_ILi96EEEEEELi96ENS_12float_e4m3_tEfNS_4arch4Sm90ELb0ELb0ELb1ELb1ELb0ELb0ELb0ELb1ELb1ELb1ELb1ELb0EEENS1_21CollectiveEpilogueFwdINS6_IJSA_SC_SB_EEES9_NS_10bfloat16_tESG_Li384ELb1ELb1ELb1ELb1EEENS1_36VarlenDynamicPersistentTileSchedulerILi192ELi128ELi384ELi128ELb1ELb1ELb1ELb0ELb1ELb1EEEEEEEEEvNT_6ParamsE,"aw",@nobits
	.sectionflags	@""
	.align	16
	.zero		1024


//--------------------- .nv.shared._ZN7cutlass13device_kernelIN5flash11enable_sm90INS1_16FlashAttnFwdSm90INS1_25CollectiveMainloopFwdSm90ILi2EN4cute5tupleIJNS5_1CILi1EEES8_S8_EEENS6_IJNS7_ILi192EEENS7_ILi128EEENS7_ILi96EEEEEELi96ENS_12float_e4m3_tEfNS_4arch4Sm90ELb0ELb0ELb1ELb1ELb0ELb1ELb0ELb1ELb1ELb1ELb1ELb0EEENS1_21CollectiveEpilogueFwdINS6_IJSA_SC_SB_EEES9_NS_10bfloat16_tESG_Li384ELb1ELb1ELb1ELb1EEENS1_36VarlenDynamicPersistentTileSchedulerILi192ELi128ELi384ELi128ELb1ELb1ELb1ELb0ELb1ELb1EEEEEEEEEvNT_6ParamsE --------------------------
	.section	.nv.shared._ZN7cutlass13device_kernelIN5flash11enable_sm90INS1_16FlashAttnFwdSm90INS1_25CollectiveMainloopFwdSm90ILi2EN4cute5tupleIJNS5_1CILi1EEES8_S8_EEENS6_IJNS7_ILi192EEENS7_ILi128EEENS7_ILi96EEEEEELi96ENS_12float_e4m3_tEfNS_4arch4Sm90ELb0ELb0ELb1ELb1ELb0ELb1ELb0ELb1ELb1ELb1ELb1ELb0EEENS1_21CollectiveEpilogueFwdINS6_IJSA_SC_SB_EEES9_NS_10bfloat16_tESG_Li384ELb1ELb1ELb1ELb1EEENS1_36VarlenDynamicPersistentTileSchedulerILi192ELi128ELi384ELi128ELb1ELb1ELb1ELb0ELb1ELb1EEEEEEEEEvNT_6ParamsE,"aw",@nobits
	.sectionflags	@""
	.align	16
	.zero		1024


//--------------------- .nv.shared._ZN7cutlass13device_kernelIN5flash11enable_sm90INS1_16FlashAttnFwdSm90INS1_25CollectiveMainloopFwdSm90ILi2EN4cute5tupleIJNS5_1CILi1EEES8_S8_EEENS6_IJNS7_ILi192EEENS7_ILi128EEENS7_ILi96EEEEEELi96ENS_12float_e4m3_tEfNS_4arch4Sm90ELb0ELb1ELb1ELb0ELb0ELb0ELb0ELb1ELb1ELb1ELb1ELb0EEENS1_21CollectiveEpilogueFwdINS6_IJSA_SC_SB_EEES9_NS_10bfloat16_tESG_Li384ELb0ELb1ELb1ELb1EEENS1_19SingleTileSchedulerILb0ELb1ELb1ELi192EEEEEEEEEvNT_6ParamsE --------------------------
	.section	.nv.shared._ZN7cutlass13device_kernelIN5flash11enable_sm90INS1_16FlashAttnFwdSm90INS1_25CollectiveMainloopFwdSm90ILi2EN4cute5tupleIJNS5_1CILi1EEES8_S8_EEENS6_IJNS7_ILi192EEENS7_ILi128EEENS7_ILi96EEEEEELi96ENS_12float_e4m3_tEfNS_4arch4Sm90ELb0ELb1ELb1ELb0ELb0ELb0ELb0ELb1ELb1ELb1ELb1ELb0EEENS1_21CollectiveEpilogueFwdINS6_IJSA_SC_SB_EEES9_NS_10bfloat16_tESG_Li384ELb0ELb1ELb1ELb1EEENS1_19SingleTileSchedulerILb0ELb1ELb1ELi192EEEEEEEEEvNT_6ParamsE,"aw",@nobits
	.sectionflags	@""
	.align	16
	.zero		1024


//--------------------- .nv.shared._ZN7cutlass13device_kernelIN5flash11enable_sm90INS1_16FlashAttnFwdSm90INS1_25CollectiveMainloopFwdSm90ILi2EN4cute5tupleIJNS5_1CILi1EEES8_S8_EEENS6_IJNS7_ILi192EEENS7_ILi128EEENS7_ILi96EEEEEELi96ENS_12float_e4m3_tEfNS_4arch4Sm90ELb0ELb1ELb1ELb1ELb0ELb0ELb0ELb1ELb1ELb1ELb1ELb0EEENS1_21CollectiveEpilogueFwdINS6_IJSA_SC_SB_EEES9_NS_10bfloat16_tESG_Li384ELb1ELb1ELb1ELb1EEENS1_36VarlenDynamicPersistentTileSchedulerILi192ELi128ELi384ELi128ELb1ELb1ELb1ELb1ELb0ELb1EEEEEEEEEvNT_6ParamsE --------------------------
	.section	.nv.shared._ZN7cutlass13device_kernelIN5flash11enable_sm90INS1_16FlashAttnFwdSm90INS1_25CollectiveMainloopFwdSm90ILi2EN4cute5tupleIJNS5_1CILi1EEES8_S8_EEENS6_IJNS7_ILi192EEENS7_ILi128EEENS7_ILi96EEEEEELi96ENS_12float_e4m3_tEfNS_4arch4Sm90ELb0ELb1ELb1ELb1ELb0ELb0ELb0ELb1ELb1ELb1ELb1ELb0EEENS1_21CollectiveEpilogueFwdINS6_IJSA_SC_SB_EEES9_NS_10bfloat16_tESG_Li384ELb1ELb1ELb1ELb1EEENS1_36VarlenDynamicPersistentTileSchedulerILi192ELi128ELi384ELi128ELb1ELb1ELb1ELb1ELb0ELb1EEEEEEEEEvNT_6ParamsE,"aw",@nobits
	.sectionflags	@""
	.align	16
	.zero		1024


//--------------------- .nv.shared._ZN7cutlass13device_kernelIN5flash11enable_sm90INS1_16FlashAttnFwdSm90INS1_25CollectiveMainloopFwdSm90ILi2EN4cute5tupleIJNS5_1CILi1EEES8_S8_EEENS6_IJNS7_ILi192EEENS7_ILi128EEENS7_ILi96EEEEEELi96ENS_12float_e4m3_tEfNS_4arch4Sm90ELb0ELb1ELb1ELb1ELb0ELb1ELb0ELb1ELb1ELb1ELb1ELb0EEENS1_21CollectiveEpilogueFwdINS6_IJSA_SC_SB_EEES9_NS_10bfloat16_tESG_Li384ELb1ELb1ELb1ELb1EEENS1_36VarlenDynamicPersistentTileSchedulerILi192ELi128ELi384ELi128ELb1ELb1ELb1ELb1ELb0ELb1EEEEEEEEEvNT_6ParamsE --------------------------
	.section	.nv.shared._ZN7cutlass13device_kernelIN5flash11enable_sm90INS1_16FlashAttnFwdSm90INS1_25CollectiveMainloopFwdSm90ILi2EN4cute5tupleIJNS5_1CILi1EEES8_S8_EEENS6_IJNS7_ILi192EEENS7_ILi128EEENS7_ILi96EEEEEELi96ENS_12float_e4m3_tEfNS_4arch4Sm90ELb0ELb1ELb1ELb1ELb0ELb1ELb0ELb1ELb1ELb1ELb1ELb0EEENS1_21CollectiveEpilogueFwdINS6_IJSA_SC_SB_EEES9_NS_10bfloat16_tESG_Li384ELb1ELb1ELb1ELb1EEENS1_36VarlenDynamicPersistentTileSchedulerILi192ELi128ELi384ELi128ELb1ELb1ELb1ELb1ELb0ELb1EEEEEEEEEvNT_6ParamsE,"aw",@nobits
	.sectionflags	@""
	.align	16
	.zero		1024


//--------------------- .nv.shared._ZN7cutlass13device_kernelIN5flash11enable_sm90INS1_16FlashAttnFwdSm90INS1_25CollectiveMainloopFwdSm90ILi2EN4cute5tupleIJNS5_1CILi1EEES8_S8_EEENS6_IJNS7_ILi192EEENS7_ILi128EEENS7_ILi96EEEEEELi96ENS_12float_e4m3_tEfNS_4arch4Sm90ELb1ELb0ELb1ELb0ELb0ELb0ELb0ELb1ELb1ELb1ELb1ELb0EEENS1_21CollectiveEpilogueFwdINS6_IJSA_SC_SB_EEES9_NS_10bfloat16_tESG_Li384ELb0ELb1ELb1ELb1EEENS1_19SingleTileSchedulerILb0ELb1ELb1ELi192EEEEEEEEEvNT_6ParamsE --------------------------
	.section	.nv.shared._ZN7cutlass13device_kernelIN5flash11enable_sm90INS1_16FlashAttnFwdSm90INS1_25CollectiveMainloopFwdSm90ILi2EN4cute5tupleIJNS5_1CILi1EEES8_S8_EEENS6_IJNS7_ILi192EEENS7_ILi128EEENS7_ILi96EEEEEELi96ENS_12float_e4m3_tEfNS_4arch4Sm90ELb1ELb0ELb1ELb0ELb0ELb0ELb0ELb1ELb1ELb1ELb1ELb0EEENS1_21CollectiveEpilogueFwdINS6_IJSA_SC_SB_EEES9_NS_10bfloat16_tESG_Li384ELb0ELb1ELb1ELb1EEENS1_19SingleTileSchedulerILb0ELb1ELb1ELi192EEEEEEEEEvNT_6ParamsE,"aw",@nobits
	.sectionflags	@""
	.align	16
	.zero		1024


//--------------------- .nv.shared._ZN7cutlass13device_kernelIN5flash11enable_sm90INS1_16FlashAttnFwdSm90INS1_25CollectiveMainloopFwdSm90ILi2EN4cute5tupleIJNS5_1CILi1EEES8_S8_EEENS6_IJNS7_ILi192EEENS7_ILi128EEENS7_ILi96EEEEEELi96ENS_12float_e4m3_tEfNS_4arch4Sm90ELb1ELb0ELb1ELb1ELb0ELb0ELb0ELb1ELb1ELb1ELb1ELb0EEENS1_21CollectiveEpilogueFwdINS6_IJSA_SC_SB_EEES9_NS_10bfloat16_tESG_Li384ELb1ELb1ELb1ELb1EEENS1_36VarlenDynamicPersistentTileSchedulerILi192ELi128ELi384ELi128ELb1ELb1ELb1ELb1ELb1ELb1EEEEEEEEEvNT_6ParamsE --------------------------
	.section	.nv.shared._ZN7cutlass13device_kernelIN5flash11enable_sm90INS1_16FlashAttnFwdSm90INS1_25CollectiveMainloopFwdSm90ILi2EN4cute5tupleIJNS5_1CILi1EEES8_S8_EEENS6_IJNS7_ILi192EEENS7_ILi128EEENS7_ILi96EEEEEELi96ENS_12float_e4m3_tEfNS_4arch4Sm90ELb1ELb0ELb1ELb1ELb0ELb0ELb0ELb1ELb1ELb1ELb1ELb0EEENS1_21CollectiveEpilogueFwdINS6_IJSA_SC_SB_EEES9_NS_10bfloat16_tESG_Li384ELb1ELb1ELb1ELb1EEENS1_36VarlenDynamicPersistentTileSchedulerILi192ELi128ELi384ELi128ELb1ELb1ELb1ELb1ELb1ELb1EEEEEEEEEvNT_6ParamsE,"aw",@nobits
	.sectionflags	@""
	.align	16
	.zero		1024


//--------------------- .nv.shared._ZN7cutlass13device_kernelIN5flash11enable_sm90INS1_16FlashAttnFwdSm90INS1_25CollectiveMainloopFwdSm90ILi2EN4cute5tupleIJNS5_1CILi1EEES8_S8_EEENS6_IJNS7_ILi192EEENS7_ILi128EEENS7_ILi96EEEEEELi96ENS_12float_e4m3_tEfNS_4arch4Sm90ELb1ELb0ELb1ELb1ELb0ELb1ELb0ELb1ELb1ELb1ELb1ELb0EEENS1_21CollectiveEpilogueFwdINS6_IJSA_SC_SB_EEES9_NS_10bfloat16_tESG_Li384ELb1ELb1ELb1ELb1EEENS1_36VarlenDynamicPersistentTileSchedulerILi192ELi128ELi384ELi128ELb1ELb1ELb1ELb1ELb1ELb1EEEEEEEEEvNT_6ParamsE --------------------------
	.section	.nv.shared._ZN7cutlass13device_kernelIN5flash11enable_sm90INS1_16FlashAttnFwdSm90INS1_25CollectiveMainloopFwdSm90ILi2EN4cute5tupleIJNS5_1CILi1EEES8_S8_EEENS6_IJNS7_ILi192EEENS7_ILi128EEENS7_ILi96EEEEEELi96ENS_12float_e4m3_tEfNS_4arch4Sm90ELb1ELb0ELb1ELb1ELb0ELb1ELb0ELb1ELb1ELb1ELb1ELb0EEENS1_21CollectiveEpilogueFwdINS6_IJSA_SC_SB_EEES9_NS_10bfloat16_tESG_Li384ELb1ELb1ELb1ELb1EEENS1_36VarlenDynamicPersistentTileSchedulerILi192ELi128ELi384ELi128ELb1ELb1ELb1ELb1ELb1ELb1EEEEEEEEEvNT_6ParamsE,"aw",@nobits
	.sectionflags	@""
	.align	16
	.zero		1024


//--------------------- .nv.shared._ZN7cutlass13device_kernelIN5flash11enable_sm90INS1_16FlashAttnFwdSm90INS1_25CollectiveMainloopFwdSm90ILi2EN4cute5tupleIJNS5_1CILi1EEES8_S8_EEENS6_IJNS7_ILi192EEENS7_ILi160EEENS7_ILi64EEEEEELi64ENS_12float_e4m3_tEfNS_4arch4Sm90ELb0ELb0ELb1ELb0ELb0ELb0ELb0ELb1ELb1ELb1ELb1ELb0EEENS1_21CollectiveEpilogueFwdINS6_IJSA_SC_SB_EEES9_NS_10bfloat16_tESG_Li384ELb0ELb1ELb1ELb1EEENS1_19SingleTileSchedulerILb0ELb1ELb1ELi192EEEEEEEEEvNT_6ParamsE --------------------------
	.section	.nv.shared._ZN7cutlass13device_kernelIN5flash11enable_sm90INS1_16FlashAttnFwdSm90INS1_25CollectiveMainloopFwdSm90ILi2EN4cute5tupleIJNS5_1CILi1EEES8_S8_EEENS6_IJNS7_ILi192EEENS7_ILi160EEENS7_ILi64EEEEEELi64ENS_12float_e4m3_tEfNS_4arch4Sm90ELb0ELb0ELb1ELb0ELb0ELb0ELb0ELb1ELb1ELb1ELb1ELb0EEENS1_21CollectiveEpilogueFwdINS6_IJSA_SC_SB_EEES9_NS_10bfloat16_tESG_Li384ELb0ELb1ELb1ELb1EEENS1_19SingleTileSchedulerILb0ELb1ELb1ELi192EEEEEEEEEvNT_6ParamsE,"aw",@nobits
	.sectionflags	@""
	.align	16
	.zero		1024


//--------------------- .nv.shared._ZN7cutlass13device_kernelIN5flash11enable_sm90INS1_16FlashAttnFwdSm90INS1_25CollectiveMainloopFwdSm90ILi2EN4cute5tupleIJNS5_1CILi1EEES8_S8_EEENS6_IJNS7_ILi192EEENS7_ILi160EEENS7_ILi64EEEEEELi64ENS_12float_e4m3_tEfNS_4arch4Sm90ELb0ELb0ELb1ELb1ELb0ELb0ELb0ELb1ELb1ELb1ELb1ELb0EEENS1_21CollectiveEpilogueFwdINS6_IJSA_SC_SB_EEES9_NS_10bfloat16_tESG_Li384ELb1ELb1ELb1ELb1EEENS1_36VarlenDynamicPersistentTileSchedulerILi192ELi160ELi384ELi128ELb1ELb1ELb1ELb0ELb1ELb1EEEEEEEEEvNT_6ParamsE --------------------------
	.section	.nv.shared._ZN7cutlass13device_kernelIN5flash11enable_sm90INS1_16FlashAttnFwdSm90INS1_25CollectiveMainloopFwdSm90ILi2EN4cute5tupleIJNS5_1CILi1EEES8_S8_EEENS6_IJNS7_ILi192EEENS7_ILi160EEENS7_ILi64EEEEEELi64ENS_12float_e4m3_tEfNS_4arch4Sm90ELb0ELb0ELb1ELb1ELb0ELb0ELb0ELb1ELb1ELb1ELb1ELb0EEENS1_21CollectiveEpilogueFwdINS6_IJSA_SC_SB_EEES9_NS_10bfloat16_tESG_Li384ELb1ELb1ELb1ELb1EEENS1_36VarlenDynamicPersistentTileSchedulerILi192ELi160ELi384ELi128ELb1ELb1ELb1ELb0ELb1ELb1EEEEEEEEEvNT_6ParamsE,"aw",@nobits
	.sectionflags	@""
	.align	16
	.zero		1024


//--------------------- .nv.shared._ZN7cutlass13device_kernelIN5flash11enable_sm90INS1_16FlashAttnFwdSm90INS1_25CollectiveMainloopFwdSm90ILi2EN4cute5tupleIJNS5_1CILi1EEES8_S8_EEENS6_IJNS7_ILi192EEENS7_ILi160EEENS7_ILi64EEEEEELi64ENS_12float_e4m3_tEfNS_4arch4Sm90ELb0ELb0ELb1ELb1ELb0ELb1ELb0ELb1ELb1ELb1ELb1ELb0EEENS1_21CollectiveEpilogueFwdINS6_IJSA_SC_SB_EEES9_NS_10bfloat16_tESG_Li384ELb1ELb1ELb1ELb1EEENS1_36VarlenDynamicPersistentTileSchedulerILi192ELi160ELi384ELi128ELb1ELb1ELb1ELb0ELb1ELb1EEEEEEEEEvNT_6ParamsE --------------------------
	.section	.nv.shared._ZN7cutlass13device_kernelIN5flash11enable_sm90INS1_16FlashAttnFwdSm90INS1_25CollectiveMainloopFwdSm90ILi2EN4cute5tupleIJNS5_1CILi1EEES8_S8_EEENS6_IJNS7_ILi192EEENS7_ILi160EEENS7_ILi64EEEEEELi64ENS_12float_e4m3_tEfNS_4arch4Sm90ELb0ELb0ELb1ELb1ELb0ELb1ELb0ELb1ELb1ELb1ELb1ELb0EEENS1_21CollectiveEpilogueFwdINS6_IJSA_SC_SB_EEES9_NS_10bfloat16_tESG_Li384ELb1ELb1ELb1ELb1EEENS1_36VarlenDynamicPersistentTileSchedulerILi192ELi160ELi384ELi128ELb1ELb1ELb1ELb0ELb1ELb1EEEEEEEEEvNT_6ParamsE,"aw",@nobits
	.sectionflags	@""
	.align	16
	.zero		1024


//--------------------- .nv.shared._ZN7cutlass13device_kernelIN5flash11enable_sm90INS1_16FlashAttnFwdSm90INS1_25CollectiveMainloopFwdSm90ILi2EN4cute5tupleIJNS5_1CILi1EEES8_S8_EEENS6_IJNS7_ILi192EEENS7_ILi160EEENS7_ILi64EEEEEELi64ENS_12float_e4m3_tEfNS_4arch4Sm90ELb0ELb1ELb1ELb0ELb0ELb0ELb0ELb1ELb1ELb1ELb1ELb0EEENS1_21CollectiveEpilogueFwdINS6_IJSA_SC_SB_EEES9_NS_10bfloat16_tESG_Li384ELb0ELb1ELb1ELb1EEENS1_19SingleTileSchedulerILb0ELb1ELb1ELi192EEEEEEEEEvNT_6ParamsE --------------------------
	.section	.nv.shared._ZN7cutlass13device_kernelIN5flash11enable_sm90INS1_16FlashAttnFwdSm90INS1_25CollectiveMainloopFwdSm90ILi2EN4cute5tupleIJNS5_1CILi1EEES8_S8_EEENS6_IJNS7_ILi192EEENS7_ILi160EEENS7_ILi64EEEEEELi64ENS_12float_e4m3_tEfNS_4arch4Sm90ELb0ELb1ELb1ELb0ELb0ELb0ELb0ELb1ELb1ELb1ELb1ELb0EEENS1_21CollectiveEpilogueFwdINS6_IJSA_SC_SB_EEES9_NS_10bfloat16_tESG_Li384ELb0ELb1ELb1ELb1EEENS1_19SingleTileSchedulerILb0ELb1ELb1ELi192EEEEEEEEEvNT_6ParamsE,"aw",@nobits
	.sectionflags	@""
	.align	16
	.zero		1024


//--------------------- .nv.shared._ZN7cutlass13device_kernelIN5flash11enable_sm90INS1_16FlashAttnFwdSm90INS1_25CollectiveMainloopFwdSm90ILi2EN4cute5tupleIJNS5_1CILi1EEES8_S8_EEENS6_IJNS7_ILi192EEENS7_ILi160EEENS7_ILi64EEEEEELi64ENS_12float_e4m3_tEfNS_4arch4Sm90ELb0ELb1ELb1ELb1ELb0ELb0ELb0ELb1ELb1ELb1ELb1ELb0EEENS1_21CollectiveEpilogueFwdINS6_IJSA_SC_SB_EEES9_NS_10bfloat16_tESG_Li384ELb1ELb1ELb1ELb1EEENS1_36VarlenDynamicPersistentTileSchedulerILi192ELi160ELi384ELi128ELb1ELb1ELb1ELb1ELb0ELb1EEEEEEEEEvNT_6ParamsE --------------------------
	.section	.nv.shared._ZN7cutlass13device_kernelIN5flash11enable_sm90INS1_16FlashAttnFwdSm90INS1_25CollectiveMainloopFwdSm90ILi2EN4cute5tupleIJNS5_1CILi1EEES8_S8_EEENS6_IJNS7_ILi192EEENS7_ILi160EEENS7_ILi64EEEEEELi64ENS_12float_e4m3_tEfNS_4arch4Sm90ELb0ELb1ELb1ELb1ELb0ELb0ELb0ELb1ELb1ELb1ELb1ELb0EEENS1_21CollectiveEpilogueFwdINS6_IJSA_SC_SB_EEES9_NS_10bfloat16_tESG_Li384ELb1ELb1ELb1ELb1EEENS1_36VarlenDynamicPersistentTileSchedulerILi192ELi160ELi384ELi128ELb1ELb1ELb1ELb1ELb0ELb1EEEEEEEEEvNT_6ParamsE,"aw",@nobits
	.sectionflags	@""
	.align	16
	.zero		1024


//--------------------- .nv.shared._ZN7cutlass13device_kernelIN5flash11enable_sm90INS1_16FlashAttnFwdSm90INS1_25CollectiveMainloopFwdSm90ILi2EN4cute5tupleIJNS5_1CILi1EEES8_S8_EEENS6_IJNS7_ILi192EEENS7_ILi160EEENS7_ILi64EEEEEELi64ENS_12float_e4m3_tEfNS_4arch4Sm90ELb0ELb1ELb1ELb1ELb0ELb1ELb0ELb1ELb1ELb1ELb1ELb0EEENS1_21CollectiveEpilogueFwdINS6_IJSA_SC_SB_EEES9_NS_10bfloat16_tESG_Li384ELb1ELb1ELb1ELb1EEENS1_36VarlenDynamicPersistentTileSchedulerILi192ELi160ELi384ELi128ELb1ELb1ELb1ELb1ELb0ELb1EEEEEEEEEvNT_6ParamsE --------------------------
	.section	.nv.shared._ZN7cutlass13device_kernelIN5flash11enable_sm90INS1_16FlashAttnFwdSm90INS1_25CollectiveMainloopFwdSm90ILi2EN4cute5tupleIJNS5_1CILi1EEES8_S8_EEENS6_IJNS7_ILi192EEENS7_ILi160EEENS7_ILi64EEEEEELi64ENS_12float_e4m3_tEfNS_4arch4Sm90ELb0ELb1ELb1ELb1ELb0ELb1ELb0ELb1ELb1ELb1ELb1ELb0EEENS1_21CollectiveEpilogueFwdINS6_IJSA_SC_SB_EEES9_NS_10bfloat16_tESG_Li384ELb1ELb1ELb1ELb1EEENS1_36VarlenDynamicPersistentTileSchedulerILi192ELi160ELi384ELi128ELb1ELb1ELb1ELb1ELb0ELb1EEEEEEEEEvNT_6ParamsE,"aw",@nobits
	.sectionflags	@""
	.align	16
	.zero		1024


//--------------------- .nv.shared._ZN7cutlass13device_kernelIN5flash11enable_sm90INS1_16FlashAttnFwdSm90INS1_25CollectiveMainloopFwdSm90ILi2EN4cute5tupleIJNS5_1CILi1EEES8_S8_EEENS6_IJNS7_ILi192EEENS7_ILi160EEENS7_ILi64EEEEEELi64ENS_12float_e4m3_tEfNS_4arch4Sm90ELb1ELb0ELb1ELb0ELb0ELb0ELb0ELb1ELb1ELb1ELb1ELb0EEENS1_21CollectiveEpilogueFwdINS6_IJSA_SC_SB_EEES9_NS_10bfloat16_tESG_Li384ELb0ELb1ELb1ELb1EEENS1_19SingleTileSchedulerILb0ELb1ELb1ELi192EEEEEEEEEvNT_6ParamsE --------------------------
	.section	.nv.shared._ZN7cutlass13device_kernelIN5flash11enable_sm90INS1_16FlashAttnFwdSm90INS1_25CollectiveMainloopFwdSm90ILi2EN4cute5tupleIJNS5_1CILi1EEES8_S8_EEENS6_IJNS7_ILi192EEENS7_ILi160EEENS7_ILi64EEEEEELi64ENS_12float_e4m3_tEfNS_4arch4Sm90ELb1ELb0ELb1ELb0ELb0ELb0ELb0ELb1ELb1ELb1ELb1ELb0EEENS1_21CollectiveEpilogueFwdINS6_IJSA_SC_SB_EEES9_NS_10bfloat16_tESG_Li384ELb0ELb1ELb1ELb1EEENS1_19SingleTileSchedulerILb0ELb1ELb1ELi192EEEEEEEEEvNT_6ParamsE,"aw",@nobits
	.sectionflags	@""
	.align	16
	.zero		1024


//--------------------- .nv.shared._ZN7cutlass13device_kernelIN5flash11enable_sm90INS1_16FlashAttnFwdSm90INS1_25CollectiveMainloopFwdSm90ILi2EN4cute5tupleIJNS5_1CILi1EEES8_S8_EEENS6_IJNS7_ILi192EEENS7_ILi160EEENS7_ILi64EEEEEELi64ENS_12float_e4m3_tEfNS_4arch4Sm90ELb1ELb0ELb1ELb1ELb0ELb0ELb0ELb1ELb1ELb1ELb1ELb0EEENS1_21CollectiveEpilogueFwdINS6_IJSA_SC_SB_EEES9_NS_10bfloat16_tESG_Li384ELb1ELb1ELb1ELb1EEENS1_36VarlenDynamicPersistentTileSchedulerILi192ELi160ELi384ELi128ELb1ELb1ELb1ELb1ELb1ELb1EEEEEEEEEvNT_6ParamsE --------------------------
	.section	.nv.shared._ZN7cutlass13device_kernelIN5flash11enable_sm90INS1_16FlashAttnFwdSm90INS1_25CollectiveMainloopFwdSm90ILi2EN4cute5tupleIJNS5_1CILi1EEES8_S8_EEENS6_IJNS7_ILi192EEENS7_ILi160EEENS7_ILi64EEEEEELi64ENS_12float_e4m3_tEfNS_4arch4Sm90ELb1ELb0ELb1ELb1ELb0ELb0ELb0ELb1ELb1ELb1ELb1ELb0EEENS1_21CollectiveEpilogueFwdINS6_IJSA_SC_SB_EEES9_NS_10bfloat16_tESG_Li384ELb1ELb1ELb1ELb1EEENS1_36VarlenDynamicPersistentTileSchedulerILi192ELi160ELi384ELi128ELb1ELb1ELb1ELb1ELb1ELb1EEEEEEEEEvNT_6ParamsE,"aw",@nobits
	.sectionflags	@""
	.align	16
	.zero		1024


//--------------------- .nv.shared._ZN7cutlass13device_kernelIN5flash11enable_sm90INS1_16FlashAttnFwdSm90INS1_25CollectiveMainloopFwdSm90ILi2EN4cute5tupleIJNS5_1CILi1EEES8_S8_EEENS6_IJNS7_ILi192EEENS7_ILi160EEENS7_ILi64EEEEEELi64ENS_12float_e4m3_tEfNS_4arch4Sm90ELb1ELb0ELb1ELb1ELb0ELb1ELb0ELb1ELb1ELb1ELb1ELb0EEENS1_21CollectiveEpilogueFwdINS6_IJSA_SC_SB_EEES9_NS_10bfloat16_tESG_Li384ELb1ELb1ELb1ELb1EEENS1_36VarlenDynamicPersistentTileSchedulerILi192ELi160ELi384ELi128ELb1ELb1ELb1ELb1ELb1ELb1EEEEEEEEEvNT_6ParamsE --------------------------
	.section	.nv.shared._ZN7cutlass13device_kernelIN5flash11enable_sm90INS1_16FlashAttnFwdSm90INS1_25CollectiveMainloopFwdSm90ILi2EN4cute5tupleIJNS5_1CILi1EEES8_S8_EEENS6_IJNS7_ILi192EEENS7_ILi160EEENS7_ILi64EEEEEELi64ENS_12float_e4m3_tEfNS_4arch4Sm90ELb1ELb0ELb1ELb1ELb0ELb1ELb0ELb1ELb1ELb1ELb1ELb0EEENS1_21CollectiveEpilogueFwdINS6_IJSA_SC_SB_EEES9_NS_10bfloat16_tESG_Li384ELb1ELb1ELb1ELb1EEENS1_36VarlenDynamicPersistentTileSchedulerILi192ELi160ELi384ELi128ELb1ELb1ELb1ELb1ELb1ELb1EEEEEEEEEvNT_6ParamsE,"aw",@nobits
	.sectionflags	@""
	.align	16
	.zero		1024


//--------------------- .nv.constant0._ZN7cutlass13device_kernelIN5flash11enable_sm90INS1_16FlashAttnFwdSm90INS1_25CollectiveMainloopFwdSm90ILi2EN4cute5tupleIJNS5_1CILi1EEES8_S8_EEENS6_IJNS7_ILi128EEESA_NS7_ILi256EEEEEELi256ENS_12float_e4m3_tEfNS_4arch4Sm90ELb0ELb0ELb1ELb0ELb0ELb0ELb0ELb1ELb1ELb1ELb1ELb0EEENS1_21CollectiveEpilogueFwdINS6_IJSA_SB_SA_EEES9_NS_10bfloat16_tESF_Li256ELb0ELb1ELb1ELb1EEENS1_19SingleTileSchedulerILb0ELb1ELb1ELi128EEEEEEEEEvNT_6ParamsE --------------------------
	.section	.nv.constant0._ZN7cutlass13device_kernelIN5flash11enable_sm90INS1_16FlashAttnFwdSm90INS1_25CollectiveMainloopFwdSm90ILi2EN4cute5tupleIJNS5_1CILi1EEES8_S8_EEENS6_IJNS7_ILi128EEESA_NS7_ILi256EEEEEELi256ENS_12float_e4m3_tEfNS_4arch4Sm90ELb0ELb0ELb1ELb0ELb0ELb0ELb0ELb1ELb1ELb1ELb1ELb0EEENS1_21CollectiveEpilogueFwdINS6_IJSA_SB_SA_EEES9_NS_10bfloat16_tESF_Li256ELb0ELb1ELb1ELb1EEENS1_19SingleTileSchedulerILb0ELb1ELb1ELi128EEEEEEEEEvNT_6ParamsE,"a",@progbits
	.sectionflags	@""
	.align	4
.nv.constant0._ZN7cutlass13device_kernelIN5flash11enable_sm90INS1_16FlashAttnFwdSm90INS1_25CollectiveMainloopFwdSm90ILi2EN4cute5tupleIJNS5_1CILi1EEES8_S8_EEENS6_IJNS7_ILi128EEESA_NS7_ILi256EEEEEELi256ENS_12float_e4m3_tEfNS_4arch4Sm90ELb0ELb0ELb1ELb0ELb0ELb0ELb0ELb1ELb1ELb1ELb1ELb0EEENS1_21CollectiveEpilogueFwdINS6_IJSA_SB_SA_EEES9_NS_10bfloat16_tESF_Li256ELb0ELb1ELb1ELb1EEENS1_19SingleTileSchedulerILb0ELb1ELb1ELi128EEEEEEEEEvNT_6ParamsE:
	.zero		3200


//--------------------- .nv.constant0._ZN7cutlass13device_kernelIN5flash11enable_sm90INS1_16FlashAttnFwdSm90INS1_25CollectiveMainloopFwdSm90ILi2EN4cute5tupleIJNS5_1CILi1EEES8_S8_EEENS6_IJNS7_ILi128EEESA_NS7_ILi256EEEEEELi256ENS_12float_e4m3_tEfNS_4arch4Sm90ELb0ELb0ELb1ELb1ELb0ELb0ELb0ELb1ELb1ELb1ELb1ELb0EEENS1_21CollectiveEpilogueFwdINS6_IJSA_SB_SA_EEES9_NS_10bfloat16_tESF_Li256ELb1ELb1ELb1ELb1EEENS1_36VarlenDynamicPersistentTileSchedulerILi128ELi128ELi256ELi128ELb1ELb1ELb1ELb0ELb1ELb1EEEEEEEEEvNT_6ParamsE --------------------------
	.section	.nv.constant0._ZN7cutlass13device_kernelIN5flash11enable_sm90INS1_16FlashAttnFwdSm90INS1_25CollectiveMainloopFwdSm90ILi2EN4cute5tupleIJNS5_1CILi1EEES8_S8_EEENS6_IJNS7_ILi128EEESA_NS7_ILi256EEEEEELi256ENS_12float_e4m3_tEfNS_4arch4Sm90ELb0ELb0ELb1ELb1ELb0ELb0ELb0ELb1ELb1ELb1ELb1ELb0EEENS1_21CollectiveEpilogueFwdINS6_IJSA_SB_SA_EEES9_NS_10bfloat16_tESF_Li256ELb1ELb1ELb1ELb1EEENS1_36VarlenDynamicPersistentTileSchedulerILi128ELi128ELi256ELi128ELb1ELb1ELb1ELb0ELb1ELb1EEEEEEEEEvNT_6ParamsE,"a",@progbits
	.sectionflags	@""
	.align	4
.nv.constant0._ZN7cutlass13device_kernelIN5flash11enable_sm90INS1_16FlashAttnFwdSm90INS1_25CollectiveMainloopFwdSm90ILi2EN4cute5tupleIJNS5_1CILi1EEES8_S8_EEENS6_IJNS7_ILi128EEESA_NS7_ILi256EEEEEELi256ENS_12float_e4m3_tEfNS_4arch4Sm90ELb0ELb0ELb1ELb1ELb0ELb0ELb0ELb1ELb1ELb1ELb1ELb0EEENS1_21CollectiveEpilogueFwdINS6_IJSA_SB_SA_EEES9_NS_10bfloat16_tESF_Li256ELb1ELb1ELb1ELb1EEENS1_36VarlenDynamicPersistentTileSchedulerILi128ELi128ELi256ELi128ELb1ELb1ELb1ELb0ELb1ELb1EEEEEEEEEvNT_6ParamsE:
	.zero		3328


//--------------------- .nv.constant0._ZN7cutlass13device_kernelIN5flash11enable_sm90INS1_16FlashAttnFwdSm90INS1_25CollectiveMainloopFwdSm90ILi2EN4cute5tupleIJNS5_1CILi1EEES8_S8_EEENS6_IJNS7_ILi128EEESA_NS7_ILi256EEEEEELi256ENS_12float_e4m3_tEfNS_4arch4Sm90ELb0ELb0ELb1ELb1ELb0ELb1ELb0ELb1ELb1ELb1ELb1ELb0EEENS1_21CollectiveEpilogueFwdINS6_IJSA_SB_SA_EEES9_NS_10bfloat16_tESF_Li256ELb1ELb1ELb1ELb1EEENS1_36VarlenDynamicPersistentTileSchedulerILi128ELi128ELi256ELi128ELb1ELb1ELb1ELb0ELb1ELb1EEEEEEEEEvNT_6ParamsE --------------------------
	.section	.nv.constant0._ZN7cutlass13device_kernelIN5flash11enable_sm90INS1_16FlashAttnFwdSm90INS1_25CollectiveMainloopFwdSm90ILi2EN4cute5tupleIJNS5_1CILi1EEES8_S8_EEENS6_IJNS7_ILi128EEESA_NS7_ILi256EEEEEELi256ENS_12float_e4m3_tEfNS_4arch4Sm90ELb0ELb0ELb1ELb1ELb0ELb1ELb0ELb1ELb1ELb1ELb1ELb0EEENS1_21CollectiveEpilogueFwdINS6_IJSA_SB_SA_EEES9_NS_10bfloat16_tESF_Li256ELb1ELb1ELb1ELb1EEENS1_36VarlenDynamicPersistentTileSchedulerILi128ELi128ELi256ELi128ELb1ELb1ELb1ELb0ELb1ELb1EEEEEEEEEvNT_6ParamsE,"a",@progbits
	.sectionflags	@""
	.align	4
.nv.constant0._ZN7cutlass13device_kernelIN5flash11enable_sm90INS1_16FlashAttnFwdSm90INS1_25CollectiveMainloopFwdSm90ILi2EN4cute5tupleIJNS5_1CILi1EEES8_S8_EEENS6_IJNS7_ILi128EEESA_NS7_ILi256EEEEEELi256ENS_12float_e4m3_tEfNS_4arch4Sm90ELb0ELb0ELb1ELb1ELb0ELb1ELb0ELb1ELb1ELb1ELb1ELb0EEENS1_21CollectiveEpilogueFwdINS6_IJSA_SB_SA_EEES9_NS_10bfloat16_tESF_Li256ELb1ELb1ELb1ELb1EEENS1_36VarlenDynamicPersistentTileSchedulerILi128ELi128ELi256ELi128ELb1ELb1ELb1ELb0ELb1ELb1EEEEEEEEEvNT_6ParamsE:
	.zero		3328


//--------------------- .nv.constant0._ZN7cutlass13device_kernelIN5flash11enable_sm90INS1_16FlashAttnFwdSm90INS1_25CollectiveMainloopFwdSm90ILi2EN4cute5tupleIJNS5_1CILi1EEES8_S8_EEENS6_IJNS7_ILi128EEENS7_ILi64EEENS7_ILi256EEEEEELi256ENS_12float_e4m3_tEfNS_4arch4Sm90ELb0ELb1ELb1ELb0ELb0ELb0ELb0ELb1ELb1ELb1ELb1ELb0EEENS1_21CollectiveEpilogueFwdINS6_IJSA_SC_SB_EEES9_NS_10bfloat16_tESG_Li256ELb0ELb1ELb1ELb1EEENS1_19SingleTileSchedulerILb0ELb1ELb1ELi128EEEEEEEEEvNT_6ParamsE --------------------------
	.section	.nv.constant0._ZN7cutlass13device_kernelIN5flash11enable_sm90INS1_16FlashAttnFwdSm90INS1_25CollectiveMainloopFwdSm90ILi2EN4cute5tupleIJNS5_1CILi1EEES8_S8_EEENS6_IJNS7_ILi128EEENS7_ILi64EEENS7_ILi256EEEEEELi256ENS_12float_e4m3_tEfNS_4arch4Sm90ELb0ELb1ELb1ELb0ELb0ELb0ELb0ELb1ELb1ELb1ELb1ELb0EEENS1_21CollectiveEpilogueFwdINS6_IJSA_SC_SB_EEES9_NS_10bfloat16_tESG_Li256ELb0ELb1ELb1ELb1EEENS1_19SingleTileSchedulerILb0ELb1ELb1ELi128EEEEEEEEEvNT_6ParamsE,"a",@progbits
	.sectionflags	@""
	.align	4
.nv.constant0._ZN7cutlass13device_kernelIN5flash11enable_sm90INS1_16FlashAttnFwdSm90INS1_25CollectiveMainloopFwdSm90ILi2EN4cute5tupleIJNS5_1CILi1EEES8_S8_EEENS6_IJNS7_ILi128EEENS7_ILi64EEENS7_ILi256EEEEEELi256ENS_12float_e4m3_tEfNS_4arch4Sm90ELb0ELb1ELb1ELb0ELb0ELb0ELb0ELb1ELb1ELb1ELb1ELb0EEENS1_21CollectiveEpilogueFwdINS6_IJSA_SC_SB_EEES9_NS_10bfloat16_tESG_Li256ELb0ELb1ELb1ELb1EEENS1_19SingleTileSchedulerILb0ELb1ELb1ELi128EEEEEEEEEvNT_6ParamsE:
	.zero		3200


//--------------------- .nv.constant0._ZN7cutlass13device_kernelIN5flash11enable_sm90INS1_16FlashAttnFwdSm90INS1_25CollectiveMainloopFwdSm90ILi2EN4cute5tupleIJNS5_1CILi1EEES8_S8_EEENS6_IJNS7_ILi128EEENS7_ILi64EEENS7_ILi256EEEEEELi256ENS_12float_e4m3_tEfNS_4arch4Sm90ELb0ELb1ELb1ELb1ELb0ELb0ELb0ELb1ELb1ELb1ELb1ELb0EEENS1_21CollectiveEpilogueFwdINS6_IJSA_SC_SB_EEES9_NS_10bfloat16_tESG_Li256ELb1ELb1ELb1ELb1EEENS1_36VarlenDynamicPersistentTileSchedulerILi128ELi64ELi256ELi128ELb1ELb1ELb1ELb1ELb0ELb1EEEEEEEEEvNT_6ParamsE --------------------------
	.section	.nv.constant0._ZN7cutlass13device_kernelIN5flash11enable_sm90INS1_16FlashAttnFwdSm90INS1_25CollectiveMainloopFwdSm90ILi2EN4cute5tupleIJNS5_1CILi1EEES8_S8_EEENS6_IJNS7_ILi128EEENS7_ILi64EEENS7_ILi256EEEEEELi256ENS_12float_e4m3_tEfNS_4arch4Sm90ELb0ELb1ELb1ELb1ELb0ELb0ELb0ELb1ELb1ELb1ELb1ELb0EEENS1_21CollectiveEpilogueFwdINS6_IJSA_SC_SB_EEES9_NS_10bfloat16_tESG_Li256ELb1ELb1ELb1ELb1EEENS1_36VarlenDynamicPersistentTileSchedulerILi128ELi64ELi256ELi128ELb1ELb1ELb1ELb1ELb0ELb1EEEEEEEEEvNT_6ParamsE,"a",@progbits
	.sectionflags	@""
	.align	4
.nv.constant0._ZN7cutlass13device_kernelIN5flash11enable_sm90INS1_16FlashAttnFwdSm90INS1_25CollectiveMainloopFwdSm90ILi2EN4cute5tupleIJNS5_1CILi1EEES8_S8_EEENS6_IJNS7_ILi128EEENS7_ILi64EEENS7_ILi256EEEEEELi256ENS_12float_e4m3_tEfNS_4arch4Sm90ELb0ELb1ELb1ELb1ELb0ELb0ELb0ELb1ELb1ELb1ELb1ELb0EEENS1_21CollectiveEpilogueFwdINS6_IJSA_SC_SB_EEES9_NS_10bfloat16_tESG_Li256ELb1ELb1ELb1ELb1EEENS1_36VarlenDynamicPersistentTileSchedulerILi128ELi64ELi256ELi128ELb1ELb1ELb1ELb1ELb0ELb1EEEEEEEEEvNT_6ParamsE:
	.zero		3328


//--------------------- .nv.constant0._ZN7cutlass13device_kernelIN5flash11enable_sm90INS1_16FlashAttnFwdSm90INS1_25CollectiveMainloopFwdSm90ILi2EN4cute5tupleIJNS5_1CILi1EEES8_S8_EEENS6_IJNS7_ILi128EEENS7_ILi64EEENS7_ILi256EEEEEELi256ENS_12float_e4m3_tEfNS_4arch4Sm90ELb0ELb1ELb1ELb1ELb0ELb1ELb0ELb1ELb1ELb1ELb1ELb0EEENS1_21CollectiveEpilogueFwdINS6_IJSA_SC_SB_EEES9_NS_10bfloat16_tESG_Li256ELb1ELb1ELb1ELb1EEENS1_36VarlenDynamicPersistentTileSchedulerILi128ELi64ELi256ELi128ELb1ELb1ELb1ELb1ELb0ELb1EEEEEEEEEvNT_6ParamsE --------------------------
	.section	.nv.constant0._ZN7cutlass13device_kernelIN5flash11enable_sm90INS1_16FlashAttnFwdSm90INS1_25CollectiveMainloopFwdSm90ILi2EN4cute5tupleIJNS5_1CILi1EEES8_S8_EEENS6_IJNS7_ILi128EEENS7_ILi64EEENS7_ILi256EEEEEELi256ENS_12float_e4m3_tEfNS_4arch4Sm90ELb0ELb1ELb1ELb1ELb0ELb1ELb0ELb1ELb1ELb1ELb1ELb0EEENS1_21CollectiveEpilogueFwdINS6_IJSA_SC_SB_EEES9_NS_10bfloat16_tESG_Li256ELb1ELb1ELb1ELb1EEENS1_36VarlenDynamicPersistentTileSchedulerILi128ELi64ELi256ELi128ELb1ELb1ELb1ELb1ELb0ELb1EEEEEEEEEvNT_6ParamsE,"a",@progbits
	.sectionflags	@""
	.align	4
.nv.constant0._ZN7cutlass13device_kernelIN5flash11enable_sm90INS1_16FlashAttnFwdSm90INS1_25CollectiveMainloopFwdSm90ILi2EN4cute5tupleIJNS5_1CILi1EEES8_S8_EEENS6_IJNS7_ILi128EEENS7_ILi64EEENS7_ILi256EEEEEELi256ENS_12float_e4m3_tEfNS_4arch4Sm90ELb0ELb1ELb1ELb1ELb0ELb1ELb0ELb1ELb1ELb1ELb1ELb0EEENS1_21CollectiveEpilogueFwdINS6_IJSA_SC_SB_EEES9_NS_10bfloat16_tESG_Li256ELb1ELb1ELb1ELb1EEENS1_36VarlenDynamicPersistentTileSchedulerILi128ELi64ELi256ELi128ELb1ELb1ELb1ELb1ELb0ELb1EEEEEEEEEvNT_6ParamsE:
	.zero		3328


//--------------------- .nv.constant0._ZN7cutlass13device_kernelIN5flash11enable_sm90INS1_16FlashAttnFwdSm90INS1_25CollectiveMainloopFwdSm90ILi2EN4cute5tupleIJNS5_1CILi1EEES8_S8_EEENS6_IJNS7_ILi128EEESA_NS7_ILi256EEEEEELi256ENS_12float_e4m3_tEfNS_4arch4Sm90ELb1ELb0ELb1ELb0ELb0ELb0ELb0ELb1ELb1ELb1ELb1ELb0EEENS1_21CollectiveEpilogueFwdINS6_IJSA_SB_SA_EEES9_NS_10bfloat16_tESF_Li256ELb0ELb1ELb1ELb1EEENS1_19SingleTileSchedulerILb0ELb1ELb1ELi128EEEEEEEEEvNT_6ParamsE --------------------------
	.section	.nv.constant0._ZN7cutlass13device_kernelIN5flash11enable_sm90INS1_16FlashAttnFwdSm90INS1_25CollectiveMainloopFwdSm90ILi2EN4cute5tupleIJNS5_1CILi1EEES8_S8_EEENS6_IJNS7_ILi128EEESA_NS7_ILi256EEEEEELi256ENS_12float_e4m3_tEfNS_4arch4Sm90ELb1ELb0ELb1ELb0ELb0ELb0ELb0ELb1ELb1ELb1ELb1ELb0EEENS1_21CollectiveEpilogueFwdINS6_IJSA_SB_SA_EEES9_NS_10bfloat16_tESF_Li256ELb0ELb1ELb1ELb1EEENS1_19SingleTileSchedulerILb0ELb1ELb1ELi128EEEEEEEEEvNT_6ParamsE,"a",@progbits
	.sectionflags	@""
	.align	4
.nv.constant0._ZN7cutlass13device_kernelIN5flash11enable_sm90INS1_16FlashAttnFwdSm90INS1_25CollectiveMainloopFwdSm90ILi2EN4cute5tupleIJNS5_1CILi1EEES8_S8_EEENS6_IJNS7_ILi128EEESA_NS7_ILi256EEEEEELi256ENS_12float_e4m3_tEfNS_4arch4Sm90ELb1ELb0ELb1ELb0ELb0ELb0ELb0ELb1ELb1ELb1ELb1ELb0EEENS1_21CollectiveEpilogueFwdINS6_IJSA_SB_SA_EEES9_NS_10bfloat16_tESF_Li256ELb0ELb1ELb1ELb1EEENS1_19SingleTileSchedulerILb0ELb1ELb1ELi128EEEEEEEEEvNT_6ParamsE:
	.zero		3200


//--------------------- .nv.constant0._ZN7cutlass13device_kernelIN5flash11enable_sm90INS1_16FlashAttnFwdSm90INS1_25CollectiveMainloopFwdSm90ILi2EN4cute5tupleIJNS5_1CILi1EEES8_S8_EEENS6_IJNS7_ILi128EEESA_NS7_ILi256EEEEEELi256ENS_12float_e4m3_tEfNS_4arch4Sm90ELb1ELb0ELb1ELb1ELb0ELb0ELb0ELb1ELb1ELb1ELb1ELb0EEENS1_21CollectiveEpilogueFwdINS6_IJSA_SB_SA_EEES9_NS_10bfloat16_tESF_Li256ELb1ELb1ELb1ELb1EEENS1_36VarlenDynamicPersistentTileSchedulerILi128ELi128ELi256ELi128ELb1ELb1ELb1ELb1ELb1ELb1EEEEEEEEEvNT_6ParamsE --------------------------
	.section	.nv.constant0._ZN7cutlass13device_kernelIN5flash11enable_sm90INS1_16FlashAttnFwdSm90INS1_25CollectiveMainloopFwdSm90ILi2EN4cute5tupleIJNS5_1CILi1EEES8_S8_EEENS6_IJNS7_ILi128EEESA_NS7_ILi256EEEEEELi256ENS_12float_e4m3_tEfNS_4arch4Sm90ELb1ELb0ELb1ELb1ELb0ELb0ELb0ELb1ELb1ELb1ELb1ELb0EEENS1_21CollectiveEpilogueFwdINS6_IJSA_SB_SA_EEES9_NS_10bfloat16_tESF_Li256ELb1ELb1ELb1ELb1EEENS1_36VarlenDynamicPersistentTileSchedulerILi128ELi128ELi256ELi128ELb1ELb1ELb1ELb1ELb1ELb1EEEEEEEEEvNT_6ParamsE,"a",@progbits
	.sectionflags	@""
	.align	4
.nv.constant0._ZN7cutlass13device_kernelIN5flash11enable_sm90INS1_16FlashAttnFwdSm90INS1_25CollectiveMainloopFwdSm90ILi2EN4cute5tupleIJNS5_1CILi1EEES8_S8_EEENS6_IJNS7_ILi128EEESA_NS7_ILi256EEEEEELi256ENS_12float_e4m3_tEfNS_4arch4Sm90ELb1ELb0ELb1ELb1ELb0ELb0ELb0ELb1ELb1ELb1ELb1ELb0EEENS1_21CollectiveEpilogueFwdINS6_IJSA_SB_SA_EEES9_NS_10bfloat16_tESF_Li256ELb1ELb1ELb1ELb1EEENS1_36VarlenDynamicPersistentTileSchedulerILi128ELi128ELi256ELi128ELb1ELb1ELb1ELb1ELb1ELb1EEEEEEEEEvNT_6ParamsE:
	.zero		3328


//--------------------- .nv.constant0._ZN7cutlass13device_kernelIN5flash11enable_sm90INS1_16FlashAttnFwdSm90INS1_25CollectiveMainloopFwdSm90ILi2EN4cute5tupleIJNS5_1CILi1EEES8_S8_EEENS6_IJNS7_ILi128EEESA_NS7_ILi256EEEEEELi256ENS_12float_e4m3_tEfNS_4arch4Sm90ELb1ELb0ELb1ELb1ELb0ELb1ELb0ELb1ELb1ELb1ELb1ELb0EEENS1_21CollectiveEpilogueFwdINS6_IJSA_SB_SA_EEES9_NS_10bfloat16_tESF_Li256ELb1ELb1ELb1ELb1EEENS1_36VarlenDynamicPersistentTileSchedulerILi128ELi128ELi256ELi128ELb1ELb1ELb1ELb1ELb1ELb1EEEEEEEEEvNT_6ParamsE --------------------------
	.section	.nv.constant0._ZN7cutlass13device_kernelIN5flash11enable_sm90INS1_16FlashAttnFwdSm90INS1_25CollectiveMainloopFwdSm90ILi2EN4cute5tupleIJNS5_1CILi1EEES8_S8_EEENS6_IJNS7_ILi128EEESA_NS7_ILi256EEEEEELi256ENS_12float_e4m3_tEfNS_4arch4Sm90ELb1ELb0ELb1ELb1ELb0ELb1ELb0ELb1ELb1ELb1ELb1ELb0EEENS1_21CollectiveEpilogueFwdINS6_IJSA_SB_SA_EEES9_NS_10bfloat16_tESF_Li256ELb1ELb1ELb1ELb1EEENS1_36VarlenDynamicPersistentTileSchedulerILi128ELi128ELi256ELi128ELb1ELb1ELb1ELb1ELb1ELb1EEEEEEEEEvNT_6ParamsE,"a",@progbits
	.sectionflags	@""
	.align	4
.nv.constant0._ZN7cutlass13device_kernelIN5flash11enable_sm90INS1_16FlashAttnFwdSm90INS1_25CollectiveMainloopFwdSm90ILi2EN4cute5tupleIJNS5_1CILi1EEES8_S8_EEENS6_IJNS7_ILi128EEESA_NS7_ILi256EEEEEELi256ENS_12float_e4m3_tEfNS_4arch4Sm90ELb1ELb0ELb1ELb1ELb0ELb1ELb0ELb1ELb1ELb1ELb1ELb0EEENS1_21CollectiveEpilogueFwdINS6_IJSA_SB_SA_EEES9_NS_10bfloat16_tESF_Li256ELb1ELb1ELb1ELb1EEENS1_36VarlenDynamicPersistentTileSchedulerILi128ELi128ELi256ELi128ELb1ELb1ELb1ELb1ELb1ELb1EEEEEEEEEvNT_6ParamsE:
	.zero		3328


//--------------------- .nv.constant0._ZN7cutlass13device_kernelIN5flash11enable_sm90INS1_16FlashAttnFwdSm90INS1_25CollectiveMainloopFwdSm90ILi2EN4cute5tupleIJNS5_1CILi1EEES8_S8_EEENS6_IJNS7_ILi128EEENS7_ILi160EEENS7_ILi192EEEEEELi192ENS_12float_e4m3_tEfNS_4arch4Sm90ELb0ELb0ELb1ELb0ELb0ELb0ELb0ELb1ELb1ELb1ELb1ELb0EEENS1_21CollectiveEpilogueFwdINS6_IJSA_SC_SB_EEES9_NS_10bfloat16_tESG_Li256ELb0ELb1ELb1ELb1EEENS1_19SingleTileSchedulerILb0ELb1ELb1ELi128EEEEEEEEEvNT_6ParamsE --------------------------
	.section	.nv.constant0._ZN7cutlass13device_kernelIN5flash11enable_sm90INS1_16FlashAttnFwdSm90INS1_25CollectiveMainloopFwdSm90ILi2EN4cute5tupleIJNS5_1CILi1EEES8_S8_EEENS6_IJNS7_ILi128EEENS7_ILi160EEENS7_ILi192EEEEEELi192ENS_12float_e4m3_tEfNS_4arch4Sm90ELb0ELb0ELb1ELb0ELb0ELb0ELb0ELb1ELb1ELb1ELb1ELb0EEENS1_21CollectiveEpilogueFwdINS6_IJSA_SC_SB_EEES9_NS_10bfloat16_tESG_Li256ELb0ELb1ELb1ELb1EEENS1_19SingleTileSchedulerILb0ELb1ELb1ELi128EEEEEEEEEvNT_6ParamsE,"a",@progbits
	.sectionflags	@""
	.align	4
.nv.constant0._ZN7cutlass13device_kernelIN5flash11enable_sm90INS1_16FlashAttnFwdSm90INS1_25CollectiveMainloopFwdSm90ILi2EN4cute5tupleIJNS5_1CILi1EEES8_S8_EEENS6_IJNS7_ILi128EEENS7_ILi160EEENS7_ILi192EEEEEELi192ENS_12float_e4m3_tEfNS_4arch4Sm90ELb0ELb0ELb1ELb0ELb0ELb0ELb0ELb1ELb1ELb1ELb1ELb0EEENS1_21CollectiveEpilogueFwdINS6_IJSA_SC_SB_EEES9_NS_10bfloat16_tESG_Li256ELb0ELb1ELb1ELb1EEENS1_19SingleTileSchedulerILb0ELb1ELb1ELi128EEEEEEEEEvNT_6ParamsE:
	.zero		3200


//--------------------- .nv.constant0._ZN7cutlass13device_kernelIN5flash11enable_sm90INS1_16FlashAttnFwdSm90INS1_25CollectiveMainloopFwdSm90ILi2EN4cute5tupleIJNS5_1CILi1EEES8_S8_EEENS6_IJNS7_ILi128EEENS7_ILi160EEENS7_ILi192EEEEEELi192ENS_12float_e4m3_tEfNS_4arch4Sm90ELb0ELb0ELb1ELb1ELb0ELb0ELb0ELb1ELb1ELb1ELb1ELb0EEENS1_21CollectiveEpilogueFwdINS6_IJSA_SC_SB_EEES9_NS_10bfloat16_tESG_Li256ELb1ELb1ELb1ELb1EEENS1_36VarlenDynamicPersistentTileSchedulerILi128ELi160ELi256ELi128ELb1ELb1ELb1ELb0ELb1ELb1EEEEEEEEEvNT_6ParamsE --------------------------
	.section	.nv.constant0._ZN7cutlass13device_kernelIN5flash11enable_sm90INS1_16FlashAttnFwdSm90INS1_25CollectiveMainloopFwdSm90ILi2EN4cute5tupleIJNS5_1CILi1EEES8_S8_EEENS6_IJNS7_ILi128EEENS7_ILi160EEENS7_ILi192EEEEEELi192ENS_12float_e4m3_tEfNS_4arch4Sm90ELb0ELb0ELb1ELb1ELb0ELb0ELb0ELb1ELb1ELb1ELb1ELb0EEENS1_21CollectiveEpilogueFwdINS6_IJSA_SC_SB_EEES9_NS_10bfloat16_tESG_Li256ELb1ELb1ELb1ELb1EEENS1_36VarlenDynamicPersistentTileSchedulerILi128ELi160ELi256ELi128ELb1ELb1ELb1ELb0ELb1ELb1EEEEEEEEEvNT_6ParamsE,"a",@progbits
	.sectionflags	@""
	.align	4
.nv.constant0._ZN7cutlass13device_kernelIN5flash11enable_sm90INS1_16FlashAttnFwdSm90INS1_25CollectiveMainloopFwdSm90ILi2EN4cute5tupleIJNS5_1CILi1EEES8_S8_EEENS6_IJNS7_ILi128EEENS7_ILi160EEENS7_ILi192EEEEEELi192ENS_12float_e4m3_tEfNS_4arch4Sm90ELb0ELb0ELb1ELb1ELb0ELb0ELb0ELb1ELb1ELb1ELb1ELb0EEENS1_21CollectiveEpilogueFwdINS6_IJSA_SC_SB_EEES9_NS_10bfloat16_tESG_Li256ELb1ELb1ELb1ELb1EEENS1_36VarlenDynamicPersistentTileSchedulerILi128ELi160ELi256ELi128ELb1ELb1ELb1ELb0ELb1ELb1EEEEEEEEEvNT_6ParamsE:
	.zero		3328


//--------------------- .nv.constant0._ZN7cutlass13device_kernelIN5flash11enable_sm90INS1_16FlashAttnFwdSm90INS1_25CollectiveMainloopFwdSm90ILi2EN4cute5tupleIJNS5_1CILi1EEES8_S8_EEENS6_IJNS7_ILi128EEENS7_ILi160EEENS7_ILi192EEEEEELi192ENS_12float_e4m3_tEfNS_4arch4Sm90ELb0ELb0ELb1ELb1ELb0ELb1ELb0ELb1ELb1ELb1ELb1ELb0EEENS1_21CollectiveEpilogueFwdINS6_IJSA_SC_SB_EEES9_NS_10bfloat16_tESG_Li256ELb1ELb1ELb1ELb1EEENS1_36VarlenDynamicPersistentTileSchedulerILi128ELi160ELi256ELi128ELb1ELb1ELb1ELb0ELb1ELb1EEEEEEEEEvNT_6ParamsE --------------------------
	.section	.nv.constant0._ZN7cutlass13device_kernelIN5flash11enable_sm90INS1_16FlashAttnFwdSm90INS1_25CollectiveMainloopFwdSm90ILi2EN4cute5tupleIJNS5_1CILi1EEES8_S8_EEENS6_IJNS7_ILi128EEENS7_ILi160EEENS7_ILi192EEEEEELi192ENS_12float_e4m3_tEfNS_4arch4Sm90ELb0ELb0ELb1ELb1ELb0ELb1ELb0ELb1ELb1ELb1ELb1ELb0EEENS1_21CollectiveEpilogueFwdINS6_IJSA_SC_SB_EEES9_NS_10bfloat16_tESG_Li256ELb1ELb1ELb1ELb1EEENS1_36VarlenDynamicPersistentTileSchedulerILi128ELi160ELi256ELi128ELb1ELb1ELb1ELb0ELb1ELb1EEEEEEEEEvNT_6ParamsE,"a",@progbits
	.sectionflags	@""
	.align	4
.nv.constant0._ZN7cutlass13device_kernelIN5flash11enable_sm90INS1_16FlashAttnFwdSm90INS1_25CollectiveMainloopFwdSm90ILi2EN4cute5tupleIJNS5_1CILi1EEES8_S8_EEENS6_IJNS7_ILi128EEENS7_ILi160EEENS7_ILi192EEEEEELi192ENS_12float_e4m3_tEfNS_4arch4Sm90ELb0ELb0ELb1ELb1ELb0ELb1ELb0ELb1ELb1ELb1ELb1ELb0EEENS1_21CollectiveEpilogueFwdINS6_IJSA_SC_SB_EEES9_NS_10bfloat16_tESG_Li256ELb1ELb1ELb1ELb1EEENS1_36VarlenDynamicPersistentTileSchedulerILi128ELi160ELi256ELi128ELb1ELb1ELb1ELb0ELb1ELb1EEEEEEEEEvNT_6ParamsE:
	.zero		3328


//--------------------- .nv.constant0._ZN7cutlass13device_kernelIN5flash11enable_sm90INS1_16FlashAttnFwdSm90INS1_25CollectiveMainloopFwdSm90ILi2EN4cute5tupleIJNS5_1CILi1EEES8_S8_EEENS6_IJNS7_ILi128EEESA_NS7_ILi192EEEEEELi192ENS_12float_e4m3_tEfNS_4arch4Sm90ELb0ELb1ELb1ELb0ELb0ELb0ELb0ELb1ELb1ELb1ELb1ELb0EEENS1_21CollectiveEpilogueFwdINS6_IJSA_SB_SA_EEES9_NS_10bfloat16_tESF_Li256ELb0ELb1ELb1ELb1EEENS1_19SingleTileSchedulerILb0ELb1ELb1ELi128EEEEEEEEEvNT_6ParamsE --------------------------
	.section	.nv.constant0._ZN7cutlass13device_kernelIN5flash11enable_sm90INS1_16FlashAttnFwdSm90INS1_25CollectiveMainloopFwdSm90ILi2EN4cute5tupleIJNS5_1CILi1EEES8_S8_EEENS6_IJNS7_ILi128EEESA_NS7_ILi192EEEEEELi192ENS_12float_e4m3_tEfNS_4arch4Sm90ELb0ELb1ELb1ELb0ELb0ELb0ELb0ELb1ELb1ELb1ELb1ELb0EEENS1_21CollectiveEpilogueFwdINS6_IJSA_SB_SA_EEES9_NS_10bfloat16_tESF_Li256ELb0ELb1ELb1ELb1EEENS1_19SingleTileSchedulerILb0ELb1ELb1ELi128EEEEEEEEEvNT_6ParamsE,"a",@progbits
	.sectionflags	@""
	.align	4
.nv.constant0._ZN7cutlass13device_kernelIN5flash11enable_sm90INS1_16FlashAttnFwdSm90INS1_25CollectiveMainloopFwdSm90ILi2EN4cute5tupleIJNS5_1CILi1EEES8_S8_EEENS6_IJNS7_ILi128EEESA_NS7_ILi192EEEEEELi192ENS_12float_e4m3_tEfNS_4arch4Sm90ELb0ELb1ELb1ELb0ELb0ELb0ELb0ELb1ELb1ELb1ELb1ELb0EEENS1_21CollectiveEpilogueFwdINS6_IJSA_SB_SA_EEES9_NS_10bfloat16_tESF_Li256ELb0ELb1ELb1ELb1EEENS1_19SingleTileSchedulerILb0ELb1ELb1ELi128EEEEEEEEEvNT_6ParamsE:
	.zero		3200


//--------------------- .nv.constant0._ZN7cutlass13device_kernelIN5flash11enable_sm90INS1_16FlashAttnFwdSm90INS1_25CollectiveMainloopFwdSm90ILi2EN4cute5tupleIJNS5_1CILi1EEES8_S8_EEENS6_IJNS7_ILi128EEESA_NS7_ILi192EEEEEELi192ENS_12float_e4m3_tEfNS_4arch4Sm90ELb0ELb1ELb1ELb1ELb0ELb0ELb0ELb1ELb1ELb1ELb1ELb0EEENS1_21CollectiveEpilogueFwdINS6_IJSA_SB_SA_EEES9_NS_10bfloat16_tESF_Li256ELb1ELb1ELb1ELb1EEENS1_36VarlenDynamicPersistentTileSchedulerILi128ELi128ELi256ELi128ELb1ELb1ELb1ELb1ELb0ELb1EEEEEEEEEvNT_6ParamsE --------------------------
	.section	.nv.constant0._ZN7cutlass13device_kernelIN5flash11enable_sm90INS1_16FlashAttnFwdSm90INS1_25CollectiveMainloopFwdSm90ILi2EN4cute5tupleIJNS5_1CILi1EEES8_S8_EEENS6_IJNS7_ILi128EEESA_NS7_ILi192EEEEEELi192ENS_12float_e4m3_tEfNS_4arch4Sm90ELb0ELb1ELb1ELb1ELb0ELb0ELb0ELb1ELb1ELb1ELb1ELb0EEENS1_21CollectiveEpilogueFwdINS6_IJSA_SB_SA_EEES9_NS_10bfloat16_tESF_Li256ELb1ELb1ELb1ELb1EEENS1_36VarlenDynamicPersistentTileSchedulerILi128ELi128ELi256ELi128ELb1ELb1ELb1ELb1ELb0ELb1EEEEEEEEEvNT_6ParamsE,"a",@progbits
	.sectionflags	@""
	.align	4
.nv.constant0._ZN7cutlass13device_kernelIN5flash11enable_sm90INS1_16FlashAttnFwdSm90INS1_25CollectiveMainloopFwdSm90ILi2EN4cute5tupleIJNS5_1CILi1EEES8_S8_EEENS6_IJNS7_ILi128EEESA_NS7_ILi192EEEEEELi192ENS_12float_e4m3_tEfNS_4arch4Sm90ELb0ELb1ELb1ELb1ELb0ELb0ELb0ELb1ELb1ELb1ELb1ELb0EEENS1_21CollectiveEpilogueFwdINS6_IJSA_SB_SA_EEES9_NS_10bfloat16_tESF_Li256ELb1ELb1ELb1ELb1EEENS1_36VarlenDynamicPersistentTileSchedulerILi128ELi128ELi256ELi128ELb1ELb1ELb1ELb1ELb0ELb1EEEEEEEEEvNT_6ParamsE:
	.zero		3328


//--------------------- .nv.constant0._ZN7cutlass13device_kernelIN5flash11enable_sm90INS1_16FlashAttnFwdSm90INS1_25CollectiveMainloopFwdSm90ILi2EN4cute5tupleIJNS5_1CILi1EEES8_S8_EEENS6_IJNS7_ILi128EEESA_NS7_ILi192EEEEEELi192ENS_12float_e4m3_tEfNS_4arch4Sm90ELb0ELb1ELb1ELb1ELb0ELb1ELb0ELb1ELb1ELb1ELb1ELb0EEENS1_21CollectiveEpilogueFwdINS6_IJSA_SB_SA_EEES9_NS_10bfloat16_tESF_Li256ELb1ELb1ELb1ELb1EEENS1_36VarlenDynamicPersistentTileSchedulerILi128ELi128ELi256ELi128ELb1ELb1ELb1ELb1ELb0ELb1EEEEEEEEEvNT_6ParamsE --------------------------
	.section	.nv.constant0._ZN7cutlass13device_kernelIN5flash11enable_sm90INS1_16FlashAttnFwdSm90INS1_25CollectiveMainloopFwdSm90ILi2EN4cute5tupleIJNS5_1CILi1EEES8_S8_EEENS6_IJNS7_ILi128EEESA_NS7_ILi192EEEEEELi192ENS_12float_e4m3_tEfNS_4arch4Sm90ELb0ELb1ELb1ELb1ELb0ELb1ELb0ELb1ELb1ELb1ELb1ELb0EEENS1_21CollectiveEpilogueFwdINS6_IJSA_SB_SA_EEES9_NS_10bfloat16_tESF_Li256ELb1ELb1ELb1ELb1EEENS1_36VarlenDynamicPersistentTileSchedulerILi128ELi128ELi256ELi128ELb1ELb1ELb1ELb1ELb0ELb1EEEEEEEEEvNT_6ParamsE,"a",@progbits
	.sectionflags	@""
	.align	4
.nv.constant0._ZN7cutlass13device_kernelIN5flash11enable_sm90INS1_16FlashAttnFwdSm90INS1_25CollectiveMainloopFwdSm90ILi2EN4cute5tupleIJNS5_1CILi1EEES8_S8_EEENS6_IJNS7_ILi128EEESA_NS7_ILi192EEEEEELi192ENS_12float_e4m3_tEfNS_4arch4Sm90ELb0ELb1ELb1ELb1ELb0ELb1ELb0ELb1ELb1ELb1ELb1ELb0EEENS1_21CollectiveEpilogueFwdINS6_IJSA_SB_SA_EEES9_NS_10bfloat16_tESF_Li256ELb1ELb1ELb1ELb1EEENS1_36VarlenDynamicPersistentTileSchedulerILi128ELi128ELi256ELi128ELb1ELb1ELb1ELb1ELb0ELb1EEEEEEEEEvNT_6ParamsE:
	.zero		3328


//--------------------- .nv.constant0._ZN7cutlass13device_kernelIN5flash11enable_sm90INS1_16FlashAttnFwdSm90INS1_25CollectiveMainloopFwdSm90ILi2EN4cute5tupleIJNS5_1CILi1EEES8_S8_EEENS6_IJNS7_ILi128EEENS7_ILi160EEENS7_ILi192EEEEEELi192ENS_12float_e4m3_tEfNS_4arch4Sm90ELb1ELb0ELb1ELb0ELb0ELb0ELb0ELb1ELb1ELb1ELb1ELb0EEENS1_21CollectiveEpilogueFwdINS6_IJSA_SC_SB_EEES9_NS_10bfloat16_tESG_Li256ELb0ELb1ELb1ELb1EEENS1_19SingleTileSchedulerILb0ELb1ELb1ELi128EEEEEEEEEvNT_6ParamsE --------------------------
	.section	.nv.constant0._ZN7cutlass13device_kernelIN5flash11enable_sm90INS1_16FlashAttnFwdSm90INS1_25CollectiveMainloopFwdSm90ILi2EN4cute5tupleIJNS5_1CILi1EEES8_S8_EEENS6_IJNS7_ILi128EEENS7_ILi160EEENS7_ILi192EEEEEELi192ENS_12float_e4m3_tEfNS_4arch4Sm90ELb1ELb0ELb1ELb0ELb0ELb0ELb0ELb1ELb1ELb1ELb1ELb0EEENS1_21CollectiveEpilogueFwdINS6_IJSA_SC_SB_EEES9_NS_10bfloat16_tESG_Li256ELb0ELb1ELb1ELb1EEENS1_19SingleTileSchedulerILb0ELb1ELb1ELi128EEEEEEEEEvNT_6ParamsE,"a",@progbits
	.sectionflags	@""
	.align	4
.nv.constant0._ZN7cutlass13device_kernelIN5flash11enable_sm90INS1_16FlashAttnFwdSm90INS1_25CollectiveMainloopFwdSm90ILi2EN4cute5tupleIJNS5_1CILi1EEES8_S8_EEENS6_IJNS7_ILi128EEENS7_ILi160EEENS7_ILi192EEEEEELi192ENS_12float_e4m3_tEfNS_4arch4Sm90ELb1ELb0ELb1ELb0ELb0ELb0ELb0ELb1ELb1ELb1ELb1ELb0EEENS1_21CollectiveEpilogueFwdINS6_IJSA_SC_SB_EEES9_NS_10bfloat16_tESG_Li256ELb0ELb1ELb1ELb1EEENS1_19SingleTileSchedulerILb0ELb1ELb1ELi128EEEEEEEEEvNT_6ParamsE:
	.zero		3200


//--------------------- .nv.constant0._ZN7cutlass13device_kernelIN5flash11enable_sm90INS1_16FlashAttnFwdSm90INS1_25CollectiveMainloopFwdSm90ILi2EN4cute5tupleIJNS5_1CILi1EEES8_S8_EEENS6_IJNS7_ILi128EEENS7_ILi160EEENS7_ILi192EEEEEELi192ENS_12float_e4m3_tEfNS_4arch4Sm90ELb1ELb0ELb1ELb1ELb0ELb0ELb0ELb1ELb1ELb1ELb1ELb0EEENS1_21CollectiveEpilogueFwdINS6_IJSA_SC_SB_EEES9_NS_10bfloat16_tESG_Li256ELb1ELb1ELb1ELb1EEENS1_36VarlenDynamicPersistentTileSchedulerILi128ELi160ELi256ELi128ELb1ELb1ELb1ELb1ELb1ELb1EEEEEEEEEvNT_6ParamsE --------------------------
	.section	.nv.constant0._ZN7cutlass13device_kernelIN5flash11enable_sm90INS1_16FlashAttnFwdSm90INS1_25CollectiveMainloopFwdSm90ILi2EN4cute5tupleIJNS5_1CILi1EEES8_S8_EEENS6_IJNS7_ILi128EEENS7_ILi160EEENS7_ILi192EEEEEELi192ENS_12float_e4m3_tEfNS_4arch4Sm90ELb1ELb0ELb1ELb1ELb0ELb0ELb0ELb1ELb1ELb1ELb1ELb0EEENS1_21CollectiveEpilogueFwdINS6_IJSA_SC_SB_EEES9_NS_10bfloat16_tESG_Li256ELb1ELb1ELb1ELb1EEENS1_36VarlenDynamicPersistentTileSchedulerILi128ELi160ELi256ELi128ELb1ELb1ELb1ELb1ELb1ELb1EEEEEEEEEvNT_6ParamsE,"a",@progbits
	.sectionflags	@""
	.align	4
.nv.constant0._ZN7cutlass13device_kernelIN5flash11enable_sm90INS1_16FlashAttnFwdSm90INS1_25CollectiveMainloopFwdSm90ILi2EN4cute5tupleIJNS5_1CILi1EEES8_S8_EEENS6_IJNS7_ILi128EEENS7_ILi160EEENS7_ILi192EEEEEELi192ENS_12float_e4m3_tEfNS_4arch4Sm90ELb1ELb0ELb1ELb1ELb0ELb0ELb0ELb1ELb1ELb1ELb1ELb0EEENS1_21CollectiveEpilogueFwdINS6_IJSA_SC_SB_EEES9_NS_10bfloat16_tESG_Li256ELb1ELb1ELb1ELb1EEENS1_36VarlenDynamicPersistentTileSchedulerILi128ELi160ELi256ELi128ELb1ELb1ELb1ELb1ELb1ELb1EEEEEEEEEvNT_6ParamsE:
	.zero		3328


//--------------------- .nv.constant0._ZN7cutlass13device_kernelIN5flash11enable_sm90INS1_16FlashAttnFwdSm90INS1_25CollectiveMainloopFwdSm90ILi2EN4cute5tupleIJNS5_1CILi1EEES8_S8_EEENS6_IJNS7_ILi128EEENS7_ILi160EEENS7_ILi192EEEEEELi192ENS_12float_e4m3_tEfNS_4arch4Sm90ELb1ELb0ELb1ELb1ELb0ELb1ELb0ELb1ELb1ELb1ELb1ELb0EEENS1_21CollectiveEpilogueFwdINS6_IJSA_SC_SB_EEES9_NS_10bfloat16_tESG_Li256ELb1ELb1ELb1ELb1EEENS1_36VarlenDynamicPersistentTileSchedulerILi128ELi160ELi256ELi128ELb1ELb1ELb1ELb1ELb1ELb1EEEEEEEEEvNT_6ParamsE --------------------------
	.section	.nv.constant0._ZN7cutlass13device_kernelIN5flash11enable_sm90INS1_16FlashAttnFwdSm90INS1_25CollectiveMainloopFwdSm90ILi2EN4cute5tupleIJNS5_1CILi1EEES8_S8_EEENS6_IJNS7_ILi128EEENS7_ILi160EEENS7_ILi192EEEEEELi192ENS_12float_e4m3_tEfNS_4arch4Sm90ELb1ELb0ELb1ELb1ELb0ELb1ELb0ELb1ELb1ELb1ELb1ELb0EEENS1_21CollectiveEpilogueFwdINS6_IJSA_SC_SB_EEES9_NS_10bfloat16_tESG_Li256ELb1ELb1ELb1ELb1EEENS1_36VarlenDynamicPersistentTileSchedulerILi128ELi160ELi256ELi128ELb1ELb1ELb1ELb1ELb1ELb1EEEEEEEEEvNT_6ParamsE,"a",@progbits
	.sectionflags	@""
	.align	4
.nv.constant0._ZN7cutlass13device_kernelIN5flash11enable_sm90INS1_16FlashAttnFwdSm90INS1_25CollectiveMainloopFwdSm90ILi2EN4cute5tupleIJNS5_1CILi1EEES8_S8_EEENS6_IJNS7_ILi128EEENS7_ILi160EEENS7_ILi192EEEEEELi192ENS_12float_e4m3_tEfNS_4arch4Sm90ELb1ELb0ELb1ELb1ELb0ELb1ELb0ELb1ELb1ELb1ELb1ELb0EEENS1_21CollectiveEpilogueFwdINS6_IJSA_SC_SB_EEES9_NS_10bfloat16_tESG_Li256ELb1ELb1ELb1ELb1EEENS1_36VarlenDynamicPersistentTileSchedulerILi128ELi160ELi256ELi128ELb1ELb1ELb1ELb1ELb1ELb1EEEEEEEEEvNT_6ParamsE:
	.zero		3328


//--------------------- .nv.constant0._ZN7cutlass13device_kernelIN5flash11enable_sm90INS1_16FlashAttnFwdSm90INS1_25CollectiveMainloopFwdSm90ILi2EN4cute5tupleIJNS5_1CILi1EEES8_S8_EEENS6_IJNS7_ILi128EEENS7_ILi224EEESA_EEELi128ENS_12float_e4m3_tEfNS_4arch4Sm90ELb0ELb0ELb1ELb0ELb0ELb0ELb0ELb1ELb1ELb1ELb1ELb0EEENS1_21CollectiveEpilogueFwdINS6_IJSA_SA_SB_EEES9_NS_10bfloat16_tESF_Li256ELb0ELb1ELb1ELb1EEENS1_19SingleTileSchedulerILb0ELb1ELb1ELi128EEEEEEEEEvNT_6ParamsE --------------------------
	.section	.nv.constant0._ZN7cutlass13device_kernelIN5flash11enable_sm90INS1_16FlashAttnFwdSm90INS1_25CollectiveMainloopFwdSm90ILi2EN4cute5tupleIJNS5_1CILi1EEES8_S8_EEENS6_IJNS7_ILi128EEENS7_ILi224EEESA_EEELi128ENS_12float_e4m3_tEfNS_4arch4Sm90ELb0ELb0ELb1ELb0ELb0ELb0ELb0ELb1ELb1ELb1ELb1ELb0EEENS1_21CollectiveEpilogueFwdINS6_IJSA_SA_SB_EEES9_NS_10bfloat16_tESF_Li256ELb0ELb1ELb1ELb1EEENS1_19SingleTileSchedulerILb0ELb1ELb1ELi128EEEEEEEEEvNT_6ParamsE,"a",@progbits
	.sectionflags	@""
	.align	4
.nv.constant0._ZN7cutlass13device_kernelIN5flash11enable_sm90INS1_16FlashAttnFwdSm90INS1_25CollectiveMainloopFwdSm90ILi2EN4cute5tupleIJNS5_1CILi1EEES8_S8_EEENS6_IJNS7_ILi128EEENS7_ILi224EEESA_EEELi128ENS_12float_e4m3_tEfNS_4arch4Sm90ELb0ELb0ELb1ELb0ELb0ELb0ELb0ELb1ELb1ELb1ELb1ELb0EEENS1_21CollectiveEpilogueFwdINS6_IJSA_SA_SB_EEES9_NS_10bfloat16_tESF_Li256ELb0ELb1ELb1ELb1EEENS1_19SingleTileSchedulerILb0ELb1ELb1ELi128EEEEEEEEEvNT_6ParamsE:
	.zero		3200


//--------------------- .nv.constant0._ZN7cutlass13device_kernelIN5flash11enable_sm90INS1_16FlashAttnFwdSm90INS1_25CollectiveMainloopFwdSm90ILi2EN4cute5tupleIJNS5_1CILi1EEES8_S8_EEENS6_IJNS7_ILi128EEENS7_ILi224EEESA_EEELi128ENS_12float_e4m3_tEfNS_4arch4Sm90ELb0ELb0ELb1ELb1ELb0ELb0ELb0ELb1ELb1ELb1ELb1ELb0EEENS1_21CollectiveEpilogueFwdINS6_IJSA_SA_SB_EEES9_NS_10bfloat16_tESF_Li256ELb1ELb1ELb1ELb1EEENS1_36VarlenDynamicPersistentTileSchedulerILi128ELi224ELi256ELi128ELb1ELb1ELb1ELb0ELb1ELb1EEEEEEEEEvNT_6ParamsE --------------------------
	.section	.nv.constant0._ZN7cutlass13device_kernelIN5flash11enable_sm90INS1_16FlashAttnFwdSm90INS1_25CollectiveMainloopFwdSm90ILi2EN4cute5tupleIJNS5_1CILi1EEES8_S8_EEENS6_IJNS7_ILi128EEENS7_ILi224EEESA_EEELi128ENS_12float_e4m3_tEfNS_4arch4Sm90ELb0ELb0ELb1ELb1ELb0ELb0ELb0ELb1ELb1ELb1ELb1ELb0EEENS1_21CollectiveEpilogueFwdINS6_IJSA_SA_SB_EEES9_NS_10bfloat16_tESF_Li256ELb1ELb1ELb1ELb1EEENS1_36VarlenDynamicPersistentTileSchedulerILi128ELi224ELi256ELi128ELb1ELb1ELb1ELb0ELb1ELb1EEEEEEEEEvNT_6ParamsE,"a",@progbits
	.sectionflags	@""
	.align	4
.nv.constant0._ZN7cutlass13device_kernelIN5flash11enable_sm90INS1_16FlashAttnFwdSm90INS1_25CollectiveMainloopFwdSm90ILi2EN4cute5tupleIJNS5_1CILi1EEES8_S8_EEENS6_IJNS7_ILi128EEENS7_ILi224EEESA_EEELi128ENS_12float_e4m3_tEfNS_4arch4Sm90ELb0ELb0ELb1ELb1ELb0ELb0ELb0ELb1ELb1ELb1ELb1ELb0EEENS1_21CollectiveEpilogueFwdINS6_IJSA_SA_SB_EEES9_NS_10bfloat16_tESF_Li256ELb1ELb1ELb1ELb1EEENS1_36VarlenDynamicPersistentTileSchedulerILi128ELi224ELi256ELi128ELb1ELb1ELb1ELb0ELb1ELb1EEEEEEEEEvNT_6ParamsE:
	.zero		3328


//--------------------- .nv.constant0._ZN7cutlass13device_kernelIN5flash11enable_sm90INS1_16FlashAttnFwdSm90INS1_25CollectiveMainloopFwdSm90ILi2EN4cute5tupleIJNS5_1CILi1EEES8_S8_EEENS6_IJNS7_ILi128EEENS7_ILi224EEESA_EEELi128ENS_12float_e4m3_tEfNS_4arch4Sm90ELb0ELb0ELb1ELb1ELb0ELb1ELb0ELb1ELb1ELb1ELb1ELb0EEENS1_21CollectiveEpilogueFwdINS6_IJSA_SA_SB_EEES9_NS_10bfloat16_tESF_Li256ELb1ELb1ELb1ELb1EEENS1_36VarlenDynamicPersistentTileSchedulerILi128ELi224ELi256ELi128ELb1ELb1ELb1ELb0ELb1ELb1EEEEEEEEEvNT_6ParamsE --------------------------
	.section	.nv.constant0._ZN7cutlass13device_kernelIN5flash11enable_sm90INS1_16FlashAttnFwdSm90INS1_25CollectiveMainloopFwdSm90ILi2EN4cute5tupleIJNS5_1CILi1EEES8_S8_EEENS6_IJNS7_ILi128EEENS7_ILi224EEESA_EEELi128ENS_12float_e4m3_tEfNS_4arch4Sm90ELb0ELb0ELb1ELb1ELb0ELb1ELb0ELb1ELb1ELb1ELb1ELb0EEENS1_21CollectiveEpilogueFwdINS6_IJSA_SA_SB_EEES9_NS_10bfloat16_tESF_Li256ELb1ELb1ELb1ELb1EEENS1_36VarlenDynamicPersistentTileSchedulerILi128ELi224ELi256ELi128ELb1ELb1ELb1ELb0ELb1ELb1EEEEEEEEEvNT_6ParamsE,"a",@progbits
	.sectionflags	@""
	.align	4
.nv.constant0._ZN7cutlass13device_kernelIN5flash11enable_sm90INS1_16FlashAttnFwdSm90INS1_25CollectiveMainloopFwdSm90ILi2EN4cute5tupleIJNS5_1CILi1EEES8_S8_EEENS6_IJNS7_ILi128EEENS7_ILi224EEESA_EEELi128ENS_12float_e4m3_tEfNS_4arch4Sm90ELb0ELb0ELb1ELb1ELb0ELb1ELb0ELb1ELb1ELb1ELb1ELb0EEENS1_21CollectiveEpilogueFwdINS6_IJSA_SA_SB_EEES9_NS_10bfloat16_tESF_Li256ELb1ELb1ELb1ELb1EEENS1_36VarlenDynamicPersistentTileSchedulerILi128ELi224ELi256ELi128ELb1ELb1ELb1ELb0ELb1ELb1EEEEEEEEEvNT_6ParamsE:
	.zero		3328


//--------------------- .nv.constant0._ZN7cutlass13device_kernelIN5flash11enable_sm90INS1_16FlashAttnFwdSm90INS1_25CollectiveMainloopFwdSm90ILi2EN4cute5tupleIJNS5_1CILi1EEES8_S8_EEENS6_IJNS7_ILi128EEENS7_ILi192EEESA_EEELi128ENS_12float_e4m3_tEfNS_4arch4Sm90ELb0ELb1ELb1ELb0ELb0ELb0ELb0ELb1ELb1ELb1ELb1ELb0EEENS1_21CollectiveEpilogueFwdINS6_IJSA_SA_SB_EEES9_NS_10bfloat16_tESF_Li256ELb0ELb1ELb1ELb1EEENS1_19SingleTileSchedulerILb0ELb1ELb1ELi128EEEEEEEEEvNT_6ParamsE --------------------------
	.section	.nv.constant0._ZN7cutlass13device_kernelIN5flash11enable_sm90INS1_16FlashAttnFwdSm90INS1_25CollectiveMainloopFwdSm90ILi2EN4cute5tupleIJNS5_1CILi1EEES8_S8_EEENS6_IJNS7_ILi128EEENS7_ILi192EEESA_EEELi128ENS_12float_e4m3_tEfNS_4arch4Sm90ELb0ELb1ELb1ELb0ELb0ELb0ELb0ELb1ELb1ELb1ELb1ELb0EEENS1_21CollectiveEpilogueFwdINS6_IJSA_SA_SB_EEES9_NS_10bfloat16_tESF_Li256ELb0ELb1ELb1ELb1EEENS1_19SingleTileSchedulerILb0ELb1ELb1ELi128EEEEEEEEEvNT_6ParamsE,"a",@progbits
	.sectionflags	@""
	.align	4
.nv.constant0._ZN7cutlass13device_kernelIN5flash11enable_sm90INS1_16FlashAttnFwdSm90INS1_25CollectiveMainloopFwdSm90ILi2EN4cute5tupleIJNS5_1CILi1EEES8_S8_EEENS6_IJNS7_ILi128EEENS7_ILi192EEESA_EEELi128ENS_12float_e4m3_tEfNS_4arch4Sm90ELb0ELb1ELb1ELb0ELb0ELb0ELb0ELb1ELb1ELb1ELb1ELb0EEENS1_21CollectiveEpilogueFwdINS6_IJSA_SA_SB_EEES9_NS_10bfloat16_tESF_Li256ELb0ELb1ELb1ELb1EEENS1_19SingleTileSchedulerILb0ELb1ELb1ELi128EEEEEEEEEvNT_6ParamsE:
	.zero		3200


//--------------------- .nv.constant0._ZN7cutlass13device_kernelIN5flash11enable_sm90INS1_16FlashAttnFwdSm90INS1_25CollectiveMainloopFwdSm90ILi2EN4cute5tupleIJNS5_1CILi1EEES8_S8_EEENS6_IJNS7_ILi128EEENS7_ILi192EEESA_EEELi128ENS_12float_e4m3_tEfNS_4arch4Sm90ELb0ELb1ELb1ELb1ELb0ELb0ELb0ELb1ELb1ELb1ELb1ELb0EEENS1_21CollectiveEpilogueFwdINS6_IJSA_SA_SB_EEES9_NS_10bfloat16_tESF_Li256ELb1ELb1ELb1ELb1EEENS1_36VarlenDynamicPersistentTileSchedulerILi128ELi192ELi256ELi128ELb1ELb1ELb1ELb1ELb0ELb1EEEEEEEEEvNT_6ParamsE --------------------------
	.section	.nv.constant0._ZN7cutlass13device_kernelIN5flash11enable_sm90INS1_16FlashAttnFwdSm90INS1_25CollectiveMainloopFwdSm90ILi2EN4cute5tupleIJNS5_1CILi1EEES8_S8_EEENS6_IJNS7_ILi128EEENS7_ILi192EEESA_EEELi128ENS_12float_e4m3_tEfNS_4arch4Sm90ELb0ELb1ELb1ELb1ELb0ELb0ELb0ELb1ELb1ELb1ELb1ELb0EEENS1_21CollectiveEpilogueFwdINS6_IJSA_SA_SB_EEES9_NS_10bfloat16_tESF_Li256ELb1ELb1ELb1ELb1EEENS1_36VarlenDynamicPersistentTileSchedulerILi128ELi192ELi256ELi128ELb1ELb1ELb1ELb1ELb0ELb1EEEEEEEEEvNT_6ParamsE,"a",@progbits
	.sectionflags	@""
	.align	4
.nv.constant0._ZN7cutlass13device_kernelIN5flash11enable_sm90INS1_16FlashAttnFwdSm90INS1_25CollectiveMainloopFwdSm90ILi2EN4cute5tupleIJNS5_1CILi1EEES8_S8_EEENS6_IJNS7_ILi128EEENS7_ILi192EEESA_EEELi128ENS_12float_e4m3_tEfNS_4arch4Sm90ELb0ELb1ELb1ELb1ELb0ELb0ELb0ELb1ELb1ELb1ELb1ELb0EEENS1_21CollectiveEpilogueFwdINS6_IJSA_SA_SB_EEES9_NS_10bfloat16_tESF_Li256ELb1ELb1ELb1ELb1EEENS1_36VarlenDynamicPersistentTileSchedulerILi128ELi192ELi256ELi128ELb1ELb1ELb1ELb1ELb0ELb1EEEEEEEEEvNT_6ParamsE:
	.zero		3328


//--------------------- .nv.constant0._ZN7cutlass13device_kernelIN5flash11enable_sm90INS1_16FlashAttnFwdSm90INS1_25CollectiveMainloopFwdSm90ILi2EN4cute5tupleIJNS5_1CILi1EEES8_S8_EEENS6_IJNS7_ILi128EEENS7_ILi192EEESA_EEELi128ENS_12float_e4m3_tEfNS_4arch4Sm90ELb0ELb1ELb1ELb1ELb0ELb1ELb0ELb1ELb1ELb1ELb1ELb0EEENS1_21CollectiveEpilogueFwdINS6_IJSA_SA_SB_EEES9_NS_10bfloat16_tESF_Li256ELb1ELb1ELb1ELb1EEENS1_36VarlenDynamicPersistentTileSchedulerILi128ELi192ELi256ELi128ELb1ELb1ELb1ELb1ELb0ELb1EEEEEEEEEvNT_6ParamsE --------------------------
	.section	.nv.constant0._ZN7cutlass13device_kernelIN5flash11enable_sm90INS1_16FlashAttnFwdSm90INS1_25CollectiveMainloopFwdSm90ILi2EN4cute5tupleIJNS5_1CILi1EEES8_S8_EEENS6_IJNS7_ILi128EEENS7_ILi192EEESA_EEELi128ENS_12float_e4m3_tEfNS_4arch4Sm90ELb0ELb1ELb1ELb1ELb0ELb1ELb0ELb1ELb1ELb1ELb1ELb0EEENS1_21CollectiveEpilogueFwdINS6_IJSA_SA_SB_EEES9_NS_10bfloat16_tESF_Li256ELb1ELb1ELb1ELb1EEENS1_36VarlenDynamicPersistentTileSchedulerILi128ELi192ELi256ELi128ELb1ELb1ELb1ELb1ELb0ELb1EEEEEEEEEvNT_6ParamsE,"a",@progbits
	.sectionflags	@""
	.align	4
.nv.constant0._ZN7cutlass13device_kernelIN5flash11enable_sm90INS1_16FlashAttnFwdSm90INS1_25CollectiveMainloopFwdSm90ILi2EN4cute5tupleIJNS5_1CILi1EEES8_S8_EEENS6_IJNS7_ILi128EEENS7_ILi192EEESA_EEELi128ENS_12float_e4m3_tEfNS_4arch4Sm90ELb0ELb1ELb1ELb1ELb0ELb1ELb0ELb1ELb1ELb1ELb1ELb0EEENS1_21CollectiveEpilogueFwdINS6_IJSA_SA_SB_EEES9_NS_10bfloat16_tESF_Li256ELb1ELb1ELb1ELb1EEENS1_36VarlenDynamicPersistentTileSchedulerILi128ELi192ELi256ELi128ELb1ELb1ELb1ELb1ELb0ELb1EEEEEEEEEvNT_6ParamsE:
	.zero		3328


//--------------------- .nv.constant0._ZN7cutlass13device_kernelIN5flash11enable_sm90INS1_16FlashAttnFwdSm90INS1_25CollectiveMainloopFwdSm90ILi2EN4cute5tupleIJNS5_1CILi1EEES8_S8_EEENS6_IJNS7_ILi128EEENS7_ILi224EEESA_EEELi128ENS_12float_e4m3_tEfNS_4arch4Sm90ELb1ELb0ELb1ELb0ELb0ELb0ELb0ELb1ELb1ELb1ELb1ELb0EEENS1_21CollectiveEpilogueFwdINS6_IJSA_SA_SB_EEES9_NS_10bfloat16_tESF_Li256ELb0ELb1ELb1ELb1EEENS1_19SingleTileSchedulerILb0ELb1ELb1ELi128EEEEEEEEEvNT_6ParamsE --------------------------
	.section	.nv.constant0._ZN7cutlass13device_kernelIN5flash11enable_sm90INS1_16FlashAttnFwdSm90INS1_25CollectiveMainloopFwdSm90ILi2EN4cute5tupleIJNS5_1CILi1EEES8_S8_EEENS6_IJNS7_ILi128EEENS7_ILi224EEESA_EEELi128ENS_12float_e4m3_tEfNS_4arch4Sm90ELb1ELb0ELb1ELb0ELb0ELb0ELb0ELb1ELb1ELb1ELb1ELb0EEENS1_21CollectiveEpilogueFwdINS6_IJSA_SA_SB_EEES9_NS_10bfloat16_tESF_Li256ELb0ELb1ELb1ELb1EEENS1_19SingleTileSchedulerILb0ELb1ELb1ELi128EEEEEEEEEvNT_6ParamsE,"a",@progbits
	.sectionflags	@""
	.align	4
.nv.constant0._ZN7cutlass13device_kernelIN5flash11enable_sm90INS1_16FlashAttnFwdSm90INS1_25CollectiveMainloopFwdSm90ILi2EN4cute5tupleIJNS5_1CILi1EEES8_S8_EEENS6_IJNS7_ILi128EEENS7_ILi224EEESA_EEELi128ENS_12float_e4m3_tEfNS_4arch4Sm90ELb1ELb0ELb1ELb0ELb0ELb0ELb0ELb1ELb1ELb1ELb1ELb0EEENS1_21CollectiveEpilogueFwdINS6_IJSA_SA_SB_EEES9_NS_10bfloat16_tESF_Li256ELb0ELb1ELb1ELb1EEENS1_19SingleTileSchedulerILb0ELb1ELb1ELi128EEEEEEEEEvNT_6ParamsE:
	.zero		3200


//--------------------- .nv.constant0._ZN7cutlass13device_kernelIN5flash11enable_sm90INS1_16FlashAttnFwdSm90INS1_25CollectiveMainloopFwdSm90ILi2EN4cute5tupleIJNS5_1CILi1EEES8_S8_EEENS6_IJNS7_ILi128EEENS7_ILi224EEESA_EEELi128ENS_12float_e4m3_tEfNS_4arch4Sm90ELb1ELb0ELb1ELb1ELb0ELb0ELb0ELb1ELb1ELb1ELb1ELb0EEENS1_21CollectiveEpilogueFwdINS6_IJSA_SA_SB_EEES9_NS_10bfloat16_tESF_Li256ELb1ELb1ELb1ELb1EEENS1_36VarlenDynamicPersistentTileSchedulerILi128ELi224ELi256ELi128ELb1ELb1ELb1ELb1ELb1ELb1EEEEEEEEEvNT_6ParamsE --------------------------
	.section	.nv.constant0._ZN7cutlass13device_kernelIN5flash11enable_sm90INS1_16FlashAttnFwdSm90INS1_25CollectiveMainloopFwdSm90ILi2EN4cute5tupleIJNS5_1CILi1EEES8_S8_EEENS6_IJNS7_ILi128EEENS7_ILi224EEESA_EEELi128ENS_12float_e4m3_tEfNS_4arch4Sm90ELb1ELb0ELb1ELb1ELb0ELb0ELb0ELb1ELb1ELb1ELb1ELb0EEENS1_21CollectiveEpilogueFwdINS6_IJSA_SA_SB_EEES9_NS_10bfloat16_tESF_Li256ELb1ELb1ELb1ELb1EEENS1_36VarlenDynamicPersistentTileSchedulerILi128ELi224ELi256ELi128ELb1ELb1ELb1ELb1ELb1ELb1EEEEEEEEEvNT_6ParamsE,"a",@progbits
	.sectionflags	@""
	.align	4
.nv.constant0._ZN7cutlass13device_kernelIN5flash11enable_sm90INS1_16FlashAttnFwdSm90INS1_25CollectiveMainloopFwdSm90ILi2EN4cute5tupleIJNS5_1CILi1EEES8_S8_EEENS6_IJNS7_ILi128EEENS7_ILi224EEESA_EEELi128ENS_12float_e4m3_tEfNS_4arch4Sm90ELb1ELb0ELb1ELb1ELb0ELb0ELb0ELb1ELb1ELb1ELb1ELb0EEENS1_21CollectiveEpilogueFwdINS6_IJSA_SA_SB_EEES9_NS_10bfloat16_tESF_Li256ELb1ELb1ELb1ELb1EEENS1_36VarlenDynamicPersistentTileSchedulerILi128ELi224ELi256ELi128ELb1ELb1ELb1ELb1ELb1ELb1EEEEEEEEEvNT_6ParamsE:
	.zero		3328


//--------------------- .nv.constant0._ZN7cutlass13device_kernelIN5flash11enable_sm90INS1_16FlashAttnFwdSm90INS1_25CollectiveMainloopFwdSm90ILi2EN4cute5tupleIJNS5_1CILi1EEES8_S8_EEENS6_IJNS7_ILi128EEENS7_ILi224EEESA_EEELi128ENS_12float_e4m3_tEfNS_4arch4Sm90ELb1ELb0ELb1ELb1ELb0ELb1ELb0ELb1ELb1ELb1ELb1ELb0EEENS1_21CollectiveEpilogueFwdINS6_IJSA_SA_SB_EEES9_NS_10bfloat16_tESF_Li256ELb1ELb1ELb1ELb1EEENS1_36VarlenDynamicPersistentTileSchedulerILi128ELi224ELi256ELi128ELb1ELb1ELb1ELb1ELb1ELb1EEEEEEEEEvNT_6ParamsE --------------------------
	.section	.nv.constant0._ZN7cutlass13device_kernelIN5flash11enable_sm90INS1_16FlashAttnFwdSm90INS1_25CollectiveMainloopFwdSm90ILi2EN4cute5tupleIJNS5_1CILi1EEES8_S8_EEENS6_IJNS7_ILi128EEENS7_ILi224EEESA_EEELi128ENS_12float_e4m3_tEfNS_4arch4Sm90ELb1ELb0ELb1ELb1ELb0ELb1ELb0ELb1ELb1ELb1ELb1ELb0EEENS1_21CollectiveEpilogueFwdINS6_IJSA_SA_SB_EEES9_NS_10bfloat16_tESF_Li256ELb1ELb1ELb1ELb1EEENS1_36VarlenDynamicPersistentTileSchedulerILi128ELi224ELi256ELi128ELb1ELb1ELb1ELb1ELb1ELb1EEEEEEEEEvNT_6ParamsE,"a",@progbits
	.sectionflags	@""
	.align	4
.nv.constant0._ZN7cutlass13device_kernelIN5flash11enable_sm90INS1_16FlashAttnFwdSm90INS1_25CollectiveMainloopFwdSm90ILi2EN4cute5tupleIJNS5_1CILi1EEES8_S8_EEENS6_IJNS7_ILi128EEENS7_ILi224EEESA_EEELi128ENS_12float_e4m3_tEfNS_4arch4Sm90ELb1ELb0ELb1ELb1ELb0ELb1ELb0ELb1ELb1ELb1ELb1ELb0EEENS1_21CollectiveEpilogueFwdINS6_IJSA_SA_SB_EEES9_NS_10bfloat16_tESF_Li256ELb1ELb1ELb1ELb1EEENS1_36VarlenDynamicPersistentTileSchedulerILi128ELi224ELi256ELi128ELb1ELb1ELb1ELb1ELb1ELb1EEEEEEEEEvNT_6ParamsE:
	.zero		3328


//--------------------- .nv.constant0._ZN7cutlass13device_kernelIN5flash11enable_sm90INS1_16FlashAttnFwdSm90INS1_25CollectiveMainloopFwdSm90ILi2EN4cute5tupleIJNS5_1CILi1EEES8_S8_EEENS6_IJNS7_ILi192EEENS7_ILi128EEENS7_ILi96EEEEEELi96ENS_12float_e4m3_tEfNS_4arch4Sm90ELb0ELb0ELb1ELb0ELb0ELb0ELb0ELb1ELb1ELb1ELb1ELb0EEENS1_21CollectiveEpilogueFwdINS6_IJSA_SC_SB_EEES9_NS_10bfloat16_tESG_Li384ELb0ELb1ELb1ELb1EEENS1_19SingleTileSchedulerILb0ELb1ELb1ELi192EEEEEEEEEvNT_6ParamsE --------------------------
	.section	.nv.constant0._ZN7cutlass13device_kernelIN5flash11enable_sm90INS1_16FlashAttnFwdSm90INS1_25CollectiveMainloopFwdSm90ILi2EN4cute5tupleIJNS5_1CILi1EEES8_S8_EEENS6_IJNS7_ILi192EEENS7_ILi128EEENS7_ILi96EEEEEELi96ENS_12float_e4m3_tEfNS_4arch4Sm90ELb0ELb0ELb1ELb0ELb0ELb0ELb0ELb1ELb1ELb1ELb1ELb0EEENS1_21CollectiveEpilogueFwdINS6_IJSA_SC_SB_EEES9_NS_10bfloat16_tESG_Li384ELb0ELb1ELb1ELb1EEENS1_19SingleTileSchedulerILb0ELb1ELb1ELi192EEEEEEEEEvNT_6ParamsE,"a",@progbits
	.sectionflags	@""
	.align	4
.nv.constant0._ZN7cutlass13device_kernelIN5flash11enable_sm90INS1_16FlashAttnFwdSm90INS1_25CollectiveMainloopFwdSm90ILi2EN4cute5tupleIJNS5_1CILi1EEES8_S8_EEENS6_IJNS7_ILi192EEENS7_ILi128EEENS7_ILi96EEEEEELi96ENS_12float_e4m3_tEfNS_4arch4Sm90ELb0ELb0ELb1ELb0ELb0ELb0ELb0ELb1ELb1ELb1ELb1ELb0EEENS1_21CollectiveEpilogueFwdINS6_IJSA_SC_SB_EEES9_NS_10bfloat16_tESG_Li384ELb0ELb1ELb1ELb1EEENS1_19SingleTileSchedulerILb0ELb1ELb1ELi192EEEEEEEEEvNT_6ParamsE:
	.zero		3200


//--------------------- .nv.constant0._ZN7cutlass13device_kernelIN5flash11enable_sm90INS1_16FlashAttnFwdSm90INS1_25CollectiveMainloopFwdSm90ILi2EN4cute5tupleIJNS5_1CILi1EEES8_S8_EEENS6_IJNS7_ILi192EEENS7_ILi128EEENS7_ILi96EEEEEELi96ENS_12float_e4m3_tEfNS_4arch4Sm90ELb0ELb0ELb1ELb1ELb0ELb0ELb0ELb1ELb1ELb1ELb1ELb0EEENS1_21CollectiveEpilogueFwdINS6_IJSA_SC_SB_EEES9_NS_10bfloat16_tESG_Li384ELb1ELb1ELb1ELb1EEENS1_36VarlenDynamicPersistentTileSchedulerILi192ELi128ELi384ELi128ELb1ELb1ELb1ELb0ELb1ELb1EEEEEEEEEvNT_6ParamsE --------------------------
	.section	.nv.constant0._ZN7cutlass13device_kernelIN5flash11enable_sm90INS1_16FlashAttnFwdSm90INS1_25CollectiveMainloopFwdSm90ILi2EN4cute5tupleIJNS5_1CILi1EEES8_S8_EEENS6_IJNS7_ILi192EEENS7_ILi128EEENS7_ILi96EEEEEELi96ENS_12float_e4m3_tEfNS_4arch4Sm90ELb0ELb0ELb1ELb1ELb0ELb0ELb0ELb1ELb1ELb1ELb1ELb0EEENS1_21CollectiveEpilogueFwdINS6_IJSA_SC_SB_EEES9_NS_10bfloat16_tESG_Li384ELb1ELb1ELb1ELb1EEENS1_36VarlenDynamicPersistentTileSchedulerILi192ELi128ELi384ELi128ELb1ELb1ELb1ELb0ELb1ELb1EEEEEEEEEvNT_6ParamsE,"a",@progbits
	.sectionflags	@""
	.align	4
.nv.constant0._ZN7cutlass13device_kernelIN5flash11enable_sm90INS1_16FlashAttnFwdSm90INS1_25CollectiveMainloopFwdSm90ILi2EN4cute5tupleIJNS5_1CILi1EEES8_S8_EEENS6_IJNS7_ILi192EEENS7_ILi128EEENS7_ILi96EEEEEELi96ENS_12float_e4m3_tEfNS_4arch4Sm90ELb0ELb0ELb1ELb1ELb0ELb0ELb0ELb1ELb1ELb1ELb1ELb0EEENS1_21CollectiveEpilogueFwdINS6_IJSA_SC_SB_EEES9_NS_10bfloat16_tESG_Li384ELb1ELb1ELb1ELb1EEENS1_36VarlenDynamicPersistentTileSchedulerILi192ELi128ELi384ELi128ELb1ELb1ELb1ELb0ELb1ELb1EEEEEEEEEvNT_6ParamsE:
	.zero		3328


//--------------------- .nv.constant0._ZN7cutlass13device_kernelIN5flash11enable_sm90INS1_16FlashAttnFwdSm90INS1_25CollectiveMainloopFwdSm90ILi2EN4cute5tupleIJNS5_1CILi1EEES8_S8_EEENS6_IJNS7_ILi192EEENS7_ILi128EEENS7_ILi96EEEEEELi96ENS_12float_e4m3_tEfNS_4arch4Sm90ELb0ELb0ELb1ELb1ELb0ELb1ELb0ELb1ELb1ELb1ELb1ELb0EEENS1_21CollectiveEpilogueFwdINS6_IJSA_SC_SB_EEES9_NS_10bfloat16_tESG_Li384ELb1ELb1ELb1ELb1EEENS1_36VarlenDynamicPersistentTileSchedulerILi192ELi128ELi384ELi128ELb1ELb1ELb1ELb0ELb1ELb1EEEEEEEEEvNT_6ParamsE --------------------------
	.section	.nv.constant0._ZN7cutlass13device_kernelIN5flash11enable_sm90INS1_16FlashAttnFwdSm90INS1_25CollectiveMainloopFwdSm90ILi2EN4cute5tupleIJNS5_1CILi1EEES8_S8_EEENS6_IJNS7_ILi192EEENS7_ILi128EEENS7_ILi96EEEEEELi96ENS_12float_e4m3_tEfNS_4arch4Sm90ELb0ELb0ELb1ELb1ELb0ELb1ELb0ELb1ELb1ELb1ELb1ELb0EEENS1_21CollectiveEpilogueFwdINS6_IJSA_SC_SB_EEES9_NS_10bfloat16_tESG_Li384ELb1ELb1ELb1ELb1EEENS1_36VarlenDynamicPersistentTileSchedulerILi192ELi128ELi384ELi128ELb1ELb1ELb1ELb0ELb1ELb1EEEEEEEEEvNT_6ParamsE,"a",@progbits
	.sectionflags	@""
	.align	4
.nv.constant0._ZN7cutlass13device_kernelIN5flash11enable_sm90INS1_16FlashAttnFwdSm90INS1_25CollectiveMainloopFwdSm90ILi2EN4cute5tupleIJNS5_1CILi1EEES8_S8_EEENS6_IJNS7_ILi192EEENS7_ILi128EEENS7_ILi96EEEEEELi96ENS_12float_e4m3_tEfNS_4arch4Sm90ELb0ELb0ELb1ELb1ELb0ELb1ELb0ELb1ELb1ELb1ELb1ELb0EEENS1_21CollectiveEpilogueFwdINS6_IJSA_SC_SB_EEES9_NS_10bfloat16_tESG_Li384ELb1ELb1ELb1ELb1EEENS1_36VarlenDynamicPersistentTileSchedulerILi192ELi128ELi384ELi128ELb1ELb1ELb1ELb0ELb1ELb1EEEEEEEEEvNT_6ParamsE:
	.zero		3328


//--------------------- .nv.constant0._ZN7cutlass13device_kernelIN5flash11enable_sm90INS1_16FlashAttnFwdSm90INS1_25CollectiveMainloopFwdSm90ILi2EN4cute5tupleIJNS5_1CILi1EEES8_S8_EEENS6_IJNS7_ILi192EEENS7_ILi128EEENS7_ILi96EEEEEELi96ENS_12float_e4m3_tEfNS_4arch4Sm90ELb0ELb1ELb1ELb0ELb0ELb0ELb0ELb1ELb1ELb1ELb1ELb0EEENS1_21CollectiveEpilogueFwdINS6_IJSA_SC_SB_EEES9_NS_10bfloat16_tESG_Li384ELb0ELb1ELb1ELb1EEENS1_19SingleTileSchedulerILb0ELb1ELb1ELi192EEEEEEEEEvNT_6ParamsE --------------------------
	.section	.nv.constant0._ZN7cutlass13device_kernelIN5flash11enable_sm90INS1_16FlashAttnFwdSm90INS1_25CollectiveMainloopFwdSm90ILi2EN4cute5tupleIJNS5_1CILi1EEES8_S8_EEENS6_IJNS7_ILi192EEENS7_ILi128EEENS7_ILi96EEEEEELi96ENS_12float_e4m3_tEfNS_4arch4Sm90ELb0ELb1ELb1ELb0ELb0ELb0ELb0ELb1ELb1ELb1ELb1ELb0EEENS1_21CollectiveEpilogueFwdINS6_IJSA_SC_SB_EEES9_NS_10bfloat16_tESG_Li384ELb0ELb1ELb1ELb1EEENS1_19SingleTileSchedulerILb0ELb1ELb1ELi192EEEEEEEEEvNT_6ParamsE,"a",@progbits
	.sectionflags	@""
	.align	4
.nv.constant0._ZN7cutlass13device_kernelIN5flash11enable_sm90INS1_16FlashAttnFwdSm90INS1_25CollectiveMainloopFwdSm90ILi2EN4cute5tupleIJNS5_1CILi1EEES8_S8_EEENS6_IJNS7_ILi192EEENS7_ILi128EEENS7_ILi96EEEEEELi96ENS_12float_e4m3_tEfNS_4arch4Sm90ELb0ELb1ELb1ELb0ELb0ELb0ELb0ELb1ELb1ELb1ELb1ELb0EEENS1_21CollectiveEpilogueFwdINS6_IJSA_SC_SB_EEES9_NS_10bfloat16_tESG_Li384ELb0ELb1ELb1ELb1EEENS1_19SingleTileSchedulerILb0ELb1ELb1ELi192EEEEEEEEEvNT_6ParamsE:
	.zero		3200


//--------------------- .nv.constant0._ZN7cutlass13device_kernelIN5flash11enable_sm90INS1_16FlashAttnFwdSm90INS1_25CollectiveMainloopFwdSm90ILi2EN4cute5tupleIJNS5_1CILi1EEES8_S8_EEENS6_IJNS7_ILi192EEENS7_ILi128EEENS7_ILi96EEEEEELi96ENS_12float_e4m3_tEfNS_4arch4Sm90ELb0ELb1ELb1ELb1ELb0ELb0ELb0ELb1ELb1ELb1ELb1ELb0EEENS1_21CollectiveEpilogueFwdINS6_IJSA_SC_SB_EEES9_NS_10bfloat16_tESG_Li384ELb1ELb1ELb1ELb1EEENS1_36VarlenDynamicPersistentTileSchedulerILi192ELi128ELi384ELi128ELb1ELb1ELb1ELb1ELb0ELb1EEEEEEEEEvNT_6ParamsE --------------------------
	.section	.nv.constant0._ZN7cutlass13device_kernelIN5flash11enable_sm90INS1_16FlashAttnFwdSm90INS1_25CollectiveMainloopFwdSm90ILi2EN4cute5tupleIJNS5_1CILi1EEES8_S8_EEENS6_IJNS7_ILi192EEENS7_ILi128EEENS7_ILi96EEEEEELi96ENS_12float_e4m3_tEfNS_4arch4Sm90ELb0ELb1ELb1ELb1ELb0ELb0ELb0ELb1ELb1ELb1ELb1ELb0EEENS1_21CollectiveEpilogueFwdINS6_IJSA_SC_SB_EEES9_NS_10bfloat16_tESG_Li384ELb1ELb1ELb1ELb1EEENS1_36VarlenDynamicPersistentTileSchedulerILi192ELi128ELi384ELi128ELb1ELb1ELb1ELb1ELb0ELb1EEEEEEEEEvNT_6ParamsE,"a",@progbits
	.sectionflags	@""
	.align	4
.nv.constant0._ZN7cutlass13device_kernelIN5flash11enable_sm90INS1_16FlashAttnFwdSm90INS1_25CollectiveMainloopFwdSm90ILi2EN4cute5tupleIJNS5_1CILi1EEES8_S8_EEENS6_IJNS7_ILi192EEENS7_ILi128EEENS7_ILi96EEEEEELi96ENS_12float_e4m3_tEfNS_4arch4Sm90ELb0ELb1ELb1ELb1ELb0ELb0ELb0ELb1ELb1ELb1ELb1ELb0EEENS1_21CollectiveEpilogueFwdINS6_IJSA_SC_SB_EEES9_NS_10bfloat16_tESG_Li384ELb1ELb1ELb1ELb1EEENS1_36VarlenDynamicPersistentTileSchedulerILi192ELi128ELi384ELi128ELb1ELb1ELb1ELb1ELb0ELb1EEEEEEEEEvNT_6ParamsE:
	.zero		3328


//--------------------- .nv.constant0._ZN7cutlass13device_kernelIN5flash11enable_sm90INS1_16FlashAttnFwdSm90INS1_25CollectiveMainloopFwdSm90ILi2EN4cute5tupleIJNS5_1CILi1EEES8_S8_EEENS6_IJNS7_ILi192EEENS7_ILi128EEENS7_ILi96EEEEEELi96ENS_12float_e4m3_tEfNS_4arch4Sm90ELb0ELb1ELb1ELb1ELb0ELb1ELb0ELb1ELb1ELb1ELb1ELb0EEENS1_21CollectiveEpilogueFwdINS6_IJSA_SC_SB_EEES9_NS_10bfloat16_tESG_Li384ELb1ELb1ELb1ELb1EEENS1_36VarlenDynamicPersistentTileSchedulerILi192ELi128ELi384ELi128ELb1ELb1ELb1ELb1ELb0ELb1EEEEEEEEEvNT_6ParamsE --------------------------
	.section	.nv.constant0._ZN7cutlass13device_kernelIN5flash11enable_sm90INS1_16FlashAttnFwdSm90INS1_25CollectiveMainloopFwdSm90ILi2EN4cute5tupleIJNS5_1CILi1EEES8_S8_EEENS6_IJNS7_ILi192EEENS7_ILi128EEENS7_ILi96EEEEEELi96ENS_12float_e4m3_tEfNS_4arch4Sm90ELb0ELb1ELb1ELb1ELb0ELb1ELb0ELb1ELb1ELb1ELb1ELb0EEENS1_21CollectiveEpilogueFwdINS6_IJSA_SC_SB_EEES9_NS_10bfloat16_tESG_Li384ELb1ELb1ELb1ELb1EEENS1_36VarlenDynamicPersistentTileSchedulerILi192ELi128ELi384ELi128ELb1ELb1ELb1ELb1ELb0ELb1EEEEEEEEEvNT_6ParamsE,"a",@progbits
	.sectionflags	@""
	.align	4
.nv.constant0._ZN7cutlass13device_kernelIN5flash11enable_sm90INS1_16FlashAttnFwdSm90INS1_25CollectiveMainloopFwdSm90ILi2EN4cute5tupleIJNS5_1CILi1EEES8_S8_EEENS6_IJNS7_ILi192EEENS7_ILi128EEENS7_ILi96EEEEEELi96ENS_12float_e4m3_tEfNS_4arch4Sm90ELb0ELb1ELb1ELb1ELb0ELb1ELb0ELb1ELb1ELb1ELb1ELb0EEENS1_21CollectiveEpilogueFwdINS6_IJSA_SC_SB_EEES9_NS_10bfloat16_tESG_Li384ELb1ELb1ELb1ELb1EEENS1_36VarlenDynamicPersistentTileSchedulerILi192ELi128ELi384ELi128ELb1ELb1ELb1ELb1ELb0ELb1EEEEEEEEEvNT_6ParamsE:
	.zero		3328


//--------------------- .nv.constant0._ZN7cutlass13device_kernelIN5flash11enable_sm90INS1_16FlashAttnFwdSm90INS1_25CollectiveMainloopFwdSm90ILi2EN4cute5tupleIJNS5_1CILi1EEES8_S8_EEENS6_IJNS7_ILi192EEENS7_ILi128EEENS7_ILi96EEEEEELi96ENS_12float_e4m3_tEfNS_4arch4Sm90ELb1ELb0ELb1ELb0ELb0ELb0ELb0ELb1ELb1ELb1ELb1ELb0EEENS1_21CollectiveEpilogueFwdINS6_IJSA_SC_SB_EEES9_NS_10bfloat16_tESG_Li384ELb0ELb1ELb1ELb1EEENS1_19SingleTileSchedulerILb0ELb1ELb1ELi192EEEEEEEEEvNT_6ParamsE --------------------------
	.section	.nv.constant0._ZN7cutlass13device_kernelIN5flash11enable_sm90INS1_16FlashAttnFwdSm90INS1_25CollectiveMainloopFwdSm90ILi2EN4cute5tupleIJNS5_1CILi1EEES8_S8_EEENS6_IJNS7_ILi192EEENS7_ILi128EEENS7_ILi96EEEEEELi96ENS_12float_e4m3_tEfNS_4arch4Sm90ELb1ELb0ELb1ELb0ELb0ELb0ELb0ELb1ELb1ELb1ELb1ELb0EEENS1_21CollectiveEpilogueFwdINS6_IJSA_SC_SB_EEES9_NS_10bfloat16_tESG_Li384ELb0ELb1ELb1ELb1EEENS1_19SingleTileSchedulerILb0ELb1ELb1ELi192EEEEEEEEEvNT_6ParamsE,"a",@progbits
	.sectionflags	@""
	.align	4
.nv.constant0._ZN7cutlass13device_kernelIN5flash11enable_sm90INS1_16FlashAttnFwdSm90INS1_25CollectiveMainloopFwdSm90ILi2EN4cute5tupleIJNS5_1CILi1EEES8_S8_EEENS6_IJNS7_ILi192EEENS7_ILi128EEENS7_ILi96EEEEEELi96ENS_12float_e4m3_tEfNS_4arch4Sm90ELb1ELb0ELb1ELb0ELb0ELb0ELb0ELb1ELb1ELb1ELb1ELb0EEENS1_21CollectiveEpilogueFwdINS6_IJSA_SC_SB_EEES9_NS_10bfloat16_tESG_Li384ELb0ELb1ELb1ELb1EEENS1_19SingleTileSchedulerILb0ELb1ELb1ELi192EEEEEEEEEvNT_6ParamsE:
	.zero		3200


//--------------------- .nv.constant0._ZN7cutlass13device_kernelIN5flash11enable_sm90INS1_16FlashAttnFwdSm90INS1_25CollectiveMainloopFwdSm90ILi2EN4cute5tupleIJNS5_1CILi1EEES8_S8_EEENS6_IJNS7_ILi192EEENS7_ILi128EEENS7_ILi96EEEEEELi96ENS_12float_e4m3_tEfNS_4arch4Sm90ELb1ELb0ELb1ELb1ELb0ELb0ELb0ELb1ELb1ELb1ELb1ELb0EEENS1_21CollectiveEpilogueFwdINS6_IJSA_SC_SB_EEES9_NS_10bfloat16_tESG_Li384ELb1ELb1ELb1ELb1EEENS1_36VarlenDynamicPersistentTileSchedulerILi192ELi128ELi384ELi128ELb1ELb1ELb1ELb1ELb1ELb1EEEEEEEEEvNT_6ParamsE --------------------------
	.section	.nv.constant0._ZN7cutlass13device_kernelIN5flash11enable_sm90INS1_16FlashAttnFwdSm90INS1_25CollectiveMainloopFwdSm90ILi2EN4cute5tupleIJNS5_1CILi1EEES8_S8_EEENS6_IJNS7_ILi192EEENS7_ILi128EEENS7_ILi96EEEEEELi96ENS_12float_e4m3_tEfNS_4arch4Sm90ELb1ELb0ELb1ELb1ELb0ELb0ELb0ELb1ELb1ELb1ELb1ELb0EEENS1_21CollectiveEpilogueFwdINS6_IJSA_SC_SB_EEES9_NS_10bfloat16_tESG_Li384ELb1ELb1ELb1ELb1EEENS1_36VarlenDynamicPersistentTileSchedulerILi192ELi128ELi384ELi128ELb1ELb1ELb1ELb1ELb1ELb1EEEEEEEEEvNT_6ParamsE,"a",@progbits
	.sectionflags	@""
	.align	4
.nv.constant0._ZN7cutlass13device_kernelIN5flash11enable_sm90INS1_16FlashAttnFwdSm90INS1_25CollectiveMainloopFwdSm90ILi2EN4cute5tupleIJNS5_1CILi1EEES8_S8_EEENS6_IJNS7_ILi192EEENS7_ILi128EEENS7_ILi96EEEEEELi96ENS_12float_e4m3_tEfNS_4arch4Sm90ELb1ELb0ELb1ELb1ELb0ELb0ELb0ELb1ELb1ELb1ELb1ELb0EEENS1_21CollectiveEpilogueFwdINS6_IJSA_SC_SB_EEES9_NS_10bfloat16_tESG_Li384ELb1ELb1ELb1ELb1EEENS1_36VarlenDynamicPersistentTileSchedulerILi192ELi128ELi384ELi128ELb1ELb1ELb1ELb1ELb1ELb1EEEEEEEEEvNT_6ParamsE:
	.zero		3328


//--------------------- .nv.constant0._ZN7cutlass13device_kernelIN5flash11enable_sm90INS1_16FlashAttnFwdSm90INS1_25CollectiveMainloopFwdSm90ILi2EN4cute5tupleIJNS5_1CILi1EEES8_S8_EEENS6_IJNS7_ILi192EEENS7_ILi128EEENS7_ILi96EEEEEELi96ENS_12float_e4m3_tEfNS_4arch4Sm90ELb1ELb0ELb1ELb1ELb0ELb1ELb0ELb1ELb1ELb1ELb1ELb0EEENS1_21CollectiveEpilogueFwdINS6_IJSA_SC_SB_EEES9_NS_10bfloat16_tESG_Li384ELb1ELb1ELb1ELb1EEENS1_36VarlenDynamicPersistentTileSchedulerILi192ELi128ELi384ELi128ELb1ELb1ELb1ELb1ELb1ELb1EEEEEEEEEvNT_6ParamsE --------------------------
	.section	.nv.constant0._ZN7cutlass13device_kernelIN5flash11enable_sm90INS1_16FlashAttnFwdSm90INS1_25CollectiveMainloopFwdSm90ILi2EN4cute5tupleIJNS5_1CILi1EEES8_S8_EEENS6_IJNS7_ILi192EEENS7_ILi128EEENS7_ILi96EEEEEELi96ENS_12float_e4m3_tEfNS_4arch4Sm90ELb1ELb0ELb1ELb1ELb0ELb1ELb0ELb1ELb1ELb1ELb1ELb0EEENS1_21CollectiveEpilogueFwdINS6_IJSA_SC_SB_EEES9_NS_10bfloat16_tESG_Li384ELb1ELb1ELb1ELb1EEENS1_36VarlenDynamicPersistentTileSchedulerILi192ELi128ELi384ELi128ELb1ELb1ELb1ELb1ELb1ELb1EEEEEEEEEvNT_6ParamsE,"a",@progbits
	.sectionflags	@""
	.align	4
.nv.constant0._ZN7cutlass13device_kernelIN5flash11enable_sm90INS1_16FlashAttnFwdSm90INS1_25CollectiveMainloopFwdSm90ILi2EN4cute5tupleIJNS5_1CILi1EEES8_S8_EEENS6_IJNS7_ILi192EEENS7_ILi128EEENS7_ILi96EEEEEELi96ENS_12float_e4m3_tEfNS_4arch4Sm90ELb1ELb0ELb1ELb1ELb0ELb1ELb0ELb1ELb1ELb1ELb1ELb0EEENS1_21CollectiveEpilogueFwdINS6_IJSA_SC_SB_EEES9_NS_10bfloat16_tESG_Li384ELb1ELb1ELb1ELb1EEENS1_36VarlenDynamicPersistentTileSchedulerILi192ELi128ELi384ELi128ELb1ELb1ELb1ELb1ELb1ELb1EEEEEEEEEvNT_6ParamsE:
	.zero		3328


//--------------------- .nv.constant0._ZN7cutlass13device_kernelIN5flash11enable_sm90INS1_16FlashAttnFwdSm90INS1_25CollectiveMainloopFwdSm90ILi2EN4cute5tupleIJNS5_1CILi1EEES8_S8_EEENS6_IJNS7_ILi192EEENS7_ILi160EEENS7_ILi64EEEEEELi64ENS_12float_e4m3_tEfNS_4arch4Sm90ELb0ELb0ELb1ELb0ELb0ELb0ELb0ELb1ELb1ELb1ELb1ELb0EEENS1_21CollectiveEpilogueFwdINS6_IJSA_SC_SB_EEES9_NS_10bfloat16_tESG_Li384ELb0ELb1ELb1ELb1EEENS1_19SingleTileSchedulerILb0ELb1ELb1ELi192EEEEEEEEEvNT_6ParamsE --------------------------
	.section	.nv.constant0._ZN7cutlass13device_kernelIN5flash11enable_sm90INS1_16FlashAttnFwdSm90INS1_25CollectiveMainloopFwdSm90ILi2EN4cute5tupleIJNS5_1CILi1EEES8_S8_EEENS6_IJNS7_ILi192EEENS7_ILi160EEENS7_ILi64EEEEEELi64ENS_12float_e4m3_tEfNS_4arch4Sm90ELb0ELb0ELb1ELb0ELb0ELb0ELb0ELb1ELb1ELb1ELb1ELb0EEENS1_21CollectiveEpilogueFwdINS6_IJSA_SC_SB_EEES9_NS_10bfloat16_tESG_Li384ELb0ELb1ELb1ELb1EEENS1_19SingleTileSchedulerILb0ELb1ELb1ELi192EEEEEEEEEvNT_6ParamsE,"a",@progbits
	.sectionflags	@""
	.align	4
.nv.constant0._ZN7cutlass13device_kernelIN5flash11enable_sm90INS1_16FlashAttnFwdSm90INS1_25CollectiveMainloopFwdSm90ILi2EN4cute5tupleIJNS5_1CILi1EEES8_S8_EEENS6_IJNS7_ILi192EEENS7_ILi160EEENS7_ILi64EEEEEELi64ENS_12float_e4m3_tEfNS_4arch4Sm90ELb0ELb0ELb1ELb0ELb0ELb0ELb0ELb1ELb1ELb1ELb1ELb0EEENS1_21CollectiveEpilogueFwdINS6_IJSA_SC_SB_EEES9_NS_10bfloat16_tESG_Li384ELb0ELb1ELb1ELb1EEENS1_19SingleTileSchedulerILb0ELb1ELb1ELi192EEEEEEEEEvNT_6ParamsE:
	.zero		3200


//--------------------- .nv.constant0._ZN7cutlass13device_kernelIN5flash11enable_sm90INS1_16FlashAttnFwdSm90INS1_25CollectiveMainloopFwdSm90ILi2EN4cute5tupleIJNS5_1CILi1EEES8_S8_EEENS6_IJNS7_ILi192EEENS7_ILi160EEENS7_ILi64EEEEEELi64ENS_12float_e4m3_tEfNS_4arch4Sm90ELb0ELb0ELb1ELb1ELb0ELb0ELb0ELb1ELb1ELb1ELb1ELb0EEENS1_21CollectiveEpilogueFwdINS6_IJSA_SC_SB_EEES9_NS_10bfloat16_tESG_Li384ELb1ELb1ELb1ELb1EEENS1_36VarlenDynamicPersistentTileSchedulerILi192ELi160ELi384ELi128ELb1ELb1ELb1ELb0ELb1ELb1EEEEEEEEEvNT_6ParamsE --------------------------
	.section	.nv.constant0._ZN7cutlass13device_kernelIN5flash11enable_sm90INS1_16FlashAttnFwdSm90INS1_25CollectiveMainloopFwdSm90ILi2EN4cute5tupleIJNS5_1CILi1EEES8_S8_EEENS6_IJNS7_ILi192EEENS7_ILi160EEENS7_ILi64EEEEEELi64ENS_12float_e4m3_tEfNS_4arch4Sm90ELb0ELb0ELb1ELb1ELb0ELb0ELb0ELb1ELb1ELb1ELb1ELb0EEENS1_21CollectiveEpilogueFwdINS6_IJSA_SC_SB_EEES9_NS_10bfloat16_tESG_Li384ELb1ELb1ELb1ELb1EEENS1_36VarlenDynamicPersistentTileSchedulerILi192ELi160ELi384ELi128ELb1ELb1ELb1ELb0ELb1ELb1EEEEEEEEEvNT_6ParamsE,"a",@progbits
	.sectionflags	@""
	.align	4
.nv.constant0._ZN7cutlass13device_kernelIN5flash11enable_sm90INS1_16FlashAttnFwdSm90INS1_25CollectiveMainloopFwdSm90ILi2EN4cute5tupleIJNS5_1CILi1EEES8_S8_EEENS6_IJNS7_ILi192EEENS7_ILi160EEENS7_ILi64EEEEEELi64ENS_12float_e4m3_tEfNS_4arch4Sm90ELb0ELb0ELb1ELb1ELb0ELb0ELb0ELb1ELb1ELb1ELb1ELb0EEENS1_21CollectiveEpilogueFwdINS6_IJSA_SC_SB_EEES9_NS_10bfloat16_tESG_Li384ELb1ELb1ELb1ELb1EEENS1_36VarlenDynamicPersistentTileSchedulerILi192ELi160ELi384ELi128ELb1ELb1ELb1ELb0ELb1ELb1EEEEEEEEEvNT_6ParamsE:
	.zero		3328


//--------------------- .nv.constant0._ZN7cutlass13device_kernelIN5flash11enable_sm90INS1_16FlashAttnFwdSm90INS1_25CollectiveMainloopFwdSm90ILi2EN4cute5tupleIJNS5_1CILi1EEES8_S8_EEENS6_IJNS7_ILi192EEENS7_ILi160EEENS7_ILi64EEEEEELi64ENS_12float_e4m3_tEfNS_4arch4Sm90ELb0ELb0ELb1ELb1ELb0ELb1ELb0ELb1ELb1ELb1ELb1ELb0EEENS1_21CollectiveEpilogueFwdINS6_IJSA_SC_SB_EEES9_NS_10bfloat16_tESG_Li384ELb1ELb1ELb1ELb1EEENS1_36VarlenDynamicPersistentTileSchedulerILi192ELi160ELi384ELi128ELb1ELb1ELb1ELb0ELb1ELb1EEEEEEEEEvNT_6ParamsE --------------------------
	.section	.nv.constant0._ZN7cutlass13device_kernelIN5flash11enable_sm90INS1_16FlashAttnFwdSm90INS1_25CollectiveMainloopFwdSm90ILi2EN4cute5tupleIJNS5_1CILi1EEES8_S8_EEENS6_IJNS7_ILi192EEENS7_ILi160EEENS7_ILi64EEEEEELi64ENS_12float_e4m3_tEfNS_4arch4Sm90ELb0ELb0ELb1ELb1ELb0ELb1ELb0ELb1ELb1ELb1ELb1ELb0EEENS1_21CollectiveEpilogueFwdINS6_IJSA_SC_SB_EEES9_NS_10bfloat16_tESG_Li384ELb1ELb1ELb1ELb1EEENS1_36VarlenDynamicPersistentTileSchedulerILi192ELi160ELi384ELi128ELb1ELb1ELb1ELb0ELb1ELb1EEEEEEEEEvNT_6ParamsE,"a",@progbits
	.sectionflags	@""
	.align	4
.nv.constant0._ZN7cutlass13device_kernelIN5flash11enable_sm90INS1_16FlashAttnFwdSm90INS1_25CollectiveMainloopFwdSm90ILi2EN4cute5tupleIJNS5_1CILi1EEES8_S8_EEENS6_IJNS7_ILi192EEENS7_ILi160EEENS7_ILi64EEEEEELi64ENS_12float_e4m3_tEfNS_4arch4Sm90ELb0ELb0ELb1ELb1ELb0ELb1ELb0ELb1ELb1ELb1ELb1ELb0EEENS1_21CollectiveEpilogueFwdINS6_IJSA_SC_SB_EEES9_NS_10bfloat16_tESG_Li384ELb1ELb1ELb1ELb1EEENS1_36VarlenDynamicPersistentTileSchedulerILi192ELi160ELi384ELi128ELb1ELb1ELb1ELb0ELb1ELb1EEEEEEEEEvNT_6ParamsE:
	.zero		3328


//--------------------- .nv.constant0._ZN7cutlass13device_kernelIN5flash11enable_sm90INS1_16FlashAttnFwdSm90INS1_25CollectiveMainloopFwdSm90ILi2EN4cute5tupleIJNS5_1CILi1EEES8_S8_EEENS6_IJNS7_ILi192EEENS7_ILi160EEENS7_ILi64EEEEEELi64ENS_12float_e4m3_tEfNS_4arch4Sm90ELb0ELb1ELb1ELb0ELb0ELb0ELb0ELb1ELb1ELb1ELb1ELb0EEENS1_21CollectiveEpilogueFwdINS6_IJSA_SC_SB_EEES9_NS_10bfloat16_tESG_Li384ELb0ELb1ELb1ELb1EEENS1_19SingleTileSchedulerILb0ELb1ELb1ELi192EEEEEEEEEvNT_6ParamsE --------------------------
	.section	.nv.constant0._ZN7cutlass13device_kernelIN5flash11enable_sm90INS1_16FlashAttnFwdSm90INS1_25CollectiveMainloopFwdSm90ILi2EN4cute5tupleIJNS5_1CILi1EEES8_S8_EEENS6_IJNS7_ILi192EEENS7_ILi160EEENS7_ILi64EEEEEELi64ENS_12float_e4m3_tEfNS_4arch4Sm90ELb0ELb1ELb1ELb0ELb0ELb0ELb0ELb1ELb1ELb1ELb1ELb0EEENS1_21CollectiveEpilogueFwdINS6_IJSA_SC_SB_EEES9_NS_10bfloat16_tESG_Li384ELb0ELb1ELb1ELb1EEENS1_19SingleTileSchedulerILb0ELb1ELb1ELi192EEEEEEEEEvNT_6ParamsE,"a",@progbits
	.sectionflags	@""
	.align	4
.nv.constant0._ZN7cutlass13device_kernelIN5flash11enable_sm90INS1_16FlashAttnFwdSm90INS1_25CollectiveMainloopFwdSm90ILi2EN4cute5tupleIJNS5_1CILi1EEES8_S8_EEENS6_IJNS7_ILi192EEENS7_ILi160EEENS7_ILi64EEEEEELi64ENS_12float_e4m3_tEfNS_4arch4Sm90ELb0ELb1ELb1ELb0ELb0ELb0ELb0ELb1ELb1ELb1ELb1ELb0EEENS1_21CollectiveEpilogueFwdINS6_IJSA_SC_SB_EEES9_NS_10bfloat16_tESG_Li384ELb0ELb1ELb1ELb1EEENS1_19SingleTileSchedulerILb0ELb1ELb1ELi192EEEEEEEEEvNT_6ParamsE:
	.zero		3200


//--------------------- .nv.constant0._ZN7cutlass13device_kernelIN5flash11enable_sm90INS1_16FlashAttnFwdSm90INS1_25CollectiveMainloopFwdSm90ILi2EN4cute5tupleIJNS5_1CILi1EEES8_S8_EEENS6_IJNS7_ILi192EEENS7_ILi160EEENS7_ILi64EEEEEELi64ENS_12float_e4m3_tEfNS_4arch4Sm90ELb0ELb1ELb1ELb1ELb0ELb0ELb0ELb1ELb1ELb1ELb1ELb0EEENS1_21CollectiveEpilogueFwdINS6_IJSA_SC_SB_EEES9_NS_10bfloat16_tESG_Li384ELb1ELb1ELb1ELb1EEENS1_36VarlenDynamicPersistentTileSchedulerILi192ELi160ELi384ELi128ELb1ELb1ELb1ELb1ELb0ELb1EEEEEEEEEvNT_6ParamsE --------------------------
	.section	.nv.constant0._ZN7cutlass13device_kernelIN5flash11enable_sm90INS1_16FlashAttnFwdSm90INS1_25CollectiveMainloopFwdSm90ILi2EN4cute5tupleIJNS5_1CILi1EEES8_S8_EEENS6_IJNS7_ILi192EEENS7_ILi160EEENS7_ILi64EEEEEELi64ENS_12float_e4m3_tEfNS_4arch4Sm90ELb0ELb1ELb1ELb1ELb0ELb0ELb0ELb1ELb1ELb1ELb1ELb0EEENS1_21CollectiveEpilogueFwdINS6_IJSA_SC_SB_EEES9_NS_10bfloat16_tESG_Li384ELb1ELb1ELb1ELb1EEENS1_36VarlenDynamicPersistentTileSchedulerILi192ELi160ELi384ELi128ELb1ELb1ELb1ELb1ELb0ELb1EEEEEEEEEvNT_6ParamsE,"a",@progbits
	.sectionflags	@""
	.align	4
.nv.constant0._ZN7cutlass13device_kernelIN5flash11enable_sm90INS1_16FlashAttnFwdSm90INS1_25CollectiveMainloopFwdSm90ILi2EN4cute5tupleIJNS5_1CILi1EEES8_S8_EEENS6_IJNS7_ILi192EEENS7_ILi160EEENS7_ILi64EEEEEELi64ENS_12float_e4m3_tEfNS_4arch4Sm90ELb0ELb1ELb1ELb1ELb0ELb0ELb0ELb1ELb1ELb1ELb1ELb0EEENS1_21CollectiveEpilogueFwdINS6_IJSA_SC_SB_EEES9_NS_10bfloat16_tESG_Li384ELb1ELb1ELb1ELb1EEENS1_36VarlenDynamicPersistentTileSchedulerILi192ELi160ELi384ELi128ELb1ELb1ELb1ELb1ELb0ELb1EEEEEEEEEvNT_6ParamsE:
	.zero		3328


//--------------------- .nv.constant0._ZN7cutlass13device_kernelIN5flash11enable_sm90INS1_16FlashAttnFwdSm90INS1_25CollectiveMainloopFwdSm90ILi2EN4cute5tupleIJNS5_1CILi1EEES8_S8_EEENS6_IJNS7_ILi192EEENS7_ILi160EEENS7_ILi64EEEEEELi64ENS_12float_e4m3_tEfNS_4arch4Sm90ELb0ELb1ELb1ELb1ELb0ELb1ELb0ELb1ELb1ELb1ELb1ELb0EEENS1_21CollectiveEpilogueFwdINS6_IJSA_SC_SB_EEES9_NS_10bfloat16_tESG_Li384ELb1ELb1ELb1ELb1EEENS1_36VarlenDynamicPersistentTileSchedulerILi192ELi160ELi384ELi128ELb1ELb1ELb1ELb1ELb0ELb1EEEEEEEEEvNT_6ParamsE --------------------------
	.section	.nv.constant0._ZN7cutlass13device_kernelIN5flash11enable_sm90INS1_16FlashAttnFwdSm90INS1_25CollectiveMainloopFwdSm90ILi2EN4cute5tupleIJNS5_1CILi1EEES8_S8_EEENS6_IJNS7_ILi192EEENS7_ILi160EEENS7_ILi64EEEEEELi64ENS_12float_e4m3_tEfNS_4arch4Sm90ELb0ELb1ELb1ELb1ELb0ELb1ELb0ELb1ELb1ELb1ELb1ELb0EEENS1_21CollectiveEpilogueFwdINS6_IJSA_SC_SB_EEES9_NS_10bfloat16_tESG_Li384ELb1ELb1ELb1ELb1EEENS1_36VarlenDynamicPersistentTileSchedulerILi192ELi160ELi384ELi128ELb1ELb1ELb1ELb1ELb0ELb1EEEEEEEEEvNT_6ParamsE,"a",@progbits
	.sectionflags	@""
	.align	4
.nv.constant0._ZN7cutlass13device_kernelIN5flash11enable_sm90INS1_16FlashAttnFwdSm90INS1_25CollectiveMainloopFwdSm90ILi2EN4cute5tupleIJNS5_1CILi1EEES8_S8_EEENS6_IJNS7_ILi192EEENS7_ILi160EEENS7_ILi64EEEEEELi64ENS_12float_e4m3_tEfNS_4arch4Sm90ELb0ELb1ELb1ELb1ELb0ELb1ELb0ELb1ELb1ELb1ELb1ELb0EEENS1_21CollectiveEpilogueFwdINS6_IJSA_SC_SB_EEES9_NS_10bfloat16_tESG_Li384ELb1ELb1ELb1ELb1EEENS1_36VarlenDynamicPersistentTileSchedulerILi192ELi160ELi384ELi128ELb1ELb1ELb1ELb1ELb0ELb1EEEEEEEEEvNT_6ParamsE:
	.zero		3328


//--------------------- .nv.constant0._ZN7cutlass13device_kernelIN5flash11enable_sm90INS1_16FlashAttnFwdSm90INS1_25CollectiveMainloopFwdSm90ILi2EN4cute5tupleIJNS5_1CILi1EEES8_S8_EEENS6_IJNS7_ILi192EEENS7_ILi160EEENS7_ILi64EEEEEELi64ENS_12float_e4m3_tEfNS_4arch4Sm90ELb1ELb0ELb1ELb0ELb0ELb0ELb0ELb1ELb1ELb1ELb1ELb0EEENS1_21CollectiveEpilogueFwdINS6_IJSA_SC_SB_EEES9_NS_10bfloat16_tESG_Li384ELb0ELb1ELb1ELb1EEENS1_19SingleTileSchedulerILb0ELb1ELb1ELi192EEEEEEEEEvNT_6ParamsE --------------------------
	.section	.nv.constant0._ZN7cutlass13device_kernelIN5flash11enable_sm90INS1_16FlashAttnFwdSm90INS1_25CollectiveMainloopFwdSm90ILi2EN4cute5tupleIJNS5_1CILi1EEES8_S8_EEENS6_IJNS7_ILi192EEENS7_ILi160EEENS7_ILi64EEEEEELi64ENS_12float_e4m3_tEfNS_4arch4Sm90ELb1ELb0ELb1ELb0ELb0ELb0ELb0ELb1ELb1ELb1ELb1ELb0EEENS1_21CollectiveEpilogueFwdINS6_IJSA_SC_SB_EEES9_NS_10bfloat16_tESG_Li384ELb0ELb1ELb1ELb1EEENS1_19SingleTileSchedulerILb0ELb1ELb1ELi192EEEEEEEEEvNT_6ParamsE,"a",@progbits
	.sectionflags	@""
	.align	4
.nv.constant0._ZN7cutlass13device_kernelIN5flash11enable_sm90INS1_16FlashAttnFwdSm90INS1_25CollectiveMainloopFwdSm90ILi2EN4cute5tupleIJNS5_1CILi1EEES8_S8_EEENS6_IJNS7_ILi192EEENS7_ILi160EEENS7_ILi64EEEEEELi64ENS_12float_e4m3_tEfNS_4arch4Sm90ELb1ELb0ELb1ELb0ELb0ELb0ELb0ELb1ELb1ELb1ELb1ELb0EEENS1_21CollectiveEpilogueFwdINS6_IJSA_SC_SB_EEES9_NS_10bfloat16_tESG_Li384ELb0ELb1ELb1ELb1EEENS1_19SingleTileSchedulerILb0ELb1ELb1ELi192EEEEEEEEEvNT_6ParamsE:
	.zero		3200


//--------------------- .nv.constant0._ZN7cutlass13device_kernelIN5flash11enable_sm90INS1_16FlashAttnFwdSm90INS1_25CollectiveMainloopFwdSm90ILi2EN4cute5tupleIJNS5_1CILi1EEES8_S8_EEENS6_IJNS7_ILi192EEENS7_ILi160EEENS7_ILi64EEEEEELi64ENS_12float_e4m3_tEfNS_4arch4Sm90ELb1ELb0ELb1ELb1ELb0ELb0ELb0ELb1ELb1ELb1ELb1ELb0EEENS1_21CollectiveEpilogueFwdINS6_IJSA_SC_SB_EEES9_NS_10bfloat16_tESG_Li384ELb1ELb1ELb1ELb1EEENS1_36VarlenDynamicPersistentTileSchedulerILi192ELi160ELi384ELi128ELb1ELb1ELb1ELb1ELb1ELb1EEEEEEEEEvNT_6ParamsE --------------------------
	.section	.nv.constant0._ZN7cutlass13device_kernelIN5flash11enable_sm90INS1_16FlashAttnFwdSm90INS1_25CollectiveMainloopFwdSm90ILi2EN4cute5tupleIJNS5_1CILi1EEES8_S8_EEENS6_IJNS7_ILi192EEENS7_ILi160EEENS7_ILi64EEEEEELi64ENS_12float_e4m3_tEfNS_4arch4Sm90ELb1ELb0ELb1ELb1ELb0ELb0ELb0ELb1ELb1ELb1ELb1ELb0EEENS1_21CollectiveEpilogueFwdINS6_IJSA_SC_SB_EEES9_NS_10bfloat16_tESG_Li384ELb1ELb1ELb1ELb1EEENS1_36VarlenDynamicPersistentTileSchedulerILi192ELi160ELi384ELi128ELb1ELb1ELb1ELb1ELb1ELb1EEEEEEEEEvNT_6ParamsE,"a",@progbits
	.sectionflags	@""
	.align	4
.nv.constant0._ZN7cutlass13device_kernelIN5flash11enable_sm90INS1_16FlashAttnFwdSm90INS1_25CollectiveMainloopFwdSm90ILi2EN4cute5tupleIJNS5_1CILi1EEES8_S8_EEENS6_IJNS7_ILi192EEENS7_ILi160EEENS7_ILi64EEEEEELi64ENS_12float_e4m3_tEfNS_4arch4Sm90ELb1ELb0ELb1ELb1ELb0ELb0ELb0ELb1ELb1ELb1ELb1ELb0EEENS1_21CollectiveEpilogueFwdINS6_IJSA_SC_SB_EEES9_NS_10bfloat16_tESG_Li384ELb1ELb1ELb1ELb1EEENS1_36VarlenDynamicPersistentTileSchedulerILi192ELi160ELi384ELi128ELb1ELb1ELb1ELb1ELb1ELb1EEEEEEEEEvNT_6ParamsE:
	.zero		3328


//--------------------- .nv.constant0._ZN7cutlass13device_kernelIN5flash11enable_sm90INS1_16FlashAttnFwdSm90INS1_25CollectiveMainloopFwdSm90ILi2EN4cute5tupleIJNS5_1CILi1EEES8_S8_EEENS6_IJNS7_ILi192EEENS7_ILi160EEENS7_ILi64EEEEEELi64ENS_12float_e4m3_tEfNS_4arch4Sm90ELb1ELb0ELb1ELb1ELb0ELb1ELb0ELb1ELb1ELb1ELb1ELb0EEENS1_21CollectiveEpilogueFwdINS6_IJSA_SC_SB_EEES9_NS_10bfloat16_tESG_Li384ELb1ELb1ELb1ELb1EEENS1_36VarlenDynamicPersistentTileSchedulerILi192ELi160ELi384ELi128ELb1ELb1ELb1ELb1ELb1ELb1EEEEEEEEEvNT_6ParamsE --------------------------
	.section	.nv.constant0._ZN7cutlass13device_kernelIN5flash11enable_sm90INS1_16FlashAttnFwdSm90INS1_25CollectiveMainloopFwdSm90ILi2EN4cute5tupleIJNS5_1CILi1EEES8_S8_EEENS6_IJNS7_ILi192EEENS7_ILi160EEENS7_ILi64EEEEEELi64ENS_12float_e4m3_tEfNS_4arch4Sm90ELb1ELb0ELb1ELb1ELb0ELb1ELb0ELb1ELb1ELb1ELb1ELb0EEENS1_21CollectiveEpilogueFwdINS6_IJSA_SC_SB_EEES9_NS_10bfloat16_tESG_Li384ELb1ELb1ELb1ELb1EEENS1_36VarlenDynamicPersistentTileSchedulerILi192ELi160ELi384ELi128ELb1ELb1ELb1ELb1ELb1ELb1EEEEEEEEEvNT_6ParamsE,"a",@progbits
	.sectionflags	@""
	.align	4
.nv.constant0._ZN7cutlass13device_kernelIN5flash11enable_sm90INS1_16FlashAttnFwdSm90INS1_25CollectiveMainloopFwdSm90ILi2EN4cute5tupleIJNS5_1CILi1EEES8_S8_EEENS6_IJNS7_ILi192EEENS7_ILi160EEENS7_ILi64EEEEEELi64ENS_12float_e4m3_tEfNS_4arch4Sm90ELb1ELb0ELb1ELb1ELb0ELb1ELb0ELb1ELb1ELb1ELb1ELb0EEENS1_21CollectiveEpilogueFwdINS6_IJSA_SC_SB_EEES9_NS_10bfloat16_tESG_Li384ELb1ELb1ELb1ELb1EEENS1_36VarlenDynamicPersistentTileSchedulerILi192ELi160ELi384ELi128ELb1ELb1ELb1ELb1ELb1ELb1EEEEEEEEEvNT_6ParamsE:
	.zero		3328


//--------------------- SYMBOLS --------------------------

	.type		.nv.reservedSmem.offset0,@object
	.size		.nv.reservedSmem.offset0,0x4
	.type		__assertfail,@function
